	.target	sm_90a

	.elftype	@"ET_EXEC"


//--------------------- .note.nv.tkinfo           --------------------------
	.section	.note.nv.tkinfo,"",@"SHT_NOTE"
	.sectionflags	@"SHF_NOTE_NV_TKINFO"
	.tkinfo
        /*0018*/ 	.word	0x00000002
        /*0030*/ 	.string	""
        /*0030*/ 	.string	"ptxas"
        /*0030*/ 	.string	"Cuda compilation tools, release 13.0, V13.0.88"
        /*0030*/ 	.string	"Build cuda_13.0.r13.0/compiler.36424714_0"
        /*0030*/ 	.string	"-arch sm_90a -m 64 "



//--------------------- .note.nv.cuinfo           --------------------------
	.section	.note.nv.cuinfo,"",@"SHT_NOTE"
	.sectionflags	@"SHF_NOTE_NV_CUINFO"
        /*0018*/ 	.short	0x0002
        /*001a*/ 	.short	0x005a
        /*001c*/ 	.short	0x0082
	.zero		2


//--------------------- .nv.info                  --------------------------
	.section	.nv.info,"",@"SHT_CUDA_INFO"
	.align	4


	//----- nvinfo : EIATTR_REGCOUNT
	.align		4
        /*0000*/ 	.byte	0x04, 0x2f
        /*0002*/ 	.short	(.L_32 - .L_31)
	.align		4
.L_31:
        /*0004*/ 	.word	index@(_ZN7cutlass13device_kernelIN5flash11enable_sm90INS1_16FlashAttnFwdSm90INS1_25CollectiveMainloopFwdSm90ILi2EN4cute5tupleIJNS5_1CILi1EEES8_S8_EEENS6_IJNS7_ILi128EEENS7_ILi96EEENS7_ILi64EEEEEELi256ENS_6half_tEfNS_4arch4Sm90ELb1ELb0ELb1ELb1ELb1ELb1ELb1ELb1ELb0ELb1ELb1ELb0EEENS1_21CollectiveEpilogueFwdINS6_IJSA_NS7_ILi256EEESB_EEES9_SE_SG_Li256ELb1ELb1ELb1ELb0EEENS1_36VarlenDynamicPersistentTileSchedulerILi128ELi96ELi256ELi128ELb1ELb1ELb1ELb1ELb1ELb1EEEEEEEEEvNT_6ParamsE)
        /*0008*/ 	.word	0x000000a8


	//----- nvinfo : EIATTR_FRAME_SIZE
	.align		4
.L_32:
        /*000c*/ 	.byte	0x04, 0x11
        /*000e*/ 	.short	(.L_34 - .L_33)
	.align		4
.L_33:
        /*0010*/ 	.word	index@(_ZN7cutlass13device_kernelIN5flash11enable_sm90INS1_16FlashAttnFwdSm90INS1_25CollectiveMainloopFwdSm90ILi2EN4cute5tupleIJNS5_1CILi1EEES8_S8_EEENS6_IJNS7_ILi128EEENS7_ILi96EEENS7_ILi64EEEEEELi256ENS_6half_tEfNS_4arch4Sm90ELb1ELb0ELb1ELb1ELb1ELb1ELb1ELb1ELb0ELb1ELb1ELb0EEENS1_21CollectiveEpilogueFwdINS6_IJSA_NS7_ILi256EEESB_EEES9_SE_SG_Li256ELb1ELb1ELb1ELb0EEENS1_36VarlenDynamicPersistentTileSchedulerILi128ELi96ELi256ELi128ELb1ELb1ELb1ELb1ELb1ELb1EEEEEEEEEvNT_6ParamsE)
        /*0014*/ 	.word	0x00000210


	//----- nvinfo : EIATTR_REGCOUNT
	.align		4
.L_34:
        /*0018*/ 	.byte	0x04, 0x2f
        /*001a*/ 	.short	(.L_36 - .L_35)
	.align		4
.L_35:
        /*001c*/ 	.word	index@(_ZN7cutlass13device_kernelIN5flash11enable_sm90INS1_16FlashAttnFwdSm90INS1_25CollectiveMainloopFwdSm90ILi2EN4cute5tupleIJNS5_1CILi1EEES8_S8_EEENS6_IJNS7_ILi128EEENS7_ILi96EEENS7_ILi64EEEEEELi256ENS_6half_tEfNS_4arch4Sm90ELb1ELb0ELb1ELb1ELb1ELb0ELb1ELb1ELb0ELb1ELb1ELb0EEENS1_21CollectiveEpilogueFwdINS6_IJSA_NS7_ILi256EEESB_EEES9_SE_SG_Li256ELb1ELb1ELb1ELb0EEENS1_36VarlenDynamicPersistentTileSchedulerILi128ELi96ELi256ELi128ELb1ELb1ELb1ELb1ELb1ELb1EEEEEEEEEvNT_6ParamsE)
        /*0020*/ 	.word	0x000000a8


	//----- nvinfo : EIATTR_FRAME_SIZE
	.align		4
.L_36:
        /*0024*/ 	.byte	0x04, 0x11
        /*0026*/ 	.short	(.L_38 - .L_37)
	.align		4
.L_37:
        /*0028*/ 	.word	index@(_ZN7cutlass13device_kernelIN5flash11enable_sm90INS1_16FlashAttnFwdSm90INS1_25CollectiveMainloopFwdSm90ILi2EN4cute5tupleIJNS5_1CILi1EEES8_S8_EEENS6_IJNS7_ILi128EEENS7_ILi96EEENS7_ILi64EEEEEELi256ENS_6half_tEfNS_4arch4Sm90ELb1ELb0ELb1ELb1ELb1ELb0ELb1ELb1ELb0ELb1ELb1ELb0EEENS1_21CollectiveEpilogueFwdINS6_IJSA_NS7_ILi256EEESB_EEES9_SE_SG_Li256ELb1ELb1ELb1ELb0EEENS1_36VarlenDynamicPersistentTileSchedulerILi128ELi96ELi256ELi128ELb1ELb1ELb1ELb1ELb1ELb1EEEEEEEEEvNT_6ParamsE)
        /*002c*/ 	.word	0x00000040


	//----- nvinfo : EIATTR_REGCOUNT
	.align		4
.L_38:
        /*0030*/ 	.byte	0x04, 0x2f
        /*0032*/ 	.short	(.L_40 - .L_39)
	.align		4
.L_39:
        /*0034*/ 	.word	index@(_ZN7cutlass13device_kernelIN5flash11enable_sm90INS1_16FlashAttnFwdSm90INS1_25CollectiveMainloopFwdSm90ILi2EN4cute5tupleIJNS5_1CILi1EEES8_S8_EEENS6_IJNS7_ILi128EEENS7_ILi96EEENS7_ILi64EEEEEELi256ENS_6half_tEfNS_4arch4Sm90ELb1ELb0ELb1ELb1ELb1ELb1ELb0ELb1ELb0ELb1ELb1ELb0EEENS1_21CollectiveEpilogueFwdINS6_IJSA_NS7_ILi256EEESB_EEES9_SE_SG_Li256ELb1ELb1ELb1ELb0EEENS1_36VarlenDynamicPersistentTileSchedulerILi128ELi96ELi256ELi128ELb1ELb1ELb1ELb1ELb1ELb1EEEEEEEEEvNT_6ParamsE)
        /*0038*/ 	.word	0x000000a8


	//----- nvinfo : EIATTR_FRAME_SIZE
	.align		4
.L_40:
        /*003c*/ 	.byte	0x04, 0x11
        /*003e*/ 	.short	(.L_42 - .L_41)
	.align		4
.L_41:
        /*0040*/ 	.word	index@(_ZN7cutlass13device_kernelIN5flash11enable_sm90INS1_16FlashAttnFwdSm90INS1_25CollectiveMainloopFwdSm90ILi2EN4cute5tupleIJNS5_1CILi1EEES8_S8_EEENS6_IJNS7_ILi128EEENS7_ILi96EEENS7_ILi64EEEEEELi256ENS_6half_tEfNS_4arch4Sm90ELb1ELb0ELb1ELb1ELb1ELb1ELb0ELb1ELb0ELb1ELb1ELb0EEENS1_21CollectiveEpilogueFwdINS6_IJSA_NS7_ILi256EEESB_EEES9_SE_SG_Li256ELb1ELb1ELb1ELb0EEENS1_36VarlenDynamicPersistentTileSchedulerILi128ELi96ELi256ELi128ELb1ELb1ELb1ELb1ELb1ELb1EEEEEEEEEvNT_6ParamsE)
        /*0044*/ 	.word	0x00000168


	//----- nvinfo : EIATTR_REGCOUNT
	.align		4
.L_42:
        /*0048*/ 	.byte	0x04, 0x2f
        /*004a*/ 	.short	(.L_44 - .L_43)
	.align		4
.L_43:
        /*004c*/ 	.word	index@(_ZN7cutlass13device_kernelIN5flash11enable_sm90INS1_16FlashAttnFwdSm90INS1_25CollectiveMainloopFwdSm90ILi2EN4cute5tupleIJNS5_1CILi1EEES8_S8_EEENS6_IJNS7_ILi128EEENS7_ILi96EEENS7_ILi64EEEEEELi256ENS_6half_tEfNS_4arch4Sm90ELb1ELb0ELb1ELb1ELb1ELb0ELb0ELb1ELb0ELb1ELb1ELb0EEENS1_21CollectiveEpilogueFwdINS6_IJSA_NS7_ILi256EEESB_EEES9_SE_SG_Li256ELb1ELb1ELb1ELb0EEENS1_36VarlenDynamicPersistentTileSchedulerILi128ELi96ELi256ELi128ELb1ELb1ELb1ELb1ELb1ELb1EEEEEEEEEvNT_6ParamsE)
        /*0050*/ 	.word	0x000000a8


	//----- nvinfo : EIATTR_FRAME_SIZE
	.align		4
.L_44:
        /*0054*/ 	.byte	0x04, 0x11
        /*0056*/ 	.short	(.L_46 - .L_45)
	.align		4
.L_45:
        /*0058*/ 	.word	index@(_ZN7cutlass13device_kernelIN5flash11enable_sm90INS1_16FlashAttnFwdSm90INS1_25CollectiveMainloopFwdSm90ILi2EN4cute5tupleIJNS5_1CILi1EEES8_S8_EEENS6_IJNS7_ILi128EEENS7_ILi96EEENS7_ILi64EEEEEELi256ENS_6half_tEfNS_4arch4Sm90ELb1ELb0ELb1ELb1ELb1ELb0ELb0ELb1ELb0ELb1ELb1ELb0EEENS1_21CollectiveEpilogueFwdINS6_IJSA_NS7_ILi256EEESB_EEES9_SE_SG_Li256ELb1ELb1ELb1ELb0EEENS1_36VarlenDynamicPersistentTileSchedulerILi128ELi96ELi256ELi128ELb1ELb1ELb1ELb1ELb1ELb1EEEEEEEEEvNT_6ParamsE)
        /*005c*/ 	.word	0x00000030


	//----- nvinfo : EIATTR_REGCOUNT
	.align		4
.L_46:
        /*0060*/ 	.byte	0x04, 0x2f
        /*0062*/ 	.short	(.L_48 - .L_47)
	.align		4
.L_47:
        /*0064*/ 	.word	index@(_ZN7cutlass13device_kernelIN5flash11enable_sm90INS1_16FlashAttnFwdSm90INS1_25CollectiveMainloopFwdSm90ILi2EN4cute5tupleIJNS5_1CILi1EEES8_S8_EEENS6_IJNS7_ILi128EEENS7_ILi96EEENS7_ILi64EEEEEELi256ENS_6half_tEfNS_4arch4Sm90ELb1ELb0ELb1ELb0ELb1ELb0ELb1ELb1ELb0ELb1ELb1ELb0EEENS1_21CollectiveEpilogueFwdINS6_IJSA_NS7_ILi256EEESB_EEES9_SE_SG_Li256ELb0ELb1ELb1ELb0EEENS1_19SingleTileSchedulerILb0ELb1ELb1ELi128EEEEEEEEEvNT_6ParamsE)
        /*0068*/ 	.word	0x000000a8


	//----- nvinfo : EIATTR_FRAME_SIZE
	.align		4
.L_48:
        /*006c*/ 	.byte	0x04, 0x11
        /*006e*/ 	.short	(.L_50 - .L_49)
	.align		4
.L_49:
        /*0070*/ 	.word	index@(_ZN7cutlass13device_kernelIN5flash11enable_sm90INS1_16FlashAttnFwdSm90INS1_25CollectiveMainloopFwdSm90ILi2EN4cute5tupleIJNS5_1CILi1EEES8_S8_EEENS6_IJNS7_ILi128EEENS7_ILi96EEENS7_ILi64EEEEEELi256ENS_6half_tEfNS_4arch4Sm90ELb1ELb0ELb1ELb0ELb1ELb0ELb1ELb1ELb0ELb1ELb1ELb0EEENS1_21CollectiveEpilogueFwdINS6_IJSA_NS7_ILi256EEESB_EEES9_SE_SG_Li256ELb0ELb1ELb1ELb0EEENS1_19SingleTileSchedulerILb0ELb1ELb1ELi128EEEEEEEEEvNT_6ParamsE)
        /*0074*/ 	.word	0x00000008


	//----- nvinfo : EIATTR_REGCOUNT
	.align		4
.L_50:
        /*0078*/ 	.byte	0x04, 0x2f
        /*007a*/ 	.short	(.L_52 - .L_51)
	.align		4
.L_51:
        /*007c*/ 	.word	index@(_ZN7cutlass13device_kernelIN5flash11enable_sm90INS1_16FlashAttnFwdSm90INS1_25CollectiveMainloopFwdSm90ILi2EN4cute5tupleIJNS5_1CILi1EEES8_S8_EEENS6_IJNS7_ILi128EEENS7_ILi96EEENS7_ILi64EEEEEELi256ENS_6half_tEfNS_4arch4Sm90ELb1ELb0ELb1ELb0ELb1ELb0ELb0ELb1ELb0ELb1ELb1ELb0EEENS1_21CollectiveEpilogueFwdINS6_IJSA_NS7_ILi256EEESB_EEES9_SE_SG_Li256ELb0ELb1ELb1ELb0EEENS1_19SingleTileSchedulerILb0ELb1ELb1ELi128EEEEEEEEEvNT_6ParamsE)
        /*0080*/ 	.word	0x000000a8


	//----- nvinfo : EIATTR_FRAME_SIZE
	.align		4
.L_52:
        /*0084*/ 	.byte	0x04, 0x11
        /*0086*/ 	.short	(.L_54 - .L_53)
	.align		4
.L_53:
        /*0088*/ 	.word	index@(_ZN7cutlass13device_kernelIN5flash11enable_sm90INS1_16FlashAttnFwdSm90INS1_25CollectiveMainloopFwdSm90ILi2EN4cute5tupleIJNS5_1CILi1EEES8_S8_EEENS6_IJNS7_ILi128EEENS7_ILi96EEENS7_ILi64EEEEEELi256ENS_6half_tEfNS_4arch4Sm90ELb1ELb0ELb1ELb0ELb1ELb0ELb0ELb1ELb0ELb1ELb1ELb0EEENS1_21CollectiveEpilogueFwdINS6_IJSA_NS7_ILi256EEESB_EEES9_SE_SG_Li256ELb0ELb1ELb1ELb0EEENS1_19SingleTileSchedulerILb0ELb1ELb1ELi128EEEEEEEEEvNT_6ParamsE)
        /*008c*/ 	.word	0x00000000


	//----- nvinfo : EIATTR_REGCOUNT
	.align		4
.L_54:
        /*0090*/ 	.byte	0x04, 0x2f
        /*0092*/ 	.short	(.L_56 - .L_55)
	.align		4
.L_55:
        /*0094*/ 	.word	index@(_ZN7cutlass13device_kernelIN5flash11enable_sm90INS1_16FlashAttnFwdSm90INS1_25CollectiveMainloopFwdSm90ILi2EN4cute5tupleIJNS5_1CILi1EEES8_S8_EEENS6_IJNS7_ILi128EEENS7_ILi96EEENS7_ILi64EEEEEELi256ENS_6half_tEfNS_4arch4Sm90ELb0ELb1ELb1ELb1ELb1ELb1ELb1ELb1ELb0ELb1ELb1ELb0EEENS1_21CollectiveEpilogueFwdINS6_IJSA_NS7_ILi256EEESB_EEES9_SE_SG_Li256ELb1ELb1ELb1ELb0EEENS1_36VarlenDynamicPersistentTileSchedulerILi128ELi96ELi256ELi128ELb1ELb1ELb1ELb1ELb0ELb1EEEEEEEEEvNT_6ParamsE)
        /*0098*/ 	.word	0x000000a8


	//----- nvinfo : EIATTR_FRAME_SIZE
	.align		4
.L_56:
        /*009c*/ 	.byte	0x04, 0x11
        /*009e*/ 	.short	(.L_58 - .L_57)
	.align		4
.L_57:
        /*00a0*/ 	.word	index@($_ZN7cutlass13device_kernelIN5flash11enable_sm90INS1_16FlashAttnFwdSm90INS1_25CollectiveMainloopFwdSm90ILi2EN4cute5tupleIJNS5_1CILi1EEES8_S8_EEENS6_IJNS7_ILi128EEENS7_ILi96EEENS7_ILi64EEEEEELi256ENS_6half_tEfNS_4arch4Sm90ELb0ELb1ELb1ELb1ELb1ELb1ELb1ELb1ELb0ELb1ELb1ELb0EEENS1_21CollectiveEpilogueFwdINS6_IJSA_NS7_ILi256EEESB_EEES9_SE_SG_Li256ELb1ELb1ELb1ELb0EEENS1_36VarlenDynamicPersistentTileSchedulerILi128ELi96ELi256ELi128ELb1ELb1ELb1ELb1ELb0ELb1EEEEEEEEEvNT_6ParamsE$_ZZN5flash25CollectiveMainloopFwdSm90ILi2EN4cute5tupleIJNS1_1CILi1EEES4_S4_EEENS2_IJNS3_ILi128EEENS3_ILi96EEENS3_ILi64EEEEEELi256EN7cutlass6half_tEfNSA_4arch4Sm90ELb0ELb1ELb1ELb1ELb1ELb1ELb1ELb1ELb0ELb1ELb1ELb0EE3mmaINS_16FlashAttnFwdSm90ISE_NS_21CollectiveEpilogueFwdINS2_IJS6_NS3_ILi256EEES7_EEES5_SB_SD_Li256ELb1ELb1ELb1ELb0EEENS_36VarlenDynamicPersistentTileSchedulerILi128ELi96ELi256ELi128ELb1ELb1ELb1ELb1ELb0ELb1EEEE13SharedStorageENS1_6TensorINS1_11ArrayEngineIfLm128EEENS1_6LayoutINS2_IJNS2_IJNS3_ILi2EEEST_NS3_ILi32EEEEEES4_S4_EEENS2_IJNS2_IJS4_ST_NS3_ILi4EEEEEENS3_ILi0EEESZ_EEEEEEENS_7SoftmaxILi2ELi0EEEEEbRKNSE_6ParamsENSA_13PipelineAsyncILi2EEES19_RNSA_13PipelineStateILj2EEERT0_RT1_iRiRKNS_16SeqlenInfoQKNewKILb1ELb1EEENS2_IJiiiiEEERT_ENKUliT_T0_T1_E_clIZSF_ISO_S12_S14_EbS17_S19_S19_S1C_S1E_S1G_iS1H_S1L_S1M_S1O_EUlRS1P_iE0_NS3_ILb1EEES1W_EEDaiS1P_S1Q_S1R_)
        /*00a4*/ 	.word	0x00000530


	//----- nvinfo : EIATTR_FRAME_SIZE
	.align		4
.L_58:
        /*00a8*/ 	.byte	0x04, 0x11
        /*00aa*/ 	.short	(.L_60 - .L_59)
	.align		4
.L_59:
        /*00ac*/ 	.word	index@(_ZN7cutlass13device_kernelIN5flash11enable_sm90INS1_16FlashAttnFwdSm90INS1_25CollectiveMainloopFwdSm90ILi2EN4cute5tupleIJNS5_1CILi1EEES8_S8_EEENS6_IJNS7_ILi128EEENS7_ILi96EEENS7_ILi64EEEEEELi256ENS_6half_tEfNS_4arch4Sm90ELb0ELb1ELb1ELb1ELb1ELb1ELb1ELb1ELb0ELb1ELb1ELb0EEENS1_21CollectiveEpilogueFwdINS6_IJSA_NS7_ILi256EEESB_EEES9_SE_SG_Li256ELb1ELb1ELb1ELb0EEENS1_36VarlenDynamicPersistentTileSchedulerILi128ELi96ELi256ELi128ELb1ELb1ELb1ELb1ELb0ELb1EEEEEEEEEvNT_6ParamsE)
        /*00b0*/ 	.word	0x00000530


	//----- nvinfo : EIATTR_REGCOUNT
	.align		4
.L_60:
        /*00b4*/ 	.byte	0x04, 0x2f
        /*00b6*/ 	.short	(.L_62 - .L_61)
	.align		4
.L_61:
        /*00b8*/ 	.word	index@(_ZN7cutlass13device_kernelIN5flash11enable_sm90INS1_16FlashAttnFwdSm90INS1_25CollectiveMainloopFwdSm90ILi2EN4cute5tupleIJNS5_1CILi1EEES8_S8_EEENS6_IJNS7_ILi128EEENS7_ILi96EEENS7_ILi64EEEEEELi256ENS_6half_tEfNS_4arch4Sm90ELb0ELb1ELb1ELb1ELb1ELb0ELb1ELb1ELb0ELb1ELb1ELb0EEENS1_21CollectiveEpilogueFwdINS6_IJSA_NS7_ILi256EEESB_EEES9_SE_SG_Li256ELb1ELb1ELb1ELb0EEENS1_36VarlenDynamicPersistentTileSchedulerILi128ELi96ELi256ELi128ELb1ELb1ELb1ELb1ELb0ELb1EEEEEEEEEvNT_6ParamsE)
        /*00bc*/ 	.word	0x000000a8


	//----- nvinfo : EIATTR_FRAME_SIZE
	.align		4
.L_62:
        /*00c0*/ 	.byte	0x04, 0x11
        /*00c2*/ 	.short	(.L_64 - .L_63)
	.align		4
.L_63:
        /*00c4*/ 	.word	index@($_ZN7cutlass13device_kernelIN5flash11enable_sm90INS1_16FlashAttnFwdSm90INS1_25CollectiveMainloopFwdSm90ILi2EN4cute5tupleIJNS5_1CILi1EEES8_S8_EEENS6_IJNS7_ILi128EEENS7_ILi96EEENS7_ILi64EEEEEELi256ENS_6half_tEfNS_4arch4Sm90ELb0ELb1ELb1ELb1ELb1ELb0ELb1ELb1ELb0ELb1ELb1ELb0EEENS1_21CollectiveEpilogueFwdINS6_IJSA_NS7_ILi256EEESB_EEES9_SE_SG_Li256ELb1ELb1ELb1ELb0EEENS1_36VarlenDynamicPersistentTileSchedulerILi128ELi96ELi256ELi128ELb1ELb1ELb1ELb1ELb0ELb1EEEEEEEEEvNT_6ParamsE$_ZZN5flash25CollectiveMainloopFwdSm90ILi2EN4cute5tupleIJNS1_1CILi1EEES4_S4_EEENS2_IJNS3_ILi128EEENS3_ILi96EEENS3_ILi64EEEEEELi256EN7cutlass6half_tEfNSA_4arch4Sm90ELb0ELb1ELb1ELb1ELb1ELb0ELb1ELb1ELb0ELb1ELb1ELb0EE3mmaINS_16FlashAttnFwdSm90ISE_NS_21CollectiveEpilogueFwdINS2_IJS6_NS3_ILi256EEES7_EEES5_SB_SD_Li256ELb1ELb1ELb1ELb0EEENS_36VarlenDynamicPersistentTileSchedulerILi128ELi96ELi256ELi128ELb1ELb1ELb1ELb1ELb0ELb1EEEE13SharedStorageENS1_6TensorINS1_11ArrayEngineIfLm128EEENS1_6LayoutINS2_IJNS2_IJNS3_ILi2EEEST_NS3_ILi32EEEEEES4_S4_EEENS2_IJNS2_IJS4_ST_NS3_ILi4EEEEEENS3_ILi0EEESZ_EEEEEEENS_7SoftmaxILi2ELi0EEEEEbRKNSE_6ParamsENSA_13PipelineAsyncILi2EEES19_RNSA_13PipelineStateILj2EEERT0_RT1_iRiRKNS_16SeqlenInfoQKNewKILb1ELb0EEENS2_IJiiiiEEERT_ENKUliT_T0_T1_E_clIZSF_ISO_S12_S14_EbS17_S19_S19_S1C_S1E_S1G_iS1H_S1L_S1M_S1O_EUlRS1P_iE1_NS3_ILb0EEENS3_ILb1EEEEEDaiS1P_S1Q_S1R_)
        /*00c8*/ 	.word	0x000004e0


	//----- nvinfo : EIATTR_FRAME_SIZE
	.align		4
.L_64:
        /*00cc*/ 	.byte	0x04, 0x11
        /*00ce*/ 	.short	(.L_66 - .L_65)
	.align		4
.L_65:
        /*00d0*/ 	.word	index@(_ZN7cutlass13device_kernelIN5flash11enable_sm90INS1_16FlashAttnFwdSm90INS1_25CollectiveMainloopFwdSm90ILi2EN4cute5tupleIJNS5_1CILi1EEES8_S8_EEENS6_IJNS7_ILi128EEENS7_ILi96EEENS7_ILi64EEEEEELi256ENS_6half_tEfNS_4arch4Sm90ELb0ELb1ELb1ELb1ELb1ELb0ELb1ELb1ELb0ELb1ELb1ELb0EEENS1_21CollectiveEpilogueFwdINS6_IJSA_NS7_ILi256EEESB_EEES9_SE_SG_Li256ELb1ELb1ELb1ELb0EEENS1_36VarlenDynamicPersistentTileSchedulerILi128ELi96ELi256ELi128ELb1ELb1ELb1ELb1ELb0ELb1EEEEEEEEEvNT_6ParamsE)
        /*00d4*/ 	.word	0x000004e0


	//----- nvinfo : EIATTR_REGCOUNT
	.align		4
.L_66:
        /*00d8*/ 	.byte	0x04, 0x2f
        /*00da*/ 	.short	(.L_68 - .L_67)
	.align		4
.L_67:
        /*00dc*/ 	.word	index@(_ZN7cutlass13device_kernelIN5flash11enable_sm90INS1_16FlashAttnFwdSm90INS1_25CollectiveMainloopFwdSm90ILi2EN4cute5tupleIJNS5_1CILi1EEES8_S8_EEENS6_IJNS7_ILi128EEENS7_ILi96EEENS7_ILi64EEEEEELi256ENS_6half_tEfNS_4arch4Sm90ELb0ELb1ELb1ELb1ELb1ELb1ELb0ELb1ELb0ELb1ELb1ELb0EEENS1_21CollectiveEpilogueFwdINS6_IJSA_NS7_ILi256EEESB_EEES9_SE_SG_Li256ELb1ELb1ELb1ELb0EEENS1_36VarlenDynamicPersistentTileSchedulerILi128ELi96ELi256ELi128ELb1ELb1ELb1ELb1ELb0ELb1EEEEEEEEEvNT_6ParamsE)
        /*00e0*/ 	.word	0x000000a8


	//----- nvinfo : EIATTR_FRAME_SIZE
	.align		4
.L_68:
        /*00e4*/ 	.byte	0x04, 0x11
        /*00e6*/ 	.short	(.L_70 - .L_69)
	.align		4
.L_69:
        /*00e8*/ 	.word	index@($_ZN7cutlass13device_kernelIN5flash11enable_sm90INS1_16FlashAttnFwdSm90INS1_25CollectiveMainloopFwdSm90ILi2EN4cute5tupleIJNS5_1CILi1EEES8_S8_EEENS6_IJNS7_ILi128EEENS7_ILi96EEENS7_ILi64EEEEEELi256ENS_6half_tEfNS_4arch4Sm90ELb0ELb1ELb1ELb1ELb1ELb1ELb0ELb1ELb0ELb1ELb1ELb0EEENS1_21CollectiveEpilogueFwdINS6_IJSA_NS7_ILi256EEESB_EEES9_SE_SG_Li256ELb1ELb1ELb1ELb0EEENS1_36VarlenDynamicPersistentTileSchedulerILi128ELi96ELi256ELi128ELb1ELb1ELb1ELb1ELb0ELb1EEEEEEEEEvNT_6ParamsE$_ZZN5flash25CollectiveMainloopFwdSm90ILi2EN4cute5tupleIJNS1_1CILi1EEES4_S4_EEENS2_IJNS3_ILi128EEENS3_ILi96EEENS3_ILi64EEEEEELi256EN7cutlass6half_tEfNSA_4arch4Sm90ELb0ELb1ELb1ELb1ELb1ELb1ELb0ELb1ELb0ELb1ELb1ELb0EE3mmaINS_16FlashAttnFwdSm90ISE_NS_21CollectiveEpilogueFwdINS2_IJS6_NS3_ILi256EEES7_EEES5_SB_SD_Li256ELb1ELb1ELb1ELb0EEENS_36VarlenDynamicPersistentTileSchedulerILi128ELi96ELi256ELi128ELb1ELb1ELb1ELb1ELb0ELb1EEEE13SharedStorageENS1_6TensorINS1_11ArrayEngineIfLm128EEENS1_6LayoutINS2_IJNS2_IJNS3_ILi2EEEST_NS3_ILi32EEEEEES4_S4_EEENS2_IJNS2_IJS4_ST_NS3_ILi4EEEEEENS3_ILi0EEESZ_EEEEEEENS_7SoftmaxILi2ELi0EEEEEbRKNSE_6ParamsENSA_13PipelineAsyncILi2EEES19_RNSA_13PipelineStateILj2EEERT0_RT1_iRiRKNS_16SeqlenInfoQKNewKILb1ELb1EEENS2_IJiiiiEEERT_ENKUliT_T0_T1_E_clIZSF_ISO_S12_S14_EbS17_S19_S19_S1C_S1E_S1G_iS1H_S1L_S1M_S1O_EUlRS1P_iE0_NS3_ILb1EEES1W_EEDaiS1P_S1Q_S1R_)
        /*00ec*/ 	.word	0x00000440


	//----- nvinfo : EIATTR_FRAME_SIZE
	.align		4
.L_70:
        /*00f0*/ 	.byte	0x04, 0x11
        /*00f2*/ 	.short	(.L_72 - .L_71)
	.align		4
.L_71:
        /*00f4*/ 	.word	index@(_ZN7cutlass13device_kernelIN5flash11enable_sm90INS1_16FlashAttnFwdSm90INS1_25CollectiveMainloopFwdSm90ILi2EN4cute5tupleIJNS5_1CILi1EEES8_S8_EEENS6_IJNS7_ILi128EEENS7_ILi96EEENS7_ILi64EEEEEELi256ENS_6half_tEfNS_4arch4Sm90ELb0ELb1ELb1ELb1ELb1ELb1ELb0ELb1ELb0ELb1ELb1ELb0EEENS1_21CollectiveEpilogueFwdINS6_IJSA_NS7_ILi256EEESB_EEES9_SE_SG_Li256ELb1ELb1ELb1ELb0EEENS1_36VarlenDynamicPersistentTileSchedulerILi128ELi96ELi256ELi128ELb1ELb1ELb1ELb1ELb0ELb1EEEEEEEEEvNT_6ParamsE)
        /*00f8*/ 	.word	0x00000440


	//----- nvinfo : EIATTR_REGCOUNT
	.align		4
.L_72:
        /*00fc*/ 	.byte	0x04, 0x2f
        /*00fe*/ 	.short	(.L_74 - .L_73)
	.align		4
.L_73:
        /*0100*/ 	.word	index@(_ZN7cutlass13device_kernelIN5flash11enable_sm90INS1_16FlashAttnFwdSm90INS1_25CollectiveMainloopFwdSm90ILi2EN4cute5tupleIJNS5_1CILi1EEES8_S8_EEENS6_IJNS7_ILi128EEENS7_ILi96EEENS7_ILi64EEEEEELi256ENS_6half_tEfNS_4arch4Sm90ELb0ELb1ELb1ELb1ELb1ELb0ELb0ELb1ELb0ELb1ELb1ELb0EEENS1_21CollectiveEpilogueFwdINS6_IJSA_NS7_ILi256EEESB_EEES9_SE_SG_Li256ELb1ELb1ELb1ELb0EEENS1_36VarlenDynamicPersistentTileSchedulerILi128ELi96ELi256ELi128ELb1ELb1ELb1ELb1ELb0ELb1EEEEEEEEEvNT_6ParamsE)
        /*0104*/ 	.word	0x000000a8


	//----- nvinfo : EIATTR_FRAME_SIZE
	.align		4
.L_74:
        /*0108*/ 	.byte	0x04, 0x11
        /*010a*/ 	.short	(.L_76 - .L_75)
	.align		4
.L_75:
        /*010c*/ 	.word	index@($_ZN7cutlass13device_kernelIN5flash11enable_sm90INS1_16FlashAttnFwdSm90INS1_25CollectiveMainloopFwdSm90ILi2EN4cute5tupleIJNS5_1CILi1EEES8_S8_EEENS6_IJNS7_ILi128EEENS7_ILi96EEENS7_ILi64EEEEEELi256ENS_6half_tEfNS_4arch4Sm90ELb0ELb1ELb1ELb1ELb1ELb0ELb0ELb1ELb0ELb1ELb1ELb0EEENS1_21CollectiveEpilogueFwdINS6_IJSA_NS7_ILi256EEESB_EEES9_SE_SG_Li256ELb1ELb1ELb1ELb0EEENS1_36VarlenDynamicPersistentTileSchedulerILi128ELi96ELi256ELi128ELb1ELb1ELb1ELb1ELb0ELb1EEEEEEEEEvNT_6ParamsE$_ZZN5flash25CollectiveMainloopFwdSm90ILi2EN4cute5tupleIJNS1_1CILi1EEES4_S4_EEENS2_IJNS3_ILi128EEENS3_ILi96EEENS3_ILi64EEEEEELi256EN7cutlass6half_tEfNSA_4arch4Sm90ELb0ELb1ELb1ELb1ELb1ELb0ELb0ELb1ELb0ELb1ELb1ELb0EE3mmaINS_16FlashAttnFwdSm90ISE_NS_21CollectiveEpilogueFwdINS2_IJS6_NS3_ILi256EEES7_EEES5_SB_SD_Li256ELb1ELb1ELb1ELb0EEENS_36VarlenDynamicPersistentTileSchedulerILi128ELi96ELi256ELi128ELb1ELb1ELb1ELb1ELb0ELb1EEEE13SharedStorageENS1_6TensorINS1_11ArrayEngineIfLm128EEENS1_6LayoutINS2_IJNS2_IJNS3_ILi2EEEST_NS3_ILi32EEEEEES4_S4_EEENS2_IJNS2_IJS4_ST_NS3_ILi4EEEEEENS3_ILi0EEESZ_EEEEEEENS_7SoftmaxILi2ELi0EEEEEbRKNSE_6ParamsENSA_13PipelineAsyncILi2EEES19_RNSA_13PipelineStateILj2EEERT0_RT1_iRiRKNS_16SeqlenInfoQKNewKILb1ELb0EEENS2_IJiiiiEEERT_ENKUliT_T0_T1_E_clIZSF_ISO_S12_S14_EbS17_S19_S19_S1C_S1E_S1G_iS1H_S1L_S1M_S1O_EUlRS1P_iE1_NS3_ILb0EEENS3_ILb1EEEEEDaiS1P_S1Q_S1R_)
        /*0110*/ 	.word	0x00000470


	//----- nvinfo : EIATTR_FRAME_SIZE
	.align		4
.L_76:
        /*0114*/ 	.byte	0x04, 0x11
        /*0116*/ 	.short	(.L_78 - .L_77)
	.align		4
.L_77:
        /*0118*/ 	.word	index@(_ZN7cutlass13device_kernelIN5flash11enable_sm90INS1_16FlashAttnFwdSm90INS1_25CollectiveMainloopFwdSm90ILi2EN4cute5tupleIJNS5_1CILi1EEES8_S8_EEENS6_IJNS7_ILi128EEENS7_ILi96EEENS7_ILi64EEEEEELi256ENS_6half_tEfNS_4arch4Sm90ELb0ELb1ELb1ELb1ELb1ELb0ELb0ELb1ELb0ELb1ELb1ELb0EEENS1_21CollectiveEpilogueFwdINS6_IJSA_NS7_ILi256EEESB_EEES9_SE_SG_Li256ELb1ELb1ELb1ELb0EEENS1_36VarlenDynamicPersistentTileSchedulerILi128ELi96ELi256ELi128ELb1ELb1ELb1ELb1ELb0ELb1EEEEEEEEEvNT_6ParamsE)
        /*011c*/ 	.word	0x00000470


	//----- nvinfo : EIATTR_REGCOUNT
	.align		4
.L_78:
        /*0120*/ 	.byte	0x04, 0x2f
        /*0122*/ 	.short	(.L_80 - .L_79)
	.align		4
.L_79:
        /*0124*/ 	.word	index@(_ZN7cutlass13device_kernelIN5flash11enable_sm90INS1_16FlashAttnFwdSm90INS1_25CollectiveMainloopFwdSm90ILi2EN4cute5tupleIJNS5_1CILi1EEES8_S8_EEENS6_IJNS7_ILi128EEENS7_ILi96EEENS7_ILi64EEEEEELi256ENS_6half_tEfNS_4arch4Sm90ELb0ELb1ELb1ELb0ELb1ELb0ELb1ELb1ELb0ELb1ELb1ELb0EEENS1_21CollectiveEpilogueFwdINS6_IJSA_NS7_ILi256EEESB_EEES9_SE_SG_Li256ELb0ELb1ELb1ELb0EEENS1_19SingleTileSchedulerILb0ELb1ELb1ELi128EEEEEEEEEvNT_6ParamsE)
        /*0128*/ 	.word	0x000000a8


	//----- nvinfo : EIATTR_FRAME_SIZE
	.align		4
.L_80:
        /*012c*/ 	.byte	0x04, 0x11
        /*012e*/ 	.short	(.L_82 - .L_81)
	.align		4
.L_81:
        /*0130*/ 	.word	index@($_ZN7cutlass13device_kernelIN5flash11enable_sm90INS1_16FlashAttnFwdSm90INS1_25CollectiveMainloopFwdSm90ILi2EN4cute5tupleIJNS5_1CILi1EEES8_S8_EEENS6_IJNS7_ILi128EEENS7_ILi96EEENS7_ILi64EEEEEELi256ENS_6half_tEfNS_4arch4Sm90ELb0ELb1ELb1ELb0ELb1ELb0ELb1ELb1ELb0ELb1ELb1ELb0EEENS1_21CollectiveEpilogueFwdINS6_IJSA_NS7_ILi256EEESB_EEES9_SE_SG_Li256ELb0ELb1ELb1ELb0EEENS1_19SingleTileSchedulerILb0ELb1ELb1ELi128EEEEEEEEEvNT_6ParamsE$_ZZN5flash25CollectiveMainloopFwdSm90ILi2EN4cute5tupleIJNS1_1CILi1EEES4_S4_EEENS2_IJNS3_ILi128EEENS3_ILi96EEENS3_ILi64EEEEEELi256EN7cutlass6half_tEfNSA_4arch4Sm90ELb0ELb1ELb1ELb0ELb1ELb0ELb1ELb1ELb0ELb1ELb1ELb0EE3mmaINS_16FlashAttnFwdSm90ISE_NS_21CollectiveEpilogueFwdINS2_IJS6_NS3_ILi256EEES7_EEES5_SB_SD_Li256ELb0ELb1ELb1ELb0EEENS_19SingleTileSchedulerILb0ELb1ELb1ELi128EEEE13SharedStorageENS1_6TensorINS1_11ArrayEngineIfLm128EEENS1_6LayoutINS2_IJNS2_IJNS3_ILi2EEEST_NS3_ILi32EEEEEES4_S4_EEENS2_IJNS2_IJS4_ST_NS3_ILi4EEEEEENS3_ILi0EEESZ_EEEEEEENS_7SoftmaxILi2ELi0EEEEEbRKNSE_6ParamsENSA_13PipelineAsyncILi2EEES19_RNSA_13PipelineStateILj2EEERT0_RT1_iRiRKNS_16SeqlenInfoQKNewKILb0ELb0EEENS2_IJiiiiEEERT_ENKUliT_T0_T1_E_clIZSF_ISO_S12_S14_EbS17_S19_S19_S1C_S1E_S1G_iS1H_S1L_S1M_S1O_EUlRS1P_iE1_NS3_ILb0EEENS3_ILb1EEEEEDaiS1P_S1Q_S1R_)
        /*0134*/ 	.word	0x00006000


	//----- nvinfo : EIATTR_FRAME_SIZE
	.align		4
.L_82:
        /*0138*/ 	.byte	0x04, 0x11
        /*013a*/ 	.short	(.L_84 - .L_83)
	.align		4
.L_83:
        /*013c*/ 	.word	index@(_ZN7cutlass13device_kernelIN5flash11enable_sm90INS1_16FlashAttnFwdSm90INS1_25CollectiveMainloopFwdSm90ILi2EN4cute5tupleIJNS5_1CILi1EEES8_S8_EEENS6_IJNS7_ILi128EEENS7_ILi96EEENS7_ILi64EEEEEELi256ENS_6half_tEfNS_4arch4Sm90ELb0ELb1ELb1ELb0ELb1ELb0ELb1ELb1ELb0ELb1ELb1ELb0EEENS1_21CollectiveEpilogueFwdINS6_IJSA_NS7_ILi256EEESB_EEES9_SE_SG_Li256ELb0ELb1ELb1ELb0EEENS1_19SingleTileSchedulerILb0ELb1ELb1ELi128EEEEEEEEEvNT_6ParamsE)
        /*0140*/ 	.word	0x00006000


	//----- nvinfo : EIATTR_REGCOUNT
	.align		4
.L_84:
        /*0144*/ 	.byte	0x04, 0x2f
        /*0146*/ 	.short	(.L_86 - .L_85)
	.align		4
.L_85:
        /*0148*/ 	.word	index@(_ZN7cutlass13device_kernelIN5flash11enable_sm90INS1_16FlashAttnFwdSm90INS1_25CollectiveMainloopFwdSm90ILi2EN4cute5tupleIJNS5_1CILi1EEES8_S8_EEENS6_IJNS7_ILi128EEENS7_ILi96EEENS7_ILi64EEEEEELi256ENS_6half_tEfNS_4arch4Sm90ELb0ELb1ELb1ELb0ELb1ELb0ELb0ELb1ELb0ELb1ELb1ELb0EEENS1_21CollectiveEpilogueFwdINS6_IJSA_NS7_ILi256EEESB_EEES9_SE_SG_Li256ELb0ELb1ELb1ELb0EEENS1_19SingleTileSchedulerILb0ELb1ELb1ELi128EEEEEEEEEvNT_6ParamsE)
        /*014c*/ 	.word	0x000000a8


	//----- nvinfo : EIATTR_FRAME_SIZE
	.align		4
.L_86:
        /*0150*/ 	.byte	0x04, 0x11
        /*0152*/ 	.short	(.L_88 - .L_87)
	.align		4
.L_87:
        /*0154*/ 	.word	index@($_ZN7cutlass13device_kernelIN5flash11enable_sm90INS1_16FlashAttnFwdSm90INS1_25CollectiveMainloopFwdSm90ILi2EN4cute5tupleIJNS5_1CILi1EEES8_S8_EEENS6_IJNS7_ILi128EEENS7_ILi96EEENS7_ILi64EEEEEELi256ENS_6half_tEfNS_4arch4Sm90ELb0ELb1ELb1ELb0ELb1ELb0ELb0ELb1ELb0ELb1ELb1ELb0EEENS1_21CollectiveEpilogueFwdINS6_IJSA_NS7_ILi256EEESB_EEES9_SE_SG_Li256ELb0ELb1ELb1ELb0EEENS1_19SingleTileSchedulerILb0ELb1ELb1ELi128EEEEEEEEEvNT_6ParamsE$_ZZN5flash25CollectiveMainloopFwdSm90ILi2EN4cute5tupleIJNS1_1CILi1EEES4_S4_EEENS2_IJNS3_ILi128EEENS3_ILi96EEENS3_ILi64EEEEEELi256EN7cutlass6half_tEfNSA_4arch4Sm90ELb0ELb1ELb1ELb0ELb1ELb0ELb0ELb1ELb0ELb1ELb1ELb0EE3mmaINS_16FlashAttnFwdSm90ISE_NS_21CollectiveEpilogueFwdINS2_IJS6_NS3_ILi256EEES7_EEES5_SB_SD_Li256ELb0ELb1ELb1ELb0EEENS_19SingleTileSchedulerILb0ELb1ELb1ELi128EEEE13SharedStorageENS1_6TensorINS1_11ArrayEngineIfLm128EEENS1_6LayoutINS2_IJNS2_IJNS3_ILi2EEEST_NS3_ILi32EEEEEES4_S4_EEENS2_IJNS2_IJS4_ST_NS3_ILi4EEEEEENS3_ILi0EEESZ_EEEEEEENS_7SoftmaxILi2ELi0EEEEEbRKNSE_6ParamsENSA_13PipelineAsyncILi2EEES19_RNSA_13PipelineStateILj2EEERT0_RT1_iRiRKNS_16SeqlenInfoQKNewKILb0ELb0EEENS2_IJiiiiEEERT_ENKUliT_T0_T1_E_clIZSF_ISO_S12_S14_EbS17_S19_S19_S1C_S1E_S1G_iS1H_S1L_S1M_S1O_EUlRS1P_iE1_NS3_ILb0EEENS3_ILb1EEEEEDaiS1P_S1Q_S1R_)
        /*0158*/ 	.word	0x00000420


	//----- nvinfo : EIATTR_FRAME_SIZE
	.align		4
.L_88:
        /*015c*/ 	.byte	0x04, 0x11
        /*015e*/ 	.short	(.L_90 - .L_89)
	.align		4
.L_89:
        /*0160*/ 	.word	index@(_ZN7cutlass13device_kernelIN5flash11enable_sm90INS1_16FlashAttnFwdSm90INS1_25CollectiveMainloopFwdSm90ILi2EN4cute5tupleIJNS5_1CILi1EEES8_S8_EEENS6_IJNS7_ILi128EEENS7_ILi96EEENS7_ILi64EEEEEELi256ENS_6half_tEfNS_4arch4Sm90ELb0ELb1ELb1ELb0ELb1ELb0ELb0ELb1ELb0ELb1ELb1ELb0EEENS1_21CollectiveEpilogueFwdINS6_IJSA_NS7_ILi256EEESB_EEES9_SE_SG_Li256ELb0ELb1ELb1ELb0EEENS1_19SingleTileSchedulerILb0ELb1ELb1ELi128EEEEEEEEEvNT_6ParamsE)
        /*0164*/ 	.word	0x00000420


	//----- nvinfo : EIATTR_REGCOUNT
	.align		4
.L_90:
        /*0168*/ 	.byte	0x04, 0x2f
        /*016a*/ 	.short	(.L_92 - .L_91)
	.align		4
.L_91:
        /*016c*/ 	.word	index@(_ZN7cutlass13device_kernelIN5flash11enable_sm90INS1_16FlashAttnFwdSm90INS1_25CollectiveMainloopFwdSm90ILi2EN4cute5tupleIJNS5_1CILi1EEES8_S8_EEENS6_IJNS7_ILi128EEENS7_ILi96EEENS7_ILi64EEEEEELi256ENS_6half_tEfNS_4arch4Sm90ELb0ELb0ELb1ELb1ELb1ELb1ELb1ELb1ELb0ELb1ELb1ELb0EEENS1_21CollectiveEpilogueFwdINS6_IJSA_NS7_ILi256EEESB_EEES9_SE_SG_Li256ELb1ELb1ELb1ELb0EEENS1_36VarlenDynamicPersistentTileSchedulerILi128ELi96ELi256ELi128ELb1ELb1ELb1ELb0ELb1ELb1EEEEEEEEEvNT_6ParamsE)
        /*0170*/ 	.word	0x000000a8


	//----- nvinfo : EIATTR_FRAME_SIZE
	.align		4
.L_92:
        /*0174*/ 	.byte	0x04, 0x11
        /*0176*/ 	.short	(.L_94 - .L_93)
	.align		4
.L_93:
        /*0178*/ 	.word	index@(_ZN7cutlass13device_kernelIN5flash11enable_sm90INS1_16FlashAttnFwdSm90INS1_25CollectiveMainloopFwdSm90ILi2EN4cute5tupleIJNS5_1CILi1EEES8_S8_EEENS6_IJNS7_ILi128EEENS7_ILi96EEENS7_ILi64EEEEEELi256ENS_6half_tEfNS_4arch4Sm90ELb0ELb0ELb1ELb1ELb1ELb1ELb1ELb1ELb0ELb1ELb1ELb0EEENS1_21CollectiveEpilogueFwdINS6_IJSA_NS7_ILi256EEESB_EEES9_SE_SG_Li256ELb1ELb1ELb1ELb0EEENS1_36VarlenDynamicPersistentTileSchedulerILi128ELi96ELi256ELi128ELb1ELb1ELb1ELb0ELb1ELb1EEEEEEEEEvNT_6ParamsE)
        /*017c*/ 	.word	0x000001a0


	//----- nvinfo : EIATTR_REGCOUNT
	.align		4
.L_94:
        /*0180*/ 	.byte	0x04, 0x2f
        /*0182*/ 	.short	(.L_96 - .L_95)
	.align		4
.L_95:
        /*0184*/ 	.word	index@(_ZN7cutlass13device_kernelIN5flash11enable_sm90INS1_16FlashAttnFwdSm90INS1_25CollectiveMainloopFwdSm90ILi2EN4cute5tupleIJNS5_1CILi1EEES8_S8_EEENS6_IJNS7_ILi128EEENS7_ILi96EEENS7_ILi64EEEEEELi256ENS_6half_tEfNS_4arch4Sm90ELb0ELb0ELb1ELb1ELb1ELb0ELb1ELb1ELb0ELb1ELb1ELb0EEENS1_21CollectiveEpilogueFwdINS6_IJSA_NS7_ILi256EEESB_EEES9_SE_SG_Li256ELb1ELb1ELb1ELb0EEENS1_36VarlenDynamicPersistentTileSchedulerILi128ELi96ELi256ELi128ELb1ELb1ELb1ELb0ELb1ELb1EEEEEEEEEvNT_6ParamsE)
        /*0188*/ 	.word	0x000000a8


	//----- nvinfo : EIATTR_FRAME_SIZE
	.align		4
.L_96:
        /*018c*/ 	.byte	0x04, 0x11
        /*018e*/ 	.short	(.L_98 - .L_97)
	.align		4
.L_97:
        /*0190*/ 	.word	index@(_ZN7cutlass13device_kernelIN5flash11enable_sm90INS1_16FlashAttnFwdSm90INS1_25CollectiveMainloopFwdSm90ILi2EN4cute5tupleIJNS5_1CILi1EEES8_S8_EEENS6_IJNS7_ILi128EEENS7_ILi96EEENS7_ILi64EEEEEELi256ENS_6half_tEfNS_4arch4Sm90ELb0ELb0ELb1ELb1ELb1ELb0ELb1ELb1ELb0ELb1ELb1ELb0EEENS1_21CollectiveEpilogueFwdINS6_IJSA_NS7_ILi256EEESB_EEES9_SE_SG_Li256ELb1ELb1ELb1ELb0EEENS1_36VarlenDynamicPersistentTileSchedulerILi128ELi96ELi256ELi128ELb1ELb1ELb1ELb0ELb1ELb1EEEEEEEEEvNT_6ParamsE)
        /*0194*/ 	.word	0x00000040


	//----- nvinfo : EIATTR_REGCOUNT
	.align		4
.L_98:
        /*0198*/ 	.byte	0x04, 0x2f
        /*019a*/ 	.short	(.L_100 - .L_99)
	.align		4
.L_99:
        /*019c*/ 	.word	index@(_ZN7cutlass13device_kernelIN5flash11enable_sm90INS1_16FlashAttnFwdSm90INS1_25CollectiveMainloopFwdSm90ILi2EN4cute5tupleIJNS5_1CILi1EEES8_S8_EEENS6_IJNS7_ILi128EEENS7_ILi96EEENS7_ILi64EEEEEELi256ENS_6half_tEfNS_4arch4Sm90ELb0ELb0ELb1ELb1ELb1ELb1ELb0ELb1ELb0ELb1ELb1ELb0EEENS1_21CollectiveEpilogueFwdINS6_IJSA_NS7_ILi256EEESB_EEES9_SE_SG_Li256ELb1ELb1ELb1ELb0EEENS1_36VarlenDynamicPersistentTileSchedulerILi128ELi96ELi256ELi128ELb1ELb1ELb1ELb0ELb1ELb1EEEEEEEEEvNT_6ParamsE)
        /*01a0*/ 	.word	0x000000a8


	//----- nvinfo : EIATTR_FRAME_SIZE
	.align		4
.L_100:
        /*01a4*/ 	.byte	0x04, 0x11
        /*01a6*/ 	.short	(.L_102 - .L_101)
	.align		4
.L_101:
        /*01a8*/ 	.word	index@(_ZN7cutlass13device_kernelIN5flash11enable_sm90INS1_16FlashAttnFwdSm90INS1_25CollectiveMainloopFwdSm90ILi2EN4cute5tupleIJNS5_1CILi1EEES8_S8_EEENS6_IJNS7_ILi128EEENS7_ILi96EEENS7_ILi64EEEEEELi256ENS_6half_tEfNS_4arch4Sm90ELb0ELb0ELb1ELb1ELb1ELb1ELb0ELb1ELb0ELb1ELb1ELb0EEENS1_21CollectiveEpilogueFwdINS6_IJSA_NS7_ILi256EEESB_EEES9_SE_SG_Li256ELb1ELb1ELb1ELb0EEENS1_36VarlenDynamicPersistentTileSchedulerILi128ELi96ELi256ELi128ELb1ELb1ELb1ELb0ELb1ELb1EEEEEEEEEvNT_6ParamsE)
        /*01ac*/ 	.word	0x00000160


	//----- nvinfo : EIATTR_REGCOUNT
	.align		4
.L_102:
        /*01b0*/ 	.byte	0x04, 0x2f
        /*01b2*/ 	.short	(.L_104 - .L_103)
	.align		4
.L_103:
        /*01b4*/ 	.word	index@(_ZN7cutlass13device_kernelIN5flash11enable_sm90INS1_16FlashAttnFwdSm90INS1_25CollectiveMainloopFwdSm90ILi2EN4cute5tupleIJNS5_1CILi1EEES8_S8_EEENS6_IJNS7_ILi128EEENS7_ILi96EEENS7_ILi64EEEEEELi256ENS_6half_tEfNS_4arch4Sm90ELb0ELb0ELb1ELb1ELb1ELb0ELb0ELb1ELb0ELb1ELb1ELb0EEENS1_21CollectiveEpilogueFwdINS6_IJSA_NS7_ILi256EEESB_EEES9_SE_SG_Li256ELb1ELb1ELb1ELb0EEENS1_36VarlenDynamicPersistentTileSchedulerILi128ELi96ELi256ELi128ELb1ELb1ELb1ELb0ELb1ELb1EEEEEEEEEvNT_6ParamsE)
        /*01b8*/ 	.word	0x000000a8


	//----- nvinfo : EIATTR_FRAME_SIZE
	.align		4
.L_104:
        /*01bc*/ 	.byte	0x04, 0x11
        /*01be*/ 	.short	(.L_106 - .L_105)
	.align		4
.L_105:
        /*01c0*/ 	.word	index@(_ZN7cutlass13device_kernelIN5flash11enable_sm90INS1_16FlashAttnFwdSm90INS1_25CollectiveMainloopFwdSm90ILi2EN4cute5tupleIJNS5_1CILi1EEES8_S8_EEENS6_IJNS7_ILi128EEENS7_ILi96EEENS7_ILi64EEEEEELi256ENS_6half_tEfNS_4arch4Sm90ELb0ELb0ELb1ELb1ELb1ELb0ELb0ELb1ELb0ELb1ELb1ELb0EEENS1_21CollectiveEpilogueFwdINS6_IJSA_NS7_ILi256EEESB_EEES9_SE_SG_Li256ELb1ELb1ELb1ELb0EEENS1_36VarlenDynamicPersistentTileSchedulerILi128ELi96ELi256ELi128ELb1ELb1ELb1ELb0ELb1ELb1EEEEEEEEEvNT_6ParamsE)
        /*01c4*/ 	.word	0x00000038


	//----- nvinfo : EIATTR_REGCOUNT
	.align		4
.L_106:
        /*01c8*/ 	.byte	0x04, 0x2f
        /*01ca*/ 	.short	(.L_108 - .L_107)
	.align		4
.L_107:
        /*01cc*/ 	.word	index@(_ZN7cutlass13device_kernelIN5flash11enable_sm90INS1_16FlashAttnFwdSm90INS1_25CollectiveMainloopFwdSm90ILi2EN4cute5tupleIJNS5_1CILi1EEES8_S8_EEENS6_IJNS7_ILi128EEENS7_ILi96EEENS7_ILi64EEEEEELi256ENS_6half_tEfNS_4arch4Sm90ELb0ELb0ELb1ELb0ELb1ELb0ELb1ELb1ELb0ELb1ELb1ELb0EEENS1_21CollectiveEpilogueFwdINS6_IJSA_NS7_ILi256EEESB_EEES9_SE_SG_Li256ELb0ELb1ELb1ELb0EEENS1_19SingleTileSchedulerILb0ELb1ELb1ELi128EEEEEEEEEvNT_6ParamsE)
        /*01d0*/ 	.word	0x000000a8


	//----- nvinfo : EIATTR_FRAME_SIZE
	.align		4
.L_108:
        /*01d4*/ 	.byte	0x04, 0x11
        /*01d6*/ 	.short	(.L_110 - .L_109)
	.align		4
.L_109:
        /*01d8*/ 	.word	index@(_ZN7cutlass13device_kernelIN5flash11enable_sm90INS1_16FlashAttnFwdSm90INS1_25CollectiveMainloopFwdSm90ILi2EN4cute5tupleIJNS5_1CILi1EEES8_S8_EEENS6_IJNS7_ILi128EEENS7_ILi96EEENS7_ILi64EEEEEELi256ENS_6half_tEfNS_4arch4Sm90ELb0ELb0ELb1ELb0ELb1ELb0ELb1ELb1ELb0ELb1ELb1ELb0EEENS1_21CollectiveEpilogueFwdINS6_IJSA_NS7_ILi256EEESB_EEES9_SE_SG_Li256ELb0ELb1ELb1ELb0EEENS1_19SingleTileSchedulerILb0ELb1ELb1ELi128EEEEEEEEEvNT_6ParamsE)
        /*01dc*/ 	.word	0x00000008


	//----- nvinfo : EIATTR_REGCOUNT
	.align		4
.L_110:
        /*01e0*/ 	.byte	0x04, 0x2f
        /*01e2*/ 	.short	(.L_112 - .L_111)
	.align		4
.L_111:
        /*01e4*/ 	.word	index@(_ZN7cutlass13device_kernelIN5flash11enable_sm90INS1_16FlashAttnFwdSm90INS1_25CollectiveMainloopFwdSm90ILi2EN4cute5tupleIJNS5_1CILi1EEES8_S8_EEENS6_IJNS7_ILi128EEENS7_ILi96EEENS7_ILi64EEEEEELi256ENS_6half_tEfNS_4arch4Sm90ELb0ELb0ELb1ELb0ELb1ELb0ELb0ELb1ELb0ELb1ELb1ELb0EEENS1_21CollectiveEpilogueFwdINS6_IJSA_NS7_ILi256EEESB_EEES9_SE_SG_Li256ELb0ELb1ELb1ELb0EEENS1_19SingleTileSchedulerILb0ELb1ELb1ELi128EEEEEEEEEvNT_6ParamsE)
        /*01e8*/ 	.word	0x000000a8


	//----- nvinfo : EIATTR_FRAME_SIZE
	.align		4
.L_112:
        /*01ec*/ 	.byte	0x04, 0x11
        /*01ee*/ 	.short	(.L_114 - .L_113)
	.align		4
.L_113:
        /*01f0*/ 	.word	index@(_ZN7cutlass13device_kernelIN5flash11enable_sm90INS1_16FlashAttnFwdSm90INS1_25CollectiveMainloopFwdSm90ILi2EN4cute5tupleIJNS5_1CILi1EEES8_S8_EEENS6_IJNS7_ILi128EEENS7_ILi96EEENS7_ILi64EEEEEELi256ENS_6half_tEfNS_4arch4Sm90ELb0ELb0ELb1ELb0ELb1ELb0ELb0ELb1ELb0ELb1ELb1ELb0EEENS1_21CollectiveEpilogueFwdINS6_IJSA_NS7_ILi256EEESB_EEES9_SE_SG_Li256ELb0ELb1ELb1ELb0EEENS1_19SingleTileSchedulerILb0ELb1ELb1ELi128EEEEEEEEEvNT_6ParamsE)
        /*01f4*/ 	.word	0x00000000


	//----- nvinfo : EIATTR_REGCOUNT
	.align		4
.L_114:
        /*01f8*/ 	.byte	0x04, 0x2f
        /*01fa*/ 	.short	(.L_116 - .L_115)
	.align		4
.L_115:
        /*01fc*/ 	.word	index@(_ZN7cutlass13device_kernelIN5flash11enable_sm90INS1_16FlashAttnFwdSm90INS1_25CollectiveMainloopFwdSm90ILi2EN4cute5tupleIJNS5_1CILi1EEES8_S8_EEENS6_IJNS7_ILi64EEESA_SA_EEELi512ENS_6half_tEfNS_4arch4Sm90ELb1ELb0ELb1ELb1ELb1ELb1ELb1ELb0ELb0ELb1ELb1ELb0EEENS1_21CollectiveEpilogueFwdINS6_IJSA_NS7_ILi512EEESA_EEES9_SC_SE_Li256ELb1ELb1ELb1ELb0EEENS1_36VarlenDynamicPersistentTileSchedulerILi64ELi64ELi256ELi128ELb1ELb1ELb1ELb1ELb1ELb1EEEEEEEEEvNT_6ParamsE)
        /*0200*/ 	.word	0x000000a8


	//----- nvinfo : EIATTR_FRAME_SIZE
	.align		4
.L_116:
        /*0204*/ 	.byte	0x04, 0x11
        /*0206*/ 	.short	(.L_118 - .L_117)
	.align		4
.L_117:
        /*0208*/ 	.word	index@(_ZN7cutlass13device_kernelIN5flash11enable_sm90INS1_16FlashAttnFwdSm90INS1_25CollectiveMainloopFwdSm90ILi2EN4cute5tupleIJNS5_1CILi1EEES8_S8_EEENS6_IJNS7_ILi64EEESA_SA_EEELi512ENS_6half_tEfNS_4arch4Sm90ELb1ELb0ELb1ELb1ELb1ELb1ELb1ELb0ELb0ELb1ELb1ELb0EEENS1_21CollectiveEpilogueFwdINS6_IJSA_NS7_ILi512EEESA_EEES9_SC_SE_Li256ELb1ELb1ELb1ELb0EEENS1_36VarlenDynamicPersistentTileSchedulerILi64ELi64ELi256ELi128ELb1ELb1ELb1ELb1ELb1ELb1EEEEEEEEEvNT_6ParamsE)
        /*020c*/ 	.word	0x00000088


	//----- nvinfo : EIATTR_REGCOUNT
	.align		4
.L_118:
        /*0210*/ 	.byte	0x04, 0x2f
        /*0212*/ 	.short	(.L_120 - .L_119)
	.align		4
.L_119:
        /*0214*/ 	.word	index@(_ZN7cutlass13device_kernelIN5flash11enable_sm90INS1_16FlashAttnFwdSm90INS1_25CollectiveMainloopFwdSm90ILi2EN4cute5tupleIJNS5_1CILi1EEES8_S8_EEENS6_IJNS7_ILi64EEESA_SA_EEELi512ENS_6half_tEfNS_4arch4Sm90ELb1ELb0ELb1ELb1ELb1ELb0ELb1ELb0ELb0ELb1ELb1ELb0EEENS1_21CollectiveEpilogueFwdINS6_IJSA_NS7_ILi512EEESA_EEES9_SC_SE_Li256ELb1ELb1ELb1ELb0EEENS1_36VarlenDynamicPersistentTileSchedulerILi64ELi64ELi256ELi128ELb1ELb1ELb1ELb1ELb1ELb1EEEEEEEEEvNT_6ParamsE)
        /*0218*/ 	.word	0x000000a8


	//----- nvinfo : EIATTR_FRAME_SIZE
	.align		4
.L_120:
        /*021c*/ 	.byte	0x04, 0x11
        /*021e*/ 	.short	(.L_122 - .L_121)
	.align		4
.L_121:
        /*0220*/ 	.word	index@(_ZN7cutlass13device_kernelIN5flash11enable_sm90INS1_16FlashAttnFwdSm90INS1_25CollectiveMainloopFwdSm90ILi2EN4cute5tupleIJNS5_1CILi1EEES8_S8_EEENS6_IJNS7_ILi64EEESA_SA_EEELi512ENS_6half_tEfNS_4arch4Sm90ELb1ELb0ELb1ELb1ELb1ELb0ELb1ELb0ELb0ELb1ELb1ELb0EEENS1_21CollectiveEpilogueFwdINS6_IJSA_NS7_ILi512EEESA_EEES9_SC_SE_Li256ELb1ELb1ELb1ELb0EEENS1_36VarlenDynamicPersistentTileSchedulerILi64ELi64ELi256ELi128ELb1ELb1ELb1ELb1ELb1ELb1EEEEEEEEEvNT_6ParamsE)
        /*0224*/ 	.word	0x00000030


	//----- nvinfo : EIATTR_REGCOUNT
	.align		4
.L_122:
        /*0228*/ 	.byte	0x04, 0x2f
        /*022a*/ 	.short	(.L_124 - .L_123)
	.align		4
.L_123:
        /*022c*/ 	.word	index@(_ZN7cutlass13device_kernelIN5flash11enable_sm90INS1_16FlashAttnFwdSm90INS1_25CollectiveMainloopFwdSm90ILi2EN4cute5tupleIJNS5_1CILi1EEES8_S8_EEENS6_IJNS7_ILi64EEESA_SA_EEELi512ENS_6half_tEfNS_4arch4Sm90ELb1ELb0ELb1ELb1ELb1ELb1ELb0ELb0ELb0ELb1ELb1ELb0EEENS1_21CollectiveEpilogueFwdINS6_IJSA_NS7_ILi512EEESA_EEES9_SC_SE_Li256ELb1ELb1ELb1ELb0EEENS1_36VarlenDynamicPersistentTileSchedulerILi64ELi64ELi256ELi128ELb1ELb1ELb1ELb1ELb1ELb1EEEEEEEEEvNT_6ParamsE)
        /*0230*/ 	.word	0x000000a8


	//----- nvinfo : EIATTR_FRAME_SIZE
	.align		4
.L_124:
        /*0234*/ 	.byte	0x04, 0x11
        /*0236*/ 	.short	(.L_126 - .L_125)
	.align		4
.L_125:
        /*0238*/ 	.word	index@(_ZN7cutlass13device_kernelIN5flash11enable_sm90INS1_16FlashAttnFwdSm90INS1_25CollectiveMainloopFwdSm90ILi2EN4cute5tupleIJNS5_1CILi1EEES8_S8_EEENS6_IJNS7_ILi64EEESA_SA_EEELi512ENS_6half_tEfNS_4arch4Sm90ELb1ELb0ELb1ELb1ELb1ELb1ELb0ELb0ELb0ELb1ELb1ELb0EEENS1_21CollectiveEpilogueFwdINS6_IJSA_NS7_ILi512EEESA_EEES9_SC_SE_Li256ELb1ELb1ELb1ELb0EEENS1_36VarlenDynamicPersistentTileSchedulerILi64ELi64ELi256ELi128ELb1ELb1ELb1ELb1ELb1ELb1EEEEEEEEEvNT_6ParamsE)
        /*023c*/ 	.word	0x00000070


	//----- nvinfo : EIATTR_REGCOUNT
	.align		4
.L_126:
        /*0240*/ 	.byte	0x04, 0x2f
        /*0242*/ 	.short	(.L_128 - .L_127)
	.align		4
.L_127:
        /*0244*/ 	.word	index@(_ZN7cutlass13device_kernelIN5flash11enable_sm90INS1_16FlashAttnFwdSm90INS1_25CollectiveMainloopFwdSm90ILi2EN4cute5tupleIJNS5_1CILi1EEES8_S8_EEENS6_IJNS7_ILi64EEESA_SA_EEELi512ENS_6half_tEfNS_4arch4Sm90ELb1ELb0ELb1ELb1ELb1ELb0ELb0ELb0ELb0ELb1ELb1ELb0EEENS1_21CollectiveEpilogueFwdINS6_IJSA_NS7_ILi512EEESA_EEES9_SC_SE_Li256ELb1ELb1ELb1ELb0EEENS1_36VarlenDynamicPersistentTileSchedulerILi64ELi64ELi256ELi128ELb1ELb1ELb1ELb1ELb1ELb1EEEEEEEEEvNT_6ParamsE)
        /*0248*/ 	.word	0x000000a8


	//----- nvinfo : EIATTR_FRAME_SIZE
	.align		4
.L_128:
        /*024c*/ 	.byte	0x04, 0x11
        /*024e*/ 	.short	(.L_130 - .L_129)
	.align		4
.L_129:
        /*0250*/ 	.word	index@(_ZN7cutlass13device_kernelIN5flash11enable_sm90INS1_16FlashAttnFwdSm90INS1_25CollectiveMainloopFwdSm90ILi2EN4cute5tupleIJNS5_1CILi1EEES8_S8_EEENS6_IJNS7_ILi64EEESA_SA_EEELi512ENS_6half_tEfNS_4arch4Sm90ELb1ELb0ELb1ELb1ELb1ELb0ELb0ELb0ELb0ELb1ELb1ELb0EEENS1_21CollectiveEpilogueFwdINS6_IJSA_NS7_ILi512EEESA_EEES9_SC_SE_Li256ELb1ELb1ELb1ELb0EEENS1_36VarlenDynamicPersistentTileSchedulerILi64ELi64ELi256ELi128ELb1ELb1ELb1ELb1ELb1ELb1EEEEEEEEEvNT_6ParamsE)
        /*0254*/ 	.word	0x00000038


	//----- nvinfo : EIATTR_REGCOUNT
	.align		4
.L_130:
        /*0258*/ 	.byte	0x04, 0x2f
        /*025a*/ 	.short	(.L_132 - .L_131)
	.align		4
.L_131:
        /*025c*/ 	.word	index@(_ZN7cutlass13device_kernelIN5flash11enable_sm90INS1_16FlashAttnFwdSm90INS1_25CollectiveMainloopFwdSm90ILi2EN4cute5tupleIJNS5_1CILi1EEES8_S8_EEENS6_IJNS7_ILi64EEESA_SA_EEELi512ENS_6half_tEfNS_4arch4Sm90ELb1ELb0ELb1ELb0ELb1ELb0ELb1ELb0ELb0ELb1ELb1ELb0EEENS1_21CollectiveEpilogueFwdINS6_IJSA_NS7_ILi512EEESA_EEES9_SC_SE_Li256ELb0ELb1ELb1ELb0EEENS1_19SingleTileSchedulerILb0ELb1ELb1ELi64EEEEEEEEEvNT_6ParamsE)
        /*0260*/ 	.word	0x000000a8


	//----- nvinfo : EIATTR_FRAME_SIZE
	.align		4
.L_132:
        /*0264*/ 	.byte	0x04, 0x11
        /*0266*/ 	.short	(.L_134 - .L_133)
	.align		4
.L_133:
        /*0268*/ 	.word	index@(_ZN7cutlass13device_kernelIN5flash11enable_sm90INS1_16FlashAttnFwdSm90INS1_25CollectiveMainloopFwdSm90ILi2EN4cute5tupleIJNS5_1CILi1EEES8_S8_EEENS6_IJNS7_ILi64EEESA_SA_EEELi512ENS_6half_tEfNS_4arch4Sm90ELb1ELb0ELb1ELb0ELb1ELb0ELb1ELb0ELb0ELb1ELb1ELb0EEENS1_21CollectiveEpilogueFwdINS6_IJSA_NS7_ILi512EEESA_EEES9_SC_SE_Li256ELb0ELb1ELb1ELb0EEENS1_19SingleTileSchedulerILb0ELb1ELb1ELi64EEEEEEEEEvNT_6ParamsE)
        /*026c*/ 	.word	0x00000008


	//----- nvinfo : EIATTR_REGCOUNT
	.align		4
.L_134:
        /*0270*/ 	.byte	0x04, 0x2f
        /*0272*/ 	.short	(.L_136 - .L_135)
	.align		4
.L_135:
        /*0274*/ 	.word	index@(_ZN7cutlass13device_kernelIN5flash11enable_sm90INS1_16FlashAttnFwdSm90INS1_25CollectiveMainloopFwdSm90ILi2EN4cute5tupleIJNS5_1CILi1EEES8_S8_EEENS6_IJNS7_ILi64EEESA_SA_EEELi512ENS_6half_tEfNS_4arch4Sm90ELb1ELb0ELb1ELb0ELb1ELb0ELb0ELb0ELb0ELb1ELb1ELb0EEENS1_21CollectiveEpilogueFwdINS6_IJSA_NS7_ILi512EEESA_EEES9_SC_SE_Li256ELb0ELb1ELb1ELb0EEENS1_19SingleTileSchedulerILb0ELb1ELb1ELi64EEEEEEEEEvNT_6ParamsE)
        /*0278*/ 	.word	0x000000a8


	//----- nvinfo : EIATTR_FRAME_SIZE
	.align		4
.L_136:
        /*027c*/ 	.byte	0x04, 0x11
        /*027e*/ 	.short	(.L_138 - .L_137)
	.align		4
.L_137:
        /*0280*/ 	.word	index@(_ZN7cutlass13device_kernelIN5flash11enable_sm90INS1_16FlashAttnFwdSm90INS1_25CollectiveMainloopFwdSm90ILi2EN4cute5tupleIJNS5_1CILi1EEES8_S8_EEENS6_IJNS7_ILi64EEESA_SA_EEELi512ENS_6half_tEfNS_4arch4Sm90ELb1ELb0ELb1ELb0ELb1ELb0ELb0ELb0ELb0ELb1ELb1ELb0EEENS1_21CollectiveEpilogueFwdINS6_IJSA_NS7_ILi512EEESA_EEES9_SC_SE_Li256ELb0ELb1ELb1ELb0EEENS1_19SingleTileSchedulerILb0ELb1ELb1ELi64EEEEEEEEEvNT_6ParamsE)
        /*0284*/ 	.word	0x00000000


	//----- nvinfo : EIATTR_REGCOUNT
	.align		4
.L_138:
        /*0288*/ 	.byte	0x04, 0x2f
        /*028a*/ 	.short	(.L_140 - .L_139)
	.align		4
.L_139:
        /*028c*/ 	.word	index@(_ZN7cutlass13device_kernelIN5flash11enable_sm90INS1_16FlashAttnFwdSm90INS1_25CollectiveMainloopFwdSm90ILi2EN4cute5tupleIJNS5_1CILi1EEES8_S8_EEENS6_IJNS7_ILi64EEESA_SA_EEELi512ENS_6half_tEfNS_4arch4Sm90ELb0ELb1ELb1ELb1ELb1ELb1ELb1ELb0ELb0ELb1ELb1ELb0EEENS1_21CollectiveEpilogueFwdINS6_IJSA_NS7_ILi512EEESA_EEES9_SC_SE_Li256ELb1ELb1ELb1ELb0EEENS1_36VarlenDynamicPersistentTileSchedulerILi64ELi64ELi256ELi128ELb1ELb1ELb1ELb1ELb0ELb1EEEEEEEEEvNT_6ParamsE)
        /*0290*/ 	.word	0x000000a8


	//----- nvinfo : EIATTR_FRAME_SIZE
	.align		4
.L_140:
        /*0294*/ 	.byte	0x04, 0x11
        /*0296*/ 	.short	(.L_142 - .L_141)
	.align		4
.L_141:
        /*0298*/ 	.word	index@($_ZN7cutlass13device_kernelIN5flash11enable_sm90INS1_16FlashAttnFwdSm90INS1_25CollectiveMainloopFwdSm90ILi2EN4cute5tupleIJNS5_1CILi1EEES8_S8_EEENS6_IJNS7_ILi64EEESA_SA_EEELi512ENS_6half_tEfNS_4arch4Sm90ELb0ELb1ELb1ELb1ELb1ELb1ELb1ELb0ELb0ELb1ELb1ELb0EEENS1_21CollectiveEpilogueFwdINS6_IJSA_NS7_ILi512EEESA_EEES9_SC_SE_Li256ELb1ELb1ELb1ELb0EEENS1_36VarlenDynamicPersistentTileSchedulerILi64ELi64ELi256ELi128ELb1ELb1ELb1ELb1ELb0ELb1EEEEEEEEEvNT_6ParamsE$_ZZN5flash25CollectiveMainloopFwdSm90ILi2EN4cute5tupleIJNS1_1CILi1EEES4_S4_EEENS2_IJNS3_ILi64EEES6_S6_EEELi512EN7cutlass6half_tEfNS8_4arch4Sm90ELb0ELb1ELb1ELb1ELb1ELb1ELb1ELb0ELb0ELb1ELb1ELb0EE3mmaINS_16FlashAttnFwdSm90ISC_NS_21CollectiveEpilogueFwdINS2_IJS6_NS3_ILi512EEES6_EEES5_S9_SB_Li256ELb1ELb1ELb1ELb0EEENS_36VarlenDynamicPersistentTileSchedulerILi64ELi64ELi256ELi128ELb1ELb1ELb1ELb1ELb0ELb1EEEE13SharedStorageENS1_6TensorINS1_11ArrayEngineIfLm128EEENS1_6LayoutINS2_IJNS2_IJNS3_ILi2EEESR_NS3_ILi32EEEEEES4_S4_EEENS2_IJNS2_IJS4_SR_NS3_ILi4EEEEEENS3_ILi0EEESX_EEEEEEENS_7SoftmaxILi2ELi0EEEEEbRKNSC_6ParamsENS8_13PipelineAsyncILi2EEES17_RNS8_13PipelineStateILj2EEERT0_RT1_iRiRKNS_16SeqlenInfoQKNewKILb1ELb1EEENS2_IJiiiiEEERT_ENKUliT_T0_T1_E_clIZSD_ISM_S10_S12_EbS15_S17_S17_S1A_S1C_S1E_iS1F_S1J_S1K_S1M_EUlRS1N_iE0_NS3_ILb1EEES1U_EEDaiS1N_S1O_S1P_)
        /*029c*/ 	.word	0x00000470


	//----- nvinfo : EIATTR_FRAME_SIZE
	.align		4
.L_142:
        /*02a0*/ 	.byte	0x04, 0x11
        /*02a2*/ 	.short	(.L_144 - .L_143)
	.align		4
.L_143:
        /*02a4*/ 	.word	index@(_ZN7cutlass13device_kernelIN5flash11enable_sm90INS1_16FlashAttnFwdSm90INS1_25CollectiveMainloopFwdSm90ILi2EN4cute5tupleIJNS5_1CILi1EEES8_S8_EEENS6_IJNS7_ILi64EEESA_SA_EEELi512ENS_6half_tEfNS_4arch4Sm90ELb0ELb1ELb1ELb1ELb1ELb1ELb1ELb0ELb0ELb1ELb1ELb0EEENS1_21CollectiveEpilogueFwdINS6_IJSA_NS7_ILi512EEESA_EEES9_SC_SE_Li256ELb1ELb1ELb1ELb0EEENS1_36VarlenDynamicPersistentTileSchedulerILi64ELi64ELi256ELi128ELb1ELb1ELb1ELb1ELb0ELb1EEEEEEEEEvNT_6ParamsE)
        /*02a8*/ 	.word	0x00000470


	//----- nvinfo : EIATTR_REGCOUNT
	.align		4
.L_144:
        /*02ac*/ 	.byte	0x04, 0x2f
        /*02ae*/ 	.short	(.L_146 - .L_145)
	.align		4
.L_145:
        /*02b0*/ 	.word	index@(_ZN7cutlass13device_kernelIN5flash11enable_sm90INS1_16FlashAttnFwdSm90INS1_25CollectiveMainloopFwdSm90ILi2EN4cute5tupleIJNS5_1CILi1EEES8_S8_EEENS6_IJNS7_ILi64EEESA_SA_EEELi512ENS_6half_tEfNS_4arch4Sm90ELb0ELb1ELb1ELb1ELb1ELb0ELb1ELb0ELb0ELb1ELb1ELb0EEENS1_21CollectiveEpilogueFwdINS6_IJSA_NS7_ILi512EEESA_EEES9_SC_SE_Li256ELb1ELb1ELb1ELb0EEENS1_36VarlenDynamicPersistentTileSchedulerILi64ELi64ELi256ELi128ELb1ELb1ELb1ELb1ELb0ELb1EEEEEEEEEvNT_6ParamsE)
        /*02b4*/ 	.word	0x000000a8


	//----- nvinfo : EIATTR_FRAME_SIZE
	.align		4
.L_146:
        /*02b8*/ 	.byte	0x04, 0x11
        /*02ba*/ 	.short	(.L_148 - .L_147)
	.align		4
.L_147:
        /*02bc*/ 	.word	index@($_ZN7cutlass13device_kernelIN5flash11enable_sm90INS1_16FlashAttnFwdSm90INS1_25CollectiveMainloopFwdSm90ILi2EN4cute5tupleIJNS5_1CILi1EEES8_S8_EEENS6_IJNS7_ILi64EEESA_SA_EEELi512ENS_6half_tEfNS_4arch4Sm90ELb0ELb1ELb1ELb1ELb1ELb0ELb1ELb0ELb0ELb1ELb1ELb0EEENS1_21CollectiveEpilogueFwdINS6_IJSA_NS7_ILi512EEESA_EEES9_SC_SE_Li256ELb1ELb1ELb1ELb0EEENS1_36VarlenDynamicPersistentTileSchedulerILi64ELi64ELi256ELi128ELb1ELb1ELb1ELb1ELb0ELb1EEEEEEEEEvNT_6ParamsE$_ZZN5flash25CollectiveMainloopFwdSm90ILi2EN4cute5tupleIJNS1_1CILi1EEES4_S4_EEENS2_IJNS3_ILi64EEES6_S6_EEELi512EN7cutlass6half_tEfNS8_4arch4Sm90ELb0ELb1ELb1ELb1ELb1ELb0ELb1ELb0ELb0ELb1ELb1ELb0EE3mmaINS_16FlashAttnFwdSm90ISC_NS_21CollectiveEpilogueFwdINS2_IJS6_NS3_ILi512EEES6_EEES5_S9_SB_Li256ELb1ELb1ELb1ELb0EEENS_36VarlenDynamicPersistentTileSchedulerILi64ELi64ELi256ELi128ELb1ELb1ELb1ELb1ELb0ELb1EEEE13SharedStorageENS1_6TensorINS1_11ArrayEngineIfLm128EEENS1_6LayoutINS2_IJNS2_IJNS3_ILi2EEESR_NS3_ILi32EEEEEES4_S4_EEENS2_IJNS2_IJS4_SR_NS3_ILi4EEEEEENS3_ILi0EEESX_EEEEEEENS_7SoftmaxILi2ELi0EEEEEbRKNSC_6ParamsENS8_13PipelineAsyncILi2EEES17_RNS8_13PipelineStateILj2EEERT0_RT1_iRiRKNS_16SeqlenInfoQKNewKILb1ELb0EEENS2_IJiiiiEEERT_ENKUliT_T0_T1_E_clIZSD_ISM_S10_S12_EbS15_S17_S17_S1A_S1C_S1E_iS1F_S1J_S1K_S1M_EUlRS1N_iE1_NS3_ILb0EEENS3_ILb1EEEEEDaiS1N_S1O_S1P_)
        /*02c0*/ 	.word	0x00000460


	//----- nvinfo : EIATTR_FRAME_SIZE
	.align		4
.L_148:
        /*02c4*/ 	.byte	0x04, 0x11
        /*02c6*/ 	.short	(.L_150 - .L_149)
	.align		4
.L_149:
        /*02c8*/ 	.word	index@(_ZN7cutlass13device_kernelIN5flash11enable_sm90INS1_16FlashAttnFwdSm90INS1_25CollectiveMainloopFwdSm90ILi2EN4cute5tupleIJNS5_1CILi1EEES8_S8_EEENS6_IJNS7_ILi64EEESA_SA_EEELi512ENS_6half_tEfNS_4arch4Sm90ELb0ELb1ELb1ELb1ELb1ELb0ELb1ELb0ELb0ELb1ELb1ELb0EEENS1_21CollectiveEpilogueFwdINS6_IJSA_NS7_ILi512EEESA_EEES9_SC_SE_Li256ELb1ELb1ELb1ELb0EEENS1_36VarlenDynamicPersistentTileSchedulerILi64ELi64ELi256ELi128ELb1ELb1ELb1ELb1ELb0ELb1EEEEEEEEEvNT_6ParamsE)
        /*02cc*/ 	.word	0x00000460


	//----- nvinfo : EIATTR_REGCOUNT
	.align		4
.L_150:
        /*02d0*/ 	.byte	0x04, 0x2f
        /*02d2*/ 	.short	(.L_152 - .L_151)
	.align		4
.L_151:
        /*02d4*/ 	.word	index@(_ZN7cutlass13device_kernelIN5flash11enable_sm90INS1_16FlashAttnFwdSm90INS1_25CollectiveMainloopFwdSm90ILi2EN4cute5tupleIJNS5_1CILi1EEES8_S8_EEENS6_IJNS7_ILi64EEESA_SA_EEELi512ENS_6half_tEfNS_4arch4Sm90ELb0ELb1ELb1ELb1ELb1ELb1ELb0ELb0ELb0ELb1ELb1ELb0EEENS1_21CollectiveEpilogueFwdINS6_IJSA_NS7_ILi512EEESA_EEES9_SC_SE_Li256ELb1ELb1ELb1ELb0EEENS1_36VarlenDynamicPersistentTileSchedulerILi64ELi64ELi256ELi128ELb1ELb1ELb1ELb1ELb0ELb1EEEEEEEEEvNT_6ParamsE)
        /*02d8*/ 	.word	0x000000a8


	//----- nvinfo : EIATTR_FRAME_SIZE
	.align		4
.L_152:
        /*02dc*/ 	.byte	0x04, 0x11
        /*02de*/ 	.short	(.L_154 - .L_153)
	.align		4
.L_153:
        /*02e0*/ 	.word	index@(_ZN7cutlass13device_kernelIN5flash11enable_sm90INS1_16FlashAttnFwdSm90INS1_25CollectiveMainloopFwdSm90ILi2EN4cute5tupleIJNS5_1CILi1EEES8_S8_EEENS6_IJNS7_ILi64EEESA_SA_EEELi512ENS_6half_tEfNS_4arch4Sm90ELb0ELb1ELb1ELb1ELb1ELb1ELb0ELb0ELb0ELb1ELb1ELb0EEENS1_21CollectiveEpilogueFwdINS6_IJSA_NS7_ILi512EEESA_EEES9_SC_SE_Li256ELb1ELb1ELb1ELb0EEENS1_36VarlenDynamicPersistentTileSchedulerILi64ELi64ELi256ELi128ELb1ELb1ELb1ELb1ELb0ELb1EEEEEEEEEvNT_6ParamsE)
        /*02e4*/ 	.word	0x00000070


	//----- nvinfo : EIATTR_REGCOUNT
	.align		4
.L_154:
        /*02e8*/ 	.byte	0x04, 0x2f
        /*02ea*/ 	.short	(.L_156 - .L_155)
	.align		4
.L_155:
        /*02ec*/ 	.word	index@(_ZN7cutlass13device_kernelIN5flash11enable_sm90INS1_16FlashAttnFwdSm90INS1_25CollectiveMainloopFwdSm90ILi2EN4cute5tupleIJNS5_1CILi1EEES8_S8_EEENS6_IJNS7_ILi64EEESA_SA_EEELi512ENS_6half_tEfNS_4arch4Sm90ELb0ELb1ELb1ELb1ELb1ELb0ELb0ELb0ELb0ELb1ELb1ELb0EEENS1_21CollectiveEpilogueFwdINS6_IJSA_NS7_ILi512EEESA_EEES9_SC_SE_Li256ELb1ELb1ELb1ELb0EEENS1_36VarlenDynamicPersistentTileSchedulerILi64ELi64ELi256ELi128ELb1ELb1ELb1ELb1ELb0ELb1EEEEEEEEEvNT_6ParamsE)
        /*02f0*/ 	.word	0x000000a8


	//----- nvinfo : EIATTR_FRAME_SIZE
	.align		4
.L_156:
        /*02f4*/ 	.byte	0x04, 0x11
        /*02f6*/ 	.short	(.L_158 - .L_157)
	.align		4
.L_157:
        /*02f8*/ 	.word	index@(_ZN7cutlass13device_kernelIN5flash11enable_sm90INS1_16FlashAttnFwdSm90INS1_25CollectiveMainloopFwdSm90ILi2EN4cute5tupleIJNS5_1CILi1EEES8_S8_EEENS6_IJNS7_ILi64EEESA_SA_EEELi512ENS_6half_tEfNS_4arch4Sm90ELb0ELb1ELb1ELb1ELb1ELb0ELb0ELb0ELb0ELb1ELb1ELb0EEENS1_21CollectiveEpilogueFwdINS6_IJSA_NS7_ILi512EEESA_EEES9_SC_SE_Li256ELb1ELb1ELb1ELb0EEENS1_36VarlenDynamicPersistentTileSchedulerILi64ELi64ELi256ELi128ELb1ELb1ELb1ELb1ELb0ELb1EEEEEEEEEvNT_6ParamsE)
        /*02fc*/ 	.word	0x00000028


	//----- nvinfo : EIATTR_REGCOUNT
	.align		4
.L_158:
        /*0300*/ 	.byte	0x04, 0x2f
        /*0302*/ 	.short	(.L_160 - .L_159)
	.align		4
.L_159:
        /*0304*/ 	.word	index@(_ZN7cutlass13device_kernelIN5flash11enable_sm90INS1_16FlashAttnFwdSm90INS1_25CollectiveMainloopFwdSm90ILi2EN4cute5tupleIJNS5_1CILi1EEES8_S8_EEENS6_IJNS7_ILi64EEESA_SA_EEELi512ENS_6half_tEfNS_4arch4Sm90ELb0ELb1ELb1ELb0ELb1ELb0ELb1ELb0ELb0ELb1ELb1ELb0EEENS1_21CollectiveEpilogueFwdINS6_IJSA_NS7_ILi512EEESA_EEES9_SC_SE_Li256ELb0ELb1ELb1ELb0EEENS1_19SingleTileSchedulerILb0ELb1ELb1ELi64EEEEEEEEEvNT_6ParamsE)
        /*0308*/ 	.word	0x000000a8


	//----- nvinfo : EIATTR_FRAME_SIZE
	.align		4
.L_160:
        /*030c*/ 	.byte	0x04, 0x11
        /*030e*/ 	.short	(.L_162 - .L_161)
	.align		4
.L_161:
        /*0310*/ 	.word	index@($_ZN7cutlass13device_kernelIN5flash11enable_sm90INS1_16FlashAttnFwdSm90INS1_25CollectiveMainloopFwdSm90ILi2EN4cute5tupleIJNS5_1CILi1EEES8_S8_EEENS6_IJNS7_ILi64EEESA_SA_EEELi512ENS_6half_tEfNS_4arch4Sm90ELb0ELb1ELb1ELb0ELb1ELb0ELb1ELb0ELb0ELb1ELb1ELb0EEENS1_21CollectiveEpilogueFwdINS6_IJSA_NS7_ILi512EEESA_EEES9_SC_SE_Li256ELb0ELb1ELb1ELb0EEENS1_19SingleTileSchedulerILb0ELb1ELb1ELi64EEEEEEEEEvNT_6ParamsE$_ZZN5flash25CollectiveMainloopFwdSm90ILi2EN4cute5tupleIJNS1_1CILi1EEES4_S4_EEENS2_IJNS3_ILi64EEES6_S6_EEELi512EN7cutlass6half_tEfNS8_4arch4Sm90ELb0ELb1ELb1ELb0ELb1ELb0ELb1ELb0ELb0ELb1ELb1ELb0EE3mmaINS_16FlashAttnFwdSm90ISC_NS_21CollectiveEpilogueFwdINS2_IJS6_NS3_ILi512EEES6_EEES5_S9_SB_Li256ELb0ELb1ELb1ELb0EEENS_19SingleTileSchedulerILb0ELb1ELb1ELi64EEEE13SharedStorageENS1_6TensorINS1_11ArrayEngineIfLm128EEENS1_6LayoutINS2_IJNS2_IJNS3_ILi2EEESR_NS3_ILi32EEEEEES4_S4_EEENS2_IJNS2_IJS4_SR_NS3_ILi4EEEEEENS3_ILi0EEESX_EEEEEEENS_7SoftmaxILi2ELi0EEEEEbRKNSC_6ParamsENS8_13PipelineAsyncILi2EEES17_RNS8_13PipelineStateILj2EEERT0_RT1_iRiRKNS_16SeqlenInfoQKNewKILb0ELb0EEENS2_IJiiiiEEERT_ENKUliT_T0_T1_E_clIZSD_ISM_S10_S12_EbS15_S17_S17_S1A_S1C_S1E_iS1F_S1J_S1K_S1M_EUlRS1N_iE1_NS3_ILb0EEENS3_ILb1EEEEEDaiS1N_S1O_S1P_)
        /*0314*/ 	.word	0x00000420


	//----- nvinfo : EIATTR_FRAME_SIZE
	.align		4
.L_162:
        /*0318*/ 	.byte	0x04, 0x11
        /*031a*/ 	.short	(.L_164 - .L_163)
	.align		4
.L_163:
        /*031c*/ 	.word	index@(_ZN7cutlass13device_kernelIN5flash11enable_sm90INS1_16FlashAttnFwdSm90INS1_25CollectiveMainloopFwdSm90ILi2EN4cute5tupleIJNS5_1CILi1EEES8_S8_EEENS6_IJNS7_ILi64EEESA_SA_EEELi512ENS_6half_tEfNS_4arch4Sm90ELb0ELb1ELb1ELb0ELb1ELb0ELb1ELb0ELb0ELb1ELb1ELb0EEENS1_21CollectiveEpilogueFwdINS6_IJSA_NS7_ILi512EEESA_EEES9_SC_SE_Li256ELb0ELb1ELb1ELb0EEENS1_19SingleTileSchedulerILb0ELb1ELb1ELi64EEEEEEEEEvNT_6ParamsE)
        /*0320*/ 	.word	0x00000420


	//----- nvinfo : EIATTR_REGCOUNT
	.align		4
.L_164:
        /*0324*/ 	.byte	0x04, 0x2f
        /*0326*/ 	.short	(.L_166 - .L_165)
	.align		4
.L_165:
        /*0328*/ 	.word	index@(_ZN7cutlass13device_kernelIN5flash11enable_sm90INS1_16FlashAttnFwdSm90INS1_25CollectiveMainloopFwdSm90ILi2EN4cute5tupleIJNS5_1CILi1EEES8_S8_EEENS6_IJNS7_ILi64EEESA_SA_EEELi512ENS_6half_tEfNS_4arch4Sm90ELb0ELb1ELb1ELb0ELb1ELb0ELb0ELb0ELb0ELb1ELb1ELb0EEENS1_21CollectiveEpilogueFwdINS6_IJSA_NS7_ILi512EEESA_EEES9_SC_SE_Li256ELb0ELb1ELb1ELb0EEENS1_19SingleTileSchedulerILb0ELb1ELb1ELi64EEEEEEEEEvNT_6ParamsE)
        /*032c*/ 	.word	0x000000a8


	//----- nvinfo : EIATTR_FRAME_SIZE
	.align		4
.L_166:
        /*0330*/ 	.byte	0x04, 0x11
        /*0332*/ 	.short	(.L_168 - .L_167)
	.align		4
.L_167:
        /*0334*/ 	.word	index@(_ZN7cutlass13device_kernelIN5flash11enable_sm90INS1_16FlashAttnFwdSm90INS1_25CollectiveMainloopFwdSm90ILi2EN4cute5tupleIJNS5_1CILi1EEES8_S8_EEENS6_IJNS7_ILi64EEESA_SA_EEELi512ENS_6half_tEfNS_4arch4Sm90ELb0ELb1ELb1ELb0ELb1ELb0ELb0ELb0ELb0ELb1ELb1ELb0EEENS1_21CollectiveEpilogueFwdINS6_IJSA_NS7_ILi512EEESA_EEES9_SC_SE_Li256ELb0ELb1ELb1ELb0EEENS1_19SingleTileSchedulerILb0ELb1ELb1ELi64EEEEEEEEEvNT_6ParamsE)
        /*0338*/ 	.word	0x00000000


	//----- nvinfo : EIATTR_REGCOUNT
	.align		4
.L_168:
        /*033c*/ 	.byte	0x04, 0x2f
        /*033e*/ 	.short	(.L_170 - .L_169)
	.align		4
.L_169:
        /*0340*/ 	.word	index@(_ZN7cutlass13device_kernelIN5flash11enable_sm90INS1_16FlashAttnFwdSm90INS1_25CollectiveMainloopFwdSm90ILi2EN4cute5tupleIJNS5_1CILi1EEES8_S8_EEENS6_IJNS7_ILi64EEESA_SA_EEELi512ENS_6half_tEfNS_4arch4Sm90ELb0ELb0ELb1ELb1ELb1ELb1ELb1ELb0ELb0ELb1ELb1ELb0EEENS1_21CollectiveEpilogueFwdINS6_IJSA_NS7_ILi512EEESA_EEES9_SC_SE_Li256ELb1ELb1ELb1ELb0EEENS1_36VarlenDynamicPersistentTileSchedulerILi64ELi64ELi256ELi128ELb1ELb1ELb1ELb0ELb1ELb1EEEEEEEEEvNT_6ParamsE)
        /*0344*/ 	.word	0x000000a8


	//----- nvinfo : EIATTR_FRAME_SIZE
	.align		4
.L_170:
        /*0348*/ 	.byte	0x04, 0x11
        /*034a*/ 	.short	(.L_172 - .L_171)
	.align		4
.L_171:
        /*034c*/ 	.word	index@(_ZN7cutlass13device_kernelIN5flash11enable_sm90INS1_16FlashAttnFwdSm90INS1_25CollectiveMainloopFwdSm90ILi2EN4cute5tupleIJNS5_1CILi1EEES8_S8_EEENS6_IJNS7_ILi64EEESA_SA_EEELi512ENS_6half_tEfNS_4arch4Sm90ELb0ELb0ELb1ELb1ELb1ELb1ELb1ELb0ELb0ELb1ELb1ELb0EEENS1_21CollectiveEpilogueFwdINS6_IJSA_NS7_ILi512EEESA_EEES9_SC_SE_Li256ELb1ELb1ELb1ELb0EEENS1_36VarlenDynamicPersistentTileSchedulerILi64ELi64ELi256ELi128ELb1ELb1ELb1ELb0ELb1ELb1EEEEEEEEEvNT_6ParamsE)
        /*0350*/ 	.word	0x00000070


	//----- nvinfo : EIATTR_REGCOUNT
	.align		4
.L_172:
        /*0354*/ 	.byte	0x04, 0x2f
        /*0356*/ 	.short	(.L_174 - .L_173)
	.align		4
.L_173:
        /*0358*/ 	.word	index@(_ZN7cutlass13device_kernelIN5flash11enable_sm90INS1_16FlashAttnFwdSm90INS1_25CollectiveMainloopFwdSm90ILi2EN4cute5tupleIJNS5_1CILi1EEES8_S8_EEENS6_IJNS7_ILi64EEESA_SA_EEELi512ENS_6half_tEfNS_4arch4Sm90ELb0ELb0ELb1ELb1ELb1ELb0ELb1ELb0ELb0ELb1ELb1ELb0EEENS1_21CollectiveEpilogueFwdINS6_IJSA_NS7_ILi512EEESA_EEES9_SC_SE_Li256ELb1ELb1ELb1ELb0EEENS1_36VarlenDynamicPersistentTileSchedulerILi64ELi64ELi256ELi128ELb1ELb1ELb1ELb0ELb1ELb1EEEEEEEEEvNT_6ParamsE)
        /*035c*/ 	.word	0x000000a8


	//----- nvinfo : EIATTR_FRAME_SIZE
	.align		4
.L_174:
        /*0360*/ 	.byte	0x04, 0x11
        /*0362*/ 	.short	(.L_176 - .L_175)
	.align		4
.L_175:
        /*0364*/ 	.word	index@(_ZN7cutlass13device_kernelIN5flash11enable_sm90INS1_16FlashAttnFwdSm90INS1_25CollectiveMainloopFwdSm90ILi2EN4cute5tupleIJNS5_1CILi1EEES8_S8_EEENS6_IJNS7_ILi64EEESA_SA_EEELi512ENS_6half_tEfNS_4arch4Sm90ELb0ELb0ELb1ELb1ELb1ELb0ELb1ELb0ELb0ELb1ELb1ELb0EEENS1_21CollectiveEpilogueFwdINS6_IJSA_NS7_ILi512EEESA_EEES9_SC_SE_Li256ELb1ELb1ELb1ELb0EEENS1_36VarlenDynamicPersistentTileSchedulerILi64ELi64ELi256ELi128ELb1ELb1ELb1ELb0ELb1ELb1EEEEEEEEEvNT_6ParamsE)
        /*0368*/ 	.word	0x00000038


	//----- nvinfo : EIATTR_REGCOUNT
	.align		4
.L_176:
        /*036c*/ 	.byte	0x04, 0x2f
        /*036e*/ 	.short	(.L_178 - .L_177)
	.align		4
.L_177:
        /*0370*/ 	.word	index@(_ZN7cutlass13device_kernelIN5flash11enable_sm90INS1_16FlashAttnFwdSm90INS1_25CollectiveMainloopFwdSm90ILi2EN4cute5tupleIJNS5_1CILi1EEES8_S8_EEENS6_IJNS7_ILi64EEESA_SA_EEELi512ENS_6half_tEfNS_4arch4Sm90ELb0ELb0ELb1ELb1ELb1ELb1ELb0ELb0ELb0ELb1ELb1ELb0EEENS1_21CollectiveEpilogueFwdINS6_IJSA_NS7_ILi512EEESA_EEES9_SC_SE_Li256ELb1ELb1ELb1ELb0EEENS1_36VarlenDynamicPersistentTileSchedulerILi64ELi64ELi256ELi128ELb1ELb1ELb1ELb0ELb1ELb1EEEEEEEEEvNT_6ParamsE)
        /*0374*/ 	.word	0x000000a8


	//----- nvinfo : EIATTR_FRAME_SIZE
	.align		4
.L_178:
        /*0378*/ 	.byte	0x04, 0x11
        /*037a*/ 	.short	(.L_180 - .L_179)
	.align		4
.L_179:
        /*037c*/ 	.word	index@(_ZN7cutlass13device_kernelIN5flash11enable_sm90INS1_16FlashAttnFwdSm90INS1_25CollectiveMainloopFwdSm90ILi2EN4cute5tupleIJNS5_1CILi1EEES8_S8_EEENS6_IJNS7_ILi64EEESA_SA_EEELi512ENS_6half_tEfNS_4arch4Sm90ELb0ELb0ELb1ELb1ELb1ELb1ELb0ELb0ELb0ELb1ELb1ELb0EEENS1_21CollectiveEpilogueFwdINS6_IJSA_NS7_ILi512EEESA_EEES9_SC_SE_Li256ELb1ELb1ELb1ELb0EEENS1_36VarlenDynamicPersistentTileSchedulerILi64ELi64ELi256ELi128ELb1ELb1ELb1ELb0ELb1ELb1EEEEEEEEEvNT_6ParamsE)
        /*0380*/ 	.word	0x00000060


	//----- nvinfo : EIATTR_REGCOUNT
	.align		4
.L_180:
        /*0384*/ 	.byte	0x04, 0x2f
        /*0386*/ 	.short	(.L_182 - .L_181)
	.align		4
.L_181:
        /*0388*/ 	.word	index@(_ZN7cutlass13device_kernelIN5flash11enable_sm90INS1_16FlashAttnFwdSm90INS1_25CollectiveMainloopFwdSm90ILi2EN4cute5tupleIJNS5_1CILi1EEES8_S8_EEENS6_IJNS7_ILi64EEESA_SA_EEELi512ENS_6half_tEfNS_4arch4Sm90ELb0ELb0ELb1ELb1ELb1ELb0ELb0ELb0ELb0ELb1ELb1ELb0EEENS1_21CollectiveEpilogueFwdINS6_IJSA_NS7_ILi512EEESA_EEES9_SC_SE_Li256ELb1ELb1ELb1ELb0EEENS1_36VarlenDynamicPersistentTileSchedulerILi64ELi64ELi256ELi128ELb1ELb1ELb1ELb0ELb1ELb1EEEEEEEEEvNT_6ParamsE)
        /*038c*/ 	.word	0x000000a8


	//----- nvinfo : EIATTR_FRAME_SIZE
	.align		4
.L_182:
        /*0390*/ 	.byte	0x04, 0x11
        /*0392*/ 	.short	(.L_184 - .L_183)
	.align		4
.L_183:
        /*0394*/ 	.word	index@(_ZN7cutlass13device_kernelIN5flash11enable_sm90INS1_16FlashAttnFwdSm90INS1_25CollectiveMainloopFwdSm90ILi2EN4cute5tupleIJNS5_1CILi1EEES8_S8_EEENS6_IJNS7_ILi64EEESA_SA_EEELi512ENS_6half_tEfNS_4arch4Sm90ELb0ELb0ELb1ELb1ELb1ELb0ELb0ELb0ELb0ELb1ELb1ELb0EEENS1_21CollectiveEpilogueFwdINS6_IJSA_NS7_ILi512EEESA_EEES9_SC_SE_Li256ELb1ELb1ELb1ELb0EEENS1_36VarlenDynamicPersistentTileSchedulerILi64ELi64ELi256ELi128ELb1ELb1ELb1ELb0ELb1ELb1EEEEEEEEEvNT_6ParamsE)
        /*0398*/ 	.word	0x00000040


	//----- nvinfo : EIATTR_REGCOUNT
	.align		4
.L_184:
        /*039c*/ 	.byte	0x04, 0x2f
        /*039e*/ 	.short	(.L_186 - .L_185)
	.align		4
.L_185:
        /*03a0*/ 	.word	index@(_ZN7cutlass13device_kernelIN5flash11enable_sm90INS1_16FlashAttnFwdSm90INS1_25CollectiveMainloopFwdSm90ILi2EN4cute5tupleIJNS5_1CILi1EEES8_S8_EEENS6_IJNS7_ILi64EEESA_SA_EEELi512ENS_6half_tEfNS_4arch4Sm90ELb0ELb0ELb1ELb0ELb1ELb0ELb1ELb0ELb0ELb1ELb1ELb0EEENS1_21CollectiveEpilogueFwdINS6_IJSA_NS7_ILi512EEESA_EEES9_SC_SE_Li256ELb0ELb1ELb1ELb0EEENS1_19SingleTileSchedulerILb0ELb1ELb1ELi64EEEEEEEEEvNT_6ParamsE)
        /*03a4*/ 	.word	0x000000a8


	//----- nvinfo : EIATTR_FRAME_SIZE
	.align		4
.L_186:
        /*03a8*/ 	.byte	0x04, 0x11
        /*03aa*/ 	.short	(.L_188 - .L_187)
	.align		4
.L_187:
        /*03ac*/ 	.word	index@(_ZN7cutlass13device_kernelIN5flash11enable_sm90INS1_16FlashAttnFwdSm90INS1_25CollectiveMainloopFwdSm90ILi2EN4cute5tupleIJNS5_1CILi1EEES8_S8_EEENS6_IJNS7_ILi64EEESA_SA_EEELi512ENS_6half_tEfNS_4arch4Sm90ELb0ELb0ELb1ELb0ELb1ELb0ELb1ELb0ELb0ELb1ELb1ELb0EEENS1_21CollectiveEpilogueFwdINS6_IJSA_NS7_ILi512EEESA_EEES9_SC_SE_Li256ELb0ELb1ELb1ELb0EEENS1_19SingleTileSchedulerILb0ELb1ELb1ELi64EEEEEEEEEvNT_6ParamsE)
        /*03b0*/ 	.word	0x00000008


	//----- nvinfo : EIATTR_REGCOUNT
	.align		4
.L_188:
        /*03b4*/ 	.byte	0x04, 0x2f
        /*03b6*/ 	.short	(.L_190 - .L_189)
	.align		4
.L_189:
        /*03b8*/ 	.word	index@(_ZN7cutlass13device_kernelIN5flash11enable_sm90INS1_16FlashAttnFwdSm90INS1_25CollectiveMainloopFwdSm90ILi2EN4cute5tupleIJNS5_1CILi1EEES8_S8_EEENS6_IJNS7_ILi64EEESA_SA_EEELi512ENS_6half_tEfNS_4arch4Sm90ELb0ELb0ELb1ELb0ELb1ELb0ELb0ELb0ELb0ELb1ELb1ELb0EEENS1_21CollectiveEpilogueFwdINS6_IJSA_NS7_ILi512EEESA_EEES9_SC_SE_Li256ELb0ELb1ELb1ELb0EEENS1_19SingleTileSchedulerILb0ELb1ELb1ELi64EEEEEEEEEvNT_6ParamsE)
        /*03bc*/ 	.word	0x000000a8


	//----- nvinfo : EIATTR_FRAME_SIZE
	.align		4
.L_190:
        /*03c0*/ 	.byte	0x04, 0x11
        /*03c2*/ 	.short	(.L_192 - .L_191)
	.align		4
.L_191:
        /*03c4*/ 	.word	index@(_ZN7cutlass13device_kernelIN5flash11enable_sm90INS1_16FlashAttnFwdSm90INS1_25CollectiveMainloopFwdSm90ILi2EN4cute5tupleIJNS5_1CILi1EEES8_S8_EEENS6_IJNS7_ILi64EEESA_SA_EEELi512ENS_6half_tEfNS_4arch4Sm90ELb0ELb0ELb1ELb0ELb1ELb0ELb0ELb0ELb0ELb1ELb1ELb0EEENS1_21CollectiveEpilogueFwdINS6_IJSA_NS7_ILi512EEESA_EEES9_SC_SE_Li256ELb0ELb1ELb1ELb0EEENS1_19SingleTileSchedulerILb0ELb1ELb1ELi64EEEEEEEEEvNT_6ParamsE)
        /*03c8*/ 	.word	0x00000000


	//----- nvinfo : EIATTR_REGCOUNT
	.align		4
.L_192:
        /*03cc*/ 	.byte	0x04, 0x2f
        /*03ce*/ 	.short	(.L_194 - .L_193)
	.align		4
.L_193:
        /*03d0*/ 	.word	index@(_ZN7cutlass13device_kernelIN5flash11enable_sm90INS1_16FlashAttnFwdSm90INS1_25CollectiveMainloopFwdSm90ILi2EN4cute5tupleIJNS5_1CILi1EEES8_S8_EEENS6_IJNS7_ILi128EEENS7_ILi96EEENS7_ILi192EEEEEELi128ENS_6half_tEfNS_4arch4Sm90ELb1ELb0ELb1ELb1ELb1ELb1ELb0ELb1ELb1ELb1ELb1ELb0EEENS1_21CollectiveEpilogueFwdINS6_IJSA_SA_SB_EEES9_SE_SG_Li256ELb1ELb1ELb1ELb0EEENS1_36VarlenDynamicPersistentTileSchedulerILi128ELi96ELi256ELi128ELb1ELb1ELb1ELb1ELb1ELb1EEEEEEEEEvNT_6ParamsE)
        /*03d4*/ 	.word	0x000000a8


	//----- nvinfo : EIATTR_FRAME_SIZE
	.align		4
.L_194:
        /*03d8*/ 	.byte	0x04, 0x11
        /*03da*/ 	.short	(.L_196 - .L_195)
	.align		4
.L_195:
        /*03dc*/ 	.word	index@(_ZN7cutlass13device_kernelIN5flash11enable_sm90INS1_16FlashAttnFwdSm90INS1_25CollectiveMainloopFwdSm90ILi2EN4cute5tupleIJNS5_1CILi1EEES8_S8_EEENS6_IJNS7_ILi128EEENS7_ILi96EEENS7_ILi192EEEEEELi128ENS_6half_tEfNS_4arch4Sm90ELb1ELb0ELb1ELb1ELb1ELb1ELb0ELb1ELb1ELb1ELb1ELb0EEENS1_21CollectiveEpilogueFwdINS6_IJSA_SA_SB_EEES9_SE_SG_Li256ELb1ELb1ELb1ELb0EEENS1_36VarlenDynamicPersistentTileSchedulerILi128ELi96ELi256ELi128ELb1ELb1ELb1ELb1ELb1ELb1EEEEEEEEEvNT_6ParamsE)
        /*03e0*/ 	.word	0x00000070


	//----- nvinfo : EIATTR_REGCOUNT
	.align		4
.L_196:
        /*03e4*/ 	.byte	0x04, 0x2f
        /*03e6*/ 	.short	(.L_198 - .L_197)
	.align		4
.L_197:
        /*03e8*/ 	.word	index@(_ZN7cutlass13device_kernelIN5flash11enable_sm90INS1_16FlashAttnFwdSm90INS1_25CollectiveMainloopFwdSm90ILi2EN4cute5tupleIJNS5_1CILi1EEES8_S8_EEENS6_IJNS7_ILi128EEENS7_ILi96EEENS7_ILi192EEEEEELi128ENS_6half_tEfNS_4arch4Sm90ELb1ELb0ELb1ELb1ELb1ELb0ELb0ELb1ELb1ELb1ELb1ELb0EEENS1_21CollectiveEpilogueFwdINS6_IJSA_SA_SB_EEES9_SE_SG_Li256ELb1ELb1ELb1ELb0EEENS1_36VarlenDynamicPersistentTileSchedulerILi128ELi96ELi256ELi128ELb1ELb1ELb1ELb1ELb1ELb1EEEEEEEEEvNT_6ParamsE)
        /*03ec*/ 	.word	0x000000a8


	//----- nvinfo : EIATTR_FRAME_SIZE
	.align		4
.L_198:
        /*03f0*/ 	.byte	0x04, 0x11
        /*03f2*/ 	.short	(.L_200 - .L_199)
	.align		4
.L_199:
        /*03f4*/ 	.word	index@(_ZN7cutlass13device_kernelIN5flash11enable_sm90INS1_16FlashAttnFwdSm90INS1_25CollectiveMainloopFwdSm90ILi2EN4cute5tupleIJNS5_1CILi1EEES8_S8_EEENS6_IJNS7_ILi128EEENS7_ILi96EEENS7_ILi192EEEEEELi128ENS_6half_tEfNS_4arch4Sm90ELb1ELb0ELb1ELb1ELb1ELb0ELb0ELb1ELb1ELb1ELb1ELb0EEENS1_21CollectiveEpilogueFwdINS6_IJSA_SA_SB_EEES9_SE_SG_Li256ELb1ELb1ELb1ELb0EEENS1_36VarlenDynamicPersistentTileSchedulerILi128ELi96ELi256ELi128ELb1ELb1ELb1ELb1ELb1ELb1EEEEEEEEEvNT_6ParamsE)
        /*03f8*/ 	.word	0x00000020


	//----- nvinfo : EIATTR_REGCOUNT
	.align		4
.L_200:
        /*03fc*/ 	.byte	0x04, 0x2f
        /*03fe*/ 	.short	(.L_202 - .L_201)
	.align		4
.L_201:
        /*0400*/ 	.word	index@(_ZN7cutlass13device_kernelIN5flash11enable_sm90INS1_16FlashAttnFwdSm90INS1_25CollectiveMainloopFwdSm90ILi2EN4cute5tupleIJNS5_1CILi1EEES8_S8_EEENS6_IJNS7_ILi128EEENS7_ILi96EEENS7_ILi192EEEEEELi128ENS_6half_tEfNS_4arch4Sm90ELb1ELb0ELb1ELb0ELb1ELb0ELb0ELb1ELb1ELb1ELb1ELb0EEENS1_21CollectiveEpilogueFwdINS6_IJSA_SA_SB_EEES9_SE_SG_Li256ELb0ELb1ELb1ELb0EEENS1_19SingleTileSchedulerILb0ELb1ELb1ELi128EEEEEEEEEvNT_6ParamsE)
        /*0404*/ 	.word	0x000000a8


	//----- nvinfo : EIATTR_FRAME_SIZE
	.align		4
.L_202:
        /*0408*/ 	.byte	0x04, 0x11
        /*040a*/ 	.short	(.L_204 - .L_203)
	.align		4
.L_203:
        /*040c*/ 	.word	index@(_ZN7cutlass13device_kernelIN5flash11enable_sm90INS1_16FlashAttnFwdSm90INS1_25CollectiveMainloopFwdSm90ILi2EN4cute5tupleIJNS5_1CILi1EEES8_S8_EEENS6_IJNS7_ILi128EEENS7_ILi96EEENS7_ILi192EEEEEELi128ENS_6half_tEfNS_4arch4Sm90ELb1ELb0ELb1ELb0ELb1ELb0ELb0ELb1ELb1ELb1ELb1ELb0EEENS1_21CollectiveEpilogueFwdINS6_IJSA_SA_SB_EEES9_SE_SG_Li256ELb0ELb1ELb1ELb0EEENS1_19SingleTileSchedulerILb0ELb1ELb1ELi128EEEEEEEEEvNT_6ParamsE)
        /*0410*/ 	.word	0x00000000


	//----- nvinfo : EIATTR_REGCOUNT
	.align		4
.L_204:
        /*0414*/ 	.byte	0x04, 0x2f
        /*0416*/ 	.short	(.L_206 - .L_205)
	.align		4
.L_205:
        /*0418*/ 	.word	index@(_ZN7cutlass13device_kernelIN5flash11enable_sm90INS1_16FlashAttnFwdSm90INS1_25CollectiveMainloopFwdSm90ILi2EN4cute5tupleIJNS5_1CILi1EEES8_S8_EEENS6_IJNS7_ILi128EEENS7_ILi96EEENS7_ILi192EEEEEELi128ENS_6half_tEfNS_4arch4Sm90ELb0ELb1ELb1ELb1ELb1ELb1ELb0ELb1ELb1ELb1ELb1ELb0EEENS1_21CollectiveEpilogueFwdINS6_IJSA_SA_SB_EEES9_SE_SG_Li256ELb1ELb1ELb1ELb0EEENS1_36VarlenDynamicPersistentTileSchedulerILi128ELi96ELi256ELi128ELb1ELb1ELb1ELb1ELb0ELb1EEEEEEEEEvNT_6ParamsE)
        /*041c*/ 	.word	0x000000a8


	//----- nvinfo : EIATTR_FRAME_SIZE
	.align		4
.L_206:
        /*0420*/ 	.byte	0x04, 0x11
        /*0422*/ 	.short	(.L_208 - .L_207)
	.align		4
.L_207:
        /*0424*/ 	.word	index@(_ZN7cutlass13device_kernelIN5flash11enable_sm90INS1_16FlashAttnFwdSm90INS1_25CollectiveMainloopFwdSm90ILi2EN4cute5tupleIJNS5_1CILi1EEES8_S8_EEENS6_IJNS7_ILi128EEENS7_ILi96EEENS7_ILi192EEEEEELi128ENS_6half_tEfNS_4arch4Sm90ELb0ELb1ELb1ELb1ELb1ELb1ELb0ELb1ELb1ELb1ELb1ELb0EEENS1_21CollectiveEpilogueFwdINS6_IJSA_SA_SB_EEES9_SE_SG_Li256ELb1ELb1ELb1ELb0EEENS1_36VarlenDynamicPersistentTileSchedulerILi128ELi96ELi256ELi128ELb1ELb1ELb1ELb1ELb0ELb1EEEEEEEEEvNT_6ParamsE)
        /*0428*/ 	.word	0x00000060


	//----- nvinfo : EIATTR_REGCOUNT
	.align		4
.L_208:
        /*042c*/ 	.byte	0x04, 0x2f
        /*042e*/ 	.short	(.L_210 - .L_209)
	.align		4
.L_209:
        /*0430*/ 	.word	index@(_ZN7cutlass13device_kernelIN5flash11enable_sm90INS1_16FlashAttnFwdSm90INS1_25CollectiveMainloopFwdSm90ILi2EN4cute5tupleIJNS5_1CILi1EEES8_S8_EEENS6_IJNS7_ILi128EEENS7_ILi96EEENS7_ILi192EEEEEELi128ENS_6half_tEfNS_4arch4Sm90ELb0ELb1ELb1ELb1ELb1ELb0ELb0ELb1ELb1ELb1ELb1ELb0EEENS1_21CollectiveEpilogueFwdINS6_IJSA_SA_SB_EEES9_SE_SG_Li256ELb1ELb1ELb1ELb0EEENS1_36VarlenDynamicPersistentTileSchedulerILi128ELi96ELi256ELi128ELb1ELb1ELb1ELb1ELb0ELb1EEEEEEEEEvNT_6ParamsE)
        /*0434*/ 	.word	0x000000a8


	//----- nvinfo : EIATTR_FRAME_SIZE
	.align		4
.L_210:
        /*0438*/ 	.byte	0x04, 0x11
        /*043a*/ 	.short	(.L_212 - .L_211)
	.align		4
.L_211:
        /*043c*/ 	.word	index@(_ZN7cutlass13device_kernelIN5flash11enable_sm90INS1_16FlashAttnFwdSm90INS1_25CollectiveMainloopFwdSm90ILi2EN4cute5tupleIJNS5_1CILi1EEES8_S8_EEENS6_IJNS7_ILi128EEENS7_ILi96EEENS7_ILi192EEEEEELi128ENS_6half_tEfNS_4arch4Sm90ELb0ELb1ELb1ELb1ELb1ELb0ELb0ELb1ELb1ELb1ELb1ELb0EEENS1_21CollectiveEpilogueFwdINS6_IJSA_SA_SB_EEES9_SE_SG_Li256ELb1ELb1ELb1ELb0EEENS1_36VarlenDynamicPersistentTileSchedulerILi128ELi96ELi256ELi128ELb1ELb1ELb1ELb1ELb0ELb1EEEEEEEEEvNT_6ParamsE)
        /*0440*/ 	.word	0x00000018


	//----- nvinfo : EIATTR_REGCOUNT
	.align		4
.L_212:
        /*0444*/ 	.byte	0x04, 0x2f
        /*0446*/ 	.short	(.L_214 - .L_213)
	.align		4
.L_213:
        /*0448*/ 	.word	index@(_ZN7cutlass13device_kernelIN5flash11enable_sm90INS1_16FlashAttnFwdSm90INS1_25CollectiveMainloopFwdSm90ILi2EN4cute5tupleIJNS5_1CILi1EEES8_S8_EEENS6_IJNS7_ILi128EEENS7_ILi96EEENS7_ILi192EEEEEELi128ENS_6half_tEfNS_4arch4Sm90ELb0ELb1ELb1ELb0ELb1ELb0ELb0ELb1ELb1ELb1ELb1ELb0EEENS1_21CollectiveEpilogueFwdINS6_IJSA_SA_SB_EEES9_SE_SG_Li256ELb0ELb1ELb1ELb0EEENS1_19SingleTileSchedulerILb0ELb1ELb1ELi128EEEEEEEEEvNT_6ParamsE)
        /*044c*/ 	.word	0x000000a8


	//----- nvinfo : EIATTR_FRAME_SIZE
	.align		4
.L_214:
        /*0450*/ 	.byte	0x04, 0x11
        /*0452*/ 	.short	(.L_216 - .L_215)
	.align		4
.L_215:
        /*0454*/ 	.word	index@(_ZN7cutlass13device_kernelIN5flash11enable_sm90INS1_16FlashAttnFwdSm90INS1_25CollectiveMainloopFwdSm90ILi2EN4cute5tupleIJNS5_1CILi1EEES8_S8_EEENS6_IJNS7_ILi128EEENS7_ILi96EEENS7_ILi192EEEEEELi128ENS_6half_tEfNS_4arch4Sm90ELb0ELb1ELb1ELb0ELb1ELb0ELb0ELb1ELb1ELb1ELb1ELb0EEENS1_21CollectiveEpilogueFwdINS6_IJSA_SA_SB_EEES9_SE_SG_Li256ELb0ELb1ELb1ELb0EEENS1_19SingleTileSchedulerILb0ELb1ELb1ELi128EEEEEEEEEvNT_6ParamsE)
        /*0458*/ 	.word	0x00000008


	//----- nvinfo : EIATTR_REGCOUNT
	.align		4
.L_216:
        /*045c*/ 	.byte	0x04, 0x2f
        /*045e*/ 	.short	(.L_218 - .L_217)
	.align		4
.L_217:
        /*0460*/ 	.word	index@(_ZN7cutlass13device_kernelIN5flash11enable_sm90INS1_16FlashAttnFwdSm90INS1_25CollectiveMainloopFwdSm90ILi2EN4cute5tupleIJNS5_1CILi1EEES8_S8_EEENS6_IJNS7_ILi128EEENS7_ILi96EEENS7_ILi192EEEEEELi128ENS_6half_tEfNS_4arch4Sm90ELb0ELb0ELb1ELb1ELb1ELb1ELb0ELb1ELb1ELb1ELb1ELb0EEENS1_21CollectiveEpilogueFwdINS6_IJSA_SA_SB_EEES9_SE_SG_Li256ELb1ELb1ELb1ELb0EEENS1_36VarlenDynamicPersistentTileSchedulerILi128ELi96ELi256ELi128ELb1ELb1ELb1ELb0ELb1ELb1EEEEEEEEEvNT_6ParamsE)
        /*0464*/ 	.word	0x000000a8


	//----- nvinfo : EIATTR_FRAME_SIZE
	.align		4
.L_218:
        /*0468*/ 	.byte	0x04, 0x11
        /*046a*/ 	.short	(.L_220 - .L_219)
	.align		4
.L_219:
        /*046c*/ 	.word	index@(_ZN7cutlass13device_kernelIN5flash11enable_sm90INS1_16FlashAttnFwdSm90INS1_25CollectiveMainloopFwdSm90ILi2EN4cute5tupleIJNS5_1CILi1EEES8_S8_EEENS6_IJNS7_ILi128EEENS7_ILi96EEENS7_ILi192EEEEEELi128ENS_6half_tEfNS_4arch4Sm90ELb0ELb0ELb1ELb1ELb1ELb1ELb0ELb1ELb1ELb1ELb1ELb0EEENS1_21CollectiveEpilogueFwdINS6_IJSA_SA_SB_EEES9_SE_SG_Li256ELb1ELb1ELb1ELb0EEENS1_36VarlenDynamicPersistentTileSchedulerILi128ELi96ELi256ELi128ELb1ELb1ELb1ELb0ELb1ELb1EEEEEEEEEvNT_6ParamsE)
        /*0470*/ 	.word	0x00000090


	//----- nvinfo : EIATTR_REGCOUNT
	.align		4
.L_220:
        /*0474*/ 	.byte	0x04, 0x2f
        /*0476*/ 	.short	(.L_222 - .L_221)
	.align		4
.L_221:
        /*0478*/ 	.word	index@(_ZN7cutlass13device_kernelIN5flash11enable_sm90INS1_16FlashAttnFwdSm90INS1_25CollectiveMainloopFwdSm90ILi2EN4cute5tupleIJNS5_1CILi1EEES8_S8_EEENS6_IJNS7_ILi128EEENS7_ILi96EEENS7_ILi192EEEEEELi128ENS_6half_tEfNS_4arch4Sm90ELb0ELb0ELb1ELb1ELb1ELb0ELb0ELb1ELb1ELb1ELb1ELb0EEENS1_21CollectiveEpilogueFwdINS6_IJSA_SA_SB_EEES9_SE_SG_Li256ELb1ELb1ELb1ELb0EEENS1_36VarlenDynamicPersistentTileSchedulerILi128ELi96ELi256ELi128ELb1ELb1ELb1ELb0ELb1ELb1EEEEEEEEEvNT_6ParamsE)
        /*047c*/ 	.word	0x000000a8


	//----- nvinfo : EIATTR_FRAME_SIZE
	.align		4
.L_222:
        /*0480*/ 	.byte	0x04, 0x11
        /*0482*/ 	.short	(.L_224 - .L_223)
	.align		4
.L_223:
        /*0484*/ 	.word	index@(_ZN7cutlass13device_kernelIN5flash11enable_sm90INS1_16FlashAttnFwdSm90INS1_25CollectiveMainloopFwdSm90ILi2EN4cute5tupleIJNS5_1CILi1EEES8_S8_EEENS6_IJNS7_ILi128EEENS7_ILi96EEENS7_ILi192EEEEEELi128ENS_6half_tEfNS_4arch4Sm90ELb0ELb0ELb1ELb1ELb1ELb0ELb0ELb1ELb1ELb1ELb1ELb0EEENS1_21CollectiveEpilogueFwdINS6_IJSA_SA_SB_EEES9_SE_SG_Li256ELb1ELb1ELb1ELb0EEENS1_36VarlenDynamicPersistentTileSchedulerILi128ELi96ELi256ELi128ELb1ELb1ELb1ELb0ELb1ELb1EEEEEEEEEvNT_6ParamsE)
        /*0488*/ 	.word	0x00000020


	//----- nvinfo : EIATTR_REGCOUNT
	.align		4
.L_224:
        /*048c*/ 	.byte	0x04, 0x2f
        /*048e*/ 	.short	(.L_226 - .L_225)
	.align		4
.L_225:
        /*0490*/ 	.word	index@(_ZN7cutlass13device_kernelIN5flash11enable_sm90INS1_16FlashAttnFwdSm90INS1_25CollectiveMainloopFwdSm90ILi2EN4cute5tupleIJNS5_1CILi1EEES8_S8_EEENS6_IJNS7_ILi128EEENS7_ILi96EEENS7_ILi192EEEEEELi128ENS_6half_tEfNS_4arch4Sm90ELb0ELb0ELb1ELb0ELb1ELb0ELb0ELb1ELb1ELb1ELb1ELb0EEENS1_21CollectiveEpilogueFwdINS6_IJSA_SA_SB_EEES9_SE_SG_Li256ELb0ELb1ELb1ELb0EEENS1_19SingleTileSchedulerILb0ELb1ELb1ELi128EEEEEEEEEvNT_6ParamsE)
        /*0494*/ 	.word	0x000000a8


	//----- nvinfo : EIATTR_FRAME_SIZE
	.align		4
.L_226:
        /*0498*/ 	.byte	0x04, 0x11
        /*049a*/ 	.short	(.L_228 - .L_227)
	.align		4
.L_227:
        /*049c*/ 	.word	index@(_ZN7cutlass13device_kernelIN5flash11enable_sm90INS1_16FlashAttnFwdSm90INS1_25CollectiveMainloopFwdSm90ILi2EN4cute5tupleIJNS5_1CILi1EEES8_S8_EEENS6_IJNS7_ILi128EEENS7_ILi96EEENS7_ILi192EEEEEELi128ENS_6half_tEfNS_4arch4Sm90ELb0ELb0ELb1ELb0ELb1ELb0ELb0ELb1ELb1ELb1ELb1ELb0EEENS1_21CollectiveEpilogueFwdINS6_IJSA_SA_SB_EEES9_SE_SG_Li256ELb0ELb1ELb1ELb0EEENS1_19SingleTileSchedulerILb0ELb1ELb1ELi128EEEEEEEEEvNT_6ParamsE)
        /*04a0*/ 	.word	0x00000000


	//----- nvinfo : EIATTR_MIN_STACK_SIZE
	.align		4
.L_228:
        /*04a4*/ 	.byte	0x04, 0x12
        /*04a6*/ 	.short	(.L_230 - .L_229)
	.align		4
.L_229:
        /*04a8*/ 	.word	index@(_ZN7cutlass13device_kernelIN5flash11enable_sm90INS1_16FlashAttnFwdSm90INS1_25CollectiveMainloopFwdSm90ILi2EN4cute5tupleIJNS5_1CILi1EEES8_S8_EEENS6_IJNS7_ILi128EEENS7_ILi96EEENS7_ILi192EEEEEELi128ENS_6half_tEfNS_4arch4Sm90ELb0ELb0ELb1ELb0ELb1ELb0ELb0ELb1ELb1ELb1ELb1ELb0EEENS1_21CollectiveEpilogueFwdINS6_IJSA_SA_SB_EEES9_SE_SG_Li256ELb0ELb1ELb1ELb0EEENS1_19SingleTileSchedulerILb0ELb1ELb1ELi128EEEEEEEEEvNT_6ParamsE)
        /*04ac*/ 	.word	0x00000000


	//----- nvinfo : EIATTR_MIN_STACK_SIZE
	.align		4
.L_230:
        /*04b0*/ 	.byte	0x04, 0x12
        /*04b2*/ 	.short	(.L_232 - .L_231)
	.align		4
.L_231:
        /*04b4*/ 	.word	index@(_ZN7cutlass13device_kernelIN5flash11enable_sm90INS1_16FlashAttnFwdSm90INS1_25CollectiveMainloopFwdSm90ILi2EN4cute5tupleIJNS5_1CILi1EEES8_S8_EEENS6_IJNS7_ILi128EEENS7_ILi96EEENS7_ILi192EEEEEELi128ENS_6half_tEfNS_4arch4Sm90ELb0ELb0ELb1ELb1ELb1ELb0ELb0ELb1ELb1ELb1ELb1ELb0EEENS1_21CollectiveEpilogueFwdINS6_IJSA_SA_SB_EEES9_SE_SG_Li256ELb1ELb1ELb1ELb0EEENS1_36VarlenDynamicPersistentTileSchedulerILi128ELi96ELi256ELi128ELb1ELb1ELb1ELb0ELb1ELb1EEEEEEEEEvNT_6ParamsE)
        /*04b8*/ 	.word	0x00000020


	//----- nvinfo : EIATTR_MIN_STACK_SIZE
	.align		4
.L_232:
        /*04bc*/ 	.byte	0x04, 0x12
        /*04be*/ 	.short	(.L_234 - .L_233)
	.align		4
.L_233:
        /*04c0*/ 	.word	index@(_ZN7cutlass13device_kernelIN5flash11enable_sm90INS1_16FlashAttnFwdSm90INS1_25CollectiveMainloopFwdSm90ILi2EN4cute5tupleIJNS5_1CILi1EEES8_S8_EEENS6_IJNS7_ILi128EEENS7_ILi96EEENS7_ILi192EEEEEELi128ENS_6half_tEfNS_4arch4Sm90ELb0ELb0ELb1ELb1ELb1ELb1ELb0ELb1ELb1ELb1ELb1ELb0EEENS1_21CollectiveEpilogueFwdINS6_IJSA_SA_SB_EEES9_SE_SG_Li256ELb1ELb1ELb1ELb0EEENS1_36VarlenDynamicPersistentTileSchedulerILi128ELi96ELi256ELi128ELb1ELb1ELb1ELb0ELb1ELb1EEEEEEEEEvNT_6ParamsE)
        /*04c4*/ 	.word	0x00000090


	//----- nvinfo : EIATTR_MIN_STACK_SIZE
	.align		4
.L_234:
        /*04c8*/ 	.byte	0x04, 0x12
        /*04ca*/ 	.short	(.L_236 - .L_235)
	.align		4
.L_235:
        /*04cc*/ 	.word	index@(_ZN7cutlass13device_kernelIN5flash11enable_sm90INS1_16FlashAttnFwdSm90INS1_25CollectiveMainloopFwdSm90ILi2EN4cute5tupleIJNS5_1CILi1EEES8_S8_EEENS6_IJNS7_ILi128EEENS7_ILi96EEENS7_ILi192EEEEEELi128ENS_6half_tEfNS_4arch4Sm90ELb0ELb1ELb1ELb0ELb1ELb0ELb0ELb1ELb1ELb1ELb1ELb0EEENS1_21CollectiveEpilogueFwdINS6_IJSA_SA_SB_EEES9_SE_SG_Li256ELb0ELb1ELb1ELb0EEENS1_19SingleTileSchedulerILb0ELb1ELb1ELi128EEEEEEEEEvNT_6ParamsE)
        /*04d0*/ 	.word	0x00000008


	//----- nvinfo : EIATTR_MIN_STACK_SIZE
	.align		4
.L_236:
        /*04d4*/ 	.byte	0x04, 0x12
        /*04d6*/ 	.short	(.L_238 - .L_237)
	.align		4
.L_237:
        /*04d8*/ 	.word	index@(_ZN7cutlass13device_kernelIN5flash11enable_sm90INS1_16FlashAttnFwdSm90INS1_25CollectiveMainloopFwdSm90ILi2EN4cute5tupleIJNS5_1CILi1EEES8_S8_EEENS6_IJNS7_ILi128EEENS7_ILi96EEENS7_ILi192EEEEEELi128ENS_6half_tEfNS_4arch4Sm90ELb0ELb1ELb1ELb1ELb1ELb0ELb0ELb1ELb1ELb1ELb1ELb0EEENS1_21CollectiveEpilogueFwdINS6_IJSA_SA_SB_EEES9_SE_SG_Li256ELb1ELb1ELb1ELb0EEENS1_36VarlenDynamicPersistentTileSchedulerILi128ELi96ELi256ELi128ELb1ELb1ELb1ELb1ELb0ELb1EEEEEEEEEvNT_6ParamsE)
        /*04dc*/ 	.word	0x00000018


	//----- nvinfo : EIATTR_MIN_STACK_SIZE
	.align		4
.L_238:
        /*04e0*/ 	.byte	0x04, 0x12
        /*04e2*/ 	.short	(.L_240 - .L_239)
	.align		4
.L_239:
        /*04e4*/ 	.word	index@(_ZN7cutlass13device_kernelIN5flash11enable_sm90INS1_16FlashAttnFwdSm90INS1_25CollectiveMainloopFwdSm90ILi2EN4cute5tupleIJNS5_1CILi1EEES8_S8_EEENS6_IJNS7_ILi128EEENS7_ILi96EEENS7_ILi192EEEEEELi128ENS_6half_tEfNS_4arch4Sm90ELb0ELb1ELb1ELb1ELb1ELb1ELb0ELb1ELb1ELb1ELb1ELb0EEENS1_21CollectiveEpilogueFwdINS6_IJSA_SA_SB_EEES9_SE_SG_Li256ELb1ELb1ELb1ELb0EEENS1_36VarlenDynamicPersistentTileSchedulerILi128ELi96ELi256ELi128ELb1ELb1ELb1ELb1ELb0ELb1EEEEEEEEEvNT_6ParamsE)
        /*04e8*/ 	.word	0x00000060


	//----- nvinfo : EIATTR_MIN_STACK_SIZE
	.align		4
.L_240:
        /*04ec*/ 	.byte	0x04, 0x12
        /*04ee*/ 	.short	(.L_242 - .L_241)
	.align		4
.L_241:
        /*04f0*/ 	.word	index@(_ZN7cutlass13device_kernelIN5flash11enable_sm90INS1_16FlashAttnFwdSm90INS1_25CollectiveMainloopFwdSm90ILi2EN4cute5tupleIJNS5_1CILi1EEES8_S8_EEENS6_IJNS7_ILi128EEENS7_ILi96EEENS7_ILi192EEEEEELi128ENS_6half_tEfNS_4arch4Sm90ELb1ELb0ELb1ELb0ELb1ELb0ELb0ELb1ELb1ELb1ELb1ELb0EEENS1_21CollectiveEpilogueFwdINS6_IJSA_SA_SB_EEES9_SE_SG_Li256ELb0ELb1ELb1ELb0EEENS1_19SingleTileSchedulerILb0ELb1ELb1ELi128EEEEEEEEEvNT_6ParamsE)
        /*04f4*/ 	.word	0x00000000


	//----- nvinfo : EIATTR_MIN_STACK_SIZE
	.align		4
.L_242:
        /*04f8*/ 	.byte	0x04, 0x12
        /*04fa*/ 	.short	(.L_244 - .L_243)
	.align		4
.L_243:
        /*04fc*/ 	.word	index@(_ZN7cutlass13device_kernelIN5flash11enable_sm90INS1_16FlashAttnFwdSm90INS1_25CollectiveMainloopFwdSm90ILi2EN4cute5tupleIJNS5_1CILi1EEES8_S8_EEENS6_IJNS7_ILi128EEENS7_ILi96EEENS7_ILi192EEEEEELi128ENS_6half_tEfNS_4arch4Sm90ELb1ELb0ELb1ELb1ELb1ELb0ELb0ELb1ELb1ELb1ELb1ELb0EEENS1_21CollectiveEpilogueFwdINS6_IJSA_SA_SB_EEES9_SE_SG_Li256ELb1ELb1ELb1ELb0EEENS1_36VarlenDynamicPersistentTileSchedulerILi128ELi96ELi256ELi128ELb1ELb1ELb1ELb1ELb1ELb1EEEEEEEEEvNT_6ParamsE)
        /*0500*/ 	.word	0x00000020


	//----- nvinfo : EIATTR_MIN_STACK_SIZE
	.align		4
.L_244:
        /*0504*/ 	.byte	0x04, 0x12
        /*0506*/ 	.short	(.L_246 - .L_245)
	.align		4
.L_245:
        /*0508*/ 	.word	index@(_ZN7cutlass13device_kernelIN5flash11enable_sm90INS1_16FlashAttnFwdSm90INS1_25CollectiveMainloopFwdSm90ILi2EN4cute5tupleIJNS5_1CILi1EEES8_S8_EEENS6_IJNS7_ILi128EEENS7_ILi96EEENS7_ILi192EEEEEELi128ENS_6half_tEfNS_4arch4Sm90ELb1ELb0ELb1ELb1ELb1ELb1ELb0ELb1ELb1ELb1ELb1ELb0EEENS1_21CollectiveEpilogueFwdINS6_IJSA_SA_SB_EEES9_SE_SG_Li256ELb1ELb1ELb1ELb0EEENS1_36VarlenDynamicPersistentTileSchedulerILi128ELi96ELi256ELi128ELb1ELb1ELb1ELb1ELb1ELb1EEEEEEEEEvNT_6ParamsE)
        /*050c*/ 	.word	0x00000070


	//----- nvinfo : EIATTR_MIN_STACK_SIZE
	.align		4
.L_246:
        /*0510*/ 	.byte	0x04, 0x12
        /*0512*/ 	.short	(.L_248 - .L_247)
	.align		4
.L_247:
        /*0514*/ 	.word	index@(_ZN7cutlass13device_kernelIN5flash11enable_sm90INS1_16FlashAttnFwdSm90INS1_25CollectiveMainloopFwdSm90ILi2EN4cute5tupleIJNS5_1CILi1EEES8_S8_EEENS6_IJNS7_ILi64EEESA_SA_EEELi512ENS_6half_tEfNS_4arch4Sm90ELb0ELb0ELb1ELb0ELb1ELb0ELb0ELb0ELb0ELb1ELb1ELb0EEENS1_21CollectiveEpilogueFwdINS6_IJSA_NS7_ILi512EEESA_EEES9_SC_SE_Li256ELb0ELb1ELb1ELb0EEENS1_19SingleTileSchedulerILb0ELb1ELb1ELi64EEEEEEEEEvNT_6ParamsE)
        /*0518*/ 	.word	0x00000000


	//----- nvinfo : EIATTR_MIN_STACK_SIZE
	.align		4
.L_248:
        /*051c*/ 	.byte	0x04, 0x12
        /*051e*/ 	.short	(.L_250 - .L_249)
	.align		4
.L_249:
        /*0520*/ 	.word	index@(_ZN7cutlass13device_kernelIN5flash11enable_sm90INS1_16FlashAttnFwdSm90INS1_25CollectiveMainloopFwdSm90ILi2EN4cute5tupleIJNS5_1CILi1EEES8_S8_EEENS6_IJNS7_ILi64EEESA_SA_EEELi512ENS_6half_tEfNS_4arch4Sm90ELb0ELb0ELb1ELb0ELb1ELb0ELb1ELb0ELb0ELb1ELb1ELb0EEENS1_21CollectiveEpilogueFwdINS6_IJSA_NS7_ILi512EEESA_EEES9_SC_SE_Li256ELb0ELb1ELb1ELb0EEENS1_19SingleTileSchedulerILb0ELb1ELb1ELi64EEEEEEEEEvNT_6ParamsE)
        /*0524*/ 	.word	0x00000008


	//----- nvinfo : EIATTR_MIN_STACK_SIZE
	.align		4
.L_250:
        /*0528*/ 	.byte	0x04, 0x12
        /*052a*/ 	.short	(.L_252 - .L_251)
	.align		4
.L_251:
        /*052c*/ 	.word	index@(_ZN7cutlass13device_kernelIN5flash11enable_sm90INS1_16FlashAttnFwdSm90INS1_25CollectiveMainloopFwdSm90ILi2EN4cute5tupleIJNS5_1CILi1EEES8_S8_EEENS6_IJNS7_ILi64EEESA_SA_EEELi512ENS_6half_tEfNS_4arch4Sm90ELb0ELb0ELb1ELb1ELb1ELb0ELb0ELb0ELb0ELb1ELb1ELb0EEENS1_21CollectiveEpilogueFwdINS6_IJSA_NS7_ILi512EEESA_EEES9_SC_SE_Li256ELb1ELb1ELb1ELb0EEENS1_36VarlenDynamicPersistentTileSchedulerILi64ELi64ELi256ELi128ELb1ELb1ELb1ELb0ELb1ELb1EEEEEEEEEvNT_6ParamsE)
        /*0530*/ 	.word	0x00000040


	//----- nvinfo : EIATTR_MIN_STACK_SIZE
	.align		4
.L_252:
        /*0534*/ 	.byte	0x04, 0x12
        /*0536*/ 	.short	(.L_254 - .L_253)
	.align		4
.L_253:
        /*0538*/ 	.word	index@(_ZN7cutlass13device_kernelIN5flash11enable_sm90INS1_16FlashAttnFwdSm90INS1_25CollectiveMainloopFwdSm90ILi2EN4cute5tupleIJNS5_1CILi1EEES8_S8_EEENS6_IJNS7_ILi64EEESA_SA_EEELi512ENS_6half_tEfNS_4arch4Sm90ELb0ELb0ELb1ELb1ELb1ELb1ELb0ELb0ELb0ELb1ELb1ELb0EEENS1_21CollectiveEpilogueFwdINS6_IJSA_NS7_ILi512EEESA_EEES9_SC_SE_Li256ELb1ELb1ELb1ELb0EEENS1_36VarlenDynamicPersistentTileSchedulerILi64ELi64ELi256ELi128ELb1ELb1ELb1ELb0ELb1ELb1EEEEEEEEEvNT_6ParamsE)
        /*053c*/ 	.word	0x00000060


	//----- nvinfo : EIATTR_MIN_STACK_SIZE
	.align		4
.L_254:
        /*0540*/ 	.byte	0x04, 0x12
        /*0542*/ 	.short	(.L_256 - .L_255)
	.align		4
.L_255:
        /*0544*/ 	.word	index@(_ZN7cutlass13device_kernelIN5flash11enable_sm90INS1_16FlashAttnFwdSm90INS1_25CollectiveMainloopFwdSm90ILi2EN4cute5tupleIJNS5_1CILi1EEES8_S8_EEENS6_IJNS7_ILi64EEESA_SA_EEELi512ENS_6half_tEfNS_4arch4Sm90ELb0ELb0ELb1ELb1ELb1ELb0ELb1ELb0ELb0ELb1ELb1ELb0EEENS1_21CollectiveEpilogueFwdINS6_IJSA_NS7_ILi512EEESA_EEES9_SC_SE_Li256ELb1ELb1ELb1ELb0EEENS1_36VarlenDynamicPersistentTileSchedulerILi64ELi64ELi256ELi128ELb1ELb1ELb1ELb0ELb1ELb1EEEEEEEEEvNT_6ParamsE)
        /*0548*/ 	.word	0x00000038


	//----- nvinfo : EIATTR_MIN_STACK_SIZE
	.align		4
.L_256:
        /*054c*/ 	.byte	0x04, 0x12
        /*054e*/ 	.short	(.L_258 - .L_257)
	.align		4
.L_257:
        /*0550*/ 	.word	index@(_ZN7cutlass13device_kernelIN5flash11enable_sm90INS1_16FlashAttnFwdSm90INS1_25CollectiveMainloopFwdSm90ILi2EN4cute5tupleIJNS5_1CILi1EEES8_S8_EEENS6_IJNS7_ILi64EEESA_SA_EEELi512ENS_6half_tEfNS_4arch4Sm90ELb0ELb0ELb1ELb1ELb1ELb1ELb1ELb0ELb0ELb1ELb1ELb0EEENS1_21CollectiveEpilogueFwdINS6_IJSA_NS7_ILi512EEESA_EEES9_SC_SE_Li256ELb1ELb1ELb1ELb0EEENS1_36VarlenDynamicPersistentTileSchedulerILi64ELi64ELi256ELi128ELb1ELb1ELb1ELb0ELb1ELb1EEEEEEEEEvNT_6ParamsE)
        /*0554*/ 	.word	0x00000070


	//----- nvinfo : EIATTR_MIN_STACK_SIZE
	.align		4
.L_258:
        /*0558*/ 	.byte	0x04, 0x12
        /*055a*/ 	.short	(.L_260 - .L_259)
	.align		4
.L_259:
        /*055c*/ 	.word	index@(_ZN7cutlass13device_kernelIN5flash11enable_sm90INS1_16FlashAttnFwdSm90INS1_25CollectiveMainloopFwdSm90ILi2EN4cute5tupleIJNS5_1CILi1EEES8_S8_EEENS6_IJNS7_ILi64EEESA_SA_EEELi512ENS_6half_tEfNS_4arch4Sm90ELb0ELb1ELb1ELb0ELb1ELb0ELb0ELb0ELb0ELb1ELb1ELb0EEENS1_21CollectiveEpilogueFwdINS6_IJSA_NS7_ILi512EEESA_EEES9_SC_SE_Li256ELb0ELb1ELb1ELb0EEENS1_19SingleTileSchedulerILb0ELb1ELb1ELi64EEEEEEEEEvNT_6ParamsE)
        /*0560*/ 	.word	0x00000000


	//----- nvinfo : EIATTR_MIN_STACK_SIZE
	.align		4
.L_260:
        /*0564*/ 	.byte	0x04, 0x12
        /*0566*/ 	.short	(.L_262 - .L_261)
	.align		4
.L_261:
        /*0568*/ 	.word	index@(_ZN7cutlass13device_kernelIN5flash11enable_sm90INS1_16FlashAttnFwdSm90INS1_25CollectiveMainloopFwdSm90ILi2EN4cute5tupleIJNS5_1CILi1EEES8_S8_EEENS6_IJNS7_ILi64EEESA_SA_EEELi512ENS_6half_tEfNS_4arch4Sm90ELb0ELb1ELb1ELb0ELb1ELb0ELb1ELb0ELb0ELb1ELb1ELb0EEENS1_21CollectiveEpilogueFwdINS6_IJSA_NS7_ILi512EEESA_EEES9_SC_SE_Li256ELb0ELb1ELb1ELb0EEENS1_19SingleTileSchedulerILb0ELb1ELb1ELi64EEEEEEEEEvNT_6ParamsE)
        /*056c*/ 	.word	0x00000420


	//----- nvinfo : EIATTR_MIN_STACK_SIZE
	.align		4
.L_262:
        /*0570*/ 	.byte	0x04, 0x12
        /*0572*/ 	.short	(.L_264 - .L_263)
	.align		4
.L_263:
        /*0574*/ 	.word	index@(_ZN7cutlass13device_kernelIN5flash11enable_sm90INS1_16FlashAttnFwdSm90INS1_25CollectiveMainloopFwdSm90ILi2EN4cute5tupleIJNS5_1CILi1EEES8_S8_EEENS6_IJNS7_ILi64EEESA_SA_EEELi512ENS_6half_tEfNS_4arch4Sm90ELb0ELb1ELb1ELb1ELb1ELb0ELb0ELb0ELb0ELb1ELb1ELb0EEENS1_21CollectiveEpilogueFwdINS6_IJSA_NS7_ILi512EEESA_EEES9_SC_SE_Li256ELb1ELb1ELb1ELb0EEENS1_36VarlenDynamicPersistentTileSchedulerILi64ELi64ELi256ELi128ELb1ELb1ELb1ELb1ELb0ELb1EEEEEEEEEvNT_6ParamsE)
        /*0578*/ 	.word	0x00000028


	//----- nvinfo : EIATTR_MIN_STACK_SIZE
	.align		4
.L_264:
        /*057c*/ 	.byte	0x04, 0x12
        /*057e*/ 	.short	(.L_266 - .L_265)
	.align		4
.L_265:
        /*0580*/ 	.word	index@(_ZN7cutlass13device_kernelIN5flash11enable_sm90INS1_16FlashAttnFwdSm90INS1_25CollectiveMainloopFwdSm90ILi2EN4cute5tupleIJNS5_1CILi1EEES8_S8_EEENS6_IJNS7_ILi64EEESA_SA_EEELi512ENS_6half_tEfNS_4arch4Sm90ELb0ELb1ELb1ELb1ELb1ELb1ELb0ELb0ELb0ELb1ELb1ELb0EEENS1_21CollectiveEpilogueFwdINS6_IJSA_NS7_ILi512EEESA_EEES9_SC_SE_Li256ELb1ELb1ELb1ELb0EEENS1_36VarlenDynamicPersistentTileSchedulerILi64ELi64ELi256ELi128ELb1ELb1ELb1ELb1ELb0ELb1EEEEEEEEEvNT_6ParamsE)
        /*0584*/ 	.word	0x00000070


	//----- nvinfo : EIATTR_MIN_STACK_SIZE
	.align		4
.L_266:
        /*0588*/ 	.byte	0x04, 0x12
        /*058a*/ 	.short	(.L_268 - .L_267)
	.align		4
.L_267:
        /*058c*/ 	.word	index@(_ZN7cutlass13device_kernelIN5flash11enable_sm90INS1_16FlashAttnFwdSm90INS1_25CollectiveMainloopFwdSm90ILi2EN4cute5tupleIJNS5_1CILi1EEES8_S8_EEENS6_IJNS7_ILi64EEESA_SA_EEELi512ENS_6half_tEfNS_4arch4Sm90ELb0ELb1ELb1ELb1ELb1ELb0ELb1ELb0ELb0ELb1ELb1ELb0EEENS1_21CollectiveEpilogueFwdINS6_IJSA_NS7_ILi512EEESA_EEES9_SC_SE_Li256ELb1ELb1ELb1ELb0EEENS1_36VarlenDynamicPersistentTileSchedulerILi64ELi64ELi256ELi128ELb1ELb1ELb1ELb1ELb0ELb1EEEEEEEEEvNT_6ParamsE)
        /*0590*/ 	.word	0x00000460


	//----- nvinfo : EIATTR_MIN_STACK_SIZE
	.align		4
.L_268:
        /*0594*/ 	.byte	0x04, 0x12
        /*0596*/ 	.short	(.L_270 - .L_269)
	.align		4
.L_269:
        /*0598*/ 	.word	index@(_ZN7cutlass13device_kernelIN5flash11enable_sm90INS1_16FlashAttnFwdSm90INS1_25CollectiveMainloopFwdSm90ILi2EN4cute5tupleIJNS5_1CILi1EEES8_S8_EEENS6_IJNS7_ILi64EEESA_SA_EEELi512ENS_6half_tEfNS_4arch4Sm90ELb0ELb1ELb1ELb1ELb1ELb1ELb1ELb0ELb0ELb1ELb1ELb0EEENS1_21CollectiveEpilogueFwdINS6_IJSA_NS7_ILi512EEESA_EEES9_SC_SE_Li256ELb1ELb1ELb1ELb0EEENS1_36VarlenDynamicPersistentTileSchedulerILi64ELi64ELi256ELi128ELb1ELb1ELb1ELb1ELb0ELb1EEEEEEEEEvNT_6ParamsE)
        /*059c*/ 	.word	0x00000470


	//----- nvinfo : EIATTR_MIN_STACK_SIZE
	.align		4
.L_270:
        /*05a0*/ 	.byte	0x04, 0x12
        /*05a2*/ 	.short	(.L_272 - .L_271)
	.align		4
.L_271:
        /*05a4*/ 	.word	index@(_ZN7cutlass13device_kernelIN5flash11enable_sm90INS1_16FlashAttnFwdSm90INS1_25CollectiveMainloopFwdSm90ILi2EN4cute5tupleIJNS5_1CILi1EEES8_S8_EEENS6_IJNS7_ILi64EEESA_SA_EEELi512ENS_6half_tEfNS_4arch4Sm90ELb1ELb0ELb1ELb0ELb1ELb0ELb0ELb0ELb0ELb1ELb1ELb0EEENS1_21CollectiveEpilogueFwdINS6_IJSA_NS7_ILi512EEESA_EEES9_SC_SE_Li256ELb0ELb1ELb1ELb0EEENS1_19SingleTileSchedulerILb0ELb1ELb1ELi64EEEEEEEEEvNT_6ParamsE)
        /*05a8*/ 	.word	0x00000000


	//----- nvinfo : EIATTR_MIN_STACK_SIZE
	.align		4
.L_272:
        /*05ac*/ 	.byte	0x04, 0x12
        /*05ae*/ 	.short	(.L_274 - .L_273)
	.align		4
.L_273:
        /*05b0*/ 	.word	index@(_ZN7cutlass13device_kernelIN5flash11enable_sm90INS1_16FlashAttnFwdSm90INS1_25CollectiveMainloopFwdSm90ILi2EN4cute5tupleIJNS5_1CILi1EEES8_S8_EEENS6_IJNS7_ILi64EEESA_SA_EEELi512ENS_6half_tEfNS_4arch4Sm90ELb1ELb0ELb1ELb0ELb1ELb0ELb1ELb0ELb0ELb1ELb1ELb0EEENS1_21CollectiveEpilogueFwdINS6_IJSA_NS7_ILi512EEESA_EEES9_SC_SE_Li256ELb0ELb1ELb1ELb0EEENS1_19SingleTileSchedulerILb0ELb1ELb1ELi64EEEEEEEEEvNT_6ParamsE)
        /*05b4*/ 	.word	0x00000008


	//----- nvinfo : EIATTR_MIN_STACK_SIZE
	.align		4
.L_274:
        /*05b8*/ 	.byte	0x04, 0x12
        /*05ba*/ 	.short	(.L_276 - .L_275)
	.align		4
.L_275:
        /*05bc*/ 	.word	index@(_ZN7cutlass13device_kernelIN5flash11enable_sm90INS1_16FlashAttnFwdSm90INS1_25CollectiveMainloopFwdSm90ILi2EN4cute5tupleIJNS5_1CILi1EEES8_S8_EEENS6_IJNS7_ILi64EEESA_SA_EEELi512ENS_6half_tEfNS_4arch4Sm90ELb1ELb0ELb1ELb1ELb1ELb0ELb0ELb0ELb0ELb1ELb1ELb0EEENS1_21CollectiveEpilogueFwdINS6_IJSA_NS7_ILi512EEESA_EEES9_SC_SE_Li256ELb1ELb1ELb1ELb0EEENS1_36VarlenDynamicPersistentTileSchedulerILi64ELi64ELi256ELi128ELb1ELb1ELb1ELb1ELb1ELb1EEEEEEEEEvNT_6ParamsE)
        /*05c0*/ 	.word	0x00000038


	//----- nvinfo : EIATTR_MIN_STACK_SIZE
	.align		4
.L_276:
        /*05c4*/ 	.byte	0x04, 0x12
        /*05c6*/ 	.short	(.L_278 - .L_277)
	.align		4
.L_277:
        /*05c8*/ 	.word	index@(_ZN7cutlass13device_kernelIN5flash11enable_sm90INS1_16FlashAttnFwdSm90INS1_25CollectiveMainloopFwdSm90ILi2EN4cute5tupleIJNS5_1CILi1EEES8_S8_EEENS6_IJNS7_ILi64EEESA_SA_EEELi512ENS_6half_tEfNS_4arch4Sm90ELb1ELb0ELb1ELb1ELb1ELb1ELb0ELb0ELb0ELb1ELb1ELb0EEENS1_21CollectiveEpilogueFwdINS6_IJSA_NS7_ILi512EEESA_EEES9_SC_SE_Li256ELb1ELb1ELb1ELb0EEENS1_36VarlenDynamicPersistentTileSchedulerILi64ELi64ELi256ELi128ELb1ELb1ELb1ELb1ELb1ELb1EEEEEEEEEvNT_6ParamsE)
        /*05cc*/ 	.word	0x00000070


	//----- nvinfo : EIATTR_MIN_STACK_SIZE
	.align		4
.L_278:
        /*05d0*/ 	.byte	0x04, 0x12
        /*05d2*/ 	.short	(.L_280 - .L_279)
	.align		4
.L_279:
        /*05d4*/ 	.word	index@(_ZN7cutlass13device_kernelIN5flash11enable_sm90INS1_16FlashAttnFwdSm90INS1_25CollectiveMainloopFwdSm90ILi2EN4cute5tupleIJNS5_1CILi1EEES8_S8_EEENS6_IJNS7_ILi64EEESA_SA_EEELi512ENS_6half_tEfNS_4arch4Sm90ELb1ELb0ELb1ELb1ELb1ELb0ELb1ELb0ELb0ELb1ELb1ELb0EEENS1_21CollectiveEpilogueFwdINS6_IJSA_NS7_ILi512EEESA_EEES9_SC_SE_Li256ELb1ELb1ELb1ELb0EEENS1_36VarlenDynamicPersistentTileSchedulerILi64ELi64ELi256ELi128ELb1ELb1ELb1ELb1ELb1ELb1EEEEEEEEEvNT_6ParamsE)
        /*05d8*/ 	.word	0x00000030


	//----- nvinfo : EIATTR_MIN_STACK_SIZE
	.align		4
.L_280:
        /*05dc*/ 	.byte	0x04, 0x12
        /*05de*/ 	.short	(.L_282 - .L_281)
	.align		4
.L_281:
        /*05e0*/ 	.word	index@(_ZN7cutlass13device_kernelIN5flash11enable_sm90INS1_16FlashAttnFwdSm90INS1_25CollectiveMainloopFwdSm90ILi2EN4cute5tupleIJNS5_1CILi1EEES8_S8_EEENS6_IJNS7_ILi64EEESA_SA_EEELi512ENS_6half_tEfNS_4arch4Sm90ELb1ELb0ELb1ELb1ELb1ELb1ELb1ELb0ELb0ELb1ELb1ELb0EEENS1_21CollectiveEpilogueFwdINS6_IJSA_NS7_ILi512EEESA_EEES9_SC_SE_Li256ELb1ELb1ELb1ELb0EEENS1_36VarlenDynamicPersistentTileSchedulerILi64ELi64ELi256ELi128ELb1ELb1ELb1ELb1ELb1ELb1EEEEEEEEEvNT_6ParamsE)
        /*05e4*/ 	.word	0x00000088


	//----- nvinfo : EIATTR_MIN_STACK_SIZE
	.align		4
.L_282:
        /*05e8*/ 	.byte	0x04, 0x12
        /*05ea*/ 	.short	(.L_284 - .L_283)
	.align		4
.L_283:
        /*05ec*/ 	.word	index@(_ZN7cutlass13device_kernelIN5flash11enable_sm90INS1_16FlashAttnFwdSm90INS1_25CollectiveMainloopFwdSm90ILi2EN4cute5tupleIJNS5_1CILi1EEES8_S8_EEENS6_IJNS7_ILi128EEENS7_ILi96EEENS7_ILi64EEEEEELi256ENS_6half_tEfNS_4arch4Sm90ELb0ELb0ELb1ELb0ELb1ELb0ELb0ELb1ELb0ELb1ELb1ELb0EEENS1_21CollectiveEpilogueFwdINS6_IJSA_NS7_ILi256EEESB_EEES9_SE_SG_Li256ELb0ELb1ELb1ELb0EEENS1_19SingleTileSchedulerILb0ELb1ELb1ELi128EEEEEEEEEvNT_6ParamsE)
        /*05f0*/ 	.word	0x00000000


	//----- nvinfo : EIATTR_MIN_STACK_SIZE
	.align		4
.L_284:
        /*05f4*/ 	.byte	0x04, 0x12
        /*05f6*/ 	.short	(.L_286 - .L_285)
	.align		4
.L_285:
        /*05f8*/ 	.word	index@(_ZN7cutlass13device_kernelIN5flash11enable_sm90INS1_16FlashAttnFwdSm90INS1_25CollectiveMainloopFwdSm90ILi2EN4cute5tupleIJNS5_1CILi1EEES8_S8_EEENS6_IJNS7_ILi128EEENS7_ILi96EEENS7_ILi64EEEEEELi256ENS_6half_tEfNS_4arch4Sm90ELb0ELb0ELb1ELb0ELb1ELb0ELb1ELb1ELb0ELb1ELb1ELb0EEENS1_21CollectiveEpilogueFwdINS6_IJSA_NS7_ILi256EEESB_EEES9_SE_SG_Li256ELb0ELb1ELb1ELb0EEENS1_19SingleTileSchedulerILb0ELb1ELb1ELi128EEEEEEEEEvNT_6ParamsE)
        /*05fc*/ 	.word	0x00000008


	//----- nvinfo : EIATTR_MIN_STACK_SIZE
	.align		4
.L_286:
        /*0600*/ 	.byte	0x04, 0x12
        /*0602*/ 	.short	(.L_288 - .L_287)
	.align		4
.L_287:
        /*0604*/ 	.word	index@(_ZN7cutlass13device_kernelIN5flash11enable_sm90INS1_16FlashAttnFwdSm90INS1_25CollectiveMainloopFwdSm90ILi2EN4cute5tupleIJNS5_1CILi1EEES8_S8_EEENS6_IJNS7_ILi128EEENS7_ILi96EEENS7_ILi64EEEEEELi256ENS_6half_tEfNS_4arch4Sm90ELb0ELb0ELb1ELb1ELb1ELb0ELb0ELb1ELb0ELb1ELb1ELb0EEENS1_21CollectiveEpilogueFwdINS6_IJSA_NS7_ILi256EEESB_EEES9_SE_SG_Li256ELb1ELb1ELb1ELb0EEENS1_36VarlenDynamicPersistentTileSchedulerILi128ELi96ELi256ELi128ELb1ELb1ELb1ELb0ELb1ELb1EEEEEEEEEvNT_6ParamsE)
        /*0608*/ 	.word	0x00000038


	//----- nvinfo : EIATTR_MIN_STACK_SIZE
	.align		4
.L_288:
        /*060c*/ 	.byte	0x04, 0x12
        /*060e*/ 	.short	(.L_290 - .L_289)
	.align		4
.L_289:
        /*0610*/ 	.word	index@(_ZN7cutlass13device_kernelIN5flash11enable_sm90INS1_16FlashAttnFwdSm90INS1_25CollectiveMainloopFwdSm90ILi2EN4cute5tupleIJNS5_1CILi1EEES8_S8_EEENS6_IJNS7_ILi128EEENS7_ILi96EEENS7_ILi64EEEEEELi256ENS_6half_tEfNS_4arch4Sm90ELb0ELb0ELb1ELb1ELb1ELb1ELb0ELb1ELb0ELb1ELb1ELb0EEENS1_21CollectiveEpilogueFwdINS6_IJSA_NS7_ILi256EEESB_EEES9_SE_SG_Li256ELb1ELb1ELb1ELb0EEENS1_36VarlenDynamicPersistentTileSchedulerILi128ELi96ELi256ELi128ELb1ELb1ELb1ELb0ELb1ELb1EEEEEEEEEvNT_6ParamsE)
        /*0614*/ 	.word	0x00000160


	//----- nvinfo : EIATTR_MIN_STACK_SIZE
	.align		4
.L_290:
        /*0618*/ 	.byte	0x04, 0x12
        /*061a*/ 	.short	(.L_292 - .L_291)
	.align		4
.L_291:
        /*061c*/ 	.word	index@(_ZN7cutlass13device_kernelIN5flash11enable_sm90INS1_16FlashAttnFwdSm90INS1_25CollectiveMainloopFwdSm90ILi2EN4cute5tupleIJNS5_1CILi1EEES8_S8_EEENS6_IJNS7_ILi128EEENS7_ILi96EEENS7_ILi64EEEEEELi256ENS_6half_tEfNS_4arch4Sm90ELb0ELb0ELb1ELb1ELb1ELb0ELb1ELb1ELb0ELb1ELb1ELb0EEENS1_21CollectiveEpilogueFwdINS6_IJSA_NS7_ILi256EEESB_EEES9_SE_SG_Li256ELb1ELb1ELb1ELb0EEENS1_36VarlenDynamicPersistentTileSchedulerILi128ELi96ELi256ELi128ELb1ELb1ELb1ELb0ELb1ELb1EEEEEEEEEvNT_6ParamsE)
        /*0620*/ 	.word	0x00000040


	//----- nvinfo : EIATTR_MIN_STACK_SIZE
	.align		4
.L_292:
        /*0624*/ 	.byte	0x04, 0x12
        /*0626*/ 	.short	(.L_294 - .L_293)
	.align		4
.L_293:
        /*0628*/ 	.word	index@(_ZN7cutlass13device_kernelIN5flash11enable_sm90INS1_16FlashAttnFwdSm90INS1_25CollectiveMainloopFwdSm90ILi2EN4cute5tupleIJNS5_1CILi1EEES8_S8_EEENS6_IJNS7_ILi128EEENS7_ILi96EEENS7_ILi64EEEEEELi256ENS_6half_tEfNS_4arch4Sm90ELb0ELb0ELb1ELb1ELb1ELb1ELb1ELb1ELb0ELb1ELb1ELb0EEENS1_21CollectiveEpilogueFwdINS6_IJSA_NS7_ILi256EEESB_EEES9_SE_SG_Li256ELb1ELb1ELb1ELb0EEENS1_36VarlenDynamicPersistentTileSchedulerILi128ELi96ELi256ELi128ELb1ELb1ELb1ELb0ELb1ELb1EEEEEEEEEvNT_6ParamsE)
        /*062c*/ 	.word	0x000001a0


	//----- nvinfo : EIATTR_MIN_STACK_SIZE
	.align		4
.L_294:
        /*0630*/ 	.byte	0x04, 0x12
        /*0632*/ 	.short	(.L_296 - .L_295)
	.align		4
.L_295:
        /*0634*/ 	.word	index@(_ZN7cutlass13device_kernelIN5flash11enable_sm90INS1_16FlashAttnFwdSm90INS1_25CollectiveMainloopFwdSm90ILi2EN4cute5tupleIJNS5_1CILi1EEES8_S8_EEENS6_IJNS7_ILi128EEENS7_ILi96EEENS7_ILi64EEEEEELi256ENS_6half_tEfNS_4arch4Sm90ELb0ELb1ELb1ELb0ELb1ELb0ELb0ELb1ELb0ELb1ELb1ELb0EEENS1_21CollectiveEpilogueFwdINS6_IJSA_NS7_ILi256EEESB_EEES9_SE_SG_Li256ELb0ELb1ELb1ELb0EEENS1_19SingleTileSchedulerILb0ELb1ELb1ELi128EEEEEEEEEvNT_6ParamsE)
        /*0638*/ 	.word	0x00000420


	//----- nvinfo : EIATTR_MIN_STACK_SIZE
	.align		4
.L_296:
        /*063c*/ 	.byte	0x04, 0x12
        /*063e*/ 	.short	(.L_298 - .L_297)
	.align		4
.L_297:
        /*0640*/ 	.word	index@(_ZN7cutlass13device_kernelIN5flash11enable_sm90INS1_16FlashAttnFwdSm90INS1_25CollectiveMainloopFwdSm90ILi2EN4cute5tupleIJNS5_1CILi1EEES8_S8_EEENS6_IJNS7_ILi128EEENS7_ILi96EEENS7_ILi64EEEEEELi256ENS_6half_tEfNS_4arch4Sm90ELb0ELb1ELb1ELb0ELb1ELb0ELb1ELb1ELb0ELb1ELb1ELb0EEENS1_21CollectiveEpilogueFwdINS6_IJSA_NS7_ILi256EEESB_EEES9_SE_SG_Li256ELb0ELb1ELb1ELb0EEENS1_19SingleTileSchedulerILb0ELb1ELb1ELi128EEEEEEEEEvNT_6ParamsE)
        /*0644*/ 	.word	0x00006000


	//----- nvinfo : EIATTR_MIN_STACK_SIZE
	.align		4
.L_298:
        /*0648*/ 	.byte	0x04, 0x12
        /*064a*/ 	.short	(.L_300 - .L_299)
	.align		4
.L_299:
        /*064c*/ 	.word	index@(_ZN7cutlass13device_kernelIN5flash11enable_sm90INS1_16FlashAttnFwdSm90INS1_25CollectiveMainloopFwdSm90ILi2EN4cute5tupleIJNS5_1CILi1EEES8_S8_EEENS6_IJNS7_ILi128EEENS7_ILi96EEENS7_ILi64EEEEEELi256ENS_6half_tEfNS_4arch4Sm90ELb0ELb1ELb1ELb1ELb1ELb0ELb0ELb1ELb0ELb1ELb1ELb0EEENS1_21CollectiveEpilogueFwdINS6_IJSA_NS7_ILi256EEESB_EEES9_SE_SG_Li256ELb1ELb1ELb1ELb0EEENS1_36VarlenDynamicPersistentTileSchedulerILi128ELi96ELi256ELi128ELb1ELb1ELb1ELb1ELb0ELb1EEEEEEEEEvNT_6ParamsE)
        /*0650*/ 	.word	0x00000470


	//----- nvinfo : EIATTR_MIN_STACK_SIZE
	.align		4
.L_300:
        /*0654*/ 	.byte	0x04, 0x12
        /*0656*/ 	.short	(.L_302 - .L_301)
	.align		4
.L_301:
        /*0658*/ 	.word	index@(_ZN7cutlass13device_kernelIN5flash11enable_sm90INS1_16FlashAttnFwdSm90INS1_25CollectiveMainloopFwdSm90ILi2EN4cute5tupleIJNS5_1CILi1EEES8_S8_EEENS6_IJNS7_ILi128EEENS7_ILi96EEENS7_ILi64EEEEEELi256ENS_6half_tEfNS_4arch4Sm90ELb0ELb1ELb1ELb1ELb1ELb1ELb0ELb1ELb0ELb1ELb1ELb0EEENS1_21CollectiveEpilogueFwdINS6_IJSA_NS7_ILi256EEESB_EEES9_SE_SG_Li256ELb1ELb1ELb1ELb0EEENS1_36VarlenDynamicPersistentTileSchedulerILi128ELi96ELi256ELi128ELb1ELb1ELb1ELb1ELb0ELb1EEEEEEEEEvNT_6ParamsE)
        /*065c*/ 	.word	0x00000440


	//----- nvinfo : EIATTR_MIN_STACK_SIZE
	.align		4
.L_302:
        /*0660*/ 	.byte	0x04, 0x12
        /*0662*/ 	.short	(.L_304 - .L_303)
	.align		4
.L_303:
        /*0664*/ 	.word	index@(_ZN7cutlass13device_kernelIN5flash11enable_sm90INS1_16FlashAttnFwdSm90INS1_25CollectiveMainloopFwdSm90ILi2EN4cute5tupleIJNS5_1CILi1EEES8_S8_EEENS6_IJNS7_ILi128EEENS7_ILi96EEENS7_ILi64EEEEEELi256ENS_6half_tEfNS_4arch4Sm90ELb0ELb1ELb1ELb1ELb1ELb0ELb1ELb1ELb0ELb1ELb1ELb0EEENS1_21CollectiveEpilogueFwdINS6_IJSA_NS7_ILi256EEESB_EEES9_SE_SG_Li256ELb1ELb1ELb1ELb0EEENS1_36VarlenDynamicPersistentTileSchedulerILi128ELi96ELi256ELi128ELb1ELb1ELb1ELb1ELb0ELb1EEEEEEEEEvNT_6ParamsE)
        /*0668*/ 	.word	0x000004e0


	//----- nvinfo : EIATTR_MIN_STACK_SIZE
	.align		4
.L_304:
        /*066c*/ 	.byte	0x04, 0x12
        /*066e*/ 	.short	(.L_306 - .L_305)
	.align		4
.L_305:
        /*0670*/ 	.word	index@(_ZN7cutlass13device_kernelIN5flash11enable_sm90INS1_16FlashAttnFwdSm90INS1_25CollectiveMainloopFwdSm90ILi2EN4cute5tupleIJNS5_1CILi1EEES8_S8_EEENS6_IJNS7_ILi128EEENS7_ILi96EEENS7_ILi64EEEEEELi256ENS_6half_tEfNS_4arch4Sm90ELb0ELb1ELb1ELb1ELb1ELb1ELb1ELb1ELb0ELb1ELb1ELb0EEENS1_21CollectiveEpilogueFwdINS6_IJSA_NS7_ILi256EEESB_EEES9_SE_SG_Li256ELb1ELb1ELb1ELb0EEENS1_36VarlenDynamicPersistentTileSchedulerILi128ELi96ELi256ELi128ELb1ELb1ELb1ELb1ELb0ELb1EEEEEEEEEvNT_6ParamsE)
        /*0674*/ 	.word	0x00000530


	//----- nvinfo : EIATTR_MIN_STACK_SIZE
	.align		4
.L_306:
        /*0678*/ 	.byte	0x04, 0x12
        /*067a*/ 	.short	(.L_308 - .L_307)
	.align		4
.L_307:
        /*067c*/ 	.word	index@(_ZN7cutlass13device_kernelIN5flash11enable_sm90INS1_16FlashAttnFwdSm90INS1_25CollectiveMainloopFwdSm90ILi2EN4cute5tupleIJNS5_1CILi1EEES8_S8_EEENS6_IJNS7_ILi128EEENS7_ILi96EEENS7_ILi64EEEEEELi256ENS_6half_tEfNS_4arch4Sm90ELb1ELb0ELb1ELb0ELb1ELb0ELb0ELb1ELb0ELb1ELb1ELb0EEENS1_21CollectiveEpilogueFwdINS6_IJSA_NS7_ILi256EEESB_EEES9_SE_SG_Li256ELb0ELb1ELb1ELb0EEENS1_19SingleTileSchedulerILb0ELb1ELb1ELi128EEEEEEEEEvNT_6ParamsE)
        /*0680*/ 	.word	0x00000000


	//----- nvinfo : EIATTR_MIN_STACK_SIZE
	.align		4
.L_308:
        /*0684*/ 	.byte	0x04, 0x12
        /*0686*/ 	.short	(.L_310 - .L_309)
	.align		4
.L_309:
        /*0688*/ 	.word	index@(_ZN7cutlass13device_kernelIN5flash11enable_sm90INS1_16FlashAttnFwdSm90INS1_25CollectiveMainloopFwdSm90ILi2EN4cute5tupleIJNS5_1CILi1EEES8_S8_EEENS6_IJNS7_ILi128EEENS7_ILi96EEENS7_ILi64EEEEEELi256ENS_6half_tEfNS_4arch4Sm90ELb1ELb0ELb1ELb0ELb1ELb0ELb1ELb1ELb0ELb1ELb1ELb0EEENS1_21CollectiveEpilogueFwdINS6_IJSA_NS7_ILi256EEESB_EEES9_SE_SG_Li256ELb0ELb1ELb1ELb0EEENS1_19SingleTileSchedulerILb0ELb1ELb1ELi128EEEEEEEEEvNT_6ParamsE)
        /*068c*/ 	.word	0x00000008


	//----- nvinfo : EIATTR_MIN_STACK_SIZE
	.align		4
.L_310:
        /*0690*/ 	.byte	0x04, 0x12
        /*0692*/ 	.short	(.L_312 - .L_311)
	.align		4
.L_311:
        /*0694*/ 	.word	index@(_ZN7cutlass13device_kernelIN5flash11enable_sm90INS1_16FlashAttnFwdSm90INS1_25CollectiveMainloopFwdSm90ILi2EN4cute5tupleIJNS5_1CILi1EEES8_S8_EEENS6_IJNS7_ILi128EEENS7_ILi96EEENS7_ILi64EEEEEELi256ENS_6half_tEfNS_4arch4Sm90ELb1ELb0ELb1ELb1ELb1ELb0ELb0ELb1ELb0ELb1ELb1ELb0EEENS1_21CollectiveEpilogueFwdINS6_IJSA_NS7_ILi256EEESB_EEES9_SE_SG_Li256ELb1ELb1ELb1ELb0EEENS1_36VarlenDynamicPersistentTileSchedulerILi128ELi96ELi256ELi128ELb1ELb1ELb1ELb1ELb1ELb1EEEEEEEEEvNT_6ParamsE)
        /*0698*/ 	.word	0x00000030


	//----- nvinfo : EIATTR_MIN_STACK_SIZE
	.align		4
.L_312:
        /*069c*/ 	.byte	0x04, 0x12
        /*069e*/ 	.short	(.L_314 - .L_313)
	.align		4
.L_313:
        /*06a0*/ 	.word	index@(_ZN7cutlass13device_kernelIN5flash11enable_sm90INS1_16FlashAttnFwdSm90INS1_25CollectiveMainloopFwdSm90ILi2EN4cute5tupleIJNS5_1CILi1EEES8_S8_EEENS6_IJNS7_ILi128EEENS7_ILi96EEENS7_ILi64EEEEEELi256ENS_6half_tEfNS_4arch4Sm90ELb1ELb0ELb1ELb1ELb1ELb1ELb0ELb1ELb0ELb1ELb1ELb0EEENS1_21CollectiveEpilogueFwdINS6_IJSA_NS7_ILi256EEESB_EEES9_SE_SG_Li256ELb1ELb1ELb1ELb0EEENS1_36VarlenDynamicPersistentTileSchedulerILi128ELi96ELi256ELi128ELb1ELb1ELb1ELb1ELb1ELb1EEEEEEEEEvNT_6ParamsE)
        /*06a4*/ 	.word	0x00000168


	//----- nvinfo : EIATTR_MIN_STACK_SIZE
	.align		4
.L_314:
        /*06a8*/ 	.byte	0x04, 0x12
        /*06aa*/ 	.short	(.L_316 - .L_315)
	.align		4
.L_315:
        /*06ac*/ 	.word	index@(_ZN7cutlass13device_kernelIN5flash11enable_sm90INS1_16FlashAttnFwdSm90INS1_25CollectiveMainloopFwdSm90ILi2EN4cute5tupleIJNS5_1CILi1EEES8_S8_EEENS6_IJNS7_ILi128EEENS7_ILi96EEENS7_ILi64EEEEEELi256ENS_6half_tEfNS_4arch4Sm90ELb1ELb0ELb1ELb1ELb1ELb0ELb1ELb1ELb0ELb1ELb1ELb0EEENS1_21CollectiveEpilogueFwdINS6_IJSA_NS7_ILi256EEESB_EEES9_SE_SG_Li256ELb1ELb1ELb1ELb0EEENS1_36VarlenDynamicPersistentTileSchedulerILi128ELi96ELi256ELi128ELb1ELb1ELb1ELb1ELb1ELb1EEEEEEEEEvNT_6ParamsE)
        /*06b0*/ 	.word	0x00000040


	//----- nvinfo : EIATTR_MIN_STACK_SIZE
	.align		4
.L_316:
        /*06b4*/ 	.byte	0x04, 0x12
        /*06b6*/ 	.short	(.L_318 - .L_317)
	.align		4
.L_317:
        /*06b8*/ 	.word	index@(_ZN7cutlass13device_kernelIN5flash11enable_sm90INS1_16FlashAttnFwdSm90INS1_25CollectiveMainloopFwdSm90ILi2EN4cute5tupleIJNS5_1CILi1EEES8_S8_EEENS6_IJNS7_ILi128EEENS7_ILi96EEENS7_ILi64EEEEEELi256ENS_6half_tEfNS_4arch4Sm90ELb1ELb0ELb1ELb1ELb1ELb1ELb1ELb1ELb0ELb1ELb1ELb0EEENS1_21CollectiveEpilogueFwdINS6_IJSA_NS7_ILi256EEESB_EEES9_SE_SG_Li256ELb1ELb1ELb1ELb0EEENS1_36VarlenDynamicPersistentTileSchedulerILi128ELi96ELi256ELi128ELb1ELb1ELb1ELb1ELb1ELb1EEEEEEEEEvNT_6ParamsE)
        /*06bc*/ 	.word	0x00000210
.L_318:


//--------------------- .nv.compat                --------------------------
	.section	.nv.compat,"",@"SHT_CUDA_COMPAT_INFO"
	.align	4
        /*0000*/ 	.byte	0x02, 0x09, 0x01, 0x00, 0x02, 0x02, 0x04, 0x00, 0x02, 0x05, 0x05, 0x00, 0x03, 0x07, 0x01, 0x01
        /*0010*/ 	.byte	0x02, 0x03, 0x01, 0x00, 0x02, 0x06, 0x01, 0x00, 0x04, 0x0b, 0x08, 0x00, 0x00, 0x00, 0x00, 0x00
        /*0020*/ 	.byte	0x00, 0x00, 0x00, 0x00


//--------------------- .nv.info._ZN7cutlass13device_kernelIN5flash11enable_sm90INS1_16FlashAttnFwdSm90INS1_25CollectiveMainloopFwdSm90ILi2EN4cute5tupleIJNS5_1CILi1EEES8_S8_EEENS6_IJNS7_ILi128EEENS7_ILi96EEENS7_ILi192EEEEEELi128ENS_6half_tEfNS_4arch4Sm90ELb0ELb0ELb1ELb0ELb1ELb0ELb0ELb1ELb1ELb1ELb1ELb0EEENS1_21CollectiveEpilogueFwdINS6_IJSA_SA_SB_EEES9_SE_SG_Li256ELb0ELb1ELb1ELb0EEENS1_19SingleTileSchedulerILb0ELb1ELb1ELi128EEEEEEEEEvNT_6ParamsE --------------------------
	.section	.nv.info._ZN7cutlass13device_kernelIN5flash11enable_sm90INS1_16FlashAttnFwdSm90INS1_25CollectiveMainloopFwdSm90ILi2EN4cute5tupleIJNS5_1CILi1EEES8_S8_EEENS6_IJNS7_ILi128EEENS7_ILi96EEENS7_ILi192EEEEEELi128ENS_6half_tEfNS_4arch4Sm90ELb0ELb0ELb1ELb0ELb1ELb0ELb0ELb1ELb1ELb1ELb1ELb0EEENS1_21CollectiveEpilogueFwdINS6_IJSA_SA_SB_EEES9_SE_SG_Li256ELb0ELb1ELb1ELb0EEENS1_19SingleTileSchedulerILb0ELb1ELb1ELi128EEEEEEEEEvNT_6ParamsE,"",@"SHT_CUDA_INFO"
	.sectionflags	@""
	.align	4


	//----- nvinfo : EIATTR_CUDA_API_VERSION
	.align		4
        /*0000*/ 	.byte	0x04, 0x37
        /*0002*/ 	.short	(.L_320 - .L_319)
.L_319:
        /*0004*/ 	.word	0x00000082


	//----- nvinfo : EIATTR_KPARAM_INFO
	.align		4
.L_320:
        /*0008*/ 	.byte	0x04, 0x17
        /*000a*/ 	.short	(.L_322 - .L_321)
.L_321:
        /*000c*/ 	.word	0x00000000
        /*0010*/ 	.short	0x0000
        /*0012*/ 	.short	0x0070
        /*0014*/ 	.byte	0x00, 0xf0, 0x01, 0x28


	//----- nvinfo : EIATTR_SPARSE_MMA_MASK
	.align		4
.L_322:
        /*0018*/ 	.byte	0x03, 0x50
        /*001a*/ 	.short	0x0000


	//----- nvinfo : EIATTR_MAXREG_COUNT
	.align		4
        /*001c*/ 	.byte	0x03, 0x1b
        /*001e*/ 	.short	0x00a8


	//----- nvinfo : EIATTR_NUM_BARRIERS
	.align		4
        /*0020*/ 	.byte	0x02, 0x4c
        /*0022*/ 	.byte	0x09
	.zero		1


	//----- nvinfo : EIATTR_EXTERNS
	.align		4
        /*0024*/ 	.byte	0x04, 0x0f
        /*0026*/ 	.short	(.L_324 - .L_323)


	//   ....[0]....
	.align		4
.L_323:
        /*0028*/ 	.word	index@(__assertfail)


	//----- nvinfo : EIATTR_MERCURY_ISA_VERSION
	.align		4
.L_324:
        /*002c*/ 	.byte	0x03, 0x5f
        /*002e*/ 	.short	0x0101


	//----- nvinfo : EIATTR_INT_WARP_WIDE_INSTR_OFFSETS
	.align		4
        /*0030*/ 	.byte	0x04, 0x31
        /*0032*/ 	.short	(.L_326 - .L_325)


	//   ....[0]....
.L_325:
        /*0034*/ 	.word	0x000000b0


	//   ....[1]....
        /*0038*/ 	.word	0x000000c0


	//   ....[2]....
        /*003c*/ 	.word	0x00000160


	//----- nvinfo : EIATTR_COOP_GROUP_MASK_REGIDS
	.align		4
.L_326:
        /*0040*/ 	.byte	0x04, 0x29
        /*0042*/ 	.short	(.L_328 - .L_327)


	//   ....[0]....
.L_327:
        /*0044*/ 	.word	0xffffffff


	//   ....[1]....
        /*0048*/ 	.word	0xffffffff


	//   ....[2]....
        /*004c*/ 	.word	0xffffffff


	//   ....[3]....
        /*0050*/ 	.word	0xffffffff


	//   ....[4]....
        /*0054*/ 	.word	0xffffffff


	//   ....[5]....
        /*0058*/ 	.word	0xffffffff


	//   ....[6]....
        /*005c*/ 	.word	0xffffffff


	//   ....[7]....
        /*0060*/ 	.word	0xffffffff


	//   ....[8]....
        /*0064*/ 	.word	0xffffffff


	//   ....[9]....
        /*0068*/ 	.word	0xffffffff


	//   ....[10]....
        /*006c*/ 	.word	0xffffffff


	//   ....[11]....
        /*0070*/ 	.word	0xffffffff


	//   ....[12]....
        /*0074*/ 	.word	0xffffffff


	//   ....[13]....
        /*0078*/ 	.word	0xffffffff


	//   ....[14]....
        /*007c*/ 	.word	0xffffffff


	//   ....[15]....
        /*0080*/ 	.word	0xffffffff


	//   ....[16]....
        /*0084*/ 	.word	0xffffffff


	//   ....[17]....
        /*0088*/ 	.word	0xffffffff


	//   ....[18]....
        /*008c*/ 	.word	0xffffffff


	//   ....[19]....
        /*0090*/ 	.word	0xffffffff


	//   ....[20]....
        /*0094*/ 	.word	0xffffffff


	//   ....[21]....
        /*0098*/ 	.word	0xffffffff


	//   ....[22]....
        /*009c*/ 	.word	0xffffffff


	//   ....[23]....
        /*00a0*/ 	.word	0xffffffff


	//   ....[24]....
        /*00a4*/ 	.word	0xffffffff


	//   ....[25]....
        /*00a8*/ 	.word	0xffffffff


	//   ....[26]....
        /*00ac*/ 	.word	0xffffffff


	//   ....[27]....
        /*00b0*/ 	.word	0xffffffff


	//   ....[28]....
        /*00b4*/ 	.word	0xffffffff


	//   ....[29]....
        /*00b8*/ 	.word	0xffffffff


	//   ....[30]....
        /*00bc*/ 	.word	0xffffffff


	//   ....[31]....
        /*00c0*/ 	.word	0xffffffff


	//   ....[32]....
        /*00c4*/ 	.word	0xffffffff


	//   ....[33]....
        /*00c8*/ 	.word	0xffffffff


	//   ....[34]....
        /*00cc*/ 	.word	0xffffffff


	//   ....[35]....
        /*00d0*/ 	.word	0xffffffff


	//   ....[36]....
        /*00d4*/ 	.word	0xffffffff


	//   ....[37]....
        /*00d8*/ 	.word	0xffffffff


	//   ....[38]....
        /*00dc*/ 	.word	0xffffffff


	//   ....[39]....
        /*00e0*/ 	.word	0xffffffff


	//   ....[40]....
        /*00e4*/ 	.word	0xffffffff


	//   ....[41]....
        /*00e8*/ 	.word	0xffffffff


	//   ....[42]....
        /*00ec*/ 	.word	0xffffffff


	//   ....[43]....
        /*00f0*/ 	.word	0xffffffff


	//   ....[44]....
        /*00f4*/ 	.word	0xffffffff


	//   ....[45]....
        /*00f8*/ 	.word	0xffffffff


	//   ....[46]....
        /*00fc*/ 	.word	0xffffffff


	//   ....[47]....
        /*0100*/ 	.word	0xffffffff


	//   ....[48]....
        /*0104*/ 	.word	0xffffffff


	//   ....[49]....
        /*0108*/ 	.word	0xffffffff


	//   ....[50]....
        /*010c*/ 	.word	0xffffffff


	//   ....[51]....
        /*0110*/ 	.word	0xffffffff


	//   ....[52]....
        /*0114*/ 	.word	0xffffffff


	//   ....[53]....
        /*0118*/ 	.word	0xffffffff


	//   ....[54]....
        /*011c*/ 	.word	0xffffffff


	//   ....[55]....
        /*0120*/ 	.word	0xffffffff


	//   ....[56]....
        /*0124*/ 	.word	0xffffffff


	//   ....[57]....
        /*0128*/ 	.word	0xffffffff


	//   ....[58]....
        /*012c*/ 	.word	0xffffffff


	//   ....[59]....
        /*0130*/ 	.word	0xffffffff


	//   ....[60]....
        /*0134*/ 	.word	0xffffffff


	//   ....[61]....
        /*0138*/ 	.word	0xffffffff


	//   ....[62]....
        /*013c*/ 	.word	0xffffffff


	//   ....[63]....
        /*0140*/ 	.word	0xffffffff


	//   ....[64]....
        /*0144*/ 	.word	0xffffffff


	//   ....[65]....
        /*0148*/ 	.word	0xffffffff


	//   ....[66]....
        /*014c*/ 	.word	0xffffffff


	//   ....[67]....
        /*0150*/ 	.word	0xffffffff


	//   ....[68]....
        /*0154*/ 	.word	0xffffffff


	//   ....[69]....
        /*0158*/ 	.word	0xffffffff


	//   ....[70]....
        /*015c*/ 	.word	0xffffffff


	//   ....[71]....
        /*0160*/ 	.word	0xffffffff


	//   ....[72]....
        /*0164*/ 	.word	0xffffffff


	//   ....[73]....
        /*0168*/ 	.word	0xffffffff


	//   ....[74]....
        /*016c*/ 	.word	0xffffffff


	//   ....[75]....
        /*0170*/ 	.word	0xffffffff


	//   ....[76]....
        /*0174*/ 	.word	0xffffffff


	//   ....[77]....
        /*0178*/ 	.word	0xffffffff


	//   ....[78]....
        /*017c*/ 	.word	0xffffffff


	//   ....[79]....
        /*0180*/ 	.word	0xffffffff


	//   ....[80]....
        /*0184*/ 	.word	0xffffffff


	//   ....[81]....
        /*0188*/ 	.word	0xffffffff


	//   ....[82]....
        /*018c*/ 	.word	0xffffffff


	//   ....[83]....
        /*0190*/ 	.word	0xffffffff


	//   ....[84]....
        /*0194*/ 	.word	0xffffffff


	//   ....[85]....
        /*0198*/ 	.word	0xffffffff


	//   ....[86]....
        /*019c*/ 	.word	0xffffffff


	//   ....[87]....
        /*01a0*/ 	.word	0xffffffff


	//   ....[88]....
        /*01a4*/ 	.word	0xffffffff


	//   ....[89]....
        /*01a8*/ 	.word	0xffffffff


	//   ....[90]....
        /*01ac*/ 	.word	0xffffffff


	//   ....[91]....
        /*01b0*/ 	.word	0xffffffff


	//   ....[92]....
        /*01b4*/ 	.word	0xffffffff


	//   ....[93]....
        /*01b8*/ 	.word	0x0500000f


	//   ....[94]....
        /*01bc*/ 	.word	0x0500000f


	//   ....[95]....
        /*01c0*/ 	.word	0x0500000f


	//   ....[96]....
        /*01c4*/ 	.word	0x0500000f


	//   ....[97]....
        /*01c8*/ 	.word	0x0500000f


	//   ....[98]....
        /*01cc*/ 	.word	0x0500000f


	//   ....[99]....
        /*01d0*/ 	.word	0x0500000f


	//   ....[100]....
        /*01d4*/ 	.word	0x0500000f


	//   ....[101]....
        /*01d8*/ 	.word	0x0500000f


	//   ....[102]....
        /*01dc*/ 	.word	0x0500000f


	//   ....[103]....
        /*01e0*/ 	.word	0x0500000f


	//   ....[104]....
        /*01e4*/ 	.word	0x0500000f


	//   ....[105]....
        /*01e8*/ 	.word	0x0500000f


	//   ....[106]....
        /*01ec*/ 	.word	0x0500000f


	//   ....[107]....
        /*01f0*/ 	.word	0x0500000f


	//   ....[108]....
        /*01f4*/ 	.word	0x0500000f


	//   ....[109]....
        /*01f8*/ 	.word	0x0500000f


	//   ....[110]....
        /*01fc*/ 	.word	0x0500000f


	//   ....[111]....
        /*0200*/ 	.word	0x0500000f


	//   ....[112]....
        /*0204*/ 	.word	0x0500000f


	//   ....[113]....
        /*0208*/ 	.word	0x0500000f


	//   ....[114]....
        /*020c*/ 	.word	0x0500000f


	//   ....[115]....
        /*0210*/ 	.word	0x0500000f


	//   ....[116]....
        /*0214*/ 	.word	0x0500000f


	//   ....[117]....
        /*0218*/ 	.word	0x0500000f


	//   ....[118]....
        /*021c*/ 	.word	0x0500000f


	//   ....[119]....
        /*0220*/ 	.word	0x0500000f


	//   ....[120]....
        /*0224*/ 	.word	0x0500000f


	//   ....[121]....
        /*0228*/ 	.word	0x0500000f


	//   ....[122]....
        /*022c*/ 	.word	0x0500000f


	//   ....[123]....
        /*0230*/ 	.word	0x0500000f


	//   ....[124]....
        /*0234*/ 	.word	0x0500000f


	//   ....[125]....
        /*0238*/ 	.word	0x0500000f


	//   ....[126]....
        /*023c*/ 	.word	0x0500000f


	//   ....[127]....
        /*0240*/ 	.word	0x0500000f


	//   ....[128]....
        /*0244*/ 	.word	0x0500000f


	//   ....[129]....
        /*0248*/ 	.word	0x0500000f


	//   ....[130]....
        /*024c*/ 	.word	0x0500000f


	//   ....[131]....
        /*0250*/ 	.word	0x0500000f


	//   ....[132]....
        /*0254*/ 	.word	0x0500000f


	//   ....[133]....
        /*0258*/ 	.word	0x0500000f


	//   ....[134]....
        /*025c*/ 	.word	0x0500000f


	//   ....[135]....
        /*0260*/ 	.word	0x0500000f


	//   ....[136]....
        /*0264*/ 	.word	0x0500000f


	//   ....[137]....
        /*0268*/ 	.word	0x0500000f


	//   ....[138]....
        /*026c*/ 	.word	0x0500000f


	//   ....[139]....
        /*0270*/ 	.word	0x0500000f


	//   ....[140]....
        /*0274*/ 	.word	0x0500000f


	//   ....[141]....
        /*0278*/ 	.word	0x0500000f


	//   ....[142]....
        /*027c*/ 	.word	0x0500000f


	//   ....[143]....
        /*0280*/ 	.word	0x0500000f


	//   ....[144]....
        /*0284*/ 	.word	0x0500000f


	//   ....[145]....
        /*0288*/ 	.word	0x0500000f


	//   ....[146]....
        /*028c*/ 	.word	0x0500000f


	//   ....[147]....
        /*0290*/ 	.word	0x0500000f


	//   ....[148]....
        /*0294*/ 	.word	0x0500000f


	//   ....[149]....
        /*0298*/ 	.word	0x0500000f


	//   ....[150]....
        /*029c*/ 	.word	0x0500000f


	//   ....[151]....
        /*02a0*/ 	.word	0x0500000f


	//   ....[152]....
        /*02a4*/ 	.word	0x0500000f


	//   ....[153]....
        /*02a8*/ 	.word	0x0500000f


	//   ....[154]....
        /*02ac*/ 	.word	0x0500000f


	//   ....[155]....
        /*02b0*/ 	.word	0x0500000f


	//   ....[156]....
        /*02b4*/ 	.word	0x0500000f


	//   ....[157]....
        /*02b8*/ 	.word	0x0500000f


	//   ....[158]....
        /*02bc*/ 	.word	0x0500000f


	//----- nvinfo : EIATTR_COOP_GROUP_INSTR_OFFSETS
	.align		4
.L_328:
        /*02c0*/ 	.byte	0x04, 0x28
        /*02c2*/ 	.short	(.L_330 - .L_329)


	//   ....[0]....
.L_329:
        /*02c4*/ 	.word	0x00000060


	//   ....[1]....
        /*02c8*/ 	.word	0x000000a0


	//   ....[2]....
        /*02cc*/ 	.word	0x000002c0


	//   ....[3]....
        /*02d0*/ 	.word	0x00000420


	//   ....[4]....
        /*02d4*/ 	.word	0x00000540


	//   ....[5]....
        /*02d8*/ 	.word	0x000006a0


	//   ....[6]....
        /*02dc*/ 	.word	0x00000f60


	//   ....[7]....
        /*02e0*/ 	.word	0x000025e0


	//   ....[8]....
        /*02e4*/ 	.word	0x00002660


	//   ....[9]....
        /*02e8*/ 	.word	0x00002a80


	//   ....[10]....
        /*02ec*/ 	.word	0x00002b30


	//   ....[11]....
        /*02f0*/ 	.word	0x00004dc0


	//   ....[12]....
        /*02f4*/ 	.word	0x00004e20


	//   ....[13]....
        /*02f8*/ 	.word	0x00004e40


	//   ....[14]....
        /*02fc*/ 	.word	0x00004e60


	//   ....[15]....
        /*0300*/ 	.word	0x00005f60


	//   ....[16]....
        /*0304*/ 	.word	0x00005f90


	//   ....[17]....
        /*0308*/ 	.word	0x00006030


	//   ....[18]....
        /*030c*/ 	.word	0x00006040


	//   ....[19]....
        /*0310*/ 	.word	0x00006eb0


	//   ....[20]....
        /*0314*/ 	.word	0x00006ef0


	//   ....[21]....
        /*0318*/ 	.word	0x00006f30


	//   ....[22]....
        /*031c*/ 	.word	0x00006f70


	//   ....[23]....
        /*0320*/ 	.word	0x00006f90


	//   ....[24]....
        /*0324*/ 	.word	0x00006fb0


	//   ....[25]....
        /*0328*/ 	.word	0x000075f0


	//   ....[26]....
        /*032c*/ 	.word	0x00007600


	//   ....[27]....
        /*0330*/ 	.word	0x00008010


	//   ....[28]....
        /*0334*/ 	.word	0x00009230


	//   ....[29]....
        /*0338*/ 	.word	0x00009250


	//   ....[30]....
        /*033c*/ 	.word	0x00009260


	//   ....[31]....
        /*0340*/ 	.word	0x00009270


	//   ....[32]....
        /*0344*/ 	.word	0x00009280


	//   ....[33]....
        /*0348*/ 	.word	0x00009290


	//   ....[34]....
        /*034c*/ 	.word	0x000092a0


	//   ....[35]....
        /*0350*/ 	.word	0x00009300


	//   ....[36]....
        /*0354*/ 	.word	0x00009340


	//   ....[37]....
        /*0358*/ 	.word	0x000093a0


	//   ....[38]....
        /*035c*/ 	.word	0x000093b0


	//   ....[39]....
        /*0360*/ 	.word	0x00009480


	//   ....[40]....
        /*0364*/ 	.word	0x00009aa0


	//   ....[41]....
        /*0368*/ 	.word	0x00009ad0


	//   ....[42]....
        /*036c*/ 	.word	0x00009b00


	//   ....[43]....
        /*0370*/ 	.word	0x00009b20


	//   ....[44]....
        /*0374*/ 	.word	0x00009b30


	//   ....[45]....
        /*0378*/ 	.word	0x00009bb0


	//   ....[46]....
        /*037c*/ 	.word	0x00009bf0


	//   ....[47]....
        /*0380*/ 	.word	0x00009c40


	//   ....[48]....
        /*0384*/ 	.word	0x00009c70


	//   ....[49]....
        /*0388*/ 	.word	0x00009cd0


	//   ....[50]....
        /*038c*/ 	.word	0x00009d10


	//   ....[51]....
        /*0390*/ 	.word	0x00009d60


	//   ....[52]....
        /*0394*/ 	.word	0x00009d90


	//   ....[53]....
        /*0398*/ 	.word	0x00009de0


	//   ....[54]....
        /*039c*/ 	.word	0x00009e20


	//   ....[55]....
        /*03a0*/ 	.word	0x00009e70


	//   ....[56]....
        /*03a4*/ 	.word	0x0000a5c0


	//   ....[57]....
        /*03a8*/ 	.word	0x0000a5e0


	//   ....[58]....
        /*03ac*/ 	.word	0x0000a5f0


	//   ....[59]....
        /*03b0*/ 	.word	0x0000a600


	//   ....[60]....
        /*03b4*/ 	.word	0x0000a610


	//   ....[61]....
        /*03b8*/ 	.word	0x0000a630


	//   ....[62]....
        /*03bc*/ 	.word	0x0000a690


	//   ....[63]....
        /*03c0*/ 	.word	0x0000a6c0


	//   ....[64]....
        /*03c4*/ 	.word	0x0000a730


	//   ....[65]....
        /*03c8*/ 	.word	0x0000a760


	//   ....[66]....
        /*03cc*/ 	.word	0x0000a770


	//   ....[67]....
        /*03d0*/ 	.word	0x0000a780


	//   ....[68]....
        /*03d4*/ 	.word	0x0000aa30


	//   ....[69]....
        /*03d8*/ 	.word	0x0000aa50


	//   ....[70]....
        /*03dc*/ 	.word	0x0000aa60


	//   ....[71]....
        /*03e0*/ 	.word	0x0000aa80


	//   ....[72]....
        /*03e4*/ 	.word	0x0000ab00


	//   ....[73]....
        /*03e8*/ 	.word	0x0000ab30


	//   ....[74]....
        /*03ec*/ 	.word	0x0000ab80


	//   ....[75]....
        /*03f0*/ 	.word	0x0000abb0


	//   ....[76]....
        /*03f4*/ 	.word	0x0000ac00


	//   ....[77]....
        /*03f8*/ 	.word	0x0000ac30


	//   ....[78]....
        /*03fc*/ 	.word	0x0000ac80


	//   ....[79]....
        /*0400*/ 	.word	0x0000acb0


	//   ....[80]....
        /*0404*/ 	.word	0x0000b110


	//   ....[81]....
        /*0408*/ 	.word	0x0000b140


	//   ....[82]....
        /*040c*/ 	.word	0x0000b170


	//   ....[83]....
        /*0410*/ 	.word	0x0000b1a0


	//   ....[84]....
        /*0414*/ 	.word	0x0000b1d0


	//   ....[85]....
        /*0418*/ 	.word	0x0000b1e0


	//   ....[86]....
        /*041c*/ 	.word	0x0000b1f0


	//   ....[87]....
        /*0420*/ 	.word	0x0000b210


	//   ....[88]....
        /*0424*/ 	.word	0x0000b240


	//   ....[89]....
        /*0428*/ 	.word	0x0000b270


	//   ....[90]....
        /*042c*/ 	.word	0x0000b280


	//   ....[91]....
        /*0430*/ 	.word	0x0000b2b0


	//   ....[92]....
        /*0434*/ 	.word	0x0000b6a0


	//   ....[93]....
        /*0438*/ 	.word	0x0000bb40


	//   ....[94]....
        /*043c*/ 	.word	0x0000bc30


	//   ....[95]....
        /*0440*/ 	.word	0x0000bcd0


	//   ....[96]....
        /*0444*/ 	.word	0x0000bd30


	//   ....[97]....
        /*0448*/ 	.word	0x0000be00


	//   ....[98]....
        /*044c*/ 	.word	0x0000be70


	//   ....[99]....
        /*0450*/ 	.word	0x0000bf40


	//   ....[100]....
        /*0454*/ 	.word	0x0000bfc0


	//   ....[101]....
        /*0458*/ 	.word	0x0000c090


	//   ....[102]....
        /*045c*/ 	.word	0x0000c110


	//   ....[103]....
        /*0460*/ 	.word	0x0000c1f0


	//   ....[104]....
        /*0464*/ 	.word	0x0000c270


	//   ....[105]....
        /*0468*/ 	.word	0x0000c330


	//   ....[106]....
        /*046c*/ 	.word	0x0000c3c0


	//   ....[107]....
        /*0470*/ 	.word	0x0000c420


	//   ....[108]....
        /*0474*/ 	.word	0x0000c4c0


	//   ....[109]....
        /*0478*/ 	.word	0x0000c590


	//   ....[110]....
        /*047c*/ 	.word	0x0000c610


	//   ....[111]....
        /*0480*/ 	.word	0x0000c6e0


	//   ....[112]....
        /*0484*/ 	.word	0x0000c760


	//   ....[113]....
        /*0488*/ 	.word	0x0000c830


	//   ....[114]....
        /*048c*/ 	.word	0x0000c8b0


	//   ....[115]....
        /*0490*/ 	.word	0x0000c980


	//   ....[116]....
        /*0494*/ 	.word	0x0000ca00


	//   ....[117]....
        /*0498*/ 	.word	0x0000cad0


	//   ....[118]....
        /*049c*/ 	.word	0x0000cb50


	//   ....[119]....
        /*04a0*/ 	.word	0x0000cc20


	//   ....[120]....
        /*04a4*/ 	.word	0x0000cc90


	//   ....[121]....
        /*04a8*/ 	.word	0x0000cd50


	//   ....[122]....
        /*04ac*/ 	.word	0x0000ce90


	//   ....[123]....
        /*04b0*/ 	.word	0x0000cf30


	//   ....[124]....
        /*04b4*/ 	.word	0x0000cf90


	//   ....[125]....
        /*04b8*/ 	.word	0x0000d050


	//   ....[126]....
        /*04bc*/ 	.word	0x0000d0b0


	//   ....[127]....
        /*04c0*/ 	.word	0x0000d170


	//   ....[128]....
        /*04c4*/ 	.word	0x0000d1f0


	//   ....[129]....
        /*04c8*/ 	.word	0x0000d2a0


	//   ....[130]....
        /*04cc*/ 	.word	0x0000d300


	//   ....[131]....
        /*04d0*/ 	.word	0x0000d3c0


	//   ....[132]....
        /*04d4*/ 	.word	0x0000d440


	//   ....[133]....
        /*04d8*/ 	.word	0x0000d4f0


	//   ....[134]....
        /*04dc*/ 	.word	0x0000d5d0


	//   ....[135]....
        /*04e0*/ 	.word	0x0000d670


	//   ....[136]....
        /*04e4*/ 	.word	0x0000d6d0


	//   ....[137]....
        /*04e8*/ 	.word	0x0000d7a0


	//   ....[138]....
        /*04ec*/ 	.word	0x0000d840


	//   ....[139]....
        /*04f0*/ 	.word	0x0000d900


	//   ....[140]....
        /*04f4*/ 	.word	0x0000d9a0


	//   ....[141]....
        /*04f8*/ 	.word	0x0000da60


	//   ....[142]....
        /*04fc*/ 	.word	0x0000db00


	//   ....[143]....
        /*0500*/ 	.word	0x0000dbc0


	//   ....[144]....
        /*0504*/ 	.word	0x0000dc60


	//   ....[145]....
        /*0508*/ 	.word	0x0000dd20


	//   ....[146]....
        /*050c*/ 	.word	0x0000de40


	//   ....[147]....
        /*0510*/ 	.word	0x0000dee0


	//   ....[148]....
        /*0514*/ 	.word	0x0000df90


	//   ....[149]....
        /*0518*/ 	.word	0x0000e060


	//   ....[150]....
        /*051c*/ 	.word	0x0000e0d0


	//   ....[151]....
        /*0520*/ 	.word	0x0000e1a0


	//   ....[152]....
        /*0524*/ 	.word	0x0000e220


	//   ....[153]....
        /*0528*/ 	.word	0x0000e300


	//   ....[154]....
        /*052c*/ 	.word	0x0000e370


	//   ....[155]....
        /*0530*/ 	.word	0x0000e450


	//   ....[156]....
        /*0534*/ 	.word	0x0000e4c0


	//   ....[157]....
        /*0538*/ 	.word	0x0000e580


	//   ....[158]....
        /*053c*/ 	.word	0x0000e690


	//----- nvinfo : EIATTR_REG_RECONFIG
	.align		4
.L_330:
        /*0540*/ 	.byte	0x01, 0x54
	.zero		2


	//----- nvinfo : EIATTR_SYSCALL_OFFSETS
	.align		4
        /*0544*/ 	.byte	0x04, 0x46
        /*0546*/ 	.short	(.L_332 - .L_331)


	//   ....[0]....
.L_331:
        /*0548*/ 	.word	0x00001120


	//   ....[1]....
        /*054c*/ 	.word	0x00008750


	//   ....[2]....
        /*0550*/ 	.word	0x00008890


	//   ....[3]....
        /*0554*/ 	.word	0x00008980


	//   ....[4]....
        /*0558*/ 	.word	0x00009810


	//----- nvinfo : EIATTR_MBARRIER_INSTR_OFFSETS
	.align		4
.L_332:
        /*055c*/ 	.byte	0x04, 0x39
        /*055e*/ 	.short	(.L_334 - .L_333)


	//   ....[0]....
.L_333:
        /*0560*/ 	.word	0x00000170
        /*0564*/ 	.word	0x000000ff
        /*0568*/ 	.word	0x0002a800
        /*056c*/ 	.short	0x0100
        /*056e*/ 	.byte	0x08
	.zero		1


	//   ....[1]....
        /*0570*/ 	.word	0x00000180
        /*0574*/ 	.word	0x000000ff
        /*0578*/ 	.word	0x0002a820
        /*057c*/ 	.short	0x0100
        /*057e*/ 	.byte	0x08
	.zero		1


	//   ....[2]....
        /*0580*/ 	.word	0x00000270
        /*0584*/ 	.word	0x000000ff
        /*0588*/ 	.word	0x0002a830
        /*058c*/ 	.short	0x0100
        /*058e*/ 	.byte	0x08
	.zero		1


	//   ....[3]....
        /*0590*/ 	.word	0x00000280
        /*0594*/ 	.word	0x000000ff
        /*0598*/ 	.word	0x0002a840
        /*059c*/ 	.short	0x0100
        /*059e*/ 	.byte	0x08
	.zero		1


	//   ....[4]....
        /*05a0*/ 	.word	0x00000290
        /*05a4*/ 	.word	0x000000ff
        /*05a8*/ 	.word	0x0002a838
        /*05ac*/ 	.short	0x0100
        /*05ae*/ 	.byte	0x08
	.zero		1


	//   ....[5]....
        /*05b0*/ 	.word	0x000002a0
        /*05b4*/ 	.word	0x000000ff
        /*05b8*/ 	.word	0x0002a848
        /*05bc*/ 	.short	0x0100
        /*05be*/ 	.byte	0x08
	.zero		1


	//   ....[6]....
        /*05c0*/ 	.word	0x000003d0
        /*05c4*/ 	.word	0x000000ff
        /*05c8*/ 	.word	0x0002a850
        /*05cc*/ 	.short	0x0100
        /*05ce*/ 	.byte	0x08
	.zero		1


	//   ....[7]....
        /*05d0*/ 	.word	0x000003e0
        /*05d4*/ 	.word	0x000000ff
        /*05d8*/ 	.word	0x0002a860
        /*05dc*/ 	.short	0x0100
        /*05de*/ 	.byte	0x08
	.zero		1


	//   ....[8]....
        /*05e0*/ 	.word	0x000003f0
        /*05e4*/ 	.word	0x000000ff
        /*05e8*/ 	.word	0x0002a858
        /*05ec*/ 	.short	0x0100
        /*05ee*/ 	.byte	0x08
	.zero		1


	//   ....[9]....
        /*05f0*/ 	.word	0x00000400
        /*05f4*/ 	.word	0x000000ff
        /*05f8*/ 	.word	0x0002a868
        /*05fc*/ 	.short	0x0100
        /*05fe*/ 	.byte	0x08
	.zero		1


	//   ....[10]....
        /*0600*/ 	.word	0x000004f0
        /*0604*/ 	.word	0x000000ff
        /*0608*/ 	.word	0x0002a870
        /*060c*/ 	.short	0x0100
        /*060e*/ 	.byte	0x06
	.zero		1


	//   ....[11]....
        /*0610*/ 	.word	0x00000500
        /*0614*/ 	.word	0x000000ff
        /*0618*/ 	.word	0x0002a880
        /*061c*/ 	.short	0x0100
        /*061e*/ 	.byte	0x06
	.zero		1


	//   ....[12]....
        /*0620*/ 	.word	0x00000510
        /*0624*/ 	.word	0x000000ff
        /*0628*/ 	.word	0x0002a878
        /*062c*/ 	.short	0x0100
        /*062e*/ 	.byte	0x06
	.zero		1


	//   ....[13]....
        /*0630*/ 	.word	0x00000520
        /*0634*/ 	.word	0x000000ff
        /*0638*/ 	.word	0x0002a888
        /*063c*/ 	.short	0x0100
        /*063e*/ 	.byte	0x06
	.zero		1


	//   ....[14]....
        /*0640*/ 	.word	0x00000650
        /*0644*/ 	.word	0x000000ff
        /*0648*/ 	.word	0x0002a890
        /*064c*/ 	.short	0x0100
        /*064e*/ 	.byte	0x08
	.zero		1


	//   ....[15]....
        /*0650*/ 	.word	0x00000660
        /*0654*/ 	.word	0x000000ff
        /*0658*/ 	.word	0x0002a8a0
        /*065c*/ 	.short	0x0100
        /*065e*/ 	.byte	0x08
	.zero		1


	//   ....[16]....
        /*0660*/ 	.word	0x00000670
        /*0664*/ 	.word	0x000000ff
        /*0668*/ 	.word	0x0002a898
        /*066c*/ 	.short	0x0100
        /*066e*/ 	.byte	0x08
	.zero		1


	//   ....[17]....
        /*0670*/ 	.word	0x00000680
        /*0674*/ 	.word	0x000000ff
        /*0678*/ 	.word	0x0002a8a8
        /*067c*/ 	.short	0x0100
        /*067e*/ 	.byte	0x08
	.zero		1


	//   ....[18]....
        /*0680*/ 	.word	0x000007c0
        /*0684*/ 	.word	0x000000ff
        /*0688*/ 	.word	0x0002a8b0
        /*068c*/ 	.short	0x0100
        /*068e*/ 	.byte	0x08
	.zero		1


	//   ....[19]....
        /*0690*/ 	.word	0x000007d0
        /*0694*/ 	.word	0x000000ff
        /*0698*/ 	.word	0x0002a8c0
        /*069c*/ 	.short	0x0100
        /*069e*/ 	.byte	0x08
	.zero		1


	//   ....[20]....
        /*06a0*/ 	.word	0x000007e0
        /*06a4*/ 	.word	0x000000ff
        /*06a8*/ 	.word	0x0002a8b8
        /*06ac*/ 	.short	0x0100
        /*06ae*/ 	.byte	0x08
	.zero		1


	//   ....[21]....
        /*06b0*/ 	.word	0x000007f0
        /*06b4*/ 	.word	0x000000ff
        /*06b8*/ 	.word	0x0002a8c8
        /*06bc*/ 	.short	0x0100
        /*06be*/ 	.byte	0x08
	.zero		1


	//   ....[22]....
        /*06c0*/ 	.word	0x00001140
        /*06c4*/ 	.word	0x000000ff
        /*06c8*/ 	.word	0x0002a800
        /*06cc*/ 	.short	0x010a
        /*06ce*/ 	.byte	0x25
	.zero		1


	//   ....[23]....
        /*06d0*/ 	.word	0x000011b0
        /*06d4*/ 	.word	0x000000ff
        /*06d8*/ 	.word	0x0002a830
        /*06dc*/ 	.short	0x010a
        /*06de*/ 	.byte	0x25
	.zero		1


	//   ....[24]....
        /*06e0*/ 	.word	0x00001210
        /*06e4*/ 	.word	0x000000ff
        /*06e8*/ 	.word	0x0002a830
        /*06ec*/ 	.short	0x010a
        /*06ee*/ 	.byte	0x25
	.zero		1


	//   ....[25]....
        /*06f0*/ 	.word	0x00001f10
        /*06f4*/ 	.word	0x000000ff
        /*06f8*/ 	.word	0x00000000
        /*06fc*/ 	.short	0x0101
        /*06fe*/ 	.byte	0x04
	.zero		1


	//   ....[26]....
        /*0700*/ 	.word	0x00003940
        /*0704*/ 	.word	0x000000ff
        /*0708*/ 	.word	0x0002a830
        /*070c*/ 	.short	0x010a
        /*070e*/ 	.byte	0x3b
	.zero		1


	//   ....[27]....
        /*0710*/ 	.word	0x00003980
        /*0714*/ 	.word	0x000000ff
        /*0718*/ 	.word	0x0002a830
        /*071c*/ 	.short	0x010a
        /*071e*/ 	.byte	0x3b
	.zero		1


	//   ....[28]....
        /*0720*/ 	.word	0x000041d0
        /*0724*/ 	.word	0x000000ff
        /*0728*/ 	.word	0x0002a850
        /*072c*/ 	.short	0x010a
        /*072e*/ 	.byte	0x05
	.zero		1


	//   ....[29]....
        /*0730*/ 	.word	0x00004210
        /*0734*/ 	.word	0x000000ff
        /*0738*/ 	.word	0x0002a850
        /*073c*/ 	.short	0x010a
        /*073e*/ 	.byte	0x05
	.zero		1


	//   ....[30]....
        /*0740*/ 	.word	0x00004890
        /*0744*/ 	.word	0x000000ff
        /*0748*/ 	.word	0x00000000
        /*074c*/ 	.short	0x0101
        /*074e*/ 	.byte	0x3b
	.zero		1


	//   ....[31]....
        /*0750*/ 	.word	0x000058e0
        /*0754*/ 	.word	0x000000ff
        /*0758*/ 	.word	0x00000000
        /*075c*/ 	.short	0x0101
        /*075e*/ 	.byte	0x04
	.zero		1


	//   ....[32]....
        /*0760*/ 	.word	0x00005eb0
        /*0764*/ 	.word	0x000000ff
        /*0768*/ 	.word	0x0002a850
        /*076c*/ 	.short	0x010a
        /*076e*/ 	.byte	0x05
	.zero		1


	//   ....[33]....
        /*0770*/ 	.word	0x00005ef0
        /*0774*/ 	.word	0x000000ff
        /*0778*/ 	.word	0x0002a850
        /*077c*/ 	.short	0x010a
        /*077e*/ 	.byte	0x05
	.zero		1


	//   ....[34]....
        /*0780*/ 	.word	0x000063d0
        /*0784*/ 	.word	0x000000ff
        /*0788*/ 	.word	0x00000000
        /*078c*/ 	.short	0x0101
        /*078e*/ 	.byte	0x04
	.zero		1


	//   ....[35]....
        /*0790*/ 	.word	0x00006fa0
        /*0794*/ 	.word	0x000000ff
        /*0798*/ 	.word	0x00000000
        /*079c*/ 	.short	0x0101
        /*079e*/ 	.byte	0x04
	.zero		1


	//   ....[36]....
        /*07a0*/ 	.word	0x00008ff0
        /*07a4*/ 	.word	0x000000ff
        /*07a8*/ 	.word	0x0002a840
        /*07ac*/ 	.short	0x010a
        /*07ae*/ 	.byte	0x2d
	.zero		1


	//   ....[37]....
        /*07b0*/ 	.word	0x000095d0
        /*07b4*/ 	.word	0x000000ff
        /*07b8*/ 	.word	0x0002a830
        /*07bc*/ 	.short	0x0107
        /*07be*/ 	.byte	0x2d
	.zero		1


	//   ....[38]....
        /*07c0*/ 	.word	0x00009640
        /*07c4*/ 	.word	0x000000ff
        /*07c8*/ 	.word	0x0002a830
        /*07cc*/ 	.short	0x0101
        /*07ce*/ 	.byte	0x2d
	.zero		1


	//   ....[39]....
        /*07d0*/ 	.word	0x00009fc0
        /*07d4*/ 	.word	0x000000ff
        /*07d8*/ 	.word	0x0002a800
        /*07dc*/ 	.short	0x0107
        /*07de*/ 	.byte	0x2d
	.zero		1


	//   ....[40]....
        /*07e0*/ 	.word	0x0000a020
        /*07e4*/ 	.word	0x000000ff
        /*07e8*/ 	.word	0x0002a800
        /*07ec*/ 	.short	0x0101
        /*07ee*/ 	.byte	0x2d
	.zero		1


	//   ....[41]....
        /*07f0*/ 	.word	0x0000a030
        /*07f4*/ 	.word	0x000000ff
        /*07f8*/ 	.word	0x0002a820
        /*07fc*/ 	.short	0x010a
        /*07fe*/ 	.byte	0x2d
	.zero		1


	//   ....[42]....
        /*0800*/ 	.word	0x0000a3a0
        /*0804*/ 	.word	0x00000008
        /*0808*/ 	.word	0x0002a840
        /*080c*/ 	.short	0x010a
        /*080e*/ 	.byte	0x3f
	.zero		1


	//   ....[43]....
        /*0810*/ 	.word	0x0000a8b0
        /*0814*/ 	.word	0x00000008
        /*0818*/ 	.word	0x0002a830
        /*081c*/ 	.short	0x0107
        /*081e*/ 	.byte	0x3f
	.zero		1


	//   ....[44]....
        /*0820*/ 	.word	0x0000a960
        /*0824*/ 	.word	0x00000008
        /*0828*/ 	.word	0x0002a830
        /*082c*/ 	.short	0x0101
        /*082e*/ 	.byte	0x3f
	.zero		1


	//   ....[45]....
        /*0830*/ 	.word	0x0000a9c0
        /*0834*/ 	.word	0x00000004
        /*0838*/ 	.word	0x0002a860
        /*083c*/ 	.short	0x010a
        /*083e*/ 	.byte	0x3f
	.zero		1


	//   ....[46]....
        /*0840*/ 	.word	0x0000adc0
        /*0844*/ 	.word	0x00000004
        /*0848*/ 	.word	0x0002a850
        /*084c*/ 	.short	0x0107
        /*084e*/ 	.byte	0x3f
	.zero		1


	//   ....[47]....
        /*0850*/ 	.word	0x0000af10
        /*0854*/ 	.word	0x00000004
        /*0858*/ 	.word	0x0002a850
        /*085c*/ 	.short	0x0101
        /*085e*/ 	.byte	0x3f
	.zero		1


	//   ....[48]....
        /*0860*/ 	.word	0x0000b0a0
        /*0864*/ 	.word	0x00000000
        /*0868*/ 	.word	0x0002a860
        /*086c*/ 	.short	0x010a
        /*086e*/ 	.byte	0x3f
	.zero		1


	//   ....[49]....
        /*0870*/ 	.word	0x0000b4e0
        /*0874*/ 	.word	0x00000000
        /*0878*/ 	.word	0x0002a850
        /*087c*/ 	.short	0x0107
        /*087e*/ 	.byte	0x3f
	.zero		1


	//   ....[50]....
        /*0880*/ 	.word	0x0000b5a0
        /*0884*/ 	.word	0x00000000
        /*0888*/ 	.word	0x0002a850
        /*088c*/ 	.short	0x0101
        /*088e*/ 	.byte	0x3f
	.zero		1


	//   ....[51]....
        /*0890*/ 	.word	0x0000b630
        /*0894*/ 	.word	0x00000007
        /*0898*/ 	.word	0x0002a820
        /*089c*/ 	.short	0x010a
        /*089e*/ 	.byte	0x3f
	.zero		1


	//   ....[52]....
        /*08a0*/ 	.word	0x0000b790
        /*08a4*/ 	.word	0x00000005
        /*08a8*/ 	.word	0x0002a840
        /*08ac*/ 	.short	0x010a
        /*08ae*/ 	.byte	0x3f
	.zero		1


	//   ....[53]....
        /*08b0*/ 	.word	0x0000b830
        /*08b4*/ 	.word	0x00000003
        /*08b8*/ 	.word	0x0002a840
        /*08bc*/ 	.short	0x010a
        /*08be*/ 	.byte	0x3f
	.zero		1


	//   ....[54]....
        /*08c0*/ 	.word	0x0000b870
        /*08c4*/ 	.word	0x00000005
        /*08c8*/ 	.word	0x0002a860
        /*08cc*/ 	.short	0x010a
        /*08ce*/ 	.byte	0x3f
	.zero		1


	//   ....[55]....
        /*08d0*/ 	.word	0x0000b8b0
        /*08d4*/ 	.word	0x00000003
        /*08d8*/ 	.word	0x0002a860
        /*08dc*/ 	.short	0x010a
        /*08de*/ 	.byte	0x3f
	.zero		1


	//   ....[56]....
        /*08e0*/ 	.word	0x0000b920
        /*08e4*/ 	.word	0x00000000
        /*08e8*/ 	.word	0x0002a800
        /*08ec*/ 	.short	0x010a
        /*08ee*/ 	.byte	0x3f
	.zero		1


	//   ....[57]....
        /*08f0*/ 	.word	0x0000b980
        /*08f4*/ 	.word	0x00000004
        /*08f8*/ 	.word	0x0002a830
        /*08fc*/ 	.short	0x010a
        /*08fe*/ 	.byte	0x3f
	.zero		1


	//   ....[58]....
        /*0900*/ 	.word	0x0000b9e0
        /*0904*/ 	.word	0x0000000b
        /*0908*/ 	.word	0x0002a830
        /*090c*/ 	.short	0x010a
        /*090e*/ 	.byte	0x3f
	.zero		1


	//   ....[59]....
        /*0910*/ 	.word	0x0000ba40
        /*0914*/ 	.word	0x00000009
        /*0918*/ 	.word	0x0002a850
        /*091c*/ 	.short	0x010a
        /*091e*/ 	.byte	0x3f
	.zero		1


	//   ....[60]....
        /*0920*/ 	.word	0x0000baa0
        /*0924*/ 	.word	0x00000004
        /*0928*/ 	.word	0x0002a850
        /*092c*/ 	.short	0x010a
        /*092e*/ 	.byte	0x3f
	.zero		1


	//   ....[61]....
        /*0930*/ 	.word	0x0000bb80
        /*0934*/ 	.word	0x00000003
        /*0938*/ 	.word	0x0002a840
        /*093c*/ 	.short	0x010a
        /*093e*/ 	.byte	0x3f
	.zero		1


	//   ....[62]....
        /*0940*/ 	.word	0x0000cd90
        /*0944*/ 	.word	0x00000003
        /*0948*/ 	.word	0x0002a820
        /*094c*/ 	.short	0x010a
        /*094e*/ 	.byte	0x3f
	.zero		1


	//   ....[63]....
        /*0950*/ 	.word	0x0000cde0
        /*0954*/ 	.word	0x00000008
        /*0958*/ 	.word	0x0002a840
        /*095c*/ 	.short	0x010a
        /*095e*/ 	.byte	0x3f
	.zero		1


	//   ....[64]....
        /*0960*/ 	.word	0x0000d520
        /*0964*/ 	.word	0x00000004
        /*0968*/ 	.word	0x0002a860
        /*096c*/ 	.short	0x010a
        /*096e*/ 	.byte	0x3f
	.zero		1


	//   ....[65]....
        /*0970*/ 	.word	0x0000dd90
        /*0974*/ 	.word	0x00000000
        /*0978*/ 	.word	0x0002a860
        /*097c*/ 	.short	0x010a
        /*097e*/ 	.byte	0x3f
	.zero		1


	//   ....[66]....
        /*0980*/ 	.word	0x0000e5b0
        /*0984*/ 	.word	0x00000007
        /*0988*/ 	.word	0x0002a820
        /*098c*/ 	.short	0x010a
        /*098e*/ 	.byte	0x3f
	.zero		1


	//   ....[67]....
        /*0990*/ 	.word	0x0000e750
        /*0994*/ 	.word	0x00000005
        /*0998*/ 	.word	0x0002a840
        /*099c*/ 	.short	0x010a
        /*099e*/ 	.byte	0x3f
	.zero		1


	//   ....[68]....
        /*09a0*/ 	.word	0x0000e7a0
        /*09a4*/ 	.word	0x00000003
        /*09a8*/ 	.word	0x0002a840
        /*09ac*/ 	.short	0x010a
        /*09ae*/ 	.byte	0x3f
	.zero		1


	//   ....[69]....
        /*09b0*/ 	.word	0x0000e7f0
        /*09b4*/ 	.word	0x00000005
        /*09b8*/ 	.word	0x0002a860
        /*09bc*/ 	.short	0x010a
        /*09be*/ 	.byte	0x3f
	.zero		1


	//----- nvinfo : EIATTR_NUM_MBARRIERS
	.align		4
.L_334:
        /*09c0*/ 	.byte	0x03, 0x38
        /*09c2*/ 	.short	0x0016


	//----- nvinfo : EIATTR_EXIT_INSTR_OFFSETS
	.align		4
        /*09c4*/ 	.byte	0x04, 0x1c
        /*09c6*/ 	.short	(.L_336 - .L_335)


	//   ....[0]....
.L_335:
        /*09c8*/ 	.word	0x0000b900


	//----- nvinfo : EIATTR_MAX_THREADS
	.align		4
.L_336:
        /*09cc*/ 	.byte	0x04, 0x05
        /*09ce*/ 	.short	(.L_338 - .L_337)
.L_337:
        /*09d0*/ 	.word	0x00000180
        /*09d4*/ 	.word	0x00000001
        /*09d8*/ 	.word	0x00000001


	//----- nvinfo : EIATTR_CRS_STACK_SIZE
	.align		4
.L_338:
        /*09dc*/ 	.byte	0x04, 0x1e
        /*09de*/ 	.short	(.L_340 - .L_339)
.L_339:
        /*09e0*/ 	.word	0x00000000


	//----- nvinfo : EIATTR_CBANK_PARAM_SIZE
	.align		4
.L_340:
        /*09e4*/ 	.byte	0x03, 0x19
        /*09e6*/ 	.short	0x0a70


	//----- nvinfo : EIATTR_PARAM_CBANK
	.align		4
        /*09e8*/ 	.byte	0x04, 0x0a
        /*09ea*/ 	.short	(.L_342 - .L_341)
	.align		4
.L_341:
        /*09ec*/ 	.word	index@(.nv.constant0._ZN7cutlass13device_kernelIN5flash11enable_sm90INS1_16FlashAttnFwdSm90INS1_25CollectiveMainloopFwdSm90ILi2EN4cute5tupleIJNS5_1CILi1EEES8_S8_EEENS6_IJNS7_ILi128EEENS7_ILi96EEENS7_ILi192EEEEEELi128ENS_6half_tEfNS_4arch4Sm90ELb0ELb0ELb1ELb0ELb1ELb0ELb0ELb1ELb1ELb1ELb1ELb0EEENS1_21CollectiveEpilogueFwdINS6_IJSA_SA_SB_EEES9_SE_SG_Li256ELb0ELb1ELb1ELb0EEENS1_19SingleTileSchedulerILb0ELb1ELb1ELi128EEEEEEEEEvNT_6ParamsE)
        /*09f0*/ 	.short	0x0210
        /*09f2*/ 	.short	0x0a70


	//----- nvinfo : EIATTR_SW_WAR
	.align		4
.L_342:
        /*09f4*/ 	.byte	0x04, 0x36
        /*09f6*/ 	.short	(.L_344 - .L_343)
.L_343:
        /*09f8*/ 	.word	0x00000008
.L_344:


//--------------------- .nv.info._ZN7cutlass13device_kernelIN5flash11enable_sm90INS1_16FlashAttnFwdSm90INS1_25CollectiveMainloopFwdSm90ILi2EN4cute5tupleIJNS5_1CILi1EEES8_S8_EEENS6_IJNS7_ILi128EEENS7_ILi96EEENS7_ILi192EEEEEELi128ENS_6half_tEfNS_4arch4Sm90ELb0ELb0ELb1ELb1ELb1ELb0ELb0ELb1ELb1ELb1ELb1ELb0EEENS1_21CollectiveEpilogueFwdINS6_IJSA_SA_SB_EEES9_SE_SG_Li256ELb1ELb1ELb1ELb0EEENS1_36VarlenDynamicPersistentTileSchedulerILi128ELi96ELi256ELi128ELb1ELb1ELb1ELb0ELb1ELb1EEEEEEEEEvNT_6ParamsE --------------------------
	.section	.nv.info._ZN7cutlass13device_kernelIN5flash11enable_sm90INS1_16FlashAttnFwdSm90INS1_25CollectiveMainloopFwdSm90ILi2EN4cute5tupleIJNS5_1CILi1EEES8_S8_EEENS6_IJNS7_ILi128EEENS7_ILi96EEENS7_ILi192EEEEEELi128ENS_6half_tEfNS_4arch4Sm90ELb0ELb0ELb1ELb1ELb1ELb0ELb0ELb1ELb1ELb1ELb1ELb0EEENS1_21CollectiveEpilogueFwdINS6_IJSA_SA_SB_EEES9_SE_SG_Li256ELb1ELb1ELb1ELb0EEENS1_36VarlenDynamicPersistentTileSchedulerILi128ELi96ELi256ELi128ELb1ELb1ELb1ELb0ELb1ELb1EEEEEEEEEvNT_6ParamsE,"",@"SHT_CUDA_INFO"
	.sectionflags	@""
	.align	4


	//----- nvinfo : EIATTR_CUDA_API_VERSION
	.align		4
        /*0000*/ 	.byte	0x04, 0x37
        /*0002*/ 	.short	(.L_346 - .L_345)
.L_345:
        /*0004*/ 	.word	0x00000082


	//----- nvinfo : EIATTR_KPARAM_INFO
	.align		4
.L_346:
        /*0008*/ 	.byte	0x04, 0x17
        /*000a*/ 	.short	(.L_348 - .L_347)
.L_347:
        /*000c*/ 	.word	0x00000000
        /*0010*/ 	.short	0x0000
        /*0012*/ 	.short	0x0070
        /*0014*/ 	.byte	0x00, 0xf0, 0x01, 0x2a


	//----- nvinfo : EIATTR_SPARSE_MMA_MASK
	.align		4
.L_348:
        /*0018*/ 	.byte	0x03, 0x50
        /*001a*/ 	.short	0x0000


	//----- nvinfo : EIATTR_MAXREG_COUNT
	.align		4
        /*001c*/ 	.byte	0x03, 0x1b
        /*001e*/ 	.short	0x00a8


	//----- nvinfo : EIATTR_NUM_BARRIERS
	.align		4
        /*0020*/ 	.byte	0x02, 0x4c
        /*0022*/ 	.byte	0x09
	.zero		1


	//----- nvinfo : EIATTR_EXTERNS
	.align		4
        /*0024*/ 	.byte	0x04, 0x0f
        /*0026*/ 	.short	(.L_350 - .L_349)


	//   ....[0]....
	.align		4
.L_349:
        /*0028*/ 	.word	index@(__assertfail)


	//----- nvinfo : EIATTR_ANNOTATIONS
	.align		4
.L_350:
        /*002c*/ 	.byte	0x04, 0x55
        /*002e*/ 	.short	(.L_352 - .L_351)


	//   ....[0]....
.L_351:
        /*0030*/ 	.word	0x00000001
        /*0034*/ 	.byte	0xa0, 0x08, 0x00, 0x00, 0x01, 0x00, 0x00, 0x00, 0xa0, 0x09, 0x00, 0x00, 0x01, 0x00, 0x00, 0x00
        /* <DEDUP_REMOVED lines=10> */
        /*00e4*/ 	.byte	0x40, 0xfb, 0x00, 0x00


	//----- nvinfo : EIATTR_MERCURY_ISA_VERSION
	.align		4
.L_352:
        /*00e8*/ 	.byte	0x03, 0x5f
        /*00ea*/ 	.short	0x0101


	//----- nvinfo : EIATTR_UNUSED_LOAD_BYTE_OFFSET
	.align		4
        /*00ec*/ 	.byte	0x04, 0x44
        /*00ee*/ 	.short	(.L_354 - .L_353)


	//   ....[0]....
.L_353:
        /*00f0*/ 	.word	0x00000950
        /*00f4*/ 	.word	0x0000fff0


	//   ....[1]....
        /*00f8*/ 	.word	0x00007320
        /*00fc*/ 	.word	0x0000fff0


	//----- nvinfo : EIATTR_INT_WARP_WIDE_INSTR_OFFSETS
	.align		4
.L_354:
        /*0100*/ 	.byte	0x04, 0x31
        /*0102*/ 	.short	(.L_356 - .L_355)


	//   ....[0]....
.L_355:
        /*0104*/ 	.word	0x000000c0


	//   ....[1]....
        /*0108*/ 	.word	0x000000d0


	//   ....[2]....
        /*010c*/ 	.word	0x00000170


	//   ....[3]....
        /*0110*/ 	.word	0x0000b810


	//   ....[4]....
        /*0114*/ 	.word	0x0000b8a0


	//   ....[5]....
        /*0118*/ 	.word	0x0000e6c0


	//   ....[6]....
        /*011c*/ 	.word	0x0000e750


	//----- nvinfo : EIATTR_COOP_GROUP_MASK_REGIDS
	.align		4
.L_356:
        /*0120*/ 	.byte	0x04, 0x29
        /*0122*/ 	.short	(.L_358 - .L_357)


	//   ....[0]....
.L_357:
        /*0124*/ 	.word	0xffffffff


	//   ....[1]....
        /*0128*/ 	.word	0xffffffff


	//   ....[2]....
        /*012c*/ 	.word	0xffffffff


	//   ....[3]....
        /*0130*/ 	.word	0xffffffff


	//   ....[4]....
        /*0134*/ 	.word	0xffffffff


	//   ....[5]....
        /*0138*/ 	.word	0xffffffff


	//   ....[6]....
        /*013c*/ 	.word	0xffffffff


	//   ....[7]....
        /*0140*/ 	.word	0xffffffff


	//   ....[8]....
        /*0144*/ 	.word	0xffffffff


	//   ....[9]....
        /*0148*/ 	.word	0xffffffff


	//   ....[10]....
        /*014c*/ 	.word	0xffffffff


	//   ....[11]....
        /*0150*/ 	.word	0xffffffff


	//   ....[12]....
        /*0154*/ 	.word	0xffffffff


	//   ....[13]....
        /*0158*/ 	.word	0xffffffff


	//   ....[14]....
        /*015c*/ 	.word	0xffffffff


	//   ....[15]....
        /*0160*/ 	.word	0xffffffff


	//   ....[16]....
        /*0164*/ 	.word	0xffffffff


	//   ....[17]....
        /*0168*/ 	.word	0xffffffff


	//   ....[18]....
        /*016c*/ 	.word	0xffffffff


	//   ....[19]....
        /*0170*/ 	.word	0xffffffff


	//   ....[20]....
        /*0174*/ 	.word	0xffffffff


	//   ....[21]....
        /*0178*/ 	.word	0xffffffff


	//   ....[22]....
        /*017c*/ 	.word	0xffffffff


	//   ....[23]....
        /*0180*/ 	.word	0xffffffff


	//   ....[24]....
        /*0184*/ 	.word	0xffffffff


	//   ....[25]....
        /*0188*/ 	.word	0xffffffff


	//   ....[26]....
        /*018c*/ 	.word	0xffffffff


	//   ....[27]....
        /*0190*/ 	.word	0xffffffff


	//   ....[28]....
        /*0194*/ 	.word	0xffffffff


	//   ....[29]....
        /*0198*/ 	.word	0xffffffff


	//   ....[30]....
        /*019c*/ 	.word	0xffffffff


	//   ....[31]....
        /*01a0*/ 	.word	0xffffffff


	//   ....[32]....
        /*01a4*/ 	.word	0xffffffff


	//   ....[33]....
        /*01a8*/ 	.word	0xffffffff


	//   ....[34]....
        /*01ac*/ 	.word	0xffffffff


	//   ....[35]....
        /*01b0*/ 	.word	0xffffffff


	//   ....[36]....
        /*01b4*/ 	.word	0xffffffff


	//   ....[37]....
        /*01b8*/ 	.word	0xffffffff


	//   ....[38]....
        /*01bc*/ 	.word	0xffffffff


	//   ....[39]....
        /*01c0*/ 	.word	0xffffffff


	//   ....[40]....
        /*01c4*/ 	.word	0xffffffff


	//   ....[41]....
        /*01c8*/ 	.word	0xffffffff


	//   ....[42]....
        /*01cc*/ 	.word	0xffffffff


	//   ....[43]....
        /*01d0*/ 	.word	0xffffffff


	//   ....[44]....
        /*01d4*/ 	.word	0xffffffff


	//   ....[45]....
        /*01d8*/ 	.word	0xffffffff


	//   ....[46]....
        /*01dc*/ 	.word	0xffffffff


	//   ....[47]....
        /*01e0*/ 	.word	0xffffffff


	//   ....[48]....
        /*01e4*/ 	.word	0xffffffff


	//   ....[49]....
        /*01e8*/ 	.word	0xffffffff


	//   ....[50]....
        /*01ec*/ 	.word	0xffffffff


	//   ....[51]....
        /*01f0*/ 	.word	0xffffffff


	//   ....[52]....
        /*01f4*/ 	.word	0xffffffff


	//   ....[53]....
        /*01f8*/ 	.word	0xffffffff


	//   ....[54]....
        /*01fc*/ 	.word	0xffffffff


	//   ....[55]....
        /*0200*/ 	.word	0xffffffff


	//   ....[56]....
        /*0204*/ 	.word	0xffffffff


	//   ....[57]....
        /*0208*/ 	.word	0xffffffff


	//   ....[58]....
        /*020c*/ 	.word	0xffffffff


	//   ....[59]....
        /*0210*/ 	.word	0xffffffff


	//   ....[60]....
        /*0214*/ 	.word	0xffffffff


	//   ....[61]....
        /*0218*/ 	.word	0xffffffff


	//   ....[62]....
        /*021c*/ 	.word	0xffffffff


	//   ....[63]....
        /*0220*/ 	.word	0xffffffff


	//   ....[64]....
        /*0224*/ 	.word	0xffffffff


	//   ....[65]....
        /*0228*/ 	.word	0xffffffff


	//   ....[66]....
        /*022c*/ 	.word	0xffffffff


	//   ....[67]....
        /*0230*/ 	.word	0xffffffff


	//   ....[68]....
        /*0234*/ 	.word	0xffffffff


	//   ....[69]....
        /*0238*/ 	.word	0xffffffff


	//   ....[70]....
        /*023c*/ 	.word	0xffffffff


	//   ....[71]....
        /*0240*/ 	.word	0xffffffff


	//   ....[72]....
        /*0244*/ 	.word	0xffffffff


	//   ....[73]....
        /*0248*/ 	.word	0xffffffff


	//   ....[74]....
        /*024c*/ 	.word	0xffffffff


	//   ....[75]....
        /*0250*/ 	.word	0xffffffff


	//   ....[76]....
        /*0254*/ 	.word	0xffffffff


	//   ....[77]....
        /*0258*/ 	.word	0xffffffff


	//   ....[78]....
        /*025c*/ 	.word	0xffffffff


	//   ....[79]....
        /*0260*/ 	.word	0xffffffff


	//   ....[80]....
        /*0264*/ 	.word	0xffffffff


	//   ....[81]....
        /*0268*/ 	.word	0xffffffff


	//   ....[82]....
        /*026c*/ 	.word	0xffffffff


	//   ....[83]....
        /*0270*/ 	.word	0xffffffff


	//   ....[84]....
        /*0274*/ 	.word	0xffffffff


	//   ....[85]....
        /*0278*/ 	.word	0xffffffff


	//   ....[86]....
        /*027c*/ 	.word	0xffffffff


	//   ....[87]....
        /*0280*/ 	.word	0xffffffff


	//   ....[88]....
        /*0284*/ 	.word	0xffffffff


	//   ....[89]....
        /*0288*/ 	.word	0xffffffff


	//   ....[90]....
        /*028c*/ 	.word	0xffffffff


	//   ....[91]....
        /*0290*/ 	.word	0xffffffff


	//   ....[92]....
        /*0294*/ 	.word	0xffffffff


	//   ....[93]....
        /*0298*/ 	.word	0xffffffff


	//   ....[94]....
        /*029c*/ 	.word	0xffffffff


	//   ....[95]....
        /*02a0*/ 	.word	0xffffffff


	//   ....[96]....
        /*02a4*/ 	.word	0xffffffff


	//   ....[97]....
        /*02a8*/ 	.word	0xffffffff


	//   ....[98]....
        /*02ac*/ 	.word	0xffffffff


	//   ....[99]....
        /*02b0*/ 	.word	0xffffffff


	//   ....[100]....
        /*02b4*/ 	.word	0xffffffff


	//   ....[101]....
        /*02b8*/ 	.word	0xffffffff


	//   ....[102]....
        /*02bc*/ 	.word	0xffffffff


	//   ....[103]....
        /*02c0*/ 	.word	0xffffffff


	//   ....[104]....
        /*02c4*/ 	.word	0xffffffff


	//   ....[105]....
        /*02c8*/ 	.word	0xffffffff


	//   ....[106]....
        /*02cc*/ 	.word	0xffffffff


	//   ....[107]....
        /*02d0*/ 	.word	0xffffffff


	//   ....[108]....
        /*02d4*/ 	.word	0xffffffff


	//   ....[109]....
        /*02d8*/ 	.word	0xffffffff


	//   ....[110]....
        /*02dc*/ 	.word	0xffffffff


	//   ....[111]....
        /*02e0*/ 	.word	0xffffffff


	//   ....[112]....
        /*02e4*/ 	.word	0xffffffff


	//   ....[113]....
        /*02e8*/ 	.word	0xffffffff


	//   ....[114]....
        /*02ec*/ 	.word	0xffffffff


	//   ....[115]....
        /*02f0*/ 	.word	0xffffffff


	//   ....[116]....
        /*02f4*/ 	.word	0xffffffff


	//   ....[117]....
        /*02f8*/ 	.word	0xffffffff


	//   ....[118]....
        /*02fc*/ 	.word	0xffffffff


	//   ....[119]....
        /*0300*/ 	.word	0xffffffff


	//   ....[120]....
        /*0304*/ 	.word	0xffffffff


	//   ....[121]....
        /*0308*/ 	.word	0xffffffff


	//   ....[122]....
        /*030c*/ 	.word	0xffffffff


	//   ....[123]....
        /*0310*/ 	.word	0xffffffff


	//   ....[124]....
        /*0314*/ 	.word	0xffffffff


	//   ....[125]....
        /*0318*/ 	.word	0xffffffff


	//   ....[126]....
        /*031c*/ 	.word	0xffffffff


	//   ....[127]....
        /*0320*/ 	.word	0xffffffff


	//   ....[128]....
        /*0324*/ 	.word	0xffffffff


	//   ....[129]....
        /*0328*/ 	.word	0xffffffff


	//   ....[130]....
        /*032c*/ 	.word	0xffffffff


	//   ....[131]....
        /*0330*/ 	.word	0xffffffff


	//   ....[132]....
        /*0334*/ 	.word	0xffffffff


	//   ....[133]....
        /*0338*/ 	.word	0xffffffff


	//   ....[134]....
        /*033c*/ 	.word	0xffffffff


	//   ....[135]....
        /*0340*/ 	.word	0xffffffff


	//   ....[136]....
        /*0344*/ 	.word	0xffffffff


	//   ....[137]....
        /*0348*/ 	.word	0xffffffff


	//   ....[138]....
        /*034c*/ 	.word	0xffffffff


	//   ....[139]....
        /*0350*/ 	.word	0xffffffff


	//   ....[140]....
        /*0354*/ 	.word	0xffffffff


	//   ....[141]....
        /*0358*/ 	.word	0xffffffff


	//   ....[142]....
        /*035c*/ 	.word	0xffffffff


	//   ....[143]....
        /*0360*/ 	.word	0x0500000f


	//   ....[144]....
        /*0364*/ 	.word	0x0500000f


	//   ....[145]....
        /*0368*/ 	.word	0x0500000f


	//   ....[146]....
        /*036c*/ 	.word	0x0500000f


	//   ....[147]....
        /*0370*/ 	.word	0x0500000f


	//   ....[148]....
        /*0374*/ 	.word	0x0500000f


	//   ....[149]....
        /*0378*/ 	.word	0x0500000f


	//   ....[150]....
        /*037c*/ 	.word	0x0500000f


	//   ....[151]....
        /*0380*/ 	.word	0x0500000f


	//   ....[152]....
        /*0384*/ 	.word	0x0500000f


	//   ....[153]....
        /*0388*/ 	.word	0x0500000f


	//   ....[154]....
        /*038c*/ 	.word	0x0500000f


	//   ....[155]....
        /*0390*/ 	.word	0x0500000f


	//   ....[156]....
        /*0394*/ 	.word	0x0500000f


	//   ....[157]....
        /*0398*/ 	.word	0x0500000f


	//   ....[158]....
        /*039c*/ 	.word	0x0500000f


	//   ....[159]....
        /*03a0*/ 	.word	0x0500000f


	//   ....[160]....
        /*03a4*/ 	.word	0x0500000f


	//   ....[161]....
        /*03a8*/ 	.word	0x0500000f


	//   ....[162]....
        /*03ac*/ 	.word	0x0500000f


	//   ....[163]....
        /*03b0*/ 	.word	0x0500000f


	//   ....[164]....
        /*03b4*/ 	.word	0x0500000f


	//   ....[165]....
        /*03b8*/ 	.word	0x0500000f


	//   ....[166]....
        /*03bc*/ 	.word	0x0500000f


	//   ....[167]....
        /*03c0*/ 	.word	0x0500000f


	//   ....[168]....
        /*03c4*/ 	.word	0x0500000f


	//   ....[169]....
        /*03c8*/ 	.word	0x0500000f


	//   ....[170]....
        /*03cc*/ 	.word	0x0500000f


	//   ....[171]....
        /*03d0*/ 	.word	0x0500000f


	//   ....[172]....
        /*03d4*/ 	.word	0x0500000f


	//   ....[173]....
        /*03d8*/ 	.word	0x0500000f


	//   ....[174]....
        /*03dc*/ 	.word	0x0500000f


	//   ....[175]....
        /*03e0*/ 	.word	0x0500000f


	//   ....[176]....
        /*03e4*/ 	.word	0x0500000f


	//   ....[177]....
        /*03e8*/ 	.word	0x0500000f


	//   ....[178]....
        /*03ec*/ 	.word	0x0500000f


	//   ....[179]....
        /*03f0*/ 	.word	0x0500000f


	//   ....[180]....
        /*03f4*/ 	.word	0x0500000f


	//   ....[181]....
        /*03f8*/ 	.word	0x0500000f


	//   ....[182]....
        /*03fc*/ 	.word	0x0500000f


	//   ....[183]....
        /*0400*/ 	.word	0x0500000f


	//   ....[184]....
        /*0404*/ 	.word	0x0500000f


	//   ....[185]....
        /*0408*/ 	.word	0x0500000f


	//   ....[186]....
        /*040c*/ 	.word	0x0500000f


	//   ....[187]....
        /*0410*/ 	.word	0x0500000f


	//   ....[188]....
        /*0414*/ 	.word	0x0500000f


	//   ....[189]....
        /*0418*/ 	.word	0x0500000f


	//   ....[190]....
        /*041c*/ 	.word	0x0500000f


	//   ....[191]....
        /*0420*/ 	.word	0x0500000f


	//   ....[192]....
        /*0424*/ 	.word	0x0500000f


	//   ....[193]....
        /*0428*/ 	.word	0x0500000f


	//   ....[194]....
        /*042c*/ 	.word	0x0500000f


	//   ....[195]....
        /*0430*/ 	.word	0x0500000f


	//   ....[196]....
        /*0434*/ 	.word	0x0500000f


	//   ....[197]....
        /*0438*/ 	.word	0x0500000f


	//   ....[198]....
        /*043c*/ 	.word	0x0500000f


	//   ....[199]....
        /*0440*/ 	.word	0x0500000f


	//   ....[200]....
        /*0444*/ 	.word	0x0500000f


	//   ....[201]....
        /*0448*/ 	.word	0x0500000f


	//   ....[202]....
        /*044c*/ 	.word	0x0500000f


	//   ....[203]....
        /*0450*/ 	.word	0x0500000f


	//   ....[204]....
        /*0454*/ 	.word	0x0500000f


	//   ....[205]....
        /*0458*/ 	.word	0x0500000f


	//   ....[206]....
        /*045c*/ 	.word	0x0500000f


	//   ....[207]....
        /*0460*/ 	.word	0x0500000f


	//   ....[208]....
        /*0464*/ 	.word	0x0500000f


	//   ....[209]....
        /*0468*/ 	.word	0x0500000f


	//   ....[210]....
        /*046c*/ 	.word	0x0500000f


	//   ....[211]....
        /*0470*/ 	.word	0x0500000f


	//   ....[212]....
        /*0474*/ 	.word	0x0500000f


	//   ....[213]....
        /*0478*/ 	.word	0x0500000f


	//   ....[214]....
        /*047c*/ 	.word	0x0500000f


	//   ....[215]....
        /*0480*/ 	.word	0x0500000f


	//   ....[216]....
        /*0484*/ 	.word	0x0500000f


	//   ....[217]....
        /*0488*/ 	.word	0x0500000f


	//   ....[218]....
        /*048c*/ 	.word	0x0500000f


	//   ....[219]....
        /*0490*/ 	.word	0x0500000f


	//   ....[220]....
        /*0494*/ 	.word	0x0500000f


	//   ....[221]....
        /*0498*/ 	.word	0x0500000f


	//   ....[222]....
        /*049c*/ 	.word	0x0500000f


	//   ....[223]....
        /*04a0*/ 	.word	0x0500000f


	//   ....[224]....
        /*04a4*/ 	.word	0x0500000f


	//   ....[225]....
        /*04a8*/ 	.word	0x0500000f


	//   ....[226]....
        /*04ac*/ 	.word	0x0500000f


	//----- nvinfo : EIATTR_COOP_GROUP_INSTR_OFFSETS
	.align		4
.L_358:
        /*04b0*/ 	.byte	0x04, 0x28
        /*04b2*/ 	.short	(.L_360 - .L_359)


	//   ....[0]....
.L_359:
        /*04b4*/ 	.word	0x00000070


	//   ....[1]....
        /*04b8*/ 	.word	0x000000b0


	//   ....[2]....
        /*04bc*/ 	.word	0x000002d0


	//   ....[3]....
        /*04c0*/ 	.word	0x00000430


	//   ....[4]....
        /*04c4*/ 	.word	0x00000550


	//   ....[5]....
        /*04c8*/ 	.word	0x000006b0


	//   ....[6]....
        /*04cc*/ 	.word	0x000018c0


	//   ....[7]....
        /*04d0*/ 	.word	0x00002fe0


	//   ....[8]....
        /*04d4*/ 	.word	0x000030b0


	//   ....[9]....
        /*04d8*/ 	.word	0x00003560


	//   ....[10]....
        /*04dc*/ 	.word	0x000035c0


	//   ....[11]....
        /*04e0*/ 	.word	0x000058d0


	//   ....[12]....
        /*04e4*/ 	.word	0x00005900


	//   ....[13]....
        /*04e8*/ 	.word	0x00005920


	//   ....[14]....
        /*04ec*/ 	.word	0x00005940


	//   ....[15]....
        /*04f0*/ 	.word	0x00006a60


	//   ....[16]....
        /*04f4*/ 	.word	0x00006a90


	//   ....[17]....
        /*04f8*/ 	.word	0x00006b50


	//   ....[18]....
        /*04fc*/ 	.word	0x00006b60


	//   ....[19]....
        /*0500*/ 	.word	0x00007ec0


	//   ....[20]....
        /*0504*/ 	.word	0x00007ef0


	//   ....[21]....
        /*0508*/ 	.word	0x00007f10


	//   ....[22]....
        /*050c*/ 	.word	0x00007f30


	//   ....[23]....
        /*0510*/ 	.word	0x00008670


	//   ....[24]....
        /*0514*/ 	.word	0x000086b0


	//   ....[25]....
        /*0518*/ 	.word	0x00008770


	//   ....[26]....
        /*051c*/ 	.word	0x00008790


	//   ....[27]....
        /*0520*/ 	.word	0x00008850


	//   ....[28]....
        /*0524*/ 	.word	0x00008870


	//   ....[29]....
        /*0528*/ 	.word	0x00008940


	//   ....[30]....
        /*052c*/ 	.word	0x00008960


	//   ....[31]....
        /*0530*/ 	.word	0x00008d30


	//   ....[32]....
        /*0534*/ 	.word	0x00008d40


	//   ....[33]....
        /*0538*/ 	.word	0x00009170


	//   ....[34]....
        /*053c*/ 	.word	0x00009180


	//   ....[35]....
        /*0540*/ 	.word	0x00009f50


	//   ....[36]....
        /*0544*/ 	.word	0x00009f80


	//   ....[37]....
        /*0548*/ 	.word	0x0000a050


	//   ....[38]....
        /*054c*/ 	.word	0x0000a070


	//   ....[39]....
        /*0550*/ 	.word	0x0000a130


	//   ....[40]....
        /*0554*/ 	.word	0x0000a150


	//   ....[41]....
        /*0558*/ 	.word	0x0000a220


	//   ....[42]....
        /*055c*/ 	.word	0x0000a240


	//   ....[43]....
        /*0560*/ 	.word	0x0000a380


	//   ....[44]....
        /*0564*/ 	.word	0x0000a590


	//   ....[45]....
        /*0568*/ 	.word	0x0000a5c0


	//   ....[46]....
        /*056c*/ 	.word	0x0000a5f0


	//   ....[47]....
        /*0570*/ 	.word	0x0000a620


	//   ....[48]....
        /*0574*/ 	.word	0x0000a650


	//   ....[49]....
        /*0578*/ 	.word	0x0000a680


	//   ....[50]....
        /*057c*/ 	.word	0x0000a7f0


	//   ....[51]....
        /*0580*/ 	.word	0x0000a820


	//   ....[52]....
        /*0584*/ 	.word	0x0000a850


	//   ....[53]....
        /*0588*/ 	.word	0x0000a880


	//   ....[54]....
        /*058c*/ 	.word	0x0000a8b0


	//   ....[55]....
        /*0590*/ 	.word	0x0000a8e0


	//   ....[56]....
        /*0594*/ 	.word	0x0000a970


	//   ....[57]....
        /*0598*/ 	.word	0x0000a9a0


	//   ....[58]....
        /*059c*/ 	.word	0x0000a9b0


	//   ....[59]....
        /*05a0*/ 	.word	0x0000aa40


	//   ....[60]....
        /*05a4*/ 	.word	0x0000c480


	//   ....[61]....
        /*05a8*/ 	.word	0x0000c4a0


	//   ....[62]....
        /*05ac*/ 	.word	0x0000c550


	//   ....[63]....
        /*05b0*/ 	.word	0x0000c570


	//   ....[64]....
        /*05b4*/ 	.word	0x0000c610


	//   ....[65]....
        /*05b8*/ 	.word	0x0000c630


	//   ....[66]....
        /*05bc*/ 	.word	0x0000c6d0


	//   ....[67]....
        /*05c0*/ 	.word	0x0000c6f0


	//   ....[68]....
        /*05c4*/ 	.word	0x0000c790


	//   ....[69]....
        /*05c8*/ 	.word	0x0000c7b0


	//   ....[70]....
        /*05cc*/ 	.word	0x0000c7c0


	//   ....[71]....
        /*05d0*/ 	.word	0x0000c850


	//   ....[72]....
        /*05d4*/ 	.word	0x0000cfb0


	//   ....[73]....
        /*05d8*/ 	.word	0x0000cfe0


	//   ....[74]....
        /*05dc*/ 	.word	0x0000d040


	//   ....[75]....
        /*05e0*/ 	.word	0x0000d090


	//   ....[76]....
        /*05e4*/ 	.word	0x0000d0d0


	//   ....[77]....
        /*05e8*/ 	.word	0x0000d140


	//   ....[78]....
        /*05ec*/ 	.word	0x0000d190


	//   ....[79]....
        /*05f0*/ 	.word	0x0000d1f0


	//   ....[80]....
        /*05f4*/ 	.word	0x0000d230


	//   ....[81]....
        /*05f8*/ 	.word	0x0000d2a0


	//   ....[82]....
        /*05fc*/ 	.word	0x0000d2f0


	//   ....[83]....
        /*0600*/ 	.word	0x0000d350


	//   ....[84]....
        /*0604*/ 	.word	0x0000d390


	//   ....[85]....
        /*0608*/ 	.word	0x0000d400


	//   ....[86]....
        /*060c*/ 	.word	0x0000d420


	//   ....[87]....
        /*0610*/ 	.word	0x0000d460


	//   ....[88]....
        /*0614*/ 	.word	0x0000dbe0


	//   ....[89]....
        /*0618*/ 	.word	0x0000dbf0


	//   ....[90]....
        /*061c*/ 	.word	0x0000dc10


	//   ....[91]....
        /*0620*/ 	.word	0x0000dc90


	//   ....[92]....
        /*0624*/ 	.word	0x0000dca0


	//   ....[93]....
        /*0628*/ 	.word	0x0000dd00


	//   ....[94]....
        /*062c*/ 	.word	0x0000dd30


	//   ....[95]....
        /*0630*/ 	.word	0x0000dd70


	//   ....[96]....
        /*0634*/ 	.word	0x0000dda0


	//   ....[97]....
        /*0638*/ 	.word	0x0000dde0


	//   ....[98]....
        /*063c*/ 	.word	0x0000de10


	//   ....[99]....
        /*0640*/ 	.word	0x0000de50


	//   ....[100]....
        /*0644*/ 	.word	0x0000e0c0


	//   ....[101]....
        /*0648*/ 	.word	0x0000e0e0


	//   ....[102]....
        /*064c*/ 	.word	0x0000e0f0


	//   ....[103]....
        /*0650*/ 	.word	0x0000e170


	//   ....[104]....
        /*0654*/ 	.word	0x0000e180


	//   ....[105]....
        /*0658*/ 	.word	0x0000e1f0


	//   ....[106]....
        /*065c*/ 	.word	0x0000e200


	//   ....[107]....
        /*0660*/ 	.word	0x0000e270


	//   ....[108]....
        /*0664*/ 	.word	0x0000e280


	//   ....[109]....
        /*0668*/ 	.word	0x0000e2f0


	//   ....[110]....
        /*066c*/ 	.word	0x0000e300


	//   ....[111]....
        /*0670*/ 	.word	0x0000e310


	//   ....[112]....
        /*0674*/ 	.word	0x0000e8c0


	//   ....[113]....
        /*0678*/ 	.word	0x0000e8e0


	//   ....[114]....
        /*067c*/ 	.word	0x0000e8f0


	//   ....[115]....
        /*0680*/ 	.word	0x0000e900


	//   ....[116]....
        /*0684*/ 	.word	0x0000e970


	//   ....[117]....
        /*0688*/ 	.word	0x0000e990


	//   ....[118]....
        /*068c*/ 	.word	0x0000ea00


	//   ....[119]....
        /*0690*/ 	.word	0x0000ea20


	//   ....[120]....
        /*0694*/ 	.word	0x0000ea80


	//   ....[121]....
        /*0698*/ 	.word	0x0000eaa0


	//   ....[122]....
        /*069c*/ 	.word	0x0000eaf0


	//   ....[123]....
        /*06a0*/ 	.word	0x0000eb10


	//   ....[124]....
        /*06a4*/ 	.word	0x0000ef60


	//   ....[125]....
        /*06a8*/ 	.word	0x0000ef70


	//   ....[126]....
        /*06ac*/ 	.word	0x0000efb0


	//   ....[127]....
        /*06b0*/ 	.word	0x0000eff0


	//   ....[128]....
        /*06b4*/ 	.word	0x0000f020


	//   ....[129]....
        /*06b8*/ 	.word	0x0000f050


	//   ....[130]....
        /*06bc*/ 	.word	0x0000f080


	//   ....[131]....
        /*06c0*/ 	.word	0x0000f0b0


	//   ....[132]....
        /*06c4*/ 	.word	0x0000f260


	//   ....[133]....
        /*06c8*/ 	.word	0x0000f290


	//   ....[134]....
        /*06cc*/ 	.word	0x0000f2c0


	//   ....[135]....
        /*06d0*/ 	.word	0x0000f2f0


	//   ....[136]....
        /*06d4*/ 	.word	0x0000f320


	//   ....[137]....
        /*06d8*/ 	.word	0x0000f350


	//   ....[138]....
        /*06dc*/ 	.word	0x0000f410


	//   ....[139]....
        /*06e0*/ 	.word	0x0000f430


	//   ....[140]....
        /*06e4*/ 	.word	0x0000f440


	//   ....[141]....
        /*06e8*/ 	.word	0x0000f4a0


	//   ....[142]....
        /*06ec*/ 	.word	0x0000fac0


	//   ....[143]....
        /*06f0*/ 	.word	0x0000ffb0


	//   ....[144]....
        /*06f4*/ 	.word	0x000100a0


	//   ....[145]....
        /*06f8*/ 	.word	0x00010140


	//   ....[146]....
        /*06fc*/ 	.word	0x000101a0


	//   ....[147]....
        /*0700*/ 	.word	0x000102b0


	//   ....[148]....
        /*0704*/ 	.word	0x00010320


	//   ....[149]....
        /*0708*/ 	.word	0x00010430


	//   ....[150]....
        /*070c*/ 	.word	0x000104a0


	//   ....[151]....
        /*0710*/ 	.word	0x000105b0


	//   ....[152]....
        /*0714*/ 	.word	0x00010620


	//   ....[153]....
        /*0718*/ 	.word	0x00010730


	//   ....[154]....
        /*071c*/ 	.word	0x000107a0


	//   ....[155]....
        /*0720*/ 	.word	0x00010840


	//   ....[156]....
        /*0724*/ 	.word	0x00010950


	//   ....[157]....
        /*0728*/ 	.word	0x000109c0


	//   ....[158]....
        /*072c*/ 	.word	0x00010a40


	//   ....[159]....
        /*0730*/ 	.word	0x00010b00


	//   ....[160]....
        /*0734*/ 	.word	0x00010b80


	//   ....[161]....
        /*0738*/ 	.word	0x00010c60


	//   ....[162]....
        /*073c*/ 	.word	0x00010ce0


	//   ....[163]....
        /*0740*/ 	.word	0x00010dc0


	//   ....[164]....
        /*0744*/ 	.word	0x00010e40


	//   ....[165]....
        /*0748*/ 	.word	0x00010f20


	//   ....[166]....
        /*074c*/ 	.word	0x00010fa0


	//   ....[167]....
        /*0750*/ 	.word	0x00011080


	//   ....[168]....
        /*0754*/ 	.word	0x00011100


	//   ....[169]....
        /*0758*/ 	.word	0x000111e0


	//   ....[170]....
        /*075c*/ 	.word	0x00011260


	//   ....[171]....
        /*0760*/ 	.word	0x00011320


	//   ....[172]....
        /*0764*/ 	.word	0x00011450


	//   ....[173]....
        /*0768*/ 	.word	0x00011500


	//   ....[174]....
        /*076c*/ 	.word	0x00011570


	//   ....[175]....
        /*0770*/ 	.word	0x00011660


	//   ....[176]....
        /*0774*/ 	.word	0x000116c0


	//   ....[177]....
        /*0778*/ 	.word	0x00011790


	//   ....[178]....
        /*077c*/ 	.word	0x000117f0


	//   ....[179]....
        /*0780*/ 	.word	0x000118c0


	//   ....[180]....
        /*0784*/ 	.word	0x00011920


	//   ....[181]....
        /*0788*/ 	.word	0x000119f0


	//   ....[182]....
        /*078c*/ 	.word	0x00011a50


	//   ....[183]....
        /*0790*/ 	.word	0x00011b20


	//   ....[184]....
        /*0794*/ 	.word	0x00011c10


	//   ....[185]....
        /*0798*/ 	.word	0x00011cb0


	//   ....[186]....
        /*079c*/ 	.word	0x00011d10


	//   ....[187]....
        /*07a0*/ 	.word	0x00011e00


	//   ....[188]....
        /*07a4*/ 	.word	0x00011e60


	//   ....[189]....
        /*07a8*/ 	.word	0x00011f40


	//   ....[190]....
        /*07ac*/ 	.word	0x00011fa0


	//   ....[191]....
        /*07b0*/ 	.word	0x00012080


	//   ....[192]....
        /*07b4*/ 	.word	0x000120e0


	//   ....[193]....
        /*07b8*/ 	.word	0x000121c0


	//   ....[194]....
        /*07bc*/ 	.word	0x00012220


	//   ....[195]....
        /*07c0*/ 	.word	0x000122f0


	//   ....[196]....
        /*07c4*/ 	.word	0x00012410


	//   ....[197]....
        /*07c8*/ 	.word	0x000124e0


	//   ....[198]....
        /*07cc*/ 	.word	0x000125a0


	//   ....[199]....
        /*07d0*/ 	.word	0x00012670


	//   ....[200]....
        /*07d4*/ 	.word	0x000126d0


	//   ....[201]....
        /*07d8*/ 	.word	0x000127a0


	//   ....[202]....
        /*07dc*/ 	.word	0x00012800


	//   ....[203]....
        /*07e0*/ 	.word	0x000128e0


	//   ....[204]....
        /*07e4*/ 	.word	0x00012940


	//   ....[205]....
        /*07e8*/ 	.word	0x00012a10


	//   ....[206]....
        /*07ec*/ 	.word	0x00012a70


	//   ....[207]....
        /*07f0*/ 	.word	0x00012b30


	//   ....[208]....
        /*07f4*/ 	.word	0x00012bc0


	//   ....[209]....
        /*07f8*/ 	.word	0x00012c60


	//   ....[210]....
        /*07fc*/ 	.word	0x00012dc0


	//   ....[211]....
        /*0800*/ 	.word	0x00012e30


	//   ....[212]....
        /*0804*/ 	.word	0x00012eb0


	//   ....[213]....
        /*0808*/ 	.word	0x00012f20


	//   ....[214]....
        /*080c*/ 	.word	0x00012f90


	//   ....[215]....
        /*0810*/ 	.word	0x00013010


	//   ....[216]....
        /*0814*/ 	.word	0x00013090


	//   ....[217]....
        /*0818*/ 	.word	0x00013120


	//   ....[218]....
        /*081c*/ 	.word	0x00013190


	//   ....[219]....
        /*0820*/ 	.word	0x00013200


	//   ....[220]....
        /*0824*/ 	.word	0x00013270


	//   ....[221]....
        /*0828*/ 	.word	0x000132f0


	//   ....[222]....
        /*082c*/ 	.word	0x00013360


	//   ....[223]....
        /*0830*/ 	.word	0x00013400


	//   ....[224]....
        /*0834*/ 	.word	0x00013450


	//   ....[225]....
        /*0838*/ 	.word	0x000134e0


	//   ....[226]....
        /*083c*/ 	.word	0x00013610


	//----- nvinfo : EIATTR_REG_RECONFIG
	.align		4
.L_360:
        /*0840*/ 	.byte	0x01, 0x54
	.zero		2


	//----- nvinfo : EIATTR_SYSCALL_OFFSETS
	.align		4
        /*0844*/ 	.byte	0x04, 0x46
        /*0846*/ 	.short	(.L_362 - .L_361)


	//   ....[0]....
.L_361:
        /*0848*/ 	.word	0x00001aa0


	//   ....[1]....
        /*084c*/ 	.word	0x0000ba00


	//   ....[2]....
        /*0850*/ 	.word	0x0000bb50


	//   ....[3]....
        /*0854*/ 	.word	0x0000bc40


	//   ....[4]....
        /*0858*/ 	.word	0x0000cbe0


	//----- nvinfo : EIATTR_MBARRIER_INSTR_OFFSETS
	.align		4
.L_362:
        /*085c*/ 	.byte	0x04, 0x39
        /*085e*/ 	.short	(.L_364 - .L_363)


	//   ....[0]....
.L_363:
        /*0860*/ 	.word	0x00000180
        /*0864*/ 	.word	0x000000ff
        /*0868*/ 	.word	0x0002a800
        /*086c*/ 	.short	0x0100
        /*086e*/ 	.byte	0x08
	.zero		1


	//   ....[1]....
        /*0870*/ 	.word	0x00000190
        /*0874*/ 	.word	0x000000ff
        /*0878*/ 	.word	0x0002a820
        /*087c*/ 	.short	0x0100
        /*087e*/ 	.byte	0x08
	.zero		1


	//   ....[2]....
        /*0880*/ 	.word	0x00000280
        /*0884*/ 	.word	0x000000ff
        /*0888*/ 	.word	0x0002a830
        /*088c*/ 	.short	0x0100
        /*088e*/ 	.byte	0x08
	.zero		1


	//   ....[3]....
        /*0890*/ 	.word	0x00000290
        /*0894*/ 	.word	0x000000ff
        /*0898*/ 	.word	0x0002a840
        /*089c*/ 	.short	0x0100
        /*089e*/ 	.byte	0x08
	.zero		1


	//   ....[4]....
        /*08a0*/ 	.word	0x000002a0
        /*08a4*/ 	.word	0x000000ff
        /*08a8*/ 	.word	0x0002a838
        /*08ac*/ 	.short	0x0100
        /*08ae*/ 	.byte	0x08
	.zero		1


	//   ....[5]....
        /*08b0*/ 	.word	0x000002b0
        /*08b4*/ 	.word	0x000000ff
        /*08b8*/ 	.word	0x0002a848
        /*08bc*/ 	.short	0x0100
        /*08be*/ 	.byte	0x08
	.zero		1


	//   ....[6]....
        /*08c0*/ 	.word	0x000003e0
        /*08c4*/ 	.word	0x000000ff
        /*08c8*/ 	.word	0x0002a850
        /*08cc*/ 	.short	0x0100
        /*08ce*/ 	.byte	0x08
	.zero		1


	//   ....[7]....
        /*08d0*/ 	.word	0x000003f0
        /*08d4*/ 	.word	0x000000ff
        /*08d8*/ 	.word	0x0002a860
        /*08dc*/ 	.short	0x0100
        /*08de*/ 	.byte	0x08
	.zero		1


	//   ....[8]....
        /*08e0*/ 	.word	0x00000400
        /*08e4*/ 	.word	0x000000ff
        /*08e8*/ 	.word	0x0002a858
        /*08ec*/ 	.short	0x0100
        /*08ee*/ 	.byte	0x08
	.zero		1


	//   ....[9]....
        /*08f0*/ 	.word	0x00000410
        /*08f4*/ 	.word	0x000000ff
        /*08f8*/ 	.word	0x0002a868
        /*08fc*/ 	.short	0x0100
        /*08fe*/ 	.byte	0x08
	.zero		1


	//   ....[10]....
        /*0900*/ 	.word	0x00000500
        /*0904*/ 	.word	0x000000ff
        /*0908*/ 	.word	0x0002a870
        /*090c*/ 	.short	0x0100
        /*090e*/ 	.byte	0x06
	.zero		1


	//   ....[11]....
        /*0910*/ 	.word	0x00000510
        /*0914*/ 	.word	0x000000ff
        /*0918*/ 	.word	0x0002a880
        /*091c*/ 	.short	0x0100
        /*091e*/ 	.byte	0x06
	.zero		1


	//   ....[12]....
        /*0920*/ 	.word	0x00000520
        /*0924*/ 	.word	0x000000ff
        /*0928*/ 	.word	0x0002a878
        /*092c*/ 	.short	0x0100
        /*092e*/ 	.byte	0x06
	.zero		1


	//   ....[13]....
        /*0930*/ 	.word	0x00000530
        /*0934*/ 	.word	0x000000ff
        /*0938*/ 	.word	0x0002a888
        /*093c*/ 	.short	0x0100
        /*093e*/ 	.byte	0x06
	.zero		1


	//   ....[14]....
        /*0940*/ 	.word	0x00000660
        /*0944*/ 	.word	0x000000ff
        /*0948*/ 	.word	0x0002a890
        /*094c*/ 	.short	0x0100
        /*094e*/ 	.byte	0x08
	.zero		1


	//   ....[15]....
        /*0950*/ 	.word	0x00000670
        /*0954*/ 	.word	0x000000ff
        /*0958*/ 	.word	0x0002a8a0
        /*095c*/ 	.short	0x0100
        /*095e*/ 	.byte	0x08
	.zero		1


	//   ....[16]....
        /*0960*/ 	.word	0x00000680
        /*0964*/ 	.word	0x000000ff
        /*0968*/ 	.word	0x0002a898
        /*096c*/ 	.short	0x0100
        /*096e*/ 	.byte	0x08
	.zero		1


	//   ....[17]....
        /*0970*/ 	.word	0x00000690
        /*0974*/ 	.word	0x000000ff
        /*0978*/ 	.word	0x0002a8a8
        /*097c*/ 	.short	0x0100
        /*097e*/ 	.byte	0x08
	.zero		1


	//   ....[18]....
        /*0980*/ 	.word	0x000007d0
        /*0984*/ 	.word	0x000000ff
        /*0988*/ 	.word	0x0002a8b0
        /*098c*/ 	.short	0x0100
        /*098e*/ 	.byte	0x08
	.zero		1


	//   ....[19]....
        /*0990*/ 	.word	0x000007e0
        /*0994*/ 	.word	0x000000ff
        /*0998*/ 	.word	0x0002a8c0
        /*099c*/ 	.short	0x0100
        /*099e*/ 	.byte	0x08
	.zero		1


	//   ....[20]....
        /*09a0*/ 	.word	0x000007f0
        /*09a4*/ 	.word	0x000000ff
        /*09a8*/ 	.word	0x0002a8b8
        /*09ac*/ 	.short	0x0100
        /*09ae*/ 	.byte	0x08
	.zero		1


	//   ....[21]....
        /*09b0*/ 	.word	0x00000800
        /*09b4*/ 	.word	0x000000ff
        /*09b8*/ 	.word	0x0002a8c8
        /*09bc*/ 	.short	0x0100
        /*09be*/ 	.byte	0x08
	.zero		1


	//   ....[22]....
        /*09c0*/ 	.word	0x00001b40
        /*09c4*/ 	.word	0x000000ff
        /*09c8*/ 	.word	0x0002a800
        /*09cc*/ 	.short	0x010a
        /*09ce*/ 	.byte	0x28
	.zero		1


	//   ....[23]....
        /*09d0*/ 	.word	0x00001bc0
        /*09d4*/ 	.word	0x00000000
        /*09d8*/ 	.word	0x0002a830
        /*09dc*/ 	.short	0x010a
        /*09de*/ 	.byte	0x3f
	.zero		1


	//   ....[24]....
        /*09e0*/ 	.word	0x00001c10
        /*09e4*/ 	.word	0x00000000
        /*09e8*/ 	.word	0x0002a830
        /*09ec*/ 	.short	0x010a
        /*09ee*/ 	.byte	0x3f
	.zero		1


	//   ....[25]....
        /*09f0*/ 	.word	0x000030e0
        /*09f4*/ 	.word	0x000000ff
        /*09f8*/ 	.word	0x00000000
        /*09fc*/ 	.short	0x0101
        /*09fe*/ 	.byte	0x04
	.zero		1


	//   ....[26]....
        /*0a00*/ 	.word	0x000043a0
        /*0a04*/ 	.word	0x000000ff
        /*0a08*/ 	.word	0x0002a830
        /*0a0c*/ 	.short	0x010a
        /*0a0e*/ 	.byte	0x09
	.zero		1


	//   ....[27]....
        /*0a10*/ 	.word	0x000043e0
        /*0a14*/ 	.word	0x000000ff
        /*0a18*/ 	.word	0x0002a830
        /*0a1c*/ 	.short	0x010a
        /*0a1e*/ 	.byte	0x09
	.zero		1


	//   ....[28]....
        /*0a20*/ 	.word	0x00004d00
        /*0a24*/ 	.word	0x000000ff
        /*0a28*/ 	.word	0x0002a850
        /*0a2c*/ 	.short	0x010a
        /*0a2e*/ 	.byte	0x0a
	.zero		1


	//   ....[29]....
        /*0a30*/ 	.word	0x00004d40
        /*0a34*/ 	.word	0x000000ff
        /*0a38*/ 	.word	0x0002a850
        /*0a3c*/ 	.short	0x010a
        /*0a3e*/ 	.byte	0x0a
	.zero		1


	//   ....[30]....
        /*0a40*/ 	.word	0x000053e0
        /*0a44*/ 	.word	0x000000ff
        /*0a48*/ 	.word	0x00000000
        /*0a4c*/ 	.short	0x0101
        /*0a4e*/ 	.byte	0x09
	.zero		1


	//   ....[31]....
        /*0a50*/ 	.word	0x000063f0
        /*0a54*/ 	.word	0x000000ff
        /*0a58*/ 	.word	0x00000000
        /*0a5c*/ 	.short	0x0101
        /*0a5e*/ 	.byte	0x0a
	.zero		1


	//   ....[32]....
        /*0a60*/ 	.word	0x000069d0
        /*0a64*/ 	.word	0x000000ff
        /*0a68*/ 	.word	0x0002a850
        /*0a6c*/ 	.short	0x010a
        /*0a6e*/ 	.byte	0x05
	.zero		1


	//   ....[33]....
        /*0a70*/ 	.word	0x00006a10
        /*0a74*/ 	.word	0x000000ff
        /*0a78*/ 	.word	0x0002a850
        /*0a7c*/ 	.short	0x010a
        /*0a7e*/ 	.byte	0x05
	.zero		1


	//   ....[34]....
        /*0a80*/ 	.word	0x00006ef0
        /*0a84*/ 	.word	0x000000ff
        /*0a88*/ 	.word	0x00000000
        /*0a8c*/ 	.short	0x0101
        /*0a8e*/ 	.byte	0x04
	.zero		1


	//   ....[35]....
        /*0a90*/ 	.word	0x000086a0
        /*0a94*/ 	.word	0x00000062
        /*0a98*/ 	.word	0x00000000
        /*0a9c*/ 	.short	0x0101
        /*0a9e*/ 	.byte	0x3f
	.zero		1


	//   ....[36]....
        /*0aa0*/ 	.word	0x00008b40
        /*0aa4*/ 	.word	0x00000062
        /*0aa8*/ 	.word	0x00000000
        /*0aac*/ 	.short	0x0101
        /*0aae*/ 	.byte	0x3f
	.zero		1


	//   ....[37]....
        /*0ab0*/ 	.word	0x0000c260
        /*0ab4*/ 	.word	0x00000007
        /*0ab8*/ 	.word	0x0002a840
        /*0abc*/ 	.short	0x010a
        /*0abe*/ 	.byte	0x3f
	.zero		1


	//   ....[38]....
        /*0ac0*/ 	.word	0x0000c910
        /*0ac4*/ 	.word	0x00000007
        /*0ac8*/ 	.word	0x0002a830
        /*0acc*/ 	.short	0x0107
        /*0ace*/ 	.byte	0x3f
	.zero		1


	//   ....[39]....
        /*0ad0*/ 	.word	0x0000c9e0
        /*0ad4*/ 	.word	0x00000007
        /*0ad8*/ 	.word	0x0002a830
        /*0adc*/ 	.short	0x0101
        /*0ade*/ 	.byte	0x3f
	.zero		1


	//   ....[40]....
        /*0ae0*/ 	.word	0x0000d570
        /*0ae4*/ 	.word	0x00000016
        /*0ae8*/ 	.word	0x0002a800
        /*0aec*/ 	.short	0x0107
        /*0aee*/ 	.byte	0x3f
	.zero		1


	//   ....[41]....
        /*0af0*/ 	.word	0x0000d690
        /*0af4*/ 	.word	0x00000016
        /*0af8*/ 	.word	0x0002a800
        /*0afc*/ 	.short	0x0101
        /*0afe*/ 	.byte	0x3f
	.zero		1


	//   ....[42]....
        /*0b00*/ 	.word	0x0000d6b0
        /*0b04*/ 	.word	0x00000016
        /*0b08*/ 	.word	0x0002a820
        /*0b0c*/ 	.short	0x010a
        /*0b0e*/ 	.byte	0x3f
	.zero		1


	//   ....[43]....
        /*0b10*/ 	.word	0x0000da10
        /*0b14*/ 	.word	0x00000006
        /*0b18*/ 	.word	0x0002a840
        /*0b1c*/ 	.short	0x010a
        /*0b1e*/ 	.byte	0x3f
	.zero		1


	//   ....[44]....
        /*0b20*/ 	.word	0x0000def0
        /*0b24*/ 	.word	0x00000006
        /*0b28*/ 	.word	0x0002a830
        /*0b2c*/ 	.short	0x0107
        /*0b2e*/ 	.byte	0x3f
	.zero		1


	//   ....[45]....
        /*0b30*/ 	.word	0x0000dfa0
        /*0b34*/ 	.word	0x00000006
        /*0b38*/ 	.word	0x0002a830
        /*0b3c*/ 	.short	0x0101
        /*0b3e*/ 	.byte	0x3f
	.zero		1


	//   ....[46]....
        /*0b40*/ 	.word	0x0000e000
        /*0b44*/ 	.word	0x00000004
        /*0b48*/ 	.word	0x0002a860
        /*0b4c*/ 	.short	0x010a
        /*0b4e*/ 	.byte	0x3f
	.zero		1


	//   ....[47]....
        /*0b50*/ 	.word	0x0000e450
        /*0b54*/ 	.word	0x00000004
        /*0b58*/ 	.word	0x0002a850
        /*0b5c*/ 	.short	0x0107
        /*0b5e*/ 	.byte	0x3f
	.zero		1


	//   ....[48]....
        /*0b60*/ 	.word	0x0000e5a0
        /*0b64*/ 	.word	0x00000004
        /*0b68*/ 	.word	0x0002a850
        /*0b6c*/ 	.short	0x0101
        /*0b6e*/ 	.byte	0x3f
	.zero		1


	//   ....[49]....
        /*0b70*/ 	.word	0x0000e7f0
        /*0b74*/ 	.word	0x00000000
        /*0b78*/ 	.word	0x0002a860
        /*0b7c*/ 	.short	0x010a
        /*0b7e*/ 	.byte	0x3f
	.zero		1


	//   ....[50]....
        /*0b80*/ 	.word	0x0000ec50
        /*0b84*/ 	.word	0x00000000
        /*0b88*/ 	.word	0x0002a850
        /*0b8c*/ 	.short	0x0107
        /*0b8e*/ 	.byte	0x3f
	.zero		1


	//   ....[51]....
        /*0b90*/ 	.word	0x0000ed00
        /*0b94*/ 	.word	0x00000000
        /*0b98*/ 	.word	0x0002a850
        /*0b9c*/ 	.short	0x0101
        /*0b9e*/ 	.byte	0x3f
	.zero		1


	//   ....[52]....
        /*0ba0*/ 	.word	0x0000fa40
        /*0ba4*/ 	.word	0x00000004
        /*0ba8*/ 	.word	0x0002a820
        /*0bac*/ 	.short	0x010a
        /*0bae*/ 	.byte	0x3f
	.zero		1


	//   ....[53]....
        /*0bb0*/ 	.word	0x0000fbe0
        /*0bb4*/ 	.word	0x00000005
        /*0bb8*/ 	.word	0x0002a840
        /*0bbc*/ 	.short	0x010a
        /*0bbe*/ 	.byte	0x3f
	.zero		1


	//   ....[54]....
        /*0bc0*/ 	.word	0x0000fc80
        /*0bc4*/ 	.word	0x0000001b
        /*0bc8*/ 	.word	0x0002a840
        /*0bcc*/ 	.short	0x010a
        /*0bce*/ 	.byte	0x3f
	.zero		1


	//   ....[55]....
        /*0bd0*/ 	.word	0x0000fcc0
        /*0bd4*/ 	.word	0x00000005
        /*0bd8*/ 	.word	0x0002a860
        /*0bdc*/ 	.short	0x010a
        /*0bde*/ 	.byte	0x3f
	.zero		1


	//   ....[56]....
        /*0be0*/ 	.word	0x0000fd00
        /*0be4*/ 	.word	0x0000001b
        /*0be8*/ 	.word	0x0002a860
        /*0bec*/ 	.short	0x010a
        /*0bee*/ 	.byte	0x3f
	.zero		1


	//   ....[57]....
        /*0bf0*/ 	.word	0x0000fd70
        /*0bf4*/ 	.word	0x00000003
        /*0bf8*/ 	.word	0x0002a800
        /*0bfc*/ 	.short	0x010a
        /*0bfe*/ 	.byte	0x3f
	.zero		1


	//   ....[58]....
        /*0c00*/ 	.word	0x0000fdc0
        /*0c04*/ 	.word	0x00000000
        /*0c08*/ 	.word	0x0002a830
        /*0c0c*/ 	.short	0x010a
        /*0c0e*/ 	.byte	0x3f
	.zero		1


	//   ....[59]....
        /*0c10*/ 	.word	0x0000fe20
        /*0c14*/ 	.word	0x0000000c
        /*0c18*/ 	.word	0x0002a830
        /*0c1c*/ 	.short	0x010a
        /*0c1e*/ 	.byte	0x3f
	.zero		1


	//   ....[60]....
        /*0c20*/ 	.word	0x0000fe80
        /*0c24*/ 	.word	0x00000009
        /*0c28*/ 	.word	0x0002a850
        /*0c2c*/ 	.short	0x010a
        /*0c2e*/ 	.byte	0x3f
	.zero		1


	//   ....[61]....
        /*0c30*/ 	.word	0x0000fee0
        /*0c34*/ 	.word	0x00000005
        /*0c38*/ 	.word	0x0002a850
        /*0c3c*/ 	.short	0x010a
        /*0c3e*/ 	.byte	0x3f
	.zero		1


	//   ....[62]....
        /*0c40*/ 	.word	0x0000fff0
        /*0c44*/ 	.word	0x00000007
        /*0c48*/ 	.word	0x0002a840
        /*0c4c*/ 	.short	0x010a
        /*0c4e*/ 	.byte	0x3f
	.zero		1


	//   ....[63]....
        /*0c50*/ 	.word	0x00011350
        /*0c54*/ 	.word	0x00000016
        /*0c58*/ 	.word	0x0002a820
        /*0c5c*/ 	.short	0x010a
        /*0c5e*/ 	.byte	0x3f
	.zero		1


	//   ....[64]....
        /*0c60*/ 	.word	0x000113a0
        /*0c64*/ 	.word	0x00000006
        /*0c68*/ 	.word	0x0002a840
        /*0c6c*/ 	.short	0x010a
        /*0c6e*/ 	.byte	0x3f
	.zero		1


	//   ....[65]....
        /*0c70*/ 	.word	0x00011b60
        /*0c74*/ 	.word	0x00000004
        /*0c78*/ 	.word	0x0002a860
        /*0c7c*/ 	.short	0x010a
        /*0c7e*/ 	.byte	0x3f
	.zero		1


	//   ....[66]....
        /*0c80*/ 	.word	0x00012360
        /*0c84*/ 	.word	0x00000000
        /*0c88*/ 	.word	0x0002a860
        /*0c8c*/ 	.short	0x010a
        /*0c8e*/ 	.byte	0x3f
	.zero		1


	//   ....[67]....
        /*0c90*/ 	.word	0x00013530
        /*0c94*/ 	.word	0x00000004
        /*0c98*/ 	.word	0x0002a820
        /*0c9c*/ 	.short	0x010a
        /*0c9e*/ 	.byte	0x3f
	.zero		1


	//   ....[68]....
        /*0ca0*/ 	.word	0x000136d0
        /*0ca4*/ 	.word	0x00000005
        /*0ca8*/ 	.word	0x0002a840
        /*0cac*/ 	.short	0x010a
        /*0cae*/ 	.byte	0x3f
	.zero		1


	//   ....[69]....
        /*0cb0*/ 	.word	0x00013720
        /*0cb4*/ 	.word	0x0000001b
        /*0cb8*/ 	.word	0x0002a840
        /*0cbc*/ 	.short	0x010a
        /*0cbe*/ 	.byte	0x3f
	.zero		1


	//   ....[70]....
        /*0cc0*/ 	.word	0x00013770
        /*0cc4*/ 	.word	0x00000005
        /*0cc8*/ 	.word	0x0002a860
        /*0ccc*/ 	.short	0x010a
        /*0cce*/ 	.byte	0x3f
	.zero		1


	//----- nvinfo : EIATTR_NUM_MBARRIERS
	.align		4
.L_364:
        /*0cd0*/ 	.byte	0x03, 0x38
        /*0cd2*/ 	.short	0x0016


	//----- nvinfo : EIATTR_EXIT_INSTR_OFFSETS
	.align		4
        /*0cd4*/ 	.byte	0x04, 0x1c
        /*0cd6*/ 	.short	(.L_366 - .L_365)


	//   ....[0]....
.L_365:
        /*0cd8*/ 	.word	0x00000990


	//   ....[1]....
        /*0cdc*/ 	.word	0x0000a330


	//   ....[2]....
        /*0ce0*/ 	.word	0x0000fd50


	//----- nvinfo : EIATTR_MAX_THREADS
	.align		4
.L_366:
        /*0ce4*/ 	.byte	0x04, 0x05
        /*0ce6*/ 	.short	(.L_368 - .L_367)
.L_367:
        /*0ce8*/ 	.word	0x00000180
        /*0cec*/ 	.word	0x00000001
        /*0cf0*/ 	.word	0x00000001


	//----- nvinfo : EIATTR_CRS_STACK_SIZE
	.align		4
.L_368:
        /*0cf4*/ 	.byte	0x04, 0x1e
        /*0cf6*/ 	.short	(.L_370 - .L_369)
.L_369:
        /*0cf8*/ 	.word	0x00000000


	//----- nvinfo : EIATTR_CBANK_PARAM_SIZE
	.align		4
.L_370:
        /*0cfc*/ 	.byte	0x03, 0x19
        /*0cfe*/ 	.short	0x0af0


	//----- nvinfo : EIATTR_PARAM_CBANK
	.align		4
        /*0d00*/ 	.byte	0x04, 0x0a
        /*0d02*/ 	.short	(.L_372 - .L_371)
	.align		4
.L_371:
        /*0d04*/ 	.word	index@(.nv.constant0._ZN7cutlass13device_kernelIN5flash11enable_sm90INS1_16FlashAttnFwdSm90INS1_25CollectiveMainloopFwdSm90ILi2EN4cute5tupleIJNS5_1CILi1EEES8_S8_EEENS6_IJNS7_ILi128EEENS7_ILi96EEENS7_ILi192EEEEEELi128ENS_6half_tEfNS_4arch4Sm90ELb0ELb0ELb1ELb1ELb1ELb0ELb0ELb1ELb1ELb1ELb1ELb0EEENS1_21CollectiveEpilogueFwdINS6_IJSA_SA_SB_EEES9_SE_SG_Li256ELb1ELb1ELb1ELb0EEENS1_36VarlenDynamicPersistentTileSchedulerILi128ELi96ELi256ELi128ELb1ELb1ELb1ELb0ELb1ELb1EEEEEEEEEvNT_6ParamsE)
        /*0d08*/ 	.short	0x0210
        /*0d0a*/ 	.short	0x0af0


	//----- nvinfo : EIATTR_SW_WAR
	.align		4
.L_372:
        /*0d0c*/ 	.byte	0x04, 0x36
        /*0d0e*/ 	.short	(.L_374 - .L_373)
.L_373:
        /*0d10*/ 	.word	0x00000008
.L_374:


//--------------------- .nv.info._ZN7cutlass13device_kernelIN5flash11enable_sm90INS1_16FlashAttnFwdSm90INS1_25CollectiveMainloopFwdSm90ILi2EN4cute5tupleIJNS5_1CILi1EEES8_S8_EEENS6_IJNS7_ILi128EEENS7_ILi96EEENS7_ILi192EEEEEELi128ENS_6half_tEfNS_4arch4Sm90ELb0ELb0ELb1ELb1ELb1ELb1ELb0ELb1ELb1ELb1ELb1ELb0EEENS1_21CollectiveEpilogueFwdINS6_IJSA_SA_SB_EEES9_SE_SG_Li256ELb1ELb1ELb1ELb0EEENS1_36VarlenDynamicPersistentTileSchedulerILi128ELi96ELi256ELi128ELb1ELb1ELb1ELb0ELb1ELb1EEEEEEEEEvNT_6ParamsE --------------------------
	.section	.nv.info._ZN7cutlass13device_kernelIN5flash11enable_sm90INS1_16FlashAttnFwdSm90INS1_25CollectiveMainloopFwdSm90ILi2EN4cute5tupleIJNS5_1CILi1EEES8_S8_EEENS6_IJNS7_ILi128EEENS7_ILi96EEENS7_ILi192EEEEEELi128ENS_6half_tEfNS_4arch4Sm90ELb0ELb0ELb1ELb1ELb1ELb1ELb0ELb1ELb1ELb1ELb1ELb0EEENS1_21CollectiveEpilogueFwdINS6_IJSA_SA_SB_EEES9_SE_SG_Li256ELb1ELb1ELb1ELb0EEENS1_36VarlenDynamicPersistentTileSchedulerILi128ELi96ELi256ELi128ELb1ELb1ELb1ELb0ELb1ELb1EEEEEEEEEvNT_6ParamsE,"",@"SHT_CUDA_INFO"
	.sectionflags	@""
	.align	4


	//----- nvinfo : EIATTR_CUDA_API_VERSION
	.align		4
        /*0000*/ 	.byte	0x04, 0x37
        /*0002*/ 	.short	(.L_376 - .L_375)
.L_375:
        /*0004*/ 	.word	0x00000082


	//----- nvinfo : EIATTR_KPARAM_INFO
	.align		4
.L_376:
        /*0008*/ 	.byte	0x04, 0x17
        /*000a*/ 	.short	(.L_378 - .L_377)
.L_377:
        /*000c*/ 	.word	0x00000000
        /*0010*/ 	.short	0x0000
        /*0012*/ 	.short	0x0070
        /*0014*/ 	.byte	0x00, 0xf0, 0x01, 0x2a


	//----- nvinfo : EIATTR_SPARSE_MMA_MASK
	.align		4
.L_378:
        /*0018*/ 	.byte	0x03, 0x50
        /*001a*/ 	.short	0x0000


	//----- nvinfo : EIATTR_MAXREG_COUNT
	.align		4
        /*001c*/ 	.byte	0x03, 0x1b
        /*001e*/ 	.short	0x00a8


	//----- nvinfo : EIATTR_NUM_BARRIERS
	.align		4
        /*0020*/ 	.byte	0x02, 0x4c
        /*0022*/ 	.byte	0x10
	.zero		1


	//----- nvinfo : EIATTR_EXTERNS
	.align		4
        /*0024*/ 	.byte	0x04, 0x0f
        /*0026*/ 	.short	(.L_380 - .L_379)


	//   ....[0]....
	.align		4
.L_379:
        /*0028*/ 	.word	index@(__assertfail)


	//----- nvinfo : EIATTR_ANNOTATIONS
	.align		4
.L_380:
        /*002c*/ 	.byte	0x04, 0x55
        /*002e*/ 	.short	(.L_382 - .L_381)


	//   ....[0]....
.L_381:
        /* <DEDUP_REMOVED lines=56> */


	//----- nvinfo : EIATTR_MERCURY_ISA_VERSION
	.align		4
.L_382:
        /*0398*/ 	.byte	0x03, 0x5f
        /*039a*/ 	.short	0x0101


	//----- nvinfo : EIATTR_UNUSED_LOAD_BYTE_OFFSET
	.align		4
        /*039c*/ 	.byte	0x04, 0x44
        /*039e*/ 	.short	(.L_384 - .L_383)


	//   ....[0]....
.L_383:
        /*03a0*/ 	.word	0x00000a30
        /*03a4*/ 	.word	0x0000fff0


	//   ....[1]....
        /*03a8*/ 	.word	0x000170b0
        /*03ac*/ 	.word	0x0000fff0


	//----- nvinfo : EIATTR_INT_WARP_WIDE_INSTR_OFFSETS
	.align		4
.L_384:
        /*03b0*/ 	.byte	0x04, 0x31
        /*03b2*/ 	.short	(.L_386 - .L_385)


	//   ....[0]....
.L_385:
        /*03b4*/ 	.word	0x00000130


	//   ....[1]....
        /*03b8*/ 	.word	0x00000170


	//   ....[2]....
        /*03bc*/ 	.word	0x000001e0


	//   ....[3]....
        /*03c0*/ 	.word	0x0001c9c0


	//   ....[4]....
        /*03c4*/ 	.word	0x0001ca50


	//   ....[5]....
        /*03c8*/ 	.word	0x0001f920


	//   ....[6]....
        /*03cc*/ 	.word	0x0001f9b0


	//----- nvinfo : EIATTR_COOP_GROUP_MASK_REGIDS
	.align		4
.L_386:
        /*03d0*/ 	.byte	0x04, 0x29
        /*03d2*/ 	.short	(.L_388 - .L_387)


	//   ....[0]....
.L_387:
        /*03d4*/ 	.word	0xffffffff


	//   ....[1]....
        /*03d8*/ 	.word	0xffffffff


	//   ....[2]....
        /*03dc*/ 	.word	0xffffffff


	//   ....[3]....
        /*03e0*/ 	.word	0xffffffff


	//   ....[4]....
        /*03e4*/ 	.word	0xffffffff


	//   ....[5]....
        /*03e8*/ 	.word	0xffffffff


	//   ....[6]....
        /*03ec*/ 	.word	0xffffffff


	//   ....[7]....
        /*03f0*/ 	.word	0xffffffff


	//   ....[8]....
        /*03f4*/ 	.word	0xffffffff


	//   ....[9]....
        /*03f8*/ 	.word	0xffffffff


	//   ....[10]....
        /*03fc*/ 	.word	0xffffffff


	//   ....[11]....
        /*0400*/ 	.word	0xffffffff


	//   ....[12]....
        /*0404*/ 	.word	0xffffffff


	//   ....[13]....
        /*0408*/ 	.word	0xffffffff


	//   ....[14]....
        /*040c*/ 	.word	0xffffffff


	//   ....[15]....
        /*0410*/ 	.word	0xffffffff


	//   ....[16]....
        /*0414*/ 	.word	0xffffffff


	//   ....[17]....
        /*0418*/ 	.word	0xffffffff


	//   ....[18]....
        /*041c*/ 	.word	0xffffffff


	//   ....[19]....
        /*0420*/ 	.word	0xffffffff


	//   ....[20]....
        /*0424*/ 	.word	0xffffffff


	//   ....[21]....
        /*0428*/ 	.word	0xffffffff


	//   ....[22]....
        /*042c*/ 	.word	0xffffffff


	//   ....[23]....
        /*0430*/ 	.word	0xffffffff


	//   ....[24]....
        /*0434*/ 	.word	0xffffffff


	//   ....[25]....
        /*0438*/ 	.word	0xffffffff


	//   ....[26]....
        /*043c*/ 	.word	0xffffffff


	//   ....[27]....
        /*0440*/ 	.word	0xffffffff


	//   ....[28]....
        /*0444*/ 	.word	0xffffffff


	//   ....[29]....
        /*0448*/ 	.word	0xffffffff


	//   ....[30]....
        /*044c*/ 	.word	0xffffffff


	//   ....[31]....
        /*0450*/ 	.word	0xffffffff


	//   ....[32]....
        /*0454*/ 	.word	0xffffffff


	//   ....[33]....
        /*0458*/ 	.word	0xffffffff


	//   ....[34]....
        /*045c*/ 	.word	0xffffffff


	//   ....[35]....
        /*0460*/ 	.word	0xffffffff


	//   ....[36]....
        /*0464*/ 	.word	0xffffffff


	//   ....[37]....
        /*0468*/ 	.word	0xffffffff


	//   ....[38]....
        /*046c*/ 	.word	0xffffffff


	//   ....[39]....
        /*0470*/ 	.word	0xffffffff


	//   ....[40]....
        /*0474*/ 	.word	0xffffffff


	//   ....[41]....
        /*0478*/ 	.word	0xffffffff


	//   ....[42]....
        /*047c*/ 	.word	0xffffffff


	//   ....[43]....
        /*0480*/ 	.word	0xffffffff


	//   ....[44]....
        /*0484*/ 	.word	0xffffffff


	//   ....[45]....
        /*0488*/ 	.word	0xffffffff


	//   ....[46]....
        /*048c*/ 	.word	0xffffffff


	//   ....[47]....
        /*0490*/ 	.word	0xffffffff


	//   ....[48]....
        /*0494*/ 	.word	0xffffffff


	//   ....[49]....
        /*0498*/ 	.word	0xffffffff


	//   ....[50]....
        /*049c*/ 	.word	0xffffffff


	//   ....[51]....
        /*04a0*/ 	.word	0xffffffff


	//   ....[52]....
        /*04a4*/ 	.word	0xffffffff


	//   ....[53]....
        /*04a8*/ 	.word	0xffffffff


	//   ....[54]....
        /*04ac*/ 	.word	0xffffffff


	//   ....[55]....
        /*04b0*/ 	.word	0xffffffff


	//   ....[56]....
        /*04b4*/ 	.word	0xffffffff


	//   ....[57]....
        /*04b8*/ 	.word	0xffffffff


	//   ....[58]....
        /*04bc*/ 	.word	0xffffffff


	//   ....[59]....
        /*04c0*/ 	.word	0xffffffff


	//   ....[60]....
        /*04c4*/ 	.word	0xffffffff


	//   ....[61]....
        /*04c8*/ 	.word	0xffffffff


	//   ....[62]....
        /*04cc*/ 	.word	0xffffffff


	//   ....[63]....
        /*04d0*/ 	.word	0xffffffff


	//   ....[64]....
        /*04d4*/ 	.word	0xffffffff


	//   ....[65]....
        /*04d8*/ 	.word	0xffffffff


	//   ....[66]....
        /*04dc*/ 	.word	0xffffffff


	//   ....[67]....
        /*04e0*/ 	.word	0xffffffff


	//   ....[68]....
        /*04e4*/ 	.word	0xffffffff


	//   ....[69]....
        /*04e8*/ 	.word	0xffffffff


	//   ....[70]....
        /*04ec*/ 	.word	0xffffffff


	//   ....[71]....
        /*04f0*/ 	.word	0xffffffff


	//   ....[72]....
        /*04f4*/ 	.word	0xffffffff


	//   ....[73]....
        /*04f8*/ 	.word	0xffffffff


	//   ....[74]....
        /*04fc*/ 	.word	0xffffffff


	//   ....[75]....
        /*0500*/ 	.word	0xffffffff


	//   ....[76]....
        /*0504*/ 	.word	0xffffffff


	//   ....[77]....
        /*0508*/ 	.word	0xffffffff


	//   ....[78]....
        /*050c*/ 	.word	0xffffffff


	//   ....[79]....
        /*0510*/ 	.word	0xffffffff


	//   ....[80]....
        /*0514*/ 	.word	0xffffffff


	//   ....[81]....
        /*0518*/ 	.word	0xffffffff


	//   ....[82]....
        /*051c*/ 	.word	0xffffffff


	//   ....[83]....
        /*0520*/ 	.word	0xffffffff


	//   ....[84]....
        /*0524*/ 	.word	0xffffffff


	//   ....[85]....
        /*0528*/ 	.word	0xffffffff


	//   ....[86]....
        /*052c*/ 	.word	0xffffffff


	//   ....[87]....
        /*0530*/ 	.word	0xffffffff


	//   ....[88]....
        /*0534*/ 	.word	0xffffffff


	//   ....[89]....
        /*0538*/ 	.word	0xffffffff


	//   ....[90]....
        /*053c*/ 	.word	0xffffffff


	//   ....[91]....
        /*0540*/ 	.word	0xffffffff


	//   ....[92]....
        /*0544*/ 	.word	0xffffffff


	//   ....[93]....
        /*0548*/ 	.word	0xffffffff


	//   ....[94]....
        /*054c*/ 	.word	0xffffffff


	//   ....[95]....
        /*0550*/ 	.word	0xffffffff


	//   ....[96]....
        /*0554*/ 	.word	0xffffffff


	//   ....[97]....
        /*0558*/ 	.word	0xffffffff


	//   ....[98]....
        /*055c*/ 	.word	0xffffffff


	//   ....[99]....
        /*0560*/ 	.word	0xffffffff


	//   ....[100]....
        /*0564*/ 	.word	0xffffffff


	//   ....[101]....
        /*0568*/ 	.word	0xffffffff


	//   ....[102]....
        /*056c*/ 	.word	0xffffffff


	//   ....[103]....
        /*0570*/ 	.word	0xffffffff


	//   ....[104]....
        /*0574*/ 	.word	0xffffffff


	//   ....[105]....
        /*0578*/ 	.word	0xffffffff


	//   ....[106]....
        /*057c*/ 	.word	0xffffffff


	//   ....[107]....
        /*0580*/ 	.word	0xffffffff


	//   ....[108]....
        /*0584*/ 	.word	0xffffffff


	//   ....[109]....
        /*0588*/ 	.word	0xffffffff


	//   ....[110]....
        /*058c*/ 	.word	0xffffffff


	//   ....[111]....
        /*0590*/ 	.word	0xffffffff


	//   ....[112]....
        /*0594*/ 	.word	0xffffffff


	//   ....[113]....
        /*0598*/ 	.word	0xffffffff


	//   ....[114]....
        /*059c*/ 	.word	0xffffffff


	//   ....[115]....
        /*05a0*/ 	.word	0xffffffff


	//   ....[116]....
        /*05a4*/ 	.word	0xffffffff


	//   ....[117]....
        /*05a8*/ 	.word	0xffffffff


	//   ....[118]....
        /*05ac*/ 	.word	0xffffffff


	//   ....[119]....
        /*05b0*/ 	.word	0xffffffff


	//   ....[120]....
        /*05b4*/ 	.word	0xffffffff


	//   ....[121]....
        /*05b8*/ 	.word	0xffffffff


	//   ....[122]....
        /*05bc*/ 	.word	0xffffffff


	//   ....[123]....
        /*05c0*/ 	.word	0xffffffff


	//   ....[124]....
        /*05c4*/ 	.word	0xffffffff


	//   ....[125]....
        /*05c8*/ 	.word	0xffffffff


	//   ....[126]....
        /*05cc*/ 	.word	0xffffffff


	//   ....[127]....
        /*05d0*/ 	.word	0xffffffff


	//   ....[128]....
        /*05d4*/ 	.word	0xffffffff


	//   ....[129]....
        /*05d8*/ 	.word	0xffffffff


	//   ....[130]....
        /*05dc*/ 	.word	0xffffffff


	//   ....[131]....
        /*05e0*/ 	.word	0xffffffff


	//   ....[132]....
        /*05e4*/ 	.word	0xffffffff


	//   ....[133]....
        /*05e8*/ 	.word	0xffffffff


	//   ....[134]....
        /*05ec*/ 	.word	0xffffffff


	//   ....[135]....
        /*05f0*/ 	.word	0xffffffff


	//   ....[136]....
        /*05f4*/ 	.word	0xffffffff


	//   ....[137]....
        /*05f8*/ 	.word	0xffffffff


	//   ....[138]....
        /*05fc*/ 	.word	0xffffffff


	//   ....[139]....
        /*0600*/ 	.word	0xffffffff


	//   ....[140]....
        /*0604*/ 	.word	0xffffffff


	//   ....[141]....
        /*0608*/ 	.word	0xffffffff


	//   ....[142]....
        /*060c*/ 	.word	0xffffffff


	//   ....[143]....
        /*0610*/ 	.word	0xffffffff


	//   ....[144]....
        /*0614*/ 	.word	0xffffffff


	//   ....[145]....
        /*0618*/ 	.word	0xffffffff


	//   ....[146]....
        /*061c*/ 	.word	0xffffffff


	//   ....[147]....
        /*0620*/ 	.word	0xffffffff


	//   ....[148]....
        /*0624*/ 	.word	0xffffffff


	//   ....[149]....
        /*0628*/ 	.word	0xffffffff


	//   ....[150]....
        /*062c*/ 	.word	0xffffffff


	//   ....[151]....
        /*0630*/ 	.word	0xffffffff


	//   ....[152]....
        /*0634*/ 	.word	0xffffffff


	//   ....[153]....
        /*0638*/ 	.word	0xffffffff


	//   ....[154]....
        /*063c*/ 	.word	0xffffffff


	//   ....[155]....
        /*0640*/ 	.word	0xffffffff


	//   ....[156]....
        /*0644*/ 	.word	0xffffffff


	//   ....[157]....
        /*0648*/ 	.word	0xffffffff


	//   ....[158]....
        /*064c*/ 	.word	0xffffffff


	//   ....[159]....
        /*0650*/ 	.word	0xffffffff


	//   ....[160]....
        /*0654*/ 	.word	0xffffffff


	//   ....[161]....
        /*0658*/ 	.word	0xffffffff


	//   ....[162]....
        /*065c*/ 	.word	0xffffffff


	//   ....[163]....
        /*0660*/ 	.word	0xffffffff


	//   ....[164]....
        /*0664*/ 	.word	0xffffffff


	//   ....[165]....
        /*0668*/ 	.word	0xffffffff


	//   ....[166]....
        /*066c*/ 	.word	0xffffffff


	//   ....[167]....
        /*0670*/ 	.word	0xffffffff


	//   ....[168]....
        /*0674*/ 	.word	0xffffffff


	//   ....[169]....
        /*0678*/ 	.word	0x0500000f


	//   ....[170]....
        /*067c*/ 	.word	0x0500000f


	//   ....[171]....
        /*0680*/ 	.word	0x0500000f


	//   ....[172]....
        /*0684*/ 	.word	0x0500000f


	//   ....[173]....
        /*0688*/ 	.word	0x0500000f


	//   ....[174]....
        /*068c*/ 	.word	0x0500000f


	//   ....[175]....
        /*0690*/ 	.word	0x0500000f


	//   ....[176]....
        /*0694*/ 	.word	0x0500000f


	//   ....[177]....
        /*0698*/ 	.word	0x0500000f


	//   ....[178]....
        /*069c*/ 	.word	0x0500000f


	//   ....[179]....
        /*06a0*/ 	.word	0x0500000f


	//   ....[180]....
        /*06a4*/ 	.word	0x0500000f


	//   ....[181]....
        /*06a8*/ 	.word	0x0500000f


	//   ....[182]....
        /*06ac*/ 	.word	0x0500000f


	//   ....[183]....
        /*06b0*/ 	.word	0x0500000f


	//   ....[184]....
        /*06b4*/ 	.word	0x0500000f


	//   ....[185]....
        /*06b8*/ 	.word	0x0500000f


	//   ....[186]....
        /*06bc*/ 	.word	0x0500000f


	//   ....[187]....
        /*06c0*/ 	.word	0x0500000f


	//   ....[188]....
        /*06c4*/ 	.word	0x0500000f


	//   ....[189]....
        /*06c8*/ 	.word	0x0500000f


	//   ....[190]....
        /*06cc*/ 	.word	0x0500000f


	//   ....[191]....
        /*06d0*/ 	.word	0x0500000f


	//   ....[192]....
        /*06d4*/ 	.word	0x0500000f


	//   ....[193]....
        /*06d8*/ 	.word	0x0500000f


	//   ....[194]....
        /*06dc*/ 	.word	0x0500000f


	//   ....[195]....
        /*06e0*/ 	.word	0x0500000f


	//   ....[196]....
        /*06e4*/ 	.word	0x0500000f


	//   ....[197]....
        /*06e8*/ 	.word	0x0500000f


	//   ....[198]....
        /*06ec*/ 	.word	0x0500000f


	//   ....[199]....
        /*06f0*/ 	.word	0x0500000f


	//   ....[200]....
        /*06f4*/ 	.word	0x0500000f


	//   ....[201]....
        /*06f8*/ 	.word	0x0500000f


	//   ....[202]....
        /*06fc*/ 	.word	0x0500000f


	//   ....[203]....
        /*0700*/ 	.word	0x0500000f


	//   ....[204]....
        /*0704*/ 	.word	0x0500000f


	//   ....[205]....
        /*0708*/ 	.word	0x0500000f


	//   ....[206]....
        /*070c*/ 	.word	0x0500000f


	//   ....[207]....
        /*0710*/ 	.word	0x0500000f


	//   ....[208]....
        /*0714*/ 	.word	0x0500000f


	//   ....[209]....
        /*0718*/ 	.word	0x0500000f


	//   ....[210]....
        /*071c*/ 	.word	0x0500000f


	//   ....[211]....
        /*0720*/ 	.word	0x0500000f


	//   ....[212]....
        /*0724*/ 	.word	0x0500000f


	//   ....[213]....
        /*0728*/ 	.word	0x0500000f


	//   ....[214]....
        /*072c*/ 	.word	0x0500000f


	//   ....[215]....
        /*0730*/ 	.word	0x0500000f


	//   ....[216]....
        /*0734*/ 	.word	0x0500000f


	//   ....[217]....
        /*0738*/ 	.word	0x0500000f


	//   ....[218]....
        /*073c*/ 	.word	0x0500000f


	//   ....[219]....
        /*0740*/ 	.word	0x0500000f


	//   ....[220]....
        /*0744*/ 	.word	0x0500000f


	//   ....[221]....
        /*0748*/ 	.word	0x0500000f


	//   ....[222]....
        /*074c*/ 	.word	0x0500000f


	//   ....[223]....
        /*0750*/ 	.word	0x0500000f


	//   ....[224]....
        /*0754*/ 	.word	0x0500000f


	//   ....[225]....
        /*0758*/ 	.word	0x0500000f


	//   ....[226]....
        /*075c*/ 	.word	0x0500000f


	//   ....[227]....
        /*0760*/ 	.word	0x0500000f


	//   ....[228]....
        /*0764*/ 	.word	0x0500000f


	//   ....[229]....
        /*0768*/ 	.word	0x0500000f


	//   ....[230]....
        /*076c*/ 	.word	0x0500000f


	//   ....[231]....
        /*0770*/ 	.word	0x0500000f


	//   ....[232]....
        /*0774*/ 	.word	0x0500000f


	//   ....[233]....
        /*0778*/ 	.word	0x0500000f


	//   ....[234]....
        /*077c*/ 	.word	0x0500000f


	//   ....[235]....
        /*0780*/ 	.word	0x0500000f


	//   ....[236]....
        /*0784*/ 	.word	0x0500000f


	//   ....[237]....
        /*0788*/ 	.word	0x0500000f


	//   ....[238]....
        /*078c*/ 	.word	0x0500000f


	//   ....[239]....
        /*0790*/ 	.word	0x0500000f


	//   ....[240]....
        /*0794*/ 	.word	0x0500000f


	//   ....[241]....
        /*0798*/ 	.word	0x0500000f


	//   ....[242]....
        /*079c*/ 	.word	0x0500000f


	//   ....[243]....
        /*07a0*/ 	.word	0x0500000f


	//   ....[244]....
        /*07a4*/ 	.word	0x0500000f


	//   ....[245]....
        /*07a8*/ 	.word	0x0500000f


	//   ....[246]....
        /*07ac*/ 	.word	0x0500000f


	//   ....[247]....
        /*07b0*/ 	.word	0x0500000f


	//   ....[248]....
        /*07b4*/ 	.word	0x0500000f


	//   ....[249]....
        /*07b8*/ 	.word	0x0500000f


	//   ....[250]....
        /*07bc*/ 	.word	0x0500000f


	//   ....[251]....
        /*07c0*/ 	.word	0x0500000f


	//   ....[252]....
        /*07c4*/ 	.word	0x0500000f


	//   ....[253]....
        /*07c8*/ 	.word	0x0500000f


	//   ....[254]....
        /*07cc*/ 	.word	0x0500000f


	//   ....[255]....
        /*07d0*/ 	.word	0x0500000f


	//   ....[0]....
        /*07d4*/ 	.word	0x0500000f


	//   ....[1]....
        /*07d8*/ 	.word	0x0500000f


	//   ....[2]....
        /*07dc*/ 	.word	0x0500000f


	//   ....[3]....
        /*07e0*/ 	.word	0x0500000f


	//   ....[4]....
        /*07e4*/ 	.word	0x0500000f


	//   ....[5]....
        /*07e8*/ 	.word	0x0500000f


	//   ....[6]....
        /*07ec*/ 	.word	0x0500000f


	//   ....[7]....
        /*07f0*/ 	.word	0x0500000f


	//   ....[8]....
        /*07f4*/ 	.word	0x0500000f


	//   ....[9]....
        /*07f8*/ 	.word	0x0500000f


	//   ....[10]....
        /*07fc*/ 	.word	0x0500000f


	//   ....[11]....
        /*0800*/ 	.word	0x0500000f


	//   ....[12]....
        /*0804*/ 	.word	0x0500000f


	//   ....[13]....
        /*0808*/ 	.word	0x0500000f


	//   ....[14]....
        /*080c*/ 	.word	0x0500000f


	//   ....[15]....
        /*0810*/ 	.word	0x0500000f


	//   ....[16]....
        /*0814*/ 	.word	0x0500000f


	//   ....[17]....
        /*0818*/ 	.word	0x0500000f


	//----- nvinfo : EIATTR_COOP_GROUP_INSTR_OFFSETS
	.align		4
.L_388:
        /*081c*/ 	.byte	0x04, 0x28
        /*081e*/ 	.short	(.L_390 - .L_389)


	//   ....[0]....
.L_389:
        /*0820*/ 	.word	0x00000060


	//   ....[1]....
        /*0824*/ 	.word	0x00000140


	//   ....[2]....
        /*0828*/ 	.word	0x00000190


	//   ....[3]....
        /*082c*/ 	.word	0x000003c0


	//   ....[4]....
        /*0830*/ 	.word	0x00000520


	//   ....[5]....
        /*0834*/ 	.word	0x00000640


	//   ....[6]....
        /*0838*/ 	.word	0x000007a0


	//   ....[7]....
        /*083c*/ 	.word	0x00003c40


	//   ....[8]....
        /*0840*/ 	.word	0x00003c50


	//   ....[9]....
        /*0844*/ 	.word	0x000051a0


	//   ....[10]....
        /*0848*/ 	.word	0x000051b0


	//   ....[11]....
        /*084c*/ 	.word	0x000072e0


	//   ....[12]....
        /*0850*/ 	.word	0x000072f0


	//   ....[13]....
        /*0854*/ 	.word	0x00008ab0


	//   ....[14]....
        /*0858*/ 	.word	0x00008ac0


	//   ....[15]....
        /*085c*/ 	.word	0x0000a3a0


	//   ....[16]....
        /*0860*/ 	.word	0x0000a3b0


	//   ....[17]....
        /*0864*/ 	.word	0x0000a640


	//   ....[18]....
        /*0868*/ 	.word	0x0000a650


	//   ....[19]....
        /*086c*/ 	.word	0x0000ab70


	//   ....[20]....
        /*0870*/ 	.word	0x0000aba0


	//   ....[21]....
        /*0874*/ 	.word	0x0000ad20


	//   ....[22]....
        /*0878*/ 	.word	0x0000ad40


	//   ....[23]....
        /*087c*/ 	.word	0x0000b500


	//   ....[24]....
        /*0880*/ 	.word	0x0000ba50


	//   ....[25]....
        /*0884*/ 	.word	0x0000ba60


	//   ....[26]....
        /*0888*/ 	.word	0x0000ba70


	//   ....[27]....
        /*088c*/ 	.word	0x0000ba80


	//   ....[28]....
        /*0890*/ 	.word	0x0000e500


	//   ....[29]....
        /*0894*/ 	.word	0x0000e510


	//   ....[30]....
        /*0898*/ 	.word	0x0000e520


	//   ....[31]....
        /*089c*/ 	.word	0x0000e530


	//   ....[32]....
        /*08a0*/ 	.word	0x00012870


	//   ....[33]....
        /*08a4*/ 	.word	0x000128d0


	//   ....[34]....
        /*08a8*/ 	.word	0x00012de0


	//   ....[35]....
        /*08ac*/ 	.word	0x00012e70


	//   ....[36]....
        /*08b0*/ 	.word	0x000155a0


	//   ....[37]....
        /*08b4*/ 	.word	0x000155d0


	//   ....[38]....
        /*08b8*/ 	.word	0x000155f0


	//   ....[39]....
        /*08bc*/ 	.word	0x00015610


	//   ....[40]....
        /*08c0*/ 	.word	0x00016980


	//   ....[41]....
        /*08c4*/ 	.word	0x00016a00


	//   ....[42]....
        /*08c8*/ 	.word	0x00016a40


	//   ....[43]....
        /*08cc*/ 	.word	0x00016a50


	//   ....[44]....
        /*08d0*/ 	.word	0x00017b60


	//   ....[45]....
        /*08d4*/ 	.word	0x00017b70


	//   ....[46]....
        /*08d8*/ 	.word	0x00017b80


	//   ....[47]....
        /*08dc*/ 	.word	0x00017b90


	//   ....[48]....
        /*08e0*/ 	.word	0x00018260


	//   ....[49]....
        /*08e4*/ 	.word	0x000182a0


	//   ....[50]....
        /*08e8*/ 	.word	0x00018360


	//   ....[51]....
        /*08ec*/ 	.word	0x00018380


	//   ....[52]....
        /*08f0*/ 	.word	0x00018440


	//   ....[53]....
        /*08f4*/ 	.word	0x00018460


	//   ....[54]....
        /*08f8*/ 	.word	0x00018530


	//   ....[55]....
        /*08fc*/ 	.word	0x00018550


	//   ....[56]....
        /*0900*/ 	.word	0x000189f0


	//   ....[57]....
        /*0904*/ 	.word	0x00018a00


	//   ....[58]....
        /*0908*/ 	.word	0x00018e40


	//   ....[59]....
        /*090c*/ 	.word	0x00018e50


	//   ....[60]....
        /*0910*/ 	.word	0x00019ac0


	//   ....[61]....
        /*0914*/ 	.word	0x00019ad0


	//   ....[62]....
        /*0918*/ 	.word	0x00019b90


	//   ....[63]....
        /*091c*/ 	.word	0x00019bb0


	//   ....[64]....
        /*0920*/ 	.word	0x00019c70


	//   ....[65]....
        /*0924*/ 	.word	0x00019c90


	//   ....[66]....
        /*0928*/ 	.word	0x00019d60


	//   ....[67]....
        /*092c*/ 	.word	0x00019d80


	//   ....[68]....
        /*0930*/ 	.word	0x00019ed0


	//   ....[69]....
        /*0934*/ 	.word	0x0001a0e0


	//   ....[70]....
        /*0938*/ 	.word	0x0001a110


	//   ....[71]....
        /*093c*/ 	.word	0x0001a140


	//   ....[72]....
        /*0940*/ 	.word	0x0001a170


	//   ....[73]....
        /*0944*/ 	.word	0x0001a1a0


	//   ....[74]....
        /*0948*/ 	.word	0x0001a1d0


	//   ....[75]....
        /*094c*/ 	.word	0x0001a360


	//   ....[76]....
        /*0950*/ 	.word	0x0001a390


	//   ....[77]....
        /*0954*/ 	.word	0x0001a3c0


	//   ....[78]....
        /*0958*/ 	.word	0x0001a3f0


	//   ....[79]....
        /*095c*/ 	.word	0x0001a420


	//   ....[80]....
        /*0960*/ 	.word	0x0001a450


	//   ....[81]....
        /*0964*/ 	.word	0x0001a4e0


	//   ....[82]....
        /*0968*/ 	.word	0x0001a510


	//   ....[83]....
        /*096c*/ 	.word	0x0001a520


	//   ....[84]....
        /*0970*/ 	.word	0x0001a5b0


	//   ....[85]....
        /*0974*/ 	.word	0x0001b520


	//   ....[86]....
        /*0978*/ 	.word	0x0001d650


	//   ....[87]....
        /*097c*/ 	.word	0x0001d670


	//   ....[88]....
        /*0980*/ 	.word	0x0001d720


	//   ....[89]....
        /*0984*/ 	.word	0x0001d740


	//   ....[90]....
        /*0988*/ 	.word	0x0001d7e0


	//   ....[91]....
        /*098c*/ 	.word	0x0001d800


	//   ....[92]....
        /*0990*/ 	.word	0x0001d8a0


	//   ....[93]....
        /*0994*/ 	.word	0x0001d8c0


	//   ....[94]....
        /*0998*/ 	.word	0x0001d960


	//   ....[95]....
        /*099c*/ 	.word	0x0001d980


	//   ....[96]....
        /*09a0*/ 	.word	0x0001d990


	//   ....[97]....
        /*09a4*/ 	.word	0x0001da20


	//   ....[98]....
        /*09a8*/ 	.word	0x0001e1d0


	//   ....[99]....
        /*09ac*/ 	.word	0x0001e200


	//   ....[100]....
        /*09b0*/ 	.word	0x0001e220


	//   ....[101]....
        /*09b4*/ 	.word	0x0001e2b0


	//   ....[102]....
        /*09b8*/ 	.word	0x0001e2c0


	//   ....[103]....
        /*09bc*/ 	.word	0x0001e360


	//   ....[104]....
        /*09c0*/ 	.word	0x0001e370


	//   ....[105]....
        /*09c4*/ 	.word	0x0001e410


	//   ....[106]....
        /*09c8*/ 	.word	0x0001e420


	//   ....[107]....
        /*09cc*/ 	.word	0x0001e4c0


	//   ....[108]....
        /*09d0*/ 	.word	0x0001e4d0


	//   ....[109]....
        /*09d4*/ 	.word	0x0001e570


	//   ....[110]....
        /*09d8*/ 	.word	0x0001e580


	//   ....[111]....
        /*09dc*/ 	.word	0x0001e620


	//   ....[112]....
        /*09e0*/ 	.word	0x0001e630


	//   ....[113]....
        /*09e4*/ 	.word	0x0001e640


	//   ....[114]....
        /*09e8*/ 	.word	0x0001ee10


	//   ....[115]....
        /*09ec*/ 	.word	0x0001ee20


	//   ....[116]....
        /*09f0*/ 	.word	0x0001ee30


	//   ....[117]....
        /*09f4*/ 	.word	0x0001eec0


	//   ....[118]....
        /*09f8*/ 	.word	0x0001eed0


	//   ....[119]....
        /*09fc*/ 	.word	0x0001ef30


	//   ....[120]....
        /*0a00*/ 	.word	0x0001ef60


	//   ....[121]....
        /*0a04*/ 	.word	0x0001efa0


	//   ....[122]....
        /*0a08*/ 	.word	0x0001efd0


	//   ....[123]....
        /*0a0c*/ 	.word	0x0001f010


	//   ....[124]....
        /*0a10*/ 	.word	0x0001f040


	//   ....[125]....
        /*0a14*/ 	.word	0x0001f080


	//   ....[126]....
        /*0a18*/ 	.word	0x0001f300


	//   ....[127]....
        /*0a1c*/ 	.word	0x0001f320


	//   ....[128]....
        /*0a20*/ 	.word	0x0001f3b0


	//   ....[129]....
        /*0a24*/ 	.word	0x0001f3c0


	//   ....[130]....
        /*0a28*/ 	.word	0x0001f430


	//   ....[131]....
        /*0a2c*/ 	.word	0x0001f440


	//   ....[132]....
        /*0a30*/ 	.word	0x0001f4b0


	//   ....[133]....
        /*0a34*/ 	.word	0x0001f4c0


	//   ....[134]....
        /*0a38*/ 	.word	0x0001f530


	//   ....[135]....
        /*0a3c*/ 	.word	0x0001f540


	//   ....[136]....
        /*0a40*/ 	.word	0x0001f550


	//   ....[137]....
        /*0a44*/ 	.word	0x0001f5c0


	//   ....[138]....
        /*0a48*/ 	.word	0x0001fb40


	//   ....[139]....
        /*0a4c*/ 	.word	0x0001fb70


	//   ....[140]....
        /*0a50*/ 	.word	0x0001fb90


	//   ....[141]....
        /*0a54*/ 	.word	0x0001fba0


	//   ....[142]....
        /*0a58*/ 	.word	0x0001fbe0


	//   ....[143]....
        /*0a5c*/ 	.word	0x0001fc00


	//   ....[144]....
        /*0a60*/ 	.word	0x0001fc70


	//   ....[145]....
        /*0a64*/ 	.word	0x0001fc90


	//   ....[146]....
        /*0a68*/ 	.word	0x0001fcf0


	//   ....[147]....
        /*0a6c*/ 	.word	0x0001fd10


	//   ....[148]....
        /*0a70*/ 	.word	0x0001fd60


	//   ....[149]....
        /*0a74*/ 	.word	0x0001fd80


	//   ....[150]....
        /*0a78*/ 	.word	0x000201b0


	//   ....[151]....
        /*0a7c*/ 	.word	0x000201e0


	//   ....[152]....
        /*0a80*/ 	.word	0x00020260


	//   ....[153]....
        /*0a84*/ 	.word	0x00020290


	//   ....[154]....
        /*0a88*/ 	.word	0x000202c0


	//   ....[155]....
        /*0a8c*/ 	.word	0x000202f0


	//   ....[156]....
        /*0a90*/ 	.word	0x00020320


	//   ....[157]....
        /*0a94*/ 	.word	0x00020350


	//   ....[158]....
        /*0a98*/ 	.word	0x000204f0


	//   ....[159]....
        /*0a9c*/ 	.word	0x00020520


	//   ....[160]....
        /*0aa0*/ 	.word	0x00020550


	//   ....[161]....
        /*0aa4*/ 	.word	0x00020580


	//   ....[162]....
        /*0aa8*/ 	.word	0x000205b0


	//   ....[163]....
        /*0aac*/ 	.word	0x000205e0


	//   ....[164]....
        /*0ab0*/ 	.word	0x000206a0


	//   ....[165]....
        /*0ab4*/ 	.word	0x000206c0


	//   ....[166]....
        /*0ab8*/ 	.word	0x000206d0


	//   ....[167]....
        /*0abc*/ 	.word	0x00020730


	//   ....[168]....
        /*0ac0*/ 	.word	0x00020d50


	//   ....[169]....
        /*0ac4*/ 	.word	0x00021070


	//   ....[170]....
        /*0ac8*/ 	.word	0x00021100


	//   ....[171]....
        /*0acc*/ 	.word	0x000211a0


	//   ....[172]....
        /*0ad0*/ 	.word	0x00021230


	//   ....[173]....
        /*0ad4*/ 	.word	0x00021320


	//   ....[174]....
        /*0ad8*/ 	.word	0x000213b0


	//   ....[175]....
        /*0adc*/ 	.word	0x00021450


	//   ....[176]....
        /*0ae0*/ 	.word	0x000214e0


	//   ....[177]....
        /*0ae4*/ 	.word	0x000215d0


	//   ....[178]....
        /*0ae8*/ 	.word	0x00021660


	//   ....[179]....
        /*0aec*/ 	.word	0x00021700


	//   ....[180]....
        /*0af0*/ 	.word	0x00021790


	//   ....[181]....
        /*0af4*/ 	.word	0x00021880


	//   ....[182]....
        /*0af8*/ 	.word	0x00021910


	//   ....[183]....
        /*0afc*/ 	.word	0x00021960


	//   ....[184]....
        /*0b00*/ 	.word	0x000219b0


	//   ....[185]....
        /*0b04*/ 	.word	0x00021aa0


	//   ....[186]....
        /*0b08*/ 	.word	0x00021b30


	//   ....[187]....
        /*0b0c*/ 	.word	0x00021b80


	//   ....[188]....
        /*0b10*/ 	.word	0x00021bd0


	//   ....[189]....
        /*0b14*/ 	.word	0x00021e30


	//   ....[190]....
        /*0b18*/ 	.word	0x00022110


	//   ....[191]....
        /*0b1c*/ 	.word	0x00022200


	//   ....[192]....
        /*0b20*/ 	.word	0x000222a0


	//   ....[193]....
        /*0b24*/ 	.word	0x00022300


	//   ....[194]....
        /*0b28*/ 	.word	0x00022410


	//   ....[195]....
        /*0b2c*/ 	.word	0x00022480


	//   ....[196]....
        /*0b30*/ 	.word	0x00022590


	//   ....[197]....
        /*0b34*/ 	.word	0x00022600


	//   ....[198]....
        /*0b38*/ 	.word	0x00022710


	//   ....[199]....
        /*0b3c*/ 	.word	0x00022780


	//   ....[200]....
        /*0b40*/ 	.word	0x00022890


	//   ....[201]....
        /*0b44*/ 	.word	0x00022900


	//   ....[202]....
        /*0b48*/ 	.word	0x000229e0


	//   ....[203]....
        /*0b4c*/ 	.word	0x00022ae0


	//   ....[204]....
        /*0b50*/ 	.word	0x00022b40


	//   ....[205]....
        /*0b54*/ 	.word	0x00022ba0


	//   ....[206]....
        /*0b58*/ 	.word	0x00022ca0


	//   ....[207]....
        /*0b5c*/ 	.word	0x00022d00


	//   ....[208]....
        /*0b60*/ 	.word	0x00022e10


	//   ....[209]....
        /*0b64*/ 	.word	0x00022e70


	//   ....[210]....
        /*0b68*/ 	.word	0x00022f80


	//   ....[211]....
        /*0b6c*/ 	.word	0x00022fe0


	//   ....[212]....
        /*0b70*/ 	.word	0x000230f0


	//   ....[213]....
        /*0b74*/ 	.word	0x00023150


	//   ....[214]....
        /*0b78*/ 	.word	0x00023260


	//   ....[215]....
        /*0b7c*/ 	.word	0x000232c0


	//   ....[216]....
        /*0b80*/ 	.word	0x000233d0


	//   ....[217]....
        /*0b84*/ 	.word	0x00023430


	//   ....[218]....
        /*0b88*/ 	.word	0x00023520


	//   ....[219]....
        /*0b8c*/ 	.word	0x00023650


	//   ....[220]....
        /*0b90*/ 	.word	0x00023700


	//   ....[221]....
        /*0b94*/ 	.word	0x00023770


	//   ....[222]....
        /*0b98*/ 	.word	0x00023860


	//   ....[223]....
        /*0b9c*/ 	.word	0x000238c0


	//   ....[224]....
        /*0ba0*/ 	.word	0x00023990


	//   ....[225]....
        /*0ba4*/ 	.word	0x000239f0


	//   ....[226]....
        /*0ba8*/ 	.word	0x00023ac0


	//   ....[227]....
        /*0bac*/ 	.word	0x00023b20


	//   ....[228]....
        /*0bb0*/ 	.word	0x00023bf0


	//   ....[229]....
        /*0bb4*/ 	.word	0x00023c50


	//   ....[230]....
        /*0bb8*/ 	.word	0x00023d20


	//   ....[231]....
        /*0bbc*/ 	.word	0x00023e10


	//   ....[232]....
        /*0bc0*/ 	.word	0x00023eb0


	//   ....[233]....
        /*0bc4*/ 	.word	0x00023f10


	//   ....[234]....
        /*0bc8*/ 	.word	0x00024000


	//   ....[235]....
        /*0bcc*/ 	.word	0x00024060


	//   ....[236]....
        /*0bd0*/ 	.word	0x00024140


	//   ....[237]....
        /*0bd4*/ 	.word	0x000241a0


	//   ....[238]....
        /*0bd8*/ 	.word	0x00024280


	//   ....[239]....
        /*0bdc*/ 	.word	0x000242e0


	//   ....[240]....
        /*0be0*/ 	.word	0x000243c0


	//   ....[241]....
        /*0be4*/ 	.word	0x00024420


	//   ....[242]....
        /*0be8*/ 	.word	0x000244f0


	//   ....[243]....
        /*0bec*/ 	.word	0x00024620


	//   ....[244]....
        /*0bf0*/ 	.word	0x000246f0


	//   ....[245]....
        /*0bf4*/ 	.word	0x000247b0


	//   ....[246]....
        /*0bf8*/ 	.word	0x00024880


	//   ....[247]....
        /*0bfc*/ 	.word	0x000248e0


	//   ....[248]....
        /*0c00*/ 	.word	0x000249b0


	//   ....[249]....
        /*0c04*/ 	.word	0x00024a10


	//   ....[250]....
        /*0c08*/ 	.word	0x00024af0


	//   ....[251]....
        /*0c0c*/ 	.word	0x00024b50


	//   ....[252]....
        /*0c10*/ 	.word	0x00024c20


	//   ....[253]....
        /*0c14*/ 	.word	0x00024c80


	//   ....[254]....
        /*0c18*/ 	.word	0x00024d40


	//   ....[255]....
        /*0c1c*/ 	.word	0x00024dd0


	//   ....[0]....
        /*0c20*/ 	.word	0x00024e70


	//   ....[1]....
        /*0c24*/ 	.word	0x00024ff0


	//   ....[2]....
        /*0c28*/ 	.word	0x00025060


	//   ....[3]....
        /*0c2c*/ 	.word	0x000250d0


	//   ....[4]....
        /*0c30*/ 	.word	0x00025140


	//   ....[5]....
        /*0c34*/ 	.word	0x000251b0


	//   ....[6]....
        /*0c38*/ 	.word	0x00025230


	//   ....[7]....
        /*0c3c*/ 	.word	0x000252b0


	//   ....[8]....
        /*0c40*/ 	.word	0x00025340


	//   ....[9]....
        /*0c44*/ 	.word	0x000253b0


	//   ....[10]....
        /*0c48*/ 	.word	0x00025420


	//   ....[11]....
        /*0c4c*/ 	.word	0x00025490


	//   ....[12]....
        /*0c50*/ 	.word	0x00025510


	//   ....[13]....
        /*0c54*/ 	.word	0x00025580


	//   ....[14]....
        /*0c58*/ 	.word	0x00025620


	//   ....[15]....
        /*0c5c*/ 	.word	0x00025670


	//   ....[16]....
        /*0c60*/ 	.word	0x00025700


	//   ....[17]....
        /*0c64*/ 	.word	0x00025830


	//----- nvinfo : EIATTR_REG_RECONFIG
	.align		4
.L_390:
        /*0c68*/ 	.byte	0x01, 0x54
	.zero		2


	//----- nvinfo : EIATTR_SYSCALL_OFFSETS
	.align		4
        /*0c6c*/ 	.byte	0x04, 0x46
        /*0c6e*/ 	.short	(.L_392 - .L_391)


	//   ....[0]....
.L_391:
        /*0c70*/ 	.word	0x00001f80


	//   ....[1]....
        /*0c74*/ 	.word	0x000020d0


	//   ....[2]....
        /*0c78*/ 	.word	0x0000b670


	//   ....[3]....
        /*0c7c*/ 	.word	0x0000b9d0


	//   ....[4]....
        /*0c80*/ 	.word	0x0001cbb0


	//   ....[5]....
        /*0c84*/ 	.word	0x0001cd00


	//   ....[6]....
        /*0c88*/ 	.word	0x0001cdf0


	//   ....[7]....
        /*0c8c*/ 	.word	0x0001dde0


	//----- nvinfo : EIATTR_MBARRIER_INSTR_OFFSETS
	.align		4
.L_392:
        /*0c90*/ 	.byte	0x04, 0x39
        /*0c92*/ 	.short	(.L_394 - .L_393)


	//   ....[0]....
.L_393:
        /*0c94*/ 	.word	0x00000270
        /*0c98*/ 	.word	0x000000ff
        /*0c9c*/ 	.word	0x0002a800
        /*0ca0*/ 	.short	0x0100
        /*0ca2*/ 	.byte	0x08
	.zero		1


	//   ....[1]....
        /*0ca4*/ 	.word	0x00000280
        /*0ca8*/ 	.word	0x000000ff
        /*0cac*/ 	.word	0x0002a820
        /*0cb0*/ 	.short	0x0100
        /*0cb2*/ 	.byte	0x08
	.zero		1


	//   ....[2]....
        /*0cb4*/ 	.word	0x00000370
        /*0cb8*/ 	.word	0x000000ff
        /*0cbc*/ 	.word	0x0002a830
        /*0cc0*/ 	.short	0x0100
        /*0cc2*/ 	.byte	0x08
	.zero		1


	//   ....[3]....
        /*0cc4*/ 	.word	0x00000380
        /*0cc8*/ 	.word	0x000000ff
        /*0ccc*/ 	.word	0x0002a840
        /*0cd0*/ 	.short	0x0100
        /*0cd2*/ 	.byte	0x08
	.zero		1


	//   ....[4]....
        /*0cd4*/ 	.word	0x00000390
        /*0cd8*/ 	.word	0x000000ff
        /*0cdc*/ 	.word	0x0002a838
        /*0ce0*/ 	.short	0x0100
        /*0ce2*/ 	.byte	0x08
	.zero		1


	//   ....[5]....
        /*0ce4*/ 	.word	0x000003a0
        /*0ce8*/ 	.word	0x000000ff
        /*0cec*/ 	.word	0x0002a848
        /*0cf0*/ 	.short	0x0100
        /*0cf2*/ 	.byte	0x08
	.zero		1


	//   ....[6]....
        /*0cf4*/ 	.word	0x000004d0
        /*0cf8*/ 	.word	0x000000ff
        /*0cfc*/ 	.word	0x0002a850
        /*0d00*/ 	.short	0x0100
        /*0d02*/ 	.byte	0x08
	.zero		1


	//   ....[7]....
        /*0d04*/ 	.word	0x000004e0
        /*0d08*/ 	.word	0x000000ff
        /*0d0c*/ 	.word	0x0002a860
        /*0d10*/ 	.short	0x0100
        /*0d12*/ 	.byte	0x08
	.zero		1


	//   ....[8]....
        /*0d14*/ 	.word	0x000004f0
        /*0d18*/ 	.word	0x000000ff
        /*0d1c*/ 	.word	0x0002a858
        /*0d20*/ 	.short	0x0100
        /*0d22*/ 	.byte	0x08
	.zero		1


	//   ....[9]....
        /*0d24*/ 	.word	0x00000500
        /*0d28*/ 	.word	0x000000ff
        /*0d2c*/ 	.word	0x0002a868
        /*0d30*/ 	.short	0x0100
        /*0d32*/ 	.byte	0x08
	.zero		1


	//   ....[10]....
        /*0d34*/ 	.word	0x000005f0
        /*0d38*/ 	.word	0x000000ff
        /*0d3c*/ 	.word	0x0002a870
        /*0d40*/ 	.short	0x0100
        /*0d42*/ 	.byte	0x06
	.zero		1


	//   ....[11]....
        /*0d44*/ 	.word	0x00000600
        /*0d48*/ 	.word	0x000000ff
        /*0d4c*/ 	.word	0x0002a880
        /*0d50*/ 	.short	0x0100
        /*0d52*/ 	.byte	0x06
	.zero		1


	//   ....[12]....
        /*0d54*/ 	.word	0x00000610
        /*0d58*/ 	.word	0x000000ff
        /*0d5c*/ 	.word	0x0002a878
        /*0d60*/ 	.short	0x0100
        /*0d62*/ 	.byte	0x06
	.zero		1


	//   ....[13]....
        /*0d64*/ 	.word	0x00000620
        /*0d68*/ 	.word	0x000000ff
        /*0d6c*/ 	.word	0x0002a888
        /*0d70*/ 	.short	0x0100
        /*0d72*/ 	.byte	0x06
	.zero		1


	//   ....[14]....
        /*0d74*/ 	.word	0x00000750
        /*0d78*/ 	.word	0x000000ff
        /*0d7c*/ 	.word	0x0002a890
        /*0d80*/ 	.short	0x0100
        /*0d82*/ 	.byte	0x08
	.zero		1


	//   ....[15]....
        /*0d84*/ 	.word	0x00000760
        /*0d88*/ 	.word	0x000000ff
        /*0d8c*/ 	.word	0x0002a8a0
        /*0d90*/ 	.short	0x0100
        /*0d92*/ 	.byte	0x08
	.zero		1


	//   ....[16]....
        /*0d94*/ 	.word	0x00000770
        /*0d98*/ 	.word	0x000000ff
        /*0d9c*/ 	.word	0x0002a898
        /*0da0*/ 	.short	0x0100
        /*0da2*/ 	.byte	0x08
	.zero		1


	//   ....[17]....
        /*0da4*/ 	.word	0x00000780
        /*0da8*/ 	.word	0x000000ff
        /*0dac*/ 	.word	0x0002a8a8
        /*0db0*/ 	.short	0x0100
        /*0db2*/ 	.byte	0x08
	.zero		1


	//   ....[18]....
        /*0db4*/ 	.word	0x000008b0
        /*0db8*/ 	.word	0x000000ff
        /*0dbc*/ 	.word	0x0002a8b0
        /*0dc0*/ 	.short	0x0100
        /*0dc2*/ 	.byte	0x08
	.zero		1


	//   ....[19]....
        /*0dc4*/ 	.word	0x000008c0
        /*0dc8*/ 	.word	0x000000ff
        /*0dcc*/ 	.word	0x0002a8c0
        /*0dd0*/ 	.short	0x0100
        /*0dd2*/ 	.byte	0x08
	.zero		1


	//   ....[20]....
        /*0dd4*/ 	.word	0x000008d0
        /*0dd8*/ 	.word	0x000000ff
        /*0ddc*/ 	.word	0x0002a8b8
        /*0de0*/ 	.short	0x0100
        /*0de2*/ 	.byte	0x08
	.zero		1


	//   ....[21]....
        /*0de4*/ 	.word	0x000008e0
        /*0de8*/ 	.word	0x000000ff
        /*0dec*/ 	.word	0x0002a8c8
        /*0df0*/ 	.short	0x0100
        /*0df2*/ 	.byte	0x08
	.zero		1


	//   ....[22]....
        /*0df4*/ 	.word	0x00003bf0
        /*0df8*/ 	.word	0x00000055
        /*0dfc*/ 	.word	0x0002a890
        /*0e00*/ 	.short	0x010a
        /*0e02*/ 	.byte	0x3f
	.zero		1


	//   ....[23]....
        /*0e04*/ 	.word	0x00007270
        /*0e08*/ 	.word	0x00000055
        /*0e0c*/ 	.word	0x0002a890
        /*0e10*/ 	.short	0x010a
        /*0e12*/ 	.byte	0x3f
	.zero		1


	//   ....[24]....
        /*0e14*/ 	.word	0x0000a200
        /*0e18*/ 	.word	0x00000055
        /*0e1c*/ 	.word	0x0002a890
        /*0e20*/ 	.short	0x010a
        /*0e22*/ 	.byte	0x3f
	.zero		1


	//   ....[25]....
        /*0e24*/ 	.word	0x0000a9a0
        /*0e28*/ 	.word	0x0000000b
        /*0e2c*/ 	.word	0x00000000
        /*0e30*/ 	.short	0x0101
        /*0e32*/ 	.byte	0x3f
	.zero		1


	//   ....[26]....
        /*0e34*/ 	.word	0x0000a9e0
        /*0e38*/ 	.word	0x00000055
        /*0e3c*/ 	.word	0x0002a8b0
        /*0e40*/ 	.short	0x010a
        /*0e42*/ 	.byte	0x3f
	.zero		1


	//   ....[27]....
        /*0e44*/ 	.word	0x0000af70
        /*0e48*/ 	.word	0x00000055
        /*0e4c*/ 	.word	0x00000000
        /*0e50*/ 	.short	0x0101
        /*0e52*/ 	.byte	0x3f
	.zero		1


	//   ....[28]....
        /*0e54*/ 	.word	0x0000b6f0
        /*0e58*/ 	.word	0x00000002
        /*0e5c*/ 	.word	0x0002a800
        /*0e60*/ 	.short	0x010a
        /*0e62*/ 	.byte	0x3f
	.zero		1


	//   ....[29]....
        /*0e64*/ 	.word	0x0000b740
        /*0e68*/ 	.word	0x00000002
        /*0e6c*/ 	.word	0x0002a800
        /*0e70*/ 	.short	0x010a
        /*0e72*/ 	.byte	0x3f
	.zero		1


	//   ....[30]....
        /*0e74*/ 	.word	0x0000c130
        /*0e78*/ 	.word	0x00000002
        /*0e7c*/ 	.word	0x0002a800
        /*0e80*/ 	.short	0x010a
        /*0e82*/ 	.byte	0x3f
	.zero		1


	//   ....[31]....
        /*0e84*/ 	.word	0x0000ea60
        /*0e88*/ 	.word	0x00000002
        /*0e8c*/ 	.word	0x0002a800
        /*0e90*/ 	.short	0x010a
        /*0e92*/ 	.byte	0x3f
	.zero		1


	//   ....[32]....
        /*0e94*/ 	.word	0x000111e0
        /*0e98*/ 	.word	0x00000000
        /*0e9c*/ 	.word	0x0002a830
        /*0ea0*/ 	.short	0x010a
        /*0ea2*/ 	.byte	0x3f
	.zero		1


	//   ....[33]....
        /*0ea4*/ 	.word	0x00011230
        /*0ea8*/ 	.word	0x00000000
        /*0eac*/ 	.word	0x0002a830
        /*0eb0*/ 	.short	0x010a
        /*0eb2*/ 	.byte	0x3f
	.zero		1


	//   ....[34]....
        /*0eb4*/ 	.word	0x00013370
        /*0eb8*/ 	.word	0x00000005
        /*0ebc*/ 	.word	0x00000000
        /*0ec0*/ 	.short	0x0101
        /*0ec2*/ 	.byte	0x3f
	.zero		1


	//   ....[35]....
        /*0ec4*/ 	.word	0x00013bf0
        /*0ec8*/ 	.word	0x0000000d
        /*0ecc*/ 	.word	0x0002a830
        /*0ed0*/ 	.short	0x010a
        /*0ed2*/ 	.byte	0x3f
	.zero		1


	//   ....[36]....
        /*0ed4*/ 	.word	0x00013c70
        /*0ed8*/ 	.word	0x0000000d
        /*0edc*/ 	.word	0x0002a830
        /*0ee0*/ 	.short	0x010a
        /*0ee2*/ 	.byte	0x3f
	.zero		1


	//   ....[37]....
        /*0ee4*/ 	.word	0x00014940
        /*0ee8*/ 	.word	0x0000000f
        /*0eec*/ 	.word	0x0002a850
        /*0ef0*/ 	.short	0x010a
        /*0ef2*/ 	.byte	0x3f
	.zero		1


	//   ....[38]....
        /*0ef4*/ 	.word	0x00014990
        /*0ef8*/ 	.word	0x0000000f
        /*0efc*/ 	.word	0x0002a850
        /*0f00*/ 	.short	0x010a
        /*0f02*/ 	.byte	0x3f
	.zero		1


	//   ....[39]....
        /*0f04*/ 	.word	0x00015860
        /*0f08*/ 	.word	0x0000005f
        /*0f0c*/ 	.word	0x00000000
        /*0f10*/ 	.short	0x0101
        /*0f12*/ 	.byte	0x3f
	.zero		1


	//   ....[40]....
        /*0f14*/ 	.word	0x000160a0
        /*0f18*/ 	.word	0x0000000f
        /*0f1c*/ 	.word	0x00000000
        /*0f20*/ 	.short	0x0101
        /*0f22*/ 	.byte	0x3f
	.zero		1


	//   ....[41]....
        /*0f24*/ 	.word	0x000166a0
        /*0f28*/ 	.word	0x00000007
        /*0f2c*/ 	.word	0x0002a850
        /*0f30*/ 	.short	0x010a
        /*0f32*/ 	.byte	0x3f
	.zero		1


	//   ....[42]....
        /*0f34*/ 	.word	0x00016740
        /*0f38*/ 	.word	0x00000007
        /*0f3c*/ 	.word	0x0002a850
        /*0f40*/ 	.short	0x010a
        /*0f42*/ 	.byte	0x3f
	.zero		1


	//   ....[43]....
        /*0f44*/ 	.word	0x00016c30
        /*0f48*/ 	.word	0x00000004
        /*0f4c*/ 	.word	0x00000000
        /*0f50*/ 	.short	0x0101
        /*0f52*/ 	.byte	0x3f
	.zero		1


	//   ....[44]....
        /*0f54*/ 	.word	0x00018270
        /*0f58*/ 	.word	0x00000000
        /*0f5c*/ 	.word	0x00000000
        /*0f60*/ 	.short	0x0101
        /*0f62*/ 	.byte	0x3f
	.zero		1


	//   ....[45]....
        /*0f64*/ 	.word	0x00018750
        /*0f68*/ 	.word	0x00000006
        /*0f6c*/ 	.word	0x00000000
        /*0f70*/ 	.short	0x0101
        /*0f72*/ 	.byte	0x3f
	.zero		1


	//   ....[46]....
        /*0f74*/ 	.word	0x0001b600
        /*0f78*/ 	.word	0x00000016
        /*0f7c*/ 	.word	0x0002a820
        /*0f80*/ 	.short	0x010a
        /*0f82*/ 	.byte	0x3f
	.zero		1


	//   ....[47]....
        /*0f84*/ 	.word	0x0001b690
        /*0f88*/ 	.word	0x0000000b
        /*0f8c*/ 	.word	0x0002a8a0
        /*0f90*/ 	.short	0x010a
        /*0f92*/ 	.byte	0x3f
	.zero		1


	//   ....[48]....
        /*0f94*/ 	.word	0x0001bad0
        /*0f98*/ 	.word	0x0000000b
        /*0f9c*/ 	.word	0x0002a8c0
        /*0fa0*/ 	.short	0x010a
        /*0fa2*/ 	.byte	0x3f
	.zero		1


	//   ....[49]....
        /*0fa4*/ 	.word	0x0001bf00
        /*0fa8*/ 	.word	0x0000000a
        /*0fac*/ 	.word	0x0002a8a0
        /*0fb0*/ 	.short	0x010a
        /*0fb2*/ 	.byte	0x3f
	.zero		1


	//   ....[50]....
        /*0fb4*/ 	.word	0x0001c330
        /*0fb8*/ 	.word	0x0000000a
        /*0fbc*/ 	.word	0x0002a8c0
        /*0fc0*/ 	.short	0x010a
        /*0fc2*/ 	.byte	0x3f
	.zero		1


	//   ....[51]....
        /*0fc4*/ 	.word	0x0001d420
        /*0fc8*/ 	.word	0x00000007
        /*0fcc*/ 	.word	0x0002a840
        /*0fd0*/ 	.short	0x010a
        /*0fd2*/ 	.byte	0x3f
	.zero		1


	//   ....[52]....
        /*0fd4*/ 	.word	0x0001dae0
        /*0fd8*/ 	.word	0x00000007
        /*0fdc*/ 	.word	0x0002a830
        /*0fe0*/ 	.short	0x0107
        /*0fe2*/ 	.byte	0x3f
	.zero		1


	//   ....[53]....
        /*0fe4*/ 	.word	0x0001dbb0
        /*0fe8*/ 	.word	0x00000007
        /*0fec*/ 	.word	0x0002a830
        /*0ff0*/ 	.short	0x0101
        /*0ff2*/ 	.byte	0x3f
	.zero		1


	//   ....[54]....
        /*0ff4*/ 	.word	0x0001e790
        /*0ff8*/ 	.word	0x00000016
        /*0ffc*/ 	.word	0x0002a800
        /*1000*/ 	.short	0x0107
        /*1002*/ 	.byte	0x3f
	.zero		1


	//   ....[55]....
        /*1004*/ 	.word	0x0001e8a0
        /*1008*/ 	.word	0x00000016
        /*100c*/ 	.word	0x0002a800
        /*1010*/ 	.short	0x0101
        /*1012*/ 	.byte	0x3f
	.zero		1


	//   ....[56]....
        /*1014*/ 	.word	0x0001e8c0
        /*1018*/ 	.word	0x00000016
        /*101c*/ 	.word	0x0002a820
        /*1020*/ 	.short	0x010a
        /*1022*/ 	.byte	0x3f
	.zero		1


	//   ....[57]....
        /*1024*/ 	.word	0x0001ec30
        /*1028*/ 	.word	0x00000006
        /*102c*/ 	.word	0x0002a840
        /*1030*/ 	.short	0x010a
        /*1032*/ 	.byte	0x3f
	.zero		1


	//   ....[58]....
        /*1034*/ 	.word	0x0001f120
        /*1038*/ 	.word	0x00000006
        /*103c*/ 	.word	0x0002a830
        /*1040*/ 	.short	0x0107
        /*1042*/ 	.byte	0x3f
	.zero		1


	//   ....[59]....
        /*1044*/ 	.word	0x0001f1e0
        /*1048*/ 	.word	0x00000006
        /*104c*/ 	.word	0x0002a830
        /*1050*/ 	.short	0x0101
        /*1052*/ 	.byte	0x3f
	.zero		1


	//   ....[60]....
        /*1054*/ 	.word	0x0001f240
        /*1058*/ 	.word	0x00000005
        /*105c*/ 	.word	0x0002a860
        /*1060*/ 	.short	0x010a
        /*1062*/ 	.byte	0x3f
	.zero		1


	//   ....[61]....
        /*1064*/ 	.word	0x0001f6a0
        /*1068*/ 	.word	0x00000005
        /*106c*/ 	.word	0x0002a850
        /*1070*/ 	.short	0x0107
        /*1072*/ 	.byte	0x3f
	.zero		1


	//   ....[62]....
        /*1074*/ 	.word	0x0001f800
        /*1078*/ 	.word	0x00000005
        /*107c*/ 	.word	0x0002a850
        /*1080*/ 	.short	0x0101
        /*1082*/ 	.byte	0x3f
	.zero		1


	//   ....[63]....
        /*1084*/ 	.word	0x0001fa60
        /*1088*/ 	.word	0x00000000
        /*108c*/ 	.word	0x0002a860
        /*1090*/ 	.short	0x010a
        /*1092*/ 	.byte	0x3f
	.zero		1


	//   ....[64]....
        /*1094*/ 	.word	0x0001fec0
        /*1098*/ 	.word	0x00000000
        /*109c*/ 	.word	0x0002a850
        /*10a0*/ 	.short	0x0107
        /*10a2*/ 	.byte	0x3f
	.zero		1


	//   ....[65]....
        /*10a4*/ 	.word	0x0001ff80
        /*10a8*/ 	.word	0x00000000
        /*10ac*/ 	.word	0x0002a850
        /*10b0*/ 	.short	0x0101
        /*10b2*/ 	.byte	0x3f
	.zero		1


	//   ....[66]....
        /*10b4*/ 	.word	0x00020cd0
        /*10b8*/ 	.word	0x00000004
        /*10bc*/ 	.word	0x0002a820
        /*10c0*/ 	.short	0x010a
        /*10c2*/ 	.byte	0x3f
	.zero		1


	//   ....[67]....
        /*10c4*/ 	.word	0x00020e40
        /*10c8*/ 	.word	0x00000005
        /*10cc*/ 	.word	0x0002a840
        /*10d0*/ 	.short	0x010a
        /*10d2*/ 	.byte	0x3f
	.zero		1


	//   ....[68]....
        /*10d4*/ 	.word	0x00020ee0
        /*10d8*/ 	.word	0x0000001b
        /*10dc*/ 	.word	0x0002a840
        /*10e0*/ 	.short	0x010a
        /*10e2*/ 	.byte	0x3f
	.zero		1


	//   ....[69]....
        /*10e4*/ 	.word	0x00020f20
        /*10e8*/ 	.word	0x00000005
        /*10ec*/ 	.word	0x0002a860
        /*10f0*/ 	.short	0x010a
        /*10f2*/ 	.byte	0x3f
	.zero		1


	//   ....[70]....
        /*10f4*/ 	.word	0x00020f60
        /*10f8*/ 	.word	0x0000001b
        /*10fc*/ 	.word	0x0002a860
        /*1100*/ 	.short	0x010a
        /*1102*/ 	.byte	0x3f
	.zero		1


	//   ....[71]....
        /*1104*/ 	.word	0x00020fc0
        /*1108*/ 	.word	0x00000055
        /*110c*/ 	.word	0x0002a890
        /*1110*/ 	.short	0x010a
        /*1112*/ 	.byte	0x3f
	.zero		1


	//   ....[72]....
        /*1114*/ 	.word	0x00021270
        /*1118*/ 	.word	0x00000055
        /*111c*/ 	.word	0x0002a890
        /*1120*/ 	.short	0x010a
        /*1122*/ 	.byte	0x3f
	.zero		1


	//   ....[73]....
        /*1124*/ 	.word	0x00021520
        /*1128*/ 	.word	0x00000055
        /*112c*/ 	.word	0x0002a890
        /*1130*/ 	.short	0x010a
        /*1132*/ 	.byte	0x3f
	.zero		1


	//   ....[74]....
        /*1134*/ 	.word	0x000217d0
        /*1138*/ 	.word	0x00000055
        /*113c*/ 	.word	0x0002a8b0
        /*1140*/ 	.short	0x010a
        /*1142*/ 	.byte	0x3f
	.zero		1


	//   ....[75]....
        /*1144*/ 	.word	0x000219f0
        /*1148*/ 	.word	0x00000002
        /*114c*/ 	.word	0x0002a800
        /*1150*/ 	.short	0x010a
        /*1152*/ 	.byte	0x3f
	.zero		1


	//   ....[76]....
        /*1154*/ 	.word	0x00021c10
        /*1158*/ 	.word	0x00000002
        /*115c*/ 	.word	0x0002a800
        /*1160*/ 	.short	0x010a
        /*1162*/ 	.byte	0x3f
	.zero		1


	//   ....[77]....
        /*1164*/ 	.word	0x00021c60
        /*1168*/ 	.word	0x00000000
        /*116c*/ 	.word	0x0002a830
        /*1170*/ 	.short	0x010a
        /*1172*/ 	.byte	0x3f
	.zero		1


	//   ....[78]....
        /*1174*/ 	.word	0x00021cb0
        /*1178*/ 	.word	0x0000000d
        /*117c*/ 	.word	0x0002a830
        /*1180*/ 	.short	0x010a
        /*1182*/ 	.byte	0x3f
	.zero		1


	//   ....[79]....
        /*1184*/ 	.word	0x00021d00
        /*1188*/ 	.word	0x0000000f
        /*118c*/ 	.word	0x0002a850
        /*1190*/ 	.short	0x010a
        /*1192*/ 	.byte	0x3f
	.zero		1


	//   ....[80]....
        /*1194*/ 	.word	0x00021d50
        /*1198*/ 	.word	0x00000007
        /*119c*/ 	.word	0x0002a850
        /*11a0*/ 	.short	0x010a
        /*11a2*/ 	.byte	0x3f
	.zero		1


	//   ....[81]....
        /*11a4*/ 	.word	0x00021ef0
        /*11a8*/ 	.word	0x00000016
        /*11ac*/ 	.word	0x0002a820
        /*11b0*/ 	.short	0x010a
        /*11b2*/ 	.byte	0x3f
	.zero		1


	//   ....[82]....
        /*11b4*/ 	.word	0x00021f40
        /*11b8*/ 	.word	0x0000000b
        /*11bc*/ 	.word	0x0002a8a0
        /*11c0*/ 	.short	0x010a
        /*11c2*/ 	.byte	0x3f
	.zero		1


	//   ....[83]....
        /*11c4*/ 	.word	0x00021f90
        /*11c8*/ 	.word	0x0000000b
        /*11cc*/ 	.word	0x0002a8c0
        /*11d0*/ 	.short	0x010a
        /*11d2*/ 	.byte	0x3f
	.zero		1


	//   ....[84]....
        /*11d4*/ 	.word	0x00021fe0
        /*11d8*/ 	.word	0x0000000a
        /*11dc*/ 	.word	0x0002a8a0
        /*11e0*/ 	.short	0x010a
        /*11e2*/ 	.byte	0x3f
	.zero		1


	//   ....[85]....
        /*11e4*/ 	.word	0x00022030
        /*11e8*/ 	.word	0x0000000a
        /*11ec*/ 	.word	0x0002a8c0
        /*11f0*/ 	.short	0x010a
        /*11f2*/ 	.byte	0x3f
	.zero		1


	//   ....[86]....
        /*11f4*/ 	.word	0x00022150
        /*11f8*/ 	.word	0x00000007
        /*11fc*/ 	.word	0x0002a840
        /*1200*/ 	.short	0x010a
        /*1202*/ 	.byte	0x3f
	.zero		1


	//   ....[87]....
        /*1204*/ 	.word	0x00023550
        /*1208*/ 	.word	0x00000016
        /*120c*/ 	.word	0x0002a820
        /*1210*/ 	.short	0x010a
        /*1212*/ 	.byte	0x3f
	.zero		1


	//   ....[88]....
        /*1214*/ 	.word	0x000235a0
        /*1218*/ 	.word	0x00000006
        /*121c*/ 	.word	0x0002a840
        /*1220*/ 	.short	0x010a
        /*1222*/ 	.byte	0x3f
	.zero		1


	//   ....[89]....
        /*1224*/ 	.word	0x00023d60
        /*1228*/ 	.word	0x00000005
        /*122c*/ 	.word	0x0002a860
        /*1230*/ 	.short	0x010a
        /*1232*/ 	.byte	0x3f
	.zero		1


	//   ....[90]....
        /*1234*/ 	.word	0x00024570
        /*1238*/ 	.word	0x00000000
        /*123c*/ 	.word	0x0002a860
        /*1240*/ 	.short	0x010a
        /*1242*/ 	.byte	0x3f
	.zero		1


	//   ....[91]....
        /*1244*/ 	.word	0x00025750
        /*1248*/ 	.word	0x00000004
        /*124c*/ 	.word	0x0002a820
        /*1250*/ 	.short	0x010a
        /*1252*/ 	.byte	0x3f
	.zero		1


	//   ....[92]....
        /*1254*/ 	.word	0x000258f0
        /*1258*/ 	.word	0x00000005
        /*125c*/ 	.word	0x0002a840
        /*1260*/ 	.short	0x010a
        /*1262*/ 	.byte	0x3f
	.zero		1


	//   ....[93]....
        /*1264*/ 	.word	0x00025940
        /*1268*/ 	.word	0x0000001b
        /*126c*/ 	.word	0x0002a840
        /*1270*/ 	.short	0x010a
        /*1272*/ 	.byte	0x3f
	.zero		1


	//   ....[94]....
        /*1274*/ 	.word	0x00025990
        /*1278*/ 	.word	0x00000005
        /*127c*/ 	.word	0x0002a860
        /*1280*/ 	.short	0x010a
        /*1282*/ 	.byte	0x3f
	.zero		1


	//----- nvinfo : EIATTR_NUM_MBARRIERS
	.align		4
.L_394:
        /*1284*/ 	.byte	0x03, 0x38
        /*1286*/ 	.short	0x0016


	//----- nvinfo : EIATTR_EXIT_INSTR_OFFSETS
	.align		4
        /*1288*/ 	.byte	0x04, 0x1c
        /*128a*/ 	.short	(.L_396 - .L_395)


	//   ....[0]....
.L_395:
        /*128c*/ 	.word	0x00020fb0


	//----- nvinfo : EIATTR_MAX_THREADS
	.align		4
.L_396:
        /*1290*/ 	.byte	0x04, 0x05
        /*1292*/ 	.short	(.L_398 - .L_397)
.L_397:
        /*1294*/ 	.word	0x00000180
        /*1298*/ 	.word	0x00000001
        /*129c*/ 	.word	0x00000001


	//----- nvinfo : EIATTR_CRS_STACK_SIZE
	.align		4
.L_398:
        /*12a0*/ 	.byte	0x04, 0x1e
        /*12a2*/ 	.short	(.L_400 - .L_399)
.L_399:
        /*12a4*/ 	.word	0x00000000


	//----- nvinfo : EIATTR_CBANK_PARAM_SIZE
	.align		4
.L_400:
        /*12a8*/ 	.byte	0x03, 0x19
        /*12aa*/ 	.short	0x0af0


	//----- nvinfo : EIATTR_PARAM_CBANK
	.align		4
        /*12ac*/ 	.byte	0x04, 0x0a
        /*12ae*/ 	.short	(.L_402 - .L_401)
	.align		4
.L_401:
        /*12b0*/ 	.word	index@(.nv.constant0._ZN7cutlass13device_kernelIN5flash11enable_sm90INS1_16FlashAttnFwdSm90INS1_25CollectiveMainloopFwdSm90ILi2EN4cute5tupleIJNS5_1CILi1EEES8_S8_EEENS6_IJNS7_ILi128EEENS7_ILi96EEENS7_ILi192EEEEEELi128ENS_6half_tEfNS_4arch4Sm90ELb0ELb0ELb1ELb1ELb1ELb1ELb0ELb1ELb1ELb1ELb1ELb0EEENS1_21CollectiveEpilogueFwdINS6_IJSA_SA_SB_EEES9_SE_SG_Li256ELb1ELb1ELb1ELb0EEENS1_36VarlenDynamicPersistentTileSchedulerILi128ELi96ELi256ELi128ELb1ELb1ELb1ELb0ELb1ELb1EEEEEEEEEvNT_6ParamsE)
        /*12b4*/ 	.short	0x0210
        /*12b6*/ 	.short	0x0af0


	//----- nvinfo : EIATTR_SW_WAR
	.align		4
.L_402:
        /*12b8*/ 	.byte	0x04, 0x36
        /*12ba*/ 	.short	(.L_404 - .L_403)
.L_403:
        /*12bc*/ 	.word	0x00000008
.L_404:


//--------------------- .nv.info._ZN7cutlass13device_kernelIN5flash11enable_sm90INS1_16FlashAttnFwdSm90INS1_25CollectiveMainloopFwdSm90ILi2EN4cute5tupleIJNS5_1CILi1EEES8_S8_EEENS6_IJNS7_ILi128EEENS7_ILi96EEENS7_ILi192EEEEEELi128ENS_6half_tEfNS_4arch4Sm90ELb0ELb1ELb1ELb0ELb1ELb0ELb0ELb1ELb1ELb1ELb1ELb0EEENS1_21CollectiveEpilogueFwdINS6_IJSA_SA_SB_EEES9_SE_SG_Li256ELb0ELb1ELb1ELb0EEENS1_19SingleTileSchedulerILb0ELb1ELb1ELi128EEEEEEEEEvNT_6ParamsE --------------------------
	.section	.nv.info._ZN7cutlass13device_kernelIN5flash11enable_sm90INS1_16FlashAttnFwdSm90INS1_25CollectiveMainloopFwdSm90ILi2EN4cute5tupleIJNS5_1CILi1EEES8_S8_EEENS6_IJNS7_ILi128EEENS7_ILi96EEENS7_ILi192EEEEEELi128ENS_6half_tEfNS_4arch4Sm90ELb0ELb1ELb1ELb0ELb1ELb0ELb0ELb1ELb1ELb1ELb1ELb0EEENS1_21CollectiveEpilogueFwdINS6_IJSA_SA_SB_EEES9_SE_SG_Li256ELb0ELb1ELb1ELb0EEENS1_19SingleTileSchedulerILb0ELb1ELb1ELi128EEEEEEEEEvNT_6ParamsE,"",@"SHT_CUDA_INFO"
	.sectionflags	@""
	.align	4


	//----- nvinfo : EIATTR_CUDA_API_VERSION
	.align		4
        /*0000*/ 	.byte	0x04, 0x37
        /*0002*/ 	.short	(.L_406 - .L_405)
.L_405:
        /*0004*/ 	.word	0x00000082


	//----- nvinfo : EIATTR_KPARAM_INFO
	.align		4
.L_406:
        /*0008*/ 	.byte	0x04, 0x17
        /*000a*/ 	.short	(.L_408 - .L_407)
.L_407:
        /*000c*/ 	.word	0x00000000
        /*0010*/ 	.short	0x0000
        /*0012*/ 	.short	0x0070
        /*0014*/ 	.byte	0x00, 0xf0, 0x01, 0x28


	//----- nvinfo : EIATTR_SPARSE_MMA_MASK
	.align		4
.L_408:
        /*0018*/ 	.byte	0x03, 0x50
        /*001a*/ 	.short	0x0000


	//----- nvinfo : EIATTR_MAXREG_COUNT
	.align		4
        /*001c*/ 	.byte	0x03, 0x1b
        /*001e*/ 	.short	0x00a8


	//----- nvinfo : EIATTR_NUM_BARRIERS
	.align		4
        /*0020*/ 	.byte	0x02, 0x4c
        /*0022*/ 	.byte	0x09
	.zero		1


	//----- nvinfo : EIATTR_EXTERNS
	.align		4
        /*0024*/ 	.byte	0x04, 0x0f
        /*0026*/ 	.short	(.L_410 - .L_409)


	//   ....[0]....
	.align		4
.L_409:
        /*0028*/ 	.word	index@(__assertfail)


	//----- nvinfo : EIATTR_ANNOTATIONS
	.align		4
.L_410:
        /*002c*/ 	.byte	0x04, 0x55
        /*002e*/ 	.short	(.L_412 - .L_411)


	//   ....[0]....
.L_411:
        /*0030*/ 	.word	0x00000001
        /*0034*/ 	.byte	0xb0, 0x08, 0x00, 0x00, 0x01, 0x00, 0x00, 0x00, 0x10, 0x16, 0x00, 0x00, 0x01, 0x00, 0x00, 0x00
        /*0044*/ 	.byte	0x30, 0x0c, 0x01, 0x00, 0x01, 0x00, 0x00, 0x00, 0x30, 0x36, 0x01, 0x00


	//----- nvinfo : EIATTR_MERCURY_ISA_VERSION
	.align		4
.L_412:
        /*0050*/ 	.byte	0x03, 0x5f
        /*0052*/ 	.short	0x0101


	//----- nvinfo : EIATTR_INT_WARP_WIDE_INSTR_OFFSETS
	.align		4
        /*0054*/ 	.byte	0x04, 0x31
        /*0056*/ 	.short	(.L_414 - .L_413)


	//   ....[0]....
.L_413:
        /*0058*/ 	.word	0x000000c0


	//   ....[1]....
        /*005c*/ 	.word	0x000000d0


	//   ....[2]....
        /*0060*/ 	.word	0x00000170


	//----- nvinfo : EIATTR_COOP_GROUP_MASK_REGIDS
	.align		4
.L_414:
        /*0064*/ 	.byte	0x04, 0x29
        /*0066*/ 	.short	(.L_416 - .L_415)


	//   ....[0]....
.L_415:
        /*0068*/ 	.word	0xffffffff


	//   ....[1]....
        /*006c*/ 	.word	0xffffffff


	//   ....[2]....
        /*0070*/ 	.word	0xffffffff


	//   ....[3]....
        /*0074*/ 	.word	0xffffffff


	//   ....[4]....
        /*0078*/ 	.word	0xffffffff


	//   ....[5]....
        /*007c*/ 	.word	0xffffffff


	//   ....[6]....
        /*0080*/ 	.word	0xffffffff


	//   ....[7]....
        /*0084*/ 	.word	0xffffffff


	//   ....[8]....
        /*0088*/ 	.word	0xffffffff


	//   ....[9]....
        /*008c*/ 	.word	0xffffffff


	//   ....[10]....
        /*0090*/ 	.word	0xffffffff


	//   ....[11]....
        /*0094*/ 	.word	0xffffffff


	//   ....[12]....
        /*0098*/ 	.word	0xffffffff


	//   ....[13]....
        /*009c*/ 	.word	0xffffffff


	//   ....[14]....
        /*00a0*/ 	.word	0xffffffff


	//   ....[15]....
        /*00a4*/ 	.word	0xffffffff


	//   ....[16]....
        /*00a8*/ 	.word	0xffffffff


	//   ....[17]....
        /*00ac*/ 	.word	0xffffffff


	//   ....[18]....
        /*00b0*/ 	.word	0xffffffff


	//   ....[19]....
        /*00b4*/ 	.word	0xffffffff


	//   ....[20]....
        /*00b8*/ 	.word	0xffffffff


	//   ....[21]....
        /*00bc*/ 	.word	0xffffffff


	//   ....[22]....
        /*00c0*/ 	.word	0xffffffff


	//   ....[23]....
        /*00c4*/ 	.word	0xffffffff


	//   ....[24]....
        /*00c8*/ 	.word	0xffffffff


	//   ....[25]....
        /*00cc*/ 	.word	0xffffffff


	//   ....[26]....
        /*00d0*/ 	.word	0xffffffff


	//   ....[27]....
        /*00d4*/ 	.word	0xffffffff


	//   ....[28]....
        /*00d8*/ 	.word	0xffffffff


	//   ....[29]....
        /*00dc*/ 	.word	0xffffffff


	//   ....[30]....
        /*00e0*/ 	.word	0xffffffff


	//   ....[31]....
        /*00e4*/ 	.word	0xffffffff


	//   ....[32]....
        /*00e8*/ 	.word	0xffffffff


	//   ....[33]....
        /*00ec*/ 	.word	0xffffffff


	//   ....[34]....
        /*00f0*/ 	.word	0xffffffff


	//   ....[35]....
        /*00f4*/ 	.word	0xffffffff


	//   ....[36]....
        /*00f8*/ 	.word	0xffffffff


	//   ....[37]....
        /*00fc*/ 	.word	0xffffffff


	//   ....[38]....
        /*0100*/ 	.word	0xffffffff


	//   ....[39]....
        /*0104*/ 	.word	0xffffffff


	//   ....[40]....
        /*0108*/ 	.word	0xffffffff


	//   ....[41]....
        /*010c*/ 	.word	0xffffffff


	//   ....[42]....
        /*0110*/ 	.word	0xffffffff


	//   ....[43]....
        /*0114*/ 	.word	0xffffffff


	//   ....[44]....
        /*0118*/ 	.word	0xffffffff


	//   ....[45]....
        /*011c*/ 	.word	0xffffffff


	//   ....[46]....
        /*0120*/ 	.word	0xffffffff


	//   ....[47]....
        /*0124*/ 	.word	0xffffffff


	//   ....[48]....
        /*0128*/ 	.word	0xffffffff


	//   ....[49]....
        /*012c*/ 	.word	0xffffffff


	//   ....[50]....
        /*0130*/ 	.word	0xffffffff


	//   ....[51]....
        /*0134*/ 	.word	0xffffffff


	//   ....[52]....
        /*0138*/ 	.word	0xffffffff


	//   ....[53]....
        /*013c*/ 	.word	0xffffffff


	//   ....[54]....
        /*0140*/ 	.word	0xffffffff


	//   ....[55]....
        /*0144*/ 	.word	0xffffffff


	//   ....[56]....
        /*0148*/ 	.word	0xffffffff


	//   ....[57]....
        /*014c*/ 	.word	0xffffffff


	//   ....[58]....
        /*0150*/ 	.word	0xffffffff


	//   ....[59]....
        /*0154*/ 	.word	0xffffffff


	//   ....[60]....
        /*0158*/ 	.word	0xffffffff


	//   ....[61]....
        /*015c*/ 	.word	0xffffffff


	//   ....[62]....
        /*0160*/ 	.word	0xffffffff


	//   ....[63]....
        /*0164*/ 	.word	0xffffffff


	//   ....[64]....
        /*0168*/ 	.word	0xffffffff


	//   ....[65]....
        /*016c*/ 	.word	0xffffffff


	//   ....[66]....
        /*0170*/ 	.word	0xffffffff


	//   ....[67]....
        /*0174*/ 	.word	0xffffffff


	//   ....[68]....
        /*0178*/ 	.word	0xffffffff


	//   ....[69]....
        /*017c*/ 	.word	0xffffffff


	//   ....[70]....
        /*0180*/ 	.word	0xffffffff


	//   ....[71]....
        /*0184*/ 	.word	0xffffffff


	//   ....[72]....
        /*0188*/ 	.word	0xffffffff


	//   ....[73]....
        /*018c*/ 	.word	0xffffffff


	//   ....[74]....
        /*0190*/ 	.word	0xffffffff


	//   ....[75]....
        /*0194*/ 	.word	0xffffffff


	//   ....[76]....
        /*0198*/ 	.word	0xffffffff


	//   ....[77]....
        /*019c*/ 	.word	0xffffffff


	//   ....[78]....
        /*01a0*/ 	.word	0xffffffff


	//   ....[79]....
        /*01a4*/ 	.word	0xffffffff


	//   ....[80]....
        /*01a8*/ 	.word	0xffffffff


	//   ....[81]....
        /*01ac*/ 	.word	0xffffffff


	//   ....[82]....
        /*01b0*/ 	.word	0xffffffff


	//   ....[83]....
        /*01b4*/ 	.word	0xffffffff


	//   ....[84]....
        /*01b8*/ 	.word	0xffffffff


	//   ....[85]....
        /*01bc*/ 	.word	0xffffffff


	//   ....[86]....
        /*01c0*/ 	.word	0xffffffff


	//   ....[87]....
        /*01c4*/ 	.word	0xffffffff


	//   ....[88]....
        /*01c8*/ 	.word	0xffffffff


	//   ....[89]....
        /*01cc*/ 	.word	0xffffffff


	//   ....[90]....
        /*01d0*/ 	.word	0xffffffff


	//   ....[91]....
        /*01d4*/ 	.word	0xffffffff


	//   ....[92]....
        /*01d8*/ 	.word	0xffffffff


	//   ....[93]....
        /*01dc*/ 	.word	0xffffffff


	//   ....[94]....
        /*01e0*/ 	.word	0xffffffff


	//   ....[95]....
        /*01e4*/ 	.word	0xffffffff


	//   ....[96]....
        /*01e8*/ 	.word	0xffffffff


	//   ....[97]....
        /*01ec*/ 	.word	0xffffffff


	//   ....[98]....
        /*01f0*/ 	.word	0xffffffff


	//   ....[99]....
        /*01f4*/ 	.word	0xffffffff


	//   ....[100]....
        /*01f8*/ 	.word	0xffffffff


	//   ....[101]....
        /*01fc*/ 	.word	0xffffffff


	//   ....[102]....
        /*0200*/ 	.word	0xffffffff


	//   ....[103]....
        /*0204*/ 	.word	0xffffffff


	//   ....[104]....
        /*0208*/ 	.word	0xffffffff


	//   ....[105]....
        /*020c*/ 	.word	0xffffffff


	//   ....[106]....
        /*0210*/ 	.word	0xffffffff


	//   ....[107]....
        /*0214*/ 	.word	0x0500000f


	//   ....[108]....
        /*0218*/ 	.word	0x0500000f


	//   ....[109]....
        /*021c*/ 	.word	0x0500000f


	//   ....[110]....
        /*0220*/ 	.word	0x0500000f


	//   ....[111]....
        /*0224*/ 	.word	0x0500000f


	//   ....[112]....
        /*0228*/ 	.word	0x0500000f


	//   ....[113]....
        /*022c*/ 	.word	0x0500000f


	//   ....[114]....
        /*0230*/ 	.word	0x0500000f


	//   ....[115]....
        /*0234*/ 	.word	0x0500000f


	//   ....[116]....
        /*0238*/ 	.word	0x0500000f


	//   ....[117]....
        /*023c*/ 	.word	0x0500000f


	//   ....[118]....
        /*0240*/ 	.word	0x0500000f


	//   ....[119]....
        /*0244*/ 	.word	0x0500000f


	//   ....[120]....
        /*0248*/ 	.word	0x0500000f


	//   ....[121]....
        /*024c*/ 	.word	0x0500000f


	//   ....[122]....
        /*0250*/ 	.word	0x0500000f


	//   ....[123]....
        /*0254*/ 	.word	0x0500000f


	//   ....[124]....
        /*0258*/ 	.word	0x0500000f


	//   ....[125]....
        /*025c*/ 	.word	0x0500000f


	//   ....[126]....
        /*0260*/ 	.word	0x0500000f


	//   ....[127]....
        /*0264*/ 	.word	0x0500000f


	//   ....[128]....
        /*0268*/ 	.word	0x0500000f


	//   ....[129]....
        /*026c*/ 	.word	0x0500000f


	//   ....[130]....
        /*0270*/ 	.word	0x0500000f


	//   ....[131]....
        /*0274*/ 	.word	0x0500000f


	//   ....[132]....
        /*0278*/ 	.word	0x0500000f


	//   ....[133]....
        /*027c*/ 	.word	0x0500000f


	//   ....[134]....
        /*0280*/ 	.word	0x0500000f


	//   ....[135]....
        /*0284*/ 	.word	0x0500000f


	//   ....[136]....
        /*0288*/ 	.word	0x0500000f


	//   ....[137]....
        /*028c*/ 	.word	0x0500000f


	//   ....[138]....
        /*0290*/ 	.word	0x0500000f


	//   ....[139]....
        /*0294*/ 	.word	0x0500000f


	//   ....[140]....
        /*0298*/ 	.word	0x0500000f


	//   ....[141]....
        /*029c*/ 	.word	0x0500000f


	//   ....[142]....
        /*02a0*/ 	.word	0x0500000f


	//   ....[143]....
        /*02a4*/ 	.word	0x0500000f


	//   ....[144]....
        /*02a8*/ 	.word	0x0500000f


	//   ....[145]....
        /*02ac*/ 	.word	0x0500000f


	//   ....[146]....
        /*02b0*/ 	.word	0x0500000f


	//   ....[147]....
        /*02b4*/ 	.word	0x0500000f


	//   ....[148]....
        /*02b8*/ 	.word	0x0500000f


	//   ....[149]....
        /*02bc*/ 	.word	0x0500000f


	//   ....[150]....
        /*02c0*/ 	.word	0x0500000f


	//   ....[151]....
        /*02c4*/ 	.word	0x0500000f


	//   ....[152]....
        /*02c8*/ 	.word	0x0500000f


	//   ....[153]....
        /*02cc*/ 	.word	0x0500000f


	//   ....[154]....
        /*02d0*/ 	.word	0x0500000f


	//   ....[155]....
        /*02d4*/ 	.word	0x0500000f


	//   ....[156]....
        /*02d8*/ 	.word	0x0500000f


	//   ....[157]....
        /*02dc*/ 	.word	0x0500000f


	//   ....[158]....
        /*02e0*/ 	.word	0x0500000f


	//   ....[159]....
        /*02e4*/ 	.word	0x0500000f


	//   ....[160]....
        /*02e8*/ 	.word	0x0500000f


	//   ....[161]....
        /*02ec*/ 	.word	0x0500000f


	//   ....[162]....
        /*02f0*/ 	.word	0x0500000f


	//   ....[163]....
        /*02f4*/ 	.word	0x0500000f


	//   ....[164]....
        /*02f8*/ 	.word	0x0500000f


	//   ....[165]....
        /*02fc*/ 	.word	0x0500000f


	//   ....[166]....
        /*0300*/ 	.word	0x0500000f


	//   ....[167]....
        /*0304*/ 	.word	0x0500000f


	//   ....[168]....
        /*0308*/ 	.word	0x0500000f


	//   ....[169]....
        /*030c*/ 	.word	0x0500000f


	//   ....[170]....
        /*0310*/ 	.word	0x0500000f


	//   ....[171]....
        /*0314*/ 	.word	0x0500000f


	//   ....[172]....
        /*0318*/ 	.word	0x0500000f


	//----- nvinfo : EIATTR_COOP_GROUP_INSTR_OFFSETS
	.align		4
.L_416:
        /*031c*/ 	.byte	0x04, 0x28
        /*031e*/ 	.short	(.L_418 - .L_417)


	//   ....[0]....
.L_417:
        /*0320*/ 	.word	0x00000070


	//   ....[1]....
        /*0324*/ 	.word	0x000000b0


	//   ....[2]....
        /*0328*/ 	.word	0x000002d0


	//   ....[3]....
        /*032c*/ 	.word	0x00000430


	//   ....[4]....
        /*0330*/ 	.word	0x00000550


	//   ....[5]....
        /*0334*/ 	.word	0x000006b0


	//   ....[6]....
        /*0338*/ 	.word	0x00001410


	//   ....[7]....
        /*033c*/ 	.word	0x00002100


	//   ....[8]....
        /*0340*/ 	.word	0x00002800


	//   ....[9]....
        /*0344*/ 	.word	0x00003550


	//   ....[10]....
        /*0348*/ 	.word	0x00003660


	//   ....[11]....
        /*034c*/ 	.word	0x00003b80


	//   ....[12]....
        /*0350*/ 	.word	0x00003c10


	//   ....[13]....
        /*0354*/ 	.word	0x000058c0


	//   ....[14]....
        /*0358*/ 	.word	0x00005eb0


	//   ....[15]....
        /*035c*/ 	.word	0x00006bf0


	//   ....[16]....
        /*0360*/ 	.word	0x00006d00


	//   ....[17]....
        /*0364*/ 	.word	0x000072e0


	//   ....[18]....
        /*0368*/ 	.word	0x00007350


	//   ....[19]....
        /*036c*/ 	.word	0x000094a0


	//   ....[20]....
        /*0370*/ 	.word	0x000094d0


	//   ....[21]....
        /*0374*/ 	.word	0x00009500


	//   ....[22]....
        /*0378*/ 	.word	0x00009520


	//   ....[23]....
        /*037c*/ 	.word	0x0000b090


	//   ....[24]....
        /*0380*/ 	.word	0x0000b690


	//   ....[25]....
        /*0384*/ 	.word	0x0000c410


	//   ....[26]....
        /*0388*/ 	.word	0x0000c530


	//   ....[27]....
        /*038c*/ 	.word	0x0000caf0


	//   ....[28]....
        /*0390*/ 	.word	0x0000cb60


	//   ....[29]....
        /*0394*/ 	.word	0x0000d9d0


	//   ....[30]....
        /*0398*/ 	.word	0x0000da00


	//   ....[31]....
        /*039c*/ 	.word	0x0000dac0


	//   ....[32]....
        /*03a0*/ 	.word	0x0000dad0


	//   ....[33]....
        /*03a4*/ 	.word	0x0000e940


	//   ....[34]....
        /*03a8*/ 	.word	0x0000e980


	//   ....[35]....
        /*03ac*/ 	.word	0x0000e9b0


	//   ....[36]....
        /*03b0*/ 	.word	0x0000e9e0


	//   ....[37]....
        /*03b4*/ 	.word	0x0000e9f0


	//   ....[38]....
        /*03b8*/ 	.word	0x0000ea20


	//   ....[39]....
        /*03bc*/ 	.word	0x0000f080


	//   ....[40]....
        /*03c0*/ 	.word	0x0000f090


	//   ....[41]....
        /*03c4*/ 	.word	0x0000fa90


	//   ....[42]....
        /*03c8*/ 	.word	0x00011130


	//   ....[43]....
        /*03cc*/ 	.word	0x00011150


	//   ....[44]....
        /*03d0*/ 	.word	0x00011160


	//   ....[45]....
        /*03d4*/ 	.word	0x00011170


	//   ....[46]....
        /*03d8*/ 	.word	0x00011180


	//   ....[47]....
        /*03dc*/ 	.word	0x00011190


	//   ....[48]....
        /*03e0*/ 	.word	0x000111a0


	//   ....[49]....
        /*03e4*/ 	.word	0x00011200


	//   ....[50]....
        /*03e8*/ 	.word	0x00011240


	//   ....[51]....
        /*03ec*/ 	.word	0x000112a0


	//   ....[52]....
        /*03f0*/ 	.word	0x000112b0


	//   ....[53]....
        /*03f4*/ 	.word	0x00011370


	//   ....[54]....
        /*03f8*/ 	.word	0x000119c0


	//   ....[55]....
        /*03fc*/ 	.word	0x000119f0


	//   ....[56]....
        /*0400*/ 	.word	0x00011a20


	//   ....[57]....
        /*0404*/ 	.word	0x00011a40


	//   ....[58]....
        /*0408*/ 	.word	0x00011a50


	//   ....[59]....
        /*040c*/ 	.word	0x00011ad0


	//   ....[60]....
        /*0410*/ 	.word	0x00011b10


	//   ....[61]....
        /*0414*/ 	.word	0x00011b60


	//   ....[62]....
        /*0418*/ 	.word	0x00011b90


	//   ....[63]....
        /*041c*/ 	.word	0x00011bf0


	//   ....[64]....
        /*0420*/ 	.word	0x00011c30


	//   ....[65]....
        /*0424*/ 	.word	0x00011c80


	//   ....[66]....
        /*0428*/ 	.word	0x00011cb0


	//   ....[67]....
        /*042c*/ 	.word	0x00011d00


	//   ....[68]....
        /*0430*/ 	.word	0x00011d40


	//   ....[69]....
        /*0434*/ 	.word	0x00011d90


	//   ....[70]....
        /*0438*/ 	.word	0x000124e0


	//   ....[71]....
        /*043c*/ 	.word	0x00012500


	//   ....[72]....
        /*0440*/ 	.word	0x00012510


	//   ....[73]....
        /*0444*/ 	.word	0x00012520


	//   ....[74]....
        /*0448*/ 	.word	0x00012530


	//   ....[75]....
        /*044c*/ 	.word	0x00012550


	//   ....[76]....
        /*0450*/ 	.word	0x000125b0


	//   ....[77]....
        /*0454*/ 	.word	0x000125e0


	//   ....[78]....
        /*0458*/ 	.word	0x00012650


	//   ....[79]....
        /*045c*/ 	.word	0x00012680


	//   ....[80]....
        /*0460*/ 	.word	0x00012690


	//   ....[81]....
        /*0464*/ 	.word	0x000126a0


	//   ....[82]....
        /*0468*/ 	.word	0x00012950


	//   ....[83]....
        /*046c*/ 	.word	0x00012970


	//   ....[84]....
        /*0470*/ 	.word	0x00012980


	//   ....[85]....
        /*0474*/ 	.word	0x000129a0


	//   ....[86]....
        /*0478*/ 	.word	0x00012a20


	//   ....[87]....
        /*047c*/ 	.word	0x00012a50


	//   ....[88]....
        /*0480*/ 	.word	0x00012aa0


	//   ....[89]....
        /*0484*/ 	.word	0x00012ad0


	//   ....[90]....
        /*0488*/ 	.word	0x00012b20


	//   ....[91]....
        /*048c*/ 	.word	0x00012b50


	//   ....[92]....
        /*0490*/ 	.word	0x00012ba0


	//   ....[93]....
        /*0494*/ 	.word	0x00012bd0


	//   ....[94]....
        /*0498*/ 	.word	0x00013030


	//   ....[95]....
        /*049c*/ 	.word	0x00013060


	//   ....[96]....
        /*04a0*/ 	.word	0x00013090


	//   ....[97]....
        /*04a4*/ 	.word	0x000130c0


	//   ....[98]....
        /*04a8*/ 	.word	0x000130f0


	//   ....[99]....
        /*04ac*/ 	.word	0x00013100


	//   ....[100]....
        /*04b0*/ 	.word	0x00013110


	//   ....[101]....
        /*04b4*/ 	.word	0x00013120


	//   ....[102]....
        /*04b8*/ 	.word	0x00013140


	//   ....[103]....
        /*04bc*/ 	.word	0x00013150


	//   ....[104]....
        /*04c0*/ 	.word	0x000131a0


	//   ....[105]....
        /*04c4*/ 	.word	0x000131d0


	//   ....[106]....
        /*04c8*/ 	.word	0x000135c0


	//   ....[107]....
        /*04cc*/ 	.word	0x00013c00


	//   ....[108]....
        /*04d0*/ 	.word	0x00013cf0


	//   ....[109]....
        /*04d4*/ 	.word	0x00013d90


	//   ....[110]....
        /*04d8*/ 	.word	0x00013df0


	//   ....[111]....
        /*04dc*/ 	.word	0x00013ec0


	//   ....[112]....
        /*04e0*/ 	.word	0x00013f30


	//   ....[113]....
        /*04e4*/ 	.word	0x00014000


	//   ....[114]....
        /*04e8*/ 	.word	0x00014080


	//   ....[115]....
        /*04ec*/ 	.word	0x00014150


	//   ....[116]....
        /*04f0*/ 	.word	0x000141d0


	//   ....[117]....
        /*04f4*/ 	.word	0x000142b0


	//   ....[118]....
        /*04f8*/ 	.word	0x00014330


	//   ....[119]....
        /*04fc*/ 	.word	0x000143f0


	//   ....[120]....
        /*0500*/ 	.word	0x00014490


	//   ....[121]....
        /*0504*/ 	.word	0x000144e0


	//   ....[122]....
        /*0508*/ 	.word	0x00014580


	//   ....[123]....
        /*050c*/ 	.word	0x00014650


	//   ....[124]....
        /*0510*/ 	.word	0x000146d0


	//   ....[125]....
        /*0514*/ 	.word	0x000147a0


	//   ....[126]....
        /*0518*/ 	.word	0x00014820


	//   ....[127]....
        /*051c*/ 	.word	0x000148f0


	//   ....[128]....
        /*0520*/ 	.word	0x00014970


	//   ....[129]....
        /*0524*/ 	.word	0x00014a40


	//   ....[130]....
        /*0528*/ 	.word	0x00014ac0


	//   ....[131]....
        /*052c*/ 	.word	0x00014b90


	//   ....[132]....
        /*0530*/ 	.word	0x00014c10


	//   ....[133]....
        /*0534*/ 	.word	0x00014ce0


	//   ....[134]....
        /*0538*/ 	.word	0x00014d50


	//   ....[135]....
        /*053c*/ 	.word	0x00014e10


	//   ....[136]....
        /*0540*/ 	.word	0x00014f50


	//   ....[137]....
        /*0544*/ 	.word	0x00014ff0


	//   ....[138]....
        /*0548*/ 	.word	0x00015050


	//   ....[139]....
        /*054c*/ 	.word	0x00015110


	//   ....[140]....
        /*0550*/ 	.word	0x00015170


	//   ....[141]....
        /*0554*/ 	.word	0x00015230


	//   ....[142]....
        /*0558*/ 	.word	0x000152b0


	//   ....[143]....
        /*055c*/ 	.word	0x00015360


	//   ....[144]....
        /*0560*/ 	.word	0x000153c0


	//   ....[145]....
        /*0564*/ 	.word	0x00015480


	//   ....[146]....
        /*0568*/ 	.word	0x00015500


	//   ....[147]....
        /*056c*/ 	.word	0x000155b0


	//   ....[148]....
        /*0570*/ 	.word	0x00015690


	//   ....[149]....
        /*0574*/ 	.word	0x00015730


	//   ....[150]....
        /*0578*/ 	.word	0x00015790


	//   ....[151]....
        /*057c*/ 	.word	0x00015860


	//   ....[152]....
        /*0580*/ 	.word	0x00015900


	//   ....[153]....
        /*0584*/ 	.word	0x000159c0


	//   ....[154]....
        /*0588*/ 	.word	0x00015a60


	//   ....[155]....
        /*058c*/ 	.word	0x00015b20


	//   ....[156]....
        /*0590*/ 	.word	0x00015bc0


	//   ....[157]....
        /*0594*/ 	.word	0x00015c80


	//   ....[158]....
        /*0598*/ 	.word	0x00015d20


	//   ....[159]....
        /*059c*/ 	.word	0x00015de0


	//   ....[160]....
        /*05a0*/ 	.word	0x00015f00


	//   ....[161]....
        /*05a4*/ 	.word	0x00015fe0


	//   ....[162]....
        /*05a8*/ 	.word	0x00016050


	//   ....[163]....
        /*05ac*/ 	.word	0x00016120


	//   ....[164]....
        /*05b0*/ 	.word	0x00016190


	//   ....[165]....
        /*05b4*/ 	.word	0x00016260


	//   ....[166]....
        /*05b8*/ 	.word	0x000162d0


	//   ....[167]....
        /*05bc*/ 	.word	0x000163b0


	//   ....[168]....
        /*05c0*/ 	.word	0x00016420


	//   ....[169]....
        /*05c4*/ 	.word	0x00016500


	//   ....[170]....
        /*05c8*/ 	.word	0x00016580


	//   ....[171]....
        /*05cc*/ 	.word	0x00016640


	//   ....[172]....
        /*05d0*/ 	.word	0x00016750


	//----- nvinfo : EIATTR_REG_RECONFIG
	.align		4
.L_418:
        /*05d4*/ 	.byte	0x01, 0x54
	.zero		2


	//----- nvinfo : EIATTR_SYSCALL_OFFSETS
	.align		4
        /*05d8*/ 	.byte	0x04, 0x46
        /*05da*/ 	.short	(.L_420 - .L_419)


	//   ....[0]....
.L_419:
        /*05dc*/ 	.word	0x000015d0


	//   ....[1]....
        /*05e0*/ 	.word	0x00010650


	//   ....[2]....
        /*05e4*/ 	.word	0x00010790


	//   ....[3]....
        /*05e8*/ 	.word	0x00010880


	//   ....[4]....
        /*05ec*/ 	.word	0x00011710


	//----- nvinfo : EIATTR_MBARRIER_INSTR_OFFSETS
	.align		4
.L_420:
        /*05f0*/ 	.byte	0x04, 0x39
        /*05f2*/ 	.short	(.L_422 - .L_421)


	//   ....[0]....
.L_421:
        /*05f4*/ 	.word	0x00000180
        /*05f8*/ 	.word	0x000000ff
        /*05fc*/ 	.word	0x0002a800
        /*0600*/ 	.short	0x0100
        /*0602*/ 	.byte	0x08
	.zero		1


	//   ....[1]....
        /*0604*/ 	.word	0x00000190
        /*0608*/ 	.word	0x000000ff
        /*060c*/ 	.word	0x0002a820
        /*0610*/ 	.short	0x0100
        /*0612*/ 	.byte	0x08
	.zero		1


	//   ....[2]....
        /*0614*/ 	.word	0x00000280
        /*0618*/ 	.word	0x000000ff
        /*061c*/ 	.word	0x0002a830
        /*0620*/ 	.short	0x0100
        /*0622*/ 	.byte	0x08
	.zero		1


	//   ....[3]....
        /*0624*/ 	.word	0x00000290
        /*0628*/ 	.word	0x000000ff
        /*062c*/ 	.word	0x0002a840
        /*0630*/ 	.short	0x0100
        /*0632*/ 	.byte	0x08
	.zero		1


	//   ....[4]....
        /*0634*/ 	.word	0x000002a0
        /*0638*/ 	.word	0x000000ff
        /*063c*/ 	.word	0x0002a838
        /*0640*/ 	.short	0x0100
        /*0642*/ 	.byte	0x08
	.zero		1


	//   ....[5]....
        /*0644*/ 	.word	0x000002b0
        /*0648*/ 	.word	0x000000ff
        /*064c*/ 	.word	0x0002a848
        /*0650*/ 	.short	0x0100
        /*0652*/ 	.byte	0x08
	.zero		1


	//   ....[6]....
        /*0654*/ 	.word	0x000003e0
        /*0658*/ 	.word	0x000000ff
        /*065c*/ 	.word	0x0002a850
        /*0660*/ 	.short	0x0100
        /*0662*/ 	.byte	0x08
	.zero		1


	//   ....[7]....
        /*0664*/ 	.word	0x000003f0
        /*0668*/ 	.word	0x000000ff
        /*066c*/ 	.word	0x0002a860
        /*0670*/ 	.short	0x0100
        /*0672*/ 	.byte	0x08
	.zero		1


	//   ....[8]....
        /*0674*/ 	.word	0x00000400
        /*0678*/ 	.word	0x000000ff
        /*067c*/ 	.word	0x0002a858
        /*0680*/ 	.short	0x0100
        /*0682*/ 	.byte	0x08
	.zero		1


	//   ....[9]....
        /*0684*/ 	.word	0x00000410
        /*0688*/ 	.word	0x000000ff
        /*068c*/ 	.word	0x0002a868
        /*0690*/ 	.short	0x0100
        /*0692*/ 	.byte	0x08
	.zero		1


	//   ....[10]....
        /*0694*/ 	.word	0x00000500
        /*0698*/ 	.word	0x000000ff
        /*069c*/ 	.word	0x0002a870
        /*06a0*/ 	.short	0x0100
        /*06a2*/ 	.byte	0x06
	.zero		1


	//   ....[11]....
        /*06a4*/ 	.word	0x00000510
        /*06a8*/ 	.word	0x000000ff
        /*06ac*/ 	.word	0x0002a880
        /*06b0*/ 	.short	0x0100
        /*06b2*/ 	.byte	0x06
	.zero		1


	//   ....[12]....
        /*06b4*/ 	.word	0x00000520
        /*06b8*/ 	.word	0x000000ff
        /*06bc*/ 	.word	0x0002a878
        /*06c0*/ 	.short	0x0100
        /*06c2*/ 	.byte	0x06
	.zero		1


	//   ....[13]....
        /*06c4*/ 	.word	0x00000530
        /*06c8*/ 	.word	0x000000ff
        /*06cc*/ 	.word	0x0002a888
        /*06d0*/ 	.short	0x0100
        /*06d2*/ 	.byte	0x06
	.zero		1


	//   ....[14]....
        /*06d4*/ 	.word	0x00000660
        /*06d8*/ 	.word	0x000000ff
        /*06dc*/ 	.word	0x0002a890
        /*06e0*/ 	.short	0x0100
        /*06e2*/ 	.byte	0x08
	.zero		1


	//   ....[15]....
        /*06e4*/ 	.word	0x00000670
        /*06e8*/ 	.word	0x000000ff
        /*06ec*/ 	.word	0x0002a8a0
        /*06f0*/ 	.short	0x0100
        /*06f2*/ 	.byte	0x08
	.zero		1


	//   ....[16]....
        /*06f4*/ 	.word	0x00000680
        /*06f8*/ 	.word	0x000000ff
        /*06fc*/ 	.word	0x0002a898
        /*0700*/ 	.short	0x0100
        /*0702*/ 	.byte	0x08
	.zero		1


	//   ....[17]....
        /*0704*/ 	.word	0x00000690
        /*0708*/ 	.word	0x000000ff
        /*070c*/ 	.word	0x0002a8a8
        /*0710*/ 	.short	0x0100
        /*0712*/ 	.byte	0x08
	.zero		1


	//   ....[18]....
        /*0714*/ 	.word	0x000007d0
        /*0718*/ 	.word	0x000000ff
        /*071c*/ 	.word	0x0002a8b0
        /*0720*/ 	.short	0x0100
        /*0722*/ 	.byte	0x08
	.zero		1


	//   ....[19]....
        /*0724*/ 	.word	0x000007e0
        /*0728*/ 	.word	0x000000ff
        /*072c*/ 	.word	0x0002a8c0
        /*0730*/ 	.short	0x0100
        /*0732*/ 	.byte	0x08
	.zero		1


	//   ....[20]....
        /*0734*/ 	.word	0x000007f0
        /*0738*/ 	.word	0x000000ff
        /*073c*/ 	.word	0x0002a8b8
        /*0740*/ 	.short	0x0100
        /*0742*/ 	.byte	0x08
	.zero		1


	//   ....[21]....
        /*0744*/ 	.word	0x00000800
        /*0748*/ 	.word	0x000000ff
        /*074c*/ 	.word	0x0002a8c8
        /*0750*/ 	.short	0x0100
        /*0752*/ 	.byte	0x08
	.zero		1


	//   ....[22]....
        /*0754*/ 	.word	0x000015f0
        /*0758*/ 	.word	0x000000ff
        /*075c*/ 	.word	0x0002a800
        /*0760*/ 	.short	0x010a
        /*0762*/ 	.byte	0x3a
	.zero		1


	//   ....[23]....
        /*0764*/ 	.word	0x00001680
        /*0768*/ 	.word	0x000000ff
        /*076c*/ 	.word	0x0002a830
        /*0770*/ 	.short	0x010a
        /*0772*/ 	.byte	0x3a
	.zero		1


	//   ....[24]....
        /*0774*/ 	.word	0x000016e0
        /*0778*/ 	.word	0x000000ff
        /*077c*/ 	.word	0x0002a830
        /*0780*/ 	.short	0x010a
        /*0782*/ 	.byte	0x3a
	.zero		1


	//   ....[25]....
        /*0784*/ 	.word	0x000022c0
        /*0788*/ 	.word	0x000000ff
        /*078c*/ 	.word	0x00000000
        /*0790*/ 	.short	0x0101
        /*0792*/ 	.byte	0x04
	.zero		1


	//   ....[26]....
        /*0794*/ 	.word	0x00004a60
        /*0798*/ 	.word	0x000000ff
        /*079c*/ 	.word	0x0002a830
        /*07a0*/ 	.short	0x010a
        /*07a2*/ 	.byte	0x3d
	.zero		1


	//   ....[27]....
        /*07a4*/ 	.word	0x00004aa0
        /*07a8*/ 	.word	0x000000ff
        /*07ac*/ 	.word	0x0002a830
        /*07b0*/ 	.short	0x010a
        /*07b2*/ 	.byte	0x3d
	.zero		1


	//   ....[28]....
        /*07b4*/ 	.word	0x000052f0
        /*07b8*/ 	.word	0x000000ff
        /*07bc*/ 	.word	0x0002a850
        /*07c0*/ 	.short	0x010a
        /*07c2*/ 	.byte	0x0e
	.zero		1


	//   ....[29]....
        /*07c4*/ 	.word	0x00005330
        /*07c8*/ 	.word	0x000000ff
        /*07cc*/ 	.word	0x0002a850
        /*07d0*/ 	.short	0x010a
        /*07d2*/ 	.byte	0x0e
	.zero		1


	//   ....[30]....
        /*07d4*/ 	.word	0x00005a30
        /*07d8*/ 	.word	0x000000ff
        /*07dc*/ 	.word	0x00000000
        /*07e0*/ 	.short	0x0101
        /*07e2*/ 	.byte	0x3d
	.zero		1


	//   ....[31]....
        /*07e4*/ 	.word	0x00007c30
        /*07e8*/ 	.word	0x000000ff
        /*07ec*/ 	.word	0x00000000
        /*07f0*/ 	.short	0x0101
        /*07f2*/ 	.byte	0x0e
	.zero		1


	//   ....[32]....
        /*07f4*/ 	.word	0x00008040
        /*07f8*/ 	.word	0x000000ff
        /*07fc*/ 	.word	0x0002a830
        /*0800*/ 	.short	0x010a
        /*0802*/ 	.byte	0x06
	.zero		1


	//   ....[33]....
        /*0804*/ 	.word	0x00008080
        /*0808*/ 	.word	0x000000ff
        /*080c*/ 	.word	0x0002a830
        /*0810*/ 	.short	0x010a
        /*0812*/ 	.byte	0x06
	.zero		1


	//   ....[34]....
        /*0814*/ 	.word	0x000088d0
        /*0818*/ 	.word	0x000000ff
        /*081c*/ 	.word	0x0002a850
        /*0820*/ 	.short	0x010a
        /*0822*/ 	.byte	0x06
	.zero		1


	//   ....[35]....
        /*0824*/ 	.word	0x00008910
        /*0828*/ 	.word	0x000000ff
        /*082c*/ 	.word	0x0002a850
        /*0830*/ 	.short	0x010a
        /*0832*/ 	.byte	0x06
	.zero		1


	//   ....[36]....
        /*0834*/ 	.word	0x00008ff0
        /*0838*/ 	.word	0x000000ff
        /*083c*/ 	.word	0x00000000
        /*0840*/ 	.short	0x0101
        /*0842*/ 	.byte	0x07
	.zero		1


	//   ....[37]....
        /*0844*/ 	.word	0x0000a060
        /*0848*/ 	.word	0x000000ff
        /*084c*/ 	.word	0x00000000
        /*0850*/ 	.short	0x0101
        /*0852*/ 	.byte	0x06
	.zero		1


	//   ....[38]....
        /*0854*/ 	.word	0x0000a230
        /*0858*/ 	.word	0x000000ff
        /*085c*/ 	.word	0x0002a830
        /*0860*/ 	.short	0x010a
        /*0862*/ 	.byte	0x3b
	.zero		1


	//   ....[39]....
        /*0864*/ 	.word	0x0000a270
        /*0868*/ 	.word	0x000000ff
        /*086c*/ 	.word	0x0002a830
        /*0870*/ 	.short	0x010a
        /*0872*/ 	.byte	0x3b
	.zero		1


	//   ....[40]....
        /*0874*/ 	.word	0x0000aac0
        /*0878*/ 	.word	0x000000ff
        /*087c*/ 	.word	0x0002a850
        /*0880*/ 	.short	0x010a
        /*0882*/ 	.byte	0x0a
	.zero		1


	//   ....[41]....
        /*0884*/ 	.word	0x0000ab00
        /*0888*/ 	.word	0x000000ff
        /*088c*/ 	.word	0x0002a850
        /*0890*/ 	.short	0x010a
        /*0892*/ 	.byte	0x0a
	.zero		1


	//   ....[42]....
        /*0894*/ 	.word	0x0000b1d0
        /*0898*/ 	.word	0x000000ff
        /*089c*/ 	.word	0x00000000
        /*08a0*/ 	.short	0x0101
        /*08a2*/ 	.byte	0x3b
	.zero		1


	//   ....[43]....
        /*08a4*/ 	.word	0x0000d430
        /*08a8*/ 	.word	0x000000ff
        /*08ac*/ 	.word	0x00000000
        /*08b0*/ 	.short	0x0101
        /*08b2*/ 	.byte	0x0a
	.zero		1


	//   ....[44]....
        /*08b4*/ 	.word	0x0000d940
        /*08b8*/ 	.word	0x000000ff
        /*08bc*/ 	.word	0x0002a850
        /*08c0*/ 	.short	0x010a
        /*08c2*/ 	.byte	0x05
	.zero		1


	//   ....[45]....
        /*08c4*/ 	.word	0x0000d980
        /*08c8*/ 	.word	0x000000ff
        /*08cc*/ 	.word	0x0002a850
        /*08d0*/ 	.short	0x010a
        /*08d2*/ 	.byte	0x05
	.zero		1


	//   ....[46]....
        /*08d4*/ 	.word	0x0000df90
        /*08d8*/ 	.word	0x000000ff
        /*08dc*/ 	.word	0x00000000
        /*08e0*/ 	.short	0x0101
        /*08e2*/ 	.byte	0x04
	.zero		1


	//   ....[47]....
        /*08e4*/ 	.word	0x0000ea00
        /*08e8*/ 	.word	0x000000ff
        /*08ec*/ 	.word	0x00000000
        /*08f0*/ 	.short	0x0101
        /*08f2*/ 	.byte	0x04
	.zero		1


	//   ....[48]....
        /*08f4*/ 	.word	0x00010ef0
        /*08f8*/ 	.word	0x000000ff
        /*08fc*/ 	.word	0x0002a840
        /*0900*/ 	.short	0x010a
        /*0902*/ 	.byte	0x2e
	.zero		1


	//   ....[49]....
        /*0904*/ 	.word	0x000114d0
        /*0908*/ 	.word	0x000000ff
        /*090c*/ 	.word	0x0002a830
        /*0910*/ 	.short	0x0107
        /*0912*/ 	.byte	0x2e
	.zero		1


	//   ....[50]....
        /*0914*/ 	.word	0x00011540
        /*0918*/ 	.word	0x000000ff
        /*091c*/ 	.word	0x0002a830
        /*0920*/ 	.short	0x0101
        /*0922*/ 	.byte	0x2e
	.zero		1


	//   ....[51]....
        /*0924*/ 	.word	0x00011ee0
        /*0928*/ 	.word	0x000000ff
        /*092c*/ 	.word	0x0002a800
        /*0930*/ 	.short	0x0107
        /*0932*/ 	.byte	0x2e
	.zero		1


	//   ....[52]....
        /*0934*/ 	.word	0x00011f40
        /*0938*/ 	.word	0x000000ff
        /*093c*/ 	.word	0x0002a800
        /*0940*/ 	.short	0x0101
        /*0942*/ 	.byte	0x2e
	.zero		1


	//   ....[53]....
        /*0944*/ 	.word	0x00011f60
        /*0948*/ 	.word	0x000000ff
        /*094c*/ 	.word	0x0002a820
        /*0950*/ 	.short	0x010a
        /*0952*/ 	.byte	0x2e
	.zero		1


	//   ....[54]....
        /*0954*/ 	.word	0x000122c0
        /*0958*/ 	.word	0x00000008
        /*095c*/ 	.word	0x0002a840
        /*0960*/ 	.short	0x010a
        /*0962*/ 	.byte	0x3f
	.zero		1


	//   ....[55]....
        /*0964*/ 	.word	0x000127d0
        /*0968*/ 	.word	0x00000008
        /*096c*/ 	.word	0x0002a830
        /*0970*/ 	.short	0x0107
        /*0972*/ 	.byte	0x3f
	.zero		1


	//   ....[56]....
        /*0974*/ 	.word	0x00012880
        /*0978*/ 	.word	0x00000008
        /*097c*/ 	.word	0x0002a830
        /*0980*/ 	.short	0x0101
        /*0982*/ 	.byte	0x3f
	.zero		1


	//   ....[57]....
        /*0984*/ 	.word	0x000128e0
        /*0988*/ 	.word	0x00000004
        /*098c*/ 	.word	0x0002a860
        /*0990*/ 	.short	0x010a
        /*0992*/ 	.byte	0x3f
	.zero		1


	//   ....[58]....
        /*0994*/ 	.word	0x00012ce0
        /*0998*/ 	.word	0x00000004
        /*099c*/ 	.word	0x0002a850
        /*09a0*/ 	.short	0x0107
        /*09a2*/ 	.byte	0x3f
	.zero		1


	//   ....[59]....
        /*09a4*/ 	.word	0x00012e30
        /*09a8*/ 	.word	0x00000004
        /*09ac*/ 	.word	0x0002a850
        /*09b0*/ 	.short	0x0101
        /*09b2*/ 	.byte	0x3f
	.zero		1


	//   ....[60]....
        /*09b4*/ 	.word	0x00012fc0
        /*09b8*/ 	.word	0x00000000
        /*09bc*/ 	.word	0x0002a860
        /*09c0*/ 	.short	0x010a
        /*09c2*/ 	.byte	0x3f
	.zero		1


	//   ....[61]....
        /*09c4*/ 	.word	0x00013400
        /*09c8*/ 	.word	0x00000000
        /*09cc*/ 	.word	0x0002a850
        /*09d0*/ 	.short	0x0107
        /*09d2*/ 	.byte	0x3f
	.zero		1


	//   ....[62]....
        /*09d4*/ 	.word	0x000134b0
        /*09d8*/ 	.word	0x00000000
        /*09dc*/ 	.word	0x0002a850
        /*09e0*/ 	.short	0x0101
        /*09e2*/ 	.byte	0x3f
	.zero		1


	//   ....[63]....
        /*09e4*/ 	.word	0x00013550
        /*09e8*/ 	.word	0x00000007
        /*09ec*/ 	.word	0x0002a820
        /*09f0*/ 	.short	0x010a
        /*09f2*/ 	.byte	0x3f
	.zero		1


	//   ....[64]....
        /*09f4*/ 	.word	0x000136d0
        /*09f8*/ 	.word	0x00000005
        /*09fc*/ 	.word	0x0002a840
        /*0a00*/ 	.short	0x010a
        /*0a02*/ 	.byte	0x3f
	.zero		1


	//   ....[65]....
        /*0a04*/ 	.word	0x00013770
        /*0a08*/ 	.word	0x00000007
        /*0a0c*/ 	.word	0x0002a840
        /*0a10*/ 	.short	0x010a
        /*0a12*/ 	.byte	0x3f
	.zero		1


	//   ....[66]....
        /*0a14*/ 	.word	0x000137b0
        /*0a18*/ 	.word	0x00000005
        /*0a1c*/ 	.word	0x0002a860
        /*0a20*/ 	.short	0x010a
        /*0a22*/ 	.byte	0x3f
	.zero		1


	//   ....[67]....
        /*0a24*/ 	.word	0x000137f0
        /*0a28*/ 	.word	0x00000007
        /*0a2c*/ 	.word	0x0002a860
        /*0a30*/ 	.short	0x010a
        /*0a32*/ 	.byte	0x3f
	.zero		1


	//   ....[68]....
        /*0a34*/ 	.word	0x00013860
        /*0a38*/ 	.word	0x00000003
        /*0a3c*/ 	.word	0x0002a800
        /*0a40*/ 	.short	0x010a
        /*0a42*/ 	.byte	0x3f
	.zero		1


	//   ....[69]....
        /*0a44*/ 	.word	0x000138c0
        /*0a48*/ 	.word	0x00000003
        /*0a4c*/ 	.word	0x0002a830
        /*0a50*/ 	.short	0x010a
        /*0a52*/ 	.byte	0x3f
	.zero		1


	//   ....[70]....
        /*0a54*/ 	.word	0x00013920
        /*0a58*/ 	.word	0x0000000c
        /*0a5c*/ 	.word	0x0002a830
        /*0a60*/ 	.short	0x010a
        /*0a62*/ 	.byte	0x3f
	.zero		1


	//   ....[71]....
        /*0a64*/ 	.word	0x00013980
        /*0a68*/ 	.word	0x0000000b
        /*0a6c*/ 	.word	0x0002a850
        /*0a70*/ 	.short	0x010a
        /*0a72*/ 	.byte	0x3f
	.zero		1


	//   ....[72]....
        /*0a74*/ 	.word	0x000139e0
        /*0a78*/ 	.word	0x0000000c
        /*0a7c*/ 	.word	0x0002a830
        /*0a80*/ 	.short	0x010a
        /*0a82*/ 	.byte	0x3f
	.zero		1


	//   ....[73]....
        /*0a84*/ 	.word	0x00013a40
        /*0a88*/ 	.word	0x0000000b
        /*0a8c*/ 	.word	0x0002a850
        /*0a90*/ 	.short	0x010a
        /*0a92*/ 	.byte	0x3f
	.zero		1


	//   ....[74]....
        /*0a94*/ 	.word	0x00013aa0
        /*0a98*/ 	.word	0x0000000c
        /*0a9c*/ 	.word	0x0002a830
        /*0aa0*/ 	.short	0x010a
        /*0aa2*/ 	.byte	0x3f
	.zero		1


	//   ....[75]....
        /*0aa4*/ 	.word	0x00013b00
        /*0aa8*/ 	.word	0x0000000b
        /*0aac*/ 	.word	0x0002a850
        /*0ab0*/ 	.short	0x010a
        /*0ab2*/ 	.byte	0x3f
	.zero		1


	//   ....[76]....
        /*0ab4*/ 	.word	0x00013b60
        /*0ab8*/ 	.word	0x00000000
        /*0abc*/ 	.word	0x0002a850
        /*0ac0*/ 	.short	0x010a
        /*0ac2*/ 	.byte	0x3f
	.zero		1


	//   ....[77]....
        /*0ac4*/ 	.word	0x00013c40
        /*0ac8*/ 	.word	0x00000003
        /*0acc*/ 	.word	0x0002a840
        /*0ad0*/ 	.short	0x010a
        /*0ad2*/ 	.byte	0x3f
	.zero		1


	//   ....[78]....
        /*0ad4*/ 	.word	0x00014e50
        /*0ad8*/ 	.word	0x00000003
        /*0adc*/ 	.word	0x0002a820
        /*0ae0*/ 	.short	0x010a
        /*0ae2*/ 	.byte	0x3f
	.zero		1


	//   ....[79]....
        /*0ae4*/ 	.word	0x00014ea0
        /*0ae8*/ 	.word	0x00000008
        /*0aec*/ 	.word	0x0002a840
        /*0af0*/ 	.short	0x010a
        /*0af2*/ 	.byte	0x3f
	.zero		1


	//   ....[80]....
        /*0af4*/ 	.word	0x000155e0
        /*0af8*/ 	.word	0x00000004
        /*0afc*/ 	.word	0x0002a860
        /*0b00*/ 	.short	0x010a
        /*0b02*/ 	.byte	0x3f
	.zero		1


	//   ....[81]....
        /*0b04*/ 	.word	0x00015e50
        /*0b08*/ 	.word	0x00000000
        /*0b0c*/ 	.word	0x0002a860
        /*0b10*/ 	.short	0x010a
        /*0b12*/ 	.byte	0x3f
	.zero		1


	//   ....[82]....
        /*0b14*/ 	.word	0x00016670
        /*0b18*/ 	.word	0x00000007
        /*0b1c*/ 	.word	0x0002a820
        /*0b20*/ 	.short	0x010a
        /*0b22*/ 	.byte	0x3f
	.zero		1


	//   ....[83]....
        /*0b24*/ 	.word	0x00016810
        /*0b28*/ 	.word	0x00000005
        /*0b2c*/ 	.word	0x0002a840
        /*0b30*/ 	.short	0x010a
        /*0b32*/ 	.byte	0x3f
	.zero		1


	//   ....[84]....
        /*0b34*/ 	.word	0x00016860
        /*0b38*/ 	.word	0x00000007
        /*0b3c*/ 	.word	0x0002a840
        /*0b40*/ 	.short	0x010a
        /*0b42*/ 	.byte	0x3f
	.zero		1


	//   ....[85]....
        /*0b44*/ 	.word	0x000168b0
        /*0b48*/ 	.word	0x00000005
        /*0b4c*/ 	.word	0x0002a860
        /*0b50*/ 	.short	0x010a
        /*0b52*/ 	.byte	0x3f
	.zero		1


	//----- nvinfo : EIATTR_NUM_MBARRIERS
	.align		4
.L_422:
        /*0b54*/ 	.byte	0x03, 0x38
        /*0b56*/ 	.short	0x0016


	//----- nvinfo : EIATTR_EXIT_INSTR_OFFSETS
	.align		4
        /*0b58*/ 	.byte	0x04, 0x1c
        /*0b5a*/ 	.short	(.L_424 - .L_423)


	//   ....[0]....
.L_423:
        /*0b5c*/ 	.word	0x00013840


	//----- nvinfo : EIATTR_MAX_THREADS
	.align		4
.L_424:
        /*0b60*/ 	.byte	0x04, 0x05
        /*0b62*/ 	.short	(.L_426 - .L_425)
.L_425:
        /*0b64*/ 	.word	0x00000180
        /*0b68*/ 	.word	0x00000001
        /*0b6c*/ 	.word	0x00000001


	//----- nvinfo : EIATTR_CRS_STACK_SIZE
	.align		4
.L_426:
        /*0b70*/ 	.byte	0x04, 0x1e
        /*0b72*/ 	.short	(.L_428 - .L_427)
.L_427:
        /*0b74*/ 	.word	0x00000000


	//----- nvinfo : EIATTR_CBANK_PARAM_SIZE
	.align		4
.L_428:
        /*0b78*/ 	.byte	0x03, 0x19
        /*0b7a*/ 	.short	0x0a70


	//----- nvinfo : EIATTR_PARAM_CBANK
	.align		4
        /*0b7c*/ 	.byte	0x04, 0x0a
        /*0b7e*/ 	.short	(.L_430 - .L_429)
	.align		4
.L_429:
        /*0b80*/ 	.word	index@(.nv.constant0._ZN7cutlass13device_kernelIN5flash11enable_sm90INS1_16FlashAttnFwdSm90INS1_25CollectiveMainloopFwdSm90ILi2EN4cute5tupleIJNS5_1CILi1EEES8_S8_EEENS6_IJNS7_ILi128EEENS7_ILi96EEENS7_ILi192EEEEEELi128ENS_6half_tEfNS_4arch4Sm90ELb0ELb1ELb1ELb0ELb1ELb0ELb0ELb1ELb1ELb1ELb1ELb0EEENS1_21CollectiveEpilogueFwdINS6_IJSA_SA_SB_EEES9_SE_SG_Li256ELb0ELb1ELb1ELb0EEENS1_19SingleTileSchedulerILb0ELb1ELb1ELi128EEEEEEEEEvNT_6ParamsE)
        /*0b84*/ 	.short	0x0210
        /*0b86*/ 	.short	0x0a70


	//----- nvinfo : EIATTR_SW_WAR
	.align		4
.L_430:
        /*0b88*/ 	.byte	0x04, 0x36
        /*0b8a*/ 	.short	(.L_432 - .L_431)
.L_431:
        /*0b8c*/ 	.word	0x00000008
.L_432:


//--------------------- .nv.info._ZN7cutlass13device_kernelIN5flash11enable_sm90INS1_16FlashAttnFwdSm90INS1_25CollectiveMainloopFwdSm90ILi2EN4cute5tupleIJNS5_1CILi1EEES8_S8_EEENS6_IJNS7_ILi128EEENS7_ILi96EEENS7_ILi192EEEEEELi128ENS_6half_tEfNS_4arch4Sm90ELb0ELb1ELb1ELb1ELb1ELb0ELb0ELb1ELb1ELb1ELb1ELb0EEENS1_21CollectiveEpilogueFwdINS6_IJSA_SA_SB_EEES9_SE_SG_Li256ELb1ELb1ELb1ELb0EEENS1_36VarlenDynamicPersistentTileSchedulerILi128ELi96ELi256ELi128ELb1ELb1ELb1ELb1ELb0ELb1EEEEEEEEEvNT_6ParamsE --------------------------
	.section	.nv.info._ZN7cutlass13device_kernelIN5flash11enable_sm90INS1_16FlashAttnFwdSm90INS1_25CollectiveMainloopFwdSm90ILi2EN4cute5tupleIJNS5_1CILi1EEES8_S8_EEENS6_IJNS7_ILi128EEENS7_ILi96EEENS7_ILi192EEEEEELi128ENS_6half_tEfNS_4arch4Sm90ELb0ELb1ELb1ELb1ELb1ELb0ELb0ELb1ELb1ELb1ELb1ELb0EEENS1_21CollectiveEpilogueFwdINS6_IJSA_SA_SB_EEES9_SE_SG_Li256ELb1ELb1ELb1ELb0EEENS1_36VarlenDynamicPersistentTileSchedulerILi128ELi96ELi256ELi128ELb1ELb1ELb1ELb1ELb0ELb1EEEEEEEEEvNT_6ParamsE,"",@"SHT_CUDA_INFO"
	.sectionflags	@""
	.align	4


	//----- nvinfo : EIATTR_CUDA_API_VERSION
	.align		4
        /*0000*/ 	.byte	0x04, 0x37
        /*0002*/ 	.short	(.L_434 - .L_433)
.L_433:
        /*0004*/ 	.word	0x00000082


	//----- nvinfo : EIATTR_KPARAM_INFO
	.align		4
.L_434:
        /*0008*/ 	.byte	0x04, 0x17
        /*000a*/ 	.short	(.L_436 - .L_435)
.L_435:
        /*000c*/ 	.word	0x00000000
        /*0010*/ 	.short	0x0000
        /*0012*/ 	.short	0x0070
        /*0014*/ 	.byte	0x00, 0xf0, 0x01, 0x2a


	//----- nvinfo : EIATTR_SPARSE_MMA_MASK
	.align		4
.L_436:
        /*0018*/ 	.byte	0x03, 0x50
        /*001a*/ 	.short	0x0000


	//----- nvinfo : EIATTR_MAXREG_COUNT
	.align		4
        /*001c*/ 	.byte	0x03, 0x1b
        /*001e*/ 	.short	0x00a8


	//----- nvinfo : EIATTR_NUM_BARRIERS
	.align		4
        /*0020*/ 	.byte	0x02, 0x4c
        /*0022*/ 	.byte	0x09
	.zero		1


	//----- nvinfo : EIATTR_EXTERNS
	.align		4
        /*0024*/ 	.byte	0x04, 0x0f
        /*0026*/ 	.short	(.L_438 - .L_437)


	//   ....[0]....
	.align		4
.L_437:
        /*0028*/ 	.word	index@(__assertfail)


	//----- nvinfo : EIATTR_ANNOTATIONS
	.align		4
.L_438:
        /*002c*/ 	.byte	0x04, 0x55
        /*002e*/ 	.short	(.L_440 - .L_439)


	//   ....[0]....
.L_439:
        /* <DEDUP_REMOVED lines=9> */


	//----- nvinfo : EIATTR_MERCURY_ISA_VERSION
	.align		4
.L_440:
        /*00a8*/ 	.byte	0x03, 0x5f
        /*00aa*/ 	.short	0x0101


	//----- nvinfo : EIATTR_UNUSED_LOAD_BYTE_OFFSET
	.align		4
        /*00ac*/ 	.byte	0x04, 0x44
        /*00ae*/ 	.short	(.L_442 - .L_441)


	//   ....[0]....
.L_441:
        /*00b0*/ 	.word	0x00000950
        /*00b4*/ 	.word	0x0000fff0


	//   ....[1]....
        /*00b8*/ 	.word	0x0000eeb0
        /*00bc*/ 	.word	0x0000fff0


	//----- nvinfo : EIATTR_INT_WARP_WIDE_INSTR_OFFSETS
	.align		4
.L_442:
        /*00c0*/ 	.byte	0x04, 0x31
        /*00c2*/ 	.short	(.L_444 - .L_443)


	//   ....[0]....
.L_443:
        /*00c4*/ 	.word	0x000000c0


	//   ....[1]....
        /*00c8*/ 	.word	0x000000d0


	//   ....[2]....
        /*00cc*/ 	.word	0x00000170


	//   ....[3]....
        /*00d0*/ 	.word	0x00013b80


	//   ....[4]....
        /*00d4*/ 	.word	0x00013c10


	//   ....[5]....
        /*00d8*/ 	.word	0x00016a40


	//   ....[6]....
        /*00dc*/ 	.word	0x00016ad0


	//----- nvinfo : EIATTR_COOP_GROUP_MASK_REGIDS
	.align		4
.L_444:
        /*00e0*/ 	.byte	0x04, 0x29
        /*00e2*/ 	.short	(.L_446 - .L_445)


	//   ....[0]....
.L_445:
        /*00e4*/ 	.word	0xffffffff


	//   ....[1]....
        /*00e8*/ 	.word	0xffffffff


	//   ....[2]....
        /*00ec*/ 	.word	0xffffffff


	//   ....[3]....
        /*00f0*/ 	.word	0xffffffff


	//   ....[4]....
        /*00f4*/ 	.word	0xffffffff


	//   ....[5]....
        /*00f8*/ 	.word	0xffffffff


	//   ....[6]....
        /*00fc*/ 	.word	0xffffffff


	//   ....[7]....
        /*0100*/ 	.word	0xffffffff


	//   ....[8]....
        /*0104*/ 	.word	0xffffffff


	//   ....[9]....
        /*0108*/ 	.word	0xffffffff


	//   ....[10]....
        /*010c*/ 	.word	0xffffffff


	//   ....[11]....
        /*0110*/ 	.word	0xffffffff


	//   ....[12]....
        /*0114*/ 	.word	0xffffffff


	//   ....[13]....
        /*0118*/ 	.word	0xffffffff


	//   ....[14]....
        /*011c*/ 	.word	0xffffffff


	//   ....[15]....
        /*0120*/ 	.word	0xffffffff


	//   ....[16]....
        /*0124*/ 	.word	0xffffffff


	//   ....[17]....
        /*0128*/ 	.word	0xffffffff


	//   ....[18]....
        /*012c*/ 	.word	0xffffffff


	//   ....[19]....
        /*0130*/ 	.word	0xffffffff


	//   ....[20]....
        /*0134*/ 	.word	0xffffffff


	//   ....[21]....
        /*0138*/ 	.word	0xffffffff


	//   ....[22]....
        /*013c*/ 	.word	0xffffffff


	//   ....[23]....
        /*0140*/ 	.word	0xffffffff


	//   ....[24]....
        /*0144*/ 	.word	0xffffffff


	//   ....[25]....
        /*0148*/ 	.word	0xffffffff


	//   ....[26]....
        /*014c*/ 	.word	0xffffffff


	//   ....[27]....
        /*0150*/ 	.word	0xffffffff


	//   ....[28]....
        /*0154*/ 	.word	0xffffffff


	//   ....[29]....
        /*0158*/ 	.word	0xffffffff


	//   ....[30]....
        /*015c*/ 	.word	0xffffffff


	//   ....[31]....
        /*0160*/ 	.word	0xffffffff


	//   ....[32]....
        /*0164*/ 	.word	0xffffffff


	//   ....[33]....
        /*0168*/ 	.word	0xffffffff


	//   ....[34]....
        /*016c*/ 	.word	0xffffffff


	//   ....[35]....
        /*0170*/ 	.word	0xffffffff


	//   ....[36]....
        /*0174*/ 	.word	0xffffffff


	//   ....[37]....
        /*0178*/ 	.word	0xffffffff


	//   ....[38]....
        /*017c*/ 	.word	0xffffffff


	//   ....[39]....
        /*0180*/ 	.word	0xffffffff


	//   ....[40]....
        /*0184*/ 	.word	0xffffffff


	//   ....[41]....
        /*0188*/ 	.word	0xffffffff


	//   ....[42]....
        /*018c*/ 	.word	0xffffffff


	//   ....[43]....
        /*0190*/ 	.word	0xffffffff


	//   ....[44]....
        /*0194*/ 	.word	0xffffffff


	//   ....[45]....
        /*0198*/ 	.word	0xffffffff


	//   ....[46]....
        /*019c*/ 	.word	0xffffffff


	//   ....[47]....
        /*01a0*/ 	.word	0xffffffff


	//   ....[48]....
        /*01a4*/ 	.word	0xffffffff


	//   ....[49]....
        /*01a8*/ 	.word	0xffffffff


	//   ....[50]....
        /*01ac*/ 	.word	0xffffffff


	//   ....[51]....
        /*01b0*/ 	.word	0xffffffff


	//   ....[52]....
        /*01b4*/ 	.word	0xffffffff


	//   ....[53]....
        /*01b8*/ 	.word	0xffffffff


	//   ....[54]....
        /*01bc*/ 	.word	0xffffffff


	//   ....[55]....
        /*01c0*/ 	.word	0xffffffff


	//   ....[56]....
        /*01c4*/ 	.word	0xffffffff


	//   ....[57]....
        /*01c8*/ 	.word	0xffffffff


	//   ....[58]....
        /*01cc*/ 	.word	0xffffffff


	//   ....[59]....
        /*01d0*/ 	.word	0xffffffff


	//   ....[60]....
        /*01d4*/ 	.word	0xffffffff


	//   ....[61]....
        /*01d8*/ 	.word	0xffffffff


	//   ....[62]....
        /*01dc*/ 	.word	0xffffffff


	//   ....[63]....
        /*01e0*/ 	.word	0xffffffff


	//   ....[64]....
        /*01e4*/ 	.word	0xffffffff


	//   ....[65]....
        /*01e8*/ 	.word	0xffffffff


	//   ....[66]....
        /*01ec*/ 	.word	0xffffffff


	//   ....[67]....
        /*01f0*/ 	.word	0xffffffff


	//   ....[68]....
        /*01f4*/ 	.word	0xffffffff


	//   ....[69]....
        /*01f8*/ 	.word	0xffffffff


	//   ....[70]....
        /*01fc*/ 	.word	0xffffffff


	//   ....[71]....
        /*0200*/ 	.word	0xffffffff


	//   ....[72]....
        /*0204*/ 	.word	0xffffffff


	//   ....[73]....
        /*0208*/ 	.word	0xffffffff


	//   ....[74]....
        /*020c*/ 	.word	0xffffffff


	//   ....[75]....
        /*0210*/ 	.word	0xffffffff


	//   ....[76]....
        /*0214*/ 	.word	0xffffffff


	//   ....[77]....
        /*0218*/ 	.word	0xffffffff


	//   ....[78]....
        /*021c*/ 	.word	0xffffffff


	//   ....[79]....
        /*0220*/ 	.word	0xffffffff


	//   ....[80]....
        /*0224*/ 	.word	0xffffffff


	//   ....[81]....
        /*0228*/ 	.word	0xffffffff


	//   ....[82]....
        /*022c*/ 	.word	0xffffffff


	//   ....[83]....
        /*0230*/ 	.word	0xffffffff


	//   ....[84]....
        /*0234*/ 	.word	0xffffffff


	//   ....[85]....
        /*0238*/ 	.word	0xffffffff


	//   ....[86]....
        /*023c*/ 	.word	0xffffffff


	//   ....[87]....
        /*0240*/ 	.word	0xffffffff


	//   ....[88]....
        /*0244*/ 	.word	0xffffffff


	//   ....[89]....
        /*0248*/ 	.word	0xffffffff


	//   ....[90]....
        /*024c*/ 	.word	0xffffffff


	//   ....[91]....
        /*0250*/ 	.word	0xffffffff


	//   ....[92]....
        /*0254*/ 	.word	0xffffffff


	//   ....[93]....
        /*0258*/ 	.word	0xffffffff


	//   ....[94]....
        /*025c*/ 	.word	0xffffffff


	//   ....[95]....
        /*0260*/ 	.word	0xffffffff


	//   ....[96]....
        /*0264*/ 	.word	0xffffffff


	//   ....[97]....
        /*0268*/ 	.word	0xffffffff


	//   ....[98]....
        /*026c*/ 	.word	0xffffffff


	//   ....[99]....
        /*0270*/ 	.word	0xffffffff


	//   ....[100]....
        /*0274*/ 	.word	0xffffffff


	//   ....[101]....
        /*0278*/ 	.word	0xffffffff


	//   ....[102]....
        /*027c*/ 	.word	0xffffffff


	//   ....[103]....
        /*0280*/ 	.word	0xffffffff


	//   ....[104]....
        /*0284*/ 	.word	0xffffffff


	//   ....[105]....
        /*0288*/ 	.word	0xffffffff


	//   ....[106]....
        /*028c*/ 	.word	0xffffffff


	//   ....[107]....
        /*0290*/ 	.word	0xffffffff


	//   ....[108]....
        /*0294*/ 	.word	0xffffffff


	//   ....[109]....
        /*0298*/ 	.word	0xffffffff


	//   ....[110]....
        /*029c*/ 	.word	0xffffffff


	//   ....[111]....
        /*02a0*/ 	.word	0xffffffff


	//   ....[112]....
        /*02a4*/ 	.word	0xffffffff


	//   ....[113]....
        /*02a8*/ 	.word	0xffffffff


	//   ....[114]....
        /*02ac*/ 	.word	0xffffffff


	//   ....[115]....
        /*02b0*/ 	.word	0xffffffff


	//   ....[116]....
        /*02b4*/ 	.word	0xffffffff


	//   ....[117]....
        /*02b8*/ 	.word	0xffffffff


	//   ....[118]....
        /*02bc*/ 	.word	0xffffffff


	//   ....[119]....
        /*02c0*/ 	.word	0xffffffff


	//   ....[120]....
        /*02c4*/ 	.word	0xffffffff


	//   ....[121]....
        /*02c8*/ 	.word	0xffffffff


	//   ....[122]....
        /*02cc*/ 	.word	0xffffffff


	//   ....[123]....
        /*02d0*/ 	.word	0xffffffff


	//   ....[124]....
        /*02d4*/ 	.word	0xffffffff


	//   ....[125]....
        /*02d8*/ 	.word	0xffffffff


	//   ....[126]....
        /*02dc*/ 	.word	0xffffffff


	//   ....[127]....
        /*02e0*/ 	.word	0xffffffff


	//   ....[128]....
        /*02e4*/ 	.word	0xffffffff


	//   ....[129]....
        /*02e8*/ 	.word	0xffffffff


	//   ....[130]....
        /*02ec*/ 	.word	0xffffffff


	//   ....[131]....
        /*02f0*/ 	.word	0xffffffff


	//   ....[132]....
        /*02f4*/ 	.word	0xffffffff


	//   ....[133]....
        /*02f8*/ 	.word	0xffffffff


	//   ....[134]....
        /*02fc*/ 	.word	0xffffffff


	//   ....[135]....
        /*0300*/ 	.word	0xffffffff


	//   ....[136]....
        /*0304*/ 	.word	0xffffffff


	//   ....[137]....
        /*0308*/ 	.word	0xffffffff


	//   ....[138]....
        /*030c*/ 	.word	0xffffffff


	//   ....[139]....
        /*0310*/ 	.word	0xffffffff


	//   ....[140]....
        /*0314*/ 	.word	0xffffffff


	//   ....[141]....
        /*0318*/ 	.word	0xffffffff


	//   ....[142]....
        /*031c*/ 	.word	0xffffffff


	//   ....[143]....
        /*0320*/ 	.word	0xffffffff


	//   ....[144]....
        /*0324*/ 	.word	0xffffffff


	//   ....[145]....
        /*0328*/ 	.word	0xffffffff


	//   ....[146]....
        /*032c*/ 	.word	0xffffffff


	//   ....[147]....
        /*0330*/ 	.word	0xffffffff


	//   ....[148]....
        /*0334*/ 	.word	0xffffffff


	//   ....[149]....
        /*0338*/ 	.word	0xffffffff


	//   ....[150]....
        /*033c*/ 	.word	0xffffffff


	//   ....[151]....
        /*0340*/ 	.word	0xffffffff


	//   ....[152]....
        /*0344*/ 	.word	0xffffffff


	//   ....[153]....
        /*0348*/ 	.word	0xffffffff


	//   ....[154]....
        /*034c*/ 	.word	0xffffffff


	//   ....[155]....
        /*0350*/ 	.word	0xffffffff


	//   ....[156]....
        /*0354*/ 	.word	0xffffffff


	//   ....[157]....
        /*0358*/ 	.word	0x0500000f


	//   ....[158]....
        /*035c*/ 	.word	0x0500000f


	//   ....[159]....
        /*0360*/ 	.word	0x0500000f


	//   ....[160]....
        /*0364*/ 	.word	0x0500000f


	//   ....[161]....
        /*0368*/ 	.word	0x0500000f


	//   ....[162]....
        /*036c*/ 	.word	0x0500000f


	//   ....[163]....
        /*0370*/ 	.word	0x0500000f


	//   ....[164]....
        /*0374*/ 	.word	0x0500000f


	//   ....[165]....
        /*0378*/ 	.word	0x0500000f


	//   ....[166]....
        /*037c*/ 	.word	0x0500000f


	//   ....[167]....
        /*0380*/ 	.word	0x0500000f


	//   ....[168]....
        /*0384*/ 	.word	0x0500000f


	//   ....[169]....
        /*0388*/ 	.word	0x0500000f


	//   ....[170]....
        /*038c*/ 	.word	0x0500000f


	//   ....[171]....
        /*0390*/ 	.word	0x0500000f


	//   ....[172]....
        /*0394*/ 	.word	0x0500000f


	//   ....[173]....
        /*0398*/ 	.word	0x0500000f


	//   ....[174]....
        /*039c*/ 	.word	0x0500000f


	//   ....[175]....
        /*03a0*/ 	.word	0x0500000f


	//   ....[176]....
        /*03a4*/ 	.word	0x0500000f


	//   ....[177]....
        /*03a8*/ 	.word	0x0500000f


	//   ....[178]....
        /*03ac*/ 	.word	0x0500000f


	//   ....[179]....
        /*03b0*/ 	.word	0x0500000f


	//   ....[180]....
        /*03b4*/ 	.word	0x0500000f


	//   ....[181]....
        /*03b8*/ 	.word	0x0500000f


	//   ....[182]....
        /*03bc*/ 	.word	0x0500000f


	//   ....[183]....
        /*03c0*/ 	.word	0x0500000f


	//   ....[184]....
        /*03c4*/ 	.word	0x0500000f


	//   ....[185]....
        /*03c8*/ 	.word	0x0500000f


	//   ....[186]....
        /*03cc*/ 	.word	0x0500000f


	//   ....[187]....
        /*03d0*/ 	.word	0x0500000f


	//   ....[188]....
        /*03d4*/ 	.word	0x0500000f


	//   ....[189]....
        /*03d8*/ 	.word	0x0500000f


	//   ....[190]....
        /*03dc*/ 	.word	0x0500000f


	//   ....[191]....
        /*03e0*/ 	.word	0x0500000f


	//   ....[192]....
        /*03e4*/ 	.word	0x0500000f


	//   ....[193]....
        /*03e8*/ 	.word	0x0500000f


	//   ....[194]....
        /*03ec*/ 	.word	0x0500000f


	//   ....[195]....
        /*03f0*/ 	.word	0x0500000f


	//   ....[196]....
        /*03f4*/ 	.word	0x0500000f


	//   ....[197]....
        /*03f8*/ 	.word	0x0500000f


	//   ....[198]....
        /*03fc*/ 	.word	0x0500000f


	//   ....[199]....
        /*0400*/ 	.word	0x0500000f


	//   ....[200]....
        /*0404*/ 	.word	0x0500000f


	//   ....[201]....
        /*0408*/ 	.word	0x0500000f


	//   ....[202]....
        /*040c*/ 	.word	0x0500000f


	//   ....[203]....
        /*0410*/ 	.word	0x0500000f


	//   ....[204]....
        /*0414*/ 	.word	0x0500000f


	//   ....[205]....
        /*0418*/ 	.word	0x0500000f


	//   ....[206]....
        /*041c*/ 	.word	0x0500000f


	//   ....[207]....
        /*0420*/ 	.word	0x0500000f


	//   ....[208]....
        /*0424*/ 	.word	0x0500000f


	//   ....[209]....
        /*0428*/ 	.word	0x0500000f


	//   ....[210]....
        /*042c*/ 	.word	0x0500000f


	//   ....[211]....
        /*0430*/ 	.word	0x0500000f


	//   ....[212]....
        /*0434*/ 	.word	0x0500000f


	//   ....[213]....
        /*0438*/ 	.word	0x0500000f


	//   ....[214]....
        /*043c*/ 	.word	0x0500000f


	//   ....[215]....
        /*0440*/ 	.word	0x0500000f


	//   ....[216]....
        /*0444*/ 	.word	0x0500000f


	//   ....[217]....
        /*0448*/ 	.word	0x0500000f


	//   ....[218]....
        /*044c*/ 	.word	0x0500000f


	//   ....[219]....
        /*0450*/ 	.word	0x0500000f


	//   ....[220]....
        /*0454*/ 	.word	0x0500000f


	//   ....[221]....
        /*0458*/ 	.word	0x0500000f


	//   ....[222]....
        /*045c*/ 	.word	0x0500000f


	//   ....[223]....
        /*0460*/ 	.word	0x0500000f


	//   ....[224]....
        /*0464*/ 	.word	0x0500000f


	//   ....[225]....
        /*0468*/ 	.word	0x0500000f


	//   ....[226]....
        /*046c*/ 	.word	0x0500000f


	//   ....[227]....
        /*0470*/ 	.word	0x0500000f


	//   ....[228]....
        /*0474*/ 	.word	0x0500000f


	//   ....[229]....
        /*0478*/ 	.word	0x0500000f


	//   ....[230]....
        /*047c*/ 	.word	0x0500000f


	//   ....[231]....
        /*0480*/ 	.word	0x0500000f


	//   ....[232]....
        /*0484*/ 	.word	0x0500000f


	//   ....[233]....
        /*0488*/ 	.word	0x0500000f


	//   ....[234]....
        /*048c*/ 	.word	0x0500000f


	//   ....[235]....
        /*0490*/ 	.word	0x0500000f


	//   ....[236]....
        /*0494*/ 	.word	0x0500000f


	//   ....[237]....
        /*0498*/ 	.word	0x0500000f


	//   ....[238]....
        /*049c*/ 	.word	0x0500000f


	//   ....[239]....
        /*04a0*/ 	.word	0x0500000f


	//   ....[240]....
        /*04a4*/ 	.word	0x0500000f


	//----- nvinfo : EIATTR_COOP_GROUP_INSTR_OFFSETS
	.align		4
.L_446:
        /*04a8*/ 	.byte	0x04, 0x28
        /*04aa*/ 	.short	(.L_448 - .L_447)


	//   ....[0]....
.L_447:
        /*04ac*/ 	.word	0x00000070


	//   ....[1]....
        /*04b0*/ 	.word	0x000000b0


	//   ....[2]....
        /*04b4*/ 	.word	0x000002d0


	//   ....[3]....
        /*04b8*/ 	.word	0x00000430


	//   ....[4]....
        /*04bc*/ 	.word	0x00000550


	//   ....[5]....
        /*04c0*/ 	.word	0x000006b0


	//   ....[6]....
        /*04c4*/ 	.word	0x00001dd0


	//   ....[7]....
        /*04c8*/ 	.word	0x000029d0


	//   ....[8]....
        /*04cc*/ 	.word	0x000037e0


	//   ....[9]....
        /*04d0*/ 	.word	0x00004110


	//   ....[10]....
        /*04d4*/ 	.word	0x00004140


	//   ....[11]....
        /*04d8*/ 	.word	0x000045e0


	//   ....[12]....
        /*04dc*/ 	.word	0x00004690


	//   ....[13]....
        /*04e0*/ 	.word	0x00006250


	//   ....[14]....
        /*04e4*/ 	.word	0x000068d0


	//   ....[15]....
        /*04e8*/ 	.word	0x00007630


	//   ....[16]....
        /*04ec*/ 	.word	0x00007750


	//   ....[17]....
        /*04f0*/ 	.word	0x00007ce0


	//   ....[18]....
        /*04f4*/ 	.word	0x00007d70


	//   ....[19]....
        /*04f8*/ 	.word	0x00009fd0


	//   ....[20]....
        /*04fc*/ 	.word	0x0000a000


	//   ....[21]....
        /*0500*/ 	.word	0x0000a030


	//   ....[22]....
        /*0504*/ 	.word	0x0000a050


	//   ....[23]....
        /*0508*/ 	.word	0x0000bc30


	//   ....[24]....
        /*050c*/ 	.word	0x0000c2a0


	//   ....[25]....
        /*0510*/ 	.word	0x0000d000


	//   ....[26]....
        /*0514*/ 	.word	0x0000d120


	//   ....[27]....
        /*0518*/ 	.word	0x0000d6b0


	//   ....[28]....
        /*051c*/ 	.word	0x0000d740


	//   ....[29]....
        /*0520*/ 	.word	0x0000e5e0


	//   ....[30]....
        /*0524*/ 	.word	0x0000e610


	//   ....[31]....
        /*0528*/ 	.word	0x0000e6c0


	//   ....[32]....
        /*052c*/ 	.word	0x0000e6d0


	//   ....[33]....
        /*0530*/ 	.word	0x0000fa60


	//   ....[34]....
        /*0534*/ 	.word	0x0000fa90


	//   ....[35]....
        /*0538*/ 	.word	0x0000fab0


	//   ....[36]....
        /*053c*/ 	.word	0x0000fac0


	//   ....[37]....
        /*0540*/ 	.word	0x000101e0


	//   ....[38]....
        /*0544*/ 	.word	0x00010220


	//   ....[39]....
        /*0548*/ 	.word	0x000102e0


	//   ....[40]....
        /*054c*/ 	.word	0x00010300


	//   ....[41]....
        /*0550*/ 	.word	0x000103c0


	//   ....[42]....
        /*0554*/ 	.word	0x000103e0


	//   ....[43]....
        /*0558*/ 	.word	0x000104b0


	//   ....[44]....
        /*055c*/ 	.word	0x000104d0


	//   ....[45]....
        /*0560*/ 	.word	0x000108a0


	//   ....[46]....
        /*0564*/ 	.word	0x000108b0


	//   ....[47]....
        /*0568*/ 	.word	0x00010ce0


	//   ....[48]....
        /*056c*/ 	.word	0x00010cf0


	//   ....[49]....
        /*0570*/ 	.word	0x00011b20


	//   ....[50]....
        /*0574*/ 	.word	0x00011b50


	//   ....[51]....
        /*0578*/ 	.word	0x00011c20


	//   ....[52]....
        /*057c*/ 	.word	0x00011c40


	//   ....[53]....
        /*0580*/ 	.word	0x00011d00


	//   ....[54]....
        /*0584*/ 	.word	0x00011d20


	//   ....[55]....
        /*0588*/ 	.word	0x00011df0


	//   ....[56]....
        /*058c*/ 	.word	0x00011e10


	//   ....[57]....
        /*0590*/ 	.word	0x00011f70


	//   ....[58]....
        /*0594*/ 	.word	0x00012160


	//   ....[59]....
        /*0598*/ 	.word	0x00012190


	//   ....[60]....
        /*059c*/ 	.word	0x000121c0


	//   ....[61]....
        /*05a0*/ 	.word	0x000121f0


	//   ....[62]....
        /*05a4*/ 	.word	0x00012220


	//   ....[63]....
        /*05a8*/ 	.word	0x00012250


	//   ....[64]....
        /*05ac*/ 	.word	0x000123c0


	//   ....[65]....
        /*05b0*/ 	.word	0x000123f0


	//   ....[66]....
        /*05b4*/ 	.word	0x00012420


	//   ....[67]....
        /*05b8*/ 	.word	0x00012450


	//   ....[68]....
        /*05bc*/ 	.word	0x00012480


	//   ....[69]....
        /*05c0*/ 	.word	0x000124b0


	//   ....[70]....
        /*05c4*/ 	.word	0x00012540


	//   ....[71]....
        /*05c8*/ 	.word	0x00012570


	//   ....[72]....
        /*05cc*/ 	.word	0x00012580


	//   ....[73]....
        /*05d0*/ 	.word	0x000125c0


	//   ....[74]....
        /*05d4*/ 	.word	0x00014800


	//   ....[75]....
        /*05d8*/ 	.word	0x00014820


	//   ....[76]....
        /*05dc*/ 	.word	0x000148d0


	//   ....[77]....
        /*05e0*/ 	.word	0x000148f0


	//   ....[78]....
        /*05e4*/ 	.word	0x00014990


	//   ....[79]....
        /*05e8*/ 	.word	0x000149b0


	//   ....[80]....
        /*05ec*/ 	.word	0x00014a50


	//   ....[81]....
        /*05f0*/ 	.word	0x00014a70


	//   ....[82]....
        /*05f4*/ 	.word	0x00014b10


	//   ....[83]....
        /*05f8*/ 	.word	0x00014b30


	//   ....[84]....
        /*05fc*/ 	.word	0x00014b40


	//   ....[85]....
        /*0600*/ 	.word	0x00014bd0


	//   ....[86]....
        /*0604*/ 	.word	0x00015330


	//   ....[87]....
        /*0608*/ 	.word	0x00015360


	//   ....[88]....
        /*060c*/ 	.word	0x000153c0


	//   ....[89]....
        /*0610*/ 	.word	0x00015410


	//   ....[90]....
        /*0614*/ 	.word	0x00015460


	//   ....[91]....
        /*0618*/ 	.word	0x000154c0


	//   ....[92]....
        /*061c*/ 	.word	0x00015510


	//   ....[93]....
        /*0620*/ 	.word	0x00015570


	//   ....[94]....
        /*0624*/ 	.word	0x000155c0


	//   ....[95]....
        /*0628*/ 	.word	0x00015620


	//   ....[96]....
        /*062c*/ 	.word	0x00015670


	//   ....[97]....
        /*0630*/ 	.word	0x000156d0


	//   ....[98]....
        /*0634*/ 	.word	0x00015720


	//   ....[99]....
        /*0638*/ 	.word	0x00015780


	//   ....[100]....
        /*063c*/ 	.word	0x000157a0


	//   ....[101]....
        /*0640*/ 	.word	0x000157e0


	//   ....[102]....
        /*0644*/ 	.word	0x00015f60


	//   ....[103]....
        /*0648*/ 	.word	0x00015f70


	//   ....[104]....
        /*064c*/ 	.word	0x00015f80


	//   ....[105]....
        /*0650*/ 	.word	0x00016010


	//   ....[106]....
        /*0654*/ 	.word	0x00016020


	//   ....[107]....
        /*0658*/ 	.word	0x00016080


	//   ....[108]....
        /*065c*/ 	.word	0x000160b0


	//   ....[109]....
        /*0660*/ 	.word	0x000160f0


	//   ....[110]....
        /*0664*/ 	.word	0x00016120


	//   ....[111]....
        /*0668*/ 	.word	0x00016160


	//   ....[112]....
        /*066c*/ 	.word	0x00016190


	//   ....[113]....
        /*0670*/ 	.word	0x000161d0


	//   ....[114]....
        /*0674*/ 	.word	0x00016440


	//   ....[115]....
        /*0678*/ 	.word	0x00016460


	//   ....[116]....
        /*067c*/ 	.word	0x00016470


	//   ....[117]....
        /*0680*/ 	.word	0x000164f0


	//   ....[118]....
        /*0684*/ 	.word	0x00016500


	//   ....[119]....
        /*0688*/ 	.word	0x00016570


	//   ....[120]....
        /*068c*/ 	.word	0x00016580


	//   ....[121]....
        /*0690*/ 	.word	0x000165f0


	//   ....[122]....
        /*0694*/ 	.word	0x00016600


	//   ....[123]....
        /*0698*/ 	.word	0x00016670


	//   ....[124]....
        /*069c*/ 	.word	0x00016680


	//   ....[125]....
        /*06a0*/ 	.word	0x00016690


	//   ....[126]....
        /*06a4*/ 	.word	0x00016c50


	//   ....[127]....
        /*06a8*/ 	.word	0x00016c80


	//   ....[128]....
        /*06ac*/ 	.word	0x00016ca0


	//   ....[129]....
        /*06b0*/ 	.word	0x00016cb0


	//   ....[130]....
        /*06b4*/ 	.word	0x00016cf0


	//   ....[131]....
        /*06b8*/ 	.word	0x00016d10


	//   ....[132]....
        /*06bc*/ 	.word	0x00016d80


	//   ....[133]....
        /*06c0*/ 	.word	0x00016da0


	//   ....[134]....
        /*06c4*/ 	.word	0x00016e00


	//   ....[135]....
        /*06c8*/ 	.word	0x00016e20


	//   ....[136]....
        /*06cc*/ 	.word	0x00016e70


	//   ....[137]....
        /*06d0*/ 	.word	0x00016e90


	//   ....[138]....
        /*06d4*/ 	.word	0x000172e0


	//   ....[139]....
        /*06d8*/ 	.word	0x000172f0


	//   ....[140]....
        /*06dc*/ 	.word	0x00017330


	//   ....[141]....
        /*06e0*/ 	.word	0x00017370


	//   ....[142]....
        /*06e4*/ 	.word	0x000173a0


	//   ....[143]....
        /*06e8*/ 	.word	0x000173d0


	//   ....[144]....
        /*06ec*/ 	.word	0x00017400


	//   ....[145]....
        /*06f0*/ 	.word	0x00017430


	//   ....[146]....
        /*06f4*/ 	.word	0x000175e0


	//   ....[147]....
        /*06f8*/ 	.word	0x00017610


	//   ....[148]....
        /*06fc*/ 	.word	0x00017640


	//   ....[149]....
        /*0700*/ 	.word	0x00017670


	//   ....[150]....
        /*0704*/ 	.word	0x000176a0


	//   ....[151]....
        /*0708*/ 	.word	0x000176d0


	//   ....[152]....
        /*070c*/ 	.word	0x00017790


	//   ....[153]....
        /*0710*/ 	.word	0x000177b0


	//   ....[154]....
        /*0714*/ 	.word	0x000177d0


	//   ....[155]....
        /*0718*/ 	.word	0x00017830


	//   ....[156]....
        /*071c*/ 	.word	0x00018250


	//   ....[157]....
        /*0720*/ 	.word	0x000188d0


	//   ....[158]....
        /*0724*/ 	.word	0x000189c0


	//   ....[159]....
        /*0728*/ 	.word	0x00018a60


	//   ....[160]....
        /*072c*/ 	.word	0x00018ac0


	//   ....[161]....
        /*0730*/ 	.word	0x00018bd0


	//   ....[162]....
        /*0734*/ 	.word	0x00018c40


	//   ....[163]....
        /*0738*/ 	.word	0x00018d50


	//   ....[164]....
        /*073c*/ 	.word	0x00018dc0


	//   ....[165]....
        /*0740*/ 	.word	0x00018ed0


	//   ....[166]....
        /*0744*/ 	.word	0x00018f40


	//   ....[167]....
        /*0748*/ 	.word	0x00019050


	//   ....[168]....
        /*074c*/ 	.word	0x000190c0


	//   ....[169]....
        /*0750*/ 	.word	0x00019160


	//   ....[170]....
        /*0754*/ 	.word	0x00019270


	//   ....[171]....
        /*0758*/ 	.word	0x000192e0


	//   ....[172]....
        /*075c*/ 	.word	0x00019360


	//   ....[173]....
        /*0760*/ 	.word	0x00019420


	//   ....[174]....
        /*0764*/ 	.word	0x000194a0


	//   ....[175]....
        /*0768*/ 	.word	0x00019580


	//   ....[176]....
        /*076c*/ 	.word	0x00019600


	//   ....[177]....
        /*0770*/ 	.word	0x000196e0


	//   ....[178]....
        /*0774*/ 	.word	0x00019760


	//   ....[179]....
        /*0778*/ 	.word	0x00019840


	//   ....[180]....
        /*077c*/ 	.word	0x000198c0


	//   ....[181]....
        /*0780*/ 	.word	0x000199a0


	//   ....[182]....
        /*0784*/ 	.word	0x00019a20


	//   ....[183]....
        /*0788*/ 	.word	0x00019b00


	//   ....[184]....
        /*078c*/ 	.word	0x00019b80


	//   ....[185]....
        /*0790*/ 	.word	0x00019c40


	//   ....[186]....
        /*0794*/ 	.word	0x00019d70


	//   ....[187]....
        /*0798*/ 	.word	0x00019e20


	//   ....[188]....
        /*079c*/ 	.word	0x00019ea0


	//   ....[189]....
        /*07a0*/ 	.word	0x00019f80


	//   ....[190]....
        /*07a4*/ 	.word	0x00019fe0


	//   ....[191]....
        /*07a8*/ 	.word	0x0001a0b0


	//   ....[192]....
        /*07ac*/ 	.word	0x0001a110


	//   ....[193]....
        /*07b0*/ 	.word	0x0001a1e0


	//   ....[194]....
        /*07b4*/ 	.word	0x0001a240


	//   ....[195]....
        /*07b8*/ 	.word	0x0001a310


	//   ....[196]....
        /*07bc*/ 	.word	0x0001a370


	//   ....[197]....
        /*07c0*/ 	.word	0x0001a440


	//   ....[198]....
        /*07c4*/ 	.word	0x0001a530


	//   ....[199]....
        /*07c8*/ 	.word	0x0001a5d0


	//   ....[200]....
        /*07cc*/ 	.word	0x0001a630


	//   ....[201]....
        /*07d0*/ 	.word	0x0001a720


	//   ....[202]....
        /*07d4*/ 	.word	0x0001a780


	//   ....[203]....
        /*07d8*/ 	.word	0x0001a860


	//   ....[204]....
        /*07dc*/ 	.word	0x0001a8c0


	//   ....[205]....
        /*07e0*/ 	.word	0x0001a9a0


	//   ....[206]....
        /*07e4*/ 	.word	0x0001aa00


	//   ....[207]....
        /*07e8*/ 	.word	0x0001aae0


	//   ....[208]....
        /*07ec*/ 	.word	0x0001ab40


	//   ....[209]....
        /*07f0*/ 	.word	0x0001ac10


	//   ....[210]....
        /*07f4*/ 	.word	0x0001ad30


	//   ....[211]....
        /*07f8*/ 	.word	0x0001ae20


	//   ....[212]....
        /*07fc*/ 	.word	0x0001aec0


	//   ....[213]....
        /*0800*/ 	.word	0x0001af90


	//   ....[214]....
        /*0804*/ 	.word	0x0001aff0


	//   ....[215]....
        /*0808*/ 	.word	0x0001b0c0


	//   ....[216]....
        /*080c*/ 	.word	0x0001b120


	//   ....[217]....
        /*0810*/ 	.word	0x0001b200


	//   ....[218]....
        /*0814*/ 	.word	0x0001b260


	//   ....[219]....
        /*0818*/ 	.word	0x0001b330


	//   ....[220]....
        /*081c*/ 	.word	0x0001b390


	//   ....[221]....
        /*0820*/ 	.word	0x0001b450


	//   ....[222]....
        /*0824*/ 	.word	0x0001b4e0


	//   ....[223]....
        /*0828*/ 	.word	0x0001b580


	//   ....[224]....
        /*082c*/ 	.word	0x0001b6f0


	//   ....[225]....
        /*0830*/ 	.word	0x0001b760


	//   ....[226]....
        /*0834*/ 	.word	0x0001b7e0


	//   ....[227]....
        /*0838*/ 	.word	0x0001b850


	//   ....[228]....
        /*083c*/ 	.word	0x0001b8c0


	//   ....[229]....
        /*0840*/ 	.word	0x0001b940


	//   ....[230]....
        /*0844*/ 	.word	0x0001b9c0


	//   ....[231]....
        /*0848*/ 	.word	0x0001ba50


	//   ....[232]....
        /*084c*/ 	.word	0x0001bac0


	//   ....[233]....
        /*0850*/ 	.word	0x0001bb30


	//   ....[234]....
        /*0854*/ 	.word	0x0001bba0


	//   ....[235]....
        /*0858*/ 	.word	0x0001bc20


	//   ....[236]....
        /*085c*/ 	.word	0x0001bc90


	//   ....[237]....
        /*0860*/ 	.word	0x0001bd20


	//   ....[238]....
        /*0864*/ 	.word	0x0001bd80


	//   ....[239]....
        /*0868*/ 	.word	0x0001be10


	//   ....[240]....
        /*086c*/ 	.word	0x0001bf40


	//----- nvinfo : EIATTR_REG_RECONFIG
	.align		4
.L_448:
        /*0870*/ 	.byte	0x01, 0x54
	.zero		2


	//----- nvinfo : EIATTR_SYSCALL_OFFSETS
	.align		4
        /*0874*/ 	.byte	0x04, 0x46
        /*0876*/ 	.short	(.L_450 - .L_449)


	//   ....[0]....
.L_449:
        /*0878*/ 	.word	0x00001fb0


	//   ....[1]....
        /*087c*/ 	.word	0x00013d70


	//   ....[2]....
        /*0880*/ 	.word	0x00013ec0


	//   ....[3]....
        /*0884*/ 	.word	0x00013fb0


	//   ....[4]....
        /*0888*/ 	.word	0x00014f10


	//----- nvinfo : EIATTR_MBARRIER_INSTR_OFFSETS
	.align		4
.L_450:
        /*088c*/ 	.byte	0x04, 0x39
        /*088e*/ 	.short	(.L_452 - .L_451)


	//   ....[0]....
.L_451:
        /*0890*/ 	.word	0x00000180
        /*0894*/ 	.word	0x000000ff
        /*0898*/ 	.word	0x0002a800
        /*089c*/ 	.short	0x0100
        /*089e*/ 	.byte	0x08
	.zero		1


	//   ....[1]....
        /*08a0*/ 	.word	0x00000190
        /*08a4*/ 	.word	0x000000ff
        /*08a8*/ 	.word	0x0002a820
        /*08ac*/ 	.short	0x0100
        /*08ae*/ 	.byte	0x08
	.zero		1


	//   ....[2]....
        /*08b0*/ 	.word	0x00000280
        /*08b4*/ 	.word	0x000000ff
        /*08b8*/ 	.word	0x0002a830
        /*08bc*/ 	.short	0x0100
        /*08be*/ 	.byte	0x08
	.zero		1


	//   ....[3]....
        /*08c0*/ 	.word	0x00000290
        /*08c4*/ 	.word	0x000000ff
        /*08c8*/ 	.word	0x0002a840
        /*08cc*/ 	.short	0x0100
        /*08ce*/ 	.byte	0x08
	.zero		1


	//   ....[4]....
        /*08d0*/ 	.word	0x000002a0
        /*08d4*/ 	.word	0x000000ff
        /*08d8*/ 	.word	0x0002a838
        /*08dc*/ 	.short	0x0100
        /*08de*/ 	.byte	0x08
	.zero		1


	//   ....[5]....
        /*08e0*/ 	.word	0x000002b0
        /*08e4*/ 	.word	0x000000ff
        /*08e8*/ 	.word	0x0002a848
        /*08ec*/ 	.short	0x0100
        /*08ee*/ 	.byte	0x08
	.zero		1


	//   ....[6]....
        /*08f0*/ 	.word	0x000003e0
        /*08f4*/ 	.word	0x000000ff
        /*08f8*/ 	.word	0x0002a850
        /*08fc*/ 	.short	0x0100
        /*08fe*/ 	.byte	0x08
	.zero		1


	//   ....[7]....
        /*0900*/ 	.word	0x000003f0
        /*0904*/ 	.word	0x000000ff
        /*0908*/ 	.word	0x0002a860
        /*090c*/ 	.short	0x0100
        /*090e*/ 	.byte	0x08
	.zero		1


	//   ....[8]....
        /*0910*/ 	.word	0x00000400
        /*0914*/ 	.word	0x000000ff
        /*0918*/ 	.word	0x0002a858
        /*091c*/ 	.short	0x0100
        /*091e*/ 	.byte	0x08
	.zero		1


	//   ....[9]....
        /*0920*/ 	.word	0x00000410
        /*0924*/ 	.word	0x000000ff
        /*0928*/ 	.word	0x0002a868
        /*092c*/ 	.short	0x0100
        /*092e*/ 	.byte	0x08
	.zero		1


	//   ....[10]....
        /*0930*/ 	.word	0x00000500
        /*0934*/ 	.word	0x000000ff
        /*0938*/ 	.word	0x0002a870
        /*093c*/ 	.short	0x0100
        /*093e*/ 	.byte	0x06
	.zero		1


	//   ....[11]....
        /*0940*/ 	.word	0x00000510
        /*0944*/ 	.word	0x000000ff
        /*0948*/ 	.word	0x0002a880
        /*094c*/ 	.short	0x0100
        /*094e*/ 	.byte	0x06
	.zero		1


	//   ....[12]....
        /*0950*/ 	.word	0x00000520
        /*0954*/ 	.word	0x000000ff
        /*0958*/ 	.word	0x0002a878
        /*095c*/ 	.short	0x0100
        /*095e*/ 	.byte	0x06
	.zero		1


	//   ....[13]....
        /*0960*/ 	.word	0x00000530
        /*0964*/ 	.word	0x000000ff
        /*0968*/ 	.word	0x0002a888
        /*096c*/ 	.short	0x0100
        /*096e*/ 	.byte	0x06
	.zero		1


	//   ....[14]....
        /*0970*/ 	.word	0x00000660
        /*0974*/ 	.word	0x000000ff
        /*0978*/ 	.word	0x0002a890
        /*097c*/ 	.short	0x0100
        /*097e*/ 	.byte	0x08
	.zero		1


	//   ....[15]....
        /*0980*/ 	.word	0x00000670
        /*0984*/ 	.word	0x000000ff
        /*0988*/ 	.word	0x0002a8a0
        /*098c*/ 	.short	0x0100
        /*098e*/ 	.byte	0x08
	.zero		1


	//   ....[16]....
        /*0990*/ 	.word	0x00000680
        /*0994*/ 	.word	0x000000ff
        /*0998*/ 	.word	0x0002a898
        /*099c*/ 	.short	0x0100
        /*099e*/ 	.byte	0x08
	.zero		1


	//   ....[17]....
        /*09a0*/ 	.word	0x00000690
        /*09a4*/ 	.word	0x000000ff
        /*09a8*/ 	.word	0x0002a8a8
        /*09ac*/ 	.short	0x0100
        /*09ae*/ 	.byte	0x08
	.zero		1


	//   ....[18]....
        /*09b0*/ 	.word	0x000007d0
        /*09b4*/ 	.word	0x000000ff
        /*09b8*/ 	.word	0x0002a8b0
        /*09bc*/ 	.short	0x0100
        /*09be*/ 	.byte	0x08
	.zero		1


	//   ....[19]....
        /*09c0*/ 	.word	0x000007e0
        /*09c4*/ 	.word	0x000000ff
        /*09c8*/ 	.word	0x0002a8c0
        /*09cc*/ 	.short	0x0100
        /*09ce*/ 	.byte	0x08
	.zero		1


	//   ....[20]....
        /*09d0*/ 	.word	0x000007f0
        /*09d4*/ 	.word	0x000000ff
        /*09d8*/ 	.word	0x0002a8b8
        /*09dc*/ 	.short	0x0100
        /*09de*/ 	.byte	0x08
	.zero		1


	//   ....[21]....
        /*09e0*/ 	.word	0x00000800
        /*09e4*/ 	.word	0x000000ff
        /*09e8*/ 	.word	0x0002a8c8
        /*09ec*/ 	.short	0x0100
        /*09ee*/ 	.byte	0x08
	.zero		1


	//   ....[22]....
        /*09f0*/ 	.word	0x00002050
        /*09f4*/ 	.word	0x000000ff
        /*09f8*/ 	.word	0x0002a800
        /*09fc*/ 	.short	0x010a
        /*09fe*/ 	.byte	0x3c
	.zero		1


	//   ....[23]....
        /*0a00*/ 	.word	0x000020d0
        /*0a04*/ 	.word	0x00000015
        /*0a08*/ 	.word	0x0002a830
        /*0a0c*/ 	.short	0x010a
        /*0a0e*/ 	.byte	0x3f
	.zero		1


	//   ....[24]....
        /*0a10*/ 	.word	0x00002110
        /*0a14*/ 	.word	0x00000015
        /*0a18*/ 	.word	0x0002a830
        /*0a1c*/ 	.short	0x010a
        /*0a1e*/ 	.byte	0x3f
	.zero		1


	//   ....[25]....
        /*0a20*/ 	.word	0x00002c20
        /*0a24*/ 	.word	0x000000ff
        /*0a28*/ 	.word	0x00000000
        /*0a2c*/ 	.short	0x0101
        /*0a2e*/ 	.byte	0x04
	.zero		1


	//   ....[26]....
        /*0a30*/ 	.word	0x000053d0
        /*0a34*/ 	.word	0x000000ff
        /*0a38*/ 	.word	0x0002a830
        /*0a3c*/ 	.short	0x010a
        /*0a3e*/ 	.byte	0x06
	.zero		1


	//   ....[27]....
        /*0a40*/ 	.word	0x00005410
        /*0a44*/ 	.word	0x000000ff
        /*0a48*/ 	.word	0x0002a830
        /*0a4c*/ 	.short	0x010a
        /*0a4e*/ 	.byte	0x06
	.zero		1


	//   ....[28]....
        /*0a50*/ 	.word	0x00005d00
        /*0a54*/ 	.word	0x000000ff
        /*0a58*/ 	.word	0x0002a850
        /*0a5c*/ 	.short	0x010a
        /*0a5e*/ 	.byte	0x07
	.zero		1


	//   ....[29]....
        /*0a60*/ 	.word	0x00005d40
        /*0a64*/ 	.word	0x000000ff
        /*0a68*/ 	.word	0x0002a850
        /*0a6c*/ 	.short	0x010a
        /*0a6e*/ 	.byte	0x07
	.zero		1


	//   ....[30]....
        /*0a70*/ 	.word	0x00006440
        /*0a74*/ 	.word	0x000000ff
        /*0a78*/ 	.word	0x00000000
        /*0a7c*/ 	.short	0x0101
        /*0a7e*/ 	.byte	0x06
	.zero		1


	//   ....[31]....
        /*0a80*/ 	.word	0x00008650
        /*0a84*/ 	.word	0x000000ff
        /*0a88*/ 	.word	0x00000000
        /*0a8c*/ 	.short	0x0101
        /*0a8e*/ 	.byte	0x07
	.zero		1


	//   ....[32]....
        /*0a90*/ 	.word	0x00008ad0
        /*0a94*/ 	.word	0x000000ff
        /*0a98*/ 	.word	0x0002a830
        /*0a9c*/ 	.short	0x010a
        /*0a9e*/ 	.byte	0x06
	.zero		1


	//   ....[33]....
        /*0aa0*/ 	.word	0x00008b10
        /*0aa4*/ 	.word	0x000000ff
        /*0aa8*/ 	.word	0x0002a830
        /*0aac*/ 	.short	0x010a
        /*0aae*/ 	.byte	0x06
	.zero		1


	//   ....[34]....
        /*0ab0*/ 	.word	0x00009400
        /*0ab4*/ 	.word	0x000000ff
        /*0ab8*/ 	.word	0x0002a850
        /*0abc*/ 	.short	0x010a
        /*0abe*/ 	.byte	0x07
	.zero		1


	//   ....[35]....
        /*0ac0*/ 	.word	0x00009440
        /*0ac4*/ 	.word	0x000000ff
        /*0ac8*/ 	.word	0x0002a850
        /*0acc*/ 	.short	0x010a
        /*0ace*/ 	.byte	0x07
	.zero		1


	//   ....[36]....
        /*0ad0*/ 	.word	0x00009b20
        /*0ad4*/ 	.word	0x000000ff
        /*0ad8*/ 	.word	0x00000000
        /*0adc*/ 	.short	0x0101
        /*0ade*/ 	.byte	0x06
	.zero		1


	//   ....[37]....
        /*0ae0*/ 	.word	0x0000ab90
        /*0ae4*/ 	.word	0x000000ff
        /*0ae8*/ 	.word	0x00000000
        /*0aec*/ 	.short	0x0101
        /*0aee*/ 	.byte	0x07
	.zero		1


	//   ....[38]....
        /*0af0*/ 	.word	0x0000adb0
        /*0af4*/ 	.word	0x000000ff
        /*0af8*/ 	.word	0x0002a830
        /*0afc*/ 	.short	0x010a
        /*0afe*/ 	.byte	0x06
	.zero		1


	//   ....[39]....
        /*0b00*/ 	.word	0x0000adf0
        /*0b04*/ 	.word	0x000000ff
        /*0b08*/ 	.word	0x0002a830
        /*0b0c*/ 	.short	0x010a
        /*0b0e*/ 	.byte	0x06
	.zero		1


	//   ....[40]....
        /*0b10*/ 	.word	0x0000b6e0
        /*0b14*/ 	.word	0x000000ff
        /*0b18*/ 	.word	0x0002a850
        /*0b1c*/ 	.short	0x010a
        /*0b1e*/ 	.byte	0x07
	.zero		1


	//   ....[41]....
        /*0b20*/ 	.word	0x0000b720
        /*0b24*/ 	.word	0x000000ff
        /*0b28*/ 	.word	0x0002a850
        /*0b2c*/ 	.short	0x010a
        /*0b2e*/ 	.byte	0x07
	.zero		1


	//   ....[42]....
        /*0b30*/ 	.word	0x0000be10
        /*0b34*/ 	.word	0x000000ff
        /*0b38*/ 	.word	0x00000000
        /*0b3c*/ 	.short	0x0101
        /*0b3e*/ 	.byte	0x06
	.zero		1


	//   ....[43]....
        /*0b40*/ 	.word	0x0000e030
        /*0b44*/ 	.word	0x000000ff
        /*0b48*/ 	.word	0x00000000
        /*0b4c*/ 	.short	0x0101
        /*0b4e*/ 	.byte	0x07
	.zero		1


	//   ....[44]....
        /*0b50*/ 	.word	0x0000e550
        /*0b54*/ 	.word	0x000000ff
        /*0b58*/ 	.word	0x0002a850
        /*0b5c*/ 	.short	0x010a
        /*0b5e*/ 	.byte	0x05
	.zero		1


	//   ....[45]....
        /*0b60*/ 	.word	0x0000e590
        /*0b64*/ 	.word	0x000000ff
        /*0b68*/ 	.word	0x0002a850
        /*0b6c*/ 	.short	0x010a
        /*0b6e*/ 	.byte	0x05
	.zero		1


	//   ....[46]....
        /*0b70*/ 	.word	0x0000ed20
        /*0b74*/ 	.word	0x000000ff
        /*0b78*/ 	.word	0x00000000
        /*0b7c*/ 	.short	0x0101
        /*0b7e*/ 	.byte	0x04
	.zero		1


	//   ....[47]....
        /*0b80*/ 	.word	0x00010210
        /*0b84*/ 	.word	0x00000013
        /*0b88*/ 	.word	0x00000000
        /*0b8c*/ 	.short	0x0101
        /*0b8e*/ 	.byte	0x3f
	.zero		1


	//   ....[48]....
        /*0b90*/ 	.word	0x000106b0
        /*0b94*/ 	.word	0x00000013
        /*0b98*/ 	.word	0x00000000
        /*0b9c*/ 	.short	0x0101
        /*0b9e*/ 	.byte	0x3f
	.zero		1


	//   ....[49]....
        /*0ba0*/ 	.word	0x000145e0
        /*0ba4*/ 	.word	0x00000007
        /*0ba8*/ 	.word	0x0002a840
        /*0bac*/ 	.short	0x010a
        /*0bae*/ 	.byte	0x3f
	.zero		1


	//   ....[50]....
        /*0bb0*/ 	.word	0x00014c90
        /*0bb4*/ 	.word	0x00000007
        /*0bb8*/ 	.word	0x0002a830
        /*0bbc*/ 	.short	0x0107
        /*0bbe*/ 	.byte	0x3f
	.zero		1


	//   ....[51]....
        /*0bc0*/ 	.word	0x00014d40
        /*0bc4*/ 	.word	0x00000007
        /*0bc8*/ 	.word	0x0002a830
        /*0bcc*/ 	.short	0x0101
        /*0bce*/ 	.byte	0x3f
	.zero		1


	//   ....[52]....
        /*0bd0*/ 	.word	0x000158f0
        /*0bd4*/ 	.word	0x00000016
        /*0bd8*/ 	.word	0x0002a800
        /*0bdc*/ 	.short	0x0107
        /*0bde*/ 	.byte	0x3f
	.zero		1


	//   ....[53]....
        /*0be0*/ 	.word	0x00015a10
        /*0be4*/ 	.word	0x00000016
        /*0be8*/ 	.word	0x0002a800
        /*0bec*/ 	.short	0x0101
        /*0bee*/ 	.byte	0x3f
	.zero		1


	//   ....[54]....
        /*0bf0*/ 	.word	0x00015a30
        /*0bf4*/ 	.word	0x00000016
        /*0bf8*/ 	.word	0x0002a820
        /*0bfc*/ 	.short	0x010a
        /*0bfe*/ 	.byte	0x3f
	.zero		1


	//   ....[55]....
        /*0c00*/ 	.word	0x00015d90
        /*0c04*/ 	.word	0x00000006
        /*0c08*/ 	.word	0x0002a840
        /*0c0c*/ 	.short	0x010a
        /*0c0e*/ 	.byte	0x3f
	.zero		1


	//   ....[56]....
        /*0c10*/ 	.word	0x00016270
        /*0c14*/ 	.word	0x00000006
        /*0c18*/ 	.word	0x0002a830
        /*0c1c*/ 	.short	0x0107
        /*0c1e*/ 	.byte	0x3f
	.zero		1


	//   ....[57]....
        /*0c20*/ 	.word	0x00016320
        /*0c24*/ 	.word	0x00000006
        /*0c28*/ 	.word	0x0002a830
        /*0c2c*/ 	.short	0x0101
        /*0c2e*/ 	.byte	0x3f
	.zero		1


	//   ....[58]....
        /*0c30*/ 	.word	0x00016380
        /*0c34*/ 	.word	0x00000004
        /*0c38*/ 	.word	0x0002a860
        /*0c3c*/ 	.short	0x010a
        /*0c3e*/ 	.byte	0x3f
	.zero		1


	//   ....[59]....
        /*0c40*/ 	.word	0x000167d0
        /*0c44*/ 	.word	0x00000004
        /*0c48*/ 	.word	0x0002a850
        /*0c4c*/ 	.short	0x0107
        /*0c4e*/ 	.byte	0x3f
	.zero		1


	//   ....[60]....
        /*0c50*/ 	.word	0x00016920
        /*0c54*/ 	.word	0x00000004
        /*0c58*/ 	.word	0x0002a850
        /*0c5c*/ 	.short	0x0101
        /*0c5e*/ 	.byte	0x3f
	.zero		1


	//   ....[61]....
        /*0c60*/ 	.word	0x00016b70
        /*0c64*/ 	.word	0x00000000
        /*0c68*/ 	.word	0x0002a860
        /*0c6c*/ 	.short	0x010a
        /*0c6e*/ 	.byte	0x3f
	.zero		1


	//   ....[62]....
        /*0c70*/ 	.word	0x00016fd0
        /*0c74*/ 	.word	0x00000000
        /*0c78*/ 	.word	0x0002a850
        /*0c7c*/ 	.short	0x0107
        /*0c7e*/ 	.byte	0x3f
	.zero		1


	//   ....[63]....
        /*0c80*/ 	.word	0x00017080
        /*0c84*/ 	.word	0x00000000
        /*0c88*/ 	.word	0x0002a850
        /*0c8c*/ 	.short	0x0101
        /*0c8e*/ 	.byte	0x3f
	.zero		1


	//   ....[64]....
        /*0c90*/ 	.word	0x000181d0
        /*0c94*/ 	.word	0x00000007
        /*0c98*/ 	.word	0x0002a820
        /*0c9c*/ 	.short	0x010a
        /*0c9e*/ 	.byte	0x3f
	.zero		1


	//   ....[65]....
        /*0ca0*/ 	.word	0x00018370
        /*0ca4*/ 	.word	0x00000005
        /*0ca8*/ 	.word	0x0002a840
        /*0cac*/ 	.short	0x010a
        /*0cae*/ 	.byte	0x3f
	.zero		1


	//   ....[66]....
        /*0cb0*/ 	.word	0x00018410
        /*0cb4*/ 	.word	0x00000003
        /*0cb8*/ 	.word	0x0002a840
        /*0cbc*/ 	.short	0x010a
        /*0cbe*/ 	.byte	0x3f
	.zero		1


	//   ....[67]....
        /*0cc0*/ 	.word	0x00018450
        /*0cc4*/ 	.word	0x00000005
        /*0cc8*/ 	.word	0x0002a860
        /*0ccc*/ 	.short	0x010a
        /*0cce*/ 	.byte	0x3f
	.zero		1


	//   ....[68]....
        /*0cd0*/ 	.word	0x00018490
        /*0cd4*/ 	.word	0x00000003
        /*0cd8*/ 	.word	0x0002a860
        /*0cdc*/ 	.short	0x010a
        /*0cde*/ 	.byte	0x3f
	.zero		1


	//   ....[69]....
        /*0ce0*/ 	.word	0x00018500
        /*0ce4*/ 	.word	0x00000003
        /*0ce8*/ 	.word	0x0002a800
        /*0cec*/ 	.short	0x010a
        /*0cee*/ 	.byte	0x3f
	.zero		1


	//   ....[70]....
        /*0cf0*/ 	.word	0x00018550
        /*0cf4*/ 	.word	0x00000015
        /*0cf8*/ 	.word	0x0002a830
        /*0cfc*/ 	.short	0x010a
        /*0cfe*/ 	.byte	0x3f
	.zero		1


	//   ....[71]....
        /*0d00*/ 	.word	0x000185b0
        /*0d04*/ 	.word	0x0000000c
        /*0d08*/ 	.word	0x0002a830
        /*0d0c*/ 	.short	0x010a
        /*0d0e*/ 	.byte	0x3f
	.zero		1


	//   ....[72]....
        /*0d10*/ 	.word	0x00018610
        /*0d14*/ 	.word	0x0000000b
        /*0d18*/ 	.word	0x0002a850
        /*0d1c*/ 	.short	0x010a
        /*0d1e*/ 	.byte	0x3f
	.zero		1


	//   ....[73]....
        /*0d20*/ 	.word	0x00018670
        /*0d24*/ 	.word	0x0000000b
        /*0d28*/ 	.word	0x0002a830
        /*0d2c*/ 	.short	0x010a
        /*0d2e*/ 	.byte	0x3f
	.zero		1


	//   ....[74]....
        /*0d30*/ 	.word	0x000186d0
        /*0d34*/ 	.word	0x0000000b
        /*0d38*/ 	.word	0x0002a850
        /*0d3c*/ 	.short	0x010a
        /*0d3e*/ 	.byte	0x3f
	.zero		1


	//   ....[75]....
        /*0d40*/ 	.word	0x00018730
        /*0d44*/ 	.word	0x0000000c
        /*0d48*/ 	.word	0x0002a830
        /*0d4c*/ 	.short	0x010a
        /*0d4e*/ 	.byte	0x3f
	.zero		1


	//   ....[76]....
        /*0d50*/ 	.word	0x00018790
        /*0d54*/ 	.word	0x0000000b
        /*0d58*/ 	.word	0x0002a850
        /*0d5c*/ 	.short	0x010a
        /*0d5e*/ 	.byte	0x3f
	.zero		1


	//   ....[77]....
        /*0d60*/ 	.word	0x000187f0
        /*0d64*/ 	.word	0x00000005
        /*0d68*/ 	.word	0x0002a850
        /*0d6c*/ 	.short	0x010a
        /*0d6e*/ 	.byte	0x3f
	.zero		1


	//   ....[78]....
        /*0d70*/ 	.word	0x00018910
        /*0d74*/ 	.word	0x00000007
        /*0d78*/ 	.word	0x0002a840
        /*0d7c*/ 	.short	0x010a
        /*0d7e*/ 	.byte	0x3f
	.zero		1


	//   ....[79]....
        /*0d80*/ 	.word	0x00019c70
        /*0d84*/ 	.word	0x00000016
        /*0d88*/ 	.word	0x0002a820
        /*0d8c*/ 	.short	0x010a
        /*0d8e*/ 	.byte	0x3f
	.zero		1


	//   ....[80]....
        /*0d90*/ 	.word	0x00019cc0
        /*0d94*/ 	.word	0x00000006
        /*0d98*/ 	.word	0x0002a840
        /*0d9c*/ 	.short	0x010a
        /*0d9e*/ 	.byte	0x3f
	.zero		1


	//   ....[81]....
        /*0da0*/ 	.word	0x0001a480
        /*0da4*/ 	.word	0x00000004
        /*0da8*/ 	.word	0x0002a860
        /*0dac*/ 	.short	0x010a
        /*0dae*/ 	.byte	0x3f
	.zero		1


	//   ....[82]....
        /*0db0*/ 	.word	0x0001ac80
        /*0db4*/ 	.word	0x00000000
        /*0db8*/ 	.word	0x0002a860
        /*0dbc*/ 	.short	0x010a
        /*0dbe*/ 	.byte	0x3f
	.zero		1


	//   ....[83]....
        /*0dc0*/ 	.word	0x0001be60
        /*0dc4*/ 	.word	0x00000007
        /*0dc8*/ 	.word	0x0002a820
        /*0dcc*/ 	.short	0x010a
        /*0dce*/ 	.byte	0x3f
	.zero		1


	//   ....[84]....
        /*0dd0*/ 	.word	0x0001c000
        /*0dd4*/ 	.word	0x00000005
        /*0dd8*/ 	.word	0x0002a840
        /*0ddc*/ 	.short	0x010a
        /*0dde*/ 	.byte	0x3f
	.zero		1


	//   ....[85]....
        /*0de0*/ 	.word	0x0001c050
        /*0de4*/ 	.word	0x00000003
        /*0de8*/ 	.word	0x0002a840
        /*0dec*/ 	.short	0x010a
        /*0dee*/ 	.byte	0x3f
	.zero		1


	//   ....[86]....
        /*0df0*/ 	.word	0x0001c0a0
        /*0df4*/ 	.word	0x00000005
        /*0df8*/ 	.word	0x0002a860
        /*0dfc*/ 	.short	0x010a
        /*0dfe*/ 	.byte	0x3f
	.zero		1


	//----- nvinfo : EIATTR_NUM_MBARRIERS
	.align		4
.L_452:
        /*0e00*/ 	.byte	0x03, 0x38
        /*0e02*/ 	.short	0x0016


	//----- nvinfo : EIATTR_EXIT_INSTR_OFFSETS
	.align		4
        /*0e04*/ 	.byte	0x04, 0x1c
        /*0e06*/ 	.short	(.L_454 - .L_453)


	//   ....[0]....
.L_453:
        /*0e08*/ 	.word	0x00000990


	//   ....[1]....
        /*0e0c*/ 	.word	0x00011f10


	//   ....[2]....
        /*0e10*/ 	.word	0x000184e0


	//----- nvinfo : EIATTR_MAX_THREADS
	.align		4
.L_454:
        /*0e14*/ 	.byte	0x04, 0x05
        /*0e16*/ 	.short	(.L_456 - .L_455)
.L_455:
        /*0e18*/ 	.word	0x00000180
        /*0e1c*/ 	.word	0x00000001
        /*0e20*/ 	.word	0x00000001


	//----- nvinfo : EIATTR_CRS_STACK_SIZE
	.align		4
.L_456:
        /*0e24*/ 	.byte	0x04, 0x1e
        /*0e26*/ 	.short	(.L_458 - .L_457)
.L_457:
        /*0e28*/ 	.word	0x00000000


	//----- nvinfo : EIATTR_CBANK_PARAM_SIZE
	.align		4
.L_458:
        /*0e2c*/ 	.byte	0x03, 0x19
        /*0e2e*/ 	.short	0x0af0


	//----- nvinfo : EIATTR_PARAM_CBANK
	.align		4
        /*0e30*/ 	.byte	0x04, 0x0a
        /*0e32*/ 	.short	(.L_460 - .L_459)
	.align		4
.L_459:
        /*0e34*/ 	.word	index@(.nv.constant0._ZN7cutlass13device_kernelIN5flash11enable_sm90INS1_16FlashAttnFwdSm90INS1_25CollectiveMainloopFwdSm90ILi2EN4cute5tupleIJNS5_1CILi1EEES8_S8_EEENS6_IJNS7_ILi128EEENS7_ILi96EEENS7_ILi192EEEEEELi128ENS_6half_tEfNS_4arch4Sm90ELb0ELb1ELb1ELb1ELb1ELb0ELb0ELb1ELb1ELb1ELb1ELb0EEENS1_21CollectiveEpilogueFwdINS6_IJSA_SA_SB_EEES9_SE_SG_Li256ELb1ELb1ELb1ELb0EEENS1_36VarlenDynamicPersistentTileSchedulerILi128ELi96ELi256ELi128ELb1ELb1ELb1ELb1ELb0ELb1EEEEEEEEEvNT_6ParamsE)
        /*0e38*/ 	.short	0x0210
        /*0e3a*/ 	.short	0x0af0


	//----- nvinfo : EIATTR_SW_WAR
	.align		4
.L_460:
        /*0e3c*/ 	.byte	0x04, 0x36
        /*0e3e*/ 	.short	(.L_462 - .L_461)
.L_461:
        /*0e40*/ 	.word	0x00000008
.L_462:


//--------------------- .nv.info._ZN7cutlass13device_kernelIN5flash11enable_sm90INS1_16FlashAttnFwdSm90INS1_25CollectiveMainloopFwdSm90ILi2EN4cute5tupleIJNS5_1CILi1EEES8_S8_EEENS6_IJNS7_ILi128EEENS7_ILi96EEENS7_ILi192EEEEEELi128ENS_6half_tEfNS_4arch4Sm90ELb0ELb1ELb1ELb1ELb1ELb1ELb0ELb1ELb1ELb1ELb1ELb0EEENS1_21CollectiveEpilogueFwdINS6_IJSA_SA_SB_EEES9_SE_SG_Li256ELb1ELb1ELb1ELb0EEENS1_36VarlenDynamicPersistentTileSchedulerILi128ELi96ELi256ELi128ELb1ELb1ELb1ELb1ELb0ELb1EEEEEEEEEvNT_6ParamsE --------------------------
	.section	.nv.info._ZN7cutlass13device_kernelIN5flash11enable_sm90INS1_16FlashAttnFwdSm90INS1_25CollectiveMainloopFwdSm90ILi2EN4cute5tupleIJNS5_1CILi1EEES8_S8_EEENS6_IJNS7_ILi128EEENS7_ILi96EEENS7_ILi192EEEEEELi128ENS_6half_tEfNS_4arch4Sm90ELb0ELb1ELb1ELb1ELb1ELb1ELb0ELb1ELb1ELb1ELb1ELb0EEENS1_21CollectiveEpilogueFwdINS6_IJSA_SA_SB_EEES9_SE_SG_Li256ELb1ELb1ELb1ELb0EEENS1_36VarlenDynamicPersistentTileSchedulerILi128ELi96ELi256ELi128ELb1ELb1ELb1ELb1ELb0ELb1EEEEEEEEEvNT_6ParamsE,"",@"SHT_CUDA_INFO"
	.sectionflags	@""
	.align	4


	//----- nvinfo : EIATTR_CUDA_API_VERSION
	.align		4
        /*0000*/ 	.byte	0x04, 0x37
        /*0002*/ 	.short	(.L_464 - .L_463)
.L_463:
        /*0004*/ 	.word	0x00000082


	//----- nvinfo : EIATTR_KPARAM_INFO
	.align		4
.L_464:
        /*0008*/ 	.byte	0x04, 0x17
        /*000a*/ 	.short	(.L_466 - .L_465)
.L_465:
        /*000c*/ 	.word	0x00000000
        /*0010*/ 	.short	0x0000
        /*0012*/ 	.short	0x0070
        /*0014*/ 	.byte	0x00, 0xf0, 0x01, 0x2a


	//----- nvinfo : EIATTR_SPARSE_MMA_MASK
	.align		4
.L_466:
        /*0018*/ 	.byte	0x03, 0x50
        /*001a*/ 	.short	0x0000


	//----- nvinfo : EIATTR_MAXREG_COUNT
	.align		4
        /*001c*/ 	.byte	0x03, 0x1b
        /*001e*/ 	.short	0x00a8


	//----- nvinfo : EIATTR_NUM_BARRIERS
	.align		4
        /*0020*/ 	.byte	0x02, 0x4c
        /*0022*/ 	.byte	0x10
	.zero		1


	//----- nvinfo : EIATTR_EXTERNS
	.align		4
        /*0024*/ 	.byte	0x04, 0x0f
        /*0026*/ 	.short	(.L_468 - .L_467)


	//   ....[0]....
	.align		4
.L_467:
        /*0028*/ 	.word	index@(__assertfail)


	//----- nvinfo : EIATTR_ANNOTATIONS
	.align		4
.L_468:
        /*002c*/ 	.byte	0x04, 0x55
        /*002e*/ 	.short	(.L_470 - .L_469)


	//   ....[0]....
.L_469:
        /* <DEDUP_REMOVED lines=37> */
        /*0274*/ 	.byte	0x10, 0xb6, 0x02, 0x00, 0x01, 0x00, 0x00, 0x00, 0xa0, 0xb7, 0x02, 0x00


	//----- nvinfo : EIATTR_MERCURY_ISA_VERSION
	.align		4
.L_470:
        /*0280*/ 	.byte	0x03, 0x5f
        /*0282*/ 	.short	0x0101


	//----- nvinfo : EIATTR_UNUSED_LOAD_BYTE_OFFSET
	.align		4
        /*0284*/ 	.byte	0x04, 0x44
        /*0286*/ 	.short	(.L_472 - .L_471)


	//   ....[0]....
.L_471:
        /*0288*/ 	.word	0x00000a50
        /*028c*/ 	.word	0x0000fff0


	//   ....[1]....
        /*0290*/ 	.word	0x00020b60
        /*0294*/ 	.word	0x0000fff0


	//----- nvinfo : EIATTR_INT_WARP_WIDE_INSTR_OFFSETS
	.align		4
.L_472:
        /*0298*/ 	.byte	0x04, 0x31
        /*029a*/ 	.short	(.L_474 - .L_473)


	//   ....[0]....
.L_473:
        /*029c*/ 	.word	0x00000130


	//   ....[1]....
        /*02a0*/ 	.word	0x00000170


	//   ....[2]....
        /*02a4*/ 	.word	0x000001e0


	//   ....[3]....
        /*02a8*/ 	.word	0x00027020


	//   ....[4]....
        /*02ac*/ 	.word	0x000270b0


	//   ....[5]....
        /*02b0*/ 	.word	0x00029f20


	//   ....[6]....
        /*02b4*/ 	.word	0x00029fb0


	//----- nvinfo : EIATTR_COOP_GROUP_MASK_REGIDS
	.align		4
.L_474:
        /*02b8*/ 	.byte	0x04, 0x29
        /*02ba*/ 	.short	(.L_476 - .L_475)


	//   ....[0]....
.L_475:
        /*02bc*/ 	.word	0xffffffff


	//   ....[1]....
        /*02c0*/ 	.word	0xffffffff


	//   ....[2]....
        /*02c4*/ 	.word	0xffffffff


	//   ....[3]....
        /*02c8*/ 	.word	0xffffffff


	//   ....[4]....
        /*02cc*/ 	.word	0xffffffff


	//   ....[5]....
        /*02d0*/ 	.word	0xffffffff


	//   ....[6]....
        /*02d4*/ 	.word	0xffffffff


	//   ....[7]....
        /*02d8*/ 	.word	0xffffffff


	//   ....[8]....
        /*02dc*/ 	.word	0xffffffff


	//   ....[9]....
        /*02e0*/ 	.word	0xffffffff


	//   ....[10]....
        /*02e4*/ 	.word	0xffffffff


	//   ....[11]....
        /*02e8*/ 	.word	0xffffffff


	//   ....[12]....
        /*02ec*/ 	.word	0xffffffff


	//   ....[13]....
        /*02f0*/ 	.word	0xffffffff


	//   ....[14]....
        /*02f4*/ 	.word	0xffffffff


	//   ....[15]....
        /*02f8*/ 	.word	0xffffffff


	//   ....[16]....
        /*02fc*/ 	.word	0xffffffff


	//   ....[17]....
        /*0300*/ 	.word	0xffffffff


	//   ....[18]....
        /*0304*/ 	.word	0xffffffff


	//   ....[19]....
        /*0308*/ 	.word	0xffffffff


	//   ....[20]....
        /*030c*/ 	.word	0xffffffff


	//   ....[21]....
        /*0310*/ 	.word	0xffffffff


	//   ....[22]....
        /*0314*/ 	.word	0xffffffff


	//   ....[23]....
        /*0318*/ 	.word	0xffffffff


	//   ....[24]....
        /*031c*/ 	.word	0xffffffff


	//   ....[25]....
        /*0320*/ 	.word	0xffffffff


	//   ....[26]....
        /*0324*/ 	.word	0xffffffff


	//   ....[27]....
        /*0328*/ 	.word	0xffffffff


	//   ....[28]....
        /*032c*/ 	.word	0xffffffff


	//   ....[29]....
        /*0330*/ 	.word	0xffffffff


	//   ....[30]....
        /*0334*/ 	.word	0xffffffff


	//   ....[31]....
        /*0338*/ 	.word	0xffffffff


	//   ....[32]....
        /*033c*/ 	.word	0xffffffff


	//   ....[33]....
        /*0340*/ 	.word	0xffffffff


	//   ....[34]....
        /*0344*/ 	.word	0xffffffff


	//   ....[35]....
        /*0348*/ 	.word	0xffffffff


	//   ....[36]....
        /*034c*/ 	.word	0xffffffff


	//   ....[37]....
        /*0350*/ 	.word	0xffffffff


	//   ....[38]....
        /*0354*/ 	.word	0xffffffff


	//   ....[39]....
        /*0358*/ 	.word	0xffffffff


	//   ....[40]....
        /*035c*/ 	.word	0xffffffff


	//   ....[41]....
        /*0360*/ 	.word	0xffffffff


	//   ....[42]....
        /*0364*/ 	.word	0xffffffff


	//   ....[43]....
        /*0368*/ 	.word	0xffffffff


	//   ....[44]....
        /*036c*/ 	.word	0xffffffff


	//   ....[45]....
        /*0370*/ 	.word	0xffffffff


	//   ....[46]....
        /*0374*/ 	.word	0xffffffff


	//   ....[47]....
        /*0378*/ 	.word	0xffffffff


	//   ....[48]....
        /*037c*/ 	.word	0xffffffff


	//   ....[49]....
        /*0380*/ 	.word	0xffffffff


	//   ....[50]....
        /*0384*/ 	.word	0xffffffff


	//   ....[51]....
        /*0388*/ 	.word	0xffffffff


	//   ....[52]....
        /*038c*/ 	.word	0xffffffff


	//   ....[53]....
        /*0390*/ 	.word	0xffffffff


	//   ....[54]....
        /*0394*/ 	.word	0xffffffff


	//   ....[55]....
        /*0398*/ 	.word	0xffffffff


	//   ....[56]....
        /*039c*/ 	.word	0xffffffff


	//   ....[57]....
        /*03a0*/ 	.word	0xffffffff


	//   ....[58]....
        /*03a4*/ 	.word	0xffffffff


	//   ....[59]....
        /*03a8*/ 	.word	0xffffffff


	//   ....[60]....
        /*03ac*/ 	.word	0xffffffff


	//   ....[61]....
        /*03b0*/ 	.word	0xffffffff


	//   ....[62]....
        /*03b4*/ 	.word	0xffffffff


	//   ....[63]....
        /*03b8*/ 	.word	0xffffffff


	//   ....[64]....
        /*03bc*/ 	.word	0xffffffff


	//   ....[65]....
        /*03c0*/ 	.word	0xffffffff


	//   ....[66]....
        /*03c4*/ 	.word	0xffffffff


	//   ....[67]....
        /*03c8*/ 	.word	0xffffffff


	//   ....[68]....
        /*03cc*/ 	.word	0xffffffff


	//   ....[69]....
        /*03d0*/ 	.word	0xffffffff


	//   ....[70]....
        /*03d4*/ 	.word	0xffffffff


	//   ....[71]....
        /*03d8*/ 	.word	0xffffffff


	//   ....[72]....
        /*03dc*/ 	.word	0xffffffff


	//   ....[73]....
        /*03e0*/ 	.word	0xffffffff


	//   ....[74]....
        /*03e4*/ 	.word	0xffffffff


	//   ....[75]....
        /*03e8*/ 	.word	0xffffffff


	//   ....[76]....
        /*03ec*/ 	.word	0xffffffff


	//   ....[77]....
        /*03f0*/ 	.word	0xffffffff


	//   ....[78]....
        /*03f4*/ 	.word	0xffffffff


	//   ....[79]....
        /*03f8*/ 	.word	0xffffffff


	//   ....[80]....
        /*03fc*/ 	.word	0xffffffff


	//   ....[81]....
        /*0400*/ 	.word	0xffffffff


	//   ....[82]....
        /*0404*/ 	.word	0xffffffff


	//   ....[83]....
        /*0408*/ 	.word	0xffffffff


	//   ....[84]....
        /*040c*/ 	.word	0xffffffff


	//   ....[85]....
        /*0410*/ 	.word	0xffffffff


	//   ....[86]....
        /*0414*/ 	.word	0xffffffff


	//   ....[87]....
        /*0418*/ 	.word	0xffffffff


	//   ....[88]....
        /*041c*/ 	.word	0xffffffff


	//   ....[89]....
        /*0420*/ 	.word	0xffffffff


	//   ....[90]....
        /*0424*/ 	.word	0xffffffff


	//   ....[91]....
        /*0428*/ 	.word	0xffffffff


	//   ....[92]....
        /*042c*/ 	.word	0xffffffff


	//   ....[93]....
        /*0430*/ 	.word	0xffffffff


	//   ....[94]....
        /*0434*/ 	.word	0xffffffff


	//   ....[95]....
        /*0438*/ 	.word	0xffffffff


	//   ....[96]....
        /*043c*/ 	.word	0xffffffff


	//   ....[97]....
        /*0440*/ 	.word	0xffffffff


	//   ....[98]....
        /*0444*/ 	.word	0xffffffff


	//   ....[99]....
        /*0448*/ 	.word	0xffffffff


	//   ....[100]....
        /*044c*/ 	.word	0xffffffff


	//   ....[101]....
        /*0450*/ 	.word	0xffffffff


	//   ....[102]....
        /*0454*/ 	.word	0xffffffff


	//   ....[103]....
        /*0458*/ 	.word	0xffffffff


	//   ....[104]....
        /*045c*/ 	.word	0xffffffff


	//   ....[105]....
        /*0460*/ 	.word	0xffffffff


	//   ....[106]....
        /*0464*/ 	.word	0xffffffff


	//   ....[107]....
        /*0468*/ 	.word	0xffffffff


	//   ....[108]....
        /*046c*/ 	.word	0xffffffff


	//   ....[109]....
        /*0470*/ 	.word	0xffffffff


	//   ....[110]....
        /*0474*/ 	.word	0xffffffff


	//   ....[111]....
        /*0478*/ 	.word	0xffffffff


	//   ....[112]....
        /*047c*/ 	.word	0xffffffff


	//   ....[113]....
        /*0480*/ 	.word	0xffffffff


	//   ....[114]....
        /*0484*/ 	.word	0xffffffff


	//   ....[115]....
        /*0488*/ 	.word	0xffffffff


	//   ....[116]....
        /*048c*/ 	.word	0xffffffff


	//   ....[117]....
        /*0490*/ 	.word	0xffffffff


	//   ....[118]....
        /*0494*/ 	.word	0xffffffff


	//   ....[119]....
        /*0498*/ 	.word	0xffffffff


	//   ....[120]....
        /*049c*/ 	.word	0xffffffff


	//   ....[121]....
        /*04a0*/ 	.word	0xffffffff


	//   ....[122]....
        /*04a4*/ 	.word	0xffffffff


	//   ....[123]....
        /*04a8*/ 	.word	0xffffffff


	//   ....[124]....
        /*04ac*/ 	.word	0xffffffff


	//   ....[125]....
        /*04b0*/ 	.word	0xffffffff


	//   ....[126]....
        /*04b4*/ 	.word	0xffffffff


	//   ....[127]....
        /*04b8*/ 	.word	0xffffffff


	//   ....[128]....
        /*04bc*/ 	.word	0xffffffff


	//   ....[129]....
        /*04c0*/ 	.word	0xffffffff


	//   ....[130]....
        /*04c4*/ 	.word	0xffffffff


	//   ....[131]....
        /*04c8*/ 	.word	0xffffffff


	//   ....[132]....
        /*04cc*/ 	.word	0xffffffff


	//   ....[133]....
        /*04d0*/ 	.word	0xffffffff


	//   ....[134]....
        /*04d4*/ 	.word	0xffffffff


	//   ....[135]....
        /*04d8*/ 	.word	0xffffffff


	//   ....[136]....
        /*04dc*/ 	.word	0xffffffff


	//   ....[137]....
        /*04e0*/ 	.word	0xffffffff


	//   ....[138]....
        /*04e4*/ 	.word	0xffffffff


	//   ....[139]....
        /*04e8*/ 	.word	0xffffffff


	//   ....[140]....
        /*04ec*/ 	.word	0xffffffff


	//   ....[141]....
        /*04f0*/ 	.word	0xffffffff


	//   ....[142]....
        /*04f4*/ 	.word	0xffffffff


	//   ....[143]....
        /*04f8*/ 	.word	0xffffffff


	//   ....[144]....
        /*04fc*/ 	.word	0xffffffff


	//   ....[145]....
        /*0500*/ 	.word	0xffffffff


	//   ....[146]....
        /*0504*/ 	.word	0xffffffff


	//   ....[147]....
        /*0508*/ 	.word	0xffffffff


	//   ....[148]....
        /*050c*/ 	.word	0xffffffff


	//   ....[149]....
        /*0510*/ 	.word	0xffffffff


	//   ....[150]....
        /*0514*/ 	.word	0xffffffff


	//   ....[151]....
        /*0518*/ 	.word	0xffffffff


	//   ....[152]....
        /*051c*/ 	.word	0xffffffff


	//   ....[153]....
        /*0520*/ 	.word	0xffffffff


	//   ....[154]....
        /*0524*/ 	.word	0xffffffff


	//   ....[155]....
        /*0528*/ 	.word	0xffffffff


	//   ....[156]....
        /*052c*/ 	.word	0xffffffff


	//   ....[157]....
        /*0530*/ 	.word	0xffffffff


	//   ....[158]....
        /*0534*/ 	.word	0xffffffff


	//   ....[159]....
        /*0538*/ 	.word	0xffffffff


	//   ....[160]....
        /*053c*/ 	.word	0xffffffff


	//   ....[161]....
        /*0540*/ 	.word	0xffffffff


	//   ....[162]....
        /*0544*/ 	.word	0xffffffff


	//   ....[163]....
        /*0548*/ 	.word	0xffffffff


	//   ....[164]....
        /*054c*/ 	.word	0xffffffff


	//   ....[165]....
        /*0550*/ 	.word	0xffffffff


	//   ....[166]....
        /*0554*/ 	.word	0xffffffff


	//   ....[167]....
        /*0558*/ 	.word	0xffffffff


	//   ....[168]....
        /*055c*/ 	.word	0xffffffff


	//   ....[169]....
        /*0560*/ 	.word	0xffffffff


	//   ....[170]....
        /*0564*/ 	.word	0xffffffff


	//   ....[171]....
        /*0568*/ 	.word	0xffffffff


	//   ....[172]....
        /*056c*/ 	.word	0xffffffff


	//   ....[173]....
        /*0570*/ 	.word	0xffffffff


	//   ....[174]....
        /*0574*/ 	.word	0xffffffff


	//   ....[175]....
        /*0578*/ 	.word	0xffffffff


	//   ....[176]....
        /*057c*/ 	.word	0xffffffff


	//   ....[177]....
        /*0580*/ 	.word	0xffffffff


	//   ....[178]....
        /*0584*/ 	.word	0xffffffff


	//   ....[179]....
        /*0588*/ 	.word	0xffffffff


	//   ....[180]....
        /*058c*/ 	.word	0xffffffff


	//   ....[181]....
        /*0590*/ 	.word	0xffffffff


	//   ....[182]....
        /*0594*/ 	.word	0xffffffff


	//   ....[183]....
        /*0598*/ 	.word	0xffffffff


	//   ....[184]....
        /*059c*/ 	.word	0xffffffff


	//   ....[185]....
        /*05a0*/ 	.word	0xffffffff


	//   ....[186]....
        /*05a4*/ 	.word	0xffffffff


	//   ....[187]....
        /*05a8*/ 	.word	0xffffffff


	//   ....[188]....
        /*05ac*/ 	.word	0xffffffff


	//   ....[189]....
        /*05b0*/ 	.word	0xffffffff


	//   ....[190]....
        /*05b4*/ 	.word	0xffffffff


	//   ....[191]....
        /*05b8*/ 	.word	0x0500000f


	//   ....[192]....
        /*05bc*/ 	.word	0x0500000f


	//   ....[193]....
        /*05c0*/ 	.word	0x0500000f


	//   ....[194]....
        /*05c4*/ 	.word	0x0500000f


	//   ....[195]....
        /*05c8*/ 	.word	0x0500000f


	//   ....[196]....
        /*05cc*/ 	.word	0x0500000f


	//   ....[197]....
        /*05d0*/ 	.word	0x0500000f


	//   ....[198]....
        /*05d4*/ 	.word	0x0500000f


	//   ....[199]....
        /*05d8*/ 	.word	0x0500000f


	//   ....[200]....
        /*05dc*/ 	.word	0x0500000f


	//   ....[201]....
        /*05e0*/ 	.word	0x0500000f


	//   ....[202]....
        /*05e4*/ 	.word	0x0500000f


	//   ....[203]....
        /*05e8*/ 	.word	0x0500000f


	//   ....[204]....
        /*05ec*/ 	.word	0x0500000f


	//   ....[205]....
        /*05f0*/ 	.word	0x0500000f


	//   ....[206]....
        /*05f4*/ 	.word	0x0500000f


	//   ....[207]....
        /*05f8*/ 	.word	0x0500000f


	//   ....[208]....
        /*05fc*/ 	.word	0x0500000f


	//   ....[209]....
        /*0600*/ 	.word	0x0500000f


	//   ....[210]....
        /*0604*/ 	.word	0x0500000f


	//   ....[211]....
        /*0608*/ 	.word	0x0500000f


	//   ....[212]....
        /*060c*/ 	.word	0x0500000f


	//   ....[213]....
        /*0610*/ 	.word	0x0500000f


	//   ....[214]....
        /*0614*/ 	.word	0x0500000f


	//   ....[215]....
        /*0618*/ 	.word	0x0500000f


	//   ....[216]....
        /*061c*/ 	.word	0x0500000f


	//   ....[217]....
        /*0620*/ 	.word	0x0500000f


	//   ....[218]....
        /*0624*/ 	.word	0x0500000f


	//   ....[219]....
        /*0628*/ 	.word	0x0500000f


	//   ....[220]....
        /*062c*/ 	.word	0x0500000f


	//   ....[221]....
        /*0630*/ 	.word	0x0500000f


	//   ....[222]....
        /*0634*/ 	.word	0x0500000f


	//   ....[223]....
        /*0638*/ 	.word	0x0500000f


	//   ....[224]....
        /*063c*/ 	.word	0x0500000f


	//   ....[225]....
        /*0640*/ 	.word	0x0500000f


	//   ....[226]....
        /*0644*/ 	.word	0x0500000f


	//   ....[227]....
        /*0648*/ 	.word	0x0500000f


	//   ....[228]....
        /*064c*/ 	.word	0x0500000f


	//   ....[229]....
        /*0650*/ 	.word	0x0500000f


	//   ....[230]....
        /*0654*/ 	.word	0x0500000f


	//   ....[231]....
        /*0658*/ 	.word	0x0500000f


	//   ....[232]....
        /*065c*/ 	.word	0x0500000f


	//   ....[233]....
        /*0660*/ 	.word	0x0500000f


	//   ....[234]....
        /*0664*/ 	.word	0x0500000f


	//   ....[235]....
        /*0668*/ 	.word	0x0500000f


	//   ....[236]....
        /*066c*/ 	.word	0x0500000f


	//   ....[237]....
        /*0670*/ 	.word	0x0500000f


	//   ....[238]....
        /*0674*/ 	.word	0x0500000f


	//   ....[239]....
        /*0678*/ 	.word	0x0500000f


	//   ....[240]....
        /*067c*/ 	.word	0x0500000f


	//   ....[241]....
        /*0680*/ 	.word	0x0500000f


	//   ....[242]....
        /*0684*/ 	.word	0x0500000f


	//   ....[243]....
        /*0688*/ 	.word	0x0500000f


	//   ....[244]....
        /*068c*/ 	.word	0x0500000f


	//   ....[245]....
        /*0690*/ 	.word	0x0500000f


	//   ....[246]....
        /*0694*/ 	.word	0x0500000f


	//   ....[247]....
        /*0698*/ 	.word	0x0500000f


	//   ....[248]....
        /*069c*/ 	.word	0x0500000f


	//   ....[249]....
        /*06a0*/ 	.word	0x0500000f


	//   ....[250]....
        /*06a4*/ 	.word	0x0500000f


	//   ....[251]....
        /*06a8*/ 	.word	0x0500000f


	//   ....[252]....
        /*06ac*/ 	.word	0x0500000f


	//   ....[253]....
        /*06b0*/ 	.word	0x0500000f


	//   ....[254]....
        /*06b4*/ 	.word	0x0500000f


	//   ....[255]....
        /*06b8*/ 	.word	0x0500000f


	//   ....[0]....
        /*06bc*/ 	.word	0x0500000f


	//   ....[1]....
        /*06c0*/ 	.word	0x0500000f


	//   ....[2]....
        /*06c4*/ 	.word	0x0500000f


	//   ....[3]....
        /*06c8*/ 	.word	0x0500000f


	//   ....[4]....
        /*06cc*/ 	.word	0x0500000f


	//   ....[5]....
        /*06d0*/ 	.word	0x0500000f


	//   ....[6]....
        /*06d4*/ 	.word	0x0500000f


	//   ....[7]....
        /*06d8*/ 	.word	0x0500000f


	//   ....[8]....
        /*06dc*/ 	.word	0x0500000f


	//   ....[9]....
        /*06e0*/ 	.word	0x0500000f


	//   ....[10]....
        /*06e4*/ 	.word	0x0500000f


	//   ....[11]....
        /*06e8*/ 	.word	0x0500000f


	//   ....[12]....
        /*06ec*/ 	.word	0x0500000f


	//   ....[13]....
        /*06f0*/ 	.word	0x0500000f


	//   ....[14]....
        /*06f4*/ 	.word	0x0500000f


	//   ....[15]....
        /*06f8*/ 	.word	0x0500000f


	//   ....[16]....
        /*06fc*/ 	.word	0x0500000f


	//   ....[17]....
        /*0700*/ 	.word	0x0500000f


	//   ....[18]....
        /*0704*/ 	.word	0x0500000f


	//   ....[19]....
        /*0708*/ 	.word	0x0500000f


	//   ....[20]....
        /*070c*/ 	.word	0x0500000f


	//   ....[21]....
        /*0710*/ 	.word	0x0500000f


	//   ....[22]....
        /*0714*/ 	.word	0x0500000f


	//   ....[23]....
        /*0718*/ 	.word	0x0500000f


	//   ....[24]....
        /*071c*/ 	.word	0x0500000f


	//   ....[25]....
        /*0720*/ 	.word	0x0500000f


	//   ....[26]....
        /*0724*/ 	.word	0x0500000f


	//   ....[27]....
        /*0728*/ 	.word	0x0500000f


	//   ....[28]....
        /*072c*/ 	.word	0x0500000f


	//   ....[29]....
        /*0730*/ 	.word	0x0500000f


	//   ....[30]....
        /*0734*/ 	.word	0x0500000f


	//   ....[31]....
        /*0738*/ 	.word	0x0500000f


	//   ....[32]....
        /*073c*/ 	.word	0x0500000f


	//   ....[33]....
        /*0740*/ 	.word	0x0500000f


	//   ....[34]....
        /*0744*/ 	.word	0x0500000f


	//   ....[35]....
        /*0748*/ 	.word	0x0500000f


	//   ....[36]....
        /*074c*/ 	.word	0x0500000f


	//   ....[37]....
        /*0750*/ 	.word	0x0500000f


	//   ....[38]....
        /*0754*/ 	.word	0x0500000f


	//   ....[39]....
        /*0758*/ 	.word	0x0500000f


	//   ....[40]....
        /*075c*/ 	.word	0x0500000f


	//   ....[41]....
        /*0760*/ 	.word	0x0500000f


	//   ....[42]....
        /*0764*/ 	.word	0x0500000f


	//   ....[43]....
        /*0768*/ 	.word	0x0500000f


	//   ....[44]....
        /*076c*/ 	.word	0x0500000f


	//   ....[45]....
        /*0770*/ 	.word	0x0500000f


	//   ....[46]....
        /*0774*/ 	.word	0x0500000f


	//   ....[47]....
        /*0778*/ 	.word	0x0500000f


	//----- nvinfo : EIATTR_COOP_GROUP_INSTR_OFFSETS
	.align		4
.L_476:
        /*077c*/ 	.byte	0x04, 0x28
        /*077e*/ 	.short	(.L_478 - .L_477)


	//   ....[0]....
.L_477:
        /*0780*/ 	.word	0x00000060


	//   ....[1]....
        /*0784*/ 	.word	0x00000140


	//   ....[2]....
        /*0788*/ 	.word	0x00000190


	//   ....[3]....
        /*078c*/ 	.word	0x000003c0


	//   ....[4]....
        /*0790*/ 	.word	0x00000520


	//   ....[5]....
        /*0794*/ 	.word	0x00000640


	//   ....[6]....
        /*0798*/ 	.word	0x000007a0


	//   ....[7]....
        /*079c*/ 	.word	0x00003ed0


	//   ....[8]....
        /*07a0*/ 	.word	0x00003ee0


	//   ....[9]....
        /*07a4*/ 	.word	0x00005490


	//   ....[10]....
        /*07a8*/ 	.word	0x000054a0


	//   ....[11]....
        /*07ac*/ 	.word	0x000074f0


	//   ....[12]....
        /*07b0*/ 	.word	0x00007500


	//   ....[13]....
        /*07b4*/ 	.word	0x00008be0


	//   ....[14]....
        /*07b8*/ 	.word	0x00008bf0


	//   ....[15]....
        /*07bc*/ 	.word	0x0000a4b0


	//   ....[16]....
        /*07c0*/ 	.word	0x0000a4c0


	//   ....[17]....
        /*07c4*/ 	.word	0x0000a750


	//   ....[18]....
        /*07c8*/ 	.word	0x0000a760


	//   ....[19]....
        /*07cc*/ 	.word	0x0000ac90


	//   ....[20]....
        /*07d0*/ 	.word	0x0000acb0


	//   ....[21]....
        /*07d4*/ 	.word	0x0000ae30


	//   ....[22]....
        /*07d8*/ 	.word	0x0000ae50


	//   ....[23]....
        /*07dc*/ 	.word	0x0000ba20


	//   ....[24]....
        /*07e0*/ 	.word	0x0000c170


	//   ....[25]....
        /*07e4*/ 	.word	0x0000c180


	//   ....[26]....
        /*07e8*/ 	.word	0x0000c190


	//   ....[27]....
        /*07ec*/ 	.word	0x0000c1a0


	//   ....[28]....
        /*07f0*/ 	.word	0x0000c990


	//   ....[29]....
        /*07f4*/ 	.word	0x0000c9a0


	//   ....[30]....
        /*07f8*/ 	.word	0x0000c9b0


	//   ....[31]....
        /*07fc*/ 	.word	0x0000c9c0


	//   ....[32]....
        /*0800*/ 	.word	0x0000f740


	//   ....[33]....
        /*0804*/ 	.word	0x0000f750


	//   ....[34]....
        /*0808*/ 	.word	0x0000f760


	//   ....[35]....
        /*080c*/ 	.word	0x0000f770


	//   ....[36]....
        /*0810*/ 	.word	0x0000fda0


	//   ....[37]....
        /*0814*/ 	.word	0x0000fdb0


	//   ....[38]....
        /*0818*/ 	.word	0x0000fdc0


	//   ....[39]....
        /*081c*/ 	.word	0x0000fdd0


	//   ....[40]....
        /*0820*/ 	.word	0x00013890


	//   ....[41]....
        /*0824*/ 	.word	0x00013d70


	//   ....[42]....
        /*0828*/ 	.word	0x00014aa0


	//   ....[43]....
        /*082c*/ 	.word	0x00014be0


	//   ....[44]....
        /*0830*/ 	.word	0x00015110


	//   ....[45]....
        /*0834*/ 	.word	0x00015190


	//   ....[46]....
        /*0838*/ 	.word	0x000173c0


	//   ....[47]....
        /*083c*/ 	.word	0x00017940


	//   ....[48]....
        /*0840*/ 	.word	0x000187a0


	//   ....[49]....
        /*0844*/ 	.word	0x000188b0


	//   ....[50]....
        /*0848*/ 	.word	0x00018ec0


	//   ....[51]....
        /*084c*/ 	.word	0x00018f10


	//   ....[52]....
        /*0850*/ 	.word	0x0001b690


	//   ....[53]....
        /*0854*/ 	.word	0x0001b6b0


	//   ....[54]....
        /*0858*/ 	.word	0x0001b6d0


	//   ....[55]....
        /*085c*/ 	.word	0x0001b6f0


	//   ....[56]....
        /*0860*/ 	.word	0x0001d820


	//   ....[57]....
        /*0864*/ 	.word	0x0001de20


	//   ....[58]....
        /*0868*/ 	.word	0x0001ec00


	//   ....[59]....
        /*086c*/ 	.word	0x0001ed10


	//   ....[60]....
        /*0870*/ 	.word	0x0001f300


	//   ....[61]....
        /*0874*/ 	.word	0x0001f380


	//   ....[62]....
        /*0878*/ 	.word	0x00020440


	//   ....[63]....
        /*087c*/ 	.word	0x000204c0


	//   ....[64]....
        /*0880*/ 	.word	0x000204f0


	//   ....[65]....
        /*0884*/ 	.word	0x00020500


	//   ....[66]....
        /*0888*/ 	.word	0x00021610


	//   ....[67]....
        /*088c*/ 	.word	0x00021620


	//   ....[68]....
        /*0890*/ 	.word	0x00021630


	//   ....[69]....
        /*0894*/ 	.word	0x00021640


	//   ....[70]....
        /*0898*/ 	.word	0x00021ce0


	//   ....[71]....
        /*089c*/ 	.word	0x00021d40


	//   ....[72]....
        /*08a0*/ 	.word	0x00021e10


	//   ....[73]....
        /*08a4*/ 	.word	0x00021e30


	//   ....[74]....
        /*08a8*/ 	.word	0x00021ef0


	//   ....[75]....
        /*08ac*/ 	.word	0x00021f10


	//   ....[76]....
        /*08b0*/ 	.word	0x00021fe0


	//   ....[77]....
        /*08b4*/ 	.word	0x00022000


	//   ....[78]....
        /*08b8*/ 	.word	0x00022480


	//   ....[79]....
        /*08bc*/ 	.word	0x000224a0


	//   ....[80]....
        /*08c0*/ 	.word	0x000228e0


	//   ....[81]....
        /*08c4*/ 	.word	0x000228f0


	//   ....[82]....
        /*08c8*/ 	.word	0x00023560


	//   ....[83]....
        /*08cc*/ 	.word	0x00023570


	//   ....[84]....
        /*08d0*/ 	.word	0x00023630


	//   ....[85]....
        /*08d4*/ 	.word	0x00023650


	//   ....[86]....
        /*08d8*/ 	.word	0x00023710


	//   ....[87]....
        /*08dc*/ 	.word	0x00023730


	//   ....[88]....
        /*08e0*/ 	.word	0x00023800


	//   ....[89]....
        /*08e4*/ 	.word	0x00023820


	//   ....[90]....
        /*08e8*/ 	.word	0x00023970


	//   ....[91]....
        /*08ec*/ 	.word	0x00023b60


	//   ....[92]....
        /*08f0*/ 	.word	0x00023b90


	//   ....[93]....
        /*08f4*/ 	.word	0x00023bc0


	//   ....[94]....
        /*08f8*/ 	.word	0x00023bf0


	//   ....[95]....
        /*08fc*/ 	.word	0x00023c20


	//   ....[96]....
        /*0900*/ 	.word	0x00023c50


	//   ....[97]....
        /*0904*/ 	.word	0x00023de0


	//   ....[98]....
        /*0908*/ 	.word	0x00023e10


	//   ....[99]....
        /*090c*/ 	.word	0x00023e40


	//   ....[100]....
        /*0910*/ 	.word	0x00023e70


	//   ....[101]....
        /*0914*/ 	.word	0x00023ea0


	//   ....[102]....
        /*0918*/ 	.word	0x00023ed0


	//   ....[103]....
        /*091c*/ 	.word	0x00023f60


	//   ....[104]....
        /*0920*/ 	.word	0x00023f90


	//   ....[105]....
        /*0924*/ 	.word	0x00023fa0


	//   ....[106]....
        /*0928*/ 	.word	0x00023fe0


	//   ....[107]....
        /*092c*/ 	.word	0x00025750


	//   ....[108]....
        /*0930*/ 	.word	0x00027c80


	//   ....[109]....
        /*0934*/ 	.word	0x00027ca0


	//   ....[110]....
        /*0938*/ 	.word	0x00027d50


	//   ....[111]....
        /*093c*/ 	.word	0x00027d70


	//   ....[112]....
        /*0940*/ 	.word	0x00027e10


	//   ....[113]....
        /*0944*/ 	.word	0x00027e30


	//   ....[114]....
        /*0948*/ 	.word	0x00027ed0


	//   ....[115]....
        /*094c*/ 	.word	0x00027ef0


	//   ....[116]....
        /*0950*/ 	.word	0x00027f90


	//   ....[117]....
        /*0954*/ 	.word	0x00027fb0


	//   ....[118]....
        /*0958*/ 	.word	0x00027fc0


	//   ....[119]....
        /*095c*/ 	.word	0x00028050


	//   ....[120]....
        /*0960*/ 	.word	0x000287f0


	//   ....[121]....
        /*0964*/ 	.word	0x00028820


	//   ....[122]....
        /*0968*/ 	.word	0x00028840


	//   ....[123]....
        /*096c*/ 	.word	0x000288d0


	//   ....[124]....
        /*0970*/ 	.word	0x000288e0


	//   ....[125]....
        /*0974*/ 	.word	0x00028980


	//   ....[126]....
        /*0978*/ 	.word	0x00028990


	//   ....[127]....
        /*097c*/ 	.word	0x00028a30


	//   ....[128]....
        /*0980*/ 	.word	0x00028a40


	//   ....[129]....
        /*0984*/ 	.word	0x00028ae0


	//   ....[130]....
        /*0988*/ 	.word	0x00028af0


	//   ....[131]....
        /*098c*/ 	.word	0x00028b90


	//   ....[132]....
        /*0990*/ 	.word	0x00028ba0


	//   ....[133]....
        /*0994*/ 	.word	0x00028c40


	//   ....[134]....
        /*0998*/ 	.word	0x00028c50


	//   ....[135]....
        /*099c*/ 	.word	0x00028c60


	//   ....[136]....
        /*09a0*/ 	.word	0x00029420


	//   ....[137]....
        /*09a4*/ 	.word	0x00029430


	//   ....[138]....
        /*09a8*/ 	.word	0x00029440


	//   ....[139]....
        /*09ac*/ 	.word	0x000294d0


	//   ....[140]....
        /*09b0*/ 	.word	0x000294e0


	//   ....[141]....
        /*09b4*/ 	.word	0x00029540


	//   ....[142]....
        /*09b8*/ 	.word	0x00029570


	//   ....[143]....
        /*09bc*/ 	.word	0x000295b0


	//   ....[144]....
        /*09c0*/ 	.word	0x000295e0


	//   ....[145]....
        /*09c4*/ 	.word	0x00029620


	//   ....[146]....
        /*09c8*/ 	.word	0x00029650


	//   ....[147]....
        /*09cc*/ 	.word	0x00029690


	//   ....[148]....
        /*09d0*/ 	.word	0x00029900


	//   ....[149]....
        /*09d4*/ 	.word	0x00029920


	//   ....[150]....
        /*09d8*/ 	.word	0x000299b0


	//   ....[151]....
        /*09dc*/ 	.word	0x000299c0


	//   ....[152]....
        /*09e0*/ 	.word	0x00029a30


	//   ....[153]....
        /*09e4*/ 	.word	0x00029a40


	//   ....[154]....
        /*09e8*/ 	.word	0x00029ab0


	//   ....[155]....
        /*09ec*/ 	.word	0x00029ac0


	//   ....[156]....
        /*09f0*/ 	.word	0x00029b30


	//   ....[157]....
        /*09f4*/ 	.word	0x00029b40


	//   ....[158]....
        /*09f8*/ 	.word	0x00029b50


	//   ....[159]....
        /*09fc*/ 	.word	0x00029bc0


	//   ....[160]....
        /*0a00*/ 	.word	0x0002a130


	//   ....[161]....
        /*0a04*/ 	.word	0x0002a160


	//   ....[162]....
        /*0a08*/ 	.word	0x0002a180


	//   ....[163]....
        /*0a0c*/ 	.word	0x0002a190


	//   ....[164]....
        /*0a10*/ 	.word	0x0002a1d0


	//   ....[165]....
        /*0a14*/ 	.word	0x0002a1f0


	//   ....[166]....
        /*0a18*/ 	.word	0x0002a260


	//   ....[167]....
        /*0a1c*/ 	.word	0x0002a280


	//   ....[168]....
        /*0a20*/ 	.word	0x0002a2e0


	//   ....[169]....
        /*0a24*/ 	.word	0x0002a300


	//   ....[170]....
        /*0a28*/ 	.word	0x0002a350


	//   ....[171]....
        /*0a2c*/ 	.word	0x0002a370


	//   ....[172]....
        /*0a30*/ 	.word	0x0002a7a0


	//   ....[173]....
        /*0a34*/ 	.word	0x0002a7d0


	//   ....[174]....
        /*0a38*/ 	.word	0x0002a830


	//   ....[175]....
        /*0a3c*/ 	.word	0x0002a860


	//   ....[176]....
        /*0a40*/ 	.word	0x0002a890


	//   ....[177]....
        /*0a44*/ 	.word	0x0002a8c0


	//   ....[178]....
        /*0a48*/ 	.word	0x0002a8f0


	//   ....[179]....
        /*0a4c*/ 	.word	0x0002a920


	//   ....[180]....
        /*0a50*/ 	.word	0x0002aac0


	//   ....[181]....
        /*0a54*/ 	.word	0x0002aaf0


	//   ....[182]....
        /*0a58*/ 	.word	0x0002ab20


	//   ....[183]....
        /*0a5c*/ 	.word	0x0002ab50


	//   ....[184]....
        /*0a60*/ 	.word	0x0002ab80


	//   ....[185]....
        /*0a64*/ 	.word	0x0002abb0


	//   ....[186]....
        /*0a68*/ 	.word	0x0002ac70


	//   ....[187]....
        /*0a6c*/ 	.word	0x0002ac90


	//   ....[188]....
        /*0a70*/ 	.word	0x0002acb0


	//   ....[189]....
        /*0a74*/ 	.word	0x0002ad10


	//   ....[190]....
        /*0a78*/ 	.word	0x0002b730


	//   ....[191]....
        /*0a7c*/ 	.word	0x0002ba70


	//   ....[192]....
        /*0a80*/ 	.word	0x0002bb00


	//   ....[193]....
        /*0a84*/ 	.word	0x0002bba0


	//   ....[194]....
        /*0a88*/ 	.word	0x0002bc30


	//   ....[195]....
        /*0a8c*/ 	.word	0x0002bd20


	//   ....[196]....
        /*0a90*/ 	.word	0x0002bdb0


	//   ....[197]....
        /*0a94*/ 	.word	0x0002be50


	//   ....[198]....
        /*0a98*/ 	.word	0x0002bee0


	//   ....[199]....
        /*0a9c*/ 	.word	0x0002bfd0


	//   ....[200]....
        /*0aa0*/ 	.word	0x0002c060


	//   ....[201]....
        /*0aa4*/ 	.word	0x0002c100


	//   ....[202]....
        /*0aa8*/ 	.word	0x0002c190


	//   ....[203]....
        /*0aac*/ 	.word	0x0002c280


	//   ....[204]....
        /*0ab0*/ 	.word	0x0002c310


	//   ....[205]....
        /*0ab4*/ 	.word	0x0002c360


	//   ....[206]....
        /*0ab8*/ 	.word	0x0002c3b0


	//   ....[207]....
        /*0abc*/ 	.word	0x0002c450


	//   ....[208]....
        /*0ac0*/ 	.word	0x0002c4e0


	//   ....[209]....
        /*0ac4*/ 	.word	0x0002c530


	//   ....[210]....
        /*0ac8*/ 	.word	0x0002c580


	//   ....[211]....
        /*0acc*/ 	.word	0x0002c670


	//   ....[212]....
        /*0ad0*/ 	.word	0x0002c700


	//   ....[213]....
        /*0ad4*/ 	.word	0x0002c750


	//   ....[214]....
        /*0ad8*/ 	.word	0x0002c7a0


	//   ....[215]....
        /*0adc*/ 	.word	0x0002c830


	//   ....[216]....
        /*0ae0*/ 	.word	0x0002c8c0


	//   ....[217]....
        /*0ae4*/ 	.word	0x0002c910


	//   ....[218]....
        /*0ae8*/ 	.word	0x0002c960


	//   ....[219]....
        /*0aec*/ 	.word	0x0002cd00


	//   ....[220]....
        /*0af0*/ 	.word	0x0002cfe0


	//   ....[221]....
        /*0af4*/ 	.word	0x0002d0d0


	//   ....[222]....
        /*0af8*/ 	.word	0x0002d170


	//   ....[223]....
        /*0afc*/ 	.word	0x0002d1d0


	//   ....[224]....
        /*0b00*/ 	.word	0x0002d2f0


	//   ....[225]....
        /*0b04*/ 	.word	0x0002d350


	//   ....[226]....
        /*0b08*/ 	.word	0x0002d460


	//   ....[227]....
        /*0b0c*/ 	.word	0x0002d4d0


	//   ....[228]....
        /*0b10*/ 	.word	0x0002d5e0


	//   ....[229]....
        /*0b14*/ 	.word	0x0002d650


	//   ....[230]....
        /*0b18*/ 	.word	0x0002d760


	//   ....[231]....
        /*0b1c*/ 	.word	0x0002d7d0


	//   ....[232]....
        /*0b20*/ 	.word	0x0002d8b0


	//   ....[233]....
        /*0b24*/ 	.word	0x0002d9b0


	//   ....[234]....
        /*0b28*/ 	.word	0x0002da10


	//   ....[235]....
        /*0b2c*/ 	.word	0x0002da70


	//   ....[236]....
        /*0b30*/ 	.word	0x0002db70


	//   ....[237]....
        /*0b34*/ 	.word	0x0002dbd0


	//   ....[238]....
        /*0b38*/ 	.word	0x0002dce0


	//   ....[239]....
        /*0b3c*/ 	.word	0x0002dd40


	//   ....[240]....
        /*0b40*/ 	.word	0x0002de50


	//   ....[241]....
        /*0b44*/ 	.word	0x0002deb0


	//   ....[242]....
        /*0b48*/ 	.word	0x0002dfc0


	//   ....[243]....
        /*0b4c*/ 	.word	0x0002e020


	//   ....[244]....
        /*0b50*/ 	.word	0x0002e130


	//   ....[245]....
        /*0b54*/ 	.word	0x0002e190


	//   ....[246]....
        /*0b58*/ 	.word	0x0002e2a0


	//   ....[247]....
        /*0b5c*/ 	.word	0x0002e300


	//   ....[248]....
        /*0b60*/ 	.word	0x0002e3f0


	//   ....[249]....
        /*0b64*/ 	.word	0x0002e520


	//   ....[250]....
        /*0b68*/ 	.word	0x0002e5d0


	//   ....[251]....
        /*0b6c*/ 	.word	0x0002e640


	//   ....[252]....
        /*0b70*/ 	.word	0x0002e730


	//   ....[253]....
        /*0b74*/ 	.word	0x0002e790


	//   ....[254]....
        /*0b78*/ 	.word	0x0002e860


	//   ....[255]....
        /*0b7c*/ 	.word	0x0002e8c0


	//   ....[0]....
        /*0b80*/ 	.word	0x0002e990


	//   ....[1]....
        /*0b84*/ 	.word	0x0002e9f0


	//   ....[2]....
        /*0b88*/ 	.word	0x0002eac0


	//   ....[3]....
        /*0b8c*/ 	.word	0x0002eb20


	//   ....[4]....
        /*0b90*/ 	.word	0x0002ebf0


	//   ....[5]....
        /*0b94*/ 	.word	0x0002ece0


	//   ....[6]....
        /*0b98*/ 	.word	0x0002ed80


	//   ....[7]....
        /*0b9c*/ 	.word	0x0002ede0


	//   ....[8]....
        /*0ba0*/ 	.word	0x0002eed0


	//   ....[9]....
        /*0ba4*/ 	.word	0x0002ef30


	//   ....[10]....
        /*0ba8*/ 	.word	0x0002f010


	//   ....[11]....
        /*0bac*/ 	.word	0x0002f070


	//   ....[12]....
        /*0bb0*/ 	.word	0x0002f150


	//   ....[13]....
        /*0bb4*/ 	.word	0x0002f1b0


	//   ....[14]....
        /*0bb8*/ 	.word	0x0002f290


	//   ....[15]....
        /*0bbc*/ 	.word	0x0002f2f0


	//   ....[16]....
        /*0bc0*/ 	.word	0x0002f3c0


	//   ....[17]....
        /*0bc4*/ 	.word	0x0002f4f0


	//   ....[18]....
        /*0bc8*/ 	.word	0x0002f5d0


	//   ....[19]....
        /*0bcc*/ 	.word	0x0002f680


	//   ....[20]....
        /*0bd0*/ 	.word	0x0002f750


	//   ....[21]....
        /*0bd4*/ 	.word	0x0002f7b0


	//   ....[22]....
        /*0bd8*/ 	.word	0x0002f880


	//   ....[23]....
        /*0bdc*/ 	.word	0x0002f8e0


	//   ....[24]....
        /*0be0*/ 	.word	0x0002f9c0


	//   ....[25]....
        /*0be4*/ 	.word	0x0002fa20


	//   ....[26]....
        /*0be8*/ 	.word	0x0002faf0


	//   ....[27]....
        /*0bec*/ 	.word	0x0002fb50


	//   ....[28]....
        /*0bf0*/ 	.word	0x0002fc10


	//   ....[29]....
        /*0bf4*/ 	.word	0x0002fca0


	//   ....[30]....
        /*0bf8*/ 	.word	0x0002fd40


	//   ....[31]....
        /*0bfc*/ 	.word	0x0002fec0


	//   ....[32]....
        /*0c00*/ 	.word	0x0002ff30


	//   ....[33]....
        /*0c04*/ 	.word	0x0002ffa0


	//   ....[34]....
        /*0c08*/ 	.word	0x00030010


	//   ....[35]....
        /*0c0c*/ 	.word	0x00030080


	//   ....[36]....
        /*0c10*/ 	.word	0x00030100


	//   ....[37]....
        /*0c14*/ 	.word	0x00030180


	//   ....[38]....
        /*0c18*/ 	.word	0x00030210


	//   ....[39]....
        /*0c1c*/ 	.word	0x00030280


	//   ....[40]....
        /*0c20*/ 	.word	0x000302f0


	//   ....[41]....
        /*0c24*/ 	.word	0x00030360


	//   ....[42]....
        /*0c28*/ 	.word	0x000303e0


	//   ....[43]....
        /*0c2c*/ 	.word	0x00030450


	//   ....[44]....
        /*0c30*/ 	.word	0x000304e0


	//   ....[45]....
        /*0c34*/ 	.word	0x00030540


	//   ....[46]....
        /*0c38*/ 	.word	0x000305d0


	//   ....[47]....
        /*0c3c*/ 	.word	0x00030700


	//----- nvinfo : EIATTR_REG_RECONFIG
	.align		4
.L_478:
        /*0c40*/ 	.byte	0x01, 0x54
	.zero		2


	//----- nvinfo : EIATTR_SYSCALL_OFFSETS
	.align		4
        /*0c44*/ 	.byte	0x04, 0x46
        /*0c46*/ 	.short	(.L_480 - .L_479)


	//   ....[0]....
.L_479:
        /*0c48*/ 	.word	0x000022a0


	//   ....[1]....
        /*0c4c*/ 	.word	0x000023f0


	//   ....[2]....
        /*0c50*/ 	.word	0x0000bbc0


	//   ....[3]....
        /*0c54*/ 	.word	0x0000bee0


	//   ....[4]....
        /*0c58*/ 	.word	0x00027210


	//   ....[5]....
        /*0c5c*/ 	.word	0x00027360


	//   ....[6]....
        /*0c60*/ 	.word	0x00027450


	//   ....[7]....
        /*0c64*/ 	.word	0x00028410


	//----- nvinfo : EIATTR_MBARRIER_INSTR_OFFSETS
	.align		4
.L_480:
        /*0c68*/ 	.byte	0x04, 0x39
        /*0c6a*/ 	.short	(.L_482 - .L_481)


	//   ....[0]....
.L_481:
        /*0c6c*/ 	.word	0x00000270
        /*0c70*/ 	.word	0x000000ff
        /*0c74*/ 	.word	0x0002a800
        /*0c78*/ 	.short	0x0100
        /*0c7a*/ 	.byte	0x08
	.zero		1


	//   ....[1]....
        /*0c7c*/ 	.word	0x00000280
        /*0c80*/ 	.word	0x000000ff
        /*0c84*/ 	.word	0x0002a820
        /*0c88*/ 	.short	0x0100
        /*0c8a*/ 	.byte	0x08
	.zero		1


	//   ....[2]....
        /*0c8c*/ 	.word	0x00000370
        /*0c90*/ 	.word	0x000000ff
        /*0c94*/ 	.word	0x0002a830
        /*0c98*/ 	.short	0x0100
        /*0c9a*/ 	.byte	0x08
	.zero		1


	//   ....[3]....
        /*0c9c*/ 	.word	0x00000380
        /*0ca0*/ 	.word	0x000000ff
        /*0ca4*/ 	.word	0x0002a840
        /*0ca8*/ 	.short	0x0100
        /*0caa*/ 	.byte	0x08
	.zero		1


	//   ....[4]....
        /*0cac*/ 	.word	0x00000390
        /*0cb0*/ 	.word	0x000000ff
        /*0cb4*/ 	.word	0x0002a838
        /*0cb8*/ 	.short	0x0100
        /*0cba*/ 	.byte	0x08
	.zero		1


	//   ....[5]....
        /*0cbc*/ 	.word	0x000003a0
        /*0cc0*/ 	.word	0x000000ff
        /*0cc4*/ 	.word	0x0002a848
        /*0cc8*/ 	.short	0x0100
        /*0cca*/ 	.byte	0x08
	.zero		1


	//   ....[6]....
        /*0ccc*/ 	.word	0x000004d0
        /*0cd0*/ 	.word	0x000000ff
        /*0cd4*/ 	.word	0x0002a850
        /*0cd8*/ 	.short	0x0100
        /*0cda*/ 	.byte	0x08
	.zero		1


	//   ....[7]....
        /*0cdc*/ 	.word	0x000004e0
        /*0ce0*/ 	.word	0x000000ff
        /*0ce4*/ 	.word	0x0002a860
        /*0ce8*/ 	.short	0x0100
        /*0cea*/ 	.byte	0x08
	.zero		1


	//   ....[8]....
        /*0cec*/ 	.word	0x000004f0
        /*0cf0*/ 	.word	0x000000ff
        /*0cf4*/ 	.word	0x0002a858
        /*0cf8*/ 	.short	0x0100
        /*0cfa*/ 	.byte	0x08
	.zero		1


	//   ....[9]....
        /*0cfc*/ 	.word	0x00000500
        /*0d00*/ 	.word	0x000000ff
        /*0d04*/ 	.word	0x0002a868
        /*0d08*/ 	.short	0x0100
        /*0d0a*/ 	.byte	0x08
	.zero		1


	//   ....[10]....
        /*0d0c*/ 	.word	0x000005f0
        /*0d10*/ 	.word	0x000000ff
        /*0d14*/ 	.word	0x0002a870
        /*0d18*/ 	.short	0x0100
        /*0d1a*/ 	.byte	0x06
	.zero		1


	//   ....[11]....
        /*0d1c*/ 	.word	0x00000600
        /*0d20*/ 	.word	0x000000ff
        /*0d24*/ 	.word	0x0002a880
        /*0d28*/ 	.short	0x0100
        /*0d2a*/ 	.byte	0x06
	.zero		1


	//   ....[12]....
        /*0d2c*/ 	.word	0x00000610
        /*0d30*/ 	.word	0x000000ff
        /*0d34*/ 	.word	0x0002a878
        /*0d38*/ 	.short	0x0100
        /*0d3a*/ 	.byte	0x06
	.zero		1


	//   ....[13]....
        /*0d3c*/ 	.word	0x00000620
        /*0d40*/ 	.word	0x000000ff
        /*0d44*/ 	.word	0x0002a888
        /*0d48*/ 	.short	0x0100
        /*0d4a*/ 	.byte	0x06
	.zero		1


	//   ....[14]....
        /*0d4c*/ 	.word	0x00000750
        /*0d50*/ 	.word	0x000000ff
        /*0d54*/ 	.word	0x0002a890
        /*0d58*/ 	.short	0x0100
        /*0d5a*/ 	.byte	0x08
	.zero		1


	//   ....[15]....
        /*0d5c*/ 	.word	0x00000760
        /*0d60*/ 	.word	0x000000ff
        /*0d64*/ 	.word	0x0002a8a0
        /*0d68*/ 	.short	0x0100
        /*0d6a*/ 	.byte	0x08
	.zero		1


	//   ....[16]....
        /*0d6c*/ 	.word	0x00000770
        /*0d70*/ 	.word	0x000000ff
        /*0d74*/ 	.word	0x0002a898
        /*0d78*/ 	.short	0x0100
        /*0d7a*/ 	.byte	0x08
	.zero		1


	//   ....[17]....
        /*0d7c*/ 	.word	0x00000780
        /*0d80*/ 	.word	0x000000ff
        /*0d84*/ 	.word	0x0002a8a8
        /*0d88*/ 	.short	0x0100
        /*0d8a*/ 	.byte	0x08
	.zero		1


	//   ....[18]....
        /*0d8c*/ 	.word	0x000008b0
        /*0d90*/ 	.word	0x000000ff
        /*0d94*/ 	.word	0x0002a8b0
        /*0d98*/ 	.short	0x0100
        /*0d9a*/ 	.byte	0x08
	.zero		1


	//   ....[19]....
        /*0d9c*/ 	.word	0x000008c0
        /*0da0*/ 	.word	0x000000ff
        /*0da4*/ 	.word	0x0002a8c0
        /*0da8*/ 	.short	0x0100
        /*0daa*/ 	.byte	0x08
	.zero		1


	//   ....[20]....
        /*0dac*/ 	.word	0x000008d0
        /*0db0*/ 	.word	0x000000ff
        /*0db4*/ 	.word	0x0002a8b8
        /*0db8*/ 	.short	0x0100
        /*0dba*/ 	.byte	0x08
	.zero		1


	//   ....[21]....
        /*0dbc*/ 	.word	0x000008e0
        /*0dc0*/ 	.word	0x000000ff
        /*0dc4*/ 	.word	0x0002a8c8
        /*0dc8*/ 	.short	0x0100
        /*0dca*/ 	.byte	0x08
	.zero		1


	//   ....[22]....
        /*0dcc*/ 	.word	0x00003e80
        /*0dd0*/ 	.word	0x00000056
        /*0dd4*/ 	.word	0x0002a890
        /*0dd8*/ 	.short	0x010a
        /*0dda*/ 	.byte	0x3f
	.zero		1


	//   ....[23]....
        /*0ddc*/ 	.word	0x00007480
        /*0de0*/ 	.word	0x00000056
        /*0de4*/ 	.word	0x0002a890
        /*0de8*/ 	.short	0x010a
        /*0dea*/ 	.byte	0x3f
	.zero		1


	//   ....[24]....
        /*0dec*/ 	.word	0x0000a310
        /*0df0*/ 	.word	0x00000056
        /*0df4*/ 	.word	0x0002a890
        /*0df8*/ 	.short	0x010a
        /*0dfa*/ 	.byte	0x3f
	.zero		1


	//   ....[25]....
        /*0dfc*/ 	.word	0x0000aab0
        /*0e00*/ 	.word	0x0000000b
        /*0e04*/ 	.word	0x00000000
        /*0e08*/ 	.short	0x0101
        /*0e0a*/ 	.byte	0x3f
	.zero		1


	//   ....[26]....
        /*0e0c*/ 	.word	0x0000aaf0
        /*0e10*/ 	.word	0x00000056
        /*0e14*/ 	.word	0x0002a8b0
        /*0e18*/ 	.short	0x010a
        /*0e1a*/ 	.byte	0x3f
	.zero		1


	//   ....[27]....
        /*0e1c*/ 	.word	0x0000b080
        /*0e20*/ 	.word	0x00000056
        /*0e24*/ 	.word	0x00000000
        /*0e28*/ 	.short	0x0101
        /*0e2a*/ 	.byte	0x3f
	.zero		1


	//   ....[28]....
        /*0e2c*/ 	.word	0x0000bc40
        /*0e30*/ 	.word	0x00000002
        /*0e34*/ 	.word	0x0002a800
        /*0e38*/ 	.short	0x010a
        /*0e3a*/ 	.byte	0x3f
	.zero		1


	//   ....[29]....
        /*0e3c*/ 	.word	0x0000bc90
        /*0e40*/ 	.word	0x00000002
        /*0e44*/ 	.word	0x0002a800
        /*0e48*/ 	.short	0x010a
        /*0e4a*/ 	.byte	0x3f
	.zero		1


	//   ....[30]....
        /*0e4c*/ 	.word	0x0000d0a0
        /*0e50*/ 	.word	0x00000002
        /*0e54*/ 	.word	0x0002a800
        /*0e58*/ 	.short	0x010a
        /*0e5a*/ 	.byte	0x3f
	.zero		1


	//   ....[31]....
        /*0e5c*/ 	.word	0x00010280
        /*0e60*/ 	.word	0x00000002
        /*0e64*/ 	.word	0x0002a800
        /*0e68*/ 	.short	0x010a
        /*0e6a*/ 	.byte	0x3f
	.zero		1


	//   ....[32]....
        /*0e6c*/ 	.word	0x00012b00
        /*0e70*/ 	.word	0x00000015
        /*0e74*/ 	.word	0x0002a830
        /*0e78*/ 	.short	0x010a
        /*0e7a*/ 	.byte	0x3f
	.zero		1


	//   ....[33]....
        /*0e7c*/ 	.word	0x00012b40
        /*0e80*/ 	.word	0x00000015
        /*0e84*/ 	.word	0x0002a830
        /*0e88*/ 	.short	0x010a
        /*0e8a*/ 	.byte	0x3f
	.zero		1


	//   ....[34]....
        /*0e8c*/ 	.word	0x000138c0
        /*0e90*/ 	.word	0x00000004
        /*0e94*/ 	.word	0x00000000
        /*0e98*/ 	.short	0x0101
        /*0e9a*/ 	.byte	0x3f
	.zero		1


	//   ....[35]....
        /*0e9c*/ 	.word	0x00015fc0
        /*0ea0*/ 	.word	0x00000014
        /*0ea4*/ 	.word	0x0002a830
        /*0ea8*/ 	.short	0x010a
        /*0eaa*/ 	.byte	0x3f
	.zero		1


	//   ....[36]....
        /*0eac*/ 	.word	0x00016040
        /*0eb0*/ 	.word	0x00000014
        /*0eb4*/ 	.word	0x0002a830
        /*0eb8*/ 	.short	0x010a
        /*0eba*/ 	.byte	0x3f
	.zero		1


	//   ....[37]....
        /*0ebc*/ 	.word	0x00016d20
        /*0ec0*/ 	.word	0x00000015
        /*0ec4*/ 	.word	0x0002a850
        /*0ec8*/ 	.short	0x010a
        /*0eca*/ 	.byte	0x3f
	.zero		1


	//   ....[38]....
        /*0ecc*/ 	.word	0x00016d70
        /*0ed0*/ 	.word	0x00000015
        /*0ed4*/ 	.word	0x0002a850
        /*0ed8*/ 	.short	0x010a
        /*0eda*/ 	.byte	0x3f
	.zero		1


	//   ....[39]....
        /*0edc*/ 	.word	0x00017480
        /*0ee0*/ 	.word	0x0000000a
        /*0ee4*/ 	.word	0x00000000
        /*0ee8*/ 	.short	0x0101
        /*0eea*/ 	.byte	0x3f
	.zero		1


	//   ....[40]....
        /*0eec*/ 	.word	0x000196f0
        /*0ef0*/ 	.word	0x00000015
        /*0ef4*/ 	.word	0x00000000
        /*0ef8*/ 	.short	0x0101
        /*0efa*/ 	.byte	0x3f
	.zero		1


	//   ....[41]....
        /*0efc*/ 	.word	0x00019c90
        /*0f00*/ 	.word	0x00000014
        /*0f04*/ 	.word	0x0002a830
        /*0f08*/ 	.short	0x010a
        /*0f0a*/ 	.byte	0x3f
	.zero		1


	//   ....[42]....
        /*0f0c*/ 	.word	0x00019d10
        /*0f10*/ 	.word	0x00000014
        /*0f14*/ 	.word	0x0002a830
        /*0f18*/ 	.short	0x010a
        /*0f1a*/ 	.byte	0x3f
	.zero		1


	//   ....[43]....
        /*0f1c*/ 	.word	0x0001a9f0
        /*0f20*/ 	.word	0x00000015
        /*0f24*/ 	.word	0x0002a850
        /*0f28*/ 	.short	0x010a
        /*0f2a*/ 	.byte	0x3f
	.zero		1


	//   ....[44]....
        /*0f2c*/ 	.word	0x0001aa40
        /*0f30*/ 	.word	0x00000015
        /*0f34*/ 	.word	0x0002a850
        /*0f38*/ 	.short	0x010a
        /*0f3a*/ 	.byte	0x3f
	.zero		1


	//   ....[45]....
        /*0f3c*/ 	.word	0x0001b170
        /*0f40*/ 	.word	0x00000014
        /*0f44*/ 	.word	0x00000000
        /*0f48*/ 	.short	0x0101
        /*0f4a*/ 	.byte	0x3f
	.zero		1


	//   ....[46]....
        /*0f4c*/ 	.word	0x0001c130
        /*0f50*/ 	.word	0x00000015
        /*0f54*/ 	.word	0x00000000
        /*0f58*/ 	.short	0x0101
        /*0f5a*/ 	.byte	0x3f
	.zero		1


	//   ....[47]....
        /*0f5c*/ 	.word	0x0001c420
        /*0f60*/ 	.word	0x00000003
        /*0f64*/ 	.word	0x0002a830
        /*0f68*/ 	.short	0x010a
        /*0f6a*/ 	.byte	0x3f
	.zero		1


	//   ....[48]....
        /*0f6c*/ 	.word	0x0001c4a0
        /*0f70*/ 	.word	0x00000003
        /*0f74*/ 	.word	0x0002a830
        /*0f78*/ 	.short	0x010a
        /*0f7a*/ 	.byte	0x3f
	.zero		1


	//   ....[49]....
        /*0f7c*/ 	.word	0x0001d180
        /*0f80*/ 	.word	0x0000000f
        /*0f84*/ 	.word	0x0002a850
        /*0f88*/ 	.short	0x010a
        /*0f8a*/ 	.byte	0x3f
	.zero		1


	//   ....[50]....
        /*0f8c*/ 	.word	0x0001d1d0
        /*0f90*/ 	.word	0x0000000f
        /*0f94*/ 	.word	0x0002a850
        /*0f98*/ 	.short	0x010a
        /*0f9a*/ 	.byte	0x3f
	.zero		1


	//   ....[51]....
        /*0f9c*/ 	.word	0x0001d8f0
        /*0fa0*/ 	.word	0x00000008
        /*0fa4*/ 	.word	0x00000000
        /*0fa8*/ 	.short	0x0101
        /*0faa*/ 	.byte	0x3f
	.zero		1


	//   ....[52]....
        /*0fac*/ 	.word	0x0001fb60
        /*0fb0*/ 	.word	0x0000000f
        /*0fb4*/ 	.word	0x00000000
        /*0fb8*/ 	.short	0x0101
        /*0fba*/ 	.byte	0x3f
	.zero		1


	//   ....[53]....
        /*0fbc*/ 	.word	0x00020150
        /*0fc0*/ 	.word	0x00000008
        /*0fc4*/ 	.word	0x0002a850
        /*0fc8*/ 	.short	0x010a
        /*0fca*/ 	.byte	0x3f
	.zero		1


	//   ....[54]....
        /*0fcc*/ 	.word	0x000201f0
        /*0fd0*/ 	.word	0x00000008
        /*0fd4*/ 	.word	0x0002a850
        /*0fd8*/ 	.short	0x010a
        /*0fda*/ 	.byte	0x3f
	.zero		1


	//   ....[55]....
        /*0fdc*/ 	.word	0x000206f0
        /*0fe0*/ 	.word	0x00000003
        /*0fe4*/ 	.word	0x00000000
        /*0fe8*/ 	.short	0x0101
        /*0fea*/ 	.byte	0x3f
	.zero		1


	//   ....[56]....
        /*0fec*/ 	.word	0x00021d00
        /*0ff0*/ 	.word	0x00000000
        /*0ff4*/ 	.word	0x00000000
        /*0ff8*/ 	.short	0x0101
        /*0ffa*/ 	.byte	0x3f
	.zero		1


	//   ....[57]....
        /*0ffc*/ 	.word	0x00022490
        /*1000*/ 	.word	0x00000006
        /*1004*/ 	.word	0x00000000
        /*1008*/ 	.short	0x0101
        /*100a*/ 	.byte	0x3f
	.zero		1


	//   ....[58]....
        /*100c*/ 	.word	0x00025830
        /*1010*/ 	.word	0x00000011
        /*1014*/ 	.word	0x0002a820
        /*1018*/ 	.short	0x010a
        /*101a*/ 	.byte	0x3f
	.zero		1


	//   ....[59]....
        /*101c*/ 	.word	0x000258c0
        /*1020*/ 	.word	0x0000000c
        /*1024*/ 	.word	0x0002a8a0
        /*1028*/ 	.short	0x010a
        /*102a*/ 	.byte	0x3f
	.zero		1


	//   ....[60]....
        /*102c*/ 	.word	0x00025d00
        /*1030*/ 	.word	0x0000000c
        /*1034*/ 	.word	0x0002a8c0
        /*1038*/ 	.short	0x010a
        /*103a*/ 	.byte	0x3f
	.zero		1


	//   ....[61]....
        /*103c*/ 	.word	0x00026130
        /*1040*/ 	.word	0x0000000a
        /*1044*/ 	.word	0x0002a8a0
        /*1048*/ 	.short	0x010a
        /*104a*/ 	.byte	0x3f
	.zero		1


	//   ....[62]....
        /*104c*/ 	.word	0x00026560
        /*1050*/ 	.word	0x0000000a
        /*1054*/ 	.word	0x0002a8c0
        /*1058*/ 	.short	0x010a
        /*105a*/ 	.byte	0x3f
	.zero		1


	//   ....[63]....
        /*105c*/ 	.word	0x00027a60
        /*1060*/ 	.word	0x00000007
        /*1064*/ 	.word	0x0002a840
        /*1068*/ 	.short	0x010a
        /*106a*/ 	.byte	0x3f
	.zero		1


	//   ....[64]....
        /*106c*/ 	.word	0x00028110
        /*1070*/ 	.word	0x00000007
        /*1074*/ 	.word	0x0002a830
        /*1078*/ 	.short	0x0107
        /*107a*/ 	.byte	0x3f
	.zero		1


	//   ....[65]....
        /*107c*/ 	.word	0x000281c0
        /*1080*/ 	.word	0x00000007
        /*1084*/ 	.word	0x0002a830
        /*1088*/ 	.short	0x0101
        /*108a*/ 	.byte	0x3f
	.zero		1


	//   ....[66]....
        /*108c*/ 	.word	0x00028db0
        /*1090*/ 	.word	0x00000011
        /*1094*/ 	.word	0x0002a800
        /*1098*/ 	.short	0x0107
        /*109a*/ 	.byte	0x3f
	.zero		1


	//   ....[67]....
        /*109c*/ 	.word	0x00028ec0
        /*10a0*/ 	.word	0x00000011
        /*10a4*/ 	.word	0x0002a800
        /*10a8*/ 	.short	0x0101
        /*10aa*/ 	.byte	0x3f
	.zero		1


	//   ....[68]....
        /*10ac*/ 	.word	0x00028ee0
        /*10b0*/ 	.word	0x00000011
        /*10b4*/ 	.word	0x0002a820
        /*10b8*/ 	.short	0x010a
        /*10ba*/ 	.byte	0x3f
	.zero		1


	//   ....[69]....
        /*10bc*/ 	.word	0x00029250
        /*10c0*/ 	.word	0x00000005
        /*10c4*/ 	.word	0x0002a840
        /*10c8*/ 	.short	0x010a
        /*10ca*/ 	.byte	0x3f
	.zero		1


	//   ....[70]....
        /*10cc*/ 	.word	0x00029730
        /*10d0*/ 	.word	0x00000005
        /*10d4*/ 	.word	0x0002a830
        /*10d8*/ 	.short	0x0107
        /*10da*/ 	.byte	0x3f
	.zero		1


	//   ....[71]....
        /*10dc*/ 	.word	0x000297e0
        /*10e0*/ 	.word	0x00000005
        /*10e4*/ 	.word	0x0002a830
        /*10e8*/ 	.short	0x0101
        /*10ea*/ 	.byte	0x3f
	.zero		1


	//   ....[72]....
        /*10ec*/ 	.word	0x00029840
        /*10f0*/ 	.word	0x00000005
        /*10f4*/ 	.word	0x0002a860
        /*10f8*/ 	.short	0x010a
        /*10fa*/ 	.byte	0x3f
	.zero		1


	//   ....[73]....
        /*10fc*/ 	.word	0x00029ca0
        /*1100*/ 	.word	0x00000005
        /*1104*/ 	.word	0x0002a850
        /*1108*/ 	.short	0x0107
        /*110a*/ 	.byte	0x3f
	.zero		1


	//   ....[74]....
        /*110c*/ 	.word	0x00029e00
        /*1110*/ 	.word	0x00000005
        /*1114*/ 	.word	0x0002a850
        /*1118*/ 	.short	0x0101
        /*111a*/ 	.byte	0x3f
	.zero		1


	//   ....[75]....
        /*111c*/ 	.word	0x0002a050
        /*1120*/ 	.word	0x00000000
        /*1124*/ 	.word	0x0002a860
        /*1128*/ 	.short	0x010a
        /*112a*/ 	.byte	0x3f
	.zero		1


	//   ....[76]....
        /*112c*/ 	.word	0x0002a4b0
        /*1130*/ 	.word	0x00000000
        /*1134*/ 	.word	0x0002a850
        /*1138*/ 	.short	0x0107
        /*113a*/ 	.byte	0x3f
	.zero		1


	//   ....[77]....
        /*113c*/ 	.word	0x0002a560
        /*1140*/ 	.word	0x00000000
        /*1144*/ 	.word	0x0002a850
        /*1148*/ 	.short	0x0101
        /*114a*/ 	.byte	0x3f
	.zero		1


	//   ....[78]....
        /*114c*/ 	.word	0x0002b6b0
        /*1150*/ 	.word	0x00000007
        /*1154*/ 	.word	0x0002a820
        /*1158*/ 	.short	0x010a
        /*115a*/ 	.byte	0x3f
	.zero		1


	//   ....[79]....
        /*115c*/ 	.word	0x0002b840
        /*1160*/ 	.word	0x00000005
        /*1164*/ 	.word	0x0002a840
        /*1168*/ 	.short	0x010a
        /*116a*/ 	.byte	0x3f
	.zero		1


	//   ....[80]....
        /*116c*/ 	.word	0x0002b8e0
        /*1170*/ 	.word	0x00000003
        /*1174*/ 	.word	0x0002a840
        /*1178*/ 	.short	0x010a
        /*117a*/ 	.byte	0x3f
	.zero		1


	//   ....[81]....
        /*117c*/ 	.word	0x0002b920
        /*1180*/ 	.word	0x00000005
        /*1184*/ 	.word	0x0002a860
        /*1188*/ 	.short	0x010a
        /*118a*/ 	.byte	0x3f
	.zero		1


	//   ....[82]....
        /*118c*/ 	.word	0x0002b960
        /*1190*/ 	.word	0x00000003
        /*1194*/ 	.word	0x0002a860
        /*1198*/ 	.short	0x010a
        /*119a*/ 	.byte	0x3f
	.zero		1


	//   ....[83]....
        /*119c*/ 	.word	0x0002b9c0
        /*11a0*/ 	.word	0x00000056
        /*11a4*/ 	.word	0x0002a890
        /*11a8*/ 	.short	0x010a
        /*11aa*/ 	.byte	0x3f
	.zero		1


	//   ....[84]....
        /*11ac*/ 	.word	0x0002bc70
        /*11b0*/ 	.word	0x00000056
        /*11b4*/ 	.word	0x0002a890
        /*11b8*/ 	.short	0x010a
        /*11ba*/ 	.byte	0x3f
	.zero		1


	//   ....[85]....
        /*11bc*/ 	.word	0x0002bf20
        /*11c0*/ 	.word	0x00000056
        /*11c4*/ 	.word	0x0002a890
        /*11c8*/ 	.short	0x010a
        /*11ca*/ 	.byte	0x3f
	.zero		1


	//   ....[86]....
        /*11cc*/ 	.word	0x0002c1d0
        /*11d0*/ 	.word	0x00000056
        /*11d4*/ 	.word	0x0002a8b0
        /*11d8*/ 	.short	0x010a
        /*11da*/ 	.byte	0x3f
	.zero		1


	//   ....[87]....
        /*11dc*/ 	.word	0x0002c5c0
        /*11e0*/ 	.word	0x00000002
        /*11e4*/ 	.word	0x0002a800
        /*11e8*/ 	.short	0x010a
        /*11ea*/ 	.byte	0x3f
	.zero		1


	//   ....[88]....
        /*11ec*/ 	.word	0x0002c9a0
        /*11f0*/ 	.word	0x00000002
        /*11f4*/ 	.word	0x0002a800
        /*11f8*/ 	.short	0x010a
        /*11fa*/ 	.byte	0x3f
	.zero		1


	//   ....[89]....
        /*11fc*/ 	.word	0x0002c9f0
        /*1200*/ 	.word	0x00000015
        /*1204*/ 	.word	0x0002a830
        /*1208*/ 	.short	0x010a
        /*120a*/ 	.byte	0x3f
	.zero		1


	//   ....[90]....
        /*120c*/ 	.word	0x0002ca40
        /*1210*/ 	.word	0x00000014
        /*1214*/ 	.word	0x0002a830
        /*1218*/ 	.short	0x010a
        /*121a*/ 	.byte	0x3f
	.zero		1


	//   ....[91]....
        /*121c*/ 	.word	0x0002ca90
        /*1220*/ 	.word	0x00000015
        /*1224*/ 	.word	0x0002a850
        /*1228*/ 	.short	0x010a
        /*122a*/ 	.byte	0x3f
	.zero		1


	//   ....[92]....
        /*122c*/ 	.word	0x0002cae0
        /*1230*/ 	.word	0x00000014
        /*1234*/ 	.word	0x0002a830
        /*1238*/ 	.short	0x010a
        /*123a*/ 	.byte	0x3f
	.zero		1


	//   ....[93]....
        /*123c*/ 	.word	0x0002cb30
        /*1240*/ 	.word	0x00000015
        /*1244*/ 	.word	0x0002a850
        /*1248*/ 	.short	0x010a
        /*124a*/ 	.byte	0x3f
	.zero		1


	//   ....[94]....
        /*124c*/ 	.word	0x0002cb80
        /*1250*/ 	.word	0x00000003
        /*1254*/ 	.word	0x0002a830
        /*1258*/ 	.short	0x010a
        /*125a*/ 	.byte	0x3f
	.zero		1


	//   ....[95]....
        /*125c*/ 	.word	0x0002cbd0
        /*1260*/ 	.word	0x0000000f
        /*1264*/ 	.word	0x0002a850
        /*1268*/ 	.short	0x010a
        /*126a*/ 	.byte	0x3f
	.zero		1


	//   ....[96]....
        /*126c*/ 	.word	0x0002cc20
        /*1270*/ 	.word	0x00000008
        /*1274*/ 	.word	0x0002a850
        /*1278*/ 	.short	0x010a
        /*127a*/ 	.byte	0x3f
	.zero		1


	//   ....[97]....
        /*127c*/ 	.word	0x0002cdc0
        /*1280*/ 	.word	0x00000011
        /*1284*/ 	.word	0x0002a820
        /*1288*/ 	.short	0x010a
        /*128a*/ 	.byte	0x3f
	.zero		1


	//   ....[98]....
        /*128c*/ 	.word	0x0002ce10
        /*1290*/ 	.word	0x0000000c
        /*1294*/ 	.word	0x0002a8a0
        /*1298*/ 	.short	0x010a
        /*129a*/ 	.byte	0x3f
	.zero		1


	//   ....[99]....
        /*129c*/ 	.word	0x0002ce60
        /*12a0*/ 	.word	0x0000000c
        /*12a4*/ 	.word	0x0002a8c0
        /*12a8*/ 	.short	0x010a
        /*12aa*/ 	.byte	0x3f
	.zero		1


	//   ....[100]....
        /*12ac*/ 	.word	0x0002ceb0
        /*12b0*/ 	.word	0x0000000a
        /*12b4*/ 	.word	0x0002a8a0
        /*12b8*/ 	.short	0x010a
        /*12ba*/ 	.byte	0x3f
	.zero		1


	//   ....[101]....
        /*12bc*/ 	.word	0x0002cf00
        /*12c0*/ 	.word	0x0000000a
        /*12c4*/ 	.word	0x0002a8c0
        /*12c8*/ 	.short	0x010a
        /*12ca*/ 	.byte	0x3f
	.zero		1


	//   ....[102]....
        /*12cc*/ 	.word	0x0002d020
        /*12d0*/ 	.word	0x00000007
        /*12d4*/ 	.word	0x0002a840
        /*12d8*/ 	.short	0x010a
        /*12da*/ 	.byte	0x3f
	.zero		1


	//   ....[103]....
        /*12dc*/ 	.word	0x0002e420
        /*12e0*/ 	.word	0x00000011
        /*12e4*/ 	.word	0x0002a820
        /*12e8*/ 	.short	0x010a
        /*12ea*/ 	.byte	0x3f
	.zero		1


	//   ....[104]....
        /*12ec*/ 	.word	0x0002e470
        /*12f0*/ 	.word	0x00000005
        /*12f4*/ 	.word	0x0002a840
        /*12f8*/ 	.short	0x010a
        /*12fa*/ 	.byte	0x3f
	.zero		1


	//   ....[105]....
        /*12fc*/ 	.word	0x0002ec30
        /*1300*/ 	.word	0x00000005
        /*1304*/ 	.word	0x0002a860
        /*1308*/ 	.short	0x010a
        /*130a*/ 	.byte	0x3f
	.zero		1


	//   ....[106]....
        /*130c*/ 	.word	0x0002f440
        /*1310*/ 	.word	0x00000000
        /*1314*/ 	.word	0x0002a860
        /*1318*/ 	.short	0x010a
        /*131a*/ 	.byte	0x3f
	.zero		1


	//   ....[107]....
        /*131c*/ 	.word	0x00030620
        /*1320*/ 	.word	0x00000007
        /*1324*/ 	.word	0x0002a820
        /*1328*/ 	.short	0x010a
        /*132a*/ 	.byte	0x3f
	.zero		1


	//   ....[108]....
        /*132c*/ 	.word	0x000307c0
        /*1330*/ 	.word	0x00000005
        /*1334*/ 	.word	0x0002a840
        /*1338*/ 	.short	0x010a
        /*133a*/ 	.byte	0x3f
	.zero		1


	//   ....[109]....
        /*133c*/ 	.word	0x00030810
        /*1340*/ 	.word	0x00000003
        /*1344*/ 	.word	0x0002a840
        /*1348*/ 	.short	0x010a
        /*134a*/ 	.byte	0x3f
	.zero		1


	//   ....[110]....
        /*134c*/ 	.word	0x00030860
        /*1350*/ 	.word	0x00000005
        /*1354*/ 	.word	0x0002a860
        /*1358*/ 	.short	0x010a
        /*135a*/ 	.byte	0x3f
	.zero		1


	//----- nvinfo : EIATTR_NUM_MBARRIERS
	.align		4
.L_482:
        /*135c*/ 	.byte	0x03, 0x38
        /*135e*/ 	.short	0x0016


	//----- nvinfo : EIATTR_EXIT_INSTR_OFFSETS
	.align		4
        /*1360*/ 	.byte	0x04, 0x1c
        /*1362*/ 	.short	(.L_484 - .L_483)


	//   ....[0]....
.L_483:
        /*1364*/ 	.word	0x0002b9b0


	//----- nvinfo : EIATTR_MAX_THREADS
	.align		4
.L_484:
        /*1368*/ 	.byte	0x04, 0x05
        /*136a*/ 	.short	(.L_486 - .L_485)
.L_485:
        /*136c*/ 	.word	0x00000180
        /*1370*/ 	.word	0x00000001
        /*1374*/ 	.word	0x00000001


	//----- nvinfo : EIATTR_CRS_STACK_SIZE
	.align		4
.L_486:
        /*1378*/ 	.byte	0x04, 0x1e
        /*137a*/ 	.short	(.L_488 - .L_487)
.L_487:
        /*137c*/ 	.word	0x00000000


	//----- nvinfo : EIATTR_CBANK_PARAM_SIZE
	.align		4
.L_488:
        /*1380*/ 	.byte	0x03, 0x19
        /*1382*/ 	.short	0x0af0


	//----- nvinfo : EIATTR_PARAM_CBANK
	.align		4
        /*1384*/ 	.byte	0x04, 0x0a
        /*1386*/ 	.short	(.L_490 - .L_489)
	.align		4
.L_489:
        /*1388*/ 	.word	index@(.nv.constant0._ZN7cutlass13device_kernelIN5flash11enable_sm90INS1_16FlashAttnFwdSm90INS1_25CollectiveMainloopFwdSm90ILi2EN4cute5tupleIJNS5_1CILi1EEES8_S8_EEENS6_IJNS7_ILi128EEENS7_ILi96EEENS7_ILi192EEEEEELi128ENS_6half_tEfNS_4arch4Sm90ELb0ELb1ELb1ELb1ELb1ELb1ELb0ELb1ELb1ELb1ELb1ELb0EEENS1_21CollectiveEpilogueFwdINS6_IJSA_SA_SB_EEES9_SE_SG_Li256ELb1ELb1ELb1ELb0EEENS1_36VarlenDynamicPersistentTileSchedulerILi128ELi96ELi256ELi128ELb1ELb1ELb1ELb1ELb0ELb1EEEEEEEEEvNT_6ParamsE)
        /*138c*/ 	.short	0x0210
        /*138e*/ 	.short	0x0af0


	//----- nvinfo : EIATTR_SW_WAR
	.align		4
.L_490:
        /*1390*/ 	.byte	0x04, 0x36
        /*1392*/ 	.short	(.L_492 - .L_491)
.L_491:
        /*1394*/ 	.word	0x00000008
.L_492:


//--------------------- .nv.info._ZN7cutlass13device_kernelIN5flash11enable_sm90INS1_16FlashAttnFwdSm90INS1_25CollectiveMainloopFwdSm90ILi2EN4cute5tupleIJNS5_1CILi1EEES8_S8_EEENS6_IJNS7_ILi128EEENS7_ILi96EEENS7_ILi192EEEEEELi128ENS_6half_tEfNS_4arch4Sm90ELb1ELb0ELb1ELb0ELb1ELb0ELb0ELb1ELb1ELb1ELb1ELb0EEENS1_21CollectiveEpilogueFwdINS6_IJSA_SA_SB_EEES9_SE_SG_Li256ELb0ELb1ELb1ELb0EEENS1_19SingleTileSchedulerILb0ELb1ELb1ELi128EEEEEEEEEvNT_6ParamsE --------------------------
	.section	.nv.info._ZN7cutlass13device_kernelIN5flash11enable_sm90INS1_16FlashAttnFwdSm90INS1_25CollectiveMainloopFwdSm90ILi2EN4cute5tupleIJNS5_1CILi1EEES8_S8_EEENS6_IJNS7_ILi128EEENS7_ILi96EEENS7_ILi192EEEEEELi128ENS_6half_tEfNS_4arch4Sm90ELb1ELb0ELb1ELb0ELb1ELb0ELb0ELb1ELb1ELb1ELb1ELb0EEENS1_21CollectiveEpilogueFwdINS6_IJSA_SA_SB_EEES9_SE_SG_Li256ELb0ELb1ELb1ELb0EEENS1_19SingleTileSchedulerILb0ELb1ELb1ELi128EEEEEEEEEvNT_6ParamsE,"",@"SHT_CUDA_INFO"
	.sectionflags	@""
	.align	4


	//----- nvinfo : EIATTR_CUDA_API_VERSION
	.align		4
        /*0000*/ 	.byte	0x04, 0x37
        /*0002*/ 	.short	(.L_494 - .L_493)
.L_493:
        /*0004*/ 	.word	0x00000082


	//----- nvinfo : EIATTR_KPARAM_INFO
	.align		4
.L_494:
        /*0008*/ 	.byte	0x04, 0x17
        /*000a*/ 	.short	(.L_496 - .L_495)
.L_495:
        /*000c*/ 	.word	0x00000000
        /*0010*/ 	.short	0x0000
        /*0012*/ 	.short	0x0070
        /*0014*/ 	.byte	0x00, 0xf0, 0x01, 0x28


	//----- nvinfo : EIATTR_SPARSE_MMA_MASK
	.align		4
.L_496:
        /*0018*/ 	.byte	0x03, 0x50
        /*001a*/ 	.short	0x0000


	//----- nvinfo : EIATTR_MAXREG_COUNT
	.align		4
        /*001c*/ 	.byte	0x03, 0x1b
        /*001e*/ 	.short	0x00a8


	//----- nvinfo : EIATTR_NUM_BARRIERS
	.align		4
        /*0020*/ 	.byte	0x02, 0x4c
        /*0022*/ 	.byte	0x09
	.zero		1


	//----- nvinfo : EIATTR_EXTERNS
	.align		4
        /*0024*/ 	.byte	0x04, 0x0f
        /*0026*/ 	.short	(.L_498 - .L_497)


	//   ....[0]....
	.align		4
.L_497:
        /*0028*/ 	.word	index@(__assertfail)


	//----- nvinfo : EIATTR_MERCURY_ISA_VERSION
	.align		4
.L_498:
        /*002c*/ 	.byte	0x03, 0x5f
        /*002e*/ 	.short	0x0101


	//----- nvinfo : EIATTR_INT_WARP_WIDE_INSTR_OFFSETS
	.align		4
        /*0030*/ 	.byte	0x04, 0x31
        /*0032*/ 	.short	(.L_500 - .L_499)


	//   ....[0]....
.L_499:
        /*0034*/ 	.word	0x000000b0


	//   ....[1]....
        /*0038*/ 	.word	0x000000c0


	//   ....[2]....
        /*003c*/ 	.word	0x00000160


	//----- nvinfo : EIATTR_COOP_GROUP_MASK_REGIDS
	.align		4
.L_500:
        /*0040*/ 	.byte	0x04, 0x29
        /*0042*/ 	.short	(.L_502 - .L_501)


	//   ....[0]....
.L_501:
        /*0044*/ 	.word	0xffffffff


	//   ....[1]....
        /*0048*/ 	.word	0xffffffff


	//   ....[2]....
        /*004c*/ 	.word	0xffffffff


	//   ....[3]....
        /*0050*/ 	.word	0xffffffff


	//   ....[4]....
        /*0054*/ 	.word	0xffffffff


	//   ....[5]....
        /*0058*/ 	.word	0xffffffff


	//   ....[6]....
        /*005c*/ 	.word	0xffffffff


	//   ....[7]....
        /*0060*/ 	.word	0xffffffff


	//   ....[8]....
        /*0064*/ 	.word	0xffffffff


	//   ....[9]....
        /*0068*/ 	.word	0xffffffff


	//   ....[10]....
        /*006c*/ 	.word	0xffffffff


	//   ....[11]....
        /*0070*/ 	.word	0xffffffff


	//   ....[12]....
        /*0074*/ 	.word	0xffffffff


	//   ....[13]....
        /*0078*/ 	.word	0xffffffff


	//   ....[14]....
        /*007c*/ 	.word	0xffffffff


	//   ....[15]....
        /*0080*/ 	.word	0xffffffff


	//   ....[16]....
        /*0084*/ 	.word	0xffffffff


	//   ....[17]....
        /*0088*/ 	.word	0xffffffff


	//   ....[18]....
        /*008c*/ 	.word	0xffffffff


	//   ....[19]....
        /*0090*/ 	.word	0xffffffff


	//   ....[20]....
        /*0094*/ 	.word	0xffffffff


	//   ....[21]....
        /*0098*/ 	.word	0xffffffff


	//   ....[22]....
        /*009c*/ 	.word	0xffffffff


	//   ....[23]....
        /*00a0*/ 	.word	0xffffffff


	//   ....[24]....
        /*00a4*/ 	.word	0xffffffff


	//   ....[25]....
        /*00a8*/ 	.word	0xffffffff


	//   ....[26]....
        /*00ac*/ 	.word	0xffffffff


	//   ....[27]....
        /*00b0*/ 	.word	0xffffffff


	//   ....[28]....
        /*00b4*/ 	.word	0xffffffff


	//   ....[29]....
        /*00b8*/ 	.word	0xffffffff


	//   ....[30]....
        /*00bc*/ 	.word	0xffffffff


	//   ....[31]....
        /*00c0*/ 	.word	0xffffffff


	//   ....[32]....
        /*00c4*/ 	.word	0xffffffff


	//   ....[33]....
        /*00c8*/ 	.word	0xffffffff


	//   ....[34]....
        /*00cc*/ 	.word	0xffffffff


	//   ....[35]....
        /*00d0*/ 	.word	0xffffffff


	//   ....[36]....
        /*00d4*/ 	.word	0xffffffff


	//   ....[37]....
        /*00d8*/ 	.word	0xffffffff


	//   ....[38]....
        /*00dc*/ 	.word	0xffffffff


	//   ....[39]....
        /*00e0*/ 	.word	0xffffffff


	//   ....[40]....
        /*00e4*/ 	.word	0xffffffff


	//   ....[41]....
        /*00e8*/ 	.word	0xffffffff


	//   ....[42]....
        /*00ec*/ 	.word	0xffffffff


	//   ....[43]....
        /*00f0*/ 	.word	0xffffffff


	//   ....[44]....
        /*00f4*/ 	.word	0xffffffff


	//   ....[45]....
        /*00f8*/ 	.word	0xffffffff


	//   ....[46]....
        /*00fc*/ 	.word	0xffffffff


	//   ....[47]....
        /*0100*/ 	.word	0xffffffff


	//   ....[48]....
        /*0104*/ 	.word	0xffffffff


	//   ....[49]....
        /*0108*/ 	.word	0xffffffff


	//   ....[50]....
        /*010c*/ 	.word	0xffffffff


	//   ....[51]....
        /*0110*/ 	.word	0xffffffff


	//   ....[52]....
        /*0114*/ 	.word	0xffffffff


	//   ....[53]....
        /*0118*/ 	.word	0xffffffff


	//   ....[54]....
        /*011c*/ 	.word	0xffffffff


	//   ....[55]....
        /*0120*/ 	.word	0xffffffff


	//   ....[56]....
        /*0124*/ 	.word	0xffffffff


	//   ....[57]....
        /*0128*/ 	.word	0xffffffff


	//   ....[58]....
        /*012c*/ 	.word	0xffffffff


	//   ....[59]....
        /*0130*/ 	.word	0xffffffff


	//   ....[60]....
        /*0134*/ 	.word	0xffffffff


	//   ....[61]....
        /*0138*/ 	.word	0xffffffff


	//   ....[62]....
        /*013c*/ 	.word	0xffffffff


	//   ....[63]....
        /*0140*/ 	.word	0xffffffff


	//   ....[64]....
        /*0144*/ 	.word	0xffffffff


	//   ....[65]....
        /*0148*/ 	.word	0xffffffff


	//   ....[66]....
        /*014c*/ 	.word	0xffffffff


	//   ....[67]....
        /*0150*/ 	.word	0xffffffff


	//   ....[68]....
        /*0154*/ 	.word	0xffffffff


	//   ....[69]....
        /*0158*/ 	.word	0xffffffff


	//   ....[70]....
        /*015c*/ 	.word	0xffffffff


	//   ....[71]....
        /*0160*/ 	.word	0xffffffff


	//   ....[72]....
        /*0164*/ 	.word	0xffffffff


	//   ....[73]....
        /*0168*/ 	.word	0xffffffff


	//   ....[74]....
        /*016c*/ 	.word	0xffffffff


	//   ....[75]....
        /*0170*/ 	.word	0xffffffff


	//   ....[76]....
        /*0174*/ 	.word	0xffffffff


	//   ....[77]....
        /*0178*/ 	.word	0xffffffff


	//   ....[78]....
        /*017c*/ 	.word	0xffffffff


	//   ....[79]....
        /*0180*/ 	.word	0xffffffff


	//   ....[80]....
        /*0184*/ 	.word	0xffffffff


	//   ....[81]....
        /*0188*/ 	.word	0xffffffff


	//   ....[82]....
        /*018c*/ 	.word	0xffffffff


	//   ....[83]....
        /*0190*/ 	.word	0xffffffff


	//   ....[84]....
        /*0194*/ 	.word	0xffffffff


	//   ....[85]....
        /*0198*/ 	.word	0xffffffff


	//   ....[86]....
        /*019c*/ 	.word	0xffffffff


	//   ....[87]....
        /*01a0*/ 	.word	0xffffffff


	//   ....[88]....
        /*01a4*/ 	.word	0xffffffff


	//   ....[89]....
        /*01a8*/ 	.word	0xffffffff


	//   ....[90]....
        /*01ac*/ 	.word	0xffffffff


	//   ....[91]....
        /*01b0*/ 	.word	0xffffffff


	//   ....[92]....
        /*01b4*/ 	.word	0xffffffff


	//   ....[93]....
        /*01b8*/ 	.word	0xffffffff


	//   ....[94]....
        /*01bc*/ 	.word	0xffffffff


	//   ....[95]....
        /*01c0*/ 	.word	0xffffffff


	//   ....[96]....
        /*01c4*/ 	.word	0xffffffff


	//   ....[97]....
        /*01c8*/ 	.word	0xffffffff


	//   ....[98]....
        /*01cc*/ 	.word	0xffffffff


	//   ....[99]....
        /*01d0*/ 	.word	0xffffffff


	//   ....[100]....
        /*01d4*/ 	.word	0xffffffff


	//   ....[101]....
        /*01d8*/ 	.word	0x0500000f


	//   ....[102]....
        /*01dc*/ 	.word	0x0500000f


	//   ....[103]....
        /*01e0*/ 	.word	0x0500000f


	//   ....[104]....
        /*01e4*/ 	.word	0x0500000f


	//   ....[105]....
        /*01e8*/ 	.word	0x0500000f


	//   ....[106]....
        /*01ec*/ 	.word	0x0500000f


	//   ....[107]....
        /*01f0*/ 	.word	0x0500000f


	//   ....[108]....
        /*01f4*/ 	.word	0x0500000f


	//   ....[109]....
        /*01f8*/ 	.word	0x0500000f


	//   ....[110]....
        /*01fc*/ 	.word	0x0500000f


	//   ....[111]....
        /*0200*/ 	.word	0x0500000f


	//   ....[112]....
        /*0204*/ 	.word	0x0500000f


	//   ....[113]....
        /*0208*/ 	.word	0x0500000f


	//   ....[114]....
        /*020c*/ 	.word	0x0500000f


	//   ....[115]....
        /*0210*/ 	.word	0x0500000f


	//   ....[116]....
        /*0214*/ 	.word	0x0500000f


	//   ....[117]....
        /*0218*/ 	.word	0x0500000f


	//   ....[118]....
        /*021c*/ 	.word	0x0500000f


	//   ....[119]....
        /*0220*/ 	.word	0x0500000f


	//   ....[120]....
        /*0224*/ 	.word	0x0500000f


	//   ....[121]....
        /*0228*/ 	.word	0x0500000f


	//   ....[122]....
        /*022c*/ 	.word	0x0500000f


	//   ....[123]....
        /*0230*/ 	.word	0x0500000f


	//   ....[124]....
        /*0234*/ 	.word	0x0500000f


	//   ....[125]....
        /*0238*/ 	.word	0x0500000f


	//   ....[126]....
        /*023c*/ 	.word	0x0500000f


	//   ....[127]....
        /*0240*/ 	.word	0x0500000f


	//   ....[128]....
        /*0244*/ 	.word	0x0500000f


	//   ....[129]....
        /*0248*/ 	.word	0x0500000f


	//   ....[130]....
        /*024c*/ 	.word	0x0500000f


	//   ....[131]....
        /*0250*/ 	.word	0x0500000f


	//   ....[132]....
        /*0254*/ 	.word	0x0500000f


	//   ....[133]....
        /*0258*/ 	.word	0x0500000f


	//   ....[134]....
        /*025c*/ 	.word	0x0500000f


	//   ....[135]....
        /*0260*/ 	.word	0x0500000f


	//   ....[136]....
        /*0264*/ 	.word	0x0500000f


	//   ....[137]....
        /*0268*/ 	.word	0x0500000f


	//   ....[138]....
        /*026c*/ 	.word	0x0500000f


	//   ....[139]....
        /*0270*/ 	.word	0x0500000f


	//   ....[140]....
        /*0274*/ 	.word	0x0500000f


	//   ....[141]....
        /*0278*/ 	.word	0x0500000f


	//   ....[142]....
        /*027c*/ 	.word	0x0500000f


	//   ....[143]....
        /*0280*/ 	.word	0x0500000f


	//   ....[144]....
        /*0284*/ 	.word	0x0500000f


	//   ....[145]....
        /*0288*/ 	.word	0x0500000f


	//   ....[146]....
        /*028c*/ 	.word	0x0500000f


	//   ....[147]....
        /*0290*/ 	.word	0x0500000f


	//   ....[148]....
        /*0294*/ 	.word	0x0500000f


	//   ....[149]....
        /*0298*/ 	.word	0x0500000f


	//   ....[150]....
        /*029c*/ 	.word	0x0500000f


	//   ....[151]....
        /*02a0*/ 	.word	0x0500000f


	//   ....[152]....
        /*02a4*/ 	.word	0x0500000f


	//   ....[153]....
        /*02a8*/ 	.word	0x0500000f


	//   ....[154]....
        /*02ac*/ 	.word	0x0500000f


	//   ....[155]....
        /*02b0*/ 	.word	0x0500000f


	//   ....[156]....
        /*02b4*/ 	.word	0x0500000f


	//   ....[157]....
        /*02b8*/ 	.word	0x0500000f


	//   ....[158]....
        /*02bc*/ 	.word	0x0500000f


	//   ....[159]....
        /*02c0*/ 	.word	0x0500000f


	//   ....[160]....
        /*02c4*/ 	.word	0x0500000f


	//   ....[161]....
        /*02c8*/ 	.word	0x0500000f


	//   ....[162]....
        /*02cc*/ 	.word	0x0500000f


	//   ....[163]....
        /*02d0*/ 	.word	0x0500000f


	//   ....[164]....
        /*02d4*/ 	.word	0x0500000f


	//   ....[165]....
        /*02d8*/ 	.word	0x0500000f


	//   ....[166]....
        /*02dc*/ 	.word	0x0500000f


	//----- nvinfo : EIATTR_COOP_GROUP_INSTR_OFFSETS
	.align		4
.L_502:
        /*02e0*/ 	.byte	0x04, 0x28
        /*02e2*/ 	.short	(.L_504 - .L_503)


	//   ....[0]....
.L_503:
        /*02e4*/ 	.word	0x00000060


	//   ....[1]....
        /*02e8*/ 	.word	0x000000a0


	//   ....[2]....
        /*02ec*/ 	.word	0x000002c0


	//   ....[3]....
        /*02f0*/ 	.word	0x00000420


	//   ....[4]....
        /*02f4*/ 	.word	0x00000540


	//   ....[5]....
        /*02f8*/ 	.word	0x000006a0


	//   ....[6]....
        /*02fc*/ 	.word	0x000010a0


	//   ....[7]....
        /*0300*/ 	.word	0x00001dd0


	//   ....[8]....
        /*0304*/ 	.word	0x00001eb0


	//   ....[9]....
        /*0308*/ 	.word	0x000026e0


	//   ....[10]....
        /*030c*/ 	.word	0x00002790


	//   ....[11]....
        /*0310*/ 	.word	0x00002eb0


	//   ....[12]....
        /*0314*/ 	.word	0x00002f10


	//   ....[13]....
        /*0318*/ 	.word	0x00004860


	//   ....[14]....
        /*031c*/ 	.word	0x00004a10


	//   ....[15]....
        /*0320*/ 	.word	0x00005150


	//   ....[16]....
        /*0324*/ 	.word	0x000051a0


	//   ....[17]....
        /*0328*/ 	.word	0x000058c0


	//   ....[18]....
        /*032c*/ 	.word	0x00005970


	//   ....[19]....
        /*0330*/ 	.word	0x000078d0


	//   ....[20]....
        /*0334*/ 	.word	0x00007910


	//   ....[21]....
        /*0338*/ 	.word	0x00007930


	//   ....[22]....
        /*033c*/ 	.word	0x00007950


	//   ....[23]....
        /*0340*/ 	.word	0x00008a20


	//   ....[24]....
        /*0344*/ 	.word	0x00008a50


	//   ....[25]....
        /*0348*/ 	.word	0x00008b10


	//   ....[26]....
        /*034c*/ 	.word	0x00008b20


	//   ....[27]....
        /*0350*/ 	.word	0x000099a0


	//   ....[28]....
        /*0354*/ 	.word	0x000099e0


	//   ....[29]....
        /*0358*/ 	.word	0x00009a20


	//   ....[30]....
        /*035c*/ 	.word	0x00009a50


	//   ....[31]....
        /*0360*/ 	.word	0x00009a60


	//   ....[32]....
        /*0364*/ 	.word	0x00009a80


	//   ....[33]....
        /*0368*/ 	.word	0x0000a0c0


	//   ....[34]....
        /*036c*/ 	.word	0x0000a0d0


	//   ....[35]....
        /*0370*/ 	.word	0x0000aad0


	//   ....[36]....
        /*0374*/ 	.word	0x0000bdf0


	//   ....[37]....
        /*0378*/ 	.word	0x0000be10


	//   ....[38]....
        /*037c*/ 	.word	0x0000be20


	//   ....[39]....
        /*0380*/ 	.word	0x0000be30


	//   ....[40]....
        /*0384*/ 	.word	0x0000be40


	//   ....[41]....
        /*0388*/ 	.word	0x0000be50


	//   ....[42]....
        /*038c*/ 	.word	0x0000bee0


	//   ....[43]....
        /*0390*/ 	.word	0x0000bf00


	//   ....[44]....
        /*0394*/ 	.word	0x0000bf70


	//   ....[45]....
        /*0398*/ 	.word	0x0000bf80


	//   ....[46]....
        /*039c*/ 	.word	0x0000bf90


	//   ....[47]....
        /*03a0*/ 	.word	0x0000c030


	//   ....[48]....
        /*03a4*/ 	.word	0x0000c6b0


	//   ....[49]....
        /*03a8*/ 	.word	0x0000c6e0


	//   ....[50]....
        /*03ac*/ 	.word	0x0000c710


	//   ....[51]....
        /*03b0*/ 	.word	0x0000c740


	//   ....[52]....
        /*03b4*/ 	.word	0x0000c7e0


	//   ....[53]....
        /*03b8*/ 	.word	0x0000c810


	//   ....[54]....
        /*03bc*/ 	.word	0x0000c820


	//   ....[55]....
        /*03c0*/ 	.word	0x0000c880


	//   ....[56]....
        /*03c4*/ 	.word	0x0000c930


	//   ....[57]....
        /*03c8*/ 	.word	0x0000c950


	//   ....[58]....
        /*03cc*/ 	.word	0x0000c960


	//   ....[59]....
        /*03d0*/ 	.word	0x0000c9c0


	//   ....[60]....
        /*03d4*/ 	.word	0x0000ca70


	//   ....[61]....
        /*03d8*/ 	.word	0x0000ca90


	//   ....[62]....
        /*03dc*/ 	.word	0x0000caa0


	//   ....[63]....
        /*03e0*/ 	.word	0x0000caf0


	//   ....[64]....
        /*03e4*/ 	.word	0x0000d240


	//   ....[65]....
        /*03e8*/ 	.word	0x0000d260


	//   ....[66]....
        /*03ec*/ 	.word	0x0000d270


	//   ....[67]....
        /*03f0*/ 	.word	0x0000d280


	//   ....[68]....
        /*03f4*/ 	.word	0x0000d2a0


	//   ....[69]....
        /*03f8*/ 	.word	0x0000d2c0


	//   ....[70]....
        /*03fc*/ 	.word	0x0000d320


	//   ....[71]....
        /*0400*/ 	.word	0x0000d370


	//   ....[72]....
        /*0404*/ 	.word	0x0000d390


	//   ....[73]....
        /*0408*/ 	.word	0x0000d3d0


	//   ....[74]....
        /*040c*/ 	.word	0x0000d3f0


	//   ....[75]....
        /*0410*/ 	.word	0x0000d410


	//   ....[76]....
        /*0414*/ 	.word	0x0000d6b0


	//   ....[77]....
        /*0418*/ 	.word	0x0000d6c0


	//   ....[78]....
        /*041c*/ 	.word	0x0000d6d0


	//   ....[79]....
        /*0420*/ 	.word	0x0000d6f0


	//   ....[80]....
        /*0424*/ 	.word	0x0000d780


	//   ....[81]....
        /*0428*/ 	.word	0x0000d7b0


	//   ....[82]....
        /*042c*/ 	.word	0x0000d800


	//   ....[83]....
        /*0430*/ 	.word	0x0000d830


	//   ....[84]....
        /*0434*/ 	.word	0x0000d880


	//   ....[85]....
        /*0438*/ 	.word	0x0000d8b0


	//   ....[86]....
        /*043c*/ 	.word	0x0000d900


	//   ....[87]....
        /*0440*/ 	.word	0x0000d930


	//   ....[88]....
        /*0444*/ 	.word	0x0000dd90


	//   ....[89]....
        /*0448*/ 	.word	0x0000ddc0


	//   ....[90]....
        /*044c*/ 	.word	0x0000ddf0


	//   ....[91]....
        /*0450*/ 	.word	0x0000de20


	//   ....[92]....
        /*0454*/ 	.word	0x0000de50


	//   ....[93]....
        /*0458*/ 	.word	0x0000de60


	//   ....[94]....
        /*045c*/ 	.word	0x0000de70


	//   ....[95]....
        /*0460*/ 	.word	0x0000de90


	//   ....[96]....
        /*0464*/ 	.word	0x0000deb0


	//   ....[97]....
        /*0468*/ 	.word	0x0000ded0


	//   ....[98]....
        /*046c*/ 	.word	0x0000e010


	//   ....[99]....
        /*0470*/ 	.word	0x0000e070


	//   ....[100]....
        /*0474*/ 	.word	0x0000e2d0


	//   ....[101]....
        /*0478*/ 	.word	0x0000e840


	//   ....[102]....
        /*047c*/ 	.word	0x0000e930


	//   ....[103]....
        /*0480*/ 	.word	0x0000e9d0


	//   ....[104]....
        /*0484*/ 	.word	0x0000ea30


	//   ....[105]....
        /*0488*/ 	.word	0x0000eb00


	//   ....[106]....
        /*048c*/ 	.word	0x0000eb80


	//   ....[107]....
        /*0490*/ 	.word	0x0000ec50


	//   ....[108]....
        /*0494*/ 	.word	0x0000ecc0


	//   ....[109]....
        /*0498*/ 	.word	0x0000edb0


	//   ....[110]....
        /*049c*/ 	.word	0x0000ee30


	//   ....[111]....
        /*04a0*/ 	.word	0x0000ef00


	//   ....[112]....
        /*04a4*/ 	.word	0x0000ef70


	//   ....[113]....
        /*04a8*/ 	.word	0x0000f050


	//   ....[114]....
        /*04ac*/ 	.word	0x0000f0e0


	//   ....[115]....
        /*04b0*/ 	.word	0x0000f150


	//   ....[116]....
        /*04b4*/ 	.word	0x0000f1f0


	//   ....[117]....
        /*04b8*/ 	.word	0x0000f2c0


	//   ....[118]....
        /*04bc*/ 	.word	0x0000f340


	//   ....[119]....
        /*04c0*/ 	.word	0x0000f420


	//   ....[120]....
        /*04c4*/ 	.word	0x0000f4a0


	//   ....[121]....
        /*04c8*/ 	.word	0x0000f570


	//   ....[122]....
        /*04cc*/ 	.word	0x0000f5f0


	//   ....[123]....
        /*04d0*/ 	.word	0x0000f6d0


	//   ....[124]....
        /*04d4*/ 	.word	0x0000f750


	//   ....[125]....
        /*04d8*/ 	.word	0x0000f820


	//   ....[126]....
        /*04dc*/ 	.word	0x0000f8a0


	//   ....[127]....
        /*04e0*/ 	.word	0x0000f980


	//   ....[128]....
        /*04e4*/ 	.word	0x0000f9f0


	//   ....[129]....
        /*04e8*/ 	.word	0x0000fab0


	//   ....[130]....
        /*04ec*/ 	.word	0x0000fbf0


	//   ....[131]....
        /*04f0*/ 	.word	0x0000fc90


	//   ....[132]....
        /*04f4*/ 	.word	0x0000fd70


	//   ....[133]....
        /*04f8*/ 	.word	0x0000fdc0


	//   ....[134]....
        /*04fc*/ 	.word	0x0000fea0


	//   ....[135]....
        /*0500*/ 	.word	0x0000fef0


	//   ....[136]....
        /*0504*/ 	.word	0x0000fff0


	//   ....[137]....
        /*0508*/ 	.word	0x00010040


	//   ....[138]....
        /*050c*/ 	.word	0x00010140


	//   ....[139]....
        /*0510*/ 	.word	0x00010190


	//   ....[140]....
        /*0514*/ 	.word	0x00010270


	//   ....[141]....
        /*0518*/ 	.word	0x000102c0


	//   ....[142]....
        /*051c*/ 	.word	0x000103b0


	//   ....[143]....
        /*0520*/ 	.word	0x00010440


	//   ....[144]....
        /*0524*/ 	.word	0x000104a0


	//   ....[145]....
        /*0528*/ 	.word	0x00010580


	//   ....[146]....
        /*052c*/ 	.word	0x00010620


	//   ....[147]....
        /*0530*/ 	.word	0x000106e0


	//   ....[148]....
        /*0534*/ 	.word	0x00010780


	//   ....[149]....
        /*0538*/ 	.word	0x00010840


	//   ....[150]....
        /*053c*/ 	.word	0x000108e0


	//   ....[151]....
        /*0540*/ 	.word	0x000109a0


	//   ....[152]....
        /*0544*/ 	.word	0x00010a40


	//   ....[153]....
        /*0548*/ 	.word	0x00010b00


	//   ....[154]....
        /*054c*/ 	.word	0x00010c20


	//   ....[155]....
        /*0550*/ 	.word	0x00010cc0


	//   ....[156]....
        /*0554*/ 	.word	0x00010d70


	//   ....[157]....
        /*0558*/ 	.word	0x00010e40


	//   ....[158]....
        /*055c*/ 	.word	0x00010eb0


	//   ....[159]....
        /*0560*/ 	.word	0x00010f80


	//   ....[160]....
        /*0564*/ 	.word	0x00010ff0


	//   ....[161]....
        /*0568*/ 	.word	0x000110e0


	//   ....[162]....
        /*056c*/ 	.word	0x00011150


	//   ....[163]....
        /*0570*/ 	.word	0x00011230


	//   ....[164]....
        /*0574*/ 	.word	0x000112a0


	//   ....[165]....
        /*0578*/ 	.word	0x00011360


	//   ....[166]....
        /*057c*/ 	.word	0x00011440


	//----- nvinfo : EIATTR_REG_RECONFIG
	.align		4
.L_504:
        /*0580*/ 	.byte	0x01, 0x54
	.zero		2


	//----- nvinfo : EIATTR_SYSCALL_OFFSETS
	.align		4
        /*0584*/ 	.byte	0x04, 0x46
        /*0586*/ 	.short	(.L_506 - .L_505)


	//   ....[0]....
.L_505:
        /*0588*/ 	.word	0x00001260


	//   ....[1]....
        /*058c*/ 	.word	0x0000b310


	//   ....[2]....
        /*0590*/ 	.word	0x0000b450


	//   ....[3]....
        /*0594*/ 	.word	0x0000b540


	//   ....[4]....
        /*0598*/ 	.word	0x0000c3f0


	//----- nvinfo : EIATTR_MBARRIER_INSTR_OFFSETS
	.align		4
.L_506:
        /*059c*/ 	.byte	0x04, 0x39
        /*059e*/ 	.short	(.L_508 - .L_507)


	//   ....[0]....
.L_507:
        /*05a0*/ 	.word	0x00000170
        /*05a4*/ 	.word	0x000000ff
        /*05a8*/ 	.word	0x0002a800
        /*05ac*/ 	.short	0x0100
        /*05ae*/ 	.byte	0x08
	.zero		1


	//   ....[1]....
        /*05b0*/ 	.word	0x00000180
        /*05b4*/ 	.word	0x000000ff
        /*05b8*/ 	.word	0x0002a820
        /*05bc*/ 	.short	0x0100
        /*05be*/ 	.byte	0x08
	.zero		1


	//   ....[2]....
        /*05c0*/ 	.word	0x00000270
        /*05c4*/ 	.word	0x000000ff
        /*05c8*/ 	.word	0x0002a830
        /*05cc*/ 	.short	0x0100
        /*05ce*/ 	.byte	0x08
	.zero		1


	//   ....[3]....
        /*05d0*/ 	.word	0x00000280
        /*05d4*/ 	.word	0x000000ff
        /*05d8*/ 	.word	0x0002a840
        /*05dc*/ 	.short	0x0100
        /*05de*/ 	.byte	0x08
	.zero		1


	//   ....[4]....
        /*05e0*/ 	.word	0x00000290
        /*05e4*/ 	.word	0x000000ff
        /*05e8*/ 	.word	0x0002a838
        /*05ec*/ 	.short	0x0100
        /*05ee*/ 	.byte	0x08
	.zero		1


	//   ....[5]....
        /*05f0*/ 	.word	0x000002a0
        /*05f4*/ 	.word	0x000000ff
        /*05f8*/ 	.word	0x0002a848
        /*05fc*/ 	.short	0x0100
        /*05fe*/ 	.byte	0x08
	.zero		1


	//   ....[6]....
        /*0600*/ 	.word	0x000003d0
        /*0604*/ 	.word	0x000000ff
        /*0608*/ 	.word	0x0002a850
        /*060c*/ 	.short	0x0100
        /*060e*/ 	.byte	0x08
	.zero		1


	//   ....[7]....
        /*0610*/ 	.word	0x000003e0
        /*0614*/ 	.word	0x000000ff
        /*0618*/ 	.word	0x0002a860
        /*061c*/ 	.short	0x0100
        /*061e*/ 	.byte	0x08
	.zero		1


	//   ....[8]....
        /*0620*/ 	.word	0x000003f0
        /*0624*/ 	.word	0x000000ff
        /*0628*/ 	.word	0x0002a858
        /*062c*/ 	.short	0x0100
        /*062e*/ 	.byte	0x08
	.zero		1


	//   ....[9]....
        /*0630*/ 	.word	0x00000400
        /*0634*/ 	.word	0x000000ff
        /*0638*/ 	.word	0x0002a868
        /*063c*/ 	.short	0x0100
        /*063e*/ 	.byte	0x08
	.zero		1


	//   ....[10]....
        /*0640*/ 	.word	0x000004f0
        /*0644*/ 	.word	0x000000ff
        /*0648*/ 	.word	0x0002a870
        /*064c*/ 	.short	0x0100
        /*064e*/ 	.byte	0x06
	.zero		1


	//   ....[11]....
        /*0650*/ 	.word	0x00000500
        /*0654*/ 	.word	0x000000ff
        /*0658*/ 	.word	0x0002a880
        /*065c*/ 	.short	0x0100
        /*065e*/ 	.byte	0x06
	.zero		1


	//   ....[12]....
        /*0660*/ 	.word	0x00000510
        /*0664*/ 	.word	0x000000ff
        /*0668*/ 	.word	0x0002a878
        /*066c*/ 	.short	0x0100
        /*066e*/ 	.byte	0x06
	.zero		1


	//   ....[13]....
        /*0670*/ 	.word	0x00000520
        /*0674*/ 	.word	0x000000ff
        /*0678*/ 	.word	0x0002a888
        /*067c*/ 	.short	0x0100
        /*067e*/ 	.byte	0x06
	.zero		1


	//   ....[14]....
        /*0680*/ 	.word	0x00000650
        /*0684*/ 	.word	0x000000ff
        /*0688*/ 	.word	0x0002a890
        /*068c*/ 	.short	0x0100
        /*068e*/ 	.byte	0x08
	.zero		1


	//   ....[15]....
        /*0690*/ 	.word	0x00000660
        /*0694*/ 	.word	0x000000ff
        /*0698*/ 	.word	0x0002a8a0
        /*069c*/ 	.short	0x0100
        /*069e*/ 	.byte	0x08
	.zero		1


	//   ....[16]....
        /*06a0*/ 	.word	0x00000670
        /*06a4*/ 	.word	0x000000ff
        /*06a8*/ 	.word	0x0002a898
        /*06ac*/ 	.short	0x0100
        /*06ae*/ 	.byte	0x08
	.zero		1


	//   ....[17]....
        /*06b0*/ 	.word	0x00000680
        /*06b4*/ 	.word	0x000000ff
        /*06b8*/ 	.word	0x0002a8a8
        /*06bc*/ 	.short	0x0100
        /*06be*/ 	.byte	0x08
	.zero		1


	//   ....[18]....
        /*06c0*/ 	.word	0x000007c0
        /*06c4*/ 	.word	0x000000ff
        /*06c8*/ 	.word	0x0002a8b0
        /*06cc*/ 	.short	0x0100
        /*06ce*/ 	.byte	0x08
	.zero		1


	//   ....[19]....
        /*06d0*/ 	.word	0x000007d0
        /*06d4*/ 	.word	0x000000ff
        /*06d8*/ 	.word	0x0002a8c0
        /*06dc*/ 	.short	0x0100
        /*06de*/ 	.byte	0x08
	.zero		1


	//   ....[20]....
        /*06e0*/ 	.word	0x000007e0
        /*06e4*/ 	.word	0x000000ff
        /*06e8*/ 	.word	0x0002a8b8
        /*06ec*/ 	.short	0x0100
        /*06ee*/ 	.byte	0x08
	.zero		1


	//   ....[21]....
        /*06f0*/ 	.word	0x000007f0
        /*06f4*/ 	.word	0x000000ff
        /*06f8*/ 	.word	0x0002a8c8
        /*06fc*/ 	.short	0x0100
        /*06fe*/ 	.byte	0x08
	.zero		1


	//   ....[22]....
        /*0700*/ 	.word	0x00001280
        /*0704*/ 	.word	0x000000ff
        /*0708*/ 	.word	0x0002a800
        /*070c*/ 	.short	0x010a
        /*070e*/ 	.byte	0x27
	.zero		1


	//   ....[23]....
        /*0710*/ 	.word	0x00001300
        /*0714*/ 	.word	0x000000ff
        /*0718*/ 	.word	0x0002a830
        /*071c*/ 	.short	0x010a
        /*071e*/ 	.byte	0x27
	.zero		1


	//   ....[24]....
        /*0720*/ 	.word	0x00001360
        /*0724*/ 	.word	0x000000ff
        /*0728*/ 	.word	0x0002a830
        /*072c*/ 	.short	0x010a
        /*072e*/ 	.byte	0x27
	.zero		1


	//   ....[25]....
        /*0730*/ 	.word	0x00002350
        /*0734*/ 	.word	0x000000ff
        /*0738*/ 	.word	0x00000000
        /*073c*/ 	.short	0x0101
        /*073e*/ 	.byte	0x04
	.zero		1


	//   ....[26]....
        /*0740*/ 	.word	0x00003b60
        /*0744*/ 	.word	0x000000ff
        /*0748*/ 	.word	0x0002a830
        /*074c*/ 	.short	0x010a
        /*074e*/ 	.byte	0x07
	.zero		1


	//   ....[27]....
        /*0750*/ 	.word	0x00003ba0
        /*0754*/ 	.word	0x000000ff
        /*0758*/ 	.word	0x0002a830
        /*075c*/ 	.short	0x010a
        /*075e*/ 	.byte	0x07
	.zero		1


	//   ....[28]....
        /*0760*/ 	.word	0x000043f0
        /*0764*/ 	.word	0x000000ff
        /*0768*/ 	.word	0x0002a850
        /*076c*/ 	.short	0x010a
        /*076e*/ 	.byte	0x0a
	.zero		1


	//   ....[29]....
        /*0770*/ 	.word	0x00004430
        /*0774*/ 	.word	0x000000ff
        /*0778*/ 	.word	0x0002a850
        /*077c*/ 	.short	0x010a
        /*077e*/ 	.byte	0x0a
	.zero		1


	//   ....[30]....
        /*0780*/ 	.word	0x00004d20
        /*0784*/ 	.word	0x000000ff
        /*0788*/ 	.word	0x00000000
        /*078c*/ 	.short	0x0101
        /*078e*/ 	.byte	0x07
	.zero		1


	//   ....[31]....
        /*0790*/ 	.word	0x00006230
        /*0794*/ 	.word	0x000000ff
        /*0798*/ 	.word	0x00000000
        /*079c*/ 	.short	0x0101
        /*079e*/ 	.byte	0x0a
	.zero		1


	//   ....[32]....
        /*07a0*/ 	.word	0x00006490
        /*07a4*/ 	.word	0x000000ff
        /*07a8*/ 	.word	0x0002a830
        /*07ac*/ 	.short	0x010a
        /*07ae*/ 	.byte	0x26
	.zero		1


	//   ....[33]....
        /*07b0*/ 	.word	0x000064d0
        /*07b4*/ 	.word	0x000000ff
        /*07b8*/ 	.word	0x0002a830
        /*07bc*/ 	.short	0x010a
        /*07be*/ 	.byte	0x26
	.zero		1


	//   ....[34]....
        /*07c0*/ 	.word	0x00006d20
        /*07c4*/ 	.word	0x000000ff
        /*07c8*/ 	.word	0x0002a850
        /*07cc*/ 	.short	0x010a
        /*07ce*/ 	.byte	0x05
	.zero		1


	//   ....[35]....
        /*07d0*/ 	.word	0x00006d60
        /*07d4*/ 	.word	0x000000ff
        /*07d8*/ 	.word	0x0002a850
        /*07dc*/ 	.short	0x010a
        /*07de*/ 	.byte	0x05
	.zero		1


	//   ....[36]....
        /*07e0*/ 	.word	0x000073c0
        /*07e4*/ 	.word	0x000000ff
        /*07e8*/ 	.word	0x00000000
        /*07ec*/ 	.short	0x0101
        /*07ee*/ 	.byte	0x26
	.zero		1


	//   ....[37]....
        /*07f0*/ 	.word	0x000083d0
        /*07f4*/ 	.word	0x000000ff
        /*07f8*/ 	.word	0x00000000
        /*07fc*/ 	.short	0x0101
        /*07fe*/ 	.byte	0x05
	.zero		1


	//   ....[38]....
        /*0800*/ 	.word	0x00008990
        /*0804*/ 	.word	0x000000ff
        /*0808*/ 	.word	0x0002a850
        /*080c*/ 	.short	0x010a
        /*080e*/ 	.byte	0x05
	.zero		1


	//   ....[39]....
        /*0810*/ 	.word	0x000089d0
        /*0814*/ 	.word	0x000000ff
        /*0818*/ 	.word	0x0002a850
        /*081c*/ 	.short	0x010a
        /*081e*/ 	.byte	0x05
	.zero		1


	//   ....[40]....
        /*0820*/ 	.word	0x00008ea0
        /*0824*/ 	.word	0x000000ff
        /*0828*/ 	.word	0x00000000
        /*082c*/ 	.short	0x0101
        /*082e*/ 	.byte	0x04
	.zero		1


	//   ....[41]....
        /*0830*/ 	.word	0x00009a70
        /*0834*/ 	.word	0x000000ff
        /*0838*/ 	.word	0x00000000
        /*083c*/ 	.short	0x0101
        /*083e*/ 	.byte	0x04
	.zero		1


	//   ....[42]....
        /*0840*/ 	.word	0x0000bbb0
        /*0844*/ 	.word	0x000000ff
        /*0848*/ 	.word	0x0002a840
        /*084c*/ 	.short	0x010a
        /*084e*/ 	.byte	0x2e
	.zero		1


	//   ....[43]....
        /*0850*/ 	.word	0x0000c1b0
        /*0854*/ 	.word	0x000000ff
        /*0858*/ 	.word	0x0002a830
        /*085c*/ 	.short	0x0107
        /*085e*/ 	.byte	0x2e
	.zero		1


	//   ....[44]....
        /*0860*/ 	.word	0x0000c220
        /*0864*/ 	.word	0x000000ff
        /*0868*/ 	.word	0x0002a830
        /*086c*/ 	.short	0x0101
        /*086e*/ 	.byte	0x2e
	.zero		1


	//   ....[45]....
        /*0870*/ 	.word	0x0000cc40
        /*0874*/ 	.word	0x000000ff
        /*0878*/ 	.word	0x0002a800
        /*087c*/ 	.short	0x0107
        /*087e*/ 	.byte	0x2e
	.zero		1


	//   ....[46]....
        /*0880*/ 	.word	0x0000cca0
        /*0884*/ 	.word	0x000000ff
        /*0888*/ 	.word	0x0002a800
        /*088c*/ 	.short	0x0101
        /*088e*/ 	.byte	0x2e
	.zero		1


	//   ....[47]....
        /*0890*/ 	.word	0x0000ccb0
        /*0894*/ 	.word	0x000000ff
        /*0898*/ 	.word	0x0002a820
        /*089c*/ 	.short	0x010a
        /*089e*/ 	.byte	0x2e
	.zero		1


	//   ....[48]....
        /*08a0*/ 	.word	0x0000d020
        /*08a4*/ 	.word	0x0000001a
        /*08a8*/ 	.word	0x0002a840
        /*08ac*/ 	.short	0x010a
        /*08ae*/ 	.byte	0x3f
	.zero		1


	//   ....[49]....
        /*08b0*/ 	.word	0x0000d530
        /*08b4*/ 	.word	0x0000001a
        /*08b8*/ 	.word	0x0002a830
        /*08bc*/ 	.short	0x0107
        /*08be*/ 	.byte	0x3f
	.zero		1


	//   ....[50]....
        /*08c0*/ 	.word	0x0000d5e0
        /*08c4*/ 	.word	0x0000001a
        /*08c8*/ 	.word	0x0002a830
        /*08cc*/ 	.short	0x0101
        /*08ce*/ 	.byte	0x3f
	.zero		1


	//   ....[51]....
        /*08d0*/ 	.word	0x0000d640
        /*08d4*/ 	.word	0x00000000
        /*08d8*/ 	.word	0x0002a860
        /*08dc*/ 	.short	0x010a
        /*08de*/ 	.byte	0x3f
	.zero		1


	//   ....[52]....
        /*08e0*/ 	.word	0x0000daa0
        /*08e4*/ 	.word	0x00000000
        /*08e8*/ 	.word	0x0002a850
        /*08ec*/ 	.short	0x0107
        /*08ee*/ 	.byte	0x3f
	.zero		1


	//   ....[53]....
        /*08f0*/ 	.word	0x0000dba0
        /*08f4*/ 	.word	0x00000000
        /*08f8*/ 	.word	0x0002a850
        /*08fc*/ 	.short	0x0101
        /*08fe*/ 	.byte	0x3f
	.zero		1


	//   ....[54]....
        /*0900*/ 	.word	0x0000dd20
        /*0904*/ 	.word	0x00000000
        /*0908*/ 	.word	0x0002a860
        /*090c*/ 	.short	0x010a
        /*090e*/ 	.byte	0x3f
	.zero		1


	//   ....[55]....
        /*0910*/ 	.word	0x0000e140
        /*0914*/ 	.word	0x00000000
        /*0918*/ 	.word	0x0002a850
        /*091c*/ 	.short	0x0107
        /*091e*/ 	.byte	0x3f
	.zero		1


	//   ....[56]....
        /*0920*/ 	.word	0x0000e1f0
        /*0924*/ 	.word	0x00000000
        /*0928*/ 	.word	0x0002a850
        /*092c*/ 	.short	0x0101
        /*092e*/ 	.byte	0x3f
	.zero		1


	//   ....[57]....
        /*0930*/ 	.word	0x0000e290
        /*0934*/ 	.word	0x00000005
        /*0938*/ 	.word	0x0002a820
        /*093c*/ 	.short	0x010a
        /*093e*/ 	.byte	0x3f
	.zero		1


	//   ....[58]....
        /*0940*/ 	.word	0x0000e3d0
        /*0944*/ 	.word	0x00000006
        /*0948*/ 	.word	0x0002a840
        /*094c*/ 	.short	0x010a
        /*094e*/ 	.byte	0x3f
	.zero		1


	//   ....[59]....
        /*0950*/ 	.word	0x0000e470
        /*0954*/ 	.word	0x00000005
        /*0958*/ 	.word	0x0002a840
        /*095c*/ 	.short	0x010a
        /*095e*/ 	.byte	0x3f
	.zero		1


	//   ....[60]....
        /*0960*/ 	.word	0x0000e4b0
        /*0964*/ 	.word	0x00000006
        /*0968*/ 	.word	0x0002a860
        /*096c*/ 	.short	0x010a
        /*096e*/ 	.byte	0x3f
	.zero		1


	//   ....[61]....
        /*0970*/ 	.word	0x0000e4f0
        /*0974*/ 	.word	0x00000005
        /*0978*/ 	.word	0x0002a860
        /*097c*/ 	.short	0x010a
        /*097e*/ 	.byte	0x3f
	.zero		1


	//   ....[62]....
        /*0980*/ 	.word	0x0000e560
        /*0984*/ 	.word	0x00000003
        /*0988*/ 	.word	0x0002a800
        /*098c*/ 	.short	0x010a
        /*098e*/ 	.byte	0x3f
	.zero		1


	//   ....[63]....
        /*0990*/ 	.word	0x0000e5c0
        /*0994*/ 	.word	0x00000003
        /*0998*/ 	.word	0x0002a830
        /*099c*/ 	.short	0x010a
        /*099e*/ 	.byte	0x3f
	.zero		1


	//   ....[64]....
        /*09a0*/ 	.word	0x0000e620
        /*09a4*/ 	.word	0x0000000c
        /*09a8*/ 	.word	0x0002a830
        /*09ac*/ 	.short	0x010a
        /*09ae*/ 	.byte	0x3f
	.zero		1


	//   ....[65]....
        /*09b0*/ 	.word	0x0000e680
        /*09b4*/ 	.word	0x00000006
        /*09b8*/ 	.word	0x0002a850
        /*09bc*/ 	.short	0x010a
        /*09be*/ 	.byte	0x3f
	.zero		1


	//   ....[66]....
        /*09c0*/ 	.word	0x0000e6e0
        /*09c4*/ 	.word	0x0000000c
        /*09c8*/ 	.word	0x0002a830
        /*09cc*/ 	.short	0x010a
        /*09ce*/ 	.byte	0x3f
	.zero		1


	//   ....[67]....
        /*09d0*/ 	.word	0x0000e740
        /*09d4*/ 	.word	0x00000006
        /*09d8*/ 	.word	0x0002a850
        /*09dc*/ 	.short	0x010a
        /*09de*/ 	.byte	0x3f
	.zero		1


	//   ....[68]....
        /*09e0*/ 	.word	0x0000e7a0
        /*09e4*/ 	.word	0x00000005
        /*09e8*/ 	.word	0x0002a850
        /*09ec*/ 	.short	0x010a
        /*09ee*/ 	.byte	0x3f
	.zero		1


	//   ....[69]....
        /*09f0*/ 	.word	0x0000e880
        /*09f4*/ 	.word	0x00000005
        /*09f8*/ 	.word	0x0002a840
        /*09fc*/ 	.short	0x010a
        /*09fe*/ 	.byte	0x3f
	.zero		1


	//   ....[70]....
        /*0a00*/ 	.word	0x0000faf0
        /*0a04*/ 	.word	0x00000003
        /*0a08*/ 	.word	0x0002a820
        /*0a0c*/ 	.short	0x010a
        /*0a0e*/ 	.byte	0x3f
	.zero		1


	//   ....[71]....
        /*0a10*/ 	.word	0x0000fb40
        /*0a14*/ 	.word	0x0000001a
        /*0a18*/ 	.word	0x0002a840
        /*0a1c*/ 	.short	0x010a
        /*0a1e*/ 	.byte	0x3f
	.zero		1


	//   ....[72]....
        /*0a20*/ 	.word	0x00010300
        /*0a24*/ 	.word	0x00000000
        /*0a28*/ 	.word	0x0002a860
        /*0a2c*/ 	.short	0x010a
        /*0a2e*/ 	.byte	0x3f
	.zero		1


	//   ....[73]....
        /*0a30*/ 	.word	0x00010b70
        /*0a34*/ 	.word	0x00000000
        /*0a38*/ 	.word	0x0002a860
        /*0a3c*/ 	.short	0x010a
        /*0a3e*/ 	.byte	0x3f
	.zero		1


	//   ....[74]....
        /*0a40*/ 	.word	0x00011390
        /*0a44*/ 	.word	0x00000005
        /*0a48*/ 	.word	0x0002a820
        /*0a4c*/ 	.short	0x010a
        /*0a4e*/ 	.byte	0x3f
	.zero		1


	//   ....[75]....
        /*0a50*/ 	.word	0x00011500
        /*0a54*/ 	.word	0x00000006
        /*0a58*/ 	.word	0x0002a840
        /*0a5c*/ 	.short	0x010a
        /*0a5e*/ 	.byte	0x3f
	.zero		1


	//   ....[76]....
        /*0a60*/ 	.word	0x00011550
        /*0a64*/ 	.word	0x00000005
        /*0a68*/ 	.word	0x0002a840
        /*0a6c*/ 	.short	0x010a
        /*0a6e*/ 	.byte	0x3f
	.zero		1


	//   ....[77]....
        /*0a70*/ 	.word	0x000115a0
        /*0a74*/ 	.word	0x00000006
        /*0a78*/ 	.word	0x0002a860
        /*0a7c*/ 	.short	0x010a
        /*0a7e*/ 	.byte	0x3f
	.zero		1


	//----- nvinfo : EIATTR_NUM_MBARRIERS
	.align		4
.L_508:
        /*0a80*/ 	.byte	0x03, 0x38
        /*0a82*/ 	.short	0x0016


	//----- nvinfo : EIATTR_EXIT_INSTR_OFFSETS
	.align		4
        /*0a84*/ 	.byte	0x04, 0x1c
        /*0a86*/ 	.short	(.L_510 - .L_509)


	//   ....[0]....
.L_509:
        /*0a88*/ 	.word	0x0000e540


	//----- nvinfo : EIATTR_MAX_THREADS
	.align		4
.L_510:
        /*0a8c*/ 	.byte	0x04, 0x05
        /*0a8e*/ 	.short	(.L_512 - .L_511)
.L_511:
        /*0a90*/ 	.word	0x00000180
        /*0a94*/ 	.word	0x00000001
        /*0a98*/ 	.word	0x00000001


	//----- nvinfo : EIATTR_CRS_STACK_SIZE
	.align		4
.L_512:
        /*0a9c*/ 	.byte	0x04, 0x1e
        /*0a9e*/ 	.short	(.L_514 - .L_513)
.L_513:
        /*0aa0*/ 	.word	0x00000000


	//----- nvinfo : EIATTR_CBANK_PARAM_SIZE
	.align		4
.L_514:
        /*0aa4*/ 	.byte	0x03, 0x19
        /*0aa6*/ 	.short	0x0a70


	//----- nvinfo : EIATTR_PARAM_CBANK
	.align		4
        /*0aa8*/ 	.byte	0x04, 0x0a
        /*0aaa*/ 	.short	(.L_516 - .L_515)
	.align		4
.L_515:
        /*0aac*/ 	.word	index@(.nv.constant0._ZN7cutlass13device_kernelIN5flash11enable_sm90INS1_16FlashAttnFwdSm90INS1_25CollectiveMainloopFwdSm90ILi2EN4cute5tupleIJNS5_1CILi1EEES8_S8_EEENS6_IJNS7_ILi128EEENS7_ILi96EEENS7_ILi192EEEEEELi128ENS_6half_tEfNS_4arch4Sm90ELb1ELb0ELb1ELb0ELb1ELb0ELb0ELb1ELb1ELb1ELb1ELb0EEENS1_21CollectiveEpilogueFwdINS6_IJSA_SA_SB_EEES9_SE_SG_Li256ELb0ELb1ELb1ELb0EEENS1_19SingleTileSchedulerILb0ELb1ELb1ELi128EEEEEEEEEvNT_6ParamsE)
        /*0ab0*/ 	.short	0x0210
        /*0ab2*/ 	.short	0x0a70


	//----- nvinfo : EIATTR_SW_WAR
	.align		4
.L_516:
        /*0ab4*/ 	.byte	0x04, 0x36
        /*0ab6*/ 	.short	(.L_518 - .L_517)
.L_517:
        /*0ab8*/ 	.word	0x00000008
.L_518:


//--------------------- .nv.info._ZN7cutlass13device_kernelIN5flash11enable_sm90INS1_16FlashAttnFwdSm90INS1_25CollectiveMainloopFwdSm90ILi2EN4cute5tupleIJNS5_1CILi1EEES8_S8_EEENS6_IJNS7_ILi128EEENS7_ILi96EEENS7_ILi192EEEEEELi128ENS_6half_tEfNS_4arch4Sm90ELb1ELb0ELb1ELb1ELb1ELb0ELb0ELb1ELb1ELb1ELb1ELb0EEENS1_21CollectiveEpilogueFwdINS6_IJSA_SA_SB_EEES9_SE_SG_Li256ELb1ELb1ELb1ELb0EEENS1_36VarlenDynamicPersistentTileSchedulerILi128ELi96ELi256ELi128ELb1ELb1ELb1ELb1ELb1ELb1EEEEEEEEEvNT_6ParamsE --------------------------
	.section	.nv.info._ZN7cutlass13device_kernelIN5flash11enable_sm90INS1_16FlashAttnFwdSm90INS1_25CollectiveMainloopFwdSm90ILi2EN4cute5tupleIJNS5_1CILi1EEES8_S8_EEENS6_IJNS7_ILi128EEENS7_ILi96EEENS7_ILi192EEEEEELi128ENS_6half_tEfNS_4arch4Sm90ELb1ELb0ELb1ELb1ELb1ELb0ELb0ELb1ELb1ELb1ELb1ELb0EEENS1_21CollectiveEpilogueFwdINS6_IJSA_SA_SB_EEES9_SE_SG_Li256ELb1ELb1ELb1ELb0EEENS1_36VarlenDynamicPersistentTileSchedulerILi128ELi96ELi256ELi128ELb1ELb1ELb1ELb1ELb1ELb1EEEEEEEEEvNT_6ParamsE,"",@"SHT_CUDA_INFO"
	.sectionflags	@""
	.align	4


	//----- nvinfo : EIATTR_CUDA_API_VERSION
	.align		4
        /*0000*/ 	.byte	0x04, 0x37
        /*0002*/ 	.short	(.L_520 - .L_519)
.L_519:
        /*0004*/ 	.word	0x00000082


	//----- nvinfo : EIATTR_KPARAM_INFO
	.align		4
.L_520:
        /*0008*/ 	.byte	0x04, 0x17
        /*000a*/ 	.short	(.L_522 - .L_521)
.L_521:
        /*000c*/ 	.word	0x00000000
        /*0010*/ 	.short	0x0000
        /*0012*/ 	.short	0x0070
        /*0014*/ 	.byte	0x00, 0xf0, 0x01, 0x2a


	//----- nvinfo : EIATTR_SPARSE_MMA_MASK
	.align		4
.L_522:
        /*0018*/ 	.byte	0x03, 0x50
        /*001a*/ 	.short	0x0000


	//----- nvinfo : EIATTR_MAXREG_COUNT
	.align		4
        /*001c*/ 	.byte	0x03, 0x1b
        /*001e*/ 	.short	0x00a8


	//----- nvinfo : EIATTR_NUM_BARRIERS
	.align		4
        /*0020*/ 	.byte	0x02, 0x4c
        /*0022*/ 	.byte	0x09
	.zero		1


	//----- nvinfo : EIATTR_EXTERNS
	.align		4
        /*0024*/ 	.byte	0x04, 0x0f
        /*0026*/ 	.short	(.L_524 - .L_523)


	//   ....[0]....
	.align		4
.L_523:
        /*0028*/ 	.word	index@(__assertfail)


	//----- nvinfo : EIATTR_ANNOTATIONS
	.align		4
.L_524:
        /*002c*/ 	.byte	0x04, 0x55
        /*002e*/ 	.short	(.L_526 - .L_525)


	//   ....[0]....
.L_525:
        /* <DEDUP_REMOVED lines=13> */


	//----- nvinfo : EIATTR_MERCURY_ISA_VERSION
	.align		4
.L_526:
        /*00f0*/ 	.byte	0x03, 0x5f
        /*00f2*/ 	.short	0x0101


	//----- nvinfo : EIATTR_UNUSED_LOAD_BYTE_OFFSET
	.align		4
        /*00f4*/ 	.byte	0x04, 0x44
        /*00f6*/ 	.short	(.L_528 - .L_527)


	//   ....[0]....
.L_527:
        /*00f8*/ 	.word	0x00000950
        /*00fc*/ 	.word	0x0000fff0


	//   ....[1]....
        /*0100*/ 	.word	0x00009fb0
        /*0104*/ 	.word	0x0000fff0


	//----- nvinfo : EIATTR_INT_WARP_WIDE_INSTR_OFFSETS
	.align		4
.L_528:
        /*0108*/ 	.byte	0x04, 0x31
        /*010a*/ 	.short	(.L_530 - .L_529)


	//   ....[0]....
.L_529:
        /*010c*/ 	.word	0x000000c0


	//   ....[1]....
        /*0110*/ 	.word	0x000000d0


	//   ....[2]....
        /*0114*/ 	.word	0x00000170


	//   ....[3]....
        /*0118*/ 	.word	0x0000e900


	//   ....[4]....
        /*011c*/ 	.word	0x0000e990


	//   ....[5]....
        /*0120*/ 	.word	0x000117d0


	//   ....[6]....
        /*0124*/ 	.word	0x00011860


	//----- nvinfo : EIATTR_COOP_GROUP_MASK_REGIDS
	.align		4
.L_530:
        /*0128*/ 	.byte	0x04, 0x29
        /*012a*/ 	.short	(.L_532 - .L_531)


	//   ....[0]....
.L_531:
        /*012c*/ 	.word	0xffffffff


	//   ....[1]....
        /*0130*/ 	.word	0xffffffff


	//   ....[2]....
        /*0134*/ 	.word	0xffffffff


	//   ....[3]....
        /*0138*/ 	.word	0xffffffff


	//   ....[4]....
        /*013c*/ 	.word	0xffffffff


	//   ....[5]....
        /*0140*/ 	.word	0xffffffff


	//   ....[6]....
        /*0144*/ 	.word	0xffffffff


	//   ....[7]....
        /*0148*/ 	.word	0xffffffff


	//   ....[8]....
        /*014c*/ 	.word	0xffffffff


	//   ....[9]....
        /*0150*/ 	.word	0xffffffff


	//   ....[10]....
        /*0154*/ 	.word	0xffffffff


	//   ....[11]....
        /*0158*/ 	.word	0xffffffff


	//   ....[12]....
        /*015c*/ 	.word	0xffffffff


	//   ....[13]....
        /*0160*/ 	.word	0xffffffff


	//   ....[14]....
        /*0164*/ 	.word	0xffffffff


	//   ....[15]....
        /*0168*/ 	.word	0xffffffff


	//   ....[16]....
        /*016c*/ 	.word	0xffffffff


	//   ....[17]....
        /*0170*/ 	.word	0xffffffff


	//   ....[18]....
        /*0174*/ 	.word	0xffffffff


	//   ....[19]....
        /*0178*/ 	.word	0xffffffff


	//   ....[20]....
        /*017c*/ 	.word	0xffffffff


	//   ....[21]....
        /*0180*/ 	.word	0xffffffff


	//   ....[22]....
        /*0184*/ 	.word	0xffffffff


	//   ....[23]....
        /*0188*/ 	.word	0xffffffff


	//   ....[24]....
        /*018c*/ 	.word	0xffffffff


	//   ....[25]....
        /*0190*/ 	.word	0xffffffff


	//   ....[26]....
        /*0194*/ 	.word	0xffffffff


	//   ....[27]....
        /*0198*/ 	.word	0xffffffff


	//   ....[28]....
        /*019c*/ 	.word	0xffffffff


	//   ....[29]....
        /*01a0*/ 	.word	0xffffffff


	//   ....[30]....
        /*01a4*/ 	.word	0xffffffff


	//   ....[31]....
        /*01a8*/ 	.word	0xffffffff


	//   ....[32]....
        /*01ac*/ 	.word	0xffffffff


	//   ....[33]....
        /*01b0*/ 	.word	0xffffffff


	//   ....[34]....
        /*01b4*/ 	.word	0xffffffff


	//   ....[35]....
        /*01b8*/ 	.word	0xffffffff


	//   ....[36]....
        /*01bc*/ 	.word	0xffffffff


	//   ....[37]....
        /*01c0*/ 	.word	0xffffffff


	//   ....[38]....
        /*01c4*/ 	.word	0xffffffff


	//   ....[39]....
        /*01c8*/ 	.word	0xffffffff


	//   ....[40]....
        /*01cc*/ 	.word	0xffffffff


	//   ....[41]....
        /*01d0*/ 	.word	0xffffffff


	//   ....[42]....
        /*01d4*/ 	.word	0xffffffff


	//   ....[43]....
        /*01d8*/ 	.word	0xffffffff


	//   ....[44]....
        /*01dc*/ 	.word	0xffffffff


	//   ....[45]....
        /*01e0*/ 	.word	0xffffffff


	//   ....[46]....
        /*01e4*/ 	.word	0xffffffff


	//   ....[47]....
        /*01e8*/ 	.word	0xffffffff


	//   ....[48]....
        /*01ec*/ 	.word	0xffffffff


	//   ....[49]....
        /*01f0*/ 	.word	0xffffffff


	//   ....[50]....
        /*01f4*/ 	.word	0xffffffff


	//   ....[51]....
        /*01f8*/ 	.word	0xffffffff


	//   ....[52]....
        /*01fc*/ 	.word	0xffffffff


	//   ....[53]....
        /*0200*/ 	.word	0xffffffff


	//   ....[54]....
        /*0204*/ 	.word	0xffffffff


	//   ....[55]....
        /*0208*/ 	.word	0xffffffff


	//   ....[56]....
        /*020c*/ 	.word	0xffffffff


	//   ....[57]....
        /*0210*/ 	.word	0xffffffff


	//   ....[58]....
        /*0214*/ 	.word	0xffffffff


	//   ....[59]....
        /*0218*/ 	.word	0xffffffff


	//   ....[60]....
        /*021c*/ 	.word	0xffffffff


	//   ....[61]....
        /*0220*/ 	.word	0xffffffff


	//   ....[62]....
        /*0224*/ 	.word	0xffffffff


	//   ....[63]....
        /*0228*/ 	.word	0xffffffff


	//   ....[64]....
        /*022c*/ 	.word	0xffffffff


	//   ....[65]....
        /*0230*/ 	.word	0xffffffff


	//   ....[66]....
        /*0234*/ 	.word	0xffffffff


	//   ....[67]....
        /*0238*/ 	.word	0xffffffff


	//   ....[68]....
        /*023c*/ 	.word	0xffffffff


	//   ....[69]....
        /*0240*/ 	.word	0xffffffff


	//   ....[70]....
        /*0244*/ 	.word	0xffffffff


	//   ....[71]....
        /*0248*/ 	.word	0xffffffff


	//   ....[72]....
        /*024c*/ 	.word	0xffffffff


	//   ....[73]....
        /*0250*/ 	.word	0xffffffff


	//   ....[74]....
        /*0254*/ 	.word	0xffffffff


	//   ....[75]....
        /*0258*/ 	.word	0xffffffff


	//   ....[76]....
        /*025c*/ 	.word	0xffffffff


	//   ....[77]....
        /*0260*/ 	.word	0xffffffff


	//   ....[78]....
        /*0264*/ 	.word	0xffffffff


	//   ....[79]....
        /*0268*/ 	.word	0xffffffff


	//   ....[80]....
        /*026c*/ 	.word	0xffffffff


	//   ....[81]....
        /*0270*/ 	.word	0xffffffff


	//   ....[82]....
        /*0274*/ 	.word	0xffffffff


	//   ....[83]....
        /*0278*/ 	.word	0xffffffff


	//   ....[84]....
        /*027c*/ 	.word	0xffffffff


	//   ....[85]....
        /*0280*/ 	.word	0xffffffff


	//   ....[86]....
        /*0284*/ 	.word	0xffffffff


	//   ....[87]....
        /*0288*/ 	.word	0xffffffff


	//   ....[88]....
        /*028c*/ 	.word	0xffffffff


	//   ....[89]....
        /*0290*/ 	.word	0xffffffff


	//   ....[90]....
        /*0294*/ 	.word	0xffffffff


	//   ....[91]....
        /*0298*/ 	.word	0xffffffff


	//   ....[92]....
        /*029c*/ 	.word	0xffffffff


	//   ....[93]....
        /*02a0*/ 	.word	0xffffffff


	//   ....[94]....
        /*02a4*/ 	.word	0xffffffff


	//   ....[95]....
        /*02a8*/ 	.word	0xffffffff


	//   ....[96]....
        /*02ac*/ 	.word	0xffffffff


	//   ....[97]....
        /*02b0*/ 	.word	0xffffffff


	//   ....[98]....
        /*02b4*/ 	.word	0xffffffff


	//   ....[99]....
        /*02b8*/ 	.word	0xffffffff


	//   ....[100]....
        /*02bc*/ 	.word	0xffffffff


	//   ....[101]....
        /*02c0*/ 	.word	0xffffffff


	//   ....[102]....
        /*02c4*/ 	.word	0xffffffff


	//   ....[103]....
        /*02c8*/ 	.word	0xffffffff


	//   ....[104]....
        /*02cc*/ 	.word	0xffffffff


	//   ....[105]....
        /*02d0*/ 	.word	0xffffffff


	//   ....[106]....
        /*02d4*/ 	.word	0xffffffff


	//   ....[107]....
        /*02d8*/ 	.word	0xffffffff


	//   ....[108]....
        /*02dc*/ 	.word	0xffffffff


	//   ....[109]....
        /*02e0*/ 	.word	0xffffffff


	//   ....[110]....
        /*02e4*/ 	.word	0xffffffff


	//   ....[111]....
        /*02e8*/ 	.word	0xffffffff


	//   ....[112]....
        /*02ec*/ 	.word	0xffffffff


	//   ....[113]....
        /*02f0*/ 	.word	0xffffffff


	//   ....[114]....
        /*02f4*/ 	.word	0xffffffff


	//   ....[115]....
        /*02f8*/ 	.word	0xffffffff


	//   ....[116]....
        /*02fc*/ 	.word	0xffffffff


	//   ....[117]....
        /*0300*/ 	.word	0xffffffff


	//   ....[118]....
        /*0304*/ 	.word	0xffffffff


	//   ....[119]....
        /*0308*/ 	.word	0xffffffff


	//   ....[120]....
        /*030c*/ 	.word	0xffffffff


	//   ....[121]....
        /*0310*/ 	.word	0xffffffff


	//   ....[122]....
        /*0314*/ 	.word	0xffffffff


	//   ....[123]....
        /*0318*/ 	.word	0xffffffff


	//   ....[124]....
        /*031c*/ 	.word	0xffffffff


	//   ....[125]....
        /*0320*/ 	.word	0xffffffff


	//   ....[126]....
        /*0324*/ 	.word	0xffffffff


	//   ....[127]....
        /*0328*/ 	.word	0xffffffff


	//   ....[128]....
        /*032c*/ 	.word	0xffffffff


	//   ....[129]....
        /*0330*/ 	.word	0xffffffff


	//   ....[130]....
        /*0334*/ 	.word	0xffffffff


	//   ....[131]....
        /*0338*/ 	.word	0xffffffff


	//   ....[132]....
        /*033c*/ 	.word	0xffffffff


	//   ....[133]....
        /*0340*/ 	.word	0xffffffff


	//   ....[134]....
        /*0344*/ 	.word	0xffffffff


	//   ....[135]....
        /*0348*/ 	.word	0xffffffff


	//   ....[136]....
        /*034c*/ 	.word	0xffffffff


	//   ....[137]....
        /*0350*/ 	.word	0xffffffff


	//   ....[138]....
        /*0354*/ 	.word	0xffffffff


	//   ....[139]....
        /*0358*/ 	.word	0xffffffff


	//   ....[140]....
        /*035c*/ 	.word	0xffffffff


	//   ....[141]....
        /*0360*/ 	.word	0xffffffff


	//   ....[142]....
        /*0364*/ 	.word	0xffffffff


	//   ....[143]....
        /*0368*/ 	.word	0xffffffff


	//   ....[144]....
        /*036c*/ 	.word	0xffffffff


	//   ....[145]....
        /*0370*/ 	.word	0xffffffff


	//   ....[146]....
        /*0374*/ 	.word	0xffffffff


	//   ....[147]....
        /*0378*/ 	.word	0xffffffff


	//   ....[148]....
        /*037c*/ 	.word	0xffffffff


	//   ....[149]....
        /*0380*/ 	.word	0xffffffff


	//   ....[150]....
        /*0384*/ 	.word	0xffffffff


	//   ....[151]....
        /*0388*/ 	.word	0x0500000f


	//   ....[152]....
        /*038c*/ 	.word	0x0500000f


	//   ....[153]....
        /*0390*/ 	.word	0x0500000f


	//   ....[154]....
        /*0394*/ 	.word	0x0500000f


	//   ....[155]....
        /*0398*/ 	.word	0x0500000f


	//   ....[156]....
        /*039c*/ 	.word	0x0500000f


	//   ....[157]....
        /*03a0*/ 	.word	0x0500000f


	//   ....[158]....
        /*03a4*/ 	.word	0x0500000f


	//   ....[159]....
        /*03a8*/ 	.word	0x0500000f


	//   ....[160]....
        /*03ac*/ 	.word	0x0500000f


	//   ....[161]....
        /*03b0*/ 	.word	0x0500000f


	//   ....[162]....
        /*03b4*/ 	.word	0x0500000f


	//   ....[163]....
        /*03b8*/ 	.word	0x0500000f


	//   ....[164]....
        /*03bc*/ 	.word	0x0500000f


	//   ....[165]....
        /*03c0*/ 	.word	0x0500000f


	//   ....[166]....
        /*03c4*/ 	.word	0x0500000f


	//   ....[167]....
        /*03c8*/ 	.word	0x0500000f


	//   ....[168]....
        /*03cc*/ 	.word	0x0500000f


	//   ....[169]....
        /*03d0*/ 	.word	0x0500000f


	//   ....[170]....
        /*03d4*/ 	.word	0x0500000f


	//   ....[171]....
        /*03d8*/ 	.word	0x0500000f


	//   ....[172]....
        /*03dc*/ 	.word	0x0500000f


	//   ....[173]....
        /*03e0*/ 	.word	0x0500000f


	//   ....[174]....
        /*03e4*/ 	.word	0x0500000f


	//   ....[175]....
        /*03e8*/ 	.word	0x0500000f


	//   ....[176]....
        /*03ec*/ 	.word	0x0500000f


	//   ....[177]....
        /*03f0*/ 	.word	0x0500000f


	//   ....[178]....
        /*03f4*/ 	.word	0x0500000f


	//   ....[179]....
        /*03f8*/ 	.word	0x0500000f


	//   ....[180]....
        /*03fc*/ 	.word	0x0500000f


	//   ....[181]....
        /*0400*/ 	.word	0x0500000f


	//   ....[182]....
        /*0404*/ 	.word	0x0500000f


	//   ....[183]....
        /*0408*/ 	.word	0x0500000f


	//   ....[184]....
        /*040c*/ 	.word	0x0500000f


	//   ....[185]....
        /*0410*/ 	.word	0x0500000f


	//   ....[186]....
        /*0414*/ 	.word	0x0500000f


	//   ....[187]....
        /*0418*/ 	.word	0x0500000f


	//   ....[188]....
        /*041c*/ 	.word	0x0500000f


	//   ....[189]....
        /*0420*/ 	.word	0x0500000f


	//   ....[190]....
        /*0424*/ 	.word	0x0500000f


	//   ....[191]....
        /*0428*/ 	.word	0x0500000f


	//   ....[192]....
        /*042c*/ 	.word	0x0500000f


	//   ....[193]....
        /*0430*/ 	.word	0x0500000f


	//   ....[194]....
        /*0434*/ 	.word	0x0500000f


	//   ....[195]....
        /*0438*/ 	.word	0x0500000f


	//   ....[196]....
        /*043c*/ 	.word	0x0500000f


	//   ....[197]....
        /*0440*/ 	.word	0x0500000f


	//   ....[198]....
        /*0444*/ 	.word	0x0500000f


	//   ....[199]....
        /*0448*/ 	.word	0x0500000f


	//   ....[200]....
        /*044c*/ 	.word	0x0500000f


	//   ....[201]....
        /*0450*/ 	.word	0x0500000f


	//   ....[202]....
        /*0454*/ 	.word	0x0500000f


	//   ....[203]....
        /*0458*/ 	.word	0x0500000f


	//   ....[204]....
        /*045c*/ 	.word	0x0500000f


	//   ....[205]....
        /*0460*/ 	.word	0x0500000f


	//   ....[206]....
        /*0464*/ 	.word	0x0500000f


	//   ....[207]....
        /*0468*/ 	.word	0x0500000f


	//   ....[208]....
        /*046c*/ 	.word	0x0500000f


	//   ....[209]....
        /*0470*/ 	.word	0x0500000f


	//   ....[210]....
        /*0474*/ 	.word	0x0500000f


	//   ....[211]....
        /*0478*/ 	.word	0x0500000f


	//   ....[212]....
        /*047c*/ 	.word	0x0500000f


	//   ....[213]....
        /*0480*/ 	.word	0x0500000f


	//   ....[214]....
        /*0484*/ 	.word	0x0500000f


	//   ....[215]....
        /*0488*/ 	.word	0x0500000f


	//   ....[216]....
        /*048c*/ 	.word	0x0500000f


	//   ....[217]....
        /*0490*/ 	.word	0x0500000f


	//   ....[218]....
        /*0494*/ 	.word	0x0500000f


	//   ....[219]....
        /*0498*/ 	.word	0x0500000f


	//   ....[220]....
        /*049c*/ 	.word	0x0500000f


	//   ....[221]....
        /*04a0*/ 	.word	0x0500000f


	//   ....[222]....
        /*04a4*/ 	.word	0x0500000f


	//   ....[223]....
        /*04a8*/ 	.word	0x0500000f


	//   ....[224]....
        /*04ac*/ 	.word	0x0500000f


	//   ....[225]....
        /*04b0*/ 	.word	0x0500000f


	//   ....[226]....
        /*04b4*/ 	.word	0x0500000f


	//   ....[227]....
        /*04b8*/ 	.word	0x0500000f


	//   ....[228]....
        /*04bc*/ 	.word	0x0500000f


	//   ....[229]....
        /*04c0*/ 	.word	0x0500000f


	//   ....[230]....
        /*04c4*/ 	.word	0x0500000f


	//   ....[231]....
        /*04c8*/ 	.word	0x0500000f


	//   ....[232]....
        /*04cc*/ 	.word	0x0500000f


	//   ....[233]....
        /*04d0*/ 	.word	0x0500000f


	//   ....[234]....
        /*04d4*/ 	.word	0x0500000f


	//----- nvinfo : EIATTR_COOP_GROUP_INSTR_OFFSETS
	.align		4
.L_532:
        /*04d8*/ 	.byte	0x04, 0x28
        /*04da*/ 	.short	(.L_534 - .L_533)


	//   ....[0]....
.L_533:
        /*04dc*/ 	.word	0x00000070


	//   ....[1]....
        /*04e0*/ 	.word	0x000000b0


	//   ....[2]....
        /*04e4*/ 	.word	0x000002d0


	//   ....[3]....
        /*04e8*/ 	.word	0x00000430


	//   ....[4]....
        /*04ec*/ 	.word	0x00000550


	//   ....[5]....
        /*04f0*/ 	.word	0x000006b0


	//   ....[6]....
        /*04f4*/ 	.word	0x00001b80


	//   ....[7]....
        /*04f8*/ 	.word	0x00002720


	//   ....[8]....
        /*04fc*/ 	.word	0x00002970


	//   ....[9]....
        /*0500*/ 	.word	0x00003170


	//   ....[10]....
        /*0504*/ 	.word	0x000031e0


	//   ....[11]....
        /*0508*/ 	.word	0x00003980


	//   ....[12]....
        /*050c*/ 	.word	0x000039f0


	//   ....[13]....
        /*0510*/ 	.word	0x000053a0


	//   ....[14]....
        /*0514*/ 	.word	0x00005510


	//   ....[15]....
        /*0518*/ 	.word	0x00005c80


	//   ....[16]....
        /*051c*/ 	.word	0x00005d30


	//   ....[17]....
        /*0520*/ 	.word	0x00006420


	//   ....[18]....
        /*0524*/ 	.word	0x00006480


	//   ....[19]....
        /*0528*/ 	.word	0x00008550


	//   ....[20]....
        /*052c*/ 	.word	0x000085a0


	//   ....[21]....
        /*0530*/ 	.word	0x000085c0


	//   ....[22]....
        /*0534*/ 	.word	0x000085e0


	//   ....[23]....
        /*0538*/ 	.word	0x000096e0


	//   ....[24]....
        /*053c*/ 	.word	0x00009710


	//   ....[25]....
        /*0540*/ 	.word	0x000097d0


	//   ....[26]....
        /*0544*/ 	.word	0x000097e0


	//   ....[27]....
        /*0548*/ 	.word	0x0000ab10


	//   ....[28]....
        /*054c*/ 	.word	0x0000ab50


	//   ....[29]....
        /*0550*/ 	.word	0x0000ab80


	//   ....[30]....
        /*0554*/ 	.word	0x0000abb0


	//   ....[31]....
        /*0558*/ 	.word	0x0000b280


	//   ....[32]....
        /*055c*/ 	.word	0x0000b2c0


	//   ....[33]....
        /*0560*/ 	.word	0x0000b380


	//   ....[34]....
        /*0564*/ 	.word	0x0000b3a0


	//   ....[35]....
        /*0568*/ 	.word	0x0000b460


	//   ....[36]....
        /*056c*/ 	.word	0x0000b480


	//   ....[37]....
        /*0570*/ 	.word	0x0000b550


	//   ....[38]....
        /*0574*/ 	.word	0x0000b570


	//   ....[39]....
        /*0578*/ 	.word	0x0000b940


	//   ....[40]....
        /*057c*/ 	.word	0x0000b950


	//   ....[41]....
        /*0580*/ 	.word	0x0000bd80


	//   ....[42]....
        /*0584*/ 	.word	0x0000bd90


	//   ....[43]....
        /*0588*/ 	.word	0x0000cb50


	//   ....[44]....
        /*058c*/ 	.word	0x0000cb70


	//   ....[45]....
        /*0590*/ 	.word	0x0000cc30


	//   ....[46]....
        /*0594*/ 	.word	0x0000cc50


	//   ....[47]....
        /*0598*/ 	.word	0x0000cd10


	//   ....[48]....
        /*059c*/ 	.word	0x0000cd30


	//   ....[49]....
        /*05a0*/ 	.word	0x0000ce00


	//   ....[50]....
        /*05a4*/ 	.word	0x0000ce20


	//   ....[51]....
        /*05a8*/ 	.word	0x0000cf60


	//   ....[52]....
        /*05ac*/ 	.word	0x0000d170


	//   ....[53]....
        /*05b0*/ 	.word	0x0000d1a0


	//   ....[54]....
        /*05b4*/ 	.word	0x0000d1d0


	//   ....[55]....
        /*05b8*/ 	.word	0x0000d200


	//   ....[56]....
        /*05bc*/ 	.word	0x0000d230


	//   ....[57]....
        /*05c0*/ 	.word	0x0000d260


	//   ....[58]....
        /*05c4*/ 	.word	0x0000d3d0


	//   ....[59]....
        /*05c8*/ 	.word	0x0000d400


	//   ....[60]....
        /*05cc*/ 	.word	0x0000d430


	//   ....[61]....
        /*05d0*/ 	.word	0x0000d460


	//   ....[62]....
        /*05d4*/ 	.word	0x0000d490


	//   ....[63]....
        /*05d8*/ 	.word	0x0000d4c0


	//   ....[64]....
        /*05dc*/ 	.word	0x0000d550


	//   ....[65]....
        /*05e0*/ 	.word	0x0000d580


	//   ....[66]....
        /*05e4*/ 	.word	0x0000d590


	//   ....[67]....
        /*05e8*/ 	.word	0x0000d5d0


	//   ....[68]....
        /*05ec*/ 	.word	0x0000f570


	//   ....[69]....
        /*05f0*/ 	.word	0x0000f590


	//   ....[70]....
        /*05f4*/ 	.word	0x0000f640


	//   ....[71]....
        /*05f8*/ 	.word	0x0000f660


	//   ....[72]....
        /*05fc*/ 	.word	0x0000f700


	//   ....[73]....
        /*0600*/ 	.word	0x0000f720


	//   ....[74]....
        /*0604*/ 	.word	0x0000f7c0


	//   ....[75]....
        /*0608*/ 	.word	0x0000f7e0


	//   ....[76]....
        /*060c*/ 	.word	0x0000f880


	//   ....[77]....
        /*0610*/ 	.word	0x0000f8a0


	//   ....[78]....
        /*0614*/ 	.word	0x0000f8b0


	//   ....[79]....
        /*0618*/ 	.word	0x0000f940


	//   ....[80]....
        /*061c*/ 	.word	0x000100c0


	//   ....[81]....
        /*0620*/ 	.word	0x000100f0


	//   ....[82]....
        /*0624*/ 	.word	0x00010150


	//   ....[83]....
        /*0628*/ 	.word	0x000101b0


	//   ....[84]....
        /*062c*/ 	.word	0x00010200


	//   ....[85]....
        /*0630*/ 	.word	0x00010260


	//   ....[86]....
        /*0634*/ 	.word	0x000102a0


	//   ....[87]....
        /*0638*/ 	.word	0x00010310


	//   ....[88]....
        /*063c*/ 	.word	0x00010360


	//   ....[89]....
        /*0640*/ 	.word	0x000103c0


	//   ....[90]....
        /*0644*/ 	.word	0x00010400


	//   ....[91]....
        /*0648*/ 	.word	0x00010470


	//   ....[92]....
        /*064c*/ 	.word	0x000104c0


	//   ....[93]....
        /*0650*/ 	.word	0x00010510


	//   ....[94]....
        /*0654*/ 	.word	0x00010530


	//   ....[95]....
        /*0658*/ 	.word	0x00010560


	//   ....[96]....
        /*065c*/ 	.word	0x00010cf0


	//   ....[97]....
        /*0660*/ 	.word	0x00010d00


	//   ....[98]....
        /*0664*/ 	.word	0x00010d20


	//   ....[99]....
        /*0668*/ 	.word	0x00010da0


	//   ....[100]....
        /*066c*/ 	.word	0x00010db0


	//   ....[101]....
        /*0670*/ 	.word	0x00010e10


	//   ....[102]....
        /*0674*/ 	.word	0x00010e40


	//   ....[103]....
        /*0678*/ 	.word	0x00010e80


	//   ....[104]....
        /*067c*/ 	.word	0x00010eb0


	//   ....[105]....
        /*0680*/ 	.word	0x00010ef0


	//   ....[106]....
        /*0684*/ 	.word	0x00010f20


	//   ....[107]....
        /*0688*/ 	.word	0x00010f60


	//   ....[108]....
        /*068c*/ 	.word	0x000111d0


	//   ....[109]....
        /*0690*/ 	.word	0x000111f0


	//   ....[110]....
        /*0694*/ 	.word	0x00011200


	//   ....[111]....
        /*0698*/ 	.word	0x00011280


	//   ....[112]....
        /*069c*/ 	.word	0x00011290


	//   ....[113]....
        /*06a0*/ 	.word	0x00011300


	//   ....[114]....
        /*06a4*/ 	.word	0x00011310


	//   ....[115]....
        /*06a8*/ 	.word	0x00011380


	//   ....[116]....
        /*06ac*/ 	.word	0x00011390


	//   ....[117]....
        /*06b0*/ 	.word	0x00011400


	//   ....[118]....
        /*06b4*/ 	.word	0x00011410


	//   ....[119]....
        /*06b8*/ 	.word	0x00011420


	//   ....[120]....
        /*06bc*/ 	.word	0x000119d0


	//   ....[121]....
        /*06c0*/ 	.word	0x000119f0


	//   ....[122]....
        /*06c4*/ 	.word	0x00011a00


	//   ....[123]....
        /*06c8*/ 	.word	0x00011a10


	//   ....[124]....
        /*06cc*/ 	.word	0x00011a80


	//   ....[125]....
        /*06d0*/ 	.word	0x00011aa0


	//   ....[126]....
        /*06d4*/ 	.word	0x00011b10


	//   ....[127]....
        /*06d8*/ 	.word	0x00011b30


	//   ....[128]....
        /*06dc*/ 	.word	0x00011b90


	//   ....[129]....
        /*06e0*/ 	.word	0x00011bb0


	//   ....[130]....
        /*06e4*/ 	.word	0x00011c00


	//   ....[131]....
        /*06e8*/ 	.word	0x00011c20


	//   ....[132]....
        /*06ec*/ 	.word	0x00012070


	//   ....[133]....
        /*06f0*/ 	.word	0x00012080


	//   ....[134]....
        /*06f4*/ 	.word	0x000120c0


	//   ....[135]....
        /*06f8*/ 	.word	0x00012100


	//   ....[136]....
        /*06fc*/ 	.word	0x00012130


	//   ....[137]....
        /*0700*/ 	.word	0x00012160


	//   ....[138]....
        /*0704*/ 	.word	0x00012190


	//   ....[139]....
        /*0708*/ 	.word	0x000121c0


	//   ....[140]....
        /*070c*/ 	.word	0x00012370


	//   ....[141]....
        /*0710*/ 	.word	0x000123a0


	//   ....[142]....
        /*0714*/ 	.word	0x000123d0


	//   ....[143]....
        /*0718*/ 	.word	0x00012400


	//   ....[144]....
        /*071c*/ 	.word	0x00012430


	//   ....[145]....
        /*0720*/ 	.word	0x00012460


	//   ....[146]....
        /*0724*/ 	.word	0x00012520


	//   ....[147]....
        /*0728*/ 	.word	0x00012540


	//   ....[148]....
        /*072c*/ 	.word	0x00012560


	//   ....[149]....
        /*0730*/ 	.word	0x000125c0


	//   ....[150]....
        /*0734*/ 	.word	0x00012fe0


	//   ....[151]....
        /*0738*/ 	.word	0x00013590


	//   ....[152]....
        /*073c*/ 	.word	0x00013680


	//   ....[153]....
        /*0740*/ 	.word	0x00013720


	//   ....[154]....
        /*0744*/ 	.word	0x00013780


	//   ....[155]....
        /*0748*/ 	.word	0x00013890


	//   ....[156]....
        /*074c*/ 	.word	0x00013900


	//   ....[157]....
        /*0750*/ 	.word	0x00013a10


	//   ....[158]....
        /*0754*/ 	.word	0x00013a80


	//   ....[159]....
        /*0758*/ 	.word	0x00013b90


	//   ....[160]....
        /*075c*/ 	.word	0x00013c00


	//   ....[161]....
        /*0760*/ 	.word	0x00013d10


	//   ....[162]....
        /*0764*/ 	.word	0x00013d80


	//   ....[163]....
        /*0768*/ 	.word	0x00013e20


	//   ....[164]....
        /*076c*/ 	.word	0x00013f30


	//   ....[165]....
        /*0770*/ 	.word	0x00013fa0


	//   ....[166]....
        /*0774*/ 	.word	0x00014020


	//   ....[167]....
        /*0778*/ 	.word	0x000140f0


	//   ....[168]....
        /*077c*/ 	.word	0x00014170


	//   ....[169]....
        /*0780*/ 	.word	0x00014250


	//   ....[170]....
        /*0784*/ 	.word	0x000142d0


	//   ....[171]....
        /*0788*/ 	.word	0x000143b0


	//   ....[172]....
        /*078c*/ 	.word	0x00014430


	//   ....[173]....
        /*0790*/ 	.word	0x00014510


	//   ....[174]....
        /*0794*/ 	.word	0x00014590


	//   ....[175]....
        /*0798*/ 	.word	0x00014670


	//   ....[176]....
        /*079c*/ 	.word	0x000146f0


	//   ....[177]....
        /*07a0*/ 	.word	0x000147c0


	//   ....[178]....
        /*07a4*/ 	.word	0x00014840


	//   ....[179]....
        /*07a8*/ 	.word	0x00014900


	//   ....[180]....
        /*07ac*/ 	.word	0x00014a30


	//   ....[181]....
        /*07b0*/ 	.word	0x00014ae0


	//   ....[182]....
        /*07b4*/ 	.word	0x00014b50


	//   ....[183]....
        /*07b8*/ 	.word	0x00014c40


	//   ....[184]....
        /*07bc*/ 	.word	0x00014ca0


	//   ....[185]....
        /*07c0*/ 	.word	0x00014d70


	//   ....[186]....
        /*07c4*/ 	.word	0x00014dd0


	//   ....[187]....
        /*07c8*/ 	.word	0x00014ea0


	//   ....[188]....
        /*07cc*/ 	.word	0x00014f00


	//   ....[189]....
        /*07d0*/ 	.word	0x00014fd0


	//   ....[190]....
        /*07d4*/ 	.word	0x00015030


	//   ....[191]....
        /*07d8*/ 	.word	0x00015100


	//   ....[192]....
        /*07dc*/ 	.word	0x000151f0


	//   ....[193]....
        /*07e0*/ 	.word	0x00015290


	//   ....[194]....
        /*07e4*/ 	.word	0x000152f0


	//   ....[195]....
        /*07e8*/ 	.word	0x000153e0


	//   ....[196]....
        /*07ec*/ 	.word	0x00015440


	//   ....[197]....
        /*07f0*/ 	.word	0x00015520


	//   ....[198]....
        /*07f4*/ 	.word	0x00015580


	//   ....[199]....
        /*07f8*/ 	.word	0x00015660


	//   ....[200]....
        /*07fc*/ 	.word	0x000156c0


	//   ....[201]....
        /*0800*/ 	.word	0x000157a0


	//   ....[202]....
        /*0804*/ 	.word	0x00015800


	//   ....[203]....
        /*0808*/ 	.word	0x000158d0


	//   ....[204]....
        /*080c*/ 	.word	0x000159f0


	//   ....[205]....
        /*0810*/ 	.word	0x00015ac0


	//   ....[206]....
        /*0814*/ 	.word	0x00015b80


	//   ....[207]....
        /*0818*/ 	.word	0x00015c50


	//   ....[208]....
        /*081c*/ 	.word	0x00015cb0


	//   ....[209]....
        /*0820*/ 	.word	0x00015d80


	//   ....[210]....
        /*0824*/ 	.word	0x00015de0


	//   ....[211]....
        /*0828*/ 	.word	0x00015ec0


	//   ....[212]....
        /*082c*/ 	.word	0x00015f20


	//   ....[213]....
        /*0830*/ 	.word	0x00015ff0


	//   ....[214]....
        /*0834*/ 	.word	0x00016050


	//   ....[215]....
        /*0838*/ 	.word	0x00016110


	//   ....[216]....
        /*083c*/ 	.word	0x000161a0


	//   ....[217]....
        /*0840*/ 	.word	0x00016240


	//   ....[218]....
        /*0844*/ 	.word	0x000163b0


	//   ....[219]....
        /*0848*/ 	.word	0x00016420


	//   ....[220]....
        /*084c*/ 	.word	0x000164a0


	//   ....[221]....
        /*0850*/ 	.word	0x00016510


	//   ....[222]....
        /*0854*/ 	.word	0x00016580


	//   ....[223]....
        /*0858*/ 	.word	0x00016600


	//   ....[224]....
        /*085c*/ 	.word	0x00016680


	//   ....[225]....
        /*0860*/ 	.word	0x00016710


	//   ....[226]....
        /*0864*/ 	.word	0x00016780


	//   ....[227]....
        /*0868*/ 	.word	0x000167f0


	//   ....[228]....
        /*086c*/ 	.word	0x00016860


	//   ....[229]....
        /*0870*/ 	.word	0x000168e0


	//   ....[230]....
        /*0874*/ 	.word	0x00016950


	//   ....[231]....
        /*0878*/ 	.word	0x000169e0


	//   ....[232]....
        /*087c*/ 	.word	0x00016a40


	//   ....[233]....
        /*0880*/ 	.word	0x00016ad0


	//   ....[234]....
        /*0884*/ 	.word	0x00016c00


	//----- nvinfo : EIATTR_REG_RECONFIG
	.align		4
.L_534:
        /*0888*/ 	.byte	0x01, 0x54
	.zero		2


	//----- nvinfo : EIATTR_SYSCALL_OFFSETS
	.align		4
        /*088c*/ 	.byte	0x04, 0x46
        /*088e*/ 	.short	(.L_536 - .L_535)


	//   ....[0]....
.L_535:
        /*0890*/ 	.word	0x00001d60


	//   ....[1]....
        /*0894*/ 	.word	0x0000eaf0


	//   ....[2]....
        /*0898*/ 	.word	0x0000ec40


	//   ....[3]....
        /*089c*/ 	.word	0x0000ed30


	//   ....[4]....
        /*08a0*/ 	.word	0x0000fcd0


	//----- nvinfo : EIATTR_MBARRIER_INSTR_OFFSETS
	.align		4
.L_536:
        /*08a4*/ 	.byte	0x04, 0x39
        /*08a6*/ 	.short	(.L_538 - .L_537)


	//   ....[0]....
.L_537:
        /*08a8*/ 	.word	0x00000180
        /*08ac*/ 	.word	0x000000ff
        /*08b0*/ 	.word	0x0002a800
        /*08b4*/ 	.short	0x0100
        /*08b6*/ 	.byte	0x08
	.zero		1


	//   ....[1]....
        /*08b8*/ 	.word	0x00000190
        /*08bc*/ 	.word	0x000000ff
        /*08c0*/ 	.word	0x0002a820
        /*08c4*/ 	.short	0x0100
        /*08c6*/ 	.byte	0x08
	.zero		1


	//   ....[2]....
        /*08c8*/ 	.word	0x00000280
        /*08cc*/ 	.word	0x000000ff
        /*08d0*/ 	.word	0x0002a830
        /*08d4*/ 	.short	0x0100
        /*08d6*/ 	.byte	0x08
	.zero		1


	//   ....[3]....
        /*08d8*/ 	.word	0x00000290
        /*08dc*/ 	.word	0x000000ff
        /*08e0*/ 	.word	0x0002a840
        /*08e4*/ 	.short	0x0100
        /*08e6*/ 	.byte	0x08
	.zero		1


	//   ....[4]....
        /*08e8*/ 	.word	0x000002a0
        /*08ec*/ 	.word	0x000000ff
        /*08f0*/ 	.word	0x0002a838
        /*08f4*/ 	.short	0x0100
        /*08f6*/ 	.byte	0x08
	.zero		1


	//   ....[5]....
        /*08f8*/ 	.word	0x000002b0
        /*08fc*/ 	.word	0x000000ff
        /*0900*/ 	.word	0x0002a848
        /*0904*/ 	.short	0x0100
        /*0906*/ 	.byte	0x08
	.zero		1


	//   ....[6]....
        /*0908*/ 	.word	0x000003e0
        /*090c*/ 	.word	0x000000ff
        /*0910*/ 	.word	0x0002a850
        /*0914*/ 	.short	0x0100
        /*0916*/ 	.byte	0x08
	.zero		1


	//   ....[7]....
        /*0918*/ 	.word	0x000003f0
        /*091c*/ 	.word	0x000000ff
        /*0920*/ 	.word	0x0002a860
        /*0924*/ 	.short	0x0100
        /*0926*/ 	.byte	0x08
	.zero		1


	//   ....[8]....
        /*0928*/ 	.word	0x00000400
        /*092c*/ 	.word	0x000000ff
        /*0930*/ 	.word	0x0002a858
        /*0934*/ 	.short	0x0100
        /*0936*/ 	.byte	0x08
	.zero		1


	//   ....[9]....
        /*0938*/ 	.word	0x00000410
        /*093c*/ 	.word	0x000000ff
        /*0940*/ 	.word	0x0002a868
        /*0944*/ 	.short	0x0100
        /*0946*/ 	.byte	0x08
	.zero		1


	//   ....[10]....
        /*0948*/ 	.word	0x00000500
        /*094c*/ 	.word	0x000000ff
        /*0950*/ 	.word	0x0002a870
        /*0954*/ 	.short	0x0100
        /*0956*/ 	.byte	0x06
	.zero		1


	//   ....[11]....
        /*0958*/ 	.word	0x00000510
        /*095c*/ 	.word	0x000000ff
        /*0960*/ 	.word	0x0002a880
        /*0964*/ 	.short	0x0100
        /*0966*/ 	.byte	0x06
	.zero		1


	//   ....[12]....
        /*0968*/ 	.word	0x00000520
        /*096c*/ 	.word	0x000000ff
        /*0970*/ 	.word	0x0002a878
        /*0974*/ 	.short	0x0100
        /*0976*/ 	.byte	0x06
	.zero		1


	//   ....[13]....
        /*0978*/ 	.word	0x00000530
        /*097c*/ 	.word	0x000000ff
        /*0980*/ 	.word	0x0002a888
        /*0984*/ 	.short	0x0100
        /*0986*/ 	.byte	0x06
	.zero		1


	//   ....[14]....
        /*0988*/ 	.word	0x00000660
        /*098c*/ 	.word	0x000000ff
        /*0990*/ 	.word	0x0002a890
        /*0994*/ 	.short	0x0100
        /*0996*/ 	.byte	0x08
	.zero		1


	//   ....[15]....
        /*0998*/ 	.word	0x00000670
        /*099c*/ 	.word	0x000000ff
        /*09a0*/ 	.word	0x0002a8a0
        /*09a4*/ 	.short	0x0100
        /*09a6*/ 	.byte	0x08
	.zero		1


	//   ....[16]....
        /*09a8*/ 	.word	0x00000680
        /*09ac*/ 	.word	0x000000ff
        /*09b0*/ 	.word	0x0002a898
        /*09b4*/ 	.short	0x0100
        /*09b6*/ 	.byte	0x08
	.zero		1


	//   ....[17]....
        /*09b8*/ 	.word	0x00000690
        /*09bc*/ 	.word	0x000000ff
        /*09c0*/ 	.word	0x0002a8a8
        /*09c4*/ 	.short	0x0100
        /*09c6*/ 	.byte	0x08
	.zero		1


	//   ....[18]....
        /*09c8*/ 	.word	0x000007d0
        /*09cc*/ 	.word	0x000000ff
        /*09d0*/ 	.word	0x0002a8b0
        /*09d4*/ 	.short	0x0100
        /*09d6*/ 	.byte	0x08
	.zero		1


	//   ....[19]....
        /*09d8*/ 	.word	0x000007e0
        /*09dc*/ 	.word	0x000000ff
        /*09e0*/ 	.word	0x0002a8c0
        /*09e4*/ 	.short	0x0100
        /*09e6*/ 	.byte	0x08
	.zero		1


	//   ....[20]....
        /*09e8*/ 	.word	0x000007f0
        /*09ec*/ 	.word	0x000000ff
        /*09f0*/ 	.word	0x0002a8b8
        /*09f4*/ 	.short	0x0100
        /*09f6*/ 	.byte	0x08
	.zero		1


	//   ....[21]....
        /*09f8*/ 	.word	0x00000800
        /*09fc*/ 	.word	0x000000ff
        /*0a00*/ 	.word	0x0002a8c8
        /*0a04*/ 	.short	0x0100
        /*0a06*/ 	.byte	0x08
	.zero		1


	//   ....[22]....
        /*0a08*/ 	.word	0x00001e00
        /*0a0c*/ 	.word	0x000000ff
        /*0a10*/ 	.word	0x0002a800
        /*0a14*/ 	.short	0x010a
        /*0a16*/ 	.byte	0x28
	.zero		1


	//   ....[23]....
        /*0a18*/ 	.word	0x00001e80
        /*0a1c*/ 	.word	0x00000000
        /*0a20*/ 	.word	0x0002a830
        /*0a24*/ 	.short	0x010a
        /*0a26*/ 	.byte	0x3f
	.zero		1


	//   ....[24]....
        /*0a28*/ 	.word	0x00001ec0
        /*0a2c*/ 	.word	0x00000000
        /*0a30*/ 	.word	0x0002a830
        /*0a34*/ 	.short	0x010a
        /*0a36*/ 	.byte	0x3f
	.zero		1


	//   ....[25]....
        /*0a38*/ 	.word	0x00002ee0
        /*0a3c*/ 	.word	0x000000ff
        /*0a40*/ 	.word	0x00000000
        /*0a44*/ 	.short	0x0101
        /*0a46*/ 	.byte	0x05
	.zero		1


	//   ....[26]....
        /*0a48*/ 	.word	0x00004570
        /*0a4c*/ 	.word	0x000000ff
        /*0a50*/ 	.word	0x0002a830
        /*0a54*/ 	.short	0x010a
        /*0a56*/ 	.byte	0x08
	.zero		1


	//   ....[27]....
        /*0a58*/ 	.word	0x000045b0
        /*0a5c*/ 	.word	0x000000ff
        /*0a60*/ 	.word	0x0002a830
        /*0a64*/ 	.short	0x010a
        /*0a66*/ 	.byte	0x08
	.zero		1


	//   ....[28]....
        /*0a68*/ 	.word	0x00004ef0
        /*0a6c*/ 	.word	0x000000ff
        /*0a70*/ 	.word	0x0002a850
        /*0a74*/ 	.short	0x010a
        /*0a76*/ 	.byte	0x09
	.zero		1


	//   ....[29]....
        /*0a78*/ 	.word	0x00004f30
        /*0a7c*/ 	.word	0x000000ff
        /*0a80*/ 	.word	0x0002a850
        /*0a84*/ 	.short	0x010a
        /*0a86*/ 	.byte	0x09
	.zero		1


	//   ....[30]....
        /*0a88*/ 	.word	0x000056a0
        /*0a8c*/ 	.word	0x000000ff
        /*0a90*/ 	.word	0x00000000
        /*0a94*/ 	.short	0x0101
        /*0a96*/ 	.byte	0x08
	.zero		1


	//   ....[31]....
        /*0a98*/ 	.word	0x00006e00
        /*0a9c*/ 	.word	0x000000ff
        /*0aa0*/ 	.word	0x00000000
        /*0aa4*/ 	.short	0x0101
        /*0aa6*/ 	.byte	0x09
	.zero		1


	//   ....[32]....
        /*0aa8*/ 	.word	0x00007000
        /*0aac*/ 	.word	0x000000ff
        /*0ab0*/ 	.word	0x0002a830
        /*0ab4*/ 	.short	0x010a
        /*0ab6*/ 	.byte	0x08
	.zero		1


	//   ....[33]....
        /*0ab8*/ 	.word	0x00007040
        /*0abc*/ 	.word	0x000000ff
        /*0ac0*/ 	.word	0x0002a830
        /*0ac4*/ 	.short	0x010a
        /*0ac6*/ 	.byte	0x08
	.zero		1


	//   ....[34]....
        /*0ac8*/ 	.word	0x00007980
        /*0acc*/ 	.word	0x000000ff
        /*0ad0*/ 	.word	0x0002a850
        /*0ad4*/ 	.short	0x010a
        /*0ad6*/ 	.byte	0x08
	.zero		1


	//   ....[35]....
        /*0ad8*/ 	.word	0x000079c0
        /*0adc*/ 	.word	0x000000ff
        /*0ae0*/ 	.word	0x0002a850
        /*0ae4*/ 	.short	0x010a
        /*0ae6*/ 	.byte	0x08
	.zero		1


	//   ....[36]....
        /*0ae8*/ 	.word	0x000080a0
        /*0aec*/ 	.word	0x000000ff
        /*0af0*/ 	.word	0x00000000
        /*0af4*/ 	.short	0x0101
        /*0af6*/ 	.byte	0x05
	.zero		1


	//   ....[37]....
        /*0af8*/ 	.word	0x00009130
        /*0afc*/ 	.word	0x000000ff
        /*0b00*/ 	.word	0x00000000
        /*0b04*/ 	.short	0x0101
        /*0b06*/ 	.byte	0x08
	.zero		1


	//   ....[38]....
        /*0b08*/ 	.word	0x00009650
        /*0b0c*/ 	.word	0x000000ff
        /*0b10*/ 	.word	0x0002a850
        /*0b14*/ 	.short	0x010a
        /*0b16*/ 	.byte	0x05
	.zero		1


	//   ....[39]....
        /*0b18*/ 	.word	0x00009690
        /*0b1c*/ 	.word	0x000000ff
        /*0b20*/ 	.word	0x0002a850
        /*0b24*/ 	.short	0x010a
        /*0b26*/ 	.byte	0x05
	.zero		1


	//   ....[40]....
        /*0b28*/ 	.word	0x00009e20
        /*0b2c*/ 	.word	0x000000ff
        /*0b30*/ 	.word	0x00000000
        /*0b34*/ 	.short	0x0101
        /*0b36*/ 	.byte	0x04
	.zero		1


	//   ....[41]....
        /*0b38*/ 	.word	0x0000b2b0
        /*0b3c*/ 	.word	0x00000061
        /*0b40*/ 	.word	0x00000000
        /*0b44*/ 	.short	0x0101
        /*0b46*/ 	.byte	0x3f
	.zero		1


	//   ....[42]....
        /*0b48*/ 	.word	0x0000b750
        /*0b4c*/ 	.word	0x00000061
        /*0b50*/ 	.word	0x00000000
        /*0b54*/ 	.short	0x0101
        /*0b56*/ 	.byte	0x3f
	.zero		1


	//   ....[43]....
        /*0b58*/ 	.word	0x0000f350
        /*0b5c*/ 	.word	0x00000007
        /*0b60*/ 	.word	0x0002a840
        /*0b64*/ 	.short	0x010a
        /*0b66*/ 	.byte	0x3f
	.zero		1


	//   ....[44]....
        /*0b68*/ 	.word	0x0000fa00
        /*0b6c*/ 	.word	0x00000007
        /*0b70*/ 	.word	0x0002a830
        /*0b74*/ 	.short	0x0107
        /*0b76*/ 	.byte	0x3f
	.zero		1


	//   ....[45]....
        /*0b78*/ 	.word	0x0000fad0
        /*0b7c*/ 	.word	0x00000007
        /*0b80*/ 	.word	0x0002a830
        /*0b84*/ 	.short	0x0101
        /*0b86*/ 	.byte	0x3f
	.zero		1


	//   ....[46]....
        /*0b88*/ 	.word	0x00010680
        /*0b8c*/ 	.word	0x00000016
        /*0b90*/ 	.word	0x0002a800
        /*0b94*/ 	.short	0x0107
        /*0b96*/ 	.byte	0x3f
	.zero		1


	//   ....[47]....
        /*0b98*/ 	.word	0x000107a0
        /*0b9c*/ 	.word	0x00000016
        /*0ba0*/ 	.word	0x0002a800
        /*0ba4*/ 	.short	0x0101
        /*0ba6*/ 	.byte	0x3f
	.zero		1


	//   ....[48]....
        /*0ba8*/ 	.word	0x000107c0
        /*0bac*/ 	.word	0x00000016
        /*0bb0*/ 	.word	0x0002a820
        /*0bb4*/ 	.short	0x010a
        /*0bb6*/ 	.byte	0x3f
	.zero		1


	//   ....[49]....
        /*0bb8*/ 	.word	0x00010b20
        /*0bbc*/ 	.word	0x00000006
        /*0bc0*/ 	.word	0x0002a840
        /*0bc4*/ 	.short	0x010a
        /*0bc6*/ 	.byte	0x3f
	.zero		1


	//   ....[50]....
        /*0bc8*/ 	.word	0x00011000
        /*0bcc*/ 	.word	0x00000006
        /*0bd0*/ 	.word	0x0002a830
        /*0bd4*/ 	.short	0x0107
        /*0bd6*/ 	.byte	0x3f
	.zero		1


	//   ....[51]....
        /*0bd8*/ 	.word	0x000110b0
        /*0bdc*/ 	.word	0x00000006
        /*0be0*/ 	.word	0x0002a830
        /*0be4*/ 	.short	0x0101
        /*0be6*/ 	.byte	0x3f
	.zero		1


	//   ....[52]....
        /*0be8*/ 	.word	0x00011110
        /*0bec*/ 	.word	0x00000004
        /*0bf0*/ 	.word	0x0002a860
        /*0bf4*/ 	.short	0x010a
        /*0bf6*/ 	.byte	0x3f
	.zero		1


	//   ....[53]....
        /*0bf8*/ 	.word	0x00011560
        /*0bfc*/ 	.word	0x00000004
        /*0c00*/ 	.word	0x0002a850
        /*0c04*/ 	.short	0x0107
        /*0c06*/ 	.byte	0x3f
	.zero		1


	//   ....[54]....
        /*0c08*/ 	.word	0x000116b0
        /*0c0c*/ 	.word	0x00000004
        /*0c10*/ 	.word	0x0002a850
        /*0c14*/ 	.short	0x0101
        /*0c16*/ 	.byte	0x3f
	.zero		1


	//   ....[55]....
        /*0c18*/ 	.word	0x00011900
        /*0c1c*/ 	.word	0x00000000
        /*0c20*/ 	.word	0x0002a860
        /*0c24*/ 	.short	0x010a
        /*0c26*/ 	.byte	0x3f
	.zero		1


	//   ....[56]....
        /*0c28*/ 	.word	0x00011d60
        /*0c2c*/ 	.word	0x00000000
        /*0c30*/ 	.word	0x0002a850
        /*0c34*/ 	.short	0x0107
        /*0c36*/ 	.byte	0x3f
	.zero		1


	//   ....[57]....
        /*0c38*/ 	.word	0x00011e10
        /*0c3c*/ 	.word	0x00000000
        /*0c40*/ 	.word	0x0002a850
        /*0c44*/ 	.short	0x0101
        /*0c46*/ 	.byte	0x3f
	.zero		1


	//   ....[58]....
        /*0c48*/ 	.word	0x00012f60
        /*0c4c*/ 	.word	0x00000004
        /*0c50*/ 	.word	0x0002a820
        /*0c54*/ 	.short	0x010a
        /*0c56*/ 	.byte	0x3f
	.zero		1


	//   ....[59]....
        /*0c58*/ 	.word	0x00013100
        /*0c5c*/ 	.word	0x00000005
        /*0c60*/ 	.word	0x0002a840
        /*0c64*/ 	.short	0x010a
        /*0c66*/ 	.byte	0x3f
	.zero		1


	//   ....[60]....
        /*0c68*/ 	.word	0x000131a0
        /*0c6c*/ 	.word	0x0000001b
        /*0c70*/ 	.word	0x0002a840
        /*0c74*/ 	.short	0x010a
        /*0c76*/ 	.byte	0x3f
	.zero		1


	//   ....[61]....
        /*0c78*/ 	.word	0x000131e0
        /*0c7c*/ 	.word	0x00000005
        /*0c80*/ 	.word	0x0002a860
        /*0c84*/ 	.short	0x010a
        /*0c86*/ 	.byte	0x3f
	.zero		1


	//   ....[62]....
        /*0c88*/ 	.word	0x00013220
        /*0c8c*/ 	.word	0x0000001b
        /*0c90*/ 	.word	0x0002a860
        /*0c94*/ 	.short	0x010a
        /*0c96*/ 	.byte	0x3f
	.zero		1


	//   ....[63]....
        /*0c98*/ 	.word	0x00013290
        /*0c9c*/ 	.word	0x00000003
        /*0ca0*/ 	.word	0x0002a800
        /*0ca4*/ 	.short	0x010a
        /*0ca6*/ 	.byte	0x3f
	.zero		1


	//   ....[64]....
        /*0ca8*/ 	.word	0x000132e0
        /*0cac*/ 	.word	0x00000000
        /*0cb0*/ 	.word	0x0002a830
        /*0cb4*/ 	.short	0x010a
        /*0cb6*/ 	.byte	0x3f
	.zero		1


	//   ....[65]....
        /*0cb8*/ 	.word	0x00013340
        /*0cbc*/ 	.word	0x0000000c
        /*0cc0*/ 	.word	0x0002a830
        /*0cc4*/ 	.short	0x010a
        /*0cc6*/ 	.byte	0x3f
	.zero		1


	//   ....[66]....
        /*0cc8*/ 	.word	0x000133a0
        /*0ccc*/ 	.word	0x0000000b
        /*0cd0*/ 	.word	0x0002a850
        /*0cd4*/ 	.short	0x010a
        /*0cd6*/ 	.byte	0x3f
	.zero		1


	//   ....[67]....
        /*0cd8*/ 	.word	0x00013400
        /*0cdc*/ 	.word	0x0000000c
        /*0ce0*/ 	.word	0x0002a830
        /*0ce4*/ 	.short	0x010a
        /*0ce6*/ 	.byte	0x3f
	.zero		1


	//   ....[68]....
        /*0ce8*/ 	.word	0x00013460
        /*0cec*/ 	.word	0x0000000b
        /*0cf0*/ 	.word	0x0002a850
        /*0cf4*/ 	.short	0x010a
        /*0cf6*/ 	.byte	0x3f
	.zero		1


	//   ....[69]....
        /*0cf8*/ 	.word	0x000134c0
        /*0cfc*/ 	.word	0x00000003
        /*0d00*/ 	.word	0x0002a850
        /*0d04*/ 	.short	0x010a
        /*0d06*/ 	.byte	0x3f
	.zero		1


	//   ....[70]....
        /*0d08*/ 	.word	0x000135d0
        /*0d0c*/ 	.word	0x00000007
        /*0d10*/ 	.word	0x0002a840
        /*0d14*/ 	.short	0x010a
        /*0d16*/ 	.byte	0x3f
	.zero		1


	//   ....[71]....
        /*0d18*/ 	.word	0x00014930
        /*0d1c*/ 	.word	0x00000016
        /*0d20*/ 	.word	0x0002a820
        /*0d24*/ 	.short	0x010a
        /*0d26*/ 	.byte	0x3f
	.zero		1


	//   ....[72]....
        /*0d28*/ 	.word	0x00014980
        /*0d2c*/ 	.word	0x00000006
        /*0d30*/ 	.word	0x0002a840
        /*0d34*/ 	.short	0x010a
        /*0d36*/ 	.byte	0x3f
	.zero		1


	//   ....[73]....
        /*0d38*/ 	.word	0x00015140
        /*0d3c*/ 	.word	0x00000004
        /*0d40*/ 	.word	0x0002a860
        /*0d44*/ 	.short	0x010a
        /*0d46*/ 	.byte	0x3f
	.zero		1


	//   ....[74]....
        /*0d48*/ 	.word	0x00015940
        /*0d4c*/ 	.word	0x00000000
        /*0d50*/ 	.word	0x0002a860
        /*0d54*/ 	.short	0x010a
        /*0d56*/ 	.byte	0x3f
	.zero		1


	//   ....[75]....
        /*0d58*/ 	.word	0x00016b20
        /*0d5c*/ 	.word	0x00000004
        /*0d60*/ 	.word	0x0002a820
        /*0d64*/ 	.short	0x010a
        /*0d66*/ 	.byte	0x3f
	.zero		1


	//   ....[76]....
        /*0d68*/ 	.word	0x00016cc0
        /*0d6c*/ 	.word	0x00000005
        /*0d70*/ 	.word	0x0002a840
        /*0d74*/ 	.short	0x010a
        /*0d76*/ 	.byte	0x3f
	.zero		1


	//   ....[77]....
        /*0d78*/ 	.word	0x00016d10
        /*0d7c*/ 	.word	0x0000001b
        /*0d80*/ 	.word	0x0002a840
        /*0d84*/ 	.short	0x010a
        /*0d86*/ 	.byte	0x3f
	.zero		1


	//   ....[78]....
        /*0d88*/ 	.word	0x00016d60
        /*0d8c*/ 	.word	0x00000005
        /*0d90*/ 	.word	0x0002a860
        /*0d94*/ 	.short	0x010a
        /*0d96*/ 	.byte	0x3f
	.zero		1


	//----- nvinfo : EIATTR_NUM_MBARRIERS
	.align		4
.L_538:
        /*0d98*/ 	.byte	0x03, 0x38
        /*0d9a*/ 	.short	0x0016


	//----- nvinfo : EIATTR_EXIT_INSTR_OFFSETS
	.align		4
        /*0d9c*/ 	.byte	0x04, 0x1c
        /*0d9e*/ 	.short	(.L_540 - .L_539)


	//   ....[0]....
.L_539:
        /*0da0*/ 	.word	0x00000990


	//   ....[1]....
        /*0da4*/ 	.word	0x0000cf10


	//   ....[2]....
        /*0da8*/ 	.word	0x00013270


	//----- nvinfo : EIATTR_MAX_THREADS
	.align		4
.L_540:
        /*0dac*/ 	.byte	0x04, 0x05
        /*0dae*/ 	.short	(.L_542 - .L_541)
.L_541:
        /*0db0*/ 	.word	0x00000180
        /*0db4*/ 	.word	0x00000001
        /*0db8*/ 	.word	0x00000001


	//----- nvinfo : EIATTR_CRS_STACK_SIZE
	.align		4
.L_542:
        /*0dbc*/ 	.byte	0x04, 0x1e
        /*0dbe*/ 	.short	(.L_544 - .L_543)
.L_543:
        /*0dc0*/ 	.word	0x00000000


	//----- nvinfo : EIATTR_CBANK_PARAM_SIZE
	.align		4
.L_544:
        /*0dc4*/ 	.byte	0x03, 0x19
        /*0dc6*/ 	.short	0x0af0


	//----- nvinfo : EIATTR_PARAM_CBANK
	.align		4
        /*0dc8*/ 	.byte	0x04, 0x0a
        /*0dca*/ 	.short	(.L_546 - .L_545)
	.align		4
.L_545:
        /*0dcc*/ 	.word	index@(.nv.constant0._ZN7cutlass13device_kernelIN5flash11enable_sm90INS1_16FlashAttnFwdSm90INS1_25CollectiveMainloopFwdSm90ILi2EN4cute5tupleIJNS5_1CILi1EEES8_S8_EEENS6_IJNS7_ILi128EEENS7_ILi96EEENS7_ILi192EEEEEELi128ENS_6half_tEfNS_4arch4Sm90ELb1ELb0ELb1ELb1ELb1ELb0ELb0ELb1ELb1ELb1ELb1ELb0EEENS1_21CollectiveEpilogueFwdINS6_IJSA_SA_SB_EEES9_SE_SG_Li256ELb1ELb1ELb1ELb0EEENS1_36VarlenDynamicPersistentTileSchedulerILi128ELi96ELi256ELi128ELb1ELb1ELb1ELb1ELb1ELb1EEEEEEEEEvNT_6ParamsE)
        /*0dd0*/ 	.short	0x0210
        /*0dd2*/ 	.short	0x0af0


	//----- nvinfo : EIATTR_SW_WAR
	.align		4
.L_546:
        /*0dd4*/ 	.byte	0x04, 0x36
        /*0dd6*/ 	.short	(.L_548 - .L_547)
.L_547:
        /*0dd8*/ 	.word	0x00000008
.L_548:


//--------------------- .nv.info._ZN7cutlass13device_kernelIN5flash11enable_sm90INS1_16FlashAttnFwdSm90INS1_25CollectiveMainloopFwdSm90ILi2EN4cute5tupleIJNS5_1CILi1EEES8_S8_EEENS6_IJNS7_ILi128EEENS7_ILi96EEENS7_ILi192EEEEEELi128ENS_6half_tEfNS_4arch4Sm90ELb1ELb0ELb1ELb1ELb1ELb1ELb0ELb1ELb1ELb1ELb1ELb0EEENS1_21CollectiveEpilogueFwdINS6_IJSA_SA_SB_EEES9_SE_SG_Li256ELb1ELb1ELb1ELb0EEENS1_36VarlenDynamicPersistentTileSchedulerILi128ELi96ELi256ELi128ELb1ELb1ELb1ELb1ELb1ELb1EEEEEEEEEvNT_6ParamsE --------------------------
	.section	.nv.info._ZN7cutlass13device_kernelIN5flash11enable_sm90INS1_16FlashAttnFwdSm90INS1_25CollectiveMainloopFwdSm90ILi2EN4cute5tupleIJNS5_1CILi1EEES8_S8_EEENS6_IJNS7_ILi128EEENS7_ILi96EEENS7_ILi192EEEEEELi128ENS_6half_tEfNS_4arch4Sm90ELb1ELb0ELb1ELb1ELb1ELb1ELb0ELb1ELb1ELb1ELb1ELb0EEENS1_21CollectiveEpilogueFwdINS6_IJSA_SA_SB_EEES9_SE_SG_Li256ELb1ELb1ELb1ELb0EEENS1_36VarlenDynamicPersistentTileSchedulerILi128ELi96ELi256ELi128ELb1ELb1ELb1ELb1ELb1ELb1EEEEEEEEEvNT_6ParamsE,"",@"SHT_CUDA_INFO"
	.sectionflags	@""
	.align	4


	//----- nvinfo : EIATTR_CUDA_API_VERSION
	.align		4
        /*0000*/ 	.byte	0x04, 0x37
        /*0002*/ 	.short	(.L_550 - .L_549)
.L_549:
        /*0004*/ 	.word	0x00000082


	//----- nvinfo : EIATTR_KPARAM_INFO
	.align		4
.L_550:
        /*0008*/ 	.byte	0x04, 0x17
        /*000a*/ 	.short	(.L_552 - .L_551)
.L_551:
        /*000c*/ 	.word	0x00000000
        /*0010*/ 	.short	0x0000
        /*0012*/ 	.short	0x0070
        /*0014*/ 	.byte	0x00, 0xf0, 0x01, 0x2a


	//----- nvinfo : EIATTR_SPARSE_MMA_MASK
	.align		4
.L_552:
        /*0018*/ 	.byte	0x03, 0x50
        /*001a*/ 	.short	0x0000


	//----- nvinfo : EIATTR_MAXREG_COUNT
	.align		4
        /*001c*/ 	.byte	0x03, 0x1b
        /*001e*/ 	.short	0x00a8


	//----- nvinfo : EIATTR_NUM_BARRIERS
	.align		4
        /*0020*/ 	.byte	0x02, 0x4c
        /*0022*/ 	.byte	0x10
	.zero		1


	//----- nvinfo : EIATTR_EXTERNS
	.align		4
        /*0024*/ 	.byte	0x04, 0x0f
        /*0026*/ 	.short	(.L_554 - .L_553)


	//   ....[0]....
	.align		4
.L_553:
        /*0028*/ 	.word	index@(__assertfail)


	//----- nvinfo : EIATTR_ANNOTATIONS
	.align		4
.L_554:
        /*002c*/ 	.byte	0x04, 0x55
        /*002e*/ 	.short	(.L_556 - .L_555)


	//   ....[0]....
.L_555:
        /* <DEDUP_REMOVED lines=47> */


	//----- nvinfo : EIATTR_MERCURY_ISA_VERSION
	.align		4
.L_556:
        /*0308*/ 	.byte	0x03, 0x5f
        /*030a*/ 	.short	0x0101


	//----- nvinfo : EIATTR_UNUSED_LOAD_BYTE_OFFSET
	.align		4
        /*030c*/ 	.byte	0x04, 0x44
        /*030e*/ 	.short	(.L_558 - .L_557)


	//   ....[0]....
.L_557:
        /*0310*/ 	.word	0x00000a50
        /*0314*/ 	.word	0x0000fff0


	//   ....[1]....
        /*0318*/ 	.word	0x0001b0b0
        /*031c*/ 	.word	0x0000fff0


	//----- nvinfo : EIATTR_INT_WARP_WIDE_INSTR_OFFSETS
	.align		4
.L_558:
        /*0320*/ 	.byte	0x04, 0x31
        /*0322*/ 	.short	(.L_560 - .L_559)


	//   ....[0]....
.L_559:
        /*0324*/ 	.word	0x00000130


	//   ....[1]....
        /*0328*/ 	.word	0x00000170


	//   ....[2]....
        /*032c*/ 	.word	0x000001e0


	//   ....[3]....
        /*0330*/ 	.word	0x00020f10


	//   ....[4]....
        /*0334*/ 	.word	0x00020fa0


	//   ....[5]....
        /*0338*/ 	.word	0x00023df0


	//   ....[6]....
        /*033c*/ 	.word	0x00023e80


	//----- nvinfo : EIATTR_COOP_GROUP_MASK_REGIDS
	.align		4
.L_560:
        /*0340*/ 	.byte	0x04, 0x29
        /*0342*/ 	.short	(.L_562 - .L_561)


	//   ....[0]....
.L_561:
        /*0344*/ 	.word	0xffffffff


	//   ....[1]....
        /*0348*/ 	.word	0xffffffff


	//   ....[2]....
        /*034c*/ 	.word	0xffffffff


	//   ....[3]....
        /*0350*/ 	.word	0xffffffff


	//   ....[4]....
        /*0354*/ 	.word	0xffffffff


	//   ....[5]....
        /*0358*/ 	.word	0xffffffff


	//   ....[6]....
        /*035c*/ 	.word	0xffffffff


	//   ....[7]....
        /*0360*/ 	.word	0xffffffff


	//   ....[8]....
        /*0364*/ 	.word	0xffffffff


	//   ....[9]....
        /*0368*/ 	.word	0xffffffff


	//   ....[10]....
        /*036c*/ 	.word	0xffffffff


	//   ....[11]....
        /*0370*/ 	.word	0xffffffff


	//   ....[12]....
        /*0374*/ 	.word	0xffffffff


	//   ....[13]....
        /*0378*/ 	.word	0xffffffff


	//   ....[14]....
        /*037c*/ 	.word	0xffffffff


	//   ....[15]....
        /*0380*/ 	.word	0xffffffff


	//   ....[16]....
        /*0384*/ 	.word	0xffffffff


	//   ....[17]....
        /*0388*/ 	.word	0xffffffff


	//   ....[18]....
        /*038c*/ 	.word	0xffffffff


	//   ....[19]....
        /*0390*/ 	.word	0xffffffff


	//   ....[20]....
        /*0394*/ 	.word	0xffffffff


	//   ....[21]....
        /*0398*/ 	.word	0xffffffff


	//   ....[22]....
        /*039c*/ 	.word	0xffffffff


	//   ....[23]....
        /*03a0*/ 	.word	0xffffffff


	//   ....[24]....
        /*03a4*/ 	.word	0xffffffff


	//   ....[25]....
        /*03a8*/ 	.word	0xffffffff


	//   ....[26]....
        /*03ac*/ 	.word	0xffffffff


	//   ....[27]....
        /*03b0*/ 	.word	0xffffffff


	//   ....[28]....
        /*03b4*/ 	.word	0xffffffff


	//   ....[29]....
        /*03b8*/ 	.word	0xffffffff


	//   ....[30]....
        /*03bc*/ 	.word	0xffffffff


	//   ....[31]....
        /*03c0*/ 	.word	0xffffffff


	//   ....[32]....
        /*03c4*/ 	.word	0xffffffff


	//   ....[33]....
        /*03c8*/ 	.word	0xffffffff


	//   ....[34]....
        /*03cc*/ 	.word	0xffffffff


	//   ....[35]....
        /*03d0*/ 	.word	0xffffffff


	//   ....[36]....
        /*03d4*/ 	.word	0xffffffff


	//   ....[37]....
        /*03d8*/ 	.word	0xffffffff


	//   ....[38]....
        /*03dc*/ 	.word	0xffffffff


	//   ....[39]....
        /*03e0*/ 	.word	0xffffffff


	//   ....[40]....
        /*03e4*/ 	.word	0xffffffff


	//   ....[41]....
        /*03e8*/ 	.word	0xffffffff


	//   ....[42]....
        /*03ec*/ 	.word	0xffffffff


	//   ....[43]....
        /*03f0*/ 	.word	0xffffffff


	//   ....[44]....
        /*03f4*/ 	.word	0xffffffff


	//   ....[45]....
        /*03f8*/ 	.word	0xffffffff


	//   ....[46]....
        /*03fc*/ 	.word	0xffffffff


	//   ....[47]....
        /*0400*/ 	.word	0xffffffff


	//   ....[48]....
        /*0404*/ 	.word	0xffffffff


	//   ....[49]....
        /*0408*/ 	.word	0xffffffff


	//   ....[50]....
        /*040c*/ 	.word	0xffffffff


	//   ....[51]....
        /*0410*/ 	.word	0xffffffff


	//   ....[52]....
        /*0414*/ 	.word	0xffffffff


	//   ....[53]....
        /*0418*/ 	.word	0xffffffff


	//   ....[54]....
        /*041c*/ 	.word	0xffffffff


	//   ....[55]....
        /*0420*/ 	.word	0xffffffff


	//   ....[56]....
        /*0424*/ 	.word	0xffffffff


	//   ....[57]....
        /*0428*/ 	.word	0xffffffff


	//   ....[58]....
        /*042c*/ 	.word	0xffffffff


	//   ....[59]....
        /*0430*/ 	.word	0xffffffff


	//   ....[60]....
        /*0434*/ 	.word	0xffffffff


	//   ....[61]....
        /*0438*/ 	.word	0xffffffff


	//   ....[62]....
        /*043c*/ 	.word	0xffffffff


	//   ....[63]....
        /*0440*/ 	.word	0xffffffff


	//   ....[64]....
        /*0444*/ 	.word	0xffffffff


	//   ....[65]....
        /*0448*/ 	.word	0xffffffff


	//   ....[66]....
        /*044c*/ 	.word	0xffffffff


	//   ....[67]....
        /*0450*/ 	.word	0xffffffff


	//   ....[68]....
        /*0454*/ 	.word	0xffffffff


	//   ....[69]....
        /*0458*/ 	.word	0xffffffff


	//   ....[70]....
        /*045c*/ 	.word	0xffffffff


	//   ....[71]....
        /*0460*/ 	.word	0xffffffff


	//   ....[72]....
        /*0464*/ 	.word	0xffffffff


	//   ....[73]....
        /*0468*/ 	.word	0xffffffff


	//   ....[74]....
        /*046c*/ 	.word	0xffffffff


	//   ....[75]....
        /*0470*/ 	.word	0xffffffff


	//   ....[76]....
        /*0474*/ 	.word	0xffffffff


	//   ....[77]....
        /*0478*/ 	.word	0xffffffff


	//   ....[78]....
        /*047c*/ 	.word	0xffffffff


	//   ....[79]....
        /*0480*/ 	.word	0xffffffff


	//   ....[80]....
        /*0484*/ 	.word	0xffffffff


	//   ....[81]....
        /*0488*/ 	.word	0xffffffff


	//   ....[82]....
        /*048c*/ 	.word	0xffffffff


	//   ....[83]....
        /*0490*/ 	.word	0xffffffff


	//   ....[84]....
        /*0494*/ 	.word	0xffffffff


	//   ....[85]....
        /*0498*/ 	.word	0xffffffff


	//   ....[86]....
        /*049c*/ 	.word	0xffffffff


	//   ....[87]....
        /*04a0*/ 	.word	0xffffffff


	//   ....[88]....
        /*04a4*/ 	.word	0xffffffff


	//   ....[89]....
        /*04a8*/ 	.word	0xffffffff


	//   ....[90]....
        /*04ac*/ 	.word	0xffffffff


	//   ....[91]....
        /*04b0*/ 	.word	0xffffffff


	//   ....[92]....
        /*04b4*/ 	.word	0xffffffff


	//   ....[93]....
        /*04b8*/ 	.word	0xffffffff


	//   ....[94]....
        /*04bc*/ 	.word	0xffffffff


	//   ....[95]....
        /*04c0*/ 	.word	0xffffffff


	//   ....[96]....
        /*04c4*/ 	.word	0xffffffff


	//   ....[97]....
        /*04c8*/ 	.word	0xffffffff


	//   ....[98]....
        /*04cc*/ 	.word	0xffffffff


	//   ....[99]....
        /*04d0*/ 	.word	0xffffffff


	//   ....[100]....
        /*04d4*/ 	.word	0xffffffff


	//   ....[101]....
        /*04d8*/ 	.word	0xffffffff


	//   ....[102]....
        /*04dc*/ 	.word	0xffffffff


	//   ....[103]....
        /*04e0*/ 	.word	0xffffffff


	//   ....[104]....
        /*04e4*/ 	.word	0xffffffff


	//   ....[105]....
        /*04e8*/ 	.word	0xffffffff


	//   ....[106]....
        /*04ec*/ 	.word	0xffffffff


	//   ....[107]....
        /*04f0*/ 	.word	0xffffffff


	//   ....[108]....
        /*04f4*/ 	.word	0xffffffff


	//   ....[109]....
        /*04f8*/ 	.word	0xffffffff


	//   ....[110]....
        /*04fc*/ 	.word	0xffffffff


	//   ....[111]....
        /*0500*/ 	.word	0xffffffff


	//   ....[112]....
        /*0504*/ 	.word	0xffffffff


	//   ....[113]....
        /*0508*/ 	.word	0xffffffff


	//   ....[114]....
        /*050c*/ 	.word	0xffffffff


	//   ....[115]....
        /*0510*/ 	.word	0xffffffff


	//   ....[116]....
        /*0514*/ 	.word	0xffffffff


	//   ....[117]....
        /*0518*/ 	.word	0xffffffff


	//   ....[118]....
        /*051c*/ 	.word	0xffffffff


	//   ....[119]....
        /*0520*/ 	.word	0xffffffff


	//   ....[120]....
        /*0524*/ 	.word	0xffffffff


	//   ....[121]....
        /*0528*/ 	.word	0xffffffff


	//   ....[122]....
        /*052c*/ 	.word	0xffffffff


	//   ....[123]....
        /*0530*/ 	.word	0xffffffff


	//   ....[124]....
        /*0534*/ 	.word	0xffffffff


	//   ....[125]....
        /*0538*/ 	.word	0xffffffff


	//   ....[126]....
        /*053c*/ 	.word	0xffffffff


	//   ....[127]....
        /*0540*/ 	.word	0xffffffff


	//   ....[128]....
        /*0544*/ 	.word	0xffffffff


	//   ....[129]....
        /*0548*/ 	.word	0xffffffff


	//   ....[130]....
        /*054c*/ 	.word	0xffffffff


	//   ....[131]....
        /*0550*/ 	.word	0xffffffff


	//   ....[132]....
        /*0554*/ 	.word	0xffffffff


	//   ....[133]....
        /*0558*/ 	.word	0xffffffff


	//   ....[134]....
        /*055c*/ 	.word	0xffffffff


	//   ....[135]....
        /*0560*/ 	.word	0xffffffff


	//   ....[136]....
        /*0564*/ 	.word	0xffffffff


	//   ....[137]....
        /*0568*/ 	.word	0xffffffff


	//   ....[138]....
        /*056c*/ 	.word	0xffffffff


	//   ....[139]....
        /*0570*/ 	.word	0xffffffff


	//   ....[140]....
        /*0574*/ 	.word	0xffffffff


	//   ....[141]....
        /*0578*/ 	.word	0xffffffff


	//   ....[142]....
        /*057c*/ 	.word	0xffffffff


	//   ....[143]....
        /*0580*/ 	.word	0xffffffff


	//   ....[144]....
        /*0584*/ 	.word	0xffffffff


	//   ....[145]....
        /*0588*/ 	.word	0xffffffff


	//   ....[146]....
        /*058c*/ 	.word	0xffffffff


	//   ....[147]....
        /*0590*/ 	.word	0xffffffff


	//   ....[148]....
        /*0594*/ 	.word	0xffffffff


	//   ....[149]....
        /*0598*/ 	.word	0xffffffff


	//   ....[150]....
        /*059c*/ 	.word	0xffffffff


	//   ....[151]....
        /*05a0*/ 	.word	0xffffffff


	//   ....[152]....
        /*05a4*/ 	.word	0xffffffff


	//   ....[153]....
        /*05a8*/ 	.word	0xffffffff


	//   ....[154]....
        /*05ac*/ 	.word	0xffffffff


	//   ....[155]....
        /*05b0*/ 	.word	0xffffffff


	//   ....[156]....
        /*05b4*/ 	.word	0xffffffff


	//   ....[157]....
        /*05b8*/ 	.word	0xffffffff


	//   ....[158]....
        /*05bc*/ 	.word	0xffffffff


	//   ....[159]....
        /*05c0*/ 	.word	0xffffffff


	//   ....[160]....
        /*05c4*/ 	.word	0xffffffff


	//   ....[161]....
        /*05c8*/ 	.word	0xffffffff


	//   ....[162]....
        /*05cc*/ 	.word	0xffffffff


	//   ....[163]....
        /*05d0*/ 	.word	0xffffffff


	//   ....[164]....
        /*05d4*/ 	.word	0xffffffff


	//   ....[165]....
        /*05d8*/ 	.word	0xffffffff


	//   ....[166]....
        /*05dc*/ 	.word	0xffffffff


	//   ....[167]....
        /*05e0*/ 	.word	0xffffffff


	//   ....[168]....
        /*05e4*/ 	.word	0xffffffff


	//   ....[169]....
        /*05e8*/ 	.word	0xffffffff


	//   ....[170]....
        /*05ec*/ 	.word	0xffffffff


	//   ....[171]....
        /*05f0*/ 	.word	0xffffffff


	//   ....[172]....
        /*05f4*/ 	.word	0xffffffff


	//   ....[173]....
        /*05f8*/ 	.word	0xffffffff


	//   ....[174]....
        /*05fc*/ 	.word	0xffffffff


	//   ....[175]....
        /*0600*/ 	.word	0xffffffff


	//   ....[176]....
        /*0604*/ 	.word	0xffffffff


	//   ....[177]....
        /*0608*/ 	.word	0xffffffff


	//   ....[178]....
        /*060c*/ 	.word	0xffffffff


	//   ....[179]....
        /*0610*/ 	.word	0xffffffff


	//   ....[180]....
        /*0614*/ 	.word	0xffffffff


	//   ....[181]....
        /*0618*/ 	.word	0xffffffff


	//   ....[182]....
        /*061c*/ 	.word	0xffffffff


	//   ....[183]....
        /*0620*/ 	.word	0xffffffff


	//   ....[184]....
        /*0624*/ 	.word	0xffffffff


	//   ....[185]....
        /*0628*/ 	.word	0x0500000f


	//   ....[186]....
        /*062c*/ 	.word	0x0500000f


	//   ....[187]....
        /*0630*/ 	.word	0x0500000f


	//   ....[188]....
        /*0634*/ 	.word	0x0500000f


	//   ....[189]....
        /*0638*/ 	.word	0x0500000f


	//   ....[190]....
        /*063c*/ 	.word	0x0500000f


	//   ....[191]....
        /*0640*/ 	.word	0x0500000f


	//   ....[192]....
        /*0644*/ 	.word	0x0500000f


	//   ....[193]....
        /*0648*/ 	.word	0x0500000f


	//   ....[194]....
        /*064c*/ 	.word	0x0500000f


	//   ....[195]....
        /*0650*/ 	.word	0x0500000f


	//   ....[196]....
        /*0654*/ 	.word	0x0500000f


	//   ....[197]....
        /*0658*/ 	.word	0x0500000f


	//   ....[198]....
        /*065c*/ 	.word	0x0500000f


	//   ....[199]....
        /*0660*/ 	.word	0x0500000f


	//   ....[200]....
        /*0664*/ 	.word	0x0500000f


	//   ....[201]....
        /*0668*/ 	.word	0x0500000f


	//   ....[202]....
        /*066c*/ 	.word	0x0500000f


	//   ....[203]....
        /*0670*/ 	.word	0x0500000f


	//   ....[204]....
        /*0674*/ 	.word	0x0500000f


	//   ....[205]....
        /*0678*/ 	.word	0x0500000f


	//   ....[206]....
        /*067c*/ 	.word	0x0500000f


	//   ....[207]....
        /*0680*/ 	.word	0x0500000f


	//   ....[208]....
        /*0684*/ 	.word	0x0500000f


	//   ....[209]....
        /*0688*/ 	.word	0x0500000f


	//   ....[210]....
        /*068c*/ 	.word	0x0500000f


	//   ....[211]....
        /*0690*/ 	.word	0x0500000f


	//   ....[212]....
        /*0694*/ 	.word	0x0500000f


	//   ....[213]....
        /*0698*/ 	.word	0x0500000f


	//   ....[214]....
        /*069c*/ 	.word	0x0500000f


	//   ....[215]....
        /*06a0*/ 	.word	0x0500000f


	//   ....[216]....
        /*06a4*/ 	.word	0x0500000f


	//   ....[217]....
        /*06a8*/ 	.word	0x0500000f


	//   ....[218]....
        /*06ac*/ 	.word	0x0500000f


	//   ....[219]....
        /*06b0*/ 	.word	0x0500000f


	//   ....[220]....
        /*06b4*/ 	.word	0x0500000f


	//   ....[221]....
        /*06b8*/ 	.word	0x0500000f


	//   ....[222]....
        /*06bc*/ 	.word	0x0500000f


	//   ....[223]....
        /*06c0*/ 	.word	0x0500000f


	//   ....[224]....
        /*06c4*/ 	.word	0x0500000f


	//   ....[225]....
        /*06c8*/ 	.word	0x0500000f


	//   ....[226]....
        /*06cc*/ 	.word	0x0500000f


	//   ....[227]....
        /*06d0*/ 	.word	0x0500000f


	//   ....[228]....
        /*06d4*/ 	.word	0x0500000f


	//   ....[229]....
        /*06d8*/ 	.word	0x0500000f


	//   ....[230]....
        /*06dc*/ 	.word	0x0500000f


	//   ....[231]....
        /*06e0*/ 	.word	0x0500000f


	//   ....[232]....
        /*06e4*/ 	.word	0x0500000f


	//   ....[233]....
        /*06e8*/ 	.word	0x0500000f


	//   ....[234]....
        /*06ec*/ 	.word	0x0500000f


	//   ....[235]....
        /*06f0*/ 	.word	0x0500000f


	//   ....[236]....
        /*06f4*/ 	.word	0x0500000f


	//   ....[237]....
        /*06f8*/ 	.word	0x0500000f


	//   ....[238]....
        /*06fc*/ 	.word	0x0500000f


	//   ....[239]....
        /*0700*/ 	.word	0x0500000f


	//   ....[240]....
        /*0704*/ 	.word	0x0500000f


	//   ....[241]....
        /*0708*/ 	.word	0x0500000f


	//   ....[242]....
        /*070c*/ 	.word	0x0500000f


	//   ....[243]....
        /*0710*/ 	.word	0x0500000f


	//   ....[244]....
        /*0714*/ 	.word	0x0500000f


	//   ....[245]....
        /*0718*/ 	.word	0x0500000f


	//   ....[246]....
        /*071c*/ 	.word	0x0500000f


	//   ....[247]....
        /*0720*/ 	.word	0x0500000f


	//   ....[248]....
        /*0724*/ 	.word	0x0500000f


	//   ....[249]....
        /*0728*/ 	.word	0x0500000f


	//   ....[250]....
        /*072c*/ 	.word	0x0500000f


	//   ....[251]....
        /*0730*/ 	.word	0x0500000f


	//   ....[252]....
        /*0734*/ 	.word	0x0500000f


	//   ....[253]....
        /*0738*/ 	.word	0x0500000f


	//   ....[254]....
        /*073c*/ 	.word	0x0500000f


	//   ....[255]....
        /*0740*/ 	.word	0x0500000f


	//   ....[0]....
        /*0744*/ 	.word	0x0500000f


	//   ....[1]....
        /*0748*/ 	.word	0x0500000f


	//   ....[2]....
        /*074c*/ 	.word	0x0500000f


	//   ....[3]....
        /*0750*/ 	.word	0x0500000f


	//   ....[4]....
        /*0754*/ 	.word	0x0500000f


	//   ....[5]....
        /*0758*/ 	.word	0x0500000f


	//   ....[6]....
        /*075c*/ 	.word	0x0500000f


	//   ....[7]....
        /*0760*/ 	.word	0x0500000f


	//   ....[8]....
        /*0764*/ 	.word	0x0500000f


	//   ....[9]....
        /*0768*/ 	.word	0x0500000f


	//   ....[10]....
        /*076c*/ 	.word	0x0500000f


	//   ....[11]....
        /*0770*/ 	.word	0x0500000f


	//   ....[12]....
        /*0774*/ 	.word	0x0500000f


	//   ....[13]....
        /*0778*/ 	.word	0x0500000f


	//   ....[14]....
        /*077c*/ 	.word	0x0500000f


	//   ....[15]....
        /*0780*/ 	.word	0x0500000f


	//   ....[16]....
        /*0784*/ 	.word	0x0500000f


	//   ....[17]....
        /*0788*/ 	.word	0x0500000f


	//   ....[18]....
        /*078c*/ 	.word	0x0500000f


	//   ....[19]....
        /*0790*/ 	.word	0x0500000f


	//   ....[20]....
        /*0794*/ 	.word	0x0500000f


	//   ....[21]....
        /*0798*/ 	.word	0x0500000f


	//   ....[22]....
        /*079c*/ 	.word	0x0500000f


	//   ....[23]....
        /*07a0*/ 	.word	0x0500000f


	//   ....[24]....
        /*07a4*/ 	.word	0x0500000f


	//   ....[25]....
        /*07a8*/ 	.word	0x0500000f


	//   ....[26]....
        /*07ac*/ 	.word	0x0500000f


	//   ....[27]....
        /*07b0*/ 	.word	0x0500000f


	//   ....[28]....
        /*07b4*/ 	.word	0x0500000f


	//   ....[29]....
        /*07b8*/ 	.word	0x0500000f


	//   ....[30]....
        /*07bc*/ 	.word	0x0500000f


	//   ....[31]....
        /*07c0*/ 	.word	0x0500000f


	//   ....[32]....
        /*07c4*/ 	.word	0x0500000f


	//   ....[33]....
        /*07c8*/ 	.word	0x0500000f


	//   ....[34]....
        /*07cc*/ 	.word	0x0500000f


	//   ....[35]....
        /*07d0*/ 	.word	0x0500000f


	//   ....[36]....
        /*07d4*/ 	.word	0x0500000f


	//   ....[37]....
        /*07d8*/ 	.word	0x0500000f


	//   ....[38]....
        /*07dc*/ 	.word	0x0500000f


	//   ....[39]....
        /*07e0*/ 	.word	0x0500000f


	//   ....[40]....
        /*07e4*/ 	.word	0x0500000f


	//   ....[41]....
        /*07e8*/ 	.word	0x0500000f


	//----- nvinfo : EIATTR_COOP_GROUP_INSTR_OFFSETS
	.align		4
.L_562:
        /*07ec*/ 	.byte	0x04, 0x28
        /*07ee*/ 	.short	(.L_564 - .L_563)


	//   ....[0]....
.L_563:
        /*07f0*/ 	.word	0x00000060


	//   ....[1]....
        /*07f4*/ 	.word	0x00000140


	//   ....[2]....
        /*07f8*/ 	.word	0x00000190


	//   ....[3]....
        /*07fc*/ 	.word	0x000003c0


	//   ....[4]....
        /*0800*/ 	.word	0x00000520


	//   ....[5]....
        /*0804*/ 	.word	0x00000640


	//   ....[6]....
        /*0808*/ 	.word	0x000007a0


	//   ....[7]....
        /*080c*/ 	.word	0x00003c10


	//   ....[8]....
        /*0810*/ 	.word	0x00003c20


	//   ....[9]....
        /*0814*/ 	.word	0x00005180


	//   ....[10]....
        /*0818*/ 	.word	0x00005190


	//   ....[11]....
        /*081c*/ 	.word	0x00007230


	//   ....[12]....
        /*0820*/ 	.word	0x00007240


	//   ....[13]....
        /*0824*/ 	.word	0x000089c0


	//   ....[14]....
        /*0828*/ 	.word	0x000089d0


	//   ....[15]....
        /*082c*/ 	.word	0x0000a260


	//   ....[16]....
        /*0830*/ 	.word	0x0000a270


	//   ....[17]....
        /*0834*/ 	.word	0x0000a500


	//   ....[18]....
        /*0838*/ 	.word	0x0000a510


	//   ....[19]....
        /*083c*/ 	.word	0x0000aa40


	//   ....[20]....
        /*0840*/ 	.word	0x0000aa60


	//   ....[21]....
        /*0844*/ 	.word	0x0000abe0


	//   ....[22]....
        /*0848*/ 	.word	0x0000ac00


	//   ....[23]....
        /*084c*/ 	.word	0x0000b450


	//   ....[24]....
        /*0850*/ 	.word	0x0000bb90


	//   ....[25]....
        /*0854*/ 	.word	0x0000bba0


	//   ....[26]....
        /*0858*/ 	.word	0x0000bbb0


	//   ....[27]....
        /*085c*/ 	.word	0x0000bbc0


	//   ....[28]....
        /*0860*/ 	.word	0x0000c3a0


	//   ....[29]....
        /*0864*/ 	.word	0x0000c3b0


	//   ....[30]....
        /*0868*/ 	.word	0x0000c3c0


	//   ....[31]....
        /*086c*/ 	.word	0x0000c3d0


	//   ....[32]....
        /*0870*/ 	.word	0x0000f160


	//   ....[33]....
        /*0874*/ 	.word	0x0000f170


	//   ....[34]....
        /*0878*/ 	.word	0x0000f180


	//   ....[35]....
        /*087c*/ 	.word	0x0000f190


	//   ....[36]....
        /*0880*/ 	.word	0x0000f7b0


	//   ....[37]....
        /*0884*/ 	.word	0x0000f7c0


	//   ....[38]....
        /*0888*/ 	.word	0x0000f7d0


	//   ....[39]....
        /*088c*/ 	.word	0x0000f7e0


	//   ....[40]....
        /*0890*/ 	.word	0x000132a0


	//   ....[41]....
        /*0894*/ 	.word	0x000132e0


	//   ....[42]....
        /*0898*/ 	.word	0x000138e0


	//   ....[43]....
        /*089c*/ 	.word	0x00013950


	//   ....[44]....
        /*08a0*/ 	.word	0x000141b0


	//   ....[45]....
        /*08a4*/ 	.word	0x000142c0


	//   ....[46]....
        /*08a8*/ 	.word	0x000160c0


	//   ....[47]....
        /*08ac*/ 	.word	0x000168e0


	//   ....[48]....
        /*08b0*/ 	.word	0x00016950


	//   ....[49]....
        /*08b4*/ 	.word	0x00016960


	//   ....[50]....
        /*08b8*/ 	.word	0x00016ee0


	//   ....[51]....
        /*08bc*/ 	.word	0x000170a0


	//   ....[52]....
        /*08c0*/ 	.word	0x000195b0


	//   ....[53]....
        /*08c4*/ 	.word	0x000195d0


	//   ....[54]....
        /*08c8*/ 	.word	0x000195f0


	//   ....[55]....
        /*08cc*/ 	.word	0x00019610


	//   ....[56]....
        /*08d0*/ 	.word	0x0001a980


	//   ....[57]....
        /*08d4*/ 	.word	0x0001aa00


	//   ....[58]....
        /*08d8*/ 	.word	0x0001aa30


	//   ....[59]....
        /*08dc*/ 	.word	0x0001aa40


	//   ....[60]....
        /*08e0*/ 	.word	0x0001bb50


	//   ....[61]....
        /*08e4*/ 	.word	0x0001bb60


	//   ....[62]....
        /*08e8*/ 	.word	0x0001bb70


	//   ....[63]....
        /*08ec*/ 	.word	0x0001bb80


	//   ....[64]....
        /*08f0*/ 	.word	0x0001c220


	//   ....[65]....
        /*08f4*/ 	.word	0x0001c280


	//   ....[66]....
        /*08f8*/ 	.word	0x0001c350


	//   ....[67]....
        /*08fc*/ 	.word	0x0001c370


	//   ....[68]....
        /*0900*/ 	.word	0x0001c430


	//   ....[69]....
        /*0904*/ 	.word	0x0001c450


	//   ....[70]....
        /*0908*/ 	.word	0x0001c520


	//   ....[71]....
        /*090c*/ 	.word	0x0001c540


	//   ....[72]....
        /*0910*/ 	.word	0x0001c9a0


	//   ....[73]....
        /*0914*/ 	.word	0x0001c9b0


	//   ....[74]....
        /*0918*/ 	.word	0x0001cdf0


	//   ....[75]....
        /*091c*/ 	.word	0x0001ce00


	//   ....[76]....
        /*0920*/ 	.word	0x0001da60


	//   ....[77]....
        /*0924*/ 	.word	0x0001da70


	//   ....[78]....
        /*0928*/ 	.word	0x0001db30


	//   ....[79]....
        /*092c*/ 	.word	0x0001db50


	//   ....[80]....
        /*0930*/ 	.word	0x0001dc10


	//   ....[81]....
        /*0934*/ 	.word	0x0001dc30


	//   ....[82]....
        /*0938*/ 	.word	0x0001dd00


	//   ....[83]....
        /*093c*/ 	.word	0x0001dd20


	//   ....[84]....
        /*0940*/ 	.word	0x0001de70


	//   ....[85]....
        /*0944*/ 	.word	0x0001e060


	//   ....[86]....
        /*0948*/ 	.word	0x0001e090


	//   ....[87]....
        /*094c*/ 	.word	0x0001e0c0


	//   ....[88]....
        /*0950*/ 	.word	0x0001e0f0


	//   ....[89]....
        /*0954*/ 	.word	0x0001e120


	//   ....[90]....
        /*0958*/ 	.word	0x0001e150


	//   ....[91]....
        /*095c*/ 	.word	0x0001e2e0


	//   ....[92]....
        /*0960*/ 	.word	0x0001e310


	//   ....[93]....
        /*0964*/ 	.word	0x0001e340


	//   ....[94]....
        /*0968*/ 	.word	0x0001e370


	//   ....[95]....
        /*096c*/ 	.word	0x0001e3a0


	//   ....[96]....
        /*0970*/ 	.word	0x0001e3d0


	//   ....[97]....
        /*0974*/ 	.word	0x0001e460


	//   ....[98]....
        /*0978*/ 	.word	0x0001e490


	//   ....[99]....
        /*097c*/ 	.word	0x0001e4a0


	//   ....[100]....
        /*0980*/ 	.word	0x0001e4e0


	//   ....[101]....
        /*0984*/ 	.word	0x0001f990


	//   ....[102]....
        /*0988*/ 	.word	0x00021b60


	//   ....[103]....
        /*098c*/ 	.word	0x00021b80


	//   ....[104]....
        /*0990*/ 	.word	0x00021c30


	//   ....[105]....
        /*0994*/ 	.word	0x00021c50


	//   ....[106]....
        /*0998*/ 	.word	0x00021cf0


	//   ....[107]....
        /*099c*/ 	.word	0x00021d10


	//   ....[108]....
        /*09a0*/ 	.word	0x00021db0


	//   ....[109]....
        /*09a4*/ 	.word	0x00021dd0


	//   ....[110]....
        /*09a8*/ 	.word	0x00021e70


	//   ....[111]....
        /*09ac*/ 	.word	0x00021e90


	//   ....[112]....
        /*09b0*/ 	.word	0x00021ea0


	//   ....[113]....
        /*09b4*/ 	.word	0x00021f30


	//   ....[114]....
        /*09b8*/ 	.word	0x000226c0


	//   ....[115]....
        /*09bc*/ 	.word	0x000226f0


	//   ....[116]....
        /*09c0*/ 	.word	0x00022710


	//   ....[117]....
        /*09c4*/ 	.word	0x000227a0


	//   ....[118]....
        /*09c8*/ 	.word	0x000227b0


	//   ....[119]....
        /*09cc*/ 	.word	0x00022850


	//   ....[120]....
        /*09d0*/ 	.word	0x00022860


	//   ....[121]....
        /*09d4*/ 	.word	0x00022900


	//   ....[122]....
        /*09d8*/ 	.word	0x00022910


	//   ....[123]....
        /*09dc*/ 	.word	0x000229b0


	//   ....[124]....
        /*09e0*/ 	.word	0x000229c0


	//   ....[125]....
        /*09e4*/ 	.word	0x00022a60


	//   ....[126]....
        /*09e8*/ 	.word	0x00022a70


	//   ....[127]....
        /*09ec*/ 	.word	0x00022b10


	//   ....[128]....
        /*09f0*/ 	.word	0x00022b20


	//   ....[129]....
        /*09f4*/ 	.word	0x00022b30


	//   ....[130]....
        /*09f8*/ 	.word	0x000232f0


	//   ....[131]....
        /*09fc*/ 	.word	0x00023300


	//   ....[132]....
        /*0a00*/ 	.word	0x00023310


	//   ....[133]....
        /*0a04*/ 	.word	0x000233a0


	//   ....[134]....
        /*0a08*/ 	.word	0x000233b0


	//   ....[135]....
        /*0a0c*/ 	.word	0x00023410


	//   ....[136]....
        /*0a10*/ 	.word	0x00023440


	//   ....[137]....
        /*0a14*/ 	.word	0x00023480


	//   ....[138]....
        /*0a18*/ 	.word	0x000234b0


	//   ....[139]....
        /*0a1c*/ 	.word	0x000234f0


	//   ....[140]....
        /*0a20*/ 	.word	0x00023520


	//   ....[141]....
        /*0a24*/ 	.word	0x00023560


	//   ....[142]....
        /*0a28*/ 	.word	0x000237d0


	//   ....[143]....
        /*0a2c*/ 	.word	0x000237f0


	//   ....[144]....
        /*0a30*/ 	.word	0x00023880


	//   ....[145]....
        /*0a34*/ 	.word	0x00023890


	//   ....[146]....
        /*0a38*/ 	.word	0x00023900


	//   ....[147]....
        /*0a3c*/ 	.word	0x00023910


	//   ....[148]....
        /*0a40*/ 	.word	0x00023980


	//   ....[149]....
        /*0a44*/ 	.word	0x00023990


	//   ....[150]....
        /*0a48*/ 	.word	0x00023a00


	//   ....[151]....
        /*0a4c*/ 	.word	0x00023a10


	//   ....[152]....
        /*0a50*/ 	.word	0x00023a20


	//   ....[153]....
        /*0a54*/ 	.word	0x00023a90


	//   ....[154]....
        /*0a58*/ 	.word	0x00023ff0


	//   ....[155]....
        /*0a5c*/ 	.word	0x00024020


	//   ....[156]....
        /*0a60*/ 	.word	0x00024050


	//   ....[157]....
        /*0a64*/ 	.word	0x00024060


	//   ....[158]....
        /*0a68*/ 	.word	0x000240a0


	//   ....[159]....
        /*0a6c*/ 	.word	0x000240c0


	//   ....[160]....
        /*0a70*/ 	.word	0x00024130


	//   ....[161]....
        /*0a74*/ 	.word	0x00024150


	//   ....[162]....
        /*0a78*/ 	.word	0x000241b0


	//   ....[163]....
        /*0a7c*/ 	.word	0x000241d0


	//   ....[164]....
        /*0a80*/ 	.word	0x00024220


	//   ....[165]....
        /*0a84*/ 	.word	0x00024240


	//   ....[166]....
        /*0a88*/ 	.word	0x00024660


	//   ....[167]....
        /*0a8c*/ 	.word	0x00024690


	//   ....[168]....
        /*0a90*/ 	.word	0x00024700


	//   ....[169]....
        /*0a94*/ 	.word	0x00024730


	//   ....[170]....
        /*0a98*/ 	.word	0x00024760


	//   ....[171]....
        /*0a9c*/ 	.word	0x00024790


	//   ....[172]....
        /*0aa0*/ 	.word	0x000247c0


	//   ....[173]....
        /*0aa4*/ 	.word	0x000247f0


	//   ....[174]....
        /*0aa8*/ 	.word	0x00024990


	//   ....[175]....
        /*0aac*/ 	.word	0x000249c0


	//   ....[176]....
        /*0ab0*/ 	.word	0x000249f0


	//   ....[177]....
        /*0ab4*/ 	.word	0x00024a20


	//   ....[178]....
        /*0ab8*/ 	.word	0x00024a50


	//   ....[179]....
        /*0abc*/ 	.word	0x00024a80


	//   ....[180]....
        /*0ac0*/ 	.word	0x00024b40


	//   ....[181]....
        /*0ac4*/ 	.word	0x00024b60


	//   ....[182]....
        /*0ac8*/ 	.word	0x00024b80


	//   ....[183]....
        /*0acc*/ 	.word	0x00024be0


	//   ....[184]....
        /*0ad0*/ 	.word	0x00025600


	//   ....[185]....
        /*0ad4*/ 	.word	0x00025940


	//   ....[186]....
        /*0ad8*/ 	.word	0x000259d0


	//   ....[187]....
        /*0adc*/ 	.word	0x00025a70


	//   ....[188]....
        /*0ae0*/ 	.word	0x00025b00


	//   ....[189]....
        /*0ae4*/ 	.word	0x00025bf0


	//   ....[190]....
        /*0ae8*/ 	.word	0x00025c80


	//   ....[191]....
        /*0aec*/ 	.word	0x00025d20


	//   ....[192]....
        /*0af0*/ 	.word	0x00025db0


	//   ....[193]....
        /*0af4*/ 	.word	0x00025ea0


	//   ....[194]....
        /*0af8*/ 	.word	0x00025f30


	//   ....[195]....
        /*0afc*/ 	.word	0x00025fd0


	//   ....[196]....
        /*0b00*/ 	.word	0x00026060


	//   ....[197]....
        /*0b04*/ 	.word	0x00026150


	//   ....[198]....
        /*0b08*/ 	.word	0x000261e0


	//   ....[199]....
        /*0b0c*/ 	.word	0x00026230


	//   ....[200]....
        /*0b10*/ 	.word	0x00026280


	//   ....[201]....
        /*0b14*/ 	.word	0x00026320


	//   ....[202]....
        /*0b18*/ 	.word	0x000263b0


	//   ....[203]....
        /*0b1c*/ 	.word	0x00026400


	//   ....[204]....
        /*0b20*/ 	.word	0x00026450


	//   ....[205]....
        /*0b24*/ 	.word	0x00026540


	//   ....[206]....
        /*0b28*/ 	.word	0x000265d0


	//   ....[207]....
        /*0b2c*/ 	.word	0x00026620


	//   ....[208]....
        /*0b30*/ 	.word	0x00026670


	//   ....[209]....
        /*0b34*/ 	.word	0x00026710


	//   ....[210]....
        /*0b38*/ 	.word	0x000267a0


	//   ....[211]....
        /*0b3c*/ 	.word	0x000267f0


	//   ....[212]....
        /*0b40*/ 	.word	0x00026840


	//   ....[213]....
        /*0b44*/ 	.word	0x00026b40


	//   ....[214]....
        /*0b48*/ 	.word	0x00026e20


	//   ....[215]....
        /*0b4c*/ 	.word	0x00026f10


	//   ....[216]....
        /*0b50*/ 	.word	0x00026fb0


	//   ....[217]....
        /*0b54*/ 	.word	0x00027010


	//   ....[218]....
        /*0b58*/ 	.word	0x00027130


	//   ....[219]....
        /*0b5c*/ 	.word	0x00027190


	//   ....[220]....
        /*0b60*/ 	.word	0x000272a0


	//   ....[221]....
        /*0b64*/ 	.word	0x00027310


	//   ....[222]....
        /*0b68*/ 	.word	0x00027420


	//   ....[223]....
        /*0b6c*/ 	.word	0x00027490


	//   ....[224]....
        /*0b70*/ 	.word	0x000275a0


	//   ....[225]....
        /*0b74*/ 	.word	0x00027610


	//   ....[226]....
        /*0b78*/ 	.word	0x000276f0


	//   ....[227]....
        /*0b7c*/ 	.word	0x000277f0


	//   ....[228]....
        /*0b80*/ 	.word	0x00027850


	//   ....[229]....
        /*0b84*/ 	.word	0x000278b0


	//   ....[230]....
        /*0b88*/ 	.word	0x000279b0


	//   ....[231]....
        /*0b8c*/ 	.word	0x00027a10


	//   ....[232]....
        /*0b90*/ 	.word	0x00027b20


	//   ....[233]....
        /*0b94*/ 	.word	0x00027b80


	//   ....[234]....
        /*0b98*/ 	.word	0x00027c90


	//   ....[235]....
        /*0b9c*/ 	.word	0x00027cf0


	//   ....[236]....
        /*0ba0*/ 	.word	0x00027e00


	//   ....[237]....
        /*0ba4*/ 	.word	0x00027e60


	//   ....[238]....
        /*0ba8*/ 	.word	0x00027f70


	//   ....[239]....
        /*0bac*/ 	.word	0x00027fd0


	//   ....[240]....
        /*0bb0*/ 	.word	0x000280e0


	//   ....[241]....
        /*0bb4*/ 	.word	0x00028140


	//   ....[242]....
        /*0bb8*/ 	.word	0x00028230


	//   ....[243]....
        /*0bbc*/ 	.word	0x00028360


	//   ....[244]....
        /*0bc0*/ 	.word	0x00028410


	//   ....[245]....
        /*0bc4*/ 	.word	0x00028480


	//   ....[246]....
        /*0bc8*/ 	.word	0x00028570


	//   ....[247]....
        /*0bcc*/ 	.word	0x000285d0


	//   ....[248]....
        /*0bd0*/ 	.word	0x000286a0


	//   ....[249]....
        /*0bd4*/ 	.word	0x00028700


	//   ....[250]....
        /*0bd8*/ 	.word	0x000287d0


	//   ....[251]....
        /*0bdc*/ 	.word	0x00028830


	//   ....[252]....
        /*0be0*/ 	.word	0x00028900


	//   ....[253]....
        /*0be4*/ 	.word	0x00028960


	//   ....[254]....
        /*0be8*/ 	.word	0x00028a30


	//   ....[255]....
        /*0bec*/ 	.word	0x00028b20


	//   ....[0]....
        /*0bf0*/ 	.word	0x00028bc0


	//   ....[1]....
        /*0bf4*/ 	.word	0x00028c20


	//   ....[2]....
        /*0bf8*/ 	.word	0x00028d10


	//   ....[3]....
        /*0bfc*/ 	.word	0x00028d70


	//   ....[4]....
        /*0c00*/ 	.word	0x00028e50


	//   ....[5]....
        /*0c04*/ 	.word	0x00028eb0


	//   ....[6]....
        /*0c08*/ 	.word	0x00028f90


	//   ....[7]....
        /*0c0c*/ 	.word	0x00028ff0


	//   ....[8]....
        /*0c10*/ 	.word	0x000290d0


	//   ....[9]....
        /*0c14*/ 	.word	0x00029130


	//   ....[10]....
        /*0c18*/ 	.word	0x00029200


	//   ....[11]....
        /*0c1c*/ 	.word	0x00029330


	//   ....[12]....
        /*0c20*/ 	.word	0x00029400


	//   ....[13]....
        /*0c24*/ 	.word	0x000294c0


	//   ....[14]....
        /*0c28*/ 	.word	0x00029590


	//   ....[15]....
        /*0c2c*/ 	.word	0x000295f0


	//   ....[16]....
        /*0c30*/ 	.word	0x000296c0


	//   ....[17]....
        /*0c34*/ 	.word	0x00029720


	//   ....[18]....
        /*0c38*/ 	.word	0x00029800


	//   ....[19]....
        /*0c3c*/ 	.word	0x00029860


	//   ....[20]....
        /*0c40*/ 	.word	0x00029930


	//   ....[21]....
        /*0c44*/ 	.word	0x00029990


	//   ....[22]....
        /*0c48*/ 	.word	0x00029a50


	//   ....[23]....
        /*0c4c*/ 	.word	0x00029ae0


	//   ....[24]....
        /*0c50*/ 	.word	0x00029b80


	//   ....[25]....
        /*0c54*/ 	.word	0x00029d00


	//   ....[26]....
        /*0c58*/ 	.word	0x00029d70


	//   ....[27]....
        /*0c5c*/ 	.word	0x00029de0


	//   ....[28]....
        /*0c60*/ 	.word	0x00029e50


	//   ....[29]....
        /*0c64*/ 	.word	0x00029ec0


	//   ....[30]....
        /*0c68*/ 	.word	0x00029f40


	//   ....[31]....
        /*0c6c*/ 	.word	0x00029fc0


	//   ....[32]....
        /*0c70*/ 	.word	0x0002a050


	//   ....[33]....
        /*0c74*/ 	.word	0x0002a0c0


	//   ....[34]....
        /*0c78*/ 	.word	0x0002a130


	//   ....[35]....
        /*0c7c*/ 	.word	0x0002a1a0


	//   ....[36]....
        /*0c80*/ 	.word	0x0002a220


	//   ....[37]....
        /*0c84*/ 	.word	0x0002a290


	//   ....[38]....
        /*0c88*/ 	.word	0x0002a320


	//   ....[39]....
        /*0c8c*/ 	.word	0x0002a380


	//   ....[40]....
        /*0c90*/ 	.word	0x0002a410


	//   ....[41]....
        /*0c94*/ 	.word	0x0002a540


	//----- nvinfo : EIATTR_REG_RECONFIG
	.align		4
.L_564:
        /*0c98*/ 	.byte	0x01, 0x54
	.zero		2


	//----- nvinfo : EIATTR_SYSCALL_OFFSETS
	.align		4
        /*0c9c*/ 	.byte	0x04, 0x46
        /*0c9e*/ 	.short	(.L_566 - .L_565)


	//   ....[0]....
.L_565:
        /*0ca0*/ 	.word	0x00001fe0


	//   ....[1]....
        /*0ca4*/ 	.word	0x00002130


	//   ....[2]....
        /*0ca8*/ 	.word	0x0000b5f0


	//   ....[3]....
        /*0cac*/ 	.word	0x0000b910


	//   ....[4]....
        /*0cb0*/ 	.word	0x00021100


	//   ....[5]....
        /*0cb4*/ 	.word	0x00021250


	//   ....[6]....
        /*0cb8*/ 	.word	0x00021340


	//   ....[7]....
        /*0cbc*/ 	.word	0x000222e0


	//----- nvinfo : EIATTR_MBARRIER_INSTR_OFFSETS
	.align		4
.L_566:
        /*0cc0*/ 	.byte	0x04, 0x39
        /*0cc2*/ 	.short	(.L_568 - .L_567)


	//   ....[0]....
.L_567:
        /*0cc4*/ 	.word	0x00000270
        /*0cc8*/ 	.word	0x000000ff
        /*0ccc*/ 	.word	0x0002a800
        /*0cd0*/ 	.short	0x0100
        /*0cd2*/ 	.byte	0x08
	.zero		1


	//   ....[1]....
        /*0cd4*/ 	.word	0x00000280
        /*0cd8*/ 	.word	0x000000ff
        /*0cdc*/ 	.word	0x0002a820
        /*0ce0*/ 	.short	0x0100
        /*0ce2*/ 	.byte	0x08
	.zero		1


	//   ....[2]....
        /*0ce4*/ 	.word	0x00000370
        /*0ce8*/ 	.word	0x000000ff
        /*0cec*/ 	.word	0x0002a830
        /*0cf0*/ 	.short	0x0100
        /*0cf2*/ 	.byte	0x08
	.zero		1


	//   ....[3]....
        /*0cf4*/ 	.word	0x00000380
        /*0cf8*/ 	.word	0x000000ff
        /*0cfc*/ 	.word	0x0002a840
        /*0d00*/ 	.short	0x0100
        /*0d02*/ 	.byte	0x08
	.zero		1


	//   ....[4]....
        /*0d04*/ 	.word	0x00000390
        /*0d08*/ 	.word	0x000000ff
        /*0d0c*/ 	.word	0x0002a838
        /*0d10*/ 	.short	0x0100
        /*0d12*/ 	.byte	0x08
	.zero		1


	//   ....[5]....
        /*0d14*/ 	.word	0x000003a0
        /*0d18*/ 	.word	0x000000ff
        /*0d1c*/ 	.word	0x0002a848
        /*0d20*/ 	.short	0x0100
        /*0d22*/ 	.byte	0x08
	.zero		1


	//   ....[6]....
        /*0d24*/ 	.word	0x000004d0
        /*0d28*/ 	.word	0x000000ff
        /*0d2c*/ 	.word	0x0002a850
        /*0d30*/ 	.short	0x0100
        /*0d32*/ 	.byte	0x08
	.zero		1


	//   ....[7]....
        /*0d34*/ 	.word	0x000004e0
        /*0d38*/ 	.word	0x000000ff
        /*0d3c*/ 	.word	0x0002a860
        /*0d40*/ 	.short	0x0100
        /*0d42*/ 	.byte	0x08
	.zero		1


	//   ....[8]....
        /*0d44*/ 	.word	0x000004f0
        /*0d48*/ 	.word	0x000000ff
        /*0d4c*/ 	.word	0x0002a858
        /*0d50*/ 	.short	0x0100
        /*0d52*/ 	.byte	0x08
	.zero		1


	//   ....[9]....
        /*0d54*/ 	.word	0x00000500
        /*0d58*/ 	.word	0x000000ff
        /*0d5c*/ 	.word	0x0002a868
        /*0d60*/ 	.short	0x0100
        /*0d62*/ 	.byte	0x08
	.zero		1


	//   ....[10]....
        /*0d64*/ 	.word	0x000005f0
        /*0d68*/ 	.word	0x000000ff
        /*0d6c*/ 	.word	0x0002a870
        /*0d70*/ 	.short	0x0100
        /*0d72*/ 	.byte	0x06
	.zero		1


	//   ....[11]....
        /*0d74*/ 	.word	0x00000600
        /*0d78*/ 	.word	0x000000ff
        /*0d7c*/ 	.word	0x0002a880
        /*0d80*/ 	.short	0x0100
        /*0d82*/ 	.byte	0x06
	.zero		1


	//   ....[12]....
        /*0d84*/ 	.word	0x00000610
        /*0d88*/ 	.word	0x000000ff
        /*0d8c*/ 	.word	0x0002a878
        /*0d90*/ 	.short	0x0100
        /*0d92*/ 	.byte	0x06
	.zero		1


	//   ....[13]....
        /*0d94*/ 	.word	0x00000620
        /*0d98*/ 	.word	0x000000ff
        /*0d9c*/ 	.word	0x0002a888
        /*0da0*/ 	.short	0x0100
        /*0da2*/ 	.byte	0x06
	.zero		1


	//   ....[14]....
        /*0da4*/ 	.word	0x00000750
        /*0da8*/ 	.word	0x000000ff
        /*0dac*/ 	.word	0x0002a890
        /*0db0*/ 	.short	0x0100
        /*0db2*/ 	.byte	0x08
	.zero		1


	//   ....[15]....
        /*0db4*/ 	.word	0x00000760
        /*0db8*/ 	.word	0x000000ff
        /*0dbc*/ 	.word	0x0002a8a0
        /*0dc0*/ 	.short	0x0100
        /*0dc2*/ 	.byte	0x08
	.zero		1


	//   ....[16]....
        /*0dc4*/ 	.word	0x00000770
        /*0dc8*/ 	.word	0x000000ff
        /*0dcc*/ 	.word	0x0002a898
        /*0dd0*/ 	.short	0x0100
        /*0dd2*/ 	.byte	0x08
	.zero		1


	//   ....[17]....
        /*0dd4*/ 	.word	0x00000780
        /*0dd8*/ 	.word	0x000000ff
        /*0ddc*/ 	.word	0x0002a8a8
        /*0de0*/ 	.short	0x0100
        /*0de2*/ 	.byte	0x08
	.zero		1


	//   ....[18]....
        /*0de4*/ 	.word	0x000008b0
        /*0de8*/ 	.word	0x000000ff
        /*0dec*/ 	.word	0x0002a8b0
        /*0df0*/ 	.short	0x0100
        /*0df2*/ 	.byte	0x08
	.zero		1


	//   ....[19]....
        /*0df4*/ 	.word	0x000008c0
        /*0df8*/ 	.word	0x000000ff
        /*0dfc*/ 	.word	0x0002a8c0
        /*0e00*/ 	.short	0x0100
        /*0e02*/ 	.byte	0x08
	.zero		1


	//   ....[20]....
        /*0e04*/ 	.word	0x000008d0
        /*0e08*/ 	.word	0x000000ff
        /*0e0c*/ 	.word	0x0002a8b8
        /*0e10*/ 	.short	0x0100
        /*0e12*/ 	.byte	0x08
	.zero		1


	//   ....[21]....
        /*0e14*/ 	.word	0x000008e0
        /*0e18*/ 	.word	0x000000ff
        /*0e1c*/ 	.word	0x0002a8c8
        /*0e20*/ 	.short	0x0100
        /*0e22*/ 	.byte	0x08
	.zero		1


	//   ....[22]....
        /*0e24*/ 	.word	0x00003bc0
        /*0e28*/ 	.word	0x00000054
        /*0e2c*/ 	.word	0x0002a890
        /*0e30*/ 	.short	0x010a
        /*0e32*/ 	.byte	0x3f
	.zero		1


	//   ....[23]....
        /*0e34*/ 	.word	0x000071c0
        /*0e38*/ 	.word	0x00000054
        /*0e3c*/ 	.word	0x0002a890
        /*0e40*/ 	.short	0x010a
        /*0e42*/ 	.byte	0x3f
	.zero		1


	//   ....[24]....
        /*0e44*/ 	.word	0x0000a0c0
        /*0e48*/ 	.word	0x00000054
        /*0e4c*/ 	.word	0x0002a890
        /*0e50*/ 	.short	0x010a
        /*0e52*/ 	.byte	0x3f
	.zero		1


	//   ....[25]....
        /*0e54*/ 	.word	0x0000a860
        /*0e58*/ 	.word	0x0000000b
        /*0e5c*/ 	.word	0x00000000
        /*0e60*/ 	.short	0x0101
        /*0e62*/ 	.byte	0x3f
	.zero		1


	//   ....[26]....
        /*0e64*/ 	.word	0x0000a8a0
        /*0e68*/ 	.word	0x00000054
        /*0e6c*/ 	.word	0x0002a8b0
        /*0e70*/ 	.short	0x010a
        /*0e72*/ 	.byte	0x3f
	.zero		1


	//   ....[27]....
        /*0e74*/ 	.word	0x0000ae30
        /*0e78*/ 	.word	0x00000054
        /*0e7c*/ 	.word	0x00000000
        /*0e80*/ 	.short	0x0101
        /*0e82*/ 	.byte	0x3f
	.zero		1


	//   ....[28]....
        /*0e84*/ 	.word	0x0000b670
        /*0e88*/ 	.word	0x00000002
        /*0e8c*/ 	.word	0x0002a800
        /*0e90*/ 	.short	0x010a
        /*0e92*/ 	.byte	0x3f
	.zero		1


	//   ....[29]....
        /*0e94*/ 	.word	0x0000b6c0
        /*0e98*/ 	.word	0x00000002
        /*0e9c*/ 	.word	0x0002a800
        /*0ea0*/ 	.short	0x010a
        /*0ea2*/ 	.byte	0x3f
	.zero		1


	//   ....[30]....
        /*0ea4*/ 	.word	0x0000ca80
        /*0ea8*/ 	.word	0x00000002
        /*0eac*/ 	.word	0x0002a800
        /*0eb0*/ 	.short	0x010a
        /*0eb2*/ 	.byte	0x3f
	.zero		1


	//   ....[31]....
        /*0eb4*/ 	.word	0x0000fc50
        /*0eb8*/ 	.word	0x00000002
        /*0ebc*/ 	.word	0x0002a800
        /*0ec0*/ 	.short	0x010a
        /*0ec2*/ 	.byte	0x3f
	.zero		1


	//   ....[32]....
        /*0ec4*/ 	.word	0x00012510
        /*0ec8*/ 	.word	0x00000000
        /*0ecc*/ 	.word	0x0002a830
        /*0ed0*/ 	.short	0x010a
        /*0ed2*/ 	.byte	0x3f
	.zero		1


	//   ....[33]....
        /*0ed4*/ 	.word	0x00012550
        /*0ed8*/ 	.word	0x00000000
        /*0edc*/ 	.word	0x0002a830
        /*0ee0*/ 	.short	0x010a
        /*0ee2*/ 	.byte	0x3f
	.zero		1


	//   ....[34]....
        /*0ee4*/ 	.word	0x00014190
        /*0ee8*/ 	.word	0x0000001d
        /*0eec*/ 	.word	0x00000000
        /*0ef0*/ 	.short	0x0101
        /*0ef2*/ 	.byte	0x3f
	.zero		1


	//   ....[35]....
        /*0ef4*/ 	.word	0x00014e00
        /*0ef8*/ 	.word	0x0000000e
        /*0efc*/ 	.word	0x0002a830
        /*0f00*/ 	.short	0x010a
        /*0f02*/ 	.byte	0x3f
	.zero		1


	//   ....[36]....
        /*0f04*/ 	.word	0x00014e80
        /*0f08*/ 	.word	0x0000000e
        /*0f0c*/ 	.word	0x0002a830
        /*0f10*/ 	.short	0x010a
        /*0f12*/ 	.byte	0x3f
	.zero		1


	//   ....[37]....
        /*0f14*/ 	.word	0x00015af0
        /*0f18*/ 	.word	0x00000014
        /*0f1c*/ 	.word	0x0002a850
        /*0f20*/ 	.short	0x010a
        /*0f22*/ 	.byte	0x3f
	.zero		1


	//   ....[38]....
        /*0f24*/ 	.word	0x00015b40
        /*0f28*/ 	.word	0x00000014
        /*0f2c*/ 	.word	0x0002a850
        /*0f30*/ 	.short	0x010a
        /*0f32*/ 	.byte	0x3f
	.zero		1


	//   ....[39]....
        /*0f34*/ 	.word	0x000161f0
        /*0f38*/ 	.word	0x0000000e
        /*0f3c*/ 	.word	0x00000000
        /*0f40*/ 	.short	0x0101
        /*0f42*/ 	.byte	0x3f
	.zero		1


	//   ....[40]....
        /*0f44*/ 	.word	0x00017970
        /*0f48*/ 	.word	0x00000014
        /*0f4c*/ 	.word	0x00000000
        /*0f50*/ 	.short	0x0101
        /*0f52*/ 	.byte	0x3f
	.zero		1


	//   ....[41]....
        /*0f54*/ 	.word	0x00017c40
        /*0f58*/ 	.word	0x00000008
        /*0f5c*/ 	.word	0x0002a830
        /*0f60*/ 	.short	0x010a
        /*0f62*/ 	.byte	0x3f
	.zero		1


	//   ....[42]....
        /*0f64*/ 	.word	0x00017cc0
        /*0f68*/ 	.word	0x00000008
        /*0f6c*/ 	.word	0x0002a830
        /*0f70*/ 	.short	0x010a
        /*0f72*/ 	.byte	0x3f
	.zero		1


	//   ....[43]....
        /*0f74*/ 	.word	0x00018930
        /*0f78*/ 	.word	0x0000000e
        /*0f7c*/ 	.word	0x0002a850
        /*0f80*/ 	.short	0x010a
        /*0f82*/ 	.byte	0x3f
	.zero		1


	//   ....[44]....
        /*0f84*/ 	.word	0x00018980
        /*0f88*/ 	.word	0x0000000e
        /*0f8c*/ 	.word	0x0002a850
        /*0f90*/ 	.short	0x010a
        /*0f92*/ 	.byte	0x3f
	.zero		1


	//   ....[45]....
        /*0f94*/ 	.word	0x00019840
        /*0f98*/ 	.word	0x0000005f
        /*0f9c*/ 	.word	0x00000000
        /*0fa0*/ 	.short	0x0101
        /*0fa2*/ 	.byte	0x3f
	.zero		1


	//   ....[46]....
        /*0fa4*/ 	.word	0x0001a090
        /*0fa8*/ 	.word	0x0000000e
        /*0fac*/ 	.word	0x00000000
        /*0fb0*/ 	.short	0x0101
        /*0fb2*/ 	.byte	0x3f
	.zero		1


	//   ....[47]....
        /*0fb4*/ 	.word	0x0001a6a0
        /*0fb8*/ 	.word	0x00000006
        /*0fbc*/ 	.word	0x0002a850
        /*0fc0*/ 	.short	0x010a
        /*0fc2*/ 	.byte	0x3f
	.zero		1


	//   ....[48]....
        /*0fc4*/ 	.word	0x0001a740
        /*0fc8*/ 	.word	0x00000006
        /*0fcc*/ 	.word	0x0002a850
        /*0fd0*/ 	.short	0x010a
        /*0fd2*/ 	.byte	0x3f
	.zero		1


	//   ....[49]....
        /*0fd4*/ 	.word	0x0001ac30
        /*0fd8*/ 	.word	0x00000007
        /*0fdc*/ 	.word	0x00000000
        /*0fe0*/ 	.short	0x0101
        /*0fe2*/ 	.byte	0x3f
	.zero		1


	//   ....[50]....
        /*0fe4*/ 	.word	0x0001c240
        /*0fe8*/ 	.word	0x00000000
        /*0fec*/ 	.word	0x00000000
        /*0ff0*/ 	.short	0x0101
        /*0ff2*/ 	.byte	0x3f
	.zero		1


	//   ....[51]....
        /*0ff4*/ 	.word	0x0001c990
        /*0ff8*/ 	.word	0x00000004
        /*0ffc*/ 	.word	0x00000000
        /*1000*/ 	.short	0x0101
        /*1002*/ 	.byte	0x3f
	.zero		1


	//   ....[52]....
        /*1004*/ 	.word	0x0001fa70
        /*1008*/ 	.word	0x00000016
        /*100c*/ 	.word	0x0002a820
        /*1010*/ 	.short	0x010a
        /*1012*/ 	.byte	0x3f
	.zero		1


	//   ....[53]....
        /*1014*/ 	.word	0x0001fb00
        /*1018*/ 	.word	0x0000000d
        /*101c*/ 	.word	0x0002a8a0
        /*1020*/ 	.short	0x010a
        /*1022*/ 	.byte	0x3f
	.zero		1


	//   ....[54]....
        /*1024*/ 	.word	0x0001ff40
        /*1028*/ 	.word	0x0000000d
        /*102c*/ 	.word	0x0002a8c0
        /*1030*/ 	.short	0x010a
        /*1032*/ 	.byte	0x3f
	.zero		1


	//   ....[55]....
        /*1034*/ 	.word	0x00020370
        /*1038*/ 	.word	0x0000000c
        /*103c*/ 	.word	0x0002a8a0
        /*1040*/ 	.short	0x010a
        /*1042*/ 	.byte	0x3f
	.zero		1


	//   ....[56]....
        /*1044*/ 	.word	0x000207a0
        /*1048*/ 	.word	0x0000000c
        /*104c*/ 	.word	0x0002a8c0
        /*1050*/ 	.short	0x010a
        /*1052*/ 	.byte	0x3f
	.zero		1


	//   ....[57]....
        /*1054*/ 	.word	0x00021940
        /*1058*/ 	.word	0x00000007
        /*105c*/ 	.word	0x0002a840
        /*1060*/ 	.short	0x010a
        /*1062*/ 	.byte	0x3f
	.zero		1


	//   ....[58]....
        /*1064*/ 	.word	0x00021ff0
        /*1068*/ 	.word	0x00000007
        /*106c*/ 	.word	0x0002a830
        /*1070*/ 	.short	0x0107
        /*1072*/ 	.byte	0x3f
	.zero		1


	//   ....[59]....
        /*1074*/ 	.word	0x000220b0
        /*1078*/ 	.word	0x00000007
        /*107c*/ 	.word	0x0002a830
        /*1080*/ 	.short	0x0101
        /*1082*/ 	.byte	0x3f
	.zero		1


	//   ....[60]....
        /*1084*/ 	.word	0x00022c80
        /*1088*/ 	.word	0x00000016
        /*108c*/ 	.word	0x0002a800
        /*1090*/ 	.short	0x0107
        /*1092*/ 	.byte	0x3f
	.zero		1


	//   ....[61]....
        /*1094*/ 	.word	0x00022d90
        /*1098*/ 	.word	0x00000016
        /*109c*/ 	.word	0x0002a800
        /*10a0*/ 	.short	0x0101
        /*10a2*/ 	.byte	0x3f
	.zero		1


	//   ....[62]....
        /*10a4*/ 	.word	0x00022db0
        /*10a8*/ 	.word	0x00000016
        /*10ac*/ 	.word	0x0002a820
        /*10b0*/ 	.short	0x010a
        /*10b2*/ 	.byte	0x3f
	.zero		1


	//   ....[63]....
        /*10b4*/ 	.word	0x00023120
        /*10b8*/ 	.word	0x00000005
        /*10bc*/ 	.word	0x0002a840
        /*10c0*/ 	.short	0x010a
        /*10c2*/ 	.byte	0x3f
	.zero		1


	//   ....[64]....
        /*10c4*/ 	.word	0x00023600
        /*10c8*/ 	.word	0x00000005
        /*10cc*/ 	.word	0x0002a830
        /*10d0*/ 	.short	0x0107
        /*10d2*/ 	.byte	0x3f
	.zero		1


	//   ....[65]....
        /*10d4*/ 	.word	0x000236b0
        /*10d8*/ 	.word	0x00000005
        /*10dc*/ 	.word	0x0002a830
        /*10e0*/ 	.short	0x0101
        /*10e2*/ 	.byte	0x3f
	.zero		1


	//   ....[66]....
        /*10e4*/ 	.word	0x00023710
        /*10e8*/ 	.word	0x00000005
        /*10ec*/ 	.word	0x0002a860
        /*10f0*/ 	.short	0x010a
        /*10f2*/ 	.byte	0x3f
	.zero		1


	//   ....[67]....
        /*10f4*/ 	.word	0x00023b70
        /*10f8*/ 	.word	0x00000005
        /*10fc*/ 	.word	0x0002a850
        /*1100*/ 	.short	0x0107
        /*1102*/ 	.byte	0x3f
	.zero		1


	//   ....[68]....
        /*1104*/ 	.word	0x00023cd0
        /*1108*/ 	.word	0x00000005
        /*110c*/ 	.word	0x0002a850
        /*1110*/ 	.short	0x0101
        /*1112*/ 	.byte	0x3f
	.zero		1


	//   ....[69]....
        /*1114*/ 	.word	0x00023f20
        /*1118*/ 	.word	0x00000000
        /*111c*/ 	.word	0x0002a860
        /*1120*/ 	.short	0x010a
        /*1122*/ 	.byte	0x3f
	.zero		1


	//   ....[70]....
        /*1124*/ 	.word	0x00024380
        /*1128*/ 	.word	0x00000000
        /*112c*/ 	.word	0x0002a850
        /*1130*/ 	.short	0x0107
        /*1132*/ 	.byte	0x3f
	.zero		1


	//   ....[71]....
        /*1134*/ 	.word	0x00024440
        /*1138*/ 	.word	0x00000000
        /*113c*/ 	.word	0x0002a850
        /*1140*/ 	.short	0x0101
        /*1142*/ 	.byte	0x3f
	.zero		1


	//   ....[72]....
        /*1144*/ 	.word	0x00025580
        /*1148*/ 	.word	0x00000005
        /*114c*/ 	.word	0x0002a820
        /*1150*/ 	.short	0x010a
        /*1152*/ 	.byte	0x3f
	.zero		1


	//   ....[73]....
        /*1154*/ 	.word	0x00025710
        /*1158*/ 	.word	0x00000003
        /*115c*/ 	.word	0x0002a840
        /*1160*/ 	.short	0x010a
        /*1162*/ 	.byte	0x3f
	.zero		1


	//   ....[74]....
        /*1164*/ 	.word	0x000257b0
        /*1168*/ 	.word	0x00000005
        /*116c*/ 	.word	0x0002a840
        /*1170*/ 	.short	0x010a
        /*1172*/ 	.byte	0x3f
	.zero		1


	//   ....[75]....
        /*1174*/ 	.word	0x000257f0
        /*1178*/ 	.word	0x00000003
        /*117c*/ 	.word	0x0002a860
        /*1180*/ 	.short	0x010a
        /*1182*/ 	.byte	0x3f
	.zero		1


	//   ....[76]....
        /*1184*/ 	.word	0x00025830
        /*1188*/ 	.word	0x00000005
        /*118c*/ 	.word	0x0002a860
        /*1190*/ 	.short	0x010a
        /*1192*/ 	.byte	0x3f
	.zero		1


	//   ....[77]....
        /*1194*/ 	.word	0x00025890
        /*1198*/ 	.word	0x00000054
        /*119c*/ 	.word	0x0002a890
        /*11a0*/ 	.short	0x010a
        /*11a2*/ 	.byte	0x3f
	.zero		1


	//   ....[78]....
        /*11a4*/ 	.word	0x00025b40
        /*11a8*/ 	.word	0x00000054
        /*11ac*/ 	.word	0x0002a890
        /*11b0*/ 	.short	0x010a
        /*11b2*/ 	.byte	0x3f
	.zero		1


	//   ....[79]....
        /*11b4*/ 	.word	0x00025df0
        /*11b8*/ 	.word	0x00000054
        /*11bc*/ 	.word	0x0002a890
        /*11c0*/ 	.short	0x010a
        /*11c2*/ 	.byte	0x3f
	.zero		1


	//   ....[80]....
        /*11c4*/ 	.word	0x000260a0
        /*11c8*/ 	.word	0x00000054
        /*11cc*/ 	.word	0x0002a8b0
        /*11d0*/ 	.short	0x010a
        /*11d2*/ 	.byte	0x3f
	.zero		1


	//   ....[81]....
        /*11d4*/ 	.word	0x00026490
        /*11d8*/ 	.word	0x00000002
        /*11dc*/ 	.word	0x0002a800
        /*11e0*/ 	.short	0x010a
        /*11e2*/ 	.byte	0x3f
	.zero		1


	//   ....[82]....
        /*11e4*/ 	.word	0x00026880
        /*11e8*/ 	.word	0x00000002
        /*11ec*/ 	.word	0x0002a800
        /*11f0*/ 	.short	0x010a
        /*11f2*/ 	.byte	0x3f
	.zero		1


	//   ....[83]....
        /*11f4*/ 	.word	0x000268d0
        /*11f8*/ 	.word	0x00000000
        /*11fc*/ 	.word	0x0002a830
        /*1200*/ 	.short	0x010a
        /*1202*/ 	.byte	0x3f
	.zero		1


	//   ....[84]....
        /*1204*/ 	.word	0x00026920
        /*1208*/ 	.word	0x0000000e
        /*120c*/ 	.word	0x0002a830
        /*1210*/ 	.short	0x010a
        /*1212*/ 	.byte	0x3f
	.zero		1


	//   ....[85]....
        /*1214*/ 	.word	0x00026970
        /*1218*/ 	.word	0x00000014
        /*121c*/ 	.word	0x0002a850
        /*1220*/ 	.short	0x010a
        /*1222*/ 	.byte	0x3f
	.zero		1


	//   ....[86]....
        /*1224*/ 	.word	0x000269c0
        /*1228*/ 	.word	0x00000008
        /*122c*/ 	.word	0x0002a830
        /*1230*/ 	.short	0x010a
        /*1232*/ 	.byte	0x3f
	.zero		1


	//   ....[87]....
        /*1234*/ 	.word	0x00026a10
        /*1238*/ 	.word	0x0000000e
        /*123c*/ 	.word	0x0002a850
        /*1240*/ 	.short	0x010a
        /*1242*/ 	.byte	0x3f
	.zero		1


	//   ....[88]....
        /*1244*/ 	.word	0x00026a60
        /*1248*/ 	.word	0x00000006
        /*124c*/ 	.word	0x0002a850
        /*1250*/ 	.short	0x010a
        /*1252*/ 	.byte	0x3f
	.zero		1


	//   ....[89]....
        /*1254*/ 	.word	0x00026c00
        /*1258*/ 	.word	0x00000016
        /*125c*/ 	.word	0x0002a820
        /*1260*/ 	.short	0x010a
        /*1262*/ 	.byte	0x3f
	.zero		1


	//   ....[90]....
        /*1264*/ 	.word	0x00026c50
        /*1268*/ 	.word	0x0000000d
        /*126c*/ 	.word	0x0002a8a0
        /*1270*/ 	.short	0x010a
        /*1272*/ 	.byte	0x3f
	.zero		1


	//   ....[91]....
        /*1274*/ 	.word	0x00026ca0
        /*1278*/ 	.word	0x0000000d
        /*127c*/ 	.word	0x0002a8c0
        /*1280*/ 	.short	0x010a
        /*1282*/ 	.byte	0x3f
	.zero		1


	//   ....[92]....
        /*1284*/ 	.word	0x00026cf0
        /*1288*/ 	.word	0x0000000c
        /*128c*/ 	.word	0x0002a8a0
        /*1290*/ 	.short	0x010a
        /*1292*/ 	.byte	0x3f
	.zero		1


	//   ....[93]....
        /*1294*/ 	.word	0x00026d40
        /*1298*/ 	.word	0x0000000c
        /*129c*/ 	.word	0x0002a8c0
        /*12a0*/ 	.short	0x010a
        /*12a2*/ 	.byte	0x3f
	.zero		1


	//   ....[94]....
        /*12a4*/ 	.word	0x00026e60
        /*12a8*/ 	.word	0x00000007
        /*12ac*/ 	.word	0x0002a840
        /*12b0*/ 	.short	0x010a
        /*12b2*/ 	.byte	0x3f
	.zero		1


	//   ....[95]....
        /*12b4*/ 	.word	0x00028260
        /*12b8*/ 	.word	0x00000016
        /*12bc*/ 	.word	0x0002a820
        /*12c0*/ 	.short	0x010a
        /*12c2*/ 	.byte	0x3f
	.zero		1


	//   ....[96]....
        /*12c4*/ 	.word	0x000282b0
        /*12c8*/ 	.word	0x00000005
        /*12cc*/ 	.word	0x0002a840
        /*12d0*/ 	.short	0x010a
        /*12d2*/ 	.byte	0x3f
	.zero		1


	//   ....[97]....
        /*12d4*/ 	.word	0x00028a70
        /*12d8*/ 	.word	0x00000005
        /*12dc*/ 	.word	0x0002a860
        /*12e0*/ 	.short	0x010a
        /*12e2*/ 	.byte	0x3f
	.zero		1


	//   ....[98]....
        /*12e4*/ 	.word	0x00029280
        /*12e8*/ 	.word	0x00000000
        /*12ec*/ 	.word	0x0002a860
        /*12f0*/ 	.short	0x010a
        /*12f2*/ 	.byte	0x3f
	.zero		1


	//   ....[99]....
        /*12f4*/ 	.word	0x0002a460
        /*12f8*/ 	.word	0x00000005
        /*12fc*/ 	.word	0x0002a820
        /*1300*/ 	.short	0x010a
        /*1302*/ 	.byte	0x3f
	.zero		1


	//   ....[100]....
        /*1304*/ 	.word	0x0002a600
        /*1308*/ 	.word	0x00000003
        /*130c*/ 	.word	0x0002a840
        /*1310*/ 	.short	0x010a
        /*1312*/ 	.byte	0x3f
	.zero		1


	//   ....[101]....
        /*1314*/ 	.word	0x0002a650
        /*1318*/ 	.word	0x00000005
        /*131c*/ 	.word	0x0002a840
        /*1320*/ 	.short	0x010a
        /*1322*/ 	.byte	0x3f
	.zero		1


	//   ....[102]....
        /*1324*/ 	.word	0x0002a6a0
        /*1328*/ 	.word	0x00000003
        /*132c*/ 	.word	0x0002a860
        /*1330*/ 	.short	0x010a
        /*1332*/ 	.byte	0x3f
	.zero		1


	//----- nvinfo : EIATTR_NUM_MBARRIERS
	.align		4
.L_568:
        /*1334*/ 	.byte	0x03, 0x38
        /*1336*/ 	.short	0x0016


	//----- nvinfo : EIATTR_EXIT_INSTR_OFFSETS
	.align		4
        /*1338*/ 	.byte	0x04, 0x1c
        /*133a*/ 	.short	(.L_570 - .L_569)


	//   ....[0]....
.L_569:
        /*133c*/ 	.word	0x00025880


	//----- nvinfo : EIATTR_MAX_THREADS
	.align		4
.L_570:
        /*1340*/ 	.byte	0x04, 0x05
        /*1342*/ 	.short	(.L_572 - .L_571)
.L_571:
        /*1344*/ 	.word	0x00000180
        /*1348*/ 	.word	0x00000001
        /*134c*/ 	.word	0x00000001


	//----- nvinfo : EIATTR_CRS_STACK_SIZE
	.align		4
.L_572:
        /*1350*/ 	.byte	0x04, 0x1e
        /*1352*/ 	.short	(.L_574 - .L_573)
.L_573:
        /*1354*/ 	.word	0x00000000


	//----- nvinfo : EIATTR_CBANK_PARAM_SIZE
	.align		4
.L_574:
        /*1358*/ 	.byte	0x03, 0x19
        /*135a*/ 	.short	0x0af0


	//----- nvinfo : EIATTR_PARAM_CBANK
	.align		4
        /*135c*/ 	.byte	0x04, 0x0a
        /*135e*/ 	.short	(.L_576 - .L_575)
	.align		4
.L_575:
        /*1360*/ 	.word	index@(.nv.constant0._ZN7cutlass13device_kernelIN5flash11enable_sm90INS1_16FlashAttnFwdSm90INS1_25CollectiveMainloopFwdSm90ILi2EN4cute5tupleIJNS5_1CILi1EEES8_S8_EEENS6_IJNS7_ILi128EEENS7_ILi96EEENS7_ILi192EEEEEELi128ENS_6half_tEfNS_4arch4Sm90ELb1ELb0ELb1ELb1ELb1ELb1ELb0ELb1ELb1ELb1ELb1ELb0EEENS1_21CollectiveEpilogueFwdINS6_IJSA_SA_SB_EEES9_SE_SG_Li256ELb1ELb1ELb1ELb0EEENS1_36VarlenDynamicPersistentTileSchedulerILi128ELi96ELi256ELi128ELb1ELb1ELb1ELb1ELb1ELb1EEEEEEEEEvNT_6ParamsE)
        /*1364*/ 	.short	0x0210
        /*1366*/ 	.short	0x0af0


	//----- nvinfo : EIATTR_SW_WAR
	.align		4
.L_576:
        /*1368*/ 	.byte	0x04, 0x36
        /*136a*/ 	.short	(.L_578 - .L_577)
.L_577:
        /*136c*/ 	.word	0x00000008
.L_578:


//--------------------- .nv.info._ZN7cutlass13device_kernelIN5flash11enable_sm90INS1_16FlashAttnFwdSm90INS1_25CollectiveMainloopFwdSm90ILi2EN4cute5tupleIJNS5_1CILi1EEES8_S8_EEENS6_IJNS7_ILi64EEESA_SA_EEELi512ENS_6half_tEfNS_4arch4Sm90ELb0ELb0ELb1ELb0ELb1ELb0ELb0ELb0ELb0ELb1ELb1ELb0EEENS1_21CollectiveEpilogueFwdINS6_IJSA_NS7_ILi512EEESA_EEES9_SC_SE_Li256ELb0ELb1ELb1ELb0EEENS1_19SingleTileSchedulerILb0ELb1ELb1ELi64EEEEEEEEEvNT_6ParamsE --------------------------
	.section	.nv.info._ZN7cutlass13device_kernelIN5flash11enable_sm90INS1_16FlashAttnFwdSm90INS1_25CollectiveMainloopFwdSm90ILi2EN4cute5tupleIJNS5_1CILi1EEES8_S8_EEENS6_IJNS7_ILi64EEESA_SA_EEELi512ENS_6half_tEfNS_4arch4Sm90ELb0ELb0ELb1ELb0ELb1ELb0ELb0ELb0ELb0ELb1ELb1ELb0EEENS1_21CollectiveEpilogueFwdINS6_IJSA_NS7_ILi512EEESA_EEES9_SC_SE_Li256ELb0ELb1ELb1ELb0EEENS1_19SingleTileSchedulerILb0ELb1ELb1ELi64EEEEEEEEEvNT_6ParamsE,"",@"SHT_CUDA_INFO"
	.sectionflags	@""
	.align	4


	//----- nvinfo : EIATTR_CUDA_API_VERSION
	.align		4
        /*0000*/ 	.byte	0x04, 0x37
        /*0002*/ 	.short	(.L_580 - .L_579)
.L_579:
        /*0004*/ 	.word	0x00000082


	//----- nvinfo : EIATTR_KPARAM_INFO
	.align		4
.L_580:
        /*0008*/ 	.byte	0x04, 0x17
        /*000a*/ 	.short	(.L_582 - .L_581)
.L_581:
        /*000c*/ 	.word	0x00000000
        /*0010*/ 	.short	0x0000
        /*0012*/ 	.short	0x0070
        /*0014*/ 	.byte	0x00, 0xf0, 0x01, 0x28


	//----- nvinfo : EIATTR_SPARSE_MMA_MASK
	.align		4
.L_582:
        /*0018*/ 	.byte	0x03, 0x50
        /*001a*/ 	.short	0x0000


	//----- nvinfo : EIATTR_MAXREG_COUNT
	.align		4
        /*001c*/ 	.byte	0x03, 0x1b
        /*001e*/ 	.short	0x00a8


	//----- nvinfo : EIATTR_NUM_BARRIERS
	.align		4
        /*0020*/ 	.byte	0x02, 0x4c
        /*0022*/ 	.byte	0x10
	.zero		1


	//----- nvinfo : EIATTR_EXTERNS
	.align		4
        /*0024*/ 	.byte	0x04, 0x0f
        /*0026*/ 	.short	(.L_584 - .L_583)


	//   ....[0]....
	.align		4
.L_583:
        /*0028*/ 	.word	index@(__assertfail)


	//----- nvinfo : EIATTR_MERCURY_ISA_VERSION
	.align		4
.L_584:
        /*002c*/ 	.byte	0x03, 0x5f
        /*002e*/ 	.short	0x0101


	//----- nvinfo : EIATTR_INT_WARP_WIDE_INSTR_OFFSETS
	.align		4
        /*0030*/ 	.byte	0x04, 0x31
        /*0032*/ 	.short	(.L_586 - .L_585)


	//   ....[0]....
.L_585:
        /*0034*/ 	.word	0x000000b0


	//   ....[1]....
        /*0038*/ 	.word	0x000000c0


	//   ....[2]....
        /*003c*/ 	.word	0x00000160


	//----- nvinfo : EIATTR_COOP_GROUP_MASK_REGIDS
	.align		4
.L_586:
        /*0040*/ 	.byte	0x04, 0x29
        /*0042*/ 	.short	(.L_588 - .L_587)


	//   ....[0]....
.L_587:
        /*0044*/ 	.word	0xffffffff


	//   ....[1]....
        /*0048*/ 	.word	0xffffffff


	//   ....[2]....
        /*004c*/ 	.word	0xffffffff


	//   ....[3]....
        /*0050*/ 	.word	0xffffffff


	//   ....[4]....
        /*0054*/ 	.word	0xffffffff


	//   ....[5]....
        /*0058*/ 	.word	0xffffffff


	//   ....[6]....
        /*005c*/ 	.word	0xffffffff


	//   ....[7]....
        /*0060*/ 	.word	0xffffffff


	//   ....[8]....
        /*0064*/ 	.word	0xffffffff


	//   ....[9]....
        /*0068*/ 	.word	0xffffffff


	//   ....[10]....
        /*006c*/ 	.word	0xffffffff


	//   ....[11]....
        /*0070*/ 	.word	0xffffffff


	//   ....[12]....
        /*0074*/ 	.word	0xffffffff


	//   ....[13]....
        /*0078*/ 	.word	0xffffffff


	//   ....[14]....
        /*007c*/ 	.word	0xffffffff


	//   ....[15]....
        /*0080*/ 	.word	0xffffffff


	//   ....[16]....
        /*0084*/ 	.word	0xffffffff


	//   ....[17]....
        /*0088*/ 	.word	0xffffffff


	//   ....[18]....
        /*008c*/ 	.word	0xffffffff


	//   ....[19]....
        /*0090*/ 	.word	0xffffffff


	//   ....[20]....
        /*0094*/ 	.word	0xffffffff


	//   ....[21]....
        /*0098*/ 	.word	0xffffffff


	//   ....[22]....
        /*009c*/ 	.word	0xffffffff


	//   ....[23]....
        /*00a0*/ 	.word	0xffffffff


	//   ....[24]....
        /*00a4*/ 	.word	0xffffffff


	//   ....[25]....
        /*00a8*/ 	.word	0xffffffff


	//   ....[26]....
        /*00ac*/ 	.word	0xffffffff


	//   ....[27]....
        /*00b0*/ 	.word	0xffffffff


	//   ....[28]....
        /*00b4*/ 	.word	0xffffffff


	//   ....[29]....
        /*00b8*/ 	.word	0xffffffff


	//   ....[30]....
        /*00bc*/ 	.word	0xffffffff


	//   ....[31]....
        /*00c0*/ 	.word	0xffffffff


	//   ....[32]....
        /*00c4*/ 	.word	0xffffffff


	//   ....[33]....
        /*00c8*/ 	.word	0xffffffff


	//   ....[34]....
        /*00cc*/ 	.word	0xffffffff


	//   ....[35]....
        /*00d0*/ 	.word	0xffffffff


	//   ....[36]....
        /*00d4*/ 	.word	0xffffffff


	//   ....[37]....
        /*00d8*/ 	.word	0xffffffff


	//   ....[38]....
        /*00dc*/ 	.word	0xffffffff


	//   ....[39]....
        /*00e0*/ 	.word	0xffffffff


	//   ....[40]....
        /*00e4*/ 	.word	0xffffffff


	//   ....[41]....
        /*00e8*/ 	.word	0xffffffff


	//   ....[42]....
        /*00ec*/ 	.word	0xffffffff


	//   ....[43]....
        /*00f0*/ 	.word	0xffffffff


	//   ....[44]....
        /*00f4*/ 	.word	0xffffffff


	//   ....[45]....
        /*00f8*/ 	.word	0xffffffff


	//   ....[46]....
        /*00fc*/ 	.word	0xffffffff


	//   ....[47]....
        /*0100*/ 	.word	0xffffffff


	//   ....[48]....
        /*0104*/ 	.word	0xffffffff


	//   ....[49]....
        /*0108*/ 	.word	0xffffffff


	//   ....[50]....
        /*010c*/ 	.word	0xffffffff


	//   ....[51]....
        /*0110*/ 	.word	0xffffffff


	//   ....[52]....
        /*0114*/ 	.word	0xffffffff


	//   ....[53]....
        /*0118*/ 	.word	0xffffffff


	//   ....[54]....
        /*011c*/ 	.word	0xffffffff


	//   ....[55]....
        /*0120*/ 	.word	0xffffffff


	//   ....[56]....
        /*0124*/ 	.word	0xffffffff


	//   ....[57]....
        /*0128*/ 	.word	0xffffffff


	//   ....[58]....
        /*012c*/ 	.word	0xffffffff


	//   ....[59]....
        /*0130*/ 	.word	0xffffffff


	//   ....[60]....
        /*0134*/ 	.word	0xffffffff


	//   ....[61]....
        /*0138*/ 	.word	0xffffffff


	//   ....[62]....
        /*013c*/ 	.word	0xffffffff


	//   ....[63]....
        /*0140*/ 	.word	0xffffffff


	//   ....[64]....
        /*0144*/ 	.word	0xffffffff


	//   ....[65]....
        /*0148*/ 	.word	0xffffffff


	//   ....[66]....
        /*014c*/ 	.word	0xffffffff


	//   ....[67]....
        /*0150*/ 	.word	0xffffffff


	//   ....[68]....
        /*0154*/ 	.word	0xffffffff


	//   ....[69]....
        /*0158*/ 	.word	0xffffffff


	//   ....[70]....
        /*015c*/ 	.word	0xffffffff


	//   ....[71]....
        /*0160*/ 	.word	0xffffffff


	//   ....[72]....
        /*0164*/ 	.word	0xffffffff


	//   ....[73]....
        /*0168*/ 	.word	0x0500000f


	//   ....[74]....
        /*016c*/ 	.word	0x0500000f


	//   ....[75]....
        /*0170*/ 	.word	0x0500000f


	//   ....[76]....
        /*0174*/ 	.word	0x0500000f


	//   ....[77]....
        /*0178*/ 	.word	0x0500000f


	//   ....[78]....
        /*017c*/ 	.word	0x0500000f


	//   ....[79]....
        /*0180*/ 	.word	0x0500000f


	//   ....[80]....
        /*0184*/ 	.word	0x0500000f


	//   ....[81]....
        /*0188*/ 	.word	0x0500000f


	//   ....[82]....
        /*018c*/ 	.word	0x0500000f


	//   ....[83]....
        /*0190*/ 	.word	0x0500000f


	//   ....[84]....
        /*0194*/ 	.word	0x0500000f


	//   ....[85]....
        /*0198*/ 	.word	0x0500000f


	//   ....[86]....
        /*019c*/ 	.word	0x0500000f


	//   ....[87]....
        /*01a0*/ 	.word	0x0500000f


	//   ....[88]....
        /*01a4*/ 	.word	0x0500000f


	//   ....[89]....
        /*01a8*/ 	.word	0x0500000f


	//   ....[90]....
        /*01ac*/ 	.word	0x0500000f


	//   ....[91]....
        /*01b0*/ 	.word	0x0500000f


	//   ....[92]....
        /*01b4*/ 	.word	0x0500000f


	//   ....[93]....
        /*01b8*/ 	.word	0x0500000f


	//   ....[94]....
        /*01bc*/ 	.word	0x0500000f


	//   ....[95]....
        /*01c0*/ 	.word	0x0500000f


	//   ....[96]....
        /*01c4*/ 	.word	0x0500000f


	//   ....[97]....
        /*01c8*/ 	.word	0x0500000f


	//   ....[98]....
        /*01cc*/ 	.word	0x0500000f


	//   ....[99]....
        /*01d0*/ 	.word	0x0500000f


	//   ....[100]....
        /*01d4*/ 	.word	0x0500000f


	//   ....[101]....
        /*01d8*/ 	.word	0x0500000f


	//   ....[102]....
        /*01dc*/ 	.word	0x0500000f


	//   ....[103]....
        /*01e0*/ 	.word	0x0500000f


	//   ....[104]....
        /*01e4*/ 	.word	0x0500000f


	//   ....[105]....
        /*01e8*/ 	.word	0x0500000f


	//   ....[106]....
        /*01ec*/ 	.word	0x0500000f


	//   ....[107]....
        /*01f0*/ 	.word	0x0500000f


	//   ....[108]....
        /*01f4*/ 	.word	0x0500000f


	//   ....[109]....
        /*01f8*/ 	.word	0x0500000f


	//   ....[110]....
        /*01fc*/ 	.word	0x0500000f


	//   ....[111]....
        /*0200*/ 	.word	0x0500000f


	//   ....[112]....
        /*0204*/ 	.word	0x0500000f


	//   ....[113]....
        /*0208*/ 	.word	0x0500000f


	//   ....[114]....
        /*020c*/ 	.word	0x0500000f


	//----- nvinfo : EIATTR_COOP_GROUP_INSTR_OFFSETS
	.align		4
.L_588:
        /*0210*/ 	.byte	0x04, 0x28
        /*0212*/ 	.short	(.L_590 - .L_589)


	//   ....[0]....
.L_589:
        /*0214*/ 	.word	0x00000060


	//   ....[1]....
        /*0218*/ 	.word	0x000000a0


	//   ....[2]....
        /*021c*/ 	.word	0x00000280


	//   ....[3]....
        /*0220*/ 	.word	0x000003e0


	//   ....[4]....
        /*0224*/ 	.word	0x00000500


	//   ....[5]....
        /*0228*/ 	.word	0x00000660


	//   ....[6]....
        /*022c*/ 	.word	0x000011c0


	//   ....[7]....
        /*0230*/ 	.word	0x000031d0


	//   ....[8]....
        /*0234*/ 	.word	0x00004020


	//   ....[9]....
        /*0238*/ 	.word	0x000040b0


	//   ....[10]....
        /*023c*/ 	.word	0x000042f0


	//   ....[11]....
        /*0240*/ 	.word	0x00004370


	//   ....[12]....
        /*0244*/ 	.word	0x00004e10


	//   ....[13]....
        /*0248*/ 	.word	0x000055f0


	//   ....[14]....
        /*024c*/ 	.word	0x00005670


	//   ....[15]....
        /*0250*/ 	.word	0x00005950


	//   ....[16]....
        /*0254*/ 	.word	0x00005b10


	//   ....[17]....
        /*0258*/ 	.word	0x00006ad0


	//   ....[18]....
        /*025c*/ 	.word	0x00006bb0


	//   ....[19]....
        /*0260*/ 	.word	0x00006c10


	//   ....[20]....
        /*0264*/ 	.word	0x00006c40


	//   ....[21]....
        /*0268*/ 	.word	0x00006c60


	//   ....[22]....
        /*026c*/ 	.word	0x00007730


	//   ....[23]....
        /*0270*/ 	.word	0x00007be0


	//   ....[24]....
        /*0274*/ 	.word	0x00007c10


	//   ....[25]....
        /*0278*/ 	.word	0x00007c40


	//   ....[26]....
        /*027c*/ 	.word	0x00007c50


	//   ....[27]....
        /*0280*/ 	.word	0x000080f0


	//   ....[28]....
        /*0284*/ 	.word	0x00008120


	//   ....[29]....
        /*0288*/ 	.word	0x00008d70


	//   ....[30]....
        /*028c*/ 	.word	0x00008d90


	//   ....[31]....
        /*0290*/ 	.word	0x00009de0


	//   ....[32]....
        /*0294*/ 	.word	0x0000aff0


	//   ....[33]....
        /*0298*/ 	.word	0x0000b010


	//   ....[34]....
        /*029c*/ 	.word	0x0000b020


	//   ....[35]....
        /*02a0*/ 	.word	0x0000b060


	//   ....[36]....
        /*02a4*/ 	.word	0x0000b0b0


	//   ....[37]....
        /*02a8*/ 	.word	0x0000b0d0


	//   ....[38]....
        /*02ac*/ 	.word	0x0000b120


	//   ....[39]....
        /*02b0*/ 	.word	0x0000b140


	//   ....[40]....
        /*02b4*/ 	.word	0x0000b6a0


	//   ....[41]....
        /*02b8*/ 	.word	0x0000b6d0


	//   ....[42]....
        /*02bc*/ 	.word	0x0000b700


	//   ....[43]....
        /*02c0*/ 	.word	0x0000b760


	//   ....[44]....
        /*02c4*/ 	.word	0x0000b7c0


	//   ....[45]....
        /*02c8*/ 	.word	0x0000b7e0


	//   ....[46]....
        /*02cc*/ 	.word	0x0000b830


	//   ....[47]....
        /*02d0*/ 	.word	0x0000b850


	//   ....[48]....
        /*02d4*/ 	.word	0x0000bb40


	//   ....[49]....
        /*02d8*/ 	.word	0x0000bb70


	//   ....[50]....
        /*02dc*/ 	.word	0x0000bba0


	//   ....[51]....
        /*02e0*/ 	.word	0x0000bbd0


	//   ....[52]....
        /*02e4*/ 	.word	0x0000bc00


	//   ....[53]....
        /*02e8*/ 	.word	0x0000bc50


	//   ....[54]....
        /*02ec*/ 	.word	0x0000bdd0


	//   ....[55]....
        /*02f0*/ 	.word	0x0000be00


	//   ....[56]....
        /*02f4*/ 	.word	0x0000c780


	//   ....[57]....
        /*02f8*/ 	.word	0x0000c7a0


	//   ....[58]....
        /*02fc*/ 	.word	0x0000c7b0


	//   ....[59]....
        /*0300*/ 	.word	0x0000c7d0


	//   ....[60]....
        /*0304*/ 	.word	0x0000c7f0


	//   ....[61]....
        /*0308*/ 	.word	0x0000c820


	//   ....[62]....
        /*030c*/ 	.word	0x0000c840


	//   ....[63]....
        /*0310*/ 	.word	0x0000c870


	//   ....[64]....
        /*0314*/ 	.word	0x0000cbd0


	//   ....[65]....
        /*0318*/ 	.word	0x0000cc00


	//   ....[66]....
        /*031c*/ 	.word	0x0000cc30


	//   ....[67]....
        /*0320*/ 	.word	0x0000cc50


	//   ....[68]....
        /*0324*/ 	.word	0x0000cc60


	//   ....[69]....
        /*0328*/ 	.word	0x0000cc80


	//   ....[70]....
        /*032c*/ 	.word	0x0000cd20


	//   ....[71]....
        /*0330*/ 	.word	0x0000cd60


	//   ....[72]....
        /*0334*/ 	.word	0x0000d260


	//   ....[73]....
        /*0338*/ 	.word	0x0000d7c0


	//   ....[74]....
        /*033c*/ 	.word	0x0000d8b0


	//   ....[75]....
        /*0340*/ 	.word	0x0000d950


	//   ....[76]....
        /*0344*/ 	.word	0x0000d9d0


	//   ....[77]....
        /*0348*/ 	.word	0x0000da80


	//   ....[78]....
        /*034c*/ 	.word	0x0000dae0


	//   ....[79]....
        /*0350*/ 	.word	0x0000dba0


	//   ....[80]....
        /*0354*/ 	.word	0x0000dc00


	//   ....[81]....
        /*0358*/ 	.word	0x0000dca0


	//   ....[82]....
        /*035c*/ 	.word	0x0000dd30


	//   ....[83]....
        /*0360*/ 	.word	0x0000dd90


	//   ....[84]....
        /*0364*/ 	.word	0x0000de50


	//   ....[85]....
        /*0368*/ 	.word	0x0000df10


	//   ....[86]....
        /*036c*/ 	.word	0x0000df70


	//   ....[87]....
        /*0370*/ 	.word	0x0000e030


	//   ....[88]....
        /*0374*/ 	.word	0x0000e090


	//   ....[89]....
        /*0378*/ 	.word	0x0000e130


	//   ....[90]....
        /*037c*/ 	.word	0x0000e280


	//   ....[91]....
        /*0380*/ 	.word	0x0000e340


	//   ....[92]....
        /*0384*/ 	.word	0x0000e5c0


	//   ....[93]....
        /*0388*/ 	.word	0x0000e610


	//   ....[94]....
        /*038c*/ 	.word	0x0000e7d0


	//   ....[95]....
        /*0390*/ 	.word	0x0000e820


	//   ....[96]....
        /*0394*/ 	.word	0x0000e9e0


	//   ....[97]....
        /*0398*/ 	.word	0x0000ea30


	//   ....[98]....
        /*039c*/ 	.word	0x0000eb10


	//   ....[99]....
        /*03a0*/ 	.word	0x0000ebb0


	//   ....[100]....
        /*03a4*/ 	.word	0x0000ec10


	//   ....[101]....
        /*03a8*/ 	.word	0x0000ecb0


	//   ....[102]....
        /*03ac*/ 	.word	0x0000ed10


	//   ....[103]....
        /*03b0*/ 	.word	0x0000edb0


	//   ....[104]....
        /*03b4*/ 	.word	0x0000ee10


	//   ....[105]....
        /*03b8*/ 	.word	0x0000eeb0


	//   ....[106]....
        /*03bc*/ 	.word	0x0000ef90


	//   ....[107]....
        /*03c0*/ 	.word	0x0000f040


	//   ....[108]....
        /*03c4*/ 	.word	0x0000f130


	//   ....[109]....
        /*03c8*/ 	.word	0x0000f230


	//   ....[110]....
        /*03cc*/ 	.word	0x0000f350


	//   ....[111]....
        /*03d0*/ 	.word	0x0000f430


	//   ....[112]....
        /*03d4*/ 	.word	0x0000f540


	//   ....[113]....
        /*03d8*/ 	.word	0x0000f610


	//   ....[114]....
        /*03dc*/ 	.word	0x0000f720


	//----- nvinfo : EIATTR_REG_RECONFIG
	.align		4
.L_590:
        /*03e0*/ 	.byte	0x01, 0x54
	.zero		2


	//----- nvinfo : EIATTR_SYSCALL_OFFSETS
	.align		4
        /*03e4*/ 	.byte	0x04, 0x46
        /*03e6*/ 	.short	(.L_592 - .L_591)


	//   ....[0]....
.L_591:
        /*03e8*/ 	.word	0x00003390


	//   ....[1]....
        /*03ec*/ 	.word	0x0000a500


	//   ....[2]....
        /*03f0*/ 	.word	0x0000a640


	//   ....[3]....
        /*03f4*/ 	.word	0x0000a730


	//   ....[4]....
        /*03f8*/ 	.word	0x0000b3b0


	//----- nvinfo : EIATTR_MBARRIER_INSTR_OFFSETS
	.align		4
.L_592:
        /*03fc*/ 	.byte	0x04, 0x39
        /*03fe*/ 	.short	(.L_594 - .L_593)


	//   ....[0]....
.L_593:
        /*0400*/ 	.word	0x00000170
        /*0404*/ 	.word	0x000000ff
        /*0408*/ 	.word	0x00028c00
        /*040c*/ 	.short	0x0100
        /*040e*/ 	.byte	0x08
	.zero		1


	//   ....[1]....
        /*0410*/ 	.word	0x00000180
        /*0414*/ 	.word	0x000000ff
        /*0418*/ 	.word	0x00028c20
        /*041c*/ 	.short	0x0100
        /*041e*/ 	.byte	0x08
	.zero		1


	//   ....[2]....
        /*0420*/ 	.word	0x00000230
        /*0424*/ 	.word	0x000000ff
        /*0428*/ 	.word	0x00028c30
        /*042c*/ 	.short	0x0100
        /*042e*/ 	.byte	0x06
	.zero		1


	//   ....[3]....
        /*0430*/ 	.word	0x00000240
        /*0434*/ 	.word	0x000000ff
        /*0438*/ 	.word	0x00028c40
        /*043c*/ 	.short	0x0100
        /*043e*/ 	.byte	0x06
	.zero		1


	//   ....[4]....
        /*0440*/ 	.word	0x00000250
        /*0444*/ 	.word	0x000000ff
        /*0448*/ 	.word	0x00028c38
        /*044c*/ 	.short	0x0100
        /*044e*/ 	.byte	0x06
	.zero		1


	//   ....[5]....
        /*0450*/ 	.word	0x00000260
        /*0454*/ 	.word	0x000000ff
        /*0458*/ 	.word	0x00028c48
        /*045c*/ 	.short	0x0100
        /*045e*/ 	.byte	0x06
	.zero		1


	//   ....[6]....
        /*0460*/ 	.word	0x00000390
        /*0464*/ 	.word	0x000000ff
        /*0468*/ 	.word	0x00028c50
        /*046c*/ 	.short	0x0100
        /*046e*/ 	.byte	0x08
	.zero		1


	//   ....[7]....
        /*0470*/ 	.word	0x000003a0
        /*0474*/ 	.word	0x000000ff
        /*0478*/ 	.word	0x00028c60
        /*047c*/ 	.short	0x0100
        /*047e*/ 	.byte	0x08
	.zero		1


	//   ....[8]....
        /*0480*/ 	.word	0x000003b0
        /*0484*/ 	.word	0x000000ff
        /*0488*/ 	.word	0x00028c58
        /*048c*/ 	.short	0x0100
        /*048e*/ 	.byte	0x08
	.zero		1


	//   ....[9]....
        /*0490*/ 	.word	0x000003c0
        /*0494*/ 	.word	0x000000ff
        /*0498*/ 	.word	0x00028c68
        /*049c*/ 	.short	0x0100
        /*049e*/ 	.byte	0x08
	.zero		1


	//   ....[10]....
        /*04a0*/ 	.word	0x000004b0
        /*04a4*/ 	.word	0x000000ff
        /*04a8*/ 	.word	0x00028c70
        /*04ac*/ 	.short	0x0100
        /*04ae*/ 	.byte	0x06
	.zero		1


	//   ....[11]....
        /*04b0*/ 	.word	0x000004c0
        /*04b4*/ 	.word	0x000000ff
        /*04b8*/ 	.word	0x00028c80
        /*04bc*/ 	.short	0x0100
        /*04be*/ 	.byte	0x06
	.zero		1


	//   ....[12]....
        /*04c0*/ 	.word	0x000004d0
        /*04c4*/ 	.word	0x000000ff
        /*04c8*/ 	.word	0x00028c78
        /*04cc*/ 	.short	0x0100
        /*04ce*/ 	.byte	0x06
	.zero		1


	//   ....[13]....
        /*04d0*/ 	.word	0x000004e0
        /*04d4*/ 	.word	0x000000ff
        /*04d8*/ 	.word	0x00028c88
        /*04dc*/ 	.short	0x0100
        /*04de*/ 	.byte	0x06
	.zero		1


	//   ....[14]....
        /*04e0*/ 	.word	0x00000610
        /*04e4*/ 	.word	0x000000ff
        /*04e8*/ 	.word	0x00028c90
        /*04ec*/ 	.short	0x0100
        /*04ee*/ 	.byte	0x08
	.zero		1


	//   ....[15]....
        /*04f0*/ 	.word	0x00000620
        /*04f4*/ 	.word	0x000000ff
        /*04f8*/ 	.word	0x00028ca0
        /*04fc*/ 	.short	0x0100
        /*04fe*/ 	.byte	0x08
	.zero		1


	//   ....[16]....
        /*0500*/ 	.word	0x00000630
        /*0504*/ 	.word	0x000000ff
        /*0508*/ 	.word	0x00028c98
        /*050c*/ 	.short	0x0100
        /*050e*/ 	.byte	0x08
	.zero		1


	//   ....[17]....
        /*0510*/ 	.word	0x00000640
        /*0514*/ 	.word	0x000000ff
        /*0518*/ 	.word	0x00028ca8
        /*051c*/ 	.short	0x0100
        /*051e*/ 	.byte	0x08
	.zero		1


	//   ....[18]....
        /*0520*/ 	.word	0x00000780
        /*0524*/ 	.word	0x000000ff
        /*0528*/ 	.word	0x00028cb0
        /*052c*/ 	.short	0x0100
        /*052e*/ 	.byte	0x08
	.zero		1


	//   ....[19]....
        /*0530*/ 	.word	0x00000790
        /*0534*/ 	.word	0x000000ff
        /*0538*/ 	.word	0x00028cc0
        /*053c*/ 	.short	0x0100
        /*053e*/ 	.byte	0x08
	.zero		1


	//   ....[20]....
        /*0540*/ 	.word	0x000007a0
        /*0544*/ 	.word	0x000000ff
        /*0548*/ 	.word	0x00028cb8
        /*054c*/ 	.short	0x0100
        /*054e*/ 	.byte	0x08
	.zero		1


	//   ....[21]....
        /*0550*/ 	.word	0x000007b0
        /*0554*/ 	.word	0x000000ff
        /*0558*/ 	.word	0x00028cc8
        /*055c*/ 	.short	0x0100
        /*055e*/ 	.byte	0x08
	.zero		1


	//   ....[22]....
        /*0560*/ 	.word	0x00001380
        /*0564*/ 	.word	0x000000ff
        /*0568*/ 	.word	0x00028c50
        /*056c*/ 	.short	0x010a
        /*056e*/ 	.byte	0x05
	.zero		1


	//   ....[23]....
        /*0570*/ 	.word	0x00001650
        /*0574*/ 	.word	0x000000ff
        /*0578*/ 	.word	0x00000000
        /*057c*/ 	.short	0x0101
        /*057e*/ 	.byte	0x04
	.zero		1


	//   ....[24]....
        /*0580*/ 	.word	0x00001fb0
        /*0584*/ 	.word	0x000000ff
        /*0588*/ 	.word	0x00028c50
        /*058c*/ 	.short	0x010a
        /*058e*/ 	.byte	0x07
	.zero		1


	//   ....[25]....
        /*0590*/ 	.word	0x00001ff0
        /*0594*/ 	.word	0x000000ff
        /*0598*/ 	.word	0x00028c50
        /*059c*/ 	.short	0x010a
        /*059e*/ 	.byte	0x07
	.zero		1


	//   ....[26]....
        /*05a0*/ 	.word	0x000021d0
        /*05a4*/ 	.word	0x000000ff
        /*05a8*/ 	.word	0x00000000
        /*05ac*/ 	.short	0x0101
        /*05ae*/ 	.byte	0x07
	.zero		1


	//   ....[27]....
        /*05b0*/ 	.word	0x000033c0
        /*05b4*/ 	.word	0x000000ff
        /*05b8*/ 	.word	0x00028c00
        /*05bc*/ 	.short	0x010a
        /*05be*/ 	.byte	0x29
	.zero		1


	//   ....[28]....
        /*05c0*/ 	.word	0x00003550
        /*05c4*/ 	.word	0x000000ff
        /*05c8*/ 	.word	0x00028c30
        /*05cc*/ 	.short	0x010a
        /*05ce*/ 	.byte	0x29
	.zero		1


	//   ....[29]....
        /*05d0*/ 	.word	0x00003590
        /*05d4*/ 	.word	0x000000ff
        /*05d8*/ 	.word	0x00028c30
        /*05dc*/ 	.short	0x010a
        /*05de*/ 	.byte	0x29
	.zero		1


	//   ....[30]....
        /*05e0*/ 	.word	0x00003c30
        /*05e4*/ 	.word	0x000000ff
        /*05e8*/ 	.word	0x00000000
        /*05ec*/ 	.short	0x0101
        /*05ee*/ 	.byte	0x04
	.zero		1


	//   ....[31]....
        /*05f0*/ 	.word	0x00004b90
        /*05f4*/ 	.word	0x000000ff
        /*05f8*/ 	.word	0x00028c50
        /*05fc*/ 	.short	0x010a
        /*05fe*/ 	.byte	0x29
	.zero		1


	//   ....[32]....
        /*0600*/ 	.word	0x00004be0
        /*0604*/ 	.word	0x000000ff
        /*0608*/ 	.word	0x00028c50
        /*060c*/ 	.short	0x010a
        /*060e*/ 	.byte	0x29
	.zero		1


	//   ....[33]....
        /*0610*/ 	.word	0x00004ea0
        /*0614*/ 	.word	0x000000ff
        /*0618*/ 	.word	0x00000000
        /*061c*/ 	.short	0x0101
        /*061e*/ 	.byte	0x05
	.zero		1


	//   ....[34]....
        /*0620*/ 	.word	0x00004fd0
        /*0624*/ 	.word	0x000000ff
        /*0628*/ 	.word	0x00028c30
        /*062c*/ 	.short	0x010a
        /*062e*/ 	.byte	0x1a
	.zero		1


	//   ....[35]....
        /*0630*/ 	.word	0x00005010
        /*0634*/ 	.word	0x000000ff
        /*0638*/ 	.word	0x00028c30
        /*063c*/ 	.short	0x010a
        /*063e*/ 	.byte	0x1a
	.zero		1


	//   ....[36]....
        /*0640*/ 	.word	0x00005390
        /*0644*/ 	.word	0x000000ff
        /*0648*/ 	.word	0x00000000
        /*064c*/ 	.short	0x0101
        /*064e*/ 	.byte	0x0a
	.zero		1


	//   ....[37]....
        /*0650*/ 	.word	0x000068a0
        /*0654*/ 	.word	0x000000ff
        /*0658*/ 	.word	0x00028c50
        /*065c*/ 	.short	0x010a
        /*065e*/ 	.byte	0x1a
	.zero		1


	//   ....[38]....
        /*0660*/ 	.word	0x000068e0
        /*0664*/ 	.word	0x000000ff
        /*0668*/ 	.word	0x00028c50
        /*066c*/ 	.short	0x010a
        /*066e*/ 	.byte	0x1a
	.zero		1


	//   ....[39]....
        /*0670*/ 	.word	0x00006b50
        /*0674*/ 	.word	0x000000ff
        /*0678*/ 	.word	0x00000000
        /*067c*/ 	.short	0x0101
        /*067e*/ 	.byte	0x05
	.zero		1


	//   ....[40]....
        /*0680*/ 	.word	0x000076f0
        /*0684*/ 	.word	0x000000ff
        /*0688*/ 	.word	0x00000000
        /*068c*/ 	.short	0x0101
        /*068e*/ 	.byte	0x04
	.zero		1


	//   ....[41]....
        /*0690*/ 	.word	0x0000adb0
        /*0694*/ 	.word	0x000000ff
        /*0698*/ 	.word	0x00028c40
        /*069c*/ 	.short	0x010a
        /*069e*/ 	.byte	0x2b
	.zero		1


	//   ....[42]....
        /*06a0*/ 	.word	0x0000b1e0
        /*06a4*/ 	.word	0x000000ff
        /*06a8*/ 	.word	0x00028c30
        /*06ac*/ 	.short	0x0107
        /*06ae*/ 	.byte	0x2b
	.zero		1


	//   ....[43]....
        /*06b0*/ 	.word	0x0000b250
        /*06b4*/ 	.word	0x000000ff
        /*06b8*/ 	.word	0x00028c30
        /*06bc*/ 	.short	0x0101
        /*06be*/ 	.byte	0x2b
	.zero		1


	//   ....[44]....
        /*06c0*/ 	.word	0x0000b920
        /*06c4*/ 	.word	0x000000ff
        /*06c8*/ 	.word	0x00028c00
        /*06cc*/ 	.short	0x0107
        /*06ce*/ 	.byte	0x2b
	.zero		1


	//   ....[45]....
        /*06d0*/ 	.word	0x0000b960
        /*06d4*/ 	.word	0x000000ff
        /*06d8*/ 	.word	0x00028c00
        /*06dc*/ 	.short	0x0101
        /*06de*/ 	.byte	0x2b
	.zero		1


	//   ....[46]....
        /*06e0*/ 	.word	0x0000b970
        /*06e4*/ 	.word	0x000000ff
        /*06e8*/ 	.word	0x00028c20
        /*06ec*/ 	.short	0x010a
        /*06ee*/ 	.byte	0x2b
	.zero		1


	//   ....[47]....
        /*06f0*/ 	.word	0x0000b9c0
        /*06f4*/ 	.word	0x000000ff
        /*06f8*/ 	.word	0x00028c60
        /*06fc*/ 	.short	0x010a
        /*06fe*/ 	.byte	0x2b
	.zero		1


	//   ....[48]....
        /*0700*/ 	.word	0x0000c1e0
        /*0704*/ 	.word	0x000000ff
        /*0708*/ 	.word	0x00028c50
        /*070c*/ 	.short	0x0107
        /*070e*/ 	.byte	0x2b
	.zero		1


	//   ....[49]....
        /*0710*/ 	.word	0x0000c260
        /*0714*/ 	.word	0x000000ff
        /*0718*/ 	.word	0x00028c50
        /*071c*/ 	.short	0x0101
        /*071e*/ 	.byte	0x2b
	.zero		1


	//   ....[50]....
        /*0720*/ 	.word	0x0000c580
        /*0724*/ 	.word	0x0000000a
        /*0728*/ 	.word	0x00028c40
        /*072c*/ 	.short	0x010a
        /*072e*/ 	.byte	0x3f
	.zero		1


	//   ....[51]....
        /*0730*/ 	.word	0x0000c910
        /*0734*/ 	.word	0x0000000a
        /*0738*/ 	.word	0x00028c30
        /*073c*/ 	.short	0x0107
        /*073e*/ 	.byte	0x3f
	.zero		1


	//   ....[52]....
        /*0740*/ 	.word	0x0000c9c0
        /*0744*/ 	.word	0x0000000a
        /*0748*/ 	.word	0x00028c30
        /*074c*/ 	.short	0x0101
        /*074e*/ 	.byte	0x3f
	.zero		1


	//   ....[53]....
        /*0750*/ 	.word	0x0000c9f0
        /*0754*/ 	.word	0x0000000a
        /*0758*/ 	.word	0x00028c60
        /*075c*/ 	.short	0x010a
        /*075e*/ 	.byte	0x3f
	.zero		1


	//   ....[54]....
        /*0760*/ 	.word	0x0000d030
        /*0764*/ 	.word	0x0000000a
        /*0768*/ 	.word	0x00028c50
        /*076c*/ 	.short	0x0107
        /*076e*/ 	.byte	0x3f
	.zero		1


	//   ....[55]....
        /*0770*/ 	.word	0x0000d100
        /*0774*/ 	.word	0x0000000a
        /*0778*/ 	.word	0x00028c50
        /*077c*/ 	.short	0x0101
        /*077e*/ 	.byte	0x3f
	.zero		1


	//   ....[56]....
        /*0780*/ 	.word	0x0000d1e0
        /*0784*/ 	.word	0x00000005
        /*0788*/ 	.word	0x00028c20
        /*078c*/ 	.short	0x010a
        /*078e*/ 	.byte	0x3f
	.zero		1


	//   ....[57]....
        /*0790*/ 	.word	0x0000d350
        /*0794*/ 	.word	0x00000004
        /*0798*/ 	.word	0x00028c40
        /*079c*/ 	.short	0x010a
        /*079e*/ 	.byte	0x3f
	.zero		1


	//   ....[58]....
        /*07a0*/ 	.word	0x0000d3f0
        /*07a4*/ 	.word	0x00000005
        /*07a8*/ 	.word	0x00028c40
        /*07ac*/ 	.short	0x010a
        /*07ae*/ 	.byte	0x3f
	.zero		1


	//   ....[59]....
        /*07b0*/ 	.word	0x0000d430
        /*07b4*/ 	.word	0x00000004
        /*07b8*/ 	.word	0x00028c60
        /*07bc*/ 	.short	0x010a
        /*07be*/ 	.byte	0x3f
	.zero		1


	//   ....[60]....
        /*07c0*/ 	.word	0x0000d470
        /*07c4*/ 	.word	0x00000005
        /*07c8*/ 	.word	0x00028c60
        /*07cc*/ 	.short	0x010a
        /*07ce*/ 	.byte	0x3f
	.zero		1


	//   ....[61]....
        /*07d0*/ 	.word	0x0000d4e0
        /*07d4*/ 	.word	0x00000005
        /*07d8*/ 	.word	0x00028c50
        /*07dc*/ 	.short	0x010a
        /*07de*/ 	.byte	0x3f
	.zero		1


	//   ....[62]....
        /*07e0*/ 	.word	0x0000d540
        /*07e4*/ 	.word	0x00000005
        /*07e8*/ 	.word	0x00028c50
        /*07ec*/ 	.short	0x010a
        /*07ee*/ 	.byte	0x3f
	.zero		1


	//   ....[63]....
        /*07f0*/ 	.word	0x0000d5a0
        /*07f4*/ 	.word	0x00000000
        /*07f8*/ 	.word	0x00028c00
        /*07fc*/ 	.short	0x010a
        /*07fe*/ 	.byte	0x3f
	.zero		1


	//   ....[64]....
        /*0800*/ 	.word	0x0000d600
        /*0804*/ 	.word	0x00000002
        /*0808*/ 	.word	0x00028c30
        /*080c*/ 	.short	0x010a
        /*080e*/ 	.byte	0x3f
	.zero		1


	//   ....[65]....
        /*0810*/ 	.word	0x0000d660
        /*0814*/ 	.word	0x0000000c
        /*0818*/ 	.word	0x00028c50
        /*081c*/ 	.short	0x010a
        /*081e*/ 	.byte	0x3f
	.zero		1


	//   ....[66]....
        /*0820*/ 	.word	0x0000d6c0
        /*0824*/ 	.word	0x0000000c
        /*0828*/ 	.word	0x00028c30
        /*082c*/ 	.short	0x010a
        /*082e*/ 	.byte	0x3f
	.zero		1


	//   ....[67]....
        /*0830*/ 	.word	0x0000d720
        /*0834*/ 	.word	0x00000000
        /*0838*/ 	.word	0x00028c50
        /*083c*/ 	.short	0x010a
        /*083e*/ 	.byte	0x3f
	.zero		1


	//   ....[68]....
        /*0840*/ 	.word	0x0000d800
        /*0844*/ 	.word	0x00000003
        /*0848*/ 	.word	0x00028c40
        /*084c*/ 	.short	0x010a
        /*084e*/ 	.byte	0x3f
	.zero		1


	//   ....[69]....
        /*0850*/ 	.word	0x0000e170
        /*0854*/ 	.word	0x00000003
        /*0858*/ 	.word	0x00028c20
        /*085c*/ 	.short	0x010a
        /*085e*/ 	.byte	0x3f
	.zero		1


	//   ....[70]....
        /*0860*/ 	.word	0x0000e1d0
        /*0864*/ 	.word	0x00000003
        /*0868*/ 	.word	0x00028c60
        /*086c*/ 	.short	0x010a
        /*086e*/ 	.byte	0x3f
	.zero		1


	//   ....[71]....
        /*0870*/ 	.word	0x0000ea60
        /*0874*/ 	.word	0x0000000a
        /*0878*/ 	.word	0x00028c40
        /*087c*/ 	.short	0x010a
        /*087e*/ 	.byte	0x3f
	.zero		1


	//   ....[72]....
        /*0880*/ 	.word	0x0000eee0
        /*0884*/ 	.word	0x0000000a
        /*0888*/ 	.word	0x00028c60
        /*088c*/ 	.short	0x010a
        /*088e*/ 	.byte	0x3f
	.zero		1


	//   ....[73]....
        /*0890*/ 	.word	0x0000f640
        /*0894*/ 	.word	0x00000005
        /*0898*/ 	.word	0x00028c20
        /*089c*/ 	.short	0x010a
        /*089e*/ 	.byte	0x3f
	.zero		1


	//   ....[74]....
        /*08a0*/ 	.word	0x0000f7e0
        /*08a4*/ 	.word	0x00000004
        /*08a8*/ 	.word	0x00028c40
        /*08ac*/ 	.short	0x010a
        /*08ae*/ 	.byte	0x3f
	.zero		1


	//   ....[75]....
        /*08b0*/ 	.word	0x0000f830
        /*08b4*/ 	.word	0x00000005
        /*08b8*/ 	.word	0x00028c40
        /*08bc*/ 	.short	0x010a
        /*08be*/ 	.byte	0x3f
	.zero		1


	//   ....[76]....
        /*08c0*/ 	.word	0x0000f880
        /*08c4*/ 	.word	0x00000004
        /*08c8*/ 	.word	0x00028c60
        /*08cc*/ 	.short	0x010a
        /*08ce*/ 	.byte	0x3f
	.zero		1


	//----- nvinfo : EIATTR_NUM_MBARRIERS
	.align		4
.L_594:
        /*08d0*/ 	.byte	0x03, 0x38
        /*08d2*/ 	.short	0x0016


	//----- nvinfo : EIATTR_EXIT_INSTR_OFFSETS
	.align		4
        /*08d4*/ 	.byte	0x04, 0x1c
        /*08d6*/ 	.short	(.L_596 - .L_595)


	//   ....[0]....
.L_595:
        /*08d8*/ 	.word	0x0000d4c0


	//----- nvinfo : EIATTR_MAX_THREADS
	.align		4
.L_596:
        /*08dc*/ 	.byte	0x04, 0x05
        /*08de*/ 	.short	(.L_598 - .L_597)
.L_597:
        /*08e0*/ 	.word	0x00000180
        /*08e4*/ 	.word	0x00000001
        /*08e8*/ 	.word	0x00000001


	//----- nvinfo : EIATTR_CRS_STACK_SIZE
	.align		4
.L_598:
        /*08ec*/ 	.byte	0x04, 0x1e
        /*08ee*/ 	.short	(.L_600 - .L_599)
.L_599:
        /*08f0*/ 	.word	0x00000000


	//----- nvinfo : EIATTR_CBANK_PARAM_SIZE
	.align		4
.L_600:
        /*08f4*/ 	.byte	0x03, 0x19
        /*08f6*/ 	.short	0x0a70


	//----- nvinfo : EIATTR_PARAM_CBANK
	.align		4
        /*08f8*/ 	.byte	0x04, 0x0a
        /*08fa*/ 	.short	(.L_602 - .L_601)
	.align		4
.L_601:
        /*08fc*/ 	.word	index@(.nv.constant0._ZN7cutlass13device_kernelIN5flash11enable_sm90INS1_16FlashAttnFwdSm90INS1_25CollectiveMainloopFwdSm90ILi2EN4cute5tupleIJNS5_1CILi1EEES8_S8_EEENS6_IJNS7_ILi64EEESA_SA_EEELi512ENS_6half_tEfNS_4arch4Sm90ELb0ELb0ELb1ELb0ELb1ELb0ELb0ELb0ELb0ELb1ELb1ELb0EEENS1_21CollectiveEpilogueFwdINS6_IJSA_NS7_ILi512EEESA_EEES9_SC_SE_Li256ELb0ELb1ELb1ELb0EEENS1_19SingleTileSchedulerILb0ELb1ELb1ELi64EEEEEEEEEvNT_6ParamsE)
        /*0900*/ 	.short	0x0210
        /*0902*/ 	.short	0x0a70


	//----- nvinfo : EIATTR_SW_WAR
	.align		4
.L_602:
        /*0904*/ 	.byte	0x04, 0x36
        /*0906*/ 	.short	(.L_604 - .L_603)
.L_603:
        /*0908*/ 	.word	0x00000008
.L_604:


//--------------------- .nv.info._ZN7cutlass13device_kernelIN5flash11enable_sm90INS1_16FlashAttnFwdSm90INS1_25CollectiveMainloopFwdSm90ILi2EN4cute5tupleIJNS5_1CILi1EEES8_S8_EEENS6_IJNS7_ILi64EEESA_SA_EEELi512ENS_6half_tEfNS_4arch4Sm90ELb0ELb0ELb1ELb0ELb1ELb0ELb1ELb0ELb0ELb1ELb1ELb0EEENS1_21CollectiveEpilogueFwdINS6_IJSA_NS7_ILi512EEESA_EEES9_SC_SE_Li256ELb0ELb1ELb1ELb0EEENS1_19SingleTileSchedulerILb0ELb1ELb1ELi64EEEEEEEEEvNT_6ParamsE --------------------------
	.section	.nv.info._ZN7cutlass13device_kernelIN5flash11enable_sm90INS1_16FlashAttnFwdSm90INS1_25CollectiveMainloopFwdSm90ILi2EN4cute5tupleIJNS5_1CILi1EEES8_S8_EEENS6_IJNS7_ILi64EEESA_SA_EEELi512ENS_6half_tEfNS_4arch4Sm90ELb0ELb0ELb1ELb0ELb1ELb0ELb1ELb0ELb0ELb1ELb1ELb0EEENS1_21CollectiveEpilogueFwdINS6_IJSA_NS7_ILi512EEESA_EEES9_SC_SE_Li256ELb0ELb1ELb1ELb0EEENS1_19SingleTileSchedulerILb0ELb1ELb1ELi64EEEEEEEEEvNT_6ParamsE,"",@"SHT_CUDA_INFO"
	.sectionflags	@""
	.align	4


	//----- nvinfo : EIATTR_CUDA_API_VERSION
	.align		4
        /*0000*/ 	.byte	0x04, 0x37
        /*0002*/ 	.short	(.L_606 - .L_605)
.L_605:
        /*0004*/ 	.word	0x00000082


	//----- nvinfo : EIATTR_KPARAM_INFO
	.align		4
.L_606:
        /*0008*/ 	.byte	0x04, 0x17
        /*000a*/ 	.short	(.L_608 - .L_607)
.L_607:
        /*000c*/ 	.word	0x00000000
        /*0010*/ 	.short	0x0000
        /*0012*/ 	.short	0x0070
        /*0014*/ 	.byte	0x00, 0xf0, 0x01, 0x2c


	//----- nvinfo : EIATTR_SPARSE_MMA_MASK
	.align		4
.L_608:
        /*0018*/ 	.byte	0x03, 0x50
        /*001a*/ 	.short	0x0000


	//----- nvinfo : EIATTR_MAXREG_COUNT
	.align		4
        /*001c*/ 	.byte	0x03, 0x1b
        /*001e*/ 	.short	0x00a8


	//----- nvinfo : EIATTR_NUM_BARRIERS
	.align		4
        /*0020*/ 	.byte	0x02, 0x4c
        /*0022*/ 	.byte	0x10
	.zero		1


	//----- nvinfo : EIATTR_EXTERNS
	.align		4
        /*0024*/ 	.byte	0x04, 0x0f
        /*0026*/ 	.short	(.L_610 - .L_609)


	//   ....[0]....
	.align		4
.L_609:
        /*0028*/ 	.word	index@(__assertfail)


	//----- nvinfo : EIATTR_ANNOTATIONS
	.align		4
.L_610:
        /*002c*/ 	.byte	0x04, 0x55
        /*002e*/ 	.short	(.L_612 - .L_611)


	//   ....[0]....
.L_611:
        /*0030*/ 	.word	0x00000001
        /*0034*/ 	.byte	0x90, 0x08, 0x00, 0x00, 0x01, 0x00, 0x00, 0x00, 0x10, 0x12, 0x00, 0x00, 0x01, 0x00, 0x00, 0x00
        /*0044*/ 	.byte	0xf0, 0x33, 0x00, 0x00, 0x01, 0x00, 0x00, 0x00, 0xc0, 0xd9, 0x00, 0x00, 0x01, 0x00, 0x00, 0x00
        /*0054*/ 	.byte	0x00, 0x0e, 0x01, 0x00


	//----- nvinfo : EIATTR_MERCURY_ISA_VERSION
	.align		4
.L_612:
        /*0058*/ 	.byte	0x03, 0x5f
        /*005a*/ 	.short	0x0101


	//----- nvinfo : EIATTR_INT_WARP_WIDE_INSTR_OFFSETS
	.align		4
        /*005c*/ 	.byte	0x04, 0x31
        /*005e*/ 	.short	(.L_614 - .L_613)


	//   ....[0]....
.L_613:
        /*0060*/ 	.word	0x000000c0


	//   ....[1]....
        /*0064*/ 	.word	0x000000d0


	//   ....[2]....
        /*0068*/ 	.word	0x000000e0


	//   ....[3]....
        /*006c*/ 	.word	0x00000180


	//----- nvinfo : EIATTR_COOP_GROUP_MASK_REGIDS
	.align		4
.L_614:
        /*0070*/ 	.byte	0x04, 0x29
        /*0072*/ 	.short	(.L_616 - .L_615)


	//   ....[0]....
.L_615:
        /*0074*/ 	.word	0xffffffff


	//   ....[1]....
        /*0078*/ 	.word	0xffffffff


	//   ....[2]....
        /*007c*/ 	.word	0xffffffff


	//   ....[3]....
        /*0080*/ 	.word	0xffffffff


	//   ....[4]....
        /*0084*/ 	.word	0xffffffff


	//   ....[5]....
        /*0088*/ 	.word	0xffffffff


	//   ....[6]....
        /*008c*/ 	.word	0xffffffff


	//   ....[7]....
        /*0090*/ 	.word	0xffffffff


	//   ....[8]....
        /*0094*/ 	.word	0xffffffff


	//   ....[9]....
        /*0098*/ 	.word	0xffffffff


	//   ....[10]....
        /*009c*/ 	.word	0xffffffff


	//   ....[11]....
        /*00a0*/ 	.word	0xffffffff


	//   ....[12]....
        /*00a4*/ 	.word	0xffffffff


	//   ....[13]....
        /*00a8*/ 	.word	0xffffffff


	//   ....[14]....
        /*00ac*/ 	.word	0xffffffff


	//   ....[15]....
        /*00b0*/ 	.word	0xffffffff


	//   ....[16]....
        /*00b4*/ 	.word	0xffffffff


	//   ....[17]....
        /*00b8*/ 	.word	0xffffffff


	//   ....[18]....
        /*00bc*/ 	.word	0xffffffff


	//   ....[19]....
        /*00c0*/ 	.word	0xffffffff


	//   ....[20]....
        /*00c4*/ 	.word	0xffffffff


	//   ....[21]....
        /*00c8*/ 	.word	0xffffffff


	//   ....[22]....
        /*00cc*/ 	.word	0xffffffff


	//   ....[23]....
        /*00d0*/ 	.word	0xffffffff


	//   ....[24]....
        /*00d4*/ 	.word	0xffffffff


	//   ....[25]....
        /*00d8*/ 	.word	0xffffffff


	//   ....[26]....
        /*00dc*/ 	.word	0xffffffff


	//   ....[27]....
        /*00e0*/ 	.word	0xffffffff


	//   ....[28]....
        /*00e4*/ 	.word	0xffffffff


	//   ....[29]....
        /*00e8*/ 	.word	0xffffffff


	//   ....[30]....
        /*00ec*/ 	.word	0xffffffff


	//   ....[31]....
        /*00f0*/ 	.word	0xffffffff


	//   ....[32]....
        /*00f4*/ 	.word	0xffffffff


	//   ....[33]....
        /*00f8*/ 	.word	0xffffffff


	//   ....[34]....
        /*00fc*/ 	.word	0xffffffff


	//   ....[35]....
        /*0100*/ 	.word	0xffffffff


	//   ....[36]....
        /*0104*/ 	.word	0xffffffff


	//   ....[37]....
        /*0108*/ 	.word	0xffffffff


	//   ....[38]....
        /*010c*/ 	.word	0xffffffff


	//   ....[39]....
        /*0110*/ 	.word	0xffffffff


	//   ....[40]....
        /*0114*/ 	.word	0xffffffff


	//   ....[41]....
        /*0118*/ 	.word	0xffffffff


	//   ....[42]....
        /*011c*/ 	.word	0xffffffff


	//   ....[43]....
        /*0120*/ 	.word	0xffffffff


	//   ....[44]....
        /*0124*/ 	.word	0xffffffff


	//   ....[45]....
        /*0128*/ 	.word	0xffffffff


	//   ....[46]....
        /*012c*/ 	.word	0xffffffff


	//   ....[47]....
        /*0130*/ 	.word	0xffffffff


	//   ....[48]....
        /*0134*/ 	.word	0xffffffff


	//   ....[49]....
        /*0138*/ 	.word	0xffffffff


	//   ....[50]....
        /*013c*/ 	.word	0xffffffff


	//   ....[51]....
        /*0140*/ 	.word	0xffffffff


	//   ....[52]....
        /*0144*/ 	.word	0xffffffff


	//   ....[53]....
        /*0148*/ 	.word	0xffffffff


	//   ....[54]....
        /*014c*/ 	.word	0xffffffff


	//   ....[55]....
        /*0150*/ 	.word	0xffffffff


	//   ....[56]....
        /*0154*/ 	.word	0xffffffff


	//   ....[57]....
        /*0158*/ 	.word	0xffffffff


	//   ....[58]....
        /*015c*/ 	.word	0xffffffff


	//   ....[59]....
        /*0160*/ 	.word	0xffffffff


	//   ....[60]....
        /*0164*/ 	.word	0xffffffff


	//   ....[61]....
        /*0168*/ 	.word	0xffffffff


	//   ....[62]....
        /*016c*/ 	.word	0xffffffff


	//   ....[63]....
        /*0170*/ 	.word	0xffffffff


	//   ....[64]....
        /*0174*/ 	.word	0xffffffff


	//   ....[65]....
        /*0178*/ 	.word	0xffffffff


	//   ....[66]....
        /*017c*/ 	.word	0xffffffff


	//   ....[67]....
        /*0180*/ 	.word	0xffffffff


	//   ....[68]....
        /*0184*/ 	.word	0xffffffff


	//   ....[69]....
        /*0188*/ 	.word	0xffffffff


	//   ....[70]....
        /*018c*/ 	.word	0xffffffff


	//   ....[71]....
        /*0190*/ 	.word	0xffffffff


	//   ....[72]....
        /*0194*/ 	.word	0xffffffff


	//   ....[73]....
        /*0198*/ 	.word	0xffffffff


	//   ....[74]....
        /*019c*/ 	.word	0xffffffff


	//   ....[75]....
        /*01a0*/ 	.word	0xffffffff


	//   ....[76]....
        /*01a4*/ 	.word	0xffffffff


	//   ....[77]....
        /*01a8*/ 	.word	0xffffffff


	//   ....[78]....
        /*01ac*/ 	.word	0xffffffff


	//   ....[79]....
        /*01b0*/ 	.word	0xffffffff


	//   ....[80]....
        /*01b4*/ 	.word	0xffffffff


	//   ....[81]....
        /*01b8*/ 	.word	0xffffffff


	//   ....[82]....
        /*01bc*/ 	.word	0xffffffff


	//   ....[83]....
        /*01c0*/ 	.word	0x0500000f


	//   ....[84]....
        /*01c4*/ 	.word	0x0500000f


	//   ....[85]....
        /*01c8*/ 	.word	0x0500000f


	//   ....[86]....
        /*01cc*/ 	.word	0x0500000f


	//   ....[87]....
        /*01d0*/ 	.word	0x0500000f


	//   ....[88]....
        /*01d4*/ 	.word	0x0500000f


	//   ....[89]....
        /*01d8*/ 	.word	0x0500000f


	//   ....[90]....
        /*01dc*/ 	.word	0x0500000f


	//   ....[91]....
        /*01e0*/ 	.word	0x0500000f


	//   ....[92]....
        /*01e4*/ 	.word	0x0500000f


	//   ....[93]....
        /*01e8*/ 	.word	0x0500000f


	//   ....[94]....
        /*01ec*/ 	.word	0x0500000f


	//   ....[95]....
        /*01f0*/ 	.word	0x0500000f


	//   ....[96]....
        /*01f4*/ 	.word	0x0500000f


	//   ....[97]....
        /*01f8*/ 	.word	0x0500000f


	//   ....[98]....
        /*01fc*/ 	.word	0x0500000f


	//   ....[99]....
        /*0200*/ 	.word	0x0500000f


	//   ....[100]....
        /*0204*/ 	.word	0x0500000f


	//   ....[101]....
        /*0208*/ 	.word	0x0500000f


	//   ....[102]....
        /*020c*/ 	.word	0x0500000f


	//   ....[103]....
        /*0210*/ 	.word	0x0500000f


	//   ....[104]....
        /*0214*/ 	.word	0x0500000f


	//   ....[105]....
        /*0218*/ 	.word	0x0500000f


	//   ....[106]....
        /*021c*/ 	.word	0x0500000f


	//   ....[107]....
        /*0220*/ 	.word	0x0500000f


	//   ....[108]....
        /*0224*/ 	.word	0x0500000f


	//   ....[109]....
        /*0228*/ 	.word	0x0500000f


	//   ....[110]....
        /*022c*/ 	.word	0x0500000f


	//   ....[111]....
        /*0230*/ 	.word	0x0500000f


	//   ....[112]....
        /*0234*/ 	.word	0x0500000f


	//   ....[113]....
        /*0238*/ 	.word	0x0500000f


	//   ....[114]....
        /*023c*/ 	.word	0x0500000f


	//   ....[115]....
        /*0240*/ 	.word	0x0500000f


	//   ....[116]....
        /*0244*/ 	.word	0x0500000f


	//   ....[117]....
        /*0248*/ 	.word	0x0500000f


	//   ....[118]....
        /*024c*/ 	.word	0x0500000f


	//   ....[119]....
        /*0250*/ 	.word	0x0500000f


	//   ....[120]....
        /*0254*/ 	.word	0x0500000f


	//   ....[121]....
        /*0258*/ 	.word	0x0500000f


	//   ....[122]....
        /*025c*/ 	.word	0x0500000f


	//   ....[123]....
        /*0260*/ 	.word	0x0500000f


	//   ....[124]....
        /*0264*/ 	.word	0x0500000f


	//   ....[125]....
        /*0268*/ 	.word	0x0500000f


	//   ....[126]....
        /*026c*/ 	.word	0x0500000f


	//   ....[127]....
        /*0270*/ 	.word	0x0500000f


	//   ....[128]....
        /*0274*/ 	.word	0x0500000f


	//   ....[129]....
        /*0278*/ 	.word	0x0500000f


	//   ....[130]....
        /*027c*/ 	.word	0x0500000f


	//   ....[131]....
        /*0280*/ 	.word	0x0500000f


	//   ....[132]....
        /*0284*/ 	.word	0x0500000f


	//----- nvinfo : EIATTR_COOP_GROUP_INSTR_OFFSETS
	.align		4
.L_616:
        /*0288*/ 	.byte	0x04, 0x28
        /*028a*/ 	.short	(.L_618 - .L_617)


	//   ....[0]....
.L_617:
        /*028c*/ 	.word	0x00000080


	//   ....[1]....
        /*0290*/ 	.word	0x00000090


	//   ....[2]....
        /*0294*/ 	.word	0x000002b0


	//   ....[3]....
        /*0298*/ 	.word	0x00000410


	//   ....[4]....
        /*029c*/ 	.word	0x00000530


	//   ....[5]....
        /*02a0*/ 	.word	0x00000690


	//   ....[6]....
        /*02a4*/ 	.word	0x00001250


	//   ....[7]....
        /*02a8*/ 	.word	0x00003170


	//   ....[8]....
        /*02ac*/ 	.word	0x000042c0


	//   ....[9]....
        /*02b0*/ 	.word	0x000058a0


	//   ....[10]....
        /*02b4*/ 	.word	0x00005930


	//   ....[11]....
        /*02b8*/ 	.word	0x00005b70


	//   ....[12]....
        /*02bc*/ 	.word	0x00005bf0


	//   ....[13]....
        /*02c0*/ 	.word	0x00006590


	//   ....[14]....
        /*02c4*/ 	.word	0x00007040


	//   ....[15]....
        /*02c8*/ 	.word	0x00008320


	//   ....[16]....
        /*02cc*/ 	.word	0x00008390


	//   ....[17]....
        /*02d0*/ 	.word	0x00008680


	//   ....[18]....
        /*02d4*/ 	.word	0x00008840


	//   ....[19]....
        /*02d8*/ 	.word	0x00009770


	//   ....[20]....
        /*02dc*/ 	.word	0x00009870


	//   ....[21]....
        /*02e0*/ 	.word	0x000098c0


	//   ....[22]....
        /*02e4*/ 	.word	0x000098f0


	//   ....[23]....
        /*02e8*/ 	.word	0x00009910


	//   ....[24]....
        /*02ec*/ 	.word	0x0000a3e0


	//   ....[25]....
        /*02f0*/ 	.word	0x0000a8a0


	//   ....[26]....
        /*02f4*/ 	.word	0x0000a8d0


	//   ....[27]....
        /*02f8*/ 	.word	0x0000a900


	//   ....[28]....
        /*02fc*/ 	.word	0x0000a910


	//   ....[29]....
        /*0300*/ 	.word	0x0000ada0


	//   ....[30]....
        /*0304*/ 	.word	0x0000add0


	//   ....[31]....
        /*0308*/ 	.word	0x0000ba30


	//   ....[32]....
        /*030c*/ 	.word	0x0000ba50


	//   ....[33]....
        /*0310*/ 	.word	0x0000ca90


	//   ....[34]....
        /*0314*/ 	.word	0x0000dd30


	//   ....[35]....
        /*0318*/ 	.word	0x0000dd50


	//   ....[36]....
        /*031c*/ 	.word	0x0000dd60


	//   ....[37]....
        /*0320*/ 	.word	0x0000dda0


	//   ....[38]....
        /*0324*/ 	.word	0x0000ddf0


	//   ....[39]....
        /*0328*/ 	.word	0x0000de10


	//   ....[40]....
        /*032c*/ 	.word	0x0000de40


	//   ....[41]....
        /*0330*/ 	.word	0x0000de60


	//   ....[42]....
        /*0334*/ 	.word	0x0000e440


	//   ....[43]....
        /*0338*/ 	.word	0x0000e480


	//   ....[44]....
        /*033c*/ 	.word	0x0000e4a0


	//   ....[45]....
        /*0340*/ 	.word	0x0000e4b0


	//   ....[46]....
        /*0344*/ 	.word	0x0000e510


	//   ....[47]....
        /*0348*/ 	.word	0x0000e5e0


	//   ....[48]....
        /*034c*/ 	.word	0x0000e600


	//   ....[49]....
        /*0350*/ 	.word	0x0000e630


	//   ....[50]....
        /*0354*/ 	.word	0x0000ed30


	//   ....[51]....
        /*0358*/ 	.word	0x0000ed60


	//   ....[52]....
        /*035c*/ 	.word	0x0000edf0


	//   ....[53]....
        /*0360*/ 	.word	0x0000eea0


	//   ....[54]....
        /*0364*/ 	.word	0x0000ef90


	//   ....[55]....
        /*0368*/ 	.word	0x0000f060


	//   ....[56]....
        /*036c*/ 	.word	0x0000f0c0


	//   ....[57]....
        /*0370*/ 	.word	0x0000f160


	//   ....[58]....
        /*0374*/ 	.word	0x0000f610


	//   ....[59]....
        /*0378*/ 	.word	0x0000f640


	//   ....[60]....
        /*037c*/ 	.word	0x0000f670


	//   ....[61]....
        /*0380*/ 	.word	0x0000f6a0


	//   ....[62]....
        /*0384*/ 	.word	0x0000f6d0


	//   ....[63]....
        /*0388*/ 	.word	0x0000f720


	//   ....[64]....
        /*038c*/ 	.word	0x0000f8a0


	//   ....[65]....
        /*0390*/ 	.word	0x0000f8d0


	//   ....[66]....
        /*0394*/ 	.word	0x000102b0


	//   ....[67]....
        /*0398*/ 	.word	0x000102d0


	//   ....[68]....
        /*039c*/ 	.word	0x000102e0


	//   ....[69]....
        /*03a0*/ 	.word	0x00010300


	//   ....[70]....
        /*03a4*/ 	.word	0x00010320


	//   ....[71]....
        /*03a8*/ 	.word	0x00010350


	//   ....[72]....
        /*03ac*/ 	.word	0x00010370


	//   ....[73]....
        /*03b0*/ 	.word	0x000103a0


	//   ....[74]....
        /*03b4*/ 	.word	0x00010700


	//   ....[75]....
        /*03b8*/ 	.word	0x00010730


	//   ....[76]....
        /*03bc*/ 	.word	0x00010760


	//   ....[77]....
        /*03c0*/ 	.word	0x00010780


	//   ....[78]....
        /*03c4*/ 	.word	0x00010790


	//   ....[79]....
        /*03c8*/ 	.word	0x000107b0


	//   ....[80]....
        /*03cc*/ 	.word	0x00010850


	//   ....[81]....
        /*03d0*/ 	.word	0x00010890


	//   ....[82]....
        /*03d4*/ 	.word	0x00010d90


	//   ....[83]....
        /*03d8*/ 	.word	0x00011250


	//   ....[84]....
        /*03dc*/ 	.word	0x00011340


	//   ....[85]....
        /*03e0*/ 	.word	0x000113e0


	//   ....[86]....
        /*03e4*/ 	.word	0x00011460


	//   ....[87]....
        /*03e8*/ 	.word	0x00011510


	//   ....[88]....
        /*03ec*/ 	.word	0x00011570


	//   ....[89]....
        /*03f0*/ 	.word	0x00011620


	//   ....[90]....
        /*03f4*/ 	.word	0x00011680


	//   ....[91]....
        /*03f8*/ 	.word	0x00011730


	//   ....[92]....
        /*03fc*/ 	.word	0x000117d0


	//   ....[93]....
        /*0400*/ 	.word	0x00011830


	//   ....[94]....
        /*0404*/ 	.word	0x000118e0


	//   ....[95]....
        /*0408*/ 	.word	0x000119d0


	//   ....[96]....
        /*040c*/ 	.word	0x00011a70


	//   ....[97]....
        /*0410*/ 	.word	0x00011b50


	//   ....[98]....
        /*0414*/ 	.word	0x00011c60


	//   ....[99]....
        /*0418*/ 	.word	0x00011cb0


	//   ....[100]....
        /*041c*/ 	.word	0x00011d40


	//   ....[101]....
        /*0420*/ 	.word	0x00011e10


	//   ....[102]....
        /*0424*/ 	.word	0x00012080


	//   ....[103]....
        /*0428*/ 	.word	0x000120f0


	//   ....[104]....
        /*042c*/ 	.word	0x00012320


	//   ....[105]....
        /*0430*/ 	.word	0x00012390


	//   ....[106]....
        /*0434*/ 	.word	0x00012560


	//   ....[107]....
        /*0438*/ 	.word	0x000125b0


	//   ....[108]....
        /*043c*/ 	.word	0x00012700


	//   ....[109]....
        /*0440*/ 	.word	0x000127e0


	//   ....[110]....
        /*0444*/ 	.word	0x00012a40


	//   ....[111]....
        /*0448*/ 	.word	0x00012a90


	//   ....[112]....
        /*044c*/ 	.word	0x00012c50


	//   ....[113]....
        /*0450*/ 	.word	0x00012ca0


	//   ....[114]....
        /*0454*/ 	.word	0x00012e60


	//   ....[115]....
        /*0458*/ 	.word	0x00012eb0


	//   ....[116]....
        /*045c*/ 	.word	0x00012f90


	//   ....[117]....
        /*0460*/ 	.word	0x00013030


	//   ....[118]....
        /*0464*/ 	.word	0x00013090


	//   ....[119]....
        /*0468*/ 	.word	0x00013130


	//   ....[120]....
        /*046c*/ 	.word	0x00013190


	//   ....[121]....
        /*0470*/ 	.word	0x00013230


	//   ....[122]....
        /*0474*/ 	.word	0x00013290


	//   ....[123]....
        /*0478*/ 	.word	0x00013330


	//   ....[124]....
        /*047c*/ 	.word	0x00013410


	//   ....[125]....
        /*0480*/ 	.word	0x000134e0


	//   ....[126]....
        /*0484*/ 	.word	0x000135b0


	//   ....[127]....
        /*0488*/ 	.word	0x000136b0


	//   ....[128]....
        /*048c*/ 	.word	0x000137d0


	//   ....[129]....
        /*0490*/ 	.word	0x000138b0


	//   ....[130]....
        /*0494*/ 	.word	0x000139c0


	//   ....[131]....
        /*0498*/ 	.word	0x00013a90


	//   ....[132]....
        /*049c*/ 	.word	0x00013ba0


	//----- nvinfo : EIATTR_REG_RECONFIG
	.align		4
.L_618:
        /*04a0*/ 	.byte	0x01, 0x54
	.zero		2


	//----- nvinfo : EIATTR_SYSCALL_OFFSETS
	.align		4
        /*04a4*/ 	.byte	0x04, 0x46
        /*04a6*/ 	.short	(.L_620 - .L_619)


	//   ....[0]....
.L_619:
        /*04a8*/ 	.word	0x00003330


	//   ....[1]....
        /*04ac*/ 	.word	0x0000d1e0


	//   ....[2]....
        /*04b0*/ 	.word	0x0000d320


	//   ....[3]....
        /*04b4*/ 	.word	0x0000d410


	//   ....[4]....
        /*04b8*/ 	.word	0x0000e100


	//   ....[5]....
        /*04bc*/ 	.word	0x0000e900


	//----- nvinfo : EIATTR_MBARRIER_INSTR_OFFSETS
	.align		4
.L_620:
        /*04c0*/ 	.byte	0x04, 0x39
        /*04c2*/ 	.short	(.L_622 - .L_621)


	//   ....[0]....
.L_621:
        /*04c4*/ 	.word	0x00000190
        /*04c8*/ 	.word	0x000000ff
        /*04cc*/ 	.word	0x00038800
        /*04d0*/ 	.short	0x0100
        /*04d2*/ 	.byte	0x08
	.zero		1


	//   ....[1]....
        /*04d4*/ 	.word	0x000001a0
        /*04d8*/ 	.word	0x000000ff
        /*04dc*/ 	.word	0x00038810
        /*04e0*/ 	.short	0x0100
        /*04e2*/ 	.byte	0x08
	.zero		1


	//   ....[2]....
        /*04e4*/ 	.word	0x000001b0
        /*04e8*/ 	.word	0x000000ff
        /*04ec*/ 	.word	0x00038820
        /*04f0*/ 	.short	0x0100
        /*04f2*/ 	.byte	0x08
	.zero		1


	//   ....[3]....
        /*04f4*/ 	.word	0x00000260
        /*04f8*/ 	.word	0x000000ff
        /*04fc*/ 	.word	0x00038830
        /*0500*/ 	.short	0x0100
        /*0502*/ 	.byte	0x06
	.zero		1


	//   ....[4]....
        /*0504*/ 	.word	0x00000270
        /*0508*/ 	.word	0x000000ff
        /*050c*/ 	.word	0x00038840
        /*0510*/ 	.short	0x0100
        /*0512*/ 	.byte	0x06
	.zero		1


	//   ....[5]....
        /*0514*/ 	.word	0x00000280
        /*0518*/ 	.word	0x000000ff
        /*051c*/ 	.word	0x00038838
        /*0520*/ 	.short	0x0100
        /*0522*/ 	.byte	0x06
	.zero		1


	//   ....[6]....
        /*0524*/ 	.word	0x00000290
        /*0528*/ 	.word	0x000000ff
        /*052c*/ 	.word	0x00038848
        /*0530*/ 	.short	0x0100
        /*0532*/ 	.byte	0x06
	.zero		1


	//   ....[7]....
        /*0534*/ 	.word	0x000003c0
        /*0538*/ 	.word	0x000000ff
        /*053c*/ 	.word	0x00038850
        /*0540*/ 	.short	0x0100
        /*0542*/ 	.byte	0x08
	.zero		1


	//   ....[8]....
        /*0544*/ 	.word	0x000003d0
        /*0548*/ 	.word	0x000000ff
        /*054c*/ 	.word	0x00038860
        /*0550*/ 	.short	0x0100
        /*0552*/ 	.byte	0x08
	.zero		1


	//   ....[9]....
        /*0554*/ 	.word	0x000003e0
        /*0558*/ 	.word	0x000000ff
        /*055c*/ 	.word	0x00038858
        /*0560*/ 	.short	0x0100
        /*0562*/ 	.byte	0x08
	.zero		1


	//   ....[10]....
        /*0564*/ 	.word	0x000003f0
        /*0568*/ 	.word	0x000000ff
        /*056c*/ 	.word	0x00038868
        /*0570*/ 	.short	0x0100
        /*0572*/ 	.byte	0x08
	.zero		1


	//   ....[11]....
        /*0574*/ 	.word	0x000004e0
        /*0578*/ 	.word	0x000000ff
        /*057c*/ 	.word	0x00038870
        /*0580*/ 	.short	0x0100
        /*0582*/ 	.byte	0x06
	.zero		1


	//   ....[12]....
        /*0584*/ 	.word	0x000004f0
        /*0588*/ 	.word	0x000000ff
        /*058c*/ 	.word	0x00038880
        /*0590*/ 	.short	0x0100
        /*0592*/ 	.byte	0x06
	.zero		1


	//   ....[13]....
        /*0594*/ 	.word	0x00000500
        /*0598*/ 	.word	0x000000ff
        /*059c*/ 	.word	0x00038878
        /*05a0*/ 	.short	0x0100
        /*05a2*/ 	.byte	0x06
	.zero		1


	//   ....[14]....
        /*05a4*/ 	.word	0x00000510
        /*05a8*/ 	.word	0x000000ff
        /*05ac*/ 	.word	0x00038888
        /*05b0*/ 	.short	0x0100
        /*05b2*/ 	.byte	0x06
	.zero		1


	//   ....[15]....
        /*05b4*/ 	.word	0x00000640
        /*05b8*/ 	.word	0x000000ff
        /*05bc*/ 	.word	0x00038890
        /*05c0*/ 	.short	0x0100
        /*05c2*/ 	.byte	0x08
	.zero		1


	//   ....[16]....
        /*05c4*/ 	.word	0x00000650
        /*05c8*/ 	.word	0x000000ff
        /*05cc*/ 	.word	0x000388a0
        /*05d0*/ 	.short	0x0100
        /*05d2*/ 	.byte	0x08
	.zero		1


	//   ....[17]....
        /*05d4*/ 	.word	0x00000660
        /*05d8*/ 	.word	0x000000ff
        /*05dc*/ 	.word	0x00038898
        /*05e0*/ 	.short	0x0100
        /*05e2*/ 	.byte	0x08
	.zero		1


	//   ....[18]....
        /*05e4*/ 	.word	0x00000670
        /*05e8*/ 	.word	0x000000ff
        /*05ec*/ 	.word	0x000388a8
        /*05f0*/ 	.short	0x0100
        /*05f2*/ 	.byte	0x08
	.zero		1


	//   ....[19]....
        /*05f4*/ 	.word	0x000007b0
        /*05f8*/ 	.word	0x000000ff
        /*05fc*/ 	.word	0x000388b0
        /*0600*/ 	.short	0x0100
        /*0602*/ 	.byte	0x08
	.zero		1


	//   ....[20]....
        /*0604*/ 	.word	0x000007c0
        /*0608*/ 	.word	0x000000ff
        /*060c*/ 	.word	0x000388c0
        /*0610*/ 	.short	0x0100
        /*0612*/ 	.byte	0x08
	.zero		1


	//   ....[21]....
        /*0614*/ 	.word	0x000007d0
        /*0618*/ 	.word	0x000000ff
        /*061c*/ 	.word	0x000388b8
        /*0620*/ 	.short	0x0100
        /*0622*/ 	.byte	0x08
	.zero		1


	//   ....[22]....
        /*0624*/ 	.word	0x000007e0
        /*0628*/ 	.word	0x000000ff
        /*062c*/ 	.word	0x000388c8
        /*0630*/ 	.short	0x0100
        /*0632*/ 	.byte	0x08
	.zero		1


	//   ....[23]....
        /*0634*/ 	.word	0x00001690
        /*0638*/ 	.word	0x000000ff
        /*063c*/ 	.word	0x00000000
        /*0640*/ 	.short	0x0101
        /*0642*/ 	.byte	0x07
	.zero		1


	//   ....[24]....
        /*0644*/ 	.word	0x00002150
        /*0648*/ 	.word	0x000000ff
        /*064c*/ 	.word	0x00000000
        /*0650*/ 	.short	0x0101
        /*0652*/ 	.byte	0x07
	.zero		1


	//   ....[25]....
        /*0654*/ 	.word	0x00003360
        /*0658*/ 	.word	0x00000002
        /*065c*/ 	.word	0x00038800
        /*0660*/ 	.short	0x010a
        /*0662*/ 	.byte	0x3f
	.zero		1


	//   ....[26]....
        /*0664*/ 	.word	0x00003510
        /*0668*/ 	.word	0x00000002
        /*066c*/ 	.word	0x00038830
        /*0670*/ 	.short	0x010a
        /*0672*/ 	.byte	0x3f
	.zero		1


	//   ....[27]....
        /*0674*/ 	.word	0x00003550
        /*0678*/ 	.word	0x00000002
        /*067c*/ 	.word	0x00038830
        /*0680*/ 	.short	0x010a
        /*0682*/ 	.byte	0x3f
	.zero		1


	//   ....[28]....
        /*0684*/ 	.word	0x00003960
        /*0688*/ 	.word	0x00000002
        /*068c*/ 	.word	0x00038810
        /*0690*/ 	.short	0x010a
        /*0692*/ 	.byte	0x3f
	.zero		1


	//   ....[29]....
        /*0694*/ 	.word	0x000039a0
        /*0698*/ 	.word	0x00000002
        /*069c*/ 	.word	0x00038850
        /*06a0*/ 	.short	0x010a
        /*06a2*/ 	.byte	0x3f
	.zero		1


	//   ....[30]....
        /*06a4*/ 	.word	0x00003a60
        /*06a8*/ 	.word	0x00000002
        /*06ac*/ 	.word	0x00038850
        /*06b0*/ 	.short	0x010a
        /*06b2*/ 	.byte	0x3f
	.zero		1


	//   ....[31]....
        /*06b4*/ 	.word	0x00005530
        /*06b8*/ 	.word	0x000000ff
        /*06bc*/ 	.word	0x00000000
        /*06c0*/ 	.short	0x0101
        /*06c2*/ 	.byte	0x07
	.zero		1


	//   ....[32]....
        /*06c4*/ 	.word	0x00006650
        /*06c8*/ 	.word	0x000000ff
        /*06cc*/ 	.word	0x00000000
        /*06d0*/ 	.short	0x0101
        /*06d2*/ 	.byte	0x07
	.zero		1


	//   ....[33]....
        /*06d4*/ 	.word	0x00006760
        /*06d8*/ 	.word	0x000000c4
        /*06dc*/ 	.word	0x00038830
        /*06e0*/ 	.short	0x010a
        /*06e2*/ 	.byte	0x3f
	.zero		1


	//   ....[34]....
        /*06e4*/ 	.word	0x000067b0
        /*06e8*/ 	.word	0x000000c4
        /*06ec*/ 	.word	0x00038830
        /*06f0*/ 	.short	0x010a
        /*06f2*/ 	.byte	0x3f
	.zero		1


	//   ....[35]....
        /*06f4*/ 	.word	0x00006ae0
        /*06f8*/ 	.word	0x000000c4
        /*06fc*/ 	.word	0x00038850
        /*0700*/ 	.short	0x010a
        /*0702*/ 	.byte	0x3f
	.zero		1


	//   ....[36]....
        /*0704*/ 	.word	0x00006b30
        /*0708*/ 	.word	0x000000c4
        /*070c*/ 	.word	0x00038850
        /*0710*/ 	.short	0x010a
        /*0712*/ 	.byte	0x3f
	.zero		1


	//   ....[37]....
        /*0714*/ 	.word	0x000081e0
        /*0718*/ 	.word	0x000000ff
        /*071c*/ 	.word	0x00000000
        /*0720*/ 	.short	0x0101
        /*0722*/ 	.byte	0x07
	.zero		1


	//   ....[38]....
        /*0724*/ 	.word	0x00009820
        /*0728*/ 	.word	0x000000ff
        /*072c*/ 	.word	0x00000000
        /*0730*/ 	.short	0x0101
        /*0732*/ 	.byte	0x07
	.zero		1


	//   ....[39]....
        /*0734*/ 	.word	0x0000a3b0
        /*0738*/ 	.word	0x000000ff
        /*073c*/ 	.word	0x00000000
        /*0740*/ 	.short	0x0101
        /*0742*/ 	.byte	0x04
	.zero		1


	//   ....[40]....
        /*0744*/ 	.word	0x0000dae0
        /*0748*/ 	.word	0x000000ff
        /*074c*/ 	.word	0x00038840
        /*0750*/ 	.short	0x010a
        /*0752*/ 	.byte	0x2a
	.zero		1


	//   ....[41]....
        /*0754*/ 	.word	0x0000df20
        /*0758*/ 	.word	0x000000ff
        /*075c*/ 	.word	0x00038830
        /*0760*/ 	.short	0x0107
        /*0762*/ 	.byte	0x2a
	.zero		1


	//   ....[42]....
        /*0764*/ 	.word	0x0000df90
        /*0768*/ 	.word	0x000000ff
        /*076c*/ 	.word	0x00038830
        /*0770*/ 	.short	0x0101
        /*0772*/ 	.byte	0x2a
	.zero		1


	//   ....[43]....
        /*0774*/ 	.word	0x0000e780
        /*0778*/ 	.word	0x000000ff
        /*077c*/ 	.word	0x00038800
        /*0780*/ 	.short	0x0107
        /*0782*/ 	.byte	0x2a
	.zero		1


	//   ....[44]....
        /*0784*/ 	.word	0x0000e7d0
        /*0788*/ 	.word	0x000000ff
        /*078c*/ 	.word	0x00038800
        /*0790*/ 	.short	0x0101
        /*0792*/ 	.byte	0x2a
	.zero		1


	//   ....[45]....
        /*0794*/ 	.word	0x0000f3d0
        /*0798*/ 	.word	0x000000ff
        /*079c*/ 	.word	0x00038810
        /*07a0*/ 	.short	0x0107
        /*07a2*/ 	.byte	0x2a
	.zero		1


	//   ....[46]....
        /*07a4*/ 	.word	0x0000f430
        /*07a8*/ 	.word	0x000000ff
        /*07ac*/ 	.word	0x00038810
        /*07b0*/ 	.short	0x0101
        /*07b2*/ 	.byte	0x2a
	.zero		1


	//   ....[47]....
        /*07b4*/ 	.word	0x0000f440
        /*07b8*/ 	.word	0x000000ff
        /*07bc*/ 	.word	0x00038820
        /*07c0*/ 	.short	0x010a
        /*07c2*/ 	.byte	0x2a
	.zero		1


	//   ....[48]....
        /*07c4*/ 	.word	0x0000f490
        /*07c8*/ 	.word	0x000000ff
        /*07cc*/ 	.word	0x00038860
        /*07d0*/ 	.short	0x010a
        /*07d2*/ 	.byte	0x2a
	.zero		1


	//   ....[49]....
        /*07d4*/ 	.word	0x0000fcb0
        /*07d8*/ 	.word	0x000000ff
        /*07dc*/ 	.word	0x00038850
        /*07e0*/ 	.short	0x0107
        /*07e2*/ 	.byte	0x2a
	.zero		1


	//   ....[50]....
        /*07e4*/ 	.word	0x0000fd30
        /*07e8*/ 	.word	0x000000ff
        /*07ec*/ 	.word	0x00038850
        /*07f0*/ 	.short	0x0101
        /*07f2*/ 	.byte	0x2a
	.zero		1


	//   ....[51]....
        /*07f4*/ 	.word	0x000100b0
        /*07f8*/ 	.word	0x0000000a
        /*07fc*/ 	.word	0x00038840
        /*0800*/ 	.short	0x010a
        /*0802*/ 	.byte	0x3f
	.zero		1


	//   ....[52]....
        /*0804*/ 	.word	0x00010440
        /*0808*/ 	.word	0x0000000a
        /*080c*/ 	.word	0x00038830
        /*0810*/ 	.short	0x0107
        /*0812*/ 	.byte	0x3f
	.zero		1


	//   ....[53]....
        /*0814*/ 	.word	0x000104f0
        /*0818*/ 	.word	0x0000000a
        /*081c*/ 	.word	0x00038830
        /*0820*/ 	.short	0x0101
        /*0822*/ 	.byte	0x3f
	.zero		1


	//   ....[54]....
        /*0824*/ 	.word	0x00010520
        /*0828*/ 	.word	0x0000000a
        /*082c*/ 	.word	0x00038860
        /*0830*/ 	.short	0x010a
        /*0832*/ 	.byte	0x3f
	.zero		1


	//   ....[55]....
        /*0834*/ 	.word	0x00010b60
        /*0838*/ 	.word	0x0000000a
        /*083c*/ 	.word	0x00038850
        /*0840*/ 	.short	0x0107
        /*0842*/ 	.byte	0x3f
	.zero		1


	//   ....[56]....
        /*0844*/ 	.word	0x00010c30
        /*0848*/ 	.word	0x0000000a
        /*084c*/ 	.word	0x00038850
        /*0850*/ 	.short	0x0101
        /*0852*/ 	.byte	0x3f
	.zero		1


	//   ....[57]....
        /*0854*/ 	.word	0x00010d10
        /*0858*/ 	.word	0x00000005
        /*085c*/ 	.word	0x00038820
        /*0860*/ 	.short	0x010a
        /*0862*/ 	.byte	0x3f
	.zero		1


	//   ....[58]....
        /*0864*/ 	.word	0x00010ea0
        /*0868*/ 	.word	0x00000003
        /*086c*/ 	.word	0x00038840
        /*0870*/ 	.short	0x010a
        /*0872*/ 	.byte	0x3f
	.zero		1


	//   ....[59]....
        /*0874*/ 	.word	0x00010f40
        /*0878*/ 	.word	0x00000005
        /*087c*/ 	.word	0x00038840
        /*0880*/ 	.short	0x010a
        /*0882*/ 	.byte	0x3f
	.zero		1


	//   ....[60]....
        /*0884*/ 	.word	0x00010f80
        /*0888*/ 	.word	0x00000003
        /*088c*/ 	.word	0x00038860
        /*0890*/ 	.short	0x010a
        /*0892*/ 	.byte	0x3f
	.zero		1


	//   ....[61]....
        /*0894*/ 	.word	0x00010fc0
        /*0898*/ 	.word	0x00000005
        /*089c*/ 	.word	0x00038860
        /*08a0*/ 	.short	0x010a
        /*08a2*/ 	.byte	0x3f
	.zero		1


	//   ....[62]....
        /*08a4*/ 	.word	0x00011020
        /*08a8*/ 	.word	0x00000002
        /*08ac*/ 	.word	0x00038800
        /*08b0*/ 	.short	0x010a
        /*08b2*/ 	.byte	0x3f
	.zero		1


	//   ....[63]....
        /*08b4*/ 	.word	0x00011070
        /*08b8*/ 	.word	0x00000002
        /*08bc*/ 	.word	0x00038830
        /*08c0*/ 	.short	0x010a
        /*08c2*/ 	.byte	0x3f
	.zero		1


	//   ....[64]....
        /*08c4*/ 	.word	0x000110c0
        /*08c8*/ 	.word	0x00000002
        /*08cc*/ 	.word	0x00038810
        /*08d0*/ 	.short	0x010a
        /*08d2*/ 	.byte	0x3f
	.zero		1


	//   ....[65]....
        /*08d4*/ 	.word	0x00011110
        /*08d8*/ 	.word	0x00000002
        /*08dc*/ 	.word	0x00038850
        /*08e0*/ 	.short	0x010a
        /*08e2*/ 	.byte	0x3f
	.zero		1


	//   ....[66]....
        /*08e4*/ 	.word	0x00011160
        /*08e8*/ 	.word	0x000000c4
        /*08ec*/ 	.word	0x00038830
        /*08f0*/ 	.short	0x010a
        /*08f2*/ 	.byte	0x3f
	.zero		1


	//   ....[67]....
        /*08f4*/ 	.word	0x000111b0
        /*08f8*/ 	.word	0x000000c4
        /*08fc*/ 	.word	0x00038850
        /*0900*/ 	.short	0x010a
        /*0902*/ 	.byte	0x3f
	.zero		1


	//   ....[68]....
        /*0904*/ 	.word	0x00011290
        /*0908*/ 	.word	0x00000003
        /*090c*/ 	.word	0x00038840
        /*0910*/ 	.short	0x010a
        /*0912*/ 	.byte	0x3f
	.zero		1


	//   ....[69]....
        /*0914*/ 	.word	0x000125f0
        /*0918*/ 	.word	0x00000003
        /*091c*/ 	.word	0x00038820
        /*0920*/ 	.short	0x010a
        /*0922*/ 	.byte	0x3f
	.zero		1


	//   ....[70]....
        /*0924*/ 	.word	0x00012650
        /*0928*/ 	.word	0x00000003
        /*092c*/ 	.word	0x00038860
        /*0930*/ 	.short	0x010a
        /*0932*/ 	.byte	0x3f
	.zero		1


	//   ....[71]....
        /*0934*/ 	.word	0x00012ee0
        /*0938*/ 	.word	0x0000000a
        /*093c*/ 	.word	0x00038840
        /*0940*/ 	.short	0x010a
        /*0942*/ 	.byte	0x3f
	.zero		1


	//   ....[72]....
        /*0944*/ 	.word	0x00013360
        /*0948*/ 	.word	0x0000000a
        /*094c*/ 	.word	0x00038860
        /*0950*/ 	.short	0x010a
        /*0952*/ 	.byte	0x3f
	.zero		1


	//   ....[73]....
        /*0954*/ 	.word	0x00013ac0
        /*0958*/ 	.word	0x00000005
        /*095c*/ 	.word	0x00038820
        /*0960*/ 	.short	0x010a
        /*0962*/ 	.byte	0x3f
	.zero		1


	//   ....[74]....
        /*0964*/ 	.word	0x00013c60
        /*0968*/ 	.word	0x00000003
        /*096c*/ 	.word	0x00038840
        /*0970*/ 	.short	0x010a
        /*0972*/ 	.byte	0x3f
	.zero		1


	//   ....[75]....
        /*0974*/ 	.word	0x00013cb0
        /*0978*/ 	.word	0x00000005
        /*097c*/ 	.word	0x00038840
        /*0980*/ 	.short	0x010a
        /*0982*/ 	.byte	0x3f
	.zero		1


	//   ....[76]....
        /*0984*/ 	.word	0x00013d00
        /*0988*/ 	.word	0x00000003
        /*098c*/ 	.word	0x00038860
        /*0990*/ 	.short	0x010a
        /*0992*/ 	.byte	0x3f
	.zero		1


	//----- nvinfo : EIATTR_NUM_MBARRIERS
	.align		4
.L_622:
        /*0994*/ 	.byte	0x03, 0x38
        /*0996*/ 	.short	0x0017


	//----- nvinfo : EIATTR_EXIT_INSTR_OFFSETS
	.align		4
        /*0998*/ 	.byte	0x04, 0x1c
        /*099a*/ 	.short	(.L_624 - .L_623)


	//   ....[0]....
.L_623:
        /*099c*/ 	.word	0x00011010


	//----- nvinfo : EIATTR_MAX_THREADS
	.align		4
.L_624:
        /*09a0*/ 	.byte	0x04, 0x05
        /*09a2*/ 	.short	(.L_626 - .L_625)
.L_625:
        /*09a4*/ 	.word	0x00000180
        /*09a8*/ 	.word	0x00000001
        /*09ac*/ 	.word	0x00000001


	//----- nvinfo : EIATTR_CRS_STACK_SIZE
	.align		4
.L_626:
        /*09b0*/ 	.byte	0x04, 0x1e
        /*09b2*/ 	.short	(.L_628 - .L_627)
.L_627:
        /*09b4*/ 	.word	0x00000000


	//----- nvinfo : EIATTR_CBANK_PARAM_SIZE
	.align		4
.L_628:
        /*09b8*/ 	.byte	0x03, 0x19
        /*09ba*/ 	.short	0x0b70


	//----- nvinfo : EIATTR_PARAM_CBANK
	.align		4
        /*09bc*/ 	.byte	0x04, 0x0a
        /*09be*/ 	.short	(.L_630 - .L_629)
	.align		4
.L_629:
        /*09c0*/ 	.word	index@(.nv.constant0._ZN7cutlass13device_kernelIN5flash11enable_sm90INS1_16FlashAttnFwdSm90INS1_25CollectiveMainloopFwdSm90ILi2EN4cute5tupleIJNS5_1CILi1EEES8_S8_EEENS6_IJNS7_ILi64EEESA_SA_EEELi512ENS_6half_tEfNS_4arch4Sm90ELb0ELb0ELb1ELb0ELb1ELb0ELb1ELb0ELb0ELb1ELb1ELb0EEENS1_21CollectiveEpilogueFwdINS6_IJSA_NS7_ILi512EEESA_EEES9_SC_SE_Li256ELb0ELb1ELb1ELb0EEENS1_19SingleTileSchedulerILb0ELb1ELb1ELi64EEEEEEEEEvNT_6ParamsE)
        /*09c4*/ 	.short	0x0210
        /*09c6*/ 	.short	0x0b70


	//----- nvinfo : EIATTR_SW_WAR
	.align		4
.L_630:
        /*09c8*/ 	.byte	0x04, 0x36
        /*09ca*/ 	.short	(.L_632 - .L_631)
.L_631:
        /*09cc*/ 	.word	0x00000008
.L_632:


//--------------------- .nv.info._ZN7cutlass13device_kernelIN5flash11enable_sm90INS1_16FlashAttnFwdSm90INS1_25CollectiveMainloopFwdSm90ILi2EN4cute5tupleIJNS5_1CILi1EEES8_S8_EEENS6_IJNS7_ILi64EEESA_SA_EEELi512ENS_6half_tEfNS_4arch4Sm90ELb0ELb0ELb1ELb1ELb1ELb0ELb0ELb0ELb0ELb1ELb1ELb0EEENS1_21CollectiveEpilogueFwdINS6_IJSA_NS7_ILi512EEESA_EEES9_SC_SE_Li256ELb1ELb1ELb1ELb0EEENS1_36VarlenDynamicPersistentTileSchedulerILi64ELi64ELi256ELi128ELb1ELb1ELb1ELb0ELb1ELb1EEEEEEEEEvNT_6ParamsE --------------------------
	.section	.nv.info._ZN7cutlass13device_kernelIN5flash11enable_sm90INS1_16FlashAttnFwdSm90INS1_25CollectiveMainloopFwdSm90ILi2EN4cute5tupleIJNS5_1CILi1EEES8_S8_EEENS6_IJNS7_ILi64EEESA_SA_EEELi512ENS_6half_tEfNS_4arch4Sm90ELb0ELb0ELb1ELb1ELb1ELb0ELb0ELb0ELb0ELb1ELb1ELb0EEENS1_21CollectiveEpilogueFwdINS6_IJSA_NS7_ILi512EEESA_EEES9_SC_SE_Li256ELb1ELb1ELb1ELb0EEENS1_36VarlenDynamicPersistentTileSchedulerILi64ELi64ELi256ELi128ELb1ELb1ELb1ELb0ELb1ELb1EEEEEEEEEvNT_6ParamsE,"",@"SHT_CUDA_INFO"
	.sectionflags	@""
	.align	4


	//----- nvinfo : EIATTR_CUDA_API_VERSION
	.align		4
        /*0000*/ 	.byte	0x04, 0x37
        /*0002*/ 	.short	(.L_634 - .L_633)
.L_633:
        /*0004*/ 	.word	0x00000082


	//----- nvinfo : EIATTR_KPARAM_INFO
	.align		4
.L_634:
        /*0008*/ 	.byte	0x04, 0x17
        /*000a*/ 	.short	(.L_636 - .L_635)
.L_635:
        /*000c*/ 	.word	0x00000000
        /*0010*/ 	.short	0x0000
        /*0012*/ 	.short	0x0070
        /*0014*/ 	.byte	0x00, 0xf0, 0x01, 0x2a


	//----- nvinfo : EIATTR_SPARSE_MMA_MASK
	.align		4
.L_636:
        /*0018*/ 	.byte	0x03, 0x50
        /*001a*/ 	.short	0x0000


	//----- nvinfo : EIATTR_MAXREG_COUNT
	.align		4
        /*001c*/ 	.byte	0x03, 0x1b
        /*001e*/ 	.short	0x00a8


	//----- nvinfo : EIATTR_NUM_BARRIERS
	.align		4
        /*0020*/ 	.byte	0x02, 0x4c
        /*0022*/ 	.byte	0x10
	.zero		1


	//----- nvinfo : EIATTR_EXTERNS
	.align		4
        /*0024*/ 	.byte	0x04, 0x0f
        /*0026*/ 	.short	(.L_638 - .L_637)


	//   ....[0]....
	.align		4
.L_637:
        /*0028*/ 	.word	index@(__assertfail)


	//----- nvinfo : EIATTR_ANNOTATIONS
	.align		4
.L_638:
        /*002c*/ 	.byte	0x04, 0x55
        /*002e*/ 	.short	(.L_640 - .L_639)


	//   ....[0]....
.L_639:
        /* <DEDUP_REMOVED lines=21> */


	//----- nvinfo : EIATTR_MERCURY_ISA_VERSION
	.align		4
.L_640:
        /*0168*/ 	.byte	0x03, 0x5f
        /*016a*/ 	.short	0x0101


	//----- nvinfo : EIATTR_UNUSED_LOAD_BYTE_OFFSET
	.align		4
        /*016c*/ 	.byte	0x04, 0x44
        /*016e*/ 	.short	(.L_642 - .L_641)


	//   ....[0]....
.L_641:
        /*0170*/ 	.word	0x00000940
        /*0174*/ 	.word	0x0000fff0


	//   ....[1]....
        /*0178*/ 	.word	0x000080f0
        /*017c*/ 	.word	0x0000fff0


	//----- nvinfo : EIATTR_INT_WARP_WIDE_INSTR_OFFSETS
	.align		4
.L_642:
        /*0180*/ 	.byte	0x04, 0x31
        /*0182*/ 	.short	(.L_644 - .L_643)


	//   ....[0]....
.L_643:
        /*0184*/ 	.word	0x000000c0


	//   ....[1]....
        /*0188*/ 	.word	0x000000d0


	//   ....[2]....
        /*018c*/ 	.word	0x00000170


	//   ....[3]....
        /*0190*/ 	.word	0x0000e080


	//   ....[4]....
        /*0194*/ 	.word	0x0000e110


	//   ....[5]....
        /*0198*/ 	.word	0x00011500


	//   ....[6]....
        /*019c*/ 	.word	0x00011590


	//----- nvinfo : EIATTR_COOP_GROUP_MASK_REGIDS
	.align		4
.L_644:
        /*01a0*/ 	.byte	0x04, 0x29
        /*01a2*/ 	.short	(.L_646 - .L_645)


	//   ....[0]....
.L_645:
        /*01a4*/ 	.word	0xffffffff


	//   ....[1]....
        /*01a8*/ 	.word	0xffffffff


	//   ....[2]....
        /*01ac*/ 	.word	0xffffffff


	//   ....[3]....
        /*01b0*/ 	.word	0xffffffff


	//   ....[4]....
        /*01b4*/ 	.word	0xffffffff


	//   ....[5]....
        /*01b8*/ 	.word	0xffffffff


	//   ....[6]....
        /*01bc*/ 	.word	0xffffffff


	//   ....[7]....
        /*01c0*/ 	.word	0xffffffff


	//   ....[8]....
        /*01c4*/ 	.word	0xffffffff


	//   ....[9]....
        /*01c8*/ 	.word	0xffffffff


	//   ....[10]....
        /*01cc*/ 	.word	0xffffffff


	//   ....[11]....
        /*01d0*/ 	.word	0xffffffff


	//   ....[12]....
        /*01d4*/ 	.word	0xffffffff


	//   ....[13]....
        /*01d8*/ 	.word	0xffffffff


	//   ....[14]....
        /*01dc*/ 	.word	0xffffffff


	//   ....[15]....
        /*01e0*/ 	.word	0xffffffff


	//   ....[16]....
        /*01e4*/ 	.word	0xffffffff


	//   ....[17]....
        /*01e8*/ 	.word	0xffffffff


	//   ....[18]....
        /*01ec*/ 	.word	0xffffffff


	//   ....[19]....
        /*01f0*/ 	.word	0xffffffff


	//   ....[20]....
        /*01f4*/ 	.word	0xffffffff


	//   ....[21]....
        /*01f8*/ 	.word	0xffffffff


	//   ....[22]....
        /*01fc*/ 	.word	0xffffffff


	//   ....[23]....
        /*0200*/ 	.word	0xffffffff


	//   ....[24]....
        /*0204*/ 	.word	0xffffffff


	//   ....[25]....
        /*0208*/ 	.word	0xffffffff


	//   ....[26]....
        /*020c*/ 	.word	0xffffffff


	//   ....[27]....
        /*0210*/ 	.word	0xffffffff


	//   ....[28]....
        /*0214*/ 	.word	0xffffffff


	//   ....[29]....
        /*0218*/ 	.word	0xffffffff


	//   ....[30]....
        /*021c*/ 	.word	0xffffffff


	//   ....[31]....
        /*0220*/ 	.word	0xffffffff


	//   ....[32]....
        /*0224*/ 	.word	0xffffffff


	//   ....[33]....
        /*0228*/ 	.word	0xffffffff


	//   ....[34]....
        /*022c*/ 	.word	0xffffffff


	//   ....[35]....
        /*0230*/ 	.word	0xffffffff


	//   ....[36]....
        /*0234*/ 	.word	0xffffffff


	//   ....[37]....
        /*0238*/ 	.word	0xffffffff


	//   ....[38]....
        /*023c*/ 	.word	0xffffffff


	//   ....[39]....
        /*0240*/ 	.word	0xffffffff


	//   ....[40]....
        /*0244*/ 	.word	0xffffffff


	//   ....[41]....
        /*0248*/ 	.word	0xffffffff


	//   ....[42]....
        /*024c*/ 	.word	0xffffffff


	//   ....[43]....
        /*0250*/ 	.word	0xffffffff


	//   ....[44]....
        /*0254*/ 	.word	0xffffffff


	//   ....[45]....
        /*0258*/ 	.word	0xffffffff


	//   ....[46]....
        /*025c*/ 	.word	0xffffffff


	//   ....[47]....
        /*0260*/ 	.word	0xffffffff


	//   ....[48]....
        /*0264*/ 	.word	0xffffffff


	//   ....[49]....
        /*0268*/ 	.word	0xffffffff


	//   ....[50]....
        /*026c*/ 	.word	0xffffffff


	//   ....[51]....
        /*0270*/ 	.word	0xffffffff


	//   ....[52]....
        /*0274*/ 	.word	0xffffffff


	//   ....[53]....
        /*0278*/ 	.word	0xffffffff


	//   ....[54]....
        /*027c*/ 	.word	0xffffffff


	//   ....[55]....
        /*0280*/ 	.word	0xffffffff


	//   ....[56]....
        /*0284*/ 	.word	0xffffffff


	//   ....[57]....
        /*0288*/ 	.word	0xffffffff


	//   ....[58]....
        /*028c*/ 	.word	0xffffffff


	//   ....[59]....
        /*0290*/ 	.word	0xffffffff


	//   ....[60]....
        /*0294*/ 	.word	0xffffffff


	//   ....[61]....
        /*0298*/ 	.word	0xffffffff


	//   ....[62]....
        /*029c*/ 	.word	0xffffffff


	//   ....[63]....
        /*02a0*/ 	.word	0xffffffff


	//   ....[64]....
        /*02a4*/ 	.word	0xffffffff


	//   ....[65]....
        /*02a8*/ 	.word	0xffffffff


	//   ....[66]....
        /*02ac*/ 	.word	0xffffffff


	//   ....[67]....
        /*02b0*/ 	.word	0xffffffff


	//   ....[68]....
        /*02b4*/ 	.word	0xffffffff


	//   ....[69]....
        /*02b8*/ 	.word	0xffffffff


	//   ....[70]....
        /*02bc*/ 	.word	0xffffffff


	//   ....[71]....
        /*02c0*/ 	.word	0xffffffff


	//   ....[72]....
        /*02c4*/ 	.word	0xffffffff


	//   ....[73]....
        /*02c8*/ 	.word	0xffffffff


	//   ....[74]....
        /*02cc*/ 	.word	0xffffffff


	//   ....[75]....
        /*02d0*/ 	.word	0xffffffff


	//   ....[76]....
        /*02d4*/ 	.word	0xffffffff


	//   ....[77]....
        /*02d8*/ 	.word	0xffffffff


	//   ....[78]....
        /*02dc*/ 	.word	0xffffffff


	//   ....[79]....
        /*02e0*/ 	.word	0xffffffff


	//   ....[80]....
        /*02e4*/ 	.word	0xffffffff


	//   ....[81]....
        /*02e8*/ 	.word	0xffffffff


	//   ....[82]....
        /*02ec*/ 	.word	0xffffffff


	//   ....[83]....
        /*02f0*/ 	.word	0xffffffff


	//   ....[84]....
        /*02f4*/ 	.word	0xffffffff


	//   ....[85]....
        /*02f8*/ 	.word	0xffffffff


	//   ....[86]....
        /*02fc*/ 	.word	0xffffffff


	//   ....[87]....
        /*0300*/ 	.word	0xffffffff


	//   ....[88]....
        /*0304*/ 	.word	0xffffffff


	//   ....[89]....
        /*0308*/ 	.word	0xffffffff


	//   ....[90]....
        /*030c*/ 	.word	0xffffffff


	//   ....[91]....
        /*0310*/ 	.word	0xffffffff


	//   ....[92]....
        /*0314*/ 	.word	0xffffffff


	//   ....[93]....
        /*0318*/ 	.word	0xffffffff


	//   ....[94]....
        /*031c*/ 	.word	0xffffffff


	//   ....[95]....
        /*0320*/ 	.word	0xffffffff


	//   ....[96]....
        /*0324*/ 	.word	0xffffffff


	//   ....[97]....
        /*0328*/ 	.word	0xffffffff


	//   ....[98]....
        /*032c*/ 	.word	0xffffffff


	//   ....[99]....
        /*0330*/ 	.word	0xffffffff


	//   ....[100]....
        /*0334*/ 	.word	0xffffffff


	//   ....[101]....
        /*0338*/ 	.word	0xffffffff


	//   ....[102]....
        /*033c*/ 	.word	0xffffffff


	//   ....[103]....
        /*0340*/ 	.word	0xffffffff


	//   ....[104]....
        /*0344*/ 	.word	0xffffffff


	//   ....[105]....
        /*0348*/ 	.word	0xffffffff


	//   ....[106]....
        /*034c*/ 	.word	0xffffffff


	//   ....[107]....
        /*0350*/ 	.word	0xffffffff


	//   ....[108]....
        /*0354*/ 	.word	0xffffffff


	//   ....[109]....
        /*0358*/ 	.word	0xffffffff


	//   ....[110]....
        /*035c*/ 	.word	0xffffffff


	//   ....[111]....
        /*0360*/ 	.word	0xffffffff


	//   ....[112]....
        /*0364*/ 	.word	0xffffffff


	//   ....[113]....
        /*0368*/ 	.word	0xffffffff


	//   ....[114]....
        /*036c*/ 	.word	0xffffffff


	//   ....[115]....
        /*0370*/ 	.word	0x0500000f


	//   ....[116]....
        /*0374*/ 	.word	0x0500000f


	//   ....[117]....
        /*0378*/ 	.word	0x0500000f


	//   ....[118]....
        /*037c*/ 	.word	0x0500000f


	//   ....[119]....
        /*0380*/ 	.word	0x0500000f


	//   ....[120]....
        /*0384*/ 	.word	0x0500000f


	//   ....[121]....
        /*0388*/ 	.word	0x0500000f


	//   ....[122]....
        /*038c*/ 	.word	0x0500000f


	//   ....[123]....
        /*0390*/ 	.word	0x0500000f


	//   ....[124]....
        /*0394*/ 	.word	0x0500000f


	//   ....[125]....
        /*0398*/ 	.word	0x0500000f


	//   ....[126]....
        /*039c*/ 	.word	0x0500000f


	//   ....[127]....
        /*03a0*/ 	.word	0x0500000f


	//   ....[128]....
        /*03a4*/ 	.word	0x0500000f


	//   ....[129]....
        /*03a8*/ 	.word	0x0500000f


	//   ....[130]....
        /*03ac*/ 	.word	0x0500000f


	//   ....[131]....
        /*03b0*/ 	.word	0x0500000f


	//   ....[132]....
        /*03b4*/ 	.word	0x0500000f


	//   ....[133]....
        /*03b8*/ 	.word	0x0500000f


	//   ....[134]....
        /*03bc*/ 	.word	0x0500000f


	//   ....[135]....
        /*03c0*/ 	.word	0x0500000f


	//   ....[136]....
        /*03c4*/ 	.word	0x0500000f


	//   ....[137]....
        /*03c8*/ 	.word	0x0500000f


	//   ....[138]....
        /*03cc*/ 	.word	0x0500000f


	//   ....[139]....
        /*03d0*/ 	.word	0x0500000f


	//   ....[140]....
        /*03d4*/ 	.word	0x0500000f


	//   ....[141]....
        /*03d8*/ 	.word	0x0500000f


	//   ....[142]....
        /*03dc*/ 	.word	0x0500000f


	//   ....[143]....
        /*03e0*/ 	.word	0x0500000f


	//   ....[144]....
        /*03e4*/ 	.word	0x0500000f


	//   ....[145]....
        /*03e8*/ 	.word	0x0500000f


	//   ....[146]....
        /*03ec*/ 	.word	0x0500000f


	//   ....[147]....
        /*03f0*/ 	.word	0x0500000f


	//   ....[148]....
        /*03f4*/ 	.word	0x0500000f


	//   ....[149]....
        /*03f8*/ 	.word	0x0500000f


	//   ....[150]....
        /*03fc*/ 	.word	0x0500000f


	//   ....[151]....
        /*0400*/ 	.word	0x0500000f


	//   ....[152]....
        /*0404*/ 	.word	0x0500000f


	//   ....[153]....
        /*0408*/ 	.word	0x0500000f


	//   ....[154]....
        /*040c*/ 	.word	0x0500000f


	//   ....[155]....
        /*0410*/ 	.word	0x0500000f


	//   ....[156]....
        /*0414*/ 	.word	0x0500000f


	//   ....[157]....
        /*0418*/ 	.word	0x0500000f


	//   ....[158]....
        /*041c*/ 	.word	0x0500000f


	//   ....[159]....
        /*0420*/ 	.word	0x0500000f


	//   ....[160]....
        /*0424*/ 	.word	0x0500000f


	//   ....[161]....
        /*0428*/ 	.word	0x0500000f


	//   ....[162]....
        /*042c*/ 	.word	0x0500000f


	//   ....[163]....
        /*0430*/ 	.word	0x0500000f


	//   ....[164]....
        /*0434*/ 	.word	0x0500000f


	//   ....[165]....
        /*0438*/ 	.word	0x0500000f


	//   ....[166]....
        /*043c*/ 	.word	0x0500000f


	//   ....[167]....
        /*0440*/ 	.word	0x0500000f


	//   ....[168]....
        /*0444*/ 	.word	0x0500000f


	//   ....[169]....
        /*0448*/ 	.word	0x0500000f


	//   ....[170]....
        /*044c*/ 	.word	0x0500000f


	//   ....[171]....
        /*0450*/ 	.word	0x0500000f


	//   ....[172]....
        /*0454*/ 	.word	0x0500000f


	//   ....[173]....
        /*0458*/ 	.word	0x0500000f


	//   ....[174]....
        /*045c*/ 	.word	0x0500000f


	//----- nvinfo : EIATTR_COOP_GROUP_INSTR_OFFSETS
	.align		4
.L_646:
        /*0460*/ 	.byte	0x04, 0x28
        /*0462*/ 	.short	(.L_648 - .L_647)


	//   ....[0]....
.L_647:
        /*0464*/ 	.word	0x00000070


	//   ....[1]....
        /*0468*/ 	.word	0x000000b0


	//   ....[2]....
        /*046c*/ 	.word	0x00000290


	//   ....[3]....
        /*0470*/ 	.word	0x000003f0


	//   ....[4]....
        /*0474*/ 	.word	0x00000510


	//   ....[5]....
        /*0478*/ 	.word	0x00000670


	//   ....[6]....
        /*047c*/ 	.word	0x00001e00


	//   ....[7]....
        /*0480*/ 	.word	0x00003e10


	//   ....[8]....
        /*0484*/ 	.word	0x00004c00


	//   ....[9]....
        /*0488*/ 	.word	0x00004c90


	//   ....[10]....
        /*048c*/ 	.word	0x00004ed0


	//   ....[11]....
        /*0490*/ 	.word	0x00004f90


	//   ....[12]....
        /*0494*/ 	.word	0x000057f0


	//   ....[13]....
        /*0498*/ 	.word	0x00005fc0


	//   ....[14]....
        /*049c*/ 	.word	0x00006030


	//   ....[15]....
        /*04a0*/ 	.word	0x00006890


	//   ....[16]....
        /*04a4*/ 	.word	0x000068f0


	//   ....[17]....
        /*04a8*/ 	.word	0x00007540


	//   ....[18]....
        /*04ac*/ 	.word	0x00007600


	//   ....[19]....
        /*04b0*/ 	.word	0x00007670


	//   ....[20]....
        /*04b4*/ 	.word	0x00007690


	//   ....[21]....
        /*04b8*/ 	.word	0x000076d0


	//   ....[22]....
        /*04bc*/ 	.word	0x00008ec0


	//   ....[23]....
        /*04c0*/ 	.word	0x000092d0


	//   ....[24]....
        /*04c4*/ 	.word	0x000092f0


	//   ....[25]....
        /*04c8*/ 	.word	0x00009320


	//   ....[26]....
        /*04cc*/ 	.word	0x00009330


	//   ....[27]....
        /*04d0*/ 	.word	0x00009fc0


	//   ....[28]....
        /*04d4*/ 	.word	0x00009fe0


	//   ....[29]....
        /*04d8*/ 	.word	0x0000a290


	//   ....[30]....
        /*04dc*/ 	.word	0x0000a2b0


	//   ....[31]....
        /*04e0*/ 	.word	0x0000aa20


	//   ....[32]....
        /*04e4*/ 	.word	0x0000aa30


	//   ....[33]....
        /*04e8*/ 	.word	0x0000b280


	//   ....[34]....
        /*04ec*/ 	.word	0x0000b2a0


	//   ....[35]....
        /*04f0*/ 	.word	0x0000c6a0


	//   ....[36]....
        /*04f4*/ 	.word	0x0000c6d0


	//   ....[37]....
        /*04f8*/ 	.word	0x0000c900


	//   ....[38]....
        /*04fc*/ 	.word	0x0000c920


	//   ....[39]....
        /*0500*/ 	.word	0x0000cbe0


	//   ....[40]....
        /*0504*/ 	.word	0x0000cdd0


	//   ....[41]....
        /*0508*/ 	.word	0x0000ce00


	//   ....[42]....
        /*050c*/ 	.word	0x0000ce30


	//   ....[43]....
        /*0510*/ 	.word	0x0000ce60


	//   ....[44]....
        /*0514*/ 	.word	0x0000ce90


	//   ....[45]....
        /*0518*/ 	.word	0x0000cec0


	//   ....[46]....
        /*051c*/ 	.word	0x0000d030


	//   ....[47]....
        /*0520*/ 	.word	0x0000d060


	//   ....[48]....
        /*0524*/ 	.word	0x0000d090


	//   ....[49]....
        /*0528*/ 	.word	0x0000d0c0


	//   ....[50]....
        /*052c*/ 	.word	0x0000d0f0


	//   ....[51]....
        /*0530*/ 	.word	0x0000d120


	//   ....[52]....
        /*0534*/ 	.word	0x0000d1b0


	//   ....[53]....
        /*0538*/ 	.word	0x0000d1e0


	//   ....[54]....
        /*053c*/ 	.word	0x0000d1f0


	//   ....[55]....
        /*0540*/ 	.word	0x0000d280


	//   ....[56]....
        /*0544*/ 	.word	0x0000ee20


	//   ....[57]....
        /*0548*/ 	.word	0x0000ee40


	//   ....[58]....
        /*054c*/ 	.word	0x0000eed0


	//   ....[59]....
        /*0550*/ 	.word	0x0000eef0


	//   ....[60]....
        /*0554*/ 	.word	0x0000ef70


	//   ....[61]....
        /*0558*/ 	.word	0x0000ef90


	//   ....[62]....
        /*055c*/ 	.word	0x0000efa0


	//   ....[63]....
        /*0560*/ 	.word	0x0000efb0


	//   ....[64]....
        /*0564*/ 	.word	0x0000f700


	//   ....[65]....
        /*0568*/ 	.word	0x0000f730


	//   ....[66]....
        /*056c*/ 	.word	0x0000f7d0


	//   ....[67]....
        /*0570*/ 	.word	0x0000f7f0


	//   ....[68]....
        /*0574*/ 	.word	0x0000f870


	//   ....[69]....
        /*0578*/ 	.word	0x0000f890


	//   ....[70]....
        /*057c*/ 	.word	0x0000f8a0


	//   ....[71]....
        /*0580*/ 	.word	0x0000f8b0


	//   ....[72]....
        /*0584*/ 	.word	0x0000fd30


	//   ....[73]....
        /*0588*/ 	.word	0x0000fdf0


	//   ....[74]....
        /*058c*/ 	.word	0x0000ff40


	//   ....[75]....
        /*0590*/ 	.word	0x0000ff80


	//   ....[76]....
        /*0594*/ 	.word	0x0000ff90


	//   ....[77]....
        /*0598*/ 	.word	0x0000ffa0


	//   ....[78]....
        /*059c*/ 	.word	0x000100f0


	//   ....[79]....
        /*05a0*/ 	.word	0x00010240


	//   ....[80]....
        /*05a4*/ 	.word	0x00010a30


	//   ....[81]....
        /*05a8*/ 	.word	0x00010a50


	//   ....[82]....
        /*05ac*/ 	.word	0x00010aa0


	//   ....[83]....
        /*05b0*/ 	.word	0x00010ab0


	//   ....[84]....
        /*05b4*/ 	.word	0x00010af0


	//   ....[85]....
        /*05b8*/ 	.word	0x00010b00


	//   ....[86]....
        /*05bc*/ 	.word	0x00010b10


	//   ....[87]....
        /*05c0*/ 	.word	0x00010b50


	//   ....[88]....
        /*05c4*/ 	.word	0x00010e50


	//   ....[89]....
        /*05c8*/ 	.word	0x00010e90


	//   ....[90]....
        /*05cc*/ 	.word	0x00010eb0


	//   ....[91]....
        /*05d0*/ 	.word	0x00010ed0


	//   ....[92]....
        /*05d4*/ 	.word	0x00010f00


	//   ....[93]....
        /*05d8*/ 	.word	0x00010f20


	//   ....[94]....
        /*05dc*/ 	.word	0x00011020


	//   ....[95]....
        /*05e0*/ 	.word	0x00011170


	//   ....[96]....
        /*05e4*/ 	.word	0x000117b0


	//   ....[97]....
        /*05e8*/ 	.word	0x000117e0


	//   ....[98]....
        /*05ec*/ 	.word	0x00011840


	//   ....[99]....
        /*05f0*/ 	.word	0x00011870


	//   ....[100]....
        /*05f4*/ 	.word	0x000118a0


	//   ....[101]....
        /*05f8*/ 	.word	0x000118d0


	//   ....[102]....
        /*05fc*/ 	.word	0x00011900


	//   ....[103]....
        /*0600*/ 	.word	0x00011930


	//   ....[104]....
        /*0604*/ 	.word	0x00011ad0


	//   ....[105]....
        /*0608*/ 	.word	0x00011b00


	//   ....[106]....
        /*060c*/ 	.word	0x00011b30


	//   ....[107]....
        /*0610*/ 	.word	0x00011b60


	//   ....[108]....
        /*0614*/ 	.word	0x00011b90


	//   ....[109]....
        /*0618*/ 	.word	0x00011bc0


	//   ....[110]....
        /*061c*/ 	.word	0x00011c80


	//   ....[111]....
        /*0620*/ 	.word	0x00011ca0


	//   ....[112]....
        /*0624*/ 	.word	0x00011cb0


	//   ....[113]....
        /*0628*/ 	.word	0x00011d10


	//   ....[114]....
        /*062c*/ 	.word	0x00012330


	//   ....[115]....
        /*0630*/ 	.word	0x000128c0


	//   ....[116]....
        /*0634*/ 	.word	0x000129b0


	//   ....[117]....
        /*0638*/ 	.word	0x00012a50


	//   ....[118]....
        /*063c*/ 	.word	0x00012ab0


	//   ....[119]....
        /*0640*/ 	.word	0x00012ba0


	//   ....[120]....
        /*0644*/ 	.word	0x00012c10


	//   ....[121]....
        /*0648*/ 	.word	0x00012d00


	//   ....[122]....
        /*064c*/ 	.word	0x00012d70


	//   ....[123]....
        /*0650*/ 	.word	0x00012e10


	//   ....[124]....
        /*0654*/ 	.word	0x00012f00


	//   ....[125]....
        /*0658*/ 	.word	0x00012f70


	//   ....[126]....
        /*065c*/ 	.word	0x00012fd0


	//   ....[127]....
        /*0660*/ 	.word	0x000130c0


	//   ....[128]....
        /*0664*/ 	.word	0x00013120


	//   ....[129]....
        /*0668*/ 	.word	0x00013220


	//   ....[130]....
        /*066c*/ 	.word	0x00013280


	//   ....[131]....
        /*0670*/ 	.word	0x00013320


	//   ....[132]....
        /*0674*/ 	.word	0x000134a0


	//   ....[133]....
        /*0678*/ 	.word	0x000135a0


	//   ....[134]....
        /*067c*/ 	.word	0x00013820


	//   ....[135]....
        /*0680*/ 	.word	0x00013870


	//   ....[136]....
        /*0684*/ 	.word	0x00013a40


	//   ....[137]....
        /*0688*/ 	.word	0x00013a90


	//   ....[138]....
        /*068c*/ 	.word	0x00013c60


	//   ....[139]....
        /*0690*/ 	.word	0x00013cb0


	//   ....[140]....
        /*0694*/ 	.word	0x00013da0


	//   ....[141]....
        /*0698*/ 	.word	0x00013e40


	//   ....[142]....
        /*069c*/ 	.word	0x00013ea0


	//   ....[143]....
        /*06a0*/ 	.word	0x00013f50


	//   ....[144]....
        /*06a4*/ 	.word	0x00013fb0


	//   ....[145]....
        /*06a8*/ 	.word	0x00014060


	//   ....[146]....
        /*06ac*/ 	.word	0x000140c0


	//   ....[147]....
        /*06b0*/ 	.word	0x00014170


	//   ....[148]....
        /*06b4*/ 	.word	0x00014260


	//   ....[149]....
        /*06b8*/ 	.word	0x00014340


	//   ....[150]....
        /*06bc*/ 	.word	0x00014450


	//   ....[151]....
        /*06c0*/ 	.word	0x00014550


	//   ....[152]....
        /*06c4*/ 	.word	0x00014680


	//   ....[153]....
        /*06c8*/ 	.word	0x00014760


	//   ....[154]....
        /*06cc*/ 	.word	0x00014860


	//   ....[155]....
        /*06d0*/ 	.word	0x00014940


	//   ....[156]....
        /*06d4*/ 	.word	0x000149d0


	//   ....[157]....
        /*06d8*/ 	.word	0x00014a70


	//   ....[158]....
        /*06dc*/ 	.word	0x00014bf0


	//   ....[159]....
        /*06e0*/ 	.word	0x00014c60


	//   ....[160]....
        /*06e4*/ 	.word	0x00014cd0


	//   ....[161]....
        /*06e8*/ 	.word	0x00014d40


	//   ....[162]....
        /*06ec*/ 	.word	0x00014db0


	//   ....[163]....
        /*06f0*/ 	.word	0x00014e30


	//   ....[164]....
        /*06f4*/ 	.word	0x00014eb0


	//   ....[165]....
        /*06f8*/ 	.word	0x00014f40


	//   ....[166]....
        /*06fc*/ 	.word	0x00014fb0


	//   ....[167]....
        /*0700*/ 	.word	0x00015020


	//   ....[168]....
        /*0704*/ 	.word	0x00015090


	//   ....[169]....
        /*0708*/ 	.word	0x00015110


	//   ....[170]....
        /*070c*/ 	.word	0x00015180


	//   ....[171]....
        /*0710*/ 	.word	0x00015220


	//   ....[172]....
        /*0714*/ 	.word	0x00015270


	//   ....[173]....
        /*0718*/ 	.word	0x00015300


	//   ....[174]....
        /*071c*/ 	.word	0x00015430


	//----- nvinfo : EIATTR_REG_RECONFIG
	.align		4
.L_648:
        /*0720*/ 	.byte	0x01, 0x54
	.zero		2


	//----- nvinfo : EIATTR_SYSCALL_OFFSETS
	.align		4
        /*0724*/ 	.byte	0x04, 0x46
        /*0726*/ 	.short	(.L_650 - .L_649)


	//   ....[0]....
.L_649:
        /*0728*/ 	.word	0x00003fd0


	//   ....[1]....
        /*072c*/ 	.word	0x0000e270


	//   ....[2]....
        /*0730*/ 	.word	0x0000e3c0


	//   ....[3]....
        /*0734*/ 	.word	0x0000e4b0


	//   ....[4]....
        /*0738*/ 	.word	0x0000f3d0


	//----- nvinfo : EIATTR_MBARRIER_INSTR_OFFSETS
	.align		4
.L_650:
        /*073c*/ 	.byte	0x04, 0x39
        /*073e*/ 	.short	(.L_652 - .L_651)


	//   ....[0]....
.L_651:
        /*0740*/ 	.word	0x00000180
        /*0744*/ 	.word	0x000000ff
        /*0748*/ 	.word	0x00028c00
        /*074c*/ 	.short	0x0100
        /*074e*/ 	.byte	0x08
	.zero		1


	//   ....[1]....
        /*0750*/ 	.word	0x00000190
        /*0754*/ 	.word	0x000000ff
        /*0758*/ 	.word	0x00028c20
        /*075c*/ 	.short	0x0100
        /*075e*/ 	.byte	0x08
	.zero		1


	//   ....[2]....
        /*0760*/ 	.word	0x00000240
        /*0764*/ 	.word	0x000000ff
        /*0768*/ 	.word	0x00028c30
        /*076c*/ 	.short	0x0100
        /*076e*/ 	.byte	0x06
	.zero		1


	//   ....[3]....
        /*0770*/ 	.word	0x00000250
        /*0774*/ 	.word	0x000000ff
        /*0778*/ 	.word	0x00028c40
        /*077c*/ 	.short	0x0100
        /*077e*/ 	.byte	0x06
	.zero		1


	//   ....[4]....
        /*0780*/ 	.word	0x00000260
        /*0784*/ 	.word	0x000000ff
        /*0788*/ 	.word	0x00028c38
        /*078c*/ 	.short	0x0100
        /*078e*/ 	.byte	0x06
	.zero		1


	//   ....[5]....
        /*0790*/ 	.word	0x00000270
        /*0794*/ 	.word	0x000000ff
        /*0798*/ 	.word	0x00028c48
        /*079c*/ 	.short	0x0100
        /*079e*/ 	.byte	0x06
	.zero		1


	//   ....[6]....
        /*07a0*/ 	.word	0x000003a0
        /*07a4*/ 	.word	0x000000ff
        /*07a8*/ 	.word	0x00028c50
        /*07ac*/ 	.short	0x0100
        /*07ae*/ 	.byte	0x08
	.zero		1


	//   ....[7]....
        /*07b0*/ 	.word	0x000003b0
        /*07b4*/ 	.word	0x000000ff
        /*07b8*/ 	.word	0x00028c60
        /*07bc*/ 	.short	0x0100
        /*07be*/ 	.byte	0x08
	.zero		1


	//   ....[8]....
        /*07c0*/ 	.word	0x000003c0
        /*07c4*/ 	.word	0x000000ff
        /*07c8*/ 	.word	0x00028c58
        /*07cc*/ 	.short	0x0100
        /*07ce*/ 	.byte	0x08
	.zero		1


	//   ....[9]....
        /*07d0*/ 	.word	0x000003d0
        /*07d4*/ 	.word	0x000000ff
        /*07d8*/ 	.word	0x00028c68
        /*07dc*/ 	.short	0x0100
        /*07de*/ 	.byte	0x08
	.zero		1


	//   ....[10]....
        /*07e0*/ 	.word	0x000004c0
        /*07e4*/ 	.word	0x000000ff
        /*07e8*/ 	.word	0x00028c70
        /*07ec*/ 	.short	0x0100
        /*07ee*/ 	.byte	0x06
	.zero		1


	//   ....[11]....
        /*07f0*/ 	.word	0x000004d0
        /*07f4*/ 	.word	0x000000ff
        /*07f8*/ 	.word	0x00028c80
        /*07fc*/ 	.short	0x0100
        /*07fe*/ 	.byte	0x06
	.zero		1


	//   ....[12]....
        /*0800*/ 	.word	0x000004e0
        /*0804*/ 	.word	0x000000ff
        /*0808*/ 	.word	0x00028c78
        /*080c*/ 	.short	0x0100
        /*080e*/ 	.byte	0x06
	.zero		1


	//   ....[13]....
        /*0810*/ 	.word	0x000004f0
        /*0814*/ 	.word	0x000000ff
        /*0818*/ 	.word	0x00028c88
        /*081c*/ 	.short	0x0100
        /*081e*/ 	.byte	0x06
	.zero		1


	//   ....[14]....
        /*0820*/ 	.word	0x00000620
        /*0824*/ 	.word	0x000000ff
        /*0828*/ 	.word	0x00028c90
        /*082c*/ 	.short	0x0100
        /*082e*/ 	.byte	0x08
	.zero		1


	//   ....[15]....
        /*0830*/ 	.word	0x00000630
        /*0834*/ 	.word	0x000000ff
        /*0838*/ 	.word	0x00028ca0
        /*083c*/ 	.short	0x0100
        /*083e*/ 	.byte	0x08
	.zero		1


	//   ....[16]....
        /*0840*/ 	.word	0x00000640
        /*0844*/ 	.word	0x000000ff
        /*0848*/ 	.word	0x00028c98
        /*084c*/ 	.short	0x0100
        /*084e*/ 	.byte	0x08
	.zero		1


	//   ....[17]....
        /*0850*/ 	.word	0x00000650
        /*0854*/ 	.word	0x000000ff
        /*0858*/ 	.word	0x00028ca8
        /*085c*/ 	.short	0x0100
        /*085e*/ 	.byte	0x08
	.zero		1


	//   ....[18]....
        /*0860*/ 	.word	0x00000790
        /*0864*/ 	.word	0x000000ff
        /*0868*/ 	.word	0x00028cb0
        /*086c*/ 	.short	0x0100
        /*086e*/ 	.byte	0x08
	.zero		1


	//   ....[19]....
        /*0870*/ 	.word	0x000007a0
        /*0874*/ 	.word	0x000000ff
        /*0878*/ 	.word	0x00028cc0
        /*087c*/ 	.short	0x0100
        /*087e*/ 	.byte	0x08
	.zero		1


	//   ....[20]....
        /*0880*/ 	.word	0x000007b0
        /*0884*/ 	.word	0x000000ff
        /*0888*/ 	.word	0x00028cb8
        /*088c*/ 	.short	0x0100
        /*088e*/ 	.byte	0x08
	.zero		1


	//   ....[21]....
        /*0890*/ 	.word	0x000007c0
        /*0894*/ 	.word	0x000000ff
        /*0898*/ 	.word	0x00028cc8
        /*089c*/ 	.short	0x0100
        /*089e*/ 	.byte	0x08
	.zero		1


	//   ....[22]....
        /*08a0*/ 	.word	0x00001f40
        /*08a4*/ 	.word	0x000000ff
        /*08a8*/ 	.word	0x00028c50
        /*08ac*/ 	.short	0x010a
        /*08ae*/ 	.byte	0x11
	.zero		1


	//   ....[23]....
        /*08b0*/ 	.word	0x00002200
        /*08b4*/ 	.word	0x000000ff
        /*08b8*/ 	.word	0x00000000
        /*08bc*/ 	.short	0x0101
        /*08be*/ 	.byte	0x06
	.zero		1


	//   ....[24]....
        /*08c0*/ 	.word	0x00002b60
        /*08c4*/ 	.word	0x000000ff
        /*08c8*/ 	.word	0x00028c50
        /*08cc*/ 	.short	0x010a
        /*08ce*/ 	.byte	0x06
	.zero		1


	//   ....[25]....
        /*08d0*/ 	.word	0x00002ba0
        /*08d4*/ 	.word	0x000000ff
        /*08d8*/ 	.word	0x00028c50
        /*08dc*/ 	.short	0x010a
        /*08de*/ 	.byte	0x06
	.zero		1


	//   ....[26]....
        /*08e0*/ 	.word	0x00002e10
        /*08e4*/ 	.word	0x000000ff
        /*08e8*/ 	.word	0x00000000
        /*08ec*/ 	.short	0x0101
        /*08ee*/ 	.byte	0x06
	.zero		1


	//   ....[27]....
        /*08f0*/ 	.word	0x00004080
        /*08f4*/ 	.word	0x000000ff
        /*08f8*/ 	.word	0x00028c00
        /*08fc*/ 	.short	0x010a
        /*08fe*/ 	.byte	0x27
	.zero		1


	//   ....[28]....
        /*0900*/ 	.word	0x00004100
        /*0904*/ 	.word	0x00000006
        /*0908*/ 	.word	0x00028c30
        /*090c*/ 	.short	0x010a
        /*090e*/ 	.byte	0x3f
	.zero		1


	//   ....[29]....
        /*0910*/ 	.word	0x00004140
        /*0914*/ 	.word	0x00000006
        /*0918*/ 	.word	0x00028c30
        /*091c*/ 	.short	0x010a
        /*091e*/ 	.byte	0x3f
	.zero		1


	//   ....[30]....
        /*0920*/ 	.word	0x00004870
        /*0924*/ 	.word	0x000000ff
        /*0928*/ 	.word	0x00000000
        /*092c*/ 	.short	0x0101
        /*092e*/ 	.byte	0x06
	.zero		1


	//   ....[31]....
        /*0930*/ 	.word	0x000055a0
        /*0934*/ 	.word	0x00000006
        /*0938*/ 	.word	0x00028c50
        /*093c*/ 	.short	0x010a
        /*093e*/ 	.byte	0x3f
	.zero		1


	//   ....[32]....
        /*0940*/ 	.word	0x000055f0
        /*0944*/ 	.word	0x00000006
        /*0948*/ 	.word	0x00028c50
        /*094c*/ 	.short	0x010a
        /*094e*/ 	.byte	0x3f
	.zero		1


	//   ....[33]....
        /*0950*/ 	.word	0x00005890
        /*0954*/ 	.word	0x000000ff
        /*0958*/ 	.word	0x00000000
        /*095c*/ 	.short	0x0101
        /*095e*/ 	.byte	0x06
	.zero		1


	//   ....[34]....
        /*0960*/ 	.word	0x000059d0
        /*0964*/ 	.word	0x000000ff
        /*0968*/ 	.word	0x00028c30
        /*096c*/ 	.short	0x010a
        /*096e*/ 	.byte	0x16
	.zero		1


	//   ....[35]....
        /*0970*/ 	.word	0x00005a10
        /*0974*/ 	.word	0x000000ff
        /*0978*/ 	.word	0x00028c30
        /*097c*/ 	.short	0x010a
        /*097e*/ 	.byte	0x16
	.zero		1


	//   ....[36]....
        /*0980*/ 	.word	0x00005e10
        /*0984*/ 	.word	0x000000ff
        /*0988*/ 	.word	0x00000000
        /*098c*/ 	.short	0x0101
        /*098e*/ 	.byte	0x06
	.zero		1


	//   ....[37]....
        /*0990*/ 	.word	0x00007300
        /*0994*/ 	.word	0x000000ff
        /*0998*/ 	.word	0x00028c50
        /*099c*/ 	.short	0x010a
        /*099e*/ 	.byte	0x16
	.zero		1


	//   ....[38]....
        /*09a0*/ 	.word	0x00007340
        /*09a4*/ 	.word	0x000000ff
        /*09a8*/ 	.word	0x00028c50
        /*09ac*/ 	.short	0x010a
        /*09ae*/ 	.byte	0x16
	.zero		1


	//   ....[39]....
        /*09b0*/ 	.word	0x000075e0
        /*09b4*/ 	.word	0x000000ff
        /*09b8*/ 	.word	0x00000000
        /*09bc*/ 	.short	0x0101
        /*09be*/ 	.byte	0x16
	.zero		1


	//   ....[40]....
        /*09c0*/ 	.word	0x00009fd0
        /*09c4*/ 	.word	0x000000ff
        /*09c8*/ 	.word	0x00000000
        /*09cc*/ 	.short	0x0101
        /*09ce*/ 	.byte	0x04
	.zero		1


	//   ....[41]....
        /*09d0*/ 	.word	0x0000a960
        /*09d4*/ 	.word	0x000000ff
        /*09d8*/ 	.word	0x00000000
        /*09dc*/ 	.short	0x0101
        /*09de*/ 	.byte	0x04
	.zero		1


	//   ....[42]....
        /*09e0*/ 	.word	0x0000ec00
        /*09e4*/ 	.word	0x00000013
        /*09e8*/ 	.word	0x00028c40
        /*09ec*/ 	.short	0x010a
        /*09ee*/ 	.byte	0x3f
	.zero		1


	//   ....[43]....
        /*09f0*/ 	.word	0x0000f0b0
        /*09f4*/ 	.word	0x00000013
        /*09f8*/ 	.word	0x00028c30
        /*09fc*/ 	.short	0x0107
        /*09fe*/ 	.byte	0x3f
	.zero		1


	//   ....[44]....
        /*0a00*/ 	.word	0x0000f190
        /*0a04*/ 	.word	0x00000013
        /*0a08*/ 	.word	0x00028c30
        /*0a0c*/ 	.short	0x0101
        /*0a0e*/ 	.byte	0x3f
	.zero		1


	//   ....[45]....
        /*0a10*/ 	.word	0x0000f9b0
        /*0a14*/ 	.word	0x00000011
        /*0a18*/ 	.word	0x00028c00
        /*0a1c*/ 	.short	0x0107
        /*0a1e*/ 	.byte	0x3f
	.zero		1


	//   ....[46]....
        /*0a20*/ 	.word	0x0000faa0
        /*0a24*/ 	.word	0x00000011
        /*0a28*/ 	.word	0x00028c00
        /*0a2c*/ 	.short	0x0101
        /*0a2e*/ 	.byte	0x3f
	.zero		1


	//   ....[47]....
        /*0a30*/ 	.word	0x0000fac0
        /*0a34*/ 	.word	0x00000011
        /*0a38*/ 	.word	0x00028c20
        /*0a3c*/ 	.short	0x010a
        /*0a3e*/ 	.byte	0x3f
	.zero		1


	//   ....[48]....
        /*0a40*/ 	.word	0x0000fb50
        /*0a44*/ 	.word	0x00000013
        /*0a48*/ 	.word	0x00028c60
        /*0a4c*/ 	.short	0x010a
        /*0a4e*/ 	.byte	0x3f
	.zero		1


	//   ....[49]....
        /*0a50*/ 	.word	0x00010460
        /*0a54*/ 	.word	0x00000013
        /*0a58*/ 	.word	0x00028c50
        /*0a5c*/ 	.short	0x0107
        /*0a5e*/ 	.byte	0x3f
	.zero		1


	//   ....[50]....
        /*0a60*/ 	.word	0x00010530
        /*0a64*/ 	.word	0x00000013
        /*0a68*/ 	.word	0x00028c50
        /*0a6c*/ 	.short	0x0101
        /*0a6e*/ 	.byte	0x3f
	.zero		1


	//   ....[51]....
        /*0a70*/ 	.word	0x000108b0
        /*0a74*/ 	.word	0x00000006
        /*0a78*/ 	.word	0x00028c40
        /*0a7c*/ 	.short	0x010a
        /*0a7e*/ 	.byte	0x3f
	.zero		1


	//   ....[52]....
        /*0a80*/ 	.word	0x00010bd0
        /*0a84*/ 	.word	0x00000006
        /*0a88*/ 	.word	0x00028c30
        /*0a8c*/ 	.short	0x0107
        /*0a8e*/ 	.byte	0x3f
	.zero		1


	//   ....[53]....
        /*0a90*/ 	.word	0x00010c90
        /*0a94*/ 	.word	0x00000006
        /*0a98*/ 	.word	0x00028c30
        /*0a9c*/ 	.short	0x0101
        /*0a9e*/ 	.byte	0x3f
	.zero		1


	//   ....[54]....
        /*0aa0*/ 	.word	0x00010cc0
        /*0aa4*/ 	.word	0x00000006
        /*0aa8*/ 	.word	0x00028c60
        /*0aac*/ 	.short	0x010a
        /*0aae*/ 	.byte	0x3f
	.zero		1


	//   ....[55]....
        /*0ab0*/ 	.word	0x00011370
        /*0ab4*/ 	.word	0x00000006
        /*0ab8*/ 	.word	0x00028c50
        /*0abc*/ 	.short	0x0107
        /*0abe*/ 	.byte	0x3f
	.zero		1


	//   ....[56]....
        /*0ac0*/ 	.word	0x00011430
        /*0ac4*/ 	.word	0x00000006
        /*0ac8*/ 	.word	0x00028c50
        /*0acc*/ 	.short	0x0101
        /*0ace*/ 	.byte	0x3f
	.zero		1


	//   ....[57]....
        /*0ad0*/ 	.word	0x000122b0
        /*0ad4*/ 	.word	0x00000007
        /*0ad8*/ 	.word	0x00028c20
        /*0adc*/ 	.short	0x010a
        /*0ade*/ 	.byte	0x3f
	.zero		1


	//   ....[58]....
        /*0ae0*/ 	.word	0x00012430
        /*0ae4*/ 	.word	0x00000005
        /*0ae8*/ 	.word	0x00028c40
        /*0aec*/ 	.short	0x010a
        /*0aee*/ 	.byte	0x3f
	.zero		1


	//   ....[59]....
        /*0af0*/ 	.word	0x000124d0
        /*0af4*/ 	.word	0x00000003
        /*0af8*/ 	.word	0x00028c40
        /*0afc*/ 	.short	0x010a
        /*0afe*/ 	.byte	0x3f
	.zero		1


	//   ....[60]....
        /*0b00*/ 	.word	0x00012510
        /*0b04*/ 	.word	0x00000005
        /*0b08*/ 	.word	0x00028c60
        /*0b0c*/ 	.short	0x010a
        /*0b0e*/ 	.byte	0x3f
	.zero		1


	//   ....[61]....
        /*0b10*/ 	.word	0x00012550
        /*0b14*/ 	.word	0x00000003
        /*0b18*/ 	.word	0x00028c60
        /*0b1c*/ 	.short	0x010a
        /*0b1e*/ 	.byte	0x3f
	.zero		1


	//   ....[62]....
        /*0b20*/ 	.word	0x000125c0
        /*0b24*/ 	.word	0x00000003
        /*0b28*/ 	.word	0x00028c50
        /*0b2c*/ 	.short	0x010a
        /*0b2e*/ 	.byte	0x3f
	.zero		1


	//   ....[63]....
        /*0b30*/ 	.word	0x00012620
        /*0b34*/ 	.word	0x00000003
        /*0b38*/ 	.word	0x00028c50
        /*0b3c*/ 	.short	0x010a
        /*0b3e*/ 	.byte	0x3f
	.zero		1


	//   ....[64]....
        /*0b40*/ 	.word	0x00012680
        /*0b44*/ 	.word	0x00000003
        /*0b48*/ 	.word	0x00028c00
        /*0b4c*/ 	.short	0x010a
        /*0b4e*/ 	.byte	0x3f
	.zero		1


	//   ....[65]....
        /*0b50*/ 	.word	0x000126d0
        /*0b54*/ 	.word	0x00000006
        /*0b58*/ 	.word	0x00028c30
        /*0b5c*/ 	.short	0x010a
        /*0b5e*/ 	.byte	0x3f
	.zero		1


	//   ....[66]....
        /*0b60*/ 	.word	0x00012720
        /*0b64*/ 	.word	0x00000006
        /*0b68*/ 	.word	0x00028c50
        /*0b6c*/ 	.short	0x010a
        /*0b6e*/ 	.byte	0x3f
	.zero		1


	//   ....[67]....
        /*0b70*/ 	.word	0x00012780
        /*0b74*/ 	.word	0x00000007
        /*0b78*/ 	.word	0x00028c30
        /*0b7c*/ 	.short	0x010a
        /*0b7e*/ 	.byte	0x3f
	.zero		1


	//   ....[68]....
        /*0b80*/ 	.word	0x000127e0
        /*0b84*/ 	.word	0x00000009
        /*0b88*/ 	.word	0x00028c50
        /*0b8c*/ 	.short	0x010a
        /*0b8e*/ 	.byte	0x3f
	.zero		1


	//   ....[69]....
        /*0b90*/ 	.word	0x00012900
        /*0b94*/ 	.word	0x00000013
        /*0b98*/ 	.word	0x00028c40
        /*0b9c*/ 	.short	0x010a
        /*0b9e*/ 	.byte	0x3f
	.zero		1


	//   ....[70]....
        /*0ba0*/ 	.word	0x000133a0
        /*0ba4*/ 	.word	0x00000011
        /*0ba8*/ 	.word	0x00028c20
        /*0bac*/ 	.short	0x010a
        /*0bae*/ 	.byte	0x3f
	.zero		1


	//   ....[71]....
        /*0bb0*/ 	.word	0x000133f0
        /*0bb4*/ 	.word	0x00000013
        /*0bb8*/ 	.word	0x00028c60
        /*0bbc*/ 	.short	0x010a
        /*0bbe*/ 	.byte	0x3f
	.zero		1


	//   ....[72]....
        /*0bc0*/ 	.word	0x00013cf0
        /*0bc4*/ 	.word	0x00000006
        /*0bc8*/ 	.word	0x00028c40
        /*0bcc*/ 	.short	0x010a
        /*0bce*/ 	.byte	0x3f
	.zero		1


	//   ....[73]....
        /*0bd0*/ 	.word	0x000141b0
        /*0bd4*/ 	.word	0x00000006
        /*0bd8*/ 	.word	0x00028c60
        /*0bdc*/ 	.short	0x010a
        /*0bde*/ 	.byte	0x3f
	.zero		1


	//   ....[74]....
        /*0be0*/ 	.word	0x00015350
        /*0be4*/ 	.word	0x00000007
        /*0be8*/ 	.word	0x00028c20
        /*0bec*/ 	.short	0x010a
        /*0bee*/ 	.byte	0x3f
	.zero		1


	//   ....[75]....
        /*0bf0*/ 	.word	0x000154f0
        /*0bf4*/ 	.word	0x00000005
        /*0bf8*/ 	.word	0x00028c40
        /*0bfc*/ 	.short	0x010a
        /*0bfe*/ 	.byte	0x3f
	.zero		1


	//   ....[76]....
        /*0c00*/ 	.word	0x00015540
        /*0c04*/ 	.word	0x00000003
        /*0c08*/ 	.word	0x00028c40
        /*0c0c*/ 	.short	0x010a
        /*0c0e*/ 	.byte	0x3f
	.zero		1


	//   ....[77]....
        /*0c10*/ 	.word	0x00015590
        /*0c14*/ 	.word	0x00000005
        /*0c18*/ 	.word	0x00028c60
        /*0c1c*/ 	.short	0x010a
        /*0c1e*/ 	.byte	0x3f
	.zero		1


	//----- nvinfo : EIATTR_NUM_MBARRIERS
	.align		4
.L_652:
        /*0c20*/ 	.byte	0x03, 0x38
        /*0c22*/ 	.short	0x0016


	//----- nvinfo : EIATTR_EXIT_INSTR_OFFSETS
	.align		4
        /*0c24*/ 	.byte	0x04, 0x1c
        /*0c26*/ 	.short	(.L_654 - .L_653)


	//   ....[0]....
.L_653:
        /*0c28*/ 	.word	0x00000970


	//   ....[1]....
        /*0c2c*/ 	.word	0x0000cb80


	//   ....[2]....
        /*0c30*/ 	.word	0x000125a0


	//----- nvinfo : EIATTR_MAX_THREADS
	.align		4
.L_654:
        /*0c34*/ 	.byte	0x04, 0x05
        /*0c36*/ 	.short	(.L_656 - .L_655)
.L_655:
        /*0c38*/ 	.word	0x00000180
        /*0c3c*/ 	.word	0x00000001
        /*0c40*/ 	.word	0x00000001


	//----- nvinfo : EIATTR_CRS_STACK_SIZE
	.align		4
.L_656:
        /*0c44*/ 	.byte	0x04, 0x1e
        /*0c46*/ 	.short	(.L_658 - .L_657)
.L_657:
        /*0c48*/ 	.word	0x00000000


	//----- nvinfo : EIATTR_CBANK_PARAM_SIZE
	.align		4
.L_658:
        /*0c4c*/ 	.byte	0x03, 0x19
        /*0c4e*/ 	.short	0x0af0


	//----- nvinfo : EIATTR_PARAM_CBANK
	.align		4
        /*0c50*/ 	.byte	0x04, 0x0a
        /*0c52*/ 	.short	(.L_660 - .L_659)
	.align		4
.L_659:
        /*0c54*/ 	.word	index@(.nv.constant0._ZN7cutlass13device_kernelIN5flash11enable_sm90INS1_16FlashAttnFwdSm90INS1_25CollectiveMainloopFwdSm90ILi2EN4cute5tupleIJNS5_1CILi1EEES8_S8_EEENS6_IJNS7_ILi64EEESA_SA_EEELi512ENS_6half_tEfNS_4arch4Sm90ELb0ELb0ELb1ELb1ELb1ELb0ELb0ELb0ELb0ELb1ELb1ELb0EEENS1_21CollectiveEpilogueFwdINS6_IJSA_NS7_ILi512EEESA_EEES9_SC_SE_Li256ELb1ELb1ELb1ELb0EEENS1_36VarlenDynamicPersistentTileSchedulerILi64ELi64ELi256ELi128ELb1ELb1ELb1ELb0ELb1ELb1EEEEEEEEEvNT_6ParamsE)
        /*0c58*/ 	.short	0x0210
        /*0c5a*/ 	.short	0x0af0


	//----- nvinfo : EIATTR_SW_WAR
	.align		4
.L_660:
        /*0c5c*/ 	.byte	0x04, 0x36
        /*0c5e*/ 	.short	(.L_662 - .L_661)
.L_661:
        /*0c60*/ 	.word	0x00000008
.L_662:


//--------------------- .nv.info._ZN7cutlass13device_kernelIN5flash11enable_sm90INS1_16FlashAttnFwdSm90INS1_25CollectiveMainloopFwdSm90ILi2EN4cute5tupleIJNS5_1CILi1EEES8_S8_EEENS6_IJNS7_ILi64EEESA_SA_EEELi512ENS_6half_tEfNS_4arch4Sm90ELb0ELb0ELb1ELb1ELb1ELb1ELb0ELb0ELb0ELb1ELb1ELb0EEENS1_21CollectiveEpilogueFwdINS6_IJSA_NS7_ILi512EEESA_EEES9_SC_SE_Li256ELb1ELb1ELb1ELb0EEENS1_36VarlenDynamicPersistentTileSchedulerILi64ELi64ELi256ELi128ELb1ELb1ELb1ELb0ELb1ELb1EEEEEEEEEvNT_6ParamsE --------------------------
	.section	.nv.info._ZN7cutlass13device_kernelIN5flash11enable_sm90INS1_16FlashAttnFwdSm90INS1_25CollectiveMainloopFwdSm90ILi2EN4cute5tupleIJNS5_1CILi1EEES8_S8_EEENS6_IJNS7_ILi64EEESA_SA_EEELi512ENS_6half_tEfNS_4arch4Sm90ELb0ELb0ELb1ELb1ELb1ELb1ELb0ELb0ELb0ELb1ELb1ELb0EEENS1_21CollectiveEpilogueFwdINS6_IJSA_NS7_ILi512EEESA_EEES9_SC_SE_Li256ELb1ELb1ELb1ELb0EEENS1_36VarlenDynamicPersistentTileSchedulerILi64ELi64ELi256ELi128ELb1ELb1ELb1ELb0ELb1ELb1EEEEEEEEEvNT_6ParamsE,"",@"SHT_CUDA_INFO"
	.sectionflags	@""
	.align	4


	//----- nvinfo : EIATTR_CUDA_API_VERSION
	.align		4
        /*0000*/ 	.byte	0x04, 0x37
        /*0002*/ 	.short	(.L_664 - .L_663)
.L_663:
        /*0004*/ 	.word	0x00000082


	//----- nvinfo : EIATTR_KPARAM_INFO
	.align		4
.L_664:
        /*0008*/ 	.byte	0x04, 0x17
        /*000a*/ 	.short	(.L_666 - .L_665)
.L_665:
        /*000c*/ 	.word	0x00000000
        /*0010*/ 	.short	0x0000
        /*0012*/ 	.short	0x0070
        /*0014*/ 	.byte	0x00, 0xf0, 0x01, 0x2a


	//----- nvinfo : EIATTR_SPARSE_MMA_MASK
	.align		4
.L_666:
        /*0018*/ 	.byte	0x03, 0x50
        /*001a*/ 	.short	0x0000


	//----- nvinfo : EIATTR_MAXREG_COUNT
	.align		4
        /*001c*/ 	.byte	0x03, 0x1b
        /*001e*/ 	.short	0x00a8


	//----- nvinfo : EIATTR_NUM_BARRIERS
	.align		4
        /*0020*/ 	.byte	0x02, 0x4c
        /*0022*/ 	.byte	0x10
	.zero		1


	//----- nvinfo : EIATTR_EXTERNS
	.align		4
        /*0024*/ 	.byte	0x04, 0x0f
        /*0026*/ 	.short	(.L_668 - .L_667)


	//   ....[0]....
	.align		4
.L_667:
        /*0028*/ 	.word	index@(__assertfail)


	//----- nvinfo : EIATTR_ANNOTATIONS
	.align		4
.L_668:
        /*002c*/ 	.byte	0x04, 0x55
        /*002e*/ 	.short	(.L_670 - .L_669)


	//   ....[0]....
.L_669:
        /* <DEDUP_REMOVED lines=53> */


	//----- nvinfo : EIATTR_MERCURY_ISA_VERSION
	.align		4
.L_670:
        /*0368*/ 	.byte	0x03, 0x5f
        /*036a*/ 	.short	0x0101


	//----- nvinfo : EIATTR_UNUSED_LOAD_BYTE_OFFSET
	.align		4
        /*036c*/ 	.byte	0x04, 0x44
        /*036e*/ 	.short	(.L_672 - .L_671)


	//   ....[0]....
.L_671:
        /*0370*/ 	.word	0x00000a20
        /*0374*/ 	.word	0x0000fff0


	//   ....[1]....
        /*0378*/ 	.word	0x0000e1d0
        /*037c*/ 	.word	0x0000fff0


	//----- nvinfo : EIATTR_INT_WARP_WIDE_INSTR_OFFSETS
	.align		4
.L_672:
        /*0380*/ 	.byte	0x04, 0x31
        /*0382*/ 	.short	(.L_674 - .L_673)


	//   ....[0]....
.L_673:
        /*0384*/ 	.word	0x00000130


	//   ....[1]....
        /*0388*/ 	.word	0x00000170


	//   ....[2]....
        /*038c*/ 	.word	0x000001e0


	//   ....[3]....
        /*0390*/ 	.word	0x00016520


	//   ....[4]....
        /*0394*/ 	.word	0x000165b0


	//   ....[5]....
        /*0398*/ 	.word	0x00019ad0


	//   ....[6]....
        /*039c*/ 	.word	0x00019b60


	//----- nvinfo : EIATTR_COOP_GROUP_MASK_REGIDS
	.align		4
.L_674:
        /*03a0*/ 	.byte	0x04, 0x29
        /*03a2*/ 	.short	(.L_676 - .L_675)


	//   ....[0]....
.L_675:
        /*03a4*/ 	.word	0xffffffff


	//   ....[1]....
        /*03a8*/ 	.word	0xffffffff


	//   ....[2]....
        /*03ac*/ 	.word	0xffffffff


	//   ....[3]....
        /*03b0*/ 	.word	0xffffffff


	//   ....[4]....
        /*03b4*/ 	.word	0xffffffff


	//   ....[5]....
        /*03b8*/ 	.word	0xffffffff


	//   ....[6]....
        /*03bc*/ 	.word	0xffffffff


	//   ....[7]....
        /*03c0*/ 	.word	0xffffffff


	//   ....[8]....
        /*03c4*/ 	.word	0xffffffff


	//   ....[9]....
        /*03c8*/ 	.word	0xffffffff


	//   ....[10]....
        /*03cc*/ 	.word	0xffffffff


	//   ....[11]....
        /*03d0*/ 	.word	0xffffffff


	//   ....[12]....
        /*03d4*/ 	.word	0xffffffff


	//   ....[13]....
        /*03d8*/ 	.word	0xffffffff


	//   ....[14]....
        /*03dc*/ 	.word	0xffffffff


	//   ....[15]....
        /*03e0*/ 	.word	0xffffffff


	//   ....[16]....
        /*03e4*/ 	.word	0xffffffff


	//   ....[17]....
        /*03e8*/ 	.word	0xffffffff


	//   ....[18]....
        /*03ec*/ 	.word	0xffffffff


	//   ....[19]....
        /*03f0*/ 	.word	0xffffffff


	//   ....[20]....
        /*03f4*/ 	.word	0xffffffff


	//   ....[21]....
        /*03f8*/ 	.word	0xffffffff


	//   ....[22]....
        /*03fc*/ 	.word	0xffffffff


	//   ....[23]....
        /*0400*/ 	.word	0xffffffff


	//   ....[24]....
        /*0404*/ 	.word	0xffffffff


	//   ....[25]....
        /*0408*/ 	.word	0xffffffff


	//   ....[26]....
        /*040c*/ 	.word	0xffffffff


	//   ....[27]....
        /*0410*/ 	.word	0xffffffff


	//   ....[28]....
        /*0414*/ 	.word	0xffffffff


	//   ....[29]....
        /*0418*/ 	.word	0xffffffff


	//   ....[30]....
        /*041c*/ 	.word	0xffffffff


	//   ....[31]....
        /*0420*/ 	.word	0xffffffff


	//   ....[32]....
        /*0424*/ 	.word	0xffffffff


	//   ....[33]....
        /*0428*/ 	.word	0xffffffff


	//   ....[34]....
        /*042c*/ 	.word	0xffffffff


	//   ....[35]....
        /*0430*/ 	.word	0xffffffff


	//   ....[36]....
        /*0434*/ 	.word	0xffffffff


	//   ....[37]....
        /*0438*/ 	.word	0xffffffff


	//   ....[38]....
        /*043c*/ 	.word	0xffffffff


	//   ....[39]....
        /*0440*/ 	.word	0xffffffff


	//   ....[40]....
        /*0444*/ 	.word	0xffffffff


	//   ....[41]....
        /*0448*/ 	.word	0xffffffff


	//   ....[42]....
        /*044c*/ 	.word	0xffffffff


	//   ....[43]....
        /*0450*/ 	.word	0xffffffff


	//   ....[44]....
        /*0454*/ 	.word	0xffffffff


	//   ....[45]....
        /*0458*/ 	.word	0xffffffff


	//   ....[46]....
        /*045c*/ 	.word	0xffffffff


	//   ....[47]....
        /*0460*/ 	.word	0xffffffff


	//   ....[48]....
        /*0464*/ 	.word	0xffffffff


	//   ....[49]....
        /*0468*/ 	.word	0xffffffff


	//   ....[50]....
        /*046c*/ 	.word	0xffffffff


	//   ....[51]....
        /*0470*/ 	.word	0xffffffff


	//   ....[52]....
        /*0474*/ 	.word	0xffffffff


	//   ....[53]....
        /*0478*/ 	.word	0xffffffff


	//   ....[54]....
        /*047c*/ 	.word	0xffffffff


	//   ....[55]....
        /*0480*/ 	.word	0xffffffff


	//   ....[56]....
        /*0484*/ 	.word	0xffffffff


	//   ....[57]....
        /*0488*/ 	.word	0xffffffff


	//   ....[58]....
        /*048c*/ 	.word	0xffffffff


	//   ....[59]....
        /*0490*/ 	.word	0xffffffff


	//   ....[60]....
        /*0494*/ 	.word	0xffffffff


	//   ....[61]....
        /*0498*/ 	.word	0xffffffff


	//   ....[62]....
        /*049c*/ 	.word	0xffffffff


	//   ....[63]....
        /*04a0*/ 	.word	0xffffffff


	//   ....[64]....
        /*04a4*/ 	.word	0xffffffff


	//   ....[65]....
        /*04a8*/ 	.word	0xffffffff


	//   ....[66]....
        /*04ac*/ 	.word	0xffffffff


	//   ....[67]....
        /*04b0*/ 	.word	0xffffffff


	//   ....[68]....
        /*04b4*/ 	.word	0xffffffff


	//   ....[69]....
        /*04b8*/ 	.word	0xffffffff


	//   ....[70]....
        /*04bc*/ 	.word	0xffffffff


	//   ....[71]....
        /*04c0*/ 	.word	0xffffffff


	//   ....[72]....
        /*04c4*/ 	.word	0xffffffff


	//   ....[73]....
        /*04c8*/ 	.word	0xffffffff


	//   ....[74]....
        /*04cc*/ 	.word	0xffffffff


	//   ....[75]....
        /*04d0*/ 	.word	0xffffffff


	//   ....[76]....
        /*04d4*/ 	.word	0xffffffff


	//   ....[77]....
        /*04d8*/ 	.word	0xffffffff


	//   ....[78]....
        /*04dc*/ 	.word	0xffffffff


	//   ....[79]....
        /*04e0*/ 	.word	0xffffffff


	//   ....[80]....
        /*04e4*/ 	.word	0xffffffff


	//   ....[81]....
        /*04e8*/ 	.word	0xffffffff


	//   ....[82]....
        /*04ec*/ 	.word	0xffffffff


	//   ....[83]....
        /*04f0*/ 	.word	0xffffffff


	//   ....[84]....
        /*04f4*/ 	.word	0xffffffff


	//   ....[85]....
        /*04f8*/ 	.word	0xffffffff


	//   ....[86]....
        /*04fc*/ 	.word	0xffffffff


	//   ....[87]....
        /*0500*/ 	.word	0xffffffff


	//   ....[88]....
        /*0504*/ 	.word	0xffffffff


	//   ....[89]....
        /*0508*/ 	.word	0xffffffff


	//   ....[90]....
        /*050c*/ 	.word	0xffffffff


	//   ....[91]....
        /*0510*/ 	.word	0xffffffff


	//   ....[92]....
        /*0514*/ 	.word	0xffffffff


	//   ....[93]....
        /*0518*/ 	.word	0xffffffff


	//   ....[94]....
        /*051c*/ 	.word	0xffffffff


	//   ....[95]....
        /*0520*/ 	.word	0xffffffff


	//   ....[96]....
        /*0524*/ 	.word	0xffffffff


	//   ....[97]....
        /*0528*/ 	.word	0xffffffff


	//   ....[98]....
        /*052c*/ 	.word	0xffffffff


	//   ....[99]....
        /*0530*/ 	.word	0xffffffff


	//   ....[100]....
        /*0534*/ 	.word	0xffffffff


	//   ....[101]....
        /*0538*/ 	.word	0xffffffff


	//   ....[102]....
        /*053c*/ 	.word	0xffffffff


	//   ....[103]....
        /*0540*/ 	.word	0xffffffff


	//   ....[104]....
        /*0544*/ 	.word	0xffffffff


	//   ....[105]....
        /*0548*/ 	.word	0xffffffff


	//   ....[106]....
        /*054c*/ 	.word	0xffffffff


	//   ....[107]....
        /*0550*/ 	.word	0xffffffff


	//   ....[108]....
        /*0554*/ 	.word	0xffffffff


	//   ....[109]....
        /*0558*/ 	.word	0xffffffff


	//   ....[110]....
        /*055c*/ 	.word	0xffffffff


	//   ....[111]....
        /*0560*/ 	.word	0xffffffff


	//   ....[112]....
        /*0564*/ 	.word	0xffffffff


	//   ....[113]....
        /*0568*/ 	.word	0xffffffff


	//   ....[114]....
        /*056c*/ 	.word	0xffffffff


	//   ....[115]....
        /*0570*/ 	.word	0xffffffff


	//   ....[116]....
        /*0574*/ 	.word	0xffffffff


	//   ....[117]....
        /*0578*/ 	.word	0xffffffff


	//   ....[118]....
        /*057c*/ 	.word	0xffffffff


	//   ....[119]....
        /*0580*/ 	.word	0xffffffff


	//   ....[120]....
        /*0584*/ 	.word	0xffffffff


	//   ....[121]....
        /*0588*/ 	.word	0xffffffff


	//   ....[122]....
        /*058c*/ 	.word	0xffffffff


	//   ....[123]....
        /*0590*/ 	.word	0xffffffff


	//   ....[124]....
        /*0594*/ 	.word	0xffffffff


	//   ....[125]....
        /*0598*/ 	.word	0xffffffff


	//   ....[126]....
        /*059c*/ 	.word	0xffffffff


	//   ....[127]....
        /*05a0*/ 	.word	0xffffffff


	//   ....[128]....
        /*05a4*/ 	.word	0xffffffff


	//   ....[129]....
        /*05a8*/ 	.word	0xffffffff


	//   ....[130]....
        /*05ac*/ 	.word	0xffffffff


	//   ....[131]....
        /*05b0*/ 	.word	0xffffffff


	//   ....[132]....
        /*05b4*/ 	.word	0xffffffff


	//   ....[133]....
        /*05b8*/ 	.word	0x0500000f


	//   ....[134]....
        /*05bc*/ 	.word	0x0500000f


	//   ....[135]....
        /*05c0*/ 	.word	0x0500000f


	//   ....[136]....
        /*05c4*/ 	.word	0x0500000f


	//   ....[137]....
        /*05c8*/ 	.word	0x0500000f


	//   ....[138]....
        /*05cc*/ 	.word	0x0500000f


	//   ....[139]....
        /*05d0*/ 	.word	0x0500000f


	//   ....[140]....
        /*05d4*/ 	.word	0x0500000f


	//   ....[141]....
        /*05d8*/ 	.word	0x0500000f


	//   ....[142]....
        /*05dc*/ 	.word	0x0500000f


	//   ....[143]....
        /*05e0*/ 	.word	0x0500000f


	//   ....[144]....
        /*05e4*/ 	.word	0x0500000f


	//   ....[145]....
        /*05e8*/ 	.word	0x0500000f


	//   ....[146]....
        /*05ec*/ 	.word	0x0500000f


	//   ....[147]....
        /*05f0*/ 	.word	0x0500000f


	//   ....[148]....
        /*05f4*/ 	.word	0x0500000f


	//   ....[149]....
        /*05f8*/ 	.word	0x0500000f


	//   ....[150]....
        /*05fc*/ 	.word	0x0500000f


	//   ....[151]....
        /*0600*/ 	.word	0x0500000f


	//   ....[152]....
        /*0604*/ 	.word	0x0500000f


	//   ....[153]....
        /*0608*/ 	.word	0x0500000f


	//   ....[154]....
        /*060c*/ 	.word	0x0500000f


	//   ....[155]....
        /*0610*/ 	.word	0x0500000f


	//   ....[156]....
        /*0614*/ 	.word	0x0500000f


	//   ....[157]....
        /*0618*/ 	.word	0x0500000f


	//   ....[158]....
        /*061c*/ 	.word	0x0500000f


	//   ....[159]....
        /*0620*/ 	.word	0x0500000f


	//   ....[160]....
        /*0624*/ 	.word	0x0500000f


	//   ....[161]....
        /*0628*/ 	.word	0x0500000f


	//   ....[162]....
        /*062c*/ 	.word	0x0500000f


	//   ....[163]....
        /*0630*/ 	.word	0x0500000f


	//   ....[164]....
        /*0634*/ 	.word	0x0500000f


	//   ....[165]....
        /*0638*/ 	.word	0x0500000f


	//   ....[166]....
        /*063c*/ 	.word	0x0500000f


	//   ....[167]....
        /*0640*/ 	.word	0x0500000f


	//   ....[168]....
        /*0644*/ 	.word	0x0500000f


	//   ....[169]....
        /*0648*/ 	.word	0x0500000f


	//   ....[170]....
        /*064c*/ 	.word	0x0500000f


	//   ....[171]....
        /*0650*/ 	.word	0x0500000f


	//   ....[172]....
        /*0654*/ 	.word	0x0500000f


	//   ....[173]....
        /*0658*/ 	.word	0x0500000f


	//   ....[174]....
        /*065c*/ 	.word	0x0500000f


	//   ....[175]....
        /*0660*/ 	.word	0x0500000f


	//   ....[176]....
        /*0664*/ 	.word	0x0500000f


	//   ....[177]....
        /*0668*/ 	.word	0x0500000f


	//   ....[178]....
        /*066c*/ 	.word	0x0500000f


	//   ....[179]....
        /*0670*/ 	.word	0x0500000f


	//   ....[180]....
        /*0674*/ 	.word	0x0500000f


	//   ....[181]....
        /*0678*/ 	.word	0x0500000f


	//   ....[182]....
        /*067c*/ 	.word	0x0500000f


	//   ....[183]....
        /*0680*/ 	.word	0x0500000f


	//   ....[184]....
        /*0684*/ 	.word	0x0500000f


	//   ....[185]....
        /*0688*/ 	.word	0x0500000f


	//   ....[186]....
        /*068c*/ 	.word	0x0500000f


	//   ....[187]....
        /*0690*/ 	.word	0x0500000f


	//   ....[188]....
        /*0694*/ 	.word	0x0500000f


	//   ....[189]....
        /*0698*/ 	.word	0x0500000f


	//   ....[190]....
        /*069c*/ 	.word	0x0500000f


	//   ....[191]....
        /*06a0*/ 	.word	0x0500000f


	//   ....[192]....
        /*06a4*/ 	.word	0x0500000f


	//   ....[193]....
        /*06a8*/ 	.word	0x0500000f


	//   ....[194]....
        /*06ac*/ 	.word	0x0500000f


	//   ....[195]....
        /*06b0*/ 	.word	0x0500000f


	//   ....[196]....
        /*06b4*/ 	.word	0x0500000f


	//   ....[197]....
        /*06b8*/ 	.word	0x0500000f


	//   ....[198]....
        /*06bc*/ 	.word	0x0500000f


	//   ....[199]....
        /*06c0*/ 	.word	0x0500000f


	//   ....[200]....
        /*06c4*/ 	.word	0x0500000f


	//   ....[201]....
        /*06c8*/ 	.word	0x0500000f


	//   ....[202]....
        /*06cc*/ 	.word	0x0500000f


	//   ....[203]....
        /*06d0*/ 	.word	0x0500000f


	//   ....[204]....
        /*06d4*/ 	.word	0x0500000f


	//   ....[205]....
        /*06d8*/ 	.word	0x0500000f


	//   ....[206]....
        /*06dc*/ 	.word	0x0500000f


	//   ....[207]....
        /*06e0*/ 	.word	0x0500000f


	//----- nvinfo : EIATTR_COOP_GROUP_INSTR_OFFSETS
	.align		4
.L_676:
        /*06e4*/ 	.byte	0x04, 0x28
        /*06e6*/ 	.short	(.L_678 - .L_677)


	//   ....[0]....
.L_677:
        /*06e8*/ 	.word	0x00000060


	//   ....[1]....
        /*06ec*/ 	.word	0x00000140


	//   ....[2]....
        /*06f0*/ 	.word	0x00000190


	//   ....[3]....
        /*06f4*/ 	.word	0x00000380


	//   ....[4]....
        /*06f8*/ 	.word	0x000004e0


	//   ....[5]....
        /*06fc*/ 	.word	0x00000600


	//   ....[6]....
        /*0700*/ 	.word	0x00000760


	//   ....[7]....
        /*0704*/ 	.word	0x000030d0


	//   ....[8]....
        /*0708*/ 	.word	0x000030e0


	//   ....[9]....
        /*070c*/ 	.word	0x00003b20


	//   ....[10]....
        /*0710*/ 	.word	0x00003b30


	//   ....[11]....
        /*0714*/ 	.word	0x000044d0


	//   ....[12]....
        /*0718*/ 	.word	0x000044e0


	//   ....[13]....
        /*071c*/ 	.word	0x000048a0


	//   ....[14]....
        /*0720*/ 	.word	0x000048b0


	//   ....[15]....
        /*0724*/ 	.word	0x000057e0


	//   ....[16]....
        /*0728*/ 	.word	0x000078f0


	//   ....[17]....
        /*072c*/ 	.word	0x00007eb0


	//   ....[18]....
        /*0730*/ 	.word	0x00007ec0


	//   ....[19]....
        /*0734*/ 	.word	0x00007ed0


	//   ....[20]....
        /*0738*/ 	.word	0x00007ee0


	//   ....[21]....
        /*073c*/ 	.word	0x00008ed0


	//   ....[22]....
        /*0740*/ 	.word	0x00008ee0


	//   ....[23]....
        /*0744*/ 	.word	0x00008ef0


	//   ....[24]....
        /*0748*/ 	.word	0x00008f00


	//   ....[25]....
        /*074c*/ 	.word	0x0000aad0


	//   ....[26]....
        /*0750*/ 	.word	0x0000ab70


	//   ....[27]....
        /*0754*/ 	.word	0x0000acb0


	//   ....[28]....
        /*0758*/ 	.word	0x0000add0


	//   ....[29]....
        /*075c*/ 	.word	0x0000b780


	//   ....[30]....
        /*0760*/ 	.word	0x0000c080


	//   ....[31]....
        /*0764*/ 	.word	0x0000c0e0


	//   ....[32]....
        /*0768*/ 	.word	0x0000c4c0


	//   ....[33]....
        /*076c*/ 	.word	0x0000c690


	//   ....[34]....
        /*0770*/ 	.word	0x0000d610


	//   ....[35]....
        /*0774*/ 	.word	0x0000d700


	//   ....[36]....
        /*0778*/ 	.word	0x0000d720


	//   ....[37]....
        /*077c*/ 	.word	0x0000d890


	//   ....[38]....
        /*0780*/ 	.word	0x0000da60


	//   ....[39]....
        /*0784*/ 	.word	0x0000ef10


	//   ....[40]....
        /*0788*/ 	.word	0x0000f2c0


	//   ....[41]....
        /*078c*/ 	.word	0x0000f2f0


	//   ....[42]....
        /*0790*/ 	.word	0x0000f300


	//   ....[43]....
        /*0794*/ 	.word	0x0000f310


	//   ....[44]....
        /*0798*/ 	.word	0x00010030


	//   ....[45]....
        /*079c*/ 	.word	0x00010050


	//   ....[46]....
        /*07a0*/ 	.word	0x00010300


	//   ....[47]....
        /*07a4*/ 	.word	0x00010320


	//   ....[48]....
        /*07a8*/ 	.word	0x00010bd0


	//   ....[49]....
        /*07ac*/ 	.word	0x00010c10


	//   ....[50]....
        /*07b0*/ 	.word	0x000116d0


	//   ....[51]....
        /*07b4*/ 	.word	0x000116f0


	//   ....[52]....
        /*07b8*/ 	.word	0x00012d50


	//   ....[53]....
        /*07bc*/ 	.word	0x00012d80


	//   ....[54]....
        /*07c0*/ 	.word	0x00012fc0


	//   ....[55]....
        /*07c4*/ 	.word	0x00012fe0


	//   ....[56]....
        /*07c8*/ 	.word	0x00013290


	//   ....[57]....
        /*07cc*/ 	.word	0x00013480


	//   ....[58]....
        /*07d0*/ 	.word	0x000134b0


	//   ....[59]....
        /*07d4*/ 	.word	0x000134e0


	//   ....[60]....
        /*07d8*/ 	.word	0x00013510


	//   ....[61]....
        /*07dc*/ 	.word	0x00013540


	//   ....[62]....
        /*07e0*/ 	.word	0x00013570


	//   ....[63]....
        /*07e4*/ 	.word	0x00013700


	//   ....[64]....
        /*07e8*/ 	.word	0x00013730


	//   ....[65]....
        /*07ec*/ 	.word	0x00013760


	//   ....[66]....
        /*07f0*/ 	.word	0x00013790


	//   ....[67]....
        /*07f4*/ 	.word	0x000137c0


	//   ....[68]....
        /*07f8*/ 	.word	0x000137f0


	//   ....[69]....
        /*07fc*/ 	.word	0x00013880


	//   ....[70]....
        /*0800*/ 	.word	0x000138b0


	//   ....[71]....
        /*0804*/ 	.word	0x000138c0


	//   ....[72]....
        /*0808*/ 	.word	0x00013950


	//   ....[73]....
        /*080c*/ 	.word	0x00014920


	//   ....[74]....
        /*0810*/ 	.word	0x00017330


	//   ....[75]....
        /*0814*/ 	.word	0x00017350


	//   ....[76]....
        /*0818*/ 	.word	0x000173e0


	//   ....[77]....
        /*081c*/ 	.word	0x00017400


	//   ....[78]....
        /*0820*/ 	.word	0x00017480


	//   ....[79]....
        /*0824*/ 	.word	0x000174a0


	//   ....[80]....
        /*0828*/ 	.word	0x000174b0


	//   ....[81]....
        /*082c*/ 	.word	0x000174c0


	//   ....[82]....
        /*0830*/ 	.word	0x00017cc0


	//   ....[83]....
        /*0834*/ 	.word	0x00017cf0


	//   ....[84]....
        /*0838*/ 	.word	0x00017d90


	//   ....[85]....
        /*083c*/ 	.word	0x00017db0


	//   ....[86]....
        /*0840*/ 	.word	0x00017e30


	//   ....[87]....
        /*0844*/ 	.word	0x00017e50


	//   ....[88]....
        /*0848*/ 	.word	0x00017e60


	//   ....[89]....
        /*084c*/ 	.word	0x00017ed0


	//   ....[90]....
        /*0850*/ 	.word	0x000182f0


	//   ....[91]....
        /*0854*/ 	.word	0x000183b0


	//   ....[92]....
        /*0858*/ 	.word	0x00018500


	//   ....[93]....
        /*085c*/ 	.word	0x00018540


	//   ....[94]....
        /*0860*/ 	.word	0x00018550


	//   ....[95]....
        /*0864*/ 	.word	0x00018560


	//   ....[96]....
        /*0868*/ 	.word	0x000186b0


	//   ....[97]....
        /*086c*/ 	.word	0x00018800


	//   ....[98]....
        /*0870*/ 	.word	0x00019000


	//   ....[99]....
        /*0874*/ 	.word	0x00019020


	//   ....[100]....
        /*0878*/ 	.word	0x00019070


	//   ....[101]....
        /*087c*/ 	.word	0x00019080


	//   ....[102]....
        /*0880*/ 	.word	0x000190c0


	//   ....[103]....
        /*0884*/ 	.word	0x000190d0


	//   ....[104]....
        /*0888*/ 	.word	0x000190e0


	//   ....[105]....
        /*088c*/ 	.word	0x00019120


	//   ....[106]....
        /*0890*/ 	.word	0x00019420


	//   ....[107]....
        /*0894*/ 	.word	0x00019460


	//   ....[108]....
        /*0898*/ 	.word	0x00019480


	//   ....[109]....
        /*089c*/ 	.word	0x000194a0


	//   ....[110]....
        /*08a0*/ 	.word	0x000194d0


	//   ....[111]....
        /*08a4*/ 	.word	0x000194f0


	//   ....[112]....
        /*08a8*/ 	.word	0x000195f0


	//   ....[113]....
        /*08ac*/ 	.word	0x00019740


	//   ....[114]....
        /*08b0*/ 	.word	0x00019d80


	//   ....[115]....
        /*08b4*/ 	.word	0x00019db0


	//   ....[116]....
        /*08b8*/ 	.word	0x00019e10


	//   ....[117]....
        /*08bc*/ 	.word	0x00019e40


	//   ....[118]....
        /*08c0*/ 	.word	0x00019e70


	//   ....[119]....
        /*08c4*/ 	.word	0x00019ea0


	//   ....[120]....
        /*08c8*/ 	.word	0x00019ed0


	//   ....[121]....
        /*08cc*/ 	.word	0x00019f00


	//   ....[122]....
        /*08d0*/ 	.word	0x0001a0a0


	//   ....[123]....
        /*08d4*/ 	.word	0x0001a0d0


	//   ....[124]....
        /*08d8*/ 	.word	0x0001a100


	//   ....[125]....
        /*08dc*/ 	.word	0x0001a130


	//   ....[126]....
        /*08e0*/ 	.word	0x0001a160


	//   ....[127]....
        /*08e4*/ 	.word	0x0001a190


	//   ....[128]....
        /*08e8*/ 	.word	0x0001a250


	//   ....[129]....
        /*08ec*/ 	.word	0x0001a270


	//   ....[130]....
        /*08f0*/ 	.word	0x0001a280


	//   ....[131]....
        /*08f4*/ 	.word	0x0001a2e0


	//   ....[132]....
        /*08f8*/ 	.word	0x0001a900


	//   ....[133]....
        /*08fc*/ 	.word	0x0001ac10


	//   ....[134]....
        /*0900*/ 	.word	0x0001aca0


	//   ....[135]....
        /*0904*/ 	.word	0x0001ad70


	//   ....[136]....
        /*0908*/ 	.word	0x0001ae00


	//   ....[137]....
        /*090c*/ 	.word	0x0001aee0


	//   ....[138]....
        /*0910*/ 	.word	0x0001af70


	//   ....[139]....
        /*0914*/ 	.word	0x0001b0f0


	//   ....[140]....
        /*0918*/ 	.word	0x0001b180


	//   ....[141]....
        /*091c*/ 	.word	0x0001b1d0


	//   ....[142]....
        /*0920*/ 	.word	0x0001b220


	//   ....[143]....
        /*0924*/ 	.word	0x0001b310


	//   ....[144]....
        /*0928*/ 	.word	0x0001b3a0


	//   ....[145]....
        /*092c*/ 	.word	0x0001b3f0


	//   ....[146]....
        /*0930*/ 	.word	0x0001b440


	//   ....[147]....
        /*0934*/ 	.word	0x0001b690


	//   ....[148]....
        /*0938*/ 	.word	0x0001b970


	//   ....[149]....
        /*093c*/ 	.word	0x0001ba60


	//   ....[150]....
        /*0940*/ 	.word	0x0001bb00


	//   ....[151]....
        /*0944*/ 	.word	0x0001bb60


	//   ....[152]....
        /*0948*/ 	.word	0x0001bc50


	//   ....[153]....
        /*094c*/ 	.word	0x0001bcc0


	//   ....[154]....
        /*0950*/ 	.word	0x0001bdb0


	//   ....[155]....
        /*0954*/ 	.word	0x0001be20


	//   ....[156]....
        /*0958*/ 	.word	0x0001bec0


	//   ....[157]....
        /*095c*/ 	.word	0x0001bfc0


	//   ....[158]....
        /*0960*/ 	.word	0x0001c020


	//   ....[159]....
        /*0964*/ 	.word	0x0001c080


	//   ....[160]....
        /*0968*/ 	.word	0x0001c170


	//   ....[161]....
        /*096c*/ 	.word	0x0001c1d0


	//   ....[162]....
        /*0970*/ 	.word	0x0001c2d0


	//   ....[163]....
        /*0974*/ 	.word	0x0001c330


	//   ....[164]....
        /*0978*/ 	.word	0x0001c410


	//   ....[165]....
        /*097c*/ 	.word	0x0001c550


	//   ....[166]....
        /*0980*/ 	.word	0x0001c650


	//   ....[167]....
        /*0984*/ 	.word	0x0001c8d0


	//   ....[168]....
        /*0988*/ 	.word	0x0001c920


	//   ....[169]....
        /*098c*/ 	.word	0x0001caf0


	//   ....[170]....
        /*0990*/ 	.word	0x0001cb40


	//   ....[171]....
        /*0994*/ 	.word	0x0001cd10


	//   ....[172]....
        /*0998*/ 	.word	0x0001cd60


	//   ....[173]....
        /*099c*/ 	.word	0x0001ce50


	//   ....[174]....
        /*09a0*/ 	.word	0x0001cef0


	//   ....[175]....
        /*09a4*/ 	.word	0x0001cf50


	//   ....[176]....
        /*09a8*/ 	.word	0x0001d000


	//   ....[177]....
        /*09ac*/ 	.word	0x0001d060


	//   ....[178]....
        /*09b0*/ 	.word	0x0001d110


	//   ....[179]....
        /*09b4*/ 	.word	0x0001d170


	//   ....[180]....
        /*09b8*/ 	.word	0x0001d220


	//   ....[181]....
        /*09bc*/ 	.word	0x0001d310


	//   ....[182]....
        /*09c0*/ 	.word	0x0001d3f0


	//   ....[183]....
        /*09c4*/ 	.word	0x0001d500


	//   ....[184]....
        /*09c8*/ 	.word	0x0001d600


	//   ....[185]....
        /*09cc*/ 	.word	0x0001d730


	//   ....[186]....
        /*09d0*/ 	.word	0x0001d810


	//   ....[187]....
        /*09d4*/ 	.word	0x0001d910


	//   ....[188]....
        /*09d8*/ 	.word	0x0001d9f0


	//   ....[189]....
        /*09dc*/ 	.word	0x0001da80


	//   ....[190]....
        /*09e0*/ 	.word	0x0001db20


	//   ....[191]....
        /*09e4*/ 	.word	0x0001dca0


	//   ....[192]....
        /*09e8*/ 	.word	0x0001dd10


	//   ....[193]....
        /*09ec*/ 	.word	0x0001dd80


	//   ....[194]....
        /*09f0*/ 	.word	0x0001ddf0


	//   ....[195]....
        /*09f4*/ 	.word	0x0001de60


	//   ....[196]....
        /*09f8*/ 	.word	0x0001dee0


	//   ....[197]....
        /*09fc*/ 	.word	0x0001df60


	//   ....[198]....
        /*0a00*/ 	.word	0x0001dff0


	//   ....[199]....
        /*0a04*/ 	.word	0x0001e060


	//   ....[200]....
        /*0a08*/ 	.word	0x0001e0d0


	//   ....[201]....
        /*0a0c*/ 	.word	0x0001e140


	//   ....[202]....
        /*0a10*/ 	.word	0x0001e1c0


	//   ....[203]....
        /*0a14*/ 	.word	0x0001e230


	//   ....[204]....
        /*0a18*/ 	.word	0x0001e2d0


	//   ....[205]....
        /*0a1c*/ 	.word	0x0001e320


	//   ....[206]....
        /*0a20*/ 	.word	0x0001e3b0


	//   ....[207]....
        /*0a24*/ 	.word	0x0001e4e0


	//----- nvinfo : EIATTR_REG_RECONFIG
	.align		4
.L_678:
        /*0a28*/ 	.byte	0x01, 0x54
	.zero		2


	//----- nvinfo : EIATTR_SYSCALL_OFFSETS
	.align		4
        /*0a2c*/ 	.byte	0x04, 0x46
        /*0a2e*/ 	.short	(.L_680 - .L_679)


	//   ....[0]....
.L_679:
        /*0a30*/ 	.word	0x00002360


	//   ....[1]....
        /*0a34*/ 	.word	0x000024b0


	//   ....[2]....
        /*0a38*/ 	.word	0x00007a90


	//   ....[3]....
        /*0a3c*/ 	.word	0x00007e20


	//   ....[4]....
        /*0a40*/ 	.word	0x00016710


	//   ....[5]....
        /*0a44*/ 	.word	0x00016860


	//   ....[6]....
        /*0a48*/ 	.word	0x00016950


	//   ....[7]....
        /*0a4c*/ 	.word	0x00017920


	//----- nvinfo : EIATTR_MBARRIER_INSTR_OFFSETS
	.align		4
.L_680:
        /*0a50*/ 	.byte	0x04, 0x39
        /*0a52*/ 	.short	(.L_682 - .L_681)


	//   ....[0]....
.L_681:
        /*0a54*/ 	.word	0x00000270
        /*0a58*/ 	.word	0x000000ff
        /*0a5c*/ 	.word	0x00028c00
        /*0a60*/ 	.short	0x0100
        /*0a62*/ 	.byte	0x08
	.zero		1


	//   ....[1]....
        /*0a64*/ 	.word	0x00000280
        /*0a68*/ 	.word	0x000000ff
        /*0a6c*/ 	.word	0x00028c20
        /*0a70*/ 	.short	0x0100
        /*0a72*/ 	.byte	0x08
	.zero		1


	//   ....[2]....
        /*0a74*/ 	.word	0x00000330
        /*0a78*/ 	.word	0x000000ff
        /*0a7c*/ 	.word	0x00028c30
        /*0a80*/ 	.short	0x0100
        /*0a82*/ 	.byte	0x06
	.zero		1


	//   ....[3]....
        /*0a84*/ 	.word	0x00000340
        /*0a88*/ 	.word	0x000000ff
        /*0a8c*/ 	.word	0x00028c40
        /*0a90*/ 	.short	0x0100
        /*0a92*/ 	.byte	0x06
	.zero		1


	//   ....[4]....
        /*0a94*/ 	.word	0x00000350
        /*0a98*/ 	.word	0x000000ff
        /*0a9c*/ 	.word	0x00028c38
        /*0aa0*/ 	.short	0x0100
        /*0aa2*/ 	.byte	0x06
	.zero		1


	//   ....[5]....
        /*0aa4*/ 	.word	0x00000360
        /*0aa8*/ 	.word	0x000000ff
        /*0aac*/ 	.word	0x00028c48
        /*0ab0*/ 	.short	0x0100
        /*0ab2*/ 	.byte	0x06
	.zero		1


	//   ....[6]....
        /*0ab4*/ 	.word	0x00000490
        /*0ab8*/ 	.word	0x000000ff
        /*0abc*/ 	.word	0x00028c50
        /*0ac0*/ 	.short	0x0100
        /*0ac2*/ 	.byte	0x08
	.zero		1


	//   ....[7]....
        /*0ac4*/ 	.word	0x000004a0
        /*0ac8*/ 	.word	0x000000ff
        /*0acc*/ 	.word	0x00028c60
        /*0ad0*/ 	.short	0x0100
        /*0ad2*/ 	.byte	0x08
	.zero		1


	//   ....[8]....
        /*0ad4*/ 	.word	0x000004b0
        /*0ad8*/ 	.word	0x000000ff
        /*0adc*/ 	.word	0x00028c58
        /*0ae0*/ 	.short	0x0100
        /*0ae2*/ 	.byte	0x08
	.zero		1


	//   ....[9]....
        /*0ae4*/ 	.word	0x000004c0
        /*0ae8*/ 	.word	0x000000ff
        /*0aec*/ 	.word	0x00028c68
        /*0af0*/ 	.short	0x0100
        /*0af2*/ 	.byte	0x08
	.zero		1


	//   ....[10]....
        /*0af4*/ 	.word	0x000005b0
        /*0af8*/ 	.word	0x000000ff
        /*0afc*/ 	.word	0x00028c70
        /*0b00*/ 	.short	0x0100
        /*0b02*/ 	.byte	0x06
	.zero		1


	//   ....[11]....
        /*0b04*/ 	.word	0x000005c0
        /*0b08*/ 	.word	0x000000ff
        /*0b0c*/ 	.word	0x00028c80
        /*0b10*/ 	.short	0x0100
        /*0b12*/ 	.byte	0x06
	.zero		1


	//   ....[12]....
        /*0b14*/ 	.word	0x000005d0
        /*0b18*/ 	.word	0x000000ff
        /*0b1c*/ 	.word	0x00028c78
        /*0b20*/ 	.short	0x0100
        /*0b22*/ 	.byte	0x06
	.zero		1


	//   ....[13]....
        /*0b24*/ 	.word	0x000005e0
        /*0b28*/ 	.word	0x000000ff
        /*0b2c*/ 	.word	0x00028c88
        /*0b30*/ 	.short	0x0100
        /*0b32*/ 	.byte	0x06
	.zero		1


	//   ....[14]....
        /*0b34*/ 	.word	0x00000710
        /*0b38*/ 	.word	0x000000ff
        /*0b3c*/ 	.word	0x00028c90
        /*0b40*/ 	.short	0x0100
        /*0b42*/ 	.byte	0x08
	.zero		1


	//   ....[15]....
        /*0b44*/ 	.word	0x00000720
        /*0b48*/ 	.word	0x000000ff
        /*0b4c*/ 	.word	0x00028ca0
        /*0b50*/ 	.short	0x0100
        /*0b52*/ 	.byte	0x08
	.zero		1


	//   ....[16]....
        /*0b54*/ 	.word	0x00000730
        /*0b58*/ 	.word	0x000000ff
        /*0b5c*/ 	.word	0x00028c98
        /*0b60*/ 	.short	0x0100
        /*0b62*/ 	.byte	0x08
	.zero		1


	//   ....[17]....
        /*0b64*/ 	.word	0x00000740
        /*0b68*/ 	.word	0x000000ff
        /*0b6c*/ 	.word	0x00028ca8
        /*0b70*/ 	.short	0x0100
        /*0b72*/ 	.byte	0x08
	.zero		1


	//   ....[18]....
        /*0b74*/ 	.word	0x00000870
        /*0b78*/ 	.word	0x000000ff
        /*0b7c*/ 	.word	0x00028cb0
        /*0b80*/ 	.short	0x0100
        /*0b82*/ 	.byte	0x08
	.zero		1


	//   ....[19]....
        /*0b84*/ 	.word	0x00000880
        /*0b88*/ 	.word	0x000000ff
        /*0b8c*/ 	.word	0x00028cc0
        /*0b90*/ 	.short	0x0100
        /*0b92*/ 	.byte	0x08
	.zero		1


	//   ....[20]....
        /*0b94*/ 	.word	0x00000890
        /*0b98*/ 	.word	0x000000ff
        /*0b9c*/ 	.word	0x00028cb8
        /*0ba0*/ 	.short	0x0100
        /*0ba2*/ 	.byte	0x08
	.zero		1


	//   ....[21]....
        /*0ba4*/ 	.word	0x000008a0
        /*0ba8*/ 	.word	0x000000ff
        /*0bac*/ 	.word	0x00028cc8
        /*0bb0*/ 	.short	0x0100
        /*0bb2*/ 	.byte	0x08
	.zero		1


	//   ....[22]....
        /*0bb4*/ 	.word	0x00003080
        /*0bb8*/ 	.word	0x0000003a
        /*0bbc*/ 	.word	0x00028c90
        /*0bc0*/ 	.short	0x010a
        /*0bc2*/ 	.byte	0x3f
	.zero		1


	//   ....[23]....
        /*0bc4*/ 	.word	0x00003ad0
        /*0bc8*/ 	.word	0x0000003a
        /*0bcc*/ 	.word	0x00028c90
        /*0bd0*/ 	.short	0x010a
        /*0bd2*/ 	.byte	0x3f
	.zero		1


	//   ....[24]....
        /*0bd4*/ 	.word	0x00004340
        /*0bd8*/ 	.word	0x0000003a
        /*0bdc*/ 	.word	0x00028c90
        /*0be0*/ 	.short	0x010a
        /*0be2*/ 	.byte	0x3f
	.zero		1


	//   ....[25]....
        /*0be4*/ 	.word	0x00004700
        /*0be8*/ 	.word	0x00000004
        /*0bec*/ 	.word	0x00000000
        /*0bf0*/ 	.short	0x0101
        /*0bf2*/ 	.byte	0x3f
	.zero		1


	//   ....[26]....
        /*0bf4*/ 	.word	0x00004740
        /*0bf8*/ 	.word	0x0000003a
        /*0bfc*/ 	.word	0x00028cb0
        /*0c00*/ 	.short	0x010a
        /*0c02*/ 	.byte	0x3f
	.zero		1


	//   ....[27]....
        /*0c04*/ 	.word	0x00005070
        /*0c08*/ 	.word	0x0000003a
        /*0c0c*/ 	.word	0x00000000
        /*0c10*/ 	.short	0x0101
        /*0c12*/ 	.byte	0x3f
	.zero		1


	//   ....[28]....
        /*0c14*/ 	.word	0x000058f0
        /*0c18*/ 	.word	0x0000000a
        /*0c1c*/ 	.word	0x00028c50
        /*0c20*/ 	.short	0x010a
        /*0c22*/ 	.byte	0x3f
	.zero		1


	//   ....[29]....
        /*0c24*/ 	.word	0x00005cc0
        /*0c28*/ 	.word	0x0000000a
        /*0c2c*/ 	.word	0x00000000
        /*0c30*/ 	.short	0x0101
        /*0c32*/ 	.byte	0x3f
	.zero		1


	//   ....[30]....
        /*0c34*/ 	.word	0x000065c0
        /*0c38*/ 	.word	0x0000000a
        /*0c3c*/ 	.word	0x00028c50
        /*0c40*/ 	.short	0x010a
        /*0c42*/ 	.byte	0x3f
	.zero		1


	//   ....[31]....
        /*0c44*/ 	.word	0x00006610
        /*0c48*/ 	.word	0x0000000a
        /*0c4c*/ 	.word	0x00028c50
        /*0c50*/ 	.short	0x010a
        /*0c52*/ 	.byte	0x3f
	.zero		1


	//   ....[32]....
        /*0c54*/ 	.word	0x00006950
        /*0c58*/ 	.word	0x0000000a
        /*0c5c*/ 	.word	0x00000000
        /*0c60*/ 	.short	0x0101
        /*0c62*/ 	.byte	0x3f
	.zero		1


	//   ....[33]....
        /*0c64*/ 	.word	0x00007b30
        /*0c68*/ 	.word	0x00000002
        /*0c6c*/ 	.word	0x00028c00
        /*0c70*/ 	.short	0x010a
        /*0c72*/ 	.byte	0x3f
	.zero		1


	//   ....[34]....
        /*0c74*/ 	.word	0x00007b80
        /*0c78*/ 	.word	0x00000002
        /*0c7c*/ 	.word	0x00028c00
        /*0c80*/ 	.short	0x010a
        /*0c82*/ 	.byte	0x3f
	.zero		1


	//   ....[35]....
        /*0c84*/ 	.word	0x000081d0
        /*0c88*/ 	.word	0x00000002
        /*0c8c*/ 	.word	0x00028c00
        /*0c90*/ 	.short	0x010a
        /*0c92*/ 	.byte	0x3f
	.zero		1


	//   ....[36]....
        /*0c94*/ 	.word	0x000090d0
        /*0c98*/ 	.word	0x00000002
        /*0c9c*/ 	.word	0x00028c00
        /*0ca0*/ 	.short	0x010a
        /*0ca2*/ 	.byte	0x3f
	.zero		1


	//   ....[37]....
        /*0ca4*/ 	.word	0x00009f20
        /*0ca8*/ 	.word	0x0000000c
        /*0cac*/ 	.word	0x00028c30
        /*0cb0*/ 	.short	0x010a
        /*0cb2*/ 	.byte	0x3f
	.zero		1


	//   ....[38]....
        /*0cb4*/ 	.word	0x00009fd0
        /*0cb8*/ 	.word	0x0000000c
        /*0cbc*/ 	.word	0x00028c30
        /*0cc0*/ 	.short	0x010a
        /*0cc2*/ 	.byte	0x3f
	.zero		1


	//   ....[39]....
        /*0cc4*/ 	.word	0x0000b000
        /*0cc8*/ 	.word	0x0000000f
        /*0ccc*/ 	.word	0x00000000
        /*0cd0*/ 	.short	0x0101
        /*0cd2*/ 	.byte	0x3f
	.zero		1


	//   ....[40]....
        /*0cd4*/ 	.word	0x0000b480
        /*0cd8*/ 	.word	0x0000000c
        /*0cdc*/ 	.word	0x00028c50
        /*0ce0*/ 	.short	0x010a
        /*0ce2*/ 	.byte	0x3f
	.zero		1


	//   ....[41]....
        /*0ce4*/ 	.word	0x0000b520
        /*0ce8*/ 	.word	0x0000000c
        /*0cec*/ 	.word	0x00028c50
        /*0cf0*/ 	.short	0x010a
        /*0cf2*/ 	.byte	0x3f
	.zero		1


	//   ....[42]....
        /*0cf4*/ 	.word	0x0000b810
        /*0cf8*/ 	.word	0x0000000c
        /*0cfc*/ 	.word	0x00000000
        /*0d00*/ 	.short	0x0101
        /*0d02*/ 	.byte	0x3f
	.zero		1


	//   ....[43]....
        /*0d04*/ 	.word	0x0000b920
        /*0d08*/ 	.word	0x0000000e
        /*0d0c*/ 	.word	0x00028c30
        /*0d10*/ 	.short	0x010a
        /*0d12*/ 	.byte	0x3f
	.zero		1


	//   ....[44]....
        /*0d14*/ 	.word	0x0000b9d0
        /*0d18*/ 	.word	0x0000000e
        /*0d1c*/ 	.word	0x00028c30
        /*0d20*/ 	.short	0x010a
        /*0d22*/ 	.byte	0x3f
	.zero		1


	//   ....[45]....
        /*0d24*/ 	.word	0x0000c2c0
        /*0d28*/ 	.word	0x000000aa
        /*0d2c*/ 	.word	0x00000000
        /*0d30*/ 	.short	0x0101
        /*0d32*/ 	.byte	0x3f
	.zero		1


	//   ....[46]....
        /*0d34*/ 	.word	0x0000d340
        /*0d38*/ 	.word	0x0000000e
        /*0d3c*/ 	.word	0x00028c50
        /*0d40*/ 	.short	0x010a
        /*0d42*/ 	.byte	0x3f
	.zero		1


	//   ....[47]....
        /*0d44*/ 	.word	0x0000d390
        /*0d48*/ 	.word	0x0000000e
        /*0d4c*/ 	.word	0x00028c50
        /*0d50*/ 	.short	0x010a
        /*0d52*/ 	.byte	0x3f
	.zero		1


	//   ....[48]....
        /*0d54*/ 	.word	0x0000d6a0
        /*0d58*/ 	.word	0x0000000e
        /*0d5c*/ 	.word	0x00000000
        /*0d60*/ 	.short	0x0101
        /*0d62*/ 	.byte	0x3f
	.zero		1


	//   ....[49]....
        /*0d64*/ 	.word	0x0000fd80
        /*0d68*/ 	.word	0x00000000
        /*0d6c*/ 	.word	0x00000000
        /*0d70*/ 	.short	0x0101
        /*0d72*/ 	.byte	0x3f
	.zero		1


	//   ....[50]....
        /*0d74*/ 	.word	0x00010c30
        /*0d78*/ 	.word	0x00000004
        /*0d7c*/ 	.word	0x00000000
        /*0d80*/ 	.short	0x0101
        /*0d82*/ 	.byte	0x3f
	.zero		1


	//   ....[51]....
        /*0d84*/ 	.word	0x00014a00
        /*0d88*/ 	.word	0x00000011
        /*0d8c*/ 	.word	0x00028c20
        /*0d90*/ 	.short	0x010a
        /*0d92*/ 	.byte	0x3f
	.zero		1


	//   ....[52]....
        /*0d94*/ 	.word	0x00014a90
        /*0d98*/ 	.word	0x00000003
        /*0d9c*/ 	.word	0x00028ca0
        /*0da0*/ 	.short	0x010a
        /*0da2*/ 	.byte	0x3f
	.zero		1


	//   ....[53]....
        /*0da4*/ 	.word	0x00014ce0
        /*0da8*/ 	.word	0x00000003
        /*0dac*/ 	.word	0x00028cc0
        /*0db0*/ 	.short	0x010a
        /*0db2*/ 	.byte	0x3f
	.zero		1


	//   ....[54]....
        /*0db4*/ 	.word	0x000156b0
        /*0db8*/ 	.word	0x00000008
        /*0dbc*/ 	.word	0x00028ca0
        /*0dc0*/ 	.short	0x010a
        /*0dc2*/ 	.byte	0x3f
	.zero		1


	//   ....[55]....
        /*0dc4*/ 	.word	0x000158f0
        /*0dc8*/ 	.word	0x00000008
        /*0dcc*/ 	.word	0x00028cc0
        /*0dd0*/ 	.short	0x010a
        /*0dd2*/ 	.byte	0x3f
	.zero		1


	//   ....[56]....
        /*0dd4*/ 	.word	0x00017140
        /*0dd8*/ 	.word	0x0000001e
        /*0ddc*/ 	.word	0x00028c40
        /*0de0*/ 	.short	0x010a
        /*0de2*/ 	.byte	0x3f
	.zero		1


	//   ....[57]....
        /*0de4*/ 	.word	0x000175c0
        /*0de8*/ 	.word	0x0000001e
        /*0dec*/ 	.word	0x00028c30
        /*0df0*/ 	.short	0x0107
        /*0df2*/ 	.byte	0x3f
	.zero		1


	//   ....[58]....
        /*0df4*/ 	.word	0x00017690
        /*0df8*/ 	.word	0x0000001e
        /*0dfc*/ 	.word	0x00028c30
        /*0e00*/ 	.short	0x0101
        /*0e02*/ 	.byte	0x3f
	.zero		1


	//   ....[59]....
        /*0e04*/ 	.word	0x00017f70
        /*0e08*/ 	.word	0x00000011
        /*0e0c*/ 	.word	0x00028c00
        /*0e10*/ 	.short	0x0107
        /*0e12*/ 	.byte	0x3f
	.zero		1


	//   ....[60]....
        /*0e14*/ 	.word	0x00018060
        /*0e18*/ 	.word	0x00000011
        /*0e1c*/ 	.word	0x00028c00
        /*0e20*/ 	.short	0x0101
        /*0e22*/ 	.byte	0x3f
	.zero		1


	//   ....[61]....
        /*0e24*/ 	.word	0x00018080
        /*0e28*/ 	.word	0x00000011
        /*0e2c*/ 	.word	0x00028c20
        /*0e30*/ 	.short	0x010a
        /*0e32*/ 	.byte	0x3f
	.zero		1


	//   ....[62]....
        /*0e34*/ 	.word	0x00018110
        /*0e38*/ 	.word	0x0000001e
        /*0e3c*/ 	.word	0x00028c60
        /*0e40*/ 	.short	0x010a
        /*0e42*/ 	.byte	0x3f
	.zero		1


	//   ....[63]....
        /*0e44*/ 	.word	0x00018a20
        /*0e48*/ 	.word	0x0000001e
        /*0e4c*/ 	.word	0x00028c50
        /*0e50*/ 	.short	0x0107
        /*0e52*/ 	.byte	0x3f
	.zero		1


	//   ....[64]....
        /*0e54*/ 	.word	0x00018af0
        /*0e58*/ 	.word	0x0000001e
        /*0e5c*/ 	.word	0x00028c50
        /*0e60*/ 	.short	0x0101
        /*0e62*/ 	.byte	0x3f
	.zero		1


	//   ....[65]....
        /*0e64*/ 	.word	0x00018e80
        /*0e68*/ 	.word	0x00000006
        /*0e6c*/ 	.word	0x00028c40
        /*0e70*/ 	.short	0x010a
        /*0e72*/ 	.byte	0x3f
	.zero		1


	//   ....[66]....
        /*0e74*/ 	.word	0x000191a0
        /*0e78*/ 	.word	0x00000006
        /*0e7c*/ 	.word	0x00028c30
        /*0e80*/ 	.short	0x0107
        /*0e82*/ 	.byte	0x3f
	.zero		1


	//   ....[67]....
        /*0e84*/ 	.word	0x00019260
        /*0e88*/ 	.word	0x00000006
        /*0e8c*/ 	.word	0x00028c30
        /*0e90*/ 	.short	0x0101
        /*0e92*/ 	.byte	0x3f
	.zero		1


	//   ....[68]....
        /*0e94*/ 	.word	0x00019290
        /*0e98*/ 	.word	0x00000006
        /*0e9c*/ 	.word	0x00028c60
        /*0ea0*/ 	.short	0x010a
        /*0ea2*/ 	.byte	0x3f
	.zero		1


	//   ....[69]....
        /*0ea4*/ 	.word	0x00019940
        /*0ea8*/ 	.word	0x00000006
        /*0eac*/ 	.word	0x00028c50
        /*0eb0*/ 	.short	0x0107
        /*0eb2*/ 	.byte	0x3f
	.zero		1


	//   ....[70]....
        /*0eb4*/ 	.word	0x00019a00
        /*0eb8*/ 	.word	0x00000006
        /*0ebc*/ 	.word	0x00028c50
        /*0ec0*/ 	.short	0x0101
        /*0ec2*/ 	.byte	0x3f
	.zero		1


	//   ....[71]....
        /*0ec4*/ 	.word	0x0001a880
        /*0ec8*/ 	.word	0x00000007
        /*0ecc*/ 	.word	0x00028c20
        /*0ed0*/ 	.short	0x010a
        /*0ed2*/ 	.byte	0x3f
	.zero		1


	//   ....[72]....
        /*0ed4*/ 	.word	0x0001a9f0
        /*0ed8*/ 	.word	0x00000005
        /*0edc*/ 	.word	0x00028c40
        /*0ee0*/ 	.short	0x010a
        /*0ee2*/ 	.byte	0x3f
	.zero		1


	//   ....[73]....
        /*0ee4*/ 	.word	0x0001aa90
        /*0ee8*/ 	.word	0x00000003
        /*0eec*/ 	.word	0x00028c40
        /*0ef0*/ 	.short	0x010a
        /*0ef2*/ 	.byte	0x3f
	.zero		1


	//   ....[74]....
        /*0ef4*/ 	.word	0x0001aad0
        /*0ef8*/ 	.word	0x00000005
        /*0efc*/ 	.word	0x00028c60
        /*0f00*/ 	.short	0x010a
        /*0f02*/ 	.byte	0x3f
	.zero		1


	//   ....[75]....
        /*0f04*/ 	.word	0x0001ab10
        /*0f08*/ 	.word	0x00000003
        /*0f0c*/ 	.word	0x00028c60
        /*0f10*/ 	.short	0x010a
        /*0f12*/ 	.byte	0x3f
	.zero		1


	//   ....[76]....
        /*0f14*/ 	.word	0x0001ab70
        /*0f18*/ 	.word	0x0000003a
        /*0f1c*/ 	.word	0x00028c90
        /*0f20*/ 	.short	0x010a
        /*0f22*/ 	.byte	0x3f
	.zero		1


	//   ....[77]....
        /*0f24*/ 	.word	0x0001acd0
        /*0f28*/ 	.word	0x0000003a
        /*0f2c*/ 	.word	0x00028c90
        /*0f30*/ 	.short	0x010a
        /*0f32*/ 	.byte	0x3f
	.zero		1


	//   ....[78]....
        /*0f34*/ 	.word	0x0001ae40
        /*0f38*/ 	.word	0x0000003a
        /*0f3c*/ 	.word	0x00028c90
        /*0f40*/ 	.short	0x010a
        /*0f42*/ 	.byte	0x3f
	.zero		1


	//   ....[79]....
        /*0f44*/ 	.word	0x0001afa0
        /*0f48*/ 	.word	0x0000003a
        /*0f4c*/ 	.word	0x00028cb0
        /*0f50*/ 	.short	0x010a
        /*0f52*/ 	.byte	0x3f
	.zero		1


	//   ....[80]....
        /*0f54*/ 	.word	0x0001aff0
        /*0f58*/ 	.word	0x0000000a
        /*0f5c*/ 	.word	0x00028c50
        /*0f60*/ 	.short	0x010a
        /*0f62*/ 	.byte	0x3f
	.zero		1


	//   ....[81]....
        /*0f64*/ 	.word	0x0001b040
        /*0f68*/ 	.word	0x0000000a
        /*0f6c*/ 	.word	0x00028c50
        /*0f70*/ 	.short	0x010a
        /*0f72*/ 	.byte	0x3f
	.zero		1


	//   ....[82]....
        /*0f74*/ 	.word	0x0001b260
        /*0f78*/ 	.word	0x00000002
        /*0f7c*/ 	.word	0x00028c00
        /*0f80*/ 	.short	0x010a
        /*0f82*/ 	.byte	0x3f
	.zero		1


	//   ....[83]....
        /*0f84*/ 	.word	0x0001b470
        /*0f88*/ 	.word	0x00000002
        /*0f8c*/ 	.word	0x00028c00
        /*0f90*/ 	.short	0x010a
        /*0f92*/ 	.byte	0x3f
	.zero		1


	//   ....[84]....
        /*0f94*/ 	.word	0x0001b4c0
        /*0f98*/ 	.word	0x0000000c
        /*0f9c*/ 	.word	0x00028c30
        /*0fa0*/ 	.short	0x010a
        /*0fa2*/ 	.byte	0x3f
	.zero		1


	//   ....[85]....
        /*0fa4*/ 	.word	0x0001b510
        /*0fa8*/ 	.word	0x0000000c
        /*0fac*/ 	.word	0x00028c50
        /*0fb0*/ 	.short	0x010a
        /*0fb2*/ 	.byte	0x3f
	.zero		1


	//   ....[86]....
        /*0fb4*/ 	.word	0x0001b560
        /*0fb8*/ 	.word	0x0000000e
        /*0fbc*/ 	.word	0x00028c30
        /*0fc0*/ 	.short	0x010a
        /*0fc2*/ 	.byte	0x3f
	.zero		1


	//   ....[87]....
        /*0fc4*/ 	.word	0x0001b5b0
        /*0fc8*/ 	.word	0x0000000e
        /*0fcc*/ 	.word	0x00028c50
        /*0fd0*/ 	.short	0x010a
        /*0fd2*/ 	.byte	0x3f
	.zero		1


	//   ....[88]....
        /*0fd4*/ 	.word	0x0001b750
        /*0fd8*/ 	.word	0x00000011
        /*0fdc*/ 	.word	0x00028c20
        /*0fe0*/ 	.short	0x010a
        /*0fe2*/ 	.byte	0x3f
	.zero		1


	//   ....[89]....
        /*0fe4*/ 	.word	0x0001b7a0
        /*0fe8*/ 	.word	0x00000003
        /*0fec*/ 	.word	0x00028ca0
        /*0ff0*/ 	.short	0x010a
        /*0ff2*/ 	.byte	0x3f
	.zero		1


	//   ....[90]....
        /*0ff4*/ 	.word	0x0001b7f0
        /*0ff8*/ 	.word	0x00000003
        /*0ffc*/ 	.word	0x00028cc0
        /*1000*/ 	.short	0x010a
        /*1002*/ 	.byte	0x3f
	.zero		1


	//   ....[91]....
        /*1004*/ 	.word	0x0001b840
        /*1008*/ 	.word	0x00000008
        /*100c*/ 	.word	0x00028ca0
        /*1010*/ 	.short	0x010a
        /*1012*/ 	.byte	0x3f
	.zero		1


	//   ....[92]....
        /*1014*/ 	.word	0x0001b890
        /*1018*/ 	.word	0x00000008
        /*101c*/ 	.word	0x00028cc0
        /*1020*/ 	.short	0x010a
        /*1022*/ 	.byte	0x3f
	.zero		1


	//   ....[93]....
        /*1024*/ 	.word	0x0001b9b0
        /*1028*/ 	.word	0x0000001e
        /*102c*/ 	.word	0x00028c40
        /*1030*/ 	.short	0x010a
        /*1032*/ 	.byte	0x3f
	.zero		1


	//   ....[94]....
        /*1034*/ 	.word	0x0001c450
        /*1038*/ 	.word	0x00000011
        /*103c*/ 	.word	0x00028c20
        /*1040*/ 	.short	0x010a
        /*1042*/ 	.byte	0x3f
	.zero		1


	//   ....[95]....
        /*1044*/ 	.word	0x0001c4a0
        /*1048*/ 	.word	0x0000001e
        /*104c*/ 	.word	0x00028c60
        /*1050*/ 	.short	0x010a
        /*1052*/ 	.byte	0x3f
	.zero		1


	//   ....[96]....
        /*1054*/ 	.word	0x0001cda0
        /*1058*/ 	.word	0x00000006
        /*105c*/ 	.word	0x00028c40
        /*1060*/ 	.short	0x010a
        /*1062*/ 	.byte	0x3f
	.zero		1


	//   ....[97]....
        /*1064*/ 	.word	0x0001d260
        /*1068*/ 	.word	0x00000006
        /*106c*/ 	.word	0x00028c60
        /*1070*/ 	.short	0x010a
        /*1072*/ 	.byte	0x3f
	.zero		1


	//   ....[98]....
        /*1074*/ 	.word	0x0001e400
        /*1078*/ 	.word	0x00000007
        /*107c*/ 	.word	0x00028c20
        /*1080*/ 	.short	0x010a
        /*1082*/ 	.byte	0x3f
	.zero		1


	//   ....[99]....
        /*1084*/ 	.word	0x0001e5a0
        /*1088*/ 	.word	0x00000005
        /*108c*/ 	.word	0x00028c40
        /*1090*/ 	.short	0x010a
        /*1092*/ 	.byte	0x3f
	.zero		1


	//   ....[100]....
        /*1094*/ 	.word	0x0001e5f0
        /*1098*/ 	.word	0x00000003
        /*109c*/ 	.word	0x00028c40
        /*10a0*/ 	.short	0x010a
        /*10a2*/ 	.byte	0x3f
	.zero		1


	//   ....[101]....
        /*10a4*/ 	.word	0x0001e640
        /*10a8*/ 	.word	0x00000005
        /*10ac*/ 	.word	0x00028c60
        /*10b0*/ 	.short	0x010a
        /*10b2*/ 	.byte	0x3f
	.zero		1


	//----- nvinfo : EIATTR_NUM_MBARRIERS
	.align		4
.L_682:
        /*10b4*/ 	.byte	0x03, 0x38
        /*10b6*/ 	.short	0x0016


	//----- nvinfo : EIATTR_EXIT_INSTR_OFFSETS
	.align		4
        /*10b8*/ 	.byte	0x04, 0x1c
        /*10ba*/ 	.short	(.L_684 - .L_683)


	//   ....[0]....
.L_683:
        /*10bc*/ 	.word	0x0001ab60


	//----- nvinfo : EIATTR_MAX_THREADS
	.align		4
.L_684:
        /*10c0*/ 	.byte	0x04, 0x05
        /*10c2*/ 	.short	(.L_686 - .L_685)
.L_685:
        /*10c4*/ 	.word	0x00000180
        /*10c8*/ 	.word	0x00000001
        /*10cc*/ 	.word	0x00000001


	//----- nvinfo : EIATTR_CRS_STACK_SIZE
	.align		4
.L_686:
        /*10d0*/ 	.byte	0x04, 0x1e
        /*10d2*/ 	.short	(.L_688 - .L_687)
.L_687:
        /*10d4*/ 	.word	0x00000000


	//----- nvinfo : EIATTR_CBANK_PARAM_SIZE
	.align		4
.L_688:
        /*10d8*/ 	.byte	0x03, 0x19
        /*10da*/ 	.short	0x0af0


	//----- nvinfo : EIATTR_PARAM_CBANK
	.align		4
        /*10dc*/ 	.byte	0x04, 0x0a
        /*10de*/ 	.short	(.L_690 - .L_689)
	.align		4
.L_689:
        /*10e0*/ 	.word	index@(.nv.constant0._ZN7cutlass13device_kernelIN5flash11enable_sm90INS1_16FlashAttnFwdSm90INS1_25CollectiveMainloopFwdSm90ILi2EN4cute5tupleIJNS5_1CILi1EEES8_S8_EEENS6_IJNS7_ILi64EEESA_SA_EEELi512ENS_6half_tEfNS_4arch4Sm90ELb0ELb0ELb1ELb1ELb1ELb1ELb0ELb0ELb0ELb1ELb1ELb0EEENS1_21CollectiveEpilogueFwdINS6_IJSA_NS7_ILi512EEESA_EEES9_SC_SE_Li256ELb1ELb1ELb1ELb0EEENS1_36VarlenDynamicPersistentTileSchedulerILi64ELi64ELi256ELi128ELb1ELb1ELb1ELb0ELb1ELb1EEEEEEEEEvNT_6ParamsE)
        /*10e4*/ 	.short	0x0210
        /*10e6*/ 	.short	0x0af0


	//----- nvinfo : EIATTR_SW_WAR
	.align		4
.L_690:
        /*10e8*/ 	.byte	0x04, 0x36
        /*10ea*/ 	.short	(.L_692 - .L_691)
.L_691:
        /*10ec*/ 	.word	0x00000008
.L_692:


//--------------------- .nv.info._ZN7cutlass13device_kernelIN5flash11enable_sm90INS1_16FlashAttnFwdSm90INS1_25CollectiveMainloopFwdSm90ILi2EN4cute5tupleIJNS5_1CILi1EEES8_S8_EEENS6_IJNS7_ILi64EEESA_SA_EEELi512ENS_6half_tEfNS_4arch4Sm90ELb0ELb0ELb1ELb1ELb1ELb0ELb1ELb0ELb0ELb1ELb1ELb0EEENS1_21CollectiveEpilogueFwdINS6_IJSA_NS7_ILi512EEESA_EEES9_SC_SE_Li256ELb1ELb1ELb1ELb0EEENS1_36VarlenDynamicPersistentTileSchedulerILi64ELi64ELi256ELi128ELb1ELb1ELb1ELb0ELb1ELb1EEEEEEEEEvNT_6ParamsE --------------------------
	.section	.nv.info._ZN7cutlass13device_kernelIN5flash11enable_sm90INS1_16FlashAttnFwdSm90INS1_25CollectiveMainloopFwdSm90ILi2EN4cute5tupleIJNS5_1CILi1EEES8_S8_EEENS6_IJNS7_ILi64EEESA_SA_EEELi512ENS_6half_tEfNS_4arch4Sm90ELb0ELb0ELb1ELb1ELb1ELb0ELb1ELb0ELb0ELb1ELb1ELb0EEENS1_21CollectiveEpilogueFwdINS6_IJSA_NS7_ILi512EEESA_EEES9_SC_SE_Li256ELb1ELb1ELb1ELb0EEENS1_36VarlenDynamicPersistentTileSchedulerILi64ELi64ELi256ELi128ELb1ELb1ELb1ELb0ELb1ELb1EEEEEEEEEvNT_6ParamsE,"",@"SHT_CUDA_INFO"
	.sectionflags	@""
	.align	4


	//----- nvinfo : EIATTR_CUDA_API_VERSION
	.align		4
        /*0000*/ 	.byte	0x04, 0x37
        /*0002*/ 	.short	(.L_694 - .L_693)
.L_693:
        /*0004*/ 	.word	0x00000082


	//----- nvinfo : EIATTR_KPARAM_INFO
	.align		4
.L_694:
        /*0008*/ 	.byte	0x04, 0x17
        /*000a*/ 	.short	(.L_696 - .L_695)
.L_695:
        /*000c*/ 	.word	0x00000000
        /*0010*/ 	.short	0x0000
        /*0012*/ 	.short	0x0070
        /*0014*/ 	.byte	0x00, 0xf0, 0x01, 0x2e


	//----- nvinfo : EIATTR_SPARSE_MMA_MASK
	.align		4
.L_696:
        /*0018*/ 	.byte	0x03, 0x50
        /*001a*/ 	.short	0x0000


	//----- nvinfo : EIATTR_MAXREG_COUNT
	.align		4
        /*001c*/ 	.byte	0x03, 0x1b
        /*001e*/ 	.short	0x00a8


	//----- nvinfo : EIATTR_NUM_BARRIERS
	.align		4
        /*0020*/ 	.byte	0x02, 0x4c
        /*0022*/ 	.byte	0x10
	.zero		1


	//----- nvinfo : EIATTR_EXTERNS
	.align		4
        /*0024*/ 	.byte	0x04, 0x0f
        /*0026*/ 	.short	(.L_698 - .L_697)


	//   ....[0]....
	.align		4
.L_697:
        /*0028*/ 	.word	index@(__assertfail)


	//----- nvinfo : EIATTR_ANNOTATIONS
	.align		4
.L_698:
        /*002c*/ 	.byte	0x04, 0x55
        /*002e*/ 	.short	(.L_700 - .L_699)


	//   ....[0]....
.L_699:
        /* <DEDUP_REMOVED lines=22> */


	//----- nvinfo : EIATTR_MERCURY_ISA_VERSION
	.align		4
.L_700:
        /*0178*/ 	.byte	0x03, 0x5f
        /*017a*/ 	.short	0x0101


	//----- nvinfo : EIATTR_UNUSED_LOAD_BYTE_OFFSET
	.align		4
        /*017c*/ 	.byte	0x04, 0x44
        /*017e*/ 	.short	(.L_702 - .L_701)


	//   ....[0]....
.L_701:
        /*0180*/ 	.word	0x00000960
        /*0184*/ 	.word	0x0000fff0


	//   ....[1]....
        /*0188*/ 	.word	0x00009f30
        /*018c*/ 	.word	0x0000fff0


	//----- nvinfo : EIATTR_INT_WARP_WIDE_INSTR_OFFSETS
	.align		4
.L_702:
        /*0190*/ 	.byte	0x04, 0x31
        /*0192*/ 	.short	(.L_704 - .L_703)


	//   ....[0]....
.L_703:
        /*0194*/ 	.word	0x000000c0


	//   ....[1]....
        /*0198*/ 	.word	0x000000d0


	//   ....[2]....
        /*019c*/ 	.word	0x000000e0


	//   ....[3]....
        /*01a0*/ 	.word	0x00000180


	//   ....[4]....
        /*01a4*/ 	.word	0x0000fcf0


	//   ....[5]....
        /*01a8*/ 	.word	0x0000fd80


	//   ....[6]....
        /*01ac*/ 	.word	0x00014050


	//   ....[7]....
        /*01b0*/ 	.word	0x000140e0


	//----- nvinfo : EIATTR_COOP_GROUP_MASK_REGIDS
	.align		4
.L_704:
        /*01b4*/ 	.byte	0x04, 0x29
        /*01b6*/ 	.short	(.L_706 - .L_705)


	//   ....[0]....
.L_705:
        /*01b8*/ 	.word	0xffffffff


	//   ....[1]....
        /*01bc*/ 	.word	0xffffffff


	//   ....[2]....
        /*01c0*/ 	.word	0xffffffff


	//   ....[3]....
        /*01c4*/ 	.word	0xffffffff


	//   ....[4]....
        /*01c8*/ 	.word	0xffffffff


	//   ....[5]....
        /*01cc*/ 	.word	0xffffffff


	//   ....[6]....
        /*01d0*/ 	.word	0xffffffff


	//   ....[7]....
        /*01d4*/ 	.word	0xffffffff


	//   ....[8]....
        /*01d8*/ 	.word	0xffffffff


	//   ....[9]....
        /*01dc*/ 	.word	0xffffffff


	//   ....[10]....
        /*01e0*/ 	.word	0xffffffff


	//   ....[11]....
        /*01e4*/ 	.word	0xffffffff


	//   ....[12]....
        /*01e8*/ 	.word	0xffffffff


	//   ....[13]....
        /*01ec*/ 	.word	0xffffffff


	//   ....[14]....
        /*01f0*/ 	.word	0xffffffff


	//   ....[15]....
        /*01f4*/ 	.word	0xffffffff


	//   ....[16]....
        /*01f8*/ 	.word	0xffffffff


	//   ....[17]....
        /*01fc*/ 	.word	0xffffffff


	//   ....[18]....
        /*0200*/ 	.word	0xffffffff


	//   ....[19]....
        /*0204*/ 	.word	0xffffffff


	//   ....[20]....
        /*0208*/ 	.word	0xffffffff


	//   ....[21]....
        /*020c*/ 	.word	0xffffffff


	//   ....[22]....
        /*0210*/ 	.word	0xffffffff


	//   ....[23]....
        /*0214*/ 	.word	0xffffffff


	//   ....[24]....
        /*0218*/ 	.word	0xffffffff


	//   ....[25]....
        /*021c*/ 	.word	0xffffffff


	//   ....[26]....
        /*0220*/ 	.word	0xffffffff


	//   ....[27]....
        /*0224*/ 	.word	0xffffffff


	//   ....[28]....
        /*0228*/ 	.word	0xffffffff


	//   ....[29]....
        /*022c*/ 	.word	0xffffffff


	//   ....[30]....
        /*0230*/ 	.word	0xffffffff


	//   ....[31]....
        /*0234*/ 	.word	0xffffffff


	//   ....[32]....
        /*0238*/ 	.word	0xffffffff


	//   ....[33]....
        /*023c*/ 	.word	0xffffffff


	//   ....[34]....
        /*0240*/ 	.word	0xffffffff


	//   ....[35]....
        /*0244*/ 	.word	0xffffffff


	//   ....[36]....
        /*0248*/ 	.word	0xffffffff


	//   ....[37]....
        /*024c*/ 	.word	0xffffffff


	//   ....[38]....
        /*0250*/ 	.word	0xffffffff


	//   ....[39]....
        /*0254*/ 	.word	0xffffffff


	//   ....[40]....
        /*0258*/ 	.word	0xffffffff


	//   ....[41]....
        /*025c*/ 	.word	0xffffffff


	//   ....[42]....
        /*0260*/ 	.word	0xffffffff


	//   ....[43]....
        /*0264*/ 	.word	0xffffffff


	//   ....[44]....
        /*0268*/ 	.word	0xffffffff


	//   ....[45]....
        /*026c*/ 	.word	0xffffffff


	//   ....[46]....
        /*0270*/ 	.word	0xffffffff


	//   ....[47]....
        /*0274*/ 	.word	0xffffffff


	//   ....[48]....
        /*0278*/ 	.word	0xffffffff


	//   ....[49]....
        /*027c*/ 	.word	0xffffffff


	//   ....[50]....
        /*0280*/ 	.word	0xffffffff


	//   ....[51]....
        /*0284*/ 	.word	0xffffffff


	//   ....[52]....
        /*0288*/ 	.word	0xffffffff


	//   ....[53]....
        /*028c*/ 	.word	0xffffffff


	//   ....[54]....
        /*0290*/ 	.word	0xffffffff


	//   ....[55]....
        /*0294*/ 	.word	0xffffffff


	//   ....[56]....
        /*0298*/ 	.word	0xffffffff


	//   ....[57]....
        /*029c*/ 	.word	0xffffffff


	//   ....[58]....
        /*02a0*/ 	.word	0xffffffff


	//   ....[59]....
        /*02a4*/ 	.word	0xffffffff


	//   ....[60]....
        /*02a8*/ 	.word	0xffffffff


	//   ....[61]....
        /*02ac*/ 	.word	0xffffffff


	//   ....[62]....
        /*02b0*/ 	.word	0xffffffff


	//   ....[63]....
        /*02b4*/ 	.word	0xffffffff


	//   ....[64]....
        /*02b8*/ 	.word	0xffffffff


	//   ....[65]....
        /*02bc*/ 	.word	0xffffffff


	//   ....[66]....
        /*02c0*/ 	.word	0xffffffff


	//   ....[67]....
        /*02c4*/ 	.word	0xffffffff


	//   ....[68]....
        /*02c8*/ 	.word	0xffffffff


	//   ....[69]....
        /*02cc*/ 	.word	0xffffffff


	//   ....[70]....
        /*02d0*/ 	.word	0xffffffff


	//   ....[71]....
        /*02d4*/ 	.word	0xffffffff


	//   ....[72]....
        /*02d8*/ 	.word	0xffffffff


	//   ....[73]....
        /*02dc*/ 	.word	0xffffffff


	//   ....[74]....
        /*02e0*/ 	.word	0xffffffff


	//   ....[75]....
        /*02e4*/ 	.word	0xffffffff


	//   ....[76]....
        /*02e8*/ 	.word	0xffffffff


	//   ....[77]....
        /*02ec*/ 	.word	0xffffffff


	//   ....[78]....
        /*02f0*/ 	.word	0xffffffff


	//   ....[79]....
        /*02f4*/ 	.word	0xffffffff


	//   ....[80]....
        /*02f8*/ 	.word	0xffffffff


	//   ....[81]....
        /*02fc*/ 	.word	0xffffffff


	//   ....[82]....
        /*0300*/ 	.word	0xffffffff


	//   ....[83]....
        /*0304*/ 	.word	0xffffffff


	//   ....[84]....
        /*0308*/ 	.word	0xffffffff


	//   ....[85]....
        /*030c*/ 	.word	0xffffffff


	//   ....[86]....
        /*0310*/ 	.word	0xffffffff


	//   ....[87]....
        /*0314*/ 	.word	0xffffffff


	//   ....[88]....
        /*0318*/ 	.word	0xffffffff


	//   ....[89]....
        /*031c*/ 	.word	0xffffffff


	//   ....[90]....
        /*0320*/ 	.word	0xffffffff


	//   ....[91]....
        /*0324*/ 	.word	0xffffffff


	//   ....[92]....
        /*0328*/ 	.word	0xffffffff


	//   ....[93]....
        /*032c*/ 	.word	0xffffffff


	//   ....[94]....
        /*0330*/ 	.word	0xffffffff


	//   ....[95]....
        /*0334*/ 	.word	0xffffffff


	//   ....[96]....
        /*0338*/ 	.word	0xffffffff


	//   ....[97]....
        /*033c*/ 	.word	0xffffffff


	//   ....[98]....
        /*0340*/ 	.word	0xffffffff


	//   ....[99]....
        /*0344*/ 	.word	0xffffffff


	//   ....[100]....
        /*0348*/ 	.word	0xffffffff


	//   ....[101]....
        /*034c*/ 	.word	0xffffffff


	//   ....[102]....
        /*0350*/ 	.word	0xffffffff


	//   ....[103]....
        /*0354*/ 	.word	0xffffffff


	//   ....[104]....
        /*0358*/ 	.word	0xffffffff


	//   ....[105]....
        /*035c*/ 	.word	0xffffffff


	//   ....[106]....
        /*0360*/ 	.word	0xffffffff


	//   ....[107]....
        /*0364*/ 	.word	0xffffffff


	//   ....[108]....
        /*0368*/ 	.word	0xffffffff


	//   ....[109]....
        /*036c*/ 	.word	0xffffffff


	//   ....[110]....
        /*0370*/ 	.word	0xffffffff


	//   ....[111]....
        /*0374*/ 	.word	0xffffffff


	//   ....[112]....
        /*0378*/ 	.word	0xffffffff


	//   ....[113]....
        /*037c*/ 	.word	0xffffffff


	//   ....[114]....
        /*0380*/ 	.word	0xffffffff


	//   ....[115]....
        /*0384*/ 	.word	0xffffffff


	//   ....[116]....
        /*0388*/ 	.word	0xffffffff


	//   ....[117]....
        /*038c*/ 	.word	0xffffffff


	//   ....[118]....
        /*0390*/ 	.word	0xffffffff


	//   ....[119]....
        /*0394*/ 	.word	0xffffffff


	//   ....[120]....
        /*0398*/ 	.word	0xffffffff


	//   ....[121]....
        /*039c*/ 	.word	0xffffffff


	//   ....[122]....
        /*03a0*/ 	.word	0xffffffff


	//   ....[123]....
        /*03a4*/ 	.word	0xffffffff


	//   ....[124]....
        /*03a8*/ 	.word	0xffffffff


	//   ....[125]....
        /*03ac*/ 	.word	0x0500000f


	//   ....[126]....
        /*03b0*/ 	.word	0x0500000f


	//   ....[127]....
        /*03b4*/ 	.word	0x0500000f


	//   ....[128]....
        /*03b8*/ 	.word	0x0500000f


	//   ....[129]....
        /*03bc*/ 	.word	0x0500000f


	//   ....[130]....
        /*03c0*/ 	.word	0x0500000f


	//   ....[131]....
        /*03c4*/ 	.word	0x0500000f


	//   ....[132]....
        /*03c8*/ 	.word	0x0500000f


	//   ....[133]....
        /*03cc*/ 	.word	0x0500000f


	//   ....[134]....
        /*03d0*/ 	.word	0x0500000f


	//   ....[135]....
        /*03d4*/ 	.word	0x0500000f


	//   ....[136]....
        /*03d8*/ 	.word	0x0500000f


	//   ....[137]....
        /*03dc*/ 	.word	0x0500000f


	//   ....[138]....
        /*03e0*/ 	.word	0x0500000f


	//   ....[139]....
        /*03e4*/ 	.word	0x0500000f


	//   ....[140]....
        /*03e8*/ 	.word	0x0500000f


	//   ....[141]....
        /*03ec*/ 	.word	0x0500000f


	//   ....[142]....
        /*03f0*/ 	.word	0x0500000f


	//   ....[143]....
        /*03f4*/ 	.word	0x0500000f


	//   ....[144]....
        /*03f8*/ 	.word	0x0500000f


	//   ....[145]....
        /*03fc*/ 	.word	0x0500000f


	//   ....[146]....
        /*0400*/ 	.word	0x0500000f


	//   ....[147]....
        /*0404*/ 	.word	0x0500000f


	//   ....[148]....
        /*0408*/ 	.word	0x0500000f


	//   ....[149]....
        /*040c*/ 	.word	0x0500000f


	//   ....[150]....
        /*0410*/ 	.word	0x0500000f


	//   ....[151]....
        /*0414*/ 	.word	0x0500000f


	//   ....[152]....
        /*0418*/ 	.word	0x0500000f


	//   ....[153]....
        /*041c*/ 	.word	0x0500000f


	//   ....[154]....
        /*0420*/ 	.word	0x0500000f


	//   ....[155]....
        /*0424*/ 	.word	0x0500000f


	//   ....[156]....
        /*0428*/ 	.word	0x0500000f


	//   ....[157]....
        /*042c*/ 	.word	0x0500000f


	//   ....[158]....
        /*0430*/ 	.word	0x0500000f


	//   ....[159]....
        /*0434*/ 	.word	0x0500000f


	//   ....[160]....
        /*0438*/ 	.word	0x0500000f


	//   ....[161]....
        /*043c*/ 	.word	0x0500000f


	//   ....[162]....
        /*0440*/ 	.word	0x0500000f


	//   ....[163]....
        /*0444*/ 	.word	0x0500000f


	//   ....[164]....
        /*0448*/ 	.word	0x0500000f


	//   ....[165]....
        /*044c*/ 	.word	0x0500000f


	//   ....[166]....
        /*0450*/ 	.word	0x0500000f


	//   ....[167]....
        /*0454*/ 	.word	0x0500000f


	//   ....[168]....
        /*0458*/ 	.word	0x0500000f


	//   ....[169]....
        /*045c*/ 	.word	0x0500000f


	//   ....[170]....
        /*0460*/ 	.word	0x0500000f


	//   ....[171]....
        /*0464*/ 	.word	0x0500000f


	//   ....[172]....
        /*0468*/ 	.word	0x0500000f


	//   ....[173]....
        /*046c*/ 	.word	0x0500000f


	//   ....[174]....
        /*0470*/ 	.word	0x0500000f


	//   ....[175]....
        /*0474*/ 	.word	0x0500000f


	//   ....[176]....
        /*0478*/ 	.word	0x0500000f


	//   ....[177]....
        /*047c*/ 	.word	0x0500000f


	//   ....[178]....
        /*0480*/ 	.word	0x0500000f


	//   ....[179]....
        /*0484*/ 	.word	0x0500000f


	//   ....[180]....
        /*0488*/ 	.word	0x0500000f


	//   ....[181]....
        /*048c*/ 	.word	0x0500000f


	//   ....[182]....
        /*0490*/ 	.word	0x0500000f


	//   ....[183]....
        /*0494*/ 	.word	0x0500000f


	//   ....[184]....
        /*0498*/ 	.word	0x0500000f


	//   ....[185]....
        /*049c*/ 	.word	0x0500000f


	//   ....[186]....
        /*04a0*/ 	.word	0x0500000f


	//   ....[187]....
        /*04a4*/ 	.word	0x0500000f


	//   ....[188]....
        /*04a8*/ 	.word	0x0500000f


	//   ....[189]....
        /*04ac*/ 	.word	0x0500000f


	//   ....[190]....
        /*04b0*/ 	.word	0x0500000f


	//   ....[191]....
        /*04b4*/ 	.word	0x0500000f


	//   ....[192]....
        /*04b8*/ 	.word	0x0500000f


	//----- nvinfo : EIATTR_COOP_GROUP_INSTR_OFFSETS
	.align		4
.L_706:
        /*04bc*/ 	.byte	0x04, 0x28
        /*04be*/ 	.short	(.L_708 - .L_707)


	//   ....[0]....
.L_707:
        /*04c0*/ 	.word	0x00000080


	//   ....[1]....
        /*04c4*/ 	.word	0x00000090


	//   ....[2]....
        /*04c8*/ 	.word	0x000002b0


	//   ....[3]....
        /*04cc*/ 	.word	0x00000410


	//   ....[4]....
        /*04d0*/ 	.word	0x00000530


	//   ....[5]....
        /*04d4*/ 	.word	0x00000690


	//   ....[6]....
        /*04d8*/ 	.word	0x00001d10


	//   ....[7]....
        /*04dc*/ 	.word	0x00003ae0


	//   ....[8]....
        /*04e0*/ 	.word	0x00004290


	//   ....[9]....
        /*04e4*/ 	.word	0x00005b10


	//   ....[10]....
        /*04e8*/ 	.word	0x00005b70


	//   ....[11]....
        /*04ec*/ 	.word	0x00005d80


	//   ....[12]....
        /*04f0*/ 	.word	0x00005e40


	//   ....[13]....
        /*04f4*/ 	.word	0x00006580


	//   ....[14]....
        /*04f8*/ 	.word	0x00006af0


	//   ....[15]....
        /*04fc*/ 	.word	0x00007ea0


	//   ....[16]....
        /*0500*/ 	.word	0x00007f10


	//   ....[17]....
        /*0504*/ 	.word	0x00008780


	//   ....[18]....
        /*0508*/ 	.word	0x00008820


	//   ....[19]....
        /*050c*/ 	.word	0x00009390


	//   ....[20]....
        /*0510*/ 	.word	0x00009440


	//   ....[21]....
        /*0514*/ 	.word	0x00009470


	//   ....[22]....
        /*0518*/ 	.word	0x000094d0


	//   ....[23]....
        /*051c*/ 	.word	0x000094f0


	//   ....[24]....
        /*0520*/ 	.word	0x0000acb0


	//   ....[25]....
        /*0524*/ 	.word	0x0000b060


	//   ....[26]....
        /*0528*/ 	.word	0x0000b070


	//   ....[27]....
        /*052c*/ 	.word	0x0000b080


	//   ....[28]....
        /*0530*/ 	.word	0x0000b090


	//   ....[29]....
        /*0534*/ 	.word	0x0000bce0


	//   ....[30]....
        /*0538*/ 	.word	0x0000bd10


	//   ....[31]....
        /*053c*/ 	.word	0x0000bfc0


	//   ....[32]....
        /*0540*/ 	.word	0x0000bfe0


	//   ....[33]....
        /*0544*/ 	.word	0x0000c7a0


	//   ....[34]....
        /*0548*/ 	.word	0x0000c7d0


	//   ....[35]....
        /*054c*/ 	.word	0x0000d020


	//   ....[36]....
        /*0550*/ 	.word	0x0000d040


	//   ....[37]....
        /*0554*/ 	.word	0x0000e310


	//   ....[38]....
        /*0558*/ 	.word	0x0000e340


	//   ....[39]....
        /*055c*/ 	.word	0x0000e580


	//   ....[40]....
        /*0560*/ 	.word	0x0000e5a0


	//   ....[41]....
        /*0564*/ 	.word	0x0000e860


	//   ....[42]....
        /*0568*/ 	.word	0x0000ea50


	//   ....[43]....
        /*056c*/ 	.word	0x0000ea80


	//   ....[44]....
        /*0570*/ 	.word	0x0000eab0


	//   ....[45]....
        /*0574*/ 	.word	0x0000eae0


	//   ....[46]....
        /*0578*/ 	.word	0x0000eb10


	//   ....[47]....
        /*057c*/ 	.word	0x0000eb40


	//   ....[48]....
        /*0580*/ 	.word	0x0000ecb0


	//   ....[49]....
        /*0584*/ 	.word	0x0000ece0


	//   ....[50]....
        /*0588*/ 	.word	0x0000ed10


	//   ....[51]....
        /*058c*/ 	.word	0x0000ed40


	//   ....[52]....
        /*0590*/ 	.word	0x0000ed70


	//   ....[53]....
        /*0594*/ 	.word	0x0000eda0


	//   ....[54]....
        /*0598*/ 	.word	0x0000ee30


	//   ....[55]....
        /*059c*/ 	.word	0x0000ee60


	//   ....[56]....
        /*05a0*/ 	.word	0x0000ee70


	//   ....[57]....
        /*05a4*/ 	.word	0x0000ef00


	//   ....[58]....
        /*05a8*/ 	.word	0x00010b10


	//   ....[59]....
        /*05ac*/ 	.word	0x00010b30


	//   ....[60]....
        /*05b0*/ 	.word	0x00010bc0


	//   ....[61]....
        /*05b4*/ 	.word	0x00010be0


	//   ....[62]....
        /*05b8*/ 	.word	0x00010c60


	//   ....[63]....
        /*05bc*/ 	.word	0x00010c80


	//   ....[64]....
        /*05c0*/ 	.word	0x00010c90


	//   ....[65]....
        /*05c4*/ 	.word	0x00010ca0


	//   ....[66]....
        /*05c8*/ 	.word	0x00011420


	//   ....[67]....
        /*05cc*/ 	.word	0x00011460


	//   ....[68]....
        /*05d0*/ 	.word	0x00011520


	//   ....[69]....
        /*05d4*/ 	.word	0x00011540


	//   ....[70]....
        /*05d8*/ 	.word	0x000115e0


	//   ....[71]....
        /*05dc*/ 	.word	0x00011600


	//   ....[72]....
        /*05e0*/ 	.word	0x00011610


	//   ....[73]....
        /*05e4*/ 	.word	0x00011690


	//   ....[74]....
        /*05e8*/ 	.word	0x00011ef0


	//   ....[75]....
        /*05ec*/ 	.word	0x00011f10


	//   ....[76]....
        /*05f0*/ 	.word	0x000120b0


	//   ....[77]....
        /*05f4*/ 	.word	0x000120e0


	//   ....[78]....
        /*05f8*/ 	.word	0x000121f0


	//   ....[79]....
        /*05fc*/ 	.word	0x00012200


	//   ....[80]....
        /*0600*/ 	.word	0x00012230


	//   ....[81]....
        /*0604*/ 	.word	0x00012240


	//   ....[82]....
        /*0608*/ 	.word	0x00012850


	//   ....[83]....
        /*060c*/ 	.word	0x00012880


	//   ....[84]....
        /*0610*/ 	.word	0x00012a70


	//   ....[85]....
        /*0614*/ 	.word	0x00012ab0


	//   ....[86]....
        /*0618*/ 	.word	0x00012ac0


	//   ....[87]....
        /*061c*/ 	.word	0x00012ad0


	//   ....[88]....
        /*0620*/ 	.word	0x00012c20


	//   ....[89]....
        /*0624*/ 	.word	0x00012d70


	//   ....[90]....
        /*0628*/ 	.word	0x00013580


	//   ....[91]....
        /*062c*/ 	.word	0x000135a0


	//   ....[92]....
        /*0630*/ 	.word	0x000135f0


	//   ....[93]....
        /*0634*/ 	.word	0x00013600


	//   ....[94]....
        /*0638*/ 	.word	0x00013640


	//   ....[95]....
        /*063c*/ 	.word	0x00013650


	//   ....[96]....
        /*0640*/ 	.word	0x00013660


	//   ....[97]....
        /*0644*/ 	.word	0x000136a0


	//   ....[98]....
        /*0648*/ 	.word	0x000139a0


	//   ....[99]....
        /*064c*/ 	.word	0x000139e0


	//   ....[100]....
        /*0650*/ 	.word	0x00013a00


	//   ....[101]....
        /*0654*/ 	.word	0x00013a20


	//   ....[102]....
        /*0658*/ 	.word	0x00013a50


	//   ....[103]....
        /*065c*/ 	.word	0x00013a70


	//   ....[104]....
        /*0660*/ 	.word	0x00013b70


	//   ....[105]....
        /*0664*/ 	.word	0x00013cc0


	//   ....[106]....
        /*0668*/ 	.word	0x00014300


	//   ....[107]....
        /*066c*/ 	.word	0x00014330


	//   ....[108]....
        /*0670*/ 	.word	0x00014390


	//   ....[109]....
        /*0674*/ 	.word	0x000143c0


	//   ....[110]....
        /*0678*/ 	.word	0x000143f0


	//   ....[111]....
        /*067c*/ 	.word	0x00014420


	//   ....[112]....
        /*0680*/ 	.word	0x00014450


	//   ....[113]....
        /*0684*/ 	.word	0x00014480


	//   ....[114]....
        /*0688*/ 	.word	0x00014620


	//   ....[115]....
        /*068c*/ 	.word	0x00014650


	//   ....[116]....
        /*0690*/ 	.word	0x00014680


	//   ....[117]....
        /*0694*/ 	.word	0x000146b0


	//   ....[118]....
        /*0698*/ 	.word	0x000146e0


	//   ....[119]....
        /*069c*/ 	.word	0x00014710


	//   ....[120]....
        /*06a0*/ 	.word	0x000147d0


	//   ....[121]....
        /*06a4*/ 	.word	0x000147f0


	//   ....[122]....
        /*06a8*/ 	.word	0x00014800


	//   ....[123]....
        /*06ac*/ 	.word	0x00014860


	//   ....[124]....
        /*06b0*/ 	.word	0x00014e80


	//   ....[125]....
        /*06b4*/ 	.word	0x000153b0


	//   ....[126]....
        /*06b8*/ 	.word	0x000154a0


	//   ....[127]....
        /*06bc*/ 	.word	0x00015540


	//   ....[128]....
        /*06c0*/ 	.word	0x000155a0


	//   ....[129]....
        /*06c4*/ 	.word	0x00015690


	//   ....[130]....
        /*06c8*/ 	.word	0x00015700


	//   ....[131]....
        /*06cc*/ 	.word	0x000157f0


	//   ....[132]....
        /*06d0*/ 	.word	0x00015860


	//   ....[133]....
        /*06d4*/ 	.word	0x00015900


	//   ....[134]....
        /*06d8*/ 	.word	0x00015a00


	//   ....[135]....
        /*06dc*/ 	.word	0x00015a90


	//   ....[136]....
        /*06e0*/ 	.word	0x00015af0


	//   ....[137]....
        /*06e4*/ 	.word	0x00015be0


	//   ....[138]....
        /*06e8*/ 	.word	0x00015c60


	//   ....[139]....
        /*06ec*/ 	.word	0x00015d60


	//   ....[140]....
        /*06f0*/ 	.word	0x00015dd0


	//   ....[141]....
        /*06f4*/ 	.word	0x00015eb0


	//   ....[142]....
        /*06f8*/ 	.word	0x000161c0


	//   ....[143]....
        /*06fc*/ 	.word	0x00016280


	//   ....[144]....
        /*0700*/ 	.word	0x000164f0


	//   ....[145]....
        /*0704*/ 	.word	0x00016540


	//   ....[146]....
        /*0708*/ 	.word	0x00016750


	//   ....[147]....
        /*070c*/ 	.word	0x000167a0


	//   ....[148]....
        /*0710*/ 	.word	0x00016950


	//   ....[149]....
        /*0714*/ 	.word	0x000169a0


	//   ....[150]....
        /*0718*/ 	.word	0x00016ae0


	//   ....[151]....
        /*071c*/ 	.word	0x00016be0


	//   ....[152]....
        /*0720*/ 	.word	0x00016e50


	//   ....[153]....
        /*0724*/ 	.word	0x00016ea0


	//   ....[154]....
        /*0728*/ 	.word	0x00017070


	//   ....[155]....
        /*072c*/ 	.word	0x000170c0


	//   ....[156]....
        /*0730*/ 	.word	0x00017290


	//   ....[157]....
        /*0734*/ 	.word	0x000172e0


	//   ....[158]....
        /*0738*/ 	.word	0x000173d0


	//   ....[159]....
        /*073c*/ 	.word	0x00017470


	//   ....[160]....
        /*0740*/ 	.word	0x000174d0


	//   ....[161]....
        /*0744*/ 	.word	0x00017580


	//   ....[162]....
        /*0748*/ 	.word	0x000175e0


	//   ....[163]....
        /*074c*/ 	.word	0x00017690


	//   ....[164]....
        /*0750*/ 	.word	0x000176f0


	//   ....[165]....
        /*0754*/ 	.word	0x000177a0


	//   ....[166]....
        /*0758*/ 	.word	0x00017890


	//   ....[167]....
        /*075c*/ 	.word	0x00017970


	//   ....[168]....
        /*0760*/ 	.word	0x00017a80


	//   ....[169]....
        /*0764*/ 	.word	0x00017b80


	//   ....[170]....
        /*0768*/ 	.word	0x00017cb0


	//   ....[171]....
        /*076c*/ 	.word	0x00017d90


	//   ....[172]....
        /*0770*/ 	.word	0x00017e90


	//   ....[173]....
        /*0774*/ 	.word	0x00017f70


	//   ....[174]....
        /*0778*/ 	.word	0x00018000


	//   ....[175]....
        /*077c*/ 	.word	0x000180a0


	//   ....[176]....
        /*0780*/ 	.word	0x00018220


	//   ....[177]....
        /*0784*/ 	.word	0x00018290


	//   ....[178]....
        /*0788*/ 	.word	0x00018300


	//   ....[179]....
        /*078c*/ 	.word	0x00018370


	//   ....[180]....
        /*0790*/ 	.word	0x000183e0


	//   ....[181]....
        /*0794*/ 	.word	0x00018460


	//   ....[182]....
        /*0798*/ 	.word	0x000184e0


	//   ....[183]....
        /*079c*/ 	.word	0x00018570


	//   ....[184]....
        /*07a0*/ 	.word	0x000185e0


	//   ....[185]....
        /*07a4*/ 	.word	0x00018650


	//   ....[186]....
        /*07a8*/ 	.word	0x000186c0


	//   ....[187]....
        /*07ac*/ 	.word	0x00018740


	//   ....[188]....
        /*07b0*/ 	.word	0x000187b0


	//   ....[189]....
        /*07b4*/ 	.word	0x00018850


	//   ....[190]....
        /*07b8*/ 	.word	0x000188a0


	//   ....[191]....
        /*07bc*/ 	.word	0x00018930


	//   ....[192]....
        /*07c0*/ 	.word	0x00018a60


	//----- nvinfo : EIATTR_REG_RECONFIG
	.align		4
.L_708:
        /*07c4*/ 	.byte	0x01, 0x54
	.zero		2


	//----- nvinfo : EIATTR_SYSCALL_OFFSETS
	.align		4
        /*07c8*/ 	.byte	0x04, 0x46
        /*07ca*/ 	.short	(.L_710 - .L_709)


	//   ....[0]....
.L_709:
        /*07cc*/ 	.word	0x00003ca0


	//   ....[1]....
        /*07d0*/ 	.word	0x0000fee0


	//   ....[2]....
        /*07d4*/ 	.word	0x00010030


	//   ....[3]....
        /*07d8*/ 	.word	0x00010120


	//   ....[4]....
        /*07dc*/ 	.word	0x00011040


	//   ....[5]....
        /*07e0*/ 	.word	0x00011910


	//----- nvinfo : EIATTR_MBARRIER_INSTR_OFFSETS
	.align		4
.L_710:
        /*07e4*/ 	.byte	0x04, 0x39
        /*07e6*/ 	.short	(.L_712 - .L_711)


	//   ....[0]....
.L_711:
        /*07e8*/ 	.word	0x00000190
        /*07ec*/ 	.word	0x000000ff
        /*07f0*/ 	.word	0x00038800
        /*07f4*/ 	.short	0x0100
        /*07f6*/ 	.byte	0x08
	.zero		1


	//   ....[1]....
        /*07f8*/ 	.word	0x000001a0
        /*07fc*/ 	.word	0x000000ff
        /*0800*/ 	.word	0x00038810
        /*0804*/ 	.short	0x0100
        /*0806*/ 	.byte	0x08
	.zero		1


	//   ....[2]....
        /*0808*/ 	.word	0x000001b0
        /*080c*/ 	.word	0x000000ff
        /*0810*/ 	.word	0x00038820
        /*0814*/ 	.short	0x0100
        /*0816*/ 	.byte	0x08
	.zero		1


	//   ....[3]....
        /*0818*/ 	.word	0x00000260
        /*081c*/ 	.word	0x000000ff
        /*0820*/ 	.word	0x00038830
        /*0824*/ 	.short	0x0100
        /*0826*/ 	.byte	0x06
	.zero		1


	//   ....[4]....
        /*0828*/ 	.word	0x00000270
        /*082c*/ 	.word	0x000000ff
        /*0830*/ 	.word	0x00038840
        /*0834*/ 	.short	0x0100
        /*0836*/ 	.byte	0x06
	.zero		1


	//   ....[5]....
        /*0838*/ 	.word	0x00000280
        /*083c*/ 	.word	0x000000ff
        /*0840*/ 	.word	0x00038838
        /*0844*/ 	.short	0x0100
        /*0846*/ 	.byte	0x06
	.zero		1


	//   ....[6]....
        /*0848*/ 	.word	0x00000290
        /*084c*/ 	.word	0x000000ff
        /*0850*/ 	.word	0x00038848
        /*0854*/ 	.short	0x0100
        /*0856*/ 	.byte	0x06
	.zero		1


	//   ....[7]....
        /*0858*/ 	.word	0x000003c0
        /*085c*/ 	.word	0x000000ff
        /*0860*/ 	.word	0x00038850
        /*0864*/ 	.short	0x0100
        /*0866*/ 	.byte	0x08
	.zero		1


	//   ....[8]....
        /*0868*/ 	.word	0x000003d0
        /*086c*/ 	.word	0x000000ff
        /*0870*/ 	.word	0x00038860
        /*0874*/ 	.short	0x0100
        /*0876*/ 	.byte	0x08
	.zero		1


	//   ....[9]....
        /*0878*/ 	.word	0x000003e0
        /*087c*/ 	.word	0x000000ff
        /*0880*/ 	.word	0x00038858
        /*0884*/ 	.short	0x0100
        /*0886*/ 	.byte	0x08
	.zero		1


	//   ....[10]....
        /*0888*/ 	.word	0x000003f0
        /*088c*/ 	.word	0x000000ff
        /*0890*/ 	.word	0x00038868
        /*0894*/ 	.short	0x0100
        /*0896*/ 	.byte	0x08
	.zero		1


	//   ....[11]....
        /*0898*/ 	.word	0x000004e0
        /*089c*/ 	.word	0x000000ff
        /*08a0*/ 	.word	0x00038870
        /*08a4*/ 	.short	0x0100
        /*08a6*/ 	.byte	0x06
	.zero		1


	//   ....[12]....
        /*08a8*/ 	.word	0x000004f0
        /*08ac*/ 	.word	0x000000ff
        /*08b0*/ 	.word	0x00038880
        /*08b4*/ 	.short	0x0100
        /*08b6*/ 	.byte	0x06
	.zero		1


	//   ....[13]....
        /*08b8*/ 	.word	0x00000500
        /*08bc*/ 	.word	0x000000ff
        /*08c0*/ 	.word	0x00038878
        /*08c4*/ 	.short	0x0100
        /*08c6*/ 	.byte	0x06
	.zero		1


	//   ....[14]....
        /*08c8*/ 	.word	0x00000510
        /*08cc*/ 	.word	0x000000ff
        /*08d0*/ 	.word	0x00038888
        /*08d4*/ 	.short	0x0100
        /*08d6*/ 	.byte	0x06
	.zero		1


	//   ....[15]....
        /*08d8*/ 	.word	0x00000640
        /*08dc*/ 	.word	0x000000ff
        /*08e0*/ 	.word	0x00038890
        /*08e4*/ 	.short	0x0100
        /*08e6*/ 	.byte	0x08
	.zero		1


	//   ....[16]....
        /*08e8*/ 	.word	0x00000650
        /*08ec*/ 	.word	0x000000ff
        /*08f0*/ 	.word	0x000388a0
        /*08f4*/ 	.short	0x0100
        /*08f6*/ 	.byte	0x08
	.zero		1


	//   ....[17]....
        /*08f8*/ 	.word	0x00000660
        /*08fc*/ 	.word	0x000000ff
        /*0900*/ 	.word	0x00038898
        /*0904*/ 	.short	0x0100
        /*0906*/ 	.byte	0x08
	.zero		1


	//   ....[18]....
        /*0908*/ 	.word	0x00000670
        /*090c*/ 	.word	0x000000ff
        /*0910*/ 	.word	0x000388a8
        /*0914*/ 	.short	0x0100
        /*0916*/ 	.byte	0x08
	.zero		1


	//   ....[19]....
        /*0918*/ 	.word	0x000007b0
        /*091c*/ 	.word	0x000000ff
        /*0920*/ 	.word	0x000388b0
        /*0924*/ 	.short	0x0100
        /*0926*/ 	.byte	0x08
	.zero		1


	//   ....[20]....
        /*0928*/ 	.word	0x000007c0
        /*092c*/ 	.word	0x000000ff
        /*0930*/ 	.word	0x000388c0
        /*0934*/ 	.short	0x0100
        /*0936*/ 	.byte	0x08
	.zero		1


	//   ....[21]....
        /*0938*/ 	.word	0x000007d0
        /*093c*/ 	.word	0x000000ff
        /*0940*/ 	.word	0x000388b8
        /*0944*/ 	.short	0x0100
        /*0946*/ 	.byte	0x08
	.zero		1


	//   ....[22]....
        /*0948*/ 	.word	0x000007e0
        /*094c*/ 	.word	0x000000ff
        /*0950*/ 	.word	0x000388c8
        /*0954*/ 	.short	0x0100
        /*0956*/ 	.byte	0x08
	.zero		1


	//   ....[23]....
        /*0958*/ 	.word	0x00002090
        /*095c*/ 	.word	0x000000ff
        /*0960*/ 	.word	0x00000000
        /*0964*/ 	.short	0x0101
        /*0966*/ 	.byte	0x06
	.zero		1


	//   ....[24]....
        /*0968*/ 	.word	0x00002b80
        /*096c*/ 	.word	0x000000ff
        /*0970*/ 	.word	0x00000000
        /*0974*/ 	.short	0x0101
        /*0976*/ 	.byte	0x06
	.zero		1


	//   ....[25]....
        /*0978*/ 	.word	0x00003d50
        /*097c*/ 	.word	0x000000ff
        /*0980*/ 	.word	0x00038800
        /*0984*/ 	.short	0x010a
        /*0986*/ 	.byte	0x29
	.zero		1


	//   ....[26]....
        /*0988*/ 	.word	0x00003dc0
        /*098c*/ 	.word	0x00000005
        /*0990*/ 	.word	0x00038830
        /*0994*/ 	.short	0x010a
        /*0996*/ 	.byte	0x3f
	.zero		1


	//   ....[27]....
        /*0998*/ 	.word	0x00003e00
        /*099c*/ 	.word	0x00000005
        /*09a0*/ 	.word	0x00038830
        /*09a4*/ 	.short	0x010a
        /*09a6*/ 	.byte	0x3f
	.zero		1


	//   ....[28]....
        /*09a8*/ 	.word	0x00004080
        /*09ac*/ 	.word	0x000000ff
        /*09b0*/ 	.word	0x00038810
        /*09b4*/ 	.short	0x010a
        /*09b6*/ 	.byte	0x29
	.zero		1


	//   ....[29]....
        /*09b8*/ 	.word	0x000040c0
        /*09bc*/ 	.word	0x00000005
        /*09c0*/ 	.word	0x00038850
        /*09c4*/ 	.short	0x010a
        /*09c6*/ 	.byte	0x3f
	.zero		1


	//   ....[30]....
        /*09c8*/ 	.word	0x00004100
        /*09cc*/ 	.word	0x00000005
        /*09d0*/ 	.word	0x00038850
        /*09d4*/ 	.short	0x010a
        /*09d6*/ 	.byte	0x3f
	.zero		1


	//   ....[31]....
        /*09d8*/ 	.word	0x000055a0
        /*09dc*/ 	.word	0x000000ff
        /*09e0*/ 	.word	0x00000000
        /*09e4*/ 	.short	0x0101
        /*09e6*/ 	.byte	0x05
	.zero		1


	//   ....[32]....
        /*09e8*/ 	.word	0x00006610
        /*09ec*/ 	.word	0x000000ff
        /*09f0*/ 	.word	0x00000000
        /*09f4*/ 	.short	0x0101
        /*09f6*/ 	.byte	0x05
	.zero		1


	//   ....[33]....
        /*09f8*/ 	.word	0x00006710
        /*09fc*/ 	.word	0x000000ff
        /*0a00*/ 	.word	0x00038830
        /*0a04*/ 	.short	0x010a
        /*0a06*/ 	.byte	0x05
	.zero		1


	//   ....[34]....
        /*0a08*/ 	.word	0x00006750
        /*0a0c*/ 	.word	0x000000ff
        /*0a10*/ 	.word	0x00038830
        /*0a14*/ 	.short	0x010a
        /*0a16*/ 	.byte	0x05
	.zero		1


	//   ....[35]....
        /*0a18*/ 	.word	0x00006930
        /*0a1c*/ 	.word	0x000000ff
        /*0a20*/ 	.word	0x00038850
        /*0a24*/ 	.short	0x010a
        /*0a26*/ 	.byte	0x05
	.zero		1


	//   ....[36]....
        /*0a28*/ 	.word	0x00006970
        /*0a2c*/ 	.word	0x000000ff
        /*0a30*/ 	.word	0x00038850
        /*0a34*/ 	.short	0x010a
        /*0a36*/ 	.byte	0x05
	.zero		1


	//   ....[37]....
        /*0a38*/ 	.word	0x00008480
        /*0a3c*/ 	.word	0x000000ff
        /*0a40*/ 	.word	0x00000000
        /*0a44*/ 	.short	0x0101
        /*0a46*/ 	.byte	0x0a
	.zero		1


	//   ....[38]....
        /*0a48*/ 	.word	0x00009420
        /*0a4c*/ 	.word	0x000000ff
        /*0a50*/ 	.word	0x00000000
        /*0a54*/ 	.short	0x0101
        /*0a56*/ 	.byte	0x05
	.zero		1


	//   ....[39]....
        /*0a58*/ 	.word	0x0000bd00
        /*0a5c*/ 	.word	0x000000ff
        /*0a60*/ 	.word	0x00000000
        /*0a64*/ 	.short	0x0101
        /*0a66*/ 	.byte	0x07
	.zero		1


	//   ....[40]....
        /*0a68*/ 	.word	0x0000c6f0
        /*0a6c*/ 	.word	0x000000ff
        /*0a70*/ 	.word	0x00000000
        /*0a74*/ 	.short	0x0101
        /*0a76*/ 	.byte	0x07
	.zero		1


	//   ....[41]....
        /*0a78*/ 	.word	0x000108e0
        /*0a7c*/ 	.word	0x00000016
        /*0a80*/ 	.word	0x00038840
        /*0a84*/ 	.short	0x010a
        /*0a86*/ 	.byte	0x3f
	.zero		1


	//   ....[42]....
        /*0a88*/ 	.word	0x00010da0
        /*0a8c*/ 	.word	0x00000016
        /*0a90*/ 	.word	0x00038830
        /*0a94*/ 	.short	0x0107
        /*0a96*/ 	.byte	0x3f
	.zero		1


	//   ....[43]....
        /*0a98*/ 	.word	0x00010e80
        /*0a9c*/ 	.word	0x00000016
        /*0aa0*/ 	.word	0x00038830
        /*0aa4*/ 	.short	0x0101
        /*0aa6*/ 	.byte	0x3f
	.zero		1


	//   ....[44]....
        /*0aa8*/ 	.word	0x00011750
        /*0aac*/ 	.word	0x00000011
        /*0ab0*/ 	.word	0x00038800
        /*0ab4*/ 	.short	0x0107
        /*0ab6*/ 	.byte	0x3f
	.zero		1


	//   ....[45]....
        /*0ab8*/ 	.word	0x000117e0
        /*0abc*/ 	.word	0x00000011
        /*0ac0*/ 	.word	0x00038800
        /*0ac4*/ 	.short	0x0101
        /*0ac6*/ 	.byte	0x3f
	.zero		1


	//   ....[46]....
        /*0ac8*/ 	.word	0x000124e0
        /*0acc*/ 	.word	0x00000011
        /*0ad0*/ 	.word	0x00038810
        /*0ad4*/ 	.short	0x0107
        /*0ad6*/ 	.byte	0x3f
	.zero		1


	//   ....[47]....
        /*0ad8*/ 	.word	0x000125e0
        /*0adc*/ 	.word	0x00000011
        /*0ae0*/ 	.word	0x00038810
        /*0ae4*/ 	.short	0x0101
        /*0ae6*/ 	.byte	0x3f
	.zero		1


	//   ....[48]....
        /*0ae8*/ 	.word	0x00012600
        /*0aec*/ 	.word	0x00000011
        /*0af0*/ 	.word	0x00038820
        /*0af4*/ 	.short	0x010a
        /*0af6*/ 	.byte	0x3f
	.zero		1


	//   ....[49]....
        /*0af8*/ 	.word	0x00012690
        /*0afc*/ 	.word	0x00000016
        /*0b00*/ 	.word	0x00038860
        /*0b04*/ 	.short	0x010a
        /*0b06*/ 	.byte	0x3f
	.zero		1


	//   ....[50]....
        /*0b08*/ 	.word	0x00012f90
        /*0b0c*/ 	.word	0x00000016
        /*0b10*/ 	.word	0x00038850
        /*0b14*/ 	.short	0x0107
        /*0b16*/ 	.byte	0x3f
	.zero		1


	//   ....[51]....
        /*0b18*/ 	.word	0x00013060
        /*0b1c*/ 	.word	0x00000016
        /*0b20*/ 	.word	0x00038850
        /*0b24*/ 	.short	0x0101
        /*0b26*/ 	.byte	0x3f
	.zero		1


	//   ....[52]....
        /*0b28*/ 	.word	0x00013400
        /*0b2c*/ 	.word	0x00000006
        /*0b30*/ 	.word	0x00038840
        /*0b34*/ 	.short	0x010a
        /*0b36*/ 	.byte	0x3f
	.zero		1


	//   ....[53]....
        /*0b38*/ 	.word	0x00013720
        /*0b3c*/ 	.word	0x00000006
        /*0b40*/ 	.word	0x00038830
        /*0b44*/ 	.short	0x0107
        /*0b46*/ 	.byte	0x3f
	.zero		1


	//   ....[54]....
        /*0b48*/ 	.word	0x000137e0
        /*0b4c*/ 	.word	0x00000006
        /*0b50*/ 	.word	0x00038830
        /*0b54*/ 	.short	0x0101
        /*0b56*/ 	.byte	0x3f
	.zero		1


	//   ....[55]....
        /*0b58*/ 	.word	0x00013810
        /*0b5c*/ 	.word	0x00000006
        /*0b60*/ 	.word	0x00038860
        /*0b64*/ 	.short	0x010a
        /*0b66*/ 	.byte	0x3f
	.zero		1


	//   ....[56]....
        /*0b68*/ 	.word	0x00013ec0
        /*0b6c*/ 	.word	0x00000006
        /*0b70*/ 	.word	0x00038850
        /*0b74*/ 	.short	0x0107
        /*0b76*/ 	.byte	0x3f
	.zero		1


	//   ....[57]....
        /*0b78*/ 	.word	0x00013f80
        /*0b7c*/ 	.word	0x00000006
        /*0b80*/ 	.word	0x00038850
        /*0b84*/ 	.short	0x0101
        /*0b86*/ 	.byte	0x3f
	.zero		1


	//   ....[58]....
        /*0b88*/ 	.word	0x00014e00
        /*0b8c*/ 	.word	0x00000005
        /*0b90*/ 	.word	0x00038820
        /*0b94*/ 	.short	0x010a
        /*0b96*/ 	.byte	0x3f
	.zero		1


	//   ....[59]....
        /*0b98*/ 	.word	0x00014f80
        /*0b9c*/ 	.word	0x00000003
        /*0ba0*/ 	.word	0x00038840
        /*0ba4*/ 	.short	0x010a
        /*0ba6*/ 	.byte	0x3f
	.zero		1


	//   ....[60]....
        /*0ba8*/ 	.word	0x00015020
        /*0bac*/ 	.word	0x00000005
        /*0bb0*/ 	.word	0x00038840
        /*0bb4*/ 	.short	0x010a
        /*0bb6*/ 	.byte	0x3f
	.zero		1


	//   ....[61]....
        /*0bb8*/ 	.word	0x00015060
        /*0bbc*/ 	.word	0x00000003
        /*0bc0*/ 	.word	0x00038860
        /*0bc4*/ 	.short	0x010a
        /*0bc6*/ 	.byte	0x3f
	.zero		1


	//   ....[62]....
        /*0bc8*/ 	.word	0x000150a0
        /*0bcc*/ 	.word	0x00000005
        /*0bd0*/ 	.word	0x00038860
        /*0bd4*/ 	.short	0x010a
        /*0bd6*/ 	.byte	0x3f
	.zero		1


	//   ....[63]....
        /*0bd8*/ 	.word	0x00015110
        /*0bdc*/ 	.word	0x00000000
        /*0be0*/ 	.word	0x00038800
        /*0be4*/ 	.short	0x010a
        /*0be6*/ 	.byte	0x3f
	.zero		1


	//   ....[64]....
        /*0be8*/ 	.word	0x00015160
        /*0bec*/ 	.word	0x00000005
        /*0bf0*/ 	.word	0x00038830
        /*0bf4*/ 	.short	0x010a
        /*0bf6*/ 	.byte	0x3f
	.zero		1


	//   ....[65]....
        /*0bf8*/ 	.word	0x000151c0
        /*0bfc*/ 	.word	0x00000006
        /*0c00*/ 	.word	0x00038810
        /*0c04*/ 	.short	0x010a
        /*0c06*/ 	.byte	0x3f
	.zero		1


	//   ....[66]....
        /*0c08*/ 	.word	0x00015210
        /*0c0c*/ 	.word	0x00000005
        /*0c10*/ 	.word	0x00038850
        /*0c14*/ 	.short	0x010a
        /*0c16*/ 	.byte	0x3f
	.zero		1


	//   ....[67]....
        /*0c18*/ 	.word	0x00015270
        /*0c1c*/ 	.word	0x00000007
        /*0c20*/ 	.word	0x00038830
        /*0c24*/ 	.short	0x010a
        /*0c26*/ 	.byte	0x3f
	.zero		1


	//   ....[68]....
        /*0c28*/ 	.word	0x000152d0
        /*0c2c*/ 	.word	0x00000007
        /*0c30*/ 	.word	0x00038850
        /*0c34*/ 	.short	0x010a
        /*0c36*/ 	.byte	0x3f
	.zero		1


	//   ....[69]....
        /*0c38*/ 	.word	0x000153f0
        /*0c3c*/ 	.word	0x00000016
        /*0c40*/ 	.word	0x00038840
        /*0c44*/ 	.short	0x010a
        /*0c46*/ 	.byte	0x3f
	.zero		1


	//   ....[70]....
        /*0c48*/ 	.word	0x000169e0
        /*0c4c*/ 	.word	0x00000011
        /*0c50*/ 	.word	0x00038820
        /*0c54*/ 	.short	0x010a
        /*0c56*/ 	.byte	0x3f
	.zero		1


	//   ....[71]....
        /*0c58*/ 	.word	0x00016a30
        /*0c5c*/ 	.word	0x00000016
        /*0c60*/ 	.word	0x00038860
        /*0c64*/ 	.short	0x010a
        /*0c66*/ 	.byte	0x3f
	.zero		1


	//   ....[72]....
        /*0c68*/ 	.word	0x00017320
        /*0c6c*/ 	.word	0x00000006
        /*0c70*/ 	.word	0x00038840
        /*0c74*/ 	.short	0x010a
        /*0c76*/ 	.byte	0x3f
	.zero		1


	//   ....[73]....
        /*0c78*/ 	.word	0x000177e0
        /*0c7c*/ 	.word	0x00000006
        /*0c80*/ 	.word	0x00038860
        /*0c84*/ 	.short	0x010a
        /*0c86*/ 	.byte	0x3f
	.zero		1


	//   ....[74]....
        /*0c88*/ 	.word	0x00018980
        /*0c8c*/ 	.word	0x00000005
        /*0c90*/ 	.word	0x00038820
        /*0c94*/ 	.short	0x010a
        /*0c96*/ 	.byte	0x3f
	.zero		1


	//   ....[75]....
        /*0c98*/ 	.word	0x00018b20
        /*0c9c*/ 	.word	0x00000003
        /*0ca0*/ 	.word	0x00038840
        /*0ca4*/ 	.short	0x010a
        /*0ca6*/ 	.byte	0x3f
	.zero		1


	//   ....[76]....
        /*0ca8*/ 	.word	0x00018b70
        /*0cac*/ 	.word	0x00000005
        /*0cb0*/ 	.word	0x00038840
        /*0cb4*/ 	.short	0x010a
        /*0cb6*/ 	.byte	0x3f
	.zero		1


	//   ....[77]....
        /*0cb8*/ 	.word	0x00018bc0
        /*0cbc*/ 	.word	0x00000003
        /*0cc0*/ 	.word	0x00038860
        /*0cc4*/ 	.short	0x010a
        /*0cc6*/ 	.byte	0x3f
	.zero		1


	//----- nvinfo : EIATTR_NUM_MBARRIERS
	.align		4
.L_712:
        /*0cc8*/ 	.byte	0x03, 0x38
        /*0cca*/ 	.short	0x0017


	//----- nvinfo : EIATTR_EXIT_INSTR_OFFSETS
	.align		4
        /*0ccc*/ 	.byte	0x04, 0x1c
        /*0cce*/ 	.short	(.L_714 - .L_713)


	//   ....[0]....
.L_713:
        /*0cd0*/ 	.word	0x00000990


	//   ....[1]....
        /*0cd4*/ 	.word	0x0000e800


	//   ....[2]....
        /*0cd8*/ 	.word	0x000150f0


	//----- nvinfo : EIATTR_MAX_THREADS
	.align		4
.L_714:
        /*0cdc*/ 	.byte	0x04, 0x05
        /*0cde*/ 	.short	(.L_716 - .L_715)
.L_715:
        /*0ce0*/ 	.word	0x00000180
        /*0ce4*/ 	.word	0x00000001
        /*0ce8*/ 	.word	0x00000001


	//----- nvinfo : EIATTR_CRS_STACK_SIZE
	.align		4
.L_716:
        /*0cec*/ 	.byte	0x04, 0x1e
        /*0cee*/ 	.short	(.L_718 - .L_717)
.L_717:
        /*0cf0*/ 	.word	0x00000000


	//----- nvinfo : EIATTR_CBANK_PARAM_SIZE
	.align		4
.L_718:
        /*0cf4*/ 	.byte	0x03, 0x19
        /*0cf6*/ 	.short	0x0bf0


	//----- nvinfo : EIATTR_PARAM_CBANK
	.align		4
        /*0cf8*/ 	.byte	0x04, 0x0a
        /*0cfa*/ 	.short	(.L_720 - .L_719)
	.align		4
.L_719:
        /*0cfc*/ 	.word	index@(.nv.constant0._ZN7cutlass13device_kernelIN5flash11enable_sm90INS1_16FlashAttnFwdSm90INS1_25CollectiveMainloopFwdSm90ILi2EN4cute5tupleIJNS5_1CILi1EEES8_S8_EEENS6_IJNS7_ILi64EEESA_SA_EEELi512ENS_6half_tEfNS_4arch4Sm90ELb0ELb0ELb1ELb1ELb1ELb0ELb1ELb0ELb0ELb1ELb1ELb0EEENS1_21CollectiveEpilogueFwdINS6_IJSA_NS7_ILi512EEESA_EEES9_SC_SE_Li256ELb1ELb1ELb1ELb0EEENS1_36VarlenDynamicPersistentTileSchedulerILi64ELi64ELi256ELi128ELb1ELb1ELb1ELb0ELb1ELb1EEEEEEEEEvNT_6ParamsE)
        /*0d00*/ 	.short	0x0210
        /*0d02*/ 	.short	0x0bf0


	//----- nvinfo : EIATTR_SW_WAR
	.align		4
.L_720:
        /*0d04*/ 	.byte	0x04, 0x36
        /*0d06*/ 	.short	(.L_722 - .L_721)
.L_721:
        /*0d08*/ 	.word	0x00000008
.L_722:


//--------------------- .nv.info._ZN7cutlass13device_kernelIN5flash11enable_sm90INS1_16FlashAttnFwdSm90INS1_25CollectiveMainloopFwdSm90ILi2EN4cute5tupleIJNS5_1CILi1EEES8_S8_EEENS6_IJNS7_ILi64EEESA_SA_EEELi512ENS_6half_tEfNS_4arch4Sm90ELb0ELb0ELb1ELb1ELb1ELb1ELb1ELb0ELb0ELb1ELb1ELb0EEENS1_21CollectiveEpilogueFwdINS6_IJSA_NS7_ILi512EEESA_EEES9_SC_SE_Li256ELb1ELb1ELb1ELb0EEENS1_36VarlenDynamicPersistentTileSchedulerILi64ELi64ELi256ELi128ELb1ELb1ELb1ELb0ELb1ELb1EEEEEEEEEvNT_6ParamsE --------------------------
	.section	.nv.info._ZN7cutlass13device_kernelIN5flash11enable_sm90INS1_16FlashAttnFwdSm90INS1_25CollectiveMainloopFwdSm90ILi2EN4cute5tupleIJNS5_1CILi1EEES8_S8_EEENS6_IJNS7_ILi64EEESA_SA_EEELi512ENS_6half_tEfNS_4arch4Sm90ELb0ELb0ELb1ELb1ELb1ELb1ELb1ELb0ELb0ELb1ELb1ELb0EEENS1_21CollectiveEpilogueFwdINS6_IJSA_NS7_ILi512EEESA_EEES9_SC_SE_Li256ELb1ELb1ELb1ELb0EEENS1_36VarlenDynamicPersistentTileSchedulerILi64ELi64ELi256ELi128ELb1ELb1ELb1ELb0ELb1ELb1EEEEEEEEEvNT_6ParamsE,"",@"SHT_CUDA_INFO"
	.sectionflags	@""
	.align	4


	//----- nvinfo : EIATTR_CUDA_API_VERSION
	.align		4
        /*0000*/ 	.byte	0x04, 0x37
        /*0002*/ 	.short	(.L_724 - .L_723)
.L_723:
        /*0004*/ 	.word	0x00000082


	//----- nvinfo : EIATTR_KPARAM_INFO
	.align		4
.L_724:
        /*0008*/ 	.byte	0x04, 0x17
        /*000a*/ 	.short	(.L_726 - .L_725)
.L_725:
        /*000c*/ 	.word	0x00000000
        /*0010*/ 	.short	0x0000
        /*0012*/ 	.short	0x0070
        /*0014*/ 	.byte	0x00, 0xf0, 0x01, 0x2e


	//----- nvinfo : EIATTR_SPARSE_MMA_MASK
	.align		4
.L_726:
        /*0018*/ 	.byte	0x03, 0x50
        /*001a*/ 	.short	0x0000


	//----- nvinfo : EIATTR_MAXREG_COUNT
	.align		4
        /*001c*/ 	.byte	0x03, 0x1b
        /*001e*/ 	.short	0x00a8


	//----- nvinfo : EIATTR_NUM_BARRIERS
	.align		4
        /*0020*/ 	.byte	0x02, 0x4c
        /*0022*/ 	.byte	0x10
	.zero		1


	//----- nvinfo : EIATTR_EXTERNS
	.align		4
        /*0024*/ 	.byte	0x04, 0x0f
        /*0026*/ 	.short	(.L_728 - .L_727)


	//   ....[0]....
	.align		4
.L_727:
        /*0028*/ 	.word	index@(__assertfail)


	//----- nvinfo : EIATTR_ANNOTATIONS
	.align		4
.L_728:
        /*002c*/ 	.byte	0x04, 0x55
        /*002e*/ 	.short	(.L_730 - .L_729)


	//   ....[0]....
.L_729:
        /* <DEDUP_REMOVED lines=66> */


	//----- nvinfo : EIATTR_MERCURY_ISA_VERSION
	.align		4
.L_730:
        /*0438*/ 	.byte	0x03, 0x5f
        /*043a*/ 	.short	0x0101


	//----- nvinfo : EIATTR_UNUSED_LOAD_BYTE_OFFSET
	.align		4
        /*043c*/ 	.byte	0x04, 0x44
        /*043e*/ 	.short	(.L_732 - .L_731)


	//   ....[0]....
.L_731:
        /*0440*/ 	.word	0x00000a50
        /*0444*/ 	.word	0x0000fff0


	//   ....[1]....
        /*0448*/ 	.word	0x000112f0
        /*044c*/ 	.word	0x0000fff0


	//----- nvinfo : EIATTR_INT_WARP_WIDE_INSTR_OFFSETS
	.align		4
.L_732:
        /*0450*/ 	.byte	0x04, 0x31
        /*0452*/ 	.short	(.L_734 - .L_733)


	//   ....[0]....
.L_733:
        /*0454*/ 	.word	0x00000130


	//   ....[1]....
        /*0458*/ 	.word	0x00000170


	//   ....[2]....
        /*045c*/ 	.word	0x000001e0


	//   ....[3]....
        /*0460*/ 	.word	0x000001f0


	//   ....[4]....
        /*0464*/ 	.word	0x00019540


	//   ....[5]....
        /*0468*/ 	.word	0x000195d0


	//   ....[6]....
        /*046c*/ 	.word	0x0001da40


	//   ....[7]....
        /*0470*/ 	.word	0x0001dad0


	//----- nvinfo : EIATTR_COOP_GROUP_MASK_REGIDS
	.align		4
.L_734:
        /*0474*/ 	.byte	0x04, 0x29
        /*0476*/ 	.short	(.L_736 - .L_735)


	//   ....[0]....
.L_735:
        /*0478*/ 	.word	0xffffffff


	//   ....[1]....
        /*047c*/ 	.word	0xffffffff


	//   ....[2]....
        /*0480*/ 	.word	0xffffffff


	//   ....[3]....
        /*0484*/ 	.word	0xffffffff


	//   ....[4]....
        /*0488*/ 	.word	0xffffffff


	//   ....[5]....
        /*048c*/ 	.word	0xffffffff


	//   ....[6]....
        /*0490*/ 	.word	0xffffffff


	//   ....[7]....
        /*0494*/ 	.word	0xffffffff


	//   ....[8]....
        /*0498*/ 	.word	0xffffffff


	//   ....[9]....
        /*049c*/ 	.word	0xffffffff


	//   ....[10]....
        /*04a0*/ 	.word	0xffffffff


	//   ....[11]....
        /*04a4*/ 	.word	0xffffffff


	//   ....[12]....
        /*04a8*/ 	.word	0xffffffff


	//   ....[13]....
        /*04ac*/ 	.word	0xffffffff


	//   ....[14]....
        /*04b0*/ 	.word	0xffffffff


	//   ....[15]....
        /*04b4*/ 	.word	0xffffffff


	//   ....[16]....
        /*04b8*/ 	.word	0xffffffff


	//   ....[17]....
        /*04bc*/ 	.word	0xffffffff


	//   ....[18]....
        /*04c0*/ 	.word	0xffffffff


	//   ....[19]....
        /*04c4*/ 	.word	0xffffffff


	//   ....[20]....
        /*04c8*/ 	.word	0xffffffff


	//   ....[21]....
        /*04cc*/ 	.word	0xffffffff


	//   ....[22]....
        /*04d0*/ 	.word	0xffffffff


	//   ....[23]....
        /*04d4*/ 	.word	0xffffffff


	//   ....[24]....
        /*04d8*/ 	.word	0xffffffff


	//   ....[25]....
        /*04dc*/ 	.word	0xffffffff


	//   ....[26]....
        /*04e0*/ 	.word	0xffffffff


	//   ....[27]....
        /*04e4*/ 	.word	0xffffffff


	//   ....[28]....
        /*04e8*/ 	.word	0xffffffff


	//   ....[29]....
        /*04ec*/ 	.word	0xffffffff


	//   ....[30]....
        /*04f0*/ 	.word	0xffffffff


	//   ....[31]....
        /*04f4*/ 	.word	0xffffffff


	//   ....[32]....
        /*04f8*/ 	.word	0xffffffff


	//   ....[33]....
        /*04fc*/ 	.word	0xffffffff


	//   ....[34]....
        /*0500*/ 	.word	0xffffffff


	//   ....[35]....
        /*0504*/ 	.word	0xffffffff


	//   ....[36]....
        /*0508*/ 	.word	0xffffffff


	//   ....[37]....
        /*050c*/ 	.word	0xffffffff


	//   ....[38]....
        /*0510*/ 	.word	0xffffffff


	//   ....[39]....
        /*0514*/ 	.word	0xffffffff


	//   ....[40]....
        /*0518*/ 	.word	0xffffffff


	//   ....[41]....
        /*051c*/ 	.word	0xffffffff


	//   ....[42]....
        /*0520*/ 	.word	0xffffffff


	//   ....[43]....
        /*0524*/ 	.word	0xffffffff


	//   ....[44]....
        /*0528*/ 	.word	0xffffffff


	//   ....[45]....
        /*052c*/ 	.word	0xffffffff


	//   ....[46]....
        /*0530*/ 	.word	0xffffffff


	//   ....[47]....
        /*0534*/ 	.word	0xffffffff


	//   ....[48]....
        /*0538*/ 	.word	0xffffffff


	//   ....[49]....
        /*053c*/ 	.word	0xffffffff


	//   ....[50]....
        /*0540*/ 	.word	0xffffffff


	//   ....[51]....
        /*0544*/ 	.word	0xffffffff


	//   ....[52]....
        /*0548*/ 	.word	0xffffffff


	//   ....[53]....
        /*054c*/ 	.word	0xffffffff


	//   ....[54]....
        /*0550*/ 	.word	0xffffffff


	//   ....[55]....
        /*0554*/ 	.word	0xffffffff


	//   ....[56]....
        /*0558*/ 	.word	0xffffffff


	//   ....[57]....
        /*055c*/ 	.word	0xffffffff


	//   ....[58]....
        /*0560*/ 	.word	0xffffffff


	//   ....[59]....
        /*0564*/ 	.word	0xffffffff


	//   ....[60]....
        /*0568*/ 	.word	0xffffffff


	//   ....[61]....
        /*056c*/ 	.word	0xffffffff


	//   ....[62]....
        /*0570*/ 	.word	0xffffffff


	//   ....[63]....
        /*0574*/ 	.word	0xffffffff


	//   ....[64]....
        /*0578*/ 	.word	0xffffffff


	//   ....[65]....
        /*057c*/ 	.word	0xffffffff


	//   ....[66]....
        /*0580*/ 	.word	0xffffffff


	//   ....[67]....
        /*0584*/ 	.word	0xffffffff


	//   ....[68]....
        /*0588*/ 	.word	0xffffffff


	//   ....[69]....
        /*058c*/ 	.word	0xffffffff


	//   ....[70]....
        /*0590*/ 	.word	0xffffffff


	//   ....[71]....
        /*0594*/ 	.word	0xffffffff


	//   ....[72]....
        /*0598*/ 	.word	0xffffffff


	//   ....[73]....
        /*059c*/ 	.word	0xffffffff


	//   ....[74]....
        /*05a0*/ 	.word	0xffffffff


	//   ....[75]....
        /*05a4*/ 	.word	0xffffffff


	//   ....[76]....
        /*05a8*/ 	.word	0xffffffff


	//   ....[77]....
        /*05ac*/ 	.word	0xffffffff


	//   ....[78]....
        /*05b0*/ 	.word	0xffffffff


	//   ....[79]....
        /*05b4*/ 	.word	0xffffffff


	//   ....[80]....
        /*05b8*/ 	.word	0xffffffff


	//   ....[81]....
        /*05bc*/ 	.word	0xffffffff


	//   ....[82]....
        /*05c0*/ 	.word	0xffffffff


	//   ....[83]....
        /*05c4*/ 	.word	0xffffffff


	//   ....[84]....
        /*05c8*/ 	.word	0xffffffff


	//   ....[85]....
        /*05cc*/ 	.word	0xffffffff


	//   ....[86]....
        /*05d0*/ 	.word	0xffffffff


	//   ....[87]....
        /*05d4*/ 	.word	0xffffffff


	//   ....[88]....
        /*05d8*/ 	.word	0xffffffff


	//   ....[89]....
        /*05dc*/ 	.word	0xffffffff


	//   ....[90]....
        /*05e0*/ 	.word	0xffffffff


	//   ....[91]....
        /*05e4*/ 	.word	0xffffffff


	//   ....[92]....
        /*05e8*/ 	.word	0xffffffff


	//   ....[93]....
        /*05ec*/ 	.word	0xffffffff


	//   ....[94]....
        /*05f0*/ 	.word	0xffffffff


	//   ....[95]....
        /*05f4*/ 	.word	0xffffffff


	//   ....[96]....
        /*05f8*/ 	.word	0xffffffff


	//   ....[97]....
        /*05fc*/ 	.word	0xffffffff


	//   ....[98]....
        /*0600*/ 	.word	0xffffffff


	//   ....[99]....
        /*0604*/ 	.word	0xffffffff


	//   ....[100]....
        /*0608*/ 	.word	0xffffffff


	//   ....[101]....
        /*060c*/ 	.word	0xffffffff


	//   ....[102]....
        /*0610*/ 	.word	0xffffffff


	//   ....[103]....
        /*0614*/ 	.word	0xffffffff


	//   ....[104]....
        /*0618*/ 	.word	0xffffffff


	//   ....[105]....
        /*061c*/ 	.word	0xffffffff


	//   ....[106]....
        /*0620*/ 	.word	0xffffffff


	//   ....[107]....
        /*0624*/ 	.word	0xffffffff


	//   ....[108]....
        /*0628*/ 	.word	0xffffffff


	//   ....[109]....
        /*062c*/ 	.word	0xffffffff


	//   ....[110]....
        /*0630*/ 	.word	0xffffffff


	//   ....[111]....
        /*0634*/ 	.word	0xffffffff


	//   ....[112]....
        /*0638*/ 	.word	0xffffffff


	//   ....[113]....
        /*063c*/ 	.word	0xffffffff


	//   ....[114]....
        /*0640*/ 	.word	0xffffffff


	//   ....[115]....
        /*0644*/ 	.word	0xffffffff


	//   ....[116]....
        /*0648*/ 	.word	0xffffffff


	//   ....[117]....
        /*064c*/ 	.word	0xffffffff


	//   ....[118]....
        /*0650*/ 	.word	0xffffffff


	//   ....[119]....
        /*0654*/ 	.word	0xffffffff


	//   ....[120]....
        /*0658*/ 	.word	0xffffffff


	//   ....[121]....
        /*065c*/ 	.word	0xffffffff


	//   ....[122]....
        /*0660*/ 	.word	0xffffffff


	//   ....[123]....
        /*0664*/ 	.word	0xffffffff


	//   ....[124]....
        /*0668*/ 	.word	0xffffffff


	//   ....[125]....
        /*066c*/ 	.word	0xffffffff


	//   ....[126]....
        /*0670*/ 	.word	0xffffffff


	//   ....[127]....
        /*0674*/ 	.word	0xffffffff


	//   ....[128]....
        /*0678*/ 	.word	0xffffffff


	//   ....[129]....
        /*067c*/ 	.word	0xffffffff


	//   ....[130]....
        /*0680*/ 	.word	0xffffffff


	//   ....[131]....
        /*0684*/ 	.word	0xffffffff


	//   ....[132]....
        /*0688*/ 	.word	0xffffffff


	//   ....[133]....
        /*068c*/ 	.word	0xffffffff


	//   ....[134]....
        /*0690*/ 	.word	0xffffffff


	//   ....[135]....
        /*0694*/ 	.word	0xffffffff


	//   ....[136]....
        /*0698*/ 	.word	0xffffffff


	//   ....[137]....
        /*069c*/ 	.word	0xffffffff


	//   ....[138]....
        /*06a0*/ 	.word	0xffffffff


	//   ....[139]....
        /*06a4*/ 	.word	0xffffffff


	//   ....[140]....
        /*06a8*/ 	.word	0xffffffff


	//   ....[141]....
        /*06ac*/ 	.word	0xffffffff


	//   ....[142]....
        /*06b0*/ 	.word	0xffffffff


	//   ....[143]....
        /*06b4*/ 	.word	0x0500000f


	//   ....[144]....
        /*06b8*/ 	.word	0x0500000f


	//   ....[145]....
        /*06bc*/ 	.word	0x0500000f


	//   ....[146]....
        /*06c0*/ 	.word	0x0500000f


	//   ....[147]....
        /*06c4*/ 	.word	0x0500000f


	//   ....[148]....
        /*06c8*/ 	.word	0x0500000f


	//   ....[149]....
        /*06cc*/ 	.word	0x0500000f


	//   ....[150]....
        /*06d0*/ 	.word	0x0500000f


	//   ....[151]....
        /*06d4*/ 	.word	0x0500000f


	//   ....[152]....
        /*06d8*/ 	.word	0x0500000f


	//   ....[153]....
        /*06dc*/ 	.word	0x0500000f


	//   ....[154]....
        /*06e0*/ 	.word	0x0500000f


	//   ....[155]....
        /*06e4*/ 	.word	0x0500000f


	//   ....[156]....
        /*06e8*/ 	.word	0x0500000f


	//   ....[157]....
        /*06ec*/ 	.word	0x0500000f


	//   ....[158]....
        /*06f0*/ 	.word	0x0500000f


	//   ....[159]....
        /*06f4*/ 	.word	0x0500000f


	//   ....[160]....
        /*06f8*/ 	.word	0x0500000f


	//   ....[161]....
        /*06fc*/ 	.word	0x0500000f


	//   ....[162]....
        /*0700*/ 	.word	0x0500000f


	//   ....[163]....
        /*0704*/ 	.word	0x0500000f


	//   ....[164]....
        /*0708*/ 	.word	0x0500000f


	//   ....[165]....
        /*070c*/ 	.word	0x0500000f


	//   ....[166]....
        /*0710*/ 	.word	0x0500000f


	//   ....[167]....
        /*0714*/ 	.word	0x0500000f


	//   ....[168]....
        /*0718*/ 	.word	0x0500000f


	//   ....[169]....
        /*071c*/ 	.word	0x0500000f


	//   ....[170]....
        /*0720*/ 	.word	0x0500000f


	//   ....[171]....
        /*0724*/ 	.word	0x0500000f


	//   ....[172]....
        /*0728*/ 	.word	0x0500000f


	//   ....[173]....
        /*072c*/ 	.word	0x0500000f


	//   ....[174]....
        /*0730*/ 	.word	0x0500000f


	//   ....[175]....
        /*0734*/ 	.word	0x0500000f


	//   ....[176]....
        /*0738*/ 	.word	0x0500000f


	//   ....[177]....
        /*073c*/ 	.word	0x0500000f


	//   ....[178]....
        /*0740*/ 	.word	0x0500000f


	//   ....[179]....
        /*0744*/ 	.word	0x0500000f


	//   ....[180]....
        /*0748*/ 	.word	0x0500000f


	//   ....[181]....
        /*074c*/ 	.word	0x0500000f


	//   ....[182]....
        /*0750*/ 	.word	0x0500000f


	//   ....[183]....
        /*0754*/ 	.word	0x0500000f


	//   ....[184]....
        /*0758*/ 	.word	0x0500000f


	//   ....[185]....
        /*075c*/ 	.word	0x0500000f


	//   ....[186]....
        /*0760*/ 	.word	0x0500000f


	//   ....[187]....
        /*0764*/ 	.word	0x0500000f


	//   ....[188]....
        /*0768*/ 	.word	0x0500000f


	//   ....[189]....
        /*076c*/ 	.word	0x0500000f


	//   ....[190]....
        /*0770*/ 	.word	0x0500000f


	//   ....[191]....
        /*0774*/ 	.word	0x0500000f


	//   ....[192]....
        /*0778*/ 	.word	0x0500000f


	//   ....[193]....
        /*077c*/ 	.word	0x0500000f


	//   ....[194]....
        /*0780*/ 	.word	0x0500000f


	//   ....[195]....
        /*0784*/ 	.word	0x0500000f


	//   ....[196]....
        /*0788*/ 	.word	0x0500000f


	//   ....[197]....
        /*078c*/ 	.word	0x0500000f


	//   ....[198]....
        /*0790*/ 	.word	0x0500000f


	//   ....[199]....
        /*0794*/ 	.word	0x0500000f


	//   ....[200]....
        /*0798*/ 	.word	0x0500000f


	//   ....[201]....
        /*079c*/ 	.word	0x0500000f


	//   ....[202]....
        /*07a0*/ 	.word	0x0500000f


	//   ....[203]....
        /*07a4*/ 	.word	0x0500000f


	//   ....[204]....
        /*07a8*/ 	.word	0x0500000f


	//   ....[205]....
        /*07ac*/ 	.word	0x0500000f


	//   ....[206]....
        /*07b0*/ 	.word	0x0500000f


	//   ....[207]....
        /*07b4*/ 	.word	0x0500000f


	//   ....[208]....
        /*07b8*/ 	.word	0x0500000f


	//   ....[209]....
        /*07bc*/ 	.word	0x0500000f


	//   ....[210]....
        /*07c0*/ 	.word	0x0500000f


	//   ....[211]....
        /*07c4*/ 	.word	0x0500000f


	//   ....[212]....
        /*07c8*/ 	.word	0x0500000f


	//   ....[213]....
        /*07cc*/ 	.word	0x0500000f


	//   ....[214]....
        /*07d0*/ 	.word	0x0500000f


	//   ....[215]....
        /*07d4*/ 	.word	0x0500000f


	//   ....[216]....
        /*07d8*/ 	.word	0x0500000f


	//   ....[217]....
        /*07dc*/ 	.word	0x0500000f


	//   ....[218]....
        /*07e0*/ 	.word	0x0500000f


	//   ....[219]....
        /*07e4*/ 	.word	0x0500000f


	//   ....[220]....
        /*07e8*/ 	.word	0x0500000f


	//   ....[221]....
        /*07ec*/ 	.word	0x0500000f


	//   ....[222]....
        /*07f0*/ 	.word	0x0500000f


	//   ....[223]....
        /*07f4*/ 	.word	0x0500000f


	//   ....[224]....
        /*07f8*/ 	.word	0x0500000f


	//   ....[225]....
        /*07fc*/ 	.word	0x0500000f


	//----- nvinfo : EIATTR_COOP_GROUP_INSTR_OFFSETS
	.align		4
.L_736:
        /*0800*/ 	.byte	0x04, 0x28
        /*0802*/ 	.short	(.L_738 - .L_737)


	//   ....[0]....
.L_737:
        /*0804*/ 	.word	0x00000070


	//   ....[1]....
        /*0808*/ 	.word	0x00000140


	//   ....[2]....
        /*080c*/ 	.word	0x00000190


	//   ....[3]....
        /*0810*/ 	.word	0x000003a0


	//   ....[4]....
        /*0814*/ 	.word	0x00000500


	//   ....[5]....
        /*0818*/ 	.word	0x00000620


	//   ....[6]....
        /*081c*/ 	.word	0x00000780


	//   ....[7]....
        /*0820*/ 	.word	0x00003190


	//   ....[8]....
        /*0824*/ 	.word	0x000031a0


	//   ....[9]....
        /*0828*/ 	.word	0x00003c00


	//   ....[10]....
        /*082c*/ 	.word	0x00003c10


	//   ....[11]....
        /*0830*/ 	.word	0x00004600


	//   ....[12]....
        /*0834*/ 	.word	0x00004610


	//   ....[13]....
        /*0838*/ 	.word	0x000049d0


	//   ....[14]....
        /*083c*/ 	.word	0x000049e0


	//   ....[15]....
        /*0840*/ 	.word	0x00005970


	//   ....[16]....
        /*0844*/ 	.word	0x00007840


	//   ....[17]....
        /*0848*/ 	.word	0x00007e00


	//   ....[18]....
        /*084c*/ 	.word	0x00007e10


	//   ....[19]....
        /*0850*/ 	.word	0x00007e20


	//   ....[20]....
        /*0854*/ 	.word	0x00007e30


	//   ....[21]....
        /*0858*/ 	.word	0x00008e20


	//   ....[22]....
        /*085c*/ 	.word	0x00008e30


	//   ....[23]....
        /*0860*/ 	.word	0x00008e40


	//   ....[24]....
        /*0864*/ 	.word	0x00008e50


	//   ....[25]....
        /*0868*/ 	.word	0x0000a510


	//   ....[26]....
        /*086c*/ 	.word	0x0000c410


	//   ....[27]....
        /*0870*/ 	.word	0x0000c4e0


	//   ....[28]....
        /*0874*/ 	.word	0x0000c6b0


	//   ....[29]....
        /*0878*/ 	.word	0x0000c730


	//   ....[30]....
        /*087c*/ 	.word	0x0000cfe0


	//   ....[31]....
        /*0880*/ 	.word	0x0000e080


	//   ....[32]....
        /*0884*/ 	.word	0x0000f1e0


	//   ....[33]....
        /*0888*/ 	.word	0x0000f230


	//   ....[34]....
        /*088c*/ 	.word	0x0000fa70


	//   ....[35]....
        /*0890*/ 	.word	0x0000fb40


	//   ....[36]....
        /*0894*/ 	.word	0x00010730


	//   ....[37]....
        /*0898*/ 	.word	0x00010820


	//   ....[38]....
        /*089c*/ 	.word	0x00010840


	//   ....[39]....
        /*08a0*/ 	.word	0x000109b0


	//   ....[40]....
        /*08a4*/ 	.word	0x00010b80


	//   ....[41]....
        /*08a8*/ 	.word	0x00012030


	//   ....[42]....
        /*08ac*/ 	.word	0x000123e0


	//   ....[43]....
        /*08b0*/ 	.word	0x00012410


	//   ....[44]....
        /*08b4*/ 	.word	0x00012420


	//   ....[45]....
        /*08b8*/ 	.word	0x00012430


	//   ....[46]....
        /*08bc*/ 	.word	0x00013150


	//   ....[47]....
        /*08c0*/ 	.word	0x00013170


	//   ....[48]....
        /*08c4*/ 	.word	0x00013420


	//   ....[49]....
        /*08c8*/ 	.word	0x00013440


	//   ....[50]....
        /*08cc*/ 	.word	0x00013dc0


	//   ....[51]....
        /*08d0*/ 	.word	0x00013e00


	//   ....[52]....
        /*08d4*/ 	.word	0x000147f0


	//   ....[53]....
        /*08d8*/ 	.word	0x00014810


	//   ....[54]....
        /*08dc*/ 	.word	0x00015db0


	//   ....[55]....
        /*08e0*/ 	.word	0x00015dd0


	//   ....[56]....
        /*08e4*/ 	.word	0x00016000


	//   ....[57]....
        /*08e8*/ 	.word	0x00016020


	//   ....[58]....
        /*08ec*/ 	.word	0x000162d0


	//   ....[59]....
        /*08f0*/ 	.word	0x000164c0


	//   ....[60]....
        /*08f4*/ 	.word	0x000164f0


	//   ....[61]....
        /*08f8*/ 	.word	0x00016520


	//   ....[62]....
        /*08fc*/ 	.word	0x00016550


	//   ....[63]....
        /*0900*/ 	.word	0x00016580


	//   ....[64]....
        /*0904*/ 	.word	0x000165b0


	//   ....[65]....
        /*0908*/ 	.word	0x00016740


	//   ....[66]....
        /*090c*/ 	.word	0x00016770


	//   ....[67]....
        /*0910*/ 	.word	0x000167a0


	//   ....[68]....
        /*0914*/ 	.word	0x000167d0


	//   ....[69]....
        /*0918*/ 	.word	0x00016800


	//   ....[70]....
        /*091c*/ 	.word	0x00016830


	//   ....[71]....
        /*0920*/ 	.word	0x000168c0


	//   ....[72]....
        /*0924*/ 	.word	0x000168f0


	//   ....[73]....
        /*0928*/ 	.word	0x00016900


	//   ....[74]....
        /*092c*/ 	.word	0x00016990


	//   ....[75]....
        /*0930*/ 	.word	0x00017940


	//   ....[76]....
        /*0934*/ 	.word	0x0001a370


	//   ....[77]....
        /*0938*/ 	.word	0x0001a390


	//   ....[78]....
        /*093c*/ 	.word	0x0001a420


	//   ....[79]....
        /*0940*/ 	.word	0x0001a440


	//   ....[80]....
        /*0944*/ 	.word	0x0001a4c0


	//   ....[81]....
        /*0948*/ 	.word	0x0001a4e0


	//   ....[82]....
        /*094c*/ 	.word	0x0001a4f0


	//   ....[83]....
        /*0950*/ 	.word	0x0001a500


	//   ....[84]....
        /*0954*/ 	.word	0x0001acb0


	//   ....[85]....
        /*0958*/ 	.word	0x0001ace0


	//   ....[86]....
        /*095c*/ 	.word	0x0001ad90


	//   ....[87]....
        /*0960*/ 	.word	0x0001ada0


	//   ....[88]....
        /*0964*/ 	.word	0x0001adb0


	//   ....[89]....
        /*0968*/ 	.word	0x0001ae30


	//   ....[90]....
        /*096c*/ 	.word	0x0001ae40


	//   ....[91]....
        /*0970*/ 	.word	0x0001aeb0


	//   ....[92]....
        /*0974*/ 	.word	0x0001b7a0


	//   ....[93]....
        /*0978*/ 	.word	0x0001b810


	//   ....[94]....
        /*097c*/ 	.word	0x0001b8b0


	//   ....[95]....
        /*0980*/ 	.word	0x0001ba00


	//   ....[96]....
        /*0984*/ 	.word	0x0001ba60


	//   ....[97]....
        /*0988*/ 	.word	0x0001ba80


	//   ....[98]....
        /*098c*/ 	.word	0x0001ba90


	//   ....[99]....
        /*0990*/ 	.word	0x0001bab0


	//   ....[100]....
        /*0994*/ 	.word	0x0001c260


	//   ....[101]....
        /*0998*/ 	.word	0x0001c290


	//   ....[102]....
        /*099c*/ 	.word	0x0001c480


	//   ....[103]....
        /*09a0*/ 	.word	0x0001c4c0


	//   ....[104]....
        /*09a4*/ 	.word	0x0001c4d0


	//   ....[105]....
        /*09a8*/ 	.word	0x0001c4e0


	//   ....[106]....
        /*09ac*/ 	.word	0x0001c630


	//   ....[107]....
        /*09b0*/ 	.word	0x0001c780


	//   ....[108]....
        /*09b4*/ 	.word	0x0001cf70


	//   ....[109]....
        /*09b8*/ 	.word	0x0001cf90


	//   ....[110]....
        /*09bc*/ 	.word	0x0001cfe0


	//   ....[111]....
        /*09c0*/ 	.word	0x0001cff0


	//   ....[112]....
        /*09c4*/ 	.word	0x0001d030


	//   ....[113]....
        /*09c8*/ 	.word	0x0001d040


	//   ....[114]....
        /*09cc*/ 	.word	0x0001d050


	//   ....[115]....
        /*09d0*/ 	.word	0x0001d090


	//   ....[116]....
        /*09d4*/ 	.word	0x0001d390


	//   ....[117]....
        /*09d8*/ 	.word	0x0001d3d0


	//   ....[118]....
        /*09dc*/ 	.word	0x0001d3f0


	//   ....[119]....
        /*09e0*/ 	.word	0x0001d410


	//   ....[120]....
        /*09e4*/ 	.word	0x0001d440


	//   ....[121]....
        /*09e8*/ 	.word	0x0001d460


	//   ....[122]....
        /*09ec*/ 	.word	0x0001d560


	//   ....[123]....
        /*09f0*/ 	.word	0x0001d6b0


	//   ....[124]....
        /*09f4*/ 	.word	0x0001dcf0


	//   ....[125]....
        /*09f8*/ 	.word	0x0001dd20


	//   ....[126]....
        /*09fc*/ 	.word	0x0001dd80


	//   ....[127]....
        /*0a00*/ 	.word	0x0001ddb0


	//   ....[128]....
        /*0a04*/ 	.word	0x0001dde0


	//   ....[129]....
        /*0a08*/ 	.word	0x0001de10


	//   ....[130]....
        /*0a0c*/ 	.word	0x0001de40


	//   ....[131]....
        /*0a10*/ 	.word	0x0001de70


	//   ....[132]....
        /*0a14*/ 	.word	0x0001e010


	//   ....[133]....
        /*0a18*/ 	.word	0x0001e040


	//   ....[134]....
        /*0a1c*/ 	.word	0x0001e070


	//   ....[135]....
        /*0a20*/ 	.word	0x0001e0a0


	//   ....[136]....
        /*0a24*/ 	.word	0x0001e0d0


	//   ....[137]....
        /*0a28*/ 	.word	0x0001e100


	//   ....[138]....
        /*0a2c*/ 	.word	0x0001e1c0


	//   ....[139]....
        /*0a30*/ 	.word	0x0001e1e0


	//   ....[140]....
        /*0a34*/ 	.word	0x0001e1f0


	//   ....[141]....
        /*0a38*/ 	.word	0x0001e250


	//   ....[142]....
        /*0a3c*/ 	.word	0x0001e870


	//   ....[143]....
        /*0a40*/ 	.word	0x0001eb80


	//   ....[144]....
        /*0a44*/ 	.word	0x0001ec10


	//   ....[145]....
        /*0a48*/ 	.word	0x0001ece0


	//   ....[146]....
        /*0a4c*/ 	.word	0x0001ed70


	//   ....[147]....
        /*0a50*/ 	.word	0x0001ee50


	//   ....[148]....
        /*0a54*/ 	.word	0x0001eee0


	//   ....[149]....
        /*0a58*/ 	.word	0x0001efc0


	//   ....[150]....
        /*0a5c*/ 	.word	0x0001f050


	//   ....[151]....
        /*0a60*/ 	.word	0x0001f0a0


	//   ....[152]....
        /*0a64*/ 	.word	0x0001f0f0


	//   ....[153]....
        /*0a68*/ 	.word	0x0001f1e0


	//   ....[154]....
        /*0a6c*/ 	.word	0x0001f270


	//   ....[155]....
        /*0a70*/ 	.word	0x0001f2c0


	//   ....[156]....
        /*0a74*/ 	.word	0x0001f310


	//   ....[157]....
        /*0a78*/ 	.word	0x0001f5b0


	//   ....[158]....
        /*0a7c*/ 	.word	0x0001f890


	//   ....[159]....
        /*0a80*/ 	.word	0x0001f980


	//   ....[160]....
        /*0a84*/ 	.word	0x0001fa20


	//   ....[161]....
        /*0a88*/ 	.word	0x0001fa80


	//   ....[162]....
        /*0a8c*/ 	.word	0x0001fb70


	//   ....[163]....
        /*0a90*/ 	.word	0x0001fbe0


	//   ....[164]....
        /*0a94*/ 	.word	0x0001fcd0


	//   ....[165]....
        /*0a98*/ 	.word	0x0001fd40


	//   ....[166]....
        /*0a9c*/ 	.word	0x0001fde0


	//   ....[167]....
        /*0aa0*/ 	.word	0x0001fed0


	//   ....[168]....
        /*0aa4*/ 	.word	0x0001ff70


	//   ....[169]....
        /*0aa8*/ 	.word	0x0001ffd0


	//   ....[170]....
        /*0aac*/ 	.word	0x00020090


	//   ....[171]....
        /*0ab0*/ 	.word	0x000200f0


	//   ....[172]....
        /*0ab4*/ 	.word	0x00020190


	//   ....[173]....
        /*0ab8*/ 	.word	0x00020240


	//   ....[174]....
        /*0abc*/ 	.word	0x00020320


	//   ....[175]....
        /*0ac0*/ 	.word	0x00020610


	//   ....[176]....
        /*0ac4*/ 	.word	0x000206d0


	//   ....[177]....
        /*0ac8*/ 	.word	0x00020940


	//   ....[178]....
        /*0acc*/ 	.word	0x000209c0


	//   ....[179]....
        /*0ad0*/ 	.word	0x00020bd0


	//   ....[180]....
        /*0ad4*/ 	.word	0x00020c20


	//   ....[181]....
        /*0ad8*/ 	.word	0x00020d90


	//   ....[182]....
        /*0adc*/ 	.word	0x00020e20


	//   ....[183]....
        /*0ae0*/ 	.word	0x00020f60


	//   ....[184]....
        /*0ae4*/ 	.word	0x00021060


	//   ....[185]....
        /*0ae8*/ 	.word	0x000212d0


	//   ....[186]....
        /*0aec*/ 	.word	0x00021320


	//   ....[187]....
        /*0af0*/ 	.word	0x000214f0


	//   ....[188]....
        /*0af4*/ 	.word	0x00021540


	//   ....[189]....
        /*0af8*/ 	.word	0x00021710


	//   ....[190]....
        /*0afc*/ 	.word	0x00021760


	//   ....[191]....
        /*0b00*/ 	.word	0x00021850


	//   ....[192]....
        /*0b04*/ 	.word	0x000218f0


	//   ....[193]....
        /*0b08*/ 	.word	0x00021950


	//   ....[194]....
        /*0b0c*/ 	.word	0x00021a00


	//   ....[195]....
        /*0b10*/ 	.word	0x00021a60


	//   ....[196]....
        /*0b14*/ 	.word	0x00021b10


	//   ....[197]....
        /*0b18*/ 	.word	0x00021b70


	//   ....[198]....
        /*0b1c*/ 	.word	0x00021c20


	//   ....[199]....
        /*0b20*/ 	.word	0x00021d10


	//   ....[200]....
        /*0b24*/ 	.word	0x00021df0


	//   ....[201]....
        /*0b28*/ 	.word	0x00021f00


	//   ....[202]....
        /*0b2c*/ 	.word	0x00022000


	//   ....[203]....
        /*0b30*/ 	.word	0x00022130


	//   ....[204]....
        /*0b34*/ 	.word	0x00022210


	//   ....[205]....
        /*0b38*/ 	.word	0x00022310


	//   ....[206]....
        /*0b3c*/ 	.word	0x000223f0


	//   ....[207]....
        /*0b40*/ 	.word	0x00022480


	//   ....[208]....
        /*0b44*/ 	.word	0x00022520


	//   ....[209]....
        /*0b48*/ 	.word	0x000226a0


	//   ....[210]....
        /*0b4c*/ 	.word	0x00022710


	//   ....[211]....
        /*0b50*/ 	.word	0x00022780


	//   ....[212]....
        /*0b54*/ 	.word	0x000227f0


	//   ....[213]....
        /*0b58*/ 	.word	0x00022860


	//   ....[214]....
        /*0b5c*/ 	.word	0x000228e0


	//   ....[215]....
        /*0b60*/ 	.word	0x00022960


	//   ....[216]....
        /*0b64*/ 	.word	0x000229f0


	//   ....[217]....
        /*0b68*/ 	.word	0x00022a60


	//   ....[218]....
        /*0b6c*/ 	.word	0x00022ad0


	//   ....[219]....
        /*0b70*/ 	.word	0x00022b40


	//   ....[220]....
        /*0b74*/ 	.word	0x00022bc0


	//   ....[221]....
        /*0b78*/ 	.word	0x00022c30


	//   ....[222]....
        /*0b7c*/ 	.word	0x00022cd0


	//   ....[223]....
        /*0b80*/ 	.word	0x00022d20


	//   ....[224]....
        /*0b84*/ 	.word	0x00022db0


	//   ....[225]....
        /*0b88*/ 	.word	0x00022ee0


	//----- nvinfo : EIATTR_REG_RECONFIG
	.align		4
.L_738:
        /*0b8c*/ 	.byte	0x01, 0x54
	.zero		2


	//----- nvinfo : EIATTR_SYSCALL_OFFSETS
	.align		4
        /*0b90*/ 	.byte	0x04, 0x46
        /*0b92*/ 	.short	(.L_740 - .L_739)


	//   ....[0]....
.L_739:
        /*0b94*/ 	.word	0x00002400


	//   ....[1]....
        /*0b98*/ 	.word	0x00002550


	//   ....[2]....
        /*0b9c*/ 	.word	0x000079e0


	//   ....[3]....
        /*0ba0*/ 	.word	0x00007d70


	//   ....[4]....
        /*0ba4*/ 	.word	0x00019730


	//   ....[5]....
        /*0ba8*/ 	.word	0x00019880


	//   ....[6]....
        /*0bac*/ 	.word	0x00019970


	//   ....[7]....
        /*0bb0*/ 	.word	0x0001a8d0


	//   ....[8]....
        /*0bb4*/ 	.word	0x0001b120


	//----- nvinfo : EIATTR_MBARRIER_INSTR_OFFSETS
	.align		4
.L_740:
        /*0bb8*/ 	.byte	0x04, 0x39
        /*0bba*/ 	.short	(.L_742 - .L_741)


	//   ....[0]....
.L_741:
        /*0bbc*/ 	.word	0x00000280
        /*0bc0*/ 	.word	0x000000ff
        /*0bc4*/ 	.word	0x00038800
        /*0bc8*/ 	.short	0x0100
        /*0bca*/ 	.byte	0x08
	.zero		1


	//   ....[1]....
        /*0bcc*/ 	.word	0x00000290
        /*0bd0*/ 	.word	0x000000ff
        /*0bd4*/ 	.word	0x00038810
        /*0bd8*/ 	.short	0x0100
        /*0bda*/ 	.byte	0x08
	.zero		1


	//   ....[2]....
        /*0bdc*/ 	.word	0x000002a0
        /*0be0*/ 	.word	0x000000ff
        /*0be4*/ 	.word	0x00038820
        /*0be8*/ 	.short	0x0100
        /*0bea*/ 	.byte	0x08
	.zero		1


	//   ....[3]....
        /*0bec*/ 	.word	0x00000350
        /*0bf0*/ 	.word	0x000000ff
        /*0bf4*/ 	.word	0x00038830
        /*0bf8*/ 	.short	0x0100
        /*0bfa*/ 	.byte	0x06
	.zero		1


	//   ....[4]....
        /*0bfc*/ 	.word	0x00000360
        /*0c00*/ 	.word	0x000000ff
        /*0c04*/ 	.word	0x00038840
        /*0c08*/ 	.short	0x0100
        /*0c0a*/ 	.byte	0x06
	.zero		1


	//   ....[5]....
        /*0c0c*/ 	.word	0x00000370
        /*0c10*/ 	.word	0x000000ff
        /*0c14*/ 	.word	0x00038838
        /*0c18*/ 	.short	0x0100
        /*0c1a*/ 	.byte	0x06
	.zero		1


	//   ....[6]....
        /*0c1c*/ 	.word	0x00000380
        /*0c20*/ 	.word	0x000000ff
        /*0c24*/ 	.word	0x00038848
        /*0c28*/ 	.short	0x0100
        /*0c2a*/ 	.byte	0x06
	.zero		1


	//   ....[7]....
        /*0c2c*/ 	.word	0x000004b0
        /*0c30*/ 	.word	0x000000ff
        /*0c34*/ 	.word	0x00038850
        /*0c38*/ 	.short	0x0100
        /*0c3a*/ 	.byte	0x08
	.zero		1


	//   ....[8]....
        /*0c3c*/ 	.word	0x000004c0
        /*0c40*/ 	.word	0x000000ff
        /*0c44*/ 	.word	0x00038860
        /*0c48*/ 	.short	0x0100
        /*0c4a*/ 	.byte	0x08
	.zero		1


	//   ....[9]....
        /*0c4c*/ 	.word	0x000004d0
        /*0c50*/ 	.word	0x000000ff
        /*0c54*/ 	.word	0x00038858
        /*0c58*/ 	.short	0x0100
        /*0c5a*/ 	.byte	0x08
	.zero		1


	//   ....[10]....
        /*0c5c*/ 	.word	0x000004e0
        /*0c60*/ 	.word	0x000000ff
        /*0c64*/ 	.word	0x00038868
        /*0c68*/ 	.short	0x0100
        /*0c6a*/ 	.byte	0x08
	.zero		1


	//   ....[11]....
        /*0c6c*/ 	.word	0x000005d0
        /*0c70*/ 	.word	0x000000ff
        /*0c74*/ 	.word	0x00038870
        /*0c78*/ 	.short	0x0100
        /*0c7a*/ 	.byte	0x06
	.zero		1


	//   ....[12]....
        /*0c7c*/ 	.word	0x000005e0
        /*0c80*/ 	.word	0x000000ff
        /*0c84*/ 	.word	0x00038880
        /*0c88*/ 	.short	0x0100
        /*0c8a*/ 	.byte	0x06
	.zero		1


	//   ....[13]....
        /*0c8c*/ 	.word	0x000005f0
        /*0c90*/ 	.word	0x000000ff
        /*0c94*/ 	.word	0x00038878
        /*0c98*/ 	.short	0x0100
        /*0c9a*/ 	.byte	0x06
	.zero		1


	//   ....[14]....
        /*0c9c*/ 	.word	0x00000600
        /*0ca0*/ 	.word	0x000000ff
        /*0ca4*/ 	.word	0x00038888
        /*0ca8*/ 	.short	0x0100
        /*0caa*/ 	.byte	0x06
	.zero		1


	//   ....[15]....
        /*0cac*/ 	.word	0x00000730
        /*0cb0*/ 	.word	0x000000ff
        /*0cb4*/ 	.word	0x00038890
        /*0cb8*/ 	.short	0x0100
        /*0cba*/ 	.byte	0x08
	.zero		1


	//   ....[16]....
        /*0cbc*/ 	.word	0x00000740
        /*0cc0*/ 	.word	0x000000ff
        /*0cc4*/ 	.word	0x000388a0
        /*0cc8*/ 	.short	0x0100
        /*0cca*/ 	.byte	0x08
	.zero		1


	//   ....[17]....
        /*0ccc*/ 	.word	0x00000750
        /*0cd0*/ 	.word	0x000000ff
        /*0cd4*/ 	.word	0x00038898
        /*0cd8*/ 	.short	0x0100
        /*0cda*/ 	.byte	0x08
	.zero		1


	//   ....[18]....
        /*0cdc*/ 	.word	0x00000760
        /*0ce0*/ 	.word	0x000000ff
        /*0ce4*/ 	.word	0x000388a8
        /*0ce8*/ 	.short	0x0100
        /*0cea*/ 	.byte	0x08
	.zero		1


	//   ....[19]....
        /*0cec*/ 	.word	0x00000890
        /*0cf0*/ 	.word	0x000000ff
        /*0cf4*/ 	.word	0x000388b0
        /*0cf8*/ 	.short	0x0100
        /*0cfa*/ 	.byte	0x08
	.zero		1


	//   ....[20]....
        /*0cfc*/ 	.word	0x000008a0
        /*0d00*/ 	.word	0x000000ff
        /*0d04*/ 	.word	0x000388c0
        /*0d08*/ 	.short	0x0100
        /*0d0a*/ 	.byte	0x08
	.zero		1


	//   ....[21]....
        /*0d0c*/ 	.word	0x000008b0
        /*0d10*/ 	.word	0x000000ff
        /*0d14*/ 	.word	0x000388b8
        /*0d18*/ 	.short	0x0100
        /*0d1a*/ 	.byte	0x08
	.zero		1


	//   ....[22]....
        /*0d1c*/ 	.word	0x000008c0
        /*0d20*/ 	.word	0x000000ff
        /*0d24*/ 	.word	0x000388c8
        /*0d28*/ 	.short	0x0100
        /*0d2a*/ 	.byte	0x08
	.zero		1


	//   ....[23]....
        /*0d2c*/ 	.word	0x00003140
        /*0d30*/ 	.word	0x0000003a
        /*0d34*/ 	.word	0x00038890
        /*0d38*/ 	.short	0x010a
        /*0d3a*/ 	.byte	0x3f
	.zero		1


	//   ....[24]....
        /*0d3c*/ 	.word	0x00003bb0
        /*0d40*/ 	.word	0x0000003a
        /*0d44*/ 	.word	0x00038890
        /*0d48*/ 	.short	0x010a
        /*0d4a*/ 	.byte	0x3f
	.zero		1


	//   ....[25]....
        /*0d4c*/ 	.word	0x00004470
        /*0d50*/ 	.word	0x0000003a
        /*0d54*/ 	.word	0x00038890
        /*0d58*/ 	.short	0x010a
        /*0d5a*/ 	.byte	0x3f
	.zero		1


	//   ....[26]....
        /*0d5c*/ 	.word	0x00004830
        /*0d60*/ 	.word	0x00000004
        /*0d64*/ 	.word	0x00000000
        /*0d68*/ 	.short	0x0101
        /*0d6a*/ 	.byte	0x3f
	.zero		1


	//   ....[27]....
        /*0d6c*/ 	.word	0x00004870
        /*0d70*/ 	.word	0x0000003a
        /*0d74*/ 	.word	0x000388b0
        /*0d78*/ 	.short	0x010a
        /*0d7a*/ 	.byte	0x3f
	.zero		1


	//   ....[28]....
        /*0d7c*/ 	.word	0x00005130
        /*0d80*/ 	.word	0x0000003a
        /*0d84*/ 	.word	0x00000000
        /*0d88*/ 	.short	0x0101
        /*0d8a*/ 	.byte	0x3f
	.zero		1


	//   ....[29]....
        /*0d8c*/ 	.word	0x00005d00
        /*0d90*/ 	.word	0x0000000c
        /*0d94*/ 	.word	0x00000000
        /*0d98*/ 	.short	0x0101
        /*0d9a*/ 	.byte	0x3f
	.zero		1


	//   ....[30]....
        /*0d9c*/ 	.word	0x000068a0
        /*0da0*/ 	.word	0x0000000c
        /*0da4*/ 	.word	0x00000000
        /*0da8*/ 	.short	0x0101
        /*0daa*/ 	.byte	0x3f
	.zero		1


	//   ....[31]....
        /*0dac*/ 	.word	0x00007a80
        /*0db0*/ 	.word	0x00000002
        /*0db4*/ 	.word	0x00038800
        /*0db8*/ 	.short	0x010a
        /*0dba*/ 	.byte	0x3f
	.zero		1


	//   ....[32]....
        /*0dbc*/ 	.word	0x00007ad0
        /*0dc0*/ 	.word	0x00000002
        /*0dc4*/ 	.word	0x00038800
        /*0dc8*/ 	.short	0x010a
        /*0dca*/ 	.byte	0x3f
	.zero		1


	//   ....[33]....
        /*0dcc*/ 	.word	0x00008120
        /*0dd0*/ 	.word	0x00000002
        /*0dd4*/ 	.word	0x00038800
        /*0dd8*/ 	.short	0x010a
        /*0dda*/ 	.byte	0x3f
	.zero		1


	//   ....[34]....
        /*0ddc*/ 	.word	0x00009020
        /*0de0*/ 	.word	0x00000002
        /*0de4*/ 	.word	0x00038800
        /*0de8*/ 	.short	0x010a
        /*0dea*/ 	.byte	0x3f
	.zero		1


	//   ....[35]....
        /*0dec*/ 	.word	0x00009e70
        /*0df0*/ 	.word	0x0000000b
        /*0df4*/ 	.word	0x00038830
        /*0df8*/ 	.short	0x010a
        /*0dfa*/ 	.byte	0x3f
	.zero		1


	//   ....[36]....
        /*0dfc*/ 	.word	0x00009f20
        /*0e00*/ 	.word	0x0000000b
        /*0e04*/ 	.word	0x00038830
        /*0e08*/ 	.short	0x010a
        /*0e0a*/ 	.byte	0x3f
	.zero		1


	//   ....[37]....
        /*0e0c*/ 	.word	0x0000a230
        /*0e10*/ 	.word	0x00000002
        /*0e14*/ 	.word	0x00038810
        /*0e18*/ 	.short	0x010a
        /*0e1a*/ 	.byte	0x3f
	.zero		1


	//   ....[38]....
        /*0e1c*/ 	.word	0x0000a280
        /*0e20*/ 	.word	0x0000000b
        /*0e24*/ 	.word	0x00038850
        /*0e28*/ 	.short	0x010a
        /*0e2a*/ 	.byte	0x3f
	.zero		1


	//   ....[39]....
        /*0e2c*/ 	.word	0x0000a330
        /*0e30*/ 	.word	0x0000000b
        /*0e34*/ 	.word	0x00038850
        /*0e38*/ 	.short	0x010a
        /*0e3a*/ 	.byte	0x3f
	.zero		1


	//   ....[40]....
        /*0e3c*/ 	.word	0x0000c8a0
        /*0e40*/ 	.word	0x00000003
        /*0e44*/ 	.word	0x00000000
        /*0e48*/ 	.short	0x0101
        /*0e4a*/ 	.byte	0x3f
	.zero		1


	//   ....[41]....
        /*0e4c*/ 	.word	0x0000d070
        /*0e50*/ 	.word	0x0000000b
        /*0e54*/ 	.word	0x00000000
        /*0e58*/ 	.short	0x0101
        /*0e5a*/ 	.byte	0x3f
	.zero		1


	//   ....[42]....
        /*0e5c*/ 	.word	0x0000d190
        /*0e60*/ 	.word	0x0000000c
        /*0e64*/ 	.word	0x00038830
        /*0e68*/ 	.short	0x010a
        /*0e6a*/ 	.byte	0x3f
	.zero		1


	//   ....[43]....
        /*0e6c*/ 	.word	0x0000d240
        /*0e70*/ 	.word	0x0000000c
        /*0e74*/ 	.word	0x00038830
        /*0e78*/ 	.short	0x010a
        /*0e7a*/ 	.byte	0x3f
	.zero		1


	//   ....[44]....
        /*0e7c*/ 	.word	0x0000d4b0
        /*0e80*/ 	.word	0x0000000c
        /*0e84*/ 	.word	0x00038850
        /*0e88*/ 	.short	0x010a
        /*0e8a*/ 	.byte	0x3f
	.zero		1


	//   ....[45]....
        /*0e8c*/ 	.word	0x0000d520
        /*0e90*/ 	.word	0x0000000c
        /*0e94*/ 	.word	0x00038850
        /*0e98*/ 	.short	0x010a
        /*0e9a*/ 	.byte	0x3f
	.zero		1


	//   ....[46]....
        /*0e9c*/ 	.word	0x0000f520
        /*0ea0*/ 	.word	0x000000c4
        /*0ea4*/ 	.word	0x00000000
        /*0ea8*/ 	.short	0x0101
        /*0eaa*/ 	.byte	0x3f
	.zero		1


	//   ....[47]....
        /*0eac*/ 	.word	0x000107c0
        /*0eb0*/ 	.word	0x0000000c
        /*0eb4*/ 	.word	0x00000000
        /*0eb8*/ 	.short	0x0101
        /*0eba*/ 	.byte	0x3f
	.zero		1


	//   ....[48]....
        /*0ebc*/ 	.word	0x00012eb0
        /*0ec0*/ 	.word	0x00000000
        /*0ec4*/ 	.word	0x00000000
        /*0ec8*/ 	.short	0x0101
        /*0eca*/ 	.byte	0x3f
	.zero		1


	//   ....[49]....
        /*0ecc*/ 	.word	0x00013e20
        /*0ed0*/ 	.word	0x00000008
        /*0ed4*/ 	.word	0x00000000
        /*0ed8*/ 	.short	0x0101
        /*0eda*/ 	.byte	0x3f
	.zero		1


	//   ....[50]....
        /*0edc*/ 	.word	0x00017a20
        /*0ee0*/ 	.word	0x00000012
        /*0ee4*/ 	.word	0x00038820
        /*0ee8*/ 	.short	0x010a
        /*0eea*/ 	.byte	0x3f
	.zero		1


	//   ....[51]....
        /*0eec*/ 	.word	0x00017ab0
        /*0ef0*/ 	.word	0x00000003
        /*0ef4*/ 	.word	0x000388a0
        /*0ef8*/ 	.short	0x010a
        /*0efa*/ 	.byte	0x3f
	.zero		1


	//   ....[52]....
        /*0efc*/ 	.word	0x00017d00
        /*0f00*/ 	.word	0x00000003
        /*0f04*/ 	.word	0x000388c0
        /*0f08*/ 	.short	0x010a
        /*0f0a*/ 	.byte	0x3f
	.zero		1


	//   ....[53]....
        /*0f0c*/ 	.word	0x000186d0
        /*0f10*/ 	.word	0x00000008
        /*0f14*/ 	.word	0x000388a0
        /*0f18*/ 	.short	0x010a
        /*0f1a*/ 	.byte	0x3f
	.zero		1


	//   ....[54]....
        /*0f1c*/ 	.word	0x00018910
        /*0f20*/ 	.word	0x00000008
        /*0f24*/ 	.word	0x000388c0
        /*0f28*/ 	.short	0x010a
        /*0f2a*/ 	.byte	0x3f
	.zero		1


	//   ....[55]....
        /*0f2c*/ 	.word	0x0001a160
        /*0f30*/ 	.word	0x0000001a
        /*0f34*/ 	.word	0x00038840
        /*0f38*/ 	.short	0x010a
        /*0f3a*/ 	.byte	0x3f
	.zero		1


	//   ....[56]....
        /*0f3c*/ 	.word	0x0001a600
        /*0f40*/ 	.word	0x0000001a
        /*0f44*/ 	.word	0x00038830
        /*0f48*/ 	.short	0x0107
        /*0f4a*/ 	.byte	0x3f
	.zero		1


	//   ....[57]....
        /*0f4c*/ 	.word	0x0001a6d0
        /*0f50*/ 	.word	0x0000001a
        /*0f54*/ 	.word	0x00038830
        /*0f58*/ 	.short	0x0101
        /*0f5a*/ 	.byte	0x3f
	.zero		1


	//   ....[58]....
        /*0f5c*/ 	.word	0x0001af60
        /*0f60*/ 	.word	0x00000012
        /*0f64*/ 	.word	0x00038800
        /*0f68*/ 	.short	0x0107
        /*0f6a*/ 	.byte	0x3f
	.zero		1


	//   ....[59]....
        /*0f6c*/ 	.word	0x0001aff0
        /*0f70*/ 	.word	0x00000012
        /*0f74*/ 	.word	0x00038800
        /*0f78*/ 	.short	0x0101
        /*0f7a*/ 	.byte	0x3f
	.zero		1


	//   ....[60]....
        /*0f7c*/ 	.word	0x0001bee0
        /*0f80*/ 	.word	0x00000012
        /*0f84*/ 	.word	0x00038810
        /*0f88*/ 	.short	0x0107
        /*0f8a*/ 	.byte	0x3f
	.zero		1


	//   ....[61]....
        /*0f8c*/ 	.word	0x0001bfe0
        /*0f90*/ 	.word	0x00000012
        /*0f94*/ 	.word	0x00038810
        /*0f98*/ 	.short	0x0101
        /*0f9a*/ 	.byte	0x3f
	.zero		1


	//   ....[62]....
        /*0f9c*/ 	.word	0x0001c000
        /*0fa0*/ 	.word	0x00000012
        /*0fa4*/ 	.word	0x00038820
        /*0fa8*/ 	.short	0x010a
        /*0faa*/ 	.byte	0x3f
	.zero		1


	//   ....[63]....
        /*0fac*/ 	.word	0x0001c090
        /*0fb0*/ 	.word	0x0000001a
        /*0fb4*/ 	.word	0x00038860
        /*0fb8*/ 	.short	0x010a
        /*0fba*/ 	.byte	0x3f
	.zero		1


	//   ....[64]....
        /*0fbc*/ 	.word	0x0001c9a0
        /*0fc0*/ 	.word	0x0000001a
        /*0fc4*/ 	.word	0x00038850
        /*0fc8*/ 	.short	0x0107
        /*0fca*/ 	.byte	0x3f
	.zero		1


	//   ....[65]....
        /*0fcc*/ 	.word	0x0001ca70
        /*0fd0*/ 	.word	0x0000001a
        /*0fd4*/ 	.word	0x00038850
        /*0fd8*/ 	.short	0x0101
        /*0fda*/ 	.byte	0x3f
	.zero		1


	//   ....[66]....
        /*0fdc*/ 	.word	0x0001cdf0
        /*0fe0*/ 	.word	0x00000006
        /*0fe4*/ 	.word	0x00038840
        /*0fe8*/ 	.short	0x010a
        /*0fea*/ 	.byte	0x3f
	.zero		1


	//   ....[67]....
        /*0fec*/ 	.word	0x0001d110
        /*0ff0*/ 	.word	0x00000006
        /*0ff4*/ 	.word	0x00038830
        /*0ff8*/ 	.short	0x0107
        /*0ffa*/ 	.byte	0x3f
	.zero		1


	//   ....[68]....
        /*0ffc*/ 	.word	0x0001d1d0
        /*1000*/ 	.word	0x00000006
        /*1004*/ 	.word	0x00038830
        /*1008*/ 	.short	0x0101
        /*100a*/ 	.byte	0x3f
	.zero		1


	//   ....[69]....
        /*100c*/ 	.word	0x0001d200
        /*1010*/ 	.word	0x00000006
        /*1014*/ 	.word	0x00038860
        /*1018*/ 	.short	0x010a
        /*101a*/ 	.byte	0x3f
	.zero		1


	//   ....[70]....
        /*101c*/ 	.word	0x0001d8b0
        /*1020*/ 	.word	0x00000006
        /*1024*/ 	.word	0x00038850
        /*1028*/ 	.short	0x0107
        /*102a*/ 	.byte	0x3f
	.zero		1


	//   ....[71]....
        /*102c*/ 	.word	0x0001d970
        /*1030*/ 	.word	0x00000006
        /*1034*/ 	.word	0x00038850
        /*1038*/ 	.short	0x0101
        /*103a*/ 	.byte	0x3f
	.zero		1


	//   ....[72]....
        /*103c*/ 	.word	0x0001e7f0
        /*1040*/ 	.word	0x00000007
        /*1044*/ 	.word	0x00038820
        /*1048*/ 	.short	0x010a
        /*104a*/ 	.byte	0x3f
	.zero		1


	//   ....[73]....
        /*104c*/ 	.word	0x0001e960
        /*1050*/ 	.word	0x00000005
        /*1054*/ 	.word	0x00038840
        /*1058*/ 	.short	0x010a
        /*105a*/ 	.byte	0x3f
	.zero		1


	//   ....[74]....
        /*105c*/ 	.word	0x0001ea00
        /*1060*/ 	.word	0x00000003
        /*1064*/ 	.word	0x00038840
        /*1068*/ 	.short	0x010a
        /*106a*/ 	.byte	0x3f
	.zero		1


	//   ....[75]....
        /*106c*/ 	.word	0x0001ea40
        /*1070*/ 	.word	0x00000005
        /*1074*/ 	.word	0x00038860
        /*1078*/ 	.short	0x010a
        /*107a*/ 	.byte	0x3f
	.zero		1


	//   ....[76]....
        /*107c*/ 	.word	0x0001ea80
        /*1080*/ 	.word	0x00000003
        /*1084*/ 	.word	0x00038860
        /*1088*/ 	.short	0x010a
        /*108a*/ 	.byte	0x3f
	.zero		1


	//   ....[77]....
        /*108c*/ 	.word	0x0001eae0
        /*1090*/ 	.word	0x0000003a
        /*1094*/ 	.word	0x00038890
        /*1098*/ 	.short	0x010a
        /*109a*/ 	.byte	0x3f
	.zero		1


	//   ....[78]....
        /*109c*/ 	.word	0x0001ec40
        /*10a0*/ 	.word	0x0000003a
        /*10a4*/ 	.word	0x00038890
        /*10a8*/ 	.short	0x010a
        /*10aa*/ 	.byte	0x3f
	.zero		1


	//   ....[79]....
        /*10ac*/ 	.word	0x0001edb0
        /*10b0*/ 	.word	0x0000003a
        /*10b4*/ 	.word	0x00038890
        /*10b8*/ 	.short	0x010a
        /*10ba*/ 	.byte	0x3f
	.zero		1


	//   ....[80]....
        /*10bc*/ 	.word	0x0001ef10
        /*10c0*/ 	.word	0x0000003a
        /*10c4*/ 	.word	0x000388b0
        /*10c8*/ 	.short	0x010a
        /*10ca*/ 	.byte	0x3f
	.zero		1


	//   ....[81]....
        /*10cc*/ 	.word	0x0001f130
        /*10d0*/ 	.word	0x00000002
        /*10d4*/ 	.word	0x00038800
        /*10d8*/ 	.short	0x010a
        /*10da*/ 	.byte	0x3f
	.zero		1


	//   ....[82]....
        /*10dc*/ 	.word	0x0001f340
        /*10e0*/ 	.word	0x00000002
        /*10e4*/ 	.word	0x00038800
        /*10e8*/ 	.short	0x010a
        /*10ea*/ 	.byte	0x3f
	.zero		1


	//   ....[83]....
        /*10ec*/ 	.word	0x0001f390
        /*10f0*/ 	.word	0x0000000b
        /*10f4*/ 	.word	0x00038830
        /*10f8*/ 	.short	0x010a
        /*10fa*/ 	.byte	0x3f
	.zero		1


	//   ....[84]....
        /*10fc*/ 	.word	0x0001f3e0
        /*1100*/ 	.word	0x00000002
        /*1104*/ 	.word	0x00038810
        /*1108*/ 	.short	0x010a
        /*110a*/ 	.byte	0x3f
	.zero		1


	//   ....[85]....
        /*110c*/ 	.word	0x0001f430
        /*1110*/ 	.word	0x0000000b
        /*1114*/ 	.word	0x00038850
        /*1118*/ 	.short	0x010a
        /*111a*/ 	.byte	0x3f
	.zero		1


	//   ....[86]....
        /*111c*/ 	.word	0x0001f480
        /*1120*/ 	.word	0x0000000c
        /*1124*/ 	.word	0x00038830
        /*1128*/ 	.short	0x010a
        /*112a*/ 	.byte	0x3f
	.zero		1


	//   ....[87]....
        /*112c*/ 	.word	0x0001f4d0
        /*1130*/ 	.word	0x0000000c
        /*1134*/ 	.word	0x00038850
        /*1138*/ 	.short	0x010a
        /*113a*/ 	.byte	0x3f
	.zero		1


	//   ....[88]....
        /*113c*/ 	.word	0x0001f670
        /*1140*/ 	.word	0x00000012
        /*1144*/ 	.word	0x00038820
        /*1148*/ 	.short	0x010a
        /*114a*/ 	.byte	0x3f
	.zero		1


	//   ....[89]....
        /*114c*/ 	.word	0x0001f6c0
        /*1150*/ 	.word	0x00000003
        /*1154*/ 	.word	0x000388a0
        /*1158*/ 	.short	0x010a
        /*115a*/ 	.byte	0x3f
	.zero		1


	//   ....[90]....
        /*115c*/ 	.word	0x0001f710
        /*1160*/ 	.word	0x00000003
        /*1164*/ 	.word	0x000388c0
        /*1168*/ 	.short	0x010a
        /*116a*/ 	.byte	0x3f
	.zero		1


	//   ....[91]....
        /*116c*/ 	.word	0x0001f760
        /*1170*/ 	.word	0x00000008
        /*1174*/ 	.word	0x000388a0
        /*1178*/ 	.short	0x010a
        /*117a*/ 	.byte	0x3f
	.zero		1


	//   ....[92]....
        /*117c*/ 	.word	0x0001f7b0
        /*1180*/ 	.word	0x00000008
        /*1184*/ 	.word	0x000388c0
        /*1188*/ 	.short	0x010a
        /*118a*/ 	.byte	0x3f
	.zero		1


	//   ....[93]....
        /*118c*/ 	.word	0x0001f8d0
        /*1190*/ 	.word	0x0000001a
        /*1194*/ 	.word	0x00038840
        /*1198*/ 	.short	0x010a
        /*119a*/ 	.byte	0x3f
	.zero		1


	//   ....[94]....
        /*119c*/ 	.word	0x00020e60
        /*11a0*/ 	.word	0x00000012
        /*11a4*/ 	.word	0x00038820
        /*11a8*/ 	.short	0x010a
        /*11aa*/ 	.byte	0x3f
	.zero		1


	//   ....[95]....
        /*11ac*/ 	.word	0x00020eb0
        /*11b0*/ 	.word	0x0000001a
        /*11b4*/ 	.word	0x00038860
        /*11b8*/ 	.short	0x010a
        /*11ba*/ 	.byte	0x3f
	.zero		1


	//   ....[96]....
        /*11bc*/ 	.word	0x000217a0
        /*11c0*/ 	.word	0x00000006
        /*11c4*/ 	.word	0x00038840
        /*11c8*/ 	.short	0x010a
        /*11ca*/ 	.byte	0x3f
	.zero		1


	//   ....[97]....
        /*11cc*/ 	.word	0x00021c60
        /*11d0*/ 	.word	0x00000006
        /*11d4*/ 	.word	0x00038860
        /*11d8*/ 	.short	0x010a
        /*11da*/ 	.byte	0x3f
	.zero		1


	//   ....[98]....
        /*11dc*/ 	.word	0x00022e00
        /*11e0*/ 	.word	0x00000007
        /*11e4*/ 	.word	0x00038820
        /*11e8*/ 	.short	0x010a
        /*11ea*/ 	.byte	0x3f
	.zero		1


	//   ....[99]....
        /*11ec*/ 	.word	0x00022fa0
        /*11f0*/ 	.word	0x00000005
        /*11f4*/ 	.word	0x00038840
        /*11f8*/ 	.short	0x010a
        /*11fa*/ 	.byte	0x3f
	.zero		1


	//   ....[100]....
        /*11fc*/ 	.word	0x00022ff0
        /*1200*/ 	.word	0x00000003
        /*1204*/ 	.word	0x00038840
        /*1208*/ 	.short	0x010a
        /*120a*/ 	.byte	0x3f
	.zero		1


	//   ....[101]....
        /*120c*/ 	.word	0x00023040
        /*1210*/ 	.word	0x00000005
        /*1214*/ 	.word	0x00038860
        /*1218*/ 	.short	0x010a
        /*121a*/ 	.byte	0x3f
	.zero		1


	//----- nvinfo : EIATTR_NUM_MBARRIERS
	.align		4
.L_742:
        /*121c*/ 	.byte	0x03, 0x38
        /*121e*/ 	.short	0x0017


	//----- nvinfo : EIATTR_EXIT_INSTR_OFFSETS
	.align		4
        /*1220*/ 	.byte	0x04, 0x1c
        /*1222*/ 	.short	(.L_744 - .L_743)


	//   ....[0]....
.L_743:
        /*1224*/ 	.word	0x0001ead0


	//----- nvinfo : EIATTR_MAX_THREADS
	.align		4
.L_744:
        /*1228*/ 	.byte	0x04, 0x05
        /*122a*/ 	.short	(.L_746 - .L_745)
.L_745:
        /*122c*/ 	.word	0x00000180
        /*1230*/ 	.word	0x00000001
        /*1234*/ 	.word	0x00000001


	//----- nvinfo : EIATTR_CRS_STACK_SIZE
	.align		4
.L_746:
        /*1238*/ 	.byte	0x04, 0x1e
        /*123a*/ 	.short	(.L_748 - .L_747)
.L_747:
        /*123c*/ 	.word	0x00000000


	//----- nvinfo : EIATTR_CBANK_PARAM_SIZE
	.align		4
.L_748:
        /*1240*/ 	.byte	0x03, 0x19
        /*1242*/ 	.short	0x0bf0


	//----- nvinfo : EIATTR_PARAM_CBANK
	.align		4
        /*1244*/ 	.byte	0x04, 0x0a
        /*1246*/ 	.short	(.L_750 - .L_749)
	.align		4
.L_749:
        /*1248*/ 	.word	index@(.nv.constant0._ZN7cutlass13device_kernelIN5flash11enable_sm90INS1_16FlashAttnFwdSm90INS1_25CollectiveMainloopFwdSm90ILi2EN4cute5tupleIJNS5_1CILi1EEES8_S8_EEENS6_IJNS7_ILi64EEESA_SA_EEELi512ENS_6half_tEfNS_4arch4Sm90ELb0ELb0ELb1ELb1ELb1ELb1ELb1ELb0ELb0ELb1ELb1ELb0EEENS1_21CollectiveEpilogueFwdINS6_IJSA_NS7_ILi512EEESA_EEES9_SC_SE_Li256ELb1ELb1ELb1ELb0EEENS1_36VarlenDynamicPersistentTileSchedulerILi64ELi64ELi256ELi128ELb1ELb1ELb1ELb0ELb1ELb1EEEEEEEEEvNT_6ParamsE)
        /*124c*/ 	.short	0x0210
        /*124e*/ 	.short	0x0bf0


	//----- nvinfo : EIATTR_SW_WAR
	.align		4
.L_750:
        /*1250*/ 	.byte	0x04, 0x36
        /*1252*/ 	.short	(.L_752 - .L_751)
.L_751:
        /*1254*/ 	.word	0x00000008
.L_752:


//--------------------- .nv.info._ZN7cutlass13device_kernelIN5flash11enable_sm90INS1_16FlashAttnFwdSm90INS1_25CollectiveMainloopFwdSm90ILi2EN4cute5tupleIJNS5_1CILi1EEES8_S8_EEENS6_IJNS7_ILi64EEESA_SA_EEELi512ENS_6half_tEfNS_4arch4Sm90ELb0ELb1ELb1ELb0ELb1ELb0ELb0ELb0ELb0ELb1ELb1ELb0EEENS1_21CollectiveEpilogueFwdINS6_IJSA_NS7_ILi512EEESA_EEES9_SC_SE_Li256ELb0ELb1ELb1ELb0EEENS1_19SingleTileSchedulerILb0ELb1ELb1ELi64EEEEEEEEEvNT_6ParamsE --------------------------
	.section	.nv.info._ZN7cutlass13device_kernelIN5flash11enable_sm90INS1_16FlashAttnFwdSm90INS1_25CollectiveMainloopFwdSm90ILi2EN4cute5tupleIJNS5_1CILi1EEES8_S8_EEENS6_IJNS7_ILi64EEESA_SA_EEELi512ENS_6half_tEfNS_4arch4Sm90ELb0ELb1ELb1ELb0ELb1ELb0ELb0ELb0ELb0ELb1ELb1ELb0EEENS1_21CollectiveEpilogueFwdINS6_IJSA_NS7_ILi512EEESA_EEES9_SC_SE_Li256ELb0ELb1ELb1ELb0EEENS1_19SingleTileSchedulerILb0ELb1ELb1ELi64EEEEEEEEEvNT_6ParamsE,"",@"SHT_CUDA_INFO"
	.sectionflags	@""
	.align	4


	//----- nvinfo : EIATTR_CUDA_API_VERSION
	.align		4
        /*0000*/ 	.byte	0x04, 0x37
        /*0002*/ 	.short	(.L_754 - .L_753)
.L_753:
        /*0004*/ 	.word	0x00000082


	//----- nvinfo : EIATTR_KPARAM_INFO
	.align		4
.L_754:
        /*0008*/ 	.byte	0x04, 0x17
        /*000a*/ 	.short	(.L_756 - .L_755)
.L_755:
        /*000c*/ 	.word	0x00000000
        /*0010*/ 	.short	0x0000
        /*0012*/ 	.short	0x0070
        /*0014*/ 	.byte	0x00, 0xf0, 0x01, 0x28


	//----- nvinfo : EIATTR_SPARSE_MMA_MASK
	.align		4
.L_756:
        /*0018*/ 	.byte	0x03, 0x50
        /*001a*/ 	.short	0x0000


	//----- nvinfo : EIATTR_MAXREG_COUNT
	.align		4
        /*001c*/ 	.byte	0x03, 0x1b
        /*001e*/ 	.short	0x00a8


	//----- nvinfo : EIATTR_NUM_BARRIERS
	.align		4
        /*0020*/ 	.byte	0x02, 0x4c
        /*0022*/ 	.byte	0x10
	.zero		1


	//----- nvinfo : EIATTR_EXTERNS
	.align		4
        /*0024*/ 	.byte	0x04, 0x0f
        /*0026*/ 	.short	(.L_758 - .L_757)


	//   ....[0]....
	.align		4
.L_757:
        /*0028*/ 	.word	index@(__assertfail)


	//----- nvinfo : EIATTR_MERCURY_ISA_VERSION
	.align		4
.L_758:
        /*002c*/ 	.byte	0x03, 0x5f
        /*002e*/ 	.short	0x0101


	//----- nvinfo : EIATTR_INT_WARP_WIDE_INSTR_OFFSETS
	.align		4
        /*0030*/ 	.byte	0x04, 0x31
        /*0032*/ 	.short	(.L_760 - .L_759)


	//   ....[0]....
.L_759:
        /*0034*/ 	.word	0x000000b0


	//   ....[1]....
        /*0038*/ 	.word	0x000000c0


	//   ....[2]....
        /*003c*/ 	.word	0x00000160


	//----- nvinfo : EIATTR_COOP_GROUP_MASK_REGIDS
	.align		4
.L_760:
        /*0040*/ 	.byte	0x04, 0x29
        /*0042*/ 	.short	(.L_762 - .L_761)


	//   ....[0]....
.L_761:
        /*0044*/ 	.word	0xffffffff


	//   ....[1]....
        /*0048*/ 	.word	0xffffffff


	//   ....[2]....
        /*004c*/ 	.word	0xffffffff


	//   ....[3]....
        /*0050*/ 	.word	0xffffffff


	//   ....[4]....
        /*0054*/ 	.word	0xffffffff


	//   ....[5]....
        /*0058*/ 	.word	0xffffffff


	//   ....[6]....
        /*005c*/ 	.word	0xffffffff


	//   ....[7]....
        /*0060*/ 	.word	0xffffffff


	//   ....[8]....
        /*0064*/ 	.word	0xffffffff


	//   ....[9]....
        /*0068*/ 	.word	0xffffffff


	//   ....[10]....
        /*006c*/ 	.word	0xffffffff


	//   ....[11]....
        /*0070*/ 	.word	0xffffffff


	//   ....[12]....
        /*0074*/ 	.word	0xffffffff


	//   ....[13]....
        /*0078*/ 	.word	0xffffffff


	//   ....[14]....
        /*007c*/ 	.word	0xffffffff


	//   ....[15]....
        /*0080*/ 	.word	0xffffffff


	//   ....[16]....
        /*0084*/ 	.word	0xffffffff


	//   ....[17]....
        /*0088*/ 	.word	0xffffffff


	//   ....[18]....
        /*008c*/ 	.word	0xffffffff


	//   ....[19]....
        /*0090*/ 	.word	0xffffffff


	//   ....[20]....
        /*0094*/ 	.word	0xffffffff


	//   ....[21]....
        /*0098*/ 	.word	0xffffffff


	//   ....[22]....
        /*009c*/ 	.word	0xffffffff


	//   ....[23]....
        /*00a0*/ 	.word	0xffffffff


	//   ....[24]....
        /*00a4*/ 	.word	0xffffffff


	//   ....[25]....
        /*00a8*/ 	.word	0xffffffff


	//   ....[26]....
        /*00ac*/ 	.word	0xffffffff


	//   ....[27]....
        /*00b0*/ 	.word	0xffffffff


	//   ....[28]....
        /*00b4*/ 	.word	0xffffffff


	//   ....[29]....
        /*00b8*/ 	.word	0xffffffff


	//   ....[30]....
        /*00bc*/ 	.word	0xffffffff


	//   ....[31]....
        /*00c0*/ 	.word	0xffffffff


	//   ....[32]....
        /*00c4*/ 	.word	0xffffffff


	//   ....[33]....
        /*00c8*/ 	.word	0xffffffff


	//   ....[34]....
        /*00cc*/ 	.word	0xffffffff


	//   ....[35]....
        /*00d0*/ 	.word	0xffffffff


	//   ....[36]....
        /*00d4*/ 	.word	0xffffffff


	//   ....[37]....
        /*00d8*/ 	.word	0xffffffff


	//   ....[38]....
        /*00dc*/ 	.word	0xffffffff


	//   ....[39]....
        /*00e0*/ 	.word	0xffffffff


	//   ....[40]....
        /*00e4*/ 	.word	0xffffffff


	//   ....[41]....
        /*00e8*/ 	.word	0xffffffff


	//   ....[42]....
        /*00ec*/ 	.word	0xffffffff


	//   ....[43]....
        /*00f0*/ 	.word	0xffffffff


	//   ....[44]....
        /*00f4*/ 	.word	0xffffffff


	//   ....[45]....
        /*00f8*/ 	.word	0xffffffff


	//   ....[46]....
        /*00fc*/ 	.word	0xffffffff


	//   ....[47]....
        /*0100*/ 	.word	0xffffffff


	//   ....[48]....
        /*0104*/ 	.word	0xffffffff


	//   ....[49]....
        /*0108*/ 	.word	0xffffffff


	//   ....[50]....
        /*010c*/ 	.word	0xffffffff


	//   ....[51]....
        /*0110*/ 	.word	0xffffffff


	//   ....[52]....
        /*0114*/ 	.word	0xffffffff


	//   ....[53]....
        /*0118*/ 	.word	0xffffffff


	//   ....[54]....
        /*011c*/ 	.word	0xffffffff


	//   ....[55]....
        /*0120*/ 	.word	0xffffffff


	//   ....[56]....
        /*0124*/ 	.word	0xffffffff


	//   ....[57]....
        /*0128*/ 	.word	0xffffffff


	//   ....[58]....
        /*012c*/ 	.word	0xffffffff


	//   ....[59]....
        /*0130*/ 	.word	0xffffffff


	//   ....[60]....
        /*0134*/ 	.word	0xffffffff


	//   ....[61]....
        /*0138*/ 	.word	0xffffffff


	//   ....[62]....
        /*013c*/ 	.word	0xffffffff


	//   ....[63]....
        /*0140*/ 	.word	0xffffffff


	//   ....[64]....
        /*0144*/ 	.word	0xffffffff


	//   ....[65]....
        /*0148*/ 	.word	0xffffffff


	//   ....[66]....
        /*014c*/ 	.word	0xffffffff


	//   ....[67]....
        /*0150*/ 	.word	0xffffffff


	//   ....[68]....
        /*0154*/ 	.word	0xffffffff


	//   ....[69]....
        /*0158*/ 	.word	0xffffffff


	//   ....[70]....
        /*015c*/ 	.word	0xffffffff


	//   ....[71]....
        /*0160*/ 	.word	0xffffffff


	//   ....[72]....
        /*0164*/ 	.word	0xffffffff


	//   ....[73]....
        /*0168*/ 	.word	0xffffffff


	//   ....[74]....
        /*016c*/ 	.word	0xffffffff


	//   ....[75]....
        /*0170*/ 	.word	0xffffffff


	//   ....[76]....
        /*0174*/ 	.word	0xffffffff


	//   ....[77]....
        /*0178*/ 	.word	0xffffffff


	//   ....[78]....
        /*017c*/ 	.word	0xffffffff


	//   ....[79]....
        /*0180*/ 	.word	0xffffffff


	//   ....[80]....
        /*0184*/ 	.word	0xffffffff


	//   ....[81]....
        /*0188*/ 	.word	0xffffffff


	//   ....[82]....
        /*018c*/ 	.word	0xffffffff


	//   ....[83]....
        /*0190*/ 	.word	0xffffffff


	//   ....[84]....
        /*0194*/ 	.word	0xffffffff


	//   ....[85]....
        /*0198*/ 	.word	0xffffffff


	//   ....[86]....
        /*019c*/ 	.word	0xffffffff


	//   ....[87]....
        /*01a0*/ 	.word	0xffffffff


	//   ....[88]....
        /*01a4*/ 	.word	0xffffffff


	//   ....[89]....
        /*01a8*/ 	.word	0x0500000f


	//   ....[90]....
        /*01ac*/ 	.word	0x0500000f


	//   ....[91]....
        /*01b0*/ 	.word	0x0500000f


	//   ....[92]....
        /*01b4*/ 	.word	0x0500000f


	//   ....[93]....
        /*01b8*/ 	.word	0x0500000f


	//   ....[94]....
        /*01bc*/ 	.word	0x0500000f


	//   ....[95]....
        /*01c0*/ 	.word	0x0500000f


	//   ....[96]....
        /*01c4*/ 	.word	0x0500000f


	//   ....[97]....
        /*01c8*/ 	.word	0x0500000f


	//   ....[98]....
        /*01cc*/ 	.word	0x0500000f


	//   ....[99]....
        /*01d0*/ 	.word	0x0500000f


	//   ....[100]....
        /*01d4*/ 	.word	0x0500000f


	//   ....[101]....
        /*01d8*/ 	.word	0x0500000f


	//   ....[102]....
        /*01dc*/ 	.word	0x0500000f


	//   ....[103]....
        /*01e0*/ 	.word	0x0500000f


	//   ....[104]....
        /*01e4*/ 	.word	0x0500000f


	//   ....[105]....
        /*01e8*/ 	.word	0x0500000f


	//   ....[106]....
        /*01ec*/ 	.word	0x0500000f


	//   ....[107]....
        /*01f0*/ 	.word	0x0500000f


	//   ....[108]....
        /*01f4*/ 	.word	0x0500000f


	//   ....[109]....
        /*01f8*/ 	.word	0x0500000f


	//   ....[110]....
        /*01fc*/ 	.word	0x0500000f


	//   ....[111]....
        /*0200*/ 	.word	0x0500000f


	//   ....[112]....
        /*0204*/ 	.word	0x0500000f


	//   ....[113]....
        /*0208*/ 	.word	0x0500000f


	//   ....[114]....
        /*020c*/ 	.word	0x0500000f


	//   ....[115]....
        /*0210*/ 	.word	0x0500000f


	//   ....[116]....
        /*0214*/ 	.word	0x0500000f


	//   ....[117]....
        /*0218*/ 	.word	0x0500000f


	//   ....[118]....
        /*021c*/ 	.word	0x0500000f


	//   ....[119]....
        /*0220*/ 	.word	0x0500000f


	//   ....[120]....
        /*0224*/ 	.word	0x0500000f


	//   ....[121]....
        /*0228*/ 	.word	0x0500000f


	//   ....[122]....
        /*022c*/ 	.word	0x0500000f


	//   ....[123]....
        /*0230*/ 	.word	0x0500000f


	//   ....[124]....
        /*0234*/ 	.word	0x0500000f


	//   ....[125]....
        /*0238*/ 	.word	0x0500000f


	//   ....[126]....
        /*023c*/ 	.word	0x0500000f


	//   ....[127]....
        /*0240*/ 	.word	0x0500000f


	//   ....[128]....
        /*0244*/ 	.word	0x0500000f


	//   ....[129]....
        /*0248*/ 	.word	0x0500000f


	//   ....[130]....
        /*024c*/ 	.word	0x0500000f


	//----- nvinfo : EIATTR_COOP_GROUP_INSTR_OFFSETS
	.align		4
.L_762:
        /*0250*/ 	.byte	0x04, 0x28
        /*0252*/ 	.short	(.L_764 - .L_763)


	//   ....[0]....
.L_763:
        /*0254*/ 	.word	0x00000060


	//   ....[1]....
        /*0258*/ 	.word	0x000000a0


	//   ....[2]....
        /*025c*/ 	.word	0x00000280


	//   ....[3]....
        /*0260*/ 	.word	0x000003e0


	//   ....[4]....
        /*0264*/ 	.word	0x00000500


	//   ....[5]....
        /*0268*/ 	.word	0x00000660


	//   ....[6]....
        /*026c*/ 	.word	0x000015c0


	//   ....[7]....
        /*0270*/ 	.word	0x000039f0


	//   ....[8]....
        /*0274*/ 	.word	0x00004370


	//   ....[9]....
        /*0278*/ 	.word	0x00004850


	//   ....[10]....
        /*027c*/ 	.word	0x000052f0


	//   ....[11]....
        /*0280*/ 	.word	0x00005340


	//   ....[12]....
        /*0284*/ 	.word	0x000056b0


	//   ....[13]....
        /*0288*/ 	.word	0x00005740


	//   ....[14]....
        /*028c*/ 	.word	0x000061d0


	//   ....[15]....
        /*0290*/ 	.word	0x00006b30


	//   ....[16]....
        /*0294*/ 	.word	0x00007000


	//   ....[17]....
        /*0298*/ 	.word	0x00007620


	//   ....[18]....
        /*029c*/ 	.word	0x00007700


	//   ....[19]....
        /*02a0*/ 	.word	0x00007a20


	//   ....[20]....
        /*02a4*/ 	.word	0x00007b40


	//   ....[21]....
        /*02a8*/ 	.word	0x00008c80


	//   ....[22]....
        /*02ac*/ 	.word	0x00009700


	//   ....[23]....
        /*02b0*/ 	.word	0x00009780


	//   ....[24]....
        /*02b4*/ 	.word	0x00009a90


	//   ....[25]....
        /*02b8*/ 	.word	0x00009c50


	//   ....[26]....
        /*02bc*/ 	.word	0x0000ac00


	//   ....[27]....
        /*02c0*/ 	.word	0x0000b2c0


	//   ....[28]....
        /*02c4*/ 	.word	0x0000b720


	//   ....[29]....
        /*02c8*/ 	.word	0x0000bd90


	//   ....[30]....
        /*02cc*/ 	.word	0x0000be70


	//   ....[31]....
        /*02d0*/ 	.word	0x0000c190


	//   ....[32]....
        /*02d4*/ 	.word	0x0000c2b0


	//   ....[33]....
        /*02d8*/ 	.word	0x0000d3f0


	//   ....[34]....
        /*02dc*/ 	.word	0x0000d4c0


	//   ....[35]....
        /*02e0*/ 	.word	0x0000d500


	//   ....[36]....
        /*02e4*/ 	.word	0x0000d530


	//   ....[37]....
        /*02e8*/ 	.word	0x0000d560


	//   ....[38]....
        /*02ec*/ 	.word	0x0000e040


	//   ....[39]....
        /*02f0*/ 	.word	0x0000e4a0


	//   ....[40]....
        /*02f4*/ 	.word	0x0000e4d0


	//   ....[41]....
        /*02f8*/ 	.word	0x0000e500


	//   ....[42]....
        /*02fc*/ 	.word	0x0000e520


	//   ....[43]....
        /*0300*/ 	.word	0x0000e9c0


	//   ....[44]....
        /*0304*/ 	.word	0x0000e9e0


	//   ....[45]....
        /*0308*/ 	.word	0x0000f630


	//   ....[46]....
        /*030c*/ 	.word	0x0000f650


	//   ....[47]....
        /*0310*/ 	.word	0x00010670


	//   ....[48]....
        /*0314*/ 	.word	0x00011d20


	//   ....[49]....
        /*0318*/ 	.word	0x00011d40


	//   ....[50]....
        /*031c*/ 	.word	0x00011d50


	//   ....[51]....
        /*0320*/ 	.word	0x00011d90


	//   ....[52]....
        /*0324*/ 	.word	0x00011de0


	//   ....[53]....
        /*0328*/ 	.word	0x00011e00


	//   ....[54]....
        /*032c*/ 	.word	0x00011e50


	//   ....[55]....
        /*0330*/ 	.word	0x00011e70


	//   ....[56]....
        /*0334*/ 	.word	0x000123f0


	//   ....[57]....
        /*0338*/ 	.word	0x00012420


	//   ....[58]....
        /*033c*/ 	.word	0x00012450


	//   ....[59]....
        /*0340*/ 	.word	0x000124b0


	//   ....[60]....
        /*0344*/ 	.word	0x00012510


	//   ....[61]....
        /*0348*/ 	.word	0x00012530


	//   ....[62]....
        /*034c*/ 	.word	0x00012580


	//   ....[63]....
        /*0350*/ 	.word	0x000125a0


	//   ....[64]....
        /*0354*/ 	.word	0x00012890


	//   ....[65]....
        /*0358*/ 	.word	0x000128c0


	//   ....[66]....
        /*035c*/ 	.word	0x000128f0


	//   ....[67]....
        /*0360*/ 	.word	0x00012920


	//   ....[68]....
        /*0364*/ 	.word	0x00012950


	//   ....[69]....
        /*0368*/ 	.word	0x000129a0


	//   ....[70]....
        /*036c*/ 	.word	0x00012b20


	//   ....[71]....
        /*0370*/ 	.word	0x00012b50


	//   ....[72]....
        /*0374*/ 	.word	0x000134e0


	//   ....[73]....
        /*0378*/ 	.word	0x00013500


	//   ....[74]....
        /*037c*/ 	.word	0x00013510


	//   ....[75]....
        /*0380*/ 	.word	0x00013530


	//   ....[76]....
        /*0384*/ 	.word	0x00013550


	//   ....[77]....
        /*0388*/ 	.word	0x00013580


	//   ....[78]....
        /*038c*/ 	.word	0x000135a0


	//   ....[79]....
        /*0390*/ 	.word	0x000135d0


	//   ....[80]....
        /*0394*/ 	.word	0x00013930


	//   ....[81]....
        /*0398*/ 	.word	0x00013960


	//   ....[82]....
        /*039c*/ 	.word	0x00013990


	//   ....[83]....
        /*03a0*/ 	.word	0x000139b0


	//   ....[84]....
        /*03a4*/ 	.word	0x000139c0


	//   ....[85]....
        /*03a8*/ 	.word	0x000139e0


	//   ....[86]....
        /*03ac*/ 	.word	0x00013a80


	//   ....[87]....
        /*03b0*/ 	.word	0x00013ac0


	//   ....[88]....
        /*03b4*/ 	.word	0x00013fc0


	//   ....[89]....
        /*03b8*/ 	.word	0x000146a0


	//   ....[90]....
        /*03bc*/ 	.word	0x00014790


	//   ....[91]....
        /*03c0*/ 	.word	0x00014830


	//   ....[92]....
        /*03c4*/ 	.word	0x000148b0


	//   ....[93]....
        /*03c8*/ 	.word	0x00014960


	//   ....[94]....
        /*03cc*/ 	.word	0x000149c0


	//   ....[95]....
        /*03d0*/ 	.word	0x00014a80


	//   ....[96]....
        /*03d4*/ 	.word	0x00014ae0


	//   ....[97]....
        /*03d8*/ 	.word	0x00014b80


	//   ....[98]....
        /*03dc*/ 	.word	0x00014c10


	//   ....[99]....
        /*03e0*/ 	.word	0x00014c60


	//   ....[100]....
        /*03e4*/ 	.word	0x00014d90


	//   ....[101]....
        /*03e8*/ 	.word	0x00014e00


	//   ....[102]....
        /*03ec*/ 	.word	0x00014e60


	//   ....[103]....
        /*03f0*/ 	.word	0x00014f20


	//   ....[104]....
        /*03f4*/ 	.word	0x00014f80


	//   ....[105]....
        /*03f8*/ 	.word	0x00015020


	//   ....[106]....
        /*03fc*/ 	.word	0x00015170


	//   ....[107]....
        /*0400*/ 	.word	0x00015230


	//   ....[108]....
        /*0404*/ 	.word	0x000154b0


	//   ....[109]....
        /*0408*/ 	.word	0x00015500


	//   ....[110]....
        /*040c*/ 	.word	0x000156c0


	//   ....[111]....
        /*0410*/ 	.word	0x00015710


	//   ....[112]....
        /*0414*/ 	.word	0x000158d0


	//   ....[113]....
        /*0418*/ 	.word	0x00015920


	//   ....[114]....
        /*041c*/ 	.word	0x00015a00


	//   ....[115]....
        /*0420*/ 	.word	0x00015aa0


	//   ....[116]....
        /*0424*/ 	.word	0x00015b00


	//   ....[117]....
        /*0428*/ 	.word	0x00015ba0


	//   ....[118]....
        /*042c*/ 	.word	0x00015c00


	//   ....[119]....
        /*0430*/ 	.word	0x00015ca0


	//   ....[120]....
        /*0434*/ 	.word	0x00015d00


	//   ....[121]....
        /*0438*/ 	.word	0x00015da0


	//   ....[122]....
        /*043c*/ 	.word	0x00015e80


	//   ....[123]....
        /*0440*/ 	.word	0x00015f30


	//   ....[124]....
        /*0444*/ 	.word	0x00016020


	//   ....[125]....
        /*0448*/ 	.word	0x00016120


	//   ....[126]....
        /*044c*/ 	.word	0x00016240


	//   ....[127]....
        /*0450*/ 	.word	0x00016320


	//   ....[128]....
        /*0454*/ 	.word	0x00016430


	//   ....[129]....
        /*0458*/ 	.word	0x00016500


	//   ....[130]....
        /*045c*/ 	.word	0x00016610


	//----- nvinfo : EIATTR_REG_RECONFIG
	.align		4
.L_764:
        /*0460*/ 	.byte	0x01, 0x54
	.zero		2


	//----- nvinfo : EIATTR_SYSCALL_OFFSETS
	.align		4
        /*0464*/ 	.byte	0x04, 0x46
        /*0466*/ 	.short	(.L_766 - .L_765)


	//   ....[0]....
.L_765:
        /*0468*/ 	.word	0x00003bc0


	//   ....[1]....
        /*046c*/ 	.word	0x00011230


	//   ....[2]....
        /*0470*/ 	.word	0x00011370


	//   ....[3]....
        /*0474*/ 	.word	0x00011460


	//   ....[4]....
        /*0478*/ 	.word	0x000120e0


	//----- nvinfo : EIATTR_MBARRIER_INSTR_OFFSETS
	.align		4
.L_766:
        /*047c*/ 	.byte	0x04, 0x39
        /*047e*/ 	.short	(.L_768 - .L_767)


	//   ....[0]....
.L_767:
        /*0480*/ 	.word	0x00000170
        /*0484*/ 	.word	0x000000ff
        /*0488*/ 	.word	0x00028c00
        /*048c*/ 	.short	0x0100
        /*048e*/ 	.byte	0x08
	.zero		1


	//   ....[1]....
        /*0490*/ 	.word	0x00000180
        /*0494*/ 	.word	0x000000ff
        /*0498*/ 	.word	0x00028c20
        /*049c*/ 	.short	0x0100
        /*049e*/ 	.byte	0x08
	.zero		1


	//   ....[2]....
        /*04a0*/ 	.word	0x00000230
        /*04a4*/ 	.word	0x000000ff
        /*04a8*/ 	.word	0x00028c30
        /*04ac*/ 	.short	0x0100
        /*04ae*/ 	.byte	0x06
	.zero		1


	//   ....[3]....
        /*04b0*/ 	.word	0x00000240
        /*04b4*/ 	.word	0x000000ff
        /*04b8*/ 	.word	0x00028c40
        /*04bc*/ 	.short	0x0100
        /*04be*/ 	.byte	0x06
	.zero		1


	//   ....[4]....
        /*04c0*/ 	.word	0x00000250
        /*04c4*/ 	.word	0x000000ff
        /*04c8*/ 	.word	0x00028c38
        /*04cc*/ 	.short	0x0100
        /*04ce*/ 	.byte	0x06
	.zero		1


	//   ....[5]....
        /*04d0*/ 	.word	0x00000260
        /*04d4*/ 	.word	0x000000ff
        /*04d8*/ 	.word	0x00028c48
        /*04dc*/ 	.short	0x0100
        /*04de*/ 	.byte	0x06
	.zero		1


	//   ....[6]....
        /*04e0*/ 	.word	0x00000390
        /*04e4*/ 	.word	0x000000ff
        /*04e8*/ 	.word	0x00028c50
        /*04ec*/ 	.short	0x0100
        /*04ee*/ 	.byte	0x08
	.zero		1


	//   ....[7]....
        /*04f0*/ 	.word	0x000003a0
        /*04f4*/ 	.word	0x000000ff
        /*04f8*/ 	.word	0x00028c60
        /*04fc*/ 	.short	0x0100
        /*04fe*/ 	.byte	0x08
	.zero		1


	//   ....[8]....
        /*0500*/ 	.word	0x000003b0
        /*0504*/ 	.word	0x000000ff
        /*0508*/ 	.word	0x00028c58
        /*050c*/ 	.short	0x0100
        /*050e*/ 	.byte	0x08
	.zero		1


	//   ....[9]....
        /*0510*/ 	.word	0x000003c0
        /*0514*/ 	.word	0x000000ff
        /*0518*/ 	.word	0x00028c68
        /*051c*/ 	.short	0x0100
        /*051e*/ 	.byte	0x08
	.zero		1


	//   ....[10]....
        /*0520*/ 	.word	0x000004b0
        /*0524*/ 	.word	0x000000ff
        /*0528*/ 	.word	0x00028c70
        /*052c*/ 	.short	0x0100
        /*052e*/ 	.byte	0x06
	.zero		1


	//   ....[11]....
        /*0530*/ 	.word	0x000004c0
        /*0534*/ 	.word	0x000000ff
        /*0538*/ 	.word	0x00028c80
        /*053c*/ 	.short	0x0100
        /*053e*/ 	.byte	0x06
	.zero		1


	//   ....[12]....
        /*0540*/ 	.word	0x000004d0
        /*0544*/ 	.word	0x000000ff
        /*0548*/ 	.word	0x00028c78
        /*054c*/ 	.short	0x0100
        /*054e*/ 	.byte	0x06
	.zero		1


	//   ....[13]....
        /*0550*/ 	.word	0x000004e0
        /*0554*/ 	.word	0x000000ff
        /*0558*/ 	.word	0x00028c88
        /*055c*/ 	.short	0x0100
        /*055e*/ 	.byte	0x06
	.zero		1


	//   ....[14]....
        /*0560*/ 	.word	0x00000610
        /*0564*/ 	.word	0x000000ff
        /*0568*/ 	.word	0x00028c90
        /*056c*/ 	.short	0x0100
        /*056e*/ 	.byte	0x08
	.zero		1


	//   ....[15]....
        /*0570*/ 	.word	0x00000620
        /*0574*/ 	.word	0x000000ff
        /*0578*/ 	.word	0x00028ca0
        /*057c*/ 	.short	0x0100
        /*057e*/ 	.byte	0x08
	.zero		1


	//   ....[16]....
        /*0580*/ 	.word	0x00000630
        /*0584*/ 	.word	0x000000ff
        /*0588*/ 	.word	0x00028c98
        /*058c*/ 	.short	0x0100
        /*058e*/ 	.byte	0x08
	.zero		1


	//   ....[17]....
        /*0590*/ 	.word	0x00000640
        /*0594*/ 	.word	0x000000ff
        /*0598*/ 	.word	0x00028ca8
        /*059c*/ 	.short	0x0100
        /*059e*/ 	.byte	0x08
	.zero		1


	//   ....[18]....
        /*05a0*/ 	.word	0x00000780
        /*05a4*/ 	.word	0x000000ff
        /*05a8*/ 	.word	0x00028cb0
        /*05ac*/ 	.short	0x0100
        /*05ae*/ 	.byte	0x08
	.zero		1


	//   ....[19]....
        /*05b0*/ 	.word	0x00000790
        /*05b4*/ 	.word	0x000000ff
        /*05b8*/ 	.word	0x00028cc0
        /*05bc*/ 	.short	0x0100
        /*05be*/ 	.byte	0x08
	.zero		1


	//   ....[20]....
        /*05c0*/ 	.word	0x000007a0
        /*05c4*/ 	.word	0x000000ff
        /*05c8*/ 	.word	0x00028cb8
        /*05cc*/ 	.short	0x0100
        /*05ce*/ 	.byte	0x08
	.zero		1


	//   ....[21]....
        /*05d0*/ 	.word	0x000007b0
        /*05d4*/ 	.word	0x000000ff
        /*05d8*/ 	.word	0x00028cc8
        /*05dc*/ 	.short	0x0100
        /*05de*/ 	.byte	0x08
	.zero		1


	//   ....[22]....
        /*05e0*/ 	.word	0x00001780
        /*05e4*/ 	.word	0x000000ff
        /*05e8*/ 	.word	0x00028c50
        /*05ec*/ 	.short	0x010a
        /*05ee*/ 	.byte	0x05
	.zero		1


	//   ....[23]....
        /*05f0*/ 	.word	0x00001a50
        /*05f4*/ 	.word	0x000000ff
        /*05f8*/ 	.word	0x00000000
        /*05fc*/ 	.short	0x0101
        /*05fe*/ 	.byte	0x04
	.zero		1


	//   ....[24]....
        /*0600*/ 	.word	0x000023b0
        /*0604*/ 	.word	0x000000ff
        /*0608*/ 	.word	0x00028c50
        /*060c*/ 	.short	0x010a
        /*060e*/ 	.byte	0x07
	.zero		1


	//   ....[25]....
        /*0610*/ 	.word	0x000023f0
        /*0614*/ 	.word	0x000000ff
        /*0618*/ 	.word	0x00028c50
        /*061c*/ 	.short	0x010a
        /*061e*/ 	.byte	0x07
	.zero		1


	//   ....[26]....
        /*0620*/ 	.word	0x000025d0
        /*0624*/ 	.word	0x000000ff
        /*0628*/ 	.word	0x00000000
        /*062c*/ 	.short	0x0101
        /*062e*/ 	.byte	0x07
	.zero		1


	//   ....[27]....
        /*0630*/ 	.word	0x00003bf0
        /*0634*/ 	.word	0x000000ff
        /*0638*/ 	.word	0x00028c00
        /*063c*/ 	.short	0x010a
        /*063e*/ 	.byte	0x28
	.zero		1


	//   ....[28]....
        /*0640*/ 	.word	0x00003d80
        /*0644*/ 	.word	0x000000ff
        /*0648*/ 	.word	0x00028c30
        /*064c*/ 	.short	0x010a
        /*064e*/ 	.byte	0x28
	.zero		1


	//   ....[29]....
        /*0650*/ 	.word	0x00003dc0
        /*0654*/ 	.word	0x000000ff
        /*0658*/ 	.word	0x00028c30
        /*065c*/ 	.short	0x010a
        /*065e*/ 	.byte	0x28
	.zero		1


	//   ....[30]....
        /*0660*/ 	.word	0x000043f0
        /*0664*/ 	.word	0x000000ff
        /*0668*/ 	.word	0x00000000
        /*066c*/ 	.short	0x0101
        /*066e*/ 	.byte	0x04
	.zero		1


	//   ....[31]....
        /*0670*/ 	.word	0x00005f70
        /*0674*/ 	.word	0x000000ff
        /*0678*/ 	.word	0x00028c50
        /*067c*/ 	.short	0x010a
        /*067e*/ 	.byte	0x28
	.zero		1


	//   ....[32]....
        /*0680*/ 	.word	0x00005fb0
        /*0684*/ 	.word	0x000000ff
        /*0688*/ 	.word	0x00028c50
        /*068c*/ 	.short	0x010a
        /*068e*/ 	.byte	0x28
	.zero		1


	//   ....[33]....
        /*0690*/ 	.word	0x000062a0
        /*0694*/ 	.word	0x000000ff
        /*0698*/ 	.word	0x00000000
        /*069c*/ 	.short	0x0101
        /*069e*/ 	.byte	0x04
	.zero		1


	//   ....[34]....
        /*06a0*/ 	.word	0x00006660
        /*06a4*/ 	.word	0x000000ff
        /*06a8*/ 	.word	0x00028c30
        /*06ac*/ 	.short	0x010a
        /*06ae*/ 	.byte	0x1d
	.zero		1


	//   ....[35]....
        /*06b0*/ 	.word	0x000066a0
        /*06b4*/ 	.word	0x000000ff
        /*06b8*/ 	.word	0x00028c30
        /*06bc*/ 	.short	0x010a
        /*06be*/ 	.byte	0x1d
	.zero		1


	//   ....[36]....
        /*06c0*/ 	.word	0x00006b40
        /*06c4*/ 	.word	0x000000ff
        /*06c8*/ 	.word	0x00000000
        /*06cc*/ 	.short	0x0101
        /*06ce*/ 	.byte	0x0a
	.zero		1


	//   ....[37]....
        /*06d0*/ 	.word	0x00008a40
        /*06d4*/ 	.word	0x000000ff
        /*06d8*/ 	.word	0x00028c50
        /*06dc*/ 	.short	0x010a
        /*06de*/ 	.byte	0x1d
	.zero		1


	//   ....[38]....
        /*06e0*/ 	.word	0x00008a80
        /*06e4*/ 	.word	0x000000ff
        /*06e8*/ 	.word	0x00028c50
        /*06ec*/ 	.short	0x010a
        /*06ee*/ 	.byte	0x1d
	.zero		1


	//   ....[39]....
        /*06f0*/ 	.word	0x00008d40
        /*06f4*/ 	.word	0x000000ff
        /*06f8*/ 	.word	0x00000000
        /*06fc*/ 	.short	0x0101
        /*06fe*/ 	.byte	0x1d
	.zero		1


	//   ....[40]....
        /*0700*/ 	.word	0x000090f0
        /*0704*/ 	.word	0x000000ff
        /*0708*/ 	.word	0x00028c30
        /*070c*/ 	.short	0x010a
        /*070e*/ 	.byte	0x1a
	.zero		1


	//   ....[41]....
        /*0710*/ 	.word	0x00009130
        /*0714*/ 	.word	0x000000ff
        /*0718*/ 	.word	0x00028c30
        /*071c*/ 	.short	0x010a
        /*071e*/ 	.byte	0x1a
	.zero		1


	//   ....[42]....
        /*0720*/ 	.word	0x00009500
        /*0724*/ 	.word	0x000000ff
        /*0728*/ 	.word	0x00000000
        /*072c*/ 	.short	0x0101
        /*072e*/ 	.byte	0x0b
	.zero		1


	//   ....[43]....
        /*0730*/ 	.word	0x0000a9c0
        /*0734*/ 	.word	0x000000ff
        /*0738*/ 	.word	0x00028c50
        /*073c*/ 	.short	0x010a
        /*073e*/ 	.byte	0x1a
	.zero		1


	//   ....[44]....
        /*0740*/ 	.word	0x0000aa00
        /*0744*/ 	.word	0x000000ff
        /*0748*/ 	.word	0x00028c50
        /*074c*/ 	.short	0x010a
        /*074e*/ 	.byte	0x1a
	.zero		1


	//   ....[45]....
        /*0750*/ 	.word	0x0000ac90
        /*0754*/ 	.word	0x000000ff
        /*0758*/ 	.word	0x00000000
        /*075c*/ 	.short	0x0101
        /*075e*/ 	.byte	0x1a
	.zero		1


	//   ....[46]....
        /*0760*/ 	.word	0x0000ae10
        /*0764*/ 	.word	0x000000ff
        /*0768*/ 	.word	0x00028c30
        /*076c*/ 	.short	0x010a
        /*076e*/ 	.byte	0x19
	.zero		1


	//   ....[47]....
        /*0770*/ 	.word	0x0000ae50
        /*0774*/ 	.word	0x000000ff
        /*0778*/ 	.word	0x00028c30
        /*077c*/ 	.short	0x010a
        /*077e*/ 	.byte	0x19
	.zero		1


	//   ....[48]....
        /*0780*/ 	.word	0x0000b2d0
        /*0784*/ 	.word	0x000000ff
        /*0788*/ 	.word	0x00000000
        /*078c*/ 	.short	0x0101
        /*078e*/ 	.byte	0x0a
	.zero		1


	//   ....[49]....
        /*0790*/ 	.word	0x0000d1b0
        /*0794*/ 	.word	0x000000ff
        /*0798*/ 	.word	0x00028c50
        /*079c*/ 	.short	0x010a
        /*079e*/ 	.byte	0x19
	.zero		1


	//   ....[50]....
        /*07a0*/ 	.word	0x0000d1f0
        /*07a4*/ 	.word	0x000000ff
        /*07a8*/ 	.word	0x00028c50
        /*07ac*/ 	.short	0x010a
        /*07ae*/ 	.byte	0x19
	.zero		1


	//   ....[51]....
        /*07b0*/ 	.word	0x0000d4a0
        /*07b4*/ 	.word	0x000000ff
        /*07b8*/ 	.word	0x00000000
        /*07bc*/ 	.short	0x0101
        /*07be*/ 	.byte	0x19
	.zero		1


	//   ....[52]....
        /*07c0*/ 	.word	0x0000e010
        /*07c4*/ 	.word	0x000000ff
        /*07c8*/ 	.word	0x00000000
        /*07cc*/ 	.short	0x0101
        /*07ce*/ 	.byte	0x04
	.zero		1


	//   ....[53]....
        /*07d0*/ 	.word	0x00011ae0
        /*07d4*/ 	.word	0x000000ff
        /*07d8*/ 	.word	0x00028c40
        /*07dc*/ 	.short	0x010a
        /*07de*/ 	.byte	0x2e
	.zero		1


	//   ....[54]....
        /*07e0*/ 	.word	0x00011f10
        /*07e4*/ 	.word	0x000000ff
        /*07e8*/ 	.word	0x00028c30
        /*07ec*/ 	.short	0x0107
        /*07ee*/ 	.byte	0x2e
	.zero		1


	//   ....[55]....
        /*07f0*/ 	.word	0x00011f80
        /*07f4*/ 	.word	0x000000ff
        /*07f8*/ 	.word	0x00028c30
        /*07fc*/ 	.short	0x0101
        /*07fe*/ 	.byte	0x2e
	.zero		1


	//   ....[56]....
        /*0800*/ 	.word	0x00012670
        /*0804*/ 	.word	0x000000ff
        /*0808*/ 	.word	0x00028c00
        /*080c*/ 	.short	0x0107
        /*080e*/ 	.byte	0x2e
	.zero		1


	//   ....[57]....
        /*0810*/ 	.word	0x000126b0
        /*0814*/ 	.word	0x000000ff
        /*0818*/ 	.word	0x00028c00
        /*081c*/ 	.short	0x0101
        /*081e*/ 	.byte	0x2e
	.zero		1


	//   ....[58]....
        /*0820*/ 	.word	0x000126c0
        /*0824*/ 	.word	0x000000ff
        /*0828*/ 	.word	0x00028c20
        /*082c*/ 	.short	0x010a
        /*082e*/ 	.byte	0x2e
	.zero		1


	//   ....[59]....
        /*0830*/ 	.word	0x00012710
        /*0834*/ 	.word	0x000000ff
        /*0838*/ 	.word	0x00028c60
        /*083c*/ 	.short	0x010a
        /*083e*/ 	.byte	0x2e
	.zero		1


	//   ....[60]....
        /*0840*/ 	.word	0x00012f30
        /*0844*/ 	.word	0x000000ff
        /*0848*/ 	.word	0x00028c50
        /*084c*/ 	.short	0x0107
        /*084e*/ 	.byte	0x2e
	.zero		1


	//   ....[61]....
        /*0850*/ 	.word	0x00012fb0
        /*0854*/ 	.word	0x000000ff
        /*0858*/ 	.word	0x00028c50
        /*085c*/ 	.short	0x0101
        /*085e*/ 	.byte	0x2e
	.zero		1


	//   ....[62]....
        /*0860*/ 	.word	0x000132e0
        /*0864*/ 	.word	0x0000000a
        /*0868*/ 	.word	0x00028c40
        /*086c*/ 	.short	0x010a
        /*086e*/ 	.byte	0x3f
	.zero		1


	//   ....[63]....
        /*0870*/ 	.word	0x00013670
        /*0874*/ 	.word	0x0000000a
        /*0878*/ 	.word	0x00028c30
        /*087c*/ 	.short	0x0107
        /*087e*/ 	.byte	0x3f
	.zero		1


	//   ....[64]....
        /*0880*/ 	.word	0x00013720
        /*0884*/ 	.word	0x0000000a
        /*0888*/ 	.word	0x00028c30
        /*088c*/ 	.short	0x0101
        /*088e*/ 	.byte	0x3f
	.zero		1


	//   ....[65]....
        /*0890*/ 	.word	0x00013750
        /*0894*/ 	.word	0x0000000a
        /*0898*/ 	.word	0x00028c60
        /*089c*/ 	.short	0x010a
        /*089e*/ 	.byte	0x3f
	.zero		1


	//   ....[66]....
        /*08a0*/ 	.word	0x00013d90
        /*08a4*/ 	.word	0x0000000a
        /*08a8*/ 	.word	0x00028c50
        /*08ac*/ 	.short	0x0107
        /*08ae*/ 	.byte	0x3f
	.zero		1


	//   ....[67]....
        /*08b0*/ 	.word	0x00013e60
        /*08b4*/ 	.word	0x0000000a
        /*08b8*/ 	.word	0x00028c50
        /*08bc*/ 	.short	0x0101
        /*08be*/ 	.byte	0x3f
	.zero		1


	//   ....[68]....
        /*08c0*/ 	.word	0x00013f40
        /*08c4*/ 	.word	0x00000005
        /*08c8*/ 	.word	0x00028c20
        /*08cc*/ 	.short	0x010a
        /*08ce*/ 	.byte	0x3f
	.zero		1


	//   ....[69]....
        /*08d0*/ 	.word	0x000140b0
        /*08d4*/ 	.word	0x00000004
        /*08d8*/ 	.word	0x00028c40
        /*08dc*/ 	.short	0x010a
        /*08de*/ 	.byte	0x3f
	.zero		1


	//   ....[70]....
        /*08e0*/ 	.word	0x00014150
        /*08e4*/ 	.word	0x00000005
        /*08e8*/ 	.word	0x00028c40
        /*08ec*/ 	.short	0x010a
        /*08ee*/ 	.byte	0x3f
	.zero		1


	//   ....[71]....
        /*08f0*/ 	.word	0x00014190
        /*08f4*/ 	.word	0x00000004
        /*08f8*/ 	.word	0x00028c60
        /*08fc*/ 	.short	0x010a
        /*08fe*/ 	.byte	0x3f
	.zero		1


	//   ....[72]....
        /*0900*/ 	.word	0x000141d0
        /*0904*/ 	.word	0x00000005
        /*0908*/ 	.word	0x00028c60
        /*090c*/ 	.short	0x010a
        /*090e*/ 	.byte	0x3f
	.zero		1


	//   ....[73]....
        /*0910*/ 	.word	0x00014240
        /*0914*/ 	.word	0x00000005
        /*0918*/ 	.word	0x00028c50
        /*091c*/ 	.short	0x010a
        /*091e*/ 	.byte	0x3f
	.zero		1


	//   ....[74]....
        /*0920*/ 	.word	0x000142a0
        /*0924*/ 	.word	0x00000005
        /*0928*/ 	.word	0x00028c50
        /*092c*/ 	.short	0x010a
        /*092e*/ 	.byte	0x3f
	.zero		1


	//   ....[75]....
        /*0930*/ 	.word	0x00014300
        /*0934*/ 	.word	0x00000000
        /*0938*/ 	.word	0x00028c00
        /*093c*/ 	.short	0x010a
        /*093e*/ 	.byte	0x3f
	.zero		1


	//   ....[76]....
        /*0940*/ 	.word	0x00014360
        /*0944*/ 	.word	0x00000002
        /*0948*/ 	.word	0x00028c30
        /*094c*/ 	.short	0x010a
        /*094e*/ 	.byte	0x3f
	.zero		1


	//   ....[77]....
        /*0950*/ 	.word	0x000143c0
        /*0954*/ 	.word	0x0000000e
        /*0958*/ 	.word	0x00028c50
        /*095c*/ 	.short	0x010a
        /*095e*/ 	.byte	0x3f
	.zero		1


	//   ....[78]....
        /*0960*/ 	.word	0x00014420
        /*0964*/ 	.word	0x0000000c
        /*0968*/ 	.word	0x00028c30
        /*096c*/ 	.short	0x010a
        /*096e*/ 	.byte	0x3f
	.zero		1


	//   ....[79]....
        /*0970*/ 	.word	0x00014480
        /*0974*/ 	.word	0x0000000e
        /*0978*/ 	.word	0x00028c50
        /*097c*/ 	.short	0x010a
        /*097e*/ 	.byte	0x3f
	.zero		1


	//   ....[80]....
        /*0980*/ 	.word	0x000144e0
        /*0984*/ 	.word	0x0000000b
        /*0988*/ 	.word	0x00028c30
        /*098c*/ 	.short	0x010a
        /*098e*/ 	.byte	0x3f
	.zero		1


	//   ....[81]....
        /*0990*/ 	.word	0x00014540
        /*0994*/ 	.word	0x0000000f
        /*0998*/ 	.word	0x00028c50
        /*099c*/ 	.short	0x010a
        /*099e*/ 	.byte	0x3f
	.zero		1


	//   ....[82]....
        /*09a0*/ 	.word	0x000145a0
        /*09a4*/ 	.word	0x0000000c
        /*09a8*/ 	.word	0x00028c30
        /*09ac*/ 	.short	0x010a
        /*09ae*/ 	.byte	0x3f
	.zero		1


	//   ....[83]....
        /*09b0*/ 	.word	0x00014600
        /*09b4*/ 	.word	0x0000000e
        /*09b8*/ 	.word	0x00028c50
        /*09bc*/ 	.short	0x010a
        /*09be*/ 	.byte	0x3f
	.zero		1


	//   ....[84]....
        /*09c0*/ 	.word	0x000146e0
        /*09c4*/ 	.word	0x00000003
        /*09c8*/ 	.word	0x00028c40
        /*09cc*/ 	.short	0x010a
        /*09ce*/ 	.byte	0x3f
	.zero		1


	//   ....[85]....
        /*09d0*/ 	.word	0x00015060
        /*09d4*/ 	.word	0x00000003
        /*09d8*/ 	.word	0x00028c20
        /*09dc*/ 	.short	0x010a
        /*09de*/ 	.byte	0x3f
	.zero		1


	//   ....[86]....
        /*09e0*/ 	.word	0x000150c0
        /*09e4*/ 	.word	0x00000003
        /*09e8*/ 	.word	0x00028c60
        /*09ec*/ 	.short	0x010a
        /*09ee*/ 	.byte	0x3f
	.zero		1


	//   ....[87]....
        /*09f0*/ 	.word	0x00015950
        /*09f4*/ 	.word	0x0000000a
        /*09f8*/ 	.word	0x00028c40
        /*09fc*/ 	.short	0x010a
        /*09fe*/ 	.byte	0x3f
	.zero		1


	//   ....[88]....
        /*0a00*/ 	.word	0x00015dd0
        /*0a04*/ 	.word	0x0000000a
        /*0a08*/ 	.word	0x00028c60
        /*0a0c*/ 	.short	0x010a
        /*0a0e*/ 	.byte	0x3f
	.zero		1


	//   ....[89]....
        /*0a10*/ 	.word	0x00016530
        /*0a14*/ 	.word	0x00000005
        /*0a18*/ 	.word	0x00028c20
        /*0a1c*/ 	.short	0x010a
        /*0a1e*/ 	.byte	0x3f
	.zero		1


	//   ....[90]....
        /*0a20*/ 	.word	0x000166d0
        /*0a24*/ 	.word	0x00000004
        /*0a28*/ 	.word	0x00028c40
        /*0a2c*/ 	.short	0x010a
        /*0a2e*/ 	.byte	0x3f
	.zero		1


	//   ....[91]....
        /*0a30*/ 	.word	0x00016720
        /*0a34*/ 	.word	0x00000005
        /*0a38*/ 	.word	0x00028c40
        /*0a3c*/ 	.short	0x010a
        /*0a3e*/ 	.byte	0x3f
	.zero		1


	//   ....[92]....
        /*0a40*/ 	.word	0x00016770
        /*0a44*/ 	.word	0x00000004
        /*0a48*/ 	.word	0x00028c60
        /*0a4c*/ 	.short	0x010a
        /*0a4e*/ 	.byte	0x3f
	.zero		1


	//----- nvinfo : EIATTR_NUM_MBARRIERS
	.align		4
.L_768:
        /*0a50*/ 	.byte	0x03, 0x38
        /*0a52*/ 	.short	0x0016


	//----- nvinfo : EIATTR_EXIT_INSTR_OFFSETS
	.align		4
        /*0a54*/ 	.byte	0x04, 0x1c
        /*0a56*/ 	.short	(.L_770 - .L_769)


	//   ....[0]....
.L_769:
        /*0a58*/ 	.word	0x00014220


	//----- nvinfo : EIATTR_MAX_THREADS
	.align		4
.L_770:
        /*0a5c*/ 	.byte	0x04, 0x05
        /*0a5e*/ 	.short	(.L_772 - .L_771)
.L_771:
        /*0a60*/ 	.word	0x00000180
        /*0a64*/ 	.word	0x00000001
        /*0a68*/ 	.word	0x00000001


	//----- nvinfo : EIATTR_CRS_STACK_SIZE
	.align		4
.L_772:
        /*0a6c*/ 	.byte	0x04, 0x1e
        /*0a6e*/ 	.short	(.L_774 - .L_773)
.L_773:
        /*0a70*/ 	.word	0x00000000


	//----- nvinfo : EIATTR_CBANK_PARAM_SIZE
	.align		4
.L_774:
        /*0a74*/ 	.byte	0x03, 0x19
        /*0a76*/ 	.short	0x0a70


	//----- nvinfo : EIATTR_PARAM_CBANK
	.align		4
        /*0a78*/ 	.byte	0x04, 0x0a
        /*0a7a*/ 	.short	(.L_776 - .L_775)
	.align		4
.L_775:
        /*0a7c*/ 	.word	index@(.nv.constant0._ZN7cutlass13device_kernelIN5flash11enable_sm90INS1_16FlashAttnFwdSm90INS1_25CollectiveMainloopFwdSm90ILi2EN4cute5tupleIJNS5_1CILi1EEES8_S8_EEENS6_IJNS7_ILi64EEESA_SA_EEELi512ENS_6half_tEfNS_4arch4Sm90ELb0ELb1ELb1ELb0ELb1ELb0ELb0ELb0ELb0ELb1ELb1ELb0EEENS1_21CollectiveEpilogueFwdINS6_IJSA_NS7_ILi512EEESA_EEES9_SC_SE_Li256ELb0ELb1ELb1ELb0EEENS1_19SingleTileSchedulerILb0ELb1ELb1ELi64EEEEEEEEEvNT_6ParamsE)
        /*0a80*/ 	.short	0x0210
        /*0a82*/ 	.short	0x0a70


	//----- nvinfo : EIATTR_SW_WAR
	.align		4
.L_776:
        /*0a84*/ 	.byte	0x04, 0x36
        /*0a86*/ 	.short	(.L_778 - .L_777)
.L_777:
        /*0a88*/ 	.word	0x00000008
.L_778:


//--------------------- .nv.info._ZN7cutlass13device_kernelIN5flash11enable_sm90INS1_16FlashAttnFwdSm90INS1_25CollectiveMainloopFwdSm90ILi2EN4cute5tupleIJNS5_1CILi1EEES8_S8_EEENS6_IJNS7_ILi64EEESA_SA_EEELi512ENS_6half_tEfNS_4arch4Sm90ELb0ELb1ELb1ELb0ELb1ELb0ELb1ELb0ELb0ELb1ELb1ELb0EEENS1_21CollectiveEpilogueFwdINS6_IJSA_NS7_ILi512EEESA_EEES9_SC_SE_Li256ELb0ELb1ELb1ELb0EEENS1_19SingleTileSchedulerILb0ELb1ELb1ELi64EEEEEEEEEvNT_6ParamsE --------------------------
	.section	.nv.info._ZN7cutlass13device_kernelIN5flash11enable_sm90INS1_16FlashAttnFwdSm90INS1_25CollectiveMainloopFwdSm90ILi2EN4cute5tupleIJNS5_1CILi1EEES8_S8_EEENS6_IJNS7_ILi64EEESA_SA_EEELi512ENS_6half_tEfNS_4arch4Sm90ELb0ELb1ELb1ELb0ELb1ELb0ELb1ELb0ELb0ELb1ELb1ELb0EEENS1_21CollectiveEpilogueFwdINS6_IJSA_NS7_ILi512EEESA_EEES9_SC_SE_Li256ELb0ELb1ELb1ELb0EEENS1_19SingleTileSchedulerILb0ELb1ELb1ELi64EEEEEEEEEvNT_6ParamsE,"",@"SHT_CUDA_INFO"
	.sectionflags	@""
	.align	4


	//----- nvinfo : EIATTR_CUDA_API_VERSION
	.align		4
        /*0000*/ 	.byte	0x04, 0x37
        /*0002*/ 	.short	(.L_780 - .L_779)
.L_779:
        /*0004*/ 	.word	0x00000082


	//----- nvinfo : EIATTR_KPARAM_INFO
	.align		4
.L_780:
        /*0008*/ 	.byte	0x04, 0x17
        /*000a*/ 	.short	(.L_782 - .L_781)
.L_781:
        /*000c*/ 	.word	0x00000000
        /*0010*/ 	.short	0x0000
        /*0012*/ 	.short	0x0070
        /*0014*/ 	.byte	0x00, 0xf0, 0x01, 0x2c


	//----- nvinfo : EIATTR_SPARSE_MMA_MASK
	.align		4
.L_782:
        /*0018*/ 	.byte	0x03, 0x50
        /*001a*/ 	.short	0x0000


	//----- nvinfo : EIATTR_MAXREG_COUNT
	.align		4
        /*001c*/ 	.byte	0x03, 0x1b
        /*001e*/ 	.short	0x00a8


	//----- nvinfo : EIATTR_NUM_BARRIERS
	.align		4
        /*0020*/ 	.byte	0x02, 0x4c
        /*0022*/ 	.byte	0x10
	.zero		1


	//----- nvinfo : EIATTR_EXTERNS
	.align		4
        /*0024*/ 	.byte	0x04, 0x0f
        /*0026*/ 	.short	(.L_784 - .L_783)


	//   ....[0]....
	.align		4
.L_783:
        /*0028*/ 	.word	index@(__assertfail)


	//----- nvinfo : EIATTR_MERCURY_ISA_VERSION
	.align		4
.L_784:
        /*002c*/ 	.byte	0x03, 0x5f
        /*002e*/ 	.short	0x0101


	//----- nvinfo : EIATTR_INT_WARP_WIDE_INSTR_OFFSETS
	.align		4
        /*0030*/ 	.byte	0x04, 0x31
        /*0032*/ 	.short	(.L_786 - .L_785)


	//   ....[0]....
.L_785:
        /*0034*/ 	.word	0x000000c0


	//   ....[1]....
        /*0038*/ 	.word	0x000000d0


	//   ....[2]....
        /*003c*/ 	.word	0x000000e0


	//   ....[3]....
        /*0040*/ 	.word	0x00000180


	//----- nvinfo : EIATTR_COOP_GROUP_MASK_REGIDS
	.align		4
.L_786:
        /*0044*/ 	.byte	0x04, 0x29
        /*0046*/ 	.short	(.L_788 - .L_787)


	//   ....[0]....
.L_787:
        /*0048*/ 	.word	0xffffffff


	//   ....[1]....
        /*004c*/ 	.word	0xffffffff


	//   ....[2]....
        /*0050*/ 	.word	0xffffffff


	//   ....[3]....
        /*0054*/ 	.word	0xffffffff


	//   ....[4]....
        /*0058*/ 	.word	0xffffffff


	//   ....[5]....
        /*005c*/ 	.word	0xffffffff


	//   ....[6]....
        /*0060*/ 	.word	0xffffffff


	//   ....[7]....
        /*0064*/ 	.word	0xffffffff


	//   ....[8]....
        /*0068*/ 	.word	0xffffffff


	//   ....[9]....
        /*006c*/ 	.word	0xffffffff


	//   ....[10]....
        /*0070*/ 	.word	0xffffffff


	//   ....[11]....
        /*0074*/ 	.word	0xffffffff


	//   ....[12]....
        /*0078*/ 	.word	0xffffffff


	//   ....[13]....
        /*007c*/ 	.word	0xffffffff


	//   ....[14]....
        /*0080*/ 	.word	0xffffffff


	//   ....[15]....
        /*0084*/ 	.word	0xffffffff


	//   ....[16]....
        /*0088*/ 	.word	0xffffffff


	//   ....[17]....
        /*008c*/ 	.word	0xffffffff


	//   ....[18]....
        /*0090*/ 	.word	0xffffffff


	//   ....[19]....
        /*0094*/ 	.word	0xffffffff


	//   ....[20]....
        /*0098*/ 	.word	0xffffffff


	//   ....[21]....
        /*009c*/ 	.word	0xffffffff


	//   ....[22]....
        /*00a0*/ 	.word	0xffffffff


	//   ....[23]....
        /*00a4*/ 	.word	0xffffffff


	//   ....[24]....
        /*00a8*/ 	.word	0xffffffff


	//   ....[25]....
        /*00ac*/ 	.word	0xffffffff


	//   ....[26]....
        /*00b0*/ 	.word	0xffffffff


	//   ....[27]....
        /*00b4*/ 	.word	0xffffffff


	//   ....[28]....
        /*00b8*/ 	.word	0xffffffff


	//   ....[29]....
        /*00bc*/ 	.word	0xffffffff


	//   ....[30]....
        /*00c0*/ 	.word	0xffffffff


	//   ....[31]....
        /*00c4*/ 	.word	0xffffffff


	//   ....[32]....
        /*00c8*/ 	.word	0xffffffff


	//   ....[33]....
        /*00cc*/ 	.word	0xffffffff


	//   ....[34]....
        /*00d0*/ 	.word	0xffffffff


	//   ....[35]....
        /*00d4*/ 	.word	0xffffffff


	//   ....[36]....
        /*00d8*/ 	.word	0xffffffff


	//   ....[37]....
        /*00dc*/ 	.word	0xffffffff


	//   ....[38]....
        /*00e0*/ 	.word	0xffffffff


	//   ....[39]....
        /*00e4*/ 	.word	0xffffffff


	//   ....[40]....
        /*00e8*/ 	.word	0xffffffff


	//   ....[41]....
        /*00ec*/ 	.word	0xffffffff


	//   ....[42]....
        /*00f0*/ 	.word	0xffffffff


	//   ....[43]....
        /*00f4*/ 	.word	0xffffffff


	//   ....[44]....
        /*00f8*/ 	.word	0xffffffff


	//   ....[45]....
        /*00fc*/ 	.word	0xffffffff


	//   ....[46]....
        /*0100*/ 	.word	0xffffffff


	//   ....[47]....
        /*0104*/ 	.word	0xffffffff


	//   ....[48]....
        /*0108*/ 	.word	0xffffffff


	//   ....[49]....
        /*010c*/ 	.word	0xffffffff


	//   ....[50]....
        /*0110*/ 	.word	0xffffffff


	//   ....[51]....
        /*0114*/ 	.word	0xffffffff


	//   ....[52]....
        /*0118*/ 	.word	0xffffffff


	//   ....[53]....
        /*011c*/ 	.word	0xffffffff


	//   ....[54]....
        /*0120*/ 	.word	0xffffffff


	//   ....[55]....
        /*0124*/ 	.word	0xffffffff


	//   ....[56]....
        /*0128*/ 	.word	0xffffffff


	//   ....[57]....
        /*012c*/ 	.word	0xffffffff


	//   ....[58]....
        /*0130*/ 	.word	0xffffffff


	//   ....[59]....
        /*0134*/ 	.word	0xffffffff


	//   ....[60]....
        /*0138*/ 	.word	0xffffffff


	//   ....[61]....
        /*013c*/ 	.word	0xffffffff


	//   ....[62]....
        /*0140*/ 	.word	0xffffffff


	//   ....[63]....
        /*0144*/ 	.word	0xffffffff


	//   ....[64]....
        /*0148*/ 	.word	0xffffffff


	//   ....[65]....
        /*014c*/ 	.word	0xffffffff


	//   ....[66]....
        /*0150*/ 	.word	0xffffffff


	//   ....[67]....
        /*0154*/ 	.word	0xffffffff


	//   ....[68]....
        /*0158*/ 	.word	0xffffffff


	//   ....[69]....
        /*015c*/ 	.word	0xffffffff


	//   ....[70]....
        /*0160*/ 	.word	0xffffffff


	//   ....[71]....
        /*0164*/ 	.word	0xffffffff


	//   ....[72]....
        /*0168*/ 	.word	0xffffffff


	//   ....[73]....
        /*016c*/ 	.word	0xffffffff


	//   ....[74]....
        /*0170*/ 	.word	0xffffffff


	//   ....[75]....
        /*0174*/ 	.word	0xffffffff


	//   ....[76]....
        /*0178*/ 	.word	0xffffffff


	//   ....[77]....
        /*017c*/ 	.word	0xffffffff


	//   ....[78]....
        /*0180*/ 	.word	0xffffffff


	//   ....[79]....
        /*0184*/ 	.word	0xffffffff


	//   ....[80]....
        /*0188*/ 	.word	0xffffffff


	//   ....[81]....
        /*018c*/ 	.word	0xffffffff


	//   ....[82]....
        /*0190*/ 	.word	0xffffffff


	//   ....[83]....
        /*0194*/ 	.word	0xffffffff


	//   ....[84]....
        /*0198*/ 	.word	0xffffffff


	//   ....[85]....
        /*019c*/ 	.word	0xffffffff


	//   ....[86]....
        /*01a0*/ 	.word	0xffffffff


	//   ....[87]....
        /*01a4*/ 	.word	0xffffffff


	//   ....[88]....
        /*01a8*/ 	.word	0xffffffff


	//   ....[89]....
        /*01ac*/ 	.word	0xffffffff


	//   ....[90]....
        /*01b0*/ 	.word	0xffffffff


	//   ....[91]....
        /*01b4*/ 	.word	0xffffffff


	//   ....[92]....
        /*01b8*/ 	.word	0xffffffff


	//   ....[93]....
        /*01bc*/ 	.word	0x0500000f


	//   ....[94]....
        /*01c0*/ 	.word	0x0500000f


	//   ....[95]....
        /*01c4*/ 	.word	0x0500000f


	//   ....[96]....
        /*01c8*/ 	.word	0x0500000f


	//   ....[97]....
        /*01cc*/ 	.word	0x0500000f


	//   ....[98]....
        /*01d0*/ 	.word	0x0500000f


	//   ....[99]....
        /*01d4*/ 	.word	0x0500000f


	//   ....[100]....
        /*01d8*/ 	.word	0x0500000f


	//   ....[101]....
        /*01dc*/ 	.word	0x0500000f


	//   ....[102]....
        /*01e0*/ 	.word	0x0500000f


	//   ....[103]....
        /*01e4*/ 	.word	0x0500000f


	//   ....[104]....
        /*01e8*/ 	.word	0x0500000f


	//   ....[105]....
        /*01ec*/ 	.word	0x0500000f


	//   ....[106]....
        /*01f0*/ 	.word	0x0500000f


	//   ....[107]....
        /*01f4*/ 	.word	0x0500000f


	//   ....[108]....
        /*01f8*/ 	.word	0x0500000f


	//   ....[109]....
        /*01fc*/ 	.word	0x0500000f


	//   ....[110]....
        /*0200*/ 	.word	0x0500000f


	//   ....[111]....
        /*0204*/ 	.word	0x0500000f


	//   ....[112]....
        /*0208*/ 	.word	0x0500000f


	//   ....[113]....
        /*020c*/ 	.word	0x0500000f


	//   ....[114]....
        /*0210*/ 	.word	0x0500000f


	//   ....[115]....
        /*0214*/ 	.word	0x0500000f


	//   ....[116]....
        /*0218*/ 	.word	0x0500000f


	//   ....[117]....
        /*021c*/ 	.word	0x0500000f


	//   ....[118]....
        /*0220*/ 	.word	0x0500000f


	//   ....[119]....
        /*0224*/ 	.word	0x0500000f


	//   ....[120]....
        /*0228*/ 	.word	0x0500000f


	//   ....[121]....
        /*022c*/ 	.word	0x0500000f


	//   ....[122]....
        /*0230*/ 	.word	0x0500000f


	//   ....[123]....
        /*0234*/ 	.word	0x0500000f


	//   ....[124]....
        /*0238*/ 	.word	0x0500000f


	//   ....[125]....
        /*023c*/ 	.word	0x0500000f


	//   ....[126]....
        /*0240*/ 	.word	0x0500000f


	//   ....[127]....
        /*0244*/ 	.word	0x0500000f


	//   ....[128]....
        /*0248*/ 	.word	0x0500000f


	//   ....[129]....
        /*024c*/ 	.word	0x0500000f


	//   ....[130]....
        /*0250*/ 	.word	0x0500000f


	//   ....[131]....
        /*0254*/ 	.word	0x0500000f


	//   ....[132]....
        /*0258*/ 	.word	0x0500000f


	//   ....[133]....
        /*025c*/ 	.word	0x0500000f


	//   ....[134]....
        /*0260*/ 	.word	0x0500000f


	//   ....[135]....
        /*0264*/ 	.word	0x0500000f


	//   ....[136]....
        /*0268*/ 	.word	0x0500000f


	//   ....[137]....
        /*026c*/ 	.word	0x0500000f


	//   ....[138]....
        /*0270*/ 	.word	0x0500000f


	//   ....[139]....
        /*0274*/ 	.word	0x0500000f


	//   ....[140]....
        /*0278*/ 	.word	0x0500000f


	//   ....[141]....
        /*027c*/ 	.word	0x0500000f


	//   ....[142]....
        /*0280*/ 	.word	0x0500000f


	//   ....[143]....
        /*0284*/ 	.word	0xffffffff


	//   ....[144]....
        /*0288*/ 	.word	0xffffffff


	//   ....[145]....
        /*028c*/ 	.word	0xffffffff


	//   ....[146]....
        /*0290*/ 	.word	0xffffffff


	//   ....[147]....
        /*0294*/ 	.word	0xffffffff


	//   ....[148]....
        /*0298*/ 	.word	0xffffffff


	//   ....[149]....
        /*029c*/ 	.word	0xffffffff


	//   ....[150]....
        /*02a0*/ 	.word	0xffffffff


	//----- nvinfo : EIATTR_COOP_GROUP_INSTR_OFFSETS
	.align		4
.L_788:
        /*02a4*/ 	.byte	0x04, 0x28
        /*02a6*/ 	.short	(.L_790 - .L_789)


	//   ....[0]....
.L_789:
        /*02a8*/ 	.word	0x00000080


	//   ....[1]....
        /*02ac*/ 	.word	0x00000090


	//   ....[2]....
        /*02b0*/ 	.word	0x000002b0


	//   ....[3]....
        /*02b4*/ 	.word	0x00000410


	//   ....[4]....
        /*02b8*/ 	.word	0x00000530


	//   ....[5]....
        /*02bc*/ 	.word	0x00000690


	//   ....[6]....
        /*02c0*/ 	.word	0x00001fe0


	//   ....[7]....
        /*02c4*/ 	.word	0x00009e80


	//   ....[8]....
        /*02c8*/ 	.word	0x0000bda0


	//   ....[9]....
        /*02cc*/ 	.word	0x0000d070


	//   ....[10]....
        /*02d0*/ 	.word	0x0000d600


	//   ....[11]....
        /*02d4*/ 	.word	0x0000e0a0


	//   ....[12]....
        /*02d8*/ 	.word	0x0000e250


	//   ....[13]....
        /*02dc*/ 	.word	0x0000e880


	//   ....[14]....
        /*02e0*/ 	.word	0x0000e950


	//   ....[15]....
        /*02e4*/ 	.word	0x000114b0


	//   ....[16]....
        /*02e8*/ 	.word	0x00012da0


	//   ....[17]....
        /*02ec*/ 	.word	0x00014450


	//   ....[18]....
        /*02f0*/ 	.word	0x00014490


	//   ....[19]....
        /*02f4*/ 	.word	0x000144d0


	//   ....[20]....
        /*02f8*/ 	.word	0x000144f0


	//   ....[21]....
        /*02fc*/ 	.word	0x00018b70


	//   ....[22]....
        /*0300*/ 	.word	0x00019f20


	//   ....[23]....
        /*0304*/ 	.word	0x0001b200


	//   ....[24]....
        /*0308*/ 	.word	0x0001b7c0


	//   ....[25]....
        /*030c*/ 	.word	0x0001c3b0


	//   ....[26]....
        /*0310*/ 	.word	0x0001c400


	//   ....[27]....
        /*0314*/ 	.word	0x0001c440


	//   ....[28]....
        /*0318*/ 	.word	0x0001c460


	//   ....[29]....
        /*031c*/ 	.word	0x00020b60


	//   ....[30]....
        /*0320*/ 	.word	0x00020d00


	//   ....[31]....
        /*0324*/ 	.word	0x00020d20


	//   ....[32]....
        /*0328*/ 	.word	0x00020d60


	//   ....[33]....
        /*032c*/ 	.word	0x00020d80


	//   ....[34]....
        /*0330*/ 	.word	0x00022290


	//   ....[35]....
        /*0334*/ 	.word	0x00022800


	//   ....[36]....
        /*0338*/ 	.word	0x00022820


	//   ....[37]....
        /*033c*/ 	.word	0x00022830


	//   ....[38]....
        /*0340*/ 	.word	0x00022840


	//   ....[39]....
        /*0344*/ 	.word	0x00022be0


	//   ....[40]....
        /*0348*/ 	.word	0x00022c20


	//   ....[41]....
        /*034c*/ 	.word	0x00023ab0


	//   ....[42]....
        /*0350*/ 	.word	0x00023ad0


	//   ....[43]....
        /*0354*/ 	.word	0x00024ce0


	//   ....[44]....
        /*0358*/ 	.word	0x000263a0


	//   ....[45]....
        /*035c*/ 	.word	0x000263c0


	//   ....[46]....
        /*0360*/ 	.word	0x000263d0


	//   ....[47]....
        /*0364*/ 	.word	0x00026410


	//   ....[48]....
        /*0368*/ 	.word	0x00026460


	//   ....[49]....
        /*036c*/ 	.word	0x00026480


	//   ....[50]....
        /*0370*/ 	.word	0x000264b0


	//   ....[51]....
        /*0374*/ 	.word	0x000264d0


	//   ....[52]....
        /*0378*/ 	.word	0x00026ab0


	//   ....[53]....
        /*037c*/ 	.word	0x00026af0


	//   ....[54]....
        /*0380*/ 	.word	0x00026b10


	//   ....[55]....
        /*0384*/ 	.word	0x00026bc0


	//   ....[56]....
        /*0388*/ 	.word	0x00026be0


	//   ....[57]....
        /*038c*/ 	.word	0x00026c90


	//   ....[58]....
        /*0390*/ 	.word	0x00026cb0


	//   ....[59]....
        /*0394*/ 	.word	0x00026cd0


	//   ....[60]....
        /*0398*/ 	.word	0x00027440


	//   ....[61]....
        /*039c*/ 	.word	0x00027470


	//   ....[62]....
        /*03a0*/ 	.word	0x00027500


	//   ....[63]....
        /*03a4*/ 	.word	0x000275b0


	//   ....[64]....
        /*03a8*/ 	.word	0x000276a0


	//   ....[65]....
        /*03ac*/ 	.word	0x00027770


	//   ....[66]....
        /*03b0*/ 	.word	0x000277d0


	//   ....[67]....
        /*03b4*/ 	.word	0x00027870


	//   ....[68]....
        /*03b8*/ 	.word	0x00027d20


	//   ....[69]....
        /*03bc*/ 	.word	0x00027d50


	//   ....[70]....
        /*03c0*/ 	.word	0x00027d80


	//   ....[71]....
        /*03c4*/ 	.word	0x00027db0


	//   ....[72]....
        /*03c8*/ 	.word	0x00027de0


	//   ....[73]....
        /*03cc*/ 	.word	0x00027e30


	//   ....[74]....
        /*03d0*/ 	.word	0x00027fb0


	//   ....[75]....
        /*03d4*/ 	.word	0x00027fe0


	//   ....[76]....
        /*03d8*/ 	.word	0x000289e0


	//   ....[77]....
        /*03dc*/ 	.word	0x00028a00


	//   ....[78]....
        /*03e0*/ 	.word	0x00028a10


	//   ....[79]....
        /*03e4*/ 	.word	0x00028a30


	//   ....[80]....
        /*03e8*/ 	.word	0x00028a50


	//   ....[81]....
        /*03ec*/ 	.word	0x00028a80


	//   ....[82]....
        /*03f0*/ 	.word	0x00028aa0


	//   ....[83]....
        /*03f4*/ 	.word	0x00028ad0


	//   ....[84]....
        /*03f8*/ 	.word	0x00028e30


	//   ....[85]....
        /*03fc*/ 	.word	0x00028e60


	//   ....[86]....
        /*0400*/ 	.word	0x00028e90


	//   ....[87]....
        /*0404*/ 	.word	0x00028eb0


	//   ....[88]....
        /*0408*/ 	.word	0x00028ec0


	//   ....[89]....
        /*040c*/ 	.word	0x00028ee0


	//   ....[90]....
        /*0410*/ 	.word	0x00028f80


	//   ....[91]....
        /*0414*/ 	.word	0x00028fc0


	//   ....[92]....
        /*0418*/ 	.word	0x000294c0


	//   ....[93]....
        /*041c*/ 	.word	0x00029a20


	//   ....[94]....
        /*0420*/ 	.word	0x00029b10


	//   ....[95]....
        /*0424*/ 	.word	0x00029bb0


	//   ....[96]....
        /*0428*/ 	.word	0x00029c30


	//   ....[97]....
        /*042c*/ 	.word	0x00029ce0


	//   ....[98]....
        /*0430*/ 	.word	0x00029d40


	//   ....[99]....
        /*0434*/ 	.word	0x00029df0


	//   ....[100]....
        /*0438*/ 	.word	0x00029e50


	//   ....[101]....
        /*043c*/ 	.word	0x00029f00


	//   ....[102]....
        /*0440*/ 	.word	0x00029f90


	//   ....[103]....
        /*0444*/ 	.word	0x00029fe0


	//   ....[104]....
        /*0448*/ 	.word	0x0002a0b0


	//   ....[105]....
        /*044c*/ 	.word	0x0002a1c0


	//   ....[106]....
        /*0450*/ 	.word	0x0002a250


	//   ....[107]....
        /*0454*/ 	.word	0x0002a340


	//   ....[108]....
        /*0458*/ 	.word	0x0002a3c0


	//   ....[109]....
        /*045c*/ 	.word	0x0002a4a0


	//   ....[110]....
        /*0460*/ 	.word	0x0002a530


	//   ....[111]....
        /*0464*/ 	.word	0x0002a610


	//   ....[112]....
        /*0468*/ 	.word	0x0002a870


	//   ....[113]....
        /*046c*/ 	.word	0x0002a8e0


	//   ....[114]....
        /*0470*/ 	.word	0x0002ab10


	//   ....[115]....
        /*0474*/ 	.word	0x0002ab80


	//   ....[116]....
        /*0478*/ 	.word	0x0002ad50


	//   ....[117]....
        /*047c*/ 	.word	0x0002ada0


	//   ....[118]....
        /*0480*/ 	.word	0x0002aef0


	//   ....[119]....
        /*0484*/ 	.word	0x0002afe0


	//   ....[120]....
        /*0488*/ 	.word	0x0002b230


	//   ....[121]....
        /*048c*/ 	.word	0x0002b280


	//   ....[122]....
        /*0490*/ 	.word	0x0002b440


	//   ....[123]....
        /*0494*/ 	.word	0x0002b490


	//   ....[124]....
        /*0498*/ 	.word	0x0002b650


	//   ....[125]....
        /*049c*/ 	.word	0x0002b6a0


	//   ....[126]....
        /*04a0*/ 	.word	0x0002b780


	//   ....[127]....
        /*04a4*/ 	.word	0x0002b820


	//   ....[128]....
        /*04a8*/ 	.word	0x0002b880


	//   ....[129]....
        /*04ac*/ 	.word	0x0002b920


	//   ....[130]....
        /*04b0*/ 	.word	0x0002b980


	//   ....[131]....
        /*04b4*/ 	.word	0x0002ba20


	//   ....[132]....
        /*04b8*/ 	.word	0x0002ba80


	//   ....[133]....
        /*04bc*/ 	.word	0x0002bb20


	//   ....[134]....
        /*04c0*/ 	.word	0x0002bc00


	//   ....[135]....
        /*04c4*/ 	.word	0x0002bcd0


	//   ....[136]....
        /*04c8*/ 	.word	0x0002bda0


	//   ....[137]....
        /*04cc*/ 	.word	0x0002bea0


	//   ....[138]....
        /*04d0*/ 	.word	0x0002bfc0


	//   ....[139]....
        /*04d4*/ 	.word	0x0002c0a0


	//   ....[140]....
        /*04d8*/ 	.word	0x0002c1b0


	//   ....[141]....
        /*04dc*/ 	.word	0x0002c280


	//   ....[142]....
        /*04e0*/ 	.word	0x0002c390


	//   ....[143]....
        /*04e4*/ 	.word	0x0002e390


	//   ....[144]....
        /*04e8*/ 	.word	0x0002fad0


	//   ....[145]....
        /*04ec*/ 	.word	0x00030190


	//   ....[146]....
        /*04f0*/ 	.word	0x00030ed0


	//   ....[147]....
        /*04f4*/ 	.word	0x00030f10


	//   ....[148]....
        /*04f8*/ 	.word	0x00030f80


	//   ....[149]....
        /*04fc*/ 	.word	0x00030fa0


	//   ....[150]....
        /*0500*/ 	.word	0x0003e120


	//----- nvinfo : EIATTR_REG_RECONFIG
	.align		4
.L_790:
        /*0504*/ 	.byte	0x01, 0x54
	.zero		2


	//----- nvinfo : EIATTR_SYSCALL_OFFSETS
	.align		4
        /*0508*/ 	.byte	0x04, 0x46
        /*050a*/ 	.short	(.L_792 - .L_791)


	//   ....[0]....
.L_791:
        /*050c*/ 	.word	0x0000a240


	//   ....[1]....
        /*0510*/ 	.word	0x000258a0


	//   ....[2]....
        /*0514*/ 	.word	0x000259e0


	//   ....[3]....
        /*0518*/ 	.word	0x00025ad0


	//   ....[4]....
        /*051c*/ 	.word	0x00026760


	//   ....[5]....
        /*0520*/ 	.word	0x00026f90


	//----- nvinfo : EIATTR_MBARRIER_INSTR_OFFSETS
	.align		4
.L_792:
        /*0524*/ 	.byte	0x04, 0x39
        /*0526*/ 	.short	(.L_794 - .L_793)


	//   ....[0]....
.L_793:
        /*0528*/ 	.word	0x00000190
        /*052c*/ 	.word	0x000000ff
        /*0530*/ 	.word	0x00038800
        /*0534*/ 	.short	0x0100
        /*0536*/ 	.byte	0x08
	.zero		1


	//   ....[1]....
        /*0538*/ 	.word	0x000001a0
        /*053c*/ 	.word	0x000000ff
        /*0540*/ 	.word	0x00038810
        /*0544*/ 	.short	0x0100
        /*0546*/ 	.byte	0x08
	.zero		1


	//   ....[2]....
        /*0548*/ 	.word	0x000001b0
        /*054c*/ 	.word	0x000000ff
        /*0550*/ 	.word	0x00038820
        /*0554*/ 	.short	0x0100
        /*0556*/ 	.byte	0x08
	.zero		1


	//   ....[3]....
        /*0558*/ 	.word	0x00000260
        /*055c*/ 	.word	0x000000ff
        /*0560*/ 	.word	0x00038830
        /*0564*/ 	.short	0x0100
        /*0566*/ 	.byte	0x06
	.zero		1


	//   ....[4]....
        /*0568*/ 	.word	0x00000270
        /*056c*/ 	.word	0x000000ff
        /*0570*/ 	.word	0x00038840
        /*0574*/ 	.short	0x0100
        /*0576*/ 	.byte	0x06
	.zero		1


	//   ....[5]....
        /*0578*/ 	.word	0x00000280
        /*057c*/ 	.word	0x000000ff
        /*0580*/ 	.word	0x00038838
        /*0584*/ 	.short	0x0100
        /*0586*/ 	.byte	0x06
	.zero		1


	//   ....[6]....
        /*0588*/ 	.word	0x00000290
        /*058c*/ 	.word	0x000000ff
        /*0590*/ 	.word	0x00038848
        /*0594*/ 	.short	0x0100
        /*0596*/ 	.byte	0x06
	.zero		1


	//   ....[7]....
        /*0598*/ 	.word	0x000003c0
        /*059c*/ 	.word	0x000000ff
        /*05a0*/ 	.word	0x00038850
        /*05a4*/ 	.short	0x0100
        /*05a6*/ 	.byte	0x08
	.zero		1


	//   ....[8]....
        /*05a8*/ 	.word	0x000003d0
        /*05ac*/ 	.word	0x000000ff
        /*05b0*/ 	.word	0x00038860
        /*05b4*/ 	.short	0x0100
        /*05b6*/ 	.byte	0x08
	.zero		1


	//   ....[9]....
        /*05b8*/ 	.word	0x000003e0
        /*05bc*/ 	.word	0x000000ff
        /*05c0*/ 	.word	0x00038858
        /*05c4*/ 	.short	0x0100
        /*05c6*/ 	.byte	0x08
	.zero		1


	//   ....[10]....
        /*05c8*/ 	.word	0x000003f0
        /*05cc*/ 	.word	0x000000ff
        /*05d0*/ 	.word	0x00038868
        /*05d4*/ 	.short	0x0100
        /*05d6*/ 	.byte	0x08
	.zero		1


	//   ....[11]....
        /*05d8*/ 	.word	0x000004e0
        /*05dc*/ 	.word	0x000000ff
        /*05e0*/ 	.word	0x00038870
        /*05e4*/ 	.short	0x0100
        /*05e6*/ 	.byte	0x06
	.zero		1


	//   ....[12]....
        /*05e8*/ 	.word	0x000004f0
        /*05ec*/ 	.word	0x000000ff
        /*05f0*/ 	.word	0x00038880
        /*05f4*/ 	.short	0x0100
        /*05f6*/ 	.byte	0x06
	.zero		1


	//   ....[13]....
        /*05f8*/ 	.word	0x00000500
        /*05fc*/ 	.word	0x000000ff
        /*0600*/ 	.word	0x00038878
        /*0604*/ 	.short	0x0100
        /*0606*/ 	.byte	0x06
	.zero		1


	//   ....[14]....
        /*0608*/ 	.word	0x00000510
        /*060c*/ 	.word	0x000000ff
        /*0610*/ 	.word	0x00038888
        /*0614*/ 	.short	0x0100
        /*0616*/ 	.byte	0x06
	.zero		1


	//   ....[15]....
        /*0618*/ 	.word	0x00000640
        /*061c*/ 	.word	0x000000ff
        /*0620*/ 	.word	0x00038890
        /*0624*/ 	.short	0x0100
        /*0626*/ 	.byte	0x08
	.zero		1


	//   ....[16]....
        /*0628*/ 	.word	0x00000650
        /*062c*/ 	.word	0x000000ff
        /*0630*/ 	.word	0x000388a0
        /*0634*/ 	.short	0x0100
        /*0636*/ 	.byte	0x08
	.zero		1


	//   ....[17]....
        /*0638*/ 	.word	0x00000660
        /*063c*/ 	.word	0x000000ff
        /*0640*/ 	.word	0x00038898
        /*0644*/ 	.short	0x0100
        /*0646*/ 	.byte	0x08
	.zero		1


	//   ....[18]....
        /*0648*/ 	.word	0x00000670
        /*064c*/ 	.word	0x000000ff
        /*0650*/ 	.word	0x000388a8
        /*0654*/ 	.short	0x0100
        /*0656*/ 	.byte	0x08
	.zero		1


	//   ....[19]....
        /*0658*/ 	.word	0x000007b0
        /*065c*/ 	.word	0x000000ff
        /*0660*/ 	.word	0x000388b0
        /*0664*/ 	.short	0x0100
        /*0666*/ 	.byte	0x08
	.zero		1


	//   ....[20]....
        /*0668*/ 	.word	0x000007c0
        /*066c*/ 	.word	0x000000ff
        /*0670*/ 	.word	0x000388c0
        /*0674*/ 	.short	0x0100
        /*0676*/ 	.byte	0x08
	.zero		1


	//   ....[21]....
        /*0678*/ 	.word	0x000007d0
        /*067c*/ 	.word	0x000000ff
        /*0680*/ 	.word	0x000388b8
        /*0684*/ 	.short	0x0100
        /*0686*/ 	.byte	0x08
	.zero		1


	//   ....[22]....
        /*0688*/ 	.word	0x000007e0
        /*068c*/ 	.word	0x000000ff
        /*0690*/ 	.word	0x000388c8
        /*0694*/ 	.short	0x0100
        /*0696*/ 	.byte	0x08
	.zero		1


	//   ....[23]....
        /*0698*/ 	.word	0x000044b0
        /*069c*/ 	.word	0x00000004
        /*06a0*/ 	.word	0x00000000
        /*06a4*/ 	.short	0x0101
        /*06a6*/ 	.byte	0x3f
	.zero		1


	//   ....[24]....
        /*06a8*/ 	.word	0x00008220
        /*06ac*/ 	.word	0x00000004
        /*06b0*/ 	.word	0x00000000
        /*06b4*/ 	.short	0x0101
        /*06b6*/ 	.byte	0x3f
	.zero		1


	//   ....[25]....
        /*06b8*/ 	.word	0x0000a820
        /*06bc*/ 	.word	0x000000ff
        /*06c0*/ 	.word	0x00038800
        /*06c4*/ 	.short	0x010a
        /*06c6*/ 	.byte	0x2b
	.zero		1


	//   ....[26]....
        /*06c8*/ 	.word	0x0000ac00
        /*06cc*/ 	.word	0x0000000c
        /*06d0*/ 	.word	0x00000000
        /*06d4*/ 	.short	0x010a
        /*06d6*/ 	.byte	0x3f
	.zero		1


	//   ....[27]....
        /*06d8*/ 	.word	0x0000ac60
        /*06dc*/ 	.word	0x0000000c
        /*06e0*/ 	.word	0x00000000
        /*06e4*/ 	.short	0x010a
        /*06e6*/ 	.byte	0x3f
	.zero		1


	//   ....[28]....
        /*06e8*/ 	.word	0x0000b010
        /*06ec*/ 	.word	0x000000ff
        /*06f0*/ 	.word	0x00038810
        /*06f4*/ 	.short	0x010a
        /*06f6*/ 	.byte	0x2b
	.zero		1


	//   ....[29]....
        /*06f8*/ 	.word	0x0000b110
        /*06fc*/ 	.word	0x00000008
        /*0700*/ 	.word	0x00000000
        /*0704*/ 	.short	0x010a
        /*0706*/ 	.byte	0x3f
	.zero		1


	//   ....[30]....
        /*0708*/ 	.word	0x0000b170
        /*070c*/ 	.word	0x00000008
        /*0710*/ 	.word	0x00000000
        /*0714*/ 	.short	0x010a
        /*0716*/ 	.byte	0x3f
	.zero		1


	//   ....[31]....
        /*0718*/ 	.word	0x0000cd60
        /*071c*/ 	.word	0x00000003
        /*0720*/ 	.word	0x00000000
        /*0724*/ 	.short	0x0101
        /*0726*/ 	.byte	0x3f
	.zero		1


	//   ....[32]....
        /*0728*/ 	.word	0x000115c0
        /*072c*/ 	.word	0x00000000
        /*0730*/ 	.word	0x00000000
        /*0734*/ 	.short	0x0101
        /*0736*/ 	.byte	0x3f
	.zero		1


	//   ....[33]....
        /*0738*/ 	.word	0x00011cd0
        /*073c*/ 	.word	0x00000004
        /*0740*/ 	.word	0x00000000
        /*0744*/ 	.short	0x010a
        /*0746*/ 	.byte	0x3f
	.zero		1


	//   ....[34]....
        /*0748*/ 	.word	0x00011d70
        /*074c*/ 	.word	0x00000006
        /*0750*/ 	.word	0x00000000
        /*0754*/ 	.short	0x010a
        /*0756*/ 	.byte	0x3f
	.zero		1


	//   ....[35]....
        /*0758*/ 	.word	0x00012190
        /*075c*/ 	.word	0x0000000c
        /*0760*/ 	.word	0x00000000
        /*0764*/ 	.short	0x010a
        /*0766*/ 	.byte	0x3f
	.zero		1


	//   ....[36]....
        /*0768*/ 	.word	0x000121f0
        /*076c*/ 	.word	0x0000000c
        /*0770*/ 	.word	0x00000000
        /*0774*/ 	.short	0x010a
        /*0776*/ 	.byte	0x3f
	.zero		1


	//   ....[37]....
        /*0778*/ 	.word	0x00013de0
        /*077c*/ 	.word	0x00000005
        /*0780*/ 	.word	0x00000000
        /*0784*/ 	.short	0x0101
        /*0786*/ 	.byte	0x3f
	.zero		1


	//   ....[38]....
        /*0788*/ 	.word	0x00018c80
        /*078c*/ 	.word	0x00000002
        /*0790*/ 	.word	0x00000000
        /*0794*/ 	.short	0x0101
        /*0796*/ 	.byte	0x3f
	.zero		1


	//   ....[39]....
        /*0798*/ 	.word	0x00018e50
        /*079c*/ 	.word	0x00000004
        /*07a0*/ 	.word	0x00000000
        /*07a4*/ 	.short	0x010a
        /*07a6*/ 	.byte	0x3f
	.zero		1


	//   ....[40]....
        /*07a8*/ 	.word	0x00018ef0
        /*07ac*/ 	.word	0x00000006
        /*07b0*/ 	.word	0x00000000
        /*07b4*/ 	.short	0x010a
        /*07b6*/ 	.byte	0x3f
	.zero		1


	//   ....[41]....
        /*07b8*/ 	.word	0x00019310
        /*07bc*/ 	.word	0x0000000c
        /*07c0*/ 	.word	0x00000000
        /*07c4*/ 	.short	0x010a
        /*07c6*/ 	.byte	0x3f
	.zero		1


	//   ....[42]....
        /*07c8*/ 	.word	0x00019370
        /*07cc*/ 	.word	0x0000000c
        /*07d0*/ 	.word	0x00000000
        /*07d4*/ 	.short	0x010a
        /*07d6*/ 	.byte	0x3f
	.zero		1


	//   ....[43]....
        /*07d8*/ 	.word	0x0001af60
        /*07dc*/ 	.word	0x00000005
        /*07e0*/ 	.word	0x00000000
        /*07e4*/ 	.short	0x0101
        /*07e6*/ 	.byte	0x3f
	.zero		1


	//   ....[44]....
        /*07e8*/ 	.word	0x00020c70
        /*07ec*/ 	.word	0x00000002
        /*07f0*/ 	.word	0x00000000
        /*07f4*/ 	.short	0x0101
        /*07f6*/ 	.byte	0x3f
	.zero		1


	//   ....[45]....
        /*07f8*/ 	.word	0x00022260
        /*07fc*/ 	.word	0x000000ff
        /*0800*/ 	.word	0x00000000
        /*0804*/ 	.short	0x0101
        /*0806*/ 	.byte	0x04
	.zero		1


	//   ....[46]....
        /*0808*/ 	.word	0x00026150
        /*080c*/ 	.word	0x000000ff
        /*0810*/ 	.word	0x00038840
        /*0814*/ 	.short	0x010a
        /*0816*/ 	.byte	0x2d
	.zero		1


	//   ....[47]....
        /*0818*/ 	.word	0x00026590
        /*081c*/ 	.word	0x000000ff
        /*0820*/ 	.word	0x00038830
        /*0824*/ 	.short	0x0107
        /*0826*/ 	.byte	0x2d
	.zero		1


	//   ....[48]....
        /*0828*/ 	.word	0x00026600
        /*082c*/ 	.word	0x000000ff
        /*0830*/ 	.word	0x00038830
        /*0834*/ 	.short	0x0101
        /*0836*/ 	.byte	0x2d
	.zero		1


	//   ....[49]....
        /*0838*/ 	.word	0x00026e10
        /*083c*/ 	.word	0x000000ff
        /*0840*/ 	.word	0x00038800
        /*0844*/ 	.short	0x0107
        /*0846*/ 	.byte	0x2d
	.zero		1


	//   ....[50]....
        /*0848*/ 	.word	0x00026e60
        /*084c*/ 	.word	0x000000ff
        /*0850*/ 	.word	0x00038800
        /*0854*/ 	.short	0x0101
        /*0856*/ 	.byte	0x2d
	.zero		1


	//   ....[51]....
        /*0858*/ 	.word	0x00027ae0
        /*085c*/ 	.word	0x000000ff
        /*0860*/ 	.word	0x00038810
        /*0864*/ 	.short	0x0107
        /*0866*/ 	.byte	0x2d
	.zero		1


	//   ....[52]....
        /*0868*/ 	.word	0x00027b40
        /*086c*/ 	.word	0x000000ff
        /*0870*/ 	.word	0x00038810
        /*0874*/ 	.short	0x0101
        /*0876*/ 	.byte	0x2d
	.zero		1


	//   ....[53]....
        /*0878*/ 	.word	0x00027b50
        /*087c*/ 	.word	0x000000ff
        /*0880*/ 	.word	0x00038820
        /*0884*/ 	.short	0x010a
        /*0886*/ 	.byte	0x2d
	.zero		1


	//   ....[54]....
        /*0888*/ 	.word	0x00027ba0
        /*088c*/ 	.word	0x000000ff
        /*0890*/ 	.word	0x00038860
        /*0894*/ 	.short	0x010a
        /*0896*/ 	.byte	0x2d
	.zero		1


	//   ....[55]....
        /*0898*/ 	.word	0x000283c0
        /*089c*/ 	.word	0x000000ff
        /*08a0*/ 	.word	0x00038850
        /*08a4*/ 	.short	0x0107
        /*08a6*/ 	.byte	0x2d
	.zero		1


	//   ....[56]....
        /*08a8*/ 	.word	0x00028440
        /*08ac*/ 	.word	0x000000ff
        /*08b0*/ 	.word	0x00038850
        /*08b4*/ 	.short	0x0101
        /*08b6*/ 	.byte	0x2d
	.zero		1


	//   ....[57]....
        /*08b8*/ 	.word	0x000287e0
        /*08bc*/ 	.word	0x0000000a
        /*08c0*/ 	.word	0x00038840
        /*08c4*/ 	.short	0x010a
        /*08c6*/ 	.byte	0x3f
	.zero		1


	//   ....[58]....
        /*08c8*/ 	.word	0x00028b70
        /*08cc*/ 	.word	0x0000000a
        /*08d0*/ 	.word	0x00038830
        /*08d4*/ 	.short	0x0107
        /*08d6*/ 	.byte	0x3f
	.zero		1


	//   ....[59]....
        /*08d8*/ 	.word	0x00028c20
        /*08dc*/ 	.word	0x0000000a
        /*08e0*/ 	.word	0x00038830
        /*08e4*/ 	.short	0x0101
        /*08e6*/ 	.byte	0x3f
	.zero		1


	//   ....[60]....
        /*08e8*/ 	.word	0x00028c50
        /*08ec*/ 	.word	0x0000000a
        /*08f0*/ 	.word	0x00038860
        /*08f4*/ 	.short	0x010a
        /*08f6*/ 	.byte	0x3f
	.zero		1


	//   ....[61]....
        /*08f8*/ 	.word	0x00029290
        /*08fc*/ 	.word	0x0000000a
        /*0900*/ 	.word	0x00038850
        /*0904*/ 	.short	0x0107
        /*0906*/ 	.byte	0x3f
	.zero		1


	//   ....[62]....
        /*0908*/ 	.word	0x00029350
        /*090c*/ 	.word	0x0000000a
        /*0910*/ 	.word	0x00038850
        /*0914*/ 	.short	0x0101
        /*0916*/ 	.byte	0x3f
	.zero		1


	//   ....[63]....
        /*0918*/ 	.word	0x00029440
        /*091c*/ 	.word	0x00000005
        /*0920*/ 	.word	0x00038820
        /*0924*/ 	.short	0x010a
        /*0926*/ 	.byte	0x3f
	.zero		1


	//   ....[64]....
        /*0928*/ 	.word	0x000295b0
        /*092c*/ 	.word	0x00000003
        /*0930*/ 	.word	0x00038840
        /*0934*/ 	.short	0x010a
        /*0936*/ 	.byte	0x3f
	.zero		1


	//   ....[65]....
        /*0938*/ 	.word	0x00029650
        /*093c*/ 	.word	0x00000005
        /*0940*/ 	.word	0x00038840
        /*0944*/ 	.short	0x010a
        /*0946*/ 	.byte	0x3f
	.zero		1


	//   ....[66]....
        /*0948*/ 	.word	0x00029690
        /*094c*/ 	.word	0x00000003
        /*0950*/ 	.word	0x00038860
        /*0954*/ 	.short	0x010a
        /*0956*/ 	.byte	0x3f
	.zero		1


	//   ....[67]....
        /*0958*/ 	.word	0x000296d0
        /*095c*/ 	.word	0x00000005
        /*0960*/ 	.word	0x00038860
        /*0964*/ 	.short	0x010a
        /*0966*/ 	.byte	0x3f
	.zero		1


	//   ....[68]....
        /*0968*/ 	.word	0x00029740
        /*096c*/ 	.word	0x00000003
        /*0970*/ 	.word	0x00038800
        /*0974*/ 	.short	0x010a
        /*0976*/ 	.byte	0x3f
	.zero		1


	//   ....[69]....
        /*0978*/ 	.word	0x00029790
        /*097c*/ 	.word	0x0000000c
        /*0980*/ 	.word	0x00000000
        /*0984*/ 	.short	0x010a
        /*0986*/ 	.byte	0x3f
	.zero		1


	//   ....[70]....
        /*0988*/ 	.word	0x000297f0
        /*098c*/ 	.word	0x00000004
        /*0990*/ 	.word	0x00038810
        /*0994*/ 	.short	0x010a
        /*0996*/ 	.byte	0x3f
	.zero		1


	//   ....[71]....
        /*0998*/ 	.word	0x00029840
        /*099c*/ 	.word	0x00000008
        /*09a0*/ 	.word	0x00000000
        /*09a4*/ 	.short	0x010a
        /*09a6*/ 	.byte	0x3f
	.zero		1


	//   ....[72]....
        /*09a8*/ 	.word	0x00029890
        /*09ac*/ 	.word	0x00000006
        /*09b0*/ 	.word	0x00000000
        /*09b4*/ 	.short	0x010a
        /*09b6*/ 	.byte	0x3f
	.zero		1


	//   ....[73]....
        /*09b8*/ 	.word	0x000298e0
        /*09bc*/ 	.word	0x0000000c
        /*09c0*/ 	.word	0x00000000
        /*09c4*/ 	.short	0x010a
        /*09c6*/ 	.byte	0x3f
	.zero		1


	//   ....[74]....
        /*09c8*/ 	.word	0x00029930
        /*09cc*/ 	.word	0x00000006
        /*09d0*/ 	.word	0x00000000
        /*09d4*/ 	.short	0x010a
        /*09d6*/ 	.byte	0x3f
	.zero		1


	//   ....[75]....
        /*09d8*/ 	.word	0x00029980
        /*09dc*/ 	.word	0x0000000c
        /*09e0*/ 	.word	0x00000000
        /*09e4*/ 	.short	0x010a
        /*09e6*/ 	.byte	0x3f
	.zero		1


	//   ....[76]....
        /*09e8*/ 	.word	0x00029a60
        /*09ec*/ 	.word	0x00000003
        /*09f0*/ 	.word	0x00038840
        /*09f4*/ 	.short	0x010a
        /*09f6*/ 	.byte	0x3f
	.zero		1


	//   ....[77]....
        /*09f8*/ 	.word	0x0002ade0
        /*09fc*/ 	.word	0x00000003
        /*0a00*/ 	.word	0x00038820
        /*0a04*/ 	.short	0x010a
        /*0a06*/ 	.byte	0x3f
	.zero		1


	//   ....[78]....
        /*0a08*/ 	.word	0x0002ae40
        /*0a0c*/ 	.word	0x00000003
        /*0a10*/ 	.word	0x00038860
        /*0a14*/ 	.short	0x010a
        /*0a16*/ 	.byte	0x3f
	.zero		1


	//   ....[79]....
        /*0a18*/ 	.word	0x0002b6d0
        /*0a1c*/ 	.word	0x0000000a
        /*0a20*/ 	.word	0x00038840
        /*0a24*/ 	.short	0x010a
        /*0a26*/ 	.byte	0x3f
	.zero		1


	//   ....[80]....
        /*0a28*/ 	.word	0x0002bb50
        /*0a2c*/ 	.word	0x0000000a
        /*0a30*/ 	.word	0x00038860
        /*0a34*/ 	.short	0x010a
        /*0a36*/ 	.byte	0x3f
	.zero		1


	//   ....[81]....
        /*0a38*/ 	.word	0x0002c2b0
        /*0a3c*/ 	.word	0x00000005
        /*0a40*/ 	.word	0x00038820
        /*0a44*/ 	.short	0x010a
        /*0a46*/ 	.byte	0x3f
	.zero		1


	//   ....[82]....
        /*0a48*/ 	.word	0x0002c450
        /*0a4c*/ 	.word	0x00000003
        /*0a50*/ 	.word	0x00038840
        /*0a54*/ 	.short	0x010a
        /*0a56*/ 	.byte	0x3f
	.zero		1


	//   ....[83]....
        /*0a58*/ 	.word	0x0002c4a0
        /*0a5c*/ 	.word	0x00000005
        /*0a60*/ 	.word	0x00038840
        /*0a64*/ 	.short	0x010a
        /*0a66*/ 	.byte	0x3f
	.zero		1


	//   ....[84]....
        /*0a68*/ 	.word	0x0002c4f0
        /*0a6c*/ 	.word	0x00000003
        /*0a70*/ 	.word	0x00038860
        /*0a74*/ 	.short	0x010a
        /*0a76*/ 	.byte	0x3f
	.zero		1


	//   ....[85]....
        /*0a78*/ 	.word	0x0002c8b0
        /*0a7c*/ 	.word	0x00000018
        /*0a80*/ 	.word	0x00000000
        /*0a84*/ 	.short	0x010a
        /*0a86*/ 	.byte	0x3f
	.zero		1


	//   ....[86]....
        /*0a88*/ 	.word	0x0002c9f0
        /*0a8c*/ 	.word	0x0000000b
        /*0a90*/ 	.word	0x00000000
        /*0a94*/ 	.short	0x010a
        /*0a96*/ 	.byte	0x3f
	.zero		1


	//   ....[87]....
        /*0a98*/ 	.word	0x0002d050
        /*0a9c*/ 	.word	0x0000003a
        /*0aa0*/ 	.word	0x00000000
        /*0aa4*/ 	.short	0x010a
        /*0aa6*/ 	.byte	0x3f
	.zero		1


	//   ....[88]....
        /*0aa8*/ 	.word	0x0002d190
        /*0aac*/ 	.word	0x00000014
        /*0ab0*/ 	.word	0x00000000
        /*0ab4*/ 	.short	0x010a
        /*0ab6*/ 	.byte	0x3f
	.zero		1


	//   ....[89]....
        /*0ab8*/ 	.word	0x0002f6b0
        /*0abc*/ 	.word	0x0000000b
        /*0ac0*/ 	.word	0x00000000
        /*0ac4*/ 	.short	0x0101
        /*0ac6*/ 	.byte	0x3f
	.zero		1


	//   ....[90]....
        /*0ac8*/ 	.word	0x0003e2b0
        /*0acc*/ 	.word	0x00000007
        /*0ad0*/ 	.word	0x00000000
        /*0ad4*/ 	.short	0x0101
        /*0ad6*/ 	.byte	0x3f
	.zero		1


	//   ....[91]....
        /*0ad8*/ 	.word	0x0003e2e0
        /*0adc*/ 	.word	0x0000000b
        /*0ae0*/ 	.word	0x00000000
        /*0ae4*/ 	.short	0x010a
        /*0ae6*/ 	.byte	0x3f
	.zero		1


	//   ....[92]....
        /*0ae8*/ 	.word	0x0003e330
        /*0aec*/ 	.word	0x00000014
        /*0af0*/ 	.word	0x00000000
        /*0af4*/ 	.short	0x010a
        /*0af6*/ 	.byte	0x3f
	.zero		1


	//----- nvinfo : EIATTR_NUM_MBARRIERS
	.align		4
.L_794:
        /*0af8*/ 	.byte	0x03, 0x38
        /*0afa*/ 	.short	0x0017


	//----- nvinfo : EIATTR_EXIT_INSTR_OFFSETS
	.align		4
        /*0afc*/ 	.byte	0x04, 0x1c
        /*0afe*/ 	.short	(.L_796 - .L_795)


	//   ....[0]....
.L_795:
        /*0b00*/ 	.word	0x00029720


	//----- nvinfo : EIATTR_MAX_THREADS
	.align		4
.L_796:
        /*0b04*/ 	.byte	0x04, 0x05
        /*0b06*/ 	.short	(.L_798 - .L_797)
.L_797:
        /*0b08*/ 	.word	0x00000180
        /*0b0c*/ 	.word	0x00000001
        /*0b10*/ 	.word	0x00000001


	//----- nvinfo : EIATTR_CRS_STACK_SIZE
	.align		4
.L_798:
        /*0b14*/ 	.byte	0x04, 0x1e
        /*0b16*/ 	.short	(.L_800 - .L_799)
.L_799:
        /*0b18*/ 	.word	0x00000000


	//----- nvinfo : EIATTR_CBANK_PARAM_SIZE
	.align		4
.L_800:
        /*0b1c*/ 	.byte	0x03, 0x19
        /*0b1e*/ 	.short	0x0b70


	//----- nvinfo : EIATTR_PARAM_CBANK
	.align		4
        /*0b20*/ 	.byte	0x04, 0x0a
        /*0b22*/ 	.short	(.L_802 - .L_801)
	.align		4
.L_801:
        /*0b24*/ 	.word	index@(.nv.constant0._ZN7cutlass13device_kernelIN5flash11enable_sm90INS1_16FlashAttnFwdSm90INS1_25CollectiveMainloopFwdSm90ILi2EN4cute5tupleIJNS5_1CILi1EEES8_S8_EEENS6_IJNS7_ILi64EEESA_SA_EEELi512ENS_6half_tEfNS_4arch4Sm90ELb0ELb1ELb1ELb0ELb1ELb0ELb1ELb0ELb0ELb1ELb1ELb0EEENS1_21CollectiveEpilogueFwdINS6_IJSA_NS7_ILi512EEESA_EEES9_SC_SE_Li256ELb0ELb1ELb1ELb0EEENS1_19SingleTileSchedulerILb0ELb1ELb1ELi64EEEEEEEEEvNT_6ParamsE)
        /*0b28*/ 	.short	0x0210
        /*0b2a*/ 	.short	0x0b70


	//----- nvinfo : EIATTR_SW_WAR
	.align		4
.L_802:
        /*0b2c*/ 	.byte	0x04, 0x36
        /*0b2e*/ 	.short	(.L_804 - .L_803)
.L_803:
        /*0b30*/ 	.word	0x00000008
.L_804:


//--------------------- .nv.info._ZN7cutlass13device_kernelIN5flash11enable_sm90INS1_16FlashAttnFwdSm90INS1_25CollectiveMainloopFwdSm90ILi2EN4cute5tupleIJNS5_1CILi1EEES8_S8_EEENS6_IJNS7_ILi64EEESA_SA_EEELi512ENS_6half_tEfNS_4arch4Sm90ELb0ELb1ELb1ELb1ELb1ELb0ELb0ELb0ELb0ELb1ELb1ELb0EEENS1_21CollectiveEpilogueFwdINS6_IJSA_NS7_ILi512EEESA_EEES9_SC_SE_Li256ELb1ELb1ELb1ELb0EEENS1_36VarlenDynamicPersistentTileSchedulerILi64ELi64ELi256ELi128ELb1ELb1ELb1ELb1ELb0ELb1EEEEEEEEEvNT_6ParamsE --------------------------
	.section	.nv.info._ZN7cutlass13device_kernelIN5flash11enable_sm90INS1_16FlashAttnFwdSm90INS1_25CollectiveMainloopFwdSm90ILi2EN4cute5tupleIJNS5_1CILi1EEES8_S8_EEENS6_IJNS7_ILi64EEESA_SA_EEELi512ENS_6half_tEfNS_4arch4Sm90ELb0ELb1ELb1ELb1ELb1ELb0ELb0ELb0ELb0ELb1ELb1ELb0EEENS1_21CollectiveEpilogueFwdINS6_IJSA_NS7_ILi512EEESA_EEES9_SC_SE_Li256ELb1ELb1ELb1ELb0EEENS1_36VarlenDynamicPersistentTileSchedulerILi64ELi64ELi256ELi128ELb1ELb1ELb1ELb1ELb0ELb1EEEEEEEEEvNT_6ParamsE,"",@"SHT_CUDA_INFO"
	.sectionflags	@""
	.align	4


	//----- nvinfo : EIATTR_CUDA_API_VERSION
	.align		4
        /*0000*/ 	.byte	0x04, 0x37
        /*0002*/ 	.short	(.L_806 - .L_805)
.L_805:
        /*0004*/ 	.word	0x00000082


	//----- nvinfo : EIATTR_KPARAM_INFO
	.align		4
.L_806:
        /*0008*/ 	.byte	0x04, 0x17
        /*000a*/ 	.short	(.L_808 - .L_807)
.L_807:
        /*000c*/ 	.word	0x00000000
        /*0010*/ 	.short	0x0000
        /*0012*/ 	.short	0x0070
        /*0014*/ 	.byte	0x00, 0xf0, 0x01, 0x2a


	//----- nvinfo : EIATTR_SPARSE_MMA_MASK
	.align		4
.L_808:
        /*0018*/ 	.byte	0x03, 0x50
        /*001a*/ 	.short	0x0000


	//----- nvinfo : EIATTR_MAXREG_COUNT
	.align		4
        /*001c*/ 	.byte	0x03, 0x1b
        /*001e*/ 	.short	0x00a8


	//----- nvinfo : EIATTR_NUM_BARRIERS
	.align		4
        /*0020*/ 	.byte	0x02, 0x4c
        /*0022*/ 	.byte	0x10
	.zero		1


	//----- nvinfo : EIATTR_EXTERNS
	.align		4
        /*0024*/ 	.byte	0x04, 0x0f
        /*0026*/ 	.short	(.L_810 - .L_809)


	//   ....[0]....
	.align		4
.L_809:
        /*0028*/ 	.word	index@(__assertfail)


	//----- nvinfo : EIATTR_ANNOTATIONS
	.align		4
.L_810:
        /*002c*/ 	.byte	0x04, 0x55
        /*002e*/ 	.short	(.L_812 - .L_811)


	//   ....[0]....
.L_811:
        /* <DEDUP_REMOVED lines=12> */


	//----- nvinfo : EIATTR_MERCURY_ISA_VERSION
	.align		4
.L_812:
        /*00d8*/ 	.byte	0x03, 0x5f
        /*00da*/ 	.short	0x0101


	//----- nvinfo : EIATTR_UNUSED_LOAD_BYTE_OFFSET
	.align		4
        /*00dc*/ 	.byte	0x04, 0x44
        /*00de*/ 	.short	(.L_814 - .L_813)


	//   ....[0]....
.L_813:
        /*00e0*/ 	.word	0x00000940
        /*00e4*/ 	.word	0x0000fff0


	//   ....[1]....
        /*00e8*/ 	.word	0x0000ef00
        /*00ec*/ 	.word	0x0000fff0


	//----- nvinfo : EIATTR_INT_WARP_WIDE_INSTR_OFFSETS
	.align		4
.L_814:
        /*00f0*/ 	.byte	0x04, 0x31
        /*00f2*/ 	.short	(.L_816 - .L_815)


	//   ....[0]....
.L_815:
        /*00f4*/ 	.word	0x000000c0


	//   ....[1]....
        /*00f8*/ 	.word	0x000000d0


	//   ....[2]....
        /*00fc*/ 	.word	0x00000170


	//   ....[3]....
        /*0100*/ 	.word	0x00015580


	//   ....[4]....
        /*0104*/ 	.word	0x00015610


	//   ....[5]....
        /*0108*/ 	.word	0x00018910


	//   ....[6]....
        /*010c*/ 	.word	0x000189a0


	//----- nvinfo : EIATTR_COOP_GROUP_MASK_REGIDS
	.align		4
.L_816:
        /*0110*/ 	.byte	0x04, 0x29
        /*0112*/ 	.short	(.L_818 - .L_817)


	//   ....[0]....
.L_817:
        /*0114*/ 	.word	0xffffffff


	//   ....[1]....
        /*0118*/ 	.word	0xffffffff


	//   ....[2]....
        /*011c*/ 	.word	0xffffffff


	//   ....[3]....
        /*0120*/ 	.word	0xffffffff


	//   ....[4]....
        /*0124*/ 	.word	0xffffffff


	//   ....[5]....
        /*0128*/ 	.word	0xffffffff


	//   ....[6]....
        /*012c*/ 	.word	0xffffffff


	//   ....[7]....
        /*0130*/ 	.word	0xffffffff


	//   ....[8]....
        /*0134*/ 	.word	0xffffffff


	//   ....[9]....
        /*0138*/ 	.word	0xffffffff


	//   ....[10]....
        /*013c*/ 	.word	0xffffffff


	//   ....[11]....
        /*0140*/ 	.word	0xffffffff


	//   ....[12]....
        /*0144*/ 	.word	0xffffffff


	//   ....[13]....
        /*0148*/ 	.word	0xffffffff


	//   ....[14]....
        /*014c*/ 	.word	0xffffffff


	//   ....[15]....
        /*0150*/ 	.word	0xffffffff


	//   ....[16]....
        /*0154*/ 	.word	0xffffffff


	//   ....[17]....
        /*0158*/ 	.word	0xffffffff


	//   ....[18]....
        /*015c*/ 	.word	0xffffffff


	//   ....[19]....
        /*0160*/ 	.word	0xffffffff


	//   ....[20]....
        /*0164*/ 	.word	0xffffffff


	//   ....[21]....
        /*0168*/ 	.word	0xffffffff


	//   ....[22]....
        /*016c*/ 	.word	0xffffffff


	//   ....[23]....
        /*0170*/ 	.word	0xffffffff


	//   ....[24]....
        /*0174*/ 	.word	0xffffffff


	//   ....[25]....
        /*0178*/ 	.word	0xffffffff


	//   ....[26]....
        /*017c*/ 	.word	0xffffffff


	//   ....[27]....
        /*0180*/ 	.word	0xffffffff


	//   ....[28]....
        /*0184*/ 	.word	0xffffffff


	//   ....[29]....
        /*0188*/ 	.word	0xffffffff


	//   ....[30]....
        /*018c*/ 	.word	0xffffffff


	//   ....[31]....
        /*0190*/ 	.word	0xffffffff


	//   ....[32]....
        /*0194*/ 	.word	0xffffffff


	//   ....[33]....
        /*0198*/ 	.word	0xffffffff


	//   ....[34]....
        /*019c*/ 	.word	0xffffffff


	//   ....[35]....
        /*01a0*/ 	.word	0xffffffff


	//   ....[36]....
        /*01a4*/ 	.word	0xffffffff


	//   ....[37]....
        /*01a8*/ 	.word	0xffffffff


	//   ....[38]....
        /*01ac*/ 	.word	0xffffffff


	//   ....[39]....
        /*01b0*/ 	.word	0xffffffff


	//   ....[40]....
        /*01b4*/ 	.word	0xffffffff


	//   ....[41]....
        /*01b8*/ 	.word	0xffffffff


	//   ....[42]....
        /*01bc*/ 	.word	0xffffffff


	//   ....[43]....
        /*01c0*/ 	.word	0xffffffff


	//   ....[44]....
        /*01c4*/ 	.word	0xffffffff


	//   ....[45]....
        /*01c8*/ 	.word	0xffffffff


	//   ....[46]....
        /*01cc*/ 	.word	0xffffffff


	//   ....[47]....
        /*01d0*/ 	.word	0xffffffff


	//   ....[48]....
        /*01d4*/ 	.word	0xffffffff


	//   ....[49]....
        /*01d8*/ 	.word	0xffffffff


	//   ....[50]....
        /*01dc*/ 	.word	0xffffffff


	//   ....[51]....
        /*01e0*/ 	.word	0xffffffff


	//   ....[52]....
        /*01e4*/ 	.word	0xffffffff


	//   ....[53]....
        /*01e8*/ 	.word	0xffffffff


	//   ....[54]....
        /*01ec*/ 	.word	0xffffffff


	//   ....[55]....
        /*01f0*/ 	.word	0xffffffff


	//   ....[56]....
        /*01f4*/ 	.word	0xffffffff


	//   ....[57]....
        /*01f8*/ 	.word	0xffffffff


	//   ....[58]....
        /*01fc*/ 	.word	0xffffffff


	//   ....[59]....
        /*0200*/ 	.word	0xffffffff


	//   ....[60]....
        /*0204*/ 	.word	0xffffffff


	//   ....[61]....
        /*0208*/ 	.word	0xffffffff


	//   ....[62]....
        /*020c*/ 	.word	0xffffffff


	//   ....[63]....
        /*0210*/ 	.word	0xffffffff


	//   ....[64]....
        /*0214*/ 	.word	0xffffffff


	//   ....[65]....
        /*0218*/ 	.word	0xffffffff


	//   ....[66]....
        /*021c*/ 	.word	0xffffffff


	//   ....[67]....
        /*0220*/ 	.word	0xffffffff


	//   ....[68]....
        /*0224*/ 	.word	0xffffffff


	//   ....[69]....
        /*0228*/ 	.word	0xffffffff


	//   ....[70]....
        /*022c*/ 	.word	0xffffffff


	//   ....[71]....
        /*0230*/ 	.word	0xffffffff


	//   ....[72]....
        /*0234*/ 	.word	0xffffffff


	//   ....[73]....
        /*0238*/ 	.word	0xffffffff


	//   ....[74]....
        /*023c*/ 	.word	0xffffffff


	//   ....[75]....
        /*0240*/ 	.word	0xffffffff


	//   ....[76]....
        /*0244*/ 	.word	0xffffffff


	//   ....[77]....
        /*0248*/ 	.word	0xffffffff


	//   ....[78]....
        /*024c*/ 	.word	0xffffffff


	//   ....[79]....
        /*0250*/ 	.word	0xffffffff


	//   ....[80]....
        /*0254*/ 	.word	0xffffffff


	//   ....[81]....
        /*0258*/ 	.word	0xffffffff


	//   ....[82]....
        /*025c*/ 	.word	0xffffffff


	//   ....[83]....
        /*0260*/ 	.word	0xffffffff


	//   ....[84]....
        /*0264*/ 	.word	0xffffffff


	//   ....[85]....
        /*0268*/ 	.word	0xffffffff


	//   ....[86]....
        /*026c*/ 	.word	0xffffffff


	//   ....[87]....
        /*0270*/ 	.word	0xffffffff


	//   ....[88]....
        /*0274*/ 	.word	0xffffffff


	//   ....[89]....
        /*0278*/ 	.word	0xffffffff


	//   ....[90]....
        /*027c*/ 	.word	0xffffffff


	//   ....[91]....
        /*0280*/ 	.word	0xffffffff


	//   ....[92]....
        /*0284*/ 	.word	0xffffffff


	//   ....[93]....
        /*0288*/ 	.word	0xffffffff


	//   ....[94]....
        /*028c*/ 	.word	0xffffffff


	//   ....[95]....
        /*0290*/ 	.word	0xffffffff


	//   ....[96]....
        /*0294*/ 	.word	0xffffffff


	//   ....[97]....
        /*0298*/ 	.word	0xffffffff


	//   ....[98]....
        /*029c*/ 	.word	0xffffffff


	//   ....[99]....
        /*02a0*/ 	.word	0xffffffff


	//   ....[100]....
        /*02a4*/ 	.word	0xffffffff


	//   ....[101]....
        /*02a8*/ 	.word	0xffffffff


	//   ....[102]....
        /*02ac*/ 	.word	0xffffffff


	//   ....[103]....
        /*02b0*/ 	.word	0xffffffff


	//   ....[104]....
        /*02b4*/ 	.word	0xffffffff


	//   ....[105]....
        /*02b8*/ 	.word	0xffffffff


	//   ....[106]....
        /*02bc*/ 	.word	0xffffffff


	//   ....[107]....
        /*02c0*/ 	.word	0xffffffff


	//   ....[108]....
        /*02c4*/ 	.word	0xffffffff


	//   ....[109]....
        /*02c8*/ 	.word	0xffffffff


	//   ....[110]....
        /*02cc*/ 	.word	0xffffffff


	//   ....[111]....
        /*02d0*/ 	.word	0xffffffff


	//   ....[112]....
        /*02d4*/ 	.word	0xffffffff


	//   ....[113]....
        /*02d8*/ 	.word	0xffffffff


	//   ....[114]....
        /*02dc*/ 	.word	0xffffffff


	//   ....[115]....
        /*02e0*/ 	.word	0xffffffff


	//   ....[116]....
        /*02e4*/ 	.word	0xffffffff


	//   ....[117]....
        /*02e8*/ 	.word	0xffffffff


	//   ....[118]....
        /*02ec*/ 	.word	0xffffffff


	//   ....[119]....
        /*02f0*/ 	.word	0xffffffff


	//   ....[120]....
        /*02f4*/ 	.word	0xffffffff


	//   ....[121]....
        /*02f8*/ 	.word	0xffffffff


	//   ....[122]....
        /*02fc*/ 	.word	0xffffffff


	//   ....[123]....
        /*0300*/ 	.word	0xffffffff


	//   ....[124]....
        /*0304*/ 	.word	0xffffffff


	//   ....[125]....
        /*0308*/ 	.word	0xffffffff


	//   ....[126]....
        /*030c*/ 	.word	0xffffffff


	//   ....[127]....
        /*0310*/ 	.word	0xffffffff


	//   ....[128]....
        /*0314*/ 	.word	0xffffffff


	//   ....[129]....
        /*0318*/ 	.word	0xffffffff


	//   ....[130]....
        /*031c*/ 	.word	0xffffffff


	//   ....[131]....
        /*0320*/ 	.word	0x0500000f


	//   ....[132]....
        /*0324*/ 	.word	0x0500000f


	//   ....[133]....
        /*0328*/ 	.word	0x0500000f


	//   ....[134]....
        /*032c*/ 	.word	0x0500000f


	//   ....[135]....
        /*0330*/ 	.word	0x0500000f


	//   ....[136]....
        /*0334*/ 	.word	0x0500000f


	//   ....[137]....
        /*0338*/ 	.word	0x0500000f


	//   ....[138]....
        /*033c*/ 	.word	0x0500000f


	//   ....[139]....
        /*0340*/ 	.word	0x0500000f


	//   ....[140]....
        /*0344*/ 	.word	0x0500000f


	//   ....[141]....
        /*0348*/ 	.word	0x0500000f


	//   ....[142]....
        /*034c*/ 	.word	0x0500000f


	//   ....[143]....
        /*0350*/ 	.word	0x0500000f


	//   ....[144]....
        /*0354*/ 	.word	0x0500000f


	//   ....[145]....
        /*0358*/ 	.word	0x0500000f


	//   ....[146]....
        /*035c*/ 	.word	0x0500000f


	//   ....[147]....
        /*0360*/ 	.word	0x0500000f


	//   ....[148]....
        /*0364*/ 	.word	0x0500000f


	//   ....[149]....
        /*0368*/ 	.word	0x0500000f


	//   ....[150]....
        /*036c*/ 	.word	0x0500000f


	//   ....[151]....
        /*0370*/ 	.word	0x0500000f


	//   ....[152]....
        /*0374*/ 	.word	0x0500000f


	//   ....[153]....
        /*0378*/ 	.word	0x0500000f


	//   ....[154]....
        /*037c*/ 	.word	0x0500000f


	//   ....[155]....
        /*0380*/ 	.word	0x0500000f


	//   ....[156]....
        /*0384*/ 	.word	0x0500000f


	//   ....[157]....
        /*0388*/ 	.word	0x0500000f


	//   ....[158]....
        /*038c*/ 	.word	0x0500000f


	//   ....[159]....
        /*0390*/ 	.word	0x0500000f


	//   ....[160]....
        /*0394*/ 	.word	0x0500000f


	//   ....[161]....
        /*0398*/ 	.word	0x0500000f


	//   ....[162]....
        /*039c*/ 	.word	0x0500000f


	//   ....[163]....
        /*03a0*/ 	.word	0x0500000f


	//   ....[164]....
        /*03a4*/ 	.word	0x0500000f


	//   ....[165]....
        /*03a8*/ 	.word	0x0500000f


	//   ....[166]....
        /*03ac*/ 	.word	0x0500000f


	//   ....[167]....
        /*03b0*/ 	.word	0x0500000f


	//   ....[168]....
        /*03b4*/ 	.word	0x0500000f


	//   ....[169]....
        /*03b8*/ 	.word	0x0500000f


	//   ....[170]....
        /*03bc*/ 	.word	0x0500000f


	//   ....[171]....
        /*03c0*/ 	.word	0x0500000f


	//   ....[172]....
        /*03c4*/ 	.word	0x0500000f


	//   ....[173]....
        /*03c8*/ 	.word	0x0500000f


	//   ....[174]....
        /*03cc*/ 	.word	0x0500000f


	//   ....[175]....
        /*03d0*/ 	.word	0x0500000f


	//   ....[176]....
        /*03d4*/ 	.word	0x0500000f


	//   ....[177]....
        /*03d8*/ 	.word	0x0500000f


	//   ....[178]....
        /*03dc*/ 	.word	0x0500000f


	//   ....[179]....
        /*03e0*/ 	.word	0x0500000f


	//   ....[180]....
        /*03e4*/ 	.word	0x0500000f


	//   ....[181]....
        /*03e8*/ 	.word	0x0500000f


	//   ....[182]....
        /*03ec*/ 	.word	0x0500000f


	//   ....[183]....
        /*03f0*/ 	.word	0x0500000f


	//   ....[184]....
        /*03f4*/ 	.word	0x0500000f


	//   ....[185]....
        /*03f8*/ 	.word	0x0500000f


	//   ....[186]....
        /*03fc*/ 	.word	0x0500000f


	//   ....[187]....
        /*0400*/ 	.word	0x0500000f


	//   ....[188]....
        /*0404*/ 	.word	0x0500000f


	//   ....[189]....
        /*0408*/ 	.word	0x0500000f


	//   ....[190]....
        /*040c*/ 	.word	0x0500000f


	//----- nvinfo : EIATTR_COOP_GROUP_INSTR_OFFSETS
	.align		4
.L_818:
        /*0410*/ 	.byte	0x04, 0x28
        /*0412*/ 	.short	(.L_820 - .L_819)


	//   ....[0]....
.L_819:
        /*0414*/ 	.word	0x00000070


	//   ....[1]....
        /*0418*/ 	.word	0x000000b0


	//   ....[2]....
        /*041c*/ 	.word	0x00000290


	//   ....[3]....
        /*0420*/ 	.word	0x000003f0


	//   ....[4]....
        /*0424*/ 	.word	0x00000510


	//   ....[5]....
        /*0428*/ 	.word	0x00000670


	//   ....[6]....
        /*042c*/ 	.word	0x00002350


	//   ....[7]....
        /*0430*/ 	.word	0x000047d0


	//   ....[8]....
        /*0434*/ 	.word	0x00004f90


	//   ....[9]....
        /*0438*/ 	.word	0x00005550


	//   ....[10]....
        /*043c*/ 	.word	0x00005ec0


	//   ....[11]....
        /*0440*/ 	.word	0x00005fc0


	//   ....[12]....
        /*0444*/ 	.word	0x00006330


	//   ....[13]....
        /*0448*/ 	.word	0x000063a0


	//   ....[14]....
        /*044c*/ 	.word	0x00006bf0


	//   ....[15]....
        /*0450*/ 	.word	0x000073b0


	//   ....[16]....
        /*0454*/ 	.word	0x000078f0


	//   ....[17]....
        /*0458*/ 	.word	0x00008200


	//   ....[18]....
        /*045c*/ 	.word	0x00008300


	//   ....[19]....
        /*0460*/ 	.word	0x00008720


	//   ....[20]....
        /*0464*/ 	.word	0x00008780


	//   ....[21]....
        /*0468*/ 	.word	0x000098c0


	//   ....[22]....
        /*046c*/ 	.word	0x0000a2e0


	//   ....[23]....
        /*0470*/ 	.word	0x0000a350


	//   ....[24]....
        /*0474*/ 	.word	0x0000abb0


	//   ....[25]....
        /*0478*/ 	.word	0x0000ac10


	//   ....[26]....
        /*047c*/ 	.word	0x0000b860


	//   ....[27]....
        /*0480*/ 	.word	0x0000be10


	//   ....[28]....
        /*0484*/ 	.word	0x0000c350


	//   ....[29]....
        /*0488*/ 	.word	0x0000cc60


	//   ....[30]....
        /*048c*/ 	.word	0x0000cd60


	//   ....[31]....
        /*0490*/ 	.word	0x0000d180


	//   ....[32]....
        /*0494*/ 	.word	0x0000d1e0


	//   ....[33]....
        /*0498*/ 	.word	0x0000e320


	//   ....[34]....
        /*049c*/ 	.word	0x0000e400


	//   ....[35]....
        /*04a0*/ 	.word	0x0000e460


	//   ....[36]....
        /*04a4*/ 	.word	0x0000e490


	//   ....[37]....
        /*04a8*/ 	.word	0x0000e4d0


	//   ....[38]....
        /*04ac*/ 	.word	0x0000fce0


	//   ....[39]....
        /*04b0*/ 	.word	0x000100e0


	//   ....[40]....
        /*04b4*/ 	.word	0x000100f0


	//   ....[41]....
        /*04b8*/ 	.word	0x00010100


	//   ....[42]....
        /*04bc*/ 	.word	0x00010130


	//   ....[43]....
        /*04c0*/ 	.word	0x00010d70


	//   ....[44]....
        /*04c4*/ 	.word	0x00010d80


	//   ....[45]....
        /*04c8*/ 	.word	0x00011020


	//   ....[46]....
        /*04cc*/ 	.word	0x00011040


	//   ....[47]....
        /*04d0*/ 	.word	0x00011770


	//   ....[48]....
        /*04d4*/ 	.word	0x000117a0


	//   ....[49]....
        /*04d8*/ 	.word	0x00012010


	//   ....[50]....
        /*04dc*/ 	.word	0x00012030


	//   ....[51]....
        /*04e0*/ 	.word	0x000133c0


	//   ....[52]....
        /*04e4*/ 	.word	0x00013400


	//   ....[53]....
        /*04e8*/ 	.word	0x00013640


	//   ....[54]....
        /*04ec*/ 	.word	0x00013660


	//   ....[55]....
        /*04f0*/ 	.word	0x00013920


	//   ....[56]....
        /*04f4*/ 	.word	0x00013b10


	//   ....[57]....
        /*04f8*/ 	.word	0x00013b40


	//   ....[58]....
        /*04fc*/ 	.word	0x00013b70


	//   ....[59]....
        /*0500*/ 	.word	0x00013ba0


	//   ....[60]....
        /*0504*/ 	.word	0x00013bd0


	//   ....[61]....
        /*0508*/ 	.word	0x00013c00


	//   ....[62]....
        /*050c*/ 	.word	0x00013d70


	//   ....[63]....
        /*0510*/ 	.word	0x00013da0


	//   ....[64]....
        /*0514*/ 	.word	0x00013dd0


	//   ....[65]....
        /*0518*/ 	.word	0x00013e00


	//   ....[66]....
        /*051c*/ 	.word	0x00013e30


	//   ....[67]....
        /*0520*/ 	.word	0x00013e60


	//   ....[68]....
        /*0524*/ 	.word	0x00013ef0


	//   ....[69]....
        /*0528*/ 	.word	0x00013f20


	//   ....[70]....
        /*052c*/ 	.word	0x00013f30


	//   ....[71]....
        /*0530*/ 	.word	0x00013f70


	//   ....[72]....
        /*0534*/ 	.word	0x000162f0


	//   ....[73]....
        /*0538*/ 	.word	0x00016310


	//   ....[74]....
        /*053c*/ 	.word	0x000163a0


	//   ....[75]....
        /*0540*/ 	.word	0x000163c0


	//   ....[76]....
        /*0544*/ 	.word	0x00016440


	//   ....[77]....
        /*0548*/ 	.word	0x00016460


	//   ....[78]....
        /*054c*/ 	.word	0x00016470


	//   ....[79]....
        /*0550*/ 	.word	0x00016480


	//   ....[80]....
        /*0554*/ 	.word	0x00016b40


	//   ....[81]....
        /*0558*/ 	.word	0x00016b70


	//   ....[82]....
        /*055c*/ 	.word	0x00016c10


	//   ....[83]....
        /*0560*/ 	.word	0x00016c30


	//   ....[84]....
        /*0564*/ 	.word	0x00016cb0


	//   ....[85]....
        /*0568*/ 	.word	0x00016cd0


	//   ....[86]....
        /*056c*/ 	.word	0x00016ce0


	//   ....[87]....
        /*0570*/ 	.word	0x00016cf0


	//   ....[88]....
        /*0574*/ 	.word	0x00017140


	//   ....[89]....
        /*0578*/ 	.word	0x00017170


	//   ....[90]....
        /*057c*/ 	.word	0x00017360


	//   ....[91]....
        /*0580*/ 	.word	0x000173a0


	//   ....[92]....
        /*0584*/ 	.word	0x000173b0


	//   ....[93]....
        /*0588*/ 	.word	0x000173c0


	//   ....[94]....
        /*058c*/ 	.word	0x00017510


	//   ....[95]....
        /*0590*/ 	.word	0x00017660


	//   ....[96]....
        /*0594*/ 	.word	0x00017e40


	//   ....[97]....
        /*0598*/ 	.word	0x00017e60


	//   ....[98]....
        /*059c*/ 	.word	0x00017eb0


	//   ....[99]....
        /*05a0*/ 	.word	0x00017ec0


	//   ....[100]....
        /*05a4*/ 	.word	0x00017f00


	//   ....[101]....
        /*05a8*/ 	.word	0x00017f10


	//   ....[102]....
        /*05ac*/ 	.word	0x00017f20


	//   ....[103]....
        /*05b0*/ 	.word	0x00017f60


	//   ....[104]....
        /*05b4*/ 	.word	0x00018260


	//   ....[105]....
        /*05b8*/ 	.word	0x000182a0


	//   ....[106]....
        /*05bc*/ 	.word	0x000182c0


	//   ....[107]....
        /*05c0*/ 	.word	0x000182e0


	//   ....[108]....
        /*05c4*/ 	.word	0x00018310


	//   ....[109]....
        /*05c8*/ 	.word	0x00018330


	//   ....[110]....
        /*05cc*/ 	.word	0x00018430


	//   ....[111]....
        /*05d0*/ 	.word	0x00018580


	//   ....[112]....
        /*05d4*/ 	.word	0x00018bc0


	//   ....[113]....
        /*05d8*/ 	.word	0x00018bf0


	//   ....[114]....
        /*05dc*/ 	.word	0x00018c50


	//   ....[115]....
        /*05e0*/ 	.word	0x00018c80


	//   ....[116]....
        /*05e4*/ 	.word	0x00018cb0


	//   ....[117]....
        /*05e8*/ 	.word	0x00018ce0


	//   ....[118]....
        /*05ec*/ 	.word	0x00018d10


	//   ....[119]....
        /*05f0*/ 	.word	0x00018d40


	//   ....[120]....
        /*05f4*/ 	.word	0x00018ee0


	//   ....[121]....
        /*05f8*/ 	.word	0x00018f10


	//   ....[122]....
        /*05fc*/ 	.word	0x00018f40


	//   ....[123]....
        /*0600*/ 	.word	0x00018f70


	//   ....[124]....
        /*0604*/ 	.word	0x00018fa0


	//   ....[125]....
        /*0608*/ 	.word	0x00018fd0


	//   ....[126]....
        /*060c*/ 	.word	0x00019090


	//   ....[127]....
        /*0610*/ 	.word	0x000190b0


	//   ....[128]....
        /*0614*/ 	.word	0x000190d0


	//   ....[129]....
        /*0618*/ 	.word	0x00019130


	//   ....[130]....
        /*061c*/ 	.word	0x00019b50


	//   ....[131]....
        /*0620*/ 	.word	0x0001a260


	//   ....[132]....
        /*0624*/ 	.word	0x0001a350


	//   ....[133]....
        /*0628*/ 	.word	0x0001a3f0


	//   ....[134]....
        /*062c*/ 	.word	0x0001a450


	//   ....[135]....
        /*0630*/ 	.word	0x0001a540


	//   ....[136]....
        /*0634*/ 	.word	0x0001a5b0


	//   ....[137]....
        /*0638*/ 	.word	0x0001a6a0


	//   ....[138]....
        /*063c*/ 	.word	0x0001a710


	//   ....[139]....
        /*0640*/ 	.word	0x0001a7b0


	//   ....[140]....
        /*0644*/ 	.word	0x0001a8a0


	//   ....[141]....
        /*0648*/ 	.word	0x0001a910


	//   ....[142]....
        /*064c*/ 	.word	0x0001a970


	//   ....[143]....
        /*0650*/ 	.word	0x0001aa60


	//   ....[144]....
        /*0654*/ 	.word	0x0001aac0


	//   ....[145]....
        /*0658*/ 	.word	0x0001abc0


	//   ....[146]....
        /*065c*/ 	.word	0x0001ac20


	//   ....[147]....
        /*0660*/ 	.word	0x0001acc0


	//   ....[148]....
        /*0664*/ 	.word	0x0001ae40


	//   ....[149]....
        /*0668*/ 	.word	0x0001af40


	//   ....[150]....
        /*066c*/ 	.word	0x0001b1b0


	//   ....[151]....
        /*0670*/ 	.word	0x0001b200


	//   ....[152]....
        /*0674*/ 	.word	0x0001b3d0


	//   ....[153]....
        /*0678*/ 	.word	0x0001b420


	//   ....[154]....
        /*067c*/ 	.word	0x0001b5f0


	//   ....[155]....
        /*0680*/ 	.word	0x0001b640


	//   ....[156]....
        /*0684*/ 	.word	0x0001b730


	//   ....[157]....
        /*0688*/ 	.word	0x0001b7d0


	//   ....[158]....
        /*068c*/ 	.word	0x0001b830


	//   ....[159]....
        /*0690*/ 	.word	0x0001b8e0


	//   ....[160]....
        /*0694*/ 	.word	0x0001b940


	//   ....[161]....
        /*0698*/ 	.word	0x0001b9f0


	//   ....[162]....
        /*069c*/ 	.word	0x0001ba50


	//   ....[163]....
        /*06a0*/ 	.word	0x0001bb00


	//   ....[164]....
        /*06a4*/ 	.word	0x0001bbf0


	//   ....[165]....
        /*06a8*/ 	.word	0x0001bcd0


	//   ....[166]....
        /*06ac*/ 	.word	0x0001bde0


	//   ....[167]....
        /*06b0*/ 	.word	0x0001bee0


	//   ....[168]....
        /*06b4*/ 	.word	0x0001c010


	//   ....[169]....
        /*06b8*/ 	.word	0x0001c0f0


	//   ....[170]....
        /*06bc*/ 	.word	0x0001c1f0


	//   ....[171]....
        /*06c0*/ 	.word	0x0001c2d0


	//   ....[172]....
        /*06c4*/ 	.word	0x0001c360


	//   ....[173]....
        /*06c8*/ 	.word	0x0001c400


	//   ....[174]....
        /*06cc*/ 	.word	0x0001c570


	//   ....[175]....
        /*06d0*/ 	.word	0x0001c5e0


	//   ....[176]....
        /*06d4*/ 	.word	0x0001c650


	//   ....[177]....
        /*06d8*/ 	.word	0x0001c6c0


	//   ....[178]....
        /*06dc*/ 	.word	0x0001c730


	//   ....[179]....
        /*06e0*/ 	.word	0x0001c7b0


	//   ....[180]....
        /*06e4*/ 	.word	0x0001c830


	//   ....[181]....
        /*06e8*/ 	.word	0x0001c8c0


	//   ....[182]....
        /*06ec*/ 	.word	0x0001c930


	//   ....[183]....
        /*06f0*/ 	.word	0x0001c9a0


	//   ....[184]....
        /*06f4*/ 	.word	0x0001ca10


	//   ....[185]....
        /*06f8*/ 	.word	0x0001ca90


	//   ....[186]....
        /*06fc*/ 	.word	0x0001cb00


	//   ....[187]....
        /*0700*/ 	.word	0x0001cb90


	//   ....[188]....
        /*0704*/ 	.word	0x0001cbf0


	//   ....[189]....
        /*0708*/ 	.word	0x0001cc80


	//   ....[190]....
        /*070c*/ 	.word	0x0001cdb0


	//----- nvinfo : EIATTR_REG_RECONFIG
	.align		4
.L_820:
        /*0710*/ 	.byte	0x01, 0x54
	.zero		2


	//----- nvinfo : EIATTR_SYSCALL_OFFSETS
	.align		4
        /*0714*/ 	.byte	0x04, 0x46
        /*0716*/ 	.short	(.L_822 - .L_821)


	//   ....[0]....
.L_821:
        /*0718*/ 	.word	0x000049a0


	//   ....[1]....
        /*071c*/ 	.word	0x00015770


	//   ....[2]....
        /*0720*/ 	.word	0x000158c0


	//   ....[3]....
        /*0724*/ 	.word	0x000159b0


	//   ....[4]....
        /*0728*/ 	.word	0x000167a0


	//----- nvinfo : EIATTR_MBARRIER_INSTR_OFFSETS
	.align		4
.L_822:
        /*072c*/ 	.byte	0x04, 0x39
        /*072e*/ 	.short	(.L_824 - .L_823)


	//   ....[0]....
.L_823:
        /*0730*/ 	.word	0x00000180
        /*0734*/ 	.word	0x000000ff
        /*0738*/ 	.word	0x00028c00
        /*073c*/ 	.short	0x0100
        /*073e*/ 	.byte	0x08
	.zero		1


	//   ....[1]....
        /*0740*/ 	.word	0x00000190
        /*0744*/ 	.word	0x000000ff
        /*0748*/ 	.word	0x00028c20
        /*074c*/ 	.short	0x0100
        /*074e*/ 	.byte	0x08
	.zero		1


	//   ....[2]....
        /*0750*/ 	.word	0x00000240
        /*0754*/ 	.word	0x000000ff
        /*0758*/ 	.word	0x00028c30
        /*075c*/ 	.short	0x0100
        /*075e*/ 	.byte	0x06
	.zero		1


	//   ....[3]....
        /*0760*/ 	.word	0x00000250
        /*0764*/ 	.word	0x000000ff
        /*0768*/ 	.word	0x00028c40
        /*076c*/ 	.short	0x0100
        /*076e*/ 	.byte	0x06
	.zero		1


	//   ....[4]....
        /*0770*/ 	.word	0x00000260
        /*0774*/ 	.word	0x000000ff
        /*0778*/ 	.word	0x00028c38
        /*077c*/ 	.short	0x0100
        /*077e*/ 	.byte	0x06
	.zero		1


	//   ....[5]....
        /*0780*/ 	.word	0x00000270
        /*0784*/ 	.word	0x000000ff
        /*0788*/ 	.word	0x00028c48
        /*078c*/ 	.short	0x0100
        /*078e*/ 	.byte	0x06
	.zero		1


	//   ....[6]....
        /*0790*/ 	.word	0x000003a0
        /*0794*/ 	.word	0x000000ff
        /*0798*/ 	.word	0x00028c50
        /*079c*/ 	.short	0x0100
        /*079e*/ 	.byte	0x08
	.zero		1


	//   ....[7]....
        /*07a0*/ 	.word	0x000003b0
        /*07a4*/ 	.word	0x000000ff
        /*07a8*/ 	.word	0x00028c60
        /*07ac*/ 	.short	0x0100
        /*07ae*/ 	.byte	0x08
	.zero		1


	//   ....[8]....
        /*07b0*/ 	.word	0x000003c0
        /*07b4*/ 	.word	0x000000ff
        /*07b8*/ 	.word	0x00028c58
        /*07bc*/ 	.short	0x0100
        /*07be*/ 	.byte	0x08
	.zero		1


	//   ....[9]....
        /*07c0*/ 	.word	0x000003d0
        /*07c4*/ 	.word	0x000000ff
        /*07c8*/ 	.word	0x00028c68
        /*07cc*/ 	.short	0x0100
        /*07ce*/ 	.byte	0x08
	.zero		1


	//   ....[10]....
        /*07d0*/ 	.word	0x000004c0
        /*07d4*/ 	.word	0x000000ff
        /*07d8*/ 	.word	0x00028c70
        /*07dc*/ 	.short	0x0100
        /*07de*/ 	.byte	0x06
	.zero		1


	//   ....[11]....
        /*07e0*/ 	.word	0x000004d0
        /*07e4*/ 	.word	0x000000ff
        /*07e8*/ 	.word	0x00028c80
        /*07ec*/ 	.short	0x0100
        /*07ee*/ 	.byte	0x06
	.zero		1


	//   ....[12]....
        /*07f0*/ 	.word	0x000004e0
        /*07f4*/ 	.word	0x000000ff
        /*07f8*/ 	.word	0x00028c78
        /*07fc*/ 	.short	0x0100
        /*07fe*/ 	.byte	0x06
	.zero		1


	//   ....[13]....
        /*0800*/ 	.word	0x000004f0
        /*0804*/ 	.word	0x000000ff
        /*0808*/ 	.word	0x00028c88
        /*080c*/ 	.short	0x0100
        /*080e*/ 	.byte	0x06
	.zero		1


	//   ....[14]....
        /*0810*/ 	.word	0x00000620
        /*0814*/ 	.word	0x000000ff
        /*0818*/ 	.word	0x00028c90
        /*081c*/ 	.short	0x0100
        /*081e*/ 	.byte	0x08
	.zero		1


	//   ....[15]....
        /*0820*/ 	.word	0x00000630
        /*0824*/ 	.word	0x000000ff
        /*0828*/ 	.word	0x00028ca0
        /*082c*/ 	.short	0x0100
        /*082e*/ 	.byte	0x08
	.zero		1


	//   ....[16]....
        /*0830*/ 	.word	0x00000640
        /*0834*/ 	.word	0x000000ff
        /*0838*/ 	.word	0x00028c98
        /*083c*/ 	.short	0x0100
        /*083e*/ 	.byte	0x08
	.zero		1


	//   ....[17]....
        /*0840*/ 	.word	0x00000650
        /*0844*/ 	.word	0x000000ff
        /*0848*/ 	.word	0x00028ca8
        /*084c*/ 	.short	0x0100
        /*084e*/ 	.byte	0x08
	.zero		1


	//   ....[18]....
        /*0850*/ 	.word	0x00000790
        /*0854*/ 	.word	0x000000ff
        /*0858*/ 	.word	0x00028cb0
        /*085c*/ 	.short	0x0100
        /*085e*/ 	.byte	0x08
	.zero		1


	//   ....[19]....
        /*0860*/ 	.word	0x000007a0
        /*0864*/ 	.word	0x000000ff
        /*0868*/ 	.word	0x00028cc0
        /*086c*/ 	.short	0x0100
        /*086e*/ 	.byte	0x08
	.zero		1


	//   ....[20]....
        /*0870*/ 	.word	0x000007b0
        /*0874*/ 	.word	0x000000ff
        /*0878*/ 	.word	0x00028cb8
        /*087c*/ 	.short	0x0100
        /*087e*/ 	.byte	0x08
	.zero		1


	//   ....[21]....
        /*0880*/ 	.word	0x000007c0
        /*0884*/ 	.word	0x000000ff
        /*0888*/ 	.word	0x00028cc8
        /*088c*/ 	.short	0x0100
        /*088e*/ 	.byte	0x08
	.zero		1


	//   ....[22]....
        /*0890*/ 	.word	0x00002490
        /*0894*/ 	.word	0x000000ff
        /*0898*/ 	.word	0x00028c50
        /*089c*/ 	.short	0x010a
        /*089e*/ 	.byte	0x17
	.zero		1


	//   ....[23]....
        /*08a0*/ 	.word	0x00002730
        /*08a4*/ 	.word	0x000000ff
        /*08a8*/ 	.word	0x00000000
        /*08ac*/ 	.short	0x0101
        /*08ae*/ 	.byte	0x06
	.zero		1


	//   ....[24]....
        /*08b0*/ 	.word	0x000030c0
        /*08b4*/ 	.word	0x000000ff
        /*08b8*/ 	.word	0x00028c50
        /*08bc*/ 	.short	0x010a
        /*08be*/ 	.byte	0x17
	.zero		1


	//   ....[25]....
        /*08c0*/ 	.word	0x00003100
        /*08c4*/ 	.word	0x000000ff
        /*08c8*/ 	.word	0x00028c50
        /*08cc*/ 	.short	0x010a
        /*08ce*/ 	.byte	0x17
	.zero		1


	//   ....[26]....
        /*08d0*/ 	.word	0x000032f0
        /*08d4*/ 	.word	0x000000ff
        /*08d8*/ 	.word	0x00000000
        /*08dc*/ 	.short	0x0101
        /*08de*/ 	.byte	0x06
	.zero		1


	//   ....[27]....
        /*08e0*/ 	.word	0x00004a50
        /*08e4*/ 	.word	0x000000ff
        /*08e8*/ 	.word	0x00028c00
        /*08ec*/ 	.short	0x010a
        /*08ee*/ 	.byte	0x29
	.zero		1


	//   ....[28]....
        /*08f0*/ 	.word	0x00004ad0
        /*08f4*/ 	.word	0x00000007
        /*08f8*/ 	.word	0x00028c30
        /*08fc*/ 	.short	0x010a
        /*08fe*/ 	.byte	0x3f
	.zero		1


	//   ....[29]....
        /*0900*/ 	.word	0x00004b10
        /*0904*/ 	.word	0x00000007
        /*0908*/ 	.word	0x00028c30
        /*090c*/ 	.short	0x010a
        /*090e*/ 	.byte	0x3f
	.zero		1


	//   ....[30]....
        /*0910*/ 	.word	0x000050f0
        /*0914*/ 	.word	0x000000ff
        /*0918*/ 	.word	0x00000000
        /*091c*/ 	.short	0x0101
        /*091e*/ 	.byte	0x06
	.zero		1


	//   ....[31]....
        /*0920*/ 	.word	0x000069b0
        /*0924*/ 	.word	0x00000007
        /*0928*/ 	.word	0x00028c50
        /*092c*/ 	.short	0x010a
        /*092e*/ 	.byte	0x3f
	.zero		1


	//   ....[32]....
        /*0930*/ 	.word	0x000069f0
        /*0934*/ 	.word	0x00000007
        /*0938*/ 	.word	0x00028c50
        /*093c*/ 	.short	0x010a
        /*093e*/ 	.byte	0x3f
	.zero		1


	//   ....[33]....
        /*0940*/ 	.word	0x00006ce0
        /*0944*/ 	.word	0x000000ff
        /*0948*/ 	.word	0x00000000
        /*094c*/ 	.short	0x0101
        /*094e*/ 	.byte	0x0e
	.zero		1


	//   ....[34]....
        /*0950*/ 	.word	0x00007010
        /*0954*/ 	.word	0x000000ff
        /*0958*/ 	.word	0x00028c30
        /*095c*/ 	.short	0x010a
        /*095e*/ 	.byte	0x19
	.zero		1


	//   ....[35]....
        /*0960*/ 	.word	0x00007050
        /*0964*/ 	.word	0x000000ff
        /*0968*/ 	.word	0x00028c30
        /*096c*/ 	.short	0x010a
        /*096e*/ 	.byte	0x19
	.zero		1


	//   ....[36]....
        /*0970*/ 	.word	0x00007500
        /*0974*/ 	.word	0x000000ff
        /*0978*/ 	.word	0x00000000
        /*097c*/ 	.short	0x0101
        /*097e*/ 	.byte	0x06
	.zero		1


	//   ....[37]....
        /*0980*/ 	.word	0x00009680
        /*0984*/ 	.word	0x000000ff
        /*0988*/ 	.word	0x00028c50
        /*098c*/ 	.short	0x010a
        /*098e*/ 	.byte	0x19
	.zero		1


	//   ....[38]....
        /*0990*/ 	.word	0x000096c0
        /*0994*/ 	.word	0x000000ff
        /*0998*/ 	.word	0x00028c50
        /*099c*/ 	.short	0x010a
        /*099e*/ 	.byte	0x19
	.zero		1


	//   ....[39]....
        /*09a0*/ 	.word	0x00009980
        /*09a4*/ 	.word	0x000000ff
        /*09a8*/ 	.word	0x00000000
        /*09ac*/ 	.short	0x0101
        /*09ae*/ 	.byte	0x19
	.zero		1


	//   ....[40]....
        /*09b0*/ 	.word	0x00009d40
        /*09b4*/ 	.word	0x000000ff
        /*09b8*/ 	.word	0x00028c30
        /*09bc*/ 	.short	0x010a
        /*09be*/ 	.byte	0x15
	.zero		1


	//   ....[41]....
        /*09c0*/ 	.word	0x00009d80
        /*09c4*/ 	.word	0x000000ff
        /*09c8*/ 	.word	0x00028c30
        /*09cc*/ 	.short	0x010a
        /*09ce*/ 	.byte	0x15
	.zero		1


	//   ....[42]....
        /*09d0*/ 	.word	0x0000a130
        /*09d4*/ 	.word	0x000000ff
        /*09d8*/ 	.word	0x00000000
        /*09dc*/ 	.short	0x0101
        /*09de*/ 	.byte	0x06
	.zero		1


	//   ....[43]....
        /*09e0*/ 	.word	0x0000b620
        /*09e4*/ 	.word	0x000000ff
        /*09e8*/ 	.word	0x00028c50
        /*09ec*/ 	.short	0x010a
        /*09ee*/ 	.byte	0x15
	.zero		1


	//   ....[44]....
        /*09f0*/ 	.word	0x0000b660
        /*09f4*/ 	.word	0x000000ff
        /*09f8*/ 	.word	0x00028c50
        /*09fc*/ 	.short	0x010a
        /*09fe*/ 	.byte	0x15
	.zero		1


	//   ....[45]....
        /*0a00*/ 	.word	0x0000b900
        /*0a04*/ 	.word	0x000000ff
        /*0a08*/ 	.word	0x00000000
        /*0a0c*/ 	.short	0x0101
        /*0a0e*/ 	.byte	0x15
	.zero		1


	//   ....[46]....
        /*0a10*/ 	.word	0x0000ba70
        /*0a14*/ 	.word	0x000000ff
        /*0a18*/ 	.word	0x00028c30
        /*0a1c*/ 	.short	0x010a
        /*0a1e*/ 	.byte	0x14
	.zero		1


	//   ....[47]....
        /*0a20*/ 	.word	0x0000bab0
        /*0a24*/ 	.word	0x000000ff
        /*0a28*/ 	.word	0x00028c30
        /*0a2c*/ 	.short	0x010a
        /*0a2e*/ 	.byte	0x14
	.zero		1


	//   ....[48]....
        /*0a30*/ 	.word	0x0000bf60
        /*0a34*/ 	.word	0x000000ff
        /*0a38*/ 	.word	0x00000000
        /*0a3c*/ 	.short	0x0101
        /*0a3e*/ 	.byte	0x06
	.zero		1


	//   ....[49]....
        /*0a40*/ 	.word	0x0000e0e0
        /*0a44*/ 	.word	0x000000ff
        /*0a48*/ 	.word	0x00028c50
        /*0a4c*/ 	.short	0x010a
        /*0a4e*/ 	.byte	0x14
	.zero		1


	//   ....[50]....
        /*0a50*/ 	.word	0x0000e120
        /*0a54*/ 	.word	0x000000ff
        /*0a58*/ 	.word	0x00028c50
        /*0a5c*/ 	.short	0x010a
        /*0a5e*/ 	.byte	0x14
	.zero		1


	//   ....[51]....
        /*0a60*/ 	.word	0x0000e3e0
        /*0a64*/ 	.word	0x000000ff
        /*0a68*/ 	.word	0x00000000
        /*0a6c*/ 	.short	0x0101
        /*0a6e*/ 	.byte	0x14
	.zero		1


	//   ....[52]....
        /*0a70*/ 	.word	0x00010d60
        /*0a74*/ 	.word	0x000000ff
        /*0a78*/ 	.word	0x00000000
        /*0a7c*/ 	.short	0x0101
        /*0a7e*/ 	.byte	0x04
	.zero		1


	//   ....[53]....
        /*0a80*/ 	.word	0x00011680
        /*0a84*/ 	.word	0x000000ff
        /*0a88*/ 	.word	0x00000000
        /*0a8c*/ 	.short	0x0101
        /*0a8e*/ 	.byte	0x04
	.zero		1


	//   ....[54]....
        /*0a90*/ 	.word	0x000160d0
        /*0a94*/ 	.word	0x00000019
        /*0a98*/ 	.word	0x00028c40
        /*0a9c*/ 	.short	0x010a
        /*0a9e*/ 	.byte	0x3f
	.zero		1


	//   ....[55]....
        /*0aa0*/ 	.word	0x00016580
        /*0aa4*/ 	.word	0x00000019
        /*0aa8*/ 	.word	0x00028c30
        /*0aac*/ 	.short	0x0107
        /*0aae*/ 	.byte	0x3f
	.zero		1


	//   ....[56]....
        /*0ab0*/ 	.word	0x00016650
        /*0ab4*/ 	.word	0x00000019
        /*0ab8*/ 	.word	0x00028c30
        /*0abc*/ 	.short	0x0101
        /*0abe*/ 	.byte	0x3f
	.zero		1


	//   ....[57]....
        /*0ac0*/ 	.word	0x00016df0
        /*0ac4*/ 	.word	0x00000011
        /*0ac8*/ 	.word	0x00028c00
        /*0acc*/ 	.short	0x0107
        /*0ace*/ 	.byte	0x3f
	.zero		1


	//   ....[58]....
        /*0ad0*/ 	.word	0x00016ee0
        /*0ad4*/ 	.word	0x00000011
        /*0ad8*/ 	.word	0x00028c00
        /*0adc*/ 	.short	0x0101
        /*0ade*/ 	.byte	0x3f
	.zero		1


	//   ....[59]....
        /*0ae0*/ 	.word	0x00016f00
        /*0ae4*/ 	.word	0x00000011
        /*0ae8*/ 	.word	0x00028c20
        /*0aec*/ 	.short	0x010a
        /*0aee*/ 	.byte	0x3f
	.zero		1


	//   ....[60]....
        /*0af0*/ 	.word	0x00016f90
        /*0af4*/ 	.word	0x00000019
        /*0af8*/ 	.word	0x00028c60
        /*0afc*/ 	.short	0x010a
        /*0afe*/ 	.byte	0x3f
	.zero		1


	//   ....[61]....
        /*0b00*/ 	.word	0x00017880
        /*0b04*/ 	.word	0x00000019
        /*0b08*/ 	.word	0x00028c50
        /*0b0c*/ 	.short	0x0107
        /*0b0e*/ 	.byte	0x3f
	.zero		1


	//   ....[62]....
        /*0b10*/ 	.word	0x00017950
        /*0b14*/ 	.word	0x00000019
        /*0b18*/ 	.word	0x00028c50
        /*0b1c*/ 	.short	0x0101
        /*0b1e*/ 	.byte	0x3f
	.zero		1


	//   ....[63]....
        /*0b20*/ 	.word	0x00017cc0
        /*0b24*/ 	.word	0x00000006
        /*0b28*/ 	.word	0x00028c40
        /*0b2c*/ 	.short	0x010a
        /*0b2e*/ 	.byte	0x3f
	.zero		1


	//   ....[64]....
        /*0b30*/ 	.word	0x00017fe0
        /*0b34*/ 	.word	0x00000006
        /*0b38*/ 	.word	0x00028c30
        /*0b3c*/ 	.short	0x0107
        /*0b3e*/ 	.byte	0x3f
	.zero		1


	//   ....[65]....
        /*0b40*/ 	.word	0x000180a0
        /*0b44*/ 	.word	0x00000006
        /*0b48*/ 	.word	0x00028c30
        /*0b4c*/ 	.short	0x0101
        /*0b4e*/ 	.byte	0x3f
	.zero		1


	//   ....[66]....
        /*0b50*/ 	.word	0x000180d0
        /*0b54*/ 	.word	0x00000006
        /*0b58*/ 	.word	0x00028c60
        /*0b5c*/ 	.short	0x010a
        /*0b5e*/ 	.byte	0x3f
	.zero		1


	//   ....[67]....
        /*0b60*/ 	.word	0x00018780
        /*0b64*/ 	.word	0x00000006
        /*0b68*/ 	.word	0x00028c50
        /*0b6c*/ 	.short	0x0107
        /*0b6e*/ 	.byte	0x3f
	.zero		1


	//   ....[68]....
        /*0b70*/ 	.word	0x00018840
        /*0b74*/ 	.word	0x00000006
        /*0b78*/ 	.word	0x00028c50
        /*0b7c*/ 	.short	0x0101
        /*0b7e*/ 	.byte	0x3f
	.zero		1


	//   ....[69]....
        /*0b80*/ 	.word	0x00019ad0
        /*0b84*/ 	.word	0x00000007
        /*0b88*/ 	.word	0x00028c20
        /*0b8c*/ 	.short	0x010a
        /*0b8e*/ 	.byte	0x3f
	.zero		1


	//   ....[70]....
        /*0b90*/ 	.word	0x00019c50
        /*0b94*/ 	.word	0x00000005
        /*0b98*/ 	.word	0x00028c40
        /*0b9c*/ 	.short	0x010a
        /*0b9e*/ 	.byte	0x3f
	.zero		1


	//   ....[71]....
        /*0ba0*/ 	.word	0x00019cf0
        /*0ba4*/ 	.word	0x00000003
        /*0ba8*/ 	.word	0x00028c40
        /*0bac*/ 	.short	0x010a
        /*0bae*/ 	.byte	0x3f
	.zero		1


	//   ....[72]....
        /*0bb0*/ 	.word	0x00019d30
        /*0bb4*/ 	.word	0x00000005
        /*0bb8*/ 	.word	0x00028c60
        /*0bbc*/ 	.short	0x010a
        /*0bbe*/ 	.byte	0x3f
	.zero		1


	//   ....[73]....
        /*0bc0*/ 	.word	0x00019d70
        /*0bc4*/ 	.word	0x00000003
        /*0bc8*/ 	.word	0x00028c60
        /*0bcc*/ 	.short	0x010a
        /*0bce*/ 	.byte	0x3f
	.zero		1


	//   ....[74]....
        /*0bd0*/ 	.word	0x00019de0
        /*0bd4*/ 	.word	0x00000003
        /*0bd8*/ 	.word	0x00028c50
        /*0bdc*/ 	.short	0x010a
        /*0bde*/ 	.byte	0x3f
	.zero		1


	//   ....[75]....
        /*0be0*/ 	.word	0x00019e40
        /*0be4*/ 	.word	0x00000003
        /*0be8*/ 	.word	0x00028c50
        /*0bec*/ 	.short	0x010a
        /*0bee*/ 	.byte	0x3f
	.zero		1


	//   ....[76]....
        /*0bf0*/ 	.word	0x00019ea0
        /*0bf4*/ 	.word	0x00000003
        /*0bf8*/ 	.word	0x00028c00
        /*0bfc*/ 	.short	0x010a
        /*0bfe*/ 	.byte	0x3f
	.zero		1


	//   ....[77]....
        /*0c00*/ 	.word	0x00019ef0
        /*0c04*/ 	.word	0x00000007
        /*0c08*/ 	.word	0x00028c30
        /*0c0c*/ 	.short	0x010a
        /*0c0e*/ 	.byte	0x3f
	.zero		1


	//   ....[78]....
        /*0c10*/ 	.word	0x00019f40
        /*0c14*/ 	.word	0x00000007
        /*0c18*/ 	.word	0x00028c50
        /*0c1c*/ 	.short	0x010a
        /*0c1e*/ 	.byte	0x3f
	.zero		1


	//   ....[79]....
        /*0c20*/ 	.word	0x00019fa0
        /*0c24*/ 	.word	0x00000006
        /*0c28*/ 	.word	0x00028c30
        /*0c2c*/ 	.short	0x010a
        /*0c2e*/ 	.byte	0x3f
	.zero		1


	//   ....[80]....
        /*0c30*/ 	.word	0x0001a000
        /*0c34*/ 	.word	0x00000008
        /*0c38*/ 	.word	0x00028c50
        /*0c3c*/ 	.short	0x010a
        /*0c3e*/ 	.byte	0x3f
	.zero		1


	//   ....[81]....
        /*0c40*/ 	.word	0x0001a060
        /*0c44*/ 	.word	0x00000006
        /*0c48*/ 	.word	0x00028c30
        /*0c4c*/ 	.short	0x010a
        /*0c4e*/ 	.byte	0x3f
	.zero		1


	//   ....[82]....
        /*0c50*/ 	.word	0x0001a0c0
        /*0c54*/ 	.word	0x00000008
        /*0c58*/ 	.word	0x00028c50
        /*0c5c*/ 	.short	0x010a
        /*0c5e*/ 	.byte	0x3f
	.zero		1


	//   ....[83]....
        /*0c60*/ 	.word	0x0001a120
        /*0c64*/ 	.word	0x00000006
        /*0c68*/ 	.word	0x00028c30
        /*0c6c*/ 	.short	0x010a
        /*0c6e*/ 	.byte	0x3f
	.zero		1


	//   ....[84]....
        /*0c70*/ 	.word	0x0001a180
        /*0c74*/ 	.word	0x00000008
        /*0c78*/ 	.word	0x00028c50
        /*0c7c*/ 	.short	0x010a
        /*0c7e*/ 	.byte	0x3f
	.zero		1


	//   ....[85]....
        /*0c80*/ 	.word	0x0001a2a0
        /*0c84*/ 	.word	0x00000019
        /*0c88*/ 	.word	0x00028c40
        /*0c8c*/ 	.short	0x010a
        /*0c8e*/ 	.byte	0x3f
	.zero		1


	//   ....[86]....
        /*0c90*/ 	.word	0x0001ad40
        /*0c94*/ 	.word	0x00000011
        /*0c98*/ 	.word	0x00028c20
        /*0c9c*/ 	.short	0x010a
        /*0c9e*/ 	.byte	0x3f
	.zero		1


	//   ....[87]....
        /*0ca0*/ 	.word	0x0001ad90
        /*0ca4*/ 	.word	0x00000019
        /*0ca8*/ 	.word	0x00028c60
        /*0cac*/ 	.short	0x010a
        /*0cae*/ 	.byte	0x3f
	.zero		1


	//   ....[88]....
        /*0cb0*/ 	.word	0x0001b680
        /*0cb4*/ 	.word	0x00000006
        /*0cb8*/ 	.word	0x00028c40
        /*0cbc*/ 	.short	0x010a
        /*0cbe*/ 	.byte	0x3f
	.zero		1


	//   ....[89]....
        /*0cc0*/ 	.word	0x0001bb40
        /*0cc4*/ 	.word	0x00000006
        /*0cc8*/ 	.word	0x00028c60
        /*0ccc*/ 	.short	0x010a
        /*0cce*/ 	.byte	0x3f
	.zero		1


	//   ....[90]....
        /*0cd0*/ 	.word	0x0001ccd0
        /*0cd4*/ 	.word	0x00000007
        /*0cd8*/ 	.word	0x00028c20
        /*0cdc*/ 	.short	0x010a
        /*0cde*/ 	.byte	0x3f
	.zero		1


	//   ....[91]....
        /*0ce0*/ 	.word	0x0001ce70
        /*0ce4*/ 	.word	0x00000005
        /*0ce8*/ 	.word	0x00028c40
        /*0cec*/ 	.short	0x010a
        /*0cee*/ 	.byte	0x3f
	.zero		1


	//   ....[92]....
        /*0cf0*/ 	.word	0x0001cec0
        /*0cf4*/ 	.word	0x00000003
        /*0cf8*/ 	.word	0x00028c40
        /*0cfc*/ 	.short	0x010a
        /*0cfe*/ 	.byte	0x3f
	.zero		1


	//   ....[93]....
        /*0d00*/ 	.word	0x0001cf10
        /*0d04*/ 	.word	0x00000005
        /*0d08*/ 	.word	0x00028c60
        /*0d0c*/ 	.short	0x010a
        /*0d0e*/ 	.byte	0x3f
	.zero		1


	//----- nvinfo : EIATTR_NUM_MBARRIERS
	.align		4
.L_824:
        /*0d10*/ 	.byte	0x03, 0x38
        /*0d12*/ 	.short	0x0016


	//----- nvinfo : EIATTR_EXIT_INSTR_OFFSETS
	.align		4
        /*0d14*/ 	.byte	0x04, 0x1c
        /*0d16*/ 	.short	(.L_826 - .L_825)


	//   ....[0]....
.L_825:
        /*0d18*/ 	.word	0x00000970


	//   ....[1]....
        /*0d1c*/ 	.word	0x000138c0


	//   ....[2]....
        /*0d20*/ 	.word	0x00019dc0


	//----- nvinfo : EIATTR_MAX_THREADS
	.align		4
.L_826:
        /*0d24*/ 	.byte	0x04, 0x05
        /*0d26*/ 	.short	(.L_828 - .L_827)
.L_827:
        /*0d28*/ 	.word	0x00000180
        /*0d2c*/ 	.word	0x00000001
        /*0d30*/ 	.word	0x00000001


	//----- nvinfo : EIATTR_CRS_STACK_SIZE
	.align		4
.L_828:
        /*0d34*/ 	.byte	0x04, 0x1e
        /*0d36*/ 	.short	(.L_830 - .L_829)
.L_829:
        /*0d38*/ 	.word	0x00000000


	//----- nvinfo : EIATTR_CBANK_PARAM_SIZE
	.align		4
.L_830:
        /*0d3c*/ 	.byte	0x03, 0x19
        /*0d3e*/ 	.short	0x0af0


	//----- nvinfo : EIATTR_PARAM_CBANK
	.align		4
        /*0d40*/ 	.byte	0x04, 0x0a
        /*0d42*/ 	.short	(.L_832 - .L_831)
	.align		4
.L_831:
        /*0d44*/ 	.word	index@(.nv.constant0._ZN7cutlass13device_kernelIN5flash11enable_sm90INS1_16FlashAttnFwdSm90INS1_25CollectiveMainloopFwdSm90ILi2EN4cute5tupleIJNS5_1CILi1EEES8_S8_EEENS6_IJNS7_ILi64EEESA_SA_EEELi512ENS_6half_tEfNS_4arch4Sm90ELb0ELb1ELb1ELb1ELb1ELb0ELb0ELb0ELb0ELb1ELb1ELb0EEENS1_21CollectiveEpilogueFwdINS6_IJSA_NS7_ILi512EEESA_EEES9_SC_SE_Li256ELb1ELb1ELb1ELb0EEENS1_36VarlenDynamicPersistentTileSchedulerILi64ELi64ELi256ELi128ELb1ELb1ELb1ELb1ELb0ELb1EEEEEEEEEvNT_6ParamsE)
        /*0d48*/ 	.short	0x0210
        /*0d4a*/ 	.short	0x0af0


	//----- nvinfo : EIATTR_SW_WAR
	.align		4
.L_832:
        /*0d4c*/ 	.byte	0x04, 0x36
        /*0d4e*/ 	.short	(.L_834 - .L_833)
.L_833:
        /*0d50*/ 	.word	0x00000008
.L_834:


//--------------------- .nv.info._ZN7cutlass13device_kernelIN5flash11enable_sm90INS1_16FlashAttnFwdSm90INS1_25CollectiveMainloopFwdSm90ILi2EN4cute5tupleIJNS5_1CILi1EEES8_S8_EEENS6_IJNS7_ILi64EEESA_SA_EEELi512ENS_6half_tEfNS_4arch4Sm90ELb0ELb1ELb1ELb1ELb1ELb1ELb0ELb0ELb0ELb1ELb1ELb0EEENS1_21CollectiveEpilogueFwdINS6_IJSA_NS7_ILi512EEESA_EEES9_SC_SE_Li256ELb1ELb1ELb1ELb0EEENS1_36VarlenDynamicPersistentTileSchedulerILi64ELi64ELi256ELi128ELb1ELb1ELb1ELb1ELb0ELb1EEEEEEEEEvNT_6ParamsE --------------------------
	.section	.nv.info._ZN7cutlass13device_kernelIN5flash11enable_sm90INS1_16FlashAttnFwdSm90INS1_25CollectiveMainloopFwdSm90ILi2EN4cute5tupleIJNS5_1CILi1EEES8_S8_EEENS6_IJNS7_ILi64EEESA_SA_EEELi512ENS_6half_tEfNS_4arch4Sm90ELb0ELb1ELb1ELb1ELb1ELb1ELb0ELb0ELb0ELb1ELb1ELb0EEENS1_21CollectiveEpilogueFwdINS6_IJSA_NS7_ILi512EEESA_EEES9_SC_SE_Li256ELb1ELb1ELb1ELb0EEENS1_36VarlenDynamicPersistentTileSchedulerILi64ELi64ELi256ELi128ELb1ELb1ELb1ELb1ELb0ELb1EEEEEEEEEvNT_6ParamsE,"",@"SHT_CUDA_INFO"
	.sectionflags	@""
	.align	4


	//----- nvinfo : EIATTR_CUDA_API_VERSION
	.align		4
        /*0000*/ 	.byte	0x04, 0x37
        /*0002*/ 	.short	(.L_836 - .L_835)
.L_835:
        /*0004*/ 	.word	0x00000082


	//----- nvinfo : EIATTR_KPARAM_INFO
	.align		4
.L_836:
        /*0008*/ 	.byte	0x04, 0x17
        /*000a*/ 	.short	(.L_838 - .L_837)
.L_837:
        /*000c*/ 	.word	0x00000000
        /*0010*/ 	.short	0x0000
        /*0012*/ 	.short	0x0070
        /*0014*/ 	.byte	0x00, 0xf0, 0x01, 0x2a


	//----- nvinfo : EIATTR_SPARSE_MMA_MASK
	.align		4
.L_838:
        /*0018*/ 	.byte	0x03, 0x50
        /*001a*/ 	.short	0x0000


	//----- nvinfo : EIATTR_MAXREG_COUNT
	.align		4
        /*001c*/ 	.byte	0x03, 0x1b
        /*001e*/ 	.short	0x00a8


	//----- nvinfo : EIATTR_NUM_BARRIERS
	.align		4
        /*0020*/ 	.byte	0x02, 0x4c
        /*0022*/ 	.byte	0x10
	.zero		1


	//----- nvinfo : EIATTR_EXTERNS
	.align		4
        /*0024*/ 	.byte	0x04, 0x0f
        /*0026*/ 	.short	(.L_840 - .L_839)


	//   ....[0]....
	.align		4
.L_839:
        /*0028*/ 	.word	index@(__assertfail)


	//----- nvinfo : EIATTR_ANNOTATIONS
	.align		4
.L_840:
        /*002c*/ 	.byte	0x04, 0x55
        /*002e*/ 	.short	(.L_842 - .L_841)


	//   ....[0]....
.L_841:
        /* <DEDUP_REMOVED lines=52> */


	//----- nvinfo : EIATTR_MERCURY_ISA_VERSION
	.align		4
.L_842:
        /*0358*/ 	.byte	0x03, 0x5f
        /*035a*/ 	.short	0x0101


	//----- nvinfo : EIATTR_UNUSED_LOAD_BYTE_OFFSET
	.align		4
        /*035c*/ 	.byte	0x04, 0x44
        /*035e*/ 	.short	(.L_844 - .L_843)


	//   ....[0]....
.L_843:
        /*0360*/ 	.word	0x00000a20
        /*0364*/ 	.word	0x0000fff0


	//   ....[1]....
        /*0368*/ 	.word	0x00015cc0
        /*036c*/ 	.word	0x0000fff0


	//----- nvinfo : EIATTR_INT_WARP_WIDE_INSTR_OFFSETS
	.align		4
.L_844:
        /*0370*/ 	.byte	0x04, 0x31
        /*0372*/ 	.short	(.L_846 - .L_845)


	//   ....[0]....
.L_845:
        /*0374*/ 	.word	0x00000130


	//   ....[1]....
        /*0378*/ 	.word	0x00000170


	//   ....[2]....
        /*037c*/ 	.word	0x000001e0


	//   ....[3]....
        /*0380*/ 	.word	0x0001ea00


	//   ....[4]....
        /*0384*/ 	.word	0x0001ea90


	//   ....[5]....
        /*0388*/ 	.word	0x00021f90


	//   ....[6]....
        /*038c*/ 	.word	0x00022020


	//----- nvinfo : EIATTR_COOP_GROUP_MASK_REGIDS
	.align		4
.L_846:
        /*0390*/ 	.byte	0x04, 0x29
        /*0392*/ 	.short	(.L_848 - .L_847)


	//   ....[0]....
.L_847:
        /*0394*/ 	.word	0xffffffff


	//   ....[1]....
        /*0398*/ 	.word	0xffffffff


	//   ....[2]....
        /*039c*/ 	.word	0xffffffff


	//   ....[3]....
        /*03a0*/ 	.word	0xffffffff


	//   ....[4]....
        /*03a4*/ 	.word	0xffffffff


	//   ....[5]....
        /*03a8*/ 	.word	0xffffffff


	//   ....[6]....
        /*03ac*/ 	.word	0xffffffff


	//   ....[7]....
        /*03b0*/ 	.word	0xffffffff


	//   ....[8]....
        /*03b4*/ 	.word	0xffffffff


	//   ....[9]....
        /*03b8*/ 	.word	0xffffffff


	//   ....[10]....
        /*03bc*/ 	.word	0xffffffff


	//   ....[11]....
        /*03c0*/ 	.word	0xffffffff


	//   ....[12]....
        /*03c4*/ 	.word	0xffffffff


	//   ....[13]....
        /*03c8*/ 	.word	0xffffffff


	//   ....[14]....
        /*03cc*/ 	.word	0xffffffff


	//   ....[15]....
        /*03d0*/ 	.word	0xffffffff


	//   ....[16]....
        /*03d4*/ 	.word	0xffffffff


	//   ....[17]....
        /*03d8*/ 	.word	0xffffffff


	//   ....[18]....
        /*03dc*/ 	.word	0xffffffff


	//   ....[19]....
        /*03e0*/ 	.word	0xffffffff


	//   ....[20]....
        /*03e4*/ 	.word	0xffffffff


	//   ....[21]....
        /*03e8*/ 	.word	0xffffffff


	//   ....[22]....
        /*03ec*/ 	.word	0xffffffff


	//   ....[23]....
        /*03f0*/ 	.word	0xffffffff


	//   ....[24]....
        /*03f4*/ 	.word	0xffffffff


	//   ....[25]....
        /*03f8*/ 	.word	0xffffffff


	//   ....[26]....
        /*03fc*/ 	.word	0xffffffff


	//   ....[27]....
        /*0400*/ 	.word	0xffffffff


	//   ....[28]....
        /*0404*/ 	.word	0xffffffff


	//   ....[29]....
        /*0408*/ 	.word	0xffffffff


	//   ....[30]....
        /*040c*/ 	.word	0xffffffff


	//   ....[31]....
        /*0410*/ 	.word	0xffffffff


	//   ....[32]....
        /*0414*/ 	.word	0xffffffff


	//   ....[33]....
        /*0418*/ 	.word	0xffffffff


	//   ....[34]....
        /*041c*/ 	.word	0xffffffff


	//   ....[35]....
        /*0420*/ 	.word	0xffffffff


	//   ....[36]....
        /*0424*/ 	.word	0xffffffff


	//   ....[37]....
        /*0428*/ 	.word	0xffffffff


	//   ....[38]....
        /*042c*/ 	.word	0xffffffff


	//   ....[39]....
        /*0430*/ 	.word	0xffffffff


	//   ....[40]....
        /*0434*/ 	.word	0xffffffff


	//   ....[41]....
        /*0438*/ 	.word	0xffffffff


	//   ....[42]....
        /*043c*/ 	.word	0xffffffff


	//   ....[43]....
        /*0440*/ 	.word	0xffffffff


	//   ....[44]....
        /*0444*/ 	.word	0xffffffff


	//   ....[45]....
        /*0448*/ 	.word	0xffffffff


	//   ....[46]....
        /*044c*/ 	.word	0xffffffff


	//   ....[47]....
        /*0450*/ 	.word	0xffffffff


	//   ....[48]....
        /*0454*/ 	.word	0xffffffff


	//   ....[49]....
        /*0458*/ 	.word	0xffffffff


	//   ....[50]....
        /*045c*/ 	.word	0xffffffff


	//   ....[51]....
        /*0460*/ 	.word	0xffffffff


	//   ....[52]....
        /*0464*/ 	.word	0xffffffff


	//   ....[53]....
        /*0468*/ 	.word	0xffffffff


	//   ....[54]....
        /*046c*/ 	.word	0xffffffff


	//   ....[55]....
        /*0470*/ 	.word	0xffffffff


	//   ....[56]....
        /*0474*/ 	.word	0xffffffff


	//   ....[57]....
        /*0478*/ 	.word	0xffffffff


	//   ....[58]....
        /*047c*/ 	.word	0xffffffff


	//   ....[59]....
        /*0480*/ 	.word	0xffffffff


	//   ....[60]....
        /*0484*/ 	.word	0xffffffff


	//   ....[61]....
        /*0488*/ 	.word	0xffffffff


	//   ....[62]....
        /*048c*/ 	.word	0xffffffff


	//   ....[63]....
        /*0490*/ 	.word	0xffffffff


	//   ....[64]....
        /*0494*/ 	.word	0xffffffff


	//   ....[65]....
        /*0498*/ 	.word	0xffffffff


	//   ....[66]....
        /*049c*/ 	.word	0xffffffff


	//   ....[67]....
        /*04a0*/ 	.word	0xffffffff


	//   ....[68]....
        /*04a4*/ 	.word	0xffffffff


	//   ....[69]....
        /*04a8*/ 	.word	0xffffffff


	//   ....[70]....
        /*04ac*/ 	.word	0xffffffff


	//   ....[71]....
        /*04b0*/ 	.word	0xffffffff


	//   ....[72]....
        /*04b4*/ 	.word	0xffffffff


	//   ....[73]....
        /*04b8*/ 	.word	0xffffffff


	//   ....[74]....
        /*04bc*/ 	.word	0xffffffff


	//   ....[75]....
        /*04c0*/ 	.word	0xffffffff


	//   ....[76]....
        /*04c4*/ 	.word	0xffffffff


	//   ....[77]....
        /*04c8*/ 	.word	0xffffffff


	//   ....[78]....
        /*04cc*/ 	.word	0xffffffff


	//   ....[79]....
        /*04d0*/ 	.word	0xffffffff


	//   ....[80]....
        /*04d4*/ 	.word	0xffffffff


	//   ....[81]....
        /*04d8*/ 	.word	0xffffffff


	//   ....[82]....
        /*04dc*/ 	.word	0xffffffff


	//   ....[83]....
        /*04e0*/ 	.word	0xffffffff


	//   ....[84]....
        /*04e4*/ 	.word	0xffffffff


	//   ....[85]....
        /*04e8*/ 	.word	0xffffffff


	//   ....[86]....
        /*04ec*/ 	.word	0xffffffff


	//   ....[87]....
        /*04f0*/ 	.word	0xffffffff


	//   ....[88]....
        /*04f4*/ 	.word	0xffffffff


	//   ....[89]....
        /*04f8*/ 	.word	0xffffffff


	//   ....[90]....
        /*04fc*/ 	.word	0xffffffff


	//   ....[91]....
        /*0500*/ 	.word	0xffffffff


	//   ....[92]....
        /*0504*/ 	.word	0xffffffff


	//   ....[93]....
        /*0508*/ 	.word	0xffffffff


	//   ....[94]....
        /*050c*/ 	.word	0xffffffff


	//   ....[95]....
        /*0510*/ 	.word	0xffffffff


	//   ....[96]....
        /*0514*/ 	.word	0xffffffff


	//   ....[97]....
        /*0518*/ 	.word	0xffffffff


	//   ....[98]....
        /*051c*/ 	.word	0xffffffff


	//   ....[99]....
        /*0520*/ 	.word	0xffffffff


	//   ....[100]....
        /*0524*/ 	.word	0xffffffff


	//   ....[101]....
        /*0528*/ 	.word	0xffffffff


	//   ....[102]....
        /*052c*/ 	.word	0xffffffff


	//   ....[103]....
        /*0530*/ 	.word	0xffffffff


	//   ....[104]....
        /*0534*/ 	.word	0xffffffff


	//   ....[105]....
        /*0538*/ 	.word	0xffffffff


	//   ....[106]....
        /*053c*/ 	.word	0xffffffff


	//   ....[107]....
        /*0540*/ 	.word	0xffffffff


	//   ....[108]....
        /*0544*/ 	.word	0xffffffff


	//   ....[109]....
        /*0548*/ 	.word	0xffffffff


	//   ....[110]....
        /*054c*/ 	.word	0xffffffff


	//   ....[111]....
        /*0550*/ 	.word	0xffffffff


	//   ....[112]....
        /*0554*/ 	.word	0xffffffff


	//   ....[113]....
        /*0558*/ 	.word	0xffffffff


	//   ....[114]....
        /*055c*/ 	.word	0xffffffff


	//   ....[115]....
        /*0560*/ 	.word	0xffffffff


	//   ....[116]....
        /*0564*/ 	.word	0xffffffff


	//   ....[117]....
        /*0568*/ 	.word	0xffffffff


	//   ....[118]....
        /*056c*/ 	.word	0xffffffff


	//   ....[119]....
        /*0570*/ 	.word	0xffffffff


	//   ....[120]....
        /*0574*/ 	.word	0xffffffff


	//   ....[121]....
        /*0578*/ 	.word	0xffffffff


	//   ....[122]....
        /*057c*/ 	.word	0xffffffff


	//   ....[123]....
        /*0580*/ 	.word	0xffffffff


	//   ....[124]....
        /*0584*/ 	.word	0xffffffff


	//   ....[125]....
        /*0588*/ 	.word	0xffffffff


	//   ....[126]....
        /*058c*/ 	.word	0xffffffff


	//   ....[127]....
        /*0590*/ 	.word	0xffffffff


	//   ....[128]....
        /*0594*/ 	.word	0xffffffff


	//   ....[129]....
        /*0598*/ 	.word	0xffffffff


	//   ....[130]....
        /*059c*/ 	.word	0xffffffff


	//   ....[131]....
        /*05a0*/ 	.word	0xffffffff


	//   ....[132]....
        /*05a4*/ 	.word	0xffffffff


	//   ....[133]....
        /*05a8*/ 	.word	0xffffffff


	//   ....[134]....
        /*05ac*/ 	.word	0xffffffff


	//   ....[135]....
        /*05b0*/ 	.word	0xffffffff


	//   ....[136]....
        /*05b4*/ 	.word	0xffffffff


	//   ....[137]....
        /*05b8*/ 	.word	0xffffffff


	//   ....[138]....
        /*05bc*/ 	.word	0xffffffff


	//   ....[139]....
        /*05c0*/ 	.word	0xffffffff


	//   ....[140]....
        /*05c4*/ 	.word	0xffffffff


	//   ....[141]....
        /*05c8*/ 	.word	0xffffffff


	//   ....[142]....
        /*05cc*/ 	.word	0xffffffff


	//   ....[143]....
        /*05d0*/ 	.word	0xffffffff


	//   ....[144]....
        /*05d4*/ 	.word	0xffffffff


	//   ....[145]....
        /*05d8*/ 	.word	0xffffffff


	//   ....[146]....
        /*05dc*/ 	.word	0xffffffff


	//   ....[147]....
        /*05e0*/ 	.word	0xffffffff


	//   ....[148]....
        /*05e4*/ 	.word	0xffffffff


	//   ....[149]....
        /*05e8*/ 	.word	0xffffffff


	//   ....[150]....
        /*05ec*/ 	.word	0xffffffff


	//   ....[151]....
        /*05f0*/ 	.word	0xffffffff


	//   ....[152]....
        /*05f4*/ 	.word	0xffffffff


	//   ....[153]....
        /*05f8*/ 	.word	0xffffffff


	//   ....[154]....
        /*05fc*/ 	.word	0xffffffff


	//   ....[155]....
        /*0600*/ 	.word	0xffffffff


	//   ....[156]....
        /*0604*/ 	.word	0xffffffff


	//   ....[157]....
        /*0608*/ 	.word	0x0500000f


	//   ....[158]....
        /*060c*/ 	.word	0x0500000f


	//   ....[159]....
        /*0610*/ 	.word	0x0500000f


	//   ....[160]....
        /*0614*/ 	.word	0x0500000f


	//   ....[161]....
        /*0618*/ 	.word	0x0500000f


	//   ....[162]....
        /*061c*/ 	.word	0x0500000f


	//   ....[163]....
        /*0620*/ 	.word	0x0500000f


	//   ....[164]....
        /*0624*/ 	.word	0x0500000f


	//   ....[165]....
        /*0628*/ 	.word	0x0500000f


	//   ....[166]....
        /*062c*/ 	.word	0x0500000f


	//   ....[167]....
        /*0630*/ 	.word	0x0500000f


	//   ....[168]....
        /*0634*/ 	.word	0x0500000f


	//   ....[169]....
        /*0638*/ 	.word	0x0500000f


	//   ....[170]....
        /*063c*/ 	.word	0x0500000f


	//   ....[171]....
        /*0640*/ 	.word	0x0500000f


	//   ....[172]....
        /*0644*/ 	.word	0x0500000f


	//   ....[173]....
        /*0648*/ 	.word	0x0500000f


	//   ....[174]....
        /*064c*/ 	.word	0x0500000f


	//   ....[175]....
        /*0650*/ 	.word	0x0500000f


	//   ....[176]....
        /*0654*/ 	.word	0x0500000f


	//   ....[177]....
        /*0658*/ 	.word	0x0500000f


	//   ....[178]....
        /*065c*/ 	.word	0x0500000f


	//   ....[179]....
        /*0660*/ 	.word	0x0500000f


	//   ....[180]....
        /*0664*/ 	.word	0x0500000f


	//   ....[181]....
        /*0668*/ 	.word	0x0500000f


	//   ....[182]....
        /*066c*/ 	.word	0x0500000f


	//   ....[183]....
        /*0670*/ 	.word	0x0500000f


	//   ....[184]....
        /*0674*/ 	.word	0x0500000f


	//   ....[185]....
        /*0678*/ 	.word	0x0500000f


	//   ....[186]....
        /*067c*/ 	.word	0x0500000f


	//   ....[187]....
        /*0680*/ 	.word	0x0500000f


	//   ....[188]....
        /*0684*/ 	.word	0x0500000f


	//   ....[189]....
        /*0688*/ 	.word	0x0500000f


	//   ....[190]....
        /*068c*/ 	.word	0x0500000f


	//   ....[191]....
        /*0690*/ 	.word	0x0500000f


	//   ....[192]....
        /*0694*/ 	.word	0x0500000f


	//   ....[193]....
        /*0698*/ 	.word	0x0500000f


	//   ....[194]....
        /*069c*/ 	.word	0x0500000f


	//   ....[195]....
        /*06a0*/ 	.word	0x0500000f


	//   ....[196]....
        /*06a4*/ 	.word	0x0500000f


	//   ....[197]....
        /*06a8*/ 	.word	0x0500000f


	//   ....[198]....
        /*06ac*/ 	.word	0x0500000f


	//   ....[199]....
        /*06b0*/ 	.word	0x0500000f


	//   ....[200]....
        /*06b4*/ 	.word	0x0500000f


	//   ....[201]....
        /*06b8*/ 	.word	0x0500000f


	//   ....[202]....
        /*06bc*/ 	.word	0x0500000f


	//   ....[203]....
        /*06c0*/ 	.word	0x0500000f


	//   ....[204]....
        /*06c4*/ 	.word	0x0500000f


	//   ....[205]....
        /*06c8*/ 	.word	0x0500000f


	//   ....[206]....
        /*06cc*/ 	.word	0x0500000f


	//   ....[207]....
        /*06d0*/ 	.word	0x0500000f


	//   ....[208]....
        /*06d4*/ 	.word	0x0500000f


	//   ....[209]....
        /*06d8*/ 	.word	0x0500000f


	//   ....[210]....
        /*06dc*/ 	.word	0x0500000f


	//   ....[211]....
        /*06e0*/ 	.word	0x0500000f


	//   ....[212]....
        /*06e4*/ 	.word	0x0500000f


	//   ....[213]....
        /*06e8*/ 	.word	0x0500000f


	//   ....[214]....
        /*06ec*/ 	.word	0x0500000f


	//   ....[215]....
        /*06f0*/ 	.word	0x0500000f


	//   ....[216]....
        /*06f4*/ 	.word	0x0500000f


	//   ....[217]....
        /*06f8*/ 	.word	0x0500000f


	//   ....[218]....
        /*06fc*/ 	.word	0x0500000f


	//   ....[219]....
        /*0700*/ 	.word	0x0500000f


	//   ....[220]....
        /*0704*/ 	.word	0x0500000f


	//   ....[221]....
        /*0708*/ 	.word	0x0500000f


	//   ....[222]....
        /*070c*/ 	.word	0x0500000f


	//   ....[223]....
        /*0710*/ 	.word	0x0500000f


	//   ....[224]....
        /*0714*/ 	.word	0x0500000f


	//   ....[225]....
        /*0718*/ 	.word	0x0500000f


	//   ....[226]....
        /*071c*/ 	.word	0x0500000f


	//   ....[227]....
        /*0720*/ 	.word	0x0500000f


	//   ....[228]....
        /*0724*/ 	.word	0x0500000f


	//   ....[229]....
        /*0728*/ 	.word	0x0500000f


	//   ....[230]....
        /*072c*/ 	.word	0x0500000f


	//   ....[231]....
        /*0730*/ 	.word	0x0500000f


	//   ....[232]....
        /*0734*/ 	.word	0x0500000f


	//   ....[233]....
        /*0738*/ 	.word	0x0500000f


	//   ....[234]....
        /*073c*/ 	.word	0x0500000f


	//   ....[235]....
        /*0740*/ 	.word	0x0500000f


	//   ....[236]....
        /*0744*/ 	.word	0x0500000f


	//   ....[237]....
        /*0748*/ 	.word	0x0500000f


	//   ....[238]....
        /*074c*/ 	.word	0x0500000f


	//   ....[239]....
        /*0750*/ 	.word	0x0500000f


	//----- nvinfo : EIATTR_COOP_GROUP_INSTR_OFFSETS
	.align		4
.L_848:
        /*0754*/ 	.byte	0x04, 0x28
        /*0756*/ 	.short	(.L_850 - .L_849)


	//   ....[0]....
.L_849:
        /*0758*/ 	.word	0x00000060


	//   ....[1]....
        /*075c*/ 	.word	0x00000140


	//   ....[2]....
        /*0760*/ 	.word	0x00000190


	//   ....[3]....
        /*0764*/ 	.word	0x00000380


	//   ....[4]....
        /*0768*/ 	.word	0x000004e0


	//   ....[5]....
        /*076c*/ 	.word	0x00000600


	//   ....[6]....
        /*0770*/ 	.word	0x00000760


	//   ....[7]....
        /*0774*/ 	.word	0x000034f0


	//   ....[8]....
        /*0778*/ 	.word	0x00003500


	//   ....[9]....
        /*077c*/ 	.word	0x00003f30


	//   ....[10]....
        /*0780*/ 	.word	0x00003f40


	//   ....[11]....
        /*0784*/ 	.word	0x00004910


	//   ....[12]....
        /*0788*/ 	.word	0x00004920


	//   ....[13]....
        /*078c*/ 	.word	0x00004ce0


	//   ....[14]....
        /*0790*/ 	.word	0x00004cf0


	//   ....[15]....
        /*0794*/ 	.word	0x00006130


	//   ....[16]....
        /*0798*/ 	.word	0x00008680


	//   ....[17]....
        /*079c*/ 	.word	0x00008df0


	//   ....[18]....
        /*07a0*/ 	.word	0x00008e00


	//   ....[19]....
        /*07a4*/ 	.word	0x00008e10


	//   ....[20]....
        /*07a8*/ 	.word	0x00008e20


	//   ....[21]....
        /*07ac*/ 	.word	0x00009140


	//   ....[22]....
        /*07b0*/ 	.word	0x00009150


	//   ....[23]....
        /*07b4*/ 	.word	0x00009160


	//   ....[24]....
        /*07b8*/ 	.word	0x00009170


	//   ....[25]....
        /*07bc*/ 	.word	0x0000a3d0


	//   ....[26]....
        /*07c0*/ 	.word	0x0000a3f0


	//   ....[27]....
        /*07c4*/ 	.word	0x0000a400


	//   ....[28]....
        /*07c8*/ 	.word	0x0000a410


	//   ....[29]....
        /*07cc*/ 	.word	0x0000a4f0


	//   ....[30]....
        /*07d0*/ 	.word	0x0000a510


	//   ....[31]....
        /*07d4*/ 	.word	0x0000a520


	//   ....[32]....
        /*07d8*/ 	.word	0x0000a5a0


	//   ....[33]....
        /*07dc*/ 	.word	0x0000be80


	//   ....[34]....
        /*07e0*/ 	.word	0x0000c690


	//   ....[35]....
        /*07e4*/ 	.word	0x0000cd50


	//   ....[36]....
        /*07e8*/ 	.word	0x0000cd80


	//   ....[37]....
        /*07ec*/ 	.word	0x0000cf90


	//   ....[38]....
        /*07f0*/ 	.word	0x0000cff0


	//   ....[39]....
        /*07f4*/ 	.word	0x0000d970


	//   ....[40]....
        /*07f8*/ 	.word	0x0000e2c0


	//   ....[41]....
        /*07fc*/ 	.word	0x0000e6b0


	//   ....[42]....
        /*0800*/ 	.word	0x0000ef20


	//   ....[43]....
        /*0804*/ 	.word	0x0000f030


	//   ....[44]....
        /*0808*/ 	.word	0x0000f470


	//   ....[45]....
        /*080c*/ 	.word	0x0000f4d0


	//   ....[46]....
        /*0810*/ 	.word	0x00010640


	//   ....[47]....
        /*0814*/ 	.word	0x00011220


	//   ....[48]....
        /*0818*/ 	.word	0x00011280


	//   ....[49]....
        /*081c*/ 	.word	0x00011a90


	//   ....[50]....
        /*0820*/ 	.word	0x00011b00


	//   ....[51]....
        /*0824*/ 	.word	0x000127b0


	//   ....[52]....
        /*0828*/ 	.word	0x00012ef0


	//   ....[53]....
        /*082c*/ 	.word	0x00013320


	//   ....[54]....
        /*0830*/ 	.word	0x00013a00


	//   ....[55]....
        /*0834*/ 	.word	0x00013af0


	//   ....[56]....
        /*0838*/ 	.word	0x00013ef0


	//   ....[57]....
        /*083c*/ 	.word	0x00013f50


	//   ....[58]....
        /*0840*/ 	.word	0x000150e0


	//   ....[59]....
        /*0844*/ 	.word	0x000151f0


	//   ....[60]....
        /*0848*/ 	.word	0x00015210


	//   ....[61]....
        /*084c*/ 	.word	0x00015380


	//   ....[62]....
        /*0850*/ 	.word	0x00015550


	//   ....[63]....
        /*0854*/ 	.word	0x000169d0


	//   ....[64]....
        /*0858*/ 	.word	0x00016d80


	//   ....[65]....
        /*085c*/ 	.word	0x00016d90


	//   ....[66]....
        /*0860*/ 	.word	0x00016da0


	//   ....[67]....
        /*0864*/ 	.word	0x00016db0


	//   ....[68]....
        /*0868*/ 	.word	0x00017ae0


	//   ....[69]....
        /*086c*/ 	.word	0x00017b00


	//   ....[70]....
        /*0870*/ 	.word	0x00017da0


	//   ....[71]....
        /*0874*/ 	.word	0x00017dc0


	//   ....[72]....
        /*0878*/ 	.word	0x00018770


	//   ....[73]....
        /*087c*/ 	.word	0x000187b0


	//   ....[74]....
        /*0880*/ 	.word	0x00019150


	//   ....[75]....
        /*0884*/ 	.word	0x00019170


	//   ....[76]....
        /*0888*/ 	.word	0x0001a620


	//   ....[77]....
        /*088c*/ 	.word	0x0001a650


	//   ....[78]....
        /*0890*/ 	.word	0x0001a8d0


	//   ....[79]....
        /*0894*/ 	.word	0x0001a8f0


	//   ....[80]....
        /*0898*/ 	.word	0x0001aba0


	//   ....[81]....
        /*089c*/ 	.word	0x0001ad90


	//   ....[82]....
        /*08a0*/ 	.word	0x0001adc0


	//   ....[83]....
        /*08a4*/ 	.word	0x0001adf0


	//   ....[84]....
        /*08a8*/ 	.word	0x0001ae20


	//   ....[85]....
        /*08ac*/ 	.word	0x0001ae50


	//   ....[86]....
        /*08b0*/ 	.word	0x0001ae80


	//   ....[87]....
        /*08b4*/ 	.word	0x0001b010


	//   ....[88]....
        /*08b8*/ 	.word	0x0001b040


	//   ....[89]....
        /*08bc*/ 	.word	0x0001b070


	//   ....[90]....
        /*08c0*/ 	.word	0x0001b0a0


	//   ....[91]....
        /*08c4*/ 	.word	0x0001b0d0


	//   ....[92]....
        /*08c8*/ 	.word	0x0001b100


	//   ....[93]....
        /*08cc*/ 	.word	0x0001b190


	//   ....[94]....
        /*08d0*/ 	.word	0x0001b1c0


	//   ....[95]....
        /*08d4*/ 	.word	0x0001b1d0


	//   ....[96]....
        /*08d8*/ 	.word	0x0001b210


	//   ....[97]....
        /*08dc*/ 	.word	0x0001c9d0


	//   ....[98]....
        /*08e0*/ 	.word	0x0001f800


	//   ....[99]....
        /*08e4*/ 	.word	0x0001f820


	//   ....[100]....
        /*08e8*/ 	.word	0x0001f8b0


	//   ....[101]....
        /*08ec*/ 	.word	0x0001f8d0


	//   ....[102]....
        /*08f0*/ 	.word	0x0001f950


	//   ....[103]....
        /*08f4*/ 	.word	0x0001f970


	//   ....[104]....
        /*08f8*/ 	.word	0x0001f980


	//   ....[105]....
        /*08fc*/ 	.word	0x0001f990


	//   ....[106]....
        /*0900*/ 	.word	0x00020180


	//   ....[107]....
        /*0904*/ 	.word	0x000201b0


	//   ....[108]....
        /*0908*/ 	.word	0x00020250


	//   ....[109]....
        /*090c*/ 	.word	0x00020270


	//   ....[110]....
        /*0910*/ 	.word	0x000202f0


	//   ....[111]....
        /*0914*/ 	.word	0x00020310


	//   ....[112]....
        /*0918*/ 	.word	0x00020320


	//   ....[113]....
        /*091c*/ 	.word	0x00020330


	//   ....[114]....
        /*0920*/ 	.word	0x000207b0


	//   ....[115]....
        /*0924*/ 	.word	0x00020870


	//   ....[116]....
        /*0928*/ 	.word	0x000209c0


	//   ....[117]....
        /*092c*/ 	.word	0x00020a00


	//   ....[118]....
        /*0930*/ 	.word	0x00020a10


	//   ....[119]....
        /*0934*/ 	.word	0x00020a20


	//   ....[120]....
        /*0938*/ 	.word	0x00020b70


	//   ....[121]....
        /*093c*/ 	.word	0x00020cc0


	//   ....[122]....
        /*0940*/ 	.word	0x000214c0


	//   ....[123]....
        /*0944*/ 	.word	0x000214e0


	//   ....[124]....
        /*0948*/ 	.word	0x00021530


	//   ....[125]....
        /*094c*/ 	.word	0x00021540


	//   ....[126]....
        /*0950*/ 	.word	0x00021580


	//   ....[127]....
        /*0954*/ 	.word	0x00021590


	//   ....[128]....
        /*0958*/ 	.word	0x000215a0


	//   ....[129]....
        /*095c*/ 	.word	0x000215e0


	//   ....[130]....
        /*0960*/ 	.word	0x000218e0


	//   ....[131]....
        /*0964*/ 	.word	0x00021920


	//   ....[132]....
        /*0968*/ 	.word	0x00021940


	//   ....[133]....
        /*096c*/ 	.word	0x00021960


	//   ....[134]....
        /*0970*/ 	.word	0x00021990


	//   ....[135]....
        /*0974*/ 	.word	0x000219b0


	//   ....[136]....
        /*0978*/ 	.word	0x00021ab0


	//   ....[137]....
        /*097c*/ 	.word	0x00021c00


	//   ....[138]....
        /*0980*/ 	.word	0x00022240


	//   ....[139]....
        /*0984*/ 	.word	0x00022270


	//   ....[140]....
        /*0988*/ 	.word	0x000222d0


	//   ....[141]....
        /*098c*/ 	.word	0x00022300


	//   ....[142]....
        /*0990*/ 	.word	0x00022330


	//   ....[143]....
        /*0994*/ 	.word	0x00022360


	//   ....[144]....
        /*0998*/ 	.word	0x00022390


	//   ....[145]....
        /*099c*/ 	.word	0x000223c0


	//   ....[146]....
        /*09a0*/ 	.word	0x00022560


	//   ....[147]....
        /*09a4*/ 	.word	0x00022590


	//   ....[148]....
        /*09a8*/ 	.word	0x000225c0


	//   ....[149]....
        /*09ac*/ 	.word	0x000225f0


	//   ....[150]....
        /*09b0*/ 	.word	0x00022620


	//   ....[151]....
        /*09b4*/ 	.word	0x00022650


	//   ....[152]....
        /*09b8*/ 	.word	0x00022710


	//   ....[153]....
        /*09bc*/ 	.word	0x00022730


	//   ....[154]....
        /*09c0*/ 	.word	0x00022750


	//   ....[155]....
        /*09c4*/ 	.word	0x000227b0


	//   ....[156]....
        /*09c8*/ 	.word	0x000231d0


	//   ....[157]....
        /*09cc*/ 	.word	0x000234f0


	//   ....[158]....
        /*09d0*/ 	.word	0x00023580


	//   ....[159]....
        /*09d4*/ 	.word	0x00023670


	//   ....[160]....
        /*09d8*/ 	.word	0x00023700


	//   ....[161]....
        /*09dc*/ 	.word	0x000237e0


	//   ....[162]....
        /*09e0*/ 	.word	0x00023870


	//   ....[163]....
        /*09e4*/ 	.word	0x000239f0


	//   ....[164]....
        /*09e8*/ 	.word	0x00023a80


	//   ....[165]....
        /*09ec*/ 	.word	0x00023ad0


	//   ....[166]....
        /*09f0*/ 	.word	0x00023b20


	//   ....[167]....
        /*09f4*/ 	.word	0x00023bc0


	//   ....[168]....
        /*09f8*/ 	.word	0x00023c50


	//   ....[169]....
        /*09fc*/ 	.word	0x00023ca0


	//   ....[170]....
        /*0a00*/ 	.word	0x00023cf0


	//   ....[171]....
        /*0a04*/ 	.word	0x00023df0


	//   ....[172]....
        /*0a08*/ 	.word	0x00023ea0


	//   ....[173]....
        /*0a0c*/ 	.word	0x00023f20


	//   ....[174]....
        /*0a10*/ 	.word	0x00023f90


	//   ....[175]....
        /*0a14*/ 	.word	0x000240f0


	//   ....[176]....
        /*0a18*/ 	.word	0x00024240


	//   ....[177]....
        /*0a1c*/ 	.word	0x00024290


	//   ....[178]....
        /*0a20*/ 	.word	0x000242e0


	//   ....[179]....
        /*0a24*/ 	.word	0x00024660


	//   ....[180]....
        /*0a28*/ 	.word	0x00024940


	//   ....[181]....
        /*0a2c*/ 	.word	0x00024a30


	//   ....[182]....
        /*0a30*/ 	.word	0x00024ad0


	//   ....[183]....
        /*0a34*/ 	.word	0x00024b30


	//   ....[184]....
        /*0a38*/ 	.word	0x00024c20


	//   ....[185]....
        /*0a3c*/ 	.word	0x00024c90


	//   ....[186]....
        /*0a40*/ 	.word	0x00024d80


	//   ....[187]....
        /*0a44*/ 	.word	0x00024df0


	//   ....[188]....
        /*0a48*/ 	.word	0x00024e90


	//   ....[189]....
        /*0a4c*/ 	.word	0x00024f80


	//   ....[190]....
        /*0a50*/ 	.word	0x00024ff0


	//   ....[191]....
        /*0a54*/ 	.word	0x00025050


	//   ....[192]....
        /*0a58*/ 	.word	0x00025140


	//   ....[193]....
        /*0a5c*/ 	.word	0x000251a0


	//   ....[194]....
        /*0a60*/ 	.word	0x000252a0


	//   ....[195]....
        /*0a64*/ 	.word	0x00025300


	//   ....[196]....
        /*0a68*/ 	.word	0x000253a0


	//   ....[197]....
        /*0a6c*/ 	.word	0x00025520


	//   ....[198]....
        /*0a70*/ 	.word	0x00025620


	//   ....[199]....
        /*0a74*/ 	.word	0x000258a0


	//   ....[200]....
        /*0a78*/ 	.word	0x000258f0


	//   ....[201]....
        /*0a7c*/ 	.word	0x00025ac0


	//   ....[202]....
        /*0a80*/ 	.word	0x00025b10


	//   ....[203]....
        /*0a84*/ 	.word	0x00025ce0


	//   ....[204]....
        /*0a88*/ 	.word	0x00025d30


	//   ....[205]....
        /*0a8c*/ 	.word	0x00025e20


	//   ....[206]....
        /*0a90*/ 	.word	0x00025ec0


	//   ....[207]....
        /*0a94*/ 	.word	0x00025f20


	//   ....[208]....
        /*0a98*/ 	.word	0x00025fd0


	//   ....[209]....
        /*0a9c*/ 	.word	0x00026030


	//   ....[210]....
        /*0aa0*/ 	.word	0x000260e0


	//   ....[211]....
        /*0aa4*/ 	.word	0x00026140


	//   ....[212]....
        /*0aa8*/ 	.word	0x000261f0


	//   ....[213]....
        /*0aac*/ 	.word	0x000262e0


	//   ....[214]....
        /*0ab0*/ 	.word	0x000263c0


	//   ....[215]....
        /*0ab4*/ 	.word	0x000264d0


	//   ....[216]....
        /*0ab8*/ 	.word	0x000265d0


	//   ....[217]....
        /*0abc*/ 	.word	0x00026700


	//   ....[218]....
        /*0ac0*/ 	.word	0x000267e0


	//   ....[219]....
        /*0ac4*/ 	.word	0x000268e0


	//   ....[220]....
        /*0ac8*/ 	.word	0x000269c0


	//   ....[221]....
        /*0acc*/ 	.word	0x00026a50


	//   ....[222]....
        /*0ad0*/ 	.word	0x00026af0


	//   ....[223]....
        /*0ad4*/ 	.word	0x00026c60


	//   ....[224]....
        /*0ad8*/ 	.word	0x00026cd0


	//   ....[225]....
        /*0adc*/ 	.word	0x00026d40


	//   ....[226]....
        /*0ae0*/ 	.word	0x00026db0


	//   ....[227]....
        /*0ae4*/ 	.word	0x00026e20


	//   ....[228]....
        /*0ae8*/ 	.word	0x00026ea0


	//   ....[229]....
        /*0aec*/ 	.word	0x00026f20


	//   ....[230]....
        /*0af0*/ 	.word	0x00026fb0


	//   ....[231]....
        /*0af4*/ 	.word	0x00027020


	//   ....[232]....
        /*0af8*/ 	.word	0x00027090


	//   ....[233]....
        /*0afc*/ 	.word	0x00027100


	//   ....[234]....
        /*0b00*/ 	.word	0x00027180


	//   ....[235]....
        /*0b04*/ 	.word	0x000271f0


	//   ....[236]....
        /*0b08*/ 	.word	0x000272a0


	//   ....[237]....
        /*0b0c*/ 	.word	0x000272f0


	//   ....[238]....
        /*0b10*/ 	.word	0x00027380


	//   ....[239]....
        /*0b14*/ 	.word	0x000274b0


	//----- nvinfo : EIATTR_REG_RECONFIG
	.align		4
.L_850:
        /*0b18*/ 	.byte	0x01, 0x54
	.zero		2


	//----- nvinfo : EIATTR_SYSCALL_OFFSETS
	.align		4
        /*0b1c*/ 	.byte	0x04, 0x46
        /*0b1e*/ 	.short	(.L_852 - .L_851)


	//   ....[0]....
.L_851:
        /*0b20*/ 	.word	0x000027b0


	//   ....[1]....
        /*0b24*/ 	.word	0x00002900


	//   ....[2]....
        /*0b28*/ 	.word	0x00008830


	//   ....[3]....
        /*0b2c*/ 	.word	0x00008b60


	//   ....[4]....
        /*0b30*/ 	.word	0x0001ebf0


	//   ....[5]....
        /*0b34*/ 	.word	0x0001ed40


	//   ....[6]....
        /*0b38*/ 	.word	0x0001ee30


	//   ....[7]....
        /*0b3c*/ 	.word	0x0001fde0


	//----- nvinfo : EIATTR_MBARRIER_INSTR_OFFSETS
	.align		4
.L_852:
        /*0b40*/ 	.byte	0x04, 0x39
        /*0b42*/ 	.short	(.L_854 - .L_853)


	//   ....[0]....
.L_853:
        /*0b44*/ 	.word	0x00000270
        /*0b48*/ 	.word	0x000000ff
        /*0b4c*/ 	.word	0x00028c00
        /*0b50*/ 	.short	0x0100
        /*0b52*/ 	.byte	0x08
	.zero		1


	//   ....[1]....
        /*0b54*/ 	.word	0x00000280
        /*0b58*/ 	.word	0x000000ff
        /*0b5c*/ 	.word	0x00028c20
        /*0b60*/ 	.short	0x0100
        /*0b62*/ 	.byte	0x08
	.zero		1


	//   ....[2]....
        /*0b64*/ 	.word	0x00000330
        /*0b68*/ 	.word	0x000000ff
        /*0b6c*/ 	.word	0x00028c30
        /*0b70*/ 	.short	0x0100
        /*0b72*/ 	.byte	0x06
	.zero		1


	//   ....[3]....
        /*0b74*/ 	.word	0x00000340
        /*0b78*/ 	.word	0x000000ff
        /*0b7c*/ 	.word	0x00028c40
        /*0b80*/ 	.short	0x0100
        /*0b82*/ 	.byte	0x06
	.zero		1


	//   ....[4]....
        /*0b84*/ 	.word	0x00000350
        /*0b88*/ 	.word	0x000000ff
        /*0b8c*/ 	.word	0x00028c38
        /*0b90*/ 	.short	0x0100
        /*0b92*/ 	.byte	0x06
	.zero		1


	//   ....[5]....
        /*0b94*/ 	.word	0x00000360
        /*0b98*/ 	.word	0x000000ff
        /*0b9c*/ 	.word	0x00028c48
        /*0ba0*/ 	.short	0x0100
        /*0ba2*/ 	.byte	0x06
	.zero		1


	//   ....[6]....
        /*0ba4*/ 	.word	0x00000490
        /*0ba8*/ 	.word	0x000000ff
        /*0bac*/ 	.word	0x00028c50
        /*0bb0*/ 	.short	0x0100
        /*0bb2*/ 	.byte	0x08
	.zero		1


	//   ....[7]....
        /*0bb4*/ 	.word	0x000004a0
        /*0bb8*/ 	.word	0x000000ff
        /*0bbc*/ 	.word	0x00028c60
        /*0bc0*/ 	.short	0x0100
        /*0bc2*/ 	.byte	0x08
	.zero		1


	//   ....[8]....
        /*0bc4*/ 	.word	0x000004b0
        /*0bc8*/ 	.word	0x000000ff
        /*0bcc*/ 	.word	0x00028c58
        /*0bd0*/ 	.short	0x0100
        /*0bd2*/ 	.byte	0x08
	.zero		1


	//   ....[9]....
        /*0bd4*/ 	.word	0x000004c0
        /*0bd8*/ 	.word	0x000000ff
        /*0bdc*/ 	.word	0x00028c68
        /*0be0*/ 	.short	0x0100
        /*0be2*/ 	.byte	0x08
	.zero		1


	//   ....[10]....
        /*0be4*/ 	.word	0x000005b0
        /*0be8*/ 	.word	0x000000ff
        /*0bec*/ 	.word	0x00028c70
        /*0bf0*/ 	.short	0x0100
        /*0bf2*/ 	.byte	0x06
	.zero		1


	//   ....[11]....
        /*0bf4*/ 	.word	0x000005c0
        /*0bf8*/ 	.word	0x000000ff
        /*0bfc*/ 	.word	0x00028c80
        /*0c00*/ 	.short	0x0100
        /*0c02*/ 	.byte	0x06
	.zero		1


	//   ....[12]....
        /*0c04*/ 	.word	0x000005d0
        /*0c08*/ 	.word	0x000000ff
        /*0c0c*/ 	.word	0x00028c78
        /*0c10*/ 	.short	0x0100
        /*0c12*/ 	.byte	0x06
	.zero		1


	//   ....[13]....
        /*0c14*/ 	.word	0x000005e0
        /*0c18*/ 	.word	0x000000ff
        /*0c1c*/ 	.word	0x00028c88
        /*0c20*/ 	.short	0x0100
        /*0c22*/ 	.byte	0x06
	.zero		1


	//   ....[14]....
        /*0c24*/ 	.word	0x00000710
        /*0c28*/ 	.word	0x000000ff
        /*0c2c*/ 	.word	0x00028c90
        /*0c30*/ 	.short	0x0100
        /*0c32*/ 	.byte	0x08
	.zero		1


	//   ....[15]....
        /*0c34*/ 	.word	0x00000720
        /*0c38*/ 	.word	0x000000ff
        /*0c3c*/ 	.word	0x00028ca0
        /*0c40*/ 	.short	0x0100
        /*0c42*/ 	.byte	0x08
	.zero		1


	//   ....[16]....
        /*0c44*/ 	.word	0x00000730
        /*0c48*/ 	.word	0x000000ff
        /*0c4c*/ 	.word	0x00028c98
        /*0c50*/ 	.short	0x0100
        /*0c52*/ 	.byte	0x08
	.zero		1


	//   ....[17]....
        /*0c54*/ 	.word	0x00000740
        /*0c58*/ 	.word	0x000000ff
        /*0c5c*/ 	.word	0x00028ca8
        /*0c60*/ 	.short	0x0100
        /*0c62*/ 	.byte	0x08
	.zero		1


	//   ....[18]....
        /*0c64*/ 	.word	0x00000870
        /*0c68*/ 	.word	0x000000ff
        /*0c6c*/ 	.word	0x00028cb0
        /*0c70*/ 	.short	0x0100
        /*0c72*/ 	.byte	0x08
	.zero		1


	//   ....[19]....
        /*0c74*/ 	.word	0x00000880
        /*0c78*/ 	.word	0x000000ff
        /*0c7c*/ 	.word	0x00028cc0
        /*0c80*/ 	.short	0x0100
        /*0c82*/ 	.byte	0x08
	.zero		1


	//   ....[20]....
        /*0c84*/ 	.word	0x00000890
        /*0c88*/ 	.word	0x000000ff
        /*0c8c*/ 	.word	0x00028cb8
        /*0c90*/ 	.short	0x0100
        /*0c92*/ 	.byte	0x08
	.zero		1


	//   ....[21]....
        /*0c94*/ 	.word	0x000008a0
        /*0c98*/ 	.word	0x000000ff
        /*0c9c*/ 	.word	0x00028cc8
        /*0ca0*/ 	.short	0x0100
        /*0ca2*/ 	.byte	0x08
	.zero		1


	//   ....[22]....
        /*0ca4*/ 	.word	0x000034a0
        /*0ca8*/ 	.word	0x0000003d
        /*0cac*/ 	.word	0x00028c90
        /*0cb0*/ 	.short	0x010a
        /*0cb2*/ 	.byte	0x3f
	.zero		1


	//   ....[23]....
        /*0cb4*/ 	.word	0x00003ee0
        /*0cb8*/ 	.word	0x0000003d
        /*0cbc*/ 	.word	0x00028c90
        /*0cc0*/ 	.short	0x010a
        /*0cc2*/ 	.byte	0x3f
	.zero		1


	//   ....[24]....
        /*0cc4*/ 	.word	0x00004780
        /*0cc8*/ 	.word	0x0000003d
        /*0ccc*/ 	.word	0x00028c90
        /*0cd0*/ 	.short	0x010a
        /*0cd2*/ 	.byte	0x3f
	.zero		1


	//   ....[25]....
        /*0cd4*/ 	.word	0x00004b40
        /*0cd8*/ 	.word	0x00000004
        /*0cdc*/ 	.word	0x00000000
        /*0ce0*/ 	.short	0x0101
        /*0ce2*/ 	.byte	0x3f
	.zero		1


	//   ....[26]....
        /*0ce4*/ 	.word	0x00004b80
        /*0ce8*/ 	.word	0x0000003d
        /*0cec*/ 	.word	0x00028cb0
        /*0cf0*/ 	.short	0x010a
        /*0cf2*/ 	.byte	0x3f
	.zero		1


	//   ....[27]....
        /*0cf4*/ 	.word	0x00005550
        /*0cf8*/ 	.word	0x0000003d
        /*0cfc*/ 	.word	0x00000000
        /*0d00*/ 	.short	0x0101
        /*0d02*/ 	.byte	0x3f
	.zero		1


	//   ....[28]....
        /*0d04*/ 	.word	0x00006250
        /*0d08*/ 	.word	0x0000000c
        /*0d0c*/ 	.word	0x00028c50
        /*0d10*/ 	.short	0x010a
        /*0d12*/ 	.byte	0x3f
	.zero		1


	//   ....[29]....
        /*0d14*/ 	.word	0x00006610
        /*0d18*/ 	.word	0x0000000c
        /*0d1c*/ 	.word	0x00000000
        /*0d20*/ 	.short	0x0101
        /*0d22*/ 	.byte	0x3f
	.zero		1


	//   ....[30]....
        /*0d24*/ 	.word	0x00006f30
        /*0d28*/ 	.word	0x00000015
        /*0d2c*/ 	.word	0x00028c50
        /*0d30*/ 	.short	0x010a
        /*0d32*/ 	.byte	0x3f
	.zero		1


	//   ....[31]....
        /*0d34*/ 	.word	0x00006f80
        /*0d38*/ 	.word	0x00000015
        /*0d3c*/ 	.word	0x00028c50
        /*0d40*/ 	.short	0x010a
        /*0d42*/ 	.byte	0x3f
	.zero		1


	//   ....[32]....
        /*0d44*/ 	.word	0x00007270
        /*0d48*/ 	.word	0x00000015
        /*0d4c*/ 	.word	0x00000000
        /*0d50*/ 	.short	0x0101
        /*0d52*/ 	.byte	0x3f
	.zero		1


	//   ....[33]....
        /*0d54*/ 	.word	0x000088d0
        /*0d58*/ 	.word	0x00000002
        /*0d5c*/ 	.word	0x00028c00
        /*0d60*/ 	.short	0x010a
        /*0d62*/ 	.byte	0x3f
	.zero		1


	//   ....[34]....
        /*0d64*/ 	.word	0x00008920
        /*0d68*/ 	.word	0x00000002
        /*0d6c*/ 	.word	0x00028c00
        /*0d70*/ 	.short	0x010a
        /*0d72*/ 	.byte	0x3f
	.zero		1


	//   ....[35]....
        /*0d74*/ 	.word	0x000093e0
        /*0d78*/ 	.word	0x00000002
        /*0d7c*/ 	.word	0x00028c00
        /*0d80*/ 	.short	0x010a
        /*0d82*/ 	.byte	0x3f
	.zero		1


	//   ....[36]....
        /*0d84*/ 	.word	0x0000a850
        /*0d88*/ 	.word	0x00000002
        /*0d8c*/ 	.word	0x00028c00
        /*0d90*/ 	.short	0x010a
        /*0d92*/ 	.byte	0x3f
	.zero		1


	//   ....[37]....
        /*0d94*/ 	.word	0x0000b6d0
        /*0d98*/ 	.word	0x0000000c
        /*0d9c*/ 	.word	0x00028c30
        /*0da0*/ 	.short	0x010a
        /*0da2*/ 	.byte	0x3f
	.zero		1


	//   ....[38]....
        /*0da4*/ 	.word	0x0000b780
        /*0da8*/ 	.word	0x0000000c
        /*0dac*/ 	.word	0x00028c30
        /*0db0*/ 	.short	0x010a
        /*0db2*/ 	.byte	0x3f
	.zero		1


	//   ....[39]....
        /*0db4*/ 	.word	0x0000beb0
        /*0db8*/ 	.word	0x0000002d
        /*0dbc*/ 	.word	0x00000000
        /*0dc0*/ 	.short	0x0101
        /*0dc2*/ 	.byte	0x3f
	.zero		1


	//   ....[40]....
        /*0dc4*/ 	.word	0x0000d660
        /*0dc8*/ 	.word	0x0000000c
        /*0dcc*/ 	.word	0x00028c50
        /*0dd0*/ 	.short	0x010a
        /*0dd2*/ 	.byte	0x3f
	.zero		1


	//   ....[41]....
        /*0dd4*/ 	.word	0x0000d710
        /*0dd8*/ 	.word	0x0000000c
        /*0ddc*/ 	.word	0x00028c50
        /*0de0*/ 	.short	0x010a
        /*0de2*/ 	.byte	0x3f
	.zero		1


	//   ....[42]....
        /*0de4*/ 	.word	0x0000da00
        /*0de8*/ 	.word	0x0000000c
        /*0dec*/ 	.word	0x00000000
        /*0df0*/ 	.short	0x0101
        /*0df2*/ 	.byte	0x3f
	.zero		1


	//   ....[43]....
        /*0df4*/ 	.word	0x0000dd10
        /*0df8*/ 	.word	0x00000015
        /*0dfc*/ 	.word	0x00028c30
        /*0e00*/ 	.short	0x010a
        /*0e02*/ 	.byte	0x3f
	.zero		1


	//   ....[44]....
        /*0e04*/ 	.word	0x0000dd80
        /*0e08*/ 	.word	0x00000015
        /*0e0c*/ 	.word	0x00028c30
        /*0e10*/ 	.short	0x010a
        /*0e12*/ 	.byte	0x3f
	.zero		1


	//   ....[45]....
        /*0e14*/ 	.word	0x0000e370
        /*0e18*/ 	.word	0x00000098
        /*0e1c*/ 	.word	0x00000000
        /*0e20*/ 	.short	0x0101
        /*0e22*/ 	.byte	0x3f
	.zero		1


	//   ....[46]....
        /*0e24*/ 	.word	0x00010380
        /*0e28*/ 	.word	0x00000015
        /*0e2c*/ 	.word	0x00028c50
        /*0e30*/ 	.short	0x010a
        /*0e32*/ 	.byte	0x3f
	.zero		1


	//   ....[47]....
        /*0e34*/ 	.word	0x000103d0
        /*0e38*/ 	.word	0x00000015
        /*0e3c*/ 	.word	0x00028c50
        /*0e40*/ 	.short	0x010a
        /*0e42*/ 	.byte	0x3f
	.zero		1


	//   ....[48]....
        /*0e44*/ 	.word	0x000106f0
        /*0e48*/ 	.word	0x00000015
        /*0e4c*/ 	.word	0x00000000
        /*0e50*/ 	.short	0x0101
        /*0e52*/ 	.byte	0x3f
	.zero		1


	//   ....[49]....
        /*0e54*/ 	.word	0x00010af0
        /*0e58*/ 	.word	0x0000000c
        /*0e5c*/ 	.word	0x00028c30
        /*0e60*/ 	.short	0x010a
        /*0e62*/ 	.byte	0x3f
	.zero		1


	//   ....[50]....
        /*0e64*/ 	.word	0x00010b60
        /*0e68*/ 	.word	0x0000000c
        /*0e6c*/ 	.word	0x00028c30
        /*0e70*/ 	.short	0x010a
        /*0e72*/ 	.byte	0x3f
	.zero		1


	//   ....[51]....
        /*0e74*/ 	.word	0x00011600
        /*0e78*/ 	.word	0x0000000f
        /*0e7c*/ 	.word	0x00000000
        /*0e80*/ 	.short	0x0101
        /*0e82*/ 	.byte	0x3f
	.zero		1


	//   ....[52]....
        /*0e84*/ 	.word	0x000124f0
        /*0e88*/ 	.word	0x0000000c
        /*0e8c*/ 	.word	0x00028c50
        /*0e90*/ 	.short	0x010a
        /*0e92*/ 	.byte	0x3f
	.zero		1


	//   ....[53]....
        /*0e94*/ 	.word	0x00012540
        /*0e98*/ 	.word	0x0000000c
        /*0e9c*/ 	.word	0x00028c50
        /*0ea0*/ 	.short	0x010a
        /*0ea2*/ 	.byte	0x3f
	.zero		1


	//   ....[54]....
        /*0ea4*/ 	.word	0x00012840
        /*0ea8*/ 	.word	0x0000000c
        /*0eac*/ 	.word	0x00000000
        /*0eb0*/ 	.short	0x0101
        /*0eb2*/ 	.byte	0x3f
	.zero		1


	//   ....[55]....
        /*0eb4*/ 	.word	0x00012980
        /*0eb8*/ 	.word	0x00000015
        /*0ebc*/ 	.word	0x00028c30
        /*0ec0*/ 	.short	0x010a
        /*0ec2*/ 	.byte	0x3f
	.zero		1


	//   ....[56]....
        /*0ec4*/ 	.word	0x000129f0
        /*0ec8*/ 	.word	0x00000015
        /*0ecc*/ 	.word	0x00028c30
        /*0ed0*/ 	.short	0x010a
        /*0ed2*/ 	.byte	0x3f
	.zero		1


	//   ....[57]....
        /*0ed4*/ 	.word	0x00012f80
        /*0ed8*/ 	.word	0x00000098
        /*0edc*/ 	.word	0x00000000
        /*0ee0*/ 	.short	0x0101
        /*0ee2*/ 	.byte	0x3f
	.zero		1


	//   ....[58]....
        /*0ee4*/ 	.word	0x00014e20
        /*0ee8*/ 	.word	0x00000015
        /*0eec*/ 	.word	0x00028c50
        /*0ef0*/ 	.short	0x010a
        /*0ef2*/ 	.byte	0x3f
	.zero		1


	//   ....[59]....
        /*0ef4*/ 	.word	0x00014e70
        /*0ef8*/ 	.word	0x00000015
        /*0efc*/ 	.word	0x00028c50
        /*0f00*/ 	.short	0x010a
        /*0f02*/ 	.byte	0x3f
	.zero		1


	//   ....[60]....
        /*0f04*/ 	.word	0x00015190
        /*0f08*/ 	.word	0x00000015
        /*0f0c*/ 	.word	0x00000000
        /*0f10*/ 	.short	0x0101
        /*0f12*/ 	.byte	0x3f
	.zero		1


	//   ....[61]....
        /*0f14*/ 	.word	0x00017a60
        /*0f18*/ 	.word	0x00000003
        /*0f1c*/ 	.word	0x00000000
        /*0f20*/ 	.short	0x0101
        /*0f22*/ 	.byte	0x3f
	.zero		1


	//   ....[62]....
        /*0f24*/ 	.word	0x000187d0
        /*0f28*/ 	.word	0x00000008
        /*0f2c*/ 	.word	0x00000000
        /*0f30*/ 	.short	0x0101
        /*0f32*/ 	.byte	0x3f
	.zero		1


	//   ....[63]....
        /*0f34*/ 	.word	0x0001cab0
        /*0f38*/ 	.word	0x00000012
        /*0f3c*/ 	.word	0x00028c20
        /*0f40*/ 	.short	0x010a
        /*0f42*/ 	.byte	0x3f
	.zero		1


	//   ....[64]....
        /*0f44*/ 	.word	0x0001cb40
        /*0f48*/ 	.word	0x0000000b
        /*0f4c*/ 	.word	0x00028ca0
        /*0f50*/ 	.short	0x010a
        /*0f52*/ 	.byte	0x3f
	.zero		1


	//   ....[65]....
        /*0f54*/ 	.word	0x0001cd90
        /*0f58*/ 	.word	0x0000000b
        /*0f5c*/ 	.word	0x00028cc0
        /*0f60*/ 	.short	0x010a
        /*0f62*/ 	.byte	0x3f
	.zero		1


	//   ....[66]....
        /*0f64*/ 	.word	0x0001d760
        /*0f68*/ 	.word	0x0000000b
        /*0f6c*/ 	.word	0x00028ca0
        /*0f70*/ 	.short	0x010a
        /*0f72*/ 	.byte	0x3f
	.zero		1


	//   ....[67]....
        /*0f74*/ 	.word	0x0001d9a0
        /*0f78*/ 	.word	0x0000000b
        /*0f7c*/ 	.word	0x00028cc0
        /*0f80*/ 	.short	0x010a
        /*0f82*/ 	.byte	0x3f
	.zero		1


	//   ....[68]....
        /*0f84*/ 	.word	0x0001f610
        /*0f88*/ 	.word	0x00000019
        /*0f8c*/ 	.word	0x00028c40
        /*0f90*/ 	.short	0x010a
        /*0f92*/ 	.byte	0x3f
	.zero		1


	//   ....[69]....
        /*0f94*/ 	.word	0x0001fa90
        /*0f98*/ 	.word	0x00000019
        /*0f9c*/ 	.word	0x00028c30
        /*0fa0*/ 	.short	0x0107
        /*0fa2*/ 	.byte	0x3f
	.zero		1


	//   ....[70]....
        /*0fa4*/ 	.word	0x0001fb60
        /*0fa8*/ 	.word	0x00000019
        /*0fac*/ 	.word	0x00028c30
        /*0fb0*/ 	.short	0x0101
        /*0fb2*/ 	.byte	0x3f
	.zero		1


	//   ....[71]....
        /*0fb4*/ 	.word	0x00020430
        /*0fb8*/ 	.word	0x00000012
        /*0fbc*/ 	.word	0x00028c00
        /*0fc0*/ 	.short	0x0107
        /*0fc2*/ 	.byte	0x3f
	.zero		1


	//   ....[72]....
        /*0fc4*/ 	.word	0x00020520
        /*0fc8*/ 	.word	0x00000012
        /*0fcc*/ 	.word	0x00028c00
        /*0fd0*/ 	.short	0x0101
        /*0fd2*/ 	.byte	0x3f
	.zero		1


	//   ....[73]....
        /*0fd4*/ 	.word	0x00020540
        /*0fd8*/ 	.word	0x00000012
        /*0fdc*/ 	.word	0x00028c20
        /*0fe0*/ 	.short	0x010a
        /*0fe2*/ 	.byte	0x3f
	.zero		1


	//   ....[74]....
        /*0fe4*/ 	.word	0x000205d0
        /*0fe8*/ 	.word	0x00000019
        /*0fec*/ 	.word	0x00028c60
        /*0ff0*/ 	.short	0x010a
        /*0ff2*/ 	.byte	0x3f
	.zero		1


	//   ....[75]....
        /*0ff4*/ 	.word	0x00020ee0
        /*0ff8*/ 	.word	0x00000019
        /*0ffc*/ 	.word	0x00028c50
        /*1000*/ 	.short	0x0107
        /*1002*/ 	.byte	0x3f
	.zero		1


	//   ....[76]....
        /*1004*/ 	.word	0x00020fb0
        /*1008*/ 	.word	0x00000019
        /*100c*/ 	.word	0x00028c50
        /*1010*/ 	.short	0x0101
        /*1012*/ 	.byte	0x3f
	.zero		1


	//   ....[77]....
        /*1014*/ 	.word	0x00021340
        /*1018*/ 	.word	0x00000006
        /*101c*/ 	.word	0x00028c40
        /*1020*/ 	.short	0x010a
        /*1022*/ 	.byte	0x3f
	.zero		1


	//   ....[78]....
        /*1024*/ 	.word	0x00021660
        /*1028*/ 	.word	0x00000006
        /*102c*/ 	.word	0x00028c30
        /*1030*/ 	.short	0x0107
        /*1032*/ 	.byte	0x3f
	.zero		1


	//   ....[79]....
        /*1034*/ 	.word	0x00021720
        /*1038*/ 	.word	0x00000006
        /*103c*/ 	.word	0x00028c30
        /*1040*/ 	.short	0x0101
        /*1042*/ 	.byte	0x3f
	.zero		1


	//   ....[80]....
        /*1044*/ 	.word	0x00021750
        /*1048*/ 	.word	0x00000006
        /*104c*/ 	.word	0x00028c60
        /*1050*/ 	.short	0x010a
        /*1052*/ 	.byte	0x3f
	.zero		1


	//   ....[81]....
        /*1054*/ 	.word	0x00021e00
        /*1058*/ 	.word	0x00000006
        /*105c*/ 	.word	0x00028c50
        /*1060*/ 	.short	0x0107
        /*1062*/ 	.byte	0x3f
	.zero		1


	//   ....[82]....
        /*1064*/ 	.word	0x00021ec0
        /*1068*/ 	.word	0x00000006
        /*106c*/ 	.word	0x00028c50
        /*1070*/ 	.short	0x0101
        /*1072*/ 	.byte	0x3f
	.zero		1


	//   ....[83]....
        /*1074*/ 	.word	0x00023150
        /*1078*/ 	.word	0x00000007
        /*107c*/ 	.word	0x00028c20
        /*1080*/ 	.short	0x010a
        /*1082*/ 	.byte	0x3f
	.zero		1


	//   ....[84]....
        /*1084*/ 	.word	0x000232c0
        /*1088*/ 	.word	0x00000005
        /*108c*/ 	.word	0x00028c40
        /*1090*/ 	.short	0x010a
        /*1092*/ 	.byte	0x3f
	.zero		1


	//   ....[85]....
        /*1094*/ 	.word	0x00023360
        /*1098*/ 	.word	0x00000003
        /*109c*/ 	.word	0x00028c40
        /*10a0*/ 	.short	0x010a
        /*10a2*/ 	.byte	0x3f
	.zero		1


	//   ....[86]....
        /*10a4*/ 	.word	0x000233a0
        /*10a8*/ 	.word	0x00000005
        /*10ac*/ 	.word	0x00028c60
        /*10b0*/ 	.short	0x010a
        /*10b2*/ 	.byte	0x3f
	.zero		1


	//   ....[87]....
        /*10b4*/ 	.word	0x000233e0
        /*10b8*/ 	.word	0x00000003
        /*10bc*/ 	.word	0x00028c60
        /*10c0*/ 	.short	0x010a
        /*10c2*/ 	.byte	0x3f
	.zero		1


	//   ....[88]....
        /*10c4*/ 	.word	0x00023440
        /*10c8*/ 	.word	0x0000003d
        /*10cc*/ 	.word	0x00028c90
        /*10d0*/ 	.short	0x010a
        /*10d2*/ 	.byte	0x3f
	.zero		1


	//   ....[89]....
        /*10d4*/ 	.word	0x000235c0
        /*10d8*/ 	.word	0x0000003d
        /*10dc*/ 	.word	0x00028c90
        /*10e0*/ 	.short	0x010a
        /*10e2*/ 	.byte	0x3f
	.zero		1


	//   ....[90]....
        /*10e4*/ 	.word	0x00023740
        /*10e8*/ 	.word	0x0000003d
        /*10ec*/ 	.word	0x00028c90
        /*10f0*/ 	.short	0x010a
        /*10f2*/ 	.byte	0x3f
	.zero		1


	//   ....[91]....
        /*10f4*/ 	.word	0x000238a0
        /*10f8*/ 	.word	0x0000003d
        /*10fc*/ 	.word	0x00028cb0
        /*1100*/ 	.short	0x010a
        /*1102*/ 	.byte	0x3f
	.zero		1


	//   ....[92]....
        /*1104*/ 	.word	0x000238f0
        /*1108*/ 	.word	0x0000000c
        /*110c*/ 	.word	0x00028c50
        /*1110*/ 	.short	0x010a
        /*1112*/ 	.byte	0x3f
	.zero		1


	//   ....[93]....
        /*1114*/ 	.word	0x00023940
        /*1118*/ 	.word	0x00000015
        /*111c*/ 	.word	0x00028c50
        /*1120*/ 	.short	0x010a
        /*1122*/ 	.byte	0x3f
	.zero		1


	//   ....[94]....
        /*1124*/ 	.word	0x00023d30
        /*1128*/ 	.word	0x00000002
        /*112c*/ 	.word	0x00028c00
        /*1130*/ 	.short	0x010a
        /*1132*/ 	.byte	0x3f
	.zero		1


	//   ....[95]....
        /*1134*/ 	.word	0x00024310
        /*1138*/ 	.word	0x00000002
        /*113c*/ 	.word	0x00028c00
        /*1140*/ 	.short	0x010a
        /*1142*/ 	.byte	0x3f
	.zero		1


	//   ....[96]....
        /*1144*/ 	.word	0x00024360
        /*1148*/ 	.word	0x0000000c
        /*114c*/ 	.word	0x00028c30
        /*1150*/ 	.short	0x010a
        /*1152*/ 	.byte	0x3f
	.zero		1


	//   ....[97]....
        /*1154*/ 	.word	0x000243b0
        /*1158*/ 	.word	0x0000000c
        /*115c*/ 	.word	0x00028c50
        /*1160*/ 	.short	0x010a
        /*1162*/ 	.byte	0x3f
	.zero		1


	//   ....[98]....
        /*1164*/ 	.word	0x00024400
        /*1168*/ 	.word	0x00000015
        /*116c*/ 	.word	0x00028c30
        /*1170*/ 	.short	0x010a
        /*1172*/ 	.byte	0x3f
	.zero		1


	//   ....[99]....
        /*1174*/ 	.word	0x00024450
        /*1178*/ 	.word	0x00000015
        /*117c*/ 	.word	0x00028c50
        /*1180*/ 	.short	0x010a
        /*1182*/ 	.byte	0x3f
	.zero		1


	//   ....[100]....
        /*1184*/ 	.word	0x000244a0
        /*1188*/ 	.word	0x0000000c
        /*118c*/ 	.word	0x00028c30
        /*1190*/ 	.short	0x010a
        /*1192*/ 	.byte	0x3f
	.zero		1


	//   ....[101]....
        /*1194*/ 	.word	0x000244f0
        /*1198*/ 	.word	0x0000000c
        /*119c*/ 	.word	0x00028c50
        /*11a0*/ 	.short	0x010a
        /*11a2*/ 	.byte	0x3f
	.zero		1


	//   ....[102]....
        /*11a4*/ 	.word	0x00024540
        /*11a8*/ 	.word	0x00000015
        /*11ac*/ 	.word	0x00028c30
        /*11b0*/ 	.short	0x010a
        /*11b2*/ 	.byte	0x3f
	.zero		1


	//   ....[103]....
        /*11b4*/ 	.word	0x00024590
        /*11b8*/ 	.word	0x00000015
        /*11bc*/ 	.word	0x00028c50
        /*11c0*/ 	.short	0x010a
        /*11c2*/ 	.byte	0x3f
	.zero		1


	//   ....[104]....
        /*11c4*/ 	.word	0x00024720
        /*11c8*/ 	.word	0x00000012
        /*11cc*/ 	.word	0x00028c20
        /*11d0*/ 	.short	0x010a
        /*11d2*/ 	.byte	0x3f
	.zero		1


	//   ....[105]....
        /*11d4*/ 	.word	0x00024770
        /*11d8*/ 	.word	0x0000000b
        /*11dc*/ 	.word	0x00028ca0
        /*11e0*/ 	.short	0x010a
        /*11e2*/ 	.byte	0x3f
	.zero		1


	//   ....[106]....
        /*11e4*/ 	.word	0x000247c0
        /*11e8*/ 	.word	0x0000000b
        /*11ec*/ 	.word	0x00028cc0
        /*11f0*/ 	.short	0x010a
        /*11f2*/ 	.byte	0x3f
	.zero		1


	//   ....[107]....
        /*11f4*/ 	.word	0x00024810
        /*11f8*/ 	.word	0x0000000b
        /*11fc*/ 	.word	0x00028ca0
        /*1200*/ 	.short	0x010a
        /*1202*/ 	.byte	0x3f
	.zero		1


	//   ....[108]....
        /*1204*/ 	.word	0x00024860
        /*1208*/ 	.word	0x0000000b
        /*120c*/ 	.word	0x00028cc0
        /*1210*/ 	.short	0x010a
        /*1212*/ 	.byte	0x3f
	.zero		1


	//   ....[109]....
        /*1214*/ 	.word	0x00024980
        /*1218*/ 	.word	0x00000019
        /*121c*/ 	.word	0x00028c40
        /*1220*/ 	.short	0x010a
        /*1222*/ 	.byte	0x3f
	.zero		1


	//   ....[110]....
        /*1224*/ 	.word	0x00025420
        /*1228*/ 	.word	0x00000012
        /*122c*/ 	.word	0x00028c20
        /*1230*/ 	.short	0x010a
        /*1232*/ 	.byte	0x3f
	.zero		1


	//   ....[111]....
        /*1234*/ 	.word	0x00025470
        /*1238*/ 	.word	0x00000019
        /*123c*/ 	.word	0x00028c60
        /*1240*/ 	.short	0x010a
        /*1242*/ 	.byte	0x3f
	.zero		1


	//   ....[112]....
        /*1244*/ 	.word	0x00025d70
        /*1248*/ 	.word	0x00000006
        /*124c*/ 	.word	0x00028c40
        /*1250*/ 	.short	0x010a
        /*1252*/ 	.byte	0x3f
	.zero		1


	//   ....[113]....
        /*1254*/ 	.word	0x00026230
        /*1258*/ 	.word	0x00000006
        /*125c*/ 	.word	0x00028c60
        /*1260*/ 	.short	0x010a
        /*1262*/ 	.byte	0x3f
	.zero		1


	//   ....[114]....
        /*1264*/ 	.word	0x000273d0
        /*1268*/ 	.word	0x00000007
        /*126c*/ 	.word	0x00028c20
        /*1270*/ 	.short	0x010a
        /*1272*/ 	.byte	0x3f
	.zero		1


	//   ....[115]....
        /*1274*/ 	.word	0x00027570
        /*1278*/ 	.word	0x00000005
        /*127c*/ 	.word	0x00028c40
        /*1280*/ 	.short	0x010a
        /*1282*/ 	.byte	0x3f
	.zero		1


	//   ....[116]....
        /*1284*/ 	.word	0x000275c0
        /*1288*/ 	.word	0x00000003
        /*128c*/ 	.word	0x00028c40
        /*1290*/ 	.short	0x010a
        /*1292*/ 	.byte	0x3f
	.zero		1


	//   ....[117]....
        /*1294*/ 	.word	0x00027610
        /*1298*/ 	.word	0x00000005
        /*129c*/ 	.word	0x00028c60
        /*12a0*/ 	.short	0x010a
        /*12a2*/ 	.byte	0x3f
	.zero		1


	//----- nvinfo : EIATTR_NUM_MBARRIERS
	.align		4
.L_854:
        /*12a4*/ 	.byte	0x03, 0x38
        /*12a6*/ 	.short	0x0016


	//----- nvinfo : EIATTR_EXIT_INSTR_OFFSETS
	.align		4
        /*12a8*/ 	.byte	0x04, 0x1c
        /*12aa*/ 	.short	(.L_856 - .L_855)


	//   ....[0]....
.L_855:
        /*12ac*/ 	.word	0x00023430


	//----- nvinfo : EIATTR_MAX_THREADS
	.align		4
.L_856:
        /*12b0*/ 	.byte	0x04, 0x05
        /*12b2*/ 	.short	(.L_858 - .L_857)
.L_857:
        /*12b4*/ 	.word	0x00000180
        /*12b8*/ 	.word	0x00000001
        /*12bc*/ 	.word	0x00000001


	//----- nvinfo : EIATTR_CRS_STACK_SIZE
	.align		4
.L_858:
        /*12c0*/ 	.byte	0x04, 0x1e
        /*12c2*/ 	.short	(.L_860 - .L_859)
.L_859:
        /*12c4*/ 	.word	0x00000000


	//----- nvinfo : EIATTR_CBANK_PARAM_SIZE
	.align		4
.L_860:
        /*12c8*/ 	.byte	0x03, 0x19
        /*12ca*/ 	.short	0x0af0


	//----- nvinfo : EIATTR_PARAM_CBANK
	.align		4
        /*12cc*/ 	.byte	0x04, 0x0a
        /*12ce*/ 	.short	(.L_862 - .L_861)
	.align		4
.L_861:
        /*12d0*/ 	.word	index@(.nv.constant0._ZN7cutlass13device_kernelIN5flash11enable_sm90INS1_16FlashAttnFwdSm90INS1_25CollectiveMainloopFwdSm90ILi2EN4cute5tupleIJNS5_1CILi1EEES8_S8_EEENS6_IJNS7_ILi64EEESA_SA_EEELi512ENS_6half_tEfNS_4arch4Sm90ELb0ELb1ELb1ELb1ELb1ELb1ELb0ELb0ELb0ELb1ELb1ELb0EEENS1_21CollectiveEpilogueFwdINS6_IJSA_NS7_ILi512EEESA_EEES9_SC_SE_Li256ELb1ELb1ELb1ELb0EEENS1_36VarlenDynamicPersistentTileSchedulerILi64ELi64ELi256ELi128ELb1ELb1ELb1ELb1ELb0ELb1EEEEEEEEEvNT_6ParamsE)
        /*12d4*/ 	.short	0x0210
        /*12d6*/ 	.short	0x0af0


	//----- nvinfo : EIATTR_SW_WAR
	.align		4
.L_862:
        /*12d8*/ 	.byte	0x04, 0x36
        /*12da*/ 	.short	(.L_864 - .L_863)
.L_863:
        /*12dc*/ 	.word	0x00000008
.L_864:


//--------------------- .nv.info._ZN7cutlass13device_kernelIN5flash11enable_sm90INS1_16FlashAttnFwdSm90INS1_25CollectiveMainloopFwdSm90ILi2EN4cute5tupleIJNS5_1CILi1EEES8_S8_EEENS6_IJNS7_ILi64EEESA_SA_EEELi512ENS_6half_tEfNS_4arch4Sm90ELb0ELb1ELb1ELb1ELb1ELb0ELb1ELb0ELb0ELb1ELb1ELb0EEENS1_21CollectiveEpilogueFwdINS6_IJSA_NS7_ILi512EEESA_EEES9_SC_SE_Li256ELb1ELb1ELb1ELb0EEENS1_36VarlenDynamicPersistentTileSchedulerILi64ELi64ELi256ELi128ELb1ELb1ELb1ELb1ELb0ELb1EEEEEEEEEvNT_6ParamsE --------------------------
	.section	.nv.info._ZN7cutlass13device_kernelIN5flash11enable_sm90INS1_16FlashAttnFwdSm90INS1_25CollectiveMainloopFwdSm90ILi2EN4cute5tupleIJNS5_1CILi1EEES8_S8_EEENS6_IJNS7_ILi64EEESA_SA_EEELi512ENS_6half_tEfNS_4arch4Sm90ELb0ELb1ELb1ELb1ELb1ELb0ELb1ELb0ELb0ELb1ELb1ELb0EEENS1_21CollectiveEpilogueFwdINS6_IJSA_NS7_ILi512EEESA_EEES9_SC_SE_Li256ELb1ELb1ELb1ELb0EEENS1_36VarlenDynamicPersistentTileSchedulerILi64ELi64ELi256ELi128ELb1ELb1ELb1ELb1ELb0ELb1EEEEEEEEEvNT_6ParamsE,"",@"SHT_CUDA_INFO"
	.sectionflags	@""
	.align	4


	//----- nvinfo : EIATTR_CUDA_API_VERSION
	.align		4
        /*0000*/ 	.byte	0x04, 0x37
        /*0002*/ 	.short	(.L_866 - .L_865)
.L_865:
        /*0004*/ 	.word	0x00000082


	//----- nvinfo : EIATTR_KPARAM_INFO
	.align		4
.L_866:
        /*0008*/ 	.byte	0x04, 0x17
        /*000a*/ 	.short	(.L_868 - .L_867)
.L_867:
        /*000c*/ 	.word	0x00000000
        /*0010*/ 	.short	0x0000
        /*0012*/ 	.short	0x0070
        /*0014*/ 	.byte	0x00, 0xf0, 0x01, 0x2e


	//----- nvinfo : EIATTR_SPARSE_MMA_MASK
	.align		4
.L_868:
        /*0018*/ 	.byte	0x03, 0x50
        /*001a*/ 	.short	0x0000


	//----- nvinfo : EIATTR_MAXREG_COUNT
	.align		4
        /*001c*/ 	.byte	0x03, 0x1b
        /*001e*/ 	.short	0x00a8


	//----- nvinfo : EIATTR_NUM_BARRIERS
	.align		4
        /*0020*/ 	.byte	0x02, 0x4c
        /*0022*/ 	.byte	0x10
	.zero		1


	//----- nvinfo : EIATTR_EXTERNS
	.align		4
        /*0024*/ 	.byte	0x04, 0x0f
        /*0026*/ 	.short	(.L_870 - .L_869)


	//   ....[0]....
	.align		4
.L_869:
        /*0028*/ 	.word	index@(__assertfail)


	//----- nvinfo : EIATTR_ANNOTATIONS
	.align		4
.L_870:
        /*002c*/ 	.byte	0x04, 0x55
        /*002e*/ 	.short	(.L_872 - .L_871)


	//   ....[0]....
.L_871:
        /* <DEDUP_REMOVED lines=24> */


	//----- nvinfo : EIATTR_MERCURY_ISA_VERSION
	.align		4
.L_872:
        /*01a0*/ 	.byte	0x03, 0x5f
        /*01a2*/ 	.short	0x0101


	//----- nvinfo : EIATTR_UNUSED_LOAD_BYTE_OFFSET
	.align		4
        /*01a4*/ 	.byte	0x04, 0x44
        /*01a6*/ 	.short	(.L_874 - .L_873)


	//   ....[0]....
.L_873:
        /*01a8*/ 	.word	0x00000a00
        /*01ac*/ 	.word	0x0000fff0


	//   ....[1]....
        /*01b0*/ 	.word	0x00022d70
        /*01b4*/ 	.word	0x0000fff0


	//----- nvinfo : EIATTR_INT_WARP_WIDE_INSTR_OFFSETS
	.align		4
.L_874:
        /*01b8*/ 	.byte	0x04, 0x31
        /*01ba*/ 	.short	(.L_876 - .L_875)


	//   ....[0]....
.L_875:
        /*01bc*/ 	.word	0x000000c0


	//   ....[1]....
        /*01c0*/ 	.word	0x000000d0


	//   ....[2]....
        /*01c4*/ 	.word	0x000000e0


	//   ....[3]....
        /*01c8*/ 	.word	0x00000180


	//   ....[4]....
        /*01cc*/ 	.word	0x00029950


	//   ....[5]....
        /*01d0*/ 	.word	0x000299e0


	//   ....[6]....
        /*01d4*/ 	.word	0x0002dbe0


	//   ....[7]....
        /*01d8*/ 	.word	0x0002dc70


	//----- nvinfo : EIATTR_COOP_GROUP_MASK_REGIDS
	.align		4
.L_876:
        /*01dc*/ 	.byte	0x04, 0x29
        /*01de*/ 	.short	(.L_878 - .L_877)


	//   ....[0]....
.L_877:
        /*01e0*/ 	.word	0xffffffff


	//   ....[1]....
        /*01e4*/ 	.word	0xffffffff


	//   ....[2]....
        /*01e8*/ 	.word	0xffffffff


	//   ....[3]....
        /*01ec*/ 	.word	0xffffffff


	//   ....[4]....
        /*01f0*/ 	.word	0xffffffff


	//   ....[5]....
        /*01f4*/ 	.word	0xffffffff


	//   ....[6]....
        /*01f8*/ 	.word	0xffffffff


	//   ....[7]....
        /*01fc*/ 	.word	0xffffffff


	//   ....[8]....
        /*0200*/ 	.word	0xffffffff


	//   ....[9]....
        /*0204*/ 	.word	0xffffffff


	//   ....[10]....
        /*0208*/ 	.word	0xffffffff


	//   ....[11]....
        /*020c*/ 	.word	0xffffffff


	//   ....[12]....
        /*0210*/ 	.word	0xffffffff


	//   ....[13]....
        /*0214*/ 	.word	0xffffffff


	//   ....[14]....
        /*0218*/ 	.word	0xffffffff


	//   ....[15]....
        /*021c*/ 	.word	0xffffffff


	//   ....[16]....
        /*0220*/ 	.word	0xffffffff


	//   ....[17]....
        /*0224*/ 	.word	0xffffffff


	//   ....[18]....
        /*0228*/ 	.word	0xffffffff


	//   ....[19]....
        /*022c*/ 	.word	0xffffffff


	//   ....[20]....
        /*0230*/ 	.word	0xffffffff


	//   ....[21]....
        /*0234*/ 	.word	0xffffffff


	//   ....[22]....
        /*0238*/ 	.word	0xffffffff


	//   ....[23]....
        /*023c*/ 	.word	0xffffffff


	//   ....[24]....
        /*0240*/ 	.word	0xffffffff


	//   ....[25]....
        /*0244*/ 	.word	0xffffffff


	//   ....[26]....
        /*0248*/ 	.word	0xffffffff


	//   ....[27]....
        /*024c*/ 	.word	0xffffffff


	//   ....[28]....
        /*0250*/ 	.word	0xffffffff


	//   ....[29]....
        /*0254*/ 	.word	0xffffffff


	//   ....[30]....
        /*0258*/ 	.word	0xffffffff


	//   ....[31]....
        /*025c*/ 	.word	0xffffffff


	//   ....[32]....
        /*0260*/ 	.word	0xffffffff


	//   ....[33]....
        /*0264*/ 	.word	0xffffffff


	//   ....[34]....
        /*0268*/ 	.word	0xffffffff


	//   ....[35]....
        /*026c*/ 	.word	0xffffffff


	//   ....[36]....
        /*0270*/ 	.word	0xffffffff


	//   ....[37]....
        /*0274*/ 	.word	0xffffffff


	//   ....[38]....
        /*0278*/ 	.word	0xffffffff


	//   ....[39]....
        /*027c*/ 	.word	0xffffffff


	//   ....[40]....
        /*0280*/ 	.word	0xffffffff


	//   ....[41]....
        /*0284*/ 	.word	0xffffffff


	//   ....[42]....
        /*0288*/ 	.word	0xffffffff


	//   ....[43]....
        /*028c*/ 	.word	0xffffffff


	//   ....[44]....
        /*0290*/ 	.word	0xffffffff


	//   ....[45]....
        /*0294*/ 	.word	0xffffffff


	//   ....[46]....
        /*0298*/ 	.word	0xffffffff


	//   ....[47]....
        /*029c*/ 	.word	0xffffffff


	//   ....[48]....
        /*02a0*/ 	.word	0xffffffff


	//   ....[49]....
        /*02a4*/ 	.word	0xffffffff


	//   ....[50]....
        /*02a8*/ 	.word	0xffffffff


	//   ....[51]....
        /*02ac*/ 	.word	0xffffffff


	//   ....[52]....
        /*02b0*/ 	.word	0xffffffff


	//   ....[53]....
        /*02b4*/ 	.word	0xffffffff


	//   ....[54]....
        /*02b8*/ 	.word	0xffffffff


	//   ....[55]....
        /*02bc*/ 	.word	0xffffffff


	//   ....[56]....
        /*02c0*/ 	.word	0xffffffff


	//   ....[57]....
        /*02c4*/ 	.word	0xffffffff


	//   ....[58]....
        /*02c8*/ 	.word	0xffffffff


	//   ....[59]....
        /*02cc*/ 	.word	0xffffffff


	//   ....[60]....
        /*02d0*/ 	.word	0xffffffff


	//   ....[61]....
        /*02d4*/ 	.word	0xffffffff


	//   ....[62]....
        /*02d8*/ 	.word	0xffffffff


	//   ....[63]....
        /*02dc*/ 	.word	0xffffffff


	//   ....[64]....
        /*02e0*/ 	.word	0xffffffff


	//   ....[65]....
        /*02e4*/ 	.word	0xffffffff


	//   ....[66]....
        /*02e8*/ 	.word	0xffffffff


	//   ....[67]....
        /*02ec*/ 	.word	0xffffffff


	//   ....[68]....
        /*02f0*/ 	.word	0xffffffff


	//   ....[69]....
        /*02f4*/ 	.word	0xffffffff


	//   ....[70]....
        /*02f8*/ 	.word	0xffffffff


	//   ....[71]....
        /*02fc*/ 	.word	0xffffffff


	//   ....[72]....
        /*0300*/ 	.word	0xffffffff


	//   ....[73]....
        /*0304*/ 	.word	0xffffffff


	//   ....[74]....
        /*0308*/ 	.word	0xffffffff


	//   ....[75]....
        /*030c*/ 	.word	0xffffffff


	//   ....[76]....
        /*0310*/ 	.word	0xffffffff


	//   ....[77]....
        /*0314*/ 	.word	0xffffffff


	//   ....[78]....
        /*0318*/ 	.word	0xffffffff


	//   ....[79]....
        /*031c*/ 	.word	0xffffffff


	//   ....[80]....
        /*0320*/ 	.word	0xffffffff


	//   ....[81]....
        /*0324*/ 	.word	0xffffffff


	//   ....[82]....
        /*0328*/ 	.word	0xffffffff


	//   ....[83]....
        /*032c*/ 	.word	0xffffffff


	//   ....[84]....
        /*0330*/ 	.word	0xffffffff


	//   ....[85]....
        /*0334*/ 	.word	0xffffffff


	//   ....[86]....
        /*0338*/ 	.word	0xffffffff


	//   ....[87]....
        /*033c*/ 	.word	0xffffffff


	//   ....[88]....
        /*0340*/ 	.word	0xffffffff


	//   ....[89]....
        /*0344*/ 	.word	0xffffffff


	//   ....[90]....
        /*0348*/ 	.word	0xffffffff


	//   ....[91]....
        /*034c*/ 	.word	0xffffffff


	//   ....[92]....
        /*0350*/ 	.word	0xffffffff


	//   ....[93]....
        /*0354*/ 	.word	0xffffffff


	//   ....[94]....
        /*0358*/ 	.word	0xffffffff


	//   ....[95]....
        /*035c*/ 	.word	0xffffffff


	//   ....[96]....
        /*0360*/ 	.word	0xffffffff


	//   ....[97]....
        /*0364*/ 	.word	0xffffffff


	//   ....[98]....
        /*0368*/ 	.word	0xffffffff


	//   ....[99]....
        /*036c*/ 	.word	0xffffffff


	//   ....[100]....
        /*0370*/ 	.word	0xffffffff


	//   ....[101]....
        /*0374*/ 	.word	0xffffffff


	//   ....[102]....
        /*0378*/ 	.word	0xffffffff


	//   ....[103]....
        /*037c*/ 	.word	0xffffffff


	//   ....[104]....
        /*0380*/ 	.word	0xffffffff


	//   ....[105]....
        /*0384*/ 	.word	0xffffffff


	//   ....[106]....
        /*0388*/ 	.word	0xffffffff


	//   ....[107]....
        /*038c*/ 	.word	0xffffffff


	//   ....[108]....
        /*0390*/ 	.word	0xffffffff


	//   ....[109]....
        /*0394*/ 	.word	0xffffffff


	//   ....[110]....
        /*0398*/ 	.word	0xffffffff


	//   ....[111]....
        /*039c*/ 	.word	0xffffffff


	//   ....[112]....
        /*03a0*/ 	.word	0xffffffff


	//   ....[113]....
        /*03a4*/ 	.word	0xffffffff


	//   ....[114]....
        /*03a8*/ 	.word	0xffffffff


	//   ....[115]....
        /*03ac*/ 	.word	0xffffffff


	//   ....[116]....
        /*03b0*/ 	.word	0xffffffff


	//   ....[117]....
        /*03b4*/ 	.word	0xffffffff


	//   ....[118]....
        /*03b8*/ 	.word	0xffffffff


	//   ....[119]....
        /*03bc*/ 	.word	0xffffffff


	//   ....[120]....
        /*03c0*/ 	.word	0xffffffff


	//   ....[121]....
        /*03c4*/ 	.word	0xffffffff


	//   ....[122]....
        /*03c8*/ 	.word	0xffffffff


	//   ....[123]....
        /*03cc*/ 	.word	0xffffffff


	//   ....[124]....
        /*03d0*/ 	.word	0xffffffff


	//   ....[125]....
        /*03d4*/ 	.word	0xffffffff


	//   ....[126]....
        /*03d8*/ 	.word	0xffffffff


	//   ....[127]....
        /*03dc*/ 	.word	0xffffffff


	//   ....[128]....
        /*03e0*/ 	.word	0xffffffff


	//   ....[129]....
        /*03e4*/ 	.word	0xffffffff


	//   ....[130]....
        /*03e8*/ 	.word	0xffffffff


	//   ....[131]....
        /*03ec*/ 	.word	0xffffffff


	//   ....[132]....
        /*03f0*/ 	.word	0xffffffff


	//   ....[133]....
        /*03f4*/ 	.word	0xffffffff


	//   ....[134]....
        /*03f8*/ 	.word	0xffffffff


	//   ....[135]....
        /*03fc*/ 	.word	0x0500000f


	//   ....[136]....
        /*0400*/ 	.word	0x0500000f


	//   ....[137]....
        /*0404*/ 	.word	0x0500000f


	//   ....[138]....
        /*0408*/ 	.word	0x0500000f


	//   ....[139]....
        /*040c*/ 	.word	0x0500000f


	//   ....[140]....
        /*0410*/ 	.word	0x0500000f


	//   ....[141]....
        /*0414*/ 	.word	0x0500000f


	//   ....[142]....
        /*0418*/ 	.word	0x0500000f


	//   ....[143]....
        /*041c*/ 	.word	0x0500000f


	//   ....[144]....
        /*0420*/ 	.word	0x0500000f


	//   ....[145]....
        /*0424*/ 	.word	0x0500000f


	//   ....[146]....
        /*0428*/ 	.word	0x0500000f


	//   ....[147]....
        /*042c*/ 	.word	0x0500000f


	//   ....[148]....
        /*0430*/ 	.word	0x0500000f


	//   ....[149]....
        /*0434*/ 	.word	0x0500000f


	//   ....[150]....
        /*0438*/ 	.word	0x0500000f


	//   ....[151]....
        /*043c*/ 	.word	0x0500000f


	//   ....[152]....
        /*0440*/ 	.word	0x0500000f


	//   ....[153]....
        /*0444*/ 	.word	0x0500000f


	//   ....[154]....
        /*0448*/ 	.word	0x0500000f


	//   ....[155]....
        /*044c*/ 	.word	0x0500000f


	//   ....[156]....
        /*0450*/ 	.word	0x0500000f


	//   ....[157]....
        /*0454*/ 	.word	0x0500000f


	//   ....[158]....
        /*0458*/ 	.word	0x0500000f


	//   ....[159]....
        /*045c*/ 	.word	0x0500000f


	//   ....[160]....
        /*0460*/ 	.word	0x0500000f


	//   ....[161]....
        /*0464*/ 	.word	0x0500000f


	//   ....[162]....
        /*0468*/ 	.word	0x0500000f


	//   ....[163]....
        /*046c*/ 	.word	0x0500000f


	//   ....[164]....
        /*0470*/ 	.word	0x0500000f


	//   ....[165]....
        /*0474*/ 	.word	0x0500000f


	//   ....[166]....
        /*0478*/ 	.word	0x0500000f


	//   ....[167]....
        /*047c*/ 	.word	0x0500000f


	//   ....[168]....
        /*0480*/ 	.word	0x0500000f


	//   ....[169]....
        /*0484*/ 	.word	0x0500000f


	//   ....[170]....
        /*0488*/ 	.word	0x0500000f


	//   ....[171]....
        /*048c*/ 	.word	0x0500000f


	//   ....[172]....
        /*0490*/ 	.word	0x0500000f


	//   ....[173]....
        /*0494*/ 	.word	0x0500000f


	//   ....[174]....
        /*0498*/ 	.word	0x0500000f


	//   ....[175]....
        /*049c*/ 	.word	0x0500000f


	//   ....[176]....
        /*04a0*/ 	.word	0x0500000f


	//   ....[177]....
        /*04a4*/ 	.word	0x0500000f


	//   ....[178]....
        /*04a8*/ 	.word	0x0500000f


	//   ....[179]....
        /*04ac*/ 	.word	0x0500000f


	//   ....[180]....
        /*04b0*/ 	.word	0x0500000f


	//   ....[181]....
        /*04b4*/ 	.word	0x0500000f


	//   ....[182]....
        /*04b8*/ 	.word	0x0500000f


	//   ....[183]....
        /*04bc*/ 	.word	0x0500000f


	//   ....[184]....
        /*04c0*/ 	.word	0x0500000f


	//   ....[185]....
        /*04c4*/ 	.word	0x0500000f


	//   ....[186]....
        /*04c8*/ 	.word	0x0500000f


	//   ....[187]....
        /*04cc*/ 	.word	0x0500000f


	//   ....[188]....
        /*04d0*/ 	.word	0x0500000f


	//   ....[189]....
        /*04d4*/ 	.word	0x0500000f


	//   ....[190]....
        /*04d8*/ 	.word	0x0500000f


	//   ....[191]....
        /*04dc*/ 	.word	0x0500000f


	//   ....[192]....
        /*04e0*/ 	.word	0x0500000f


	//   ....[193]....
        /*04e4*/ 	.word	0x0500000f


	//   ....[194]....
        /*04e8*/ 	.word	0x0500000f


	//   ....[195]....
        /*04ec*/ 	.word	0x0500000f


	//   ....[196]....
        /*04f0*/ 	.word	0x0500000f


	//   ....[197]....
        /*04f4*/ 	.word	0x0500000f


	//   ....[198]....
        /*04f8*/ 	.word	0x0500000f


	//   ....[199]....
        /*04fc*/ 	.word	0x0500000f


	//   ....[200]....
        /*0500*/ 	.word	0x0500000f


	//   ....[201]....
        /*0504*/ 	.word	0x0500000f


	//   ....[202]....
        /*0508*/ 	.word	0x0500000f


	//   ....[203]....
        /*050c*/ 	.word	0xffffffff


	//   ....[204]....
        /*0510*/ 	.word	0xffffffff


	//   ....[205]....
        /*0514*/ 	.word	0xffffffff


	//   ....[206]....
        /*0518*/ 	.word	0xffffffff


	//   ....[207]....
        /*051c*/ 	.word	0xffffffff


	//   ....[208]....
        /*0520*/ 	.word	0xffffffff


	//   ....[209]....
        /*0524*/ 	.word	0xffffffff


	//   ....[210]....
        /*0528*/ 	.word	0xffffffff


	//----- nvinfo : EIATTR_COOP_GROUP_INSTR_OFFSETS
	.align		4
.L_878:
        /*052c*/ 	.byte	0x04, 0x28
        /*052e*/ 	.short	(.L_880 - .L_879)


	//   ....[0]....
.L_879:
        /*0530*/ 	.word	0x00000080


	//   ....[1]....
        /*0534*/ 	.word	0x00000090


	//   ....[2]....
        /*0538*/ 	.word	0x000002b0


	//   ....[3]....
        /*053c*/ 	.word	0x00000410


	//   ....[4]....
        /*0540*/ 	.word	0x00000530


	//   ....[5]....
        /*0544*/ 	.word	0x00000690


	//   ....[6]....
        /*0548*/ 	.word	0x00002920


	//   ....[7]....
        /*054c*/ 	.word	0x0000a880


	//   ....[8]....
        /*0550*/ 	.word	0x0000c9b0


	//   ....[9]....
        /*0554*/ 	.word	0x0000dd60


	//   ....[10]....
        /*0558*/ 	.word	0x0000e200


	//   ....[11]....
        /*055c*/ 	.word	0x0000ecd0


	//   ....[12]....
        /*0560*/ 	.word	0x0000eeb0


	//   ....[13]....
        /*0564*/ 	.word	0x0000f390


	//   ....[14]....
        /*0568*/ 	.word	0x0000f3b0


	//   ....[15]....
        /*056c*/ 	.word	0x000120b0


	//   ....[16]....
        /*0570*/ 	.word	0x00013a40


	//   ....[17]....
        /*0574*/ 	.word	0x00015040


	//   ....[18]....
        /*0578*/ 	.word	0x00015080


	//   ....[19]....
        /*057c*/ 	.word	0x000150d0


	//   ....[20]....
        /*0580*/ 	.word	0x000150f0


	//   ....[21]....
        /*0584*/ 	.word	0x00019780


	//   ....[22]....
        /*0588*/ 	.word	0x0001ab80


	//   ....[23]....
        /*058c*/ 	.word	0x0001bee0


	//   ....[24]....
        /*0590*/ 	.word	0x0001c3f0


	//   ....[25]....
        /*0594*/ 	.word	0x0001cf50


	//   ....[26]....
        /*0598*/ 	.word	0x0001cfa0


	//   ....[27]....
        /*059c*/ 	.word	0x0001cff0


	//   ....[28]....
        /*05a0*/ 	.word	0x0001d010


	//   ....[29]....
        /*05a4*/ 	.word	0x00021720


	//   ....[30]....
        /*05a8*/ 	.word	0x000218b0


	//   ....[31]....
        /*05ac*/ 	.word	0x000218d0


	//   ....[32]....
        /*05b0*/ 	.word	0x00021910


	//   ....[33]....
        /*05b4*/ 	.word	0x00021930


	//   ....[34]....
        /*05b8*/ 	.word	0x00023cb0


	//   ....[35]....
        /*05bc*/ 	.word	0x00024130


	//   ....[36]....
        /*05c0*/ 	.word	0x00024140


	//   ....[37]....
        /*05c4*/ 	.word	0x00024150


	//   ....[38]....
        /*05c8*/ 	.word	0x00024160


	//   ....[39]....
        /*05cc*/ 	.word	0x00024df0


	//   ....[40]....
        /*05d0*/ 	.word	0x00024e20


	//   ....[41]....
        /*05d4*/ 	.word	0x00025060


	//   ....[42]....
        /*05d8*/ 	.word	0x00025080


	//   ....[43]....
        /*05dc*/ 	.word	0x00025710


	//   ....[44]....
        /*05e0*/ 	.word	0x00025720


	//   ....[45]....
        /*05e4*/ 	.word	0x00026170


	//   ....[46]....
        /*05e8*/ 	.word	0x00026190


	//   ....[47]....
        /*05ec*/ 	.word	0x00027760


	//   ....[48]....
        /*05f0*/ 	.word	0x00027780


	//   ....[49]....
        /*05f4*/ 	.word	0x000279b0


	//   ....[50]....
        /*05f8*/ 	.word	0x000279d0


	//   ....[51]....
        /*05fc*/ 	.word	0x00027c80


	//   ....[52]....
        /*0600*/ 	.word	0x00027e90


	//   ....[53]....
        /*0604*/ 	.word	0x00027ec0


	//   ....[54]....
        /*0608*/ 	.word	0x00027ef0


	//   ....[55]....
        /*060c*/ 	.word	0x00027f20


	//   ....[56]....
        /*0610*/ 	.word	0x00027f50


	//   ....[57]....
        /*0614*/ 	.word	0x00027f80


	//   ....[58]....
        /*0618*/ 	.word	0x000280f0


	//   ....[59]....
        /*061c*/ 	.word	0x00028120


	//   ....[60]....
        /*0620*/ 	.word	0x00028150


	//   ....[61]....
        /*0624*/ 	.word	0x00028180


	//   ....[62]....
        /*0628*/ 	.word	0x000281b0


	//   ....[63]....
        /*062c*/ 	.word	0x000281e0


	//   ....[64]....
        /*0630*/ 	.word	0x00028270


	//   ....[65]....
        /*0634*/ 	.word	0x000282a0


	//   ....[66]....
        /*0638*/ 	.word	0x000282b0


	//   ....[67]....
        /*063c*/ 	.word	0x000282f0


	//   ....[68]....
        /*0640*/ 	.word	0x0002a720


	//   ....[69]....
        /*0644*/ 	.word	0x0002a740


	//   ....[70]....
        /*0648*/ 	.word	0x0002a7d0


	//   ....[71]....
        /*064c*/ 	.word	0x0002a7f0


	//   ....[72]....
        /*0650*/ 	.word	0x0002a870


	//   ....[73]....
        /*0654*/ 	.word	0x0002a890


	//   ....[74]....
        /*0658*/ 	.word	0x0002a8a0


	//   ....[75]....
        /*065c*/ 	.word	0x0002a8b0


	//   ....[76]....
        /*0660*/ 	.word	0x0002b020


	//   ....[77]....
        /*0664*/ 	.word	0x0002b050


	//   ....[78]....
        /*0668*/ 	.word	0x0002b110


	//   ....[79]....
        /*066c*/ 	.word	0x0002b130


	//   ....[80]....
        /*0670*/ 	.word	0x0002b1d0


	//   ....[81]....
        /*0674*/ 	.word	0x0002b1f0


	//   ....[82]....
        /*0678*/ 	.word	0x0002b200


	//   ....[83]....
        /*067c*/ 	.word	0x0002b280


	//   ....[84]....
        /*0680*/ 	.word	0x0002bad0


	//   ....[85]....
        /*0684*/ 	.word	0x0002baf0


	//   ....[86]....
        /*0688*/ 	.word	0x0002bc90


	//   ....[87]....
        /*068c*/ 	.word	0x0002bcc0


	//   ....[88]....
        /*0690*/ 	.word	0x0002bdd0


	//   ....[89]....
        /*0694*/ 	.word	0x0002bde0


	//   ....[90]....
        /*0698*/ 	.word	0x0002be10


	//   ....[91]....
        /*069c*/ 	.word	0x0002be20


	//   ....[92]....
        /*06a0*/ 	.word	0x0002c420


	//   ....[93]....
        /*06a4*/ 	.word	0x0002c480


	//   ....[94]....
        /*06a8*/ 	.word	0x0002c640


	//   ....[95]....
        /*06ac*/ 	.word	0x0002c680


	//   ....[96]....
        /*06b0*/ 	.word	0x0002c690


	//   ....[97]....
        /*06b4*/ 	.word	0x0002c6a0


	//   ....[98]....
        /*06b8*/ 	.word	0x0002c7f0


	//   ....[99]....
        /*06bc*/ 	.word	0x0002c940


	//   ....[100]....
        /*06c0*/ 	.word	0x0002d130


	//   ....[101]....
        /*06c4*/ 	.word	0x0002d150


	//   ....[102]....
        /*06c8*/ 	.word	0x0002d1a0


	//   ....[103]....
        /*06cc*/ 	.word	0x0002d1b0


	//   ....[104]....
        /*06d0*/ 	.word	0x0002d1f0


	//   ....[105]....
        /*06d4*/ 	.word	0x0002d200


	//   ....[106]....
        /*06d8*/ 	.word	0x0002d210


	//   ....[107]....
        /*06dc*/ 	.word	0x0002d250


	//   ....[108]....
        /*06e0*/ 	.word	0x0002d540


	//   ....[109]....
        /*06e4*/ 	.word	0x0002d580


	//   ....[110]....
        /*06e8*/ 	.word	0x0002d5a0


	//   ....[111]....
        /*06ec*/ 	.word	0x0002d5c0


	//   ....[112]....
        /*06f0*/ 	.word	0x0002d5f0


	//   ....[113]....
        /*06f4*/ 	.word	0x0002d610


	//   ....[114]....
        /*06f8*/ 	.word	0x0002d710


	//   ....[115]....
        /*06fc*/ 	.word	0x0002d860


	//   ....[116]....
        /*0700*/ 	.word	0x0002de90


	//   ....[117]....
        /*0704*/ 	.word	0x0002dec0


	//   ....[118]....
        /*0708*/ 	.word	0x0002df20


	//   ....[119]....
        /*070c*/ 	.word	0x0002df50


	//   ....[120]....
        /*0710*/ 	.word	0x0002df80


	//   ....[121]....
        /*0714*/ 	.word	0x0002dfb0


	//   ....[122]....
        /*0718*/ 	.word	0x0002dfe0


	//   ....[123]....
        /*071c*/ 	.word	0x0002e010


	//   ....[124]....
        /*0720*/ 	.word	0x0002e1b0


	//   ....[125]....
        /*0724*/ 	.word	0x0002e1e0


	//   ....[126]....
        /*0728*/ 	.word	0x0002e210


	//   ....[127]....
        /*072c*/ 	.word	0x0002e240


	//   ....[128]....
        /*0730*/ 	.word	0x0002e270


	//   ....[129]....
        /*0734*/ 	.word	0x0002e2a0


	//   ....[130]....
        /*0738*/ 	.word	0x0002e360


	//   ....[131]....
        /*073c*/ 	.word	0x0002e380


	//   ....[132]....
        /*0740*/ 	.word	0x0002e3a0


	//   ....[133]....
        /*0744*/ 	.word	0x0002e400


	//   ....[134]....
        /*0748*/ 	.word	0x0002ee20


	//   ....[135]....
        /*074c*/ 	.word	0x0002f3f0


	//   ....[136]....
        /*0750*/ 	.word	0x0002f4e0


	//   ....[137]....
        /*0754*/ 	.word	0x0002f580


	//   ....[138]....
        /*0758*/ 	.word	0x0002f5e0


	//   ....[139]....
        /*075c*/ 	.word	0x0002f6d0


	//   ....[140]....
        /*0760*/ 	.word	0x0002f740


	//   ....[141]....
        /*0764*/ 	.word	0x0002f830


	//   ....[142]....
        /*0768*/ 	.word	0x0002f8a0


	//   ....[143]....
        /*076c*/ 	.word	0x0002f940


	//   ....[144]....
        /*0770*/ 	.word	0x0002fa40


	//   ....[145]....
        /*0774*/ 	.word	0x0002fad0


	//   ....[146]....
        /*0778*/ 	.word	0x0002fb30


	//   ....[147]....
        /*077c*/ 	.word	0x0002fc20


	//   ....[148]....
        /*0780*/ 	.word	0x0002fca0


	//   ....[149]....
        /*0784*/ 	.word	0x0002fda0


	//   ....[150]....
        /*0788*/ 	.word	0x0002fe10


	//   ....[151]....
        /*078c*/ 	.word	0x0002fef0


	//   ....[152]....
        /*0790*/ 	.word	0x00030200


	//   ....[153]....
        /*0794*/ 	.word	0x000302c0


	//   ....[154]....
        /*0798*/ 	.word	0x00030530


	//   ....[155]....
        /*079c*/ 	.word	0x00030580


	//   ....[156]....
        /*07a0*/ 	.word	0x00030790


	//   ....[157]....
        /*07a4*/ 	.word	0x000307e0


	//   ....[158]....
        /*07a8*/ 	.word	0x00030990


	//   ....[159]....
        /*07ac*/ 	.word	0x000309e0


	//   ....[160]....
        /*07b0*/ 	.word	0x00030b20


	//   ....[161]....
        /*07b4*/ 	.word	0x00030c20


	//   ....[162]....
        /*07b8*/ 	.word	0x00030e90


	//   ....[163]....
        /*07bc*/ 	.word	0x00030ee0


	//   ....[164]....
        /*07c0*/ 	.word	0x000310b0


	//   ....[165]....
        /*07c4*/ 	.word	0x00031100


	//   ....[166]....
        /*07c8*/ 	.word	0x000312d0


	//   ....[167]....
        /*07cc*/ 	.word	0x00031320


	//   ....[168]....
        /*07d0*/ 	.word	0x00031410


	//   ....[169]....
        /*07d4*/ 	.word	0x000314b0


	//   ....[170]....
        /*07d8*/ 	.word	0x00031510


	//   ....[171]....
        /*07dc*/ 	.word	0x000315c0


	//   ....[172]....
        /*07e0*/ 	.word	0x00031620


	//   ....[173]....
        /*07e4*/ 	.word	0x000316d0


	//   ....[174]....
        /*07e8*/ 	.word	0x00031730


	//   ....[175]....
        /*07ec*/ 	.word	0x000317e0


	//   ....[176]....
        /*07f0*/ 	.word	0x000318d0


	//   ....[177]....
        /*07f4*/ 	.word	0x000319b0


	//   ....[178]....
        /*07f8*/ 	.word	0x00031ac0


	//   ....[179]....
        /*07fc*/ 	.word	0x00031bc0


	//   ....[180]....
        /*0800*/ 	.word	0x00031cf0


	//   ....[181]....
        /*0804*/ 	.word	0x00031dd0


	//   ....[182]....
        /*0808*/ 	.word	0x00031ed0


	//   ....[183]....
        /*080c*/ 	.word	0x00031fb0


	//   ....[184]....
        /*0810*/ 	.word	0x00032040


	//   ....[185]....
        /*0814*/ 	.word	0x000320e0


	//   ....[186]....
        /*0818*/ 	.word	0x00032250


	//   ....[187]....
        /*081c*/ 	.word	0x000322c0


	//   ....[188]....
        /*0820*/ 	.word	0x00032330


	//   ....[189]....
        /*0824*/ 	.word	0x000323a0


	//   ....[190]....
        /*0828*/ 	.word	0x00032410


	//   ....[191]....
        /*082c*/ 	.word	0x00032490


	//   ....[192]....
        /*0830*/ 	.word	0x00032510


	//   ....[193]....
        /*0834*/ 	.word	0x000325a0


	//   ....[194]....
        /*0838*/ 	.word	0x00032610


	//   ....[195]....
        /*083c*/ 	.word	0x00032680


	//   ....[196]....
        /*0840*/ 	.word	0x000326f0


	//   ....[197]....
        /*0844*/ 	.word	0x00032770


	//   ....[198]....
        /*0848*/ 	.word	0x000327e0


	//   ....[199]....
        /*084c*/ 	.word	0x00032870


	//   ....[200]....
        /*0850*/ 	.word	0x000328d0


	//   ....[201]....
        /*0854*/ 	.word	0x00032960


	//   ....[202]....
        /*0858*/ 	.word	0x00032a90


	//   ....[203]....
        /*085c*/ 	.word	0x00034a90


	//   ....[204]....
        /*0860*/ 	.word	0x00036260


	//   ....[205]....
        /*0864*/ 	.word	0x00036c80


	//   ....[206]....
        /*0868*/ 	.word	0x00037560


	//   ....[207]....
        /*086c*/ 	.word	0x000375a0


	//   ....[208]....
        /*0870*/ 	.word	0x00037610


	//   ....[209]....
        /*0874*/ 	.word	0x00037630


	//   ....[210]....
        /*0878*/ 	.word	0x00044750


	//----- nvinfo : EIATTR_REG_RECONFIG
	.align		4
.L_880:
        /*087c*/ 	.byte	0x01, 0x54
	.zero		2


	//----- nvinfo : EIATTR_SYSCALL_OFFSETS
	.align		4
        /*0880*/ 	.byte	0x04, 0x46
        /*0882*/ 	.short	(.L_882 - .L_881)


	//   ....[0]....
.L_881:
        /*0884*/ 	.word	0x0000ae70


	//   ....[1]....
        /*0888*/ 	.word	0x00029b40


	//   ....[2]....
        /*088c*/ 	.word	0x00029c90


	//   ....[3]....
        /*0890*/ 	.word	0x00029d80


	//   ....[4]....
        /*0894*/ 	.word	0x0002ac40


	//   ....[5]....
        /*0898*/ 	.word	0x0002b500


	//----- nvinfo : EIATTR_MBARRIER_INSTR_OFFSETS
	.align		4
.L_882:
        /*089c*/ 	.byte	0x04, 0x39
        /*089e*/ 	.short	(.L_884 - .L_883)


	//   ....[0]....
.L_883:
        /*08a0*/ 	.word	0x00000190
        /*08a4*/ 	.word	0x000000ff
        /*08a8*/ 	.word	0x00038800
        /*08ac*/ 	.short	0x0100
        /*08ae*/ 	.byte	0x08
	.zero		1


	//   ....[1]....
        /*08b0*/ 	.word	0x000001a0
        /*08b4*/ 	.word	0x000000ff
        /*08b8*/ 	.word	0x00038810
        /*08bc*/ 	.short	0x0100
        /*08be*/ 	.byte	0x08
	.zero		1


	//   ....[2]....
        /*08c0*/ 	.word	0x000001b0
        /*08c4*/ 	.word	0x000000ff
        /*08c8*/ 	.word	0x00038820
        /*08cc*/ 	.short	0x0100
        /*08ce*/ 	.byte	0x08
	.zero		1


	//   ....[3]....
        /*08d0*/ 	.word	0x00000260
        /*08d4*/ 	.word	0x000000ff
        /*08d8*/ 	.word	0x00038830
        /*08dc*/ 	.short	0x0100
        /*08de*/ 	.byte	0x06
	.zero		1


	//   ....[4]....
        /*08e0*/ 	.word	0x00000270
        /*08e4*/ 	.word	0x000000ff
        /*08e8*/ 	.word	0x00038840
        /*08ec*/ 	.short	0x0100
        /*08ee*/ 	.byte	0x06
	.zero		1


	//   ....[5]....
        /*08f0*/ 	.word	0x00000280
        /*08f4*/ 	.word	0x000000ff
        /*08f8*/ 	.word	0x00038838
        /*08fc*/ 	.short	0x0100
        /*08fe*/ 	.byte	0x06
	.zero		1


	//   ....[6]....
        /*0900*/ 	.word	0x00000290
        /*0904*/ 	.word	0x000000ff
        /*0908*/ 	.word	0x00038848
        /*090c*/ 	.short	0x0100
        /*090e*/ 	.byte	0x06
	.zero		1


	//   ....[7]....
        /*0910*/ 	.word	0x000003c0
        /*0914*/ 	.word	0x000000ff
        /*0918*/ 	.word	0x00038850
        /*091c*/ 	.short	0x0100
        /*091e*/ 	.byte	0x08
	.zero		1


	//   ....[8]....
        /*0920*/ 	.word	0x000003d0
        /*0924*/ 	.word	0x000000ff
        /*0928*/ 	.word	0x00038860
        /*092c*/ 	.short	0x0100
        /*092e*/ 	.byte	0x08
	.zero		1


	//   ....[9]....
        /*0930*/ 	.word	0x000003e0
        /*0934*/ 	.word	0x000000ff
        /*0938*/ 	.word	0x00038858
        /*093c*/ 	.short	0x0100
        /*093e*/ 	.byte	0x08
	.zero		1


	//   ....[10]....
        /*0940*/ 	.word	0x000003f0
        /*0944*/ 	.word	0x000000ff
        /*0948*/ 	.word	0x00038868
        /*094c*/ 	.short	0x0100
        /*094e*/ 	.byte	0x08
	.zero		1


	//   ....[11]....
        /*0950*/ 	.word	0x000004e0
        /*0954*/ 	.word	0x000000ff
        /*0958*/ 	.word	0x00038870
        /*095c*/ 	.short	0x0100
        /*095e*/ 	.byte	0x06
	.zero		1


	//   ....[12]....
        /*0960*/ 	.word	0x000004f0
        /*0964*/ 	.word	0x000000ff
        /*0968*/ 	.word	0x00038880
        /*096c*/ 	.short	0x0100
        /*096e*/ 	.byte	0x06
	.zero		1


	//   ....[13]....
        /*0970*/ 	.word	0x00000500
        /*0974*/ 	.word	0x000000ff
        /*0978*/ 	.word	0x00038878
        /*097c*/ 	.short	0x0100
        /*097e*/ 	.byte	0x06
	.zero		1


	//   ....[14]....
        /*0980*/ 	.word	0x00000510
        /*0984*/ 	.word	0x000000ff
        /*0988*/ 	.word	0x00038888
        /*098c*/ 	.short	0x0100
        /*098e*/ 	.byte	0x06
	.zero		1


	//   ....[15]....
        /*0990*/ 	.word	0x00000640
        /*0994*/ 	.word	0x000000ff
        /*0998*/ 	.word	0x00038890
        /*099c*/ 	.short	0x0100
        /*099e*/ 	.byte	0x08
	.zero		1


	//   ....[16]....
        /*09a0*/ 	.word	0x00000650
        /*09a4*/ 	.word	0x000000ff
        /*09a8*/ 	.word	0x000388a0
        /*09ac*/ 	.short	0x0100
        /*09ae*/ 	.byte	0x08
	.zero		1


	//   ....[17]....
        /*09b0*/ 	.word	0x00000660
        /*09b4*/ 	.word	0x000000ff
        /*09b8*/ 	.word	0x00038898
        /*09bc*/ 	.short	0x0100
        /*09be*/ 	.byte	0x08
	.zero		1


	//   ....[18]....
        /*09c0*/ 	.word	0x00000670
        /*09c4*/ 	.word	0x000000ff
        /*09c8*/ 	.word	0x000388a8
        /*09cc*/ 	.short	0x0100
        /*09ce*/ 	.byte	0x08
	.zero		1


	//   ....[19]....
        /*09d0*/ 	.word	0x000007b0
        /*09d4*/ 	.word	0x000000ff
        /*09d8*/ 	.word	0x000388b0
        /*09dc*/ 	.short	0x0100
        /*09de*/ 	.byte	0x08
	.zero		1


	//   ....[20]....
        /*09e0*/ 	.word	0x000007c0
        /*09e4*/ 	.word	0x000000ff
        /*09e8*/ 	.word	0x000388c0
        /*09ec*/ 	.short	0x0100
        /*09ee*/ 	.byte	0x08
	.zero		1


	//   ....[21]....
        /*09f0*/ 	.word	0x000007d0
        /*09f4*/ 	.word	0x000000ff
        /*09f8*/ 	.word	0x000388b8
        /*09fc*/ 	.short	0x0100
        /*09fe*/ 	.byte	0x08
	.zero		1


	//   ....[22]....
        /*0a00*/ 	.word	0x000007e0
        /*0a04*/ 	.word	0x000000ff
        /*0a08*/ 	.word	0x000388c8
        /*0a0c*/ 	.short	0x0100
        /*0a0e*/ 	.byte	0x08
	.zero		1


	//   ....[23]....
        /*0a10*/ 	.word	0x00004e60
        /*0a14*/ 	.word	0x00000003
        /*0a18*/ 	.word	0x00000000
        /*0a1c*/ 	.short	0x0101
        /*0a1e*/ 	.byte	0x3f
	.zero		1


	//   ....[24]....
        /*0a20*/ 	.word	0x00008c20
        /*0a24*/ 	.word	0x00000004
        /*0a28*/ 	.word	0x00000000
        /*0a2c*/ 	.short	0x0101
        /*0a2e*/ 	.byte	0x3f
	.zero		1


	//   ....[25]....
        /*0a30*/ 	.word	0x0000b3b0
        /*0a34*/ 	.word	0x000000ff
        /*0a38*/ 	.word	0x00038800
        /*0a3c*/ 	.short	0x010a
        /*0a3e*/ 	.byte	0x2c
	.zero		1


	//   ....[26]....
        /*0a40*/ 	.word	0x0000b860
        /*0a44*/ 	.word	0x00000014
        /*0a48*/ 	.word	0x00000000
        /*0a4c*/ 	.short	0x010a
        /*0a4e*/ 	.byte	0x3f
	.zero		1


	//   ....[27]....
        /*0a50*/ 	.word	0x0000b8c0
        /*0a54*/ 	.word	0x00000014
        /*0a58*/ 	.word	0x00000000
        /*0a5c*/ 	.short	0x010a
        /*0a5e*/ 	.byte	0x3f
	.zero		1


	//   ....[28]....
        /*0a60*/ 	.word	0x0000bc70
        /*0a64*/ 	.word	0x000000ff
        /*0a68*/ 	.word	0x00038810
        /*0a6c*/ 	.short	0x010a
        /*0a6e*/ 	.byte	0x2c
	.zero		1


	//   ....[29]....
        /*0a70*/ 	.word	0x0000bd70
        /*0a74*/ 	.word	0x0000000c
        /*0a78*/ 	.word	0x00000000
        /*0a7c*/ 	.short	0x010a
        /*0a7e*/ 	.byte	0x3f
	.zero		1


	//   ....[30]....
        /*0a80*/ 	.word	0x0000bdd0
        /*0a84*/ 	.word	0x0000000c
        /*0a88*/ 	.word	0x00000000
        /*0a8c*/ 	.short	0x010a
        /*0a8e*/ 	.byte	0x3f
	.zero		1


	//   ....[31]....
        /*0a90*/ 	.word	0x0000d960
        /*0a94*/ 	.word	0x00000003
        /*0a98*/ 	.word	0x00000000
        /*0a9c*/ 	.short	0x0101
        /*0a9e*/ 	.byte	0x3f
	.zero		1


	//   ....[32]....
        /*0aa0*/ 	.word	0x000121c0
        /*0aa4*/ 	.word	0x00000000
        /*0aa8*/ 	.word	0x00000000
        /*0aac*/ 	.short	0x0101
        /*0aae*/ 	.byte	0x3f
	.zero		1


	//   ....[33]....
        /*0ab0*/ 	.word	0x00012930
        /*0ab4*/ 	.word	0x00000006
        /*0ab8*/ 	.word	0x00000000
        /*0abc*/ 	.short	0x010a
        /*0abe*/ 	.byte	0x3f
	.zero		1


	//   ....[34]....
        /*0ac0*/ 	.word	0x000129d0
        /*0ac4*/ 	.word	0x00000008
        /*0ac8*/ 	.word	0x00000000
        /*0acc*/ 	.short	0x010a
        /*0ace*/ 	.byte	0x3f
	.zero		1


	//   ....[35]....
        /*0ad0*/ 	.word	0x00012df0
        /*0ad4*/ 	.word	0x00000004
        /*0ad8*/ 	.word	0x00000000
        /*0adc*/ 	.short	0x010a
        /*0ade*/ 	.byte	0x3f
	.zero		1


	//   ....[36]....
        /*0ae0*/ 	.word	0x00012e50
        /*0ae4*/ 	.word	0x00000004
        /*0ae8*/ 	.word	0x00000000
        /*0aec*/ 	.short	0x010a
        /*0aee*/ 	.byte	0x3f
	.zero		1


	//   ....[37]....
        /*0af0*/ 	.word	0x000149e0
        /*0af4*/ 	.word	0x0000000a
        /*0af8*/ 	.word	0x00000000
        /*0afc*/ 	.short	0x0101
        /*0afe*/ 	.byte	0x3f
	.zero		1


	//   ....[38]....
        /*0b00*/ 	.word	0x00019890
        /*0b04*/ 	.word	0x00000003
        /*0b08*/ 	.word	0x00000000
        /*0b0c*/ 	.short	0x0101
        /*0b0e*/ 	.byte	0x3f
	.zero		1


	//   ....[39]....
        /*0b10*/ 	.word	0x00019a60
        /*0b14*/ 	.word	0x00000006
        /*0b18*/ 	.word	0x00000000
        /*0b1c*/ 	.short	0x010a
        /*0b1e*/ 	.byte	0x3f
	.zero		1


	//   ....[40]....
        /*0b20*/ 	.word	0x00019b00
        /*0b24*/ 	.word	0x00000008
        /*0b28*/ 	.word	0x00000000
        /*0b2c*/ 	.short	0x010a
        /*0b2e*/ 	.byte	0x3f
	.zero		1


	//   ....[41]....
        /*0b30*/ 	.word	0x00019f20
        /*0b34*/ 	.word	0x00000004
        /*0b38*/ 	.word	0x00000000
        /*0b3c*/ 	.short	0x010a
        /*0b3e*/ 	.byte	0x3f
	.zero		1


	//   ....[42]....
        /*0b40*/ 	.word	0x00019f80
        /*0b44*/ 	.word	0x00000004
        /*0b48*/ 	.word	0x00000000
        /*0b4c*/ 	.short	0x010a
        /*0b4e*/ 	.byte	0x3f
	.zero		1


	//   ....[43]....
        /*0b50*/ 	.word	0x0001bb10
        /*0b54*/ 	.word	0x0000000a
        /*0b58*/ 	.word	0x00000000
        /*0b5c*/ 	.short	0x0101
        /*0b5e*/ 	.byte	0x3f
	.zero		1


	//   ....[44]....
        /*0b60*/ 	.word	0x00021830
        /*0b64*/ 	.word	0x00000003
        /*0b68*/ 	.word	0x00000000
        /*0b6c*/ 	.short	0x0101
        /*0b6e*/ 	.byte	0x3f
	.zero		1


	//   ....[45]....
        /*0b70*/ 	.word	0x00024e10
        /*0b74*/ 	.word	0x000000ff
        /*0b78*/ 	.word	0x00000000
        /*0b7c*/ 	.short	0x0101
        /*0b7e*/ 	.byte	0x04
	.zero		1


	//   ....[46]....
        /*0b80*/ 	.word	0x00025550
        /*0b84*/ 	.word	0x000000ff
        /*0b88*/ 	.word	0x00000000
        /*0b8c*/ 	.short	0x0101
        /*0b8e*/ 	.byte	0x04
	.zero		1


	//   ....[47]....
        /*0b90*/ 	.word	0x0002a4f0
        /*0b94*/ 	.word	0x00000016
        /*0b98*/ 	.word	0x00038840
        /*0b9c*/ 	.short	0x010a
        /*0b9e*/ 	.byte	0x3f
	.zero		1


	//   ....[48]....
        /*0ba0*/ 	.word	0x0002a9b0
        /*0ba4*/ 	.word	0x00000016
        /*0ba8*/ 	.word	0x00038830
        /*0bac*/ 	.short	0x0107
        /*0bae*/ 	.byte	0x3f
	.zero		1


	//   ....[49]....
        /*0bb0*/ 	.word	0x0002aa80
        /*0bb4*/ 	.word	0x00000016
        /*0bb8*/ 	.word	0x00038830
        /*0bbc*/ 	.short	0x0101
        /*0bbe*/ 	.byte	0x3f
	.zero		1


	//   ....[50]....
        /*0bc0*/ 	.word	0x0002b340
        /*0bc4*/ 	.word	0x00000011
        /*0bc8*/ 	.word	0x00038800
        /*0bcc*/ 	.short	0x0107
        /*0bce*/ 	.byte	0x3f
	.zero		1


	//   ....[51]....
        /*0bd0*/ 	.word	0x0002b3d0
        /*0bd4*/ 	.word	0x00000011
        /*0bd8*/ 	.word	0x00038800
        /*0bdc*/ 	.short	0x0101
        /*0bde*/ 	.byte	0x3f
	.zero		1


	//   ....[52]....
        /*0be0*/ 	.word	0x0002c0c0
        /*0be4*/ 	.word	0x00000011
        /*0be8*/ 	.word	0x00038810
        /*0bec*/ 	.short	0x0107
        /*0bee*/ 	.byte	0x3f
	.zero		1


	//   ....[53]....
        /*0bf0*/ 	.word	0x0002c1c0
        /*0bf4*/ 	.word	0x00000011
        /*0bf8*/ 	.word	0x00038810
        /*0bfc*/ 	.short	0x0101
        /*0bfe*/ 	.byte	0x3f
	.zero		1


	//   ....[54]....
        /*0c00*/ 	.word	0x0002c1e0
        /*0c04*/ 	.word	0x00000011
        /*0c08*/ 	.word	0x00038820
        /*0c0c*/ 	.short	0x010a
        /*0c0e*/ 	.byte	0x3f
	.zero		1


	//   ....[55]....
        /*0c10*/ 	.word	0x0002c260
        /*0c14*/ 	.word	0x00000016
        /*0c18*/ 	.word	0x00038860
        /*0c1c*/ 	.short	0x010a
        /*0c1e*/ 	.byte	0x3f
	.zero		1


	//   ....[56]....
        /*0c20*/ 	.word	0x0002cb60
        /*0c24*/ 	.word	0x00000016
        /*0c28*/ 	.word	0x00038850
        /*0c2c*/ 	.short	0x0107
        /*0c2e*/ 	.byte	0x3f
	.zero		1


	//   ....[57]....
        /*0c30*/ 	.word	0x0002cc20
        /*0c34*/ 	.word	0x00000016
        /*0c38*/ 	.word	0x00038850
        /*0c3c*/ 	.short	0x0101
        /*0c3e*/ 	.byte	0x3f
	.zero		1


	//   ....[58]....
        /*0c40*/ 	.word	0x0002cfb0
        /*0c44*/ 	.word	0x00000006
        /*0c48*/ 	.word	0x00038840
        /*0c4c*/ 	.short	0x010a
        /*0c4e*/ 	.byte	0x3f
	.zero		1


	//   ....[59]....
        /*0c50*/ 	.word	0x0002d2d0
        /*0c54*/ 	.word	0x00000006
        /*0c58*/ 	.word	0x00038830
        /*0c5c*/ 	.short	0x0107
        /*0c5e*/ 	.byte	0x3f
	.zero		1


	//   ....[60]....
        /*0c60*/ 	.word	0x0002d380
        /*0c64*/ 	.word	0x00000006
        /*0c68*/ 	.word	0x00038830
        /*0c6c*/ 	.short	0x0101
        /*0c6e*/ 	.byte	0x3f
	.zero		1


	//   ....[61]....
        /*0c70*/ 	.word	0x0002d3b0
        /*0c74*/ 	.word	0x00000006
        /*0c78*/ 	.word	0x00038860
        /*0c7c*/ 	.short	0x010a
        /*0c7e*/ 	.byte	0x3f
	.zero		1


	//   ....[62]....
        /*0c80*/ 	.word	0x0002da60
        /*0c84*/ 	.word	0x00000006
        /*0c88*/ 	.word	0x00038850
        /*0c8c*/ 	.short	0x0107
        /*0c8e*/ 	.byte	0x3f
	.zero		1


	//   ....[63]....
        /*0c90*/ 	.word	0x0002db10
        /*0c94*/ 	.word	0x00000006
        /*0c98*/ 	.word	0x00038850
        /*0c9c*/ 	.short	0x0101
        /*0c9e*/ 	.byte	0x3f
	.zero		1


	//   ....[64]....
        /*0ca0*/ 	.word	0x0002eda0
        /*0ca4*/ 	.word	0x00000005
        /*0ca8*/ 	.word	0x00038820
        /*0cac*/ 	.short	0x010a
        /*0cae*/ 	.byte	0x3f
	.zero		1


	//   ....[65]....
        /*0cb0*/ 	.word	0x0002ef40
        /*0cb4*/ 	.word	0x00000003
        /*0cb8*/ 	.word	0x00038840
        /*0cbc*/ 	.short	0x010a
        /*0cbe*/ 	.byte	0x3f
	.zero		1


	//   ....[66]....
        /*0cc0*/ 	.word	0x0002efe0
        /*0cc4*/ 	.word	0x00000005
        /*0cc8*/ 	.word	0x00038840
        /*0ccc*/ 	.short	0x010a
        /*0cce*/ 	.byte	0x3f
	.zero		1


	//   ....[67]....
        /*0cd0*/ 	.word	0x0002f020
        /*0cd4*/ 	.word	0x00000003
        /*0cd8*/ 	.word	0x00038860
        /*0cdc*/ 	.short	0x010a
        /*0cde*/ 	.byte	0x3f
	.zero		1


	//   ....[68]....
        /*0ce0*/ 	.word	0x0002f060
        /*0ce4*/ 	.word	0x00000005
        /*0ce8*/ 	.word	0x00038860
        /*0cec*/ 	.short	0x010a
        /*0cee*/ 	.byte	0x3f
	.zero		1


	//   ....[69]....
        /*0cf0*/ 	.word	0x0002f0d0
        /*0cf4*/ 	.word	0x00000003
        /*0cf8*/ 	.word	0x00038800
        /*0cfc*/ 	.short	0x010a
        /*0cfe*/ 	.byte	0x3f
	.zero		1


	//   ....[70]....
        /*0d00*/ 	.word	0x0002f120
        /*0d04*/ 	.word	0x00000014
        /*0d08*/ 	.word	0x00000000
        /*0d0c*/ 	.short	0x010a
        /*0d0e*/ 	.byte	0x3f
	.zero		1


	//   ....[71]....
        /*0d10*/ 	.word	0x0002f180
        /*0d14*/ 	.word	0x00000004
        /*0d18*/ 	.word	0x00038810
        /*0d1c*/ 	.short	0x010a
        /*0d1e*/ 	.byte	0x3f
	.zero		1


	//   ....[72]....
        /*0d20*/ 	.word	0x0002f1d0
        /*0d24*/ 	.word	0x0000000c
        /*0d28*/ 	.word	0x00000000
        /*0d2c*/ 	.short	0x010a
        /*0d2e*/ 	.byte	0x3f
	.zero		1


	//   ....[73]....
        /*0d30*/ 	.word	0x0002f220
        /*0d34*/ 	.word	0x00000008
        /*0d38*/ 	.word	0x00000000
        /*0d3c*/ 	.short	0x010a
        /*0d3e*/ 	.byte	0x3f
	.zero		1


	//   ....[74]....
        /*0d40*/ 	.word	0x0002f270
        /*0d44*/ 	.word	0x00000004
        /*0d48*/ 	.word	0x00000000
        /*0d4c*/ 	.short	0x010a
        /*0d4e*/ 	.byte	0x3f
	.zero		1


	//   ....[75]....
        /*0d50*/ 	.word	0x0002f2c0
        /*0d54*/ 	.word	0x00000008
        /*0d58*/ 	.word	0x00000000
        /*0d5c*/ 	.short	0x010a
        /*0d5e*/ 	.byte	0x3f
	.zero		1


	//   ....[76]....
        /*0d60*/ 	.word	0x0002f310
        /*0d64*/ 	.word	0x00000004
        /*0d68*/ 	.word	0x00000000
        /*0d6c*/ 	.short	0x010a
        /*0d6e*/ 	.byte	0x3f
	.zero		1


	//   ....[77]....
        /*0d70*/ 	.word	0x0002f430
        /*0d74*/ 	.word	0x00000016
        /*0d78*/ 	.word	0x00038840
        /*0d7c*/ 	.short	0x010a
        /*0d7e*/ 	.byte	0x3f
	.zero		1


	//   ....[78]....
        /*0d80*/ 	.word	0x00030a20
        /*0d84*/ 	.word	0x00000011
        /*0d88*/ 	.word	0x00038820
        /*0d8c*/ 	.short	0x010a
        /*0d8e*/ 	.byte	0x3f
	.zero		1


	//   ....[79]....
        /*0d90*/ 	.word	0x00030a70
        /*0d94*/ 	.word	0x00000016
        /*0d98*/ 	.word	0x00038860
        /*0d9c*/ 	.short	0x010a
        /*0d9e*/ 	.byte	0x3f
	.zero		1


	//   ....[80]....
        /*0da0*/ 	.word	0x00031360
        /*0da4*/ 	.word	0x00000006
        /*0da8*/ 	.word	0x00038840
        /*0dac*/ 	.short	0x010a
        /*0dae*/ 	.byte	0x3f
	.zero		1


	//   ....[81]....
        /*0db0*/ 	.word	0x00031820
        /*0db4*/ 	.word	0x00000006
        /*0db8*/ 	.word	0x00038860
        /*0dbc*/ 	.short	0x010a
        /*0dbe*/ 	.byte	0x3f
	.zero		1


	//   ....[82]....
        /*0dc0*/ 	.word	0x000329b0
        /*0dc4*/ 	.word	0x00000005
        /*0dc8*/ 	.word	0x00038820
        /*0dcc*/ 	.short	0x010a
        /*0dce*/ 	.byte	0x3f
	.zero		1


	//   ....[83]....
        /*0dd0*/ 	.word	0x00032b50
        /*0dd4*/ 	.word	0x00000003
        /*0dd8*/ 	.word	0x00038840
        /*0ddc*/ 	.short	0x010a
        /*0dde*/ 	.byte	0x3f
	.zero		1


	//   ....[84]....
        /*0de0*/ 	.word	0x00032ba0
        /*0de4*/ 	.word	0x00000005
        /*0de8*/ 	.word	0x00038840
        /*0dec*/ 	.short	0x010a
        /*0dee*/ 	.byte	0x3f
	.zero		1


	//   ....[85]....
        /*0df0*/ 	.word	0x00032bf0
        /*0df4*/ 	.word	0x00000003
        /*0df8*/ 	.word	0x00038860
        /*0dfc*/ 	.short	0x010a
        /*0dfe*/ 	.byte	0x3f
	.zero		1


	//   ....[86]....
        /*0e00*/ 	.word	0x00032fb0
        /*0e04*/ 	.word	0x0000001a
        /*0e08*/ 	.word	0x00000000
        /*0e0c*/ 	.short	0x010a
        /*0e0e*/ 	.byte	0x3f
	.zero		1


	//   ....[87]....
        /*0e10*/ 	.word	0x000330f0
        /*0e14*/ 	.word	0x00000009
        /*0e18*/ 	.word	0x00000000
        /*0e1c*/ 	.short	0x010a
        /*0e1e*/ 	.byte	0x3f
	.zero		1


	//   ....[88]....
        /*0e20*/ 	.word	0x00033750
        /*0e24*/ 	.word	0x0000003a
        /*0e28*/ 	.word	0x00000000
        /*0e2c*/ 	.short	0x010a
        /*0e2e*/ 	.byte	0x3f
	.zero		1


	//   ....[89]....
        /*0e30*/ 	.word	0x00033890
        /*0e34*/ 	.word	0x00000038
        /*0e38*/ 	.word	0x00000000
        /*0e3c*/ 	.short	0x010a
        /*0e3e*/ 	.byte	0x3f
	.zero		1


	//   ....[90]....
        /*0e40*/ 	.word	0x00035d60
        /*0e44*/ 	.word	0x00000009
        /*0e48*/ 	.word	0x00000000
        /*0e4c*/ 	.short	0x0101
        /*0e4e*/ 	.byte	0x3f
	.zero		1


	//   ....[91]....
        /*0e50*/ 	.word	0x000448f0
        /*0e54*/ 	.word	0x00000005
        /*0e58*/ 	.word	0x00000000
        /*0e5c*/ 	.short	0x0101
        /*0e5e*/ 	.byte	0x3f
	.zero		1


	//   ....[92]....
        /*0e60*/ 	.word	0x00044920
        /*0e64*/ 	.word	0x00000009
        /*0e68*/ 	.word	0x00000000
        /*0e6c*/ 	.short	0x010a
        /*0e6e*/ 	.byte	0x3f
	.zero		1


	//   ....[93]....
        /*0e70*/ 	.word	0x00044970
        /*0e74*/ 	.word	0x00000038
        /*0e78*/ 	.word	0x00000000
        /*0e7c*/ 	.short	0x010a
        /*0e7e*/ 	.byte	0x3f
	.zero		1


	//----- nvinfo : EIATTR_NUM_MBARRIERS
	.align		4
.L_884:
        /*0e80*/ 	.byte	0x03, 0x38
        /*0e82*/ 	.short	0x0017


	//----- nvinfo : EIATTR_EXIT_INSTR_OFFSETS
	.align		4
        /*0e84*/ 	.byte	0x04, 0x1c
        /*0e86*/ 	.short	(.L_886 - .L_885)


	//   ....[0]....
.L_885:
        /*0e88*/ 	.word	0x00000a30


	//   ....[1]....
        /*0e8c*/ 	.word	0x00027c30


	//   ....[2]....
        /*0e90*/ 	.word	0x0002f0b0


	//----- nvinfo : EIATTR_MAX_THREADS
	.align		4
.L_886:
        /*0e94*/ 	.byte	0x04, 0x05
        /*0e96*/ 	.short	(.L_888 - .L_887)
.L_887:
        /*0e98*/ 	.word	0x00000180
        /*0e9c*/ 	.word	0x00000001
        /*0ea0*/ 	.word	0x00000001


	//----- nvinfo : EIATTR_CRS_STACK_SIZE
	.align		4
.L_888:
        /*0ea4*/ 	.byte	0x04, 0x1e
        /*0ea6*/ 	.short	(.L_890 - .L_889)
.L_889:
        /*0ea8*/ 	.word	0x00000000


	//----- nvinfo : EIATTR_CBANK_PARAM_SIZE
	.align		4
.L_890:
        /*0eac*/ 	.byte	0x03, 0x19
        /*0eae*/ 	.short	0x0bf0


	//----- nvinfo : EIATTR_PARAM_CBANK
	.align		4
        /*0eb0*/ 	.byte	0x04, 0x0a
        /*0eb2*/ 	.short	(.L_892 - .L_891)
	.align		4
.L_891:
        /*0eb4*/ 	.word	index@(.nv.constant0._ZN7cutlass13device_kernelIN5flash11enable_sm90INS1_16FlashAttnFwdSm90INS1_25CollectiveMainloopFwdSm90ILi2EN4cute5tupleIJNS5_1CILi1EEES8_S8_EEENS6_IJNS7_ILi64EEESA_SA_EEELi512ENS_6half_tEfNS_4arch4Sm90ELb0ELb1ELb1ELb1ELb1ELb0ELb1ELb0ELb0ELb1ELb1ELb0EEENS1_21CollectiveEpilogueFwdINS6_IJSA_NS7_ILi512EEESA_EEES9_SC_SE_Li256ELb1ELb1ELb1ELb0EEENS1_36VarlenDynamicPersistentTileSchedulerILi64ELi64ELi256ELi128ELb1ELb1ELb1ELb1ELb0ELb1EEEEEEEEEvNT_6ParamsE)
        /*0eb8*/ 	.short	0x0210
        /*0eba*/ 	.short	0x0bf0


	//----- nvinfo : EIATTR_SW_WAR
	.align		4
.L_892:
        /*0ebc*/ 	.byte	0x04, 0x36
        /*0ebe*/ 	.short	(.L_894 - .L_893)
.L_893:
        /*0ec0*/ 	.word	0x00000008
.L_894:


//--------------------- .nv.info._ZN7cutlass13device_kernelIN5flash11enable_sm90INS1_16FlashAttnFwdSm90INS1_25CollectiveMainloopFwdSm90ILi2EN4cute5tupleIJNS5_1CILi1EEES8_S8_EEENS6_IJNS7_ILi64EEESA_SA_EEELi512ENS_6half_tEfNS_4arch4Sm90ELb0ELb1ELb1ELb1ELb1ELb1ELb1ELb0ELb0ELb1ELb1ELb0EEENS1_21CollectiveEpilogueFwdINS6_IJSA_NS7_ILi512EEESA_EEES9_SC_SE_Li256ELb1ELb1ELb1ELb0EEENS1_36VarlenDynamicPersistentTileSchedulerILi64ELi64ELi256ELi128ELb1ELb1ELb1ELb1ELb0ELb1EEEEEEEEEvNT_6ParamsE --------------------------
	.section	.nv.info._ZN7cutlass13device_kernelIN5flash11enable_sm90INS1_16FlashAttnFwdSm90INS1_25CollectiveMainloopFwdSm90ILi2EN4cute5tupleIJNS5_1CILi1EEES8_S8_EEENS6_IJNS7_ILi64EEESA_SA_EEELi512ENS_6half_tEfNS_4arch4Sm90ELb0ELb1ELb1ELb1ELb1ELb1ELb1ELb0ELb0ELb1ELb1ELb0EEENS1_21CollectiveEpilogueFwdINS6_IJSA_NS7_ILi512EEESA_EEES9_SC_SE_Li256ELb1ELb1ELb1ELb0EEENS1_36VarlenDynamicPersistentTileSchedulerILi64ELi64ELi256ELi128ELb1ELb1ELb1ELb1ELb0ELb1EEEEEEEEEvNT_6ParamsE,"",@"SHT_CUDA_INFO"
	.sectionflags	@""
	.align	4


	//----- nvinfo : EIATTR_CUDA_API_VERSION
	.align		4
        /*0000*/ 	.byte	0x04, 0x37
        /*0002*/ 	.short	(.L_896 - .L_895)
.L_895:
        /*0004*/ 	.word	0x00000082


	//----- nvinfo : EIATTR_KPARAM_INFO
	.align		4
.L_896:
        /*0008*/ 	.byte	0x04, 0x17
        /*000a*/ 	.short	(.L_898 - .L_897)
.L_897:
        /*000c*/ 	.word	0x00000000
        /*0010*/ 	.short	0x0000
        /*0012*/ 	.short	0x0070
        /*0014*/ 	.byte	0x00, 0xf0, 0x01, 0x2e


	//----- nvinfo : EIATTR_SPARSE_MMA_MASK
	.align		4
.L_898:
        /*0018*/ 	.byte	0x03, 0x50
        /*001a*/ 	.short	0x0000


	//----- nvinfo : EIATTR_MAXREG_COUNT
	.align		4
        /*001c*/ 	.byte	0x03, 0x1b
        /*001e*/ 	.short	0x00a8


	//----- nvinfo : EIATTR_NUM_BARRIERS
	.align		4
        /*0020*/ 	.byte	0x02, 0x4c
        /*0022*/ 	.byte	0x10
	.zero		1


	//----- nvinfo : EIATTR_EXTERNS
	.align		4
        /*0024*/ 	.byte	0x04, 0x0f
        /*0026*/ 	.short	(.L_900 - .L_899)


	//   ....[0]....
	.align		4
.L_899:
        /*0028*/ 	.word	index@(__assertfail)


	//----- nvinfo : EIATTR_ANNOTATIONS
	.align		4
.L_900:
        /*002c*/ 	.byte	0x04, 0x55
        /*002e*/ 	.short	(.L_902 - .L_901)


	//   ....[0]....
.L_901:
        /* <DEDUP_REMOVED lines=36> */


	//----- nvinfo : EIATTR_MERCURY_ISA_VERSION
	.align		4
.L_902:
        /*0260*/ 	.byte	0x03, 0x5f
        /*0262*/ 	.short	0x0101


	//----- nvinfo : EIATTR_UNUSED_LOAD_BYTE_OFFSET
	.align		4
        /*0264*/ 	.byte	0x04, 0x44
        /*0266*/ 	.short	(.L_904 - .L_903)


	//   ....[0]....
.L_903:
        /*0268*/ 	.word	0x00000b00
        /*026c*/ 	.word	0x0000fff0


	//   ....[1]....
        /*0270*/ 	.word	0x0002a9a0
        /*0274*/ 	.word	0x0000fff0


	//----- nvinfo : EIATTR_INT_WARP_WIDE_INSTR_OFFSETS
	.align		4
.L_904:
        /*0278*/ 	.byte	0x04, 0x31
        /*027a*/ 	.short	(.L_906 - .L_905)


	//   ....[0]....
.L_905:
        /*027c*/ 	.word	0x00000180


	//   ....[1]....
        /*0280*/ 	.word	0x000001c0


	//   ....[2]....
        /*0284*/ 	.word	0x00000230


	//   ....[3]....
        /*0288*/ 	.word	0x000002a0


	//   ....[4]....
        /*028c*/ 	.word	0x00033920


	//   ....[5]....
        /*0290*/ 	.word	0x000339b0


	//   ....[6]....
        /*0294*/ 	.word	0x00037d80


	//   ....[7]....
        /*0298*/ 	.word	0x00037e10


	//----- nvinfo : EIATTR_COOP_GROUP_MASK_REGIDS
	.align		4
.L_906:
        /*029c*/ 	.byte	0x04, 0x29
        /*029e*/ 	.short	(.L_908 - .L_907)


	//   ....[0]....
.L_907:
        /*02a0*/ 	.word	0xffffffff


	//   ....[1]....
        /*02a4*/ 	.word	0xffffffff


	//   ....[2]....
        /*02a8*/ 	.word	0xffffffff


	//   ....[3]....
        /*02ac*/ 	.word	0xffffffff


	//   ....[4]....
        /*02b0*/ 	.word	0xffffffff


	//   ....[5]....
        /*02b4*/ 	.word	0xffffffff


	//   ....[6]....
        /*02b8*/ 	.word	0xffffffff


	//   ....[7]....
        /*02bc*/ 	.word	0xffffffff


	//   ....[8]....
        /*02c0*/ 	.word	0xffffffff


	//   ....[9]....
        /*02c4*/ 	.word	0xffffffff


	//   ....[10]....
        /*02c8*/ 	.word	0xffffffff


	//   ....[11]....
        /*02cc*/ 	.word	0xffffffff


	//   ....[12]....
        /*02d0*/ 	.word	0xffffffff


	//   ....[13]....
        /*02d4*/ 	.word	0xffffffff


	//   ....[14]....
        /*02d8*/ 	.word	0xffffffff


	//   ....[15]....
        /*02dc*/ 	.word	0xffffffff


	//   ....[16]....
        /*02e0*/ 	.word	0xffffffff


	//   ....[17]....
        /*02e4*/ 	.word	0xffffffff


	//   ....[18]....
        /*02e8*/ 	.word	0xffffffff


	//   ....[19]....
        /*02ec*/ 	.word	0xffffffff


	//   ....[20]....
        /*02f0*/ 	.word	0xffffffff


	//   ....[21]....
        /*02f4*/ 	.word	0xffffffff


	//   ....[22]....
        /*02f8*/ 	.word	0xffffffff


	//   ....[23]....
        /*02fc*/ 	.word	0xffffffff


	//   ....[24]....
        /*0300*/ 	.word	0xffffffff


	//   ....[25]....
        /*0304*/ 	.word	0xffffffff


	//   ....[26]....
        /*0308*/ 	.word	0xffffffff


	//   ....[27]....
        /*030c*/ 	.word	0xffffffff


	//   ....[28]....
        /*0310*/ 	.word	0xffffffff


	//   ....[29]....
        /*0314*/ 	.word	0xffffffff


	//   ....[30]....
        /*0318*/ 	.word	0xffffffff


	//   ....[31]....
        /*031c*/ 	.word	0xffffffff


	//   ....[32]....
        /*0320*/ 	.word	0xffffffff


	//   ....[33]....
        /*0324*/ 	.word	0xffffffff


	//   ....[34]....
        /*0328*/ 	.word	0xffffffff


	//   ....[35]....
        /*032c*/ 	.word	0xffffffff


	//   ....[36]....
        /*0330*/ 	.word	0xffffffff


	//   ....[37]....
        /*0334*/ 	.word	0xffffffff


	//   ....[38]....
        /*0338*/ 	.word	0xffffffff


	//   ....[39]....
        /*033c*/ 	.word	0xffffffff


	//   ....[40]....
        /*0340*/ 	.word	0xffffffff


	//   ....[41]....
        /*0344*/ 	.word	0xffffffff


	//   ....[42]....
        /*0348*/ 	.word	0xffffffff


	//   ....[43]....
        /*034c*/ 	.word	0xffffffff


	//   ....[44]....
        /*0350*/ 	.word	0xffffffff


	//   ....[45]....
        /*0354*/ 	.word	0xffffffff


	//   ....[46]....
        /*0358*/ 	.word	0xffffffff


	//   ....[47]....
        /*035c*/ 	.word	0xffffffff


	//   ....[48]....
        /*0360*/ 	.word	0xffffffff


	//   ....[49]....
        /*0364*/ 	.word	0xffffffff


	//   ....[50]....
        /*0368*/ 	.word	0xffffffff


	//   ....[51]....
        /*036c*/ 	.word	0xffffffff


	//   ....[52]....
        /*0370*/ 	.word	0xffffffff


	//   ....[53]....
        /*0374*/ 	.word	0xffffffff


	//   ....[54]....
        /*0378*/ 	.word	0xffffffff


	//   ....[55]....
        /*037c*/ 	.word	0xffffffff


	//   ....[56]....
        /*0380*/ 	.word	0xffffffff


	//   ....[57]....
        /*0384*/ 	.word	0xffffffff


	//   ....[58]....
        /*0388*/ 	.word	0xffffffff


	//   ....[59]....
        /*038c*/ 	.word	0xffffffff


	//   ....[60]....
        /*0390*/ 	.word	0xffffffff


	//   ....[61]....
        /*0394*/ 	.word	0xffffffff


	//   ....[62]....
        /*0398*/ 	.word	0xffffffff


	//   ....[63]....
        /*039c*/ 	.word	0xffffffff


	//   ....[64]....
        /*03a0*/ 	.word	0xffffffff


	//   ....[65]....
        /*03a4*/ 	.word	0xffffffff


	//   ....[66]....
        /*03a8*/ 	.word	0xffffffff


	//   ....[67]....
        /*03ac*/ 	.word	0xffffffff


	//   ....[68]....
        /*03b0*/ 	.word	0xffffffff


	//   ....[69]....
        /*03b4*/ 	.word	0xffffffff


	//   ....[70]....
        /*03b8*/ 	.word	0xffffffff


	//   ....[71]....
        /*03bc*/ 	.word	0xffffffff


	//   ....[72]....
        /*03c0*/ 	.word	0xffffffff


	//   ....[73]....
        /*03c4*/ 	.word	0xffffffff


	//   ....[74]....
        /*03c8*/ 	.word	0xffffffff


	//   ....[75]....
        /*03cc*/ 	.word	0xffffffff


	//   ....[76]....
        /*03d0*/ 	.word	0xffffffff


	//   ....[77]....
        /*03d4*/ 	.word	0xffffffff


	//   ....[78]....
        /*03d8*/ 	.word	0xffffffff


	//   ....[79]....
        /*03dc*/ 	.word	0xffffffff


	//   ....[80]....
        /*03e0*/ 	.word	0xffffffff


	//   ....[81]....
        /*03e4*/ 	.word	0xffffffff


	//   ....[82]....
        /*03e8*/ 	.word	0xffffffff


	//   ....[83]....
        /*03ec*/ 	.word	0xffffffff


	//   ....[84]....
        /*03f0*/ 	.word	0xffffffff


	//   ....[85]....
        /*03f4*/ 	.word	0xffffffff


	//   ....[86]....
        /*03f8*/ 	.word	0xffffffff


	//   ....[87]....
        /*03fc*/ 	.word	0xffffffff


	//   ....[88]....
        /*0400*/ 	.word	0xffffffff


	//   ....[89]....
        /*0404*/ 	.word	0xffffffff


	//   ....[90]....
        /*0408*/ 	.word	0xffffffff


	//   ....[91]....
        /*040c*/ 	.word	0xffffffff


	//   ....[92]....
        /*0410*/ 	.word	0xffffffff


	//   ....[93]....
        /*0414*/ 	.word	0xffffffff


	//   ....[94]....
        /*0418*/ 	.word	0xffffffff


	//   ....[95]....
        /*041c*/ 	.word	0xffffffff


	//   ....[96]....
        /*0420*/ 	.word	0xffffffff


	//   ....[97]....
        /*0424*/ 	.word	0xffffffff


	//   ....[98]....
        /*0428*/ 	.word	0xffffffff


	//   ....[99]....
        /*042c*/ 	.word	0xffffffff


	//   ....[100]....
        /*0430*/ 	.word	0xffffffff


	//   ....[101]....
        /*0434*/ 	.word	0xffffffff


	//   ....[102]....
        /*0438*/ 	.word	0xffffffff


	//   ....[103]....
        /*043c*/ 	.word	0xffffffff


	//   ....[104]....
        /*0440*/ 	.word	0xffffffff


	//   ....[105]....
        /*0444*/ 	.word	0xffffffff


	//   ....[106]....
        /*0448*/ 	.word	0xffffffff


	//   ....[107]....
        /*044c*/ 	.word	0xffffffff


	//   ....[108]....
        /*0450*/ 	.word	0xffffffff


	//   ....[109]....
        /*0454*/ 	.word	0xffffffff


	//   ....[110]....
        /*0458*/ 	.word	0xffffffff


	//   ....[111]....
        /*045c*/ 	.word	0xffffffff


	//   ....[112]....
        /*0460*/ 	.word	0xffffffff


	//   ....[113]....
        /*0464*/ 	.word	0xffffffff


	//   ....[114]....
        /*0468*/ 	.word	0xffffffff


	//   ....[115]....
        /*046c*/ 	.word	0xffffffff


	//   ....[116]....
        /*0470*/ 	.word	0xffffffff


	//   ....[117]....
        /*0474*/ 	.word	0xffffffff


	//   ....[118]....
        /*0478*/ 	.word	0xffffffff


	//   ....[119]....
        /*047c*/ 	.word	0xffffffff


	//   ....[120]....
        /*0480*/ 	.word	0xffffffff


	//   ....[121]....
        /*0484*/ 	.word	0xffffffff


	//   ....[122]....
        /*0488*/ 	.word	0xffffffff


	//   ....[123]....
        /*048c*/ 	.word	0xffffffff


	//   ....[124]....
        /*0490*/ 	.word	0xffffffff


	//   ....[125]....
        /*0494*/ 	.word	0xffffffff


	//   ....[126]....
        /*0498*/ 	.word	0xffffffff


	//   ....[127]....
        /*049c*/ 	.word	0xffffffff


	//   ....[128]....
        /*04a0*/ 	.word	0xffffffff


	//   ....[129]....
        /*04a4*/ 	.word	0xffffffff


	//   ....[130]....
        /*04a8*/ 	.word	0xffffffff


	//   ....[131]....
        /*04ac*/ 	.word	0xffffffff


	//   ....[132]....
        /*04b0*/ 	.word	0xffffffff


	//   ....[133]....
        /*04b4*/ 	.word	0xffffffff


	//   ....[134]....
        /*04b8*/ 	.word	0xffffffff


	//   ....[135]....
        /*04bc*/ 	.word	0xffffffff


	//   ....[136]....
        /*04c0*/ 	.word	0xffffffff


	//   ....[137]....
        /*04c4*/ 	.word	0xffffffff


	//   ....[138]....
        /*04c8*/ 	.word	0xffffffff


	//   ....[139]....
        /*04cc*/ 	.word	0xffffffff


	//   ....[140]....
        /*04d0*/ 	.word	0xffffffff


	//   ....[141]....
        /*04d4*/ 	.word	0xffffffff


	//   ....[142]....
        /*04d8*/ 	.word	0xffffffff


	//   ....[143]....
        /*04dc*/ 	.word	0xffffffff


	//   ....[144]....
        /*04e0*/ 	.word	0xffffffff


	//   ....[145]....
        /*04e4*/ 	.word	0xffffffff


	//   ....[146]....
        /*04e8*/ 	.word	0xffffffff


	//   ....[147]....
        /*04ec*/ 	.word	0xffffffff


	//   ....[148]....
        /*04f0*/ 	.word	0xffffffff


	//   ....[149]....
        /*04f4*/ 	.word	0xffffffff


	//   ....[150]....
        /*04f8*/ 	.word	0xffffffff


	//   ....[151]....
        /*04fc*/ 	.word	0xffffffff


	//   ....[152]....
        /*0500*/ 	.word	0xffffffff


	//   ....[153]....
        /*0504*/ 	.word	0xffffffff


	//   ....[154]....
        /*0508*/ 	.word	0xffffffff


	//   ....[155]....
        /*050c*/ 	.word	0xffffffff


	//   ....[156]....
        /*0510*/ 	.word	0xffffffff


	//   ....[157]....
        /*0514*/ 	.word	0xffffffff


	//   ....[158]....
        /*0518*/ 	.word	0xffffffff


	//   ....[159]....
        /*051c*/ 	.word	0xffffffff


	//   ....[160]....
        /*0520*/ 	.word	0xffffffff


	//   ....[161]....
        /*0524*/ 	.word	0x0500000f


	//   ....[162]....
        /*0528*/ 	.word	0x0500000f


	//   ....[163]....
        /*052c*/ 	.word	0x0500000f


	//   ....[164]....
        /*0530*/ 	.word	0x0500000f


	//   ....[165]....
        /*0534*/ 	.word	0x0500000f


	//   ....[166]....
        /*0538*/ 	.word	0x0500000f


	//   ....[167]....
        /*053c*/ 	.word	0x0500000f


	//   ....[168]....
        /*0540*/ 	.word	0x0500000f


	//   ....[169]....
        /*0544*/ 	.word	0x0500000f


	//   ....[170]....
        /*0548*/ 	.word	0x0500000f


	//   ....[171]....
        /*054c*/ 	.word	0x0500000f


	//   ....[172]....
        /*0550*/ 	.word	0x0500000f


	//   ....[173]....
        /*0554*/ 	.word	0x0500000f


	//   ....[174]....
        /*0558*/ 	.word	0x0500000f


	//   ....[175]....
        /*055c*/ 	.word	0x0500000f


	//   ....[176]....
        /*0560*/ 	.word	0x0500000f


	//   ....[177]....
        /*0564*/ 	.word	0x0500000f


	//   ....[178]....
        /*0568*/ 	.word	0x0500000f


	//   ....[179]....
        /*056c*/ 	.word	0x0500000f


	//   ....[180]....
        /*0570*/ 	.word	0x0500000f


	//   ....[181]....
        /*0574*/ 	.word	0x0500000f


	//   ....[182]....
        /*0578*/ 	.word	0x0500000f


	//   ....[183]....
        /*057c*/ 	.word	0x0500000f


	//   ....[184]....
        /*0580*/ 	.word	0x0500000f


	//   ....[185]....
        /*0584*/ 	.word	0x0500000f


	//   ....[186]....
        /*0588*/ 	.word	0x0500000f


	//   ....[187]....
        /*058c*/ 	.word	0x0500000f


	//   ....[188]....
        /*0590*/ 	.word	0x0500000f


	//   ....[189]....
        /*0594*/ 	.word	0x0500000f


	//   ....[190]....
        /*0598*/ 	.word	0x0500000f


	//   ....[191]....
        /*059c*/ 	.word	0x0500000f


	//   ....[192]....
        /*05a0*/ 	.word	0x0500000f


	//   ....[193]....
        /*05a4*/ 	.word	0x0500000f


	//   ....[194]....
        /*05a8*/ 	.word	0x0500000f


	//   ....[195]....
        /*05ac*/ 	.word	0x0500000f


	//   ....[196]....
        /*05b0*/ 	.word	0x0500000f


	//   ....[197]....
        /*05b4*/ 	.word	0x0500000f


	//   ....[198]....
        /*05b8*/ 	.word	0x0500000f


	//   ....[199]....
        /*05bc*/ 	.word	0x0500000f


	//   ....[200]....
        /*05c0*/ 	.word	0x0500000f


	//   ....[201]....
        /*05c4*/ 	.word	0x0500000f


	//   ....[202]....
        /*05c8*/ 	.word	0x0500000f


	//   ....[203]....
        /*05cc*/ 	.word	0x0500000f


	//   ....[204]....
        /*05d0*/ 	.word	0x0500000f


	//   ....[205]....
        /*05d4*/ 	.word	0x0500000f


	//   ....[206]....
        /*05d8*/ 	.word	0x0500000f


	//   ....[207]....
        /*05dc*/ 	.word	0x0500000f


	//   ....[208]....
        /*05e0*/ 	.word	0x0500000f


	//   ....[209]....
        /*05e4*/ 	.word	0x0500000f


	//   ....[210]....
        /*05e8*/ 	.word	0x0500000f


	//   ....[211]....
        /*05ec*/ 	.word	0x0500000f


	//   ....[212]....
        /*05f0*/ 	.word	0x0500000f


	//   ....[213]....
        /*05f4*/ 	.word	0x0500000f


	//   ....[214]....
        /*05f8*/ 	.word	0x0500000f


	//   ....[215]....
        /*05fc*/ 	.word	0x0500000f


	//   ....[216]....
        /*0600*/ 	.word	0x0500000f


	//   ....[217]....
        /*0604*/ 	.word	0x0500000f


	//   ....[218]....
        /*0608*/ 	.word	0x0500000f


	//   ....[219]....
        /*060c*/ 	.word	0x0500000f


	//   ....[220]....
        /*0610*/ 	.word	0x0500000f


	//   ....[221]....
        /*0614*/ 	.word	0x0500000f


	//   ....[222]....
        /*0618*/ 	.word	0x0500000f


	//   ....[223]....
        /*061c*/ 	.word	0x0500000f


	//   ....[224]....
        /*0620*/ 	.word	0x0500000f


	//   ....[225]....
        /*0624*/ 	.word	0x0500000f


	//   ....[226]....
        /*0628*/ 	.word	0x0500000f


	//   ....[227]....
        /*062c*/ 	.word	0x0500000f


	//   ....[228]....
        /*0630*/ 	.word	0x0500000f


	//   ....[229]....
        /*0634*/ 	.word	0x0500000f


	//   ....[230]....
        /*0638*/ 	.word	0x0500000f


	//   ....[231]....
        /*063c*/ 	.word	0x0500000f


	//   ....[232]....
        /*0640*/ 	.word	0x0500000f


	//   ....[233]....
        /*0644*/ 	.word	0x0500000f


	//   ....[234]....
        /*0648*/ 	.word	0x0500000f


	//   ....[235]....
        /*064c*/ 	.word	0x0500000f


	//   ....[236]....
        /*0650*/ 	.word	0x0500000f


	//   ....[237]....
        /*0654*/ 	.word	0x0500000f


	//   ....[238]....
        /*0658*/ 	.word	0x0500000f


	//   ....[239]....
        /*065c*/ 	.word	0x0500000f


	//   ....[240]....
        /*0660*/ 	.word	0x0500000f


	//   ....[241]....
        /*0664*/ 	.word	0x0500000f


	//   ....[242]....
        /*0668*/ 	.word	0x0500000f


	//   ....[243]....
        /*066c*/ 	.word	0x0500000f


	//   ....[244]....
        /*0670*/ 	.word	0x0500000f


	//   ....[245]....
        /*0674*/ 	.word	0x0500000f


	//   ....[246]....
        /*0678*/ 	.word	0x0500000f


	//   ....[247]....
        /*067c*/ 	.word	0x0500000f


	//   ....[248]....
        /*0680*/ 	.word	0x0500000f


	//   ....[249]....
        /*0684*/ 	.word	0x0500000f


	//   ....[250]....
        /*0688*/ 	.word	0x0500000f


	//   ....[251]....
        /*068c*/ 	.word	0x0500000f


	//   ....[252]....
        /*0690*/ 	.word	0xffffffff


	//   ....[253]....
        /*0694*/ 	.word	0xffffffff


	//   ....[254]....
        /*0698*/ 	.word	0xffffffff


	//   ....[255]....
        /*069c*/ 	.word	0xffffffff


	//   ....[0]....
        /*06a0*/ 	.word	0xffffffff


	//   ....[1]....
        /*06a4*/ 	.word	0xffffffff


	//   ....[2]....
        /*06a8*/ 	.word	0xffffffff


	//   ....[3]....
        /*06ac*/ 	.word	0xffffffff


	//----- nvinfo : EIATTR_COOP_GROUP_INSTR_OFFSETS
	.align		4
.L_908:
        /*06b0*/ 	.byte	0x04, 0x28
        /*06b2*/ 	.short	(.L_910 - .L_909)


	//   ....[0]....
.L_909:
        /*06b4*/ 	.word	0x000000c0


	//   ....[1]....
        /*06b8*/ 	.word	0x00000190


	//   ....[2]....
        /*06bc*/ 	.word	0x000001e0


	//   ....[3]....
        /*06c0*/ 	.word	0x00000400


	//   ....[4]....
        /*06c4*/ 	.word	0x00000560


	//   ....[5]....
        /*06c8*/ 	.word	0x00000680


	//   ....[6]....
        /*06cc*/ 	.word	0x000007e0


	//   ....[7]....
        /*06d0*/ 	.word	0x00003100


	//   ....[8]....
        /*06d4*/ 	.word	0x00003110


	//   ....[9]....
        /*06d8*/ 	.word	0x00003c90


	//   ....[10]....
        /*06dc*/ 	.word	0x00003ca0


	//   ....[11]....
        /*06e0*/ 	.word	0x000045d0


	//   ....[12]....
        /*06e4*/ 	.word	0x000045e0


	//   ....[13]....
        /*06e8*/ 	.word	0x000049c0


	//   ....[14]....
        /*06ec*/ 	.word	0x000049d0


	//   ....[15]....
        /*06f0*/ 	.word	0x00006360


	//   ....[16]....
        /*06f4*/ 	.word	0x0000e320


	//   ....[17]....
        /*06f8*/ 	.word	0x0000f290


	//   ....[18]....
        /*06fc*/ 	.word	0x0000f2a0


	//   ....[19]....
        /*0700*/ 	.word	0x0000f2b0


	//   ....[20]....
        /*0704*/ 	.word	0x0000f2c0


	//   ....[21]....
        /*0708*/ 	.word	0x0000f5e0


	//   ....[22]....
        /*070c*/ 	.word	0x0000f5f0


	//   ....[23]....
        /*0710*/ 	.word	0x0000f600


	//   ....[24]....
        /*0714*/ 	.word	0x0000f610


	//   ....[25]....
        /*0718*/ 	.word	0x00010840


	//   ....[26]....
        /*071c*/ 	.word	0x00010860


	//   ....[27]....
        /*0720*/ 	.word	0x00010870


	//   ....[28]....
        /*0724*/ 	.word	0x00010880


	//   ....[29]....
        /*0728*/ 	.word	0x00010980


	//   ....[30]....
        /*072c*/ 	.word	0x000109a0


	//   ....[31]....
        /*0730*/ 	.word	0x000109b0


	//   ....[32]....
        /*0734*/ 	.word	0x000109c0


	//   ....[33]....
        /*0738*/ 	.word	0x00013470


	//   ....[34]....
        /*073c*/ 	.word	0x00014740


	//   ....[35]....
        /*0740*/ 	.word	0x00014c60


	//   ....[36]....
        /*0744*/ 	.word	0x00015830


	//   ....[37]....
        /*0748*/ 	.word	0x00015890


	//   ....[38]....
        /*074c*/ 	.word	0x000158e0


	//   ....[39]....
        /*0750*/ 	.word	0x00015900


	//   ....[40]....
        /*0754*/ 	.word	0x0001a010


	//   ....[41]....
        /*0758*/ 	.word	0x0001b670


	//   ....[42]....
        /*075c*/ 	.word	0x0001cc50


	//   ....[43]....
        /*0760*/ 	.word	0x0001cca0


	//   ....[44]....
        /*0764*/ 	.word	0x0001ccf0


	//   ....[45]....
        /*0768*/ 	.word	0x0001cd10


	//   ....[46]....
        /*076c*/ 	.word	0x000213a0


	//   ....[47]....
        /*0770*/ 	.word	0x000227a0


	//   ....[48]....
        /*0774*/ 	.word	0x00023a80


	//   ....[49]....
        /*0778*/ 	.word	0x00023f90


	//   ....[50]....
        /*077c*/ 	.word	0x00024b60


	//   ....[51]....
        /*0780*/ 	.word	0x00024bc0


	//   ....[52]....
        /*0784*/ 	.word	0x00024c10


	//   ....[53]....
        /*0788*/ 	.word	0x00024c30


	//   ....[54]....
        /*078c*/ 	.word	0x00029340


	//   ....[55]....
        /*0790*/ 	.word	0x000294c0


	//   ....[56]....
        /*0794*/ 	.word	0x000294e0


	//   ....[57]....
        /*0798*/ 	.word	0x00029520


	//   ....[58]....
        /*079c*/ 	.word	0x00029540


	//   ....[59]....
        /*07a0*/ 	.word	0x0002b8e0


	//   ....[60]....
        /*07a4*/ 	.word	0x0002bcd0


	//   ....[61]....
        /*07a8*/ 	.word	0x0002bce0


	//   ....[62]....
        /*07ac*/ 	.word	0x0002bd00


	//   ....[63]....
        /*07b0*/ 	.word	0x0002bd10


	//   ....[64]....
        /*07b4*/ 	.word	0x0002c940


	//   ....[65]....
        /*07b8*/ 	.word	0x0002c960


	//   ....[66]....
        /*07bc*/ 	.word	0x0002cc10


	//   ....[67]....
        /*07c0*/ 	.word	0x0002cc30


	//   ....[68]....
        /*07c4*/ 	.word	0x0002d5b0


	//   ....[69]....
        /*07c8*/ 	.word	0x0002d5e0


	//   ....[70]....
        /*07cc*/ 	.word	0x0002e040


	//   ....[71]....
        /*07d0*/ 	.word	0x0002e060


	//   ....[72]....
        /*07d4*/ 	.word	0x0002f560


	//   ....[73]....
        /*07d8*/ 	.word	0x0002f590


	//   ....[74]....
        /*07dc*/ 	.word	0x0002f7d0


	//   ....[75]....
        /*07e0*/ 	.word	0x0002f7f0


	//   ....[76]....
        /*07e4*/ 	.word	0x0002fa90


	//   ....[77]....
        /*07e8*/ 	.word	0x0002fca0


	//   ....[78]....
        /*07ec*/ 	.word	0x0002fcd0


	//   ....[79]....
        /*07f0*/ 	.word	0x0002fd00


	//   ....[80]....
        /*07f4*/ 	.word	0x0002fd30


	//   ....[81]....
        /*07f8*/ 	.word	0x0002fd60


	//   ....[82]....
        /*07fc*/ 	.word	0x0002fd90


	//   ....[83]....
        /*0800*/ 	.word	0x0002ff20


	//   ....[84]....
        /*0804*/ 	.word	0x0002ff50


	//   ....[85]....
        /*0808*/ 	.word	0x0002ff80


	//   ....[86]....
        /*080c*/ 	.word	0x0002ffb0


	//   ....[87]....
        /*0810*/ 	.word	0x0002ffe0


	//   ....[88]....
        /*0814*/ 	.word	0x00030010


	//   ....[89]....
        /*0818*/ 	.word	0x000300a0


	//   ....[90]....
        /*081c*/ 	.word	0x000300d0


	//   ....[91]....
        /*0820*/ 	.word	0x000300e0


	//   ....[92]....
        /*0824*/ 	.word	0x00030120


	//   ....[93]....
        /*0828*/ 	.word	0x000318f0


	//   ....[94]....
        /*082c*/ 	.word	0x00034720


	//   ....[95]....
        /*0830*/ 	.word	0x00034740


	//   ....[96]....
        /*0834*/ 	.word	0x000347d0


	//   ....[97]....
        /*0838*/ 	.word	0x000347f0


	//   ....[98]....
        /*083c*/ 	.word	0x00034870


	//   ....[99]....
        /*0840*/ 	.word	0x00034890


	//   ....[100]....
        /*0844*/ 	.word	0x000348a0


	//   ....[101]....
        /*0848*/ 	.word	0x000348b0


	//   ....[102]....
        /*084c*/ 	.word	0x00035060


	//   ....[103]....
        /*0850*/ 	.word	0x00035090


	//   ....[104]....
        /*0854*/ 	.word	0x00035140


	//   ....[105]....
        /*0858*/ 	.word	0x00035150


	//   ....[106]....
        /*085c*/ 	.word	0x00035160


	//   ....[107]....
        /*0860*/ 	.word	0x000351e0


	//   ....[108]....
        /*0864*/ 	.word	0x000351f0


	//   ....[109]....
        /*0868*/ 	.word	0x00035260


	//   ....[110]....
        /*086c*/ 	.word	0x00035b30


	//   ....[111]....
        /*0870*/ 	.word	0x00035bc0


	//   ....[112]....
        /*0874*/ 	.word	0x00035c40


	//   ....[113]....
        /*0878*/ 	.word	0x00035d90


	//   ....[114]....
        /*087c*/ 	.word	0x00035df0


	//   ....[115]....
        /*0880*/ 	.word	0x00035e10


	//   ....[116]....
        /*0884*/ 	.word	0x00035e20


	//   ....[117]....
        /*0888*/ 	.word	0x000360b0


	//   ....[118]....
        /*088c*/ 	.word	0x000365e0


	//   ....[119]....
        /*0890*/ 	.word	0x00036640


	//   ....[120]....
        /*0894*/ 	.word	0x00036800


	//   ....[121]....
        /*0898*/ 	.word	0x00036840


	//   ....[122]....
        /*089c*/ 	.word	0x00036850


	//   ....[123]....
        /*08a0*/ 	.word	0x00036860


	//   ....[124]....
        /*08a4*/ 	.word	0x000369b0


	//   ....[125]....
        /*08a8*/ 	.word	0x00036b00


	//   ....[126]....
        /*08ac*/ 	.word	0x000372d0


	//   ....[127]....
        /*08b0*/ 	.word	0x000372f0


	//   ....[128]....
        /*08b4*/ 	.word	0x00037340


	//   ....[129]....
        /*08b8*/ 	.word	0x00037350


	//   ....[130]....
        /*08bc*/ 	.word	0x00037390


	//   ....[131]....
        /*08c0*/ 	.word	0x000373a0


	//   ....[132]....
        /*08c4*/ 	.word	0x000373b0


	//   ....[133]....
        /*08c8*/ 	.word	0x000373f0


	//   ....[134]....
        /*08cc*/ 	.word	0x000376e0


	//   ....[135]....
        /*08d0*/ 	.word	0x00037720


	//   ....[136]....
        /*08d4*/ 	.word	0x00037740


	//   ....[137]....
        /*08d8*/ 	.word	0x00037760


	//   ....[138]....
        /*08dc*/ 	.word	0x00037790


	//   ....[139]....
        /*08e0*/ 	.word	0x000377b0


	//   ....[140]....
        /*08e4*/ 	.word	0x000378b0


	//   ....[141]....
        /*08e8*/ 	.word	0x00037a00


	//   ....[142]....
        /*08ec*/ 	.word	0x00038030


	//   ....[143]....
        /*08f0*/ 	.word	0x00038060


	//   ....[144]....
        /*08f4*/ 	.word	0x000380c0


	//   ....[145]....
        /*08f8*/ 	.word	0x000380f0


	//   ....[146]....
        /*08fc*/ 	.word	0x00038120


	//   ....[147]....
        /*0900*/ 	.word	0x00038150


	//   ....[148]....
        /*0904*/ 	.word	0x00038180


	//   ....[149]....
        /*0908*/ 	.word	0x000381b0


	//   ....[150]....
        /*090c*/ 	.word	0x00038350


	//   ....[151]....
        /*0910*/ 	.word	0x00038380


	//   ....[152]....
        /*0914*/ 	.word	0x000383b0


	//   ....[153]....
        /*0918*/ 	.word	0x000383e0


	//   ....[154]....
        /*091c*/ 	.word	0x00038410


	//   ....[155]....
        /*0920*/ 	.word	0x00038440


	//   ....[156]....
        /*0924*/ 	.word	0x00038500


	//   ....[157]....
        /*0928*/ 	.word	0x00038520


	//   ....[158]....
        /*092c*/ 	.word	0x00038540


	//   ....[159]....
        /*0930*/ 	.word	0x000385a0


	//   ....[160]....
        /*0934*/ 	.word	0x00038fc0


	//   ....[161]....
        /*0938*/ 	.word	0x000392e0


	//   ....[162]....
        /*093c*/ 	.word	0x00039370


	//   ....[163]....
        /*0940*/ 	.word	0x00039450


	//   ....[164]....
        /*0944*/ 	.word	0x000394e0


	//   ....[165]....
        /*0948*/ 	.word	0x000395c0


	//   ....[166]....
        /*094c*/ 	.word	0x00039650


	//   ....[167]....
        /*0950*/ 	.word	0x00039730


	//   ....[168]....
        /*0954*/ 	.word	0x000397c0


	//   ....[169]....
        /*0958*/ 	.word	0x00039810


	//   ....[170]....
        /*095c*/ 	.word	0x00039860


	//   ....[171]....
        /*0960*/ 	.word	0x00039900


	//   ....[172]....
        /*0964*/ 	.word	0x00039990


	//   ....[173]....
        /*0968*/ 	.word	0x000399e0


	//   ....[174]....
        /*096c*/ 	.word	0x00039a30


	//   ....[175]....
        /*0970*/ 	.word	0x00039b20


	//   ....[176]....
        /*0974*/ 	.word	0x00039bd0


	//   ....[177]....
        /*0978*/ 	.word	0x00039c50


	//   ....[178]....
        /*097c*/ 	.word	0x00039ce0


	//   ....[179]....
        /*0980*/ 	.word	0x00039dd0


	//   ....[180]....
        /*0984*/ 	.word	0x00039e20


	//   ....[181]....
        /*0988*/ 	.word	0x00039e70


	//   ....[182]....
        /*098c*/ 	.word	0x00039f60


	//   ....[183]....
        /*0990*/ 	.word	0x0003a330


	//   ....[184]....
        /*0994*/ 	.word	0x0003a600


	//   ....[185]....
        /*0998*/ 	.word	0x0003a6f0


	//   ....[186]....
        /*099c*/ 	.word	0x0003a790


	//   ....[187]....
        /*09a0*/ 	.word	0x0003a7f0


	//   ....[188]....
        /*09a4*/ 	.word	0x0003a8e0


	//   ....[189]....
        /*09a8*/ 	.word	0x0003a950


	//   ....[190]....
        /*09ac*/ 	.word	0x0003aa40


	//   ....[191]....
        /*09b0*/ 	.word	0x0003aab0


	//   ....[192]....
        /*09b4*/ 	.word	0x0003ab50


	//   ....[193]....
        /*09b8*/ 	.word	0x0003ac40


	//   ....[194]....
        /*09bc*/ 	.word	0x0003ace0


	//   ....[195]....
        /*09c0*/ 	.word	0x0003ad40


	//   ....[196]....
        /*09c4*/ 	.word	0x0003ae00


	//   ....[197]....
        /*09c8*/ 	.word	0x0003ae60


	//   ....[198]....
        /*09cc*/ 	.word	0x0003af00


	//   ....[199]....
        /*09d0*/ 	.word	0x0003afb0


	//   ....[200]....
        /*09d4*/ 	.word	0x0003b090


	//   ....[201]....
        /*09d8*/ 	.word	0x0003b380


	//   ....[202]....
        /*09dc*/ 	.word	0x0003b440


	//   ....[203]....
        /*09e0*/ 	.word	0x0003b6b0


	//   ....[204]....
        /*09e4*/ 	.word	0x0003b730


	//   ....[205]....
        /*09e8*/ 	.word	0x0003b940


	//   ....[206]....
        /*09ec*/ 	.word	0x0003b990


	//   ....[207]....
        /*09f0*/ 	.word	0x0003bb00


	//   ....[208]....
        /*09f4*/ 	.word	0x0003bb90


	//   ....[209]....
        /*09f8*/ 	.word	0x0003bcd0


	//   ....[210]....
        /*09fc*/ 	.word	0x0003bdd0


	//   ....[211]....
        /*0a00*/ 	.word	0x0003c040


	//   ....[212]....
        /*0a04*/ 	.word	0x0003c090


	//   ....[213]....
        /*0a08*/ 	.word	0x0003c260


	//   ....[214]....
        /*0a0c*/ 	.word	0x0003c2b0


	//   ....[215]....
        /*0a10*/ 	.word	0x0003c480


	//   ....[216]....
        /*0a14*/ 	.word	0x0003c4d0


	//   ....[217]....
        /*0a18*/ 	.word	0x0003c5c0


	//   ....[218]....
        /*0a1c*/ 	.word	0x0003c660


	//   ....[219]....
        /*0a20*/ 	.word	0x0003c6c0


	//   ....[220]....
        /*0a24*/ 	.word	0x0003c770


	//   ....[221]....
        /*0a28*/ 	.word	0x0003c7d0


	//   ....[222]....
        /*0a2c*/ 	.word	0x0003c880


	//   ....[223]....
        /*0a30*/ 	.word	0x0003c8e0


	//   ....[224]....
        /*0a34*/ 	.word	0x0003c990


	//   ....[225]....
        /*0a38*/ 	.word	0x0003ca80


	//   ....[226]....
        /*0a3c*/ 	.word	0x0003cb60


	//   ....[227]....
        /*0a40*/ 	.word	0x0003cc70


	//   ....[228]....
        /*0a44*/ 	.word	0x0003cd70


	//   ....[229]....
        /*0a48*/ 	.word	0x0003cea0


	//   ....[230]....
        /*0a4c*/ 	.word	0x0003cf80


	//   ....[231]....
        /*0a50*/ 	.word	0x0003d080


	//   ....[232]....
        /*0a54*/ 	.word	0x0003d160


	//   ....[233]....
        /*0a58*/ 	.word	0x0003d1f0


	//   ....[234]....
        /*0a5c*/ 	.word	0x0003d290


	//   ....[235]....
        /*0a60*/ 	.word	0x0003d400


	//   ....[236]....
        /*0a64*/ 	.word	0x0003d470


	//   ....[237]....
        /*0a68*/ 	.word	0x0003d4e0


	//   ....[238]....
        /*0a6c*/ 	.word	0x0003d550


	//   ....[239]....
        /*0a70*/ 	.word	0x0003d5c0


	//   ....[240]....
        /*0a74*/ 	.word	0x0003d640


	//   ....[241]....
        /*0a78*/ 	.word	0x0003d6c0


	//   ....[242]....
        /*0a7c*/ 	.word	0x0003d750


	//   ....[243]....
        /*0a80*/ 	.word	0x0003d7c0


	//   ....[244]....
        /*0a84*/ 	.word	0x0003d830


	//   ....[245]....
        /*0a88*/ 	.word	0x0003d8a0


	//   ....[246]....
        /*0a8c*/ 	.word	0x0003d920


	//   ....[247]....
        /*0a90*/ 	.word	0x0003d990


	//   ....[248]....
        /*0a94*/ 	.word	0x0003da40


	//   ....[249]....
        /*0a98*/ 	.word	0x0003da90


	//   ....[250]....
        /*0a9c*/ 	.word	0x0003db20


	//   ....[251]....
        /*0aa0*/ 	.word	0x0003dc50


	//   ....[252]....
        /*0aa4*/ 	.word	0x0003fb70


	//   ....[253]....
        /*0aa8*/ 	.word	0x00041320


	//   ....[254]....
        /*0aac*/ 	.word	0x00041d60


	//   ....[255]....
        /*0ab0*/ 	.word	0x00042630


	//   ....[0]....
        /*0ab4*/ 	.word	0x00042680


	//   ....[1]....
        /*0ab8*/ 	.word	0x000426a0


	//   ....[2]....
        /*0abc*/ 	.word	0x000426b0


	//   ....[3]....
        /*0ac0*/ 	.word	0x0004d380


	//----- nvinfo : EIATTR_REG_RECONFIG
	.align		4
.L_910:
        /*0ac4*/ 	.byte	0x01, 0x54
	.zero		2


	//----- nvinfo : EIATTR_SYSCALL_OFFSETS
	.align		4
        /*0ac8*/ 	.byte	0x04, 0x46
        /*0aca*/ 	.short	(.L_912 - .L_911)


	//   ....[0]....
.L_911:
        /*0acc*/ 	.word	0x00002560


	//   ....[1]....
        /*0ad0*/ 	.word	0x000026b0


	//   ....[2]....
        /*0ad4*/ 	.word	0x0000e6d0


	//   ....[3]....
        /*0ad8*/ 	.word	0x0000f040


	//   ....[4]....
        /*0adc*/ 	.word	0x00033b10


	//   ....[5]....
        /*0ae0*/ 	.word	0x00033c60


	//   ....[6]....
        /*0ae4*/ 	.word	0x00033d50


	//   ....[7]....
        /*0ae8*/ 	.word	0x00034c70


	//   ....[8]....
        /*0aec*/ 	.word	0x000354d0


	//----- nvinfo : EIATTR_MBARRIER_INSTR_OFFSETS
	.align		4
.L_912:
        /*0af0*/ 	.byte	0x04, 0x39
        /*0af2*/ 	.short	(.L_914 - .L_913)


	//   ....[0]....
.L_913:
        /*0af4*/ 	.word	0x000002d0
        /*0af8*/ 	.word	0x000000ff
        /*0afc*/ 	.word	0x00038800
        /*0b00*/ 	.short	0x0100
        /*0b02*/ 	.byte	0x08
	.zero		1


	//   ....[1]....
        /*0b04*/ 	.word	0x000002f0
        /*0b08*/ 	.word	0x000000ff
        /*0b0c*/ 	.word	0x00038810
        /*0b10*/ 	.short	0x0100
        /*0b12*/ 	.byte	0x08
	.zero		1


	//   ....[2]....
        /*0b14*/ 	.word	0x00000300
        /*0b18*/ 	.word	0x000000ff
        /*0b1c*/ 	.word	0x00038820
        /*0b20*/ 	.short	0x0100
        /*0b22*/ 	.byte	0x08
	.zero		1


	//   ....[3]....
        /*0b24*/ 	.word	0x000003b0
        /*0b28*/ 	.word	0x000000ff
        /*0b2c*/ 	.word	0x00038830
        /*0b30*/ 	.short	0x0100
        /*0b32*/ 	.byte	0x06
	.zero		1


	//   ....[4]....
        /*0b34*/ 	.word	0x000003c0
        /*0b38*/ 	.word	0x000000ff
        /*0b3c*/ 	.word	0x00038840
        /*0b40*/ 	.short	0x0100
        /*0b42*/ 	.byte	0x06
	.zero		1


	//   ....[5]....
        /*0b44*/ 	.word	0x000003d0
        /*0b48*/ 	.word	0x000000ff
        /*0b4c*/ 	.word	0x00038838
        /*0b50*/ 	.short	0x0100
        /*0b52*/ 	.byte	0x06
	.zero		1


	//   ....[6]....
        /*0b54*/ 	.word	0x000003e0
        /*0b58*/ 	.word	0x000000ff
        /*0b5c*/ 	.word	0x00038848
        /*0b60*/ 	.short	0x0100
        /*0b62*/ 	.byte	0x06
	.zero		1


	//   ....[7]....
        /*0b64*/ 	.word	0x00000510
        /*0b68*/ 	.word	0x000000ff
        /*0b6c*/ 	.word	0x00038850
        /*0b70*/ 	.short	0x0100
        /*0b72*/ 	.byte	0x08
	.zero		1


	//   ....[8]....
        /*0b74*/ 	.word	0x00000520
        /*0b78*/ 	.word	0x000000ff
        /*0b7c*/ 	.word	0x00038860
        /*0b80*/ 	.short	0x0100
        /*0b82*/ 	.byte	0x08
	.zero		1


	//   ....[9]....
        /*0b84*/ 	.word	0x00000530
        /*0b88*/ 	.word	0x000000ff
        /*0b8c*/ 	.word	0x00038858
        /*0b90*/ 	.short	0x0100
        /*0b92*/ 	.byte	0x08
	.zero		1


	//   ....[10]....
        /*0b94*/ 	.word	0x00000540
        /*0b98*/ 	.word	0x000000ff
        /*0b9c*/ 	.word	0x00038868
        /*0ba0*/ 	.short	0x0100
        /*0ba2*/ 	.byte	0x08
	.zero		1


	//   ....[11]....
        /*0ba4*/ 	.word	0x00000630
        /*0ba8*/ 	.word	0x000000ff
        /*0bac*/ 	.word	0x00038870
        /*0bb0*/ 	.short	0x0100
        /*0bb2*/ 	.byte	0x06
	.zero		1


	//   ....[12]....
        /*0bb4*/ 	.word	0x00000640
        /*0bb8*/ 	.word	0x000000ff
        /*0bbc*/ 	.word	0x00038880
        /*0bc0*/ 	.short	0x0100
        /*0bc2*/ 	.byte	0x06
	.zero		1


	//   ....[13]....
        /*0bc4*/ 	.word	0x00000650
        /*0bc8*/ 	.word	0x000000ff
        /*0bcc*/ 	.word	0x00038878
        /*0bd0*/ 	.short	0x0100
        /*0bd2*/ 	.byte	0x06
	.zero		1


	//   ....[14]....
        /*0bd4*/ 	.word	0x00000660
        /*0bd8*/ 	.word	0x000000ff
        /*0bdc*/ 	.word	0x00038888
        /*0be0*/ 	.short	0x0100
        /*0be2*/ 	.byte	0x06
	.zero		1


	//   ....[15]....
        /*0be4*/ 	.word	0x00000790
        /*0be8*/ 	.word	0x000000ff
        /*0bec*/ 	.word	0x00038890
        /*0bf0*/ 	.short	0x0100
        /*0bf2*/ 	.byte	0x08
	.zero		1


	//   ....[16]....
        /*0bf4*/ 	.word	0x000007a0
        /*0bf8*/ 	.word	0x000000ff
        /*0bfc*/ 	.word	0x000388a0
        /*0c00*/ 	.short	0x0100
        /*0c02*/ 	.byte	0x08
	.zero		1


	//   ....[17]....
        /*0c04*/ 	.word	0x000007b0
        /*0c08*/ 	.word	0x000000ff
        /*0c0c*/ 	.word	0x00038898
        /*0c10*/ 	.short	0x0100
        /*0c12*/ 	.byte	0x08
	.zero		1


	//   ....[18]....
        /*0c14*/ 	.word	0x000007c0
        /*0c18*/ 	.word	0x000000ff
        /*0c1c*/ 	.word	0x000388a8
        /*0c20*/ 	.short	0x0100
        /*0c22*/ 	.byte	0x08
	.zero		1


	//   ....[19]....
        /*0c24*/ 	.word	0x000008f0
        /*0c28*/ 	.word	0x000000ff
        /*0c2c*/ 	.word	0x000388b0
        /*0c30*/ 	.short	0x0100
        /*0c32*/ 	.byte	0x08
	.zero		1


	//   ....[20]....
        /*0c34*/ 	.word	0x00000900
        /*0c38*/ 	.word	0x000000ff
        /*0c3c*/ 	.word	0x000388c0
        /*0c40*/ 	.short	0x0100
        /*0c42*/ 	.byte	0x08
	.zero		1


	//   ....[21]....
        /*0c44*/ 	.word	0x00000910
        /*0c48*/ 	.word	0x000000ff
        /*0c4c*/ 	.word	0x000388b8
        /*0c50*/ 	.short	0x0100
        /*0c52*/ 	.byte	0x08
	.zero		1


	//   ....[22]....
        /*0c54*/ 	.word	0x00000920
        /*0c58*/ 	.word	0x000000ff
        /*0c5c*/ 	.word	0x000388c8
        /*0c60*/ 	.short	0x0100
        /*0c62*/ 	.byte	0x08
	.zero		1


	//   ....[23]....
        /*0c64*/ 	.word	0x000030b0
        /*0c68*/ 	.word	0x00000028
        /*0c6c*/ 	.word	0x00038890
        /*0c70*/ 	.short	0x010a
        /*0c72*/ 	.byte	0x3f
	.zero		1


	//   ....[24]....
        /*0c74*/ 	.word	0x00003c40
        /*0c78*/ 	.word	0x00000028
        /*0c7c*/ 	.word	0x00038890
        /*0c80*/ 	.short	0x010a
        /*0c82*/ 	.byte	0x3f
	.zero		1


	//   ....[25]....
        /*0c84*/ 	.word	0x00004440
        /*0c88*/ 	.word	0x00000028
        /*0c8c*/ 	.word	0x00038890
        /*0c90*/ 	.short	0x010a
        /*0c92*/ 	.byte	0x3f
	.zero		1


	//   ....[26]....
        /*0c94*/ 	.word	0x00004810
        /*0c98*/ 	.word	0x00000004
        /*0c9c*/ 	.word	0x00000000
        /*0ca0*/ 	.short	0x0101
        /*0ca2*/ 	.byte	0x3f
	.zero		1


	//   ....[27]....
        /*0ca4*/ 	.word	0x00004850
        /*0ca8*/ 	.word	0x00000028
        /*0cac*/ 	.word	0x000388b0
        /*0cb0*/ 	.short	0x010a
        /*0cb2*/ 	.byte	0x3f
	.zero		1


	//   ....[28]....
        /*0cb4*/ 	.word	0x00005120
        /*0cb8*/ 	.word	0x00000028
        /*0cbc*/ 	.word	0x00000000
        /*0cc0*/ 	.short	0x0101
        /*0cc2*/ 	.byte	0x3f
	.zero		1


	//   ....[29]....
        /*0cc4*/ 	.word	0x000087d0
        /*0cc8*/ 	.word	0x0000000e
        /*0ccc*/ 	.word	0x00000000
        /*0cd0*/ 	.short	0x0101
        /*0cd2*/ 	.byte	0x3f
	.zero		1


	//   ....[30]....
        /*0cd4*/ 	.word	0x0000c5e0
        /*0cd8*/ 	.word	0x0000000e
        /*0cdc*/ 	.word	0x00000000
        /*0ce0*/ 	.short	0x0101
        /*0ce2*/ 	.byte	0x3f
	.zero		1


	//   ....[31]....
        /*0ce4*/ 	.word	0x0000edc0
        /*0ce8*/ 	.word	0x00000002
        /*0cec*/ 	.word	0x00038800
        /*0cf0*/ 	.short	0x010a
        /*0cf2*/ 	.byte	0x3f
	.zero		1


	//   ....[32]....
        /*0cf4*/ 	.word	0x0000ee10
        /*0cf8*/ 	.word	0x00000002
        /*0cfc*/ 	.word	0x00038800
        /*0d00*/ 	.short	0x010a
        /*0d02*/ 	.byte	0x3f
	.zero		1


	//   ....[33]....
        /*0d04*/ 	.word	0x0000f870
        /*0d08*/ 	.word	0x00000002
        /*0d0c*/ 	.word	0x00038800
        /*0d10*/ 	.short	0x010a
        /*0d12*/ 	.byte	0x3f
	.zero		1


	//   ....[34]....
        /*0d14*/ 	.word	0x00010cf0
        /*0d18*/ 	.word	0x00000002
        /*0d1c*/ 	.word	0x00038800
        /*0d20*/ 	.short	0x010a
        /*0d22*/ 	.byte	0x3f
	.zero		1


	//   ....[35]....
        /*0d24*/ 	.word	0x00012350
        /*0d28*/ 	.word	0x00000004
        /*0d2c*/ 	.word	0x00000000
        /*0d30*/ 	.short	0x010a
        /*0d32*/ 	.byte	0x3f
	.zero		1


	//   ....[36]....
        /*0d34*/ 	.word	0x000123f0
        /*0d38*/ 	.word	0x00000002
        /*0d3c*/ 	.word	0x00000000
        /*0d40*/ 	.short	0x010a
        /*0d42*/ 	.byte	0x3f
	.zero		1


	//   ....[37]....
        /*0d44*/ 	.word	0x00012810
        /*0d48*/ 	.word	0x00000002
        /*0d4c*/ 	.word	0x00000000
        /*0d50*/ 	.short	0x010a
        /*0d52*/ 	.byte	0x3f
	.zero		1


	//   ....[38]....
        /*0d54*/ 	.word	0x00012870
        /*0d58*/ 	.word	0x00000002
        /*0d5c*/ 	.word	0x00000000
        /*0d60*/ 	.short	0x010a
        /*0d62*/ 	.byte	0x3f
	.zero		1


	//   ....[39]....
        /*0d64*/ 	.word	0x00014400
        /*0d68*/ 	.word	0x0000000a
        /*0d6c*/ 	.word	0x00000000
        /*0d70*/ 	.short	0x0101
        /*0d72*/ 	.byte	0x3f
	.zero		1


	//   ....[40]....
        /*0d74*/ 	.word	0x0001a120
        /*0d78*/ 	.word	0x00000004
        /*0d7c*/ 	.word	0x00000000
        /*0d80*/ 	.short	0x0101
        /*0d82*/ 	.byte	0x3f
	.zero		1


	//   ....[41]....
        /*0d84*/ 	.word	0x0001a550
        /*0d88*/ 	.word	0x00000004
        /*0d8c*/ 	.word	0x00000000
        /*0d90*/ 	.short	0x010a
        /*0d92*/ 	.byte	0x3f
	.zero		1


	//   ....[42]....
        /*0d94*/ 	.word	0x0001a5f0
        /*0d98*/ 	.word	0x00000002
        /*0d9c*/ 	.word	0x00000000
        /*0da0*/ 	.short	0x010a
        /*0da2*/ 	.byte	0x3f
	.zero		1


	//   ....[43]....
        /*0da4*/ 	.word	0x0001aa10
        /*0da8*/ 	.word	0x00000002
        /*0dac*/ 	.word	0x00000000
        /*0db0*/ 	.short	0x010a
        /*0db2*/ 	.byte	0x3f
	.zero		1


	//   ....[44]....
        /*0db4*/ 	.word	0x0001aa70
        /*0db8*/ 	.word	0x00000002
        /*0dbc*/ 	.word	0x00000000
        /*0dc0*/ 	.short	0x010a
        /*0dc2*/ 	.byte	0x3f
	.zero		1


	//   ....[45]....
        /*0dc4*/ 	.word	0x0001c600
        /*0dc8*/ 	.word	0x0000000a
        /*0dcc*/ 	.word	0x00000000
        /*0dd0*/ 	.short	0x0101
        /*0dd2*/ 	.byte	0x3f
	.zero		1


	//   ....[46]....
        /*0dd4*/ 	.word	0x000214b0
        /*0dd8*/ 	.word	0x00000004
        /*0ddc*/ 	.word	0x00000000
        /*0de0*/ 	.short	0x0101
        /*0de2*/ 	.byte	0x3f
	.zero		1


	//   ....[47]....
        /*0de4*/ 	.word	0x00021680
        /*0de8*/ 	.word	0x00000004
        /*0dec*/ 	.word	0x00000000
        /*0df0*/ 	.short	0x010a
        /*0df2*/ 	.byte	0x3f
	.zero		1


	//   ....[48]....
        /*0df4*/ 	.word	0x00021720
        /*0df8*/ 	.word	0x00000002
        /*0dfc*/ 	.word	0x00000000
        /*0e00*/ 	.short	0x010a
        /*0e02*/ 	.byte	0x3f
	.zero		1


	//   ....[49]....
        /*0e04*/ 	.word	0x00021b40
        /*0e08*/ 	.word	0x00000002
        /*0e0c*/ 	.word	0x00000000
        /*0e10*/ 	.short	0x010a
        /*0e12*/ 	.byte	0x3f
	.zero		1


	//   ....[50]....
        /*0e14*/ 	.word	0x00021ba0
        /*0e18*/ 	.word	0x00000002
        /*0e1c*/ 	.word	0x00000000
        /*0e20*/ 	.short	0x010a
        /*0e22*/ 	.byte	0x3f
	.zero		1


	//   ....[51]....
        /*0e24*/ 	.word	0x00023730
        /*0e28*/ 	.word	0x00000008
        /*0e2c*/ 	.word	0x00000000
        /*0e30*/ 	.short	0x0101
        /*0e32*/ 	.byte	0x3f
	.zero		1


	//   ....[52]....
        /*0e34*/ 	.word	0x00029450
        /*0e38*/ 	.word	0x00000004
        /*0e3c*/ 	.word	0x00000000
        /*0e40*/ 	.short	0x0101
        /*0e42*/ 	.byte	0x3f
	.zero		1


	//   ....[53]....
        /*0e44*/ 	.word	0x0002c930
        /*0e48*/ 	.word	0x00000003
        /*0e4c*/ 	.word	0x00000000
        /*0e50*/ 	.short	0x0101
        /*0e52*/ 	.byte	0x3f
	.zero		1


	//   ....[54]....
        /*0e54*/ 	.word	0x0002d510
        /*0e58*/ 	.word	0x00000006
        /*0e5c*/ 	.word	0x00000000
        /*0e60*/ 	.short	0x0101
        /*0e62*/ 	.byte	0x3f
	.zero		1


	//   ....[55]....
        /*0e64*/ 	.word	0x000319d0
        /*0e68*/ 	.word	0x00000012
        /*0e6c*/ 	.word	0x00038820
        /*0e70*/ 	.short	0x010a
        /*0e72*/ 	.byte	0x3f
	.zero		1


	//   ....[56]....
        /*0e74*/ 	.word	0x00031a80
        /*0e78*/ 	.word	0x00000003
        /*0e7c*/ 	.word	0x000388a0
        /*0e80*/ 	.short	0x010a
        /*0e82*/ 	.byte	0x3f
	.zero		1


	//   ....[57]....
        /*0e84*/ 	.word	0x00031cb0
        /*0e88*/ 	.word	0x00000003
        /*0e8c*/ 	.word	0x000388c0
        /*0e90*/ 	.short	0x010a
        /*0e92*/ 	.byte	0x3f
	.zero		1


	//   ....[58]....
        /*0e94*/ 	.word	0x000326a0
        /*0e98*/ 	.word	0x0000000a
        /*0e9c*/ 	.word	0x000388a0
        /*0ea0*/ 	.short	0x010a
        /*0ea2*/ 	.byte	0x3f
	.zero		1


	//   ....[59]....
        /*0ea4*/ 	.word	0x000328c0
        /*0ea8*/ 	.word	0x0000000a
        /*0eac*/ 	.word	0x000388c0
        /*0eb0*/ 	.short	0x010a
        /*0eb2*/ 	.byte	0x3f
	.zero		1


	//   ....[60]....
        /*0eb4*/ 	.word	0x00034510
        /*0eb8*/ 	.word	0x00000019
        /*0ebc*/ 	.word	0x00038840
        /*0ec0*/ 	.short	0x010a
        /*0ec2*/ 	.byte	0x3f
	.zero		1


	//   ....[61]....
        /*0ec4*/ 	.word	0x000349b0
        /*0ec8*/ 	.word	0x00000019
        /*0ecc*/ 	.word	0x00038830
        /*0ed0*/ 	.short	0x0107
        /*0ed2*/ 	.byte	0x3f
	.zero		1


	//   ....[62]....
        /*0ed4*/ 	.word	0x00034a70
        /*0ed8*/ 	.word	0x00000019
        /*0edc*/ 	.word	0x00038830
        /*0ee0*/ 	.short	0x0101
        /*0ee2*/ 	.byte	0x3f
	.zero		1


	//   ....[63]....
        /*0ee4*/ 	.word	0x00035310
        /*0ee8*/ 	.word	0x00000012
        /*0eec*/ 	.word	0x00038800
        /*0ef0*/ 	.short	0x0107
        /*0ef2*/ 	.byte	0x3f
	.zero		1


	//   ....[64]....
        /*0ef4*/ 	.word	0x000353a0
        /*0ef8*/ 	.word	0x00000012
        /*0efc*/ 	.word	0x00038800
        /*0f00*/ 	.short	0x0101
        /*0f02*/ 	.byte	0x3f
	.zero		1


	//   ....[65]....
        /*0f04*/ 	.word	0x00036270
        /*0f08*/ 	.word	0x00000012
        /*0f0c*/ 	.word	0x00038810
        /*0f10*/ 	.short	0x0107
        /*0f12*/ 	.byte	0x3f
	.zero		1


	//   ....[66]....
        /*0f14*/ 	.word	0x00036370
        /*0f18*/ 	.word	0x00000012
        /*0f1c*/ 	.word	0x00038810
        /*0f20*/ 	.short	0x0101
        /*0f22*/ 	.byte	0x3f
	.zero		1


	//   ....[67]....
        /*0f24*/ 	.word	0x00036390
        /*0f28*/ 	.word	0x00000012
        /*0f2c*/ 	.word	0x00038820
        /*0f30*/ 	.short	0x010a
        /*0f32*/ 	.byte	0x3f
	.zero		1


	//   ....[68]....
        /*0f34*/ 	.word	0x00036410
        /*0f38*/ 	.word	0x00000019
        /*0f3c*/ 	.word	0x00038860
        /*0f40*/ 	.short	0x010a
        /*0f42*/ 	.byte	0x3f
	.zero		1


	//   ....[69]....
        /*0f44*/ 	.word	0x00036d20
        /*0f48*/ 	.word	0x00000019
        /*0f4c*/ 	.word	0x00038850
        /*0f50*/ 	.short	0x0107
        /*0f52*/ 	.byte	0x3f
	.zero		1


	//   ....[70]....
        /*0f54*/ 	.word	0x00036de0
        /*0f58*/ 	.word	0x00000019
        /*0f5c*/ 	.word	0x00038850
        /*0f60*/ 	.short	0x0101
        /*0f62*/ 	.byte	0x3f
	.zero		1


	//   ....[71]....
        /*0f64*/ 	.word	0x00037150
        /*0f68*/ 	.word	0x00000006
        /*0f6c*/ 	.word	0x00038840
        /*0f70*/ 	.short	0x010a
        /*0f72*/ 	.byte	0x3f
	.zero		1


	//   ....[72]....
        /*0f74*/ 	.word	0x00037470
        /*0f78*/ 	.word	0x00000006
        /*0f7c*/ 	.word	0x00038830
        /*0f80*/ 	.short	0x0107
        /*0f82*/ 	.byte	0x3f
	.zero		1


	//   ....[73]....
        /*0f84*/ 	.word	0x00037520
        /*0f88*/ 	.word	0x00000006
        /*0f8c*/ 	.word	0x00038830
        /*0f90*/ 	.short	0x0101
        /*0f92*/ 	.byte	0x3f
	.zero		1


	//   ....[74]....
        /*0f94*/ 	.word	0x00037550
        /*0f98*/ 	.word	0x00000006
        /*0f9c*/ 	.word	0x00038860
        /*0fa0*/ 	.short	0x010a
        /*0fa2*/ 	.byte	0x3f
	.zero		1


	//   ....[75]....
        /*0fa4*/ 	.word	0x00037c00
        /*0fa8*/ 	.word	0x00000006
        /*0fac*/ 	.word	0x00038850
        /*0fb0*/ 	.short	0x0107
        /*0fb2*/ 	.byte	0x3f
	.zero		1


	//   ....[76]....
        /*0fb4*/ 	.word	0x00037cb0
        /*0fb8*/ 	.word	0x00000006
        /*0fbc*/ 	.word	0x00038850
        /*0fc0*/ 	.short	0x0101
        /*0fc2*/ 	.byte	0x3f
	.zero		1


	//   ....[77]....
        /*0fc4*/ 	.word	0x00038f40
        /*0fc8*/ 	.word	0x00000007
        /*0fcc*/ 	.word	0x00038820
        /*0fd0*/ 	.short	0x010a
        /*0fd2*/ 	.byte	0x3f
	.zero		1


	//   ....[78]....
        /*0fd4*/ 	.word	0x000390b0
        /*0fd8*/ 	.word	0x00000005
        /*0fdc*/ 	.word	0x00038840
        /*0fe0*/ 	.short	0x010a
        /*0fe2*/ 	.byte	0x3f
	.zero		1


	//   ....[79]....
        /*0fe4*/ 	.word	0x00039150
        /*0fe8*/ 	.word	0x00000003
        /*0fec*/ 	.word	0x00038840
        /*0ff0*/ 	.short	0x010a
        /*0ff2*/ 	.byte	0x3f
	.zero		1


	//   ....[80]....
        /*0ff4*/ 	.word	0x00039190
        /*0ff8*/ 	.word	0x00000005
        /*0ffc*/ 	.word	0x00038860
        /*1000*/ 	.short	0x010a
        /*1002*/ 	.byte	0x3f
	.zero		1


	//   ....[81]....
        /*1004*/ 	.word	0x000391d0
        /*1008*/ 	.word	0x00000003
        /*100c*/ 	.word	0x00038860
        /*1010*/ 	.short	0x010a
        /*1012*/ 	.byte	0x3f
	.zero		1


	//   ....[82]....
        /*1014*/ 	.word	0x00039230
        /*1018*/ 	.word	0x00000028
        /*101c*/ 	.word	0x00038890
        /*1020*/ 	.short	0x010a
        /*1022*/ 	.byte	0x3f
	.zero		1


	//   ....[83]....
        /*1024*/ 	.word	0x000393a0
        /*1028*/ 	.word	0x00000028
        /*102c*/ 	.word	0x00038890
        /*1030*/ 	.short	0x010a
        /*1032*/ 	.byte	0x3f
	.zero		1


	//   ....[84]....
        /*1034*/ 	.word	0x00039520
        /*1038*/ 	.word	0x00000028
        /*103c*/ 	.word	0x00038890
        /*1040*/ 	.short	0x010a
        /*1042*/ 	.byte	0x3f
	.zero		1


	//   ....[85]....
        /*1044*/ 	.word	0x00039680
        /*1048*/ 	.word	0x00000028
        /*104c*/ 	.word	0x000388b0
        /*1050*/ 	.short	0x010a
        /*1052*/ 	.byte	0x3f
	.zero		1


	//   ....[86]....
        /*1054*/ 	.word	0x00039a60
        /*1058*/ 	.word	0x00000002
        /*105c*/ 	.word	0x00038800
        /*1060*/ 	.short	0x010a
        /*1062*/ 	.byte	0x3f
	.zero		1


	//   ....[87]....
        /*1064*/ 	.word	0x0003a070
        /*1068*/ 	.word	0x00000002
        /*106c*/ 	.word	0x00038800
        /*1070*/ 	.short	0x010a
        /*1072*/ 	.byte	0x3f
	.zero		1


	//   ....[88]....
        /*1074*/ 	.word	0x0003a0c0
        /*1078*/ 	.word	0x00000002
        /*107c*/ 	.word	0x00000000
        /*1080*/ 	.short	0x010a
        /*1082*/ 	.byte	0x3f
	.zero		1


	//   ....[89]....
        /*1084*/ 	.word	0x0003a110
        /*1088*/ 	.word	0x00000002
        /*108c*/ 	.word	0x00000000
        /*1090*/ 	.short	0x010a
        /*1092*/ 	.byte	0x3f
	.zero		1


	//   ....[90]....
        /*1094*/ 	.word	0x0003a160
        /*1098*/ 	.word	0x00000002
        /*109c*/ 	.word	0x00000000
        /*10a0*/ 	.short	0x010a
        /*10a2*/ 	.byte	0x3f
	.zero		1


	//   ....[91]....
        /*10a4*/ 	.word	0x0003a1b0
        /*10a8*/ 	.word	0x00000002
        /*10ac*/ 	.word	0x00000000
        /*10b0*/ 	.short	0x010a
        /*10b2*/ 	.byte	0x3f
	.zero		1


	//   ....[92]....
        /*10b4*/ 	.word	0x0003a200
        /*10b8*/ 	.word	0x00000002
        /*10bc*/ 	.word	0x00000000
        /*10c0*/ 	.short	0x010a
        /*10c2*/ 	.byte	0x3f
	.zero		1


	//   ....[93]....
        /*10c4*/ 	.word	0x0003a250
        /*10c8*/ 	.word	0x00000002
        /*10cc*/ 	.word	0x00000000
        /*10d0*/ 	.short	0x010a
        /*10d2*/ 	.byte	0x3f
	.zero		1


	//   ....[94]....
        /*10d4*/ 	.word	0x0003a3f0
        /*10d8*/ 	.word	0x00000012
        /*10dc*/ 	.word	0x00038820
        /*10e0*/ 	.short	0x010a
        /*10e2*/ 	.byte	0x3f
	.zero		1


	//   ....[95]....
        /*10e4*/ 	.word	0x0003a440
        /*10e8*/ 	.word	0x00000003
        /*10ec*/ 	.word	0x000388a0
        /*10f0*/ 	.short	0x010a
        /*10f2*/ 	.byte	0x3f
	.zero		1


	//   ....[96]....
        /*10f4*/ 	.word	0x0003a490
        /*10f8*/ 	.word	0x00000003
        /*10fc*/ 	.word	0x000388c0
        /*1100*/ 	.short	0x010a
        /*1102*/ 	.byte	0x3f
	.zero		1


	//   ....[97]....
        /*1104*/ 	.word	0x0003a4e0
        /*1108*/ 	.word	0x0000000a
        /*110c*/ 	.word	0x000388a0
        /*1110*/ 	.short	0x010a
        /*1112*/ 	.byte	0x3f
	.zero		1


	//   ....[98]....
        /*1114*/ 	.word	0x0003a530
        /*1118*/ 	.word	0x0000000a
        /*111c*/ 	.word	0x000388c0
        /*1120*/ 	.short	0x010a
        /*1122*/ 	.byte	0x3f
	.zero		1


	//   ....[99]....
        /*1124*/ 	.word	0x0003a640
        /*1128*/ 	.word	0x00000019
        /*112c*/ 	.word	0x00038840
        /*1130*/ 	.short	0x010a
        /*1132*/ 	.byte	0x3f
	.zero		1


	//   ....[100]....
        /*1134*/ 	.word	0x0003bbd0
        /*1138*/ 	.word	0x00000012
        /*113c*/ 	.word	0x00038820
        /*1140*/ 	.short	0x010a
        /*1142*/ 	.byte	0x3f
	.zero		1


	//   ....[101]....
        /*1144*/ 	.word	0x0003bc20
        /*1148*/ 	.word	0x00000019
        /*114c*/ 	.word	0x00038860
        /*1150*/ 	.short	0x010a
        /*1152*/ 	.byte	0x3f
	.zero		1


	//   ....[102]....
        /*1154*/ 	.word	0x0003c510
        /*1158*/ 	.word	0x00000006
        /*115c*/ 	.word	0x00038840
        /*1160*/ 	.short	0x010a
        /*1162*/ 	.byte	0x3f
	.zero		1


	//   ....[103]....
        /*1164*/ 	.word	0x0003c9d0
        /*1168*/ 	.word	0x00000006
        /*116c*/ 	.word	0x00038860
        /*1170*/ 	.short	0x010a
        /*1172*/ 	.byte	0x3f
	.zero		1


	//   ....[104]....
        /*1174*/ 	.word	0x0003db70
        /*1178*/ 	.word	0x00000007
        /*117c*/ 	.word	0x00038820
        /*1180*/ 	.short	0x010a
        /*1182*/ 	.byte	0x3f
	.zero		1


	//   ....[105]....
        /*1184*/ 	.word	0x0003dd10
        /*1188*/ 	.word	0x00000005
        /*118c*/ 	.word	0x00038840
        /*1190*/ 	.short	0x010a
        /*1192*/ 	.byte	0x3f
	.zero		1


	//   ....[106]....
        /*1194*/ 	.word	0x0003dd60
        /*1198*/ 	.word	0x00000003
        /*119c*/ 	.word	0x00038840
        /*11a0*/ 	.short	0x010a
        /*11a2*/ 	.byte	0x3f
	.zero		1


	//   ....[107]....
        /*11a4*/ 	.word	0x0003ddb0
        /*11a8*/ 	.word	0x00000005
        /*11ac*/ 	.word	0x00038860
        /*11b0*/ 	.short	0x010a
        /*11b2*/ 	.byte	0x3f
	.zero		1


	//   ....[108]....
        /*11b4*/ 	.word	0x0003dfd0
        /*11b8*/ 	.word	0x00000005
        /*11bc*/ 	.word	0x00000000
        /*11c0*/ 	.short	0x010a
        /*11c2*/ 	.byte	0x3f
	.zero		1


	//   ....[109]....
        /*11c4*/ 	.word	0x0003e110
        /*11c8*/ 	.word	0x0000000c
        /*11cc*/ 	.word	0x00000000
        /*11d0*/ 	.short	0x010a
        /*11d2*/ 	.byte	0x3f
	.zero		1


	//   ....[110]....
        /*11d4*/ 	.word	0x0003e6b0
        /*11d8*/ 	.word	0x0000000c
        /*11dc*/ 	.word	0x00038810
        /*11e0*/ 	.short	0x010a
        /*11e2*/ 	.byte	0x3f
	.zero		1


	//   ....[111]....
        /*11e4*/ 	.word	0x0003e830
        /*11e8*/ 	.word	0x0000000e
        /*11ec*/ 	.word	0x00000000
        /*11f0*/ 	.short	0x010a
        /*11f2*/ 	.byte	0x3f
	.zero		1


	//   ....[112]....
        /*11f4*/ 	.word	0x0003e970
        /*11f8*/ 	.word	0x0000000c
        /*11fc*/ 	.word	0x00000000
        /*1200*/ 	.short	0x010a
        /*1202*/ 	.byte	0x3f
	.zero		1


	//   ....[113]....
        /*1204*/ 	.word	0x00040e40
        /*1208*/ 	.word	0x00000005
        /*120c*/ 	.word	0x00000000
        /*1210*/ 	.short	0x0101
        /*1212*/ 	.byte	0x3f
	.zero		1


	//   ....[114]....
        /*1214*/ 	.word	0x0004d540
        /*1218*/ 	.word	0x00000000
        /*121c*/ 	.word	0x00000000
        /*1220*/ 	.short	0x0101
        /*1222*/ 	.byte	0x3f
	.zero		1


	//   ....[115]....
        /*1224*/ 	.word	0x0004d560
        /*1228*/ 	.word	0x0000000c
        /*122c*/ 	.word	0x00000000
        /*1230*/ 	.short	0x010a
        /*1232*/ 	.byte	0x3f
	.zero		1


	//   ....[116]....
        /*1234*/ 	.word	0x0004d5b0
        /*1238*/ 	.word	0x0000000c
        /*123c*/ 	.word	0x00038810
        /*1240*/ 	.short	0x010a
        /*1242*/ 	.byte	0x3f
	.zero		1


	//   ....[117]....
        /*1244*/ 	.word	0x0004d600
        /*1248*/ 	.word	0x0000000c
        /*124c*/ 	.word	0x00000000
        /*1250*/ 	.short	0x010a
        /*1252*/ 	.byte	0x3f
	.zero		1


	//----- nvinfo : EIATTR_NUM_MBARRIERS
	.align		4
.L_914:
        /*1254*/ 	.byte	0x03, 0x38
        /*1256*/ 	.short	0x0017


	//----- nvinfo : EIATTR_EXIT_INSTR_OFFSETS
	.align		4
        /*1258*/ 	.byte	0x04, 0x1c
        /*125a*/ 	.short	(.L_916 - .L_915)


	//   ....[0]....
.L_915:
        /*125c*/ 	.word	0x00039220


	//----- nvinfo : EIATTR_MAX_THREADS
	.align		4
.L_916:
        /*1260*/ 	.byte	0x04, 0x05
        /*1262*/ 	.short	(.L_918 - .L_917)
.L_917:
        /*1264*/ 	.word	0x00000180
        /*1268*/ 	.word	0x00000001
        /*126c*/ 	.word	0x00000001


	//----- nvinfo : EIATTR_CRS_STACK_SIZE
	.align		4
.L_918:
        /*1270*/ 	.byte	0x04, 0x1e
        /*1272*/ 	.short	(.L_920 - .L_919)
.L_919:
        /*1274*/ 	.word	0x00000000


	//----- nvinfo : EIATTR_CBANK_PARAM_SIZE
	.align		4
.L_920:
        /*1278*/ 	.byte	0x03, 0x19
        /*127a*/ 	.short	0x0bf0


	//----- nvinfo : EIATTR_PARAM_CBANK
	.align		4
        /*127c*/ 	.byte	0x04, 0x0a
        /*127e*/ 	.short	(.L_922 - .L_921)
	.align		4
.L_921:
        /*1280*/ 	.word	index@(.nv.constant0._ZN7cutlass13device_kernelIN5flash11enable_sm90INS1_16FlashAttnFwdSm90INS1_25CollectiveMainloopFwdSm90ILi2EN4cute5tupleIJNS5_1CILi1EEES8_S8_EEENS6_IJNS7_ILi64EEESA_SA_EEELi512ENS_6half_tEfNS_4arch4Sm90ELb0ELb1ELb1ELb1ELb1ELb1ELb1ELb0ELb0ELb1ELb1ELb0EEENS1_21CollectiveEpilogueFwdINS6_IJSA_NS7_ILi512EEESA_EEES9_SC_SE_Li256ELb1ELb1ELb1ELb0EEENS1_36VarlenDynamicPersistentTileSchedulerILi64ELi64ELi256ELi128ELb1ELb1ELb1ELb1ELb0ELb1EEEEEEEEEvNT_6ParamsE)
        /*1284*/ 	.short	0x0210
        /*1286*/ 	.short	0x0bf0


	//----- nvinfo : EIATTR_SW_WAR
	.align		4
.L_922:
        /*1288*/ 	.byte	0x04, 0x36
        /*128a*/ 	.short	(.L_924 - .L_923)
.L_923:
        /*128c*/ 	.word	0x00000008
.L_924:


//--------------------- .nv.info._ZN7cutlass13device_kernelIN5flash11enable_sm90INS1_16FlashAttnFwdSm90INS1_25CollectiveMainloopFwdSm90ILi2EN4cute5tupleIJNS5_1CILi1EEES8_S8_EEENS6_IJNS7_ILi64EEESA_SA_EEELi512ENS_6half_tEfNS_4arch4Sm90ELb1ELb0ELb1ELb0ELb1ELb0ELb0ELb0ELb0ELb1ELb1ELb0EEENS1_21CollectiveEpilogueFwdINS6_IJSA_NS7_ILi512EEESA_EEES9_SC_SE_Li256ELb0ELb1ELb1ELb0EEENS1_19SingleTileSchedulerILb0ELb1ELb1ELi64EEEEEEEEEvNT_6ParamsE --------------------------
	.section	.nv.info._ZN7cutlass13device_kernelIN5flash11enable_sm90INS1_16FlashAttnFwdSm90INS1_25CollectiveMainloopFwdSm90ILi2EN4cute5tupleIJNS5_1CILi1EEES8_S8_EEENS6_IJNS7_ILi64EEESA_SA_EEELi512ENS_6half_tEfNS_4arch4Sm90ELb1ELb0ELb1ELb0ELb1ELb0ELb0ELb0ELb0ELb1ELb1ELb0EEENS1_21CollectiveEpilogueFwdINS6_IJSA_NS7_ILi512EEESA_EEES9_SC_SE_Li256ELb0ELb1ELb1ELb0EEENS1_19SingleTileSchedulerILb0ELb1ELb1ELi64EEEEEEEEEvNT_6ParamsE,"",@"SHT_CUDA_INFO"
	.sectionflags	@""
	.align	4


	//----- nvinfo : EIATTR_CUDA_API_VERSION
	.align		4
        /*0000*/ 	.byte	0x04, 0x37
        /*0002*/ 	.short	(.L_926 - .L_925)
.L_925:
        /*0004*/ 	.word	0x00000082


	//----- nvinfo : EIATTR_KPARAM_INFO
	.align		4
.L_926:
        /*0008*/ 	.byte	0x04, 0x17
        /*000a*/ 	.short	(.L_928 - .L_927)
.L_927:
        /*000c*/ 	.word	0x00000000
        /*0010*/ 	.short	0x0000
        /*0012*/ 	.short	0x0070
        /*0014*/ 	.byte	0x00, 0xf0, 0x01, 0x28


	//----- nvinfo : EIATTR_SPARSE_MMA_MASK
	.align		4
.L_928:
        /*0018*/ 	.byte	0x03, 0x50
        /*001a*/ 	.short	0x0000


	//----- nvinfo : EIATTR_MAXREG_COUNT
	.align		4
        /*001c*/ 	.byte	0x03, 0x1b
        /*001e*/ 	.short	0x00a8


	//----- nvinfo : EIATTR_NUM_BARRIERS
	.align		4
        /*0020*/ 	.byte	0x02, 0x4c
        /*0022*/ 	.byte	0x10
	.zero		1


	//----- nvinfo : EIATTR_EXTERNS
	.align		4
        /*0024*/ 	.byte	0x04, 0x0f
        /*0026*/ 	.short	(.L_930 - .L_929)


	//   ....[0]....
	.align		4
.L_929:
        /*0028*/ 	.word	index@(__assertfail)


	//----- nvinfo : EIATTR_MERCURY_ISA_VERSION
	.align		4
.L_930:
        /*002c*/ 	.byte	0x03, 0x5f
        /*002e*/ 	.short	0x0101


	//----- nvinfo : EIATTR_INT_WARP_WIDE_INSTR_OFFSETS
	.align		4
        /*0030*/ 	.byte	0x04, 0x31
        /*0032*/ 	.short	(.L_932 - .L_931)


	//   ....[0]....
.L_931:
        /*0034*/ 	.word	0x000000b0


	//   ....[1]....
        /*0038*/ 	.word	0x000000c0


	//   ....[2]....
        /*003c*/ 	.word	0x00000160


	//----- nvinfo : EIATTR_COOP_GROUP_MASK_REGIDS
	.align		4
.L_932:
        /*0040*/ 	.byte	0x04, 0x29
        /*0042*/ 	.short	(.L_934 - .L_933)


	//   ....[0]....
.L_933:
        /*0044*/ 	.word	0xffffffff


	//   ....[1]....
        /*0048*/ 	.word	0xffffffff


	//   ....[2]....
        /*004c*/ 	.word	0xffffffff


	//   ....[3]....
        /*0050*/ 	.word	0xffffffff


	//   ....[4]....
        /*0054*/ 	.word	0xffffffff


	//   ....[5]....
        /*0058*/ 	.word	0xffffffff


	//   ....[6]....
        /*005c*/ 	.word	0xffffffff


	//   ....[7]....
        /*0060*/ 	.word	0xffffffff


	//   ....[8]....
        /*0064*/ 	.word	0xffffffff


	//   ....[9]....
        /*0068*/ 	.word	0xffffffff


	//   ....[10]....
        /*006c*/ 	.word	0xffffffff


	//   ....[11]....
        /*0070*/ 	.word	0xffffffff


	//   ....[12]....
        /*0074*/ 	.word	0xffffffff


	//   ....[13]....
        /*0078*/ 	.word	0xffffffff


	//   ....[14]....
        /*007c*/ 	.word	0xffffffff


	//   ....[15]....
        /*0080*/ 	.word	0xffffffff


	//   ....[16]....
        /*0084*/ 	.word	0xffffffff


	//   ....[17]....
        /*0088*/ 	.word	0xffffffff


	//   ....[18]....
        /*008c*/ 	.word	0xffffffff


	//   ....[19]....
        /*0090*/ 	.word	0xffffffff


	//   ....[20]....
        /*0094*/ 	.word	0xffffffff


	//   ....[21]....
        /*0098*/ 	.word	0xffffffff


	//   ....[22]....
        /*009c*/ 	.word	0xffffffff


	//   ....[23]....
        /*00a0*/ 	.word	0xffffffff


	//   ....[24]....
        /*00a4*/ 	.word	0xffffffff


	//   ....[25]....
        /*00a8*/ 	.word	0xffffffff


	//   ....[26]....
        /*00ac*/ 	.word	0xffffffff


	//   ....[27]....
        /*00b0*/ 	.word	0xffffffff


	//   ....[28]....
        /*00b4*/ 	.word	0xffffffff


	//   ....[29]....
        /*00b8*/ 	.word	0xffffffff


	//   ....[30]....
        /*00bc*/ 	.word	0xffffffff


	//   ....[31]....
        /*00c0*/ 	.word	0xffffffff


	//   ....[32]....
        /*00c4*/ 	.word	0xffffffff


	//   ....[33]....
        /*00c8*/ 	.word	0xffffffff


	//   ....[34]....
        /*00cc*/ 	.word	0xffffffff


	//   ....[35]....
        /*00d0*/ 	.word	0xffffffff


	//   ....[36]....
        /*00d4*/ 	.word	0xffffffff


	//   ....[37]....
        /*00d8*/ 	.word	0xffffffff


	//   ....[38]....
        /*00dc*/ 	.word	0xffffffff


	//   ....[39]....
        /*00e0*/ 	.word	0xffffffff


	//   ....[40]....
        /*00e4*/ 	.word	0xffffffff


	//   ....[41]....
        /*00e8*/ 	.word	0xffffffff


	//   ....[42]....
        /*00ec*/ 	.word	0xffffffff


	//   ....[43]....
        /*00f0*/ 	.word	0xffffffff


	//   ....[44]....
        /*00f4*/ 	.word	0xffffffff


	//   ....[45]....
        /*00f8*/ 	.word	0xffffffff


	//   ....[46]....
        /*00fc*/ 	.word	0xffffffff


	//   ....[47]....
        /*0100*/ 	.word	0xffffffff


	//   ....[48]....
        /*0104*/ 	.word	0xffffffff


	//   ....[49]....
        /*0108*/ 	.word	0xffffffff


	//   ....[50]....
        /*010c*/ 	.word	0xffffffff


	//   ....[51]....
        /*0110*/ 	.word	0xffffffff


	//   ....[52]....
        /*0114*/ 	.word	0xffffffff


	//   ....[53]....
        /*0118*/ 	.word	0xffffffff


	//   ....[54]....
        /*011c*/ 	.word	0xffffffff


	//   ....[55]....
        /*0120*/ 	.word	0xffffffff


	//   ....[56]....
        /*0124*/ 	.word	0xffffffff


	//   ....[57]....
        /*0128*/ 	.word	0xffffffff


	//   ....[58]....
        /*012c*/ 	.word	0xffffffff


	//   ....[59]....
        /*0130*/ 	.word	0xffffffff


	//   ....[60]....
        /*0134*/ 	.word	0xffffffff


	//   ....[61]....
        /*0138*/ 	.word	0xffffffff


	//   ....[62]....
        /*013c*/ 	.word	0xffffffff


	//   ....[63]....
        /*0140*/ 	.word	0xffffffff


	//   ....[64]....
        /*0144*/ 	.word	0xffffffff


	//   ....[65]....
        /*0148*/ 	.word	0xffffffff


	//   ....[66]....
        /*014c*/ 	.word	0xffffffff


	//   ....[67]....
        /*0150*/ 	.word	0xffffffff


	//   ....[68]....
        /*0154*/ 	.word	0xffffffff


	//   ....[69]....
        /*0158*/ 	.word	0xffffffff


	//   ....[70]....
        /*015c*/ 	.word	0xffffffff


	//   ....[71]....
        /*0160*/ 	.word	0xffffffff


	//   ....[72]....
        /*0164*/ 	.word	0xffffffff


	//   ....[73]....
        /*0168*/ 	.word	0xffffffff


	//   ....[74]....
        /*016c*/ 	.word	0xffffffff


	//   ....[75]....
        /*0170*/ 	.word	0xffffffff


	//   ....[76]....
        /*0174*/ 	.word	0xffffffff


	//   ....[77]....
        /*0178*/ 	.word	0xffffffff


	//   ....[78]....
        /*017c*/ 	.word	0xffffffff


	//   ....[79]....
        /*0180*/ 	.word	0xffffffff


	//   ....[80]....
        /*0184*/ 	.word	0xffffffff


	//   ....[81]....
        /*0188*/ 	.word	0xffffffff


	//   ....[82]....
        /*018c*/ 	.word	0x0500000f


	//   ....[83]....
        /*0190*/ 	.word	0x0500000f


	//   ....[84]....
        /*0194*/ 	.word	0x0500000f


	//   ....[85]....
        /*0198*/ 	.word	0x0500000f


	//   ....[86]....
        /*019c*/ 	.word	0x0500000f


	//   ....[87]....
        /*01a0*/ 	.word	0x0500000f


	//   ....[88]....
        /*01a4*/ 	.word	0x0500000f


	//   ....[89]....
        /*01a8*/ 	.word	0x0500000f


	//   ....[90]....
        /*01ac*/ 	.word	0x0500000f


	//   ....[91]....
        /*01b0*/ 	.word	0x0500000f


	//   ....[92]....
        /*01b4*/ 	.word	0x0500000f


	//   ....[93]....
        /*01b8*/ 	.word	0x0500000f


	//   ....[94]....
        /*01bc*/ 	.word	0x0500000f


	//   ....[95]....
        /*01c0*/ 	.word	0x0500000f


	//   ....[96]....
        /*01c4*/ 	.word	0x0500000f


	//   ....[97]....
        /*01c8*/ 	.word	0x0500000f


	//   ....[98]....
        /*01cc*/ 	.word	0x0500000f


	//   ....[99]....
        /*01d0*/ 	.word	0x0500000f


	//   ....[100]....
        /*01d4*/ 	.word	0x0500000f


	//   ....[101]....
        /*01d8*/ 	.word	0x0500000f


	//   ....[102]....
        /*01dc*/ 	.word	0x0500000f


	//   ....[103]....
        /*01e0*/ 	.word	0x0500000f


	//   ....[104]....
        /*01e4*/ 	.word	0x0500000f


	//   ....[105]....
        /*01e8*/ 	.word	0x0500000f


	//   ....[106]....
        /*01ec*/ 	.word	0x0500000f


	//   ....[107]....
        /*01f0*/ 	.word	0x0500000f


	//   ....[108]....
        /*01f4*/ 	.word	0x0500000f


	//   ....[109]....
        /*01f8*/ 	.word	0x0500000f


	//   ....[110]....
        /*01fc*/ 	.word	0x0500000f


	//   ....[111]....
        /*0200*/ 	.word	0x0500000f


	//   ....[112]....
        /*0204*/ 	.word	0x0500000f


	//   ....[113]....
        /*0208*/ 	.word	0x0500000f


	//   ....[114]....
        /*020c*/ 	.word	0x0500000f


	//   ....[115]....
        /*0210*/ 	.word	0x0500000f


	//   ....[116]....
        /*0214*/ 	.word	0x0500000f


	//   ....[117]....
        /*0218*/ 	.word	0x0500000f


	//   ....[118]....
        /*021c*/ 	.word	0x0500000f


	//   ....[119]....
        /*0220*/ 	.word	0x0500000f


	//   ....[120]....
        /*0224*/ 	.word	0x0500000f


	//   ....[121]....
        /*0228*/ 	.word	0x0500000f


	//   ....[122]....
        /*022c*/ 	.word	0x0500000f


	//   ....[123]....
        /*0230*/ 	.word	0x0500000f


	//----- nvinfo : EIATTR_COOP_GROUP_INSTR_OFFSETS
	.align		4
.L_934:
        /*0234*/ 	.byte	0x04, 0x28
        /*0236*/ 	.short	(.L_936 - .L_935)


	//   ....[0]....
.L_935:
        /*0238*/ 	.word	0x00000060


	//   ....[1]....
        /*023c*/ 	.word	0x000000a0


	//   ....[2]....
        /*0240*/ 	.word	0x00000280


	//   ....[3]....
        /*0244*/ 	.word	0x000003e0


	//   ....[4]....
        /*0248*/ 	.word	0x00000500


	//   ....[5]....
        /*024c*/ 	.word	0x00000660


	//   ....[6]....
        /*0250*/ 	.word	0x000012d0


	//   ....[7]....
        /*0254*/ 	.word	0x00003450


	//   ....[8]....
        /*0258*/ 	.word	0x00003dd0


	//   ....[9]....
        /*025c*/ 	.word	0x00003e20


	//   ....[10]....
        /*0260*/ 	.word	0x00004340


	//   ....[11]....
        /*0264*/ 	.word	0x000043f0


	//   ....[12]....
        /*0268*/ 	.word	0x000047f0


	//   ....[13]....
        /*026c*/ 	.word	0x000048c0


	//   ....[14]....
        /*0270*/ 	.word	0x00005340


	//   ....[15]....
        /*0274*/ 	.word	0x000059b0


	//   ....[16]....
        /*0278*/ 	.word	0x00005ed0


	//   ....[17]....
        /*027c*/ 	.word	0x00005f20


	//   ....[18]....
        /*0280*/ 	.word	0x00006000


	//   ....[19]....
        /*0284*/ 	.word	0x00006490


	//   ....[20]....
        /*0288*/ 	.word	0x000064f0


	//   ....[21]....
        /*028c*/ 	.word	0x00007690


	//   ....[22]....
        /*0290*/ 	.word	0x00007e90


	//   ....[23]....
        /*0294*/ 	.word	0x00007f10


	//   ....[24]....
        /*0298*/ 	.word	0x00008200


	//   ....[25]....
        /*029c*/ 	.word	0x000083c0


	//   ....[26]....
        /*02a0*/ 	.word	0x00009390


	//   ....[27]....
        /*02a4*/ 	.word	0x00009470


	//   ....[28]....
        /*02a8*/ 	.word	0x000094c0


	//   ....[29]....
        /*02ac*/ 	.word	0x000094f0


	//   ....[30]....
        /*02b0*/ 	.word	0x00009550


	//   ....[31]....
        /*02b4*/ 	.word	0x0000a000


	//   ....[32]....
        /*02b8*/ 	.word	0x0000a4c0


	//   ....[33]....
        /*02bc*/ 	.word	0x0000a4f0


	//   ....[34]....
        /*02c0*/ 	.word	0x0000a510


	//   ....[35]....
        /*02c4*/ 	.word	0x0000a540


	//   ....[36]....
        /*02c8*/ 	.word	0x0000a9d0


	//   ....[37]....
        /*02cc*/ 	.word	0x0000a9f0


	//   ....[38]....
        /*02d0*/ 	.word	0x0000b640


	//   ....[39]....
        /*02d4*/ 	.word	0x0000b660


	//   ....[40]....
        /*02d8*/ 	.word	0x0000c6b0


	//   ....[41]....
        /*02dc*/ 	.word	0x0000d9c0


	//   ....[42]....
        /*02e0*/ 	.word	0x0000d9e0


	//   ....[43]....
        /*02e4*/ 	.word	0x0000d9f0


	//   ....[44]....
        /*02e8*/ 	.word	0x0000da30


	//   ....[45]....
        /*02ec*/ 	.word	0x0000da80


	//   ....[46]....
        /*02f0*/ 	.word	0x0000daa0


	//   ....[47]....
        /*02f4*/ 	.word	0x0000daf0


	//   ....[48]....
        /*02f8*/ 	.word	0x0000db10


	//   ....[49]....
        /*02fc*/ 	.word	0x0000e0a0


	//   ....[50]....
        /*0300*/ 	.word	0x0000e0d0


	//   ....[51]....
        /*0304*/ 	.word	0x0000e100


	//   ....[52]....
        /*0308*/ 	.word	0x0000e170


	//   ....[53]....
        /*030c*/ 	.word	0x0000e1d0


	//   ....[54]....
        /*0310*/ 	.word	0x0000e1f0


	//   ....[55]....
        /*0314*/ 	.word	0x0000e240


	//   ....[56]....
        /*0318*/ 	.word	0x0000e260


	//   ....[57]....
        /*031c*/ 	.word	0x0000e550


	//   ....[58]....
        /*0320*/ 	.word	0x0000e580


	//   ....[59]....
        /*0324*/ 	.word	0x0000e5b0


	//   ....[60]....
        /*0328*/ 	.word	0x0000e5e0


	//   ....[61]....
        /*032c*/ 	.word	0x0000e610


	//   ....[62]....
        /*0330*/ 	.word	0x0000e660


	//   ....[63]....
        /*0334*/ 	.word	0x0000e7e0


	//   ....[64]....
        /*0338*/ 	.word	0x0000e810


	//   ....[65]....
        /*033c*/ 	.word	0x0000f190


	//   ....[66]....
        /*0340*/ 	.word	0x0000f1b0


	//   ....[67]....
        /*0344*/ 	.word	0x0000f1c0


	//   ....[68]....
        /*0348*/ 	.word	0x0000f1e0


	//   ....[69]....
        /*034c*/ 	.word	0x0000f200


	//   ....[70]....
        /*0350*/ 	.word	0x0000f230


	//   ....[71]....
        /*0354*/ 	.word	0x0000f250


	//   ....[72]....
        /*0358*/ 	.word	0x0000f280


	//   ....[73]....
        /*035c*/ 	.word	0x0000f5e0


	//   ....[74]....
        /*0360*/ 	.word	0x0000f610


	//   ....[75]....
        /*0364*/ 	.word	0x0000f640


	//   ....[76]....
        /*0368*/ 	.word	0x0000f660


	//   ....[77]....
        /*036c*/ 	.word	0x0000f670


	//   ....[78]....
        /*0370*/ 	.word	0x0000f690


	//   ....[79]....
        /*0374*/ 	.word	0x0000f740


	//   ....[80]....
        /*0378*/ 	.word	0x0000f770


	//   ....[81]....
        /*037c*/ 	.word	0x0000fc70


	//   ....[82]....
        /*0380*/ 	.word	0x00010290


	//   ....[83]....
        /*0384*/ 	.word	0x00010380


	//   ....[84]....
        /*0388*/ 	.word	0x00010420


	//   ....[85]....
        /*038c*/ 	.word	0x000104a0


	//   ....[86]....
        /*0390*/ 	.word	0x00010550


	//   ....[87]....
        /*0394*/ 	.word	0x000105b0


	//   ....[88]....
        /*0398*/ 	.word	0x00010670


	//   ....[89]....
        /*039c*/ 	.word	0x000106d0


	//   ....[90]....
        /*03a0*/ 	.word	0x00010770


	//   ....[91]....
        /*03a4*/ 	.word	0x00010800


	//   ....[92]....
        /*03a8*/ 	.word	0x00010860


	//   ....[93]....
        /*03ac*/ 	.word	0x00010990


	//   ....[94]....
        /*03b0*/ 	.word	0x00010a00


	//   ....[95]....
        /*03b4*/ 	.word	0x00010a60


	//   ....[96]....
        /*03b8*/ 	.word	0x00010b20


	//   ....[97]....
        /*03bc*/ 	.word	0x00010b80


	//   ....[98]....
        /*03c0*/ 	.word	0x00010c20


	//   ....[99]....
        /*03c4*/ 	.word	0x00010d70


	//   ....[100]....
        /*03c8*/ 	.word	0x00010e20


	//   ....[101]....
        /*03cc*/ 	.word	0x000110b0


	//   ....[102]....
        /*03d0*/ 	.word	0x00011100


	//   ....[103]....
        /*03d4*/ 	.word	0x000112c0


	//   ....[104]....
        /*03d8*/ 	.word	0x00011310


	//   ....[105]....
        /*03dc*/ 	.word	0x000114d0


	//   ....[106]....
        /*03e0*/ 	.word	0x00011520


	//   ....[107]....
        /*03e4*/ 	.word	0x00011600


	//   ....[108]....
        /*03e8*/ 	.word	0x000116a0


	//   ....[109]....
        /*03ec*/ 	.word	0x00011700


	//   ....[110]....
        /*03f0*/ 	.word	0x000117a0


	//   ....[111]....
        /*03f4*/ 	.word	0x00011800


	//   ....[112]....
        /*03f8*/ 	.word	0x000118a0


	//   ....[113]....
        /*03fc*/ 	.word	0x00011900


	//   ....[114]....
        /*0400*/ 	.word	0x000119a0


	//   ....[115]....
        /*0404*/ 	.word	0x00011a80


	//   ....[116]....
        /*0408*/ 	.word	0x00011b30


	//   ....[117]....
        /*040c*/ 	.word	0x00011c20


	//   ....[118]....
        /*0410*/ 	.word	0x00011d20


	//   ....[119]....
        /*0414*/ 	.word	0x00011e40


	//   ....[120]....
        /*0418*/ 	.word	0x00011f20


	//   ....[121]....
        /*041c*/ 	.word	0x00012030


	//   ....[122]....
        /*0420*/ 	.word	0x00012100


	//   ....[123]....
        /*0424*/ 	.word	0x00012210


	//----- nvinfo : EIATTR_REG_RECONFIG
	.align		4
.L_936:
        /*0428*/ 	.byte	0x01, 0x54
	.zero		2


	//----- nvinfo : EIATTR_SYSCALL_OFFSETS
	.align		4
        /*042c*/ 	.byte	0x04, 0x46
        /*042e*/ 	.short	(.L_938 - .L_937)


	//   ....[0]....
.L_937:
        /*0430*/ 	.word	0x00003620


	//   ....[1]....
        /*0434*/ 	.word	0x0000ced0


	//   ....[2]....
        /*0438*/ 	.word	0x0000d010


	//   ....[3]....
        /*043c*/ 	.word	0x0000d100


	//   ....[4]....
        /*0440*/ 	.word	0x0000dd80


	//----- nvinfo : EIATTR_MBARRIER_INSTR_OFFSETS
	.align		4
.L_938:
        /*0444*/ 	.byte	0x04, 0x39
        /*0446*/ 	.short	(.L_940 - .L_939)


	//   ....[0]....
.L_939:
        /*0448*/ 	.word	0x00000170
        /*044c*/ 	.word	0x000000ff
        /*0450*/ 	.word	0x00028c00
        /*0454*/ 	.short	0x0100
        /*0456*/ 	.byte	0x08
	.zero		1


	//   ....[1]....
        /*0458*/ 	.word	0x00000180
        /*045c*/ 	.word	0x000000ff
        /*0460*/ 	.word	0x00028c20
        /*0464*/ 	.short	0x0100
        /*0466*/ 	.byte	0x08
	.zero		1


	//   ....[2]....
        /*0468*/ 	.word	0x00000230
        /*046c*/ 	.word	0x000000ff
        /*0470*/ 	.word	0x00028c30
        /*0474*/ 	.short	0x0100
        /*0476*/ 	.byte	0x06
	.zero		1


	//   ....[3]....
        /*0478*/ 	.word	0x00000240
        /*047c*/ 	.word	0x000000ff
        /*0480*/ 	.word	0x00028c40
        /*0484*/ 	.short	0x0100
        /*0486*/ 	.byte	0x06
	.zero		1


	//   ....[4]....
        /*0488*/ 	.word	0x00000250
        /*048c*/ 	.word	0x000000ff
        /*0490*/ 	.word	0x00028c38
        /*0494*/ 	.short	0x0100
        /*0496*/ 	.byte	0x06
	.zero		1


	//   ....[5]....
        /*0498*/ 	.word	0x00000260
        /*049c*/ 	.word	0x000000ff
        /*04a0*/ 	.word	0x00028c48
        /*04a4*/ 	.short	0x0100
        /*04a6*/ 	.byte	0x06
	.zero		1


	//   ....[6]....
        /*04a8*/ 	.word	0x00000390
        /*04ac*/ 	.word	0x000000ff
        /*04b0*/ 	.word	0x00028c50
        /*04b4*/ 	.short	0x0100
        /*04b6*/ 	.byte	0x08
	.zero		1


	//   ....[7]....
        /*04b8*/ 	.word	0x000003a0
        /*04bc*/ 	.word	0x000000ff
        /*04c0*/ 	.word	0x00028c60
        /*04c4*/ 	.short	0x0100
        /*04c6*/ 	.byte	0x08
	.zero		1


	//   ....[8]....
        /*04c8*/ 	.word	0x000003b0
        /*04cc*/ 	.word	0x000000ff
        /*04d0*/ 	.word	0x00028c58
        /*04d4*/ 	.short	0x0100
        /*04d6*/ 	.byte	0x08
	.zero		1


	//   ....[9]....
        /*04d8*/ 	.word	0x000003c0
        /*04dc*/ 	.word	0x000000ff
        /*04e0*/ 	.word	0x00028c68
        /*04e4*/ 	.short	0x0100
        /*04e6*/ 	.byte	0x08
	.zero		1


	//   ....[10]....
        /*04e8*/ 	.word	0x000004b0
        /*04ec*/ 	.word	0x000000ff
        /*04f0*/ 	.word	0x00028c70
        /*04f4*/ 	.short	0x0100
        /*04f6*/ 	.byte	0x06
	.zero		1


	//   ....[11]....
        /*04f8*/ 	.word	0x000004c0
        /*04fc*/ 	.word	0x000000ff
        /*0500*/ 	.word	0x00028c80
        /*0504*/ 	.short	0x0100
        /*0506*/ 	.byte	0x06
	.zero		1


	//   ....[12]....
        /*0508*/ 	.word	0x000004d0
        /*050c*/ 	.word	0x000000ff
        /*0510*/ 	.word	0x00028c78
        /*0514*/ 	.short	0x0100
        /*0516*/ 	.byte	0x06
	.zero		1


	//   ....[13]....
        /*0518*/ 	.word	0x000004e0
        /*051c*/ 	.word	0x000000ff
        /*0520*/ 	.word	0x00028c88
        /*0524*/ 	.short	0x0100
        /*0526*/ 	.byte	0x06
	.zero		1


	//   ....[14]....
        /*0528*/ 	.word	0x00000610
        /*052c*/ 	.word	0x000000ff
        /*0530*/ 	.word	0x00028c90
        /*0534*/ 	.short	0x0100
        /*0536*/ 	.byte	0x08
	.zero		1


	//   ....[15]....
        /*0538*/ 	.word	0x00000620
        /*053c*/ 	.word	0x000000ff
        /*0540*/ 	.word	0x00028ca0
        /*0544*/ 	.short	0x0100
        /*0546*/ 	.byte	0x08
	.zero		1


	//   ....[16]....
        /*0548*/ 	.word	0x00000630
        /*054c*/ 	.word	0x000000ff
        /*0550*/ 	.word	0x00028c98
        /*0554*/ 	.short	0x0100
        /*0556*/ 	.byte	0x08
	.zero		1


	//   ....[17]....
        /*0558*/ 	.word	0x00000640
        /*055c*/ 	.word	0x000000ff
        /*0560*/ 	.word	0x00028ca8
        /*0564*/ 	.short	0x0100
        /*0566*/ 	.byte	0x08
	.zero		1


	//   ....[18]....
        /*0568*/ 	.word	0x00000780
        /*056c*/ 	.word	0x000000ff
        /*0570*/ 	.word	0x00028cb0
        /*0574*/ 	.short	0x0100
        /*0576*/ 	.byte	0x08
	.zero		1


	//   ....[19]....
        /*0578*/ 	.word	0x00000790
        /*057c*/ 	.word	0x000000ff
        /*0580*/ 	.word	0x00028cc0
        /*0584*/ 	.short	0x0100
        /*0586*/ 	.byte	0x08
	.zero		1


	//   ....[20]....
        /*0588*/ 	.word	0x000007a0
        /*058c*/ 	.word	0x000000ff
        /*0590*/ 	.word	0x00028cb8
        /*0594*/ 	.short	0x0100
        /*0596*/ 	.byte	0x08
	.zero		1


	//   ....[21]....
        /*0598*/ 	.word	0x000007b0
        /*059c*/ 	.word	0x000000ff
        /*05a0*/ 	.word	0x00028cc8
        /*05a4*/ 	.short	0x0100
        /*05a6*/ 	.byte	0x08
	.zero		1


	//   ....[22]....
        /*05a8*/ 	.word	0x00001490
        /*05ac*/ 	.word	0x000000ff
        /*05b0*/ 	.word	0x00028c50
        /*05b4*/ 	.short	0x010a
        /*05b6*/ 	.byte	0x05
	.zero		1


	//   ....[23]....
        /*05b8*/ 	.word	0x00001760
        /*05bc*/ 	.word	0x000000ff
        /*05c0*/ 	.word	0x00000000
        /*05c4*/ 	.short	0x0101
        /*05c6*/ 	.byte	0x04
	.zero		1


	//   ....[24]....
        /*05c8*/ 	.word	0x000020c0
        /*05cc*/ 	.word	0x000000ff
        /*05d0*/ 	.word	0x00028c50
        /*05d4*/ 	.short	0x010a
        /*05d6*/ 	.byte	0x07
	.zero		1


	//   ....[25]....
        /*05d8*/ 	.word	0x00002100
        /*05dc*/ 	.word	0x000000ff
        /*05e0*/ 	.word	0x00028c50
        /*05e4*/ 	.short	0x010a
        /*05e6*/ 	.byte	0x07
	.zero		1


	//   ....[26]....
        /*05e8*/ 	.word	0x000022e0
        /*05ec*/ 	.word	0x000000ff
        /*05f0*/ 	.word	0x00000000
        /*05f4*/ 	.short	0x0101
        /*05f6*/ 	.byte	0x07
	.zero		1


	//   ....[27]....
        /*05f8*/ 	.word	0x00003650
        /*05fc*/ 	.word	0x000000ff
        /*0600*/ 	.word	0x00028c00
        /*0604*/ 	.short	0x010a
        /*0606*/ 	.byte	0x27
	.zero		1


	//   ....[28]....
        /*0608*/ 	.word	0x000037e0
        /*060c*/ 	.word	0x000000ff
        /*0610*/ 	.word	0x00028c30
        /*0614*/ 	.short	0x010a
        /*0616*/ 	.byte	0x27
	.zero		1


	//   ....[29]....
        /*0618*/ 	.word	0x00003820
        /*061c*/ 	.word	0x000000ff
        /*0620*/ 	.word	0x00028c30
        /*0624*/ 	.short	0x010a
        /*0626*/ 	.byte	0x27
	.zero		1


	//   ....[30]....
        /*0628*/ 	.word	0x00003fa0
        /*062c*/ 	.word	0x000000ff
        /*0630*/ 	.word	0x00000000
        /*0634*/ 	.short	0x0101
        /*0636*/ 	.byte	0x04
	.zero		1


	//   ....[31]....
        /*0638*/ 	.word	0x000050e0
        /*063c*/ 	.word	0x000000ff
        /*0640*/ 	.word	0x00028c50
        /*0644*/ 	.short	0x010a
        /*0646*/ 	.byte	0x27
	.zero		1


	//   ....[32]....
        /*0648*/ 	.word	0x00005120
        /*064c*/ 	.word	0x000000ff
        /*0650*/ 	.word	0x00028c50
        /*0654*/ 	.short	0x010a
        /*0656*/ 	.byte	0x27
	.zero		1


	//   ....[33]....
        /*0658*/ 	.word	0x00005470
        /*065c*/ 	.word	0x000000ff
        /*0660*/ 	.word	0x00000000
        /*0664*/ 	.short	0x0101
        /*0666*/ 	.byte	0x05
	.zero		1


	//   ....[34]....
        /*0668*/ 	.word	0x00005620
        /*066c*/ 	.word	0x000000ff
        /*0670*/ 	.word	0x00028c30
        /*0674*/ 	.short	0x010a
        /*0676*/ 	.byte	0x1b
	.zero		1


	//   ....[35]....
        /*0678*/ 	.word	0x00005660
        /*067c*/ 	.word	0x000000ff
        /*0680*/ 	.word	0x00028c30
        /*0684*/ 	.short	0x010a
        /*0686*/ 	.byte	0x1b
	.zero		1


	//   ....[36]....
        /*0688*/ 	.word	0x00005b90
        /*068c*/ 	.word	0x000000ff
        /*0690*/ 	.word	0x00000000
        /*0694*/ 	.short	0x0101
        /*0696*/ 	.byte	0x0a
	.zero		1


	//   ....[37]....
        /*0698*/ 	.word	0x00007450
        /*069c*/ 	.word	0x000000ff
        /*06a0*/ 	.word	0x00028c50
        /*06a4*/ 	.short	0x010a
        /*06a6*/ 	.byte	0x1b
	.zero		1


	//   ....[38]....
        /*06a8*/ 	.word	0x00007490
        /*06ac*/ 	.word	0x000000ff
        /*06b0*/ 	.word	0x00028c50
        /*06b4*/ 	.short	0x010a
        /*06b6*/ 	.byte	0x1b
	.zero		1


	//   ....[39]....
        /*06b8*/ 	.word	0x00007750
        /*06bc*/ 	.word	0x000000ff
        /*06c0*/ 	.word	0x00000000
        /*06c4*/ 	.short	0x0101
        /*06c6*/ 	.byte	0x1b
	.zero		1


	//   ....[40]....
        /*06c8*/ 	.word	0x00007890
        /*06cc*/ 	.word	0x000000ff
        /*06d0*/ 	.word	0x00028c30
        /*06d4*/ 	.short	0x010a
        /*06d6*/ 	.byte	0x06
	.zero		1


	//   ....[41]....
        /*06d8*/ 	.word	0x000078d0
        /*06dc*/ 	.word	0x000000ff
        /*06e0*/ 	.word	0x00028c30
        /*06e4*/ 	.short	0x010a
        /*06e6*/ 	.byte	0x06
	.zero		1


	//   ....[42]....
        /*06e8*/ 	.word	0x00007c60
        /*06ec*/ 	.word	0x000000ff
        /*06f0*/ 	.word	0x00000000
        /*06f4*/ 	.short	0x0101
        /*06f6*/ 	.byte	0x0a
	.zero		1


	//   ....[43]....
        /*06f8*/ 	.word	0x00009150
        /*06fc*/ 	.word	0x000000ff
        /*0700*/ 	.word	0x00028c50
        /*0704*/ 	.short	0x010a
        /*0706*/ 	.byte	0x06
	.zero		1


	//   ....[44]....
        /*0708*/ 	.word	0x00009190
        /*070c*/ 	.word	0x000000ff
        /*0710*/ 	.word	0x00028c50
        /*0714*/ 	.short	0x010a
        /*0716*/ 	.byte	0x06
	.zero		1


	//   ....[45]....
        /*0718*/ 	.word	0x00009450
        /*071c*/ 	.word	0x000000ff
        /*0720*/ 	.word	0x00000000
        /*0724*/ 	.short	0x0101
        /*0726*/ 	.byte	0x06
	.zero		1


	//   ....[46]....
        /*0728*/ 	.word	0x00009fc0
        /*072c*/ 	.word	0x000000ff
        /*0730*/ 	.word	0x00000000
        /*0734*/ 	.short	0x0101
        /*0736*/ 	.byte	0x04
	.zero		1


	//   ....[47]....
        /*0738*/ 	.word	0x0000d780
        /*073c*/ 	.word	0x000000ff
        /*0740*/ 	.word	0x00028c40
        /*0744*/ 	.short	0x010a
        /*0746*/ 	.byte	0x2d
	.zero		1


	//   ....[48]....
        /*0748*/ 	.word	0x0000dbb0
        /*074c*/ 	.word	0x000000ff
        /*0750*/ 	.word	0x00028c30
        /*0754*/ 	.short	0x0107
        /*0756*/ 	.byte	0x2d
	.zero		1


	//   ....[49]....
        /*0758*/ 	.word	0x0000dc20
        /*075c*/ 	.word	0x000000ff
        /*0760*/ 	.word	0x00028c30
        /*0764*/ 	.short	0x0101
        /*0766*/ 	.byte	0x2d
	.zero		1


	//   ....[50]....
        /*0768*/ 	.word	0x0000e330
        /*076c*/ 	.word	0x000000ff
        /*0770*/ 	.word	0x00028c00
        /*0774*/ 	.short	0x0107
        /*0776*/ 	.byte	0x2d
	.zero		1


	//   ....[51]....
        /*0778*/ 	.word	0x0000e370
        /*077c*/ 	.word	0x000000ff
        /*0780*/ 	.word	0x00028c00
        /*0784*/ 	.short	0x0101
        /*0786*/ 	.byte	0x2d
	.zero		1


	//   ....[52]....
        /*0788*/ 	.word	0x0000e380
        /*078c*/ 	.word	0x000000ff
        /*0790*/ 	.word	0x00028c20
        /*0794*/ 	.short	0x010a
        /*0796*/ 	.byte	0x2d
	.zero		1


	//   ....[53]....
        /*0798*/ 	.word	0x0000e3d0
        /*079c*/ 	.word	0x000000ff
        /*07a0*/ 	.word	0x00028c60
        /*07a4*/ 	.short	0x010a
        /*07a6*/ 	.byte	0x2d
	.zero		1


	//   ....[54]....
        /*07a8*/ 	.word	0x0000ebf0
        /*07ac*/ 	.word	0x000000ff
        /*07b0*/ 	.word	0x00028c50
        /*07b4*/ 	.short	0x0107
        /*07b6*/ 	.byte	0x2d
	.zero		1


	//   ....[55]....
        /*07b8*/ 	.word	0x0000ec70
        /*07bc*/ 	.word	0x000000ff
        /*07c0*/ 	.word	0x00028c50
        /*07c4*/ 	.short	0x0101
        /*07c6*/ 	.byte	0x2d
	.zero		1


	//   ....[56]....
        /*07c8*/ 	.word	0x0000ef90
        /*07cc*/ 	.word	0x0000000a
        /*07d0*/ 	.word	0x00028c40
        /*07d4*/ 	.short	0x010a
        /*07d6*/ 	.byte	0x3f
	.zero		1


	//   ....[57]....
        /*07d8*/ 	.word	0x0000f320
        /*07dc*/ 	.word	0x0000000a
        /*07e0*/ 	.word	0x00028c30
        /*07e4*/ 	.short	0x0107
        /*07e6*/ 	.byte	0x3f
	.zero		1


	//   ....[58]....
        /*07e8*/ 	.word	0x0000f3d0
        /*07ec*/ 	.word	0x0000000a
        /*07f0*/ 	.word	0x00028c30
        /*07f4*/ 	.short	0x0101
        /*07f6*/ 	.byte	0x3f
	.zero		1


	//   ....[59]....
        /*07f8*/ 	.word	0x0000f400
        /*07fc*/ 	.word	0x0000000a
        /*0800*/ 	.word	0x00028c60
        /*0804*/ 	.short	0x010a
        /*0806*/ 	.byte	0x3f
	.zero		1


	//   ....[60]....
        /*0808*/ 	.word	0x0000fa40
        /*080c*/ 	.word	0x0000000a
        /*0810*/ 	.word	0x00028c50
        /*0814*/ 	.short	0x0107
        /*0816*/ 	.byte	0x3f
	.zero		1


	//   ....[61]....
        /*0818*/ 	.word	0x0000fb10
        /*081c*/ 	.word	0x0000000a
        /*0820*/ 	.word	0x00028c50
        /*0824*/ 	.short	0x0101
        /*0826*/ 	.byte	0x3f
	.zero		1


	//   ....[62]....
        /*0828*/ 	.word	0x0000fbf0
        /*082c*/ 	.word	0x00000005
        /*0830*/ 	.word	0x00028c20
        /*0834*/ 	.short	0x010a
        /*0836*/ 	.byte	0x3f
	.zero		1


	//   ....[63]....
        /*0838*/ 	.word	0x0000fd60
        /*083c*/ 	.word	0x00000004
        /*0840*/ 	.word	0x00028c40
        /*0844*/ 	.short	0x010a
        /*0846*/ 	.byte	0x3f
	.zero		1


	//   ....[64]....
        /*0848*/ 	.word	0x0000fe00
        /*084c*/ 	.word	0x00000005
        /*0850*/ 	.word	0x00028c40
        /*0854*/ 	.short	0x010a
        /*0856*/ 	.byte	0x3f
	.zero		1


	//   ....[65]....
        /*0858*/ 	.word	0x0000fe40
        /*085c*/ 	.word	0x00000004
        /*0860*/ 	.word	0x00028c60
        /*0864*/ 	.short	0x010a
        /*0866*/ 	.byte	0x3f
	.zero		1


	//   ....[66]....
        /*0868*/ 	.word	0x0000fe80
        /*086c*/ 	.word	0x00000005
        /*0870*/ 	.word	0x00028c60
        /*0874*/ 	.short	0x010a
        /*0876*/ 	.byte	0x3f
	.zero		1


	//   ....[67]....
        /*0878*/ 	.word	0x0000fef0
        /*087c*/ 	.word	0x00000005
        /*0880*/ 	.word	0x00028c50
        /*0884*/ 	.short	0x010a
        /*0886*/ 	.byte	0x3f
	.zero		1


	//   ....[68]....
        /*0888*/ 	.word	0x0000ff50
        /*088c*/ 	.word	0x00000005
        /*0890*/ 	.word	0x00028c50
        /*0894*/ 	.short	0x010a
        /*0896*/ 	.byte	0x3f
	.zero		1


	//   ....[69]....
        /*0898*/ 	.word	0x0000ffb0
        /*089c*/ 	.word	0x00000000
        /*08a0*/ 	.word	0x00028c00
        /*08a4*/ 	.short	0x010a
        /*08a6*/ 	.byte	0x3f
	.zero		1


	//   ....[70]....
        /*08a8*/ 	.word	0x00010010
        /*08ac*/ 	.word	0x00000004
        /*08b0*/ 	.word	0x00028c30
        /*08b4*/ 	.short	0x010a
        /*08b6*/ 	.byte	0x3f
	.zero		1


	//   ....[71]....
        /*08b8*/ 	.word	0x00010070
        /*08bc*/ 	.word	0x0000000e
        /*08c0*/ 	.word	0x00028c50
        /*08c4*/ 	.short	0x010a
        /*08c6*/ 	.byte	0x3f
	.zero		1


	//   ....[72]....
        /*08c8*/ 	.word	0x000100d0
        /*08cc*/ 	.word	0x00000004
        /*08d0*/ 	.word	0x00028c30
        /*08d4*/ 	.short	0x010a
        /*08d6*/ 	.byte	0x3f
	.zero		1


	//   ....[73]....
        /*08d8*/ 	.word	0x00010130
        /*08dc*/ 	.word	0x0000000e
        /*08e0*/ 	.word	0x00028c50
        /*08e4*/ 	.short	0x010a
        /*08e6*/ 	.byte	0x3f
	.zero		1


	//   ....[74]....
        /*08e8*/ 	.word	0x00010190
        /*08ec*/ 	.word	0x00000004
        /*08f0*/ 	.word	0x00028c30
        /*08f4*/ 	.short	0x010a
        /*08f6*/ 	.byte	0x3f
	.zero		1


	//   ....[75]....
        /*08f8*/ 	.word	0x000101f0
        /*08fc*/ 	.word	0x0000000c
        /*0900*/ 	.word	0x00028c50
        /*0904*/ 	.short	0x010a
        /*0906*/ 	.byte	0x3f
	.zero		1


	//   ....[76]....
        /*0908*/ 	.word	0x000102d0
        /*090c*/ 	.word	0x00000003
        /*0910*/ 	.word	0x00028c40
        /*0914*/ 	.short	0x010a
        /*0916*/ 	.byte	0x3f
	.zero		1


	//   ....[77]....
        /*0918*/ 	.word	0x00010c60
        /*091c*/ 	.word	0x00000003
        /*0920*/ 	.word	0x00028c20
        /*0924*/ 	.short	0x010a
        /*0926*/ 	.byte	0x3f
	.zero		1


	//   ....[78]....
        /*0928*/ 	.word	0x00010cc0
        /*092c*/ 	.word	0x00000003
        /*0930*/ 	.word	0x00028c60
        /*0934*/ 	.short	0x010a
        /*0936*/ 	.byte	0x3f
	.zero		1


	//   ....[79]....
        /*0938*/ 	.word	0x00011550
        /*093c*/ 	.word	0x0000000a
        /*0940*/ 	.word	0x00028c40
        /*0944*/ 	.short	0x010a
        /*0946*/ 	.byte	0x3f
	.zero		1


	//   ....[80]....
        /*0948*/ 	.word	0x000119d0
        /*094c*/ 	.word	0x0000000a
        /*0950*/ 	.word	0x00028c60
        /*0954*/ 	.short	0x010a
        /*0956*/ 	.byte	0x3f
	.zero		1


	//   ....[81]....
        /*0958*/ 	.word	0x00012130
        /*095c*/ 	.word	0x00000005
        /*0960*/ 	.word	0x00028c20
        /*0964*/ 	.short	0x010a
        /*0966*/ 	.byte	0x3f
	.zero		1


	//   ....[82]....
        /*0968*/ 	.word	0x000122d0
        /*096c*/ 	.word	0x00000004
        /*0970*/ 	.word	0x00028c40
        /*0974*/ 	.short	0x010a
        /*0976*/ 	.byte	0x3f
	.zero		1


	//   ....[83]....
        /*0978*/ 	.word	0x00012320
        /*097c*/ 	.word	0x00000005
        /*0980*/ 	.word	0x00028c40
        /*0984*/ 	.short	0x010a
        /*0986*/ 	.byte	0x3f
	.zero		1


	//   ....[84]....
        /*0988*/ 	.word	0x00012370
        /*098c*/ 	.word	0x00000004
        /*0990*/ 	.word	0x00028c60
        /*0994*/ 	.short	0x010a
        /*0996*/ 	.byte	0x3f
	.zero		1


	//----- nvinfo : EIATTR_NUM_MBARRIERS
	.align		4
.L_940:
        /*0998*/ 	.byte	0x03, 0x38
        /*099a*/ 	.short	0x0016


	//----- nvinfo : EIATTR_EXIT_INSTR_OFFSETS
	.align		4
        /*099c*/ 	.byte	0x04, 0x1c
        /*099e*/ 	.short	(.L_942 - .L_941)


	//   ....[0]....
.L_941:
        /*09a0*/ 	.word	0x0000fed0


	//----- nvinfo : EIATTR_MAX_THREADS
	.align		4
.L_942:
        /*09a4*/ 	.byte	0x04, 0x05
        /*09a6*/ 	.short	(.L_944 - .L_943)
.L_943:
        /*09a8*/ 	.word	0x00000180
        /*09ac*/ 	.word	0x00000001
        /*09b0*/ 	.word	0x00000001


	//----- nvinfo : EIATTR_CRS_STACK_SIZE
	.align		4
.L_944:
        /*09b4*/ 	.byte	0x04, 0x1e
        /*09b6*/ 	.short	(.L_946 - .L_945)
.L_945:
        /*09b8*/ 	.word	0x00000000


	//----- nvinfo : EIATTR_CBANK_PARAM_SIZE
	.align		4
.L_946:
        /*09bc*/ 	.byte	0x03, 0x19
        /*09be*/ 	.short	0x0a70


	//----- nvinfo : EIATTR_PARAM_CBANK
	.align		4
        /*09c0*/ 	.byte	0x04, 0x0a
        /*09c2*/ 	.short	(.L_948 - .L_947)
	.align		4
.L_947:
        /*09c4*/ 	.word	index@(.nv.constant0._ZN7cutlass13device_kernelIN5flash11enable_sm90INS1_16FlashAttnFwdSm90INS1_25CollectiveMainloopFwdSm90ILi2EN4cute5tupleIJNS5_1CILi1EEES8_S8_EEENS6_IJNS7_ILi64EEESA_SA_EEELi512ENS_6half_tEfNS_4arch4Sm90ELb1ELb0ELb1ELb0ELb1ELb0ELb0ELb0ELb0ELb1ELb1ELb0EEENS1_21CollectiveEpilogueFwdINS6_IJSA_NS7_ILi512EEESA_EEES9_SC_SE_Li256ELb0ELb1ELb1ELb0EEENS1_19SingleTileSchedulerILb0ELb1ELb1ELi64EEEEEEEEEvNT_6ParamsE)
        /*09c8*/ 	.short	0x0210
        /*09ca*/ 	.short	0x0a70


	//----- nvinfo : EIATTR_SW_WAR
	.align		4
.L_948:
        /*09cc*/ 	.byte	0x04, 0x36
        /*09ce*/ 	.short	(.L_950 - .L_949)
.L_949:
        /*09d0*/ 	.word	0x00000008
.L_950:


//--------------------- .nv.info._ZN7cutlass13device_kernelIN5flash11enable_sm90INS1_16FlashAttnFwdSm90INS1_25CollectiveMainloopFwdSm90ILi2EN4cute5tupleIJNS5_1CILi1EEES8_S8_EEENS6_IJNS7_ILi64EEESA_SA_EEELi512ENS_6half_tEfNS_4arch4Sm90ELb1ELb0ELb1ELb0ELb1ELb0ELb1ELb0ELb0ELb1ELb1ELb0EEENS1_21CollectiveEpilogueFwdINS6_IJSA_NS7_ILi512EEESA_EEES9_SC_SE_Li256ELb0ELb1ELb1ELb0EEENS1_19SingleTileSchedulerILb0ELb1ELb1ELi64EEEEEEEEEvNT_6ParamsE --------------------------
	.section	.nv.info._ZN7cutlass13device_kernelIN5flash11enable_sm90INS1_16FlashAttnFwdSm90INS1_25CollectiveMainloopFwdSm90ILi2EN4cute5tupleIJNS5_1CILi1EEES8_S8_EEENS6_IJNS7_ILi64EEESA_SA_EEELi512ENS_6half_tEfNS_4arch4Sm90ELb1ELb0ELb1ELb0ELb1ELb0ELb1ELb0ELb0ELb1ELb1ELb0EEENS1_21CollectiveEpilogueFwdINS6_IJSA_NS7_ILi512EEESA_EEES9_SC_SE_Li256ELb0ELb1ELb1ELb0EEENS1_19SingleTileSchedulerILb0ELb1ELb1ELi64EEEEEEEEEvNT_6ParamsE,"",@"SHT_CUDA_INFO"
	.sectionflags	@""
	.align	4


	//----- nvinfo : EIATTR_CUDA_API_VERSION
	.align		4
        /*0000*/ 	.byte	0x04, 0x37
        /*0002*/ 	.short	(.L_952 - .L_951)
.L_951:
        /*0004*/ 	.word	0x00000082


	//----- nvinfo : EIATTR_KPARAM_INFO
	.align		4
.L_952:
        /*0008*/ 	.byte	0x04, 0x17
        /*000a*/ 	.short	(.L_954 - .L_953)
.L_953:
        /*000c*/ 	.word	0x00000000
        /*0010*/ 	.short	0x0000
        /*0012*/ 	.short	0x0070
        /*0014*/ 	.byte	0x00, 0xf0, 0x01, 0x2c


	//----- nvinfo : EIATTR_SPARSE_MMA_MASK
	.align		4
.L_954:
        /*0018*/ 	.byte	0x03, 0x50
        /*001a*/ 	.short	0x0000


	//----- nvinfo : EIATTR_MAXREG_COUNT
	.align		4
        /*001c*/ 	.byte	0x03, 0x1b
        /*001e*/ 	.short	0x00a8


	//----- nvinfo : EIATTR_NUM_BARRIERS
	.align		4
        /*0020*/ 	.byte	0x02, 0x4c
        /*0022*/ 	.byte	0x10
	.zero		1


	//----- nvinfo : EIATTR_EXTERNS
	.align		4
        /*0024*/ 	.byte	0x04, 0x0f
        /*0026*/ 	.short	(.L_956 - .L_955)


	//   ....[0]....
	.align		4
.L_955:
        /*0028*/ 	.word	index@(__assertfail)


	//----- nvinfo : EIATTR_ANNOTATIONS
	.align		4
.L_956:
        /*002c*/ 	.byte	0x04, 0x55
        /*002e*/ 	.short	(.L_958 - .L_957)


	//   ....[0]....
.L_957:
        /*0030*/ 	.word	0x00000001
        /*0034*/ 	.byte	0x90, 0x08, 0x00, 0x00, 0x01, 0x00, 0x00, 0x00, 0x10, 0x0a, 0x00, 0x00, 0x01, 0x00, 0x00, 0x00
        /*0044*/ 	.byte	0x20, 0x13, 0x00, 0x00, 0x01, 0x00, 0x00, 0x00, 0x90, 0x36, 0x00, 0x00, 0x01, 0x00, 0x00, 0x00
        /*0054*/ 	.byte	0x80, 0xdd, 0x00, 0x00, 0x01, 0x00, 0x00, 0x00, 0x60, 0x02, 0x01, 0x00, 0x01, 0x00, 0x00, 0x00
        /*0064*/ 	.byte	0x00, 0x16, 0x01, 0x00, 0x01, 0x00, 0x00, 0x00, 0x60, 0x4a, 0x01, 0x00


	//----- nvinfo : EIATTR_MERCURY_ISA_VERSION
	.align		4
.L_958:
        /*0070*/ 	.byte	0x03, 0x5f
        /*0072*/ 	.short	0x0101


	//----- nvinfo : EIATTR_INT_WARP_WIDE_INSTR_OFFSETS
	.align		4
        /*0074*/ 	.byte	0x04, 0x31
        /*0076*/ 	.short	(.L_960 - .L_959)


	//   ....[0]....
.L_959:
        /*0078*/ 	.word	0x000000c0


	//   ....[1]....
        /*007c*/ 	.word	0x000000d0


	//   ....[2]....
        /*0080*/ 	.word	0x000000e0


	//   ....[3]....
        /*0084*/ 	.word	0x00000180


	//----- nvinfo : EIATTR_COOP_GROUP_MASK_REGIDS
	.align		4
.L_960:
        /*0088*/ 	.byte	0x04, 0x29
        /*008a*/ 	.short	(.L_962 - .L_961)


	//   ....[0]....
.L_961:
        /*008c*/ 	.word	0xffffffff


	//   ....[1]....
        /*0090*/ 	.word	0xffffffff


	//   ....[2]....
        /*0094*/ 	.word	0xffffffff


	//   ....[3]....
        /*0098*/ 	.word	0xffffffff


	//   ....[4]....
        /*009c*/ 	.word	0xffffffff


	//   ....[5]....
        /*00a0*/ 	.word	0xffffffff


	//   ....[6]....
        /*00a4*/ 	.word	0xffffffff


	//   ....[7]....
        /*00a8*/ 	.word	0xffffffff


	//   ....[8]....
        /*00ac*/ 	.word	0xffffffff


	//   ....[9]....
        /*00b0*/ 	.word	0xffffffff


	//   ....[10]....
        /*00b4*/ 	.word	0xffffffff


	//   ....[11]....
        /*00b8*/ 	.word	0xffffffff


	//   ....[12]....
        /*00bc*/ 	.word	0xffffffff


	//   ....[13]....
        /*00c0*/ 	.word	0xffffffff


	//   ....[14]....
        /*00c4*/ 	.word	0xffffffff


	//   ....[15]....
        /*00c8*/ 	.word	0xffffffff


	//   ....[16]....
        /*00cc*/ 	.word	0xffffffff


	//   ....[17]....
        /*00d0*/ 	.word	0xffffffff


	//   ....[18]....
        /*00d4*/ 	.word	0xffffffff


	//   ....[19]....
        /*00d8*/ 	.word	0xffffffff


	//   ....[20]....
        /*00dc*/ 	.word	0xffffffff


	//   ....[21]....
        /*00e0*/ 	.word	0xffffffff


	//   ....[22]....
        /*00e4*/ 	.word	0xffffffff


	//   ....[23]....
        /*00e8*/ 	.word	0xffffffff


	//   ....[24]....
        /*00ec*/ 	.word	0xffffffff


	//   ....[25]....
        /*00f0*/ 	.word	0xffffffff


	//   ....[26]....
        /*00f4*/ 	.word	0xffffffff


	//   ....[27]....
        /*00f8*/ 	.word	0xffffffff


	//   ....[28]....
        /*00fc*/ 	.word	0xffffffff


	//   ....[29]....
        /*0100*/ 	.word	0xffffffff


	//   ....[30]....
        /*0104*/ 	.word	0xffffffff


	//   ....[31]....
        /*0108*/ 	.word	0xffffffff


	//   ....[32]....
        /*010c*/ 	.word	0xffffffff


	//   ....[33]....
        /*0110*/ 	.word	0xffffffff


	//   ....[34]....
        /*0114*/ 	.word	0xffffffff


	//   ....[35]....
        /*0118*/ 	.word	0xffffffff


	//   ....[36]....
        /*011c*/ 	.word	0xffffffff


	//   ....[37]....
        /*0120*/ 	.word	0xffffffff


	//   ....[38]....
        /*0124*/ 	.word	0xffffffff


	//   ....[39]....
        /*0128*/ 	.word	0xffffffff


	//   ....[40]....
        /*012c*/ 	.word	0xffffffff


	//   ....[41]....
        /*0130*/ 	.word	0xffffffff


	//   ....[42]....
        /*0134*/ 	.word	0xffffffff


	//   ....[43]....
        /*0138*/ 	.word	0xffffffff


	//   ....[44]....
        /*013c*/ 	.word	0xffffffff


	//   ....[45]....
        /*0140*/ 	.word	0xffffffff


	//   ....[46]....
        /*0144*/ 	.word	0xffffffff


	//   ....[47]....
        /*0148*/ 	.word	0xffffffff


	//   ....[48]....
        /*014c*/ 	.word	0xffffffff


	//   ....[49]....
        /*0150*/ 	.word	0xffffffff


	//   ....[50]....
        /*0154*/ 	.word	0xffffffff


	//   ....[51]....
        /*0158*/ 	.word	0xffffffff


	//   ....[52]....
        /*015c*/ 	.word	0xffffffff


	//   ....[53]....
        /*0160*/ 	.word	0xffffffff


	//   ....[54]....
        /*0164*/ 	.word	0xffffffff


	//   ....[55]....
        /*0168*/ 	.word	0xffffffff


	//   ....[56]....
        /*016c*/ 	.word	0xffffffff


	//   ....[57]....
        /*0170*/ 	.word	0xffffffff


	//   ....[58]....
        /*0174*/ 	.word	0xffffffff


	//   ....[59]....
        /*0178*/ 	.word	0xffffffff


	//   ....[60]....
        /*017c*/ 	.word	0xffffffff


	//   ....[61]....
        /*0180*/ 	.word	0xffffffff


	//   ....[62]....
        /*0184*/ 	.word	0xffffffff


	//   ....[63]....
        /*0188*/ 	.word	0xffffffff


	//   ....[64]....
        /*018c*/ 	.word	0xffffffff


	//   ....[65]....
        /*0190*/ 	.word	0xffffffff


	//   ....[66]....
        /*0194*/ 	.word	0xffffffff


	//   ....[67]....
        /*0198*/ 	.word	0xffffffff


	//   ....[68]....
        /*019c*/ 	.word	0xffffffff


	//   ....[69]....
        /*01a0*/ 	.word	0xffffffff


	//   ....[70]....
        /*01a4*/ 	.word	0xffffffff


	//   ....[71]....
        /*01a8*/ 	.word	0xffffffff


	//   ....[72]....
        /*01ac*/ 	.word	0xffffffff


	//   ....[73]....
        /*01b0*/ 	.word	0xffffffff


	//   ....[74]....
        /*01b4*/ 	.word	0xffffffff


	//   ....[75]....
        /*01b8*/ 	.word	0xffffffff


	//   ....[76]....
        /*01bc*/ 	.word	0xffffffff


	//   ....[77]....
        /*01c0*/ 	.word	0xffffffff


	//   ....[78]....
        /*01c4*/ 	.word	0xffffffff


	//   ....[79]....
        /*01c8*/ 	.word	0xffffffff


	//   ....[80]....
        /*01cc*/ 	.word	0xffffffff


	//   ....[81]....
        /*01d0*/ 	.word	0xffffffff


	//   ....[82]....
        /*01d4*/ 	.word	0xffffffff


	//   ....[83]....
        /*01d8*/ 	.word	0xffffffff


	//   ....[84]....
        /*01dc*/ 	.word	0xffffffff


	//   ....[85]....
        /*01e0*/ 	.word	0xffffffff


	//   ....[86]....
        /*01e4*/ 	.word	0xffffffff


	//   ....[87]....
        /*01e8*/ 	.word	0xffffffff


	//   ....[88]....
        /*01ec*/ 	.word	0xffffffff


	//   ....[89]....
        /*01f0*/ 	.word	0xffffffff


	//   ....[90]....
        /*01f4*/ 	.word	0xffffffff


	//   ....[91]....
        /*01f8*/ 	.word	0xffffffff


	//   ....[92]....
        /*01fc*/ 	.word	0xffffffff


	//   ....[93]....
        /*0200*/ 	.word	0x0500000f


	//   ....[94]....
        /*0204*/ 	.word	0x0500000f


	//   ....[95]....
        /*0208*/ 	.word	0x0500000f


	//   ....[96]....
        /*020c*/ 	.word	0x0500000f


	//   ....[97]....
        /*0210*/ 	.word	0x0500000f


	//   ....[98]....
        /*0214*/ 	.word	0x0500000f


	//   ....[99]....
        /*0218*/ 	.word	0x0500000f


	//   ....[100]....
        /*021c*/ 	.word	0x0500000f


	//   ....[101]....
        /*0220*/ 	.word	0x0500000f


	//   ....[102]....
        /*0224*/ 	.word	0x0500000f


	//   ....[103]....
        /*0228*/ 	.word	0x0500000f


	//   ....[104]....
        /*022c*/ 	.word	0x0500000f


	//   ....[105]....
        /*0230*/ 	.word	0x0500000f


	//   ....[106]....
        /*0234*/ 	.word	0x0500000f


	//   ....[107]....
        /*0238*/ 	.word	0x0500000f


	//   ....[108]....
        /*023c*/ 	.word	0x0500000f


	//   ....[109]....
        /*0240*/ 	.word	0x0500000f


	//   ....[110]....
        /*0244*/ 	.word	0x0500000f


	//   ....[111]....
        /*0248*/ 	.word	0x0500000f


	//   ....[112]....
        /*024c*/ 	.word	0x0500000f


	//   ....[113]....
        /*0250*/ 	.word	0x0500000f


	//   ....[114]....
        /*0254*/ 	.word	0x0500000f


	//   ....[115]....
        /*0258*/ 	.word	0x0500000f


	//   ....[116]....
        /*025c*/ 	.word	0x0500000f


	//   ....[117]....
        /*0260*/ 	.word	0x0500000f


	//   ....[118]....
        /*0264*/ 	.word	0x0500000f


	//   ....[119]....
        /*0268*/ 	.word	0x0500000f


	//   ....[120]....
        /*026c*/ 	.word	0x0500000f


	//   ....[121]....
        /*0270*/ 	.word	0x0500000f


	//   ....[122]....
        /*0274*/ 	.word	0x0500000f


	//   ....[123]....
        /*0278*/ 	.word	0x0500000f


	//   ....[124]....
        /*027c*/ 	.word	0x0500000f


	//   ....[125]....
        /*0280*/ 	.word	0x0500000f


	//   ....[126]....
        /*0284*/ 	.word	0x0500000f


	//   ....[127]....
        /*0288*/ 	.word	0x0500000f


	//   ....[128]....
        /*028c*/ 	.word	0x0500000f


	//   ....[129]....
        /*0290*/ 	.word	0x0500000f


	//   ....[130]....
        /*0294*/ 	.word	0x0500000f


	//   ....[131]....
        /*0298*/ 	.word	0x0500000f


	//   ....[132]....
        /*029c*/ 	.word	0x0500000f


	//   ....[133]....
        /*02a0*/ 	.word	0x0500000f


	//   ....[134]....
        /*02a4*/ 	.word	0x0500000f


	//   ....[135]....
        /*02a8*/ 	.word	0x0500000f


	//   ....[136]....
        /*02ac*/ 	.word	0x0500000f


	//   ....[137]....
        /*02b0*/ 	.word	0x0500000f


	//   ....[138]....
        /*02b4*/ 	.word	0x0500000f


	//   ....[139]....
        /*02b8*/ 	.word	0x0500000f


	//   ....[140]....
        /*02bc*/ 	.word	0x0500000f


	//   ....[141]....
        /*02c0*/ 	.word	0x0500000f


	//   ....[142]....
        /*02c4*/ 	.word	0x0500000f


	//----- nvinfo : EIATTR_COOP_GROUP_INSTR_OFFSETS
	.align		4
.L_962:
        /*02c8*/ 	.byte	0x04, 0x28
        /*02ca*/ 	.short	(.L_964 - .L_963)


	//   ....[0]....
.L_963:
        /*02cc*/ 	.word	0x00000080


	//   ....[1]....
        /*02d0*/ 	.word	0x00000090


	//   ....[2]....
        /*02d4*/ 	.word	0x000002b0


	//   ....[3]....
        /*02d8*/ 	.word	0x00000410


	//   ....[4]....
        /*02dc*/ 	.word	0x00000530


	//   ....[5]....
        /*02e0*/ 	.word	0x00000690


	//   ....[6]....
        /*02e4*/ 	.word	0x00001440


	//   ....[7]....
        /*02e8*/ 	.word	0x00003420


	//   ....[8]....
        /*02ec*/ 	.word	0x00004580


	//   ....[9]....
        /*02f0*/ 	.word	0x00005570


	//   ....[10]....
        /*02f4*/ 	.word	0x000055f0


	//   ....[11]....
        /*02f8*/ 	.word	0x00005ba0


	//   ....[12]....
        /*02fc*/ 	.word	0x00005c80


	//   ....[13]....
        /*0300*/ 	.word	0x00006060


	//   ....[14]....
        /*0304*/ 	.word	0x000060c0


	//   ....[15]....
        /*0308*/ 	.word	0x00006ab0


	//   ....[16]....
        /*030c*/ 	.word	0x00007630


	//   ....[17]....
        /*0310*/ 	.word	0x00008620


	//   ....[18]....
        /*0314*/ 	.word	0x00008680


	//   ....[19]....
        /*0318*/ 	.word	0x00008c10


	//   ....[20]....
        /*031c*/ 	.word	0x00008d50


	//   ....[21]....
        /*0320*/ 	.word	0x00009120


	//   ....[22]....
        /*0324*/ 	.word	0x00009190


	//   ....[23]....
        /*0328*/ 	.word	0x0000a2b0


	//   ....[24]....
        /*032c*/ 	.word	0x0000abd0


	//   ....[25]....
        /*0330*/ 	.word	0x0000bdc0


	//   ....[26]....
        /*0334*/ 	.word	0x0000be50


	//   ....[27]....
        /*0338*/ 	.word	0x0000c150


	//   ....[28]....
        /*033c*/ 	.word	0x0000c320


	//   ....[29]....
        /*0340*/ 	.word	0x0000d260


	//   ....[30]....
        /*0344*/ 	.word	0x0000d340


	//   ....[31]....
        /*0348*/ 	.word	0x0000d3a0


	//   ....[32]....
        /*034c*/ 	.word	0x0000d3d0


	//   ....[33]....
        /*0350*/ 	.word	0x0000d3f0


	//   ....[34]....
        /*0354*/ 	.word	0x0000de90


	//   ....[35]....
        /*0358*/ 	.word	0x0000e3b0


	//   ....[36]....
        /*035c*/ 	.word	0x0000e3e0


	//   ....[37]....
        /*0360*/ 	.word	0x0000e400


	//   ....[38]....
        /*0364*/ 	.word	0x0000e410


	//   ....[39]....
        /*0368*/ 	.word	0x0000e8c0


	//   ....[40]....
        /*036c*/ 	.word	0x0000e8f0


	//   ....[41]....
        /*0370*/ 	.word	0x0000f540


	//   ....[42]....
        /*0374*/ 	.word	0x0000f560


	//   ....[43]....
        /*0378*/ 	.word	0x000105c0


	//   ....[44]....
        /*037c*/ 	.word	0x00011970


	//   ....[45]....
        /*0380*/ 	.word	0x00011990


	//   ....[46]....
        /*0384*/ 	.word	0x000119a0


	//   ....[47]....
        /*0388*/ 	.word	0x000119e0


	//   ....[48]....
        /*038c*/ 	.word	0x00011a30


	//   ....[49]....
        /*0390*/ 	.word	0x00011a50


	//   ....[50]....
        /*0394*/ 	.word	0x00011aa0


	//   ....[51]....
        /*0398*/ 	.word	0x00011ac0


	//   ....[52]....
        /*039c*/ 	.word	0x00012070


	//   ....[53]....
        /*03a0*/ 	.word	0x000120b0


	//   ....[54]....
        /*03a4*/ 	.word	0x000120e0


	//   ....[55]....
        /*03a8*/ 	.word	0x00012110


	//   ....[56]....
        /*03ac*/ 	.word	0x00012150


	//   ....[57]....
        /*03b0*/ 	.word	0x00012220


	//   ....[58]....
        /*03b4*/ 	.word	0x00012240


	//   ....[59]....
        /*03b8*/ 	.word	0x00012270


	//   ....[60]....
        /*03bc*/ 	.word	0x00012980


	//   ....[61]....
        /*03c0*/ 	.word	0x000129b0


	//   ....[62]....
        /*03c4*/ 	.word	0x00012a40


	//   ....[63]....
        /*03c8*/ 	.word	0x00012af0


	//   ....[64]....
        /*03cc*/ 	.word	0x00012be0


	//   ....[65]....
        /*03d0*/ 	.word	0x00012cb0


	//   ....[66]....
        /*03d4*/ 	.word	0x00012d10


	//   ....[67]....
        /*03d8*/ 	.word	0x00012d90


	//   ....[68]....
        /*03dc*/ 	.word	0x00013260


	//   ....[69]....
        /*03e0*/ 	.word	0x00013290


	//   ....[70]....
        /*03e4*/ 	.word	0x000132c0


	//   ....[71]....
        /*03e8*/ 	.word	0x000132f0


	//   ....[72]....
        /*03ec*/ 	.word	0x00013320


	//   ....[73]....
        /*03f0*/ 	.word	0x00013370


	//   ....[74]....
        /*03f4*/ 	.word	0x000134f0


	//   ....[75]....
        /*03f8*/ 	.word	0x00013520


	//   ....[76]....
        /*03fc*/ 	.word	0x00013f10


	//   ....[77]....
        /*0400*/ 	.word	0x00013f30


	//   ....[78]....
        /*0404*/ 	.word	0x00013f40


	//   ....[79]....
        /*0408*/ 	.word	0x00013f60


	//   ....[80]....
        /*040c*/ 	.word	0x00013f80


	//   ....[81]....
        /*0410*/ 	.word	0x00013fb0


	//   ....[82]....
        /*0414*/ 	.word	0x00013fd0


	//   ....[83]....
        /*0418*/ 	.word	0x00014000


	//   ....[84]....
        /*041c*/ 	.word	0x00014360


	//   ....[85]....
        /*0420*/ 	.word	0x00014390


	//   ....[86]....
        /*0424*/ 	.word	0x000143c0


	//   ....[87]....
        /*0428*/ 	.word	0x000143e0


	//   ....[88]....
        /*042c*/ 	.word	0x000143f0


	//   ....[89]....
        /*0430*/ 	.word	0x00014410


	//   ....[90]....
        /*0434*/ 	.word	0x000144b0


	//   ....[91]....
        /*0438*/ 	.word	0x000144f0


	//   ....[92]....
        /*043c*/ 	.word	0x000149f0


	//   ....[93]....
        /*0440*/ 	.word	0x00014f50


	//   ....[94]....
        /*0444*/ 	.word	0x00015040


	//   ....[95]....
        /*0448*/ 	.word	0x000150e0


	//   ....[96]....
        /*044c*/ 	.word	0x00015160


	//   ....[97]....
        /*0450*/ 	.word	0x00015210


	//   ....[98]....
        /*0454*/ 	.word	0x00015270


	//   ....[99]....
        /*0458*/ 	.word	0x00015330


	//   ....[100]....
        /*045c*/ 	.word	0x00015390


	//   ....[101]....
        /*0460*/ 	.word	0x00015430


	//   ....[102]....
        /*0464*/ 	.word	0x000154d0


	//   ....[103]....
        /*0468*/ 	.word	0x00015540


	//   ....[104]....
        /*046c*/ 	.word	0x000155f0


	//   ....[105]....
        /*0470*/ 	.word	0x000156e0


	//   ....[106]....
        /*0474*/ 	.word	0x00015780


	//   ....[107]....
        /*0478*/ 	.word	0x00015860


	//   ....[108]....
        /*047c*/ 	.word	0x00015970


	//   ....[109]....
        /*0480*/ 	.word	0x000159c0


	//   ....[110]....
        /*0484*/ 	.word	0x00015a50


	//   ....[111]....
        /*0488*/ 	.word	0x00015b30


	//   ....[112]....
        /*048c*/ 	.word	0x00015d90


	//   ....[113]....
        /*0490*/ 	.word	0x00015e00


	//   ....[114]....
        /*0494*/ 	.word	0x00016030


	//   ....[115]....
        /*0498*/ 	.word	0x000160a0


	//   ....[116]....
        /*049c*/ 	.word	0x00016270


	//   ....[117]....
        /*04a0*/ 	.word	0x000162c0


	//   ....[118]....
        /*04a4*/ 	.word	0x00016410


	//   ....[119]....
        /*04a8*/ 	.word	0x000164f0


	//   ....[120]....
        /*04ac*/ 	.word	0x00016750


	//   ....[121]....
        /*04b0*/ 	.word	0x000167a0


	//   ....[122]....
        /*04b4*/ 	.word	0x00016960


	//   ....[123]....
        /*04b8*/ 	.word	0x000169b0


	//   ....[124]....
        /*04bc*/ 	.word	0x00016b70


	//   ....[125]....
        /*04c0*/ 	.word	0x00016bc0


	//   ....[126]....
        /*04c4*/ 	.word	0x00016ca0


	//   ....[127]....
        /*04c8*/ 	.word	0x00016d40


	//   ....[128]....
        /*04cc*/ 	.word	0x00016da0


	//   ....[129]....
        /*04d0*/ 	.word	0x00016e40


	//   ....[130]....
        /*04d4*/ 	.word	0x00016ea0


	//   ....[131]....
        /*04d8*/ 	.word	0x00016f40


	//   ....[132]....
        /*04dc*/ 	.word	0x00016fa0


	//   ....[133]....
        /*04e0*/ 	.word	0x00017040


	//   ....[134]....
        /*04e4*/ 	.word	0x00017120


	//   ....[135]....
        /*04e8*/ 	.word	0x000171e0


	//   ....[136]....
        /*04ec*/ 	.word	0x000172c0


	//   ....[137]....
        /*04f0*/ 	.word	0x000173c0


	//   ....[138]....
        /*04f4*/ 	.word	0x000174e0


	//   ....[139]....
        /*04f8*/ 	.word	0x000175c0


	//   ....[140]....
        /*04fc*/ 	.word	0x000176d0


	//   ....[141]....
        /*0500*/ 	.word	0x000177a0


	//   ....[142]....
        /*0504*/ 	.word	0x000178b0


	//----- nvinfo : EIATTR_REG_RECONFIG
	.align		4
.L_964:
        /*0508*/ 	.byte	0x01, 0x54
	.zero		2


	//----- nvinfo : EIATTR_SYSCALL_OFFSETS
	.align		4
        /*050c*/ 	.byte	0x04, 0x46
        /*050e*/ 	.short	(.L_966 - .L_965)


	//   ....[0]....
.L_965:
        /*0510*/ 	.word	0x000035d0


	//   ....[1]....
        /*0514*/ 	.word	0x00010e20


	//   ....[2]....
        /*0518*/ 	.word	0x00010f60


	//   ....[3]....
        /*051c*/ 	.word	0x00011050


	//   ....[4]....
        /*0520*/ 	.word	0x00011d40


	//   ....[5]....
        /*0524*/ 	.word	0x00012540


	//----- nvinfo : EIATTR_MBARRIER_INSTR_OFFSETS
	.align		4
.L_966:
        /*0528*/ 	.byte	0x04, 0x39
        /*052a*/ 	.short	(.L_968 - .L_967)


	//   ....[0]....
.L_967:
        /*052c*/ 	.word	0x00000190
        /*0530*/ 	.word	0x000000ff
        /*0534*/ 	.word	0x00038800
        /*0538*/ 	.short	0x0100
        /*053a*/ 	.byte	0x08
	.zero		1


	//   ....[1]....
        /*053c*/ 	.word	0x000001a0
        /*0540*/ 	.word	0x000000ff
        /*0544*/ 	.word	0x00038810
        /*0548*/ 	.short	0x0100
        /*054a*/ 	.byte	0x08
	.zero		1


	//   ....[2]....
        /*054c*/ 	.word	0x000001b0
        /*0550*/ 	.word	0x000000ff
        /*0554*/ 	.word	0x00038820
        /*0558*/ 	.short	0x0100
        /*055a*/ 	.byte	0x08
	.zero		1


	//   ....[3]....
        /*055c*/ 	.word	0x00000260
        /*0560*/ 	.word	0x000000ff
        /*0564*/ 	.word	0x00038830
        /*0568*/ 	.short	0x0100
        /*056a*/ 	.byte	0x06
	.zero		1


	//   ....[4]....
        /*056c*/ 	.word	0x00000270
        /*0570*/ 	.word	0x000000ff
        /*0574*/ 	.word	0x00038840
        /*0578*/ 	.short	0x0100
        /*057a*/ 	.byte	0x06
	.zero		1


	//   ....[5]....
        /*057c*/ 	.word	0x00000280
        /*0580*/ 	.word	0x000000ff
        /*0584*/ 	.word	0x00038838
        /*0588*/ 	.short	0x0100
        /*058a*/ 	.byte	0x06
	.zero		1


	//   ....[6]....
        /*058c*/ 	.word	0x00000290
        /*0590*/ 	.word	0x000000ff
        /*0594*/ 	.word	0x00038848
        /*0598*/ 	.short	0x0100
        /*059a*/ 	.byte	0x06
	.zero		1


	//   ....[7]....
        /*059c*/ 	.word	0x000003c0
        /*05a0*/ 	.word	0x000000ff
        /*05a4*/ 	.word	0x00038850
        /*05a8*/ 	.short	0x0100
        /*05aa*/ 	.byte	0x08
	.zero		1


	//   ....[8]....
        /*05ac*/ 	.word	0x000003d0
        /*05b0*/ 	.word	0x000000ff
        /*05b4*/ 	.word	0x00038860
        /*05b8*/ 	.short	0x0100
        /*05ba*/ 	.byte	0x08
	.zero		1


	//   ....[9]....
        /*05bc*/ 	.word	0x000003e0
        /*05c0*/ 	.word	0x000000ff
        /*05c4*/ 	.word	0x00038858
        /*05c8*/ 	.short	0x0100
        /*05ca*/ 	.byte	0x08
	.zero		1


	//   ....[10]....
        /*05cc*/ 	.word	0x000003f0
        /*05d0*/ 	.word	0x000000ff
        /*05d4*/ 	.word	0x00038868
        /*05d8*/ 	.short	0x0100
        /*05da*/ 	.byte	0x08
	.zero		1


	//   ....[11]....
        /*05dc*/ 	.word	0x000004e0
        /*05e0*/ 	.word	0x000000ff
        /*05e4*/ 	.word	0x00038870
        /*05e8*/ 	.short	0x0100
        /*05ea*/ 	.byte	0x06
	.zero		1


	//   ....[12]....
        /*05ec*/ 	.word	0x000004f0
        /*05f0*/ 	.word	0x000000ff
        /*05f4*/ 	.word	0x00038880
        /*05f8*/ 	.short	0x0100
        /*05fa*/ 	.byte	0x06
	.zero		1


	//   ....[13]....
        /*05fc*/ 	.word	0x00000500
        /*0600*/ 	.word	0x000000ff
        /*0604*/ 	.word	0x00038878
        /*0608*/ 	.short	0x0100
        /*060a*/ 	.byte	0x06
	.zero		1


	//   ....[14]....
        /*060c*/ 	.word	0x00000510
        /*0610*/ 	.word	0x000000ff
        /*0614*/ 	.word	0x00038888
        /*0618*/ 	.short	0x0100
        /*061a*/ 	.byte	0x06
	.zero		1


	//   ....[15]....
        /*061c*/ 	.word	0x00000640
        /*0620*/ 	.word	0x000000ff
        /*0624*/ 	.word	0x00038890
        /*0628*/ 	.short	0x0100
        /*062a*/ 	.byte	0x08
	.zero		1


	//   ....[16]....
        /*062c*/ 	.word	0x00000650
        /*0630*/ 	.word	0x000000ff
        /*0634*/ 	.word	0x000388a0
        /*0638*/ 	.short	0x0100
        /*063a*/ 	.byte	0x08
	.zero		1


	//   ....[17]....
        /*063c*/ 	.word	0x00000660
        /*0640*/ 	.word	0x000000ff
        /*0644*/ 	.word	0x00038898
        /*0648*/ 	.short	0x0100
        /*064a*/ 	.byte	0x08
	.zero		1


	//   ....[18]....
        /*064c*/ 	.word	0x00000670
        /*0650*/ 	.word	0x000000ff
        /*0654*/ 	.word	0x000388a8
        /*0658*/ 	.short	0x0100
        /*065a*/ 	.byte	0x08
	.zero		1


	//   ....[19]....
        /*065c*/ 	.word	0x000007b0
        /*0660*/ 	.word	0x000000ff
        /*0664*/ 	.word	0x000388b0
        /*0668*/ 	.short	0x0100
        /*066a*/ 	.byte	0x08
	.zero		1


	//   ....[20]....
        /*066c*/ 	.word	0x000007c0
        /*0670*/ 	.word	0x000000ff
        /*0674*/ 	.word	0x000388c0
        /*0678*/ 	.short	0x0100
        /*067a*/ 	.byte	0x08
	.zero		1


	//   ....[21]....
        /*067c*/ 	.word	0x000007d0
        /*0680*/ 	.word	0x000000ff
        /*0684*/ 	.word	0x000388b8
        /*0688*/ 	.short	0x0100
        /*068a*/ 	.byte	0x08
	.zero		1


	//   ....[22]....
        /*068c*/ 	.word	0x000007e0
        /*0690*/ 	.word	0x000000ff
        /*0694*/ 	.word	0x000388c8
        /*0698*/ 	.short	0x0100
        /*069a*/ 	.byte	0x08
	.zero		1


	//   ....[23]....
        /*069c*/ 	.word	0x00001820
        /*06a0*/ 	.word	0x00000004
        /*06a4*/ 	.word	0x00000000
        /*06a8*/ 	.short	0x0101
        /*06aa*/ 	.byte	0x3f
	.zero		1


	//   ....[24]....
        /*06ac*/ 	.word	0x00002300
        /*06b0*/ 	.word	0x00000004
        /*06b4*/ 	.word	0x00000000
        /*06b8*/ 	.short	0x0101
        /*06ba*/ 	.byte	0x3f
	.zero		1


	//   ....[25]....
        /*06bc*/ 	.word	0x00003600
        /*06c0*/ 	.word	0x000000c6
        /*06c4*/ 	.word	0x00038800
        /*06c8*/ 	.short	0x010a
        /*06ca*/ 	.byte	0x3f
	.zero		1


	//   ....[26]....
        /*06cc*/ 	.word	0x000037b0
        /*06d0*/ 	.word	0x000000c6
        /*06d4*/ 	.word	0x00038830
        /*06d8*/ 	.short	0x010a
        /*06da*/ 	.byte	0x3f
	.zero		1


	//   ....[27]....
        /*06dc*/ 	.word	0x000037f0
        /*06e0*/ 	.word	0x000000c6
        /*06e4*/ 	.word	0x00038830
        /*06e8*/ 	.short	0x010a
        /*06ea*/ 	.byte	0x3f
	.zero		1


	//   ....[28]....
        /*06ec*/ 	.word	0x00003c00
        /*06f0*/ 	.word	0x000000c6
        /*06f4*/ 	.word	0x00038810
        /*06f8*/ 	.short	0x010a
        /*06fa*/ 	.byte	0x3f
	.zero		1


	//   ....[29]....
        /*06fc*/ 	.word	0x00003c40
        /*0700*/ 	.word	0x000000c6
        /*0704*/ 	.word	0x00038850
        /*0708*/ 	.short	0x010a
        /*070a*/ 	.byte	0x3f
	.zero		1


	//   ....[30]....
        /*070c*/ 	.word	0x00003d00
        /*0710*/ 	.word	0x000000c6
        /*0714*/ 	.word	0x00038850
        /*0718*/ 	.short	0x010a
        /*071a*/ 	.byte	0x3f
	.zero		1


	//   ....[31]....
        /*071c*/ 	.word	0x00006520
        /*0720*/ 	.word	0x00000018
        /*0724*/ 	.word	0x00000000
        /*0728*/ 	.short	0x0101
        /*072a*/ 	.byte	0x3f
	.zero		1


	//   ....[32]....
        /*072c*/ 	.word	0x00006bb0
        /*0730*/ 	.word	0x00000098
        /*0734*/ 	.word	0x00000000
        /*0738*/ 	.short	0x0101
        /*073a*/ 	.byte	0x3f
	.zero		1


	//   ....[33]....
        /*073c*/ 	.word	0x00006d50
        /*0740*/ 	.word	0x000000c9
        /*0744*/ 	.word	0x00038830
        /*0748*/ 	.short	0x010a
        /*074a*/ 	.byte	0x3f
	.zero		1


	//   ....[34]....
        /*074c*/ 	.word	0x00006da0
        /*0750*/ 	.word	0x000000c9
        /*0754*/ 	.word	0x00038830
        /*0758*/ 	.short	0x010a
        /*075a*/ 	.byte	0x3f
	.zero		1


	//   ....[35]....
        /*075c*/ 	.word	0x000070d0
        /*0760*/ 	.word	0x000000c9
        /*0764*/ 	.word	0x00038850
        /*0768*/ 	.short	0x010a
        /*076a*/ 	.byte	0x3f
	.zero		1


	//   ....[36]....
        /*076c*/ 	.word	0x00007120
        /*0770*/ 	.word	0x000000c9
        /*0774*/ 	.word	0x00038850
        /*0778*/ 	.short	0x010a
        /*077a*/ 	.byte	0x3f
	.zero		1


	//   ....[37]....
        /*077c*/ 	.word	0x00009440
        /*0780*/ 	.word	0x0000009a
        /*0784*/ 	.word	0x00000000
        /*0788*/ 	.short	0x0101
        /*078a*/ 	.byte	0x3f
	.zero		1


	//   ....[38]....
        /*078c*/ 	.word	0x0000a360
        /*0790*/ 	.word	0x00000098
        /*0794*/ 	.word	0x00000000
        /*0798*/ 	.short	0x0101
        /*079a*/ 	.byte	0x3f
	.zero		1


	//   ....[39]....
        /*079c*/ 	.word	0x0000a4b0
        /*07a0*/ 	.word	0x000000b9
        /*07a4*/ 	.word	0x00038830
        /*07a8*/ 	.short	0x010a
        /*07aa*/ 	.byte	0x3f
	.zero		1


	//   ....[40]....
        /*07ac*/ 	.word	0x0000a500
        /*07b0*/ 	.word	0x000000b9
        /*07b4*/ 	.word	0x00038830
        /*07b8*/ 	.short	0x010a
        /*07ba*/ 	.byte	0x3f
	.zero		1


	//   ....[41]....
        /*07bc*/ 	.word	0x0000a730
        /*07c0*/ 	.word	0x000000b9
        /*07c4*/ 	.word	0x00038850
        /*07c8*/ 	.short	0x010a
        /*07ca*/ 	.byte	0x3f
	.zero		1


	//   ....[42]....
        /*07cc*/ 	.word	0x0000a780
        /*07d0*/ 	.word	0x000000b9
        /*07d4*/ 	.word	0x00038850
        /*07d8*/ 	.short	0x010a
        /*07da*/ 	.byte	0x3f
	.zero		1


	//   ....[43]....
        /*07dc*/ 	.word	0x0000c6a0
        /*07e0*/ 	.word	0x00000098
        /*07e4*/ 	.word	0x00000000
        /*07e8*/ 	.short	0x0101
        /*07ea*/ 	.byte	0x3f
	.zero		1


	//   ....[44]....
        /*07ec*/ 	.word	0x0000d300
        /*07f0*/ 	.word	0x00000098
        /*07f4*/ 	.word	0x00000000
        /*07f8*/ 	.short	0x0101
        /*07fa*/ 	.byte	0x3f
	.zero		1


	//   ....[45]....
        /*07fc*/ 	.word	0x0000deb0
        /*0800*/ 	.word	0x000000ff
        /*0804*/ 	.word	0x00000000
        /*0808*/ 	.short	0x0101
        /*080a*/ 	.byte	0x04
	.zero		1


	//   ....[46]....
        /*080c*/ 	.word	0x00011720
        /*0810*/ 	.word	0x000000ff
        /*0814*/ 	.word	0x00038840
        /*0818*/ 	.short	0x010a
        /*081a*/ 	.byte	0x2c
	.zero		1


	//   ....[47]....
        /*081c*/ 	.word	0x00011b60
        /*0820*/ 	.word	0x000000ff
        /*0824*/ 	.word	0x00038830
        /*0828*/ 	.short	0x0107
        /*082a*/ 	.byte	0x2c
	.zero		1


	//   ....[48]....
        /*082c*/ 	.word	0x00011bd0
        /*0830*/ 	.word	0x000000ff
        /*0834*/ 	.word	0x00038830
        /*0838*/ 	.short	0x0101
        /*083a*/ 	.byte	0x2c
	.zero		1


	//   ....[49]....
        /*083c*/ 	.word	0x000123c0
        /*0840*/ 	.word	0x000000ff
        /*0844*/ 	.word	0x00038800
        /*0848*/ 	.short	0x0107
        /*084a*/ 	.byte	0x2c
	.zero		1


	//   ....[50]....
        /*084c*/ 	.word	0x00012410
        /*0850*/ 	.word	0x000000ff
        /*0854*/ 	.word	0x00038800
        /*0858*/ 	.short	0x0101
        /*085a*/ 	.byte	0x2c
	.zero		1


	//   ....[51]....
        /*085c*/ 	.word	0x00013020
        /*0860*/ 	.word	0x000000ff
        /*0864*/ 	.word	0x00038810
        /*0868*/ 	.short	0x0107
        /*086a*/ 	.byte	0x2c
	.zero		1


	//   ....[52]....
        /*086c*/ 	.word	0x00013080
        /*0870*/ 	.word	0x000000ff
        /*0874*/ 	.word	0x00038810
        /*0878*/ 	.short	0x0101
        /*087a*/ 	.byte	0x2c
	.zero		1


	//   ....[53]....
        /*087c*/ 	.word	0x00013090
        /*0880*/ 	.word	0x000000ff
        /*0884*/ 	.word	0x00038820
        /*0888*/ 	.short	0x010a
        /*088a*/ 	.byte	0x2c
	.zero		1


	//   ....[54]....
        /*088c*/ 	.word	0x000130e0
        /*0890*/ 	.word	0x000000ff
        /*0894*/ 	.word	0x00038860
        /*0898*/ 	.short	0x010a
        /*089a*/ 	.byte	0x2c
	.zero		1


	//   ....[55]....
        /*089c*/ 	.word	0x00013900
        /*08a0*/ 	.word	0x000000ff
        /*08a4*/ 	.word	0x00038850
        /*08a8*/ 	.short	0x0107
        /*08aa*/ 	.byte	0x2c
	.zero		1


	//   ....[56]....
        /*08ac*/ 	.word	0x00013980
        /*08b0*/ 	.word	0x000000ff
        /*08b4*/ 	.word	0x00038850
        /*08b8*/ 	.short	0x0101
        /*08ba*/ 	.byte	0x2c
	.zero		1


	//   ....[57]....
        /*08bc*/ 	.word	0x00013d10
        /*08c0*/ 	.word	0x0000000a
        /*08c4*/ 	.word	0x00038840
        /*08c8*/ 	.short	0x010a
        /*08ca*/ 	.byte	0x3f
	.zero		1


	//   ....[58]....
        /*08cc*/ 	.word	0x000140a0
        /*08d0*/ 	.word	0x0000000a
        /*08d4*/ 	.word	0x00038830
        /*08d8*/ 	.short	0x0107
        /*08da*/ 	.byte	0x3f
	.zero		1


	//   ....[59]....
        /*08dc*/ 	.word	0x00014150
        /*08e0*/ 	.word	0x0000000a
        /*08e4*/ 	.word	0x00038830
        /*08e8*/ 	.short	0x0101
        /*08ea*/ 	.byte	0x3f
	.zero		1


	//   ....[60]....
        /*08ec*/ 	.word	0x00014180
        /*08f0*/ 	.word	0x0000000a
        /*08f4*/ 	.word	0x00038860
        /*08f8*/ 	.short	0x010a
        /*08fa*/ 	.byte	0x3f
	.zero		1


	//   ....[61]....
        /*08fc*/ 	.word	0x000147c0
        /*0900*/ 	.word	0x0000000a
        /*0904*/ 	.word	0x00038850
        /*0908*/ 	.short	0x0107
        /*090a*/ 	.byte	0x3f
	.zero		1


	//   ....[62]....
        /*090c*/ 	.word	0x00014880
        /*0910*/ 	.word	0x0000000a
        /*0914*/ 	.word	0x00038850
        /*0918*/ 	.short	0x0101
        /*091a*/ 	.byte	0x3f
	.zero		1


	//   ....[63]....
        /*091c*/ 	.word	0x00014970
        /*0920*/ 	.word	0x00000005
        /*0924*/ 	.word	0x00038820
        /*0928*/ 	.short	0x010a
        /*092a*/ 	.byte	0x3f
	.zero		1


	//   ....[64]....
        /*092c*/ 	.word	0x00014b00
        /*0930*/ 	.word	0x00000003
        /*0934*/ 	.word	0x00038840
        /*0938*/ 	.short	0x010a
        /*093a*/ 	.byte	0x3f
	.zero		1


	//   ....[65]....
        /*093c*/ 	.word	0x00014ba0
        /*0940*/ 	.word	0x00000005
        /*0944*/ 	.word	0x00038840
        /*0948*/ 	.short	0x010a
        /*094a*/ 	.byte	0x3f
	.zero		1


	//   ....[66]....
        /*094c*/ 	.word	0x00014be0
        /*0950*/ 	.word	0x00000003
        /*0954*/ 	.word	0x00038860
        /*0958*/ 	.short	0x010a
        /*095a*/ 	.byte	0x3f
	.zero		1


	//   ....[67]....
        /*095c*/ 	.word	0x00014c20
        /*0960*/ 	.word	0x00000005
        /*0964*/ 	.word	0x00038860
        /*0968*/ 	.short	0x010a
        /*096a*/ 	.byte	0x3f
	.zero		1


	//   ....[68]....
        /*096c*/ 	.word	0x00014c80
        /*0970*/ 	.word	0x000000c6
        /*0974*/ 	.word	0x00038800
        /*0978*/ 	.short	0x010a
        /*097a*/ 	.byte	0x3f
	.zero		1


	//   ....[69]....
        /*097c*/ 	.word	0x00014cd0
        /*0980*/ 	.word	0x000000c6
        /*0984*/ 	.word	0x00038830
        /*0988*/ 	.short	0x010a
        /*098a*/ 	.byte	0x3f
	.zero		1


	//   ....[70]....
        /*098c*/ 	.word	0x00014d20
        /*0990*/ 	.word	0x000000c6
        /*0994*/ 	.word	0x00038810
        /*0998*/ 	.short	0x010a
        /*099a*/ 	.byte	0x3f
	.zero		1


	//   ....[71]....
        /*099c*/ 	.word	0x00014d70
        /*09a0*/ 	.word	0x000000c6
        /*09a4*/ 	.word	0x00038850
        /*09a8*/ 	.short	0x010a
        /*09aa*/ 	.byte	0x3f
	.zero		1


	//   ....[72]....
        /*09ac*/ 	.word	0x00014dc0
        /*09b0*/ 	.word	0x000000c9
        /*09b4*/ 	.word	0x00038830
        /*09b8*/ 	.short	0x010a
        /*09ba*/ 	.byte	0x3f
	.zero		1


	//   ....[73]....
        /*09bc*/ 	.word	0x00014e10
        /*09c0*/ 	.word	0x000000c9
        /*09c4*/ 	.word	0x00038850
        /*09c8*/ 	.short	0x010a
        /*09ca*/ 	.byte	0x3f
	.zero		1


	//   ....[74]....
        /*09cc*/ 	.word	0x00014e60
        /*09d0*/ 	.word	0x000000b9
        /*09d4*/ 	.word	0x00038830
        /*09d8*/ 	.short	0x010a
        /*09da*/ 	.byte	0x3f
	.zero		1


	//   ....[75]....
        /*09dc*/ 	.word	0x00014eb0
        /*09e0*/ 	.word	0x000000b9
        /*09e4*/ 	.word	0x00038850
        /*09e8*/ 	.short	0x010a
        /*09ea*/ 	.byte	0x3f
	.zero		1


	//   ....[76]....
        /*09ec*/ 	.word	0x00014f90
        /*09f0*/ 	.word	0x00000003
        /*09f4*/ 	.word	0x00038840
        /*09f8*/ 	.short	0x010a
        /*09fa*/ 	.byte	0x3f
	.zero		1


	//   ....[77]....
        /*09fc*/ 	.word	0x00016300
        /*0a00*/ 	.word	0x00000003
        /*0a04*/ 	.word	0x00038820
        /*0a08*/ 	.short	0x010a
        /*0a0a*/ 	.byte	0x3f
	.zero		1


	//   ....[78]....
        /*0a0c*/ 	.word	0x00016360
        /*0a10*/ 	.word	0x00000003
        /*0a14*/ 	.word	0x00038860
        /*0a18*/ 	.short	0x010a
        /*0a1a*/ 	.byte	0x3f
	.zero		1


	//   ....[79]....
        /*0a1c*/ 	.word	0x00016bf0
        /*0a20*/ 	.word	0x0000000a
        /*0a24*/ 	.word	0x00038840
        /*0a28*/ 	.short	0x010a
        /*0a2a*/ 	.byte	0x3f
	.zero		1


	//   ....[80]....
        /*0a2c*/ 	.word	0x00017070
        /*0a30*/ 	.word	0x0000000a
        /*0a34*/ 	.word	0x00038860
        /*0a38*/ 	.short	0x010a
        /*0a3a*/ 	.byte	0x3f
	.zero		1


	//   ....[81]....
        /*0a3c*/ 	.word	0x000177d0
        /*0a40*/ 	.word	0x00000005
        /*0a44*/ 	.word	0x00038820
        /*0a48*/ 	.short	0x010a
        /*0a4a*/ 	.byte	0x3f
	.zero		1


	//   ....[82]....
        /*0a4c*/ 	.word	0x00017970
        /*0a50*/ 	.word	0x00000003
        /*0a54*/ 	.word	0x00038840
        /*0a58*/ 	.short	0x010a
        /*0a5a*/ 	.byte	0x3f
	.zero		1


	//   ....[83]....
        /*0a5c*/ 	.word	0x000179c0
        /*0a60*/ 	.word	0x00000005
        /*0a64*/ 	.word	0x00038840
        /*0a68*/ 	.short	0x010a
        /*0a6a*/ 	.byte	0x3f
	.zero		1


	//   ....[84]....
        /*0a6c*/ 	.word	0x00017a10
        /*0a70*/ 	.word	0x00000003
        /*0a74*/ 	.word	0x00038860
        /*0a78*/ 	.short	0x010a
        /*0a7a*/ 	.byte	0x3f
	.zero		1


	//----- nvinfo : EIATTR_NUM_MBARRIERS
	.align		4
.L_968:
        /*0a7c*/ 	.byte	0x03, 0x38
        /*0a7e*/ 	.short	0x0017


	//----- nvinfo : EIATTR_EXIT_INSTR_OFFSETS
	.align		4
        /*0a80*/ 	.byte	0x04, 0x1c
        /*0a82*/ 	.short	(.L_970 - .L_969)


	//   ....[0]....
.L_969:
        /*0a84*/ 	.word	0x00014c70


	//----- nvinfo : EIATTR_MAX_THREADS
	.align		4
.L_970:
        /*0a88*/ 	.byte	0x04, 0x05
        /*0a8a*/ 	.short	(.L_972 - .L_971)
.L_971:
        /*0a8c*/ 	.word	0x00000180
        /*0a90*/ 	.word	0x00000001
        /*0a94*/ 	.word	0x00000001


	//----- nvinfo : EIATTR_CRS_STACK_SIZE
	.align		4
.L_972:
        /*0a98*/ 	.byte	0x04, 0x1e
        /*0a9a*/ 	.short	(.L_974 - .L_973)
.L_973:
        /*0a9c*/ 	.word	0x00000000


	//----- nvinfo : EIATTR_CBANK_PARAM_SIZE
	.align		4
.L_974:
        /*0aa0*/ 	.byte	0x03, 0x19
        /*0aa2*/ 	.short	0x0b70


	//----- nvinfo : EIATTR_PARAM_CBANK
	.align		4
        /*0aa4*/ 	.byte	0x04, 0x0a
        /*0aa6*/ 	.short	(.L_976 - .L_975)
	.align		4
.L_975:
        /*0aa8*/ 	.word	index@(.nv.constant0._ZN7cutlass13device_kernelIN5flash11enable_sm90INS1_16FlashAttnFwdSm90INS1_25CollectiveMainloopFwdSm90ILi2EN4cute5tupleIJNS5_1CILi1EEES8_S8_EEENS6_IJNS7_ILi64EEESA_SA_EEELi512ENS_6half_tEfNS_4arch4Sm90ELb1ELb0ELb1ELb0ELb1ELb0ELb1ELb0ELb0ELb1ELb1ELb0EEENS1_21CollectiveEpilogueFwdINS6_IJSA_NS7_ILi512EEESA_EEES9_SC_SE_Li256ELb0ELb1ELb1ELb0EEENS1_19SingleTileSchedulerILb0ELb1ELb1ELi64EEEEEEEEEvNT_6ParamsE)
        /*0aac*/ 	.short	0x0210
        /*0aae*/ 	.short	0x0b70


	//----- nvinfo : EIATTR_SW_WAR
	.align		4
.L_976:
        /*0ab0*/ 	.byte	0x04, 0x36
        /*0ab2*/ 	.short	(.L_978 - .L_977)
.L_977:
        /*0ab4*/ 	.word	0x00000008
.L_978:


//--------------------- .nv.info._ZN7cutlass13device_kernelIN5flash11enable_sm90INS1_16FlashAttnFwdSm90INS1_25CollectiveMainloopFwdSm90ILi2EN4cute5tupleIJNS5_1CILi1EEES8_S8_EEENS6_IJNS7_ILi64EEESA_SA_EEELi512ENS_6half_tEfNS_4arch4Sm90ELb1ELb0ELb1ELb1ELb1ELb0ELb0ELb0ELb0ELb1ELb1ELb0EEENS1_21CollectiveEpilogueFwdINS6_IJSA_NS7_ILi512EEESA_EEES9_SC_SE_Li256ELb1ELb1ELb1ELb0EEENS1_36VarlenDynamicPersistentTileSchedulerILi64ELi64ELi256ELi128ELb1ELb1ELb1ELb1ELb1ELb1EEEEEEEEEvNT_6ParamsE --------------------------
	.section	.nv.info._ZN7cutlass13device_kernelIN5flash11enable_sm90INS1_16FlashAttnFwdSm90INS1_25CollectiveMainloopFwdSm90ILi2EN4cute5tupleIJNS5_1CILi1EEES8_S8_EEENS6_IJNS7_ILi64EEESA_SA_EEELi512ENS_6half_tEfNS_4arch4Sm90ELb1ELb0ELb1ELb1ELb1ELb0ELb0ELb0ELb0ELb1ELb1ELb0EEENS1_21CollectiveEpilogueFwdINS6_IJSA_NS7_ILi512EEESA_EEES9_SC_SE_Li256ELb1ELb1ELb1ELb0EEENS1_36VarlenDynamicPersistentTileSchedulerILi64ELi64ELi256ELi128ELb1ELb1ELb1ELb1ELb1ELb1EEEEEEEEEvNT_6ParamsE,"",@"SHT_CUDA_INFO"
	.sectionflags	@""
	.align	4


	//----- nvinfo : EIATTR_CUDA_API_VERSION
	.align		4
        /*0000*/ 	.byte	0x04, 0x37
        /*0002*/ 	.short	(.L_980 - .L_979)
.L_979:
        /*0004*/ 	.word	0x00000082


	//----- nvinfo : EIATTR_KPARAM_INFO
	.align		4
.L_980:
        /*0008*/ 	.byte	0x04, 0x17
        /*000a*/ 	.short	(.L_982 - .L_981)
.L_981:
        /*000c*/ 	.word	0x00000000
        /*0010*/ 	.short	0x0000
        /*0012*/ 	.short	0x0070
        /*0014*/ 	.byte	0x00, 0xf0, 0x01, 0x2a


	//----- nvinfo : EIATTR_SPARSE_MMA_MASK
	.align		4
.L_982:
        /*0018*/ 	.byte	0x03, 0x50
        /*001a*/ 	.short	0x0000


	//----- nvinfo : EIATTR_MAXREG_COUNT
	.align		4
        /*001c*/ 	.byte	0x03, 0x1b
        /*001e*/ 	.short	0x00a8


	//----- nvinfo : EIATTR_NUM_BARRIERS
	.align		4
        /*0020*/ 	.byte	0x02, 0x4c
        /*0022*/ 	.byte	0x10
	.zero		1


	//----- nvinfo : EIATTR_EXTERNS
	.align		4
        /*0024*/ 	.byte	0x04, 0x0f
        /*0026*/ 	.short	(.L_984 - .L_983)


	//   ....[0]....
	.align		4
.L_983:
        /*0028*/ 	.word	index@(__assertfail)


	//----- nvinfo : EIATTR_ANNOTATIONS
	.align		4
.L_984:
        /*002c*/ 	.byte	0x04, 0x55
        /*002e*/ 	.short	(.L_986 - .L_985)


	//   ....[0]....
.L_985:
        /* <DEDUP_REMOVED lines=20> */


	//----- nvinfo : EIATTR_MERCURY_ISA_VERSION
	.align		4
.L_986:
        /*0158*/ 	.byte	0x03, 0x5f
        /*015a*/ 	.short	0x0101


	//----- nvinfo : EIATTR_UNUSED_LOAD_BYTE_OFFSET
	.align		4
        /*015c*/ 	.byte	0x04, 0x44
        /*015e*/ 	.short	(.L_988 - .L_987)


	//   ....[0]....
.L_987:
        /*0160*/ 	.word	0x00000940
        /*0164*/ 	.word	0x0000fff0


	//   ....[1]....
        /*0168*/ 	.word	0x0000a8e0
        /*016c*/ 	.word	0x0000fff0


	//----- nvinfo : EIATTR_INT_WARP_WIDE_INSTR_OFFSETS
	.align		4
.L_988:
        /*0170*/ 	.byte	0x04, 0x31
        /*0172*/ 	.short	(.L_990 - .L_989)


	//   ....[0]....
.L_989:
        /*0174*/ 	.word	0x000000c0


	//   ....[1]....
        /*0178*/ 	.word	0x000000d0


	//   ....[2]....
        /*017c*/ 	.word	0x00000170


	//   ....[3]....
        /*0180*/ 	.word	0x00010cf0


	//   ....[4]....
        /*0184*/ 	.word	0x00010d80


	//   ....[5]....
        /*0188*/ 	.word	0x00014150


	//   ....[6]....
        /*018c*/ 	.word	0x000141e0


	//----- nvinfo : EIATTR_COOP_GROUP_MASK_REGIDS
	.align		4
.L_990:
        /*0190*/ 	.byte	0x04, 0x29
        /*0192*/ 	.short	(.L_992 - .L_991)


	//   ....[0]....
.L_991:
        /*0194*/ 	.word	0xffffffff


	//   ....[1]....
        /*0198*/ 	.word	0xffffffff


	//   ....[2]....
        /*019c*/ 	.word	0xffffffff


	//   ....[3]....
        /*01a0*/ 	.word	0xffffffff


	//   ....[4]....
        /*01a4*/ 	.word	0xffffffff


	//   ....[5]....
        /*01a8*/ 	.word	0xffffffff


	//   ....[6]....
        /*01ac*/ 	.word	0xffffffff


	//   ....[7]....
        /*01b0*/ 	.word	0xffffffff


	//   ....[8]....
        /*01b4*/ 	.word	0xffffffff


	//   ....[9]....
        /*01b8*/ 	.word	0xffffffff


	//   ....[10]....
        /*01bc*/ 	.word	0xffffffff


	//   ....[11]....
        /*01c0*/ 	.word	0xffffffff


	//   ....[12]....
        /*01c4*/ 	.word	0xffffffff


	//   ....[13]....
        /*01c8*/ 	.word	0xffffffff


	//   ....[14]....
        /*01cc*/ 	.word	0xffffffff


	//   ....[15]....
        /*01d0*/ 	.word	0xffffffff


	//   ....[16]....
        /*01d4*/ 	.word	0xffffffff


	//   ....[17]....
        /*01d8*/ 	.word	0xffffffff


	//   ....[18]....
        /*01dc*/ 	.word	0xffffffff


	//   ....[19]....
        /*01e0*/ 	.word	0xffffffff


	//   ....[20]....
        /*01e4*/ 	.word	0xffffffff


	//   ....[21]....
        /*01e8*/ 	.word	0xffffffff


	//   ....[22]....
        /*01ec*/ 	.word	0xffffffff


	//   ....[23]....
        /*01f0*/ 	.word	0xffffffff


	//   ....[24]....
        /*01f4*/ 	.word	0xffffffff


	//   ....[25]....
        /*01f8*/ 	.word	0xffffffff


	//   ....[26]....
        /*01fc*/ 	.word	0xffffffff


	//   ....[27]....
        /*0200*/ 	.word	0xffffffff


	//   ....[28]....
        /*0204*/ 	.word	0xffffffff


	//   ....[29]....
        /*0208*/ 	.word	0xffffffff


	//   ....[30]....
        /*020c*/ 	.word	0xffffffff


	//   ....[31]....
        /*0210*/ 	.word	0xffffffff


	//   ....[32]....
        /*0214*/ 	.word	0xffffffff


	//   ....[33]....
        /*0218*/ 	.word	0xffffffff


	//   ....[34]....
        /*021c*/ 	.word	0xffffffff


	//   ....[35]....
        /*0220*/ 	.word	0xffffffff


	//   ....[36]....
        /*0224*/ 	.word	0xffffffff


	//   ....[37]....
        /*0228*/ 	.word	0xffffffff


	//   ....[38]....
        /*022c*/ 	.word	0xffffffff


	//   ....[39]....
        /*0230*/ 	.word	0xffffffff


	//   ....[40]....
        /*0234*/ 	.word	0xffffffff


	//   ....[41]....
        /*0238*/ 	.word	0xffffffff


	//   ....[42]....
        /*023c*/ 	.word	0xffffffff


	//   ....[43]....
        /*0240*/ 	.word	0xffffffff


	//   ....[44]....
        /*0244*/ 	.word	0xffffffff


	//   ....[45]....
        /*0248*/ 	.word	0xffffffff


	//   ....[46]....
        /*024c*/ 	.word	0xffffffff


	//   ....[47]....
        /*0250*/ 	.word	0xffffffff


	//   ....[48]....
        /*0254*/ 	.word	0xffffffff


	//   ....[49]....
        /*0258*/ 	.word	0xffffffff


	//   ....[50]....
        /*025c*/ 	.word	0xffffffff


	//   ....[51]....
        /*0260*/ 	.word	0xffffffff


	//   ....[52]....
        /*0264*/ 	.word	0xffffffff


	//   ....[53]....
        /*0268*/ 	.word	0xffffffff


	//   ....[54]....
        /*026c*/ 	.word	0xffffffff


	//   ....[55]....
        /*0270*/ 	.word	0xffffffff


	//   ....[56]....
        /*0274*/ 	.word	0xffffffff


	//   ....[57]....
        /*0278*/ 	.word	0xffffffff


	//   ....[58]....
        /*027c*/ 	.word	0xffffffff


	//   ....[59]....
        /*0280*/ 	.word	0xffffffff


	//   ....[60]....
        /*0284*/ 	.word	0xffffffff


	//   ....[61]....
        /*0288*/ 	.word	0xffffffff


	//   ....[62]....
        /*028c*/ 	.word	0xffffffff


	//   ....[63]....
        /*0290*/ 	.word	0xffffffff


	//   ....[64]....
        /*0294*/ 	.word	0xffffffff


	//   ....[65]....
        /*0298*/ 	.word	0xffffffff


	//   ....[66]....
        /*029c*/ 	.word	0xffffffff


	//   ....[67]....
        /*02a0*/ 	.word	0xffffffff


	//   ....[68]....
        /*02a4*/ 	.word	0xffffffff


	//   ....[69]....
        /*02a8*/ 	.word	0xffffffff


	//   ....[70]....
        /*02ac*/ 	.word	0xffffffff


	//   ....[71]....
        /*02b0*/ 	.word	0xffffffff


	//   ....[72]....
        /*02b4*/ 	.word	0xffffffff


	//   ....[73]....
        /*02b8*/ 	.word	0xffffffff


	//   ....[74]....
        /*02bc*/ 	.word	0xffffffff


	//   ....[75]....
        /*02c0*/ 	.word	0xffffffff


	//   ....[76]....
        /*02c4*/ 	.word	0xffffffff


	//   ....[77]....
        /*02c8*/ 	.word	0xffffffff


	//   ....[78]....
        /*02cc*/ 	.word	0xffffffff


	//   ....[79]....
        /*02d0*/ 	.word	0xffffffff


	//   ....[80]....
        /*02d4*/ 	.word	0xffffffff


	//   ....[81]....
        /*02d8*/ 	.word	0xffffffff


	//   ....[82]....
        /*02dc*/ 	.word	0xffffffff


	//   ....[83]....
        /*02e0*/ 	.word	0xffffffff


	//   ....[84]....
        /*02e4*/ 	.word	0xffffffff


	//   ....[85]....
        /*02e8*/ 	.word	0xffffffff


	//   ....[86]....
        /*02ec*/ 	.word	0xffffffff


	//   ....[87]....
        /*02f0*/ 	.word	0xffffffff


	//   ....[88]....
        /*02f4*/ 	.word	0xffffffff


	//   ....[89]....
        /*02f8*/ 	.word	0xffffffff


	//   ....[90]....
        /*02fc*/ 	.word	0xffffffff


	//   ....[91]....
        /*0300*/ 	.word	0xffffffff


	//   ....[92]....
        /*0304*/ 	.word	0xffffffff


	//   ....[93]....
        /*0308*/ 	.word	0xffffffff


	//   ....[94]....
        /*030c*/ 	.word	0xffffffff


	//   ....[95]....
        /*0310*/ 	.word	0xffffffff


	//   ....[96]....
        /*0314*/ 	.word	0xffffffff


	//   ....[97]....
        /*0318*/ 	.word	0xffffffff


	//   ....[98]....
        /*031c*/ 	.word	0xffffffff


	//   ....[99]....
        /*0320*/ 	.word	0xffffffff


	//   ....[100]....
        /*0324*/ 	.word	0xffffffff


	//   ....[101]....
        /*0328*/ 	.word	0xffffffff


	//   ....[102]....
        /*032c*/ 	.word	0xffffffff


	//   ....[103]....
        /*0330*/ 	.word	0xffffffff


	//   ....[104]....
        /*0334*/ 	.word	0xffffffff


	//   ....[105]....
        /*0338*/ 	.word	0xffffffff


	//   ....[106]....
        /*033c*/ 	.word	0xffffffff


	//   ....[107]....
        /*0340*/ 	.word	0xffffffff


	//   ....[108]....
        /*0344*/ 	.word	0xffffffff


	//   ....[109]....
        /*0348*/ 	.word	0xffffffff


	//   ....[110]....
        /*034c*/ 	.word	0xffffffff


	//   ....[111]....
        /*0350*/ 	.word	0xffffffff


	//   ....[112]....
        /*0354*/ 	.word	0xffffffff


	//   ....[113]....
        /*0358*/ 	.word	0xffffffff


	//   ....[114]....
        /*035c*/ 	.word	0xffffffff


	//   ....[115]....
        /*0360*/ 	.word	0xffffffff


	//   ....[116]....
        /*0364*/ 	.word	0xffffffff


	//   ....[117]....
        /*0368*/ 	.word	0xffffffff


	//   ....[118]....
        /*036c*/ 	.word	0xffffffff


	//   ....[119]....
        /*0370*/ 	.word	0xffffffff


	//   ....[120]....
        /*0374*/ 	.word	0xffffffff


	//   ....[121]....
        /*0378*/ 	.word	0xffffffff


	//   ....[122]....
        /*037c*/ 	.word	0xffffffff


	//   ....[123]....
        /*0380*/ 	.word	0xffffffff


	//   ....[124]....
        /*0384*/ 	.word	0x0500000f


	//   ....[125]....
        /*0388*/ 	.word	0x0500000f


	//   ....[126]....
        /*038c*/ 	.word	0x0500000f


	//   ....[127]....
        /*0390*/ 	.word	0x0500000f


	//   ....[128]....
        /*0394*/ 	.word	0x0500000f


	//   ....[129]....
        /*0398*/ 	.word	0x0500000f


	//   ....[130]....
        /*039c*/ 	.word	0x0500000f


	//   ....[131]....
        /*03a0*/ 	.word	0x0500000f


	//   ....[132]....
        /*03a4*/ 	.word	0x0500000f


	//   ....[133]....
        /*03a8*/ 	.word	0x0500000f


	//   ....[134]....
        /*03ac*/ 	.word	0x0500000f


	//   ....[135]....
        /*03b0*/ 	.word	0x0500000f


	//   ....[136]....
        /*03b4*/ 	.word	0x0500000f


	//   ....[137]....
        /*03b8*/ 	.word	0x0500000f


	//   ....[138]....
        /*03bc*/ 	.word	0x0500000f


	//   ....[139]....
        /*03c0*/ 	.word	0x0500000f


	//   ....[140]....
        /*03c4*/ 	.word	0x0500000f


	//   ....[141]....
        /*03c8*/ 	.word	0x0500000f


	//   ....[142]....
        /*03cc*/ 	.word	0x0500000f


	//   ....[143]....
        /*03d0*/ 	.word	0x0500000f


	//   ....[144]....
        /*03d4*/ 	.word	0x0500000f


	//   ....[145]....
        /*03d8*/ 	.word	0x0500000f


	//   ....[146]....
        /*03dc*/ 	.word	0x0500000f


	//   ....[147]....
        /*03e0*/ 	.word	0x0500000f


	//   ....[148]....
        /*03e4*/ 	.word	0x0500000f


	//   ....[149]....
        /*03e8*/ 	.word	0x0500000f


	//   ....[150]....
        /*03ec*/ 	.word	0x0500000f


	//   ....[151]....
        /*03f0*/ 	.word	0x0500000f


	//   ....[152]....
        /*03f4*/ 	.word	0x0500000f


	//   ....[153]....
        /*03f8*/ 	.word	0x0500000f


	//   ....[154]....
        /*03fc*/ 	.word	0x0500000f


	//   ....[155]....
        /*0400*/ 	.word	0x0500000f


	//   ....[156]....
        /*0404*/ 	.word	0x0500000f


	//   ....[157]....
        /*0408*/ 	.word	0x0500000f


	//   ....[158]....
        /*040c*/ 	.word	0x0500000f


	//   ....[159]....
        /*0410*/ 	.word	0x0500000f


	//   ....[160]....
        /*0414*/ 	.word	0x0500000f


	//   ....[161]....
        /*0418*/ 	.word	0x0500000f


	//   ....[162]....
        /*041c*/ 	.word	0x0500000f


	//   ....[163]....
        /*0420*/ 	.word	0x0500000f


	//   ....[164]....
        /*0424*/ 	.word	0x0500000f


	//   ....[165]....
        /*0428*/ 	.word	0x0500000f


	//   ....[166]....
        /*042c*/ 	.word	0x0500000f


	//   ....[167]....
        /*0430*/ 	.word	0x0500000f


	//   ....[168]....
        /*0434*/ 	.word	0x0500000f


	//   ....[169]....
        /*0438*/ 	.word	0x0500000f


	//   ....[170]....
        /*043c*/ 	.word	0x0500000f


	//   ....[171]....
        /*0440*/ 	.word	0x0500000f


	//   ....[172]....
        /*0444*/ 	.word	0x0500000f


	//   ....[173]....
        /*0448*/ 	.word	0x0500000f


	//   ....[174]....
        /*044c*/ 	.word	0x0500000f


	//   ....[175]....
        /*0450*/ 	.word	0x0500000f


	//   ....[176]....
        /*0454*/ 	.word	0x0500000f


	//   ....[177]....
        /*0458*/ 	.word	0x0500000f


	//   ....[178]....
        /*045c*/ 	.word	0x0500000f


	//   ....[179]....
        /*0460*/ 	.word	0x0500000f


	//   ....[180]....
        /*0464*/ 	.word	0x0500000f


	//   ....[181]....
        /*0468*/ 	.word	0x0500000f


	//   ....[182]....
        /*046c*/ 	.word	0x0500000f


	//   ....[183]....
        /*0470*/ 	.word	0x0500000f


	//----- nvinfo : EIATTR_COOP_GROUP_INSTR_OFFSETS
	.align		4
.L_992:
        /*0474*/ 	.byte	0x04, 0x28
        /*0476*/ 	.short	(.L_994 - .L_993)


	//   ....[0]....
.L_993:
        /*0478*/ 	.word	0x00000070


	//   ....[1]....
        /*047c*/ 	.word	0x000000b0


	//   ....[2]....
        /*0480*/ 	.word	0x00000290


	//   ....[3]....
        /*0484*/ 	.word	0x000003f0


	//   ....[4]....
        /*0488*/ 	.word	0x00000510


	//   ....[5]....
        /*048c*/ 	.word	0x00000670


	//   ....[6]....
        /*0490*/ 	.word	0x00002050


	//   ....[7]....
        /*0494*/ 	.word	0x00004120


	//   ....[8]....
        /*0498*/ 	.word	0x000048c0


	//   ....[9]....
        /*049c*/ 	.word	0x00004930


	//   ....[10]....
        /*04a0*/ 	.word	0x00004ee0


	//   ....[11]....
        /*04a4*/ 	.word	0x00004fb0


	//   ....[12]....
        /*04a8*/ 	.word	0x00005410


	//   ....[13]....
        /*04ac*/ 	.word	0x00005490


	//   ....[14]....
        /*04b0*/ 	.word	0x00005ce0


	//   ....[15]....
        /*04b4*/ 	.word	0x000062f0


	//   ....[16]....
        /*04b8*/ 	.word	0x00006330


	//   ....[17]....
        /*04bc*/ 	.word	0x00006a60


	//   ....[18]....
        /*04c0*/ 	.word	0x00006a80


	//   ....[19]....
        /*04c4*/ 	.word	0x00007160


	//   ....[20]....
        /*04c8*/ 	.word	0x00007310


	//   ....[21]....
        /*04cc*/ 	.word	0x00007fe0


	//   ....[22]....
        /*04d0*/ 	.word	0x00008780


	//   ....[23]....
        /*04d4*/ 	.word	0x000087f0


	//   ....[24]....
        /*04d8*/ 	.word	0x00009050


	//   ....[25]....
        /*04dc*/ 	.word	0x000090b0


	//   ....[26]....
        /*04e0*/ 	.word	0x00009d00


	//   ....[27]....
        /*04e4*/ 	.word	0x00009de0


	//   ....[28]....
        /*04e8*/ 	.word	0x00009e50


	//   ....[29]....
        /*04ec*/ 	.word	0x00009e70


	//   ....[30]....
        /*04f0*/ 	.word	0x00009ea0


	//   ....[31]....
        /*04f4*/ 	.word	0x0000b6c0


	//   ....[32]....
        /*04f8*/ 	.word	0x0000ba90


	//   ....[33]....
        /*04fc*/ 	.word	0x0000baa0


	//   ....[34]....
        /*0500*/ 	.word	0x0000bab0


	//   ....[35]....
        /*0504*/ 	.word	0x0000bac0


	//   ....[36]....
        /*0508*/ 	.word	0x0000c770


	//   ....[37]....
        /*050c*/ 	.word	0x0000c790


	//   ....[38]....
        /*0510*/ 	.word	0x0000ca40


	//   ....[39]....
        /*0514*/ 	.word	0x0000ca60


	//   ....[40]....
        /*0518*/ 	.word	0x0000d170


	//   ....[41]....
        /*051c*/ 	.word	0x0000d1a0


	//   ....[42]....
        /*0520*/ 	.word	0x0000da00


	//   ....[43]....
        /*0524*/ 	.word	0x0000da20


	//   ....[44]....
        /*0528*/ 	.word	0x0000ede0


	//   ....[45]....
        /*052c*/ 	.word	0x0000ee20


	//   ....[46]....
        /*0530*/ 	.word	0x0000f060


	//   ....[47]....
        /*0534*/ 	.word	0x0000f080


	//   ....[48]....
        /*0538*/ 	.word	0x0000f340


	//   ....[49]....
        /*053c*/ 	.word	0x0000f530


	//   ....[50]....
        /*0540*/ 	.word	0x0000f560


	//   ....[51]....
        /*0544*/ 	.word	0x0000f590


	//   ....[52]....
        /*0548*/ 	.word	0x0000f5c0


	//   ....[53]....
        /*054c*/ 	.word	0x0000f5f0


	//   ....[54]....
        /*0550*/ 	.word	0x0000f620


	//   ....[55]....
        /*0554*/ 	.word	0x0000f790


	//   ....[56]....
        /*0558*/ 	.word	0x0000f7c0


	//   ....[57]....
        /*055c*/ 	.word	0x0000f7f0


	//   ....[58]....
        /*0560*/ 	.word	0x0000f820


	//   ....[59]....
        /*0564*/ 	.word	0x0000f850


	//   ....[60]....
        /*0568*/ 	.word	0x0000f880


	//   ....[61]....
        /*056c*/ 	.word	0x0000f910


	//   ....[62]....
        /*0570*/ 	.word	0x0000f940


	//   ....[63]....
        /*0574*/ 	.word	0x0000f950


	//   ....[64]....
        /*0578*/ 	.word	0x0000f990


	//   ....[65]....
        /*057c*/ 	.word	0x00011a60


	//   ....[66]....
        /*0580*/ 	.word	0x00011a80


	//   ....[67]....
        /*0584*/ 	.word	0x00011b10


	//   ....[68]....
        /*0588*/ 	.word	0x00011b30


	//   ....[69]....
        /*058c*/ 	.word	0x00011bb0


	//   ....[70]....
        /*0590*/ 	.word	0x00011bd0


	//   ....[71]....
        /*0594*/ 	.word	0x00011be0


	//   ....[72]....
        /*0598*/ 	.word	0x00011bf0


	//   ....[73]....
        /*059c*/ 	.word	0x00012350


	//   ....[74]....
        /*05a0*/ 	.word	0x00012380


	//   ....[75]....
        /*05a4*/ 	.word	0x00012420


	//   ....[76]....
        /*05a8*/ 	.word	0x00012440


	//   ....[77]....
        /*05ac*/ 	.word	0x000124c0


	//   ....[78]....
        /*05b0*/ 	.word	0x000124e0


	//   ....[79]....
        /*05b4*/ 	.word	0x000124f0


	//   ....[80]....
        /*05b8*/ 	.word	0x00012500


	//   ....[81]....
        /*05bc*/ 	.word	0x00012980


	//   ....[82]....
        /*05c0*/ 	.word	0x00012a40


	//   ....[83]....
        /*05c4*/ 	.word	0x00012b90


	//   ....[84]....
        /*05c8*/ 	.word	0x00012bd0


	//   ....[85]....
        /*05cc*/ 	.word	0x00012be0


	//   ....[86]....
        /*05d0*/ 	.word	0x00012bf0


	//   ....[87]....
        /*05d4*/ 	.word	0x00012d40


	//   ....[88]....
        /*05d8*/ 	.word	0x00012e90


	//   ....[89]....
        /*05dc*/ 	.word	0x00013680


	//   ....[90]....
        /*05e0*/ 	.word	0x000136a0


	//   ....[91]....
        /*05e4*/ 	.word	0x000136f0


	//   ....[92]....
        /*05e8*/ 	.word	0x00013700


	//   ....[93]....
        /*05ec*/ 	.word	0x00013740


	//   ....[94]....
        /*05f0*/ 	.word	0x00013750


	//   ....[95]....
        /*05f4*/ 	.word	0x00013760


	//   ....[96]....
        /*05f8*/ 	.word	0x000137a0


	//   ....[97]....
        /*05fc*/ 	.word	0x00013aa0


	//   ....[98]....
        /*0600*/ 	.word	0x00013ae0


	//   ....[99]....
        /*0604*/ 	.word	0x00013b00


	//   ....[100]....
        /*0608*/ 	.word	0x00013b20


	//   ....[101]....
        /*060c*/ 	.word	0x00013b50


	//   ....[102]....
        /*0610*/ 	.word	0x00013b70


	//   ....[103]....
        /*0614*/ 	.word	0x00013c70


	//   ....[104]....
        /*0618*/ 	.word	0x00013dc0


	//   ....[105]....
        /*061c*/ 	.word	0x00014400


	//   ....[106]....
        /*0620*/ 	.word	0x00014430


	//   ....[107]....
        /*0624*/ 	.word	0x00014490


	//   ....[108]....
        /*0628*/ 	.word	0x000144c0


	//   ....[109]....
        /*062c*/ 	.word	0x000144f0


	//   ....[110]....
        /*0630*/ 	.word	0x00014520


	//   ....[111]....
        /*0634*/ 	.word	0x00014550


	//   ....[112]....
        /*0638*/ 	.word	0x00014580


	//   ....[113]....
        /*063c*/ 	.word	0x00014720


	//   ....[114]....
        /*0640*/ 	.word	0x00014750


	//   ....[115]....
        /*0644*/ 	.word	0x00014780


	//   ....[116]....
        /*0648*/ 	.word	0x000147b0


	//   ....[117]....
        /*064c*/ 	.word	0x000147e0


	//   ....[118]....
        /*0650*/ 	.word	0x00014810


	//   ....[119]....
        /*0654*/ 	.word	0x000148d0


	//   ....[120]....
        /*0658*/ 	.word	0x000148f0


	//   ....[121]....
        /*065c*/ 	.word	0x00014910


	//   ....[122]....
        /*0660*/ 	.word	0x00014970


	//   ....[123]....
        /*0664*/ 	.word	0x00015390


	//   ....[124]....
        /*0668*/ 	.word	0x000159e0


	//   ....[125]....
        /*066c*/ 	.word	0x00015ad0


	//   ....[126]....
        /*0670*/ 	.word	0x00015b70


	//   ....[127]....
        /*0674*/ 	.word	0x00015bd0


	//   ....[128]....
        /*0678*/ 	.word	0x00015cc0


	//   ....[129]....
        /*067c*/ 	.word	0x00015d30


	//   ....[130]....
        /*0680*/ 	.word	0x00015e20


	//   ....[131]....
        /*0684*/ 	.word	0x00015e90


	//   ....[132]....
        /*0688*/ 	.word	0x00015f30


	//   ....[133]....
        /*068c*/ 	.word	0x00016020


	//   ....[134]....
        /*0690*/ 	.word	0x00016090


	//   ....[135]....
        /*0694*/ 	.word	0x000160f0


	//   ....[136]....
        /*0698*/ 	.word	0x000161e0


	//   ....[137]....
        /*069c*/ 	.word	0x00016240


	//   ....[138]....
        /*06a0*/ 	.word	0x00016340


	//   ....[139]....
        /*06a4*/ 	.word	0x000163a0


	//   ....[140]....
        /*06a8*/ 	.word	0x00016440


	//   ....[141]....
        /*06ac*/ 	.word	0x000165c0


	//   ....[142]....
        /*06b0*/ 	.word	0x000166a0


	//   ....[143]....
        /*06b4*/ 	.word	0x00016940


	//   ....[144]....
        /*06b8*/ 	.word	0x00016990


	//   ....[145]....
        /*06bc*/ 	.word	0x00016b60


	//   ....[146]....
        /*06c0*/ 	.word	0x00016bb0


	//   ....[147]....
        /*06c4*/ 	.word	0x00016d80


	//   ....[148]....
        /*06c8*/ 	.word	0x00016dd0


	//   ....[149]....
        /*06cc*/ 	.word	0x00016ec0


	//   ....[150]....
        /*06d0*/ 	.word	0x00016f60


	//   ....[151]....
        /*06d4*/ 	.word	0x00016fc0


	//   ....[152]....
        /*06d8*/ 	.word	0x00017070


	//   ....[153]....
        /*06dc*/ 	.word	0x000170d0


	//   ....[154]....
        /*06e0*/ 	.word	0x00017180


	//   ....[155]....
        /*06e4*/ 	.word	0x000171e0


	//   ....[156]....
        /*06e8*/ 	.word	0x00017290


	//   ....[157]....
        /*06ec*/ 	.word	0x00017380


	//   ....[158]....
        /*06f0*/ 	.word	0x00017460


	//   ....[159]....
        /*06f4*/ 	.word	0x00017570


	//   ....[160]....
        /*06f8*/ 	.word	0x00017670


	//   ....[161]....
        /*06fc*/ 	.word	0x000177a0


	//   ....[162]....
        /*0700*/ 	.word	0x00017880


	//   ....[163]....
        /*0704*/ 	.word	0x00017980


	//   ....[164]....
        /*0708*/ 	.word	0x00017a60


	//   ....[165]....
        /*070c*/ 	.word	0x00017af0


	//   ....[166]....
        /*0710*/ 	.word	0x00017b90


	//   ....[167]....
        /*0714*/ 	.word	0x00017d00


	//   ....[168]....
        /*0718*/ 	.word	0x00017d70


	//   ....[169]....
        /*071c*/ 	.word	0x00017de0


	//   ....[170]....
        /*0720*/ 	.word	0x00017e50


	//   ....[171]....
        /*0724*/ 	.word	0x00017ec0


	//   ....[172]....
        /*0728*/ 	.word	0x00017f40


	//   ....[173]....
        /*072c*/ 	.word	0x00017fc0


	//   ....[174]....
        /*0730*/ 	.word	0x00018050


	//   ....[175]....
        /*0734*/ 	.word	0x000180c0


	//   ....[176]....
        /*0738*/ 	.word	0x00018130


	//   ....[177]....
        /*073c*/ 	.word	0x000181a0


	//   ....[178]....
        /*0740*/ 	.word	0x00018220


	//   ....[179]....
        /*0744*/ 	.word	0x00018290


	//   ....[180]....
        /*0748*/ 	.word	0x00018320


	//   ....[181]....
        /*074c*/ 	.word	0x00018380


	//   ....[182]....
        /*0750*/ 	.word	0x00018410


	//   ....[183]....
        /*0754*/ 	.word	0x00018540


	//----- nvinfo : EIATTR_REG_RECONFIG
	.align		4
.L_994:
        /*0758*/ 	.byte	0x01, 0x54
	.zero		2


	//----- nvinfo : EIATTR_SYSCALL_OFFSETS
	.align		4
        /*075c*/ 	.byte	0x04, 0x46
        /*075e*/ 	.short	(.L_996 - .L_995)


	//   ....[0]....
.L_995:
        /*0760*/ 	.word	0x000042f0


	//   ....[1]....
        /*0764*/ 	.word	0x00010ee0


	//   ....[2]....
        /*0768*/ 	.word	0x00011030


	//   ....[3]....
        /*076c*/ 	.word	0x00011120


	//   ....[4]....
        /*0770*/ 	.word	0x00012010


	//----- nvinfo : EIATTR_MBARRIER_INSTR_OFFSETS
	.align		4
.L_996:
        /*0774*/ 	.byte	0x04, 0x39
        /*0776*/ 	.short	(.L_998 - .L_997)


	//   ....[0]....
.L_997:
        /*0778*/ 	.word	0x00000180
        /*077c*/ 	.word	0x000000ff
        /*0780*/ 	.word	0x00028c00
        /*0784*/ 	.short	0x0100
        /*0786*/ 	.byte	0x08
	.zero		1


	//   ....[1]....
        /*0788*/ 	.word	0x00000190
        /*078c*/ 	.word	0x000000ff
        /*0790*/ 	.word	0x00028c20
        /*0794*/ 	.short	0x0100
        /*0796*/ 	.byte	0x08
	.zero		1


	//   ....[2]....
        /*0798*/ 	.word	0x00000240
        /*079c*/ 	.word	0x000000ff
        /*07a0*/ 	.word	0x00028c30
        /*07a4*/ 	.short	0x0100
        /*07a6*/ 	.byte	0x06
	.zero		1


	//   ....[3]....
        /*07a8*/ 	.word	0x00000250
        /*07ac*/ 	.word	0x000000ff
        /*07b0*/ 	.word	0x00028c40
        /*07b4*/ 	.short	0x0100
        /*07b6*/ 	.byte	0x06
	.zero		1


	//   ....[4]....
        /*07b8*/ 	.word	0x00000260
        /*07bc*/ 	.word	0x000000ff
        /*07c0*/ 	.word	0x00028c38
        /*07c4*/ 	.short	0x0100
        /*07c6*/ 	.byte	0x06
	.zero		1


	//   ....[5]....
        /*07c8*/ 	.word	0x00000270
        /*07cc*/ 	.word	0x000000ff
        /*07d0*/ 	.word	0x00028c48
        /*07d4*/ 	.short	0x0100
        /*07d6*/ 	.byte	0x06
	.zero		1


	//   ....[6]....
        /*07d8*/ 	.word	0x000003a0
        /*07dc*/ 	.word	0x000000ff
        /*07e0*/ 	.word	0x00028c50
        /*07e4*/ 	.short	0x0100
        /*07e6*/ 	.byte	0x08
	.zero		1


	//   ....[7]....
        /*07e8*/ 	.word	0x000003b0
        /*07ec*/ 	.word	0x000000ff
        /*07f0*/ 	.word	0x00028c60
        /*07f4*/ 	.short	0x0100
        /*07f6*/ 	.byte	0x08
	.zero		1


	//   ....[8]....
        /*07f8*/ 	.word	0x000003c0
        /*07fc*/ 	.word	0x000000ff
        /*0800*/ 	.word	0x00028c58
        /*0804*/ 	.short	0x0100
        /*0806*/ 	.byte	0x08
	.zero		1


	//   ....[9]....
        /*0808*/ 	.word	0x000003d0
        /*080c*/ 	.word	0x000000ff
        /*0810*/ 	.word	0x00028c68
        /*0814*/ 	.short	0x0100
        /*0816*/ 	.byte	0x08
	.zero		1


	//   ....[10]....
        /*0818*/ 	.word	0x000004c0
        /*081c*/ 	.word	0x000000ff
        /*0820*/ 	.word	0x00028c70
        /*0824*/ 	.short	0x0100
        /*0826*/ 	.byte	0x06
	.zero		1


	//   ....[11]....
        /*0828*/ 	.word	0x000004d0
        /*082c*/ 	.word	0x000000ff
        /*0830*/ 	.word	0x00028c80
        /*0834*/ 	.short	0x0100
        /*0836*/ 	.byte	0x06
	.zero		1


	//   ....[12]....
        /*0838*/ 	.word	0x000004e0
        /*083c*/ 	.word	0x000000ff
        /*0840*/ 	.word	0x00028c78
        /*0844*/ 	.short	0x0100
        /*0846*/ 	.byte	0x06
	.zero		1


	//   ....[13]....
        /*0848*/ 	.word	0x000004f0
        /*084c*/ 	.word	0x000000ff
        /*0850*/ 	.word	0x00028c88
        /*0854*/ 	.short	0x0100
        /*0856*/ 	.byte	0x06
	.zero		1


	//   ....[14]....
        /*0858*/ 	.word	0x00000620
        /*085c*/ 	.word	0x000000ff
        /*0860*/ 	.word	0x00028c90
        /*0864*/ 	.short	0x0100
        /*0866*/ 	.byte	0x08
	.zero		1


	//   ....[15]....
        /*0868*/ 	.word	0x00000630
        /*086c*/ 	.word	0x000000ff
        /*0870*/ 	.word	0x00028ca0
        /*0874*/ 	.short	0x0100
        /*0876*/ 	.byte	0x08
	.zero		1


	//   ....[16]....
        /*0878*/ 	.word	0x00000640
        /*087c*/ 	.word	0x000000ff
        /*0880*/ 	.word	0x00028c98
        /*0884*/ 	.short	0x0100
        /*0886*/ 	.byte	0x08
	.zero		1


	//   ....[17]....
        /*0888*/ 	.word	0x00000650
        /*088c*/ 	.word	0x000000ff
        /*0890*/ 	.word	0x00028ca8
        /*0894*/ 	.short	0x0100
        /*0896*/ 	.byte	0x08
	.zero		1


	//   ....[18]....
        /*0898*/ 	.word	0x00000790
        /*089c*/ 	.word	0x000000ff
        /*08a0*/ 	.word	0x00028cb0
        /*08a4*/ 	.short	0x0100
        /*08a6*/ 	.byte	0x08
	.zero		1


	//   ....[19]....
        /*08a8*/ 	.word	0x000007a0
        /*08ac*/ 	.word	0x000000ff
        /*08b0*/ 	.word	0x00028cc0
        /*08b4*/ 	.short	0x0100
        /*08b6*/ 	.byte	0x08
	.zero		1


	//   ....[20]....
        /*08b8*/ 	.word	0x000007b0
        /*08bc*/ 	.word	0x000000ff
        /*08c0*/ 	.word	0x00028cb8
        /*08c4*/ 	.short	0x0100
        /*08c6*/ 	.byte	0x08
	.zero		1


	//   ....[21]....
        /*08c8*/ 	.word	0x000007c0
        /*08cc*/ 	.word	0x000000ff
        /*08d0*/ 	.word	0x00028cc8
        /*08d4*/ 	.short	0x0100
        /*08d6*/ 	.byte	0x08
	.zero		1


	//   ....[22]....
        /*08d8*/ 	.word	0x00002190
        /*08dc*/ 	.word	0x000000ff
        /*08e0*/ 	.word	0x00028c50
        /*08e4*/ 	.short	0x010a
        /*08e6*/ 	.byte	0x17
	.zero		1


	//   ....[23]....
        /*08e8*/ 	.word	0x00002430
        /*08ec*/ 	.word	0x000000ff
        /*08f0*/ 	.word	0x00000000
        /*08f4*/ 	.short	0x0101
        /*08f6*/ 	.byte	0x06
	.zero		1


	//   ....[24]....
        /*08f8*/ 	.word	0x00002dc0
        /*08fc*/ 	.word	0x000000ff
        /*0900*/ 	.word	0x00028c50
        /*0904*/ 	.short	0x010a
        /*0906*/ 	.byte	0x17
	.zero		1


	//   ....[25]....
        /*0908*/ 	.word	0x00002e00
        /*090c*/ 	.word	0x000000ff
        /*0910*/ 	.word	0x00028c50
        /*0914*/ 	.short	0x010a
        /*0916*/ 	.byte	0x17
	.zero		1


	//   ....[26]....
        /*0918*/ 	.word	0x00002ff0
        /*091c*/ 	.word	0x000000ff
        /*0920*/ 	.word	0x00000000
        /*0924*/ 	.short	0x0101
        /*0926*/ 	.byte	0x06
	.zero		1


	//   ....[27]....
        /*0928*/ 	.word	0x000043a0
        /*092c*/ 	.word	0x000000ff
        /*0930*/ 	.word	0x00028c00
        /*0934*/ 	.short	0x010a
        /*0936*/ 	.byte	0x28
	.zero		1


	//   ....[28]....
        /*0938*/ 	.word	0x00004420
        /*093c*/ 	.word	0x00000007
        /*0940*/ 	.word	0x00028c30
        /*0944*/ 	.short	0x010a
        /*0946*/ 	.byte	0x3f
	.zero		1


	//   ....[29]....
        /*0948*/ 	.word	0x00004460
        /*094c*/ 	.word	0x00000007
        /*0950*/ 	.word	0x00028c30
        /*0954*/ 	.short	0x010a
        /*0956*/ 	.byte	0x3f
	.zero		1


	//   ....[30]....
        /*0958*/ 	.word	0x00004f40
        /*095c*/ 	.word	0x000000ff
        /*0960*/ 	.word	0x00000000
        /*0964*/ 	.short	0x0101
        /*0966*/ 	.byte	0x06
	.zero		1


	//   ....[31]....
        /*0968*/ 	.word	0x00005aa0
        /*096c*/ 	.word	0x00000007
        /*0970*/ 	.word	0x00028c50
        /*0974*/ 	.short	0x010a
        /*0976*/ 	.byte	0x3f
	.zero		1


	//   ....[32]....
        /*0978*/ 	.word	0x00005ae0
        /*097c*/ 	.word	0x00000007
        /*0980*/ 	.word	0x00028c50
        /*0984*/ 	.short	0x010a
        /*0986*/ 	.byte	0x3f
	.zero		1


	//   ....[33]....
        /*0988*/ 	.word	0x00005de0
        /*098c*/ 	.word	0x000000ff
        /*0990*/ 	.word	0x00000000
        /*0994*/ 	.short	0x0101
        /*0996*/ 	.byte	0x06
	.zero		1


	//   ....[34]....
        /*0998*/ 	.word	0x00005f50
        /*099c*/ 	.word	0x000000ff
        /*09a0*/ 	.word	0x00028c30
        /*09a4*/ 	.short	0x010a
        /*09a6*/ 	.byte	0x17
	.zero		1


	//   ....[35]....
        /*09a8*/ 	.word	0x00005f90
        /*09ac*/ 	.word	0x000000ff
        /*09b0*/ 	.word	0x00028c30
        /*09b4*/ 	.short	0x010a
        /*09b6*/ 	.byte	0x17
	.zero		1


	//   ....[36]....
        /*09b8*/ 	.word	0x00006530
        /*09bc*/ 	.word	0x000000ff
        /*09c0*/ 	.word	0x00000000
        /*09c4*/ 	.short	0x0101
        /*09c6*/ 	.byte	0x06
	.zero		1


	//   ....[37]....
        /*09c8*/ 	.word	0x00007da0
        /*09cc*/ 	.word	0x000000ff
        /*09d0*/ 	.word	0x00028c50
        /*09d4*/ 	.short	0x010a
        /*09d6*/ 	.byte	0x17
	.zero		1


	//   ....[38]....
        /*09d8*/ 	.word	0x00007de0
        /*09dc*/ 	.word	0x000000ff
        /*09e0*/ 	.word	0x00028c50
        /*09e4*/ 	.short	0x010a
        /*09e6*/ 	.byte	0x17
	.zero		1


	//   ....[39]....
        /*09e8*/ 	.word	0x000080a0
        /*09ec*/ 	.word	0x000000ff
        /*09f0*/ 	.word	0x00000000
        /*09f4*/ 	.short	0x0101
        /*09f6*/ 	.byte	0x17
	.zero		1


	//   ....[40]....
        /*09f8*/ 	.word	0x000081e0
        /*09fc*/ 	.word	0x000000ff
        /*0a00*/ 	.word	0x00028c30
        /*0a04*/ 	.short	0x010a
        /*0a06*/ 	.byte	0x16
	.zero		1


	//   ....[41]....
        /*0a08*/ 	.word	0x00008220
        /*0a0c*/ 	.word	0x000000ff
        /*0a10*/ 	.word	0x00028c30
        /*0a14*/ 	.short	0x010a
        /*0a16*/ 	.byte	0x16
	.zero		1


	//   ....[42]....
        /*0a18*/ 	.word	0x000085d0
        /*0a1c*/ 	.word	0x000000ff
        /*0a20*/ 	.word	0x00000000
        /*0a24*/ 	.short	0x0101
        /*0a26*/ 	.byte	0x06
	.zero		1


	//   ....[43]....
        /*0a28*/ 	.word	0x00009ac0
        /*0a2c*/ 	.word	0x000000ff
        /*0a30*/ 	.word	0x00028c50
        /*0a34*/ 	.short	0x010a
        /*0a36*/ 	.byte	0x16
	.zero		1


	//   ....[44]....
        /*0a38*/ 	.word	0x00009b00
        /*0a3c*/ 	.word	0x000000ff
        /*0a40*/ 	.word	0x00028c50
        /*0a44*/ 	.short	0x010a
        /*0a46*/ 	.byte	0x16
	.zero		1


	//   ....[45]....
        /*0a48*/ 	.word	0x00009dc0
        /*0a4c*/ 	.word	0x000000ff
        /*0a50*/ 	.word	0x00000000
        /*0a54*/ 	.short	0x0101
        /*0a56*/ 	.byte	0x16
	.zero		1


	//   ....[46]....
        /*0a58*/ 	.word	0x0000c780
        /*0a5c*/ 	.word	0x000000ff
        /*0a60*/ 	.word	0x00000000
        /*0a64*/ 	.short	0x0101
        /*0a66*/ 	.byte	0x04
	.zero		1


	//   ....[47]....
        /*0a68*/ 	.word	0x0000d080
        /*0a6c*/ 	.word	0x000000ff
        /*0a70*/ 	.word	0x00000000
        /*0a74*/ 	.short	0x0101
        /*0a76*/ 	.byte	0x04
	.zero		1


	//   ....[48]....
        /*0a78*/ 	.word	0x00011840
        /*0a7c*/ 	.word	0x00000013
        /*0a80*/ 	.word	0x00028c40
        /*0a84*/ 	.short	0x010a
        /*0a86*/ 	.byte	0x3f
	.zero		1


	//   ....[49]....
        /*0a88*/ 	.word	0x00011cf0
        /*0a8c*/ 	.word	0x00000013
        /*0a90*/ 	.word	0x00028c30
        /*0a94*/ 	.short	0x0107
        /*0a96*/ 	.byte	0x3f
	.zero		1


	//   ....[50]....
        /*0a98*/ 	.word	0x00011dd0
        /*0a9c*/ 	.word	0x00000013
        /*0aa0*/ 	.word	0x00028c30
        /*0aa4*/ 	.short	0x0101
        /*0aa6*/ 	.byte	0x3f
	.zero		1


	//   ....[51]....
        /*0aa8*/ 	.word	0x00012600
        /*0aac*/ 	.word	0x00000011
        /*0ab0*/ 	.word	0x00028c00
        /*0ab4*/ 	.short	0x0107
        /*0ab6*/ 	.byte	0x3f
	.zero		1


	//   ....[52]....
        /*0ab8*/ 	.word	0x000126f0
        /*0abc*/ 	.word	0x00000011
        /*0ac0*/ 	.word	0x00028c00
        /*0ac4*/ 	.short	0x0101
        /*0ac6*/ 	.byte	0x3f
	.zero		1


	//   ....[53]....
        /*0ac8*/ 	.word	0x00012710
        /*0acc*/ 	.word	0x00000011
        /*0ad0*/ 	.word	0x00028c20
        /*0ad4*/ 	.short	0x010a
        /*0ad6*/ 	.byte	0x3f
	.zero		1


	//   ....[54]....
        /*0ad8*/ 	.word	0x000127a0
        /*0adc*/ 	.word	0x00000013
        /*0ae0*/ 	.word	0x00028c60
        /*0ae4*/ 	.short	0x010a
        /*0ae6*/ 	.byte	0x3f
	.zero		1


	//   ....[55]....
        /*0ae8*/ 	.word	0x000130b0
        /*0aec*/ 	.word	0x00000013
        /*0af0*/ 	.word	0x00028c50
        /*0af4*/ 	.short	0x0107
        /*0af6*/ 	.byte	0x3f
	.zero		1


	//   ....[56]....
        /*0af8*/ 	.word	0x00013180
        /*0afc*/ 	.word	0x00000013
        /*0b00*/ 	.word	0x00028c50
        /*0b04*/ 	.short	0x0101
        /*0b06*/ 	.byte	0x3f
	.zero		1


	//   ....[57]....
        /*0b08*/ 	.word	0x00013500
        /*0b0c*/ 	.word	0x00000006
        /*0b10*/ 	.word	0x00028c40
        /*0b14*/ 	.short	0x010a
        /*0b16*/ 	.byte	0x3f
	.zero		1


	//   ....[58]....
        /*0b18*/ 	.word	0x00013820
        /*0b1c*/ 	.word	0x00000006
        /*0b20*/ 	.word	0x00028c30
        /*0b24*/ 	.short	0x0107
        /*0b26*/ 	.byte	0x3f
	.zero		1


	//   ....[59]....
        /*0b28*/ 	.word	0x000138e0
        /*0b2c*/ 	.word	0x00000006
        /*0b30*/ 	.word	0x00028c30
        /*0b34*/ 	.short	0x0101
        /*0b36*/ 	.byte	0x3f
	.zero		1


	//   ....[60]....
        /*0b38*/ 	.word	0x00013910
        /*0b3c*/ 	.word	0x00000006
        /*0b40*/ 	.word	0x00028c60
        /*0b44*/ 	.short	0x010a
        /*0b46*/ 	.byte	0x3f
	.zero		1


	//   ....[61]....
        /*0b48*/ 	.word	0x00013fc0
        /*0b4c*/ 	.word	0x00000006
        /*0b50*/ 	.word	0x00028c50
        /*0b54*/ 	.short	0x0107
        /*0b56*/ 	.byte	0x3f
	.zero		1


	//   ....[62]....
        /*0b58*/ 	.word	0x00014080
        /*0b5c*/ 	.word	0x00000006
        /*0b60*/ 	.word	0x00028c50
        /*0b64*/ 	.short	0x0101
        /*0b66*/ 	.byte	0x3f
	.zero		1


	//   ....[63]....
        /*0b68*/ 	.word	0x00015310
        /*0b6c*/ 	.word	0x00000007
        /*0b70*/ 	.word	0x00028c20
        /*0b74*/ 	.short	0x010a
        /*0b76*/ 	.byte	0x3f
	.zero		1


	//   ....[64]....
        /*0b78*/ 	.word	0x00015490
        /*0b7c*/ 	.word	0x00000005
        /*0b80*/ 	.word	0x00028c40
        /*0b84*/ 	.short	0x010a
        /*0b86*/ 	.byte	0x3f
	.zero		1


	//   ....[65]....
        /*0b88*/ 	.word	0x00015530
        /*0b8c*/ 	.word	0x00000003
        /*0b90*/ 	.word	0x00028c40
        /*0b94*/ 	.short	0x010a
        /*0b96*/ 	.byte	0x3f
	.zero		1


	//   ....[66]....
        /*0b98*/ 	.word	0x00015570
        /*0b9c*/ 	.word	0x00000005
        /*0ba0*/ 	.word	0x00028c60
        /*0ba4*/ 	.short	0x010a
        /*0ba6*/ 	.byte	0x3f
	.zero		1


	//   ....[67]....
        /*0ba8*/ 	.word	0x000155b0
        /*0bac*/ 	.word	0x00000003
        /*0bb0*/ 	.word	0x00028c60
        /*0bb4*/ 	.short	0x010a
        /*0bb6*/ 	.byte	0x3f
	.zero		1


	//   ....[68]....
        /*0bb8*/ 	.word	0x00015620
        /*0bbc*/ 	.word	0x00000003
        /*0bc0*/ 	.word	0x00028c50
        /*0bc4*/ 	.short	0x010a
        /*0bc6*/ 	.byte	0x3f
	.zero		1


	//   ....[69]....
        /*0bc8*/ 	.word	0x00015680
        /*0bcc*/ 	.word	0x00000003
        /*0bd0*/ 	.word	0x00028c50
        /*0bd4*/ 	.short	0x010a
        /*0bd6*/ 	.byte	0x3f
	.zero		1


	//   ....[70]....
        /*0bd8*/ 	.word	0x000156e0
        /*0bdc*/ 	.word	0x00000003
        /*0be0*/ 	.word	0x00028c00
        /*0be4*/ 	.short	0x010a
        /*0be6*/ 	.byte	0x3f
	.zero		1


	//   ....[71]....
        /*0be8*/ 	.word	0x00015730
        /*0bec*/ 	.word	0x00000007
        /*0bf0*/ 	.word	0x00028c30
        /*0bf4*/ 	.short	0x010a
        /*0bf6*/ 	.byte	0x3f
	.zero		1


	//   ....[72]....
        /*0bf8*/ 	.word	0x00015780
        /*0bfc*/ 	.word	0x00000007
        /*0c00*/ 	.word	0x00028c50
        /*0c04*/ 	.short	0x010a
        /*0c06*/ 	.byte	0x3f
	.zero		1


	//   ....[73]....
        /*0c08*/ 	.word	0x000157e0
        /*0c0c*/ 	.word	0x00000006
        /*0c10*/ 	.word	0x00028c30
        /*0c14*/ 	.short	0x010a
        /*0c16*/ 	.byte	0x3f
	.zero		1


	//   ....[74]....
        /*0c18*/ 	.word	0x00015840
        /*0c1c*/ 	.word	0x00000008
        /*0c20*/ 	.word	0x00028c50
        /*0c24*/ 	.short	0x010a
        /*0c26*/ 	.byte	0x3f
	.zero		1


	//   ....[75]....
        /*0c28*/ 	.word	0x000158a0
        /*0c2c*/ 	.word	0x00000006
        /*0c30*/ 	.word	0x00028c30
        /*0c34*/ 	.short	0x010a
        /*0c36*/ 	.byte	0x3f
	.zero		1


	//   ....[76]....
        /*0c38*/ 	.word	0x00015900
        /*0c3c*/ 	.word	0x00000008
        /*0c40*/ 	.word	0x00028c50
        /*0c44*/ 	.short	0x010a
        /*0c46*/ 	.byte	0x3f
	.zero		1


	//   ....[77]....
        /*0c48*/ 	.word	0x00015a20
        /*0c4c*/ 	.word	0x00000013
        /*0c50*/ 	.word	0x00028c40
        /*0c54*/ 	.short	0x010a
        /*0c56*/ 	.byte	0x3f
	.zero		1


	//   ....[78]....
        /*0c58*/ 	.word	0x000164c0
        /*0c5c*/ 	.word	0x00000011
        /*0c60*/ 	.word	0x00028c20
        /*0c64*/ 	.short	0x010a
        /*0c66*/ 	.byte	0x3f
	.zero		1


	//   ....[79]....
        /*0c68*/ 	.word	0x00016510
        /*0c6c*/ 	.word	0x00000013
        /*0c70*/ 	.word	0x00028c60
        /*0c74*/ 	.short	0x010a
        /*0c76*/ 	.byte	0x3f
	.zero		1


	//   ....[80]....
        /*0c78*/ 	.word	0x00016e10
        /*0c7c*/ 	.word	0x00000006
        /*0c80*/ 	.word	0x00028c40
        /*0c84*/ 	.short	0x010a
        /*0c86*/ 	.byte	0x3f
	.zero		1


	//   ....[81]....
        /*0c88*/ 	.word	0x000172d0
        /*0c8c*/ 	.word	0x00000006
        /*0c90*/ 	.word	0x00028c60
        /*0c94*/ 	.short	0x010a
        /*0c96*/ 	.byte	0x3f
	.zero		1


	//   ....[82]....
        /*0c98*/ 	.word	0x00018460
        /*0c9c*/ 	.word	0x00000007
        /*0ca0*/ 	.word	0x00028c20
        /*0ca4*/ 	.short	0x010a
        /*0ca6*/ 	.byte	0x3f
	.zero		1


	//   ....[83]....
        /*0ca8*/ 	.word	0x00018600
        /*0cac*/ 	.word	0x00000005
        /*0cb0*/ 	.word	0x00028c40
        /*0cb4*/ 	.short	0x010a
        /*0cb6*/ 	.byte	0x3f
	.zero		1


	//   ....[84]....
        /*0cb8*/ 	.word	0x00018650
        /*0cbc*/ 	.word	0x00000003
        /*0cc0*/ 	.word	0x00028c40
        /*0cc4*/ 	.short	0x010a
        /*0cc6*/ 	.byte	0x3f
	.zero		1


	//   ....[85]....
        /*0cc8*/ 	.word	0x000186a0
        /*0ccc*/ 	.word	0x00000005
        /*0cd0*/ 	.word	0x00028c60
        /*0cd4*/ 	.short	0x010a
        /*0cd6*/ 	.byte	0x3f
	.zero		1


	//----- nvinfo : EIATTR_NUM_MBARRIERS
	.align		4
.L_998:
        /*0cd8*/ 	.byte	0x03, 0x38
        /*0cda*/ 	.short	0x0016


	//----- nvinfo : EIATTR_EXIT_INSTR_OFFSETS
	.align		4
        /*0cdc*/ 	.byte	0x04, 0x1c
        /*0cde*/ 	.short	(.L_1000 - .L_999)


	//   ....[0]....
.L_999:
        /*0ce0*/ 	.word	0x00000970


	//   ....[1]....
        /*0ce4*/ 	.word	0x0000f2e0


	//   ....[2]....
        /*0ce8*/ 	.word	0x00015600


	//----- nvinfo : EIATTR_MAX_THREADS
	.align		4
.L_1000:
        /*0cec*/ 	.byte	0x04, 0x05
        /*0cee*/ 	.short	(.L_1002 - .L_1001)
.L_1001:
        /*0cf0*/ 	.word	0x00000180
        /*0cf4*/ 	.word	0x00000001
        /*0cf8*/ 	.word	0x00000001


	//----- nvinfo : EIATTR_CRS_STACK_SIZE
	.align		4
.L_1002:
        /*0cfc*/ 	.byte	0x04, 0x1e
        /*0cfe*/ 	.short	(.L_1004 - .L_1003)
.L_1003:
        /*0d00*/ 	.word	0x00000000


	//----- nvinfo : EIATTR_CBANK_PARAM_SIZE
	.align		4
.L_1004:
        /*0d04*/ 	.byte	0x03, 0x19
        /*0d06*/ 	.short	0x0af0


	//----- nvinfo : EIATTR_PARAM_CBANK
	.align		4
        /*0d08*/ 	.byte	0x04, 0x0a
        /*0d0a*/ 	.short	(.L_1006 - .L_1005)
	.align		4
.L_1005:
        /*0d0c*/ 	.word	index@(.nv.constant0._ZN7cutlass13device_kernelIN5flash11enable_sm90INS1_16FlashAttnFwdSm90INS1_25CollectiveMainloopFwdSm90ILi2EN4cute5tupleIJNS5_1CILi1EEES8_S8_EEENS6_IJNS7_ILi64EEESA_SA_EEELi512ENS_6half_tEfNS_4arch4Sm90ELb1ELb0ELb1ELb1ELb1ELb0ELb0ELb0ELb0ELb1ELb1ELb0EEENS1_21CollectiveEpilogueFwdINS6_IJSA_NS7_ILi512EEESA_EEES9_SC_SE_Li256ELb1ELb1ELb1ELb0EEENS1_36VarlenDynamicPersistentTileSchedulerILi64ELi64ELi256ELi128ELb1ELb1ELb1ELb1ELb1ELb1EEEEEEEEEvNT_6ParamsE)
        /*0d10*/ 	.short	0x0210
        /*0d12*/ 	.short	0x0af0


	//----- nvinfo : EIATTR_SW_WAR
	.align		4
.L_1006:
        /*0d14*/ 	.byte	0x04, 0x36
        /*0d16*/ 	.short	(.L_1008 - .L_1007)
.L_1007:
        /*0d18*/ 	.word	0x00000008
.L_1008:


//--------------------- .nv.info._ZN7cutlass13device_kernelIN5flash11enable_sm90INS1_16FlashAttnFwdSm90INS1_25CollectiveMainloopFwdSm90ILi2EN4cute5tupleIJNS5_1CILi1EEES8_S8_EEENS6_IJNS7_ILi64EEESA_SA_EEELi512ENS_6half_tEfNS_4arch4Sm90ELb1ELb0ELb1ELb1ELb1ELb1ELb0ELb0ELb0ELb1ELb1ELb0EEENS1_21CollectiveEpilogueFwdINS6_IJSA_NS7_ILi512EEESA_EEES9_SC_SE_Li256ELb1ELb1ELb1ELb0EEENS1_36VarlenDynamicPersistentTileSchedulerILi64ELi64ELi256ELi128ELb1ELb1ELb1ELb1ELb1ELb1EEEEEEEEEvNT_6ParamsE --------------------------
	.section	.nv.info._ZN7cutlass13device_kernelIN5flash11enable_sm90INS1_16FlashAttnFwdSm90INS1_25CollectiveMainloopFwdSm90ILi2EN4cute5tupleIJNS5_1CILi1EEES8_S8_EEENS6_IJNS7_ILi64EEESA_SA_EEELi512ENS_6half_tEfNS_4arch4Sm90ELb1ELb0ELb1ELb1ELb1ELb1ELb0ELb0ELb0ELb1ELb1ELb0EEENS1_21CollectiveEpilogueFwdINS6_IJSA_NS7_ILi512EEESA_EEES9_SC_SE_Li256ELb1ELb1ELb1ELb0EEENS1_36VarlenDynamicPersistentTileSchedulerILi64ELi64ELi256ELi128ELb1ELb1ELb1ELb1ELb1ELb1EEEEEEEEEvNT_6ParamsE,"",@"SHT_CUDA_INFO"
	.sectionflags	@""
	.align	4


	//----- nvinfo : EIATTR_CUDA_API_VERSION
	.align		4
        /*0000*/ 	.byte	0x04, 0x37
        /*0002*/ 	.short	(.L_1010 - .L_1009)
.L_1009:
        /*0004*/ 	.word	0x00000082


	//----- nvinfo : EIATTR_KPARAM_INFO
	.align		4
.L_1010:
        /*0008*/ 	.byte	0x04, 0x17
        /*000a*/ 	.short	(.L_1012 - .L_1011)
.L_1011:
        /*000c*/ 	.word	0x00000000
        /*0010*/ 	.short	0x0000
        /*0012*/ 	.short	0x0070
        /*0014*/ 	.byte	0x00, 0xf0, 0x01, 0x2a


	//----- nvinfo : EIATTR_SPARSE_MMA_MASK
	.align		4
.L_1012:
        /*0018*/ 	.byte	0x03, 0x50
        /*001a*/ 	.short	0x0000


	//----- nvinfo : EIATTR_MAXREG_COUNT
	.align		4
        /*001c*/ 	.byte	0x03, 0x1b
        /*001e*/ 	.short	0x00a8


	//----- nvinfo : EIATTR_NUM_BARRIERS
	.align		4
        /*0020*/ 	.byte	0x02, 0x4c
        /*0022*/ 	.byte	0x10
	.zero		1


	//----- nvinfo : EIATTR_EXTERNS
	.align		4
        /*0024*/ 	.byte	0x04, 0x0f
        /*0026*/ 	.short	(.L_1014 - .L_1013)


	//   ....[0]....
	.align		4
.L_1013:
        /*0028*/ 	.word	index@(__assertfail)


	//----- nvinfo : EIATTR_ANNOTATIONS
	.align		4
.L_1014:
        /*002c*/ 	.byte	0x04, 0x55
        /*002e*/ 	.short	(.L_1016 - .L_1015)


	//   ....[0]....
.L_1015:
        /* <DEDUP_REMOVED lines=63> */


	//----- nvinfo : EIATTR_MERCURY_ISA_VERSION
	.align		4
.L_1016:
        /*0408*/ 	.byte	0x03, 0x5f
        /*040a*/ 	.short	0x0101


	//----- nvinfo : EIATTR_UNUSED_LOAD_BYTE_OFFSET
	.align		4
        /*040c*/ 	.byte	0x04, 0x44
        /*040e*/ 	.short	(.L_1018 - .L_1017)


	//   ....[0]....
.L_1017:
        /*0410*/ 	.word	0x00000a20
        /*0414*/ 	.word	0x0000fff0


	//   ....[1]....
        /*0418*/ 	.word	0x00011520
        /*041c*/ 	.word	0x0000fff0


	//----- nvinfo : EIATTR_INT_WARP_WIDE_INSTR_OFFSETS
	.align		4
.L_1018:
        /*0420*/ 	.byte	0x04, 0x31
        /*0422*/ 	.short	(.L_1020 - .L_1019)


	//   ....[0]....
.L_1019:
        /*0424*/ 	.word	0x00000130


	//   ....[1]....
        /*0428*/ 	.word	0x00000160


	//   ....[2]....
        /*042c*/ 	.word	0x00000230


	//   ....[3]....
        /*0430*/ 	.word	0x00019d20


	//   ....[4]....
        /*0434*/ 	.word	0x00019db0


	//   ....[5]....
        /*0438*/ 	.word	0x0001d2d0


	//   ....[6]....
        /*043c*/ 	.word	0x0001d360


	//----- nvinfo : EIATTR_COOP_GROUP_MASK_REGIDS
	.align		4
.L_1020:
        /*0440*/ 	.byte	0x04, 0x29
        /*0442*/ 	.short	(.L_1022 - .L_1021)


	//   ....[0]....
.L_1021:
        /*0444*/ 	.word	0xffffffff


	//   ....[1]....
        /*0448*/ 	.word	0xffffffff


	//   ....[2]....
        /*044c*/ 	.word	0xffffffff


	//   ....[3]....
        /*0450*/ 	.word	0xffffffff


	//   ....[4]....
        /*0454*/ 	.word	0xffffffff


	//   ....[5]....
        /*0458*/ 	.word	0xffffffff


	//   ....[6]....
        /*045c*/ 	.word	0xffffffff


	//   ....[7]....
        /*0460*/ 	.word	0xffffffff


	//   ....[8]....
        /*0464*/ 	.word	0xffffffff


	//   ....[9]....
        /*0468*/ 	.word	0xffffffff


	//   ....[10]....
        /*046c*/ 	.word	0xffffffff


	//   ....[11]....
        /*0470*/ 	.word	0xffffffff


	//   ....[12]....
        /*0474*/ 	.word	0xffffffff


	//   ....[13]....
        /*0478*/ 	.word	0xffffffff


	//   ....[14]....
        /*047c*/ 	.word	0xffffffff


	//   ....[15]....
        /*0480*/ 	.word	0xffffffff


	//   ....[16]....
        /*0484*/ 	.word	0xffffffff


	//   ....[17]....
        /*0488*/ 	.word	0xffffffff


	//   ....[18]....
        /*048c*/ 	.word	0xffffffff


	//   ....[19]....
        /*0490*/ 	.word	0xffffffff


	//   ....[20]....
        /*0494*/ 	.word	0xffffffff


	//   ....[21]....
        /*0498*/ 	.word	0xffffffff


	//   ....[22]....
        /*049c*/ 	.word	0xffffffff


	//   ....[23]....
        /*04a0*/ 	.word	0xffffffff


	//   ....[24]....
        /*04a4*/ 	.word	0xffffffff


	//   ....[25]....
        /*04a8*/ 	.word	0xffffffff


	//   ....[26]....
        /*04ac*/ 	.word	0xffffffff


	//   ....[27]....
        /*04b0*/ 	.word	0xffffffff


	//   ....[28]....
        /*04b4*/ 	.word	0xffffffff


	//   ....[29]....
        /*04b8*/ 	.word	0xffffffff


	//   ....[30]....
        /*04bc*/ 	.word	0xffffffff


	//   ....[31]....
        /*04c0*/ 	.word	0xffffffff


	//   ....[32]....
        /*04c4*/ 	.word	0xffffffff


	//   ....[33]....
        /*04c8*/ 	.word	0xffffffff


	//   ....[34]....
        /*04cc*/ 	.word	0xffffffff


	//   ....[35]....
        /*04d0*/ 	.word	0xffffffff


	//   ....[36]....
        /*04d4*/ 	.word	0xffffffff


	//   ....[37]....
        /*04d8*/ 	.word	0xffffffff


	//   ....[38]....
        /*04dc*/ 	.word	0xffffffff


	//   ....[39]....
        /*04e0*/ 	.word	0xffffffff


	//   ....[40]....
        /*04e4*/ 	.word	0xffffffff


	//   ....[41]....
        /*04e8*/ 	.word	0xffffffff


	//   ....[42]....
        /*04ec*/ 	.word	0xffffffff


	//   ....[43]....
        /*04f0*/ 	.word	0xffffffff


	//   ....[44]....
        /*04f4*/ 	.word	0xffffffff


	//   ....[45]....
        /*04f8*/ 	.word	0xffffffff


	//   ....[46]....
        /*04fc*/ 	.word	0xffffffff


	//   ....[47]....
        /*0500*/ 	.word	0xffffffff


	//   ....[48]....
        /*0504*/ 	.word	0xffffffff


	//   ....[49]....
        /*0508*/ 	.word	0xffffffff


	//   ....[50]....
        /*050c*/ 	.word	0xffffffff


	//   ....[51]....
        /*0510*/ 	.word	0xffffffff


	//   ....[52]....
        /*0514*/ 	.word	0xffffffff


	//   ....[53]....
        /*0518*/ 	.word	0xffffffff


	//   ....[54]....
        /*051c*/ 	.word	0xffffffff


	//   ....[55]....
        /*0520*/ 	.word	0xffffffff


	//   ....[56]....
        /*0524*/ 	.word	0xffffffff


	//   ....[57]....
        /*0528*/ 	.word	0xffffffff


	//   ....[58]....
        /*052c*/ 	.word	0xffffffff


	//   ....[59]....
        /*0530*/ 	.word	0xffffffff


	//   ....[60]....
        /*0534*/ 	.word	0xffffffff


	//   ....[61]....
        /*0538*/ 	.word	0xffffffff


	//   ....[62]....
        /*053c*/ 	.word	0xffffffff


	//   ....[63]....
        /*0540*/ 	.word	0xffffffff


	//   ....[64]....
        /*0544*/ 	.word	0xffffffff


	//   ....[65]....
        /*0548*/ 	.word	0xffffffff


	//   ....[66]....
        /*054c*/ 	.word	0xffffffff


	//   ....[67]....
        /*0550*/ 	.word	0xffffffff


	//   ....[68]....
        /*0554*/ 	.word	0xffffffff


	//   ....[69]....
        /*0558*/ 	.word	0xffffffff


	//   ....[70]....
        /*055c*/ 	.word	0xffffffff


	//   ....[71]....
        /*0560*/ 	.word	0xffffffff


	//   ....[72]....
        /*0564*/ 	.word	0xffffffff


	//   ....[73]....
        /*0568*/ 	.word	0xffffffff


	//   ....[74]....
        /*056c*/ 	.word	0xffffffff


	//   ....[75]....
        /*0570*/ 	.word	0xffffffff


	//   ....[76]....
        /*0574*/ 	.word	0xffffffff


	//   ....[77]....
        /*0578*/ 	.word	0xffffffff


	//   ....[78]....
        /*057c*/ 	.word	0xffffffff


	//   ....[79]....
        /*0580*/ 	.word	0xffffffff


	//   ....[80]....
        /*0584*/ 	.word	0xffffffff


	//   ....[81]....
        /*0588*/ 	.word	0xffffffff


	//   ....[82]....
        /*058c*/ 	.word	0xffffffff


	//   ....[83]....
        /*0590*/ 	.word	0xffffffff


	//   ....[84]....
        /*0594*/ 	.word	0xffffffff


	//   ....[85]....
        /*0598*/ 	.word	0xffffffff


	//   ....[86]....
        /*059c*/ 	.word	0xffffffff


	//   ....[87]....
        /*05a0*/ 	.word	0xffffffff


	//   ....[88]....
        /*05a4*/ 	.word	0xffffffff


	//   ....[89]....
        /*05a8*/ 	.word	0xffffffff


	//   ....[90]....
        /*05ac*/ 	.word	0xffffffff


	//   ....[91]....
        /*05b0*/ 	.word	0xffffffff


	//   ....[92]....
        /*05b4*/ 	.word	0xffffffff


	//   ....[93]....
        /*05b8*/ 	.word	0xffffffff


	//   ....[94]....
        /*05bc*/ 	.word	0xffffffff


	//   ....[95]....
        /*05c0*/ 	.word	0xffffffff


	//   ....[96]....
        /*05c4*/ 	.word	0xffffffff


	//   ....[97]....
        /*05c8*/ 	.word	0xffffffff


	//   ....[98]....
        /*05cc*/ 	.word	0xffffffff


	//   ....[99]....
        /*05d0*/ 	.word	0xffffffff


	//   ....[100]....
        /*05d4*/ 	.word	0xffffffff


	//   ....[101]....
        /*05d8*/ 	.word	0xffffffff


	//   ....[102]....
        /*05dc*/ 	.word	0xffffffff


	//   ....[103]....
        /*05e0*/ 	.word	0xffffffff


	//   ....[104]....
        /*05e4*/ 	.word	0xffffffff


	//   ....[105]....
        /*05e8*/ 	.word	0xffffffff


	//   ....[106]....
        /*05ec*/ 	.word	0xffffffff


	//   ....[107]....
        /*05f0*/ 	.word	0xffffffff


	//   ....[108]....
        /*05f4*/ 	.word	0xffffffff


	//   ....[109]....
        /*05f8*/ 	.word	0xffffffff


	//   ....[110]....
        /*05fc*/ 	.word	0xffffffff


	//   ....[111]....
        /*0600*/ 	.word	0xffffffff


	//   ....[112]....
        /*0604*/ 	.word	0xffffffff


	//   ....[113]....
        /*0608*/ 	.word	0xffffffff


	//   ....[114]....
        /*060c*/ 	.word	0xffffffff


	//   ....[115]....
        /*0610*/ 	.word	0xffffffff


	//   ....[116]....
        /*0614*/ 	.word	0xffffffff


	//   ....[117]....
        /*0618*/ 	.word	0xffffffff


	//   ....[118]....
        /*061c*/ 	.word	0xffffffff


	//   ....[119]....
        /*0620*/ 	.word	0xffffffff


	//   ....[120]....
        /*0624*/ 	.word	0xffffffff


	//   ....[121]....
        /*0628*/ 	.word	0xffffffff


	//   ....[122]....
        /*062c*/ 	.word	0xffffffff


	//   ....[123]....
        /*0630*/ 	.word	0xffffffff


	//   ....[124]....
        /*0634*/ 	.word	0xffffffff


	//   ....[125]....
        /*0638*/ 	.word	0xffffffff


	//   ....[126]....
        /*063c*/ 	.word	0xffffffff


	//   ....[127]....
        /*0640*/ 	.word	0xffffffff


	//   ....[128]....
        /*0644*/ 	.word	0xffffffff


	//   ....[129]....
        /*0648*/ 	.word	0xffffffff


	//   ....[130]....
        /*064c*/ 	.word	0xffffffff


	//   ....[131]....
        /*0650*/ 	.word	0xffffffff


	//   ....[132]....
        /*0654*/ 	.word	0xffffffff


	//   ....[133]....
        /*0658*/ 	.word	0xffffffff


	//   ....[134]....
        /*065c*/ 	.word	0xffffffff


	//   ....[135]....
        /*0660*/ 	.word	0xffffffff


	//   ....[136]....
        /*0664*/ 	.word	0xffffffff


	//   ....[137]....
        /*0668*/ 	.word	0xffffffff


	//   ....[138]....
        /*066c*/ 	.word	0xffffffff


	//   ....[139]....
        /*0670*/ 	.word	0xffffffff


	//   ....[140]....
        /*0674*/ 	.word	0xffffffff


	//   ....[141]....
        /*0678*/ 	.word	0xffffffff


	//   ....[142]....
        /*067c*/ 	.word	0xffffffff


	//   ....[143]....
        /*0680*/ 	.word	0xffffffff


	//   ....[144]....
        /*0684*/ 	.word	0xffffffff


	//   ....[145]....
        /*0688*/ 	.word	0xffffffff


	//   ....[146]....
        /*068c*/ 	.word	0xffffffff


	//   ....[147]....
        /*0690*/ 	.word	0xffffffff


	//   ....[148]....
        /*0694*/ 	.word	0xffffffff


	//   ....[149]....
        /*0698*/ 	.word	0xffffffff


	//   ....[150]....
        /*069c*/ 	.word	0x0500000f


	//   ....[151]....
        /*06a0*/ 	.word	0x0500000f


	//   ....[152]....
        /*06a4*/ 	.word	0x0500000f


	//   ....[153]....
        /*06a8*/ 	.word	0x0500000f


	//   ....[154]....
        /*06ac*/ 	.word	0x0500000f


	//   ....[155]....
        /*06b0*/ 	.word	0x0500000f


	//   ....[156]....
        /*06b4*/ 	.word	0x0500000f


	//   ....[157]....
        /*06b8*/ 	.word	0x0500000f


	//   ....[158]....
        /*06bc*/ 	.word	0x0500000f


	//   ....[159]....
        /*06c0*/ 	.word	0x0500000f


	//   ....[160]....
        /*06c4*/ 	.word	0x0500000f


	//   ....[161]....
        /*06c8*/ 	.word	0x0500000f


	//   ....[162]....
        /*06cc*/ 	.word	0x0500000f


	//   ....[163]....
        /*06d0*/ 	.word	0x0500000f


	//   ....[164]....
        /*06d4*/ 	.word	0x0500000f


	//   ....[165]....
        /*06d8*/ 	.word	0x0500000f


	//   ....[166]....
        /*06dc*/ 	.word	0x0500000f


	//   ....[167]....
        /*06e0*/ 	.word	0x0500000f


	//   ....[168]....
        /*06e4*/ 	.word	0x0500000f


	//   ....[169]....
        /*06e8*/ 	.word	0x0500000f


	//   ....[170]....
        /*06ec*/ 	.word	0x0500000f


	//   ....[171]....
        /*06f0*/ 	.word	0x0500000f


	//   ....[172]....
        /*06f4*/ 	.word	0x0500000f


	//   ....[173]....
        /*06f8*/ 	.word	0x0500000f


	//   ....[174]....
        /*06fc*/ 	.word	0x0500000f


	//   ....[175]....
        /*0700*/ 	.word	0x0500000f


	//   ....[176]....
        /*0704*/ 	.word	0x0500000f


	//   ....[177]....
        /*0708*/ 	.word	0x0500000f


	//   ....[178]....
        /*070c*/ 	.word	0x0500000f


	//   ....[179]....
        /*0710*/ 	.word	0x0500000f


	//   ....[180]....
        /*0714*/ 	.word	0x0500000f


	//   ....[181]....
        /*0718*/ 	.word	0x0500000f


	//   ....[182]....
        /*071c*/ 	.word	0x0500000f


	//   ....[183]....
        /*0720*/ 	.word	0x0500000f


	//   ....[184]....
        /*0724*/ 	.word	0x0500000f


	//   ....[185]....
        /*0728*/ 	.word	0x0500000f


	//   ....[186]....
        /*072c*/ 	.word	0x0500000f


	//   ....[187]....
        /*0730*/ 	.word	0x0500000f


	//   ....[188]....
        /*0734*/ 	.word	0x0500000f


	//   ....[189]....
        /*0738*/ 	.word	0x0500000f


	//   ....[190]....
        /*073c*/ 	.word	0x0500000f


	//   ....[191]....
        /*0740*/ 	.word	0x0500000f


	//   ....[192]....
        /*0744*/ 	.word	0x0500000f


	//   ....[193]....
        /*0748*/ 	.word	0x0500000f


	//   ....[194]....
        /*074c*/ 	.word	0x0500000f


	//   ....[195]....
        /*0750*/ 	.word	0x0500000f


	//   ....[196]....
        /*0754*/ 	.word	0x0500000f


	//   ....[197]....
        /*0758*/ 	.word	0x0500000f


	//   ....[198]....
        /*075c*/ 	.word	0x0500000f


	//   ....[199]....
        /*0760*/ 	.word	0x0500000f


	//   ....[200]....
        /*0764*/ 	.word	0x0500000f


	//   ....[201]....
        /*0768*/ 	.word	0x0500000f


	//   ....[202]....
        /*076c*/ 	.word	0x0500000f


	//   ....[203]....
        /*0770*/ 	.word	0x0500000f


	//   ....[204]....
        /*0774*/ 	.word	0x0500000f


	//   ....[205]....
        /*0778*/ 	.word	0x0500000f


	//   ....[206]....
        /*077c*/ 	.word	0x0500000f


	//   ....[207]....
        /*0780*/ 	.word	0x0500000f


	//   ....[208]....
        /*0784*/ 	.word	0x0500000f


	//   ....[209]....
        /*0788*/ 	.word	0x0500000f


	//   ....[210]....
        /*078c*/ 	.word	0x0500000f


	//   ....[211]....
        /*0790*/ 	.word	0x0500000f


	//   ....[212]....
        /*0794*/ 	.word	0x0500000f


	//   ....[213]....
        /*0798*/ 	.word	0x0500000f


	//   ....[214]....
        /*079c*/ 	.word	0x0500000f


	//   ....[215]....
        /*07a0*/ 	.word	0x0500000f


	//   ....[216]....
        /*07a4*/ 	.word	0x0500000f


	//   ....[217]....
        /*07a8*/ 	.word	0x0500000f


	//   ....[218]....
        /*07ac*/ 	.word	0x0500000f


	//   ....[219]....
        /*07b0*/ 	.word	0x0500000f


	//   ....[220]....
        /*07b4*/ 	.word	0x0500000f


	//   ....[221]....
        /*07b8*/ 	.word	0x0500000f


	//   ....[222]....
        /*07bc*/ 	.word	0x0500000f


	//   ....[223]....
        /*07c0*/ 	.word	0x0500000f


	//   ....[224]....
        /*07c4*/ 	.word	0x0500000f


	//   ....[225]....
        /*07c8*/ 	.word	0x0500000f


	//   ....[226]....
        /*07cc*/ 	.word	0x0500000f


	//   ....[227]....
        /*07d0*/ 	.word	0x0500000f


	//   ....[228]....
        /*07d4*/ 	.word	0x0500000f


	//   ....[229]....
        /*07d8*/ 	.word	0x0500000f


	//   ....[230]....
        /*07dc*/ 	.word	0x0500000f


	//   ....[231]....
        /*07e0*/ 	.word	0x0500000f


	//   ....[232]....
        /*07e4*/ 	.word	0x0500000f


	//----- nvinfo : EIATTR_COOP_GROUP_INSTR_OFFSETS
	.align		4
.L_1022:
        /*07e8*/ 	.byte	0x04, 0x28
        /*07ea*/ 	.short	(.L_1024 - .L_1023)


	//   ....[0]....
.L_1023:
        /*07ec*/ 	.word	0x00000060


	//   ....[1]....
        /*07f0*/ 	.word	0x00000120


	//   ....[2]....
        /*07f4*/ 	.word	0x000001f0


	//   ....[3]....
        /*07f8*/ 	.word	0x00000370


	//   ....[4]....
        /*07fc*/ 	.word	0x000004d0


	//   ....[5]....
        /*0800*/ 	.word	0x000005f0


	//   ....[6]....
        /*0804*/ 	.word	0x00000750


	//   ....[7]....
        /*0808*/ 	.word	0x000031e0


	//   ....[8]....
        /*080c*/ 	.word	0x000031f0


	//   ....[9]....
        /*0810*/ 	.word	0x00003c00


	//   ....[10]....
        /*0814*/ 	.word	0x00003c10


	//   ....[11]....
        /*0818*/ 	.word	0x000045e0


	//   ....[12]....
        /*081c*/ 	.word	0x000045f0


	//   ....[13]....
        /*0820*/ 	.word	0x000049b0


	//   ....[14]....
        /*0824*/ 	.word	0x000049c0


	//   ....[15]....
        /*0828*/ 	.word	0x00005a50


	//   ....[16]....
        /*082c*/ 	.word	0x00007c00


	//   ....[17]....
        /*0830*/ 	.word	0x00008360


	//   ....[18]....
        /*0834*/ 	.word	0x00008370


	//   ....[19]....
        /*0838*/ 	.word	0x00008380


	//   ....[20]....
        /*083c*/ 	.word	0x00008390


	//   ....[21]....
        /*0840*/ 	.word	0x000086b0


	//   ....[22]....
        /*0844*/ 	.word	0x000086c0


	//   ....[23]....
        /*0848*/ 	.word	0x000086d0


	//   ....[24]....
        /*084c*/ 	.word	0x000086e0


	//   ....[25]....
        /*0850*/ 	.word	0x00009940


	//   ....[26]....
        /*0854*/ 	.word	0x00009960


	//   ....[27]....
        /*0858*/ 	.word	0x00009970


	//   ....[28]....
        /*085c*/ 	.word	0x00009980


	//   ....[29]....
        /*0860*/ 	.word	0x00009a60


	//   ....[30]....
        /*0864*/ 	.word	0x00009a80


	//   ....[31]....
        /*0868*/ 	.word	0x00009a90


	//   ....[32]....
        /*086c*/ 	.word	0x00009b20


	//   ....[33]....
        /*0870*/ 	.word	0x0000b2b0


	//   ....[34]....
        /*0874*/ 	.word	0x0000b2f0


	//   ....[35]....
        /*0878*/ 	.word	0x0000b770


	//   ....[36]....
        /*087c*/ 	.word	0x0000b850


	//   ....[37]....
        /*0880*/ 	.word	0x0000bba0


	//   ....[38]....
        /*0884*/ 	.word	0x0000bcc0


	//   ....[39]....
        /*0888*/ 	.word	0x0000c690


	//   ....[40]....
        /*088c*/ 	.word	0x0000ce00


	//   ....[41]....
        /*0890*/ 	.word	0x0000ce50


	//   ....[42]....
        /*0894*/ 	.word	0x0000d4f0


	//   ....[43]....
        /*0898*/ 	.word	0x0000d510


	//   ....[44]....
        /*089c*/ 	.word	0x0000dd20


	//   ....[45]....
        /*08a0*/ 	.word	0x0000de10


	//   ....[46]....
        /*08a4*/ 	.word	0x0000eac0


	//   ....[47]....
        /*08a8*/ 	.word	0x0000f3b0


	//   ....[48]....
        /*08ac*/ 	.word	0x0000f410


	//   ....[49]....
        /*08b0*/ 	.word	0x0000fc20


	//   ....[50]....
        /*08b4*/ 	.word	0x0000fc90


	//   ....[51]....
        /*08b8*/ 	.word	0x00010940


	//   ....[52]....
        /*08bc*/ 	.word	0x00010a50


	//   ....[53]....
        /*08c0*/ 	.word	0x00010a70


	//   ....[54]....
        /*08c4*/ 	.word	0x00010be0


	//   ....[55]....
        /*08c8*/ 	.word	0x00010db0


	//   ....[56]....
        /*08cc*/ 	.word	0x00012260


	//   ....[57]....
        /*08d0*/ 	.word	0x00012600


	//   ....[58]....
        /*08d4*/ 	.word	0x00012610


	//   ....[59]....
        /*08d8*/ 	.word	0x00012620


	//   ....[60]....
        /*08dc*/ 	.word	0x00012630


	//   ....[61]....
        /*08e0*/ 	.word	0x00013360


	//   ....[62]....
        /*08e4*/ 	.word	0x00013380


	//   ....[63]....
        /*08e8*/ 	.word	0x00013620


	//   ....[64]....
        /*08ec*/ 	.word	0x00013640


	//   ....[65]....
        /*08f0*/ 	.word	0x00013f60


	//   ....[66]....
        /*08f4*/ 	.word	0x00013fa0


	//   ....[67]....
        /*08f8*/ 	.word	0x000149d0


	//   ....[68]....
        /*08fc*/ 	.word	0x000149f0


	//   ....[69]....
        /*0900*/ 	.word	0x00015f80


	//   ....[70]....
        /*0904*/ 	.word	0x00015fc0


	//   ....[71]....
        /*0908*/ 	.word	0x00016200


	//   ....[72]....
        /*090c*/ 	.word	0x00016220


	//   ....[73]....
        /*0910*/ 	.word	0x000164d0


	//   ....[74]....
        /*0914*/ 	.word	0x000166c0


	//   ....[75]....
        /*0918*/ 	.word	0x000166f0


	//   ....[76]....
        /*091c*/ 	.word	0x00016720


	//   ....[77]....
        /*0920*/ 	.word	0x00016750


	//   ....[78]....
        /*0924*/ 	.word	0x00016780


	//   ....[79]....
        /*0928*/ 	.word	0x000167b0


	//   ....[80]....
        /*092c*/ 	.word	0x00016940


	//   ....[81]....
        /*0930*/ 	.word	0x00016970


	//   ....[82]....
        /*0934*/ 	.word	0x000169a0


	//   ....[83]....
        /*0938*/ 	.word	0x000169d0


	//   ....[84]....
        /*093c*/ 	.word	0x00016a00


	//   ....[85]....
        /*0940*/ 	.word	0x00016a30


	//   ....[86]....
        /*0944*/ 	.word	0x00016ac0


	//   ....[87]....
        /*0948*/ 	.word	0x00016af0


	//   ....[88]....
        /*094c*/ 	.word	0x00016b00


	//   ....[89]....
        /*0950*/ 	.word	0x00016b40


	//   ....[90]....
        /*0954*/ 	.word	0x00018050


	//   ....[91]....
        /*0958*/ 	.word	0x0001ab30


	//   ....[92]....
        /*095c*/ 	.word	0x0001ab50


	//   ....[93]....
        /*0960*/ 	.word	0x0001abe0


	//   ....[94]....
        /*0964*/ 	.word	0x0001ac00


	//   ....[95]....
        /*0968*/ 	.word	0x0001ac80


	//   ....[96]....
        /*096c*/ 	.word	0x0001aca0


	//   ....[97]....
        /*0970*/ 	.word	0x0001acb0


	//   ....[98]....
        /*0974*/ 	.word	0x0001acc0


	//   ....[99]....
        /*0978*/ 	.word	0x0001b4c0


	//   ....[100]....
        /*097c*/ 	.word	0x0001b4f0


	//   ....[101]....
        /*0980*/ 	.word	0x0001b590


	//   ....[102]....
        /*0984*/ 	.word	0x0001b5b0


	//   ....[103]....
        /*0988*/ 	.word	0x0001b630


	//   ....[104]....
        /*098c*/ 	.word	0x0001b650


	//   ....[105]....
        /*0990*/ 	.word	0x0001b660


	//   ....[106]....
        /*0994*/ 	.word	0x0001b6d0


	//   ....[107]....
        /*0998*/ 	.word	0x0001baf0


	//   ....[108]....
        /*099c*/ 	.word	0x0001bbb0


	//   ....[109]....
        /*09a0*/ 	.word	0x0001bd00


	//   ....[110]....
        /*09a4*/ 	.word	0x0001bd40


	//   ....[111]....
        /*09a8*/ 	.word	0x0001bd50


	//   ....[112]....
        /*09ac*/ 	.word	0x0001bd60


	//   ....[113]....
        /*09b0*/ 	.word	0x0001beb0


	//   ....[114]....
        /*09b4*/ 	.word	0x0001c000


	//   ....[115]....
        /*09b8*/ 	.word	0x0001c800


	//   ....[116]....
        /*09bc*/ 	.word	0x0001c820


	//   ....[117]....
        /*09c0*/ 	.word	0x0001c870


	//   ....[118]....
        /*09c4*/ 	.word	0x0001c880


	//   ....[119]....
        /*09c8*/ 	.word	0x0001c8c0


	//   ....[120]....
        /*09cc*/ 	.word	0x0001c8d0


	//   ....[121]....
        /*09d0*/ 	.word	0x0001c8e0


	//   ....[122]....
        /*09d4*/ 	.word	0x0001c920


	//   ....[123]....
        /*09d8*/ 	.word	0x0001cc20


	//   ....[124]....
        /*09dc*/ 	.word	0x0001cc50


	//   ....[125]....
        /*09e0*/ 	.word	0x0001cc80


	//   ....[126]....
        /*09e4*/ 	.word	0x0001cca0


	//   ....[127]....
        /*09e8*/ 	.word	0x0001ccd0


	//   ....[128]....
        /*09ec*/ 	.word	0x0001ccf0


	//   ....[129]....
        /*09f0*/ 	.word	0x0001cdf0


	//   ....[130]....
        /*09f4*/ 	.word	0x0001cf40


	//   ....[131]....
        /*09f8*/ 	.word	0x0001d580


	//   ....[132]....
        /*09fc*/ 	.word	0x0001d5b0


	//   ....[133]....
        /*0a00*/ 	.word	0x0001d610


	//   ....[134]....
        /*0a04*/ 	.word	0x0001d640


	//   ....[135]....
        /*0a08*/ 	.word	0x0001d670


	//   ....[136]....
        /*0a0c*/ 	.word	0x0001d6a0


	//   ....[137]....
        /*0a10*/ 	.word	0x0001d6d0


	//   ....[138]....
        /*0a14*/ 	.word	0x0001d700


	//   ....[139]....
        /*0a18*/ 	.word	0x0001d8a0


	//   ....[140]....
        /*0a1c*/ 	.word	0x0001d8d0


	//   ....[141]....
        /*0a20*/ 	.word	0x0001d900


	//   ....[142]....
        /*0a24*/ 	.word	0x0001d930


	//   ....[143]....
        /*0a28*/ 	.word	0x0001d960


	//   ....[144]....
        /*0a2c*/ 	.word	0x0001d990


	//   ....[145]....
        /*0a30*/ 	.word	0x0001da50


	//   ....[146]....
        /*0a34*/ 	.word	0x0001da70


	//   ....[147]....
        /*0a38*/ 	.word	0x0001da90


	//   ....[148]....
        /*0a3c*/ 	.word	0x0001daf0


	//   ....[149]....
        /*0a40*/ 	.word	0x0001e520


	//   ....[150]....
        /*0a44*/ 	.word	0x0001e840


	//   ....[151]....
        /*0a48*/ 	.word	0x0001e8d0


	//   ....[152]....
        /*0a4c*/ 	.word	0x0001e9c0


	//   ....[153]....
        /*0a50*/ 	.word	0x0001ea50


	//   ....[154]....
        /*0a54*/ 	.word	0x0001eb30


	//   ....[155]....
        /*0a58*/ 	.word	0x0001ebc0


	//   ....[156]....
        /*0a5c*/ 	.word	0x0001ed40


	//   ....[157]....
        /*0a60*/ 	.word	0x0001edd0


	//   ....[158]....
        /*0a64*/ 	.word	0x0001ee20


	//   ....[159]....
        /*0a68*/ 	.word	0x0001ee70


	//   ....[160]....
        /*0a6c*/ 	.word	0x0001ef10


	//   ....[161]....
        /*0a70*/ 	.word	0x0001efa0


	//   ....[162]....
        /*0a74*/ 	.word	0x0001eff0


	//   ....[163]....
        /*0a78*/ 	.word	0x0001f040


	//   ....[164]....
        /*0a7c*/ 	.word	0x0001f140


	//   ....[165]....
        /*0a80*/ 	.word	0x0001f1f0


	//   ....[166]....
        /*0a84*/ 	.word	0x0001f270


	//   ....[167]....
        /*0a88*/ 	.word	0x0001f2e0


	//   ....[168]....
        /*0a8c*/ 	.word	0x0001f430


	//   ....[169]....
        /*0a90*/ 	.word	0x0001f580


	//   ....[170]....
        /*0a94*/ 	.word	0x0001f5d0


	//   ....[171]....
        /*0a98*/ 	.word	0x0001f620


	//   ....[172]....
        /*0a9c*/ 	.word	0x0001f910


	//   ....[173]....
        /*0aa0*/ 	.word	0x0001fbf0


	//   ....[174]....
        /*0aa4*/ 	.word	0x0001fce0


	//   ....[175]....
        /*0aa8*/ 	.word	0x0001fd80


	//   ....[176]....
        /*0aac*/ 	.word	0x0001fde0


	//   ....[177]....
        /*0ab0*/ 	.word	0x0001fed0


	//   ....[178]....
        /*0ab4*/ 	.word	0x0001ff40


	//   ....[179]....
        /*0ab8*/ 	.word	0x00020030


	//   ....[180]....
        /*0abc*/ 	.word	0x000200a0


	//   ....[181]....
        /*0ac0*/ 	.word	0x00020180


	//   ....[182]....
        /*0ac4*/ 	.word	0x00020230


	//   ....[183]....
        /*0ac8*/ 	.word	0x000202a0


	//   ....[184]....
        /*0acc*/ 	.word	0x00020300


	//   ....[185]....
        /*0ad0*/ 	.word	0x000203f0


	//   ....[186]....
        /*0ad4*/ 	.word	0x00020450


	//   ....[187]....
        /*0ad8*/ 	.word	0x00020550


	//   ....[188]....
        /*0adc*/ 	.word	0x000205b0


	//   ....[189]....
        /*0ae0*/ 	.word	0x00020690


	//   ....[190]....
        /*0ae4*/ 	.word	0x000207d0


	//   ....[191]....
        /*0ae8*/ 	.word	0x000208c0


	//   ....[192]....
        /*0aec*/ 	.word	0x00020b50


	//   ....[193]....
        /*0af0*/ 	.word	0x00020ba0


	//   ....[194]....
        /*0af4*/ 	.word	0x00020d70


	//   ....[195]....
        /*0af8*/ 	.word	0x00020dc0


	//   ....[196]....
        /*0afc*/ 	.word	0x00020f90


	//   ....[197]....
        /*0b00*/ 	.word	0x00020fe0


	//   ....[198]....
        /*0b04*/ 	.word	0x000210d0


	//   ....[199]....
        /*0b08*/ 	.word	0x00021170


	//   ....[200]....
        /*0b0c*/ 	.word	0x000211d0


	//   ....[201]....
        /*0b10*/ 	.word	0x00021280


	//   ....[202]....
        /*0b14*/ 	.word	0x000212e0


	//   ....[203]....
        /*0b18*/ 	.word	0x00021390


	//   ....[204]....
        /*0b1c*/ 	.word	0x000213f0


	//   ....[205]....
        /*0b20*/ 	.word	0x000214a0


	//   ....[206]....
        /*0b24*/ 	.word	0x00021590


	//   ....[207]....
        /*0b28*/ 	.word	0x00021670


	//   ....[208]....
        /*0b2c*/ 	.word	0x00021780


	//   ....[209]....
        /*0b30*/ 	.word	0x00021880


	//   ....[210]....
        /*0b34*/ 	.word	0x000219b0


	//   ....[211]....
        /*0b38*/ 	.word	0x00021a90


	//   ....[212]....
        /*0b3c*/ 	.word	0x00021b90


	//   ....[213]....
        /*0b40*/ 	.word	0x00021c70


	//   ....[214]....
        /*0b44*/ 	.word	0x00021d00


	//   ....[215]....
        /*0b48*/ 	.word	0x00021da0


	//   ....[216]....
        /*0b4c*/ 	.word	0x00021f10


	//   ....[217]....
        /*0b50*/ 	.word	0x00021f80


	//   ....[218]....
        /*0b54*/ 	.word	0x00021ff0


	//   ....[219]....
        /*0b58*/ 	.word	0x00022060


	//   ....[220]....
        /*0b5c*/ 	.word	0x000220d0


	//   ....[221]....
        /*0b60*/ 	.word	0x00022150


	//   ....[222]....
        /*0b64*/ 	.word	0x000221d0


	//   ....[223]....
        /*0b68*/ 	.word	0x00022260


	//   ....[224]....
        /*0b6c*/ 	.word	0x000222d0


	//   ....[225]....
        /*0b70*/ 	.word	0x00022340


	//   ....[226]....
        /*0b74*/ 	.word	0x000223b0


	//   ....[227]....
        /*0b78*/ 	.word	0x00022430


	//   ....[228]....
        /*0b7c*/ 	.word	0x000224a0


	//   ....[229]....
        /*0b80*/ 	.word	0x00022550


	//   ....[230]....
        /*0b84*/ 	.word	0x000225a0


	//   ....[231]....
        /*0b88*/ 	.word	0x00022630


	//   ....[232]....
        /*0b8c*/ 	.word	0x00022760


	//----- nvinfo : EIATTR_REG_RECONFIG
	.align		4
.L_1024:
        /*0b90*/ 	.byte	0x01, 0x54
	.zero		2


	//----- nvinfo : EIATTR_SYSCALL_OFFSETS
	.align		4
        /*0b94*/ 	.byte	0x04, 0x46
        /*0b96*/ 	.short	(.L_1026 - .L_1025)


	//   ....[0]....
.L_1025:
        /*0b98*/ 	.word	0x000024b0


	//   ....[1]....
        /*0b9c*/ 	.word	0x00002600


	//   ....[2]....
        /*0ba0*/ 	.word	0x00007da0


	//   ....[3]....
        /*0ba4*/ 	.word	0x000080d0


	//   ....[4]....
        /*0ba8*/ 	.word	0x00019f10


	//   ....[5]....
        /*0bac*/ 	.word	0x0001a060


	//   ....[6]....
        /*0bb0*/ 	.word	0x0001a150


	//   ....[7]....
        /*0bb4*/ 	.word	0x0001b120


	//----- nvinfo : EIATTR_MBARRIER_INSTR_OFFSETS
	.align		4
.L_1026:
        /*0bb8*/ 	.byte	0x04, 0x39
        /*0bba*/ 	.short	(.L_1028 - .L_1027)


	//   ....[0]....
.L_1027:
        /*0bbc*/ 	.word	0x00000250
        /*0bc0*/ 	.word	0x000000ff
        /*0bc4*/ 	.word	0x00028c00
        /*0bc8*/ 	.short	0x0100
        /*0bca*/ 	.byte	0x08
	.zero		1


	//   ....[1]....
        /*0bcc*/ 	.word	0x00000270
        /*0bd0*/ 	.word	0x000000ff
        /*0bd4*/ 	.word	0x00028c20
        /*0bd8*/ 	.short	0x0100
        /*0bda*/ 	.byte	0x08
	.zero		1


	//   ....[2]....
        /*0bdc*/ 	.word	0x00000320
        /*0be0*/ 	.word	0x000000ff
        /*0be4*/ 	.word	0x00028c30
        /*0be8*/ 	.short	0x0100
        /*0bea*/ 	.byte	0x06
	.zero		1


	//   ....[3]....
        /*0bec*/ 	.word	0x00000330
        /*0bf0*/ 	.word	0x000000ff
        /*0bf4*/ 	.word	0x00028c40
        /*0bf8*/ 	.short	0x0100
        /*0bfa*/ 	.byte	0x06
	.zero		1


	//   ....[4]....
        /*0bfc*/ 	.word	0x00000340
        /*0c00*/ 	.word	0x000000ff
        /*0c04*/ 	.word	0x00028c38
        /*0c08*/ 	.short	0x0100
        /*0c0a*/ 	.byte	0x06
	.zero		1


	//   ....[5]....
        /*0c0c*/ 	.word	0x00000350
        /*0c10*/ 	.word	0x000000ff
        /*0c14*/ 	.word	0x00028c48
        /*0c18*/ 	.short	0x0100
        /*0c1a*/ 	.byte	0x06
	.zero		1


	//   ....[6]....
        /*0c1c*/ 	.word	0x00000480
        /*0c20*/ 	.word	0x000000ff
        /*0c24*/ 	.word	0x00028c50
        /*0c28*/ 	.short	0x0100
        /*0c2a*/ 	.byte	0x08
	.zero		1


	//   ....[7]....
        /*0c2c*/ 	.word	0x00000490
        /*0c30*/ 	.word	0x000000ff
        /*0c34*/ 	.word	0x00028c60
        /*0c38*/ 	.short	0x0100
        /*0c3a*/ 	.byte	0x08
	.zero		1


	//   ....[8]....
        /*0c3c*/ 	.word	0x000004a0
        /*0c40*/ 	.word	0x000000ff
        /*0c44*/ 	.word	0x00028c58
        /*0c48*/ 	.short	0x0100
        /*0c4a*/ 	.byte	0x08
	.zero		1


	//   ....[9]....
        /*0c4c*/ 	.word	0x000004b0
        /*0c50*/ 	.word	0x000000ff
        /*0c54*/ 	.word	0x00028c68
        /*0c58*/ 	.short	0x0100
        /*0c5a*/ 	.byte	0x08
	.zero		1


	//   ....[10]....
        /*0c5c*/ 	.word	0x000005a0
        /*0c60*/ 	.word	0x000000ff
        /*0c64*/ 	.word	0x00028c70
        /*0c68*/ 	.short	0x0100
        /*0c6a*/ 	.byte	0x06
	.zero		1


	//   ....[11]....
        /*0c6c*/ 	.word	0x000005b0
        /*0c70*/ 	.word	0x000000ff
        /*0c74*/ 	.word	0x00028c80
        /*0c78*/ 	.short	0x0100
        /*0c7a*/ 	.byte	0x06
	.zero		1


	//   ....[12]....
        /*0c7c*/ 	.word	0x000005c0
        /*0c80*/ 	.word	0x000000ff
        /*0c84*/ 	.word	0x00028c78
        /*0c88*/ 	.short	0x0100
        /*0c8a*/ 	.byte	0x06
	.zero		1


	//   ....[13]....
        /*0c8c*/ 	.word	0x000005d0
        /*0c90*/ 	.word	0x000000ff
        /*0c94*/ 	.word	0x00028c88
        /*0c98*/ 	.short	0x0100
        /*0c9a*/ 	.byte	0x06
	.zero		1


	//   ....[14]....
        /*0c9c*/ 	.word	0x00000700
        /*0ca0*/ 	.word	0x000000ff
        /*0ca4*/ 	.word	0x00028c90
        /*0ca8*/ 	.short	0x0100
        /*0caa*/ 	.byte	0x08
	.zero		1


	//   ....[15]....
        /*0cac*/ 	.word	0x00000710
        /*0cb0*/ 	.word	0x000000ff
        /*0cb4*/ 	.word	0x00028ca0
        /*0cb8*/ 	.short	0x0100
        /*0cba*/ 	.byte	0x08
	.zero		1


	//   ....[16]....
        /*0cbc*/ 	.word	0x00000720
        /*0cc0*/ 	.word	0x000000ff
        /*0cc4*/ 	.word	0x00028c98
        /*0cc8*/ 	.short	0x0100
        /*0cca*/ 	.byte	0x08
	.zero		1


	//   ....[17]....
        /*0ccc*/ 	.word	0x00000730
        /*0cd0*/ 	.word	0x000000ff
        /*0cd4*/ 	.word	0x00028ca8
        /*0cd8*/ 	.short	0x0100
        /*0cda*/ 	.byte	0x08
	.zero		1


	//   ....[18]....
        /*0cdc*/ 	.word	0x00000860
        /*0ce0*/ 	.word	0x000000ff
        /*0ce4*/ 	.word	0x00028cb0
        /*0ce8*/ 	.short	0x0100
        /*0cea*/ 	.byte	0x08
	.zero		1


	//   ....[19]....
        /*0cec*/ 	.word	0x00000870
        /*0cf0*/ 	.word	0x000000ff
        /*0cf4*/ 	.word	0x00028cc0
        /*0cf8*/ 	.short	0x0100
        /*0cfa*/ 	.byte	0x08
	.zero		1


	//   ....[20]....
        /*0cfc*/ 	.word	0x00000880
        /*0d00*/ 	.word	0x000000ff
        /*0d04*/ 	.word	0x00028cb8
        /*0d08*/ 	.short	0x0100
        /*0d0a*/ 	.byte	0x08
	.zero		1


	//   ....[21]....
        /*0d0c*/ 	.word	0x00000890
        /*0d10*/ 	.word	0x000000ff
        /*0d14*/ 	.word	0x00028cc8
        /*0d18*/ 	.short	0x0100
        /*0d1a*/ 	.byte	0x08
	.zero		1


	//   ....[22]....
        /*0d1c*/ 	.word	0x00003190
        /*0d20*/ 	.word	0x0000003d
        /*0d24*/ 	.word	0x00028c90
        /*0d28*/ 	.short	0x010a
        /*0d2a*/ 	.byte	0x3f
	.zero		1


	//   ....[23]....
        /*0d2c*/ 	.word	0x00003bb0
        /*0d30*/ 	.word	0x0000003d
        /*0d34*/ 	.word	0x00028c90
        /*0d38*/ 	.short	0x010a
        /*0d3a*/ 	.byte	0x3f
	.zero		1


	//   ....[24]....
        /*0d3c*/ 	.word	0x00004450
        /*0d40*/ 	.word	0x0000003d
        /*0d44*/ 	.word	0x00028c90
        /*0d48*/ 	.short	0x010a
        /*0d4a*/ 	.byte	0x3f
	.zero		1


	//   ....[25]....
        /*0d4c*/ 	.word	0x00004810
        /*0d50*/ 	.word	0x00000004
        /*0d54*/ 	.word	0x00000000
        /*0d58*/ 	.short	0x0101
        /*0d5a*/ 	.byte	0x3f
	.zero		1


	//   ....[26]....
        /*0d5c*/ 	.word	0x00004850
        /*0d60*/ 	.word	0x0000003d
        /*0d64*/ 	.word	0x00028cb0
        /*0d68*/ 	.short	0x010a
        /*0d6a*/ 	.byte	0x3f
	.zero		1


	//   ....[27]....
        /*0d6c*/ 	.word	0x000051e0
        /*0d70*/ 	.word	0x0000003d
        /*0d74*/ 	.word	0x00000000
        /*0d78*/ 	.short	0x0101
        /*0d7a*/ 	.byte	0x3f
	.zero		1


	//   ....[28]....
        /*0d7c*/ 	.word	0x00005b50
        /*0d80*/ 	.word	0x0000000c
        /*0d84*/ 	.word	0x00028c50
        /*0d88*/ 	.short	0x010a
        /*0d8a*/ 	.byte	0x3f
	.zero		1


	//   ....[29]....
        /*0d8c*/ 	.word	0x00005f10
        /*0d90*/ 	.word	0x0000000c
        /*0d94*/ 	.word	0x00000000
        /*0d98*/ 	.short	0x0101
        /*0d9a*/ 	.byte	0x3f
	.zero		1


	//   ....[30]....
        /*0d9c*/ 	.word	0x00006830
        /*0da0*/ 	.word	0x00000015
        /*0da4*/ 	.word	0x00028c50
        /*0da8*/ 	.short	0x010a
        /*0daa*/ 	.byte	0x3f
	.zero		1


	//   ....[31]....
        /*0dac*/ 	.word	0x00006880
        /*0db0*/ 	.word	0x00000015
        /*0db4*/ 	.word	0x00028c50
        /*0db8*/ 	.short	0x010a
        /*0dba*/ 	.byte	0x3f
	.zero		1


	//   ....[32]....
        /*0dbc*/ 	.word	0x00006b70
        /*0dc0*/ 	.word	0x00000015
        /*0dc4*/ 	.word	0x00000000
        /*0dc8*/ 	.short	0x0101
        /*0dca*/ 	.byte	0x3f
	.zero		1


	//   ....[33]....
        /*0dcc*/ 	.word	0x00007e40
        /*0dd0*/ 	.word	0x00000002
        /*0dd4*/ 	.word	0x00028c00
        /*0dd8*/ 	.short	0x010a
        /*0dda*/ 	.byte	0x3f
	.zero		1


	//   ....[34]....
        /*0ddc*/ 	.word	0x00007e90
        /*0de0*/ 	.word	0x00000002
        /*0de4*/ 	.word	0x00028c00
        /*0de8*/ 	.short	0x010a
        /*0dea*/ 	.byte	0x3f
	.zero		1


	//   ....[35]....
        /*0dec*/ 	.word	0x00008950
        /*0df0*/ 	.word	0x00000002
        /*0df4*/ 	.word	0x00028c00
        /*0df8*/ 	.short	0x010a
        /*0dfa*/ 	.byte	0x3f
	.zero		1


	//   ....[36]....
        /*0dfc*/ 	.word	0x00009db0
        /*0e00*/ 	.word	0x00000002
        /*0e04*/ 	.word	0x00028c00
        /*0e08*/ 	.short	0x010a
        /*0e0a*/ 	.byte	0x3f
	.zero		1


	//   ....[37]....
        /*0e0c*/ 	.word	0x0000ac20
        /*0e10*/ 	.word	0x00000015
        /*0e14*/ 	.word	0x00028c30
        /*0e18*/ 	.short	0x010a
        /*0e1a*/ 	.byte	0x3f
	.zero		1


	//   ....[38]....
        /*0e1c*/ 	.word	0x0000acd0
        /*0e20*/ 	.word	0x00000015
        /*0e24*/ 	.word	0x00028c30
        /*0e28*/ 	.short	0x010a
        /*0e2a*/ 	.byte	0x3f
	.zero		1


	//   ....[39]....
        /*0e2c*/ 	.word	0x0000bf50
        /*0e30*/ 	.word	0x00000028
        /*0e34*/ 	.word	0x00000000
        /*0e38*/ 	.short	0x0101
        /*0e3a*/ 	.byte	0x3f
	.zero		1


	//   ....[40]....
        /*0e3c*/ 	.word	0x0000c370
        /*0e40*/ 	.word	0x00000015
        /*0e44*/ 	.word	0x00028c50
        /*0e48*/ 	.short	0x010a
        /*0e4a*/ 	.byte	0x3f
	.zero		1


	//   ....[41]....
        /*0e4c*/ 	.word	0x0000c430
        /*0e50*/ 	.word	0x00000015
        /*0e54*/ 	.word	0x00028c50
        /*0e58*/ 	.short	0x010a
        /*0e5a*/ 	.byte	0x3f
	.zero		1


	//   ....[42]....
        /*0e5c*/ 	.word	0x0000c730
        /*0e60*/ 	.word	0x00000015
        /*0e64*/ 	.word	0x00000000
        /*0e68*/ 	.short	0x0101
        /*0e6a*/ 	.byte	0x3f
	.zero		1


	//   ....[43]....
        /*0e6c*/ 	.word	0x0000c8d0
        /*0e70*/ 	.word	0x000000d1
        /*0e74*/ 	.word	0x00028c30
        /*0e78*/ 	.short	0x010a
        /*0e7a*/ 	.byte	0x3f
	.zero		1


	//   ....[44]....
        /*0e7c*/ 	.word	0x0000c940
        /*0e80*/ 	.word	0x000000d1
        /*0e84*/ 	.word	0x00028c30
        /*0e88*/ 	.short	0x010a
        /*0e8a*/ 	.byte	0x3f
	.zero		1


	//   ....[45]....
        /*0e8c*/ 	.word	0x0000d680
        /*0e90*/ 	.word	0x0000000f
        /*0e94*/ 	.word	0x00000000
        /*0e98*/ 	.short	0x0101
        /*0e9a*/ 	.byte	0x3f
	.zero		1


	//   ....[46]....
        /*0e9c*/ 	.word	0x0000e800
        /*0ea0*/ 	.word	0x000000d1
        /*0ea4*/ 	.word	0x00028c50
        /*0ea8*/ 	.short	0x010a
        /*0eaa*/ 	.byte	0x3f
	.zero		1


	//   ....[47]....
        /*0eac*/ 	.word	0x0000e850
        /*0eb0*/ 	.word	0x000000d1
        /*0eb4*/ 	.word	0x00028c50
        /*0eb8*/ 	.short	0x010a
        /*0eba*/ 	.byte	0x3f
	.zero		1


	//   ....[48]....
        /*0ebc*/ 	.word	0x0000eb70
        /*0ec0*/ 	.word	0x000000d1
        /*0ec4*/ 	.word	0x00000000
        /*0ec8*/ 	.short	0x0101
        /*0eca*/ 	.byte	0x3f
	.zero		1


	//   ....[49]....
        /*0ecc*/ 	.word	0x0000eca0
        /*0ed0*/ 	.word	0x00000015
        /*0ed4*/ 	.word	0x00028c30
        /*0ed8*/ 	.short	0x010a
        /*0eda*/ 	.byte	0x3f
	.zero		1


	//   ....[50]....
        /*0edc*/ 	.word	0x0000ed10
        /*0ee0*/ 	.word	0x00000015
        /*0ee4*/ 	.word	0x00028c30
        /*0ee8*/ 	.short	0x010a
        /*0eea*/ 	.byte	0x3f
	.zero		1


	//   ....[51]....
        /*0eec*/ 	.word	0x0000f790
        /*0ef0*/ 	.word	0x00000014
        /*0ef4*/ 	.word	0x00000000
        /*0ef8*/ 	.short	0x0101
        /*0efa*/ 	.byte	0x3f
	.zero		1


	//   ....[52]....
        /*0efc*/ 	.word	0x00010680
        /*0f00*/ 	.word	0x00000015
        /*0f04*/ 	.word	0x00028c50
        /*0f08*/ 	.short	0x010a
        /*0f0a*/ 	.byte	0x3f
	.zero		1


	//   ....[53]....
        /*0f0c*/ 	.word	0x000106d0
        /*0f10*/ 	.word	0x00000015
        /*0f14*/ 	.word	0x00028c50
        /*0f18*/ 	.short	0x010a
        /*0f1a*/ 	.byte	0x3f
	.zero		1


	//   ....[54]....
        /*0f1c*/ 	.word	0x000109f0
        /*0f20*/ 	.word	0x00000015
        /*0f24*/ 	.word	0x00000000
        /*0f28*/ 	.short	0x0101
        /*0f2a*/ 	.byte	0x3f
	.zero		1


	//   ....[55]....
        /*0f2c*/ 	.word	0x000132e0
        /*0f30*/ 	.word	0x00000000
        /*0f34*/ 	.word	0x00000000
        /*0f38*/ 	.short	0x0101
        /*0f3a*/ 	.byte	0x3f
	.zero		1


	//   ....[56]....
        /*0f3c*/ 	.word	0x00013fc0
        /*0f40*/ 	.word	0x00000008
        /*0f44*/ 	.word	0x00000000
        /*0f48*/ 	.short	0x0101
        /*0f4a*/ 	.byte	0x3f
	.zero		1


	//   ....[57]....
        /*0f4c*/ 	.word	0x00018130
        /*0f50*/ 	.word	0x00000011
        /*0f54*/ 	.word	0x00028c20
        /*0f58*/ 	.short	0x010a
        /*0f5a*/ 	.byte	0x3f
	.zero		1


	//   ....[58]....
        /*0f5c*/ 	.word	0x000181c0
        /*0f60*/ 	.word	0x00000003
        /*0f64*/ 	.word	0x00028ca0
        /*0f68*/ 	.short	0x010a
        /*0f6a*/ 	.byte	0x3f
	.zero		1


	//   ....[59]....
        /*0f6c*/ 	.word	0x00018410
        /*0f70*/ 	.word	0x00000003
        /*0f74*/ 	.word	0x00028cc0
        /*0f78*/ 	.short	0x010a
        /*0f7a*/ 	.byte	0x3f
	.zero		1


	//   ....[60]....
        /*0f7c*/ 	.word	0x00018de0
        /*0f80*/ 	.word	0x00000009
        /*0f84*/ 	.word	0x00028ca0
        /*0f88*/ 	.short	0x010a
        /*0f8a*/ 	.byte	0x3f
	.zero		1


	//   ....[61]....
        /*0f8c*/ 	.word	0x00019020
        /*0f90*/ 	.word	0x00000009
        /*0f94*/ 	.word	0x00028cc0
        /*0f98*/ 	.short	0x010a
        /*0f9a*/ 	.byte	0x3f
	.zero		1


	//   ....[62]....
        /*0f9c*/ 	.word	0x0001a940
        /*0fa0*/ 	.word	0x0000001e
        /*0fa4*/ 	.word	0x00028c40
        /*0fa8*/ 	.short	0x010a
        /*0faa*/ 	.byte	0x3f
	.zero		1


	//   ....[63]....
        /*0fac*/ 	.word	0x0001adc0
        /*0fb0*/ 	.word	0x0000001e
        /*0fb4*/ 	.word	0x00028c30
        /*0fb8*/ 	.short	0x0107
        /*0fba*/ 	.byte	0x3f
	.zero		1


	//   ....[64]....
        /*0fbc*/ 	.word	0x0001ae90
        /*0fc0*/ 	.word	0x0000001e
        /*0fc4*/ 	.word	0x00028c30
        /*0fc8*/ 	.short	0x0101
        /*0fca*/ 	.byte	0x3f
	.zero		1


	//   ....[65]....
        /*0fcc*/ 	.word	0x0001b770
        /*0fd0*/ 	.word	0x00000011
        /*0fd4*/ 	.word	0x00028c00
        /*0fd8*/ 	.short	0x0107
        /*0fda*/ 	.byte	0x3f
	.zero		1


	//   ....[66]....
        /*0fdc*/ 	.word	0x0001b860
        /*0fe0*/ 	.word	0x00000011
        /*0fe4*/ 	.word	0x00028c00
        /*0fe8*/ 	.short	0x0101
        /*0fea*/ 	.byte	0x3f
	.zero		1


	//   ....[67]....
        /*0fec*/ 	.word	0x0001b880
        /*0ff0*/ 	.word	0x00000011
        /*0ff4*/ 	.word	0x00028c20
        /*0ff8*/ 	.short	0x010a
        /*0ffa*/ 	.byte	0x3f
	.zero		1


	//   ....[68]....
        /*0ffc*/ 	.word	0x0001b910
        /*1000*/ 	.word	0x0000001e
        /*1004*/ 	.word	0x00028c60
        /*1008*/ 	.short	0x010a
        /*100a*/ 	.byte	0x3f
	.zero		1


	//   ....[69]....
        /*100c*/ 	.word	0x0001c220
        /*1010*/ 	.word	0x0000001e
        /*1014*/ 	.word	0x00028c50
        /*1018*/ 	.short	0x0107
        /*101a*/ 	.byte	0x3f
	.zero		1


	//   ....[70]....
        /*101c*/ 	.word	0x0001c2f0
        /*1020*/ 	.word	0x0000001e
        /*1024*/ 	.word	0x00028c50
        /*1028*/ 	.short	0x0101
        /*102a*/ 	.byte	0x3f
	.zero		1


	//   ....[71]....
        /*102c*/ 	.word	0x0001c680
        /*1030*/ 	.word	0x00000006
        /*1034*/ 	.word	0x00028c40
        /*1038*/ 	.short	0x010a
        /*103a*/ 	.byte	0x3f
	.zero		1


	//   ....[72]....
        /*103c*/ 	.word	0x0001c9a0
        /*1040*/ 	.word	0x00000006
        /*1044*/ 	.word	0x00028c30
        /*1048*/ 	.short	0x0107
        /*104a*/ 	.byte	0x3f
	.zero		1


	//   ....[73]....
        /*104c*/ 	.word	0x0001ca60
        /*1050*/ 	.word	0x00000006
        /*1054*/ 	.word	0x00028c30
        /*1058*/ 	.short	0x0101
        /*105a*/ 	.byte	0x3f
	.zero		1


	//   ....[74]....
        /*105c*/ 	.word	0x0001ca90
        /*1060*/ 	.word	0x00000006
        /*1064*/ 	.word	0x00028c60
        /*1068*/ 	.short	0x010a
        /*106a*/ 	.byte	0x3f
	.zero		1


	//   ....[75]....
        /*106c*/ 	.word	0x0001d140
        /*1070*/ 	.word	0x00000006
        /*1074*/ 	.word	0x00028c50
        /*1078*/ 	.short	0x0107
        /*107a*/ 	.byte	0x3f
	.zero		1


	//   ....[76]....
        /*107c*/ 	.word	0x0001d200
        /*1080*/ 	.word	0x00000006
        /*1084*/ 	.word	0x00028c50
        /*1088*/ 	.short	0x0101
        /*108a*/ 	.byte	0x3f
	.zero		1


	//   ....[77]....
        /*108c*/ 	.word	0x0001e4a0
        /*1090*/ 	.word	0x00000007
        /*1094*/ 	.word	0x00028c20
        /*1098*/ 	.short	0x010a
        /*109a*/ 	.byte	0x3f
	.zero		1


	//   ....[78]....
        /*109c*/ 	.word	0x0001e610
        /*10a0*/ 	.word	0x00000005
        /*10a4*/ 	.word	0x00028c40
        /*10a8*/ 	.short	0x010a
        /*10aa*/ 	.byte	0x3f
	.zero		1


	//   ....[79]....
        /*10ac*/ 	.word	0x0001e6b0
        /*10b0*/ 	.word	0x00000003
        /*10b4*/ 	.word	0x00028c40
        /*10b8*/ 	.short	0x010a
        /*10ba*/ 	.byte	0x3f
	.zero		1


	//   ....[80]....
        /*10bc*/ 	.word	0x0001e6f0
        /*10c0*/ 	.word	0x00000005
        /*10c4*/ 	.word	0x00028c60
        /*10c8*/ 	.short	0x010a
        /*10ca*/ 	.byte	0x3f
	.zero		1


	//   ....[81]....
        /*10cc*/ 	.word	0x0001e730
        /*10d0*/ 	.word	0x00000003
        /*10d4*/ 	.word	0x00028c60
        /*10d8*/ 	.short	0x010a
        /*10da*/ 	.byte	0x3f
	.zero		1


	//   ....[82]....
        /*10dc*/ 	.word	0x0001e790
        /*10e0*/ 	.word	0x0000003d
        /*10e4*/ 	.word	0x00028c90
        /*10e8*/ 	.short	0x010a
        /*10ea*/ 	.byte	0x3f
	.zero		1


	//   ....[83]....
        /*10ec*/ 	.word	0x0001e910
        /*10f0*/ 	.word	0x0000003d
        /*10f4*/ 	.word	0x00028c90
        /*10f8*/ 	.short	0x010a
        /*10fa*/ 	.byte	0x3f
	.zero		1


	//   ....[84]....
        /*10fc*/ 	.word	0x0001ea90
        /*1100*/ 	.word	0x0000003d
        /*1104*/ 	.word	0x00028c90
        /*1108*/ 	.short	0x010a
        /*110a*/ 	.byte	0x3f
	.zero		1


	//   ....[85]....
        /*110c*/ 	.word	0x0001ebf0
        /*1110*/ 	.word	0x0000003d
        /*1114*/ 	.word	0x00028cb0
        /*1118*/ 	.short	0x010a
        /*111a*/ 	.byte	0x3f
	.zero		1


	//   ....[86]....
        /*111c*/ 	.word	0x0001ec40
        /*1120*/ 	.word	0x0000000c
        /*1124*/ 	.word	0x00028c50
        /*1128*/ 	.short	0x010a
        /*112a*/ 	.byte	0x3f
	.zero		1


	//   ....[87]....
        /*112c*/ 	.word	0x0001ec90
        /*1130*/ 	.word	0x00000015
        /*1134*/ 	.word	0x00028c50
        /*1138*/ 	.short	0x010a
        /*113a*/ 	.byte	0x3f
	.zero		1


	//   ....[88]....
        /*113c*/ 	.word	0x0001f080
        /*1140*/ 	.word	0x00000002
        /*1144*/ 	.word	0x00028c00
        /*1148*/ 	.short	0x010a
        /*114a*/ 	.byte	0x3f
	.zero		1


	//   ....[89]....
        /*114c*/ 	.word	0x0001f650
        /*1150*/ 	.word	0x00000002
        /*1154*/ 	.word	0x00028c00
        /*1158*/ 	.short	0x010a
        /*115a*/ 	.byte	0x3f
	.zero		1


	//   ....[90]....
        /*115c*/ 	.word	0x0001f6a0
        /*1160*/ 	.word	0x00000015
        /*1164*/ 	.word	0x00028c30
        /*1168*/ 	.short	0x010a
        /*116a*/ 	.byte	0x3f
	.zero		1


	//   ....[91]....
        /*116c*/ 	.word	0x0001f6f0
        /*1170*/ 	.word	0x00000015
        /*1174*/ 	.word	0x00028c50
        /*1178*/ 	.short	0x010a
        /*117a*/ 	.byte	0x3f
	.zero		1


	//   ....[92]....
        /*117c*/ 	.word	0x0001f740
        /*1180*/ 	.word	0x000000d1
        /*1184*/ 	.word	0x00028c30
        /*1188*/ 	.short	0x010a
        /*118a*/ 	.byte	0x3f
	.zero		1


	//   ....[93]....
        /*118c*/ 	.word	0x0001f790
        /*1190*/ 	.word	0x000000d1
        /*1194*/ 	.word	0x00028c50
        /*1198*/ 	.short	0x010a
        /*119a*/ 	.byte	0x3f
	.zero		1


	//   ....[94]....
        /*119c*/ 	.word	0x0001f7e0
        /*11a0*/ 	.word	0x00000015
        /*11a4*/ 	.word	0x00028c30
        /*11a8*/ 	.short	0x010a
        /*11aa*/ 	.byte	0x3f
	.zero		1


	//   ....[95]....
        /*11ac*/ 	.word	0x0001f830
        /*11b0*/ 	.word	0x00000015
        /*11b4*/ 	.word	0x00028c50
        /*11b8*/ 	.short	0x010a
        /*11ba*/ 	.byte	0x3f
	.zero		1


	//   ....[96]....
        /*11bc*/ 	.word	0x0001f9d0
        /*11c0*/ 	.word	0x00000011
        /*11c4*/ 	.word	0x00028c20
        /*11c8*/ 	.short	0x010a
        /*11ca*/ 	.byte	0x3f
	.zero		1


	//   ....[97]....
        /*11cc*/ 	.word	0x0001fa20
        /*11d0*/ 	.word	0x00000003
        /*11d4*/ 	.word	0x00028ca0
        /*11d8*/ 	.short	0x010a
        /*11da*/ 	.byte	0x3f
	.zero		1


	//   ....[98]....
        /*11dc*/ 	.word	0x0001fa70
        /*11e0*/ 	.word	0x00000003
        /*11e4*/ 	.word	0x00028cc0
        /*11e8*/ 	.short	0x010a
        /*11ea*/ 	.byte	0x3f
	.zero		1


	//   ....[99]....
        /*11ec*/ 	.word	0x0001fac0
        /*11f0*/ 	.word	0x00000009
        /*11f4*/ 	.word	0x00028ca0
        /*11f8*/ 	.short	0x010a
        /*11fa*/ 	.byte	0x3f
	.zero		1


	//   ....[100]....
        /*11fc*/ 	.word	0x0001fb10
        /*1200*/ 	.word	0x00000009
        /*1204*/ 	.word	0x00028cc0
        /*1208*/ 	.short	0x010a
        /*120a*/ 	.byte	0x3f
	.zero		1


	//   ....[101]....
        /*120c*/ 	.word	0x0001fc30
        /*1210*/ 	.word	0x0000001e
        /*1214*/ 	.word	0x00028c40
        /*1218*/ 	.short	0x010a
        /*121a*/ 	.byte	0x3f
	.zero		1


	//   ....[102]....
        /*121c*/ 	.word	0x000206d0
        /*1220*/ 	.word	0x00000011
        /*1224*/ 	.word	0x00028c20
        /*1228*/ 	.short	0x010a
        /*122a*/ 	.byte	0x3f
	.zero		1


	//   ....[103]....
        /*122c*/ 	.word	0x00020720
        /*1230*/ 	.word	0x0000001e
        /*1234*/ 	.word	0x00028c60
        /*1238*/ 	.short	0x010a
        /*123a*/ 	.byte	0x3f
	.zero		1


	//   ....[104]....
        /*123c*/ 	.word	0x00021020
        /*1240*/ 	.word	0x00000006
        /*1244*/ 	.word	0x00028c40
        /*1248*/ 	.short	0x010a
        /*124a*/ 	.byte	0x3f
	.zero		1


	//   ....[105]....
        /*124c*/ 	.word	0x000214e0
        /*1250*/ 	.word	0x00000006
        /*1254*/ 	.word	0x00028c60
        /*1258*/ 	.short	0x010a
        /*125a*/ 	.byte	0x3f
	.zero		1


	//   ....[106]....
        /*125c*/ 	.word	0x00022680
        /*1260*/ 	.word	0x00000007
        /*1264*/ 	.word	0x00028c20
        /*1268*/ 	.short	0x010a
        /*126a*/ 	.byte	0x3f
	.zero		1


	//   ....[107]....
        /*126c*/ 	.word	0x00022820
        /*1270*/ 	.word	0x00000005
        /*1274*/ 	.word	0x00028c40
        /*1278*/ 	.short	0x010a
        /*127a*/ 	.byte	0x3f
	.zero		1


	//   ....[108]....
        /*127c*/ 	.word	0x00022870
        /*1280*/ 	.word	0x00000003
        /*1284*/ 	.word	0x00028c40
        /*1288*/ 	.short	0x010a
        /*128a*/ 	.byte	0x3f
	.zero		1


	//   ....[109]....
        /*128c*/ 	.word	0x000228c0
        /*1290*/ 	.word	0x00000005
        /*1294*/ 	.word	0x00028c60
        /*1298*/ 	.short	0x010a
        /*129a*/ 	.byte	0x3f
	.zero		1


	//----- nvinfo : EIATTR_NUM_MBARRIERS
	.align		4
.L_1028:
        /*129c*/ 	.byte	0x03, 0x38
        /*129e*/ 	.short	0x0016


	//----- nvinfo : EIATTR_EXIT_INSTR_OFFSETS
	.align		4
        /*12a0*/ 	.byte	0x04, 0x1c
        /*12a2*/ 	.short	(.L_1030 - .L_1029)


	//   ....[0]....
.L_1029:
        /*12a4*/ 	.word	0x0001e780


	//----- nvinfo : EIATTR_MAX_THREADS
	.align		4
.L_1030:
        /*12a8*/ 	.byte	0x04, 0x05
        /*12aa*/ 	.short	(.L_1032 - .L_1031)
.L_1031:
        /*12ac*/ 	.word	0x00000180
        /*12b0*/ 	.word	0x00000001
        /*12b4*/ 	.word	0x00000001


	//----- nvinfo : EIATTR_CRS_STACK_SIZE
	.align		4
.L_1032:
        /*12b8*/ 	.byte	0x04, 0x1e
        /*12ba*/ 	.short	(.L_1034 - .L_1033)
.L_1033:
        /*12bc*/ 	.word	0x00000000


	//----- nvinfo : EIATTR_CBANK_PARAM_SIZE
	.align		4
.L_1034:
        /*12c0*/ 	.byte	0x03, 0x19
        /*12c2*/ 	.short	0x0af0


	//----- nvinfo : EIATTR_PARAM_CBANK
	.align		4
        /*12c4*/ 	.byte	0x04, 0x0a
        /*12c6*/ 	.short	(.L_1036 - .L_1035)
	.align		4
.L_1035:
        /*12c8*/ 	.word	index@(.nv.constant0._ZN7cutlass13device_kernelIN5flash11enable_sm90INS1_16FlashAttnFwdSm90INS1_25CollectiveMainloopFwdSm90ILi2EN4cute5tupleIJNS5_1CILi1EEES8_S8_EEENS6_IJNS7_ILi64EEESA_SA_EEELi512ENS_6half_tEfNS_4arch4Sm90ELb1ELb0ELb1ELb1ELb1ELb1ELb0ELb0ELb0ELb1ELb1ELb0EEENS1_21CollectiveEpilogueFwdINS6_IJSA_NS7_ILi512EEESA_EEES9_SC_SE_Li256ELb1ELb1ELb1ELb0EEENS1_36VarlenDynamicPersistentTileSchedulerILi64ELi64ELi256ELi128ELb1ELb1ELb1ELb1ELb1ELb1EEEEEEEEEvNT_6ParamsE)
        /*12cc*/ 	.short	0x0210
        /*12ce*/ 	.short	0x0af0


	//----- nvinfo : EIATTR_SW_WAR
	.align		4
.L_1036:
        /*12d0*/ 	.byte	0x04, 0x36
        /*12d2*/ 	.short	(.L_1038 - .L_1037)
.L_1037:
        /*12d4*/ 	.word	0x00000008
.L_1038:


//--------------------- .nv.info._ZN7cutlass13device_kernelIN5flash11enable_sm90INS1_16FlashAttnFwdSm90INS1_25CollectiveMainloopFwdSm90ILi2EN4cute5tupleIJNS5_1CILi1EEES8_S8_EEENS6_IJNS7_ILi64EEESA_SA_EEELi512ENS_6half_tEfNS_4arch4Sm90ELb1ELb0ELb1ELb1ELb1ELb0ELb1ELb0ELb0ELb1ELb1ELb0EEENS1_21CollectiveEpilogueFwdINS6_IJSA_NS7_ILi512EEESA_EEES9_SC_SE_Li256ELb1ELb1ELb1ELb0EEENS1_36VarlenDynamicPersistentTileSchedulerILi64ELi64ELi256ELi128ELb1ELb1ELb1ELb1ELb1ELb1EEEEEEEEEvNT_6ParamsE --------------------------
	.section	.nv.info._ZN7cutlass13device_kernelIN5flash11enable_sm90INS1_16FlashAttnFwdSm90INS1_25CollectiveMainloopFwdSm90ILi2EN4cute5tupleIJNS5_1CILi1EEES8_S8_EEENS6_IJNS7_ILi64EEESA_SA_EEELi512ENS_6half_tEfNS_4arch4Sm90ELb1ELb0ELb1ELb1ELb1ELb0ELb1ELb0ELb0ELb1ELb1ELb0EEENS1_21CollectiveEpilogueFwdINS6_IJSA_NS7_ILi512EEESA_EEES9_SC_SE_Li256ELb1ELb1ELb1ELb0EEENS1_36VarlenDynamicPersistentTileSchedulerILi64ELi64ELi256ELi128ELb1ELb1ELb1ELb1ELb1ELb1EEEEEEEEEvNT_6ParamsE,"",@"SHT_CUDA_INFO"
	.sectionflags	@""
	.align	4


	//----- nvinfo : EIATTR_CUDA_API_VERSION
	.align		4
        /*0000*/ 	.byte	0x04, 0x37
        /*0002*/ 	.short	(.L_1040 - .L_1039)
.L_1039:
        /*0004*/ 	.word	0x00000082


	//----- nvinfo : EIATTR_KPARAM_INFO
	.align		4
.L_1040:
        /*0008*/ 	.byte	0x04, 0x17
        /*000a*/ 	.short	(.L_1042 - .L_1041)
.L_1041:
        /*000c*/ 	.word	0x00000000
        /*0010*/ 	.short	0x0000
        /*0012*/ 	.short	0x0070
        /*0014*/ 	.byte	0x00, 0xf0, 0x01, 0x2e


	//----- nvinfo : EIATTR_SPARSE_MMA_MASK
	.align		4
.L_1042:
        /*0018*/ 	.byte	0x03, 0x50
        /*001a*/ 	.short	0x0000


	//----- nvinfo : EIATTR_MAXREG_COUNT
	.align		4
        /*001c*/ 	.byte	0x03, 0x1b
        /*001e*/ 	.short	0x00a8


	//----- nvinfo : EIATTR_NUM_BARRIERS
	.align		4
        /*0020*/ 	.byte	0x02, 0x4c
        /*0022*/ 	.byte	0x10
	.zero		1


	//----- nvinfo : EIATTR_EXTERNS
	.align		4
        /*0024*/ 	.byte	0x04, 0x0f
        /*0026*/ 	.short	(.L_1044 - .L_1043)


	//   ....[0]....
	.align		4
.L_1043:
        /*0028*/ 	.word	index@(__assertfail)


	//----- nvinfo : EIATTR_ANNOTATIONS
	.align		4
.L_1044:
        /*002c*/ 	.byte	0x04, 0x55
        /*002e*/ 	.short	(.L_1046 - .L_1045)


	//   ....[0]....
.L_1045:
        /* <DEDUP_REMOVED lines=21> */


	//----- nvinfo : EIATTR_MERCURY_ISA_VERSION
	.align		4
.L_1046:
        /*0170*/ 	.byte	0x03, 0x5f
        /*0172*/ 	.short	0x0101


	//----- nvinfo : EIATTR_UNUSED_LOAD_BYTE_OFFSET
	.align		4
        /*0174*/ 	.byte	0x04, 0x44
        /*0176*/ 	.short	(.L_1048 - .L_1047)


	//   ....[0]....
.L_1047:
        /*0178*/ 	.word	0x00000960
        /*017c*/ 	.word	0x0000fff0


	//   ....[1]....
        /*0180*/ 	.word	0x0000e5d0
        /*0184*/ 	.word	0x0000fff0


	//----- nvinfo : EIATTR_INT_WARP_WIDE_INSTR_OFFSETS
	.align		4
.L_1048:
        /*0188*/ 	.byte	0x04, 0x31
        /*018a*/ 	.short	(.L_1050 - .L_1049)


	//   ....[0]....
.L_1049:
        /*018c*/ 	.word	0x000000c0


	//   ....[1]....
        /*0190*/ 	.word	0x000000d0


	//   ....[2]....
        /*0194*/ 	.word	0x000000e0


	//   ....[3]....
        /*0198*/ 	.word	0x00000180


	//   ....[4]....
        /*019c*/ 	.word	0x00014830


	//   ....[5]....
        /*01a0*/ 	.word	0x000148c0


	//   ....[6]....
        /*01a4*/ 	.word	0x00018b50


	//   ....[7]....
        /*01a8*/ 	.word	0x00018be0


	//----- nvinfo : EIATTR_COOP_GROUP_MASK_REGIDS
	.align		4
.L_1050:
        /*01ac*/ 	.byte	0x04, 0x29
        /*01ae*/ 	.short	(.L_1052 - .L_1051)


	//   ....[0]....
.L_1051:
        /*01b0*/ 	.word	0xffffffff


	//   ....[1]....
        /*01b4*/ 	.word	0xffffffff


	//   ....[2]....
        /*01b8*/ 	.word	0xffffffff


	//   ....[3]....
        /*01bc*/ 	.word	0xffffffff


	//   ....[4]....
        /*01c0*/ 	.word	0xffffffff


	//   ....[5]....
        /*01c4*/ 	.word	0xffffffff


	//   ....[6]....
        /*01c8*/ 	.word	0xffffffff


	//   ....[7]....
        /*01cc*/ 	.word	0xffffffff


	//   ....[8]....
        /*01d0*/ 	.word	0xffffffff


	//   ....[9]....
        /*01d4*/ 	.word	0xffffffff


	//   ....[10]....
        /*01d8*/ 	.word	0xffffffff


	//   ....[11]....
        /*01dc*/ 	.word	0xffffffff


	//   ....[12]....
        /*01e0*/ 	.word	0xffffffff


	//   ....[13]....
        /*01e4*/ 	.word	0xffffffff


	//   ....[14]....
        /*01e8*/ 	.word	0xffffffff


	//   ....[15]....
        /*01ec*/ 	.word	0xffffffff


	//   ....[16]....
        /*01f0*/ 	.word	0xffffffff


	//   ....[17]....
        /*01f4*/ 	.word	0xffffffff


	//   ....[18]....
        /*01f8*/ 	.word	0xffffffff


	//   ....[19]....
        /*01fc*/ 	.word	0xffffffff


	//   ....[20]....
        /*0200*/ 	.word	0xffffffff


	//   ....[21]....
        /*0204*/ 	.word	0xffffffff


	//   ....[22]....
        /*0208*/ 	.word	0xffffffff


	//   ....[23]....
        /*020c*/ 	.word	0xffffffff


	//   ....[24]....
        /*0210*/ 	.word	0xffffffff


	//   ....[25]....
        /*0214*/ 	.word	0xffffffff


	//   ....[26]....
        /*0218*/ 	.word	0xffffffff


	//   ....[27]....
        /*021c*/ 	.word	0xffffffff


	//   ....[28]....
        /*0220*/ 	.word	0xffffffff


	//   ....[29]....
        /*0224*/ 	.word	0xffffffff


	//   ....[30]....
        /*0228*/ 	.word	0xffffffff


	//   ....[31]....
        /*022c*/ 	.word	0xffffffff


	//   ....[32]....
        /*0230*/ 	.word	0xffffffff


	//   ....[33]....
        /*0234*/ 	.word	0xffffffff


	//   ....[34]....
        /*0238*/ 	.word	0xffffffff


	//   ....[35]....
        /*023c*/ 	.word	0xffffffff


	//   ....[36]....
        /*0240*/ 	.word	0xffffffff


	//   ....[37]....
        /*0244*/ 	.word	0xffffffff


	//   ....[38]....
        /*0248*/ 	.word	0xffffffff


	//   ....[39]....
        /*024c*/ 	.word	0xffffffff


	//   ....[40]....
        /*0250*/ 	.word	0xffffffff


	//   ....[41]....
        /*0254*/ 	.word	0xffffffff


	//   ....[42]....
        /*0258*/ 	.word	0xffffffff


	//   ....[43]....
        /*025c*/ 	.word	0xffffffff


	//   ....[44]....
        /*0260*/ 	.word	0xffffffff


	//   ....[45]....
        /*0264*/ 	.word	0xffffffff


	//   ....[46]....
        /*0268*/ 	.word	0xffffffff


	//   ....[47]....
        /*026c*/ 	.word	0xffffffff


	//   ....[48]....
        /*0270*/ 	.word	0xffffffff


	//   ....[49]....
        /*0274*/ 	.word	0xffffffff


	//   ....[50]....
        /*0278*/ 	.word	0xffffffff


	//   ....[51]....
        /*027c*/ 	.word	0xffffffff


	//   ....[52]....
        /*0280*/ 	.word	0xffffffff


	//   ....[53]....
        /*0284*/ 	.word	0xffffffff


	//   ....[54]....
        /*0288*/ 	.word	0xffffffff


	//   ....[55]....
        /*028c*/ 	.word	0xffffffff


	//   ....[56]....
        /*0290*/ 	.word	0xffffffff


	//   ....[57]....
        /*0294*/ 	.word	0xffffffff


	//   ....[58]....
        /*0298*/ 	.word	0xffffffff


	//   ....[59]....
        /*029c*/ 	.word	0xffffffff


	//   ....[60]....
        /*02a0*/ 	.word	0xffffffff


	//   ....[61]....
        /*02a4*/ 	.word	0xffffffff


	//   ....[62]....
        /*02a8*/ 	.word	0xffffffff


	//   ....[63]....
        /*02ac*/ 	.word	0xffffffff


	//   ....[64]....
        /*02b0*/ 	.word	0xffffffff


	//   ....[65]....
        /*02b4*/ 	.word	0xffffffff


	//   ....[66]....
        /*02b8*/ 	.word	0xffffffff


	//   ....[67]....
        /*02bc*/ 	.word	0xffffffff


	//   ....[68]....
        /*02c0*/ 	.word	0xffffffff


	//   ....[69]....
        /*02c4*/ 	.word	0xffffffff


	//   ....[70]....
        /*02c8*/ 	.word	0xffffffff


	//   ....[71]....
        /*02cc*/ 	.word	0xffffffff


	//   ....[72]....
        /*02d0*/ 	.word	0xffffffff


	//   ....[73]....
        /*02d4*/ 	.word	0xffffffff


	//   ....[74]....
        /*02d8*/ 	.word	0xffffffff


	//   ....[75]....
        /*02dc*/ 	.word	0xffffffff


	//   ....[76]....
        /*02e0*/ 	.word	0xffffffff


	//   ....[77]....
        /*02e4*/ 	.word	0xffffffff


	//   ....[78]....
        /*02e8*/ 	.word	0xffffffff


	//   ....[79]....
        /*02ec*/ 	.word	0xffffffff


	//   ....[80]....
        /*02f0*/ 	.word	0xffffffff


	//   ....[81]....
        /*02f4*/ 	.word	0xffffffff


	//   ....[82]....
        /*02f8*/ 	.word	0xffffffff


	//   ....[83]....
        /*02fc*/ 	.word	0xffffffff


	//   ....[84]....
        /*0300*/ 	.word	0xffffffff


	//   ....[85]....
        /*0304*/ 	.word	0xffffffff


	//   ....[86]....
        /*0308*/ 	.word	0xffffffff


	//   ....[87]....
        /*030c*/ 	.word	0xffffffff


	//   ....[88]....
        /*0310*/ 	.word	0xffffffff


	//   ....[89]....
        /*0314*/ 	.word	0xffffffff


	//   ....[90]....
        /*0318*/ 	.word	0xffffffff


	//   ....[91]....
        /*031c*/ 	.word	0xffffffff


	//   ....[92]....
        /*0320*/ 	.word	0xffffffff


	//   ....[93]....
        /*0324*/ 	.word	0xffffffff


	//   ....[94]....
        /*0328*/ 	.word	0xffffffff


	//   ....[95]....
        /*032c*/ 	.word	0xffffffff


	//   ....[96]....
        /*0330*/ 	.word	0xffffffff


	//   ....[97]....
        /*0334*/ 	.word	0xffffffff


	//   ....[98]....
        /*0338*/ 	.word	0xffffffff


	//   ....[99]....
        /*033c*/ 	.word	0xffffffff


	//   ....[100]....
        /*0340*/ 	.word	0xffffffff


	//   ....[101]....
        /*0344*/ 	.word	0xffffffff


	//   ....[102]....
        /*0348*/ 	.word	0xffffffff


	//   ....[103]....
        /*034c*/ 	.word	0xffffffff


	//   ....[104]....
        /*0350*/ 	.word	0xffffffff


	//   ....[105]....
        /*0354*/ 	.word	0xffffffff


	//   ....[106]....
        /*0358*/ 	.word	0xffffffff


	//   ....[107]....
        /*035c*/ 	.word	0xffffffff


	//   ....[108]....
        /*0360*/ 	.word	0xffffffff


	//   ....[109]....
        /*0364*/ 	.word	0xffffffff


	//   ....[110]....
        /*0368*/ 	.word	0xffffffff


	//   ....[111]....
        /*036c*/ 	.word	0xffffffff


	//   ....[112]....
        /*0370*/ 	.word	0xffffffff


	//   ....[113]....
        /*0374*/ 	.word	0xffffffff


	//   ....[114]....
        /*0378*/ 	.word	0xffffffff


	//   ....[115]....
        /*037c*/ 	.word	0xffffffff


	//   ....[116]....
        /*0380*/ 	.word	0xffffffff


	//   ....[117]....
        /*0384*/ 	.word	0xffffffff


	//   ....[118]....
        /*0388*/ 	.word	0xffffffff


	//   ....[119]....
        /*038c*/ 	.word	0xffffffff


	//   ....[120]....
        /*0390*/ 	.word	0xffffffff


	//   ....[121]....
        /*0394*/ 	.word	0xffffffff


	//   ....[122]....
        /*0398*/ 	.word	0xffffffff


	//   ....[123]....
        /*039c*/ 	.word	0xffffffff


	//   ....[124]....
        /*03a0*/ 	.word	0xffffffff


	//   ....[125]....
        /*03a4*/ 	.word	0xffffffff


	//   ....[126]....
        /*03a8*/ 	.word	0xffffffff


	//   ....[127]....
        /*03ac*/ 	.word	0xffffffff


	//   ....[128]....
        /*03b0*/ 	.word	0xffffffff


	//   ....[129]....
        /*03b4*/ 	.word	0xffffffff


	//   ....[130]....
        /*03b8*/ 	.word	0xffffffff


	//   ....[131]....
        /*03bc*/ 	.word	0xffffffff


	//   ....[132]....
        /*03c0*/ 	.word	0xffffffff


	//   ....[133]....
        /*03c4*/ 	.word	0xffffffff


	//   ....[134]....
        /*03c8*/ 	.word	0xffffffff


	//   ....[135]....
        /*03cc*/ 	.word	0x0500000f


	//   ....[136]....
        /*03d0*/ 	.word	0x0500000f


	//   ....[137]....
        /*03d4*/ 	.word	0x0500000f


	//   ....[138]....
        /*03d8*/ 	.word	0x0500000f


	//   ....[139]....
        /*03dc*/ 	.word	0x0500000f


	//   ....[140]....
        /*03e0*/ 	.word	0x0500000f


	//   ....[141]....
        /*03e4*/ 	.word	0x0500000f


	//   ....[142]....
        /*03e8*/ 	.word	0x0500000f


	//   ....[143]....
        /*03ec*/ 	.word	0x0500000f


	//   ....[144]....
        /*03f0*/ 	.word	0x0500000f


	//   ....[145]....
        /*03f4*/ 	.word	0x0500000f


	//   ....[146]....
        /*03f8*/ 	.word	0x0500000f


	//   ....[147]....
        /*03fc*/ 	.word	0x0500000f


	//   ....[148]....
        /*0400*/ 	.word	0x0500000f


	//   ....[149]....
        /*0404*/ 	.word	0x0500000f


	//   ....[150]....
        /*0408*/ 	.word	0x0500000f


	//   ....[151]....
        /*040c*/ 	.word	0x0500000f


	//   ....[152]....
        /*0410*/ 	.word	0x0500000f


	//   ....[153]....
        /*0414*/ 	.word	0x0500000f


	//   ....[154]....
        /*0418*/ 	.word	0x0500000f


	//   ....[155]....
        /*041c*/ 	.word	0x0500000f


	//   ....[156]....
        /*0420*/ 	.word	0x0500000f


	//   ....[157]....
        /*0424*/ 	.word	0x0500000f


	//   ....[158]....
        /*0428*/ 	.word	0x0500000f


	//   ....[159]....
        /*042c*/ 	.word	0x0500000f


	//   ....[160]....
        /*0430*/ 	.word	0x0500000f


	//   ....[161]....
        /*0434*/ 	.word	0x0500000f


	//   ....[162]....
        /*0438*/ 	.word	0x0500000f


	//   ....[163]....
        /*043c*/ 	.word	0x0500000f


	//   ....[164]....
        /*0440*/ 	.word	0x0500000f


	//   ....[165]....
        /*0444*/ 	.word	0x0500000f


	//   ....[166]....
        /*0448*/ 	.word	0x0500000f


	//   ....[167]....
        /*044c*/ 	.word	0x0500000f


	//   ....[168]....
        /*0450*/ 	.word	0x0500000f


	//   ....[169]....
        /*0454*/ 	.word	0x0500000f


	//   ....[170]....
        /*0458*/ 	.word	0x0500000f


	//   ....[171]....
        /*045c*/ 	.word	0x0500000f


	//   ....[172]....
        /*0460*/ 	.word	0x0500000f


	//   ....[173]....
        /*0464*/ 	.word	0x0500000f


	//   ....[174]....
        /*0468*/ 	.word	0x0500000f


	//   ....[175]....
        /*046c*/ 	.word	0x0500000f


	//   ....[176]....
        /*0470*/ 	.word	0x0500000f


	//   ....[177]....
        /*0474*/ 	.word	0x0500000f


	//   ....[178]....
        /*0478*/ 	.word	0x0500000f


	//   ....[179]....
        /*047c*/ 	.word	0x0500000f


	//   ....[180]....
        /*0480*/ 	.word	0x0500000f


	//   ....[181]....
        /*0484*/ 	.word	0x0500000f


	//   ....[182]....
        /*0488*/ 	.word	0x0500000f


	//   ....[183]....
        /*048c*/ 	.word	0x0500000f


	//   ....[184]....
        /*0490*/ 	.word	0x0500000f


	//   ....[185]....
        /*0494*/ 	.word	0x0500000f


	//   ....[186]....
        /*0498*/ 	.word	0x0500000f


	//   ....[187]....
        /*049c*/ 	.word	0x0500000f


	//   ....[188]....
        /*04a0*/ 	.word	0x0500000f


	//   ....[189]....
        /*04a4*/ 	.word	0x0500000f


	//   ....[190]....
        /*04a8*/ 	.word	0x0500000f


	//   ....[191]....
        /*04ac*/ 	.word	0x0500000f


	//   ....[192]....
        /*04b0*/ 	.word	0x0500000f


	//   ....[193]....
        /*04b4*/ 	.word	0x0500000f


	//   ....[194]....
        /*04b8*/ 	.word	0x0500000f


	//   ....[195]....
        /*04bc*/ 	.word	0x0500000f


	//   ....[196]....
        /*04c0*/ 	.word	0x0500000f


	//   ....[197]....
        /*04c4*/ 	.word	0x0500000f


	//   ....[198]....
        /*04c8*/ 	.word	0x0500000f


	//   ....[199]....
        /*04cc*/ 	.word	0x0500000f


	//   ....[200]....
        /*04d0*/ 	.word	0x0500000f


	//   ....[201]....
        /*04d4*/ 	.word	0x0500000f


	//   ....[202]....
        /*04d8*/ 	.word	0x0500000f


	//----- nvinfo : EIATTR_COOP_GROUP_INSTR_OFFSETS
	.align		4
.L_1052:
        /*04dc*/ 	.byte	0x04, 0x28
        /*04de*/ 	.short	(.L_1054 - .L_1053)


	//   ....[0]....
.L_1053:
        /*04e0*/ 	.word	0x00000080


	//   ....[1]....
        /*04e4*/ 	.word	0x00000090


	//   ....[2]....
        /*04e8*/ 	.word	0x000002b0


	//   ....[3]....
        /*04ec*/ 	.word	0x00000410


	//   ....[4]....
        /*04f0*/ 	.word	0x00000530


	//   ....[5]....
        /*04f4*/ 	.word	0x00000690


	//   ....[6]....
        /*04f8*/ 	.word	0x00001fc0


	//   ....[7]....
        /*04fc*/ 	.word	0x00003fa0


	//   ....[8]....
        /*0500*/ 	.word	0x00004f60


	//   ....[9]....
        /*0504*/ 	.word	0x00005eb0


	//   ....[10]....
        /*0508*/ 	.word	0x00005ed0


	//   ....[11]....
        /*050c*/ 	.word	0x00006310


	//   ....[12]....
        /*0510*/ 	.word	0x000063e0


	//   ....[13]....
        /*0514*/ 	.word	0x00006800


	//   ....[14]....
        /*0518*/ 	.word	0x00006880


	//   ....[15]....
        /*051c*/ 	.word	0x00007080


	//   ....[16]....
        /*0520*/ 	.word	0x00007e10


	//   ....[17]....
        /*0524*/ 	.word	0x00008ca0


	//   ....[18]....
        /*0528*/ 	.word	0x00008cd0


	//   ....[19]....
        /*052c*/ 	.word	0x000092b0


	//   ....[20]....
        /*0530*/ 	.word	0x000092d0


	//   ....[21]....
        /*0534*/ 	.word	0x00009aa0


	//   ....[22]....
        /*0538*/ 	.word	0x00009c70


	//   ....[23]....
        /*053c*/ 	.word	0x0000a800


	//   ....[24]....
        /*0540*/ 	.word	0x0000b510


	//   ....[25]....
        /*0544*/ 	.word	0x0000c470


	//   ....[26]....
        /*0548*/ 	.word	0x0000c4a0


	//   ....[27]....
        /*054c*/ 	.word	0x0000cd90


	//   ....[28]....
        /*0550*/ 	.word	0x0000ce30


	//   ....[29]....
        /*0554*/ 	.word	0x0000d9f0


	//   ....[30]....
        /*0558*/ 	.word	0x0000dad0


	//   ....[31]....
        /*055c*/ 	.word	0x0000db30


	//   ....[32]....
        /*0560*/ 	.word	0x0000db50


	//   ....[33]....
        /*0564*/ 	.word	0x0000db80


	//   ....[34]....
        /*0568*/ 	.word	0x0000f330


	//   ....[35]....
        /*056c*/ 	.word	0x0000f680


	//   ....[36]....
        /*0570*/ 	.word	0x0000f690


	//   ....[37]....
        /*0574*/ 	.word	0x0000f6c0


	//   ....[38]....
        /*0578*/ 	.word	0x0000f6d0


	//   ....[39]....
        /*057c*/ 	.word	0x00010300


	//   ....[40]....
        /*0580*/ 	.word	0x00010340


	//   ....[41]....
        /*0584*/ 	.word	0x000105f0


	//   ....[42]....
        /*0588*/ 	.word	0x00010610


	//   ....[43]....
        /*058c*/ 	.word	0x00010d50


	//   ....[44]....
        /*0590*/ 	.word	0x00010da0


	//   ....[45]....
        /*0594*/ 	.word	0x00011660


	//   ....[46]....
        /*0598*/ 	.word	0x00011680


	//   ....[47]....
        /*059c*/ 	.word	0x00012930


	//   ....[48]....
        /*05a0*/ 	.word	0x00012970


	//   ....[49]....
        /*05a4*/ 	.word	0x00012bb0


	//   ....[50]....
        /*05a8*/ 	.word	0x00012bd0


	//   ....[51]....
        /*05ac*/ 	.word	0x00012e90


	//   ....[52]....
        /*05b0*/ 	.word	0x00013080


	//   ....[53]....
        /*05b4*/ 	.word	0x000130b0


	//   ....[54]....
        /*05b8*/ 	.word	0x000130e0


	//   ....[55]....
        /*05bc*/ 	.word	0x00013110


	//   ....[56]....
        /*05c0*/ 	.word	0x00013140


	//   ....[57]....
        /*05c4*/ 	.word	0x00013170


	//   ....[58]....
        /*05c8*/ 	.word	0x000132e0


	//   ....[59]....
        /*05cc*/ 	.word	0x00013310


	//   ....[60]....
        /*05d0*/ 	.word	0x00013340


	//   ....[61]....
        /*05d4*/ 	.word	0x00013370


	//   ....[62]....
        /*05d8*/ 	.word	0x000133a0


	//   ....[63]....
        /*05dc*/ 	.word	0x000133d0


	//   ....[64]....
        /*05e0*/ 	.word	0x00013460


	//   ....[65]....
        /*05e4*/ 	.word	0x00013490


	//   ....[66]....
        /*05e8*/ 	.word	0x000134a0


	//   ....[67]....
        /*05ec*/ 	.word	0x000134e0


	//   ....[68]....
        /*05f0*/ 	.word	0x00015620


	//   ....[69]....
        /*05f4*/ 	.word	0x00015640


	//   ....[70]....
        /*05f8*/ 	.word	0x000156d0


	//   ....[71]....
        /*05fc*/ 	.word	0x000156f0


	//   ....[72]....
        /*0600*/ 	.word	0x00015770


	//   ....[73]....
        /*0604*/ 	.word	0x00015790


	//   ....[74]....
        /*0608*/ 	.word	0x000157a0


	//   ....[75]....
        /*060c*/ 	.word	0x000157b0


	//   ....[76]....
        /*0610*/ 	.word	0x00015f30


	//   ....[77]....
        /*0614*/ 	.word	0x00015f60


	//   ....[78]....
        /*0618*/ 	.word	0x00016020


	//   ....[79]....
        /*061c*/ 	.word	0x00016040


	//   ....[80]....
        /*0620*/ 	.word	0x000160e0


	//   ....[81]....
        /*0624*/ 	.word	0x00016100


	//   ....[82]....
        /*0628*/ 	.word	0x00016110


	//   ....[83]....
        /*062c*/ 	.word	0x00016190


	//   ....[84]....
        /*0630*/ 	.word	0x000169f0


	//   ....[85]....
        /*0634*/ 	.word	0x00016a10


	//   ....[86]....
        /*0638*/ 	.word	0x00016bb0


	//   ....[87]....
        /*063c*/ 	.word	0x00016be0


	//   ....[88]....
        /*0640*/ 	.word	0x00016cf0


	//   ....[89]....
        /*0644*/ 	.word	0x00016d00


	//   ....[90]....
        /*0648*/ 	.word	0x00016d30


	//   ....[91]....
        /*064c*/ 	.word	0x00016d40


	//   ....[92]....
        /*0650*/ 	.word	0x00017350


	//   ....[93]....
        /*0654*/ 	.word	0x00017380


	//   ....[94]....
        /*0658*/ 	.word	0x00017570


	//   ....[95]....
        /*065c*/ 	.word	0x000175b0


	//   ....[96]....
        /*0660*/ 	.word	0x000175c0


	//   ....[97]....
        /*0664*/ 	.word	0x000175d0


	//   ....[98]....
        /*0668*/ 	.word	0x00017720


	//   ....[99]....
        /*066c*/ 	.word	0x00017870


	//   ....[100]....
        /*0670*/ 	.word	0x00018080


	//   ....[101]....
        /*0674*/ 	.word	0x000180a0


	//   ....[102]....
        /*0678*/ 	.word	0x000180f0


	//   ....[103]....
        /*067c*/ 	.word	0x00018100


	//   ....[104]....
        /*0680*/ 	.word	0x00018140


	//   ....[105]....
        /*0684*/ 	.word	0x00018150


	//   ....[106]....
        /*0688*/ 	.word	0x00018160


	//   ....[107]....
        /*068c*/ 	.word	0x000181a0


	//   ....[108]....
        /*0690*/ 	.word	0x000184a0


	//   ....[109]....
        /*0694*/ 	.word	0x000184e0


	//   ....[110]....
        /*0698*/ 	.word	0x00018500


	//   ....[111]....
        /*069c*/ 	.word	0x00018520


	//   ....[112]....
        /*06a0*/ 	.word	0x00018550


	//   ....[113]....
        /*06a4*/ 	.word	0x00018570


	//   ....[114]....
        /*06a8*/ 	.word	0x00018670


	//   ....[115]....
        /*06ac*/ 	.word	0x000187c0


	//   ....[116]....
        /*06b0*/ 	.word	0x00018e00


	//   ....[117]....
        /*06b4*/ 	.word	0x00018e30


	//   ....[118]....
        /*06b8*/ 	.word	0x00018e90


	//   ....[119]....
        /*06bc*/ 	.word	0x00018ec0


	//   ....[120]....
        /*06c0*/ 	.word	0x00018ef0


	//   ....[121]....
        /*06c4*/ 	.word	0x00018f20


	//   ....[122]....
        /*06c8*/ 	.word	0x00018f50


	//   ....[123]....
        /*06cc*/ 	.word	0x00018f80


	//   ....[124]....
        /*06d0*/ 	.word	0x00019120


	//   ....[125]....
        /*06d4*/ 	.word	0x00019150


	//   ....[126]....
        /*06d8*/ 	.word	0x00019180


	//   ....[127]....
        /*06dc*/ 	.word	0x000191b0


	//   ....[128]....
        /*06e0*/ 	.word	0x000191e0


	//   ....[129]....
        /*06e4*/ 	.word	0x00019210


	//   ....[130]....
        /*06e8*/ 	.word	0x000192d0


	//   ....[131]....
        /*06ec*/ 	.word	0x000192f0


	//   ....[132]....
        /*06f0*/ 	.word	0x00019310


	//   ....[133]....
        /*06f4*/ 	.word	0x00019370


	//   ....[134]....
        /*06f8*/ 	.word	0x00019d90


	//   ....[135]....
        /*06fc*/ 	.word	0x0001a320


	//   ....[136]....
        /*0700*/ 	.word	0x0001a410


	//   ....[137]....
        /*0704*/ 	.word	0x0001a4b0


	//   ....[138]....
        /*0708*/ 	.word	0x0001a510


	//   ....[139]....
        /*070c*/ 	.word	0x0001a600


	//   ....[140]....
        /*0710*/ 	.word	0x0001a670


	//   ....[141]....
        /*0714*/ 	.word	0x0001a760


	//   ....[142]....
        /*0718*/ 	.word	0x0001a7d0


	//   ....[143]....
        /*071c*/ 	.word	0x0001a870


	//   ....[144]....
        /*0720*/ 	.word	0x0001a970


	//   ....[145]....
        /*0724*/ 	.word	0x0001aa00


	//   ....[146]....
        /*0728*/ 	.word	0x0001aa60


	//   ....[147]....
        /*072c*/ 	.word	0x0001ab50


	//   ....[148]....
        /*0730*/ 	.word	0x0001abd0


	//   ....[149]....
        /*0734*/ 	.word	0x0001acd0


	//   ....[150]....
        /*0738*/ 	.word	0x0001ad40


	//   ....[151]....
        /*073c*/ 	.word	0x0001ae20


	//   ....[152]....
        /*0740*/ 	.word	0x0001b130


	//   ....[153]....
        /*0744*/ 	.word	0x0001b1f0


	//   ....[154]....
        /*0748*/ 	.word	0x0001b460


	//   ....[155]....
        /*074c*/ 	.word	0x0001b4b0


	//   ....[156]....
        /*0750*/ 	.word	0x0001b6c0


	//   ....[157]....
        /*0754*/ 	.word	0x0001b710


	//   ....[158]....
        /*0758*/ 	.word	0x0001b8c0


	//   ....[159]....
        /*075c*/ 	.word	0x0001b910


	//   ....[160]....
        /*0760*/ 	.word	0x0001ba50


	//   ....[161]....
        /*0764*/ 	.word	0x0001bb50


	//   ....[162]....
        /*0768*/ 	.word	0x0001bdc0


	//   ....[163]....
        /*076c*/ 	.word	0x0001be10


	//   ....[164]....
        /*0770*/ 	.word	0x0001bfe0


	//   ....[165]....
        /*0774*/ 	.word	0x0001c030


	//   ....[166]....
        /*0778*/ 	.word	0x0001c200


	//   ....[167]....
        /*077c*/ 	.word	0x0001c250


	//   ....[168]....
        /*0780*/ 	.word	0x0001c340


	//   ....[169]....
        /*0784*/ 	.word	0x0001c3e0


	//   ....[170]....
        /*0788*/ 	.word	0x0001c440


	//   ....[171]....
        /*078c*/ 	.word	0x0001c4f0


	//   ....[172]....
        /*0790*/ 	.word	0x0001c550


	//   ....[173]....
        /*0794*/ 	.word	0x0001c600


	//   ....[174]....
        /*0798*/ 	.word	0x0001c660


	//   ....[175]....
        /*079c*/ 	.word	0x0001c710


	//   ....[176]....
        /*07a0*/ 	.word	0x0001c800


	//   ....[177]....
        /*07a4*/ 	.word	0x0001c8e0


	//   ....[178]....
        /*07a8*/ 	.word	0x0001c9f0


	//   ....[179]....
        /*07ac*/ 	.word	0x0001caf0


	//   ....[180]....
        /*07b0*/ 	.word	0x0001cc20


	//   ....[181]....
        /*07b4*/ 	.word	0x0001cd00


	//   ....[182]....
        /*07b8*/ 	.word	0x0001ce00


	//   ....[183]....
        /*07bc*/ 	.word	0x0001cee0


	//   ....[184]....
        /*07c0*/ 	.word	0x0001cf70


	//   ....[185]....
        /*07c4*/ 	.word	0x0001d010


	//   ....[186]....
        /*07c8*/ 	.word	0x0001d180


	//   ....[187]....
        /*07cc*/ 	.word	0x0001d1f0


	//   ....[188]....
        /*07d0*/ 	.word	0x0001d260


	//   ....[189]....
        /*07d4*/ 	.word	0x0001d2d0


	//   ....[190]....
        /*07d8*/ 	.word	0x0001d340


	//   ....[191]....
        /*07dc*/ 	.word	0x0001d3c0


	//   ....[192]....
        /*07e0*/ 	.word	0x0001d440


	//   ....[193]....
        /*07e4*/ 	.word	0x0001d4d0


	//   ....[194]....
        /*07e8*/ 	.word	0x0001d540


	//   ....[195]....
        /*07ec*/ 	.word	0x0001d5b0


	//   ....[196]....
        /*07f0*/ 	.word	0x0001d620


	//   ....[197]....
        /*07f4*/ 	.word	0x0001d6a0


	//   ....[198]....
        /*07f8*/ 	.word	0x0001d710


	//   ....[199]....
        /*07fc*/ 	.word	0x0001d7a0


	//   ....[200]....
        /*0800*/ 	.word	0x0001d800


	//   ....[201]....
        /*0804*/ 	.word	0x0001d890


	//   ....[202]....
        /*0808*/ 	.word	0x0001d9c0


	//----- nvinfo : EIATTR_REG_RECONFIG
	.align		4
.L_1054:
        /*080c*/ 	.byte	0x01, 0x54
	.zero		2


	//----- nvinfo : EIATTR_SYSCALL_OFFSETS
	.align		4
        /*0810*/ 	.byte	0x04, 0x46
        /*0812*/ 	.short	(.L_1056 - .L_1055)


	//   ....[0]....
.L_1055:
        /*0814*/ 	.word	0x00004150


	//   ....[1]....
        /*0818*/ 	.word	0x00014a20


	//   ....[2]....
        /*081c*/ 	.word	0x00014b70


	//   ....[3]....
        /*0820*/ 	.word	0x00014c60


	//   ....[4]....
        /*0824*/ 	.word	0x00015b50


	//   ....[5]....
        /*0828*/ 	.word	0x00016410


	//----- nvinfo : EIATTR_MBARRIER_INSTR_OFFSETS
	.align		4
.L_1056:
        /*082c*/ 	.byte	0x04, 0x39
        /*082e*/ 	.short	(.L_1058 - .L_1057)


	//   ....[0]....
.L_1057:
        /*0830*/ 	.word	0x00000190
        /*0834*/ 	.word	0x000000ff
        /*0838*/ 	.word	0x00038800
        /*083c*/ 	.short	0x0100
        /*083e*/ 	.byte	0x08
	.zero		1


	//   ....[1]....
        /*0840*/ 	.word	0x000001a0
        /*0844*/ 	.word	0x000000ff
        /*0848*/ 	.word	0x00038810
        /*084c*/ 	.short	0x0100
        /*084e*/ 	.byte	0x08
	.zero		1


	//   ....[2]....
        /*0850*/ 	.word	0x000001b0
        /*0854*/ 	.word	0x000000ff
        /*0858*/ 	.word	0x00038820
        /*085c*/ 	.short	0x0100
        /*085e*/ 	.byte	0x08
	.zero		1


	//   ....[3]....
        /*0860*/ 	.word	0x00000260
        /*0864*/ 	.word	0x000000ff
        /*0868*/ 	.word	0x00038830
        /*086c*/ 	.short	0x0100
        /*086e*/ 	.byte	0x06
	.zero		1


	//   ....[4]....
        /*0870*/ 	.word	0x00000270
        /*0874*/ 	.word	0x000000ff
        /*0878*/ 	.word	0x00038840
        /*087c*/ 	.short	0x0100
        /*087e*/ 	.byte	0x06
	.zero		1


	//   ....[5]....
        /*0880*/ 	.word	0x00000280
        /*0884*/ 	.word	0x000000ff
        /*0888*/ 	.word	0x00038838
        /*088c*/ 	.short	0x0100
        /*088e*/ 	.byte	0x06
	.zero		1


	//   ....[6]....
        /*0890*/ 	.word	0x00000290
        /*0894*/ 	.word	0x000000ff
        /*0898*/ 	.word	0x00038848
        /*089c*/ 	.short	0x0100
        /*089e*/ 	.byte	0x06
	.zero		1


	//   ....[7]....
        /*08a0*/ 	.word	0x000003c0
        /*08a4*/ 	.word	0x000000ff
        /*08a8*/ 	.word	0x00038850
        /*08ac*/ 	.short	0x0100
        /*08ae*/ 	.byte	0x08
	.zero		1


	//   ....[8]....
        /*08b0*/ 	.word	0x000003d0
        /*08b4*/ 	.word	0x000000ff
        /*08b8*/ 	.word	0x00038860
        /*08bc*/ 	.short	0x0100
        /*08be*/ 	.byte	0x08
	.zero		1


	//   ....[9]....
        /*08c0*/ 	.word	0x000003e0
        /*08c4*/ 	.word	0x000000ff
        /*08c8*/ 	.word	0x00038858
        /*08cc*/ 	.short	0x0100
        /*08ce*/ 	.byte	0x08
	.zero		1


	//   ....[10]....
        /*08d0*/ 	.word	0x000003f0
        /*08d4*/ 	.word	0x000000ff
        /*08d8*/ 	.word	0x00038868
        /*08dc*/ 	.short	0x0100
        /*08de*/ 	.byte	0x08
	.zero		1


	//   ....[11]....
        /*08e0*/ 	.word	0x000004e0
        /*08e4*/ 	.word	0x000000ff
        /*08e8*/ 	.word	0x00038870
        /*08ec*/ 	.short	0x0100
        /*08ee*/ 	.byte	0x06
	.zero		1


	//   ....[12]....
        /*08f0*/ 	.word	0x000004f0
        /*08f4*/ 	.word	0x000000ff
        /*08f8*/ 	.word	0x00038880
        /*08fc*/ 	.short	0x0100
        /*08fe*/ 	.byte	0x06
	.zero		1


	//   ....[13]....
        /*0900*/ 	.word	0x00000500
        /*0904*/ 	.word	0x000000ff
        /*0908*/ 	.word	0x00038878
        /*090c*/ 	.short	0x0100
        /*090e*/ 	.byte	0x06
	.zero		1


	//   ....[14]....
        /*0910*/ 	.word	0x00000510
        /*0914*/ 	.word	0x000000ff
        /*0918*/ 	.word	0x00038888
        /*091c*/ 	.short	0x0100
        /*091e*/ 	.byte	0x06
	.zero		1


	//   ....[15]....
        /*0920*/ 	.word	0x00000640
        /*0924*/ 	.word	0x000000ff
        /*0928*/ 	.word	0x00038890
        /*092c*/ 	.short	0x0100
        /*092e*/ 	.byte	0x08
	.zero		1


	//   ....[16]....
        /*0930*/ 	.word	0x00000650
        /*0934*/ 	.word	0x000000ff
        /*0938*/ 	.word	0x000388a0
        /*093c*/ 	.short	0x0100
        /*093e*/ 	.byte	0x08
	.zero		1


	//   ....[17]....
        /*0940*/ 	.word	0x00000660
        /*0944*/ 	.word	0x000000ff
        /*0948*/ 	.word	0x00038898
        /*094c*/ 	.short	0x0100
        /*094e*/ 	.byte	0x08
	.zero		1


	//   ....[18]....
        /*0950*/ 	.word	0x00000670
        /*0954*/ 	.word	0x000000ff
        /*0958*/ 	.word	0x000388a8
        /*095c*/ 	.short	0x0100
        /*095e*/ 	.byte	0x08
	.zero		1


	//   ....[19]....
        /*0960*/ 	.word	0x000007b0
        /*0964*/ 	.word	0x000000ff
        /*0968*/ 	.word	0x000388b0
        /*096c*/ 	.short	0x0100
        /*096e*/ 	.byte	0x08
	.zero		1


	//   ....[20]....
        /*0970*/ 	.word	0x000007c0
        /*0974*/ 	.word	0x000000ff
        /*0978*/ 	.word	0x000388c0
        /*097c*/ 	.short	0x0100
        /*097e*/ 	.byte	0x08
	.zero		1


	//   ....[21]....
        /*0980*/ 	.word	0x000007d0
        /*0984*/ 	.word	0x000000ff
        /*0988*/ 	.word	0x000388b8
        /*098c*/ 	.short	0x0100
        /*098e*/ 	.byte	0x08
	.zero		1


	//   ....[22]....
        /*0990*/ 	.word	0x000007e0
        /*0994*/ 	.word	0x000000ff
        /*0998*/ 	.word	0x000388c8
        /*099c*/ 	.short	0x0100
        /*099e*/ 	.byte	0x08
	.zero		1


	//   ....[23]....
        /*09a0*/ 	.word	0x00002320
        /*09a4*/ 	.word	0x00000004
        /*09a8*/ 	.word	0x00000000
        /*09ac*/ 	.short	0x0101
        /*09ae*/ 	.byte	0x3f
	.zero		1


	//   ....[24]....
        /*09b0*/ 	.word	0x00002e50
        /*09b4*/ 	.word	0x00000004
        /*09b8*/ 	.word	0x00000000
        /*09bc*/ 	.short	0x0101
        /*09be*/ 	.byte	0x3f
	.zero		1


	//   ....[25]....
        /*09c0*/ 	.word	0x00004200
        /*09c4*/ 	.word	0x00000011
        /*09c8*/ 	.word	0x00038800
        /*09cc*/ 	.short	0x010a
        /*09ce*/ 	.byte	0x3f
	.zero		1


	//   ....[26]....
        /*09d0*/ 	.word	0x00004270
        /*09d4*/ 	.word	0x00000009
        /*09d8*/ 	.word	0x00038830
        /*09dc*/ 	.short	0x010a
        /*09de*/ 	.byte	0x3f
	.zero		1


	//   ....[27]....
        /*09e0*/ 	.word	0x000042e0
        /*09e4*/ 	.word	0x00000009
        /*09e8*/ 	.word	0x00038830
        /*09ec*/ 	.short	0x010a
        /*09ee*/ 	.byte	0x3f
	.zero		1


	//   ....[28]....
        /*09f0*/ 	.word	0x00004560
        /*09f4*/ 	.word	0x00000011
        /*09f8*/ 	.word	0x00038810
        /*09fc*/ 	.short	0x010a
        /*09fe*/ 	.byte	0x3f
	.zero		1


	//   ....[29]....
        /*0a00*/ 	.word	0x000045a0
        /*0a04*/ 	.word	0x00000009
        /*0a08*/ 	.word	0x00038850
        /*0a0c*/ 	.short	0x010a
        /*0a0e*/ 	.byte	0x3f
	.zero		1


	//   ....[30]....
        /*0a10*/ 	.word	0x00004670
        /*0a14*/ 	.word	0x00000009
        /*0a18*/ 	.word	0x00038850
        /*0a1c*/ 	.short	0x010a
        /*0a1e*/ 	.byte	0x3f
	.zero		1


	//   ....[31]....
        /*0a20*/ 	.word	0x00006b10
        /*0a24*/ 	.word	0x00000005
        /*0a28*/ 	.word	0x00000000
        /*0a2c*/ 	.short	0x0101
        /*0a2e*/ 	.byte	0x3f
	.zero		1


	//   ....[32]....
        /*0a30*/ 	.word	0x00007110
        /*0a34*/ 	.word	0x00000009
        /*0a38*/ 	.word	0x00000000
        /*0a3c*/ 	.short	0x0101
        /*0a3e*/ 	.byte	0x3f
	.zero		1


	//   ....[33]....
        /*0a40*/ 	.word	0x00007310
        /*0a44*/ 	.word	0x00000009
        /*0a48*/ 	.word	0x00038830
        /*0a4c*/ 	.short	0x010a
        /*0a4e*/ 	.byte	0x3f
	.zero		1


	//   ....[34]....
        /*0a50*/ 	.word	0x00007360
        /*0a54*/ 	.word	0x00000009
        /*0a58*/ 	.word	0x00038830
        /*0a5c*/ 	.short	0x010a
        /*0a5e*/ 	.byte	0x3f
	.zero		1


	//   ....[35]....
        /*0a60*/ 	.word	0x000074e0
        /*0a64*/ 	.word	0x00000009
        /*0a68*/ 	.word	0x00038850
        /*0a6c*/ 	.short	0x010a
        /*0a6e*/ 	.byte	0x3f
	.zero		1


	//   ....[36]....
        /*0a70*/ 	.word	0x00007520
        /*0a74*/ 	.word	0x00000009
        /*0a78*/ 	.word	0x00038850
        /*0a7c*/ 	.short	0x010a
        /*0a7e*/ 	.byte	0x3f
	.zero		1


	//   ....[37]....
        /*0a80*/ 	.word	0x00009610
        /*0a84*/ 	.word	0x00000007
        /*0a88*/ 	.word	0x00000000
        /*0a8c*/ 	.short	0x0101
        /*0a8e*/ 	.byte	0x3f
	.zero		1


	//   ....[38]....
        /*0a90*/ 	.word	0x0000a8c0
        /*0a94*/ 	.word	0x00000009
        /*0a98*/ 	.word	0x00000000
        /*0a9c*/ 	.short	0x0101
        /*0a9e*/ 	.byte	0x3f
	.zero		1


	//   ....[39]....
        /*0aa0*/ 	.word	0x0000aa10
        /*0aa4*/ 	.word	0x00000009
        /*0aa8*/ 	.word	0x00038830
        /*0aac*/ 	.short	0x010a
        /*0aae*/ 	.byte	0x3f
	.zero		1


	//   ....[40]....
        /*0ab0*/ 	.word	0x0000aa60
        /*0ab4*/ 	.word	0x00000009
        /*0ab8*/ 	.word	0x00038830
        /*0abc*/ 	.short	0x010a
        /*0abe*/ 	.byte	0x3f
	.zero		1


	//   ....[41]....
        /*0ac0*/ 	.word	0x0000abe0
        /*0ac4*/ 	.word	0x00000009
        /*0ac8*/ 	.word	0x00038850
        /*0acc*/ 	.short	0x010a
        /*0ace*/ 	.byte	0x3f
	.zero		1


	//   ....[42]....
        /*0ad0*/ 	.word	0x0000ac20
        /*0ad4*/ 	.word	0x00000009
        /*0ad8*/ 	.word	0x00038850
        /*0adc*/ 	.short	0x010a
        /*0ade*/ 	.byte	0x3f
	.zero		1


	//   ....[43]....
        /*0ae0*/ 	.word	0x0000c950
        /*0ae4*/ 	.word	0x00000008
        /*0ae8*/ 	.word	0x00000000
        /*0aec*/ 	.short	0x0101
        /*0aee*/ 	.byte	0x3f
	.zero		1


	//   ....[44]....
        /*0af0*/ 	.word	0x0000dab0
        /*0af4*/ 	.word	0x00000009
        /*0af8*/ 	.word	0x00000000
        /*0afc*/ 	.short	0x0101
        /*0afe*/ 	.byte	0x3f
	.zero		1


	//   ....[45]....
        /*0b00*/ 	.word	0x00010320
        /*0b04*/ 	.word	0x00000000
        /*0b08*/ 	.word	0x00000000
        /*0b0c*/ 	.short	0x0101
        /*0b0e*/ 	.byte	0x3f
	.zero		1


	//   ....[46]....
        /*0b10*/ 	.word	0x00010dd0
        /*0b14*/ 	.word	0x00000004
        /*0b18*/ 	.word	0x00000000
        /*0b1c*/ 	.short	0x0101
        /*0b1e*/ 	.byte	0x3f
	.zero		1


	//   ....[47]....
        /*0b20*/ 	.word	0x000153f0
        /*0b24*/ 	.word	0x00000016
        /*0b28*/ 	.word	0x00038840
        /*0b2c*/ 	.short	0x010a
        /*0b2e*/ 	.byte	0x3f
	.zero		1


	//   ....[48]....
        /*0b30*/ 	.word	0x000158b0
        /*0b34*/ 	.word	0x00000016
        /*0b38*/ 	.word	0x00038830
        /*0b3c*/ 	.short	0x0107
        /*0b3e*/ 	.byte	0x3f
	.zero		1


	//   ....[49]....
        /*0b40*/ 	.word	0x00015990
        /*0b44*/ 	.word	0x00000016
        /*0b48*/ 	.word	0x00038830
        /*0b4c*/ 	.short	0x0101
        /*0b4e*/ 	.byte	0x3f
	.zero		1


	//   ....[50]....
        /*0b50*/ 	.word	0x00016250
        /*0b54*/ 	.word	0x00000011
        /*0b58*/ 	.word	0x00038800
        /*0b5c*/ 	.short	0x0107
        /*0b5e*/ 	.byte	0x3f
	.zero		1


	//   ....[51]....
        /*0b60*/ 	.word	0x000162e0
        /*0b64*/ 	.word	0x00000011
        /*0b68*/ 	.word	0x00038800
        /*0b6c*/ 	.short	0x0101
        /*0b6e*/ 	.byte	0x3f
	.zero		1


	//   ....[52]....
        /*0b70*/ 	.word	0x00016fe0
        /*0b74*/ 	.word	0x00000011
        /*0b78*/ 	.word	0x00038810
        /*0b7c*/ 	.short	0x0107
        /*0b7e*/ 	.byte	0x3f
	.zero		1


	//   ....[53]....
        /*0b80*/ 	.word	0x000170e0
        /*0b84*/ 	.word	0x00000011
        /*0b88*/ 	.word	0x00038810
        /*0b8c*/ 	.short	0x0101
        /*0b8e*/ 	.byte	0x3f
	.zero		1


	//   ....[54]....
        /*0b90*/ 	.word	0x00017100
        /*0b94*/ 	.word	0x00000011
        /*0b98*/ 	.word	0x00038820
        /*0b9c*/ 	.short	0x010a
        /*0b9e*/ 	.byte	0x3f
	.zero		1


	//   ....[55]....
        /*0ba0*/ 	.word	0x00017190
        /*0ba4*/ 	.word	0x00000016
        /*0ba8*/ 	.word	0x00038860
        /*0bac*/ 	.short	0x010a
        /*0bae*/ 	.byte	0x3f
	.zero		1


	//   ....[56]....
        /*0bb0*/ 	.word	0x00017a90
        /*0bb4*/ 	.word	0x00000016
        /*0bb8*/ 	.word	0x00038850
        /*0bbc*/ 	.short	0x0107
        /*0bbe*/ 	.byte	0x3f
	.zero		1


	//   ....[57]....
        /*0bc0*/ 	.word	0x00017b60
        /*0bc4*/ 	.word	0x00000016
        /*0bc8*/ 	.word	0x00038850
        /*0bcc*/ 	.short	0x0101
        /*0bce*/ 	.byte	0x3f
	.zero		1


	//   ....[58]....
        /*0bd0*/ 	.word	0x00017f00
        /*0bd4*/ 	.word	0x00000006
        /*0bd8*/ 	.word	0x00038840
        /*0bdc*/ 	.short	0x010a
        /*0bde*/ 	.byte	0x3f
	.zero		1


	//   ....[59]....
        /*0be0*/ 	.word	0x00018220
        /*0be4*/ 	.word	0x00000006
        /*0be8*/ 	.word	0x00038830
        /*0bec*/ 	.short	0x0107
        /*0bee*/ 	.byte	0x3f
	.zero		1


	//   ....[60]....
        /*0bf0*/ 	.word	0x000182e0
        /*0bf4*/ 	.word	0x00000006
        /*0bf8*/ 	.word	0x00038830
        /*0bfc*/ 	.short	0x0101
        /*0bfe*/ 	.byte	0x3f
	.zero		1


	//   ....[61]....
        /*0c00*/ 	.word	0x00018310
        /*0c04*/ 	.word	0x00000006
        /*0c08*/ 	.word	0x00038860
        /*0c0c*/ 	.short	0x010a
        /*0c0e*/ 	.byte	0x3f
	.zero		1


	//   ....[62]....
        /*0c10*/ 	.word	0x000189c0
        /*0c14*/ 	.word	0x00000006
        /*0c18*/ 	.word	0x00038850
        /*0c1c*/ 	.short	0x0107
        /*0c1e*/ 	.byte	0x3f
	.zero		1


	//   ....[63]....
        /*0c20*/ 	.word	0x00018a80
        /*0c24*/ 	.word	0x00000006
        /*0c28*/ 	.word	0x00038850
        /*0c2c*/ 	.short	0x0101
        /*0c2e*/ 	.byte	0x3f
	.zero		1


	//   ....[64]....
        /*0c30*/ 	.word	0x00019d10
        /*0c34*/ 	.word	0x00000005
        /*0c38*/ 	.word	0x00038820
        /*0c3c*/ 	.short	0x010a
        /*0c3e*/ 	.byte	0x3f
	.zero		1


	//   ....[65]....
        /*0c40*/ 	.word	0x00019e90
        /*0c44*/ 	.word	0x00000003
        /*0c48*/ 	.word	0x00038840
        /*0c4c*/ 	.short	0x010a
        /*0c4e*/ 	.byte	0x3f
	.zero		1


	//   ....[66]....
        /*0c50*/ 	.word	0x00019f30
        /*0c54*/ 	.word	0x00000005
        /*0c58*/ 	.word	0x00038840
        /*0c5c*/ 	.short	0x010a
        /*0c5e*/ 	.byte	0x3f
	.zero		1


	//   ....[67]....
        /*0c60*/ 	.word	0x00019f70
        /*0c64*/ 	.word	0x00000003
        /*0c68*/ 	.word	0x00038860
        /*0c6c*/ 	.short	0x010a
        /*0c6e*/ 	.byte	0x3f
	.zero		1


	//   ....[68]....
        /*0c70*/ 	.word	0x00019fb0
        /*0c74*/ 	.word	0x00000005
        /*0c78*/ 	.word	0x00038860
        /*0c7c*/ 	.short	0x010a
        /*0c7e*/ 	.byte	0x3f
	.zero		1


	//   ....[69]....
        /*0c80*/ 	.word	0x0001a010
        /*0c84*/ 	.word	0x00000011
        /*0c88*/ 	.word	0x00038800
        /*0c8c*/ 	.short	0x010a
        /*0c8e*/ 	.byte	0x3f
	.zero		1


	//   ....[70]....
        /*0c90*/ 	.word	0x0001a060
        /*0c94*/ 	.word	0x00000009
        /*0c98*/ 	.word	0x00038830
        /*0c9c*/ 	.short	0x010a
        /*0c9e*/ 	.byte	0x3f
	.zero		1


	//   ....[71]....
        /*0ca0*/ 	.word	0x0001a0b0
        /*0ca4*/ 	.word	0x00000011
        /*0ca8*/ 	.word	0x00038810
        /*0cac*/ 	.short	0x010a
        /*0cae*/ 	.byte	0x3f
	.zero		1


	//   ....[72]....
        /*0cb0*/ 	.word	0x0001a100
        /*0cb4*/ 	.word	0x00000009
        /*0cb8*/ 	.word	0x00038850
        /*0cbc*/ 	.short	0x010a
        /*0cbe*/ 	.byte	0x3f
	.zero		1


	//   ....[73]....
        /*0cc0*/ 	.word	0x0001a150
        /*0cc4*/ 	.word	0x00000009
        /*0cc8*/ 	.word	0x00038830
        /*0ccc*/ 	.short	0x010a
        /*0cce*/ 	.byte	0x3f
	.zero		1


	//   ....[74]....
        /*0cd0*/ 	.word	0x0001a1a0
        /*0cd4*/ 	.word	0x00000009
        /*0cd8*/ 	.word	0x00038850
        /*0cdc*/ 	.short	0x010a
        /*0cde*/ 	.byte	0x3f
	.zero		1


	//   ....[75]....
        /*0ce0*/ 	.word	0x0001a1f0
        /*0ce4*/ 	.word	0x00000009
        /*0ce8*/ 	.word	0x00038830
        /*0cec*/ 	.short	0x010a
        /*0cee*/ 	.byte	0x3f
	.zero		1


	//   ....[76]....
        /*0cf0*/ 	.word	0x0001a240
        /*0cf4*/ 	.word	0x00000009
        /*0cf8*/ 	.word	0x00038850
        /*0cfc*/ 	.short	0x010a
        /*0cfe*/ 	.byte	0x3f
	.zero		1


	//   ....[77]....
        /*0d00*/ 	.word	0x0001a360
        /*0d04*/ 	.word	0x00000016
        /*0d08*/ 	.word	0x00038840
        /*0d0c*/ 	.short	0x010a
        /*0d0e*/ 	.byte	0x3f
	.zero		1


	//   ....[78]....
        /*0d10*/ 	.word	0x0001b950
        /*0d14*/ 	.word	0x00000011
        /*0d18*/ 	.word	0x00038820
        /*0d1c*/ 	.short	0x010a
        /*0d1e*/ 	.byte	0x3f
	.zero		1


	//   ....[79]....
        /*0d20*/ 	.word	0x0001b9a0
        /*0d24*/ 	.word	0x00000016
        /*0d28*/ 	.word	0x00038860
        /*0d2c*/ 	.short	0x010a
        /*0d2e*/ 	.byte	0x3f
	.zero		1


	//   ....[80]....
        /*0d30*/ 	.word	0x0001c290
        /*0d34*/ 	.word	0x00000006
        /*0d38*/ 	.word	0x00038840
        /*0d3c*/ 	.short	0x010a
        /*0d3e*/ 	.byte	0x3f
	.zero		1


	//   ....[81]....
        /*0d40*/ 	.word	0x0001c750
        /*0d44*/ 	.word	0x00000006
        /*0d48*/ 	.word	0x00038860
        /*0d4c*/ 	.short	0x010a
        /*0d4e*/ 	.byte	0x3f
	.zero		1


	//   ....[82]....
        /*0d50*/ 	.word	0x0001d8e0
        /*0d54*/ 	.word	0x00000005
        /*0d58*/ 	.word	0x00038820
        /*0d5c*/ 	.short	0x010a
        /*0d5e*/ 	.byte	0x3f
	.zero		1


	//   ....[83]....
        /*0d60*/ 	.word	0x0001da80
        /*0d64*/ 	.word	0x00000003
        /*0d68*/ 	.word	0x00038840
        /*0d6c*/ 	.short	0x010a
        /*0d6e*/ 	.byte	0x3f
	.zero		1


	//   ....[84]....
        /*0d70*/ 	.word	0x0001dad0
        /*0d74*/ 	.word	0x00000005
        /*0d78*/ 	.word	0x00038840
        /*0d7c*/ 	.short	0x010a
        /*0d7e*/ 	.byte	0x3f
	.zero		1


	//   ....[85]....
        /*0d80*/ 	.word	0x0001db20
        /*0d84*/ 	.word	0x00000003
        /*0d88*/ 	.word	0x00038860
        /*0d8c*/ 	.short	0x010a
        /*0d8e*/ 	.byte	0x3f
	.zero		1


	//----- nvinfo : EIATTR_NUM_MBARRIERS
	.align		4
.L_1058:
        /*0d90*/ 	.byte	0x03, 0x38
        /*0d92*/ 	.short	0x0017


	//----- nvinfo : EIATTR_EXIT_INSTR_OFFSETS
	.align		4
        /*0d94*/ 	.byte	0x04, 0x1c
        /*0d96*/ 	.short	(.L_1060 - .L_1059)


	//   ....[0]....
.L_1059:
        /*0d98*/ 	.word	0x00000990


	//   ....[1]....
        /*0d9c*/ 	.word	0x00012e30


	//   ....[2]....
        /*0da0*/ 	.word	0x0001a000


	//----- nvinfo : EIATTR_MAX_THREADS
	.align		4
.L_1060:
        /*0da4*/ 	.byte	0x04, 0x05
        /*0da6*/ 	.short	(.L_1062 - .L_1061)
.L_1061:
        /*0da8*/ 	.word	0x00000180
        /*0dac*/ 	.word	0x00000001
        /*0db0*/ 	.word	0x00000001


	//----- nvinfo : EIATTR_CRS_STACK_SIZE
	.align		4
.L_1062:
        /*0db4*/ 	.byte	0x04, 0x1e
        /*0db6*/ 	.short	(.L_1064 - .L_1063)
.L_1063:
        /*0db8*/ 	.word	0x00000000


	//----- nvinfo : EIATTR_CBANK_PARAM_SIZE
	.align		4
.L_1064:
        /*0dbc*/ 	.byte	0x03, 0x19
        /*0dbe*/ 	.short	0x0bf0


	//----- nvinfo : EIATTR_PARAM_CBANK
	.align		4
        /*0dc0*/ 	.byte	0x04, 0x0a
        /*0dc2*/ 	.short	(.L_1066 - .L_1065)
	.align		4
.L_1065:
        /*0dc4*/ 	.word	index@(.nv.constant0._ZN7cutlass13device_kernelIN5flash11enable_sm90INS1_16FlashAttnFwdSm90INS1_25CollectiveMainloopFwdSm90ILi2EN4cute5tupleIJNS5_1CILi1EEES8_S8_EEENS6_IJNS7_ILi64EEESA_SA_EEELi512ENS_6half_tEfNS_4arch4Sm90ELb1ELb0ELb1ELb1ELb1ELb0ELb1ELb0ELb0ELb1ELb1ELb0EEENS1_21CollectiveEpilogueFwdINS6_IJSA_NS7_ILi512EEESA_EEES9_SC_SE_Li256ELb1ELb1ELb1ELb0EEENS1_36VarlenDynamicPersistentTileSchedulerILi64ELi64ELi256ELi128ELb1ELb1ELb1ELb1ELb1ELb1EEEEEEEEEvNT_6ParamsE)
        /*0dc8*/ 	.short	0x0210
        /*0dca*/ 	.short	0x0bf0


	//----- nvinfo : EIATTR_SW_WAR
	.align		4
.L_1066:
        /*0dcc*/ 	.byte	0x04, 0x36
        /*0dce*/ 	.short	(.L_1068 - .L_1067)
.L_1067:
        /*0dd0*/ 	.word	0x00000008
.L_1068:


//--------------------- .nv.info._ZN7cutlass13device_kernelIN5flash11enable_sm90INS1_16FlashAttnFwdSm90INS1_25CollectiveMainloopFwdSm90ILi2EN4cute5tupleIJNS5_1CILi1EEES8_S8_EEENS6_IJNS7_ILi64EEESA_SA_EEELi512ENS_6half_tEfNS_4arch4Sm90ELb1ELb0ELb1ELb1ELb1ELb1ELb1ELb0ELb0ELb1ELb1ELb0EEENS1_21CollectiveEpilogueFwdINS6_IJSA_NS7_ILi512EEESA_EEES9_SC_SE_Li256ELb1ELb1ELb1ELb0EEENS1_36VarlenDynamicPersistentTileSchedulerILi64ELi64ELi256ELi128ELb1ELb1ELb1ELb1ELb1ELb1EEEEEEEEEvNT_6ParamsE --------------------------
	.section	.nv.info._ZN7cutlass13device_kernelIN5flash11enable_sm90INS1_16FlashAttnFwdSm90INS1_25CollectiveMainloopFwdSm90ILi2EN4cute5tupleIJNS5_1CILi1EEES8_S8_EEENS6_IJNS7_ILi64EEESA_SA_EEELi512ENS_6half_tEfNS_4arch4Sm90ELb1ELb0ELb1ELb1ELb1ELb1ELb1ELb0ELb0ELb1ELb1ELb0EEENS1_21CollectiveEpilogueFwdINS6_IJSA_NS7_ILi512EEESA_EEES9_SC_SE_Li256ELb1ELb1ELb1ELb0EEENS1_36VarlenDynamicPersistentTileSchedulerILi64ELi64ELi256ELi128ELb1ELb1ELb1ELb1ELb1ELb1EEEEEEEEEvNT_6ParamsE,"",@"SHT_CUDA_INFO"
	.sectionflags	@""
	.align	4


	//----- nvinfo : EIATTR_CUDA_API_VERSION
	.align		4
        /*0000*/ 	.byte	0x04, 0x37
        /*0002*/ 	.short	(.L_1070 - .L_1069)
.L_1069:
        /*0004*/ 	.word	0x00000082


	//----- nvinfo : EIATTR_KPARAM_INFO
	.align		4
.L_1070:
        /*0008*/ 	.byte	0x04, 0x17
        /*000a*/ 	.short	(.L_1072 - .L_1071)
.L_1071:
        /*000c*/ 	.word	0x00000000
        /*0010*/ 	.short	0x0000
        /*0012*/ 	.short	0x0070
        /*0014*/ 	.byte	0x00, 0xf0, 0x01, 0x2e


	//----- nvinfo : EIATTR_SPARSE_MMA_MASK
	.align		4
.L_1072:
        /*0018*/ 	.byte	0x03, 0x50
        /*001a*/ 	.short	0x0000


	//----- nvinfo : EIATTR_MAXREG_COUNT
	.align		4
        /*001c*/ 	.byte	0x03, 0x1b
        /*001e*/ 	.short	0x00a8


	//----- nvinfo : EIATTR_NUM_BARRIERS
	.align		4
        /*0020*/ 	.byte	0x02, 0x4c
        /*0022*/ 	.byte	0x10
	.zero		1


	//----- nvinfo : EIATTR_EXTERNS
	.align		4
        /*0024*/ 	.byte	0x04, 0x0f
        /*0026*/ 	.short	(.L_1074 - .L_1073)


	//   ....[0]....
	.align		4
.L_1073:
        /*0028*/ 	.word	index@(__assertfail)


	//----- nvinfo : EIATTR_ANNOTATIONS
	.align		4
.L_1074:
        /*002c*/ 	.byte	0x04, 0x55
        /*002e*/ 	.short	(.L_1076 - .L_1075)


	//   ....[0]....
.L_1075:
        /* <DEDUP_REMOVED lines=82> */


	//----- nvinfo : EIATTR_MERCURY_ISA_VERSION
	.align		4
.L_1076:
        /*0540*/ 	.byte	0x03, 0x5f
        /*0542*/ 	.short	0x0101


	//----- nvinfo : EIATTR_UNUSED_LOAD_BYTE_OFFSET
	.align		4
        /*0544*/ 	.byte	0x04, 0x44
        /*0546*/ 	.short	(.L_1078 - .L_1077)


	//   ....[0]....
.L_1077:
        /*0548*/ 	.word	0x00000a50
        /*054c*/ 	.word	0x0000fff0


	//   ....[1]....
        /*0550*/ 	.word	0x00015e80
        /*0554*/ 	.word	0x0000fff0


	//----- nvinfo : EIATTR_INT_WARP_WIDE_INSTR_OFFSETS
	.align		4
.L_1078:
        /*0558*/ 	.byte	0x04, 0x31
        /*055a*/ 	.short	(.L_1080 - .L_1079)


	//   ....[0]....
.L_1079:
        /*055c*/ 	.word	0x00000130


	//   ....[1]....
        /*0560*/ 	.word	0x00000170


	//   ....[2]....
        /*0564*/ 	.word	0x000001e0


	//   ....[3]....
        /*0568*/ 	.word	0x00000250


	//   ....[4]....
        /*056c*/ 	.word	0x0001e5f0


	//   ....[5]....
        /*0570*/ 	.word	0x0001e680


	//   ....[6]....
        /*0574*/ 	.word	0x00022af0


	//   ....[7]....
        /*0578*/ 	.word	0x00022b80


	//----- nvinfo : EIATTR_COOP_GROUP_MASK_REGIDS
	.align		4
.L_1080:
        /*057c*/ 	.byte	0x04, 0x29
        /*057e*/ 	.short	(.L_1082 - .L_1081)


	//   ....[0]....
.L_1081:
        /*0580*/ 	.word	0xffffffff


	//   ....[1]....
        /*0584*/ 	.word	0xffffffff


	//   ....[2]....
        /*0588*/ 	.word	0xffffffff


	//   ....[3]....
        /*058c*/ 	.word	0xffffffff


	//   ....[4]....
        /*0590*/ 	.word	0xffffffff


	//   ....[5]....
        /*0594*/ 	.word	0xffffffff


	//   ....[6]....
        /*0598*/ 	.word	0xffffffff


	//   ....[7]....
        /*059c*/ 	.word	0xffffffff


	//   ....[8]....
        /*05a0*/ 	.word	0xffffffff


	//   ....[9]....
        /*05a4*/ 	.word	0xffffffff


	//   ....[10]....
        /*05a8*/ 	.word	0xffffffff


	//   ....[11]....
        /*05ac*/ 	.word	0xffffffff


	//   ....[12]....
        /*05b0*/ 	.word	0xffffffff


	//   ....[13]....
        /*05b4*/ 	.word	0xffffffff


	//   ....[14]....
        /*05b8*/ 	.word	0xffffffff


	//   ....[15]....
        /*05bc*/ 	.word	0xffffffff


	//   ....[16]....
        /*05c0*/ 	.word	0xffffffff


	//   ....[17]....
        /*05c4*/ 	.word	0xffffffff


	//   ....[18]....
        /*05c8*/ 	.word	0xffffffff


	//   ....[19]....
        /*05cc*/ 	.word	0xffffffff


	//   ....[20]....
        /*05d0*/ 	.word	0xffffffff


	//   ....[21]....
        /*05d4*/ 	.word	0xffffffff


	//   ....[22]....
        /*05d8*/ 	.word	0xffffffff


	//   ....[23]....
        /*05dc*/ 	.word	0xffffffff


	//   ....[24]....
        /*05e0*/ 	.word	0xffffffff


	//   ....[25]....
        /*05e4*/ 	.word	0xffffffff


	//   ....[26]....
        /*05e8*/ 	.word	0xffffffff


	//   ....[27]....
        /*05ec*/ 	.word	0xffffffff


	//   ....[28]....
        /*05f0*/ 	.word	0xffffffff


	//   ....[29]....
        /*05f4*/ 	.word	0xffffffff


	//   ....[30]....
        /*05f8*/ 	.word	0xffffffff


	//   ....[31]....
        /*05fc*/ 	.word	0xffffffff


	//   ....[32]....
        /*0600*/ 	.word	0xffffffff


	//   ....[33]....
        /*0604*/ 	.word	0xffffffff


	//   ....[34]....
        /*0608*/ 	.word	0xffffffff


	//   ....[35]....
        /*060c*/ 	.word	0xffffffff


	//   ....[36]....
        /*0610*/ 	.word	0xffffffff


	//   ....[37]....
        /*0614*/ 	.word	0xffffffff


	//   ....[38]....
        /*0618*/ 	.word	0xffffffff


	//   ....[39]....
        /*061c*/ 	.word	0xffffffff


	//   ....[40]....
        /*0620*/ 	.word	0xffffffff


	//   ....[41]....
        /*0624*/ 	.word	0xffffffff


	//   ....[42]....
        /*0628*/ 	.word	0xffffffff


	//   ....[43]....
        /*062c*/ 	.word	0xffffffff


	//   ....[44]....
        /*0630*/ 	.word	0xffffffff


	//   ....[45]....
        /*0634*/ 	.word	0xffffffff


	//   ....[46]....
        /*0638*/ 	.word	0xffffffff


	//   ....[47]....
        /*063c*/ 	.word	0xffffffff


	//   ....[48]....
        /*0640*/ 	.word	0xffffffff


	//   ....[49]....
        /*0644*/ 	.word	0xffffffff


	//   ....[50]....
        /*0648*/ 	.word	0xffffffff


	//   ....[51]....
        /*064c*/ 	.word	0xffffffff


	//   ....[52]....
        /*0650*/ 	.word	0xffffffff


	//   ....[53]....
        /*0654*/ 	.word	0xffffffff


	//   ....[54]....
        /*0658*/ 	.word	0xffffffff


	//   ....[55]....
        /*065c*/ 	.word	0xffffffff


	//   ....[56]....
        /*0660*/ 	.word	0xffffffff


	//   ....[57]....
        /*0664*/ 	.word	0xffffffff


	//   ....[58]....
        /*0668*/ 	.word	0xffffffff


	//   ....[59]....
        /*066c*/ 	.word	0xffffffff


	//   ....[60]....
        /*0670*/ 	.word	0xffffffff


	//   ....[61]....
        /*0674*/ 	.word	0xffffffff


	//   ....[62]....
        /*0678*/ 	.word	0xffffffff


	//   ....[63]....
        /*067c*/ 	.word	0xffffffff


	//   ....[64]....
        /*0680*/ 	.word	0xffffffff


	//   ....[65]....
        /*0684*/ 	.word	0xffffffff


	//   ....[66]....
        /*0688*/ 	.word	0xffffffff


	//   ....[67]....
        /*068c*/ 	.word	0xffffffff


	//   ....[68]....
        /*0690*/ 	.word	0xffffffff


	//   ....[69]....
        /*0694*/ 	.word	0xffffffff


	//   ....[70]....
        /*0698*/ 	.word	0xffffffff


	//   ....[71]....
        /*069c*/ 	.word	0xffffffff


	//   ....[72]....
        /*06a0*/ 	.word	0xffffffff


	//   ....[73]....
        /*06a4*/ 	.word	0xffffffff


	//   ....[74]....
        /*06a8*/ 	.word	0xffffffff


	//   ....[75]....
        /*06ac*/ 	.word	0xffffffff


	//   ....[76]....
        /*06b0*/ 	.word	0xffffffff


	//   ....[77]....
        /*06b4*/ 	.word	0xffffffff


	//   ....[78]....
        /*06b8*/ 	.word	0xffffffff


	//   ....[79]....
        /*06bc*/ 	.word	0xffffffff


	//   ....[80]....
        /*06c0*/ 	.word	0xffffffff


	//   ....[81]....
        /*06c4*/ 	.word	0xffffffff


	//   ....[82]....
        /*06c8*/ 	.word	0xffffffff


	//   ....[83]....
        /*06cc*/ 	.word	0xffffffff


	//   ....[84]....
        /*06d0*/ 	.word	0xffffffff


	//   ....[85]....
        /*06d4*/ 	.word	0xffffffff


	//   ....[86]....
        /*06d8*/ 	.word	0xffffffff


	//   ....[87]....
        /*06dc*/ 	.word	0xffffffff


	//   ....[88]....
        /*06e0*/ 	.word	0xffffffff


	//   ....[89]....
        /*06e4*/ 	.word	0xffffffff


	//   ....[90]....
        /*06e8*/ 	.word	0xffffffff


	//   ....[91]....
        /*06ec*/ 	.word	0xffffffff


	//   ....[92]....
        /*06f0*/ 	.word	0xffffffff


	//   ....[93]....
        /*06f4*/ 	.word	0xffffffff


	//   ....[94]....
        /*06f8*/ 	.word	0xffffffff


	//   ....[95]....
        /*06fc*/ 	.word	0xffffffff


	//   ....[96]....
        /*0700*/ 	.word	0xffffffff


	//   ....[97]....
        /*0704*/ 	.word	0xffffffff


	//   ....[98]....
        /*0708*/ 	.word	0xffffffff


	//   ....[99]....
        /*070c*/ 	.word	0xffffffff


	//   ....[100]....
        /*0710*/ 	.word	0xffffffff


	//   ....[101]....
        /*0714*/ 	.word	0xffffffff


	//   ....[102]....
        /*0718*/ 	.word	0xffffffff


	//   ....[103]....
        /*071c*/ 	.word	0xffffffff


	//   ....[104]....
        /*0720*/ 	.word	0xffffffff


	//   ....[105]....
        /*0724*/ 	.word	0xffffffff


	//   ....[106]....
        /*0728*/ 	.word	0xffffffff


	//   ....[107]....
        /*072c*/ 	.word	0xffffffff


	//   ....[108]....
        /*0730*/ 	.word	0xffffffff


	//   ....[109]....
        /*0734*/ 	.word	0xffffffff


	//   ....[110]....
        /*0738*/ 	.word	0xffffffff


	//   ....[111]....
        /*073c*/ 	.word	0xffffffff


	//   ....[112]....
        /*0740*/ 	.word	0xffffffff


	//   ....[113]....
        /*0744*/ 	.word	0xffffffff


	//   ....[114]....
        /*0748*/ 	.word	0xffffffff


	//   ....[115]....
        /*074c*/ 	.word	0xffffffff


	//   ....[116]....
        /*0750*/ 	.word	0xffffffff


	//   ....[117]....
        /*0754*/ 	.word	0xffffffff


	//   ....[118]....
        /*0758*/ 	.word	0xffffffff


	//   ....[119]....
        /*075c*/ 	.word	0xffffffff


	//   ....[120]....
        /*0760*/ 	.word	0xffffffff


	//   ....[121]....
        /*0764*/ 	.word	0xffffffff


	//   ....[122]....
        /*0768*/ 	.word	0xffffffff


	//   ....[123]....
        /*076c*/ 	.word	0xffffffff


	//   ....[124]....
        /*0770*/ 	.word	0xffffffff


	//   ....[125]....
        /*0774*/ 	.word	0xffffffff


	//   ....[126]....
        /*0778*/ 	.word	0xffffffff


	//   ....[127]....
        /*077c*/ 	.word	0xffffffff


	//   ....[128]....
        /*0780*/ 	.word	0xffffffff


	//   ....[129]....
        /*0784*/ 	.word	0xffffffff


	//   ....[130]....
        /*0788*/ 	.word	0xffffffff


	//   ....[131]....
        /*078c*/ 	.word	0xffffffff


	//   ....[132]....
        /*0790*/ 	.word	0xffffffff


	//   ....[133]....
        /*0794*/ 	.word	0xffffffff


	//   ....[134]....
        /*0798*/ 	.word	0xffffffff


	//   ....[135]....
        /*079c*/ 	.word	0xffffffff


	//   ....[136]....
        /*07a0*/ 	.word	0xffffffff


	//   ....[137]....
        /*07a4*/ 	.word	0xffffffff


	//   ....[138]....
        /*07a8*/ 	.word	0xffffffff


	//   ....[139]....
        /*07ac*/ 	.word	0xffffffff


	//   ....[140]....
        /*07b0*/ 	.word	0xffffffff


	//   ....[141]....
        /*07b4*/ 	.word	0xffffffff


	//   ....[142]....
        /*07b8*/ 	.word	0xffffffff


	//   ....[143]....
        /*07bc*/ 	.word	0xffffffff


	//   ....[144]....
        /*07c0*/ 	.word	0xffffffff


	//   ....[145]....
        /*07c4*/ 	.word	0xffffffff


	//   ....[146]....
        /*07c8*/ 	.word	0xffffffff


	//   ....[147]....
        /*07cc*/ 	.word	0xffffffff


	//   ....[148]....
        /*07d0*/ 	.word	0xffffffff


	//   ....[149]....
        /*07d4*/ 	.word	0xffffffff


	//   ....[150]....
        /*07d8*/ 	.word	0xffffffff


	//   ....[151]....
        /*07dc*/ 	.word	0xffffffff


	//   ....[152]....
        /*07e0*/ 	.word	0xffffffff


	//   ....[153]....
        /*07e4*/ 	.word	0xffffffff


	//   ....[154]....
        /*07e8*/ 	.word	0xffffffff


	//   ....[155]....
        /*07ec*/ 	.word	0xffffffff


	//   ....[156]....
        /*07f0*/ 	.word	0xffffffff


	//   ....[157]....
        /*07f4*/ 	.word	0xffffffff


	//   ....[158]....
        /*07f8*/ 	.word	0xffffffff


	//   ....[159]....
        /*07fc*/ 	.word	0xffffffff


	//   ....[160]....
        /*0800*/ 	.word	0xffffffff


	//   ....[161]....
        /*0804*/ 	.word	0x0500000f


	//   ....[162]....
        /*0808*/ 	.word	0x0500000f


	//   ....[163]....
        /*080c*/ 	.word	0x0500000f


	//   ....[164]....
        /*0810*/ 	.word	0x0500000f


	//   ....[165]....
        /*0814*/ 	.word	0x0500000f


	//   ....[166]....
        /*0818*/ 	.word	0x0500000f


	//   ....[167]....
        /*081c*/ 	.word	0x0500000f


	//   ....[168]....
        /*0820*/ 	.word	0x0500000f


	//   ....[169]....
        /*0824*/ 	.word	0x0500000f


	//   ....[170]....
        /*0828*/ 	.word	0x0500000f


	//   ....[171]....
        /*082c*/ 	.word	0x0500000f


	//   ....[172]....
        /*0830*/ 	.word	0x0500000f


	//   ....[173]....
        /*0834*/ 	.word	0x0500000f


	//   ....[174]....
        /*0838*/ 	.word	0x0500000f


	//   ....[175]....
        /*083c*/ 	.word	0x0500000f


	//   ....[176]....
        /*0840*/ 	.word	0x0500000f


	//   ....[177]....
        /*0844*/ 	.word	0x0500000f


	//   ....[178]....
        /*0848*/ 	.word	0x0500000f


	//   ....[179]....
        /*084c*/ 	.word	0x0500000f


	//   ....[180]....
        /*0850*/ 	.word	0x0500000f


	//   ....[181]....
        /*0854*/ 	.word	0x0500000f


	//   ....[182]....
        /*0858*/ 	.word	0x0500000f


	//   ....[183]....
        /*085c*/ 	.word	0x0500000f


	//   ....[184]....
        /*0860*/ 	.word	0x0500000f


	//   ....[185]....
        /*0864*/ 	.word	0x0500000f


	//   ....[186]....
        /*0868*/ 	.word	0x0500000f


	//   ....[187]....
        /*086c*/ 	.word	0x0500000f


	//   ....[188]....
        /*0870*/ 	.word	0x0500000f


	//   ....[189]....
        /*0874*/ 	.word	0x0500000f


	//   ....[190]....
        /*0878*/ 	.word	0x0500000f


	//   ....[191]....
        /*087c*/ 	.word	0x0500000f


	//   ....[192]....
        /*0880*/ 	.word	0x0500000f


	//   ....[193]....
        /*0884*/ 	.word	0x0500000f


	//   ....[194]....
        /*0888*/ 	.word	0x0500000f


	//   ....[195]....
        /*088c*/ 	.word	0x0500000f


	//   ....[196]....
        /*0890*/ 	.word	0x0500000f


	//   ....[197]....
        /*0894*/ 	.word	0x0500000f


	//   ....[198]....
        /*0898*/ 	.word	0x0500000f


	//   ....[199]....
        /*089c*/ 	.word	0x0500000f


	//   ....[200]....
        /*08a0*/ 	.word	0x0500000f


	//   ....[201]....
        /*08a4*/ 	.word	0x0500000f


	//   ....[202]....
        /*08a8*/ 	.word	0x0500000f


	//   ....[203]....
        /*08ac*/ 	.word	0x0500000f


	//   ....[204]....
        /*08b0*/ 	.word	0x0500000f


	//   ....[205]....
        /*08b4*/ 	.word	0x0500000f


	//   ....[206]....
        /*08b8*/ 	.word	0x0500000f


	//   ....[207]....
        /*08bc*/ 	.word	0x0500000f


	//   ....[208]....
        /*08c0*/ 	.word	0x0500000f


	//   ....[209]....
        /*08c4*/ 	.word	0x0500000f


	//   ....[210]....
        /*08c8*/ 	.word	0x0500000f


	//   ....[211]....
        /*08cc*/ 	.word	0x0500000f


	//   ....[212]....
        /*08d0*/ 	.word	0x0500000f


	//   ....[213]....
        /*08d4*/ 	.word	0x0500000f


	//   ....[214]....
        /*08d8*/ 	.word	0x0500000f


	//   ....[215]....
        /*08dc*/ 	.word	0x0500000f


	//   ....[216]....
        /*08e0*/ 	.word	0x0500000f


	//   ....[217]....
        /*08e4*/ 	.word	0x0500000f


	//   ....[218]....
        /*08e8*/ 	.word	0x0500000f


	//   ....[219]....
        /*08ec*/ 	.word	0x0500000f


	//   ....[220]....
        /*08f0*/ 	.word	0x0500000f


	//   ....[221]....
        /*08f4*/ 	.word	0x0500000f


	//   ....[222]....
        /*08f8*/ 	.word	0x0500000f


	//   ....[223]....
        /*08fc*/ 	.word	0x0500000f


	//   ....[224]....
        /*0900*/ 	.word	0x0500000f


	//   ....[225]....
        /*0904*/ 	.word	0x0500000f


	//   ....[226]....
        /*0908*/ 	.word	0x0500000f


	//   ....[227]....
        /*090c*/ 	.word	0x0500000f


	//   ....[228]....
        /*0910*/ 	.word	0x0500000f


	//   ....[229]....
        /*0914*/ 	.word	0x0500000f


	//   ....[230]....
        /*0918*/ 	.word	0x0500000f


	//   ....[231]....
        /*091c*/ 	.word	0x0500000f


	//   ....[232]....
        /*0920*/ 	.word	0x0500000f


	//   ....[233]....
        /*0924*/ 	.word	0x0500000f


	//   ....[234]....
        /*0928*/ 	.word	0x0500000f


	//   ....[235]....
        /*092c*/ 	.word	0x0500000f


	//   ....[236]....
        /*0930*/ 	.word	0x0500000f


	//   ....[237]....
        /*0934*/ 	.word	0x0500000f


	//   ....[238]....
        /*0938*/ 	.word	0x0500000f


	//   ....[239]....
        /*093c*/ 	.word	0x0500000f


	//   ....[240]....
        /*0940*/ 	.word	0x0500000f


	//   ....[241]....
        /*0944*/ 	.word	0x0500000f


	//   ....[242]....
        /*0948*/ 	.word	0x0500000f


	//   ....[243]....
        /*094c*/ 	.word	0x0500000f


	//   ....[244]....
        /*0950*/ 	.word	0x0500000f


	//   ....[245]....
        /*0954*/ 	.word	0x0500000f


	//   ....[246]....
        /*0958*/ 	.word	0x0500000f


	//   ....[247]....
        /*095c*/ 	.word	0x0500000f


	//   ....[248]....
        /*0960*/ 	.word	0x0500000f


	//   ....[249]....
        /*0964*/ 	.word	0x0500000f


	//   ....[250]....
        /*0968*/ 	.word	0x0500000f


	//   ....[251]....
        /*096c*/ 	.word	0x0500000f


	//----- nvinfo : EIATTR_COOP_GROUP_INSTR_OFFSETS
	.align		4
.L_1082:
        /*0970*/ 	.byte	0x04, 0x28
        /*0972*/ 	.short	(.L_1084 - .L_1083)


	//   ....[0]....
.L_1083:
        /*0974*/ 	.word	0x00000060


	//   ....[1]....
        /*0978*/ 	.word	0x00000140


	//   ....[2]....
        /*097c*/ 	.word	0x00000180


	//   ....[3]....
        /*0980*/ 	.word	0x00000390


	//   ....[4]....
        /*0984*/ 	.word	0x000004f0


	//   ....[5]....
        /*0988*/ 	.word	0x00000610


	//   ....[6]....
        /*098c*/ 	.word	0x00000770


	//   ....[7]....
        /*0990*/ 	.word	0x00003290


	//   ....[8]....
        /*0994*/ 	.word	0x000032a0


	//   ....[9]....
        /*0998*/ 	.word	0x00003cc0


	//   ....[10]....
        /*099c*/ 	.word	0x00003cd0


	//   ....[11]....
        /*09a0*/ 	.word	0x000046a0


	//   ....[12]....
        /*09a4*/ 	.word	0x000046b0


	//   ....[13]....
        /*09a8*/ 	.word	0x00004a70


	//   ....[14]....
        /*09ac*/ 	.word	0x00004a80


	//   ....[15]....
        /*09b0*/ 	.word	0x00005b10


	//   ....[16]....
        /*09b4*/ 	.word	0x00007af0


	//   ....[17]....
        /*09b8*/ 	.word	0x00008250


	//   ....[18]....
        /*09bc*/ 	.word	0x00008260


	//   ....[19]....
        /*09c0*/ 	.word	0x00008270


	//   ....[20]....
        /*09c4*/ 	.word	0x00008280


	//   ....[21]....
        /*09c8*/ 	.word	0x000085a0


	//   ....[22]....
        /*09cc*/ 	.word	0x000085b0


	//   ....[23]....
        /*09d0*/ 	.word	0x000085c0


	//   ....[24]....
        /*09d4*/ 	.word	0x000085d0


	//   ....[25]....
        /*09d8*/ 	.word	0x00009840


	//   ....[26]....
        /*09dc*/ 	.word	0x00009860


	//   ....[27]....
        /*09e0*/ 	.word	0x00009870


	//   ....[28]....
        /*09e4*/ 	.word	0x00009880


	//   ....[29]....
        /*09e8*/ 	.word	0x00009960


	//   ....[30]....
        /*09ec*/ 	.word	0x00009980


	//   ....[31]....
        /*09f0*/ 	.word	0x00009990


	//   ....[32]....
        /*09f4*/ 	.word	0x000099a0


	//   ....[33]....
        /*09f8*/ 	.word	0x0000b200


	//   ....[34]....
        /*09fc*/ 	.word	0x0000cce0


	//   ....[35]....
        /*0a00*/ 	.word	0x0000d030


	//   ....[36]....
        /*0a04*/ 	.word	0x0000d040


	//   ....[37]....
        /*0a08*/ 	.word	0x0000d0b0


	//   ....[38]....
        /*0a0c*/ 	.word	0x0000d4d0


	//   ....[39]....
        /*0a10*/ 	.word	0x0000d510


	//   ....[40]....
        /*0a14*/ 	.word	0x0000def0


	//   ....[41]....
        /*0a18*/ 	.word	0x0000efb0


	//   ....[42]....
        /*0a1c*/ 	.word	0x0000ff60


	//   ....[43]....
        /*0a20*/ 	.word	0x0000ff70


	//   ....[44]....
        /*0a24*/ 	.word	0x000105c0


	//   ....[45]....
        /*0a28*/ 	.word	0x000105e0


	//   ....[46]....
        /*0a2c*/ 	.word	0x000109c0


	//   ....[47]....
        /*0a30*/ 	.word	0x000109e0


	//   ....[48]....
        /*0a34*/ 	.word	0x00011bb0


	//   ....[49]....
        /*0a38*/ 	.word	0x00012bf0


	//   ....[50]....
        /*0a3c*/ 	.word	0x00013db0


	//   ....[51]....
        /*0a40*/ 	.word	0x00013e10


	//   ....[52]....
        /*0a44*/ 	.word	0x000141c0


	//   ....[53]....
        /*0a48*/ 	.word	0x00014220


	//   ....[54]....
        /*0a4c*/ 	.word	0x00015290


	//   ....[55]....
        /*0a50*/ 	.word	0x000153b0


	//   ....[56]....
        /*0a54*/ 	.word	0x000153d0


	//   ....[57]....
        /*0a58*/ 	.word	0x00015540


	//   ....[58]....
        /*0a5c*/ 	.word	0x00015710


	//   ....[59]....
        /*0a60*/ 	.word	0x00016bb0


	//   ....[60]....
        /*0a64*/ 	.word	0x00016f60


	//   ....[61]....
        /*0a68*/ 	.word	0x00016f90


	//   ....[62]....
        /*0a6c*/ 	.word	0x00016fa0


	//   ....[63]....
        /*0a70*/ 	.word	0x00016fb0


	//   ....[64]....
        /*0a74*/ 	.word	0x00017ce0


	//   ....[65]....
        /*0a78*/ 	.word	0x00017d00


	//   ....[66]....
        /*0a7c*/ 	.word	0x00017fa0


	//   ....[67]....
        /*0a80*/ 	.word	0x00017fc0


	//   ....[68]....
        /*0a84*/ 	.word	0x00018980


	//   ....[69]....
        /*0a88*/ 	.word	0x000189c0


	//   ....[70]....
        /*0a8c*/ 	.word	0x00019360


	//   ....[71]....
        /*0a90*/ 	.word	0x00019380


	//   ....[72]....
        /*0a94*/ 	.word	0x0001a860


	//   ....[73]....
        /*0a98*/ 	.word	0x0001a890


	//   ....[74]....
        /*0a9c*/ 	.word	0x0001aaf0


	//   ....[75]....
        /*0aa0*/ 	.word	0x0001ab10


	//   ....[76]....
        /*0aa4*/ 	.word	0x0001adc0


	//   ....[77]....
        /*0aa8*/ 	.word	0x0001afb0


	//   ....[78]....
        /*0aac*/ 	.word	0x0001afe0


	//   ....[79]....
        /*0ab0*/ 	.word	0x0001b010


	//   ....[80]....
        /*0ab4*/ 	.word	0x0001b040


	//   ....[81]....
        /*0ab8*/ 	.word	0x0001b070


	//   ....[82]....
        /*0abc*/ 	.word	0x0001b0a0


	//   ....[83]....
        /*0ac0*/ 	.word	0x0001b230


	//   ....[84]....
        /*0ac4*/ 	.word	0x0001b260


	//   ....[85]....
        /*0ac8*/ 	.word	0x0001b290


	//   ....[86]....
        /*0acc*/ 	.word	0x0001b2c0


	//   ....[87]....
        /*0ad0*/ 	.word	0x0001b2f0


	//   ....[88]....
        /*0ad4*/ 	.word	0x0001b320


	//   ....[89]....
        /*0ad8*/ 	.word	0x0001b3b0


	//   ....[90]....
        /*0adc*/ 	.word	0x0001b3e0


	//   ....[91]....
        /*0ae0*/ 	.word	0x0001b3f0


	//   ....[92]....
        /*0ae4*/ 	.word	0x0001b430


	//   ....[93]....
        /*0ae8*/ 	.word	0x0001c920


	//   ....[94]....
        /*0aec*/ 	.word	0x0001f420


	//   ....[95]....
        /*0af0*/ 	.word	0x0001f440


	//   ....[96]....
        /*0af4*/ 	.word	0x0001f4d0


	//   ....[97]....
        /*0af8*/ 	.word	0x0001f4f0


	//   ....[98]....
        /*0afc*/ 	.word	0x0001f570


	//   ....[99]....
        /*0b00*/ 	.word	0x0001f590


	//   ....[100]....
        /*0b04*/ 	.word	0x0001f5a0


	//   ....[101]....
        /*0b08*/ 	.word	0x0001f5b0


	//   ....[102]....
        /*0b0c*/ 	.word	0x0001fd60


	//   ....[103]....
        /*0b10*/ 	.word	0x0001fd90


	//   ....[104]....
        /*0b14*/ 	.word	0x0001fe40


	//   ....[105]....
        /*0b18*/ 	.word	0x0001fe50


	//   ....[106]....
        /*0b1c*/ 	.word	0x0001fe60


	//   ....[107]....
        /*0b20*/ 	.word	0x0001fe70


	//   ....[108]....
        /*0b24*/ 	.word	0x0001fef0


	//   ....[109]....
        /*0b28*/ 	.word	0x0001ff00


	//   ....[110]....
        /*0b2c*/ 	.word	0x00020850


	//   ....[111]....
        /*0b30*/ 	.word	0x000208e0


	//   ....[112]....
        /*0b34*/ 	.word	0x00020960


	//   ....[113]....
        /*0b38*/ 	.word	0x00020ab0


	//   ....[114]....
        /*0b3c*/ 	.word	0x00020b10


	//   ....[115]....
        /*0b40*/ 	.word	0x00020b30


	//   ....[116]....
        /*0b44*/ 	.word	0x00020b40


	//   ....[117]....
        /*0b48*/ 	.word	0x00020dd0


	//   ....[118]....
        /*0b4c*/ 	.word	0x00021310


	//   ....[119]....
        /*0b50*/ 	.word	0x00021340


	//   ....[120]....
        /*0b54*/ 	.word	0x00021530


	//   ....[121]....
        /*0b58*/ 	.word	0x00021570


	//   ....[122]....
        /*0b5c*/ 	.word	0x00021580


	//   ....[123]....
        /*0b60*/ 	.word	0x00021590


	//   ....[124]....
        /*0b64*/ 	.word	0x000216e0


	//   ....[125]....
        /*0b68*/ 	.word	0x00021830


	//   ....[126]....
        /*0b6c*/ 	.word	0x00022020


	//   ....[127]....
        /*0b70*/ 	.word	0x00022040


	//   ....[128]....
        /*0b74*/ 	.word	0x00022090


	//   ....[129]....
        /*0b78*/ 	.word	0x000220a0


	//   ....[130]....
        /*0b7c*/ 	.word	0x000220e0


	//   ....[131]....
        /*0b80*/ 	.word	0x000220f0


	//   ....[132]....
        /*0b84*/ 	.word	0x00022100


	//   ....[133]....
        /*0b88*/ 	.word	0x00022140


	//   ....[134]....
        /*0b8c*/ 	.word	0x00022440


	//   ....[135]....
        /*0b90*/ 	.word	0x00022480


	//   ....[136]....
        /*0b94*/ 	.word	0x000224a0


	//   ....[137]....
        /*0b98*/ 	.word	0x000224c0


	//   ....[138]....
        /*0b9c*/ 	.word	0x000224f0


	//   ....[139]....
        /*0ba0*/ 	.word	0x00022510


	//   ....[140]....
        /*0ba4*/ 	.word	0x00022610


	//   ....[141]....
        /*0ba8*/ 	.word	0x00022760


	//   ....[142]....
        /*0bac*/ 	.word	0x00022da0


	//   ....[143]....
        /*0bb0*/ 	.word	0x00022dd0


	//   ....[144]....
        /*0bb4*/ 	.word	0x00022e30


	//   ....[145]....
        /*0bb8*/ 	.word	0x00022e60


	//   ....[146]....
        /*0bbc*/ 	.word	0x00022e90


	//   ....[147]....
        /*0bc0*/ 	.word	0x00022ec0


	//   ....[148]....
        /*0bc4*/ 	.word	0x00022ef0


	//   ....[149]....
        /*0bc8*/ 	.word	0x00022f20


	//   ....[150]....
        /*0bcc*/ 	.word	0x000230c0


	//   ....[151]....
        /*0bd0*/ 	.word	0x000230f0


	//   ....[152]....
        /*0bd4*/ 	.word	0x00023120


	//   ....[153]....
        /*0bd8*/ 	.word	0x00023150


	//   ....[154]....
        /*0bdc*/ 	.word	0x00023180


	//   ....[155]....
        /*0be0*/ 	.word	0x000231b0


	//   ....[156]....
        /*0be4*/ 	.word	0x00023270


	//   ....[157]....
        /*0be8*/ 	.word	0x00023290


	//   ....[158]....
        /*0bec*/ 	.word	0x000232b0


	//   ....[159]....
        /*0bf0*/ 	.word	0x00023310


	//   ....[160]....
        /*0bf4*/ 	.word	0x00023d40


	//   ....[161]....
        /*0bf8*/ 	.word	0x00024060


	//   ....[162]....
        /*0bfc*/ 	.word	0x000240f0


	//   ....[163]....
        /*0c00*/ 	.word	0x000241e0


	//   ....[164]....
        /*0c04*/ 	.word	0x00024270


	//   ....[165]....
        /*0c08*/ 	.word	0x00024350


	//   ....[166]....
        /*0c0c*/ 	.word	0x000243e0


	//   ....[167]....
        /*0c10*/ 	.word	0x000244c0


	//   ....[168]....
        /*0c14*/ 	.word	0x00024550


	//   ....[169]....
        /*0c18*/ 	.word	0x000245a0


	//   ....[170]....
        /*0c1c*/ 	.word	0x000245f0


	//   ....[171]....
        /*0c20*/ 	.word	0x00024690


	//   ....[172]....
        /*0c24*/ 	.word	0x00024720


	//   ....[173]....
        /*0c28*/ 	.word	0x00024770


	//   ....[174]....
        /*0c2c*/ 	.word	0x000247c0


	//   ....[175]....
        /*0c30*/ 	.word	0x000248b0


	//   ....[176]....
        /*0c34*/ 	.word	0x00024960


	//   ....[177]....
        /*0c38*/ 	.word	0x000249e0


	//   ....[178]....
        /*0c3c*/ 	.word	0x00024a50


	//   ....[179]....
        /*0c40*/ 	.word	0x00024ba0


	//   ....[180]....
        /*0c44*/ 	.word	0x00024cf0


	//   ....[181]....
        /*0c48*/ 	.word	0x00024d60


	//   ....[182]....
        /*0c4c*/ 	.word	0x00024db0


	//   ....[183]....
        /*0c50*/ 	.word	0x000250f0


	//   ....[184]....
        /*0c54*/ 	.word	0x000253d0


	//   ....[185]....
        /*0c58*/ 	.word	0x000254c0


	//   ....[186]....
        /*0c5c*/ 	.word	0x00025560


	//   ....[187]....
        /*0c60*/ 	.word	0x000255c0


	//   ....[188]....
        /*0c64*/ 	.word	0x000256b0


	//   ....[189]....
        /*0c68*/ 	.word	0x00025720


	//   ....[190]....
        /*0c6c*/ 	.word	0x00025810


	//   ....[191]....
        /*0c70*/ 	.word	0x00025880


	//   ....[192]....
        /*0c74*/ 	.word	0x00025920


	//   ....[193]....
        /*0c78*/ 	.word	0x00025a10


	//   ....[194]....
        /*0c7c*/ 	.word	0x00025ab0


	//   ....[195]....
        /*0c80*/ 	.word	0x00025b10


	//   ....[196]....
        /*0c84*/ 	.word	0x00025bd0


	//   ....[197]....
        /*0c88*/ 	.word	0x00025c30


	//   ....[198]....
        /*0c8c*/ 	.word	0x00025cd0


	//   ....[199]....
        /*0c90*/ 	.word	0x00025d80


	//   ....[200]....
        /*0c94*/ 	.word	0x00025e20


	//   ....[201]....
        /*0c98*/ 	.word	0x00026150


	//   ....[202]....
        /*0c9c*/ 	.word	0x00026210


	//   ....[203]....
        /*0ca0*/ 	.word	0x00026480


	//   ....[204]....
        /*0ca4*/ 	.word	0x00026500


	//   ....[205]....
        /*0ca8*/ 	.word	0x00026710


	//   ....[206]....
        /*0cac*/ 	.word	0x00026760


	//   ....[207]....
        /*0cb0*/ 	.word	0x000268d0


	//   ....[208]....
        /*0cb4*/ 	.word	0x00026960


	//   ....[209]....
        /*0cb8*/ 	.word	0x00026aa0


	//   ....[210]....
        /*0cbc*/ 	.word	0x00026ba0


	//   ....[211]....
        /*0cc0*/ 	.word	0x00026e10


	//   ....[212]....
        /*0cc4*/ 	.word	0x00026e60


	//   ....[213]....
        /*0cc8*/ 	.word	0x00027030


	//   ....[214]....
        /*0ccc*/ 	.word	0x00027080


	//   ....[215]....
        /*0cd0*/ 	.word	0x00027250


	//   ....[216]....
        /*0cd4*/ 	.word	0x000272a0


	//   ....[217]....
        /*0cd8*/ 	.word	0x00027390


	//   ....[218]....
        /*0cdc*/ 	.word	0x00027430


	//   ....[219]....
        /*0ce0*/ 	.word	0x00027490


	//   ....[220]....
        /*0ce4*/ 	.word	0x00027540


	//   ....[221]....
        /*0ce8*/ 	.word	0x000275a0


	//   ....[222]....
        /*0cec*/ 	.word	0x00027650


	//   ....[223]....
        /*0cf0*/ 	.word	0x000276b0


	//   ....[224]....
        /*0cf4*/ 	.word	0x00027760


	//   ....[225]....
        /*0cf8*/ 	.word	0x00027850


	//   ....[226]....
        /*0cfc*/ 	.word	0x00027930


	//   ....[227]....
        /*0d00*/ 	.word	0x00027a40


	//   ....[228]....
        /*0d04*/ 	.word	0x00027b40


	//   ....[229]....
        /*0d08*/ 	.word	0x00027c70


	//   ....[230]....
        /*0d0c*/ 	.word	0x00027d50


	//   ....[231]....
        /*0d10*/ 	.word	0x00027e50


	//   ....[232]....
        /*0d14*/ 	.word	0x00027f30


	//   ....[233]....
        /*0d18*/ 	.word	0x00027fc0


	//   ....[234]....
        /*0d1c*/ 	.word	0x00028060


	//   ....[235]....
        /*0d20*/ 	.word	0x000281d0


	//   ....[236]....
        /*0d24*/ 	.word	0x00028240


	//   ....[237]....
        /*0d28*/ 	.word	0x000282b0


	//   ....[238]....
        /*0d2c*/ 	.word	0x00028320


	//   ....[239]....
        /*0d30*/ 	.word	0x00028390


	//   ....[240]....
        /*0d34*/ 	.word	0x00028410


	//   ....[241]....
        /*0d38*/ 	.word	0x00028490


	//   ....[242]....
        /*0d3c*/ 	.word	0x00028520


	//   ....[243]....
        /*0d40*/ 	.word	0x00028590


	//   ....[244]....
        /*0d44*/ 	.word	0x00028600


	//   ....[245]....
        /*0d48*/ 	.word	0x00028670


	//   ....[246]....
        /*0d4c*/ 	.word	0x000286f0


	//   ....[247]....
        /*0d50*/ 	.word	0x00028760


	//   ....[248]....
        /*0d54*/ 	.word	0x00028810


	//   ....[249]....
        /*0d58*/ 	.word	0x00028860


	//   ....[250]....
        /*0d5c*/ 	.word	0x000288f0


	//   ....[251]....
        /*0d60*/ 	.word	0x00028a20


	//----- nvinfo : EIATTR_REG_RECONFIG
	.align		4
.L_1084:
        /*0d64*/ 	.byte	0x01, 0x54
	.zero		2


	//----- nvinfo : EIATTR_SYSCALL_OFFSETS
	.align		4
        /*0d68*/ 	.byte	0x04, 0x46
        /*0d6a*/ 	.short	(.L_1086 - .L_1085)


	//   ....[0]....
.L_1085:
        /*0d6c*/ 	.word	0x00002540


	//   ....[1]....
        /*0d70*/ 	.word	0x00002690


	//   ....[2]....
        /*0d74*/ 	.word	0x00007c90


	//   ....[3]....
        /*0d78*/ 	.word	0x00007fc0


	//   ....[4]....
        /*0d7c*/ 	.word	0x0001e7e0


	//   ....[5]....
        /*0d80*/ 	.word	0x0001e930


	//   ....[6]....
        /*0d84*/ 	.word	0x0001ea20


	//   ....[7]....
        /*0d88*/ 	.word	0x0001f980


	//   ....[8]....
        /*0d8c*/ 	.word	0x000201d0


	//----- nvinfo : EIATTR_MBARRIER_INSTR_OFFSETS
	.align		4
.L_1086:
        /*0d90*/ 	.byte	0x04, 0x39
        /*0d92*/ 	.short	(.L_1088 - .L_1087)


	//   ....[0]....
.L_1087:
        /*0d94*/ 	.word	0x00000270
        /*0d98*/ 	.word	0x000000ff
        /*0d9c*/ 	.word	0x00038800
        /*0da0*/ 	.short	0x0100
        /*0da2*/ 	.byte	0x08
	.zero		1


	//   ....[1]....
        /*0da4*/ 	.word	0x00000280
        /*0da8*/ 	.word	0x000000ff
        /*0dac*/ 	.word	0x00038810
        /*0db0*/ 	.short	0x0100
        /*0db2*/ 	.byte	0x08
	.zero		1


	//   ....[2]....
        /*0db4*/ 	.word	0x00000290
        /*0db8*/ 	.word	0x000000ff
        /*0dbc*/ 	.word	0x00038820
        /*0dc0*/ 	.short	0x0100
        /*0dc2*/ 	.byte	0x08
	.zero		1


	//   ....[3]....
        /*0dc4*/ 	.word	0x00000340
        /*0dc8*/ 	.word	0x000000ff
        /*0dcc*/ 	.word	0x00038830
        /*0dd0*/ 	.short	0x0100
        /*0dd2*/ 	.byte	0x06
	.zero		1


	//   ....[4]....
        /*0dd4*/ 	.word	0x00000350
        /*0dd8*/ 	.word	0x000000ff
        /*0ddc*/ 	.word	0x00038840
        /*0de0*/ 	.short	0x0100
        /*0de2*/ 	.byte	0x06
	.zero		1


	//   ....[5]....
        /*0de4*/ 	.word	0x00000360
        /*0de8*/ 	.word	0x000000ff
        /*0dec*/ 	.word	0x00038838
        /*0df0*/ 	.short	0x0100
        /*0df2*/ 	.byte	0x06
	.zero		1


	//   ....[6]....
        /*0df4*/ 	.word	0x00000370
        /*0df8*/ 	.word	0x000000ff
        /*0dfc*/ 	.word	0x00038848
        /*0e00*/ 	.short	0x0100
        /*0e02*/ 	.byte	0x06
	.zero		1


	//   ....[7]....
        /*0e04*/ 	.word	0x000004a0
        /*0e08*/ 	.word	0x000000ff
        /*0e0c*/ 	.word	0x00038850
        /*0e10*/ 	.short	0x0100
        /*0e12*/ 	.byte	0x08
	.zero		1


	//   ....[8]....
        /*0e14*/ 	.word	0x000004b0
        /*0e18*/ 	.word	0x000000ff
        /*0e1c*/ 	.word	0x00038860
        /*0e20*/ 	.short	0x0100
        /*0e22*/ 	.byte	0x08
	.zero		1


	//   ....[9]....
        /*0e24*/ 	.word	0x000004c0
        /*0e28*/ 	.word	0x000000ff
        /*0e2c*/ 	.word	0x00038858
        /*0e30*/ 	.short	0x0100
        /*0e32*/ 	.byte	0x08
	.zero		1


	//   ....[10]....
        /*0e34*/ 	.word	0x000004d0
        /*0e38*/ 	.word	0x000000ff
        /*0e3c*/ 	.word	0x00038868
        /*0e40*/ 	.short	0x0100
        /*0e42*/ 	.byte	0x08
	.zero		1


	//   ....[11]....
        /*0e44*/ 	.word	0x000005c0
        /*0e48*/ 	.word	0x000000ff
        /*0e4c*/ 	.word	0x00038870
        /*0e50*/ 	.short	0x0100
        /*0e52*/ 	.byte	0x06
	.zero		1


	//   ....[12]....
        /*0e54*/ 	.word	0x000005d0
        /*0e58*/ 	.word	0x000000ff
        /*0e5c*/ 	.word	0x00038880
        /*0e60*/ 	.short	0x0100
        /*0e62*/ 	.byte	0x06
	.zero		1


	//   ....[13]....
        /*0e64*/ 	.word	0x000005e0
        /*0e68*/ 	.word	0x000000ff
        /*0e6c*/ 	.word	0x00038878
        /*0e70*/ 	.short	0x0100
        /*0e72*/ 	.byte	0x06
	.zero		1


	//   ....[14]....
        /*0e74*/ 	.word	0x000005f0
        /*0e78*/ 	.word	0x000000ff
        /*0e7c*/ 	.word	0x00038888
        /*0e80*/ 	.short	0x0100
        /*0e82*/ 	.byte	0x06
	.zero		1


	//   ....[15]....
        /*0e84*/ 	.word	0x00000720
        /*0e88*/ 	.word	0x000000ff
        /*0e8c*/ 	.word	0x00038890
        /*0e90*/ 	.short	0x0100
        /*0e92*/ 	.byte	0x08
	.zero		1


	//   ....[16]....
        /*0e94*/ 	.word	0x00000730
        /*0e98*/ 	.word	0x000000ff
        /*0e9c*/ 	.word	0x000388a0
        /*0ea0*/ 	.short	0x0100
        /*0ea2*/ 	.byte	0x08
	.zero		1


	//   ....[17]....
        /*0ea4*/ 	.word	0x00000740
        /*0ea8*/ 	.word	0x000000ff
        /*0eac*/ 	.word	0x00038898
        /*0eb0*/ 	.short	0x0100
        /*0eb2*/ 	.byte	0x08
	.zero		1


	//   ....[18]....
        /*0eb4*/ 	.word	0x00000750
        /*0eb8*/ 	.word	0x000000ff
        /*0ebc*/ 	.word	0x000388a8
        /*0ec0*/ 	.short	0x0100
        /*0ec2*/ 	.byte	0x08
	.zero		1


	//   ....[19]....
        /*0ec4*/ 	.word	0x00000880
        /*0ec8*/ 	.word	0x000000ff
        /*0ecc*/ 	.word	0x000388b0
        /*0ed0*/ 	.short	0x0100
        /*0ed2*/ 	.byte	0x08
	.zero		1


	//   ....[20]....
        /*0ed4*/ 	.word	0x00000890
        /*0ed8*/ 	.word	0x000000ff
        /*0edc*/ 	.word	0x000388c0
        /*0ee0*/ 	.short	0x0100
        /*0ee2*/ 	.byte	0x08
	.zero		1


	//   ....[21]....
        /*0ee4*/ 	.word	0x000008a0
        /*0ee8*/ 	.word	0x000000ff
        /*0eec*/ 	.word	0x000388b8
        /*0ef0*/ 	.short	0x0100
        /*0ef2*/ 	.byte	0x08
	.zero		1


	//   ....[22]....
        /*0ef4*/ 	.word	0x000008b0
        /*0ef8*/ 	.word	0x000000ff
        /*0efc*/ 	.word	0x000388c8
        /*0f00*/ 	.short	0x0100
        /*0f02*/ 	.byte	0x08
	.zero		1


	//   ....[23]....
        /*0f04*/ 	.word	0x00003240
        /*0f08*/ 	.word	0x0000003d
        /*0f0c*/ 	.word	0x00038890
        /*0f10*/ 	.short	0x010a
        /*0f12*/ 	.byte	0x3f
	.zero		1


	//   ....[24]....
        /*0f14*/ 	.word	0x00003c70
        /*0f18*/ 	.word	0x0000003d
        /*0f1c*/ 	.word	0x00038890
        /*0f20*/ 	.short	0x010a
        /*0f22*/ 	.byte	0x3f
	.zero		1


	//   ....[25]....
        /*0f24*/ 	.word	0x00004510
        /*0f28*/ 	.word	0x0000003d
        /*0f2c*/ 	.word	0x00038890
        /*0f30*/ 	.short	0x010a
        /*0f32*/ 	.byte	0x3f
	.zero		1


	//   ....[26]....
        /*0f34*/ 	.word	0x000048d0
        /*0f38*/ 	.word	0x00000004
        /*0f3c*/ 	.word	0x00000000
        /*0f40*/ 	.short	0x0101
        /*0f42*/ 	.byte	0x3f
	.zero		1


	//   ....[27]....
        /*0f44*/ 	.word	0x00004910
        /*0f48*/ 	.word	0x0000003d
        /*0f4c*/ 	.word	0x000388b0
        /*0f50*/ 	.short	0x010a
        /*0f52*/ 	.byte	0x3f
	.zero		1


	//   ....[28]....
        /*0f54*/ 	.word	0x000051d0
        /*0f58*/ 	.word	0x0000003d
        /*0f5c*/ 	.word	0x00000000
        /*0f60*/ 	.short	0x0101
        /*0f62*/ 	.byte	0x3f
	.zero		1


	//   ....[29]....
        /*0f64*/ 	.word	0x00005e90
        /*0f68*/ 	.word	0x0000000b
        /*0f6c*/ 	.word	0x00000000
        /*0f70*/ 	.short	0x0101
        /*0f72*/ 	.byte	0x3f
	.zero		1


	//   ....[30]....
        /*0f74*/ 	.word	0x00006a50
        /*0f78*/ 	.word	0x0000000a
        /*0f7c*/ 	.word	0x00000000
        /*0f80*/ 	.short	0x0101
        /*0f82*/ 	.byte	0x3f
	.zero		1


	//   ....[31]....
        /*0f84*/ 	.word	0x00007d30
        /*0f88*/ 	.word	0x00000011
        /*0f8c*/ 	.word	0x00038800
        /*0f90*/ 	.short	0x010a
        /*0f92*/ 	.byte	0x3f
	.zero		1


	//   ....[32]....
        /*0f94*/ 	.word	0x00007d80
        /*0f98*/ 	.word	0x00000011
        /*0f9c*/ 	.word	0x00038800
        /*0fa0*/ 	.short	0x010a
        /*0fa2*/ 	.byte	0x3f
	.zero		1


	//   ....[33]....
        /*0fa4*/ 	.word	0x00008850
        /*0fa8*/ 	.word	0x00000011
        /*0fac*/ 	.word	0x00038800
        /*0fb0*/ 	.short	0x010a
        /*0fb2*/ 	.byte	0x3f
	.zero		1


	//   ....[34]....
        /*0fb4*/ 	.word	0x00009cd0
        /*0fb8*/ 	.word	0x00000011
        /*0fbc*/ 	.word	0x00038800
        /*0fc0*/ 	.short	0x010a
        /*0fc2*/ 	.byte	0x3f
	.zero		1


	//   ....[35]....
        /*0fc4*/ 	.word	0x0000ab70
        /*0fc8*/ 	.word	0x00000014
        /*0fcc*/ 	.word	0x00038830
        /*0fd0*/ 	.short	0x010a
        /*0fd2*/ 	.byte	0x3f
	.zero		1


	//   ....[36]....
        /*0fd4*/ 	.word	0x0000ac20
        /*0fd8*/ 	.word	0x00000014
        /*0fdc*/ 	.word	0x00038830
        /*0fe0*/ 	.short	0x010a
        /*0fe2*/ 	.byte	0x3f
	.zero		1


	//   ....[37]....
        /*0fe4*/ 	.word	0x0000af30
        /*0fe8*/ 	.word	0x00000011
        /*0fec*/ 	.word	0x00038810
        /*0ff0*/ 	.short	0x010a
        /*0ff2*/ 	.byte	0x3f
	.zero		1


	//   ....[38]....
        /*0ff4*/ 	.word	0x0000af80
        /*0ff8*/ 	.word	0x00000014
        /*0ffc*/ 	.word	0x00038850
        /*1000*/ 	.short	0x010a
        /*1002*/ 	.byte	0x3f
	.zero		1


	//   ....[39]....
        /*1004*/ 	.word	0x0000aff0
        /*1008*/ 	.word	0x00000014
        /*100c*/ 	.word	0x00038850
        /*1010*/ 	.short	0x010a
        /*1012*/ 	.byte	0x3f
	.zero		1


	//   ....[40]....
        /*1014*/ 	.word	0x0000d790
        /*1018*/ 	.word	0x00000018
        /*101c*/ 	.word	0x00000000
        /*1020*/ 	.short	0x0101
        /*1022*/ 	.byte	0x3f
	.zero		1


	//   ....[41]....
        /*1024*/ 	.word	0x0000dfd0
        /*1028*/ 	.word	0x00000014
        /*102c*/ 	.word	0x00000000
        /*1030*/ 	.short	0x0101
        /*1032*/ 	.byte	0x3f
	.zero		1


	//   ....[42]....
        /*1034*/ 	.word	0x0000e160
        /*1038*/ 	.word	0x00000015
        /*103c*/ 	.word	0x00038830
        /*1040*/ 	.short	0x010a
        /*1042*/ 	.byte	0x3f
	.zero		1


	//   ....[43]....
        /*1044*/ 	.word	0x0000e1d0
        /*1048*/ 	.word	0x00000015
        /*104c*/ 	.word	0x00038830
        /*1050*/ 	.short	0x010a
        /*1052*/ 	.byte	0x3f
	.zero		1


	//   ....[44]....
        /*1054*/ 	.word	0x0000e440
        /*1058*/ 	.word	0x00000015
        /*105c*/ 	.word	0x00038850
        /*1060*/ 	.short	0x010a
        /*1062*/ 	.byte	0x3f
	.zero		1


	//   ....[45]....
        /*1064*/ 	.word	0x0000e490
        /*1068*/ 	.word	0x00000015
        /*106c*/ 	.word	0x00038850
        /*1070*/ 	.short	0x010a
        /*1072*/ 	.byte	0x3f
	.zero		1


	//   ....[46]....
        /*1074*/ 	.word	0x00010770
        /*1078*/ 	.word	0x0000000c
        /*107c*/ 	.word	0x00000000
        /*1080*/ 	.short	0x0101
        /*1082*/ 	.byte	0x3f
	.zero		1


	//   ....[47]....
        /*1084*/ 	.word	0x00011c60
        /*1088*/ 	.word	0x00000015
        /*108c*/ 	.word	0x00000000
        /*1090*/ 	.short	0x0101
        /*1092*/ 	.byte	0x3f
	.zero		1


	//   ....[48]....
        /*1094*/ 	.word	0x00011da0
        /*1098*/ 	.word	0x00000015
        /*109c*/ 	.word	0x00038830
        /*10a0*/ 	.short	0x010a
        /*10a2*/ 	.byte	0x3f
	.zero		1


	//   ....[49]....
        /*10a4*/ 	.word	0x00011e10
        /*10a8*/ 	.word	0x00000015
        /*10ac*/ 	.word	0x00038830
        /*10b0*/ 	.short	0x010a
        /*10b2*/ 	.byte	0x3f
	.zero		1


	//   ....[50]....
        /*10b4*/ 	.word	0x00012080
        /*10b8*/ 	.word	0x00000015
        /*10bc*/ 	.word	0x00038850
        /*10c0*/ 	.short	0x010a
        /*10c2*/ 	.byte	0x3f
	.zero		1


	//   ....[51]....
        /*10c4*/ 	.word	0x000120d0
        /*10c8*/ 	.word	0x00000015
        /*10cc*/ 	.word	0x00038850
        /*10d0*/ 	.short	0x010a
        /*10d2*/ 	.byte	0x3f
	.zero		1


	//   ....[52]....
        /*10d4*/ 	.word	0x00013fe0
        /*10d8*/ 	.word	0x000000c6
        /*10dc*/ 	.word	0x00000000
        /*10e0*/ 	.short	0x0101
        /*10e2*/ 	.byte	0x3f
	.zero		1


	//   ....[53]....
        /*10e4*/ 	.word	0x00015330
        /*10e8*/ 	.word	0x00000015
        /*10ec*/ 	.word	0x00000000
        /*10f0*/ 	.short	0x0101
        /*10f2*/ 	.byte	0x3f
	.zero		1


	//   ....[54]....
        /*10f4*/ 	.word	0x00017a30
        /*10f8*/ 	.word	0x00000000
        /*10fc*/ 	.word	0x00000000
        /*1100*/ 	.short	0x0101
        /*1102*/ 	.byte	0x3f
	.zero		1


	//   ....[55]....
        /*1104*/ 	.word	0x000189e0
        /*1108*/ 	.word	0x00000002
        /*110c*/ 	.word	0x00000000
        /*1110*/ 	.short	0x0101
        /*1112*/ 	.byte	0x3f
	.zero		1


	//   ....[56]....
        /*1114*/ 	.word	0x0001ca00
        /*1118*/ 	.word	0x00000012
        /*111c*/ 	.word	0x00038820
        /*1120*/ 	.short	0x010a
        /*1122*/ 	.byte	0x3f
	.zero		1


	//   ....[57]....
        /*1124*/ 	.word	0x0001ca90
        /*1128*/ 	.word	0x00000003
        /*112c*/ 	.word	0x000388a0
        /*1130*/ 	.short	0x010a
        /*1132*/ 	.byte	0x3f
	.zero		1


	//   ....[58]....
        /*1134*/ 	.word	0x0001cce0
        /*1138*/ 	.word	0x00000003
        /*113c*/ 	.word	0x000388c0
        /*1140*/ 	.short	0x010a
        /*1142*/ 	.byte	0x3f
	.zero		1


	//   ....[59]....
        /*1144*/ 	.word	0x0001d6b0
        /*1148*/ 	.word	0x00000009
        /*114c*/ 	.word	0x000388a0
        /*1150*/ 	.short	0x010a
        /*1152*/ 	.byte	0x3f
	.zero		1


	//   ....[60]....
        /*1154*/ 	.word	0x0001d8f0
        /*1158*/ 	.word	0x00000009
        /*115c*/ 	.word	0x000388c0
        /*1160*/ 	.short	0x010a
        /*1162*/ 	.byte	0x3f
	.zero		1


	//   ....[61]....
        /*1164*/ 	.word	0x0001f210
        /*1168*/ 	.word	0x0000001a
        /*116c*/ 	.word	0x00038840
        /*1170*/ 	.short	0x010a
        /*1172*/ 	.byte	0x3f
	.zero		1


	//   ....[62]....
        /*1174*/ 	.word	0x0001f6b0
        /*1178*/ 	.word	0x0000001a
        /*117c*/ 	.word	0x00038830
        /*1180*/ 	.short	0x0107
        /*1182*/ 	.byte	0x3f
	.zero		1


	//   ....[63]....
        /*1184*/ 	.word	0x0001f780
        /*1188*/ 	.word	0x0000001a
        /*118c*/ 	.word	0x00038830
        /*1190*/ 	.short	0x0101
        /*1192*/ 	.byte	0x3f
	.zero		1


	//   ....[64]....
        /*1194*/ 	.word	0x00020010
        /*1198*/ 	.word	0x00000012
        /*119c*/ 	.word	0x00038800
        /*11a0*/ 	.short	0x0107
        /*11a2*/ 	.byte	0x3f
	.zero		1


	//   ....[65]....
        /*11a4*/ 	.word	0x000200a0
        /*11a8*/ 	.word	0x00000012
        /*11ac*/ 	.word	0x00038800
        /*11b0*/ 	.short	0x0101
        /*11b2*/ 	.byte	0x3f
	.zero		1


	//   ....[66]....
        /*11b4*/ 	.word	0x00020f90
        /*11b8*/ 	.word	0x00000012
        /*11bc*/ 	.word	0x00038810
        /*11c0*/ 	.short	0x0107
        /*11c2*/ 	.byte	0x3f
	.zero		1


	//   ....[67]....
        /*11c4*/ 	.word	0x00021090
        /*11c8*/ 	.word	0x00000012
        /*11cc*/ 	.word	0x00038810
        /*11d0*/ 	.short	0x0101
        /*11d2*/ 	.byte	0x3f
	.zero		1


	//   ....[68]....
        /*11d4*/ 	.word	0x000210b0
        /*11d8*/ 	.word	0x00000012
        /*11dc*/ 	.word	0x00038820
        /*11e0*/ 	.short	0x010a
        /*11e2*/ 	.byte	0x3f
	.zero		1


	//   ....[69]....
        /*11e4*/ 	.word	0x00021140
        /*11e8*/ 	.word	0x0000001a
        /*11ec*/ 	.word	0x00038860
        /*11f0*/ 	.short	0x010a
        /*11f2*/ 	.byte	0x3f
	.zero		1


	//   ....[70]....
        /*11f4*/ 	.word	0x00021a50
        /*11f8*/ 	.word	0x0000001a
        /*11fc*/ 	.word	0x00038850
        /*1200*/ 	.short	0x0107
        /*1202*/ 	.byte	0x3f
	.zero		1


	//   ....[71]....
        /*1204*/ 	.word	0x00021b20
        /*1208*/ 	.word	0x0000001a
        /*120c*/ 	.word	0x00038850
        /*1210*/ 	.short	0x0101
        /*1212*/ 	.byte	0x3f
	.zero		1


	//   ....[72]....
        /*1214*/ 	.word	0x00021ea0
        /*1218*/ 	.word	0x00000006
        /*121c*/ 	.word	0x00038840
        /*1220*/ 	.short	0x010a
        /*1222*/ 	.byte	0x3f
	.zero		1


	//   ....[73]....
        /*1224*/ 	.word	0x000221c0
        /*1228*/ 	.word	0x00000006
        /*122c*/ 	.word	0x00038830
        /*1230*/ 	.short	0x0107
        /*1232*/ 	.byte	0x3f
	.zero		1


	//   ....[74]....
        /*1234*/ 	.word	0x00022280
        /*1238*/ 	.word	0x00000006
        /*123c*/ 	.word	0x00038830
        /*1240*/ 	.short	0x0101
        /*1242*/ 	.byte	0x3f
	.zero		1


	//   ....[75]....
        /*1244*/ 	.word	0x000222b0
        /*1248*/ 	.word	0x00000006
        /*124c*/ 	.word	0x00038860
        /*1250*/ 	.short	0x010a
        /*1252*/ 	.byte	0x3f
	.zero		1


	//   ....[76]....
        /*1254*/ 	.word	0x00022960
        /*1258*/ 	.word	0x00000006
        /*125c*/ 	.word	0x00038850
        /*1260*/ 	.short	0x0107
        /*1262*/ 	.byte	0x3f
	.zero		1


	//   ....[77]....
        /*1264*/ 	.word	0x00022a20
        /*1268*/ 	.word	0x00000006
        /*126c*/ 	.word	0x00038850
        /*1270*/ 	.short	0x0101
        /*1272*/ 	.byte	0x3f
	.zero		1


	//   ....[78]....
        /*1274*/ 	.word	0x00023cc0
        /*1278*/ 	.word	0x00000007
        /*127c*/ 	.word	0x00038820
        /*1280*/ 	.short	0x010a
        /*1282*/ 	.byte	0x3f
	.zero		1


	//   ....[79]....
        /*1284*/ 	.word	0x00023e30
        /*1288*/ 	.word	0x00000005
        /*128c*/ 	.word	0x00038840
        /*1290*/ 	.short	0x010a
        /*1292*/ 	.byte	0x3f
	.zero		1


	//   ....[80]....
        /*1294*/ 	.word	0x00023ed0
        /*1298*/ 	.word	0x00000003
        /*129c*/ 	.word	0x00038840
        /*12a0*/ 	.short	0x010a
        /*12a2*/ 	.byte	0x3f
	.zero		1


	//   ....[81]....
        /*12a4*/ 	.word	0x00023f10
        /*12a8*/ 	.word	0x00000005
        /*12ac*/ 	.word	0x00038860
        /*12b0*/ 	.short	0x010a
        /*12b2*/ 	.byte	0x3f
	.zero		1


	//   ....[82]....
        /*12b4*/ 	.word	0x00023f50
        /*12b8*/ 	.word	0x00000003
        /*12bc*/ 	.word	0x00038860
        /*12c0*/ 	.short	0x010a
        /*12c2*/ 	.byte	0x3f
	.zero		1


	//   ....[83]....
        /*12c4*/ 	.word	0x00023fb0
        /*12c8*/ 	.word	0x0000003d
        /*12cc*/ 	.word	0x00038890
        /*12d0*/ 	.short	0x010a
        /*12d2*/ 	.byte	0x3f
	.zero		1


	//   ....[84]....
        /*12d4*/ 	.word	0x00024130
        /*12d8*/ 	.word	0x0000003d
        /*12dc*/ 	.word	0x00038890
        /*12e0*/ 	.short	0x010a
        /*12e2*/ 	.byte	0x3f
	.zero		1


	//   ....[85]....
        /*12e4*/ 	.word	0x000242b0
        /*12e8*/ 	.word	0x0000003d
        /*12ec*/ 	.word	0x00038890
        /*12f0*/ 	.short	0x010a
        /*12f2*/ 	.byte	0x3f
	.zero		1


	//   ....[86]....
        /*12f4*/ 	.word	0x00024410
        /*12f8*/ 	.word	0x0000003d
        /*12fc*/ 	.word	0x000388b0
        /*1300*/ 	.short	0x010a
        /*1302*/ 	.byte	0x3f
	.zero		1


	//   ....[87]....
        /*1304*/ 	.word	0x000247f0
        /*1308*/ 	.word	0x00000011
        /*130c*/ 	.word	0x00038800
        /*1310*/ 	.short	0x010a
        /*1312*/ 	.byte	0x3f
	.zero		1


	//   ....[88]....
        /*1314*/ 	.word	0x00024de0
        /*1318*/ 	.word	0x00000011
        /*131c*/ 	.word	0x00038800
        /*1320*/ 	.short	0x010a
        /*1322*/ 	.byte	0x3f
	.zero		1


	//   ....[89]....
        /*1324*/ 	.word	0x00024e30
        /*1328*/ 	.word	0x00000014
        /*132c*/ 	.word	0x00038830
        /*1330*/ 	.short	0x010a
        /*1332*/ 	.byte	0x3f
	.zero		1


	//   ....[90]....
        /*1334*/ 	.word	0x00024e80
        /*1338*/ 	.word	0x00000011
        /*133c*/ 	.word	0x00038810
        /*1340*/ 	.short	0x010a
        /*1342*/ 	.byte	0x3f
	.zero		1


	//   ....[91]....
        /*1344*/ 	.word	0x00024ed0
        /*1348*/ 	.word	0x00000014
        /*134c*/ 	.word	0x00038850
        /*1350*/ 	.short	0x010a
        /*1352*/ 	.byte	0x3f
	.zero		1


	//   ....[92]....
        /*1354*/ 	.word	0x00024f20
        /*1358*/ 	.word	0x00000015
        /*135c*/ 	.word	0x00038830
        /*1360*/ 	.short	0x010a
        /*1362*/ 	.byte	0x3f
	.zero		1


	//   ....[93]....
        /*1364*/ 	.word	0x00024f70
        /*1368*/ 	.word	0x00000015
        /*136c*/ 	.word	0x00038850
        /*1370*/ 	.short	0x010a
        /*1372*/ 	.byte	0x3f
	.zero		1


	//   ....[94]....
        /*1374*/ 	.word	0x00024fc0
        /*1378*/ 	.word	0x00000015
        /*137c*/ 	.word	0x00038830
        /*1380*/ 	.short	0x010a
        /*1382*/ 	.byte	0x3f
	.zero		1


	//   ....[95]....
        /*1384*/ 	.word	0x00025010
        /*1388*/ 	.word	0x00000015
        /*138c*/ 	.word	0x00038850
        /*1390*/ 	.short	0x010a
        /*1392*/ 	.byte	0x3f
	.zero		1


	//   ....[96]....
        /*1394*/ 	.word	0x000251b0
        /*1398*/ 	.word	0x00000012
        /*139c*/ 	.word	0x00038820
        /*13a0*/ 	.short	0x010a
        /*13a2*/ 	.byte	0x3f
	.zero		1


	//   ....[97]....
        /*13a4*/ 	.word	0x00025200
        /*13a8*/ 	.word	0x00000003
        /*13ac*/ 	.word	0x000388a0
        /*13b0*/ 	.short	0x010a
        /*13b2*/ 	.byte	0x3f
	.zero		1


	//   ....[98]....
        /*13b4*/ 	.word	0x00025250
        /*13b8*/ 	.word	0x00000003
        /*13bc*/ 	.word	0x000388c0
        /*13c0*/ 	.short	0x010a
        /*13c2*/ 	.byte	0x3f
	.zero		1


	//   ....[99]....
        /*13c4*/ 	.word	0x000252a0
        /*13c8*/ 	.word	0x00000009
        /*13cc*/ 	.word	0x000388a0
        /*13d0*/ 	.short	0x010a
        /*13d2*/ 	.byte	0x3f
	.zero		1


	//   ....[100]....
        /*13d4*/ 	.word	0x000252f0
        /*13d8*/ 	.word	0x00000009
        /*13dc*/ 	.word	0x000388c0
        /*13e0*/ 	.short	0x010a
        /*13e2*/ 	.byte	0x3f
	.zero		1


	//   ....[101]....
        /*13e4*/ 	.word	0x00025410
        /*13e8*/ 	.word	0x0000001a
        /*13ec*/ 	.word	0x00038840
        /*13f0*/ 	.short	0x010a
        /*13f2*/ 	.byte	0x3f
	.zero		1


	//   ....[102]....
        /*13f4*/ 	.word	0x000269a0
        /*13f8*/ 	.word	0x00000012
        /*13fc*/ 	.word	0x00038820
        /*1400*/ 	.short	0x010a
        /*1402*/ 	.byte	0x3f
	.zero		1


	//   ....[103]....
        /*1404*/ 	.word	0x000269f0
        /*1408*/ 	.word	0x0000001a
        /*140c*/ 	.word	0x00038860
        /*1410*/ 	.short	0x010a
        /*1412*/ 	.byte	0x3f
	.zero		1


	//   ....[104]....
        /*1414*/ 	.word	0x000272e0
        /*1418*/ 	.word	0x00000006
        /*141c*/ 	.word	0x00038840
        /*1420*/ 	.short	0x010a
        /*1422*/ 	.byte	0x3f
	.zero		1


	//   ....[105]....
        /*1424*/ 	.word	0x000277a0
        /*1428*/ 	.word	0x00000006
        /*142c*/ 	.word	0x00038860
        /*1430*/ 	.short	0x010a
        /*1432*/ 	.byte	0x3f
	.zero		1


	//   ....[106]....
        /*1434*/ 	.word	0x00028940
        /*1438*/ 	.word	0x00000007
        /*143c*/ 	.word	0x00038820
        /*1440*/ 	.short	0x010a
        /*1442*/ 	.byte	0x3f
	.zero		1


	//   ....[107]....
        /*1444*/ 	.word	0x00028ae0
        /*1448*/ 	.word	0x00000005
        /*144c*/ 	.word	0x00038840
        /*1450*/ 	.short	0x010a
        /*1452*/ 	.byte	0x3f
	.zero		1


	//   ....[108]....
        /*1454*/ 	.word	0x00028b30
        /*1458*/ 	.word	0x00000003
        /*145c*/ 	.word	0x00038840
        /*1460*/ 	.short	0x010a
        /*1462*/ 	.byte	0x3f
	.zero		1


	//   ....[109]....
        /*1464*/ 	.word	0x00028b80
        /*1468*/ 	.word	0x00000005
        /*146c*/ 	.word	0x00038860
        /*1470*/ 	.short	0x010a
        /*1472*/ 	.byte	0x3f
	.zero		1


	//----- nvinfo : EIATTR_NUM_MBARRIERS
	.align		4
.L_1088:
        /*1474*/ 	.byte	0x03, 0x38
        /*1476*/ 	.short	0x0017


	//----- nvinfo : EIATTR_EXIT_INSTR_OFFSETS
	.align		4
        /*1478*/ 	.byte	0x04, 0x1c
        /*147a*/ 	.short	(.L_1090 - .L_1089)


	//   ....[0]....
.L_1089:
        /*147c*/ 	.word	0x00023fa0


	//----- nvinfo : EIATTR_MAX_THREADS
	.align		4
.L_1090:
        /*1480*/ 	.byte	0x04, 0x05
        /*1482*/ 	.short	(.L_1092 - .L_1091)
.L_1091:
        /*1484*/ 	.word	0x00000180
        /*1488*/ 	.word	0x00000001
        /*148c*/ 	.word	0x00000001


	//----- nvinfo : EIATTR_CRS_STACK_SIZE
	.align		4
.L_1092:
        /*1490*/ 	.byte	0x04, 0x1e
        /*1492*/ 	.short	(.L_1094 - .L_1093)
.L_1093:
        /*1494*/ 	.word	0x00000000


	//----- nvinfo : EIATTR_CBANK_PARAM_SIZE
	.align		4
.L_1094:
        /*1498*/ 	.byte	0x03, 0x19
        /*149a*/ 	.short	0x0bf0


	//----- nvinfo : EIATTR_PARAM_CBANK
	.align		4
        /*149c*/ 	.byte	0x04, 0x0a
        /*149e*/ 	.short	(.L_1096 - .L_1095)
	.align		4
.L_1095:
        /*14a0*/ 	.word	index@(.nv.constant0._ZN7cutlass13device_kernelIN5flash11enable_sm90INS1_16FlashAttnFwdSm90INS1_25CollectiveMainloopFwdSm90ILi2EN4cute5tupleIJNS5_1CILi1EEES8_S8_EEENS6_IJNS7_ILi64EEESA_SA_EEELi512ENS_6half_tEfNS_4arch4Sm90ELb1ELb0ELb1ELb1ELb1ELb1ELb1ELb0ELb0ELb1ELb1ELb0EEENS1_21CollectiveEpilogueFwdINS6_IJSA_NS7_ILi512EEESA_EEES9_SC_SE_Li256ELb1ELb1ELb1ELb0EEENS1_36VarlenDynamicPersistentTileSchedulerILi64ELi64ELi256ELi128ELb1ELb1ELb1ELb1ELb1ELb1EEEEEEEEEvNT_6ParamsE)
        /*14a4*/ 	.short	0x0210
        /*14a6*/ 	.short	0x0bf0


	//----- nvinfo : EIATTR_SW_WAR
	.align		4
.L_1096:
        /*14a8*/ 	.byte	0x04, 0x36
        /*14aa*/ 	.short	(.L_1098 - .L_1097)
.L_1097:
        /*14ac*/ 	.word	0x00000008
.L_1098:


//--------------------- .nv.info._ZN7cutlass13device_kernelIN5flash11enable_sm90INS1_16FlashAttnFwdSm90INS1_25CollectiveMainloopFwdSm90ILi2EN4cute5tupleIJNS5_1CILi1EEES8_S8_EEENS6_IJNS7_ILi128EEENS7_ILi96EEENS7_ILi64EEEEEELi256ENS_6half_tEfNS_4arch4Sm90ELb0ELb0ELb1ELb0ELb1ELb0ELb0ELb1ELb0ELb1ELb1ELb0EEENS1_21CollectiveEpilogueFwdINS6_IJSA_NS7_ILi256EEESB_EEES9_SE_SG_Li256ELb0ELb1ELb1ELb0EEENS1_19SingleTileSchedulerILb0ELb1ELb1ELi128EEEEEEEEEvNT_6ParamsE --------------------------
	.section	.nv.info._ZN7cutlass13device_kernelIN5flash11enable_sm90INS1_16FlashAttnFwdSm90INS1_25CollectiveMainloopFwdSm90ILi2EN4cute5tupleIJNS5_1CILi1EEES8_S8_EEENS6_IJNS7_ILi128EEENS7_ILi96EEENS7_ILi64EEEEEELi256ENS_6half_tEfNS_4arch4Sm90ELb0ELb0ELb1ELb0ELb1ELb0ELb0ELb1ELb0ELb1ELb1ELb0EEENS1_21CollectiveEpilogueFwdINS6_IJSA_NS7_ILi256EEESB_EEES9_SE_SG_Li256ELb0ELb1ELb1ELb0EEENS1_19SingleTileSchedulerILb0ELb1ELb1ELi128EEEEEEEEEvNT_6ParamsE,"",@"SHT_CUDA_INFO"
	.sectionflags	@""
	.align	4


	//----- nvinfo : EIATTR_CUDA_API_VERSION
	.align		4
        /*0000*/ 	.byte	0x04, 0x37
        /*0002*/ 	.short	(.L_1100 - .L_1099)
.L_1099:
        /*0004*/ 	.word	0x00000082


	//----- nvinfo : EIATTR_KPARAM_INFO
	.align		4
.L_1100:
        /*0008*/ 	.byte	0x04, 0x17
        /*000a*/ 	.short	(.L_1102 - .L_1101)
.L_1101:
        /*000c*/ 	.word	0x00000000
        /*0010*/ 	.short	0x0000
        /*0012*/ 	.short	0x0070
        /*0014*/ 	.byte	0x00, 0xf0, 0x01, 0x28


	//----- nvinfo : EIATTR_SPARSE_MMA_MASK
	.align		4
.L_1102:
        /*0018*/ 	.byte	0x03, 0x50
        /*001a*/ 	.short	0x0000


	//----- nvinfo : EIATTR_MAXREG_COUNT
	.align		4
        /*001c*/ 	.byte	0x03, 0x1b
        /*001e*/ 	.short	0x00a8


	//----- nvinfo : EIATTR_NUM_BARRIERS
	.align		4
        /*0020*/ 	.byte	0x02, 0x4c
        /*0022*/ 	.byte	0x10
	.zero		1


	//----- nvinfo : EIATTR_EXTERNS
	.align		4
        /*0024*/ 	.byte	0x04, 0x0f
        /*0026*/ 	.short	(.L_1104 - .L_1103)


	//   ....[0]....
	.align		4
.L_1103:
        /*0028*/ 	.word	index@(__assertfail)


	//----- nvinfo : EIATTR_MERCURY_ISA_VERSION
	.align		4
.L_1104:
        /*002c*/ 	.byte	0x03, 0x5f
        /*002e*/ 	.short	0x0101


	//----- nvinfo : EIATTR_INT_WARP_WIDE_INSTR_OFFSETS
	.align		4
        /*0030*/ 	.byte	0x04, 0x31
        /*0032*/ 	.short	(.L_1106 - .L_1105)


	//   ....[0]....
.L_1105:
        /*0034*/ 	.word	0x000000b0


	//   ....[1]....
        /*0038*/ 	.word	0x000000c0


	//   ....[2]....
        /*003c*/ 	.word	0x00000160


	//----- nvinfo : EIATTR_COOP_GROUP_MASK_REGIDS
	.align		4
.L_1106:
        /*0040*/ 	.byte	0x04, 0x29
        /*0042*/ 	.short	(.L_1108 - .L_1107)


	//   ....[0]....
.L_1107:
        /*0044*/ 	.word	0xffffffff


	//   ....[1]....
        /*0048*/ 	.word	0xffffffff


	//   ....[2]....
        /*004c*/ 	.word	0xffffffff


	//   ....[3]....
        /*0050*/ 	.word	0xffffffff


	//   ....[4]....
        /*0054*/ 	.word	0xffffffff


	//   ....[5]....
        /*0058*/ 	.word	0xffffffff


	//   ....[6]....
        /*005c*/ 	.word	0xffffffff


	//   ....[7]....
        /*0060*/ 	.word	0xffffffff


	//   ....[8]....
        /*0064*/ 	.word	0xffffffff


	//   ....[9]....
        /*0068*/ 	.word	0xffffffff


	//   ....[10]....
        /*006c*/ 	.word	0xffffffff


	//   ....[11]....
        /*0070*/ 	.word	0xffffffff


	//   ....[12]....
        /*0074*/ 	.word	0xffffffff


	//   ....[13]....
        /*0078*/ 	.word	0xffffffff


	//   ....[14]....
        /*007c*/ 	.word	0xffffffff


	//   ....[15]....
        /*0080*/ 	.word	0xffffffff


	//   ....[16]....
        /*0084*/ 	.word	0xffffffff


	//   ....[17]....
        /*0088*/ 	.word	0xffffffff


	//   ....[18]....
        /*008c*/ 	.word	0xffffffff


	//   ....[19]....
        /*0090*/ 	.word	0xffffffff


	//   ....[20]....
        /*0094*/ 	.word	0xffffffff


	//   ....[21]....
        /*0098*/ 	.word	0xffffffff


	//   ....[22]....
        /*009c*/ 	.word	0xffffffff


	//   ....[23]....
        /*00a0*/ 	.word	0xffffffff


	//   ....[24]....
        /*00a4*/ 	.word	0xffffffff


	//   ....[25]....
        /*00a8*/ 	.word	0xffffffff


	//   ....[26]....
        /*00ac*/ 	.word	0xffffffff


	//   ....[27]....
        /*00b0*/ 	.word	0xffffffff


	//   ....[28]....
        /*00b4*/ 	.word	0xffffffff


	//   ....[29]....
        /*00b8*/ 	.word	0xffffffff


	//   ....[30]....
        /*00bc*/ 	.word	0xffffffff


	//   ....[31]....
        /*00c0*/ 	.word	0xffffffff


	//   ....[32]....
        /*00c4*/ 	.word	0xffffffff


	//   ....[33]....
        /*00c8*/ 	.word	0xffffffff


	//   ....[34]....
        /*00cc*/ 	.word	0xffffffff


	//   ....[35]....
        /*00d0*/ 	.word	0xffffffff


	//   ....[36]....
        /*00d4*/ 	.word	0xffffffff


	//   ....[37]....
        /*00d8*/ 	.word	0xffffffff


	//   ....[38]....
        /*00dc*/ 	.word	0xffffffff


	//   ....[39]....
        /*00e0*/ 	.word	0xffffffff


	//   ....[40]....
        /*00e4*/ 	.word	0xffffffff


	//   ....[41]....
        /*00e8*/ 	.word	0xffffffff


	//   ....[42]....
        /*00ec*/ 	.word	0xffffffff


	//   ....[43]....
        /*00f0*/ 	.word	0xffffffff


	//   ....[44]....
        /*00f4*/ 	.word	0xffffffff


	//   ....[45]....
        /*00f8*/ 	.word	0xffffffff


	//   ....[46]....
        /*00fc*/ 	.word	0xffffffff


	//   ....[47]....
        /*0100*/ 	.word	0xffffffff


	//   ....[48]....
        /*0104*/ 	.word	0xffffffff


	//   ....[49]....
        /*0108*/ 	.word	0xffffffff


	//   ....[50]....
        /*010c*/ 	.word	0xffffffff


	//   ....[51]....
        /*0110*/ 	.word	0xffffffff


	//   ....[52]....
        /*0114*/ 	.word	0xffffffff


	//   ....[53]....
        /*0118*/ 	.word	0xffffffff


	//   ....[54]....
        /*011c*/ 	.word	0xffffffff


	//   ....[55]....
        /*0120*/ 	.word	0xffffffff


	//   ....[56]....
        /*0124*/ 	.word	0xffffffff


	//   ....[57]....
        /*0128*/ 	.word	0xffffffff


	//   ....[58]....
        /*012c*/ 	.word	0xffffffff


	//   ....[59]....
        /*0130*/ 	.word	0xffffffff


	//   ....[60]....
        /*0134*/ 	.word	0xffffffff


	//   ....[61]....
        /*0138*/ 	.word	0xffffffff


	//   ....[62]....
        /*013c*/ 	.word	0xffffffff


	//   ....[63]....
        /*0140*/ 	.word	0xffffffff


	//   ....[64]....
        /*0144*/ 	.word	0xffffffff


	//   ....[65]....
        /*0148*/ 	.word	0xffffffff


	//   ....[66]....
        /*014c*/ 	.word	0xffffffff


	//   ....[67]....
        /*0150*/ 	.word	0xffffffff


	//   ....[68]....
        /*0154*/ 	.word	0xffffffff


	//   ....[69]....
        /*0158*/ 	.word	0xffffffff


	//   ....[70]....
        /*015c*/ 	.word	0xffffffff


	//   ....[71]....
        /*0160*/ 	.word	0xffffffff


	//   ....[72]....
        /*0164*/ 	.word	0xffffffff


	//   ....[73]....
        /*0168*/ 	.word	0xffffffff


	//   ....[74]....
        /*016c*/ 	.word	0xffffffff


	//   ....[75]....
        /*0170*/ 	.word	0xffffffff


	//   ....[76]....
        /*0174*/ 	.word	0xffffffff


	//   ....[77]....
        /*0178*/ 	.word	0xffffffff


	//   ....[78]....
        /*017c*/ 	.word	0xffffffff


	//   ....[79]....
        /*0180*/ 	.word	0xffffffff


	//   ....[80]....
        /*0184*/ 	.word	0xffffffff


	//   ....[81]....
        /*0188*/ 	.word	0xffffffff


	//   ....[82]....
        /*018c*/ 	.word	0xffffffff


	//   ....[83]....
        /*0190*/ 	.word	0xffffffff


	//   ....[84]....
        /*0194*/ 	.word	0xffffffff


	//   ....[85]....
        /*0198*/ 	.word	0xffffffff


	//   ....[86]....
        /*019c*/ 	.word	0xffffffff


	//   ....[87]....
        /*01a0*/ 	.word	0xffffffff


	//   ....[88]....
        /*01a4*/ 	.word	0xffffffff


	//   ....[89]....
        /*01a8*/ 	.word	0xffffffff


	//   ....[90]....
        /*01ac*/ 	.word	0xffffffff


	//   ....[91]....
        /*01b0*/ 	.word	0xffffffff


	//   ....[92]....
        /*01b4*/ 	.word	0xffffffff


	//   ....[93]....
        /*01b8*/ 	.word	0x0500000f


	//   ....[94]....
        /*01bc*/ 	.word	0x0500000f


	//   ....[95]....
        /*01c0*/ 	.word	0x0500000f


	//   ....[96]....
        /*01c4*/ 	.word	0x0500000f


	//   ....[97]....
        /*01c8*/ 	.word	0x0500000f


	//   ....[98]....
        /*01cc*/ 	.word	0x0500000f


	//   ....[99]....
        /*01d0*/ 	.word	0x0500000f


	//   ....[100]....
        /*01d4*/ 	.word	0x0500000f


	//   ....[101]....
        /*01d8*/ 	.word	0x0500000f


	//   ....[102]....
        /*01dc*/ 	.word	0x0500000f


	//   ....[103]....
        /*01e0*/ 	.word	0x0500000f


	//   ....[104]....
        /*01e4*/ 	.word	0x0500000f


	//   ....[105]....
        /*01e8*/ 	.word	0x0500000f


	//   ....[106]....
        /*01ec*/ 	.word	0x0500000f


	//   ....[107]....
        /*01f0*/ 	.word	0x0500000f


	//   ....[108]....
        /*01f4*/ 	.word	0x0500000f


	//   ....[109]....
        /*01f8*/ 	.word	0x0500000f


	//   ....[110]....
        /*01fc*/ 	.word	0x0500000f


	//   ....[111]....
        /*0200*/ 	.word	0x0500000f


	//   ....[112]....
        /*0204*/ 	.word	0x0500000f


	//   ....[113]....
        /*0208*/ 	.word	0x0500000f


	//   ....[114]....
        /*020c*/ 	.word	0x0500000f


	//   ....[115]....
        /*0210*/ 	.word	0x0500000f


	//   ....[116]....
        /*0214*/ 	.word	0x0500000f


	//   ....[117]....
        /*0218*/ 	.word	0x0500000f


	//   ....[118]....
        /*021c*/ 	.word	0x0500000f


	//   ....[119]....
        /*0220*/ 	.word	0x0500000f


	//   ....[120]....
        /*0224*/ 	.word	0x0500000f


	//   ....[121]....
        /*0228*/ 	.word	0x0500000f


	//   ....[122]....
        /*022c*/ 	.word	0x0500000f


	//   ....[123]....
        /*0230*/ 	.word	0x0500000f


	//   ....[124]....
        /*0234*/ 	.word	0x0500000f


	//   ....[125]....
        /*0238*/ 	.word	0x0500000f


	//   ....[126]....
        /*023c*/ 	.word	0x0500000f


	//   ....[127]....
        /*0240*/ 	.word	0x0500000f


	//   ....[128]....
        /*0244*/ 	.word	0x0500000f


	//   ....[129]....
        /*0248*/ 	.word	0x0500000f


	//   ....[130]....
        /*024c*/ 	.word	0x0500000f


	//   ....[131]....
        /*0250*/ 	.word	0x0500000f


	//   ....[132]....
        /*0254*/ 	.word	0x0500000f


	//   ....[133]....
        /*0258*/ 	.word	0x0500000f


	//   ....[134]....
        /*025c*/ 	.word	0x0500000f


	//   ....[135]....
        /*0260*/ 	.word	0x0500000f


	//   ....[136]....
        /*0264*/ 	.word	0x0500000f


	//   ....[137]....
        /*0268*/ 	.word	0x0500000f


	//   ....[138]....
        /*026c*/ 	.word	0x0500000f


	//   ....[139]....
        /*0270*/ 	.word	0x0500000f


	//   ....[140]....
        /*0274*/ 	.word	0x0500000f


	//   ....[141]....
        /*0278*/ 	.word	0x0500000f


	//   ....[142]....
        /*027c*/ 	.word	0x0500000f


	//   ....[143]....
        /*0280*/ 	.word	0x0500000f


	//   ....[144]....
        /*0284*/ 	.word	0x0500000f


	//   ....[145]....
        /*0288*/ 	.word	0x0500000f


	//   ....[146]....
        /*028c*/ 	.word	0x0500000f


	//   ....[147]....
        /*0290*/ 	.word	0x0500000f


	//   ....[148]....
        /*0294*/ 	.word	0x0500000f


	//   ....[149]....
        /*0298*/ 	.word	0x0500000f


	//   ....[150]....
        /*029c*/ 	.word	0x0500000f


	//   ....[151]....
        /*02a0*/ 	.word	0x0500000f


	//   ....[152]....
        /*02a4*/ 	.word	0x0500000f


	//   ....[153]....
        /*02a8*/ 	.word	0x0500000f


	//   ....[154]....
        /*02ac*/ 	.word	0x0500000f


	//   ....[155]....
        /*02b0*/ 	.word	0x0500000f


	//   ....[156]....
        /*02b4*/ 	.word	0x0500000f


	//   ....[157]....
        /*02b8*/ 	.word	0x0500000f


	//   ....[158]....
        /*02bc*/ 	.word	0x0500000f


	//----- nvinfo : EIATTR_COOP_GROUP_INSTR_OFFSETS
	.align		4
.L_1108:
        /*02c0*/ 	.byte	0x04, 0x28
        /*02c2*/ 	.short	(.L_1110 - .L_1109)


	//   ....[0]....
.L_1109:
        /*02c4*/ 	.word	0x00000060


	//   ....[1]....
        /*02c8*/ 	.word	0x000000a0


	//   ....[2]....
        /*02cc*/ 	.word	0x000002c0


	//   ....[3]....
        /*02d0*/ 	.word	0x00000420


	//   ....[4]....
        /*02d4*/ 	.word	0x00000540


	//   ....[5]....
        /*02d8*/ 	.word	0x000006a0


	//   ....[6]....
        /*02dc*/ 	.word	0x00001230


	//   ....[7]....
        /*02e0*/ 	.word	0x000023e0


	//   ....[8]....
        /*02e4*/ 	.word	0x00002470


	//   ....[9]....
        /*02e8*/ 	.word	0x000028a0


	//   ....[10]....
        /*02ec*/ 	.word	0x00002920


	//   ....[11]....
        /*02f0*/ 	.word	0x00003e90


	//   ....[12]....
        /*02f4*/ 	.word	0x00003f00


	//   ....[13]....
        /*02f8*/ 	.word	0x00004390


	//   ....[14]....
        /*02fc*/ 	.word	0x00004550


	//   ....[15]....
        /*0300*/ 	.word	0x00005870


	//   ....[16]....
        /*0304*/ 	.word	0x000058b0


	//   ....[17]....
        /*0308*/ 	.word	0x000058d0


	//   ....[18]....
        /*030c*/ 	.word	0x00005900


	//   ....[19]....
        /*0310*/ 	.word	0x000069c0


	//   ....[20]....
        /*0314*/ 	.word	0x00006a10


	//   ....[21]....
        /*0318*/ 	.word	0x00006a50


	//   ....[22]....
        /*031c*/ 	.word	0x00006a80


	//   ....[23]....
        /*0320*/ 	.word	0x00006ac0


	//   ....[24]....
        /*0324*/ 	.word	0x00006ae0


	//   ....[25]....
        /*0328*/ 	.word	0x00007750


	//   ....[26]....
        /*032c*/ 	.word	0x00007760


	//   ....[27]....
        /*0330*/ 	.word	0x00008790


	//   ....[28]....
        /*0334*/ 	.word	0x00009870


	//   ....[29]....
        /*0338*/ 	.word	0x00009890


	//   ....[30]....
        /*033c*/ 	.word	0x000098a0


	//   ....[31]....
        /*0340*/ 	.word	0x000098e0


	//   ....[32]....
        /*0344*/ 	.word	0x00009930


	//   ....[33]....
        /*0348*/ 	.word	0x00009950


	//   ....[34]....
        /*034c*/ 	.word	0x000099a0


	//   ....[35]....
        /*0350*/ 	.word	0x000099c0


	//   ....[36]....
        /*0354*/ 	.word	0x00009a10


	//   ....[37]....
        /*0358*/ 	.word	0x00009a30


	//   ....[38]....
        /*035c*/ 	.word	0x00009a80


	//   ....[39]....
        /*0360*/ 	.word	0x00009aa0


	//   ....[40]....
        /*0364*/ 	.word	0x00009ff0


	//   ....[41]....
        /*0368*/ 	.word	0x0000a030


	//   ....[42]....
        /*036c*/ 	.word	0x0000a060


	//   ....[43]....
        /*0370*/ 	.word	0x0000a0b0


	//   ....[44]....
        /*0374*/ 	.word	0x0000a110


	//   ....[45]....
        /*0378*/ 	.word	0x0000a130


	//   ....[46]....
        /*037c*/ 	.word	0x0000a190


	//   ....[47]....
        /*0380*/ 	.word	0x0000a1b0


	//   ....[48]....
        /*0384*/ 	.word	0x0000a210


	//   ....[49]....
        /*0388*/ 	.word	0x0000a230


	//   ....[50]....
        /*038c*/ 	.word	0x0000a290


	//   ....[51]....
        /*0390*/ 	.word	0x0000a2b0


	//   ....[52]....
        /*0394*/ 	.word	0x0000a310


	//   ....[53]....
        /*0398*/ 	.word	0x0000a330


	//   ....[54]....
        /*039c*/ 	.word	0x0000a380


	//   ....[55]....
        /*03a0*/ 	.word	0x0000a3a0


	//   ....[56]....
        /*03a4*/ 	.word	0x0000a720


	//   ....[57]....
        /*03a8*/ 	.word	0x0000a750


	//   ....[58]....
        /*03ac*/ 	.word	0x0000a790


	//   ....[59]....
        /*03b0*/ 	.word	0x0000a7b0


	//   ....[60]....
        /*03b4*/ 	.word	0x0000a7d0


	//   ....[61]....
        /*03b8*/ 	.word	0x0000a7f0


	//   ....[62]....
        /*03bc*/ 	.word	0x0000a810


	//   ....[63]....
        /*03c0*/ 	.word	0x0000a840


	//   ....[64]....
        /*03c4*/ 	.word	0x0000a8e0


	//   ....[65]....
        /*03c8*/ 	.word	0x0000a910


	//   ....[66]....
        /*03cc*/ 	.word	0x0000a920


	//   ....[67]....
        /*03d0*/ 	.word	0x0000a9b0


	//   ....[68]....
        /*03d4*/ 	.word	0x0000b1a0


	//   ....[69]....
        /*03d8*/ 	.word	0x0000b1c0


	//   ....[70]....
        /*03dc*/ 	.word	0x0000b1d0


	//   ....[71]....
        /*03e0*/ 	.word	0x0000b1e0


	//   ....[72]....
        /*03e4*/ 	.word	0x0000b1f0


	//   ....[73]....
        /*03e8*/ 	.word	0x0000b200


	//   ....[74]....
        /*03ec*/ 	.word	0x0000b220


	//   ....[75]....
        /*03f0*/ 	.word	0x0000b240


	//   ....[76]....
        /*03f4*/ 	.word	0x0000b270


	//   ....[77]....
        /*03f8*/ 	.word	0x0000b2b0


	//   ....[78]....
        /*03fc*/ 	.word	0x0000b2f0


	//   ....[79]....
        /*0400*/ 	.word	0x0000b340


	//   ....[80]....
        /*0404*/ 	.word	0x0000b690


	//   ....[81]....
        /*0408*/ 	.word	0x0000b6b0


	//   ....[82]....
        /*040c*/ 	.word	0x0000b6c0


	//   ....[83]....
        /*0410*/ 	.word	0x0000b6d0


	//   ....[84]....
        /*0414*/ 	.word	0x0000b6e0


	//   ....[85]....
        /*0418*/ 	.word	0x0000b710


	//   ....[86]....
        /*041c*/ 	.word	0x0000b770


	//   ....[87]....
        /*0420*/ 	.word	0x0000b790


	//   ....[88]....
        /*0424*/ 	.word	0x0000b7f0


	//   ....[89]....
        /*0428*/ 	.word	0x0000b800


	//   ....[90]....
        /*042c*/ 	.word	0x0000b870


	//   ....[91]....
        /*0430*/ 	.word	0x0000b890


	//   ....[92]....
        /*0434*/ 	.word	0x0000bbf0


	//   ....[93]....
        /*0438*/ 	.word	0x0000c0b0


	//   ....[94]....
        /*043c*/ 	.word	0x0000c1a0


	//   ....[95]....
        /*0440*/ 	.word	0x0000c240


	//   ....[96]....
        /*0444*/ 	.word	0x0000c2c0


	//   ....[97]....
        /*0448*/ 	.word	0x0000c370


	//   ....[98]....
        /*044c*/ 	.word	0x0000c3d0


	//   ....[99]....
        /*0450*/ 	.word	0x0000c490


	//   ....[100]....
        /*0454*/ 	.word	0x0000c4f0


	//   ....[101]....
        /*0458*/ 	.word	0x0000c5b0


	//   ....[102]....
        /*045c*/ 	.word	0x0000c610


	//   ....[103]....
        /*0460*/ 	.word	0x0000c6d0


	//   ....[104]....
        /*0464*/ 	.word	0x0000c730


	//   ....[105]....
        /*0468*/ 	.word	0x0000c7d0


	//   ....[106]....
        /*046c*/ 	.word	0x0000c860


	//   ....[107]....
        /*0470*/ 	.word	0x0000c8c0


	//   ....[108]....
        /*0474*/ 	.word	0x0000c980


	//   ....[109]....
        /*0478*/ 	.word	0x0000ca40


	//   ....[110]....
        /*047c*/ 	.word	0x0000caa0


	//   ....[111]....
        /*0480*/ 	.word	0x0000cb70


	//   ....[112]....
        /*0484*/ 	.word	0x0000cbd0


	//   ....[113]....
        /*0488*/ 	.word	0x0000cca0


	//   ....[114]....
        /*048c*/ 	.word	0x0000cd00


	//   ....[115]....
        /*0490*/ 	.word	0x0000cdd0


	//   ....[116]....
        /*0494*/ 	.word	0x0000ce30


	//   ....[117]....
        /*0498*/ 	.word	0x0000cef0


	//   ....[118]....
        /*049c*/ 	.word	0x0000cf50


	//   ....[119]....
        /*04a0*/ 	.word	0x0000d010


	//   ....[120]....
        /*04a4*/ 	.word	0x0000d080


	//   ....[121]....
        /*04a8*/ 	.word	0x0000d120


	//   ....[122]....
        /*04ac*/ 	.word	0x0000d270


	//   ....[123]....
        /*04b0*/ 	.word	0x0000d340


	//   ....[124]....
        /*04b4*/ 	.word	0x0000d3c0


	//   ....[125]....
        /*04b8*/ 	.word	0x0000d480


	//   ....[126]....
        /*04bc*/ 	.word	0x0000d560


	//   ....[127]....
        /*04c0*/ 	.word	0x0000d620


	//   ....[128]....
        /*04c4*/ 	.word	0x0000d700


	//   ....[129]....
        /*04c8*/ 	.word	0x0000d7c0


	//   ....[130]....
        /*04cc*/ 	.word	0x0000d8a0


	//   ....[131]....
        /*04d0*/ 	.word	0x0000d960


	//   ....[132]....
        /*04d4*/ 	.word	0x0000da40


	//   ....[133]....
        /*04d8*/ 	.word	0x0000db10


	//   ....[134]....
        /*04dc*/ 	.word	0x0000dc70


	//   ....[135]....
        /*04e0*/ 	.word	0x0000dd10


	//   ....[136]....
        /*04e4*/ 	.word	0x0000dd70


	//   ....[137]....
        /*04e8*/ 	.word	0x0000de10


	//   ....[138]....
        /*04ec*/ 	.word	0x0000de70


	//   ....[139]....
        /*04f0*/ 	.word	0x0000df10


	//   ....[140]....
        /*04f4*/ 	.word	0x0000df70


	//   ....[141]....
        /*04f8*/ 	.word	0x0000e010


	//   ....[142]....
        /*04fc*/ 	.word	0x0000e070


	//   ....[143]....
        /*0500*/ 	.word	0x0000e110


	//   ....[144]....
        /*0504*/ 	.word	0x0000e170


	//   ....[145]....
        /*0508*/ 	.word	0x0000e210


	//   ....[146]....
        /*050c*/ 	.word	0x0000e300


	//   ....[147]....
        /*0510*/ 	.word	0x0000e3b0


	//   ....[148]....
        /*0514*/ 	.word	0x0000e410


	//   ....[149]....
        /*0518*/ 	.word	0x0000e4e0


	//   ....[150]....
        /*051c*/ 	.word	0x0000e540


	//   ....[151]....
        /*0520*/ 	.word	0x0000e620


	//   ....[152]....
        /*0524*/ 	.word	0x0000e680


	//   ....[153]....
        /*0528*/ 	.word	0x0000e760


	//   ....[154]....
        /*052c*/ 	.word	0x0000e7c0


	//   ....[155]....
        /*0530*/ 	.word	0x0000e8a0


	//   ....[156]....
        /*0534*/ 	.word	0x0000e900


	//   ....[157]....
        /*0538*/ 	.word	0x0000e9e0


	//   ....[158]....
        /*053c*/ 	.word	0x0000ead0


	//----- nvinfo : EIATTR_REG_RECONFIG
	.align		4
.L_1110:
        /*0540*/ 	.byte	0x01, 0x54
	.zero		2


	//----- nvinfo : EIATTR_SYSCALL_OFFSETS
	.align		4
        /*0544*/ 	.byte	0x04, 0x46
        /*0546*/ 	.short	(.L_1112 - .L_1111)


	//   ....[0]....
.L_1111:
        /*0548*/ 	.word	0x000013f0


	//   ....[1]....
        /*054c*/ 	.word	0x00008ed0


	//   ....[2]....
        /*0550*/ 	.word	0x00009010


	//   ....[3]....
        /*0554*/ 	.word	0x00009100


	//   ....[4]....
        /*0558*/ 	.word	0x00009d10


	//----- nvinfo : EIATTR_MBARRIER_INSTR_OFFSETS
	.align		4
.L_1112:
        /*055c*/ 	.byte	0x04, 0x39
        /*055e*/ 	.short	(.L_1114 - .L_1113)


	//   ....[0]....
.L_1113:
        /*0560*/ 	.word	0x00000170
        /*0564*/ 	.word	0x000000ff
        /*0568*/ 	.word	0x00022800
        /*056c*/ 	.short	0x0100
        /*056e*/ 	.byte	0x08
	.zero		1


	//   ....[1]....
        /*0570*/ 	.word	0x00000180
        /*0574*/ 	.word	0x000000ff
        /*0578*/ 	.word	0x00022820
        /*057c*/ 	.short	0x0100
        /*057e*/ 	.byte	0x08
	.zero		1


	//   ....[2]....
        /*0580*/ 	.word	0x00000270
        /*0584*/ 	.word	0x000000ff
        /*0588*/ 	.word	0x00022830
        /*058c*/ 	.short	0x0100
        /*058e*/ 	.byte	0x08
	.zero		1


	//   ....[3]....
        /*0590*/ 	.word	0x00000280
        /*0594*/ 	.word	0x000000ff
        /*0598*/ 	.word	0x00022840
        /*059c*/ 	.short	0x0100
        /*059e*/ 	.byte	0x08
	.zero		1


	//   ....[4]....
        /*05a0*/ 	.word	0x00000290
        /*05a4*/ 	.word	0x000000ff
        /*05a8*/ 	.word	0x00022838
        /*05ac*/ 	.short	0x0100
        /*05ae*/ 	.byte	0x08
	.zero		1


	//   ....[5]....
        /*05b0*/ 	.word	0x000002a0
        /*05b4*/ 	.word	0x000000ff
        /*05b8*/ 	.word	0x00022848
        /*05bc*/ 	.short	0x0100
        /*05be*/ 	.byte	0x08
	.zero		1


	//   ....[6]....
        /*05c0*/ 	.word	0x000003d0
        /*05c4*/ 	.word	0x000000ff
        /*05c8*/ 	.word	0x00022850
        /*05cc*/ 	.short	0x0100
        /*05ce*/ 	.byte	0x08
	.zero		1


	//   ....[7]....
        /*05d0*/ 	.word	0x000003e0
        /*05d4*/ 	.word	0x000000ff
        /*05d8*/ 	.word	0x00022860
        /*05dc*/ 	.short	0x0100
        /*05de*/ 	.byte	0x08
	.zero		1


	//   ....[8]....
        /*05e0*/ 	.word	0x000003f0
        /*05e4*/ 	.word	0x000000ff
        /*05e8*/ 	.word	0x00022858
        /*05ec*/ 	.short	0x0100
        /*05ee*/ 	.byte	0x08
	.zero		1


	//   ....[9]....
        /*05f0*/ 	.word	0x00000400
        /*05f4*/ 	.word	0x000000ff
        /*05f8*/ 	.word	0x00022868
        /*05fc*/ 	.short	0x0100
        /*05fe*/ 	.byte	0x08
	.zero		1


	//   ....[10]....
        /*0600*/ 	.word	0x000004f0
        /*0604*/ 	.word	0x000000ff
        /*0608*/ 	.word	0x00022870
        /*060c*/ 	.short	0x0100
        /*060e*/ 	.byte	0x06
	.zero		1


	//   ....[11]....
        /*0610*/ 	.word	0x00000500
        /*0614*/ 	.word	0x000000ff
        /*0618*/ 	.word	0x00022880
        /*061c*/ 	.short	0x0100
        /*061e*/ 	.byte	0x06
	.zero		1


	//   ....[12]....
        /*0620*/ 	.word	0x00000510
        /*0624*/ 	.word	0x000000ff
        /*0628*/ 	.word	0x00022878
        /*062c*/ 	.short	0x0100
        /*062e*/ 	.byte	0x06
	.zero		1


	//   ....[13]....
        /*0630*/ 	.word	0x00000520
        /*0634*/ 	.word	0x000000ff
        /*0638*/ 	.word	0x00022888
        /*063c*/ 	.short	0x0100
        /*063e*/ 	.byte	0x06
	.zero		1


	//   ....[14]....
        /*0640*/ 	.word	0x00000650
        /*0644*/ 	.word	0x000000ff
        /*0648*/ 	.word	0x00022890
        /*064c*/ 	.short	0x0100
        /*064e*/ 	.byte	0x08
	.zero		1


	//   ....[15]....
        /*0650*/ 	.word	0x00000660
        /*0654*/ 	.word	0x000000ff
        /*0658*/ 	.word	0x000228a0
        /*065c*/ 	.short	0x0100
        /*065e*/ 	.byte	0x08
	.zero		1


	//   ....[16]....
        /*0660*/ 	.word	0x00000670
        /*0664*/ 	.word	0x000000ff
        /*0668*/ 	.word	0x00022898
        /*066c*/ 	.short	0x0100
        /*066e*/ 	.byte	0x08
	.zero		1


	//   ....[17]....
        /*0670*/ 	.word	0x00000680
        /*0674*/ 	.word	0x000000ff
        /*0678*/ 	.word	0x000228a8
        /*067c*/ 	.short	0x0100
        /*067e*/ 	.byte	0x08
	.zero		1


	//   ....[18]....
        /*0680*/ 	.word	0x000007c0
        /*0684*/ 	.word	0x000000ff
        /*0688*/ 	.word	0x000228b0
        /*068c*/ 	.short	0x0100
        /*068e*/ 	.byte	0x08
	.zero		1


	//   ....[19]....
        /*0690*/ 	.word	0x000007d0
        /*0694*/ 	.word	0x000000ff
        /*0698*/ 	.word	0x000228c0
        /*069c*/ 	.short	0x0100
        /*069e*/ 	.byte	0x08
	.zero		1


	//   ....[20]....
        /*06a0*/ 	.word	0x000007e0
        /*06a4*/ 	.word	0x000000ff
        /*06a8*/ 	.word	0x000228b8
        /*06ac*/ 	.short	0x0100
        /*06ae*/ 	.byte	0x08
	.zero		1


	//   ....[21]....
        /*06b0*/ 	.word	0x000007f0
        /*06b4*/ 	.word	0x000000ff
        /*06b8*/ 	.word	0x000228c8
        /*06bc*/ 	.short	0x0100
        /*06be*/ 	.byte	0x08
	.zero		1


	//   ....[22]....
        /*06c0*/ 	.word	0x00001420
        /*06c4*/ 	.word	0x000000ff
        /*06c8*/ 	.word	0x00022800
        /*06cc*/ 	.short	0x010a
        /*06ce*/ 	.byte	0x29
	.zero		1


	//   ....[23]....
        /*06d0*/ 	.word	0x000014b0
        /*06d4*/ 	.word	0x000000ff
        /*06d8*/ 	.word	0x00022830
        /*06dc*/ 	.short	0x010a
        /*06de*/ 	.byte	0x29
	.zero		1


	//   ....[24]....
        /*06e0*/ 	.word	0x000014f0
        /*06e4*/ 	.word	0x000000ff
        /*06e8*/ 	.word	0x00022830
        /*06ec*/ 	.short	0x010a
        /*06ee*/ 	.byte	0x29
	.zero		1


	//   ....[25]....
        /*06f0*/ 	.word	0x00001dd0
        /*06f4*/ 	.word	0x000000ff
        /*06f8*/ 	.word	0x00000000
        /*06fc*/ 	.short	0x0101
        /*06fe*/ 	.byte	0x04
	.zero		1


	//   ....[26]....
        /*0700*/ 	.word	0x00003140
        /*0704*/ 	.word	0x000000ff
        /*0708*/ 	.word	0x00022850
        /*070c*/ 	.short	0x010a
        /*070e*/ 	.byte	0x29
	.zero		1


	//   ....[27]....
        /*0710*/ 	.word	0x00003180
        /*0714*/ 	.word	0x000000ff
        /*0718*/ 	.word	0x00022850
        /*071c*/ 	.short	0x010a
        /*071e*/ 	.byte	0x29
	.zero		1


	//   ....[28]....
        /*0720*/ 	.word	0x000034e0
        /*0724*/ 	.word	0x000000ff
        /*0728*/ 	.word	0x00000000
        /*072c*/ 	.short	0x0101
        /*072e*/ 	.byte	0x04
	.zero		1


	//   ....[29]....
        /*0730*/ 	.word	0x00003650
        /*0734*/ 	.word	0x000000ff
        /*0738*/ 	.word	0x00022830
        /*073c*/ 	.short	0x010a
        /*073e*/ 	.byte	0x1c
	.zero		1


	//   ....[30]....
        /*0740*/ 	.word	0x000036a0
        /*0744*/ 	.word	0x000000ff
        /*0748*/ 	.word	0x00022830
        /*074c*/ 	.short	0x010a
        /*074e*/ 	.byte	0x1c
	.zero		1


	//   ....[31]....
        /*0750*/ 	.word	0x00003c40
        /*0754*/ 	.word	0x000000ff
        /*0758*/ 	.word	0x00000000
        /*075c*/ 	.short	0x0101
        /*075e*/ 	.byte	0x0b
	.zero		1


	//   ....[32]....
        /*0760*/ 	.word	0x00005530
        /*0764*/ 	.word	0x000000ff
        /*0768*/ 	.word	0x00022850
        /*076c*/ 	.short	0x010a
        /*076e*/ 	.byte	0x1c
	.zero		1


	//   ....[33]....
        /*0770*/ 	.word	0x00005580
        /*0774*/ 	.word	0x000000ff
        /*0778*/ 	.word	0x00022850
        /*077c*/ 	.short	0x010a
        /*077e*/ 	.byte	0x1c
	.zero		1


	//   ....[34]....
        /*0780*/ 	.word	0x00005850
        /*0784*/ 	.word	0x000000ff
        /*0788*/ 	.word	0x00000000
        /*078c*/ 	.short	0x0101
        /*078e*/ 	.byte	0x0b
	.zero		1


	//   ....[35]....
        /*0790*/ 	.word	0x00006af0
        /*0794*/ 	.word	0x000000ff
        /*0798*/ 	.word	0x00000000
        /*079c*/ 	.short	0x0101
        /*079e*/ 	.byte	0x04
	.zero		1


	//   ....[36]....
        /*07a0*/ 	.word	0x00009610
        /*07a4*/ 	.word	0x000000ff
        /*07a8*/ 	.word	0x00022840
        /*07ac*/ 	.short	0x010a
        /*07ae*/ 	.byte	0x2b
	.zero		1


	//   ....[37]....
        /*07b0*/ 	.word	0x00009b40
        /*07b4*/ 	.word	0x000000ff
        /*07b8*/ 	.word	0x00022830
        /*07bc*/ 	.short	0x0107
        /*07be*/ 	.byte	0x2b
	.zero		1


	//   ....[38]....
        /*07c0*/ 	.word	0x00009bb0
        /*07c4*/ 	.word	0x000000ff
        /*07c8*/ 	.word	0x00022830
        /*07cc*/ 	.short	0x0101
        /*07ce*/ 	.byte	0x2b
	.zero		1


	//   ....[39]....
        /*07d0*/ 	.word	0x0000a470
        /*07d4*/ 	.word	0x000000ff
        /*07d8*/ 	.word	0x00022800
        /*07dc*/ 	.short	0x0107
        /*07de*/ 	.byte	0x2b
	.zero		1


	//   ....[40]....
        /*07e0*/ 	.word	0x0000a4b0
        /*07e4*/ 	.word	0x000000ff
        /*07e8*/ 	.word	0x00022800
        /*07ec*/ 	.short	0x0101
        /*07ee*/ 	.byte	0x2b
	.zero		1


	//   ....[41]....
        /*07f0*/ 	.word	0x0000a4c0
        /*07f4*/ 	.word	0x000000ff
        /*07f8*/ 	.word	0x00022820
        /*07fc*/ 	.short	0x010a
        /*07fe*/ 	.byte	0x2b
	.zero		1


	//   ....[42]....
        /*0800*/ 	.word	0x0000a510
        /*0804*/ 	.word	0x000000ff
        /*0808*/ 	.word	0x00022860
        /*080c*/ 	.short	0x010a
        /*080e*/ 	.byte	0x2b
	.zero		1


	//   ....[43]....
        /*0810*/ 	.word	0x0000ac40
        /*0814*/ 	.word	0x000000ff
        /*0818*/ 	.word	0x00022850
        /*081c*/ 	.short	0x0107
        /*081e*/ 	.byte	0x2b
	.zero		1


	//   ....[44]....
        /*0820*/ 	.word	0x0000acc0
        /*0824*/ 	.word	0x000000ff
        /*0828*/ 	.word	0x00022850
        /*082c*/ 	.short	0x0101
        /*082e*/ 	.byte	0x2b
	.zero		1


	//   ....[45]....
        /*0830*/ 	.word	0x0000afa0
        /*0834*/ 	.word	0x00000020
        /*0838*/ 	.word	0x00022840
        /*083c*/ 	.short	0x010a
        /*083e*/ 	.byte	0x3f
	.zero		1


	//   ....[46]....
        /*0840*/ 	.word	0x0000b3d0
        /*0844*/ 	.word	0x00000020
        /*0848*/ 	.word	0x00022830
        /*084c*/ 	.short	0x0107
        /*084e*/ 	.byte	0x3f
	.zero		1


	//   ....[47]....
        /*0850*/ 	.word	0x0000b480
        /*0854*/ 	.word	0x00000020
        /*0858*/ 	.word	0x00022830
        /*085c*/ 	.short	0x0101
        /*085e*/ 	.byte	0x3f
	.zero		1


	//   ....[48]....
        /*0860*/ 	.word	0x0000b4b0
        /*0864*/ 	.word	0x00000020
        /*0868*/ 	.word	0x00022860
        /*086c*/ 	.short	0x010a
        /*086e*/ 	.byte	0x3f
	.zero		1


	//   ....[49]....
        /*0870*/ 	.word	0x0000b9f0
        /*0874*/ 	.word	0x00000020
        /*0878*/ 	.word	0x00022850
        /*087c*/ 	.short	0x0107
        /*087e*/ 	.byte	0x3f
	.zero		1


	//   ....[50]....
        /*0880*/ 	.word	0x0000bac0
        /*0884*/ 	.word	0x00000020
        /*0888*/ 	.word	0x00022850
        /*088c*/ 	.short	0x0101
        /*088e*/ 	.byte	0x3f
	.zero		1


	//   ....[51]....
        /*0890*/ 	.word	0x0000bba0
        /*0894*/ 	.word	0x00000004
        /*0898*/ 	.word	0x00022820
        /*089c*/ 	.short	0x010a
        /*089e*/ 	.byte	0x3f
	.zero		1


	//   ....[52]....
        /*08a0*/ 	.word	0x0000bce0
        /*08a4*/ 	.word	0x00000005
        /*08a8*/ 	.word	0x00022840
        /*08ac*/ 	.short	0x010a
        /*08ae*/ 	.byte	0x3f
	.zero		1


	//   ....[53]....
        /*08b0*/ 	.word	0x0000bd80
        /*08b4*/ 	.word	0x00000015
        /*08b8*/ 	.word	0x00022840
        /*08bc*/ 	.short	0x010a
        /*08be*/ 	.byte	0x3f
	.zero		1


	//   ....[54]....
        /*08c0*/ 	.word	0x0000bdc0
        /*08c4*/ 	.word	0x00000005
        /*08c8*/ 	.word	0x00022860
        /*08cc*/ 	.short	0x010a
        /*08ce*/ 	.byte	0x3f
	.zero		1


	//   ....[55]....
        /*08d0*/ 	.word	0x0000be00
        /*08d4*/ 	.word	0x00000015
        /*08d8*/ 	.word	0x00022860
        /*08dc*/ 	.short	0x010a
        /*08de*/ 	.byte	0x3f
	.zero		1


	//   ....[56]....
        /*08e0*/ 	.word	0x0000be70
        /*08e4*/ 	.word	0x00000005
        /*08e8*/ 	.word	0x00022800
        /*08ec*/ 	.short	0x010a
        /*08ee*/ 	.byte	0x3f
	.zero		1


	//   ....[57]....
        /*08f0*/ 	.word	0x0000bed0
        /*08f4*/ 	.word	0x00000005
        /*08f8*/ 	.word	0x00022830
        /*08fc*/ 	.short	0x010a
        /*08fe*/ 	.byte	0x3f
	.zero		1


	//   ....[58]....
        /*0900*/ 	.word	0x0000bf30
        /*0904*/ 	.word	0x00000009
        /*0908*/ 	.word	0x00022850
        /*090c*/ 	.short	0x010a
        /*090e*/ 	.byte	0x3f
	.zero		1


	//   ....[59]....
        /*0910*/ 	.word	0x0000bfa0
        /*0914*/ 	.word	0x00000000
        /*0918*/ 	.word	0x00022830
        /*091c*/ 	.short	0x010a
        /*091e*/ 	.byte	0x3f
	.zero		1


	//   ....[60]....
        /*0920*/ 	.word	0x0000c010
        /*0924*/ 	.word	0x00000008
        /*0928*/ 	.word	0x00022850
        /*092c*/ 	.short	0x010a
        /*092e*/ 	.byte	0x3f
	.zero		1


	//   ....[61]....
        /*0930*/ 	.word	0x0000c0f0
        /*0934*/ 	.word	0x00000003
        /*0938*/ 	.word	0x00022840
        /*093c*/ 	.short	0x010a
        /*093e*/ 	.byte	0x3f
	.zero		1


	//   ....[62]....
        /*0940*/ 	.word	0x0000d160
        /*0944*/ 	.word	0x00000003
        /*0948*/ 	.word	0x00022820
        /*094c*/ 	.short	0x010a
        /*094e*/ 	.byte	0x3f
	.zero		1


	//   ....[63]....
        /*0950*/ 	.word	0x0000d1c0
        /*0954*/ 	.word	0x00000003
        /*0958*/ 	.word	0x00022860
        /*095c*/ 	.short	0x010a
        /*095e*/ 	.byte	0x3f
	.zero		1


	//   ....[64]....
        /*0960*/ 	.word	0x0000dbc0
        /*0964*/ 	.word	0x00000020
        /*0968*/ 	.word	0x00022840
        /*096c*/ 	.short	0x010a
        /*096e*/ 	.byte	0x3f
	.zero		1


	//   ....[65]....
        /*0970*/ 	.word	0x0000e250
        /*0974*/ 	.word	0x00000020
        /*0978*/ 	.word	0x00022860
        /*097c*/ 	.short	0x010a
        /*097e*/ 	.byte	0x3f
	.zero		1


	//   ....[66]....
        /*0980*/ 	.word	0x0000ea20
        /*0984*/ 	.word	0x00000004
        /*0988*/ 	.word	0x00022820
        /*098c*/ 	.short	0x010a
        /*098e*/ 	.byte	0x3f
	.zero		1


	//   ....[67]....
        /*0990*/ 	.word	0x0000eb90
        /*0994*/ 	.word	0x00000005
        /*0998*/ 	.word	0x00022840
        /*099c*/ 	.short	0x010a
        /*099e*/ 	.byte	0x3f
	.zero		1


	//   ....[68]....
        /*09a0*/ 	.word	0x0000ebe0
        /*09a4*/ 	.word	0x00000015
        /*09a8*/ 	.word	0x00022840
        /*09ac*/ 	.short	0x010a
        /*09ae*/ 	.byte	0x3f
	.zero		1


	//   ....[69]....
        /*09b0*/ 	.word	0x0000ec30
        /*09b4*/ 	.word	0x00000005
        /*09b8*/ 	.word	0x00022860
        /*09bc*/ 	.short	0x010a
        /*09be*/ 	.byte	0x3f
	.zero		1


	//----- nvinfo : EIATTR_NUM_MBARRIERS
	.align		4
.L_1114:
        /*09c0*/ 	.byte	0x03, 0x38
        /*09c2*/ 	.short	0x0016


	//----- nvinfo : EIATTR_EXIT_INSTR_OFFSETS
	.align		4
        /*09c4*/ 	.byte	0x04, 0x1c
        /*09c6*/ 	.short	(.L_1116 - .L_1115)


	//   ....[0]....
.L_1115:
        /*09c8*/ 	.word	0x0000be50


	//----- nvinfo : EIATTR_MAX_THREADS
	.align		4
.L_1116:
        /*09cc*/ 	.byte	0x04, 0x05
        /*09ce*/ 	.short	(.L_1118 - .L_1117)
.L_1117:
        /*09d0*/ 	.word	0x00000180
        /*09d4*/ 	.word	0x00000001
        /*09d8*/ 	.word	0x00000001


	//----- nvinfo : EIATTR_CRS_STACK_SIZE
	.align		4
.L_1118:
        /*09dc*/ 	.byte	0x04, 0x1e
        /*09de*/ 	.short	(.L_1120 - .L_1119)
.L_1119:
        /*09e0*/ 	.word	0x00000000


	//----- nvinfo : EIATTR_CBANK_PARAM_SIZE
	.align		4
.L_1120:
        /*09e4*/ 	.byte	0x03, 0x19
        /*09e6*/ 	.short	0x0a70


	//----- nvinfo : EIATTR_PARAM_CBANK
	.align		4
        /*09e8*/ 	.byte	0x04, 0x0a
        /*09ea*/ 	.short	(.L_1122 - .L_1121)
	.align		4
.L_1121:
        /*09ec*/ 	.word	index@(.nv.constant0._ZN7cutlass13device_kernelIN5flash11enable_sm90INS1_16FlashAttnFwdSm90INS1_25CollectiveMainloopFwdSm90ILi2EN4cute5tupleIJNS5_1CILi1EEES8_S8_EEENS6_IJNS7_ILi128EEENS7_ILi96EEENS7_ILi64EEEEEELi256ENS_6half_tEfNS_4arch4Sm90ELb0ELb0ELb1ELb0ELb1ELb0ELb0ELb1ELb0ELb1ELb1ELb0EEENS1_21CollectiveEpilogueFwdINS6_IJSA_NS7_ILi256EEESB_EEES9_SE_SG_Li256ELb0ELb1ELb1ELb0EEENS1_19SingleTileSchedulerILb0ELb1ELb1ELi128EEEEEEEEEvNT_6ParamsE)
        /*09f0*/ 	.short	0x0210
        /*09f2*/ 	.short	0x0a70


	//----- nvinfo : EIATTR_SW_WAR
	.align		4
.L_1122:
        /*09f4*/ 	.byte	0x04, 0x36
        /*09f6*/ 	.short	(.L_1124 - .L_1123)
.L_1123:
        /*09f8*/ 	.word	0x00000008
.L_1124:


//--------------------- .nv.info._ZN7cutlass13device_kernelIN5flash11enable_sm90INS1_16FlashAttnFwdSm90INS1_25CollectiveMainloopFwdSm90ILi2EN4cute5tupleIJNS5_1CILi1EEES8_S8_EEENS6_IJNS7_ILi128EEENS7_ILi96EEENS7_ILi64EEEEEELi256ENS_6half_tEfNS_4arch4Sm90ELb0ELb0ELb1ELb0ELb1ELb0ELb1ELb1ELb0ELb1ELb1ELb0EEENS1_21CollectiveEpilogueFwdINS6_IJSA_NS7_ILi256EEESB_EEES9_SE_SG_Li256ELb0ELb1ELb1ELb0EEENS1_19SingleTileSchedulerILb0ELb1ELb1ELi128EEEEEEEEEvNT_6ParamsE --------------------------
	.section	.nv.info._ZN7cutlass13device_kernelIN5flash11enable_sm90INS1_16FlashAttnFwdSm90INS1_25CollectiveMainloopFwdSm90ILi2EN4cute5tupleIJNS5_1CILi1EEES8_S8_EEENS6_IJNS7_ILi128EEENS7_ILi96EEENS7_ILi64EEEEEELi256ENS_6half_tEfNS_4arch4Sm90ELb0ELb0ELb1ELb0ELb1ELb0ELb1ELb1ELb0ELb1ELb1ELb0EEENS1_21CollectiveEpilogueFwdINS6_IJSA_NS7_ILi256EEESB_EEES9_SE_SG_Li256ELb0ELb1ELb1ELb0EEENS1_19SingleTileSchedulerILb0ELb1ELb1ELi128EEEEEEEEEvNT_6ParamsE,"",@"SHT_CUDA_INFO"
	.sectionflags	@""
	.align	4


	//----- nvinfo : EIATTR_CUDA_API_VERSION
	.align		4
        /*0000*/ 	.byte	0x04, 0x37
        /*0002*/ 	.short	(.L_1126 - .L_1125)
.L_1125:
        /*0004*/ 	.word	0x00000082


	//----- nvinfo : EIATTR_KPARAM_INFO
	.align		4
.L_1126:
        /*0008*/ 	.byte	0x04, 0x17
        /*000a*/ 	.short	(.L_1128 - .L_1127)
.L_1127:
        /*000c*/ 	.word	0x00000000
        /*0010*/ 	.short	0x0000
        /*0012*/ 	.short	0x0070
        /*0014*/ 	.byte	0x00, 0xf0, 0x01, 0x2c


	//----- nvinfo : EIATTR_SPARSE_MMA_MASK
	.align		4
.L_1128:
        /*0018*/ 	.byte	0x03, 0x50
        /*001a*/ 	.short	0x0000


	//----- nvinfo : EIATTR_MAXREG_COUNT
	.align		4
        /*001c*/ 	.byte	0x03, 0x1b
        /*001e*/ 	.short	0x00a8


	//----- nvinfo : EIATTR_NUM_BARRIERS
	.align		4
        /*0020*/ 	.byte	0x02, 0x4c
        /*0022*/ 	.byte	0x10
	.zero		1


	//----- nvinfo : EIATTR_EXTERNS
	.align		4
        /*0024*/ 	.byte	0x04, 0x0f
        /*0026*/ 	.short	(.L_1130 - .L_1129)


	//   ....[0]....
	.align		4
.L_1129:
        /*0028*/ 	.word	index@(__assertfail)


	//----- nvinfo : EIATTR_ANNOTATIONS
	.align		4
.L_1130:
        /*002c*/ 	.byte	0x04, 0x55
        /*002e*/ 	.short	(.L_1132 - .L_1131)


	//   ....[0]....
.L_1131:
        /*0030*/ 	.word	0x00000001
        /*0034*/ 	.byte	0xd0, 0x08, 0x00, 0x00, 0x01, 0x00, 0x00, 0x00, 0x40, 0x0a, 0x00, 0x00, 0x01, 0x00, 0x00, 0x00
        /*0044*/ 	.byte	0xd0, 0x14, 0x00, 0x00, 0x01, 0x00, 0x00, 0x00, 0xc0, 0x74, 0x00, 0x00, 0x01, 0x00, 0x00, 0x00
        /*0054*/ 	.byte	0xd0, 0x96, 0x00, 0x00, 0x01, 0x00, 0x00, 0x00, 0xf0, 0xa7, 0x00, 0x00, 0x01, 0x00, 0x00, 0x00
        /*0064*/ 	.byte	0xb0, 0xdc, 0x00, 0x00


	//----- nvinfo : EIATTR_MERCURY_ISA_VERSION
	.align		4
.L_1132:
        /*0068*/ 	.byte	0x03, 0x5f
        /*006a*/ 	.short	0x0101


	//----- nvinfo : EIATTR_INT_WARP_WIDE_INSTR_OFFSETS
	.align		4
        /*006c*/ 	.byte	0x04, 0x31
        /*006e*/ 	.short	(.L_1134 - .L_1133)


	//   ....[0]....
.L_1133:
        /*0070*/ 	.word	0x000000c0


	//   ....[1]....
        /*0074*/ 	.word	0x000000d0


	//   ....[2]....
        /*0078*/ 	.word	0x000000e0


	//   ....[3]....
        /*007c*/ 	.word	0x00000180


	//----- nvinfo : EIATTR_COOP_GROUP_MASK_REGIDS
	.align		4
.L_1134:
        /*0080*/ 	.byte	0x04, 0x29
        /*0082*/ 	.short	(.L_1136 - .L_1135)


	//   ....[0]....
.L_1135:
        /*0084*/ 	.word	0xffffffff


	//   ....[1]....
        /*0088*/ 	.word	0xffffffff


	//   ....[2]....
        /*008c*/ 	.word	0xffffffff


	//   ....[3]....
        /*0090*/ 	.word	0xffffffff


	//   ....[4]....
        /*0094*/ 	.word	0xffffffff


	//   ....[5]....
        /*0098*/ 	.word	0xffffffff


	//   ....[6]....
        /*009c*/ 	.word	0xffffffff


	//   ....[7]....
        /*00a0*/ 	.word	0xffffffff


	//   ....[8]....
        /*00a4*/ 	.word	0xffffffff


	//   ....[9]....
        /*00a8*/ 	.word	0xffffffff


	//   ....[10]....
        /*00ac*/ 	.word	0xffffffff


	//   ....[11]....
        /*00b0*/ 	.word	0xffffffff


	//   ....[12]....
        /*00b4*/ 	.word	0xffffffff


	//   ....[13]....
        /*00b8*/ 	.word	0xffffffff


	//   ....[14]....
        /*00bc*/ 	.word	0xffffffff


	//   ....[15]....
        /*00c0*/ 	.word	0xffffffff


	//   ....[16]....
        /*00c4*/ 	.word	0xffffffff


	//   ....[17]....
        /*00c8*/ 	.word	0xffffffff


	//   ....[18]....
        /*00cc*/ 	.word	0xffffffff


	//   ....[19]....
        /*00d0*/ 	.word	0xffffffff


	//   ....[20]....
        /*00d4*/ 	.word	0xffffffff


	//   ....[21]....
        /*00d8*/ 	.word	0xffffffff


	//   ....[22]....
        /*00dc*/ 	.word	0xffffffff


	//   ....[23]....
        /*00e0*/ 	.word	0xffffffff


	//   ....[24]....
        /*00e4*/ 	.word	0xffffffff


	//   ....[25]....
        /*00e8*/ 	.word	0xffffffff


	//   ....[26]....
        /*00ec*/ 	.word	0xffffffff


	//   ....[27]....
        /*00f0*/ 	.word	0xffffffff


	//   ....[28]....
        /*00f4*/ 	.word	0xffffffff


	//   ....[29]....
        /*00f8*/ 	.word	0xffffffff


	//   ....[30]....
        /*00fc*/ 	.word	0xffffffff


	//   ....[31]....
        /*0100*/ 	.word	0xffffffff


	//   ....[32]....
        /*0104*/ 	.word	0xffffffff


	//   ....[33]....
        /*0108*/ 	.word	0xffffffff


	//   ....[34]....
        /*010c*/ 	.word	0xffffffff


	//   ....[35]....
        /*0110*/ 	.word	0xffffffff


	//   ....[36]....
        /*0114*/ 	.word	0xffffffff


	//   ....[37]....
        /*0118*/ 	.word	0xffffffff


	//   ....[38]....
        /*011c*/ 	.word	0xffffffff


	//   ....[39]....
        /*0120*/ 	.word	0xffffffff


	//   ....[40]....
        /*0124*/ 	.word	0xffffffff


	//   ....[41]....
        /*0128*/ 	.word	0xffffffff


	//   ....[42]....
        /*012c*/ 	.word	0xffffffff


	//   ....[43]....
        /*0130*/ 	.word	0xffffffff


	//   ....[44]....
        /*0134*/ 	.word	0xffffffff


	//   ....[45]....
        /*0138*/ 	.word	0xffffffff


	//   ....[46]....
        /*013c*/ 	.word	0xffffffff


	//   ....[47]....
        /*0140*/ 	.word	0xffffffff


	//   ....[48]....
        /*0144*/ 	.word	0xffffffff


	//   ....[49]....
        /*0148*/ 	.word	0xffffffff


	//   ....[50]....
        /*014c*/ 	.word	0xffffffff


	//   ....[51]....
        /*0150*/ 	.word	0xffffffff


	//   ....[52]....
        /*0154*/ 	.word	0xffffffff


	//   ....[53]....
        /*0158*/ 	.word	0xffffffff


	//   ....[54]....
        /*015c*/ 	.word	0xffffffff


	//   ....[55]....
        /*0160*/ 	.word	0xffffffff


	//   ....[56]....
        /*0164*/ 	.word	0xffffffff


	//   ....[57]....
        /*0168*/ 	.word	0xffffffff


	//   ....[58]....
        /*016c*/ 	.word	0xffffffff


	//   ....[59]....
        /*0170*/ 	.word	0xffffffff


	//   ....[60]....
        /*0174*/ 	.word	0xffffffff


	//   ....[61]....
        /*0178*/ 	.word	0xffffffff


	//   ....[62]....
        /*017c*/ 	.word	0xffffffff


	//   ....[63]....
        /*0180*/ 	.word	0xffffffff


	//   ....[64]....
        /*0184*/ 	.word	0xffffffff


	//   ....[65]....
        /*0188*/ 	.word	0xffffffff


	//   ....[66]....
        /*018c*/ 	.word	0xffffffff


	//   ....[67]....
        /*0190*/ 	.word	0xffffffff


	//   ....[68]....
        /*0194*/ 	.word	0xffffffff


	//   ....[69]....
        /*0198*/ 	.word	0xffffffff


	//   ....[70]....
        /*019c*/ 	.word	0xffffffff


	//   ....[71]....
        /*01a0*/ 	.word	0xffffffff


	//   ....[72]....
        /*01a4*/ 	.word	0xffffffff


	//   ....[73]....
        /*01a8*/ 	.word	0xffffffff


	//   ....[74]....
        /*01ac*/ 	.word	0xffffffff


	//   ....[75]....
        /*01b0*/ 	.word	0xffffffff


	//   ....[76]....
        /*01b4*/ 	.word	0xffffffff


	//   ....[77]....
        /*01b8*/ 	.word	0xffffffff


	//   ....[78]....
        /*01bc*/ 	.word	0xffffffff


	//   ....[79]....
        /*01c0*/ 	.word	0xffffffff


	//   ....[80]....
        /*01c4*/ 	.word	0xffffffff


	//   ....[81]....
        /*01c8*/ 	.word	0xffffffff


	//   ....[82]....
        /*01cc*/ 	.word	0xffffffff


	//   ....[83]....
        /*01d0*/ 	.word	0xffffffff


	//   ....[84]....
        /*01d4*/ 	.word	0xffffffff


	//   ....[85]....
        /*01d8*/ 	.word	0xffffffff


	//   ....[86]....
        /*01dc*/ 	.word	0xffffffff


	//   ....[87]....
        /*01e0*/ 	.word	0xffffffff


	//   ....[88]....
        /*01e4*/ 	.word	0xffffffff


	//   ....[89]....
        /*01e8*/ 	.word	0xffffffff


	//   ....[90]....
        /*01ec*/ 	.word	0xffffffff


	//   ....[91]....
        /*01f0*/ 	.word	0xffffffff


	//   ....[92]....
        /*01f4*/ 	.word	0xffffffff


	//   ....[93]....
        /*01f8*/ 	.word	0xffffffff


	//   ....[94]....
        /*01fc*/ 	.word	0xffffffff


	//   ....[95]....
        /*0200*/ 	.word	0xffffffff


	//   ....[96]....
        /*0204*/ 	.word	0xffffffff


	//   ....[97]....
        /*0208*/ 	.word	0xffffffff


	//   ....[98]....
        /*020c*/ 	.word	0xffffffff


	//   ....[99]....
        /*0210*/ 	.word	0xffffffff


	//   ....[100]....
        /*0214*/ 	.word	0xffffffff


	//   ....[101]....
        /*0218*/ 	.word	0xffffffff


	//   ....[102]....
        /*021c*/ 	.word	0xffffffff


	//   ....[103]....
        /*0220*/ 	.word	0xffffffff


	//   ....[104]....
        /*0224*/ 	.word	0xffffffff


	//   ....[105]....
        /*0228*/ 	.word	0xffffffff


	//   ....[106]....
        /*022c*/ 	.word	0xffffffff


	//   ....[107]....
        /*0230*/ 	.word	0xffffffff


	//   ....[108]....
        /*0234*/ 	.word	0xffffffff


	//   ....[109]....
        /*0238*/ 	.word	0x0500000f


	//   ....[110]....
        /*023c*/ 	.word	0x0500000f


	//   ....[111]....
        /*0240*/ 	.word	0x0500000f


	//   ....[112]....
        /*0244*/ 	.word	0x0500000f


	//   ....[113]....
        /*0248*/ 	.word	0x0500000f


	//   ....[114]....
        /*024c*/ 	.word	0x0500000f


	//   ....[115]....
        /*0250*/ 	.word	0x0500000f


	//   ....[116]....
        /*0254*/ 	.word	0x0500000f


	//   ....[117]....
        /*0258*/ 	.word	0x0500000f


	//   ....[118]....
        /*025c*/ 	.word	0x0500000f


	//   ....[119]....
        /*0260*/ 	.word	0x0500000f


	//   ....[120]....
        /*0264*/ 	.word	0x0500000f


	//   ....[121]....
        /*0268*/ 	.word	0x0500000f


	//   ....[122]....
        /*026c*/ 	.word	0x0500000f


	//   ....[123]....
        /*0270*/ 	.word	0x0500000f


	//   ....[124]....
        /*0274*/ 	.word	0x0500000f


	//   ....[125]....
        /*0278*/ 	.word	0x0500000f


	//   ....[126]....
        /*027c*/ 	.word	0x0500000f


	//   ....[127]....
        /*0280*/ 	.word	0x0500000f


	//   ....[128]....
        /*0284*/ 	.word	0x0500000f


	//   ....[129]....
        /*0288*/ 	.word	0x0500000f


	//   ....[130]....
        /*028c*/ 	.word	0x0500000f


	//   ....[131]....
        /*0290*/ 	.word	0x0500000f


	//   ....[132]....
        /*0294*/ 	.word	0x0500000f


	//   ....[133]....
        /*0298*/ 	.word	0x0500000f


	//   ....[134]....
        /*029c*/ 	.word	0x0500000f


	//   ....[135]....
        /*02a0*/ 	.word	0x0500000f


	//   ....[136]....
        /*02a4*/ 	.word	0x0500000f


	//   ....[137]....
        /*02a8*/ 	.word	0x0500000f


	//   ....[138]....
        /*02ac*/ 	.word	0x0500000f


	//   ....[139]....
        /*02b0*/ 	.word	0x0500000f


	//   ....[140]....
        /*02b4*/ 	.word	0x0500000f


	//   ....[141]....
        /*02b8*/ 	.word	0x0500000f


	//   ....[142]....
        /*02bc*/ 	.word	0x0500000f


	//   ....[143]....
        /*02c0*/ 	.word	0x0500000f


	//   ....[144]....
        /*02c4*/ 	.word	0x0500000f


	//   ....[145]....
        /*02c8*/ 	.word	0x0500000f


	//   ....[146]....
        /*02cc*/ 	.word	0x0500000f


	//   ....[147]....
        /*02d0*/ 	.word	0x0500000f


	//   ....[148]....
        /*02d4*/ 	.word	0x0500000f


	//   ....[149]....
        /*02d8*/ 	.word	0x0500000f


	//   ....[150]....
        /*02dc*/ 	.word	0x0500000f


	//   ....[151]....
        /*02e0*/ 	.word	0x0500000f


	//   ....[152]....
        /*02e4*/ 	.word	0x0500000f


	//   ....[153]....
        /*02e8*/ 	.word	0x0500000f


	//   ....[154]....
        /*02ec*/ 	.word	0x0500000f


	//   ....[155]....
        /*02f0*/ 	.word	0x0500000f


	//   ....[156]....
        /*02f4*/ 	.word	0x0500000f


	//   ....[157]....
        /*02f8*/ 	.word	0x0500000f


	//   ....[158]....
        /*02fc*/ 	.word	0x0500000f


	//   ....[159]....
        /*0300*/ 	.word	0x0500000f


	//   ....[160]....
        /*0304*/ 	.word	0x0500000f


	//   ....[161]....
        /*0308*/ 	.word	0x0500000f


	//   ....[162]....
        /*030c*/ 	.word	0x0500000f


	//   ....[163]....
        /*0310*/ 	.word	0x0500000f


	//   ....[164]....
        /*0314*/ 	.word	0x0500000f


	//   ....[165]....
        /*0318*/ 	.word	0x0500000f


	//   ....[166]....
        /*031c*/ 	.word	0x0500000f


	//   ....[167]....
        /*0320*/ 	.word	0x0500000f


	//   ....[168]....
        /*0324*/ 	.word	0x0500000f


	//   ....[169]....
        /*0328*/ 	.word	0x0500000f


	//   ....[170]....
        /*032c*/ 	.word	0x0500000f


	//   ....[171]....
        /*0330*/ 	.word	0x0500000f


	//   ....[172]....
        /*0334*/ 	.word	0x0500000f


	//   ....[173]....
        /*0338*/ 	.word	0x0500000f


	//   ....[174]....
        /*033c*/ 	.word	0x0500000f


	//   ....[175]....
        /*0340*/ 	.word	0x0500000f


	//   ....[176]....
        /*0344*/ 	.word	0x0500000f


	//   ....[177]....
        /*0348*/ 	.word	0x0500000f


	//   ....[178]....
        /*034c*/ 	.word	0x0500000f


	//   ....[179]....
        /*0350*/ 	.word	0x0500000f


	//   ....[180]....
        /*0354*/ 	.word	0x0500000f


	//   ....[181]....
        /*0358*/ 	.word	0x0500000f


	//   ....[182]....
        /*035c*/ 	.word	0x0500000f


	//   ....[183]....
        /*0360*/ 	.word	0x0500000f


	//   ....[184]....
        /*0364*/ 	.word	0x0500000f


	//   ....[185]....
        /*0368*/ 	.word	0x0500000f


	//   ....[186]....
        /*036c*/ 	.word	0x0500000f


	//   ....[187]....
        /*0370*/ 	.word	0x0500000f


	//   ....[188]....
        /*0374*/ 	.word	0x0500000f


	//   ....[189]....
        /*0378*/ 	.word	0x0500000f


	//   ....[190]....
        /*037c*/ 	.word	0x0500000f


	//----- nvinfo : EIATTR_COOP_GROUP_INSTR_OFFSETS
	.align		4
.L_1136:
        /*0380*/ 	.byte	0x04, 0x28
        /*0382*/ 	.short	(.L_1138 - .L_1137)


	//   ....[0]....
.L_1137:
        /*0384*/ 	.word	0x00000080


	//   ....[1]....
        /*0388*/ 	.word	0x00000090


	//   ....[2]....
        /*038c*/ 	.word	0x000002f0


	//   ....[3]....
        /*0390*/ 	.word	0x00000450


	//   ....[4]....
        /*0394*/ 	.word	0x00000570


	//   ....[5]....
        /*0398*/ 	.word	0x000006d0


	//   ....[6]....
        /*039c*/ 	.word	0x000012c0


	//   ....[7]....
        /*03a0*/ 	.word	0x00003160


	//   ....[8]....
        /*03a4*/ 	.word	0x000031a0


	//   ....[9]....
        /*03a8*/ 	.word	0x000031c0


	//   ....[10]....
        /*03ac*/ 	.word	0x000031e0


	//   ....[11]....
        /*03b0*/ 	.word	0x000054c0


	//   ....[12]....
        /*03b4*/ 	.word	0x00005510


	//   ....[13]....
        /*03b8*/ 	.word	0x00005530


	//   ....[14]....
        /*03bc*/ 	.word	0x00005550


	//   ....[15]....
        /*03c0*/ 	.word	0x00006ae0


	//   ....[16]....
        /*03c4*/ 	.word	0x00006b30


	//   ....[17]....
        /*03c8*/ 	.word	0x00006b50


	//   ....[18]....
        /*03cc*/ 	.word	0x00006b70


	//   ....[19]....
        /*03d0*/ 	.word	0x00007c50


	//   ....[20]....
        /*03d4*/ 	.word	0x00007ca0


	//   ....[21]....
        /*03d8*/ 	.word	0x00007ce0


	//   ....[22]....
        /*03dc*/ 	.word	0x00007d10


	//   ....[23]....
        /*03e0*/ 	.word	0x00007d50


	//   ....[24]....
        /*03e4*/ 	.word	0x00007d70


	//   ....[25]....
        /*03e8*/ 	.word	0x000089e0


	//   ....[26]....
        /*03ec*/ 	.word	0x000089f0


	//   ....[27]....
        /*03f0*/ 	.word	0x00009a30


	//   ....[28]....
        /*03f4*/ 	.word	0x0000aba0


	//   ....[29]....
        /*03f8*/ 	.word	0x0000abc0


	//   ....[30]....
        /*03fc*/ 	.word	0x0000abe0


	//   ....[31]....
        /*0400*/ 	.word	0x0000ac00


	//   ....[32]....
        /*0404*/ 	.word	0x0000ac50


	//   ....[33]....
        /*0408*/ 	.word	0x0000ac70


	//   ....[34]....
        /*040c*/ 	.word	0x0000acc0


	//   ....[35]....
        /*0410*/ 	.word	0x0000ace0


	//   ....[36]....
        /*0414*/ 	.word	0x0000ad30


	//   ....[37]....
        /*0418*/ 	.word	0x0000ad50


	//   ....[38]....
        /*041c*/ 	.word	0x0000ada0


	//   ....[39]....
        /*0420*/ 	.word	0x0000adc0


	//   ....[40]....
        /*0424*/ 	.word	0x0000b340


	//   ....[41]....
        /*0428*/ 	.word	0x0000b380


	//   ....[42]....
        /*042c*/ 	.word	0x0000b3a0


	//   ....[43]....
        /*0430*/ 	.word	0x0000b3c0


	//   ....[44]....
        /*0434*/ 	.word	0x0000b3d0


	//   ....[45]....
        /*0438*/ 	.word	0x0000b460


	//   ....[46]....
        /*043c*/ 	.word	0x0000b4a0


	//   ....[47]....
        /*0440*/ 	.word	0x0000b520


	//   ....[48]....
        /*0444*/ 	.word	0x0000b550


	//   ....[49]....
        /*0448*/ 	.word	0x0000b590


	//   ....[50]....
        /*044c*/ 	.word	0x0000b5c0


	//   ....[51]....
        /*0450*/ 	.word	0x0000b630


	//   ....[52]....
        /*0454*/ 	.word	0x0000b660


	//   ....[53]....
        /*0458*/ 	.word	0x0000b690


	//   ....[54]....
        /*045c*/ 	.word	0x0000b710


	//   ....[55]....
        /*0460*/ 	.word	0x0000b7d0


	//   ....[56]....
        /*0464*/ 	.word	0x0000bda0


	//   ....[57]....
        /*0468*/ 	.word	0x0000bdd0


	//   ....[58]....
        /*046c*/ 	.word	0x0000be50


	//   ....[59]....
        /*0470*/ 	.word	0x0000beb0


	//   ....[60]....
        /*0474*/ 	.word	0x0000bef0


	//   ....[61]....
        /*0478*/ 	.word	0x0000bf20


	//   ....[62]....
        /*047c*/ 	.word	0x0000bfd0


	//   ....[63]....
        /*0480*/ 	.word	0x0000bff0


	//   ....[64]....
        /*0484*/ 	.word	0x0000c0c0


	//   ....[65]....
        /*0488*/ 	.word	0x0000c0d0


	//   ....[66]....
        /*048c*/ 	.word	0x0000c170


	//   ....[67]....
        /*0490*/ 	.word	0x0000c1a0


	//   ....[68]....
        /*0494*/ 	.word	0x0000c230


	//   ....[69]....
        /*0498*/ 	.word	0x0000c260


	//   ....[70]....
        /*049c*/ 	.word	0x0000c2f0


	//   ....[71]....
        /*04a0*/ 	.word	0x0000c340


	//   ....[72]....
        /*04a4*/ 	.word	0x0000c700


	//   ....[73]....
        /*04a8*/ 	.word	0x0000c730


	//   ....[74]....
        /*04ac*/ 	.word	0x0000c760


	//   ....[75]....
        /*04b0*/ 	.word	0x0000c780


	//   ....[76]....
        /*04b4*/ 	.word	0x0000c7a0


	//   ....[77]....
        /*04b8*/ 	.word	0x0000c7d0


	//   ....[78]....
        /*04bc*/ 	.word	0x0000c7f0


	//   ....[79]....
        /*04c0*/ 	.word	0x0000c810


	//   ....[80]....
        /*04c4*/ 	.word	0x0000c8a0


	//   ....[81]....
        /*04c8*/ 	.word	0x0000c8c0


	//   ....[82]....
        /*04cc*/ 	.word	0x0000c8f0


	//   ....[83]....
        /*04d0*/ 	.word	0x0000c9a0


	//   ....[84]....
        /*04d4*/ 	.word	0x0000d1c0


	//   ....[85]....
        /*04d8*/ 	.word	0x0000d1e0


	//   ....[86]....
        /*04dc*/ 	.word	0x0000d1f0


	//   ....[87]....
        /*04e0*/ 	.word	0x0000d200


	//   ....[88]....
        /*04e4*/ 	.word	0x0000d220


	//   ....[89]....
        /*04e8*/ 	.word	0x0000d240


	//   ....[90]....
        /*04ec*/ 	.word	0x0000d270


	//   ....[91]....
        /*04f0*/ 	.word	0x0000d2b0


	//   ....[92]....
        /*04f4*/ 	.word	0x0000d2d0


	//   ....[93]....
        /*04f8*/ 	.word	0x0000d300


	//   ....[94]....
        /*04fc*/ 	.word	0x0000d320


	//   ....[95]....
        /*0500*/ 	.word	0x0000d350


	//   ....[96]....
        /*0504*/ 	.word	0x0000d6b0


	//   ....[97]....
        /*0508*/ 	.word	0x0000d6d0


	//   ....[98]....
        /*050c*/ 	.word	0x0000d6e0


	//   ....[99]....
        /*0510*/ 	.word	0x0000d6f0


	//   ....[100]....
        /*0514*/ 	.word	0x0000d700


	//   ....[101]....
        /*0518*/ 	.word	0x0000d720


	//   ....[102]....
        /*051c*/ 	.word	0x0000d790


	//   ....[103]....
        /*0520*/ 	.word	0x0000d7b0


	//   ....[104]....
        /*0524*/ 	.word	0x0000d810


	//   ....[105]....
        /*0528*/ 	.word	0x0000d820


	//   ....[106]....
        /*052c*/ 	.word	0x0000d890


	//   ....[107]....
        /*0530*/ 	.word	0x0000d910


	//   ....[108]....
        /*0534*/ 	.word	0x0000dc40


	//   ....[109]....
        /*0538*/ 	.word	0x0000e1a0


	//   ....[110]....
        /*053c*/ 	.word	0x0000e290


	//   ....[111]....
        /*0540*/ 	.word	0x0000e330


	//   ....[112]....
        /*0544*/ 	.word	0x0000e390


	//   ....[113]....
        /*0548*/ 	.word	0x0000e450


	//   ....[114]....
        /*054c*/ 	.word	0x0000e4b0


	//   ....[115]....
        /*0550*/ 	.word	0x0000e570


	//   ....[116]....
        /*0554*/ 	.word	0x0000e5d0


	//   ....[117]....
        /*0558*/ 	.word	0x0000e690


	//   ....[118]....
        /*055c*/ 	.word	0x0000e6f0


	//   ....[119]....
        /*0560*/ 	.word	0x0000e7b0


	//   ....[120]....
        /*0564*/ 	.word	0x0000e810


	//   ....[121]....
        /*0568*/ 	.word	0x0000e8b0


	//   ....[122]....
        /*056c*/ 	.word	0x0000e940


	//   ....[123]....
        /*0570*/ 	.word	0x0000e990


	//   ....[124]....
        /*0574*/ 	.word	0x0000ea60


	//   ....[125]....
        /*0578*/ 	.word	0x0000eb50


	//   ....[126]....
        /*057c*/ 	.word	0x0000ec60


	//   ....[127]....
        /*0580*/ 	.word	0x0000ece0


	//   ....[128]....
        /*0584*/ 	.word	0x0000ed80


	//   ....[129]....
        /*0588*/ 	.word	0x0000ee50


	//   ....[130]....
        /*058c*/ 	.word	0x0000ef70


	//   ....[131]....
        /*0590*/ 	.word	0x0000efd0


	//   ....[132]....
        /*0594*/ 	.word	0x0000f030


	//   ....[133]....
        /*0598*/ 	.word	0x0000f130


	//   ....[134]....
        /*059c*/ 	.word	0x0000f1c0


	//   ....[135]....
        /*05a0*/ 	.word	0x0000f2a0


	//   ....[136]....
        /*05a4*/ 	.word	0x0000f3b0


	//   ....[137]....
        /*05a8*/ 	.word	0x0000f400


	//   ....[138]....
        /*05ac*/ 	.word	0x0000f490


	//   ....[139]....
        /*05b0*/ 	.word	0x0000f530


	//   ....[140]....
        /*05b4*/ 	.word	0x0000f5c0


	//   ....[141]....
        /*05b8*/ 	.word	0x0000f690


	//   ....[142]....
        /*05bc*/ 	.word	0x0000f7c0


	//   ....[143]....
        /*05c0*/ 	.word	0x0000f810


	//   ....[144]....
        /*05c4*/ 	.word	0x0000f890


	//   ....[145]....
        /*05c8*/ 	.word	0x0000f970


	//   ....[146]....
        /*05cc*/ 	.word	0x0000faa0


	//   ....[147]....
        /*05d0*/ 	.word	0x0000faf0


	//   ....[148]....
        /*05d4*/ 	.word	0x0000fb60


	//   ....[149]....
        /*05d8*/ 	.word	0x0000fc50


	//   ....[150]....
        /*05dc*/ 	.word	0x0000fd80


	//   ....[151]....
        /*05e0*/ 	.word	0x0000fdd0


	//   ....[152]....
        /*05e4*/ 	.word	0x0000fe50


	//   ....[153]....
        /*05e8*/ 	.word	0x0000ff20


	//   ....[154]....
        /*05ec*/ 	.word	0x00010070


	//   ....[155]....
        /*05f0*/ 	.word	0x00010140


	//   ....[156]....
        /*05f4*/ 	.word	0x000101d0


	//   ....[157]....
        /*05f8*/ 	.word	0x00010290


	//   ....[158]....
        /*05fc*/ 	.word	0x00010370


	//   ....[159]....
        /*0600*/ 	.word	0x00010430


	//   ....[160]....
        /*0604*/ 	.word	0x00010510


	//   ....[161]....
        /*0608*/ 	.word	0x000105d0


	//   ....[162]....
        /*060c*/ 	.word	0x000106b0


	//   ....[163]....
        /*0610*/ 	.word	0x00010770


	//   ....[164]....
        /*0614*/ 	.word	0x00010850


	//   ....[165]....
        /*0618*/ 	.word	0x00010910


	//   ....[166]....
        /*061c*/ 	.word	0x00010a70


	//   ....[167]....
        /*0620*/ 	.word	0x00010b10


	//   ....[168]....
        /*0624*/ 	.word	0x00010b70


	//   ....[169]....
        /*0628*/ 	.word	0x00010c10


	//   ....[170]....
        /*062c*/ 	.word	0x00010c70


	//   ....[171]....
        /*0630*/ 	.word	0x00010d10


	//   ....[172]....
        /*0634*/ 	.word	0x00010d70


	//   ....[173]....
        /*0638*/ 	.word	0x00010e10


	//   ....[174]....
        /*063c*/ 	.word	0x00010e70


	//   ....[175]....
        /*0640*/ 	.word	0x00010f10


	//   ....[176]....
        /*0644*/ 	.word	0x00010f70


	//   ....[177]....
        /*0648*/ 	.word	0x00011010


	//   ....[178]....
        /*064c*/ 	.word	0x000110f0


	//   ....[179]....
        /*0650*/ 	.word	0x00011190


	//   ....[180]....
        /*0654*/ 	.word	0x00011200


	//   ....[181]....
        /*0658*/ 	.word	0x000112d0


	//   ....[182]....
        /*065c*/ 	.word	0x00011330


	//   ....[183]....
        /*0660*/ 	.word	0x00011400


	//   ....[184]....
        /*0664*/ 	.word	0x00011460


	//   ....[185]....
        /*0668*/ 	.word	0x00011530


	//   ....[186]....
        /*066c*/ 	.word	0x00011590


	//   ....[187]....
        /*0670*/ 	.word	0x00011660


	//   ....[188]....
        /*0674*/ 	.word	0x000116c0


	//   ....[189]....
        /*0678*/ 	.word	0x00011790


	//   ....[190]....
        /*067c*/ 	.word	0x000118a0


	//----- nvinfo : EIATTR_REG_RECONFIG
	.align		4
.L_1138:
        /*0680*/ 	.byte	0x01, 0x54
	.zero		2


	//----- nvinfo : EIATTR_SYSCALL_OFFSETS
	.align		4
        /*0684*/ 	.byte	0x04, 0x46
        /*0686*/ 	.short	(.L_1140 - .L_1139)


	//   ....[0]....
.L_1139:
        /*0688*/ 	.word	0x00001460


	//   ....[1]....
        /*068c*/ 	.word	0x0000a1b0


	//   ....[2]....
        /*0690*/ 	.word	0x0000a2f0


	//   ....[3]....
        /*0694*/ 	.word	0x0000a3e0


	//   ....[4]....
        /*0698*/ 	.word	0x0000b040


	//   ....[5]....
        /*069c*/ 	.word	0x0000bad0


	//----- nvinfo : EIATTR_MBARRIER_INSTR_OFFSETS
	.align		4
.L_1140:
        /*06a0*/ 	.byte	0x04, 0x39
        /*06a2*/ 	.short	(.L_1142 - .L_1141)


	//   ....[0]....
.L_1141:
        /*06a4*/ 	.word	0x00000190
        /*06a8*/ 	.word	0x000000ff
        /*06ac*/ 	.word	0x00032400
        /*06b0*/ 	.short	0x0100
        /*06b2*/ 	.byte	0x08
	.zero		1


	//   ....[1]....
        /*06b4*/ 	.word	0x000001a0
        /*06b8*/ 	.word	0x000000ff
        /*06bc*/ 	.word	0x00032410
        /*06c0*/ 	.short	0x0100
        /*06c2*/ 	.byte	0x08
	.zero		1


	//   ....[2]....
        /*06c4*/ 	.word	0x000001b0
        /*06c8*/ 	.word	0x000000ff
        /*06cc*/ 	.word	0x00032420
        /*06d0*/ 	.short	0x0100
        /*06d2*/ 	.byte	0x08
	.zero		1


	//   ....[3]....
        /*06d4*/ 	.word	0x000002a0
        /*06d8*/ 	.word	0x000000ff
        /*06dc*/ 	.word	0x00032430
        /*06e0*/ 	.short	0x0100
        /*06e2*/ 	.byte	0x08
	.zero		1


	//   ....[4]....
        /*06e4*/ 	.word	0x000002b0
        /*06e8*/ 	.word	0x000000ff
        /*06ec*/ 	.word	0x00032440
        /*06f0*/ 	.short	0x0100
        /*06f2*/ 	.byte	0x08
	.zero		1


	//   ....[5]....
        /*06f4*/ 	.word	0x000002c0
        /*06f8*/ 	.word	0x000000ff
        /*06fc*/ 	.word	0x00032438
        /*0700*/ 	.short	0x0100
        /*0702*/ 	.byte	0x08
	.zero		1


	//   ....[6]....
        /*0704*/ 	.word	0x000002d0
        /*0708*/ 	.word	0x000000ff
        /*070c*/ 	.word	0x00032448
        /*0710*/ 	.short	0x0100
        /*0712*/ 	.byte	0x08
	.zero		1


	//   ....[7]....
        /*0714*/ 	.word	0x00000400
        /*0718*/ 	.word	0x000000ff
        /*071c*/ 	.word	0x00032450
        /*0720*/ 	.short	0x0100
        /*0722*/ 	.byte	0x08
	.zero		1


	//   ....[8]....
        /*0724*/ 	.word	0x00000410
        /*0728*/ 	.word	0x000000ff
        /*072c*/ 	.word	0x00032460
        /*0730*/ 	.short	0x0100
        /*0732*/ 	.byte	0x08
	.zero		1


	//   ....[9]....
        /*0734*/ 	.word	0x00000420
        /*0738*/ 	.word	0x000000ff
        /*073c*/ 	.word	0x00032458
        /*0740*/ 	.short	0x0100
        /*0742*/ 	.byte	0x08
	.zero		1


	//   ....[10]....
        /*0744*/ 	.word	0x00000430
        /*0748*/ 	.word	0x000000ff
        /*074c*/ 	.word	0x00032468
        /*0750*/ 	.short	0x0100
        /*0752*/ 	.byte	0x08
	.zero		1


	//   ....[11]....
        /*0754*/ 	.word	0x00000520
        /*0758*/ 	.word	0x000000ff
        /*075c*/ 	.word	0x00032470
        /*0760*/ 	.short	0x0100
        /*0762*/ 	.byte	0x06
	.zero		1


	//   ....[12]....
        /*0764*/ 	.word	0x00000530
        /*0768*/ 	.word	0x000000ff
        /*076c*/ 	.word	0x00032480
        /*0770*/ 	.short	0x0100
        /*0772*/ 	.byte	0x06
	.zero		1


	//   ....[13]....
        /*0774*/ 	.word	0x00000540
        /*0778*/ 	.word	0x000000ff
        /*077c*/ 	.word	0x00032478
        /*0780*/ 	.short	0x0100
        /*0782*/ 	.byte	0x06
	.zero		1


	//   ....[14]....
        /*0784*/ 	.word	0x00000550
        /*0788*/ 	.word	0x000000ff
        /*078c*/ 	.word	0x00032488
        /*0790*/ 	.short	0x0100
        /*0792*/ 	.byte	0x06
	.zero		1


	//   ....[15]....
        /*0794*/ 	.word	0x00000680
        /*0798*/ 	.word	0x000000ff
        /*079c*/ 	.word	0x00032490
        /*07a0*/ 	.short	0x0100
        /*07a2*/ 	.byte	0x08
	.zero		1


	//   ....[16]....
        /*07a4*/ 	.word	0x00000690
        /*07a8*/ 	.word	0x000000ff
        /*07ac*/ 	.word	0x000324a0
        /*07b0*/ 	.short	0x0100
        /*07b2*/ 	.byte	0x08
	.zero		1


	//   ....[17]....
        /*07b4*/ 	.word	0x000006a0
        /*07b8*/ 	.word	0x000000ff
        /*07bc*/ 	.word	0x00032498
        /*07c0*/ 	.short	0x0100
        /*07c2*/ 	.byte	0x08
	.zero		1


	//   ....[18]....
        /*07c4*/ 	.word	0x000006b0
        /*07c8*/ 	.word	0x000000ff
        /*07cc*/ 	.word	0x000324a8
        /*07d0*/ 	.short	0x0100
        /*07d2*/ 	.byte	0x08
	.zero		1


	//   ....[19]....
        /*07d4*/ 	.word	0x000007f0
        /*07d8*/ 	.word	0x000000ff
        /*07dc*/ 	.word	0x000324b0
        /*07e0*/ 	.short	0x0100
        /*07e2*/ 	.byte	0x08
	.zero		1


	//   ....[20]....
        /*07e4*/ 	.word	0x00000800
        /*07e8*/ 	.word	0x000000ff
        /*07ec*/ 	.word	0x000324c0
        /*07f0*/ 	.short	0x0100
        /*07f2*/ 	.byte	0x08
	.zero		1


	//   ....[21]....
        /*07f4*/ 	.word	0x00000810
        /*07f8*/ 	.word	0x000000ff
        /*07fc*/ 	.word	0x000324b8
        /*0800*/ 	.short	0x0100
        /*0802*/ 	.byte	0x08
	.zero		1


	//   ....[22]....
        /*0804*/ 	.word	0x00000820
        /*0808*/ 	.word	0x000000ff
        /*080c*/ 	.word	0x000324c8
        /*0810*/ 	.short	0x0100
        /*0812*/ 	.byte	0x08
	.zero		1


	//   ....[23]....
        /*0814*/ 	.word	0x000014a0
        /*0818*/ 	.word	0x000000ff
        /*081c*/ 	.word	0x00032400
        /*0820*/ 	.short	0x010a
        /*0822*/ 	.byte	0x04
	.zero		1


	//   ....[24]....
        /*0824*/ 	.word	0x00001560
        /*0828*/ 	.word	0x000000ff
        /*082c*/ 	.word	0x00032430
        /*0830*/ 	.short	0x010a
        /*0832*/ 	.byte	0x04
	.zero		1


	//   ....[25]....
        /*0834*/ 	.word	0x000015b0
        /*0838*/ 	.word	0x000000ff
        /*083c*/ 	.word	0x00032430
        /*0840*/ 	.short	0x010a
        /*0842*/ 	.byte	0x04
	.zero		1


	//   ....[26]....
        /*0844*/ 	.word	0x00001930
        /*0848*/ 	.word	0x000000ff
        /*084c*/ 	.word	0x00032410
        /*0850*/ 	.short	0x010a
        /*0852*/ 	.byte	0x09
	.zero		1


	//   ....[27]....
        /*0854*/ 	.word	0x00001980
        /*0858*/ 	.word	0x000000ff
        /*085c*/ 	.word	0x00032450
        /*0860*/ 	.short	0x010a
        /*0862*/ 	.byte	0x04
	.zero		1


	//   ....[28]....
        /*0864*/ 	.word	0x000019d0
        /*0868*/ 	.word	0x000000ff
        /*086c*/ 	.word	0x00032450
        /*0870*/ 	.short	0x010a
        /*0872*/ 	.byte	0x04
	.zero		1


	//   ....[29]....
        /*0874*/ 	.word	0x00002a40
        /*0878*/ 	.word	0x000000ff
        /*087c*/ 	.word	0x00000000
        /*0880*/ 	.short	0x0101
        /*0882*/ 	.byte	0x0a
	.zero		1


	//   ....[30]....
        /*0884*/ 	.word	0x00003f30
        /*0888*/ 	.word	0x000000ff
        /*088c*/ 	.word	0x00000000
        /*0890*/ 	.short	0x0101
        /*0892*/ 	.byte	0x07
	.zero		1


	//   ....[31]....
        /*0894*/ 	.word	0x000040b0
        /*0898*/ 	.word	0x000000ff
        /*089c*/ 	.word	0x00032430
        /*08a0*/ 	.short	0x010a
        /*08a2*/ 	.byte	0x3c
	.zero		1


	//   ....[32]....
        /*08a4*/ 	.word	0x000040f0
        /*08a8*/ 	.word	0x000000ff
        /*08ac*/ 	.word	0x00032430
        /*08b0*/ 	.short	0x010a
        /*08b2*/ 	.byte	0x3c
	.zero		1


	//   ....[33]....
        /*08b4*/ 	.word	0x00004440
        /*08b8*/ 	.word	0x000000ff
        /*08bc*/ 	.word	0x00032450
        /*08c0*/ 	.short	0x010a
        /*08c2*/ 	.byte	0x3c
	.zero		1


	//   ....[34]....
        /*08c4*/ 	.word	0x00004480
        /*08c8*/ 	.word	0x000000ff
        /*08cc*/ 	.word	0x00032450
        /*08d0*/ 	.short	0x010a
        /*08d2*/ 	.byte	0x3c
	.zero		1


	//   ....[35]....
        /*08d4*/ 	.word	0x00004f20
        /*08d8*/ 	.word	0x000000ff
        /*08dc*/ 	.word	0x00000000
        /*08e0*/ 	.short	0x0101
        /*08e2*/ 	.byte	0x0a
	.zero		1


	//   ....[36]....
        /*08e4*/ 	.word	0x00006ac0
        /*08e8*/ 	.word	0x000000ff
        /*08ec*/ 	.word	0x00000000
        /*08f0*/ 	.short	0x0101
        /*08f2*/ 	.byte	0x3c
	.zero		1


	//   ....[37]....
        /*08f4*/ 	.word	0x00007d90
        /*08f8*/ 	.word	0x000000ff
        /*08fc*/ 	.word	0x00000000
        /*0900*/ 	.short	0x0101
        /*0902*/ 	.byte	0x04
	.zero		1


	//   ....[38]....
        /*0904*/ 	.word	0x0000a940
        /*0908*/ 	.word	0x000000ff
        /*090c*/ 	.word	0x00032440
        /*0910*/ 	.short	0x010a
        /*0912*/ 	.byte	0x2a
	.zero		1


	//   ....[39]....
        /*0914*/ 	.word	0x0000ae60
        /*0918*/ 	.word	0x000000ff
        /*091c*/ 	.word	0x00032430
        /*0920*/ 	.short	0x0107
        /*0922*/ 	.byte	0x2a
	.zero		1


	//   ....[40]....
        /*0924*/ 	.word	0x0000aed0
        /*0928*/ 	.word	0x000000ff
        /*092c*/ 	.word	0x00032430
        /*0930*/ 	.short	0x0101
        /*0932*/ 	.byte	0x2a
	.zero		1


	//   ....[41]....
        /*0934*/ 	.word	0x0000b950
        /*0938*/ 	.word	0x000000ff
        /*093c*/ 	.word	0x00032400
        /*0940*/ 	.short	0x0107
        /*0942*/ 	.byte	0x2a
	.zero		1


	//   ....[42]....
        /*0944*/ 	.word	0x0000b9a0
        /*0948*/ 	.word	0x000000ff
        /*094c*/ 	.word	0x00032400
        /*0950*/ 	.short	0x0101
        /*0952*/ 	.byte	0x2a
	.zero		1


	//   ....[43]....
        /*0954*/ 	.word	0x0000c430
        /*0958*/ 	.word	0x000000ff
        /*095c*/ 	.word	0x00032410
        /*0960*/ 	.short	0x0107
        /*0962*/ 	.byte	0x2a
	.zero		1


	//   ....[44]....
        /*0964*/ 	.word	0x0000c490
        /*0968*/ 	.word	0x000000ff
        /*096c*/ 	.word	0x00032410
        /*0970*/ 	.short	0x0101
        /*0972*/ 	.byte	0x2a
	.zero		1


	//   ....[45]....
        /*0974*/ 	.word	0x0000c4a0
        /*0978*/ 	.word	0x000000ff
        /*097c*/ 	.word	0x00032420
        /*0980*/ 	.short	0x010a
        /*0982*/ 	.byte	0x2a
	.zero		1


	//   ....[46]....
        /*0984*/ 	.word	0x0000c4f0
        /*0988*/ 	.word	0x000000ff
        /*098c*/ 	.word	0x00032460
        /*0990*/ 	.short	0x010a
        /*0992*/ 	.byte	0x2a
	.zero		1


	//   ....[47]....
        /*0994*/ 	.word	0x0000cc20
        /*0998*/ 	.word	0x000000ff
        /*099c*/ 	.word	0x00032450
        /*09a0*/ 	.short	0x0107
        /*09a2*/ 	.byte	0x2a
	.zero		1


	//   ....[48]....
        /*09a4*/ 	.word	0x0000cca0
        /*09a8*/ 	.word	0x000000ff
        /*09ac*/ 	.word	0x00032450
        /*09b0*/ 	.short	0x0101
        /*09b2*/ 	.byte	0x2a
	.zero		1


	//   ....[49]....
        /*09b4*/ 	.word	0x0000cfc0
        /*09b8*/ 	.word	0x00000013
        /*09bc*/ 	.word	0x00032440
        /*09c0*/ 	.short	0x010a
        /*09c2*/ 	.byte	0x3f
	.zero		1


	//   ....[50]....
        /*09c4*/ 	.word	0x0000d3f0
        /*09c8*/ 	.word	0x00000013
        /*09cc*/ 	.word	0x00032430
        /*09d0*/ 	.short	0x0107
        /*09d2*/ 	.byte	0x3f
	.zero		1


	//   ....[51]....
        /*09d4*/ 	.word	0x0000d4a0
        /*09d8*/ 	.word	0x00000013
        /*09dc*/ 	.word	0x00032430
        /*09e0*/ 	.short	0x0101
        /*09e2*/ 	.byte	0x3f
	.zero		1


	//   ....[52]....
        /*09e4*/ 	.word	0x0000d4d0
        /*09e8*/ 	.word	0x00000013
        /*09ec*/ 	.word	0x00032460
        /*09f0*/ 	.short	0x010a
        /*09f2*/ 	.byte	0x3f
	.zero		1


	//   ....[53]....
        /*09f4*/ 	.word	0x0000da10
        /*09f8*/ 	.word	0x00000013
        /*09fc*/ 	.word	0x00032450
        /*0a00*/ 	.short	0x0107
        /*0a02*/ 	.byte	0x3f
	.zero		1


	//   ....[54]....
        /*0a04*/ 	.word	0x0000dad0
        /*0a08*/ 	.word	0x00000013
        /*0a0c*/ 	.word	0x00032450
        /*0a10*/ 	.short	0x0101
        /*0a12*/ 	.byte	0x3f
	.zero		1


	//   ....[55]....
        /*0a14*/ 	.word	0x0000dbc0
        /*0a18*/ 	.word	0x00000004
        /*0a1c*/ 	.word	0x00032420
        /*0a20*/ 	.short	0x010a
        /*0a22*/ 	.byte	0x3f
	.zero		1


	//   ....[56]....
        /*0a24*/ 	.word	0x0000dd50
        /*0a28*/ 	.word	0x00000005
        /*0a2c*/ 	.word	0x00032440
        /*0a30*/ 	.short	0x010a
        /*0a32*/ 	.byte	0x3f
	.zero		1


	//   ....[57]....
        /*0a34*/ 	.word	0x0000ddf0
        /*0a38*/ 	.word	0x00000011
        /*0a3c*/ 	.word	0x00032440
        /*0a40*/ 	.short	0x010a
        /*0a42*/ 	.byte	0x3f
	.zero		1


	//   ....[58]....
        /*0a44*/ 	.word	0x0000de30
        /*0a48*/ 	.word	0x00000005
        /*0a4c*/ 	.word	0x00032460
        /*0a50*/ 	.short	0x010a
        /*0a52*/ 	.byte	0x3f
	.zero		1


	//   ....[59]....
        /*0a54*/ 	.word	0x0000de70
        /*0a58*/ 	.word	0x00000011
        /*0a5c*/ 	.word	0x00032460
        /*0a60*/ 	.short	0x010a
        /*0a62*/ 	.byte	0x3f
	.zero		1


	//   ....[60]....
        /*0a64*/ 	.word	0x0000def0
        /*0a68*/ 	.word	0x00000003
        /*0a6c*/ 	.word	0x00032400
        /*0a70*/ 	.short	0x010a
        /*0a72*/ 	.byte	0x3f
	.zero		1


	//   ....[61]....
        /*0a74*/ 	.word	0x0000df60
        /*0a78*/ 	.word	0x00000003
        /*0a7c*/ 	.word	0x00032430
        /*0a80*/ 	.short	0x010a
        /*0a82*/ 	.byte	0x3f
	.zero		1


	//   ....[62]....
        /*0a84*/ 	.word	0x0000dfd0
        /*0a88*/ 	.word	0x00000003
        /*0a8c*/ 	.word	0x00032410
        /*0a90*/ 	.short	0x010a
        /*0a92*/ 	.byte	0x3f
	.zero		1


	//   ....[63]....
        /*0a94*/ 	.word	0x0000e040
        /*0a98*/ 	.word	0x00000003
        /*0a9c*/ 	.word	0x00032450
        /*0aa0*/ 	.short	0x010a
        /*0aa2*/ 	.byte	0x3f
	.zero		1


	//   ....[64]....
        /*0aa4*/ 	.word	0x0000e0a0
        /*0aa8*/ 	.word	0x00000099
        /*0aac*/ 	.word	0x00032430
        /*0ab0*/ 	.short	0x010a
        /*0ab2*/ 	.byte	0x3f
	.zero		1


	//   ....[65]....
        /*0ab4*/ 	.word	0x0000e100
        /*0ab8*/ 	.word	0x000000cb
        /*0abc*/ 	.word	0x00032450
        /*0ac0*/ 	.short	0x010a
        /*0ac2*/ 	.byte	0x3f
	.zero		1


	//   ....[66]....
        /*0ac4*/ 	.word	0x0000e1e0
        /*0ac8*/ 	.word	0x00000003
        /*0acc*/ 	.word	0x00032440
        /*0ad0*/ 	.short	0x010a
        /*0ad2*/ 	.byte	0x3f
	.zero		1


	//   ....[67]....
        /*0ad4*/ 	.word	0x0000ff60
        /*0ad8*/ 	.word	0x00000003
        /*0adc*/ 	.word	0x00032420
        /*0ae0*/ 	.short	0x010a
        /*0ae2*/ 	.byte	0x3f
	.zero		1


	//   ....[68]....
        /*0ae4*/ 	.word	0x0000ffc0
        /*0ae8*/ 	.word	0x00000003
        /*0aec*/ 	.word	0x00032460
        /*0af0*/ 	.short	0x010a
        /*0af2*/ 	.byte	0x3f
	.zero		1


	//   ....[69]....
        /*0af4*/ 	.word	0x000109c0
        /*0af8*/ 	.word	0x00000013
        /*0afc*/ 	.word	0x00032440
        /*0b00*/ 	.short	0x010a
        /*0b02*/ 	.byte	0x3f
	.zero		1


	//   ....[70]....
        /*0b04*/ 	.word	0x00011040
        /*0b08*/ 	.word	0x00000013
        /*0b0c*/ 	.word	0x00032460
        /*0b10*/ 	.short	0x010a
        /*0b12*/ 	.byte	0x3f
	.zero		1


	//   ....[71]....
        /*0b14*/ 	.word	0x000117c0
        /*0b18*/ 	.word	0x00000004
        /*0b1c*/ 	.word	0x00032420
        /*0b20*/ 	.short	0x010a
        /*0b22*/ 	.byte	0x3f
	.zero		1


	//   ....[72]....
        /*0b24*/ 	.word	0x00011960
        /*0b28*/ 	.word	0x00000005
        /*0b2c*/ 	.word	0x00032440
        /*0b30*/ 	.short	0x010a
        /*0b32*/ 	.byte	0x3f
	.zero		1


	//   ....[73]....
        /*0b34*/ 	.word	0x000119b0
        /*0b38*/ 	.word	0x00000011
        /*0b3c*/ 	.word	0x00032440
        /*0b40*/ 	.short	0x010a
        /*0b42*/ 	.byte	0x3f
	.zero		1


	//   ....[74]....
        /*0b44*/ 	.word	0x00011a00
        /*0b48*/ 	.word	0x00000005
        /*0b4c*/ 	.word	0x00032460
        /*0b50*/ 	.short	0x010a
        /*0b52*/ 	.byte	0x3f
	.zero		1


	//----- nvinfo : EIATTR_NUM_MBARRIERS
	.align		4
.L_1142:
        /*0b54*/ 	.byte	0x03, 0x38
        /*0b56*/ 	.short	0x0017


	//----- nvinfo : EIATTR_EXIT_INSTR_OFFSETS
	.align		4
        /*0b58*/ 	.byte	0x04, 0x1c
        /*0b5a*/ 	.short	(.L_1144 - .L_1143)


	//   ....[0]....
.L_1143:
        /*0b5c*/ 	.word	0x0000dec0


	//----- nvinfo : EIATTR_MAX_THREADS
	.align		4
.L_1144:
        /*0b60*/ 	.byte	0x04, 0x05
        /*0b62*/ 	.short	(.L_1146 - .L_1145)
.L_1145:
        /*0b64*/ 	.word	0x00000180
        /*0b68*/ 	.word	0x00000001
        /*0b6c*/ 	.word	0x00000001


	//----- nvinfo : EIATTR_CRS_STACK_SIZE
	.align		4
.L_1146:
        /*0b70*/ 	.byte	0x04, 0x1e
        /*0b72*/ 	.short	(.L_1148 - .L_1147)
.L_1147:
        /*0b74*/ 	.word	0x00000000


	//----- nvinfo : EIATTR_CBANK_PARAM_SIZE
	.align		4
.L_1148:
        /*0b78*/ 	.byte	0x03, 0x19
        /*0b7a*/ 	.short	0x0b70


	//----- nvinfo : EIATTR_PARAM_CBANK
	.align		4
        /*0b7c*/ 	.byte	0x04, 0x0a
        /*0b7e*/ 	.short	(.L_1150 - .L_1149)
	.align		4
.L_1149:
        /*0b80*/ 	.word	index@(.nv.constant0._ZN7cutlass13device_kernelIN5flash11enable_sm90INS1_16FlashAttnFwdSm90INS1_25CollectiveMainloopFwdSm90ILi2EN4cute5tupleIJNS5_1CILi1EEES8_S8_EEENS6_IJNS7_ILi128EEENS7_ILi96EEENS7_ILi64EEEEEELi256ENS_6half_tEfNS_4arch4Sm90ELb0ELb0ELb1ELb0ELb1ELb0ELb1ELb1ELb0ELb1ELb1ELb0EEENS1_21CollectiveEpilogueFwdINS6_IJSA_NS7_ILi256EEESB_EEES9_SE_SG_Li256ELb0ELb1ELb1ELb0EEENS1_19SingleTileSchedulerILb0ELb1ELb1ELi128EEEEEEEEEvNT_6ParamsE)
        /*0b84*/ 	.short	0x0210
        /*0b86*/ 	.short	0x0b70


	//----- nvinfo : EIATTR_SW_WAR
	.align		4
.L_1150:
        /*0b88*/ 	.byte	0x04, 0x36
        /*0b8a*/ 	.short	(.L_1152 - .L_1151)
.L_1151:
        /*0b8c*/ 	.word	0x00000008
.L_1152:


//--------------------- .nv.info._ZN7cutlass13device_kernelIN5flash11enable_sm90INS1_16FlashAttnFwdSm90INS1_25CollectiveMainloopFwdSm90ILi2EN4cute5tupleIJNS5_1CILi1EEES8_S8_EEENS6_IJNS7_ILi128EEENS7_ILi96EEENS7_ILi64EEEEEELi256ENS_6half_tEfNS_4arch4Sm90ELb0ELb0ELb1ELb1ELb1ELb0ELb0ELb1ELb0ELb1ELb1ELb0EEENS1_21CollectiveEpilogueFwdINS6_IJSA_NS7_ILi256EEESB_EEES9_SE_SG_Li256ELb1ELb1ELb1ELb0EEENS1_36VarlenDynamicPersistentTileSchedulerILi128ELi96ELi256ELi128ELb1ELb1ELb1ELb0ELb1ELb1EEEEEEEEEvNT_6ParamsE --------------------------
	.section	.nv.info._ZN7cutlass13device_kernelIN5flash11enable_sm90INS1_16FlashAttnFwdSm90INS1_25CollectiveMainloopFwdSm90ILi2EN4cute5tupleIJNS5_1CILi1EEES8_S8_EEENS6_IJNS7_ILi128EEENS7_ILi96EEENS7_ILi64EEEEEELi256ENS_6half_tEfNS_4arch4Sm90ELb0ELb0ELb1ELb1ELb1ELb0ELb0ELb1ELb0ELb1ELb1ELb0EEENS1_21CollectiveEpilogueFwdINS6_IJSA_NS7_ILi256EEESB_EEES9_SE_SG_Li256ELb1ELb1ELb1ELb0EEENS1_36VarlenDynamicPersistentTileSchedulerILi128ELi96ELi256ELi128ELb1ELb1ELb1ELb0ELb1ELb1EEEEEEEEEvNT_6ParamsE,"",@"SHT_CUDA_INFO"
	.sectionflags	@""
	.align	4


	//----- nvinfo : EIATTR_CUDA_API_VERSION
	.align		4
        /*0000*/ 	.byte	0x04, 0x37
        /*0002*/ 	.short	(.L_1154 - .L_1153)
.L_1153:
        /*0004*/ 	.word	0x00000082


	//----- nvinfo : EIATTR_KPARAM_INFO
	.align		4
.L_1154:
        /*0008*/ 	.byte	0x04, 0x17
        /*000a*/ 	.short	(.L_1156 - .L_1155)
.L_1155:
        /*000c*/ 	.word	0x00000000
        /*0010*/ 	.short	0x0000
        /*0012*/ 	.short	0x0070
        /*0014*/ 	.byte	0x00, 0xf0, 0x01, 0x2a


	//----- nvinfo : EIATTR_SPARSE_MMA_MASK
	.align		4
.L_1156:
        /*0018*/ 	.byte	0x03, 0x50
        /*001a*/ 	.short	0x0000


	//----- nvinfo : EIATTR_MAXREG_COUNT
	.align		4
        /*001c*/ 	.byte	0x03, 0x1b
        /*001e*/ 	.short	0x00a8


	//----- nvinfo : EIATTR_NUM_BARRIERS
	.align		4
        /*0020*/ 	.byte	0x02, 0x4c
        /*0022*/ 	.byte	0x10
	.zero		1


	//----- nvinfo : EIATTR_EXTERNS
	.align		4
        /*0024*/ 	.byte	0x04, 0x0f
        /*0026*/ 	.short	(.L_1158 - .L_1157)


	//   ....[0]....
	.align		4
.L_1157:
        /*0028*/ 	.word	index@(__assertfail)


	//----- nvinfo : EIATTR_ANNOTATIONS
	.align		4
.L_1158:
        /*002c*/ 	.byte	0x04, 0x55
        /*002e*/ 	.short	(.L_1160 - .L_1159)


	//   ....[0]....
.L_1159:
        /* <DEDUP_REMOVED lines=16> */


	//----- nvinfo : EIATTR_MERCURY_ISA_VERSION
	.align		4
.L_1160:
        /*0118*/ 	.byte	0x03, 0x5f
        /*011a*/ 	.short	0x0101


	//----- nvinfo : EIATTR_UNUSED_LOAD_BYTE_OFFSET
	.align		4
        /*011c*/ 	.byte	0x04, 0x44
        /*011e*/ 	.short	(.L_1162 - .L_1161)


	//   ....[0]....
.L_1161:
        /*0120*/ 	.word	0x00000960
        /*0124*/ 	.word	0x0000fff0


	//   ....[1]....
        /*0128*/ 	.word	0x00006cf0
        /*012c*/ 	.word	0x0000fff0


	//----- nvinfo : EIATTR_INT_WARP_WIDE_INSTR_OFFSETS
	.align		4
.L_1162:
        /*0130*/ 	.byte	0x04, 0x31
        /*0132*/ 	.short	(.L_1164 - .L_1163)


	//   ....[0]....
.L_1163:
        /*0134*/ 	.word	0x000000c0


	//   ....[1]....
        /*0138*/ 	.word	0x000000d0


	//   ....[2]....
        /*013c*/ 	.word	0x00000170


	//   ....[3]....
        /*0140*/ 	.word	0x0000c970


	//   ....[4]....
        /*0144*/ 	.word	0x0000ca00


	//   ....[5]....
        /*0148*/ 	.word	0x0000fca0


	//   ....[6]....
        /*014c*/ 	.word	0x0000fd30


	//----- nvinfo : EIATTR_COOP_GROUP_MASK_REGIDS
	.align		4
.L_1164:
        /*0150*/ 	.byte	0x04, 0x29
        /*0152*/ 	.short	(.L_1166 - .L_1165)


	//   ....[0]....
.L_1165:
        /*0154*/ 	.word	0xffffffff


	//   ....[1]....
        /*0158*/ 	.word	0xffffffff


	//   ....[2]....
        /*015c*/ 	.word	0xffffffff


	//   ....[3]....
        /*0160*/ 	.word	0xffffffff


	//   ....[4]....
        /*0164*/ 	.word	0xffffffff


	//   ....[5]....
        /*0168*/ 	.word	0xffffffff


	//   ....[6]....
        /*016c*/ 	.word	0xffffffff


	//   ....[7]....
        /*0170*/ 	.word	0xffffffff


	//   ....[8]....
        /*0174*/ 	.word	0xffffffff


	//   ....[9]....
        /*0178*/ 	.word	0xffffffff


	//   ....[10]....
        /*017c*/ 	.word	0xffffffff


	//   ....[11]....
        /*0180*/ 	.word	0xffffffff


	//   ....[12]....
        /*0184*/ 	.word	0xffffffff


	//   ....[13]....
        /*0188*/ 	.word	0xffffffff


	//   ....[14]....
        /*018c*/ 	.word	0xffffffff


	//   ....[15]....
        /*0190*/ 	.word	0xffffffff


	//   ....[16]....
        /*0194*/ 	.word	0xffffffff


	//   ....[17]....
        /*0198*/ 	.word	0xffffffff


	//   ....[18]....
        /*019c*/ 	.word	0xffffffff


	//   ....[19]....
        /*01a0*/ 	.word	0xffffffff


	//   ....[20]....
        /*01a4*/ 	.word	0xffffffff


	//   ....[21]....
        /*01a8*/ 	.word	0xffffffff


	//   ....[22]....
        /*01ac*/ 	.word	0xffffffff


	//   ....[23]....
        /*01b0*/ 	.word	0xffffffff


	//   ....[24]....
        /*01b4*/ 	.word	0xffffffff


	//   ....[25]....
        /*01b8*/ 	.word	0xffffffff


	//   ....[26]....
        /*01bc*/ 	.word	0xffffffff


	//   ....[27]....
        /*01c0*/ 	.word	0xffffffff


	//   ....[28]....
        /*01c4*/ 	.word	0xffffffff


	//   ....[29]....
        /*01c8*/ 	.word	0xffffffff


	//   ....[30]....
        /*01cc*/ 	.word	0xffffffff


	//   ....[31]....
        /*01d0*/ 	.word	0xffffffff


	//   ....[32]....
        /*01d4*/ 	.word	0xffffffff


	//   ....[33]....
        /*01d8*/ 	.word	0xffffffff


	//   ....[34]....
        /*01dc*/ 	.word	0xffffffff


	//   ....[35]....
        /*01e0*/ 	.word	0xffffffff


	//   ....[36]....
        /*01e4*/ 	.word	0xffffffff


	//   ....[37]....
        /*01e8*/ 	.word	0xffffffff


	//   ....[38]....
        /*01ec*/ 	.word	0xffffffff


	//   ....[39]....
        /*01f0*/ 	.word	0xffffffff


	//   ....[40]....
        /*01f4*/ 	.word	0xffffffff


	//   ....[41]....
        /*01f8*/ 	.word	0xffffffff


	//   ....[42]....
        /*01fc*/ 	.word	0xffffffff


	//   ....[43]....
        /*0200*/ 	.word	0xffffffff


	//   ....[44]....
        /*0204*/ 	.word	0xffffffff


	//   ....[45]....
        /*0208*/ 	.word	0xffffffff


	//   ....[46]....
        /*020c*/ 	.word	0xffffffff


	//   ....[47]....
        /*0210*/ 	.word	0xffffffff


	//   ....[48]....
        /*0214*/ 	.word	0xffffffff


	//   ....[49]....
        /*0218*/ 	.word	0xffffffff


	//   ....[50]....
        /*021c*/ 	.word	0xffffffff


	//   ....[51]....
        /*0220*/ 	.word	0xffffffff


	//   ....[52]....
        /*0224*/ 	.word	0xffffffff


	//   ....[53]....
        /*0228*/ 	.word	0xffffffff


	//   ....[54]....
        /*022c*/ 	.word	0xffffffff


	//   ....[55]....
        /*0230*/ 	.word	0xffffffff


	//   ....[56]....
        /*0234*/ 	.word	0xffffffff


	//   ....[57]....
        /*0238*/ 	.word	0xffffffff


	//   ....[58]....
        /*023c*/ 	.word	0xffffffff


	//   ....[59]....
        /*0240*/ 	.word	0xffffffff


	//   ....[60]....
        /*0244*/ 	.word	0xffffffff


	//   ....[61]....
        /*0248*/ 	.word	0xffffffff


	//   ....[62]....
        /*024c*/ 	.word	0xffffffff


	//   ....[63]....
        /*0250*/ 	.word	0xffffffff


	//   ....[64]....
        /*0254*/ 	.word	0xffffffff


	//   ....[65]....
        /*0258*/ 	.word	0xffffffff


	//   ....[66]....
        /*025c*/ 	.word	0xffffffff


	//   ....[67]....
        /*0260*/ 	.word	0xffffffff


	//   ....[68]....
        /*0264*/ 	.word	0xffffffff


	//   ....[69]....
        /*0268*/ 	.word	0xffffffff


	//   ....[70]....
        /*026c*/ 	.word	0xffffffff


	//   ....[71]....
        /*0270*/ 	.word	0xffffffff


	//   ....[72]....
        /*0274*/ 	.word	0xffffffff


	//   ....[73]....
        /*0278*/ 	.word	0xffffffff


	//   ....[74]....
        /*027c*/ 	.word	0xffffffff


	//   ....[75]....
        /*0280*/ 	.word	0xffffffff


	//   ....[76]....
        /*0284*/ 	.word	0xffffffff


	//   ....[77]....
        /*0288*/ 	.word	0xffffffff


	//   ....[78]....
        /*028c*/ 	.word	0xffffffff


	//   ....[79]....
        /*0290*/ 	.word	0xffffffff


	//   ....[80]....
        /*0294*/ 	.word	0xffffffff


	//   ....[81]....
        /*0298*/ 	.word	0xffffffff


	//   ....[82]....
        /*029c*/ 	.word	0xffffffff


	//   ....[83]....
        /*02a0*/ 	.word	0xffffffff


	//   ....[84]....
        /*02a4*/ 	.word	0xffffffff


	//   ....[85]....
        /*02a8*/ 	.word	0xffffffff


	//   ....[86]....
        /*02ac*/ 	.word	0xffffffff


	//   ....[87]....
        /*02b0*/ 	.word	0xffffffff


	//   ....[88]....
        /*02b4*/ 	.word	0xffffffff


	//   ....[89]....
        /*02b8*/ 	.word	0xffffffff


	//   ....[90]....
        /*02bc*/ 	.word	0xffffffff


	//   ....[91]....
        /*02c0*/ 	.word	0xffffffff


	//   ....[92]....
        /*02c4*/ 	.word	0xffffffff


	//   ....[93]....
        /*02c8*/ 	.word	0xffffffff


	//   ....[94]....
        /*02cc*/ 	.word	0xffffffff


	//   ....[95]....
        /*02d0*/ 	.word	0xffffffff


	//   ....[96]....
        /*02d4*/ 	.word	0xffffffff


	//   ....[97]....
        /*02d8*/ 	.word	0xffffffff


	//   ....[98]....
        /*02dc*/ 	.word	0xffffffff


	//   ....[99]....
        /*02e0*/ 	.word	0xffffffff


	//   ....[100]....
        /*02e4*/ 	.word	0xffffffff


	//   ....[101]....
        /*02e8*/ 	.word	0xffffffff


	//   ....[102]....
        /*02ec*/ 	.word	0xffffffff


	//   ....[103]....
        /*02f0*/ 	.word	0xffffffff


	//   ....[104]....
        /*02f4*/ 	.word	0xffffffff


	//   ....[105]....
        /*02f8*/ 	.word	0xffffffff


	//   ....[106]....
        /*02fc*/ 	.word	0xffffffff


	//   ....[107]....
        /*0300*/ 	.word	0xffffffff


	//   ....[108]....
        /*0304*/ 	.word	0xffffffff


	//   ....[109]....
        /*0308*/ 	.word	0xffffffff


	//   ....[110]....
        /*030c*/ 	.word	0xffffffff


	//   ....[111]....
        /*0310*/ 	.word	0xffffffff


	//   ....[112]....
        /*0314*/ 	.word	0xffffffff


	//   ....[113]....
        /*0318*/ 	.word	0xffffffff


	//   ....[114]....
        /*031c*/ 	.word	0xffffffff


	//   ....[115]....
        /*0320*/ 	.word	0xffffffff


	//   ....[116]....
        /*0324*/ 	.word	0xffffffff


	//   ....[117]....
        /*0328*/ 	.word	0xffffffff


	//   ....[118]....
        /*032c*/ 	.word	0xffffffff


	//   ....[119]....
        /*0330*/ 	.word	0xffffffff


	//   ....[120]....
        /*0334*/ 	.word	0xffffffff


	//   ....[121]....
        /*0338*/ 	.word	0xffffffff


	//   ....[122]....
        /*033c*/ 	.word	0xffffffff


	//   ....[123]....
        /*0340*/ 	.word	0xffffffff


	//   ....[124]....
        /*0344*/ 	.word	0xffffffff


	//   ....[125]....
        /*0348*/ 	.word	0xffffffff


	//   ....[126]....
        /*034c*/ 	.word	0xffffffff


	//   ....[127]....
        /*0350*/ 	.word	0xffffffff


	//   ....[128]....
        /*0354*/ 	.word	0xffffffff


	//   ....[129]....
        /*0358*/ 	.word	0xffffffff


	//   ....[130]....
        /*035c*/ 	.word	0xffffffff


	//   ....[131]....
        /*0360*/ 	.word	0xffffffff


	//   ....[132]....
        /*0364*/ 	.word	0xffffffff


	//   ....[133]....
        /*0368*/ 	.word	0xffffffff


	//   ....[134]....
        /*036c*/ 	.word	0xffffffff


	//   ....[135]....
        /*0370*/ 	.word	0xffffffff


	//   ....[136]....
        /*0374*/ 	.word	0xffffffff


	//   ....[137]....
        /*0378*/ 	.word	0xffffffff


	//   ....[138]....
        /*037c*/ 	.word	0xffffffff


	//   ....[139]....
        /*0380*/ 	.word	0xffffffff


	//   ....[140]....
        /*0384*/ 	.word	0xffffffff


	//   ....[141]....
        /*0388*/ 	.word	0xffffffff


	//   ....[142]....
        /*038c*/ 	.word	0xffffffff


	//   ....[143]....
        /*0390*/ 	.word	0x0500000f


	//   ....[144]....
        /*0394*/ 	.word	0x0500000f


	//   ....[145]....
        /*0398*/ 	.word	0x0500000f


	//   ....[146]....
        /*039c*/ 	.word	0x0500000f


	//   ....[147]....
        /*03a0*/ 	.word	0x0500000f


	//   ....[148]....
        /*03a4*/ 	.word	0x0500000f


	//   ....[149]....
        /*03a8*/ 	.word	0x0500000f


	//   ....[150]....
        /*03ac*/ 	.word	0x0500000f


	//   ....[151]....
        /*03b0*/ 	.word	0x0500000f


	//   ....[152]....
        /*03b4*/ 	.word	0x0500000f


	//   ....[153]....
        /*03b8*/ 	.word	0x0500000f


	//   ....[154]....
        /*03bc*/ 	.word	0x0500000f


	//   ....[155]....
        /*03c0*/ 	.word	0x0500000f


	//   ....[156]....
        /*03c4*/ 	.word	0x0500000f


	//   ....[157]....
        /*03c8*/ 	.word	0x0500000f


	//   ....[158]....
        /*03cc*/ 	.word	0x0500000f


	//   ....[159]....
        /*03d0*/ 	.word	0x0500000f


	//   ....[160]....
        /*03d4*/ 	.word	0x0500000f


	//   ....[161]....
        /*03d8*/ 	.word	0x0500000f


	//   ....[162]....
        /*03dc*/ 	.word	0x0500000f


	//   ....[163]....
        /*03e0*/ 	.word	0x0500000f


	//   ....[164]....
        /*03e4*/ 	.word	0x0500000f


	//   ....[165]....
        /*03e8*/ 	.word	0x0500000f


	//   ....[166]....
        /*03ec*/ 	.word	0x0500000f


	//   ....[167]....
        /*03f0*/ 	.word	0x0500000f


	//   ....[168]....
        /*03f4*/ 	.word	0x0500000f


	//   ....[169]....
        /*03f8*/ 	.word	0x0500000f


	//   ....[170]....
        /*03fc*/ 	.word	0x0500000f


	//   ....[171]....
        /*0400*/ 	.word	0x0500000f


	//   ....[172]....
        /*0404*/ 	.word	0x0500000f


	//   ....[173]....
        /*0408*/ 	.word	0x0500000f


	//   ....[174]....
        /*040c*/ 	.word	0x0500000f


	//   ....[175]....
        /*0410*/ 	.word	0x0500000f


	//   ....[176]....
        /*0414*/ 	.word	0x0500000f


	//   ....[177]....
        /*0418*/ 	.word	0x0500000f


	//   ....[178]....
        /*041c*/ 	.word	0x0500000f


	//   ....[179]....
        /*0420*/ 	.word	0x0500000f


	//   ....[180]....
        /*0424*/ 	.word	0x0500000f


	//   ....[181]....
        /*0428*/ 	.word	0x0500000f


	//   ....[182]....
        /*042c*/ 	.word	0x0500000f


	//   ....[183]....
        /*0430*/ 	.word	0x0500000f


	//   ....[184]....
        /*0434*/ 	.word	0x0500000f


	//   ....[185]....
        /*0438*/ 	.word	0x0500000f


	//   ....[186]....
        /*043c*/ 	.word	0x0500000f


	//   ....[187]....
        /*0440*/ 	.word	0x0500000f


	//   ....[188]....
        /*0444*/ 	.word	0x0500000f


	//   ....[189]....
        /*0448*/ 	.word	0x0500000f


	//   ....[190]....
        /*044c*/ 	.word	0x0500000f


	//   ....[191]....
        /*0450*/ 	.word	0x0500000f


	//   ....[192]....
        /*0454*/ 	.word	0x0500000f


	//   ....[193]....
        /*0458*/ 	.word	0x0500000f


	//   ....[194]....
        /*045c*/ 	.word	0x0500000f


	//   ....[195]....
        /*0460*/ 	.word	0x0500000f


	//   ....[196]....
        /*0464*/ 	.word	0x0500000f


	//   ....[197]....
        /*0468*/ 	.word	0x0500000f


	//   ....[198]....
        /*046c*/ 	.word	0x0500000f


	//   ....[199]....
        /*0470*/ 	.word	0x0500000f


	//   ....[200]....
        /*0474*/ 	.word	0x0500000f


	//   ....[201]....
        /*0478*/ 	.word	0x0500000f


	//   ....[202]....
        /*047c*/ 	.word	0x0500000f


	//   ....[203]....
        /*0480*/ 	.word	0x0500000f


	//   ....[204]....
        /*0484*/ 	.word	0x0500000f


	//   ....[205]....
        /*0488*/ 	.word	0x0500000f


	//   ....[206]....
        /*048c*/ 	.word	0x0500000f


	//   ....[207]....
        /*0490*/ 	.word	0x0500000f


	//   ....[208]....
        /*0494*/ 	.word	0x0500000f


	//   ....[209]....
        /*0498*/ 	.word	0x0500000f


	//   ....[210]....
        /*049c*/ 	.word	0x0500000f


	//   ....[211]....
        /*04a0*/ 	.word	0x0500000f


	//   ....[212]....
        /*04a4*/ 	.word	0x0500000f


	//   ....[213]....
        /*04a8*/ 	.word	0x0500000f


	//   ....[214]....
        /*04ac*/ 	.word	0x0500000f


	//   ....[215]....
        /*04b0*/ 	.word	0x0500000f


	//   ....[216]....
        /*04b4*/ 	.word	0x0500000f


	//   ....[217]....
        /*04b8*/ 	.word	0x0500000f


	//   ....[218]....
        /*04bc*/ 	.word	0x0500000f


	//   ....[219]....
        /*04c0*/ 	.word	0x0500000f


	//   ....[220]....
        /*04c4*/ 	.word	0x0500000f


	//   ....[221]....
        /*04c8*/ 	.word	0x0500000f


	//   ....[222]....
        /*04cc*/ 	.word	0x0500000f


	//   ....[223]....
        /*04d0*/ 	.word	0x0500000f


	//   ....[224]....
        /*04d4*/ 	.word	0x0500000f


	//   ....[225]....
        /*04d8*/ 	.word	0x0500000f


	//   ....[226]....
        /*04dc*/ 	.word	0x0500000f


	//----- nvinfo : EIATTR_COOP_GROUP_INSTR_OFFSETS
	.align		4
.L_1166:
        /*04e0*/ 	.byte	0x04, 0x28
        /*04e2*/ 	.short	(.L_1168 - .L_1167)


	//   ....[0]....
.L_1167:
        /*04e4*/ 	.word	0x00000080


	//   ....[1]....
        /*04e8*/ 	.word	0x00000090


	//   ....[2]....
        /*04ec*/ 	.word	0x000002d0


	//   ....[3]....
        /*04f0*/ 	.word	0x00000430


	//   ....[4]....
        /*04f4*/ 	.word	0x00000550


	//   ....[5]....
        /*04f8*/ 	.word	0x000006b0


	//   ....[6]....
        /*04fc*/ 	.word	0x00001c00


	//   ....[7]....
        /*0500*/ 	.word	0x00002de0


	//   ....[8]....
        /*0504*/ 	.word	0x00002e60


	//   ....[9]....
        /*0508*/ 	.word	0x00003270


	//   ....[10]....
        /*050c*/ 	.word	0x000032c0


	//   ....[11]....
        /*0510*/ 	.word	0x000047a0


	//   ....[12]....
        /*0514*/ 	.word	0x00004800


	//   ....[13]....
        /*0518*/ 	.word	0x00005220


	//   ....[14]....
        /*051c*/ 	.word	0x00005280


	//   ....[15]....
        /*0520*/ 	.word	0x00006270


	//   ....[16]....
        /*0524*/ 	.word	0x000062e0


	//   ....[17]....
        /*0528*/ 	.word	0x00006350


	//   ....[18]....
        /*052c*/ 	.word	0x00006370


	//   ....[19]....
        /*0530*/ 	.word	0x00007e40


	//   ....[20]....
        /*0534*/ 	.word	0x00007e60


	//   ....[21]....
        /*0538*/ 	.word	0x00007e70


	//   ....[22]....
        /*053c*/ 	.word	0x00007e80


	//   ....[23]....
        /*0540*/ 	.word	0x00008950


	//   ....[24]....
        /*0544*/ 	.word	0x00008970


	//   ....[25]....
        /*0548*/ 	.word	0x00008b20


	//   ....[26]....
        /*054c*/ 	.word	0x00008b40


	//   ....[27]....
        /*0550*/ 	.word	0x00008c80


	//   ....[28]....
        /*0554*/ 	.word	0x00008ca0


	//   ....[29]....
        /*0558*/ 	.word	0x00008df0


	//   ....[30]....
        /*055c*/ 	.word	0x00008e10


	//   ....[31]....
        /*0560*/ 	.word	0x00009360


	//   ....[32]....
        /*0564*/ 	.word	0x00009370


	//   ....[33]....
        /*0568*/ 	.word	0x00009c30


	//   ....[34]....
        /*056c*/ 	.word	0x00009c40


	//   ....[35]....
        /*0570*/ 	.word	0x0000aec0


	//   ....[36]....
        /*0574*/ 	.word	0x0000aef0


	//   ....[37]....
        /*0578*/ 	.word	0x0000b060


	//   ....[38]....
        /*057c*/ 	.word	0x0000b080


	//   ....[39]....
        /*0580*/ 	.word	0x0000b1c0


	//   ....[40]....
        /*0584*/ 	.word	0x0000b1e0


	//   ....[41]....
        /*0588*/ 	.word	0x0000b330


	//   ....[42]....
        /*058c*/ 	.word	0x0000b350


	//   ....[43]....
        /*0590*/ 	.word	0x0000b530


	//   ....[44]....
        /*0594*/ 	.word	0x0000b720


	//   ....[45]....
        /*0598*/ 	.word	0x0000b750


	//   ....[46]....
        /*059c*/ 	.word	0x0000b780


	//   ....[47]....
        /*05a0*/ 	.word	0x0000b7b0


	//   ....[48]....
        /*05a4*/ 	.word	0x0000b7e0


	//   ....[49]....
        /*05a8*/ 	.word	0x0000b810


	//   ....[50]....
        /*05ac*/ 	.word	0x0000b980


	//   ....[51]....
        /*05b0*/ 	.word	0x0000b9b0


	//   ....[52]....
        /*05b4*/ 	.word	0x0000b9e0


	//   ....[53]....
        /*05b8*/ 	.word	0x0000ba10


	//   ....[54]....
        /*05bc*/ 	.word	0x0000ba40


	//   ....[55]....
        /*05c0*/ 	.word	0x0000ba70


	//   ....[56]....
        /*05c4*/ 	.word	0x0000bb00


	//   ....[57]....
        /*05c8*/ 	.word	0x0000bb30


	//   ....[58]....
        /*05cc*/ 	.word	0x0000bb40


	//   ....[59]....
        /*05d0*/ 	.word	0x0000bbd0


	//   ....[60]....
        /*05d4*/ 	.word	0x0000d4f0


	//   ....[61]....
        /*05d8*/ 	.word	0x0000d510


	//   ....[62]....
        /*05dc*/ 	.word	0x0000d5a0


	//   ....[63]....
        /*05e0*/ 	.word	0x0000d5c0


	//   ....[64]....
        /*05e4*/ 	.word	0x0000d640


	//   ....[65]....
        /*05e8*/ 	.word	0x0000d660


	//   ....[66]....
        /*05ec*/ 	.word	0x0000d6e0


	//   ....[67]....
        /*05f0*/ 	.word	0x0000d700


	//   ....[68]....
        /*05f4*/ 	.word	0x0000d780


	//   ....[69]....
        /*05f8*/ 	.word	0x0000d7a0


	//   ....[70]....
        /*05fc*/ 	.word	0x0000d7b0


	//   ....[71]....
        /*0600*/ 	.word	0x0000d7c0


	//   ....[72]....
        /*0604*/ 	.word	0x0000dfc0


	//   ....[73]....
        /*0608*/ 	.word	0x0000dff0


	//   ....[74]....
        /*060c*/ 	.word	0x0000e020


	//   ....[75]....
        /*0610*/ 	.word	0x0000e0b0


	//   ....[76]....
        /*0614*/ 	.word	0x0000e0c0


	//   ....[77]....
        /*0618*/ 	.word	0x0000e150


	//   ....[78]....
        /*061c*/ 	.word	0x0000e160


	//   ....[79]....
        /*0620*/ 	.word	0x0000e1f0


	//   ....[80]....
        /*0624*/ 	.word	0x0000e200


	//   ....[81]....
        /*0628*/ 	.word	0x0000e290


	//   ....[82]....
        /*062c*/ 	.word	0x0000e2a0


	//   ....[83]....
        /*0630*/ 	.word	0x0000e330


	//   ....[84]....
        /*0634*/ 	.word	0x0000e340


	//   ....[85]....
        /*0638*/ 	.word	0x0000e3c0


	//   ....[86]....
        /*063c*/ 	.word	0x0000e3d0


	//   ....[87]....
        /*0640*/ 	.word	0x0000e3e0


	//   ....[88]....
        /*0644*/ 	.word	0x0000e840


	//   ....[89]....
        /*0648*/ 	.word	0x0000e870


	//   ....[90]....
        /*064c*/ 	.word	0x0000e8c0


	//   ....[91]....
        /*0650*/ 	.word	0x0000e970


	//   ....[92]....
        /*0654*/ 	.word	0x0000e990


	//   ....[93]....
        /*0658*/ 	.word	0x0000ea40


	//   ....[94]....
        /*065c*/ 	.word	0x0000ea50


	//   ....[95]....
        /*0660*/ 	.word	0x0000ea80


	//   ....[96]....
        /*0664*/ 	.word	0x0000eb10


	//   ....[97]....
        /*0668*/ 	.word	0x0000ebb0


	//   ....[98]....
        /*066c*/ 	.word	0x0000ebd0


	//   ....[99]....
        /*0670*/ 	.word	0x0000ebe0


	//   ....[100]....
        /*0674*/ 	.word	0x0000f300


	//   ....[101]....
        /*0678*/ 	.word	0x0000f320


	//   ....[102]....
        /*067c*/ 	.word	0x0000f330


	//   ....[103]....
        /*0680*/ 	.word	0x0000f370


	//   ....[104]....
        /*0684*/ 	.word	0x0000f380


	//   ....[105]....
        /*0688*/ 	.word	0x0000f3c0


	//   ....[106]....
        /*068c*/ 	.word	0x0000f3d0


	//   ....[107]....
        /*0690*/ 	.word	0x0000f410


	//   ....[108]....
        /*0694*/ 	.word	0x0000f420


	//   ....[109]....
        /*0698*/ 	.word	0x0000f460


	//   ....[110]....
        /*069c*/ 	.word	0x0000f470


	//   ....[111]....
        /*06a0*/ 	.word	0x0000f480


	//   ....[112]....
        /*06a4*/ 	.word	0x0000f7d0


	//   ....[113]....
        /*06a8*/ 	.word	0x0000f7f0


	//   ....[114]....
        /*06ac*/ 	.word	0x0000f800


	//   ....[115]....
        /*06b0*/ 	.word	0x0000f810


	//   ....[116]....
        /*06b4*/ 	.word	0x0000f820


	//   ....[117]....
        /*06b8*/ 	.word	0x0000f840


	//   ....[118]....
        /*06bc*/ 	.word	0x0000f8b0


	//   ....[119]....
        /*06c0*/ 	.word	0x0000f8e0


	//   ....[120]....
        /*06c4*/ 	.word	0x0000f8f0


	//   ....[121]....
        /*06c8*/ 	.word	0x0000f960


	//   ....[122]....
        /*06cc*/ 	.word	0x0000f970


	//   ....[123]....
        /*06d0*/ 	.word	0x0000fa70


	//   ....[124]....
        /*06d4*/ 	.word	0x0000ff60


	//   ....[125]....
        /*06d8*/ 	.word	0x0000ff90


	//   ....[126]....
        /*06dc*/ 	.word	0x0000fff0


	//   ....[127]....
        /*06e0*/ 	.word	0x00010020


	//   ....[128]....
        /*06e4*/ 	.word	0x00010050


	//   ....[129]....
        /*06e8*/ 	.word	0x00010080


	//   ....[130]....
        /*06ec*/ 	.word	0x000100b0


	//   ....[131]....
        /*06f0*/ 	.word	0x000100e0


	//   ....[132]....
        /*06f4*/ 	.word	0x00010280


	//   ....[133]....
        /*06f8*/ 	.word	0x000102b0


	//   ....[134]....
        /*06fc*/ 	.word	0x000102e0


	//   ....[135]....
        /*0700*/ 	.word	0x00010310


	//   ....[136]....
        /*0704*/ 	.word	0x00010340


	//   ....[137]....
        /*0708*/ 	.word	0x00010370


	//   ....[138]....
        /*070c*/ 	.word	0x00010430


	//   ....[139]....
        /*0710*/ 	.word	0x00010450


	//   ....[140]....
        /*0714*/ 	.word	0x00010460


	//   ....[141]....
        /*0718*/ 	.word	0x000104c0


	//   ....[142]....
        /*071c*/ 	.word	0x00010ae0


	//   ....[143]....
        /*0720*/ 	.word	0x00010fc0


	//   ....[144]....
        /*0724*/ 	.word	0x000110b0


	//   ....[145]....
        /*0728*/ 	.word	0x00011150


	//   ....[146]....
        /*072c*/ 	.word	0x000111b0


	//   ....[147]....
        /*0730*/ 	.word	0x000112a0


	//   ....[148]....
        /*0734*/ 	.word	0x00011310


	//   ....[149]....
        /*0738*/ 	.word	0x00011400


	//   ....[150]....
        /*073c*/ 	.word	0x00011470


	//   ....[151]....
        /*0740*/ 	.word	0x00011560


	//   ....[152]....
        /*0744*/ 	.word	0x000115d0


	//   ....[153]....
        /*0748*/ 	.word	0x000116c0


	//   ....[154]....
        /*074c*/ 	.word	0x00011730


	//   ....[155]....
        /*0750*/ 	.word	0x000117d0


	//   ....[156]....
        /*0754*/ 	.word	0x000118c0


	//   ....[157]....
        /*0758*/ 	.word	0x00011930


	//   ....[158]....
        /*075c*/ 	.word	0x00011990


	//   ....[159]....
        /*0760*/ 	.word	0x00011a80


	//   ....[160]....
        /*0764*/ 	.word	0x00011ae0


	//   ....[161]....
        /*0768*/ 	.word	0x00011be0


	//   ....[162]....
        /*076c*/ 	.word	0x00011c40


	//   ....[163]....
        /*0770*/ 	.word	0x00011d40


	//   ....[164]....
        /*0774*/ 	.word	0x00011da0


	//   ....[165]....
        /*0778*/ 	.word	0x00011ea0


	//   ....[166]....
        /*077c*/ 	.word	0x00011f00


	//   ....[167]....
        /*0780*/ 	.word	0x00012000


	//   ....[168]....
        /*0784*/ 	.word	0x00012060


	//   ....[169]....
        /*0788*/ 	.word	0x00012160


	//   ....[170]....
        /*078c*/ 	.word	0x000121c0


	//   ....[171]....
        /*0790*/ 	.word	0x000122a0


	//   ....[172]....
        /*0794*/ 	.word	0x000123d0


	//   ....[173]....
        /*0798*/ 	.word	0x000124b0


	//   ....[174]....
        /*079c*/ 	.word	0x00012560


	//   ....[175]....
        /*07a0*/ 	.word	0x00012670


	//   ....[176]....
        /*07a4*/ 	.word	0x000126d0


	//   ....[177]....
        /*07a8*/ 	.word	0x000127e0


	//   ....[178]....
        /*07ac*/ 	.word	0x00012840


	//   ....[179]....
        /*07b0*/ 	.word	0x00012950


	//   ....[180]....
        /*07b4*/ 	.word	0x000129b0


	//   ....[181]....
        /*07b8*/ 	.word	0x00012ac0


	//   ....[182]....
        /*07bc*/ 	.word	0x00012b20


	//   ....[183]....
        /*07c0*/ 	.word	0x00012be0


	//   ....[184]....
        /*07c4*/ 	.word	0x00012d40


	//   ....[185]....
        /*07c8*/ 	.word	0x00012de0


	//   ....[186]....
        /*07cc*/ 	.word	0x00012e40


	//   ....[187]....
        /*07d0*/ 	.word	0x00012ef0


	//   ....[188]....
        /*07d4*/ 	.word	0x00012f50


	//   ....[189]....
        /*07d8*/ 	.word	0x00013000


	//   ....[190]....
        /*07dc*/ 	.word	0x00013060


	//   ....[191]....
        /*07e0*/ 	.word	0x00013110


	//   ....[192]....
        /*07e4*/ 	.word	0x00013170


	//   ....[193]....
        /*07e8*/ 	.word	0x00013220


	//   ....[194]....
        /*07ec*/ 	.word	0x00013280


	//   ....[195]....
        /*07f0*/ 	.word	0x00013330


	//   ....[196]....
        /*07f4*/ 	.word	0x00013410


	//   ....[197]....
        /*07f8*/ 	.word	0x000134b0


	//   ....[198]....
        /*07fc*/ 	.word	0x00013510


	//   ....[199]....
        /*0800*/ 	.word	0x000135e0


	//   ....[200]....
        /*0804*/ 	.word	0x00013640


	//   ....[201]....
        /*0808*/ 	.word	0x00013710


	//   ....[202]....
        /*080c*/ 	.word	0x00013770


	//   ....[203]....
        /*0810*/ 	.word	0x00013850


	//   ....[204]....
        /*0814*/ 	.word	0x000138b0


	//   ....[205]....
        /*0818*/ 	.word	0x00013980


	//   ....[206]....
        /*081c*/ 	.word	0x000139e0


	//   ....[207]....
        /*0820*/ 	.word	0x00013ab0


	//   ....[208]....
        /*0824*/ 	.word	0x00013b40


	//   ....[209]....
        /*0828*/ 	.word	0x00013be0


	//   ....[210]....
        /*082c*/ 	.word	0x00013d60


	//   ....[211]....
        /*0830*/ 	.word	0x00013dd0


	//   ....[212]....
        /*0834*/ 	.word	0x00013e40


	//   ....[213]....
        /*0838*/ 	.word	0x00013eb0


	//   ....[214]....
        /*083c*/ 	.word	0x00013f20


	//   ....[215]....
        /*0840*/ 	.word	0x00013fa0


	//   ....[216]....
        /*0844*/ 	.word	0x00014020


	//   ....[217]....
        /*0848*/ 	.word	0x000140b0


	//   ....[218]....
        /*084c*/ 	.word	0x00014120


	//   ....[219]....
        /*0850*/ 	.word	0x00014190


	//   ....[220]....
        /*0854*/ 	.word	0x00014200


	//   ....[221]....
        /*0858*/ 	.word	0x00014280


	//   ....[222]....
        /*085c*/ 	.word	0x000142f0


	//   ....[223]....
        /*0860*/ 	.word	0x00014390


	//   ....[224]....
        /*0864*/ 	.word	0x000143e0


	//   ....[225]....
        /*0868*/ 	.word	0x00014470


	//   ....[226]....
        /*086c*/ 	.word	0x000145a0


	//----- nvinfo : EIATTR_REG_RECONFIG
	.align		4
.L_1168:
        /*0870*/ 	.byte	0x01, 0x54
	.zero		2


	//----- nvinfo : EIATTR_SYSCALL_OFFSETS
	.align		4
        /*0874*/ 	.byte	0x04, 0x46
        /*0876*/ 	.short	(.L_1170 - .L_1169)


	//   ....[0]....
.L_1169:
        /*0878*/ 	.word	0x00001d80


	//   ....[1]....
        /*087c*/ 	.word	0x0000cb60


	//   ....[2]....
        /*0880*/ 	.word	0x0000ccb0


	//   ....[3]....
        /*0884*/ 	.word	0x0000cda0


	//   ....[4]....
        /*0888*/ 	.word	0x0000dc30


	//----- nvinfo : EIATTR_MBARRIER_INSTR_OFFSETS
	.align		4
.L_1170:
        /*088c*/ 	.byte	0x04, 0x39
        /*088e*/ 	.short	(.L_1172 - .L_1171)


	//   ....[0]....
.L_1171:
        /*0890*/ 	.word	0x00000180
        /*0894*/ 	.word	0x000000ff
        /*0898*/ 	.word	0x00022800
        /*089c*/ 	.short	0x0100
        /*089e*/ 	.byte	0x08
	.zero		1


	//   ....[1]....
        /*08a0*/ 	.word	0x00000190
        /*08a4*/ 	.word	0x000000ff
        /*08a8*/ 	.word	0x00022820
        /*08ac*/ 	.short	0x0100
        /*08ae*/ 	.byte	0x08
	.zero		1


	//   ....[2]....
        /*08b0*/ 	.word	0x00000280
        /*08b4*/ 	.word	0x000000ff
        /*08b8*/ 	.word	0x00022830
        /*08bc*/ 	.short	0x0100
        /*08be*/ 	.byte	0x08
	.zero		1


	//   ....[3]....
        /*08c0*/ 	.word	0x00000290
        /*08c4*/ 	.word	0x000000ff
        /*08c8*/ 	.word	0x00022840
        /*08cc*/ 	.short	0x0100
        /*08ce*/ 	.byte	0x08
	.zero		1


	//   ....[4]....
        /*08d0*/ 	.word	0x000002a0
        /*08d4*/ 	.word	0x000000ff
        /*08d8*/ 	.word	0x00022838
        /*08dc*/ 	.short	0x0100
        /*08de*/ 	.byte	0x08
	.zero		1


	//   ....[5]....
        /*08e0*/ 	.word	0x000002b0
        /*08e4*/ 	.word	0x000000ff
        /*08e8*/ 	.word	0x00022848
        /*08ec*/ 	.short	0x0100
        /*08ee*/ 	.byte	0x08
	.zero		1


	//   ....[6]....
        /*08f0*/ 	.word	0x000003e0
        /*08f4*/ 	.word	0x000000ff
        /*08f8*/ 	.word	0x00022850
        /*08fc*/ 	.short	0x0100
        /*08fe*/ 	.byte	0x08
	.zero		1


	//   ....[7]....
        /*0900*/ 	.word	0x000003f0
        /*0904*/ 	.word	0x000000ff
        /*0908*/ 	.word	0x00022860
        /*090c*/ 	.short	0x0100
        /*090e*/ 	.byte	0x08
	.zero		1


	//   ....[8]....
        /*0910*/ 	.word	0x00000400
        /*0914*/ 	.word	0x000000ff
        /*0918*/ 	.word	0x00022858
        /*091c*/ 	.short	0x0100
        /*091e*/ 	.byte	0x08
	.zero		1


	//   ....[9]....
        /*0920*/ 	.word	0x00000410
        /*0924*/ 	.word	0x000000ff
        /*0928*/ 	.word	0x00022868
        /*092c*/ 	.short	0x0100
        /*092e*/ 	.byte	0x08
	.zero		1


	//   ....[10]....
        /*0930*/ 	.word	0x00000500
        /*0934*/ 	.word	0x000000ff
        /*0938*/ 	.word	0x00022870
        /*093c*/ 	.short	0x0100
        /*093e*/ 	.byte	0x06
	.zero		1


	//   ....[11]....
        /*0940*/ 	.word	0x00000510
        /*0944*/ 	.word	0x000000ff
        /*0948*/ 	.word	0x00022880
        /*094c*/ 	.short	0x0100
        /*094e*/ 	.byte	0x06
	.zero		1


	//   ....[12]....
        /*0950*/ 	.word	0x00000520
        /*0954*/ 	.word	0x000000ff
        /*0958*/ 	.word	0x00022878
        /*095c*/ 	.short	0x0100
        /*095e*/ 	.byte	0x06
	.zero		1


	//   ....[13]....
        /*0960*/ 	.word	0x00000530
        /*0964*/ 	.word	0x000000ff
        /*0968*/ 	.word	0x00022888
        /*096c*/ 	.short	0x0100
        /*096e*/ 	.byte	0x06
	.zero		1


	//   ....[14]....
        /*0970*/ 	.word	0x00000660
        /*0974*/ 	.word	0x000000ff
        /*0978*/ 	.word	0x00022890
        /*097c*/ 	.short	0x0100
        /*097e*/ 	.byte	0x08
	.zero		1


	//   ....[15]....
        /*0980*/ 	.word	0x00000670
        /*0984*/ 	.word	0x000000ff
        /*0988*/ 	.word	0x000228a0
        /*098c*/ 	.short	0x0100
        /*098e*/ 	.byte	0x08
	.zero		1


	//   ....[16]....
        /*0990*/ 	.word	0x00000680
        /*0994*/ 	.word	0x000000ff
        /*0998*/ 	.word	0x00022898
        /*099c*/ 	.short	0x0100
        /*099e*/ 	.byte	0x08
	.zero		1


	//   ....[17]....
        /*09a0*/ 	.word	0x00000690
        /*09a4*/ 	.word	0x000000ff
        /*09a8*/ 	.word	0x000228a8
        /*09ac*/ 	.short	0x0100
        /*09ae*/ 	.byte	0x08
	.zero		1


	//   ....[18]....
        /*09b0*/ 	.word	0x000007d0
        /*09b4*/ 	.word	0x000000ff
        /*09b8*/ 	.word	0x000228b0
        /*09bc*/ 	.short	0x0100
        /*09be*/ 	.byte	0x08
	.zero		1


	//   ....[19]....
        /*09c0*/ 	.word	0x000007e0
        /*09c4*/ 	.word	0x000000ff
        /*09c8*/ 	.word	0x000228c0
        /*09cc*/ 	.short	0x0100
        /*09ce*/ 	.byte	0x08
	.zero		1


	//   ....[20]....
        /*09d0*/ 	.word	0x000007f0
        /*09d4*/ 	.word	0x000000ff
        /*09d8*/ 	.word	0x000228b8
        /*09dc*/ 	.short	0x0100
        /*09de*/ 	.byte	0x08
	.zero		1


	//   ....[21]....
        /*09e0*/ 	.word	0x00000800
        /*09e4*/ 	.word	0x000000ff
        /*09e8*/ 	.word	0x000228c8
        /*09ec*/ 	.short	0x0100
        /*09ee*/ 	.byte	0x08
	.zero		1


	//   ....[22]....
        /*09f0*/ 	.word	0x00001e30
        /*09f4*/ 	.word	0x00000007
        /*09f8*/ 	.word	0x00022800
        /*09fc*/ 	.short	0x010a
        /*09fe*/ 	.byte	0x3f
	.zero		1


	//   ....[23]....
        /*0a00*/ 	.word	0x00001f00
        /*0a04*/ 	.word	0x000000ff
        /*0a08*/ 	.word	0x00022830
        /*0a0c*/ 	.short	0x010a
        /*0a0e*/ 	.byte	0x16
	.zero		1


	//   ....[24]....
        /*0a10*/ 	.word	0x00001f40
        /*0a14*/ 	.word	0x000000ff
        /*0a18*/ 	.word	0x00022830
        /*0a1c*/ 	.short	0x010a
        /*0a1e*/ 	.byte	0x16
	.zero		1


	//   ....[25]....
        /*0a20*/ 	.word	0x00002770
        /*0a24*/ 	.word	0x000000ff
        /*0a28*/ 	.word	0x00000000
        /*0a2c*/ 	.short	0x0101
        /*0a2e*/ 	.byte	0x06
	.zero		1


	//   ....[26]....
        /*0a30*/ 	.word	0x00003b40
        /*0a34*/ 	.word	0x000000ff
        /*0a38*/ 	.word	0x00022850
        /*0a3c*/ 	.short	0x010a
        /*0a3e*/ 	.byte	0x16
	.zero		1


	//   ....[27]....
        /*0a40*/ 	.word	0x00003b80
        /*0a44*/ 	.word	0x000000ff
        /*0a48*/ 	.word	0x00022850
        /*0a4c*/ 	.short	0x010a
        /*0a4e*/ 	.byte	0x16
	.zero		1


	//   ....[28]....
        /*0a50*/ 	.word	0x00003e90
        /*0a54*/ 	.word	0x000000ff
        /*0a58*/ 	.word	0x00000000
        /*0a5c*/ 	.short	0x0101
        /*0a5e*/ 	.byte	0x16
	.zero		1


	//   ....[29]....
        /*0a60*/ 	.word	0x00004020
        /*0a64*/ 	.word	0x000000ff
        /*0a68*/ 	.word	0x00022830
        /*0a6c*/ 	.short	0x010a
        /*0a6e*/ 	.byte	0x19
	.zero		1


	//   ....[30]....
        /*0a70*/ 	.word	0x00004060
        /*0a74*/ 	.word	0x000000ff
        /*0a78*/ 	.word	0x00022830
        /*0a7c*/ 	.short	0x010a
        /*0a7e*/ 	.byte	0x19
	.zero		1


	//   ....[31]....
        /*0a80*/ 	.word	0x00004530
        /*0a84*/ 	.word	0x000000ff
        /*0a88*/ 	.word	0x00000000
        /*0a8c*/ 	.short	0x0101
        /*0a8e*/ 	.byte	0x06
	.zero		1


	//   ....[32]....
        /*0a90*/ 	.word	0x00005f00
        /*0a94*/ 	.word	0x000000ff
        /*0a98*/ 	.word	0x00022850
        /*0a9c*/ 	.short	0x010a
        /*0a9e*/ 	.byte	0x19
	.zero		1


	//   ....[33]....
        /*0aa0*/ 	.word	0x00005f40
        /*0aa4*/ 	.word	0x000000ff
        /*0aa8*/ 	.word	0x00022850
        /*0aac*/ 	.short	0x010a
        /*0aae*/ 	.byte	0x19
	.zero		1


	//   ....[34]....
        /*0ab0*/ 	.word	0x00006250
        /*0ab4*/ 	.word	0x000000ff
        /*0ab8*/ 	.word	0x00000000
        /*0abc*/ 	.short	0x0101
        /*0abe*/ 	.byte	0x19
	.zero		1


	//   ....[35]....
        /*0ac0*/ 	.word	0x00008980
        /*0ac4*/ 	.word	0x000000ff
        /*0ac8*/ 	.word	0x00000000
        /*0acc*/ 	.short	0x0101
        /*0ace*/ 	.byte	0x08
	.zero		1


	//   ....[36]....
        /*0ad0*/ 	.word	0x00009190
        /*0ad4*/ 	.word	0x000000ff
        /*0ad8*/ 	.word	0x00000000
        /*0adc*/ 	.short	0x0101
        /*0ade*/ 	.byte	0x08
	.zero		1


	//   ....[37]....
        /*0ae0*/ 	.word	0x0000d290
        /*0ae4*/ 	.word	0x00000021
        /*0ae8*/ 	.word	0x00022840
        /*0aec*/ 	.short	0x010a
        /*0aee*/ 	.byte	0x3f
	.zero		1


	//   ....[38]....
        /*0af0*/ 	.word	0x0000d8c0
        /*0af4*/ 	.word	0x00000021
        /*0af8*/ 	.word	0x00022830
        /*0afc*/ 	.short	0x0107
        /*0afe*/ 	.byte	0x3f
	.zero		1


	//   ....[39]....
        /*0b00*/ 	.word	0x0000d9a0
        /*0b04*/ 	.word	0x00000021
        /*0b08*/ 	.word	0x00022830
        /*0b0c*/ 	.short	0x0101
        /*0b0e*/ 	.byte	0x3f
	.zero		1


	//   ....[40]....
        /*0b10*/ 	.word	0x0000e4e0
        /*0b14*/ 	.word	0x00000016
        /*0b18*/ 	.word	0x00022800
        /*0b1c*/ 	.short	0x0107
        /*0b1e*/ 	.byte	0x3f
	.zero		1


	//   ....[41]....
        /*0b20*/ 	.word	0x0000e5d0
        /*0b24*/ 	.word	0x00000016
        /*0b28*/ 	.word	0x00022800
        /*0b2c*/ 	.short	0x0101
        /*0b2e*/ 	.byte	0x3f
	.zero		1


	//   ....[42]....
        /*0b30*/ 	.word	0x0000e5f0
        /*0b34*/ 	.word	0x00000016
        /*0b38*/ 	.word	0x00022820
        /*0b3c*/ 	.short	0x010a
        /*0b3e*/ 	.byte	0x3f
	.zero		1


	//   ....[43]....
        /*0b40*/ 	.word	0x0000e680
        /*0b44*/ 	.word	0x00000021
        /*0b48*/ 	.word	0x00022860
        /*0b4c*/ 	.short	0x010a
        /*0b4e*/ 	.byte	0x3f
	.zero		1


	//   ....[44]....
        /*0b50*/ 	.word	0x0000ed60
        /*0b54*/ 	.word	0x00000021
        /*0b58*/ 	.word	0x00022850
        /*0b5c*/ 	.short	0x0107
        /*0b5e*/ 	.byte	0x3f
	.zero		1


	//   ....[45]....
        /*0b60*/ 	.word	0x0000ee30
        /*0b64*/ 	.word	0x00000021
        /*0b68*/ 	.word	0x00022850
        /*0b6c*/ 	.short	0x0101
        /*0b6e*/ 	.byte	0x3f
	.zero		1


	//   ....[46]....
        /*0b70*/ 	.word	0x0000f180
        /*0b74*/ 	.word	0x0000000a
        /*0b78*/ 	.word	0x00022840
        /*0b7c*/ 	.short	0x010a
        /*0b7e*/ 	.byte	0x3f
	.zero		1


	//   ....[47]....
        /*0b80*/ 	.word	0x0000f530
        /*0b84*/ 	.word	0x0000000a
        /*0b88*/ 	.word	0x00022830
        /*0b8c*/ 	.short	0x0107
        /*0b8e*/ 	.byte	0x3f
	.zero		1


	//   ....[48]....
        /*0b90*/ 	.word	0x0000f5f0
        /*0b94*/ 	.word	0x0000000a
        /*0b98*/ 	.word	0x00022830
        /*0b9c*/ 	.short	0x0101
        /*0b9e*/ 	.byte	0x3f
	.zero		1


	//   ....[49]....
        /*0ba0*/ 	.word	0x0000f620
        /*0ba4*/ 	.word	0x0000000a
        /*0ba8*/ 	.word	0x00022860
        /*0bac*/ 	.short	0x010a
        /*0bae*/ 	.byte	0x3f
	.zero		1


	//   ....[50]....
        /*0bb0*/ 	.word	0x0000fb20
        /*0bb4*/ 	.word	0x0000000a
        /*0bb8*/ 	.word	0x00022850
        /*0bbc*/ 	.short	0x0107
        /*0bbe*/ 	.byte	0x3f
	.zero		1


	//   ....[51]....
        /*0bc0*/ 	.word	0x0000fbe0
        /*0bc4*/ 	.word	0x0000000a
        /*0bc8*/ 	.word	0x00022850
        /*0bcc*/ 	.short	0x0101
        /*0bce*/ 	.byte	0x3f
	.zero		1


	//   ....[52]....
        /*0bd0*/ 	.word	0x00010a60
        /*0bd4*/ 	.word	0x00000007
        /*0bd8*/ 	.word	0x00022820
        /*0bdc*/ 	.short	0x010a
        /*0bde*/ 	.byte	0x3f
	.zero		1


	//   ....[53]....
        /*0be0*/ 	.word	0x00010be0
        /*0be4*/ 	.word	0x00000005
        /*0be8*/ 	.word	0x00022840
        /*0bec*/ 	.short	0x010a
        /*0bee*/ 	.byte	0x3f
	.zero		1


	//   ....[54]....
        /*0bf0*/ 	.word	0x00010c80
        /*0bf4*/ 	.word	0x00000003
        /*0bf8*/ 	.word	0x00022840
        /*0bfc*/ 	.short	0x010a
        /*0bfe*/ 	.byte	0x3f
	.zero		1


	//   ....[55]....
        /*0c00*/ 	.word	0x00010cc0
        /*0c04*/ 	.word	0x00000005
        /*0c08*/ 	.word	0x00022860
        /*0c0c*/ 	.short	0x010a
        /*0c0e*/ 	.byte	0x3f
	.zero		1


	//   ....[56]....
        /*0c10*/ 	.word	0x00010d00
        /*0c14*/ 	.word	0x00000003
        /*0c18*/ 	.word	0x00022860
        /*0c1c*/ 	.short	0x010a
        /*0c1e*/ 	.byte	0x3f
	.zero		1


	//   ....[57]....
        /*0c20*/ 	.word	0x00010d60
        /*0c24*/ 	.word	0x00000007
        /*0c28*/ 	.word	0x00022800
        /*0c2c*/ 	.short	0x010a
        /*0c2e*/ 	.byte	0x3f
	.zero		1


	//   ....[58]....
        /*0c30*/ 	.word	0x00010dc0
        /*0c34*/ 	.word	0x00000000
        /*0c38*/ 	.word	0x00022830
        /*0c3c*/ 	.short	0x010a
        /*0c3e*/ 	.byte	0x3f
	.zero		1


	//   ....[59]....
        /*0c40*/ 	.word	0x00010e20
        /*0c44*/ 	.word	0x0000000a
        /*0c48*/ 	.word	0x00022850
        /*0c4c*/ 	.short	0x010a
        /*0c4e*/ 	.byte	0x3f
	.zero		1


	//   ....[60]....
        /*0c50*/ 	.word	0x00010e80
        /*0c54*/ 	.word	0x00000000
        /*0c58*/ 	.word	0x00022830
        /*0c5c*/ 	.short	0x010a
        /*0c5e*/ 	.byte	0x3f
	.zero		1


	//   ....[61]....
        /*0c60*/ 	.word	0x00010ee0
        /*0c64*/ 	.word	0x00000008
        /*0c68*/ 	.word	0x00022850
        /*0c6c*/ 	.short	0x010a
        /*0c6e*/ 	.byte	0x3f
	.zero		1


	//   ....[62]....
        /*0c70*/ 	.word	0x00011000
        /*0c74*/ 	.word	0x00000021
        /*0c78*/ 	.word	0x00022840
        /*0c7c*/ 	.short	0x010a
        /*0c7e*/ 	.byte	0x3f
	.zero		1


	//   ....[63]....
        /*0c80*/ 	.word	0x000122d0
        /*0c84*/ 	.word	0x00000016
        /*0c88*/ 	.word	0x00022820
        /*0c8c*/ 	.short	0x010a
        /*0c8e*/ 	.byte	0x3f
	.zero		1


	//   ....[64]....
        /*0c90*/ 	.word	0x00012320
        /*0c94*/ 	.word	0x00000021
        /*0c98*/ 	.word	0x00022860
        /*0c9c*/ 	.short	0x010a
        /*0c9e*/ 	.byte	0x3f
	.zero		1


	//   ....[65]....
        /*0ca0*/ 	.word	0x00012c90
        /*0ca4*/ 	.word	0x0000000a
        /*0ca8*/ 	.word	0x00022840
        /*0cac*/ 	.short	0x010a
        /*0cae*/ 	.byte	0x3f
	.zero		1


	//   ....[66]....
        /*0cb0*/ 	.word	0x00013360
        /*0cb4*/ 	.word	0x0000000a
        /*0cb8*/ 	.word	0x00022860
        /*0cbc*/ 	.short	0x010a
        /*0cbe*/ 	.byte	0x3f
	.zero		1


	//   ....[67]....
        /*0cc0*/ 	.word	0x000144c0
        /*0cc4*/ 	.word	0x00000007
        /*0cc8*/ 	.word	0x00022820
        /*0ccc*/ 	.short	0x010a
        /*0cce*/ 	.byte	0x3f
	.zero		1


	//   ....[68]....
        /*0cd0*/ 	.word	0x00014660
        /*0cd4*/ 	.word	0x00000005
        /*0cd8*/ 	.word	0x00022840
        /*0cdc*/ 	.short	0x010a
        /*0cde*/ 	.byte	0x3f
	.zero		1


	//   ....[69]....
        /*0ce0*/ 	.word	0x000146b0
        /*0ce4*/ 	.word	0x00000003
        /*0ce8*/ 	.word	0x00022840
        /*0cec*/ 	.short	0x010a
        /*0cee*/ 	.byte	0x3f
	.zero		1


	//   ....[70]....
        /*0cf0*/ 	.word	0x00014700
        /*0cf4*/ 	.word	0x00000005
        /*0cf8*/ 	.word	0x00022860
        /*0cfc*/ 	.short	0x010a
        /*0cfe*/ 	.byte	0x3f
	.zero		1


	//----- nvinfo : EIATTR_NUM_MBARRIERS
	.align		4
.L_1172:
        /*0d00*/ 	.byte	0x03, 0x38
        /*0d02*/ 	.short	0x0016


	//----- nvinfo : EIATTR_EXIT_INSTR_OFFSETS
	.align		4
        /*0d04*/ 	.byte	0x04, 0x1c
        /*0d06*/ 	.short	(.L_1174 - .L_1173)


	//   ....[0]....
.L_1173:
        /*0d08*/ 	.word	0x000009a0


	//   ....[1]....
        /*0d0c*/ 	.word	0x0000b4d0


	//   ....[2]....
        /*0d10*/ 	.word	0x00010d50


	//----- nvinfo : EIATTR_MAX_THREADS
	.align		4
.L_1174:
        /*0d14*/ 	.byte	0x04, 0x05
        /*0d16*/ 	.short	(.L_1176 - .L_1175)
.L_1175:
        /*0d18*/ 	.word	0x00000180
        /*0d1c*/ 	.word	0x00000001
        /*0d20*/ 	.word	0x00000001


	//----- nvinfo : EIATTR_CRS_STACK_SIZE
	.align		4
.L_1176:
        /*0d24*/ 	.byte	0x04, 0x1e
        /*0d26*/ 	.short	(.L_1178 - .L_1177)
.L_1177:
        /*0d28*/ 	.word	0x00000000


	//----- nvinfo : EIATTR_CBANK_PARAM_SIZE
	.align		4
.L_1178:
        /*0d2c*/ 	.byte	0x03, 0x19
        /*0d2e*/ 	.short	0x0af0


	//----- nvinfo : EIATTR_PARAM_CBANK
	.align		4
        /*0d30*/ 	.byte	0x04, 0x0a
        /*0d32*/ 	.short	(.L_1180 - .L_1179)
	.align		4
.L_1179:
        /*0d34*/ 	.word	index@(.nv.constant0._ZN7cutlass13device_kernelIN5flash11enable_sm90INS1_16FlashAttnFwdSm90INS1_25CollectiveMainloopFwdSm90ILi2EN4cute5tupleIJNS5_1CILi1EEES8_S8_EEENS6_IJNS7_ILi128EEENS7_ILi96EEENS7_ILi64EEEEEELi256ENS_6half_tEfNS_4arch4Sm90ELb0ELb0ELb1ELb1ELb1ELb0ELb0ELb1ELb0ELb1ELb1ELb0EEENS1_21CollectiveEpilogueFwdINS6_IJSA_NS7_ILi256EEESB_EEES9_SE_SG_Li256ELb1ELb1ELb1ELb0EEENS1_36VarlenDynamicPersistentTileSchedulerILi128ELi96ELi256ELi128ELb1ELb1ELb1ELb0ELb1ELb1EEEEEEEEEvNT_6ParamsE)
        /*0d38*/ 	.short	0x0210
        /*0d3a*/ 	.short	0x0af0


	//----- nvinfo : EIATTR_SW_WAR
	.align		4
.L_1180:
        /*0d3c*/ 	.byte	0x04, 0x36
        /*0d3e*/ 	.short	(.L_1182 - .L_1181)
.L_1181:
        /*0d40*/ 	.word	0x00000008
.L_1182:


//--------------------- .nv.info._ZN7cutlass13device_kernelIN5flash11enable_sm90INS1_16FlashAttnFwdSm90INS1_25CollectiveMainloopFwdSm90ILi2EN4cute5tupleIJNS5_1CILi1EEES8_S8_EEENS6_IJNS7_ILi128EEENS7_ILi96EEENS7_ILi64EEEEEELi256ENS_6half_tEfNS_4arch4Sm90ELb0ELb0ELb1ELb1ELb1ELb1ELb0ELb1ELb0ELb1ELb1ELb0EEENS1_21CollectiveEpilogueFwdINS6_IJSA_NS7_ILi256EEESB_EEES9_SE_SG_Li256ELb1ELb1ELb1ELb0EEENS1_36VarlenDynamicPersistentTileSchedulerILi128ELi96ELi256ELi128ELb1ELb1ELb1ELb0ELb1ELb1EEEEEEEEEvNT_6ParamsE --------------------------
	.section	.nv.info._ZN7cutlass13device_kernelIN5flash11enable_sm90INS1_16FlashAttnFwdSm90INS1_25CollectiveMainloopFwdSm90ILi2EN4cute5tupleIJNS5_1CILi1EEES8_S8_EEENS6_IJNS7_ILi128EEENS7_ILi96EEENS7_ILi64EEEEEELi256ENS_6half_tEfNS_4arch4Sm90ELb0ELb0ELb1ELb1ELb1ELb1ELb0ELb1ELb0ELb1ELb1ELb0EEENS1_21CollectiveEpilogueFwdINS6_IJSA_NS7_ILi256EEESB_EEES9_SE_SG_Li256ELb1ELb1ELb1ELb0EEENS1_36VarlenDynamicPersistentTileSchedulerILi128ELi96ELi256ELi128ELb1ELb1ELb1ELb0ELb1ELb1EEEEEEEEEvNT_6ParamsE,"",@"SHT_CUDA_INFO"
	.sectionflags	@""
	.align	4


	//----- nvinfo : EIATTR_CUDA_API_VERSION
	.align		4
        /*0000*/ 	.byte	0x04, 0x37
        /*0002*/ 	.short	(.L_1184 - .L_1183)
.L_1183:
        /*0004*/ 	.word	0x00000082


	//----- nvinfo : EIATTR_KPARAM_INFO
	.align		4
.L_1184:
        /*0008*/ 	.byte	0x04, 0x17
        /*000a*/ 	.short	(.L_1186 - .L_1185)
.L_1185:
        /*000c*/ 	.word	0x00000000
        /*0010*/ 	.short	0x0000
        /*0012*/ 	.short	0x0070
        /*0014*/ 	.byte	0x00, 0xf0, 0x01, 0x2a


	//----- nvinfo : EIATTR_SPARSE_MMA_MASK
	.align		4
.L_1186:
        /*0018*/ 	.byte	0x03, 0x50
        /*001a*/ 	.short	0x0000


	//----- nvinfo : EIATTR_MAXREG_COUNT
	.align		4
        /*001c*/ 	.byte	0x03, 0x1b
        /*001e*/ 	.short	0x00a8


	//----- nvinfo : EIATTR_NUM_BARRIERS
	.align		4
        /*0020*/ 	.byte	0x02, 0x4c
        /*0022*/ 	.byte	0x10
	.zero		1


	//----- nvinfo : EIATTR_EXTERNS
	.align		4
        /*0024*/ 	.byte	0x04, 0x0f
        /*0026*/ 	.short	(.L_1188 - .L_1187)


	//   ....[0]....
	.align		4
.L_1187:
        /*0028*/ 	.word	index@(__assertfail)


	//----- nvinfo : EIATTR_ANNOTATIONS
	.align		4
.L_1188:
        /*002c*/ 	.byte	0x04, 0x55
        /*002e*/ 	.short	(.L_1190 - .L_1189)


	//   ....[0]....
.L_1189:
        /* <DEDUP_REMOVED lines=151> */


	//----- nvinfo : EIATTR_MERCURY_ISA_VERSION
	.align		4
.L_1190:
        /*0990*/ 	.byte	0x03, 0x5f
        /*0992*/ 	.short	0x0101


	//----- nvinfo : EIATTR_UNUSED_LOAD_BYTE_OFFSET
	.align		4
        /*0994*/ 	.byte	0x04, 0x44
        /*0996*/ 	.short	(.L_1192 - .L_1191)


	//   ....[0]....
.L_1191:
        /*0998*/ 	.word	0x00000a40
        /*099c*/ 	.word	0x0000fff0


	//   ....[1]....
        /*09a0*/ 	.word	0x0000e850
        /*09a4*/ 	.word	0x0000fff0


	//----- nvinfo : EIATTR_INT_WARP_WIDE_INSTR_OFFSETS
	.align		4
.L_1192:
        /*09a8*/ 	.byte	0x04, 0x31
        /*09aa*/ 	.short	(.L_1194 - .L_1193)


	//   ....[0]....
.L_1193:
        /*09ac*/ 	.word	0x00000120


	//   ....[1]....
        /*09b0*/ 	.word	0x000001c0


	//   ....[2]....
        /*09b4*/ 	.word	0x00000230


	//   ....[3]....
        /*09b8*/ 	.word	0x000165d0


	//   ....[4]....
        /*09bc*/ 	.word	0x00016660


	//   ....[5]....
        /*09c0*/ 	.word	0x00019a20


	//   ....[6]....
        /*09c4*/ 	.word	0x00019ab0


	//----- nvinfo : EIATTR_COOP_GROUP_MASK_REGIDS
	.align		4
.L_1194:
        /*09c8*/ 	.byte	0x04, 0x29
        /*09ca*/ 	.short	(.L_1196 - .L_1195)


	//   ....[0]....
.L_1195:
        /*09cc*/ 	.word	0xffffffff


	//   ....[1]....
        /*09d0*/ 	.word	0xffffffff


	//   ....[2]....
        /*09d4*/ 	.word	0xffffffff


	//   ....[3]....
        /*09d8*/ 	.word	0xffffffff


	//   ....[4]....
        /*09dc*/ 	.word	0xffffffff


	//   ....[5]....
        /*09e0*/ 	.word	0xffffffff


	//   ....[6]....
        /*09e4*/ 	.word	0xffffffff


	//   ....[7]....
        /*09e8*/ 	.word	0xffffffff


	//   ....[8]....
        /*09ec*/ 	.word	0xffffffff


	//   ....[9]....
        /*09f0*/ 	.word	0xffffffff


	//   ....[10]....
        /*09f4*/ 	.word	0xffffffff


	//   ....[11]....
        /*09f8*/ 	.word	0xffffffff


	//   ....[12]....
        /*09fc*/ 	.word	0xffffffff


	//   ....[13]....
        /*0a00*/ 	.word	0xffffffff


	//   ....[14]....
        /*0a04*/ 	.word	0xffffffff


	//   ....[15]....
        /*0a08*/ 	.word	0xffffffff


	//   ....[16]....
        /*0a0c*/ 	.word	0xffffffff


	//   ....[17]....
        /*0a10*/ 	.word	0xffffffff


	//   ....[18]....
        /*0a14*/ 	.word	0xffffffff


	//   ....[19]....
        /*0a18*/ 	.word	0xffffffff


	//   ....[20]....
        /*0a1c*/ 	.word	0xffffffff


	//   ....[21]....
        /*0a20*/ 	.word	0xffffffff


	//   ....[22]....
        /*0a24*/ 	.word	0xffffffff


	//   ....[23]....
        /*0a28*/ 	.word	0xffffffff


	//   ....[24]....
        /*0a2c*/ 	.word	0xffffffff


	//   ....[25]....
        /*0a30*/ 	.word	0xffffffff


	//   ....[26]....
        /*0a34*/ 	.word	0xffffffff


	//   ....[27]....
        /*0a38*/ 	.word	0xffffffff


	//   ....[28]....
        /*0a3c*/ 	.word	0xffffffff


	//   ....[29]....
        /*0a40*/ 	.word	0xffffffff


	//   ....[30]....
        /*0a44*/ 	.word	0xffffffff


	//   ....[31]....
        /*0a48*/ 	.word	0xffffffff


	//   ....[32]....
        /*0a4c*/ 	.word	0xffffffff


	//   ....[33]....
        /*0a50*/ 	.word	0xffffffff


	//   ....[34]....
        /*0a54*/ 	.word	0xffffffff


	//   ....[35]....
        /*0a58*/ 	.word	0xffffffff


	//   ....[36]....
        /*0a5c*/ 	.word	0xffffffff


	//   ....[37]....
        /*0a60*/ 	.word	0xffffffff


	//   ....[38]....
        /*0a64*/ 	.word	0xffffffff


	//   ....[39]....
        /*0a68*/ 	.word	0xffffffff


	//   ....[40]....
        /*0a6c*/ 	.word	0xffffffff


	//   ....[41]....
        /*0a70*/ 	.word	0xffffffff


	//   ....[42]....
        /*0a74*/ 	.word	0xffffffff


	//   ....[43]....
        /*0a78*/ 	.word	0xffffffff


	//   ....[44]....
        /*0a7c*/ 	.word	0xffffffff


	//   ....[45]....
        /*0a80*/ 	.word	0xffffffff


	//   ....[46]....
        /*0a84*/ 	.word	0xffffffff


	//   ....[47]....
        /*0a88*/ 	.word	0xffffffff


	//   ....[48]....
        /*0a8c*/ 	.word	0xffffffff


	//   ....[49]....
        /*0a90*/ 	.word	0xffffffff


	//   ....[50]....
        /*0a94*/ 	.word	0xffffffff


	//   ....[51]....
        /*0a98*/ 	.word	0xffffffff


	//   ....[52]....
        /*0a9c*/ 	.word	0xffffffff


	//   ....[53]....
        /*0aa0*/ 	.word	0xffffffff


	//   ....[54]....
        /*0aa4*/ 	.word	0xffffffff


	//   ....[55]....
        /*0aa8*/ 	.word	0xffffffff


	//   ....[56]....
        /*0aac*/ 	.word	0xffffffff


	//   ....[57]....
        /*0ab0*/ 	.word	0xffffffff


	//   ....[58]....
        /*0ab4*/ 	.word	0xffffffff


	//   ....[59]....
        /*0ab8*/ 	.word	0xffffffff


	//   ....[60]....
        /*0abc*/ 	.word	0xffffffff


	//   ....[61]....
        /*0ac0*/ 	.word	0xffffffff


	//   ....[62]....
        /*0ac4*/ 	.word	0xffffffff


	//   ....[63]....
        /*0ac8*/ 	.word	0xffffffff


	//   ....[64]....
        /*0acc*/ 	.word	0xffffffff


	//   ....[65]....
        /*0ad0*/ 	.word	0xffffffff


	//   ....[66]....
        /*0ad4*/ 	.word	0xffffffff


	//   ....[67]....
        /*0ad8*/ 	.word	0xffffffff


	//   ....[68]....
        /*0adc*/ 	.word	0xffffffff


	//   ....[69]....
        /*0ae0*/ 	.word	0xffffffff


	//   ....[70]....
        /*0ae4*/ 	.word	0xffffffff


	//   ....[71]....
        /*0ae8*/ 	.word	0xffffffff


	//   ....[72]....
        /*0aec*/ 	.word	0xffffffff


	//   ....[73]....
        /*0af0*/ 	.word	0xffffffff


	//   ....[74]....
        /*0af4*/ 	.word	0xffffffff


	//   ....[75]....
        /*0af8*/ 	.word	0xffffffff


	//   ....[76]....
        /*0afc*/ 	.word	0xffffffff


	//   ....[77]....
        /*0b00*/ 	.word	0xffffffff


	//   ....[78]....
        /*0b04*/ 	.word	0xffffffff


	//   ....[79]....
        /*0b08*/ 	.word	0xffffffff


	//   ....[80]....
        /*0b0c*/ 	.word	0xffffffff


	//   ....[81]....
        /*0b10*/ 	.word	0xffffffff


	//   ....[82]....
        /*0b14*/ 	.word	0xffffffff


	//   ....[83]....
        /*0b18*/ 	.word	0xffffffff


	//   ....[84]....
        /*0b1c*/ 	.word	0xffffffff


	//   ....[85]....
        /*0b20*/ 	.word	0xffffffff


	//   ....[86]....
        /*0b24*/ 	.word	0xffffffff


	//   ....[87]....
        /*0b28*/ 	.word	0xffffffff


	//   ....[88]....
        /*0b2c*/ 	.word	0xffffffff


	//   ....[89]....
        /*0b30*/ 	.word	0xffffffff


	//   ....[90]....
        /*0b34*/ 	.word	0xffffffff


	//   ....[91]....
        /*0b38*/ 	.word	0xffffffff


	//   ....[92]....
        /*0b3c*/ 	.word	0xffffffff


	//   ....[93]....
        /*0b40*/ 	.word	0xffffffff


	//   ....[94]....
        /*0b44*/ 	.word	0xffffffff


	//   ....[95]....
        /*0b48*/ 	.word	0xffffffff


	//   ....[96]....
        /*0b4c*/ 	.word	0xffffffff


	//   ....[97]....
        /*0b50*/ 	.word	0xffffffff


	//   ....[98]....
        /*0b54*/ 	.word	0xffffffff


	//   ....[99]....
        /*0b58*/ 	.word	0xffffffff


	//   ....[100]....
        /*0b5c*/ 	.word	0xffffffff


	//   ....[101]....
        /*0b60*/ 	.word	0xffffffff


	//   ....[102]....
        /*0b64*/ 	.word	0xffffffff


	//   ....[103]....
        /*0b68*/ 	.word	0xffffffff


	//   ....[104]....
        /*0b6c*/ 	.word	0xffffffff


	//   ....[105]....
        /*0b70*/ 	.word	0xffffffff


	//   ....[106]....
        /*0b74*/ 	.word	0xffffffff


	//   ....[107]....
        /*0b78*/ 	.word	0xffffffff


	//   ....[108]....
        /*0b7c*/ 	.word	0xffffffff


	//   ....[109]....
        /*0b80*/ 	.word	0xffffffff


	//   ....[110]....
        /*0b84*/ 	.word	0xffffffff


	//   ....[111]....
        /*0b88*/ 	.word	0xffffffff


	//   ....[112]....
        /*0b8c*/ 	.word	0xffffffff


	//   ....[113]....
        /*0b90*/ 	.word	0xffffffff


	//   ....[114]....
        /*0b94*/ 	.word	0xffffffff


	//   ....[115]....
        /*0b98*/ 	.word	0xffffffff


	//   ....[116]....
        /*0b9c*/ 	.word	0xffffffff


	//   ....[117]....
        /*0ba0*/ 	.word	0xffffffff


	//   ....[118]....
        /*0ba4*/ 	.word	0xffffffff


	//   ....[119]....
        /*0ba8*/ 	.word	0xffffffff


	//   ....[120]....
        /*0bac*/ 	.word	0xffffffff


	//   ....[121]....
        /*0bb0*/ 	.word	0xffffffff


	//   ....[122]....
        /*0bb4*/ 	.word	0xffffffff


	//   ....[123]....
        /*0bb8*/ 	.word	0xffffffff


	//   ....[124]....
        /*0bbc*/ 	.word	0xffffffff


	//   ....[125]....
        /*0bc0*/ 	.word	0xffffffff


	//   ....[126]....
        /*0bc4*/ 	.word	0xffffffff


	//   ....[127]....
        /*0bc8*/ 	.word	0xffffffff


	//   ....[128]....
        /*0bcc*/ 	.word	0xffffffff


	//   ....[129]....
        /*0bd0*/ 	.word	0xffffffff


	//   ....[130]....
        /*0bd4*/ 	.word	0xffffffff


	//   ....[131]....
        /*0bd8*/ 	.word	0xffffffff


	//   ....[132]....
        /*0bdc*/ 	.word	0xffffffff


	//   ....[133]....
        /*0be0*/ 	.word	0xffffffff


	//   ....[134]....
        /*0be4*/ 	.word	0xffffffff


	//   ....[135]....
        /*0be8*/ 	.word	0xffffffff


	//   ....[136]....
        /*0bec*/ 	.word	0xffffffff


	//   ....[137]....
        /*0bf0*/ 	.word	0xffffffff


	//   ....[138]....
        /*0bf4*/ 	.word	0xffffffff


	//   ....[139]....
        /*0bf8*/ 	.word	0xffffffff


	//   ....[140]....
        /*0bfc*/ 	.word	0xffffffff


	//   ....[141]....
        /*0c00*/ 	.word	0xffffffff


	//   ....[142]....
        /*0c04*/ 	.word	0xffffffff


	//   ....[143]....
        /*0c08*/ 	.word	0xffffffff


	//   ....[144]....
        /*0c0c*/ 	.word	0xffffffff


	//   ....[145]....
        /*0c10*/ 	.word	0xffffffff


	//   ....[146]....
        /*0c14*/ 	.word	0xffffffff


	//   ....[147]....
        /*0c18*/ 	.word	0xffffffff


	//   ....[148]....
        /*0c1c*/ 	.word	0xffffffff


	//   ....[149]....
        /*0c20*/ 	.word	0xffffffff


	//   ....[150]....
        /*0c24*/ 	.word	0xffffffff


	//   ....[151]....
        /*0c28*/ 	.word	0xffffffff


	//   ....[152]....
        /*0c2c*/ 	.word	0xffffffff


	//   ....[153]....
        /*0c30*/ 	.word	0xffffffff


	//   ....[154]....
        /*0c34*/ 	.word	0xffffffff


	//   ....[155]....
        /*0c38*/ 	.word	0xffffffff


	//   ....[156]....
        /*0c3c*/ 	.word	0xffffffff


	//   ....[157]....
        /*0c40*/ 	.word	0xffffffff


	//   ....[158]....
        /*0c44*/ 	.word	0xffffffff


	//   ....[159]....
        /*0c48*/ 	.word	0xffffffff


	//   ....[160]....
        /*0c4c*/ 	.word	0xffffffff


	//   ....[161]....
        /*0c50*/ 	.word	0xffffffff


	//   ....[162]....
        /*0c54*/ 	.word	0xffffffff


	//   ....[163]....
        /*0c58*/ 	.word	0xffffffff


	//   ....[164]....
        /*0c5c*/ 	.word	0xffffffff


	//   ....[165]....
        /*0c60*/ 	.word	0xffffffff


	//   ....[166]....
        /*0c64*/ 	.word	0xffffffff


	//   ....[167]....
        /*0c68*/ 	.word	0xffffffff


	//   ....[168]....
        /*0c6c*/ 	.word	0xffffffff


	//   ....[169]....
        /*0c70*/ 	.word	0x0500000f


	//   ....[170]....
        /*0c74*/ 	.word	0x0500000f


	//   ....[171]....
        /*0c78*/ 	.word	0x0500000f


	//   ....[172]....
        /*0c7c*/ 	.word	0x0500000f


	//   ....[173]....
        /*0c80*/ 	.word	0x0500000f


	//   ....[174]....
        /*0c84*/ 	.word	0x0500000f


	//   ....[175]....
        /*0c88*/ 	.word	0x0500000f


	//   ....[176]....
        /*0c8c*/ 	.word	0x0500000f


	//   ....[177]....
        /*0c90*/ 	.word	0x0500000f


	//   ....[178]....
        /*0c94*/ 	.word	0x0500000f


	//   ....[179]....
        /*0c98*/ 	.word	0x0500000f


	//   ....[180]....
        /*0c9c*/ 	.word	0x0500000f


	//   ....[181]....
        /*0ca0*/ 	.word	0x0500000f


	//   ....[182]....
        /*0ca4*/ 	.word	0x0500000f


	//   ....[183]....
        /*0ca8*/ 	.word	0x0500000f


	//   ....[184]....
        /*0cac*/ 	.word	0x0500000f


	//   ....[185]....
        /*0cb0*/ 	.word	0x0500000f


	//   ....[186]....
        /*0cb4*/ 	.word	0x0500000f


	//   ....[187]....
        /*0cb8*/ 	.word	0x0500000f


	//   ....[188]....
        /*0cbc*/ 	.word	0x0500000f


	//   ....[189]....
        /*0cc0*/ 	.word	0x0500000f


	//   ....[190]....
        /*0cc4*/ 	.word	0x0500000f


	//   ....[191]....
        /*0cc8*/ 	.word	0x0500000f


	//   ....[192]....
        /*0ccc*/ 	.word	0x0500000f


	//   ....[193]....
        /*0cd0*/ 	.word	0x0500000f


	//   ....[194]....
        /*0cd4*/ 	.word	0x0500000f


	//   ....[195]....
        /*0cd8*/ 	.word	0x0500000f


	//   ....[196]....
        /*0cdc*/ 	.word	0x0500000f


	//   ....[197]....
        /*0ce0*/ 	.word	0x0500000f


	//   ....[198]....
        /*0ce4*/ 	.word	0x0500000f


	//   ....[199]....
        /*0ce8*/ 	.word	0x0500000f


	//   ....[200]....
        /*0cec*/ 	.word	0x0500000f


	//   ....[201]....
        /*0cf0*/ 	.word	0x0500000f


	//   ....[202]....
        /*0cf4*/ 	.word	0x0500000f


	//   ....[203]....
        /*0cf8*/ 	.word	0x0500000f


	//   ....[204]....
        /*0cfc*/ 	.word	0x0500000f


	//   ....[205]....
        /*0d00*/ 	.word	0x0500000f


	//   ....[206]....
        /*0d04*/ 	.word	0x0500000f


	//   ....[207]....
        /*0d08*/ 	.word	0x0500000f


	//   ....[208]....
        /*0d0c*/ 	.word	0x0500000f


	//   ....[209]....
        /*0d10*/ 	.word	0x0500000f


	//   ....[210]....
        /*0d14*/ 	.word	0x0500000f


	//   ....[211]....
        /*0d18*/ 	.word	0x0500000f


	//   ....[212]....
        /*0d1c*/ 	.word	0x0500000f


	//   ....[213]....
        /*0d20*/ 	.word	0x0500000f


	//   ....[214]....
        /*0d24*/ 	.word	0x0500000f


	//   ....[215]....
        /*0d28*/ 	.word	0x0500000f


	//   ....[216]....
        /*0d2c*/ 	.word	0x0500000f


	//   ....[217]....
        /*0d30*/ 	.word	0x0500000f


	//   ....[218]....
        /*0d34*/ 	.word	0x0500000f


	//   ....[219]....
        /*0d38*/ 	.word	0x0500000f


	//   ....[220]....
        /*0d3c*/ 	.word	0x0500000f


	//   ....[221]....
        /*0d40*/ 	.word	0x0500000f


	//   ....[222]....
        /*0d44*/ 	.word	0x0500000f


	//   ....[223]....
        /*0d48*/ 	.word	0x0500000f


	//   ....[224]....
        /*0d4c*/ 	.word	0x0500000f


	//   ....[225]....
        /*0d50*/ 	.word	0x0500000f


	//   ....[226]....
        /*0d54*/ 	.word	0x0500000f


	//   ....[227]....
        /*0d58*/ 	.word	0x0500000f


	//   ....[228]....
        /*0d5c*/ 	.word	0x0500000f


	//   ....[229]....
        /*0d60*/ 	.word	0x0500000f


	//   ....[230]....
        /*0d64*/ 	.word	0x0500000f


	//   ....[231]....
        /*0d68*/ 	.word	0x0500000f


	//   ....[232]....
        /*0d6c*/ 	.word	0x0500000f


	//   ....[233]....
        /*0d70*/ 	.word	0x0500000f


	//   ....[234]....
        /*0d74*/ 	.word	0x0500000f


	//   ....[235]....
        /*0d78*/ 	.word	0x0500000f


	//   ....[236]....
        /*0d7c*/ 	.word	0x0500000f


	//   ....[237]....
        /*0d80*/ 	.word	0x0500000f


	//   ....[238]....
        /*0d84*/ 	.word	0x0500000f


	//   ....[239]....
        /*0d88*/ 	.word	0x0500000f


	//   ....[240]....
        /*0d8c*/ 	.word	0x0500000f


	//   ....[241]....
        /*0d90*/ 	.word	0x0500000f


	//   ....[242]....
        /*0d94*/ 	.word	0x0500000f


	//   ....[243]....
        /*0d98*/ 	.word	0x0500000f


	//   ....[244]....
        /*0d9c*/ 	.word	0x0500000f


	//   ....[245]....
        /*0da0*/ 	.word	0x0500000f


	//   ....[246]....
        /*0da4*/ 	.word	0x0500000f


	//   ....[247]....
        /*0da8*/ 	.word	0x0500000f


	//   ....[248]....
        /*0dac*/ 	.word	0x0500000f


	//   ....[249]....
        /*0db0*/ 	.word	0x0500000f


	//   ....[250]....
        /*0db4*/ 	.word	0x0500000f


	//   ....[251]....
        /*0db8*/ 	.word	0x0500000f


	//   ....[252]....
        /*0dbc*/ 	.word	0x0500000f


	//   ....[253]....
        /*0dc0*/ 	.word	0x0500000f


	//   ....[254]....
        /*0dc4*/ 	.word	0x0500000f


	//   ....[255]....
        /*0dc8*/ 	.word	0x0500000f


	//   ....[0]....
        /*0dcc*/ 	.word	0x0500000f


	//   ....[1]....
        /*0dd0*/ 	.word	0x0500000f


	//   ....[2]....
        /*0dd4*/ 	.word	0x0500000f


	//   ....[3]....
        /*0dd8*/ 	.word	0x0500000f


	//   ....[4]....
        /*0ddc*/ 	.word	0x0500000f


	//   ....[5]....
        /*0de0*/ 	.word	0x0500000f


	//   ....[6]....
        /*0de4*/ 	.word	0x0500000f


	//   ....[7]....
        /*0de8*/ 	.word	0x0500000f


	//   ....[8]....
        /*0dec*/ 	.word	0x0500000f


	//   ....[9]....
        /*0df0*/ 	.word	0x0500000f


	//   ....[10]....
        /*0df4*/ 	.word	0x0500000f


	//   ....[11]....
        /*0df8*/ 	.word	0x0500000f


	//   ....[12]....
        /*0dfc*/ 	.word	0x0500000f


	//   ....[13]....
        /*0e00*/ 	.word	0x0500000f


	//   ....[14]....
        /*0e04*/ 	.word	0x0500000f


	//   ....[15]....
        /*0e08*/ 	.word	0x0500000f


	//   ....[16]....
        /*0e0c*/ 	.word	0x0500000f


	//   ....[17]....
        /*0e10*/ 	.word	0x0500000f


	//   ....[18]....
        /*0e14*/ 	.word	0x0500000f


	//   ....[19]....
        /*0e18*/ 	.word	0x0500000f


	//   ....[20]....
        /*0e1c*/ 	.word	0x0500000f


	//   ....[21]....
        /*0e20*/ 	.word	0x0500000f


	//   ....[22]....
        /*0e24*/ 	.word	0x0500000f


	//   ....[23]....
        /*0e28*/ 	.word	0x0500000f


	//   ....[24]....
        /*0e2c*/ 	.word	0x0500000f


	//   ....[25]....
        /*0e30*/ 	.word	0x0500000f


	//   ....[26]....
        /*0e34*/ 	.word	0x0500000f


	//   ....[27]....
        /*0e38*/ 	.word	0x0500000f


	//   ....[28]....
        /*0e3c*/ 	.word	0x0500000f


	//   ....[29]....
        /*0e40*/ 	.word	0x0500000f


	//   ....[30]....
        /*0e44*/ 	.word	0x0500000f


	//   ....[31]....
        /*0e48*/ 	.word	0x0500000f


	//   ....[32]....
        /*0e4c*/ 	.word	0x0500000f


	//   ....[33]....
        /*0e50*/ 	.word	0x0500000f


	//   ....[34]....
        /*0e54*/ 	.word	0x0500000f


	//   ....[35]....
        /*0e58*/ 	.word	0x0500000f


	//   ....[36]....
        /*0e5c*/ 	.word	0x0500000f


	//   ....[37]....
        /*0e60*/ 	.word	0x0500000f


	//   ....[38]....
        /*0e64*/ 	.word	0x0500000f


	//----- nvinfo : EIATTR_COOP_GROUP_INSTR_OFFSETS
	.align		4
.L_1196:
        /*0e68*/ 	.byte	0x04, 0x28
        /*0e6a*/ 	.short	(.L_1198 - .L_1197)


	//   ....[0]....
.L_1197:
        /*0e6c*/ 	.word	0x00000060


	//   ....[1]....
        /*0e70*/ 	.word	0x00000130


	//   ....[2]....
        /*0e74*/ 	.word	0x000001e0


	//   ....[3]....
        /*0e78*/ 	.word	0x000003a0


	//   ....[4]....
        /*0e7c*/ 	.word	0x00000500


	//   ....[5]....
        /*0e80*/ 	.word	0x00000620


	//   ....[6]....
        /*0e84*/ 	.word	0x00000780


	//   ....[7]....
        /*0e88*/ 	.word	0x00003780


	//   ....[8]....
        /*0e8c*/ 	.word	0x00003790


	//   ....[9]....
        /*0e90*/ 	.word	0x00003e90


	//   ....[10]....
        /*0e94*/ 	.word	0x00003ea0


	//   ....[11]....
        /*0e98*/ 	.word	0x00004a40


	//   ....[12]....
        /*0e9c*/ 	.word	0x00004a50


	//   ....[13]....
        /*0ea0*/ 	.word	0x000051d0


	//   ....[14]....
        /*0ea4*/ 	.word	0x000051e0


	//   ....[15]....
        /*0ea8*/ 	.word	0x00005b90


	//   ....[16]....
        /*0eac*/ 	.word	0x00005ba0


	//   ....[17]....
        /*0eb0*/ 	.word	0x00005cb0


	//   ....[18]....
        /*0eb4*/ 	.word	0x00005cc0


	//   ....[19]....
        /*0eb8*/ 	.word	0x00006060


	//   ....[20]....
        /*0ebc*/ 	.word	0x00006090


	//   ....[21]....
        /*0ec0*/ 	.word	0x00006360


	//   ....[22]....
        /*0ec4*/ 	.word	0x00006380


	//   ....[23]....
        /*0ec8*/ 	.word	0x00006f40


	//   ....[24]....
        /*0ecc*/ 	.word	0x000074f0


	//   ....[25]....
        /*0ed0*/ 	.word	0x00007500


	//   ....[26]....
        /*0ed4*/ 	.word	0x00007510


	//   ....[27]....
        /*0ed8*/ 	.word	0x00007520


	//   ....[28]....
        /*0edc*/ 	.word	0x00008570


	//   ....[29]....
        /*0ee0*/ 	.word	0x00008580


	//   ....[30]....
        /*0ee4*/ 	.word	0x00008590


	//   ....[31]....
        /*0ee8*/ 	.word	0x000085a0


	//   ....[32]....
        /*0eec*/ 	.word	0x0000a660


	//   ....[33]....
        /*0ef0*/ 	.word	0x0000a680


	//   ....[34]....
        /*0ef4*/ 	.word	0x0000aaa0


	//   ....[35]....
        /*0ef8*/ 	.word	0x0000ab20


	//   ....[36]....
        /*0efc*/ 	.word	0x0000c1e0


	//   ....[37]....
        /*0f00*/ 	.word	0x0000c250


	//   ....[38]....
        /*0f04*/ 	.word	0x0000cc50


	//   ....[39]....
        /*0f08*/ 	.word	0x0000ccd0


	//   ....[40]....
        /*0f0c*/ 	.word	0x0000ddd0


	//   ....[41]....
        /*0f10*/ 	.word	0x0000de60


	//   ....[42]....
        /*0f14*/ 	.word	0x0000dfb0


	//   ....[43]....
        /*0f18*/ 	.word	0x0000e180


	//   ....[44]....
        /*0f1c*/ 	.word	0x0000f900


	//   ....[45]....
        /*0f20*/ 	.word	0x0000f920


	//   ....[46]....
        /*0f24*/ 	.word	0x0000f930


	//   ....[47]....
        /*0f28*/ 	.word	0x0000f940


	//   ....[48]....
        /*0f2c*/ 	.word	0x00010360


	//   ....[49]....
        /*0f30*/ 	.word	0x00010370


	//   ....[50]....
        /*0f34*/ 	.word	0x000105a0


	//   ....[51]....
        /*0f38*/ 	.word	0x000105b0


	//   ....[52]....
        /*0f3c*/ 	.word	0x000107e0


	//   ....[53]....
        /*0f40*/ 	.word	0x000107f0


	//   ....[54]....
        /*0f44*/ 	.word	0x00010a20


	//   ....[55]....
        /*0f48*/ 	.word	0x00010a30


	//   ....[56]....
        /*0f4c*/ 	.word	0x00010f00


	//   ....[57]....
        /*0f50*/ 	.word	0x00010f10


	//   ....[58]....
        /*0f54*/ 	.word	0x00011b90


	//   ....[59]....
        /*0f58*/ 	.word	0x00011ba0


	//   ....[60]....
        /*0f5c*/ 	.word	0x00013160


	//   ....[61]....
        /*0f60*/ 	.word	0x00013170


	//   ....[62]....
        /*0f64*/ 	.word	0x000133b0


	//   ....[63]....
        /*0f68*/ 	.word	0x000133c0


	//   ....[64]....
        /*0f6c*/ 	.word	0x000135f0


	//   ....[65]....
        /*0f70*/ 	.word	0x00013600


	//   ....[66]....
        /*0f74*/ 	.word	0x00013830


	//   ....[67]....
        /*0f78*/ 	.word	0x00013840


	//   ....[68]....
        /*0f7c*/ 	.word	0x00013ad0


	//   ....[69]....
        /*0f80*/ 	.word	0x00013ce0


	//   ....[70]....
        /*0f84*/ 	.word	0x00013d10


	//   ....[71]....
        /*0f88*/ 	.word	0x00013d40


	//   ....[72]....
        /*0f8c*/ 	.word	0x00013d70


	//   ....[73]....
        /*0f90*/ 	.word	0x00013da0


	//   ....[74]....
        /*0f94*/ 	.word	0x00013dd0


	//   ....[75]....
        /*0f98*/ 	.word	0x00013f60


	//   ....[76]....
        /*0f9c*/ 	.word	0x00013f90


	//   ....[77]....
        /*0fa0*/ 	.word	0x00013fc0


	//   ....[78]....
        /*0fa4*/ 	.word	0x00013ff0


	//   ....[79]....
        /*0fa8*/ 	.word	0x00014020


	//   ....[80]....
        /*0fac*/ 	.word	0x00014050


	//   ....[81]....
        /*0fb0*/ 	.word	0x000140e0


	//   ....[82]....
        /*0fb4*/ 	.word	0x00014110


	//   ....[83]....
        /*0fb8*/ 	.word	0x00014120


	//   ....[84]....
        /*0fbc*/ 	.word	0x000141b0


	//   ....[85]....
        /*0fc0*/ 	.word	0x00015150


	//   ....[86]....
        /*0fc4*/ 	.word	0x000171c0


	//   ....[87]....
        /*0fc8*/ 	.word	0x000171e0


	//   ....[88]....
        /*0fcc*/ 	.word	0x00017270


	//   ....[89]....
        /*0fd0*/ 	.word	0x00017290


	//   ....[90]....
        /*0fd4*/ 	.word	0x00017310


	//   ....[91]....
        /*0fd8*/ 	.word	0x00017330


	//   ....[92]....
        /*0fdc*/ 	.word	0x000173b0


	//   ....[93]....
        /*0fe0*/ 	.word	0x000173d0


	//   ....[94]....
        /*0fe4*/ 	.word	0x00017450


	//   ....[95]....
        /*0fe8*/ 	.word	0x00017470


	//   ....[96]....
        /*0fec*/ 	.word	0x00017480


	//   ....[97]....
        /*0ff0*/ 	.word	0x00017490


	//   ....[98]....
        /*0ff4*/ 	.word	0x00017d00


	//   ....[99]....
        /*0ff8*/ 	.word	0x00017d30


	//   ....[100]....
        /*0ffc*/ 	.word	0x00017df0


	//   ....[101]....
        /*1000*/ 	.word	0x00017e00


	//   ....[102]....
        /*1004*/ 	.word	0x00017e90


	//   ....[103]....
        /*1008*/ 	.word	0x00017ea0


	//   ....[104]....
        /*100c*/ 	.word	0x00017f30


	//   ....[105]....
        /*1010*/ 	.word	0x00017f40


	//   ....[106]....
        /*1014*/ 	.word	0x00017fd0


	//   ....[107]....
        /*1018*/ 	.word	0x00017fe0


	//   ....[108]....
        /*101c*/ 	.word	0x00018070


	//   ....[109]....
        /*1020*/ 	.word	0x00018080


	//   ....[110]....
        /*1024*/ 	.word	0x00018100


	//   ....[111]....
        /*1028*/ 	.word	0x00018110


	//   ....[112]....
        /*102c*/ 	.word	0x00018120


	//   ....[113]....
        /*1030*/ 	.word	0x00018130


	//   ....[114]....
        /*1034*/ 	.word	0x00018580


	//   ....[115]....
        /*1038*/ 	.word	0x000185b0


	//   ....[116]....
        /*103c*/ 	.word	0x00018620


	//   ....[117]....
        /*1040*/ 	.word	0x000186d0


	//   ....[118]....
        /*1044*/ 	.word	0x000186e0


	//   ....[119]....
        /*1048*/ 	.word	0x00018710


	//   ....[120]....
        /*104c*/ 	.word	0x000187a0


	//   ....[121]....
        /*1050*/ 	.word	0x00018850


	//   ....[122]....
        /*1054*/ 	.word	0x00018860


	//   ....[123]....
        /*1058*/ 	.word	0x00018890


	//   ....[124]....
        /*105c*/ 	.word	0x000188a0


	//   ....[125]....
        /*1060*/ 	.word	0x00018930


	//   ....[126]....
        /*1064*/ 	.word	0x00019050


	//   ....[127]....
        /*1068*/ 	.word	0x00019070


	//   ....[128]....
        /*106c*/ 	.word	0x000190c0


	//   ....[129]....
        /*1070*/ 	.word	0x000190d0


	//   ....[130]....
        /*1074*/ 	.word	0x00019110


	//   ....[131]....
        /*1078*/ 	.word	0x00019120


	//   ....[132]....
        /*107c*/ 	.word	0x00019160


	//   ....[133]....
        /*1080*/ 	.word	0x00019170


	//   ....[134]....
        /*1084*/ 	.word	0x000191b0


	//   ....[135]....
        /*1088*/ 	.word	0x000191c0


	//   ....[136]....
        /*108c*/ 	.word	0x000191d0


	//   ....[137]....
        /*1090*/ 	.word	0x00019210


	//   ....[138]....
        /*1094*/ 	.word	0x00019540


	//   ....[139]....
        /*1098*/ 	.word	0x00019560


	//   ....[140]....
        /*109c*/ 	.word	0x00019570


	//   ....[141]....
        /*10a0*/ 	.word	0x00019590


	//   ....[142]....
        /*10a4*/ 	.word	0x00019600


	//   ....[143]....
        /*10a8*/ 	.word	0x00019620


	//   ....[144]....
        /*10ac*/ 	.word	0x00019680


	//   ....[145]....
        /*10b0*/ 	.word	0x000196a0


	//   ....[146]....
        /*10b4*/ 	.word	0x00019700


	//   ....[147]....
        /*10b8*/ 	.word	0x00019720


	//   ....[148]....
        /*10bc*/ 	.word	0x00019780


	//   ....[149]....
        /*10c0*/ 	.word	0x000197a0


	//   ....[150]....
        /*10c4*/ 	.word	0x00019ce0


	//   ....[151]....
        /*10c8*/ 	.word	0x00019d10


	//   ....[152]....
        /*10cc*/ 	.word	0x00019d70


	//   ....[153]....
        /*10d0*/ 	.word	0x00019da0


	//   ....[154]....
        /*10d4*/ 	.word	0x00019dd0


	//   ....[155]....
        /*10d8*/ 	.word	0x00019e00


	//   ....[156]....
        /*10dc*/ 	.word	0x00019e30


	//   ....[157]....
        /*10e0*/ 	.word	0x00019e60


	//   ....[158]....
        /*10e4*/ 	.word	0x0001a000


	//   ....[159]....
        /*10e8*/ 	.word	0x0001a030


	//   ....[160]....
        /*10ec*/ 	.word	0x0001a060


	//   ....[161]....
        /*10f0*/ 	.word	0x0001a090


	//   ....[162]....
        /*10f4*/ 	.word	0x0001a0c0


	//   ....[163]....
        /*10f8*/ 	.word	0x0001a0f0


	//   ....[164]....
        /*10fc*/ 	.word	0x0001a1b0


	//   ....[165]....
        /*1100*/ 	.word	0x0001a1d0


	//   ....[166]....
        /*1104*/ 	.word	0x0001a1e0


	//   ....[167]....
        /*1108*/ 	.word	0x0001a240


	//   ....[168]....
        /*110c*/ 	.word	0x0001a860


	//   ....[169]....
        /*1110*/ 	.word	0x0001ab70


	//   ....[170]....
        /*1114*/ 	.word	0x0001ac00


	//   ....[171]....
        /*1118*/ 	.word	0x0001ac90


	//   ....[172]....
        /*111c*/ 	.word	0x0001ad20


	//   ....[173]....
        /*1120*/ 	.word	0x0001ae00


	//   ....[174]....
        /*1124*/ 	.word	0x0001ae90


	//   ....[175]....
        /*1128*/ 	.word	0x0001af30


	//   ....[176]....
        /*112c*/ 	.word	0x0001afc0


	//   ....[177]....
        /*1130*/ 	.word	0x0001b0b0


	//   ....[178]....
        /*1134*/ 	.word	0x0001b140


	//   ....[179]....
        /*1138*/ 	.word	0x0001b1e0


	//   ....[180]....
        /*113c*/ 	.word	0x0001b270


	//   ....[181]....
        /*1140*/ 	.word	0x0001b350


	//   ....[182]....
        /*1144*/ 	.word	0x0001b3f0


	//   ....[183]....
        /*1148*/ 	.word	0x0001b480


	//   ....[184]....
        /*114c*/ 	.word	0x0001b4d0


	//   ....[185]....
        /*1150*/ 	.word	0x0001b520


	//   ....[186]....
        /*1154*/ 	.word	0x0001b610


	//   ....[187]....
        /*1158*/ 	.word	0x0001b6a0


	//   ....[188]....
        /*115c*/ 	.word	0x0001b6f0


	//   ....[189]....
        /*1160*/ 	.word	0x0001b740


	//   ....[190]....
        /*1164*/ 	.word	0x0001b950


	//   ....[191]....
        /*1168*/ 	.word	0x0001b9a0


	//   ....[192]....
        /*116c*/ 	.word	0x0001ba30


	//   ....[193]....
        /*1170*/ 	.word	0x0001bac0


	//   ....[194]....
        /*1174*/ 	.word	0x0001bb50


	//   ....[195]....
        /*1178*/ 	.word	0x0001bbe0


	//   ....[196]....
        /*117c*/ 	.word	0x0001bc70


	//   ....[197]....
        /*1180*/ 	.word	0x0001bd00


	//   ....[198]....
        /*1184*/ 	.word	0x0001bd80


	//   ....[199]....
        /*1188*/ 	.word	0x0001bdd0


	//   ....[200]....
        /*118c*/ 	.word	0x0001be70


	//   ....[201]....
        /*1190*/ 	.word	0x0001bf00


	//   ....[202]....
        /*1194*/ 	.word	0x0001bf90


	//   ....[203]....
        /*1198*/ 	.word	0x0001bfe0


	//   ....[204]....
        /*119c*/ 	.word	0x0001c070


	//   ....[205]....
        /*11a0*/ 	.word	0x0001c100


	//   ....[206]....
        /*11a4*/ 	.word	0x0001c190


	//   ....[207]....
        /*11a8*/ 	.word	0x0001c220


	//   ....[208]....
        /*11ac*/ 	.word	0x0001c2b0


	//   ....[209]....
        /*11b0*/ 	.word	0x0001c340


	//   ....[210]....
        /*11b4*/ 	.word	0x0001c400


	//   ....[211]....
        /*11b8*/ 	.word	0x0001c6e0


	//   ....[212]....
        /*11bc*/ 	.word	0x0001c7d0


	//   ....[213]....
        /*11c0*/ 	.word	0x0001c870


	//   ....[214]....
        /*11c4*/ 	.word	0x0001c8d0


	//   ....[215]....
        /*11c8*/ 	.word	0x0001c9c0


	//   ....[216]....
        /*11cc*/ 	.word	0x0001ca30


	//   ....[217]....
        /*11d0*/ 	.word	0x0001cb20


	//   ....[218]....
        /*11d4*/ 	.word	0x0001cb90


	//   ....[219]....
        /*11d8*/ 	.word	0x0001cc80


	//   ....[220]....
        /*11dc*/ 	.word	0x0001ccf0


	//   ....[221]....
        /*11e0*/ 	.word	0x0001cde0


	//   ....[222]....
        /*11e4*/ 	.word	0x0001ce50


	//   ....[223]....
        /*11e8*/ 	.word	0x0001cef0


	//   ....[224]....
        /*11ec*/ 	.word	0x0001cfe0


	//   ....[225]....
        /*11f0*/ 	.word	0x0001d050


	//   ....[226]....
        /*11f4*/ 	.word	0x0001d0b0


	//   ....[227]....
        /*11f8*/ 	.word	0x0001d1a0


	//   ....[228]....
        /*11fc*/ 	.word	0x0001d200


	//   ....[229]....
        /*1200*/ 	.word	0x0001d300


	//   ....[230]....
        /*1204*/ 	.word	0x0001d360


	//   ....[231]....
        /*1208*/ 	.word	0x0001d460


	//   ....[232]....
        /*120c*/ 	.word	0x0001d4c0


	//   ....[233]....
        /*1210*/ 	.word	0x0001d5c0


	//   ....[234]....
        /*1214*/ 	.word	0x0001d620


	//   ....[235]....
        /*1218*/ 	.word	0x0001d720


	//   ....[236]....
        /*121c*/ 	.word	0x0001d780


	//   ....[237]....
        /*1220*/ 	.word	0x0001d880


	//   ....[238]....
        /*1224*/ 	.word	0x0001d8e0


	//   ....[239]....
        /*1228*/ 	.word	0x0001d9c0


	//   ....[240]....
        /*122c*/ 	.word	0x0001db00


	//   ....[241]....
        /*1230*/ 	.word	0x0001dbd0


	//   ....[242]....
        /*1234*/ 	.word	0x0001dc90


	//   ....[243]....
        /*1238*/ 	.word	0x0001dda0


	//   ....[244]....
        /*123c*/ 	.word	0x0001de00


	//   ....[245]....
        /*1240*/ 	.word	0x0001df10


	//   ....[246]....
        /*1244*/ 	.word	0x0001df70


	//   ....[247]....
        /*1248*/ 	.word	0x0001e080


	//   ....[248]....
        /*124c*/ 	.word	0x0001e0e0


	//   ....[249]....
        /*1250*/ 	.word	0x0001e1f0


	//   ....[250]....
        /*1254*/ 	.word	0x0001e250


	//   ....[251]....
        /*1258*/ 	.word	0x0001e310


	//   ....[252]....
        /*125c*/ 	.word	0x0001e470


	//   ....[253]....
        /*1260*/ 	.word	0x0001e510


	//   ....[254]....
        /*1264*/ 	.word	0x0001e570


	//   ....[255]....
        /*1268*/ 	.word	0x0001e620


	//   ....[0]....
        /*126c*/ 	.word	0x0001e680


	//   ....[1]....
        /*1270*/ 	.word	0x0001e730


	//   ....[2]....
        /*1274*/ 	.word	0x0001e790


	//   ....[3]....
        /*1278*/ 	.word	0x0001e840


	//   ....[4]....
        /*127c*/ 	.word	0x0001e8a0


	//   ....[5]....
        /*1280*/ 	.word	0x0001e950


	//   ....[6]....
        /*1284*/ 	.word	0x0001e9b0


	//   ....[7]....
        /*1288*/ 	.word	0x0001ea60


	//   ....[8]....
        /*128c*/ 	.word	0x0001eb50


	//   ....[9]....
        /*1290*/ 	.word	0x0001ebf0


	//   ....[10]....
        /*1294*/ 	.word	0x0001ec50


	//   ....[11]....
        /*1298*/ 	.word	0x0001ed20


	//   ....[12]....
        /*129c*/ 	.word	0x0001ed80


	//   ....[13]....
        /*12a0*/ 	.word	0x0001ee50


	//   ....[14]....
        /*12a4*/ 	.word	0x0001eeb0


	//   ....[15]....
        /*12a8*/ 	.word	0x0001ef80


	//   ....[16]....
        /*12ac*/ 	.word	0x0001efe0


	//   ....[17]....
        /*12b0*/ 	.word	0x0001f0b0


	//   ....[18]....
        /*12b4*/ 	.word	0x0001f110


	//   ....[19]....
        /*12b8*/ 	.word	0x0001f1e0


	//   ....[20]....
        /*12bc*/ 	.word	0x0001f270


	//   ....[21]....
        /*12c0*/ 	.word	0x0001f310


	//   ....[22]....
        /*12c4*/ 	.word	0x0001f490


	//   ....[23]....
        /*12c8*/ 	.word	0x0001f500


	//   ....[24]....
        /*12cc*/ 	.word	0x0001f570


	//   ....[25]....
        /*12d0*/ 	.word	0x0001f5e0


	//   ....[26]....
        /*12d4*/ 	.word	0x0001f650


	//   ....[27]....
        /*12d8*/ 	.word	0x0001f6d0


	//   ....[28]....
        /*12dc*/ 	.word	0x0001f750


	//   ....[29]....
        /*12e0*/ 	.word	0x0001f7e0


	//   ....[30]....
        /*12e4*/ 	.word	0x0001f850


	//   ....[31]....
        /*12e8*/ 	.word	0x0001f8c0


	//   ....[32]....
        /*12ec*/ 	.word	0x0001f930


	//   ....[33]....
        /*12f0*/ 	.word	0x0001f9b0


	//   ....[34]....
        /*12f4*/ 	.word	0x0001fa20


	//   ....[35]....
        /*12f8*/ 	.word	0x0001fac0


	//   ....[36]....
        /*12fc*/ 	.word	0x0001fb10


	//   ....[37]....
        /*1300*/ 	.word	0x0001fba0


	//   ....[38]....
        /*1304*/ 	.word	0x0001fcd0


	//----- nvinfo : EIATTR_REG_RECONFIG
	.align		4
.L_1198:
        /*1308*/ 	.byte	0x01, 0x54
	.zero		2


	//----- nvinfo : EIATTR_SYSCALL_OFFSETS
	.align		4
        /*130c*/ 	.byte	0x04, 0x46
        /*130e*/ 	.short	(.L_1200 - .L_1199)


	//   ....[0]....
.L_1199:
        /*1310*/ 	.word	0x00002320


	//   ....[1]....
        /*1314*/ 	.word	0x00002470


	//   ....[2]....
        /*1318*/ 	.word	0x000070e0


	//   ....[3]....
        /*131c*/ 	.word	0x00007460


	//   ....[4]....
        /*1320*/ 	.word	0x000167c0


	//   ....[5]....
        /*1324*/ 	.word	0x00016910


	//   ....[6]....
        /*1328*/ 	.word	0x00016a00


	//   ....[7]....
        /*132c*/ 	.word	0x00017950


	//----- nvinfo : EIATTR_MBARRIER_INSTR_OFFSETS
	.align		4
.L_1200:
        /*1330*/ 	.byte	0x04, 0x39
        /*1332*/ 	.short	(.L_1202 - .L_1201)


	//   ....[0]....
.L_1201:
        /*1334*/ 	.word	0x00000250
        /*1338*/ 	.word	0x000000ff
        /*133c*/ 	.word	0x00022800
        /*1340*/ 	.short	0x0100
        /*1342*/ 	.byte	0x08
	.zero		1


	//   ....[1]....
        /*1344*/ 	.word	0x00000260
        /*1348*/ 	.word	0x000000ff
        /*134c*/ 	.word	0x00022820
        /*1350*/ 	.short	0x0100
        /*1352*/ 	.byte	0x08
	.zero		1


	//   ....[2]....
        /*1354*/ 	.word	0x00000350
        /*1358*/ 	.word	0x000000ff
        /*135c*/ 	.word	0x00022830
        /*1360*/ 	.short	0x0100
        /*1362*/ 	.byte	0x08
	.zero		1


	//   ....[3]....
        /*1364*/ 	.word	0x00000360
        /*1368*/ 	.word	0x000000ff
        /*136c*/ 	.word	0x00022840
        /*1370*/ 	.short	0x0100
        /*1372*/ 	.byte	0x08
	.zero		1


	//   ....[4]....
        /*1374*/ 	.word	0x00000370
        /*1378*/ 	.word	0x000000ff
        /*137c*/ 	.word	0x00022838
        /*1380*/ 	.short	0x0100
        /*1382*/ 	.byte	0x08
	.zero		1


	//   ....[5]....
        /*1384*/ 	.word	0x00000380
        /*1388*/ 	.word	0x000000ff
        /*138c*/ 	.word	0x00022848
        /*1390*/ 	.short	0x0100
        /*1392*/ 	.byte	0x08
	.zero		1


	//   ....[6]....
        /*1394*/ 	.word	0x000004b0
        /*1398*/ 	.word	0x000000ff
        /*139c*/ 	.word	0x00022850
        /*13a0*/ 	.short	0x0100
        /*13a2*/ 	.byte	0x08
	.zero		1


	//   ....[7]....
        /*13a4*/ 	.word	0x000004c0
        /*13a8*/ 	.word	0x000000ff
        /*13ac*/ 	.word	0x00022860
        /*13b0*/ 	.short	0x0100
        /*13b2*/ 	.byte	0x08
	.zero		1


	//   ....[8]....
        /*13b4*/ 	.word	0x000004d0
        /*13b8*/ 	.word	0x000000ff
        /*13bc*/ 	.word	0x00022858
        /*13c0*/ 	.short	0x0100
        /*13c2*/ 	.byte	0x08
	.zero		1


	//   ....[9]....
        /*13c4*/ 	.word	0x000004e0
        /*13c8*/ 	.word	0x000000ff
        /*13cc*/ 	.word	0x00022868
        /*13d0*/ 	.short	0x0100
        /*13d2*/ 	.byte	0x08
	.zero		1


	//   ....[10]....
        /*13d4*/ 	.word	0x000005d0
        /*13d8*/ 	.word	0x000000ff
        /*13dc*/ 	.word	0x00022870
        /*13e0*/ 	.short	0x0100
        /*13e2*/ 	.byte	0x06
	.zero		1


	//   ....[11]....
        /*13e4*/ 	.word	0x000005e0
        /*13e8*/ 	.word	0x000000ff
        /*13ec*/ 	.word	0x00022880
        /*13f0*/ 	.short	0x0100
        /*13f2*/ 	.byte	0x06
	.zero		1


	//   ....[12]....
        /*13f4*/ 	.word	0x000005f0
        /*13f8*/ 	.word	0x000000ff
        /*13fc*/ 	.word	0x00022878
        /*1400*/ 	.short	0x0100
        /*1402*/ 	.byte	0x06
	.zero		1


	//   ....[13]....
        /*1404*/ 	.word	0x00000600
        /*1408*/ 	.word	0x000000ff
        /*140c*/ 	.word	0x00022888
        /*1410*/ 	.short	0x0100
        /*1412*/ 	.byte	0x06
	.zero		1


	//   ....[14]....
        /*1414*/ 	.word	0x00000730
        /*1418*/ 	.word	0x000000ff
        /*141c*/ 	.word	0x00022890
        /*1420*/ 	.short	0x0100
        /*1422*/ 	.byte	0x08
	.zero		1


	//   ....[15]....
        /*1424*/ 	.word	0x00000740
        /*1428*/ 	.word	0x000000ff
        /*142c*/ 	.word	0x000228a0
        /*1430*/ 	.short	0x0100
        /*1432*/ 	.byte	0x08
	.zero		1


	//   ....[16]....
        /*1434*/ 	.word	0x00000750
        /*1438*/ 	.word	0x000000ff
        /*143c*/ 	.word	0x00022898
        /*1440*/ 	.short	0x0100
        /*1442*/ 	.byte	0x08
	.zero		1


	//   ....[17]....
        /*1444*/ 	.word	0x00000760
        /*1448*/ 	.word	0x000000ff
        /*144c*/ 	.word	0x000228a8
        /*1450*/ 	.short	0x0100
        /*1452*/ 	.byte	0x08
	.zero		1


	//   ....[18]....
        /*1454*/ 	.word	0x00000890
        /*1458*/ 	.word	0x000000ff
        /*145c*/ 	.word	0x000228b0
        /*1460*/ 	.short	0x0100
        /*1462*/ 	.byte	0x08
	.zero		1


	//   ....[19]....
        /*1464*/ 	.word	0x000008a0
        /*1468*/ 	.word	0x000000ff
        /*146c*/ 	.word	0x000228c0
        /*1470*/ 	.short	0x0100
        /*1472*/ 	.byte	0x08
	.zero		1


	//   ....[20]....
        /*1474*/ 	.word	0x000008b0
        /*1478*/ 	.word	0x000000ff
        /*147c*/ 	.word	0x000228b8
        /*1480*/ 	.short	0x0100
        /*1482*/ 	.byte	0x08
	.zero		1


	//   ....[21]....
        /*1484*/ 	.word	0x000008c0
        /*1488*/ 	.word	0x000000ff
        /*148c*/ 	.word	0x000228c8
        /*1490*/ 	.short	0x0100
        /*1492*/ 	.byte	0x08
	.zero		1


	//   ....[22]....
        /*1494*/ 	.word	0x00003730
        /*1498*/ 	.word	0x00000057
        /*149c*/ 	.word	0x00022890
        /*14a0*/ 	.short	0x010a
        /*14a2*/ 	.byte	0x3f
	.zero		1


	//   ....[23]....
        /*14a4*/ 	.word	0x000049e0
        /*14a8*/ 	.word	0x00000057
        /*14ac*/ 	.word	0x00022890
        /*14b0*/ 	.short	0x010a
        /*14b2*/ 	.byte	0x3f
	.zero		1


	//   ....[24]....
        /*14b4*/ 	.word	0x000059f0
        /*14b8*/ 	.word	0x00000057
        /*14bc*/ 	.word	0x00022890
        /*14c0*/ 	.short	0x010a
        /*14c2*/ 	.byte	0x3f
	.zero		1


	//   ....[25]....
        /*14c4*/ 	.word	0x00005e90
        /*14c8*/ 	.word	0x00000004
        /*14cc*/ 	.word	0x00000000
        /*14d0*/ 	.short	0x0101
        /*14d2*/ 	.byte	0x3f
	.zero		1


	//   ....[26]....
        /*14d4*/ 	.word	0x00005ed0
        /*14d8*/ 	.word	0x00000057
        /*14dc*/ 	.word	0x000228b0
        /*14e0*/ 	.short	0x010a
        /*14e2*/ 	.byte	0x3f
	.zero		1


	//   ....[27]....
        /*14e4*/ 	.word	0x000066f0
        /*14e8*/ 	.word	0x00000057
        /*14ec*/ 	.word	0x00000000
        /*14f0*/ 	.short	0x0101
        /*14f2*/ 	.byte	0x3f
	.zero		1


	//   ....[28]....
        /*14f4*/ 	.word	0x00007180
        /*14f8*/ 	.word	0x00000013
        /*14fc*/ 	.word	0x00022800
        /*1500*/ 	.short	0x010a
        /*1502*/ 	.byte	0x3f
	.zero		1


	//   ....[29]....
        /*1504*/ 	.word	0x000071d0
        /*1508*/ 	.word	0x00000013
        /*150c*/ 	.word	0x00022800
        /*1510*/ 	.short	0x010a
        /*1512*/ 	.byte	0x3f
	.zero		1


	//   ....[30]....
        /*1514*/ 	.word	0x000077f0
        /*1518*/ 	.word	0x00000013
        /*151c*/ 	.word	0x00022800
        /*1520*/ 	.short	0x010a
        /*1522*/ 	.byte	0x3f
	.zero		1


	//   ....[31]....
        /*1524*/ 	.word	0x00008770
        /*1528*/ 	.word	0x00000013
        /*152c*/ 	.word	0x00022800
        /*1530*/ 	.short	0x010a
        /*1532*/ 	.byte	0x3f
	.zero		1


	//   ....[32]....
        /*1534*/ 	.word	0x00009660
        /*1538*/ 	.word	0x00000003
        /*153c*/ 	.word	0x00022830
        /*1540*/ 	.short	0x010a
        /*1542*/ 	.byte	0x3f
	.zero		1


	//   ....[33]....
        /*1544*/ 	.word	0x00009710
        /*1548*/ 	.word	0x00000003
        /*154c*/ 	.word	0x00022830
        /*1550*/ 	.short	0x010a
        /*1552*/ 	.byte	0x3f
	.zero		1


	//   ....[34]....
        /*1554*/ 	.word	0x0000af70
        /*1558*/ 	.word	0x00000008
        /*155c*/ 	.word	0x00000000
        /*1560*/ 	.short	0x0101
        /*1562*/ 	.byte	0x3f
	.zero		1


	//   ....[35]....
        /*1564*/ 	.word	0x0000b3b0
        /*1568*/ 	.word	0x00000003
        /*156c*/ 	.word	0x00022850
        /*1570*/ 	.short	0x010a
        /*1572*/ 	.byte	0x3f
	.zero		1


	//   ....[36]....
        /*1574*/ 	.word	0x0000b400
        /*1578*/ 	.word	0x00000003
        /*157c*/ 	.word	0x00022850
        /*1580*/ 	.short	0x010a
        /*1582*/ 	.byte	0x3f
	.zero		1


	//   ....[37]....
        /*1584*/ 	.word	0x0000b7e0
        /*1588*/ 	.word	0x00000003
        /*158c*/ 	.word	0x00000000
        /*1590*/ 	.short	0x0101
        /*1592*/ 	.byte	0x3f
	.zero		1


	//   ....[38]....
        /*1594*/ 	.word	0x0000b910
        /*1598*/ 	.word	0x00000006
        /*159c*/ 	.word	0x00022830
        /*15a0*/ 	.short	0x010a
        /*15a2*/ 	.byte	0x3f
	.zero		1


	//   ....[39]....
        /*15a4*/ 	.word	0x0000b980
        /*15a8*/ 	.word	0x00000006
        /*15ac*/ 	.word	0x00022830
        /*15b0*/ 	.short	0x010a
        /*15b2*/ 	.byte	0x3f
	.zero		1


	//   ....[40]....
        /*15b4*/ 	.word	0x0000d1c0
        /*15b8*/ 	.word	0x0000009b
        /*15bc*/ 	.word	0x00000000
        /*15c0*/ 	.short	0x0101
        /*15c2*/ 	.byte	0x3f
	.zero		1


	//   ....[41]....
        /*15c4*/ 	.word	0x0000d960
        /*15c8*/ 	.word	0x00000006
        /*15cc*/ 	.word	0x00022850
        /*15d0*/ 	.short	0x010a
        /*15d2*/ 	.byte	0x3f
	.zero		1


	//   ....[42]....
        /*15d4*/ 	.word	0x0000d9b0
        /*15d8*/ 	.word	0x00000006
        /*15dc*/ 	.word	0x00022850
        /*15e0*/ 	.short	0x010a
        /*15e2*/ 	.byte	0x3f
	.zero		1


	//   ....[43]....
        /*15e4*/ 	.word	0x0000dd90
        /*15e8*/ 	.word	0x00000006
        /*15ec*/ 	.word	0x00000000
        /*15f0*/ 	.short	0x0101
        /*15f2*/ 	.byte	0x3f
	.zero		1


	//   ....[44]....
        /*15f4*/ 	.word	0x00010300
        /*15f8*/ 	.word	0x00000003
        /*15fc*/ 	.word	0x00000000
        /*1600*/ 	.short	0x0101
        /*1602*/ 	.byte	0x3f
	.zero		1


	//   ....[45]....
        /*1604*/ 	.word	0x00010d30
        /*1608*/ 	.word	0x00000009
        /*160c*/ 	.word	0x00000000
        /*1610*/ 	.short	0x0101
        /*1612*/ 	.byte	0x3f
	.zero		1


	//   ....[46]....
        /*1614*/ 	.word	0x00015230
        /*1618*/ 	.word	0x00000016
        /*161c*/ 	.word	0x00022820
        /*1620*/ 	.short	0x010a
        /*1622*/ 	.byte	0x3f
	.zero		1


	//   ....[47]....
        /*1624*/ 	.word	0x000152c0
        /*1628*/ 	.word	0x00000003
        /*162c*/ 	.word	0x000228a0
        /*1630*/ 	.short	0x010a
        /*1632*/ 	.byte	0x3f
	.zero		1


	//   ....[48]....
        /*1634*/ 	.word	0x00015510
        /*1638*/ 	.word	0x00000003
        /*163c*/ 	.word	0x000228c0
        /*1640*/ 	.short	0x010a
        /*1642*/ 	.byte	0x3f
	.zero		1


	//   ....[49]....
        /*1644*/ 	.word	0x00015b20
        /*1648*/ 	.word	0x00000008
        /*164c*/ 	.word	0x000228a0
        /*1650*/ 	.short	0x010a
        /*1652*/ 	.byte	0x3f
	.zero		1


	//   ....[50]....
        /*1654*/ 	.word	0x00015d60
        /*1658*/ 	.word	0x00000008
        /*165c*/ 	.word	0x000228c0
        /*1660*/ 	.short	0x010a
        /*1662*/ 	.byte	0x3f
	.zero		1


	//   ....[51]....
        /*1664*/ 	.word	0x00016f80
        /*1668*/ 	.word	0x0000001f
        /*166c*/ 	.word	0x00022840
        /*1670*/ 	.short	0x010a
        /*1672*/ 	.byte	0x3f
	.zero		1


	//   ....[52]....
        /*1674*/ 	.word	0x00017590
        /*1678*/ 	.word	0x0000001f
        /*167c*/ 	.word	0x00022830
        /*1680*/ 	.short	0x0107
        /*1682*/ 	.byte	0x3f
	.zero		1


	//   ....[53]....
        /*1684*/ 	.word	0x00017660
        /*1688*/ 	.word	0x0000001f
        /*168c*/ 	.word	0x00022830
        /*1690*/ 	.short	0x0101
        /*1692*/ 	.byte	0x3f
	.zero		1


	//   ....[54]....
        /*1694*/ 	.word	0x00018230
        /*1698*/ 	.word	0x00000016
        /*169c*/ 	.word	0x00022800
        /*16a0*/ 	.short	0x0107
        /*16a2*/ 	.byte	0x3f
	.zero		1


	//   ....[55]....
        /*16a4*/ 	.word	0x00018320
        /*16a8*/ 	.word	0x00000016
        /*16ac*/ 	.word	0x00022800
        /*16b0*/ 	.short	0x0101
        /*16b2*/ 	.byte	0x3f
	.zero		1


	//   ....[56]....
        /*16b4*/ 	.word	0x00018340
        /*16b8*/ 	.word	0x00000016
        /*16bc*/ 	.word	0x00022820
        /*16c0*/ 	.short	0x010a
        /*16c2*/ 	.byte	0x3f
	.zero		1


	//   ....[57]....
        /*16c4*/ 	.word	0x000183d0
        /*16c8*/ 	.word	0x0000001f
        /*16cc*/ 	.word	0x00022860
        /*16d0*/ 	.short	0x010a
        /*16d2*/ 	.byte	0x3f
	.zero		1


	//   ....[58]....
        /*16d4*/ 	.word	0x00018ab0
        /*16d8*/ 	.word	0x0000001f
        /*16dc*/ 	.word	0x00022850
        /*16e0*/ 	.short	0x0107
        /*16e2*/ 	.byte	0x3f
	.zero		1


	//   ....[59]....
        /*16e4*/ 	.word	0x00018b80
        /*16e8*/ 	.word	0x0000001f
        /*16ec*/ 	.word	0x00022850
        /*16f0*/ 	.short	0x0101
        /*16f2*/ 	.byte	0x3f
	.zero		1


	//   ....[60]....
        /*16f4*/ 	.word	0x00018ec0
        /*16f8*/ 	.word	0x00000004
        /*16fc*/ 	.word	0x00022840
        /*1700*/ 	.short	0x010a
        /*1702*/ 	.byte	0x3f
	.zero		1


	//   ....[61]....
        /*1704*/ 	.word	0x00019290
        /*1708*/ 	.word	0x00000004
        /*170c*/ 	.word	0x00022830
        /*1710*/ 	.short	0x0107
        /*1712*/ 	.byte	0x3f
	.zero		1


	//   ....[62]....
        /*1714*/ 	.word	0x00019350
        /*1718*/ 	.word	0x00000004
        /*171c*/ 	.word	0x00022830
        /*1720*/ 	.short	0x0101
        /*1722*/ 	.byte	0x3f
	.zero		1


	//   ....[63]....
        /*1724*/ 	.word	0x00019380
        /*1728*/ 	.word	0x00000004
        /*172c*/ 	.word	0x00022860
        /*1730*/ 	.short	0x010a
        /*1732*/ 	.byte	0x3f
	.zero		1


	//   ....[64]....
        /*1734*/ 	.word	0x00019890
        /*1738*/ 	.word	0x00000004
        /*173c*/ 	.word	0x00022850
        /*1740*/ 	.short	0x0107
        /*1742*/ 	.byte	0x3f
	.zero		1


	//   ....[65]....
        /*1744*/ 	.word	0x00019950
        /*1748*/ 	.word	0x00000004
        /*174c*/ 	.word	0x00022850
        /*1750*/ 	.short	0x0101
        /*1752*/ 	.byte	0x3f
	.zero		1


	//   ....[66]....
        /*1754*/ 	.word	0x0001a7e0
        /*1758*/ 	.word	0x00000005
        /*175c*/ 	.word	0x00022820
        /*1760*/ 	.short	0x010a
        /*1762*/ 	.byte	0x3f
	.zero		1


	//   ....[67]....
        /*1764*/ 	.word	0x0001a940
        /*1768*/ 	.word	0x00000003
        /*176c*/ 	.word	0x00022840
        /*1770*/ 	.short	0x010a
        /*1772*/ 	.byte	0x3f
	.zero		1


	//   ....[68]....
        /*1774*/ 	.word	0x0001a9e0
        /*1778*/ 	.word	0x00000005
        /*177c*/ 	.word	0x00022840
        /*1780*/ 	.short	0x010a
        /*1782*/ 	.byte	0x3f
	.zero		1


	//   ....[69]....
        /*1784*/ 	.word	0x0001aa20
        /*1788*/ 	.word	0x00000003
        /*178c*/ 	.word	0x00022860
        /*1790*/ 	.short	0x010a
        /*1792*/ 	.byte	0x3f
	.zero		1


	//   ....[70]....
        /*1794*/ 	.word	0x0001aa60
        /*1798*/ 	.word	0x00000005
        /*179c*/ 	.word	0x00022860
        /*17a0*/ 	.short	0x010a
        /*17a2*/ 	.byte	0x3f
	.zero		1


	//   ....[71]....
        /*17a4*/ 	.word	0x0001aac0
        /*17a8*/ 	.word	0x00000057
        /*17ac*/ 	.word	0x00022890
        /*17b0*/ 	.short	0x010a
        /*17b2*/ 	.byte	0x3f
	.zero		1


	//   ....[72]....
        /*17b4*/ 	.word	0x0001ad50
        /*17b8*/ 	.word	0x00000057
        /*17bc*/ 	.word	0x00022890
        /*17c0*/ 	.short	0x010a
        /*17c2*/ 	.byte	0x3f
	.zero		1


	//   ....[73]....
        /*17c4*/ 	.word	0x0001b000
        /*17c8*/ 	.word	0x00000057
        /*17cc*/ 	.word	0x00022890
        /*17d0*/ 	.short	0x010a
        /*17d2*/ 	.byte	0x3f
	.zero		1


	//   ....[74]....
        /*17d4*/ 	.word	0x0001b2b0
        /*17d8*/ 	.word	0x00000057
        /*17dc*/ 	.word	0x000228b0
        /*17e0*/ 	.short	0x010a
        /*17e2*/ 	.byte	0x3f
	.zero		1


	//   ....[75]....
        /*17e4*/ 	.word	0x0001b560
        /*17e8*/ 	.word	0x00000013
        /*17ec*/ 	.word	0x00022800
        /*17f0*/ 	.short	0x010a
        /*17f2*/ 	.byte	0x3f
	.zero		1


	//   ....[76]....
        /*17f4*/ 	.word	0x0001b770
        /*17f8*/ 	.word	0x00000013
        /*17fc*/ 	.word	0x00022800
        /*1800*/ 	.short	0x010a
        /*1802*/ 	.byte	0x3f
	.zero		1


	//   ....[77]....
        /*1804*/ 	.word	0x0001b7c0
        /*1808*/ 	.word	0x00000003
        /*180c*/ 	.word	0x00022830
        /*1810*/ 	.short	0x010a
        /*1812*/ 	.byte	0x3f
	.zero		1


	//   ....[78]....
        /*1814*/ 	.word	0x0001b810
        /*1818*/ 	.word	0x00000003
        /*181c*/ 	.word	0x00022850
        /*1820*/ 	.short	0x010a
        /*1822*/ 	.byte	0x3f
	.zero		1


	//   ....[79]....
        /*1824*/ 	.word	0x0001b860
        /*1828*/ 	.word	0x00000006
        /*182c*/ 	.word	0x00022830
        /*1830*/ 	.short	0x010a
        /*1832*/ 	.byte	0x3f
	.zero		1


	//   ....[80]....
        /*1834*/ 	.word	0x0001b8b0
        /*1838*/ 	.word	0x00000006
        /*183c*/ 	.word	0x00022850
        /*1840*/ 	.short	0x010a
        /*1842*/ 	.byte	0x3f
	.zero		1


	//   ....[81]....
        /*1844*/ 	.word	0x0001c4c0
        /*1848*/ 	.word	0x00000016
        /*184c*/ 	.word	0x00022820
        /*1850*/ 	.short	0x010a
        /*1852*/ 	.byte	0x3f
	.zero		1


	//   ....[82]....
        /*1854*/ 	.word	0x0001c510
        /*1858*/ 	.word	0x00000003
        /*185c*/ 	.word	0x000228a0
        /*1860*/ 	.short	0x010a
        /*1862*/ 	.byte	0x3f
	.zero		1


	//   ....[83]....
        /*1864*/ 	.word	0x0001c560
        /*1868*/ 	.word	0x00000003
        /*186c*/ 	.word	0x000228c0
        /*1870*/ 	.short	0x010a
        /*1872*/ 	.byte	0x3f
	.zero		1


	//   ....[84]....
        /*1874*/ 	.word	0x0001c5b0
        /*1878*/ 	.word	0x00000008
        /*187c*/ 	.word	0x000228a0
        /*1880*/ 	.short	0x010a
        /*1882*/ 	.byte	0x3f
	.zero		1


	//   ....[85]....
        /*1884*/ 	.word	0x0001c600
        /*1888*/ 	.word	0x00000008
        /*188c*/ 	.word	0x000228c0
        /*1890*/ 	.short	0x010a
        /*1892*/ 	.byte	0x3f
	.zero		1


	//   ....[86]....
        /*1894*/ 	.word	0x0001c720
        /*1898*/ 	.word	0x0000001f
        /*189c*/ 	.word	0x00022840
        /*18a0*/ 	.short	0x010a
        /*18a2*/ 	.byte	0x3f
	.zero		1


	//   ....[87]....
        /*18a4*/ 	.word	0x0001da00
        /*18a8*/ 	.word	0x00000016
        /*18ac*/ 	.word	0x00022820
        /*18b0*/ 	.short	0x010a
        /*18b2*/ 	.byte	0x3f
	.zero		1


	//   ....[88]....
        /*18b4*/ 	.word	0x0001da50
        /*18b8*/ 	.word	0x0000001f
        /*18bc*/ 	.word	0x00022860
        /*18c0*/ 	.short	0x010a
        /*18c2*/ 	.byte	0x3f
	.zero		1


	//   ....[89]....
        /*18c4*/ 	.word	0x0001e3c0
        /*18c8*/ 	.word	0x00000004
        /*18cc*/ 	.word	0x00022840
        /*18d0*/ 	.short	0x010a
        /*18d2*/ 	.byte	0x3f
	.zero		1


	//   ....[90]....
        /*18d4*/ 	.word	0x0001eaa0
        /*18d8*/ 	.word	0x00000004
        /*18dc*/ 	.word	0x00022860
        /*18e0*/ 	.short	0x010a
        /*18e2*/ 	.byte	0x3f
	.zero		1


	//   ....[91]....
        /*18e4*/ 	.word	0x0001fbf0
        /*18e8*/ 	.word	0x00000005
        /*18ec*/ 	.word	0x00022820
        /*18f0*/ 	.short	0x010a
        /*18f2*/ 	.byte	0x3f
	.zero		1


	//   ....[92]....
        /*18f4*/ 	.word	0x0001fd90
        /*18f8*/ 	.word	0x00000003
        /*18fc*/ 	.word	0x00022840
        /*1900*/ 	.short	0x010a
        /*1902*/ 	.byte	0x3f
	.zero		1


	//   ....[93]....
        /*1904*/ 	.word	0x0001fde0
        /*1908*/ 	.word	0x00000005
        /*190c*/ 	.word	0x00022840
        /*1910*/ 	.short	0x010a
        /*1912*/ 	.byte	0x3f
	.zero		1


	//   ....[94]....
        /*1914*/ 	.word	0x0001fe30
        /*1918*/ 	.word	0x00000003
        /*191c*/ 	.word	0x00022860
        /*1920*/ 	.short	0x010a
        /*1922*/ 	.byte	0x3f
	.zero		1


	//----- nvinfo : EIATTR_NUM_MBARRIERS
	.align		4
.L_1202:
        /*1924*/ 	.byte	0x03, 0x38
        /*1926*/ 	.short	0x0016


	//----- nvinfo : EIATTR_EXIT_INSTR_OFFSETS
	.align		4
        /*1928*/ 	.byte	0x04, 0x1c
        /*192a*/ 	.short	(.L_1204 - .L_1203)


	//   ....[0]....
.L_1203:
        /*192c*/ 	.word	0x0001aab0


	//----- nvinfo : EIATTR_MAX_THREADS
	.align		4
.L_1204:
        /*1930*/ 	.byte	0x04, 0x05
        /*1932*/ 	.short	(.L_1206 - .L_1205)
.L_1205:
        /*1934*/ 	.word	0x00000180
        /*1938*/ 	.word	0x00000001
        /*193c*/ 	.word	0x00000001


	//----- nvinfo : EIATTR_CRS_STACK_SIZE
	.align		4
.L_1206:
        /*1940*/ 	.byte	0x04, 0x1e
        /*1942*/ 	.short	(.L_1208 - .L_1207)
.L_1207:
        /*1944*/ 	.word	0x00000000


	//----- nvinfo : EIATTR_CBANK_PARAM_SIZE
	.align		4
.L_1208:
        /*1948*/ 	.byte	0x03, 0x19
        /*194a*/ 	.short	0x0af0


	//----- nvinfo : EIATTR_PARAM_CBANK
	.align		4
        /*194c*/ 	.byte	0x04, 0x0a
        /*194e*/ 	.short	(.L_1210 - .L_1209)
	.align		4
.L_1209:
        /*1950*/ 	.word	index@(.nv.constant0._ZN7cutlass13device_kernelIN5flash11enable_sm90INS1_16FlashAttnFwdSm90INS1_25CollectiveMainloopFwdSm90ILi2EN4cute5tupleIJNS5_1CILi1EEES8_S8_EEENS6_IJNS7_ILi128EEENS7_ILi96EEENS7_ILi64EEEEEELi256ENS_6half_tEfNS_4arch4Sm90ELb0ELb0ELb1ELb1ELb1ELb1ELb0ELb1ELb0ELb1ELb1ELb0EEENS1_21CollectiveEpilogueFwdINS6_IJSA_NS7_ILi256EEESB_EEES9_SE_SG_Li256ELb1ELb1ELb1ELb0EEENS1_36VarlenDynamicPersistentTileSchedulerILi128ELi96ELi256ELi128ELb1ELb1ELb1ELb0ELb1ELb1EEEEEEEEEvNT_6ParamsE)
        /*1954*/ 	.short	0x0210
        /*1956*/ 	.short	0x0af0


	//----- nvinfo : EIATTR_SW_WAR
	.align		4
.L_1210:
        /*1958*/ 	.byte	0x04, 0x36
        /*195a*/ 	.short	(.L_1212 - .L_1211)
.L_1211:
        /*195c*/ 	.word	0x00000008
.L_1212:


//--------------------- .nv.info._ZN7cutlass13device_kernelIN5flash11enable_sm90INS1_16FlashAttnFwdSm90INS1_25CollectiveMainloopFwdSm90ILi2EN4cute5tupleIJNS5_1CILi1EEES8_S8_EEENS6_IJNS7_ILi128EEENS7_ILi96EEENS7_ILi64EEEEEELi256ENS_6half_tEfNS_4arch4Sm90ELb0ELb0ELb1ELb1ELb1ELb0ELb1ELb1ELb0ELb1ELb1ELb0EEENS1_21CollectiveEpilogueFwdINS6_IJSA_NS7_ILi256EEESB_EEES9_SE_SG_Li256ELb1ELb1ELb1ELb0EEENS1_36VarlenDynamicPersistentTileSchedulerILi128ELi96ELi256ELi128ELb1ELb1ELb1ELb0ELb1ELb1EEEEEEEEEvNT_6ParamsE --------------------------
	.section	.nv.info._ZN7cutlass13device_kernelIN5flash11enable_sm90INS1_16FlashAttnFwdSm90INS1_25CollectiveMainloopFwdSm90ILi2EN4cute5tupleIJNS5_1CILi1EEES8_S8_EEENS6_IJNS7_ILi128EEENS7_ILi96EEENS7_ILi64EEEEEELi256ENS_6half_tEfNS_4arch4Sm90ELb0ELb0ELb1ELb1ELb1ELb0ELb1ELb1ELb0ELb1ELb1ELb0EEENS1_21CollectiveEpilogueFwdINS6_IJSA_NS7_ILi256EEESB_EEES9_SE_SG_Li256ELb1ELb1ELb1ELb0EEENS1_36VarlenDynamicPersistentTileSchedulerILi128ELi96ELi256ELi128ELb1ELb1ELb1ELb0ELb1ELb1EEEEEEEEEvNT_6ParamsE,"",@"SHT_CUDA_INFO"
	.sectionflags	@""
	.align	4


	//----- nvinfo : EIATTR_CUDA_API_VERSION
	.align		4
        /*0000*/ 	.byte	0x04, 0x37
        /*0002*/ 	.short	(.L_1214 - .L_1213)
.L_1213:
        /*0004*/ 	.word	0x00000082


	//----- nvinfo : EIATTR_KPARAM_INFO
	.align		4
.L_1214:
        /*0008*/ 	.byte	0x04, 0x17
        /*000a*/ 	.short	(.L_1216 - .L_1215)
.L_1215:
        /*000c*/ 	.word	0x00000000
        /*0010*/ 	.short	0x0000
        /*0012*/ 	.short	0x0070
        /*0014*/ 	.byte	0x00, 0xf0, 0x01, 0x2e


	//----- nvinfo : EIATTR_SPARSE_MMA_MASK
	.align		4
.L_1216:
        /*0018*/ 	.byte	0x03, 0x50
        /*001a*/ 	.short	0x0000


	//----- nvinfo : EIATTR_MAXREG_COUNT
	.align		4
        /*001c*/ 	.byte	0x03, 0x1b
        /*001e*/ 	.short	0x00a8


	//----- nvinfo : EIATTR_NUM_BARRIERS
	.align		4
        /*0020*/ 	.byte	0x02, 0x4c
        /*0022*/ 	.byte	0x10
	.zero		1


	//----- nvinfo : EIATTR_EXTERNS
	.align		4
        /*0024*/ 	.byte	0x04, 0x0f
        /*0026*/ 	.short	(.L_1218 - .L_1217)


	//   ....[0]....
	.align		4
.L_1217:
        /*0028*/ 	.word	index@(__assertfail)


	//----- nvinfo : EIATTR_ANNOTATIONS
	.align		4
.L_1218:
        /*002c*/ 	.byte	0x04, 0x55
        /*002e*/ 	.short	(.L_1220 - .L_1219)


	//   ....[0]....
.L_1219:
        /* <DEDUP_REMOVED lines=27> */


	//----- nvinfo : EIATTR_MERCURY_ISA_VERSION
	.align		4
.L_1220:
        /*01d0*/ 	.byte	0x03, 0x5f
        /*01d2*/ 	.short	0x0101


	//----- nvinfo : EIATTR_UNUSED_LOAD_BYTE_OFFSET
	.align		4
        /*01d4*/ 	.byte	0x04, 0x44
        /*01d6*/ 	.short	(.L_1222 - .L_1221)


	//   ....[0]....
.L_1221:
        /*01d8*/ 	.word	0x000009a0
        /*01dc*/ 	.word	0x0000fff0


	//   ....[1]....
        /*01e0*/ 	.word	0x00007c20
        /*01e4*/ 	.word	0x0000fff0


	//----- nvinfo : EIATTR_INT_WARP_WIDE_INSTR_OFFSETS
	.align		4
.L_1222:
        /*01e8*/ 	.byte	0x04, 0x31
        /*01ea*/ 	.short	(.L_1224 - .L_1223)


	//   ....[0]....
.L_1223:
        /*01ec*/ 	.word	0x000000c0


	//   ....[1]....
        /*01f0*/ 	.word	0x000000d0


	//   ....[2]....
        /*01f4*/ 	.word	0x000000e0


	//   ....[3]....
        /*01f8*/ 	.word	0x00000180


	//   ....[4]....
        /*01fc*/ 	.word	0x0000d930


	//   ....[5]....
        /*0200*/ 	.word	0x0000d9c0


	//   ....[6]....
        /*0204*/ 	.word	0x00011850


	//   ....[7]....
        /*0208*/ 	.word	0x000118e0


	//----- nvinfo : EIATTR_COOP_GROUP_MASK_REGIDS
	.align		4
.L_1224:
        /*020c*/ 	.byte	0x04, 0x29
        /*020e*/ 	.short	(.L_1226 - .L_1225)


	//   ....[0]....
.L_1225:
        /*0210*/ 	.word	0xffffffff


	//   ....[1]....
        /*0214*/ 	.word	0xffffffff


	//   ....[2]....
        /*0218*/ 	.word	0xffffffff


	//   ....[3]....
        /*021c*/ 	.word	0xffffffff


	//   ....[4]....
        /*0220*/ 	.word	0xffffffff


	//   ....[5]....
        /*0224*/ 	.word	0xffffffff


	//   ....[6]....
        /*0228*/ 	.word	0xffffffff


	//   ....[7]....
        /*022c*/ 	.word	0xffffffff


	//   ....[8]....
        /*0230*/ 	.word	0xffffffff


	//   ....[9]....
        /*0234*/ 	.word	0xffffffff


	//   ....[10]....
        /*0238*/ 	.word	0xffffffff


	//   ....[11]....
        /*023c*/ 	.word	0xffffffff


	//   ....[12]....
        /*0240*/ 	.word	0xffffffff


	//   ....[13]....
        /*0244*/ 	.word	0xffffffff


	//   ....[14]....
        /*0248*/ 	.word	0xffffffff


	//   ....[15]....
        /*024c*/ 	.word	0xffffffff


	//   ....[16]....
        /*0250*/ 	.word	0xffffffff


	//   ....[17]....
        /*0254*/ 	.word	0xffffffff


	//   ....[18]....
        /*0258*/ 	.word	0xffffffff


	//   ....[19]....
        /*025c*/ 	.word	0xffffffff


	//   ....[20]....
        /*0260*/ 	.word	0xffffffff


	//   ....[21]....
        /*0264*/ 	.word	0xffffffff


	//   ....[22]....
        /*0268*/ 	.word	0xffffffff


	//   ....[23]....
        /*026c*/ 	.word	0xffffffff


	//   ....[24]....
        /*0270*/ 	.word	0xffffffff


	//   ....[25]....
        /*0274*/ 	.word	0xffffffff


	//   ....[26]....
        /*0278*/ 	.word	0xffffffff


	//   ....[27]....
        /*027c*/ 	.word	0xffffffff


	//   ....[28]....
        /*0280*/ 	.word	0xffffffff


	//   ....[29]....
        /*0284*/ 	.word	0xffffffff


	//   ....[30]....
        /*0288*/ 	.word	0xffffffff


	//   ....[31]....
        /*028c*/ 	.word	0xffffffff


	//   ....[32]....
        /*0290*/ 	.word	0xffffffff


	//   ....[33]....
        /*0294*/ 	.word	0xffffffff


	//   ....[34]....
        /*0298*/ 	.word	0xffffffff


	//   ....[35]....
        /*029c*/ 	.word	0xffffffff


	//   ....[36]....
        /*02a0*/ 	.word	0xffffffff


	//   ....[37]....
        /*02a4*/ 	.word	0xffffffff


	//   ....[38]....
        /*02a8*/ 	.word	0xffffffff


	//   ....[39]....
        /*02ac*/ 	.word	0xffffffff


	//   ....[40]....
        /*02b0*/ 	.word	0xffffffff


	//   ....[41]....
        /*02b4*/ 	.word	0xffffffff


	//   ....[42]....
        /*02b8*/ 	.word	0xffffffff


	//   ....[43]....
        /*02bc*/ 	.word	0xffffffff


	//   ....[44]....
        /*02c0*/ 	.word	0xffffffff


	//   ....[45]....
        /*02c4*/ 	.word	0xffffffff


	//   ....[46]....
        /*02c8*/ 	.word	0xffffffff


	//   ....[47]....
        /*02cc*/ 	.word	0xffffffff


	//   ....[48]....
        /*02d0*/ 	.word	0xffffffff


	//   ....[49]....
        /*02d4*/ 	.word	0xffffffff


	//   ....[50]....
        /*02d8*/ 	.word	0xffffffff


	//   ....[51]....
        /*02dc*/ 	.word	0xffffffff


	//   ....[52]....
        /*02e0*/ 	.word	0xffffffff


	//   ....[53]....
        /*02e4*/ 	.word	0xffffffff


	//   ....[54]....
        /*02e8*/ 	.word	0xffffffff


	//   ....[55]....
        /*02ec*/ 	.word	0xffffffff


	//   ....[56]....
        /*02f0*/ 	.word	0xffffffff


	//   ....[57]....
        /*02f4*/ 	.word	0xffffffff


	//   ....[58]....
        /*02f8*/ 	.word	0xffffffff


	//   ....[59]....
        /*02fc*/ 	.word	0xffffffff


	//   ....[60]....
        /*0300*/ 	.word	0xffffffff


	//   ....[61]....
        /*0304*/ 	.word	0xffffffff


	//   ....[62]....
        /*0308*/ 	.word	0xffffffff


	//   ....[63]....
        /*030c*/ 	.word	0xffffffff


	//   ....[64]....
        /*0310*/ 	.word	0xffffffff


	//   ....[65]....
        /*0314*/ 	.word	0xffffffff


	//   ....[66]....
        /*0318*/ 	.word	0xffffffff


	//   ....[67]....
        /*031c*/ 	.word	0xffffffff


	//   ....[68]....
        /*0320*/ 	.word	0xffffffff


	//   ....[69]....
        /*0324*/ 	.word	0xffffffff


	//   ....[70]....
        /*0328*/ 	.word	0xffffffff


	//   ....[71]....
        /*032c*/ 	.word	0xffffffff


	//   ....[72]....
        /*0330*/ 	.word	0xffffffff


	//   ....[73]....
        /*0334*/ 	.word	0xffffffff


	//   ....[74]....
        /*0338*/ 	.word	0xffffffff


	//   ....[75]....
        /*033c*/ 	.word	0xffffffff


	//   ....[76]....
        /*0340*/ 	.word	0xffffffff


	//   ....[77]....
        /*0344*/ 	.word	0xffffffff


	//   ....[78]....
        /*0348*/ 	.word	0xffffffff


	//   ....[79]....
        /*034c*/ 	.word	0xffffffff


	//   ....[80]....
        /*0350*/ 	.word	0xffffffff


	//   ....[81]....
        /*0354*/ 	.word	0xffffffff


	//   ....[82]....
        /*0358*/ 	.word	0xffffffff


	//   ....[83]....
        /*035c*/ 	.word	0xffffffff


	//   ....[84]....
        /*0360*/ 	.word	0xffffffff


	//   ....[85]....
        /*0364*/ 	.word	0xffffffff


	//   ....[86]....
        /*0368*/ 	.word	0xffffffff


	//   ....[87]....
        /*036c*/ 	.word	0xffffffff


	//   ....[88]....
        /*0370*/ 	.word	0xffffffff


	//   ....[89]....
        /*0374*/ 	.word	0xffffffff


	//   ....[90]....
        /*0378*/ 	.word	0xffffffff


	//   ....[91]....
        /*037c*/ 	.word	0xffffffff


	//   ....[92]....
        /*0380*/ 	.word	0xffffffff


	//   ....[93]....
        /*0384*/ 	.word	0xffffffff


	//   ....[94]....
        /*0388*/ 	.word	0xffffffff


	//   ....[95]....
        /*038c*/ 	.word	0xffffffff


	//   ....[96]....
        /*0390*/ 	.word	0xffffffff


	//   ....[97]....
        /*0394*/ 	.word	0xffffffff


	//   ....[98]....
        /*0398*/ 	.word	0xffffffff


	//   ....[99]....
        /*039c*/ 	.word	0xffffffff


	//   ....[100]....
        /*03a0*/ 	.word	0xffffffff


	//   ....[101]....
        /*03a4*/ 	.word	0xffffffff


	//   ....[102]....
        /*03a8*/ 	.word	0xffffffff


	//   ....[103]....
        /*03ac*/ 	.word	0xffffffff


	//   ....[104]....
        /*03b0*/ 	.word	0xffffffff


	//   ....[105]....
        /*03b4*/ 	.word	0xffffffff


	//   ....[106]....
        /*03b8*/ 	.word	0xffffffff


	//   ....[107]....
        /*03bc*/ 	.word	0xffffffff


	//   ....[108]....
        /*03c0*/ 	.word	0xffffffff


	//   ....[109]....
        /*03c4*/ 	.word	0xffffffff


	//   ....[110]....
        /*03c8*/ 	.word	0xffffffff


	//   ....[111]....
        /*03cc*/ 	.word	0xffffffff


	//   ....[112]....
        /*03d0*/ 	.word	0xffffffff


	//   ....[113]....
        /*03d4*/ 	.word	0xffffffff


	//   ....[114]....
        /*03d8*/ 	.word	0xffffffff


	//   ....[115]....
        /*03dc*/ 	.word	0xffffffff


	//   ....[116]....
        /*03e0*/ 	.word	0xffffffff


	//   ....[117]....
        /*03e4*/ 	.word	0xffffffff


	//   ....[118]....
        /*03e8*/ 	.word	0xffffffff


	//   ....[119]....
        /*03ec*/ 	.word	0xffffffff


	//   ....[120]....
        /*03f0*/ 	.word	0xffffffff


	//   ....[121]....
        /*03f4*/ 	.word	0xffffffff


	//   ....[122]....
        /*03f8*/ 	.word	0xffffffff


	//   ....[123]....
        /*03fc*/ 	.word	0xffffffff


	//   ....[124]....
        /*0400*/ 	.word	0xffffffff


	//   ....[125]....
        /*0404*/ 	.word	0xffffffff


	//   ....[126]....
        /*0408*/ 	.word	0xffffffff


	//   ....[127]....
        /*040c*/ 	.word	0xffffffff


	//   ....[128]....
        /*0410*/ 	.word	0xffffffff


	//   ....[129]....
        /*0414*/ 	.word	0xffffffff


	//   ....[130]....
        /*0418*/ 	.word	0xffffffff


	//   ....[131]....
        /*041c*/ 	.word	0xffffffff


	//   ....[132]....
        /*0420*/ 	.word	0xffffffff


	//   ....[133]....
        /*0424*/ 	.word	0xffffffff


	//   ....[134]....
        /*0428*/ 	.word	0xffffffff


	//   ....[135]....
        /*042c*/ 	.word	0xffffffff


	//   ....[136]....
        /*0430*/ 	.word	0xffffffff


	//   ....[137]....
        /*0434*/ 	.word	0xffffffff


	//   ....[138]....
        /*0438*/ 	.word	0xffffffff


	//   ....[139]....
        /*043c*/ 	.word	0xffffffff


	//   ....[140]....
        /*0440*/ 	.word	0xffffffff


	//   ....[141]....
        /*0444*/ 	.word	0xffffffff


	//   ....[142]....
        /*0448*/ 	.word	0xffffffff


	//   ....[143]....
        /*044c*/ 	.word	0xffffffff


	//   ....[144]....
        /*0450*/ 	.word	0xffffffff


	//   ....[145]....
        /*0454*/ 	.word	0xffffffff


	//   ....[146]....
        /*0458*/ 	.word	0xffffffff


	//   ....[147]....
        /*045c*/ 	.word	0xffffffff


	//   ....[148]....
        /*0460*/ 	.word	0xffffffff


	//   ....[149]....
        /*0464*/ 	.word	0xffffffff


	//   ....[150]....
        /*0468*/ 	.word	0xffffffff


	//   ....[151]....
        /*046c*/ 	.word	0xffffffff


	//   ....[152]....
        /*0470*/ 	.word	0xffffffff


	//   ....[153]....
        /*0474*/ 	.word	0xffffffff


	//   ....[154]....
        /*0478*/ 	.word	0xffffffff


	//   ....[155]....
        /*047c*/ 	.word	0xffffffff


	//   ....[156]....
        /*0480*/ 	.word	0xffffffff


	//   ....[157]....
        /*0484*/ 	.word	0xffffffff


	//   ....[158]....
        /*0488*/ 	.word	0xffffffff


	//   ....[159]....
        /*048c*/ 	.word	0x0500000f


	//   ....[160]....
        /*0490*/ 	.word	0x0500000f


	//   ....[161]....
        /*0494*/ 	.word	0x0500000f


	//   ....[162]....
        /*0498*/ 	.word	0x0500000f


	//   ....[163]....
        /*049c*/ 	.word	0x0500000f


	//   ....[164]....
        /*04a0*/ 	.word	0x0500000f


	//   ....[165]....
        /*04a4*/ 	.word	0x0500000f


	//   ....[166]....
        /*04a8*/ 	.word	0x0500000f


	//   ....[167]....
        /*04ac*/ 	.word	0x0500000f


	//   ....[168]....
        /*04b0*/ 	.word	0x0500000f


	//   ....[169]....
        /*04b4*/ 	.word	0x0500000f


	//   ....[170]....
        /*04b8*/ 	.word	0x0500000f


	//   ....[171]....
        /*04bc*/ 	.word	0x0500000f


	//   ....[172]....
        /*04c0*/ 	.word	0x0500000f


	//   ....[173]....
        /*04c4*/ 	.word	0x0500000f


	//   ....[174]....
        /*04c8*/ 	.word	0x0500000f


	//   ....[175]....
        /*04cc*/ 	.word	0x0500000f


	//   ....[176]....
        /*04d0*/ 	.word	0x0500000f


	//   ....[177]....
        /*04d4*/ 	.word	0x0500000f


	//   ....[178]....
        /*04d8*/ 	.word	0x0500000f


	//   ....[179]....
        /*04dc*/ 	.word	0x0500000f


	//   ....[180]....
        /*04e0*/ 	.word	0x0500000f


	//   ....[181]....
        /*04e4*/ 	.word	0x0500000f


	//   ....[182]....
        /*04e8*/ 	.word	0x0500000f


	//   ....[183]....
        /*04ec*/ 	.word	0x0500000f


	//   ....[184]....
        /*04f0*/ 	.word	0x0500000f


	//   ....[185]....
        /*04f4*/ 	.word	0x0500000f


	//   ....[186]....
        /*04f8*/ 	.word	0x0500000f


	//   ....[187]....
        /*04fc*/ 	.word	0x0500000f


	//   ....[188]....
        /*0500*/ 	.word	0x0500000f


	//   ....[189]....
        /*0504*/ 	.word	0x0500000f


	//   ....[190]....
        /*0508*/ 	.word	0x0500000f


	//   ....[191]....
        /*050c*/ 	.word	0x0500000f


	//   ....[192]....
        /*0510*/ 	.word	0x0500000f


	//   ....[193]....
        /*0514*/ 	.word	0x0500000f


	//   ....[194]....
        /*0518*/ 	.word	0x0500000f


	//   ....[195]....
        /*051c*/ 	.word	0x0500000f


	//   ....[196]....
        /*0520*/ 	.word	0x0500000f


	//   ....[197]....
        /*0524*/ 	.word	0x0500000f


	//   ....[198]....
        /*0528*/ 	.word	0x0500000f


	//   ....[199]....
        /*052c*/ 	.word	0x0500000f


	//   ....[200]....
        /*0530*/ 	.word	0x0500000f


	//   ....[201]....
        /*0534*/ 	.word	0x0500000f


	//   ....[202]....
        /*0538*/ 	.word	0x0500000f


	//   ....[203]....
        /*053c*/ 	.word	0x0500000f


	//   ....[204]....
        /*0540*/ 	.word	0x0500000f


	//   ....[205]....
        /*0544*/ 	.word	0x0500000f


	//   ....[206]....
        /*0548*/ 	.word	0x0500000f


	//   ....[207]....
        /*054c*/ 	.word	0x0500000f


	//   ....[208]....
        /*0550*/ 	.word	0x0500000f


	//   ....[209]....
        /*0554*/ 	.word	0x0500000f


	//   ....[210]....
        /*0558*/ 	.word	0x0500000f


	//   ....[211]....
        /*055c*/ 	.word	0x0500000f


	//   ....[212]....
        /*0560*/ 	.word	0x0500000f


	//   ....[213]....
        /*0564*/ 	.word	0x0500000f


	//   ....[214]....
        /*0568*/ 	.word	0x0500000f


	//   ....[215]....
        /*056c*/ 	.word	0x0500000f


	//   ....[216]....
        /*0570*/ 	.word	0x0500000f


	//   ....[217]....
        /*0574*/ 	.word	0x0500000f


	//   ....[218]....
        /*0578*/ 	.word	0x0500000f


	//   ....[219]....
        /*057c*/ 	.word	0x0500000f


	//   ....[220]....
        /*0580*/ 	.word	0x0500000f


	//   ....[221]....
        /*0584*/ 	.word	0x0500000f


	//   ....[222]....
        /*0588*/ 	.word	0x0500000f


	//   ....[223]....
        /*058c*/ 	.word	0x0500000f


	//   ....[224]....
        /*0590*/ 	.word	0x0500000f


	//   ....[225]....
        /*0594*/ 	.word	0x0500000f


	//   ....[226]....
        /*0598*/ 	.word	0x0500000f


	//   ....[227]....
        /*059c*/ 	.word	0x0500000f


	//   ....[228]....
        /*05a0*/ 	.word	0x0500000f


	//   ....[229]....
        /*05a4*/ 	.word	0x0500000f


	//   ....[230]....
        /*05a8*/ 	.word	0x0500000f


	//   ....[231]....
        /*05ac*/ 	.word	0x0500000f


	//   ....[232]....
        /*05b0*/ 	.word	0x0500000f


	//   ....[233]....
        /*05b4*/ 	.word	0x0500000f


	//   ....[234]....
        /*05b8*/ 	.word	0x0500000f


	//   ....[235]....
        /*05bc*/ 	.word	0x0500000f


	//   ....[236]....
        /*05c0*/ 	.word	0x0500000f


	//   ....[237]....
        /*05c4*/ 	.word	0x0500000f


	//   ....[238]....
        /*05c8*/ 	.word	0x0500000f


	//   ....[239]....
        /*05cc*/ 	.word	0x0500000f


	//   ....[240]....
        /*05d0*/ 	.word	0x0500000f


	//   ....[241]....
        /*05d4*/ 	.word	0x0500000f


	//   ....[242]....
        /*05d8*/ 	.word	0x0500000f


	//   ....[243]....
        /*05dc*/ 	.word	0x0500000f


	//   ....[244]....
        /*05e0*/ 	.word	0x0500000f


	//   ....[245]....
        /*05e4*/ 	.word	0x0500000f


	//   ....[246]....
        /*05e8*/ 	.word	0x0500000f


	//   ....[247]....
        /*05ec*/ 	.word	0x0500000f


	//   ....[248]....
        /*05f0*/ 	.word	0x0500000f


	//   ....[249]....
        /*05f4*/ 	.word	0x0500000f


	//   ....[250]....
        /*05f8*/ 	.word	0x0500000f


	//   ....[251]....
        /*05fc*/ 	.word	0x0500000f


	//   ....[252]....
        /*0600*/ 	.word	0x0500000f


	//   ....[253]....
        /*0604*/ 	.word	0x0500000f


	//   ....[254]....
        /*0608*/ 	.word	0x0500000f


	//   ....[255]....
        /*060c*/ 	.word	0x0500000f


	//   ....[0]....
        /*0610*/ 	.word	0x0500000f


	//   ....[1]....
        /*0614*/ 	.word	0x0500000f


	//   ....[2]....
        /*0618*/ 	.word	0x0500000f


	//----- nvinfo : EIATTR_COOP_GROUP_INSTR_OFFSETS
	.align		4
.L_1226:
        /*061c*/ 	.byte	0x04, 0x28
        /*061e*/ 	.short	(.L_1228 - .L_1227)


	//   ....[0]....
.L_1227:
        /*0620*/ 	.word	0x00000080


	//   ....[1]....
        /*0624*/ 	.word	0x00000090


	//   ....[2]....
        /*0628*/ 	.word	0x000002f0


	//   ....[3]....
        /*062c*/ 	.word	0x00000450


	//   ....[4]....
        /*0630*/ 	.word	0x00000570


	//   ....[5]....
        /*0634*/ 	.word	0x000006d0


	//   ....[6]....
        /*0638*/ 	.word	0x00001b40


	//   ....[7]....
        /*063c*/ 	.word	0x000039d0


	//   ....[8]....
        /*0640*/ 	.word	0x00003a10


	//   ....[9]....
        /*0644*/ 	.word	0x00003a30


	//   ....[10]....
        /*0648*/ 	.word	0x00003a50


	//   ....[11]....
        /*064c*/ 	.word	0x00005740


	//   ....[12]....
        /*0650*/ 	.word	0x000057a0


	//   ....[13]....
        /*0654*/ 	.word	0x00006210


	//   ....[14]....
        /*0658*/ 	.word	0x00006270


	//   ....[15]....
        /*065c*/ 	.word	0x000071d0


	//   ....[16]....
        /*0660*/ 	.word	0x000071e0


	//   ....[17]....
        /*0664*/ 	.word	0x00007210


	//   ....[18]....
        /*0668*/ 	.word	0x00007230


	//   ....[19]....
        /*066c*/ 	.word	0x00008d30


	//   ....[20]....
        /*0670*/ 	.word	0x00008d40


	//   ....[21]....
        /*0674*/ 	.word	0x00008d50


	//   ....[22]....
        /*0678*/ 	.word	0x00008d70


	//   ....[23]....
        /*067c*/ 	.word	0x00009830


	//   ....[24]....
        /*0680*/ 	.word	0x00009860


	//   ....[25]....
        /*0684*/ 	.word	0x00009a00


	//   ....[26]....
        /*0688*/ 	.word	0x00009a20


	//   ....[27]....
        /*068c*/ 	.word	0x00009b60


	//   ....[28]....
        /*0690*/ 	.word	0x00009b80


	//   ....[29]....
        /*0694*/ 	.word	0x00009cd0


	//   ....[30]....
        /*0698*/ 	.word	0x00009cf0


	//   ....[31]....
        /*069c*/ 	.word	0x0000a250


	//   ....[32]....
        /*06a0*/ 	.word	0x0000a290


	//   ....[33]....
        /*06a4*/ 	.word	0x0000ac40


	//   ....[34]....
        /*06a8*/ 	.word	0x0000ac50


	//   ....[35]....
        /*06ac*/ 	.word	0x0000be40


	//   ....[36]....
        /*06b0*/ 	.word	0x0000be70


	//   ....[37]....
        /*06b4*/ 	.word	0x0000bfe0


	//   ....[38]....
        /*06b8*/ 	.word	0x0000c000


	//   ....[39]....
        /*06bc*/ 	.word	0x0000c140


	//   ....[40]....
        /*06c0*/ 	.word	0x0000c160


	//   ....[41]....
        /*06c4*/ 	.word	0x0000c2b0


	//   ....[42]....
        /*06c8*/ 	.word	0x0000c2d0


	//   ....[43]....
        /*06cc*/ 	.word	0x0000c4b0


	//   ....[44]....
        /*06d0*/ 	.word	0x0000c6a0


	//   ....[45]....
        /*06d4*/ 	.word	0x0000c6d0


	//   ....[46]....
        /*06d8*/ 	.word	0x0000c700


	//   ....[47]....
        /*06dc*/ 	.word	0x0000c730


	//   ....[48]....
        /*06e0*/ 	.word	0x0000c760


	//   ....[49]....
        /*06e4*/ 	.word	0x0000c790


	//   ....[50]....
        /*06e8*/ 	.word	0x0000c900


	//   ....[51]....
        /*06ec*/ 	.word	0x0000c930


	//   ....[52]....
        /*06f0*/ 	.word	0x0000c960


	//   ....[53]....
        /*06f4*/ 	.word	0x0000c990


	//   ....[54]....
        /*06f8*/ 	.word	0x0000c9c0


	//   ....[55]....
        /*06fc*/ 	.word	0x0000c9f0


	//   ....[56]....
        /*0700*/ 	.word	0x0000ca80


	//   ....[57]....
        /*0704*/ 	.word	0x0000cab0


	//   ....[58]....
        /*0708*/ 	.word	0x0000cac0


	//   ....[59]....
        /*070c*/ 	.word	0x0000cb50


	//   ....[60]....
        /*0710*/ 	.word	0x0000e4d0


	//   ....[61]....
        /*0714*/ 	.word	0x0000e4f0


	//   ....[62]....
        /*0718*/ 	.word	0x0000e580


	//   ....[63]....
        /*071c*/ 	.word	0x0000e5a0


	//   ....[64]....
        /*0720*/ 	.word	0x0000e620


	//   ....[65]....
        /*0724*/ 	.word	0x0000e640


	//   ....[66]....
        /*0728*/ 	.word	0x0000e6c0


	//   ....[67]....
        /*072c*/ 	.word	0x0000e6e0


	//   ....[68]....
        /*0730*/ 	.word	0x0000e760


	//   ....[69]....
        /*0734*/ 	.word	0x0000e780


	//   ....[70]....
        /*0738*/ 	.word	0x0000e790


	//   ....[71]....
        /*073c*/ 	.word	0x0000e7a0


	//   ....[72]....
        /*0740*/ 	.word	0x0000ef10


	//   ....[73]....
        /*0744*/ 	.word	0x0000ef30


	//   ....[74]....
        /*0748*/ 	.word	0x0000ef50


	//   ....[75]....
        /*074c*/ 	.word	0x0000ef60


	//   ....[76]....
        /*0750*/ 	.word	0x0000ef90


	//   ....[77]....
        /*0754*/ 	.word	0x0000efb0


	//   ....[78]....
        /*0758*/ 	.word	0x0000f020


	//   ....[79]....
        /*075c*/ 	.word	0x0000f0a0


	//   ....[80]....
        /*0760*/ 	.word	0x0000f0c0


	//   ....[81]....
        /*0764*/ 	.word	0x0000f0e0


	//   ....[82]....
        /*0768*/ 	.word	0x0000f1a0


	//   ....[83]....
        /*076c*/ 	.word	0x0000f1f0


	//   ....[84]....
        /*0770*/ 	.word	0x0000f210


	//   ....[85]....
        /*0774*/ 	.word	0x0000f280


	//   ....[86]....
        /*0778*/ 	.word	0x0000f360


	//   ....[87]....
        /*077c*/ 	.word	0x0000f390


	//   ....[88]....
        /*0780*/ 	.word	0x0000fa10


	//   ....[89]....
        /*0784*/ 	.word	0x0000fa40


	//   ....[90]....
        /*0788*/ 	.word	0x0000fa60


	//   ....[91]....
        /*078c*/ 	.word	0x0000fa90


	//   ....[92]....
        /*0790*/ 	.word	0x0000fb00


	//   ....[93]....
        /*0794*/ 	.word	0x0000fb30


	//   ....[94]....
        /*0798*/ 	.word	0x0000fc40


	//   ....[95]....
        /*079c*/ 	.word	0x0000fc60


	//   ....[96]....
        /*07a0*/ 	.word	0x0000fcf0


	//   ....[97]....
        /*07a4*/ 	.word	0x0000fd10


	//   ....[98]....
        /*07a8*/ 	.word	0x0000fd80


	//   ....[99]....
        /*07ac*/ 	.word	0x0000fda0


	//   ....[100]....
        /*07b0*/ 	.word	0x0000fe00


	//   ....[101]....
        /*07b4*/ 	.word	0x0000fe30


	//   ....[102]....
        /*07b8*/ 	.word	0x0000feb0


	//   ....[103]....
        /*07bc*/ 	.word	0x0000ff10


	//   ....[104]....
        /*07c0*/ 	.word	0x00010440


	//   ....[105]....
        /*07c4*/ 	.word	0x00010460


	//   ....[106]....
        /*07c8*/ 	.word	0x000104b0


	//   ....[107]....
        /*07cc*/ 	.word	0x00010570


	//   ....[108]....
        /*07d0*/ 	.word	0x00010580


	//   ....[109]....
        /*07d4*/ 	.word	0x000105b0


	//   ....[110]....
        /*07d8*/ 	.word	0x00010640


	//   ....[111]....
        /*07dc*/ 	.word	0x000106f0


	//   ....[112]....
        /*07e0*/ 	.word	0x00010700


	//   ....[113]....
        /*07e4*/ 	.word	0x00010730


	//   ....[114]....
        /*07e8*/ 	.word	0x00010740


	//   ....[115]....
        /*07ec*/ 	.word	0x000107d0


	//   ....[116]....
        /*07f0*/ 	.word	0x00010ed0


	//   ....[117]....
        /*07f4*/ 	.word	0x00010ef0


	//   ....[118]....
        /*07f8*/ 	.word	0x00010f00


	//   ....[119]....
        /*07fc*/ 	.word	0x00010f40


	//   ....[120]....
        /*0800*/ 	.word	0x00010f50


	//   ....[121]....
        /*0804*/ 	.word	0x00010f90


	//   ....[122]....
        /*0808*/ 	.word	0x00010fa0


	//   ....[123]....
        /*080c*/ 	.word	0x00010fe0


	//   ....[124]....
        /*0810*/ 	.word	0x00010ff0


	//   ....[125]....
        /*0814*/ 	.word	0x00011030


	//   ....[126]....
        /*0818*/ 	.word	0x00011040


	//   ....[127]....
        /*081c*/ 	.word	0x00011050


	//   ....[128]....
        /*0820*/ 	.word	0x00011390


	//   ....[129]....
        /*0824*/ 	.word	0x000113b0


	//   ....[130]....
        /*0828*/ 	.word	0x000113c0


	//   ....[131]....
        /*082c*/ 	.word	0x000113d0


	//   ....[132]....
        /*0830*/ 	.word	0x000113e0


	//   ....[133]....
        /*0834*/ 	.word	0x00011400


	//   ....[134]....
        /*0838*/ 	.word	0x00011470


	//   ....[135]....
        /*083c*/ 	.word	0x000114a0


	//   ....[136]....
        /*0840*/ 	.word	0x000114b0


	//   ....[137]....
        /*0844*/ 	.word	0x00011520


	//   ....[138]....
        /*0848*/ 	.word	0x00011530


	//   ....[139]....
        /*084c*/ 	.word	0x00011630


	//   ....[140]....
        /*0850*/ 	.word	0x00011b10


	//   ....[141]....
        /*0854*/ 	.word	0x00011b40


	//   ....[142]....
        /*0858*/ 	.word	0x00011ba0


	//   ....[143]....
        /*085c*/ 	.word	0x00011bd0


	//   ....[144]....
        /*0860*/ 	.word	0x00011c00


	//   ....[145]....
        /*0864*/ 	.word	0x00011c30


	//   ....[146]....
        /*0868*/ 	.word	0x00011c60


	//   ....[147]....
        /*086c*/ 	.word	0x00011c90


	//   ....[148]....
        /*0870*/ 	.word	0x00011e30


	//   ....[149]....
        /*0874*/ 	.word	0x00011e60


	//   ....[150]....
        /*0878*/ 	.word	0x00011e90


	//   ....[151]....
        /*087c*/ 	.word	0x00011ec0


	//   ....[152]....
        /*0880*/ 	.word	0x00011ef0


	//   ....[153]....
        /*0884*/ 	.word	0x00011f20


	//   ....[154]....
        /*0888*/ 	.word	0x00011fe0


	//   ....[155]....
        /*088c*/ 	.word	0x00012000


	//   ....[156]....
        /*0890*/ 	.word	0x00012010


	//   ....[157]....
        /*0894*/ 	.word	0x00012070


	//   ....[158]....
        /*0898*/ 	.word	0x00012690


	//   ....[159]....
        /*089c*/ 	.word	0x00012be0


	//   ....[160]....
        /*08a0*/ 	.word	0x00012cd0


	//   ....[161]....
        /*08a4*/ 	.word	0x00012d70


	//   ....[162]....
        /*08a8*/ 	.word	0x00012dd0


	//   ....[163]....
        /*08ac*/ 	.word	0x00012ec0


	//   ....[164]....
        /*08b0*/ 	.word	0x00012f30


	//   ....[165]....
        /*08b4*/ 	.word	0x00013020


	//   ....[166]....
        /*08b8*/ 	.word	0x00013090


	//   ....[167]....
        /*08bc*/ 	.word	0x00013180


	//   ....[168]....
        /*08c0*/ 	.word	0x000131f0


	//   ....[169]....
        /*08c4*/ 	.word	0x000132e0


	//   ....[170]....
        /*08c8*/ 	.word	0x00013350


	//   ....[171]....
        /*08cc*/ 	.word	0x000133f0


	//   ....[172]....
        /*08d0*/ 	.word	0x000134f0


	//   ....[173]....
        /*08d4*/ 	.word	0x00013540


	//   ....[174]....
        /*08d8*/ 	.word	0x000135a0


	//   ....[175]....
        /*08dc*/ 	.word	0x000136c0


	//   ....[176]....
        /*08e0*/ 	.word	0x00013740


	//   ....[177]....
        /*08e4*/ 	.word	0x00013830


	//   ....[178]....
        /*08e8*/ 	.word	0x00013900


	//   ....[179]....
        /*08ec*/ 	.word	0x000139b0


	//   ....[180]....
        /*08f0*/ 	.word	0x00013ab0


	//   ....[181]....
        /*08f4*/ 	.word	0x00013b20


	//   ....[182]....
        /*08f8*/ 	.word	0x00013c30


	//   ....[183]....
        /*08fc*/ 	.word	0x00013ca0


	//   ....[184]....
        /*0900*/ 	.word	0x00013d20


	//   ....[185]....
        /*0904*/ 	.word	0x00013df0


	//   ....[186]....
        /*0908*/ 	.word	0x00013e80


	//   ....[187]....
        /*090c*/ 	.word	0x00013f50


	//   ....[188]....
        /*0910*/ 	.word	0x00013ff0


	//   ....[189]....
        /*0914*/ 	.word	0x00014090


	//   ....[190]....
        /*0918*/ 	.word	0x000140f0


	//   ....[191]....
        /*091c*/ 	.word	0x000141e0


	//   ....[192]....
        /*0920*/ 	.word	0x000142f0


	//   ....[193]....
        /*0924*/ 	.word	0x00014340


	//   ....[194]....
        /*0928*/ 	.word	0x000143a0


	//   ....[195]....
        /*092c*/ 	.word	0x000144a0


	//   ....[196]....
        /*0930*/ 	.word	0x000145b0


	//   ....[197]....
        /*0934*/ 	.word	0x00014600


	//   ....[198]....
        /*0938*/ 	.word	0x00014660


	//   ....[199]....
        /*093c*/ 	.word	0x00014760


	//   ....[200]....
        /*0940*/ 	.word	0x00014870


	//   ....[201]....
        /*0944*/ 	.word	0x000148c0


	//   ....[202]....
        /*0948*/ 	.word	0x00014920


	//   ....[203]....
        /*094c*/ 	.word	0x00014a10


	//   ....[204]....
        /*0950*/ 	.word	0x00014b40


	//   ....[205]....
        /*0954*/ 	.word	0x00014c20


	//   ....[206]....
        /*0958*/ 	.word	0x00014cb0


	//   ....[207]....
        /*095c*/ 	.word	0x00014dc0


	//   ....[208]....
        /*0960*/ 	.word	0x00014e20


	//   ....[209]....
        /*0964*/ 	.word	0x00014f30


	//   ....[210]....
        /*0968*/ 	.word	0x00014f90


	//   ....[211]....
        /*096c*/ 	.word	0x000150a0


	//   ....[212]....
        /*0970*/ 	.word	0x00015100


	//   ....[213]....
        /*0974*/ 	.word	0x00015210


	//   ....[214]....
        /*0978*/ 	.word	0x00015270


	//   ....[215]....
        /*097c*/ 	.word	0x00015330


	//   ....[216]....
        /*0980*/ 	.word	0x00015490


	//   ....[217]....
        /*0984*/ 	.word	0x00015530


	//   ....[218]....
        /*0988*/ 	.word	0x00015590


	//   ....[219]....
        /*098c*/ 	.word	0x00015640


	//   ....[220]....
        /*0990*/ 	.word	0x000156a0


	//   ....[221]....
        /*0994*/ 	.word	0x00015750


	//   ....[222]....
        /*0998*/ 	.word	0x000157b0


	//   ....[223]....
        /*099c*/ 	.word	0x00015860


	//   ....[224]....
        /*09a0*/ 	.word	0x000158c0


	//   ....[225]....
        /*09a4*/ 	.word	0x00015970


	//   ....[226]....
        /*09a8*/ 	.word	0x000159d0


	//   ....[227]....
        /*09ac*/ 	.word	0x00015a80


	//   ....[228]....
        /*09b0*/ 	.word	0x00015b60


	//   ....[229]....
        /*09b4*/ 	.word	0x00015c00


	//   ....[230]....
        /*09b8*/ 	.word	0x00015c60


	//   ....[231]....
        /*09bc*/ 	.word	0x00015d30


	//   ....[232]....
        /*09c0*/ 	.word	0x00015d90


	//   ....[233]....
        /*09c4*/ 	.word	0x00015e60


	//   ....[234]....
        /*09c8*/ 	.word	0x00015ec0


	//   ....[235]....
        /*09cc*/ 	.word	0x00015fa0


	//   ....[236]....
        /*09d0*/ 	.word	0x00016000


	//   ....[237]....
        /*09d4*/ 	.word	0x000160d0


	//   ....[238]....
        /*09d8*/ 	.word	0x00016130


	//   ....[239]....
        /*09dc*/ 	.word	0x00016200


	//   ....[240]....
        /*09e0*/ 	.word	0x00016290


	//   ....[241]....
        /*09e4*/ 	.word	0x00016330


	//   ....[242]....
        /*09e8*/ 	.word	0x000164b0


	//   ....[243]....
        /*09ec*/ 	.word	0x00016520


	//   ....[244]....
        /*09f0*/ 	.word	0x00016590


	//   ....[245]....
        /*09f4*/ 	.word	0x00016600


	//   ....[246]....
        /*09f8*/ 	.word	0x00016670


	//   ....[247]....
        /*09fc*/ 	.word	0x000166f0


	//   ....[248]....
        /*0a00*/ 	.word	0x00016770


	//   ....[249]....
        /*0a04*/ 	.word	0x00016800


	//   ....[250]....
        /*0a08*/ 	.word	0x00016870


	//   ....[251]....
        /*0a0c*/ 	.word	0x000168e0


	//   ....[252]....
        /*0a10*/ 	.word	0x00016950


	//   ....[253]....
        /*0a14*/ 	.word	0x000169d0


	//   ....[254]....
        /*0a18*/ 	.word	0x00016a40


	//   ....[255]....
        /*0a1c*/ 	.word	0x00016ae0


	//   ....[0]....
        /*0a20*/ 	.word	0x00016b30


	//   ....[1]....
        /*0a24*/ 	.word	0x00016bc0


	//   ....[2]....
        /*0a28*/ 	.word	0x00016cf0


	//----- nvinfo : EIATTR_REG_RECONFIG
	.align		4
.L_1228:
        /*0a2c*/ 	.byte	0x01, 0x54
	.zero		2


	//----- nvinfo : EIATTR_SYSCALL_OFFSETS
	.align		4
        /*0a30*/ 	.byte	0x04, 0x46
        /*0a32*/ 	.short	(.L_1230 - .L_1229)


	//   ....[0]....
.L_1229:
        /*0a34*/ 	.word	0x00001cc0


	//   ....[1]....
        /*0a38*/ 	.word	0x0000db20


	//   ....[2]....
        /*0a3c*/ 	.word	0x0000dc70


	//   ....[3]....
        /*0a40*/ 	.word	0x0000dd60


	//   ....[4]....
        /*0a44*/ 	.word	0x0000eb20


	//   ....[5]....
        /*0a48*/ 	.word	0x0000f670


	//----- nvinfo : EIATTR_MBARRIER_INSTR_OFFSETS
	.align		4
.L_1230:
        /*0a4c*/ 	.byte	0x04, 0x39
        /*0a4e*/ 	.short	(.L_1232 - .L_1231)


	//   ....[0]....
.L_1231:
        /*0a50*/ 	.word	0x00000190
        /*0a54*/ 	.word	0x000000ff
        /*0a58*/ 	.word	0x00032400
        /*0a5c*/ 	.short	0x0100
        /*0a5e*/ 	.byte	0x08
	.zero		1


	//   ....[1]....
        /*0a60*/ 	.word	0x000001a0
        /*0a64*/ 	.word	0x000000ff
        /*0a68*/ 	.word	0x00032410
        /*0a6c*/ 	.short	0x0100
        /*0a6e*/ 	.byte	0x08
	.zero		1


	//   ....[2]....
        /*0a70*/ 	.word	0x000001b0
        /*0a74*/ 	.word	0x000000ff
        /*0a78*/ 	.word	0x00032420
        /*0a7c*/ 	.short	0x0100
        /*0a7e*/ 	.byte	0x08
	.zero		1


	//   ....[3]....
        /*0a80*/ 	.word	0x000002a0
        /*0a84*/ 	.word	0x000000ff
        /*0a88*/ 	.word	0x00032430
        /*0a8c*/ 	.short	0x0100
        /*0a8e*/ 	.byte	0x08
	.zero		1


	//   ....[4]....
        /*0a90*/ 	.word	0x000002b0
        /*0a94*/ 	.word	0x000000ff
        /*0a98*/ 	.word	0x00032440
        /*0a9c*/ 	.short	0x0100
        /*0a9e*/ 	.byte	0x08
	.zero		1


	//   ....[5]....
        /*0aa0*/ 	.word	0x000002c0
        /*0aa4*/ 	.word	0x000000ff
        /*0aa8*/ 	.word	0x00032438
        /*0aac*/ 	.short	0x0100
        /*0aae*/ 	.byte	0x08
	.zero		1


	//   ....[6]....
        /*0ab0*/ 	.word	0x000002d0
        /*0ab4*/ 	.word	0x000000ff
        /*0ab8*/ 	.word	0x00032448
        /*0abc*/ 	.short	0x0100
        /*0abe*/ 	.byte	0x08
	.zero		1


	//   ....[7]....
        /*0ac0*/ 	.word	0x00000400
        /*0ac4*/ 	.word	0x000000ff
        /*0ac8*/ 	.word	0x00032450
        /*0acc*/ 	.short	0x0100
        /*0ace*/ 	.byte	0x08
	.zero		1


	//   ....[8]....
        /*0ad0*/ 	.word	0x00000410
        /*0ad4*/ 	.word	0x000000ff
        /*0ad8*/ 	.word	0x00032460
        /*0adc*/ 	.short	0x0100
        /*0ade*/ 	.byte	0x08
	.zero		1


	//   ....[9]....
        /*0ae0*/ 	.word	0x00000420
        /*0ae4*/ 	.word	0x000000ff
        /*0ae8*/ 	.word	0x00032458
        /*0aec*/ 	.short	0x0100
        /*0aee*/ 	.byte	0x08
	.zero		1


	//   ....[10]....
        /*0af0*/ 	.word	0x00000430
        /*0af4*/ 	.word	0x000000ff
        /*0af8*/ 	.word	0x00032468
        /*0afc*/ 	.short	0x0100
        /*0afe*/ 	.byte	0x08
	.zero		1


	//   ....[11]....
        /*0b00*/ 	.word	0x00000520
        /*0b04*/ 	.word	0x000000ff
        /*0b08*/ 	.word	0x00032470
        /*0b0c*/ 	.short	0x0100
        /*0b0e*/ 	.byte	0x06
	.zero		1


	//   ....[12]....
        /*0b10*/ 	.word	0x00000530
        /*0b14*/ 	.word	0x000000ff
        /*0b18*/ 	.word	0x00032480
        /*0b1c*/ 	.short	0x0100
        /*0b1e*/ 	.byte	0x06
	.zero		1


	//   ....[13]....
        /*0b20*/ 	.word	0x00000540
        /*0b24*/ 	.word	0x000000ff
        /*0b28*/ 	.word	0x00032478
        /*0b2c*/ 	.short	0x0100
        /*0b2e*/ 	.byte	0x06
	.zero		1


	//   ....[14]....
        /*0b30*/ 	.word	0x00000550
        /*0b34*/ 	.word	0x000000ff
        /*0b38*/ 	.word	0x00032488
        /*0b3c*/ 	.short	0x0100
        /*0b3e*/ 	.byte	0x06
	.zero		1


	//   ....[15]....
        /*0b40*/ 	.word	0x00000680
        /*0b44*/ 	.word	0x000000ff
        /*0b48*/ 	.word	0x00032490
        /*0b4c*/ 	.short	0x0100
        /*0b4e*/ 	.byte	0x08
	.zero		1


	//   ....[16]....
        /*0b50*/ 	.word	0x00000690
        /*0b54*/ 	.word	0x000000ff
        /*0b58*/ 	.word	0x000324a0
        /*0b5c*/ 	.short	0x0100
        /*0b5e*/ 	.byte	0x08
	.zero		1


	//   ....[17]....
        /*0b60*/ 	.word	0x000006a0
        /*0b64*/ 	.word	0x000000ff
        /*0b68*/ 	.word	0x00032498
        /*0b6c*/ 	.short	0x0100
        /*0b6e*/ 	.byte	0x08
	.zero		1


	//   ....[18]....
        /*0b70*/ 	.word	0x000006b0
        /*0b74*/ 	.word	0x000000ff
        /*0b78*/ 	.word	0x000324a8
        /*0b7c*/ 	.short	0x0100
        /*0b7e*/ 	.byte	0x08
	.zero		1


	//   ....[19]....
        /*0b80*/ 	.word	0x000007f0
        /*0b84*/ 	.word	0x000000ff
        /*0b88*/ 	.word	0x000324b0
        /*0b8c*/ 	.short	0x0100
        /*0b8e*/ 	.byte	0x08
	.zero		1


	//   ....[20]....
        /*0b90*/ 	.word	0x00000800
        /*0b94*/ 	.word	0x000000ff
        /*0b98*/ 	.word	0x000324c0
        /*0b9c*/ 	.short	0x0100
        /*0b9e*/ 	.byte	0x08
	.zero		1


	//   ....[21]....
        /*0ba0*/ 	.word	0x00000810
        /*0ba4*/ 	.word	0x000000ff
        /*0ba8*/ 	.word	0x000324b8
        /*0bac*/ 	.short	0x0100
        /*0bae*/ 	.byte	0x08
	.zero		1


	//   ....[22]....
        /*0bb0*/ 	.word	0x00000820
        /*0bb4*/ 	.word	0x000000ff
        /*0bb8*/ 	.word	0x000324c8
        /*0bbc*/ 	.short	0x0100
        /*0bbe*/ 	.byte	0x08
	.zero		1


	//   ....[23]....
        /*0bc0*/ 	.word	0x00001da0
        /*0bc4*/ 	.word	0x00000003
        /*0bc8*/ 	.word	0x00032400
        /*0bcc*/ 	.short	0x010a
        /*0bce*/ 	.byte	0x3f
	.zero		1


	//   ....[24]....
        /*0bd0*/ 	.word	0x00001e80
        /*0bd4*/ 	.word	0x000000ff
        /*0bd8*/ 	.word	0x00032430
        /*0bdc*/ 	.short	0x010a
        /*0bde*/ 	.byte	0x06
	.zero		1


	//   ....[25]....
        /*0be0*/ 	.word	0x00001ec0
        /*0be4*/ 	.word	0x000000ff
        /*0be8*/ 	.word	0x00032430
        /*0bec*/ 	.short	0x010a
        /*0bee*/ 	.byte	0x06
	.zero		1


	//   ....[26]....
        /*0bf0*/ 	.word	0x000021f0
        /*0bf4*/ 	.word	0x00000003
        /*0bf8*/ 	.word	0x00032410
        /*0bfc*/ 	.short	0x010a
        /*0bfe*/ 	.byte	0x3f
	.zero		1


	//   ....[27]....
        /*0c00*/ 	.word	0x00002230
        /*0c04*/ 	.word	0x000000ff
        /*0c08*/ 	.word	0x00032450
        /*0c0c*/ 	.short	0x010a
        /*0c0e*/ 	.byte	0x06
	.zero		1


	//   ....[28]....
        /*0c10*/ 	.word	0x00002270
        /*0c14*/ 	.word	0x000000ff
        /*0c18*/ 	.word	0x00032450
        /*0c1c*/ 	.short	0x010a
        /*0c1e*/ 	.byte	0x06
	.zero		1


	//   ....[29]....
        /*0c20*/ 	.word	0x00003210
        /*0c24*/ 	.word	0x000000ff
        /*0c28*/ 	.word	0x00000000
        /*0c2c*/ 	.short	0x0101
        /*0c2e*/ 	.byte	0x04
	.zero		1


	//   ....[30]....
        /*0c30*/ 	.word	0x00004780
        /*0c34*/ 	.word	0x000000ff
        /*0c38*/ 	.word	0x00000000
        /*0c3c*/ 	.short	0x0101
        /*0c3e*/ 	.byte	0x06
	.zero		1


	//   ....[31]....
        /*0c40*/ 	.word	0x000048d0
        /*0c44*/ 	.word	0x000000ff
        /*0c48*/ 	.word	0x00032430
        /*0c4c*/ 	.short	0x010a
        /*0c4e*/ 	.byte	0x05
	.zero		1


	//   ....[32]....
        /*0c50*/ 	.word	0x00004910
        /*0c54*/ 	.word	0x000000ff
        /*0c58*/ 	.word	0x00032430
        /*0c5c*/ 	.short	0x010a
        /*0c5e*/ 	.byte	0x05
	.zero		1


	//   ....[33]....
        /*0c60*/ 	.word	0x00004b20
        /*0c64*/ 	.word	0x000000ff
        /*0c68*/ 	.word	0x00032450
        /*0c6c*/ 	.short	0x010a
        /*0c6e*/ 	.byte	0x05
	.zero		1


	//   ....[34]....
        /*0c70*/ 	.word	0x00004b60
        /*0c74*/ 	.word	0x000000ff
        /*0c78*/ 	.word	0x00032450
        /*0c7c*/ 	.short	0x010a
        /*0c7e*/ 	.byte	0x05
	.zero		1


	//   ....[35]....
        /*0c80*/ 	.word	0x00005da0
        /*0c84*/ 	.word	0x000000ff
        /*0c88*/ 	.word	0x00000000
        /*0c8c*/ 	.short	0x0101
        /*0c8e*/ 	.byte	0x0b
	.zero		1


	//   ....[36]....
        /*0c90*/ 	.word	0x00007140
        /*0c94*/ 	.word	0x000000ff
        /*0c98*/ 	.word	0x00000000
        /*0c9c*/ 	.short	0x0101
        /*0c9e*/ 	.byte	0x05
	.zero		1


	//   ....[37]....
        /*0ca0*/ 	.word	0x00009840
        /*0ca4*/ 	.word	0x000000ff
        /*0ca8*/ 	.word	0x00000000
        /*0cac*/ 	.short	0x0101
        /*0cae*/ 	.byte	0x06
	.zero		1


	//   ....[38]....
        /*0cb0*/ 	.word	0x00009f80
        /*0cb4*/ 	.word	0x000000ff
        /*0cb8*/ 	.word	0x00000000
        /*0cbc*/ 	.short	0x0101
        /*0cbe*/ 	.byte	0x09
	.zero		1


	//   ....[39]....
        /*0cc0*/ 	.word	0x0000e270
        /*0cc4*/ 	.word	0x00000019
        /*0cc8*/ 	.word	0x00032440
        /*0ccc*/ 	.short	0x010a
        /*0cce*/ 	.byte	0x3f
	.zero		1


	//   ....[40]....
        /*0cd0*/ 	.word	0x0000e8a0
        /*0cd4*/ 	.word	0x00000019
        /*0cd8*/ 	.word	0x00032430
        /*0cdc*/ 	.short	0x0107
        /*0cde*/ 	.byte	0x3f
	.zero		1


	//   ....[41]....
        /*0ce0*/ 	.word	0x0000e970
        /*0ce4*/ 	.word	0x00000019
        /*0ce8*/ 	.word	0x00032430
        /*0cec*/ 	.short	0x0101
        /*0cee*/ 	.byte	0x3f
	.zero		1


	//   ....[42]....
        /*0cf0*/ 	.word	0x0000f4b0
        /*0cf4*/ 	.word	0x00000016
        /*0cf8*/ 	.word	0x00032400
        /*0cfc*/ 	.short	0x0107
        /*0cfe*/ 	.byte	0x3f
	.zero		1


	//   ....[43]....
        /*0d00*/ 	.word	0x0000f540
        /*0d04*/ 	.word	0x00000016
        /*0d08*/ 	.word	0x00032400
        /*0d0c*/ 	.short	0x0101
        /*0d0e*/ 	.byte	0x3f
	.zero		1


	//   ....[44]....
        /*0d10*/ 	.word	0x00010050
        /*0d14*/ 	.word	0x00000016
        /*0d18*/ 	.word	0x00032410
        /*0d1c*/ 	.short	0x0107
        /*0d1e*/ 	.byte	0x3f
	.zero		1


	//   ....[45]....
        /*0d20*/ 	.word	0x00010150
        /*0d24*/ 	.word	0x00000016
        /*0d28*/ 	.word	0x00032410
        /*0d2c*/ 	.short	0x0101
        /*0d2e*/ 	.byte	0x3f
	.zero		1


	//   ....[46]....
        /*0d30*/ 	.word	0x00010170
        /*0d34*/ 	.word	0x00000016
        /*0d38*/ 	.word	0x00032420
        /*0d3c*/ 	.short	0x010a
        /*0d3e*/ 	.byte	0x3f
	.zero		1


	//   ....[47]....
        /*0d40*/ 	.word	0x000101f0
        /*0d44*/ 	.word	0x00000019
        /*0d48*/ 	.word	0x00032460
        /*0d4c*/ 	.short	0x010a
        /*0d4e*/ 	.byte	0x3f
	.zero		1


	//   ....[48]....
        /*0d50*/ 	.word	0x00010950
        /*0d54*/ 	.word	0x00000019
        /*0d58*/ 	.word	0x00032450
        /*0d5c*/ 	.short	0x0107
        /*0d5e*/ 	.byte	0x3f
	.zero		1


	//   ....[49]....
        /*0d60*/ 	.word	0x00010a10
        /*0d64*/ 	.word	0x00000019
        /*0d68*/ 	.word	0x00032450
        /*0d6c*/ 	.short	0x0101
        /*0d6e*/ 	.byte	0x3f
	.zero		1


	//   ....[50]....
        /*0d70*/ 	.word	0x00010d50
        /*0d74*/ 	.word	0x0000000a
        /*0d78*/ 	.word	0x00032440
        /*0d7c*/ 	.short	0x010a
        /*0d7e*/ 	.byte	0x3f
	.zero		1


	//   ....[51]....
        /*0d80*/ 	.word	0x00011100
        /*0d84*/ 	.word	0x0000000a
        /*0d88*/ 	.word	0x00032430
        /*0d8c*/ 	.short	0x0107
        /*0d8e*/ 	.byte	0x3f
	.zero		1


	//   ....[52]....
        /*0d90*/ 	.word	0x000111b0
        /*0d94*/ 	.word	0x0000000a
        /*0d98*/ 	.word	0x00032430
        /*0d9c*/ 	.short	0x0101
        /*0d9e*/ 	.byte	0x3f
	.zero		1


	//   ....[53]....
        /*0da0*/ 	.word	0x000111e0
        /*0da4*/ 	.word	0x0000000a
        /*0da8*/ 	.word	0x00032460
        /*0dac*/ 	.short	0x010a
        /*0dae*/ 	.byte	0x3f
	.zero		1


	//   ....[54]....
        /*0db0*/ 	.word	0x000116e0
        /*0db4*/ 	.word	0x0000000a
        /*0db8*/ 	.word	0x00032450
        /*0dbc*/ 	.short	0x0107
        /*0dbe*/ 	.byte	0x3f
	.zero		1


	//   ....[55]....
        /*0dc0*/ 	.word	0x00011790
        /*0dc4*/ 	.word	0x0000000a
        /*0dc8*/ 	.word	0x00032450
        /*0dcc*/ 	.short	0x0101
        /*0dce*/ 	.byte	0x3f
	.zero		1


	//   ....[56]....
        /*0dd0*/ 	.word	0x00012610
        /*0dd4*/ 	.word	0x00000005
        /*0dd8*/ 	.word	0x00032420
        /*0ddc*/ 	.short	0x010a
        /*0dde*/ 	.byte	0x3f
	.zero		1


	//   ....[57]....
        /*0de0*/ 	.word	0x000127b0
        /*0de4*/ 	.word	0x00000003
        /*0de8*/ 	.word	0x00032440
        /*0dec*/ 	.short	0x010a
        /*0dee*/ 	.byte	0x3f
	.zero		1


	//   ....[58]....
        /*0df0*/ 	.word	0x00012850
        /*0df4*/ 	.word	0x00000005
        /*0df8*/ 	.word	0x00032440
        /*0dfc*/ 	.short	0x010a
        /*0dfe*/ 	.byte	0x3f
	.zero		1


	//   ....[59]....
        /*0e00*/ 	.word	0x00012890
        /*0e04*/ 	.word	0x00000003
        /*0e08*/ 	.word	0x00032460
        /*0e0c*/ 	.short	0x010a
        /*0e0e*/ 	.byte	0x3f
	.zero		1


	//   ....[60]....
        /*0e10*/ 	.word	0x000128d0
        /*0e14*/ 	.word	0x00000005
        /*0e18*/ 	.word	0x00032460
        /*0e1c*/ 	.short	0x010a
        /*0e1e*/ 	.byte	0x3f
	.zero		1


	//   ....[61]....
        /*0e20*/ 	.word	0x00012930
        /*0e24*/ 	.word	0x00000003
        /*0e28*/ 	.word	0x00032400
        /*0e2c*/ 	.short	0x010a
        /*0e2e*/ 	.byte	0x3f
	.zero		1


	//   ....[62]....
        /*0e30*/ 	.word	0x00012990
        /*0e34*/ 	.word	0x00000005
        /*0e38*/ 	.word	0x00032430
        /*0e3c*/ 	.short	0x010a
        /*0e3e*/ 	.byte	0x3f
	.zero		1


	//   ....[63]....
        /*0e40*/ 	.word	0x000129e0
        /*0e44*/ 	.word	0x00000003
        /*0e48*/ 	.word	0x00032410
        /*0e4c*/ 	.short	0x010a
        /*0e4e*/ 	.byte	0x3f
	.zero		1


	//   ....[64]....
        /*0e50*/ 	.word	0x00012a40
        /*0e54*/ 	.word	0x00000005
        /*0e58*/ 	.word	0x00032450
        /*0e5c*/ 	.short	0x010a
        /*0e5e*/ 	.byte	0x3f
	.zero		1


	//   ....[65]....
        /*0e60*/ 	.word	0x00012aa0
        /*0e64*/ 	.word	0x00000099
        /*0e68*/ 	.word	0x00032430
        /*0e6c*/ 	.short	0x010a
        /*0e6e*/ 	.byte	0x3f
	.zero		1


	//   ....[66]....
        /*0e70*/ 	.word	0x00012b00
        /*0e74*/ 	.word	0x000000d2
        /*0e78*/ 	.word	0x00032450
        /*0e7c*/ 	.short	0x010a
        /*0e7e*/ 	.byte	0x3f
	.zero		1


	//   ....[67]....
        /*0e80*/ 	.word	0x00012c20
        /*0e84*/ 	.word	0x00000019
        /*0e88*/ 	.word	0x00032440
        /*0e8c*/ 	.short	0x010a
        /*0e8e*/ 	.byte	0x3f
	.zero		1


	//   ....[68]....
        /*0e90*/ 	.word	0x00014a40
        /*0e94*/ 	.word	0x00000016
        /*0e98*/ 	.word	0x00032420
        /*0e9c*/ 	.short	0x010a
        /*0e9e*/ 	.byte	0x3f
	.zero		1


	//   ....[69]....
        /*0ea0*/ 	.word	0x00014a90
        /*0ea4*/ 	.word	0x00000019
        /*0ea8*/ 	.word	0x00032460
        /*0eac*/ 	.short	0x010a
        /*0eae*/ 	.byte	0x3f
	.zero		1


	//   ....[70]....
        /*0eb0*/ 	.word	0x000153e0
        /*0eb4*/ 	.word	0x0000000a
        /*0eb8*/ 	.word	0x00032440
        /*0ebc*/ 	.short	0x010a
        /*0ebe*/ 	.byte	0x3f
	.zero		1


	//   ....[71]....
        /*0ec0*/ 	.word	0x00015ab0
        /*0ec4*/ 	.word	0x0000000a
        /*0ec8*/ 	.word	0x00032460
        /*0ecc*/ 	.short	0x010a
        /*0ece*/ 	.byte	0x3f
	.zero		1


	//   ....[72]....
        /*0ed0*/ 	.word	0x00016c10
        /*0ed4*/ 	.word	0x00000005
        /*0ed8*/ 	.word	0x00032420
        /*0edc*/ 	.short	0x010a
        /*0ede*/ 	.byte	0x3f
	.zero		1


	//   ....[73]....
        /*0ee0*/ 	.word	0x00016db0
        /*0ee4*/ 	.word	0x00000003
        /*0ee8*/ 	.word	0x00032440
        /*0eec*/ 	.short	0x010a
        /*0eee*/ 	.byte	0x3f
	.zero		1


	//   ....[74]....
        /*0ef0*/ 	.word	0x00016e00
        /*0ef4*/ 	.word	0x00000005
        /*0ef8*/ 	.word	0x00032440
        /*0efc*/ 	.short	0x010a
        /*0efe*/ 	.byte	0x3f
	.zero		1


	//   ....[75]....
        /*0f00*/ 	.word	0x00016e50
        /*0f04*/ 	.word	0x00000003
        /*0f08*/ 	.word	0x00032460
        /*0f0c*/ 	.short	0x010a
        /*0f0e*/ 	.byte	0x3f
	.zero		1


	//----- nvinfo : EIATTR_NUM_MBARRIERS
	.align		4
.L_1232:
        /*0f10*/ 	.byte	0x03, 0x38
        /*0f12*/ 	.short	0x0017


	//----- nvinfo : EIATTR_EXIT_INSTR_OFFSETS
	.align		4
        /*0f14*/ 	.byte	0x04, 0x1c
        /*0f16*/ 	.short	(.L_1234 - .L_1233)


	//   ....[0]....
.L_1233:
        /*0f18*/ 	.word	0x000009e0


	//   ....[1]....
        /*0f1c*/ 	.word	0x0000c450


	//   ....[2]....
        /*0f20*/ 	.word	0x00012920


	//----- nvinfo : EIATTR_MAX_THREADS
	.align		4
.L_1234:
        /*0f24*/ 	.byte	0x04, 0x05
        /*0f26*/ 	.short	(.L_1236 - .L_1235)
.L_1235:
        /*0f28*/ 	.word	0x00000180
        /*0f2c*/ 	.word	0x00000001
        /*0f30*/ 	.word	0x00000001


	//----- nvinfo : EIATTR_CRS_STACK_SIZE
	.align		4
.L_1236:
        /*0f34*/ 	.byte	0x04, 0x1e
        /*0f36*/ 	.short	(.L_1238 - .L_1237)
.L_1237:
        /*0f38*/ 	.word	0x00000000


	//----- nvinfo : EIATTR_CBANK_PARAM_SIZE
	.align		4
.L_1238:
        /*0f3c*/ 	.byte	0x03, 0x19
        /*0f3e*/ 	.short	0x0bf0


	//----- nvinfo : EIATTR_PARAM_CBANK
	.align		4
        /*0f40*/ 	.byte	0x04, 0x0a
        /*0f42*/ 	.short	(.L_1240 - .L_1239)
	.align		4
.L_1239:
        /*0f44*/ 	.word	index@(.nv.constant0._ZN7cutlass13device_kernelIN5flash11enable_sm90INS1_16FlashAttnFwdSm90INS1_25CollectiveMainloopFwdSm90ILi2EN4cute5tupleIJNS5_1CILi1EEES8_S8_EEENS6_IJNS7_ILi128EEENS7_ILi96EEENS7_ILi64EEEEEELi256ENS_6half_tEfNS_4arch4Sm90ELb0ELb0ELb1ELb1ELb1ELb0ELb1ELb1ELb0ELb1ELb1ELb0EEENS1_21CollectiveEpilogueFwdINS6_IJSA_NS7_ILi256EEESB_EEES9_SE_SG_Li256ELb1ELb1ELb1ELb0EEENS1_36VarlenDynamicPersistentTileSchedulerILi128ELi96ELi256ELi128ELb1ELb1ELb1ELb0ELb1ELb1EEEEEEEEEvNT_6ParamsE)
        /*0f48*/ 	.short	0x0210
        /*0f4a*/ 	.short	0x0bf0


	//----- nvinfo : EIATTR_SW_WAR
	.align		4
.L_1240:
        /*0f4c*/ 	.byte	0x04, 0x36
        /*0f4e*/ 	.short	(.L_1242 - .L_1241)
.L_1241:
        /*0f50*/ 	.word	0x00000008
.L_1242:


//--------------------- .nv.info._ZN7cutlass13device_kernelIN5flash11enable_sm90INS1_16FlashAttnFwdSm90INS1_25CollectiveMainloopFwdSm90ILi2EN4cute5tupleIJNS5_1CILi1EEES8_S8_EEENS6_IJNS7_ILi128EEENS7_ILi96EEENS7_ILi64EEEEEELi256ENS_6half_tEfNS_4arch4Sm90ELb0ELb0ELb1ELb1ELb1ELb1ELb1ELb1ELb0ELb1ELb1ELb0EEENS1_21CollectiveEpilogueFwdINS6_IJSA_NS7_ILi256EEESB_EEES9_SE_SG_Li256ELb1ELb1ELb1ELb0EEENS1_36VarlenDynamicPersistentTileSchedulerILi128ELi96ELi256ELi128ELb1ELb1ELb1ELb0ELb1ELb1EEEEEEEEEvNT_6ParamsE --------------------------
	.section	.nv.info._ZN7cutlass13device_kernelIN5flash11enable_sm90INS1_16FlashAttnFwdSm90INS1_25CollectiveMainloopFwdSm90ILi2EN4cute5tupleIJNS5_1CILi1EEES8_S8_EEENS6_IJNS7_ILi128EEENS7_ILi96EEENS7_ILi64EEEEEELi256ENS_6half_tEfNS_4arch4Sm90ELb0ELb0ELb1ELb1ELb1ELb1ELb1ELb1ELb0ELb1ELb1ELb0EEENS1_21CollectiveEpilogueFwdINS6_IJSA_NS7_ILi256EEESB_EEES9_SE_SG_Li256ELb1ELb1ELb1ELb0EEENS1_36VarlenDynamicPersistentTileSchedulerILi128ELi96ELi256ELi128ELb1ELb1ELb1ELb0ELb1ELb1EEEEEEEEEvNT_6ParamsE,"",@"SHT_CUDA_INFO"
	.sectionflags	@""
	.align	4


	//----- nvinfo : EIATTR_CUDA_API_VERSION
	.align		4
        /*0000*/ 	.byte	0x04, 0x37
        /*0002*/ 	.short	(.L_1244 - .L_1243)
.L_1243:
        /*0004*/ 	.word	0x00000082


	//----- nvinfo : EIATTR_KPARAM_INFO
	.align		4
.L_1244:
        /*0008*/ 	.byte	0x04, 0x17
        /*000a*/ 	.short	(.L_1246 - .L_1245)
.L_1245:
        /*000c*/ 	.word	0x00000000
        /*0010*/ 	.short	0x0000
        /*0012*/ 	.short	0x0070
        /*0014*/ 	.byte	0x00, 0xf0, 0x01, 0x2e


	//----- nvinfo : EIATTR_SPARSE_MMA_MASK
	.align		4
.L_1246:
        /*0018*/ 	.byte	0x03, 0x50
        /*001a*/ 	.short	0x0000


	//----- nvinfo : EIATTR_MAXREG_COUNT
	.align		4
        /*001c*/ 	.byte	0x03, 0x1b
        /*001e*/ 	.short	0x00a8


	//----- nvinfo : EIATTR_NUM_BARRIERS
	.align		4
        /*0020*/ 	.byte	0x02, 0x4c
        /*0022*/ 	.byte	0x10
	.zero		1


	//----- nvinfo : EIATTR_EXTERNS
	.align		4
        /*0024*/ 	.byte	0x04, 0x0f
        /*0026*/ 	.short	(.L_1248 - .L_1247)


	//   ....[0]....
	.align		4
.L_1247:
        /*0028*/ 	.word	index@(__assertfail)


	//----- nvinfo : EIATTR_ANNOTATIONS
	.align		4
.L_1248:
        /*002c*/ 	.byte	0x04, 0x55
        /*002e*/ 	.short	(.L_1250 - .L_1249)


	//   ....[0]....
.L_1249:
        /* <DEDUP_REMOVED lines=184> */


	//----- nvinfo : EIATTR_MERCURY_ISA_VERSION
	.align		4
.L_1250:
        /*0b98*/ 	.byte	0x03, 0x5f
        /*0b9a*/ 	.short	0x0101


	//----- nvinfo : EIATTR_UNUSED_LOAD_BYTE_OFFSET
	.align		4
        /*0b9c*/ 	.byte	0x04, 0x44
        /*0b9e*/ 	.short	(.L_1252 - .L_1251)


	//   ....[0]....
.L_1251:
        /*0ba0*/ 	.word	0x00000a70
        /*0ba4*/ 	.word	0x0000fff0


	//   ....[1]....
        /*0ba8*/ 	.word	0x0000fde0
        /*0bac*/ 	.word	0x0000fff0


	//----- nvinfo : EIATTR_INT_WARP_WIDE_INSTR_OFFSETS
	.align		4
.L_1252:
        /*0bb0*/ 	.byte	0x04, 0x31
        /*0bb2*/ 	.short	(.L_1254 - .L_1253)


	//   ....[0]....
.L_1253:
        /*0bb4*/ 	.word	0x00000120


	//   ....[1]....
        /*0bb8*/ 	.word	0x00000160


	//   ....[2]....
        /*0bbc*/ 	.word	0x000001d0


	//   ....[3]....
        /*0bc0*/ 	.word	0x00000240


	//   ....[4]....
        /*0bc4*/ 	.word	0x00017b60


	//   ....[5]....
        /*0bc8*/ 	.word	0x00017bf0


	//   ....[6]....
        /*0bcc*/ 	.word	0x0001bb60


	//   ....[7]....
        /*0bd0*/ 	.word	0x0001bbf0


	//----- nvinfo : EIATTR_COOP_GROUP_MASK_REGIDS
	.align		4
.L_1254:
        /*0bd4*/ 	.byte	0x04, 0x29
        /*0bd6*/ 	.short	(.L_1256 - .L_1255)


	//   ....[0]....
.L_1255:
        /*0bd8*/ 	.word	0xffffffff


	//   ....[1]....
        /*0bdc*/ 	.word	0xffffffff


	//   ....[2]....
        /*0be0*/ 	.word	0xffffffff


	//   ....[3]....
        /*0be4*/ 	.word	0xffffffff


	//   ....[4]....
        /*0be8*/ 	.word	0xffffffff


	//   ....[5]....
        /*0bec*/ 	.word	0xffffffff


	//   ....[6]....
        /*0bf0*/ 	.word	0xffffffff


	//   ....[7]....
        /*0bf4*/ 	.word	0xffffffff


	//   ....[8]....
        /*0bf8*/ 	.word	0xffffffff


	//   ....[9]....
        /*0bfc*/ 	.word	0xffffffff


	//   ....[10]....
        /*0c00*/ 	.word	0xffffffff


	//   ....[11]....
        /*0c04*/ 	.word	0xffffffff


	//   ....[12]....
        /*0c08*/ 	.word	0xffffffff


	//   ....[13]....
        /*0c0c*/ 	.word	0xffffffff


	//   ....[14]....
        /*0c10*/ 	.word	0xffffffff


	//   ....[15]....
        /*0c14*/ 	.word	0xffffffff


	//   ....[16]....
        /*0c18*/ 	.word	0xffffffff


	//   ....[17]....
        /*0c1c*/ 	.word	0xffffffff


	//   ....[18]....
        /*0c20*/ 	.word	0xffffffff


	//   ....[19]....
        /*0c24*/ 	.word	0xffffffff


	//   ....[20]....
        /*0c28*/ 	.word	0xffffffff


	//   ....[21]....
        /*0c2c*/ 	.word	0xffffffff


	//   ....[22]....
        /*0c30*/ 	.word	0xffffffff


	//   ....[23]....
        /*0c34*/ 	.word	0xffffffff


	//   ....[24]....
        /*0c38*/ 	.word	0xffffffff


	//   ....[25]....
        /*0c3c*/ 	.word	0xffffffff


	//   ....[26]....
        /*0c40*/ 	.word	0xffffffff


	//   ....[27]....
        /*0c44*/ 	.word	0xffffffff


	//   ....[28]....
        /*0c48*/ 	.word	0xffffffff


	//   ....[29]....
        /*0c4c*/ 	.word	0xffffffff


	//   ....[30]....
        /*0c50*/ 	.word	0xffffffff


	//   ....[31]....
        /*0c54*/ 	.word	0xffffffff


	//   ....[32]....
        /*0c58*/ 	.word	0xffffffff


	//   ....[33]....
        /*0c5c*/ 	.word	0xffffffff


	//   ....[34]....
        /*0c60*/ 	.word	0xffffffff


	//   ....[35]....
        /*0c64*/ 	.word	0xffffffff


	//   ....[36]....
        /*0c68*/ 	.word	0xffffffff


	//   ....[37]....
        /*0c6c*/ 	.word	0xffffffff


	//   ....[38]....
        /*0c70*/ 	.word	0xffffffff


	//   ....[39]....
        /*0c74*/ 	.word	0xffffffff


	//   ....[40]....
        /*0c78*/ 	.word	0xffffffff


	//   ....[41]....
        /*0c7c*/ 	.word	0xffffffff


	//   ....[42]....
        /*0c80*/ 	.word	0xffffffff


	//   ....[43]....
        /*0c84*/ 	.word	0xffffffff


	//   ....[44]....
        /*0c88*/ 	.word	0xffffffff


	//   ....[45]....
        /*0c8c*/ 	.word	0xffffffff


	//   ....[46]....
        /*0c90*/ 	.word	0xffffffff


	//   ....[47]....
        /*0c94*/ 	.word	0xffffffff


	//   ....[48]....
        /*0c98*/ 	.word	0xffffffff


	//   ....[49]....
        /*0c9c*/ 	.word	0xffffffff


	//   ....[50]....
        /*0ca0*/ 	.word	0xffffffff


	//   ....[51]....
        /*0ca4*/ 	.word	0xffffffff


	//   ....[52]....
        /*0ca8*/ 	.word	0xffffffff


	//   ....[53]....
        /*0cac*/ 	.word	0xffffffff


	//   ....[54]....
        /*0cb0*/ 	.word	0xffffffff


	//   ....[55]....
        /*0cb4*/ 	.word	0xffffffff


	//   ....[56]....
        /*0cb8*/ 	.word	0xffffffff


	//   ....[57]....
        /*0cbc*/ 	.word	0xffffffff


	//   ....[58]....
        /*0cc0*/ 	.word	0xffffffff


	//   ....[59]....
        /*0cc4*/ 	.word	0xffffffff


	//   ....[60]....
        /*0cc8*/ 	.word	0xffffffff


	//   ....[61]....
        /*0ccc*/ 	.word	0xffffffff


	//   ....[62]....
        /*0cd0*/ 	.word	0xffffffff


	//   ....[63]....
        /*0cd4*/ 	.word	0xffffffff


	//   ....[64]....
        /*0cd8*/ 	.word	0xffffffff


	//   ....[65]....
        /*0cdc*/ 	.word	0xffffffff


	//   ....[66]....
        /*0ce0*/ 	.word	0xffffffff


	//   ....[67]....
        /*0ce4*/ 	.word	0xffffffff


	//   ....[68]....
        /*0ce8*/ 	.word	0xffffffff


	//   ....[69]....
        /*0cec*/ 	.word	0xffffffff


	//   ....[70]....
        /*0cf0*/ 	.word	0xffffffff


	//   ....[71]....
        /*0cf4*/ 	.word	0xffffffff


	//   ....[72]....
        /*0cf8*/ 	.word	0xffffffff


	//   ....[73]....
        /*0cfc*/ 	.word	0xffffffff


	//   ....[74]....
        /*0d00*/ 	.word	0xffffffff


	//   ....[75]....
        /*0d04*/ 	.word	0xffffffff


	//   ....[76]....
        /*0d08*/ 	.word	0xffffffff


	//   ....[77]....
        /*0d0c*/ 	.word	0xffffffff


	//   ....[78]....
        /*0d10*/ 	.word	0xffffffff


	//   ....[79]....
        /*0d14*/ 	.word	0xffffffff


	//   ....[80]....
        /*0d18*/ 	.word	0xffffffff


	//   ....[81]....
        /*0d1c*/ 	.word	0xffffffff


	//   ....[82]....
        /*0d20*/ 	.word	0xffffffff


	//   ....[83]....
        /*0d24*/ 	.word	0xffffffff


	//   ....[84]....
        /*0d28*/ 	.word	0xffffffff


	//   ....[85]....
        /*0d2c*/ 	.word	0xffffffff


	//   ....[86]....
        /*0d30*/ 	.word	0xffffffff


	//   ....[87]....
        /*0d34*/ 	.word	0xffffffff


	//   ....[88]....
        /*0d38*/ 	.word	0xffffffff


	//   ....[89]....
        /*0d3c*/ 	.word	0xffffffff


	//   ....[90]....
        /*0d40*/ 	.word	0xffffffff


	//   ....[91]....
        /*0d44*/ 	.word	0xffffffff


	//   ....[92]....
        /*0d48*/ 	.word	0xffffffff


	//   ....[93]....
        /*0d4c*/ 	.word	0xffffffff


	//   ....[94]....
        /*0d50*/ 	.word	0xffffffff


	//   ....[95]....
        /*0d54*/ 	.word	0xffffffff


	//   ....[96]....
        /*0d58*/ 	.word	0xffffffff


	//   ....[97]....
        /*0d5c*/ 	.word	0xffffffff


	//   ....[98]....
        /*0d60*/ 	.word	0xffffffff


	//   ....[99]....
        /*0d64*/ 	.word	0xffffffff


	//   ....[100]....
        /*0d68*/ 	.word	0xffffffff


	//   ....[101]....
        /*0d6c*/ 	.word	0xffffffff


	//   ....[102]....
        /*0d70*/ 	.word	0xffffffff


	//   ....[103]....
        /*0d74*/ 	.word	0xffffffff


	//   ....[104]....
        /*0d78*/ 	.word	0xffffffff


	//   ....[105]....
        /*0d7c*/ 	.word	0xffffffff


	//   ....[106]....
        /*0d80*/ 	.word	0xffffffff


	//   ....[107]....
        /*0d84*/ 	.word	0xffffffff


	//   ....[108]....
        /*0d88*/ 	.word	0xffffffff


	//   ....[109]....
        /*0d8c*/ 	.word	0xffffffff


	//   ....[110]....
        /*0d90*/ 	.word	0xffffffff


	//   ....[111]....
        /*0d94*/ 	.word	0xffffffff


	//   ....[112]....
        /*0d98*/ 	.word	0xffffffff


	//   ....[113]....
        /*0d9c*/ 	.word	0xffffffff


	//   ....[114]....
        /*0da0*/ 	.word	0xffffffff


	//   ....[115]....
        /*0da4*/ 	.word	0xffffffff


	//   ....[116]....
        /*0da8*/ 	.word	0xffffffff


	//   ....[117]....
        /*0dac*/ 	.word	0xffffffff


	//   ....[118]....
        /*0db0*/ 	.word	0xffffffff


	//   ....[119]....
        /*0db4*/ 	.word	0xffffffff


	//   ....[120]....
        /*0db8*/ 	.word	0xffffffff


	//   ....[121]....
        /*0dbc*/ 	.word	0xffffffff


	//   ....[122]....
        /*0dc0*/ 	.word	0xffffffff


	//   ....[123]....
        /*0dc4*/ 	.word	0xffffffff


	//   ....[124]....
        /*0dc8*/ 	.word	0xffffffff


	//   ....[125]....
        /*0dcc*/ 	.word	0xffffffff


	//   ....[126]....
        /*0dd0*/ 	.word	0xffffffff


	//   ....[127]....
        /*0dd4*/ 	.word	0xffffffff


	//   ....[128]....
        /*0dd8*/ 	.word	0xffffffff


	//   ....[129]....
        /*0ddc*/ 	.word	0xffffffff


	//   ....[130]....
        /*0de0*/ 	.word	0xffffffff


	//   ....[131]....
        /*0de4*/ 	.word	0xffffffff


	//   ....[132]....
        /*0de8*/ 	.word	0xffffffff


	//   ....[133]....
        /*0dec*/ 	.word	0xffffffff


	//   ....[134]....
        /*0df0*/ 	.word	0xffffffff


	//   ....[135]....
        /*0df4*/ 	.word	0xffffffff


	//   ....[136]....
        /*0df8*/ 	.word	0xffffffff


	//   ....[137]....
        /*0dfc*/ 	.word	0xffffffff


	//   ....[138]....
        /*0e00*/ 	.word	0xffffffff


	//   ....[139]....
        /*0e04*/ 	.word	0xffffffff


	//   ....[140]....
        /*0e08*/ 	.word	0xffffffff


	//   ....[141]....
        /*0e0c*/ 	.word	0xffffffff


	//   ....[142]....
        /*0e10*/ 	.word	0xffffffff


	//   ....[143]....
        /*0e14*/ 	.word	0xffffffff


	//   ....[144]....
        /*0e18*/ 	.word	0xffffffff


	//   ....[145]....
        /*0e1c*/ 	.word	0xffffffff


	//   ....[146]....
        /*0e20*/ 	.word	0xffffffff


	//   ....[147]....
        /*0e24*/ 	.word	0xffffffff


	//   ....[148]....
        /*0e28*/ 	.word	0xffffffff


	//   ....[149]....
        /*0e2c*/ 	.word	0xffffffff


	//   ....[150]....
        /*0e30*/ 	.word	0xffffffff


	//   ....[151]....
        /*0e34*/ 	.word	0xffffffff


	//   ....[152]....
        /*0e38*/ 	.word	0xffffffff


	//   ....[153]....
        /*0e3c*/ 	.word	0xffffffff


	//   ....[154]....
        /*0e40*/ 	.word	0xffffffff


	//   ....[155]....
        /*0e44*/ 	.word	0xffffffff


	//   ....[156]....
        /*0e48*/ 	.word	0xffffffff


	//   ....[157]....
        /*0e4c*/ 	.word	0xffffffff


	//   ....[158]....
        /*0e50*/ 	.word	0xffffffff


	//   ....[159]....
        /*0e54*/ 	.word	0xffffffff


	//   ....[160]....
        /*0e58*/ 	.word	0xffffffff


	//   ....[161]....
        /*0e5c*/ 	.word	0xffffffff


	//   ....[162]....
        /*0e60*/ 	.word	0xffffffff


	//   ....[163]....
        /*0e64*/ 	.word	0xffffffff


	//   ....[164]....
        /*0e68*/ 	.word	0xffffffff


	//   ....[165]....
        /*0e6c*/ 	.word	0xffffffff


	//   ....[166]....
        /*0e70*/ 	.word	0xffffffff


	//   ....[167]....
        /*0e74*/ 	.word	0xffffffff


	//   ....[168]....
        /*0e78*/ 	.word	0xffffffff


	//   ....[169]....
        /*0e7c*/ 	.word	0xffffffff


	//   ....[170]....
        /*0e80*/ 	.word	0xffffffff


	//   ....[171]....
        /*0e84*/ 	.word	0xffffffff


	//   ....[172]....
        /*0e88*/ 	.word	0xffffffff


	//   ....[173]....
        /*0e8c*/ 	.word	0xffffffff


	//   ....[174]....
        /*0e90*/ 	.word	0xffffffff


	//   ....[175]....
        /*0e94*/ 	.word	0xffffffff


	//   ....[176]....
        /*0e98*/ 	.word	0xffffffff


	//   ....[177]....
        /*0e9c*/ 	.word	0xffffffff


	//   ....[178]....
        /*0ea0*/ 	.word	0xffffffff


	//   ....[179]....
        /*0ea4*/ 	.word	0xffffffff


	//   ....[180]....
        /*0ea8*/ 	.word	0xffffffff


	//   ....[181]....
        /*0eac*/ 	.word	0xffffffff


	//   ....[182]....
        /*0eb0*/ 	.word	0xffffffff


	//   ....[183]....
        /*0eb4*/ 	.word	0xffffffff


	//   ....[184]....
        /*0eb8*/ 	.word	0xffffffff


	//   ....[185]....
        /*0ebc*/ 	.word	0x0500000f


	//   ....[186]....
        /*0ec0*/ 	.word	0x0500000f


	//   ....[187]....
        /*0ec4*/ 	.word	0x0500000f


	//   ....[188]....
        /*0ec8*/ 	.word	0x0500000f


	//   ....[189]....
        /*0ecc*/ 	.word	0x0500000f


	//   ....[190]....
        /*0ed0*/ 	.word	0x0500000f


	//   ....[191]....
        /*0ed4*/ 	.word	0x0500000f


	//   ....[192]....
        /*0ed8*/ 	.word	0x0500000f


	//   ....[193]....
        /*0edc*/ 	.word	0x0500000f


	//   ....[194]....
        /*0ee0*/ 	.word	0x0500000f


	//   ....[195]....
        /*0ee4*/ 	.word	0x0500000f


	//   ....[196]....
        /*0ee8*/ 	.word	0x0500000f


	//   ....[197]....
        /*0eec*/ 	.word	0x0500000f


	//   ....[198]....
        /*0ef0*/ 	.word	0x0500000f


	//   ....[199]....
        /*0ef4*/ 	.word	0x0500000f


	//   ....[200]....
        /*0ef8*/ 	.word	0x0500000f


	//   ....[201]....
        /*0efc*/ 	.word	0x0500000f


	//   ....[202]....
        /*0f00*/ 	.word	0x0500000f


	//   ....[203]....
        /*0f04*/ 	.word	0x0500000f


	//   ....[204]....
        /*0f08*/ 	.word	0x0500000f


	//   ....[205]....
        /*0f0c*/ 	.word	0x0500000f


	//   ....[206]....
        /*0f10*/ 	.word	0x0500000f


	//   ....[207]....
        /*0f14*/ 	.word	0x0500000f


	//   ....[208]....
        /*0f18*/ 	.word	0x0500000f


	//   ....[209]....
        /*0f1c*/ 	.word	0x0500000f


	//   ....[210]....
        /*0f20*/ 	.word	0x0500000f


	//   ....[211]....
        /*0f24*/ 	.word	0x0500000f


	//   ....[212]....
        /*0f28*/ 	.word	0x0500000f


	//   ....[213]....
        /*0f2c*/ 	.word	0x0500000f


	//   ....[214]....
        /*0f30*/ 	.word	0x0500000f


	//   ....[215]....
        /*0f34*/ 	.word	0x0500000f


	//   ....[216]....
        /*0f38*/ 	.word	0x0500000f


	//   ....[217]....
        /*0f3c*/ 	.word	0x0500000f


	//   ....[218]....
        /*0f40*/ 	.word	0x0500000f


	//   ....[219]....
        /*0f44*/ 	.word	0x0500000f


	//   ....[220]....
        /*0f48*/ 	.word	0x0500000f


	//   ....[221]....
        /*0f4c*/ 	.word	0x0500000f


	//   ....[222]....
        /*0f50*/ 	.word	0x0500000f


	//   ....[223]....
        /*0f54*/ 	.word	0x0500000f


	//   ....[224]....
        /*0f58*/ 	.word	0x0500000f


	//   ....[225]....
        /*0f5c*/ 	.word	0x0500000f


	//   ....[226]....
        /*0f60*/ 	.word	0x0500000f


	//   ....[227]....
        /*0f64*/ 	.word	0x0500000f


	//   ....[228]....
        /*0f68*/ 	.word	0x0500000f


	//   ....[229]....
        /*0f6c*/ 	.word	0x0500000f


	//   ....[230]....
        /*0f70*/ 	.word	0x0500000f


	//   ....[231]....
        /*0f74*/ 	.word	0x0500000f


	//   ....[232]....
        /*0f78*/ 	.word	0x0500000f


	//   ....[233]....
        /*0f7c*/ 	.word	0x0500000f


	//   ....[234]....
        /*0f80*/ 	.word	0x0500000f


	//   ....[235]....
        /*0f84*/ 	.word	0x0500000f


	//   ....[236]....
        /*0f88*/ 	.word	0x0500000f


	//   ....[237]....
        /*0f8c*/ 	.word	0x0500000f


	//   ....[238]....
        /*0f90*/ 	.word	0x0500000f


	//   ....[239]....
        /*0f94*/ 	.word	0x0500000f


	//   ....[240]....
        /*0f98*/ 	.word	0x0500000f


	//   ....[241]....
        /*0f9c*/ 	.word	0x0500000f


	//   ....[242]....
        /*0fa0*/ 	.word	0x0500000f


	//   ....[243]....
        /*0fa4*/ 	.word	0x0500000f


	//   ....[244]....
        /*0fa8*/ 	.word	0x0500000f


	//   ....[245]....
        /*0fac*/ 	.word	0x0500000f


	//   ....[246]....
        /*0fb0*/ 	.word	0x0500000f


	//   ....[247]....
        /*0fb4*/ 	.word	0x0500000f


	//   ....[248]....
        /*0fb8*/ 	.word	0x0500000f


	//   ....[249]....
        /*0fbc*/ 	.word	0x0500000f


	//   ....[250]....
        /*0fc0*/ 	.word	0x0500000f


	//   ....[251]....
        /*0fc4*/ 	.word	0x0500000f


	//   ....[252]....
        /*0fc8*/ 	.word	0x0500000f


	//   ....[253]....
        /*0fcc*/ 	.word	0x0500000f


	//   ....[254]....
        /*0fd0*/ 	.word	0x0500000f


	//   ....[255]....
        /*0fd4*/ 	.word	0x0500000f


	//   ....[0]....
        /*0fd8*/ 	.word	0x0500000f


	//   ....[1]....
        /*0fdc*/ 	.word	0x0500000f


	//   ....[2]....
        /*0fe0*/ 	.word	0x0500000f


	//   ....[3]....
        /*0fe4*/ 	.word	0x0500000f


	//   ....[4]....
        /*0fe8*/ 	.word	0x0500000f


	//   ....[5]....
        /*0fec*/ 	.word	0x0500000f


	//   ....[6]....
        /*0ff0*/ 	.word	0x0500000f


	//   ....[7]....
        /*0ff4*/ 	.word	0x0500000f


	//   ....[8]....
        /*0ff8*/ 	.word	0x0500000f


	//   ....[9]....
        /*0ffc*/ 	.word	0x0500000f


	//   ....[10]....
        /*1000*/ 	.word	0x0500000f


	//   ....[11]....
        /*1004*/ 	.word	0x0500000f


	//   ....[12]....
        /*1008*/ 	.word	0x0500000f


	//   ....[13]....
        /*100c*/ 	.word	0x0500000f


	//   ....[14]....
        /*1010*/ 	.word	0x0500000f


	//   ....[15]....
        /*1014*/ 	.word	0x0500000f


	//   ....[16]....
        /*1018*/ 	.word	0x0500000f


	//   ....[17]....
        /*101c*/ 	.word	0x0500000f


	//   ....[18]....
        /*1020*/ 	.word	0x0500000f


	//   ....[19]....
        /*1024*/ 	.word	0x0500000f


	//   ....[20]....
        /*1028*/ 	.word	0x0500000f


	//   ....[21]....
        /*102c*/ 	.word	0x0500000f


	//   ....[22]....
        /*1030*/ 	.word	0x0500000f


	//   ....[23]....
        /*1034*/ 	.word	0x0500000f


	//   ....[24]....
        /*1038*/ 	.word	0x0500000f


	//   ....[25]....
        /*103c*/ 	.word	0x0500000f


	//   ....[26]....
        /*1040*/ 	.word	0x0500000f


	//   ....[27]....
        /*1044*/ 	.word	0x0500000f


	//   ....[28]....
        /*1048*/ 	.word	0x0500000f


	//   ....[29]....
        /*104c*/ 	.word	0x0500000f


	//   ....[30]....
        /*1050*/ 	.word	0x0500000f


	//   ....[31]....
        /*1054*/ 	.word	0x0500000f


	//   ....[32]....
        /*1058*/ 	.word	0x0500000f


	//   ....[33]....
        /*105c*/ 	.word	0x0500000f


	//   ....[34]....
        /*1060*/ 	.word	0x0500000f


	//   ....[35]....
        /*1064*/ 	.word	0x0500000f


	//   ....[36]....
        /*1068*/ 	.word	0x0500000f


	//   ....[37]....
        /*106c*/ 	.word	0x0500000f


	//   ....[38]....
        /*1070*/ 	.word	0x0500000f


	//   ....[39]....
        /*1074*/ 	.word	0x0500000f


	//   ....[40]....
        /*1078*/ 	.word	0x0500000f


	//   ....[41]....
        /*107c*/ 	.word	0x0500000f


	//   ....[42]....
        /*1080*/ 	.word	0x0500000f


	//   ....[43]....
        /*1084*/ 	.word	0x0500000f


	//   ....[44]....
        /*1088*/ 	.word	0x0500000f


	//   ....[45]....
        /*108c*/ 	.word	0x0500000f


	//   ....[46]....
        /*1090*/ 	.word	0x0500000f


	//   ....[47]....
        /*1094*/ 	.word	0x0500000f


	//   ....[48]....
        /*1098*/ 	.word	0x0500000f


	//   ....[49]....
        /*109c*/ 	.word	0x0500000f


	//   ....[50]....
        /*10a0*/ 	.word	0x0500000f


	//   ....[51]....
        /*10a4*/ 	.word	0x0500000f


	//   ....[52]....
        /*10a8*/ 	.word	0x0500000f


	//   ....[53]....
        /*10ac*/ 	.word	0x0500000f


	//   ....[54]....
        /*10b0*/ 	.word	0x0500000f


	//   ....[55]....
        /*10b4*/ 	.word	0x0500000f


	//   ....[56]....
        /*10b8*/ 	.word	0x0500000f


	//   ....[57]....
        /*10bc*/ 	.word	0x0500000f


	//   ....[58]....
        /*10c0*/ 	.word	0x0500000f


	//   ....[59]....
        /*10c4*/ 	.word	0x0500000f


	//   ....[60]....
        /*10c8*/ 	.word	0x0500000f


	//   ....[61]....
        /*10cc*/ 	.word	0x0500000f


	//   ....[62]....
        /*10d0*/ 	.word	0x0500000f


	//   ....[63]....
        /*10d4*/ 	.word	0x0500000f


	//   ....[64]....
        /*10d8*/ 	.word	0x0500000f


	//   ....[65]....
        /*10dc*/ 	.word	0x0500000f


	//   ....[66]....
        /*10e0*/ 	.word	0x0500000f


	//   ....[67]....
        /*10e4*/ 	.word	0x0500000f


	//   ....[68]....
        /*10e8*/ 	.word	0x0500000f


	//   ....[69]....
        /*10ec*/ 	.word	0x0500000f


	//   ....[70]....
        /*10f0*/ 	.word	0x0500000f


	//----- nvinfo : EIATTR_COOP_GROUP_INSTR_OFFSETS
	.align		4
.L_1256:
        /*10f4*/ 	.byte	0x04, 0x28
        /*10f6*/ 	.short	(.L_1258 - .L_1257)


	//   ....[0]....
.L_1257:
        /*10f8*/ 	.word	0x00000060


	//   ....[1]....
        /*10fc*/ 	.word	0x00000130


	//   ....[2]....
        /*1100*/ 	.word	0x000001f0


	//   ....[3]....
        /*1104*/ 	.word	0x000003c0


	//   ....[4]....
        /*1108*/ 	.word	0x00000520


	//   ....[5]....
        /*110c*/ 	.word	0x00000640


	//   ....[6]....
        /*1110*/ 	.word	0x000007a0


	//   ....[7]....
        /*1114*/ 	.word	0x000037c0


	//   ....[8]....
        /*1118*/ 	.word	0x000037d0


	//   ....[9]....
        /*111c*/ 	.word	0x00003ee0


	//   ....[10]....
        /*1120*/ 	.word	0x00003ef0


	//   ....[11]....
        /*1124*/ 	.word	0x00004ac0


	//   ....[12]....
        /*1128*/ 	.word	0x00004ad0


	//   ....[13]....
        /*112c*/ 	.word	0x00005280


	//   ....[14]....
        /*1130*/ 	.word	0x00005290


	//   ....[15]....
        /*1134*/ 	.word	0x00005c60


	//   ....[16]....
        /*1138*/ 	.word	0x00005c70


	//   ....[17]....
        /*113c*/ 	.word	0x00005d80


	//   ....[18]....
        /*1140*/ 	.word	0x00005d90


	//   ....[19]....
        /*1144*/ 	.word	0x00006110


	//   ....[20]....
        /*1148*/ 	.word	0x00006140


	//   ....[21]....
        /*114c*/ 	.word	0x00006430


	//   ....[22]....
        /*1150*/ 	.word	0x00006450


	//   ....[23]....
        /*1154*/ 	.word	0x00007000


	//   ....[24]....
        /*1158*/ 	.word	0x00007600


	//   ....[25]....
        /*115c*/ 	.word	0x00007610


	//   ....[26]....
        /*1160*/ 	.word	0x00007620


	//   ....[27]....
        /*1164*/ 	.word	0x00007630


	//   ....[28]....
        /*1168*/ 	.word	0x00008630


	//   ....[29]....
        /*116c*/ 	.word	0x00008640


	//   ....[30]....
        /*1170*/ 	.word	0x00008650


	//   ....[31]....
        /*1174*/ 	.word	0x00008660


	//   ....[32]....
        /*1178*/ 	.word	0x0000b3c0


	//   ....[33]....
        /*117c*/ 	.word	0x0000b410


	//   ....[34]....
        /*1180*/ 	.word	0x0000b7e0


	//   ....[35]....
        /*1184*/ 	.word	0x0000b850


	//   ....[36]....
        /*1188*/ 	.word	0x0000d840


	//   ....[37]....
        /*118c*/ 	.word	0x0000d8a0


	//   ....[38]....
        /*1190*/ 	.word	0x0000e2c0


	//   ....[39]....
        /*1194*/ 	.word	0x0000e320


	//   ....[40]....
        /*1198*/ 	.word	0x0000f360


	//   ....[41]....
        /*119c*/ 	.word	0x0000f3f0


	//   ....[42]....
        /*11a0*/ 	.word	0x0000f540


	//   ....[43]....
        /*11a4*/ 	.word	0x0000f710


	//   ....[44]....
        /*11a8*/ 	.word	0x00010e90


	//   ....[45]....
        /*11ac*/ 	.word	0x00010ea0


	//   ....[46]....
        /*11b0*/ 	.word	0x00010eb0


	//   ....[47]....
        /*11b4*/ 	.word	0x00010ec0


	//   ....[48]....
        /*11b8*/ 	.word	0x000118f0


	//   ....[49]....
        /*11bc*/ 	.word	0x00011900


	//   ....[50]....
        /*11c0*/ 	.word	0x00011b30


	//   ....[51]....
        /*11c4*/ 	.word	0x00011b40


	//   ....[52]....
        /*11c8*/ 	.word	0x00011d70


	//   ....[53]....
        /*11cc*/ 	.word	0x00011d80


	//   ....[54]....
        /*11d0*/ 	.word	0x00011fb0


	//   ....[55]....
        /*11d4*/ 	.word	0x00011fc0


	//   ....[56]....
        /*11d8*/ 	.word	0x00012490


	//   ....[57]....
        /*11dc*/ 	.word	0x000124a0


	//   ....[58]....
        /*11e0*/ 	.word	0x00013120


	//   ....[59]....
        /*11e4*/ 	.word	0x00013130


	//   ....[60]....
        /*11e8*/ 	.word	0x000146f0


	//   ....[61]....
        /*11ec*/ 	.word	0x00014700


	//   ....[62]....
        /*11f0*/ 	.word	0x00014940


	//   ....[63]....
        /*11f4*/ 	.word	0x00014950


	//   ....[64]....
        /*11f8*/ 	.word	0x00014b80


	//   ....[65]....
        /*11fc*/ 	.word	0x00014b90


	//   ....[66]....
        /*1200*/ 	.word	0x00014dc0


	//   ....[67]....
        /*1204*/ 	.word	0x00014dd0


	//   ....[68]....
        /*1208*/ 	.word	0x00015060


	//   ....[69]....
        /*120c*/ 	.word	0x00015270


	//   ....[70]....
        /*1210*/ 	.word	0x000152a0


	//   ....[71]....
        /*1214*/ 	.word	0x000152d0


	//   ....[72]....
        /*1218*/ 	.word	0x00015300


	//   ....[73]....
        /*121c*/ 	.word	0x00015330


	//   ....[74]....
        /*1220*/ 	.word	0x00015360


	//   ....[75]....
        /*1224*/ 	.word	0x000154f0


	//   ....[76]....
        /*1228*/ 	.word	0x00015520


	//   ....[77]....
        /*122c*/ 	.word	0x00015550


	//   ....[78]....
        /*1230*/ 	.word	0x00015580


	//   ....[79]....
        /*1234*/ 	.word	0x000155b0


	//   ....[80]....
        /*1238*/ 	.word	0x000155e0


	//   ....[81]....
        /*123c*/ 	.word	0x00015670


	//   ....[82]....
        /*1240*/ 	.word	0x000156a0


	//   ....[83]....
        /*1244*/ 	.word	0x000156b0


	//   ....[84]....
        /*1248*/ 	.word	0x00015740


	//   ....[85]....
        /*124c*/ 	.word	0x000166e0


	//   ....[86]....
        /*1250*/ 	.word	0x00018790


	//   ....[87]....
        /*1254*/ 	.word	0x000187b0


	//   ....[88]....
        /*1258*/ 	.word	0x00018840


	//   ....[89]....
        /*125c*/ 	.word	0x00018860


	//   ....[90]....
        /*1260*/ 	.word	0x000188e0


	//   ....[91]....
        /*1264*/ 	.word	0x00018900


	//   ....[92]....
        /*1268*/ 	.word	0x00018980


	//   ....[93]....
        /*126c*/ 	.word	0x000189a0


	//   ....[94]....
        /*1270*/ 	.word	0x00018a20


	//   ....[95]....
        /*1274*/ 	.word	0x00018a40


	//   ....[96]....
        /*1278*/ 	.word	0x00018a50


	//   ....[97]....
        /*127c*/ 	.word	0x00018a60


	//   ....[98]....
        /*1280*/ 	.word	0x00019200


	//   ....[99]....
        /*1284*/ 	.word	0x00019230


	//   ....[100]....
        /*1288*/ 	.word	0x00019330


	//   ....[101]....
        /*128c*/ 	.word	0x00019340


	//   ....[102]....
        /*1290*/ 	.word	0x000193c0


	//   ....[103]....
        /*1294*/ 	.word	0x000193d0


	//   ....[104]....
        /*1298*/ 	.word	0x000193e0


	//   ....[105]....
        /*129c*/ 	.word	0x00019480


	//   ....[106]....
        /*12a0*/ 	.word	0x000194b0


	//   ....[107]....
        /*12a4*/ 	.word	0x00019530


	//   ....[108]....
        /*12a8*/ 	.word	0x00019560


	//   ....[109]....
        /*12ac*/ 	.word	0x000195e0


	//   ....[110]....
        /*12b0*/ 	.word	0x00019610


	//   ....[111]....
        /*12b4*/ 	.word	0x00019630


	//   ....[112]....
        /*12b8*/ 	.word	0x00019680


	//   ....[113]....
        /*12bc*/ 	.word	0x00019690


	//   ....[114]....
        /*12c0*/ 	.word	0x00019d50


	//   ....[115]....
        /*12c4*/ 	.word	0x00019d80


	//   ....[116]....
        /*12c8*/ 	.word	0x00019da0


	//   ....[117]....
        /*12cc*/ 	.word	0x00019e70


	//   ....[118]....
        /*12d0*/ 	.word	0x00019ea0


	//   ....[119]....
        /*12d4*/ 	.word	0x00019f10


	//   ....[120]....
        /*12d8*/ 	.word	0x00019f80


	//   ....[121]....
        /*12dc*/ 	.word	0x00019f90


	//   ....[122]....
        /*12e0*/ 	.word	0x0001a010


	//   ....[123]....
        /*12e4*/ 	.word	0x0001a020


	//   ....[124]....
        /*12e8*/ 	.word	0x0001a0a0


	//   ....[125]....
        /*12ec*/ 	.word	0x0001a0b0


	//   ....[126]....
        /*12f0*/ 	.word	0x0001a130


	//   ....[127]....
        /*12f4*/ 	.word	0x0001a140


	//   ....[128]....
        /*12f8*/ 	.word	0x0001a1c0


	//   ....[129]....
        /*12fc*/ 	.word	0x0001a1d0


	//   ....[130]....
        /*1300*/ 	.word	0x0001a6e0


	//   ....[131]....
        /*1304*/ 	.word	0x0001a700


	//   ....[132]....
        /*1308*/ 	.word	0x0001a760


	//   ....[133]....
        /*130c*/ 	.word	0x0001a810


	//   ....[134]....
        /*1310*/ 	.word	0x0001a820


	//   ....[135]....
        /*1314*/ 	.word	0x0001a850


	//   ....[136]....
        /*1318*/ 	.word	0x0001a8e0


	//   ....[137]....
        /*131c*/ 	.word	0x0001a990


	//   ....[138]....
        /*1320*/ 	.word	0x0001a9a0


	//   ....[139]....
        /*1324*/ 	.word	0x0001a9d0


	//   ....[140]....
        /*1328*/ 	.word	0x0001a9e0


	//   ....[141]....
        /*132c*/ 	.word	0x0001aa70


	//   ....[142]....
        /*1330*/ 	.word	0x0001b190


	//   ....[143]....
        /*1334*/ 	.word	0x0001b1b0


	//   ....[144]....
        /*1338*/ 	.word	0x0001b200


	//   ....[145]....
        /*133c*/ 	.word	0x0001b210


	//   ....[146]....
        /*1340*/ 	.word	0x0001b250


	//   ....[147]....
        /*1344*/ 	.word	0x0001b260


	//   ....[148]....
        /*1348*/ 	.word	0x0001b2a0


	//   ....[149]....
        /*134c*/ 	.word	0x0001b2b0


	//   ....[150]....
        /*1350*/ 	.word	0x0001b2f0


	//   ....[151]....
        /*1354*/ 	.word	0x0001b300


	//   ....[152]....
        /*1358*/ 	.word	0x0001b310


	//   ....[153]....
        /*135c*/ 	.word	0x0001b350


	//   ....[154]....
        /*1360*/ 	.word	0x0001b680


	//   ....[155]....
        /*1364*/ 	.word	0x0001b6a0


	//   ....[156]....
        /*1368*/ 	.word	0x0001b6b0


	//   ....[157]....
        /*136c*/ 	.word	0x0001b6d0


	//   ....[158]....
        /*1370*/ 	.word	0x0001b740


	//   ....[159]....
        /*1374*/ 	.word	0x0001b760


	//   ....[160]....
        /*1378*/ 	.word	0x0001b7c0


	//   ....[161]....
        /*137c*/ 	.word	0x0001b7e0


	//   ....[162]....
        /*1380*/ 	.word	0x0001b840


	//   ....[163]....
        /*1384*/ 	.word	0x0001b860


	//   ....[164]....
        /*1388*/ 	.word	0x0001b8c0


	//   ....[165]....
        /*138c*/ 	.word	0x0001b8e0


	//   ....[166]....
        /*1390*/ 	.word	0x0001be10


	//   ....[167]....
        /*1394*/ 	.word	0x0001be40


	//   ....[168]....
        /*1398*/ 	.word	0x0001beb0


	//   ....[169]....
        /*139c*/ 	.word	0x0001bee0


	//   ....[170]....
        /*13a0*/ 	.word	0x0001bf10


	//   ....[171]....
        /*13a4*/ 	.word	0x0001bf40


	//   ....[172]....
        /*13a8*/ 	.word	0x0001bf70


	//   ....[173]....
        /*13ac*/ 	.word	0x0001bfa0


	//   ....[174]....
        /*13b0*/ 	.word	0x0001c140


	//   ....[175]....
        /*13b4*/ 	.word	0x0001c170


	//   ....[176]....
        /*13b8*/ 	.word	0x0001c1a0


	//   ....[177]....
        /*13bc*/ 	.word	0x0001c1d0


	//   ....[178]....
        /*13c0*/ 	.word	0x0001c200


	//   ....[179]....
        /*13c4*/ 	.word	0x0001c230


	//   ....[180]....
        /*13c8*/ 	.word	0x0001c2f0


	//   ....[181]....
        /*13cc*/ 	.word	0x0001c310


	//   ....[182]....
        /*13d0*/ 	.word	0x0001c320


	//   ....[183]....
        /*13d4*/ 	.word	0x0001c380


	//   ....[184]....
        /*13d8*/ 	.word	0x0001c9a0


	//   ....[185]....
        /*13dc*/ 	.word	0x0001ccc0


	//   ....[186]....
        /*13e0*/ 	.word	0x0001cd50


	//   ....[187]....
        /*13e4*/ 	.word	0x0001cdf0


	//   ....[188]....
        /*13e8*/ 	.word	0x0001ce80


	//   ....[189]....
        /*13ec*/ 	.word	0x0001cf70


	//   ....[190]....
        /*13f0*/ 	.word	0x0001d000


	//   ....[191]....
        /*13f4*/ 	.word	0x0001d0a0


	//   ....[192]....
        /*13f8*/ 	.word	0x0001d130


	//   ....[193]....
        /*13fc*/ 	.word	0x0001d220


	//   ....[194]....
        /*1400*/ 	.word	0x0001d2b0


	//   ....[195]....
        /*1404*/ 	.word	0x0001d340


	//   ....[196]....
        /*1408*/ 	.word	0x0001d3d0


	//   ....[197]....
        /*140c*/ 	.word	0x0001d4a0


	//   ....[198]....
        /*1410*/ 	.word	0x0001d540


	//   ....[199]....
        /*1414*/ 	.word	0x0001d5d0


	//   ....[200]....
        /*1418*/ 	.word	0x0001d620


	//   ....[201]....
        /*141c*/ 	.word	0x0001d670


	//   ....[202]....
        /*1420*/ 	.word	0x0001d760


	//   ....[203]....
        /*1424*/ 	.word	0x0001d7f0


	//   ....[204]....
        /*1428*/ 	.word	0x0001d840


	//   ....[205]....
        /*142c*/ 	.word	0x0001d890


	//   ....[206]....
        /*1430*/ 	.word	0x0001daf0


	//   ....[207]....
        /*1434*/ 	.word	0x0001db40


	//   ....[208]....
        /*1438*/ 	.word	0x0001dbd0


	//   ....[209]....
        /*143c*/ 	.word	0x0001dc60


	//   ....[210]....
        /*1440*/ 	.word	0x0001dcf0


	//   ....[211]....
        /*1444*/ 	.word	0x0001dd80


	//   ....[212]....
        /*1448*/ 	.word	0x0001de10


	//   ....[213]....
        /*144c*/ 	.word	0x0001dea0


	//   ....[214]....
        /*1450*/ 	.word	0x0001df20


	//   ....[215]....
        /*1454*/ 	.word	0x0001df70


	//   ....[216]....
        /*1458*/ 	.word	0x0001e010


	//   ....[217]....
        /*145c*/ 	.word	0x0001e0a0


	//   ....[218]....
        /*1460*/ 	.word	0x0001e130


	//   ....[219]....
        /*1464*/ 	.word	0x0001e180


	//   ....[220]....
        /*1468*/ 	.word	0x0001e210


	//   ....[221]....
        /*146c*/ 	.word	0x0001e2a0


	//   ....[222]....
        /*1470*/ 	.word	0x0001e330


	//   ....[223]....
        /*1474*/ 	.word	0x0001e3c0


	//   ....[224]....
        /*1478*/ 	.word	0x0001e450


	//   ....[225]....
        /*147c*/ 	.word	0x0001e4e0


	//   ....[226]....
        /*1480*/ 	.word	0x0001e5a0


	//   ....[227]....
        /*1484*/ 	.word	0x0001e880


	//   ....[228]....
        /*1488*/ 	.word	0x0001e970


	//   ....[229]....
        /*148c*/ 	.word	0x0001ea10


	//   ....[230]....
        /*1490*/ 	.word	0x0001ea70


	//   ....[231]....
        /*1494*/ 	.word	0x0001eb60


	//   ....[232]....
        /*1498*/ 	.word	0x0001ebd0


	//   ....[233]....
        /*149c*/ 	.word	0x0001ecc0


	//   ....[234]....
        /*14a0*/ 	.word	0x0001ed30


	//   ....[235]....
        /*14a4*/ 	.word	0x0001ee20


	//   ....[236]....
        /*14a8*/ 	.word	0x0001ee90


	//   ....[237]....
        /*14ac*/ 	.word	0x0001ef80


	//   ....[238]....
        /*14b0*/ 	.word	0x0001eff0


	//   ....[239]....
        /*14b4*/ 	.word	0x0001f090


	//   ....[240]....
        /*14b8*/ 	.word	0x0001f180


	//   ....[241]....
        /*14bc*/ 	.word	0x0001f240


	//   ....[242]....
        /*14c0*/ 	.word	0x0001f2a0


	//   ....[243]....
        /*14c4*/ 	.word	0x0001f390


	//   ....[244]....
        /*14c8*/ 	.word	0x0001f3f0


	//   ....[245]....
        /*14cc*/ 	.word	0x0001f4e0


	//   ....[246]....
        /*14d0*/ 	.word	0x0001f540


	//   ....[247]....
        /*14d4*/ 	.word	0x0001f5e0


	//   ....[248]....
        /*14d8*/ 	.word	0x0001f6b0


	//   ....[249]....
        /*14dc*/ 	.word	0x0001f7b0


	//   ....[250]....
        /*14e0*/ 	.word	0x0001f820


	//   ....[251]....
        /*14e4*/ 	.word	0x0001f920


	//   ....[252]....
        /*14e8*/ 	.word	0x0001f990


	//   ....[253]....
        /*14ec*/ 	.word	0x0001fa30


	//   ....[254]....
        /*14f0*/ 	.word	0x0001fae0


	//   ....[255]....
        /*14f4*/ 	.word	0x0001fb80


	//   ....[0]....
        /*14f8*/ 	.word	0x0001fe10


	//   ....[1]....
        /*14fc*/ 	.word	0x0001fec0


	//   ....[2]....
        /*1500*/ 	.word	0x0001ffa0


	//   ....[3]....
        /*1504*/ 	.word	0x00020090


	//   ....[4]....
        /*1508*/ 	.word	0x00020150


	//   ....[5]....
        /*150c*/ 	.word	0x00020210


	//   ....[6]....
        /*1510*/ 	.word	0x000202d0


	//   ....[7]....
        /*1514*/ 	.word	0x00020390


	//   ....[8]....
        /*1518*/ 	.word	0x00020450


	//   ....[9]....
        /*151c*/ 	.word	0x00020510


	//   ....[10]....
        /*1520*/ 	.word	0x000205d0


	//   ....[11]....
        /*1524*/ 	.word	0x00020690


	//   ....[12]....
        /*1528*/ 	.word	0x00020750


	//   ....[13]....
        /*152c*/ 	.word	0x00020800


	//   ....[14]....
        /*1530*/ 	.word	0x00020860


	//   ....[15]....
        /*1534*/ 	.word	0x00020940


	//   ....[16]....
        /*1538*/ 	.word	0x00020a80


	//   ....[17]....
        /*153c*/ 	.word	0x00020b50


	//   ....[18]....
        /*1540*/ 	.word	0x00020bf0


	//   ....[19]....
        /*1544*/ 	.word	0x00020d00


	//   ....[20]....
        /*1548*/ 	.word	0x00020d60


	//   ....[21]....
        /*154c*/ 	.word	0x00020e70


	//   ....[22]....
        /*1550*/ 	.word	0x00020ed0


	//   ....[23]....
        /*1554*/ 	.word	0x00020fe0


	//   ....[24]....
        /*1558*/ 	.word	0x00021040


	//   ....[25]....
        /*155c*/ 	.word	0x00021150


	//   ....[26]....
        /*1560*/ 	.word	0x000211b0


	//   ....[27]....
        /*1564*/ 	.word	0x00021270


	//   ....[28]....
        /*1568*/ 	.word	0x000213d0


	//   ....[29]....
        /*156c*/ 	.word	0x00021470


	//   ....[30]....
        /*1570*/ 	.word	0x000214d0


	//   ....[31]....
        /*1574*/ 	.word	0x00021580


	//   ....[32]....
        /*1578*/ 	.word	0x000215e0


	//   ....[33]....
        /*157c*/ 	.word	0x00021690


	//   ....[34]....
        /*1580*/ 	.word	0x000216f0


	//   ....[35]....
        /*1584*/ 	.word	0x000217a0


	//   ....[36]....
        /*1588*/ 	.word	0x00021800


	//   ....[37]....
        /*158c*/ 	.word	0x000218b0


	//   ....[38]....
        /*1590*/ 	.word	0x00021910


	//   ....[39]....
        /*1594*/ 	.word	0x000219c0


	//   ....[40]....
        /*1598*/ 	.word	0x00021ab0


	//   ....[41]....
        /*159c*/ 	.word	0x00021b50


	//   ....[42]....
        /*15a0*/ 	.word	0x00021bb0


	//   ....[43]....
        /*15a4*/ 	.word	0x00021c80


	//   ....[44]....
        /*15a8*/ 	.word	0x00021ce0


	//   ....[45]....
        /*15ac*/ 	.word	0x00021db0


	//   ....[46]....
        /*15b0*/ 	.word	0x00021e10


	//   ....[47]....
        /*15b4*/ 	.word	0x00021ee0


	//   ....[48]....
        /*15b8*/ 	.word	0x00021f40


	//   ....[49]....
        /*15bc*/ 	.word	0x00022010


	//   ....[50]....
        /*15c0*/ 	.word	0x00022070


	//   ....[51]....
        /*15c4*/ 	.word	0x00022140


	//   ....[52]....
        /*15c8*/ 	.word	0x000221d0


	//   ....[53]....
        /*15cc*/ 	.word	0x00022270


	//   ....[54]....
        /*15d0*/ 	.word	0x000223f0


	//   ....[55]....
        /*15d4*/ 	.word	0x00022460


	//   ....[56]....
        /*15d8*/ 	.word	0x000224d0


	//   ....[57]....
        /*15dc*/ 	.word	0x00022540


	//   ....[58]....
        /*15e0*/ 	.word	0x000225b0


	//   ....[59]....
        /*15e4*/ 	.word	0x00022630


	//   ....[60]....
        /*15e8*/ 	.word	0x000226b0


	//   ....[61]....
        /*15ec*/ 	.word	0x00022740


	//   ....[62]....
        /*15f0*/ 	.word	0x000227b0


	//   ....[63]....
        /*15f4*/ 	.word	0x00022820


	//   ....[64]....
        /*15f8*/ 	.word	0x00022890


	//   ....[65]....
        /*15fc*/ 	.word	0x00022910


	//   ....[66]....
        /*1600*/ 	.word	0x00022980


	//   ....[67]....
        /*1604*/ 	.word	0x00022a20


	//   ....[68]....
        /*1608*/ 	.word	0x00022a70


	//   ....[69]....
        /*160c*/ 	.word	0x00022b00


	//   ....[70]....
        /*1610*/ 	.word	0x00022c30


	//----- nvinfo : EIATTR_REG_RECONFIG
	.align		4
.L_1258:
        /*1614*/ 	.byte	0x01, 0x54
	.zero		2


	//----- nvinfo : EIATTR_SYSCALL_OFFSETS
	.align		4
        /*1618*/ 	.byte	0x04, 0x46
        /*161a*/ 	.short	(.L_1260 - .L_1259)


	//   ....[0]....
.L_1259:
        /*161c*/ 	.word	0x00002360


	//   ....[1]....
        /*1620*/ 	.word	0x000024b0


	//   ....[2]....
        /*1624*/ 	.word	0x000071a0


	//   ....[3]....
        /*1628*/ 	.word	0x00007520


	//   ....[4]....
        /*162c*/ 	.word	0x00017d50


	//   ....[5]....
        /*1630*/ 	.word	0x00017ea0


	//   ....[6]....
        /*1634*/ 	.word	0x00017f90


	//   ....[7]....
        /*1638*/ 	.word	0x00018e20


	//   ....[8]....
        /*163c*/ 	.word	0x00019960


	//----- nvinfo : EIATTR_MBARRIER_INSTR_OFFSETS
	.align		4
.L_1260:
        /*1640*/ 	.byte	0x04, 0x39
        /*1642*/ 	.short	(.L_1262 - .L_1261)


	//   ....[0]....
.L_1261:
        /*1644*/ 	.word	0x00000260
        /*1648*/ 	.word	0x000000ff
        /*164c*/ 	.word	0x00032400
        /*1650*/ 	.short	0x0100
        /*1652*/ 	.byte	0x08
	.zero		1


	//   ....[1]....
        /*1654*/ 	.word	0x00000270
        /*1658*/ 	.word	0x000000ff
        /*165c*/ 	.word	0x00032410
        /*1660*/ 	.short	0x0100
        /*1662*/ 	.byte	0x08
	.zero		1


	//   ....[2]....
        /*1664*/ 	.word	0x00000280
        /*1668*/ 	.word	0x000000ff
        /*166c*/ 	.word	0x00032420
        /*1670*/ 	.short	0x0100
        /*1672*/ 	.byte	0x08
	.zero		1


	//   ....[3]....
        /*1674*/ 	.word	0x00000370
        /*1678*/ 	.word	0x000000ff
        /*167c*/ 	.word	0x00032430
        /*1680*/ 	.short	0x0100
        /*1682*/ 	.byte	0x08
	.zero		1


	//   ....[4]....
        /*1684*/ 	.word	0x00000380
        /*1688*/ 	.word	0x000000ff
        /*168c*/ 	.word	0x00032440
        /*1690*/ 	.short	0x0100
        /*1692*/ 	.byte	0x08
	.zero		1


	//   ....[5]....
        /*1694*/ 	.word	0x00000390
        /*1698*/ 	.word	0x000000ff
        /*169c*/ 	.word	0x00032438
        /*16a0*/ 	.short	0x0100
        /*16a2*/ 	.byte	0x08
	.zero		1


	//   ....[6]....
        /*16a4*/ 	.word	0x000003a0
        /*16a8*/ 	.word	0x000000ff
        /*16ac*/ 	.word	0x00032448
        /*16b0*/ 	.short	0x0100
        /*16b2*/ 	.byte	0x08
	.zero		1


	//   ....[7]....
        /*16b4*/ 	.word	0x000004d0
        /*16b8*/ 	.word	0x000000ff
        /*16bc*/ 	.word	0x00032450
        /*16c0*/ 	.short	0x0100
        /*16c2*/ 	.byte	0x08
	.zero		1


	//   ....[8]....
        /*16c4*/ 	.word	0x000004e0
        /*16c8*/ 	.word	0x000000ff
        /*16cc*/ 	.word	0x00032460
        /*16d0*/ 	.short	0x0100
        /*16d2*/ 	.byte	0x08
	.zero		1


	//   ....[9]....
        /*16d4*/ 	.word	0x000004f0
        /*16d8*/ 	.word	0x000000ff
        /*16dc*/ 	.word	0x00032458
        /*16e0*/ 	.short	0x0100
        /*16e2*/ 	.byte	0x08
	.zero		1


	//   ....[10]....
        /*16e4*/ 	.word	0x00000500
        /*16e8*/ 	.word	0x000000ff
        /*16ec*/ 	.word	0x00032468
        /*16f0*/ 	.short	0x0100
        /*16f2*/ 	.byte	0x08
	.zero		1


	//   ....[11]....
        /*16f4*/ 	.word	0x000005f0
        /*16f8*/ 	.word	0x000000ff
        /*16fc*/ 	.word	0x00032470
        /*1700*/ 	.short	0x0100
        /*1702*/ 	.byte	0x06
	.zero		1


	//   ....[12]....
        /*1704*/ 	.word	0x00000600
        /*1708*/ 	.word	0x000000ff
        /*170c*/ 	.word	0x00032480
        /*1710*/ 	.short	0x0100
        /*1712*/ 	.byte	0x06
	.zero		1


	//   ....[13]....
        /*1714*/ 	.word	0x00000610
        /*1718*/ 	.word	0x000000ff
        /*171c*/ 	.word	0x00032478
        /*1720*/ 	.short	0x0100
        /*1722*/ 	.byte	0x06
	.zero		1


	//   ....[14]....
        /*1724*/ 	.word	0x00000620
        /*1728*/ 	.word	0x000000ff
        /*172c*/ 	.word	0x00032488
        /*1730*/ 	.short	0x0100
        /*1732*/ 	.byte	0x06
	.zero		1


	//   ....[15]....
        /*1734*/ 	.word	0x00000750
        /*1738*/ 	.word	0x000000ff
        /*173c*/ 	.word	0x00032490
        /*1740*/ 	.short	0x0100
        /*1742*/ 	.byte	0x08
	.zero		1


	//   ....[16]....
        /*1744*/ 	.word	0x00000760
        /*1748*/ 	.word	0x000000ff
        /*174c*/ 	.word	0x000324a0
        /*1750*/ 	.short	0x0100
        /*1752*/ 	.byte	0x08
	.zero		1


	//   ....[17]....
        /*1754*/ 	.word	0x00000770
        /*1758*/ 	.word	0x000000ff
        /*175c*/ 	.word	0x00032498
        /*1760*/ 	.short	0x0100
        /*1762*/ 	.byte	0x08
	.zero		1


	//   ....[18]....
        /*1764*/ 	.word	0x00000780
        /*1768*/ 	.word	0x000000ff
        /*176c*/ 	.word	0x000324a8
        /*1770*/ 	.short	0x0100
        /*1772*/ 	.byte	0x08
	.zero		1


	//   ....[19]....
        /*1774*/ 	.word	0x000008b0
        /*1778*/ 	.word	0x000000ff
        /*177c*/ 	.word	0x000324b0
        /*1780*/ 	.short	0x0100
        /*1782*/ 	.byte	0x08
	.zero		1


	//   ....[20]....
        /*1784*/ 	.word	0x000008c0
        /*1788*/ 	.word	0x000000ff
        /*178c*/ 	.word	0x000324c0
        /*1790*/ 	.short	0x0100
        /*1792*/ 	.byte	0x08
	.zero		1


	//   ....[21]....
        /*1794*/ 	.word	0x000008d0
        /*1798*/ 	.word	0x000000ff
        /*179c*/ 	.word	0x000324b8
        /*17a0*/ 	.short	0x0100
        /*17a2*/ 	.byte	0x08
	.zero		1


	//   ....[22]....
        /*17a4*/ 	.word	0x000008e0
        /*17a8*/ 	.word	0x000000ff
        /*17ac*/ 	.word	0x000324c8
        /*17b0*/ 	.short	0x0100
        /*17b2*/ 	.byte	0x08
	.zero		1


	//   ....[23]....
        /*17b4*/ 	.word	0x00003770
        /*17b8*/ 	.word	0x00000000
        /*17bc*/ 	.word	0x00032490
        /*17c0*/ 	.short	0x010a
        /*17c2*/ 	.byte	0x3f
	.zero		1


	//   ....[24]....
        /*17c4*/ 	.word	0x00004a60
        /*17c8*/ 	.word	0x00000000
        /*17cc*/ 	.word	0x00032490
        /*17d0*/ 	.short	0x010a
        /*17d2*/ 	.byte	0x3f
	.zero		1


	//   ....[25]....
        /*17d4*/ 	.word	0x00005ac0
        /*17d8*/ 	.word	0x00000000
        /*17dc*/ 	.word	0x00032490
        /*17e0*/ 	.short	0x010a
        /*17e2*/ 	.byte	0x3f
	.zero		1


	//   ....[26]....
        /*17e4*/ 	.word	0x00005f60
        /*17e8*/ 	.word	0x0000000b
        /*17ec*/ 	.word	0x00000000
        /*17f0*/ 	.short	0x0101
        /*17f2*/ 	.byte	0x3f
	.zero		1


	//   ....[27]....
        /*17f4*/ 	.word	0x00005fa0
        /*17f8*/ 	.word	0x00000000
        /*17fc*/ 	.word	0x000324b0
        /*1800*/ 	.short	0x010a
        /*1802*/ 	.byte	0x3f
	.zero		1


	//   ....[28]....
        /*1804*/ 	.word	0x000067c0
        /*1808*/ 	.word	0x00000000
        /*180c*/ 	.word	0x00000000
        /*1810*/ 	.short	0x0101
        /*1812*/ 	.byte	0x3f
	.zero		1


	//   ....[29]....
        /*1814*/ 	.word	0x00007240
        /*1818*/ 	.word	0x00000013
        /*181c*/ 	.word	0x00032400
        /*1820*/ 	.short	0x010a
        /*1822*/ 	.byte	0x3f
	.zero		1


	//   ....[30]....
        /*1824*/ 	.word	0x00007290
        /*1828*/ 	.word	0x00000013
        /*182c*/ 	.word	0x00032400
        /*1830*/ 	.short	0x010a
        /*1832*/ 	.byte	0x3f
	.zero		1


	//   ....[31]....
        /*1834*/ 	.word	0x00007910
        /*1838*/ 	.word	0x00000013
        /*183c*/ 	.word	0x00032400
        /*1840*/ 	.short	0x010a
        /*1842*/ 	.byte	0x3f
	.zero		1


	//   ....[32]....
        /*1844*/ 	.word	0x00008830
        /*1848*/ 	.word	0x00000013
        /*184c*/ 	.word	0x00032400
        /*1850*/ 	.short	0x010a
        /*1852*/ 	.byte	0x3f
	.zero		1


	//   ....[33]....
        /*1854*/ 	.word	0x000096d0
        /*1858*/ 	.word	0x00000000
        /*185c*/ 	.word	0x00032430
        /*1860*/ 	.short	0x010a
        /*1862*/ 	.byte	0x3f
	.zero		1


	//   ....[34]....
        /*1864*/ 	.word	0x00009780
        /*1868*/ 	.word	0x00000000
        /*186c*/ 	.word	0x00032430
        /*1870*/ 	.short	0x010a
        /*1872*/ 	.byte	0x3f
	.zero		1


	//   ....[35]....
        /*1874*/ 	.word	0x00009a80
        /*1878*/ 	.word	0x00000013
        /*187c*/ 	.word	0x00032410
        /*1880*/ 	.short	0x010a
        /*1882*/ 	.byte	0x3f
	.zero		1


	//   ....[36]....
        /*1884*/ 	.word	0x00009ad0
        /*1888*/ 	.word	0x00000000
        /*188c*/ 	.word	0x00032450
        /*1890*/ 	.short	0x010a
        /*1892*/ 	.byte	0x3f
	.zero		1


	//   ....[37]....
        /*1894*/ 	.word	0x00009b10
        /*1898*/ 	.word	0x00000000
        /*189c*/ 	.word	0x00032450
        /*18a0*/ 	.short	0x010a
        /*18a2*/ 	.byte	0x3f
	.zero		1


	//   ....[38]....
        /*18a4*/ 	.word	0x0000b990
        /*18a8*/ 	.word	0x00000005
        /*18ac*/ 	.word	0x00000000
        /*18b0*/ 	.short	0x0101
        /*18b2*/ 	.byte	0x3f
	.zero		1


	//   ....[39]....
        /*18b4*/ 	.word	0x0000c450
        /*18b8*/ 	.word	0x00000000
        /*18bc*/ 	.word	0x00000000
        /*18c0*/ 	.short	0x0101
        /*18c2*/ 	.byte	0x3f
	.zero		1


	//   ....[40]....
        /*18c4*/ 	.word	0x0000c580
        /*18c8*/ 	.word	0x00000000
        /*18cc*/ 	.word	0x00032430
        /*18d0*/ 	.short	0x010a
        /*18d2*/ 	.byte	0x3f
	.zero		1


	//   ....[41]....
        /*18d4*/ 	.word	0x0000c5f0
        /*18d8*/ 	.word	0x00000000
        /*18dc*/ 	.word	0x00032430
        /*18e0*/ 	.short	0x010a
        /*18e2*/ 	.byte	0x3f
	.zero		1


	//   ....[42]....
        /*18e4*/ 	.word	0x0000c860
        /*18e8*/ 	.word	0x00000000
        /*18ec*/ 	.word	0x00032450
        /*18f0*/ 	.short	0x010a
        /*18f2*/ 	.byte	0x3f
	.zero		1


	//   ....[43]....
        /*18f4*/ 	.word	0x0000c8a0
        /*18f8*/ 	.word	0x00000000
        /*18fc*/ 	.word	0x00032450
        /*1900*/ 	.short	0x010a
        /*1902*/ 	.byte	0x3f
	.zero		1


	//   ....[44]....
        /*1904*/ 	.word	0x0000e620
        /*1908*/ 	.word	0x00000005
        /*190c*/ 	.word	0x00000000
        /*1910*/ 	.short	0x0101
        /*1912*/ 	.byte	0x3f
	.zero		1


	//   ....[45]....
        /*1914*/ 	.word	0x0000f320
        /*1918*/ 	.word	0x00000000
        /*191c*/ 	.word	0x00000000
        /*1920*/ 	.short	0x0101
        /*1922*/ 	.byte	0x3f
	.zero		1


	//   ....[46]....
        /*1924*/ 	.word	0x00011890
        /*1928*/ 	.word	0x00000003
        /*192c*/ 	.word	0x00000000
        /*1930*/ 	.short	0x0101
        /*1932*/ 	.byte	0x3f
	.zero		1


	//   ....[47]....
        /*1934*/ 	.word	0x000123f0
        /*1938*/ 	.word	0x00000006
        /*193c*/ 	.word	0x00000000
        /*1940*/ 	.short	0x0101
        /*1942*/ 	.byte	0x3f
	.zero		1


	//   ....[48]....
        /*1944*/ 	.word	0x000167c0
        /*1948*/ 	.word	0x00000016
        /*194c*/ 	.word	0x00032420
        /*1950*/ 	.short	0x010a
        /*1952*/ 	.byte	0x3f
	.zero		1


	//   ....[49]....
        /*1954*/ 	.word	0x00016850
        /*1958*/ 	.word	0x00000007
        /*195c*/ 	.word	0x000324a0
        /*1960*/ 	.short	0x010a
        /*1962*/ 	.byte	0x3f
	.zero		1


	//   ....[50]....
        /*1964*/ 	.word	0x00016aa0
        /*1968*/ 	.word	0x00000007
        /*196c*/ 	.word	0x000324c0
        /*1970*/ 	.short	0x010a
        /*1972*/ 	.byte	0x3f
	.zero		1


	//   ....[51]....
        /*1974*/ 	.word	0x000170b0
        /*1978*/ 	.word	0x00000006
        /*197c*/ 	.word	0x000324a0
        /*1980*/ 	.short	0x010a
        /*1982*/ 	.byte	0x3f
	.zero		1


	//   ....[52]....
        /*1984*/ 	.word	0x000172f0
        /*1988*/ 	.word	0x00000006
        /*198c*/ 	.word	0x000324c0
        /*1990*/ 	.short	0x010a
        /*1992*/ 	.byte	0x3f
	.zero		1


	//   ....[53]....
        /*1994*/ 	.word	0x00018540
        /*1998*/ 	.word	0x0000001d
        /*199c*/ 	.word	0x00032440
        /*19a0*/ 	.short	0x010a
        /*19a2*/ 	.byte	0x3f
	.zero		1


	//   ....[54]....
        /*19a4*/ 	.word	0x00018b60
        /*19a8*/ 	.word	0x0000001d
        /*19ac*/ 	.word	0x00032430
        /*19b0*/ 	.short	0x0107
        /*19b2*/ 	.byte	0x3f
	.zero		1


	//   ....[55]....
        /*19b4*/ 	.word	0x00018c30
        /*19b8*/ 	.word	0x0000001d
        /*19bc*/ 	.word	0x00032430
        /*19c0*/ 	.short	0x0101
        /*19c2*/ 	.byte	0x3f
	.zero		1


	//   ....[56]....
        /*19c4*/ 	.word	0x000197a0
        /*19c8*/ 	.word	0x00000016
        /*19cc*/ 	.word	0x00032400
        /*19d0*/ 	.short	0x0107
        /*19d2*/ 	.byte	0x3f
	.zero		1


	//   ....[57]....
        /*19d4*/ 	.word	0x00019830
        /*19d8*/ 	.word	0x00000016
        /*19dc*/ 	.word	0x00032400
        /*19e0*/ 	.short	0x0101
        /*19e2*/ 	.byte	0x3f
	.zero		1


	//   ....[58]....
        /*19e4*/ 	.word	0x0001a2c0
        /*19e8*/ 	.word	0x00000016
        /*19ec*/ 	.word	0x00032410
        /*19f0*/ 	.short	0x0107
        /*19f2*/ 	.byte	0x3f
	.zero		1


	//   ....[59]....
        /*19f4*/ 	.word	0x0001a3c0
        /*19f8*/ 	.word	0x00000016
        /*19fc*/ 	.word	0x00032410
        /*1a00*/ 	.short	0x0101
        /*1a02*/ 	.byte	0x3f
	.zero		1


	//   ....[60]....
        /*1a04*/ 	.word	0x0001a3e0
        /*1a08*/ 	.word	0x00000016
        /*1a0c*/ 	.word	0x00032420
        /*1a10*/ 	.short	0x010a
        /*1a12*/ 	.byte	0x3f
	.zero		1


	//   ....[61]....
        /*1a14*/ 	.word	0x0001a470
        /*1a18*/ 	.word	0x0000001d
        /*1a1c*/ 	.word	0x00032460
        /*1a20*/ 	.short	0x010a
        /*1a22*/ 	.byte	0x3f
	.zero		1


	//   ....[62]....
        /*1a24*/ 	.word	0x0001abf0
        /*1a28*/ 	.word	0x0000001d
        /*1a2c*/ 	.word	0x00032450
        /*1a30*/ 	.short	0x0107
        /*1a32*/ 	.byte	0x3f
	.zero		1


	//   ....[63]....
        /*1a34*/ 	.word	0x0001acc0
        /*1a38*/ 	.word	0x0000001d
        /*1a3c*/ 	.word	0x00032450
        /*1a40*/ 	.short	0x0101
        /*1a42*/ 	.byte	0x3f
	.zero		1


	//   ....[64]....
        /*1a44*/ 	.word	0x0001b000
        /*1a48*/ 	.word	0x00000004
        /*1a4c*/ 	.word	0x00032440
        /*1a50*/ 	.short	0x010a
        /*1a52*/ 	.byte	0x3f
	.zero		1


	//   ....[65]....
        /*1a54*/ 	.word	0x0001b3d0
        /*1a58*/ 	.word	0x00000004
        /*1a5c*/ 	.word	0x00032430
        /*1a60*/ 	.short	0x0107
        /*1a62*/ 	.byte	0x3f
	.zero		1


	//   ....[66]....
        /*1a64*/ 	.word	0x0001b490
        /*1a68*/ 	.word	0x00000004
        /*1a6c*/ 	.word	0x00032430
        /*1a70*/ 	.short	0x0101
        /*1a72*/ 	.byte	0x3f
	.zero		1


	//   ....[67]....
        /*1a74*/ 	.word	0x0001b4c0
        /*1a78*/ 	.word	0x00000004
        /*1a7c*/ 	.word	0x00032460
        /*1a80*/ 	.short	0x010a
        /*1a82*/ 	.byte	0x3f
	.zero		1


	//   ....[68]....
        /*1a84*/ 	.word	0x0001b9d0
        /*1a88*/ 	.word	0x00000004
        /*1a8c*/ 	.word	0x00032450
        /*1a90*/ 	.short	0x0107
        /*1a92*/ 	.byte	0x3f
	.zero		1


	//   ....[69]....
        /*1a94*/ 	.word	0x0001ba90
        /*1a98*/ 	.word	0x00000004
        /*1a9c*/ 	.word	0x00032450
        /*1aa0*/ 	.short	0x0101
        /*1aa2*/ 	.byte	0x3f
	.zero		1


	//   ....[70]....
        /*1aa4*/ 	.word	0x0001c920
        /*1aa8*/ 	.word	0x00000007
        /*1aac*/ 	.word	0x00032420
        /*1ab0*/ 	.short	0x010a
        /*1ab2*/ 	.byte	0x3f
	.zero		1


	//   ....[71]....
        /*1ab4*/ 	.word	0x0001ca90
        /*1ab8*/ 	.word	0x00000005
        /*1abc*/ 	.word	0x00032440
        /*1ac0*/ 	.short	0x010a
        /*1ac2*/ 	.byte	0x3f
	.zero		1


	//   ....[72]....
        /*1ac4*/ 	.word	0x0001cb30
        /*1ac8*/ 	.word	0x00000003
        /*1acc*/ 	.word	0x00032440
        /*1ad0*/ 	.short	0x010a
        /*1ad2*/ 	.byte	0x3f
	.zero		1


	//   ....[73]....
        /*1ad4*/ 	.word	0x0001cb70
        /*1ad8*/ 	.word	0x00000005
        /*1adc*/ 	.word	0x00032460
        /*1ae0*/ 	.short	0x010a
        /*1ae2*/ 	.byte	0x3f
	.zero		1


	//   ....[74]....
        /*1ae4*/ 	.word	0x0001cbb0
        /*1ae8*/ 	.word	0x00000003
        /*1aec*/ 	.word	0x00032460
        /*1af0*/ 	.short	0x010a
        /*1af2*/ 	.byte	0x3f
	.zero		1


	//   ....[75]....
        /*1af4*/ 	.word	0x0001cc10
        /*1af8*/ 	.word	0x00000000
        /*1afc*/ 	.word	0x00032490
        /*1b00*/ 	.short	0x010a
        /*1b02*/ 	.byte	0x3f
	.zero		1


	//   ....[76]....
        /*1b04*/ 	.word	0x0001cec0
        /*1b08*/ 	.word	0x00000000
        /*1b0c*/ 	.word	0x00032490
        /*1b10*/ 	.short	0x010a
        /*1b12*/ 	.byte	0x3f
	.zero		1


	//   ....[77]....
        /*1b14*/ 	.word	0x0001d170
        /*1b18*/ 	.word	0x00000000
        /*1b1c*/ 	.word	0x00032490
        /*1b20*/ 	.short	0x010a
        /*1b22*/ 	.byte	0x3f
	.zero		1


	//   ....[78]....
        /*1b24*/ 	.word	0x0001d400
        /*1b28*/ 	.word	0x00000000
        /*1b2c*/ 	.word	0x000324b0
        /*1b30*/ 	.short	0x010a
        /*1b32*/ 	.byte	0x3f
	.zero		1


	//   ....[79]....
        /*1b34*/ 	.word	0x0001d6b0
        /*1b38*/ 	.word	0x00000013
        /*1b3c*/ 	.word	0x00032400
        /*1b40*/ 	.short	0x010a
        /*1b42*/ 	.byte	0x3f
	.zero		1


	//   ....[80]....
        /*1b44*/ 	.word	0x0001d8c0
        /*1b48*/ 	.word	0x00000013
        /*1b4c*/ 	.word	0x00032400
        /*1b50*/ 	.short	0x010a
        /*1b52*/ 	.byte	0x3f
	.zero		1


	//   ....[81]....
        /*1b54*/ 	.word	0x0001d910
        /*1b58*/ 	.word	0x00000000
        /*1b5c*/ 	.word	0x00032430
        /*1b60*/ 	.short	0x010a
        /*1b62*/ 	.byte	0x3f
	.zero		1


	//   ....[82]....
        /*1b64*/ 	.word	0x0001d960
        /*1b68*/ 	.word	0x00000013
        /*1b6c*/ 	.word	0x00032410
        /*1b70*/ 	.short	0x010a
        /*1b72*/ 	.byte	0x3f
	.zero		1


	//   ....[83]....
        /*1b74*/ 	.word	0x0001d9b0
        /*1b78*/ 	.word	0x00000000
        /*1b7c*/ 	.word	0x00032450
        /*1b80*/ 	.short	0x010a
        /*1b82*/ 	.byte	0x3f
	.zero		1


	//   ....[84]....
        /*1b84*/ 	.word	0x0001da00
        /*1b88*/ 	.word	0x00000000
        /*1b8c*/ 	.word	0x00032430
        /*1b90*/ 	.short	0x010a
        /*1b92*/ 	.byte	0x3f
	.zero		1


	//   ....[85]....
        /*1b94*/ 	.word	0x0001da50
        /*1b98*/ 	.word	0x00000000
        /*1b9c*/ 	.word	0x00032450
        /*1ba0*/ 	.short	0x010a
        /*1ba2*/ 	.byte	0x3f
	.zero		1


	//   ....[86]....
        /*1ba4*/ 	.word	0x0001e660
        /*1ba8*/ 	.word	0x00000016
        /*1bac*/ 	.word	0x00032420
        /*1bb0*/ 	.short	0x010a
        /*1bb2*/ 	.byte	0x3f
	.zero		1


	//   ....[87]....
        /*1bb4*/ 	.word	0x0001e6b0
        /*1bb8*/ 	.word	0x00000007
        /*1bbc*/ 	.word	0x000324a0
        /*1bc0*/ 	.short	0x010a
        /*1bc2*/ 	.byte	0x3f
	.zero		1


	//   ....[88]....
        /*1bc4*/ 	.word	0x0001e700
        /*1bc8*/ 	.word	0x00000007
        /*1bcc*/ 	.word	0x000324c0
        /*1bd0*/ 	.short	0x010a
        /*1bd2*/ 	.byte	0x3f
	.zero		1


	//   ....[89]....
        /*1bd4*/ 	.word	0x0001e750
        /*1bd8*/ 	.word	0x00000006
        /*1bdc*/ 	.word	0x000324a0
        /*1be0*/ 	.short	0x010a
        /*1be2*/ 	.byte	0x3f
	.zero		1


	//   ....[90]....
        /*1be4*/ 	.word	0x0001e7a0
        /*1be8*/ 	.word	0x00000006
        /*1bec*/ 	.word	0x000324c0
        /*1bf0*/ 	.short	0x010a
        /*1bf2*/ 	.byte	0x3f
	.zero		1


	//   ....[91]....
        /*1bf4*/ 	.word	0x0001e8c0
        /*1bf8*/ 	.word	0x0000001d
        /*1bfc*/ 	.word	0x00032440
        /*1c00*/ 	.short	0x010a
        /*1c02*/ 	.byte	0x3f
	.zero		1


	//   ....[92]....
        /*1c04*/ 	.word	0x00020980
        /*1c08*/ 	.word	0x00000016
        /*1c0c*/ 	.word	0x00032420
        /*1c10*/ 	.short	0x010a
        /*1c12*/ 	.byte	0x3f
	.zero		1


	//   ....[93]....
        /*1c14*/ 	.word	0x000209d0
        /*1c18*/ 	.word	0x0000001d
        /*1c1c*/ 	.word	0x00032460
        /*1c20*/ 	.short	0x010a
        /*1c22*/ 	.byte	0x3f
	.zero		1


	//   ....[94]....
        /*1c24*/ 	.word	0x00021320
        /*1c28*/ 	.word	0x00000004
        /*1c2c*/ 	.word	0x00032440
        /*1c30*/ 	.short	0x010a
        /*1c32*/ 	.byte	0x3f
	.zero		1


	//   ....[95]....
        /*1c34*/ 	.word	0x00021a00
        /*1c38*/ 	.word	0x00000004
        /*1c3c*/ 	.word	0x00032460
        /*1c40*/ 	.short	0x010a
        /*1c42*/ 	.byte	0x3f
	.zero		1


	//   ....[96]....
        /*1c44*/ 	.word	0x00022b50
        /*1c48*/ 	.word	0x00000007
        /*1c4c*/ 	.word	0x00032420
        /*1c50*/ 	.short	0x010a
        /*1c52*/ 	.byte	0x3f
	.zero		1


	//   ....[97]....
        /*1c54*/ 	.word	0x00022cf0
        /*1c58*/ 	.word	0x00000005
        /*1c5c*/ 	.word	0x00032440
        /*1c60*/ 	.short	0x010a
        /*1c62*/ 	.byte	0x3f
	.zero		1


	//   ....[98]....
        /*1c64*/ 	.word	0x00022d40
        /*1c68*/ 	.word	0x00000003
        /*1c6c*/ 	.word	0x00032440
        /*1c70*/ 	.short	0x010a
        /*1c72*/ 	.byte	0x3f
	.zero		1


	//   ....[99]....
        /*1c74*/ 	.word	0x00022d90
        /*1c78*/ 	.word	0x00000005
        /*1c7c*/ 	.word	0x00032460
        /*1c80*/ 	.short	0x010a
        /*1c82*/ 	.byte	0x3f
	.zero		1


	//----- nvinfo : EIATTR_NUM_MBARRIERS
	.align		4
.L_1262:
        /*1c84*/ 	.byte	0x03, 0x38
        /*1c86*/ 	.short	0x0017


	//----- nvinfo : EIATTR_EXIT_INSTR_OFFSETS
	.align		4
        /*1c88*/ 	.byte	0x04, 0x1c
        /*1c8a*/ 	.short	(.L_1264 - .L_1263)


	//   ....[0]....
.L_1263:
        /*1c8c*/ 	.word	0x0001cc00


	//----- nvinfo : EIATTR_MAX_THREADS
	.align		4
.L_1264:
        /*1c90*/ 	.byte	0x04, 0x05
        /*1c92*/ 	.short	(.L_1266 - .L_1265)
.L_1265:
        /*1c94*/ 	.word	0x00000180
        /*1c98*/ 	.word	0x00000001
        /*1c9c*/ 	.word	0x00000001


	//----- nvinfo : EIATTR_CRS_STACK_SIZE
	.align		4
.L_1266:
        /*1ca0*/ 	.byte	0x04, 0x1e
        /*1ca2*/ 	.short	(.L_1268 - .L_1267)
.L_1267:
        /*1ca4*/ 	.word	0x00000000


	//----- nvinfo : EIATTR_CBANK_PARAM_SIZE
	.align		4
.L_1268:
        /*1ca8*/ 	.byte	0x03, 0x19
        /*1caa*/ 	.short	0x0bf0


	//----- nvinfo : EIATTR_PARAM_CBANK
	.align		4
        /*1cac*/ 	.byte	0x04, 0x0a
        /*1cae*/ 	.short	(.L_1270 - .L_1269)
	.align		4
.L_1269:
        /*1cb0*/ 	.word	index@(.nv.constant0._ZN7cutlass13device_kernelIN5flash11enable_sm90INS1_16FlashAttnFwdSm90INS1_25CollectiveMainloopFwdSm90ILi2EN4cute5tupleIJNS5_1CILi1EEES8_S8_EEENS6_IJNS7_ILi128EEENS7_ILi96EEENS7_ILi64EEEEEELi256ENS_6half_tEfNS_4arch4Sm90ELb0ELb0ELb1ELb1ELb1ELb1ELb1ELb1ELb0ELb1ELb1ELb0EEENS1_21CollectiveEpilogueFwdINS6_IJSA_NS7_ILi256EEESB_EEES9_SE_SG_Li256ELb1ELb1ELb1ELb0EEENS1_36VarlenDynamicPersistentTileSchedulerILi128ELi96ELi256ELi128ELb1ELb1ELb1ELb0ELb1ELb1EEEEEEEEEvNT_6ParamsE)
        /*1cb4*/ 	.short	0x0210
        /*1cb6*/ 	.short	0x0bf0


	//----- nvinfo : EIATTR_SW_WAR
	.align		4
.L_1270:
        /*1cb8*/ 	.byte	0x04, 0x36
        /*1cba*/ 	.short	(.L_1272 - .L_1271)
.L_1271:
        /*1cbc*/ 	.word	0x00000008
.L_1272:


//--------------------- .nv.info._ZN7cutlass13device_kernelIN5flash11enable_sm90INS1_16FlashAttnFwdSm90INS1_25CollectiveMainloopFwdSm90ILi2EN4cute5tupleIJNS5_1CILi1EEES8_S8_EEENS6_IJNS7_ILi128EEENS7_ILi96EEENS7_ILi64EEEEEELi256ENS_6half_tEfNS_4arch4Sm90ELb0ELb1ELb1ELb0ELb1ELb0ELb0ELb1ELb0ELb1ELb1ELb0EEENS1_21CollectiveEpilogueFwdINS6_IJSA_NS7_ILi256EEESB_EEES9_SE_SG_Li256ELb0ELb1ELb1ELb0EEENS1_19SingleTileSchedulerILb0ELb1ELb1ELi128EEEEEEEEEvNT_6ParamsE --------------------------
	.section	.nv.info._ZN7cutlass13device_kernelIN5flash11enable_sm90INS1_16FlashAttnFwdSm90INS1_25CollectiveMainloopFwdSm90ILi2EN4cute5tupleIJNS5_1CILi1EEES8_S8_EEENS6_IJNS7_ILi128EEENS7_ILi96EEENS7_ILi64EEEEEELi256ENS_6half_tEfNS_4arch4Sm90ELb0ELb1ELb1ELb0ELb1ELb0ELb0ELb1ELb0ELb1ELb1ELb0EEENS1_21CollectiveEpilogueFwdINS6_IJSA_NS7_ILi256EEESB_EEES9_SE_SG_Li256ELb0ELb1ELb1ELb0EEENS1_19SingleTileSchedulerILb0ELb1ELb1ELi128EEEEEEEEEvNT_6ParamsE,"",@"SHT_CUDA_INFO"
	.sectionflags	@""
	.align	4


	//----- nvinfo : EIATTR_CUDA_API_VERSION
	.align		4
        /*0000*/ 	.byte	0x04, 0x37
        /*0002*/ 	.short	(.L_1274 - .L_1273)
.L_1273:
        /*0004*/ 	.word	0x00000082


	//----- nvinfo : EIATTR_KPARAM_INFO
	.align		4
.L_1274:
        /*0008*/ 	.byte	0x04, 0x17
        /*000a*/ 	.short	(.L_1276 - .L_1275)
.L_1275:
        /*000c*/ 	.word	0x00000000
        /*0010*/ 	.short	0x0000
        /*0012*/ 	.short	0x0070
        /*0014*/ 	.byte	0x00, 0xf0, 0x01, 0x28


	//----- nvinfo : EIATTR_SPARSE_MMA_MASK
	.align		4
.L_1276:
        /*0018*/ 	.byte	0x03, 0x50
        /*001a*/ 	.short	0x0000


	//----- nvinfo : EIATTR_MAXREG_COUNT
	.align		4
        /*001c*/ 	.byte	0x03, 0x1b
        /*001e*/ 	.short	0x00a8


	//----- nvinfo : EIATTR_NUM_BARRIERS
	.align		4
        /*0020*/ 	.byte	0x02, 0x4c
        /*0022*/ 	.byte	0x10
	.zero		1


	//----- nvinfo : EIATTR_EXTERNS
	.align		4
        /*0024*/ 	.byte	0x04, 0x0f
        /*0026*/ 	.short	(.L_1278 - .L_1277)


	//   ....[0]....
	.align		4
.L_1277:
        /*0028*/ 	.word	index@(__assertfail)


	//----- nvinfo : EIATTR_ANNOTATIONS
	.align		4
.L_1278:
        /*002c*/ 	.byte	0x04, 0x55
        /*002e*/ 	.short	(.L_1280 - .L_1279)


	//   ....[0]....
.L_1279:
        /*0030*/ 	.word	0x00000001
        /*0034*/ 	.byte	0xf0, 0x08, 0x00, 0x00, 0x01, 0x00, 0x00, 0x00, 0x70, 0x09, 0x02, 0x00


	//----- nvinfo : EIATTR_MERCURY_ISA_VERSION
	.align		4
.L_1280:
        /*0040*/ 	.byte	0x03, 0x5f
        /*0042*/ 	.short	0x0101


	//----- nvinfo : EIATTR_INT_WARP_WIDE_INSTR_OFFSETS
	.align		4
        /*0044*/ 	.byte	0x04, 0x31
        /*0046*/ 	.short	(.L_1282 - .L_1281)


	//   ....[0]....
.L_1281:
        /*0048*/ 	.word	0x000000c0


	//   ....[1]....
        /*004c*/ 	.word	0x000000d0


	//   ....[2]....
        /*0050*/ 	.word	0x00000170


	//----- nvinfo : EIATTR_COOP_GROUP_MASK_REGIDS
	.align		4
.L_1282:
        /*0054*/ 	.byte	0x04, 0x29
        /*0056*/ 	.short	(.L_1284 - .L_1283)


	//   ....[0]....
.L_1283:
        /*0058*/ 	.word	0xffffffff


	//   ....[1]....
        /*005c*/ 	.word	0xffffffff


	//   ....[2]....
        /*0060*/ 	.word	0xffffffff


	//   ....[3]....
        /*0064*/ 	.word	0xffffffff


	//   ....[4]....
        /*0068*/ 	.word	0xffffffff


	//   ....[5]....
        /*006c*/ 	.word	0xffffffff


	//   ....[6]....
        /*0070*/ 	.word	0xffffffff


	//   ....[7]....
        /*0074*/ 	.word	0xffffffff


	//   ....[8]....
        /*0078*/ 	.word	0xffffffff


	//   ....[9]....
        /*007c*/ 	.word	0xffffffff


	//   ....[10]....
        /*0080*/ 	.word	0xffffffff


	//   ....[11]....
        /*0084*/ 	.word	0xffffffff


	//   ....[12]....
        /*0088*/ 	.word	0xffffffff


	//   ....[13]....
        /*008c*/ 	.word	0xffffffff


	//   ....[14]....
        /*0090*/ 	.word	0xffffffff


	//   ....[15]....
        /*0094*/ 	.word	0xffffffff


	//   ....[16]....
        /*0098*/ 	.word	0xffffffff


	//   ....[17]....
        /*009c*/ 	.word	0xffffffff


	//   ....[18]....
        /*00a0*/ 	.word	0xffffffff


	//   ....[19]....
        /*00a4*/ 	.word	0xffffffff


	//   ....[20]....
        /*00a8*/ 	.word	0xffffffff


	//   ....[21]....
        /*00ac*/ 	.word	0xffffffff


	//   ....[22]....
        /*00b0*/ 	.word	0xffffffff


	//   ....[23]....
        /*00b4*/ 	.word	0xffffffff


	//   ....[24]....
        /*00b8*/ 	.word	0xffffffff


	//   ....[25]....
        /*00bc*/ 	.word	0xffffffff


	//   ....[26]....
        /*00c0*/ 	.word	0xffffffff


	//   ....[27]....
        /*00c4*/ 	.word	0xffffffff


	//   ....[28]....
        /*00c8*/ 	.word	0xffffffff


	//   ....[29]....
        /*00cc*/ 	.word	0xffffffff


	//   ....[30]....
        /*00d0*/ 	.word	0xffffffff


	//   ....[31]....
        /*00d4*/ 	.word	0xffffffff


	//   ....[32]....
        /*00d8*/ 	.word	0xffffffff


	//   ....[33]....
        /*00dc*/ 	.word	0xffffffff


	//   ....[34]....
        /*00e0*/ 	.word	0xffffffff


	//   ....[35]....
        /*00e4*/ 	.word	0xffffffff


	//   ....[36]....
        /*00e8*/ 	.word	0xffffffff


	//   ....[37]....
        /*00ec*/ 	.word	0xffffffff


	//   ....[38]....
        /*00f0*/ 	.word	0xffffffff


	//   ....[39]....
        /*00f4*/ 	.word	0xffffffff


	//   ....[40]....
        /*00f8*/ 	.word	0xffffffff


	//   ....[41]....
        /*00fc*/ 	.word	0xffffffff


	//   ....[42]....
        /*0100*/ 	.word	0xffffffff


	//   ....[43]....
        /*0104*/ 	.word	0xffffffff


	//   ....[44]....
        /*0108*/ 	.word	0xffffffff


	//   ....[45]....
        /*010c*/ 	.word	0xffffffff


	//   ....[46]....
        /*0110*/ 	.word	0xffffffff


	//   ....[47]....
        /*0114*/ 	.word	0xffffffff


	//   ....[48]....
        /*0118*/ 	.word	0xffffffff


	//   ....[49]....
        /*011c*/ 	.word	0xffffffff


	//   ....[50]....
        /*0120*/ 	.word	0xffffffff


	//   ....[51]....
        /*0124*/ 	.word	0xffffffff


	//   ....[52]....
        /*0128*/ 	.word	0xffffffff


	//   ....[53]....
        /*012c*/ 	.word	0xffffffff


	//   ....[54]....
        /*0130*/ 	.word	0xffffffff


	//   ....[55]....
        /*0134*/ 	.word	0xffffffff


	//   ....[56]....
        /*0138*/ 	.word	0xffffffff


	//   ....[57]....
        /*013c*/ 	.word	0xffffffff


	//   ....[58]....
        /*0140*/ 	.word	0xffffffff


	//   ....[59]....
        /*0144*/ 	.word	0xffffffff


	//   ....[60]....
        /*0148*/ 	.word	0xffffffff


	//   ....[61]....
        /*014c*/ 	.word	0xffffffff


	//   ....[62]....
        /*0150*/ 	.word	0xffffffff


	//   ....[63]....
        /*0154*/ 	.word	0xffffffff


	//   ....[64]....
        /*0158*/ 	.word	0xffffffff


	//   ....[65]....
        /*015c*/ 	.word	0xffffffff


	//   ....[66]....
        /*0160*/ 	.word	0xffffffff


	//   ....[67]....
        /*0164*/ 	.word	0xffffffff


	//   ....[68]....
        /*0168*/ 	.word	0xffffffff


	//   ....[69]....
        /*016c*/ 	.word	0xffffffff


	//   ....[70]....
        /*0170*/ 	.word	0xffffffff


	//   ....[71]....
        /*0174*/ 	.word	0xffffffff


	//   ....[72]....
        /*0178*/ 	.word	0xffffffff


	//   ....[73]....
        /*017c*/ 	.word	0xffffffff


	//   ....[74]....
        /*0180*/ 	.word	0xffffffff


	//   ....[75]....
        /*0184*/ 	.word	0xffffffff


	//   ....[76]....
        /*0188*/ 	.word	0xffffffff


	//   ....[77]....
        /*018c*/ 	.word	0xffffffff


	//   ....[78]....
        /*0190*/ 	.word	0xffffffff


	//   ....[79]....
        /*0194*/ 	.word	0xffffffff


	//   ....[80]....
        /*0198*/ 	.word	0xffffffff


	//   ....[81]....
        /*019c*/ 	.word	0xffffffff


	//   ....[82]....
        /*01a0*/ 	.word	0xffffffff


	//   ....[83]....
        /*01a4*/ 	.word	0xffffffff


	//   ....[84]....
        /*01a8*/ 	.word	0xffffffff


	//   ....[85]....
        /*01ac*/ 	.word	0xffffffff


	//   ....[86]....
        /*01b0*/ 	.word	0xffffffff


	//   ....[87]....
        /*01b4*/ 	.word	0xffffffff


	//   ....[88]....
        /*01b8*/ 	.word	0xffffffff


	//   ....[89]....
        /*01bc*/ 	.word	0xffffffff


	//   ....[90]....
        /*01c0*/ 	.word	0xffffffff


	//   ....[91]....
        /*01c4*/ 	.word	0xffffffff


	//   ....[92]....
        /*01c8*/ 	.word	0xffffffff


	//   ....[93]....
        /*01cc*/ 	.word	0xffffffff


	//   ....[94]....
        /*01d0*/ 	.word	0xffffffff


	//   ....[95]....
        /*01d4*/ 	.word	0xffffffff


	//   ....[96]....
        /*01d8*/ 	.word	0xffffffff


	//   ....[97]....
        /*01dc*/ 	.word	0xffffffff


	//   ....[98]....
        /*01e0*/ 	.word	0xffffffff


	//   ....[99]....
        /*01e4*/ 	.word	0xffffffff


	//   ....[100]....
        /*01e8*/ 	.word	0xffffffff


	//   ....[101]....
        /*01ec*/ 	.word	0x0500000f


	//   ....[102]....
        /*01f0*/ 	.word	0x0500000f


	//   ....[103]....
        /*01f4*/ 	.word	0x0500000f


	//   ....[104]....
        /*01f8*/ 	.word	0x0500000f


	//   ....[105]....
        /*01fc*/ 	.word	0x0500000f


	//   ....[106]....
        /*0200*/ 	.word	0x0500000f


	//   ....[107]....
        /*0204*/ 	.word	0x0500000f


	//   ....[108]....
        /*0208*/ 	.word	0x0500000f


	//   ....[109]....
        /*020c*/ 	.word	0x0500000f


	//   ....[110]....
        /*0210*/ 	.word	0x0500000f


	//   ....[111]....
        /*0214*/ 	.word	0x0500000f


	//   ....[112]....
        /*0218*/ 	.word	0x0500000f


	//   ....[113]....
        /*021c*/ 	.word	0x0500000f


	//   ....[114]....
        /*0220*/ 	.word	0x0500000f


	//   ....[115]....
        /*0224*/ 	.word	0x0500000f


	//   ....[116]....
        /*0228*/ 	.word	0x0500000f


	//   ....[117]....
        /*022c*/ 	.word	0x0500000f


	//   ....[118]....
        /*0230*/ 	.word	0x0500000f


	//   ....[119]....
        /*0234*/ 	.word	0x0500000f


	//   ....[120]....
        /*0238*/ 	.word	0x0500000f


	//   ....[121]....
        /*023c*/ 	.word	0x0500000f


	//   ....[122]....
        /*0240*/ 	.word	0x0500000f


	//   ....[123]....
        /*0244*/ 	.word	0x0500000f


	//   ....[124]....
        /*0248*/ 	.word	0x0500000f


	//   ....[125]....
        /*024c*/ 	.word	0x0500000f


	//   ....[126]....
        /*0250*/ 	.word	0x0500000f


	//   ....[127]....
        /*0254*/ 	.word	0x0500000f


	//   ....[128]....
        /*0258*/ 	.word	0x0500000f


	//   ....[129]....
        /*025c*/ 	.word	0x0500000f


	//   ....[130]....
        /*0260*/ 	.word	0x0500000f


	//   ....[131]....
        /*0264*/ 	.word	0x0500000f


	//   ....[132]....
        /*0268*/ 	.word	0x0500000f


	//   ....[133]....
        /*026c*/ 	.word	0x0500000f


	//   ....[134]....
        /*0270*/ 	.word	0x0500000f


	//   ....[135]....
        /*0274*/ 	.word	0x0500000f


	//   ....[136]....
        /*0278*/ 	.word	0x0500000f


	//   ....[137]....
        /*027c*/ 	.word	0x0500000f


	//   ....[138]....
        /*0280*/ 	.word	0x0500000f


	//   ....[139]....
        /*0284*/ 	.word	0x0500000f


	//   ....[140]....
        /*0288*/ 	.word	0x0500000f


	//   ....[141]....
        /*028c*/ 	.word	0x0500000f


	//   ....[142]....
        /*0290*/ 	.word	0x0500000f


	//   ....[143]....
        /*0294*/ 	.word	0x0500000f


	//   ....[144]....
        /*0298*/ 	.word	0x0500000f


	//   ....[145]....
        /*029c*/ 	.word	0x0500000f


	//   ....[146]....
        /*02a0*/ 	.word	0x0500000f


	//   ....[147]....
        /*02a4*/ 	.word	0x0500000f


	//   ....[148]....
        /*02a8*/ 	.word	0x0500000f


	//   ....[149]....
        /*02ac*/ 	.word	0x0500000f


	//   ....[150]....
        /*02b0*/ 	.word	0x0500000f


	//   ....[151]....
        /*02b4*/ 	.word	0x0500000f


	//   ....[152]....
        /*02b8*/ 	.word	0x0500000f


	//   ....[153]....
        /*02bc*/ 	.word	0x0500000f


	//   ....[154]....
        /*02c0*/ 	.word	0x0500000f


	//   ....[155]....
        /*02c4*/ 	.word	0x0500000f


	//   ....[156]....
        /*02c8*/ 	.word	0x0500000f


	//   ....[157]....
        /*02cc*/ 	.word	0x0500000f


	//   ....[158]....
        /*02d0*/ 	.word	0x0500000f


	//   ....[159]....
        /*02d4*/ 	.word	0x0500000f


	//   ....[160]....
        /*02d8*/ 	.word	0x0500000f


	//   ....[161]....
        /*02dc*/ 	.word	0x0500000f


	//   ....[162]....
        /*02e0*/ 	.word	0x0500000f


	//   ....[163]....
        /*02e4*/ 	.word	0x0500000f


	//   ....[164]....
        /*02e8*/ 	.word	0x0500000f


	//   ....[165]....
        /*02ec*/ 	.word	0x0500000f


	//   ....[166]....
        /*02f0*/ 	.word	0x0500000f


	//   ....[167]....
        /*02f4*/ 	.word	0xffffffff


	//   ....[168]....
        /*02f8*/ 	.word	0xffffffff


	//   ....[169]....
        /*02fc*/ 	.word	0xffffffff


	//   ....[170]....
        /*0300*/ 	.word	0xffffffff


	//   ....[171]....
        /*0304*/ 	.word	0xffffffff


	//   ....[172]....
        /*0308*/ 	.word	0xffffffff


	//----- nvinfo : EIATTR_COOP_GROUP_INSTR_OFFSETS
	.align		4
.L_1284:
        /*030c*/ 	.byte	0x04, 0x28
        /*030e*/ 	.short	(.L_1286 - .L_1285)


	//   ....[0]....
.L_1285:
        /*0310*/ 	.word	0x00000080


	//   ....[1]....
        /*0314*/ 	.word	0x00000090


	//   ....[2]....
        /*0318*/ 	.word	0x000002d0


	//   ....[3]....
        /*031c*/ 	.word	0x00000430


	//   ....[4]....
        /*0320*/ 	.word	0x00000550


	//   ....[5]....
        /*0324*/ 	.word	0x000006b0


	//   ....[6]....
        /*0328*/ 	.word	0x00001ac0


	//   ....[7]....
        /*032c*/ 	.word	0x00002c60


	//   ....[8]....
        /*0330*/ 	.word	0x00003a00


	//   ....[9]....
        /*0334*/ 	.word	0x00004370


	//   ....[10]....
        /*0338*/ 	.word	0x00004400


	//   ....[11]....
        /*033c*/ 	.word	0x00004520


	//   ....[12]....
        /*0340*/ 	.word	0x00004580


	//   ....[13]....
        /*0344*/ 	.word	0x00009860


	//   ....[14]....
        /*0348*/ 	.word	0x000098b0


	//   ....[15]....
        /*034c*/ 	.word	0x00009900


	//   ....[16]....
        /*0350*/ 	.word	0x00009920


	//   ....[17]....
        /*0354*/ 	.word	0x0000f010


	//   ....[18]....
        /*0358*/ 	.word	0x0000f7a0


	//   ....[19]....
        /*035c*/ 	.word	0x00010990


	//   ....[20]....
        /*0360*/ 	.word	0x00010a70


	//   ....[21]....
        /*0364*/ 	.word	0x00010c20


	//   ....[22]....
        /*0368*/ 	.word	0x00010c40


	//   ....[23]....
        /*036c*/ 	.word	0x00015d10


	//   ....[24]....
        /*0370*/ 	.word	0x00015d30


	//   ....[25]....
        /*0374*/ 	.word	0x00015d80


	//   ....[26]....
        /*0378*/ 	.word	0x00015db0


	//   ....[27]....
        /*037c*/ 	.word	0x000171b0


	//   ....[28]....
        /*0380*/ 	.word	0x000171f0


	//   ....[29]....
        /*0384*/ 	.word	0x00017470


	//   ....[30]....
        /*0388*/ 	.word	0x000174b0


	//   ....[31]....
        /*038c*/ 	.word	0x000174d0


	//   ....[32]....
        /*0390*/ 	.word	0x000174e0


	//   ....[33]....
        /*0394*/ 	.word	0x00018310


	//   ....[34]....
        /*0398*/ 	.word	0x00018320


	//   ....[35]....
        /*039c*/ 	.word	0x00019500


	//   ....[36]....
        /*03a0*/ 	.word	0x0001aa50


	//   ....[37]....
        /*03a4*/ 	.word	0x0001aa70


	//   ....[38]....
        /*03a8*/ 	.word	0x0001aa90


	//   ....[39]....
        /*03ac*/ 	.word	0x0001aab0


	//   ....[40]....
        /*03b0*/ 	.word	0x0001ab00


	//   ....[41]....
        /*03b4*/ 	.word	0x0001ab20


	//   ....[42]....
        /*03b8*/ 	.word	0x0001ab70


	//   ....[43]....
        /*03bc*/ 	.word	0x0001ab90


	//   ....[44]....
        /*03c0*/ 	.word	0x0001abe0


	//   ....[45]....
        /*03c4*/ 	.word	0x0001ac00


	//   ....[46]....
        /*03c8*/ 	.word	0x0001ac50


	//   ....[47]....
        /*03cc*/ 	.word	0x0001ac70


	//   ....[48]....
        /*03d0*/ 	.word	0x0001b1e0


	//   ....[49]....
        /*03d4*/ 	.word	0x0001b210


	//   ....[50]....
        /*03d8*/ 	.word	0x0001b240


	//   ....[51]....
        /*03dc*/ 	.word	0x0001b2a0


	//   ....[52]....
        /*03e0*/ 	.word	0x0001b300


	//   ....[53]....
        /*03e4*/ 	.word	0x0001b320


	//   ....[54]....
        /*03e8*/ 	.word	0x0001b380


	//   ....[55]....
        /*03ec*/ 	.word	0x0001b3a0


	//   ....[56]....
        /*03f0*/ 	.word	0x0001b400


	//   ....[57]....
        /*03f4*/ 	.word	0x0001b420


	//   ....[58]....
        /*03f8*/ 	.word	0x0001b480


	//   ....[59]....
        /*03fc*/ 	.word	0x0001b4a0


	//   ....[60]....
        /*0400*/ 	.word	0x0001b500


	//   ....[61]....
        /*0404*/ 	.word	0x0001b520


	//   ....[62]....
        /*0408*/ 	.word	0x0001b570


	//   ....[63]....
        /*040c*/ 	.word	0x0001b590


	//   ....[64]....
        /*0410*/ 	.word	0x0001b910


	//   ....[65]....
        /*0414*/ 	.word	0x0001b940


	//   ....[66]....
        /*0418*/ 	.word	0x0001b960


	//   ....[67]....
        /*041c*/ 	.word	0x0001b970


	//   ....[68]....
        /*0420*/ 	.word	0x0001b990


	//   ....[69]....
        /*0424*/ 	.word	0x0001b9e0


	//   ....[70]....
        /*0428*/ 	.word	0x0001ba70


	//   ....[71]....
        /*042c*/ 	.word	0x0001bab0


	//   ....[72]....
        /*0430*/ 	.word	0x0001bb60


	//   ....[73]....
        /*0434*/ 	.word	0x0001bb90


	//   ....[74]....
        /*0438*/ 	.word	0x0001bba0


	//   ....[75]....
        /*043c*/ 	.word	0x0001bc30


	//   ....[76]....
        /*0440*/ 	.word	0x0001c3a0


	//   ....[77]....
        /*0444*/ 	.word	0x0001c3c0


	//   ....[78]....
        /*0448*/ 	.word	0x0001c3d0


	//   ....[79]....
        /*044c*/ 	.word	0x0001c3e0


	//   ....[80]....
        /*0450*/ 	.word	0x0001c400


	//   ....[81]....
        /*0454*/ 	.word	0x0001c420


	//   ....[82]....
        /*0458*/ 	.word	0x0001c450


	//   ....[83]....
        /*045c*/ 	.word	0x0001c490


	//   ....[84]....
        /*0460*/ 	.word	0x0001c4b0


	//   ....[85]....
        /*0464*/ 	.word	0x0001c4e0


	//   ....[86]....
        /*0468*/ 	.word	0x0001c500


	//   ....[87]....
        /*046c*/ 	.word	0x0001c530


	//   ....[88]....
        /*0470*/ 	.word	0x0001c890


	//   ....[89]....
        /*0474*/ 	.word	0x0001c8b0


	//   ....[90]....
        /*0478*/ 	.word	0x0001c8c0


	//   ....[91]....
        /*047c*/ 	.word	0x0001c8d0


	//   ....[92]....
        /*0480*/ 	.word	0x0001c8e0


	//   ....[93]....
        /*0484*/ 	.word	0x0001c900


	//   ....[94]....
        /*0488*/ 	.word	0x0001c970


	//   ....[95]....
        /*048c*/ 	.word	0x0001c990


	//   ....[96]....
        /*0490*/ 	.word	0x0001c9f0


	//   ....[97]....
        /*0494*/ 	.word	0x0001ca00


	//   ....[98]....
        /*0498*/ 	.word	0x0001ca70


	//   ....[99]....
        /*049c*/ 	.word	0x0001caf0


	//   ....[100]....
        /*04a0*/ 	.word	0x0001ce20


	//   ....[101]....
        /*04a4*/ 	.word	0x0001d310


	//   ....[102]....
        /*04a8*/ 	.word	0x0001d400


	//   ....[103]....
        /*04ac*/ 	.word	0x0001d4a0


	//   ....[104]....
        /*04b0*/ 	.word	0x0001d500


	//   ....[105]....
        /*04b4*/ 	.word	0x0001d5c0


	//   ....[106]....
        /*04b8*/ 	.word	0x0001d620


	//   ....[107]....
        /*04bc*/ 	.word	0x0001d6e0


	//   ....[108]....
        /*04c0*/ 	.word	0x0001d740


	//   ....[109]....
        /*04c4*/ 	.word	0x0001d800


	//   ....[110]....
        /*04c8*/ 	.word	0x0001d860


	//   ....[111]....
        /*04cc*/ 	.word	0x0001d920


	//   ....[112]....
        /*04d0*/ 	.word	0x0001d980


	//   ....[113]....
        /*04d4*/ 	.word	0x0001da20


	//   ....[114]....
        /*04d8*/ 	.word	0x0001dab0


	//   ....[115]....
        /*04dc*/ 	.word	0x0001db10


	//   ....[116]....
        /*04e0*/ 	.word	0x0001dbd0


	//   ....[117]....
        /*04e4*/ 	.word	0x0001dc90


	//   ....[118]....
        /*04e8*/ 	.word	0x0001dcf0


	//   ....[119]....
        /*04ec*/ 	.word	0x0001ddc0


	//   ....[120]....
        /*04f0*/ 	.word	0x0001de20


	//   ....[121]....
        /*04f4*/ 	.word	0x0001def0


	//   ....[122]....
        /*04f8*/ 	.word	0x0001df50


	//   ....[123]....
        /*04fc*/ 	.word	0x0001e020


	//   ....[124]....
        /*0500*/ 	.word	0x0001e080


	//   ....[125]....
        /*0504*/ 	.word	0x0001e140


	//   ....[126]....
        /*0508*/ 	.word	0x0001e1a0


	//   ....[127]....
        /*050c*/ 	.word	0x0001e260


	//   ....[128]....
        /*0510*/ 	.word	0x0001e2d0


	//   ....[129]....
        /*0514*/ 	.word	0x0001e370


	//   ....[130]....
        /*0518*/ 	.word	0x0001e4c0


	//   ....[131]....
        /*051c*/ 	.word	0x0001e590


	//   ....[132]....
        /*0520*/ 	.word	0x0001e600


	//   ....[133]....
        /*0524*/ 	.word	0x0001e6e0


	//   ....[134]....
        /*0528*/ 	.word	0x0001e7c0


	//   ....[135]....
        /*052c*/ 	.word	0x0001e880


	//   ....[136]....
        /*0530*/ 	.word	0x0001e960


	//   ....[137]....
        /*0534*/ 	.word	0x0001ea20


	//   ....[138]....
        /*0538*/ 	.word	0x0001eb00


	//   ....[139]....
        /*053c*/ 	.word	0x0001ebc0


	//   ....[140]....
        /*0540*/ 	.word	0x0001eca0


	//   ....[141]....
        /*0544*/ 	.word	0x0001ed60


	//   ....[142]....
        /*0548*/ 	.word	0x0001eec0


	//   ....[143]....
        /*054c*/ 	.word	0x0001ef60


	//   ....[144]....
        /*0550*/ 	.word	0x0001efc0


	//   ....[145]....
        /*0554*/ 	.word	0x0001f060


	//   ....[146]....
        /*0558*/ 	.word	0x0001f0c0


	//   ....[147]....
        /*055c*/ 	.word	0x0001f160


	//   ....[148]....
        /*0560*/ 	.word	0x0001f1c0


	//   ....[149]....
        /*0564*/ 	.word	0x0001f260


	//   ....[150]....
        /*0568*/ 	.word	0x0001f2c0


	//   ....[151]....
        /*056c*/ 	.word	0x0001f360


	//   ....[152]....
        /*0570*/ 	.word	0x0001f3c0


	//   ....[153]....
        /*0574*/ 	.word	0x0001f460


	//   ....[154]....
        /*0578*/ 	.word	0x0001f540


	//   ....[155]....
        /*057c*/ 	.word	0x0001f5e0


	//   ....[156]....
        /*0580*/ 	.word	0x0001f650


	//   ....[157]....
        /*0584*/ 	.word	0x0001f720


	//   ....[158]....
        /*0588*/ 	.word	0x0001f780


	//   ....[159]....
        /*058c*/ 	.word	0x0001f850


	//   ....[160]....
        /*0590*/ 	.word	0x0001f8b0


	//   ....[161]....
        /*0594*/ 	.word	0x0001f980


	//   ....[162]....
        /*0598*/ 	.word	0x0001f9e0


	//   ....[163]....
        /*059c*/ 	.word	0x0001fab0


	//   ....[164]....
        /*05a0*/ 	.word	0x0001fb10


	//   ....[165]....
        /*05a4*/ 	.word	0x0001fbe0


	//   ....[166]....
        /*05a8*/ 	.word	0x0001fcf0


	//   ....[167]....
        /*05ac*/ 	.word	0x00020ff0


	//   ....[168]....
        /*05b0*/ 	.word	0x00021730


	//   ....[169]....
        /*05b4*/ 	.word	0x000229d0


	//   ....[170]....
        /*05b8*/ 	.word	0x00022a30


	//   ....[171]....
        /*05bc*/ 	.word	0x00022a90


	//   ....[172]....
        /*05c0*/ 	.word	0x00022ab0


	//----- nvinfo : EIATTR_REG_RECONFIG
	.align		4
.L_1286:
        /*05c4*/ 	.byte	0x01, 0x54
	.zero		2


	//----- nvinfo : EIATTR_SYSCALL_OFFSETS
	.align		4
        /*05c8*/ 	.byte	0x04, 0x46
        /*05ca*/ 	.short	(.L_1288 - .L_1287)


	//   ....[0]....
.L_1287:
        /*05cc*/ 	.word	0x00001d40


	//   ....[1]....
        /*05d0*/ 	.word	0x0001a0c0


	//   ....[2]....
        /*05d4*/ 	.word	0x0001a200


	//   ....[3]....
        /*05d8*/ 	.word	0x0001a2f0


	//   ....[4]....
        /*05dc*/ 	.word	0x0001aee0


	//----- nvinfo : EIATTR_MBARRIER_INSTR_OFFSETS
	.align		4
.L_1288:
        /*05e0*/ 	.byte	0x04, 0x39
        /*05e2*/ 	.short	(.L_1290 - .L_1289)


	//   ....[0]....
.L_1289:
        /*05e4*/ 	.word	0x00000180
        /*05e8*/ 	.word	0x000000ff
        /*05ec*/ 	.word	0x00022800
        /*05f0*/ 	.short	0x0100
        /*05f2*/ 	.byte	0x08
	.zero		1


	//   ....[1]....
        /*05f4*/ 	.word	0x00000190
        /*05f8*/ 	.word	0x000000ff
        /*05fc*/ 	.word	0x00022820
        /*0600*/ 	.short	0x0100
        /*0602*/ 	.byte	0x08
	.zero		1


	//   ....[2]....
        /*0604*/ 	.word	0x00000280
        /*0608*/ 	.word	0x000000ff
        /*060c*/ 	.word	0x00022830
        /*0610*/ 	.short	0x0100
        /*0612*/ 	.byte	0x08
	.zero		1


	//   ....[3]....
        /*0614*/ 	.word	0x00000290
        /*0618*/ 	.word	0x000000ff
        /*061c*/ 	.word	0x00022840
        /*0620*/ 	.short	0x0100
        /*0622*/ 	.byte	0x08
	.zero		1


	//   ....[4]....
        /*0624*/ 	.word	0x000002a0
        /*0628*/ 	.word	0x000000ff
        /*062c*/ 	.word	0x00022838
        /*0630*/ 	.short	0x0100
        /*0632*/ 	.byte	0x08
	.zero		1


	//   ....[5]....
        /*0634*/ 	.word	0x000002b0
        /*0638*/ 	.word	0x000000ff
        /*063c*/ 	.word	0x00022848
        /*0640*/ 	.short	0x0100
        /*0642*/ 	.byte	0x08
	.zero		1


	//   ....[6]....
        /*0644*/ 	.word	0x000003e0
        /*0648*/ 	.word	0x000000ff
        /*064c*/ 	.word	0x00022850
        /*0650*/ 	.short	0x0100
        /*0652*/ 	.byte	0x08
	.zero		1


	//   ....[7]....
        /*0654*/ 	.word	0x000003f0
        /*0658*/ 	.word	0x000000ff
        /*065c*/ 	.word	0x00022860
        /*0660*/ 	.short	0x0100
        /*0662*/ 	.byte	0x08
	.zero		1


	//   ....[8]....
        /*0664*/ 	.word	0x00000400
        /*0668*/ 	.word	0x000000ff
        /*066c*/ 	.word	0x00022858
        /*0670*/ 	.short	0x0100
        /*0672*/ 	.byte	0x08
	.zero		1


	//   ....[9]....
        /*0674*/ 	.word	0x00000410
        /*0678*/ 	.word	0x000000ff
        /*067c*/ 	.word	0x00022868
        /*0680*/ 	.short	0x0100
        /*0682*/ 	.byte	0x08
	.zero		1


	//   ....[10]....
        /*0684*/ 	.word	0x00000500
        /*0688*/ 	.word	0x000000ff
        /*068c*/ 	.word	0x00022870
        /*0690*/ 	.short	0x0100
        /*0692*/ 	.byte	0x06
	.zero		1


	//   ....[11]....
        /*0694*/ 	.word	0x00000510
        /*0698*/ 	.word	0x000000ff
        /*069c*/ 	.word	0x00022880
        /*06a0*/ 	.short	0x0100
        /*06a2*/ 	.byte	0x06
	.zero		1


	//   ....[12]....
        /*06a4*/ 	.word	0x00000520
        /*06a8*/ 	.word	0x000000ff
        /*06ac*/ 	.word	0x00022878
        /*06b0*/ 	.short	0x0100
        /*06b2*/ 	.byte	0x06
	.zero		1


	//   ....[13]....
        /*06b4*/ 	.word	0x00000530
        /*06b8*/ 	.word	0x000000ff
        /*06bc*/ 	.word	0x00022888
        /*06c0*/ 	.short	0x0100
        /*06c2*/ 	.byte	0x06
	.zero		1


	//   ....[14]....
        /*06c4*/ 	.word	0x00000660
        /*06c8*/ 	.word	0x000000ff
        /*06cc*/ 	.word	0x00022890
        /*06d0*/ 	.short	0x0100
        /*06d2*/ 	.byte	0x08
	.zero		1


	//   ....[15]....
        /*06d4*/ 	.word	0x00000670
        /*06d8*/ 	.word	0x000000ff
        /*06dc*/ 	.word	0x000228a0
        /*06e0*/ 	.short	0x0100
        /*06e2*/ 	.byte	0x08
	.zero		1


	//   ....[16]....
        /*06e4*/ 	.word	0x00000680
        /*06e8*/ 	.word	0x000000ff
        /*06ec*/ 	.word	0x00022898
        /*06f0*/ 	.short	0x0100
        /*06f2*/ 	.byte	0x08
	.zero		1


	//   ....[17]....
        /*06f4*/ 	.word	0x00000690
        /*06f8*/ 	.word	0x000000ff
        /*06fc*/ 	.word	0x000228a8
        /*0700*/ 	.short	0x0100
        /*0702*/ 	.byte	0x08
	.zero		1


	//   ....[18]....
        /*0704*/ 	.word	0x000007d0
        /*0708*/ 	.word	0x000000ff
        /*070c*/ 	.word	0x000228b0
        /*0710*/ 	.short	0x0100
        /*0712*/ 	.byte	0x08
	.zero		1


	//   ....[19]....
        /*0714*/ 	.word	0x000007e0
        /*0718*/ 	.word	0x000000ff
        /*071c*/ 	.word	0x000228c0
        /*0720*/ 	.short	0x0100
        /*0722*/ 	.byte	0x08
	.zero		1


	//   ....[20]....
        /*0724*/ 	.word	0x000007f0
        /*0728*/ 	.word	0x000000ff
        /*072c*/ 	.word	0x000228b8
        /*0730*/ 	.short	0x0100
        /*0732*/ 	.byte	0x08
	.zero		1


	//   ....[21]....
        /*0734*/ 	.word	0x00000800
        /*0738*/ 	.word	0x000000ff
        /*073c*/ 	.word	0x000228c8
        /*0740*/ 	.short	0x0100
        /*0742*/ 	.byte	0x08
	.zero		1


	//   ....[22]....
        /*0744*/ 	.word	0x00002010
        /*0748*/ 	.word	0x00000021
        /*074c*/ 	.word	0x00022800
        /*0750*/ 	.short	0x010a
        /*0752*/ 	.byte	0x3f
	.zero		1


	//   ....[23]....
        /*0754*/ 	.word	0x00002370
        /*0758*/ 	.word	0x0000000a
        /*075c*/ 	.word	0x00000000
        /*0760*/ 	.short	0x010a
        /*0762*/ 	.byte	0x3f
	.zero		1


	//   ....[24]....
        /*0764*/ 	.word	0x000023d0
        /*0768*/ 	.word	0x0000000a
        /*076c*/ 	.word	0x00000000
        /*0770*/ 	.short	0x010a
        /*0772*/ 	.byte	0x3f
	.zero		1


	//   ....[25]....
        /*0774*/ 	.word	0x00002810
        /*0778*/ 	.word	0x00000000
        /*077c*/ 	.word	0x00000000
        /*0780*/ 	.short	0x0101
        /*0782*/ 	.byte	0x3f
	.zero		1


	//   ....[26]....
        /*0784*/ 	.word	0x00005090
        /*0788*/ 	.word	0x00000000
        /*078c*/ 	.word	0x00000000
        /*0790*/ 	.short	0x010a
        /*0792*/ 	.byte	0x3f
	.zero		1


	//   ....[27]....
        /*0794*/ 	.word	0x000050f0
        /*0798*/ 	.word	0x00000000
        /*079c*/ 	.word	0x00000000
        /*07a0*/ 	.short	0x010a
        /*07a2*/ 	.byte	0x3f
	.zero		1


	//   ....[28]....
        /*07a4*/ 	.word	0x00008140
        /*07a8*/ 	.word	0x00000000
        /*07ac*/ 	.word	0x00000000
        /*07b0*/ 	.short	0x0101
        /*07b2*/ 	.byte	0x3f
	.zero		1


	//   ....[29]....
        /*07b4*/ 	.word	0x00008850
        /*07b8*/ 	.word	0x00000004
        /*07bc*/ 	.word	0x00000000
        /*07c0*/ 	.short	0x010a
        /*07c2*/ 	.byte	0x3f
	.zero		1


	//   ....[30]....
        /*07c4*/ 	.word	0x000088f0
        /*07c8*/ 	.word	0x00000008
        /*07cc*/ 	.word	0x00000000
        /*07d0*/ 	.short	0x010a
        /*07d2*/ 	.byte	0x3f
	.zero		1


	//   ....[31]....
        /*07d4*/ 	.word	0x00008d20
        /*07d8*/ 	.word	0x0000000e
        /*07dc*/ 	.word	0x00000000
        /*07e0*/ 	.short	0x0101
        /*07e2*/ 	.byte	0x3f
	.zero		1


	//   ....[32]....
        /*07e4*/ 	.word	0x0000b330
        /*07e8*/ 	.word	0x00000096
        /*07ec*/ 	.word	0x00000000
        /*07f0*/ 	.short	0x010a
        /*07f2*/ 	.byte	0x3f
	.zero		1


	//   ....[33]....
        /*07f4*/ 	.word	0x0000b390
        /*07f8*/ 	.word	0x00000096
        /*07fc*/ 	.word	0x00000000
        /*0800*/ 	.short	0x010a
        /*0802*/ 	.byte	0x3f
	.zero		1


	//   ....[34]....
        /*0804*/ 	.word	0x0000e600
        /*0808*/ 	.word	0x00000002
        /*080c*/ 	.word	0x00000000
        /*0810*/ 	.short	0x0101
        /*0812*/ 	.byte	0x3f
	.zero		1


	//   ....[35]....
        /*0814*/ 	.word	0x0000e7d0
        /*0818*/ 	.word	0x00000004
        /*081c*/ 	.word	0x00000000
        /*0820*/ 	.short	0x010a
        /*0822*/ 	.byte	0x3f
	.zero		1


	//   ....[36]....
        /*0824*/ 	.word	0x0000e8c0
        /*0828*/ 	.word	0x00000002
        /*082c*/ 	.word	0x00000000
        /*0830*/ 	.short	0x010a
        /*0832*/ 	.byte	0x3f
	.zero		1


	//   ....[37]....
        /*0834*/ 	.word	0x0000ecf0
        /*0838*/ 	.word	0x00000003
        /*083c*/ 	.word	0x00000000
        /*0840*/ 	.short	0x0101
        /*0842*/ 	.byte	0x3f
	.zero		1


	//   ....[38]....
        /*0844*/ 	.word	0x00012610
        /*0848*/ 	.word	0x00000094
        /*084c*/ 	.word	0x00000000
        /*0850*/ 	.short	0x010a
        /*0852*/ 	.byte	0x3f
	.zero		1


	//   ....[39]....
        /*0854*/ 	.word	0x00012670
        /*0858*/ 	.word	0x00000094
        /*085c*/ 	.word	0x00000000
        /*0860*/ 	.short	0x010a
        /*0862*/ 	.byte	0x3f
	.zero		1


	//   ....[40]....
        /*0864*/ 	.word	0x000158e0
        /*0868*/ 	.word	0x00000002
        /*086c*/ 	.word	0x00000000
        /*0870*/ 	.short	0x0101
        /*0872*/ 	.byte	0x3f
	.zero		1


	//   ....[41]....
        /*0874*/ 	.word	0x00016d60
        /*0878*/ 	.word	0x000000ff
        /*087c*/ 	.word	0x00000000
        /*0880*/ 	.short	0x0101
        /*0882*/ 	.byte	0x04
	.zero		1


	//   ....[42]....
        /*0884*/ 	.word	0x0001a7f0
        /*0888*/ 	.word	0x000000ff
        /*088c*/ 	.word	0x00022840
        /*0890*/ 	.short	0x010a
        /*0892*/ 	.byte	0x2e
	.zero		1


	//   ....[43]....
        /*0894*/ 	.word	0x0001ad10
        /*0898*/ 	.word	0x000000ff
        /*089c*/ 	.word	0x00022830
        /*08a0*/ 	.short	0x0107
        /*08a2*/ 	.byte	0x2e
	.zero		1


	//   ....[44]....
        /*08a4*/ 	.word	0x0001ad80
        /*08a8*/ 	.word	0x000000ff
        /*08ac*/ 	.word	0x00022830
        /*08b0*/ 	.short	0x0101
        /*08b2*/ 	.byte	0x2e
	.zero		1


	//   ....[45]....
        /*08b4*/ 	.word	0x0001b660
        /*08b8*/ 	.word	0x000000ff
        /*08bc*/ 	.word	0x00022800
        /*08c0*/ 	.short	0x0107
        /*08c2*/ 	.byte	0x2e
	.zero		1


	//   ....[46]....
        /*08c4*/ 	.word	0x0001b6a0
        /*08c8*/ 	.word	0x000000ff
        /*08cc*/ 	.word	0x00022800
        /*08d0*/ 	.short	0x0101
        /*08d2*/ 	.byte	0x2e
	.zero		1


	//   ....[47]....
        /*08d4*/ 	.word	0x0001b6b0
        /*08d8*/ 	.word	0x000000ff
        /*08dc*/ 	.word	0x00022820
        /*08e0*/ 	.short	0x010a
        /*08e2*/ 	.byte	0x2e
	.zero		1


	//   ....[48]....
        /*08e4*/ 	.word	0x0001b700
        /*08e8*/ 	.word	0x000000ff
        /*08ec*/ 	.word	0x00022860
        /*08f0*/ 	.short	0x010a
        /*08f2*/ 	.byte	0x2e
	.zero		1


	//   ....[49]....
        /*08f4*/ 	.word	0x0001be30
        /*08f8*/ 	.word	0x000000ff
        /*08fc*/ 	.word	0x00022850
        /*0900*/ 	.short	0x0107
        /*0902*/ 	.byte	0x2e
	.zero		1


	//   ....[50]....
        /*0904*/ 	.word	0x0001beb0
        /*0908*/ 	.word	0x000000ff
        /*090c*/ 	.word	0x00022850
        /*0910*/ 	.short	0x0101
        /*0912*/ 	.byte	0x2e
	.zero		1


	//   ....[51]....
        /*0914*/ 	.word	0x0001c1a0
        /*0918*/ 	.word	0x00000013
        /*091c*/ 	.word	0x00022840
        /*0920*/ 	.short	0x010a
        /*0922*/ 	.byte	0x3f
	.zero		1


	//   ....[52]....
        /*0924*/ 	.word	0x0001c5d0
        /*0928*/ 	.word	0x00000013
        /*092c*/ 	.word	0x00022830
        /*0930*/ 	.short	0x0107
        /*0932*/ 	.byte	0x3f
	.zero		1


	//   ....[53]....
        /*0934*/ 	.word	0x0001c680
        /*0938*/ 	.word	0x00000013
        /*093c*/ 	.word	0x00022830
        /*0940*/ 	.short	0x0101
        /*0942*/ 	.byte	0x3f
	.zero		1


	//   ....[54]....
        /*0944*/ 	.word	0x0001c6b0
        /*0948*/ 	.word	0x00000013
        /*094c*/ 	.word	0x00022860
        /*0950*/ 	.short	0x010a
        /*0952*/ 	.byte	0x3f
	.zero		1


	//   ....[55]....
        /*0954*/ 	.word	0x0001cbf0
        /*0958*/ 	.word	0x00000013
        /*095c*/ 	.word	0x00022850
        /*0960*/ 	.short	0x0107
        /*0962*/ 	.byte	0x3f
	.zero		1


	//   ....[56]....
        /*0964*/ 	.word	0x0001ccb0
        /*0968*/ 	.word	0x00000013
        /*096c*/ 	.word	0x00022850
        /*0970*/ 	.short	0x0101
        /*0972*/ 	.byte	0x3f
	.zero		1


	//   ....[57]....
        /*0974*/ 	.word	0x0001cda0
        /*0978*/ 	.word	0x00000007
        /*097c*/ 	.word	0x00022820
        /*0980*/ 	.short	0x010a
        /*0982*/ 	.byte	0x3f
	.zero		1


	//   ....[58]....
        /*0984*/ 	.word	0x0001cf10
        /*0988*/ 	.word	0x00000005
        /*098c*/ 	.word	0x00022840
        /*0990*/ 	.short	0x010a
        /*0992*/ 	.byte	0x3f
	.zero		1


	//   ....[59]....
        /*0994*/ 	.word	0x0001cfb0
        /*0998*/ 	.word	0x00000007
        /*099c*/ 	.word	0x00022840
        /*09a0*/ 	.short	0x010a
        /*09a2*/ 	.byte	0x3f
	.zero		1


	//   ....[60]....
        /*09a4*/ 	.word	0x0001cff0
        /*09a8*/ 	.word	0x00000005
        /*09ac*/ 	.word	0x00022860
        /*09b0*/ 	.short	0x010a
        /*09b2*/ 	.byte	0x3f
	.zero		1


	//   ....[61]....
        /*09b4*/ 	.word	0x0001d030
        /*09b8*/ 	.word	0x00000007
        /*09bc*/ 	.word	0x00022860
        /*09c0*/ 	.short	0x010a
        /*09c2*/ 	.byte	0x3f
	.zero		1


	//   ....[62]....
        /*09c4*/ 	.word	0x0001d090
        /*09c8*/ 	.word	0x00000021
        /*09cc*/ 	.word	0x00022800
        /*09d0*/ 	.short	0x010a
        /*09d2*/ 	.byte	0x3f
	.zero		1


	//   ....[63]....
        /*09d4*/ 	.word	0x0001d0e0
        /*09d8*/ 	.word	0x0000000a
        /*09dc*/ 	.word	0x00000000
        /*09e0*/ 	.short	0x010a
        /*09e2*/ 	.byte	0x3f
	.zero		1


	//   ....[64]....
        /*09e4*/ 	.word	0x0001d130
        /*09e8*/ 	.word	0x00000000
        /*09ec*/ 	.word	0x00000000
        /*09f0*/ 	.short	0x010a
        /*09f2*/ 	.byte	0x3f
	.zero		1


	//   ....[65]....
        /*09f4*/ 	.word	0x0001d180
        /*09f8*/ 	.word	0x00000008
        /*09fc*/ 	.word	0x00000000
        /*0a00*/ 	.short	0x010a
        /*0a02*/ 	.byte	0x3f
	.zero		1


	//   ....[66]....
        /*0a04*/ 	.word	0x0001d1d0
        /*0a08*/ 	.word	0x00000096
        /*0a0c*/ 	.word	0x00000000
        /*0a10*/ 	.short	0x010a
        /*0a12*/ 	.byte	0x3f
	.zero		1


	//   ....[67]....
        /*0a14*/ 	.word	0x0001d220
        /*0a18*/ 	.word	0x00000002
        /*0a1c*/ 	.word	0x00000000
        /*0a20*/ 	.short	0x010a
        /*0a22*/ 	.byte	0x3f
	.zero		1


	//   ....[68]....
        /*0a24*/ 	.word	0x0001d270
        /*0a28*/ 	.word	0x00000094
        /*0a2c*/ 	.word	0x00000000
        /*0a30*/ 	.short	0x010a
        /*0a32*/ 	.byte	0x3f
	.zero		1


	//   ....[69]....
        /*0a34*/ 	.word	0x0001d350
        /*0a38*/ 	.word	0x00000003
        /*0a3c*/ 	.word	0x00022840
        /*0a40*/ 	.short	0x010a
        /*0a42*/ 	.byte	0x3f
	.zero		1


	//   ....[70]....
        /*0a44*/ 	.word	0x0001e3b0
        /*0a48*/ 	.word	0x00000003
        /*0a4c*/ 	.word	0x00022820
        /*0a50*/ 	.short	0x010a
        /*0a52*/ 	.byte	0x3f
	.zero		1


	//   ....[71]....
        /*0a54*/ 	.word	0x0001e410
        /*0a58*/ 	.word	0x00000003
        /*0a5c*/ 	.word	0x00022860
        /*0a60*/ 	.short	0x010a
        /*0a62*/ 	.byte	0x3f
	.zero		1


	//   ....[72]....
        /*0a64*/ 	.word	0x0001ee10
        /*0a68*/ 	.word	0x00000013
        /*0a6c*/ 	.word	0x00022840
        /*0a70*/ 	.short	0x010a
        /*0a72*/ 	.byte	0x3f
	.zero		1


	//   ....[73]....
        /*0a74*/ 	.word	0x0001f490
        /*0a78*/ 	.word	0x00000013
        /*0a7c*/ 	.word	0x00022860
        /*0a80*/ 	.short	0x010a
        /*0a82*/ 	.byte	0x3f
	.zero		1


	//   ....[74]....
        /*0a84*/ 	.word	0x0001fc10
        /*0a88*/ 	.word	0x00000007
        /*0a8c*/ 	.word	0x00022820
        /*0a90*/ 	.short	0x010a
        /*0a92*/ 	.byte	0x3f
	.zero		1


	//   ....[75]....
        /*0a94*/ 	.word	0x0001fdb0
        /*0a98*/ 	.word	0x00000005
        /*0a9c*/ 	.word	0x00022840
        /*0aa0*/ 	.short	0x010a
        /*0aa2*/ 	.byte	0x3f
	.zero		1


	//   ....[76]....
        /*0aa4*/ 	.word	0x0001fe00
        /*0aa8*/ 	.word	0x00000007
        /*0aac*/ 	.word	0x00022840
        /*0ab0*/ 	.short	0x010a
        /*0ab2*/ 	.byte	0x3f
	.zero		1


	//   ....[77]....
        /*0ab4*/ 	.word	0x0001fe50
        /*0ab8*/ 	.word	0x00000005
        /*0abc*/ 	.word	0x00022860
        /*0ac0*/ 	.short	0x010a
        /*0ac2*/ 	.byte	0x3f
	.zero		1


	//   ....[78]....
        /*0ac4*/ 	.word	0x00020210
        /*0ac8*/ 	.word	0x0000000c
        /*0acc*/ 	.word	0x00000000
        /*0ad0*/ 	.short	0x010a
        /*0ad2*/ 	.byte	0x3f
	.zero		1


	//   ....[79]....
        /*0ad4*/ 	.word	0x00020350
        /*0ad8*/ 	.word	0x0000000e
        /*0adc*/ 	.word	0x00000000
        /*0ae0*/ 	.short	0x010a
        /*0ae2*/ 	.byte	0x3f
	.zero		1


	//   ....[80]....
        /*0ae4*/ 	.word	0x00020a00
        /*0ae8*/ 	.word	0x00000007
        /*0aec*/ 	.word	0x00000000
        /*0af0*/ 	.short	0x0101
        /*0af2*/ 	.byte	0x3f
	.zero		1


	//   ....[81]....
        /*0af4*/ 	.word	0x00025160
        /*0af8*/ 	.word	0x00000007
        /*0afc*/ 	.word	0x00000000
        /*0b00*/ 	.short	0x010a
        /*0b02*/ 	.byte	0x3f
	.zero		1


	//   ....[82]....
        /*0b04*/ 	.word	0x000252a0
        /*0b08*/ 	.word	0x00000002
        /*0b0c*/ 	.word	0x00000000
        /*0b10*/ 	.short	0x010a
        /*0b12*/ 	.byte	0x3f
	.zero		1


	//   ....[83]....
        /*0b14*/ 	.word	0x0003d910
        /*0b18*/ 	.word	0x00000003
        /*0b1c*/ 	.word	0x00000000
        /*0b20*/ 	.short	0x0101
        /*0b22*/ 	.byte	0x3f
	.zero		1


	//   ....[84]....
        /*0b24*/ 	.word	0x0003d940
        /*0b28*/ 	.word	0x0000000e
        /*0b2c*/ 	.word	0x00000000
        /*0b30*/ 	.short	0x010a
        /*0b32*/ 	.byte	0x3f
	.zero		1


	//   ....[85]....
        /*0b34*/ 	.word	0x0003d990
        /*0b38*/ 	.word	0x00000002
        /*0b3c*/ 	.word	0x00000000
        /*0b40*/ 	.short	0x010a
        /*0b42*/ 	.byte	0x3f
	.zero		1


	//----- nvinfo : EIATTR_NUM_MBARRIERS
	.align		4
.L_1290:
        /*0b44*/ 	.byte	0x03, 0x38
        /*0b46*/ 	.short	0x0016


	//----- nvinfo : EIATTR_EXIT_INSTR_OFFSETS
	.align		4
        /*0b48*/ 	.byte	0x04, 0x1c
        /*0b4a*/ 	.short	(.L_1292 - .L_1291)


	//   ....[0]....
.L_1291:
        /*0b4c*/ 	.word	0x0001d080


	//----- nvinfo : EIATTR_MAX_THREADS
	.align		4
.L_1292:
        /*0b50*/ 	.byte	0x04, 0x05
        /*0b52*/ 	.short	(.L_1294 - .L_1293)
.L_1293:
        /*0b54*/ 	.word	0x00000180
        /*0b58*/ 	.word	0x00000001
        /*0b5c*/ 	.word	0x00000001


	//----- nvinfo : EIATTR_CRS_STACK_SIZE
	.align		4
.L_1294:
        /*0b60*/ 	.byte	0x04, 0x1e
        /*0b62*/ 	.short	(.L_1296 - .L_1295)
.L_1295:
        /*0b64*/ 	.word	0x00000000


	//----- nvinfo : EIATTR_CBANK_PARAM_SIZE
	.align		4
.L_1296:
        /*0b68*/ 	.byte	0x03, 0x19
        /*0b6a*/ 	.short	0x0a70


	//----- nvinfo : EIATTR_PARAM_CBANK
	.align		4
        /*0b6c*/ 	.byte	0x04, 0x0a
        /*0b6e*/ 	.short	(.L_1298 - .L_1297)
	.align		4
.L_1297:
        /*0b70*/ 	.word	index@(.nv.constant0._ZN7cutlass13device_kernelIN5flash11enable_sm90INS1_16FlashAttnFwdSm90INS1_25CollectiveMainloopFwdSm90ILi2EN4cute5tupleIJNS5_1CILi1EEES8_S8_EEENS6_IJNS7_ILi128EEENS7_ILi96EEENS7_ILi64EEEEEELi256ENS_6half_tEfNS_4arch4Sm90ELb0ELb1ELb1ELb0ELb1ELb0ELb0ELb1ELb0ELb1ELb1ELb0EEENS1_21CollectiveEpilogueFwdINS6_IJSA_NS7_ILi256EEESB_EEES9_SE_SG_Li256ELb0ELb1ELb1ELb0EEENS1_19SingleTileSchedulerILb0ELb1ELb1ELi128EEEEEEEEEvNT_6ParamsE)
        /*0b74*/ 	.short	0x0210
        /*0b76*/ 	.short	0x0a70


	//----- nvinfo : EIATTR_SW_WAR
	.align		4
.L_1298:
        /*0b78*/ 	.byte	0x04, 0x36
        /*0b7a*/ 	.short	(.L_1300 - .L_1299)
.L_1299:
        /*0b7c*/ 	.word	0x00000008
.L_1300:


//--------------------- .nv.info._ZN7cutlass13device_kernelIN5flash11enable_sm90INS1_16FlashAttnFwdSm90INS1_25CollectiveMainloopFwdSm90ILi2EN4cute5tupleIJNS5_1CILi1EEES8_S8_EEENS6_IJNS7_ILi128EEENS7_ILi96EEENS7_ILi64EEEEEELi256ENS_6half_tEfNS_4arch4Sm90ELb0ELb1ELb1ELb0ELb1ELb0ELb1ELb1ELb0ELb1ELb1ELb0EEENS1_21CollectiveEpilogueFwdINS6_IJSA_NS7_ILi256EEESB_EEES9_SE_SG_Li256ELb0ELb1ELb1ELb0EEENS1_19SingleTileSchedulerILb0ELb1ELb1ELi128EEEEEEEEEvNT_6ParamsE --------------------------
	.section	.nv.info._ZN7cutlass13device_kernelIN5flash11enable_sm90INS1_16FlashAttnFwdSm90INS1_25CollectiveMainloopFwdSm90ILi2EN4cute5tupleIJNS5_1CILi1EEES8_S8_EEENS6_IJNS7_ILi128EEENS7_ILi96EEENS7_ILi64EEEEEELi256ENS_6half_tEfNS_4arch4Sm90ELb0ELb1ELb1ELb0ELb1ELb0ELb1ELb1ELb0ELb1ELb1ELb0EEENS1_21CollectiveEpilogueFwdINS6_IJSA_NS7_ILi256EEESB_EEES9_SE_SG_Li256ELb0ELb1ELb1ELb0EEENS1_19SingleTileSchedulerILb0ELb1ELb1ELi128EEEEEEEEEvNT_6ParamsE,"",@"SHT_CUDA_INFO"
	.sectionflags	@""
	.align	4


	//----- nvinfo : EIATTR_CUDA_API_VERSION
	.align		4
        /*0000*/ 	.byte	0x04, 0x37
        /*0002*/ 	.short	(.L_1302 - .L_1301)
.L_1301:
        /*0004*/ 	.word	0x00000082


	//----- nvinfo : EIATTR_KPARAM_INFO
	.align		4
.L_1302:
        /*0008*/ 	.byte	0x04, 0x17
        /*000a*/ 	.short	(.L_1304 - .L_1303)
.L_1303:
        /*000c*/ 	.word	0x00000000
        /*0010*/ 	.short	0x0000
        /*0012*/ 	.short	0x0070
        /*0014*/ 	.byte	0x00, 0xf0, 0x01, 0x2c


	//----- nvinfo : EIATTR_SPARSE_MMA_MASK
	.align		4
.L_1304:
        /*0018*/ 	.byte	0x03, 0x50
        /*001a*/ 	.short	0x0000


	//----- nvinfo : EIATTR_MAXREG_COUNT
	.align		4
        /*001c*/ 	.byte	0x03, 0x1b
        /*001e*/ 	.short	0x00a8


	//----- nvinfo : EIATTR_NUM_BARRIERS
	.align		4
        /*0020*/ 	.byte	0x02, 0x4c
        /*0022*/ 	.byte	0x10
	.zero		1


	//----- nvinfo : EIATTR_EXTERNS
	.align		4
        /*0024*/ 	.byte	0x04, 0x0f
        /*0026*/ 	.short	(.L_1306 - .L_1305)


	//   ....[0]....
	.align		4
.L_1305:
        /*0028*/ 	.word	index@(__assertfail)


	//----- nvinfo : EIATTR_ANNOTATIONS
	.align		4
.L_1306:
        /*002c*/ 	.byte	0x04, 0x55
        /*002e*/ 	.short	(.L_1308 - .L_1307)


	//   ....[0]....
.L_1307:
        /* <DEDUP_REMOVED lines=1853> */


	//----- nvinfo : EIATTR_MERCURY_ISA_VERSION
	.align		4
.L_1308:
        /*73f0*/ 	.byte	0x03, 0x5f
        /*73f2*/ 	.short	0x0101


	//----- nvinfo : EIATTR_INT_WARP_WIDE_INSTR_OFFSETS
	.align		4
        /*73f4*/ 	.byte	0x04, 0x31
        /*73f6*/ 	.short	(.L_1310 - .L_1309)


	//   ....[0]....
.L_1309:
        /*73f8*/ 	.word	0x000000c0


	//   ....[1]....
        /*73fc*/ 	.word	0x000000d0


	//   ....[2]....
        /*7400*/ 	.word	0x000000e0


	//   ....[3]....
        /*7404*/ 	.word	0x00000180


	//----- nvinfo : EIATTR_COOP_GROUP_MASK_REGIDS
	.align		4
.L_1310:
        /*7408*/ 	.byte	0x04, 0x29
        /*740a*/ 	.short	(.L_1312 - .L_1311)


	//   ....[0]....
.L_1311:
        /*740c*/ 	.word	0xffffffff


	//   ....[1]....
        /*7410*/ 	.word	0xffffffff


	//   ....[2]....
        /*7414*/ 	.word	0xffffffff


	//   ....[3]....
        /*7418*/ 	.word	0xffffffff


	//   ....[4]....
        /*741c*/ 	.word	0xffffffff


	//   ....[5]....
        /*7420*/ 	.word	0xffffffff


	//   ....[6]....
        /*7424*/ 	.word	0xffffffff


	//   ....[7]....
        /*7428*/ 	.word	0xffffffff


	//   ....[8]....
        /*742c*/ 	.word	0xffffffff


	//   ....[9]....
        /*7430*/ 	.word	0xffffffff


	//   ....[10]....
        /*7434*/ 	.word	0xffffffff


	//   ....[11]....
        /*7438*/ 	.word	0xffffffff


	//   ....[12]....
        /*743c*/ 	.word	0xffffffff


	//   ....[13]....
        /*7440*/ 	.word	0xffffffff


	//   ....[14]....
        /*7444*/ 	.word	0xffffffff


	//   ....[15]....
        /*7448*/ 	.word	0xffffffff


	//   ....[16]....
        /*744c*/ 	.word	0xffffffff


	//   ....[17]....
        /*7450*/ 	.word	0xffffffff


	//   ....[18]....
        /*7454*/ 	.word	0xffffffff


	//   ....[19]....
        /*7458*/ 	.word	0xffffffff


	//   ....[20]....
        /*745c*/ 	.word	0xffffffff


	//   ....[21]....
        /*7460*/ 	.word	0xffffffff


	//   ....[22]....
        /*7464*/ 	.word	0xffffffff


	//   ....[23]....
        /*7468*/ 	.word	0xffffffff


	//   ....[24]....
        /*746c*/ 	.word	0xffffffff


	//   ....[25]....
        /*7470*/ 	.word	0xffffffff


	//   ....[26]....
        /*7474*/ 	.word	0xffffffff


	//   ....[27]....
        /*7478*/ 	.word	0xffffffff


	//   ....[28]....
        /*747c*/ 	.word	0xffffffff


	//   ....[29]....
        /*7480*/ 	.word	0xffffffff


	//   ....[30]....
        /*7484*/ 	.word	0xffffffff


	//   ....[31]....
        /*7488*/ 	.word	0xffffffff


	//   ....[32]....
        /*748c*/ 	.word	0xffffffff


	//   ....[33]....
        /*7490*/ 	.word	0xffffffff


	//   ....[34]....
        /*7494*/ 	.word	0xffffffff


	//   ....[35]....
        /*7498*/ 	.word	0xffffffff


	//   ....[36]....
        /*749c*/ 	.word	0xffffffff


	//   ....[37]....
        /*74a0*/ 	.word	0xffffffff


	//   ....[38]....
        /*74a4*/ 	.word	0xffffffff


	//   ....[39]....
        /*74a8*/ 	.word	0xffffffff


	//   ....[40]....
        /*74ac*/ 	.word	0xffffffff


	//   ....[41]....
        /*74b0*/ 	.word	0xffffffff


	//   ....[42]....
        /*74b4*/ 	.word	0xffffffff


	//   ....[43]....
        /*74b8*/ 	.word	0xffffffff


	//   ....[44]....
        /*74bc*/ 	.word	0xffffffff


	//   ....[45]....
        /*74c0*/ 	.word	0xffffffff


	//   ....[46]....
        /*74c4*/ 	.word	0xffffffff


	//   ....[47]....
        /*74c8*/ 	.word	0xffffffff


	//   ....[48]....
        /*74cc*/ 	.word	0xffffffff


	//   ....[49]....
        /*74d0*/ 	.word	0xffffffff


	//   ....[50]....
        /*74d4*/ 	.word	0xffffffff


	//   ....[51]....
        /*74d8*/ 	.word	0xffffffff


	//   ....[52]....
        /*74dc*/ 	.word	0xffffffff


	//   ....[53]....
        /*74e0*/ 	.word	0xffffffff


	//   ....[54]....
        /*74e4*/ 	.word	0xffffffff


	//   ....[55]....
        /*74e8*/ 	.word	0xffffffff


	//   ....[56]....
        /*74ec*/ 	.word	0xffffffff


	//   ....[57]....
        /*74f0*/ 	.word	0xffffffff


	//   ....[58]....
        /*74f4*/ 	.word	0xffffffff


	//   ....[59]....
        /*74f8*/ 	.word	0xffffffff


	//   ....[60]....
        /*74fc*/ 	.word	0xffffffff


	//   ....[61]....
        /*7500*/ 	.word	0xffffffff


	//   ....[62]....
        /*7504*/ 	.word	0xffffffff


	//   ....[63]....
        /*7508*/ 	.word	0xffffffff


	//   ....[64]....
        /*750c*/ 	.word	0xffffffff


	//   ....[65]....
        /*7510*/ 	.word	0xffffffff


	//   ....[66]....
        /*7514*/ 	.word	0xffffffff


	//   ....[67]....
        /*7518*/ 	.word	0xffffffff


	//   ....[68]....
        /*751c*/ 	.word	0xffffffff


	//   ....[69]....
        /*7520*/ 	.word	0xffffffff


	//   ....[70]....
        /*7524*/ 	.word	0xffffffff


	//   ....[71]....
        /*7528*/ 	.word	0xffffffff


	//   ....[72]....
        /*752c*/ 	.word	0xffffffff


	//   ....[73]....
        /*7530*/ 	.word	0xffffffff


	//   ....[74]....
        /*7534*/ 	.word	0xffffffff


	//   ....[75]....
        /*7538*/ 	.word	0xffffffff


	//   ....[76]....
        /*753c*/ 	.word	0xffffffff


	//   ....[77]....
        /*7540*/ 	.word	0xffffffff


	//   ....[78]....
        /*7544*/ 	.word	0xffffffff


	//   ....[79]....
        /*7548*/ 	.word	0xffffffff


	//   ....[80]....
        /*754c*/ 	.word	0xffffffff


	//   ....[81]....
        /*7550*/ 	.word	0xffffffff


	//   ....[82]....
        /*7554*/ 	.word	0xffffffff


	//   ....[83]....
        /*7558*/ 	.word	0xffffffff


	//   ....[84]....
        /*755c*/ 	.word	0xffffffff


	//   ....[85]....
        /*7560*/ 	.word	0xffffffff


	//   ....[86]....
        /*7564*/ 	.word	0xffffffff


	//   ....[87]....
        /*7568*/ 	.word	0xffffffff


	//   ....[88]....
        /*756c*/ 	.word	0xffffffff


	//   ....[89]....
        /*7570*/ 	.word	0xffffffff


	//   ....[90]....
        /*7574*/ 	.word	0xffffffff


	//   ....[91]....
        /*7578*/ 	.word	0xffffffff


	//   ....[92]....
        /*757c*/ 	.word	0xffffffff


	//   ....[93]....
        /*7580*/ 	.word	0xffffffff


	//   ....[94]....
        /*7584*/ 	.word	0xffffffff


	//   ....[95]....
        /*7588*/ 	.word	0xffffffff


	//   ....[96]....
        /*758c*/ 	.word	0xffffffff


	//   ....[97]....
        /*7590*/ 	.word	0xffffffff


	//   ....[98]....
        /*7594*/ 	.word	0xffffffff


	//   ....[99]....
        /*7598*/ 	.word	0xffffffff


	//   ....[100]....
        /*759c*/ 	.word	0xffffffff


	//   ....[101]....
        /*75a0*/ 	.word	0xffffffff


	//   ....[102]....
        /*75a4*/ 	.word	0xffffffff


	//   ....[103]....
        /*75a8*/ 	.word	0xffffffff


	//   ....[104]....
        /*75ac*/ 	.word	0xffffffff


	//   ....[105]....
        /*75b0*/ 	.word	0xffffffff


	//   ....[106]....
        /*75b4*/ 	.word	0xffffffff


	//   ....[107]....
        /*75b8*/ 	.word	0xffffffff


	//   ....[108]....
        /*75bc*/ 	.word	0xffffffff


	//   ....[109]....
        /*75c0*/ 	.word	0xffffffff


	//   ....[110]....
        /*75c4*/ 	.word	0xffffffff


	//   ....[111]....
        /*75c8*/ 	.word	0xffffffff


	//   ....[112]....
        /*75cc*/ 	.word	0xffffffff


	//   ....[113]....
        /*75d0*/ 	.word	0xffffffff


	//   ....[114]....
        /*75d4*/ 	.word	0xffffffff


	//   ....[115]....
        /*75d8*/ 	.word	0xffffffff


	//   ....[116]....
        /*75dc*/ 	.word	0xffffffff


	//   ....[117]....
        /*75e0*/ 	.word	0x0500000f


	//   ....[118]....
        /*75e4*/ 	.word	0x0500000f


	//   ....[119]....
        /*75e8*/ 	.word	0x0500000f


	//   ....[120]....
        /*75ec*/ 	.word	0x0500000f


	//   ....[121]....
        /*75f0*/ 	.word	0x0500000f


	//   ....[122]....
        /*75f4*/ 	.word	0x0500000f


	//   ....[123]....
        /*75f8*/ 	.word	0x0500000f


	//   ....[124]....
        /*75fc*/ 	.word	0x0500000f


	//   ....[125]....
        /*7600*/ 	.word	0x0500000f


	//   ....[126]....
        /*7604*/ 	.word	0x0500000f


	//   ....[127]....
        /*7608*/ 	.word	0x0500000f


	//   ....[128]....
        /*760c*/ 	.word	0x0500000f


	//   ....[129]....
        /*7610*/ 	.word	0x0500000f


	//   ....[130]....
        /*7614*/ 	.word	0x0500000f


	//   ....[131]....
        /*7618*/ 	.word	0x0500000f


	//   ....[132]....
        /*761c*/ 	.word	0x0500000f


	//   ....[133]....
        /*7620*/ 	.word	0x0500000f


	//   ....[134]....
        /*7624*/ 	.word	0x0500000f


	//   ....[135]....
        /*7628*/ 	.word	0x0500000f


	//   ....[136]....
        /*762c*/ 	.word	0x0500000f


	//   ....[137]....
        /*7630*/ 	.word	0x0500000f


	//   ....[138]....
        /*7634*/ 	.word	0x0500000f


	//   ....[139]....
        /*7638*/ 	.word	0x0500000f


	//   ....[140]....
        /*763c*/ 	.word	0x0500000f


	//   ....[141]....
        /*7640*/ 	.word	0x0500000f


	//   ....[142]....
        /*7644*/ 	.word	0x0500000f


	//   ....[143]....
        /*7648*/ 	.word	0x0500000f


	//   ....[144]....
        /*764c*/ 	.word	0x0500000f


	//   ....[145]....
        /*7650*/ 	.word	0x0500000f


	//   ....[146]....
        /*7654*/ 	.word	0x0500000f


	//   ....[147]....
        /*7658*/ 	.word	0x0500000f


	//   ....[148]....
        /*765c*/ 	.word	0x0500000f


	//   ....[149]....
        /*7660*/ 	.word	0x0500000f


	//   ....[150]....
        /*7664*/ 	.word	0x0500000f


	//   ....[151]....
        /*7668*/ 	.word	0x0500000f


	//   ....[152]....
        /*766c*/ 	.word	0x0500000f


	//   ....[153]....
        /*7670*/ 	.word	0x0500000f


	//   ....[154]....
        /*7674*/ 	.word	0x0500000f


	//   ....[155]....
        /*7678*/ 	.word	0x0500000f


	//   ....[156]....
        /*767c*/ 	.word	0x0500000f


	//   ....[157]....
        /*7680*/ 	.word	0x0500000f


	//   ....[158]....
        /*7684*/ 	.word	0x0500000f


	//   ....[159]....
        /*7688*/ 	.word	0x0500000f


	//   ....[160]....
        /*768c*/ 	.word	0x0500000f


	//   ....[161]....
        /*7690*/ 	.word	0x0500000f


	//   ....[162]....
        /*7694*/ 	.word	0x0500000f


	//   ....[163]....
        /*7698*/ 	.word	0x0500000f


	//   ....[164]....
        /*769c*/ 	.word	0x0500000f


	//   ....[165]....
        /*76a0*/ 	.word	0x0500000f


	//   ....[166]....
        /*76a4*/ 	.word	0x0500000f


	//   ....[167]....
        /*76a8*/ 	.word	0x0500000f


	//   ....[168]....
        /*76ac*/ 	.word	0x0500000f


	//   ....[169]....
        /*76b0*/ 	.word	0x0500000f


	//   ....[170]....
        /*76b4*/ 	.word	0x0500000f


	//   ....[171]....
        /*76b8*/ 	.word	0x0500000f


	//   ....[172]....
        /*76bc*/ 	.word	0x0500000f


	//   ....[173]....
        /*76c0*/ 	.word	0x0500000f


	//   ....[174]....
        /*76c4*/ 	.word	0x0500000f


	//   ....[175]....
        /*76c8*/ 	.word	0x0500000f


	//   ....[176]....
        /*76cc*/ 	.word	0x0500000f


	//   ....[177]....
        /*76d0*/ 	.word	0x0500000f


	//   ....[178]....
        /*76d4*/ 	.word	0x0500000f


	//   ....[179]....
        /*76d8*/ 	.word	0x0500000f


	//   ....[180]....
        /*76dc*/ 	.word	0x0500000f


	//   ....[181]....
        /*76e0*/ 	.word	0x0500000f


	//   ....[182]....
        /*76e4*/ 	.word	0x0500000f


	//   ....[183]....
        /*76e8*/ 	.word	0x0500000f


	//   ....[184]....
        /*76ec*/ 	.word	0x0500000f


	//   ....[185]....
        /*76f0*/ 	.word	0x0500000f


	//   ....[186]....
        /*76f4*/ 	.word	0x0500000f


	//   ....[187]....
        /*76f8*/ 	.word	0x0500000f


	//   ....[188]....
        /*76fc*/ 	.word	0x0500000f


	//   ....[189]....
        /*7700*/ 	.word	0x0500000f


	//   ....[190]....
        /*7704*/ 	.word	0x0500000f


	//   ....[191]....
        /*7708*/ 	.word	0x0500000f


	//   ....[192]....
        /*770c*/ 	.word	0x0500000f


	//   ....[193]....
        /*7710*/ 	.word	0x0500000f


	//   ....[194]....
        /*7714*/ 	.word	0x0500000f


	//   ....[195]....
        /*7718*/ 	.word	0x0500000f


	//   ....[196]....
        /*771c*/ 	.word	0x0500000f


	//   ....[197]....
        /*7720*/ 	.word	0x0500000f


	//   ....[198]....
        /*7724*/ 	.word	0x0500000f


	//   ....[199]....
        /*7728*/ 	.word	0xffffffff


	//   ....[200]....
        /*772c*/ 	.word	0xffffffff


	//   ....[201]....
        /*7730*/ 	.word	0xffffffff


	//   ....[202]....
        /*7734*/ 	.word	0xffffffff


	//   ....[203]....
        /*7738*/ 	.word	0xffffffff


	//   ....[204]....
        /*773c*/ 	.word	0xffffffff


	//----- nvinfo : EIATTR_COOP_GROUP_INSTR_OFFSETS
	.align		4
.L_1312:
        /*7740*/ 	.byte	0x04, 0x28
        /*7742*/ 	.short	(.L_1314 - .L_1313)


	//   ....[0]....
.L_1313:
        /*7744*/ 	.word	0x00000080


	//   ....[1]....
        /*7748*/ 	.word	0x00000090


	//   ....[2]....
        /*774c*/ 	.word	0x000002f0


	//   ....[3]....
        /*7750*/ 	.word	0x00000450


	//   ....[4]....
        /*7754*/ 	.word	0x00000570


	//   ....[5]....
        /*7758*/ 	.word	0x000006d0


	//   ....[6]....
        /*775c*/ 	.word	0x00001ba0


	//   ....[7]....
        /*7760*/ 	.word	0x00003c20


	//   ....[8]....
        /*7764*/ 	.word	0x000043c0


	//   ....[9]....
        /*7768*/ 	.word	0x00005970


	//   ....[10]....
        /*776c*/ 	.word	0x00005a00


	//   ....[11]....
        /*7770*/ 	.word	0x00005d80


	//   ....[12]....
        /*7774*/ 	.word	0x00005da0


	//   ....[13]....
        /*7778*/ 	.word	0x0000b8d0


	//   ....[14]....
        /*777c*/ 	.word	0x0000b920


	//   ....[15]....
        /*7780*/ 	.word	0x0000b960


	//   ....[16]....
        /*7784*/ 	.word	0x0000b980


	//   ....[17]....
        /*7788*/ 	.word	0x00025d90


	//   ....[18]....
        /*778c*/ 	.word	0x00026400


	//   ....[19]....
        /*7790*/ 	.word	0x00027360


	//   ....[20]....
        /*7794*/ 	.word	0x00027440


	//   ....[21]....
        /*7798*/ 	.word	0x000275d0


	//   ....[22]....
        /*779c*/ 	.word	0x000275f0


	//   ....[23]....
        /*77a0*/ 	.word	0x0002fad0


	//   ....[24]....
        /*77a4*/ 	.word	0x0002faf0


	//   ....[25]....
        /*77a8*/ 	.word	0x0002fb50


	//   ....[26]....
        /*77ac*/ 	.word	0x0002fb90


	//   ....[27]....
        /*77b0*/ 	.word	0x00030f60


	//   ....[28]....
        /*77b4*/ 	.word	0x00030fa0


	//   ....[29]....
        /*77b8*/ 	.word	0x00031220


	//   ....[30]....
        /*77bc*/ 	.word	0x00031260


	//   ....[31]....
        /*77c0*/ 	.word	0x00031280


	//   ....[32]....
        /*77c4*/ 	.word	0x00031290


	//   ....[33]....
        /*77c8*/ 	.word	0x000320c0


	//   ....[34]....
        /*77cc*/ 	.word	0x000320d0


	//   ....[35]....
        /*77d0*/ 	.word	0x000332b0


	//   ....[36]....
        /*77d4*/ 	.word	0x00034810


	//   ....[37]....
        /*77d8*/ 	.word	0x00034830


	//   ....[38]....
        /*77dc*/ 	.word	0x00034850


	//   ....[39]....
        /*77e0*/ 	.word	0x00034870


	//   ....[40]....
        /*77e4*/ 	.word	0x000348c0


	//   ....[41]....
        /*77e8*/ 	.word	0x000348e0


	//   ....[42]....
        /*77ec*/ 	.word	0x00034930


	//   ....[43]....
        /*77f0*/ 	.word	0x00034950


	//   ....[44]....
        /*77f4*/ 	.word	0x000349a0


	//   ....[45]....
        /*77f8*/ 	.word	0x000349c0


	//   ....[46]....
        /*77fc*/ 	.word	0x00034a10


	//   ....[47]....
        /*7800*/ 	.word	0x00034a30


	//   ....[48]....
        /*7804*/ 	.word	0x00034ff0


	//   ....[49]....
        /*7808*/ 	.word	0x00035040


	//   ....[50]....
        /*780c*/ 	.word	0x00035080


	//   ....[51]....
        /*7810*/ 	.word	0x000350b0


	//   ....[52]....
        /*7814*/ 	.word	0x000350f0


	//   ....[53]....
        /*7818*/ 	.word	0x00035190


	//   ....[54]....
        /*781c*/ 	.word	0x000351c0


	//   ....[55]....
        /*7820*/ 	.word	0x00035260


	//   ....[56]....
        /*7824*/ 	.word	0x00035290


	//   ....[57]....
        /*7828*/ 	.word	0x000352f0


	//   ....[58]....
        /*782c*/ 	.word	0x00035320


	//   ....[59]....
        /*7830*/ 	.word	0x00035370


	//   ....[60]....
        /*7834*/ 	.word	0x000353c0


	//   ....[61]....
        /*7838*/ 	.word	0x00035430


	//   ....[62]....
        /*783c*/ 	.word	0x00035470


	//   ....[63]....
        /*7840*/ 	.word	0x000354a0


	//   ....[64]....
        /*7844*/ 	.word	0x00035ac0


	//   ....[65]....
        /*7848*/ 	.word	0x00035af0


	//   ....[66]....
        /*784c*/ 	.word	0x00035b70


	//   ....[67]....
        /*7850*/ 	.word	0x00035bd0


	//   ....[68]....
        /*7854*/ 	.word	0x00035c10


	//   ....[69]....
        /*7858*/ 	.word	0x00035c40


	//   ....[70]....
        /*785c*/ 	.word	0x00035cf0


	//   ....[71]....
        /*7860*/ 	.word	0x00035d10


	//   ....[72]....
        /*7864*/ 	.word	0x00035dc0


	//   ....[73]....
        /*7868*/ 	.word	0x00035df0


	//   ....[74]....
        /*786c*/ 	.word	0x00035e90


	//   ....[75]....
        /*7870*/ 	.word	0x00035eb0


	//   ....[76]....
        /*7874*/ 	.word	0x00035f50


	//   ....[77]....
        /*7878*/ 	.word	0x00035f80


	//   ....[78]....
        /*787c*/ 	.word	0x00036010


	//   ....[79]....
        /*7880*/ 	.word	0x00036060


	//   ....[80]....
        /*7884*/ 	.word	0x00036420


	//   ....[81]....
        /*7888*/ 	.word	0x00036450


	//   ....[82]....
        /*788c*/ 	.word	0x00036480


	//   ....[83]....
        /*7890*/ 	.word	0x000364b0


	//   ....[84]....
        /*7894*/ 	.word	0x000364e0


	//   ....[85]....
        /*7898*/ 	.word	0x00036570


	//   ....[86]....
        /*789c*/ 	.word	0x000365b0


	//   ....[87]....
        /*78a0*/ 	.word	0x000365e0


	//   ....[88]....
        /*78a4*/ 	.word	0x00036670


	//   ....[89]....
        /*78a8*/ 	.word	0x000366a0


	//   ....[90]....
        /*78ac*/ 	.word	0x000366b0


	//   ....[91]....
        /*78b0*/ 	.word	0x00036740


	//   ....[92]....
        /*78b4*/ 	.word	0x00036f20


	//   ....[93]....
        /*78b8*/ 	.word	0x00036f40


	//   ....[94]....
        /*78bc*/ 	.word	0x00036f50


	//   ....[95]....
        /*78c0*/ 	.word	0x00036f60


	//   ....[96]....
        /*78c4*/ 	.word	0x00036f80


	//   ....[97]....
        /*78c8*/ 	.word	0x00036fa0


	//   ....[98]....
        /*78cc*/ 	.word	0x00036fd0


	//   ....[99]....
        /*78d0*/ 	.word	0x00037010


	//   ....[100]....
        /*78d4*/ 	.word	0x00037030


	//   ....[101]....
        /*78d8*/ 	.word	0x00037060


	//   ....[102]....
        /*78dc*/ 	.word	0x00037080


	//   ....[103]....
        /*78e0*/ 	.word	0x000370b0


	//   ....[104]....
        /*78e4*/ 	.word	0x00037410


	//   ....[105]....
        /*78e8*/ 	.word	0x00037430


	//   ....[106]....
        /*78ec*/ 	.word	0x00037440


	//   ....[107]....
        /*78f0*/ 	.word	0x00037450


	//   ....[108]....
        /*78f4*/ 	.word	0x00037460


	//   ....[109]....
        /*78f8*/ 	.word	0x00037480


	//   ....[110]....
        /*78fc*/ 	.word	0x000374f0


	//   ....[111]....
        /*7900*/ 	.word	0x00037510


	//   ....[112]....
        /*7904*/ 	.word	0x00037570


	//   ....[113]....
        /*7908*/ 	.word	0x00037580


	//   ....[114]....
        /*790c*/ 	.word	0x00037600


	//   ....[115]....
        /*7910*/ 	.word	0x00037670


	//   ....[116]....
        /*7914*/ 	.word	0x000379a0


	//   ....[117]....
        /*7918*/ 	.word	0x00037ee0


	//   ....[118]....
        /*791c*/ 	.word	0x00037fd0


	//   ....[119]....
        /*7920*/ 	.word	0x00038070


	//   ....[120]....
        /*7924*/ 	.word	0x000380d0


	//   ....[121]....
        /*7928*/ 	.word	0x00038190


	//   ....[122]....
        /*792c*/ 	.word	0x000381f0


	//   ....[123]....
        /*7930*/ 	.word	0x000382b0


	//   ....[124]....
        /*7934*/ 	.word	0x00038310


	//   ....[125]....
        /*7938*/ 	.word	0x000383d0


	//   ....[126]....
        /*793c*/ 	.word	0x00038430


	//   ....[127]....
        /*7940*/ 	.word	0x000384f0


	//   ....[128]....
        /*7944*/ 	.word	0x00038550


	//   ....[129]....
        /*7948*/ 	.word	0x000385f0


	//   ....[130]....
        /*794c*/ 	.word	0x00038690


	//   ....[131]....
        /*7950*/ 	.word	0x000386f0


	//   ....[132]....
        /*7954*/ 	.word	0x000387a0


	//   ....[133]....
        /*7958*/ 	.word	0x00038880


	//   ....[134]....
        /*795c*/ 	.word	0x000389a0


	//   ....[135]....
        /*7960*/ 	.word	0x00038a00


	//   ....[136]....
        /*7964*/ 	.word	0x00038b10


	//   ....[137]....
        /*7968*/ 	.word	0x00038b70


	//   ....[138]....
        /*796c*/ 	.word	0x00038c90


	//   ....[139]....
        /*7970*/ 	.word	0x00038cf0


	//   ....[140]....
        /*7974*/ 	.word	0x00038e10


	//   ....[141]....
        /*7978*/ 	.word	0x00038e70


	//   ....[142]....
        /*797c*/ 	.word	0x00038f60


	//   ....[143]....
        /*7980*/ 	.word	0x00038fd0


	//   ....[144]....
        /*7984*/ 	.word	0x00039030


	//   ....[145]....
        /*7988*/ 	.word	0x000390f0


	//   ....[146]....
        /*798c*/ 	.word	0x00039180


	//   ....[147]....
        /*7990*/ 	.word	0x00039220


	//   ....[148]....
        /*7994*/ 	.word	0x000392b0


	//   ....[149]....
        /*7998*/ 	.word	0x00039380


	//   ....[150]....
        /*799c*/ 	.word	0x000394b0


	//   ....[151]....
        /*79a0*/ 	.word	0x00039500


	//   ....[152]....
        /*79a4*/ 	.word	0x00039570


	//   ....[153]....
        /*79a8*/ 	.word	0x00039660


	//   ....[154]....
        /*79ac*/ 	.word	0x00039790


	//   ....[155]....
        /*79b0*/ 	.word	0x000397e0


	//   ....[156]....
        /*79b4*/ 	.word	0x00039850


	//   ....[157]....
        /*79b8*/ 	.word	0x00039940


	//   ....[158]....
        /*79bc*/ 	.word	0x00039a70


	//   ....[159]....
        /*79c0*/ 	.word	0x00039ac0


	//   ....[160]....
        /*79c4*/ 	.word	0x00039b30


	//   ....[161]....
        /*79c8*/ 	.word	0x00039c10


	//   ....[162]....
        /*79cc*/ 	.word	0x00039d60


	//   ....[163]....
        /*79d0*/ 	.word	0x00039e40


	//   ....[164]....
        /*79d4*/ 	.word	0x00039eb0


	//   ....[165]....
        /*79d8*/ 	.word	0x00039f70


	//   ....[166]....
        /*79dc*/ 	.word	0x0003a050


	//   ....[167]....
        /*79e0*/ 	.word	0x0003a110


	//   ....[168]....
        /*79e4*/ 	.word	0x0003a1f0


	//   ....[169]....
        /*79e8*/ 	.word	0x0003a2b0


	//   ....[170]....
        /*79ec*/ 	.word	0x0003a390


	//   ....[171]....
        /*79f0*/ 	.word	0x0003a450


	//   ....[172]....
        /*79f4*/ 	.word	0x0003a530


	//   ....[173]....
        /*79f8*/ 	.word	0x0003a600


	//   ....[174]....
        /*79fc*/ 	.word	0x0003a760


	//   ....[175]....
        /*7a00*/ 	.word	0x0003a800


	//   ....[176]....
        /*7a04*/ 	.word	0x0003a860


	//   ....[177]....
        /*7a08*/ 	.word	0x0003a900


	//   ....[178]....
        /*7a0c*/ 	.word	0x0003a960


	//   ....[179]....
        /*7a10*/ 	.word	0x0003aa00


	//   ....[180]....
        /*7a14*/ 	.word	0x0003aa60


	//   ....[181]....
        /*7a18*/ 	.word	0x0003ab00


	//   ....[182]....
        /*7a1c*/ 	.word	0x0003ab60


	//   ....[183]....
        /*7a20*/ 	.word	0x0003ac00


	//   ....[184]....
        /*7a24*/ 	.word	0x0003ac60


	//   ....[185]....
        /*7a28*/ 	.word	0x0003ad00


	//   ....[186]....
        /*7a2c*/ 	.word	0x0003ade0


	//   ....[187]....
        /*7a30*/ 	.word	0x0003ae80


	//   ....[188]....
        /*7a34*/ 	.word	0x0003aef0


	//   ....[189]....
        /*7a38*/ 	.word	0x0003afc0


	//   ....[190]....
        /*7a3c*/ 	.word	0x0003b020


	//   ....[191]....
        /*7a40*/ 	.word	0x0003b0f0


	//   ....[192]....
        /*7a44*/ 	.word	0x0003b150


	//   ....[193]....
        /*7a48*/ 	.word	0x0003b220


	//   ....[194]....
        /*7a4c*/ 	.word	0x0003b280


	//   ....[195]....
        /*7a50*/ 	.word	0x0003b350


	//   ....[196]....
        /*7a54*/ 	.word	0x0003b3b0


	//   ....[197]....
        /*7a58*/ 	.word	0x0003b480


	//   ....[198]....
        /*7a5c*/ 	.word	0x0003b590


	//   ....[199]....
        /*7a60*/ 	.word	0x0003db00


	//   ....[200]....
        /*7a64*/ 	.word	0x0003e2c0


	//   ....[201]....
        /*7a68*/ 	.word	0x0003f560


	//   ....[202]....
        /*7a6c*/ 	.word	0x0003f5c0


	//   ....[203]....
        /*7a70*/ 	.word	0x0003f620


	//   ....[204]....
        /*7a74*/ 	.word	0x0003f640


	//----- nvinfo : EIATTR_REG_RECONFIG
	.align		4
.L_1314:
        /*7a78*/ 	.byte	0x01, 0x54
	.zero		2


	//----- nvinfo : EIATTR_SYSCALL_OFFSETS
	.align		4
        /*7a7c*/ 	.byte	0x04, 0x46
        /*7a7e*/ 	.short	(.L_1316 - .L_1315)


	//   ....[0]....
.L_1315:
        /*7a80*/ 	.word	0x00001ef0


	//   ....[1]....
        /*7a84*/ 	.word	0x00033e70


	//   ....[2]....
        /*7a88*/ 	.word	0x00033fb0


	//   ....[3]....
        /*7a8c*/ 	.word	0x000340a0


	//   ....[4]....
        /*7a90*/ 	.word	0x00034ca0


	//   ....[5]....
        /*7a94*/ 	.word	0x00035780


	//----- nvinfo : EIATTR_MBARRIER_INSTR_OFFSETS
	.align		4
.L_1316:
        /*7a98*/ 	.byte	0x04, 0x39
        /*7a9a*/ 	.short	(.L_1318 - .L_1317)


	//   ....[0]....
.L_1317:
        /*7a9c*/ 	.word	0x00000190
        /*7aa0*/ 	.word	0x000000ff
        /*7aa4*/ 	.word	0x00032400
        /*7aa8*/ 	.short	0x0100
        /*7aaa*/ 	.byte	0x08
	.zero		1


	//   ....[1]....
        /*7aac*/ 	.word	0x000001a0
        /*7ab0*/ 	.word	0x000000ff
        /*7ab4*/ 	.word	0x00032410
        /*7ab8*/ 	.short	0x0100
        /*7aba*/ 	.byte	0x08
	.zero		1


	//   ....[2]....
        /*7abc*/ 	.word	0x000001b0
        /*7ac0*/ 	.word	0x000000ff
        /*7ac4*/ 	.word	0x00032420
        /*7ac8*/ 	.short	0x0100
        /*7aca*/ 	.byte	0x08
	.zero		1


	//   ....[3]....
        /*7acc*/ 	.word	0x000002a0
        /*7ad0*/ 	.word	0x000000ff
        /*7ad4*/ 	.word	0x00032430
        /*7ad8*/ 	.short	0x0100
        /*7ada*/ 	.byte	0x08
	.zero		1


	//   ....[4]....
        /*7adc*/ 	.word	0x000002b0
        /*7ae0*/ 	.word	0x000000ff
        /*7ae4*/ 	.word	0x00032440
        /*7ae8*/ 	.short	0x0100
        /*7aea*/ 	.byte	0x08
	.zero		1


	//   ....[5]....
        /*7aec*/ 	.word	0x000002c0
        /*7af0*/ 	.word	0x000000ff
        /*7af4*/ 	.word	0x00032438
        /*7af8*/ 	.short	0x0100
        /*7afa*/ 	.byte	0x08
	.zero		1


	//   ....[6]....
        /*7afc*/ 	.word	0x000002d0
        /*7b00*/ 	.word	0x000000ff
        /*7b04*/ 	.word	0x00032448
        /*7b08*/ 	.short	0x0100
        /*7b0a*/ 	.byte	0x08
	.zero		1


	//   ....[7]....
        /*7b0c*/ 	.word	0x00000400
        /*7b10*/ 	.word	0x000000ff
        /*7b14*/ 	.word	0x00032450
        /*7b18*/ 	.short	0x0100
        /*7b1a*/ 	.byte	0x08
	.zero		1


	//   ....[8]....
        /*7b1c*/ 	.word	0x00000410
        /*7b20*/ 	.word	0x000000ff
        /*7b24*/ 	.word	0x00032460
        /*7b28*/ 	.short	0x0100
        /*7b2a*/ 	.byte	0x08
	.zero		1


	//   ....[9]....
        /*7b2c*/ 	.word	0x00000420
        /*7b30*/ 	.word	0x000000ff
        /*7b34*/ 	.word	0x00032458
        /*7b38*/ 	.short	0x0100
        /*7b3a*/ 	.byte	0x08
	.zero		1


	//   ....[10]....
        /*7b3c*/ 	.word	0x00000430
        /*7b40*/ 	.word	0x000000ff
        /*7b44*/ 	.word	0x00032468
        /*7b48*/ 	.short	0x0100
        /*7b4a*/ 	.byte	0x08
	.zero		1


	//   ....[11]....
        /*7b4c*/ 	.word	0x00000520
        /*7b50*/ 	.word	0x000000ff
        /*7b54*/ 	.word	0x00032470
        /*7b58*/ 	.short	0x0100
        /*7b5a*/ 	.byte	0x06
	.zero		1


	//   ....[12]....
        /*7b5c*/ 	.word	0x00000530
        /*7b60*/ 	.word	0x000000ff
        /*7b64*/ 	.word	0x00032480
        /*7b68*/ 	.short	0x0100
        /*7b6a*/ 	.byte	0x06
	.zero		1


	//   ....[13]....
        /*7b6c*/ 	.word	0x00000540
        /*7b70*/ 	.word	0x000000ff
        /*7b74*/ 	.word	0x00032478
        /*7b78*/ 	.short	0x0100
        /*7b7a*/ 	.byte	0x06
	.zero		1


	//   ....[14]....
        /*7b7c*/ 	.word	0x00000550
        /*7b80*/ 	.word	0x000000ff
        /*7b84*/ 	.word	0x00032488
        /*7b88*/ 	.short	0x0100
        /*7b8a*/ 	.byte	0x06
	.zero		1


	//   ....[15]....
        /*7b8c*/ 	.word	0x00000680
        /*7b90*/ 	.word	0x000000ff
        /*7b94*/ 	.word	0x00032490
        /*7b98*/ 	.short	0x0100
        /*7b9a*/ 	.byte	0x08
	.zero		1


	//   ....[16]....
        /*7b9c*/ 	.word	0x00000690
        /*7ba0*/ 	.word	0x000000ff
        /*7ba4*/ 	.word	0x000324a0
        /*7ba8*/ 	.short	0x0100
        /*7baa*/ 	.byte	0x08
	.zero		1


	//   ....[17]....
        /*7bac*/ 	.word	0x000006a0
        /*7bb0*/ 	.word	0x000000ff
        /*7bb4*/ 	.word	0x00032498
        /*7bb8*/ 	.short	0x0100
        /*7bba*/ 	.byte	0x08
	.zero		1


	//   ....[18]....
        /*7bbc*/ 	.word	0x000006b0
        /*7bc0*/ 	.word	0x000000ff
        /*7bc4*/ 	.word	0x000324a8
        /*7bc8*/ 	.short	0x0100
        /*7bca*/ 	.byte	0x08
	.zero		1


	//   ....[19]....
        /*7bcc*/ 	.word	0x000007f0
        /*7bd0*/ 	.word	0x000000ff
        /*7bd4*/ 	.word	0x000324b0
        /*7bd8*/ 	.short	0x0100
        /*7bda*/ 	.byte	0x08
	.zero		1


	//   ....[20]....
        /*7bdc*/ 	.word	0x00000800
        /*7be0*/ 	.word	0x000000ff
        /*7be4*/ 	.word	0x000324c0
        /*7be8*/ 	.short	0x0100
        /*7bea*/ 	.byte	0x08
	.zero		1


	//   ....[21]....
        /*7bec*/ 	.word	0x00000810
        /*7bf0*/ 	.word	0x000000ff
        /*7bf4*/ 	.word	0x000324b8
        /*7bf8*/ 	.short	0x0100
        /*7bfa*/ 	.byte	0x08
	.zero		1


	//   ....[22]....
        /*7bfc*/ 	.word	0x00000820
        /*7c00*/ 	.word	0x000000ff
        /*7c04*/ 	.word	0x000324c8
        /*7c08*/ 	.short	0x0100
        /*7c0a*/ 	.byte	0x08
	.zero		1


	//   ....[23]....
        /*7c0c*/ 	.word	0x00002210
        /*7c10*/ 	.word	0x00000012
        /*7c14*/ 	.word	0x00032400
        /*7c18*/ 	.short	0x010a
        /*7c1a*/ 	.byte	0x3f
	.zero		1


	//   ....[24]....
        /*7c1c*/ 	.word	0x000025f0
        /*7c20*/ 	.word	0x0000000a
        /*7c24*/ 	.word	0x00000000
        /*7c28*/ 	.short	0x010a
        /*7c2a*/ 	.byte	0x3f
	.zero		1


	//   ....[25]....
        /*7c2c*/ 	.word	0x00002650
        /*7c30*/ 	.word	0x0000000a
        /*7c34*/ 	.word	0x00000000
        /*7c38*/ 	.short	0x010a
        /*7c3a*/ 	.byte	0x3f
	.zero		1


	//   ....[26]....
        /*7c3c*/ 	.word	0x00002a00
        /*7c40*/ 	.word	0x00000012
        /*7c44*/ 	.word	0x00032410
        /*7c48*/ 	.short	0x010a
        /*7c4a*/ 	.byte	0x3f
	.zero		1


	//   ....[27]....
        /*7c4c*/ 	.word	0x00002b00
        /*7c50*/ 	.word	0x0000000a
        /*7c54*/ 	.word	0x00000000
        /*7c58*/ 	.short	0x010a
        /*7c5a*/ 	.byte	0x3f
	.zero		1


	//   ....[28]....
        /*7c5c*/ 	.word	0x00002b60
        /*7c60*/ 	.word	0x0000000a
        /*7c64*/ 	.word	0x00000000
        /*7c68*/ 	.short	0x010a
        /*7c6a*/ 	.byte	0x3f
	.zero		1


	//   ....[29]....
        /*7c6c*/ 	.word	0x000038b0
        /*7c70*/ 	.word	0x00000000
        /*7c74*/ 	.word	0x00000000
        /*7c78*/ 	.short	0x0101
        /*7c7a*/ 	.byte	0x3f
	.zero		1


	//   ....[30]....
        /*7c7c*/ 	.word	0x00009090
        /*7c80*/ 	.word	0x00000000
        /*7c84*/ 	.word	0x00000000
        /*7c88*/ 	.short	0x0101
        /*7c8a*/ 	.byte	0x3f
	.zero		1


	//   ....[31]....
        /*7c8c*/ 	.word	0x00009830
        /*7c90*/ 	.word	0x00000002
        /*7c94*/ 	.word	0x00000000
        /*7c98*/ 	.short	0x010a
        /*7c9a*/ 	.byte	0x3f
	.zero		1


	//   ....[32]....
        /*7c9c*/ 	.word	0x000098d0
        /*7ca0*/ 	.word	0x00000008
        /*7ca4*/ 	.word	0x00000000
        /*7ca8*/ 	.short	0x010a
        /*7caa*/ 	.byte	0x3f
	.zero		1


	//   ....[33]....
        /*7cac*/ 	.word	0x00009ce0
        /*7cb0*/ 	.word	0x00000000
        /*7cb4*/ 	.word	0x00000000
        /*7cb8*/ 	.short	0x010a
        /*7cba*/ 	.byte	0x3f
	.zero		1


	//   ....[34]....
        /*7cbc*/ 	.word	0x00009db0
        /*7cc0*/ 	.word	0x0000000e
        /*7cc4*/ 	.word	0x00000000
        /*7cc8*/ 	.short	0x010a
        /*7cca*/ 	.byte	0x3f
	.zero		1


	//   ....[35]....
        /*7ccc*/ 	.word	0x0000ab80
        /*7cd0*/ 	.word	0x00000000
        /*7cd4*/ 	.word	0x00000000
        /*7cd8*/ 	.short	0x0101
        /*7cda*/ 	.byte	0x3f
	.zero		1


	//   ....[36]....
        /*7cdc*/ 	.word	0x000243e0
        /*7ce0*/ 	.word	0x00000003
        /*7ce4*/ 	.word	0x00000000
        /*7ce8*/ 	.short	0x0101
        /*7cea*/ 	.byte	0x3f
	.zero		1


	//   ....[37]....
        /*7cec*/ 	.word	0x000245d0
        /*7cf0*/ 	.word	0x00000003
        /*7cf4*/ 	.word	0x00000000
        /*7cf8*/ 	.short	0x010a
        /*7cfa*/ 	.byte	0x3f
	.zero		1


	//   ....[38]....
        /*7cfc*/ 	.word	0x000246d0
        /*7d00*/ 	.word	0x00000000
        /*7d04*/ 	.word	0x00000000
        /*7d08*/ 	.short	0x010a
        /*7d0a*/ 	.byte	0x3f
	.zero		1


	//   ....[39]....
        /*7d0c*/ 	.word	0x00024b00
        /*7d10*/ 	.word	0x00000000
        /*7d14*/ 	.word	0x00000000
        /*7d18*/ 	.short	0x010a
        /*7d1a*/ 	.byte	0x3f
	.zero		1


	//   ....[40]....
        /*7d1c*/ 	.word	0x00024c00
        /*7d20*/ 	.word	0x00000002
        /*7d24*/ 	.word	0x00000000
        /*7d28*/ 	.short	0x010a
        /*7d2a*/ 	.byte	0x3f
	.zero		1


	//   ....[41]....
        /*7d2c*/ 	.word	0x00025950
        /*7d30*/ 	.word	0x00000003
        /*7d34*/ 	.word	0x00000000
        /*7d38*/ 	.short	0x0101
        /*7d3a*/ 	.byte	0x3f
	.zero		1


	//   ....[42]....
        /*7d3c*/ 	.word	0x0002f690
        /*7d40*/ 	.word	0x00000003
        /*7d44*/ 	.word	0x00000000
        /*7d48*/ 	.short	0x0101
        /*7d4a*/ 	.byte	0x3f
	.zero		1


	//   ....[43]....
        /*7d4c*/ 	.word	0x00030b10
        /*7d50*/ 	.word	0x000000ff
        /*7d54*/ 	.word	0x00000000
        /*7d58*/ 	.short	0x0101
        /*7d5a*/ 	.byte	0x04
	.zero		1


	//   ....[44]....
        /*7d5c*/ 	.word	0x000345a0
        /*7d60*/ 	.word	0x000000ff
        /*7d64*/ 	.word	0x00032440
        /*7d68*/ 	.short	0x010a
        /*7d6a*/ 	.byte	0x2e
	.zero		1


	//   ....[45]....
        /*7d6c*/ 	.word	0x00034ad0
        /*7d70*/ 	.word	0x000000ff
        /*7d74*/ 	.word	0x00032430
        /*7d78*/ 	.short	0x0107
        /*7d7a*/ 	.byte	0x2e
	.zero		1


	//   ....[46]....
        /*7d7c*/ 	.word	0x00034b40
        /*7d80*/ 	.word	0x000000ff
        /*7d84*/ 	.word	0x00032430
        /*7d88*/ 	.short	0x0101
        /*7d8a*/ 	.byte	0x2e
	.zero		1


	//   ....[47]....
        /*7d8c*/ 	.word	0x00035600
        /*7d90*/ 	.word	0x000000ff
        /*7d94*/ 	.word	0x00032400
        /*7d98*/ 	.short	0x0107
        /*7d9a*/ 	.byte	0x2e
	.zero		1


	//   ....[48]....
        /*7d9c*/ 	.word	0x00035650
        /*7da0*/ 	.word	0x000000ff
        /*7da4*/ 	.word	0x00032400
        /*7da8*/ 	.short	0x0101
        /*7daa*/ 	.byte	0x2e
	.zero		1


	//   ....[49]....
        /*7dac*/ 	.word	0x00036150
        /*7db0*/ 	.word	0x000000ff
        /*7db4*/ 	.word	0x00032410
        /*7db8*/ 	.short	0x0107
        /*7dba*/ 	.byte	0x2e
	.zero		1


	//   ....[50]....
        /*7dbc*/ 	.word	0x000361b0
        /*7dc0*/ 	.word	0x000000ff
        /*7dc4*/ 	.word	0x00032410
        /*7dc8*/ 	.short	0x0101
        /*7dca*/ 	.byte	0x2e
	.zero		1


	//   ....[51]....
        /*7dcc*/ 	.word	0x000361c0
        /*7dd0*/ 	.word	0x000000ff
        /*7dd4*/ 	.word	0x00032420
        /*7dd8*/ 	.short	0x010a
        /*7dda*/ 	.byte	0x2e
	.zero		1


	//   ....[52]....
        /*7ddc*/ 	.word	0x00036210
        /*7de0*/ 	.word	0x000000ff
        /*7de4*/ 	.word	0x00032460
        /*7de8*/ 	.short	0x010a
        /*7dea*/ 	.byte	0x2e
	.zero		1


	//   ....[53]....
        /*7dec*/ 	.word	0x00036940
        /*7df0*/ 	.word	0x000000ff
        /*7df4*/ 	.word	0x00032450
        /*7df8*/ 	.short	0x0107
        /*7dfa*/ 	.byte	0x2e
	.zero		1


	//   ....[54]....
        /*7dfc*/ 	.word	0x000369c0
        /*7e00*/ 	.word	0x000000ff
        /*7e04*/ 	.word	0x00032450
        /*7e08*/ 	.short	0x0101
        /*7e0a*/ 	.byte	0x2e
	.zero		1


	//   ....[55]....
        /*7e0c*/ 	.word	0x00036d20
        /*7e10*/ 	.word	0x00000013
        /*7e14*/ 	.word	0x00032440
        /*7e18*/ 	.short	0x010a
        /*7e1a*/ 	.byte	0x3f
	.zero		1


	//   ....[56]....
        /*7e1c*/ 	.word	0x00037150
        /*7e20*/ 	.word	0x00000013
        /*7e24*/ 	.word	0x00032430
        /*7e28*/ 	.short	0x0107
        /*7e2a*/ 	.byte	0x3f
	.zero		1


	//   ....[57]....
        /*7e2c*/ 	.word	0x00037200
        /*7e30*/ 	.word	0x00000013
        /*7e34*/ 	.word	0x00032430
        /*7e38*/ 	.short	0x0101
        /*7e3a*/ 	.byte	0x3f
	.zero		1


	//   ....[58]....
        /*7e3c*/ 	.word	0x00037230
        /*7e40*/ 	.word	0x00000013
        /*7e44*/ 	.word	0x00032460
        /*7e48*/ 	.short	0x010a
        /*7e4a*/ 	.byte	0x3f
	.zero		1


	//   ....[59]....
        /*7e4c*/ 	.word	0x00037770
        /*7e50*/ 	.word	0x00000013
        /*7e54*/ 	.word	0x00032450
        /*7e58*/ 	.short	0x0107
        /*7e5a*/ 	.byte	0x3f
	.zero		1


	//   ....[60]....
        /*7e5c*/ 	.word	0x00037830
        /*7e60*/ 	.word	0x00000013
        /*7e64*/ 	.word	0x00032450
        /*7e68*/ 	.short	0x0101
        /*7e6a*/ 	.byte	0x3f
	.zero		1


	//   ....[61]....
        /*7e6c*/ 	.word	0x00037920
        /*7e70*/ 	.word	0x00000004
        /*7e74*/ 	.word	0x00032420
        /*7e78*/ 	.short	0x010a
        /*7e7a*/ 	.byte	0x3f
	.zero		1


	//   ....[62]....
        /*7e7c*/ 	.word	0x00037a90
        /*7e80*/ 	.word	0x00000005
        /*7e84*/ 	.word	0x00032440
        /*7e88*/ 	.short	0x010a
        /*7e8a*/ 	.byte	0x3f
	.zero		1


	//   ....[63]....
        /*7e8c*/ 	.word	0x00037b30
        /*7e90*/ 	.word	0x00000011
        /*7e94*/ 	.word	0x00032440
        /*7e98*/ 	.short	0x010a
        /*7e9a*/ 	.byte	0x3f
	.zero		1


	//   ....[64]....
        /*7e9c*/ 	.word	0x00037b70
        /*7ea0*/ 	.word	0x00000005
        /*7ea4*/ 	.word	0x00032460
        /*7ea8*/ 	.short	0x010a
        /*7eaa*/ 	.byte	0x3f
	.zero		1


	//   ....[65]....
        /*7eac*/ 	.word	0x00037bb0
        /*7eb0*/ 	.word	0x00000011
        /*7eb4*/ 	.word	0x00032460
        /*7eb8*/ 	.short	0x010a
        /*7eba*/ 	.byte	0x3f
	.zero		1


	//   ....[66]....
        /*7ebc*/ 	.word	0x00037c10
        /*7ec0*/ 	.word	0x00000012
        /*7ec4*/ 	.word	0x00032400
        /*7ec8*/ 	.short	0x010a
        /*7eca*/ 	.byte	0x3f
	.zero		1


	//   ....[67]....
        /*7ecc*/ 	.word	0x00037c60
        /*7ed0*/ 	.word	0x0000000a
        /*7ed4*/ 	.word	0x00000000
        /*7ed8*/ 	.short	0x010a
        /*7eda*/ 	.byte	0x3f
	.zero		1


	//   ....[68]....
        /*7edc*/ 	.word	0x00037cb0
        /*7ee0*/ 	.word	0x00000012
        /*7ee4*/ 	.word	0x00032410
        /*7ee8*/ 	.short	0x010a
        /*7eea*/ 	.byte	0x3f
	.zero		1


	//   ....[69]....
        /*7eec*/ 	.word	0x00037d00
        /*7ef0*/ 	.word	0x0000000a
        /*7ef4*/ 	.word	0x00000000
        /*7ef8*/ 	.short	0x010a
        /*7efa*/ 	.byte	0x3f
	.zero		1


	//   ....[70]....
        /*7efc*/ 	.word	0x00037d50
        /*7f00*/ 	.word	0x00000008
        /*7f04*/ 	.word	0x00000000
        /*7f08*/ 	.short	0x010a
        /*7f0a*/ 	.byte	0x3f
	.zero		1


	//   ....[71]....
        /*7f0c*/ 	.word	0x00037da0
        /*7f10*/ 	.word	0x0000000e
        /*7f14*/ 	.word	0x00000000
        /*7f18*/ 	.short	0x010a
        /*7f1a*/ 	.byte	0x3f
	.zero		1


	//   ....[72]....
        /*7f1c*/ 	.word	0x00037df0
        /*7f20*/ 	.word	0x00000000
        /*7f24*/ 	.word	0x00000000
        /*7f28*/ 	.short	0x010a
        /*7f2a*/ 	.byte	0x3f
	.zero		1


	//   ....[73]....
        /*7f2c*/ 	.word	0x00037e40
        /*7f30*/ 	.word	0x00000002
        /*7f34*/ 	.word	0x00000000
        /*7f38*/ 	.short	0x010a
        /*7f3a*/ 	.byte	0x3f
	.zero		1


	//   ....[74]....
        /*7f3c*/ 	.word	0x00037f20
        /*7f40*/ 	.word	0x00000003
        /*7f44*/ 	.word	0x00032440
        /*7f48*/ 	.short	0x010a
        /*7f4a*/ 	.byte	0x3f
	.zero		1


	//   ....[75]....
        /*7f4c*/ 	.word	0x00039c50
        /*7f50*/ 	.word	0x00000003
        /*7f54*/ 	.word	0x00032420
        /*7f58*/ 	.short	0x010a
        /*7f5a*/ 	.byte	0x3f
	.zero		1


	//   ....[76]....
        /*7f5c*/ 	.word	0x00039cb0
        /*7f60*/ 	.word	0x00000003
        /*7f64*/ 	.word	0x00032460
        /*7f68*/ 	.short	0x010a
        /*7f6a*/ 	.byte	0x3f
	.zero		1


	//   ....[77]....
        /*7f6c*/ 	.word	0x0003a6b0
        /*7f70*/ 	.word	0x00000013
        /*7f74*/ 	.word	0x00032440
        /*7f78*/ 	.short	0x010a
        /*7f7a*/ 	.byte	0x3f
	.zero		1


	//   ....[78]....
        /*7f7c*/ 	.word	0x0003ad30
        /*7f80*/ 	.word	0x00000013
        /*7f84*/ 	.word	0x00032460
        /*7f88*/ 	.short	0x010a
        /*7f8a*/ 	.byte	0x3f
	.zero		1


	//   ....[79]....
        /*7f8c*/ 	.word	0x0003b4b0
        /*7f90*/ 	.word	0x00000004
        /*7f94*/ 	.word	0x00032420
        /*7f98*/ 	.short	0x010a
        /*7f9a*/ 	.byte	0x3f
	.zero		1


	//   ....[80]....
        /*7f9c*/ 	.word	0x0003b650
        /*7fa0*/ 	.word	0x00000005
        /*7fa4*/ 	.word	0x00032440
        /*7fa8*/ 	.short	0x010a
        /*7faa*/ 	.byte	0x3f
	.zero		1


	//   ....[81]....
        /*7fac*/ 	.word	0x0003b6a0
        /*7fb0*/ 	.word	0x00000011
        /*7fb4*/ 	.word	0x00032440
        /*7fb8*/ 	.short	0x010a
        /*7fba*/ 	.byte	0x3f
	.zero		1


	//   ....[82]....
        /*7fbc*/ 	.word	0x0003b6f0
        /*7fc0*/ 	.word	0x00000005
        /*7fc4*/ 	.word	0x00032460
        /*7fc8*/ 	.short	0x010a
        /*7fca*/ 	.byte	0x3f
	.zero		1


	//   ....[83]....
        /*7fcc*/ 	.word	0x0003bab0
        /*7fd0*/ 	.word	0x00000000
        /*7fd4*/ 	.word	0x00000000
        /*7fd8*/ 	.short	0x010a
        /*7fda*/ 	.byte	0x3f
	.zero		1


	//   ....[84]....
        /*7fdc*/ 	.word	0x0003bbf0
        /*7fe0*/ 	.word	0x0000000a
        /*7fe4*/ 	.word	0x00000000
        /*7fe8*/ 	.short	0x010a
        /*7fea*/ 	.byte	0x3f
	.zero		1


	//   ....[85]....
        /*7fec*/ 	.word	0x0003c250
        /*7ff0*/ 	.word	0x00000000
        /*7ff4*/ 	.word	0x00000000
        /*7ff8*/ 	.short	0x010a
        /*7ffa*/ 	.byte	0x3f
	.zero		1


	//   ....[86]....
        /*7ffc*/ 	.word	0x0003c390
        /*8000*/ 	.word	0x0000000a
        /*8004*/ 	.word	0x00000000
        /*8008*/ 	.short	0x010a
        /*800a*/ 	.byte	0x3f
	.zero		1


	//   ....[87]....
        /*800c*/ 	.word	0x0003d590
        /*8010*/ 	.word	0x00000000
        /*8014*/ 	.word	0x00000000
        /*8018*/ 	.short	0x0101
        /*801a*/ 	.byte	0x3f
	.zero		1


	//   ....[88]....
        /*801c*/ 	.word	0x00057330
        /*8020*/ 	.word	0x00000000
        /*8024*/ 	.word	0x00000000
        /*8028*/ 	.short	0x0101
        /*802a*/ 	.byte	0x3f
	.zero		1


	//   ....[89]....
        /*802c*/ 	.word	0x00057350
        /*8030*/ 	.word	0x0000000a
        /*8034*/ 	.word	0x00000000
        /*8038*/ 	.short	0x010a
        /*803a*/ 	.byte	0x3f
	.zero		1


	//   ....[90]....
        /*803c*/ 	.word	0x000573a0
        /*8040*/ 	.word	0x0000000a
        /*8044*/ 	.word	0x00000000
        /*8048*/ 	.short	0x010a
        /*804a*/ 	.byte	0x3f
	.zero		1


	//----- nvinfo : EIATTR_NUM_MBARRIERS
	.align		4
.L_1318:
        /*804c*/ 	.byte	0x03, 0x38
        /*804e*/ 	.short	0x0017


	//----- nvinfo : EIATTR_EXIT_INSTR_OFFSETS
	.align		4
        /*8050*/ 	.byte	0x04, 0x1c
        /*8052*/ 	.short	(.L_1320 - .L_1319)


	//   ....[0]....
.L_1319:
        /*8054*/ 	.word	0x00037c00


	//----- nvinfo : EIATTR_MAX_THREADS
	.align		4
.L_1320:
        /*8058*/ 	.byte	0x04, 0x05
        /*805a*/ 	.short	(.L_1322 - .L_1321)
.L_1321:
        /*805c*/ 	.word	0x00000180
        /*8060*/ 	.word	0x00000001
        /*8064*/ 	.word	0x00000001


	//----- nvinfo : EIATTR_CRS_STACK_SIZE
	.align		4
.L_1322:
        /*8068*/ 	.byte	0x04, 0x1e
        /*806a*/ 	.short	(.L_1324 - .L_1323)
.L_1323:
        /*806c*/ 	.word	0x00000000


	//----- nvinfo : EIATTR_CBANK_PARAM_SIZE
	.align		4
.L_1324:
        /*8070*/ 	.byte	0x03, 0x19
        /*8072*/ 	.short	0x0b70


	//----- nvinfo : EIATTR_PARAM_CBANK
	.align		4
        /*8074*/ 	.byte	0x04, 0x0a
        /*8076*/ 	.short	(.L_1326 - .L_1325)
	.align		4
.L_1325:
        /*8078*/ 	.word	index@(.nv.constant0._ZN7cutlass13device_kernelIN5flash11enable_sm90INS1_16FlashAttnFwdSm90INS1_25CollectiveMainloopFwdSm90ILi2EN4cute5tupleIJNS5_1CILi1EEES8_S8_EEENS6_IJNS7_ILi128EEENS7_ILi96EEENS7_ILi64EEEEEELi256ENS_6half_tEfNS_4arch4Sm90ELb0ELb1ELb1ELb0ELb1ELb0ELb1ELb1ELb0ELb1ELb1ELb0EEENS1_21CollectiveEpilogueFwdINS6_IJSA_NS7_ILi256EEESB_EEES9_SE_SG_Li256ELb0ELb1ELb1ELb0EEENS1_19SingleTileSchedulerILb0ELb1ELb1ELi128EEEEEEEEEvNT_6ParamsE)
        /*807c*/ 	.short	0x0210
        /*807e*/ 	.short	0x0b70


	//----- nvinfo : EIATTR_SW_WAR
	.align		4
.L_1326:
        /*8080*/ 	.byte	0x04, 0x36
        /*8082*/ 	.short	(.L_1328 - .L_1327)
.L_1327:
        /*8084*/ 	.word	0x00000008
.L_1328:


//--------------------- .nv.info._ZN7cutlass13device_kernelIN5flash11enable_sm90INS1_16FlashAttnFwdSm90INS1_25CollectiveMainloopFwdSm90ILi2EN4cute5tupleIJNS5_1CILi1EEES8_S8_EEENS6_IJNS7_ILi128EEENS7_ILi96EEENS7_ILi64EEEEEELi256ENS_6half_tEfNS_4arch4Sm90ELb0ELb1ELb1ELb1ELb1ELb0ELb0ELb1ELb0ELb1ELb1ELb0EEENS1_21CollectiveEpilogueFwdINS6_IJSA_NS7_ILi256EEESB_EEES9_SE_SG_Li256ELb1ELb1ELb1ELb0EEENS1_36VarlenDynamicPersistentTileSchedulerILi128ELi96ELi256ELi128ELb1ELb1ELb1ELb1ELb0ELb1EEEEEEEEEvNT_6ParamsE --------------------------
	.section	.nv.info._ZN7cutlass13device_kernelIN5flash11enable_sm90INS1_16FlashAttnFwdSm90INS1_25CollectiveMainloopFwdSm90ILi2EN4cute5tupleIJNS5_1CILi1EEES8_S8_EEENS6_IJNS7_ILi128EEENS7_ILi96EEENS7_ILi64EEEEEELi256ENS_6half_tEfNS_4arch4Sm90ELb0ELb1ELb1ELb1ELb1ELb0ELb0ELb1ELb0ELb1ELb1ELb0EEENS1_21CollectiveEpilogueFwdINS6_IJSA_NS7_ILi256EEESB_EEES9_SE_SG_Li256ELb1ELb1ELb1ELb0EEENS1_36VarlenDynamicPersistentTileSchedulerILi128ELi96ELi256ELi128ELb1ELb1ELb1ELb1ELb0ELb1EEEEEEEEEvNT_6ParamsE,"",@"SHT_CUDA_INFO"
	.sectionflags	@""
	.align	4


	//----- nvinfo : EIATTR_CUDA_API_VERSION
	.align		4
        /*0000*/ 	.byte	0x04, 0x37
        /*0002*/ 	.short	(.L_1330 - .L_1329)
.L_1329:
        /*0004*/ 	.word	0x00000082


	//----- nvinfo : EIATTR_KPARAM_INFO
	.align		4
.L_1330:
        /*0008*/ 	.byte	0x04, 0x17
        /*000a*/ 	.short	(.L_1332 - .L_1331)
.L_1331:
        /*000c*/ 	.word	0x00000000
        /*0010*/ 	.short	0x0000
        /*0012*/ 	.short	0x0070
        /*0014*/ 	.byte	0x00, 0xf0, 0x01, 0x2a


	//----- nvinfo : EIATTR_SPARSE_MMA_MASK
	.align		4
.L_1332:
        /*0018*/ 	.byte	0x03, 0x50
        /*001a*/ 	.short	0x0000


	//----- nvinfo : EIATTR_MAXREG_COUNT
	.align		4
        /*001c*/ 	.byte	0x03, 0x1b
        /*001e*/ 	.short	0x00a8


	//----- nvinfo : EIATTR_NUM_BARRIERS
	.align		4
        /*0020*/ 	.byte	0x02, 0x4c
        /*0022*/ 	.byte	0x10
	.zero		1


	//----- nvinfo : EIATTR_EXTERNS
	.align		4
        /*0024*/ 	.byte	0x04, 0x0f
        /*0026*/ 	.short	(.L_1334 - .L_1333)


	//   ....[0]....
	.align		4
.L_1333:
        /*0028*/ 	.word	index@(__assertfail)


	//----- nvinfo : EIATTR_ANNOTATIONS
	.align		4
.L_1334:
        /*002c*/ 	.byte	0x04, 0x55
        /*002e*/ 	.short	(.L_1336 - .L_1335)


	//   ....[0]....
.L_1335:
        /* <DEDUP_REMOVED lines=32> */


	//----- nvinfo : EIATTR_MERCURY_ISA_VERSION
	.align		4
.L_1336:
        /*0218*/ 	.byte	0x03, 0x5f
        /*021a*/ 	.short	0x0101


	//----- nvinfo : EIATTR_UNUSED_LOAD_BYTE_OFFSET
	.align		4
        /*021c*/ 	.byte	0x04, 0x44
        /*021e*/ 	.short	(.L_1338 - .L_1337)


	//   ....[0]....
.L_1337:
        /*0220*/ 	.word	0x00000a30
        /*0224*/ 	.word	0x0000fff0


	//   ....[1]....
        /*0228*/ 	.word	0x00017a00
        /*022c*/ 	.word	0x0000fff0


	//----- nvinfo : EIATTR_INT_WARP_WIDE_INSTR_OFFSETS
	.align		4
.L_1338:
        /*0230*/ 	.byte	0x04, 0x31
        /*0232*/ 	.short	(.L_1340 - .L_1339)


	//   ....[0]....
.L_1339:
        /*0234*/ 	.word	0x000000c0


	//   ....[1]....
        /*0238*/ 	.word	0x000000d0


	//   ....[2]....
        /*023c*/ 	.word	0x00000170


	//   ....[3]....
        /*0240*/ 	.word	0x0001e130


	//   ....[4]....
        /*0244*/ 	.word	0x0001e1c0


	//   ....[5]....
        /*0248*/ 	.word	0x000213a0


	//   ....[6]....
        /*024c*/ 	.word	0x00021430


	//----- nvinfo : EIATTR_COOP_GROUP_MASK_REGIDS
	.align		4
.L_1340:
        /*0250*/ 	.byte	0x04, 0x29
        /*0252*/ 	.short	(.L_1342 - .L_1341)


	//   ....[0]....
.L_1341:
        /*0254*/ 	.word	0xffffffff


	//   ....[1]....
        /*0258*/ 	.word	0xffffffff


	//   ....[2]....
        /*025c*/ 	.word	0xffffffff


	//   ....[3]....
        /*0260*/ 	.word	0xffffffff


	//   ....[4]....
        /*0264*/ 	.word	0xffffffff


	//   ....[5]....
        /*0268*/ 	.word	0xffffffff


	//   ....[6]....
        /*026c*/ 	.word	0xffffffff


	//   ....[7]....
        /*0270*/ 	.word	0xffffffff


	//   ....[8]....
        /*0274*/ 	.word	0xffffffff


	//   ....[9]....
        /*0278*/ 	.word	0xffffffff


	//   ....[10]....
        /*027c*/ 	.word	0xffffffff


	//   ....[11]....
        /*0280*/ 	.word	0xffffffff


	//   ....[12]....
        /*0284*/ 	.word	0xffffffff


	//   ....[13]....
        /*0288*/ 	.word	0xffffffff


	//   ....[14]....
        /*028c*/ 	.word	0xffffffff


	//   ....[15]....
        /*0290*/ 	.word	0xffffffff


	//   ....[16]....
        /*0294*/ 	.word	0xffffffff


	//   ....[17]....
        /*0298*/ 	.word	0xffffffff


	//   ....[18]....
        /*029c*/ 	.word	0xffffffff


	//   ....[19]....
        /*02a0*/ 	.word	0xffffffff


	//   ....[20]....
        /*02a4*/ 	.word	0xffffffff


	//   ....[21]....
        /*02a8*/ 	.word	0xffffffff


	//   ....[22]....
        /*02ac*/ 	.word	0xffffffff


	//   ....[23]....
        /*02b0*/ 	.word	0xffffffff


	//   ....[24]....
        /*02b4*/ 	.word	0xffffffff


	//   ....[25]....
        /*02b8*/ 	.word	0xffffffff


	//   ....[26]....
        /*02bc*/ 	.word	0xffffffff


	//   ....[27]....
        /*02c0*/ 	.word	0xffffffff


	//   ....[28]....
        /*02c4*/ 	.word	0xffffffff


	//   ....[29]....
        /*02c8*/ 	.word	0xffffffff


	//   ....[30]....
        /*02cc*/ 	.word	0xffffffff


	//   ....[31]....
        /*02d0*/ 	.word	0xffffffff


	//   ....[32]....
        /*02d4*/ 	.word	0xffffffff


	//   ....[33]....
        /*02d8*/ 	.word	0xffffffff


	//   ....[34]....
        /*02dc*/ 	.word	0xffffffff


	//   ....[35]....
        /*02e0*/ 	.word	0xffffffff


	//   ....[36]....
        /*02e4*/ 	.word	0xffffffff


	//   ....[37]....
        /*02e8*/ 	.word	0xffffffff


	//   ....[38]....
        /*02ec*/ 	.word	0xffffffff


	//   ....[39]....
        /*02f0*/ 	.word	0xffffffff


	//   ....[40]....
        /*02f4*/ 	.word	0xffffffff


	//   ....[41]....
        /*02f8*/ 	.word	0xffffffff


	//   ....[42]....
        /*02fc*/ 	.word	0xffffffff


	//   ....[43]....
        /*0300*/ 	.word	0xffffffff


	//   ....[44]....
        /*0304*/ 	.word	0xffffffff


	//   ....[45]....
        /*0308*/ 	.word	0xffffffff


	//   ....[46]....
        /*030c*/ 	.word	0xffffffff


	//   ....[47]....
        /*0310*/ 	.word	0xffffffff


	//   ....[48]....
        /*0314*/ 	.word	0xffffffff


	//   ....[49]....
        /*0318*/ 	.word	0xffffffff


	//   ....[50]....
        /*031c*/ 	.word	0xffffffff


	//   ....[51]....
        /*0320*/ 	.word	0xffffffff


	//   ....[52]....
        /*0324*/ 	.word	0xffffffff


	//   ....[53]....
        /*0328*/ 	.word	0xffffffff


	//   ....[54]....
        /*032c*/ 	.word	0xffffffff


	//   ....[55]....
        /*0330*/ 	.word	0xffffffff


	//   ....[56]....
        /*0334*/ 	.word	0xffffffff


	//   ....[57]....
        /*0338*/ 	.word	0xffffffff


	//   ....[58]....
        /*033c*/ 	.word	0xffffffff


	//   ....[59]....
        /*0340*/ 	.word	0xffffffff


	//   ....[60]....
        /*0344*/ 	.word	0xffffffff


	//   ....[61]....
        /*0348*/ 	.word	0xffffffff


	//   ....[62]....
        /*034c*/ 	.word	0xffffffff


	//   ....[63]....
        /*0350*/ 	.word	0xffffffff


	//   ....[64]....
        /*0354*/ 	.word	0xffffffff


	//   ....[65]....
        /*0358*/ 	.word	0xffffffff


	//   ....[66]....
        /*035c*/ 	.word	0xffffffff


	//   ....[67]....
        /*0360*/ 	.word	0xffffffff


	//   ....[68]....
        /*0364*/ 	.word	0xffffffff


	//   ....[69]....
        /*0368*/ 	.word	0xffffffff


	//   ....[70]....
        /*036c*/ 	.word	0xffffffff


	//   ....[71]....
        /*0370*/ 	.word	0xffffffff


	//   ....[72]....
        /*0374*/ 	.word	0xffffffff


	//   ....[73]....
        /*0378*/ 	.word	0xffffffff


	//   ....[74]....
        /*037c*/ 	.word	0xffffffff


	//   ....[75]....
        /*0380*/ 	.word	0xffffffff


	//   ....[76]....
        /*0384*/ 	.word	0xffffffff


	//   ....[77]....
        /*0388*/ 	.word	0xffffffff


	//   ....[78]....
        /*038c*/ 	.word	0xffffffff


	//   ....[79]....
        /*0390*/ 	.word	0xffffffff


	//   ....[80]....
        /*0394*/ 	.word	0xffffffff


	//   ....[81]....
        /*0398*/ 	.word	0xffffffff


	//   ....[82]....
        /*039c*/ 	.word	0xffffffff


	//   ....[83]....
        /*03a0*/ 	.word	0xffffffff


	//   ....[84]....
        /*03a4*/ 	.word	0xffffffff


	//   ....[85]....
        /*03a8*/ 	.word	0xffffffff


	//   ....[86]....
        /*03ac*/ 	.word	0xffffffff


	//   ....[87]....
        /*03b0*/ 	.word	0xffffffff


	//   ....[88]....
        /*03b4*/ 	.word	0xffffffff


	//   ....[89]....
        /*03b8*/ 	.word	0xffffffff


	//   ....[90]....
        /*03bc*/ 	.word	0xffffffff


	//   ....[91]....
        /*03c0*/ 	.word	0xffffffff


	//   ....[92]....
        /*03c4*/ 	.word	0xffffffff


	//   ....[93]....
        /*03c8*/ 	.word	0xffffffff


	//   ....[94]....
        /*03cc*/ 	.word	0xffffffff


	//   ....[95]....
        /*03d0*/ 	.word	0xffffffff


	//   ....[96]....
        /*03d4*/ 	.word	0xffffffff


	//   ....[97]....
        /*03d8*/ 	.word	0xffffffff


	//   ....[98]....
        /*03dc*/ 	.word	0xffffffff


	//   ....[99]....
        /*03e0*/ 	.word	0xffffffff


	//   ....[100]....
        /*03e4*/ 	.word	0xffffffff


	//   ....[101]....
        /*03e8*/ 	.word	0xffffffff


	//   ....[102]....
        /*03ec*/ 	.word	0xffffffff


	//   ....[103]....
        /*03f0*/ 	.word	0xffffffff


	//   ....[104]....
        /*03f4*/ 	.word	0xffffffff


	//   ....[105]....
        /*03f8*/ 	.word	0xffffffff


	//   ....[106]....
        /*03fc*/ 	.word	0xffffffff


	//   ....[107]....
        /*0400*/ 	.word	0xffffffff


	//   ....[108]....
        /*0404*/ 	.word	0xffffffff


	//   ....[109]....
        /*0408*/ 	.word	0xffffffff


	//   ....[110]....
        /*040c*/ 	.word	0xffffffff


	//   ....[111]....
        /*0410*/ 	.word	0xffffffff


	//   ....[112]....
        /*0414*/ 	.word	0xffffffff


	//   ....[113]....
        /*0418*/ 	.word	0xffffffff


	//   ....[114]....
        /*041c*/ 	.word	0xffffffff


	//   ....[115]....
        /*0420*/ 	.word	0xffffffff


	//   ....[116]....
        /*0424*/ 	.word	0xffffffff


	//   ....[117]....
        /*0428*/ 	.word	0xffffffff


	//   ....[118]....
        /*042c*/ 	.word	0xffffffff


	//   ....[119]....
        /*0430*/ 	.word	0xffffffff


	//   ....[120]....
        /*0434*/ 	.word	0xffffffff


	//   ....[121]....
        /*0438*/ 	.word	0xffffffff


	//   ....[122]....
        /*043c*/ 	.word	0xffffffff


	//   ....[123]....
        /*0440*/ 	.word	0xffffffff


	//   ....[124]....
        /*0444*/ 	.word	0xffffffff


	//   ....[125]....
        /*0448*/ 	.word	0xffffffff


	//   ....[126]....
        /*044c*/ 	.word	0xffffffff


	//   ....[127]....
        /*0450*/ 	.word	0xffffffff


	//   ....[128]....
        /*0454*/ 	.word	0xffffffff


	//   ....[129]....
        /*0458*/ 	.word	0xffffffff


	//   ....[130]....
        /*045c*/ 	.word	0xffffffff


	//   ....[131]....
        /*0460*/ 	.word	0xffffffff


	//   ....[132]....
        /*0464*/ 	.word	0xffffffff


	//   ....[133]....
        /*0468*/ 	.word	0xffffffff


	//   ....[134]....
        /*046c*/ 	.word	0xffffffff


	//   ....[135]....
        /*0470*/ 	.word	0xffffffff


	//   ....[136]....
        /*0474*/ 	.word	0xffffffff


	//   ....[137]....
        /*0478*/ 	.word	0xffffffff


	//   ....[138]....
        /*047c*/ 	.word	0xffffffff


	//   ....[139]....
        /*0480*/ 	.word	0xffffffff


	//   ....[140]....
        /*0484*/ 	.word	0xffffffff


	//   ....[141]....
        /*0488*/ 	.word	0xffffffff


	//   ....[142]....
        /*048c*/ 	.word	0xffffffff


	//   ....[143]....
        /*0490*/ 	.word	0xffffffff


	//   ....[144]....
        /*0494*/ 	.word	0xffffffff


	//   ....[145]....
        /*0498*/ 	.word	0xffffffff


	//   ....[146]....
        /*049c*/ 	.word	0xffffffff


	//   ....[147]....
        /*04a0*/ 	.word	0xffffffff


	//   ....[148]....
        /*04a4*/ 	.word	0xffffffff


	//   ....[149]....
        /*04a8*/ 	.word	0xffffffff


	//   ....[150]....
        /*04ac*/ 	.word	0xffffffff


	//   ....[151]....
        /*04b0*/ 	.word	0x0500000f


	//   ....[152]....
        /*04b4*/ 	.word	0x0500000f


	//   ....[153]....
        /*04b8*/ 	.word	0x0500000f


	//   ....[154]....
        /*04bc*/ 	.word	0x0500000f


	//   ....[155]....
        /*04c0*/ 	.word	0x0500000f


	//   ....[156]....
        /*04c4*/ 	.word	0x0500000f


	//   ....[157]....
        /*04c8*/ 	.word	0x0500000f


	//   ....[158]....
        /*04cc*/ 	.word	0x0500000f


	//   ....[159]....
        /*04d0*/ 	.word	0x0500000f


	//   ....[160]....
        /*04d4*/ 	.word	0x0500000f


	//   ....[161]....
        /*04d8*/ 	.word	0x0500000f


	//   ....[162]....
        /*04dc*/ 	.word	0x0500000f


	//   ....[163]....
        /*04e0*/ 	.word	0x0500000f


	//   ....[164]....
        /*04e4*/ 	.word	0x0500000f


	//   ....[165]....
        /*04e8*/ 	.word	0x0500000f


	//   ....[166]....
        /*04ec*/ 	.word	0x0500000f


	//   ....[167]....
        /*04f0*/ 	.word	0x0500000f


	//   ....[168]....
        /*04f4*/ 	.word	0x0500000f


	//   ....[169]....
        /*04f8*/ 	.word	0x0500000f


	//   ....[170]....
        /*04fc*/ 	.word	0x0500000f


	//   ....[171]....
        /*0500*/ 	.word	0x0500000f


	//   ....[172]....
        /*0504*/ 	.word	0x0500000f


	//   ....[173]....
        /*0508*/ 	.word	0x0500000f


	//   ....[174]....
        /*050c*/ 	.word	0x0500000f


	//   ....[175]....
        /*0510*/ 	.word	0x0500000f


	//   ....[176]....
        /*0514*/ 	.word	0x0500000f


	//   ....[177]....
        /*0518*/ 	.word	0x0500000f


	//   ....[178]....
        /*051c*/ 	.word	0x0500000f


	//   ....[179]....
        /*0520*/ 	.word	0x0500000f


	//   ....[180]....
        /*0524*/ 	.word	0x0500000f


	//   ....[181]....
        /*0528*/ 	.word	0x0500000f


	//   ....[182]....
        /*052c*/ 	.word	0x0500000f


	//   ....[183]....
        /*0530*/ 	.word	0x0500000f


	//   ....[184]....
        /*0534*/ 	.word	0x0500000f


	//   ....[185]....
        /*0538*/ 	.word	0x0500000f


	//   ....[186]....
        /*053c*/ 	.word	0x0500000f


	//   ....[187]....
        /*0540*/ 	.word	0x0500000f


	//   ....[188]....
        /*0544*/ 	.word	0x0500000f


	//   ....[189]....
        /*0548*/ 	.word	0x0500000f


	//   ....[190]....
        /*054c*/ 	.word	0x0500000f


	//   ....[191]....
        /*0550*/ 	.word	0x0500000f


	//   ....[192]....
        /*0554*/ 	.word	0x0500000f


	//   ....[193]....
        /*0558*/ 	.word	0x0500000f


	//   ....[194]....
        /*055c*/ 	.word	0x0500000f


	//   ....[195]....
        /*0560*/ 	.word	0x0500000f


	//   ....[196]....
        /*0564*/ 	.word	0x0500000f


	//   ....[197]....
        /*0568*/ 	.word	0x0500000f


	//   ....[198]....
        /*056c*/ 	.word	0x0500000f


	//   ....[199]....
        /*0570*/ 	.word	0x0500000f


	//   ....[200]....
        /*0574*/ 	.word	0x0500000f


	//   ....[201]....
        /*0578*/ 	.word	0x0500000f


	//   ....[202]....
        /*057c*/ 	.word	0x0500000f


	//   ....[203]....
        /*0580*/ 	.word	0x0500000f


	//   ....[204]....
        /*0584*/ 	.word	0x0500000f


	//   ....[205]....
        /*0588*/ 	.word	0x0500000f


	//   ....[206]....
        /*058c*/ 	.word	0x0500000f


	//   ....[207]....
        /*0590*/ 	.word	0x0500000f


	//   ....[208]....
        /*0594*/ 	.word	0x0500000f


	//   ....[209]....
        /*0598*/ 	.word	0x0500000f


	//   ....[210]....
        /*059c*/ 	.word	0x0500000f


	//   ....[211]....
        /*05a0*/ 	.word	0x0500000f


	//   ....[212]....
        /*05a4*/ 	.word	0x0500000f


	//   ....[213]....
        /*05a8*/ 	.word	0x0500000f


	//   ....[214]....
        /*05ac*/ 	.word	0x0500000f


	//   ....[215]....
        /*05b0*/ 	.word	0x0500000f


	//   ....[216]....
        /*05b4*/ 	.word	0x0500000f


	//   ....[217]....
        /*05b8*/ 	.word	0x0500000f


	//   ....[218]....
        /*05bc*/ 	.word	0x0500000f


	//   ....[219]....
        /*05c0*/ 	.word	0x0500000f


	//   ....[220]....
        /*05c4*/ 	.word	0x0500000f


	//   ....[221]....
        /*05c8*/ 	.word	0x0500000f


	//   ....[222]....
        /*05cc*/ 	.word	0x0500000f


	//   ....[223]....
        /*05d0*/ 	.word	0x0500000f


	//   ....[224]....
        /*05d4*/ 	.word	0x0500000f


	//   ....[225]....
        /*05d8*/ 	.word	0x0500000f


	//   ....[226]....
        /*05dc*/ 	.word	0x0500000f


	//   ....[227]....
        /*05e0*/ 	.word	0x0500000f


	//   ....[228]....
        /*05e4*/ 	.word	0x0500000f


	//   ....[229]....
        /*05e8*/ 	.word	0x0500000f


	//   ....[230]....
        /*05ec*/ 	.word	0x0500000f


	//   ....[231]....
        /*05f0*/ 	.word	0x0500000f


	//   ....[232]....
        /*05f4*/ 	.word	0x0500000f


	//   ....[233]....
        /*05f8*/ 	.word	0x0500000f


	//   ....[234]....
        /*05fc*/ 	.word	0x0500000f


	//   ....[235]....
        /*0600*/ 	.word	0xffffffff


	//   ....[236]....
        /*0604*/ 	.word	0xffffffff


	//   ....[237]....
        /*0608*/ 	.word	0xffffffff


	//   ....[238]....
        /*060c*/ 	.word	0xffffffff


	//   ....[239]....
        /*0610*/ 	.word	0xffffffff


	//   ....[240]....
        /*0614*/ 	.word	0xffffffff


	//----- nvinfo : EIATTR_COOP_GROUP_INSTR_OFFSETS
	.align		4
.L_1342:
        /*0618*/ 	.byte	0x04, 0x28
        /*061a*/ 	.short	(.L_1344 - .L_1343)


	//   ....[0]....
.L_1343:
        /*061c*/ 	.word	0x00000080


	//   ....[1]....
        /*0620*/ 	.word	0x00000090


	//   ....[2]....
        /*0624*/ 	.word	0x000002d0


	//   ....[3]....
        /*0628*/ 	.word	0x00000430


	//   ....[4]....
        /*062c*/ 	.word	0x00000550


	//   ....[5]....
        /*0630*/ 	.word	0x000006b0


	//   ....[6]....
        /*0634*/ 	.word	0x000026f0


	//   ....[7]....
        /*0638*/ 	.word	0x00003940


	//   ....[8]....
        /*063c*/ 	.word	0x00003f30


	//   ....[9]....
        /*0640*/ 	.word	0x00004f80


	//   ....[10]....
        /*0644*/ 	.word	0x00005010


	//   ....[11]....
        /*0648*/ 	.word	0x00005120


	//   ....[12]....
        /*064c*/ 	.word	0x00005140


	//   ....[13]....
        /*0650*/ 	.word	0x0000a280


	//   ....[14]....
        /*0654*/ 	.word	0x0000a350


	//   ....[15]....
        /*0658*/ 	.word	0x0000a630


	//   ....[16]....
        /*065c*/ 	.word	0x0000a650


	//   ....[17]....
        /*0660*/ 	.word	0x0000fd60


	//   ....[18]....
        /*0664*/ 	.word	0x00010470


	//   ....[19]....
        /*0668*/ 	.word	0x000115b0


	//   ....[20]....
        /*066c*/ 	.word	0x000116f0


	//   ....[21]....
        /*0670*/ 	.word	0x00011770


	//   ....[22]....
        /*0674*/ 	.word	0x000117b0


	//   ....[23]....
        /*0678*/ 	.word	0x00016a40


	//   ....[24]....
        /*067c*/ 	.word	0x00016a60


	//   ....[25]....
        /*0680*/ 	.word	0x00016ab0


	//   ....[26]....
        /*0684*/ 	.word	0x00016ae0


	//   ....[27]....
        /*0688*/ 	.word	0x00018d50


	//   ....[28]....
        /*068c*/ 	.word	0x00018d70


	//   ....[29]....
        /*0690*/ 	.word	0x00018dc0


	//   ....[30]....
        /*0694*/ 	.word	0x00018dd0


	//   ....[31]....
        /*0698*/ 	.word	0x00019780


	//   ....[32]....
        /*069c*/ 	.word	0x000197b0


	//   ....[33]....
        /*06a0*/ 	.word	0x000198f0


	//   ....[34]....
        /*06a4*/ 	.word	0x00019910


	//   ....[35]....
        /*06a8*/ 	.word	0x00019a50


	//   ....[36]....
        /*06ac*/ 	.word	0x00019a70


	//   ....[37]....
        /*06b0*/ 	.word	0x00019bc0


	//   ....[38]....
        /*06b4*/ 	.word	0x00019be0


	//   ....[39]....
        /*06b8*/ 	.word	0x0001a100


	//   ....[40]....
        /*06bc*/ 	.word	0x0001a130


	//   ....[41]....
        /*06c0*/ 	.word	0x0001ab60


	//   ....[42]....
        /*06c4*/ 	.word	0x0001ab70


	//   ....[43]....
        /*06c8*/ 	.word	0x0001bec0


	//   ....[44]....
        /*06cc*/ 	.word	0x0001bee0


	//   ....[45]....
        /*06d0*/ 	.word	0x0001c020


	//   ....[46]....
        /*06d4*/ 	.word	0x0001c040


	//   ....[47]....
        /*06d8*/ 	.word	0x0001c180


	//   ....[48]....
        /*06dc*/ 	.word	0x0001c1a0


	//   ....[49]....
        /*06e0*/ 	.word	0x0001c2f0


	//   ....[50]....
        /*06e4*/ 	.word	0x0001c310


	//   ....[51]....
        /*06e8*/ 	.word	0x0001c4e0


	//   ....[52]....
        /*06ec*/ 	.word	0x0001c6f0


	//   ....[53]....
        /*06f0*/ 	.word	0x0001c720


	//   ....[54]....
        /*06f4*/ 	.word	0x0001c750


	//   ....[55]....
        /*06f8*/ 	.word	0x0001c780


	//   ....[56]....
        /*06fc*/ 	.word	0x0001c7b0


	//   ....[57]....
        /*0700*/ 	.word	0x0001c7e0


	//   ....[58]....
        /*0704*/ 	.word	0x0001c950


	//   ....[59]....
        /*0708*/ 	.word	0x0001c980


	//   ....[60]....
        /*070c*/ 	.word	0x0001c9b0


	//   ....[61]....
        /*0710*/ 	.word	0x0001c9e0


	//   ....[62]....
        /*0714*/ 	.word	0x0001ca10


	//   ....[63]....
        /*0718*/ 	.word	0x0001ca40


	//   ....[64]....
        /*071c*/ 	.word	0x0001cad0


	//   ....[65]....
        /*0720*/ 	.word	0x0001cb00


	//   ....[66]....
        /*0724*/ 	.word	0x0001cb10


	//   ....[67]....
        /*0728*/ 	.word	0x0001cb50


	//   ....[68]....
        /*072c*/ 	.word	0x0001ecf0


	//   ....[69]....
        /*0730*/ 	.word	0x0001ed10


	//   ....[70]....
        /*0734*/ 	.word	0x0001eda0


	//   ....[71]....
        /*0738*/ 	.word	0x0001edc0


	//   ....[72]....
        /*073c*/ 	.word	0x0001ee40


	//   ....[73]....
        /*0740*/ 	.word	0x0001ee60


	//   ....[74]....
        /*0744*/ 	.word	0x0001eee0


	//   ....[75]....
        /*0748*/ 	.word	0x0001ef00


	//   ....[76]....
        /*074c*/ 	.word	0x0001ef80


	//   ....[77]....
        /*0750*/ 	.word	0x0001efa0


	//   ....[78]....
        /*0754*/ 	.word	0x0001efb0


	//   ....[79]....
        /*0758*/ 	.word	0x0001efc0


	//   ....[80]....
        /*075c*/ 	.word	0x0001f6a0


	//   ....[81]....
        /*0760*/ 	.word	0x0001f6d0


	//   ....[82]....
        /*0764*/ 	.word	0x0001f700


	//   ....[83]....
        /*0768*/ 	.word	0x0001f790


	//   ....[84]....
        /*076c*/ 	.word	0x0001f7a0


	//   ....[85]....
        /*0770*/ 	.word	0x0001f830


	//   ....[86]....
        /*0774*/ 	.word	0x0001f840


	//   ....[87]....
        /*0778*/ 	.word	0x0001f8d0


	//   ....[88]....
        /*077c*/ 	.word	0x0001f8e0


	//   ....[89]....
        /*0780*/ 	.word	0x0001f970


	//   ....[90]....
        /*0784*/ 	.word	0x0001f980


	//   ....[91]....
        /*0788*/ 	.word	0x0001fa10


	//   ....[92]....
        /*078c*/ 	.word	0x0001fa20


	//   ....[93]....
        /*0790*/ 	.word	0x0001faa0


	//   ....[94]....
        /*0794*/ 	.word	0x0001fab0


	//   ....[95]....
        /*0798*/ 	.word	0x0001fac0


	//   ....[96]....
        /*079c*/ 	.word	0x0001ffa0


	//   ....[97]....
        /*07a0*/ 	.word	0x0001ffc0


	//   ....[98]....
        /*07a4*/ 	.word	0x00020010


	//   ....[99]....
        /*07a8*/ 	.word	0x000200c0


	//   ....[100]....
        /*07ac*/ 	.word	0x000200e0


	//   ....[101]....
        /*07b0*/ 	.word	0x00020190


	//   ....[102]....
        /*07b4*/ 	.word	0x000201a0


	//   ....[103]....
        /*07b8*/ 	.word	0x000201d0


	//   ....[104]....
        /*07bc*/ 	.word	0x00020260


	//   ....[105]....
        /*07c0*/ 	.word	0x00020300


	//   ....[106]....
        /*07c4*/ 	.word	0x00020320


	//   ....[107]....
        /*07c8*/ 	.word	0x00020330


	//   ....[108]....
        /*07cc*/ 	.word	0x00020a20


	//   ....[109]....
        /*07d0*/ 	.word	0x00020a40


	//   ....[110]....
        /*07d4*/ 	.word	0x00020a50


	//   ....[111]....
        /*07d8*/ 	.word	0x00020a90


	//   ....[112]....
        /*07dc*/ 	.word	0x00020aa0


	//   ....[113]....
        /*07e0*/ 	.word	0x00020ae0


	//   ....[114]....
        /*07e4*/ 	.word	0x00020af0


	//   ....[115]....
        /*07e8*/ 	.word	0x00020b30


	//   ....[116]....
        /*07ec*/ 	.word	0x00020b40


	//   ....[117]....
        /*07f0*/ 	.word	0x00020b80


	//   ....[118]....
        /*07f4*/ 	.word	0x00020b90


	//   ....[119]....
        /*07f8*/ 	.word	0x00020ba0


	//   ....[120]....
        /*07fc*/ 	.word	0x00020ee0


	//   ....[121]....
        /*0800*/ 	.word	0x00020f00


	//   ....[122]....
        /*0804*/ 	.word	0x00020f10


	//   ....[123]....
        /*0808*/ 	.word	0x00020f20


	//   ....[124]....
        /*080c*/ 	.word	0x00020f30


	//   ....[125]....
        /*0810*/ 	.word	0x00020f50


	//   ....[126]....
        /*0814*/ 	.word	0x00020fc0


	//   ....[127]....
        /*0818*/ 	.word	0x00020ff0


	//   ....[128]....
        /*081c*/ 	.word	0x00021000


	//   ....[129]....
        /*0820*/ 	.word	0x00021070


	//   ....[130]....
        /*0824*/ 	.word	0x00021080


	//   ....[131]....
        /*0828*/ 	.word	0x00021180


	//   ....[132]....
        /*082c*/ 	.word	0x00021660


	//   ....[133]....
        /*0830*/ 	.word	0x00021690


	//   ....[134]....
        /*0834*/ 	.word	0x000216f0


	//   ....[135]....
        /*0838*/ 	.word	0x00021720


	//   ....[136]....
        /*083c*/ 	.word	0x00021750


	//   ....[137]....
        /*0840*/ 	.word	0x00021780


	//   ....[138]....
        /*0844*/ 	.word	0x000217b0


	//   ....[139]....
        /*0848*/ 	.word	0x000217e0


	//   ....[140]....
        /*084c*/ 	.word	0x00021980


	//   ....[141]....
        /*0850*/ 	.word	0x000219b0


	//   ....[142]....
        /*0854*/ 	.word	0x000219e0


	//   ....[143]....
        /*0858*/ 	.word	0x00021a10


	//   ....[144]....
        /*085c*/ 	.word	0x00021a40


	//   ....[145]....
        /*0860*/ 	.word	0x00021a70


	//   ....[146]....
        /*0864*/ 	.word	0x00021b30


	//   ....[147]....
        /*0868*/ 	.word	0x00021b50


	//   ....[148]....
        /*086c*/ 	.word	0x00021b70


	//   ....[149]....
        /*0870*/ 	.word	0x00021bd0


	//   ....[150]....
        /*0874*/ 	.word	0x000225f0


	//   ....[151]....
        /*0878*/ 	.word	0x00022b40


	//   ....[152]....
        /*087c*/ 	.word	0x00022c30


	//   ....[153]....
        /*0880*/ 	.word	0x00022cd0


	//   ....[154]....
        /*0884*/ 	.word	0x00022d30


	//   ....[155]....
        /*0888*/ 	.word	0x00022e20


	//   ....[156]....
        /*088c*/ 	.word	0x00022e90


	//   ....[157]....
        /*0890*/ 	.word	0x00022f80


	//   ....[158]....
        /*0894*/ 	.word	0x00022ff0


	//   ....[159]....
        /*0898*/ 	.word	0x000230e0


	//   ....[160]....
        /*089c*/ 	.word	0x00023150


	//   ....[161]....
        /*08a0*/ 	.word	0x00023240


	//   ....[162]....
        /*08a4*/ 	.word	0x000232b0


	//   ....[163]....
        /*08a8*/ 	.word	0x00023350


	//   ....[164]....
        /*08ac*/ 	.word	0x00023440


	//   ....[165]....
        /*08b0*/ 	.word	0x000234b0


	//   ....[166]....
        /*08b4*/ 	.word	0x00023510


	//   ....[167]....
        /*08b8*/ 	.word	0x00023600


	//   ....[168]....
        /*08bc*/ 	.word	0x00023660


	//   ....[169]....
        /*08c0*/ 	.word	0x00023760


	//   ....[170]....
        /*08c4*/ 	.word	0x000237c0


	//   ....[171]....
        /*08c8*/ 	.word	0x000238c0


	//   ....[172]....
        /*08cc*/ 	.word	0x00023920


	//   ....[173]....
        /*08d0*/ 	.word	0x00023a20


	//   ....[174]....
        /*08d4*/ 	.word	0x00023a80


	//   ....[175]....
        /*08d8*/ 	.word	0x00023b80


	//   ....[176]....
        /*08dc*/ 	.word	0x00023be0


	//   ....[177]....
        /*08e0*/ 	.word	0x00023ce0


	//   ....[178]....
        /*08e4*/ 	.word	0x00023d40


	//   ....[179]....
        /*08e8*/ 	.word	0x00023e20


	//   ....[180]....
        /*08ec*/ 	.word	0x00023f50


	//   ....[181]....
        /*08f0*/ 	.word	0x00024030


	//   ....[182]....
        /*08f4*/ 	.word	0x000240c0


	//   ....[183]....
        /*08f8*/ 	.word	0x000241d0


	//   ....[184]....
        /*08fc*/ 	.word	0x00024230


	//   ....[185]....
        /*0900*/ 	.word	0x00024340


	//   ....[186]....
        /*0904*/ 	.word	0x000243a0


	//   ....[187]....
        /*0908*/ 	.word	0x000244b0


	//   ....[188]....
        /*090c*/ 	.word	0x00024510


	//   ....[189]....
        /*0910*/ 	.word	0x00024620


	//   ....[190]....
        /*0914*/ 	.word	0x00024680


	//   ....[191]....
        /*0918*/ 	.word	0x00024740


	//   ....[192]....
        /*091c*/ 	.word	0x000248a0


	//   ....[193]....
        /*0920*/ 	.word	0x00024940


	//   ....[194]....
        /*0924*/ 	.word	0x000249a0


	//   ....[195]....
        /*0928*/ 	.word	0x00024a50


	//   ....[196]....
        /*092c*/ 	.word	0x00024ab0


	//   ....[197]....
        /*0930*/ 	.word	0x00024b60


	//   ....[198]....
        /*0934*/ 	.word	0x00024bc0


	//   ....[199]....
        /*0938*/ 	.word	0x00024c70


	//   ....[200]....
        /*093c*/ 	.word	0x00024cd0


	//   ....[201]....
        /*0940*/ 	.word	0x00024d80


	//   ....[202]....
        /*0944*/ 	.word	0x00024de0


	//   ....[203]....
        /*0948*/ 	.word	0x00024e90


	//   ....[204]....
        /*094c*/ 	.word	0x00024f70


	//   ....[205]....
        /*0950*/ 	.word	0x00025010


	//   ....[206]....
        /*0954*/ 	.word	0x00025070


	//   ....[207]....
        /*0958*/ 	.word	0x00025140


	//   ....[208]....
        /*095c*/ 	.word	0x000251a0


	//   ....[209]....
        /*0960*/ 	.word	0x00025270


	//   ....[210]....
        /*0964*/ 	.word	0x000252d0


	//   ....[211]....
        /*0968*/ 	.word	0x000253b0


	//   ....[212]....
        /*096c*/ 	.word	0x00025410


	//   ....[213]....
        /*0970*/ 	.word	0x000254e0


	//   ....[214]....
        /*0974*/ 	.word	0x00025540


	//   ....[215]....
        /*0978*/ 	.word	0x00025610


	//   ....[216]....
        /*097c*/ 	.word	0x000256a0


	//   ....[217]....
        /*0980*/ 	.word	0x00025740


	//   ....[218]....
        /*0984*/ 	.word	0x000258c0


	//   ....[219]....
        /*0988*/ 	.word	0x00025930


	//   ....[220]....
        /*098c*/ 	.word	0x000259a0


	//   ....[221]....
        /*0990*/ 	.word	0x00025a10


	//   ....[222]....
        /*0994*/ 	.word	0x00025a80


	//   ....[223]....
        /*0998*/ 	.word	0x00025b00


	//   ....[224]....
        /*099c*/ 	.word	0x00025b80


	//   ....[225]....
        /*09a0*/ 	.word	0x00025c10


	//   ....[226]....
        /*09a4*/ 	.word	0x00025c80


	//   ....[227]....
        /*09a8*/ 	.word	0x00025cf0


	//   ....[228]....
        /*09ac*/ 	.word	0x00025d60


	//   ....[229]....
        /*09b0*/ 	.word	0x00025de0


	//   ....[230]....
        /*09b4*/ 	.word	0x00025e50


	//   ....[231]....
        /*09b8*/ 	.word	0x00025ee0


	//   ....[232]....
        /*09bc*/ 	.word	0x00025f40


	//   ....[233]....
        /*09c0*/ 	.word	0x00025fd0


	//   ....[234]....
        /*09c4*/ 	.word	0x00026100


	//   ....[235]....
        /*09c8*/ 	.word	0x00027450


	//   ....[236]....
        /*09cc*/ 	.word	0x00027b30


	//   ....[237]....
        /*09d0*/ 	.word	0x00028dd0


	//   ....[238]....
        /*09d4*/ 	.word	0x00028e20


	//   ....[239]....
        /*09d8*/ 	.word	0x00028e90


	//   ....[240]....
        /*09dc*/ 	.word	0x00028eb0


	//----- nvinfo : EIATTR_REG_RECONFIG
	.align		4
.L_1344:
        /*09e0*/ 	.byte	0x01, 0x54
	.zero		2


	//----- nvinfo : EIATTR_SYSCALL_OFFSETS
	.align		4
        /*09e4*/ 	.byte	0x04, 0x46
        /*09e6*/ 	.short	(.L_1346 - .L_1345)


	//   ....[0]....
.L_1345:
        /*09e8*/ 	.word	0x00002940


	//   ....[1]....
        /*09ec*/ 	.word	0x0001e320


	//   ....[2]....
        /*09f0*/ 	.word	0x0001e470


	//   ....[3]....
        /*09f4*/ 	.word	0x0001e560


	//   ....[4]....
        /*09f8*/ 	.word	0x0001f2d0


	//----- nvinfo : EIATTR_MBARRIER_INSTR_OFFSETS
	.align		4
.L_1346:
        /*09fc*/ 	.byte	0x04, 0x39
        /*09fe*/ 	.short	(.L_1348 - .L_1347)


	//   ....[0]....
.L_1347:
        /*0a00*/ 	.word	0x00000180
        /*0a04*/ 	.word	0x000000ff
        /*0a08*/ 	.word	0x00022800
        /*0a0c*/ 	.short	0x0100
        /*0a0e*/ 	.byte	0x08
	.zero		1


	//   ....[1]....
        /*0a10*/ 	.word	0x00000190
        /*0a14*/ 	.word	0x000000ff
        /*0a18*/ 	.word	0x00022820
        /*0a1c*/ 	.short	0x0100
        /*0a1e*/ 	.byte	0x08
	.zero		1


	//   ....[2]....
        /*0a20*/ 	.word	0x00000280
        /*0a24*/ 	.word	0x000000ff
        /*0a28*/ 	.word	0x00022830
        /*0a2c*/ 	.short	0x0100
        /*0a2e*/ 	.byte	0x08
	.zero		1


	//   ....[3]....
        /*0a30*/ 	.word	0x00000290
        /*0a34*/ 	.word	0x000000ff
        /*0a38*/ 	.word	0x00022840
        /*0a3c*/ 	.short	0x0100
        /*0a3e*/ 	.byte	0x08
	.zero		1


	//   ....[4]....
        /*0a40*/ 	.word	0x000002a0
        /*0a44*/ 	.word	0x000000ff
        /*0a48*/ 	.word	0x00022838
        /*0a4c*/ 	.short	0x0100
        /*0a4e*/ 	.byte	0x08
	.zero		1


	//   ....[5]....
        /*0a50*/ 	.word	0x000002b0
        /*0a54*/ 	.word	0x000000ff
        /*0a58*/ 	.word	0x00022848
        /*0a5c*/ 	.short	0x0100
        /*0a5e*/ 	.byte	0x08
	.zero		1


	//   ....[6]....
        /*0a60*/ 	.word	0x000003e0
        /*0a64*/ 	.word	0x000000ff
        /*0a68*/ 	.word	0x00022850
        /*0a6c*/ 	.short	0x0100
        /*0a6e*/ 	.byte	0x08
	.zero		1


	//   ....[7]....
        /*0a70*/ 	.word	0x000003f0
        /*0a74*/ 	.word	0x000000ff
        /*0a78*/ 	.word	0x00022860
        /*0a7c*/ 	.short	0x0100
        /*0a7e*/ 	.byte	0x08
	.zero		1


	//   ....[8]....
        /*0a80*/ 	.word	0x00000400
        /*0a84*/ 	.word	0x000000ff
        /*0a88*/ 	.word	0x00022858
        /*0a8c*/ 	.short	0x0100
        /*0a8e*/ 	.byte	0x08
	.zero		1


	//   ....[9]....
        /*0a90*/ 	.word	0x00000410
        /*0a94*/ 	.word	0x000000ff
        /*0a98*/ 	.word	0x00022868
        /*0a9c*/ 	.short	0x0100
        /*0a9e*/ 	.byte	0x08
	.zero		1


	//   ....[10]....
        /*0aa0*/ 	.word	0x00000500
        /*0aa4*/ 	.word	0x000000ff
        /*0aa8*/ 	.word	0x00022870
        /*0aac*/ 	.short	0x0100
        /*0aae*/ 	.byte	0x06
	.zero		1


	//   ....[11]....
        /*0ab0*/ 	.word	0x00000510
        /*0ab4*/ 	.word	0x000000ff
        /*0ab8*/ 	.word	0x00022880
        /*0abc*/ 	.short	0x0100
        /*0abe*/ 	.byte	0x06
	.zero		1


	//   ....[12]....
        /*0ac0*/ 	.word	0x00000520
        /*0ac4*/ 	.word	0x000000ff
        /*0ac8*/ 	.word	0x00022878
        /*0acc*/ 	.short	0x0100
        /*0ace*/ 	.byte	0x06
	.zero		1


	//   ....[13]....
        /*0ad0*/ 	.word	0x00000530
        /*0ad4*/ 	.word	0x000000ff
        /*0ad8*/ 	.word	0x00022888
        /*0adc*/ 	.short	0x0100
        /*0ade*/ 	.byte	0x06
	.zero		1


	//   ....[14]....
        /*0ae0*/ 	.word	0x00000660
        /*0ae4*/ 	.word	0x000000ff
        /*0ae8*/ 	.word	0x00022890
        /*0aec*/ 	.short	0x0100
        /*0aee*/ 	.byte	0x08
	.zero		1


	//   ....[15]....
        /*0af0*/ 	.word	0x00000670
        /*0af4*/ 	.word	0x000000ff
        /*0af8*/ 	.word	0x000228a0
        /*0afc*/ 	.short	0x0100
        /*0afe*/ 	.byte	0x08
	.zero		1


	//   ....[16]....
        /*0b00*/ 	.word	0x00000680
        /*0b04*/ 	.word	0x000000ff
        /*0b08*/ 	.word	0x00022898
        /*0b0c*/ 	.short	0x0100
        /*0b0e*/ 	.byte	0x08
	.zero		1


	//   ....[17]....
        /*0b10*/ 	.word	0x00000690
        /*0b14*/ 	.word	0x000000ff
        /*0b18*/ 	.word	0x000228a8
        /*0b1c*/ 	.short	0x0100
        /*0b1e*/ 	.byte	0x08
	.zero		1


	//   ....[18]....
        /*0b20*/ 	.word	0x000007d0
        /*0b24*/ 	.word	0x000000ff
        /*0b28*/ 	.word	0x000228b0
        /*0b2c*/ 	.short	0x0100
        /*0b2e*/ 	.byte	0x08
	.zero		1


	//   ....[19]....
        /*0b30*/ 	.word	0x000007e0
        /*0b34*/ 	.word	0x000000ff
        /*0b38*/ 	.word	0x000228c0
        /*0b3c*/ 	.short	0x0100
        /*0b3e*/ 	.byte	0x08
	.zero		1


	//   ....[20]....
        /*0b40*/ 	.word	0x000007f0
        /*0b44*/ 	.word	0x000000ff
        /*0b48*/ 	.word	0x000228b8
        /*0b4c*/ 	.short	0x0100
        /*0b4e*/ 	.byte	0x08
	.zero		1


	//   ....[21]....
        /*0b50*/ 	.word	0x00000800
        /*0b54*/ 	.word	0x000000ff
        /*0b58*/ 	.word	0x000228c8
        /*0b5c*/ 	.short	0x0100
        /*0b5e*/ 	.byte	0x08
	.zero		1


	//   ....[22]....
        /*0b60*/ 	.word	0x00002b70
        /*0b64*/ 	.word	0x00000031
        /*0b68*/ 	.word	0x00022800
        /*0b6c*/ 	.short	0x010a
        /*0b6e*/ 	.byte	0x3f
	.zero		1


	//   ....[23]....
        /*0b70*/ 	.word	0x00002f60
        /*0b74*/ 	.word	0x0000000a
        /*0b78*/ 	.word	0x00000000
        /*0b7c*/ 	.short	0x010a
        /*0b7e*/ 	.byte	0x3f
	.zero		1


	//   ....[24]....
        /*0b80*/ 	.word	0x00002fc0
        /*0b84*/ 	.word	0x0000000a
        /*0b88*/ 	.word	0x00000000
        /*0b8c*/ 	.short	0x010a
        /*0b8e*/ 	.byte	0x3f
	.zero		1


	//   ....[25]....
        /*0b90*/ 	.word	0x00003420
        /*0b94*/ 	.word	0x00000007
        /*0b98*/ 	.word	0x00000000
        /*0b9c*/ 	.short	0x0101
        /*0b9e*/ 	.byte	0x3f
	.zero		1


	//   ....[26]....
        /*0ba0*/ 	.word	0x00005cc0
        /*0ba4*/ 	.word	0x0000001a
        /*0ba8*/ 	.word	0x00000000
        /*0bac*/ 	.short	0x010a
        /*0bae*/ 	.byte	0x3f
	.zero		1


	//   ....[27]....
        /*0bb0*/ 	.word	0x00005d20
        /*0bb4*/ 	.word	0x0000001a
        /*0bb8*/ 	.word	0x00000000
        /*0bbc*/ 	.short	0x010a
        /*0bbe*/ 	.byte	0x3f
	.zero		1


	//   ....[28]....
        /*0bc0*/ 	.word	0x00008d70
        /*0bc4*/ 	.word	0x00000000
        /*0bc8*/ 	.word	0x00000000
        /*0bcc*/ 	.short	0x0101
        /*0bce*/ 	.byte	0x3f
	.zero		1


	//   ....[29]....
        /*0bd0*/ 	.word	0x000094e0
        /*0bd4*/ 	.word	0x00000004
        /*0bd8*/ 	.word	0x00000000
        /*0bdc*/ 	.short	0x010a
        /*0bde*/ 	.byte	0x3f
	.zero		1


	//   ....[30]....
        /*0be0*/ 	.word	0x00009580
        /*0be4*/ 	.word	0x00000006
        /*0be8*/ 	.word	0x00000000
        /*0bec*/ 	.short	0x010a
        /*0bee*/ 	.byte	0x3f
	.zero		1


	//   ....[31]....
        /*0bf0*/ 	.word	0x000099e0
        /*0bf4*/ 	.word	0x0000000b
        /*0bf8*/ 	.word	0x00000000
        /*0bfc*/ 	.short	0x0101
        /*0bfe*/ 	.byte	0x3f
	.zero		1


	//   ....[32]....
        /*0c00*/ 	.word	0x0000bff0
        /*0c04*/ 	.word	0x0000002c
        /*0c08*/ 	.word	0x00000000
        /*0c0c*/ 	.short	0x010a
        /*0c0e*/ 	.byte	0x3f
	.zero		1


	//   ....[33]....
        /*0c10*/ 	.word	0x0000c050
        /*0c14*/ 	.word	0x0000002c
        /*0c18*/ 	.word	0x00000000
        /*0c1c*/ 	.short	0x010a
        /*0c1e*/ 	.byte	0x3f
	.zero		1


	//   ....[34]....
        /*0c20*/ 	.word	0x0000f2f0
        /*0c24*/ 	.word	0x00000002
        /*0c28*/ 	.word	0x00000000
        /*0c2c*/ 	.short	0x0101
        /*0c2e*/ 	.byte	0x3f
	.zero		1


	//   ....[35]....
        /*0c30*/ 	.word	0x0000f4c0
        /*0c34*/ 	.word	0x00000002
        /*0c38*/ 	.word	0x00000000
        /*0c3c*/ 	.short	0x010a
        /*0c3e*/ 	.byte	0x3f
	.zero		1


	//   ....[36]....
        /*0c40*/ 	.word	0x0000f560
        /*0c44*/ 	.word	0x00000006
        /*0c48*/ 	.word	0x00000000
        /*0c4c*/ 	.short	0x010a
        /*0c4e*/ 	.byte	0x3f
	.zero		1


	//   ....[37]....
        /*0c50*/ 	.word	0x0000f9c0
        /*0c54*/ 	.word	0x0000000b
        /*0c58*/ 	.word	0x00000000
        /*0c5c*/ 	.short	0x0101
        /*0c5e*/ 	.byte	0x3f
	.zero		1


	//   ....[38]....
        /*0c60*/ 	.word	0x000132e0
        /*0c64*/ 	.word	0x00000040
        /*0c68*/ 	.word	0x00000000
        /*0c6c*/ 	.short	0x010a
        /*0c6e*/ 	.byte	0x3f
	.zero		1


	//   ....[39]....
        /*0c70*/ 	.word	0x00013340
        /*0c74*/ 	.word	0x00000040
        /*0c78*/ 	.word	0x00000000
        /*0c7c*/ 	.short	0x010a
        /*0c7e*/ 	.byte	0x3f
	.zero		1


	//   ....[40]....
        /*0c80*/ 	.word	0x00016600
        /*0c84*/ 	.word	0x00000000
        /*0c88*/ 	.word	0x00000000
        /*0c8c*/ 	.short	0x0101
        /*0c8e*/ 	.byte	0x3f
	.zero		1


	//   ....[41]....
        /*0c90*/ 	.word	0x00019770
        /*0c94*/ 	.word	0x00000000
        /*0c98*/ 	.word	0x00000000
        /*0c9c*/ 	.short	0x0101
        /*0c9e*/ 	.byte	0x3f
	.zero		1


	//   ....[42]....
        /*0ca0*/ 	.word	0x0001a120
        /*0ca4*/ 	.word	0x00000004
        /*0ca8*/ 	.word	0x00000000
        /*0cac*/ 	.short	0x0101
        /*0cae*/ 	.byte	0x3f
	.zero		1


	//   ....[43]....
        /*0cb0*/ 	.word	0x0001ea90
        /*0cb4*/ 	.word	0x00000011
        /*0cb8*/ 	.word	0x00022840
        /*0cbc*/ 	.short	0x010a
        /*0cbe*/ 	.byte	0x3f
	.zero		1


	//   ....[44]....
        /*0cc0*/ 	.word	0x0001f0c0
        /*0cc4*/ 	.word	0x00000011
        /*0cc8*/ 	.word	0x00022830
        /*0ccc*/ 	.short	0x0107
        /*0cce*/ 	.byte	0x3f
	.zero		1


	//   ....[45]....
        /*0cd0*/ 	.word	0x0001f180
        /*0cd4*/ 	.word	0x00000011
        /*0cd8*/ 	.word	0x00022830
        /*0cdc*/ 	.short	0x0101
        /*0cde*/ 	.byte	0x3f
	.zero		1


	//   ....[46]....
        /*0ce0*/ 	.word	0x0001fbc0
        /*0ce4*/ 	.word	0x00000016
        /*0ce8*/ 	.word	0x00022800
        /*0cec*/ 	.short	0x0107
        /*0cee*/ 	.byte	0x3f
	.zero		1


	//   ....[47]....
        /*0cf0*/ 	.word	0x0001fcb0
        /*0cf4*/ 	.word	0x00000016
        /*0cf8*/ 	.word	0x00022800
        /*0cfc*/ 	.short	0x0101
        /*0cfe*/ 	.byte	0x3f
	.zero		1


	//   ....[48]....
        /*0d00*/ 	.word	0x0001fcd0
        /*0d04*/ 	.word	0x00000016
        /*0d08*/ 	.word	0x00022820
        /*0d0c*/ 	.short	0x010a
        /*0d0e*/ 	.byte	0x3f
	.zero		1


	//   ....[49]....
        /*0d10*/ 	.word	0x0001fd50
        /*0d14*/ 	.word	0x00000011
        /*0d18*/ 	.word	0x00022860
        /*0d1c*/ 	.short	0x010a
        /*0d1e*/ 	.byte	0x3f
	.zero		1


	//   ....[50]....
        /*0d20*/ 	.word	0x000204b0
        /*0d24*/ 	.word	0x00000011
        /*0d28*/ 	.word	0x00022850
        /*0d2c*/ 	.short	0x0107
        /*0d2e*/ 	.byte	0x3f
	.zero		1


	//   ....[51]....
        /*0d30*/ 	.word	0x00020570
        /*0d34*/ 	.word	0x00000011
        /*0d38*/ 	.word	0x00022850
        /*0d3c*/ 	.short	0x0101
        /*0d3e*/ 	.byte	0x3f
	.zero		1


	//   ....[52]....
        /*0d40*/ 	.word	0x000208a0
        /*0d44*/ 	.word	0x0000000a
        /*0d48*/ 	.word	0x00022840
        /*0d4c*/ 	.short	0x010a
        /*0d4e*/ 	.byte	0x3f
	.zero		1


	//   ....[53]....
        /*0d50*/ 	.word	0x00020c50
        /*0d54*/ 	.word	0x0000000a
        /*0d58*/ 	.word	0x00022830
        /*0d5c*/ 	.short	0x0107
        /*0d5e*/ 	.byte	0x3f
	.zero		1


	//   ....[54]....
        /*0d60*/ 	.word	0x00020d00
        /*0d64*/ 	.word	0x0000000a
        /*0d68*/ 	.word	0x00022830
        /*0d6c*/ 	.short	0x0101
        /*0d6e*/ 	.byte	0x3f
	.zero		1


	//   ....[55]....
        /*0d70*/ 	.word	0x00020d30
        /*0d74*/ 	.word	0x0000000a
        /*0d78*/ 	.word	0x00022860
        /*0d7c*/ 	.short	0x010a
        /*0d7e*/ 	.byte	0x3f
	.zero		1


	//   ....[56]....
        /*0d80*/ 	.word	0x00021230
        /*0d84*/ 	.word	0x0000000a
        /*0d88*/ 	.word	0x00022850
        /*0d8c*/ 	.short	0x0107
        /*0d8e*/ 	.byte	0x3f
	.zero		1


	//   ....[57]....
        /*0d90*/ 	.word	0x000212e0
        /*0d94*/ 	.word	0x0000000a
        /*0d98*/ 	.word	0x00022850
        /*0d9c*/ 	.short	0x0101
        /*0d9e*/ 	.byte	0x3f
	.zero		1


	//   ....[58]....
        /*0da0*/ 	.word	0x00022570
        /*0da4*/ 	.word	0x00000007
        /*0da8*/ 	.word	0x00022820
        /*0dac*/ 	.short	0x010a
        /*0dae*/ 	.byte	0x3f
	.zero		1


	//   ....[59]....
        /*0db0*/ 	.word	0x00022710
        /*0db4*/ 	.word	0x00000005
        /*0db8*/ 	.word	0x00022840
        /*0dbc*/ 	.short	0x010a
        /*0dbe*/ 	.byte	0x3f
	.zero		1


	//   ....[60]....
        /*0dc0*/ 	.word	0x000227b0
        /*0dc4*/ 	.word	0x00000003
        /*0dc8*/ 	.word	0x00022840
        /*0dcc*/ 	.short	0x010a
        /*0dce*/ 	.byte	0x3f
	.zero		1


	//   ....[61]....
        /*0dd0*/ 	.word	0x000227f0
        /*0dd4*/ 	.word	0x00000005
        /*0dd8*/ 	.word	0x00022860
        /*0ddc*/ 	.short	0x010a
        /*0dde*/ 	.byte	0x3f
	.zero		1


	//   ....[62]....
        /*0de0*/ 	.word	0x00022830
        /*0de4*/ 	.word	0x00000003
        /*0de8*/ 	.word	0x00022860
        /*0dec*/ 	.short	0x010a
        /*0dee*/ 	.byte	0x3f
	.zero		1


	//   ....[63]....
        /*0df0*/ 	.word	0x00022890
        /*0df4*/ 	.word	0x00000031
        /*0df8*/ 	.word	0x00022800
        /*0dfc*/ 	.short	0x010a
        /*0dfe*/ 	.byte	0x3f
	.zero		1


	//   ....[64]....
        /*0e00*/ 	.word	0x000228e0
        /*0e04*/ 	.word	0x0000000a
        /*0e08*/ 	.word	0x00000000
        /*0e0c*/ 	.short	0x010a
        /*0e0e*/ 	.byte	0x3f
	.zero		1


	//   ....[65]....
        /*0e10*/ 	.word	0x00022930
        /*0e14*/ 	.word	0x0000001a
        /*0e18*/ 	.word	0x00000000
        /*0e1c*/ 	.short	0x010a
        /*0e1e*/ 	.byte	0x3f
	.zero		1


	//   ....[66]....
        /*0e20*/ 	.word	0x00022980
        /*0e24*/ 	.word	0x00000006
        /*0e28*/ 	.word	0x00000000
        /*0e2c*/ 	.short	0x010a
        /*0e2e*/ 	.byte	0x3f
	.zero		1


	//   ....[67]....
        /*0e30*/ 	.word	0x000229d0
        /*0e34*/ 	.word	0x0000002c
        /*0e38*/ 	.word	0x00000000
        /*0e3c*/ 	.short	0x010a
        /*0e3e*/ 	.byte	0x3f
	.zero		1


	//   ....[68]....
        /*0e40*/ 	.word	0x00022a20
        /*0e44*/ 	.word	0x00000006
        /*0e48*/ 	.word	0x00000000
        /*0e4c*/ 	.short	0x010a
        /*0e4e*/ 	.byte	0x3f
	.zero		1


	//   ....[69]....
        /*0e50*/ 	.word	0x00022a70
        /*0e54*/ 	.word	0x00000040
        /*0e58*/ 	.word	0x00000000
        /*0e5c*/ 	.short	0x010a
        /*0e5e*/ 	.byte	0x3f
	.zero		1


	//   ....[70]....
        /*0e60*/ 	.word	0x00022b80
        /*0e64*/ 	.word	0x00000011
        /*0e68*/ 	.word	0x00022840
        /*0e6c*/ 	.short	0x010a
        /*0e6e*/ 	.byte	0x3f
	.zero		1


	//   ....[71]....
        /*0e70*/ 	.word	0x00023e50
        /*0e74*/ 	.word	0x00000016
        /*0e78*/ 	.word	0x00022820
        /*0e7c*/ 	.short	0x010a
        /*0e7e*/ 	.byte	0x3f
	.zero		1


	//   ....[72]....
        /*0e80*/ 	.word	0x00023ea0
        /*0e84*/ 	.word	0x00000011
        /*0e88*/ 	.word	0x00022860
        /*0e8c*/ 	.short	0x010a
        /*0e8e*/ 	.byte	0x3f
	.zero		1


	//   ....[73]....
        /*0e90*/ 	.word	0x000247f0
        /*0e94*/ 	.word	0x0000000a
        /*0e98*/ 	.word	0x00022840
        /*0e9c*/ 	.short	0x010a
        /*0e9e*/ 	.byte	0x3f
	.zero		1


	//   ....[74]....
        /*0ea0*/ 	.word	0x00024ec0
        /*0ea4*/ 	.word	0x0000000a
        /*0ea8*/ 	.word	0x00022860
        /*0eac*/ 	.short	0x010a
        /*0eae*/ 	.byte	0x3f
	.zero		1


	//   ....[75]....
        /*0eb0*/ 	.word	0x00026020
        /*0eb4*/ 	.word	0x00000007
        /*0eb8*/ 	.word	0x00022820
        /*0ebc*/ 	.short	0x010a
        /*0ebe*/ 	.byte	0x3f
	.zero		1


	//   ....[76]....
        /*0ec0*/ 	.word	0x000261c0
        /*0ec4*/ 	.word	0x00000005
        /*0ec8*/ 	.word	0x00022840
        /*0ecc*/ 	.short	0x010a
        /*0ece*/ 	.byte	0x3f
	.zero		1


	//   ....[77]....
        /*0ed0*/ 	.word	0x00026210
        /*0ed4*/ 	.word	0x00000003
        /*0ed8*/ 	.word	0x00022840
        /*0edc*/ 	.short	0x010a
        /*0ede*/ 	.byte	0x3f
	.zero		1


	//   ....[78]....
        /*0ee0*/ 	.word	0x00026260
        /*0ee4*/ 	.word	0x00000005
        /*0ee8*/ 	.word	0x00022860
        /*0eec*/ 	.short	0x010a
        /*0eee*/ 	.byte	0x3f
	.zero		1


	//   ....[79]....
        /*0ef0*/ 	.word	0x00026620
        /*0ef4*/ 	.word	0x0000000c
        /*0ef8*/ 	.word	0x00000000
        /*0efc*/ 	.short	0x010a
        /*0efe*/ 	.byte	0x3f
	.zero		1


	//   ....[80]....
        /*0f00*/ 	.word	0x00026760
        /*0f04*/ 	.word	0x00000002
        /*0f08*/ 	.word	0x00000000
        /*0f0c*/ 	.short	0x010a
        /*0f0e*/ 	.byte	0x3f
	.zero		1


	//   ....[81]....
        /*0f10*/ 	.word	0x00026e00
        /*0f14*/ 	.word	0x0000000f
        /*0f18*/ 	.word	0x00000000
        /*0f1c*/ 	.short	0x0101
        /*0f1e*/ 	.byte	0x3f
	.zero		1


	//   ....[82]....
        /*0f20*/ 	.word	0x0002b560
        /*0f24*/ 	.word	0x0000002d
        /*0f28*/ 	.word	0x00000000
        /*0f2c*/ 	.short	0x010a
        /*0f2e*/ 	.byte	0x3f
	.zero		1


	//   ....[83]....
        /*0f30*/ 	.word	0x0002b6a0
        /*0f34*/ 	.word	0x00000008
        /*0f38*/ 	.word	0x00000000
        /*0f3c*/ 	.short	0x010a
        /*0f3e*/ 	.byte	0x3f
	.zero		1


	//   ....[84]....
        /*0f40*/ 	.word	0x00043d20
        /*0f44*/ 	.word	0x00000000
        /*0f48*/ 	.word	0x00000000
        /*0f4c*/ 	.short	0x0101
        /*0f4e*/ 	.byte	0x3f
	.zero		1


	//   ....[85]....
        /*0f50*/ 	.word	0x00043d40
        /*0f54*/ 	.word	0x00000002
        /*0f58*/ 	.word	0x00000000
        /*0f5c*/ 	.short	0x010a
        /*0f5e*/ 	.byte	0x3f
	.zero		1


	//   ....[86]....
        /*0f60*/ 	.word	0x00043d90
        /*0f64*/ 	.word	0x00000008
        /*0f68*/ 	.word	0x00000000
        /*0f6c*/ 	.short	0x010a
        /*0f6e*/ 	.byte	0x3f
	.zero		1


	//----- nvinfo : EIATTR_NUM_MBARRIERS
	.align		4
.L_1348:
        /*0f70*/ 	.byte	0x03, 0x38
        /*0f72*/ 	.short	0x0016


	//----- nvinfo : EIATTR_EXIT_INSTR_OFFSETS
	.align		4
        /*0f74*/ 	.byte	0x04, 0x1c
        /*0f76*/ 	.short	(.L_1350 - .L_1349)


	//   ....[0]....
.L_1349:
        /*0f78*/ 	.word	0x00000a60


	//   ....[1]....
        /*0f7c*/ 	.word	0x0001c490


	//   ....[2]....
        /*0f80*/ 	.word	0x00022880


	//----- nvinfo : EIATTR_MAX_THREADS
	.align		4
.L_1350:
        /*0f84*/ 	.byte	0x04, 0x05
        /*0f86*/ 	.short	(.L_1352 - .L_1351)
.L_1351:
        /*0f88*/ 	.word	0x00000180
        /*0f8c*/ 	.word	0x00000001
        /*0f90*/ 	.word	0x00000001


	//----- nvinfo : EIATTR_CRS_STACK_SIZE
	.align		4
.L_1352:
        /*0f94*/ 	.byte	0x04, 0x1e
        /*0f96*/ 	.short	(.L_1354 - .L_1353)
.L_1353:
        /*0f98*/ 	.word	0x00000000


	//----- nvinfo : EIATTR_CBANK_PARAM_SIZE
	.align		4
.L_1354:
        /*0f9c*/ 	.byte	0x03, 0x19
        /*0f9e*/ 	.short	0x0af0


	//----- nvinfo : EIATTR_PARAM_CBANK
	.align		4
        /*0fa0*/ 	.byte	0x04, 0x0a
        /*0fa2*/ 	.short	(.L_1356 - .L_1355)
	.align		4
.L_1355:
        /*0fa4*/ 	.word	index@(.nv.constant0._ZN7cutlass13device_kernelIN5flash11enable_sm90INS1_16FlashAttnFwdSm90INS1_25CollectiveMainloopFwdSm90ILi2EN4cute5tupleIJNS5_1CILi1EEES8_S8_EEENS6_IJNS7_ILi128EEENS7_ILi96EEENS7_ILi64EEEEEELi256ENS_6half_tEfNS_4arch4Sm90ELb0ELb1ELb1ELb1ELb1ELb0ELb0ELb1ELb0ELb1ELb1ELb0EEENS1_21CollectiveEpilogueFwdINS6_IJSA_NS7_ILi256EEESB_EEES9_SE_SG_Li256ELb1ELb1ELb1ELb0EEENS1_36VarlenDynamicPersistentTileSchedulerILi128ELi96ELi256ELi128ELb1ELb1ELb1ELb1ELb0ELb1EEEEEEEEEvNT_6ParamsE)
        /*0fa8*/ 	.short	0x0210
        /*0faa*/ 	.short	0x0af0


	//----- nvinfo : EIATTR_SW_WAR
	.align		4
.L_1356:
        /*0fac*/ 	.byte	0x04, 0x36
        /*0fae*/ 	.short	(.L_1358 - .L_1357)
.L_1357:
        /*0fb0*/ 	.word	0x00000008
.L_1358:


//--------------------- .nv.info._ZN7cutlass13device_kernelIN5flash11enable_sm90INS1_16FlashAttnFwdSm90INS1_25CollectiveMainloopFwdSm90ILi2EN4cute5tupleIJNS5_1CILi1EEES8_S8_EEENS6_IJNS7_ILi128EEENS7_ILi96EEENS7_ILi64EEEEEELi256ENS_6half_tEfNS_4arch4Sm90ELb0ELb1ELb1ELb1ELb1ELb1ELb0ELb1ELb0ELb1ELb1ELb0EEENS1_21CollectiveEpilogueFwdINS6_IJSA_NS7_ILi256EEESB_EEES9_SE_SG_Li256ELb1ELb1ELb1ELb0EEENS1_36VarlenDynamicPersistentTileSchedulerILi128ELi96ELi256ELi128ELb1ELb1ELb1ELb1ELb0ELb1EEEEEEEEEvNT_6ParamsE --------------------------
	.section	.nv.info._ZN7cutlass13device_kernelIN5flash11enable_sm90INS1_16FlashAttnFwdSm90INS1_25CollectiveMainloopFwdSm90ILi2EN4cute5tupleIJNS5_1CILi1EEES8_S8_EEENS6_IJNS7_ILi128EEENS7_ILi96EEENS7_ILi64EEEEEELi256ENS_6half_tEfNS_4arch4Sm90ELb0ELb1ELb1ELb1ELb1ELb1ELb0ELb1ELb0ELb1ELb1ELb0EEENS1_21CollectiveEpilogueFwdINS6_IJSA_NS7_ILi256EEESB_EEES9_SE_SG_Li256ELb1ELb1ELb1ELb0EEENS1_36VarlenDynamicPersistentTileSchedulerILi128ELi96ELi256ELi128ELb1ELb1ELb1ELb1ELb0ELb1EEEEEEEEEvNT_6ParamsE,"",@"SHT_CUDA_INFO"
	.sectionflags	@""
	.align	4


	//----- nvinfo : EIATTR_CUDA_API_VERSION
	.align		4
        /*0000*/ 	.byte	0x04, 0x37
        /*0002*/ 	.short	(.L_1360 - .L_1359)
.L_1359:
        /*0004*/ 	.word	0x00000082


	//----- nvinfo : EIATTR_KPARAM_INFO
	.align		4
.L_1360:
        /*0008*/ 	.byte	0x04, 0x17
        /*000a*/ 	.short	(.L_1362 - .L_1361)
.L_1361:
        /*000c*/ 	.word	0x00000000
        /*0010*/ 	.short	0x0000
        /*0012*/ 	.short	0x0070
        /*0014*/ 	.byte	0x00, 0xf0, 0x01, 0x2a


	//----- nvinfo : EIATTR_SPARSE_MMA_MASK
	.align		4
.L_1362:
        /*0018*/ 	.byte	0x03, 0x50
        /*001a*/ 	.short	0x0000


	//----- nvinfo : EIATTR_MAXREG_COUNT
	.align		4
        /*001c*/ 	.byte	0x03, 0x1b
        /*001e*/ 	.short	0x00a8


	//----- nvinfo : EIATTR_NUM_BARRIERS
	.align		4
        /*0020*/ 	.byte	0x02, 0x4c
        /*0022*/ 	.byte	0x10
	.zero		1


	//----- nvinfo : EIATTR_EXTERNS
	.align		4
        /*0024*/ 	.byte	0x04, 0x0f
        /*0026*/ 	.short	(.L_1364 - .L_1363)


	//   ....[0]....
	.align		4
.L_1363:
        /*0028*/ 	.word	index@(__assertfail)


	//----- nvinfo : EIATTR_ANNOTATIONS
	.align		4
.L_1364:
        /*002c*/ 	.byte	0x04, 0x55
        /*002e*/ 	.short	(.L_1366 - .L_1365)


	//   ....[0]....
.L_1365:
        /* <DEDUP_REMOVED lines=24> */


	//----- nvinfo : EIATTR_MERCURY_ISA_VERSION
	.align		4
.L_1366:
        /*01a0*/ 	.byte	0x03, 0x5f
        /*01a2*/ 	.short	0x0101


	//----- nvinfo : EIATTR_UNUSED_LOAD_BYTE_OFFSET
	.align		4
        /*01a4*/ 	.byte	0x04, 0x44
        /*01a6*/ 	.short	(.L_1368 - .L_1367)


	//   ....[0]....
.L_1367:
        /*01a8*/ 	.word	0x00000ae0
        /*01ac*/ 	.word	0x0000fff0


	//   ....[1]....
        /*01b0*/ 	.word	0x000211a0
        /*01b4*/ 	.word	0x0000fff0


	//----- nvinfo : EIATTR_INT_WARP_WIDE_INSTR_OFFSETS
	.align		4
.L_1368:
        /*01b8*/ 	.byte	0x04, 0x31
        /*01ba*/ 	.short	(.L_1370 - .L_1369)


	//   ....[0]....
.L_1369:
        /*01bc*/ 	.word	0x00000180


	//   ....[1]....
        /*01c0*/ 	.word	0x000001c0


	//   ....[2]....
        /*01c4*/ 	.word	0x00000230


	//   ....[3]....
        /*01c8*/ 	.word	0x000299a0


	//   ....[4]....
        /*01cc*/ 	.word	0x00029a30


	//   ....[5]....
        /*01d0*/ 	.word	0x0002cd30


	//   ....[6]....
        /*01d4*/ 	.word	0x0002cdc0


	//----- nvinfo : EIATTR_COOP_GROUP_MASK_REGIDS
	.align		4
.L_1370:
        /*01d8*/ 	.byte	0x04, 0x29
        /*01da*/ 	.short	(.L_1372 - .L_1371)


	//   ....[0]....
.L_1371:
        /*01dc*/ 	.word	0xffffffff


	//   ....[1]....
        /*01e0*/ 	.word	0xffffffff


	//   ....[2]....
        /*01e4*/ 	.word	0xffffffff


	//   ....[3]....
        /*01e8*/ 	.word	0xffffffff


	//   ....[4]....
        /*01ec*/ 	.word	0xffffffff


	//   ....[5]....
        /*01f0*/ 	.word	0xffffffff


	//   ....[6]....
        /*01f4*/ 	.word	0xffffffff


	//   ....[7]....
        /*01f8*/ 	.word	0xffffffff


	//   ....[8]....
        /*01fc*/ 	.word	0xffffffff


	//   ....[9]....
        /*0200*/ 	.word	0xffffffff


	//   ....[10]....
        /*0204*/ 	.word	0xffffffff


	//   ....[11]....
        /*0208*/ 	.word	0xffffffff


	//   ....[12]....
        /*020c*/ 	.word	0xffffffff


	//   ....[13]....
        /*0210*/ 	.word	0xffffffff


	//   ....[14]....
        /*0214*/ 	.word	0xffffffff


	//   ....[15]....
        /*0218*/ 	.word	0xffffffff


	//   ....[16]....
        /*021c*/ 	.word	0xffffffff


	//   ....[17]....
        /*0220*/ 	.word	0xffffffff


	//   ....[18]....
        /*0224*/ 	.word	0xffffffff


	//   ....[19]....
        /*0228*/ 	.word	0xffffffff


	//   ....[20]....
        /*022c*/ 	.word	0xffffffff


	//   ....[21]....
        /*0230*/ 	.word	0xffffffff


	//   ....[22]....
        /*0234*/ 	.word	0xffffffff


	//   ....[23]....
        /*0238*/ 	.word	0xffffffff


	//   ....[24]....
        /*023c*/ 	.word	0xffffffff


	//   ....[25]....
        /*0240*/ 	.word	0xffffffff


	//   ....[26]....
        /*0244*/ 	.word	0xffffffff


	//   ....[27]....
        /*0248*/ 	.word	0xffffffff


	//   ....[28]....
        /*024c*/ 	.word	0xffffffff


	//   ....[29]....
        /*0250*/ 	.word	0xffffffff


	//   ....[30]....
        /*0254*/ 	.word	0xffffffff


	//   ....[31]....
        /*0258*/ 	.word	0xffffffff


	//   ....[32]....
        /*025c*/ 	.word	0xffffffff


	//   ....[33]....
        /*0260*/ 	.word	0xffffffff


	//   ....[34]....
        /*0264*/ 	.word	0xffffffff


	//   ....[35]....
        /*0268*/ 	.word	0xffffffff


	//   ....[36]....
        /*026c*/ 	.word	0xffffffff


	//   ....[37]....
        /*0270*/ 	.word	0xffffffff


	//   ....[38]....
        /*0274*/ 	.word	0xffffffff


	//   ....[39]....
        /*0278*/ 	.word	0xffffffff


	//   ....[40]....
        /*027c*/ 	.word	0xffffffff


	//   ....[41]....
        /*0280*/ 	.word	0xffffffff


	//   ....[42]....
        /*0284*/ 	.word	0xffffffff


	//   ....[43]....
        /*0288*/ 	.word	0xffffffff


	//   ....[44]....
        /*028c*/ 	.word	0xffffffff


	//   ....[45]....
        /*0290*/ 	.word	0xffffffff


	//   ....[46]....
        /*0294*/ 	.word	0xffffffff


	//   ....[47]....
        /*0298*/ 	.word	0xffffffff


	//   ....[48]....
        /*029c*/ 	.word	0xffffffff


	//   ....[49]....
        /*02a0*/ 	.word	0xffffffff


	//   ....[50]....
        /*02a4*/ 	.word	0xffffffff


	//   ....[51]....
        /*02a8*/ 	.word	0xffffffff


	//   ....[52]....
        /*02ac*/ 	.word	0xffffffff


	//   ....[53]....
        /*02b0*/ 	.word	0xffffffff


	//   ....[54]....
        /*02b4*/ 	.word	0xffffffff


	//   ....[55]....
        /*02b8*/ 	.word	0xffffffff


	//   ....[56]....
        /*02bc*/ 	.word	0xffffffff


	//   ....[57]....
        /*02c0*/ 	.word	0xffffffff


	//   ....[58]....
        /*02c4*/ 	.word	0xffffffff


	//   ....[59]....
        /*02c8*/ 	.word	0xffffffff


	//   ....[60]....
        /*02cc*/ 	.word	0xffffffff


	//   ....[61]....
        /*02d0*/ 	.word	0xffffffff


	//   ....[62]....
        /*02d4*/ 	.word	0xffffffff


	//   ....[63]....
        /*02d8*/ 	.word	0xffffffff


	//   ....[64]....
        /*02dc*/ 	.word	0xffffffff


	//   ....[65]....
        /*02e0*/ 	.word	0xffffffff


	//   ....[66]....
        /*02e4*/ 	.word	0xffffffff


	//   ....[67]....
        /*02e8*/ 	.word	0xffffffff


	//   ....[68]....
        /*02ec*/ 	.word	0xffffffff


	//   ....[69]....
        /*02f0*/ 	.word	0xffffffff


	//   ....[70]....
        /*02f4*/ 	.word	0xffffffff


	//   ....[71]....
        /*02f8*/ 	.word	0xffffffff


	//   ....[72]....
        /*02fc*/ 	.word	0xffffffff


	//   ....[73]....
        /*0300*/ 	.word	0xffffffff


	//   ....[74]....
        /*0304*/ 	.word	0xffffffff


	//   ....[75]....
        /*0308*/ 	.word	0xffffffff


	//   ....[76]....
        /*030c*/ 	.word	0xffffffff


	//   ....[77]....
        /*0310*/ 	.word	0xffffffff


	//   ....[78]....
        /*0314*/ 	.word	0xffffffff


	//   ....[79]....
        /*0318*/ 	.word	0xffffffff


	//   ....[80]....
        /*031c*/ 	.word	0xffffffff


	//   ....[81]....
        /*0320*/ 	.word	0xffffffff


	//   ....[82]....
        /*0324*/ 	.word	0xffffffff


	//   ....[83]....
        /*0328*/ 	.word	0xffffffff


	//   ....[84]....
        /*032c*/ 	.word	0xffffffff


	//   ....[85]....
        /*0330*/ 	.word	0xffffffff


	//   ....[86]....
        /*0334*/ 	.word	0xffffffff


	//   ....[87]....
        /*0338*/ 	.word	0xffffffff


	//   ....[88]....
        /*033c*/ 	.word	0xffffffff


	//   ....[89]....
        /*0340*/ 	.word	0xffffffff


	//   ....[90]....
        /*0344*/ 	.word	0xffffffff


	//   ....[91]....
        /*0348*/ 	.word	0xffffffff


	//   ....[92]....
        /*034c*/ 	.word	0xffffffff


	//   ....[93]....
        /*0350*/ 	.word	0xffffffff


	//   ....[94]....
        /*0354*/ 	.word	0xffffffff


	//   ....[95]....
        /*0358*/ 	.word	0xffffffff


	//   ....[96]....
        /*035c*/ 	.word	0xffffffff


	//   ....[97]....
        /*0360*/ 	.word	0xffffffff


	//   ....[98]....
        /*0364*/ 	.word	0xffffffff


	//   ....[99]....
        /*0368*/ 	.word	0xffffffff


	//   ....[100]....
        /*036c*/ 	.word	0xffffffff


	//   ....[101]....
        /*0370*/ 	.word	0xffffffff


	//   ....[102]....
        /*0374*/ 	.word	0xffffffff


	//   ....[103]....
        /*0378*/ 	.word	0xffffffff


	//   ....[104]....
        /*037c*/ 	.word	0xffffffff


	//   ....[105]....
        /*0380*/ 	.word	0xffffffff


	//   ....[106]....
        /*0384*/ 	.word	0xffffffff


	//   ....[107]....
        /*0388*/ 	.word	0xffffffff


	//   ....[108]....
        /*038c*/ 	.word	0xffffffff


	//   ....[109]....
        /*0390*/ 	.word	0xffffffff


	//   ....[110]....
        /*0394*/ 	.word	0xffffffff


	//   ....[111]....
        /*0398*/ 	.word	0xffffffff


	//   ....[112]....
        /*039c*/ 	.word	0xffffffff


	//   ....[113]....
        /*03a0*/ 	.word	0xffffffff


	//   ....[114]....
        /*03a4*/ 	.word	0xffffffff


	//   ....[115]....
        /*03a8*/ 	.word	0xffffffff


	//   ....[116]....
        /*03ac*/ 	.word	0xffffffff


	//   ....[117]....
        /*03b0*/ 	.word	0xffffffff


	//   ....[118]....
        /*03b4*/ 	.word	0xffffffff


	//   ....[119]....
        /*03b8*/ 	.word	0xffffffff


	//   ....[120]....
        /*03bc*/ 	.word	0xffffffff


	//   ....[121]....
        /*03c0*/ 	.word	0xffffffff


	//   ....[122]....
        /*03c4*/ 	.word	0xffffffff


	//   ....[123]....
        /*03c8*/ 	.word	0xffffffff


	//   ....[124]....
        /*03cc*/ 	.word	0xffffffff


	//   ....[125]....
        /*03d0*/ 	.word	0xffffffff


	//   ....[126]....
        /*03d4*/ 	.word	0xffffffff


	//   ....[127]....
        /*03d8*/ 	.word	0xffffffff


	//   ....[128]....
        /*03dc*/ 	.word	0xffffffff


	//   ....[129]....
        /*03e0*/ 	.word	0xffffffff


	//   ....[130]....
        /*03e4*/ 	.word	0xffffffff


	//   ....[131]....
        /*03e8*/ 	.word	0xffffffff


	//   ....[132]....
        /*03ec*/ 	.word	0xffffffff


	//   ....[133]....
        /*03f0*/ 	.word	0xffffffff


	//   ....[134]....
        /*03f4*/ 	.word	0xffffffff


	//   ....[135]....
        /*03f8*/ 	.word	0xffffffff


	//   ....[136]....
        /*03fc*/ 	.word	0xffffffff


	//   ....[137]....
        /*0400*/ 	.word	0xffffffff


	//   ....[138]....
        /*0404*/ 	.word	0xffffffff


	//   ....[139]....
        /*0408*/ 	.word	0xffffffff


	//   ....[140]....
        /*040c*/ 	.word	0xffffffff


	//   ....[141]....
        /*0410*/ 	.word	0xffffffff


	//   ....[142]....
        /*0414*/ 	.word	0xffffffff


	//   ....[143]....
        /*0418*/ 	.word	0xffffffff


	//   ....[144]....
        /*041c*/ 	.word	0xffffffff


	//   ....[145]....
        /*0420*/ 	.word	0xffffffff


	//   ....[146]....
        /*0424*/ 	.word	0xffffffff


	//   ....[147]....
        /*0428*/ 	.word	0xffffffff


	//   ....[148]....
        /*042c*/ 	.word	0xffffffff


	//   ....[149]....
        /*0430*/ 	.word	0xffffffff


	//   ....[150]....
        /*0434*/ 	.word	0xffffffff


	//   ....[151]....
        /*0438*/ 	.word	0xffffffff


	//   ....[152]....
        /*043c*/ 	.word	0xffffffff


	//   ....[153]....
        /*0440*/ 	.word	0xffffffff


	//   ....[154]....
        /*0444*/ 	.word	0xffffffff


	//   ....[155]....
        /*0448*/ 	.word	0xffffffff


	//   ....[156]....
        /*044c*/ 	.word	0xffffffff


	//   ....[157]....
        /*0450*/ 	.word	0xffffffff


	//   ....[158]....
        /*0454*/ 	.word	0xffffffff


	//   ....[159]....
        /*0458*/ 	.word	0xffffffff


	//   ....[160]....
        /*045c*/ 	.word	0xffffffff


	//   ....[161]....
        /*0460*/ 	.word	0xffffffff


	//   ....[162]....
        /*0464*/ 	.word	0xffffffff


	//   ....[163]....
        /*0468*/ 	.word	0xffffffff


	//   ....[164]....
        /*046c*/ 	.word	0xffffffff


	//   ....[165]....
        /*0470*/ 	.word	0xffffffff


	//   ....[166]....
        /*0474*/ 	.word	0xffffffff


	//   ....[167]....
        /*0478*/ 	.word	0xffffffff


	//   ....[168]....
        /*047c*/ 	.word	0xffffffff


	//   ....[169]....
        /*0480*/ 	.word	0xffffffff


	//   ....[170]....
        /*0484*/ 	.word	0xffffffff


	//   ....[171]....
        /*0488*/ 	.word	0xffffffff


	//   ....[172]....
        /*048c*/ 	.word	0xffffffff


	//   ....[173]....
        /*0490*/ 	.word	0xffffffff


	//   ....[174]....
        /*0494*/ 	.word	0xffffffff


	//   ....[175]....
        /*0498*/ 	.word	0xffffffff


	//   ....[176]....
        /*049c*/ 	.word	0xffffffff


	//   ....[177]....
        /*04a0*/ 	.word	0xffffffff


	//   ....[178]....
        /*04a4*/ 	.word	0xffffffff


	//   ....[179]....
        /*04a8*/ 	.word	0xffffffff


	//   ....[180]....
        /*04ac*/ 	.word	0xffffffff


	//   ....[181]....
        /*04b0*/ 	.word	0xffffffff


	//   ....[182]....
        /*04b4*/ 	.word	0xffffffff


	//   ....[183]....
        /*04b8*/ 	.word	0xffffffff


	//   ....[184]....
        /*04bc*/ 	.word	0xffffffff


	//   ....[185]....
        /*04c0*/ 	.word	0x0500000f


	//   ....[186]....
        /*04c4*/ 	.word	0x0500000f


	//   ....[187]....
        /*04c8*/ 	.word	0x0500000f


	//   ....[188]....
        /*04cc*/ 	.word	0x0500000f


	//   ....[189]....
        /*04d0*/ 	.word	0x0500000f


	//   ....[190]....
        /*04d4*/ 	.word	0x0500000f


	//   ....[191]....
        /*04d8*/ 	.word	0x0500000f


	//   ....[192]....
        /*04dc*/ 	.word	0x0500000f


	//   ....[193]....
        /*04e0*/ 	.word	0x0500000f


	//   ....[194]....
        /*04e4*/ 	.word	0x0500000f


	//   ....[195]....
        /*04e8*/ 	.word	0x0500000f


	//   ....[196]....
        /*04ec*/ 	.word	0x0500000f


	//   ....[197]....
        /*04f0*/ 	.word	0x0500000f


	//   ....[198]....
        /*04f4*/ 	.word	0x0500000f


	//   ....[199]....
        /*04f8*/ 	.word	0x0500000f


	//   ....[200]....
        /*04fc*/ 	.word	0x0500000f


	//   ....[201]....
        /*0500*/ 	.word	0x0500000f


	//   ....[202]....
        /*0504*/ 	.word	0x0500000f


	//   ....[203]....
        /*0508*/ 	.word	0x0500000f


	//   ....[204]....
        /*050c*/ 	.word	0x0500000f


	//   ....[205]....
        /*0510*/ 	.word	0x0500000f


	//   ....[206]....
        /*0514*/ 	.word	0x0500000f


	//   ....[207]....
        /*0518*/ 	.word	0x0500000f


	//   ....[208]....
        /*051c*/ 	.word	0x0500000f


	//   ....[209]....
        /*0520*/ 	.word	0x0500000f


	//   ....[210]....
        /*0524*/ 	.word	0x0500000f


	//   ....[211]....
        /*0528*/ 	.word	0x0500000f


	//   ....[212]....
        /*052c*/ 	.word	0x0500000f


	//   ....[213]....
        /*0530*/ 	.word	0x0500000f


	//   ....[214]....
        /*0534*/ 	.word	0x0500000f


	//   ....[215]....
        /*0538*/ 	.word	0x0500000f


	//   ....[216]....
        /*053c*/ 	.word	0x0500000f


	//   ....[217]....
        /*0540*/ 	.word	0x0500000f


	//   ....[218]....
        /*0544*/ 	.word	0x0500000f


	//   ....[219]....
        /*0548*/ 	.word	0x0500000f


	//   ....[220]....
        /*054c*/ 	.word	0x0500000f


	//   ....[221]....
        /*0550*/ 	.word	0x0500000f


	//   ....[222]....
        /*0554*/ 	.word	0x0500000f


	//   ....[223]....
        /*0558*/ 	.word	0x0500000f


	//   ....[224]....
        /*055c*/ 	.word	0x0500000f


	//   ....[225]....
        /*0560*/ 	.word	0x0500000f


	//   ....[226]....
        /*0564*/ 	.word	0x0500000f


	//   ....[227]....
        /*0568*/ 	.word	0x0500000f


	//   ....[228]....
        /*056c*/ 	.word	0x0500000f


	//   ....[229]....
        /*0570*/ 	.word	0x0500000f


	//   ....[230]....
        /*0574*/ 	.word	0x0500000f


	//   ....[231]....
        /*0578*/ 	.word	0x0500000f


	//   ....[232]....
        /*057c*/ 	.word	0x0500000f


	//   ....[233]....
        /*0580*/ 	.word	0x0500000f


	//   ....[234]....
        /*0584*/ 	.word	0x0500000f


	//   ....[235]....
        /*0588*/ 	.word	0x0500000f


	//   ....[236]....
        /*058c*/ 	.word	0x0500000f


	//   ....[237]....
        /*0590*/ 	.word	0x0500000f


	//   ....[238]....
        /*0594*/ 	.word	0x0500000f


	//   ....[239]....
        /*0598*/ 	.word	0x0500000f


	//   ....[240]....
        /*059c*/ 	.word	0x0500000f


	//   ....[241]....
        /*05a0*/ 	.word	0x0500000f


	//   ....[242]....
        /*05a4*/ 	.word	0x0500000f


	//   ....[243]....
        /*05a8*/ 	.word	0x0500000f


	//   ....[244]....
        /*05ac*/ 	.word	0x0500000f


	//   ....[245]....
        /*05b0*/ 	.word	0x0500000f


	//   ....[246]....
        /*05b4*/ 	.word	0x0500000f


	//   ....[247]....
        /*05b8*/ 	.word	0x0500000f


	//   ....[248]....
        /*05bc*/ 	.word	0x0500000f


	//   ....[249]....
        /*05c0*/ 	.word	0x0500000f


	//   ....[250]....
        /*05c4*/ 	.word	0x0500000f


	//   ....[251]....
        /*05c8*/ 	.word	0x0500000f


	//   ....[252]....
        /*05cc*/ 	.word	0x0500000f


	//   ....[253]....
        /*05d0*/ 	.word	0x0500000f


	//   ....[254]....
        /*05d4*/ 	.word	0x0500000f


	//   ....[255]....
        /*05d8*/ 	.word	0x0500000f


	//   ....[0]....
        /*05dc*/ 	.word	0x0500000f


	//   ....[1]....
        /*05e0*/ 	.word	0x0500000f


	//   ....[2]....
        /*05e4*/ 	.word	0x0500000f


	//   ....[3]....
        /*05e8*/ 	.word	0x0500000f


	//   ....[4]....
        /*05ec*/ 	.word	0x0500000f


	//   ....[5]....
        /*05f0*/ 	.word	0x0500000f


	//   ....[6]....
        /*05f4*/ 	.word	0x0500000f


	//   ....[7]....
        /*05f8*/ 	.word	0x0500000f


	//   ....[8]....
        /*05fc*/ 	.word	0x0500000f


	//   ....[9]....
        /*0600*/ 	.word	0x0500000f


	//   ....[10]....
        /*0604*/ 	.word	0x0500000f


	//   ....[11]....
        /*0608*/ 	.word	0x0500000f


	//   ....[12]....
        /*060c*/ 	.word	0x0500000f


	//   ....[13]....
        /*0610*/ 	.word	0x0500000f


	//   ....[14]....
        /*0614*/ 	.word	0x0500000f


	//   ....[15]....
        /*0618*/ 	.word	0x0500000f


	//   ....[16]....
        /*061c*/ 	.word	0x0500000f


	//   ....[17]....
        /*0620*/ 	.word	0x0500000f


	//   ....[18]....
        /*0624*/ 	.word	0x0500000f


	//   ....[19]....
        /*0628*/ 	.word	0x0500000f


	//   ....[20]....
        /*062c*/ 	.word	0x0500000f


	//   ....[21]....
        /*0630*/ 	.word	0x0500000f


	//   ....[22]....
        /*0634*/ 	.word	0x0500000f


	//   ....[23]....
        /*0638*/ 	.word	0x0500000f


	//   ....[24]....
        /*063c*/ 	.word	0x0500000f


	//   ....[25]....
        /*0640*/ 	.word	0x0500000f


	//   ....[26]....
        /*0644*/ 	.word	0x0500000f


	//   ....[27]....
        /*0648*/ 	.word	0x0500000f


	//   ....[28]....
        /*064c*/ 	.word	0x0500000f


	//   ....[29]....
        /*0650*/ 	.word	0x0500000f


	//   ....[30]....
        /*0654*/ 	.word	0x0500000f


	//   ....[31]....
        /*0658*/ 	.word	0x0500000f


	//   ....[32]....
        /*065c*/ 	.word	0x0500000f


	//   ....[33]....
        /*0660*/ 	.word	0x0500000f


	//   ....[34]....
        /*0664*/ 	.word	0x0500000f


	//   ....[35]....
        /*0668*/ 	.word	0x0500000f


	//   ....[36]....
        /*066c*/ 	.word	0x0500000f


	//   ....[37]....
        /*0670*/ 	.word	0x0500000f


	//   ....[38]....
        /*0674*/ 	.word	0x0500000f


	//   ....[39]....
        /*0678*/ 	.word	0x0500000f


	//   ....[40]....
        /*067c*/ 	.word	0x0500000f


	//   ....[41]....
        /*0680*/ 	.word	0x0500000f


	//   ....[42]....
        /*0684*/ 	.word	0x0500000f


	//   ....[43]....
        /*0688*/ 	.word	0x0500000f


	//   ....[44]....
        /*068c*/ 	.word	0x0500000f


	//   ....[45]....
        /*0690*/ 	.word	0x0500000f


	//   ....[46]....
        /*0694*/ 	.word	0x0500000f


	//   ....[47]....
        /*0698*/ 	.word	0x0500000f


	//   ....[48]....
        /*069c*/ 	.word	0x0500000f


	//   ....[49]....
        /*06a0*/ 	.word	0x0500000f


	//   ....[50]....
        /*06a4*/ 	.word	0x0500000f


	//   ....[51]....
        /*06a8*/ 	.word	0x0500000f


	//   ....[52]....
        /*06ac*/ 	.word	0x0500000f


	//   ....[53]....
        /*06b0*/ 	.word	0x0500000f


	//   ....[54]....
        /*06b4*/ 	.word	0x0500000f


	//   ....[55]....
        /*06b8*/ 	.word	0x0500000f


	//   ....[56]....
        /*06bc*/ 	.word	0x0500000f


	//   ....[57]....
        /*06c0*/ 	.word	0x0500000f


	//   ....[58]....
        /*06c4*/ 	.word	0x0500000f


	//   ....[59]....
        /*06c8*/ 	.word	0x0500000f


	//   ....[60]....
        /*06cc*/ 	.word	0x0500000f


	//   ....[61]....
        /*06d0*/ 	.word	0x0500000f


	//   ....[62]....
        /*06d4*/ 	.word	0x0500000f


	//   ....[63]....
        /*06d8*/ 	.word	0xffffffff


	//   ....[64]....
        /*06dc*/ 	.word	0xffffffff


	//   ....[65]....
        /*06e0*/ 	.word	0xffffffff


	//   ....[66]....
        /*06e4*/ 	.word	0xffffffff


	//   ....[67]....
        /*06e8*/ 	.word	0xffffffff


	//   ....[68]....
        /*06ec*/ 	.word	0xffffffff


	//----- nvinfo : EIATTR_COOP_GROUP_INSTR_OFFSETS
	.align		4
.L_1372:
        /*06f0*/ 	.byte	0x04, 0x28
        /*06f2*/ 	.short	(.L_1374 - .L_1373)


	//   ....[0]....
.L_1373:
        /*06f4*/ 	.word	0x000000c0


	//   ....[1]....
        /*06f8*/ 	.word	0x00000190


	//   ....[2]....
        /*06fc*/ 	.word	0x000001e0


	//   ....[3]....
        /*0700*/ 	.word	0x00000410


	//   ....[4]....
        /*0704*/ 	.word	0x00000570


	//   ....[5]....
        /*0708*/ 	.word	0x00000690


	//   ....[6]....
        /*070c*/ 	.word	0x000007f0


	//   ....[7]....
        /*0710*/ 	.word	0x00003420


	//   ....[8]....
        /*0714*/ 	.word	0x00003430


	//   ....[9]....
        /*0718*/ 	.word	0x00003b20


	//   ....[10]....
        /*071c*/ 	.word	0x00003b30


	//   ....[11]....
        /*0720*/ 	.word	0x00004a90


	//   ....[12]....
        /*0724*/ 	.word	0x00004aa0


	//   ....[13]....
        /*0728*/ 	.word	0x00005220


	//   ....[14]....
        /*072c*/ 	.word	0x00005230


	//   ....[15]....
        /*0730*/ 	.word	0x00005bd0


	//   ....[16]....
        /*0734*/ 	.word	0x00005be0


	//   ....[17]....
        /*0738*/ 	.word	0x00005cf0


	//   ....[18]....
        /*073c*/ 	.word	0x00005d00


	//   ....[19]....
        /*0740*/ 	.word	0x000060e0


	//   ....[20]....
        /*0744*/ 	.word	0x000060f0


	//   ....[21]....
        /*0748*/ 	.word	0x00006540


	//   ....[22]....
        /*074c*/ 	.word	0x00006560


	//   ....[23]....
        /*0750*/ 	.word	0x00007810


	//   ....[24]....
        /*0754*/ 	.word	0x000083b0


	//   ....[25]....
        /*0758*/ 	.word	0x000083c0


	//   ....[26]....
        /*075c*/ 	.word	0x000083d0


	//   ....[27]....
        /*0760*/ 	.word	0x000083e0


	//   ....[28]....
        /*0764*/ 	.word	0x00008720


	//   ....[29]....
        /*0768*/ 	.word	0x00008730


	//   ....[30]....
        /*076c*/ 	.word	0x00008740


	//   ....[31]....
        /*0770*/ 	.word	0x00008750


	//   ....[32]....
        /*0774*/ 	.word	0x00009990


	//   ....[33]....
        /*0778*/ 	.word	0x000099b0


	//   ....[34]....
        /*077c*/ 	.word	0x000099c0


	//   ....[35]....
        /*0780*/ 	.word	0x000099d0


	//   ....[36]....
        /*0784*/ 	.word	0x00009ab0


	//   ....[37]....
        /*0788*/ 	.word	0x00009ad0


	//   ....[38]....
        /*078c*/ 	.word	0x00009ae0


	//   ....[39]....
        /*0790*/ 	.word	0x00009b80


	//   ....[40]....
        /*0794*/ 	.word	0x0000bd60


	//   ....[41]....
        /*0798*/ 	.word	0x0000c430


	//   ....[42]....
        /*079c*/ 	.word	0x0000d4d0


	//   ....[43]....
        /*07a0*/ 	.word	0x0000d620


	//   ....[44]....
        /*07a4*/ 	.word	0x0000d6e0


	//   ....[45]....
        /*07a8*/ 	.word	0x0000d760


	//   ....[46]....
        /*07ac*/ 	.word	0x00013840


	//   ....[47]....
        /*07b0*/ 	.word	0x000138e0


	//   ....[48]....
        /*07b4*/ 	.word	0x00013aa0


	//   ....[49]....
        /*07b8*/ 	.word	0x00013ac0


	//   ....[50]....
        /*07bc*/ 	.word	0x000194f0


	//   ....[51]....
        /*07c0*/ 	.word	0x00019bf0


	//   ....[52]....
        /*07c4*/ 	.word	0x0001ac70


	//   ....[53]....
        /*07c8*/ 	.word	0x0001ad30


	//   ....[54]....
        /*07cc*/ 	.word	0x0001af00


	//   ....[55]....
        /*07d0*/ 	.word	0x0001af20


	//   ....[56]....
        /*07d4*/ 	.word	0x00020160


	//   ....[57]....
        /*07d8*/ 	.word	0x00020180


	//   ....[58]....
        /*07dc*/ 	.word	0x000201c0


	//   ....[59]....
        /*07e0*/ 	.word	0x000201f0


	//   ....[60]....
        /*07e4*/ 	.word	0x00022430


	//   ....[61]....
        /*07e8*/ 	.word	0x00022460


	//   ....[62]....
        /*07ec*/ 	.word	0x00022490


	//   ....[63]....
        /*07f0*/ 	.word	0x000224a0


	//   ....[64]....
        /*07f4*/ 	.word	0x00022e50


	//   ....[65]....
        /*07f8*/ 	.word	0x00022e60


	//   ....[66]....
        /*07fc*/ 	.word	0x00023030


	//   ....[67]....
        /*0800*/ 	.word	0x00023040


	//   ....[68]....
        /*0804*/ 	.word	0x00023210


	//   ....[69]....
        /*0808*/ 	.word	0x00023220


	//   ....[70]....
        /*080c*/ 	.word	0x000233f0


	//   ....[71]....
        /*0810*/ 	.word	0x00023400


	//   ....[72]....
        /*0814*/ 	.word	0x00023950


	//   ....[73]....
        /*0818*/ 	.word	0x00023960


	//   ....[74]....
        /*081c*/ 	.word	0x00024610


	//   ....[75]....
        /*0820*/ 	.word	0x00024620


	//   ....[76]....
        /*0824*/ 	.word	0x00025ae0


	//   ....[77]....
        /*0828*/ 	.word	0x00025af0


	//   ....[78]....
        /*082c*/ 	.word	0x00025cd0


	//   ....[79]....
        /*0830*/ 	.word	0x00025ce0


	//   ....[80]....
        /*0834*/ 	.word	0x00025eb0


	//   ....[81]....
        /*0838*/ 	.word	0x00025ec0


	//   ....[82]....
        /*083c*/ 	.word	0x00026090


	//   ....[83]....
        /*0840*/ 	.word	0x000260a0


	//   ....[84]....
        /*0844*/ 	.word	0x000262c0


	//   ....[85]....
        /*0848*/ 	.word	0x000264d0


	//   ....[86]....
        /*084c*/ 	.word	0x00026500


	//   ....[87]....
        /*0850*/ 	.word	0x00026530


	//   ....[88]....
        /*0854*/ 	.word	0x00026560


	//   ....[89]....
        /*0858*/ 	.word	0x00026590


	//   ....[90]....
        /*085c*/ 	.word	0x000265c0


	//   ....[91]....
        /*0860*/ 	.word	0x00026750


	//   ....[92]....
        /*0864*/ 	.word	0x00026780


	//   ....[93]....
        /*0868*/ 	.word	0x000267b0


	//   ....[94]....
        /*086c*/ 	.word	0x000267e0


	//   ....[95]....
        /*0870*/ 	.word	0x00026810


	//   ....[96]....
        /*0874*/ 	.word	0x00026840


	//   ....[97]....
        /*0878*/ 	.word	0x000268d0


	//   ....[98]....
        /*087c*/ 	.word	0x00026900


	//   ....[99]....
        /*0880*/ 	.word	0x00026910


	//   ....[100]....
        /*0884*/ 	.word	0x00026950


	//   ....[101]....
        /*0888*/ 	.word	0x000280f0


	//   ....[102]....
        /*088c*/ 	.word	0x0002a530


	//   ....[103]....
        /*0890*/ 	.word	0x0002a550


	//   ....[104]....
        /*0894*/ 	.word	0x0002a5e0


	//   ....[105]....
        /*0898*/ 	.word	0x0002a600


	//   ....[106]....
        /*089c*/ 	.word	0x0002a680


	//   ....[107]....
        /*08a0*/ 	.word	0x0002a6a0


	//   ....[108]....
        /*08a4*/ 	.word	0x0002a720


	//   ....[109]....
        /*08a8*/ 	.word	0x0002a740


	//   ....[110]....
        /*08ac*/ 	.word	0x0002a7c0


	//   ....[111]....
        /*08b0*/ 	.word	0x0002a7e0


	//   ....[112]....
        /*08b4*/ 	.word	0x0002a7f0


	//   ....[113]....
        /*08b8*/ 	.word	0x0002a800


	//   ....[114]....
        /*08bc*/ 	.word	0x0002b040


	//   ....[115]....
        /*08c0*/ 	.word	0x0002b070


	//   ....[116]....
        /*08c4*/ 	.word	0x0002b130


	//   ....[117]....
        /*08c8*/ 	.word	0x0002b140


	//   ....[118]....
        /*08cc*/ 	.word	0x0002b1d0


	//   ....[119]....
        /*08d0*/ 	.word	0x0002b1e0


	//   ....[120]....
        /*08d4*/ 	.word	0x0002b270


	//   ....[121]....
        /*08d8*/ 	.word	0x0002b280


	//   ....[122]....
        /*08dc*/ 	.word	0x0002b310


	//   ....[123]....
        /*08e0*/ 	.word	0x0002b320


	//   ....[124]....
        /*08e4*/ 	.word	0x0002b3b0


	//   ....[125]....
        /*08e8*/ 	.word	0x0002b3c0


	//   ....[126]....
        /*08ec*/ 	.word	0x0002b440


	//   ....[127]....
        /*08f0*/ 	.word	0x0002b450


	//   ....[128]....
        /*08f4*/ 	.word	0x0002b460


	//   ....[129]....
        /*08f8*/ 	.word	0x0002b470


	//   ....[130]....
        /*08fc*/ 	.word	0x0002b8d0


	//   ....[131]....
        /*0900*/ 	.word	0x0002b900


	//   ....[132]....
        /*0904*/ 	.word	0x0002b950


	//   ....[133]....
        /*0908*/ 	.word	0x0002ba10


	//   ....[134]....
        /*090c*/ 	.word	0x0002ba20


	//   ....[135]....
        /*0910*/ 	.word	0x0002ba50


	//   ....[136]....
        /*0914*/ 	.word	0x0002bae0


	//   ....[137]....
        /*0918*/ 	.word	0x0002bb90


	//   ....[138]....
        /*091c*/ 	.word	0x0002bba0


	//   ....[139]....
        /*0920*/ 	.word	0x0002bbd0


	//   ....[140]....
        /*0924*/ 	.word	0x0002bbe0


	//   ....[141]....
        /*0928*/ 	.word	0x0002bc70


	//   ....[142]....
        /*092c*/ 	.word	0x0002c380


	//   ....[143]....
        /*0930*/ 	.word	0x0002c3a0


	//   ....[144]....
        /*0934*/ 	.word	0x0002c3f0


	//   ....[145]....
        /*0938*/ 	.word	0x0002c400


	//   ....[146]....
        /*093c*/ 	.word	0x0002c440


	//   ....[147]....
        /*0940*/ 	.word	0x0002c450


	//   ....[148]....
        /*0944*/ 	.word	0x0002c490


	//   ....[149]....
        /*0948*/ 	.word	0x0002c4a0


	//   ....[150]....
        /*094c*/ 	.word	0x0002c4e0


	//   ....[151]....
        /*0950*/ 	.word	0x0002c4f0


	//   ....[152]....
        /*0954*/ 	.word	0x0002c500


	//   ....[153]....
        /*0958*/ 	.word	0x0002c540


	//   ....[154]....
        /*095c*/ 	.word	0x0002c860


	//   ....[155]....
        /*0960*/ 	.word	0x0002c880


	//   ....[156]....
        /*0964*/ 	.word	0x0002c890


	//   ....[157]....
        /*0968*/ 	.word	0x0002c8a0


	//   ....[158]....
        /*096c*/ 	.word	0x0002c8c0


	//   ....[159]....
        /*0970*/ 	.word	0x0002c930


	//   ....[160]....
        /*0974*/ 	.word	0x0002c9a0


	//   ....[161]....
        /*0978*/ 	.word	0x0002c9c0


	//   ....[162]....
        /*097c*/ 	.word	0x0002c9d0


	//   ....[163]....
        /*0980*/ 	.word	0x0002ca30


	//   ....[164]....
        /*0984*/ 	.word	0x0002ca50


	//   ....[165]....
        /*0988*/ 	.word	0x0002cab0


	//   ....[166]....
        /*098c*/ 	.word	0x0002cff0


	//   ....[167]....
        /*0990*/ 	.word	0x0002d020


	//   ....[168]....
        /*0994*/ 	.word	0x0002d080


	//   ....[169]....
        /*0998*/ 	.word	0x0002d0b0


	//   ....[170]....
        /*099c*/ 	.word	0x0002d0e0


	//   ....[171]....
        /*09a0*/ 	.word	0x0002d110


	//   ....[172]....
        /*09a4*/ 	.word	0x0002d140


	//   ....[173]....
        /*09a8*/ 	.word	0x0002d170


	//   ....[174]....
        /*09ac*/ 	.word	0x0002d310


	//   ....[175]....
        /*09b0*/ 	.word	0x0002d340


	//   ....[176]....
        /*09b4*/ 	.word	0x0002d370


	//   ....[177]....
        /*09b8*/ 	.word	0x0002d3a0


	//   ....[178]....
        /*09bc*/ 	.word	0x0002d3d0


	//   ....[179]....
        /*09c0*/ 	.word	0x0002d400


	//   ....[180]....
        /*09c4*/ 	.word	0x0002d4c0


	//   ....[181]....
        /*09c8*/ 	.word	0x0002d4e0


	//   ....[182]....
        /*09cc*/ 	.word	0x0002d500


	//   ....[183]....
        /*09d0*/ 	.word	0x0002d560


	//   ....[184]....
        /*09d4*/ 	.word	0x0002df80


	//   ....[185]....
        /*09d8*/ 	.word	0x0002e2a0


	//   ....[186]....
        /*09dc*/ 	.word	0x0002e330


	//   ....[187]....
        /*09e0*/ 	.word	0x0002e3c0


	//   ....[188]....
        /*09e4*/ 	.word	0x0002e450


	//   ....[189]....
        /*09e8*/ 	.word	0x0002e530


	//   ....[190]....
        /*09ec*/ 	.word	0x0002e5c0


	//   ....[191]....
        /*09f0*/ 	.word	0x0002e650


	//   ....[192]....
        /*09f4*/ 	.word	0x0002e6e0


	//   ....[193]....
        /*09f8*/ 	.word	0x0002e7c0


	//   ....[194]....
        /*09fc*/ 	.word	0x0002e850


	//   ....[195]....
        /*0a00*/ 	.word	0x0002e8e0


	//   ....[196]....
        /*0a04*/ 	.word	0x0002e970


	//   ....[197]....
        /*0a08*/ 	.word	0x0002eab0


	//   ....[198]....
        /*0a0c*/ 	.word	0x0002eb50


	//   ....[199]....
        /*0a10*/ 	.word	0x0002ebe0


	//   ....[200]....
        /*0a14*/ 	.word	0x0002ec30


	//   ....[201]....
        /*0a18*/ 	.word	0x0002ec80


	//   ....[202]....
        /*0a1c*/ 	.word	0x0002ed20


	//   ....[203]....
        /*0a20*/ 	.word	0x0002edb0


	//   ....[204]....
        /*0a24*/ 	.word	0x0002ee00


	//   ....[205]....
        /*0a28*/ 	.word	0x0002ee50


	//   ....[206]....
        /*0a2c*/ 	.word	0x0002ef50


	//   ....[207]....
        /*0a30*/ 	.word	0x0002f000


	//   ....[208]....
        /*0a34*/ 	.word	0x0002f080


	//   ....[209]....
        /*0a38*/ 	.word	0x0002f0f0


	//   ....[210]....
        /*0a3c*/ 	.word	0x0002f210


	//   ....[211]....
        /*0a40*/ 	.word	0x0002f300


	//   ....[212]....
        /*0a44*/ 	.word	0x0002f3d0


	//   ....[213]....
        /*0a48*/ 	.word	0x0002f420


	//   ....[214]....
        /*0a4c*/ 	.word	0x0002f6d0


	//   ....[215]....
        /*0a50*/ 	.word	0x0002f720


	//   ....[216]....
        /*0a54*/ 	.word	0x0002f7b0


	//   ....[217]....
        /*0a58*/ 	.word	0x0002f840


	//   ....[218]....
        /*0a5c*/ 	.word	0x0002f8d0


	//   ....[219]....
        /*0a60*/ 	.word	0x0002f960


	//   ....[220]....
        /*0a64*/ 	.word	0x0002f9f0


	//   ....[221]....
        /*0a68*/ 	.word	0x0002fa80


	//   ....[222]....
        /*0a6c*/ 	.word	0x0002fb00


	//   ....[223]....
        /*0a70*/ 	.word	0x0002fb50


	//   ....[224]....
        /*0a74*/ 	.word	0x0002fbf0


	//   ....[225]....
        /*0a78*/ 	.word	0x0002fc80


	//   ....[226]....
        /*0a7c*/ 	.word	0x0002fd00


	//   ....[227]....
        /*0a80*/ 	.word	0x0002fd50


	//   ....[228]....
        /*0a84*/ 	.word	0x0002fde0


	//   ....[229]....
        /*0a88*/ 	.word	0x0002fe70


	//   ....[230]....
        /*0a8c*/ 	.word	0x0002ff00


	//   ....[231]....
        /*0a90*/ 	.word	0x0002ff90


	//   ....[232]....
        /*0a94*/ 	.word	0x00030020


	//   ....[233]....
        /*0a98*/ 	.word	0x000300b0


	//   ....[234]....
        /*0a9c*/ 	.word	0x00030170


	//   ....[235]....
        /*0aa0*/ 	.word	0x00030440


	//   ....[236]....
        /*0aa4*/ 	.word	0x00030530


	//   ....[237]....
        /*0aa8*/ 	.word	0x000305d0


	//   ....[238]....
        /*0aac*/ 	.word	0x00030630


	//   ....[239]....
        /*0ab0*/ 	.word	0x00030720


	//   ....[240]....
        /*0ab4*/ 	.word	0x00030790


	//   ....[241]....
        /*0ab8*/ 	.word	0x00030880


	//   ....[242]....
        /*0abc*/ 	.word	0x000308f0


	//   ....[243]....
        /*0ac0*/ 	.word	0x000309e0


	//   ....[244]....
        /*0ac4*/ 	.word	0x00030a50


	//   ....[245]....
        /*0ac8*/ 	.word	0x00030b40


	//   ....[246]....
        /*0acc*/ 	.word	0x00030bb0


	//   ....[247]....
        /*0ad0*/ 	.word	0x00030c90


	//   ....[248]....
        /*0ad4*/ 	.word	0x00030d50


	//   ....[249]....
        /*0ad8*/ 	.word	0x00030db0


	//   ....[250]....
        /*0adc*/ 	.word	0x00030e10


	//   ....[251]....
        /*0ae0*/ 	.word	0x00030f00


	//   ....[252]....
        /*0ae4*/ 	.word	0x00030f60


	//   ....[253]....
        /*0ae8*/ 	.word	0x00031060


	//   ....[254]....
        /*0aec*/ 	.word	0x000310c0


	//   ....[255]....
        /*0af0*/ 	.word	0x000311c0


	//   ....[0]....
        /*0af4*/ 	.word	0x00031220


	//   ....[1]....
        /*0af8*/ 	.word	0x00031320


	//   ....[2]....
        /*0afc*/ 	.word	0x00031380


	//   ....[3]....
        /*0b00*/ 	.word	0x00031480


	//   ....[4]....
        /*0b04*/ 	.word	0x000314e0


	//   ....[5]....
        /*0b08*/ 	.word	0x000315e0


	//   ....[6]....
        /*0b0c*/ 	.word	0x00031640


	//   ....[7]....
        /*0b10*/ 	.word	0x00031720


	//   ....[8]....
        /*0b14*/ 	.word	0x00031860


	//   ....[9]....
        /*0b18*/ 	.word	0x00031930


	//   ....[10]....
        /*0b1c*/ 	.word	0x000319f0


	//   ....[11]....
        /*0b20*/ 	.word	0x00031b00


	//   ....[12]....
        /*0b24*/ 	.word	0x00031b60


	//   ....[13]....
        /*0b28*/ 	.word	0x00031c70


	//   ....[14]....
        /*0b2c*/ 	.word	0x00031cd0


	//   ....[15]....
        /*0b30*/ 	.word	0x00031de0


	//   ....[16]....
        /*0b34*/ 	.word	0x00031e40


	//   ....[17]....
        /*0b38*/ 	.word	0x00031f50


	//   ....[18]....
        /*0b3c*/ 	.word	0x00031fb0


	//   ....[19]....
        /*0b40*/ 	.word	0x00032070


	//   ....[20]....
        /*0b44*/ 	.word	0x000321d0


	//   ....[21]....
        /*0b48*/ 	.word	0x00032270


	//   ....[22]....
        /*0b4c*/ 	.word	0x000322d0


	//   ....[23]....
        /*0b50*/ 	.word	0x00032380


	//   ....[24]....
        /*0b54*/ 	.word	0x000323e0


	//   ....[25]....
        /*0b58*/ 	.word	0x00032490


	//   ....[26]....
        /*0b5c*/ 	.word	0x000324f0


	//   ....[27]....
        /*0b60*/ 	.word	0x000325a0


	//   ....[28]....
        /*0b64*/ 	.word	0x00032600


	//   ....[29]....
        /*0b68*/ 	.word	0x000326b0


	//   ....[30]....
        /*0b6c*/ 	.word	0x00032710


	//   ....[31]....
        /*0b70*/ 	.word	0x000327c0


	//   ....[32]....
        /*0b74*/ 	.word	0x000328b0


	//   ....[33]....
        /*0b78*/ 	.word	0x00032950


	//   ....[34]....
        /*0b7c*/ 	.word	0x000329b0


	//   ....[35]....
        /*0b80*/ 	.word	0x00032a80


	//   ....[36]....
        /*0b84*/ 	.word	0x00032ae0


	//   ....[37]....
        /*0b88*/ 	.word	0x00032bb0


	//   ....[38]....
        /*0b8c*/ 	.word	0x00032c10


	//   ....[39]....
        /*0b90*/ 	.word	0x00032ce0


	//   ....[40]....
        /*0b94*/ 	.word	0x00032d40


	//   ....[41]....
        /*0b98*/ 	.word	0x00032e10


	//   ....[42]....
        /*0b9c*/ 	.word	0x00032e70


	//   ....[43]....
        /*0ba0*/ 	.word	0x00032f40


	//   ....[44]....
        /*0ba4*/ 	.word	0x00032fd0


	//   ....[45]....
        /*0ba8*/ 	.word	0x00033070


	//   ....[46]....
        /*0bac*/ 	.word	0x000331f0


	//   ....[47]....
        /*0bb0*/ 	.word	0x00033260


	//   ....[48]....
        /*0bb4*/ 	.word	0x000332d0


	//   ....[49]....
        /*0bb8*/ 	.word	0x00033340


	//   ....[50]....
        /*0bbc*/ 	.word	0x000333b0


	//   ....[51]....
        /*0bc0*/ 	.word	0x00033430


	//   ....[52]....
        /*0bc4*/ 	.word	0x000334b0


	//   ....[53]....
        /*0bc8*/ 	.word	0x00033540


	//   ....[54]....
        /*0bcc*/ 	.word	0x000335b0


	//   ....[55]....
        /*0bd0*/ 	.word	0x00033620


	//   ....[56]....
        /*0bd4*/ 	.word	0x00033690


	//   ....[57]....
        /*0bd8*/ 	.word	0x00033710


	//   ....[58]....
        /*0bdc*/ 	.word	0x00033780


	//   ....[59]....
        /*0be0*/ 	.word	0x00033810


	//   ....[60]....
        /*0be4*/ 	.word	0x00033870


	//   ....[61]....
        /*0be8*/ 	.word	0x00033900


	//   ....[62]....
        /*0bec*/ 	.word	0x00033a30


	//   ....[63]....
        /*0bf0*/ 	.word	0x00034840


	//   ....[64]....
        /*0bf4*/ 	.word	0x00034ea0


	//   ....[65]....
        /*0bf8*/ 	.word	0x00036060


	//   ....[66]....
        /*0bfc*/ 	.word	0x00036090


	//   ....[67]....
        /*0c00*/ 	.word	0x000360b0


	//   ....[68]....
        /*0c04*/ 	.word	0x000360c0


	//----- nvinfo : EIATTR_REG_RECONFIG
	.align		4
.L_1374:
        /*0c08*/ 	.byte	0x01, 0x54
	.zero		2


	//----- nvinfo : EIATTR_SYSCALL_OFFSETS
	.align		4
        /*0c0c*/ 	.byte	0x04, 0x46
        /*0c0e*/ 	.short	(.L_1376 - .L_1375)


	//   ....[0]....
.L_1375:
        /*0c10*/ 	.word	0x00002270


	//   ....[1]....
        /*0c14*/ 	.word	0x000023c0


	//   ....[2]....
        /*0c18*/ 	.word	0x00007b90


	//   ....[3]....
        /*0c1c*/ 	.word	0x00008160


	//   ....[4]....
        /*0c20*/ 	.word	0x00029b90


	//   ....[5]....
        /*0c24*/ 	.word	0x00029ce0


	//   ....[6]....
        /*0c28*/ 	.word	0x00029dd0


	//   ....[7]....
        /*0c2c*/ 	.word	0x0002acb0


	//----- nvinfo : EIATTR_MBARRIER_INSTR_OFFSETS
	.align		4
.L_1376:
        /*0c30*/ 	.byte	0x04, 0x39
        /*0c32*/ 	.short	(.L_1378 - .L_1377)


	//   ....[0]....
.L_1377:
        /*0c34*/ 	.word	0x000002c0
        /*0c38*/ 	.word	0x000000ff
        /*0c3c*/ 	.word	0x00022800
        /*0c40*/ 	.short	0x0100
        /*0c42*/ 	.byte	0x08
	.zero		1


	//   ....[1]....
        /*0c44*/ 	.word	0x000002d0
        /*0c48*/ 	.word	0x000000ff
        /*0c4c*/ 	.word	0x00022820
        /*0c50*/ 	.short	0x0100
        /*0c52*/ 	.byte	0x08
	.zero		1


	//   ....[2]....
        /*0c54*/ 	.word	0x000003c0
        /*0c58*/ 	.word	0x000000ff
        /*0c5c*/ 	.word	0x00022830
        /*0c60*/ 	.short	0x0100
        /*0c62*/ 	.byte	0x08
	.zero		1


	//   ....[3]....
        /*0c64*/ 	.word	0x000003d0
        /*0c68*/ 	.word	0x000000ff
        /*0c6c*/ 	.word	0x00022840
        /*0c70*/ 	.short	0x0100
        /*0c72*/ 	.byte	0x08
	.zero		1


	//   ....[4]....
        /*0c74*/ 	.word	0x000003e0
        /*0c78*/ 	.word	0x000000ff
        /*0c7c*/ 	.word	0x00022838
        /*0c80*/ 	.short	0x0100
        /*0c82*/ 	.byte	0x08
	.zero		1


	//   ....[5]....
        /*0c84*/ 	.word	0x000003f0
        /*0c88*/ 	.word	0x000000ff
        /*0c8c*/ 	.word	0x00022848
        /*0c90*/ 	.short	0x0100
        /*0c92*/ 	.byte	0x08
	.zero		1


	//   ....[6]....
        /*0c94*/ 	.word	0x00000520
        /*0c98*/ 	.word	0x000000ff
        /*0c9c*/ 	.word	0x00022850
        /*0ca0*/ 	.short	0x0100
        /*0ca2*/ 	.byte	0x08
	.zero		1


	//   ....[7]....
        /*0ca4*/ 	.word	0x00000530
        /*0ca8*/ 	.word	0x000000ff
        /*0cac*/ 	.word	0x00022860
        /*0cb0*/ 	.short	0x0100
        /*0cb2*/ 	.byte	0x08
	.zero		1


	//   ....[8]....
        /*0cb4*/ 	.word	0x00000540
        /*0cb8*/ 	.word	0x000000ff
        /*0cbc*/ 	.word	0x00022858
        /*0cc0*/ 	.short	0x0100
        /*0cc2*/ 	.byte	0x08
	.zero		1


	//   ....[9]....
        /*0cc4*/ 	.word	0x00000550
        /*0cc8*/ 	.word	0x000000ff
        /*0ccc*/ 	.word	0x00022868
        /*0cd0*/ 	.short	0x0100
        /*0cd2*/ 	.byte	0x08
	.zero		1


	//   ....[10]....
        /*0cd4*/ 	.word	0x00000640
        /*0cd8*/ 	.word	0x000000ff
        /*0cdc*/ 	.word	0x00022870
        /*0ce0*/ 	.short	0x0100
        /*0ce2*/ 	.byte	0x06
	.zero		1


	//   ....[11]....
        /*0ce4*/ 	.word	0x00000650
        /*0ce8*/ 	.word	0x000000ff
        /*0cec*/ 	.word	0x00022880
        /*0cf0*/ 	.short	0x0100
        /*0cf2*/ 	.byte	0x06
	.zero		1


	//   ....[12]....
        /*0cf4*/ 	.word	0x00000660
        /*0cf8*/ 	.word	0x000000ff
        /*0cfc*/ 	.word	0x00022878
        /*0d00*/ 	.short	0x0100
        /*0d02*/ 	.byte	0x06
	.zero		1


	//   ....[13]....
        /*0d04*/ 	.word	0x00000670
        /*0d08*/ 	.word	0x000000ff
        /*0d0c*/ 	.word	0x00022888
        /*0d10*/ 	.short	0x0100
        /*0d12*/ 	.byte	0x06
	.zero		1


	//   ....[14]....
        /*0d14*/ 	.word	0x000007a0
        /*0d18*/ 	.word	0x000000ff
        /*0d1c*/ 	.word	0x00022890
        /*0d20*/ 	.short	0x0100
        /*0d22*/ 	.byte	0x08
	.zero		1


	//   ....[15]....
        /*0d24*/ 	.word	0x000007b0
        /*0d28*/ 	.word	0x000000ff
        /*0d2c*/ 	.word	0x000228a0
        /*0d30*/ 	.short	0x0100
        /*0d32*/ 	.byte	0x08
	.zero		1


	//   ....[16]....
        /*0d34*/ 	.word	0x000007c0
        /*0d38*/ 	.word	0x000000ff
        /*0d3c*/ 	.word	0x00022898
        /*0d40*/ 	.short	0x0100
        /*0d42*/ 	.byte	0x08
	.zero		1


	//   ....[17]....
        /*0d44*/ 	.word	0x000007d0
        /*0d48*/ 	.word	0x000000ff
        /*0d4c*/ 	.word	0x000228a8
        /*0d50*/ 	.short	0x0100
        /*0d52*/ 	.byte	0x08
	.zero		1


	//   ....[18]....
        /*0d54*/ 	.word	0x00000900
        /*0d58*/ 	.word	0x000000ff
        /*0d5c*/ 	.word	0x000228b0
        /*0d60*/ 	.short	0x0100
        /*0d62*/ 	.byte	0x08
	.zero		1


	//   ....[19]....
        /*0d64*/ 	.word	0x00000910
        /*0d68*/ 	.word	0x000000ff
        /*0d6c*/ 	.word	0x000228c0
        /*0d70*/ 	.short	0x0100
        /*0d72*/ 	.byte	0x08
	.zero		1


	//   ....[20]....
        /*0d74*/ 	.word	0x00000920
        /*0d78*/ 	.word	0x000000ff
        /*0d7c*/ 	.word	0x000228b8
        /*0d80*/ 	.short	0x0100
        /*0d82*/ 	.byte	0x08
	.zero		1


	//   ....[21]....
        /*0d84*/ 	.word	0x00000930
        /*0d88*/ 	.word	0x000000ff
        /*0d8c*/ 	.word	0x000228c8
        /*0d90*/ 	.short	0x0100
        /*0d92*/ 	.byte	0x08
	.zero		1


	//   ....[22]....
        /*0d94*/ 	.word	0x000033d0
        /*0d98*/ 	.word	0x00000036
        /*0d9c*/ 	.word	0x00022890
        /*0da0*/ 	.short	0x010a
        /*0da2*/ 	.byte	0x3f
	.zero		1


	//   ....[23]....
        /*0da4*/ 	.word	0x00004a30
        /*0da8*/ 	.word	0x00000036
        /*0dac*/ 	.word	0x00022890
        /*0db0*/ 	.short	0x010a
        /*0db2*/ 	.byte	0x3f
	.zero		1


	//   ....[24]....
        /*0db4*/ 	.word	0x00005a30
        /*0db8*/ 	.word	0x00000036
        /*0dbc*/ 	.word	0x00022890
        /*0dc0*/ 	.short	0x010a
        /*0dc2*/ 	.byte	0x3f
	.zero		1


	//   ....[25]....
        /*0dc4*/ 	.word	0x00005ee0
        /*0dc8*/ 	.word	0x00000004
        /*0dcc*/ 	.word	0x00000000
        /*0dd0*/ 	.short	0x0101
        /*0dd2*/ 	.byte	0x3f
	.zero		1


	//   ....[26]....
        /*0dd4*/ 	.word	0x00005f20
        /*0dd8*/ 	.word	0x00000036
        /*0ddc*/ 	.word	0x000228b0
        /*0de0*/ 	.short	0x010a
        /*0de2*/ 	.byte	0x3f
	.zero		1


	//   ....[27]....
        /*0de4*/ 	.word	0x00006a40
        /*0de8*/ 	.word	0x00000036
        /*0dec*/ 	.word	0x00000000
        /*0df0*/ 	.short	0x0101
        /*0df2*/ 	.byte	0x3f
	.zero		1


	//   ....[28]....
        /*0df4*/ 	.word	0x00007ee0
        /*0df8*/ 	.word	0x00000002
        /*0dfc*/ 	.word	0x00022800
        /*0e00*/ 	.short	0x010a
        /*0e02*/ 	.byte	0x3f
	.zero		1


	//   ....[29]....
        /*0e04*/ 	.word	0x00007f30
        /*0e08*/ 	.word	0x00000002
        /*0e0c*/ 	.word	0x00022800
        /*0e10*/ 	.short	0x010a
        /*0e12*/ 	.byte	0x3f
	.zero		1


	//   ....[30]....
        /*0e14*/ 	.word	0x000089c0
        /*0e18*/ 	.word	0x00000002
        /*0e1c*/ 	.word	0x00022800
        /*0e20*/ 	.short	0x010a
        /*0e22*/ 	.byte	0x3f
	.zero		1


	//   ....[31]....
        /*0e24*/ 	.word	0x00009e00
        /*0e28*/ 	.word	0x00000002
        /*0e2c*/ 	.word	0x00022800
        /*0e30*/ 	.short	0x010a
        /*0e32*/ 	.byte	0x3f
	.zero		1


	//   ....[32]....
        /*0e34*/ 	.word	0x0000b3b0
        /*0e38*/ 	.word	0x00000004
        /*0e3c*/ 	.word	0x00000000
        /*0e40*/ 	.short	0x010a
        /*0e42*/ 	.byte	0x3f
	.zero		1


	//   ....[33]....
        /*0e44*/ 	.word	0x0000b4c0
        /*0e48*/ 	.word	0x00000002
        /*0e4c*/ 	.word	0x00000000
        /*0e50*/ 	.short	0x010a
        /*0e52*/ 	.byte	0x3f
	.zero		1


	//   ....[34]....
        /*0e54*/ 	.word	0x0000b980
        /*0e58*/ 	.word	0x00000009
        /*0e5c*/ 	.word	0x00000000
        /*0e60*/ 	.short	0x0101
        /*0e62*/ 	.byte	0x3f
	.zero		1


	//   ....[35]....
        /*0e64*/ 	.word	0x0000f2a0
        /*0e68*/ 	.word	0x00000014
        /*0e6c*/ 	.word	0x00000000
        /*0e70*/ 	.short	0x010a
        /*0e72*/ 	.byte	0x3f
	.zero		1


	//   ....[36]....
        /*0e74*/ 	.word	0x0000f300
        /*0e78*/ 	.word	0x00000014
        /*0e7c*/ 	.word	0x00000000
        /*0e80*/ 	.short	0x010a
        /*0e82*/ 	.byte	0x3f
	.zero		1


	//   ....[37]....
        /*0e84*/ 	.word	0x000125c0
        /*0e88*/ 	.word	0x00000002
        /*0e8c*/ 	.word	0x00000000
        /*0e90*/ 	.short	0x0101
        /*0e92*/ 	.byte	0x3f
	.zero		1


	//   ....[38]....
        /*0e94*/ 	.word	0x00012a40
        /*0e98*/ 	.word	0x00000006
        /*0e9c*/ 	.word	0x00000000
        /*0ea0*/ 	.short	0x010a
        /*0ea2*/ 	.byte	0x3f
	.zero		1


	//   ....[39]....
        /*0ea4*/ 	.word	0x00012b50
        /*0ea8*/ 	.word	0x00000003
        /*0eac*/ 	.word	0x00000000
        /*0eb0*/ 	.short	0x010a
        /*0eb2*/ 	.byte	0x3f
	.zero		1


	//   ....[40]....
        /*0eb4*/ 	.word	0x00013010
        /*0eb8*/ 	.word	0x00000009
        /*0ebc*/ 	.word	0x00000000
        /*0ec0*/ 	.short	0x0101
        /*0ec2*/ 	.byte	0x3f
	.zero		1


	//   ....[41]....
        /*0ec4*/ 	.word	0x00015620
        /*0ec8*/ 	.word	0x00000004
        /*0ecc*/ 	.word	0x00000000
        /*0ed0*/ 	.short	0x010a
        /*0ed2*/ 	.byte	0x3f
	.zero		1


	//   ....[42]....
        /*0ed4*/ 	.word	0x00015680
        /*0ed8*/ 	.word	0x00000004
        /*0edc*/ 	.word	0x00000000
        /*0ee0*/ 	.short	0x010a
        /*0ee2*/ 	.byte	0x3f
	.zero		1


	//   ....[43]....
        /*0ee4*/ 	.word	0x00018940
        /*0ee8*/ 	.word	0x00000003
        /*0eec*/ 	.word	0x00000000
        /*0ef0*/ 	.short	0x0101
        /*0ef2*/ 	.byte	0x3f
	.zero		1


	//   ....[44]....
        /*0ef4*/ 	.word	0x00018b70
        /*0ef8*/ 	.word	0x00000004
        /*0efc*/ 	.word	0x00000000
        /*0f00*/ 	.short	0x010a
        /*0f02*/ 	.byte	0x3f
	.zero		1


	//   ....[45]....
        /*0f04*/ 	.word	0x00018c80
        /*0f08*/ 	.word	0x00000004
        /*0f0c*/ 	.word	0x00000000
        /*0f10*/ 	.short	0x010a
        /*0f12*/ 	.byte	0x3f
	.zero		1


	//   ....[46]....
        /*0f14*/ 	.word	0x00019140
        /*0f18*/ 	.word	0x00000003
        /*0f1c*/ 	.word	0x00000000
        /*0f20*/ 	.short	0x0101
        /*0f22*/ 	.byte	0x3f
	.zero		1


	//   ....[47]....
        /*0f24*/ 	.word	0x0001ca60
        /*0f28*/ 	.word	0x0000001a
        /*0f2c*/ 	.word	0x00000000
        /*0f30*/ 	.short	0x010a
        /*0f32*/ 	.byte	0x3f
	.zero		1


	//   ....[48]....
        /*0f34*/ 	.word	0x0001cac0
        /*0f38*/ 	.word	0x0000001a
        /*0f3c*/ 	.word	0x00000000
        /*0f40*/ 	.short	0x010a
        /*0f42*/ 	.byte	0x3f
	.zero		1


	//   ....[49]....
        /*0f44*/ 	.word	0x0001fd80
        /*0f48*/ 	.word	0x00000002
        /*0f4c*/ 	.word	0x00000000
        /*0f50*/ 	.short	0x0101
        /*0f52*/ 	.byte	0x3f
	.zero		1


	//   ....[50]....
        /*0f54*/ 	.word	0x00022d50
        /*0f58*/ 	.word	0x0000000a
        /*0f5c*/ 	.word	0x00000000
        /*0f60*/ 	.short	0x0101
        /*0f62*/ 	.byte	0x3f
	.zero		1


	//   ....[51]....
        /*0f64*/ 	.word	0x000238c0
        /*0f68*/ 	.word	0x00000008
        /*0f6c*/ 	.word	0x00000000
        /*0f70*/ 	.short	0x0101
        /*0f72*/ 	.byte	0x3f
	.zero		1


	//   ....[52]....
        /*0f74*/ 	.word	0x000281d0
        /*0f78*/ 	.word	0x00000016
        /*0f7c*/ 	.word	0x00022820
        /*0f80*/ 	.short	0x010a
        /*0f82*/ 	.byte	0x3f
	.zero		1


	//   ....[53]....
        /*0f84*/ 	.word	0x00028260
        /*0f88*/ 	.word	0x0000000c
        /*0f8c*/ 	.word	0x000228a0
        /*0f90*/ 	.short	0x010a
        /*0f92*/ 	.byte	0x3f
	.zero		1


	//   ....[54]....
        /*0f94*/ 	.word	0x000284b0
        /*0f98*/ 	.word	0x0000000c
        /*0f9c*/ 	.word	0x000228c0
        /*0fa0*/ 	.short	0x010a
        /*0fa2*/ 	.byte	0x3f
	.zero		1


	//   ....[55]....
        /*0fa4*/ 	.word	0x00028ae0
        /*0fa8*/ 	.word	0x0000000a
        /*0fac*/ 	.word	0x000228a0
        /*0fb0*/ 	.short	0x010a
        /*0fb2*/ 	.byte	0x3f
	.zero		1


	//   ....[56]....
        /*0fb4*/ 	.word	0x00028d00
        /*0fb8*/ 	.word	0x0000000a
        /*0fbc*/ 	.word	0x000228c0
        /*0fc0*/ 	.short	0x010a
        /*0fc2*/ 	.byte	0x3f
	.zero		1


	//   ....[57]....
        /*0fc4*/ 	.word	0x0002a300
        /*0fc8*/ 	.word	0x00000021
        /*0fcc*/ 	.word	0x00022840
        /*0fd0*/ 	.short	0x010a
        /*0fd2*/ 	.byte	0x3f
	.zero		1


	//   ....[58]....
        /*0fd4*/ 	.word	0x0002a900
        /*0fd8*/ 	.word	0x00000021
        /*0fdc*/ 	.word	0x00022830
        /*0fe0*/ 	.short	0x0107
        /*0fe2*/ 	.byte	0x3f
	.zero		1


	//   ....[59]....
        /*0fe4*/ 	.word	0x0002a9e0
        /*0fe8*/ 	.word	0x00000021
        /*0fec*/ 	.word	0x00022830
        /*0ff0*/ 	.short	0x0101
        /*0ff2*/ 	.byte	0x3f
	.zero		1


	//   ....[60]....
        /*0ff4*/ 	.word	0x0002b570
        /*0ff8*/ 	.word	0x00000016
        /*0ffc*/ 	.word	0x00022800
        /*1000*/ 	.short	0x0107
        /*1002*/ 	.byte	0x3f
	.zero		1


	//   ....[61]....
        /*1004*/ 	.word	0x0002b660
        /*1008*/ 	.word	0x00000016
        /*100c*/ 	.word	0x00022800
        /*1010*/ 	.short	0x0101
        /*1012*/ 	.byte	0x3f
	.zero		1


	//   ....[62]....
        /*1014*/ 	.word	0x0002b680
        /*1018*/ 	.word	0x00000016
        /*101c*/ 	.word	0x00022820
        /*1020*/ 	.short	0x010a
        /*1022*/ 	.byte	0x3f
	.zero		1


	//   ....[63]....
        /*1024*/ 	.word	0x0002b710
        /*1028*/ 	.word	0x00000021
        /*102c*/ 	.word	0x00022860
        /*1030*/ 	.short	0x010a
        /*1032*/ 	.byte	0x3f
	.zero		1


	//   ....[64]....
        /*1034*/ 	.word	0x0002bdf0
        /*1038*/ 	.word	0x00000021
        /*103c*/ 	.word	0x00022850
        /*1040*/ 	.short	0x0107
        /*1042*/ 	.byte	0x3f
	.zero		1


	//   ....[65]....
        /*1044*/ 	.word	0x0002bec0
        /*1048*/ 	.word	0x00000021
        /*104c*/ 	.word	0x00022850
        /*1050*/ 	.short	0x0101
        /*1052*/ 	.byte	0x3f
	.zero		1


	//   ....[66]....
        /*1054*/ 	.word	0x0002c200
        /*1058*/ 	.word	0x00000006
        /*105c*/ 	.word	0x00022840
        /*1060*/ 	.short	0x010a
        /*1062*/ 	.byte	0x3f
	.zero		1


	//   ....[67]....
        /*1064*/ 	.word	0x0002c5c0
        /*1068*/ 	.word	0x00000006
        /*106c*/ 	.word	0x00022830
        /*1070*/ 	.short	0x0107
        /*1072*/ 	.byte	0x3f
	.zero		1


	//   ....[68]....
        /*1074*/ 	.word	0x0002c680
        /*1078*/ 	.word	0x00000006
        /*107c*/ 	.word	0x00022830
        /*1080*/ 	.short	0x0101
        /*1082*/ 	.byte	0x3f
	.zero		1


	//   ....[69]....
        /*1084*/ 	.word	0x0002c6b0
        /*1088*/ 	.word	0x00000006
        /*108c*/ 	.word	0x00022860
        /*1090*/ 	.short	0x010a
        /*1092*/ 	.byte	0x3f
	.zero		1


	//   ....[70]....
        /*1094*/ 	.word	0x0002cbb0
        /*1098*/ 	.word	0x00000006
        /*109c*/ 	.word	0x00022850
        /*10a0*/ 	.short	0x0107
        /*10a2*/ 	.byte	0x3f
	.zero		1


	//   ....[71]....
        /*10a4*/ 	.word	0x0002cc70
        /*10a8*/ 	.word	0x00000006
        /*10ac*/ 	.word	0x00022850
        /*10b0*/ 	.short	0x0101
        /*10b2*/ 	.byte	0x3f
	.zero		1


	//   ....[72]....
        /*10b4*/ 	.word	0x0002df00
        /*10b8*/ 	.word	0x00000004
        /*10bc*/ 	.word	0x00022820
        /*10c0*/ 	.short	0x010a
        /*10c2*/ 	.byte	0x3f
	.zero		1


	//   ....[73]....
        /*10c4*/ 	.word	0x0002e070
        /*10c8*/ 	.word	0x00000005
        /*10cc*/ 	.word	0x00022840
        /*10d0*/ 	.short	0x010a
        /*10d2*/ 	.byte	0x3f
	.zero		1


	//   ....[74]....
        /*10d4*/ 	.word	0x0002e110
        /*10d8*/ 	.word	0x00000019
        /*10dc*/ 	.word	0x00022840
        /*10e0*/ 	.short	0x010a
        /*10e2*/ 	.byte	0x3f
	.zero		1


	//   ....[75]....
        /*10e4*/ 	.word	0x0002e150
        /*10e8*/ 	.word	0x00000005
        /*10ec*/ 	.word	0x00022860
        /*10f0*/ 	.short	0x010a
        /*10f2*/ 	.byte	0x3f
	.zero		1


	//   ....[76]....
        /*10f4*/ 	.word	0x0002e190
        /*10f8*/ 	.word	0x00000019
        /*10fc*/ 	.word	0x00022860
        /*1100*/ 	.short	0x010a
        /*1102*/ 	.byte	0x3f
	.zero		1


	//   ....[77]....
        /*1104*/ 	.word	0x0002e1f0
        /*1108*/ 	.word	0x00000036
        /*110c*/ 	.word	0x00022890
        /*1110*/ 	.short	0x010a
        /*1112*/ 	.byte	0x3f
	.zero		1


	//   ....[78]....
        /*1114*/ 	.word	0x0002e480
        /*1118*/ 	.word	0x00000036
        /*111c*/ 	.word	0x00022890
        /*1120*/ 	.short	0x010a
        /*1122*/ 	.byte	0x3f
	.zero		1


	//   ....[79]....
        /*1124*/ 	.word	0x0002e710
        /*1128*/ 	.word	0x00000036
        /*112c*/ 	.word	0x00022890
        /*1130*/ 	.short	0x010a
        /*1132*/ 	.byte	0x3f
	.zero		1


	//   ....[80]....
        /*1134*/ 	.word	0x0002e9a0
        /*1138*/ 	.word	0x00000036
        /*113c*/ 	.word	0x000228b0
        /*1140*/ 	.short	0x010a
        /*1142*/ 	.byte	0x3f
	.zero		1


	//   ....[81]....
        /*1144*/ 	.word	0x0002ee90
        /*1148*/ 	.word	0x00000002
        /*114c*/ 	.word	0x00022800
        /*1150*/ 	.short	0x010a
        /*1152*/ 	.byte	0x3f
	.zero		1


	//   ....[82]....
        /*1154*/ 	.word	0x0002f450
        /*1158*/ 	.word	0x00000002
        /*115c*/ 	.word	0x00022800
        /*1160*/ 	.short	0x010a
        /*1162*/ 	.byte	0x3f
	.zero		1


	//   ....[83]....
        /*1164*/ 	.word	0x0002f4a0
        /*1168*/ 	.word	0x00000002
        /*116c*/ 	.word	0x00000000
        /*1170*/ 	.short	0x010a
        /*1172*/ 	.byte	0x3f
	.zero		1


	//   ....[84]....
        /*1174*/ 	.word	0x0002f4f0
        /*1178*/ 	.word	0x00000014
        /*117c*/ 	.word	0x00000000
        /*1180*/ 	.short	0x010a
        /*1182*/ 	.byte	0x3f
	.zero		1


	//   ....[85]....
        /*1184*/ 	.word	0x0002f540
        /*1188*/ 	.word	0x00000003
        /*118c*/ 	.word	0x00000000
        /*1190*/ 	.short	0x010a
        /*1192*/ 	.byte	0x3f
	.zero		1


	//   ....[86]....
        /*1194*/ 	.word	0x0002f590
        /*1198*/ 	.word	0x00000004
        /*119c*/ 	.word	0x00000000
        /*11a0*/ 	.short	0x010a
        /*11a2*/ 	.byte	0x3f
	.zero		1


	//   ....[87]....
        /*11a4*/ 	.word	0x0002f5e0
        /*11a8*/ 	.word	0x00000004
        /*11ac*/ 	.word	0x00000000
        /*11b0*/ 	.short	0x010a
        /*11b2*/ 	.byte	0x3f
	.zero		1


	//   ....[88]....
        /*11b4*/ 	.word	0x0002f630
        /*11b8*/ 	.word	0x0000001a
        /*11bc*/ 	.word	0x00000000
        /*11c0*/ 	.short	0x010a
        /*11c2*/ 	.byte	0x3f
	.zero		1


	//   ....[89]....
        /*11c4*/ 	.word	0x00030230
        /*11c8*/ 	.word	0x00000016
        /*11cc*/ 	.word	0x00022820
        /*11d0*/ 	.short	0x010a
        /*11d2*/ 	.byte	0x3f
	.zero		1


	//   ....[90]....
        /*11d4*/ 	.word	0x00030280
        /*11d8*/ 	.word	0x0000000c
        /*11dc*/ 	.word	0x000228a0
        /*11e0*/ 	.short	0x010a
        /*11e2*/ 	.byte	0x3f
	.zero		1


	//   ....[91]....
        /*11e4*/ 	.word	0x000302d0
        /*11e8*/ 	.word	0x0000000c
        /*11ec*/ 	.word	0x000228c0
        /*11f0*/ 	.short	0x010a
        /*11f2*/ 	.byte	0x3f
	.zero		1


	//   ....[92]....
        /*11f4*/ 	.word	0x00030320
        /*11f8*/ 	.word	0x0000000a
        /*11fc*/ 	.word	0x000228a0
        /*1200*/ 	.short	0x010a
        /*1202*/ 	.byte	0x3f
	.zero		1


	//   ....[93]....
        /*1204*/ 	.word	0x00030370
        /*1208*/ 	.word	0x0000000a
        /*120c*/ 	.word	0x000228c0
        /*1210*/ 	.short	0x010a
        /*1212*/ 	.byte	0x3f
	.zero		1


	//   ....[94]....
        /*1214*/ 	.word	0x00030480
        /*1218*/ 	.word	0x00000021
        /*121c*/ 	.word	0x00022840
        /*1220*/ 	.short	0x010a
        /*1222*/ 	.byte	0x3f
	.zero		1


	//   ....[95]....
        /*1224*/ 	.word	0x00031760
        /*1228*/ 	.word	0x00000016
        /*122c*/ 	.word	0x00022820
        /*1230*/ 	.short	0x010a
        /*1232*/ 	.byte	0x3f
	.zero		1


	//   ....[96]....
        /*1234*/ 	.word	0x000317b0
        /*1238*/ 	.word	0x00000021
        /*123c*/ 	.word	0x00022860
        /*1240*/ 	.short	0x010a
        /*1242*/ 	.byte	0x3f
	.zero		1


	//   ....[97]....
        /*1244*/ 	.word	0x00032120
        /*1248*/ 	.word	0x00000006
        /*124c*/ 	.word	0x00022840
        /*1250*/ 	.short	0x010a
        /*1252*/ 	.byte	0x3f
	.zero		1


	//   ....[98]....
        /*1254*/ 	.word	0x00032800
        /*1258*/ 	.word	0x00000006
        /*125c*/ 	.word	0x00022860
        /*1260*/ 	.short	0x010a
        /*1262*/ 	.byte	0x3f
	.zero		1


	//   ....[99]....
        /*1264*/ 	.word	0x00033950
        /*1268*/ 	.word	0x00000004
        /*126c*/ 	.word	0x00022820
        /*1270*/ 	.short	0x010a
        /*1272*/ 	.byte	0x3f
	.zero		1


	//   ....[100]....
        /*1274*/ 	.word	0x00033af0
        /*1278*/ 	.word	0x00000005
        /*127c*/ 	.word	0x00022840
        /*1280*/ 	.short	0x010a
        /*1282*/ 	.byte	0x3f
	.zero		1


	//   ....[101]....
        /*1284*/ 	.word	0x00033b40
        /*1288*/ 	.word	0x00000019
        /*128c*/ 	.word	0x00022840
        /*1290*/ 	.short	0x010a
        /*1292*/ 	.byte	0x3f
	.zero		1


	//   ....[102]....
        /*1294*/ 	.word	0x00033b90
        /*1298*/ 	.word	0x00000005
        /*129c*/ 	.word	0x00022860
        /*12a0*/ 	.short	0x010a
        /*12a2*/ 	.byte	0x3f
	.zero		1


	//   ....[103]....
        /*12a4*/ 	.word	0x00033d30
        /*12a8*/ 	.word	0x0000000a
        /*12ac*/ 	.word	0x00000000
        /*12b0*/ 	.short	0x010a
        /*12b2*/ 	.byte	0x3f
	.zero		1


	//   ....[104]....
        /*12b4*/ 	.word	0x00033e30
        /*12b8*/ 	.word	0x00000008
        /*12bc*/ 	.word	0x00000000
        /*12c0*/ 	.short	0x010a
        /*12c2*/ 	.byte	0x3f
	.zero		1


	//   ....[105]....
        /*12c4*/ 	.word	0x000342f0
        /*12c8*/ 	.word	0x00000009
        /*12cc*/ 	.word	0x00000000
        /*12d0*/ 	.short	0x0101
        /*12d2*/ 	.byte	0x3f
	.zero		1


	//   ....[106]....
        /*12d4*/ 	.word	0x00036d20
        /*12d8*/ 	.word	0x0000000a
        /*12dc*/ 	.word	0x00000000
        /*12e0*/ 	.short	0x010a
        /*12e2*/ 	.byte	0x3f
	.zero		1


	//   ....[107]....
        /*12e4*/ 	.word	0x00036e20
        /*12e8*/ 	.word	0x00000000
        /*12ec*/ 	.word	0x00000000
        /*12f0*/ 	.short	0x010a
        /*12f2*/ 	.byte	0x3f
	.zero		1


	//   ....[108]....
        /*12f4*/ 	.word	0x0003eb00
        /*12f8*/ 	.word	0x00000000
        /*12fc*/ 	.word	0x00000000
        /*1300*/ 	.short	0x0101
        /*1302*/ 	.byte	0x3f
	.zero		1


	//   ....[109]....
        /*1304*/ 	.word	0x0003eb20
        /*1308*/ 	.word	0x00000008
        /*130c*/ 	.word	0x00000000
        /*1310*/ 	.short	0x010a
        /*1312*/ 	.byte	0x3f
	.zero		1


	//   ....[110]....
        /*1314*/ 	.word	0x0003eb70
        /*1318*/ 	.word	0x00000000
        /*131c*/ 	.word	0x00000000
        /*1320*/ 	.short	0x010a
        /*1322*/ 	.byte	0x3f
	.zero		1


	//----- nvinfo : EIATTR_NUM_MBARRIERS
	.align		4
.L_1378:
        /*1324*/ 	.byte	0x03, 0x38
        /*1326*/ 	.short	0x0016


	//----- nvinfo : EIATTR_EXIT_INSTR_OFFSETS
	.align		4
        /*1328*/ 	.byte	0x04, 0x1c
        /*132a*/ 	.short	(.L_1380 - .L_1379)


	//   ....[0]....
.L_1379:
        /*132c*/ 	.word	0x0002e1e0


	//----- nvinfo : EIATTR_MAX_THREADS
	.align		4
.L_1380:
        /*1330*/ 	.byte	0x04, 0x05
        /*1332*/ 	.short	(.L_1382 - .L_1381)
.L_1381:
        /*1334*/ 	.word	0x00000180
        /*1338*/ 	.word	0x00000001
        /*133c*/ 	.word	0x00000001


	//----- nvinfo : EIATTR_CRS_STACK_SIZE
	.align		4
.L_1382:
        /*1340*/ 	.byte	0x04, 0x1e
        /*1342*/ 	.short	(.L_1384 - .L_1383)
.L_1383:
        /*1344*/ 	.word	0x00000000


	//----- nvinfo : EIATTR_CBANK_PARAM_SIZE
	.align		4
.L_1384:
        /*1348*/ 	.byte	0x03, 0x19
        /*134a*/ 	.short	0x0af0


	//----- nvinfo : EIATTR_PARAM_CBANK
	.align		4
        /*134c*/ 	.byte	0x04, 0x0a
        /*134e*/ 	.short	(.L_1386 - .L_1385)
	.align		4
.L_1385:
        /*1350*/ 	.word	index@(.nv.constant0._ZN7cutlass13device_kernelIN5flash11enable_sm90INS1_16FlashAttnFwdSm90INS1_25CollectiveMainloopFwdSm90ILi2EN4cute5tupleIJNS5_1CILi1EEES8_S8_EEENS6_IJNS7_ILi128EEENS7_ILi96EEENS7_ILi64EEEEEELi256ENS_6half_tEfNS_4arch4Sm90ELb0ELb1ELb1ELb1ELb1ELb1ELb0ELb1ELb0ELb1ELb1ELb0EEENS1_21CollectiveEpilogueFwdINS6_IJSA_NS7_ILi256EEESB_EEES9_SE_SG_Li256ELb1ELb1ELb1ELb0EEENS1_36VarlenDynamicPersistentTileSchedulerILi128ELi96ELi256ELi128ELb1ELb1ELb1ELb1ELb0ELb1EEEEEEEEEvNT_6ParamsE)
        /*1354*/ 	.short	0x0210
        /*1356*/ 	.short	0x0af0


	//----- nvinfo : EIATTR_SW_WAR
	.align		4
.L_1386:
        /*1358*/ 	.byte	0x04, 0x36
        /*135a*/ 	.short	(.L_1388 - .L_1387)
.L_1387:
        /*135c*/ 	.word	0x00000008
.L_1388:


//--------------------- .nv.info._ZN7cutlass13device_kernelIN5flash11enable_sm90INS1_16FlashAttnFwdSm90INS1_25CollectiveMainloopFwdSm90ILi2EN4cute5tupleIJNS5_1CILi1EEES8_S8_EEENS6_IJNS7_ILi128EEENS7_ILi96EEENS7_ILi64EEEEEELi256ENS_6half_tEfNS_4arch4Sm90ELb0ELb1ELb1ELb1ELb1ELb0ELb1ELb1ELb0ELb1ELb1ELb0EEENS1_21CollectiveEpilogueFwdINS6_IJSA_NS7_ILi256EEESB_EEES9_SE_SG_Li256ELb1ELb1ELb1ELb0EEENS1_36VarlenDynamicPersistentTileSchedulerILi128ELi96ELi256ELi128ELb1ELb1ELb1ELb1ELb0ELb1EEEEEEEEEvNT_6ParamsE --------------------------
	.section	.nv.info._ZN7cutlass13device_kernelIN5flash11enable_sm90INS1_16FlashAttnFwdSm90INS1_25CollectiveMainloopFwdSm90ILi2EN4cute5tupleIJNS5_1CILi1EEES8_S8_EEENS6_IJNS7_ILi128EEENS7_ILi96EEENS7_ILi64EEEEEELi256ENS_6half_tEfNS_4arch4Sm90ELb0ELb1ELb1ELb1ELb1ELb0ELb1ELb1ELb0ELb1ELb1ELb0EEENS1_21CollectiveEpilogueFwdINS6_IJSA_NS7_ILi256EEESB_EEES9_SE_SG_Li256ELb1ELb1ELb1ELb0EEENS1_36VarlenDynamicPersistentTileSchedulerILi128ELi96ELi256ELi128ELb1ELb1ELb1ELb1ELb0ELb1EEEEEEEEEvNT_6ParamsE,"",@"SHT_CUDA_INFO"
	.sectionflags	@""
	.align	4


	//----- nvinfo : EIATTR_CUDA_API_VERSION
	.align		4
        /*0000*/ 	.byte	0x04, 0x37
        /*0002*/ 	.short	(.L_1390 - .L_1389)
.L_1389:
        /*0004*/ 	.word	0x00000082


	//----- nvinfo : EIATTR_KPARAM_INFO
	.align		4
.L_1390:
        /*0008*/ 	.byte	0x04, 0x17
        /*000a*/ 	.short	(.L_1392 - .L_1391)
.L_1391:
        /*000c*/ 	.word	0x00000000
        /*0010*/ 	.short	0x0000
        /*0012*/ 	.short	0x0070
        /*0014*/ 	.byte	0x00, 0xf0, 0x01, 0x2e


	//----- nvinfo : EIATTR_SPARSE_MMA_MASK
	.align		4
.L_1392:
        /*0018*/ 	.byte	0x03, 0x50
        /*001a*/ 	.short	0x0000


	//----- nvinfo : EIATTR_MAXREG_COUNT
	.align		4
        /*001c*/ 	.byte	0x03, 0x1b
        /*001e*/ 	.short	0x00a8


	//----- nvinfo : EIATTR_NUM_BARRIERS
	.align		4
        /*0020*/ 	.byte	0x02, 0x4c
        /*0022*/ 	.byte	0x10
	.zero		1


	//----- nvinfo : EIATTR_EXTERNS
	.align		4
        /*0024*/ 	.byte	0x04, 0x0f
        /*0026*/ 	.short	(.L_1394 - .L_1393)


	//   ....[0]....
	.align		4
.L_1393:
        /*0028*/ 	.word	index@(__assertfail)


	//----- nvinfo : EIATTR_ANNOTATIONS
	.align		4
.L_1394:
        /*002c*/ 	.byte	0x04, 0x55
        /*002e*/ 	.short	(.L_1396 - .L_1395)


	//   ....[0]....
.L_1395:
        /* <DEDUP_REMOVED lines=49> */


	//----- nvinfo : EIATTR_MERCURY_ISA_VERSION
	.align		4
.L_1396:
        /*0330*/ 	.byte	0x03, 0x5f
        /*0332*/ 	.short	0x0101


	//----- nvinfo : EIATTR_UNUSED_LOAD_BYTE_OFFSET
	.align		4
        /*0334*/ 	.byte	0x04, 0x44
        /*0336*/ 	.short	(.L_1398 - .L_1397)


	//   ....[0]....
.L_1397:
        /*0338*/ 	.word	0x00000a60
        /*033c*/ 	.word	0x0000fff0


	//   ....[1]....
        /*0340*/ 	.word	0x000207b0
        /*0344*/ 	.word	0x0000fff0


	//----- nvinfo : EIATTR_INT_WARP_WIDE_INSTR_OFFSETS
	.align		4
.L_1398:
        /*0348*/ 	.byte	0x04, 0x31
        /*034a*/ 	.short	(.L_1400 - .L_1399)


	//   ....[0]....
.L_1399:
        /*034c*/ 	.word	0x000000c0


	//   ....[1]....
        /*0350*/ 	.word	0x000000d0


	//   ....[2]....
        /*0354*/ 	.word	0x000000e0


	//   ....[3]....
        /*0358*/ 	.word	0x00000180


	//   ....[4]....
        /*035c*/ 	.word	0x00026fc0


	//   ....[5]....
        /*0360*/ 	.word	0x00027050


	//   ....[6]....
        /*0364*/ 	.word	0x0002af10


	//   ....[7]....
        /*0368*/ 	.word	0x0002afa0


	//----- nvinfo : EIATTR_COOP_GROUP_MASK_REGIDS
	.align		4
.L_1400:
        /*036c*/ 	.byte	0x04, 0x29
        /*036e*/ 	.short	(.L_1402 - .L_1401)


	//   ....[0]....
.L_1401:
        /*0370*/ 	.word	0xffffffff


	//   ....[1]....
        /*0374*/ 	.word	0xffffffff


	//   ....[2]....
        /*0378*/ 	.word	0xffffffff


	//   ....[3]....
        /*037c*/ 	.word	0xffffffff


	//   ....[4]....
        /*0380*/ 	.word	0xffffffff


	//   ....[5]....
        /*0384*/ 	.word	0xffffffff


	//   ....[6]....
        /*0388*/ 	.word	0xffffffff


	//   ....[7]....
        /*038c*/ 	.word	0xffffffff


	//   ....[8]....
        /*0390*/ 	.word	0xffffffff


	//   ....[9]....
        /*0394*/ 	.word	0xffffffff


	//   ....[10]....
        /*0398*/ 	.word	0xffffffff


	//   ....[11]....
        /*039c*/ 	.word	0xffffffff


	//   ....[12]....
        /*03a0*/ 	.word	0xffffffff


	//   ....[13]....
        /*03a4*/ 	.word	0xffffffff


	//   ....[14]....
        /*03a8*/ 	.word	0xffffffff


	//   ....[15]....
        /*03ac*/ 	.word	0xffffffff


	//   ....[16]....
        /*03b0*/ 	.word	0xffffffff


	//   ....[17]....
        /*03b4*/ 	.word	0xffffffff


	//   ....[18]....
        /*03b8*/ 	.word	0xffffffff


	//   ....[19]....
        /*03bc*/ 	.word	0xffffffff


	//   ....[20]....
        /*03c0*/ 	.word	0xffffffff


	//   ....[21]....
        /*03c4*/ 	.word	0xffffffff


	//   ....[22]....
        /*03c8*/ 	.word	0xffffffff


	//   ....[23]....
        /*03cc*/ 	.word	0xffffffff


	//   ....[24]....
        /*03d0*/ 	.word	0xffffffff


	//   ....[25]....
        /*03d4*/ 	.word	0xffffffff


	//   ....[26]....
        /*03d8*/ 	.word	0xffffffff


	//   ....[27]....
        /*03dc*/ 	.word	0xffffffff


	//   ....[28]....
        /*03e0*/ 	.word	0xffffffff


	//   ....[29]....
        /*03e4*/ 	.word	0xffffffff


	//   ....[30]....
        /*03e8*/ 	.word	0xffffffff


	//   ....[31]....
        /*03ec*/ 	.word	0xffffffff


	//   ....[32]....
        /*03f0*/ 	.word	0xffffffff


	//   ....[33]....
        /*03f4*/ 	.word	0xffffffff


	//   ....[34]....
        /*03f8*/ 	.word	0xffffffff


	//   ....[35]....
        /*03fc*/ 	.word	0xffffffff


	//   ....[36]....
        /*0400*/ 	.word	0xffffffff


	//   ....[37]....
        /*0404*/ 	.word	0xffffffff


	//   ....[38]....
        /*0408*/ 	.word	0xffffffff


	//   ....[39]....
        /*040c*/ 	.word	0xffffffff


	//   ....[40]....
        /*0410*/ 	.word	0xffffffff


	//   ....[41]....
        /*0414*/ 	.word	0xffffffff


	//   ....[42]....
        /*0418*/ 	.word	0xffffffff


	//   ....[43]....
        /*041c*/ 	.word	0xffffffff


	//   ....[44]....
        /*0420*/ 	.word	0xffffffff


	//   ....[45]....
        /*0424*/ 	.word	0xffffffff


	//   ....[46]....
        /*0428*/ 	.word	0xffffffff


	//   ....[47]....
        /*042c*/ 	.word	0xffffffff


	//   ....[48]....
        /*0430*/ 	.word	0xffffffff


	//   ....[49]....
        /*0434*/ 	.word	0xffffffff


	//   ....[50]....
        /*0438*/ 	.word	0xffffffff


	//   ....[51]....
        /*043c*/ 	.word	0xffffffff


	//   ....[52]....
        /*0440*/ 	.word	0xffffffff


	//   ....[53]....
        /*0444*/ 	.word	0xffffffff


	//   ....[54]....
        /*0448*/ 	.word	0xffffffff


	//   ....[55]....
        /*044c*/ 	.word	0xffffffff


	//   ....[56]....
        /*0450*/ 	.word	0xffffffff


	//   ....[57]....
        /*0454*/ 	.word	0xffffffff


	//   ....[58]....
        /*0458*/ 	.word	0xffffffff


	//   ....[59]....
        /*045c*/ 	.word	0xffffffff


	//   ....[60]....
        /*0460*/ 	.word	0xffffffff


	//   ....[61]....
        /*0464*/ 	.word	0xffffffff


	//   ....[62]....
        /*0468*/ 	.word	0xffffffff


	//   ....[63]....
        /*046c*/ 	.word	0xffffffff


	//   ....[64]....
        /*0470*/ 	.word	0xffffffff


	//   ....[65]....
        /*0474*/ 	.word	0xffffffff


	//   ....[66]....
        /*0478*/ 	.word	0xffffffff


	//   ....[67]....
        /*047c*/ 	.word	0xffffffff


	//   ....[68]....
        /*0480*/ 	.word	0xffffffff


	//   ....[69]....
        /*0484*/ 	.word	0xffffffff


	//   ....[70]....
        /*0488*/ 	.word	0xffffffff


	//   ....[71]....
        /*048c*/ 	.word	0xffffffff


	//   ....[72]....
        /*0490*/ 	.word	0xffffffff


	//   ....[73]....
        /*0494*/ 	.word	0xffffffff


	//   ....[74]....
        /*0498*/ 	.word	0xffffffff


	//   ....[75]....
        /*049c*/ 	.word	0xffffffff


	//   ....[76]....
        /*04a0*/ 	.word	0xffffffff


	//   ....[77]....
        /*04a4*/ 	.word	0xffffffff


	//   ....[78]....
        /*04a8*/ 	.word	0xffffffff


	//   ....[79]....
        /*04ac*/ 	.word	0xffffffff


	//   ....[80]....
        /*04b0*/ 	.word	0xffffffff


	//   ....[81]....
        /*04b4*/ 	.word	0xffffffff


	//   ....[82]....
        /*04b8*/ 	.word	0xffffffff


	//   ....[83]....
        /*04bc*/ 	.word	0xffffffff


	//   ....[84]....
        /*04c0*/ 	.word	0xffffffff


	//   ....[85]....
        /*04c4*/ 	.word	0xffffffff


	//   ....[86]....
        /*04c8*/ 	.word	0xffffffff


	//   ....[87]....
        /*04cc*/ 	.word	0xffffffff


	//   ....[88]....
        /*04d0*/ 	.word	0xffffffff


	//   ....[89]....
        /*04d4*/ 	.word	0xffffffff


	//   ....[90]....
        /*04d8*/ 	.word	0xffffffff


	//   ....[91]....
        /*04dc*/ 	.word	0xffffffff


	//   ....[92]....
        /*04e0*/ 	.word	0xffffffff


	//   ....[93]....
        /*04e4*/ 	.word	0xffffffff


	//   ....[94]....
        /*04e8*/ 	.word	0xffffffff


	//   ....[95]....
        /*04ec*/ 	.word	0xffffffff


	//   ....[96]....
        /*04f0*/ 	.word	0xffffffff


	//   ....[97]....
        /*04f4*/ 	.word	0xffffffff


	//   ....[98]....
        /*04f8*/ 	.word	0xffffffff


	//   ....[99]....
        /*04fc*/ 	.word	0xffffffff


	//   ....[100]....
        /*0500*/ 	.word	0xffffffff


	//   ....[101]....
        /*0504*/ 	.word	0xffffffff


	//   ....[102]....
        /*0508*/ 	.word	0xffffffff


	//   ....[103]....
        /*050c*/ 	.word	0xffffffff


	//   ....[104]....
        /*0510*/ 	.word	0xffffffff


	//   ....[105]....
        /*0514*/ 	.word	0xffffffff


	//   ....[106]....
        /*0518*/ 	.word	0xffffffff


	//   ....[107]....
        /*051c*/ 	.word	0xffffffff


	//   ....[108]....
        /*0520*/ 	.word	0xffffffff


	//   ....[109]....
        /*0524*/ 	.word	0xffffffff


	//   ....[110]....
        /*0528*/ 	.word	0xffffffff


	//   ....[111]....
        /*052c*/ 	.word	0xffffffff


	//   ....[112]....
        /*0530*/ 	.word	0xffffffff


	//   ....[113]....
        /*0534*/ 	.word	0xffffffff


	//   ....[114]....
        /*0538*/ 	.word	0xffffffff


	//   ....[115]....
        /*053c*/ 	.word	0xffffffff


	//   ....[116]....
        /*0540*/ 	.word	0xffffffff


	//   ....[117]....
        /*0544*/ 	.word	0xffffffff


	//   ....[118]....
        /*0548*/ 	.word	0xffffffff


	//   ....[119]....
        /*054c*/ 	.word	0xffffffff


	//   ....[120]....
        /*0550*/ 	.word	0xffffffff


	//   ....[121]....
        /*0554*/ 	.word	0xffffffff


	//   ....[122]....
        /*0558*/ 	.word	0xffffffff


	//   ....[123]....
        /*055c*/ 	.word	0xffffffff


	//   ....[124]....
        /*0560*/ 	.word	0xffffffff


	//   ....[125]....
        /*0564*/ 	.word	0xffffffff


	//   ....[126]....
        /*0568*/ 	.word	0xffffffff


	//   ....[127]....
        /*056c*/ 	.word	0xffffffff


	//   ....[128]....
        /*0570*/ 	.word	0xffffffff


	//   ....[129]....
        /*0574*/ 	.word	0xffffffff


	//   ....[130]....
        /*0578*/ 	.word	0xffffffff


	//   ....[131]....
        /*057c*/ 	.word	0xffffffff


	//   ....[132]....
        /*0580*/ 	.word	0xffffffff


	//   ....[133]....
        /*0584*/ 	.word	0xffffffff


	//   ....[134]....
        /*0588*/ 	.word	0xffffffff


	//   ....[135]....
        /*058c*/ 	.word	0xffffffff


	//   ....[136]....
        /*0590*/ 	.word	0xffffffff


	//   ....[137]....
        /*0594*/ 	.word	0xffffffff


	//   ....[138]....
        /*0598*/ 	.word	0xffffffff


	//   ....[139]....
        /*059c*/ 	.word	0xffffffff


	//   ....[140]....
        /*05a0*/ 	.word	0xffffffff


	//   ....[141]....
        /*05a4*/ 	.word	0xffffffff


	//   ....[142]....
        /*05a8*/ 	.word	0xffffffff


	//   ....[143]....
        /*05ac*/ 	.word	0xffffffff


	//   ....[144]....
        /*05b0*/ 	.word	0xffffffff


	//   ....[145]....
        /*05b4*/ 	.word	0xffffffff


	//   ....[146]....
        /*05b8*/ 	.word	0xffffffff


	//   ....[147]....
        /*05bc*/ 	.word	0xffffffff


	//   ....[148]....
        /*05c0*/ 	.word	0xffffffff


	//   ....[149]....
        /*05c4*/ 	.word	0xffffffff


	//   ....[150]....
        /*05c8*/ 	.word	0xffffffff


	//   ....[151]....
        /*05cc*/ 	.word	0xffffffff


	//   ....[152]....
        /*05d0*/ 	.word	0xffffffff


	//   ....[153]....
        /*05d4*/ 	.word	0xffffffff


	//   ....[154]....
        /*05d8*/ 	.word	0xffffffff


	//   ....[155]....
        /*05dc*/ 	.word	0xffffffff


	//   ....[156]....
        /*05e0*/ 	.word	0xffffffff


	//   ....[157]....
        /*05e4*/ 	.word	0xffffffff


	//   ....[158]....
        /*05e8*/ 	.word	0xffffffff


	//   ....[159]....
        /*05ec*/ 	.word	0xffffffff


	//   ....[160]....
        /*05f0*/ 	.word	0xffffffff


	//   ....[161]....
        /*05f4*/ 	.word	0xffffffff


	//   ....[162]....
        /*05f8*/ 	.word	0xffffffff


	//   ....[163]....
        /*05fc*/ 	.word	0xffffffff


	//   ....[164]....
        /*0600*/ 	.word	0xffffffff


	//   ....[165]....
        /*0604*/ 	.word	0xffffffff


	//   ....[166]....
        /*0608*/ 	.word	0xffffffff


	//   ....[167]....
        /*060c*/ 	.word	0x0500000f


	//   ....[168]....
        /*0610*/ 	.word	0x0500000f


	//   ....[169]....
        /*0614*/ 	.word	0x0500000f


	//   ....[170]....
        /*0618*/ 	.word	0x0500000f


	//   ....[171]....
        /*061c*/ 	.word	0x0500000f


	//   ....[172]....
        /*0620*/ 	.word	0x0500000f


	//   ....[173]....
        /*0624*/ 	.word	0x0500000f


	//   ....[174]....
        /*0628*/ 	.word	0x0500000f


	//   ....[175]....
        /*062c*/ 	.word	0x0500000f


	//   ....[176]....
        /*0630*/ 	.word	0x0500000f


	//   ....[177]....
        /*0634*/ 	.word	0x0500000f


	//   ....[178]....
        /*0638*/ 	.word	0x0500000f


	//   ....[179]....
        /*063c*/ 	.word	0x0500000f


	//   ....[180]....
        /*0640*/ 	.word	0x0500000f


	//   ....[181]....
        /*0644*/ 	.word	0x0500000f


	//   ....[182]....
        /*0648*/ 	.word	0x0500000f


	//   ....[183]....
        /*064c*/ 	.word	0x0500000f


	//   ....[184]....
        /*0650*/ 	.word	0x0500000f


	//   ....[185]....
        /*0654*/ 	.word	0x0500000f


	//   ....[186]....
        /*0658*/ 	.word	0x0500000f


	//   ....[187]....
        /*065c*/ 	.word	0x0500000f


	//   ....[188]....
        /*0660*/ 	.word	0x0500000f


	//   ....[189]....
        /*0664*/ 	.word	0x0500000f


	//   ....[190]....
        /*0668*/ 	.word	0x0500000f


	//   ....[191]....
        /*066c*/ 	.word	0x0500000f


	//   ....[192]....
        /*0670*/ 	.word	0x0500000f


	//   ....[193]....
        /*0674*/ 	.word	0x0500000f


	//   ....[194]....
        /*0678*/ 	.word	0x0500000f


	//   ....[195]....
        /*067c*/ 	.word	0x0500000f


	//   ....[196]....
        /*0680*/ 	.word	0x0500000f


	//   ....[197]....
        /*0684*/ 	.word	0x0500000f


	//   ....[198]....
        /*0688*/ 	.word	0x0500000f


	//   ....[199]....
        /*068c*/ 	.word	0x0500000f


	//   ....[200]....
        /*0690*/ 	.word	0x0500000f


	//   ....[201]....
        /*0694*/ 	.word	0x0500000f


	//   ....[202]....
        /*0698*/ 	.word	0x0500000f


	//   ....[203]....
        /*069c*/ 	.word	0x0500000f


	//   ....[204]....
        /*06a0*/ 	.word	0x0500000f


	//   ....[205]....
        /*06a4*/ 	.word	0x0500000f


	//   ....[206]....
        /*06a8*/ 	.word	0x0500000f


	//   ....[207]....
        /*06ac*/ 	.word	0x0500000f


	//   ....[208]....
        /*06b0*/ 	.word	0x0500000f


	//   ....[209]....
        /*06b4*/ 	.word	0x0500000f


	//   ....[210]....
        /*06b8*/ 	.word	0x0500000f


	//   ....[211]....
        /*06bc*/ 	.word	0x0500000f


	//   ....[212]....
        /*06c0*/ 	.word	0x0500000f


	//   ....[213]....
        /*06c4*/ 	.word	0x0500000f


	//   ....[214]....
        /*06c8*/ 	.word	0x0500000f


	//   ....[215]....
        /*06cc*/ 	.word	0x0500000f


	//   ....[216]....
        /*06d0*/ 	.word	0x0500000f


	//   ....[217]....
        /*06d4*/ 	.word	0x0500000f


	//   ....[218]....
        /*06d8*/ 	.word	0x0500000f


	//   ....[219]....
        /*06dc*/ 	.word	0x0500000f


	//   ....[220]....
        /*06e0*/ 	.word	0x0500000f


	//   ....[221]....
        /*06e4*/ 	.word	0x0500000f


	//   ....[222]....
        /*06e8*/ 	.word	0x0500000f


	//   ....[223]....
        /*06ec*/ 	.word	0x0500000f


	//   ....[224]....
        /*06f0*/ 	.word	0x0500000f


	//   ....[225]....
        /*06f4*/ 	.word	0x0500000f


	//   ....[226]....
        /*06f8*/ 	.word	0x0500000f


	//   ....[227]....
        /*06fc*/ 	.word	0x0500000f


	//   ....[228]....
        /*0700*/ 	.word	0x0500000f


	//   ....[229]....
        /*0704*/ 	.word	0x0500000f


	//   ....[230]....
        /*0708*/ 	.word	0x0500000f


	//   ....[231]....
        /*070c*/ 	.word	0x0500000f


	//   ....[232]....
        /*0710*/ 	.word	0x0500000f


	//   ....[233]....
        /*0714*/ 	.word	0x0500000f


	//   ....[234]....
        /*0718*/ 	.word	0x0500000f


	//   ....[235]....
        /*071c*/ 	.word	0x0500000f


	//   ....[236]....
        /*0720*/ 	.word	0x0500000f


	//   ....[237]....
        /*0724*/ 	.word	0x0500000f


	//   ....[238]....
        /*0728*/ 	.word	0x0500000f


	//   ....[239]....
        /*072c*/ 	.word	0x0500000f


	//   ....[240]....
        /*0730*/ 	.word	0x0500000f


	//   ....[241]....
        /*0734*/ 	.word	0x0500000f


	//   ....[242]....
        /*0738*/ 	.word	0x0500000f


	//   ....[243]....
        /*073c*/ 	.word	0x0500000f


	//   ....[244]....
        /*0740*/ 	.word	0x0500000f


	//   ....[245]....
        /*0744*/ 	.word	0x0500000f


	//   ....[246]....
        /*0748*/ 	.word	0x0500000f


	//   ....[247]....
        /*074c*/ 	.word	0x0500000f


	//   ....[248]....
        /*0750*/ 	.word	0x0500000f


	//   ....[249]....
        /*0754*/ 	.word	0x0500000f


	//   ....[250]....
        /*0758*/ 	.word	0x0500000f


	//   ....[251]....
        /*075c*/ 	.word	0x0500000f


	//   ....[252]....
        /*0760*/ 	.word	0x0500000f


	//   ....[253]....
        /*0764*/ 	.word	0x0500000f


	//   ....[254]....
        /*0768*/ 	.word	0x0500000f


	//   ....[255]....
        /*076c*/ 	.word	0x0500000f


	//   ....[0]....
        /*0770*/ 	.word	0x0500000f


	//   ....[1]....
        /*0774*/ 	.word	0x0500000f


	//   ....[2]....
        /*0778*/ 	.word	0x0500000f


	//   ....[3]....
        /*077c*/ 	.word	0x0500000f


	//   ....[4]....
        /*0780*/ 	.word	0x0500000f


	//   ....[5]....
        /*0784*/ 	.word	0x0500000f


	//   ....[6]....
        /*0788*/ 	.word	0x0500000f


	//   ....[7]....
        /*078c*/ 	.word	0x0500000f


	//   ....[8]....
        /*0790*/ 	.word	0x0500000f


	//   ....[9]....
        /*0794*/ 	.word	0x0500000f


	//   ....[10]....
        /*0798*/ 	.word	0x0500000f


	//   ....[11]....
        /*079c*/ 	.word	0xffffffff


	//   ....[12]....
        /*07a0*/ 	.word	0xffffffff


	//   ....[13]....
        /*07a4*/ 	.word	0xffffffff


	//   ....[14]....
        /*07a8*/ 	.word	0xffffffff


	//   ....[15]....
        /*07ac*/ 	.word	0xffffffff


	//   ....[16]....
        /*07b0*/ 	.word	0xffffffff


	//----- nvinfo : EIATTR_COOP_GROUP_INSTR_OFFSETS
	.align		4
.L_1402:
        /*07b4*/ 	.byte	0x04, 0x28
        /*07b6*/ 	.short	(.L_1404 - .L_1403)


	//   ....[0]....
.L_1403:
        /*07b8*/ 	.word	0x00000080


	//   ....[1]....
        /*07bc*/ 	.word	0x00000090


	//   ....[2]....
        /*07c0*/ 	.word	0x000002f0


	//   ....[3]....
        /*07c4*/ 	.word	0x00000450


	//   ....[4]....
        /*07c8*/ 	.word	0x00000570


	//   ....[5]....
        /*07cc*/ 	.word	0x000006d0


	//   ....[6]....
        /*07d0*/ 	.word	0x000028b0


	//   ....[7]....
        /*07d4*/ 	.word	0x000048a0


	//   ....[8]....
        /*07d8*/ 	.word	0x00005070


	//   ....[9]....
        /*07dc*/ 	.word	0x00006400


	//   ....[10]....
        /*07e0*/ 	.word	0x000065f0


	//   ....[11]....
        /*07e4*/ 	.word	0x00006950


	//   ....[12]....
        /*07e8*/ 	.word	0x00006970


	//   ....[13]....
        /*07ec*/ 	.word	0x0000bec0


	//   ....[14]....
        /*07f0*/ 	.word	0x0000bf60


	//   ....[15]....
        /*07f4*/ 	.word	0x0000c140


	//   ....[16]....
        /*07f8*/ 	.word	0x0000c160


	//   ....[17]....
        /*07fc*/ 	.word	0x00015ba0


	//   ....[18]....
        /*0800*/ 	.word	0x00016140


	//   ....[19]....
        /*0804*/ 	.word	0x00017080


	//   ....[20]....
        /*0808*/ 	.word	0x00017190


	//   ....[21]....
        /*080c*/ 	.word	0x00017320


	//   ....[22]....
        /*0810*/ 	.word	0x00017340


	//   ....[23]....
        /*0814*/ 	.word	0x0001f850


	//   ....[24]....
        /*0818*/ 	.word	0x0001f870


	//   ....[25]....
        /*081c*/ 	.word	0x0001f8b0


	//   ....[26]....
        /*0820*/ 	.word	0x0001f8f0


	//   ....[27]....
        /*0824*/ 	.word	0x00021b20


	//   ....[28]....
        /*0828*/ 	.word	0x00021b40


	//   ....[29]....
        /*082c*/ 	.word	0x00021b90


	//   ....[30]....
        /*0830*/ 	.word	0x00021ba0


	//   ....[31]....
        /*0834*/ 	.word	0x00022550


	//   ....[32]....
        /*0838*/ 	.word	0x00022580


	//   ....[33]....
        /*083c*/ 	.word	0x000226c0


	//   ....[34]....
        /*0840*/ 	.word	0x000226e0


	//   ....[35]....
        /*0844*/ 	.word	0x00022820


	//   ....[36]....
        /*0848*/ 	.word	0x00022840


	//   ....[37]....
        /*084c*/ 	.word	0x00022990


	//   ....[38]....
        /*0850*/ 	.word	0x000229b0


	//   ....[39]....
        /*0854*/ 	.word	0x00022f70


	//   ....[40]....
        /*0858*/ 	.word	0x00022fa0


	//   ....[41]....
        /*085c*/ 	.word	0x000239d0


	//   ....[42]....
        /*0860*/ 	.word	0x000239e0


	//   ....[43]....
        /*0864*/ 	.word	0x00024d50


	//   ....[44]....
        /*0868*/ 	.word	0x00024d70


	//   ....[45]....
        /*086c*/ 	.word	0x00024eb0


	//   ....[46]....
        /*0870*/ 	.word	0x00024ed0


	//   ....[47]....
        /*0874*/ 	.word	0x00025010


	//   ....[48]....
        /*0878*/ 	.word	0x00025030


	//   ....[49]....
        /*087c*/ 	.word	0x00025180


	//   ....[50]....
        /*0880*/ 	.word	0x000251a0


	//   ....[51]....
        /*0884*/ 	.word	0x00025370


	//   ....[52]....
        /*0888*/ 	.word	0x00025580


	//   ....[53]....
        /*088c*/ 	.word	0x000255b0


	//   ....[54]....
        /*0890*/ 	.word	0x000255e0


	//   ....[55]....
        /*0894*/ 	.word	0x00025610


	//   ....[56]....
        /*0898*/ 	.word	0x00025640


	//   ....[57]....
        /*089c*/ 	.word	0x00025670


	//   ....[58]....
        /*08a0*/ 	.word	0x000257e0


	//   ....[59]....
        /*08a4*/ 	.word	0x00025810


	//   ....[60]....
        /*08a8*/ 	.word	0x00025840


	//   ....[61]....
        /*08ac*/ 	.word	0x00025870


	//   ....[62]....
        /*08b0*/ 	.word	0x000258a0


	//   ....[63]....
        /*08b4*/ 	.word	0x000258d0


	//   ....[64]....
        /*08b8*/ 	.word	0x00025960


	//   ....[65]....
        /*08bc*/ 	.word	0x00025990


	//   ....[66]....
        /*08c0*/ 	.word	0x000259a0


	//   ....[67]....
        /*08c4*/ 	.word	0x000259e0


	//   ....[68]....
        /*08c8*/ 	.word	0x00027ba0


	//   ....[69]....
        /*08cc*/ 	.word	0x00027bc0


	//   ....[70]....
        /*08d0*/ 	.word	0x00027c50


	//   ....[71]....
        /*08d4*/ 	.word	0x00027c70


	//   ....[72]....
        /*08d8*/ 	.word	0x00027cf0


	//   ....[73]....
        /*08dc*/ 	.word	0x00027d10


	//   ....[74]....
        /*08e0*/ 	.word	0x00027d90


	//   ....[75]....
        /*08e4*/ 	.word	0x00027db0


	//   ....[76]....
        /*08e8*/ 	.word	0x00027e30


	//   ....[77]....
        /*08ec*/ 	.word	0x00027e50


	//   ....[78]....
        /*08f0*/ 	.word	0x00027e60


	//   ....[79]....
        /*08f4*/ 	.word	0x00027e70


	//   ....[80]....
        /*08f8*/ 	.word	0x000285c0


	//   ....[81]....
        /*08fc*/ 	.word	0x00028600


	//   ....[82]....
        /*0900*/ 	.word	0x00028620


	//   ....[83]....
        /*0904*/ 	.word	0x00028630


	//   ....[84]....
        /*0908*/ 	.word	0x00028640


	//   ....[85]....
        /*090c*/ 	.word	0x00028650


	//   ....[86]....
        /*0910*/ 	.word	0x00028680


	//   ....[87]....
        /*0914*/ 	.word	0x00028760


	//   ....[88]....
        /*0918*/ 	.word	0x000287b0


	//   ....[89]....
        /*091c*/ 	.word	0x00028810


	//   ....[90]....
        /*0920*/ 	.word	0x00028880


	//   ....[91]....
        /*0924*/ 	.word	0x000288c0


	//   ....[92]....
        /*0928*/ 	.word	0x00028900


	//   ....[93]....
        /*092c*/ 	.word	0x00028920


	//   ....[94]....
        /*0930*/ 	.word	0x000289a0


	//   ....[95]....
        /*0934*/ 	.word	0x000289e0


	//   ....[96]....
        /*0938*/ 	.word	0x000290d0


	//   ....[97]....
        /*093c*/ 	.word	0x00029100


	//   ....[98]....
        /*0940*/ 	.word	0x00029120


	//   ....[99]....
        /*0944*/ 	.word	0x00029150


	//   ....[100]....
        /*0948*/ 	.word	0x000291c0


	//   ....[101]....
        /*094c*/ 	.word	0x000291f0


	//   ....[102]....
        /*0950*/ 	.word	0x00029300


	//   ....[103]....
        /*0954*/ 	.word	0x00029320


	//   ....[104]....
        /*0958*/ 	.word	0x000293b0


	//   ....[105]....
        /*095c*/ 	.word	0x000293d0


	//   ....[106]....
        /*0960*/ 	.word	0x00029440


	//   ....[107]....
        /*0964*/ 	.word	0x00029460


	//   ....[108]....
        /*0968*/ 	.word	0x000294c0


	//   ....[109]....
        /*096c*/ 	.word	0x000294f0


	//   ....[110]....
        /*0970*/ 	.word	0x00029570


	//   ....[111]....
        /*0974*/ 	.word	0x000295d0


	//   ....[112]....
        /*0978*/ 	.word	0x00029b10


	//   ....[113]....
        /*097c*/ 	.word	0x00029b30


	//   ....[114]....
        /*0980*/ 	.word	0x00029b80


	//   ....[115]....
        /*0984*/ 	.word	0x00029c40


	//   ....[116]....
        /*0988*/ 	.word	0x00029c50


	//   ....[117]....
        /*098c*/ 	.word	0x00029c80


	//   ....[118]....
        /*0990*/ 	.word	0x00029d10


	//   ....[119]....
        /*0994*/ 	.word	0x00029dc0


	//   ....[120]....
        /*0998*/ 	.word	0x00029dd0


	//   ....[121]....
        /*099c*/ 	.word	0x00029e00


	//   ....[122]....
        /*09a0*/ 	.word	0x00029e10


	//   ....[123]....
        /*09a4*/ 	.word	0x00029ea0


	//   ....[124]....
        /*09a8*/ 	.word	0x0002a590


	//   ....[125]....
        /*09ac*/ 	.word	0x0002a5b0


	//   ....[126]....
        /*09b0*/ 	.word	0x0002a5c0


	//   ....[127]....
        /*09b4*/ 	.word	0x0002a600


	//   ....[128]....
        /*09b8*/ 	.word	0x0002a610


	//   ....[129]....
        /*09bc*/ 	.word	0x0002a650


	//   ....[130]....
        /*09c0*/ 	.word	0x0002a660


	//   ....[131]....
        /*09c4*/ 	.word	0x0002a6a0


	//   ....[132]....
        /*09c8*/ 	.word	0x0002a6b0


	//   ....[133]....
        /*09cc*/ 	.word	0x0002a6f0


	//   ....[134]....
        /*09d0*/ 	.word	0x0002a700


	//   ....[135]....
        /*09d4*/ 	.word	0x0002a710


	//   ....[136]....
        /*09d8*/ 	.word	0x0002aa50


	//   ....[137]....
        /*09dc*/ 	.word	0x0002aa70


	//   ....[138]....
        /*09e0*/ 	.word	0x0002aa80


	//   ....[139]....
        /*09e4*/ 	.word	0x0002aa90


	//   ....[140]....
        /*09e8*/ 	.word	0x0002aaa0


	//   ....[141]....
        /*09ec*/ 	.word	0x0002aac0


	//   ....[142]....
        /*09f0*/ 	.word	0x0002ab30


	//   ....[143]....
        /*09f4*/ 	.word	0x0002ab60


	//   ....[144]....
        /*09f8*/ 	.word	0x0002ab70


	//   ....[145]....
        /*09fc*/ 	.word	0x0002abe0


	//   ....[146]....
        /*0a00*/ 	.word	0x0002abf0


	//   ....[147]....
        /*0a04*/ 	.word	0x0002acf0


	//   ....[148]....
        /*0a08*/ 	.word	0x0002b1d0


	//   ....[149]....
        /*0a0c*/ 	.word	0x0002b200


	//   ....[150]....
        /*0a10*/ 	.word	0x0002b260


	//   ....[151]....
        /*0a14*/ 	.word	0x0002b290


	//   ....[152]....
        /*0a18*/ 	.word	0x0002b2c0


	//   ....[153]....
        /*0a1c*/ 	.word	0x0002b2f0


	//   ....[154]....
        /*0a20*/ 	.word	0x0002b320


	//   ....[155]....
        /*0a24*/ 	.word	0x0002b350


	//   ....[156]....
        /*0a28*/ 	.word	0x0002b4f0


	//   ....[157]....
        /*0a2c*/ 	.word	0x0002b520


	//   ....[158]....
        /*0a30*/ 	.word	0x0002b550


	//   ....[159]....
        /*0a34*/ 	.word	0x0002b580


	//   ....[160]....
        /*0a38*/ 	.word	0x0002b5b0


	//   ....[161]....
        /*0a3c*/ 	.word	0x0002b5e0


	//   ....[162]....
        /*0a40*/ 	.word	0x0002b6a0


	//   ....[163]....
        /*0a44*/ 	.word	0x0002b6c0


	//   ....[164]....
        /*0a48*/ 	.word	0x0002b6e0


	//   ....[165]....
        /*0a4c*/ 	.word	0x0002b740


	//   ....[166]....
        /*0a50*/ 	.word	0x0002c160


	//   ....[167]....
        /*0a54*/ 	.word	0x0002c700


	//   ....[168]....
        /*0a58*/ 	.word	0x0002c7f0


	//   ....[169]....
        /*0a5c*/ 	.word	0x0002c890


	//   ....[170]....
        /*0a60*/ 	.word	0x0002c8f0


	//   ....[171]....
        /*0a64*/ 	.word	0x0002c9e0


	//   ....[172]....
        /*0a68*/ 	.word	0x0002ca50


	//   ....[173]....
        /*0a6c*/ 	.word	0x0002cb40


	//   ....[174]....
        /*0a70*/ 	.word	0x0002cbb0


	//   ....[175]....
        /*0a74*/ 	.word	0x0002cca0


	//   ....[176]....
        /*0a78*/ 	.word	0x0002cd10


	//   ....[177]....
        /*0a7c*/ 	.word	0x0002ce00


	//   ....[178]....
        /*0a80*/ 	.word	0x0002ce70


	//   ....[179]....
        /*0a84*/ 	.word	0x0002cf10


	//   ....[180]....
        /*0a88*/ 	.word	0x0002d010


	//   ....[181]....
        /*0a8c*/ 	.word	0x0002d090


	//   ....[182]....
        /*0a90*/ 	.word	0x0002d0f0


	//   ....[183]....
        /*0a94*/ 	.word	0x0002d1c0


	//   ....[184]....
        /*0a98*/ 	.word	0x0002d2a0


	//   ....[185]....
        /*0a9c*/ 	.word	0x0002d360


	//   ....[186]....
        /*0aa0*/ 	.word	0x0002d3e0


	//   ....[187]....
        /*0aa4*/ 	.word	0x0002d4d0


	//   ....[188]....
        /*0aa8*/ 	.word	0x0002d590


	//   ....[189]....
        /*0aac*/ 	.word	0x0002d640


	//   ....[190]....
        /*0ab0*/ 	.word	0x0002d700


	//   ....[191]....
        /*0ab4*/ 	.word	0x0002d7b0


	//   ....[192]....
        /*0ab8*/ 	.word	0x0002d830


	//   ....[193]....
        /*0abc*/ 	.word	0x0002d920


	//   ....[194]....
        /*0ac0*/ 	.word	0x0002d990


	//   ....[195]....
        /*0ac4*/ 	.word	0x0002da60


	//   ....[196]....
        /*0ac8*/ 	.word	0x0002db00


	//   ....[197]....
        /*0acc*/ 	.word	0x0002dba0


	//   ....[198]....
        /*0ad0*/ 	.word	0x0002dc00


	//   ....[199]....
        /*0ad4*/ 	.word	0x0002dcf0


	//   ....[200]....
        /*0ad8*/ 	.word	0x0002de00


	//   ....[201]....
        /*0adc*/ 	.word	0x0002de50


	//   ....[202]....
        /*0ae0*/ 	.word	0x0002deb0


	//   ....[203]....
        /*0ae4*/ 	.word	0x0002dfb0


	//   ....[204]....
        /*0ae8*/ 	.word	0x0002e0c0


	//   ....[205]....
        /*0aec*/ 	.word	0x0002e110


	//   ....[206]....
        /*0af0*/ 	.word	0x0002e170


	//   ....[207]....
        /*0af4*/ 	.word	0x0002e270


	//   ....[208]....
        /*0af8*/ 	.word	0x0002e380


	//   ....[209]....
        /*0afc*/ 	.word	0x0002e3d0


	//   ....[210]....
        /*0b00*/ 	.word	0x0002e430


	//   ....[211]....
        /*0b04*/ 	.word	0x0002e520


	//   ....[212]....
        /*0b08*/ 	.word	0x0002e650


	//   ....[213]....
        /*0b0c*/ 	.word	0x0002e730


	//   ....[214]....
        /*0b10*/ 	.word	0x0002e7c0


	//   ....[215]....
        /*0b14*/ 	.word	0x0002e8d0


	//   ....[216]....
        /*0b18*/ 	.word	0x0002e930


	//   ....[217]....
        /*0b1c*/ 	.word	0x0002ea40


	//   ....[218]....
        /*0b20*/ 	.word	0x0002eaa0


	//   ....[219]....
        /*0b24*/ 	.word	0x0002ebb0


	//   ....[220]....
        /*0b28*/ 	.word	0x0002ec10


	//   ....[221]....
        /*0b2c*/ 	.word	0x0002ed20


	//   ....[222]....
        /*0b30*/ 	.word	0x0002ed80


	//   ....[223]....
        /*0b34*/ 	.word	0x0002ee40


	//   ....[224]....
        /*0b38*/ 	.word	0x0002efa0


	//   ....[225]....
        /*0b3c*/ 	.word	0x0002f040


	//   ....[226]....
        /*0b40*/ 	.word	0x0002f0a0


	//   ....[227]....
        /*0b44*/ 	.word	0x0002f150


	//   ....[228]....
        /*0b48*/ 	.word	0x0002f1b0


	//   ....[229]....
        /*0b4c*/ 	.word	0x0002f260


	//   ....[230]....
        /*0b50*/ 	.word	0x0002f2c0


	//   ....[231]....
        /*0b54*/ 	.word	0x0002f370


	//   ....[232]....
        /*0b58*/ 	.word	0x0002f3d0


	//   ....[233]....
        /*0b5c*/ 	.word	0x0002f480


	//   ....[234]....
        /*0b60*/ 	.word	0x0002f4e0


	//   ....[235]....
        /*0b64*/ 	.word	0x0002f590


	//   ....[236]....
        /*0b68*/ 	.word	0x0002f670


	//   ....[237]....
        /*0b6c*/ 	.word	0x0002f710


	//   ....[238]....
        /*0b70*/ 	.word	0x0002f770


	//   ....[239]....
        /*0b74*/ 	.word	0x0002f840


	//   ....[240]....
        /*0b78*/ 	.word	0x0002f8a0


	//   ....[241]....
        /*0b7c*/ 	.word	0x0002f970


	//   ....[242]....
        /*0b80*/ 	.word	0x0002f9d0


	//   ....[243]....
        /*0b84*/ 	.word	0x0002fab0


	//   ....[244]....
        /*0b88*/ 	.word	0x0002fb10


	//   ....[245]....
        /*0b8c*/ 	.word	0x0002fbe0


	//   ....[246]....
        /*0b90*/ 	.word	0x0002fc40


	//   ....[247]....
        /*0b94*/ 	.word	0x0002fd10


	//   ....[248]....
        /*0b98*/ 	.word	0x0002fda0


	//   ....[249]....
        /*0b9c*/ 	.word	0x0002fe40


	//   ....[250]....
        /*0ba0*/ 	.word	0x0002ffc0


	//   ....[251]....
        /*0ba4*/ 	.word	0x00030030


	//   ....[252]....
        /*0ba8*/ 	.word	0x000300a0


	//   ....[253]....
        /*0bac*/ 	.word	0x00030110


	//   ....[254]....
        /*0bb0*/ 	.word	0x00030180


	//   ....[255]....
        /*0bb4*/ 	.word	0x00030200


	//   ....[0]....
        /*0bb8*/ 	.word	0x00030280


	//   ....[1]....
        /*0bbc*/ 	.word	0x00030310


	//   ....[2]....
        /*0bc0*/ 	.word	0x00030380


	//   ....[3]....
        /*0bc4*/ 	.word	0x000303f0


	//   ....[4]....
        /*0bc8*/ 	.word	0x00030460


	//   ....[5]....
        /*0bcc*/ 	.word	0x000304e0


	//   ....[6]....
        /*0bd0*/ 	.word	0x00030550


	//   ....[7]....
        /*0bd4*/ 	.word	0x000305e0


	//   ....[8]....
        /*0bd8*/ 	.word	0x00030640


	//   ....[9]....
        /*0bdc*/ 	.word	0x000306d0


	//   ....[10]....
        /*0be0*/ 	.word	0x00030800


	//   ....[11]....
        /*0be4*/ 	.word	0x00032ec0


	//   ....[12]....
        /*0be8*/ 	.word	0x000335c0


	//   ....[13]....
        /*0bec*/ 	.word	0x00034860


	//   ....[14]....
        /*0bf0*/ 	.word	0x000348b0


	//   ....[15]....
        /*0bf4*/ 	.word	0x00034920


	//   ....[16]....
        /*0bf8*/ 	.word	0x00034940


	//----- nvinfo : EIATTR_REG_RECONFIG
	.align		4
.L_1404:
        /*0bfc*/ 	.byte	0x01, 0x54
	.zero		2


	//----- nvinfo : EIATTR_SYSCALL_OFFSETS
	.align		4
        /*0c00*/ 	.byte	0x04, 0x46
        /*0c02*/ 	.short	(.L_1406 - .L_1405)


	//   ....[0]....
.L_1405:
        /*0c04*/ 	.word	0x00002b30


	//   ....[1]....
        /*0c08*/ 	.word	0x000271b0


	//   ....[2]....
        /*0c0c*/ 	.word	0x00027300


	//   ....[3]....
        /*0c10*/ 	.word	0x000273f0


	//   ....[4]....
        /*0c14*/ 	.word	0x00028200


	//   ....[5]....
        /*0c18*/ 	.word	0x00028d30


	//----- nvinfo : EIATTR_MBARRIER_INSTR_OFFSETS
	.align		4
.L_1406:
        /*0c1c*/ 	.byte	0x04, 0x39
        /*0c1e*/ 	.short	(.L_1408 - .L_1407)


	//   ....[0]....
.L_1407:
        /*0c20*/ 	.word	0x00000190
        /*0c24*/ 	.word	0x000000ff
        /*0c28*/ 	.word	0x00032400
        /*0c2c*/ 	.short	0x0100
        /*0c2e*/ 	.byte	0x08
	.zero		1


	//   ....[1]....
        /*0c30*/ 	.word	0x000001a0
        /*0c34*/ 	.word	0x000000ff
        /*0c38*/ 	.word	0x00032410
        /*0c3c*/ 	.short	0x0100
        /*0c3e*/ 	.byte	0x08
	.zero		1


	//   ....[2]....
        /*0c40*/ 	.word	0x000001b0
        /*0c44*/ 	.word	0x000000ff
        /*0c48*/ 	.word	0x00032420
        /*0c4c*/ 	.short	0x0100
        /*0c4e*/ 	.byte	0x08
	.zero		1


	//   ....[3]....
        /*0c50*/ 	.word	0x000002a0
        /*0c54*/ 	.word	0x000000ff
        /*0c58*/ 	.word	0x00032430
        /*0c5c*/ 	.short	0x0100
        /*0c5e*/ 	.byte	0x08
	.zero		1


	//   ....[4]....
        /*0c60*/ 	.word	0x000002b0
        /*0c64*/ 	.word	0x000000ff
        /*0c68*/ 	.word	0x00032440
        /*0c6c*/ 	.short	0x0100
        /*0c6e*/ 	.byte	0x08
	.zero		1


	//   ....[5]....
        /*0c70*/ 	.word	0x000002c0
        /*0c74*/ 	.word	0x000000ff
        /*0c78*/ 	.word	0x00032438
        /*0c7c*/ 	.short	0x0100
        /*0c7e*/ 	.byte	0x08
	.zero		1


	//   ....[6]....
        /*0c80*/ 	.word	0x000002d0
        /*0c84*/ 	.word	0x000000ff
        /*0c88*/ 	.word	0x00032448
        /*0c8c*/ 	.short	0x0100
        /*0c8e*/ 	.byte	0x08
	.zero		1


	//   ....[7]....
        /*0c90*/ 	.word	0x00000400
        /*0c94*/ 	.word	0x000000ff
        /*0c98*/ 	.word	0x00032450
        /*0c9c*/ 	.short	0x0100
        /*0c9e*/ 	.byte	0x08
	.zero		1


	//   ....[8]....
        /*0ca0*/ 	.word	0x00000410
        /*0ca4*/ 	.word	0x000000ff
        /*0ca8*/ 	.word	0x00032460
        /*0cac*/ 	.short	0x0100
        /*0cae*/ 	.byte	0x08
	.zero		1


	//   ....[9]....
        /*0cb0*/ 	.word	0x00000420
        /*0cb4*/ 	.word	0x000000ff
        /*0cb8*/ 	.word	0x00032458
        /*0cbc*/ 	.short	0x0100
        /*0cbe*/ 	.byte	0x08
	.zero		1


	//   ....[10]....
        /*0cc0*/ 	.word	0x00000430
        /*0cc4*/ 	.word	0x000000ff
        /*0cc8*/ 	.word	0x00032468
        /*0ccc*/ 	.short	0x0100
        /*0cce*/ 	.byte	0x08
	.zero		1


	//   ....[11]....
        /*0cd0*/ 	.word	0x00000520
        /*0cd4*/ 	.word	0x000000ff
        /*0cd8*/ 	.word	0x00032470
        /*0cdc*/ 	.short	0x0100
        /*0cde*/ 	.byte	0x06
	.zero		1


	//   ....[12]....
        /*0ce0*/ 	.word	0x00000530
        /*0ce4*/ 	.word	0x000000ff
        /*0ce8*/ 	.word	0x00032480
        /*0cec*/ 	.short	0x0100
        /*0cee*/ 	.byte	0x06
	.zero		1


	//   ....[13]....
        /*0cf0*/ 	.word	0x00000540
        /*0cf4*/ 	.word	0x000000ff
        /*0cf8*/ 	.word	0x00032478
        /*0cfc*/ 	.short	0x0100
        /*0cfe*/ 	.byte	0x06
	.zero		1


	//   ....[14]....
        /*0d00*/ 	.word	0x00000550
        /*0d04*/ 	.word	0x000000ff
        /*0d08*/ 	.word	0x00032488
        /*0d0c*/ 	.short	0x0100
        /*0d0e*/ 	.byte	0x06
	.zero		1


	//   ....[15]....
        /*0d10*/ 	.word	0x00000680
        /*0d14*/ 	.word	0x000000ff
        /*0d18*/ 	.word	0x00032490
        /*0d1c*/ 	.short	0x0100
        /*0d1e*/ 	.byte	0x08
	.zero		1


	//   ....[16]....
        /*0d20*/ 	.word	0x00000690
        /*0d24*/ 	.word	0x000000ff
        /*0d28*/ 	.word	0x000324a0
        /*0d2c*/ 	.short	0x0100
        /*0d2e*/ 	.byte	0x08
	.zero		1


	//   ....[17]....
        /*0d30*/ 	.word	0x000006a0
        /*0d34*/ 	.word	0x000000ff
        /*0d38*/ 	.word	0x00032498
        /*0d3c*/ 	.short	0x0100
        /*0d3e*/ 	.byte	0x08
	.zero		1


	//   ....[18]....
        /*0d40*/ 	.word	0x000006b0
        /*0d44*/ 	.word	0x000000ff
        /*0d48*/ 	.word	0x000324a8
        /*0d4c*/ 	.short	0x0100
        /*0d4e*/ 	.byte	0x08
	.zero		1


	//   ....[19]....
        /*0d50*/ 	.word	0x000007f0
        /*0d54*/ 	.word	0x000000ff
        /*0d58*/ 	.word	0x000324b0
        /*0d5c*/ 	.short	0x0100
        /*0d5e*/ 	.byte	0x08
	.zero		1


	//   ....[20]....
        /*0d60*/ 	.word	0x00000800
        /*0d64*/ 	.word	0x000000ff
        /*0d68*/ 	.word	0x000324c0
        /*0d6c*/ 	.short	0x0100
        /*0d6e*/ 	.byte	0x08
	.zero		1


	//   ....[21]....
        /*0d70*/ 	.word	0x00000810
        /*0d74*/ 	.word	0x000000ff
        /*0d78*/ 	.word	0x000324b8
        /*0d7c*/ 	.short	0x0100
        /*0d7e*/ 	.byte	0x08
	.zero		1


	//   ....[22]....
        /*0d80*/ 	.word	0x00000820
        /*0d84*/ 	.word	0x000000ff
        /*0d88*/ 	.word	0x000324c8
        /*0d8c*/ 	.short	0x0100
        /*0d8e*/ 	.byte	0x08
	.zero		1


	//   ....[23]....
        /*0d90*/ 	.word	0x00002d70
        /*0d94*/ 	.word	0x00000048
        /*0d98*/ 	.word	0x00032400
        /*0d9c*/ 	.short	0x010a
        /*0d9e*/ 	.byte	0x3f
	.zero		1


	//   ....[24]....
        /*0da0*/ 	.word	0x00003200
        /*0da4*/ 	.word	0x0000000a
        /*0da8*/ 	.word	0x00000000
        /*0dac*/ 	.short	0x010a
        /*0dae*/ 	.byte	0x3f
	.zero		1


	//   ....[25]....
        /*0db0*/ 	.word	0x00003260
        /*0db4*/ 	.word	0x0000000a
        /*0db8*/ 	.word	0x00000000
        /*0dbc*/ 	.short	0x010a
        /*0dbe*/ 	.byte	0x3f
	.zero		1


	//   ....[26]....
        /*0dc0*/ 	.word	0x00003610
        /*0dc4*/ 	.word	0x00000048
        /*0dc8*/ 	.word	0x00032410
        /*0dcc*/ 	.short	0x010a
        /*0dce*/ 	.byte	0x3f
	.zero		1


	//   ....[27]....
        /*0dd0*/ 	.word	0x00003710
        /*0dd4*/ 	.word	0x0000000a
        /*0dd8*/ 	.word	0x00000000
        /*0ddc*/ 	.short	0x010a
        /*0dde*/ 	.byte	0x3f
	.zero		1


	//   ....[28]....
        /*0de0*/ 	.word	0x00003770
        /*0de4*/ 	.word	0x0000000a
        /*0de8*/ 	.word	0x00000000
        /*0dec*/ 	.short	0x010a
        /*0dee*/ 	.byte	0x3f
	.zero		1


	//   ....[29]....
        /*0df0*/ 	.word	0x000044e0
        /*0df4*/ 	.word	0x00000007
        /*0df8*/ 	.word	0x00000000
        /*0dfc*/ 	.short	0x0101
        /*0dfe*/ 	.byte	0x3f
	.zero		1


	//   ....[30]....
        /*0e00*/ 	.word	0x00009cd0
        /*0e04*/ 	.word	0x00000000
        /*0e08*/ 	.word	0x00000000
        /*0e0c*/ 	.short	0x0101
        /*0e0e*/ 	.byte	0x3f
	.zero		1


	//   ....[31]....
        /*0e10*/ 	.word	0x0000a440
        /*0e14*/ 	.word	0x00000004
        /*0e18*/ 	.word	0x00000000
        /*0e1c*/ 	.short	0x010a
        /*0e1e*/ 	.byte	0x3f
	.zero		1


	//   ....[32]....
        /*0e20*/ 	.word	0x0000a4e0
        /*0e24*/ 	.word	0x00000006
        /*0e28*/ 	.word	0x00000000
        /*0e2c*/ 	.short	0x010a
        /*0e2e*/ 	.byte	0x3f
	.zero		1


	//   ....[33]....
        /*0e30*/ 	.word	0x0000a8f0
        /*0e34*/ 	.word	0x00000003
        /*0e38*/ 	.word	0x00000000
        /*0e3c*/ 	.short	0x010a
        /*0e3e*/ 	.byte	0x3f
	.zero		1


	//   ....[34]....
        /*0e40*/ 	.word	0x0000a9c0
        /*0e44*/ 	.word	0x00000006
        /*0e48*/ 	.word	0x00000000
        /*0e4c*/ 	.short	0x010a
        /*0e4e*/ 	.byte	0x3f
	.zero		1


	//   ....[35]....
        /*0e50*/ 	.word	0x0000b730
        /*0e54*/ 	.word	0x00000003
        /*0e58*/ 	.word	0x00000000
        /*0e5c*/ 	.short	0x0101
        /*0e5e*/ 	.byte	0x3f
	.zero		1


	//   ....[36]....
        /*0e60*/ 	.word	0x00014140
        /*0e64*/ 	.word	0x00000000
        /*0e68*/ 	.word	0x00000000
        /*0e6c*/ 	.short	0x0101
        /*0e6e*/ 	.byte	0x3f
	.zero		1


	//   ....[37]....
        /*0e70*/ 	.word	0x00014340
        /*0e74*/ 	.word	0x00000007
        /*0e78*/ 	.word	0x00000000
        /*0e7c*/ 	.short	0x010a
        /*0e7e*/ 	.byte	0x3f
	.zero		1


	//   ....[38]....
        /*0e80*/ 	.word	0x000143f0
        /*0e84*/ 	.word	0x00000000
        /*0e88*/ 	.word	0x00000000
        /*0e8c*/ 	.short	0x010a
        /*0e8e*/ 	.byte	0x3f
	.zero		1


	//   ....[39]....
        /*0e90*/ 	.word	0x00014820
        /*0e94*/ 	.word	0x0000000b
        /*0e98*/ 	.word	0x00000000
        /*0e9c*/ 	.short	0x010a
        /*0e9e*/ 	.byte	0x3f
	.zero		1


	//   ....[40]....
        /*0ea0*/ 	.word	0x00014920
        /*0ea4*/ 	.word	0x00000006
        /*0ea8*/ 	.word	0x00000000
        /*0eac*/ 	.short	0x010a
        /*0eae*/ 	.byte	0x3f
	.zero		1


	//   ....[41]....
        /*0eb0*/ 	.word	0x00015690
        /*0eb4*/ 	.word	0x00000006
        /*0eb8*/ 	.word	0x00000000
        /*0ebc*/ 	.short	0x0101
        /*0ebe*/ 	.byte	0x3f
	.zero		1


	//   ....[42]....
        /*0ec0*/ 	.word	0x0001f3c0
        /*0ec4*/ 	.word	0x00000007
        /*0ec8*/ 	.word	0x00000000
        /*0ecc*/ 	.short	0x0101
        /*0ece*/ 	.byte	0x3f
	.zero		1


	//   ....[43]....
        /*0ed0*/ 	.word	0x00022540
        /*0ed4*/ 	.word	0x00000000
        /*0ed8*/ 	.word	0x00000000
        /*0edc*/ 	.short	0x0101
        /*0ede*/ 	.byte	0x3f
	.zero		1


	//   ....[44]....
        /*0ee0*/ 	.word	0x00022f90
        /*0ee4*/ 	.word	0x00000004
        /*0ee8*/ 	.word	0x00000000
        /*0eec*/ 	.short	0x0101
        /*0eee*/ 	.byte	0x3f
	.zero		1


	//   ....[45]....
        /*0ef0*/ 	.word	0x00027930
        /*0ef4*/ 	.word	0x00000011
        /*0ef8*/ 	.word	0x00032440
        /*0efc*/ 	.short	0x010a
        /*0efe*/ 	.byte	0x3f
	.zero		1


	//   ....[46]....
        /*0f00*/ 	.word	0x00027f70
        /*0f04*/ 	.word	0x00000011
        /*0f08*/ 	.word	0x00032430
        /*0f0c*/ 	.short	0x0107
        /*0f0e*/ 	.byte	0x3f
	.zero		1


	//   ....[47]....
        /*0f10*/ 	.word	0x00028040
        /*0f14*/ 	.word	0x00000011
        /*0f18*/ 	.word	0x00032430
        /*0f1c*/ 	.short	0x0101
        /*0f1e*/ 	.byte	0x3f
	.zero		1


	//   ....[48]....
        /*0f20*/ 	.word	0x00028b70
        /*0f24*/ 	.word	0x00000016
        /*0f28*/ 	.word	0x00032400
        /*0f2c*/ 	.short	0x0107
        /*0f2e*/ 	.byte	0x3f
	.zero		1


	//   ....[49]....
        /*0f30*/ 	.word	0x00028c00
        /*0f34*/ 	.word	0x00000016
        /*0f38*/ 	.word	0x00032400
        /*0f3c*/ 	.short	0x0101
        /*0f3e*/ 	.byte	0x3f
	.zero		1


	//   ....[50]....
        /*0f40*/ 	.word	0x00029710
        /*0f44*/ 	.word	0x00000016
        /*0f48*/ 	.word	0x00032410
        /*0f4c*/ 	.short	0x0107
        /*0f4e*/ 	.byte	0x3f
	.zero		1


	//   ....[51]....
        /*0f50*/ 	.word	0x00029810
        /*0f54*/ 	.word	0x00000016
        /*0f58*/ 	.word	0x00032410
        /*0f5c*/ 	.short	0x0101
        /*0f5e*/ 	.byte	0x3f
	.zero		1


	//   ....[52]....
        /*0f60*/ 	.word	0x00029830
        /*0f64*/ 	.word	0x00000016
        /*0f68*/ 	.word	0x00032420
        /*0f6c*/ 	.short	0x010a
        /*0f6e*/ 	.byte	0x3f
	.zero		1


	//   ....[53]....
        /*0f70*/ 	.word	0x000298b0
        /*0f74*/ 	.word	0x00000011
        /*0f78*/ 	.word	0x00032460
        /*0f7c*/ 	.short	0x010a
        /*0f7e*/ 	.byte	0x3f
	.zero		1


	//   ....[54]....
        /*0f80*/ 	.word	0x0002a020
        /*0f84*/ 	.word	0x00000011
        /*0f88*/ 	.word	0x00032450
        /*0f8c*/ 	.short	0x0107
        /*0f8e*/ 	.byte	0x3f
	.zero		1


	//   ....[55]....
        /*0f90*/ 	.word	0x0002a0e0
        /*0f94*/ 	.word	0x00000011
        /*0f98*/ 	.word	0x00032450
        /*0f9c*/ 	.short	0x0101
        /*0f9e*/ 	.byte	0x3f
	.zero		1


	//   ....[56]....
        /*0fa0*/ 	.word	0x0002a410
        /*0fa4*/ 	.word	0x0000000a
        /*0fa8*/ 	.word	0x00032440
        /*0fac*/ 	.short	0x010a
        /*0fae*/ 	.byte	0x3f
	.zero		1


	//   ....[57]....
        /*0fb0*/ 	.word	0x0002a7c0
        /*0fb4*/ 	.word	0x0000000a
        /*0fb8*/ 	.word	0x00032430
        /*0fbc*/ 	.short	0x0107
        /*0fbe*/ 	.byte	0x3f
	.zero		1


	//   ....[58]....
        /*0fc0*/ 	.word	0x0002a870
        /*0fc4*/ 	.word	0x0000000a
        /*0fc8*/ 	.word	0x00032430
        /*0fcc*/ 	.short	0x0101
        /*0fce*/ 	.byte	0x3f
	.zero		1


	//   ....[59]....
        /*0fd0*/ 	.word	0x0002a8a0
        /*0fd4*/ 	.word	0x0000000a
        /*0fd8*/ 	.word	0x00032460
        /*0fdc*/ 	.short	0x010a
        /*0fde*/ 	.byte	0x3f
	.zero		1


	//   ....[60]....
        /*0fe0*/ 	.word	0x0002ada0
        /*0fe4*/ 	.word	0x0000000a
        /*0fe8*/ 	.word	0x00032450
        /*0fec*/ 	.short	0x0107
        /*0fee*/ 	.byte	0x3f
	.zero		1


	//   ....[61]....
        /*0ff0*/ 	.word	0x0002ae50
        /*0ff4*/ 	.word	0x0000000a
        /*0ff8*/ 	.word	0x00032450
        /*0ffc*/ 	.short	0x0101
        /*0ffe*/ 	.byte	0x3f
	.zero		1


	//   ....[62]....
        /*1000*/ 	.word	0x0002c0e0
        /*1004*/ 	.word	0x00000005
        /*1008*/ 	.word	0x00032420
        /*100c*/ 	.short	0x010a
        /*100e*/ 	.byte	0x3f
	.zero		1


	//   ....[63]....
        /*1010*/ 	.word	0x0002c280
        /*1014*/ 	.word	0x00000003
        /*1018*/ 	.word	0x00032440
        /*101c*/ 	.short	0x010a
        /*101e*/ 	.byte	0x3f
	.zero		1


	//   ....[64]....
        /*1020*/ 	.word	0x0002c320
        /*1024*/ 	.word	0x00000005
        /*1028*/ 	.word	0x00032440
        /*102c*/ 	.short	0x010a
        /*102e*/ 	.byte	0x3f
	.zero		1


	//   ....[65]....
        /*1030*/ 	.word	0x0002c360
        /*1034*/ 	.word	0x00000003
        /*1038*/ 	.word	0x00032460
        /*103c*/ 	.short	0x010a
        /*103e*/ 	.byte	0x3f
	.zero		1


	//   ....[66]....
        /*1040*/ 	.word	0x0002c3a0
        /*1044*/ 	.word	0x00000005
        /*1048*/ 	.word	0x00032460
        /*104c*/ 	.short	0x010a
        /*104e*/ 	.byte	0x3f
	.zero		1


	//   ....[67]....
        /*1050*/ 	.word	0x0002c400
        /*1054*/ 	.word	0x00000048
        /*1058*/ 	.word	0x00032400
        /*105c*/ 	.short	0x010a
        /*105e*/ 	.byte	0x3f
	.zero		1


	//   ....[68]....
        /*1060*/ 	.word	0x0002c450
        /*1064*/ 	.word	0x0000000a
        /*1068*/ 	.word	0x00000000
        /*106c*/ 	.short	0x010a
        /*106e*/ 	.byte	0x3f
	.zero		1


	//   ....[69]....
        /*1070*/ 	.word	0x0002c4a0
        /*1074*/ 	.word	0x00000048
        /*1078*/ 	.word	0x00032410
        /*107c*/ 	.short	0x010a
        /*107e*/ 	.byte	0x3f
	.zero		1


	//   ....[70]....
        /*1080*/ 	.word	0x0002c4f0
        /*1084*/ 	.word	0x0000000a
        /*1088*/ 	.word	0x00000000
        /*108c*/ 	.short	0x010a
        /*108e*/ 	.byte	0x3f
	.zero		1


	//   ....[71]....
        /*1090*/ 	.word	0x0002c540
        /*1094*/ 	.word	0x00000006
        /*1098*/ 	.word	0x00000000
        /*109c*/ 	.short	0x010a
        /*109e*/ 	.byte	0x3f
	.zero		1


	//   ....[72]....
        /*10a0*/ 	.word	0x0002c590
        /*10a4*/ 	.word	0x00000006
        /*10a8*/ 	.word	0x00000000
        /*10ac*/ 	.short	0x010a
        /*10ae*/ 	.byte	0x3f
	.zero		1


	//   ....[73]....
        /*10b0*/ 	.word	0x0002c5e0
        /*10b4*/ 	.word	0x00000000
        /*10b8*/ 	.word	0x00000000
        /*10bc*/ 	.short	0x010a
        /*10be*/ 	.byte	0x3f
	.zero		1


	//   ....[74]....
        /*10c0*/ 	.word	0x0002c630
        /*10c4*/ 	.word	0x00000006
        /*10c8*/ 	.word	0x00000000
        /*10cc*/ 	.short	0x010a
        /*10ce*/ 	.byte	0x3f
	.zero		1


	//   ....[75]....
        /*10d0*/ 	.word	0x0002c740
        /*10d4*/ 	.word	0x00000011
        /*10d8*/ 	.word	0x00032440
        /*10dc*/ 	.short	0x010a
        /*10de*/ 	.byte	0x3f
	.zero		1


	//   ....[76]....
        /*10e0*/ 	.word	0x0002e550
        /*10e4*/ 	.word	0x00000016
        /*10e8*/ 	.word	0x00032420
        /*10ec*/ 	.short	0x010a
        /*10ee*/ 	.byte	0x3f
	.zero		1


	//   ....[77]....
        /*10f0*/ 	.word	0x0002e5a0
        /*10f4*/ 	.word	0x00000011
        /*10f8*/ 	.word	0x00032460
        /*10fc*/ 	.short	0x010a
        /*10fe*/ 	.byte	0x3f
	.zero		1


	//   ....[78]....
        /*1100*/ 	.word	0x0002eef0
        /*1104*/ 	.word	0x0000000a
        /*1108*/ 	.word	0x00032440
        /*110c*/ 	.short	0x010a
        /*110e*/ 	.byte	0x3f
	.zero		1


	//   ....[79]....
        /*1110*/ 	.word	0x0002f5c0
        /*1114*/ 	.word	0x0000000a
        /*1118*/ 	.word	0x00032460
        /*111c*/ 	.short	0x010a
        /*111e*/ 	.byte	0x3f
	.zero		1


	//   ....[80]....
        /*1120*/ 	.word	0x00030720
        /*1124*/ 	.word	0x00000005
        /*1128*/ 	.word	0x00032420
        /*112c*/ 	.short	0x010a
        /*112e*/ 	.byte	0x3f
	.zero		1


	//   ....[81]....
        /*1130*/ 	.word	0x000308c0
        /*1134*/ 	.word	0x00000003
        /*1138*/ 	.word	0x00032440
        /*113c*/ 	.short	0x010a
        /*113e*/ 	.byte	0x3f
	.zero		1


	//   ....[82]....
        /*1140*/ 	.word	0x00030910
        /*1144*/ 	.word	0x00000005
        /*1148*/ 	.word	0x00032440
        /*114c*/ 	.short	0x010a
        /*114e*/ 	.byte	0x3f
	.zero		1


	//   ....[83]....
        /*1150*/ 	.word	0x00030960
        /*1154*/ 	.word	0x00000003
        /*1158*/ 	.word	0x00032460
        /*115c*/ 	.short	0x010a
        /*115e*/ 	.byte	0x3f
	.zero		1


	//   ....[84]....
        /*1160*/ 	.word	0x00030d20
        /*1164*/ 	.word	0x00000012
        /*1168*/ 	.word	0x00000000
        /*116c*/ 	.short	0x010a
        /*116e*/ 	.byte	0x3f
	.zero		1


	//   ....[85]....
        /*1170*/ 	.word	0x00030e60
        /*1174*/ 	.word	0x00000006
        /*1178*/ 	.word	0x00000000
        /*117c*/ 	.short	0x010a
        /*117e*/ 	.byte	0x3f
	.zero		1


	//   ....[86]....
        /*1180*/ 	.word	0x000314c0
        /*1184*/ 	.word	0x0000000d
        /*1188*/ 	.word	0x00000000
        /*118c*/ 	.short	0x010a
        /*118e*/ 	.byte	0x3f
	.zero		1


	//   ....[87]....
        /*1190*/ 	.word	0x00031600
        /*1194*/ 	.word	0x00000012
        /*1198*/ 	.word	0x00000000
        /*119c*/ 	.short	0x010a
        /*119e*/ 	.byte	0x3f
	.zero		1


	//   ....[88]....
        /*11a0*/ 	.word	0x000328b0
        /*11a4*/ 	.word	0x00000007
        /*11a8*/ 	.word	0x00000000
        /*11ac*/ 	.short	0x0101
        /*11ae*/ 	.byte	0x3f
	.zero		1


	//   ....[89]....
        /*11b0*/ 	.word	0x0004c630
        /*11b4*/ 	.word	0x00000000
        /*11b8*/ 	.word	0x00000000
        /*11bc*/ 	.short	0x0101
        /*11be*/ 	.byte	0x3f
	.zero		1


	//   ....[90]....
        /*11c0*/ 	.word	0x0004c650
        /*11c4*/ 	.word	0x00000006
        /*11c8*/ 	.word	0x00000000
        /*11cc*/ 	.short	0x010a
        /*11ce*/ 	.byte	0x3f
	.zero		1


	//   ....[91]....
        /*11d0*/ 	.word	0x0004c6a0
        /*11d4*/ 	.word	0x00000012
        /*11d8*/ 	.word	0x00000000
        /*11dc*/ 	.short	0x010a
        /*11de*/ 	.byte	0x3f
	.zero		1


	//----- nvinfo : EIATTR_NUM_MBARRIERS
	.align		4
.L_1408:
        /*11e0*/ 	.byte	0x03, 0x38
        /*11e2*/ 	.short	0x0017


	//----- nvinfo : EIATTR_EXIT_INSTR_OFFSETS
	.align		4
        /*11e4*/ 	.byte	0x04, 0x1c
        /*11e6*/ 	.short	(.L_1410 - .L_1409)


	//   ....[0]....
.L_1409:
        /*11e8*/ 	.word	0x00000ad0


	//   ....[1]....
        /*11ec*/ 	.word	0x00025320


	//   ....[2]....
        /*11f0*/ 	.word	0x0002c3f0


	//----- nvinfo : EIATTR_MAX_THREADS
	.align		4
.L_1410:
        /*11f4*/ 	.byte	0x04, 0x05
        /*11f6*/ 	.short	(.L_1412 - .L_1411)
.L_1411:
        /*11f8*/ 	.word	0x00000180
        /*11fc*/ 	.word	0x00000001
        /*1200*/ 	.word	0x00000001


	//----- nvinfo : EIATTR_CRS_STACK_SIZE
	.align		4
.L_1412:
        /*1204*/ 	.byte	0x04, 0x1e
        /*1206*/ 	.short	(.L_1414 - .L_1413)
.L_1413:
        /*1208*/ 	.word	0x00000000


	//----- nvinfo : EIATTR_CBANK_PARAM_SIZE
	.align		4
.L_1414:
        /*120c*/ 	.byte	0x03, 0x19
        /*120e*/ 	.short	0x0bf0


	//----- nvinfo : EIATTR_PARAM_CBANK
	.align		4
        /*1210*/ 	.byte	0x04, 0x0a
        /*1212*/ 	.short	(.L_1416 - .L_1415)
	.align		4
.L_1415:
        /*1214*/ 	.word	index@(.nv.constant0._ZN7cutlass13device_kernelIN5flash11enable_sm90INS1_16FlashAttnFwdSm90INS1_25CollectiveMainloopFwdSm90ILi2EN4cute5tupleIJNS5_1CILi1EEES8_S8_EEENS6_IJNS7_ILi128EEENS7_ILi96EEENS7_ILi64EEEEEELi256ENS_6half_tEfNS_4arch4Sm90ELb0ELb1ELb1ELb1ELb1ELb0ELb1ELb1ELb0ELb1ELb1ELb0EEENS1_21CollectiveEpilogueFwdINS6_IJSA_NS7_ILi256EEESB_EEES9_SE_SG_Li256ELb1ELb1ELb1ELb0EEENS1_36VarlenDynamicPersistentTileSchedulerILi128ELi96ELi256ELi128ELb1ELb1ELb1ELb1ELb0ELb1EEEEEEEEEvNT_6ParamsE)
        /*1218*/ 	.short	0x0210
        /*121a*/ 	.short	0x0bf0


	//----- nvinfo : EIATTR_SW_WAR
	.align		4
.L_1416:
        /*121c*/ 	.byte	0x04, 0x36
        /*121e*/ 	.short	(.L_1418 - .L_1417)
.L_1417:
        /*1220*/ 	.word	0x00000008
.L_1418:


//--------------------- .nv.info._ZN7cutlass13device_kernelIN5flash11enable_sm90INS1_16FlashAttnFwdSm90INS1_25CollectiveMainloopFwdSm90ILi2EN4cute5tupleIJNS5_1CILi1EEES8_S8_EEENS6_IJNS7_ILi128EEENS7_ILi96EEENS7_ILi64EEEEEELi256ENS_6half_tEfNS_4arch4Sm90ELb0ELb1ELb1ELb1ELb1ELb1ELb1ELb1ELb0ELb1ELb1ELb0EEENS1_21CollectiveEpilogueFwdINS6_IJSA_NS7_ILi256EEESB_EEES9_SE_SG_Li256ELb1ELb1ELb1ELb0EEENS1_36VarlenDynamicPersistentTileSchedulerILi128ELi96ELi256ELi128ELb1ELb1ELb1ELb1ELb0ELb1EEEEEEEEEvNT_6ParamsE --------------------------
	.section	.nv.info._ZN7cutlass13device_kernelIN5flash11enable_sm90INS1_16FlashAttnFwdSm90INS1_25CollectiveMainloopFwdSm90ILi2EN4cute5tupleIJNS5_1CILi1EEES8_S8_EEENS6_IJNS7_ILi128EEENS7_ILi96EEENS7_ILi64EEEEEELi256ENS_6half_tEfNS_4arch4Sm90ELb0ELb1ELb1ELb1ELb1ELb1ELb1ELb1ELb0ELb1ELb1ELb0EEENS1_21CollectiveEpilogueFwdINS6_IJSA_NS7_ILi256EEESB_EEES9_SE_SG_Li256ELb1ELb1ELb1ELb0EEENS1_36VarlenDynamicPersistentTileSchedulerILi128ELi96ELi256ELi128ELb1ELb1ELb1ELb1ELb0ELb1EEEEEEEEEvNT_6ParamsE,"",@"SHT_CUDA_INFO"
	.sectionflags	@""
	.align	4


	//----- nvinfo : EIATTR_CUDA_API_VERSION
	.align		4
        /*0000*/ 	.byte	0x04, 0x37
        /*0002*/ 	.short	(.L_1420 - .L_1419)
.L_1419:
        /*0004*/ 	.word	0x00000082


	//----- nvinfo : EIATTR_KPARAM_INFO
	.align		4
.L_1420:
        /*0008*/ 	.byte	0x04, 0x17
        /*000a*/ 	.short	(.L_1422 - .L_1421)
.L_1421:
        /*000c*/ 	.word	0x00000000
        /*0010*/ 	.short	0x0000
        /*0012*/ 	.short	0x0070
        /*0014*/ 	.byte	0x00, 0xf0, 0x01, 0x2e


	//----- nvinfo : EIATTR_SPARSE_MMA_MASK
	.align		4
.L_1422:
        /*0018*/ 	.byte	0x03, 0x50
        /*001a*/ 	.short	0x0000


	//----- nvinfo : EIATTR_MAXREG_COUNT
	.align		4
        /*001c*/ 	.byte	0x03, 0x1b
        /*001e*/ 	.short	0x00a8


	//----- nvinfo : EIATTR_NUM_BARRIERS
	.align		4
        /*0020*/ 	.byte	0x02, 0x4c
        /*0022*/ 	.byte	0x10
	.zero		1


	//----- nvinfo : EIATTR_EXTERNS
	.align		4
        /*0024*/ 	.byte	0x04, 0x0f
        /*0026*/ 	.short	(.L_1424 - .L_1423)


	//   ....[0]....
	.align		4
.L_1423:
        /*0028*/ 	.word	index@(__assertfail)


	//----- nvinfo : EIATTR_ANNOTATIONS
	.align		4
.L_1424:
        /*002c*/ 	.byte	0x04, 0x55
        /*002e*/ 	.short	(.L_1426 - .L_1425)


	//   ....[0]....
.L_1425:
        /* <DEDUP_REMOVED lines=116> */


	//----- nvinfo : EIATTR_MERCURY_ISA_VERSION
	.align		4
.L_1426:
        /*0758*/ 	.byte	0x03, 0x5f
        /*075a*/ 	.short	0x0101


	//----- nvinfo : EIATTR_UNUSED_LOAD_BYTE_OFFSET
	.align		4
        /*075c*/ 	.byte	0x04, 0x44
        /*075e*/ 	.short	(.L_1428 - .L_1427)


	//   ....[0]....
.L_1427:
        /*0760*/ 	.word	0x00000b70
        /*0764*/ 	.word	0x0000fff0


	//   ....[1]....
        /*0768*/ 	.word	0x0002ce80
        /*076c*/ 	.word	0x0000fff0


	//----- nvinfo : EIATTR_INT_WARP_WIDE_INSTR_OFFSETS
	.align		4
.L_1428:
        /*0770*/ 	.byte	0x04, 0x31
        /*0772*/ 	.short	(.L_1430 - .L_1429)


	//   ....[0]....
.L_1429:
        /*0774*/ 	.word	0x00000180


	//   ....[1]....
        /*0778*/ 	.word	0x000001c0


	//   ....[2]....
        /*077c*/ 	.word	0x00000230


	//   ....[3]....
        /*0780*/ 	.word	0x00000240


	//   ....[4]....
        /*0784*/ 	.word	0x00035720


	//   ....[5]....
        /*0788*/ 	.word	0x000357b0


	//   ....[6]....
        /*078c*/ 	.word	0x00039680


	//   ....[7]....
        /*0790*/ 	.word	0x00039710


	//----- nvinfo : EIATTR_COOP_GROUP_MASK_REGIDS
	.align		4
.L_1430:
        /*0794*/ 	.byte	0x04, 0x29
        /*0796*/ 	.short	(.L_1432 - .L_1431)


	//   ....[0]....
.L_1431:
        /*0798*/ 	.word	0xffffffff


	//   ....[1]....
        /*079c*/ 	.word	0xffffffff


	//   ....[2]....
        /*07a0*/ 	.word	0xffffffff


	//   ....[3]....
        /*07a4*/ 	.word	0xffffffff


	//   ....[4]....
        /*07a8*/ 	.word	0xffffffff


	//   ....[5]....
        /*07ac*/ 	.word	0xffffffff


	//   ....[6]....
        /*07b0*/ 	.word	0xffffffff


	//   ....[7]....
        /*07b4*/ 	.word	0xffffffff


	//   ....[8]....
        /*07b8*/ 	.word	0xffffffff


	//   ....[9]....
        /*07bc*/ 	.word	0xffffffff


	//   ....[10]....
        /*07c0*/ 	.word	0xffffffff


	//   ....[11]....
        /*07c4*/ 	.word	0xffffffff


	//   ....[12]....
        /*07c8*/ 	.word	0xffffffff


	//   ....[13]....
        /*07cc*/ 	.word	0xffffffff


	//   ....[14]....
        /*07d0*/ 	.word	0xffffffff


	//   ....[15]....
        /*07d4*/ 	.word	0xffffffff


	//   ....[16]....
        /*07d8*/ 	.word	0xffffffff


	//   ....[17]....
        /*07dc*/ 	.word	0xffffffff


	//   ....[18]....
        /*07e0*/ 	.word	0xffffffff


	//   ....[19]....
        /*07e4*/ 	.word	0xffffffff


	//   ....[20]....
        /*07e8*/ 	.word	0xffffffff


	//   ....[21]....
        /*07ec*/ 	.word	0xffffffff


	//   ....[22]....
        /*07f0*/ 	.word	0xffffffff


	//   ....[23]....
        /*07f4*/ 	.word	0xffffffff


	//   ....[24]....
        /*07f8*/ 	.word	0xffffffff


	//   ....[25]....
        /*07fc*/ 	.word	0xffffffff


	//   ....[26]....
        /*0800*/ 	.word	0xffffffff


	//   ....[27]....
        /*0804*/ 	.word	0xffffffff


	//   ....[28]....
        /*0808*/ 	.word	0xffffffff


	//   ....[29]....
        /*080c*/ 	.word	0xffffffff


	//   ....[30]....
        /*0810*/ 	.word	0xffffffff


	//   ....[31]....
        /*0814*/ 	.word	0xffffffff


	//   ....[32]....
        /*0818*/ 	.word	0xffffffff


	//   ....[33]....
        /*081c*/ 	.word	0xffffffff


	//   ....[34]....
        /*0820*/ 	.word	0xffffffff


	//   ....[35]....
        /*0824*/ 	.word	0xffffffff


	//   ....[36]....
        /*0828*/ 	.word	0xffffffff


	//   ....[37]....
        /*082c*/ 	.word	0xffffffff


	//   ....[38]....
        /*0830*/ 	.word	0xffffffff


	//   ....[39]....
        /*0834*/ 	.word	0xffffffff


	//   ....[40]....
        /*0838*/ 	.word	0xffffffff


	//   ....[41]....
        /*083c*/ 	.word	0xffffffff


	//   ....[42]....
        /*0840*/ 	.word	0xffffffff


	//   ....[43]....
        /*0844*/ 	.word	0xffffffff


	//   ....[44]....
        /*0848*/ 	.word	0xffffffff


	//   ....[45]....
        /*084c*/ 	.word	0xffffffff


	//   ....[46]....
        /*0850*/ 	.word	0xffffffff


	//   ....[47]....
        /*0854*/ 	.word	0xffffffff


	//   ....[48]....
        /*0858*/ 	.word	0xffffffff


	//   ....[49]....
        /*085c*/ 	.word	0xffffffff


	//   ....[50]....
        /*0860*/ 	.word	0xffffffff


	//   ....[51]....
        /*0864*/ 	.word	0xffffffff


	//   ....[52]....
        /*0868*/ 	.word	0xffffffff


	//   ....[53]....
        /*086c*/ 	.word	0xffffffff


	//   ....[54]....
        /*0870*/ 	.word	0xffffffff


	//   ....[55]....
        /*0874*/ 	.word	0xffffffff


	//   ....[56]....
        /*0878*/ 	.word	0xffffffff


	//   ....[57]....
        /*087c*/ 	.word	0xffffffff


	//   ....[58]....
        /*0880*/ 	.word	0xffffffff


	//   ....[59]....
        /*0884*/ 	.word	0xffffffff


	//   ....[60]....
        /*0888*/ 	.word	0xffffffff


	//   ....[61]....
        /*088c*/ 	.word	0xffffffff


	//   ....[62]....
        /*0890*/ 	.word	0xffffffff


	//   ....[63]....
        /*0894*/ 	.word	0xffffffff


	//   ....[64]....
        /*0898*/ 	.word	0xffffffff


	//   ....[65]....
        /*089c*/ 	.word	0xffffffff


	//   ....[66]....
        /*08a0*/ 	.word	0xffffffff


	//   ....[67]....
        /*08a4*/ 	.word	0xffffffff


	//   ....[68]....
        /*08a8*/ 	.word	0xffffffff


	//   ....[69]....
        /*08ac*/ 	.word	0xffffffff


	//   ....[70]....
        /*08b0*/ 	.word	0xffffffff


	//   ....[71]....
        /*08b4*/ 	.word	0xffffffff


	//   ....[72]....
        /*08b8*/ 	.word	0xffffffff


	//   ....[73]....
        /*08bc*/ 	.word	0xffffffff


	//   ....[74]....
        /*08c0*/ 	.word	0xffffffff


	//   ....[75]....
        /*08c4*/ 	.word	0xffffffff


	//   ....[76]....
        /*08c8*/ 	.word	0xffffffff


	//   ....[77]....
        /*08cc*/ 	.word	0xffffffff


	//   ....[78]....
        /*08d0*/ 	.word	0xffffffff


	//   ....[79]....
        /*08d4*/ 	.word	0xffffffff


	//   ....[80]....
        /*08d8*/ 	.word	0xffffffff


	//   ....[81]....
        /*08dc*/ 	.word	0xffffffff


	//   ....[82]....
        /*08e0*/ 	.word	0xffffffff


	//   ....[83]....
        /*08e4*/ 	.word	0xffffffff


	//   ....[84]....
        /*08e8*/ 	.word	0xffffffff


	//   ....[85]....
        /*08ec*/ 	.word	0xffffffff


	//   ....[86]....
        /*08f0*/ 	.word	0xffffffff


	//   ....[87]....
        /*08f4*/ 	.word	0xffffffff


	//   ....[88]....
        /*08f8*/ 	.word	0xffffffff


	//   ....[89]....
        /*08fc*/ 	.word	0xffffffff


	//   ....[90]....
        /*0900*/ 	.word	0xffffffff


	//   ....[91]....
        /*0904*/ 	.word	0xffffffff


	//   ....[92]....
        /*0908*/ 	.word	0xffffffff


	//   ....[93]....
        /*090c*/ 	.word	0xffffffff


	//   ....[94]....
        /*0910*/ 	.word	0xffffffff


	//   ....[95]....
        /*0914*/ 	.word	0xffffffff


	//   ....[96]....
        /*0918*/ 	.word	0xffffffff


	//   ....[97]....
        /*091c*/ 	.word	0xffffffff


	//   ....[98]....
        /*0920*/ 	.word	0xffffffff


	//   ....[99]....
        /*0924*/ 	.word	0xffffffff


	//   ....[100]....
        /*0928*/ 	.word	0xffffffff


	//   ....[101]....
        /*092c*/ 	.word	0xffffffff


	//   ....[102]....
        /*0930*/ 	.word	0xffffffff


	//   ....[103]....
        /*0934*/ 	.word	0xffffffff


	//   ....[104]....
        /*0938*/ 	.word	0xffffffff


	//   ....[105]....
        /*093c*/ 	.word	0xffffffff


	//   ....[106]....
        /*0940*/ 	.word	0xffffffff


	//   ....[107]....
        /*0944*/ 	.word	0xffffffff


	//   ....[108]....
        /*0948*/ 	.word	0xffffffff


	//   ....[109]....
        /*094c*/ 	.word	0xffffffff


	//   ....[110]....
        /*0950*/ 	.word	0xffffffff


	//   ....[111]....
        /*0954*/ 	.word	0xffffffff


	//   ....[112]....
        /*0958*/ 	.word	0xffffffff


	//   ....[113]....
        /*095c*/ 	.word	0xffffffff


	//   ....[114]....
        /*0960*/ 	.word	0xffffffff


	//   ....[115]....
        /*0964*/ 	.word	0xffffffff


	//   ....[116]....
        /*0968*/ 	.word	0xffffffff


	//   ....[117]....
        /*096c*/ 	.word	0xffffffff


	//   ....[118]....
        /*0970*/ 	.word	0xffffffff


	//   ....[119]....
        /*0974*/ 	.word	0xffffffff


	//   ....[120]....
        /*0978*/ 	.word	0xffffffff


	//   ....[121]....
        /*097c*/ 	.word	0xffffffff


	//   ....[122]....
        /*0980*/ 	.word	0xffffffff


	//   ....[123]....
        /*0984*/ 	.word	0xffffffff


	//   ....[124]....
        /*0988*/ 	.word	0xffffffff


	//   ....[125]....
        /*098c*/ 	.word	0xffffffff


	//   ....[126]....
        /*0990*/ 	.word	0xffffffff


	//   ....[127]....
        /*0994*/ 	.word	0xffffffff


	//   ....[128]....
        /*0998*/ 	.word	0xffffffff


	//   ....[129]....
        /*099c*/ 	.word	0xffffffff


	//   ....[130]....
        /*09a0*/ 	.word	0xffffffff


	//   ....[131]....
        /*09a4*/ 	.word	0xffffffff


	//   ....[132]....
        /*09a8*/ 	.word	0xffffffff


	//   ....[133]....
        /*09ac*/ 	.word	0xffffffff


	//   ....[134]....
        /*09b0*/ 	.word	0xffffffff


	//   ....[135]....
        /*09b4*/ 	.word	0xffffffff


	//   ....[136]....
        /*09b8*/ 	.word	0xffffffff


	//   ....[137]....
        /*09bc*/ 	.word	0xffffffff


	//   ....[138]....
        /*09c0*/ 	.word	0xffffffff


	//   ....[139]....
        /*09c4*/ 	.word	0xffffffff


	//   ....[140]....
        /*09c8*/ 	.word	0xffffffff


	//   ....[141]....
        /*09cc*/ 	.word	0xffffffff


	//   ....[142]....
        /*09d0*/ 	.word	0xffffffff


	//   ....[143]....
        /*09d4*/ 	.word	0xffffffff


	//   ....[144]....
        /*09d8*/ 	.word	0xffffffff


	//   ....[145]....
        /*09dc*/ 	.word	0xffffffff


	//   ....[146]....
        /*09e0*/ 	.word	0xffffffff


	//   ....[147]....
        /*09e4*/ 	.word	0xffffffff


	//   ....[148]....
        /*09e8*/ 	.word	0xffffffff


	//   ....[149]....
        /*09ec*/ 	.word	0xffffffff


	//   ....[150]....
        /*09f0*/ 	.word	0xffffffff


	//   ....[151]....
        /*09f4*/ 	.word	0xffffffff


	//   ....[152]....
        /*09f8*/ 	.word	0xffffffff


	//   ....[153]....
        /*09fc*/ 	.word	0xffffffff


	//   ....[154]....
        /*0a00*/ 	.word	0xffffffff


	//   ....[155]....
        /*0a04*/ 	.word	0xffffffff


	//   ....[156]....
        /*0a08*/ 	.word	0xffffffff


	//   ....[157]....
        /*0a0c*/ 	.word	0xffffffff


	//   ....[158]....
        /*0a10*/ 	.word	0xffffffff


	//   ....[159]....
        /*0a14*/ 	.word	0xffffffff


	//   ....[160]....
        /*0a18*/ 	.word	0xffffffff


	//   ....[161]....
        /*0a1c*/ 	.word	0xffffffff


	//   ....[162]....
        /*0a20*/ 	.word	0xffffffff


	//   ....[163]....
        /*0a24*/ 	.word	0xffffffff


	//   ....[164]....
        /*0a28*/ 	.word	0xffffffff


	//   ....[165]....
        /*0a2c*/ 	.word	0xffffffff


	//   ....[166]....
        /*0a30*/ 	.word	0xffffffff


	//   ....[167]....
        /*0a34*/ 	.word	0xffffffff


	//   ....[168]....
        /*0a38*/ 	.word	0xffffffff


	//   ....[169]....
        /*0a3c*/ 	.word	0xffffffff


	//   ....[170]....
        /*0a40*/ 	.word	0xffffffff


	//   ....[171]....
        /*0a44*/ 	.word	0xffffffff


	//   ....[172]....
        /*0a48*/ 	.word	0xffffffff


	//   ....[173]....
        /*0a4c*/ 	.word	0xffffffff


	//   ....[174]....
        /*0a50*/ 	.word	0xffffffff


	//   ....[175]....
        /*0a54*/ 	.word	0xffffffff


	//   ....[176]....
        /*0a58*/ 	.word	0xffffffff


	//   ....[177]....
        /*0a5c*/ 	.word	0xffffffff


	//   ....[178]....
        /*0a60*/ 	.word	0xffffffff


	//   ....[179]....
        /*0a64*/ 	.word	0xffffffff


	//   ....[180]....
        /*0a68*/ 	.word	0xffffffff


	//   ....[181]....
        /*0a6c*/ 	.word	0xffffffff


	//   ....[182]....
        /*0a70*/ 	.word	0xffffffff


	//   ....[183]....
        /*0a74*/ 	.word	0xffffffff


	//   ....[184]....
        /*0a78*/ 	.word	0xffffffff


	//   ....[185]....
        /*0a7c*/ 	.word	0xffffffff


	//   ....[186]....
        /*0a80*/ 	.word	0xffffffff


	//   ....[187]....
        /*0a84*/ 	.word	0xffffffff


	//   ....[188]....
        /*0a88*/ 	.word	0xffffffff


	//   ....[189]....
        /*0a8c*/ 	.word	0xffffffff


	//   ....[190]....
        /*0a90*/ 	.word	0xffffffff


	//   ....[191]....
        /*0a94*/ 	.word	0xffffffff


	//   ....[192]....
        /*0a98*/ 	.word	0xffffffff


	//   ....[193]....
        /*0a9c*/ 	.word	0xffffffff


	//   ....[194]....
        /*0aa0*/ 	.word	0xffffffff


	//   ....[195]....
        /*0aa4*/ 	.word	0xffffffff


	//   ....[196]....
        /*0aa8*/ 	.word	0xffffffff


	//   ....[197]....
        /*0aac*/ 	.word	0xffffffff


	//   ....[198]....
        /*0ab0*/ 	.word	0xffffffff


	//   ....[199]....
        /*0ab4*/ 	.word	0xffffffff


	//   ....[200]....
        /*0ab8*/ 	.word	0xffffffff


	//   ....[201]....
        /*0abc*/ 	.word	0x0500000f


	//   ....[202]....
        /*0ac0*/ 	.word	0x0500000f


	//   ....[203]....
        /*0ac4*/ 	.word	0x0500000f


	//   ....[204]....
        /*0ac8*/ 	.word	0x0500000f


	//   ....[205]....
        /*0acc*/ 	.word	0x0500000f


	//   ....[206]....
        /*0ad0*/ 	.word	0x0500000f


	//   ....[207]....
        /*0ad4*/ 	.word	0x0500000f


	//   ....[208]....
        /*0ad8*/ 	.word	0x0500000f


	//   ....[209]....
        /*0adc*/ 	.word	0x0500000f


	//   ....[210]....
        /*0ae0*/ 	.word	0x0500000f


	//   ....[211]....
        /*0ae4*/ 	.word	0x0500000f


	//   ....[212]....
        /*0ae8*/ 	.word	0x0500000f


	//   ....[213]....
        /*0aec*/ 	.word	0x0500000f


	//   ....[214]....
        /*0af0*/ 	.word	0x0500000f


	//   ....[215]....
        /*0af4*/ 	.word	0x0500000f


	//   ....[216]....
        /*0af8*/ 	.word	0x0500000f


	//   ....[217]....
        /*0afc*/ 	.word	0x0500000f


	//   ....[218]....
        /*0b00*/ 	.word	0x0500000f


	//   ....[219]....
        /*0b04*/ 	.word	0x0500000f


	//   ....[220]....
        /*0b08*/ 	.word	0x0500000f


	//   ....[221]....
        /*0b0c*/ 	.word	0x0500000f


	//   ....[222]....
        /*0b10*/ 	.word	0x0500000f


	//   ....[223]....
        /*0b14*/ 	.word	0x0500000f


	//   ....[224]....
        /*0b18*/ 	.word	0x0500000f


	//   ....[225]....
        /*0b1c*/ 	.word	0x0500000f


	//   ....[226]....
        /*0b20*/ 	.word	0x0500000f


	//   ....[227]....
        /*0b24*/ 	.word	0x0500000f


	//   ....[228]....
        /*0b28*/ 	.word	0x0500000f


	//   ....[229]....
        /*0b2c*/ 	.word	0x0500000f


	//   ....[230]....
        /*0b30*/ 	.word	0x0500000f


	//   ....[231]....
        /*0b34*/ 	.word	0x0500000f


	//   ....[232]....
        /*0b38*/ 	.word	0x0500000f


	//   ....[233]....
        /*0b3c*/ 	.word	0x0500000f


	//   ....[234]....
        /*0b40*/ 	.word	0x0500000f


	//   ....[235]....
        /*0b44*/ 	.word	0x0500000f


	//   ....[236]....
        /*0b48*/ 	.word	0x0500000f


	//   ....[237]....
        /*0b4c*/ 	.word	0x0500000f


	//   ....[238]....
        /*0b50*/ 	.word	0x0500000f


	//   ....[239]....
        /*0b54*/ 	.word	0x0500000f


	//   ....[240]....
        /*0b58*/ 	.word	0x0500000f


	//   ....[241]....
        /*0b5c*/ 	.word	0x0500000f


	//   ....[242]....
        /*0b60*/ 	.word	0x0500000f


	//   ....[243]....
        /*0b64*/ 	.word	0x0500000f


	//   ....[244]....
        /*0b68*/ 	.word	0x0500000f


	//   ....[245]....
        /*0b6c*/ 	.word	0x0500000f


	//   ....[246]....
        /*0b70*/ 	.word	0x0500000f


	//   ....[247]....
        /*0b74*/ 	.word	0x0500000f


	//   ....[248]....
        /*0b78*/ 	.word	0x0500000f


	//   ....[249]....
        /*0b7c*/ 	.word	0x0500000f


	//   ....[250]....
        /*0b80*/ 	.word	0x0500000f


	//   ....[251]....
        /*0b84*/ 	.word	0x0500000f


	//   ....[252]....
        /*0b88*/ 	.word	0x0500000f


	//   ....[253]....
        /*0b8c*/ 	.word	0x0500000f


	//   ....[254]....
        /*0b90*/ 	.word	0x0500000f


	//   ....[255]....
        /*0b94*/ 	.word	0x0500000f


	//   ....[0]....
        /*0b98*/ 	.word	0x0500000f


	//   ....[1]....
        /*0b9c*/ 	.word	0x0500000f


	//   ....[2]....
        /*0ba0*/ 	.word	0x0500000f


	//   ....[3]....
        /*0ba4*/ 	.word	0x0500000f


	//   ....[4]....
        /*0ba8*/ 	.word	0x0500000f


	//   ....[5]....
        /*0bac*/ 	.word	0x0500000f


	//   ....[6]....
        /*0bb0*/ 	.word	0x0500000f


	//   ....[7]....
        /*0bb4*/ 	.word	0x0500000f


	//   ....[8]....
        /*0bb8*/ 	.word	0x0500000f


	//   ....[9]....
        /*0bbc*/ 	.word	0x0500000f


	//   ....[10]....
        /*0bc0*/ 	.word	0x0500000f


	//   ....[11]....
        /*0bc4*/ 	.word	0x0500000f


	//   ....[12]....
        /*0bc8*/ 	.word	0x0500000f


	//   ....[13]....
        /*0bcc*/ 	.word	0x0500000f


	//   ....[14]....
        /*0bd0*/ 	.word	0x0500000f


	//   ....[15]....
        /*0bd4*/ 	.word	0x0500000f


	//   ....[16]....
        /*0bd8*/ 	.word	0x0500000f


	//   ....[17]....
        /*0bdc*/ 	.word	0x0500000f


	//   ....[18]....
        /*0be0*/ 	.word	0x0500000f


	//   ....[19]....
        /*0be4*/ 	.word	0x0500000f


	//   ....[20]....
        /*0be8*/ 	.word	0x0500000f


	//   ....[21]....
        /*0bec*/ 	.word	0x0500000f


	//   ....[22]....
        /*0bf0*/ 	.word	0x0500000f


	//   ....[23]....
        /*0bf4*/ 	.word	0x0500000f


	//   ....[24]....
        /*0bf8*/ 	.word	0x0500000f


	//   ....[25]....
        /*0bfc*/ 	.word	0x0500000f


	//   ....[26]....
        /*0c00*/ 	.word	0x0500000f


	//   ....[27]....
        /*0c04*/ 	.word	0x0500000f


	//   ....[28]....
        /*0c08*/ 	.word	0x0500000f


	//   ....[29]....
        /*0c0c*/ 	.word	0x0500000f


	//   ....[30]....
        /*0c10*/ 	.word	0x0500000f


	//   ....[31]....
        /*0c14*/ 	.word	0x0500000f


	//   ....[32]....
        /*0c18*/ 	.word	0x0500000f


	//   ....[33]....
        /*0c1c*/ 	.word	0x0500000f


	//   ....[34]....
        /*0c20*/ 	.word	0x0500000f


	//   ....[35]....
        /*0c24*/ 	.word	0x0500000f


	//   ....[36]....
        /*0c28*/ 	.word	0x0500000f


	//   ....[37]....
        /*0c2c*/ 	.word	0x0500000f


	//   ....[38]....
        /*0c30*/ 	.word	0x0500000f


	//   ....[39]....
        /*0c34*/ 	.word	0x0500000f


	//   ....[40]....
        /*0c38*/ 	.word	0x0500000f


	//   ....[41]....
        /*0c3c*/ 	.word	0x0500000f


	//   ....[42]....
        /*0c40*/ 	.word	0x0500000f


	//   ....[43]....
        /*0c44*/ 	.word	0x0500000f


	//   ....[44]....
        /*0c48*/ 	.word	0x0500000f


	//   ....[45]....
        /*0c4c*/ 	.word	0x0500000f


	//   ....[46]....
        /*0c50*/ 	.word	0x0500000f


	//   ....[47]....
        /*0c54*/ 	.word	0x0500000f


	//   ....[48]....
        /*0c58*/ 	.word	0x0500000f


	//   ....[49]....
        /*0c5c*/ 	.word	0x0500000f


	//   ....[50]....
        /*0c60*/ 	.word	0x0500000f


	//   ....[51]....
        /*0c64*/ 	.word	0x0500000f


	//   ....[52]....
        /*0c68*/ 	.word	0x0500000f


	//   ....[53]....
        /*0c6c*/ 	.word	0x0500000f


	//   ....[54]....
        /*0c70*/ 	.word	0x0500000f


	//   ....[55]....
        /*0c74*/ 	.word	0x0500000f


	//   ....[56]....
        /*0c78*/ 	.word	0x0500000f


	//   ....[57]....
        /*0c7c*/ 	.word	0x0500000f


	//   ....[58]....
        /*0c80*/ 	.word	0x0500000f


	//   ....[59]....
        /*0c84*/ 	.word	0x0500000f


	//   ....[60]....
        /*0c88*/ 	.word	0x0500000f


	//   ....[61]....
        /*0c8c*/ 	.word	0x0500000f


	//   ....[62]....
        /*0c90*/ 	.word	0x0500000f


	//   ....[63]....
        /*0c94*/ 	.word	0x0500000f


	//   ....[64]....
        /*0c98*/ 	.word	0x0500000f


	//   ....[65]....
        /*0c9c*/ 	.word	0x0500000f


	//   ....[66]....
        /*0ca0*/ 	.word	0x0500000f


	//   ....[67]....
        /*0ca4*/ 	.word	0x0500000f


	//   ....[68]....
        /*0ca8*/ 	.word	0x0500000f


	//   ....[69]....
        /*0cac*/ 	.word	0x0500000f


	//   ....[70]....
        /*0cb0*/ 	.word	0x0500000f


	//   ....[71]....
        /*0cb4*/ 	.word	0x0500000f


	//   ....[72]....
        /*0cb8*/ 	.word	0x0500000f


	//   ....[73]....
        /*0cbc*/ 	.word	0x0500000f


	//   ....[74]....
        /*0cc0*/ 	.word	0x0500000f


	//   ....[75]....
        /*0cc4*/ 	.word	0x0500000f


	//   ....[76]....
        /*0cc8*/ 	.word	0x0500000f


	//   ....[77]....
        /*0ccc*/ 	.word	0x0500000f


	//   ....[78]....
        /*0cd0*/ 	.word	0x0500000f


	//   ....[79]....
        /*0cd4*/ 	.word	0x0500000f


	//   ....[80]....
        /*0cd8*/ 	.word	0x0500000f


	//   ....[81]....
        /*0cdc*/ 	.word	0x0500000f


	//   ....[82]....
        /*0ce0*/ 	.word	0x0500000f


	//   ....[83]....
        /*0ce4*/ 	.word	0x0500000f


	//   ....[84]....
        /*0ce8*/ 	.word	0x0500000f


	//   ....[85]....
        /*0cec*/ 	.word	0x0500000f


	//   ....[86]....
        /*0cf0*/ 	.word	0x0500000f


	//   ....[87]....
        /*0cf4*/ 	.word	0x0500000f


	//   ....[88]....
        /*0cf8*/ 	.word	0x0500000f


	//   ....[89]....
        /*0cfc*/ 	.word	0x0500000f


	//   ....[90]....
        /*0d00*/ 	.word	0x0500000f


	//   ....[91]....
        /*0d04*/ 	.word	0x0500000f


	//   ....[92]....
        /*0d08*/ 	.word	0x0500000f


	//   ....[93]....
        /*0d0c*/ 	.word	0x0500000f


	//   ....[94]....
        /*0d10*/ 	.word	0x0500000f


	//   ....[95]....
        /*0d14*/ 	.word	0xffffffff


	//   ....[96]....
        /*0d18*/ 	.word	0xffffffff


	//   ....[97]....
        /*0d1c*/ 	.word	0xffffffff


	//   ....[98]....
        /*0d20*/ 	.word	0xffffffff


	//   ....[99]....
        /*0d24*/ 	.word	0xffffffff


	//   ....[100]....
        /*0d28*/ 	.word	0xffffffff


	//----- nvinfo : EIATTR_COOP_GROUP_INSTR_OFFSETS
	.align		4
.L_1432:
        /*0d2c*/ 	.byte	0x04, 0x28
        /*0d2e*/ 	.short	(.L_1434 - .L_1433)


	//   ....[0]....
.L_1433:
        /*0d30*/ 	.word	0x000000c0


	//   ....[1]....
        /*0d34*/ 	.word	0x00000190


	//   ....[2]....
        /*0d38*/ 	.word	0x000001e0


	//   ....[3]....
        /*0d3c*/ 	.word	0x00000430


	//   ....[4]....
        /*0d40*/ 	.word	0x00000590


	//   ....[5]....
        /*0d44*/ 	.word	0x000006b0


	//   ....[6]....
        /*0d48*/ 	.word	0x00000810


	//   ....[7]....
        /*0d4c*/ 	.word	0x000038f0


	//   ....[8]....
        /*0d50*/ 	.word	0x00003900


	//   ....[9]....
        /*0d54*/ 	.word	0x00003ff0


	//   ....[10]....
        /*0d58*/ 	.word	0x00004000


	//   ....[11]....
        /*0d5c*/ 	.word	0x00004ce0


	//   ....[12]....
        /*0d60*/ 	.word	0x00004cf0


	//   ....[13]....
        /*0d64*/ 	.word	0x00005430


	//   ....[14]....
        /*0d68*/ 	.word	0x00005440


	//   ....[15]....
        /*0d6c*/ 	.word	0x00005db0


	//   ....[16]....
        /*0d70*/ 	.word	0x00005dc0


	//   ....[17]....
        /*0d74*/ 	.word	0x00005ed0


	//   ....[18]....
        /*0d78*/ 	.word	0x00005ee0


	//   ....[19]....
        /*0d7c*/ 	.word	0x00006280


	//   ....[20]....
        /*0d80*/ 	.word	0x000062a0


	//   ....[21]....
        /*0d84*/ 	.word	0x00006580


	//   ....[22]....
        /*0d88*/ 	.word	0x000065a0


	//   ....[23]....
        /*0d8c*/ 	.word	0x000075e0


	//   ....[24]....
        /*0d90*/ 	.word	0x00008320


	//   ....[25]....
        /*0d94*/ 	.word	0x00008330


	//   ....[26]....
        /*0d98*/ 	.word	0x00008340


	//   ....[27]....
        /*0d9c*/ 	.word	0x00008350


	//   ....[28]....
        /*0da0*/ 	.word	0x00008670


	//   ....[29]....
        /*0da4*/ 	.word	0x00008680


	//   ....[30]....
        /*0da8*/ 	.word	0x00008690


	//   ....[31]....
        /*0dac*/ 	.word	0x000086a0


	//   ....[32]....
        /*0db0*/ 	.word	0x000098d0


	//   ....[33]....
        /*0db4*/ 	.word	0x000098f0


	//   ....[34]....
        /*0db8*/ 	.word	0x00009900


	//   ....[35]....
        /*0dbc*/ 	.word	0x00009910


	//   ....[36]....
        /*0dc0*/ 	.word	0x000099f0


	//   ....[37]....
        /*0dc4*/ 	.word	0x00009a10


	//   ....[38]....
        /*0dc8*/ 	.word	0x00009a20


	//   ....[39]....
        /*0dcc*/ 	.word	0x00009a30


	//   ....[40]....
        /*0dd0*/ 	.word	0x0000cb80


	//   ....[41]....
        /*0dd4*/ 	.word	0x0000d1a0


	//   ....[42]....
        /*0dd8*/ 	.word	0x0000e1b0


	//   ....[43]....
        /*0ddc*/ 	.word	0x0000e330


	//   ....[44]....
        /*0de0*/ 	.word	0x0000e380


	//   ....[45]....
        /*0de4*/ 	.word	0x0000e3a0


	//   ....[46]....
        /*0de8*/ 	.word	0x000183f0


	//   ....[47]....
        /*0dec*/ 	.word	0x000184a0


	//   ....[48]....
        /*0df0*/ 	.word	0x00018660


	//   ....[49]....
        /*0df4*/ 	.word	0x00018680


	//   ....[50]....
        /*0df8*/ 	.word	0x000221b0


	//   ....[51]....
        /*0dfc*/ 	.word	0x00022750


	//   ....[52]....
        /*0e00*/ 	.word	0x000236e0


	//   ....[53]....
        /*0e04*/ 	.word	0x00023790


	//   ....[54]....
        /*0e08*/ 	.word	0x00023960


	//   ....[55]....
        /*0e0c*/ 	.word	0x00023980


	//   ....[56]....
        /*0e10*/ 	.word	0x0002be20


	//   ....[57]....
        /*0e14*/ 	.word	0x0002be50


	//   ....[58]....
        /*0e18*/ 	.word	0x0002be90


	//   ....[59]....
        /*0e1c*/ 	.word	0x0002bec0


	//   ....[60]....
        /*0e20*/ 	.word	0x0002e110


	//   ....[61]....
        /*0e24*/ 	.word	0x0002e140


	//   ....[62]....
        /*0e28*/ 	.word	0x0002e170


	//   ....[63]....
        /*0e2c*/ 	.word	0x0002e180


	//   ....[64]....
        /*0e30*/ 	.word	0x0002eaf0


	//   ....[65]....
        /*0e34*/ 	.word	0x0002eb00


	//   ....[66]....
        /*0e38*/ 	.word	0x0002ec90


	//   ....[67]....
        /*0e3c*/ 	.word	0x0002eca0


	//   ....[68]....
        /*0e40*/ 	.word	0x0002ee30


	//   ....[69]....
        /*0e44*/ 	.word	0x0002ee40


	//   ....[70]....
        /*0e48*/ 	.word	0x0002efd0


	//   ....[71]....
        /*0e4c*/ 	.word	0x0002efe0


	//   ....[72]....
        /*0e50*/ 	.word	0x0002f4c0


	//   ....[73]....
        /*0e54*/ 	.word	0x0002f4d0


	//   ....[74]....
        /*0e58*/ 	.word	0x00030240


	//   ....[75]....
        /*0e5c*/ 	.word	0x00030250


	//   ....[76]....
        /*0e60*/ 	.word	0x00031980


	//   ....[77]....
        /*0e64*/ 	.word	0x00031990


	//   ....[78]....
        /*0e68*/ 	.word	0x00031b30


	//   ....[79]....
        /*0e6c*/ 	.word	0x00031b40


	//   ....[80]....
        /*0e70*/ 	.word	0x00031cd0


	//   ....[81]....
        /*0e74*/ 	.word	0x00031ce0


	//   ....[82]....
        /*0e78*/ 	.word	0x00031e70


	//   ....[83]....
        /*0e7c*/ 	.word	0x00031e80


	//   ....[84]....
        /*0e80*/ 	.word	0x00032060


	//   ....[85]....
        /*0e84*/ 	.word	0x00032270


	//   ....[86]....
        /*0e88*/ 	.word	0x000322a0


	//   ....[87]....
        /*0e8c*/ 	.word	0x000322d0


	//   ....[88]....
        /*0e90*/ 	.word	0x00032300


	//   ....[89]....
        /*0e94*/ 	.word	0x00032330


	//   ....[90]....
        /*0e98*/ 	.word	0x00032360


	//   ....[91]....
        /*0e9c*/ 	.word	0x000324f0


	//   ....[92]....
        /*0ea0*/ 	.word	0x00032520


	//   ....[93]....
        /*0ea4*/ 	.word	0x00032550


	//   ....[94]....
        /*0ea8*/ 	.word	0x00032580


	//   ....[95]....
        /*0eac*/ 	.word	0x000325b0


	//   ....[96]....
        /*0eb0*/ 	.word	0x000325e0


	//   ....[97]....
        /*0eb4*/ 	.word	0x00032670


	//   ....[98]....
        /*0eb8*/ 	.word	0x000326a0


	//   ....[99]....
        /*0ebc*/ 	.word	0x000326b0


	//   ....[100]....
        /*0ec0*/ 	.word	0x000326f0


	//   ....[101]....
        /*0ec4*/ 	.word	0x00033e70


	//   ....[102]....
        /*0ec8*/ 	.word	0x00036300


	//   ....[103]....
        /*0ecc*/ 	.word	0x00036320


	//   ....[104]....
        /*0ed0*/ 	.word	0x000363b0


	//   ....[105]....
        /*0ed4*/ 	.word	0x000363d0


	//   ....[106]....
        /*0ed8*/ 	.word	0x00036450


	//   ....[107]....
        /*0edc*/ 	.word	0x00036470


	//   ....[108]....
        /*0ee0*/ 	.word	0x000364f0


	//   ....[109]....
        /*0ee4*/ 	.word	0x00036510


	//   ....[110]....
        /*0ee8*/ 	.word	0x00036590


	//   ....[111]....
        /*0eec*/ 	.word	0x000365b0


	//   ....[112]....
        /*0ef0*/ 	.word	0x000365c0


	//   ....[113]....
        /*0ef4*/ 	.word	0x000365d0


	//   ....[114]....
        /*0ef8*/ 	.word	0x00036d50


	//   ....[115]....
        /*0efc*/ 	.word	0x00036d80


	//   ....[116]....
        /*0f00*/ 	.word	0x00036e80


	//   ....[117]....
        /*0f04*/ 	.word	0x00036e90


	//   ....[118]....
        /*0f08*/ 	.word	0x00036f30


	//   ....[119]....
        /*0f0c*/ 	.word	0x00036f40


	//   ....[120]....
        /*0f10*/ 	.word	0x00036fc0


	//   ....[121]....
        /*0f14*/ 	.word	0x00036fd0


	//   ....[122]....
        /*0f18*/ 	.word	0x00036fe0


	//   ....[123]....
        /*0f1c*/ 	.word	0x00037080


	//   ....[124]....
        /*0f20*/ 	.word	0x000370b0


	//   ....[125]....
        /*0f24*/ 	.word	0x00037130


	//   ....[126]....
        /*0f28*/ 	.word	0x00037160


	//   ....[127]....
        /*0f2c*/ 	.word	0x00037180


	//   ....[128]....
        /*0f30*/ 	.word	0x000371d0


	//   ....[129]....
        /*0f34*/ 	.word	0x000371e0


	//   ....[130]....
        /*0f38*/ 	.word	0x00037890


	//   ....[131]....
        /*0f3c*/ 	.word	0x000378c0


	//   ....[132]....
        /*0f40*/ 	.word	0x000379b0


	//   ....[133]....
        /*0f44*/ 	.word	0x000379c0


	//   ....[134]....
        /*0f48*/ 	.word	0x00037a50


	//   ....[135]....
        /*0f4c*/ 	.word	0x00037a60


	//   ....[136]....
        /*0f50*/ 	.word	0x00037ad0


	//   ....[137]....
        /*0f54*/ 	.word	0x00037ae0


	//   ....[138]....
        /*0f58*/ 	.word	0x00037b60


	//   ....[139]....
        /*0f5c*/ 	.word	0x00037b70


	//   ....[140]....
        /*0f60*/ 	.word	0x00037bf0


	//   ....[141]....
        /*0f64*/ 	.word	0x00037c00


	//   ....[142]....
        /*0f68*/ 	.word	0x00037c80


	//   ....[143]....
        /*0f6c*/ 	.word	0x00037c90


	//   ....[144]....
        /*0f70*/ 	.word	0x00037d10


	//   ....[145]....
        /*0f74*/ 	.word	0x00037d20


	//   ....[146]....
        /*0f78*/ 	.word	0x00038230


	//   ....[147]....
        /*0f7c*/ 	.word	0x00038250


	//   ....[148]....
        /*0f80*/ 	.word	0x000382a0


	//   ....[149]....
        /*0f84*/ 	.word	0x00038360


	//   ....[150]....
        /*0f88*/ 	.word	0x00038370


	//   ....[151]....
        /*0f8c*/ 	.word	0x000383a0


	//   ....[152]....
        /*0f90*/ 	.word	0x00038430


	//   ....[153]....
        /*0f94*/ 	.word	0x000384e0


	//   ....[154]....
        /*0f98*/ 	.word	0x000384f0


	//   ....[155]....
        /*0f9c*/ 	.word	0x00038520


	//   ....[156]....
        /*0fa0*/ 	.word	0x00038530


	//   ....[157]....
        /*0fa4*/ 	.word	0x000385c0


	//   ....[158]....
        /*0fa8*/ 	.word	0x00038cd0


	//   ....[159]....
        /*0fac*/ 	.word	0x00038cf0


	//   ....[160]....
        /*0fb0*/ 	.word	0x00038d40


	//   ....[161]....
        /*0fb4*/ 	.word	0x00038d50


	//   ....[162]....
        /*0fb8*/ 	.word	0x00038d90


	//   ....[163]....
        /*0fbc*/ 	.word	0x00038da0


	//   ....[164]....
        /*0fc0*/ 	.word	0x00038de0


	//   ....[165]....
        /*0fc4*/ 	.word	0x00038df0


	//   ....[166]....
        /*0fc8*/ 	.word	0x00038e30


	//   ....[167]....
        /*0fcc*/ 	.word	0x00038e40


	//   ....[168]....
        /*0fd0*/ 	.word	0x00038e50


	//   ....[169]....
        /*0fd4*/ 	.word	0x00038e90


	//   ....[170]....
        /*0fd8*/ 	.word	0x000391b0


	//   ....[171]....
        /*0fdc*/ 	.word	0x000391d0


	//   ....[172]....
        /*0fe0*/ 	.word	0x000391e0


	//   ....[173]....
        /*0fe4*/ 	.word	0x000391f0


	//   ....[174]....
        /*0fe8*/ 	.word	0x00039210


	//   ....[175]....
        /*0fec*/ 	.word	0x00039280


	//   ....[176]....
        /*0ff0*/ 	.word	0x000392f0


	//   ....[177]....
        /*0ff4*/ 	.word	0x00039310


	//   ....[178]....
        /*0ff8*/ 	.word	0x00039320


	//   ....[179]....
        /*0ffc*/ 	.word	0x00039380


	//   ....[180]....
        /*1000*/ 	.word	0x000393a0


	//   ....[181]....
        /*1004*/ 	.word	0x00039400


	//   ....[182]....
        /*1008*/ 	.word	0x00039940


	//   ....[183]....
        /*100c*/ 	.word	0x00039970


	//   ....[184]....
        /*1010*/ 	.word	0x000399d0


	//   ....[185]....
        /*1014*/ 	.word	0x00039a00


	//   ....[186]....
        /*1018*/ 	.word	0x00039a30


	//   ....[187]....
        /*101c*/ 	.word	0x00039a60


	//   ....[188]....
        /*1020*/ 	.word	0x00039a90


	//   ....[189]....
        /*1024*/ 	.word	0x00039ac0


	//   ....[190]....
        /*1028*/ 	.word	0x00039c60


	//   ....[191]....
        /*102c*/ 	.word	0x00039c90


	//   ....[192]....
        /*1030*/ 	.word	0x00039cc0


	//   ....[193]....
        /*1034*/ 	.word	0x00039cf0


	//   ....[194]....
        /*1038*/ 	.word	0x00039d20


	//   ....[195]....
        /*103c*/ 	.word	0x00039d50


	//   ....[196]....
        /*1040*/ 	.word	0x00039e10


	//   ....[197]....
        /*1044*/ 	.word	0x00039e30


	//   ....[198]....
        /*1048*/ 	.word	0x00039e50


	//   ....[199]....
        /*104c*/ 	.word	0x00039eb0


	//   ....[200]....
        /*1050*/ 	.word	0x0003a8d0


	//   ....[201]....
        /*1054*/ 	.word	0x0003abf0


	//   ....[202]....
        /*1058*/ 	.word	0x0003ac80


	//   ....[203]....
        /*105c*/ 	.word	0x0003ad10


	//   ....[204]....
        /*1060*/ 	.word	0x0003ada0


	//   ....[205]....
        /*1064*/ 	.word	0x0003ae80


	//   ....[206]....
        /*1068*/ 	.word	0x0003af10


	//   ....[207]....
        /*106c*/ 	.word	0x0003afb0


	//   ....[208]....
        /*1070*/ 	.word	0x0003b040


	//   ....[209]....
        /*1074*/ 	.word	0x0003b120


	//   ....[210]....
        /*1078*/ 	.word	0x0003b1b0


	//   ....[211]....
        /*107c*/ 	.word	0x0003b240


	//   ....[212]....
        /*1080*/ 	.word	0x0003b2d0


	//   ....[213]....
        /*1084*/ 	.word	0x0003b3b0


	//   ....[214]....
        /*1088*/ 	.word	0x0003b450


	//   ....[215]....
        /*108c*/ 	.word	0x0003b4e0


	//   ....[216]....
        /*1090*/ 	.word	0x0003b530


	//   ....[217]....
        /*1094*/ 	.word	0x0003b580


	//   ....[218]....
        /*1098*/ 	.word	0x0003b620


	//   ....[219]....
        /*109c*/ 	.word	0x0003b6b0


	//   ....[220]....
        /*10a0*/ 	.word	0x0003b700


	//   ....[221]....
        /*10a4*/ 	.word	0x0003b750


	//   ....[222]....
        /*10a8*/ 	.word	0x0003b840


	//   ....[223]....
        /*10ac*/ 	.word	0x0003b8f0


	//   ....[224]....
        /*10b0*/ 	.word	0x0003b970


	//   ....[225]....
        /*10b4*/ 	.word	0x0003b9e0


	//   ....[226]....
        /*10b8*/ 	.word	0x0003bb50


	//   ....[227]....
        /*10bc*/ 	.word	0x0003bc60


	//   ....[228]....
        /*10c0*/ 	.word	0x0003bcc0


	//   ....[229]....
        /*10c4*/ 	.word	0x0003bd10


	//   ....[230]....
        /*10c8*/ 	.word	0x0003bfc0


	//   ....[231]....
        /*10cc*/ 	.word	0x0003c010


	//   ....[232]....
        /*10d0*/ 	.word	0x0003c0a0


	//   ....[233]....
        /*10d4*/ 	.word	0x0003c130


	//   ....[234]....
        /*10d8*/ 	.word	0x0003c1c0


	//   ....[235]....
        /*10dc*/ 	.word	0x0003c250


	//   ....[236]....
        /*10e0*/ 	.word	0x0003c2e0


	//   ....[237]....
        /*10e4*/ 	.word	0x0003c370


	//   ....[238]....
        /*10e8*/ 	.word	0x0003c3f0


	//   ....[239]....
        /*10ec*/ 	.word	0x0003c440


	//   ....[240]....
        /*10f0*/ 	.word	0x0003c4e0


	//   ....[241]....
        /*10f4*/ 	.word	0x0003c570


	//   ....[242]....
        /*10f8*/ 	.word	0x0003c5f0


	//   ....[243]....
        /*10fc*/ 	.word	0x0003c640


	//   ....[244]....
        /*1100*/ 	.word	0x0003c6d0


	//   ....[245]....
        /*1104*/ 	.word	0x0003c760


	//   ....[246]....
        /*1108*/ 	.word	0x0003c7f0


	//   ....[247]....
        /*110c*/ 	.word	0x0003c880


	//   ....[248]....
        /*1110*/ 	.word	0x0003c910


	//   ....[249]....
        /*1114*/ 	.word	0x0003c9a0


	//   ....[250]....
        /*1118*/ 	.word	0x0003ca60


	//   ....[251]....
        /*111c*/ 	.word	0x0003cd30


	//   ....[252]....
        /*1120*/ 	.word	0x0003ce20


	//   ....[253]....
        /*1124*/ 	.word	0x0003cec0


	//   ....[254]....
        /*1128*/ 	.word	0x0003cf20


	//   ....[255]....
        /*112c*/ 	.word	0x0003d010


	//   ....[0]....
        /*1130*/ 	.word	0x0003d080


	//   ....[1]....
        /*1134*/ 	.word	0x0003d170


	//   ....[2]....
        /*1138*/ 	.word	0x0003d1e0


	//   ....[3]....
        /*113c*/ 	.word	0x0003d2d0


	//   ....[4]....
        /*1140*/ 	.word	0x0003d340


	//   ....[5]....
        /*1144*/ 	.word	0x0003d430


	//   ....[6]....
        /*1148*/ 	.word	0x0003d4a0


	//   ....[7]....
        /*114c*/ 	.word	0x0003d540


	//   ....[8]....
        /*1150*/ 	.word	0x0003d630


	//   ....[9]....
        /*1154*/ 	.word	0x0003d6f0


	//   ....[10]....
        /*1158*/ 	.word	0x0003d750


	//   ....[11]....
        /*115c*/ 	.word	0x0003d840


	//   ....[12]....
        /*1160*/ 	.word	0x0003d8a0


	//   ....[13]....
        /*1164*/ 	.word	0x0003d9b0


	//   ....[14]....
        /*1168*/ 	.word	0x0003da10


	//   ....[15]....
        /*116c*/ 	.word	0x0003db00


	//   ....[16]....
        /*1170*/ 	.word	0x0003db60


	//   ....[17]....
        /*1174*/ 	.word	0x0003dc00


	//   ....[18]....
        /*1178*/ 	.word	0x0003dcd0


	//   ....[19]....
        /*117c*/ 	.word	0x0003dd70


	//   ....[20]....
        /*1180*/ 	.word	0x0003de40


	//   ....[21]....
        /*1184*/ 	.word	0x0003dee0


	//   ....[22]....
        /*1188*/ 	.word	0x0003df90


	//   ....[23]....
        /*118c*/ 	.word	0x0003e030


	//   ....[24]....
        /*1190*/ 	.word	0x0003e2a0


	//   ....[25]....
        /*1194*/ 	.word	0x0003e350


	//   ....[26]....
        /*1198*/ 	.word	0x0003e420


	//   ....[27]....
        /*119c*/ 	.word	0x0003e510


	//   ....[28]....
        /*11a0*/ 	.word	0x0003e5d0


	//   ....[29]....
        /*11a4*/ 	.word	0x0003e690


	//   ....[30]....
        /*11a8*/ 	.word	0x0003e750


	//   ....[31]....
        /*11ac*/ 	.word	0x0003e810


	//   ....[32]....
        /*11b0*/ 	.word	0x0003e8d0


	//   ....[33]....
        /*11b4*/ 	.word	0x0003e990


	//   ....[34]....
        /*11b8*/ 	.word	0x0003ea50


	//   ....[35]....
        /*11bc*/ 	.word	0x0003eb10


	//   ....[36]....
        /*11c0*/ 	.word	0x0003ebd0


	//   ....[37]....
        /*11c4*/ 	.word	0x0003ec80


	//   ....[38]....
        /*11c8*/ 	.word	0x0003ece0


	//   ....[39]....
        /*11cc*/ 	.word	0x0003edc0


	//   ....[40]....
        /*11d0*/ 	.word	0x0003ef00


	//   ....[41]....
        /*11d4*/ 	.word	0x0003efe0


	//   ....[42]....
        /*11d8*/ 	.word	0x0003f070


	//   ....[43]....
        /*11dc*/ 	.word	0x0003f180


	//   ....[44]....
        /*11e0*/ 	.word	0x0003f1e0


	//   ....[45]....
        /*11e4*/ 	.word	0x0003f2f0


	//   ....[46]....
        /*11e8*/ 	.word	0x0003f350


	//   ....[47]....
        /*11ec*/ 	.word	0x0003f460


	//   ....[48]....
        /*11f0*/ 	.word	0x0003f4c0


	//   ....[49]....
        /*11f4*/ 	.word	0x0003f5d0


	//   ....[50]....
        /*11f8*/ 	.word	0x0003f630


	//   ....[51]....
        /*11fc*/ 	.word	0x0003f6f0


	//   ....[52]....
        /*1200*/ 	.word	0x0003f850


	//   ....[53]....
        /*1204*/ 	.word	0x0003f8f0


	//   ....[54]....
        /*1208*/ 	.word	0x0003f950


	//   ....[55]....
        /*120c*/ 	.word	0x0003fa00


	//   ....[56]....
        /*1210*/ 	.word	0x0003fa60


	//   ....[57]....
        /*1214*/ 	.word	0x0003fb10


	//   ....[58]....
        /*1218*/ 	.word	0x0003fb70


	//   ....[59]....
        /*121c*/ 	.word	0x0003fc20


	//   ....[60]....
        /*1220*/ 	.word	0x0003fc80


	//   ....[61]....
        /*1224*/ 	.word	0x0003fd30


	//   ....[62]....
        /*1228*/ 	.word	0x0003fd90


	//   ....[63]....
        /*122c*/ 	.word	0x0003fe40


	//   ....[64]....
        /*1230*/ 	.word	0x0003ff30


	//   ....[65]....
        /*1234*/ 	.word	0x0003ffd0


	//   ....[66]....
        /*1238*/ 	.word	0x00040030


	//   ....[67]....
        /*123c*/ 	.word	0x00040100


	//   ....[68]....
        /*1240*/ 	.word	0x00040160


	//   ....[69]....
        /*1244*/ 	.word	0x00040230


	//   ....[70]....
        /*1248*/ 	.word	0x00040290


	//   ....[71]....
        /*124c*/ 	.word	0x00040360


	//   ....[72]....
        /*1250*/ 	.word	0x000403c0


	//   ....[73]....
        /*1254*/ 	.word	0x00040490


	//   ....[74]....
        /*1258*/ 	.word	0x000404f0


	//   ....[75]....
        /*125c*/ 	.word	0x000405c0


	//   ....[76]....
        /*1260*/ 	.word	0x00040650


	//   ....[77]....
        /*1264*/ 	.word	0x000406f0


	//   ....[78]....
        /*1268*/ 	.word	0x00040870


	//   ....[79]....
        /*126c*/ 	.word	0x000408e0


	//   ....[80]....
        /*1270*/ 	.word	0x00040950


	//   ....[81]....
        /*1274*/ 	.word	0x000409c0


	//   ....[82]....
        /*1278*/ 	.word	0x00040a30


	//   ....[83]....
        /*127c*/ 	.word	0x00040ab0


	//   ....[84]....
        /*1280*/ 	.word	0x00040b30


	//   ....[85]....
        /*1284*/ 	.word	0x00040bc0


	//   ....[86]....
        /*1288*/ 	.word	0x00040c30


	//   ....[87]....
        /*128c*/ 	.word	0x00040ca0


	//   ....[88]....
        /*1290*/ 	.word	0x00040d10


	//   ....[89]....
        /*1294*/ 	.word	0x00040d90


	//   ....[90]....
        /*1298*/ 	.word	0x00040e00


	//   ....[91]....
        /*129c*/ 	.word	0x00040e90


	//   ....[92]....
        /*12a0*/ 	.word	0x00040ef0


	//   ....[93]....
        /*12a4*/ 	.word	0x00040f80


	//   ....[94]....
        /*12a8*/ 	.word	0x000410b0


	//   ....[95]....
        /*12ac*/ 	.word	0x00042d70


	//   ....[96]....
        /*12b0*/ 	.word	0x00043460


	//   ....[97]....
        /*12b4*/ 	.word	0x00044620


	//   ....[98]....
        /*12b8*/ 	.word	0x00044640


	//   ....[99]....
        /*12bc*/ 	.word	0x00044680


	//   ....[100]....
        /*12c0*/ 	.word	0x000446a0


	//----- nvinfo : EIATTR_REG_RECONFIG
	.align		4
.L_1434:
        /*12c4*/ 	.byte	0x01, 0x54
	.zero		2


	//----- nvinfo : EIATTR_SYSCALL_OFFSETS
	.align		4
        /*12c8*/ 	.byte	0x04, 0x46
        /*12ca*/ 	.short	(.L_1436 - .L_1435)


	//   ....[0]....
.L_1435:
        /*12cc*/ 	.word	0x00002630


	//   ....[1]....
        /*12d0*/ 	.word	0x00002780


	//   ....[2]....
        /*12d4*/ 	.word	0x00007af0


	//   ....[3]....
        /*12d8*/ 	.word	0x000080d0


	//   ....[4]....
        /*12dc*/ 	.word	0x00035910


	//   ....[5]....
        /*12e0*/ 	.word	0x00035a60


	//   ....[6]....
        /*12e4*/ 	.word	0x00035b50


	//   ....[7]....
        /*12e8*/ 	.word	0x00036990


	//   ....[8]....
        /*12ec*/ 	.word	0x000374b0


	//----- nvinfo : EIATTR_MBARRIER_INSTR_OFFSETS
	.align		4
.L_1436:
        /*12f0*/ 	.byte	0x04, 0x39
        /*12f2*/ 	.short	(.L_1438 - .L_1437)


	//   ....[0]....
.L_1437:
        /*12f4*/ 	.word	0x000002d0
        /*12f8*/ 	.word	0x000000ff
        /*12fc*/ 	.word	0x00032400
        /*1300*/ 	.short	0x0100
        /*1302*/ 	.byte	0x08
	.zero		1


	//   ....[1]....
        /*1304*/ 	.word	0x000002e0
        /*1308*/ 	.word	0x000000ff
        /*130c*/ 	.word	0x00032410
        /*1310*/ 	.short	0x0100
        /*1312*/ 	.byte	0x08
	.zero		1


	//   ....[2]....
        /*1314*/ 	.word	0x000002f0
        /*1318*/ 	.word	0x000000ff
        /*131c*/ 	.word	0x00032420
        /*1320*/ 	.short	0x0100
        /*1322*/ 	.byte	0x08
	.zero		1


	//   ....[3]....
        /*1324*/ 	.word	0x000003e0
        /*1328*/ 	.word	0x000000ff
        /*132c*/ 	.word	0x00032430
        /*1330*/ 	.short	0x0100
        /*1332*/ 	.byte	0x08
	.zero		1


	//   ....[4]....
        /*1334*/ 	.word	0x000003f0
        /*1338*/ 	.word	0x000000ff
        /*133c*/ 	.word	0x00032440
        /*1340*/ 	.short	0x0100
        /*1342*/ 	.byte	0x08
	.zero		1


	//   ....[5]....
        /*1344*/ 	.word	0x00000400
        /*1348*/ 	.word	0x000000ff
        /*134c*/ 	.word	0x00032438
        /*1350*/ 	.short	0x0100
        /*1352*/ 	.byte	0x08
	.zero		1


	//   ....[6]....
        /*1354*/ 	.word	0x00000410
        /*1358*/ 	.word	0x000000ff
        /*135c*/ 	.word	0x00032448
        /*1360*/ 	.short	0x0100
        /*1362*/ 	.byte	0x08
	.zero		1


	//   ....[7]....
        /*1364*/ 	.word	0x00000540
        /*1368*/ 	.word	0x000000ff
        /*136c*/ 	.word	0x00032450
        /*1370*/ 	.short	0x0100
        /*1372*/ 	.byte	0x08
	.zero		1


	//   ....[8]....
        /*1374*/ 	.word	0x00000550
        /*1378*/ 	.word	0x000000ff
        /*137c*/ 	.word	0x00032460
        /*1380*/ 	.short	0x0100
        /*1382*/ 	.byte	0x08
	.zero		1


	//   ....[9]....
        /*1384*/ 	.word	0x00000560
        /*1388*/ 	.word	0x000000ff
        /*138c*/ 	.word	0x00032458
        /*1390*/ 	.short	0x0100
        /*1392*/ 	.byte	0x08
	.zero		1


	//   ....[10]....
        /*1394*/ 	.word	0x00000570
        /*1398*/ 	.word	0x000000ff
        /*139c*/ 	.word	0x00032468
        /*13a0*/ 	.short	0x0100
        /*13a2*/ 	.byte	0x08
	.zero		1


	//   ....[11]....
        /*13a4*/ 	.word	0x00000660
        /*13a8*/ 	.word	0x000000ff
        /*13ac*/ 	.word	0x00032470
        /*13b0*/ 	.short	0x0100
        /*13b2*/ 	.byte	0x06
	.zero		1


	//   ....[12]....
        /*13b4*/ 	.word	0x00000670
        /*13b8*/ 	.word	0x000000ff
        /*13bc*/ 	.word	0x00032480
        /*13c0*/ 	.short	0x0100
        /*13c2*/ 	.byte	0x06
	.zero		1


	//   ....[13]....
        /*13c4*/ 	.word	0x00000680
        /*13c8*/ 	.word	0x000000ff
        /*13cc*/ 	.word	0x00032478
        /*13d0*/ 	.short	0x0100
        /*13d2*/ 	.byte	0x06
	.zero		1


	//   ....[14]....
        /*13d4*/ 	.word	0x00000690
        /*13d8*/ 	.word	0x000000ff
        /*13dc*/ 	.word	0x00032488
        /*13e0*/ 	.short	0x0100
        /*13e2*/ 	.byte	0x06
	.zero		1


	//   ....[15]....
        /*13e4*/ 	.word	0x000007c0
        /*13e8*/ 	.word	0x000000ff
        /*13ec*/ 	.word	0x00032490
        /*13f0*/ 	.short	0x0100
        /*13f2*/ 	.byte	0x08
	.zero		1


	//   ....[16]....
        /*13f4*/ 	.word	0x000007d0
        /*13f8*/ 	.word	0x000000ff
        /*13fc*/ 	.word	0x000324a0
        /*1400*/ 	.short	0x0100
        /*1402*/ 	.byte	0x08
	.zero		1


	//   ....[17]....
        /*1404*/ 	.word	0x000007e0
        /*1408*/ 	.word	0x000000ff
        /*140c*/ 	.word	0x00032498
        /*1410*/ 	.short	0x0100
        /*1412*/ 	.byte	0x08
	.zero		1


	//   ....[18]....
        /*1414*/ 	.word	0x000007f0
        /*1418*/ 	.word	0x000000ff
        /*141c*/ 	.word	0x000324a8
        /*1420*/ 	.short	0x0100
        /*1422*/ 	.byte	0x08
	.zero		1


	//   ....[19]....
        /*1424*/ 	.word	0x00000920
        /*1428*/ 	.word	0x000000ff
        /*142c*/ 	.word	0x000324b0
        /*1430*/ 	.short	0x0100
        /*1432*/ 	.byte	0x08
	.zero		1


	//   ....[20]....
        /*1434*/ 	.word	0x00000930
        /*1438*/ 	.word	0x000000ff
        /*143c*/ 	.word	0x000324c0
        /*1440*/ 	.short	0x0100
        /*1442*/ 	.byte	0x08
	.zero		1


	//   ....[21]....
        /*1444*/ 	.word	0x00000940
        /*1448*/ 	.word	0x000000ff
        /*144c*/ 	.word	0x000324b8
        /*1450*/ 	.short	0x0100
        /*1452*/ 	.byte	0x08
	.zero		1


	//   ....[22]....
        /*1454*/ 	.word	0x00000950
        /*1458*/ 	.word	0x000000ff
        /*145c*/ 	.word	0x000324c8
        /*1460*/ 	.short	0x0100
        /*1462*/ 	.byte	0x08
	.zero		1


	//   ....[23]....
        /*1464*/ 	.word	0x000038a0
        /*1468*/ 	.word	0x00000045
        /*146c*/ 	.word	0x00032490
        /*1470*/ 	.short	0x010a
        /*1472*/ 	.byte	0x3f
	.zero		1


	//   ....[24]....
        /*1474*/ 	.word	0x00004c80
        /*1478*/ 	.word	0x00000045
        /*147c*/ 	.word	0x00032490
        /*1480*/ 	.short	0x010a
        /*1482*/ 	.byte	0x3f
	.zero		1


	//   ....[25]....
        /*1484*/ 	.word	0x00005c10
        /*1488*/ 	.word	0x00000045
        /*148c*/ 	.word	0x00032490
        /*1490*/ 	.short	0x010a
        /*1492*/ 	.byte	0x3f
	.zero		1


	//   ....[26]....
        /*1494*/ 	.word	0x000060a0
        /*1498*/ 	.word	0x00000004
        /*149c*/ 	.word	0x00000000
        /*14a0*/ 	.short	0x0101
        /*14a2*/ 	.byte	0x3f
	.zero		1


	//   ....[27]....
        /*14a4*/ 	.word	0x000060e0
        /*14a8*/ 	.word	0x00000045
        /*14ac*/ 	.word	0x000324b0
        /*14b0*/ 	.short	0x010a
        /*14b2*/ 	.byte	0x3f
	.zero		1


	//   ....[28]....
        /*14b4*/ 	.word	0x00006910
        /*14b8*/ 	.word	0x00000045
        /*14bc*/ 	.word	0x00000000
        /*14c0*/ 	.short	0x0101
        /*14c2*/ 	.byte	0x3f
	.zero		1


	//   ....[29]....
        /*14c4*/ 	.word	0x00007e50
        /*14c8*/ 	.word	0x00000002
        /*14cc*/ 	.word	0x00032400
        /*14d0*/ 	.short	0x010a
        /*14d2*/ 	.byte	0x3f
	.zero		1


	//   ....[30]....
        /*14d4*/ 	.word	0x00007ea0
        /*14d8*/ 	.word	0x00000002
        /*14dc*/ 	.word	0x00032400
        /*14e0*/ 	.short	0x010a
        /*14e2*/ 	.byte	0x3f
	.zero		1


	//   ....[31]....
        /*14e4*/ 	.word	0x00008900
        /*14e8*/ 	.word	0x00000002
        /*14ec*/ 	.word	0x00032400
        /*14f0*/ 	.short	0x010a
        /*14f2*/ 	.byte	0x3f
	.zero		1


	//   ....[32]....
        /*14f4*/ 	.word	0x00009d30
        /*14f8*/ 	.word	0x00000002
        /*14fc*/ 	.word	0x00032400
        /*1500*/ 	.short	0x010a
        /*1502*/ 	.byte	0x3f
	.zero		1


	//   ....[33]....
        /*1504*/ 	.word	0x0000b3b0
        /*1508*/ 	.word	0x00000004
        /*150c*/ 	.word	0x00000000
        /*1510*/ 	.short	0x010a
        /*1512*/ 	.byte	0x3f
	.zero		1


	//   ....[34]....
        /*1514*/ 	.word	0x0000b4a0
        /*1518*/ 	.word	0x00000002
        /*151c*/ 	.word	0x00000000
        /*1520*/ 	.short	0x010a
        /*1522*/ 	.byte	0x3f
	.zero		1


	//   ....[35]....
        /*1524*/ 	.word	0x0000b8b0
        /*1528*/ 	.word	0x00000004
        /*152c*/ 	.word	0x00000000
        /*1530*/ 	.short	0x010a
        /*1532*/ 	.byte	0x3f
	.zero		1


	//   ....[36]....
        /*1534*/ 	.word	0x0000b980
        /*1538*/ 	.word	0x00000006
        /*153c*/ 	.word	0x00000000
        /*1540*/ 	.short	0x010a
        /*1542*/ 	.byte	0x3f
	.zero		1


	//   ....[37]....
        /*1544*/ 	.word	0x0000c6f0
        /*1548*/ 	.word	0x00000006
        /*154c*/ 	.word	0x00000000
        /*1550*/ 	.short	0x0101
        /*1552*/ 	.byte	0x3f
	.zero		1


	//   ....[38]....
        /*1554*/ 	.word	0x00016430
        /*1558*/ 	.word	0x00000002
        /*155c*/ 	.word	0x00000000
        /*1560*/ 	.short	0x0101
        /*1562*/ 	.byte	0x3f
	.zero		1


	//   ....[39]....
        /*1564*/ 	.word	0x000168b0
        /*1568*/ 	.word	0x00000005
        /*156c*/ 	.word	0x00000000
        /*1570*/ 	.short	0x010a
        /*1572*/ 	.byte	0x3f
	.zero		1


	//   ....[40]....
        /*1574*/ 	.word	0x000169b0
        /*1578*/ 	.word	0x0000000a
        /*157c*/ 	.word	0x00000000
        /*1580*/ 	.short	0x010a
        /*1582*/ 	.byte	0x3f
	.zero		1


	//   ....[41]....
        /*1584*/ 	.word	0x00016de0
        /*1588*/ 	.word	0x00000048
        /*158c*/ 	.word	0x00000000
        /*1590*/ 	.short	0x010a
        /*1592*/ 	.byte	0x3f
	.zero		1


	//   ....[42]....
        /*1594*/ 	.word	0x00016ee0
        /*1598*/ 	.word	0x00000008
        /*159c*/ 	.word	0x00000000
        /*15a0*/ 	.short	0x010a
        /*15a2*/ 	.byte	0x3f
	.zero		1


	//   ....[43]....
        /*15a4*/ 	.word	0x00017c50
        /*15a8*/ 	.word	0x00000008
        /*15ac*/ 	.word	0x00000000
        /*15b0*/ 	.short	0x0101
        /*15b2*/ 	.byte	0x3f
	.zero		1


	//   ....[44]....
        /*15b4*/ 	.word	0x00020710
        /*15b8*/ 	.word	0x00000005
        /*15bc*/ 	.word	0x00000000
        /*15c0*/ 	.short	0x0101
        /*15c2*/ 	.byte	0x3f
	.zero		1


	//   ....[45]....
        /*15c4*/ 	.word	0x00020900
        /*15c8*/ 	.word	0x00000005
        /*15cc*/ 	.word	0x00000000
        /*15d0*/ 	.short	0x010a
        /*15d2*/ 	.byte	0x3f
	.zero		1


	//   ....[46]....
        /*15d4*/ 	.word	0x00020a00
        /*15d8*/ 	.word	0x00000008
        /*15dc*/ 	.word	0x00000000
        /*15e0*/ 	.short	0x010a
        /*15e2*/ 	.byte	0x3f
	.zero		1


	//   ....[47]....
        /*15e4*/ 	.word	0x00020e30
        /*15e8*/ 	.word	0x00000005
        /*15ec*/ 	.word	0x00000000
        /*15f0*/ 	.short	0x010a
        /*15f2*/ 	.byte	0x3f
	.zero		1


	//   ....[48]....
        /*15f4*/ 	.word	0x00020f30
        /*15f8*/ 	.word	0x00000008
        /*15fc*/ 	.word	0x00000000
        /*1600*/ 	.short	0x010a
        /*1602*/ 	.byte	0x3f
	.zero		1


	//   ....[49]....
        /*1604*/ 	.word	0x00021ca0
        /*1608*/ 	.word	0x00000005
        /*160c*/ 	.word	0x00000000
        /*1610*/ 	.short	0x0101
        /*1612*/ 	.byte	0x3f
	.zero		1


	//   ....[50]....
        /*1614*/ 	.word	0x0002ba70
        /*1618*/ 	.word	0x00000004
        /*161c*/ 	.word	0x00000000
        /*1620*/ 	.short	0x0101
        /*1622*/ 	.byte	0x3f
	.zero		1


	//   ....[51]....
        /*1624*/ 	.word	0x0002ea10
        /*1628*/ 	.word	0x0000000a
        /*162c*/ 	.word	0x00000000
        /*1630*/ 	.short	0x0101
        /*1632*/ 	.byte	0x3f
	.zero		1


	//   ....[52]....
        /*1634*/ 	.word	0x0002f490
        /*1638*/ 	.word	0x00000008
        /*163c*/ 	.word	0x00000000
        /*1640*/ 	.short	0x0101
        /*1642*/ 	.byte	0x3f
	.zero		1


	//   ....[53]....
        /*1644*/ 	.word	0x00033f50
        /*1648*/ 	.word	0x00000017
        /*164c*/ 	.word	0x00032420
        /*1650*/ 	.short	0x010a
        /*1652*/ 	.byte	0x3f
	.zero		1


	//   ....[54]....
        /*1654*/ 	.word	0x00034000
        /*1658*/ 	.word	0x00000003
        /*165c*/ 	.word	0x000324a0
        /*1660*/ 	.short	0x010a
        /*1662*/ 	.byte	0x3f
	.zero		1


	//   ....[55]....
        /*1664*/ 	.word	0x00034230
        /*1668*/ 	.word	0x00000003
        /*166c*/ 	.word	0x000324c0
        /*1670*/ 	.short	0x010a
        /*1672*/ 	.byte	0x3f
	.zero		1


	//   ....[56]....
        /*1674*/ 	.word	0x00034860
        /*1678*/ 	.word	0x00000009
        /*167c*/ 	.word	0x000324a0
        /*1680*/ 	.short	0x010a
        /*1682*/ 	.byte	0x3f
	.zero		1


	//   ....[57]....
        /*1684*/ 	.word	0x00034a80
        /*1688*/ 	.word	0x00000009
        /*168c*/ 	.word	0x000324c0
        /*1690*/ 	.short	0x010a
        /*1692*/ 	.byte	0x3f
	.zero		1


	//   ....[58]....
        /*1694*/ 	.word	0x000360b0
        /*1698*/ 	.word	0x00000011
        /*169c*/ 	.word	0x00032440
        /*16a0*/ 	.short	0x010a
        /*16a2*/ 	.byte	0x3f
	.zero		1


	//   ....[59]....
        /*16a4*/ 	.word	0x000366d0
        /*16a8*/ 	.word	0x00000011
        /*16ac*/ 	.word	0x00032430
        /*16b0*/ 	.short	0x0107
        /*16b2*/ 	.byte	0x3f
	.zero		1


	//   ....[60]....
        /*16b4*/ 	.word	0x00036790
        /*16b8*/ 	.word	0x00000011
        /*16bc*/ 	.word	0x00032430
        /*16c0*/ 	.short	0x0101
        /*16c2*/ 	.byte	0x3f
	.zero		1


	//   ....[61]....
        /*16c4*/ 	.word	0x000372f0
        /*16c8*/ 	.word	0x00000017
        /*16cc*/ 	.word	0x00032400
        /*16d0*/ 	.short	0x0107
        /*16d2*/ 	.byte	0x3f
	.zero		1


	//   ....[62]....
        /*16d4*/ 	.word	0x00037380
        /*16d8*/ 	.word	0x00000017
        /*16dc*/ 	.word	0x00032400
        /*16e0*/ 	.short	0x0101
        /*16e2*/ 	.byte	0x3f
	.zero		1


	//   ....[63]....
        /*16e4*/ 	.word	0x00037e10
        /*16e8*/ 	.word	0x00000017
        /*16ec*/ 	.word	0x00032410
        /*16f0*/ 	.short	0x0107
        /*16f2*/ 	.byte	0x3f
	.zero		1


	//   ....[64]....
        /*16f4*/ 	.word	0x00037f10
        /*16f8*/ 	.word	0x00000017
        /*16fc*/ 	.word	0x00032410
        /*1700*/ 	.short	0x0101
        /*1702*/ 	.byte	0x3f
	.zero		1


	//   ....[65]....
        /*1704*/ 	.word	0x00037f30
        /*1708*/ 	.word	0x00000017
        /*170c*/ 	.word	0x00032420
        /*1710*/ 	.short	0x010a
        /*1712*/ 	.byte	0x3f
	.zero		1


	//   ....[66]....
        /*1714*/ 	.word	0x00037fc0
        /*1718*/ 	.word	0x00000011
        /*171c*/ 	.word	0x00032460
        /*1720*/ 	.short	0x010a
        /*1722*/ 	.byte	0x3f
	.zero		1


	//   ....[67]....
        /*1724*/ 	.word	0x00038740
        /*1728*/ 	.word	0x00000011
        /*172c*/ 	.word	0x00032450
        /*1730*/ 	.short	0x0107
        /*1732*/ 	.byte	0x3f
	.zero		1


	//   ....[68]....
        /*1734*/ 	.word	0x00038810
        /*1738*/ 	.word	0x00000011
        /*173c*/ 	.word	0x00032450
        /*1740*/ 	.short	0x0101
        /*1742*/ 	.byte	0x3f
	.zero		1


	//   ....[69]....
        /*1744*/ 	.word	0x00038b50
        /*1748*/ 	.word	0x00000006
        /*174c*/ 	.word	0x00032440
        /*1750*/ 	.short	0x010a
        /*1752*/ 	.byte	0x3f
	.zero		1


	//   ....[70]....
        /*1754*/ 	.word	0x00038f10
        /*1758*/ 	.word	0x00000006
        /*175c*/ 	.word	0x00032430
        /*1760*/ 	.short	0x0107
        /*1762*/ 	.byte	0x3f
	.zero		1


	//   ....[71]....
        /*1764*/ 	.word	0x00038fd0
        /*1768*/ 	.word	0x00000006
        /*176c*/ 	.word	0x00032430
        /*1770*/ 	.short	0x0101
        /*1772*/ 	.byte	0x3f
	.zero		1


	//   ....[72]....
        /*1774*/ 	.word	0x00039000
        /*1778*/ 	.word	0x00000006
        /*177c*/ 	.word	0x00032460
        /*1780*/ 	.short	0x010a
        /*1782*/ 	.byte	0x3f
	.zero		1


	//   ....[73]....
        /*1784*/ 	.word	0x00039500
        /*1788*/ 	.word	0x00000006
        /*178c*/ 	.word	0x00032450
        /*1790*/ 	.short	0x0107
        /*1792*/ 	.byte	0x3f
	.zero		1


	//   ....[74]....
        /*1794*/ 	.word	0x000395c0
        /*1798*/ 	.word	0x00000006
        /*179c*/ 	.word	0x00032450
        /*17a0*/ 	.short	0x0101
        /*17a2*/ 	.byte	0x3f
	.zero		1


	//   ....[75]....
        /*17a4*/ 	.word	0x0003a850
        /*17a8*/ 	.word	0x00000005
        /*17ac*/ 	.word	0x00032420
        /*17b0*/ 	.short	0x010a
        /*17b2*/ 	.byte	0x3f
	.zero		1


	//   ....[76]....
        /*17b4*/ 	.word	0x0003a9c0
        /*17b8*/ 	.word	0x00000003
        /*17bc*/ 	.word	0x00032440
        /*17c0*/ 	.short	0x010a
        /*17c2*/ 	.byte	0x3f
	.zero		1


	//   ....[77]....
        /*17c4*/ 	.word	0x0003aa60
        /*17c8*/ 	.word	0x00000019
        /*17cc*/ 	.word	0x00032440
        /*17d0*/ 	.short	0x010a
        /*17d2*/ 	.byte	0x3f
	.zero		1


	//   ....[78]....
        /*17d4*/ 	.word	0x0003aaa0
        /*17d8*/ 	.word	0x00000003
        /*17dc*/ 	.word	0x00032460
        /*17e0*/ 	.short	0x010a
        /*17e2*/ 	.byte	0x3f
	.zero		1


	//   ....[79]....
        /*17e4*/ 	.word	0x0003aae0
        /*17e8*/ 	.word	0x00000019
        /*17ec*/ 	.word	0x00032460
        /*17f0*/ 	.short	0x010a
        /*17f2*/ 	.byte	0x3f
	.zero		1


	//   ....[80]....
        /*17f4*/ 	.word	0x0003ab40
        /*17f8*/ 	.word	0x00000045
        /*17fc*/ 	.word	0x00032490
        /*1800*/ 	.short	0x010a
        /*1802*/ 	.byte	0x3f
	.zero		1


	//   ....[81]....
        /*1804*/ 	.word	0x0003add0
        /*1808*/ 	.word	0x00000045
        /*180c*/ 	.word	0x00032490
        /*1810*/ 	.short	0x010a
        /*1812*/ 	.byte	0x3f
	.zero		1


	//   ....[82]....
        /*1814*/ 	.word	0x0003b070
        /*1818*/ 	.word	0x00000045
        /*181c*/ 	.word	0x00032490
        /*1820*/ 	.short	0x010a
        /*1822*/ 	.byte	0x3f
	.zero		1


	//   ....[83]....
        /*1824*/ 	.word	0x0003b300
        /*1828*/ 	.word	0x00000045
        /*182c*/ 	.word	0x000324b0
        /*1830*/ 	.short	0x010a
        /*1832*/ 	.byte	0x3f
	.zero		1


	//   ....[84]....
        /*1834*/ 	.word	0x0003b780
        /*1838*/ 	.word	0x00000002
        /*183c*/ 	.word	0x00032400
        /*1840*/ 	.short	0x010a
        /*1842*/ 	.byte	0x3f
	.zero		1


	//   ....[85]....
        /*1844*/ 	.word	0x0003bd40
        /*1848*/ 	.word	0x00000002
        /*184c*/ 	.word	0x00032400
        /*1850*/ 	.short	0x010a
        /*1852*/ 	.byte	0x3f
	.zero		1


	//   ....[86]....
        /*1854*/ 	.word	0x0003bd90
        /*1858*/ 	.word	0x00000002
        /*185c*/ 	.word	0x00000000
        /*1860*/ 	.short	0x010a
        /*1862*/ 	.byte	0x3f
	.zero		1


	//   ....[87]....
        /*1864*/ 	.word	0x0003bde0
        /*1868*/ 	.word	0x00000006
        /*186c*/ 	.word	0x00000000
        /*1870*/ 	.short	0x010a
        /*1872*/ 	.byte	0x3f
	.zero		1


	//   ....[88]....
        /*1874*/ 	.word	0x0003be30
        /*1878*/ 	.word	0x0000000a
        /*187c*/ 	.word	0x00000000
        /*1880*/ 	.short	0x010a
        /*1882*/ 	.byte	0x3f
	.zero		1


	//   ....[89]....
        /*1884*/ 	.word	0x0003be80
        /*1888*/ 	.word	0x00000008
        /*188c*/ 	.word	0x00000000
        /*1890*/ 	.short	0x010a
        /*1892*/ 	.byte	0x3f
	.zero		1


	//   ....[90]....
        /*1894*/ 	.word	0x0003bed0
        /*1898*/ 	.word	0x00000008
        /*189c*/ 	.word	0x00000000
        /*18a0*/ 	.short	0x010a
        /*18a2*/ 	.byte	0x3f
	.zero		1


	//   ....[91]....
        /*18a4*/ 	.word	0x0003bf20
        /*18a8*/ 	.word	0x00000008
        /*18ac*/ 	.word	0x00000000
        /*18b0*/ 	.short	0x010a
        /*18b2*/ 	.byte	0x3f
	.zero		1


	//   ....[92]....
        /*18b4*/ 	.word	0x0003cb20
        /*18b8*/ 	.word	0x00000017
        /*18bc*/ 	.word	0x00032420
        /*18c0*/ 	.short	0x010a
        /*18c2*/ 	.byte	0x3f
	.zero		1


	//   ....[93]....
        /*18c4*/ 	.word	0x0003cb70
        /*18c8*/ 	.word	0x00000003
        /*18cc*/ 	.word	0x000324a0
        /*18d0*/ 	.short	0x010a
        /*18d2*/ 	.byte	0x3f
	.zero		1


	//   ....[94]....
        /*18d4*/ 	.word	0x0003cbc0
        /*18d8*/ 	.word	0x00000003
        /*18dc*/ 	.word	0x000324c0
        /*18e0*/ 	.short	0x010a
        /*18e2*/ 	.byte	0x3f
	.zero		1


	//   ....[95]....
        /*18e4*/ 	.word	0x0003cc10
        /*18e8*/ 	.word	0x00000009
        /*18ec*/ 	.word	0x000324a0
        /*18f0*/ 	.short	0x010a
        /*18f2*/ 	.byte	0x3f
	.zero		1


	//   ....[96]....
        /*18f4*/ 	.word	0x0003cc60
        /*18f8*/ 	.word	0x00000009
        /*18fc*/ 	.word	0x000324c0
        /*1900*/ 	.short	0x010a
        /*1902*/ 	.byte	0x3f
	.zero		1


	//   ....[97]....
        /*1904*/ 	.word	0x0003cd70
        /*1908*/ 	.word	0x00000011
        /*190c*/ 	.word	0x00032440
        /*1910*/ 	.short	0x010a
        /*1912*/ 	.byte	0x3f
	.zero		1


	//   ....[98]....
        /*1914*/ 	.word	0x0003ee00
        /*1918*/ 	.word	0x00000017
        /*191c*/ 	.word	0x00032420
        /*1920*/ 	.short	0x010a
        /*1922*/ 	.byte	0x3f
	.zero		1


	//   ....[99]....
        /*1924*/ 	.word	0x0003ee50
        /*1928*/ 	.word	0x00000011
        /*192c*/ 	.word	0x00032460
        /*1930*/ 	.short	0x010a
        /*1932*/ 	.byte	0x3f
	.zero		1


	//   ....[100]....
        /*1934*/ 	.word	0x0003f7a0
        /*1938*/ 	.word	0x00000006
        /*193c*/ 	.word	0x00032440
        /*1940*/ 	.short	0x010a
        /*1942*/ 	.byte	0x3f
	.zero		1


	//   ....[101]....
        /*1944*/ 	.word	0x0003fe80
        /*1948*/ 	.word	0x00000006
        /*194c*/ 	.word	0x00032460
        /*1950*/ 	.short	0x010a
        /*1952*/ 	.byte	0x3f
	.zero		1


	//   ....[102]....
        /*1954*/ 	.word	0x00040fd0
        /*1958*/ 	.word	0x00000005
        /*195c*/ 	.word	0x00032420
        /*1960*/ 	.short	0x010a
        /*1962*/ 	.byte	0x3f
	.zero		1


	//   ....[103]....
        /*1964*/ 	.word	0x00041170
        /*1968*/ 	.word	0x00000003
        /*196c*/ 	.word	0x00032440
        /*1970*/ 	.short	0x010a
        /*1972*/ 	.byte	0x3f
	.zero		1


	//   ....[104]....
        /*1974*/ 	.word	0x000411c0
        /*1978*/ 	.word	0x00000019
        /*197c*/ 	.word	0x00032440
        /*1980*/ 	.short	0x010a
        /*1982*/ 	.byte	0x3f
	.zero		1


	//   ....[105]....
        /*1984*/ 	.word	0x00041210
        /*1988*/ 	.word	0x00000003
        /*198c*/ 	.word	0x00032460
        /*1990*/ 	.short	0x010a
        /*1992*/ 	.byte	0x3f
	.zero		1


	//   ....[106]....
        /*1994*/ 	.word	0x000413a0
        /*1998*/ 	.word	0x0000000a
        /*199c*/ 	.word	0x00000000
        /*19a0*/ 	.short	0x010a
        /*19a2*/ 	.byte	0x3f
	.zero		1


	//   ....[107]....
        /*19a4*/ 	.word	0x000414a0
        /*19a8*/ 	.word	0x00000008
        /*19ac*/ 	.word	0x00000000
        /*19b0*/ 	.short	0x010a
        /*19b2*/ 	.byte	0x3f
	.zero		1


	//   ....[108]....
        /*19b4*/ 	.word	0x000418c0
        /*19b8*/ 	.word	0x00000008
        /*19bc*/ 	.word	0x00032410
        /*19c0*/ 	.short	0x010a
        /*19c2*/ 	.byte	0x3f
	.zero		1


	//   ....[109]....
        /*19c4*/ 	.word	0x000419e0
        /*19c8*/ 	.word	0x0000000a
        /*19cc*/ 	.word	0x00000000
        /*19d0*/ 	.short	0x010a
        /*19d2*/ 	.byte	0x3f
	.zero		1


	//   ....[110]....
        /*19d4*/ 	.word	0x00041ae0
        /*19d8*/ 	.word	0x00000008
        /*19dc*/ 	.word	0x00000000
        /*19e0*/ 	.short	0x010a
        /*19e2*/ 	.byte	0x3f
	.zero		1


	//   ....[111]....
        /*19e4*/ 	.word	0x000428b0
        /*19e8*/ 	.word	0x00000008
        /*19ec*/ 	.word	0x00000000
        /*19f0*/ 	.short	0x0101
        /*19f2*/ 	.byte	0x3f
	.zero		1


	//   ....[112]....
        /*19f4*/ 	.word	0x0004ce60
        /*19f8*/ 	.word	0x00000000
        /*19fc*/ 	.word	0x00000000
        /*1a00*/ 	.short	0x0101
        /*1a02*/ 	.byte	0x3f
	.zero		1


	//   ....[113]....
        /*1a04*/ 	.word	0x0004ce80
        /*1a08*/ 	.word	0x00000008
        /*1a0c*/ 	.word	0x00000000
        /*1a10*/ 	.short	0x010a
        /*1a12*/ 	.byte	0x3f
	.zero		1


	//   ....[114]....
        /*1a14*/ 	.word	0x0004ced0
        /*1a18*/ 	.word	0x00000008
        /*1a1c*/ 	.word	0x00032410
        /*1a20*/ 	.short	0x010a
        /*1a22*/ 	.byte	0x3f
	.zero		1


	//   ....[115]....
        /*1a24*/ 	.word	0x0004cf20
        /*1a28*/ 	.word	0x00000008
        /*1a2c*/ 	.word	0x00000000
        /*1a30*/ 	.short	0x010a
        /*1a32*/ 	.byte	0x3f
	.zero		1


	//----- nvinfo : EIATTR_NUM_MBARRIERS
	.align		4
.L_1438:
        /*1a34*/ 	.byte	0x03, 0x38
        /*1a36*/ 	.short	0x0017


	//----- nvinfo : EIATTR_EXIT_INSTR_OFFSETS
	.align		4
        /*1a38*/ 	.byte	0x04, 0x1c
        /*1a3a*/ 	.short	(.L_1440 - .L_1439)


	//   ....[0]....
.L_1439:
        /*1a3c*/ 	.word	0x0003ab30


	//----- nvinfo : EIATTR_MAX_THREADS
	.align		4
.L_1440:
        /*1a40*/ 	.byte	0x04, 0x05
        /*1a42*/ 	.short	(.L_1442 - .L_1441)
.L_1441:
        /*1a44*/ 	.word	0x00000180
        /*1a48*/ 	.word	0x00000001
        /*1a4c*/ 	.word	0x00000001


	//----- nvinfo : EIATTR_CRS_STACK_SIZE
	.align		4
.L_1442:
        /*1a50*/ 	.byte	0x04, 0x1e
        /*1a52*/ 	.short	(.L_1444 - .L_1443)
.L_1443:
        /*1a54*/ 	.word	0x00000000


	//----- nvinfo : EIATTR_CBANK_PARAM_SIZE
	.align		4
.L_1444:
        /*1a58*/ 	.byte	0x03, 0x19
        /*1a5a*/ 	.short	0x0bf0


	//----- nvinfo : EIATTR_PARAM_CBANK
	.align		4
        /*1a5c*/ 	.byte	0x04, 0x0a
        /*1a5e*/ 	.short	(.L_1446 - .L_1445)
	.align		4
.L_1445:
        /*1a60*/ 	.word	index@(.nv.constant0._ZN7cutlass13device_kernelIN5flash11enable_sm90INS1_16FlashAttnFwdSm90INS1_25CollectiveMainloopFwdSm90ILi2EN4cute5tupleIJNS5_1CILi1EEES8_S8_EEENS6_IJNS7_ILi128EEENS7_ILi96EEENS7_ILi64EEEEEELi256ENS_6half_tEfNS_4arch4Sm90ELb0ELb1ELb1ELb1ELb1ELb1ELb1ELb1ELb0ELb1ELb1ELb0EEENS1_21CollectiveEpilogueFwdINS6_IJSA_NS7_ILi256EEESB_EEES9_SE_SG_Li256ELb1ELb1ELb1ELb0EEENS1_36VarlenDynamicPersistentTileSchedulerILi128ELi96ELi256ELi128ELb1ELb1ELb1ELb1ELb0ELb1EEEEEEEEEvNT_6ParamsE)
        /*1a64*/ 	.short	0x0210
        /*1a66*/ 	.short	0x0bf0


	//----- nvinfo : EIATTR_SW_WAR
	.align		4
.L_1446:
        /*1a68*/ 	.byte	0x04, 0x36
        /*1a6a*/ 	.short	(.L_1448 - .L_1447)
.L_1447:
        /*1a6c*/ 	.word	0x00000008
.L_1448:


//--------------------- .nv.info._ZN7cutlass13device_kernelIN5flash11enable_sm90INS1_16FlashAttnFwdSm90INS1_25CollectiveMainloopFwdSm90ILi2EN4cute5tupleIJNS5_1CILi1EEES8_S8_EEENS6_IJNS7_ILi128EEENS7_ILi96EEENS7_ILi64EEEEEELi256ENS_6half_tEfNS_4arch4Sm90ELb1ELb0ELb1ELb0ELb1ELb0ELb0ELb1ELb0ELb1ELb1ELb0EEENS1_21CollectiveEpilogueFwdINS6_IJSA_NS7_ILi256EEESB_EEES9_SE_SG_Li256ELb0ELb1ELb1ELb0EEENS1_19SingleTileSchedulerILb0ELb1ELb1ELi128EEEEEEEEEvNT_6ParamsE --------------------------
	.section	.nv.info._ZN7cutlass13device_kernelIN5flash11enable_sm90INS1_16FlashAttnFwdSm90INS1_25CollectiveMainloopFwdSm90ILi2EN4cute5tupleIJNS5_1CILi1EEES8_S8_EEENS6_IJNS7_ILi128EEENS7_ILi96EEENS7_ILi64EEEEEELi256ENS_6half_tEfNS_4arch4Sm90ELb1ELb0ELb1ELb0ELb1ELb0ELb0ELb1ELb0ELb1ELb1ELb0EEENS1_21CollectiveEpilogueFwdINS6_IJSA_NS7_ILi256EEESB_EEES9_SE_SG_Li256ELb0ELb1ELb1ELb0EEENS1_19SingleTileSchedulerILb0ELb1ELb1ELi128EEEEEEEEEvNT_6ParamsE,"",@"SHT_CUDA_INFO"
	.sectionflags	@""
	.align	4


	//----- nvinfo : EIATTR_CUDA_API_VERSION
	.align		4
        /*0000*/ 	.byte	0x04, 0x37
        /*0002*/ 	.short	(.L_1450 - .L_1449)
.L_1449:
        /*0004*/ 	.word	0x00000082


	//----- nvinfo : EIATTR_KPARAM_INFO
	.align		4
.L_1450:
        /*0008*/ 	.byte	0x04, 0x17
        /*000a*/ 	.short	(.L_1452 - .L_1451)
.L_1451:
        /*000c*/ 	.word	0x00000000
        /*0010*/ 	.short	0x0000
        /*0012*/ 	.short	0x0070
        /*0014*/ 	.byte	0x00, 0xf0, 0x01, 0x28


	//----- nvinfo : EIATTR_SPARSE_MMA_MASK
	.align		4
.L_1452:
        /*0018*/ 	.byte	0x03, 0x50
        /*001a*/ 	.short	0x0000


	//----- nvinfo : EIATTR_MAXREG_COUNT
	.align		4
        /*001c*/ 	.byte	0x03, 0x1b
        /*001e*/ 	.short	0x00a8


	//----- nvinfo : EIATTR_NUM_BARRIERS
	.align		4
        /*0020*/ 	.byte	0x02, 0x4c
        /*0022*/ 	.byte	0x10
	.zero		1


	//----- nvinfo : EIATTR_EXTERNS
	.align		4
        /*0024*/ 	.byte	0x04, 0x0f
        /*0026*/ 	.short	(.L_1454 - .L_1453)


	//   ....[0]....
	.align		4
.L_1453:
        /*0028*/ 	.word	index@(__assertfail)


	//----- nvinfo : EIATTR_MERCURY_ISA_VERSION
	.align		4
.L_1454:
        /*002c*/ 	.byte	0x03, 0x5f
        /*002e*/ 	.short	0x0101


	//----- nvinfo : EIATTR_INT_WARP_WIDE_INSTR_OFFSETS
	.align		4
        /*0030*/ 	.byte	0x04, 0x31
        /*0032*/ 	.short	(.L_1456 - .L_1455)


	//   ....[0]....
.L_1455:
        /*0034*/ 	.word	0x000000b0


	//   ....[1]....
        /*0038*/ 	.word	0x000000c0


	//   ....[2]....
        /*003c*/ 	.word	0x00000160


	//----- nvinfo : EIATTR_COOP_GROUP_MASK_REGIDS
	.align		4
.L_1456:
        /*0040*/ 	.byte	0x04, 0x29
        /*0042*/ 	.short	(.L_1458 - .L_1457)


	//   ....[0]....
.L_1457:
        /*0044*/ 	.word	0xffffffff


	//   ....[1]....
        /*0048*/ 	.word	0xffffffff


	//   ....[2]....
        /*004c*/ 	.word	0xffffffff


	//   ....[3]....
        /*0050*/ 	.word	0xffffffff


	//   ....[4]....
        /*0054*/ 	.word	0xffffffff


	//   ....[5]....
        /*0058*/ 	.word	0xffffffff


	//   ....[6]....
        /*005c*/ 	.word	0xffffffff


	//   ....[7]....
        /*0060*/ 	.word	0xffffffff


	//   ....[8]....
        /*0064*/ 	.word	0xffffffff


	//   ....[9]....
        /*0068*/ 	.word	0xffffffff


	//   ....[10]....
        /*006c*/ 	.word	0xffffffff


	//   ....[11]....
        /*0070*/ 	.word	0xffffffff


	//   ....[12]....
        /*0074*/ 	.word	0xffffffff


	//   ....[13]....
        /*0078*/ 	.word	0xffffffff


	//   ....[14]....
        /*007c*/ 	.word	0xffffffff


	//   ....[15]....
        /*0080*/ 	.word	0xffffffff


	//   ....[16]....
        /*0084*/ 	.word	0xffffffff


	//   ....[17]....
        /*0088*/ 	.word	0xffffffff


	//   ....[18]....
        /*008c*/ 	.word	0xffffffff


	//   ....[19]....
        /*0090*/ 	.word	0xffffffff


	//   ....[20]....
        /*0094*/ 	.word	0xffffffff


	//   ....[21]....
        /*0098*/ 	.word	0xffffffff


	//   ....[22]....
        /*009c*/ 	.word	0xffffffff


	//   ....[23]....
        /*00a0*/ 	.word	0xffffffff


	//   ....[24]....
        /*00a4*/ 	.word	0xffffffff


	//   ....[25]....
        /*00a8*/ 	.word	0xffffffff


	//   ....[26]....
        /*00ac*/ 	.word	0xffffffff


	//   ....[27]....
        /*00b0*/ 	.word	0xffffffff


	//   ....[28]....
        /*00b4*/ 	.word	0xffffffff


	//   ....[29]....
        /*00b8*/ 	.word	0xffffffff


	//   ....[30]....
        /*00bc*/ 	.word	0xffffffff


	//   ....[31]....
        /*00c0*/ 	.word	0xffffffff


	//   ....[32]....
        /*00c4*/ 	.word	0xffffffff


	//   ....[33]....
        /*00c8*/ 	.word	0xffffffff


	//   ....[34]....
        /*00cc*/ 	.word	0xffffffff


	//   ....[35]....
        /*00d0*/ 	.word	0xffffffff


	//   ....[36]....
        /*00d4*/ 	.word	0xffffffff


	//   ....[37]....
        /*00d8*/ 	.word	0xffffffff


	//   ....[38]....
        /*00dc*/ 	.word	0xffffffff


	//   ....[39]....
        /*00e0*/ 	.word	0xffffffff


	//   ....[40]....
        /*00e4*/ 	.word	0xffffffff


	//   ....[41]....
        /*00e8*/ 	.word	0xffffffff


	//   ....[42]....
        /*00ec*/ 	.word	0xffffffff


	//   ....[43]....
        /*00f0*/ 	.word	0xffffffff


	//   ....[44]....
        /*00f4*/ 	.word	0xffffffff


	//   ....[45]....
        /*00f8*/ 	.word	0xffffffff


	//   ....[46]....
        /*00fc*/ 	.word	0xffffffff


	//   ....[47]....
        /*0100*/ 	.word	0xffffffff


	//   ....[48]....
        /*0104*/ 	.word	0xffffffff


	//   ....[49]....
        /*0108*/ 	.word	0xffffffff


	//   ....[50]....
        /*010c*/ 	.word	0xffffffff


	//   ....[51]....
        /*0110*/ 	.word	0xffffffff


	//   ....[52]....
        /*0114*/ 	.word	0xffffffff


	//   ....[53]....
        /*0118*/ 	.word	0xffffffff


	//   ....[54]....
        /*011c*/ 	.word	0xffffffff


	//   ....[55]....
        /*0120*/ 	.word	0xffffffff


	//   ....[56]....
        /*0124*/ 	.word	0xffffffff


	//   ....[57]....
        /*0128*/ 	.word	0xffffffff


	//   ....[58]....
        /*012c*/ 	.word	0xffffffff


	//   ....[59]....
        /*0130*/ 	.word	0xffffffff


	//   ....[60]....
        /*0134*/ 	.word	0xffffffff


	//   ....[61]....
        /*0138*/ 	.word	0xffffffff


	//   ....[62]....
        /*013c*/ 	.word	0xffffffff


	//   ....[63]....
        /*0140*/ 	.word	0xffffffff


	//   ....[64]....
        /*0144*/ 	.word	0xffffffff


	//   ....[65]....
        /*0148*/ 	.word	0xffffffff


	//   ....[66]....
        /*014c*/ 	.word	0xffffffff


	//   ....[67]....
        /*0150*/ 	.word	0xffffffff


	//   ....[68]....
        /*0154*/ 	.word	0xffffffff


	//   ....[69]....
        /*0158*/ 	.word	0xffffffff


	//   ....[70]....
        /*015c*/ 	.word	0xffffffff


	//   ....[71]....
        /*0160*/ 	.word	0xffffffff


	//   ....[72]....
        /*0164*/ 	.word	0xffffffff


	//   ....[73]....
        /*0168*/ 	.word	0xffffffff


	//   ....[74]....
        /*016c*/ 	.word	0xffffffff


	//   ....[75]....
        /*0170*/ 	.word	0xffffffff


	//   ....[76]....
        /*0174*/ 	.word	0xffffffff


	//   ....[77]....
        /*0178*/ 	.word	0xffffffff


	//   ....[78]....
        /*017c*/ 	.word	0xffffffff


	//   ....[79]....
        /*0180*/ 	.word	0xffffffff


	//   ....[80]....
        /*0184*/ 	.word	0xffffffff


	//   ....[81]....
        /*0188*/ 	.word	0xffffffff


	//   ....[82]....
        /*018c*/ 	.word	0xffffffff


	//   ....[83]....
        /*0190*/ 	.word	0xffffffff


	//   ....[84]....
        /*0194*/ 	.word	0xffffffff


	//   ....[85]....
        /*0198*/ 	.word	0xffffffff


	//   ....[86]....
        /*019c*/ 	.word	0xffffffff


	//   ....[87]....
        /*01a0*/ 	.word	0xffffffff


	//   ....[88]....
        /*01a4*/ 	.word	0xffffffff


	//   ....[89]....
        /*01a8*/ 	.word	0xffffffff


	//   ....[90]....
        /*01ac*/ 	.word	0xffffffff


	//   ....[91]....
        /*01b0*/ 	.word	0xffffffff


	//   ....[92]....
        /*01b4*/ 	.word	0xffffffff


	//   ....[93]....
        /*01b8*/ 	.word	0xffffffff


	//   ....[94]....
        /*01bc*/ 	.word	0xffffffff


	//   ....[95]....
        /*01c0*/ 	.word	0xffffffff


	//   ....[96]....
        /*01c4*/ 	.word	0xffffffff


	//   ....[97]....
        /*01c8*/ 	.word	0xffffffff


	//   ....[98]....
        /*01cc*/ 	.word	0xffffffff


	//   ....[99]....
        /*01d0*/ 	.word	0xffffffff


	//   ....[100]....
        /*01d4*/ 	.word	0xffffffff


	//   ....[101]....
        /*01d8*/ 	.word	0x0500000f


	//   ....[102]....
        /*01dc*/ 	.word	0x0500000f


	//   ....[103]....
        /*01e0*/ 	.word	0x0500000f


	//   ....[104]....
        /*01e4*/ 	.word	0x0500000f


	//   ....[105]....
        /*01e8*/ 	.word	0x0500000f


	//   ....[106]....
        /*01ec*/ 	.word	0x0500000f


	//   ....[107]....
        /*01f0*/ 	.word	0x0500000f


	//   ....[108]....
        /*01f4*/ 	.word	0x0500000f


	//   ....[109]....
        /*01f8*/ 	.word	0x0500000f


	//   ....[110]....
        /*01fc*/ 	.word	0x0500000f


	//   ....[111]....
        /*0200*/ 	.word	0x0500000f


	//   ....[112]....
        /*0204*/ 	.word	0x0500000f


	//   ....[113]....
        /*0208*/ 	.word	0x0500000f


	//   ....[114]....
        /*020c*/ 	.word	0x0500000f


	//   ....[115]....
        /*0210*/ 	.word	0x0500000f


	//   ....[116]....
        /*0214*/ 	.word	0x0500000f


	//   ....[117]....
        /*0218*/ 	.word	0x0500000f


	//   ....[118]....
        /*021c*/ 	.word	0x0500000f


	//   ....[119]....
        /*0220*/ 	.word	0x0500000f


	//   ....[120]....
        /*0224*/ 	.word	0x0500000f


	//   ....[121]....
        /*0228*/ 	.word	0x0500000f


	//   ....[122]....
        /*022c*/ 	.word	0x0500000f


	//   ....[123]....
        /*0230*/ 	.word	0x0500000f


	//   ....[124]....
        /*0234*/ 	.word	0x0500000f


	//   ....[125]....
        /*0238*/ 	.word	0x0500000f


	//   ....[126]....
        /*023c*/ 	.word	0x0500000f


	//   ....[127]....
        /*0240*/ 	.word	0x0500000f


	//   ....[128]....
        /*0244*/ 	.word	0x0500000f


	//   ....[129]....
        /*0248*/ 	.word	0x0500000f


	//   ....[130]....
        /*024c*/ 	.word	0x0500000f


	//   ....[131]....
        /*0250*/ 	.word	0x0500000f


	//   ....[132]....
        /*0254*/ 	.word	0x0500000f


	//   ....[133]....
        /*0258*/ 	.word	0x0500000f


	//   ....[134]....
        /*025c*/ 	.word	0x0500000f


	//   ....[135]....
        /*0260*/ 	.word	0x0500000f


	//   ....[136]....
        /*0264*/ 	.word	0x0500000f


	//   ....[137]....
        /*0268*/ 	.word	0x0500000f


	//   ....[138]....
        /*026c*/ 	.word	0x0500000f


	//   ....[139]....
        /*0270*/ 	.word	0x0500000f


	//   ....[140]....
        /*0274*/ 	.word	0x0500000f


	//   ....[141]....
        /*0278*/ 	.word	0x0500000f


	//   ....[142]....
        /*027c*/ 	.word	0x0500000f


	//   ....[143]....
        /*0280*/ 	.word	0x0500000f


	//   ....[144]....
        /*0284*/ 	.word	0x0500000f


	//   ....[145]....
        /*0288*/ 	.word	0x0500000f


	//   ....[146]....
        /*028c*/ 	.word	0x0500000f


	//   ....[147]....
        /*0290*/ 	.word	0x0500000f


	//   ....[148]....
        /*0294*/ 	.word	0x0500000f


	//   ....[149]....
        /*0298*/ 	.word	0x0500000f


	//   ....[150]....
        /*029c*/ 	.word	0x0500000f


	//   ....[151]....
        /*02a0*/ 	.word	0x0500000f


	//   ....[152]....
        /*02a4*/ 	.word	0x0500000f


	//   ....[153]....
        /*02a8*/ 	.word	0x0500000f


	//   ....[154]....
        /*02ac*/ 	.word	0x0500000f


	//   ....[155]....
        /*02b0*/ 	.word	0x0500000f


	//   ....[156]....
        /*02b4*/ 	.word	0x0500000f


	//   ....[157]....
        /*02b8*/ 	.word	0x0500000f


	//   ....[158]....
        /*02bc*/ 	.word	0x0500000f


	//   ....[159]....
        /*02c0*/ 	.word	0x0500000f


	//   ....[160]....
        /*02c4*/ 	.word	0x0500000f


	//   ....[161]....
        /*02c8*/ 	.word	0x0500000f


	//   ....[162]....
        /*02cc*/ 	.word	0x0500000f


	//   ....[163]....
        /*02d0*/ 	.word	0x0500000f


	//   ....[164]....
        /*02d4*/ 	.word	0x0500000f


	//   ....[165]....
        /*02d8*/ 	.word	0x0500000f


	//   ....[166]....
        /*02dc*/ 	.word	0x0500000f


	//----- nvinfo : EIATTR_COOP_GROUP_INSTR_OFFSETS
	.align		4
.L_1458:
        /*02e0*/ 	.byte	0x04, 0x28
        /*02e2*/ 	.short	(.L_1460 - .L_1459)


	//   ....[0]....
.L_1459:
        /*02e4*/ 	.word	0x00000060


	//   ....[1]....
        /*02e8*/ 	.word	0x000000a0


	//   ....[2]....
        /*02ec*/ 	.word	0x000002c0


	//   ....[3]....
        /*02f0*/ 	.word	0x00000420


	//   ....[4]....
        /*02f4*/ 	.word	0x00000540


	//   ....[5]....
        /*02f8*/ 	.word	0x000006a0


	//   ....[6]....
        /*02fc*/ 	.word	0x00001350


	//   ....[7]....
        /*0300*/ 	.word	0x00001c40


	//   ....[8]....
        /*0304*/ 	.word	0x00001d90


	//   ....[9]....
        /*0308*/ 	.word	0x00002570


	//   ....[10]....
        /*030c*/ 	.word	0x00002600


	//   ....[11]....
        /*0310*/ 	.word	0x00002d10


	//   ....[12]....
        /*0314*/ 	.word	0x00002d70


	//   ....[13]....
        /*0318*/ 	.word	0x00003f60


	//   ....[14]....
        /*031c*/ 	.word	0x00004560


	//   ....[15]....
        /*0320*/ 	.word	0x00004840


	//   ....[16]....
        /*0324*/ 	.word	0x00004940


	//   ....[17]....
        /*0328*/ 	.word	0x00005000


	//   ....[18]....
        /*032c*/ 	.word	0x00005080


	//   ....[19]....
        /*0330*/ 	.word	0x00006e60


	//   ....[20]....
        /*0334*/ 	.word	0x00006ed0


	//   ....[21]....
        /*0338*/ 	.word	0x00007340


	//   ....[22]....
        /*033c*/ 	.word	0x00007490


	//   ....[23]....
        /*0340*/ 	.word	0x00008850


	//   ....[24]....
        /*0344*/ 	.word	0x00008870


	//   ....[25]....
        /*0348*/ 	.word	0x000088b0


	//   ....[26]....
        /*034c*/ 	.word	0x000088d0


	//   ....[27]....
        /*0350*/ 	.word	0x000099b0


	//   ....[28]....
        /*0354*/ 	.word	0x00009a00


	//   ....[29]....
        /*0358*/ 	.word	0x00009a40


	//   ....[30]....
        /*035c*/ 	.word	0x00009a70


	//   ....[31]....
        /*0360*/ 	.word	0x00009ab0


	//   ....[32]....
        /*0364*/ 	.word	0x00009ad0


	//   ....[33]....
        /*0368*/ 	.word	0x0000a740


	//   ....[34]....
        /*036c*/ 	.word	0x0000a750


	//   ....[35]....
        /*0370*/ 	.word	0x0000b780


	//   ....[36]....
        /*0374*/ 	.word	0x0000c930


	//   ....[37]....
        /*0378*/ 	.word	0x0000c950


	//   ....[38]....
        /*037c*/ 	.word	0x0000c960


	//   ....[39]....
        /*0380*/ 	.word	0x0000c9a0


	//   ....[40]....
        /*0384*/ 	.word	0x0000c9f0


	//   ....[41]....
        /*0388*/ 	.word	0x0000ca10


	//   ....[42]....
        /*038c*/ 	.word	0x0000ca60


	//   ....[43]....
        /*0390*/ 	.word	0x0000ca80


	//   ....[44]....
        /*0394*/ 	.word	0x0000cad0


	//   ....[45]....
        /*0398*/ 	.word	0x0000caf0


	//   ....[46]....
        /*039c*/ 	.word	0x0000cb40


	//   ....[47]....
        /*03a0*/ 	.word	0x0000cb60


	//   ....[48]....
        /*03a4*/ 	.word	0x0000d0e0


	//   ....[49]....
        /*03a8*/ 	.word	0x0000d110


	//   ....[50]....
        /*03ac*/ 	.word	0x0000d140


	//   ....[51]....
        /*03b0*/ 	.word	0x0000d1b0


	//   ....[52]....
        /*03b4*/ 	.word	0x0000d210


	//   ....[53]....
        /*03b8*/ 	.word	0x0000d230


	//   ....[54]....
        /*03bc*/ 	.word	0x0000d290


	//   ....[55]....
        /*03c0*/ 	.word	0x0000d2b0


	//   ....[56]....
        /*03c4*/ 	.word	0x0000d310


	//   ....[57]....
        /*03c8*/ 	.word	0x0000d330


	//   ....[58]....
        /*03cc*/ 	.word	0x0000d390


	//   ....[59]....
        /*03d0*/ 	.word	0x0000d3b0


	//   ....[60]....
        /*03d4*/ 	.word	0x0000d410


	//   ....[61]....
        /*03d8*/ 	.word	0x0000d430


	//   ....[62]....
        /*03dc*/ 	.word	0x0000d480


	//   ....[63]....
        /*03e0*/ 	.word	0x0000d4a0


	//   ....[64]....
        /*03e4*/ 	.word	0x0000d820


	//   ....[65]....
        /*03e8*/ 	.word	0x0000d850


	//   ....[66]....
        /*03ec*/ 	.word	0x0000d890


	//   ....[67]....
        /*03f0*/ 	.word	0x0000d8b0


	//   ....[68]....
        /*03f4*/ 	.word	0x0000d8d0


	//   ....[69]....
        /*03f8*/ 	.word	0x0000d900


	//   ....[70]....
        /*03fc*/ 	.word	0x0000d9a0


	//   ....[71]....
        /*0400*/ 	.word	0x0000d9d0


	//   ....[72]....
        /*0404*/ 	.word	0x0000da60


	//   ....[73]....
        /*0408*/ 	.word	0x0000da90


	//   ....[74]....
        /*040c*/ 	.word	0x0000daa0


	//   ....[75]....
        /*0410*/ 	.word	0x0000db30


	//   ....[76]....
        /*0414*/ 	.word	0x0000e2a0


	//   ....[77]....
        /*0418*/ 	.word	0x0000e2c0


	//   ....[78]....
        /*041c*/ 	.word	0x0000e2d0


	//   ....[79]....
        /*0420*/ 	.word	0x0000e2e0


	//   ....[80]....
        /*0424*/ 	.word	0x0000e2f0


	//   ....[81]....
        /*0428*/ 	.word	0x0000e300


	//   ....[82]....
        /*042c*/ 	.word	0x0000e320


	//   ....[83]....
        /*0430*/ 	.word	0x0000e340


	//   ....[84]....
        /*0434*/ 	.word	0x0000e370


	//   ....[85]....
        /*0438*/ 	.word	0x0000e3b0


	//   ....[86]....
        /*043c*/ 	.word	0x0000e3f0


	//   ....[87]....
        /*0440*/ 	.word	0x0000e440


	//   ....[88]....
        /*0444*/ 	.word	0x0000e790


	//   ....[89]....
        /*0448*/ 	.word	0x0000e7b0


	//   ....[90]....
        /*044c*/ 	.word	0x0000e7c0


	//   ....[91]....
        /*0450*/ 	.word	0x0000e7d0


	//   ....[92]....
        /*0454*/ 	.word	0x0000e7e0


	//   ....[93]....
        /*0458*/ 	.word	0x0000e810


	//   ....[94]....
        /*045c*/ 	.word	0x0000e870


	//   ....[95]....
        /*0460*/ 	.word	0x0000e890


	//   ....[96]....
        /*0464*/ 	.word	0x0000e8f0


	//   ....[97]....
        /*0468*/ 	.word	0x0000e900


	//   ....[98]....
        /*046c*/ 	.word	0x0000e970


	//   ....[99]....
        /*0470*/ 	.word	0x0000e990


	//   ....[100]....
        /*0474*/ 	.word	0x0000ecf0


	//   ....[101]....
        /*0478*/ 	.word	0x0000f250


	//   ....[102]....
        /*047c*/ 	.word	0x0000f340


	//   ....[103]....
        /*0480*/ 	.word	0x0000f3e0


	//   ....[104]....
        /*0484*/ 	.word	0x0000f460


	//   ....[105]....
        /*0488*/ 	.word	0x0000f510


	//   ....[106]....
        /*048c*/ 	.word	0x0000f570


	//   ....[107]....
        /*0490*/ 	.word	0x0000f630


	//   ....[108]....
        /*0494*/ 	.word	0x0000f690


	//   ....[109]....
        /*0498*/ 	.word	0x0000f750


	//   ....[110]....
        /*049c*/ 	.word	0x0000f7b0


	//   ....[111]....
        /*04a0*/ 	.word	0x0000f870


	//   ....[112]....
        /*04a4*/ 	.word	0x0000f8d0


	//   ....[113]....
        /*04a8*/ 	.word	0x0000f970


	//   ....[114]....
        /*04ac*/ 	.word	0x0000fa00


	//   ....[115]....
        /*04b0*/ 	.word	0x0000fa70


	//   ....[116]....
        /*04b4*/ 	.word	0x0000fb30


	//   ....[117]....
        /*04b8*/ 	.word	0x0000fbe0


	//   ....[118]....
        /*04bc*/ 	.word	0x0000fc40


	//   ....[119]....
        /*04c0*/ 	.word	0x0000fd10


	//   ....[120]....
        /*04c4*/ 	.word	0x0000fd70


	//   ....[121]....
        /*04c8*/ 	.word	0x0000fe40


	//   ....[122]....
        /*04cc*/ 	.word	0x0000fea0


	//   ....[123]....
        /*04d0*/ 	.word	0x0000ff70


	//   ....[124]....
        /*04d4*/ 	.word	0x0000ffd0


	//   ....[125]....
        /*04d8*/ 	.word	0x000100a0


	//   ....[126]....
        /*04dc*/ 	.word	0x00010100


	//   ....[127]....
        /*04e0*/ 	.word	0x000101b0


	//   ....[128]....
        /*04e4*/ 	.word	0x00010230


	//   ....[129]....
        /*04e8*/ 	.word	0x000102d0


	//   ....[130]....
        /*04ec*/ 	.word	0x00010420


	//   ....[131]....
        /*04f0*/ 	.word	0x000104d0


	//   ....[132]....
        /*04f4*/ 	.word	0x00010560


	//   ....[133]....
        /*04f8*/ 	.word	0x00010620


	//   ....[134]....
        /*04fc*/ 	.word	0x00010710


	//   ....[135]....
        /*0500*/ 	.word	0x000107d0


	//   ....[136]....
        /*0504*/ 	.word	0x000108b0


	//   ....[137]....
        /*0508*/ 	.word	0x00010970


	//   ....[138]....
        /*050c*/ 	.word	0x00010a50


	//   ....[139]....
        /*0510*/ 	.word	0x00010b10


	//   ....[140]....
        /*0514*/ 	.word	0x00010bf0


	//   ....[141]....
        /*0518*/ 	.word	0x00010cc0


	//   ....[142]....
        /*051c*/ 	.word	0x00010e20


	//   ....[143]....
        /*0520*/ 	.word	0x00010ec0


	//   ....[144]....
        /*0524*/ 	.word	0x00010f20


	//   ....[145]....
        /*0528*/ 	.word	0x00010fc0


	//   ....[146]....
        /*052c*/ 	.word	0x00011020


	//   ....[147]....
        /*0530*/ 	.word	0x000110c0


	//   ....[148]....
        /*0534*/ 	.word	0x00011120


	//   ....[149]....
        /*0538*/ 	.word	0x000111c0


	//   ....[150]....
        /*053c*/ 	.word	0x00011220


	//   ....[151]....
        /*0540*/ 	.word	0x000112c0


	//   ....[152]....
        /*0544*/ 	.word	0x00011320


	//   ....[153]....
        /*0548*/ 	.word	0x000113c0


	//   ....[154]....
        /*054c*/ 	.word	0x000114b0


	//   ....[155]....
        /*0550*/ 	.word	0x00011560


	//   ....[156]....
        /*0554*/ 	.word	0x000115c0


	//   ....[157]....
        /*0558*/ 	.word	0x00011690


	//   ....[158]....
        /*055c*/ 	.word	0x000116f0


	//   ....[159]....
        /*0560*/ 	.word	0x000117d0


	//   ....[160]....
        /*0564*/ 	.word	0x00011830


	//   ....[161]....
        /*0568*/ 	.word	0x00011910


	//   ....[162]....
        /*056c*/ 	.word	0x00011970


	//   ....[163]....
        /*0570*/ 	.word	0x00011a50


	//   ....[164]....
        /*0574*/ 	.word	0x00011ab0


	//   ....[165]....
        /*0578*/ 	.word	0x00011b90


	//   ....[166]....
        /*057c*/ 	.word	0x00011c80


	//----- nvinfo : EIATTR_REG_RECONFIG
	.align		4
.L_1460:
        /*0580*/ 	.byte	0x01, 0x54
	.zero		2


	//----- nvinfo : EIATTR_SYSCALL_OFFSETS
	.align		4
        /*0584*/ 	.byte	0x04, 0x46
        /*0586*/ 	.short	(.L_1462 - .L_1461)


	//   ....[0]....
.L_1461:
        /*0588*/ 	.word	0x00001510


	//   ....[1]....
        /*058c*/ 	.word	0x0000bfa0


	//   ....[2]....
        /*0590*/ 	.word	0x0000c0e0


	//   ....[3]....
        /*0594*/ 	.word	0x0000c1d0


	//   ....[4]....
        /*0598*/ 	.word	0x0000cdd0


	//----- nvinfo : EIATTR_MBARRIER_INSTR_OFFSETS
	.align		4
.L_1462:
        /*059c*/ 	.byte	0x04, 0x39
        /*059e*/ 	.short	(.L_1464 - .L_1463)


	//   ....[0]....
.L_1463:
        /*05a0*/ 	.word	0x00000170
        /*05a4*/ 	.word	0x000000ff
        /*05a8*/ 	.word	0x00022800
        /*05ac*/ 	.short	0x0100
        /*05ae*/ 	.byte	0x08
	.zero		1


	//   ....[1]....
        /*05b0*/ 	.word	0x00000180
        /*05b4*/ 	.word	0x000000ff
        /*05b8*/ 	.word	0x00022820
        /*05bc*/ 	.short	0x0100
        /*05be*/ 	.byte	0x08
	.zero		1


	//   ....[2]....
        /*05c0*/ 	.word	0x00000270
        /*05c4*/ 	.word	0x000000ff
        /*05c8*/ 	.word	0x00022830
        /*05cc*/ 	.short	0x0100
        /*05ce*/ 	.byte	0x08
	.zero		1


	//   ....[3]....
        /*05d0*/ 	.word	0x00000280
        /*05d4*/ 	.word	0x000000ff
        /*05d8*/ 	.word	0x00022840
        /*05dc*/ 	.short	0x0100
        /*05de*/ 	.byte	0x08
	.zero		1


	//   ....[4]....
        /*05e0*/ 	.word	0x00000290
        /*05e4*/ 	.word	0x000000ff
        /*05e8*/ 	.word	0x00022838
        /*05ec*/ 	.short	0x0100
        /*05ee*/ 	.byte	0x08
	.zero		1


	//   ....[5]....
        /*05f0*/ 	.word	0x000002a0
        /*05f4*/ 	.word	0x000000ff
        /*05f8*/ 	.word	0x00022848
        /*05fc*/ 	.short	0x0100
        /*05fe*/ 	.byte	0x08
	.zero		1


	//   ....[6]....
        /*0600*/ 	.word	0x000003d0
        /*0604*/ 	.word	0x000000ff
        /*0608*/ 	.word	0x00022850
        /*060c*/ 	.short	0x0100
        /*060e*/ 	.byte	0x08
	.zero		1


	//   ....[7]....
        /*0610*/ 	.word	0x000003e0
        /*0614*/ 	.word	0x000000ff
        /*0618*/ 	.word	0x00022860
        /*061c*/ 	.short	0x0100
        /*061e*/ 	.byte	0x08
	.zero		1


	//   ....[8]....
        /*0620*/ 	.word	0x000003f0
        /*0624*/ 	.word	0x000000ff
        /*0628*/ 	.word	0x00022858
        /*062c*/ 	.short	0x0100
        /*062e*/ 	.byte	0x08
	.zero		1


	//   ....[9]....
        /*0630*/ 	.word	0x00000400
        /*0634*/ 	.word	0x000000ff
        /*0638*/ 	.word	0x00022868
        /*063c*/ 	.short	0x0100
        /*063e*/ 	.byte	0x08
	.zero		1


	//   ....[10]....
        /*0640*/ 	.word	0x000004f0
        /*0644*/ 	.word	0x000000ff
        /*0648*/ 	.word	0x00022870
        /*064c*/ 	.short	0x0100
        /*064e*/ 	.byte	0x06
	.zero		1


	//   ....[11]....
        /*0650*/ 	.word	0x00000500
        /*0654*/ 	.word	0x000000ff
        /*0658*/ 	.word	0x00022880
        /*065c*/ 	.short	0x0100
        /*065e*/ 	.byte	0x06
	.zero		1


	//   ....[12]....
        /*0660*/ 	.word	0x00000510
        /*0664*/ 	.word	0x000000ff
        /*0668*/ 	.word	0x00022878
        /*066c*/ 	.short	0x0100
        /*066e*/ 	.byte	0x06
	.zero		1


	//   ....[13]....
        /*0670*/ 	.word	0x00000520
        /*0674*/ 	.word	0x000000ff
        /*0678*/ 	.word	0x00022888
        /*067c*/ 	.short	0x0100
        /*067e*/ 	.byte	0x06
	.zero		1


	//   ....[14]....
        /*0680*/ 	.word	0x00000650
        /*0684*/ 	.word	0x000000ff
        /*0688*/ 	.word	0x00022890
        /*068c*/ 	.short	0x0100
        /*068e*/ 	.byte	0x08
	.zero		1


	//   ....[15]....
        /*0690*/ 	.word	0x00000660
        /*0694*/ 	.word	0x000000ff
        /*0698*/ 	.word	0x000228a0
        /*069c*/ 	.short	0x0100
        /*069e*/ 	.byte	0x08
	.zero		1


	//   ....[16]....
        /*06a0*/ 	.word	0x00000670
        /*06a4*/ 	.word	0x000000ff
        /*06a8*/ 	.word	0x00022898
        /*06ac*/ 	.short	0x0100
        /*06ae*/ 	.byte	0x08
	.zero		1


	//   ....[17]....
        /*06b0*/ 	.word	0x00000680
        /*06b4*/ 	.word	0x000000ff
        /*06b8*/ 	.word	0x000228a8
        /*06bc*/ 	.short	0x0100
        /*06be*/ 	.byte	0x08
	.zero		1


	//   ....[18]....
        /*06c0*/ 	.word	0x000007c0
        /*06c4*/ 	.word	0x000000ff
        /*06c8*/ 	.word	0x000228b0
        /*06cc*/ 	.short	0x0100
        /*06ce*/ 	.byte	0x08
	.zero		1


	//   ....[19]....
        /*06d0*/ 	.word	0x000007d0
        /*06d4*/ 	.word	0x000000ff
        /*06d8*/ 	.word	0x000228c0
        /*06dc*/ 	.short	0x0100
        /*06de*/ 	.byte	0x08
	.zero		1


	//   ....[20]....
        /*06e0*/ 	.word	0x000007e0
        /*06e4*/ 	.word	0x000000ff
        /*06e8*/ 	.word	0x000228b8
        /*06ec*/ 	.short	0x0100
        /*06ee*/ 	.byte	0x08
	.zero		1


	//   ....[21]....
        /*06f0*/ 	.word	0x000007f0
        /*06f4*/ 	.word	0x000000ff
        /*06f8*/ 	.word	0x000228c8
        /*06fc*/ 	.short	0x0100
        /*06fe*/ 	.byte	0x08
	.zero		1


	//   ....[22]....
        /*0700*/ 	.word	0x00001540
        /*0704*/ 	.word	0x000000ff
        /*0708*/ 	.word	0x00022800
        /*070c*/ 	.short	0x010a
        /*070e*/ 	.byte	0x2a
	.zero		1


	//   ....[23]....
        /*0710*/ 	.word	0x000015d0
        /*0714*/ 	.word	0x000000ff
        /*0718*/ 	.word	0x00022830
        /*071c*/ 	.short	0x010a
        /*071e*/ 	.byte	0x2a
	.zero		1


	//   ....[24]....
        /*0720*/ 	.word	0x00001610
        /*0724*/ 	.word	0x000000ff
        /*0728*/ 	.word	0x00022830
        /*072c*/ 	.short	0x010a
        /*072e*/ 	.byte	0x2a
	.zero		1


	//   ....[25]....
        /*0730*/ 	.word	0x00002150
        /*0734*/ 	.word	0x000000ff
        /*0738*/ 	.word	0x00000000
        /*073c*/ 	.short	0x0101
        /*073e*/ 	.byte	0x04
	.zero		1


	//   ....[26]....
        /*0740*/ 	.word	0x000035e0
        /*0744*/ 	.word	0x000000ff
        /*0748*/ 	.word	0x00022850
        /*074c*/ 	.short	0x010a
        /*074e*/ 	.byte	0x2a
	.zero		1


	//   ....[27]....
        /*0750*/ 	.word	0x00003620
        /*0754*/ 	.word	0x000000ff
        /*0758*/ 	.word	0x00022850
        /*075c*/ 	.short	0x010a
        /*075e*/ 	.byte	0x2a
	.zero		1


	//   ....[28]....
        /*0760*/ 	.word	0x00003a10
        /*0764*/ 	.word	0x000000ff
        /*0768*/ 	.word	0x00000000
        /*076c*/ 	.short	0x0101
        /*076e*/ 	.byte	0x0a
	.zero		1


	//   ....[29]....
        /*0770*/ 	.word	0x00003bb0
        /*0774*/ 	.word	0x000000ff
        /*0778*/ 	.word	0x00022830
        /*077c*/ 	.short	0x010a
        /*077e*/ 	.byte	0x1c
	.zero		1


	//   ....[30]....
        /*0780*/ 	.word	0x00003bf0
        /*0784*/ 	.word	0x000000ff
        /*0788*/ 	.word	0x00022830
        /*078c*/ 	.short	0x010a
        /*078e*/ 	.byte	0x1c
	.zero		1


	//   ....[31]....
        /*0790*/ 	.word	0x00004280
        /*0794*/ 	.word	0x000000ff
        /*0798*/ 	.word	0x00000000
        /*079c*/ 	.short	0x0101
        /*079e*/ 	.byte	0x0a
	.zero		1


	//   ....[32]....
        /*07a0*/ 	.word	0x000061e0
        /*07a4*/ 	.word	0x000000ff
        /*07a8*/ 	.word	0x00022850
        /*07ac*/ 	.short	0x010a
        /*07ae*/ 	.byte	0x1c
	.zero		1


	//   ....[33]....
        /*07b0*/ 	.word	0x00006220
        /*07b4*/ 	.word	0x000000ff
        /*07b8*/ 	.word	0x00022850
        /*07bc*/ 	.short	0x010a
        /*07be*/ 	.byte	0x1c
	.zero		1


	//   ....[34]....
        /*07c0*/ 	.word	0x00006520
        /*07c4*/ 	.word	0x000000ff
        /*07c8*/ 	.word	0x00000000
        /*07cc*/ 	.short	0x0101
        /*07ce*/ 	.byte	0x1c
	.zero		1


	//   ....[35]....
        /*07d0*/ 	.word	0x00006650
        /*07d4*/ 	.word	0x000000ff
        /*07d8*/ 	.word	0x00022830
        /*07dc*/ 	.short	0x010a
        /*07de*/ 	.byte	0x1a
	.zero		1


	//   ....[36]....
        /*07e0*/ 	.word	0x00006690
        /*07e4*/ 	.word	0x000000ff
        /*07e8*/ 	.word	0x00022830
        /*07ec*/ 	.short	0x010a
        /*07ee*/ 	.byte	0x1a
	.zero		1


	//   ....[37]....
        /*07f0*/ 	.word	0x00006be0
        /*07f4*/ 	.word	0x000000ff
        /*07f8*/ 	.word	0x00000000
        /*07fc*/ 	.short	0x0101
        /*07fe*/ 	.byte	0x0a
	.zero		1


	//   ....[38]....
        /*0800*/ 	.word	0x000084f0
        /*0804*/ 	.word	0x000000ff
        /*0808*/ 	.word	0x00022850
        /*080c*/ 	.short	0x010a
        /*080e*/ 	.byte	0x1a
	.zero		1


	//   ....[39]....
        /*0810*/ 	.word	0x00008530
        /*0814*/ 	.word	0x000000ff
        /*0818*/ 	.word	0x00022850
        /*081c*/ 	.short	0x010a
        /*081e*/ 	.byte	0x1a
	.zero		1


	//   ....[40]....
        /*0820*/ 	.word	0x00008830
        /*0824*/ 	.word	0x000000ff
        /*0828*/ 	.word	0x00000000
        /*082c*/ 	.short	0x0101
        /*082e*/ 	.byte	0x1a
	.zero		1


	//   ....[41]....
        /*0830*/ 	.word	0x00009ae0
        /*0834*/ 	.word	0x000000ff
        /*0838*/ 	.word	0x00000000
        /*083c*/ 	.short	0x0101
        /*083e*/ 	.byte	0x04
	.zero		1


	//   ....[42]....
        /*0840*/ 	.word	0x0000c6d0
        /*0844*/ 	.word	0x000000ff
        /*0848*/ 	.word	0x00022840
        /*084c*/ 	.short	0x010a
        /*084e*/ 	.byte	0x2d
	.zero		1


	//   ....[43]....
        /*0850*/ 	.word	0x0000cc00
        /*0854*/ 	.word	0x000000ff
        /*0858*/ 	.word	0x00022830
        /*085c*/ 	.short	0x0107
        /*085e*/ 	.byte	0x2d
	.zero		1


	//   ....[44]....
        /*0860*/ 	.word	0x0000cc70
        /*0864*/ 	.word	0x000000ff
        /*0868*/ 	.word	0x00022830
        /*086c*/ 	.short	0x0101
        /*086e*/ 	.byte	0x2d
	.zero		1


	//   ....[45]....
        /*0870*/ 	.word	0x0000d570
        /*0874*/ 	.word	0x000000ff
        /*0878*/ 	.word	0x00022800
        /*087c*/ 	.short	0x0107
        /*087e*/ 	.byte	0x2d
	.zero		1


	//   ....[46]....
        /*0880*/ 	.word	0x0000d5b0
        /*0884*/ 	.word	0x000000ff
        /*0888*/ 	.word	0x00022800
        /*088c*/ 	.short	0x0101
        /*088e*/ 	.byte	0x2d
	.zero		1


	//   ....[47]....
        /*0890*/ 	.word	0x0000d5c0
        /*0894*/ 	.word	0x000000ff
        /*0898*/ 	.word	0x00022820
        /*089c*/ 	.short	0x010a
        /*089e*/ 	.byte	0x2d
	.zero		1


	//   ....[48]....
        /*08a0*/ 	.word	0x0000d610
        /*08a4*/ 	.word	0x000000ff
        /*08a8*/ 	.word	0x00022860
        /*08ac*/ 	.short	0x010a
        /*08ae*/ 	.byte	0x2d
	.zero		1


	//   ....[49]....
        /*08b0*/ 	.word	0x0000dd40
        /*08b4*/ 	.word	0x000000ff
        /*08b8*/ 	.word	0x00022850
        /*08bc*/ 	.short	0x0107
        /*08be*/ 	.byte	0x2d
	.zero		1


	//   ....[50]....
        /*08c0*/ 	.word	0x0000ddc0
        /*08c4*/ 	.word	0x000000ff
        /*08c8*/ 	.word	0x00022850
        /*08cc*/ 	.short	0x0101
        /*08ce*/ 	.byte	0x2d
	.zero		1


	//   ....[51]....
        /*08d0*/ 	.word	0x0000e0a0
        /*08d4*/ 	.word	0x00000020
        /*08d8*/ 	.word	0x00022840
        /*08dc*/ 	.short	0x010a
        /*08de*/ 	.byte	0x3f
	.zero		1


	//   ....[52]....
        /*08e0*/ 	.word	0x0000e4d0
        /*08e4*/ 	.word	0x00000020
        /*08e8*/ 	.word	0x00022830
        /*08ec*/ 	.short	0x0107
        /*08ee*/ 	.byte	0x3f
	.zero		1


	//   ....[53]....
        /*08f0*/ 	.word	0x0000e580
        /*08f4*/ 	.word	0x00000020
        /*08f8*/ 	.word	0x00022830
        /*08fc*/ 	.short	0x0101
        /*08fe*/ 	.byte	0x3f
	.zero		1


	//   ....[54]....
        /*0900*/ 	.word	0x0000e5b0
        /*0904*/ 	.word	0x00000020
        /*0908*/ 	.word	0x00022860
        /*090c*/ 	.short	0x010a
        /*090e*/ 	.byte	0x3f
	.zero		1


	//   ....[55]....
        /*0910*/ 	.word	0x0000eaf0
        /*0914*/ 	.word	0x00000020
        /*0918*/ 	.word	0x00022850
        /*091c*/ 	.short	0x0107
        /*091e*/ 	.byte	0x3f
	.zero		1


	//   ....[56]....
        /*0920*/ 	.word	0x0000ebb0
        /*0924*/ 	.word	0x00000020
        /*0928*/ 	.word	0x00022850
        /*092c*/ 	.short	0x0101
        /*092e*/ 	.byte	0x3f
	.zero		1


	//   ....[57]....
        /*0930*/ 	.word	0x0000eca0
        /*0934*/ 	.word	0x00000004
        /*0938*/ 	.word	0x00022820
        /*093c*/ 	.short	0x010a
        /*093e*/ 	.byte	0x3f
	.zero		1


	//   ....[58]....
        /*0940*/ 	.word	0x0000ede0
        /*0944*/ 	.word	0x00000005
        /*0948*/ 	.word	0x00022840
        /*094c*/ 	.short	0x010a
        /*094e*/ 	.byte	0x3f
	.zero		1


	//   ....[59]....
        /*0950*/ 	.word	0x0000ee80
        /*0954*/ 	.word	0x00000015
        /*0958*/ 	.word	0x00022840
        /*095c*/ 	.short	0x010a
        /*095e*/ 	.byte	0x3f
	.zero		1


	//   ....[60]....
        /*0960*/ 	.word	0x0000eec0
        /*0964*/ 	.word	0x00000005
        /*0968*/ 	.word	0x00022860
        /*096c*/ 	.short	0x010a
        /*096e*/ 	.byte	0x3f
	.zero		1


	//   ....[61]....
        /*0970*/ 	.word	0x0000ef00
        /*0974*/ 	.word	0x00000015
        /*0978*/ 	.word	0x00022860
        /*097c*/ 	.short	0x010a
        /*097e*/ 	.byte	0x3f
	.zero		1


	//   ....[62]....
        /*0980*/ 	.word	0x0000ef70
        /*0984*/ 	.word	0x00000005
        /*0988*/ 	.word	0x00022800
        /*098c*/ 	.short	0x010a
        /*098e*/ 	.byte	0x3f
	.zero		1


	//   ....[63]....
        /*0990*/ 	.word	0x0000efd0
        /*0994*/ 	.word	0x00000005
        /*0998*/ 	.word	0x00022830
        /*099c*/ 	.short	0x010a
        /*099e*/ 	.byte	0x3f
	.zero		1


	//   ....[64]....
        /*09a0*/ 	.word	0x0000f030
        /*09a4*/ 	.word	0x0000000b
        /*09a8*/ 	.word	0x00022850
        /*09ac*/ 	.short	0x010a
        /*09ae*/ 	.byte	0x3f
	.zero		1


	//   ....[65]....
        /*09b0*/ 	.word	0x0000f090
        /*09b4*/ 	.word	0x00000009
        /*09b8*/ 	.word	0x00022830
        /*09bc*/ 	.short	0x010a
        /*09be*/ 	.byte	0x3f
	.zero		1


	//   ....[66]....
        /*09c0*/ 	.word	0x0000f0f0
        /*09c4*/ 	.word	0x0000000b
        /*09c8*/ 	.word	0x00022850
        /*09cc*/ 	.short	0x010a
        /*09ce*/ 	.byte	0x3f
	.zero		1


	//   ....[67]....
        /*09d0*/ 	.word	0x0000f150
        /*09d4*/ 	.word	0x00000007
        /*09d8*/ 	.word	0x00022830
        /*09dc*/ 	.short	0x010a
        /*09de*/ 	.byte	0x3f
	.zero		1


	//   ....[68]....
        /*09e0*/ 	.word	0x0000f1b0
        /*09e4*/ 	.word	0x00000007
        /*09e8*/ 	.word	0x00022850
        /*09ec*/ 	.short	0x010a
        /*09ee*/ 	.byte	0x3f
	.zero		1


	//   ....[69]....
        /*09f0*/ 	.word	0x0000f290
        /*09f4*/ 	.word	0x00000003
        /*09f8*/ 	.word	0x00022840
        /*09fc*/ 	.short	0x010a
        /*09fe*/ 	.byte	0x3f
	.zero		1


	//   ....[70]....
        /*0a00*/ 	.word	0x00010310
        /*0a04*/ 	.word	0x00000003
        /*0a08*/ 	.word	0x00022820
        /*0a0c*/ 	.short	0x010a
        /*0a0e*/ 	.byte	0x3f
	.zero		1


	//   ....[71]....
        /*0a10*/ 	.word	0x00010370
        /*0a14*/ 	.word	0x00000003
        /*0a18*/ 	.word	0x00022860
        /*0a1c*/ 	.short	0x010a
        /*0a1e*/ 	.byte	0x3f
	.zero		1


	//   ....[72]....
        /*0a20*/ 	.word	0x00010d70
        /*0a24*/ 	.word	0x00000020
        /*0a28*/ 	.word	0x00022840
        /*0a2c*/ 	.short	0x010a
        /*0a2e*/ 	.byte	0x3f
	.zero		1


	//   ....[73]....
        /*0a30*/ 	.word	0x00011400
        /*0a34*/ 	.word	0x00000020
        /*0a38*/ 	.word	0x00022860
        /*0a3c*/ 	.short	0x010a
        /*0a3e*/ 	.byte	0x3f
	.zero		1


	//   ....[74]....
        /*0a40*/ 	.word	0x00011bd0
        /*0a44*/ 	.word	0x00000004
        /*0a48*/ 	.word	0x00022820
        /*0a4c*/ 	.short	0x010a
        /*0a4e*/ 	.byte	0x3f
	.zero		1


	//   ....[75]....
        /*0a50*/ 	.word	0x00011d40
        /*0a54*/ 	.word	0x00000005
        /*0a58*/ 	.word	0x00022840
        /*0a5c*/ 	.short	0x010a
        /*0a5e*/ 	.byte	0x3f
	.zero		1


	//   ....[76]....
        /*0a60*/ 	.word	0x00011d90
        /*0a64*/ 	.word	0x00000015
        /*0a68*/ 	.word	0x00022840
        /*0a6c*/ 	.short	0x010a
        /*0a6e*/ 	.byte	0x3f
	.zero		1


	//   ....[77]....
        /*0a70*/ 	.word	0x00011de0
        /*0a74*/ 	.word	0x00000005
        /*0a78*/ 	.word	0x00022860
        /*0a7c*/ 	.short	0x010a
        /*0a7e*/ 	.byte	0x3f
	.zero		1


	//----- nvinfo : EIATTR_NUM_MBARRIERS
	.align		4
.L_1464:
        /*0a80*/ 	.byte	0x03, 0x38
        /*0a82*/ 	.short	0x0016


	//----- nvinfo : EIATTR_EXIT_INSTR_OFFSETS
	.align		4
        /*0a84*/ 	.byte	0x04, 0x1c
        /*0a86*/ 	.short	(.L_1466 - .L_1465)


	//   ....[0]....
.L_1465:
        /*0a88*/ 	.word	0x0000ef50


	//----- nvinfo : EIATTR_MAX_THREADS
	.align		4
.L_1466:
        /*0a8c*/ 	.byte	0x04, 0x05
        /*0a8e*/ 	.short	(.L_1468 - .L_1467)
.L_1467:
        /*0a90*/ 	.word	0x00000180
        /*0a94*/ 	.word	0x00000001
        /*0a98*/ 	.word	0x00000001


	//----- nvinfo : EIATTR_CRS_STACK_SIZE
	.align		4
.L_1468:
        /*0a9c*/ 	.byte	0x04, 0x1e
        /*0a9e*/ 	.short	(.L_1470 - .L_1469)
.L_1469:
        /*0aa0*/ 	.word	0x00000000


	//----- nvinfo : EIATTR_CBANK_PARAM_SIZE
	.align		4
.L_1470:
        /*0aa4*/ 	.byte	0x03, 0x19
        /*0aa6*/ 	.short	0x0a70


	//----- nvinfo : EIATTR_PARAM_CBANK
	.align		4
        /*0aa8*/ 	.byte	0x04, 0x0a
        /*0aaa*/ 	.short	(.L_1472 - .L_1471)
	.align		4
.L_1471:
        /*0aac*/ 	.word	index@(.nv.constant0._ZN7cutlass13device_kernelIN5flash11enable_sm90INS1_16FlashAttnFwdSm90INS1_25CollectiveMainloopFwdSm90ILi2EN4cute5tupleIJNS5_1CILi1EEES8_S8_EEENS6_IJNS7_ILi128EEENS7_ILi96EEENS7_ILi64EEEEEELi256ENS_6half_tEfNS_4arch4Sm90ELb1ELb0ELb1ELb0ELb1ELb0ELb0ELb1ELb0ELb1ELb1ELb0EEENS1_21CollectiveEpilogueFwdINS6_IJSA_NS7_ILi256EEESB_EEES9_SE_SG_Li256ELb0ELb1ELb1ELb0EEENS1_19SingleTileSchedulerILb0ELb1ELb1ELi128EEEEEEEEEvNT_6ParamsE)
        /*0ab0*/ 	.short	0x0210
        /*0ab2*/ 	.short	0x0a70


	//----- nvinfo : EIATTR_SW_WAR
	.align		4
.L_1472:
        /*0ab4*/ 	.byte	0x04, 0x36
        /*0ab6*/ 	.short	(.L_1474 - .L_1473)
.L_1473:
        /*0ab8*/ 	.word	0x00000008
.L_1474:


//--------------------- .nv.info._ZN7cutlass13device_kernelIN5flash11enable_sm90INS1_16FlashAttnFwdSm90INS1_25CollectiveMainloopFwdSm90ILi2EN4cute5tupleIJNS5_1CILi1EEES8_S8_EEENS6_IJNS7_ILi128EEENS7_ILi96EEENS7_ILi64EEEEEELi256ENS_6half_tEfNS_4arch4Sm90ELb1ELb0ELb1ELb0ELb1ELb0ELb1ELb1ELb0ELb1ELb1ELb0EEENS1_21CollectiveEpilogueFwdINS6_IJSA_NS7_ILi256EEESB_EEES9_SE_SG_Li256ELb0ELb1ELb1ELb0EEENS1_19SingleTileSchedulerILb0ELb1ELb1ELi128EEEEEEEEEvNT_6ParamsE --------------------------
	.section	.nv.info._ZN7cutlass13device_kernelIN5flash11enable_sm90INS1_16FlashAttnFwdSm90INS1_25CollectiveMainloopFwdSm90ILi2EN4cute5tupleIJNS5_1CILi1EEES8_S8_EEENS6_IJNS7_ILi128EEENS7_ILi96EEENS7_ILi64EEEEEELi256ENS_6half_tEfNS_4arch4Sm90ELb1ELb0ELb1ELb0ELb1ELb0ELb1ELb1ELb0ELb1ELb1ELb0EEENS1_21CollectiveEpilogueFwdINS6_IJSA_NS7_ILi256EEESB_EEES9_SE_SG_Li256ELb0ELb1ELb1ELb0EEENS1_19SingleTileSchedulerILb0ELb1ELb1ELi128EEEEEEEEEvNT_6ParamsE,"",@"SHT_CUDA_INFO"
	.sectionflags	@""
	.align	4


	//----- nvinfo : EIATTR_CUDA_API_VERSION
	.align		4
        /*0000*/ 	.byte	0x04, 0x37
        /*0002*/ 	.short	(.L_1476 - .L_1475)
.L_1475:
        /*0004*/ 	.word	0x00000082


	//----- nvinfo : EIATTR_KPARAM_INFO
	.align		4
.L_1476:
        /*0008*/ 	.byte	0x04, 0x17
        /*000a*/ 	.short	(.L_1478 - .L_1477)
.L_1477:
        /*000c*/ 	.word	0x00000000
        /*0010*/ 	.short	0x0000
        /*0012*/ 	.short	0x0070
        /*0014*/ 	.byte	0x00, 0xf0, 0x01, 0x2c


	//----- nvinfo : EIATTR_SPARSE_MMA_MASK
	.align		4
.L_1478:
        /*0018*/ 	.byte	0x03, 0x50
        /*001a*/ 	.short	0x0000


	//----- nvinfo : EIATTR_MAXREG_COUNT
	.align		4
        /*001c*/ 	.byte	0x03, 0x1b
        /*001e*/ 	.short	0x00a8


	//----- nvinfo : EIATTR_NUM_BARRIERS
	.align		4
        /*0020*/ 	.byte	0x02, 0x4c
        /*0022*/ 	.byte	0x10
	.zero		1


	//----- nvinfo : EIATTR_EXTERNS
	.align		4
        /*0024*/ 	.byte	0x04, 0x0f
        /*0026*/ 	.short	(.L_1480 - .L_1479)


	//   ....[0]....
	.align		4
.L_1479:
        /*0028*/ 	.word	index@(__assertfail)


	//----- nvinfo : EIATTR_ANNOTATIONS
	.align		4
.L_1480:
        /*002c*/ 	.byte	0x04, 0x55
        /*002e*/ 	.short	(.L_1482 - .L_1481)


	//   ....[0]....
.L_1481:
        /*0030*/ 	.word	0x00000001
        /*0034*/ 	.byte	0x00, 0x0a, 0x00, 0x00, 0x01, 0x00, 0x00, 0x00, 0x90, 0xac, 0x00, 0x00, 0x01, 0x00, 0x00, 0x00
        /*0044*/ 	.byte	0xa0, 0xce, 0x00, 0x00, 0x01, 0x00, 0x00, 0x00, 0x60, 0xe1, 0x00, 0x00, 0x01, 0x00, 0x00, 0x00
        /*0054*/ 	.byte	0xf0, 0xfd, 0x00, 0x00


	//----- nvinfo : EIATTR_MERCURY_ISA_VERSION
	.align		4
.L_1482:
        /*0058*/ 	.byte	0x03, 0x5f
        /*005a*/ 	.short	0x0101


	//----- nvinfo : EIATTR_INT_WARP_WIDE_INSTR_OFFSETS
	.align		4
        /*005c*/ 	.byte	0x04, 0x31
        /*005e*/ 	.short	(.L_1484 - .L_1483)


	//   ....[0]....
.L_1483:
        /*0060*/ 	.word	0x000000c0


	//   ....[1]....
        /*0064*/ 	.word	0x000000d0


	//   ....[2]....
        /*0068*/ 	.word	0x000000e0


	//   ....[3]....
        /*006c*/ 	.word	0x00000180


	//----- nvinfo : EIATTR_COOP_GROUP_MASK_REGIDS
	.align		4
.L_1484:
        /*0070*/ 	.byte	0x04, 0x29
        /*0072*/ 	.short	(.L_1486 - .L_1485)


	//   ....[0]....
.L_1485:
        /*0074*/ 	.word	0xffffffff


	//   ....[1]....
        /*0078*/ 	.word	0xffffffff


	//   ....[2]....
        /*007c*/ 	.word	0xffffffff


	//   ....[3]....
        /*0080*/ 	.word	0xffffffff


	//   ....[4]....
        /*0084*/ 	.word	0xffffffff


	//   ....[5]....
        /*0088*/ 	.word	0xffffffff


	//   ....[6]....
        /*008c*/ 	.word	0xffffffff


	//   ....[7]....
        /*0090*/ 	.word	0xffffffff


	//   ....[8]....
        /*0094*/ 	.word	0xffffffff


	//   ....[9]....
        /*0098*/ 	.word	0xffffffff


	//   ....[10]....
        /*009c*/ 	.word	0xffffffff


	//   ....[11]....
        /*00a0*/ 	.word	0xffffffff


	//   ....[12]....
        /*00a4*/ 	.word	0xffffffff


	//   ....[13]....
        /*00a8*/ 	.word	0xffffffff


	//   ....[14]....
        /*00ac*/ 	.word	0xffffffff


	//   ....[15]....
        /*00b0*/ 	.word	0xffffffff


	//   ....[16]....
        /*00b4*/ 	.word	0xffffffff


	//   ....[17]....
        /*00b8*/ 	.word	0xffffffff


	//   ....[18]....
        /*00bc*/ 	.word	0xffffffff


	//   ....[19]....
        /*00c0*/ 	.word	0xffffffff


	//   ....[20]....
        /*00c4*/ 	.word	0xffffffff


	//   ....[21]....
        /*00c8*/ 	.word	0xffffffff


	//   ....[22]....
        /*00cc*/ 	.word	0xffffffff


	//   ....[23]....
        /*00d0*/ 	.word	0xffffffff


	//   ....[24]....
        /*00d4*/ 	.word	0xffffffff


	//   ....[25]....
        /*00d8*/ 	.word	0xffffffff


	//   ....[26]....
        /*00dc*/ 	.word	0xffffffff


	//   ....[27]....
        /*00e0*/ 	.word	0xffffffff


	//   ....[28]....
        /*00e4*/ 	.word	0xffffffff


	//   ....[29]....
        /*00e8*/ 	.word	0xffffffff


	//   ....[30]....
        /*00ec*/ 	.word	0xffffffff


	//   ....[31]....
        /*00f0*/ 	.word	0xffffffff


	//   ....[32]....
        /*00f4*/ 	.word	0xffffffff


	//   ....[33]....
        /*00f8*/ 	.word	0xffffffff


	//   ....[34]....
        /*00fc*/ 	.word	0xffffffff


	//   ....[35]....
        /*0100*/ 	.word	0xffffffff


	//   ....[36]....
        /*0104*/ 	.word	0xffffffff


	//   ....[37]....
        /*0108*/ 	.word	0xffffffff


	//   ....[38]....
        /*010c*/ 	.word	0xffffffff


	//   ....[39]....
        /*0110*/ 	.word	0xffffffff


	//   ....[40]....
        /*0114*/ 	.word	0xffffffff


	//   ....[41]....
        /*0118*/ 	.word	0xffffffff


	//   ....[42]....
        /*011c*/ 	.word	0xffffffff


	//   ....[43]....
        /*0120*/ 	.word	0xffffffff


	//   ....[44]....
        /*0124*/ 	.word	0xffffffff


	//   ....[45]....
        /*0128*/ 	.word	0xffffffff


	//   ....[46]....
        /*012c*/ 	.word	0xffffffff


	//   ....[47]....
        /*0130*/ 	.word	0xffffffff


	//   ....[48]....
        /*0134*/ 	.word	0xffffffff


	//   ....[49]....
        /*0138*/ 	.word	0xffffffff


	//   ....[50]....
        /*013c*/ 	.word	0xffffffff


	//   ....[51]....
        /*0140*/ 	.word	0xffffffff


	//   ....[52]....
        /*0144*/ 	.word	0xffffffff


	//   ....[53]....
        /*0148*/ 	.word	0xffffffff


	//   ....[54]....
        /*014c*/ 	.word	0xffffffff


	//   ....[55]....
        /*0150*/ 	.word	0xffffffff


	//   ....[56]....
        /*0154*/ 	.word	0xffffffff


	//   ....[57]....
        /*0158*/ 	.word	0xffffffff


	//   ....[58]....
        /*015c*/ 	.word	0xffffffff


	//   ....[59]....
        /*0160*/ 	.word	0xffffffff


	//   ....[60]....
        /*0164*/ 	.word	0xffffffff


	//   ....[61]....
        /*0168*/ 	.word	0xffffffff


	//   ....[62]....
        /*016c*/ 	.word	0xffffffff


	//   ....[63]....
        /*0170*/ 	.word	0xffffffff


	//   ....[64]....
        /*0174*/ 	.word	0xffffffff


	//   ....[65]....
        /*0178*/ 	.word	0xffffffff


	//   ....[66]....
        /*017c*/ 	.word	0xffffffff


	//   ....[67]....
        /*0180*/ 	.word	0xffffffff


	//   ....[68]....
        /*0184*/ 	.word	0xffffffff


	//   ....[69]....
        /*0188*/ 	.word	0xffffffff


	//   ....[70]....
        /*018c*/ 	.word	0xffffffff


	//   ....[71]....
        /*0190*/ 	.word	0xffffffff


	//   ....[72]....
        /*0194*/ 	.word	0xffffffff


	//   ....[73]....
        /*0198*/ 	.word	0xffffffff


	//   ....[74]....
        /*019c*/ 	.word	0xffffffff


	//   ....[75]....
        /*01a0*/ 	.word	0xffffffff


	//   ....[76]....
        /*01a4*/ 	.word	0xffffffff


	//   ....[77]....
        /*01a8*/ 	.word	0xffffffff


	//   ....[78]....
        /*01ac*/ 	.word	0xffffffff


	//   ....[79]....
        /*01b0*/ 	.word	0xffffffff


	//   ....[80]....
        /*01b4*/ 	.word	0xffffffff


	//   ....[81]....
        /*01b8*/ 	.word	0xffffffff


	//   ....[82]....
        /*01bc*/ 	.word	0xffffffff


	//   ....[83]....
        /*01c0*/ 	.word	0xffffffff


	//   ....[84]....
        /*01c4*/ 	.word	0xffffffff


	//   ....[85]....
        /*01c8*/ 	.word	0xffffffff


	//   ....[86]....
        /*01cc*/ 	.word	0xffffffff


	//   ....[87]....
        /*01d0*/ 	.word	0xffffffff


	//   ....[88]....
        /*01d4*/ 	.word	0xffffffff


	//   ....[89]....
        /*01d8*/ 	.word	0xffffffff


	//   ....[90]....
        /*01dc*/ 	.word	0xffffffff


	//   ....[91]....
        /*01e0*/ 	.word	0xffffffff


	//   ....[92]....
        /*01e4*/ 	.word	0xffffffff


	//   ....[93]....
        /*01e8*/ 	.word	0xffffffff


	//   ....[94]....
        /*01ec*/ 	.word	0xffffffff


	//   ....[95]....
        /*01f0*/ 	.word	0xffffffff


	//   ....[96]....
        /*01f4*/ 	.word	0xffffffff


	//   ....[97]....
        /*01f8*/ 	.word	0xffffffff


	//   ....[98]....
        /*01fc*/ 	.word	0xffffffff


	//   ....[99]....
        /*0200*/ 	.word	0xffffffff


	//   ....[100]....
        /*0204*/ 	.word	0xffffffff


	//   ....[101]....
        /*0208*/ 	.word	0xffffffff


	//   ....[102]....
        /*020c*/ 	.word	0xffffffff


	//   ....[103]....
        /*0210*/ 	.word	0xffffffff


	//   ....[104]....
        /*0214*/ 	.word	0xffffffff


	//   ....[105]....
        /*0218*/ 	.word	0xffffffff


	//   ....[106]....
        /*021c*/ 	.word	0xffffffff


	//   ....[107]....
        /*0220*/ 	.word	0xffffffff


	//   ....[108]....
        /*0224*/ 	.word	0xffffffff


	//   ....[109]....
        /*0228*/ 	.word	0xffffffff


	//   ....[110]....
        /*022c*/ 	.word	0xffffffff


	//   ....[111]....
        /*0230*/ 	.word	0xffffffff


	//   ....[112]....
        /*0234*/ 	.word	0xffffffff


	//   ....[113]....
        /*0238*/ 	.word	0xffffffff


	//   ....[114]....
        /*023c*/ 	.word	0xffffffff


	//   ....[115]....
        /*0240*/ 	.word	0xffffffff


	//   ....[116]....
        /*0244*/ 	.word	0xffffffff


	//   ....[117]....
        /*0248*/ 	.word	0x0500000f


	//   ....[118]....
        /*024c*/ 	.word	0x0500000f


	//   ....[119]....
        /*0250*/ 	.word	0x0500000f


	//   ....[120]....
        /*0254*/ 	.word	0x0500000f


	//   ....[121]....
        /*0258*/ 	.word	0x0500000f


	//   ....[122]....
        /*025c*/ 	.word	0x0500000f


	//   ....[123]....
        /*0260*/ 	.word	0x0500000f


	//   ....[124]....
        /*0264*/ 	.word	0x0500000f


	//   ....[125]....
        /*0268*/ 	.word	0x0500000f


	//   ....[126]....
        /*026c*/ 	.word	0x0500000f


	//   ....[127]....
        /*0270*/ 	.word	0x0500000f


	//   ....[128]....
        /*0274*/ 	.word	0x0500000f


	//   ....[129]....
        /*0278*/ 	.word	0x0500000f


	//   ....[130]....
        /*027c*/ 	.word	0x0500000f


	//   ....[131]....
        /*0280*/ 	.word	0x0500000f


	//   ....[132]....
        /*0284*/ 	.word	0x0500000f


	//   ....[133]....
        /*0288*/ 	.word	0x0500000f


	//   ....[134]....
        /*028c*/ 	.word	0x0500000f


	//   ....[135]....
        /*0290*/ 	.word	0x0500000f


	//   ....[136]....
        /*0294*/ 	.word	0x0500000f


	//   ....[137]....
        /*0298*/ 	.word	0x0500000f


	//   ....[138]....
        /*029c*/ 	.word	0x0500000f


	//   ....[139]....
        /*02a0*/ 	.word	0x0500000f


	//   ....[140]....
        /*02a4*/ 	.word	0x0500000f


	//   ....[141]....
        /*02a8*/ 	.word	0x0500000f


	//   ....[142]....
        /*02ac*/ 	.word	0x0500000f


	//   ....[143]....
        /*02b0*/ 	.word	0x0500000f


	//   ....[144]....
        /*02b4*/ 	.word	0x0500000f


	//   ....[145]....
        /*02b8*/ 	.word	0x0500000f


	//   ....[146]....
        /*02bc*/ 	.word	0x0500000f


	//   ....[147]....
        /*02c0*/ 	.word	0x0500000f


	//   ....[148]....
        /*02c4*/ 	.word	0x0500000f


	//   ....[149]....
        /*02c8*/ 	.word	0x0500000f


	//   ....[150]....
        /*02cc*/ 	.word	0x0500000f


	//   ....[151]....
        /*02d0*/ 	.word	0x0500000f


	//   ....[152]....
        /*02d4*/ 	.word	0x0500000f


	//   ....[153]....
        /*02d8*/ 	.word	0x0500000f


	//   ....[154]....
        /*02dc*/ 	.word	0x0500000f


	//   ....[155]....
        /*02e0*/ 	.word	0x0500000f


	//   ....[156]....
        /*02e4*/ 	.word	0x0500000f


	//   ....[157]....
        /*02e8*/ 	.word	0x0500000f


	//   ....[158]....
        /*02ec*/ 	.word	0x0500000f


	//   ....[159]....
        /*02f0*/ 	.word	0x0500000f


	//   ....[160]....
        /*02f4*/ 	.word	0x0500000f


	//   ....[161]....
        /*02f8*/ 	.word	0x0500000f


	//   ....[162]....
        /*02fc*/ 	.word	0x0500000f


	//   ....[163]....
        /*0300*/ 	.word	0x0500000f


	//   ....[164]....
        /*0304*/ 	.word	0x0500000f


	//   ....[165]....
        /*0308*/ 	.word	0x0500000f


	//   ....[166]....
        /*030c*/ 	.word	0x0500000f


	//   ....[167]....
        /*0310*/ 	.word	0x0500000f


	//   ....[168]....
        /*0314*/ 	.word	0x0500000f


	//   ....[169]....
        /*0318*/ 	.word	0x0500000f


	//   ....[170]....
        /*031c*/ 	.word	0x0500000f


	//   ....[171]....
        /*0320*/ 	.word	0x0500000f


	//   ....[172]....
        /*0324*/ 	.word	0x0500000f


	//   ....[173]....
        /*0328*/ 	.word	0x0500000f


	//   ....[174]....
        /*032c*/ 	.word	0x0500000f


	//   ....[175]....
        /*0330*/ 	.word	0x0500000f


	//   ....[176]....
        /*0334*/ 	.word	0x0500000f


	//   ....[177]....
        /*0338*/ 	.word	0x0500000f


	//   ....[178]....
        /*033c*/ 	.word	0x0500000f


	//   ....[179]....
        /*0340*/ 	.word	0x0500000f


	//   ....[180]....
        /*0344*/ 	.word	0x0500000f


	//   ....[181]....
        /*0348*/ 	.word	0x0500000f


	//   ....[182]....
        /*034c*/ 	.word	0x0500000f


	//   ....[183]....
        /*0350*/ 	.word	0x0500000f


	//   ....[184]....
        /*0354*/ 	.word	0x0500000f


	//   ....[185]....
        /*0358*/ 	.word	0x0500000f


	//   ....[186]....
        /*035c*/ 	.word	0x0500000f


	//   ....[187]....
        /*0360*/ 	.word	0x0500000f


	//   ....[188]....
        /*0364*/ 	.word	0x0500000f


	//   ....[189]....
        /*0368*/ 	.word	0x0500000f


	//   ....[190]....
        /*036c*/ 	.word	0x0500000f


	//   ....[191]....
        /*0370*/ 	.word	0x0500000f


	//   ....[192]....
        /*0374*/ 	.word	0x0500000f


	//   ....[193]....
        /*0378*/ 	.word	0x0500000f


	//   ....[194]....
        /*037c*/ 	.word	0x0500000f


	//   ....[195]....
        /*0380*/ 	.word	0x0500000f


	//   ....[196]....
        /*0384*/ 	.word	0x0500000f


	//   ....[197]....
        /*0388*/ 	.word	0x0500000f


	//   ....[198]....
        /*038c*/ 	.word	0x0500000f


	//----- nvinfo : EIATTR_COOP_GROUP_INSTR_OFFSETS
	.align		4
.L_1486:
        /*0390*/ 	.byte	0x04, 0x28
        /*0392*/ 	.short	(.L_1488 - .L_1487)


	//   ....[0]....
.L_1487:
        /*0394*/ 	.word	0x00000080


	//   ....[1]....
        /*0398*/ 	.word	0x000000b0


	//   ....[2]....
        /*039c*/ 	.word	0x000002f0


	//   ....[3]....
        /*03a0*/ 	.word	0x00000450


	//   ....[4]....
        /*03a4*/ 	.word	0x00000570


	//   ....[5]....
        /*03a8*/ 	.word	0x000006d0


	//   ....[6]....
        /*03ac*/ 	.word	0x000013a0


	//   ....[7]....
        /*03b0*/ 	.word	0x00002980


	//   ....[8]....
        /*03b4*/ 	.word	0x000029c0


	//   ....[9]....
        /*03b8*/ 	.word	0x00003700


	//   ....[10]....
        /*03bc*/ 	.word	0x00003740


	//   ....[11]....
        /*03c0*/ 	.word	0x00003760


	//   ....[12]....
        /*03c4*/ 	.word	0x00003780


	//   ....[13]....
        /*03c8*/ 	.word	0x000053c0


	//   ....[14]....
        /*03cc*/ 	.word	0x00005400


	//   ....[15]....
        /*03d0*/ 	.word	0x000062b0


	//   ....[16]....
        /*03d4*/ 	.word	0x000062e0


	//   ....[17]....
        /*03d8*/ 	.word	0x00006310


	//   ....[18]....
        /*03dc*/ 	.word	0x00006320


	//   ....[19]....
        /*03e0*/ 	.word	0x00008c20


	//   ....[20]....
        /*03e4*/ 	.word	0x00008c70


	//   ....[21]....
        /*03e8*/ 	.word	0x00008c90


	//   ....[22]....
        /*03ec*/ 	.word	0x00008cb0


	//   ....[23]....
        /*03f0*/ 	.word	0x0000a280


	//   ....[24]....
        /*03f4*/ 	.word	0x0000a2b0


	//   ....[25]....
        /*03f8*/ 	.word	0x0000a300


	//   ....[26]....
        /*03fc*/ 	.word	0x0000a310


	//   ....[27]....
        /*0400*/ 	.word	0x0000b420


	//   ....[28]....
        /*0404*/ 	.word	0x0000b470


	//   ....[29]....
        /*0408*/ 	.word	0x0000b4b0


	//   ....[30]....
        /*040c*/ 	.word	0x0000b4e0


	//   ....[31]....
        /*0410*/ 	.word	0x0000b520


	//   ....[32]....
        /*0414*/ 	.word	0x0000b540


	//   ....[33]....
        /*0418*/ 	.word	0x0000c1b0


	//   ....[34]....
        /*041c*/ 	.word	0x0000c1c0


	//   ....[35]....
        /*0420*/ 	.word	0x0000d200


	//   ....[36]....
        /*0424*/ 	.word	0x0000e420


	//   ....[37]....
        /*0428*/ 	.word	0x0000e440


	//   ....[38]....
        /*042c*/ 	.word	0x0000e460


	//   ....[39]....
        /*0430*/ 	.word	0x0000e480


	//   ....[40]....
        /*0434*/ 	.word	0x0000e4d0


	//   ....[41]....
        /*0438*/ 	.word	0x0000e4f0


	//   ....[42]....
        /*043c*/ 	.word	0x0000e540


	//   ....[43]....
        /*0440*/ 	.word	0x0000e560


	//   ....[44]....
        /*0444*/ 	.word	0x0000e5b0


	//   ....[45]....
        /*0448*/ 	.word	0x0000e5d0


	//   ....[46]....
        /*044c*/ 	.word	0x0000e620


	//   ....[47]....
        /*0450*/ 	.word	0x0000e640


	//   ....[48]....
        /*0454*/ 	.word	0x0000ebf0


	//   ....[49]....
        /*0458*/ 	.word	0x0000ec40


	//   ....[50]....
        /*045c*/ 	.word	0x0000ec60


	//   ....[51]....
        /*0460*/ 	.word	0x0000ec90


	//   ....[52]....
        /*0464*/ 	.word	0x0000ece0


	//   ....[53]....
        /*0468*/ 	.word	0x0000ed10


	//   ....[54]....
        /*046c*/ 	.word	0x0000eda0


	//   ....[55]....
        /*0470*/ 	.word	0x0000edc0


	//   ....[56]....
        /*0474*/ 	.word	0x0000ee20


	//   ....[57]....
        /*0478*/ 	.word	0x0000ee70


	//   ....[58]....
        /*047c*/ 	.word	0x0000eeb0


	//   ....[59]....
        /*0480*/ 	.word	0x0000ef10


	//   ....[60]....
        /*0484*/ 	.word	0x0000efd0


	//   ....[61]....
        /*0488*/ 	.word	0x0000eff0


	//   ....[62]....
        /*048c*/ 	.word	0x0000f020


	//   ....[63]....
        /*0490*/ 	.word	0x0000f150


	//   ....[64]....
        /*0494*/ 	.word	0x0000f680


	//   ....[65]....
        /*0498*/ 	.word	0x0000f6b0


	//   ....[66]....
        /*049c*/ 	.word	0x0000f730


	//   ....[67]....
        /*04a0*/ 	.word	0x0000f790


	//   ....[68]....
        /*04a4*/ 	.word	0x0000f7c0


	//   ....[69]....
        /*04a8*/ 	.word	0x0000f800


	//   ....[70]....
        /*04ac*/ 	.word	0x0000f8c0


	//   ....[71]....
        /*04b0*/ 	.word	0x0000f8d0


	//   ....[72]....
        /*04b4*/ 	.word	0x0000f980


	//   ....[73]....
        /*04b8*/ 	.word	0x0000f9b0


	//   ....[74]....
        /*04bc*/ 	.word	0x0000fa50


	//   ....[75]....
        /*04c0*/ 	.word	0x0000fa70


	//   ....[76]....
        /*04c4*/ 	.word	0x0000fb10


	//   ....[77]....
        /*04c8*/ 	.word	0x0000fb40


	//   ....[78]....
        /*04cc*/ 	.word	0x0000fbd0


	//   ....[79]....
        /*04d0*/ 	.word	0x0000fc20


	//   ....[80]....
        /*04d4*/ 	.word	0x0000fff0


	//   ....[81]....
        /*04d8*/ 	.word	0x00010020


	//   ....[82]....
        /*04dc*/ 	.word	0x00010050


	//   ....[83]....
        /*04e0*/ 	.word	0x00010070


	//   ....[84]....
        /*04e4*/ 	.word	0x00010090


	//   ....[85]....
        /*04e8*/ 	.word	0x000100c0


	//   ....[86]....
        /*04ec*/ 	.word	0x000100f0


	//   ....[87]....
        /*04f0*/ 	.word	0x00010160


	//   ....[88]....
        /*04f4*/ 	.word	0x00010180


	//   ....[89]....
        /*04f8*/ 	.word	0x000101b0


	//   ....[90]....
        /*04fc*/ 	.word	0x00010260


	//   ....[91]....
        /*0500*/ 	.word	0x00010310


	//   ....[92]....
        /*0504*/ 	.word	0x00010ae0


	//   ....[93]....
        /*0508*/ 	.word	0x00010b00


	//   ....[94]....
        /*050c*/ 	.word	0x00010b10


	//   ....[95]....
        /*0510*/ 	.word	0x00010b30


	//   ....[96]....
        /*0514*/ 	.word	0x00010b50


	//   ....[97]....
        /*0518*/ 	.word	0x00010b80


	//   ....[98]....
        /*051c*/ 	.word	0x00010ba0


	//   ....[99]....
        /*0520*/ 	.word	0x00010bd0


	//   ....[100]....
        /*0524*/ 	.word	0x00010bf0


	//   ....[101]....
        /*0528*/ 	.word	0x00010c20


	//   ....[102]....
        /*052c*/ 	.word	0x00010c40


	//   ....[103]....
        /*0530*/ 	.word	0x00010c70


	//   ....[104]....
        /*0534*/ 	.word	0x00010fd0


	//   ....[105]....
        /*0538*/ 	.word	0x00010ff0


	//   ....[106]....
        /*053c*/ 	.word	0x00011000


	//   ....[107]....
        /*0540*/ 	.word	0x00011010


	//   ....[108]....
        /*0544*/ 	.word	0x00011030


	//   ....[109]....
        /*0548*/ 	.word	0x00011050


	//   ....[110]....
        /*054c*/ 	.word	0x000110b0


	//   ....[111]....
        /*0550*/ 	.word	0x000110d0


	//   ....[112]....
        /*0554*/ 	.word	0x00011130


	//   ....[113]....
        /*0558*/ 	.word	0x00011140


	//   ....[114]....
        /*055c*/ 	.word	0x000111c0


	//   ....[115]....
        /*0560*/ 	.word	0x00011230


	//   ....[116]....
        /*0564*/ 	.word	0x00011560


	//   ....[117]....
        /*0568*/ 	.word	0x00011b10


	//   ....[118]....
        /*056c*/ 	.word	0x00011c00


	//   ....[119]....
        /*0570*/ 	.word	0x00011ca0


	//   ....[120]....
        /*0574*/ 	.word	0x00011d00


	//   ....[121]....
        /*0578*/ 	.word	0x00011dc0


	//   ....[122]....
        /*057c*/ 	.word	0x00011e20


	//   ....[123]....
        /*0580*/ 	.word	0x00011ee0


	//   ....[124]....
        /*0584*/ 	.word	0x00011f40


	//   ....[125]....
        /*0588*/ 	.word	0x00012000


	//   ....[126]....
        /*058c*/ 	.word	0x00012060


	//   ....[127]....
        /*0590*/ 	.word	0x00012120


	//   ....[128]....
        /*0594*/ 	.word	0x00012180


	//   ....[129]....
        /*0598*/ 	.word	0x00012220


	//   ....[130]....
        /*059c*/ 	.word	0x000122d0


	//   ....[131]....
        /*05a0*/ 	.word	0x00012330


	//   ....[132]....
        /*05a4*/ 	.word	0x000123e0


	//   ....[133]....
        /*05a8*/ 	.word	0x000124d0


	//   ....[134]....
        /*05ac*/ 	.word	0x00012610


	//   ....[135]....
        /*05b0*/ 	.word	0x00012670


	//   ....[136]....
        /*05b4*/ 	.word	0x00012780


	//   ....[137]....
        /*05b8*/ 	.word	0x000127e0


	//   ....[138]....
        /*05bc*/ 	.word	0x00012930


	//   ....[139]....
        /*05c0*/ 	.word	0x00012990


	//   ....[140]....
        /*05c4*/ 	.word	0x000129f0


	//   ....[141]....
        /*05c8*/ 	.word	0x00012ae0


	//   ....[142]....
        /*05cc*/ 	.word	0x00012c10


	//   ....[143]....
        /*05d0*/ 	.word	0x00012c80


	//   ....[144]....
        /*05d4*/ 	.word	0x00012d20


	//   ....[145]....
        /*05d8*/ 	.word	0x00012db0


	//   ....[146]....
        /*05dc*/ 	.word	0x00012e40


	//   ....[147]....
        /*05e0*/ 	.word	0x00012ee0


	//   ....[148]....
        /*05e4*/ 	.word	0x00012f70


	//   ....[149]....
        /*05e8*/ 	.word	0x00013040


	//   ....[150]....
        /*05ec*/ 	.word	0x00013170


	//   ....[151]....
        /*05f0*/ 	.word	0x000131c0


	//   ....[152]....
        /*05f4*/ 	.word	0x00013240


	//   ....[153]....
        /*05f8*/ 	.word	0x00013320


	//   ....[154]....
        /*05fc*/ 	.word	0x00013450


	//   ....[155]....
        /*0600*/ 	.word	0x000134a0


	//   ....[156]....
        /*0604*/ 	.word	0x00013510


	//   ....[157]....
        /*0608*/ 	.word	0x00013600


	//   ....[158]....
        /*060c*/ 	.word	0x00013730


	//   ....[159]....
        /*0610*/ 	.word	0x00013780


	//   ....[160]....
        /*0614*/ 	.word	0x00013800


	//   ....[161]....
        /*0618*/ 	.word	0x000138d0


	//   ....[162]....
        /*061c*/ 	.word	0x00013a20


	//   ....[163]....
        /*0620*/ 	.word	0x00013ae0


	//   ....[164]....
        /*0624*/ 	.word	0x00013b70


	//   ....[165]....
        /*0628*/ 	.word	0x00013c30


	//   ....[166]....
        /*062c*/ 	.word	0x00013d10


	//   ....[167]....
        /*0630*/ 	.word	0x00013dd0


	//   ....[168]....
        /*0634*/ 	.word	0x00013eb0


	//   ....[169]....
        /*0638*/ 	.word	0x00013f70


	//   ....[170]....
        /*063c*/ 	.word	0x00014050


	//   ....[171]....
        /*0640*/ 	.word	0x00014110


	//   ....[172]....
        /*0644*/ 	.word	0x000141f0


	//   ....[173]....
        /*0648*/ 	.word	0x000142c0


	//   ....[174]....
        /*064c*/ 	.word	0x00014420


	//   ....[175]....
        /*0650*/ 	.word	0x000144c0


	//   ....[176]....
        /*0654*/ 	.word	0x00014520


	//   ....[177]....
        /*0658*/ 	.word	0x000145c0


	//   ....[178]....
        /*065c*/ 	.word	0x00014620


	//   ....[179]....
        /*0660*/ 	.word	0x000146c0


	//   ....[180]....
        /*0664*/ 	.word	0x00014720


	//   ....[181]....
        /*0668*/ 	.word	0x000147c0


	//   ....[182]....
        /*066c*/ 	.word	0x00014820


	//   ....[183]....
        /*0670*/ 	.word	0x000148c0


	//   ....[184]....
        /*0674*/ 	.word	0x00014920


	//   ....[185]....
        /*0678*/ 	.word	0x000149c0


	//   ....[186]....
        /*067c*/ 	.word	0x00014aa0


	//   ....[187]....
        /*0680*/ 	.word	0x00014b40


	//   ....[188]....
        /*0684*/ 	.word	0x00014bb0


	//   ....[189]....
        /*0688*/ 	.word	0x00014c80


	//   ....[190]....
        /*068c*/ 	.word	0x00014ce0


	//   ....[191]....
        /*0690*/ 	.word	0x00014db0


	//   ....[192]....
        /*0694*/ 	.word	0x00014e10


	//   ....[193]....
        /*0698*/ 	.word	0x00014ee0


	//   ....[194]....
        /*069c*/ 	.word	0x00014f40


	//   ....[195]....
        /*06a0*/ 	.word	0x00015010


	//   ....[196]....
        /*06a4*/ 	.word	0x00015070


	//   ....[197]....
        /*06a8*/ 	.word	0x00015140


	//   ....[198]....
        /*06ac*/ 	.word	0x00015250


	//----- nvinfo : EIATTR_REG_RECONFIG
	.align		4
.L_1488:
        /*06b0*/ 	.byte	0x01, 0x54
	.zero		2


	//----- nvinfo : EIATTR_SYSCALL_OFFSETS
	.align		4
        /*06b4*/ 	.byte	0x04, 0x46
        /*06b6*/ 	.short	(.L_1490 - .L_1489)


	//   ....[0]....
.L_1489:
        /*06b8*/ 	.word	0x000015e0


	//   ....[1]....
        /*06bc*/ 	.word	0x0000da60


	//   ....[2]....
        /*06c0*/ 	.word	0x0000dba0


	//   ....[3]....
        /*06c4*/ 	.word	0x0000dc90


	//   ....[4]....
        /*06c8*/ 	.word	0x0000e8c0


	//   ....[5]....
        /*06cc*/ 	.word	0x0000f3a0


	//----- nvinfo : EIATTR_MBARRIER_INSTR_OFFSETS
	.align		4
.L_1490:
        /*06d0*/ 	.byte	0x04, 0x39
        /*06d2*/ 	.short	(.L_1492 - .L_1491)


	//   ....[0]....
.L_1491:
        /*06d4*/ 	.word	0x00000190
        /*06d8*/ 	.word	0x000000ff
        /*06dc*/ 	.word	0x00032400
        /*06e0*/ 	.short	0x0100
        /*06e2*/ 	.byte	0x08
	.zero		1


	//   ....[1]....
        /*06e4*/ 	.word	0x000001a0
        /*06e8*/ 	.word	0x000000ff
        /*06ec*/ 	.word	0x00032410
        /*06f0*/ 	.short	0x0100
        /*06f2*/ 	.byte	0x08
	.zero		1


	//   ....[2]....
        /*06f4*/ 	.word	0x000001b0
        /*06f8*/ 	.word	0x000000ff
        /*06fc*/ 	.word	0x00032420
        /*0700*/ 	.short	0x0100
        /*0702*/ 	.byte	0x08
	.zero		1


	//   ....[3]....
        /*0704*/ 	.word	0x000002a0
        /*0708*/ 	.word	0x000000ff
        /*070c*/ 	.word	0x00032430
        /*0710*/ 	.short	0x0100
        /*0712*/ 	.byte	0x08
	.zero		1


	//   ....[4]....
        /*0714*/ 	.word	0x000002b0
        /*0718*/ 	.word	0x000000ff
        /*071c*/ 	.word	0x00032440
        /*0720*/ 	.short	0x0100
        /*0722*/ 	.byte	0x08
	.zero		1


	//   ....[5]....
        /*0724*/ 	.word	0x000002c0
        /*0728*/ 	.word	0x000000ff
        /*072c*/ 	.word	0x00032438
        /*0730*/ 	.short	0x0100
        /*0732*/ 	.byte	0x08
	.zero		1


	//   ....[6]....
        /*0734*/ 	.word	0x000002d0
        /*0738*/ 	.word	0x000000ff
        /*073c*/ 	.word	0x00032448
        /*0740*/ 	.short	0x0100
        /*0742*/ 	.byte	0x08
	.zero		1


	//   ....[7]....
        /*0744*/ 	.word	0x00000400
        /*0748*/ 	.word	0x000000ff
        /*074c*/ 	.word	0x00032450
        /*0750*/ 	.short	0x0100
        /*0752*/ 	.byte	0x08
	.zero		1


	//   ....[8]....
        /*0754*/ 	.word	0x00000410
        /*0758*/ 	.word	0x000000ff
        /*075c*/ 	.word	0x00032460
        /*0760*/ 	.short	0x0100
        /*0762*/ 	.byte	0x08
	.zero		1


	//   ....[9]....
        /*0764*/ 	.word	0x00000420
        /*0768*/ 	.word	0x000000ff
        /*076c*/ 	.word	0x00032458
        /*0770*/ 	.short	0x0100
        /*0772*/ 	.byte	0x08
	.zero		1


	//   ....[10]....
        /*0774*/ 	.word	0x00000430
        /*0778*/ 	.word	0x000000ff
        /*077c*/ 	.word	0x00032468
        /*0780*/ 	.short	0x0100
        /*0782*/ 	.byte	0x08
	.zero		1


	//   ....[11]....
        /*0784*/ 	.word	0x00000520
        /*0788*/ 	.word	0x000000ff
        /*078c*/ 	.word	0x00032470
        /*0790*/ 	.short	0x0100
        /*0792*/ 	.byte	0x06
	.zero		1


	//   ....[12]....
        /*0794*/ 	.word	0x00000530
        /*0798*/ 	.word	0x000000ff
        /*079c*/ 	.word	0x00032480
        /*07a0*/ 	.short	0x0100
        /*07a2*/ 	.byte	0x06
	.zero		1


	//   ....[13]....
        /*07a4*/ 	.word	0x00000540
        /*07a8*/ 	.word	0x000000ff
        /*07ac*/ 	.word	0x00032478
        /*07b0*/ 	.short	0x0100
        /*07b2*/ 	.byte	0x06
	.zero		1


	//   ....[14]....
        /*07b4*/ 	.word	0x00000550
        /*07b8*/ 	.word	0x000000ff
        /*07bc*/ 	.word	0x00032488
        /*07c0*/ 	.short	0x0100
        /*07c2*/ 	.byte	0x06
	.zero		1


	//   ....[15]....
        /*07c4*/ 	.word	0x00000680
        /*07c8*/ 	.word	0x000000ff
        /*07cc*/ 	.word	0x00032490
        /*07d0*/ 	.short	0x0100
        /*07d2*/ 	.byte	0x08
	.zero		1


	//   ....[16]....
        /*07d4*/ 	.word	0x00000690
        /*07d8*/ 	.word	0x000000ff
        /*07dc*/ 	.word	0x000324a0
        /*07e0*/ 	.short	0x0100
        /*07e2*/ 	.byte	0x08
	.zero		1


	//   ....[17]....
        /*07e4*/ 	.word	0x000006a0
        /*07e8*/ 	.word	0x000000ff
        /*07ec*/ 	.word	0x00032498
        /*07f0*/ 	.short	0x0100
        /*07f2*/ 	.byte	0x08
	.zero		1


	//   ....[18]....
        /*07f4*/ 	.word	0x000006b0
        /*07f8*/ 	.word	0x000000ff
        /*07fc*/ 	.word	0x000324a8
        /*0800*/ 	.short	0x0100
        /*0802*/ 	.byte	0x08
	.zero		1


	//   ....[19]....
        /*0804*/ 	.word	0x000007e0
        /*0808*/ 	.word	0x000000ff
        /*080c*/ 	.word	0x000324b0
        /*0810*/ 	.short	0x0100
        /*0812*/ 	.byte	0x08
	.zero		1


	//   ....[20]....
        /*0814*/ 	.word	0x000007f0
        /*0818*/ 	.word	0x000000ff
        /*081c*/ 	.word	0x000324c0
        /*0820*/ 	.short	0x0100
        /*0822*/ 	.byte	0x08
	.zero		1


	//   ....[21]....
        /*0824*/ 	.word	0x00000800
        /*0828*/ 	.word	0x000000ff
        /*082c*/ 	.word	0x000324b8
        /*0830*/ 	.short	0x0100
        /*0832*/ 	.byte	0x08
	.zero		1


	//   ....[22]....
        /*0834*/ 	.word	0x00000810
        /*0838*/ 	.word	0x000000ff
        /*083c*/ 	.word	0x000324c8
        /*0840*/ 	.short	0x0100
        /*0842*/ 	.byte	0x08
	.zero		1


	//   ....[23]....
        /*0844*/ 	.word	0x00001610
        /*0848*/ 	.word	0x000000ff
        /*084c*/ 	.word	0x00032400
        /*0850*/ 	.short	0x010a
        /*0852*/ 	.byte	0x3d
	.zero		1


	//   ....[24]....
        /*0854*/ 	.word	0x00001690
        /*0858*/ 	.word	0x000000ff
        /*085c*/ 	.word	0x00032430
        /*0860*/ 	.short	0x010a
        /*0862*/ 	.byte	0x3d
	.zero		1


	//   ....[25]....
        /*0864*/ 	.word	0x000016d0
        /*0868*/ 	.word	0x000000ff
        /*086c*/ 	.word	0x00032430
        /*0870*/ 	.short	0x010a
        /*0872*/ 	.byte	0x3d
	.zero		1


	//   ....[26]....
        /*0874*/ 	.word	0x000019d0
        /*0878*/ 	.word	0x000000ff
        /*087c*/ 	.word	0x00032410
        /*0880*/ 	.short	0x010a
        /*0882*/ 	.byte	0x3d
	.zero		1


	//   ....[27]....
        /*0884*/ 	.word	0x00001a10
        /*0888*/ 	.word	0x000000ff
        /*088c*/ 	.word	0x00032450
        /*0890*/ 	.short	0x010a
        /*0892*/ 	.byte	0x3d
	.zero		1


	//   ....[28]....
        /*0894*/ 	.word	0x00001a50
        /*0898*/ 	.word	0x000000ff
        /*089c*/ 	.word	0x00032450
        /*08a0*/ 	.short	0x010a
        /*08a2*/ 	.byte	0x3d
	.zero		1


	//   ....[29]....
        /*08a4*/ 	.word	0x00002d90
        /*08a8*/ 	.word	0x000000ff
        /*08ac*/ 	.word	0x00000000
        /*08b0*/ 	.short	0x0101
        /*08b2*/ 	.byte	0x04
	.zero		1


	//   ....[30]....
        /*08b4*/ 	.word	0x00004540
        /*08b8*/ 	.word	0x000000ff
        /*08bc*/ 	.word	0x00000000
        /*08c0*/ 	.short	0x0101
        /*08c2*/ 	.byte	0x06
	.zero		1


	//   ....[31]....
        /*08c4*/ 	.word	0x00004690
        /*08c8*/ 	.word	0x000000ff
        /*08cc*/ 	.word	0x00032430
        /*08d0*/ 	.short	0x010a
        /*08d2*/ 	.byte	0x05
	.zero		1


	//   ....[32]....
        /*08d4*/ 	.word	0x000046d0
        /*08d8*/ 	.word	0x000000ff
        /*08dc*/ 	.word	0x00032430
        /*08e0*/ 	.short	0x010a
        /*08e2*/ 	.byte	0x05
	.zero		1


	//   ....[33]....
        /*08e4*/ 	.word	0x00004a20
        /*08e8*/ 	.word	0x000000ff
        /*08ec*/ 	.word	0x00032450
        /*08f0*/ 	.short	0x010a
        /*08f2*/ 	.byte	0x05
	.zero		1


	//   ....[34]....
        /*08f4*/ 	.word	0x00004a60
        /*08f8*/ 	.word	0x000000ff
        /*08fc*/ 	.word	0x00032450
        /*0900*/ 	.short	0x010a
        /*0902*/ 	.byte	0x05
	.zero		1


	//   ....[35]....
        /*0904*/ 	.word	0x000058e0
        /*0908*/ 	.word	0x000000ff
        /*090c*/ 	.word	0x00000000
        /*0910*/ 	.short	0x0101
        /*0912*/ 	.byte	0x0b
	.zero		1


	//   ....[36]....
        /*0914*/ 	.word	0x00007910
        /*0918*/ 	.word	0x000000ff
        /*091c*/ 	.word	0x00000000
        /*0920*/ 	.short	0x0101
        /*0922*/ 	.byte	0x05
	.zero		1


	//   ....[37]....
        /*0924*/ 	.word	0x00007a40
        /*0928*/ 	.word	0x000000ff
        /*092c*/ 	.word	0x00032430
        /*0930*/ 	.short	0x010a
        /*0932*/ 	.byte	0x07
	.zero		1


	//   ....[38]....
        /*0934*/ 	.word	0x00007a80
        /*0938*/ 	.word	0x000000ff
        /*093c*/ 	.word	0x00032430
        /*0940*/ 	.short	0x010a
        /*0942*/ 	.byte	0x07
	.zero		1


	//   ....[39]....
        /*0944*/ 	.word	0x00007ca0
        /*0948*/ 	.word	0x000000ff
        /*094c*/ 	.word	0x00032450
        /*0950*/ 	.short	0x010a
        /*0952*/ 	.byte	0x07
	.zero		1


	//   ....[40]....
        /*0954*/ 	.word	0x00007ce0
        /*0958*/ 	.word	0x000000ff
        /*095c*/ 	.word	0x00032450
        /*0960*/ 	.short	0x010a
        /*0962*/ 	.byte	0x07
	.zero		1


	//   ....[41]....
        /*0964*/ 	.word	0x00008740
        /*0968*/ 	.word	0x000000ff
        /*096c*/ 	.word	0x00000000
        /*0970*/ 	.short	0x0101
        /*0972*/ 	.byte	0x0b
	.zero		1


	//   ....[42]....
        /*0974*/ 	.word	0x0000a260
        /*0978*/ 	.word	0x000000ff
        /*097c*/ 	.word	0x00000000
        /*0980*/ 	.short	0x0101
        /*0982*/ 	.byte	0x07
	.zero		1


	//   ....[43]....
        /*0984*/ 	.word	0x0000b550
        /*0988*/ 	.word	0x000000ff
        /*098c*/ 	.word	0x00000000
        /*0990*/ 	.short	0x0101
        /*0992*/ 	.byte	0x04
	.zero		1


	//   ....[44]....
        /*0994*/ 	.word	0x0000e1b0
        /*0998*/ 	.word	0x000000ff
        /*099c*/ 	.word	0x00032440
        /*09a0*/ 	.short	0x010a
        /*09a2*/ 	.byte	0x2c
	.zero		1


	//   ....[45]....
        /*09a4*/ 	.word	0x0000e6e0
        /*09a8*/ 	.word	0x000000ff
        /*09ac*/ 	.word	0x00032430
        /*09b0*/ 	.short	0x0107
        /*09b2*/ 	.byte	0x2c
	.zero		1


	//   ....[46]....
        /*09b4*/ 	.word	0x0000e750
        /*09b8*/ 	.word	0x000000ff
        /*09bc*/ 	.word	0x00032430
        /*09c0*/ 	.short	0x0101
        /*09c2*/ 	.byte	0x2c
	.zero		1


	//   ....[47]....
        /*09c4*/ 	.word	0x0000f220
        /*09c8*/ 	.word	0x000000ff
        /*09cc*/ 	.word	0x00032400
        /*09d0*/ 	.short	0x0107
        /*09d2*/ 	.byte	0x2c
	.zero		1


	//   ....[48]....
        /*09d4*/ 	.word	0x0000f270
        /*09d8*/ 	.word	0x000000ff
        /*09dc*/ 	.word	0x00032400
        /*09e0*/ 	.short	0x0101
        /*09e2*/ 	.byte	0x2c
	.zero		1


	//   ....[49]....
        /*09e4*/ 	.word	0x0000fd10
        /*09e8*/ 	.word	0x000000ff
        /*09ec*/ 	.word	0x00032410
        /*09f0*/ 	.short	0x0107
        /*09f2*/ 	.byte	0x2c
	.zero		1


	//   ....[50]....
        /*09f4*/ 	.word	0x0000fd70
        /*09f8*/ 	.word	0x000000ff
        /*09fc*/ 	.word	0x00032410
        /*0a00*/ 	.short	0x0101
        /*0a02*/ 	.byte	0x2c
	.zero		1


	//   ....[51]....
        /*0a04*/ 	.word	0x0000fd80
        /*0a08*/ 	.word	0x000000ff
        /*0a0c*/ 	.word	0x00032420
        /*0a10*/ 	.short	0x010a
        /*0a12*/ 	.byte	0x2c
	.zero		1


	//   ....[52]....
        /*0a14*/ 	.word	0x0000fdd0
        /*0a18*/ 	.word	0x000000ff
        /*0a1c*/ 	.word	0x00032460
        /*0a20*/ 	.short	0x010a
        /*0a22*/ 	.byte	0x2c
	.zero		1


	//   ....[53]....
        /*0a24*/ 	.word	0x00010510
        /*0a28*/ 	.word	0x000000ff
        /*0a2c*/ 	.word	0x00032450
        /*0a30*/ 	.short	0x0107
        /*0a32*/ 	.byte	0x2c
	.zero		1


	//   ....[54]....
        /*0a34*/ 	.word	0x00010590
        /*0a38*/ 	.word	0x000000ff
        /*0a3c*/ 	.word	0x00032450
        /*0a40*/ 	.short	0x0101
        /*0a42*/ 	.byte	0x2c
	.zero		1


	//   ....[55]....
        /*0a44*/ 	.word	0x000108e0
        /*0a48*/ 	.word	0x00000013
        /*0a4c*/ 	.word	0x00032440
        /*0a50*/ 	.short	0x010a
        /*0a52*/ 	.byte	0x3f
	.zero		1


	//   ....[56]....
        /*0a54*/ 	.word	0x00010d10
        /*0a58*/ 	.word	0x00000013
        /*0a5c*/ 	.word	0x00032430
        /*0a60*/ 	.short	0x0107
        /*0a62*/ 	.byte	0x3f
	.zero		1


	//   ....[57]....
        /*0a64*/ 	.word	0x00010dc0
        /*0a68*/ 	.word	0x00000013
        /*0a6c*/ 	.word	0x00032430
        /*0a70*/ 	.short	0x0101
        /*0a72*/ 	.byte	0x3f
	.zero		1


	//   ....[58]....
        /*0a74*/ 	.word	0x00010df0
        /*0a78*/ 	.word	0x00000013
        /*0a7c*/ 	.word	0x00032460
        /*0a80*/ 	.short	0x010a
        /*0a82*/ 	.byte	0x3f
	.zero		1


	//   ....[59]....
        /*0a84*/ 	.word	0x00011330
        /*0a88*/ 	.word	0x00000013
        /*0a8c*/ 	.word	0x00032450
        /*0a90*/ 	.short	0x0107
        /*0a92*/ 	.byte	0x3f
	.zero		1


	//   ....[60]....
        /*0a94*/ 	.word	0x000113f0
        /*0a98*/ 	.word	0x00000013
        /*0a9c*/ 	.word	0x00032450
        /*0aa0*/ 	.short	0x0101
        /*0aa2*/ 	.byte	0x3f
	.zero		1


	//   ....[61]....
        /*0aa4*/ 	.word	0x000114e0
        /*0aa8*/ 	.word	0x00000004
        /*0aac*/ 	.word	0x00032420
        /*0ab0*/ 	.short	0x010a
        /*0ab2*/ 	.byte	0x3f
	.zero		1


	//   ....[62]....
        /*0ab4*/ 	.word	0x00011640
        /*0ab8*/ 	.word	0x00000005
        /*0abc*/ 	.word	0x00032440
        /*0ac0*/ 	.short	0x010a
        /*0ac2*/ 	.byte	0x3f
	.zero		1


	//   ....[63]....
        /*0ac4*/ 	.word	0x000116e0
        /*0ac8*/ 	.word	0x00000011
        /*0acc*/ 	.word	0x00032440
        /*0ad0*/ 	.short	0x010a
        /*0ad2*/ 	.byte	0x3f
	.zero		1


	//   ....[64]....
        /*0ad4*/ 	.word	0x00011720
        /*0ad8*/ 	.word	0x00000005
        /*0adc*/ 	.word	0x00032460
        /*0ae0*/ 	.short	0x010a
        /*0ae2*/ 	.byte	0x3f
	.zero		1


	//   ....[65]....
        /*0ae4*/ 	.word	0x00011760
        /*0ae8*/ 	.word	0x00000011
        /*0aec*/ 	.word	0x00032460
        /*0af0*/ 	.short	0x010a
        /*0af2*/ 	.byte	0x3f
	.zero		1


	//   ....[66]....
        /*0af4*/ 	.word	0x000117d0
        /*0af8*/ 	.word	0x00000003
        /*0afc*/ 	.word	0x00032400
        /*0b00*/ 	.short	0x010a
        /*0b02*/ 	.byte	0x3f
	.zero		1


	//   ....[67]....
        /*0b04*/ 	.word	0x00011830
        /*0b08*/ 	.word	0x00000003
        /*0b0c*/ 	.word	0x00032430
        /*0b10*/ 	.short	0x010a
        /*0b12*/ 	.byte	0x3f
	.zero		1


	//   ....[68]....
        /*0b14*/ 	.word	0x00011890
        /*0b18*/ 	.word	0x00000003
        /*0b1c*/ 	.word	0x00032410
        /*0b20*/ 	.short	0x010a
        /*0b22*/ 	.byte	0x3f
	.zero		1


	//   ....[69]....
        /*0b24*/ 	.word	0x000118f0
        /*0b28*/ 	.word	0x00000003
        /*0b2c*/ 	.word	0x00032450
        /*0b30*/ 	.short	0x010a
        /*0b32*/ 	.byte	0x3f
	.zero		1


	//   ....[70]....
        /*0b34*/ 	.word	0x00011950
        /*0b38*/ 	.word	0x00000099
        /*0b3c*/ 	.word	0x00032430
        /*0b40*/ 	.short	0x010a
        /*0b42*/ 	.byte	0x3f
	.zero		1


	//   ....[71]....
        /*0b44*/ 	.word	0x000119b0
        /*0b48*/ 	.word	0x000000cb
        /*0b4c*/ 	.word	0x00032450
        /*0b50*/ 	.short	0x010a
        /*0b52*/ 	.byte	0x3f
	.zero		1


	//   ....[72]....
        /*0b54*/ 	.word	0x00011a10
        /*0b58*/ 	.word	0x00000099
        /*0b5c*/ 	.word	0x00032430
        /*0b60*/ 	.short	0x010a
        /*0b62*/ 	.byte	0x3f
	.zero		1


	//   ....[73]....
        /*0b64*/ 	.word	0x00011a70
        /*0b68*/ 	.word	0x000000cb
        /*0b6c*/ 	.word	0x00032450
        /*0b70*/ 	.short	0x010a
        /*0b72*/ 	.byte	0x3f
	.zero		1


	//   ....[74]....
        /*0b74*/ 	.word	0x00011b50
        /*0b78*/ 	.word	0x00000003
        /*0b7c*/ 	.word	0x00032440
        /*0b80*/ 	.short	0x010a
        /*0b82*/ 	.byte	0x3f
	.zero		1


	//   ....[75]....
        /*0b84*/ 	.word	0x00013910
        /*0b88*/ 	.word	0x00000003
        /*0b8c*/ 	.word	0x00032420
        /*0b90*/ 	.short	0x010a
        /*0b92*/ 	.byte	0x3f
	.zero		1


	//   ....[76]....
        /*0b94*/ 	.word	0x00013970
        /*0b98*/ 	.word	0x00000003
        /*0b9c*/ 	.word	0x00032460
        /*0ba0*/ 	.short	0x010a
        /*0ba2*/ 	.byte	0x3f
	.zero		1


	//   ....[77]....
        /*0ba4*/ 	.word	0x00014370
        /*0ba8*/ 	.word	0x00000013
        /*0bac*/ 	.word	0x00032440
        /*0bb0*/ 	.short	0x010a
        /*0bb2*/ 	.byte	0x3f
	.zero		1


	//   ....[78]....
        /*0bb4*/ 	.word	0x000149f0
        /*0bb8*/ 	.word	0x00000013
        /*0bbc*/ 	.word	0x00032460
        /*0bc0*/ 	.short	0x010a
        /*0bc2*/ 	.byte	0x3f
	.zero		1


	//   ....[79]....
        /*0bc4*/ 	.word	0x00015170
        /*0bc8*/ 	.word	0x00000004
        /*0bcc*/ 	.word	0x00032420
        /*0bd0*/ 	.short	0x010a
        /*0bd2*/ 	.byte	0x3f
	.zero		1


	//   ....[80]....
        /*0bd4*/ 	.word	0x00015310
        /*0bd8*/ 	.word	0x00000005
        /*0bdc*/ 	.word	0x00032440
        /*0be0*/ 	.short	0x010a
        /*0be2*/ 	.byte	0x3f
	.zero		1


	//   ....[81]....
        /*0be4*/ 	.word	0x00015360
        /*0be8*/ 	.word	0x00000011
        /*0bec*/ 	.word	0x00032440
        /*0bf0*/ 	.short	0x010a
        /*0bf2*/ 	.byte	0x3f
	.zero		1


	//   ....[82]....
        /*0bf4*/ 	.word	0x000153b0
        /*0bf8*/ 	.word	0x00000005
        /*0bfc*/ 	.word	0x00032460
        /*0c00*/ 	.short	0x010a
        /*0c02*/ 	.byte	0x3f
	.zero		1


	//----- nvinfo : EIATTR_NUM_MBARRIERS
	.align		4
.L_1492:
        /*0c04*/ 	.byte	0x03, 0x38
        /*0c06*/ 	.short	0x0017


	//----- nvinfo : EIATTR_EXIT_INSTR_OFFSETS
	.align		4
        /*0c08*/ 	.byte	0x04, 0x1c
        /*0c0a*/ 	.short	(.L_1494 - .L_1493)


	//   ....[0]....
.L_1493:
        /*0c0c*/ 	.word	0x000117b0


	//----- nvinfo : EIATTR_MAX_THREADS
	.align		4
.L_1494:
        /*0c10*/ 	.byte	0x04, 0x05
        /*0c12*/ 	.short	(.L_1496 - .L_1495)
.L_1495:
        /*0c14*/ 	.word	0x00000180
        /*0c18*/ 	.word	0x00000001
        /*0c1c*/ 	.word	0x00000001


	//----- nvinfo : EIATTR_CRS_STACK_SIZE
	.align		4
.L_1496:
        /*0c20*/ 	.byte	0x04, 0x1e
        /*0c22*/ 	.short	(.L_1498 - .L_1497)
.L_1497:
        /*0c24*/ 	.word	0x00000000


	//----- nvinfo : EIATTR_CBANK_PARAM_SIZE
	.align		4
.L_1498:
        /*0c28*/ 	.byte	0x03, 0x19
        /*0c2a*/ 	.short	0x0b70


	//----- nvinfo : EIATTR_PARAM_CBANK
	.align		4
        /*0c2c*/ 	.byte	0x04, 0x0a
        /*0c2e*/ 	.short	(.L_1500 - .L_1499)
	.align		4
.L_1499:
        /*0c30*/ 	.word	index@(.nv.constant0._ZN7cutlass13device_kernelIN5flash11enable_sm90INS1_16FlashAttnFwdSm90INS1_25CollectiveMainloopFwdSm90ILi2EN4cute5tupleIJNS5_1CILi1EEES8_S8_EEENS6_IJNS7_ILi128EEENS7_ILi96EEENS7_ILi64EEEEEELi256ENS_6half_tEfNS_4arch4Sm90ELb1ELb0ELb1ELb0ELb1ELb0ELb1ELb1ELb0ELb1ELb1ELb0EEENS1_21CollectiveEpilogueFwdINS6_IJSA_NS7_ILi256EEESB_EEES9_SE_SG_Li256ELb0ELb1ELb1ELb0EEENS1_19SingleTileSchedulerILb0ELb1ELb1ELi128EEEEEEEEEvNT_6ParamsE)
        /*0c34*/ 	.short	0x0210
        /*0c36*/ 	.short	0x0b70


	//----- nvinfo : EIATTR_SW_WAR
	.align		4
.L_1500:
        /*0c38*/ 	.byte	0x04, 0x36
        /*0c3a*/ 	.short	(.L_1502 - .L_1501)
.L_1501:
        /*0c3c*/ 	.word	0x00000008
.L_1502:


//--------------------- .nv.info._ZN7cutlass13device_kernelIN5flash11enable_sm90INS1_16FlashAttnFwdSm90INS1_25CollectiveMainloopFwdSm90ILi2EN4cute5tupleIJNS5_1CILi1EEES8_S8_EEENS6_IJNS7_ILi128EEENS7_ILi96EEENS7_ILi64EEEEEELi256ENS_6half_tEfNS_4arch4Sm90ELb1ELb0ELb1ELb1ELb1ELb0ELb0ELb1ELb0ELb1ELb1ELb0EEENS1_21CollectiveEpilogueFwdINS6_IJSA_NS7_ILi256EEESB_EEES9_SE_SG_Li256ELb1ELb1ELb1ELb0EEENS1_36VarlenDynamicPersistentTileSchedulerILi128ELi96ELi256ELi128ELb1ELb1ELb1ELb1ELb1ELb1EEEEEEEEEvNT_6ParamsE --------------------------
	.section	.nv.info._ZN7cutlass13device_kernelIN5flash11enable_sm90INS1_16FlashAttnFwdSm90INS1_25CollectiveMainloopFwdSm90ILi2EN4cute5tupleIJNS5_1CILi1EEES8_S8_EEENS6_IJNS7_ILi128EEENS7_ILi96EEENS7_ILi64EEEEEELi256ENS_6half_tEfNS_4arch4Sm90ELb1ELb0ELb1ELb1ELb1ELb0ELb0ELb1ELb0ELb1ELb1ELb0EEENS1_21CollectiveEpilogueFwdINS6_IJSA_NS7_ILi256EEESB_EEES9_SE_SG_Li256ELb1ELb1ELb1ELb0EEENS1_36VarlenDynamicPersistentTileSchedulerILi128ELi96ELi256ELi128ELb1ELb1ELb1ELb1ELb1ELb1EEEEEEEEEvNT_6ParamsE,"",@"SHT_CUDA_INFO"
	.sectionflags	@""
	.align	4


	//----- nvinfo : EIATTR_CUDA_API_VERSION
	.align		4
        /*0000*/ 	.byte	0x04, 0x37
        /*0002*/ 	.short	(.L_1504 - .L_1503)
.L_1503:
        /*0004*/ 	.word	0x00000082


	//----- nvinfo : EIATTR_KPARAM_INFO
	.align		4
.L_1504:
        /*0008*/ 	.byte	0x04, 0x17
        /*000a*/ 	.short	(.L_1506 - .L_1505)
.L_1505:
        /*000c*/ 	.word	0x00000000
        /*0010*/ 	.short	0x0000
        /*0012*/ 	.short	0x0070
        /*0014*/ 	.byte	0x00, 0xf0, 0x01, 0x2a


	//----- nvinfo : EIATTR_SPARSE_MMA_MASK
	.align		4
.L_1506:
        /*0018*/ 	.byte	0x03, 0x50
        /*001a*/ 	.short	0x0000


	//----- nvinfo : EIATTR_MAXREG_COUNT
	.align		4
        /*001c*/ 	.byte	0x03, 0x1b
        /*001e*/ 	.short	0x00a8


	//----- nvinfo : EIATTR_NUM_BARRIERS
	.align		4
        /*0020*/ 	.byte	0x02, 0x4c
        /*0022*/ 	.byte	0x10
	.zero		1


	//----- nvinfo : EIATTR_EXTERNS
	.align		4
        /*0024*/ 	.byte	0x04, 0x0f
        /*0026*/ 	.short	(.L_1508 - .L_1507)


	//   ....[0]....
	.align		4
.L_1507:
        /*0028*/ 	.word	index@(__assertfail)


	//----- nvinfo : EIATTR_ANNOTATIONS
	.align		4
.L_1508:
        /*002c*/ 	.byte	0x04, 0x55
        /*002e*/ 	.short	(.L_1510 - .L_1509)


	//   ....[0]....
.L_1509:
        /* <DEDUP_REMOVED lines=15> */


	//----- nvinfo : EIATTR_MERCURY_ISA_VERSION
	.align		4
.L_1510:
        /*0110*/ 	.byte	0x03, 0x5f
        /*0112*/ 	.short	0x0101


	//----- nvinfo : EIATTR_UNUSED_LOAD_BYTE_OFFSET
	.align		4
        /*0114*/ 	.byte	0x04, 0x44
        /*0116*/ 	.short	(.L_1512 - .L_1511)


	//   ....[0]....
.L_1511:
        /*0118*/ 	.word	0x00000960
        /*011c*/ 	.word	0x0000fff0


	//   ....[1]....
        /*0120*/ 	.word	0x00009d80
        /*0124*/ 	.word	0x0000fff0


	//----- nvinfo : EIATTR_INT_WARP_WIDE_INSTR_OFFSETS
	.align		4
.L_1512:
        /*0128*/ 	.byte	0x04, 0x31
        /*012a*/ 	.short	(.L_1514 - .L_1513)


	//   ....[0]....
.L_1513:
        /*012c*/ 	.word	0x000000c0


	//   ....[1]....
        /*0130*/ 	.word	0x000000d0


	//   ....[2]....
        /*0134*/ 	.word	0x00000170


	//   ....[3]....
        /*0138*/ 	.word	0x0000fef0


	//   ....[4]....
        /*013c*/ 	.word	0x0000ff80


	//   ....[5]....
        /*0140*/ 	.word	0x00013250


	//   ....[6]....
        /*0144*/ 	.word	0x000132e0


	//----- nvinfo : EIATTR_COOP_GROUP_MASK_REGIDS
	.align		4
.L_1514:
        /*0148*/ 	.byte	0x04, 0x29
        /*014a*/ 	.short	(.L_1516 - .L_1515)


	//   ....[0]....
.L_1515:
        /*014c*/ 	.word	0xffffffff


	//   ....[1]....
        /*0150*/ 	.word	0xffffffff


	//   ....[2]....
        /*0154*/ 	.word	0xffffffff


	//   ....[3]....
        /*0158*/ 	.word	0xffffffff


	//   ....[4]....
        /*015c*/ 	.word	0xffffffff


	//   ....[5]....
        /*0160*/ 	.word	0xffffffff


	//   ....[6]....
        /*0164*/ 	.word	0xffffffff


	//   ....[7]....
        /*0168*/ 	.word	0xffffffff


	//   ....[8]....
        /*016c*/ 	.word	0xffffffff


	//   ....[9]....
        /*0170*/ 	.word	0xffffffff


	//   ....[10]....
        /*0174*/ 	.word	0xffffffff


	//   ....[11]....
        /*0178*/ 	.word	0xffffffff


	//   ....[12]....
        /*017c*/ 	.word	0xffffffff


	//   ....[13]....
        /*0180*/ 	.word	0xffffffff


	//   ....[14]....
        /*0184*/ 	.word	0xffffffff


	//   ....[15]....
        /*0188*/ 	.word	0xffffffff


	//   ....[16]....
        /*018c*/ 	.word	0xffffffff


	//   ....[17]....
        /*0190*/ 	.word	0xffffffff


	//   ....[18]....
        /*0194*/ 	.word	0xffffffff


	//   ....[19]....
        /*0198*/ 	.word	0xffffffff


	//   ....[20]....
        /*019c*/ 	.word	0xffffffff


	//   ....[21]....
        /*01a0*/ 	.word	0xffffffff


	//   ....[22]....
        /*01a4*/ 	.word	0xffffffff


	//   ....[23]....
        /*01a8*/ 	.word	0xffffffff


	//   ....[24]....
        /*01ac*/ 	.word	0xffffffff


	//   ....[25]....
        /*01b0*/ 	.word	0xffffffff


	//   ....[26]....
        /*01b4*/ 	.word	0xffffffff


	//   ....[27]....
        /*01b8*/ 	.word	0xffffffff


	//   ....[28]....
        /*01bc*/ 	.word	0xffffffff


	//   ....[29]....
        /*01c0*/ 	.word	0xffffffff


	//   ....[30]....
        /*01c4*/ 	.word	0xffffffff


	//   ....[31]....
        /*01c8*/ 	.word	0xffffffff


	//   ....[32]....
        /*01cc*/ 	.word	0xffffffff


	//   ....[33]....
        /*01d0*/ 	.word	0xffffffff


	//   ....[34]....
        /*01d4*/ 	.word	0xffffffff


	//   ....[35]....
        /*01d8*/ 	.word	0xffffffff


	//   ....[36]....
        /*01dc*/ 	.word	0xffffffff


	//   ....[37]....
        /*01e0*/ 	.word	0xffffffff


	//   ....[38]....
        /*01e4*/ 	.word	0xffffffff


	//   ....[39]....
        /*01e8*/ 	.word	0xffffffff


	//   ....[40]....
        /*01ec*/ 	.word	0xffffffff


	//   ....[41]....
        /*01f0*/ 	.word	0xffffffff


	//   ....[42]....
        /*01f4*/ 	.word	0xffffffff


	//   ....[43]....
        /*01f8*/ 	.word	0xffffffff


	//   ....[44]....
        /*01fc*/ 	.word	0xffffffff


	//   ....[45]....
        /*0200*/ 	.word	0xffffffff


	//   ....[46]....
        /*0204*/ 	.word	0xffffffff


	//   ....[47]....
        /*0208*/ 	.word	0xffffffff


	//   ....[48]....
        /*020c*/ 	.word	0xffffffff


	//   ....[49]....
        /*0210*/ 	.word	0xffffffff


	//   ....[50]....
        /*0214*/ 	.word	0xffffffff


	//   ....[51]....
        /*0218*/ 	.word	0xffffffff


	//   ....[52]....
        /*021c*/ 	.word	0xffffffff


	//   ....[53]....
        /*0220*/ 	.word	0xffffffff


	//   ....[54]....
        /*0224*/ 	.word	0xffffffff


	//   ....[55]....
        /*0228*/ 	.word	0xffffffff


	//   ....[56]....
        /*022c*/ 	.word	0xffffffff


	//   ....[57]....
        /*0230*/ 	.word	0xffffffff


	//   ....[58]....
        /*0234*/ 	.word	0xffffffff


	//   ....[59]....
        /*0238*/ 	.word	0xffffffff


	//   ....[60]....
        /*023c*/ 	.word	0xffffffff


	//   ....[61]....
        /*0240*/ 	.word	0xffffffff


	//   ....[62]....
        /*0244*/ 	.word	0xffffffff


	//   ....[63]....
        /*0248*/ 	.word	0xffffffff


	//   ....[64]....
        /*024c*/ 	.word	0xffffffff


	//   ....[65]....
        /*0250*/ 	.word	0xffffffff


	//   ....[66]....
        /*0254*/ 	.word	0xffffffff


	//   ....[67]....
        /*0258*/ 	.word	0xffffffff


	//   ....[68]....
        /*025c*/ 	.word	0xffffffff


	//   ....[69]....
        /*0260*/ 	.word	0xffffffff


	//   ....[70]....
        /*0264*/ 	.word	0xffffffff


	//   ....[71]....
        /*0268*/ 	.word	0xffffffff


	//   ....[72]....
        /*026c*/ 	.word	0xffffffff


	//   ....[73]....
        /*0270*/ 	.word	0xffffffff


	//   ....[74]....
        /*0274*/ 	.word	0xffffffff


	//   ....[75]....
        /*0278*/ 	.word	0xffffffff


	//   ....[76]....
        /*027c*/ 	.word	0xffffffff


	//   ....[77]....
        /*0280*/ 	.word	0xffffffff


	//   ....[78]....
        /*0284*/ 	.word	0xffffffff


	//   ....[79]....
        /*0288*/ 	.word	0xffffffff


	//   ....[80]....
        /*028c*/ 	.word	0xffffffff


	//   ....[81]....
        /*0290*/ 	.word	0xffffffff


	//   ....[82]....
        /*0294*/ 	.word	0xffffffff


	//   ....[83]....
        /*0298*/ 	.word	0xffffffff


	//   ....[84]....
        /*029c*/ 	.word	0xffffffff


	//   ....[85]....
        /*02a0*/ 	.word	0xffffffff


	//   ....[86]....
        /*02a4*/ 	.word	0xffffffff


	//   ....[87]....
        /*02a8*/ 	.word	0xffffffff


	//   ....[88]....
        /*02ac*/ 	.word	0xffffffff


	//   ....[89]....
        /*02b0*/ 	.word	0xffffffff


	//   ....[90]....
        /*02b4*/ 	.word	0xffffffff


	//   ....[91]....
        /*02b8*/ 	.word	0xffffffff


	//   ....[92]....
        /*02bc*/ 	.word	0xffffffff


	//   ....[93]....
        /*02c0*/ 	.word	0xffffffff


	//   ....[94]....
        /*02c4*/ 	.word	0xffffffff


	//   ....[95]....
        /*02c8*/ 	.word	0xffffffff


	//   ....[96]....
        /*02cc*/ 	.word	0xffffffff


	//   ....[97]....
        /*02d0*/ 	.word	0xffffffff


	//   ....[98]....
        /*02d4*/ 	.word	0xffffffff


	//   ....[99]....
        /*02d8*/ 	.word	0xffffffff


	//   ....[100]....
        /*02dc*/ 	.word	0xffffffff


	//   ....[101]....
        /*02e0*/ 	.word	0xffffffff


	//   ....[102]....
        /*02e4*/ 	.word	0xffffffff


	//   ....[103]....
        /*02e8*/ 	.word	0xffffffff


	//   ....[104]....
        /*02ec*/ 	.word	0xffffffff


	//   ....[105]....
        /*02f0*/ 	.word	0xffffffff


	//   ....[106]....
        /*02f4*/ 	.word	0xffffffff


	//   ....[107]....
        /*02f8*/ 	.word	0xffffffff


	//   ....[108]....
        /*02fc*/ 	.word	0xffffffff


	//   ....[109]....
        /*0300*/ 	.word	0xffffffff


	//   ....[110]....
        /*0304*/ 	.word	0xffffffff


	//   ....[111]....
        /*0308*/ 	.word	0xffffffff


	//   ....[112]....
        /*030c*/ 	.word	0xffffffff


	//   ....[113]....
        /*0310*/ 	.word	0xffffffff


	//   ....[114]....
        /*0314*/ 	.word	0xffffffff


	//   ....[115]....
        /*0318*/ 	.word	0xffffffff


	//   ....[116]....
        /*031c*/ 	.word	0xffffffff


	//   ....[117]....
        /*0320*/ 	.word	0xffffffff


	//   ....[118]....
        /*0324*/ 	.word	0xffffffff


	//   ....[119]....
        /*0328*/ 	.word	0xffffffff


	//   ....[120]....
        /*032c*/ 	.word	0xffffffff


	//   ....[121]....
        /*0330*/ 	.word	0xffffffff


	//   ....[122]....
        /*0334*/ 	.word	0xffffffff


	//   ....[123]....
        /*0338*/ 	.word	0xffffffff


	//   ....[124]....
        /*033c*/ 	.word	0xffffffff


	//   ....[125]....
        /*0340*/ 	.word	0xffffffff


	//   ....[126]....
        /*0344*/ 	.word	0xffffffff


	//   ....[127]....
        /*0348*/ 	.word	0xffffffff


	//   ....[128]....
        /*034c*/ 	.word	0xffffffff


	//   ....[129]....
        /*0350*/ 	.word	0xffffffff


	//   ....[130]....
        /*0354*/ 	.word	0xffffffff


	//   ....[131]....
        /*0358*/ 	.word	0xffffffff


	//   ....[132]....
        /*035c*/ 	.word	0xffffffff


	//   ....[133]....
        /*0360*/ 	.word	0xffffffff


	//   ....[134]....
        /*0364*/ 	.word	0xffffffff


	//   ....[135]....
        /*0368*/ 	.word	0xffffffff


	//   ....[136]....
        /*036c*/ 	.word	0xffffffff


	//   ....[137]....
        /*0370*/ 	.word	0xffffffff


	//   ....[138]....
        /*0374*/ 	.word	0xffffffff


	//   ....[139]....
        /*0378*/ 	.word	0xffffffff


	//   ....[140]....
        /*037c*/ 	.word	0xffffffff


	//   ....[141]....
        /*0380*/ 	.word	0xffffffff


	//   ....[142]....
        /*0384*/ 	.word	0xffffffff


	//   ....[143]....
        /*0388*/ 	.word	0xffffffff


	//   ....[144]....
        /*038c*/ 	.word	0xffffffff


	//   ....[145]....
        /*0390*/ 	.word	0xffffffff


	//   ....[146]....
        /*0394*/ 	.word	0xffffffff


	//   ....[147]....
        /*0398*/ 	.word	0xffffffff


	//   ....[148]....
        /*039c*/ 	.word	0xffffffff


	//   ....[149]....
        /*03a0*/ 	.word	0xffffffff


	//   ....[150]....
        /*03a4*/ 	.word	0xffffffff


	//   ....[151]....
        /*03a8*/ 	.word	0x0500000f


	//   ....[152]....
        /*03ac*/ 	.word	0x0500000f


	//   ....[153]....
        /*03b0*/ 	.word	0x0500000f


	//   ....[154]....
        /*03b4*/ 	.word	0x0500000f


	//   ....[155]....
        /*03b8*/ 	.word	0x0500000f


	//   ....[156]....
        /*03bc*/ 	.word	0x0500000f


	//   ....[157]....
        /*03c0*/ 	.word	0x0500000f


	//   ....[158]....
        /*03c4*/ 	.word	0x0500000f


	//   ....[159]....
        /*03c8*/ 	.word	0x0500000f


	//   ....[160]....
        /*03cc*/ 	.word	0x0500000f


	//   ....[161]....
        /*03d0*/ 	.word	0x0500000f


	//   ....[162]....
        /*03d4*/ 	.word	0x0500000f


	//   ....[163]....
        /*03d8*/ 	.word	0x0500000f


	//   ....[164]....
        /*03dc*/ 	.word	0x0500000f


	//   ....[165]....
        /*03e0*/ 	.word	0x0500000f


	//   ....[166]....
        /*03e4*/ 	.word	0x0500000f


	//   ....[167]....
        /*03e8*/ 	.word	0x0500000f


	//   ....[168]....
        /*03ec*/ 	.word	0x0500000f


	//   ....[169]....
        /*03f0*/ 	.word	0x0500000f


	//   ....[170]....
        /*03f4*/ 	.word	0x0500000f


	//   ....[171]....
        /*03f8*/ 	.word	0x0500000f


	//   ....[172]....
        /*03fc*/ 	.word	0x0500000f


	//   ....[173]....
        /*0400*/ 	.word	0x0500000f


	//   ....[174]....
        /*0404*/ 	.word	0x0500000f


	//   ....[175]....
        /*0408*/ 	.word	0x0500000f


	//   ....[176]....
        /*040c*/ 	.word	0x0500000f


	//   ....[177]....
        /*0410*/ 	.word	0x0500000f


	//   ....[178]....
        /*0414*/ 	.word	0x0500000f


	//   ....[179]....
        /*0418*/ 	.word	0x0500000f


	//   ....[180]....
        /*041c*/ 	.word	0x0500000f


	//   ....[181]....
        /*0420*/ 	.word	0x0500000f


	//   ....[182]....
        /*0424*/ 	.word	0x0500000f


	//   ....[183]....
        /*0428*/ 	.word	0x0500000f


	//   ....[184]....
        /*042c*/ 	.word	0x0500000f


	//   ....[185]....
        /*0430*/ 	.word	0x0500000f


	//   ....[186]....
        /*0434*/ 	.word	0x0500000f


	//   ....[187]....
        /*0438*/ 	.word	0x0500000f


	//   ....[188]....
        /*043c*/ 	.word	0x0500000f


	//   ....[189]....
        /*0440*/ 	.word	0x0500000f


	//   ....[190]....
        /*0444*/ 	.word	0x0500000f


	//   ....[191]....
        /*0448*/ 	.word	0x0500000f


	//   ....[192]....
        /*044c*/ 	.word	0x0500000f


	//   ....[193]....
        /*0450*/ 	.word	0x0500000f


	//   ....[194]....
        /*0454*/ 	.word	0x0500000f


	//   ....[195]....
        /*0458*/ 	.word	0x0500000f


	//   ....[196]....
        /*045c*/ 	.word	0x0500000f


	//   ....[197]....
        /*0460*/ 	.word	0x0500000f


	//   ....[198]....
        /*0464*/ 	.word	0x0500000f


	//   ....[199]....
        /*0468*/ 	.word	0x0500000f


	//   ....[200]....
        /*046c*/ 	.word	0x0500000f


	//   ....[201]....
        /*0470*/ 	.word	0x0500000f


	//   ....[202]....
        /*0474*/ 	.word	0x0500000f


	//   ....[203]....
        /*0478*/ 	.word	0x0500000f


	//   ....[204]....
        /*047c*/ 	.word	0x0500000f


	//   ....[205]....
        /*0480*/ 	.word	0x0500000f


	//   ....[206]....
        /*0484*/ 	.word	0x0500000f


	//   ....[207]....
        /*0488*/ 	.word	0x0500000f


	//   ....[208]....
        /*048c*/ 	.word	0x0500000f


	//   ....[209]....
        /*0490*/ 	.word	0x0500000f


	//   ....[210]....
        /*0494*/ 	.word	0x0500000f


	//   ....[211]....
        /*0498*/ 	.word	0x0500000f


	//   ....[212]....
        /*049c*/ 	.word	0x0500000f


	//   ....[213]....
        /*04a0*/ 	.word	0x0500000f


	//   ....[214]....
        /*04a4*/ 	.word	0x0500000f


	//   ....[215]....
        /*04a8*/ 	.word	0x0500000f


	//   ....[216]....
        /*04ac*/ 	.word	0x0500000f


	//   ....[217]....
        /*04b0*/ 	.word	0x0500000f


	//   ....[218]....
        /*04b4*/ 	.word	0x0500000f


	//   ....[219]....
        /*04b8*/ 	.word	0x0500000f


	//   ....[220]....
        /*04bc*/ 	.word	0x0500000f


	//   ....[221]....
        /*04c0*/ 	.word	0x0500000f


	//   ....[222]....
        /*04c4*/ 	.word	0x0500000f


	//   ....[223]....
        /*04c8*/ 	.word	0x0500000f


	//   ....[224]....
        /*04cc*/ 	.word	0x0500000f


	//   ....[225]....
        /*04d0*/ 	.word	0x0500000f


	//   ....[226]....
        /*04d4*/ 	.word	0x0500000f


	//   ....[227]....
        /*04d8*/ 	.word	0x0500000f


	//   ....[228]....
        /*04dc*/ 	.word	0x0500000f


	//   ....[229]....
        /*04e0*/ 	.word	0x0500000f


	//   ....[230]....
        /*04e4*/ 	.word	0x0500000f


	//   ....[231]....
        /*04e8*/ 	.word	0x0500000f


	//   ....[232]....
        /*04ec*/ 	.word	0x0500000f


	//   ....[233]....
        /*04f0*/ 	.word	0x0500000f


	//   ....[234]....
        /*04f4*/ 	.word	0x0500000f


	//----- nvinfo : EIATTR_COOP_GROUP_INSTR_OFFSETS
	.align		4
.L_1516:
        /*04f8*/ 	.byte	0x04, 0x28
        /*04fa*/ 	.short	(.L_1518 - .L_1517)


	//   ....[0]....
.L_1517:
        /*04fc*/ 	.word	0x00000080


	//   ....[1]....
        /*0500*/ 	.word	0x00000090


	//   ....[2]....
        /*0504*/ 	.word	0x000002d0


	//   ....[3]....
        /*0508*/ 	.word	0x00000430


	//   ....[4]....
        /*050c*/ 	.word	0x00000550


	//   ....[5]....
        /*0510*/ 	.word	0x000006b0


	//   ....[6]....
        /*0514*/ 	.word	0x00001e70


	//   ....[7]....
        /*0518*/ 	.word	0x00002720


	//   ....[8]....
        /*051c*/ 	.word	0x000027a0


	//   ....[9]....
        /*0520*/ 	.word	0x00002f00


	//   ....[10]....
        /*0524*/ 	.word	0x00002fb0


	//   ....[11]....
        /*0528*/ 	.word	0x000036e0


	//   ....[12]....
        /*052c*/ 	.word	0x00003730


	//   ....[13]....
        /*0530*/ 	.word	0x00004940


	//   ....[14]....
        /*0534*/ 	.word	0x00004980


	//   ....[15]....
        /*0538*/ 	.word	0x00005360


	//   ....[16]....
        /*053c*/ 	.word	0x00005430


	//   ....[17]....
        /*0540*/ 	.word	0x00005eb0


	//   ....[18]....
        /*0544*/ 	.word	0x00005f80


	//   ....[19]....
        /*0548*/ 	.word	0x00007810


	//   ....[20]....
        /*054c*/ 	.word	0x00007870


	//   ....[21]....
        /*0550*/ 	.word	0x00008290


	//   ....[22]....
        /*0554*/ 	.word	0x000082f0


	//   ....[23]....
        /*0558*/ 	.word	0x00009300


	//   ....[24]....
        /*055c*/ 	.word	0x00009370


	//   ....[25]....
        /*0560*/ 	.word	0x000093e0


	//   ....[26]....
        /*0564*/ 	.word	0x00009400


	//   ....[27]....
        /*0568*/ 	.word	0x0000aee0


	//   ....[28]....
        /*056c*/ 	.word	0x0000af00


	//   ....[29]....
        /*0570*/ 	.word	0x0000af10


	//   ....[30]....
        /*0574*/ 	.word	0x0000af20


	//   ....[31]....
        /*0578*/ 	.word	0x0000b9d0


	//   ....[32]....
        /*057c*/ 	.word	0x0000b9f0


	//   ....[33]....
        /*0580*/ 	.word	0x0000bba0


	//   ....[34]....
        /*0584*/ 	.word	0x0000bbc0


	//   ....[35]....
        /*0588*/ 	.word	0x0000bd00


	//   ....[36]....
        /*058c*/ 	.word	0x0000bd20


	//   ....[37]....
        /*0590*/ 	.word	0x0000be70


	//   ....[38]....
        /*0594*/ 	.word	0x0000be90


	//   ....[39]....
        /*0598*/ 	.word	0x0000c3f0


	//   ....[40]....
        /*059c*/ 	.word	0x0000c400


	//   ....[41]....
        /*05a0*/ 	.word	0x0000ccc0


	//   ....[42]....
        /*05a4*/ 	.word	0x0000ccd0


	//   ....[43]....
        /*05a8*/ 	.word	0x0000df20


	//   ....[44]....
        /*05ac*/ 	.word	0x0000df50


	//   ....[45]....
        /*05b0*/ 	.word	0x0000e0c0


	//   ....[46]....
        /*05b4*/ 	.word	0x0000e0e0


	//   ....[47]....
        /*05b8*/ 	.word	0x0000e220


	//   ....[48]....
        /*05bc*/ 	.word	0x0000e240


	//   ....[49]....
        /*05c0*/ 	.word	0x0000e390


	//   ....[50]....
        /*05c4*/ 	.word	0x0000e3b0


	//   ....[51]....
        /*05c8*/ 	.word	0x0000e590


	//   ....[52]....
        /*05cc*/ 	.word	0x0000e780


	//   ....[53]....
        /*05d0*/ 	.word	0x0000e7b0


	//   ....[54]....
        /*05d4*/ 	.word	0x0000e7e0


	//   ....[55]....
        /*05d8*/ 	.word	0x0000e810


	//   ....[56]....
        /*05dc*/ 	.word	0x0000e840


	//   ....[57]....
        /*05e0*/ 	.word	0x0000e870


	//   ....[58]....
        /*05e4*/ 	.word	0x0000e9e0


	//   ....[59]....
        /*05e8*/ 	.word	0x0000ea10


	//   ....[60]....
        /*05ec*/ 	.word	0x0000ea40


	//   ....[61]....
        /*05f0*/ 	.word	0x0000ea70


	//   ....[62]....
        /*05f4*/ 	.word	0x0000eaa0


	//   ....[63]....
        /*05f8*/ 	.word	0x0000ead0


	//   ....[64]....
        /*05fc*/ 	.word	0x0000eb60


	//   ....[65]....
        /*0600*/ 	.word	0x0000eb90


	//   ....[66]....
        /*0604*/ 	.word	0x0000eba0


	//   ....[67]....
        /*0608*/ 	.word	0x0000ebe0


	//   ....[68]....
        /*060c*/ 	.word	0x00010aa0


	//   ....[69]....
        /*0610*/ 	.word	0x00010ac0


	//   ....[70]....
        /*0614*/ 	.word	0x00010b50


	//   ....[71]....
        /*0618*/ 	.word	0x00010b70


	//   ....[72]....
        /*061c*/ 	.word	0x00010bf0


	//   ....[73]....
        /*0620*/ 	.word	0x00010c10


	//   ....[74]....
        /*0624*/ 	.word	0x00010c90


	//   ....[75]....
        /*0628*/ 	.word	0x00010cb0


	//   ....[76]....
        /*062c*/ 	.word	0x00010d30


	//   ....[77]....
        /*0630*/ 	.word	0x00010d50


	//   ....[78]....
        /*0634*/ 	.word	0x00010d60


	//   ....[79]....
        /*0638*/ 	.word	0x00010d70


	//   ....[80]....
        /*063c*/ 	.word	0x00011570


	//   ....[81]....
        /*0640*/ 	.word	0x000115a0


	//   ....[82]....
        /*0644*/ 	.word	0x000115d0


	//   ....[83]....
        /*0648*/ 	.word	0x00011660


	//   ....[84]....
        /*064c*/ 	.word	0x00011670


	//   ....[85]....
        /*0650*/ 	.word	0x00011700


	//   ....[86]....
        /*0654*/ 	.word	0x00011710


	//   ....[87]....
        /*0658*/ 	.word	0x000117a0


	//   ....[88]....
        /*065c*/ 	.word	0x000117b0


	//   ....[89]....
        /*0660*/ 	.word	0x00011840


	//   ....[90]....
        /*0664*/ 	.word	0x00011850


	//   ....[91]....
        /*0668*/ 	.word	0x000118e0


	//   ....[92]....
        /*066c*/ 	.word	0x000118f0


	//   ....[93]....
        /*0670*/ 	.word	0x00011970


	//   ....[94]....
        /*0674*/ 	.word	0x00011980


	//   ....[95]....
        /*0678*/ 	.word	0x00011990


	//   ....[96]....
        /*067c*/ 	.word	0x00011df0


	//   ....[97]....
        /*0680*/ 	.word	0x00011e20


	//   ....[98]....
        /*0684*/ 	.word	0x00011e70


	//   ....[99]....
        /*0688*/ 	.word	0x00011f20


	//   ....[100]....
        /*068c*/ 	.word	0x00011f40


	//   ....[101]....
        /*0690*/ 	.word	0x00011ff0


	//   ....[102]....
        /*0694*/ 	.word	0x00012000


	//   ....[103]....
        /*0698*/ 	.word	0x00012030


	//   ....[104]....
        /*069c*/ 	.word	0x000120c0


	//   ....[105]....
        /*06a0*/ 	.word	0x00012160


	//   ....[106]....
        /*06a4*/ 	.word	0x00012180


	//   ....[107]....
        /*06a8*/ 	.word	0x00012190


	//   ....[108]....
        /*06ac*/ 	.word	0x000128b0


	//   ....[109]....
        /*06b0*/ 	.word	0x000128d0


	//   ....[110]....
        /*06b4*/ 	.word	0x000128e0


	//   ....[111]....
        /*06b8*/ 	.word	0x00012920


	//   ....[112]....
        /*06bc*/ 	.word	0x00012930


	//   ....[113]....
        /*06c0*/ 	.word	0x00012970


	//   ....[114]....
        /*06c4*/ 	.word	0x00012980


	//   ....[115]....
        /*06c8*/ 	.word	0x000129c0


	//   ....[116]....
        /*06cc*/ 	.word	0x000129d0


	//   ....[117]....
        /*06d0*/ 	.word	0x00012a10


	//   ....[118]....
        /*06d4*/ 	.word	0x00012a20


	//   ....[119]....
        /*06d8*/ 	.word	0x00012a30


	//   ....[120]....
        /*06dc*/ 	.word	0x00012d80


	//   ....[121]....
        /*06e0*/ 	.word	0x00012da0


	//   ....[122]....
        /*06e4*/ 	.word	0x00012db0


	//   ....[123]....
        /*06e8*/ 	.word	0x00012dc0


	//   ....[124]....
        /*06ec*/ 	.word	0x00012dd0


	//   ....[125]....
        /*06f0*/ 	.word	0x00012df0


	//   ....[126]....
        /*06f4*/ 	.word	0x00012e60


	//   ....[127]....
        /*06f8*/ 	.word	0x00012e90


	//   ....[128]....
        /*06fc*/ 	.word	0x00012ea0


	//   ....[129]....
        /*0700*/ 	.word	0x00012f10


	//   ....[130]....
        /*0704*/ 	.word	0x00012f20


	//   ....[131]....
        /*0708*/ 	.word	0x00013020


	//   ....[132]....
        /*070c*/ 	.word	0x00013510


	//   ....[133]....
        /*0710*/ 	.word	0x00013540


	//   ....[134]....
        /*0714*/ 	.word	0x000135a0


	//   ....[135]....
        /*0718*/ 	.word	0x000135d0


	//   ....[136]....
        /*071c*/ 	.word	0x00013600


	//   ....[137]....
        /*0720*/ 	.word	0x00013630


	//   ....[138]....
        /*0724*/ 	.word	0x00013660


	//   ....[139]....
        /*0728*/ 	.word	0x00013690


	//   ....[140]....
        /*072c*/ 	.word	0x00013830


	//   ....[141]....
        /*0730*/ 	.word	0x00013860


	//   ....[142]....
        /*0734*/ 	.word	0x00013890


	//   ....[143]....
        /*0738*/ 	.word	0x000138c0


	//   ....[144]....
        /*073c*/ 	.word	0x000138f0


	//   ....[145]....
        /*0740*/ 	.word	0x00013920


	//   ....[146]....
        /*0744*/ 	.word	0x000139e0


	//   ....[147]....
        /*0748*/ 	.word	0x00013a00


	//   ....[148]....
        /*074c*/ 	.word	0x00013a20


	//   ....[149]....
        /*0750*/ 	.word	0x00013a80


	//   ....[150]....
        /*0754*/ 	.word	0x000144a0


	//   ....[151]....
        /*0758*/ 	.word	0x00014a40


	//   ....[152]....
        /*075c*/ 	.word	0x00014b30


	//   ....[153]....
        /*0760*/ 	.word	0x00014bd0


	//   ....[154]....
        /*0764*/ 	.word	0x00014c30


	//   ....[155]....
        /*0768*/ 	.word	0x00014d20


	//   ....[156]....
        /*076c*/ 	.word	0x00014d90


	//   ....[157]....
        /*0770*/ 	.word	0x00014e80


	//   ....[158]....
        /*0774*/ 	.word	0x00014ef0


	//   ....[159]....
        /*0778*/ 	.word	0x00014fe0


	//   ....[160]....
        /*077c*/ 	.word	0x00015050


	//   ....[161]....
        /*0780*/ 	.word	0x00015140


	//   ....[162]....
        /*0784*/ 	.word	0x000151b0


	//   ....[163]....
        /*0788*/ 	.word	0x00015250


	//   ....[164]....
        /*078c*/ 	.word	0x00015340


	//   ....[165]....
        /*0790*/ 	.word	0x000153b0


	//   ....[166]....
        /*0794*/ 	.word	0x00015410


	//   ....[167]....
        /*0798*/ 	.word	0x00015500


	//   ....[168]....
        /*079c*/ 	.word	0x00015560


	//   ....[169]....
        /*07a0*/ 	.word	0x00015660


	//   ....[170]....
        /*07a4*/ 	.word	0x000156c0


	//   ....[171]....
        /*07a8*/ 	.word	0x000157c0


	//   ....[172]....
        /*07ac*/ 	.word	0x00015820


	//   ....[173]....
        /*07b0*/ 	.word	0x00015920


	//   ....[174]....
        /*07b4*/ 	.word	0x00015980


	//   ....[175]....
        /*07b8*/ 	.word	0x00015a80


	//   ....[176]....
        /*07bc*/ 	.word	0x00015ae0


	//   ....[177]....
        /*07c0*/ 	.word	0x00015be0


	//   ....[178]....
        /*07c4*/ 	.word	0x00015c40


	//   ....[179]....
        /*07c8*/ 	.word	0x00015d20


	//   ....[180]....
        /*07cc*/ 	.word	0x00015e50


	//   ....[181]....
        /*07d0*/ 	.word	0x00015f30


	//   ....[182]....
        /*07d4*/ 	.word	0x00015fe0


	//   ....[183]....
        /*07d8*/ 	.word	0x000160f0


	//   ....[184]....
        /*07dc*/ 	.word	0x00016150


	//   ....[185]....
        /*07e0*/ 	.word	0x00016260


	//   ....[186]....
        /*07e4*/ 	.word	0x000162c0


	//   ....[187]....
        /*07e8*/ 	.word	0x000163d0


	//   ....[188]....
        /*07ec*/ 	.word	0x00016430


	//   ....[189]....
        /*07f0*/ 	.word	0x00016540


	//   ....[190]....
        /*07f4*/ 	.word	0x000165a0


	//   ....[191]....
        /*07f8*/ 	.word	0x00016660


	//   ....[192]....
        /*07fc*/ 	.word	0x000167c0


	//   ....[193]....
        /*0800*/ 	.word	0x00016860


	//   ....[194]....
        /*0804*/ 	.word	0x000168c0


	//   ....[195]....
        /*0808*/ 	.word	0x00016970


	//   ....[196]....
        /*080c*/ 	.word	0x000169d0


	//   ....[197]....
        /*0810*/ 	.word	0x00016a80


	//   ....[198]....
        /*0814*/ 	.word	0x00016ae0


	//   ....[199]....
        /*0818*/ 	.word	0x00016b90


	//   ....[200]....
        /*081c*/ 	.word	0x00016bf0


	//   ....[201]....
        /*0820*/ 	.word	0x00016ca0


	//   ....[202]....
        /*0824*/ 	.word	0x00016d00


	//   ....[203]....
        /*0828*/ 	.word	0x00016db0


	//   ....[204]....
        /*082c*/ 	.word	0x00016e90


	//   ....[205]....
        /*0830*/ 	.word	0x00016f30


	//   ....[206]....
        /*0834*/ 	.word	0x00016f90


	//   ....[207]....
        /*0838*/ 	.word	0x00017060


	//   ....[208]....
        /*083c*/ 	.word	0x000170c0


	//   ....[209]....
        /*0840*/ 	.word	0x00017190


	//   ....[210]....
        /*0844*/ 	.word	0x000171f0


	//   ....[211]....
        /*0848*/ 	.word	0x000172d0


	//   ....[212]....
        /*084c*/ 	.word	0x00017330


	//   ....[213]....
        /*0850*/ 	.word	0x00017400


	//   ....[214]....
        /*0854*/ 	.word	0x00017460


	//   ....[215]....
        /*0858*/ 	.word	0x00017530


	//   ....[216]....
        /*085c*/ 	.word	0x000175c0


	//   ....[217]....
        /*0860*/ 	.word	0x00017660


	//   ....[218]....
        /*0864*/ 	.word	0x000177e0


	//   ....[219]....
        /*0868*/ 	.word	0x00017850


	//   ....[220]....
        /*086c*/ 	.word	0x000178c0


	//   ....[221]....
        /*0870*/ 	.word	0x00017930


	//   ....[222]....
        /*0874*/ 	.word	0x000179a0


	//   ....[223]....
        /*0878*/ 	.word	0x00017a20


	//   ....[224]....
        /*087c*/ 	.word	0x00017aa0


	//   ....[225]....
        /*0880*/ 	.word	0x00017b30


	//   ....[226]....
        /*0884*/ 	.word	0x00017ba0


	//   ....[227]....
        /*0888*/ 	.word	0x00017c10


	//   ....[228]....
        /*088c*/ 	.word	0x00017c80


	//   ....[229]....
        /*0890*/ 	.word	0x00017d00


	//   ....[230]....
        /*0894*/ 	.word	0x00017d70


	//   ....[231]....
        /*0898*/ 	.word	0x00017e00


	//   ....[232]....
        /*089c*/ 	.word	0x00017e60


	//   ....[233]....
        /*08a0*/ 	.word	0x00017ef0


	//   ....[234]....
        /*08a4*/ 	.word	0x00018020


	//----- nvinfo : EIATTR_REG_RECONFIG
	.align		4
.L_1518:
        /*08a8*/ 	.byte	0x01, 0x54
	.zero		2


	//----- nvinfo : EIATTR_SYSCALL_OFFSETS
	.align		4
        /*08ac*/ 	.byte	0x04, 0x46
        /*08ae*/ 	.short	(.L_1520 - .L_1519)


	//   ....[0]....
.L_1519:
        /*08b0*/ 	.word	0x00001ff0


	//   ....[1]....
        /*08b4*/ 	.word	0x000100e0


	//   ....[2]....
        /*08b8*/ 	.word	0x00010230


	//   ....[3]....
        /*08bc*/ 	.word	0x00010320


	//   ....[4]....
        /*08c0*/ 	.word	0x000111e0


	//----- nvinfo : EIATTR_MBARRIER_INSTR_OFFSETS
	.align		4
.L_1520:
        /*08c4*/ 	.byte	0x04, 0x39
        /*08c6*/ 	.short	(.L_1522 - .L_1521)


	//   ....[0]....
.L_1521:
        /*08c8*/ 	.word	0x00000180
        /*08cc*/ 	.word	0x000000ff
        /*08d0*/ 	.word	0x00022800
        /*08d4*/ 	.short	0x0100
        /*08d6*/ 	.byte	0x08
	.zero		1


	//   ....[1]....
        /*08d8*/ 	.word	0x00000190
        /*08dc*/ 	.word	0x000000ff
        /*08e0*/ 	.word	0x00022820
        /*08e4*/ 	.short	0x0100
        /*08e6*/ 	.byte	0x08
	.zero		1


	//   ....[2]....
        /*08e8*/ 	.word	0x00000280
        /*08ec*/ 	.word	0x000000ff
        /*08f0*/ 	.word	0x00022830
        /*08f4*/ 	.short	0x0100
        /*08f6*/ 	.byte	0x08
	.zero		1


	//   ....[3]....
        /*08f8*/ 	.word	0x00000290
        /*08fc*/ 	.word	0x000000ff
        /*0900*/ 	.word	0x00022840
        /*0904*/ 	.short	0x0100
        /*0906*/ 	.byte	0x08
	.zero		1


	//   ....[4]....
        /*0908*/ 	.word	0x000002a0
        /*090c*/ 	.word	0x000000ff
        /*0910*/ 	.word	0x00022838
        /*0914*/ 	.short	0x0100
        /*0916*/ 	.byte	0x08
	.zero		1


	//   ....[5]....
        /*0918*/ 	.word	0x000002b0
        /*091c*/ 	.word	0x000000ff
        /*0920*/ 	.word	0x00022848
        /*0924*/ 	.short	0x0100
        /*0926*/ 	.byte	0x08
	.zero		1


	//   ....[6]....
        /*0928*/ 	.word	0x000003e0
        /*092c*/ 	.word	0x000000ff
        /*0930*/ 	.word	0x00022850
        /*0934*/ 	.short	0x0100
        /*0936*/ 	.byte	0x08
	.zero		1


	//   ....[7]....
        /*0938*/ 	.word	0x000003f0
        /*093c*/ 	.word	0x000000ff
        /*0940*/ 	.word	0x00022860
        /*0944*/ 	.short	0x0100
        /*0946*/ 	.byte	0x08
	.zero		1


	//   ....[8]....
        /*0948*/ 	.word	0x00000400
        /*094c*/ 	.word	0x000000ff
        /*0950*/ 	.word	0x00022858
        /*0954*/ 	.short	0x0100
        /*0956*/ 	.byte	0x08
	.zero		1


	//   ....[9]....
        /*0958*/ 	.word	0x00000410
        /*095c*/ 	.word	0x000000ff
        /*0960*/ 	.word	0x00022868
        /*0964*/ 	.short	0x0100
        /*0966*/ 	.byte	0x08
	.zero		1


	//   ....[10]....
        /*0968*/ 	.word	0x00000500
        /*096c*/ 	.word	0x000000ff
        /*0970*/ 	.word	0x00022870
        /*0974*/ 	.short	0x0100
        /*0976*/ 	.byte	0x06
	.zero		1


	//   ....[11]....
        /*0978*/ 	.word	0x00000510
        /*097c*/ 	.word	0x000000ff
        /*0980*/ 	.word	0x00022880
        /*0984*/ 	.short	0x0100
        /*0986*/ 	.byte	0x06
	.zero		1


	//   ....[12]....
        /*0988*/ 	.word	0x00000520
        /*098c*/ 	.word	0x000000ff
        /*0990*/ 	.word	0x00022878
        /*0994*/ 	.short	0x0100
        /*0996*/ 	.byte	0x06
	.zero		1


	//   ....[13]....
        /*0998*/ 	.word	0x00000530
        /*099c*/ 	.word	0x000000ff
        /*09a0*/ 	.word	0x00022888
        /*09a4*/ 	.short	0x0100
        /*09a6*/ 	.byte	0x06
	.zero		1


	//   ....[14]....
        /*09a8*/ 	.word	0x00000660
        /*09ac*/ 	.word	0x000000ff
        /*09b0*/ 	.word	0x00022890
        /*09b4*/ 	.short	0x0100
        /*09b6*/ 	.byte	0x08
	.zero		1


	//   ....[15]....
        /*09b8*/ 	.word	0x00000670
        /*09bc*/ 	.word	0x000000ff
        /*09c0*/ 	.word	0x000228a0
        /*09c4*/ 	.short	0x0100
        /*09c6*/ 	.byte	0x08
	.zero		1


	//   ....[16]....
        /*09c8*/ 	.word	0x00000680
        /*09cc*/ 	.word	0x000000ff
        /*09d0*/ 	.word	0x00022898
        /*09d4*/ 	.short	0x0100
        /*09d6*/ 	.byte	0x08
	.zero		1


	//   ....[17]....
        /*09d8*/ 	.word	0x00000690
        /*09dc*/ 	.word	0x000000ff
        /*09e0*/ 	.word	0x000228a8
        /*09e4*/ 	.short	0x0100
        /*09e6*/ 	.byte	0x08
	.zero		1


	//   ....[18]....
        /*09e8*/ 	.word	0x000007d0
        /*09ec*/ 	.word	0x000000ff
        /*09f0*/ 	.word	0x000228b0
        /*09f4*/ 	.short	0x0100
        /*09f6*/ 	.byte	0x08
	.zero		1


	//   ....[19]....
        /*09f8*/ 	.word	0x000007e0
        /*09fc*/ 	.word	0x000000ff
        /*0a00*/ 	.word	0x000228c0
        /*0a04*/ 	.short	0x0100
        /*0a06*/ 	.byte	0x08
	.zero		1


	//   ....[20]....
        /*0a08*/ 	.word	0x000007f0
        /*0a0c*/ 	.word	0x000000ff
        /*0a10*/ 	.word	0x000228b8
        /*0a14*/ 	.short	0x0100
        /*0a16*/ 	.byte	0x08
	.zero		1


	//   ....[21]....
        /*0a18*/ 	.word	0x00000800
        /*0a1c*/ 	.word	0x000000ff
        /*0a20*/ 	.word	0x000228c8
        /*0a24*/ 	.short	0x0100
        /*0a26*/ 	.byte	0x08
	.zero		1


	//   ....[22]....
        /*0a28*/ 	.word	0x000020a0
        /*0a2c*/ 	.word	0x00000007
        /*0a30*/ 	.word	0x00022800
        /*0a34*/ 	.short	0x010a
        /*0a36*/ 	.byte	0x3f
	.zero		1


	//   ....[23]....
        /*0a38*/ 	.word	0x00002170
        /*0a3c*/ 	.word	0x000000ff
        /*0a40*/ 	.word	0x00022830
        /*0a44*/ 	.short	0x010a
        /*0a46*/ 	.byte	0x16
	.zero		1


	//   ....[24]....
        /*0a48*/ 	.word	0x000021b0
        /*0a4c*/ 	.word	0x000000ff
        /*0a50*/ 	.word	0x00022830
        /*0a54*/ 	.short	0x010a
        /*0a56*/ 	.byte	0x16
	.zero		1


	//   ....[25]....
        /*0a58*/ 	.word	0x00002ad0
        /*0a5c*/ 	.word	0x000000ff
        /*0a60*/ 	.word	0x00000000
        /*0a64*/ 	.short	0x0101
        /*0a66*/ 	.byte	0x06
	.zero		1


	//   ....[26]....
        /*0a68*/ 	.word	0x00004000
        /*0a6c*/ 	.word	0x000000ff
        /*0a70*/ 	.word	0x00022850
        /*0a74*/ 	.short	0x010a
        /*0a76*/ 	.byte	0x16
	.zero		1


	//   ....[27]....
        /*0a78*/ 	.word	0x00004040
        /*0a7c*/ 	.word	0x000000ff
        /*0a80*/ 	.word	0x00022850
        /*0a84*/ 	.short	0x010a
        /*0a86*/ 	.byte	0x16
	.zero		1


	//   ....[28]....
        /*0a88*/ 	.word	0x00004400
        /*0a8c*/ 	.word	0x000000ff
        /*0a90*/ 	.word	0x00000000
        /*0a94*/ 	.short	0x0101
        /*0a96*/ 	.byte	0x16
	.zero		1


	//   ....[29]....
        /*0a98*/ 	.word	0x00004570
        /*0a9c*/ 	.word	0x000000ff
        /*0aa0*/ 	.word	0x00022830
        /*0aa4*/ 	.short	0x010a
        /*0aa6*/ 	.byte	0x17
	.zero		1


	//   ....[30]....
        /*0aa8*/ 	.word	0x000045b0
        /*0aac*/ 	.word	0x000000ff
        /*0ab0*/ 	.word	0x00022830
        /*0ab4*/ 	.short	0x010a
        /*0ab6*/ 	.byte	0x17
	.zero		1


	//   ....[31]....
        /*0ab8*/ 	.word	0x00004dd0
        /*0abc*/ 	.word	0x000000ff
        /*0ac0*/ 	.word	0x00000000
        /*0ac4*/ 	.short	0x0101
        /*0ac6*/ 	.byte	0x06
	.zero		1


	//   ....[32]....
        /*0ac8*/ 	.word	0x00006bc0
        /*0acc*/ 	.word	0x000000ff
        /*0ad0*/ 	.word	0x00022850
        /*0ad4*/ 	.short	0x010a
        /*0ad6*/ 	.byte	0x17
	.zero		1


	//   ....[33]....
        /*0ad8*/ 	.word	0x00006c00
        /*0adc*/ 	.word	0x000000ff
        /*0ae0*/ 	.word	0x00022850
        /*0ae4*/ 	.short	0x010a
        /*0ae6*/ 	.byte	0x17
	.zero		1


	//   ....[34]....
        /*0ae8*/ 	.word	0x00006f30
        /*0aec*/ 	.word	0x000000ff
        /*0af0*/ 	.word	0x00000000
        /*0af4*/ 	.short	0x0101
        /*0af6*/ 	.byte	0x17
	.zero		1


	//   ....[35]....
        /*0af8*/ 	.word	0x00007090
        /*0afc*/ 	.word	0x000000ff
        /*0b00*/ 	.word	0x00022830
        /*0b04*/ 	.short	0x010a
        /*0b06*/ 	.byte	0x17
	.zero		1


	//   ....[36]....
        /*0b08*/ 	.word	0x000070d0
        /*0b0c*/ 	.word	0x000000ff
        /*0b10*/ 	.word	0x00022830
        /*0b14*/ 	.short	0x010a
        /*0b16*/ 	.byte	0x17
	.zero		1


	//   ....[37]....
        /*0b18*/ 	.word	0x000075a0
        /*0b1c*/ 	.word	0x000000ff
        /*0b20*/ 	.word	0x00000000
        /*0b24*/ 	.short	0x0101
        /*0b26*/ 	.byte	0x06
	.zero		1


	//   ....[38]....
        /*0b28*/ 	.word	0x00008f70
        /*0b2c*/ 	.word	0x000000ff
        /*0b30*/ 	.word	0x00022850
        /*0b34*/ 	.short	0x010a
        /*0b36*/ 	.byte	0x17
	.zero		1


	//   ....[39]....
        /*0b38*/ 	.word	0x00008fb0
        /*0b3c*/ 	.word	0x000000ff
        /*0b40*/ 	.word	0x00022850
        /*0b44*/ 	.short	0x010a
        /*0b46*/ 	.byte	0x17
	.zero		1


	//   ....[40]....
        /*0b48*/ 	.word	0x000092e0
        /*0b4c*/ 	.word	0x000000ff
        /*0b50*/ 	.word	0x00000000
        /*0b54*/ 	.short	0x0101
        /*0b56*/ 	.byte	0x17
	.zero		1


	//   ....[41]....
        /*0b58*/ 	.word	0x0000ba00
        /*0b5c*/ 	.word	0x000000ff
        /*0b60*/ 	.word	0x00000000
        /*0b64*/ 	.short	0x0101
        /*0b66*/ 	.byte	0x08
	.zero		1


	//   ....[42]....
        /*0b68*/ 	.word	0x0000c210
        /*0b6c*/ 	.word	0x000000ff
        /*0b70*/ 	.word	0x00000000
        /*0b74*/ 	.short	0x0101
        /*0b76*/ 	.byte	0x08
	.zero		1


	//   ....[43]....
        /*0b78*/ 	.word	0x00010840
        /*0b7c*/ 	.word	0x00000021
        /*0b80*/ 	.word	0x00022840
        /*0b84*/ 	.short	0x010a
        /*0b86*/ 	.byte	0x3f
	.zero		1


	//   ....[44]....
        /*0b88*/ 	.word	0x00010e70
        /*0b8c*/ 	.word	0x00000021
        /*0b90*/ 	.word	0x00022830
        /*0b94*/ 	.short	0x0107
        /*0b96*/ 	.byte	0x3f
	.zero		1


	//   ....[45]....
        /*0b98*/ 	.word	0x00010f50
        /*0b9c*/ 	.word	0x00000021
        /*0ba0*/ 	.word	0x00022830
        /*0ba4*/ 	.short	0x0101
        /*0ba6*/ 	.byte	0x3f
	.zero		1


	//   ....[46]....
        /*0ba8*/ 	.word	0x00011a90
        /*0bac*/ 	.word	0x00000016
        /*0bb0*/ 	.word	0x00022800
        /*0bb4*/ 	.short	0x0107
        /*0bb6*/ 	.byte	0x3f
	.zero		1


	//   ....[47]....
        /*0bb8*/ 	.word	0x00011b80
        /*0bbc*/ 	.word	0x00000016
        /*0bc0*/ 	.word	0x00022800
        /*0bc4*/ 	.short	0x0101
        /*0bc6*/ 	.byte	0x3f
	.zero		1


	//   ....[48]....
        /*0bc8*/ 	.word	0x00011ba0
        /*0bcc*/ 	.word	0x00000016
        /*0bd0*/ 	.word	0x00022820
        /*0bd4*/ 	.short	0x010a
        /*0bd6*/ 	.byte	0x3f
	.zero		1


	//   ....[49]....
        /*0bd8*/ 	.word	0x00011c30
        /*0bdc*/ 	.word	0x00000021
        /*0be0*/ 	.word	0x00022860
        /*0be4*/ 	.short	0x010a
        /*0be6*/ 	.byte	0x3f
	.zero		1


	//   ....[50]....
        /*0be8*/ 	.word	0x00012310
        /*0bec*/ 	.word	0x00000021
        /*0bf0*/ 	.word	0x00022850
        /*0bf4*/ 	.short	0x0107
        /*0bf6*/ 	.byte	0x3f
	.zero		1


	//   ....[51]....
        /*0bf8*/ 	.word	0x000123e0
        /*0bfc*/ 	.word	0x00000021
        /*0c00*/ 	.word	0x00022850
        /*0c04*/ 	.short	0x0101
        /*0c06*/ 	.byte	0x3f
	.zero		1


	//   ....[52]....
        /*0c08*/ 	.word	0x00012730
        /*0c0c*/ 	.word	0x0000000a
        /*0c10*/ 	.word	0x00022840
        /*0c14*/ 	.short	0x010a
        /*0c16*/ 	.byte	0x3f
	.zero		1


	//   ....[53]....
        /*0c18*/ 	.word	0x00012ae0
        /*0c1c*/ 	.word	0x0000000a
        /*0c20*/ 	.word	0x00022830
        /*0c24*/ 	.short	0x0107
        /*0c26*/ 	.byte	0x3f
	.zero		1


	//   ....[54]....
        /*0c28*/ 	.word	0x00012ba0
        /*0c2c*/ 	.word	0x0000000a
        /*0c30*/ 	.word	0x00022830
        /*0c34*/ 	.short	0x0101
        /*0c36*/ 	.byte	0x3f
	.zero		1


	//   ....[55]....
        /*0c38*/ 	.word	0x00012bd0
        /*0c3c*/ 	.word	0x0000000a
        /*0c40*/ 	.word	0x00022860
        /*0c44*/ 	.short	0x010a
        /*0c46*/ 	.byte	0x3f
	.zero		1


	//   ....[56]....
        /*0c48*/ 	.word	0x000130d0
        /*0c4c*/ 	.word	0x0000000a
        /*0c50*/ 	.word	0x00022850
        /*0c54*/ 	.short	0x0107
        /*0c56*/ 	.byte	0x3f
	.zero		1


	//   ....[57]....
        /*0c58*/ 	.word	0x00013190
        /*0c5c*/ 	.word	0x0000000a
        /*0c60*/ 	.word	0x00022850
        /*0c64*/ 	.short	0x0101
        /*0c66*/ 	.byte	0x3f
	.zero		1


	//   ....[58]....
        /*0c68*/ 	.word	0x00014420
        /*0c6c*/ 	.word	0x00000007
        /*0c70*/ 	.word	0x00022820
        /*0c74*/ 	.short	0x010a
        /*0c76*/ 	.byte	0x3f
	.zero		1


	//   ....[59]....
        /*0c78*/ 	.word	0x000145a0
        /*0c7c*/ 	.word	0x00000005
        /*0c80*/ 	.word	0x00022840
        /*0c84*/ 	.short	0x010a
        /*0c86*/ 	.byte	0x3f
	.zero		1


	//   ....[60]....
        /*0c88*/ 	.word	0x00014640
        /*0c8c*/ 	.word	0x00000003
        /*0c90*/ 	.word	0x00022840
        /*0c94*/ 	.short	0x010a
        /*0c96*/ 	.byte	0x3f
	.zero		1


	//   ....[61]....
        /*0c98*/ 	.word	0x00014680
        /*0c9c*/ 	.word	0x00000005
        /*0ca0*/ 	.word	0x00022860
        /*0ca4*/ 	.short	0x010a
        /*0ca6*/ 	.byte	0x3f
	.zero		1


	//   ....[62]....
        /*0ca8*/ 	.word	0x000146c0
        /*0cac*/ 	.word	0x00000003
        /*0cb0*/ 	.word	0x00022860
        /*0cb4*/ 	.short	0x010a
        /*0cb6*/ 	.byte	0x3f
	.zero		1


	//   ....[63]....
        /*0cb8*/ 	.word	0x00014720
        /*0cbc*/ 	.word	0x00000007
        /*0cc0*/ 	.word	0x00022800
        /*0cc4*/ 	.short	0x010a
        /*0cc6*/ 	.byte	0x3f
	.zero		1


	//   ....[64]....
        /*0cc8*/ 	.word	0x00014780
        /*0ccc*/ 	.word	0x00000000
        /*0cd0*/ 	.word	0x00022830
        /*0cd4*/ 	.short	0x010a
        /*0cd6*/ 	.byte	0x3f
	.zero		1


	//   ....[65]....
        /*0cd8*/ 	.word	0x000147e0
        /*0cdc*/ 	.word	0x0000000a
        /*0ce0*/ 	.word	0x00022850
        /*0ce4*/ 	.short	0x010a
        /*0ce6*/ 	.byte	0x3f
	.zero		1


	//   ....[66]....
        /*0ce8*/ 	.word	0x00014840
        /*0cec*/ 	.word	0x00000000
        /*0cf0*/ 	.word	0x00022830
        /*0cf4*/ 	.short	0x010a
        /*0cf6*/ 	.byte	0x3f
	.zero		1


	//   ....[67]....
        /*0cf8*/ 	.word	0x000148a0
        /*0cfc*/ 	.word	0x00000008
        /*0d00*/ 	.word	0x00022850
        /*0d04*/ 	.short	0x010a
        /*0d06*/ 	.byte	0x3f
	.zero		1


	//   ....[68]....
        /*0d08*/ 	.word	0x00014900
        /*0d0c*/ 	.word	0x00000000
        /*0d10*/ 	.word	0x00022830
        /*0d14*/ 	.short	0x010a
        /*0d16*/ 	.byte	0x3f
	.zero		1


	//   ....[69]....
        /*0d18*/ 	.word	0x00014960
        /*0d1c*/ 	.word	0x00000008
        /*0d20*/ 	.word	0x00022850
        /*0d24*/ 	.short	0x010a
        /*0d26*/ 	.byte	0x3f
	.zero		1


	//   ....[70]....
        /*0d28*/ 	.word	0x00014a80
        /*0d2c*/ 	.word	0x00000021
        /*0d30*/ 	.word	0x00022840
        /*0d34*/ 	.short	0x010a
        /*0d36*/ 	.byte	0x3f
	.zero		1


	//   ....[71]....
        /*0d38*/ 	.word	0x00015d50
        /*0d3c*/ 	.word	0x00000016
        /*0d40*/ 	.word	0x00022820
        /*0d44*/ 	.short	0x010a
        /*0d46*/ 	.byte	0x3f
	.zero		1


	//   ....[72]....
        /*0d48*/ 	.word	0x00015da0
        /*0d4c*/ 	.word	0x00000021
        /*0d50*/ 	.word	0x00022860
        /*0d54*/ 	.short	0x010a
        /*0d56*/ 	.byte	0x3f
	.zero		1


	//   ....[73]....
        /*0d58*/ 	.word	0x00016710
        /*0d5c*/ 	.word	0x0000000a
        /*0d60*/ 	.word	0x00022840
        /*0d64*/ 	.short	0x010a
        /*0d66*/ 	.byte	0x3f
	.zero		1


	//   ....[74]....
        /*0d68*/ 	.word	0x00016de0
        /*0d6c*/ 	.word	0x0000000a
        /*0d70*/ 	.word	0x00022860
        /*0d74*/ 	.short	0x010a
        /*0d76*/ 	.byte	0x3f
	.zero		1


	//   ....[75]....
        /*0d78*/ 	.word	0x00017f40
        /*0d7c*/ 	.word	0x00000007
        /*0d80*/ 	.word	0x00022820
        /*0d84*/ 	.short	0x010a
        /*0d86*/ 	.byte	0x3f
	.zero		1


	//   ....[76]....
        /*0d88*/ 	.word	0x000180e0
        /*0d8c*/ 	.word	0x00000005
        /*0d90*/ 	.word	0x00022840
        /*0d94*/ 	.short	0x010a
        /*0d96*/ 	.byte	0x3f
	.zero		1


	//   ....[77]....
        /*0d98*/ 	.word	0x00018130
        /*0d9c*/ 	.word	0x00000003
        /*0da0*/ 	.word	0x00022840
        /*0da4*/ 	.short	0x010a
        /*0da6*/ 	.byte	0x3f
	.zero		1


	//   ....[78]....
        /*0da8*/ 	.word	0x00018180
        /*0dac*/ 	.word	0x00000005
        /*0db0*/ 	.word	0x00022860
        /*0db4*/ 	.short	0x010a
        /*0db6*/ 	.byte	0x3f
	.zero		1


	//----- nvinfo : EIATTR_NUM_MBARRIERS
	.align		4
.L_1522:
        /*0db8*/ 	.byte	0x03, 0x38
        /*0dba*/ 	.short	0x0016


	//----- nvinfo : EIATTR_EXIT_INSTR_OFFSETS
	.align		4
        /*0dbc*/ 	.byte	0x04, 0x1c
        /*0dbe*/ 	.short	(.L_1524 - .L_1523)


	//   ....[0]....
.L_1523:
        /*0dc0*/ 	.word	0x000009a0


	//   ....[1]....
        /*0dc4*/ 	.word	0x0000e530


	//   ....[2]....
        /*0dc8*/ 	.word	0x00014710


	//----- nvinfo : EIATTR_MAX_THREADS
	.align		4
.L_1524:
        /*0dcc*/ 	.byte	0x04, 0x05
        /*0dce*/ 	.short	(.L_1526 - .L_1525)
.L_1525:
        /*0dd0*/ 	.word	0x00000180
        /*0dd4*/ 	.word	0x00000001
        /*0dd8*/ 	.word	0x00000001


	//----- nvinfo : EIATTR_CRS_STACK_SIZE
	.align		4
.L_1526:
        /*0ddc*/ 	.byte	0x04, 0x1e
        /*0dde*/ 	.short	(.L_1528 - .L_1527)
.L_1527:
        /*0de0*/ 	.word	0x00000000


	//----- nvinfo : EIATTR_CBANK_PARAM_SIZE
	.align		4
.L_1528:
        /*0de4*/ 	.byte	0x03, 0x19
        /*0de6*/ 	.short	0x0af0


	//----- nvinfo : EIATTR_PARAM_CBANK
	.align		4
        /*0de8*/ 	.byte	0x04, 0x0a
        /*0dea*/ 	.short	(.L_1530 - .L_1529)
	.align		4
.L_1529:
        /*0dec*/ 	.word	index@(.nv.constant0._ZN7cutlass13device_kernelIN5flash11enable_sm90INS1_16FlashAttnFwdSm90INS1_25CollectiveMainloopFwdSm90ILi2EN4cute5tupleIJNS5_1CILi1EEES8_S8_EEENS6_IJNS7_ILi128EEENS7_ILi96EEENS7_ILi64EEEEEELi256ENS_6half_tEfNS_4arch4Sm90ELb1ELb0ELb1ELb1ELb1ELb0ELb0ELb1ELb0ELb1ELb1ELb0EEENS1_21CollectiveEpilogueFwdINS6_IJSA_NS7_ILi256EEESB_EEES9_SE_SG_Li256ELb1ELb1ELb1ELb0EEENS1_36VarlenDynamicPersistentTileSchedulerILi128ELi96ELi256ELi128ELb1ELb1ELb1ELb1ELb1ELb1EEEEEEEEEvNT_6ParamsE)
        /*0df0*/ 	.short	0x0210
        /*0df2*/ 	.short	0x0af0


	//----- nvinfo : EIATTR_SW_WAR
	.align		4
.L_1530:
        /*0df4*/ 	.byte	0x04, 0x36
        /*0df6*/ 	.short	(.L_1532 - .L_1531)
.L_1531:
        /*0df8*/ 	.word	0x00000008
.L_1532:


//--------------------- .nv.info._ZN7cutlass13device_kernelIN5flash11enable_sm90INS1_16FlashAttnFwdSm90INS1_25CollectiveMainloopFwdSm90ILi2EN4cute5tupleIJNS5_1CILi1EEES8_S8_EEENS6_IJNS7_ILi128EEENS7_ILi96EEENS7_ILi64EEEEEELi256ENS_6half_tEfNS_4arch4Sm90ELb1ELb0ELb1ELb1ELb1ELb1ELb0ELb1ELb0ELb1ELb1ELb0EEENS1_21CollectiveEpilogueFwdINS6_IJSA_NS7_ILi256EEESB_EEES9_SE_SG_Li256ELb1ELb1ELb1ELb0EEENS1_36VarlenDynamicPersistentTileSchedulerILi128ELi96ELi256ELi128ELb1ELb1ELb1ELb1ELb1ELb1EEEEEEEEEvNT_6ParamsE --------------------------
	.section	.nv.info._ZN7cutlass13device_kernelIN5flash11enable_sm90INS1_16FlashAttnFwdSm90INS1_25CollectiveMainloopFwdSm90ILi2EN4cute5tupleIJNS5_1CILi1EEES8_S8_EEENS6_IJNS7_ILi128EEENS7_ILi96EEENS7_ILi64EEEEEELi256ENS_6half_tEfNS_4arch4Sm90ELb1ELb0ELb1ELb1ELb1ELb1ELb0ELb1ELb0ELb1ELb1ELb0EEENS1_21CollectiveEpilogueFwdINS6_IJSA_NS7_ILi256EEESB_EEES9_SE_SG_Li256ELb1ELb1ELb1ELb0EEENS1_36VarlenDynamicPersistentTileSchedulerILi128ELi96ELi256ELi128ELb1ELb1ELb1ELb1ELb1ELb1EEEEEEEEEvNT_6ParamsE,"",@"SHT_CUDA_INFO"
	.sectionflags	@""
	.align	4


	//----- nvinfo : EIATTR_CUDA_API_VERSION
	.align		4
        /*0000*/ 	.byte	0x04, 0x37
        /*0002*/ 	.short	(.L_1534 - .L_1533)
.L_1533:
        /*0004*/ 	.word	0x00000082


	//----- nvinfo : EIATTR_KPARAM_INFO
	.align		4
.L_1534:
        /*0008*/ 	.byte	0x04, 0x17
        /*000a*/ 	.short	(.L_1536 - .L_1535)
.L_1535:
        /*000c*/ 	.word	0x00000000
        /*0010*/ 	.short	0x0000
        /*0012*/ 	.short	0x0070
        /*0014*/ 	.byte	0x00, 0xf0, 0x01, 0x2a


	//----- nvinfo : EIATTR_SPARSE_MMA_MASK
	.align		4
.L_1536:
        /*0018*/ 	.byte	0x03, 0x50
        /*001a*/ 	.short	0x0000


	//----- nvinfo : EIATTR_MAXREG_COUNT
	.align		4
        /*001c*/ 	.byte	0x03, 0x1b
        /*001e*/ 	.short	0x00a8


	//----- nvinfo : EIATTR_NUM_BARRIERS
	.align		4
        /*0020*/ 	.byte	0x02, 0x4c
        /*0022*/ 	.byte	0x10
	.zero		1


	//----- nvinfo : EIATTR_EXTERNS
	.align		4
        /*0024*/ 	.byte	0x04, 0x0f
        /*0026*/ 	.short	(.L_1538 - .L_1537)


	//   ....[0]....
	.align		4
.L_1537:
        /*0028*/ 	.word	index@(__assertfail)


	//----- nvinfo : EIATTR_ANNOTATIONS
	.align		4
.L_1538:
        /*002c*/ 	.byte	0x04, 0x55
        /*002e*/ 	.short	(.L_1540 - .L_1539)


	//   ....[0]....
.L_1539:
        /* <DEDUP_REMOVED lines=159> */


	//----- nvinfo : EIATTR_MERCURY_ISA_VERSION
	.align		4
.L_1540:
        /*0a08*/ 	.byte	0x03, 0x5f
        /*0a0a*/ 	.short	0x0101


	//----- nvinfo : EIATTR_UNUSED_LOAD_BYTE_OFFSET
	.align		4
        /*0a0c*/ 	.byte	0x04, 0x44
        /*0a0e*/ 	.short	(.L_1542 - .L_1541)


	//   ....[0]....
.L_1541:
        /*0a10*/ 	.word	0x00000a80
        /*0a14*/ 	.word	0x0000fff0


	//   ....[1]....
        /*0a18*/ 	.word	0x000124f0
        /*0a1c*/ 	.word	0x0000fff0


	//----- nvinfo : EIATTR_INT_WARP_WIDE_INSTR_OFFSETS
	.align		4
.L_1542:
        /*0a20*/ 	.byte	0x04, 0x31
        /*0a22*/ 	.short	(.L_1544 - .L_1543)


	//   ....[0]....
.L_1543:
        /*0a24*/ 	.word	0x00000130


	//   ....[1]....
        /*0a28*/ 	.word	0x00000170


	//   ....[2]....
        /*0a2c*/ 	.word	0x000001e0


	//   ....[3]....
        /*0a30*/ 	.word	0x0001a870


	//   ....[4]....
        /*0a34*/ 	.word	0x0001a900


	//   ....[5]....
        /*0a38*/ 	.word	0x0001dc30


	//   ....[6]....
        /*0a3c*/ 	.word	0x0001dcc0


	//----- nvinfo : EIATTR_COOP_GROUP_MASK_REGIDS
	.align		4
.L_1544:
        /*0a40*/ 	.byte	0x04, 0x29
        /*0a42*/ 	.short	(.L_1546 - .L_1545)


	//   ....[0]....
.L_1545:
        /*0a44*/ 	.word	0xffffffff


	//   ....[1]....
        /*0a48*/ 	.word	0xffffffff


	//   ....[2]....
        /*0a4c*/ 	.word	0xffffffff


	//   ....[3]....
        /*0a50*/ 	.word	0xffffffff


	//   ....[4]....
        /*0a54*/ 	.word	0xffffffff


	//   ....[5]....
        /*0a58*/ 	.word	0xffffffff


	//   ....[6]....
        /*0a5c*/ 	.word	0xffffffff


	//   ....[7]....
        /*0a60*/ 	.word	0xffffffff


	//   ....[8]....
        /*0a64*/ 	.word	0xffffffff


	//   ....[9]....
        /*0a68*/ 	.word	0xffffffff


	//   ....[10]....
        /*0a6c*/ 	.word	0xffffffff


	//   ....[11]....
        /*0a70*/ 	.word	0xffffffff


	//   ....[12]....
        /*0a74*/ 	.word	0xffffffff


	//   ....[13]....
        /*0a78*/ 	.word	0xffffffff


	//   ....[14]....
        /*0a7c*/ 	.word	0xffffffff


	//   ....[15]....
        /*0a80*/ 	.word	0xffffffff


	//   ....[16]....
        /*0a84*/ 	.word	0xffffffff


	//   ....[17]....
        /*0a88*/ 	.word	0xffffffff


	//   ....[18]....
        /*0a8c*/ 	.word	0xffffffff


	//   ....[19]....
        /*0a90*/ 	.word	0xffffffff


	//   ....[20]....
        /*0a94*/ 	.word	0xffffffff


	//   ....[21]....
        /*0a98*/ 	.word	0xffffffff


	//   ....[22]....
        /*0a9c*/ 	.word	0xffffffff


	//   ....[23]....
        /*0aa0*/ 	.word	0xffffffff


	//   ....[24]....
        /*0aa4*/ 	.word	0xffffffff


	//   ....[25]....
        /*0aa8*/ 	.word	0xffffffff


	//   ....[26]....
        /*0aac*/ 	.word	0xffffffff


	//   ....[27]....
        /*0ab0*/ 	.word	0xffffffff


	//   ....[28]....
        /*0ab4*/ 	.word	0xffffffff


	//   ....[29]....
        /*0ab8*/ 	.word	0xffffffff


	//   ....[30]....
        /*0abc*/ 	.word	0xffffffff


	//   ....[31]....
        /*0ac0*/ 	.word	0xffffffff


	//   ....[32]....
        /*0ac4*/ 	.word	0xffffffff


	//   ....[33]....
        /*0ac8*/ 	.word	0xffffffff


	//   ....[34]....
        /*0acc*/ 	.word	0xffffffff


	//   ....[35]....
        /*0ad0*/ 	.word	0xffffffff


	//   ....[36]....
        /*0ad4*/ 	.word	0xffffffff


	//   ....[37]....
        /*0ad8*/ 	.word	0xffffffff


	//   ....[38]....
        /*0adc*/ 	.word	0xffffffff


	//   ....[39]....
        /*0ae0*/ 	.word	0xffffffff


	//   ....[40]....
        /*0ae4*/ 	.word	0xffffffff


	//   ....[41]....
        /*0ae8*/ 	.word	0xffffffff


	//   ....[42]....
        /*0aec*/ 	.word	0xffffffff


	//   ....[43]....
        /*0af0*/ 	.word	0xffffffff


	//   ....[44]....
        /*0af4*/ 	.word	0xffffffff


	//   ....[45]....
        /*0af8*/ 	.word	0xffffffff


	//   ....[46]....
        /*0afc*/ 	.word	0xffffffff


	//   ....[47]....
        /*0b00*/ 	.word	0xffffffff


	//   ....[48]....
        /*0b04*/ 	.word	0xffffffff


	//   ....[49]....
        /*0b08*/ 	.word	0xffffffff


	//   ....[50]....
        /*0b0c*/ 	.word	0xffffffff


	//   ....[51]....
        /*0b10*/ 	.word	0xffffffff


	//   ....[52]....
        /*0b14*/ 	.word	0xffffffff


	//   ....[53]....
        /*0b18*/ 	.word	0xffffffff


	//   ....[54]....
        /*0b1c*/ 	.word	0xffffffff


	//   ....[55]....
        /*0b20*/ 	.word	0xffffffff


	//   ....[56]....
        /*0b24*/ 	.word	0xffffffff


	//   ....[57]....
        /*0b28*/ 	.word	0xffffffff


	//   ....[58]....
        /*0b2c*/ 	.word	0xffffffff


	//   ....[59]....
        /*0b30*/ 	.word	0xffffffff


	//   ....[60]....
        /*0b34*/ 	.word	0xffffffff


	//   ....[61]....
        /*0b38*/ 	.word	0xffffffff


	//   ....[62]....
        /*0b3c*/ 	.word	0xffffffff


	//   ....[63]....
        /*0b40*/ 	.word	0xffffffff


	//   ....[64]....
        /*0b44*/ 	.word	0xffffffff


	//   ....[65]....
        /*0b48*/ 	.word	0xffffffff


	//   ....[66]....
        /*0b4c*/ 	.word	0xffffffff


	//   ....[67]....
        /*0b50*/ 	.word	0xffffffff


	//   ....[68]....
        /*0b54*/ 	.word	0xffffffff


	//   ....[69]....
        /*0b58*/ 	.word	0xffffffff


	//   ....[70]....
        /*0b5c*/ 	.word	0xffffffff


	//   ....[71]....
        /*0b60*/ 	.word	0xffffffff


	//   ....[72]....
        /*0b64*/ 	.word	0xffffffff


	//   ....[73]....
        /*0b68*/ 	.word	0xffffffff


	//   ....[74]....
        /*0b6c*/ 	.word	0xffffffff


	//   ....[75]....
        /*0b70*/ 	.word	0xffffffff


	//   ....[76]....
        /*0b74*/ 	.word	0xffffffff


	//   ....[77]....
        /*0b78*/ 	.word	0xffffffff


	//   ....[78]....
        /*0b7c*/ 	.word	0xffffffff


	//   ....[79]....
        /*0b80*/ 	.word	0xffffffff


	//   ....[80]....
        /*0b84*/ 	.word	0xffffffff


	//   ....[81]....
        /*0b88*/ 	.word	0xffffffff


	//   ....[82]....
        /*0b8c*/ 	.word	0xffffffff


	//   ....[83]....
        /*0b90*/ 	.word	0xffffffff


	//   ....[84]....
        /*0b94*/ 	.word	0xffffffff


	//   ....[85]....
        /*0b98*/ 	.word	0xffffffff


	//   ....[86]....
        /*0b9c*/ 	.word	0xffffffff


	//   ....[87]....
        /*0ba0*/ 	.word	0xffffffff


	//   ....[88]....
        /*0ba4*/ 	.word	0xffffffff


	//   ....[89]....
        /*0ba8*/ 	.word	0xffffffff


	//   ....[90]....
        /*0bac*/ 	.word	0xffffffff


	//   ....[91]....
        /*0bb0*/ 	.word	0xffffffff


	//   ....[92]....
        /*0bb4*/ 	.word	0xffffffff


	//   ....[93]....
        /*0bb8*/ 	.word	0xffffffff


	//   ....[94]....
        /*0bbc*/ 	.word	0xffffffff


	//   ....[95]....
        /*0bc0*/ 	.word	0xffffffff


	//   ....[96]....
        /*0bc4*/ 	.word	0xffffffff


	//   ....[97]....
        /*0bc8*/ 	.word	0xffffffff


	//   ....[98]....
        /*0bcc*/ 	.word	0xffffffff


	//   ....[99]....
        /*0bd0*/ 	.word	0xffffffff


	//   ....[100]....
        /*0bd4*/ 	.word	0xffffffff


	//   ....[101]....
        /*0bd8*/ 	.word	0xffffffff


	//   ....[102]....
        /*0bdc*/ 	.word	0xffffffff


	//   ....[103]....
        /*0be0*/ 	.word	0xffffffff


	//   ....[104]....
        /*0be4*/ 	.word	0xffffffff


	//   ....[105]....
        /*0be8*/ 	.word	0xffffffff


	//   ....[106]....
        /*0bec*/ 	.word	0xffffffff


	//   ....[107]....
        /*0bf0*/ 	.word	0xffffffff


	//   ....[108]....
        /*0bf4*/ 	.word	0xffffffff


	//   ....[109]....
        /*0bf8*/ 	.word	0xffffffff


	//   ....[110]....
        /*0bfc*/ 	.word	0xffffffff


	//   ....[111]....
        /*0c00*/ 	.word	0xffffffff


	//   ....[112]....
        /*0c04*/ 	.word	0xffffffff


	//   ....[113]....
        /*0c08*/ 	.word	0xffffffff


	//   ....[114]....
        /*0c0c*/ 	.word	0xffffffff


	//   ....[115]....
        /*0c10*/ 	.word	0xffffffff


	//   ....[116]....
        /*0c14*/ 	.word	0xffffffff


	//   ....[117]....
        /*0c18*/ 	.word	0xffffffff


	//   ....[118]....
        /*0c1c*/ 	.word	0xffffffff


	//   ....[119]....
        /*0c20*/ 	.word	0xffffffff


	//   ....[120]....
        /*0c24*/ 	.word	0xffffffff


	//   ....[121]....
        /*0c28*/ 	.word	0xffffffff


	//   ....[122]....
        /*0c2c*/ 	.word	0xffffffff


	//   ....[123]....
        /*0c30*/ 	.word	0xffffffff


	//   ....[124]....
        /*0c34*/ 	.word	0xffffffff


	//   ....[125]....
        /*0c38*/ 	.word	0xffffffff


	//   ....[126]....
        /*0c3c*/ 	.word	0xffffffff


	//   ....[127]....
        /*0c40*/ 	.word	0xffffffff


	//   ....[128]....
        /*0c44*/ 	.word	0xffffffff


	//   ....[129]....
        /*0c48*/ 	.word	0xffffffff


	//   ....[130]....
        /*0c4c*/ 	.word	0xffffffff


	//   ....[131]....
        /*0c50*/ 	.word	0xffffffff


	//   ....[132]....
        /*0c54*/ 	.word	0xffffffff


	//   ....[133]....
        /*0c58*/ 	.word	0xffffffff


	//   ....[134]....
        /*0c5c*/ 	.word	0xffffffff


	//   ....[135]....
        /*0c60*/ 	.word	0xffffffff


	//   ....[136]....
        /*0c64*/ 	.word	0xffffffff


	//   ....[137]....
        /*0c68*/ 	.word	0xffffffff


	//   ....[138]....
        /*0c6c*/ 	.word	0xffffffff


	//   ....[139]....
        /*0c70*/ 	.word	0xffffffff


	//   ....[140]....
        /*0c74*/ 	.word	0xffffffff


	//   ....[141]....
        /*0c78*/ 	.word	0xffffffff


	//   ....[142]....
        /*0c7c*/ 	.word	0xffffffff


	//   ....[143]....
        /*0c80*/ 	.word	0xffffffff


	//   ....[144]....
        /*0c84*/ 	.word	0xffffffff


	//   ....[145]....
        /*0c88*/ 	.word	0xffffffff


	//   ....[146]....
        /*0c8c*/ 	.word	0xffffffff


	//   ....[147]....
        /*0c90*/ 	.word	0xffffffff


	//   ....[148]....
        /*0c94*/ 	.word	0xffffffff


	//   ....[149]....
        /*0c98*/ 	.word	0xffffffff


	//   ....[150]....
        /*0c9c*/ 	.word	0xffffffff


	//   ....[151]....
        /*0ca0*/ 	.word	0xffffffff


	//   ....[152]....
        /*0ca4*/ 	.word	0xffffffff


	//   ....[153]....
        /*0ca8*/ 	.word	0xffffffff


	//   ....[154]....
        /*0cac*/ 	.word	0xffffffff


	//   ....[155]....
        /*0cb0*/ 	.word	0xffffffff


	//   ....[156]....
        /*0cb4*/ 	.word	0xffffffff


	//   ....[157]....
        /*0cb8*/ 	.word	0xffffffff


	//   ....[158]....
        /*0cbc*/ 	.word	0xffffffff


	//   ....[159]....
        /*0cc0*/ 	.word	0xffffffff


	//   ....[160]....
        /*0cc4*/ 	.word	0xffffffff


	//   ....[161]....
        /*0cc8*/ 	.word	0xffffffff


	//   ....[162]....
        /*0ccc*/ 	.word	0xffffffff


	//   ....[163]....
        /*0cd0*/ 	.word	0xffffffff


	//   ....[164]....
        /*0cd4*/ 	.word	0xffffffff


	//   ....[165]....
        /*0cd8*/ 	.word	0xffffffff


	//   ....[166]....
        /*0cdc*/ 	.word	0xffffffff


	//   ....[167]....
        /*0ce0*/ 	.word	0xffffffff


	//   ....[168]....
        /*0ce4*/ 	.word	0xffffffff


	//   ....[169]....
        /*0ce8*/ 	.word	0xffffffff


	//   ....[170]....
        /*0cec*/ 	.word	0xffffffff


	//   ....[171]....
        /*0cf0*/ 	.word	0xffffffff


	//   ....[172]....
        /*0cf4*/ 	.word	0xffffffff


	//   ....[173]....
        /*0cf8*/ 	.word	0xffffffff


	//   ....[174]....
        /*0cfc*/ 	.word	0xffffffff


	//   ....[175]....
        /*0d00*/ 	.word	0xffffffff


	//   ....[176]....
        /*0d04*/ 	.word	0xffffffff


	//   ....[177]....
        /*0d08*/ 	.word	0xffffffff


	//   ....[178]....
        /*0d0c*/ 	.word	0xffffffff


	//   ....[179]....
        /*0d10*/ 	.word	0xffffffff


	//   ....[180]....
        /*0d14*/ 	.word	0xffffffff


	//   ....[181]....
        /*0d18*/ 	.word	0xffffffff


	//   ....[182]....
        /*0d1c*/ 	.word	0xffffffff


	//   ....[183]....
        /*0d20*/ 	.word	0xffffffff


	//   ....[184]....
        /*0d24*/ 	.word	0xffffffff


	//   ....[185]....
        /*0d28*/ 	.word	0x0500000f


	//   ....[186]....
        /*0d2c*/ 	.word	0x0500000f


	//   ....[187]....
        /*0d30*/ 	.word	0x0500000f


	//   ....[188]....
        /*0d34*/ 	.word	0x0500000f


	//   ....[189]....
        /*0d38*/ 	.word	0x0500000f


	//   ....[190]....
        /*0d3c*/ 	.word	0x0500000f


	//   ....[191]....
        /*0d40*/ 	.word	0x0500000f


	//   ....[192]....
        /*0d44*/ 	.word	0x0500000f


	//   ....[193]....
        /*0d48*/ 	.word	0x0500000f


	//   ....[194]....
        /*0d4c*/ 	.word	0x0500000f


	//   ....[195]....
        /*0d50*/ 	.word	0x0500000f


	//   ....[196]....
        /*0d54*/ 	.word	0x0500000f


	//   ....[197]....
        /*0d58*/ 	.word	0x0500000f


	//   ....[198]....
        /*0d5c*/ 	.word	0x0500000f


	//   ....[199]....
        /*0d60*/ 	.word	0x0500000f


	//   ....[200]....
        /*0d64*/ 	.word	0x0500000f


	//   ....[201]....
        /*0d68*/ 	.word	0x0500000f


	//   ....[202]....
        /*0d6c*/ 	.word	0x0500000f


	//   ....[203]....
        /*0d70*/ 	.word	0x0500000f


	//   ....[204]....
        /*0d74*/ 	.word	0x0500000f


	//   ....[205]....
        /*0d78*/ 	.word	0x0500000f


	//   ....[206]....
        /*0d7c*/ 	.word	0x0500000f


	//   ....[207]....
        /*0d80*/ 	.word	0x0500000f


	//   ....[208]....
        /*0d84*/ 	.word	0x0500000f


	//   ....[209]....
        /*0d88*/ 	.word	0x0500000f


	//   ....[210]....
        /*0d8c*/ 	.word	0x0500000f


	//   ....[211]....
        /*0d90*/ 	.word	0x0500000f


	//   ....[212]....
        /*0d94*/ 	.word	0x0500000f


	//   ....[213]....
        /*0d98*/ 	.word	0x0500000f


	//   ....[214]....
        /*0d9c*/ 	.word	0x0500000f


	//   ....[215]....
        /*0da0*/ 	.word	0x0500000f


	//   ....[216]....
        /*0da4*/ 	.word	0x0500000f


	//   ....[217]....
        /*0da8*/ 	.word	0x0500000f


	//   ....[218]....
        /*0dac*/ 	.word	0x0500000f


	//   ....[219]....
        /*0db0*/ 	.word	0x0500000f


	//   ....[220]....
        /*0db4*/ 	.word	0x0500000f


	//   ....[221]....
        /*0db8*/ 	.word	0x0500000f


	//   ....[222]....
        /*0dbc*/ 	.word	0x0500000f


	//   ....[223]....
        /*0dc0*/ 	.word	0x0500000f


	//   ....[224]....
        /*0dc4*/ 	.word	0x0500000f


	//   ....[225]....
        /*0dc8*/ 	.word	0x0500000f


	//   ....[226]....
        /*0dcc*/ 	.word	0x0500000f


	//   ....[227]....
        /*0dd0*/ 	.word	0x0500000f


	//   ....[228]....
        /*0dd4*/ 	.word	0x0500000f


	//   ....[229]....
        /*0dd8*/ 	.word	0x0500000f


	//   ....[230]....
        /*0ddc*/ 	.word	0x0500000f


	//   ....[231]....
        /*0de0*/ 	.word	0x0500000f


	//   ....[232]....
        /*0de4*/ 	.word	0x0500000f


	//   ....[233]....
        /*0de8*/ 	.word	0x0500000f


	//   ....[234]....
        /*0dec*/ 	.word	0x0500000f


	//   ....[235]....
        /*0df0*/ 	.word	0x0500000f


	//   ....[236]....
        /*0df4*/ 	.word	0x0500000f


	//   ....[237]....
        /*0df8*/ 	.word	0x0500000f


	//   ....[238]....
        /*0dfc*/ 	.word	0x0500000f


	//   ....[239]....
        /*0e00*/ 	.word	0x0500000f


	//   ....[240]....
        /*0e04*/ 	.word	0x0500000f


	//   ....[241]....
        /*0e08*/ 	.word	0x0500000f


	//   ....[242]....
        /*0e0c*/ 	.word	0x0500000f


	//   ....[243]....
        /*0e10*/ 	.word	0x0500000f


	//   ....[244]....
        /*0e14*/ 	.word	0x0500000f


	//   ....[245]....
        /*0e18*/ 	.word	0x0500000f


	//   ....[246]....
        /*0e1c*/ 	.word	0x0500000f


	//   ....[247]....
        /*0e20*/ 	.word	0x0500000f


	//   ....[248]....
        /*0e24*/ 	.word	0x0500000f


	//   ....[249]....
        /*0e28*/ 	.word	0x0500000f


	//   ....[250]....
        /*0e2c*/ 	.word	0x0500000f


	//   ....[251]....
        /*0e30*/ 	.word	0x0500000f


	//   ....[252]....
        /*0e34*/ 	.word	0x0500000f


	//   ....[253]....
        /*0e38*/ 	.word	0x0500000f


	//   ....[254]....
        /*0e3c*/ 	.word	0x0500000f


	//   ....[255]....
        /*0e40*/ 	.word	0x0500000f


	//   ....[0]....
        /*0e44*/ 	.word	0x0500000f


	//   ....[1]....
        /*0e48*/ 	.word	0x0500000f


	//   ....[2]....
        /*0e4c*/ 	.word	0x0500000f


	//   ....[3]....
        /*0e50*/ 	.word	0x0500000f


	//   ....[4]....
        /*0e54*/ 	.word	0x0500000f


	//   ....[5]....
        /*0e58*/ 	.word	0x0500000f


	//   ....[6]....
        /*0e5c*/ 	.word	0x0500000f


	//   ....[7]....
        /*0e60*/ 	.word	0x0500000f


	//   ....[8]....
        /*0e64*/ 	.word	0x0500000f


	//   ....[9]....
        /*0e68*/ 	.word	0x0500000f


	//   ....[10]....
        /*0e6c*/ 	.word	0x0500000f


	//   ....[11]....
        /*0e70*/ 	.word	0x0500000f


	//   ....[12]....
        /*0e74*/ 	.word	0x0500000f


	//   ....[13]....
        /*0e78*/ 	.word	0x0500000f


	//   ....[14]....
        /*0e7c*/ 	.word	0x0500000f


	//   ....[15]....
        /*0e80*/ 	.word	0x0500000f


	//   ....[16]....
        /*0e84*/ 	.word	0x0500000f


	//   ....[17]....
        /*0e88*/ 	.word	0x0500000f


	//   ....[18]....
        /*0e8c*/ 	.word	0x0500000f


	//   ....[19]....
        /*0e90*/ 	.word	0x0500000f


	//   ....[20]....
        /*0e94*/ 	.word	0x0500000f


	//   ....[21]....
        /*0e98*/ 	.word	0x0500000f


	//   ....[22]....
        /*0e9c*/ 	.word	0x0500000f


	//   ....[23]....
        /*0ea0*/ 	.word	0x0500000f


	//   ....[24]....
        /*0ea4*/ 	.word	0x0500000f


	//   ....[25]....
        /*0ea8*/ 	.word	0x0500000f


	//   ....[26]....
        /*0eac*/ 	.word	0x0500000f


	//   ....[27]....
        /*0eb0*/ 	.word	0x0500000f


	//   ....[28]....
        /*0eb4*/ 	.word	0x0500000f


	//   ....[29]....
        /*0eb8*/ 	.word	0x0500000f


	//   ....[30]....
        /*0ebc*/ 	.word	0x0500000f


	//   ....[31]....
        /*0ec0*/ 	.word	0x0500000f


	//   ....[32]....
        /*0ec4*/ 	.word	0x0500000f


	//   ....[33]....
        /*0ec8*/ 	.word	0x0500000f


	//   ....[34]....
        /*0ecc*/ 	.word	0x0500000f


	//   ....[35]....
        /*0ed0*/ 	.word	0x0500000f


	//   ....[36]....
        /*0ed4*/ 	.word	0x0500000f


	//   ....[37]....
        /*0ed8*/ 	.word	0x0500000f


	//   ....[38]....
        /*0edc*/ 	.word	0x0500000f


	//   ....[39]....
        /*0ee0*/ 	.word	0x0500000f


	//   ....[40]....
        /*0ee4*/ 	.word	0x0500000f


	//   ....[41]....
        /*0ee8*/ 	.word	0x0500000f


	//   ....[42]....
        /*0eec*/ 	.word	0x0500000f


	//   ....[43]....
        /*0ef0*/ 	.word	0x0500000f


	//   ....[44]....
        /*0ef4*/ 	.word	0x0500000f


	//   ....[45]....
        /*0ef8*/ 	.word	0x0500000f


	//   ....[46]....
        /*0efc*/ 	.word	0x0500000f


	//   ....[47]....
        /*0f00*/ 	.word	0x0500000f


	//   ....[48]....
        /*0f04*/ 	.word	0x0500000f


	//   ....[49]....
        /*0f08*/ 	.word	0x0500000f


	//   ....[50]....
        /*0f0c*/ 	.word	0x0500000f


	//   ....[51]....
        /*0f10*/ 	.word	0x0500000f


	//   ....[52]....
        /*0f14*/ 	.word	0x0500000f


	//   ....[53]....
        /*0f18*/ 	.word	0x0500000f


	//   ....[54]....
        /*0f1c*/ 	.word	0x0500000f


	//   ....[55]....
        /*0f20*/ 	.word	0x0500000f


	//   ....[56]....
        /*0f24*/ 	.word	0x0500000f


	//   ....[57]....
        /*0f28*/ 	.word	0x0500000f


	//   ....[58]....
        /*0f2c*/ 	.word	0x0500000f


	//   ....[59]....
        /*0f30*/ 	.word	0x0500000f


	//   ....[60]....
        /*0f34*/ 	.word	0x0500000f


	//   ....[61]....
        /*0f38*/ 	.word	0x0500000f


	//   ....[62]....
        /*0f3c*/ 	.word	0x0500000f


	//----- nvinfo : EIATTR_COOP_GROUP_INSTR_OFFSETS
	.align		4
.L_1546:
        /*0f40*/ 	.byte	0x04, 0x28
        /*0f42*/ 	.short	(.L_1548 - .L_1547)


	//   ....[0]....
.L_1547:
        /*0f44*/ 	.word	0x00000070


	//   ....[1]....
        /*0f48*/ 	.word	0x00000140


	//   ....[2]....
        /*0f4c*/ 	.word	0x00000190


	//   ....[3]....
        /*0f50*/ 	.word	0x000003c0


	//   ....[4]....
        /*0f54*/ 	.word	0x00000520


	//   ....[5]....
        /*0f58*/ 	.word	0x00000640


	//   ....[6]....
        /*0f5c*/ 	.word	0x000007a0


	//   ....[7]....
        /*0f60*/ 	.word	0x000038b0


	//   ....[8]....
        /*0f64*/ 	.word	0x000038c0


	//   ....[9]....
        /*0f68*/ 	.word	0x00003fc0


	//   ....[10]....
        /*0f6c*/ 	.word	0x00003fd0


	//   ....[11]....
        /*0f70*/ 	.word	0x00004b90


	//   ....[12]....
        /*0f74*/ 	.word	0x00004ba0


	//   ....[13]....
        /*0f78*/ 	.word	0x00005320


	//   ....[14]....
        /*0f7c*/ 	.word	0x00005330


	//   ....[15]....
        /*0f80*/ 	.word	0x00005cf0


	//   ....[16]....
        /*0f84*/ 	.word	0x00005d00


	//   ....[17]....
        /*0f88*/ 	.word	0x00005e10


	//   ....[18]....
        /*0f8c*/ 	.word	0x00005e20


	//   ....[19]....
        /*0f90*/ 	.word	0x00006230


	//   ....[20]....
        /*0f94*/ 	.word	0x00006250


	//   ....[21]....
        /*0f98*/ 	.word	0x00006520


	//   ....[22]....
        /*0f9c*/ 	.word	0x00006540


	//   ....[23]....
        /*0fa0*/ 	.word	0x000071a0


	//   ....[24]....
        /*0fa4*/ 	.word	0x00007920


	//   ....[25]....
        /*0fa8*/ 	.word	0x00007930


	//   ....[26]....
        /*0fac*/ 	.word	0x00007940


	//   ....[27]....
        /*0fb0*/ 	.word	0x00007950


	//   ....[28]....
        /*0fb4*/ 	.word	0x00007c70


	//   ....[29]....
        /*0fb8*/ 	.word	0x00007c80


	//   ....[30]....
        /*0fbc*/ 	.word	0x00007c90


	//   ....[31]....
        /*0fc0*/ 	.word	0x00007ca0


	//   ....[32]....
        /*0fc4*/ 	.word	0x00008eb0


	//   ....[33]....
        /*0fc8*/ 	.word	0x00008ec0


	//   ....[34]....
        /*0fcc*/ 	.word	0x00008ed0


	//   ....[35]....
        /*0fd0*/ 	.word	0x00008ee0


	//   ....[36]....
        /*0fd4*/ 	.word	0x00008fe0


	//   ....[37]....
        /*0fd8*/ 	.word	0x00009000


	//   ....[38]....
        /*0fdc*/ 	.word	0x00009090


	//   ....[39]....
        /*0fe0*/ 	.word	0x000090f0


	//   ....[40]....
        /*0fe4*/ 	.word	0x0000aac0


	//   ....[41]....
        /*0fe8*/ 	.word	0x0000b000


	//   ....[42]....
        /*0fec*/ 	.word	0x0000b010


	//   ....[43]....
        /*0ff0*/ 	.word	0x0000b030


	//   ....[44]....
        /*0ff4*/ 	.word	0x0000b780


	//   ....[45]....
        /*0ff8*/ 	.word	0x0000b7b0


	//   ....[46]....
        /*0ffc*/ 	.word	0x0000ccf0


	//   ....[47]....
        /*1000*/ 	.word	0x0000cd20


	//   ....[48]....
        /*1004*/ 	.word	0x0000d960


	//   ....[49]....
        /*1008*/ 	.word	0x0000d980


	//   ....[50]....
        /*100c*/ 	.word	0x0000de60


	//   ....[51]....
        /*1010*/ 	.word	0x0000de80


	//   ....[52]....
        /*1014*/ 	.word	0x0000fe00


	//   ....[53]....
        /*1018*/ 	.word	0x0000fe60


	//   ....[54]....
        /*101c*/ 	.word	0x00010890


	//   ....[55]....
        /*1020*/ 	.word	0x00010900


	//   ....[56]....
        /*1024*/ 	.word	0x00011a40


	//   ....[57]....
        /*1028*/ 	.word	0x00011ad0


	//   ....[58]....
        /*102c*/ 	.word	0x00011b80


	//   ....[59]....
        /*1030*/ 	.word	0x00011d50


	//   ....[60]....
        /*1034*/ 	.word	0x000135a0


	//   ....[61]....
        /*1038*/ 	.word	0x000135c0


	//   ....[62]....
        /*103c*/ 	.word	0x000135d0


	//   ....[63]....
        /*1040*/ 	.word	0x000135e0


	//   ....[64]....
        /*1044*/ 	.word	0x00014000


	//   ....[65]....
        /*1048*/ 	.word	0x00014010


	//   ....[66]....
        /*104c*/ 	.word	0x00014240


	//   ....[67]....
        /*1050*/ 	.word	0x00014250


	//   ....[68]....
        /*1054*/ 	.word	0x00014480


	//   ....[69]....
        /*1058*/ 	.word	0x00014490


	//   ....[70]....
        /*105c*/ 	.word	0x000146c0


	//   ....[71]....
        /*1060*/ 	.word	0x000146d0


	//   ....[72]....
        /*1064*/ 	.word	0x00014ba0


	//   ....[73]....
        /*1068*/ 	.word	0x00014bb0


	//   ....[74]....
        /*106c*/ 	.word	0x00015830


	//   ....[75]....
        /*1070*/ 	.word	0x00015840


	//   ....[76]....
        /*1074*/ 	.word	0x00016e90


	//   ....[77]....
        /*1078*/ 	.word	0x00016ea0


	//   ....[78]....
        /*107c*/ 	.word	0x000170e0


	//   ....[79]....
        /*1080*/ 	.word	0x000170f0


	//   ....[80]....
        /*1084*/ 	.word	0x00017320


	//   ....[81]....
        /*1088*/ 	.word	0x00017330


	//   ....[82]....
        /*108c*/ 	.word	0x00017560


	//   ....[83]....
        /*1090*/ 	.word	0x00017570


	//   ....[84]....
        /*1094*/ 	.word	0x00017800


	//   ....[85]....
        /*1098*/ 	.word	0x000179f0


	//   ....[86]....
        /*109c*/ 	.word	0x00017a20


	//   ....[87]....
        /*10a0*/ 	.word	0x00017a50


	//   ....[88]....
        /*10a4*/ 	.word	0x00017a80


	//   ....[89]....
        /*10a8*/ 	.word	0x00017ab0


	//   ....[90]....
        /*10ac*/ 	.word	0x00017ae0


	//   ....[91]....
        /*10b0*/ 	.word	0x00017c70


	//   ....[92]....
        /*10b4*/ 	.word	0x00017ca0


	//   ....[93]....
        /*10b8*/ 	.word	0x00017cd0


	//   ....[94]....
        /*10bc*/ 	.word	0x00017d00


	//   ....[95]....
        /*10c0*/ 	.word	0x00017d30


	//   ....[96]....
        /*10c4*/ 	.word	0x00017d60


	//   ....[97]....
        /*10c8*/ 	.word	0x00017df0


	//   ....[98]....
        /*10cc*/ 	.word	0x00017e20


	//   ....[99]....
        /*10d0*/ 	.word	0x00017e30


	//   ....[100]....
        /*10d4*/ 	.word	0x00017e70


	//   ....[101]....
        /*10d8*/ 	.word	0x00019320


	//   ....[102]....
        /*10dc*/ 	.word	0x0001b420


	//   ....[103]....
        /*10e0*/ 	.word	0x0001b440


	//   ....[104]....
        /*10e4*/ 	.word	0x0001b4d0


	//   ....[105]....
        /*10e8*/ 	.word	0x0001b4f0


	//   ....[106]....
        /*10ec*/ 	.word	0x0001b570


	//   ....[107]....
        /*10f0*/ 	.word	0x0001b590


	//   ....[108]....
        /*10f4*/ 	.word	0x0001b610


	//   ....[109]....
        /*10f8*/ 	.word	0x0001b630


	//   ....[110]....
        /*10fc*/ 	.word	0x0001b6b0


	//   ....[111]....
        /*1100*/ 	.word	0x0001b6d0


	//   ....[112]....
        /*1104*/ 	.word	0x0001b6e0


	//   ....[113]....
        /*1108*/ 	.word	0x0001b6f0


	//   ....[114]....
        /*110c*/ 	.word	0x0001bf40


	//   ....[115]....
        /*1110*/ 	.word	0x0001bf70


	//   ....[116]....
        /*1114*/ 	.word	0x0001c030


	//   ....[117]....
        /*1118*/ 	.word	0x0001c040


	//   ....[118]....
        /*111c*/ 	.word	0x0001c0d0


	//   ....[119]....
        /*1120*/ 	.word	0x0001c0e0


	//   ....[120]....
        /*1124*/ 	.word	0x0001c170


	//   ....[121]....
        /*1128*/ 	.word	0x0001c180


	//   ....[122]....
        /*112c*/ 	.word	0x0001c210


	//   ....[123]....
        /*1130*/ 	.word	0x0001c220


	//   ....[124]....
        /*1134*/ 	.word	0x0001c2b0


	//   ....[125]....
        /*1138*/ 	.word	0x0001c2c0


	//   ....[126]....
        /*113c*/ 	.word	0x0001c340


	//   ....[127]....
        /*1140*/ 	.word	0x0001c350


	//   ....[128]....
        /*1144*/ 	.word	0x0001c360


	//   ....[129]....
        /*1148*/ 	.word	0x0001c370


	//   ....[130]....
        /*114c*/ 	.word	0x0001c7d0


	//   ....[131]....
        /*1150*/ 	.word	0x0001c800


	//   ....[132]....
        /*1154*/ 	.word	0x0001c850


	//   ....[133]....
        /*1158*/ 	.word	0x0001c910


	//   ....[134]....
        /*115c*/ 	.word	0x0001c920


	//   ....[135]....
        /*1160*/ 	.word	0x0001c950


	//   ....[136]....
        /*1164*/ 	.word	0x0001c9e0


	//   ....[137]....
        /*1168*/ 	.word	0x0001ca90


	//   ....[138]....
        /*116c*/ 	.word	0x0001caa0


	//   ....[139]....
        /*1170*/ 	.word	0x0001cad0


	//   ....[140]....
        /*1174*/ 	.word	0x0001cae0


	//   ....[141]....
        /*1178*/ 	.word	0x0001cb70


	//   ....[142]....
        /*117c*/ 	.word	0x0001d280


	//   ....[143]....
        /*1180*/ 	.word	0x0001d2a0


	//   ....[144]....
        /*1184*/ 	.word	0x0001d2f0


	//   ....[145]....
        /*1188*/ 	.word	0x0001d300


	//   ....[146]....
        /*118c*/ 	.word	0x0001d340


	//   ....[147]....
        /*1190*/ 	.word	0x0001d350


	//   ....[148]....
        /*1194*/ 	.word	0x0001d390


	//   ....[149]....
        /*1198*/ 	.word	0x0001d3a0


	//   ....[150]....
        /*119c*/ 	.word	0x0001d3e0


	//   ....[151]....
        /*11a0*/ 	.word	0x0001d3f0


	//   ....[152]....
        /*11a4*/ 	.word	0x0001d400


	//   ....[153]....
        /*11a8*/ 	.word	0x0001d440


	//   ....[154]....
        /*11ac*/ 	.word	0x0001d760


	//   ....[155]....
        /*11b0*/ 	.word	0x0001d780


	//   ....[156]....
        /*11b4*/ 	.word	0x0001d790


	//   ....[157]....
        /*11b8*/ 	.word	0x0001d7a0


	//   ....[158]....
        /*11bc*/ 	.word	0x0001d7c0


	//   ....[159]....
        /*11c0*/ 	.word	0x0001d830


	//   ....[160]....
        /*11c4*/ 	.word	0x0001d8a0


	//   ....[161]....
        /*11c8*/ 	.word	0x0001d8c0


	//   ....[162]....
        /*11cc*/ 	.word	0x0001d8d0


	//   ....[163]....
        /*11d0*/ 	.word	0x0001d930


	//   ....[164]....
        /*11d4*/ 	.word	0x0001d950


	//   ....[165]....
        /*11d8*/ 	.word	0x0001d9b0


	//   ....[166]....
        /*11dc*/ 	.word	0x0001def0


	//   ....[167]....
        /*11e0*/ 	.word	0x0001df20


	//   ....[168]....
        /*11e4*/ 	.word	0x0001df80


	//   ....[169]....
        /*11e8*/ 	.word	0x0001dfb0


	//   ....[170]....
        /*11ec*/ 	.word	0x0001dfe0


	//   ....[171]....
        /*11f0*/ 	.word	0x0001e010


	//   ....[172]....
        /*11f4*/ 	.word	0x0001e040


	//   ....[173]....
        /*11f8*/ 	.word	0x0001e070


	//   ....[174]....
        /*11fc*/ 	.word	0x0001e210


	//   ....[175]....
        /*1200*/ 	.word	0x0001e240


	//   ....[176]....
        /*1204*/ 	.word	0x0001e270


	//   ....[177]....
        /*1208*/ 	.word	0x0001e2a0


	//   ....[178]....
        /*120c*/ 	.word	0x0001e2d0


	//   ....[179]....
        /*1210*/ 	.word	0x0001e300


	//   ....[180]....
        /*1214*/ 	.word	0x0001e3c0


	//   ....[181]....
        /*1218*/ 	.word	0x0001e3e0


	//   ....[182]....
        /*121c*/ 	.word	0x0001e400


	//   ....[183]....
        /*1220*/ 	.word	0x0001e460


	//   ....[184]....
        /*1224*/ 	.word	0x0001ee80


	//   ....[185]....
        /*1228*/ 	.word	0x0001f1a0


	//   ....[186]....
        /*122c*/ 	.word	0x0001f230


	//   ....[187]....
        /*1230*/ 	.word	0x0001f2c0


	//   ....[188]....
        /*1234*/ 	.word	0x0001f350


	//   ....[189]....
        /*1238*/ 	.word	0x0001f430


	//   ....[190]....
        /*123c*/ 	.word	0x0001f4c0


	//   ....[191]....
        /*1240*/ 	.word	0x0001f560


	//   ....[192]....
        /*1244*/ 	.word	0x0001f5f0


	//   ....[193]....
        /*1248*/ 	.word	0x0001f6e0


	//   ....[194]....
        /*124c*/ 	.word	0x0001f770


	//   ....[195]....
        /*1250*/ 	.word	0x0001f810


	//   ....[196]....
        /*1254*/ 	.word	0x0001f8a0


	//   ....[197]....
        /*1258*/ 	.word	0x0001f980


	//   ....[198]....
        /*125c*/ 	.word	0x0001fa20


	//   ....[199]....
        /*1260*/ 	.word	0x0001fab0


	//   ....[200]....
        /*1264*/ 	.word	0x0001fb00


	//   ....[201]....
        /*1268*/ 	.word	0x0001fb50


	//   ....[202]....
        /*126c*/ 	.word	0x0001fbf0


	//   ....[203]....
        /*1270*/ 	.word	0x0001fc80


	//   ....[204]....
        /*1274*/ 	.word	0x0001fcd0


	//   ....[205]....
        /*1278*/ 	.word	0x0001fd20


	//   ....[206]....
        /*127c*/ 	.word	0x0001fe20


	//   ....[207]....
        /*1280*/ 	.word	0x0001fed0


	//   ....[208]....
        /*1284*/ 	.word	0x0001ff20


	//   ....[209]....
        /*1288*/ 	.word	0x0001ff70


	//   ....[210]....
        /*128c*/ 	.word	0x00020100


	//   ....[211]....
        /*1290*/ 	.word	0x00020280


	//   ....[212]....
        /*1294*/ 	.word	0x000202f0


	//   ....[213]....
        /*1298*/ 	.word	0x00020340


	//   ....[214]....
        /*129c*/ 	.word	0x000205f0


	//   ....[215]....
        /*12a0*/ 	.word	0x00020640


	//   ....[216]....
        /*12a4*/ 	.word	0x000206d0


	//   ....[217]....
        /*12a8*/ 	.word	0x00020760


	//   ....[218]....
        /*12ac*/ 	.word	0x000207f0


	//   ....[219]....
        /*12b0*/ 	.word	0x00020880


	//   ....[220]....
        /*12b4*/ 	.word	0x00020910


	//   ....[221]....
        /*12b8*/ 	.word	0x000209a0


	//   ....[222]....
        /*12bc*/ 	.word	0x00020a20


	//   ....[223]....
        /*12c0*/ 	.word	0x00020a70


	//   ....[224]....
        /*12c4*/ 	.word	0x00020b10


	//   ....[225]....
        /*12c8*/ 	.word	0x00020ba0


	//   ....[226]....
        /*12cc*/ 	.word	0x00020c30


	//   ....[227]....
        /*12d0*/ 	.word	0x00020c80


	//   ....[228]....
        /*12d4*/ 	.word	0x00020d20


	//   ....[229]....
        /*12d8*/ 	.word	0x00020db0


	//   ....[230]....
        /*12dc*/ 	.word	0x00020e50


	//   ....[231]....
        /*12e0*/ 	.word	0x00020ee0


	//   ....[232]....
        /*12e4*/ 	.word	0x00020f80


	//   ....[233]....
        /*12e8*/ 	.word	0x00021010


	//   ....[234]....
        /*12ec*/ 	.word	0x000210e0


	//   ....[235]....
        /*12f0*/ 	.word	0x000213c0


	//   ....[236]....
        /*12f4*/ 	.word	0x000214b0


	//   ....[237]....
        /*12f8*/ 	.word	0x00021550


	//   ....[238]....
        /*12fc*/ 	.word	0x000215b0


	//   ....[239]....
        /*1300*/ 	.word	0x000216a0


	//   ....[240]....
        /*1304*/ 	.word	0x00021710


	//   ....[241]....
        /*1308*/ 	.word	0x00021800


	//   ....[242]....
        /*130c*/ 	.word	0x00021870


	//   ....[243]....
        /*1310*/ 	.word	0x00021960


	//   ....[244]....
        /*1314*/ 	.word	0x000219d0


	//   ....[245]....
        /*1318*/ 	.word	0x00021ac0


	//   ....[246]....
        /*131c*/ 	.word	0x00021b30


	//   ....[247]....
        /*1320*/ 	.word	0x00021bd0


	//   ....[248]....
        /*1324*/ 	.word	0x00021cc0


	//   ....[249]....
        /*1328*/ 	.word	0x00021d30


	//   ....[250]....
        /*132c*/ 	.word	0x00021d90


	//   ....[251]....
        /*1330*/ 	.word	0x00021e80


	//   ....[252]....
        /*1334*/ 	.word	0x00021ee0


	//   ....[253]....
        /*1338*/ 	.word	0x00021fe0


	//   ....[254]....
        /*133c*/ 	.word	0x00022040


	//   ....[255]....
        /*1340*/ 	.word	0x00022140


	//   ....[0]....
        /*1344*/ 	.word	0x000221a0


	//   ....[1]....
        /*1348*/ 	.word	0x000222a0


	//   ....[2]....
        /*134c*/ 	.word	0x00022300


	//   ....[3]....
        /*1350*/ 	.word	0x00022400


	//   ....[4]....
        /*1354*/ 	.word	0x00022460


	//   ....[5]....
        /*1358*/ 	.word	0x00022560


	//   ....[6]....
        /*135c*/ 	.word	0x000225c0


	//   ....[7]....
        /*1360*/ 	.word	0x00022660


	//   ....[8]....
        /*1364*/ 	.word	0x000227e0


	//   ....[9]....
        /*1368*/ 	.word	0x000228b0


	//   ....[10]....
        /*136c*/ 	.word	0x00022970


	//   ....[11]....
        /*1370*/ 	.word	0x00022a80


	//   ....[12]....
        /*1374*/ 	.word	0x00022ae0


	//   ....[13]....
        /*1378*/ 	.word	0x00022bf0


	//   ....[14]....
        /*137c*/ 	.word	0x00022c50


	//   ....[15]....
        /*1380*/ 	.word	0x00022d60


	//   ....[16]....
        /*1384*/ 	.word	0x00022dc0


	//   ....[17]....
        /*1388*/ 	.word	0x00022ed0


	//   ....[18]....
        /*138c*/ 	.word	0x00022f30


	//   ....[19]....
        /*1390*/ 	.word	0x00022ff0


	//   ....[20]....
        /*1394*/ 	.word	0x00023150


	//   ....[21]....
        /*1398*/ 	.word	0x000231f0


	//   ....[22]....
        /*139c*/ 	.word	0x00023250


	//   ....[23]....
        /*13a0*/ 	.word	0x00023300


	//   ....[24]....
        /*13a4*/ 	.word	0x00023360


	//   ....[25]....
        /*13a8*/ 	.word	0x00023410


	//   ....[26]....
        /*13ac*/ 	.word	0x00023470


	//   ....[27]....
        /*13b0*/ 	.word	0x00023520


	//   ....[28]....
        /*13b4*/ 	.word	0x00023580


	//   ....[29]....
        /*13b8*/ 	.word	0x00023630


	//   ....[30]....
        /*13bc*/ 	.word	0x00023690


	//   ....[31]....
        /*13c0*/ 	.word	0x00023740


	//   ....[32]....
        /*13c4*/ 	.word	0x00023830


	//   ....[33]....
        /*13c8*/ 	.word	0x000238d0


	//   ....[34]....
        /*13cc*/ 	.word	0x00023930


	//   ....[35]....
        /*13d0*/ 	.word	0x00023a00


	//   ....[36]....
        /*13d4*/ 	.word	0x00023a60


	//   ....[37]....
        /*13d8*/ 	.word	0x00023b30


	//   ....[38]....
        /*13dc*/ 	.word	0x00023b90


	//   ....[39]....
        /*13e0*/ 	.word	0x00023c60


	//   ....[40]....
        /*13e4*/ 	.word	0x00023cc0


	//   ....[41]....
        /*13e8*/ 	.word	0x00023d90


	//   ....[42]....
        /*13ec*/ 	.word	0x00023df0


	//   ....[43]....
        /*13f0*/ 	.word	0x00023ec0


	//   ....[44]....
        /*13f4*/ 	.word	0x00023f50


	//   ....[45]....
        /*13f8*/ 	.word	0x00023ff0


	//   ....[46]....
        /*13fc*/ 	.word	0x00024170


	//   ....[47]....
        /*1400*/ 	.word	0x000241e0


	//   ....[48]....
        /*1404*/ 	.word	0x00024250


	//   ....[49]....
        /*1408*/ 	.word	0x000242c0


	//   ....[50]....
        /*140c*/ 	.word	0x00024330


	//   ....[51]....
        /*1410*/ 	.word	0x000243b0


	//   ....[52]....
        /*1414*/ 	.word	0x00024430


	//   ....[53]....
        /*1418*/ 	.word	0x000244c0


	//   ....[54]....
        /*141c*/ 	.word	0x00024530


	//   ....[55]....
        /*1420*/ 	.word	0x000245a0


	//   ....[56]....
        /*1424*/ 	.word	0x00024610


	//   ....[57]....
        /*1428*/ 	.word	0x00024690


	//   ....[58]....
        /*142c*/ 	.word	0x00024700


	//   ....[59]....
        /*1430*/ 	.word	0x00024790


	//   ....[60]....
        /*1434*/ 	.word	0x000247f0


	//   ....[61]....
        /*1438*/ 	.word	0x00024880


	//   ....[62]....
        /*143c*/ 	.word	0x000249b0


	//----- nvinfo : EIATTR_REG_RECONFIG
	.align		4
.L_1548:
        /*1440*/ 	.byte	0x01, 0x54
	.zero		2


	//----- nvinfo : EIATTR_SYSCALL_OFFSETS
	.align		4
        /*1444*/ 	.byte	0x04, 0x46
        /*1446*/ 	.short	(.L_1550 - .L_1549)


	//   ....[0]....
.L_1549:
        /*1448*/ 	.word	0x000024a0


	//   ....[1]....
        /*144c*/ 	.word	0x000025f0


	//   ....[2]....
        /*1450*/ 	.word	0x00007340


	//   ....[3]....
        /*1454*/ 	.word	0x00007660


	//   ....[4]....
        /*1458*/ 	.word	0x0001aa60


	//   ....[5]....
        /*145c*/ 	.word	0x0001abb0


	//   ....[6]....
        /*1460*/ 	.word	0x0001aca0


	//   ....[7]....
        /*1464*/ 	.word	0x0001bba0


	//----- nvinfo : EIATTR_MBARRIER_INSTR_OFFSETS
	.align		4
.L_1550:
        /*1468*/ 	.byte	0x04, 0x39
        /*146a*/ 	.short	(.L_1552 - .L_1551)


	//   ....[0]....
.L_1551:
        /*146c*/ 	.word	0x00000270
        /*1470*/ 	.word	0x000000ff
        /*1474*/ 	.word	0x00022800
        /*1478*/ 	.short	0x0100
        /*147a*/ 	.byte	0x08
	.zero		1


	//   ....[1]....
        /*147c*/ 	.word	0x00000280
        /*1480*/ 	.word	0x000000ff
        /*1484*/ 	.word	0x00022820
        /*1488*/ 	.short	0x0100
        /*148a*/ 	.byte	0x08
	.zero		1


	//   ....[2]....
        /*148c*/ 	.word	0x00000370
        /*1490*/ 	.word	0x000000ff
        /*1494*/ 	.word	0x00022830
        /*1498*/ 	.short	0x0100
        /*149a*/ 	.byte	0x08
	.zero		1


	//   ....[3]....
        /*149c*/ 	.word	0x00000380
        /*14a0*/ 	.word	0x000000ff
        /*14a4*/ 	.word	0x00022840
        /*14a8*/ 	.short	0x0100
        /*14aa*/ 	.byte	0x08
	.zero		1


	//   ....[4]....
        /*14ac*/ 	.word	0x00000390
        /*14b0*/ 	.word	0x000000ff
        /*14b4*/ 	.word	0x00022838
        /*14b8*/ 	.short	0x0100
        /*14ba*/ 	.byte	0x08
	.zero		1


	//   ....[5]....
        /*14bc*/ 	.word	0x000003a0
        /*14c0*/ 	.word	0x000000ff
        /*14c4*/ 	.word	0x00022848
        /*14c8*/ 	.short	0x0100
        /*14ca*/ 	.byte	0x08
	.zero		1


	//   ....[6]....
        /*14cc*/ 	.word	0x000004d0
        /*14d0*/ 	.word	0x000000ff
        /*14d4*/ 	.word	0x00022850
        /*14d8*/ 	.short	0x0100
        /*14da*/ 	.byte	0x08
	.zero		1


	//   ....[7]....
        /*14dc*/ 	.word	0x000004e0
        /*14e0*/ 	.word	0x000000ff
        /*14e4*/ 	.word	0x00022860
        /*14e8*/ 	.short	0x0100
        /*14ea*/ 	.byte	0x08
	.zero		1


	//   ....[8]....
        /*14ec*/ 	.word	0x000004f0
        /*14f0*/ 	.word	0x000000ff
        /*14f4*/ 	.word	0x00022858
        /*14f8*/ 	.short	0x0100
        /*14fa*/ 	.byte	0x08
	.zero		1


	//   ....[9]....
        /*14fc*/ 	.word	0x00000500
        /*1500*/ 	.word	0x000000ff
        /*1504*/ 	.word	0x00022868
        /*1508*/ 	.short	0x0100
        /*150a*/ 	.byte	0x08
	.zero		1


	//   ....[10]....
        /*150c*/ 	.word	0x000005f0
        /*1510*/ 	.word	0x000000ff
        /*1514*/ 	.word	0x00022870
        /*1518*/ 	.short	0x0100
        /*151a*/ 	.byte	0x06
	.zero		1


	//   ....[11]....
        /*151c*/ 	.word	0x00000600
        /*1520*/ 	.word	0x000000ff
        /*1524*/ 	.word	0x00022880
        /*1528*/ 	.short	0x0100
        /*152a*/ 	.byte	0x06
	.zero		1


	//   ....[12]....
        /*152c*/ 	.word	0x00000610
        /*1530*/ 	.word	0x000000ff
        /*1534*/ 	.word	0x00022878
        /*1538*/ 	.short	0x0100
        /*153a*/ 	.byte	0x06
	.zero		1


	//   ....[13]....
        /*153c*/ 	.word	0x00000620
        /*1540*/ 	.word	0x000000ff
        /*1544*/ 	.word	0x00022888
        /*1548*/ 	.short	0x0100
        /*154a*/ 	.byte	0x06
	.zero		1


	//   ....[14]....
        /*154c*/ 	.word	0x00000750
        /*1550*/ 	.word	0x000000ff
        /*1554*/ 	.word	0x00022890
        /*1558*/ 	.short	0x0100
        /*155a*/ 	.byte	0x08
	.zero		1


	//   ....[15]....
        /*155c*/ 	.word	0x00000760
        /*1560*/ 	.word	0x000000ff
        /*1564*/ 	.word	0x000228a0
        /*1568*/ 	.short	0x0100
        /*156a*/ 	.byte	0x08
	.zero		1


	//   ....[16]....
        /*156c*/ 	.word	0x00000770
        /*1570*/ 	.word	0x000000ff
        /*1574*/ 	.word	0x00022898
        /*1578*/ 	.short	0x0100
        /*157a*/ 	.byte	0x08
	.zero		1


	//   ....[17]....
        /*157c*/ 	.word	0x00000780
        /*1580*/ 	.word	0x000000ff
        /*1584*/ 	.word	0x000228a8
        /*1588*/ 	.short	0x0100
        /*158a*/ 	.byte	0x08
	.zero		1


	//   ....[18]....
        /*158c*/ 	.word	0x000008b0
        /*1590*/ 	.word	0x000000ff
        /*1594*/ 	.word	0x000228b0
        /*1598*/ 	.short	0x0100
        /*159a*/ 	.byte	0x08
	.zero		1


	//   ....[19]....
        /*159c*/ 	.word	0x000008c0
        /*15a0*/ 	.word	0x000000ff
        /*15a4*/ 	.word	0x000228c0
        /*15a8*/ 	.short	0x0100
        /*15aa*/ 	.byte	0x08
	.zero		1


	//   ....[20]....
        /*15ac*/ 	.word	0x000008d0
        /*15b0*/ 	.word	0x000000ff
        /*15b4*/ 	.word	0x000228b8
        /*15b8*/ 	.short	0x0100
        /*15ba*/ 	.byte	0x08
	.zero		1


	//   ....[21]....
        /*15bc*/ 	.word	0x000008e0
        /*15c0*/ 	.word	0x000000ff
        /*15c4*/ 	.word	0x000228c8
        /*15c8*/ 	.short	0x0100
        /*15ca*/ 	.byte	0x08
	.zero		1


	//   ....[22]....
        /*15cc*/ 	.word	0x00003860
        /*15d0*/ 	.word	0x00000057
        /*15d4*/ 	.word	0x00022890
        /*15d8*/ 	.short	0x010a
        /*15da*/ 	.byte	0x3f
	.zero		1


	//   ....[23]....
        /*15dc*/ 	.word	0x00004b30
        /*15e0*/ 	.word	0x00000057
        /*15e4*/ 	.word	0x00022890
        /*15e8*/ 	.short	0x010a
        /*15ea*/ 	.byte	0x3f
	.zero		1


	//   ....[24]....
        /*15ec*/ 	.word	0x00005b50
        /*15f0*/ 	.word	0x00000057
        /*15f4*/ 	.word	0x00022890
        /*15f8*/ 	.short	0x010a
        /*15fa*/ 	.byte	0x3f
	.zero		1


	//   ....[25]....
        /*15fc*/ 	.word	0x00005ff0
        /*1600*/ 	.word	0x00000004
        /*1604*/ 	.word	0x00000000
        /*1608*/ 	.short	0x0101
        /*160a*/ 	.byte	0x3f
	.zero		1


	//   ....[26]....
        /*160c*/ 	.word	0x00006030
        /*1610*/ 	.word	0x00000057
        /*1614*/ 	.word	0x000228b0
        /*1618*/ 	.short	0x010a
        /*161a*/ 	.byte	0x3f
	.zero		1


	//   ....[27]....
        /*161c*/ 	.word	0x000068b0
        /*1620*/ 	.word	0x00000057
        /*1624*/ 	.word	0x00000000
        /*1628*/ 	.short	0x0101
        /*162a*/ 	.byte	0x3f
	.zero		1


	//   ....[28]....
        /*162c*/ 	.word	0x000073e0
        /*1630*/ 	.word	0x00000013
        /*1634*/ 	.word	0x00022800
        /*1638*/ 	.short	0x010a
        /*163a*/ 	.byte	0x3f
	.zero		1


	//   ....[29]....
        /*163c*/ 	.word	0x00007430
        /*1640*/ 	.word	0x00000013
        /*1644*/ 	.word	0x00022800
        /*1648*/ 	.short	0x010a
        /*164a*/ 	.byte	0x3f
	.zero		1


	//   ....[30]....
        /*164c*/ 	.word	0x00007f00
        /*1650*/ 	.word	0x00000013
        /*1654*/ 	.word	0x00022800
        /*1658*/ 	.short	0x010a
        /*165a*/ 	.byte	0x3f
	.zero		1


	//   ....[31]....
        /*165c*/ 	.word	0x00009360
        /*1660*/ 	.word	0x00000013
        /*1664*/ 	.word	0x00022800
        /*1668*/ 	.short	0x010a
        /*166a*/ 	.byte	0x3f
	.zero		1


	//   ....[32]....
        /*166c*/ 	.word	0x0000a230
        /*1670*/ 	.word	0x0000000d
        /*1674*/ 	.word	0x00022830
        /*1678*/ 	.short	0x010a
        /*167a*/ 	.byte	0x3f
	.zero		1


	//   ....[33]....
        /*167c*/ 	.word	0x0000a2e0
        /*1680*/ 	.word	0x0000000d
        /*1684*/ 	.word	0x00022830
        /*1688*/ 	.short	0x010a
        /*168a*/ 	.byte	0x3f
	.zero		1


	//   ....[34]....
        /*168c*/ 	.word	0x0000bac0
        /*1690*/ 	.word	0x00000020
        /*1694*/ 	.word	0x00000000
        /*1698*/ 	.short	0x0101
        /*169a*/ 	.byte	0x3f
	.zero		1


	//   ....[35]....
        /*169c*/ 	.word	0x0000c220
        /*16a0*/ 	.word	0x0000000d
        /*16a4*/ 	.word	0x00022850
        /*16a8*/ 	.short	0x010a
        /*16aa*/ 	.byte	0x3f
	.zero		1


	//   ....[36]....
        /*16ac*/ 	.word	0x0000c270
        /*16b0*/ 	.word	0x0000000d
        /*16b4*/ 	.word	0x00022850
        /*16b8*/ 	.short	0x010a
        /*16ba*/ 	.byte	0x3f
	.zero		1


	//   ....[37]....
        /*16bc*/ 	.word	0x0000c6e0
        /*16c0*/ 	.word	0x0000000d
        /*16c4*/ 	.word	0x00000000
        /*16c8*/ 	.short	0x0101
        /*16ca*/ 	.byte	0x3f
	.zero		1


	//   ....[38]....
        /*16cc*/ 	.word	0x0000c880
        /*16d0*/ 	.word	0x0000000e
        /*16d4*/ 	.word	0x00022830
        /*16d8*/ 	.short	0x010a
        /*16da*/ 	.byte	0x3f
	.zero		1


	//   ....[39]....
        /*16dc*/ 	.word	0x0000c8f0
        /*16e0*/ 	.word	0x0000000e
        /*16e4*/ 	.word	0x00022830
        /*16e8*/ 	.short	0x010a
        /*16ea*/ 	.byte	0x3f
	.zero		1


	//   ....[40]....
        /*16ec*/ 	.word	0x0000e6c0
        /*16f0*/ 	.word	0x0000009b
        /*16f4*/ 	.word	0x00000000
        /*16f8*/ 	.short	0x0101
        /*16fa*/ 	.byte	0x3f
	.zero		1


	//   ....[41]....
        /*16fc*/ 	.word	0x0000f020
        /*1700*/ 	.word	0x0000000e
        /*1704*/ 	.word	0x00022850
        /*1708*/ 	.short	0x010a
        /*170a*/ 	.byte	0x3f
	.zero		1


	//   ....[42]....
        /*170c*/ 	.word	0x0000f070
        /*1710*/ 	.word	0x0000000e
        /*1714*/ 	.word	0x00022850
        /*1718*/ 	.short	0x010a
        /*171a*/ 	.byte	0x3f
	.zero		1


	//   ....[43]....
        /*171c*/ 	.word	0x0000f460
        /*1720*/ 	.word	0x0000000e
        /*1724*/ 	.word	0x00000000
        /*1728*/ 	.short	0x0101
        /*172a*/ 	.byte	0x3f
	.zero		1


	//   ....[44]....
        /*172c*/ 	.word	0x0000f590
        /*1730*/ 	.word	0x0000000e
        /*1734*/ 	.word	0x00022830
        /*1738*/ 	.short	0x010a
        /*173a*/ 	.byte	0x3f
	.zero		1


	//   ....[45]....
        /*173c*/ 	.word	0x0000f600
        /*1740*/ 	.word	0x0000000e
        /*1744*/ 	.word	0x00022830
        /*1748*/ 	.short	0x010a
        /*174a*/ 	.byte	0x3f
	.zero		1


	//   ....[46]....
        /*174c*/ 	.word	0x00010f20
        /*1750*/ 	.word	0x00000099
        /*1754*/ 	.word	0x00000000
        /*1758*/ 	.short	0x0101
        /*175a*/ 	.byte	0x3f
	.zero		1


	//   ....[47]....
        /*175c*/ 	.word	0x000115a0
        /*1760*/ 	.word	0x0000000e
        /*1764*/ 	.word	0x00022850
        /*1768*/ 	.short	0x010a
        /*176a*/ 	.byte	0x3f
	.zero		1


	//   ....[48]....
        /*176c*/ 	.word	0x000115f0
        /*1770*/ 	.word	0x0000000e
        /*1774*/ 	.word	0x00022850
        /*1778*/ 	.short	0x010a
        /*177a*/ 	.byte	0x3f
	.zero		1


	//   ....[49]....
        /*177c*/ 	.word	0x000119e0
        /*1780*/ 	.word	0x0000000e
        /*1784*/ 	.word	0x00000000
        /*1788*/ 	.short	0x0101
        /*178a*/ 	.byte	0x3f
	.zero		1


	//   ....[50]....
        /*178c*/ 	.word	0x00013f70
        /*1790*/ 	.word	0x00000003
        /*1794*/ 	.word	0x00000000
        /*1798*/ 	.short	0x0101
        /*179a*/ 	.byte	0x3f
	.zero		1


	//   ....[51]....
        /*179c*/ 	.word	0x00014b10
        /*17a0*/ 	.word	0x0000000a
        /*17a4*/ 	.word	0x00000000
        /*17a8*/ 	.short	0x0101
        /*17aa*/ 	.byte	0x3f
	.zero		1


	//   ....[52]....
        /*17ac*/ 	.word	0x00019400
        /*17b0*/ 	.word	0x00000016
        /*17b4*/ 	.word	0x00022820
        /*17b8*/ 	.short	0x010a
        /*17ba*/ 	.byte	0x3f
	.zero		1


	//   ....[53]....
        /*17bc*/ 	.word	0x00019490
        /*17c0*/ 	.word	0x00000003
        /*17c4*/ 	.word	0x000228a0
        /*17c8*/ 	.short	0x010a
        /*17ca*/ 	.byte	0x3f
	.zero		1


	//   ....[54]....
        /*17cc*/ 	.word	0x000196e0
        /*17d0*/ 	.word	0x00000003
        /*17d4*/ 	.word	0x000228c0
        /*17d8*/ 	.short	0x010a
        /*17da*/ 	.byte	0x3f
	.zero		1


	//   ....[55]....
        /*17dc*/ 	.word	0x00019cf0
        /*17e0*/ 	.word	0x00000009
        /*17e4*/ 	.word	0x000228a0
        /*17e8*/ 	.short	0x010a
        /*17ea*/ 	.byte	0x3f
	.zero		1


	//   ....[56]....
        /*17ec*/ 	.word	0x00019f30
        /*17f0*/ 	.word	0x00000009
        /*17f4*/ 	.word	0x000228c0
        /*17f8*/ 	.short	0x010a
        /*17fa*/ 	.byte	0x3f
	.zero		1


	//   ....[57]....
        /*17fc*/ 	.word	0x0001b1f0
        /*1800*/ 	.word	0x00000020
        /*1804*/ 	.word	0x00022840
        /*1808*/ 	.short	0x010a
        /*180a*/ 	.byte	0x3f
	.zero		1


	//   ....[58]....
        /*180c*/ 	.word	0x0001b7f0
        /*1810*/ 	.word	0x00000020
        /*1814*/ 	.word	0x00022830
        /*1818*/ 	.short	0x0107
        /*181a*/ 	.byte	0x3f
	.zero		1


	//   ....[59]....
        /*181c*/ 	.word	0x0001b8d0
        /*1820*/ 	.word	0x00000020
        /*1824*/ 	.word	0x00022830
        /*1828*/ 	.short	0x0101
        /*182a*/ 	.byte	0x3f
	.zero		1


	//   ....[60]....
        /*182c*/ 	.word	0x0001c470
        /*1830*/ 	.word	0x00000016
        /*1834*/ 	.word	0x00022800
        /*1838*/ 	.short	0x0107
        /*183a*/ 	.byte	0x3f
	.zero		1


	//   ....[61]....
        /*183c*/ 	.word	0x0001c560
        /*1840*/ 	.word	0x00000016
        /*1844*/ 	.word	0x00022800
        /*1848*/ 	.short	0x0101
        /*184a*/ 	.byte	0x3f
	.zero		1


	//   ....[62]....
        /*184c*/ 	.word	0x0001c580
        /*1850*/ 	.word	0x00000016
        /*1854*/ 	.word	0x00022820
        /*1858*/ 	.short	0x010a
        /*185a*/ 	.byte	0x3f
	.zero		1


	//   ....[63]....
        /*185c*/ 	.word	0x0001c610
        /*1860*/ 	.word	0x00000020
        /*1864*/ 	.word	0x00022860
        /*1868*/ 	.short	0x010a
        /*186a*/ 	.byte	0x3f
	.zero		1


	//   ....[64]....
        /*186c*/ 	.word	0x0001ccf0
        /*1870*/ 	.word	0x00000020
        /*1874*/ 	.word	0x00022850
        /*1878*/ 	.short	0x0107
        /*187a*/ 	.byte	0x3f
	.zero		1


	//   ....[65]....
        /*187c*/ 	.word	0x0001cdc0
        /*1880*/ 	.word	0x00000020
        /*1884*/ 	.word	0x00022850
        /*1888*/ 	.short	0x0101
        /*188a*/ 	.byte	0x3f
	.zero		1


	//   ....[66]....
        /*188c*/ 	.word	0x0001d100
        /*1890*/ 	.word	0x00000006
        /*1894*/ 	.word	0x00022840
        /*1898*/ 	.short	0x010a
        /*189a*/ 	.byte	0x3f
	.zero		1


	//   ....[67]....
        /*189c*/ 	.word	0x0001d4c0
        /*18a0*/ 	.word	0x00000006
        /*18a4*/ 	.word	0x00022830
        /*18a8*/ 	.short	0x0107
        /*18aa*/ 	.byte	0x3f
	.zero		1


	//   ....[68]....
        /*18ac*/ 	.word	0x0001d580
        /*18b0*/ 	.word	0x00000006
        /*18b4*/ 	.word	0x00022830
        /*18b8*/ 	.short	0x0101
        /*18ba*/ 	.byte	0x3f
	.zero		1


	//   ....[69]....
        /*18bc*/ 	.word	0x0001d5b0
        /*18c0*/ 	.word	0x00000006
        /*18c4*/ 	.word	0x00022860
        /*18c8*/ 	.short	0x010a
        /*18ca*/ 	.byte	0x3f
	.zero		1


	//   ....[70]....
        /*18cc*/ 	.word	0x0001dab0
        /*18d0*/ 	.word	0x00000006
        /*18d4*/ 	.word	0x00022850
        /*18d8*/ 	.short	0x0107
        /*18da*/ 	.byte	0x3f
	.zero		1


	//   ....[71]....
        /*18dc*/ 	.word	0x0001db70
        /*18e0*/ 	.word	0x00000006
        /*18e4*/ 	.word	0x00022850
        /*18e8*/ 	.short	0x0101
        /*18ea*/ 	.byte	0x3f
	.zero		1


	//   ....[72]....
        /*18ec*/ 	.word	0x0001ee00
        /*18f0*/ 	.word	0x00000004
        /*18f4*/ 	.word	0x00022820
        /*18f8*/ 	.short	0x010a
        /*18fa*/ 	.byte	0x3f
	.zero		1


	//   ....[73]....
        /*18fc*/ 	.word	0x0001ef70
        /*1900*/ 	.word	0x00000005
        /*1904*/ 	.word	0x00022840
        /*1908*/ 	.short	0x010a
        /*190a*/ 	.byte	0x3f
	.zero		1


	//   ....[74]....
        /*190c*/ 	.word	0x0001f010
        /*1910*/ 	.word	0x00000019
        /*1914*/ 	.word	0x00022840
        /*1918*/ 	.short	0x010a
        /*191a*/ 	.byte	0x3f
	.zero		1


	//   ....[75]....
        /*191c*/ 	.word	0x0001f050
        /*1920*/ 	.word	0x00000005
        /*1924*/ 	.word	0x00022860
        /*1928*/ 	.short	0x010a
        /*192a*/ 	.byte	0x3f
	.zero		1


	//   ....[76]....
        /*192c*/ 	.word	0x0001f090
        /*1930*/ 	.word	0x00000019
        /*1934*/ 	.word	0x00022860
        /*1938*/ 	.short	0x010a
        /*193a*/ 	.byte	0x3f
	.zero		1


	//   ....[77]....
        /*193c*/ 	.word	0x0001f0f0
        /*1940*/ 	.word	0x00000057
        /*1944*/ 	.word	0x00022890
        /*1948*/ 	.short	0x010a
        /*194a*/ 	.byte	0x3f
	.zero		1


	//   ....[78]....
        /*194c*/ 	.word	0x0001f380
        /*1950*/ 	.word	0x00000057
        /*1954*/ 	.word	0x00022890
        /*1958*/ 	.short	0x010a
        /*195a*/ 	.byte	0x3f
	.zero		1


	//   ....[79]....
        /*195c*/ 	.word	0x0001f630
        /*1960*/ 	.word	0x00000057
        /*1964*/ 	.word	0x00022890
        /*1968*/ 	.short	0x010a
        /*196a*/ 	.byte	0x3f
	.zero		1


	//   ....[80]....
        /*196c*/ 	.word	0x0001f8e0
        /*1970*/ 	.word	0x00000057
        /*1974*/ 	.word	0x000228b0
        /*1978*/ 	.short	0x010a
        /*197a*/ 	.byte	0x3f
	.zero		1


	//   ....[81]....
        /*197c*/ 	.word	0x0001fd60
        /*1980*/ 	.word	0x00000013
        /*1984*/ 	.word	0x00022800
        /*1988*/ 	.short	0x010a
        /*198a*/ 	.byte	0x3f
	.zero		1


	//   ....[82]....
        /*198c*/ 	.word	0x00020370
        /*1990*/ 	.word	0x00000013
        /*1994*/ 	.word	0x00022800
        /*1998*/ 	.short	0x010a
        /*199a*/ 	.byte	0x3f
	.zero		1


	//   ....[83]....
        /*199c*/ 	.word	0x000203c0
        /*19a0*/ 	.word	0x0000000d
        /*19a4*/ 	.word	0x00022830
        /*19a8*/ 	.short	0x010a
        /*19aa*/ 	.byte	0x3f
	.zero		1


	//   ....[84]....
        /*19ac*/ 	.word	0x00020410
        /*19b0*/ 	.word	0x0000000d
        /*19b4*/ 	.word	0x00022850
        /*19b8*/ 	.short	0x010a
        /*19ba*/ 	.byte	0x3f
	.zero		1


	//   ....[85]....
        /*19bc*/ 	.word	0x00020460
        /*19c0*/ 	.word	0x0000000e
        /*19c4*/ 	.word	0x00022830
        /*19c8*/ 	.short	0x010a
        /*19ca*/ 	.byte	0x3f
	.zero		1


	//   ....[86]....
        /*19cc*/ 	.word	0x000204b0
        /*19d0*/ 	.word	0x0000000e
        /*19d4*/ 	.word	0x00022850
        /*19d8*/ 	.short	0x010a
        /*19da*/ 	.byte	0x3f
	.zero		1


	//   ....[87]....
        /*19dc*/ 	.word	0x00020500
        /*19e0*/ 	.word	0x0000000e
        /*19e4*/ 	.word	0x00022830
        /*19e8*/ 	.short	0x010a
        /*19ea*/ 	.byte	0x3f
	.zero		1


	//   ....[88]....
        /*19ec*/ 	.word	0x00020550
        /*19f0*/ 	.word	0x0000000e
        /*19f4*/ 	.word	0x00022850
        /*19f8*/ 	.short	0x010a
        /*19fa*/ 	.byte	0x3f
	.zero		1


	//   ....[89]....
        /*19fc*/ 	.word	0x000211a0
        /*1a00*/ 	.word	0x00000016
        /*1a04*/ 	.word	0x00022820
        /*1a08*/ 	.short	0x010a
        /*1a0a*/ 	.byte	0x3f
	.zero		1


	//   ....[90]....
        /*1a0c*/ 	.word	0x000211f0
        /*1a10*/ 	.word	0x00000003
        /*1a14*/ 	.word	0x000228a0
        /*1a18*/ 	.short	0x010a
        /*1a1a*/ 	.byte	0x3f
	.zero		1


	//   ....[91]....
        /*1a1c*/ 	.word	0x00021240
        /*1a20*/ 	.word	0x00000003
        /*1a24*/ 	.word	0x000228c0
        /*1a28*/ 	.short	0x010a
        /*1a2a*/ 	.byte	0x3f
	.zero		1


	//   ....[92]....
        /*1a2c*/ 	.word	0x00021290
        /*1a30*/ 	.word	0x00000009
        /*1a34*/ 	.word	0x000228a0
        /*1a38*/ 	.short	0x010a
        /*1a3a*/ 	.byte	0x3f
	.zero		1


	//   ....[93]....
        /*1a3c*/ 	.word	0x000212e0
        /*1a40*/ 	.word	0x00000009
        /*1a44*/ 	.word	0x000228c0
        /*1a48*/ 	.short	0x010a
        /*1a4a*/ 	.byte	0x3f
	.zero		1


	//   ....[94]....
        /*1a4c*/ 	.word	0x00021400
        /*1a50*/ 	.word	0x00000020
        /*1a54*/ 	.word	0x00022840
        /*1a58*/ 	.short	0x010a
        /*1a5a*/ 	.byte	0x3f
	.zero		1


	//   ....[95]....
        /*1a5c*/ 	.word	0x000226e0
        /*1a60*/ 	.word	0x00000016
        /*1a64*/ 	.word	0x00022820
        /*1a68*/ 	.short	0x010a
        /*1a6a*/ 	.byte	0x3f
	.zero		1


	//   ....[96]....
        /*1a6c*/ 	.word	0x00022730
        /*1a70*/ 	.word	0x00000020
        /*1a74*/ 	.word	0x00022860
        /*1a78*/ 	.short	0x010a
        /*1a7a*/ 	.byte	0x3f
	.zero		1


	//   ....[97]....
        /*1a7c*/ 	.word	0x000230a0
        /*1a80*/ 	.word	0x00000006
        /*1a84*/ 	.word	0x00022840
        /*1a88*/ 	.short	0x010a
        /*1a8a*/ 	.byte	0x3f
	.zero		1


	//   ....[98]....
        /*1a8c*/ 	.word	0x00023780
        /*1a90*/ 	.word	0x00000006
        /*1a94*/ 	.word	0x00022860
        /*1a98*/ 	.short	0x010a
        /*1a9a*/ 	.byte	0x3f
	.zero		1


	//   ....[99]....
        /*1a9c*/ 	.word	0x000248d0
        /*1aa0*/ 	.word	0x00000004
        /*1aa4*/ 	.word	0x00022820
        /*1aa8*/ 	.short	0x010a
        /*1aaa*/ 	.byte	0x3f
	.zero		1


	//   ....[100]....
        /*1aac*/ 	.word	0x00024a70
        /*1ab0*/ 	.word	0x00000005
        /*1ab4*/ 	.word	0x00022840
        /*1ab8*/ 	.short	0x010a
        /*1aba*/ 	.byte	0x3f
	.zero		1


	//   ....[101]....
        /*1abc*/ 	.word	0x00024ac0
        /*1ac0*/ 	.word	0x00000019
        /*1ac4*/ 	.word	0x00022840
        /*1ac8*/ 	.short	0x010a
        /*1aca*/ 	.byte	0x3f
	.zero		1


	//   ....[102]....
        /*1acc*/ 	.word	0x00024b10
        /*1ad0*/ 	.word	0x00000005
        /*1ad4*/ 	.word	0x00022860
        /*1ad8*/ 	.short	0x010a
        /*1ada*/ 	.byte	0x3f
	.zero		1


	//----- nvinfo : EIATTR_NUM_MBARRIERS
	.align		4
.L_1552:
        /*1adc*/ 	.byte	0x03, 0x38
        /*1ade*/ 	.short	0x0016


	//----- nvinfo : EIATTR_EXIT_INSTR_OFFSETS
	.align		4
        /*1ae0*/ 	.byte	0x04, 0x1c
        /*1ae2*/ 	.short	(.L_1554 - .L_1553)


	//   ....[0]....
.L_1553:
        /*1ae4*/ 	.word	0x0001f0e0


	//----- nvinfo : EIATTR_MAX_THREADS
	.align		4
.L_1554:
        /*1ae8*/ 	.byte	0x04, 0x05
        /*1aea*/ 	.short	(.L_1556 - .L_1555)
.L_1555:
        /*1aec*/ 	.word	0x00000180
        /*1af0*/ 	.word	0x00000001
        /*1af4*/ 	.word	0x00000001


	//----- nvinfo : EIATTR_CRS_STACK_SIZE
	.align		4
.L_1556:
        /*1af8*/ 	.byte	0x04, 0x1e
        /*1afa*/ 	.short	(.L_1558 - .L_1557)
.L_1557:
        /*1afc*/ 	.word	0x00000000


	//----- nvinfo : EIATTR_CBANK_PARAM_SIZE
	.align		4
.L_1558:
        /*1b00*/ 	.byte	0x03, 0x19
        /*1b02*/ 	.short	0x0af0


	//----- nvinfo : EIATTR_PARAM_CBANK
	.align		4
        /*1b04*/ 	.byte	0x04, 0x0a
        /*1b06*/ 	.short	(.L_1560 - .L_1559)
	.align		4
.L_1559:
        /*1b08*/ 	.word	index@(.nv.constant0._ZN7cutlass13device_kernelIN5flash11enable_sm90INS1_16FlashAttnFwdSm90INS1_25CollectiveMainloopFwdSm90ILi2EN4cute5tupleIJNS5_1CILi1EEES8_S8_EEENS6_IJNS7_ILi128EEENS7_ILi96EEENS7_ILi64EEEEEELi256ENS_6half_tEfNS_4arch4Sm90ELb1ELb0ELb1ELb1ELb1ELb1ELb0ELb1ELb0ELb1ELb1ELb0EEENS1_21CollectiveEpilogueFwdINS6_IJSA_NS7_ILi256EEESB_EEES9_SE_SG_Li256ELb1ELb1ELb1ELb0EEENS1_36VarlenDynamicPersistentTileSchedulerILi128ELi96ELi256ELi128ELb1ELb1ELb1ELb1ELb1ELb1EEEEEEEEEvNT_6ParamsE)
        /*1b0c*/ 	.short	0x0210
        /*1b0e*/ 	.short	0x0af0


	//----- nvinfo : EIATTR_SW_WAR
	.align		4
.L_1560:
        /*1b10*/ 	.byte	0x04, 0x36
        /*1b12*/ 	.short	(.L_1562 - .L_1561)
.L_1561:
        /*1b14*/ 	.word	0x00000008
.L_1562:


//--------------------- .nv.info._ZN7cutlass13device_kernelIN5flash11enable_sm90INS1_16FlashAttnFwdSm90INS1_25CollectiveMainloopFwdSm90ILi2EN4cute5tupleIJNS5_1CILi1EEES8_S8_EEENS6_IJNS7_ILi128EEENS7_ILi96EEENS7_ILi64EEEEEELi256ENS_6half_tEfNS_4arch4Sm90ELb1ELb0ELb1ELb1ELb1ELb0ELb1ELb1ELb0ELb1ELb1ELb0EEENS1_21CollectiveEpilogueFwdINS6_IJSA_NS7_ILi256EEESB_EEES9_SE_SG_Li256ELb1ELb1ELb1ELb0EEENS1_36VarlenDynamicPersistentTileSchedulerILi128ELi96ELi256ELi128ELb1ELb1ELb1ELb1ELb1ELb1EEEEEEEEEvNT_6ParamsE --------------------------
	.section	.nv.info._ZN7cutlass13device_kernelIN5flash11enable_sm90INS1_16FlashAttnFwdSm90INS1_25CollectiveMainloopFwdSm90ILi2EN4cute5tupleIJNS5_1CILi1EEES8_S8_EEENS6_IJNS7_ILi128EEENS7_ILi96EEENS7_ILi64EEEEEELi256ENS_6half_tEfNS_4arch4Sm90ELb1ELb0ELb1ELb1ELb1ELb0ELb1ELb1ELb0ELb1ELb1ELb0EEENS1_21CollectiveEpilogueFwdINS6_IJSA_NS7_ILi256EEESB_EEES9_SE_SG_Li256ELb1ELb1ELb1ELb0EEENS1_36VarlenDynamicPersistentTileSchedulerILi128ELi96ELi256ELi128ELb1ELb1ELb1ELb1ELb1ELb1EEEEEEEEEvNT_6ParamsE,"",@"SHT_CUDA_INFO"
	.sectionflags	@""
	.align	4


	//----- nvinfo : EIATTR_CUDA_API_VERSION
	.align		4
        /*0000*/ 	.byte	0x04, 0x37
        /*0002*/ 	.short	(.L_1564 - .L_1563)
.L_1563:
        /*0004*/ 	.word	0x00000082


	//----- nvinfo : EIATTR_KPARAM_INFO
	.align		4
.L_1564:
        /*0008*/ 	.byte	0x04, 0x17
        /*000a*/ 	.short	(.L_1566 - .L_1565)
.L_1565:
        /*000c*/ 	.word	0x00000000
        /*0010*/ 	.short	0x0000
        /*0012*/ 	.short	0x0070
        /*0014*/ 	.byte	0x00, 0xf0, 0x01, 0x2e


	//----- nvinfo : EIATTR_SPARSE_MMA_MASK
	.align		4
.L_1566:
        /*0018*/ 	.byte	0x03, 0x50
        /*001a*/ 	.short	0x0000


	//----- nvinfo : EIATTR_MAXREG_COUNT
	.align		4
        /*001c*/ 	.byte	0x03, 0x1b
        /*001e*/ 	.short	0x00a8


	//----- nvinfo : EIATTR_NUM_BARRIERS
	.align		4
        /*0020*/ 	.byte	0x02, 0x4c
        /*0022*/ 	.byte	0x10
	.zero		1


	//----- nvinfo : EIATTR_EXTERNS
	.align		4
        /*0024*/ 	.byte	0x04, 0x0f
        /*0026*/ 	.short	(.L_1568 - .L_1567)


	//   ....[0]....
	.align		4
.L_1567:
        /*0028*/ 	.word	index@(__assertfail)


	//----- nvinfo : EIATTR_ANNOTATIONS
	.align		4
.L_1568:
        /*002c*/ 	.byte	0x04, 0x55
        /*002e*/ 	.short	(.L_1570 - .L_1569)


	//   ....[0]....
.L_1569:
        /* <DEDUP_REMOVED lines=26> */


	//----- nvinfo : EIATTR_MERCURY_ISA_VERSION
	.align		4
.L_1570:
        /*01b8*/ 	.byte	0x03, 0x5f
        /*01ba*/ 	.short	0x0101


	//----- nvinfo : EIATTR_UNUSED_LOAD_BYTE_OFFSET
	.align		4
        /*01bc*/ 	.byte	0x04, 0x44
        /*01be*/ 	.short	(.L_1572 - .L_1571)


	//   ....[0]....
.L_1571:
        /*01c0*/ 	.word	0x000009a0
        /*01c4*/ 	.word	0x0000fff0


	//   ....[1]....
        /*01c8*/ 	.word	0x0000b300
        /*01cc*/ 	.word	0x0000fff0


	//----- nvinfo : EIATTR_INT_WARP_WIDE_INSTR_OFFSETS
	.align		4
.L_1572:
        /*01d0*/ 	.byte	0x04, 0x31
        /*01d2*/ 	.short	(.L_1574 - .L_1573)


	//   ....[0]....
.L_1573:
        /*01d4*/ 	.word	0x000000c0


	//   ....[1]....
        /*01d8*/ 	.word	0x000000d0


	//   ....[2]....
        /*01dc*/ 	.word	0x000000e0


	//   ....[3]....
        /*01e0*/ 	.word	0x00000180


	//   ....[4]....
        /*01e4*/ 	.word	0x000115e0


	//   ....[5]....
        /*01e8*/ 	.word	0x00011670


	//   ....[6]....
        /*01ec*/ 	.word	0x00015530


	//   ....[7]....
        /*01f0*/ 	.word	0x000155c0


	//----- nvinfo : EIATTR_COOP_GROUP_MASK_REGIDS
	.align		4
.L_1574:
        /*01f4*/ 	.byte	0x04, 0x29
        /*01f6*/ 	.short	(.L_1576 - .L_1575)


	//   ....[0]....
.L_1575:
        /*01f8*/ 	.word	0xffffffff


	//   ....[1]....
        /*01fc*/ 	.word	0xffffffff


	//   ....[2]....
        /*0200*/ 	.word	0xffffffff


	//   ....[3]....
        /*0204*/ 	.word	0xffffffff


	//   ....[4]....
        /*0208*/ 	.word	0xffffffff


	//   ....[5]....
        /*020c*/ 	.word	0xffffffff


	//   ....[6]....
        /*0210*/ 	.word	0xffffffff


	//   ....[7]....
        /*0214*/ 	.word	0xffffffff


	//   ....[8]....
        /*0218*/ 	.word	0xffffffff


	//   ....[9]....
        /*021c*/ 	.word	0xffffffff


	//   ....[10]....
        /*0220*/ 	.word	0xffffffff


	//   ....[11]....
        /*0224*/ 	.word	0xffffffff


	//   ....[12]....
        /*0228*/ 	.word	0xffffffff


	//   ....[13]....
        /*022c*/ 	.word	0xffffffff


	//   ....[14]....
        /*0230*/ 	.word	0xffffffff


	//   ....[15]....
        /*0234*/ 	.word	0xffffffff


	//   ....[16]....
        /*0238*/ 	.word	0xffffffff


	//   ....[17]....
        /*023c*/ 	.word	0xffffffff


	//   ....[18]....
        /*0240*/ 	.word	0xffffffff


	//   ....[19]....
        /*0244*/ 	.word	0xffffffff


	//   ....[20]....
        /*0248*/ 	.word	0xffffffff


	//   ....[21]....
        /*024c*/ 	.word	0xffffffff


	//   ....[22]....
        /*0250*/ 	.word	0xffffffff


	//   ....[23]....
        /*0254*/ 	.word	0xffffffff


	//   ....[24]....
        /*0258*/ 	.word	0xffffffff


	//   ....[25]....
        /*025c*/ 	.word	0xffffffff


	//   ....[26]....
        /*0260*/ 	.word	0xffffffff


	//   ....[27]....
        /*0264*/ 	.word	0xffffffff


	//   ....[28]....
        /*0268*/ 	.word	0xffffffff


	//   ....[29]....
        /*026c*/ 	.word	0xffffffff


	//   ....[30]....
        /*0270*/ 	.word	0xffffffff


	//   ....[31]....
        /*0274*/ 	.word	0xffffffff


	//   ....[32]....
        /*0278*/ 	.word	0xffffffff


	//   ....[33]....
        /*027c*/ 	.word	0xffffffff


	//   ....[34]....
        /*0280*/ 	.word	0xffffffff


	//   ....[35]....
        /*0284*/ 	.word	0xffffffff


	//   ....[36]....
        /*0288*/ 	.word	0xffffffff


	//   ....[37]....
        /*028c*/ 	.word	0xffffffff


	//   ....[38]....
        /*0290*/ 	.word	0xffffffff


	//   ....[39]....
        /*0294*/ 	.word	0xffffffff


	//   ....[40]....
        /*0298*/ 	.word	0xffffffff


	//   ....[41]....
        /*029c*/ 	.word	0xffffffff


	//   ....[42]....
        /*02a0*/ 	.word	0xffffffff


	//   ....[43]....
        /*02a4*/ 	.word	0xffffffff


	//   ....[44]....
        /*02a8*/ 	.word	0xffffffff


	//   ....[45]....
        /*02ac*/ 	.word	0xffffffff


	//   ....[46]....
        /*02b0*/ 	.word	0xffffffff


	//   ....[47]....
        /*02b4*/ 	.word	0xffffffff


	//   ....[48]....
        /*02b8*/ 	.word	0xffffffff


	//   ....[49]....
        /*02bc*/ 	.word	0xffffffff


	//   ....[50]....
        /*02c0*/ 	.word	0xffffffff


	//   ....[51]....
        /*02c4*/ 	.word	0xffffffff


	//   ....[52]....
        /*02c8*/ 	.word	0xffffffff


	//   ....[53]....
        /*02cc*/ 	.word	0xffffffff


	//   ....[54]....
        /*02d0*/ 	.word	0xffffffff


	//   ....[55]....
        /*02d4*/ 	.word	0xffffffff


	//   ....[56]....
        /*02d8*/ 	.word	0xffffffff


	//   ....[57]....
        /*02dc*/ 	.word	0xffffffff


	//   ....[58]....
        /*02e0*/ 	.word	0xffffffff


	//   ....[59]....
        /*02e4*/ 	.word	0xffffffff


	//   ....[60]....
        /*02e8*/ 	.word	0xffffffff


	//   ....[61]....
        /*02ec*/ 	.word	0xffffffff


	//   ....[62]....
        /*02f0*/ 	.word	0xffffffff


	//   ....[63]....
        /*02f4*/ 	.word	0xffffffff


	//   ....[64]....
        /*02f8*/ 	.word	0xffffffff


	//   ....[65]....
        /*02fc*/ 	.word	0xffffffff


	//   ....[66]....
        /*0300*/ 	.word	0xffffffff


	//   ....[67]....
        /*0304*/ 	.word	0xffffffff


	//   ....[68]....
        /*0308*/ 	.word	0xffffffff


	//   ....[69]....
        /*030c*/ 	.word	0xffffffff


	//   ....[70]....
        /*0310*/ 	.word	0xffffffff


	//   ....[71]....
        /*0314*/ 	.word	0xffffffff


	//   ....[72]....
        /*0318*/ 	.word	0xffffffff


	//   ....[73]....
        /*031c*/ 	.word	0xffffffff


	//   ....[74]....
        /*0320*/ 	.word	0xffffffff


	//   ....[75]....
        /*0324*/ 	.word	0xffffffff


	//   ....[76]....
        /*0328*/ 	.word	0xffffffff


	//   ....[77]....
        /*032c*/ 	.word	0xffffffff


	//   ....[78]....
        /*0330*/ 	.word	0xffffffff


	//   ....[79]....
        /*0334*/ 	.word	0xffffffff


	//   ....[80]....
        /*0338*/ 	.word	0xffffffff


	//   ....[81]....
        /*033c*/ 	.word	0xffffffff


	//   ....[82]....
        /*0340*/ 	.word	0xffffffff


	//   ....[83]....
        /*0344*/ 	.word	0xffffffff


	//   ....[84]....
        /*0348*/ 	.word	0xffffffff


	//   ....[85]....
        /*034c*/ 	.word	0xffffffff


	//   ....[86]....
        /*0350*/ 	.word	0xffffffff


	//   ....[87]....
        /*0354*/ 	.word	0xffffffff


	//   ....[88]....
        /*0358*/ 	.word	0xffffffff


	//   ....[89]....
        /*035c*/ 	.word	0xffffffff


	//   ....[90]....
        /*0360*/ 	.word	0xffffffff


	//   ....[91]....
        /*0364*/ 	.word	0xffffffff


	//   ....[92]....
        /*0368*/ 	.word	0xffffffff


	//   ....[93]....
        /*036c*/ 	.word	0xffffffff


	//   ....[94]....
        /*0370*/ 	.word	0xffffffff


	//   ....[95]....
        /*0374*/ 	.word	0xffffffff


	//   ....[96]....
        /*0378*/ 	.word	0xffffffff


	//   ....[97]....
        /*037c*/ 	.word	0xffffffff


	//   ....[98]....
        /*0380*/ 	.word	0xffffffff


	//   ....[99]....
        /*0384*/ 	.word	0xffffffff


	//   ....[100]....
        /*0388*/ 	.word	0xffffffff


	//   ....[101]....
        /*038c*/ 	.word	0xffffffff


	//   ....[102]....
        /*0390*/ 	.word	0xffffffff


	//   ....[103]....
        /*0394*/ 	.word	0xffffffff


	//   ....[104]....
        /*0398*/ 	.word	0xffffffff


	//   ....[105]....
        /*039c*/ 	.word	0xffffffff


	//   ....[106]....
        /*03a0*/ 	.word	0xffffffff


	//   ....[107]....
        /*03a4*/ 	.word	0xffffffff


	//   ....[108]....
        /*03a8*/ 	.word	0xffffffff


	//   ....[109]....
        /*03ac*/ 	.word	0xffffffff


	//   ....[110]....
        /*03b0*/ 	.word	0xffffffff


	//   ....[111]....
        /*03b4*/ 	.word	0xffffffff


	//   ....[112]....
        /*03b8*/ 	.word	0xffffffff


	//   ....[113]....
        /*03bc*/ 	.word	0xffffffff


	//   ....[114]....
        /*03c0*/ 	.word	0xffffffff


	//   ....[115]....
        /*03c4*/ 	.word	0xffffffff


	//   ....[116]....
        /*03c8*/ 	.word	0xffffffff


	//   ....[117]....
        /*03cc*/ 	.word	0xffffffff


	//   ....[118]....
        /*03d0*/ 	.word	0xffffffff


	//   ....[119]....
        /*03d4*/ 	.word	0xffffffff


	//   ....[120]....
        /*03d8*/ 	.word	0xffffffff


	//   ....[121]....
        /*03dc*/ 	.word	0xffffffff


	//   ....[122]....
        /*03e0*/ 	.word	0xffffffff


	//   ....[123]....
        /*03e4*/ 	.word	0xffffffff


	//   ....[124]....
        /*03e8*/ 	.word	0xffffffff


	//   ....[125]....
        /*03ec*/ 	.word	0xffffffff


	//   ....[126]....
        /*03f0*/ 	.word	0xffffffff


	//   ....[127]....
        /*03f4*/ 	.word	0xffffffff


	//   ....[128]....
        /*03f8*/ 	.word	0xffffffff


	//   ....[129]....
        /*03fc*/ 	.word	0xffffffff


	//   ....[130]....
        /*0400*/ 	.word	0xffffffff


	//   ....[131]....
        /*0404*/ 	.word	0xffffffff


	//   ....[132]....
        /*0408*/ 	.word	0xffffffff


	//   ....[133]....
        /*040c*/ 	.word	0xffffffff


	//   ....[134]....
        /*0410*/ 	.word	0xffffffff


	//   ....[135]....
        /*0414*/ 	.word	0xffffffff


	//   ....[136]....
        /*0418*/ 	.word	0xffffffff


	//   ....[137]....
        /*041c*/ 	.word	0xffffffff


	//   ....[138]....
        /*0420*/ 	.word	0xffffffff


	//   ....[139]....
        /*0424*/ 	.word	0xffffffff


	//   ....[140]....
        /*0428*/ 	.word	0xffffffff


	//   ....[141]....
        /*042c*/ 	.word	0xffffffff


	//   ....[142]....
        /*0430*/ 	.word	0xffffffff


	//   ....[143]....
        /*0434*/ 	.word	0xffffffff


	//   ....[144]....
        /*0438*/ 	.word	0xffffffff


	//   ....[145]....
        /*043c*/ 	.word	0xffffffff


	//   ....[146]....
        /*0440*/ 	.word	0xffffffff


	//   ....[147]....
        /*0444*/ 	.word	0xffffffff


	//   ....[148]....
        /*0448*/ 	.word	0xffffffff


	//   ....[149]....
        /*044c*/ 	.word	0xffffffff


	//   ....[150]....
        /*0450*/ 	.word	0xffffffff


	//   ....[151]....
        /*0454*/ 	.word	0xffffffff


	//   ....[152]....
        /*0458*/ 	.word	0xffffffff


	//   ....[153]....
        /*045c*/ 	.word	0xffffffff


	//   ....[154]....
        /*0460*/ 	.word	0xffffffff


	//   ....[155]....
        /*0464*/ 	.word	0xffffffff


	//   ....[156]....
        /*0468*/ 	.word	0xffffffff


	//   ....[157]....
        /*046c*/ 	.word	0xffffffff


	//   ....[158]....
        /*0470*/ 	.word	0xffffffff


	//   ....[159]....
        /*0474*/ 	.word	0xffffffff


	//   ....[160]....
        /*0478*/ 	.word	0xffffffff


	//   ....[161]....
        /*047c*/ 	.word	0xffffffff


	//   ....[162]....
        /*0480*/ 	.word	0xffffffff


	//   ....[163]....
        /*0484*/ 	.word	0xffffffff


	//   ....[164]....
        /*0488*/ 	.word	0xffffffff


	//   ....[165]....
        /*048c*/ 	.word	0xffffffff


	//   ....[166]....
        /*0490*/ 	.word	0xffffffff


	//   ....[167]....
        /*0494*/ 	.word	0x0500000f


	//   ....[168]....
        /*0498*/ 	.word	0x0500000f


	//   ....[169]....
        /*049c*/ 	.word	0x0500000f


	//   ....[170]....
        /*04a0*/ 	.word	0x0500000f


	//   ....[171]....
        /*04a4*/ 	.word	0x0500000f


	//   ....[172]....
        /*04a8*/ 	.word	0x0500000f


	//   ....[173]....
        /*04ac*/ 	.word	0x0500000f


	//   ....[174]....
        /*04b0*/ 	.word	0x0500000f


	//   ....[175]....
        /*04b4*/ 	.word	0x0500000f


	//   ....[176]....
        /*04b8*/ 	.word	0x0500000f


	//   ....[177]....
        /*04bc*/ 	.word	0x0500000f


	//   ....[178]....
        /*04c0*/ 	.word	0x0500000f


	//   ....[179]....
        /*04c4*/ 	.word	0x0500000f


	//   ....[180]....
        /*04c8*/ 	.word	0x0500000f


	//   ....[181]....
        /*04cc*/ 	.word	0x0500000f


	//   ....[182]....
        /*04d0*/ 	.word	0x0500000f


	//   ....[183]....
        /*04d4*/ 	.word	0x0500000f


	//   ....[184]....
        /*04d8*/ 	.word	0x0500000f


	//   ....[185]....
        /*04dc*/ 	.word	0x0500000f


	//   ....[186]....
        /*04e0*/ 	.word	0x0500000f


	//   ....[187]....
        /*04e4*/ 	.word	0x0500000f


	//   ....[188]....
        /*04e8*/ 	.word	0x0500000f


	//   ....[189]....
        /*04ec*/ 	.word	0x0500000f


	//   ....[190]....
        /*04f0*/ 	.word	0x0500000f


	//   ....[191]....
        /*04f4*/ 	.word	0x0500000f


	//   ....[192]....
        /*04f8*/ 	.word	0x0500000f


	//   ....[193]....
        /*04fc*/ 	.word	0x0500000f


	//   ....[194]....
        /*0500*/ 	.word	0x0500000f


	//   ....[195]....
        /*0504*/ 	.word	0x0500000f


	//   ....[196]....
        /*0508*/ 	.word	0x0500000f


	//   ....[197]....
        /*050c*/ 	.word	0x0500000f


	//   ....[198]....
        /*0510*/ 	.word	0x0500000f


	//   ....[199]....
        /*0514*/ 	.word	0x0500000f


	//   ....[200]....
        /*0518*/ 	.word	0x0500000f


	//   ....[201]....
        /*051c*/ 	.word	0x0500000f


	//   ....[202]....
        /*0520*/ 	.word	0x0500000f


	//   ....[203]....
        /*0524*/ 	.word	0x0500000f


	//   ....[204]....
        /*0528*/ 	.word	0x0500000f


	//   ....[205]....
        /*052c*/ 	.word	0x0500000f


	//   ....[206]....
        /*0530*/ 	.word	0x0500000f


	//   ....[207]....
        /*0534*/ 	.word	0x0500000f


	//   ....[208]....
        /*0538*/ 	.word	0x0500000f


	//   ....[209]....
        /*053c*/ 	.word	0x0500000f


	//   ....[210]....
        /*0540*/ 	.word	0x0500000f


	//   ....[211]....
        /*0544*/ 	.word	0x0500000f


	//   ....[212]....
        /*0548*/ 	.word	0x0500000f


	//   ....[213]....
        /*054c*/ 	.word	0x0500000f


	//   ....[214]....
        /*0550*/ 	.word	0x0500000f


	//   ....[215]....
        /*0554*/ 	.word	0x0500000f


	//   ....[216]....
        /*0558*/ 	.word	0x0500000f


	//   ....[217]....
        /*055c*/ 	.word	0x0500000f


	//   ....[218]....
        /*0560*/ 	.word	0x0500000f


	//   ....[219]....
        /*0564*/ 	.word	0x0500000f


	//   ....[220]....
        /*0568*/ 	.word	0x0500000f


	//   ....[221]....
        /*056c*/ 	.word	0x0500000f


	//   ....[222]....
        /*0570*/ 	.word	0x0500000f


	//   ....[223]....
        /*0574*/ 	.word	0x0500000f


	//   ....[224]....
        /*0578*/ 	.word	0x0500000f


	//   ....[225]....
        /*057c*/ 	.word	0x0500000f


	//   ....[226]....
        /*0580*/ 	.word	0x0500000f


	//   ....[227]....
        /*0584*/ 	.word	0x0500000f


	//   ....[228]....
        /*0588*/ 	.word	0x0500000f


	//   ....[229]....
        /*058c*/ 	.word	0x0500000f


	//   ....[230]....
        /*0590*/ 	.word	0x0500000f


	//   ....[231]....
        /*0594*/ 	.word	0x0500000f


	//   ....[232]....
        /*0598*/ 	.word	0x0500000f


	//   ....[233]....
        /*059c*/ 	.word	0x0500000f


	//   ....[234]....
        /*05a0*/ 	.word	0x0500000f


	//   ....[235]....
        /*05a4*/ 	.word	0x0500000f


	//   ....[236]....
        /*05a8*/ 	.word	0x0500000f


	//   ....[237]....
        /*05ac*/ 	.word	0x0500000f


	//   ....[238]....
        /*05b0*/ 	.word	0x0500000f


	//   ....[239]....
        /*05b4*/ 	.word	0x0500000f


	//   ....[240]....
        /*05b8*/ 	.word	0x0500000f


	//   ....[241]....
        /*05bc*/ 	.word	0x0500000f


	//   ....[242]....
        /*05c0*/ 	.word	0x0500000f


	//   ....[243]....
        /*05c4*/ 	.word	0x0500000f


	//   ....[244]....
        /*05c8*/ 	.word	0x0500000f


	//   ....[245]....
        /*05cc*/ 	.word	0x0500000f


	//   ....[246]....
        /*05d0*/ 	.word	0x0500000f


	//   ....[247]....
        /*05d4*/ 	.word	0x0500000f


	//   ....[248]....
        /*05d8*/ 	.word	0x0500000f


	//   ....[249]....
        /*05dc*/ 	.word	0x0500000f


	//   ....[250]....
        /*05e0*/ 	.word	0x0500000f


	//   ....[251]....
        /*05e4*/ 	.word	0x0500000f


	//   ....[252]....
        /*05e8*/ 	.word	0x0500000f


	//   ....[253]....
        /*05ec*/ 	.word	0x0500000f


	//   ....[254]....
        /*05f0*/ 	.word	0x0500000f


	//   ....[255]....
        /*05f4*/ 	.word	0x0500000f


	//   ....[0]....
        /*05f8*/ 	.word	0x0500000f


	//   ....[1]....
        /*05fc*/ 	.word	0x0500000f


	//   ....[2]....
        /*0600*/ 	.word	0x0500000f


	//   ....[3]....
        /*0604*/ 	.word	0x0500000f


	//   ....[4]....
        /*0608*/ 	.word	0x0500000f


	//   ....[5]....
        /*060c*/ 	.word	0x0500000f


	//   ....[6]....
        /*0610*/ 	.word	0x0500000f


	//   ....[7]....
        /*0614*/ 	.word	0x0500000f


	//   ....[8]....
        /*0618*/ 	.word	0x0500000f


	//   ....[9]....
        /*061c*/ 	.word	0x0500000f


	//   ....[10]....
        /*0620*/ 	.word	0x0500000f


	//----- nvinfo : EIATTR_COOP_GROUP_INSTR_OFFSETS
	.align		4
.L_1576:
        /*0624*/ 	.byte	0x04, 0x28
        /*0626*/ 	.short	(.L_1578 - .L_1577)


	//   ....[0]....
.L_1577:
        /*0628*/ 	.word	0x00000080


	//   ....[1]....
        /*062c*/ 	.word	0x00000090


	//   ....[2]....
        /*0630*/ 	.word	0x000002f0


	//   ....[3]....
        /*0634*/ 	.word	0x00000450


	//   ....[4]....
        /*0638*/ 	.word	0x00000570


	//   ....[5]....
        /*063c*/ 	.word	0x000006d0


	//   ....[6]....
        /*0640*/ 	.word	0x00001df0


	//   ....[7]....
        /*0644*/ 	.word	0x00003300


	//   ....[8]....
        /*0648*/ 	.word	0x00003330


	//   ....[9]....
        /*064c*/ 	.word	0x00003d80


	//   ....[10]....
        /*0650*/ 	.word	0x00003eb0


	//   ....[11]....
        /*0654*/ 	.word	0x00003f80


	//   ....[12]....
        /*0658*/ 	.word	0x000040f0


	//   ....[13]....
        /*065c*/ 	.word	0x00005bb0


	//   ....[14]....
        /*0660*/ 	.word	0x00005be0


	//   ....[15]....
        /*0664*/ 	.word	0x000064e0


	//   ....[16]....
        /*0668*/ 	.word	0x000065b0


	//   ....[17]....
        /*066c*/ 	.word	0x00006ed0


	//   ....[18]....
        /*0670*/ 	.word	0x00006f50


	//   ....[19]....
        /*0674*/ 	.word	0x00008e10


	//   ....[20]....
        /*0678*/ 	.word	0x00008e70


	//   ....[21]....
        /*067c*/ 	.word	0x00009900


	//   ....[22]....
        /*0680*/ 	.word	0x00009960


	//   ....[23]....
        /*0684*/ 	.word	0x0000a8b0


	//   ....[24]....
        /*0688*/ 	.word	0x0000a8c0


	//   ....[25]....
        /*068c*/ 	.word	0x0000a900


	//   ....[26]....
        /*0690*/ 	.word	0x0000a910


	//   ....[27]....
        /*0694*/ 	.word	0x0000c3c0


	//   ....[28]....
        /*0698*/ 	.word	0x0000c3d0


	//   ....[29]....
        /*069c*/ 	.word	0x0000c3e0


	//   ....[30]....
        /*06a0*/ 	.word	0x0000c3f0


	//   ....[31]....
        /*06a4*/ 	.word	0x0000cea0


	//   ....[32]....
        /*06a8*/ 	.word	0x0000cec0


	//   ....[33]....
        /*06ac*/ 	.word	0x0000d060


	//   ....[34]....
        /*06b0*/ 	.word	0x0000d080


	//   ....[35]....
        /*06b4*/ 	.word	0x0000d1c0


	//   ....[36]....
        /*06b8*/ 	.word	0x0000d1e0


	//   ....[37]....
        /*06bc*/ 	.word	0x0000d330


	//   ....[38]....
        /*06c0*/ 	.word	0x0000d350


	//   ....[39]....
        /*06c4*/ 	.word	0x0000d820


	//   ....[40]....
        /*06c8*/ 	.word	0x0000d860


	//   ....[41]....
        /*06cc*/ 	.word	0x0000e440


	//   ....[42]....
        /*06d0*/ 	.word	0x0000e450


	//   ....[43]....
        /*06d4*/ 	.word	0x0000f5f0


	//   ....[44]....
        /*06d8*/ 	.word	0x0000f620


	//   ....[45]....
        /*06dc*/ 	.word	0x0000f790


	//   ....[46]....
        /*06e0*/ 	.word	0x0000f7b0


	//   ....[47]....
        /*06e4*/ 	.word	0x0000f8f0


	//   ....[48]....
        /*06e8*/ 	.word	0x0000f910


	//   ....[49]....
        /*06ec*/ 	.word	0x0000fa60


	//   ....[50]....
        /*06f0*/ 	.word	0x0000fa80


	//   ....[51]....
        /*06f4*/ 	.word	0x0000fc60


	//   ....[52]....
        /*06f8*/ 	.word	0x0000fe50


	//   ....[53]....
        /*06fc*/ 	.word	0x0000fe80


	//   ....[54]....
        /*0700*/ 	.word	0x0000feb0


	//   ....[55]....
        /*0704*/ 	.word	0x0000fee0


	//   ....[56]....
        /*0708*/ 	.word	0x0000ff10


	//   ....[57]....
        /*070c*/ 	.word	0x0000ff40


	//   ....[58]....
        /*0710*/ 	.word	0x000100b0


	//   ....[59]....
        /*0714*/ 	.word	0x000100e0


	//   ....[60]....
        /*0718*/ 	.word	0x00010110


	//   ....[61]....
        /*071c*/ 	.word	0x00010140


	//   ....[62]....
        /*0720*/ 	.word	0x00010170


	//   ....[63]....
        /*0724*/ 	.word	0x000101a0


	//   ....[64]....
        /*0728*/ 	.word	0x00010230


	//   ....[65]....
        /*072c*/ 	.word	0x00010260


	//   ....[66]....
        /*0730*/ 	.word	0x00010270


	//   ....[67]....
        /*0734*/ 	.word	0x000102b0


	//   ....[68]....
        /*0738*/ 	.word	0x000121b0


	//   ....[69]....
        /*073c*/ 	.word	0x000121d0


	//   ....[70]....
        /*0740*/ 	.word	0x00012260


	//   ....[71]....
        /*0744*/ 	.word	0x00012280


	//   ....[72]....
        /*0748*/ 	.word	0x00012300


	//   ....[73]....
        /*074c*/ 	.word	0x00012320


	//   ....[74]....
        /*0750*/ 	.word	0x000123a0


	//   ....[75]....
        /*0754*/ 	.word	0x000123c0


	//   ....[76]....
        /*0758*/ 	.word	0x00012440


	//   ....[77]....
        /*075c*/ 	.word	0x00012460


	//   ....[78]....
        /*0760*/ 	.word	0x00012470


	//   ....[79]....
        /*0764*/ 	.word	0x00012480


	//   ....[80]....
        /*0768*/ 	.word	0x00012c00


	//   ....[81]....
        /*076c*/ 	.word	0x00012c20


	//   ....[82]....
        /*0770*/ 	.word	0x00012c30


	//   ....[83]....
        /*0774*/ 	.word	0x00012c40


	//   ....[84]....
        /*0778*/ 	.word	0x00012c50


	//   ....[85]....
        /*077c*/ 	.word	0x00012c70


	//   ....[86]....
        /*0780*/ 	.word	0x00012d30


	//   ....[87]....
        /*0784*/ 	.word	0x00012dd0


	//   ....[88]....
        /*0788*/ 	.word	0x00012df0


	//   ....[89]....
        /*078c*/ 	.word	0x00012e50


	//   ....[90]....
        /*0790*/ 	.word	0x00012ec0


	//   ....[91]....
        /*0794*/ 	.word	0x00012ee0


	//   ....[92]....
        /*0798*/ 	.word	0x00012ef0


	//   ....[93]....
        /*079c*/ 	.word	0x00012f20


	//   ....[94]....
        /*07a0*/ 	.word	0x00012fb0


	//   ....[95]....
        /*07a4*/ 	.word	0x00012ff0


	//   ....[96]....
        /*07a8*/ 	.word	0x000136f0


	//   ....[97]....
        /*07ac*/ 	.word	0x00013720


	//   ....[98]....
        /*07b0*/ 	.word	0x00013740


	//   ....[99]....
        /*07b4*/ 	.word	0x00013770


	//   ....[100]....
        /*07b8*/ 	.word	0x000137e0


	//   ....[101]....
        /*07bc*/ 	.word	0x00013810


	//   ....[102]....
        /*07c0*/ 	.word	0x00013920


	//   ....[103]....
        /*07c4*/ 	.word	0x00013940


	//   ....[104]....
        /*07c8*/ 	.word	0x000139d0


	//   ....[105]....
        /*07cc*/ 	.word	0x000139f0


	//   ....[106]....
        /*07d0*/ 	.word	0x00013a60


	//   ....[107]....
        /*07d4*/ 	.word	0x00013aa0


	//   ....[108]....
        /*07d8*/ 	.word	0x00013af0


	//   ....[109]....
        /*07dc*/ 	.word	0x00013b20


	//   ....[110]....
        /*07e0*/ 	.word	0x00013b90


	//   ....[111]....
        /*07e4*/ 	.word	0x00013bf0


	//   ....[112]....
        /*07e8*/ 	.word	0x00014120


	//   ....[113]....
        /*07ec*/ 	.word	0x00014140


	//   ....[114]....
        /*07f0*/ 	.word	0x00014190


	//   ....[115]....
        /*07f4*/ 	.word	0x00014250


	//   ....[116]....
        /*07f8*/ 	.word	0x00014260


	//   ....[117]....
        /*07fc*/ 	.word	0x00014290


	//   ....[118]....
        /*0800*/ 	.word	0x00014320


	//   ....[119]....
        /*0804*/ 	.word	0x000143d0


	//   ....[120]....
        /*0808*/ 	.word	0x000143e0


	//   ....[121]....
        /*080c*/ 	.word	0x00014410


	//   ....[122]....
        /*0810*/ 	.word	0x00014420


	//   ....[123]....
        /*0814*/ 	.word	0x000144b0


	//   ....[124]....
        /*0818*/ 	.word	0x00014bb0


	//   ....[125]....
        /*081c*/ 	.word	0x00014bd0


	//   ....[126]....
        /*0820*/ 	.word	0x00014be0


	//   ....[127]....
        /*0824*/ 	.word	0x00014c20


	//   ....[128]....
        /*0828*/ 	.word	0x00014c30


	//   ....[129]....
        /*082c*/ 	.word	0x00014c70


	//   ....[130]....
        /*0830*/ 	.word	0x00014c80


	//   ....[131]....
        /*0834*/ 	.word	0x00014cc0


	//   ....[132]....
        /*0838*/ 	.word	0x00014cd0


	//   ....[133]....
        /*083c*/ 	.word	0x00014d10


	//   ....[134]....
        /*0840*/ 	.word	0x00014d20


	//   ....[135]....
        /*0844*/ 	.word	0x00014d30


	//   ....[136]....
        /*0848*/ 	.word	0x00015070


	//   ....[137]....
        /*084c*/ 	.word	0x00015090


	//   ....[138]....
        /*0850*/ 	.word	0x000150a0


	//   ....[139]....
        /*0854*/ 	.word	0x000150b0


	//   ....[140]....
        /*0858*/ 	.word	0x000150c0


	//   ....[141]....
        /*085c*/ 	.word	0x000150e0


	//   ....[142]....
        /*0860*/ 	.word	0x00015150


	//   ....[143]....
        /*0864*/ 	.word	0x00015180


	//   ....[144]....
        /*0868*/ 	.word	0x00015190


	//   ....[145]....
        /*086c*/ 	.word	0x00015200


	//   ....[146]....
        /*0870*/ 	.word	0x00015210


	//   ....[147]....
        /*0874*/ 	.word	0x00015310


	//   ....[148]....
        /*0878*/ 	.word	0x000157f0


	//   ....[149]....
        /*087c*/ 	.word	0x00015820


	//   ....[150]....
        /*0880*/ 	.word	0x00015880


	//   ....[151]....
        /*0884*/ 	.word	0x000158b0


	//   ....[152]....
        /*0888*/ 	.word	0x000158e0


	//   ....[153]....
        /*088c*/ 	.word	0x00015910


	//   ....[154]....
        /*0890*/ 	.word	0x00015940


	//   ....[155]....
        /*0894*/ 	.word	0x00015970


	//   ....[156]....
        /*0898*/ 	.word	0x00015b10


	//   ....[157]....
        /*089c*/ 	.word	0x00015b40


	//   ....[158]....
        /*08a0*/ 	.word	0x00015b70


	//   ....[159]....
        /*08a4*/ 	.word	0x00015ba0


	//   ....[160]....
        /*08a8*/ 	.word	0x00015bd0


	//   ....[161]....
        /*08ac*/ 	.word	0x00015c00


	//   ....[162]....
        /*08b0*/ 	.word	0x00015cc0


	//   ....[163]....
        /*08b4*/ 	.word	0x00015ce0


	//   ....[164]....
        /*08b8*/ 	.word	0x00015d00


	//   ....[165]....
        /*08bc*/ 	.word	0x00015d60


	//   ....[166]....
        /*08c0*/ 	.word	0x00016780


	//   ....[167]....
        /*08c4*/ 	.word	0x00016d90


	//   ....[168]....
        /*08c8*/ 	.word	0x00016e80


	//   ....[169]....
        /*08cc*/ 	.word	0x00016f20


	//   ....[170]....
        /*08d0*/ 	.word	0x00016f80


	//   ....[171]....
        /*08d4*/ 	.word	0x00017070


	//   ....[172]....
        /*08d8*/ 	.word	0x000170e0


	//   ....[173]....
        /*08dc*/ 	.word	0x000171d0


	//   ....[174]....
        /*08e0*/ 	.word	0x00017240


	//   ....[175]....
        /*08e4*/ 	.word	0x00017330


	//   ....[176]....
        /*08e8*/ 	.word	0x000173a0


	//   ....[177]....
        /*08ec*/ 	.word	0x00017490


	//   ....[178]....
        /*08f0*/ 	.word	0x00017500


	//   ....[179]....
        /*08f4*/ 	.word	0x000175a0


	//   ....[180]....
        /*08f8*/ 	.word	0x000176a0


	//   ....[181]....
        /*08fc*/ 	.word	0x000176f0


	//   ....[182]....
        /*0900*/ 	.word	0x00017750


	//   ....[183]....
        /*0904*/ 	.word	0x00017870


	//   ....[184]....
        /*0908*/ 	.word	0x000178f0


	//   ....[185]....
        /*090c*/ 	.word	0x000179e0


	//   ....[186]....
        /*0910*/ 	.word	0x00017a60


	//   ....[187]....
        /*0914*/ 	.word	0x00017b50


	//   ....[188]....
        /*0918*/ 	.word	0x00017c60


	//   ....[189]....
        /*091c*/ 	.word	0x00017cd0


	//   ....[190]....
        /*0920*/ 	.word	0x00017de0


	//   ....[191]....
        /*0924*/ 	.word	0x00017e50


	//   ....[192]....
        /*0928*/ 	.word	0x00017ed0


	//   ....[193]....
        /*092c*/ 	.word	0x00017fc0


	//   ....[194]....
        /*0930*/ 	.word	0x00018030


	//   ....[195]....
        /*0934*/ 	.word	0x00018100


	//   ....[196]....
        /*0938*/ 	.word	0x000181a0


	//   ....[197]....
        /*093c*/ 	.word	0x00018240


	//   ....[198]....
        /*0940*/ 	.word	0x000182a0


	//   ....[199]....
        /*0944*/ 	.word	0x00018390


	//   ....[200]....
        /*0948*/ 	.word	0x000184a0


	//   ....[201]....
        /*094c*/ 	.word	0x000184f0


	//   ....[202]....
        /*0950*/ 	.word	0x00018550


	//   ....[203]....
        /*0954*/ 	.word	0x00018650


	//   ....[204]....
        /*0958*/ 	.word	0x00018760


	//   ....[205]....
        /*095c*/ 	.word	0x000187b0


	//   ....[206]....
        /*0960*/ 	.word	0x00018810


	//   ....[207]....
        /*0964*/ 	.word	0x00018910


	//   ....[208]....
        /*0968*/ 	.word	0x00018a20


	//   ....[209]....
        /*096c*/ 	.word	0x00018a70


	//   ....[210]....
        /*0970*/ 	.word	0x00018ad0


	//   ....[211]....
        /*0974*/ 	.word	0x00018bc0


	//   ....[212]....
        /*0978*/ 	.word	0x00018cf0


	//   ....[213]....
        /*097c*/ 	.word	0x00018dd0


	//   ....[214]....
        /*0980*/ 	.word	0x00018e60


	//   ....[215]....
        /*0984*/ 	.word	0x00018f70


	//   ....[216]....
        /*0988*/ 	.word	0x00018fd0


	//   ....[217]....
        /*098c*/ 	.word	0x000190e0


	//   ....[218]....
        /*0990*/ 	.word	0x00019140


	//   ....[219]....
        /*0994*/ 	.word	0x00019250


	//   ....[220]....
        /*0998*/ 	.word	0x000192b0


	//   ....[221]....
        /*099c*/ 	.word	0x000193c0


	//   ....[222]....
        /*09a0*/ 	.word	0x00019420


	//   ....[223]....
        /*09a4*/ 	.word	0x000194e0


	//   ....[224]....
        /*09a8*/ 	.word	0x00019640


	//   ....[225]....
        /*09ac*/ 	.word	0x000196e0


	//   ....[226]....
        /*09b0*/ 	.word	0x00019740


	//   ....[227]....
        /*09b4*/ 	.word	0x000197f0


	//   ....[228]....
        /*09b8*/ 	.word	0x00019850


	//   ....[229]....
        /*09bc*/ 	.word	0x00019900


	//   ....[230]....
        /*09c0*/ 	.word	0x00019960


	//   ....[231]....
        /*09c4*/ 	.word	0x00019a10


	//   ....[232]....
        /*09c8*/ 	.word	0x00019a70


	//   ....[233]....
        /*09cc*/ 	.word	0x00019b20


	//   ....[234]....
        /*09d0*/ 	.word	0x00019b80


	//   ....[235]....
        /*09d4*/ 	.word	0x00019c30


	//   ....[236]....
        /*09d8*/ 	.word	0x00019d10


	//   ....[237]....
        /*09dc*/ 	.word	0x00019db0


	//   ....[238]....
        /*09e0*/ 	.word	0x00019e10


	//   ....[239]....
        /*09e4*/ 	.word	0x00019ee0


	//   ....[240]....
        /*09e8*/ 	.word	0x00019f40


	//   ....[241]....
        /*09ec*/ 	.word	0x0001a010


	//   ....[242]....
        /*09f0*/ 	.word	0x0001a070


	//   ....[243]....
        /*09f4*/ 	.word	0x0001a150


	//   ....[244]....
        /*09f8*/ 	.word	0x0001a1b0


	//   ....[245]....
        /*09fc*/ 	.word	0x0001a280


	//   ....[246]....
        /*0a00*/ 	.word	0x0001a2e0


	//   ....[247]....
        /*0a04*/ 	.word	0x0001a3b0


	//   ....[248]....
        /*0a08*/ 	.word	0x0001a440


	//   ....[249]....
        /*0a0c*/ 	.word	0x0001a4e0


	//   ....[250]....
        /*0a10*/ 	.word	0x0001a660


	//   ....[251]....
        /*0a14*/ 	.word	0x0001a6d0


	//   ....[252]....
        /*0a18*/ 	.word	0x0001a740


	//   ....[253]....
        /*0a1c*/ 	.word	0x0001a7b0


	//   ....[254]....
        /*0a20*/ 	.word	0x0001a820


	//   ....[255]....
        /*0a24*/ 	.word	0x0001a8a0


	//   ....[0]....
        /*0a28*/ 	.word	0x0001a920


	//   ....[1]....
        /*0a2c*/ 	.word	0x0001a9b0


	//   ....[2]....
        /*0a30*/ 	.word	0x0001aa20


	//   ....[3]....
        /*0a34*/ 	.word	0x0001aa90


	//   ....[4]....
        /*0a38*/ 	.word	0x0001ab00


	//   ....[5]....
        /*0a3c*/ 	.word	0x0001ab80


	//   ....[6]....
        /*0a40*/ 	.word	0x0001abf0


	//   ....[7]....
        /*0a44*/ 	.word	0x0001ac80


	//   ....[8]....
        /*0a48*/ 	.word	0x0001ace0


	//   ....[9]....
        /*0a4c*/ 	.word	0x0001ad70


	//   ....[10]....
        /*0a50*/ 	.word	0x0001aea0


	//----- nvinfo : EIATTR_REG_RECONFIG
	.align		4
.L_1578:
        /*0a54*/ 	.byte	0x01, 0x54
	.zero		2


	//----- nvinfo : EIATTR_SYSCALL_OFFSETS
	.align		4
        /*0a58*/ 	.byte	0x04, 0x46
        /*0a5a*/ 	.short	(.L_1580 - .L_1579)


	//   ....[0]....
.L_1579:
        /*0a5c*/ 	.word	0x00001ff0


	//   ....[1]....
        /*0a60*/ 	.word	0x000117d0


	//   ....[2]....
        /*0a64*/ 	.word	0x00011920


	//   ....[3]....
        /*0a68*/ 	.word	0x00011a10


	//   ....[4]....
        /*0a6c*/ 	.word	0x00012810


	//   ....[5]....
        /*0a70*/ 	.word	0x00013340


	//----- nvinfo : EIATTR_MBARRIER_INSTR_OFFSETS
	.align		4
.L_1580:
        /*0a74*/ 	.byte	0x04, 0x39
        /*0a76*/ 	.short	(.L_1582 - .L_1581)


	//   ....[0]....
.L_1581:
        /*0a78*/ 	.word	0x00000190
        /*0a7c*/ 	.word	0x000000ff
        /*0a80*/ 	.word	0x00032400
        /*0a84*/ 	.short	0x0100
        /*0a86*/ 	.byte	0x08
	.zero		1


	//   ....[1]....
        /*0a88*/ 	.word	0x000001a0
        /*0a8c*/ 	.word	0x000000ff
        /*0a90*/ 	.word	0x00032410
        /*0a94*/ 	.short	0x0100
        /*0a96*/ 	.byte	0x08
	.zero		1


	//   ....[2]....
        /*0a98*/ 	.word	0x000001b0
        /*0a9c*/ 	.word	0x000000ff
        /*0aa0*/ 	.word	0x00032420
        /*0aa4*/ 	.short	0x0100
        /*0aa6*/ 	.byte	0x08
	.zero		1


	//   ....[3]....
        /*0aa8*/ 	.word	0x000002a0
        /*0aac*/ 	.word	0x000000ff
        /*0ab0*/ 	.word	0x00032430
        /*0ab4*/ 	.short	0x0100
        /*0ab6*/ 	.byte	0x08
	.zero		1


	//   ....[4]....
        /*0ab8*/ 	.word	0x000002b0
        /*0abc*/ 	.word	0x000000ff
        /*0ac0*/ 	.word	0x00032440
        /*0ac4*/ 	.short	0x0100
        /*0ac6*/ 	.byte	0x08
	.zero		1


	//   ....[5]....
        /*0ac8*/ 	.word	0x000002c0
        /*0acc*/ 	.word	0x000000ff
        /*0ad0*/ 	.word	0x00032438
        /*0ad4*/ 	.short	0x0100
        /*0ad6*/ 	.byte	0x08
	.zero		1


	//   ....[6]....
        /*0ad8*/ 	.word	0x000002d0
        /*0adc*/ 	.word	0x000000ff
        /*0ae0*/ 	.word	0x00032448
        /*0ae4*/ 	.short	0x0100
        /*0ae6*/ 	.byte	0x08
	.zero		1


	//   ....[7]....
        /*0ae8*/ 	.word	0x00000400
        /*0aec*/ 	.word	0x000000ff
        /*0af0*/ 	.word	0x00032450
        /*0af4*/ 	.short	0x0100
        /*0af6*/ 	.byte	0x08
	.zero		1


	//   ....[8]....
        /*0af8*/ 	.word	0x00000410
        /*0afc*/ 	.word	0x000000ff
        /*0b00*/ 	.word	0x00032460
        /*0b04*/ 	.short	0x0100
        /*0b06*/ 	.byte	0x08
	.zero		1


	//   ....[9]....
        /*0b08*/ 	.word	0x00000420
        /*0b0c*/ 	.word	0x000000ff
        /*0b10*/ 	.word	0x00032458
        /*0b14*/ 	.short	0x0100
        /*0b16*/ 	.byte	0x08
	.zero		1


	//   ....[10]....
        /*0b18*/ 	.word	0x00000430
        /*0b1c*/ 	.word	0x000000ff
        /*0b20*/ 	.word	0x00032468
        /*0b24*/ 	.short	0x0100
        /*0b26*/ 	.byte	0x08
	.zero		1


	//   ....[11]....
        /*0b28*/ 	.word	0x00000520
        /*0b2c*/ 	.word	0x000000ff
        /*0b30*/ 	.word	0x00032470
        /*0b34*/ 	.short	0x0100
        /*0b36*/ 	.byte	0x06
	.zero		1


	//   ....[12]....
        /*0b38*/ 	.word	0x00000530
        /*0b3c*/ 	.word	0x000000ff
        /*0b40*/ 	.word	0x00032480
        /*0b44*/ 	.short	0x0100
        /*0b46*/ 	.byte	0x06
	.zero		1


	//   ....[13]....
        /*0b48*/ 	.word	0x00000540
        /*0b4c*/ 	.word	0x000000ff
        /*0b50*/ 	.word	0x00032478
        /*0b54*/ 	.short	0x0100
        /*0b56*/ 	.byte	0x06
	.zero		1


	//   ....[14]....
        /*0b58*/ 	.word	0x00000550
        /*0b5c*/ 	.word	0x000000ff
        /*0b60*/ 	.word	0x00032488
        /*0b64*/ 	.short	0x0100
        /*0b66*/ 	.byte	0x06
	.zero		1


	//   ....[15]....
        /*0b68*/ 	.word	0x00000680
        /*0b6c*/ 	.word	0x000000ff
        /*0b70*/ 	.word	0x00032490
        /*0b74*/ 	.short	0x0100
        /*0b76*/ 	.byte	0x08
	.zero		1


	//   ....[16]....
        /*0b78*/ 	.word	0x00000690
        /*0b7c*/ 	.word	0x000000ff
        /*0b80*/ 	.word	0x000324a0
        /*0b84*/ 	.short	0x0100
        /*0b86*/ 	.byte	0x08
	.zero		1


	//   ....[17]....
        /*0b88*/ 	.word	0x000006a0
        /*0b8c*/ 	.word	0x000000ff
        /*0b90*/ 	.word	0x00032498
        /*0b94*/ 	.short	0x0100
        /*0b96*/ 	.byte	0x08
	.zero		1


	//   ....[18]....
        /*0b98*/ 	.word	0x000006b0
        /*0b9c*/ 	.word	0x000000ff
        /*0ba0*/ 	.word	0x000324a8
        /*0ba4*/ 	.short	0x0100
        /*0ba6*/ 	.byte	0x08
	.zero		1


	//   ....[19]....
        /*0ba8*/ 	.word	0x000007f0
        /*0bac*/ 	.word	0x000000ff
        /*0bb0*/ 	.word	0x000324b0
        /*0bb4*/ 	.short	0x0100
        /*0bb6*/ 	.byte	0x08
	.zero		1


	//   ....[20]....
        /*0bb8*/ 	.word	0x00000800
        /*0bbc*/ 	.word	0x000000ff
        /*0bc0*/ 	.word	0x000324c0
        /*0bc4*/ 	.short	0x0100
        /*0bc6*/ 	.byte	0x08
	.zero		1


	//   ....[21]....
        /*0bc8*/ 	.word	0x00000810
        /*0bcc*/ 	.word	0x000000ff
        /*0bd0*/ 	.word	0x000324b8
        /*0bd4*/ 	.short	0x0100
        /*0bd6*/ 	.byte	0x08
	.zero		1


	//   ....[22]....
        /*0bd8*/ 	.word	0x00000820
        /*0bdc*/ 	.word	0x000000ff
        /*0be0*/ 	.word	0x000324c8
        /*0be4*/ 	.short	0x0100
        /*0be6*/ 	.byte	0x08
	.zero		1


	//   ....[23]....
        /*0be8*/ 	.word	0x000020d0
        /*0bec*/ 	.word	0x00000005
        /*0bf0*/ 	.word	0x00032400
        /*0bf4*/ 	.short	0x010a
        /*0bf6*/ 	.byte	0x3f
	.zero		1


	//   ....[24]....
        /*0bf8*/ 	.word	0x000021b0
        /*0bfc*/ 	.word	0x000000ff
        /*0c00*/ 	.word	0x00032430
        /*0c04*/ 	.short	0x010a
        /*0c06*/ 	.byte	0x06
	.zero		1


	//   ....[25]....
        /*0c08*/ 	.word	0x000021f0
        /*0c0c*/ 	.word	0x000000ff
        /*0c10*/ 	.word	0x00032430
        /*0c14*/ 	.short	0x010a
        /*0c16*/ 	.byte	0x06
	.zero		1


	//   ....[26]....
        /*0c18*/ 	.word	0x000024f0
        /*0c1c*/ 	.word	0x00000005
        /*0c20*/ 	.word	0x00032410
        /*0c24*/ 	.short	0x010a
        /*0c26*/ 	.byte	0x3f
	.zero		1


	//   ....[27]....
        /*0c28*/ 	.word	0x00002530
        /*0c2c*/ 	.word	0x000000ff
        /*0c30*/ 	.word	0x00032450
        /*0c34*/ 	.short	0x010a
        /*0c36*/ 	.byte	0x06
	.zero		1


	//   ....[28]....
        /*0c38*/ 	.word	0x00002570
        /*0c3c*/ 	.word	0x000000ff
        /*0c40*/ 	.word	0x00032450
        /*0c44*/ 	.short	0x010a
        /*0c46*/ 	.byte	0x06
	.zero		1


	//   ....[29]....
        /*0c48*/ 	.word	0x000033a0
        /*0c4c*/ 	.word	0x000000ff
        /*0c50*/ 	.word	0x00000000
        /*0c54*/ 	.short	0x0101
        /*0c56*/ 	.byte	0x04
	.zero		1


	//   ....[30]....
        /*0c58*/ 	.word	0x00004d50
        /*0c5c*/ 	.word	0x000000ff
        /*0c60*/ 	.word	0x00000000
        /*0c64*/ 	.short	0x0101
        /*0c66*/ 	.byte	0x06
	.zero		1


	//   ....[31]....
        /*0c68*/ 	.word	0x00004ea0
        /*0c6c*/ 	.word	0x000000ff
        /*0c70*/ 	.word	0x00032430
        /*0c74*/ 	.short	0x010a
        /*0c76*/ 	.byte	0x04
	.zero		1


	//   ....[32]....
        /*0c78*/ 	.word	0x00004ee0
        /*0c7c*/ 	.word	0x000000ff
        /*0c80*/ 	.word	0x00032430
        /*0c84*/ 	.short	0x010a
        /*0c86*/ 	.byte	0x04
	.zero		1


	//   ....[33]....
        /*0c88*/ 	.word	0x000050f0
        /*0c8c*/ 	.word	0x000000ff
        /*0c90*/ 	.word	0x00032450
        /*0c94*/ 	.short	0x010a
        /*0c96*/ 	.byte	0x04
	.zero		1


	//   ....[34]....
        /*0c98*/ 	.word	0x00005130
        /*0c9c*/ 	.word	0x000000ff
        /*0ca0*/ 	.word	0x00032450
        /*0ca4*/ 	.short	0x010a
        /*0ca6*/ 	.byte	0x04
	.zero		1


	//   ....[35]....
        /*0ca8*/ 	.word	0x00006ea0
        /*0cac*/ 	.word	0x000000ff
        /*0cb0*/ 	.word	0x00000000
        /*0cb4*/ 	.short	0x0101
        /*0cb6*/ 	.byte	0x0a
	.zero		1


	//   ....[36]....
        /*0cb8*/ 	.word	0x00007e70
        /*0cbc*/ 	.word	0x000000ff
        /*0cc0*/ 	.word	0x00000000
        /*0cc4*/ 	.short	0x0101
        /*0cc6*/ 	.byte	0x04
	.zero		1


	//   ....[37]....
        /*0cc8*/ 	.word	0x00007fb0
        /*0ccc*/ 	.word	0x000000ff
        /*0cd0*/ 	.word	0x00032430
        /*0cd4*/ 	.short	0x010a
        /*0cd6*/ 	.byte	0x04
	.zero		1


	//   ....[38]....
        /*0cd8*/ 	.word	0x00007ff0
        /*0cdc*/ 	.word	0x000000ff
        /*0ce0*/ 	.word	0x00032430
        /*0ce4*/ 	.short	0x010a
        /*0ce6*/ 	.byte	0x04
	.zero		1


	//   ....[39]....
        /*0ce8*/ 	.word	0x00008200
        /*0cec*/ 	.word	0x000000ff
        /*0cf0*/ 	.word	0x00032450
        /*0cf4*/ 	.short	0x010a
        /*0cf6*/ 	.byte	0x04
	.zero		1


	//   ....[40]....
        /*0cf8*/ 	.word	0x00008240
        /*0cfc*/ 	.word	0x000000ff
        /*0d00*/ 	.word	0x00032450
        /*0d04*/ 	.short	0x010a
        /*0d06*/ 	.byte	0x04
	.zero		1


	//   ....[41]....
        /*0d08*/ 	.word	0x00009420
        /*0d0c*/ 	.word	0x000000ff
        /*0d10*/ 	.word	0x00000000
        /*0d14*/ 	.short	0x0101
        /*0d16*/ 	.byte	0x0b
	.zero		1


	//   ....[42]....
        /*0d18*/ 	.word	0x0000a810
        /*0d1c*/ 	.word	0x000000ff
        /*0d20*/ 	.word	0x00000000
        /*0d24*/ 	.short	0x0101
        /*0d26*/ 	.byte	0x04
	.zero		1


	//   ....[43]....
        /*0d28*/ 	.word	0x0000ce90
        /*0d2c*/ 	.word	0x000000ff
        /*0d30*/ 	.word	0x00000000
        /*0d34*/ 	.short	0x0101
        /*0d36*/ 	.byte	0x06
	.zero		1


	//   ....[44]....
        /*0d38*/ 	.word	0x0000d5e0
        /*0d3c*/ 	.word	0x000000ff
        /*0d40*/ 	.word	0x00000000
        /*0d44*/ 	.short	0x0101
        /*0d46*/ 	.byte	0x09
	.zero		1


	//   ....[45]....
        /*0d48*/ 	.word	0x00011f50
        /*0d4c*/ 	.word	0x00000019
        /*0d50*/ 	.word	0x00032440
        /*0d54*/ 	.short	0x010a
        /*0d56*/ 	.byte	0x3f
	.zero		1


	//   ....[46]....
        /*0d58*/ 	.word	0x00012580
        /*0d5c*/ 	.word	0x00000019
        /*0d60*/ 	.word	0x00032430
        /*0d64*/ 	.short	0x0107
        /*0d66*/ 	.byte	0x3f
	.zero		1


	//   ....[47]....
        /*0d68*/ 	.word	0x00012650
        /*0d6c*/ 	.word	0x00000019
        /*0d70*/ 	.word	0x00032430
        /*0d74*/ 	.short	0x0101
        /*0d76*/ 	.byte	0x3f
	.zero		1


	//   ....[48]....
        /*0d78*/ 	.word	0x00013180
        /*0d7c*/ 	.word	0x00000016
        /*0d80*/ 	.word	0x00032400
        /*0d84*/ 	.short	0x0107
        /*0d86*/ 	.byte	0x3f
	.zero		1


	//   ....[49]....
        /*0d88*/ 	.word	0x00013210
        /*0d8c*/ 	.word	0x00000016
        /*0d90*/ 	.word	0x00032400
        /*0d94*/ 	.short	0x0101
        /*0d96*/ 	.byte	0x3f
	.zero		1


	//   ....[50]....
        /*0d98*/ 	.word	0x00013d30
        /*0d9c*/ 	.word	0x00000016
        /*0da0*/ 	.word	0x00032410
        /*0da4*/ 	.short	0x0107
        /*0da6*/ 	.byte	0x3f
	.zero		1


	//   ....[51]....
        /*0da8*/ 	.word	0x00013e30
        /*0dac*/ 	.word	0x00000016
        /*0db0*/ 	.word	0x00032410
        /*0db4*/ 	.short	0x0101
        /*0db6*/ 	.byte	0x3f
	.zero		1


	//   ....[52]....
        /*0db8*/ 	.word	0x00013e50
        /*0dbc*/ 	.word	0x00000016
        /*0dc0*/ 	.word	0x00032420
        /*0dc4*/ 	.short	0x010a
        /*0dc6*/ 	.byte	0x3f
	.zero		1


	//   ....[53]....
        /*0dc8*/ 	.word	0x00013ed0
        /*0dcc*/ 	.word	0x00000019
        /*0dd0*/ 	.word	0x00032460
        /*0dd4*/ 	.short	0x010a
        /*0dd6*/ 	.byte	0x3f
	.zero		1


	//   ....[54]....
        /*0dd8*/ 	.word	0x00014630
        /*0ddc*/ 	.word	0x00000019
        /*0de0*/ 	.word	0x00032450
        /*0de4*/ 	.short	0x0107
        /*0de6*/ 	.byte	0x3f
	.zero		1


	//   ....[55]....
        /*0de8*/ 	.word	0x000146f0
        /*0dec*/ 	.word	0x00000019
        /*0df0*/ 	.word	0x00032450
        /*0df4*/ 	.short	0x0101
        /*0df6*/ 	.byte	0x3f
	.zero		1


	//   ....[56]....
        /*0df8*/ 	.word	0x00014a30
        /*0dfc*/ 	.word	0x0000000a
        /*0e00*/ 	.word	0x00032440
        /*0e04*/ 	.short	0x010a
        /*0e06*/ 	.byte	0x3f
	.zero		1


	//   ....[57]....
        /*0e08*/ 	.word	0x00014de0
        /*0e0c*/ 	.word	0x0000000a
        /*0e10*/ 	.word	0x00032430
        /*0e14*/ 	.short	0x0107
        /*0e16*/ 	.byte	0x3f
	.zero		1


	//   ....[58]....
        /*0e18*/ 	.word	0x00014e90
        /*0e1c*/ 	.word	0x0000000a
        /*0e20*/ 	.word	0x00032430
        /*0e24*/ 	.short	0x0101
        /*0e26*/ 	.byte	0x3f
	.zero		1


	//   ....[59]....
        /*0e28*/ 	.word	0x00014ec0
        /*0e2c*/ 	.word	0x0000000a
        /*0e30*/ 	.word	0x00032460
        /*0e34*/ 	.short	0x010a
        /*0e36*/ 	.byte	0x3f
	.zero		1


	//   ....[60]....
        /*0e38*/ 	.word	0x000153c0
        /*0e3c*/ 	.word	0x0000000a
        /*0e40*/ 	.word	0x00032450
        /*0e44*/ 	.short	0x0107
        /*0e46*/ 	.byte	0x3f
	.zero		1


	//   ....[61]....
        /*0e48*/ 	.word	0x00015470
        /*0e4c*/ 	.word	0x0000000a
        /*0e50*/ 	.word	0x00032450
        /*0e54*/ 	.short	0x0101
        /*0e56*/ 	.byte	0x3f
	.zero		1


	//   ....[62]....
        /*0e58*/ 	.word	0x00016700
        /*0e5c*/ 	.word	0x00000005
        /*0e60*/ 	.word	0x00032420
        /*0e64*/ 	.short	0x010a
        /*0e66*/ 	.byte	0x3f
	.zero		1


	//   ....[63]....
        /*0e68*/ 	.word	0x000168a0
        /*0e6c*/ 	.word	0x00000003
        /*0e70*/ 	.word	0x00032440
        /*0e74*/ 	.short	0x010a
        /*0e76*/ 	.byte	0x3f
	.zero		1


	//   ....[64]....
        /*0e78*/ 	.word	0x00016940
        /*0e7c*/ 	.word	0x00000005
        /*0e80*/ 	.word	0x00032440
        /*0e84*/ 	.short	0x010a
        /*0e86*/ 	.byte	0x3f
	.zero		1


	//   ....[65]....
        /*0e88*/ 	.word	0x00016980
        /*0e8c*/ 	.word	0x00000003
        /*0e90*/ 	.word	0x00032460
        /*0e94*/ 	.short	0x010a
        /*0e96*/ 	.byte	0x3f
	.zero		1


	//   ....[66]....
        /*0e98*/ 	.word	0x000169c0
        /*0e9c*/ 	.word	0x00000005
        /*0ea0*/ 	.word	0x00032460
        /*0ea4*/ 	.short	0x010a
        /*0ea6*/ 	.byte	0x3f
	.zero		1


	//   ....[67]....
        /*0ea8*/ 	.word	0x00016a20
        /*0eac*/ 	.word	0x00000005
        /*0eb0*/ 	.word	0x00032400
        /*0eb4*/ 	.short	0x010a
        /*0eb6*/ 	.byte	0x3f
	.zero		1


	//   ....[68]....
        /*0eb8*/ 	.word	0x00016a80
        /*0ebc*/ 	.word	0x00000004
        /*0ec0*/ 	.word	0x00032430
        /*0ec4*/ 	.short	0x010a
        /*0ec6*/ 	.byte	0x3f
	.zero		1


	//   ....[69]....
        /*0ec8*/ 	.word	0x00016ad0
        /*0ecc*/ 	.word	0x00000005
        /*0ed0*/ 	.word	0x00032410
        /*0ed4*/ 	.short	0x010a
        /*0ed6*/ 	.byte	0x3f
	.zero		1


	//   ....[70]....
        /*0ed8*/ 	.word	0x00016b30
        /*0edc*/ 	.word	0x00000000
        /*0ee0*/ 	.word	0x00032450
        /*0ee4*/ 	.short	0x010a
        /*0ee6*/ 	.byte	0x3f
	.zero		1


	//   ....[71]....
        /*0ee8*/ 	.word	0x00016b90
        /*0eec*/ 	.word	0x00000015
        /*0ef0*/ 	.word	0x00032430
        /*0ef4*/ 	.short	0x010a
        /*0ef6*/ 	.byte	0x3f
	.zero		1


	//   ....[72]....
        /*0ef8*/ 	.word	0x00016bf0
        /*0efc*/ 	.word	0x00000015
        /*0f00*/ 	.word	0x00032450
        /*0f04*/ 	.short	0x010a
        /*0f06*/ 	.byte	0x3f
	.zero		1


	//   ....[73]....
        /*0f08*/ 	.word	0x00016c50
        /*0f0c*/ 	.word	0x00000015
        /*0f10*/ 	.word	0x00032430
        /*0f14*/ 	.short	0x010a
        /*0f16*/ 	.byte	0x3f
	.zero		1


	//   ....[74]....
        /*0f18*/ 	.word	0x00016cb0
        /*0f1c*/ 	.word	0x00000015
        /*0f20*/ 	.word	0x00032450
        /*0f24*/ 	.short	0x010a
        /*0f26*/ 	.byte	0x3f
	.zero		1


	//   ....[75]....
        /*0f28*/ 	.word	0x00016dd0
        /*0f2c*/ 	.word	0x00000019
        /*0f30*/ 	.word	0x00032440
        /*0f34*/ 	.short	0x010a
        /*0f36*/ 	.byte	0x3f
	.zero		1


	//   ....[76]....
        /*0f38*/ 	.word	0x00018bf0
        /*0f3c*/ 	.word	0x00000016
        /*0f40*/ 	.word	0x00032420
        /*0f44*/ 	.short	0x010a
        /*0f46*/ 	.byte	0x3f
	.zero		1


	//   ....[77]....
        /*0f48*/ 	.word	0x00018c40
        /*0f4c*/ 	.word	0x00000019
        /*0f50*/ 	.word	0x00032460
        /*0f54*/ 	.short	0x010a
        /*0f56*/ 	.byte	0x3f
	.zero		1


	//   ....[78]....
        /*0f58*/ 	.word	0x00019590
        /*0f5c*/ 	.word	0x0000000a
        /*0f60*/ 	.word	0x00032440
        /*0f64*/ 	.short	0x010a
        /*0f66*/ 	.byte	0x3f
	.zero		1


	//   ....[79]....
        /*0f68*/ 	.word	0x00019c60
        /*0f6c*/ 	.word	0x0000000a
        /*0f70*/ 	.word	0x00032460
        /*0f74*/ 	.short	0x010a
        /*0f76*/ 	.byte	0x3f
	.zero		1


	//   ....[80]....
        /*0f78*/ 	.word	0x0001adc0
        /*0f7c*/ 	.word	0x00000005
        /*0f80*/ 	.word	0x00032420
        /*0f84*/ 	.short	0x010a
        /*0f86*/ 	.byte	0x3f
	.zero		1


	//   ....[81]....
        /*0f88*/ 	.word	0x0001af60
        /*0f8c*/ 	.word	0x00000003
        /*0f90*/ 	.word	0x00032440
        /*0f94*/ 	.short	0x010a
        /*0f96*/ 	.byte	0x3f
	.zero		1


	//   ....[82]....
        /*0f98*/ 	.word	0x0001afb0
        /*0f9c*/ 	.word	0x00000005
        /*0fa0*/ 	.word	0x00032440
        /*0fa4*/ 	.short	0x010a
        /*0fa6*/ 	.byte	0x3f
	.zero		1


	//   ....[83]....
        /*0fa8*/ 	.word	0x0001b000
        /*0fac*/ 	.word	0x00000003
        /*0fb0*/ 	.word	0x00032460
        /*0fb4*/ 	.short	0x010a
        /*0fb6*/ 	.byte	0x3f
	.zero		1


	//----- nvinfo : EIATTR_NUM_MBARRIERS
	.align		4
.L_1582:
        /*0fb8*/ 	.byte	0x03, 0x38
        /*0fba*/ 	.short	0x0017


	//----- nvinfo : EIATTR_EXIT_INSTR_OFFSETS
	.align		4
        /*0fbc*/ 	.byte	0x04, 0x1c
        /*0fbe*/ 	.short	(.L_1584 - .L_1583)


	//   ....[0]....
.L_1583:
        /*0fc0*/ 	.word	0x000009e0


	//   ....[1]....
        /*0fc4*/ 	.word	0x0000fc00


	//   ....[2]....
        /*0fc8*/ 	.word	0x00016a10


	//----- nvinfo : EIATTR_MAX_THREADS
	.align		4
.L_1584:
        /*0fcc*/ 	.byte	0x04, 0x05
        /*0fce*/ 	.short	(.L_1586 - .L_1585)
.L_1585:
        /*0fd0*/ 	.word	0x00000180
        /*0fd4*/ 	.word	0x00000001
        /*0fd8*/ 	.word	0x00000001


	//----- nvinfo : EIATTR_CRS_STACK_SIZE
	.align		4
.L_1586:
        /*0fdc*/ 	.byte	0x04, 0x1e
        /*0fde*/ 	.short	(.L_1588 - .L_1587)
.L_1587:
        /*0fe0*/ 	.word	0x00000000


	//----- nvinfo : EIATTR_CBANK_PARAM_SIZE
	.align		4
.L_1588:
        /*0fe4*/ 	.byte	0x03, 0x19
        /*0fe6*/ 	.short	0x0bf0


	//----- nvinfo : EIATTR_PARAM_CBANK
	.align		4
        /*0fe8*/ 	.byte	0x04, 0x0a
        /*0fea*/ 	.short	(.L_1590 - .L_1589)
	.align		4
.L_1589:
        /*0fec*/ 	.word	index@(.nv.constant0._ZN7cutlass13device_kernelIN5flash11enable_sm90INS1_16FlashAttnFwdSm90INS1_25CollectiveMainloopFwdSm90ILi2EN4cute5tupleIJNS5_1CILi1EEES8_S8_EEENS6_IJNS7_ILi128EEENS7_ILi96EEENS7_ILi64EEEEEELi256ENS_6half_tEfNS_4arch4Sm90ELb1ELb0ELb1ELb1ELb1ELb0ELb1ELb1ELb0ELb1ELb1ELb0EEENS1_21CollectiveEpilogueFwdINS6_IJSA_NS7_ILi256EEESB_EEES9_SE_SG_Li256ELb1ELb1ELb1ELb0EEENS1_36VarlenDynamicPersistentTileSchedulerILi128ELi96ELi256ELi128ELb1ELb1ELb1ELb1ELb1ELb1EEEEEEEEEvNT_6ParamsE)
        /*0ff0*/ 	.short	0x0210
        /*0ff2*/ 	.short	0x0bf0


	//----- nvinfo : EIATTR_SW_WAR
	.align		4
.L_1590:
        /*0ff4*/ 	.byte	0x04, 0x36
        /*0ff6*/ 	.short	(.L_1592 - .L_1591)
.L_1591:
        /*0ff8*/ 	.word	0x00000008
.L_1592:


//--------------------- .nv.info._ZN7cutlass13device_kernelIN5flash11enable_sm90INS1_16FlashAttnFwdSm90INS1_25CollectiveMainloopFwdSm90ILi2EN4cute5tupleIJNS5_1CILi1EEES8_S8_EEENS6_IJNS7_ILi128EEENS7_ILi96EEENS7_ILi64EEEEEELi256ENS_6half_tEfNS_4arch4Sm90ELb1ELb0ELb1ELb1ELb1ELb1ELb1ELb1ELb0ELb1ELb1ELb0EEENS1_21CollectiveEpilogueFwdINS6_IJSA_NS7_ILi256EEESB_EEES9_SE_SG_Li256ELb1ELb1ELb1ELb0EEENS1_36VarlenDynamicPersistentTileSchedulerILi128ELi96ELi256ELi128ELb1ELb1ELb1ELb1ELb1ELb1EEEEEEEEEvNT_6ParamsE --------------------------
	.section	.nv.info._ZN7cutlass13device_kernelIN5flash11enable_sm90INS1_16FlashAttnFwdSm90INS1_25CollectiveMainloopFwdSm90ILi2EN4cute5tupleIJNS5_1CILi1EEES8_S8_EEENS6_IJNS7_ILi128EEENS7_ILi96EEENS7_ILi64EEEEEELi256ENS_6half_tEfNS_4arch4Sm90ELb1ELb0ELb1ELb1ELb1ELb1ELb1ELb1ELb0ELb1ELb1ELb0EEENS1_21CollectiveEpilogueFwdINS6_IJSA_NS7_ILi256EEESB_EEES9_SE_SG_Li256ELb1ELb1ELb1ELb0EEENS1_36VarlenDynamicPersistentTileSchedulerILi128ELi96ELi256ELi128ELb1ELb1ELb1ELb1ELb1ELb1EEEEEEEEEvNT_6ParamsE,"",@"SHT_CUDA_INFO"
	.sectionflags	@""
	.align	4


	//----- nvinfo : EIATTR_CUDA_API_VERSION
	.align		4
        /*0000*/ 	.byte	0x04, 0x37
        /*0002*/ 	.short	(.L_1594 - .L_1593)
.L_1593:
        /*0004*/ 	.word	0x00000082


	//----- nvinfo : EIATTR_KPARAM_INFO
	.align		4
.L_1594:
        /*0008*/ 	.byte	0x04, 0x17
        /*000a*/ 	.short	(.L_1596 - .L_1595)
.L_1595:
        /*000c*/ 	.word	0x00000000
        /*0010*/ 	.short	0x0000
        /*0012*/ 	.short	0x0070
        /*0014*/ 	.byte	0x00, 0xf0, 0x01, 0x2e


	//----- nvinfo : EIATTR_SPARSE_MMA_MASK
	.align		4
.L_1596:
        /*0018*/ 	.byte	0x03, 0x50
        /*001a*/ 	.short	0x0000


	//----- nvinfo : EIATTR_MAXREG_COUNT
	.align		4
        /*001c*/ 	.byte	0x03, 0x1b
        /*001e*/ 	.short	0x00a8


	//----- nvinfo : EIATTR_NUM_BARRIERS
	.align		4
        /*0020*/ 	.byte	0x02, 0x4c
        /*0022*/ 	.byte	0x10
	.zero		1


	//----- nvinfo : EIATTR_EXTERNS
	.align		4
        /*0024*/ 	.byte	0x04, 0x0f
        /*0026*/ 	.short	(.L_1598 - .L_1597)


	//   ....[0]....
	.align		4
.L_1597:
        /*0028*/ 	.word	index@(__assertfail)


	//----- nvinfo : EIATTR_ANNOTATIONS
	.align		4
.L_1598:
        /*002c*/ 	.byte	0x04, 0x55
        /*002e*/ 	.short	(.L_1600 - .L_1599)


	//   ....[0]....
.L_1599:
        /* <DEDUP_REMOVED lines=208> */


	//----- nvinfo : EIATTR_MERCURY_ISA_VERSION
	.align		4
.L_1600:
        /*0d18*/ 	.byte	0x03, 0x5f
        /*0d1a*/ 	.short	0x0101


	//----- nvinfo : EIATTR_UNUSED_LOAD_BYTE_OFFSET
	.align		4
        /*0d1c*/ 	.byte	0x04, 0x44
        /*0d1e*/ 	.short	(.L_1602 - .L_1601)


	//   ....[0]....
.L_1601:
        /*0d20*/ 	.word	0x00000aa0
        /*0d24*/ 	.word	0x0000fff0


	//   ....[1]....
        /*0d28*/ 	.word	0x00014980
        /*0d2c*/ 	.word	0x0000fff0


	//----- nvinfo : EIATTR_INT_WARP_WIDE_INSTR_OFFSETS
	.align		4
.L_1602:
        /*0d30*/ 	.byte	0x04, 0x31
        /*0d32*/ 	.short	(.L_1604 - .L_1603)


	//   ....[0]....
.L_1603:
        /*0d34*/ 	.word	0x00000130


	//   ....[1]....
        /*0d38*/ 	.word	0x00000170


	//   ....[2]....
        /*0d3c*/ 	.word	0x000001e0


	//   ....[3]....
        /*0d40*/ 	.word	0x000001f0


	//   ....[4]....
        /*0d44*/ 	.word	0x0001ccd0


	//   ....[5]....
        /*0d48*/ 	.word	0x0001cd60


	//   ....[6]....
        /*0d4c*/ 	.word	0x00020c70


	//   ....[7]....
        /*0d50*/ 	.word	0x00020d00


	//----- nvinfo : EIATTR_COOP_GROUP_MASK_REGIDS
	.align		4
.L_1604:
        /*0d54*/ 	.byte	0x04, 0x29
        /*0d56*/ 	.short	(.L_1606 - .L_1605)


	//   ....[0]....
.L_1605:
        /*0d58*/ 	.word	0xffffffff


	//   ....[1]....
        /*0d5c*/ 	.word	0xffffffff


	//   ....[2]....
        /*0d60*/ 	.word	0xffffffff


	//   ....[3]....
        /*0d64*/ 	.word	0xffffffff


	//   ....[4]....
        /*0d68*/ 	.word	0xffffffff


	//   ....[5]....
        /*0d6c*/ 	.word	0xffffffff


	//   ....[6]....
        /*0d70*/ 	.word	0xffffffff


	//   ....[7]....
        /*0d74*/ 	.word	0xffffffff


	//   ....[8]....
        /*0d78*/ 	.word	0xffffffff


	//   ....[9]....
        /*0d7c*/ 	.word	0xffffffff


	//   ....[10]....
        /*0d80*/ 	.word	0xffffffff


	//   ....[11]....
        /*0d84*/ 	.word	0xffffffff


	//   ....[12]....
        /*0d88*/ 	.word	0xffffffff


	//   ....[13]....
        /*0d8c*/ 	.word	0xffffffff


	//   ....[14]....
        /*0d90*/ 	.word	0xffffffff


	//   ....[15]....
        /*0d94*/ 	.word	0xffffffff


	//   ....[16]....
        /*0d98*/ 	.word	0xffffffff


	//   ....[17]....
        /*0d9c*/ 	.word	0xffffffff


	//   ....[18]....
        /*0da0*/ 	.word	0xffffffff


	//   ....[19]....
        /*0da4*/ 	.word	0xffffffff


	//   ....[20]....
        /*0da8*/ 	.word	0xffffffff


	//   ....[21]....
        /*0dac*/ 	.word	0xffffffff


	//   ....[22]....
        /*0db0*/ 	.word	0xffffffff


	//   ....[23]....
        /*0db4*/ 	.word	0xffffffff


	//   ....[24]....
        /*0db8*/ 	.word	0xffffffff


	//   ....[25]....
        /*0dbc*/ 	.word	0xffffffff


	//   ....[26]....
        /*0dc0*/ 	.word	0xffffffff


	//   ....[27]....
        /*0dc4*/ 	.word	0xffffffff


	//   ....[28]....
        /*0dc8*/ 	.word	0xffffffff


	//   ....[29]....
        /*0dcc*/ 	.word	0xffffffff


	//   ....[30]....
        /*0dd0*/ 	.word	0xffffffff


	//   ....[31]....
        /*0dd4*/ 	.word	0xffffffff


	//   ....[32]....
        /*0dd8*/ 	.word	0xffffffff


	//   ....[33]....
        /*0ddc*/ 	.word	0xffffffff


	//   ....[34]....
        /*0de0*/ 	.word	0xffffffff


	//   ....[35]....
        /*0de4*/ 	.word	0xffffffff


	//   ....[36]....
        /*0de8*/ 	.word	0xffffffff


	//   ....[37]....
        /*0dec*/ 	.word	0xffffffff


	//   ....[38]....
        /*0df0*/ 	.word	0xffffffff


	//   ....[39]....
        /*0df4*/ 	.word	0xffffffff


	//   ....[40]....
        /*0df8*/ 	.word	0xffffffff


	//   ....[41]....
        /*0dfc*/ 	.word	0xffffffff


	//   ....[42]....
        /*0e00*/ 	.word	0xffffffff


	//   ....[43]....
        /*0e04*/ 	.word	0xffffffff


	//   ....[44]....
        /*0e08*/ 	.word	0xffffffff


	//   ....[45]....
        /*0e0c*/ 	.word	0xffffffff


	//   ....[46]....
        /*0e10*/ 	.word	0xffffffff


	//   ....[47]....
        /*0e14*/ 	.word	0xffffffff


	//   ....[48]....
        /*0e18*/ 	.word	0xffffffff


	//   ....[49]....
        /*0e1c*/ 	.word	0xffffffff


	//   ....[50]....
        /*0e20*/ 	.word	0xffffffff


	//   ....[51]....
        /*0e24*/ 	.word	0xffffffff


	//   ....[52]....
        /*0e28*/ 	.word	0xffffffff


	//   ....[53]....
        /*0e2c*/ 	.word	0xffffffff


	//   ....[54]....
        /*0e30*/ 	.word	0xffffffff


	//   ....[55]....
        /*0e34*/ 	.word	0xffffffff


	//   ....[56]....
        /*0e38*/ 	.word	0xffffffff


	//   ....[57]....
        /*0e3c*/ 	.word	0xffffffff


	//   ....[58]....
        /*0e40*/ 	.word	0xffffffff


	//   ....[59]....
        /*0e44*/ 	.word	0xffffffff


	//   ....[60]....
        /*0e48*/ 	.word	0xffffffff


	//   ....[61]....
        /*0e4c*/ 	.word	0xffffffff


	//   ....[62]....
        /*0e50*/ 	.word	0xffffffff


	//   ....[63]....
        /*0e54*/ 	.word	0xffffffff


	//   ....[64]....
        /*0e58*/ 	.word	0xffffffff


	//   ....[65]....
        /*0e5c*/ 	.word	0xffffffff


	//   ....[66]....
        /*0e60*/ 	.word	0xffffffff


	//   ....[67]....
        /*0e64*/ 	.word	0xffffffff


	//   ....[68]....
        /*0e68*/ 	.word	0xffffffff


	//   ....[69]....
        /*0e6c*/ 	.word	0xffffffff


	//   ....[70]....
        /*0e70*/ 	.word	0xffffffff


	//   ....[71]....
        /*0e74*/ 	.word	0xffffffff


	//   ....[72]....
        /*0e78*/ 	.word	0xffffffff


	//   ....[73]....
        /*0e7c*/ 	.word	0xffffffff


	//   ....[74]....
        /*0e80*/ 	.word	0xffffffff


	//   ....[75]....
        /*0e84*/ 	.word	0xffffffff


	//   ....[76]....
        /*0e88*/ 	.word	0xffffffff


	//   ....[77]....
        /*0e8c*/ 	.word	0xffffffff


	//   ....[78]....
        /*0e90*/ 	.word	0xffffffff


	//   ....[79]....
        /*0e94*/ 	.word	0xffffffff


	//   ....[80]....
        /*0e98*/ 	.word	0xffffffff


	//   ....[81]....
        /*0e9c*/ 	.word	0xffffffff


	//   ....[82]....
        /*0ea0*/ 	.word	0xffffffff


	//   ....[83]....
        /*0ea4*/ 	.word	0xffffffff


	//   ....[84]....
        /*0ea8*/ 	.word	0xffffffff


	//   ....[85]....
        /*0eac*/ 	.word	0xffffffff


	//   ....[86]....
        /*0eb0*/ 	.word	0xffffffff


	//   ....[87]....
        /*0eb4*/ 	.word	0xffffffff


	//   ....[88]....
        /*0eb8*/ 	.word	0xffffffff


	//   ....[89]....
        /*0ebc*/ 	.word	0xffffffff


	//   ....[90]....
        /*0ec0*/ 	.word	0xffffffff


	//   ....[91]....
        /*0ec4*/ 	.word	0xffffffff


	//   ....[92]....
        /*0ec8*/ 	.word	0xffffffff


	//   ....[93]....
        /*0ecc*/ 	.word	0xffffffff


	//   ....[94]....
        /*0ed0*/ 	.word	0xffffffff


	//   ....[95]....
        /*0ed4*/ 	.word	0xffffffff


	//   ....[96]....
        /*0ed8*/ 	.word	0xffffffff


	//   ....[97]....
        /*0edc*/ 	.word	0xffffffff


	//   ....[98]....
        /*0ee0*/ 	.word	0xffffffff


	//   ....[99]....
        /*0ee4*/ 	.word	0xffffffff


	//   ....[100]....
        /*0ee8*/ 	.word	0xffffffff


	//   ....[101]....
        /*0eec*/ 	.word	0xffffffff


	//   ....[102]....
        /*0ef0*/ 	.word	0xffffffff


	//   ....[103]....
        /*0ef4*/ 	.word	0xffffffff


	//   ....[104]....
        /*0ef8*/ 	.word	0xffffffff


	//   ....[105]....
        /*0efc*/ 	.word	0xffffffff


	//   ....[106]....
        /*0f00*/ 	.word	0xffffffff


	//   ....[107]....
        /*0f04*/ 	.word	0xffffffff


	//   ....[108]....
        /*0f08*/ 	.word	0xffffffff


	//   ....[109]....
        /*0f0c*/ 	.word	0xffffffff


	//   ....[110]....
        /*0f10*/ 	.word	0xffffffff


	//   ....[111]....
        /*0f14*/ 	.word	0xffffffff


	//   ....[112]....
        /*0f18*/ 	.word	0xffffffff


	//   ....[113]....
        /*0f1c*/ 	.word	0xffffffff


	//   ....[114]....
        /*0f20*/ 	.word	0xffffffff


	//   ....[115]....
        /*0f24*/ 	.word	0xffffffff


	//   ....[116]....
        /*0f28*/ 	.word	0xffffffff


	//   ....[117]....
        /*0f2c*/ 	.word	0xffffffff


	//   ....[118]....
        /*0f30*/ 	.word	0xffffffff


	//   ....[119]....
        /*0f34*/ 	.word	0xffffffff


	//   ....[120]....
        /*0f38*/ 	.word	0xffffffff


	//   ....[121]....
        /*0f3c*/ 	.word	0xffffffff


	//   ....[122]....
        /*0f40*/ 	.word	0xffffffff


	//   ....[123]....
        /*0f44*/ 	.word	0xffffffff


	//   ....[124]....
        /*0f48*/ 	.word	0xffffffff


	//   ....[125]....
        /*0f4c*/ 	.word	0xffffffff


	//   ....[126]....
        /*0f50*/ 	.word	0xffffffff


	//   ....[127]....
        /*0f54*/ 	.word	0xffffffff


	//   ....[128]....
        /*0f58*/ 	.word	0xffffffff


	//   ....[129]....
        /*0f5c*/ 	.word	0xffffffff


	//   ....[130]....
        /*0f60*/ 	.word	0xffffffff


	//   ....[131]....
        /*0f64*/ 	.word	0xffffffff


	//   ....[132]....
        /*0f68*/ 	.word	0xffffffff


	//   ....[133]....
        /*0f6c*/ 	.word	0xffffffff


	//   ....[134]....
        /*0f70*/ 	.word	0xffffffff


	//   ....[135]....
        /*0f74*/ 	.word	0xffffffff


	//   ....[136]....
        /*0f78*/ 	.word	0xffffffff


	//   ....[137]....
        /*0f7c*/ 	.word	0xffffffff


	//   ....[138]....
        /*0f80*/ 	.word	0xffffffff


	//   ....[139]....
        /*0f84*/ 	.word	0xffffffff


	//   ....[140]....
        /*0f88*/ 	.word	0xffffffff


	//   ....[141]....
        /*0f8c*/ 	.word	0xffffffff


	//   ....[142]....
        /*0f90*/ 	.word	0xffffffff


	//   ....[143]....
        /*0f94*/ 	.word	0xffffffff


	//   ....[144]....
        /*0f98*/ 	.word	0xffffffff


	//   ....[145]....
        /*0f9c*/ 	.word	0xffffffff


	//   ....[146]....
        /*0fa0*/ 	.word	0xffffffff


	//   ....[147]....
        /*0fa4*/ 	.word	0xffffffff


	//   ....[148]....
        /*0fa8*/ 	.word	0xffffffff


	//   ....[149]....
        /*0fac*/ 	.word	0xffffffff


	//   ....[150]....
        /*0fb0*/ 	.word	0xffffffff


	//   ....[151]....
        /*0fb4*/ 	.word	0xffffffff


	//   ....[152]....
        /*0fb8*/ 	.word	0xffffffff


	//   ....[153]....
        /*0fbc*/ 	.word	0xffffffff


	//   ....[154]....
        /*0fc0*/ 	.word	0xffffffff


	//   ....[155]....
        /*0fc4*/ 	.word	0xffffffff


	//   ....[156]....
        /*0fc8*/ 	.word	0xffffffff


	//   ....[157]....
        /*0fcc*/ 	.word	0xffffffff


	//   ....[158]....
        /*0fd0*/ 	.word	0xffffffff


	//   ....[159]....
        /*0fd4*/ 	.word	0xffffffff


	//   ....[160]....
        /*0fd8*/ 	.word	0xffffffff


	//   ....[161]....
        /*0fdc*/ 	.word	0xffffffff


	//   ....[162]....
        /*0fe0*/ 	.word	0xffffffff


	//   ....[163]....
        /*0fe4*/ 	.word	0xffffffff


	//   ....[164]....
        /*0fe8*/ 	.word	0xffffffff


	//   ....[165]....
        /*0fec*/ 	.word	0xffffffff


	//   ....[166]....
        /*0ff0*/ 	.word	0xffffffff


	//   ....[167]....
        /*0ff4*/ 	.word	0xffffffff


	//   ....[168]....
        /*0ff8*/ 	.word	0xffffffff


	//   ....[169]....
        /*0ffc*/ 	.word	0xffffffff


	//   ....[170]....
        /*1000*/ 	.word	0xffffffff


	//   ....[171]....
        /*1004*/ 	.word	0xffffffff


	//   ....[172]....
        /*1008*/ 	.word	0xffffffff


	//   ....[173]....
        /*100c*/ 	.word	0xffffffff


	//   ....[174]....
        /*1010*/ 	.word	0xffffffff


	//   ....[175]....
        /*1014*/ 	.word	0xffffffff


	//   ....[176]....
        /*1018*/ 	.word	0xffffffff


	//   ....[177]....
        /*101c*/ 	.word	0xffffffff


	//   ....[178]....
        /*1020*/ 	.word	0xffffffff


	//   ....[179]....
        /*1024*/ 	.word	0xffffffff


	//   ....[180]....
        /*1028*/ 	.word	0xffffffff


	//   ....[181]....
        /*102c*/ 	.word	0xffffffff


	//   ....[182]....
        /*1030*/ 	.word	0xffffffff


	//   ....[183]....
        /*1034*/ 	.word	0xffffffff


	//   ....[184]....
        /*1038*/ 	.word	0xffffffff


	//   ....[185]....
        /*103c*/ 	.word	0xffffffff


	//   ....[186]....
        /*1040*/ 	.word	0xffffffff


	//   ....[187]....
        /*1044*/ 	.word	0xffffffff


	//   ....[188]....
        /*1048*/ 	.word	0xffffffff


	//   ....[189]....
        /*104c*/ 	.word	0xffffffff


	//   ....[190]....
        /*1050*/ 	.word	0xffffffff


	//   ....[191]....
        /*1054*/ 	.word	0xffffffff


	//   ....[192]....
        /*1058*/ 	.word	0xffffffff


	//   ....[193]....
        /*105c*/ 	.word	0xffffffff


	//   ....[194]....
        /*1060*/ 	.word	0xffffffff


	//   ....[195]....
        /*1064*/ 	.word	0xffffffff


	//   ....[196]....
        /*1068*/ 	.word	0xffffffff


	//   ....[197]....
        /*106c*/ 	.word	0xffffffff


	//   ....[198]....
        /*1070*/ 	.word	0xffffffff


	//   ....[199]....
        /*1074*/ 	.word	0xffffffff


	//   ....[200]....
        /*1078*/ 	.word	0xffffffff


	//   ....[201]....
        /*107c*/ 	.word	0x0500000f


	//   ....[202]....
        /*1080*/ 	.word	0x0500000f


	//   ....[203]....
        /*1084*/ 	.word	0x0500000f


	//   ....[204]....
        /*1088*/ 	.word	0x0500000f


	//   ....[205]....
        /*108c*/ 	.word	0x0500000f


	//   ....[206]....
        /*1090*/ 	.word	0x0500000f


	//   ....[207]....
        /*1094*/ 	.word	0x0500000f


	//   ....[208]....
        /*1098*/ 	.word	0x0500000f


	//   ....[209]....
        /*109c*/ 	.word	0x0500000f


	//   ....[210]....
        /*10a0*/ 	.word	0x0500000f


	//   ....[211]....
        /*10a4*/ 	.word	0x0500000f


	//   ....[212]....
        /*10a8*/ 	.word	0x0500000f


	//   ....[213]....
        /*10ac*/ 	.word	0x0500000f


	//   ....[214]....
        /*10b0*/ 	.word	0x0500000f


	//   ....[215]....
        /*10b4*/ 	.word	0x0500000f


	//   ....[216]....
        /*10b8*/ 	.word	0x0500000f


	//   ....[217]....
        /*10bc*/ 	.word	0x0500000f


	//   ....[218]....
        /*10c0*/ 	.word	0x0500000f


	//   ....[219]....
        /*10c4*/ 	.word	0x0500000f


	//   ....[220]....
        /*10c8*/ 	.word	0x0500000f


	//   ....[221]....
        /*10cc*/ 	.word	0x0500000f


	//   ....[222]....
        /*10d0*/ 	.word	0x0500000f


	//   ....[223]....
        /*10d4*/ 	.word	0x0500000f


	//   ....[224]....
        /*10d8*/ 	.word	0x0500000f


	//   ....[225]....
        /*10dc*/ 	.word	0x0500000f


	//   ....[226]....
        /*10e0*/ 	.word	0x0500000f


	//   ....[227]....
        /*10e4*/ 	.word	0x0500000f


	//   ....[228]....
        /*10e8*/ 	.word	0x0500000f


	//   ....[229]....
        /*10ec*/ 	.word	0x0500000f


	//   ....[230]....
        /*10f0*/ 	.word	0x0500000f


	//   ....[231]....
        /*10f4*/ 	.word	0x0500000f


	//   ....[232]....
        /*10f8*/ 	.word	0x0500000f


	//   ....[233]....
        /*10fc*/ 	.word	0x0500000f


	//   ....[234]....
        /*1100*/ 	.word	0x0500000f


	//   ....[235]....
        /*1104*/ 	.word	0x0500000f


	//   ....[236]....
        /*1108*/ 	.word	0x0500000f


	//   ....[237]....
        /*110c*/ 	.word	0x0500000f


	//   ....[238]....
        /*1110*/ 	.word	0x0500000f


	//   ....[239]....
        /*1114*/ 	.word	0x0500000f


	//   ....[240]....
        /*1118*/ 	.word	0x0500000f


	//   ....[241]....
        /*111c*/ 	.word	0x0500000f


	//   ....[242]....
        /*1120*/ 	.word	0x0500000f


	//   ....[243]....
        /*1124*/ 	.word	0x0500000f


	//   ....[244]....
        /*1128*/ 	.word	0x0500000f


	//   ....[245]....
        /*112c*/ 	.word	0x0500000f


	//   ....[246]....
        /*1130*/ 	.word	0x0500000f


	//   ....[247]....
        /*1134*/ 	.word	0x0500000f


	//   ....[248]....
        /*1138*/ 	.word	0x0500000f


	//   ....[249]....
        /*113c*/ 	.word	0x0500000f


	//   ....[250]....
        /*1140*/ 	.word	0x0500000f


	//   ....[251]....
        /*1144*/ 	.word	0x0500000f


	//   ....[252]....
        /*1148*/ 	.word	0x0500000f


	//   ....[253]....
        /*114c*/ 	.word	0x0500000f


	//   ....[254]....
        /*1150*/ 	.word	0x0500000f


	//   ....[255]....
        /*1154*/ 	.word	0x0500000f


	//   ....[0]....
        /*1158*/ 	.word	0x0500000f


	//   ....[1]....
        /*115c*/ 	.word	0x0500000f


	//   ....[2]....
        /*1160*/ 	.word	0x0500000f


	//   ....[3]....
        /*1164*/ 	.word	0x0500000f


	//   ....[4]....
        /*1168*/ 	.word	0x0500000f


	//   ....[5]....
        /*116c*/ 	.word	0x0500000f


	//   ....[6]....
        /*1170*/ 	.word	0x0500000f


	//   ....[7]....
        /*1174*/ 	.word	0x0500000f


	//   ....[8]....
        /*1178*/ 	.word	0x0500000f


	//   ....[9]....
        /*117c*/ 	.word	0x0500000f


	//   ....[10]....
        /*1180*/ 	.word	0x0500000f


	//   ....[11]....
        /*1184*/ 	.word	0x0500000f


	//   ....[12]....
        /*1188*/ 	.word	0x0500000f


	//   ....[13]....
        /*118c*/ 	.word	0x0500000f


	//   ....[14]....
        /*1190*/ 	.word	0x0500000f


	//   ....[15]....
        /*1194*/ 	.word	0x0500000f


	//   ....[16]....
        /*1198*/ 	.word	0x0500000f


	//   ....[17]....
        /*119c*/ 	.word	0x0500000f


	//   ....[18]....
        /*11a0*/ 	.word	0x0500000f


	//   ....[19]....
        /*11a4*/ 	.word	0x0500000f


	//   ....[20]....
        /*11a8*/ 	.word	0x0500000f


	//   ....[21]....
        /*11ac*/ 	.word	0x0500000f


	//   ....[22]....
        /*11b0*/ 	.word	0x0500000f


	//   ....[23]....
        /*11b4*/ 	.word	0x0500000f


	//   ....[24]....
        /*11b8*/ 	.word	0x0500000f


	//   ....[25]....
        /*11bc*/ 	.word	0x0500000f


	//   ....[26]....
        /*11c0*/ 	.word	0x0500000f


	//   ....[27]....
        /*11c4*/ 	.word	0x0500000f


	//   ....[28]....
        /*11c8*/ 	.word	0x0500000f


	//   ....[29]....
        /*11cc*/ 	.word	0x0500000f


	//   ....[30]....
        /*11d0*/ 	.word	0x0500000f


	//   ....[31]....
        /*11d4*/ 	.word	0x0500000f


	//   ....[32]....
        /*11d8*/ 	.word	0x0500000f


	//   ....[33]....
        /*11dc*/ 	.word	0x0500000f


	//   ....[34]....
        /*11e0*/ 	.word	0x0500000f


	//   ....[35]....
        /*11e4*/ 	.word	0x0500000f


	//   ....[36]....
        /*11e8*/ 	.word	0x0500000f


	//   ....[37]....
        /*11ec*/ 	.word	0x0500000f


	//   ....[38]....
        /*11f0*/ 	.word	0x0500000f


	//   ....[39]....
        /*11f4*/ 	.word	0x0500000f


	//   ....[40]....
        /*11f8*/ 	.word	0x0500000f


	//   ....[41]....
        /*11fc*/ 	.word	0x0500000f


	//   ....[42]....
        /*1200*/ 	.word	0x0500000f


	//   ....[43]....
        /*1204*/ 	.word	0x0500000f


	//   ....[44]....
        /*1208*/ 	.word	0x0500000f


	//   ....[45]....
        /*120c*/ 	.word	0x0500000f


	//   ....[46]....
        /*1210*/ 	.word	0x0500000f


	//   ....[47]....
        /*1214*/ 	.word	0x0500000f


	//   ....[48]....
        /*1218*/ 	.word	0x0500000f


	//   ....[49]....
        /*121c*/ 	.word	0x0500000f


	//   ....[50]....
        /*1220*/ 	.word	0x0500000f


	//   ....[51]....
        /*1224*/ 	.word	0x0500000f


	//   ....[52]....
        /*1228*/ 	.word	0x0500000f


	//   ....[53]....
        /*122c*/ 	.word	0x0500000f


	//   ....[54]....
        /*1230*/ 	.word	0x0500000f


	//   ....[55]....
        /*1234*/ 	.word	0x0500000f


	//   ....[56]....
        /*1238*/ 	.word	0x0500000f


	//   ....[57]....
        /*123c*/ 	.word	0x0500000f


	//   ....[58]....
        /*1240*/ 	.word	0x0500000f


	//   ....[59]....
        /*1244*/ 	.word	0x0500000f


	//   ....[60]....
        /*1248*/ 	.word	0x0500000f


	//   ....[61]....
        /*124c*/ 	.word	0x0500000f


	//   ....[62]....
        /*1250*/ 	.word	0x0500000f


	//   ....[63]....
        /*1254*/ 	.word	0x0500000f


	//   ....[64]....
        /*1258*/ 	.word	0x0500000f


	//   ....[65]....
        /*125c*/ 	.word	0x0500000f


	//   ....[66]....
        /*1260*/ 	.word	0x0500000f


	//   ....[67]....
        /*1264*/ 	.word	0x0500000f


	//   ....[68]....
        /*1268*/ 	.word	0x0500000f


	//   ....[69]....
        /*126c*/ 	.word	0x0500000f


	//   ....[70]....
        /*1270*/ 	.word	0x0500000f


	//   ....[71]....
        /*1274*/ 	.word	0x0500000f


	//   ....[72]....
        /*1278*/ 	.word	0x0500000f


	//   ....[73]....
        /*127c*/ 	.word	0x0500000f


	//   ....[74]....
        /*1280*/ 	.word	0x0500000f


	//   ....[75]....
        /*1284*/ 	.word	0x0500000f


	//   ....[76]....
        /*1288*/ 	.word	0x0500000f


	//   ....[77]....
        /*128c*/ 	.word	0x0500000f


	//   ....[78]....
        /*1290*/ 	.word	0x0500000f


	//   ....[79]....
        /*1294*/ 	.word	0x0500000f


	//   ....[80]....
        /*1298*/ 	.word	0x0500000f


	//   ....[81]....
        /*129c*/ 	.word	0x0500000f


	//   ....[82]....
        /*12a0*/ 	.word	0x0500000f


	//   ....[83]....
        /*12a4*/ 	.word	0x0500000f


	//   ....[84]....
        /*12a8*/ 	.word	0x0500000f


	//   ....[85]....
        /*12ac*/ 	.word	0x0500000f


	//   ....[86]....
        /*12b0*/ 	.word	0x0500000f


	//   ....[87]....
        /*12b4*/ 	.word	0x0500000f


	//   ....[88]....
        /*12b8*/ 	.word	0x0500000f


	//   ....[89]....
        /*12bc*/ 	.word	0x0500000f


	//   ....[90]....
        /*12c0*/ 	.word	0x0500000f


	//   ....[91]....
        /*12c4*/ 	.word	0x0500000f


	//   ....[92]....
        /*12c8*/ 	.word	0x0500000f


	//   ....[93]....
        /*12cc*/ 	.word	0x0500000f


	//   ....[94]....
        /*12d0*/ 	.word	0x0500000f


	//----- nvinfo : EIATTR_COOP_GROUP_INSTR_OFFSETS
	.align		4
.L_1606:
        /*12d4*/ 	.byte	0x04, 0x28
        /*12d6*/ 	.short	(.L_1608 - .L_1607)


	//   ....[0]....
.L_1607:
        /*12d8*/ 	.word	0x00000070


	//   ....[1]....
        /*12dc*/ 	.word	0x00000140


	//   ....[2]....
        /*12e0*/ 	.word	0x00000190


	//   ....[3]....
        /*12e4*/ 	.word	0x000003e0


	//   ....[4]....
        /*12e8*/ 	.word	0x00000540


	//   ....[5]....
        /*12ec*/ 	.word	0x00000660


	//   ....[6]....
        /*12f0*/ 	.word	0x000007c0


	//   ....[7]....
        /*12f4*/ 	.word	0x000038e0


	//   ....[8]....
        /*12f8*/ 	.word	0x000038f0


	//   ....[9]....
        /*12fc*/ 	.word	0x00003ff0


	//   ....[10]....
        /*1300*/ 	.word	0x00004000


	//   ....[11]....
        /*1304*/ 	.word	0x00004bc0


	//   ....[12]....
        /*1308*/ 	.word	0x00004bd0


	//   ....[13]....
        /*130c*/ 	.word	0x00005340


	//   ....[14]....
        /*1310*/ 	.word	0x00005350


	//   ....[15]....
        /*1314*/ 	.word	0x00005d10


	//   ....[16]....
        /*1318*/ 	.word	0x00005d20


	//   ....[17]....
        /*131c*/ 	.word	0x00005e30


	//   ....[18]....
        /*1320*/ 	.word	0x00005e40


	//   ....[19]....
        /*1324*/ 	.word	0x00006250


	//   ....[20]....
        /*1328*/ 	.word	0x00006270


	//   ....[21]....
        /*132c*/ 	.word	0x00006540


	//   ....[22]....
        /*1330*/ 	.word	0x00006560


	//   ....[23]....
        /*1334*/ 	.word	0x000071c0


	//   ....[24]....
        /*1338*/ 	.word	0x00007990


	//   ....[25]....
        /*133c*/ 	.word	0x000079a0


	//   ....[26]....
        /*1340*/ 	.word	0x000079b0


	//   ....[27]....
        /*1344*/ 	.word	0x000079c0


	//   ....[28]....
        /*1348*/ 	.word	0x00007ce0


	//   ....[29]....
        /*134c*/ 	.word	0x00007cf0


	//   ....[30]....
        /*1350*/ 	.word	0x00007d00


	//   ....[31]....
        /*1354*/ 	.word	0x00007d10


	//   ....[32]....
        /*1358*/ 	.word	0x00008f20


	//   ....[33]....
        /*135c*/ 	.word	0x00008f30


	//   ....[34]....
        /*1360*/ 	.word	0x00008f40


	//   ....[35]....
        /*1364*/ 	.word	0x00008f70


	//   ....[36]....
        /*1368*/ 	.word	0x00009050


	//   ....[37]....
        /*136c*/ 	.word	0x00009070


	//   ....[38]....
        /*1370*/ 	.word	0x00009080


	//   ....[39]....
        /*1374*/ 	.word	0x00009100


	//   ....[40]....
        /*1378*/ 	.word	0x0000b770


	//   ....[41]....
        /*137c*/ 	.word	0x0000bd70


	//   ....[42]....
        /*1380*/ 	.word	0x0000bd80


	//   ....[43]....
        /*1384*/ 	.word	0x0000bda0


	//   ....[44]....
        /*1388*/ 	.word	0x0000c460


	//   ....[45]....
        /*138c*/ 	.word	0x0000c4a0


	//   ....[46]....
        /*1390*/ 	.word	0x0000e830


	//   ....[47]....
        /*1394*/ 	.word	0x0000e880


	//   ....[48]....
        /*1398*/ 	.word	0x0000f330


	//   ....[49]....
        /*139c*/ 	.word	0x0000f350


	//   ....[50]....
        /*13a0*/ 	.word	0x0000f7e0


	//   ....[51]....
        /*13a4*/ 	.word	0x0000f810


	//   ....[52]....
        /*13a8*/ 	.word	0x000122b0


	//   ....[53]....
        /*13ac*/ 	.word	0x00012330


	//   ....[54]....
        /*13b0*/ 	.word	0x000129a0


	//   ....[55]....
        /*13b4*/ 	.word	0x000129c0


	//   ....[56]....
        /*13b8*/ 	.word	0x00013ed0


	//   ....[57]....
        /*13bc*/ 	.word	0x00013f60


	//   ....[58]....
        /*13c0*/ 	.word	0x00014010


	//   ....[59]....
        /*13c4*/ 	.word	0x000141e0


	//   ....[60]....
        /*13c8*/ 	.word	0x00015a30


	//   ....[61]....
        /*13cc*/ 	.word	0x00015a50


	//   ....[62]....
        /*13d0*/ 	.word	0x00015a60


	//   ....[63]....
        /*13d4*/ 	.word	0x00015a70


	//   ....[64]....
        /*13d8*/ 	.word	0x00016490


	//   ....[65]....
        /*13dc*/ 	.word	0x000164a0


	//   ....[66]....
        /*13e0*/ 	.word	0x000166d0


	//   ....[67]....
        /*13e4*/ 	.word	0x000166e0


	//   ....[68]....
        /*13e8*/ 	.word	0x00016910


	//   ....[69]....
        /*13ec*/ 	.word	0x00016920


	//   ....[70]....
        /*13f0*/ 	.word	0x00016b50


	//   ....[71]....
        /*13f4*/ 	.word	0x00016b60


	//   ....[72]....
        /*13f8*/ 	.word	0x00017030


	//   ....[73]....
        /*13fc*/ 	.word	0x00017040


	//   ....[74]....
        /*1400*/ 	.word	0x00017cc0


	//   ....[75]....
        /*1404*/ 	.word	0x00017cd0


	//   ....[76]....
        /*1408*/ 	.word	0x00019310


	//   ....[77]....
        /*140c*/ 	.word	0x00019320


	//   ....[78]....
        /*1410*/ 	.word	0x00019560


	//   ....[79]....
        /*1414*/ 	.word	0x00019570


	//   ....[80]....
        /*1418*/ 	.word	0x000197a0


	//   ....[81]....
        /*141c*/ 	.word	0x000197b0


	//   ....[82]....
        /*1420*/ 	.word	0x000199e0


	//   ....[83]....
        /*1424*/ 	.word	0x000199f0


	//   ....[84]....
        /*1428*/ 	.word	0x00019c80


	//   ....[85]....
        /*142c*/ 	.word	0x00019e70


	//   ....[86]....
        /*1430*/ 	.word	0x00019ea0


	//   ....[87]....
        /*1434*/ 	.word	0x00019ed0


	//   ....[88]....
        /*1438*/ 	.word	0x00019f00


	//   ....[89]....
        /*143c*/ 	.word	0x00019f30


	//   ....[90]....
        /*1440*/ 	.word	0x00019f60


	//   ....[91]....
        /*1444*/ 	.word	0x0001a0f0


	//   ....[92]....
        /*1448*/ 	.word	0x0001a120


	//   ....[93]....
        /*144c*/ 	.word	0x0001a150


	//   ....[94]....
        /*1450*/ 	.word	0x0001a180


	//   ....[95]....
        /*1454*/ 	.word	0x0001a1b0


	//   ....[96]....
        /*1458*/ 	.word	0x0001a1e0


	//   ....[97]....
        /*145c*/ 	.word	0x0001a270


	//   ....[98]....
        /*1460*/ 	.word	0x0001a2a0


	//   ....[99]....
        /*1464*/ 	.word	0x0001a2b0


	//   ....[100]....
        /*1468*/ 	.word	0x0001a2f0


	//   ....[101]....
        /*146c*/ 	.word	0x0001b780


	//   ....[102]....
        /*1470*/ 	.word	0x0001d8d0


	//   ....[103]....
        /*1474*/ 	.word	0x0001d8f0


	//   ....[104]....
        /*1478*/ 	.word	0x0001d980


	//   ....[105]....
        /*147c*/ 	.word	0x0001d9a0


	//   ....[106]....
        /*1480*/ 	.word	0x0001da20


	//   ....[107]....
        /*1484*/ 	.word	0x0001da40


	//   ....[108]....
        /*1488*/ 	.word	0x0001dac0


	//   ....[109]....
        /*148c*/ 	.word	0x0001dae0


	//   ....[110]....
        /*1490*/ 	.word	0x0001db60


	//   ....[111]....
        /*1494*/ 	.word	0x0001db80


	//   ....[112]....
        /*1498*/ 	.word	0x0001db90


	//   ....[113]....
        /*149c*/ 	.word	0x0001dba0


	//   ....[114]....
        /*14a0*/ 	.word	0x0001e340


	//   ....[115]....
        /*14a4*/ 	.word	0x0001e370


	//   ....[116]....
        /*14a8*/ 	.word	0x0001e460


	//   ....[117]....
        /*14ac*/ 	.word	0x0001e470


	//   ....[118]....
        /*14b0*/ 	.word	0x0001e520


	//   ....[119]....
        /*14b4*/ 	.word	0x0001e530


	//   ....[120]....
        /*14b8*/ 	.word	0x0001e5b0


	//   ....[121]....
        /*14bc*/ 	.word	0x0001e5c0


	//   ....[122]....
        /*14c0*/ 	.word	0x0001e5d0


	//   ....[123]....
        /*14c4*/ 	.word	0x0001e670


	//   ....[124]....
        /*14c8*/ 	.word	0x0001e6a0


	//   ....[125]....
        /*14cc*/ 	.word	0x0001e720


	//   ....[126]....
        /*14d0*/ 	.word	0x0001e750


	//   ....[127]....
        /*14d4*/ 	.word	0x0001e770


	//   ....[128]....
        /*14d8*/ 	.word	0x0001e7c0


	//   ....[129]....
        /*14dc*/ 	.word	0x0001e7d0


	//   ....[130]....
        /*14e0*/ 	.word	0x0001ee90


	//   ....[131]....
        /*14e4*/ 	.word	0x0001eec0


	//   ....[132]....
        /*14e8*/ 	.word	0x0001eee0


	//   ....[133]....
        /*14ec*/ 	.word	0x0001efb0


	//   ....[134]....
        /*14f0*/ 	.word	0x0001efe0


	//   ....[135]....
        /*14f4*/ 	.word	0x0001f050


	//   ....[136]....
        /*14f8*/ 	.word	0x0001f0c0


	//   ....[137]....
        /*14fc*/ 	.word	0x0001f0d0


	//   ....[138]....
        /*1500*/ 	.word	0x0001f150


	//   ....[139]....
        /*1504*/ 	.word	0x0001f160


	//   ....[140]....
        /*1508*/ 	.word	0x0001f1e0


	//   ....[141]....
        /*150c*/ 	.word	0x0001f1f0


	//   ....[142]....
        /*1510*/ 	.word	0x0001f270


	//   ....[143]....
        /*1514*/ 	.word	0x0001f280


	//   ....[144]....
        /*1518*/ 	.word	0x0001f300


	//   ....[145]....
        /*151c*/ 	.word	0x0001f310


	//   ....[146]....
        /*1520*/ 	.word	0x0001f820


	//   ....[147]....
        /*1524*/ 	.word	0x0001f840


	//   ....[148]....
        /*1528*/ 	.word	0x0001f890


	//   ....[149]....
        /*152c*/ 	.word	0x0001f950


	//   ....[150]....
        /*1530*/ 	.word	0x0001f960


	//   ....[151]....
        /*1534*/ 	.word	0x0001f990


	//   ....[152]....
        /*1538*/ 	.word	0x0001fa20


	//   ....[153]....
        /*153c*/ 	.word	0x0001fad0


	//   ....[154]....
        /*1540*/ 	.word	0x0001fae0


	//   ....[155]....
        /*1544*/ 	.word	0x0001fb10


	//   ....[156]....
        /*1548*/ 	.word	0x0001fb20


	//   ....[157]....
        /*154c*/ 	.word	0x0001fbb0


	//   ....[158]....
        /*1550*/ 	.word	0x000202c0


	//   ....[159]....
        /*1554*/ 	.word	0x000202e0


	//   ....[160]....
        /*1558*/ 	.word	0x00020330


	//   ....[161]....
        /*155c*/ 	.word	0x00020340


	//   ....[162]....
        /*1560*/ 	.word	0x00020380


	//   ....[163]....
        /*1564*/ 	.word	0x00020390


	//   ....[164]....
        /*1568*/ 	.word	0x000203d0


	//   ....[165]....
        /*156c*/ 	.word	0x000203e0


	//   ....[166]....
        /*1570*/ 	.word	0x00020420


	//   ....[167]....
        /*1574*/ 	.word	0x00020430


	//   ....[168]....
        /*1578*/ 	.word	0x00020440


	//   ....[169]....
        /*157c*/ 	.word	0x00020480


	//   ....[170]....
        /*1580*/ 	.word	0x000207a0


	//   ....[171]....
        /*1584*/ 	.word	0x000207c0


	//   ....[172]....
        /*1588*/ 	.word	0x000207d0


	//   ....[173]....
        /*158c*/ 	.word	0x000207e0


	//   ....[174]....
        /*1590*/ 	.word	0x00020800


	//   ....[175]....
        /*1594*/ 	.word	0x00020870


	//   ....[176]....
        /*1598*/ 	.word	0x000208e0


	//   ....[177]....
        /*159c*/ 	.word	0x00020900


	//   ....[178]....
        /*15a0*/ 	.word	0x00020910


	//   ....[179]....
        /*15a4*/ 	.word	0x00020970


	//   ....[180]....
        /*15a8*/ 	.word	0x00020990


	//   ....[181]....
        /*15ac*/ 	.word	0x000209f0


	//   ....[182]....
        /*15b0*/ 	.word	0x00020f30


	//   ....[183]....
        /*15b4*/ 	.word	0x00020f60


	//   ....[184]....
        /*15b8*/ 	.word	0x00020fc0


	//   ....[185]....
        /*15bc*/ 	.word	0x00020ff0


	//   ....[186]....
        /*15c0*/ 	.word	0x00021020


	//   ....[187]....
        /*15c4*/ 	.word	0x00021050


	//   ....[188]....
        /*15c8*/ 	.word	0x00021080


	//   ....[189]....
        /*15cc*/ 	.word	0x000210b0


	//   ....[190]....
        /*15d0*/ 	.word	0x00021250


	//   ....[191]....
        /*15d4*/ 	.word	0x00021280


	//   ....[192]....
        /*15d8*/ 	.word	0x000212b0


	//   ....[193]....
        /*15dc*/ 	.word	0x000212e0


	//   ....[194]....
        /*15e0*/ 	.word	0x00021310


	//   ....[195]....
        /*15e4*/ 	.word	0x00021340


	//   ....[196]....
        /*15e8*/ 	.word	0x00021400


	//   ....[197]....
        /*15ec*/ 	.word	0x00021420


	//   ....[198]....
        /*15f0*/ 	.word	0x00021440


	//   ....[199]....
        /*15f4*/ 	.word	0x000214a0


	//   ....[200]....
        /*15f8*/ 	.word	0x00021ec0


	//   ....[201]....
        /*15fc*/ 	.word	0x000221e0


	//   ....[202]....
        /*1600*/ 	.word	0x00022270


	//   ....[203]....
        /*1604*/ 	.word	0x00022300


	//   ....[204]....
        /*1608*/ 	.word	0x00022390


	//   ....[205]....
        /*160c*/ 	.word	0x00022470


	//   ....[206]....
        /*1610*/ 	.word	0x00022500


	//   ....[207]....
        /*1614*/ 	.word	0x000225a0


	//   ....[208]....
        /*1618*/ 	.word	0x00022630


	//   ....[209]....
        /*161c*/ 	.word	0x00022720


	//   ....[210]....
        /*1620*/ 	.word	0x000227b0


	//   ....[211]....
        /*1624*/ 	.word	0x00022850


	//   ....[212]....
        /*1628*/ 	.word	0x000228e0


	//   ....[213]....
        /*162c*/ 	.word	0x000229c0


	//   ....[214]....
        /*1630*/ 	.word	0x00022a60


	//   ....[215]....
        /*1634*/ 	.word	0x00022af0


	//   ....[216]....
        /*1638*/ 	.word	0x00022b40


	//   ....[217]....
        /*163c*/ 	.word	0x00022b90


	//   ....[218]....
        /*1640*/ 	.word	0x00022c30


	//   ....[219]....
        /*1644*/ 	.word	0x00022cc0


	//   ....[220]....
        /*1648*/ 	.word	0x00022d10


	//   ....[221]....
        /*164c*/ 	.word	0x00022d60


	//   ....[222]....
        /*1650*/ 	.word	0x00022e60


	//   ....[223]....
        /*1654*/ 	.word	0x00022f10


	//   ....[224]....
        /*1658*/ 	.word	0x00022f60


	//   ....[225]....
        /*165c*/ 	.word	0x00022fb0


	//   ....[226]....
        /*1660*/ 	.word	0x00023130


	//   ....[227]....
        /*1664*/ 	.word	0x000232d0


	//   ....[228]....
        /*1668*/ 	.word	0x00023330


	//   ....[229]....
        /*166c*/ 	.word	0x00023380


	//   ....[230]....
        /*1670*/ 	.word	0x00023680


	//   ....[231]....
        /*1674*/ 	.word	0x000236d0


	//   ....[232]....
        /*1678*/ 	.word	0x00023760


	//   ....[233]....
        /*167c*/ 	.word	0x000237f0


	//   ....[234]....
        /*1680*/ 	.word	0x00023880


	//   ....[235]....
        /*1684*/ 	.word	0x00023910


	//   ....[236]....
        /*1688*/ 	.word	0x000239a0


	//   ....[237]....
        /*168c*/ 	.word	0x00023a30


	//   ....[238]....
        /*1690*/ 	.word	0x00023ab0


	//   ....[239]....
        /*1694*/ 	.word	0x00023b00


	//   ....[240]....
        /*1698*/ 	.word	0x00023ba0


	//   ....[241]....
        /*169c*/ 	.word	0x00023c30


	//   ....[242]....
        /*16a0*/ 	.word	0x00023cc0


	//   ....[243]....
        /*16a4*/ 	.word	0x00023d10


	//   ....[244]....
        /*16a8*/ 	.word	0x00023db0


	//   ....[245]....
        /*16ac*/ 	.word	0x00023e40


	//   ....[246]....
        /*16b0*/ 	.word	0x00023ee0


	//   ....[247]....
        /*16b4*/ 	.word	0x00023f70


	//   ....[248]....
        /*16b8*/ 	.word	0x00024010


	//   ....[249]....
        /*16bc*/ 	.word	0x000240a0


	//   ....[250]....
        /*16c0*/ 	.word	0x00024170


	//   ....[251]....
        /*16c4*/ 	.word	0x00024450


	//   ....[252]....
        /*16c8*/ 	.word	0x00024540


	//   ....[253]....
        /*16cc*/ 	.word	0x000245e0


	//   ....[254]....
        /*16d0*/ 	.word	0x00024640


	//   ....[255]....
        /*16d4*/ 	.word	0x00024730


	//   ....[0]....
        /*16d8*/ 	.word	0x000247a0


	//   ....[1]....
        /*16dc*/ 	.word	0x00024890


	//   ....[2]....
        /*16e0*/ 	.word	0x00024900


	//   ....[3]....
        /*16e4*/ 	.word	0x000249f0


	//   ....[4]....
        /*16e8*/ 	.word	0x00024a60


	//   ....[5]....
        /*16ec*/ 	.word	0x00024b50


	//   ....[6]....
        /*16f0*/ 	.word	0x00024bc0


	//   ....[7]....
        /*16f4*/ 	.word	0x00024c60


	//   ....[8]....
        /*16f8*/ 	.word	0x00024d50


	//   ....[9]....
        /*16fc*/ 	.word	0x00024e00


	//   ....[10]....
        /*1700*/ 	.word	0x00024e60


	//   ....[11]....
        /*1704*/ 	.word	0x00024f50


	//   ....[12]....
        /*1708*/ 	.word	0x00024fb0


	//   ....[13]....
        /*170c*/ 	.word	0x000250d0


	//   ....[14]....
        /*1710*/ 	.word	0x00025130


	//   ....[15]....
        /*1714*/ 	.word	0x00025220


	//   ....[16]....
        /*1718*/ 	.word	0x00025280


	//   ....[17]....
        /*171c*/ 	.word	0x00025320


	//   ....[18]....
        /*1720*/ 	.word	0x000253f0


	//   ....[19]....
        /*1724*/ 	.word	0x000254f0


	//   ....[20]....
        /*1728*/ 	.word	0x00025560


	//   ....[21]....
        /*172c*/ 	.word	0x00025600


	//   ....[22]....
        /*1730*/ 	.word	0x000256b0


	//   ....[23]....
        /*1734*/ 	.word	0x00025750


	//   ....[24]....
        /*1738*/ 	.word	0x000259c0


	//   ....[25]....
        /*173c*/ 	.word	0x00025a80


	//   ....[26]....
        /*1740*/ 	.word	0x00025b40


	//   ....[27]....
        /*1744*/ 	.word	0x00025c30


	//   ....[28]....
        /*1748*/ 	.word	0x00025cf0


	//   ....[29]....
        /*174c*/ 	.word	0x00025db0


	//   ....[30]....
        /*1750*/ 	.word	0x00025e70


	//   ....[31]....
        /*1754*/ 	.word	0x00025f30


	//   ....[32]....
        /*1758*/ 	.word	0x00025ff0


	//   ....[33]....
        /*175c*/ 	.word	0x000260b0


	//   ....[34]....
        /*1760*/ 	.word	0x00026170


	//   ....[35]....
        /*1764*/ 	.word	0x00026230


	//   ....[36]....
        /*1768*/ 	.word	0x000262f0


	//   ....[37]....
        /*176c*/ 	.word	0x000263a0


	//   ....[38]....
        /*1770*/ 	.word	0x00026400


	//   ....[39]....
        /*1774*/ 	.word	0x000264e0


	//   ....[40]....
        /*1778*/ 	.word	0x00026620


	//   ....[41]....
        /*177c*/ 	.word	0x00026700


	//   ....[42]....
        /*1780*/ 	.word	0x00026790


	//   ....[43]....
        /*1784*/ 	.word	0x000268a0


	//   ....[44]....
        /*1788*/ 	.word	0x00026900


	//   ....[45]....
        /*178c*/ 	.word	0x00026a10


	//   ....[46]....
        /*1790*/ 	.word	0x00026a70


	//   ....[47]....
        /*1794*/ 	.word	0x00026b80


	//   ....[48]....
        /*1798*/ 	.word	0x00026be0


	//   ....[49]....
        /*179c*/ 	.word	0x00026cf0


	//   ....[50]....
        /*17a0*/ 	.word	0x00026d50


	//   ....[51]....
        /*17a4*/ 	.word	0x00026e10


	//   ....[52]....
        /*17a8*/ 	.word	0x00026f70


	//   ....[53]....
        /*17ac*/ 	.word	0x00027010


	//   ....[54]....
        /*17b0*/ 	.word	0x00027070


	//   ....[55]....
        /*17b4*/ 	.word	0x00027120


	//   ....[56]....
        /*17b8*/ 	.word	0x00027180


	//   ....[57]....
        /*17bc*/ 	.word	0x00027230


	//   ....[58]....
        /*17c0*/ 	.word	0x00027290


	//   ....[59]....
        /*17c4*/ 	.word	0x00027340


	//   ....[60]....
        /*17c8*/ 	.word	0x000273a0


	//   ....[61]....
        /*17cc*/ 	.word	0x00027450


	//   ....[62]....
        /*17d0*/ 	.word	0x000274b0


	//   ....[63]....
        /*17d4*/ 	.word	0x00027560


	//   ....[64]....
        /*17d8*/ 	.word	0x00027650


	//   ....[65]....
        /*17dc*/ 	.word	0x000276f0


	//   ....[66]....
        /*17e0*/ 	.word	0x00027750


	//   ....[67]....
        /*17e4*/ 	.word	0x00027820


	//   ....[68]....
        /*17e8*/ 	.word	0x00027880


	//   ....[69]....
        /*17ec*/ 	.word	0x00027950


	//   ....[70]....
        /*17f0*/ 	.word	0x000279b0


	//   ....[71]....
        /*17f4*/ 	.word	0x00027a80


	//   ....[72]....
        /*17f8*/ 	.word	0x00027ae0


	//   ....[73]....
        /*17fc*/ 	.word	0x00027bb0


	//   ....[74]....
        /*1800*/ 	.word	0x00027c10


	//   ....[75]....
        /*1804*/ 	.word	0x00027ce0


	//   ....[76]....
        /*1808*/ 	.word	0x00027d70


	//   ....[77]....
        /*180c*/ 	.word	0x00027e10


	//   ....[78]....
        /*1810*/ 	.word	0x00027f90


	//   ....[79]....
        /*1814*/ 	.word	0x00028000


	//   ....[80]....
        /*1818*/ 	.word	0x00028070


	//   ....[81]....
        /*181c*/ 	.word	0x000280e0


	//   ....[82]....
        /*1820*/ 	.word	0x00028150


	//   ....[83]....
        /*1824*/ 	.word	0x000281d0


	//   ....[84]....
        /*1828*/ 	.word	0x00028250


	//   ....[85]....
        /*182c*/ 	.word	0x000282e0


	//   ....[86]....
        /*1830*/ 	.word	0x00028350


	//   ....[87]....
        /*1834*/ 	.word	0x000283c0


	//   ....[88]....
        /*1838*/ 	.word	0x00028430


	//   ....[89]....
        /*183c*/ 	.word	0x000284b0


	//   ....[90]....
        /*1840*/ 	.word	0x00028520


	//   ....[91]....
        /*1844*/ 	.word	0x000285b0


	//   ....[92]....
        /*1848*/ 	.word	0x00028610


	//   ....[93]....
        /*184c*/ 	.word	0x000286a0


	//   ....[94]....
        /*1850*/ 	.word	0x000287d0


	//----- nvinfo : EIATTR_REG_RECONFIG
	.align		4
.L_1608:
        /*1854*/ 	.byte	0x01, 0x54
	.zero		2


	//----- nvinfo : EIATTR_SYSCALL_OFFSETS
	.align		4
        /*1858*/ 	.byte	0x04, 0x46
        /*185a*/ 	.short	(.L_1610 - .L_1609)


	//   ....[0]....
.L_1609:
        /*185c*/ 	.word	0x000024b0


	//   ....[1]....
        /*1860*/ 	.word	0x00002600


	//   ....[2]....
        /*1864*/ 	.word	0x000073b0


	//   ....[3]....
        /*1868*/ 	.word	0x000076d0


	//   ....[4]....
        /*186c*/ 	.word	0x0001cec0


	//   ....[5]....
        /*1870*/ 	.word	0x0001d010


	//   ....[6]....
        /*1874*/ 	.word	0x0001d100


	//   ....[7]....
        /*1878*/ 	.word	0x0001df60


	//   ....[8]....
        /*187c*/ 	.word	0x0001eaa0


	//----- nvinfo : EIATTR_MBARRIER_INSTR_OFFSETS
	.align		4
.L_1610:
        /*1880*/ 	.byte	0x04, 0x39
        /*1882*/ 	.short	(.L_1612 - .L_1611)


	//   ....[0]....
.L_1611:
        /*1884*/ 	.word	0x00000280
        /*1888*/ 	.word	0x000000ff
        /*188c*/ 	.word	0x00032400
        /*1890*/ 	.short	0x0100
        /*1892*/ 	.byte	0x08
	.zero		1


	//   ....[1]....
        /*1894*/ 	.word	0x00000290
        /*1898*/ 	.word	0x000000ff
        /*189c*/ 	.word	0x00032410
        /*18a0*/ 	.short	0x0100
        /*18a2*/ 	.byte	0x08
	.zero		1


	//   ....[2]....
        /*18a4*/ 	.word	0x000002a0
        /*18a8*/ 	.word	0x000000ff
        /*18ac*/ 	.word	0x00032420
        /*18b0*/ 	.short	0x0100
        /*18b2*/ 	.byte	0x08
	.zero		1


	//   ....[3]....
        /*18b4*/ 	.word	0x00000390
        /*18b8*/ 	.word	0x000000ff
        /*18bc*/ 	.word	0x00032430
        /*18c0*/ 	.short	0x0100
        /*18c2*/ 	.byte	0x08
	.zero		1


	//   ....[4]....
        /*18c4*/ 	.word	0x000003a0
        /*18c8*/ 	.word	0x000000ff
        /*18cc*/ 	.word	0x00032440
        /*18d0*/ 	.short	0x0100
        /*18d2*/ 	.byte	0x08
	.zero		1


	//   ....[5]....
        /*18d4*/ 	.word	0x000003b0
        /*18d8*/ 	.word	0x000000ff
        /*18dc*/ 	.word	0x00032438
        /*18e0*/ 	.short	0x0100
        /*18e2*/ 	.byte	0x08
	.zero		1


	//   ....[6]....
        /*18e4*/ 	.word	0x000003c0
        /*18e8*/ 	.word	0x000000ff
        /*18ec*/ 	.word	0x00032448
        /*18f0*/ 	.short	0x0100
        /*18f2*/ 	.byte	0x08
	.zero		1


	//   ....[7]....
        /*18f4*/ 	.word	0x000004f0
        /*18f8*/ 	.word	0x000000ff
        /*18fc*/ 	.word	0x00032450
        /*1900*/ 	.short	0x0100
        /*1902*/ 	.byte	0x08
	.zero		1


	//   ....[8]....
        /*1904*/ 	.word	0x00000500
        /*1908*/ 	.word	0x000000ff
        /*190c*/ 	.word	0x00032460
        /*1910*/ 	.short	0x0100
        /*1912*/ 	.byte	0x08
	.zero		1


	//   ....[9]....
        /*1914*/ 	.word	0x00000510
        /*1918*/ 	.word	0x000000ff
        /*191c*/ 	.word	0x00032458
        /*1920*/ 	.short	0x0100
        /*1922*/ 	.byte	0x08
	.zero		1


	//   ....[10]....
        /*1924*/ 	.word	0x00000520
        /*1928*/ 	.word	0x000000ff
        /*192c*/ 	.word	0x00032468
        /*1930*/ 	.short	0x0100
        /*1932*/ 	.byte	0x08
	.zero		1


	//   ....[11]....
        /*1934*/ 	.word	0x00000610
        /*1938*/ 	.word	0x000000ff
        /*193c*/ 	.word	0x00032470
        /*1940*/ 	.short	0x0100
        /*1942*/ 	.byte	0x06
	.zero		1


	//   ....[12]....
        /*1944*/ 	.word	0x00000620
        /*1948*/ 	.word	0x000000ff
        /*194c*/ 	.word	0x00032480
        /*1950*/ 	.short	0x0100
        /*1952*/ 	.byte	0x06
	.zero		1


	//   ....[13]....
        /*1954*/ 	.word	0x00000630
        /*1958*/ 	.word	0x000000ff
        /*195c*/ 	.word	0x00032478
        /*1960*/ 	.short	0x0100
        /*1962*/ 	.byte	0x06
	.zero		1


	//   ....[14]....
        /*1964*/ 	.word	0x00000640
        /*1968*/ 	.word	0x000000ff
        /*196c*/ 	.word	0x00032488
        /*1970*/ 	.short	0x0100
        /*1972*/ 	.byte	0x06
	.zero		1


	//   ....[15]....
        /*1974*/ 	.word	0x00000770
        /*1978*/ 	.word	0x000000ff
        /*197c*/ 	.word	0x00032490
        /*1980*/ 	.short	0x0100
        /*1982*/ 	.byte	0x08
	.zero		1


	//   ....[16]....
        /*1984*/ 	.word	0x00000780
        /*1988*/ 	.word	0x000000ff
        /*198c*/ 	.word	0x000324a0
        /*1990*/ 	.short	0x0100
        /*1992*/ 	.byte	0x08
	.zero		1


	//   ....[17]....
        /*1994*/ 	.word	0x00000790
        /*1998*/ 	.word	0x000000ff
        /*199c*/ 	.word	0x00032498
        /*19a0*/ 	.short	0x0100
        /*19a2*/ 	.byte	0x08
	.zero		1


	//   ....[18]....
        /*19a4*/ 	.word	0x000007a0
        /*19a8*/ 	.word	0x000000ff
        /*19ac*/ 	.word	0x000324a8
        /*19b0*/ 	.short	0x0100
        /*19b2*/ 	.byte	0x08
	.zero		1


	//   ....[19]....
        /*19b4*/ 	.word	0x000008d0
        /*19b8*/ 	.word	0x000000ff
        /*19bc*/ 	.word	0x000324b0
        /*19c0*/ 	.short	0x0100
        /*19c2*/ 	.byte	0x08
	.zero		1


	//   ....[20]....
        /*19c4*/ 	.word	0x000008e0
        /*19c8*/ 	.word	0x000000ff
        /*19cc*/ 	.word	0x000324c0
        /*19d0*/ 	.short	0x0100
        /*19d2*/ 	.byte	0x08
	.zero		1


	//   ....[21]....
        /*19d4*/ 	.word	0x000008f0
        /*19d8*/ 	.word	0x000000ff
        /*19dc*/ 	.word	0x000324b8
        /*19e0*/ 	.short	0x0100
        /*19e2*/ 	.byte	0x08
	.zero		1


	//   ....[22]....
        /*19e4*/ 	.word	0x00000900
        /*19e8*/ 	.word	0x000000ff
        /*19ec*/ 	.word	0x000324c8
        /*19f0*/ 	.short	0x0100
        /*19f2*/ 	.byte	0x08
	.zero		1


	//   ....[23]....
        /*19f4*/ 	.word	0x00003890
        /*19f8*/ 	.word	0x00000057
        /*19fc*/ 	.word	0x00032490
        /*1a00*/ 	.short	0x010a
        /*1a02*/ 	.byte	0x3f
	.zero		1


	//   ....[24]....
        /*1a04*/ 	.word	0x00004b60
        /*1a08*/ 	.word	0x00000057
        /*1a0c*/ 	.word	0x00032490
        /*1a10*/ 	.short	0x010a
        /*1a12*/ 	.byte	0x3f
	.zero		1


	//   ....[25]....
        /*1a14*/ 	.word	0x00005b70
        /*1a18*/ 	.word	0x00000057
        /*1a1c*/ 	.word	0x00032490
        /*1a20*/ 	.short	0x010a
        /*1a22*/ 	.byte	0x3f
	.zero		1


	//   ....[26]....
        /*1a24*/ 	.word	0x00006010
        /*1a28*/ 	.word	0x00000004
        /*1a2c*/ 	.word	0x00000000
        /*1a30*/ 	.short	0x0101
        /*1a32*/ 	.byte	0x3f
	.zero		1


	//   ....[27]....
        /*1a34*/ 	.word	0x00006050
        /*1a38*/ 	.word	0x00000057
        /*1a3c*/ 	.word	0x000324b0
        /*1a40*/ 	.short	0x010a
        /*1a42*/ 	.byte	0x3f
	.zero		1


	//   ....[28]....
        /*1a44*/ 	.word	0x000068d0
        /*1a48*/ 	.word	0x00000057
        /*1a4c*/ 	.word	0x00000000
        /*1a50*/ 	.short	0x0101
        /*1a52*/ 	.byte	0x3f
	.zero		1


	//   ....[29]....
        /*1a54*/ 	.word	0x00007450
        /*1a58*/ 	.word	0x00000016
        /*1a5c*/ 	.word	0x00032400
        /*1a60*/ 	.short	0x010a
        /*1a62*/ 	.byte	0x3f
	.zero		1


	//   ....[30]....
        /*1a64*/ 	.word	0x000074a0
        /*1a68*/ 	.word	0x00000016
        /*1a6c*/ 	.word	0x00032400
        /*1a70*/ 	.short	0x010a
        /*1a72*/ 	.byte	0x3f
	.zero		1


	//   ....[31]....
        /*1a74*/ 	.word	0x00007f70
        /*1a78*/ 	.word	0x00000016
        /*1a7c*/ 	.word	0x00032400
        /*1a80*/ 	.short	0x010a
        /*1a82*/ 	.byte	0x3f
	.zero		1


	//   ....[32]....
        /*1a84*/ 	.word	0x000093d0
        /*1a88*/ 	.word	0x00000016
        /*1a8c*/ 	.word	0x00032400
        /*1a90*/ 	.short	0x010a
        /*1a92*/ 	.byte	0x3f
	.zero		1


	//   ....[33]....
        /*1a94*/ 	.word	0x0000a2c0
        /*1a98*/ 	.word	0x0000000e
        /*1a9c*/ 	.word	0x00032430
        /*1aa0*/ 	.short	0x010a
        /*1aa2*/ 	.byte	0x3f
	.zero		1


	//   ....[34]....
        /*1aa4*/ 	.word	0x0000a350
        /*1aa8*/ 	.word	0x0000000e
        /*1aac*/ 	.word	0x00032430
        /*1ab0*/ 	.short	0x010a
        /*1ab2*/ 	.byte	0x3f
	.zero		1


	//   ....[35]....
        /*1ab4*/ 	.word	0x0000a680
        /*1ab8*/ 	.word	0x00000016
        /*1abc*/ 	.word	0x00032410
        /*1ac0*/ 	.short	0x010a
        /*1ac2*/ 	.byte	0x3f
	.zero		1


	//   ....[36]....
        /*1ac4*/ 	.word	0x0000a6d0
        /*1ac8*/ 	.word	0x0000000e
        /*1acc*/ 	.word	0x00032450
        /*1ad0*/ 	.short	0x010a
        /*1ad2*/ 	.byte	0x3f
	.zero		1


	//   ....[37]....
        /*1ad4*/ 	.word	0x0000a710
        /*1ad8*/ 	.word	0x0000000e
        /*1adc*/ 	.word	0x00032450
        /*1ae0*/ 	.short	0x010a
        /*1ae2*/ 	.byte	0x3f
	.zero		1


	//   ....[38]....
        /*1ae4*/ 	.word	0x0000c700
        /*1ae8*/ 	.word	0x00000018
        /*1aec*/ 	.word	0x00000000
        /*1af0*/ 	.short	0x0101
        /*1af2*/ 	.byte	0x3f
	.zero		1


	//   ....[39]....
        /*1af4*/ 	.word	0x0000d310
        /*1af8*/ 	.word	0x0000000e
        /*1afc*/ 	.word	0x00000000
        /*1b00*/ 	.short	0x0101
        /*1b02*/ 	.byte	0x3f
	.zero		1


	//   ....[40]....
        /*1b04*/ 	.word	0x0000d4a0
        /*1b08*/ 	.word	0x0000000f
        /*1b0c*/ 	.word	0x00032430
        /*1b10*/ 	.short	0x010a
        /*1b12*/ 	.byte	0x3f
	.zero		1


	//   ....[41]....
        /*1b14*/ 	.word	0x0000d510
        /*1b18*/ 	.word	0x0000000f
        /*1b1c*/ 	.word	0x00032430
        /*1b20*/ 	.short	0x010a
        /*1b22*/ 	.byte	0x3f
	.zero		1


	//   ....[42]....
        /*1b24*/ 	.word	0x0000d7f0
        /*1b28*/ 	.word	0x0000000f
        /*1b2c*/ 	.word	0x00032450
        /*1b30*/ 	.short	0x010a
        /*1b32*/ 	.byte	0x3f
	.zero		1


	//   ....[43]....
        /*1b34*/ 	.word	0x0000d830
        /*1b38*/ 	.word	0x0000000f
        /*1b3c*/ 	.word	0x00032450
        /*1b40*/ 	.short	0x010a
        /*1b42*/ 	.byte	0x3f
	.zero		1


	//   ....[44]....
        /*1b44*/ 	.word	0x0000f950
        /*1b48*/ 	.word	0x000000a1
        /*1b4c*/ 	.word	0x00000000
        /*1b50*/ 	.short	0x0101
        /*1b52*/ 	.byte	0x3f
	.zero		1


	//   ....[45]....
        /*1b54*/ 	.word	0x00010d00
        /*1b58*/ 	.word	0x0000000f
        /*1b5c*/ 	.word	0x00000000
        /*1b60*/ 	.short	0x0101
        /*1b62*/ 	.byte	0x3f
	.zero		1


	//   ....[46]....
        /*1b64*/ 	.word	0x00010e30
        /*1b68*/ 	.word	0x0000000f
        /*1b6c*/ 	.word	0x00032430
        /*1b70*/ 	.short	0x010a
        /*1b72*/ 	.byte	0x3f
	.zero		1


	//   ....[47]....
        /*1b74*/ 	.word	0x00010ea0
        /*1b78*/ 	.word	0x0000000f
        /*1b7c*/ 	.word	0x00032430
        /*1b80*/ 	.short	0x010a
        /*1b82*/ 	.byte	0x3f
	.zero		1


	//   ....[48]....
        /*1b84*/ 	.word	0x00011180
        /*1b88*/ 	.word	0x0000000f
        /*1b8c*/ 	.word	0x00032450
        /*1b90*/ 	.short	0x010a
        /*1b92*/ 	.byte	0x3f
	.zero		1


	//   ....[49]....
        /*1b94*/ 	.word	0x000111c0
        /*1b98*/ 	.word	0x0000000f
        /*1b9c*/ 	.word	0x00032450
        /*1ba0*/ 	.short	0x010a
        /*1ba2*/ 	.byte	0x3f
	.zero		1


	//   ....[50]....
        /*1ba4*/ 	.word	0x00013030
        /*1ba8*/ 	.word	0x000000af
        /*1bac*/ 	.word	0x00000000
        /*1bb0*/ 	.short	0x0101
        /*1bb2*/ 	.byte	0x3f
	.zero		1


	//   ....[51]....
        /*1bb4*/ 	.word	0x00013e70
        /*1bb8*/ 	.word	0x0000000f
        /*1bbc*/ 	.word	0x00000000
        /*1bc0*/ 	.short	0x0101
        /*1bc2*/ 	.byte	0x3f
	.zero		1


	//   ....[52]....
        /*1bc4*/ 	.word	0x00016410
        /*1bc8*/ 	.word	0x00000003
        /*1bcc*/ 	.word	0x00000000
        /*1bd0*/ 	.short	0x0101
        /*1bd2*/ 	.byte	0x3f
	.zero		1


	//   ....[53]....
        /*1bd4*/ 	.word	0x00016fa0
        /*1bd8*/ 	.word	0x0000000a
        /*1bdc*/ 	.word	0x00000000
        /*1be0*/ 	.short	0x0101
        /*1be2*/ 	.byte	0x3f
	.zero		1


	//   ....[54]....
        /*1be4*/ 	.word	0x0001b860
        /*1be8*/ 	.word	0x00000016
        /*1bec*/ 	.word	0x00032420
        /*1bf0*/ 	.short	0x010a
        /*1bf2*/ 	.byte	0x3f
	.zero		1


	//   ....[55]....
        /*1bf4*/ 	.word	0x0001b8f0
        /*1bf8*/ 	.word	0x00000008
        /*1bfc*/ 	.word	0x000324a0
        /*1c00*/ 	.short	0x010a
        /*1c02*/ 	.byte	0x3f
	.zero		1


	//   ....[56]....
        /*1c04*/ 	.word	0x0001bb40
        /*1c08*/ 	.word	0x00000008
        /*1c0c*/ 	.word	0x000324c0
        /*1c10*/ 	.short	0x010a
        /*1c12*/ 	.byte	0x3f
	.zero		1


	//   ....[57]....
        /*1c14*/ 	.word	0x0001c150
        /*1c18*/ 	.word	0x00000006
        /*1c1c*/ 	.word	0x000324a0
        /*1c20*/ 	.short	0x010a
        /*1c22*/ 	.byte	0x3f
	.zero		1


	//   ....[58]....
        /*1c24*/ 	.word	0x0001c390
        /*1c28*/ 	.word	0x00000006
        /*1c2c*/ 	.word	0x000324c0
        /*1c30*/ 	.short	0x010a
        /*1c32*/ 	.byte	0x3f
	.zero		1


	//   ....[59]....
        /*1c34*/ 	.word	0x0001d680
        /*1c38*/ 	.word	0x0000001e
        /*1c3c*/ 	.word	0x00032440
        /*1c40*/ 	.short	0x010a
        /*1c42*/ 	.byte	0x3f
	.zero		1


	//   ....[60]....
        /*1c44*/ 	.word	0x0001dca0
        /*1c48*/ 	.word	0x0000001e
        /*1c4c*/ 	.word	0x00032430
        /*1c50*/ 	.short	0x0107
        /*1c52*/ 	.byte	0x3f
	.zero		1


	//   ....[61]....
        /*1c54*/ 	.word	0x0001dd70
        /*1c58*/ 	.word	0x0000001e
        /*1c5c*/ 	.word	0x00032430
        /*1c60*/ 	.short	0x0101
        /*1c62*/ 	.byte	0x3f
	.zero		1


	//   ....[62]....
        /*1c64*/ 	.word	0x0001e8e0
        /*1c68*/ 	.word	0x00000016
        /*1c6c*/ 	.word	0x00032400
        /*1c70*/ 	.short	0x0107
        /*1c72*/ 	.byte	0x3f
	.zero		1


	//   ....[63]....
        /*1c74*/ 	.word	0x0001e970
        /*1c78*/ 	.word	0x00000016
        /*1c7c*/ 	.word	0x00032400
        /*1c80*/ 	.short	0x0101
        /*1c82*/ 	.byte	0x3f
	.zero		1


	//   ....[64]....
        /*1c84*/ 	.word	0x0001f400
        /*1c88*/ 	.word	0x00000016
        /*1c8c*/ 	.word	0x00032410
        /*1c90*/ 	.short	0x0107
        /*1c92*/ 	.byte	0x3f
	.zero		1


	//   ....[65]....
        /*1c94*/ 	.word	0x0001f500
        /*1c98*/ 	.word	0x00000016
        /*1c9c*/ 	.word	0x00032410
        /*1ca0*/ 	.short	0x0101
        /*1ca2*/ 	.byte	0x3f
	.zero		1


	//   ....[66]....
        /*1ca4*/ 	.word	0x0001f520
        /*1ca8*/ 	.word	0x00000016
        /*1cac*/ 	.word	0x00032420
        /*1cb0*/ 	.short	0x010a
        /*1cb2*/ 	.byte	0x3f
	.zero		1


	//   ....[67]....
        /*1cb4*/ 	.word	0x0001f5b0
        /*1cb8*/ 	.word	0x0000001e
        /*1cbc*/ 	.word	0x00032460
        /*1cc0*/ 	.short	0x010a
        /*1cc2*/ 	.byte	0x3f
	.zero		1


	//   ....[68]....
        /*1cc4*/ 	.word	0x0001fd30
        /*1cc8*/ 	.word	0x0000001e
        /*1ccc*/ 	.word	0x00032450
        /*1cd0*/ 	.short	0x0107
        /*1cd2*/ 	.byte	0x3f
	.zero		1


	//   ....[69]....
        /*1cd4*/ 	.word	0x0001fe00
        /*1cd8*/ 	.word	0x0000001e
        /*1cdc*/ 	.word	0x00032450
        /*1ce0*/ 	.short	0x0101
        /*1ce2*/ 	.byte	0x3f
	.zero		1


	//   ....[70]....
        /*1ce4*/ 	.word	0x00020140
        /*1ce8*/ 	.word	0x00000006
        /*1cec*/ 	.word	0x00032440
        /*1cf0*/ 	.short	0x010a
        /*1cf2*/ 	.byte	0x3f
	.zero		1


	//   ....[71]....
        /*1cf4*/ 	.word	0x00020500
        /*1cf8*/ 	.word	0x00000006
        /*1cfc*/ 	.word	0x00032430
        /*1d00*/ 	.short	0x0107
        /*1d02*/ 	.byte	0x3f
	.zero		1


	//   ....[72]....
        /*1d04*/ 	.word	0x000205c0
        /*1d08*/ 	.word	0x00000006
        /*1d0c*/ 	.word	0x00032430
        /*1d10*/ 	.short	0x0101
        /*1d12*/ 	.byte	0x3f
	.zero		1


	//   ....[73]....
        /*1d14*/ 	.word	0x000205f0
        /*1d18*/ 	.word	0x00000006
        /*1d1c*/ 	.word	0x00032460
        /*1d20*/ 	.short	0x010a
        /*1d22*/ 	.byte	0x3f
	.zero		1


	//   ....[74]....
        /*1d24*/ 	.word	0x00020af0
        /*1d28*/ 	.word	0x00000006
        /*1d2c*/ 	.word	0x00032450
        /*1d30*/ 	.short	0x0107
        /*1d32*/ 	.byte	0x3f
	.zero		1


	//   ....[75]....
        /*1d34*/ 	.word	0x00020bb0
        /*1d38*/ 	.word	0x00000006
        /*1d3c*/ 	.word	0x00032450
        /*1d40*/ 	.short	0x0101
        /*1d42*/ 	.byte	0x3f
	.zero		1


	//   ....[76]....
        /*1d44*/ 	.word	0x00021e40
        /*1d48*/ 	.word	0x00000005
        /*1d4c*/ 	.word	0x00032420
        /*1d50*/ 	.short	0x010a
        /*1d52*/ 	.byte	0x3f
	.zero		1


	//   ....[77]....
        /*1d54*/ 	.word	0x00021fb0
        /*1d58*/ 	.word	0x00000003
        /*1d5c*/ 	.word	0x00032440
        /*1d60*/ 	.short	0x010a
        /*1d62*/ 	.byte	0x3f
	.zero		1


	//   ....[78]....
        /*1d64*/ 	.word	0x00022050
        /*1d68*/ 	.word	0x00000019
        /*1d6c*/ 	.word	0x00032440
        /*1d70*/ 	.short	0x010a
        /*1d72*/ 	.byte	0x3f
	.zero		1


	//   ....[79]....
        /*1d74*/ 	.word	0x00022090
        /*1d78*/ 	.word	0x00000003
        /*1d7c*/ 	.word	0x00032460
        /*1d80*/ 	.short	0x010a
        /*1d82*/ 	.byte	0x3f
	.zero		1


	//   ....[80]....
        /*1d84*/ 	.word	0x000220d0
        /*1d88*/ 	.word	0x00000019
        /*1d8c*/ 	.word	0x00032460
        /*1d90*/ 	.short	0x010a
        /*1d92*/ 	.byte	0x3f
	.zero		1


	//   ....[81]....
        /*1d94*/ 	.word	0x00022130
        /*1d98*/ 	.word	0x00000057
        /*1d9c*/ 	.word	0x00032490
        /*1da0*/ 	.short	0x010a
        /*1da2*/ 	.byte	0x3f
	.zero		1


	//   ....[82]....
        /*1da4*/ 	.word	0x000223c0
        /*1da8*/ 	.word	0x00000057
        /*1dac*/ 	.word	0x00032490
        /*1db0*/ 	.short	0x010a
        /*1db2*/ 	.byte	0x3f
	.zero		1


	//   ....[83]....
        /*1db4*/ 	.word	0x00022670
        /*1db8*/ 	.word	0x00000057
        /*1dbc*/ 	.word	0x00032490
        /*1dc0*/ 	.short	0x010a
        /*1dc2*/ 	.byte	0x3f
	.zero		1


	//   ....[84]....
        /*1dc4*/ 	.word	0x00022920
        /*1dc8*/ 	.word	0x00000057
        /*1dcc*/ 	.word	0x000324b0
        /*1dd0*/ 	.short	0x010a
        /*1dd2*/ 	.byte	0x3f
	.zero		1


	//   ....[85]....
        /*1dd4*/ 	.word	0x00022da0
        /*1dd8*/ 	.word	0x00000016
        /*1ddc*/ 	.word	0x00032400
        /*1de0*/ 	.short	0x010a
        /*1de2*/ 	.byte	0x3f
	.zero		1


	//   ....[86]....
        /*1de4*/ 	.word	0x000233b0
        /*1de8*/ 	.word	0x00000016
        /*1dec*/ 	.word	0x00032400
        /*1df0*/ 	.short	0x010a
        /*1df2*/ 	.byte	0x3f
	.zero		1


	//   ....[87]....
        /*1df4*/ 	.word	0x00023400
        /*1df8*/ 	.word	0x0000000e
        /*1dfc*/ 	.word	0x00032430
        /*1e00*/ 	.short	0x010a
        /*1e02*/ 	.byte	0x3f
	.zero		1


	//   ....[88]....
        /*1e04*/ 	.word	0x00023450
        /*1e08*/ 	.word	0x00000016
        /*1e0c*/ 	.word	0x00032410
        /*1e10*/ 	.short	0x010a
        /*1e12*/ 	.byte	0x3f
	.zero		1


	//   ....[89]....
        /*1e14*/ 	.word	0x000234a0
        /*1e18*/ 	.word	0x0000000e
        /*1e1c*/ 	.word	0x00032450
        /*1e20*/ 	.short	0x010a
        /*1e22*/ 	.byte	0x3f
	.zero		1


	//   ....[90]....
        /*1e24*/ 	.word	0x000234f0
        /*1e28*/ 	.word	0x0000000f
        /*1e2c*/ 	.word	0x00032430
        /*1e30*/ 	.short	0x010a
        /*1e32*/ 	.byte	0x3f
	.zero		1


	//   ....[91]....
        /*1e34*/ 	.word	0x00023540
        /*1e38*/ 	.word	0x0000000f
        /*1e3c*/ 	.word	0x00032450
        /*1e40*/ 	.short	0x010a
        /*1e42*/ 	.byte	0x3f
	.zero		1


	//   ....[92]....
        /*1e44*/ 	.word	0x00023590
        /*1e48*/ 	.word	0x0000000f
        /*1e4c*/ 	.word	0x00032430
        /*1e50*/ 	.short	0x010a
        /*1e52*/ 	.byte	0x3f
	.zero		1


	//   ....[93]....
        /*1e54*/ 	.word	0x000235e0
        /*1e58*/ 	.word	0x0000000f
        /*1e5c*/ 	.word	0x00032450
        /*1e60*/ 	.short	0x010a
        /*1e62*/ 	.byte	0x3f
	.zero		1


	//   ....[94]....
        /*1e64*/ 	.word	0x00024230
        /*1e68*/ 	.word	0x00000016
        /*1e6c*/ 	.word	0x00032420
        /*1e70*/ 	.short	0x010a
        /*1e72*/ 	.byte	0x3f
	.zero		1


	//   ....[95]....
        /*1e74*/ 	.word	0x00024280
        /*1e78*/ 	.word	0x00000008
        /*1e7c*/ 	.word	0x000324a0
        /*1e80*/ 	.short	0x010a
        /*1e82*/ 	.byte	0x3f
	.zero		1


	//   ....[96]....
        /*1e84*/ 	.word	0x000242d0
        /*1e88*/ 	.word	0x00000008
        /*1e8c*/ 	.word	0x000324c0
        /*1e90*/ 	.short	0x010a
        /*1e92*/ 	.byte	0x3f
	.zero		1


	//   ....[97]....
        /*1e94*/ 	.word	0x00024320
        /*1e98*/ 	.word	0x00000006
        /*1e9c*/ 	.word	0x000324a0
        /*1ea0*/ 	.short	0x010a
        /*1ea2*/ 	.byte	0x3f
	.zero		1


	//   ....[98]....
        /*1ea4*/ 	.word	0x00024370
        /*1ea8*/ 	.word	0x00000006
        /*1eac*/ 	.word	0x000324c0
        /*1eb0*/ 	.short	0x010a
        /*1eb2*/ 	.byte	0x3f
	.zero		1


	//   ....[99]....
        /*1eb4*/ 	.word	0x00024490
        /*1eb8*/ 	.word	0x0000001e
        /*1ebc*/ 	.word	0x00032440
        /*1ec0*/ 	.short	0x010a
        /*1ec2*/ 	.byte	0x3f
	.zero		1


	//   ....[100]....
        /*1ec4*/ 	.word	0x00026520
        /*1ec8*/ 	.word	0x00000016
        /*1ecc*/ 	.word	0x00032420
        /*1ed0*/ 	.short	0x010a
        /*1ed2*/ 	.byte	0x3f
	.zero		1


	//   ....[101]....
        /*1ed4*/ 	.word	0x00026570
        /*1ed8*/ 	.word	0x0000001e
        /*1edc*/ 	.word	0x00032460
        /*1ee0*/ 	.short	0x010a
        /*1ee2*/ 	.byte	0x3f
	.zero		1


	//   ....[102]....
        /*1ee4*/ 	.word	0x00026ec0
        /*1ee8*/ 	.word	0x00000006
        /*1eec*/ 	.word	0x00032440
        /*1ef0*/ 	.short	0x010a
        /*1ef2*/ 	.byte	0x3f
	.zero		1


	//   ....[103]....
        /*1ef4*/ 	.word	0x000275a0
        /*1ef8*/ 	.word	0x00000006
        /*1efc*/ 	.word	0x00032460
        /*1f00*/ 	.short	0x010a
        /*1f02*/ 	.byte	0x3f
	.zero		1


	//   ....[104]....
        /*1f04*/ 	.word	0x000286f0
        /*1f08*/ 	.word	0x00000005
        /*1f0c*/ 	.word	0x00032420
        /*1f10*/ 	.short	0x010a
        /*1f12*/ 	.byte	0x3f
	.zero		1


	//   ....[105]....
        /*1f14*/ 	.word	0x00028890
        /*1f18*/ 	.word	0x00000003
        /*1f1c*/ 	.word	0x00032440
        /*1f20*/ 	.short	0x010a
        /*1f22*/ 	.byte	0x3f
	.zero		1


	//   ....[106]....
        /*1f24*/ 	.word	0x000288e0
        /*1f28*/ 	.word	0x00000019
        /*1f2c*/ 	.word	0x00032440
        /*1f30*/ 	.short	0x010a
        /*1f32*/ 	.byte	0x3f
	.zero		1


	//   ....[107]....
        /*1f34*/ 	.word	0x00028930
        /*1f38*/ 	.word	0x00000003
        /*1f3c*/ 	.word	0x00032460
        /*1f40*/ 	.short	0x010a
        /*1f42*/ 	.byte	0x3f
	.zero		1


	//----- nvinfo : EIATTR_NUM_MBARRIERS
	.align		4
.L_1612:
        /*1f44*/ 	.byte	0x03, 0x38
        /*1f46*/ 	.short	0x0017


	//----- nvinfo : EIATTR_EXIT_INSTR_OFFSETS
	.align		4
        /*1f48*/ 	.byte	0x04, 0x1c
        /*1f4a*/ 	.short	(.L_1614 - .L_1613)


	//   ....[0]....
.L_1613:
        /*1f4c*/ 	.word	0x00022120


	//----- nvinfo : EIATTR_MAX_THREADS
	.align		4
.L_1614:
        /*1f50*/ 	.byte	0x04, 0x05
        /*1f52*/ 	.short	(.L_1616 - .L_1615)
.L_1615:
        /*1f54*/ 	.word	0x00000180
        /*1f58*/ 	.word	0x00000001
        /*1f5c*/ 	.word	0x00000001


	//----- nvinfo : EIATTR_CRS_STACK_SIZE
	.align		4
.L_1616:
        /*1f60*/ 	.byte	0x04, 0x1e
        /*1f62*/ 	.short	(.L_1618 - .L_1617)
.L_1617:
        /*1f64*/ 	.word	0x00000000


	//----- nvinfo : EIATTR_CBANK_PARAM_SIZE
	.align		4
.L_1618:
        /*1f68*/ 	.byte	0x03, 0x19
        /*1f6a*/ 	.short	0x0bf0


	//----- nvinfo : EIATTR_PARAM_CBANK
	.align		4
        /*1f6c*/ 	.byte	0x04, 0x0a
        /*1f6e*/ 	.short	(.L_1620 - .L_1619)
	.align		4
.L_1619:
        /*1f70*/ 	.word	index@(.nv.constant0._ZN7cutlass13device_kernelIN5flash11enable_sm90INS1_16FlashAttnFwdSm90INS1_25CollectiveMainloopFwdSm90ILi2EN4cute5tupleIJNS5_1CILi1EEES8_S8_EEENS6_IJNS7_ILi128EEENS7_ILi96EEENS7_ILi64EEEEEELi256ENS_6half_tEfNS_4arch4Sm90ELb1ELb0ELb1ELb1ELb1ELb1ELb1ELb1ELb0ELb1ELb1ELb0EEENS1_21CollectiveEpilogueFwdINS6_IJSA_NS7_ILi256EEESB_EEES9_SE_SG_Li256ELb1ELb1ELb1ELb0EEENS1_36VarlenDynamicPersistentTileSchedulerILi128ELi96ELi256ELi128ELb1ELb1ELb1ELb1ELb1ELb1EEEEEEEEEvNT_6ParamsE)
        /*1f74*/ 	.short	0x0210
        /*1f76*/ 	.short	0x0bf0


	//----- nvinfo : EIATTR_SW_WAR
	.align		4
.L_1620:
        /*1f78*/ 	.byte	0x04, 0x36
        /*1f7a*/ 	.short	(.L_1622 - .L_1621)
.L_1621:
        /*1f7c*/ 	.word	0x00000008
.L_1622:


//--------------------- .nv.callgraph             --------------------------
	.section	.nv.callgraph,"",@"SHT_CUDA_CALLGRAPH"
	.align	4
	.sectionentsize	8
	.align		4
        /*0000*/ 	.word	0x00000000
	.align		4
        /*0004*/ 	.word	0xffffffff
	.align		4
        /*0008*/ 	.word	index@(_ZN7cutlass13device_kernelIN5flash11enable_sm90INS1_16FlashAttnFwdSm90INS1_25CollectiveMainloopFwdSm90ILi2EN4cute5tupleIJNS5_1CILi1EEES8_S8_EEENS6_IJNS7_ILi128EEENS7_ILi96EEENS7_ILi192EEEEEELi128ENS_6half_tEfNS_4arch4Sm90ELb0ELb0ELb1ELb0ELb1ELb0ELb0ELb1ELb1ELb1ELb1ELb0EEENS1_21CollectiveEpilogueFwdINS6_IJSA_SA_SB_EEES9_SE_SG_Li256ELb0ELb1ELb1ELb0EEENS1_19SingleTileSchedulerILb0ELb1ELb1ELi128EEEEEEEEEvNT_6ParamsE)
	.align		4
        /*000c*/ 	.word	index@(__assertfail)
	.align		4
        /*0010*/ 	.word	index@(_ZN7cutlass13device_kernelIN5flash11enable_sm90INS1_16FlashAttnFwdSm90INS1_25CollectiveMainloopFwdSm90ILi2EN4cute5tupleIJNS5_1CILi1EEES8_S8_EEENS6_IJNS7_ILi128EEENS7_ILi96EEENS7_ILi192EEEEEELi128ENS_6half_tEfNS_4arch4Sm90ELb0ELb0ELb1ELb1ELb1ELb0ELb0ELb1ELb1ELb1ELb1ELb0EEENS1_21CollectiveEpilogueFwdINS6_IJSA_SA_SB_EEES9_SE_SG_Li256ELb1ELb1ELb1ELb0EEENS1_36VarlenDynamicPersistentTileSchedulerILi128ELi96ELi256ELi128ELb1ELb1ELb1ELb0ELb1ELb1EEEEEEEEEvNT_6ParamsE)
	.align		4
        /*0014*/ 	.word	index@(__assertfail)
	.align		4
        /*0018*/ 	.word	index@(_ZN7cutlass13device_kernelIN5flash11enable_sm90INS1_16FlashAttnFwdSm90INS1_25CollectiveMainloopFwdSm90ILi2EN4cute5tupleIJNS5_1CILi1EEES8_S8_EEENS6_IJNS7_ILi128EEENS7_ILi96EEENS7_ILi192EEEEEELi128ENS_6half_tEfNS_4arch4Sm90ELb0ELb0ELb1ELb1ELb1ELb1ELb0ELb1ELb1ELb1ELb1ELb0EEENS1_21CollectiveEpilogueFwdINS6_IJSA_SA_SB_EEES9_SE_SG_Li256ELb1ELb1ELb1ELb0EEENS1_36VarlenDynamicPersistentTileSchedulerILi128ELi96ELi256ELi128ELb1ELb1ELb1ELb0ELb1ELb1EEEEEEEEEvNT_6ParamsE)
	.align		4
        /*001c*/ 	.word	index@(__assertfail)
	.align		4
        /*0020*/ 	.word	index@(_ZN7cutlass13device_kernelIN5flash11enable_sm90INS1_16FlashAttnFwdSm90INS1_25CollectiveMainloopFwdSm90ILi2EN4cute5tupleIJNS5_1CILi1EEES8_S8_EEENS6_IJNS7_ILi128EEENS7_ILi96EEENS7_ILi192EEEEEELi128ENS_6half_tEfNS_4arch4Sm90ELb0ELb1ELb1ELb0ELb1ELb0ELb0ELb1ELb1ELb1ELb1ELb0EEENS1_21CollectiveEpilogueFwdINS6_IJSA_SA_SB_EEES9_SE_SG_Li256ELb0ELb1ELb1ELb0EEENS1_19SingleTileSchedulerILb0ELb1ELb1ELi128EEEEEEEEEvNT_6ParamsE)
	.align		4
        /*0024*/ 	.word	index@(__assertfail)
	.align		4
        /*0028*/ 	.word	index@(_ZN7cutlass13device_kernelIN5flash11enable_sm90INS1_16FlashAttnFwdSm90INS1_25CollectiveMainloopFwdSm90ILi2EN4cute5tupleIJNS5_1CILi1EEES8_S8_EEENS6_IJNS7_ILi128EEENS7_ILi96EEENS7_ILi192EEEEEELi128ENS_6half_tEfNS_4arch4Sm90ELb0ELb1ELb1ELb1ELb1ELb0ELb0ELb1ELb1ELb1ELb1ELb0EEENS1_21CollectiveEpilogueFwdINS6_IJSA_SA_SB_EEES9_SE_SG_Li256ELb1ELb1ELb1ELb0EEENS1_36VarlenDynamicPersistentTileSchedulerILi128ELi96ELi256ELi128ELb1ELb1ELb1ELb1ELb0ELb1EEEEEEEEEvNT_6ParamsE)
	.align		4
        /*002c*/ 	.word	index@(__assertfail)
	.align		4
        /*0030*/ 	.word	index@(_ZN7cutlass13device_kernelIN5flash11enable_sm90INS1_16FlashAttnFwdSm90INS1_25CollectiveMainloopFwdSm90ILi2EN4cute5tupleIJNS5_1CILi1EEES8_S8_EEENS6_IJNS7_ILi128EEENS7_ILi96EEENS7_ILi192EEEEEELi128ENS_6half_tEfNS_4arch4Sm90ELb0ELb1ELb1ELb1ELb1ELb1ELb0ELb1ELb1ELb1ELb1ELb0EEENS1_21CollectiveEpilogueFwdINS6_IJSA_SA_SB_EEES9_SE_SG_Li256ELb1ELb1ELb1ELb0EEENS1_36VarlenDynamicPersistentTileSchedulerILi128ELi96ELi256ELi128ELb1ELb1ELb1ELb1ELb0ELb1EEEEEEEEEvNT_6ParamsE)
	.align		4
        /*0034*/ 	.word	index@(__assertfail)
	.align		4
        /*0038*/ 	.word	index@(_ZN7cutlass13device_kernelIN5flash11enable_sm90INS1_16FlashAttnFwdSm90INS1_25CollectiveMainloopFwdSm90ILi2EN4cute5tupleIJNS5_1CILi1EEES8_S8_EEENS6_IJNS7_ILi128EEENS7_ILi96EEENS7_ILi192EEEEEELi128ENS_6half_tEfNS_4arch4Sm90ELb1ELb0ELb1ELb0ELb1ELb0ELb0ELb1ELb1ELb1ELb1ELb0EEENS1_21CollectiveEpilogueFwdINS6_IJSA_SA_SB_EEES9_SE_SG_Li256ELb0ELb1ELb1ELb0EEENS1_19SingleTileSchedulerILb0ELb1ELb1ELi128EEEEEEEEEvNT_6ParamsE)
	.align		4
        /*003c*/ 	.word	index@(__assertfail)
	.align		4
        /*0040*/ 	.word	index@(_ZN7cutlass13device_kernelIN5flash11enable_sm90INS1_16FlashAttnFwdSm90INS1_25CollectiveMainloopFwdSm90ILi2EN4cute5tupleIJNS5_1CILi1EEES8_S8_EEENS6_IJNS7_ILi128EEENS7_ILi96EEENS7_ILi192EEEEEELi128ENS_6half_tEfNS_4arch4Sm90ELb1ELb0ELb1ELb1ELb1ELb0ELb0ELb1ELb1ELb1ELb1ELb0EEENS1_21CollectiveEpilogueFwdINS6_IJSA_SA_SB_EEES9_SE_SG_Li256ELb1ELb1ELb1ELb0EEENS1_36VarlenDynamicPersistentTileSchedulerILi128ELi96ELi256ELi128ELb1ELb1ELb1ELb1ELb1ELb1EEEEEEEEEvNT_6ParamsE)
	.align		4
        /*0044*/ 	.word	index@(__assertfail)
	.align		4
        /*0048*/ 	.word	index@(_ZN7cutlass13device_kernelIN5flash11enable_sm90INS1_16FlashAttnFwdSm90INS1_25CollectiveMainloopFwdSm90ILi2EN4cute5tupleIJNS5_1CILi1EEES8_S8_EEENS6_IJNS7_ILi128EEENS7_ILi96EEENS7_ILi192EEEEEELi128ENS_6half_tEfNS_4arch4Sm90ELb1ELb0ELb1ELb1ELb1ELb1ELb0ELb1ELb1ELb1ELb1ELb0EEENS1_21CollectiveEpilogueFwdINS6_IJSA_SA_SB_EEES9_SE_SG_Li256ELb1ELb1ELb1ELb0EEENS1_36VarlenDynamicPersistentTileSchedulerILi128ELi96ELi256ELi128ELb1ELb1ELb1ELb1ELb1ELb1EEEEEEEEEvNT_6ParamsE)
	.align		4
        /*004c*/ 	.word	index@(__assertfail)
	.align		4
        /*0050*/ 	.word	index@(_ZN7cutlass13device_kernelIN5flash11enable_sm90INS1_16FlashAttnFwdSm90INS1_25CollectiveMainloopFwdSm90ILi2EN4cute5tupleIJNS5_1CILi1EEES8_S8_EEENS6_IJNS7_ILi64EEESA_SA_EEELi512ENS_6half_tEfNS_4arch4Sm90ELb0ELb0ELb1ELb0ELb1ELb0ELb0ELb0ELb0ELb1ELb1ELb0EEENS1_21CollectiveEpilogueFwdINS6_IJSA_NS7_ILi512EEESA_EEES9_SC_SE_Li256ELb0ELb1ELb1ELb0EEENS1_19SingleTileSchedulerILb0ELb1ELb1ELi64EEEEEEEEEvNT_6ParamsE)
	.align		4
        /*0054*/ 	.word	index@(__assertfail)
	.align		4
        /*0058*/ 	.word	index@(_ZN7cutlass13device_kernelIN5flash11enable_sm90INS1_16FlashAttnFwdSm90INS1_25CollectiveMainloopFwdSm90ILi2EN4cute5tupleIJNS5_1CILi1EEES8_S8_EEENS6_IJNS7_ILi64EEESA_SA_EEELi512ENS_6half_tEfNS_4arch4Sm90ELb0ELb0ELb1ELb0ELb1ELb0ELb1ELb0ELb0ELb1ELb1ELb0EEENS1_21CollectiveEpilogueFwdINS6_IJSA_NS7_ILi512EEESA_EEES9_SC_SE_Li256ELb0ELb1ELb1ELb0EEENS1_19SingleTileSchedulerILb0ELb1ELb1ELi64EEEEEEEEEvNT_6ParamsE)
	.align		4
        /*005c*/ 	.word	index@(__assertfail)
	.align		4
        /*0060*/ 	.word	index@(_ZN7cutlass13device_kernelIN5flash11enable_sm90INS1_16FlashAttnFwdSm90INS1_25CollectiveMainloopFwdSm90ILi2EN4cute5tupleIJNS5_1CILi1EEES8_S8_EEENS6_IJNS7_ILi64EEESA_SA_EEELi512ENS_6half_tEfNS_4arch4Sm90ELb0ELb0ELb1ELb1ELb1ELb0ELb0ELb0ELb0ELb1ELb1ELb0EEENS1_21CollectiveEpilogueFwdINS6_IJSA_NS7_ILi512EEESA_EEES9_SC_SE_Li256ELb1ELb1ELb1ELb0EEENS1_36VarlenDynamicPersistentTileSchedulerILi64ELi64ELi256ELi128ELb1ELb1ELb1ELb0ELb1ELb1EEEEEEEEEvNT_6ParamsE)
	.align		4
        /*0064*/ 	.word	index@(__assertfail)
	.align		4
        /*0068*/ 	.word	index@(_ZN7cutlass13device_kernelIN5flash11enable_sm90INS1_16FlashAttnFwdSm90INS1_25CollectiveMainloopFwdSm90ILi2EN4cute5tupleIJNS5_1CILi1EEES8_S8_EEENS6_IJNS7_ILi64EEESA_SA_EEELi512ENS_6half_tEfNS_4arch4Sm90ELb0ELb0ELb1ELb1ELb1ELb1ELb0ELb0ELb0ELb1ELb1ELb0EEENS1_21CollectiveEpilogueFwdINS6_IJSA_NS7_ILi512EEESA_EEES9_SC_SE_Li256ELb1ELb1ELb1ELb0EEENS1_36VarlenDynamicPersistentTileSchedulerILi64ELi64ELi256ELi128ELb1ELb1ELb1ELb0ELb1ELb1EEEEEEEEEvNT_6ParamsE)
	.align		4
        /*006c*/ 	.word	index@(__assertfail)
	.align		4
        /*0070*/ 	.word	index@(_ZN7cutlass13device_kernelIN5flash11enable_sm90INS1_16FlashAttnFwdSm90INS1_25CollectiveMainloopFwdSm90ILi2EN4cute5tupleIJNS5_1CILi1EEES8_S8_EEENS6_IJNS7_ILi64EEESA_SA_EEELi512ENS_6half_tEfNS_4arch4Sm90ELb0ELb0ELb1ELb1ELb1ELb0ELb1ELb0ELb0ELb1ELb1ELb0EEENS1_21CollectiveEpilogueFwdINS6_IJSA_NS7_ILi512EEESA_EEES9_SC_SE_Li256ELb1ELb1ELb1ELb0EEENS1_36VarlenDynamicPersistentTileSchedulerILi64ELi64ELi256ELi128ELb1ELb1ELb1ELb0ELb1ELb1EEEEEEEEEvNT_6ParamsE)
	.align		4
        /*0074*/ 	.word	index@(__assertfail)
	.align		4
        /*0078*/ 	.word	index@(_ZN7cutlass13device_kernelIN5flash11enable_sm90INS1_16FlashAttnFwdSm90INS1_25CollectiveMainloopFwdSm90ILi2EN4cute5tupleIJNS5_1CILi1EEES8_S8_EEENS6_IJNS7_ILi64EEESA_SA_EEELi512ENS_6half_tEfNS_4arch4Sm90ELb0ELb0ELb1ELb1ELb1ELb1ELb1ELb0ELb0ELb1ELb1ELb0EEENS1_21CollectiveEpilogueFwdINS6_IJSA_NS7_ILi512EEESA_EEES9_SC_SE_Li256ELb1ELb1ELb1ELb0EEENS1_36VarlenDynamicPersistentTileSchedulerILi64ELi64ELi256ELi128ELb1ELb1ELb1ELb0ELb1ELb1EEEEEEEEEvNT_6ParamsE)
	.align		4
        /*007c*/ 	.word	index@(__assertfail)
	.align		4
        /*0080*/ 	.word	index@(_ZN7cutlass13device_kernelIN5flash11enable_sm90INS1_16FlashAttnFwdSm90INS1_25CollectiveMainloopFwdSm90ILi2EN4cute5tupleIJNS5_1CILi1EEES8_S8_EEENS6_IJNS7_ILi64EEESA_SA_EEELi512ENS_6half_tEfNS_4arch4Sm90ELb0ELb1ELb1ELb0ELb1ELb0ELb0ELb0ELb0ELb1ELb1ELb0EEENS1_21CollectiveEpilogueFwdINS6_IJSA_NS7_ILi512EEESA_EEES9_SC_SE_Li256ELb0ELb1ELb1ELb0EEENS1_19SingleTileSchedulerILb0ELb1ELb1ELi64EEEEEEEEEvNT_6ParamsE)
	.align		4
        /*0084*/ 	.word	index@(__assertfail)
	.align		4
        /*0088*/ 	.word	index@(_ZN7cutlass13device_kernelIN5flash11enable_sm90INS1_16FlashAttnFwdSm90INS1_25CollectiveMainloopFwdSm90ILi2EN4cute5tupleIJNS5_1CILi1EEES8_S8_EEENS6_IJNS7_ILi64EEESA_SA_EEELi512ENS_6half_tEfNS_4arch4Sm90ELb0ELb1ELb1ELb0ELb1ELb0ELb1ELb0ELb0ELb1ELb1ELb0EEENS1_21CollectiveEpilogueFwdINS6_IJSA_NS7_ILi512EEESA_EEES9_SC_SE_Li256ELb0ELb1ELb1ELb0EEENS1_19SingleTileSchedulerILb0ELb1ELb1ELi64EEEEEEEEEvNT_6ParamsE)
	.align		4
        /*008c*/ 	.word	index@(__assertfail)
	.align		4
        /*0090*/ 	.word	index@(_ZN7cutlass13device_kernelIN5flash11enable_sm90INS1_16FlashAttnFwdSm90INS1_25CollectiveMainloopFwdSm90ILi2EN4cute5tupleIJNS5_1CILi1EEES8_S8_EEENS6_IJNS7_ILi64EEESA_SA_EEELi512ENS_6half_tEfNS_4arch4Sm90ELb0ELb1ELb1ELb1ELb1ELb0ELb0ELb0ELb0ELb1ELb1ELb0EEENS1_21CollectiveEpilogueFwdINS6_IJSA_NS7_ILi512EEESA_EEES9_SC_SE_Li256ELb1ELb1ELb1ELb0EEENS1_36VarlenDynamicPersistentTileSchedulerILi64ELi64ELi256ELi128ELb1ELb1ELb1ELb1ELb0ELb1EEEEEEEEEvNT_6ParamsE)
	.align		4
        /*0094*/ 	.word	index@(__assertfail)
	.align		4
        /*0098*/ 	.word	index@(_ZN7cutlass13device_kernelIN5flash11enable_sm90INS1_16FlashAttnFwdSm90INS1_25CollectiveMainloopFwdSm90ILi2EN4cute5tupleIJNS5_1CILi1EEES8_S8_EEENS6_IJNS7_ILi64EEESA_SA_EEELi512ENS_6half_tEfNS_4arch4Sm90ELb0ELb1ELb1ELb1ELb1ELb1ELb0ELb0ELb0ELb1ELb1ELb0EEENS1_21CollectiveEpilogueFwdINS6_IJSA_NS7_ILi512EEESA_EEES9_SC_SE_Li256ELb1ELb1ELb1ELb0EEENS1_36VarlenDynamicPersistentTileSchedulerILi64ELi64ELi256ELi128ELb1ELb1ELb1ELb1ELb0ELb1EEEEEEEEEvNT_6ParamsE)
	.align		4
        /*009c*/ 	.word	index@(__assertfail)
	.align		4
        /*00a0*/ 	.word	index@(_ZN7cutlass13device_kernelIN5flash11enable_sm90INS1_16FlashAttnFwdSm90INS1_25CollectiveMainloopFwdSm90ILi2EN4cute5tupleIJNS5_1CILi1EEES8_S8_EEENS6_IJNS7_ILi64EEESA_SA_EEELi512ENS_6half_tEfNS_4arch4Sm90ELb0ELb1ELb1ELb1ELb1ELb0ELb1ELb0ELb0ELb1ELb1ELb0EEENS1_21CollectiveEpilogueFwdINS6_IJSA_NS7_ILi512EEESA_EEES9_SC_SE_Li256ELb1ELb1ELb1ELb0EEENS1_36VarlenDynamicPersistentTileSchedulerILi64ELi64ELi256ELi128ELb1ELb1ELb1ELb1ELb0ELb1EEEEEEEEEvNT_6ParamsE)
	.align		4
        /*00a4*/ 	.word	index@(__assertfail)
	.align		4
        /*00a8*/ 	.word	index@(_ZN7cutlass13device_kernelIN5flash11enable_sm90INS1_16FlashAttnFwdSm90INS1_25CollectiveMainloopFwdSm90ILi2EN4cute5tupleIJNS5_1CILi1EEES8_S8_EEENS6_IJNS7_ILi64EEESA_SA_EEELi512ENS_6half_tEfNS_4arch4Sm90ELb0ELb1ELb1ELb1ELb1ELb1ELb1ELb0ELb0ELb1ELb1ELb0EEENS1_21CollectiveEpilogueFwdINS6_IJSA_NS7_ILi512EEESA_EEES9_SC_SE_Li256ELb1ELb1ELb1ELb0EEENS1_36VarlenDynamicPersistentTileSchedulerILi64ELi64ELi256ELi128ELb1ELb1ELb1ELb1ELb0ELb1EEEEEEEEEvNT_6ParamsE)
	.align		4
        /*00ac*/ 	.word	index@(__assertfail)
	.align		4
        /*00b0*/ 	.word	index@(_ZN7cutlass13device_kernelIN5flash11enable_sm90INS1_16FlashAttnFwdSm90INS1_25CollectiveMainloopFwdSm90ILi2EN4cute5tupleIJNS5_1CILi1EEES8_S8_EEENS6_IJNS7_ILi64EEESA_SA_EEELi512ENS_6half_tEfNS_4arch4Sm90ELb1ELb0ELb1ELb0ELb1ELb0ELb0ELb0ELb0ELb1ELb1ELb0EEENS1_21CollectiveEpilogueFwdINS6_IJSA_NS7_ILi512EEESA_EEES9_SC_SE_Li256ELb0ELb1ELb1ELb0EEENS1_19SingleTileSchedulerILb0ELb1ELb1ELi64EEEEEEEEEvNT_6ParamsE)
	.align		4
        /*00b4*/ 	.word	index@(__assertfail)
	.align		4
        /*00b8*/ 	.word	index@(_ZN7cutlass13device_kernelIN5flash11enable_sm90INS1_16FlashAttnFwdSm90INS1_25CollectiveMainloopFwdSm90ILi2EN4cute5tupleIJNS5_1CILi1EEES8_S8_EEENS6_IJNS7_ILi64EEESA_SA_EEELi512ENS_6half_tEfNS_4arch4Sm90ELb1ELb0ELb1ELb0ELb1ELb0ELb1ELb0ELb0ELb1ELb1ELb0EEENS1_21CollectiveEpilogueFwdINS6_IJSA_NS7_ILi512EEESA_EEES9_SC_SE_Li256ELb0ELb1ELb1ELb0EEENS1_19SingleTileSchedulerILb0ELb1ELb1ELi64EEEEEEEEEvNT_6ParamsE)
	.align		4
        /*00bc*/ 	.word	index@(__assertfail)
	.align		4
        /*00c0*/ 	.word	index@(_ZN7cutlass13device_kernelIN5flash11enable_sm90INS1_16FlashAttnFwdSm90INS1_25CollectiveMainloopFwdSm90ILi2EN4cute5tupleIJNS5_1CILi1EEES8_S8_EEENS6_IJNS7_ILi64EEESA_SA_EEELi512ENS_6half_tEfNS_4arch4Sm90ELb1ELb0ELb1ELb1ELb1ELb0ELb0ELb0ELb0ELb1ELb1ELb0EEENS1_21CollectiveEpilogueFwdINS6_IJSA_NS7_ILi512EEESA_EEES9_SC_SE_Li256ELb1ELb1ELb1ELb0EEENS1_36VarlenDynamicPersistentTileSchedulerILi64ELi64ELi256ELi128ELb1ELb1ELb1ELb1ELb1ELb1EEEEEEEEEvNT_6ParamsE)
	.align		4
        /*00c4*/ 	.word	index@(__assertfail)
	.align		4
        /*00c8*/ 	.word	index@(_ZN7cutlass13device_kernelIN5flash11enable_sm90INS1_16FlashAttnFwdSm90INS1_25CollectiveMainloopFwdSm90ILi2EN4cute5tupleIJNS5_1CILi1EEES8_S8_EEENS6_IJNS7_ILi64EEESA_SA_EEELi512ENS_6half_tEfNS_4arch4Sm90ELb1ELb0ELb1ELb1ELb1ELb1ELb0ELb0ELb0ELb1ELb1ELb0EEENS1_21CollectiveEpilogueFwdINS6_IJSA_NS7_ILi512EEESA_EEES9_SC_SE_Li256ELb1ELb1ELb1ELb0EEENS1_36VarlenDynamicPersistentTileSchedulerILi64ELi64ELi256ELi128ELb1ELb1ELb1ELb1ELb1ELb1EEEEEEEEEvNT_6ParamsE)
	.align		4
        /*00cc*/ 	.word	index@(__assertfail)
	.align		4
        /*00d0*/ 	.word	index@(_ZN7cutlass13device_kernelIN5flash11enable_sm90INS1_16FlashAttnFwdSm90INS1_25CollectiveMainloopFwdSm90ILi2EN4cute5tupleIJNS5_1CILi1EEES8_S8_EEENS6_IJNS7_ILi64EEESA_SA_EEELi512ENS_6half_tEfNS_4arch4Sm90ELb1ELb0ELb1ELb1ELb1ELb0ELb1ELb0ELb0ELb1ELb1ELb0EEENS1_21CollectiveEpilogueFwdINS6_IJSA_NS7_ILi512EEESA_EEES9_SC_SE_Li256ELb1ELb1ELb1ELb0EEENS1_36VarlenDynamicPersistentTileSchedulerILi64ELi64ELi256ELi128ELb1ELb1ELb1ELb1ELb1ELb1EEEEEEEEEvNT_6ParamsE)
	.align		4
        /*00d4*/ 	.word	index@(__assertfail)
	.align		4
        /*00d8*/ 	.word	index@(_ZN7cutlass13device_kernelIN5flash11enable_sm90INS1_16FlashAttnFwdSm90INS1_25CollectiveMainloopFwdSm90ILi2EN4cute5tupleIJNS5_1CILi1EEES8_S8_EEENS6_IJNS7_ILi64EEESA_SA_EEELi512ENS_6half_tEfNS_4arch4Sm90ELb1ELb0ELb1ELb1ELb1ELb1ELb1ELb0ELb0ELb1ELb1ELb0EEENS1_21CollectiveEpilogueFwdINS6_IJSA_NS7_ILi512EEESA_EEES9_SC_SE_Li256ELb1ELb1ELb1ELb0EEENS1_36VarlenDynamicPersistentTileSchedulerILi64ELi64ELi256ELi128ELb1ELb1ELb1ELb1ELb1ELb1EEEEEEEEEvNT_6ParamsE)
	.align		4
        /*00dc*/ 	.word	index@(__assertfail)
	.align		4
        /*00e0*/ 	.word	index@(_ZN7cutlass13device_kernelIN5flash11enable_sm90INS1_16FlashAttnFwdSm90INS1_25CollectiveMainloopFwdSm90ILi2EN4cute5tupleIJNS5_1CILi1EEES8_S8_EEENS6_IJNS7_ILi128EEENS7_ILi96EEENS7_ILi64EEEEEELi256ENS_6half_tEfNS_4arch4Sm90ELb0ELb0ELb1ELb0ELb1ELb0ELb0ELb1ELb0ELb1ELb1ELb0EEENS1_21CollectiveEpilogueFwdINS6_IJSA_NS7_ILi256EEESB_EEES9_SE_SG_Li256ELb0ELb1ELb1ELb0EEENS1_19SingleTileSchedulerILb0ELb1ELb1ELi128EEEEEEEEEvNT_6ParamsE)
	.align		4
        /*00e4*/ 	.word	index@(__assertfail)
	.align		4
        /*00e8*/ 	.word	index@(_ZN7cutlass13device_kernelIN5flash11enable_sm90INS1_16FlashAttnFwdSm90INS1_25CollectiveMainloopFwdSm90ILi2EN4cute5tupleIJNS5_1CILi1EEES8_S8_EEENS6_IJNS7_ILi128EEENS7_ILi96EEENS7_ILi64EEEEEELi256ENS_6half_tEfNS_4arch4Sm90ELb0ELb0ELb1ELb0ELb1ELb0ELb1ELb1ELb0ELb1ELb1ELb0EEENS1_21CollectiveEpilogueFwdINS6_IJSA_NS7_ILi256EEESB_EEES9_SE_SG_Li256ELb0ELb1ELb1ELb0EEENS1_19SingleTileSchedulerILb0ELb1ELb1ELi128EEEEEEEEEvNT_6ParamsE)
	.align		4
        /*00ec*/ 	.word	index@(__assertfail)
	.align		4
        /*00f0*/ 	.word	index@(_ZN7cutlass13device_kernelIN5flash11enable_sm90INS1_16FlashAttnFwdSm90INS1_25CollectiveMainloopFwdSm90ILi2EN4cute5tupleIJNS5_1CILi1EEES8_S8_EEENS6_IJNS7_ILi128EEENS7_ILi96EEENS7_ILi64EEEEEELi256ENS_6half_tEfNS_4arch4Sm90ELb0ELb0ELb1ELb1ELb1ELb0ELb0ELb1ELb0ELb1ELb1ELb0EEENS1_21CollectiveEpilogueFwdINS6_IJSA_NS7_ILi256EEESB_EEES9_SE_SG_Li256ELb1ELb1ELb1ELb0EEENS1_36VarlenDynamicPersistentTileSchedulerILi128ELi96ELi256ELi128ELb1ELb1ELb1ELb0ELb1ELb1EEEEEEEEEvNT_6ParamsE)
	.align		4
        /*00f4*/ 	.word	index@(__assertfail)
	.align		4
        /*00f8*/ 	.word	index@(_ZN7cutlass13device_kernelIN5flash11enable_sm90INS1_16FlashAttnFwdSm90INS1_25CollectiveMainloopFwdSm90ILi2EN4cute5tupleIJNS5_1CILi1EEES8_S8_EEENS6_IJNS7_ILi128EEENS7_ILi96EEENS7_ILi64EEEEEELi256ENS_6half_tEfNS_4arch4Sm90ELb0ELb0ELb1ELb1ELb1ELb1ELb0ELb1ELb0ELb1ELb1ELb0EEENS1_21CollectiveEpilogueFwdINS6_IJSA_NS7_ILi256EEESB_EEES9_SE_SG_Li256ELb1ELb1ELb1ELb0EEENS1_36VarlenDynamicPersistentTileSchedulerILi128ELi96ELi256ELi128ELb1ELb1ELb1ELb0ELb1ELb1EEEEEEEEEvNT_6ParamsE)
	.align		4
        /*00fc*/ 	.word	index@(__assertfail)
	.align		4
        /*0100*/ 	.word	index@(_ZN7cutlass13device_kernelIN5flash11enable_sm90INS1_16FlashAttnFwdSm90INS1_25CollectiveMainloopFwdSm90ILi2EN4cute5tupleIJNS5_1CILi1EEES8_S8_EEENS6_IJNS7_ILi128EEENS7_ILi96EEENS7_ILi64EEEEEELi256ENS_6half_tEfNS_4arch4Sm90ELb0ELb0ELb1ELb1ELb1ELb0ELb1ELb1ELb0ELb1ELb1ELb0EEENS1_21CollectiveEpilogueFwdINS6_IJSA_NS7_ILi256EEESB_EEES9_SE_SG_Li256ELb1ELb1ELb1ELb0EEENS1_36VarlenDynamicPersistentTileSchedulerILi128ELi96ELi256ELi128ELb1ELb1ELb1ELb0ELb1ELb1EEEEEEEEEvNT_6ParamsE)
	.align		4
        /*0104*/ 	.word	index@(__assertfail)
	.align		4
        /*0108*/ 	.word	index@(_ZN7cutlass13device_kernelIN5flash11enable_sm90INS1_16FlashAttnFwdSm90INS1_25CollectiveMainloopFwdSm90ILi2EN4cute5tupleIJNS5_1CILi1EEES8_S8_EEENS6_IJNS7_ILi128EEENS7_ILi96EEENS7_ILi64EEEEEELi256ENS_6half_tEfNS_4arch4Sm90ELb0ELb0ELb1ELb1ELb1ELb1ELb1ELb1ELb0ELb1ELb1ELb0EEENS1_21CollectiveEpilogueFwdINS6_IJSA_NS7_ILi256EEESB_EEES9_SE_SG_Li256ELb1ELb1ELb1ELb0EEENS1_36VarlenDynamicPersistentTileSchedulerILi128ELi96ELi256ELi128ELb1ELb1ELb1ELb0ELb1ELb1EEEEEEEEEvNT_6ParamsE)
	.align		4
        /*010c*/ 	.word	index@(__assertfail)
	.align		4
        /*0110*/ 	.word	index@(_ZN7cutlass13device_kernelIN5flash11enable_sm90INS1_16FlashAttnFwdSm90INS1_25CollectiveMainloopFwdSm90ILi2EN4cute5tupleIJNS5_1CILi1EEES8_S8_EEENS6_IJNS7_ILi128EEENS7_ILi96EEENS7_ILi64EEEEEELi256ENS_6half_tEfNS_4arch4Sm90ELb0ELb1ELb1ELb0ELb1ELb0ELb0ELb1ELb0ELb1ELb1ELb0EEENS1_21CollectiveEpilogueFwdINS6_IJSA_NS7_ILi256EEESB_EEES9_SE_SG_Li256ELb0ELb1ELb1ELb0EEENS1_19SingleTileSchedulerILb0ELb1ELb1ELi128EEEEEEEEEvNT_6ParamsE)
	.align		4
        /*0114*/ 	.word	index@(__assertfail)
	.align		4
        /*0118*/ 	.word	index@(_ZN7cutlass13device_kernelIN5flash11enable_sm90INS1_16FlashAttnFwdSm90INS1_25CollectiveMainloopFwdSm90ILi2EN4cute5tupleIJNS5_1CILi1EEES8_S8_EEENS6_IJNS7_ILi128EEENS7_ILi96EEENS7_ILi64EEEEEELi256ENS_6half_tEfNS_4arch4Sm90ELb0ELb1ELb1ELb0ELb1ELb0ELb1ELb1ELb0ELb1ELb1ELb0EEENS1_21CollectiveEpilogueFwdINS6_IJSA_NS7_ILi256EEESB_EEES9_SE_SG_Li256ELb0ELb1ELb1ELb0EEENS1_19SingleTileSchedulerILb0ELb1ELb1ELi128EEEEEEEEEvNT_6ParamsE)
	.align		4
        /*011c*/ 	.word	index@(__assertfail)
	.align		4
        /*0120*/ 	.word	index@(_ZN7cutlass13device_kernelIN5flash11enable_sm90INS1_16FlashAttnFwdSm90INS1_25CollectiveMainloopFwdSm90ILi2EN4cute5tupleIJNS5_1CILi1EEES8_S8_EEENS6_IJNS7_ILi128EEENS7_ILi96EEENS7_ILi64EEEEEELi256ENS_6half_tEfNS_4arch4Sm90ELb0ELb1ELb1ELb1ELb1ELb0ELb0ELb1ELb0ELb1ELb1ELb0EEENS1_21CollectiveEpilogueFwdINS6_IJSA_NS7_ILi256EEESB_EEES9_SE_SG_Li256ELb1ELb1ELb1ELb0EEENS1_36VarlenDynamicPersistentTileSchedulerILi128ELi96ELi256ELi128ELb1ELb1ELb1ELb1ELb0ELb1EEEEEEEEEvNT_6ParamsE)
	.align		4
        /*0124*/ 	.word	index@(__assertfail)
	.align		4
        /*0128*/ 	.word	index@(_ZN7cutlass13device_kernelIN5flash11enable_sm90INS1_16FlashAttnFwdSm90INS1_25CollectiveMainloopFwdSm90ILi2EN4cute5tupleIJNS5_1CILi1EEES8_S8_EEENS6_IJNS7_ILi128EEENS7_ILi96EEENS7_ILi64EEEEEELi256ENS_6half_tEfNS_4arch4Sm90ELb0ELb1ELb1ELb1ELb1ELb1ELb0ELb1ELb0ELb1ELb1ELb0EEENS1_21CollectiveEpilogueFwdINS6_IJSA_NS7_ILi256EEESB_EEES9_SE_SG_Li256ELb1ELb1ELb1ELb0EEENS1_36VarlenDynamicPersistentTileSchedulerILi128ELi96ELi256ELi128ELb1ELb1ELb1ELb1ELb0ELb1EEEEEEEEEvNT_6ParamsE)
	.align		4
        /*012c*/ 	.word	index@(__assertfail)
	.align		4
        /*0130*/ 	.word	index@(_ZN7cutlass13device_kernelIN5flash11enable_sm90INS1_16FlashAttnFwdSm90INS1_25CollectiveMainloopFwdSm90ILi2EN4cute5tupleIJNS5_1CILi1EEES8_S8_EEENS6_IJNS7_ILi128EEENS7_ILi96EEENS7_ILi64EEEEEELi256ENS_6half_tEfNS_4arch4Sm90ELb0ELb1ELb1ELb1ELb1ELb0ELb1ELb1ELb0ELb1ELb1ELb0EEENS1_21CollectiveEpilogueFwdINS6_IJSA_NS7_ILi256EEESB_EEES9_SE_SG_Li256ELb1ELb1ELb1ELb0EEENS1_36VarlenDynamicPersistentTileSchedulerILi128ELi96ELi256ELi128ELb1ELb1ELb1ELb1ELb0ELb1EEEEEEEEEvNT_6ParamsE)
	.align		4
        /*0134*/ 	.word	index@(__assertfail)
	.align		4
        /*0138*/ 	.word	index@(_ZN7cutlass13device_kernelIN5flash11enable_sm90INS1_16FlashAttnFwdSm90INS1_25CollectiveMainloopFwdSm90ILi2EN4cute5tupleIJNS5_1CILi1EEES8_S8_EEENS6_IJNS7_ILi128EEENS7_ILi96EEENS7_ILi64EEEEEELi256ENS_6half_tEfNS_4arch4Sm90ELb0ELb1ELb1ELb1ELb1ELb1ELb1ELb1ELb0ELb1ELb1ELb0EEENS1_21CollectiveEpilogueFwdINS6_IJSA_NS7_ILi256EEESB_EEES9_SE_SG_Li256ELb1ELb1ELb1ELb0EEENS1_36VarlenDynamicPersistentTileSchedulerILi128ELi96ELi256ELi128ELb1ELb1ELb1ELb1ELb0ELb1EEEEEEEEEvNT_6ParamsE)
	.align		4
        /*013c*/ 	.word	index@(__assertfail)
	.align		4
        /*0140*/ 	.word	index@(_ZN7cutlass13device_kernelIN5flash11enable_sm90INS1_16FlashAttnFwdSm90INS1_25CollectiveMainloopFwdSm90ILi2EN4cute5tupleIJNS5_1CILi1EEES8_S8_EEENS6_IJNS7_ILi128EEENS7_ILi96EEENS7_ILi64EEEEEELi256ENS_6half_tEfNS_4arch4Sm90ELb1ELb0ELb1ELb0ELb1ELb0ELb0ELb1ELb0ELb1ELb1ELb0EEENS1_21CollectiveEpilogueFwdINS6_IJSA_NS7_ILi256EEESB_EEES9_SE_SG_Li256ELb0ELb1ELb1ELb0EEENS1_19SingleTileSchedulerILb0ELb1ELb1ELi128EEEEEEEEEvNT_6ParamsE)
	.align		4
        /*0144*/ 	.word	index@(__assertfail)
	.align		4
        /*0148*/ 	.word	index@(_ZN7cutlass13device_kernelIN5flash11enable_sm90INS1_16FlashAttnFwdSm90INS1_25CollectiveMainloopFwdSm90ILi2EN4cute5tupleIJNS5_1CILi1EEES8_S8_EEENS6_IJNS7_ILi128EEENS7_ILi96EEENS7_ILi64EEEEEELi256ENS_6half_tEfNS_4arch4Sm90ELb1ELb0ELb1ELb0ELb1ELb0ELb1ELb1ELb0ELb1ELb1ELb0EEENS1_21CollectiveEpilogueFwdINS6_IJSA_NS7_ILi256EEESB_EEES9_SE_SG_Li256ELb0ELb1ELb1ELb0EEENS1_19SingleTileSchedulerILb0ELb1ELb1ELi128EEEEEEEEEvNT_6ParamsE)
	.align		4
        /*014c*/ 	.word	index@(__assertfail)
	.align		4
        /*0150*/ 	.word	index@(_ZN7cutlass13device_kernelIN5flash11enable_sm90INS1_16FlashAttnFwdSm90INS1_25CollectiveMainloopFwdSm90ILi2EN4cute5tupleIJNS5_1CILi1EEES8_S8_EEENS6_IJNS7_ILi128EEENS7_ILi96EEENS7_ILi64EEEEEELi256ENS_6half_tEfNS_4arch4Sm90ELb1ELb0ELb1ELb1ELb1ELb0ELb0ELb1ELb0ELb1ELb1ELb0EEENS1_21CollectiveEpilogueFwdINS6_IJSA_NS7_ILi256EEESB_EEES9_SE_SG_Li256ELb1ELb1ELb1ELb0EEENS1_36VarlenDynamicPersistentTileSchedulerILi128ELi96ELi256ELi128ELb1ELb1ELb1ELb1ELb1ELb1EEEEEEEEEvNT_6ParamsE)
	.align		4
        /*0154*/ 	.word	index@(__assertfail)
	.align		4
        /*0158*/ 	.word	index@(_ZN7cutlass13device_kernelIN5flash11enable_sm90INS1_16FlashAttnFwdSm90INS1_25CollectiveMainloopFwdSm90ILi2EN4cute5tupleIJNS5_1CILi1EEES8_S8_EEENS6_IJNS7_ILi128EEENS7_ILi96EEENS7_ILi64EEEEEELi256ENS_6half_tEfNS_4arch4Sm90ELb1ELb0ELb1ELb1ELb1ELb1ELb0ELb1ELb0ELb1ELb1ELb0EEENS1_21CollectiveEpilogueFwdINS6_IJSA_NS7_ILi256EEESB_EEES9_SE_SG_Li256ELb1ELb1ELb1ELb0EEENS1_36VarlenDynamicPersistentTileSchedulerILi128ELi96ELi256ELi128ELb1ELb1ELb1ELb1ELb1ELb1EEEEEEEEEvNT_6ParamsE)
	.align		4
        /*015c*/ 	.word	index@(__assertfail)
	.align		4
        /*0160*/ 	.word	index@(_ZN7cutlass13device_kernelIN5flash11enable_sm90INS1_16FlashAttnFwdSm90INS1_25CollectiveMainloopFwdSm90ILi2EN4cute5tupleIJNS5_1CILi1EEES8_S8_EEENS6_IJNS7_ILi128EEENS7_ILi96EEENS7_ILi64EEEEEELi256ENS_6half_tEfNS_4arch4Sm90ELb1ELb0ELb1ELb1ELb1ELb0ELb1ELb1ELb0ELb1ELb1ELb0EEENS1_21CollectiveEpilogueFwdINS6_IJSA_NS7_ILi256EEESB_EEES9_SE_SG_Li256ELb1ELb1ELb1ELb0EEENS1_36VarlenDynamicPersistentTileSchedulerILi128ELi96ELi256ELi128ELb1ELb1ELb1ELb1ELb1ELb1EEEEEEEEEvNT_6ParamsE)
	.align		4
        /*0164*/ 	.word	index@(__assertfail)
	.align		4
        /*0168*/ 	.word	index@(_ZN7cutlass13device_kernelIN5flash11enable_sm90INS1_16FlashAttnFwdSm90INS1_25CollectiveMainloopFwdSm90ILi2EN4cute5tupleIJNS5_1CILi1EEES8_S8_EEENS6_IJNS7_ILi128EEENS7_ILi96EEENS7_ILi64EEEEEELi256ENS_6half_tEfNS_4arch4Sm90ELb1ELb0ELb1ELb1ELb1ELb1ELb1ELb1ELb0ELb1ELb1ELb0EEENS1_21CollectiveEpilogueFwdINS6_IJSA_NS7_ILi256EEESB_EEES9_SE_SG_Li256ELb1ELb1ELb1ELb0EEENS1_36VarlenDynamicPersistentTileSchedulerILi128ELi96ELi256ELi128ELb1ELb1ELb1ELb1ELb1ELb1EEEEEEEEEvNT_6ParamsE)
	.align		4
        /*016c*/ 	.word	index@(__assertfail)
	.align		4
        /*0170*/ 	.word	0x00000000
	.align		4
        /*0174*/ 	.word	0xfffffffe
	.align		4
        /*0178*/ 	.word	0x00000000
	.align		4
        /*017c*/ 	.word	0xfffffffd
	.align		4
        /*0180*/ 	.word	0x00000000
	.align		4
        /*0184*/ 	.word	0xfffffffc


//--------------------- .nv.constant4             --------------------------
	.section	.nv.constant4,"a",@progbits
	.align	8
	.align		8
.nv.constant4:
        /*0000*/ 	.dword	__assertfail
	.align		8
        /*0008*/ 	.dword	__unnamed_1
	.align		8
        /*0010*/ 	.dword	__unnamed_2
	.align		8
        /*0018*/ 	.dword	__unnamed_3
	.align		8
        /*0020*/ 	.dword	__unnamed_4
	.align		8
        /*0028*/ 	.dword	__unnamed_5
	.align		8
        /*0030*/ 	.dword	__unnamed_6
	.align		8
        /*0038*/ 	.dword	__unnamed_7
	.align		8
        /*0040*/ 	.dword	__unnamed_8
	.align		8
        /*0048*/ 	.dword	__unnamed_9
	.align		8
        /*0050*/ 	.dword	__unnamed_10
	.align		8
        /*0058*/ 	.dword	__unnamed_11
	.align		8
        /*0060*/ 	.dword	__unnamed_12
	.align		8
        /*0068*/ 	.dword	__unnamed_13
	.align		8
        /*0070*/ 	.dword	__unnamed_14
	.align		8
        /*0078*/ 	.dword	__unnamed_15
	.align		8
        /*0080*/ 	.dword	__unnamed_16
	.align		8
        /*0088*/ 	.dword	__unnamed_17
	.align		8
        /*0090*/ 	.dword	__unnamed_18
	.align		8
        /*0098*/ 	.dword	_ZN87_INTERNAL_4220636e_51_flash_fwd_hdimdiff_fp16_paged_split_softcap_sm90_cu_59c7631c_33614cuda3std3__45__cpo5beginE
	.align		8
        /*00a0*/ 	.dword	_ZN87_INTERNAL_4220636e_51_flash_fwd_hdimdiff_fp16_paged_split_softcap_sm90_cu_59c7631c_33614cuda3std3__45__cpo3endE
	.align		8
        /*00a8*/ 	.dword	_ZN87_INTERNAL_4220636e_51_flash_fwd_hdimdiff_fp16_paged_split_softcap_sm90_cu_59c7631c_33614cuda3std3__45__cpo6cbeginE
	.align		8
        /*00b0*/ 	.dword	_ZN87_INTERNAL_4220636e_51_flash_fwd_hdimdiff_fp16_paged_split_softcap_sm90_cu_59c7631c_33614cuda3std3__45__cpo4cendE
	.align		8
        /*00b8*/ 	.dword	_ZN87_INTERNAL_4220636e_51_flash_fwd_hdimdiff_fp16_paged_split_softcap_sm90_cu_59c7631c_33614cuda3std3__489_GLOBAL__N__4220636e_51_flash_fwd_hdimdiff_fp16_paged_split_softcap_sm90_cu_59c7631c_33616ignoreE
	.align		8
        /*00c0*/ 	.dword	_ZN87_INTERNAL_4220636e_51_flash_fwd_hdimdiff_fp16_paged_split_softcap_sm90_cu_59c7631c_33614cuda3std3__419piecewise_constructE
	.align		8
        /*00c8*/ 	.dword	_ZN87_INTERNAL_4220636e_51_flash_fwd_hdimdiff_fp16_paged_split_softcap_sm90_cu_59c7631c_33614cuda3std3__48in_placeE
	.align		8
        /*00d0*/ 	.dword	_ZN87_INTERNAL_4220636e_51_flash_fwd_hdimdiff_fp16_paged_split_softcap_sm90_cu_59c7631c_33614cuda3std6ranges3__45__cpo4swapE
	.align		8
        /*00d8*/ 	.dword	_ZN87_INTERNAL_4220636e_51_flash_fwd_hdimdiff_fp16_paged_split_softcap_sm90_cu_59c7631c_33614cuda3std6ranges3__45__cpo9iter_moveE
	.align		8
        /*00e0*/ 	.dword	_ZN87_INTERNAL_4220636e_51_flash_fwd_hdimdiff_fp16_paged_split_softcap_sm90_cu_59c7631c_33614cute7productE
	.align		8
        /*00e8*/ 	.dword	_ZN87_INTERNAL_4220636e_51_flash_fwd_hdimdiff_fp16_paged_split_softcap_sm90_cu_59c7631c_33614cute1_E
	.align		8
        /*00f0*/ 	.dword	$str$23
	.align		8
        /*00f8*/ 	.dword	$str$24


//--------------------- .text._ZN7cutlass13device_kernelIN5flash11enable_sm90INS1_16FlashAttnFwdSm90INS1_25CollectiveMainloopFwdSm90ILi2EN4cute5tupleIJNS5_1CILi1EEES8_S8_EEENS6_IJNS7_ILi128EEENS7_ILi96EEENS7_ILi192EEEEEELi128ENS_6half_tEfNS_4arch4Sm90ELb0ELb0ELb1ELb0ELb1ELb0ELb0ELb1ELb1ELb1ELb1ELb0EEENS1_21CollectiveEpilogueFwdINS6_IJSA_SA_SB_EEES9_SE_SG_Li256ELb0ELb1ELb1ELb0EEENS1_19SingleTileSchedulerILb0ELb1ELb1ELi128EEEEEEEEEvNT_6ParamsE --------------------------
	.section	.text._ZN7cutlass13device_kernelIN5flash11enable_sm90INS1_16FlashAttnFwdSm90INS1_25CollectiveMainloopFwdSm90ILi2EN4cute5tupleIJNS5_1CILi1EEES8_S8_EEENS6_IJNS7_ILi128EEENS7_ILi96EEENS7_ILi192EEEEEELi128ENS_6half_tEfNS_4arch4Sm90ELb0ELb0ELb1ELb0ELb1ELb0ELb0ELb1ELb1ELb1ELb1ELb0EEENS1_21CollectiveEpilogueFwdINS6_IJSA_SA_SB_EEES9_SE_SG_Li256ELb0ELb1ELb1ELb0EEENS1_19SingleTileSchedulerILb0ELb1ELb1ELi128EEEEEEEEEvNT_6ParamsE,"ax",@progbits
	.align	128
.text._ZN7cutlass13device_kernelIN5flash11enable_sm90INS1_16FlashAttnFwdSm90INS1_25CollectiveMainloopFwdSm90ILi2EN4cute5tupleIJNS5_1CILi1EEES8_S8_EEENS6_IJNS7_ILi128EEENS7_ILi96EEENS7_ILi192EEEEEELi128ENS_6half_tEfNS_4arch4Sm90ELb0ELb0ELb1ELb0ELb1ELb0ELb0ELb1ELb1ELb1ELb1ELb0EEENS1_21CollectiveEpilogueFwdINS6_IJSA_SA_SB_EEES9_SE_SG_Li256ELb0ELb1ELb1ELb0EEENS1_19SingleTileSchedulerILb0ELb1ELb1ELi128EEEEEEEEEvNT_6ParamsE:
        .type           _ZN7cutlass13device_kernelIN5flash11enable_sm90INS1_16FlashAttnFwdSm90INS1_25CollectiveMainloopFwdSm90ILi2EN4cute5tupleIJNS5_1CILi1EEES8_S8_EEENS6_IJNS7_ILi128EEENS7_ILi96EEENS7_ILi192EEEEEELi128ENS_6half_tEfNS_4arch4Sm90ELb0ELb0ELb1ELb0ELb1ELb0ELb0ELb1ELb1ELb1ELb1ELb0EEENS1_21CollectiveEpilogueFwdINS6_IJSA_SA_SB_EEES9_SE_SG_Li256ELb0ELb1ELb1ELb0EEENS1_19SingleTileSchedulerILb0ELb1ELb1ELi128EEEEEEEEEvNT_6ParamsE,@function
        .size           _ZN7cutlass13device_kernelIN5flash11enable_sm90INS1_16FlashAttnFwdSm90INS1_25CollectiveMainloopFwdSm90ILi2EN4cute5tupleIJNS5_1CILi1EEES8_S8_EEENS6_IJNS7_ILi128EEENS7_ILi96EEENS7_ILi192EEEEEELi128ENS_6half_tEfNS_4arch4Sm90ELb0ELb0ELb1ELb0ELb1ELb0ELb0ELb1ELb1ELb1ELb1ELb0EEENS1_21CollectiveEpilogueFwdINS6_IJSA_SA_SB_EEES9_SE_SG_Li256ELb0ELb1ELb1ELb0EEENS1_19SingleTileSchedulerILb0ELb1ELb1ELi128EEEEEEEEEvNT_6ParamsE,(.L_x_15732 - _ZN7cutlass13device_kernelIN5flash11enable_sm90INS1_16FlashAttnFwdSm90INS1_25CollectiveMainloopFwdSm90ILi2EN4cute5tupleIJNS5_1CILi1EEES8_S8_EEENS6_IJNS7_ILi128EEENS7_ILi96EEENS7_ILi192EEEEEELi128ENS_6half_tEfNS_4arch4Sm90ELb0ELb0ELb1ELb0ELb1ELb0ELb0ELb1ELb1ELb1ELb1ELb0EEENS1_21CollectiveEpilogueFwdINS6_IJSA_SA_SB_EEES9_SE_SG_Li256ELb0ELb1ELb1ELb0EEENS1_19SingleTileSchedulerILb0ELb1ELb1ELi128EEEEEEEEEvNT_6ParamsE)
        .other          _ZN7cutlass13device_kernelIN5flash11enable_sm90INS1_16FlashAttnFwdSm90INS1_25CollectiveMainloopFwdSm90ILi2EN4cute5tupleIJNS5_1CILi1EEES8_S8_EEENS6_IJNS7_ILi128EEENS7_ILi96EEENS7_ILi192EEEEEELi128ENS_6half_tEfNS_4arch4Sm90ELb0ELb0ELb1ELb0ELb1ELb0ELb0ELb1ELb1ELb1ELb1ELb0EEENS1_21CollectiveEpilogueFwdINS6_IJSA_SA_SB_EEES9_SE_SG_Li256ELb0ELb1ELb1ELb0EEENS1_19SingleTileSchedulerILb0ELb1ELb1ELi128EEEEEEEEEvNT_6ParamsE,@"STO_CUDA_ENTRY STV_DEFAULT"
_ZN7cutlass13device_kernelIN5flash11enable_sm90INS1_16FlashAttnFwdSm90INS1_25CollectiveMainloopFwdSm90ILi2EN4cute5tupleIJNS5_1CILi1EEES8_S8_EEENS6_IJNS7_ILi128EEENS7_ILi96EEENS7_ILi192EEEEEELi128ENS_6half_tEfNS_4arch4Sm90ELb0ELb0ELb1ELb0ELb1ELb0ELb0ELb1ELb1ELb1ELb1ELb0EEENS1_21CollectiveEpilogueFwdINS6_IJSA_SA_SB_EEES9_SE_SG_Li256ELb0ELb1ELb1ELb0EEENS1_19SingleTileSchedulerILb0ELb1ELb1ELi128EEEEEEEEEvNT_6ParamsE:
[----:B------:R-:W0:Y:S01]  /*0000*/  LDC R1, c[0x0][0x28] ;  /* 0x00000a00ff017b82 */ /* 0x000e220000000800 */
[----:B------:R-:W1:Y:S01]  /*0010*/  S2R R25, SR_TID.X ;  /* 0x0000000000197919 */ /* 0x000e620000002100 */
[----:B------:R-:W-:Y:S01]  /*0020*/  ELECT P0, URZ, PT ;  /* 0x00000000003f782f */ /* 0x000fe20003800000 */
[----:B------:R-:W-:Y:S01]  /*0030*/  UMOV UR4, 0x80 ;  /* 0x0000008000047882 */ /* 0x000fe20000000000 */
[----:B------:R-:W-:Y:S01]  /*0040*/  UMOV UR7, 0x100 ;  /* 0x0000010000077882 */ /* 0x000fe20000000000 */
[----:B-1----:R-:W-:-:S05]  /*0050*/  SHF.R.U32.HI R0, RZ, 0x5, R25 ;  /* 0x00000005ff007819 */ /* 0x002fca0000011619 */
[----:B------:R-:W1:Y:S02]  /*0060*/  SHFL.IDX PT, R2, R0, RZ, 0x1f ;  /* 0x00001fff00027589 */ /* 0x000e6400000e0000 */
[C---:B-1----:R-:W-:Y:S02]  /*0070*/  ISETP.NE.OR P0, PT, R2.reuse, RZ, !P0 ;  /* 0x000000ff0200720c */ /* 0x042fe40004705670 */
[----:B------:R-:W-:Y:S02]  /*0080*/  ISETP.NE.AND P1, PT, R2, RZ, PT ;  /* 0x000000ff0200720c */ /* 0x000fe40003f25270 */
[----:B------:R-:W-:-:S06]  /*0090*/  SHF.R.U32.HI R2, RZ, 0x7, R25 ;  /* 0x00000007ff027819 */ /* 0x000fcc0000011619 */
[----:B------:R-:W1:Y:S03]  /*00a0*/  SHFL.IDX PT, R2, R2, RZ, 0x1f ;  /* 0x00001fff02027589 */ /* 0x000e6600000e0000 */
[----:B------:R-:W-:Y:S01]  /*00b0*/  VOTEU.ALL UP0, P0 ;  /* 0x00000000003f7886 */ /* 0x000fe20000000000 */
[----:B------:R-:W-:-:S04]  /*00c0*/  VOTEU.ALL UP1, P0 ;  /* 0x00000000003f7886 */ /* 0x000fc80000020000 */
[----:B------:R-:W2:Y:S01]  /*00d0*/  @!UP0 S2UR UR8, SR_CgaCtaId ;  /* 0x00000000000889c3 */ /* 0x000ea20000008800 */
[----:B------:R-:W-:Y:S01]  /*00e0*/  @!UP0 UMOV UR6, 0x400 ;  /* 0x0000040000068882 */ /* 0x000fe20000000000 */
[----:B------:R-:W-:-:S04]  /*00f0*/  @!UP0 UIADD3 UR4, -UR4, 0x100000, URZ ;  /* 0x0010000004048890 */ /* 0x000fc8000fffe13f */
[----:B------:R-:W-:Y:S02]  /*0100*/  @!UP0 USHF.L.U32 UR5, UR4, 0xb, URZ ;  /* 0x0000000b04058899 */ /* 0x000fe4000800063f */
[----:B------:R-:W-:Y:S02]  /*0110*/  @!UP0 USHF.L.U32 UR4, UR4, 0x1, URZ ;  /* 0x0000000104048899 */ /* 0x000fe4000800063f */
[----:B--2---:R-:W-:Y:S02]  /*0120*/  @!UP0 ULEA UR8, UR8, UR6, 0x18 ;  /* 0x0000000608088291 */ /* 0x004fe4000f8ec03f */
[----:B------:R-:W-:-:S04]  /*0130*/  @!UP0 UIADD3 UR6, -UR7, 0x100000, URZ ;  /* 0x0010000007068890 */ /* 0x000fc8000fffe13f */
[----:B------:R-:W-:Y:S02]  /*0140*/  @!UP0 USHF.L.U32 UR7, UR6, 0xb, URZ ;  /* 0x0000000b06078899 */ /* 0x000fe4000800063f */
[----:B------:R-:W-:Y:S01]  /*0150*/  @!UP0 USHF.L.U32 UR6, UR6, 0x1, URZ ;  /* 0x0000000106068899 */ /* 0x000fe2000800063f */
[----:B------:R-:W-:-:S05]  /*0160*/  VOTEU.ALL UP0, P0 ;  /* 0x00000000003f7886 */ /* 0x000fca0000000000 */
[----:B------:R2:W3:Y:S06]  /*0170*/  @!UP0 SYNCS.EXCH.64 URZ, [UR8+0x2a800], UR4 ;  /* 0x02a80004083f85b2 */ /* 0x0004ec0008000100 */
[----:B------:R2:W4:Y:S02]  /*0180*/  @!UP1 SYNCS.EXCH.64 URZ, [UR8+0x2a820], UR6 ;  /* 0x02a82006083f95b2 */ /* 0x0005240008000100 */
[----:B012---:R-:W-:Y:S05]  /*0190*/  @P1 BRA `(.L_x_0) ;  /* 0x0000000000481947 */ /* 0x007fea0003800000 */
[----:B------:R-:W0:Y:S01]  /*01a0*/  S2UR UR5, SR_CgaCtaId ;  /* 0x00000000000579c3 */ /* 0x000e220000008800 */
[----:B------:R-:W-:Y:S01]  /*01b0*/  UMOV UR4, 0x400 ;  /* 0x0000040000047882 */ /* 0x000fe20000000000 */
[----:B------:R-:W-:Y:S01]  /*01c0*/  UMOV UR6, 0x80 ;  /* 0x0000008000067882 */ /* 0x000fe20000000000 */
[----:B------:R-:W-:Y:S01]  /*01d0*/  UMOV UR7, 0x100 ;  /* 0x0000010000077882 */ /* 0x000fe20000000000 */
[----:B------:R-:W-:Y:S01]  /*01e0*/  ELECT P0, URZ, PT ;  /* 0x00000000003f782f */ /* 0x000fe20003800000 */
[----:B0-----:R-:W-:Y:S02]  /*01f0*/  ULEA UR8, UR5, UR4, 0x18 ;  /* 0x0000000405087291 */ /* 0x001fe4000f8ec03f */
[----:B------:R-:W-:-:S04]  /*0200*/  UIADD3 UR4, -UR6, 0x100000, URZ ;  /* 0x0010000006047890 */ /* 0x000fc8000fffe13f */
[----:B------:R-:W-:Y:S02]  /*0210*/  USHF.L.U32 UR5, UR4, 0xb, URZ ;  /* 0x0000000b04057899 */ /* 0x000fe4000800063f */
[----:B------:R-:W-:Y:S02]  /*0220*/  USHF.L.U32 UR4, UR4, 0x1, URZ ;  /* 0x0000000104047899 */ /* 0x000fe4000800063f */
[----:B------:R-:W-:-:S04]  /*0230*/  UIADD3 UR6, -UR7, 0x100000, URZ ;  /* 0x0010000007067890 */ /* 0x000fc8000fffe13f */
[----:B------:R-:W-:Y:S02]  /*0240*/  USHF.L.U32 UR7, UR6, 0xb, URZ ;  /* 0x0000000b06077899 */ /* 0x000fe4000800063f */
[----:B------:R-:W-:Y:S01]  /*0250*/  USHF.L.U32 UR6, UR6, 0x1, URZ ;  /* 0x0000000106067899 */ /* 0x000fe2000800063f */
[----:B------:R-:W0:Y:S03]  /*0260*/  FENCE.VIEW.ASYNC.S ;  /* 0x00000000000073c6 */ /* 0x000e260000000000 */
[----:B0-----:R0:W1:Y:S08]  /*0270*/  SYNCS.EXCH.64 URZ, [UR8+0x2a830], UR4 ;  /* 0x02a83004083f75b2 */ /* 0x0010700008000100 */
[----:B------:R0:W2:Y:S01]  /*0280*/  SYNCS.EXCH.64 URZ, [UR8+0x2a840], UR6 ;  /* 0x02a84006083f75b2 */ /* 0x0000a20008000100 */
[----:B------:R0:W0:Y:S01]  /*0290*/  SYNCS.EXCH.64 URZ, [UR8+0x2a838], UR4 ;  /* 0x02a83804083f75b2 */ /* 0x0000220008000100 */
[----:B------:R0:W0:Y:S01]  /*02a0*/  SYNCS.EXCH.64 URZ, [UR8+0x2a848], UR6 ;  /* 0x02a84806083f75b2 */ /* 0x0000220008000100 */
[----:B------:R-:W-:Y:S01]  /*02b0*/  NOP ;  /* 0x0000000000007918 */ /* 0x000fe20000000000 */
.L_x_0:
[----:B------:R-:W5:Y:S01]  /*02c0*/  SHFL.IDX PT, R3, R0, RZ, 0x1f ;  /* 0x00001fff00037589 */ /* 0x000f6200000e0000 */
[----:B------:R-:W-:Y:S01]  /*02d0*/  NOP ;  /* 0x0000000000007918 */ /* 0x000fe20000000000 */
[----:B-----5:R-:W-:-:S13]  /*02e0*/  ISETP.NE.AND P0, PT, R3, RZ, PT ;  /* 0x000000ff0300720c */ /* 0x020fda0003f05270 */
[----:B------:R-:W-:Y:S05]  /*02f0*/  @P0 BRA `(.L_x_1) ;  /* 0x0000000000480947 */ /* 0x000fea0003800000 */
[----:B0-----:R-:W0:Y:S01]  /*0300*/  S2UR UR5, SR_CgaCtaId ;  /* 0x00000000000579c3 */ /* 0x001e220000008800 */
        /* <DEDUP_REMOVED lines=12> */
[----:B0-----:R0:W0:Y:S08]  /*03d0*/  SYNCS.EXCH.64 URZ, [UR8+0x2a850], UR4 ;  /* 0x02a85004083f75b2 */ /* 0x0010300008000100 */
[----:B------:R0:W0:Y:S01]  /*03e0*/  SYNCS.EXCH.64 URZ, [UR8+0x2a860], UR6 ;  /* 0x02a86006083f75b2 */ /* 0x0000220008000100 */
[----:B------:R0:W0:Y:S01]  /*03f0*/  SYNCS.EXCH.64 URZ, [UR8+0x2a858], UR4 ;  /* 0x02a85804083f75b2 */ /* 0x0000220008000100 */
[----:B------:R0:W0:Y:S01]  /*0400*/  SYNCS.EXCH.64 URZ, [UR8+0x2a868], UR6 ;  /* 0x02a86806083f75b2 */ /* 0x0000220008000100 */
[----:B------:R-:W-:Y:S01]  /*0410*/  NOP ;  /* 0x0000000000007918 */ /* 0x000fe20000000000 */
.L_x_1:
[----:B------:R-:W5:Y:S01]  /*0420*/  SHFL.IDX PT, R3, R0, RZ, 0x1f ;  /* 0x00001fff00037589 */ /* 0x000f6200000e0000 */
[----:B------:R-:W-:Y:S01]  /*0430*/  NOP ;  /* 0x0000000000007918 */ /* 0x000fe20000000000 */
[----:B-----5:R-:W-:-:S13]  /*0440*/  ISETP.NE.AND P0, PT, R3, RZ, PT ;  /* 0x000000ff0300720c */ /* 0x020fda0003f05270 */
[----:B------:R-:W-:Y:S05]  /*0450*/  @P0 BRA `(.L_x_2) ;  /* 0x0000000000380947 */ /* 0x000fea0003800000 */
[----:B0-----:R-:W0:Y:S01]  /*0460*/  S2UR UR5, SR_CgaCtaId ;  /* 0x00000000000579c3 */ /* 0x001e220000008800 */
[----:B------:R-:W-:Y:S01]  /*0470*/  UMOV UR4, 0x400 ;  /* 0x0000040000047882 */ /* 0x000fe20000000000 */
[----:B------:R-:W-:Y:S01]  /*0480*/  UMOV UR7, 0x80 ;  /* 0x0000008000077882 */ /* 0x000fe20000000000 */
[----:B------:R-:W-:Y:S01]  /*0490*/  ELECT P0, URZ, PT ;  /* 0x00000000003f782f */ /* 0x000fe20003800000 */
[----:B0-----:R-:W-:Y:S02]  /*04a0*/  ULEA UR6, UR5, UR4, 0x18 ;  /* 0x0000000405067291 */ /* 0x001fe4000f8ec03f */
[----:B------:R-:W-:-:S04]  /*04b0*/  UIADD3 UR4, -UR7, 0x100000, URZ ;  /* 0x0010000007047890 */ /* 0x000fc8000fffe13f */
[----:B------:R-:W-:Y:S02]  /*04c0*/  USHF.L.U32 UR5, UR4, 0xb, URZ ;  /* 0x0000000b04057899 */ /* 0x000fe4000800063f */
[----:B------:R-:W-:Y:S01]  /*04d0*/  USHF.L.U32 UR4, UR4, 0x1, URZ ;  /* 0x0000000104047899 */ /* 0x000fe2000800063f */
[----:B------:R-:W0:Y:S11]  /*04e0*/  FENCE.VIEW.ASYNC.S ;  /* 0x00000000000073c6 */ /* 0x000e360000000000 */
[----:B0-----:R0:W0:Y:S01]  /*04f0*/  SYNCS.EXCH.64 URZ, [UR6+0x2a870], UR4 ;  /* 0x02a87004063f75b2 */ /* 0x0010220008000100 */
[----:B------:R0:W0:Y:S01]  /*0500*/  SYNCS.EXCH.64 URZ, [UR6+0x2a880], UR4 ;  /* 0x02a88004063f75b2 */ /* 0x0000220008000100 */
[----:B------:R0:W0:Y:S01]  /*0510*/  SYNCS.EXCH.64 URZ, [UR6+0x2a878], UR4 ;  /* 0x02a87804063f75b2 */ /* 0x0000220008000100 */
[----:B------:R0:W0:Y:S01]  /*0520*/  SYNCS.EXCH.64 URZ, [UR6+0x2a888], UR4 ;  /* 0x02a88804063f75b2 */ /* 0x0000220008000100 */
[----:B------:R-:W-:Y:S01]  /*0530*/  NOP ;  /* 0x0000000000007918 */ /* 0x000fe20000000000 */
.L_x_2:
        /* <DEDUP_REMOVED lines=22> */
.L_x_3:
[----:B------:R-:W5:Y:S01]  /*06a0*/  SHFL.IDX PT, R3, R0, RZ, 0x1f ;  /* 0x00001fff00037589 */ /* 0x000f6200000e0000 */
[----:B------:R-:W-:Y:S01]  /*06b0*/  R2UR UR9, R2 ;  /* 0x00000000020972ca */ /* 0x000fe200000e0000 */
        /* <DEDUP_REMOVED lines=21> */
.L_x_4:
[----:B------:R-:W-:Y:S01]  /*0810*/  UISETP.NE.AND UP0, UPT, UR9, URZ, UPT ;  /* 0x0000003f0900728c */ /* 0x000fe2000bf05270 */
[----:B------:R-:W-:Y:S01]  /*0820*/  NOP ;  /* 0x0000000000007918 */ /* 0x000fe20000000000 */
[----:B------:R-:W-:Y:S01]  /*0830*/  UMOV UR36, 0x1 ;  /* 0x0000000100247882 */ /* 0x000fe20000000000 */
[----:B------:R-:W-:Y:S01]  /*0840*/  ULDC.64 UR38, c[0x0][0x208] ;  /* 0x0000820000267ab9 */ /* 0x000fe20000000a00 */
[----:B------:R-:W-:Y:S01]  /*0850*/  USEL UR36, UR36, 0x2, !UP0 ;  /* 0x0000000224247887 */ /* 0x000fe2000c000000 */
[----:B------:R-:W-:Y:S01]  /*0860*/  BSSY B6, `(.L_x_5) ;  /* 0x0000b09000067945 */ /* 0x000fe20003800000 */
[----:B01234-:R-:W-:Y:S01]  /*0870*/  BAR.SYNC.DEFER_BLOCKING 0x0 ;  /* 0x0000000000007b1d */ /* 0x01ffe20000010000 */
[----:B------:R-:W-:-:S13]  /*0880*/  PLOP3.LUT P0, PT, PT, PT, UP0, 0x80, 0x0 ;  /* 0x000000000000781c */ /* 0x000fda0003f0f008 */
[----:B------:R-:W-:Y:S05]  /*0890*/  @!P0 BRA `(.L_x_6) ;  /* 0x0000007400c88947 */ /* 0x000fea0003800000 */
.L_x_7:
[----:B------:R-:W-:-:S08]  /*08a0*/  NOP ;  /* 0x0000000000007918 */ /* 0x000fd00000000000 */
[----:B------:R-:W0:Y:S02]  /*08b0*/  USETMAXREG.TRY_ALLOC.CTAPOOL UP0, 0xe8 ;  /* 0x000000e8000079c8 */ /* 0x000e240008000600 */
[----:B0-----:R-:W-:-:S13]  /*08c0*/  PLOP3.LUT P0, PT, PT, PT, UP0, 0x80, 0x0 ;  /* 0x000000000000781c */ /* 0x001fda0003f0f008 */
[----:B------:R-:W-:Y:S05]  /*08d0*/  @!P0 BRA `(.L_x_7) ;  /* 0xfffffffc00f08947 */ /* 0x000fea000383ffff */
[----:B------:R-:W0:Y:S08]  /*08e0*/  LDC R3, c[0x0][0xc50] ;  /* 0x00031400ff037b82 */ /* 0x000e300000000800 */
[----:B------:R-:W1:Y:S08]  /*08f0*/  S2UR UR4, SR_CTAID.Y ;  /* 0x00000000000479c3 */ /* 0x000e700000002600 */
[----:B------:R-:W2:Y:S08]  /*0900*/  S2UR UR5, SR_CTAID.Z ;  /* 0x00000000000579c3 */ /* 0x000eb00000002700 */
[----:B------:R-:W-:Y:S06]  /*0910*/  BAR.ARV 0x8, 0x180 ;  /* 0x0206000000007b1d */ /* 0x000fec0000002000 */
[----:B0-----:R-:W-:Y:S01]  /*0920*/  ISETP.NE.AND P0, PT, R3, 0x1, PT ;  /* 0x000000010300780c */ /* 0x001fe20003f05270 */
[----:B-1----:R-:W-:-:S12]  /*0930*/  IMAD.U32 R2, RZ, RZ, UR4 ;  /* 0x00000004ff027e24 */ /* 0x002fd8000f8e00ff */
[----:B------:R-:W0:Y:S08]  /*0940*/  @P0 LDC R0, c[0x0][0xc54] ;  /* 0x00031500ff000b82 */ /* 0x000e300000000800 */
[----:B------:R-:W1:Y:S01]  /*0950*/  @P0 LDC R5, c[0x0][0xc58] ;  /* 0x00031600ff050b82 */ /* 0x000e620000000800 */
[----:B0-----:R-:W-:-:S05]  /*0960*/  @P0 IMAD.HI.U32 R0, R0, UR4, RZ ;  /* 0x0000000400000c27 */ /* 0x001fca000f8e00ff */
[----:B-1----:R-:W-:Y:S02]  /*0970*/  @P0 SHF.R.U32.HI R2, RZ, R5, R0 ;  /* 0x00000005ff020219 */ /* 0x002fe40000011600 */
[----:B--2---:R-:W-:-:S03]  /*0980*/  ISETP.LE.AND P0, PT, RZ, UR5, PT ;  /* 0x00000005ff007c0c */ /* 0x004fc6000bf03270 */
[----:B------:R-:W-:-:S04]  /*0990*/  IMAD.MOV R0, RZ, RZ, -R2 ;  /* 0x000000ffff007224 */ /* 0x000fc800078e0a02 */
[----:B------:R-:W-:-:S06]  /*09a0*/  IMAD R4, R3, R0, UR4 ;  /* 0x0000000403047e24 */ /* 0x000fcc000f8e0200 */
[----:B------:R-:W-:Y:S05]  /*09b0*/  @!P0 BRA `(.L_x_8) ;  /* 0x000000ac00cc8947 */ /* 0x000fea0003800000 */
[----:B------:R-:W0:Y:S01]  /*09c0*/  LDC.64 R6, c[0x0][0x418] ;  /* 0x00010600ff067b82 */ /* 0x000e220000000a00 */
[----:B------:R-:W-:Y:S01]  /*09d0*/  LOP3.LUT R16, R4, 0xffff, RZ, 0xc0, !PT ;  /* 0x0000ffff04107812 */ /* 0x000fe200078ec0ff */
[----:B------:R-:W-:-:S06]  /*09e0*/  IMAD.MOV.U32 R17, RZ, RZ, RZ ;  /* 0x000000ffff117224 */ /* 0x000fcc00078e00ff */
[----:B------:R-:W1:Y:S08]  /*09f0*/  LDC R18, c[0x0][0x424] ;  /* 0x00010900ff127b82 */ /* 0x000e700000000800 */
[----:B------:R-:W2:Y:S01]  /*0a00*/  LDC R3, c[0x0][0x2f0] ;  /* 0x0000bc00ff037b82 */ /* 0x000ea20000000800 */
[----:B0-----:R-:W-:-:S04]  /*0a10*/  ISETP.NE.U32.AND P0, PT, R6, RZ, PT ;  /* 0x000000ff0600720c */ /* 0x001fc80003f05070 */
[----:B------:R-:W-:-:S04]  /*0a20*/  ISETP.NE.AND.EX P0, PT, R7, RZ, PT, P0 ;  /* 0x000000ff0700720c */ /* 0x000fc80003f05300 */
[----:B-1----:R-:W-:-:S05]  /*0a30*/  SEL R18, R18, 0x1, P0 ;  /* 0x0000000112127807 */ /* 0x002fca0000000000 */
[----:B--2---:R-:W-:-:S05]  /*0a40*/  IMAD R18, R18, R3, RZ ;  /* 0x0000000312127224 */ /* 0x004fca00078e02ff */
[C---:B------:R-:W-:Y:S02]  /*0a50*/  ISETP.GE.AND P0, PT, R18.reuse, 0x1, PT ;  /* 0x000000011200780c */ /* 0x040fe40003f06270 */
[----:B------:R-:W-:-:S05]  /*0a60*/  IADD3 R0, R18, 0x5f, RZ ;  /* 0x0000005f12007810 */ /* 0x000fca0007ffe0ff */
[----:B------:R-:W-:-:S05]  /*0a70*/  IMAD.HI R0, R0, 0x2aaaaaab, RZ ;  /* 0x2aaaaaab00007827 */ /* 0x000fca00078e02ff */
[----:B------:R-:W-:-:S04]  /*0a80*/  SHF.R.U32.HI R3, RZ, 0x1f, R0 ;  /* 0x0000001fff037819 */ /* 0x000fc80000011600 */
[----:B------:R-:W-:Y:S01]  /*0a90*/  LEA.HI.SX32 R3, R0, R3, 0x1c ;  /* 0x0000000300037211 */ /* 0x000fe200078fe2ff */
[----:B------:R-:W-:Y:S06]  /*0aa0*/  @!P0 BRA `(.L_x_9) ;  /* 0x0000000000788947 */ /* 0x000fec0003800000 */
[----:B------:R-:W-:-:S04]  /*0ab0*/  SHF.R.U32.HI R0, RZ, 0x10, R4 ;  /* 0x00000010ff007819 */ /* 0x000fc80000011604 */
[----:B------:R-:W-:-:S13]  /*0ac0*/  ISETP.NE.AND P0, PT, R0, RZ, PT ;  /* 0x000000ff0000720c */ /* 0x000fda0003f05270 */
[----:B------:R-:W0:Y:S02]  /*0ad0*/  @!P0 LDC R0, c[0x0][0x9f0] ;  /* 0x00027c00ff008b82 */ /* 0x000e240000000800 */
[-C--:B0-----:R-:W-:Y:S02]  /*0ae0*/  IABS R9, R0.reuse ;  /* 0x0000000000097213 */ /* 0x081fe40000000000 */
[----:B------:R-:W-:Y:S02]  /*0af0*/  IABS R10, R0 ;  /* 0x00000000000a7213 */ /* 0x000fe40000000000 */
[----:B------:R-:W0:Y:S01]  /*0b00*/  I2F.RP R6, R9 ;  /* 0x0000000900067306 */ /* 0x000e220000209400 */
[----:B------:R-:W-:Y:S02]  /*0b10*/  IADD3 R7, R3, -0x1, R0 ;  /* 0xffffffff03077810 */ /* 0x000fe40007ffe000 */
[----:B------:R-:W-:-:S05]  /*0b20*/  IMAD.MOV R10, RZ, RZ, -R10 ;  /* 0x000000ffff0a7224 */ /* 0x000fca00078e0a0a */
[----:B0-----:R-:W0:Y:S02]  /*0b30*/  MUFU.RCP R6, R6 ;  /* 0x0000000600067308 */ /* 0x001e240000001000 */
[----:B0-----:R-:W-:Y:S01]  /*0b40*/  VIADD R4, R6, 0xffffffe ;  /* 0x0ffffffe06047836 */ /* 0x001fe20000000000 */
[----:B------:R-:W-:Y:S02]  /*0b50*/  IABS R6, R7 ;  /* 0x0000000700067213 */ /* 0x000fe40000000000 */
[----:B------:R-:W-:-:S03]  /*0b60*/  LOP3.LUT R7, R7, R0, RZ, 0x3c, !PT ;  /* 0x0000000007077212 */ /* 0x000fc600078e3cff */
[----:B------:R0:W1:Y:S01]  /*0b70*/  F2I.FTZ.U32.TRUNC.NTZ R5, R4 ;  /* 0x0000000400057305 */ /* 0x000062000021f000 */
[----:B------:R-:W-:Y:S01]  /*0b80*/  ISETP.GE.AND P2, PT, R7, RZ, PT ;  /* 0x000000ff0700720c */ /* 0x000fe20003f46270 */
[----:B0-----:R-:W-:Y:S01]  /*0b90*/  IMAD.MOV.U32 R4, RZ, RZ, RZ ;  /* 0x000000ffff047224 */ /* 0x001fe200078e00ff */
[----:B-1----:R-:W-:-:S05]  /*0ba0*/  IADD3 R8, RZ, -R5, RZ ;  /* 0x80000005ff087210 */ /* 0x002fca0007ffe0ff */
[----:B------:R-:W-:-:S04]  /*0bb0*/  IMAD R11, R8, R9, RZ ;  /* 0x00000009080b7224 */ /* 0x000fc800078e02ff */
[----:B------:R-:W-:Y:S01]  /*0bc0*/  IMAD.HI.U32 R5, R5, R11, R4 ;  /* 0x0000000b05057227 */ /* 0x000fe200078e0004 */
[----:B------:R-:W-:-:S05]  /*0bd0*/  MOV R4, R10 ;  /* 0x0000000a00047202 */ /* 0x000fca0000000f00 */
[----:B------:R-:W-:-:S04]  /*0be0*/  IMAD.HI.U32 R5, R5, R6, RZ ;  /* 0x0000000605057227 */ /* 0x000fc800078e00ff */
[----:B------:R-:W-:-:S05]  /*0bf0*/  IMAD R4, R5, R4, R6 ;  /* 0x0000000405047224 */ /* 0x000fca00078e0206 */
[----:B------:R-:W-:-:S13]  /*0c00*/  ISETP.GT.U32.AND P1, PT, R9, R4, PT ;  /* 0x000000040900720c */ /* 0x000fda0003f24070 */
[----:B------:R-:W-:Y:S02]  /*0c10*/  @!P1 IMAD.IADD R4, R4, 0x1, -R9 ;  /* 0x0000000104049824 */ /* 0x000fe400078e0a09 */
[----:B------:R-:W-:Y:S01]  /*0c20*/  @!P1 VIADD R5, R5, 0x1 ;  /* 0x0000000105059836 */ /* 0x000fe20000000000 */
[----:B------:R-:W-:Y:S02]  /*0c30*/  ISETP.NE.AND P1, PT, R0, RZ, PT ;  /* 0x000000ff0000720c */ /* 0x000fe40003f25270 */
[----:B------:R-:W-:-:S13]  /*0c40*/  ISETP.GE.U32.AND P0, PT, R4, R9, PT ;  /* 0x000000090400720c */ /* 0x000fda0003f06070 */
[----:B------:R-:W-:-:S05]  /*0c50*/  @P0 IADD3 R5, R5, 0x1, RZ ;  /* 0x0000000105050810 */ /* 0x000fca0007ffe0ff */
[----:B------:R-:W-:Y:S01]  /*0c60*/  @!P2 IMAD.MOV R5, RZ, RZ, -R5 ;  /* 0x000000ffff05a224 */ /* 0x000fe200078e0a05 */
[----:B------:R-:W-:-:S05]  /*0c70*/  @!P1 LOP3.LUT R5, RZ, R0, RZ, 0x33, !PT ;  /* 0x00000000ff059212 */ /* 0x000fca00078e33ff */
[----:B------:R-:W-:-:S07]  /*0c80*/  IMAD.MOV.U32 R17, RZ, RZ, R5 ;  /* 0x000000ffff117224 */ /* 0x000fce00078e0005 */
.L_x_9:
[-C--:B------:R-:W-:Y:S01]  /*0c90*/  IMAD R16, R16, R17.reuse, RZ ;  /* 0x0000001110107224 */ /* 0x080fe200078e02ff */
[----:B------:R-:W-:Y:S01]  /*0ca0*/  IADD3 R19, R25, -0x80, RZ ;  /* 0xffffff8019137810 */ /* 0x000fe20007ffe0ff */
[----:B------:R-:W-:Y:S01]  /*0cb0*/  IMAD.MOV.U32 R0, RZ, RZ, RZ ;  /* 0x000000ffff007224 */ /* 0x000fe200078e00ff */
[----:B------:R-:W-:Y:S02]  /*0cc0*/  PLOP3.LUT P0, PT, PT, PT, PT, 0x80, 0x0 ;  /* 0x000000000000781c */ /* 0x000fe40003f0f070 */
[----:B------:R-:W-:Y:S02]  /*0cd0*/  CS2R R86, SRZ ;  /* 0x0000000000567805 */ /* 0x000fe4000001ff00 */
[----:B------:R-:W-:Y:S01]  /*0ce0*/  VIADDMNMX R17, R16, R17, R3, PT ;  /* 0x0000001110117246 */ /* 0x000fe20003800103 */
[----:B------:R-:W-:Y:S01]  /*0cf0*/  IMAD.MOV.U32 R3, RZ, RZ, RZ ;  /* 0x000000ffff037224 */ /* 0x000fe200078e00ff */
[----:B------:R-:W-:Y:S02]  /*0d00*/  CS2R R84, SRZ ;  /* 0x0000000000547805 */ /* 0x000fe4000001ff00 */
[----:B------:R-:W-:-:S02]  /*0d10*/  CS2R R82, SRZ ;  /* 0x0000000000527805 */ /* 0x000fc4000001ff00 */
[----:B------:R-:W-:Y:S02]  /*0d20*/  ISETP.GT.AND P1, PT, R17, R16, PT ;  /* 0x000000101100720c */ /* 0x000fe40003f24270 */
[----:B------:R-:W-:Y:S02]  /*0d30*/  CS2R R80, SRZ ;  /* 0x0000000000507805 */ /* 0x000fe4000001ff00 */
[----:B------:R-:W-:Y:S02]  /*0d40*/  CS2R R78, SRZ ;  /* 0x00000000004e7805 */ /* 0x000fe4000001ff00 */
[----:B------:R-:W-:Y:S02]  /*0d50*/  CS2R R76, SRZ ;  /* 0x00000000004c7805 */ /* 0x000fe4000001ff00 */
[----:B------:R-:W-:Y:S02]  /*0d60*/  CS2R R74, SRZ ;  /* 0x00000000004a7805 */ /* 0x000fe4000001ff00 */
[----:B------:R-:W-:-:S02]  /*0d70*/  CS2R R72, SRZ ;  /* 0x0000000000487805 */ /* 0x000fc4000001ff00 */
[----:B------:R-:W-:Y:S02]  /*0d80*/  CS2R R70, SRZ ;  /* 0x0000000000467805 */ /* 0x000fe4000001ff00 */
        /* <DEDUP_REMOVED lines=22> */
[----:B------:R-:W-:Y:S01]  /*0ef0*/  CS2R R24, SRZ ;  /* 0x0000000000187805 */ /* 0x000fe2000001ff00 */
[----:B------:R-:W-:Y:S06]  /*0f00*/  @!P1 BRA `(.L_x_10) ;  /* 0x00000058000c9947 */ /* 0x000fec0003800000 */
[----:B------:R-:W-:Y:S01]  /*0f10*/  SHF.R.S32.HI R0, RZ, 0x1f, R19 ;  /* 0x0000001fff007819 */ /* 0x000fe20000011413 */
[----:B------:R-:W0:Y:S01]  /*0f20*/  S2UR UR6, SR_CgaCtaId ;  /* 0x00000000000679c3 */ /* 0x000e220000008800 */
[----:B------:R-:W-:Y:S02]  /*0f30*/  UMOV UR37, 0x400 ;  /* 0x0000040000257882 */ /* 0x000fe40000000000 */
[----:B------:R-:W-:-:S04]  /*0f40*/  LEA.HI R22, R0, R19, RZ, 0x7 ;  /* 0x0000001300167211 */ /* 0x000fc800078f38ff */
[----:B------:R-:W-:-:S06]  /*0f50*/  SHF.R.S32.HI R0, RZ, 0x7, R22 ;  /* 0x00000007ff007819 */ /* 0x000fcc0000011416 */
[----:B------:R-:W1:Y:S01]  /*0f60*/  SHFL.IDX PT, R0, R0, RZ, 0x1f ;  /* 0x00001fff00007589 */ /* 0x000e6200000e0000 */
[----:B0-----:R-:W-:-:S04]  /*0f70*/  ULEA UR37, UR6, UR37, 0x18 ;  /* 0x0000002506257291 */ /* 0x001fc8000f8ec03f */
[----:B------:R-:W-:-:S04]  /*0f80*/  UIADD3 UR6, UR37, 0xc400, URZ ;  /* 0x0000c40025067890 */ /* 0x000fc8000fffe03f */
[----:B------:R-:W-:Y:S01]  /*0f90*/  ULOP3.LUT UP0, URZ, UR6, 0x1bf, URZ, 0xc0, !UPT ;  /* 0x000001bf063f7892 */ /* 0x000fe2000f80c03f */
[----:B-1----:R-:W-:-:S05]  /*0fa0*/  R2UR UR4, R0 ;  /* 0x00000000000472ca */ /* 0x002fca00000e0000 */
[----:B------:R-:W-:-:S08]  /*0fb0*/  PLOP3.LUT P0, PT, PT, PT, UP0, 0x80, 0x0 ;  /* 0x000000000000781c */ /* 0x000fd00003f0f008 */
[----:B------:R-:W-:-:S04]  /*0fc0*/  ULEA.HI UR5, UR4, UR4, URZ, 0x1 ;  /* 0x0000000404057291 */ /* 0x000fc8000f8f083f */
[----:B------:R-:W-:-:S04]  /*0fd0*/  ULOP3.LUT UR5, UR5, 0x1e, URZ, 0xc0, !UPT ;  /* 0x0000001e05057892 */ /* 0x000fc8000f8ec03f */
[----:B------:R-:W-:-:S04]  /*0fe0*/  UIADD3 UR5, UR4, -UR5, URZ ;  /* 0x8000000504057290 */ /* 0x000fc8000fffe03f */
[----:B------:R-:W-:-:S04]  /*0ff0*/  ULEA UR5, UR5, UR6, 0xd ;  /* 0x0000000605057291 */ /* 0x000fc8000f8e683f */
[----:B------:R-:W-:-:S04]  /*1000*/  USHF.R.U32.HI UR5, URZ, 0x4, UR5 ;  /* 0x000000043f057899 */ /* 0x000fc80008011605 */
[----:B------:R-:W-:Y:S01]  /*1010*/  ULOP3.LUT UR40, UR5, 0x3fff, URZ, 0xc0, !UPT ;  /* 0x00003fff05287892 */ /* 0x000fe2000f8ec03f */
[----:B------:R-:W-:Y:S11]  /*1020*/  @!P0 BRA `(.L_x_11) ;  /* 0x0000000000408947 */ /* 0x000ff60003800000 */
[----:B------:R-:W-:Y:S01]  /*1030*/  MOV R0, 0x0 ;  /* 0x0000000000007802 */ /* 0x000fe20000000f00 */
[----:B------:R-:W-:Y:S01]  /*1040*/  ULDC.64 UR4, c[0x4][0xf0] ;  /* 0x01003c0000047ab9 */ /* 0x000fe20000000a00 */
[----:B------:R-:W-:Y:S01]  /*1050*/  ULDC.64 UR6, c[0x4][0x38] ;  /* 0x01000e0000067ab9 */ /* 0x000fe20000000a00 */
[----:B------:R-:W-:Y:S01]  /*1060*/  MOV R4, UR4 ;  /* 0x0000000400047c02 */ /* 0x000fe20008000f00 */
[----:B------:R0:W1:Y:S01]  /*1070*/  LDC.64 R14, c[0x4][R0] ;  /* 0x01000000000e7b82 */ /* 0x0000620000000a00 */
[----:B------:R-:W-:Y:S01]  /*1080*/  IMAD.U32 R5, RZ, RZ, UR5 ;  /* 0x00000005ff057e24 */ /* 0x000fe2000f8e00ff */
[----:B------:R-:W-:Y:S01]  /*1090*/  ULDC.64 UR4, c[0x4][0xf8] ;  /* 0x01003e0000047ab9 */ /* 0x000fe20000000a00 */
[----:B------:R-:W-:Y:S01]  /*10a0*/  IMAD.U32 R10, RZ, RZ, UR6 ;  /* 0x00000006ff0a7e24 */ /* 0x000fe2000f8e00ff */
[----:B------:R-:W-:Y:S01]  /*10b0*/  MOV R7, UR5 ;  /* 0x0000000500077c02 */ /* 0x000fe20008000f00 */
[----:B------:R-:W-:Y:S01]  /*10c0*/  IMAD.U32 R6, RZ, RZ, UR4 ;  /* 0x00000004ff067e24 */ /* 0x000fe2000f8e00ff */
[----:B------:R-:W-:Y:S01]  /*10d0*/  MOV R8, 0x70 ;  /* 0x0000007000087802 */ /* 0x000fe20000000f00 */
[----:B------:R-:W-:-:S02]  /*10e0*/  IMAD.U32 R11, RZ, RZ, UR7 ;  /* 0x00000007ff0b7e24 */ /* 0x000fc4000f8e00ff */
[----:B------:R-:W-:Y:S02]  /*10f0*/  IMAD.MOV.U32 R12, RZ, RZ, 0x1 ;  /* 0x00000001ff0c7424 */ /* 0x000fe400078e00ff */
[----:B0-----:R-:W-:-:S07]  /*1100*/  IMAD.MOV.U32 R13, RZ, RZ, RZ ;  /* 0x000000ffff0d7224 */ /* 0x001fce00078e00ff */
[----:B------:R-:W-:-:S07]  /*1110*/  LEPC R20, `(.L_x_11) ;  /* 0x000000001014794e */ /* 0x000fce0000000000 */
[----:B-1----:R-:W-:Y:S05]  /*1120*/  CALL.ABS.NOINC R14 ;  /* 0x000000000e007343 */ /* 0x002fea0003c00000 */
.L_x_11:
[----:B------:R-:W-:-:S04]  /*1130*/  SHF.L.U32 R3, RZ, 0x1f, RZ ;  /* 0x0000001fff037819 */ /* 0x000fc800000006ff */
[----:B------:R-:W0:Y:S02]  /*1140*/  SYNCS.PHASECHK.TRANS64.TRYWAIT P0, [UR37+0x2a800], R3 ;  /* 0x02a80003ff0075a7 */ /* 0x000e240008000165 */
[----:B0-----:R-:W-:Y:S05]  /*1150*/  @!P0 BRA `(.L_x_12) ;  /* 0x000000a400ec8947 */ /* 0x001fea0003800000 */
.L_x_85:
[----:B------:R-:W-:-:S06]  /*1160*/  ULOP3.LUT UR4, UR36, 0x1, URZ, 0xfc, !UPT ;  /* 0x0000000124047892 */ /* 0x000fcc000f8efc3f */
[----:B0-----:R-:W-:-:S04]  /*1170*/  MOV R0, UR4 ;  /* 0x0000000400007c02 */ /* 0x001fc80008000f00 */
[----:B------:R-:W-:-:S13]  /*1180*/  ISETP.NE.AND P0, PT, R0, 0x3, PT ;  /* 0x000000030000780c */ /* 0x000fda0003f05270 */
[----:B------:R-:W-:Y:S05]  /*1190*/  @!P0 BRA `(.L_x_13) ;  /* 0x0000000000048947 */ /* 0x000fea0003800000 */
[----:B------:R-:W-:Y:S01]  /*11a0*/  BPT.TRAP 0x1 ;  /* 0x000000040000795c */ /* 0x000fe20000300000 */
.L_x_13:
[----:B------:R0:W1:Y:S01]  /*11b0*/  SYNCS.PHASECHK.TRANS64.TRYWAIT P1, [UR37+0x2a830], R3 ;  /* 0x02a83003ff0075a7 */ /* 0x0000620008020165 */
[----:B------:R-:W-:Y:S05]  /*11c0*/  @!P0 BRA `(.L_x_14) ;  /* 0x0000000000048947 */ /* 0x000fea0003800000 */
[----:B------:R-:W-:Y:S01]  /*11d0*/  BPT.TRAP 0x1 ;  /* 0x000000040000795c */ /* 0x000fe20000300000 */
.L_x_14:
[----:B------:R-:W-:Y:S02]  /*11e0*/  IMAD.U32 R5, RZ, RZ, UR40 ;  /* 0x00000028ff057e24 */ /* 0x000fe4000f8e00ff */
[----:B------:R-:W-:Y:S01]  /*11f0*/  IMAD.MOV.U32 R0, RZ, RZ, RZ ;  /* 0x000000ffff007224 */ /* 0x000fe200078e00ff */
[----:B-1----:R-:W-:Y:S06]  /*1200*/  @P1 BRA `(.L_x_15) ;  /* 0x0000000000081947 */ /* 0x002fec0003800000 */
[----:B------:R-:W1:Y:S02]  /*1210*/  SYNCS.PHASECHK.TRANS64.TRYWAIT P1, [UR37+0x2a830], R3 ;  /* 0x02a83003ff0075a7 */ /* 0x000e640008020165 */
[----:B-1----:R-:W-:Y:S05]  /*1220*/  @!P1 BRA `(.L_x_16) ;  /* 0x000000a400d09947 */ /* 0x002fea0003800000 */
.L_x_15:
[----:B------:R-:W-:Y:S05]  /*1230*/  WARPSYNC.ALL ;  /* 0x0000000000007948 */ /* 0x000fea0003800000 */
[----:B-1----:R-:W-:Y:S01]  /*1240*/  LOP3.LUT R4, R5, 0x10000, RZ, 0xfc, !PT ;  /* 0x0001000005047812 */ /* 0x002fe200078efcff */
[----:B------:R-:W-:Y:S01]  /*1250*/  IMAD.MOV.U32 R5, RZ, RZ, 0x40000040 ;  /* 0x40000040ff057424 */ /* 0x000fe200078e00ff */
[----:B------:R-:W-:Y:S01]  /*1260*/  MOV R87, RZ ;  /* 0x000000ff00577202 */ /* 0x000fe20000000f00 */
[----:B------:R-:W-:Y:S01]  /*1270*/  UIADD3 UR4, UR37, 0x18400, URZ ;  /* 0x0001840025047890 */ /* 0x000fe2000fffe03f */
[----:B------:R-:W-:Y:S01]  /*1280*/  R2UR UR56, R4 ;  /* 0x00000000043872ca */ /* 0x000fe200000e0000 */
[----:B------:R-:W-:Y:S01]  /*1290*/  WARPGROUP.ARRIVE ;  /* 0x00000000000079c5 */ /* 0x000fe20000000000 */
[----:B------:R-:W-:Y:S01]  /*12a0*/  R2UR UR57, R5 ;  /* 0x00000000053972ca */ /* 0x000fe200000e0000 */
[----:B------:R-:W-:Y:S01]  /*12b0*/  USHF.R.U32.HI UR4, URZ, 0x4, UR4 ;  /* 0x000000043f047899 */ /* 0x000fe20008011604 */
[----:B------:R-:W-:Y:S01]  /*12c0*/  UMOV UR59, 0x40000040 ;  /* 0x40000040003b7882 */ /* 0x000fe20000000000 */
[----:B------:R-:W-:-:S02]  /*12d0*/  UMOV UR9, 0x40000040 ;  /* 0x4000004000097882 */ /* 0x000fc40000000000 */
[----:B------:R-:W-:Y:S01]  /*12e0*/  ULOP3.LUT UR4, UR4, 0x3fff, URZ, 0xc0, !UPT ;  /* 0x00003fff04047892 */ /* 0x000fe2000f8ec03f */
[----:B------:R-:W-:Y:S01]  /*12f0*/  UMOV UR11, 0x40000040 ;  /* 0x40000040000b7882 */ /* 0x000fe20000000000 */
[----:B------:R-:W-:Y:S02]  /*1300*/  UMOV UR13, 0x40000040 ;  /* 0x40000040000d7882 */ /* 0x000fe40000000000 */
[----:B------:R-:W-:Y:S01]  /*1310*/  ULOP3.LUT UR58, UR4, 0x10000, URZ, 0xfc, !UPT ;  /* 0x00010000043a7892 */ /* 0x000fe2000f8efc3f */
[----:B------:R-:W-:Y:S02]  /*1320*/  UMOV UR15, 0x40000040 ;  /* 0x40000040000f7882 */ /* 0x000fe40000000000 */
[----:B------:R-:W-:Y:S01]  /*1330*/  R2UR UR4, R4 ;  /* 0x00000000040472ca */ /* 0x000fe200000e0000 */
[----:B------:R-:W-:Y:S02]  /*1340*/  UIADD3 UR10, UR58, 0x2, URZ ;  /* 0x000000023a0a7890 */ /* 0x000fe4000fffe03f */
[----:B------:R-:W-:-:S02]  /*1350*/  UIADD3 UR14, UR58, 0x4, URZ ;  /* 0x000000043a0e7890 */ /* 0x000fc4000fffe03f */
[----:B------:R-:W-:Y:S02]  /*1360*/  UIADD3 UR18, UR58, 0x6, URZ ;  /* 0x000000063a127890 */ /* 0x000fe4000fffe03f */
[----:B------:R-:W-:Y:S01]  /*1370*/  HGMMA.64x96x16.F32 R24, gdesc[UR56], RZ, !UPT, gsb0 ;  /* 0x01600000381879f0 */ /* 0x000fe2000c0008ff */
[----:B------:R-:W-:Y:S01]  /*1380*/  UMOV UR17, 0x40000040 ;  /* 0x4000004000117882 */ /* 0x000fe20000000000 */
[----:B------:R-:W-:Y:S01]  /*1390*/  UMOV UR19, 0x40000040 ;  /* 0x4000004000137882 */ /* 0x000fe20000000000 */
[----:B------:R-:W-:Y:S01]  /*13a0*/  UIADD3 UR22, UR58, 0x300, URZ ;  /* 0x000003003a167890 */ /* 0x000fe2000fffe03f */
[----:B------:R-:W1:Y:S01]  /*13b0*/  S2UR UR57, SR_CgaCtaId ;  /* 0x00000000003979c3 */ /* 0x000e620000008800 */
[----:B------:R-:W-:Y:S01]  /*13c0*/  UMOV UR21, 0x40000040 ;  /* 0x4000004000157882 */ /* 0x000fe20000000000 */
[----:B------:R-:W-:Y:S01]  /*13d0*/  UMOV UR23, 0x40000040 ;  /* 0x4000004000177882 */ /* 0x000fe20000000000 */
[----:B------:R-:W-:Y:S02]  /*13e0*/  UIADD3 UR8, UR4, 0x2, URZ ;  /* 0x0000000204087890 */ /* 0x000fe4000fffe03f */
[----:B------:R-:W-:-:S02]  /*13f0*/  UIADD3 UR12, UR4, 0x4, URZ ;  /* 0x00000004040c7890 */ /* 0x000fc4000fffe03f */
[----:B------:R-:W-:Y:S02]  /*1400*/  UIADD3 UR16, UR4, 0x6, URZ ;  /* 0x0000000604107890 */ /* 0x000fe4000fffe03f */
[----:B------:R-:W-:Y:S02]  /*1410*/  UIADD3 UR20, UR4, 0x400, URZ ;  /* 0x0000040004147890 */ /* 0x000fe4000fffe03f */
[----:B------:R-:W-:Y:S02]  /*1420*/  UIADD3 UR24, UR4, 0x402, URZ ;  /* 0x0000040204187890 */ /* 0x000fe4000fffe03f */
[----:B------:R-:W-:Y:S01]  /*1430*/  UIADD3 UR26, UR58, 0x302, URZ ;  /* 0x000003023a1a7890 */ /* 0x000fe2000fffe03f */
[----:B------:R-:W-:Y:S01]  /*1440*/  UMOV UR25, 0x40000040 ;  /* 0x4000004000197882 */ /* 0x000fe20000000000 */
[----:B------:R-:W-:Y:S01]  /*1450*/  UMOV UR27, 0x40000040 ;  /* 0x40000040001b7882 */ /* 0x000fe20000000000 */
[----:B------:R-:W-:Y:S02]  /*1460*/  UIADD3 UR28, UR4, 0x404, URZ ;  /* 0x00000404041c7890 */ /* 0x000fe4000fffe03f */
[----:B------:R-:W-:Y:S01]  /*1470*/  UIADD3 UR30, UR58, 0x304, URZ ;  /* 0x000003043a1e7890 */ /* 0x000fe2000fffe03f */
[----:B------:R-:W-:Y:S01]  /*1480*/  UMOV UR29, 0x40000040 ;  /* 0x40000040001d7882 */ /* 0x000fe20000000000 */
[----:B------:R-:W-:Y:S01]  /*1490*/  UMOV UR31, 0x40000040 ;  /* 0x40000040001f7882 */ /* 0x000fe20000000000 */
[----:B------:R-:W-:-:S02]  /*14a0*/  UIADD3 UR32, UR4, 0x406, URZ ;  /* 0x0000040604207890 */ /* 0x000fc4000fffe03f */
[----:B------:R-:W-:Y:S01]  /*14b0*/  UIADD3 UR34, UR58, 0x306, URZ ;  /* 0x000003063a227890 */ /* 0x000fe2000fffe03f */
[----:B------:R-:W-:Y:S01]  /*14c0*/  UMOV UR33, 0x40000040 ;  /* 0x4000004000217882 */ /* 0x000fe20000000000 */
[----:B------:R-:W-:Y:S01]  /*14d0*/  UMOV UR35, 0x40000040 ;  /* 0x4000004000237882 */ /* 0x000fe20000000000 */
        /* <DEDUP_REMOVED lines=16> */
[----:B------:R-:W-:Y:S02]  /*15e0*/  WARPGROUP.DEPBAR.LE gsb0, 0x0 ;  /* 0x00008000000079c5 */ /* 0x000fe40000010000 */
[----:B------:R-:W-:-:S06]  /*15f0*/  WARPGROUP.ARRIVE ;  /* 0x00000000000079c5 */ /* 0x000fcc0000000000 */
[----:B------:R-:W-:Y:S03]  /*1600*/  HGMMA.64x96x16.F32 R24, gdesc[UR8], R24, gsb0 ;  /* 0x01600000081879f0 */ /* 0x000fe60008000818 */
        /* <DEDUP_REMOVED lines=31> */
[----:B-1----:R-:W-:Y:S05]  /*1800*/  @!P0 BRA `(.L_x_17) ;  /* 0x0000000000048947 */ /* 0x002fea0003800000 */
[----:B------:R-:W-:Y:S01]  /*1810*/  BPT.TRAP 0x1 ;  /* 0x000000040000795c */ /* 0x000fe20000300000 */
.L_x_17:
[----:B------:R-:W-:Y:S01]  /*1820*/  LOP3.LUT R22, R22, 0xffffff80, RZ, 0xc0, !PT ;  /* 0xffffff8016167812 */ /* 0x000fe200078ec0ff */
[----:B------:R-:W-:Y:S01]  /*1830*/  ULDC UR4, c[0x0][0x9d8] ;  /* 0x0002760000047ab9 */ /* 0x000fe20000000800 */
[----:B------:R-:W-:Y:S02]  /*1840*/  IMAD.MOV.U32 R6, RZ, RZ, -0x2 ;  /* 0xfffffffeff067424 */ /* 0x000fe400078e00ff */
[----:B------:R-:W-:Y:S01]  /*1850*/  FMUL.FTZ R26, R26, UR4 ;  /* 0x000000041a1a7c20 */ /* 0x000fe20008410000 */
[----:B------:R-:W-:Y:S01]  /*1860*/  FMUL.FTZ R27, R27, UR4 ;  /* 0x000000041b1b7c20 */ /* 0x000fe20008410000 */
[----:B------:R-:W-:Y:S02]  /*1870*/  IMAD.IADD R22, R19, 0x1, -R22 ;  /* 0x0000000113167824 */ /* 0x000fe400078e0a16 */
[----:B------:R-:W-:Y:S01]  /*1880*/  FMUL.FTZ R30, R30, UR4 ;  /* 0x000000041e1e7c20 */ /* 0x000fe20008410000 */
[----:B------:R-:W-:Y:S01]  /*1890*/  FMUL.FTZ R31, R31, UR4 ;  /* 0x000000041f1f7c20 */ /* 0x000fe20008410000 */
[----:B------:R-:W-:Y:S01]  /*18a0*/  FMUL.FTZ R34, R34, UR4 ;  /* 0x0000000422227c20 */ /* 0x000fe20008410000 */
[----:B------:R-:W1:Y:S01]  /*18b0*/  MUFU.TANH R26, R26 ;  /* 0x0000001a001a7308 */ /* 0x000e620000002400 */
[----:B0-----:R-:W-:Y:S01]  /*18c0*/  SHF.R.S32.HI R3, RZ, 0x1f, R22 ;  /* 0x0000001fff037819 */ /* 0x001fe20000011416 */
[----:B------:R-:W-:Y:S01]  /*18d0*/  FMUL.FTZ R24, R24, UR4 ;  /* 0x0000000418187c20 */ /* 0x000fe20008410000 */
[----:B------:R-:W-:Y:S01]  /*18e0*/  FMUL.FTZ R35, R35, UR4 ;  /* 0x0000000423237c20 */ /* 0x000fe20008410000 */
[----:B------:R-:W-:Y:S01]  /*18f0*/  FMUL.FTZ R25, R25, UR4 ;  /* 0x0000000419197c20 */ /* 0x000fe20008410000 */
[----:B------:R-:W-:Y:S01]  /*1900*/  LEA.HI R3, R3, R22, RZ, 0x2 ;  /* 0x0000001603037211 */ /* 0x000fe200078f10ff */
[----:B------:R-:W-:Y:S01]  /*1910*/  FMUL.FTZ R38, R38, UR4 ;  /* 0x0000000426267c20 */ /* 0x000fe20008410000 */
[----:B------:R-:W-:Y:S01]  /*1920*/  FMUL.FTZ R28, R28, UR4 ;  /* 0x000000041c1c7c20 */ /* 0x000fe20008410000 */
[----:B------:R-:W0:Y:S01]  /*1930*/  MUFU.TANH R27, R27 ;  /* 0x0000001b001b7308 */ /* 0x000e220000002400 */
[----:B------:R-:W-:Y:S01]  /*1940*/  LOP3.LUT R3, R3, 0x7ffffffc, RZ, 0xc0, !PT ;  /* 0x7ffffffc03037812 */ /* 0x000fe200078ec0ff */
[----:B------:R-:W-:Y:S01]  /*1950*/  FMUL.FTZ R39, R39, UR4 ;  /* 0x0000000427277c20 */ /* 0x000fe20008410000 */
[----:B------:R-:W-:Y:S01]  /*1960*/  FMUL.FTZ R29, R29, UR4 ;  /* 0x000000041d1d7c20 */ /* 0x000fe20008410000 */
[----:B------:R-:W-:Y:S01]  /*1970*/  FMUL.FTZ R42, R42, UR4 ;  /* 0x000000042a2a7c20 */ /* 0x000fe20008410000 */
[----:B------:R-:W-:Y:S01]  /*1980*/  IADD3 R3, R22, -R3, RZ ;  /* 0x8000000316037210 */ /* 0x000fe20007ffe0ff */
[----:B------:R-:W-:Y:S01]  /*1990*/  FMUL.FTZ R32, R32, UR4 ;  /* 0x0000000420207c20 */ /* 0x000fe20008410000 */
[----:B------:R-:W-:Y:S01]  /*19a0*/  FMUL.FTZ R43, R43, UR4 ;  /* 0x000000042b2b7c20 */ /* 0x000fe20008410000 */
[----:B------:R-:W2:Y:S01]  /*19b0*/  MUFU.TANH R30, R30 ;  /* 0x0000001e001e7308 */ /* 0x000ea20000002400 */
[----:B------:R-:W-:Y:S01]  /*19c0*/  FMUL.FTZ R33, R33, UR4 ;  /* 0x0000000421217c20 */ /* 0x000fe20008410000 */
[----:B------:R-:W-:-:S02]  /*19d0*/  IMAD R3, R3, R6, 0x60 ;  /* 0x0000006003037424 */ /* 0x000fc400078e0206 */
[----:B------:R-:W-:Y:S01]  /*19e0*/  FMUL.FTZ R46, R46, UR4 ;  /* 0x000000042e2e7c20 */ /* 0x000fe20008410000 */
[----:B------:R-:W-:Y:S01]  /*19f0*/  FMUL.FTZ R36, R36, UR4 ;  /* 0x0000000424247c20 */ /* 0x000fe20008410000 */
[----:B------:R-:W-:Y:S01]  /*1a00*/  FMUL.FTZ R47, R47, UR4 ;  /* 0x000000042f2f7c20 */ /* 0x000fe20008410000 */
[----:B------:R-:W-:Y:S02]  /*1a10*/  IMAD.IADD R18, R18, 0x1, R3 ;  /* 0x0000000112127824 */ /* 0x000fe400078e0203 */
[----:B------:R-:W-:Y:S01]  /*1a20*/  FMUL.FTZ R37, R37, UR4 ;  /* 0x0000000425257c20 */ /* 0x000fe20008410000 */
[----:B------:R-:W3:Y:S01]  /*1a30*/  MUFU.TANH R31, R31 ;  /* 0x0000001f001f7308 */ /* 0x000ee20000002400 */
[----:B------:R-:W-:Y:S01]  /*1a40*/  FMUL.FTZ R50, R50, UR4 ;  /* 0x0000000432327c20 */ /* 0x000fe20008410000 */
[----:B------:R-:W-:Y:S02]  /*1a50*/  IMAD R18, R17, -0x60, R18 ;  /* 0xffffffa011127824 */ /* 0x000fe400078e0212 */
[----:B------:R-:W-:Y:S01]  /*1a60*/  FMUL.FTZ R40, R40, UR4 ;  /* 0x0000000428287c20 */ /* 0x000fe20008410000 */
[----:B------:R-:W-:Y:S01]  /*1a70*/  FMUL.FTZ R51, R51, UR4 ;  /* 0x0000000433337c20 */ /* 0x000fe20008410000 */
[----:B------:R-:W-:Y:S01]  /*1a80*/  FMUL.FTZ R41, R41, UR4 ;  /* 0x0000000429297c20 */ /* 0x000fe20008410000 */
[----:B------:R-:W-:Y:S01]  /*1a90*/  FMUL.FTZ R54, R54, UR4 ;  /* 0x0000000436367c20 */ /* 0x000fe20008410000 */
[C---:B------:R-:W-:Y:S01]  /*1aa0*/  ISETP.GT.AND P6, PT, R18.reuse, RZ, PT ;  /* 0x000000ff1200720c */ /* 0x040fe20003fc4270 */
[----:B------:R-:W4:Y:S01]  /*1ab0*/  MUFU.TANH R34, R34 ;  /* 0x0000002200227308 */ /* 0x000f220000002400 */
[----:B------:R-:W-:Y:S01]  /*1ac0*/  ISETP.GT.AND P5, PT, R18, 0x1, PT ;  /* 0x000000011200780c */ /* 0x000fe20003fa4270 */
[----:B------:R-:W-:Y:S01]  /*1ad0*/  FMUL.FTZ R44, R44, UR4 ;  /* 0x000000042c2c7c20 */ /* 0x000fe20008410000 */
[----:B------:R-:W-:Y:S01]  /*1ae0*/  ISETP.GT.AND P4, PT, R18, 0x8, PT ;  /* 0x000000081200780c */ /* 0x000fe20003f84270 */
[----:B------:R-:W-:Y:S01]  /*1af0*/  FMUL.FTZ R55, R55, UR4 ;  /* 0x0000000437377c20 */ /* 0x000fe20008410000 */
[----:B-1----:R-:W-:Y:S01]  /*1b00*/  FSEL R3, R26, -INF , P6 ;  /* 0xff8000001a037808 */ /* 0x002fe20003000000 */
[----:B------:R-:W-:Y:S01]  /*1b10*/  FMUL.FTZ R45, R45, UR4 ;  /* 0x000000042d2d7c20 */ /* 0x000fe20008410000 */
[----:B0-----:R-:W-:Y:S01]  /*1b20*/  FSEL R27, R27, -INF , P5 ;  /* 0xff8000001b1b7808 */ /* 0x001fe20002800000 */
[----:B------:R-:W0:Y:S01]  /*1b30*/  MUFU.TANH R24, R24 ;  /* 0x0000001800187308 */ /* 0x000e220000002400 */
[----:B------:R-:W-:Y:S01]  /*1b40*/  ISETP.GT.AND P3, PT, R18, 0x9, PT ;  /* 0x000000091200780c */ /* 0x000fe20003f64270 */
[----:B------:R-:W-:Y:S01]  /*1b50*/  FMUL.FTZ R58, R58, UR4 ;  /* 0x000000043a3a7c20 */ /* 0x000fe20008410000 */
[----:B--2---:R-:W-:Y:S01]  /*1b60*/  FSEL R9, R30, -INF , P4 ;  /* 0xff8000001e097808 */ /* 0x004fe20002000000 */
[----:B------:R-:W-:Y:S01]  /*1b70*/  FMUL.FTZ R48, R48, UR4 ;  /* 0x0000000430307c20 */ /* 0x000fe20008410000 */
[----:B------:R-:W-:Y:S01]  /*1b80*/  FMNMX.FTZ R6, R3, R27, !PT ;  /* 0x0000001b03067209 */ /* 0x000fe20007810000 */
[----:B------:R-:W-:Y:S01]  /*1b90*/  FMUL.FTZ R59, R59, UR4 ;  /* 0x000000043b3b7c20 */ /* 0x000fe20008410000 */
[----:B------:R-:W-:Y:S01]  /*1ba0*/  ISETP.GT.AND P2, PT, R18, 0x10, PT ;  /* 0x000000101200780c */ /* 0x000fe20003f44270 */
[----:B------:R-:W1:Y:S01]  /*1bb0*/  MUFU.TANH R35, R35 ;  /* 0x0000002300237308 */ /* 0x000e620000002400 */
[----:B---3--:R-:W-:Y:S01]  /*1bc0*/  FSEL R31, R31, -INF , P3 ;  /* 0xff8000001f1f7808 */ /* 0x008fe20001800000 */
[----:B------:R-:W-:Y:S01]  /*1bd0*/  FMUL.FTZ R49, R49, UR4 ;  /* 0x0000000431317c20 */ /* 0x000fe20008410000 */
[----:B------:R-:W-:Y:S01]  /*1be0*/  FMNMX.FTZ R6, R9, R6, !PT ;  /* 0x0000000609067209 */ /* 0x000fe20007810000 */
[----:B------:R-:W-:Y:S01]  /*1bf0*/  FMUL.FTZ R62, R62, UR4 ;  /* 0x000000043e3e7c20 */ /* 0x000fe20008410000 */
[----:B------:R-:W-:Y:S01]  /*1c00*/  ISETP.GT.AND P1, PT, R18, 0x11, PT ;  /* 0x000000111200780c */ /* 0x000fe20003f24270 */
[----:B------:R-:W-:Y:S01]  /*1c10*/  FMUL.FTZ R52, R52, UR4 ;  /* 0x0000000434347c20 */ /* 0x000fe20008410000 */
[----:B----4-:R-:W-:Y:S01]  /*1c20*/  FSEL R13, R34, -INF , P2 ;  /* 0xff800000220d7808 */ /* 0x010fe20001000000 */
[----:B------:R-:W2:Y:S01]  /*1c30*/  MUFU.TANH R25, R25 ;  /* 0x0000001900197308 */ /* 0x000ea20000002400 */
[----:B------:R-:W-:Y:S01]  /*1c40*/  FMNMX.FTZ R6, R31, R6, !PT ;  /* 0x000000061f067209 */ /* 0x000fe20007810000 */
[----:B------:R-:W-:Y:S01]  /*1c50*/  FMUL.FTZ R63, R63, UR4 ;  /* 0x000000043f3f7c20 */ /* 0x000fe20008410000 */
[----:B0-----:R-:W-:Y:S01]  /*1c60*/  FSEL R7, R24, -INF , P6 ;  /* 0xff80000018077808 */ /* 0x001fe20003000000 */
[----:B------:R-:W-:Y:S01]  /*1c70*/  FMUL.FTZ R53, R53, UR4 ;  /* 0x0000000435357c20 */ /* 0x000fe20008410000 */
[----:B------:R-:W-:Y:S01]  /*1c80*/  ISETP.GT.AND P6, PT, R18, 0x18, PT ;  /* 0x000000181200780c */ /* 0x000fe20003fc4270 */
[----:B------:R-:W-:Y:S01]  /*1c90*/  FMUL.FTZ R66, R66, UR4 ;  /* 0x0000000442427c20 */ /* 0x000fe20008410000 */
[----:B------:R-:W-:Y:S01]  /*1ca0*/  FMNMX.FTZ R6, R13, R6, !PT ;  /* 0x000000060d067209 */ /* 0x000fe20007810000 */
[----:B------:R-:W0:Y:S01]  /*1cb0*/  MUFU.TANH R38, R38 ;  /* 0x0000002600267308 */ /* 0x000e220000002400 */
[----:B-1----:R-:W-:Y:S01]  /*1cc0*/  FSEL R35, R35, -INF , P1 ;  /* 0xff80000023237808 */ /* 0x002fe20000800000 */
[----:B------:R-:W-:Y:S01]  /*1cd0*/  FMUL.FTZ R56, R56, UR4 ;  /* 0x0000000438387c20 */ /* 0x000fe20008410000 */
[----:B------:R-:W-:Y:S01]  /*1ce0*/  FMUL.FTZ R67, R67, UR4 ;  /* 0x0000000443437c20 */ /* 0x000fe20008410000 */
[----:B------:R-:W-:Y:S01]  /*1cf0*/  FMUL.FTZ R57, R57, UR4 ;  /* 0x0000000439397c20 */ /* 0x000fe20008410000 */
[----:B------:R-:W-:Y:S01]  /*1d00*/  FMNMX.FTZ R6, R35, R6, !PT ;  /* 0x0000000623067209 */ /* 0x000fe20007810000 */
[----:B------:R-:W-:Y:S01]  /*1d10*/  FMUL.FTZ R70, R70, UR4 ;  /* 0x0000000446467c20 */ /* 0x000fe20008410000 */
[----:B------:R-:W-:Y:S01]  /*1d20*/  FMUL.FTZ R71, R71, UR4 ;  /* 0x0000000447477c20 */ /* 0x000fe20008410000 */
[----:B------:R-:W1:Y:S01]  /*1d30*/  MUFU.TANH R28, R28 ;  /* 0x0000001c001c7308 */ /* 0x000e620000002400 */
[----:B--2---:R-:W-:Y:S01]  /*1d40*/  FSEL R25, R25, -INF , P5 ;  /* 0xff80000019197808 */ /* 0x004fe20002800000 */
[----:B------:R-:W-:Y:S01]  /*1d50*/  FMUL.FTZ R60, R60, UR4 ;  /* 0x000000043c3c7c20 */ /* 0x000fe20008410000 */
[----:B------:R-:W-:Y:S01]  /*1d60*/  ISETP.GT.AND P5, PT, R18, 0x19, PT ;  /* 0x000000191200780c */ /* 0x000fe20003fa4270 */
[----:B------:R-:W-:Y:S01]  /*1d70*/  ULDC UR5, c[0x0][0x988] ;  /* 0x0002620000057ab9 */ /* 0x000fe20000000800 */
[----:B------:R-:W-:Y:S01]  /*1d80*/  FMUL.FTZ R61, R61, UR4 ;  /* 0x000000043d3d7c20 */ /* 0x000fe20008410000 */
[----:B------:R-:W-:Y:S01]  /*1d90*/  MOV R10, UR5 ;  /* 0x00000005000a7c02 */ /* 0x000fe20008000f00 */
[----:B------:R-:W-:Y:S01]  /*1da0*/  FMUL.FTZ R64, R64, UR4 ;  /* 0x0000000440407c20 */ /* 0x000fe20008410000 */
[----:B------:R-:W2:Y:S01]  /*1db0*/  MUFU.TANH R39, R39 ;  /* 0x0000002700277308 */ /* 0x000ea20000002400 */
[----:B0-----:R-:W-:Y:S01]  /*1dc0*/  FSEL R23, R38, -INF , P6 ;  /* 0xff80000026177808 */ /* 0x001fe20003000000 */
[----:B------:R-:W-:Y:S01]  /*1dd0*/  FMUL.FTZ R65, R65, UR4 ;  /* 0x0000000441417c20 */ /* 0x000fe20008410000 */
[----:B------:R-:W-:Y:S01]  /*1de0*/  P2R R14, PR, RZ, 0x1 ;  /* 0x00000001ff0e7803 */ /* 0x000fe20000000000 */
[----:B------:R-:W-:Y:S01]  /*1df0*/  FMUL.FTZ R68, R68, UR4 ;  /* 0x0000000444447c20 */ /* 0x000fe20008410000 */
[----:B------:R-:W-:Y:S01]  /*1e00*/  FMNMX.FTZ R6, R23, R6, !PT ;  /* 0x0000000617067209 */ /* 0x000fe20007810000 */
[----:B------:R-:W-:Y:S01]  /*1e10*/  FMUL.FTZ R69, R69, UR4 ;  /* 0x0000000445457c20 */ /* 0x000fe20008410000 */
[----:B------:R-:W-:Y:S01]  /*1e20*/  UIADD3 UR4, UR37, 0x2a840, URZ ;  /* 0x0002a84025047890 */ /* 0x000fe2000fffe03f */
[----:B------:R-:W0:Y:S01]  /*1e30*/  MUFU.TANH R29, R29 ;  /* 0x0000001d001d7308 */ /* 0x000e220000002400 */
[----:B-1----:R-:W-:Y:S01]  /*1e40*/  FSEL R15, R28, -INF , P4 ;  /* 0xff8000001c0f7808 */ /* 0x002fe20002000000 */
[--C-:B------:R-:W-:Y:S01]  /*1e50*/  IMAD.MOV.U32 R86, RZ, RZ, R87.reuse ;  /* 0x000000ffff567224 */ /* 0x100fe200078e0057 */
[----:B------:R-:W-:Y:S01]  /*1e60*/  ISETP.GT.AND P4, PT, R18, 0x20, PT ;  /* 0x000000201200780c */ /* 0x000fe20003f84270 */
[----:B------:R-:W-:Y:S01]  /*1e70*/  UPRMT UR4, UR57, 0x654, UR4 ;  /* 0x0000065439047896 */ /* 0x000fe20008000004 */
[--C-:B------:R-:W-:Y:S01]  /*1e80*/  IMAD.MOV.U32 R84, RZ, RZ, R87.reuse ;  /* 0x000000ffff547224 */ /* 0x100fe200078e0057 */
[-C--:B------:R-:W-:Y:S01]  /*1e90*/  MOV R82, R87.reuse ;  /* 0x0000005700527202 */ /* 0x080fe20000000f00 */
[--C-:B------:R-:W-:Y:S01]  /*1ea0*/  IMAD.MOV.U32 R80, RZ, RZ, R87.reuse ;  /* 0x000000ffff507224 */ /* 0x100fe200078e0057 */
[----:B------:R-:W1:Y:S01]  /*1eb0*/  MUFU.TANH R42, R42 ;  /* 0x0000002a002a7308 */ /* 0x000e620000002400 */
[----:B--2---:R-:W-:Y:S01]  /*1ec0*/  FSEL R39, R39, -INF , P5 ;  /* 0xff80000027277808 */ /* 0x004fe20002800000 */
[--C-:B------:R-:W-:Y:S01]  /*1ed0*/  IMAD.MOV.U32 R78, RZ, RZ, R87.reuse ;  /* 0x000000ffff4e7224 */ /* 0x100fe200078e0057 */
[----:B------:R-:W-:Y:S01]  /*1ee0*/  MOV R76, R87 ;  /* 0x00000057004c7202 */ /* 0x000fe20000000f00 */
[--C-:B------:R-:W-:Y:S01]  /*1ef0*/  IMAD.MOV.U32 R74, RZ, RZ, R87.reuse ;  /* 0x000000ffff4a7224 */ /* 0x100fe200078e0057 */
[----:B------:R-:W-:Y:S01]  /*1f00*/  FMNMX.FTZ R6, R39, R6, !PT ;  /* 0x0000000627067209 */ /* 0x000fe20007810000 */
[----:B------:R-:W-:Y:S01]  /*1f10*/  SYNCS.ARRIVE.TRANS64.RED.A1T0 RZ, [UR4], RZ ;  /* 0x000000ffffff79a7 */ /* 0x000fe20008100404 */
[----:B------:R-:W-:Y:S01]  /*1f20*/  IMAD.MOV.U32 R72, RZ, RZ, R87 ;  /* 0x000000ffff487224 */ /* 0x000fe200078e0057 */
[----:B------:R-:W2:Y:S01]  /*1f30*/  MUFU.TANH R32, R32 ;  /* 0x0000002000207308 */ /* 0x000ea20000002400 */
[----:B0-----:R-:W-:-:S02]  /*1f40*/  FSEL R29, R29, -INF , P3 ;  /* 0xff8000001d1d7808 */ /* 0x001fc40001800000 */
[----:B------:R-:W-:-:S05]  /*1f50*/  ISETP.GT.AND P3, PT, R18, 0x21, PT ;  /* 0x000000211200780c */ /* 0x000fca0003f64270 */
[----:B------:R-:W0:Y:S01]  /*1f60*/  MUFU.TANH R43, R43 ;  /* 0x0000002b002b7308 */ /* 0x000e220000002400 */
[----:B-1----:R-:W-:Y:S01]  /*1f70*/  FSEL R73, R42, -INF , P4 ;  /* 0xff8000002a497808 */ /* 0x002fe20002000000 */
[----:B------:R-:W-:-:S03]  /*1f80*/  IMAD.MOV.U32 R42, RZ, RZ, R87 ;  /* 0x000000ffff2a7224 */ /* 0x000fc600078e0057 */
[----:B------:R-:W-:-:S03]  /*1f90*/  FMNMX.FTZ R6, R73, R6, !PT ;  /* 0x0000000649067209 */ /* 0x000fc60007810000 */
[----:B------:R-:W1:Y:S01]  /*1fa0*/  MUFU.TANH R33, R33 ;  /* 0x0000002100217308 */ /* 0x000e620000002400 */
[----:B--2---:R-:W-:Y:S02]  /*1fb0*/  FSEL R19, R32, -INF , P2 ;  /* 0xff80000020137808 */ /* 0x004fe40001000000 */
[----:B------:R-:W-:-:S05]  /*1fc0*/  ISETP.GT.AND P2, PT, R18, 0x28, PT ;  /* 0x000000281200780c */ /* 0x000fca0003f44270 */
[----:B------:R-:W2:Y:S01]  /*1fd0*/  MUFU.TANH R46, R46 ;  /* 0x0000002e002e7308 */ /* 0x000ea20000002400 */
[----:B0-----:R-:W-:-:S04]  /*1fe0*/  FSEL R75, R43, -INF , P3 ;  /* 0xff8000002b4b7808 */ /* 0x001fc80001800000 */
[----:B------:R-:W-:-:S03]  /*1ff0*/  FMNMX.FTZ R6, R75, R6, !PT ;  /* 0x000000064b067209 */ /* 0x000fc60007810000 */
[----:B------:R-:W0:Y:S01]  /*2000*/  MUFU.TANH R36, R36 ;  /* 0x0000002400247308 */ /* 0x000e220000002400 */
[----:B-1----:R-:W-:Y:S02]  /*2010*/  FSEL R33, R33, -INF , P1 ;  /* 0xff80000021217808 */ /* 0x002fe40000800000 */
[----:B------:R-:W-:-:S05]  /*2020*/  ISETP.GT.AND P1, PT, R18, 0x29, PT ;  /* 0x000000291200780c */ /* 0x000fca0003f24270 */
[----:B------:R-:W1:Y:S01]  /*2030*/  MUFU.TANH R47, R47 ;  /* 0x0000002f002f7308 */ /* 0x000e620000002400 */
[----:B--2---:R-:W-:Y:S02]  /*2040*/  FSEL R77, R46, -INF , P2 ;  /* 0xff8000002e4d7808 */ /* 0x004fe40001000000 */
[----:B------:R-:W-:Y:S02]  /*2050*/  MOV R46, R87 ;  /* 0x00000057002e7202 */ /* 0x000fe40000000f00 */
[----:B------:R-:W-:-:S03]  /*2060*/  FMNMX.FTZ R6, R77, R6, !PT ;  /* 0x000000064d067209 */ /* 0x000fc60007810000 */
[----:B------:R-:W2:Y:S01]  /*2070*/  MUFU.TANH R37, R37 ;  /* 0x0000002500257308 */ /* 0x000ea20000002400 */
[----:B0-----:R-:W-:Y:S02]  /*2080*/  FSEL R21, R36, -INF , P6 ;  /* 0xff80000024157808 */ /* 0x001fe40003000000 */
[----:B------:R-:W-:-:S05]  /*2090*/  ISETP.GT.AND P6, PT, R18, 0x30, PT ;  /* 0x000000301200780c */ /* 0x000fca0003fc4270 */
[----:B------:R-:W0:Y:S01]  /*20a0*/  MUFU.TANH R50, R50 ;  /* 0x0000003200327308 */ /* 0x000e220000002400 */
[----:B-1----:R-:W-:-:S04]  /*20b0*/  FSEL R79, R47, -INF , P1 ;  /* 0xff8000002f4f7808 */ /* 0x002fc80000800000 */
[----:B------:R-:W-:-:S03]  /*20c0*/  FMNMX.FTZ R6, R79, R6, !PT ;  /* 0x000000064f067209 */ /* 0x000fc60007810000 */
[----:B------:R-:W1:Y:S01]  /*20d0*/  MUFU.TANH R40, R40 ;  /* 0x0000002800287308 */ /* 0x000e620000002400 */
[----:B--2---:R-:W-:Y:S02]  /*20e0*/  FSEL R37, R37, -INF , P5 ;  /* 0xff80000025257808 */ /* 0x004fe40002800000 */
[----:B------:R-:W-:-:S05]  /*20f0*/  ISETP.GT.AND P5, PT, R18, 0x31, PT ;  /* 0x000000311200780c */ /* 0x000fca0003fa4270 */
[----:B------:R-:W2:Y:S01]  /*2100*/  MUFU.TANH R51, R51 ;  /* 0x0000003300337308 */ /* 0x000ea20000002400 */
[----:B0-----:R-:W-:Y:S01]  /*2110*/  FSEL R81, R50, -INF , P6 ;  /* 0xff80000032517808 */ /* 0x001fe20003000000 */
[----:B------:R-:W-:-:S03]  /*2120*/  IMAD.MOV.U32 R50, RZ, RZ, R87 ;  /* 0x000000ffff327224 */ /* 0x000fc600078e0057 */
[----:B------:R-:W-:-:S03]  /*2130*/  FMNMX.FTZ R6, R81, R6, !PT ;  /* 0x0000000651067209 */ /* 0x000fc60007810000 */
[----:B------:R-:W0:Y:S01]  /*2140*/  MUFU.TANH R41, R41 ;  /* 0x0000002900297308 */ /* 0x000e220000002400 */
[----:B-1----:R-:W-:Y:S02]  /*2150*/  FSEL R43, R40, -INF , P4 ;  /* 0xff800000282b7808 */ /* 0x002fe40002000000 */
[----:B------:R-:W-:Y:S02]  /*2160*/  ISETP.GT.AND P4, PT, R18, 0x38, PT ;  /* 0x000000381200780c */ /* 0x000fe40003f84270 */
[----:B------:R-:W-:-:S03]  /*2170*/  MOV R40, R87 ;  /* 0x0000005700287202 */ /* 0x000fc60000000f00 */
[----:B------:R-:W1:Y:S01]  /*2180*/  MUFU.TANH R54, R54 ;  /* 0x0000003600367308 */ /* 0x000e620000002400 */
[----:B--2---:R-:W-:-:S04]  /*2190*/  FSEL R83, R51, -INF , P5 ;  /* 0xff80000033537808 */ /* 0x004fc80002800000 */
[----:B------:R-:W-:-:S03]  /*21a0*/  FMNMX.FTZ R6, R83, R6, !PT ;  /* 0x0000000653067209 */ /* 0x000fc60007810000 */
[----:B------:R-:W2:Y:S01]  /*21b0*/  MUFU.TANH R44, R44 ;  /* 0x0000002c002c7308 */ /* 0x000ea20000002400 */
[----:B0-----:R-:W-:Y:S02]  /*21c0*/  FSEL R41, R41, -INF , P3 ;  /* 0xff80000029297808 */ /* 0x001fe40001800000 */
[----:B------:R-:W-:-:S05]  /*21d0*/  ISETP.GT.AND P3, PT, R18, 0x39, PT ;  /* 0x000000391200780c */ /* 0x000fca0003f64270 */
[----:B------:R-:W0:Y:S01]  /*21e0*/  MUFU.TANH R55, R55 ;  /* 0x0000003700377308 */ /* 0x000e220000002400 */
[----:B-1----:R-:W-:Y:S01]  /*21f0*/  FSEL R85, R54, -INF , P4 ;  /* 0xff80000036557808 */ /* 0x002fe20002000000 */
[----:B------:R-:W-:-:S03]  /*2200*/  IMAD.MOV.U32 R54, RZ, RZ, R87 ;  /* 0x000000ffff367224 */ /* 0x000fc600078e0057 */
[----:B------:R-:W-:-:S03]  /*2210*/  FMNMX.FTZ R6, R85, R6, !PT ;  /* 0x0000000655067209 */ /* 0x000fc60007810000 */
[----:B------:R-:W1:Y:S01]  /*2220*/  MUFU.TANH R45, R45 ;  /* 0x0000002d002d7308 */ /* 0x000e620000002400 */
[----:B--2---:R-:W-:Y:S01]  /*2230*/  FSEL R47, R44, -INF , P2 ;  /* 0xff8000002c2f7808 */ /* 0x004fe20001000000 */
[----:B------:R-:W-:Y:S01]  /*2240*/  IMAD.MOV.U32 R44, RZ, RZ, R87 ;  /* 0x000000ffff2c7224 */ /* 0x000fe200078e0057 */
        /* <DEDUP_REMOVED lines=12> */
[----:B0-----:R-:W-:Y:S01]  /*2310*/  FSEL R51, R48, -INF , P6 ;  /* 0xff80000030337808 */ /* 0x001fe20003000000 */
[----:B------:R-:W-:Y:S01]  /*2320*/  IMAD.MOV.U32 R48, RZ, RZ, R87 ;  /* 0x000000ffff307224 */ /* 0x000fe200078e0057 */
        /* <DEDUP_REMOVED lines=35> */
[----:B------:R-:W-:Y:S01]  /*2560*/  MUFU.TANH R60, R60 ;  /* 0x0000003c003c7308 */ /* 0x000fe20000002400 */
[----:B--2---:R-:W-:Y:S02]  /*2570*/  FSEL R99, R70, -INF , P2 ;  /* 0xff80000046637808 */ /* 0x004fe40001000000 */
[----:B------:R-:W-:Y:S02]  /*2580*/  MOV R70, R87 ;  /* 0x0000005700467202 */ /* 0x000fe40000000f00 */
[----:B------:R-:W-:-:S03]  /*2590*/  FMNMX.FTZ R6, R99, R6, !PT ;  /* 0x0000000663067209 */ /* 0x000fc60007810000 */
[----:B------:R-:W1:Y:S01]  /*25a0*/  MUFU.TANH R61, R61 ;  /* 0x0000003d003d7308 */ /* 0x000e620000002400 */
[----:B0-----:R-:W-:-:S04]  /*25b0*/  FSEL R71, R71, -INF , P1 ;  /* 0xff80000047477808 */ /* 0x001fc80000800000 */
[----:B------:R-:W-:-:S03]  /*25c0*/  FMNMX.FTZ R6, R71, R6, !PT ;  /* 0x0000000647067209 */ /* 0x000fc60007810000 */
[----:B------:R-:W-:Y:S02]  /*25d0*/  MUFU.TANH R64, R64 ;  /* 0x0000004000407308 */ /* 0x000fe40000002400 */
[----:B------:R-:W0:Y:S06]  /*25e0*/  SHFL.BFLY PT, R11, R6, 0x2, 0x1f ;  /* 0x0c401f00060b7f89 */ /* 0x000e2c00000e0000 */
[----:B------:R-:W2:Y:S01]  /*25f0*/  MUFU.TANH R65, R65 ;  /* 0x0000004100417308 */ /* 0x000ea20000002400 */
[----:B-1----:R-:W-:-:S07]  /*2600*/  FSEL R61, R61, -INF , P5 ;  /* 0xff8000003d3d7808 */ /* 0x002fce0002800000 */
[----:B------:R-:W-:Y:S08]  /*2610*/  MUFU.TANH R68, R68 ;  /* 0x0000004400447308 */ /* 0x000ff00000002400 */
[----:B------:R-:W1:Y:S01]  /*2620*/  MUFU.TANH R69, R69 ;  /* 0x0000004500457308 */ /* 0x000e620000002400 */
[----:B--2---:R-:W-:Y:S02]  /*2630*/  FSEL R65, R65, -INF , P3 ;  /* 0xff80000041417808 */ /* 0x004fe40001800000 */
[----:B0-----:R-:W-:-:S02]  /*2640*/  FMNMX.FTZ R8, R6, R11, !PT ;  /* 0x0000000b06087209 */ /* 0x001fc40007810000 */
[----:B------:R-:W-:-:S03]  /*2650*/  FMNMX.FTZ R6, R7, R25, !PT ;  /* 0x0000001907067209 */ /* 0x000fc60007810000 */
[----:B------:R-:W0:Y:S01]  /*2660*/  SHFL.BFLY PT, R11, R8, 0x1, 0x1f ;  /* 0x0c201f00080b7f89 */ /* 0x000e2200000e0000 */
[----:B------:R-:W-:-:S04]  /*2670*/  FMNMX.FTZ R6, R15, R6, !PT ;  /* 0x000000060f067209 */ /* 0x000fc80007810000 */
[----:B------:R-:W-:-:S04]  /*2680*/  FMNMX.FTZ R6, R29, R6, !PT ;  /* 0x000000061d067209 */ /* 0x000fc80007810000 */
[----:B------:R-:W-:Y:S02]  /*2690*/  FMNMX.FTZ R6, R19, R6, !PT ;  /* 0x0000000613067209 */ /* 0x000fe40007810000 */
[----:B-1----:R-:W-:Y:S02]  /*26a0*/  FSEL R69, R69, -INF , P1 ;  /* 0xff80000045457808 */ /* 0x002fe40000800000 */
[----:B------:R-:W-:-:S04]  /*26b0*/  FMNMX.FTZ R6, R33, R6, !PT ;  /* 0x0000000621067209 */ /* 0x000fc80007810000 */
[----:B------:R-:W-:-:S04]  /*26c0*/  FMNMX.FTZ R6, R21, R6, !PT ;  /* 0x0000000615067209 */ /* 0x000fc80007810000 */
[----:B------:R-:W-:Y:S02]  /*26d0*/  FMNMX.FTZ R6, R37, R6, !PT ;  /* 0x0000000625067209 */ /* 0x000fe40007810000 */
[----:B0-----:R-:W-:Y:S02]  /*26e0*/  FMNMX.FTZ R11, R8, R11, !PT ;  /* 0x0000000b080b7209 */ /* 0x001fe40007810000 */
[----:B------:R-:W-:Y:S02]  /*26f0*/  FMNMX.FTZ R6, R43, R6, !PT ;  /* 0x000000062b067209 */ /* 0x000fe40007810000 */
[C---:B------:R-:W-:Y:S01]  /*2700*/  FSETP.NEU.FTZ.AND P0, PT, R11.reuse, -INF , PT ;  /* 0xff8000000b00780b */ /* 0x040fe20003f1d000 */
[----:B------:R-:W-:Y:S01]  /*2710*/  FMUL.FTZ R12, R11, R10 ;  /* 0x0000000a0b0c7220 */ /* 0x000fe20000410000 */
[----:B------:R-:W-:-:S04]  /*2720*/  FMNMX.FTZ R6, R41, R6, !PT ;  /* 0x0000000629067209 */ /* 0x000fc80007810000 */
[----:B------:R-:W-:Y:S02]  /*2730*/  FMNMX.FTZ R6, R47, R6, !PT ;  /* 0x000000062f067209 */ /* 0x000fe40007810000 */
[----:B------:R-:W-:Y:S02]  /*2740*/  FSEL R12, R12, RZ, P0 ;  /* 0x000000ff0c0c7208 */ /* 0x000fe40000000000 */
[----:B------:R-:W-:Y:S02]  /*2750*/  FMNMX.FTZ R6, R45, R6, !PT ;  /* 0x000000062d067209 */ /* 0x000fe40007810000 */
[----:B------:R-:W-:Y:S01]  /*2760*/  ISETP.NE.AND P0, PT, R14, RZ, PT ;  /* 0x000000ff0e00720c */ /* 0x000fe20003f05270 */
[--C-:B------:R-:W-:Y:S01]  /*2770*/  FFMA.FTZ R3, R3, R10, -R12.reuse ;  /* 0x0000000a03037223 */ /* 0x100fe2000001080c */
[----:B------:R-:W-:Y:S01]  /*2780*/  FMNMX.FTZ R6, R51, R6, !PT ;  /* 0x0000000633067209 */ /* 0x000fe20007810000 */
[-CC-:B------:R-:W-:Y:S01]  /*2790*/  FFMA.FTZ R9, R9, R10.reuse, -R12.reuse ;  /* 0x0000000a09097223 */ /* 0x180fe2000001080c */
[--C-:B------:R-:W-:Y:S01]  /*27a0*/  FFMA.FTZ R23, R23, R10, -R12.reuse ;  /* 0x0000000a17177223 */ /* 0x100fe2000001080c */
[----:B------:R0:W-:Y:S01]  /*27b0*/  MUFU.EX2 R137, R3 ;  /* 0x0000000300897308 */ /* 0x0001e20000000800 */
[----:B------:R-:W-:Y:S01]  /*27c0*/  FMNMX.FTZ R6, R49, R6, !PT ;  /* 0x0000000631067209 */ /* 0x000fe20007810000 */
[-CC-:B------:R-:W-:Y:S01]  /*27d0*/  FFMA.FTZ R13, R13, R10.reuse, -R12.reuse ;  /* 0x0000000a0d0d7223 */ /* 0x180fe2000001080c */
[-CC-:B------:R-:W-:Y:S01]  /*27e0*/  FFMA.FTZ R27, R27, R10.reuse, -R12.reuse ;  /* 0x0000000a1b1b7223 */ /* 0x180fe2000001080c */
[--C-:B------:R-:W-:Y:S01]  /*27f0*/  FFMA.FTZ R31, R31, R10, -R12.reuse ;  /* 0x0000000a1f1f7223 */ /* 0x100fe2000001080c */
[----:B------:R-:W-:Y:S01]  /*2800*/  FMNMX.FTZ R6, R55, R6, !PT ;  /* 0x0000000637067209 */ /* 0x000fe20007810000 */
[-CC-:B------:R-:W-:Y:S01]  /*2810*/  FFMA.FTZ R35, R35, R10.reuse, -R12.reuse ;  /* 0x0000000a23237223 */ /* 0x180fe2000001080c */
[--C-:B------:R-:W-:Y:S01]  /*2820*/  FFMA.FTZ R39, R39, R10, -R12.reuse ;  /* 0x0000000a27277223 */ /* 0x100fe2000001080c */
[----:B------:R1:W-:Y:S01]  /*2830*/  MUFU.EX2 R139, R9 ;  /* 0x00000009008b7308 */ /* 0x0003e20000000800 */
[----:B------:R-:W-:Y:S01]  /*2840*/  FMNMX.FTZ R6, R53, R6, !PT ;  /* 0x0000000635067209 */ /* 0x000fe20007810000 */
[-CC-:B------:R-:W-:Y:S01]  /*2850*/  FFMA.FTZ R73, R73, R10.reuse, -R12.reuse ;  /* 0x0000000a49497223 */ /* 0x180fe2000001080c */
[----:B0-----:R-:W-:Y:S01]  /*2860*/  FSEL R3, R60, -INF , P6 ;  /* 0xff8000003c037808 */ /* 0x001fe20003000000 */
[--C-:B------:R-:W-:Y:S01]  /*2870*/  FFMA.FTZ R75, R75, R10, -R12.reuse ;  /* 0x0000000a4b4b7223 */ /* 0x100fe2000001080c */
[----:B------:R-:W-:Y:S01]  /*2880*/  FMNMX.FTZ R6, R59, R6, !PT ;  /* 0x000000063b067209 */ /* 0x000fe20007810000 */
[-CC-:B------:R-:W-:Y:S01]  /*2890*/  FFMA.FTZ R77, R77, R10.reuse, -R12.reuse ;  /* 0x0000000a4d4d7223 */ /* 0x180fe2000001080c */
[--C-:B------:R-:W-:Y:S01]  /*28a0*/  FFMA.FTZ R79, R79, R10, -R12.reuse ;  /* 0x0000000a4f4f7223 */ /* 0x100fe2000001080c */
[----:B------:R0:W-:Y:S01]  /*28b0*/  MUFU.EX2 R143, R23 ;  /* 0x00000017008f7308 */ /* 0x0001e20000000800 */
[----:B------:R-:W-:Y:S01]  /*28c0*/  FMNMX.FTZ R6, R57, R6, !PT ;  /* 0x0000000639067209 */ /* 0x000fe20007810000 */
[-CC-:B------:R-:W-:Y:S01]  /*28d0*/  FFMA.FTZ R81, R81, R10.reuse, -R12.reuse ;  /* 0x0000000a51517223 */ /* 0x180fe2000001080c */
[----:B-1----:R-:W-:Y:S01]  /*28e0*/  FSEL R9, R64, -INF , P4 ;  /* 0xff80000040097808 */ /* 0x002fe20002000000 */
        /* <DEDUP_REMOVED lines=12> */
[----:B------:R-:W0:Y:S01]  /*29b0*/  MUFU.EX2 R14, R27 ;  /* 0x0000001b000e7308 */ /* 0x000e220000000800 */
[----:B------:R-:W-:Y:S01]  /*29c0*/  FMNMX.FTZ R6, R65, R6, !PT ;  /* 0x0000000641067209 */ /* 0x000fe20007810000 */
[-CC-:B------:R-:W-:Y:S01]  /*29d0*/  FFMA.FTZ R97, R97, R10.reuse, -R12.reuse ;  /* 0x0000000a61617223 */ /* 0x180fe2000001080c */
[-CC-:B------:R-:W-:Y:S01]  /*29e0*/  FFMA.FTZ R67, R67, R10.reuse, -R12.reuse ;  /* 0x0000000a43437223 */ /* 0x180fe2000001080c */
[--C-:B------:R-:W-:Y:S01]  /*29f0*/  FFMA.FTZ R99, R99, R10, -R12.reuse ;  /* 0x0000000a63637223 */ /* 0x100fe2000001080c */
[----:B------:R-:W-:Y:S01]  /*2a00*/  FMNMX.FTZ R6, R23, R6, !PT ;  /* 0x0000000617067209 */ /* 0x000fe20007810000 */
[----:B------:R-:W-:Y:S01]  /*2a10*/  FFMA.FTZ R12, R71, R10, -R12 ;  /* 0x0000000a470c7223 */ /* 0x000fe2000001080c */
[--C-:B------:R-:W-:Y:S01]  /*2a20*/  IMAD.MOV.U32 R71, RZ, RZ, R87.reuse ;  /* 0x000000ffff477224 */ /* 0x100fe200078e0057 */
[----:B------:R2:W-:Y:S01]  /*2a30*/  MUFU.EX2 R18, R31 ;  /* 0x0000001f00127308 */ /* 0x0005e20000000800 */
[----:B------:R-:W-:Y:S01]  /*2a40*/  FMNMX.FTZ R6, R69, R6, !PT ;  /* 0x0000000645067209 */ /* 0x000fe20007810000 */
[--C-:B------:R-:W-:Y:S01]  /*2a50*/  IMAD.MOV.U32 R68, RZ, RZ, R87.reuse ;  /* 0x000000ffff447224 */ /* 0x100fe200078e0057 */
[----:B------:R-:W-:Y:S01]  /*2a60*/  MOV R64, R87 ;  /* 0x0000005700407202 */ /* 0x000fe20000000f00 */
[----:B------:R-:W-:-:S02]  /*2a70*/  IMAD.MOV.U32 R60, RZ, RZ, R87 ;  /* 0x000000ffff3c7224 */ /* 0x000fc400078e0057 */
[----:B-1----:R-:W1:Y:S02]  /*2a80*/  SHFL.BFLY PT, R13, R6, 0x2, 0x1f ;  /* 0x0c401f00060d7f89 */ /* 0x002e6400000e0000 */
[----:B------:R3:W-:Y:S01]  /*2a90*/  MUFU.EX2 R20, R35 ;  /* 0x0000002300147308 */ /* 0x0007e20000000800 */
[----:B0-----:R-:W-:Y:S01]  /*2aa0*/  FADD.FTZ R36, R137, R14 ;  /* 0x0000000e89247221 */ /* 0x001fe20000010000 */
[----:B------:R-:W-:Y:S02]  /*2ab0*/  F2FP.F16.F32.PACK_AB R137, R14, R137 ;  /* 0x000000890e89723e */ /* 0x000fe400000000ff */
[----:B--2---:R-:W-:-:S04]  /*2ac0*/  MOV R31, R87 ;  /* 0x00000057001f7202 */ /* 0x004fc80000000f00 */
[----:B------:R0:W-:Y:S01]  /*2ad0*/  MUFU.EX2 R22, R39 ;  /* 0x0000002700167308 */ /* 0x0001e20000000800 */
[----:B---3--:R-:W-:-:S07]  /*2ae0*/  IMAD.MOV.U32 R35, RZ, RZ, R87 ;  /* 0x000000ffff237224 */ /* 0x008fce00078e0057 */
[----:B------:R-:W-:Y:S01]  /*2af0*/  MUFU.EX2 R73, R73 ;  /* 0x0000004900497308 */ /* 0x000fe20000000800 */
[----:B0-----:R-:W-:Y:S01]  /*2b00*/  IMAD.MOV.U32 R39, RZ, RZ, R87 ;  /* 0x000000ffff277224 */ /* 0x001fe200078e0057 */
[----:B-1----:R-:W-:-:S06]  /*2b10*/  FMNMX.FTZ R8, R6, R13, !PT ;  /* 0x0000000d06087209 */ /* 0x002fcc0007810000 */
[----:B------:R0:W1:Y:S01]  /*2b20*/  MUFU.EX2 R24, R75 ;  /* 0x0000004b00187308 */ /* 0x0000620000000800 */
[----:B------:R-:W2:Y:S07]  /*2b30*/  SHFL.BFLY PT, R13, R8, 0x1, 0x1f ;  /* 0x0c201f00080d7f89 */ /* 0x000eae00000e0000 */
[----:B------:R-:W-:Y:S01]  /*2b40*/  MUFU.EX2 R77, R77 ;  /* 0x0000004d004d7308 */ /* 0x000fe20000000800 */
[----:B0-----:R-:W-:-:S07]  /*2b50*/  IMAD.MOV.U32 R75, RZ, RZ, R87 ;  /* 0x000000ffff4b7224 */ /* 0x001fce00078e0057 */
[----:B------:R0:W3:Y:S01]  /*2b60*/  MUFU.EX2 R26, R79 ;  /* 0x0000004f001a7308 */ /* 0x0000e20000000800 */
[----:B-1----:R-:W-:-:S07]  /*2b70*/  F2FP.F16.F32.PACK_AB R145, R24, R73 ;  /* 0x000000491891723e */ /* 0x002fce00000000ff */
[----:B------:R-:W-:Y:S01]  /*2b80*/  MUFU.EX2 R81, R81 ;  /* 0x0000005100517308 */ /* 0x000fe20000000800 */
[----:B0-----:R-:W-:Y:S02]  /*2b90*/  MOV R79, R87 ;  /* 0x00000057004f7202 */ /* 0x001fe40000000f00 */
[----:B--2---:R-:W-:-:S04]  /*2ba0*/  FMNMX.FTZ R13, R8, R13, !PT ;  /* 0x0000000d080d7209 */ /* 0x004fc80007810000 */
[C---:B------:R-:W-:Y:S01]  /*2bb0*/  FSETP.NEU.FTZ.AND P1, PT, R13.reuse, -INF , PT ;  /* 0xff8000000d00780b */ /* 0x040fe20003f3d000 */
[----:B------:R-:W-:Y:S01]  /*2bc0*/  FMUL.FTZ R6, R13, R10 ;  /* 0x0000000a0d067220 */ /* 0x000fe20000410000 */
[----:B------:R-:W0:Y:S01]  /*2bd0*/  MUFU.EX2 R28, R83 ;  /* 0x00000053001c7308 */ /* 0x000e220000000800 */
[----:B---3--:R-:W-:-:S03]  /*2be0*/  F2FP.F16.F32.PACK_AB R147, R26, R77 ;  /* 0x0000004d1a93723e */ /* 0x008fc600000000ff */
[----:B------:R-:W-:-:S04]  /*2bf0*/  FSEL R6, R6, RZ, P1 ;  /* 0x000000ff06067208 */ /* 0x000fc80000800000 */
[----:B------:R-:W-:Y:S01]  /*2c00*/  MUFU.EX2 R85, R85 ;  /* 0x0000005500557308 */ /* 0x000fe20000000800 */
[-CC-:B------:R-:W-:Y:S01]  /*2c10*/  FFMA.FTZ R7, R7, R10.reuse, -R6.reuse ;  /* 0x0000000a07077223 */ /* 0x180fe20000010806 */
[-CC-:B------:R-:W-:Y:S01]  /*2c20*/  FFMA.FTZ R25, R25, R10.reuse, -R6.reuse ;  /* 0x0000000a19197223 */ /* 0x180fe20000010806 */
[-CC-:B------:R-:W-:Y:S01]  /*2c30*/  FFMA.FTZ R15, R15, R10.reuse, -R6.reuse ;  /* 0x0000000a0f0f7223 */ /* 0x180fe20000010806 */
[-CC-:B------:R-:W-:Y:S01]  /*2c40*/  FFMA.FTZ R29, R29, R10.reuse, -R6.reuse ;  /* 0x0000000a1d1d7223 */ /* 0x180fe20000010806 */
[-CC-:B------:R-:W-:Y:S01]  /*2c50*/  FFMA.FTZ R19, R19, R10.reuse, -R6.reuse ;  /* 0x0000000a13137223 */ /* 0x180fe20000010806 */
[-CC-:B------:R-:W-:Y:S01]  /*2c60*/  FFMA.FTZ R33, R33, R10.reuse, -R6.reuse ;  /* 0x0000000a21217223 */ /* 0x180fe20000010806 */
[-CC-:B------:R-:W-:Y:S01]  /*2c70*/  FFMA.FTZ R21, R21, R10.reuse, -R6.reuse ;  /* 0x0000000a15157223 */ /* 0x180fe20000010806 */
        /* <DEDUP_REMOVED lines=8> */
[----:B------:R1:W2:Y:S01]  /*2d00*/  MUFU.EX2 R136, R25 ;  /* 0x0000001900887308 */ /* 0x0002a20000000800 */
[-CC-:B------:R-:W-:Y:S01]  /*2d10*/  FFMA.FTZ R55, R55, R10.reuse, -R6.reuse ;  /* 0x0000000a37377223 */ /* 0x180fe20000010806 */
[-CC-:B------:R-:W-:Y:S01]  /*2d20*/  FFMA.FTZ R53, R53, R10.reuse, -R6.reuse ;  /* 0x0000000a35357223 */ /* 0x180fe20000010806 */
[-CC-:B------:R-:W-:Y:S01]  /*2d30*/  FFMA.FTZ R59, R59, R10.reuse, -R6.reuse ;  /* 0x0000000a3b3b7223 */ /* 0x180fe20000010806 */
[-CC-:B------:R-:W-:Y:S01]  /*2d40*/  FFMA.FTZ R57, R57, R10.reuse, -R6.reuse ;  /* 0x0000000a39397223 */ /* 0x180fe20000010806 */
[-CC-:B------:R-:W-:Y:S01]  /*2d50*/  FFMA.FTZ R3, R3, R10.reuse, -R6.reuse ;  /* 0x0000000a03037223 */ /* 0x180fe20000010806 */
[-CC-:B------:R-:W-:Y:S01]  /*2d60*/  FFMA.FTZ R61, R61, R10.reuse, -R6.reuse ;  /* 0x0000000a3d3d7223 */ /* 0x180fe20000010806 */
[-C--:B------:R-:W-:Y:S01]  /*2d70*/  FFMA.FTZ R9, R9, R10.reuse, -R6 ;  /* 0x0000000a09097223 */ /* 0x080fe20000010806 */
[----:B------:R-:W3:Y:S01]  /*2d80*/  MUFU.EX2 R15, R15 ;  /* 0x0000000f000f7308 */ /* 0x000ee20000000800 */
[----:B-1----:R-:W-:Y:S01]  /*2d90*/  FADD.FTZ R25, R139, R36 ;  /* 0x000000248b197221 */ /* 0x002fe20000010000 */
[-CC-:B------:R-:W-:Y:S01]  /*2da0*/  FFMA.FTZ R65, R65, R10.reuse, -R6.reuse ;  /* 0x0000000a41417223 */ /* 0x180fe20000010806 */
[-CC-:B------:R-:W-:Y:S01]  /*2db0*/  FFMA.FTZ R23, R23, R10.reuse, -R6.reuse ;  /* 0x0000000a17177223 */ /* 0x180fe20000010806 */
[----:B------:R-:W-:Y:S01]  /*2dc0*/  FFMA.FTZ R69, R69, R10, -R6 ;  /* 0x0000000a45457223 */ /* 0x000fe20000010806 */
[----:B------:R-:W-:Y:S01]  /*2dd0*/  FADD.FTZ R36, R18, R25 ;  /* 0x0000001912247221 */ /* 0x000fe20000010000 */
[----:B0-----:R-:W-:Y:S01]  /*2de0*/  F2FP.F16.F32.PACK_AB R149, R28, R81 ;  /* 0x000000511c95723e */ /* 0x001fe200000000ff */
[----:B------:R-:W-:Y:S01]  /*2df0*/  IMAD.MOV.U32 R83, RZ, RZ, R87 ;  /* 0x000000ffff537224 */ /* 0x000fe200078e0057 */
[----:B------:R0:W1:Y:S01]  /*2e00*/  MUFU.EX2 R138, R29 ;  /* 0x0000001d008a7308 */ /* 0x0000620000000800 */
[----:B------:R-:W-:Y:S01]  /*2e10*/  FADD.FTZ R25, R141, R36 ;  /* 0x000000248d197221 */ /* 0x000fe20000010000 */
[----:B--2---:R-:W-:Y:S01]  /*2e20*/  FADD.FTZ R36, R7, R136 ;  /* 0x0000008807247221 */ /* 0x004fe20000010000 */
[----:B------:R-:W-:-:S02]  /*2e30*/  F2FP.F16.F32.PACK_AB R136, R136, R7 ;  /* 0x000000078888723e */ /* 0x000fc400000000ff */
[----:B------:R-:W-:Y:S01]  /*2e40*/  FADD.FTZ R38, R20, R25 ;  /* 0x0000001914267221 */ /* 0x000fe20000010000 */
[----:B------:R-:W-:Y:S02]  /*2e50*/  F2FP.F16.F32.PACK_AB R139, R18, R139 ;  /* 0x0000008b128b723e */ /* 0x000fe400000000ff */
[----:B------:R-:W2:Y:S01]  /*2e60*/  MUFU.EX2 R19, R19 ;  /* 0x0000001300137308 */ /* 0x000ea20000000800 */
[----:B---3--:R-:W-:Y:S01]  /*2e70*/  FADD.FTZ R25, R15, R36 ;  /* 0x000000240f197221 */ /* 0x008fe20000010000 */
[----:B------:R-:W-:Y:S01]  /*2e80*/  FADD.FTZ R27, R143, R38 ;  /* 0x000000268f1b7221 */ /* 0x000fe20000010000 */
[----:B------:R-:W-:Y:S01]  /*2e90*/  F2FP.F16.F32.PACK_AB R141, R20, R141 ;  /* 0x0000008d148d723e */ /* 0x000fe200000000ff */
[----:B0-----:R-:W-:Y:S01]  /*2ea0*/  IMAD.MOV.U32 R29, RZ, RZ, R87 ;  /* 0x000000ffff1d7224 */ /* 0x001fe200078e0057 */
[C---:B------:R-:W-:Y:S01]  /*2eb0*/  F2FP.F16.F32.PACK_AB R143, R22.reuse, R143 ;  /* 0x0000008f168f723e */ /* 0x040fe200000000ff */
[----:B------:R-:W-:Y:S02]  /*2ec0*/  FADD.FTZ R38, R22, R27 ;  /* 0x0000001b16267221 */ /* 0x000fe40000010000 */
[----:B------:R0:W3:Y:S01]  /*2ed0*/  MUFU.EX2 R140, R33 ;  /* 0x00000021008c7308 */ /* 0x0000e20000000800 */
[C---:B-1----:R-:W-:Y:S01]  /*2ee0*/  FADD.FTZ R36, R138.reuse, R25 ;  /* 0x000000198a247221 */ /* 0x042fe20000010000 */
[----:B------:R-:W-:Y:S01]  /*2ef0*/  FADD.FTZ R27, R73, R38 ;  /* 0x00000026491b7221 */ /* 0x000fe20000010000 */
[----:B------:R-:W-:Y:S01]  /*2f00*/  F2FP.F16.F32.PACK_AB R138, R138, R15 ;  /* 0x0000000f8a8a723e */ /* 0x000fe200000000ff */
[----:B------:R-:W-:Y:S01]  /*2f10*/  VIADD R15, R17, 0xfffffffe ;  /* 0xfffffffe110f7836 */ /* 0x000fe20000000000 */
[----:B------:R-:W-:Y:S01]  /*2f20*/  MOV R73, R87 ;  /* 0x0000005700497202 */ /* 0x000fe20000000f00 */
[----:B------:R-:W-:Y:S01]  /*2f30*/  FADD.FTZ R38, R24, R27 ;  /* 0x0000001b18267221 */ /* 0x000fe20000010000 */
[--C-:B------:R-:W-:Y:S01]  /*2f40*/  IMAD.MOV.U32 R24, RZ, RZ, R87.reuse ;  /* 0x000000ffff187224 */ /* 0x100fe200078e0057 */
[----:B------:R-:W1:Y:S01]  /*2f50*/  MUFU.EX2 R21, R21 ;  /* 0x0000001500157308 */ /* 0x000e620000000800 */
[----:B--2---:R-:W-:Y:S01]  /*2f60*/  FADD.FTZ R25, R19, R36 ;  /* 0x0000002413197221 */ /* 0x004fe20000010000 */
[----:B------:R-:W-:Y:S01]  /*2f70*/  FADD.FTZ R27, R77, R38 ;  /* 0x000000264d1b7221 */ /* 0x000fe20000010000 */
[----:B------:R-:W-:Y:S01]  /*2f80*/  ISETP.GE.AND P1, PT, R15, R16, PT ;  /* 0x000000100f00720c */ /* 0x000fe20003f26270 */
[----:B------:R-:W-:-:S02]  /*2f90*/  IMAD.MOV.U32 R77, RZ, RZ, R87 ;  /* 0x000000ffff4d7224 */ /* 0x000fc400078e0057 */
[----:B------:R-:W-:Y:S01]  /*2fa0*/  FADD.FTZ R38, R26, R27 ;  /* 0x0000001b1a267221 */ /* 0x000fe20000010000 */
[----:B0-----:R-:W-:Y:S01]  /*2fb0*/  IMAD.MOV.U32 R33, RZ, RZ, R87 ;  /* 0x000000ffff217224 */ /* 0x001fe200078e0057 */
[----:B------:R0:W2:Y:S01]  /*2fc0*/  MUFU.EX2 R142, R37 ;  /* 0x00000025008e7308 */ /* 0x0000a20000000800 */
[C---:B---3--:R-:W-:Y:S01]  /*2fd0*/  FADD.FTZ R36, R140.reuse, R25 ;  /* 0x000000198c247221 */ /* 0x048fe20000010000 */
[----:B------:R-:W-:Y:S01]  /*2fe0*/  FADD.FTZ R27, R81, R38 ;  /* 0x00000026511b7221 */ /* 0x000fe20000010000 */
[----:B------:R-:W-:Y:S01]  /*2ff0*/  F2FP.F16.F32.PACK_AB R140, R140, R19 ;  /* 0x000000138c8c723e */ /* 0x000fe200000000ff */
[----:B------:R-:W-:Y:S02]  /*3000*/  IMAD.MOV.U32 R81, RZ, RZ, R87 ;  /* 0x000000ffff517224 */ /* 0x000fe400078e0057 */
[----:B------:R-:W-:Y:S01]  /*3010*/  FADD.FTZ R38, R28, R27 ;  /* 0x0000001b1c267221 */ /* 0x000fe20000010000 */
[-C--:B------:R-:W-:Y:S01]  /*3020*/  MOV R28, R87.reuse ;  /* 0x00000057001c7202 */ /* 0x080fe20000000f00 */
[----:B------:R-:W3:Y:S01]  /*3030*/  MUFU.EX2 R43, R43 ;  /* 0x0000002b002b7308 */ /* 0x000ee20000000800 */
[----:B-1----:R-:W-:Y:S01]  /*3040*/  FADD.FTZ R25, R21, R36 ;  /* 0x0000002415197221 */ /* 0x002fe20000010000 */
[----:B------:R-:W-:Y:S01]  /*3050*/  FADD.FTZ R27, R85, R38 ;  /* 0x00000026551b7221 */ /* 0x000fe20000010000 */
[----:B0-----:R-:W-:Y:S01]  /*3060*/  MOV R37, R87 ;  /* 0x0000005700257202 */ /* 0x001fe20000000f00 */
[----:B------:R-:W-:-:S04]  /*3070*/  IMAD.MOV.U32 R26, RZ, RZ, R87 ;  /* 0x000000ffff1a7224 */ /* 0x000fc800078e0057 */
[----:B------:R0:W1:Y:S01]  /*3080*/  MUFU.EX2 R144, R41 ;  /* 0x0000002900907308 */ /* 0x0000620000000800 */
[C---:B--2---:R-:W-:Y:S01]  /*3090*/  FADD.FTZ R36, R142.reuse, R25 ;  /* 0x000000198e247221 */ /* 0x044fe20000010000 */
[----:B------:R-:W-:-:S06]  /*30a0*/  F2FP.F16.F32.PACK_AB R142, R142, R21 ;  /* 0x000000158e8e723e */ /* 0x000fcc00000000ff */
[----:B------:R-:W2:Y:S01]  /*30b0*/  MUFU.EX2 R47, R47 ;  /* 0x0000002f002f7308 */ /* 0x000ea20000000800 */
[----:B---3--:R-:W-:Y:S01]  /*30c0*/  FADD.FTZ R25, R43, R36 ;  /* 0x000000242b197221 */ /* 0x008fe20000010000 */
[----:B0-----:R-:W-:-:S06]  /*30d0*/  IMAD.MOV.U32 R41, RZ, RZ, R87 ;  /* 0x000000ffff297224 */ /* 0x001fcc00078e0057 */
[----:B------:R0:W3:Y:S01]  /*30e0*/  MUFU.EX2 R146, R45 ;  /* 0x0000002d00927308 */ /* 0x0000e20000000800 */
[C---:B-1----:R-:W-:Y:S01]  /*30f0*/  FADD.FTZ R36, R144.reuse, R25 ;  /* 0x0000001990247221 */ /* 0x042fe20000010000 */
[----:B------:R-:W-:Y:S02]  /*3100*/  F2FP.F16.F32.PACK_AB R144, R144, R43 ;  /* 0x0000002b9090723e */ /* 0x000fe400000000ff */
[----:B------:R-:W-:-:S04]  /*3110*/  MOV R43, R87 ;  /* 0x00000057002b7202 */ /* 0x000fc80000000f00 */
[----:B------:R-:W1:Y:S01]  /*3120*/  MUFU.EX2 R51, R51 ;  /* 0x0000003300337308 */ /* 0x000e620000000800 */
[----:B--2---:R-:W-:Y:S01]  /*3130*/  FADD.FTZ R25, R47, R36 ;  /* 0x000000242f197221 */ /* 0x004fe20000010000 */
[----:B0-----:R-:W-:-:S06]  /*3140*/  IMAD.MOV.U32 R45, RZ, RZ, R87 ;  /* 0x000000ffff2d7224 */ /* 0x001fcc00078e0057 */
[----:B------:R-:W0:Y:S01]  /*3150*/  MUFU.EX2 R30, R89 ;  /* 0x00000059001e7308 */ /* 0x000e220000000800 */
[C---:B---3--:R-:W-:Y:S01]  /*3160*/  FADD.FTZ R36, R146.reuse, R25 ;  /* 0x0000001992247221 */ /* 0x048fe20000010000 */
[----:B------:R-:W-:Y:S01]  /*3170*/  F2FP.F16.F32.PACK_AB R146, R146, R47 ;  /* 0x0000002f9292723e */ /* 0x000fe200000000ff */
[----:B------:R-:W-:-:S05]  /*3180*/  IMAD.MOV.U32 R47, RZ, RZ, R87 ;  /* 0x000000ffff2f7224 */ /* 0x000fca00078e0057 */
[----:B------:R2:W3:Y:S01]  /*3190*/  MUFU.EX2 R148, R49 ;  /* 0x0000003100947308 */ /* 0x0004e20000000800 */
[----:B-1----:R-:W-:Y:S01]  /*31a0*/  FADD.FTZ R25, R51, R36 ;  /* 0x0000002433197221 */ /* 0x002fe20000010000 */
[----:B------:R-:W-:-:S06]  /*31b0*/  IMAD.MOV.U32 R36, RZ, RZ, R87 ;  /* 0x000000ffff247224 */ /* 0x000fcc00078e0057 */
[----:B------:R-:W1:Y:S01]  /*31c0*/  MUFU.EX2 R91, R91 ;  /* 0x0000005b005b7308 */ /* 0x000e620000000800 */
[C---:B0-----:R-:W-:Y:S01]  /*31d0*/  FADD.FTZ R38, R30.reuse, R27 ;  /* 0x0000001b1e267221 */ /* 0x041fe20000010000 */
[----:B------:R-:W-:Y:S01]  /*31e0*/  F2FP.F16.F32.PACK_AB R151, R30, R85 ;  /* 0x000000551e97723e */ /* 0x000fe200000000ff */
[----:B------:R-:W-:Y:S01]  /*31f0*/  IMAD.MOV.U32 R30, RZ, RZ, R87 ;  /* 0x000000ffff1e7224 */ /* 0x000fe200078e0057 */
[-C--:B------:R-:W-:Y:S02]  /*3200*/  MOV R85, R87.reuse ;  /* 0x0000005700557202 */ /* 0x080fe40000000f00 */
[----:B--2---:R-:W-:Y:S02]  /*3210*/  MOV R49, R87 ;  /* 0x0000005700317202 */ /* 0x004fe40000000f00 */
[----:B------:R-:W0:Y:S01]  /*3220*/  MUFU.EX2 R55, R55 ;  /* 0x0000003700377308 */ /* 0x000e220000000800 */
[C---:B---3--:R-:W-:Y:S01]  /*3230*/  FADD.FTZ R6, R148.reuse, R25 ;  /* 0x0000001994067221 */ /* 0x048fe20000010000 */
[----:B------:R-:W-:Y:S01]  /*3240*/  F2FP.F16.F32.PACK_AB R148, R148, R51 ;  /* 0x000000339494723e */ /* 0x000fe200000000ff */
[----:B------:R-:W-:-:S05]  /*3250*/  IMAD.MOV.U32 R51, RZ, RZ, R87 ;  /* 0x000000ffff337224 */ /* 0x000fca00078e0057 */
[----:B------:R-:W2:Y:S01]  /*3260*/  MUFU.EX2 R32, R93 ;  /* 0x0000005d00207308 */ /* 0x000ea20000000800 */
[----:B-1----:R-:W-:Y:S01]  /*3270*/  FADD.FTZ R27, R91, R38 ;  /* 0x000000265b1b7221 */ /* 0x002fe20000010000 */
[----:B------:R-:W-:-:S06]  /*3280*/  IMAD.MOV.U32 R38, RZ, RZ, R87 ;  /* 0x000000ffff267224 */ /* 0x000fcc00078e0057 */
[----:B------:R1:W3:Y:S01]  /*3290*/  MUFU.EX2 R150, R53 ;  /* 0x0000003500967308 */ /* 0x0002e20000000800 */
[----:B0-----:R-:W-:-:S07]  /*32a0*/  FADD.FTZ R25, R55, R6 ;  /* 0x0000000637197221 */ /* 0x001fce0000010000 */
[----:B------:R-:W0:Y:S01]  /*32b0*/  MUFU.EX2 R95, R95 ;  /* 0x0000005f005f7308 */ /* 0x000e220000000800 */
[C---:B--2---:R-:W-:Y:S01]  /*32c0*/  FADD.FTZ R14, R32.reuse, R27 ;  /* 0x0000001b200e7221 */ /* 0x044fe20000010000 */
[----:B------:R-:W-:Y:S01]  /*32d0*/  F2FP.F16.F32.PACK_AB R153, R32, R91 ;  /* 0x0000005b2099723e */ /* 0x000fe200000000ff */
[--C-:B-1----:R-:W-:Y:S02]  /*32e0*/  IMAD.MOV.U32 R53, RZ, RZ, R87.reuse ;  /* 0x000000ffff357224 */ /* 0x102fe400078e0057 */
[----:B------:R-:W-:-:S03]  /*32f0*/  IMAD.MOV.U32 R32, RZ, RZ, R87 ;  /* 0x000000ffff207224 */ /* 0x000fc600078e0057 */
[----:B------:R-:W1:Y:S01]  /*3300*/  MUFU.EX2 R59, R59 ;  /* 0x0000003b003b7308 */ /* 0x000e620000000800 */
[C---:B---3--:R-:W-:Y:S01]  /*3310*/  FADD.FTZ R6, R150.reuse, R25 ;  /* 0x0000001996067221 */ /* 0x048fe20000010000 */
[----:B------:R-:W-:Y:S02]  /*3320*/  F2FP.F16.F32.PACK_AB R150, R150, R55 ;  /* 0x000000379696723e */ /* 0x000fe400000000ff */
[----:B------:R-:W-:-:S04]  /*3330*/  MOV R55, R87 ;  /* 0x0000005700377202 */ /* 0x000fc80000000f00 */
[----:B------:R2:W3:Y:S01]  /*3340*/  MUFU.EX2 R34, R63 ;  /* 0x0000003f00227308 */ /* 0x0004e20000000800 */
[----:B0-----:R-:W-:-:S07]  /*3350*/  FADD.FTZ R27, R95, R14 ;  /* 0x0000000e5f1b7221 */ /* 0x001fce0000010000 */
[----:B------:R0:W4:Y:S01]  /*3360*/  MUFU.EX2 R152, R57 ;  /* 0x0000003900987308 */ /* 0x0001220000000800 */
[----:B-1----:R-:W-:Y:S01]  /*3370*/  FADD.FTZ R25, R59, R6 ;  /* 0x000000063b197221 */ /* 0x002fe20000010000 */
[----:B--2---:R-:W-:-:S06]  /*3380*/  IMAD.MOV.U32 R63, RZ, RZ, R87 ;  /* 0x000000ffff3f7224 */ /* 0x004fcc00078e0057 */
[----:B------:R-:W1:Y:S01]  /*3390*/  MUFU.EX2 R97, R97 ;  /* 0x0000006100617308 */ /* 0x000e620000000800 */
[C---:B---3--:R-:W-:Y:S01]  /*33a0*/  FADD.FTZ R14, R34.reuse, R27 ;  /* 0x0000001b220e7221 */ /* 0x048fe20000010000 */
[----:B------:R-:W-:Y:S01]  /*33b0*/  F2FP.F16.F32.PACK_AB R155, R34, R95 ;  /* 0x0000005f229b723e */ /* 0x000fe200000000ff */
[----:B0-----:R-:W-:Y:S01]  /*33c0*/  IMAD.MOV.U32 R57, RZ, RZ, R87 ;  /* 0x000000ffff397224 */ /* 0x001fe200078e0057 */
[----:B------:R-:W-:-:S04]  /*33d0*/  MOV R34, R87 ;  /* 0x0000005700227202 */ /* 0x000fc80000000f00 */
[----:B------:R-:W0:Y:S01]  /*33e0*/  MUFU.EX2 R3, R3 ;  /* 0x0000000300037308 */ /* 0x000e220000000800 */
[C---:B----4-:R-:W-:Y:S01]  /*33f0*/  FADD.FTZ R6, R152.reuse, R25 ;  /* 0x0000001998067221 */ /* 0x050fe20000010000 */
[----:B------:R-:W-:Y:S01]  /*3400*/  F2FP.F16.F32.PACK_AB R152, R152, R59 ;  /* 0x0000003b9898723e */ /* 0x000fe200000000ff */
[----:B------:R-:W-:-:S05]  /*3410*/  IMAD.MOV.U32 R59, RZ, RZ, R87 ;  /* 0x000000ffff3b7224 */ /* 0x000fca00078e0057 */
[----:B------:R2:W3:Y:S01]  /*3420*/  MUFU.EX2 R8, R67 ;  /* 0x0000004300087308 */ /* 0x0004e20000000800 */
[----:B-1----:R-:W-:-:S07]  /*3430*/  FADD.FTZ R27, R97, R14 ;  /* 0x0000000e611b7221 */ /* 0x002fce0000010000 */
[----:B------:R1:W4:Y:S01]  /*3440*/  MUFU.EX2 R154, R61 ;  /* 0x0000003d009a7308 */ /* 0x0003220000000800 */
[----:B0-----:R-:W-:Y:S01]  /*3450*/  FADD.FTZ R25, R3, R6 ;  /* 0x0000000603197221 */ /* 0x001fe20000010000 */
[----:B--2---:R-:W-:-:S06]  /*3460*/  MOV R67, R87 ;  /* 0x0000005700437202 */ /* 0x004fcc0000000f00 */
[----:B------:R-:W0:Y:S01]  /*3470*/  MUFU.EX2 R9, R9 ;  /* 0x0000000900097308 */ /* 0x000e220000000800 */
[C---:B---3--:R-:W-:Y:S01]  /*3480*/  FADD.FTZ R14, R8.reuse, R27 ;  /* 0x0000001b080e7221 */ /* 0x048fe20000010000 */
[----:B------:R-:W-:Y:S02]  /*3490*/  F2FP.F16.F32.PACK_AB R157, R8, R97 ;  /* 0x00000061089d723e */ /* 0x000fe400000000ff */
[----:B-1----:R-:W-:-:S04]  /*34a0*/  MOV R61, R87 ;  /* 0x00000057003d7202 */ /* 0x002fc80000000f00 */
[----:B------:R1:W2:Y:S01]  /*34b0*/  MUFU.EX2 R156, R65 ;  /* 0x00000041009c7308 */ /* 0x0002a20000000800 */
[C---:B----4-:R-:W-:Y:S01]  /*34c0*/  FADD.FTZ R8, R154.reuse, R25 ;  /* 0x000000199a087221 */ /* 0x050fe20000010000 */
[----:B------:R-:W-:Y:S02]  /*34d0*/  F2FP.F16.F32.PACK_AB R154, R154, R3 ;  /* 0x000000039a9a723e */ /* 0x000fe400000000ff */
[----:B------:R-:W-:-:S04]  /*34e0*/  MOV R25, R87 ;  /* 0x0000005700197202 */ /* 0x000fc80000000f00 */
[----:B------:R-:W3:Y:S01]  /*34f0*/  MUFU.EX2 R99, R99 ;  /* 0x0000006300637308 */ /* 0x000ee20000000800 */
[----:B0-----:R-:W-:Y:S01]  /*3500*/  FADD.FTZ R7, R9, R8 ;  /* 0x0000000809077221 */ /* 0x001fe20000010000 */
[----:B-1----:R-:W-:-:S06]  /*3510*/  IMAD.MOV.U32 R65, RZ, RZ, R87 ;  /* 0x000000ffff417224 */ /* 0x002fcc00078e0057 */
[----:B------:R-:W0:Y:S01]  /*3520*/  MUFU.EX2 R23, R23 ;  /* 0x0000001700177308 */ /* 0x000e220000000800 */
[C---:B--2---:R-:W-:Y:S01]  /*3530*/  FADD.FTZ R8, R156.reuse, R7 ;  /* 0x000000079c087221 */ /* 0x044fe20000010000 */
[----:B------:R-:W-:Y:S01]  /*3540*/  F2FP.F16.F32.PACK_AB R156, R156, R9 ;  /* 0x000000099c9c723e */ /* 0x000fe200000000ff */
[----:B------:R-:W-:-:S05]  /*3550*/  IMAD.MOV.U32 R9, RZ, RZ, 0x3f800000 ;  /* 0x3f800000ff097424 */ /* 0x000fca00078e00ff */
[----:B------:R-:W1:Y:S01]  /*3560*/  MUFU.EX2 R12, R12 ;  /* 0x0000000c000c7308 */ /* 0x000e620000000800 */
[----:B---3--:R-:W-:-:S07]  /*3570*/  FADD.FTZ R27, R99, R14 ;  /* 0x0000000e631b7221 */ /* 0x008fce0000010000 */
[----:B------:R2:W3:Y:S01]  /*3580*/  MUFU.EX2 R158, R69 ;  /* 0x00000045009e7308 */ /* 0x0004e20000000800 */
[----:B0-----:R-:W-:Y:S01]  /*3590*/  FADD.FTZ R7, R23, R8 ;  /* 0x0000000817077221 */ /* 0x001fe20000010000 */
[----:B------:R-:W-:Y:S01]  /*35a0*/  MOV R8, 0x3f800000 ;  /* 0x3f80000000087802 */ /* 0x000fe20000000f00 */
[C---:B-1----:R-:W-:Y:S01]  /*35b0*/  FADD.FTZ R6, R12.reuse, R27 ;  /* 0x0000001b0c067221 */ /* 0x042fe20000010000 */
[----:B------:R-:W-:Y:S01]  /*35c0*/  F2FP.F16.F32.PACK_AB R159, R12, R99 ;  /* 0x000000630c9f723e */ /* 0x000fe200000000ff */
[--C-:B--2---:R-:W-:Y:S02]  /*35d0*/  IMAD.MOV.U32 R69, RZ, RZ, R87.reuse ;  /* 0x000000ffff457224 */ /* 0x104fe400078e0057 */
[----:B------:R-:W-:Y:S02]  /*35e0*/  IMAD.MOV.U32 R27, RZ, RZ, R87 ;  /* 0x000000ffff1b7224 */ /* 0x000fe400078e0057 */
[C---:B---3--:R-:W-:Y:S01]  /*35f0*/  FADD.FTZ R3, R158.reuse, R7 ;  /* 0x000000079e037221 */ /* 0x048fe20000010000 */
[----:B------:R-:W-:Y:S01]  /*3600*/  F2FP.F16.F32.PACK_AB R158, R158, R23 ;  /* 0x000000179e9e723e */ /* 0x000fe200000000ff */
[----:B------:R-:W-:Y:S01]  /*3610*/  IMAD.MOV.U32 R7, RZ, RZ, RZ ;  /* 0x000000ffff077224 */ /* 0x000fe200078e00ff */
[----:B------:R-:W-:Y:S06]  /*3620*/  @!P1 BRA `(.L_x_18) ;  /* 0x0000002400089947 */ /* 0x000fec0003800000 */
[----:B------:R-:W-:Y:S01]  /*3630*/  IMAD.MOV.U32 R14, RZ, RZ, R11 ;  /* 0x000000ffff0e7224 */ /* 0x000fe200078e000b */
[----:B------:R-:W-:Y:S01]  /*3640*/  MOV R12, R13 ;  /* 0x0000000d000c7202 */ /* 0x000fe20000000f00 */
[----:B------:R-:W-:Y:S01]  /*3650*/  IMAD.MOV.U32 R17, RZ, RZ, RZ ;  /* 0x000000ffff117224 */ /* 0x000fe200078e00ff */
[----:B------:R-:W-:Y:S01]  /*3660*/  CS2R R86, SRZ ;  /* 0x0000000000567805 */ /* 0x000fe2000001ff00 */
[----:B------:R-:W-:Y:S01]  /*3670*/  IMAD.MOV.U32 R9, RZ, RZ, 0x3f800000 ;  /* 0x3f800000ff097424 */ /* 0x000fe200078e00ff */
        /* <DEDUP_REMOVED lines=30> */
[----:B------:R-:W-:Y:S01]  /*3860*/  CS2R R24, SRZ ;  /* 0x0000000000187805 */ /* 0x000fe2000001ff00 */
[----:B------:R-:W-:Y:S01]  /*3870*/  UMOV UR56, URZ ;  /* 0x0000003f00387c82 */ /* 0x000fe20008000000 */
[----:B------:R-:W-:-:S05]  /*3880*/  ULDC UR60, c[0x0][0x9d8] ;  /* 0x00027600003c7ab9 */ /* 0x000fca0000000800 */
.L_x_29:
[----:B------:R-:W-:-:S04]  /*3890*/  UISETP.NE.AND UP0, UPT, UR56, 0x1, UPT ;  /* 0x000000013800788c */ /* 0x000fc8000bf05270 */
[----:B------:R-:W-:-:S06]  /*38a0*/  USEL UR4, URZ, 0x1, UP0 ;  /* 0x000000013f047887 */ /* 0x000fcc0008000000 */
[----:B------:R-:W-:Y:S01]  /*38b0*/  LOP3.LUT R7, R17, UR4, RZ, 0x3c, !PT ;  /* 0x0000000411077c12 */ /* 0x000fe2000f8e3cff */
[----:B------:R-:W-:Y:S06]  /*38c0*/  @!P0 BRA `(.L_x_19) ;  /* 0x0000000000048947 */ /* 0x000fec0003800000 */
[----:B------:R-:W-:Y:S01]  /*38d0*/  BPT.TRAP 0x1 ;  /* 0x000000040000795c */ /* 0x000fe20000300000 */
.L_x_19:
[----:B------:R-:W-:Y:S01]  /*38e0*/  UIADD3 UR4, UR56, 0x1, URZ ;  /* 0x0000000138047890 */ /* 0x000fe2000fffe03f */
[----:B------:R-:W-:-:S03]  /*38f0*/  SHF.L.U32 R10, R7, 0x1f, RZ ;  /* 0x0000001f070a7819 */ /* 0x000fc600000006ff */
[----:B------:R-:W-:-:S04]  /*3900*/  UISETP.NE.AND UP0, UPT, UR4, 0x2, UPT ;  /* 0x000000020400788c */ /* 0x000fc8000bf05270 */
[----:B------:R-:W-:-:S04]  /*3910*/  USEL UR4, UR4, URZ, UP0 ;  /* 0x0000003f04047287 */ /* 0x000fc80008000000 */
[----:B------:R-:W-:Y:S02]  /*3920*/  ULEA UR59, UR4, UR37, 0x3 ;  /* 0x00000025043b7291 */ /* 0x000fe4000f8e183f */
[----:B------:R-:W-:-:S07]  /*3930*/  MOV R0, UR4 ;  /* 0x0000000400007c02 */ /* 0x000fce0008000f00 */
[----:B------:R0:W1:Y:S01]  /*3940*/  SYNCS.PHASECHK.TRANS64.TRYWAIT P1, [UR59+0x2a830], R10 ;  /* 0x02a8300aff0075a7 */ /* 0x000062000802017b */
[----:B------:R-:W-:Y:S05]  /*3950*/  @!P0 BRA `(.L_x_20) ;  /* 0x0000000000048947 */ /* 0x000fea0003800000 */
[----:B------:R-:W-:Y:S01]  /*3960*/  BPT.TRAP 0x1 ;  /* 0x000000040000795c */ /* 0x000fe20000300000 */
.L_x_20:
[----:B-1----:R-:W-:Y:S05]  /*3970*/  @P1 BRA `(.L_x_21) ;  /* 0x0000000000081947 */ /* 0x002fea0003800000 */
[----:B------:R-:W1:Y:S02]  /*3980*/  SYNCS.PHASECHK.TRANS64.TRYWAIT P1, [UR59+0x2a830], R10 ;  /* 0x02a8300aff0075a7 */ /* 0x000e64000802017b */
[----:B-1----:R-:W-:Y:S05]  /*3990*/  @!P1 BRA `(.L_x_22) ;  /* 0x00000080000c9947 */ /* 0x002fea0003800000 */
.L_x_21:
[----:B------:R-:W-:Y:S01]  /*39a0*/  R2UR UR6, R0 ;  /* 0x00000000000672ca */ /* 0x000fe200000e0000 */
[----:B------:R-:W-:Y:S01]  /*39b0*/  WARPGROUP.ARRIVE ;  /* 0x00000000000079c5 */ /* 0x000fe20000000000 */
[----:B------:R-:W-:Y:S01]  /*39c0*/  R2UR UR4, R4 ;  /* 0x00000000040472ca */ /* 0x000fe200000e0000 */
[----:B------:R-:W-:Y:S01]  /*39d0*/  UMOV UR7, 0x40000040 ;  /* 0x4000004000077882 */ /* 0x000fe20000000000 */
[----:B------:R-:W-:Y:S01]  /*39e0*/  R2UR UR5, R5 ;  /* 0x00000000050572ca */ /* 0x000fe200000e0000 */
[----:B------:R-:W-:Y:S01]  /*39f0*/  UMOV UR11, 0x40000040 ;  /* 0x40000040000b7882 */ /* 0x000fe20000000000 */
[----:B------:R-:W-:Y:S01]  /*3a00*/  UMOV UR15, 0x40000040 ;  /* 0x40000040000f7882 */ /* 0x000fe20000000000 */
[----:B------:R-:W-:Y:S01]  /*3a10*/  UMOV UR19, 0x40000040 ;  /* 0x4000004000137882 */ /* 0x000fe20000000000 */
[----:B------:R-:W-:Y:S01]  /*3a20*/  UMOV UR23, 0x40000040 ;  /* 0x4000004000177882 */ /* 0x000fe20000000000 */
[----:B------:R-:W-:Y:S01]  /*3a30*/  UMOV UR27, 0x40000040 ;  /* 0x40000040001b7882 */ /* 0x000fe20000000000 */
[----:B------:R-:W-:Y:S01]  /*3a40*/  UMOV UR31, 0x40000040 ;  /* 0x40000040001f7882 */ /* 0x000fe20000000000 */
[----:B------:R-:W-:Y:S01]  /*3a50*/  UMOV UR35, 0x40000040 ;  /* 0x4000004000237882 */ /* 0x000fe20000000000 */
[----:B------:R-:W-:Y:S01]  /*3a60*/  UMOV UR43, 0x40000040 ;  /* 0x40000040002b7882 */ /* 0x000fe20000000000 */
[----:B------:R-:W-:Y:S01]  /*3a70*/  UIMAD UR6, UR6, 0x900, UR58 ;  /* 0x00000900060678a4 */ /* 0x000fe2000f8e023a */
[-C--:B------:R-:W-:Y:S01]  /*3a80*/  FMUL.FTZ R24, R24, R8.reuse ;  /* 0x0000000818187220 */ /* 0x080fe20000410000 */
[----:B------:R-:W-:Y:S01]  /*3a90*/  UMOV UR47, 0x40000040 ;  /* 0x40000040002f7882 */ /* 0x000fe20000000000 */
[----:B------:R-:W-:Y:S01]  /*3aa0*/  UMOV UR51, 0x40000040 ;  /* 0x4000004000337882 */ /* 0x000fe20000000000 */
[----:B------:R-:W-:Y:S01]  /*3ab0*/  UIADD3 UR10, UR6, 0x2, URZ ;  /* 0x00000002060a7890 */ /* 0x000fe2000fffe03f */
[-C--:B------:R-:W-:Y:S01]  /*3ac0*/  FMUL.FTZ R25, R25, R8.reuse ;  /* 0x0000000819197220 */ /* 0x080fe20000410000 */
[----:B------:R-:W-:Y:S01]  /*3ad0*/  UIADD3 UR14, UR6, 0x4, URZ ;  /* 0x00000004060e7890 */ /* 0x000fe2000fffe03f */
[----:B------:R-:W-:Y:S01]  /*3ae0*/  FMUL.FTZ R28, R28, R8 ;  /* 0x000000081c1c7220 */ /* 0x000fe20000410000 */
[----:B------:R-:W-:-:S02]  /*3af0*/  UIADD3 UR18, UR6, 0x6, URZ ;  /* 0x0000000606127890 */ /* 0x000fc4000fffe03f */
[----:B------:R-:W-:Y:S01]  /*3b00*/  HGMMA.64x96x16.F32 R88, gdesc[UR4], RZ, !UPT, gsb0 ;  /* 0x01600000045879f0 */ /* 0x000fe2000c0008ff */
[----:B------:R-:W-:Y:S01]  /*3b10*/  UIADD3 UR22, UR6, 0x300, URZ ;  /* 0x0000030006167890 */ /* 0x000fe2000fffe03f */
[-C--:B------:R-:W-:Y:S01]  /*3b20*/  FMUL.FTZ R29, R29, R8.reuse ;  /* 0x000000081d1d7220 */ /* 0x080fe20000410000 */
        /* <DEDUP_REMOVED lines=14> */
[----:B------:R-:W-:Y:S01]  /*3c10*/  UMOV UR55, 0x40000040 ;  /* 0x4000004000377882 */ /* 0x000fe20000000000 */
[-C--:B------:R-:W-:Y:S01]  /*3c20*/  FMUL.FTZ R45, R45, R8.reuse ;  /* 0x000000082d2d7220 */ /* 0x080fe20000410000 */
        /* <DEDUP_REMOVED lines=19> */
[----:B------:R-:W-:Y:S01]  /*3d60*/  FMUL.FTZ R85, R85, R8 ;  /* 0x0000000855557220 */ /* 0x000fe20000410000 */
        /* <DEDUP_REMOVED lines=32> */
[----:B------:R-:W-:-:S02]  /*3f70*/  WARPGROUP.DEPBAR.LE gsb0, 0x0 ;  /* 0x00008000000079c5 */ /* 0x000fc40000010000 */
        /* <DEDUP_REMOVED lines=33> */
[----:B------:R-:W-:Y:S05]  /*4190*/  @!P0 BRA `(.L_x_23) ;  /* 0x0000000000048947 */ /* 0x000fea0003800000 */
[----:B------:R-:W-:Y:S01]  /*41a0*/  BPT.TRAP 0x1 ;  /* 0x000000040000795c */ /* 0x000fe20000300000 */
.L_x_23:
[----:B------:R-:W-:Y:S01]  /*41b0*/  ULEA UR5, UR56, UR37, 0x3 ;  /* 0x0000002538057291 */ /* 0x000fe2000f8e183f */
[----:B------:R-:W-:-:S08]  /*41c0*/  SHF.L.U32 R8, R17, 0x1f, RZ ;  /* 0x0000001f11087819 */ /* 0x000fd000000006ff */
[----:B------:R2:W3:Y:S01]  /*41d0*/  SYNCS.PHASECHK.TRANS64.TRYWAIT P1, [UR5+0x2a850], R8 ;  /* 0x02a85008ff0075a7 */ /* 0x0004e20008020145 */
[----:B------:R-:W-:Y:S05]  /*41e0*/  @!P0 BRA `(.L_x_24) ;  /* 0x0000000000048947 */ /* 0x000fea0003800000 */
[----:B------:R-:W-:Y:S01]  /*41f0*/  BPT.TRAP 0x1 ;  /* 0x000000040000795c */ /* 0x000fe20000300000 */
.L_x_24:
[----:B---3--:R-:W-:Y:S05]  /*4200*/  @P1 BRA `(.L_x_25) ;  /* 0x0000000000081947 */ /* 0x008fea0003800000 */
[----:B------:R-:W3:Y:S02]  /*4210*/  SYNCS.PHASECHK.TRANS64.TRYWAIT P1, [UR5+0x2a850], R8 ;  /* 0x02a85008ff0075a7 */ /* 0x000ee40008020145 */
[----:B---3--:R-:W-:Y:S05]  /*4220*/  @!P1 BRA `(.L_x_26) ;  /* 0x0000007800009947 */ /* 0x008fea0003800000 */
.L_x_25:
[----:B------:R-:W-:Y:S01]  /*4230*/  UIADD3 UR4, UR37, 0x400, URZ ;  /* 0x0000040025047890 */ /* 0x000fe2000fffe03f */
[----:B------:R-:W-:Y:S01]  /*4240*/  WARPGROUP.ARRIVE ;  /* 0x00000000000079c5 */ /* 0x000fe20000000000 */
[----:B------:R-:W-:Y:S02]  /*4250*/  UMOV UR7, 0x40000040 ;  /* 0x4000004000077882 */ /* 0x000fe40000000000 */
[----:B------:R-:W-:-:S04]  /*4260*/  USHF.R.U32.HI UR4, URZ, 0x4, UR4 ;  /* 0x000000043f047899 */ /* 0x000fc80008011604 */
[----:B------:R-:W-:-:S04]  /*4270*/  ULOP3.LUT UR4, UR4, 0x3fff, URZ, 0xc0, !UPT ;  /* 0x00003fff04047892 */ /* 0x000fc8000f8ec03f */
[----:B------:R-:W-:-:S04]  /*4280*/  ULOP3.LUT UR4, UR4, 0x3000000, URZ, 0xfc, !UPT ;  /* 0x0300000004047892 */ /* 0x000fc8000f8efc3f */
[----:B------:R-:W-:-:S04]  /*4290*/  UIMAD UR56, UR56, 0x600, UR4 ;  /* 0x00000600383878a4 */ /* 0x000fc8000f8e0204 */
[----:B------:R-:W-:-:S03]  /*42a0*/  UIADD3 UR4, UR56, 0x80, URZ ;  /* 0x0000008038047890 */ /* 0x000fc6000fffe03f */
[----:B------:R-:W-:-:S06]  /*42b0*/  UMOV UR6, UR56 ;  /* 0x0000003800067c82 */ /* 0x000fcc0008000000 */
[----:B------:R-:W-:Y:S01]  /*42c0*/  HGMMA.64x128x16.F32 R24, R136, gdesc[UR4].tnspB, R24, gsb0 ;  /* 0x41e0000488187df0 */ /* 0x000fe20008000818 */
[----:B------:R-:W-:Y:S01]  /*42d0*/  UMOV UR7, 0x40000040 ;  /* 0x4000004000077882 */ /* 0x000fe20000000000 */
[----:B------:R-:W-:Y:S01]  /*42e0*/  UMOV UR6, UR4 ;  /* 0x0000000400067c82 */ /* 0x000fe20008000000 */
[----:B------:R-:W-:Y:S01]  /*42f0*/  UIADD3 UR4, UR56, 0x100, URZ ;  /* 0x0000010038047890 */ /* 0x000fe2000fffe03f */
[----:B------:R-:W-:Y:S02]  /*4300*/  WARPGROUP.DEPBAR.LE gsb0, 0x0 ;  /* 0x00008000000079c5 */ /* 0x000fe40000010000 */
[----:B------:R-:W-:-:S06]  /*4310*/  WARPGROUP.ARRIVE ;  /* 0x00000000000079c5 */ /* 0x000fcc0000000000 */
[----:B------:R-:W-:Y:S01]  /*4320*/  HGMMA.64x128x16.F32 R24, R140, gdesc[UR4].tnspB, R24, gsb0 ;  /* 0x41e000048c187df0 */ /* 0x000fe20008000818 */
[----:B------:R-:W-:Y:S01]  /*4330*/  UMOV UR6, UR4 ;  /* 0x0000000400067c82 */ /* 0x000fe20008000000 */
[----:B------:R-:W-:Y:S01]  /*4340*/  UMOV UR7, 0x40000040 ;  /* 0x4000004000077882 */ /* 0x000fe20000000000 */
[----:B------:R-:W-:Y:S01]  /*4350*/  UIADD3 UR4, UR56, 0x180, URZ ;  /* 0x0000018038047890 */ /* 0x000fe2000fffe03f */
[----:B------:R-:W-:Y:S02]  /*4360*/  WARPGROUP.DEPBAR.LE gsb0, 0x0 ;  /* 0x00008000000079c5 */ /* 0x000fe40000010000 */
[----:B------:R-:W-:-:S06]  /*4370*/  WARPGROUP.ARRIVE ;  /* 0x00000000000079c5 */ /* 0x000fcc0000000000 */
[----:B------:R-:W-:Y:S01]  /*4380*/  HGMMA.64x128x16.F32 R24, R144, gdesc[UR4].tnspB, R24, gsb0 ;  /* 0x41e0000490187df0 */ /* 0x000fe20008000818 */
[----:B------:R-:W-:Y:S01]  /*4390*/  UMOV UR6, UR4 ;  /* 0x0000000400067c82 */ /* 0x000fe20008000000 */
[----:B------:R-:W-:Y:S01]  /*43a0*/  UMOV UR7, 0x40000040 ;  /* 0x4000004000077882 */ /* 0x000fe20000000000 */
[----:B------:R-:W-:Y:S02]  /*43b0*/  UIADD3 UR4, UR56, 0x200, URZ ;  /* 0x0000020038047890 */ /* 0x000fe4000fffe03f */
[----:B------:R-:W-:Y:S01]  /*43c0*/  UIADD3 UR56, UR56, 0x280, URZ ;  /* 0x0000028038387890 */ /* 0x000fe2000fffe03f */
[----:B------:R-:W-:Y:S02]  /*43d0*/  WARPGROUP.DEPBAR.LE gsb0, 0x0 ;  /* 0x00008000000079c5 */ /* 0x000fe40000010000 */
[----:B------:R-:W-:-:S06]  /*43e0*/  WARPGROUP.ARRIVE ;  /* 0x00000000000079c5 */ /* 0x000fcc0000000000 */
[----:B------:R-:W-:Y:S01]  /*43f0*/  HGMMA.64x128x16.F32 R24, R148, gdesc[UR4].tnspB, R24, gsb0 ;  /* 0x41e0000494187df0 */ /* 0x000fe20008000818 */
[----:B------:R-:W-:Y:S01]  /*4400*/  UMOV UR6, UR4 ;  /* 0x0000000400067c82 */ /* 0x000fe20008000000 */
[----:B------:R-:W-:Y:S01]  /*4410*/  UMOV UR7, 0x40000040 ;  /* 0x4000004000077882 */ /* 0x000fe20000000000 */
[----:B------:R-:W-:Y:S02]  /*4420*/  WARPGROUP.DEPBAR.LE gsb0, 0x0 ;  /* 0x00008000000079c5 */ /* 0x000fe40000010000 */
[----:B------:R-:W-:-:S07]  /*4430*/  WARPGROUP.ARRIVE ;  /* 0x00000000000079c5 */ /* 0x000fce0000000000 */
[----:B------:R-:W-:Y:S01]  /*4440*/  HGMMA.64x128x16.F32 R24, R152, gdesc[UR4].tnspB, R24, gsb0 ;  /* 0x41e0000498187df0 */ /* 0x000fe20008000818 */
[----:B------:R-:W-:Y:S01]  /*4450*/  UMOV UR6, UR56 ;  /* 0x0000003800067c82 */ /* 0x000fe20008000000 */
[----:B------:R-:W-:Y:S01]  /*4460*/  UMOV UR7, 0x40000040 ;  /* 0x4000004000077882 */ /* 0x000fe20000000000 */
[----:B------:R-:W-:Y:S02]  /*4470*/  WARPGROUP.DEPBAR.LE gsb0, 0x0 ;  /* 0x00008000000079c5 */ /* 0x000fe40000010000 */
[----:B------:R-:W-:-:S07]  /*4480*/  WARPGROUP.ARRIVE ;  /* 0x00000000000079c5 */ /* 0x000fce0000000000 */
[----:B------:R-:W-:Y:S03]  /*4490*/  HGMMA.64x128x16.F32 R24, R156, gdesc[UR4].tnspB, R24, gsb0 ;  /* 0x41e000049c187df0 */ /* 0x000fe60008000818 */
[----:B------:R-:W-:Y:S02]  /*44a0*/  WARPGROUP.DEPBAR.LE gsb0, 0x0 ;  /* 0x00008000000079c5 */ /* 0x000fe40000010000 */
[----:B------:R-:W-:Y:S05]  /*44b0*/  @!P0 BRA `(.L_x_27) ;  /* 0x0000000000048947 */ /* 0x000fea0003800000 */
[----:B------:R-:W-:Y:S01]  /*44c0*/  BPT.TRAP 0x1 ;  /* 0x000000040000795c */ /* 0x000fe20000300000 */
.L_x_27:
[----:B------:R-:W-:Y:S01]  /*44d0*/  FMUL.FTZ R137, R88, UR60 ;  /* 0x0000003c58897c20 */ /* 0x000fe20008410000 */
[----:B------:R-:W-:Y:S01]  /*44e0*/  FMUL.FTZ R139, R89, UR60 ;  /* 0x0000003c598b7c20 */ /* 0x000fe20008410000 */
[----:B------:R-:W-:Y:S01]  /*44f0*/  FMUL.FTZ R141, R92, UR60 ;  /* 0x0000003c5c8d7c20 */ /* 0x000fe20008410000 */
[----:B------:R-:W-:Y:S01]  /*4500*/  FMUL.FTZ R17, R90, UR60 ;  /* 0x0000003c5a117c20 */ /* 0x000fe20008410000 */
[----:B------:R-:W-:Y:S01]  /*4510*/  FMUL.FTZ R143, R93, UR60 ;  /* 0x0000003c5d8f7c20 */ /* 0x000fe20008410000 */
[----:B------:R-:W-:Y:S01]  /*4520*/  FMUL.FTZ R19, R91, UR60 ;  /* 0x0000003c5b137c20 */ /* 0x000fe20008410000 */
[----:B------:R-:W2:Y:S01]  /*4530*/  MUFU.TANH R137, R137 ;  /* 0x0000008900897308 */ /* 0x000ea20000002400 */
[----:B------:R-:W-:Y:S01]  /*4540*/  FMUL.FTZ R145, R96, UR60 ;  /* 0x0000003c60917c20 */ /* 0x000fe20008410000 */
[----:B------:R-:W-:Y:S01]  /*4550*/  FMUL.FTZ R21, R94, UR60 ;  /* 0x0000003c5e157c20 */ /* 0x000fe20008410000 */
[----:B------:R-:W-:Y:S01]  /*4560*/  FMUL.FTZ R147, R97, UR60 ;  /* 0x0000003c61937c20 */ /* 0x000fe20008410000 */
[----:B------:R-:W-:Y:S01]  /*4570*/  FMUL.FTZ R23, R95, UR60 ;  /* 0x0000003c5f177c20 */ /* 0x000fe20008410000 */
[----:B------:R-:W-:Y:S01]  /*4580*/  FMUL.FTZ R149, R100, UR60 ;  /* 0x0000003c64957c20 */ /* 0x000fe20008410000 */
[----:B------:R-:W-:Y:S01]  /*4590*/  FMUL.FTZ R89, R98, UR60 ;  /* 0x0000003c62597c20 */ /* 0x000fe20008410000 */
[----:B------:R-:W-:Y:S01]  /*45a0*/  FMUL.FTZ R101, R101, UR60 ;  /* 0x0000003c65657c20 */ /* 0x000fe20008410000 */
[----:B------:R-:W4:Y:S01]  /*45b0*/  MUFU.TANH R139, R139 ;  /* 0x0000008b008b7308 */ /* 0x000f220000002400 */
[----:B------:R-:W-:Y:S01]  /*45c0*/  FMUL.FTZ R91, R99, UR60 ;  /* 0x0000003c635b7c20 */ /* 0x000fe20008410000 */
[----:B------:R-:W-:Y:S01]  /*45d0*/  FMUL.FTZ R151, R104, UR60 ;  /* 0x0000003c68977c20 */ /* 0x000fe20008410000 */
[----:B------:R-:W-:Y:S01]  /*45e0*/  FMUL.FTZ R93, R102, UR60 ;  /* 0x0000003c665d7c20 */ /* 0x000fe20008410000 */
[----:B------:R-:W-:Y:S01]  /*45f0*/  FMUL.FTZ R153, R105, UR60 ;  /* 0x0000003c69997c20 */ /* 0x000fe20008410000 */
[----:B------:R-:W-:Y:S01]  /*4600*/  FMUL.FTZ R95, R103, UR60 ;  /* 0x0000003c675f7c20 */ /* 0x000fe20008410000 */
[----:B------:R-:W-:Y:S01]  /*4610*/  FMUL.FTZ R155, R108, UR60 ;  /* 0x0000003c6c9b7c20 */ /* 0x000fe20008410000 */
[----:B------:R-:W-:Y:S01]  /*4620*/  FMUL.FTZ R97, R106, UR60 ;  /* 0x0000003c6a617c20 */ /* 0x000fe20008410000 */
[----:B------:R-:W5:Y:S01]  /*4630*/  MUFU.TANH R141, R141 ;  /* 0x0000008d008d7308 */ /* 0x000f620000002400 */
[----:B--23--:R-:W-:Y:S01]  /*4640*/  FMNMX.FTZ R8, R137, R12, !PT ;  /* 0x0000000c89087209 */ /* 0x00cfe20007810000 */
[----:B------:R-:W-:Y:S01]  /*4650*/  FMUL.FTZ R157, R109, UR60 ;  /* 0x0000003c6d9d7c20 */ /* 0x000fe20008410000 */
[----:B------:R-:W-:Y:S01]  /*4660*/  FMUL.FTZ R99, R107, UR60 ;  /* 0x0000003c6b637c20 */ /* 0x000fe20008410000 */
[----:B------:R-:W-:Y:S01]  /*4670*/  FMUL.FTZ R105, R111, UR60 ;  /* 0x0000003c6f697c20 */ /* 0x000fe20008410000 */
[----:B------:R-:W-:Y:S01]  /*4680*/  FMUL.FTZ R111, R112, UR60 ;  /* 0x0000003c706f7c20 */ /* 0x000fe20008410000 */
[----:B------:R-:W-:Y:S01]  /*4690*/  FMUL.FTZ R103, R110, UR60 ;  /* 0x0000003c6e677c20 */ /* 0x000fe20008410000 */
[----:B------:R-:W-:Y:S01]  /*46a0*/  FMUL.FTZ R159, R113, UR60 ;  /* 0x0000003c719f7c20 */ /* 0x000fe20008410000 */
[----:B------:R-:W0:Y:S01]  /*46b0*/  MUFU.TANH R17, R17 ;  /* 0x0000001100117308 */ /* 0x000e220000002400 */
[----:B----4-:R-:W-:Y:S01]  /*46c0*/  FMNMX.FTZ R8, R139, R8, !PT ;  /* 0x000000088b087209 */ /* 0x010fe20007810000 */
[----:B------:R-:W-:Y:S01]  /*46d0*/  FMUL.FTZ R161, R116, UR60 ;  /* 0x0000003c74a17c20 */ /* 0x000fe20008410000 */
[----:B------:R-:W-:Y:S01]  /*46e0*/  FMUL.FTZ R107, R114, UR60 ;  /* 0x0000003c726b7c20 */ /* 0x000fe20008410000 */
[----:B------:R-:W-:Y:S01]  /*46f0*/  FMUL.FTZ R117, R117, UR60 ;  /* 0x0000003c75757c20 */ /* 0x000fe20008410000 */
[----:B------:R-:W-:Y:S01]  /*4700*/  FMUL.FTZ R109, R115, UR60 ;  /* 0x0000003c736d7c20 */ /* 0x000fe20008410000 */
[----:B------:R-:W-:Y:S01]  /*4710*/  FMUL.FTZ R163, R120, UR60 ;  /* 0x0000003c78a37c20 */ /* 0x000fe20008410000 */
[----:B------:R-:W-:Y:S01]  /*4720*/  FMUL.FTZ R113, R118, UR60 ;  /* 0x0000003c76717c20 */ /* 0x000fe20008410000 */
[----:B------:R-:W2:Y:S01]  /*4730*/  MUFU.TANH R143, R143 ;  /* 0x0000008f008f7308 */ /* 0x000ea20000002400 */
[----:B-----5:R-:W-:Y:S01]  /*4740*/  FMNMX.FTZ R8, R141, R8, !PT ;  /* 0x000000088d087209 */ /* 0x020fe20007810000 */
[----:B------:R-:W-:Y:S01]  /*4750*/  FMUL.FTZ R165, R121, UR60 ;  /* 0x0000003c79a57c20 */ /* 0x000fe20008410000 */
[----:B------:R-:W-:Y:S01]  /*4760*/  FMUL.FTZ R115, R119, UR60 ;  /* 0x0000003c77737c20 */ /* 0x000fe20008410000 */
[----:B------:R-:W-:Y:S01]  /*4770*/  FMUL.FTZ R167, R124, UR60 ;  /* 0x0000003c7ca77c20 */ /* 0x000fe20008410000 */
[----:B------:R-:W-:Y:S01]  /*4780*/  FMUL.FTZ R119, R122, UR60 ;  /* 0x0000003c7a777c20 */ /* 0x000fe20008410000 */
[----:B------:R-:W-:Y:S01]  /*4790*/  FMUL.FTZ R125, R125, UR60 ;  /* 0x0000003c7d7d7c20 */ /* 0x000fe20008410000 */
[----:B------:R-:W-:Y:S01]  /*47a0*/  FMUL.FTZ R121, R123, UR60 ;  /* 0x0000003c7b797c20 */ /* 0x000fe20008410000 */
[----:B------:R-:W3:Y:S01]  /*47b0*/  MUFU.TANH R19, R19 ;  /* 0x0000001300137308 */ /* 0x000ee20000002400 */
[----:B01----:R-:W-:Y:S01]  /*47c0*/  FMNMX.FTZ R10, R17, R14, !PT ;  /* 0x0000000e110a7209 */ /* 0x003fe20007810000 */
[----:B------:R-:W-:Y:S01]  /*47d0*/  FMUL.FTZ R169, R128, UR60 ;  /* 0x0000003c80a97c20 */ /* 0x000fe20008410000 */
[----:B------:R-:W-:Y:S01]  /*47e0*/  FMUL.FTZ R123, R126, UR60 ;  /* 0x0000003c7e7b7c20 */ /* 0x000fe20008410000 */
[----:B------:R-:W-:Y:S01]  /*47f0*/  FMUL.FTZ R127, R127, UR60 ;  /* 0x0000003c7f7f7c20 */ /* 0x000fe20008410000 */
[----:B------:R-:W-:Y:S01]  /*4800*/  FMUL.FTZ R132, R132, UR60 ;  /* 0x0000003c84847c20 */ /* 0x000fe20008410000 */
[----:B------:R-:W-:Y:S01]  /*4810*/  FMUL.FTZ R131, R131, UR60 ;  /* 0x0000003c83837c20 */ /* 0x000fe20008410000 */
[----:B------:R-:W-:Y:S01]  /*4820*/  FMUL.FTZ R135, R135, UR60 ;  /* 0x0000003c87877c20 */ /* 0x000fe20008410000 */
[----:B------:R-:W0:Y:S01]  /*4830*/  MUFU.TANH R145, R145 ;  /* 0x0000009100917308 */ /* 0x000e220000002400 */
[----:B--2---:R-:W-:Y:S01]  /*4840*/  FMNMX.FTZ R8, R143, R8, !PT ;  /* 0x000000088f087209 */ /* 0x004fe20007810000 */
[----:B------:R-:W-:-:S04]  /*4850*/  UIADD3 UR59, UR59, 0x2a840, URZ ;  /* 0x0002a8403b3b7890 */ /* 0x000fc8000fffe03f */
[----:B------:R-:W-:Y:S02]  /*4860*/  UPRMT UR59, UR57, 0x654, UR59 ;  /* 0x00000654393b7896 */ /* 0x000fe4000800003b */
[----:B------:R-:W1:Y:S01]  /*4870*/  MUFU.TANH R21, R21 ;  /* 0x0000001500157308 */ /* 0x000e620000002400 */
[----:B---3--:R-:W-:-:S06]  /*4880*/  FMNMX.FTZ R10, R19, R10, !PT ;  /* 0x0000000a130a7209 */ /* 0x008fcc0007810000 */
[----:B------:R-:W-:Y:S01]  /*4890*/  SYNCS.ARRIVE.TRANS64.RED.A1T0 RZ, [UR59], RZ ;  /* 0x000000ffffff79a7 */ /* 0x000fe2000810043b */
[----:B------:R-:W2:Y:S01]  /*48a0*/  MUFU.TANH R147, R147 ;  /* 0x0000009300937308 */ /* 0x000ea20000002400 */
[----:B0-----:R-:W-:-:S07]  /*48b0*/  FMNMX.FTZ R8, R145, R8, !PT ;  /* 0x0000000891087209 */ /* 0x001fce0007810000 */
[----:B------:R-:W0:Y:S01]  /*48c0*/  MUFU.TANH R23, R23 ;  /* 0x0000001700177308 */ /* 0x000e220000002400 */
[----:B-1----:R-:W-:-:S07]  /*48d0*/  FMNMX.FTZ R10, R21, R10, !PT ;  /* 0x0000000a150a7209 */ /* 0x002fce0007810000 */
[----:B------:R-:W1:Y:S01]  /*48e0*/  MUFU.TANH R149, R149 ;  /* 0x0000009500957308 */ /* 0x000e620000002400 */
[----:B--2---:R-:W-:-:S07]  /*48f0*/  FMNMX.FTZ R8, R147, R8, !PT ;  /* 0x0000000893087209 */ /* 0x004fce0007810000 */
[----:B------:R-:W2:Y:S01]  /*4900*/  MUFU.TANH R89, R89 ;  /* 0x0000005900597308 */ /* 0x000ea20000002400 */
[----:B0-----:R-:W-:-:S07]  /*4910*/  FMNMX.FTZ R10, R23, R10, !PT ;  /* 0x0000000a170a7209 */ /* 0x001fce0007810000 */
[----:B------:R-:W0:Y:S01]  /*4920*/  MUFU.TANH R101, R101 ;  /* 0x0000006500657308 */ /* 0x000e220000002400 */
[----:B-1----:R-:W-:Y:S01]  /*4930*/  FMNMX.FTZ R18, R149, R8, !PT ;  /* 0x0000000895127209 */ /* 0x002fe20007810000 */
[----:B------:R-:W-:Y:S01]  /*4940*/  FMUL.FTZ R8, R129, UR60 ;  /* 0x0000003c81087c20 */ /* 0x000fe20008410000 */
[----:B------:R-:W-:-:S05]  /*4950*/  FMUL.FTZ R129, R130, UR60 ;  /* 0x0000003c82817c20 */ /* 0x000fca0008410000 */
[----:B------:R-:W1:Y:S01]  /*4960*/  MUFU.TANH R91, R91 ;  /* 0x0000005b005b7308 */ /* 0x000e620000002400 */
[----:B--2---:R-:W-:-:S07]  /*4970*/  FMNMX.FTZ R10, R89, R10, !PT ;  /* 0x0000000a590a7209 */ /* 0x004fce0007810000 */
        /* <DEDUP_REMOVED lines=52> */
[----:B------:R1:W3:Y:S01]  /*4cc0*/  MUFU.TANH R171, R8 ;  /* 0x0000000800ab7308 */ /* 0x0002e20000002400 */
[----:B--2---:R-:W-:-:S07]  /*4cd0*/  FMNMX.FTZ R18, R169, R18, !PT ;  /* 0x00000012a9127209 */ /* 0x004fce0007810000 */
[----:B------:R-:W2:Y:S01]  /*4ce0*/  MUFU.TANH R127, R127 ;  /* 0x0000007f007f7308 */ /* 0x000ea20000002400 */
[----:B-1----:R-:W-:Y:S01]  /*4cf0*/  FMUL.FTZ R8, R133, UR60 ;  /* 0x0000003c85087c20 */ /* 0x002fe20008410000 */
[----:B------:R-:W-:Y:S01]  /*4d00*/  FMUL.FTZ R133, R134, UR60 ;  /* 0x0000003c86857c20 */ /* 0x000fe20008410000 */
[----:B0-----:R-:W-:-:S05]  /*4d10*/  FMNMX.FTZ R10, R123, R10, !PT ;  /* 0x0000000a7b0a7209 */ /* 0x001fca0007810000 */
[----:B------:R-:W0:Y:S01]  /*4d20*/  MUFU.TANH R173, R132 ;  /* 0x0000008400ad7308 */ /* 0x000e220000002400 */
[----:B---3--:R-:W-:-:S07]  /*4d30*/  FMNMX.FTZ R18, R171, R18, !PT ;  /* 0x00000012ab127209 */ /* 0x008fce0007810000 */
[----:B------:R-:W1:Y:S01]  /*4d40*/  MUFU.TANH R129, R129 ;  /* 0x0000008100817308 */ /* 0x000e620000002400 */
[----:B--2---:R-:W-:-:S07]  /*4d50*/  FMNMX.FTZ R10, R127, R10, !PT ;  /* 0x0000000a7f0a7209 */ /* 0x004fce0007810000 */
[----:B------:R-:W2:Y:S01]  /*4d60*/  MUFU.TANH R175, R8 ;  /* 0x0000000800af7308 */ /* 0x000ea20000002400 */
[----:B0-----:R-:W-:-:S07]  /*4d70*/  FMNMX.FTZ R18, R173, R18, !PT ;  /* 0x00000012ad127209 */ /* 0x001fce0007810000 */
[----:B------:R-:W0:Y:S01]  /*4d80*/  MUFU.TANH R131, R131 ;  /* 0x0000008300837308 */ /* 0x000e220000002400 */
[----:B-1----:R-:W-:-:S07]  /*4d90*/  FMNMX.FTZ R10, R129, R10, !PT ;  /* 0x0000000a810a7209 */ /* 0x002fce0007810000 */
[----:B------:R-:W1:Y:S01]  /*4da0*/  MUFU.TANH R133, R133 ;  /* 0x0000008500857308 */ /* 0x000e620000002400 */
[----:B--2---:R-:W-:-:S05]  /*4db0*/  FMNMX.FTZ R18, R175, R18, !PT ;  /* 0x00000012af127209 */ /* 0x004fca0007810000 */
[----:B------:R-:W2:Y:S02]  /*4dc0*/  SHFL.BFLY PT, R9, R18, 0x2, 0x1f ;  /* 0x0c401f0012097f89 */ /* 0x000ea400000e0000 */
[----:B------:R-:W3:Y:S01]  /*4dd0*/  MUFU.TANH R135, R135 ;  /* 0x0000008700877308 */ /* 0x000ee20000002400 */
[----:B0-----:R-:W-:-:S04]  /*4de0*/  FMNMX.FTZ R10, R131, R10, !PT ;  /* 0x0000000a830a7209 */ /* 0x001fc80007810000 */
[----:B-1----:R-:W-:-:S04]  /*4df0*/  FMNMX.FTZ R10, R133, R10, !PT ;  /* 0x0000000a850a7209 */ /* 0x002fc80007810000 */
[----:B---3--:R-:W-:Y:S02]  /*4e00*/  FMNMX.FTZ R8, R135, R10, !PT ;  /* 0x0000000a87087209 */ /* 0x008fe40007810000 */
[----:B------:R-:W0:Y:S03]  /*4e10*/  LDC R10, c[0x0][0x988] ;  /* 0x00026200ff0a7b82 */ /* 0x000e260000000800 */
[----:B------:R-:W1:Y:S01]  /*4e20*/  SHFL.BFLY PT, R11, R8, 0x2, 0x1f ;  /* 0x0c401f00080b7f89 */ /* 0x000e6200000e0000 */
[----:B--2---:R-:W-:-:S05]  /*4e30*/  FMNMX.FTZ R9, R18, R9, !PT ;  /* 0x0000000912097209 */ /* 0x004fca0007810000 */
[----:B------:R-:W2:Y:S01]  /*4e40*/  SHFL.BFLY PT, R20, R9, 0x1, 0x1f ;  /* 0x0c201f0009147f89 */ /* 0x000ea200000e0000 */
[----:B-1----:R-:W-:-:S05]  /*4e50*/  FMNMX.FTZ R22, R8, R11, !PT ;  /* 0x0000000b08167209 */ /* 0x002fca0007810000 */
[----:B------:R-:W1:Y:S01]  /*4e60*/  SHFL.BFLY PT, R11, R22, 0x1, 0x1f ;  /* 0x0c201f00160b7f89 */ /* 0x000e6200000e0000 */
[----:B--2---:R-:W-:-:S05]  /*4e70*/  FMNMX.FTZ R13, R9, R20, !PT ;  /* 0x00000014090d7209 */ /* 0x004fca0007810000 */
[C---:B------:R-:W-:Y:S01]  /*4e80*/  FADD.FTZ R177, -R13.reuse, R12 ;  /* 0x0000000c0db17221 */ /* 0x040fe20000010100 */
[----:B0-----:R-:W-:-:S03]  /*4e90*/  FMUL.FTZ R12, R13, R10 ;  /* 0x0000000a0d0c7220 */ /* 0x001fc60000410000 */
[-C--:B------:R-:W-:Y:S01]  /*4ea0*/  FMUL.FTZ R177, R177, R10.reuse ;  /* 0x0000000ab1b17220 */ /* 0x080fe20000410000 */
[-CC-:B------:R-:W-:Y:S01]  /*4eb0*/  FFMA.FTZ R138, R141, R10.reuse, -R12.reuse ;  /* 0x0000000a8d8a7223 */ /* 0x180fe2000001080c */
        /* <DEDUP_REMOVED lines=12> */
[----:B-1----:R-:W-:Y:S01]  /*4f80*/  FMNMX.FTZ R11, R22, R11, !PT ;  /* 0x0000000b160b7209 */ /* 0x002fe20007810000 */
        /* <DEDUP_REMOVED lines=10> */
[-C--:B------:R-:W-:Y:S01]  /*5030*/  FFMA.FTZ R159, R175, R10.reuse, -R12 ;  /* 0x0000000aaf9f7223 */ /* 0x080fe2000001080c */
[C---:B------:R-:W-:Y:S01]  /*5040*/  FADD.FTZ R179, -R11.reuse, R14 ;  /* 0x0000000e0bb37221 */ /* 0x040fe20000010100 */
[-C--:B------:R-:W-:Y:S01]  /*5050*/  FMUL.FTZ R12, R11, R10.reuse ;  /* 0x0000000a0b0c7220 */ /* 0x080fe20000410000 */
[----:B------:R-:W-:Y:S02]  /*5060*/  MUFU.EX2 R8, R177 ;  /* 0x000000b100087308 */ /* 0x000fe40000000800 */
[-C--:B------:R-:W-:Y:S01]  /*5070*/  FMUL.FTZ R179, R179, R10.reuse ;  /* 0x0000000ab3b37220 */ /* 0x080fe20000410000 */
        /* <DEDUP_REMOVED lines=13> */
[----:B------:R-:W0:Y:S01]  /*5150*/  MUFU.EX2 R137, R137 ;  /* 0x0000008900897308 */ /* 0x000e220000000800 */
[-CC-:B------:R-:W-:Y:S01]  /*5160*/  FFMA.FTZ R107, R107, R10.reuse, -R12.reuse ;  /* 0x0000000a6b6b7223 */ /* 0x180fe2000001080c */
[-CC-:B------:R-:W-:Y:S01]  /*5170*/  FFMA.FTZ R109, R109, R10.reuse, -R12.reuse ;  /* 0x0000000a6d6d7223 */ /* 0x180fe2000001080c */
[-CC-:B------:R-:W-:Y:S01]  /*5180*/  FFMA.FTZ R113, R113, R10.reuse, -R12.reuse ;  /* 0x0000000a71717223 */ /* 0x180fe2000001080c */
[-CC-:B------:R-:W-:Y:S01]  /*5190*/  FFMA.FTZ R115, R115, R10.reuse, -R12.reuse ;  /* 0x0000000a73737223 */ /* 0x180fe2000001080c */
[-CC-:B------:R-:W-:Y:S01]  /*51a0*/  FFMA.FTZ R119, R119, R10.reuse, -R12.reuse ;  /* 0x0000000a77777223 */ /* 0x180fe2000001080c */
[-CC-:B------:R-:W-:Y:S01]  /*51b0*/  FFMA.FTZ R121, R121, R10.reuse, -R12.reuse ;  /* 0x0000000a79797223 */ /* 0x180fe2000001080c */
[-CC-:B------:R-:W-:Y:S01]  /*51c0*/  FFMA.FTZ R123, R123, R10.reuse, -R12.reuse ;  /* 0x0000000a7b7b7223 */ /* 0x180fe2000001080c */
[----:B------:R-:W1:Y:S01]  /*51d0*/  MUFU.EX2 R18, R17 ;  /* 0x0000001100127308 */ /* 0x000e620000000800 */
[-CC-:B------:R-:W-:Y:S01]  /*51e0*/  FFMA.FTZ R127, R127, R10.reuse, -R12.reuse ;  /* 0x0000000a7f7f7223 */ /* 0x180fe2000001080c */
[-CC-:B------:R-:W-:Y:S01]  /*51f0*/  FFMA.FTZ R129, R129, R10.reuse, -R12.reuse ;  /* 0x0000000a81817223 */ /* 0x180fe2000001080c */
[-CC-:B------:R-:W-:Y:S01]  /*5200*/  FFMA.FTZ R131, R131, R10.reuse, -R12.reuse ;  /* 0x0000000a83837223 */ /* 0x180fe2000001080c */
[-CC-:B------:R-:W-:Y:S01]  /*5210*/  FFMA.FTZ R133, R133, R10.reuse, -R12.reuse ;  /* 0x0000000a85857223 */ /* 0x180fe2000001080c */
[----:B------:R-:W-:-:S03]  /*5220*/  FFMA.FTZ R12, R135, R10, -R12 ;  /* 0x0000000a870c7223 */ /* 0x000fc6000001080c */
[----:B------:R-:W2:Y:S01]  /*5230*/  MUFU.EX2 R136, R136 ;  /* 0x0000008800887308 */ /* 0x000ea20000000800 */
[----:B0-----:R-:W-:-:S07]  /*5240*/  FFMA.FTZ R3, R8, R3, R137 ;  /* 0x0000000308037223 */ /* 0x001fce0000010089 */
[----:B------:R-:W0:Y:S01]  /*5250*/  MUFU.EX2 R19, R19 ;  /* 0x0000001300137308 */ /* 0x000e220000000800 */
[----:B-1----:R-:W-:-:S07]  /*5260*/  FFMA.FTZ R6, R9, R6, R18 ;  /* 0x0000000609067223 */ /* 0x002fce0000010012 */
[----:B------:R-:W1:Y:S01]  /*5270*/  MUFU.EX2 R138, R138 ;  /* 0x0000008a008a7308 */ /* 0x000e620000000800 */
[----:B--2---:R-:W-:-:S07]  /*5280*/  FADD.FTZ R3, R136, R3 ;  /* 0x0000000388037221 */ /* 0x004fce0000010000 */
[----:B------:R-:W2:Y:S01]  /*5290*/  MUFU.EX2 R21, R21 ;  /* 0x0000001500157308 */ /* 0x000ea20000000800 */
[----:B0-----:R-:W-:-:S07]  /*52a0*/  FADD.FTZ R6, R19, R6 ;  /* 0x0000000613067221 */ /* 0x001fce0000010000 */
[----:B------:R-:W0:Y:S01]  /*52b0*/  MUFU.EX2 R139, R139 ;  /* 0x0000008b008b7308 */ /* 0x000e220000000800 */
[----:B-1----:R-:W-:-:S07]  /*52c0*/  FADD.FTZ R14, R138, R3 ;  /* 0x000000038a0e7221 */ /* 0x002fce0000010000 */
        /* <DEDUP_REMOVED lines=81> */
[----:B0-----:R-:W-:Y:S01]  /*57e0*/  FADD.FTZ R6, R133, R6 ;  /* 0x0000000685067221 */ /* 0x001fe20000010000 */
[----:B-1----:R-:W-:-:S03]  /*57f0*/  FADD.FTZ R3, R159, R14 ;  /* 0x0000000e9f037221 */ /* 0x002fc60000010000 */
[----:B--2---:R-:W-:Y:S01]  /*5800*/  FADD.FTZ R6, R12, R6 ;  /* 0x000000060c067221 */ /* 0x004fe20000010000 */
[----:B------:R-:W-:Y:S06]  /*5810*/  @!P0 BRA `(.L_x_28) ;  /* 0x0000000000048947 */ /* 0x000fec0003800000 */
[----:B------:R-:W-:Y:S01]  /*5820*/  BPT.TRAP 0x1 ;  /* 0x000000040000795c */ /* 0x000fe20000300000 */
.L_x_28:
[----:B------:R-:W-:Y:S01]  /*5830*/  UIADD3 UR4, UR5, 0x2a860, URZ ;  /* 0x0002a86005047890 */ /* 0x000fe2000fffe03f */
[C---:B------:R-:W-:Y:S01]  /*5840*/  ISETP.GT.AND P1, PT, R15.reuse, R16, PT ;  /* 0x000000100f00720c */ /* 0x040fe20003f24270 */
[----:B------:R-:W-:Y:S01]  /*5850*/  VIADD R15, R15, 0xffffffff ;  /* 0xffffffff0f0f7836 */ /* 0x000fe20000000000 */
[----:B------:R-:W-:Y:S01]  /*5860*/  R2UR UR56, R0 ;  /* 0x00000000003872ca */ /* 0x000fe200000e0000 */
[----:B------:R-:W-:Y:S01]  /*5870*/  UPRMT UR4, UR57, 0x654, UR4 ;  /* 0x0000065439047896 */ /* 0x000fe20008000004 */
[----:B------:R-:W-:Y:S01]  /*5880*/  F2FP.F16.F32.PACK_AB R158, R159, R158 ;  /* 0x0000009e9f9e723e */ /* 0x000fe200000000ff */
[----:B------:R-:W-:Y:S01]  /*5890*/  IMAD.MOV.U32 R14, RZ, RZ, R11 ;  /* 0x000000ffff0e7224 */ /* 0x000fe200078e000b */
[----:B------:R-:W-:Y:S01]  /*58a0*/  F2FP.F16.F32.PACK_AB R136, R136, R137 ;  /* 0x000000898888723e */ /* 0x000fe200000000ff */
[----:B------:R-:W-:Y:S01]  /*58b0*/  IMAD.MOV.U32 R17, RZ, RZ, R7 ;  /* 0x000000ffff117224 */ /* 0x000fe200078e0007 */
[----:B------:R-:W-:Y:S02]  /*58c0*/  F2FP.F16.F32.PACK_AB R138, R139, R138 ;  /* 0x0000008a8b8a723e */ /* 0x000fe400000000ff */
[----:B------:R-:W-:-:S02]  /*58d0*/  F2FP.F16.F32.PACK_AB R140, R141, R140 ;  /* 0x0000008c8d8c723e */ /* 0x000fc400000000ff */
[----:B------:R-:W-:Y:S01]  /*58e0*/  SYNCS.ARRIVE.TRANS64.RED.A1T0 RZ, [UR4], RZ ;  /* 0x000000ffffff79a7 */ /* 0x000fe20008100404 */
[----:B------:R-:W-:Y:S02]  /*58f0*/  F2FP.F16.F32.PACK_AB R144, R145, R144 ;  /* 0x000000909190723e */ /* 0x000fe400000000ff */
[----:B------:R-:W-:Y:S02]  /*5900*/  F2FP.F16.F32.PACK_AB R146, R147, R146 ;  /* 0x000000929392723e */ /* 0x000fe400000000ff */
[----:B------:R-:W-:Y:S02]  /*5910*/  F2FP.F16.F32.PACK_AB R152, R153, R152 ;  /* 0x000000989998723e */ /* 0x000fe400000000ff */
[----:B------:R-:W-:Y:S02]  /*5920*/  F2FP.F16.F32.PACK_AB R156, R157, R156 ;  /* 0x0000009c9d9c723e */ /* 0x000fe400000000ff */
[----:B------:R-:W-:Y:S02]  /*5930*/  F2FP.F16.F32.PACK_AB R159, R12, R133 ;  /* 0x000000850c9f723e */ /* 0x000fe400000000ff */
[----:B------:R-:W-:-:S02]  /*5940*/  F2FP.F16.F32.PACK_AB R137, R19, R18 ;  /* 0x000000121389723e */ /* 0x000fc400000000ff */
        /* <DEDUP_REMOVED lines=14> */
[----:B------:R-:W-:Y:S01]  /*5a30*/  MOV R12, R13 ;  /* 0x0000000d000c7202 */ /* 0x000fe20000000f00 */
[----:B------:R-:W-:Y:S06]  /*5a40*/  @P1 BRA `(.L_x_29) ;  /* 0xffffffdc00901947 */ /* 0x000fec000383ffff */
.L_x_18:
[----:B------:R-:W-:Y:S06]  /*5a50*/  BAR.ARV 0x8, 0x180 ;  /* 0x0206000000007b1d */ /* 0x000fec0000002000 */
        /* <DEDUP_REMOVED lines=64> */
[----:B------:R-:W-:Y:S06]  /*5e60*/  @!P0 BRA `(.L_x_30) ;  /* 0x0000000000048947 */ /* 0x000fec0003800000 */
[----:B------:R-:W-:Y:S01]  /*5e70*/  BPT.TRAP 0x1 ;  /* 0x000000040000795c */ /* 0x000fe20000300000 */
.L_x_30:
[----:B------:R-:W-:Y:S02]  /*5e80*/  R2UR UR5, R0 ;  /* 0x00000000000572ca */ /* 0x000fe400000e0000 */
[----:B------:R-:W-:-:S11]  /*5e90*/  SHF.L.U32 R7, R7, 0x1f, RZ ;  /* 0x0000001f07077819 */ /* 0x000fd600000006ff */
[----:B------:R-:W-:-:S09]  /*5ea0*/  ULEA UR5, UR5, UR37, 0x3 ;  /* 0x0000002505057291 */ /* 0x000fd2000f8e183f */
[----:B------:R0:W1:Y:S01]  /*5eb0*/  SYNCS.PHASECHK.TRANS64.TRYWAIT P1, [UR5+0x2a850], R7 ;  /* 0x02a85007ff0075a7 */ /* 0x0000620008020145 */
[----:B------:R-:W-:Y:S05]  /*5ec0*/  @!P0 BRA `(.L_x_31) ;  /* 0x0000000000048947 */ /* 0x000fea0003800000 */
[----:B------:R-:W-:Y:S01]  /*5ed0*/  BPT.TRAP 0x1 ;  /* 0x000000040000795c */ /* 0x000fe20000300000 */
.L_x_31:
[----:B-1----:R-:W-:Y:S05]  /*5ee0*/  @P1 BRA `(.L_x_32) ;  /* 0x0000000000081947 */ /* 0x002fea0003800000 */
[----:B------:R-:W1:Y:S02]  /*5ef0*/  SYNCS.PHASECHK.TRANS64.TRYWAIT P1, [UR5+0x2a850], R7 ;  /* 0x02a85007ff0075a7 */ /* 0x000e640008020145 */
[----:B-1----:R-:W-:Y:S05]  /*5f00*/  @!P1 BRA `(.L_x_33) ;  /* 0x0000005800e09947 */ /* 0x002fea0003800000 */
.L_x_32:
[----:B------:R-:W-:Y:S01]  /*5f10*/  UIADD3 UR37, UR37, 0x400, URZ ;  /* 0x0000040025257890 */ /* 0x000fe2000fffe03f */
[----:B------:R-:W-:Y:S01]  /*5f20*/  R2UR UR6, R0 ;  /* 0x00000000000672ca */ /* 0x000fe200000e0000 */
[----:B------:R-:W-:Y:S01]  /*5f30*/  WARPGROUP.ARRIVE ;  /* 0x00000000000079c5 */ /* 0x000fe20000000000 */
[----:B------:R-:W-:Y:S01]  /*5f40*/  UMOV UR7, 0x40000040 ;  /* 0x4000004000077882 */ /* 0x000fe20000000000 */
[----:B------:R-:W-:Y:S01]  /*5f50*/  USHF.R.U32.HI UR37, URZ, 0x4, UR37 ;  /* 0x000000043f257899 */ /* 0x000fe20008011625 */
[----:B------:R-:W2:Y:S01]  /*5f60*/  SHFL.BFLY PT, R0, R3, 0x2, 0x1f ;  /* 0x0c401f0003007f89 */ /* 0x000ea200000e0000 */
[----:B------:R-:W-:Y:S02]  /*5f70*/  MOV R8, RZ ;  /* 0x000000ff00087202 */ /* 0x000fe40000000f00 */
[----:B------:R-:W-:Y:S01]  /*5f80*/  ULOP3.LUT UR37, UR37, 0x3fff, URZ, 0xc0, !UPT ;  /* 0x00003fff25257892 */ /* 0x000fe2000f8ec03f */
[----:B------:R-:W1:Y:S03]  /*5f90*/  SHFL.BFLY PT, R5, R6, 0x2, 0x1f ;  /* 0x0c401f0006057f89 */ /* 0x000e6600000e0000 */
[----:B------:R-:W-:-:S04]  /*5fa0*/  ULOP3.LUT UR4, UR37, 0x3000000, URZ, 0xfc, !UPT ;  /* 0x0300000025047892 */ /* 0x000fc8000f8efc3f */
[----:B------:R-:W-:-:S07]  /*5fb0*/  UIMAD UR4, UR6, 0x600, UR4 ;  /* 0x00000600060478a4 */ /* 0x000fce000f8e0204 */
[----:B------:R-:W-:Y:S02]  /*5fc0*/  UMOV UR6, UR4 ;  /* 0x0000000400067c82 */ /* 0x000fe40008000000 */
[----:B------:R-:W-:Y:S01]  /*5fd0*/  HGMMA.64x128x16.F32 R24, R136, gdesc[UR4].tnspB, R24, gsb0 ;  /* 0x41e0000488187df0 */ /* 0x000fe20008000818 */
[----:B------:R-:W-:Y:S01]  /*5fe0*/  UIADD3 UR6, UR4, 0x80, URZ ;  /* 0x0000008004067890 */ /* 0x000fe2000fffe03f */
[----:B------:R-:W-:Y:S01]  /*5ff0*/  UMOV UR7, 0x40000040 ;  /* 0x4000004000077882 */ /* 0x000fe20000000000 */
[----:B--2---:R-:W-:Y:S01]  /*6000*/  FADD.FTZ R0, R0, R3 ;  /* 0x0000000300007221 */ /* 0x004fe20000010000 */
[----:B------:R-:W-:Y:S02]  /*6010*/  IMAD.MOV.U32 R3, RZ, RZ, -0x800000 ;  /* 0xff800000ff037424 */ /* 0x000fe400078e00ff */
[----:B-1----:R-:W-:Y:S02]  /*6020*/  FADD.FTZ R4, R5, R6 ;  /* 0x0000000605047221 */ /* 0x002fe40000010000 */
[----:B------:R-:W1:Y:S04]  /*6030*/  SHFL.BFLY PT, R5, R0, 0x1, 0x1f ;  /* 0x0c201f0000057f89 */ /* 0x000e6800000e0000 */
[----:B0-----:R-:W0:Y:S01]  /*6040*/  SHFL.BFLY PT, R7, R4, 0x1, 0x1f ;  /* 0x0c201f0004077f89 */ /* 0x001e2200000e0000 */
[----:B-1----:R-:W-:Y:S01]  /*6050*/  FADD.FTZ R12, R0, R5 ;  /* 0x00000005000c7221 */ /* 0x002fe20000010000 */
[----:B------:R-:W-:-:S02]  /*6060*/  IMAD.MOV.U32 R5, RZ, RZ, RZ ;  /* 0x000000ffff057224 */ /* 0x000fc400078e00ff */
[----:B------:R-:W-:Y:S02]  /*6070*/  IMAD.MOV.U32 R0, RZ, RZ, -0x800000 ;  /* 0xff800000ff007424 */ /* 0x000fe400078e00ff */
[----:B0-----:R-:W-:Y:S01]  /*6080*/  FADD.FTZ R14, R4, R7 ;  /* 0x00000007040e7221 */ /* 0x001fe20000010000 */
[----:B------:R-:W-:-:S04]  /*6090*/  FSETP.NE.FTZ.AND P1, PT, R12, RZ, PT ;  /* 0x000000ff0c00720b */ /* 0x000fc80003f35000 */
[----:B------:R-:W-:-:S09]  /*60a0*/  FSETP.NE.FTZ.AND P2, PT, R14, RZ, PT ;  /* 0x000000ff0e00720b */ /* 0x000fd20003f55000 */
[----:B------:R-:W0:Y:S01]  /*60b0*/  @P1 MUFU.LG2 R6, R12 ;  /* 0x0000000c00061308 */ /* 0x000e220000000c00 */
[----:B------:R-:W-:-:S03]  /*60c0*/  @P1 FMUL.FTZ R4, R10, 0.69314718246459960938 ;  /* 0x3f3172180a041820 */ /* 0x000fc60000410000 */
[----:B------:R-:W-:-:S04]  /*60d0*/  @P2 FMUL.FTZ R15, R10, 0.69314718246459960938 ;  /* 0x3f3172180a0f2820 */ /* 0x000fc80000410000 */
[----:B------:R-:W1:Y:S08]  /*60e0*/  @P2 MUFU.LG2 R9, R14 ;  /* 0x0000000e00092308 */ /* 0x000e700000000c00 */
[----:B------:R2:W3:Y:S01]  /*60f0*/  @P1 MUFU.RCP R5, R12 ;  /* 0x0000000c00051308 */ /* 0x0004e20000001000 */
[----:B0-----:R-:W-:-:S04]  /*6100*/  @P1 FMUL.FTZ R7, R6, 0.69314718246459960938 ;  /* 0x3f31721806071820 */ /* 0x001fc80000410000 */
[----:B------:R-:W-:-:S03]  /*6110*/  @P1 FFMA.FTZ R3, R4, R13, R7 ;  /* 0x0000000d04031223 */ /* 0x000fc60000010007 */
[----:B------:R2:W0:Y:S01]  /*6120*/  @P2 MUFU.RCP R8, R14 ;  /* 0x0000000e00082308 */ /* 0x0004220000001000 */
[----:B-1----:R-:W-:-:S04]  /*6130*/  @P2 FMUL.FTZ R6, R9, 0.69314718246459960938 ;  /* 0x3f31721809062820 */ /* 0x002fc80000410000 */
[----:B------:R-:W-:Y:S01]  /*6140*/  @P2 FFMA.FTZ R0, R15, R11, R6 ;  /* 0x0000000b0f002223 */ /* 0x000fe20000010006 */
[----:B------:R-:W-:Y:S02]  /*6150*/  WARPGROUP.DEPBAR.LE gsb0, 0x0 ;  /* 0x00008000000079c5 */ /* 0x000fe40000010000 */
[----:B------:R-:W-:-:S06]  /*6160*/  WARPGROUP.ARRIVE ;  /* 0x00000000000079c5 */ /* 0x000fcc0000000000 */
[----:B------:R-:W-:Y:S01]  /*6170*/  HGMMA.64x128x16.F32 R24, R140, gdesc[UR4].tnspB, R24, gsb0 ;  /* 0x41e000048c187df0 */ /* 0x000fe20008000818 */
[----:B------:R-:W-:Y:S01]  /*6180*/  UIADD3 UR6, UR4, 0x100, URZ ;  /* 0x0000010004067890 */ /* 0x000fe2000fffe03f */
[----:B------:R-:W-:Y:S01]  /*6190*/  UMOV UR7, 0x40000040 ;  /* 0x4000004000077882 */ /* 0x000fe20000000000 */
[----:B------:R-:W-:Y:S02]  /*61a0*/  WARPGROUP.DEPBAR.LE gsb0, 0x0 ;  /* 0x00008000000079c5 */ /* 0x000fe40000010000 */
[----:B------:R-:W-:-:S07]  /*61b0*/  WARPGROUP.ARRIVE ;  /* 0x00000000000079c5 */ /* 0x000fce0000000000 */
        /* <DEDUP_REMOVED lines=16> */
[----:B------:R-:W-:Y:S03]  /*62c0*/  HGMMA.64x128x16.F32 R24, R156, gdesc[UR4].tnspB, R24, gsb0 ;  /* 0x41e000049c187df0 */ /* 0x000fe60008000818 */
[----:B------:R-:W-:Y:S02]  /*62d0*/  WARPGROUP.DEPBAR.LE gsb0, 0x0 ;  /* 0x00008000000079c5 */ /* 0x000fe40000010000 */
[----:B0-23--:R-:W-:Y:S05]  /*62e0*/  @!P0 BRA `(.L_x_34) ;  /* 0x0000000000048947 */ /* 0x00dfea0003800000 */
[----:B------:R-:W-:Y:S01]  /*62f0*/  BPT.TRAP 0x1 ;  /* 0x000000040000795c */ /* 0x000fe20000300000 */
.L_x_34:
[----:B------:R-:W-:Y:S01]  /*6300*/  UIADD3 UR4, UR5, 0x2a860, URZ ;  /* 0x0002a86005047890 */ /* 0x000fe2000fffe03f */
[-C--:B------:R-:W-:Y:S01]  /*6310*/  FMUL.FTZ R24, R24, R5.reuse ;  /* 0x0000000518187220 */ /* 0x080fe20000410000 */
[-C--:B------:R-:W-:Y:S01]  /*6320*/  FMUL.FTZ R25, R25, R5.reuse ;  /* 0x0000000519197220 */ /* 0x080fe20000410000 */
[-C--:B------:R-:W-:Y:S01]  /*6330*/  FMUL.FTZ R28, R28, R5.reuse ;  /* 0x000000051c1c7220 */ /* 0x080fe20000410000 */
[----:B------:R-:W-:Y:S01]  /*6340*/  UPRMT UR4, UR57, 0x654, UR4 ;  /* 0x0000065439047896 */ /* 0x000fe20008000004 */
        /* <DEDUP_REMOVED lines=8> */
[----:B------:R-:W-:Y:S01]  /*63d0*/  SYNCS.ARRIVE.TRANS64.RED.A1T0 RZ, [UR4], RZ ;  /* 0x000000ffffff79a7 */ /* 0x000fe20008100404 */
        /* <DEDUP_REMOVED lines=21> */
[----:B------:R-:W-:Y:S01]  /*6530*/  PLOP3.LUT P0, PT, PT, PT, PT, 0x8, 0x0 ;  /* 0x000000000000781c */ /* 0x000fe20003f0e170 */
        /* <DEDUP_REMOVED lines=31> */
[----:B------:R-:W-:-:S07]  /*6730*/  FMUL.FTZ R87, R87, R8 ;  /* 0x0000000857577220 */ /* 0x000fce0000410000 */
.L_x_10:
[----:B------:R-:W-:Y:S05]  /*6740*/  @P0 BRA `(.L_x_35) ;  /* 0x0000001400340947 */ /* 0x000fea0003800000 */
[----:B------:R-:W0:Y:S01]  /*6750*/  S2R R4, SR_TID.X ;  /* 0x0000000000047919 */ /* 0x000e220000002100 */
[----:B------:R-:W1:Y:S01]  /*6760*/  LDC R16, c[0x0][0xbe8] ;  /* 0x0002fa00ff107b82 */ /* 0x000e620000000800 */
[----:B------:R-:W-:Y:S01]  /*6770*/  SHF.R.S32.HI R13, RZ, 0x1f, R2 ;  /* 0x0000001fff0d7819 */ /* 0x000fe20000011402 */
[----:B------:R-:W-:Y:S01]  /*6780*/  ULDC.64 UR4, c[0x0][0xbd0] ;  /* 0x0002f40000047ab9 */ /* 0x000fe20000000a00 */
[----:B------:R-:W2:Y:S01]  /*6790*/  S2R R10, SR_CTAID.X ;  /* 0x00000000000a7919 */ /* 0x000ea20000002500 */
[----:B------:R-:W-:Y:S01]  /*67a0*/  ULDC.64 UR6, c[0x0][0xb38] ;  /* 0x0002ce0000067ab9 */ /* 0x000fe20000000a00 */
[----:B------:R-:W-:Y:S01]  /*67b0*/  IADD3 R17, -R2, RZ, RZ ;  /* 0x000000ff02117210 */ /* 0x000fe20007ffe1ff */
[----:B------:R-:W-:Y:S02]  /*67c0*/  BSSY B0, `(.L_x_36) ;  /* 0x00000e1000007945 */ /* 0x000fe40003800000 */
[----:B------:R-:W3:Y:S08]  /*67d0*/  S2UR UR9, SR_CTAID.Z ;  /* 0x00000000000979c3 */ /* 0x000ef00000002700 */
[----:B------:R-:W4:Y:S08]  /*67e0*/  LDC.64 R18, c[0x0][0xbd8] ;  /* 0x0002f600ff127b82 */ /* 0x000f300000000a00 */
[----:B------:R-:W-:Y:S01]  /*67f0*/  BAR.SYNC.DEFER_BLOCKING 0x1, 0x100 ;  /* 0x0044000000007b1d */ /* 0x000fe20000010000 */
[----:B-1----:R-:W-:-:S07]  /*6800*/  ISETP.NE.AND P0, PT, R16, 0x1, PT ;  /* 0x000000011000780c */ /* 0x002fce0003f05270 */
[----:B------:R-:W1:Y:S01]  /*6810*/  S2UR UR8, SR_CTAID.Y ;  /* 0x00000000000879c3 */ /* 0x000e620000002600 */
[----:B0-----:R-:W-:-:S07]  /*6820*/  IADD3 R7, R4, -0x80, RZ ;  /* 0xffffff8004077810 */ /* 0x001fce0007ffe0ff */
[----:B------:R-:W1:Y:S01]  /*6830*/  LDC R22, c[0x0][0xc50] ;  /* 0x00031400ff167b82 */ /* 0x000e620000000800 */
[----:B------:R-:W-:-:S04]  /*6840*/  SHF.R.S32.HI R6, RZ, 0x1f, R7 ;  /* 0x0000001fff067819 */ /* 0x000fc80000011407 */
[CC--:B------:R-:W-:Y:S02]  /*6850*/  LEA.HI R8, R6.reuse, R7.reuse, RZ, 0x7 ;  /* 0x0000000706087211 */ /* 0x0c0fe400078f38ff */
[----:B------:R-:W-:Y:S01]  /*6860*/  LEA.HI R6, R6, R7, RZ, 0x2 ;  /* 0x0000000706067211 */ /* 0x000fe200078f10ff */
[----:B------:R-:W0:Y:S01]  /*6870*/  @P0 LDC R14, c[0x0][0xbec] ;  /* 0x0002fb00ff0e0b82 */ /* 0x000e220000000800 */
[----:B------:R-:W-:Y:S02]  /*6880*/  LOP3.LUT R4, R8, 0xffffff80, RZ, 0xc0, !PT ;  /* 0xffffff8008047812 */ /* 0x000fe400078ec0ff */
[----:B------:R-:W-:Y:S02]  /*6890*/  LOP3.LUT R6, R6, 0xfffffffc, RZ, 0xc0, !PT ;  /* 0xfffffffc06067812 */ /* 0x000fe400078ec0ff */
[----:B------:R-:W-:Y:S01]  /*68a0*/  SHF.R.S32.HI R9, RZ, 0x7, R8 ;  /* 0x00000007ff097819 */ /* 0x000fe20000011408 */
[C---:B------:R-:W-:Y:S02]  /*68b0*/  IMAD.IADD R23, R7.reuse, 0x1, -R4 ;  /* 0x0000000107177824 */ /* 0x040fe400078e0a04 */
[----:B------:R-:W-:Y:S01]  /*68c0*/  IMAD.IADD R7, R7, 0x1, -R6 ;  /* 0x0000000107077824 */ /* 0x000fe200078e0a06 */
[----:B------:R-:W5:Y:S02]  /*68d0*/  LDC.64 R20, c[0x0][0xb40] ;  /* 0x0002d000ff147b82 */ /* 0x000f640000000a00 */
[----:B------:R-:W-:-:S04]  /*68e0*/  SHF.R.S32.HI R12, RZ, 0x1f, R23 ;  /* 0x0000001fff0c7819 */ /* 0x000fc80000011417 */
[----:B------:R-:W-:Y:S02]  /*68f0*/  LEA.HI R88, R12, R23, RZ, 0x2 ;  /* 0x000000170c587211 */ /* 0x000fe400078f10ff */
[----:B------:R-:W5:Y:S02]  /*6900*/  @P0 LDC R90, c[0x0][0xbec] ;  /* 0x0002fb00ff5a0b82 */ /* 0x000f640000000800 */
[--C-:B------:R-:W-:Y:S02]  /*6910*/  SHF.R.S32.HI R4, RZ, 0x2, R88.reuse ;  /* 0x00000002ff047819 */ /* 0x100fe40000011458 */
[----:B------:R-:W-:Y:S02]  /*6920*/  SHF.R.S32.HI R5, RZ, 0x1f, R88 ;  /* 0x0000001fff057819 */ /* 0x000fe40000011458 */
[----:B------:R-:W-:Y:S02]  /*6930*/  LOP3.LUT R88, R88, 0x7ffffffc, RZ, 0xc0, !PT ;  /* 0x7ffffffc58587812 */ /* 0x000fe400078ec0ff */
[----:B------:R-:W-:Y:S01]  /*6940*/  LEA.HI R5, R5, R4, RZ, 0x3 ;  /* 0x0000000405057211 */ /* 0x000fe200078f18ff */
[----:B------:R-:W5:Y:S03]  /*6950*/  @P0 LDC R15, c[0x0][0xbf0] ;  /* 0x0002fc00ff0f0b82 */ /* 0x000f660000000800 */
[----:B------:R-:W-:-:S04]  /*6960*/  LOP3.LUT R5, R5, 0xfffffff8, RZ, 0xc0, !PT ;  /* 0xfffffff805057812 */ /* 0x000fc800078ec0ff */
[----:B------:R-:W-:Y:S01]  /*6970*/  IADD3 R6, R4, -R5, RZ ;  /* 0x8000000504067210 */ /* 0x000fe20007ffe0ff */
[----:B------:R-:W5:Y:S01]  /*6980*/  @P0 LDC R89, c[0x0][0xbf0] ;  /* 0x0002fc00ff590b82 */ /* 0x000f620000000800 */
[----:B------:R-:W-:Y:S02]  /*6990*/  LEA.HI R4, R8, R9, RZ, 0x1 ;  /* 0x0000000908047211 */ /* 0x000fe400078f08ff */
[----:B------:R-:W-:Y:S02]  /*69a0*/  LEA.HI R5, R12, R23, RZ, 0x5 ;  /* 0x000000170c057211 */ /* 0x000fe400078f28ff */
[----:B------:R-:W-:Y:S02]  /*69b0*/  LOP3.LUT R4, R4, 0x3fffffe, RZ, 0xc0, !PT ;  /* 0x03fffffe04047812 */ /* 0x000fe400078ec0ff */
[----:B------:R-:W-:Y:S02]  /*69c0*/  LEA.HI R8, R7, R7, RZ, 0x1 ;  /* 0x0000000707087211 */ /* 0x000fe400078f08ff */
[----:B------:R-:W-:Y:S01]  /*69d0*/  SHF.R.S32.HI R5, RZ, 0x5, R5 ;  /* 0x00000005ff057819 */ /* 0x000fe20000011405 */
[----:B------:R-:W-:Y:S01]  /*69e0*/  IMAD.IADD R4, R9, 0x1, -R4 ;  /* 0x0000000109047824 */ /* 0x000fe200078e0a04 */
[----:B------:R-:W-:-:S03]  /*69f0*/  LOP3.LUT R8, R8, 0x1ffffffe, RZ, 0xc0, !PT ;  /* 0x1ffffffe08087812 */ /* 0x000fc600078ec0ff */
[----:B------:R-:W-:Y:S01]  /*6a00*/  IMAD R5, R5, 0x10, R6 ;  /* 0x0000001005057824 */ /* 0x000fe200078e0206 */
[----:B------:R-:W-:Y:S01]  /*6a10*/  IADD3 R9, R7, -R8, RZ ;  /* 0x8000000807097210 */ /* 0x000fe20007ffe0ff */
[----:B------:R-:W-:Y:S02]  /*6a20*/  IMAD R7, R13, UR4, RZ ;  /* 0x000000040d077c24 */ /* 0x000fe4000f8e02ff */
[----:B------:R-:W-:Y:S02]  /*6a30*/  IMAD R8, R4, 0x40, R5 ;  /* 0x0000004004087824 */ /* 0x000fe400078e0205 */
[C---:B------:R-:W-:Y:S01]  /*6a40*/  IMAD.WIDE.U32 R4, R2.reuse, UR4, RZ ;  /* 0x0000000402047c25 */ /* 0x040fe2000f8e00ff */
[----:B---3--:R-:W-:Y:S02]  /*6a50*/  USHF.R.S32.HI UR4, URZ, 0x1f, UR9 ;  /* 0x0000001f3f047899 */ /* 0x008fe40008011409 */
[----:B------:R-:W-:Y:S01]  /*6a60*/  LEA R9, R9, R8, 0x3 ;  /* 0x0000000809097211 */ /* 0x000fe200078e18ff */
[----:B------:R-:W-:-:S02]  /*6a70*/  IMAD R11, R2, UR5, R7 ;  /* 0x00000005020b7c24 */ /* 0x000fc4000f8e0207 */
[----:B------:R-:W-:Y:S02]  /*6a80*/  IMAD R13, R13, UR6, RZ ;  /* 0x000000060d0d7c24 */ /* 0x000fe4000f8e02ff */
[----:B----4-:R-:W-:Y:S02]  /*6a90*/  IMAD R12, R18, UR4, RZ ;  /* 0x00000004120c7c24 */ /* 0x010fe4000f8e02ff */
[----:B------:R-:W-:Y:S02]  /*6aa0*/  IMAD.IADD R5, R5, 0x1, R11 ;  /* 0x0000000105057824 */ /* 0x000fe400078e020b */
[----:B------:R-:W-:Y:S02]  /*6ab0*/  IMAD R11, R2, UR7, R13 ;  /* 0x00000007020b7c24 */ /* 0x000fe4000f8e020d */
[----:B------:R-:W-:Y:S02]  /*6ac0*/  IMAD R13, R19, UR9, R12 ;  /* 0x00000009130d7c24 */ /* 0x000fe4000f8e020c */
[----:B--2---:R-:W-:-:S02]  /*6ad0*/  IMAD R9, R10, 0x80, R9 ;  /* 0x000000800a097824 */ /* 0x004fc400078e0209 */
[----:B-1----:R-:W-:Y:S02]  /*6ae0*/  IMAD R19, R22, R17, UR8 ;  /* 0x0000000816137e24 */ /* 0x002fe4000f8e0211 */
[----:B------:R-:W-:Y:S01]  /*6af0*/  IMAD.WIDE.U32 R6, R2, UR6, RZ ;  /* 0x0000000602067c25 */ /* 0x000fe2000f8e00ff */
[----:B------:R-:W-:-:S03]  /*6b00*/  ULDC.64 UR6, c[0x0][0xb48] ;  /* 0x0002d20000067ab9 */ /* 0x000fc60000000a00 */
[----:B------:R-:W-:-:S04]  /*6b10*/  IMAD.WIDE.U32 R4, R18, UR9, R4 ;  /* 0x0000000912047c25 */ /* 0x000fc8000f8e0004 */
[----:B0-----:R-:W-:Y:S01]  /*6b20*/  @P0 IMAD.HI.U32 R2, R9, R14, RZ ;  /* 0x0000000e09020227 */ /* 0x001fe200078e00ff */
[----:B------:R-:W-:-:S03]  /*6b30*/  SHF.R.S32.HI R14, RZ, 0x1f, R19 ;  /* 0x0000001fff0e7819 */ /* 0x000fc60000011413 */
[----:B------:R-:W-:Y:S02]  /*6b40*/  IMAD.IADD R7, R7, 0x1, R11 ;  /* 0x0000000107077824 */ /* 0x000fe400078e020b */
[----:B------:R-:W-:Y:S01]  /*6b50*/  IMAD.IADD R5, R5, 0x1, R13 ;  /* 0x0000000105057824 */ /* 0x000fe200078e020d */
[----:B------:R-:W-:Y:S01]  /*6b60*/  MOV R13, R9 ;  /* 0x00000009000d7202 */ /* 0x000fe20000000f00 */
[----:B-----5:R-:W-:Y:S01]  /*6b70*/  IMAD R12, R20, UR4, RZ ;  /* 0x00000004140c7c24 */ /* 0x020fe2000f8e02ff */
[----:B------:R-:W-:Y:S01]  /*6b80*/  ULDC.64 UR4, c[0x0][0xbe0] ;  /* 0x0002f80000047ab9 */ /* 0x000fe20000000a00 */
[----:B------:R-:W-:-:S04]  /*6b90*/  @P0 IMAD.HI.U32 R90, R9, R90, RZ ;  /* 0x0000005a095a0227 */ /* 0x000fc800078e00ff */
[----:B------:R-:W-:Y:S01]  /*6ba0*/  IMAD.MOV.U32 R11, RZ, RZ, R9 ;  /* 0x000000ffff0b7224 */ /* 0x000fe200078e0009 */
[----:B------:R-:W-:Y:S01]  /*6bb0*/  @P0 SHF.R.U32.HI R11, RZ, R15, R2 ;  /* 0x0000000fff0b0219 */ /* 0x000fe20000011602 */
[----:B------:R-:W-:Y:S01]  /*6bc0*/  IMAD R15, R21, UR9, R12 ;  /* 0x00000009150f7c24 */ /* 0x000fe2000f8e020c */
[----:B------:R-:W-:Y:S01]  /*6bd0*/  @P0 SHF.R.U32.HI R13, RZ, R89, R90 ;  /* 0x00000059ff0d0219 */ /* 0x000fe2000001165a */
[----:B------:R-:W-:Y:S01]  /*6be0*/  IMAD.WIDE.U32 R6, R20, UR9, R6 ;  /* 0x0000000914067c25 */ /* 0x000fe2000f8e0006 */
[----:B------:R-:W-:-:S03]  /*6bf0*/  ULDC.64 UR8, c[0x0][0xb28] ;  /* 0x0002ca0000087ab9 */ /* 0x000fc60000000a00 */
[----:B------:R-:W-:Y:S02]  /*6c00*/  IMAD R2, R14, UR4, RZ ;  /* 0x000000040e027c24 */ /* 0x000fe4000f8e02ff */
[----:B------:R-:W-:-:S04]  /*6c10*/  IMAD.WIDE.U32 R4, R19, UR4, R4 ;  /* 0x0000000413047c25 */ /* 0x000fc8000f8e0004 */
[----:B------:R-:W-:Y:S01]  /*6c20*/  IMAD.IADD R7, R7, 0x1, R15 ;  /* 0x0000000107077824 */ /* 0x000fe200078e020f */
[----:B------:R-:W-:Y:S01]  /*6c30*/  SHF.R.S32.HI R15, RZ, 0x1f, R11 ;  /* 0x0000001fff0f7819 */ /* 0x000fe2000001140b */
[----:B------:R-:W-:Y:S01]  /*6c40*/  IMAD R14, R14, UR6, RZ ;  /* 0x000000060e0e7c24 */ /* 0x000fe2000f8e02ff */
[----:B------:R-:W-:Y:S01]  /*6c50*/  IADD3 R4, P0, R11, R4, RZ ;  /* 0x000000040b047210 */ /* 0x000fe20007f1e0ff */
[C---:B------:R-:W-:Y:S01]  /*6c60*/  IMAD R12, R19.reuse, UR5, R2 ;  /* 0x00000005130c7c24 */ /* 0x040fe2000f8e0202 */
[----:B------:R-:W-:Y:S01]  /*6c70*/  SHF.R.S32.HI R2, RZ, 0x1f, R13 ;  /* 0x0000001fff027819 */ /* 0x000fe2000001140d */
[----:B------:R-:W-:Y:S01]  /*6c80*/  IMAD.MOV R11, RZ, RZ, -R11 ;  /* 0x000000ffff0b7224 */ /* 0x000fe200078e0a0b */
[----:B------:R-:W-:Y:S01]  /*6c90*/  ULDC.64 UR4, c[0x0][0xb30] ;  /* 0x0002cc0000047ab9 */ /* 0x000fe20000000a00 */
[----:B------:R-:W-:Y:S01]  /*6ca0*/  IMAD R17, R19, UR7, R14 ;  /* 0x0000000713117c24 */ /* 0x000fe2000f8e020e */
[----:B------:R-:W-:Y:S01]  /*6cb0*/  IADD3 R14, -R13, RZ, RZ ;  /* 0x000000ff0d0e7210 */ /* 0x000fe20007ffe1ff */
[----:B------:R-:W-:Y:S01]  /*6cc0*/  IMAD R2, R2, UR4, RZ ;  /* 0x0000000402027c24 */ /* 0x000fe2000f8e02ff */
[----:B------:R-:W-:Y:S01]  /*6cd0*/  IADD3.X R5, R15, R5, R12, P0, !PT ;  /* 0x000000050f057210 */ /* 0x000fe200007fe40c */
[----:B------:R-:W-:-:S02]  /*6ce0*/  IMAD R11, R16, R11, R9 ;  /* 0x0000000b100b7224 */ /* 0x000fc400078e0209 */
[----:B------:R-:W-:Y:S01]  /*6cf0*/  IMAD.WIDE.U32 R6, R19, UR6, R6 ;  /* 0x0000000613067c25 */ /* 0x000fe2000f8e0006 */
[----:B------:R-:W-:-:S03]  /*6d00*/  ULDC.64 UR6, c[0x0][0xbc8] ;  /* 0x0002f20000067ab9 */ /* 0x000fc60000000a00 */
[----:B------:R-:W-:Y:S02]  /*6d10*/  IMAD R9, R16, R14, R9 ;  /* 0x0000000e10097224 */ /* 0x000fe400078e0209 */
[----:B------:R-:W-:Y:S01]  /*6d20*/  IMAD R15, R13, UR5, R2 ;  /* 0x000000050d0f7c24 */ /* 0x000fe2000f8e0202 */
[----:B------:R-:W-:Y:S01]  /*6d30*/  SHF.R.S32.HI R2, RZ, 0x1f, R11 ;  /* 0x0000001fff027819 */ /* 0x000fe2000001140b */
[----:B------:R-:W-:Y:S01]  /*6d40*/  IMAD.IADD R7, R7, 0x1, R17 ;  /* 0x0000000107077824 */ /* 0x000fe200078e0211 */
[----:B------:R-:W-:Y:S01]  /*6d50*/  SHF.R.S32.HI R12, RZ, 0x1f, R9 ;  /* 0x0000001fff0c7819 */ /* 0x000fe20000011409 */
[----:B------:R-:W0:Y:S01]  /*6d60*/  S2UR UR5, SR_CgaCtaId ;  /* 0x00000000000579c3 */ /* 0x000e220000008800 */
[----:B------:R-:W-:-:S04]  /*6d70*/  IMAD.WIDE.U32 R4, R11, UR6, R4 ;  /* 0x000000060b047c25 */ /* 0x000fc8000f8e0004 */
[----:B------:R-:W-:Y:S01]  /*6d80*/  IMAD.WIDE.U32 R6, R13, UR4, R6 ;  /* 0x000000040d067c25 */ /* 0x000fe2000f8e0006 */
[----:B------:R-:W-:-:S03]  /*6d90*/  UMOV UR4, 0x400 ;  /* 0x0000040000047882 */ /* 0x000fc60000000000 */
[----:B------:R-:W-:Y:S02]  /*6da0*/  IMAD R2, R2, UR6, RZ ;  /* 0x0000000602027c24 */ /* 0x000fe4000f8e02ff */
[----:B------:R-:W-:Y:S02]  /*6db0*/  IMAD.IADD R7, R7, 0x1, R15 ;  /* 0x0000000107077824 */ /* 0x000fe400078e020f */
[----:B------:R-:W-:Y:S02]  /*6dc0*/  IMAD R12, R12, UR8, RZ ;  /* 0x000000080c0c7c24 */ /* 0x000fe4000f8e02ff */
[----:B------:R-:W-:Y:S01]  /*6dd0*/  IMAD R13, R11, UR7, R2 ;  /* 0x000000070b0d7c24 */ /* 0x000fe2000f8e0202 */
[----:B------:R-:W-:Y:S01]  /*6de0*/  ULDC.64 UR6, c[0x0][0xba8] ;  /* 0x0002ea0000067ab9 */ /* 0x000fe20000000a00 */
[C---:B------:R-:W-:Y:S01]  /*6df0*/  IMAD R11, R9.reuse, UR9, R12 ;  /* 0x00000009090b7c24 */ /* 0x040fe2000f8e020c */
[----:B------:R-:W-:Y:S01]  /*6e00*/  LEA R2, P0, R4, UR6, 0x2 ;  /* 0x0000000604027c11 */ /* 0x000fe2000f8010ff */
[----:B------:R-:W-:Y:S01]  /*6e10*/  IMAD.WIDE.U32 R6, R9, UR8, R6 ;  /* 0x0000000809067c25 */ /* 0x000fe2000f8e0006 */
[----:B------:R-:W-:Y:S01]  /*6e20*/  IADD3 R9, R5, R13, RZ ;  /* 0x0000000d05097210 */ /* 0x000fe20007ffe0ff */
[----:B------:R-:W-:Y:S01]  /*6e30*/  ULDC.64 UR8, c[0x0][0xb00] ;  /* 0x0002c00000087ab9 */ /* 0x000fe20000000a00 */
[----:B------:R-:W-:Y:S01]  /*6e40*/  ULDC UR6, c[0x0][0xa88] ;  /* 0x0002a20000067ab9 */ /* 0x000fe20000000800 */
[----:B------:R-:W-:Y:S01]  /*6e50*/  IMAD.IADD R5, R7, 0x1, R11 ;  /* 0x0000000107057824 */ /* 0x000fe200078e020b */
[----:B------:R-:W-:Y:S01]  /*6e60*/  LEA R20, P1, R6, UR8, 0x2 ;  /* 0x0000000806147c11 */ /* 0x000fe2000f8210ff */
[----:B------:R-:W-:Y:S01]  /*6e70*/  IMAD R8, R10, 0x80, R8 ;  /* 0x000000800a087824 */ /* 0x000fe200078e0208 */
[----:B------:R-:W-:Y:S01]  /*6e80*/  LEA.HI.X R9, R4, UR7, R9, 0x2, P0 ;  /* 0x0000000704097c11 */ /* 0x000fe200080f1409 */
[----:B0-----:R-:W-:Y:S01]  /*6e90*/  ULEA UR4, UR5, UR4, 0x18 ;  /* 0x0000000405047291 */ /* 0x001fe2000f8ec03f */
[----:B------:R-:W-:Y:S01]  /*6ea0*/  LEA.HI.X R22, R6, UR9, R5, 0x2, P1 ;  /* 0x0000000906167c11 */ /* 0x000fe200088f1405 */
[----:B------:R-:W-:Y:S01]  /*6eb0*/  SHFL.IDX PT, R4, R2, RZ, 0x1c1f ;  /* 0x001c1fff02047589 */ /* 0x000fe200000e0000 */
[----:B------:R-:W-:Y:S01]  /*6ec0*/  IMAD R17, R16, UR6, RZ ;  /* 0x0000000610117c24 */ /* 0x000fe2000f8e02ff */
[C---:B------:R-:W-:Y:S01]  /*6ed0*/  LOP3.LUT P0, RZ, R23.reuse, 0x3, RZ, 0xc0, !PT ;  /* 0x0000000317ff7812 */ /* 0x040fe2000780c0ff */
[----:B------:R-:W-:Y:S01]  /*6ee0*/  UIADD3 UR4, UR4, 0x2a820, URZ ;  /* 0x0002a82004047890 */ /* 0x000fe2000fffe03f */
[----:B------:R-:W0:Y:S01]  /*6ef0*/  SHFL.IDX PT, R5, R9, RZ, 0x1c1f ;  /* 0x001c1fff09057589 */ /* 0x000e2200000e0000 */
[C---:B------:R-:W-:Y:S01]  /*6f00*/  IADD3 R16, R8.reuse, 0x8, RZ ;  /* 0x0000000808107810 */ /* 0x040fe20007ffe0ff */
[----:B------:R-:W-:Y:S01]  /*6f10*/  IMAD.IADD R19, R23, 0x1, -R88 ;  /* 0x0000000117137824 */ /* 0x000fe200078e0a58 */
[-C--:B------:R-:W-:Y:S01]  /*6f20*/  ISETP.GE.OR P1, PT, R8, R17.reuse, P0 ;  /* 0x000000110800720c */ /* 0x080fe20000726670 */
[----:B------:R-:W-:Y:S01]  /*6f30*/  SHFL.IDX PT, R6, R2, 0x1, 0x1c1f ;  /* 0x003c1f0002067f89 */ /* 0x000fe200000e0000 */
[-C--:B------:R-:W-:Y:S01]  /*6f40*/  ISETP.GE.OR P0, PT, R16, R17.reuse, P0 ;  /* 0x000000111000720c */ /* 0x080fe20000706670 */
[----:B------:R-:W-:Y:S01]  /*6f50*/  UPRMT UR4, URZ, 0x654, UR4 ;  /* 0x000006543f047896 */ /* 0x000fe20008000004 */
[----:B------:R-:W-:Y:S01]  /*6f60*/  ISETP.GE.AND P2, PT, R8, R17, PT ;  /* 0x000000110800720c */ /* 0x000fe20003f46270 */
[----:B------:R-:W1:Y:S01]  /*6f70*/  SHFL.IDX PT, R7, R9, 0x1, 0x1c1f ;  /* 0x003c1f0009077f89 */ /* 0x000e6200000e0000 */
[----:B------:R-:W-:-:S03]  /*6f80*/  IMAD.SHL.U32 R19, R19, 0x2, RZ ;  /* 0x0000000213137824 */ /* 0x000fc600078e00ff */
[----:B------:R2:W3:Y:S03]  /*6f90*/  SHFL.IDX PT, R14, R20, RZ, 0x1c1f ;  /* 0x001c1fff140e7589 */ /* 0x0004e600000e0000 */
[----:B------:R-:W-:Y:S01]  /*6fa0*/  SYNCS.ARRIVE.TRANS64.RED.A1T0 RZ, [UR4], RZ ;  /* 0x000000ffffff79a7 */ /* 0x000fe20008100404 */
[----:B------:R2:W4:Y:S04]  /*6fb0*/  SHFL.IDX PT, R15, R22, RZ, 0x1c1f ;  /* 0x001c1fff160f7589 */ /* 0x00052800000e0000 */
[----:B0-----:R2:W-:Y:S04]  /*6fc0*/  @!P1 ST.E desc[UR38][R4.64], R3 ;  /* 0x0000000304009985 */ /* 0x0015e8000c101926 */
[----:B-1----:R2:W-:Y:S01]  /*6fd0*/  @!P0 ST.E desc[UR38][R6.64], R0 ;  /* 0x0000000006008985 */ /* 0x0025e2000c101926 */
[----:B------:R-:W-:Y:S05]  /*6fe0*/  @P2 BRA `(.L_x_37) ;  /* 0x0000000400782947 */ /* 0x000fea0003800000 */
[C---:B--2---:R-:W-:Y:S01]  /*6ff0*/  IADD3 R0, R19.reuse, 0x8, RZ ;  /* 0x0000000813007810 */ /* 0x044fe20007ffe0ff */
[----:B------:R-:W-:Y:S01]  /*7000*/  ULDC UR4, c[0x0][0xac8] ;  /* 0x0002b20000047ab9 */ /* 0x000fe20000000800 */
[C---:B------:R-:W-:Y:S01]  /*7010*/  VIADD R6, R19.reuse, 0x10 ;  /* 0x0000001013067836 */ /* 0x040fe20000000000 */
[C---:B------:R-:W-:Y:S01]  /*7020*/  ISETP.GE.AND P2, PT, R19.reuse, UR4, PT ;  /* 0x0000000413007c0c */ /* 0x040fe2000bf46270 */
[C---:B------:R-:W-:Y:S01]  /*7030*/  VIADD R7, R19.reuse, 0x18 ;  /* 0x0000001813077836 */ /* 0x040fe20000000000 */
[----:B------:R-:W-:Y:S01]  /*7040*/  ISETP.GE.AND P3, PT, R0, UR4, PT ;  /* 0x0000000400007c0c */ /* 0x000fe2000bf66270 */
[C---:B------:R-:W-:Y:S01]  /*7050*/  VIADD R8, R19.reuse, 0x28 ;  /* 0x0000002813087836 */ /* 0x040fe20000000000 */
[----:B------:R-:W-:Y:S01]  /*7060*/  ISETP.GE.AND P0, PT, R6, UR4, PT ;  /* 0x0000000406007c0c */ /* 0x000fe2000bf06270 */
[----:B------:R-:W-:Y:S01]  /*7070*/  VIADD R9, R19, 0x30 ;  /* 0x0000003013097836 */ /* 0x000fe20000000000 */
[----:B------:R-:W-:Y:S01]  /*7080*/  ISETP.GE.AND P1, PT, R7, UR4, PT ;  /* 0x0000000407007c0c */ /* 0x000fe2000bf26270 */
[C---:B------:R-:W-:Y:S01]  /*7090*/  VIADD R11, R19.reuse, 0x40 ;  /* 0x00000040130b7836 */ /* 0x040fe20000000000 */
[C---:B------:R-:W-:Y:S01]  /*70a0*/  IADD3 R10, R19.reuse, 0x38, RZ ;  /* 0x00000038130a7810 */ /* 0x040fe20007ffe0ff */
[----:B------:R-:W-:Y:S01]  /*70b0*/  VIADD R18, R19, 0x60 ;  /* 0x0000006013127836 */ /* 0x000fe20000000000 */
[----:B------:R-:W-:-:S02]  /*70c0*/  ISETP.GE.AND P4, PT, R9, UR4, PT ;  /* 0x0000000409007c0c */ /* 0x000fc4000bf86270 */
[----:B------:R-:W-:Y:S01]  /*70d0*/  ISETP.GE.AND P5, PT, R10, UR4, PT ;  /* 0x000000040a007c0c */ /* 0x000fe2000bfa6270 */
[----:B---34-:R-:W-:Y:S01]  /*70e0*/  @!P2 IMAD.WIDE R2, R19, 0x4, R14 ;  /* 0x000000041302a825 */ /* 0x018fe200078e020e */
[----:B------:R-:W-:Y:S02]  /*70f0*/  ISETP.GE.AND P6, PT, R11, UR4, PT ;  /* 0x000000040b007c0c */ /* 0x000fe4000bfc6270 */
[----:B------:R-:W-:Y:S02]  /*7100*/  @!P3 LEA.HI R0, R0, R0, RZ, 0x1 ;  /* 0x000000000000b211 */ /* 0x000fe400078f08ff */
[----:B------:R0:W-:Y:S01]  /*7110*/  @!P2 ST.E.64 desc[UR38][R2.64], R24 ;  /* 0x000000180200a985 */ /* 0x0001e2000c101b26 */
[----:B------:R-:W-:Y:S02]  /*7120*/  @!P0 LEA.HI R6, R6, R6, RZ, 0x1 ;  /* 0x0000000606068211 */ /* 0x000fe400078f08ff */
[----:B------:R-:W-:Y:S02]  /*7130*/  @!P3 LOP3.LUT R5, R0, 0xfffffffe, RZ, 0xc0, !PT ;  /* 0xfffffffe0005b812 */ /* 0x000fe400078ec0ff */
[----:B------:R-:W-:-:S02]  /*7140*/  IADD3 R0, R19, 0x20, RZ ;  /* 0x0000002013007810 */ /* 0x000fc40007ffe0ff */
[----:B------:R-:W-:Y:S01]  /*7150*/  @!P1 LEA.HI R7, R7, R7, RZ, 0x1 ;  /* 0x0000000707079211 */ /* 0x000fe200078f08ff */
[----:B------:R-:W-:Y:S01]  /*7160*/  @!P3 IMAD.WIDE R4, R5, 0x4, R14 ;  /* 0x000000040504b825 */ /* 0x000fe200078e020e */
[----:B------:R-:W-:Y:S02]  /*7170*/  ISETP.GE.AND P2, PT, R0, UR4, PT ;  /* 0x0000000400007c0c */ /* 0x000fe4000bf46270 */
[----:B------:R-:W-:Y:S02]  /*7180*/  @!P5 LEA.HI R10, R10, R10, RZ, 0x1 ;  /* 0x0000000a0a0ad211 */ /* 0x000fe400078f08ff */
[----:B------:R1:W-:Y:S01]  /*7190*/  @!P3 ST.E.64 desc[UR38][R4.64], R28 ;  /* 0x0000001c0400b985 */ /* 0x0003e2000c101b26 */
[----:B------:R-:W-:Y:S02]  /*71a0*/  ISETP.GE.AND P3, PT, R8, UR4, PT ;  /* 0x0000000408007c0c */ /* 0x000fe4000bf66270 */
[----:B0-----:R-:W-:Y:S02]  /*71b0*/  @!P0 LOP3.LUT R3, R6, 0xfffffffe, RZ, 0xc0, !PT ;  /* 0xfffffffe06038812 */ /* 0x001fe400078ec0ff */
[----:B------:R-:W-:-:S02]  /*71c0*/  @!P4 LEA.HI R6, R9, R9, RZ, 0x1 ;  /* 0x000000090906c211 */ /* 0x000fc400078f08ff */
[----:B------:R-:W-:Y:S01]  /*71d0*/  @!P5 LOP3.LUT R13, R10, 0xfffffffe, RZ, 0xc0, !PT ;  /* 0xfffffffe0a0dd812 */ /* 0x000fe200078ec0ff */
[----:B------:R-:W-:Y:S01]  /*71e0*/  @!P0 IMAD.WIDE R2, R3, 0x4, R14 ;  /* 0x0000000403028825 */ /* 0x000fe200078e020e */
[----:B------:R-:W-:Y:S02]  /*71f0*/  @!P2 LEA.HI R0, R0, R0, RZ, 0x1 ;  /* 0x000000000000a211 */ /* 0x000fe400078f08ff */
[----:B------:R-:W-:Y:S02]  /*7200*/  IADD3 R12, R19, 0x50, RZ ;  /* 0x00000050130c7810 */ /* 0x000fe40007ffe0ff */
[----:B------:R0:W-:Y:S01]  /*7210*/  @!P0 ST.E.64 desc[UR38][R2.64], R32 ;  /* 0x0000002002008985 */ /* 0x0001e2000c101b26 */
[----:B------:R-:W-:Y:S02]  /*7220*/  @!P3 LEA.HI R8, R8, R8, RZ, 0x1 ;  /* 0x000000080808b211 */ /* 0x000fe400078f08ff */
[----:B-1----:R-:W-:Y:S02]  /*7230*/  @!P1 LOP3.LUT R5, R7, 0xfffffffe, RZ, 0xc0, !PT ;  /* 0xfffffffe07059812 */ /* 0x002fe400078ec0ff */
[----:B------:R-:W-:-:S02]  /*7240*/  @!P2 LOP3.LUT R7, R0, 0xfffffffe, RZ, 0xc0, !PT ;  /* 0xfffffffe0007a812 */ /* 0x000fc400078ec0ff */
[----:B------:R-:W-:Y:S01]  /*7250*/  @!P3 LOP3.LUT R9, R8, 0xfffffffe, RZ, 0xc0, !PT ;  /* 0xfffffffe0809b812 */ /* 0x000fe200078ec0ff */
[--C-:B------:R-:W-:Y:S01]  /*7260*/  @!P1 IMAD.WIDE R4, R5, 0x4, R14.reuse ;  /* 0x0000000405049825 */ /* 0x100fe200078e020e */
[----:B------:R-:W-:Y:S02]  /*7270*/  @!P6 LEA.HI R0, R11, R11, RZ, 0x1 ;  /* 0x0000000b0b00e211 */ /* 0x000fe400078f08ff */
[----:B------:R-:W-:Y:S01]  /*7280*/  @!P4 LOP3.LUT R11, R6, 0xfffffffe, RZ, 0xc0, !PT ;  /* 0xfffffffe060bc812 */ /* 0x000fe200078ec0ff */
[--C-:B------:R-:W-:Y:S01]  /*7290*/  @!P2 IMAD.WIDE R6, R7, 0x4, R14.reuse ;  /* 0x000000040706a825 */ /* 0x100fe200078e020e */
[----:B------:R-:W-:Y:S01]  /*72a0*/  @!P6 LOP3.LUT R21, R0, 0xfffffffe, RZ, 0xc0, !PT ;  /* 0xfffffffe0015e812 */ /* 0x000fe200078ec0ff */
[----:B------:R1:W-:Y:S01]  /*72b0*/  @!P1 ST.E.64 desc[UR38][R4.64], R36 ;  /* 0x0000002404009985 */ /* 0x0003e2000c101b26 */
[----:B------:R-:W-:Y:S01]  /*72c0*/  ISETP.GE.AND P1, PT, R12, UR4, PT ;  /* 0x000000040c007c0c */ /* 0x000fe2000bf26270 */
[----:B0-----:R-:W-:Y:S02]  /*72d0*/  @!P3 IMAD.WIDE R2, R9, 0x4, R14 ;  /* 0x000000040902b825 */ /* 0x001fe400078e020e */
[----:B------:R0:W-:Y:S02]  /*72e0*/  @!P2 ST.E.64 desc[UR38][R6.64], R40 ;  /* 0x000000280600a985 */ /* 0x0001e4000c101b26 */
[----:B------:R-:W-:-:S02]  /*72f0*/  VIADD R0, R19, 0x48 ;  /* 0x0000004813007836 */ /* 0x000fc40000000000 */
[--C-:B------:R-:W-:Y:S01]  /*7300*/  @!P5 IMAD.WIDE R8, R13, 0x4, R14.reuse ;  /* 0x000000040d08d825 */ /* 0x100fe200078e020e */
[----:B------:R2:W-:Y:S01]  /*7310*/  @!P3 ST.E.64 desc[UR38][R2.64], R44 ;  /* 0x0000002c0200b985 */ /* 0x0005e2000c101b26 */
[----:B------:R-:W-:Y:S02]  /*7320*/  ISETP.GE.AND P3, PT, R18, UR4, PT ;  /* 0x0000000412007c0c */ /* 0x000fe4000bf66270 */
[----:B------:R-:W-:Y:S01]  /*7330*/  VIADD R13, R19, 0x58 ;  /* 0x00000058130d7836 */ /* 0x000fe20000000000 */
[----:B------:R-:W-:Y:S01]  /*7340*/  ISETP.GE.AND P0, PT, R0, UR4, PT ;  /* 0x0000000400007c0c */ /* 0x000fe2000bf06270 */
[--C-:B-1----:R-:W-:Y:S01]  /*7350*/  @!P4 IMAD.WIDE R4, R11, 0x4, R14.reuse ;  /* 0x000000040b04c825 */ /* 0x102fe200078e020e */
[----:B------:R-:W-:Y:S02]  /*7360*/  @!P1 LEA.HI R12, R12, R12, RZ, 0x1 ;  /* 0x0000000c0c0c9211 */ /* 0x000fe400078f08ff */
[----:B------:R-:W-:Y:S01]  /*7370*/  ISETP.GE.AND P2, PT, R13, UR4, PT ;  /* 0x000000040d007c0c */ /* 0x000fe2000bf46270 */
[----:B------:R-:W-:Y:S01]  /*7380*/  @!P6 IMAD.WIDE R10, R21, 0x4, R14 ;  /* 0x00000004150ae825 */ /* 0x000fe200078e020e */
[----:B------:R1:W-:Y:S01]  /*7390*/  @!P4 ST.E.64 desc[UR38][R4.64], R48 ;  /* 0x000000300400c985 */ /* 0x0003e2000c101b26 */
[----:B0-----:R-:W-:-:S02]  /*73a0*/  IADD3 R6, R19, 0x68, RZ ;  /* 0x0000006813067810 */ /* 0x001fc40007ffe0ff */
[C---:B------:R-:W-:Y:S01]  /*73b0*/  VIADD R7, R19.reuse, 0x70 ;  /* 0x0000007013077836 */ /* 0x040fe20000000000 */
[----:B------:R0:W-:Y:S01]  /*73c0*/  @!P5 ST.E.64 desc[UR38][R8.64], R52 ;  /* 0x000000340800d985 */ /* 0x0001e2000c101b26 */
[----:B--2---:R-:W-:Y:S01]  /*73d0*/  VIADD R3, R19, 0x78 ;  /* 0x0000007813037836 */ /* 0x004fe20000000000 */
[----:B------:R-:W-:Y:S02]  /*73e0*/  ISETP.GE.AND P4, PT, R6, UR4, PT ;  /* 0x0000000406007c0c */ /* 0x000fe4000bf86270 */
[----:B------:R2:W-:Y:S01]  /*73f0*/  @!P6 ST.E.64 desc[UR38][R10.64], R56 ;  /* 0x000000380a00e985 */ /* 0x0005e2000c101b26 */
[----:B------:R-:W-:Y:S02]  /*7400*/  ISETP.GE.AND P5, PT, R7, UR4, PT ;  /* 0x0000000407007c0c */ /* 0x000fe4000bfa6270 */
[----:B------:R-:W-:Y:S02]  /*7410*/  ISETP.GE.AND P6, PT, R3, UR4, PT ;  /* 0x0000000403007c0c */ /* 0x000fe4000bfc6270 */
[----:B------:R-:W-:-:S02]  /*7420*/  @!P0 LEA.HI R0, R0, R0, RZ, 0x1 ;  /* 0x0000000000008211 */ /* 0x000fc400078f08ff */
[----:B------:R-:W-:Y:S02]  /*7430*/  @!P2 LEA.HI R13, R13, R13, RZ, 0x1 ;  /* 0x0000000d0d0da211 */ /* 0x000fe400078f08ff */
[----:B------:R-:W-:Y:S02]  /*7440*/  @!P3 LEA.HI R18, R18, R18, RZ, 0x1 ;  /* 0x000000121212b211 */ /* 0x000fe400078f08ff */
[----:B------:R-:W-:Y:S02]  /*7450*/  @!P4 LEA.HI R6, R6, R6, RZ, 0x1 ;  /* 0x000000060606c211 */ /* 0x000fe400078f08ff */
[----:B-1----:R-:W-:Y:S02]  /*7460*/  @!P1 LOP3.LUT R5, R12, 0xfffffffe, RZ, 0xc0, !PT ;  /* 0xfffffffe0c059812 */ /* 0x002fe400078ec0ff */
[----:B------:R-:W-:Y:S02]  /*7470*/  @!P5 LEA.HI R2, R7, R7, RZ, 0x1 ;  /* 0x000000070702d211 */ /* 0x000fe400078f08ff */
[----:B------:R-:W-:-:S02]  /*7480*/  @!P6 LEA.HI R4, R3, R3, RZ, 0x1 ;  /* 0x000000030304e211 */ /* 0x000fc400078f08ff */
[----:B------:R-:W-:Y:S02]  /*7490*/  @!P0 LOP3.LUT R3, R0, 0xfffffffe, RZ, 0xc0, !PT ;  /* 0xfffffffe00038812 */ /* 0x000fe400078ec0ff */
[----:B------:R-:W-:Y:S02]  /*74a0*/  @!P2 LOP3.LUT R7, R13, 0xfffffffe, RZ, 0xc0, !PT ;  /* 0xfffffffe0d07a812 */ /* 0x000fe400078ec0ff */
[----:B0-----:R-:W-:Y:S02]  /*74b0*/  @!P3 LOP3.LUT R9, R18, 0xfffffffe, RZ, 0xc0, !PT ;  /* 0xfffffffe1209b812 */ /* 0x001fe400078ec0ff */
[----:B--2---:R-:W-:Y:S01]  /*74c0*/  @!P4 LOP3.LUT R11, R6, 0xfffffffe, RZ, 0xc0, !PT ;  /* 0xfffffffe060bc812 */ /* 0x004fe200078ec0ff */
[--C-:B------:R-:W-:Y:S01]  /*74d0*/  @!P2 IMAD.WIDE R6, R7, 0x4, R14.reuse ;  /* 0x000000040706a825 */ /* 0x100fe200078e020e */
[----:B------:R-:W-:Y:S02]  /*74e0*/  @!P5 LOP3.LUT R13, R2, 0xfffffffe, RZ, 0xc0, !PT ;  /* 0xfffffffe020dd812 */ /* 0x000fe400078ec0ff */
[----:B------:R-:W-:Y:S01]  /*74f0*/  @!P6 LOP3.LUT R21, R4, 0xfffffffe, RZ, 0xc0, !PT ;  /* 0xfffffffe0415e812 */ /* 0x000fe200078ec0ff */
[----:B------:R-:W-:-:S04]  /*7500*/  @!P0 IMAD.WIDE R2, R3, 0x4, R14 ;  /* 0x0000000403028825 */ /* 0x000fc800078e020e */
[--C-:B------:R-:W-:Y:S01]  /*7510*/  @!P1 IMAD.WIDE R4, R5, 0x4, R14.reuse ;  /* 0x0000000405049825 */ /* 0x100fe200078e020e */
[----:B------:R0:W-:Y:S03]  /*7520*/  @!P0 ST.E.64 desc[UR38][R2.64], R60 ;  /* 0x0000003c02008985 */ /* 0x0001e6000c101b26 */
[--C-:B------:R-:W-:Y:S01]  /*7530*/  @!P3 IMAD.WIDE R8, R9, 0x4, R14.reuse ;  /* 0x000000040908b825 */ /* 0x100fe200078e020e */
[----:B------:R0:W-:Y:S03]  /*7540*/  @!P1 ST.E.64 desc[UR38][R4.64], R64 ;  /* 0x0000004004009985 */ /* 0x0001e6000c101b26 */
[--C-:B------:R-:W-:Y:S01]  /*7550*/  @!P4 IMAD.WIDE R10, R11, 0x4, R14.reuse ;  /* 0x000000040b0ac825 */ /* 0x100fe200078e020e */
[----:B------:R0:W-:Y:S03]  /*7560*/  @!P2 ST.E.64 desc[UR38][R6.64], R68 ;  /* 0x000000440600a985 */ /* 0x0001e6000c101b26 */
[--C-:B------:R-:W-:Y:S01]  /*7570*/  @!P5 IMAD.WIDE R12, R13, 0x4, R14.reuse ;  /* 0x000000040d0cd825 */ /* 0x100fe200078e020e */
[----:B------:R0:W-:Y:S03]  /*7580*/  @!P3 ST.E.64 desc[UR38][R8.64], R72 ;  /* 0x000000480800b985 */ /* 0x0001e6000c101b26 */
[----:B------:R-:W-:Y:S01]  /*7590*/  @!P6 IMAD.WIDE R14, R21, 0x4, R14 ;  /* 0x00000004150ee825 */ /* 0x000fe200078e020e */
[----:B------:R0:W-:Y:S04]  /*75a0*/  @!P4 ST.E.64 desc[UR38][R10.64], R76 ;  /* 0x0000004c0a00c985 */ /* 0x0001e8000c101b26 */
[----:B------:R0:W-:Y:S04]  /*75b0*/  @!P5 ST.E.64 desc[UR38][R12.64], R80 ;  /* 0x000000500c00d985 */ /* 0x0001e8000c101b26 */
[----:B------:R0:W-:Y:S02]  /*75c0*/  @!P6 ST.E.64 desc[UR38][R14.64], R84 ;  /* 0x000000540e00e985 */ /* 0x0001e4000c101b26 */
.L_x_37:
[----:B------:R-:W-:Y:S05]  /*75d0*/  BSYNC B0 ;  /* 0x0000000000007941 */ /* 0x000fea0003800000 */
.L_x_36:
[----:B------:R-:W-:Y:S01]  /*75e0*/  ISETP.GE.AND P0, PT, R16, R17, PT ;  /* 0x000000111000720c */ /* 0x000fe20003f06270 */
[----:B0-----:R0:W1:Y:S04]  /*75f0*/  SHFL.IDX PT, R13, R22, 0x1, 0x1c1f ;  /* 0x003c1f00160d7f89 */ /* 0x00106800000e0000 */
[----:B------:R0:W0:Y:S08]  /*7600*/  SHFL.IDX PT, R12, R20, 0x1, 0x1c1f ;  /* 0x003c1f00140c7f89 */ /* 0x00003000000e0000 */
[----:B------:R-:W-:Y:S05]  /*7610*/  @P0 BRA `(.L_x_8) ;  /* 0x0000004000b40947 */ /* 0x000fea0003800000 */
[----:B------:R-:W-:Y:S01]  /*7620*/  ULDC UR4, c[0x0][0xac8] ;  /* 0x0002b20000047ab9 */ /* 0x000fe20000000800 */
[C---:B--2---:R-:W-:Y:S01]  /*7630*/  IADD3 R0, R19.reuse, 0x8, RZ ;  /* 0x0000000813007810 */ /* 0x044fe20007ffe0ff */
[C---:B------:R-:W-:Y:S01]  /*7640*/  VIADD R4, R19.reuse, 0x10 ;  /* 0x0000001013047836 */ /* 0x040fe20000000000 */
[C---:B------:R-:W-:Y:S01]  /*7650*/  ISETP.GE.AND P0, PT, R19.reuse, UR4, PT ;  /* 0x0000000413007c0c */ /* 0x040fe2000bf06270 */
[C---:B------:R-:W-:Y:S01]  /*7660*/  VIADD R6, R19.reuse, 0x18 ;  /* 0x0000001813067836 */ /* 0x040fe20000000000 */
[----:B------:R-:W-:Y:S01]  /*7670*/  ISETP.GE.AND P5, PT, R0, UR4, PT ;  /* 0x0000000400007c0c */ /* 0x000fe2000bfa6270 */
[C---:B------:R-:W-:Y:S01]  /*7680*/  VIADD R9, R19.reuse, 0x28 ;  /* 0x0000002813097836 */ /* 0x040fe20000000000 */
[----:B------:R-:W-:Y:S01]  /*7690*/  ISETP.GE.AND P6, PT, R4, UR4, PT ;  /* 0x0000000404007c0c */ /* 0x000fe2000bfc6270 */
[C---:B------:R-:W-:Y:S01]  /*76a0*/  VIADD R10, R19.reuse, 0x30 ;  /* 0x00000030130a7836 */ /* 0x040fe20000000000 */
[C---:B------:R-:W-:Y:S01]  /*76b0*/  IADD3 R8, R19.reuse, 0x20, RZ ;  /* 0x0000002013087810 */ /* 0x040fe20007ffe0ff */
[C---:B------:R-:W-:Y:S01]  /*76c0*/  VIADD R16, R19.reuse, 0x40 ;  /* 0x0000004013107836 */ /* 0x040fe20000000000 */
[C---:B------:R-:W-:Y:S01]  /*76d0*/  IADD3 R11, R19.reuse, 0x38, RZ ;  /* 0x00000038130b7810 */ /* 0x040fe20007ffe0ff */
[C---:B------:R-:W-:Y:S01]  /*76e0*/  VIADD R18, R19.reuse, 0x48 ;  /* 0x0000004813127836 */ /* 0x040fe20000000000 */
[----:B------:R-:W-:Y:S01]  /*76f0*/  ISETP.GE.AND P4, PT, R8, UR4, PT ;  /* 0x0000000408007c0c */ /* 0x000fe2000bf86270 */
[----:B0-----:R-:W-:Y:S01]  /*7700*/  VIADD R20, R19, 0x70 ;  /* 0x0000007013147836 */ /* 0x001fe20000000000 */
[----:B------:R-:W-:Y:S01]  /*7710*/  ISETP.GE.AND P3, PT, R9, UR4, PT ;  /* 0x0000000409007c0c */ /* 0x000fe2000bf66270 */
[----:B-1----:R-:W-:Y:S01]  /*7720*/  @!P0 IMAD.WIDE R2, R19, 0x4, R12 ;  /* 0x0000000413028825 */ /* 0x002fe200078e020c */
[----:B------:R-:W-:-:S02]  /*7730*/  ISETP.GE.AND P2, PT, R10, UR4, PT ;  /* 0x000000040a007c0c */ /* 0x000fc4000bf46270 */
[----:B------:R-:W-:Y:S02]  /*7740*/  ISETP.GE.AND P1, PT, R11, UR4, PT ;  /* 0x000000040b007c0c */ /* 0x000fe4000bf26270 */
[----:B------:R0:W-:Y:S01]  /*7750*/  @!P0 ST.E.64 desc[UR38][R2.64], R26 ;  /* 0x0000001a02008985 */ /* 0x0001e2000c101b26 */
[----:B------:R-:W-:Y:S02]  /*7760*/  ISETP.GE.AND P0, PT, R6, UR4, PT ;  /* 0x0000000406007c0c */ /* 0x000fe4000bf06270 */
[----:B------:R-:W-:Y:S02]  /*7770*/  @!P5 LEA.HI R0, R0, R0, RZ, 0x1 ;  /* 0x000000000000d211 */ /* 0x000fe400078f08ff */
[----:B------:R-:W-:Y:S02]  /*7780*/  @!P6 LEA.HI R4, R4, R4, RZ, 0x1 ;  /* 0x000000040404e211 */ /* 0x000fe400078f08ff */
[----:B------:R-:W-:Y:S02]  /*7790*/  @!P5 LOP3.LUT R5, R0, 0xfffffffe, RZ, 0xc0, !PT ;  /* 0xfffffffe0005d812 */ /* 0x000fe400078ec0ff */
[----:B------:R-:W-:-:S02]  /*77a0*/  @!P6 LOP3.LUT R7, R4, 0xfffffffe, RZ, 0xc0, !PT ;  /* 0xfffffffe0407e812 */ /* 0x000fc400078ec0ff */
[----:B------:R-:W-:Y:S02]  /*77b0*/  @!P4 LEA.HI R8, R8, R8, RZ, 0x1 ;  /* 0x000000080808c211 */ /* 0x000fe400078f08ff */
[----:B------:R-:W-:Y:S01]  /*77c0*/  @!P3 LEA.HI R0, R9, R9, RZ, 0x1 ;  /* 0x000000090900b211 */ /* 0x000fe200078f08ff */
[--C-:B0-----:R-:W-:Y:S01]  /*77d0*/  @!P5 IMAD.WIDE R2, R5, 0x4, R12.reuse ;  /* 0x000000040502d825 */ /* 0x101fe200078e020c */
[----:B------:R-:W-:Y:S02]  /*77e0*/  @!P0 LEA.HI R6, R6, R6, RZ, 0x1 ;  /* 0x0000000606068211 */ /* 0x000fe400078f08ff */
[----:B------:R-:W-:Y:S01]  /*77f0*/  @!P2 LEA.HI R10, R10, R10, RZ, 0x1 ;  /* 0x0000000a0a0aa211 */ /* 0x000fe200078f08ff */
[----:B------:R-:W-:Y:S01]  /*7800*/  @!P6 IMAD.WIDE R4, R7, 0x4, R12 ;  /* 0x000000040704e825 */ /* 0x000fe200078e020c */
[----:B---3--:R-:W-:Y:S01]  /*7810*/  @!P1 LEA.HI R14, R11, R11, RZ, 0x1 ;  /* 0x0000000b0b0e9211 */ /* 0x008fe200078f08ff */
[----:B------:R0:W-:Y:S01]  /*7820*/  @!P5 ST.E.64 desc[UR38][R2.64], R30 ;  /* 0x0000001e0200d985 */ /* 0x0001e2000c101b26 */
[----:B------:R-:W-:-:S02]  /*7830*/  @!P0 LOP3.LUT R7, R6, 0xfffffffe, RZ, 0xc0, !PT ;  /* 0xfffffffe06078812 */ /* 0x000fc400078ec0ff */
[----:B------:R-:W-:Y:S01]  /*7840*/  @!P4 LOP3.LUT R9, R8, 0xfffffffe, RZ, 0xc0, !PT ;  /* 0xfffffffe0809c812 */ /* 0x000fe200078ec0ff */
[----:B------:R1:W-:Y:S01]  /*7850*/  @!P6 ST.E.64 desc[UR38][R4.64], R34 ;  /* 0x000000220400e985 */ /* 0x0003e2000c101b26 */
[----:B------:R-:W-:Y:S02]  /*7860*/  @!P3 LOP3.LUT R11, R0, 0xfffffffe, RZ, 0xc0, !PT ;  /* 0xfffffffe000bb812 */ /* 0x000fe400078ec0ff */
[----:B----4-:R-:W-:Y:S02]  /*7870*/  @!P2 LOP3.LUT R15, R10, 0xfffffffe, RZ, 0xc0, !PT ;  /* 0xfffffffe0a0fa812 */ /* 0x010fe400078ec0ff */
[----:B------:R-:W-:Y:S01]  /*7880*/  @!P1 LOP3.LUT R17, R14, 0xfffffffe, RZ, 0xc0, !PT ;  /* 0xfffffffe0e119812 */ /* 0x000fe200078ec0ff */
[----:B------:R-:W-:Y:S01]  /*7890*/  VIADD R14, R19, 0x58 ;  /* 0x00000058130e7836 */ /* 0x000fe20000000000 */
[----:B------:R-:W-:Y:S02]  /*78a0*/  ISETP.GE.AND P5, PT, R16, UR4, PT ;  /* 0x0000000410007c0c */ /* 0x000fe4000bfa6270 */
[----:B------:R-:W-:Y:S01]  /*78b0*/  ISETP.GE.AND P6, PT, R18, UR4, PT ;  /* 0x0000000412007c0c */ /* 0x000fe2000bfc6270 */
[----:B0-----:R-:W-:Y:S01]  /*78c0*/  @!P0 IMAD.WIDE R2, R7, 0x4, R12 ;  /* 0x0000000407028825 */ /* 0x001fe200078e020c */
[----:B------:R-:W-:-:S03]  /*78d0*/  IADD3 R0, R19, 0x50, RZ ;  /* 0x0000005013007810 */ /* 0x000fc60007ffe0ff */
[--C-:B-1----:R-:W-:Y:S01]  /*78e0*/  @!P4 IMAD.WIDE R4, R9, 0x4, R12.reuse ;  /* 0x000000040904c825 */ /* 0x102fe200078e020c */
[----:B------:R0:W-:Y:S01]  /*78f0*/  @!P0 ST.E.64 desc[UR38][R2.64], R38 ;  /* 0x0000002602008985 */ /* 0x0001e2000c101b26 */
[----:B------:R-:W-:Y:S02]  /*7900*/  ISETP.GE.AND P0, PT, R0, UR4, PT ;  /* 0x0000000400007c0c */ /* 0x000fe4000bf06270 */
[--C-:B------:R-:W-:Y:S01]  /*7910*/  @!P3 IMAD.WIDE R6, R11, 0x4, R12.reuse ;  /* 0x000000040b06b825 */ /* 0x100fe200078e020c */
[----:B------:R1:W-:Y:S01]  /*7920*/  @!P4 ST.E.64 desc[UR38][R4.64], R42 ;  /* 0x0000002a0400c985 */ /* 0x0003e2000c101b26 */
[----:B------:R-:W-:Y:S02]  /*7930*/  ISETP.GE.AND P4, PT, R20, UR4, PT ;  /* 0x0000000414007c0c */ /* 0x000fe4000bf86270 */
[----:B------:R-:W-:Y:S01]  /*7940*/  @!P2 IMAD.WIDE R8, R15, 0x4, R12 ;  /* 0x000000040f08a825 */ /* 0x000fe200078e020c */
[----:B------:R2:W-:Y:S01]  /*7950*/  @!P3 ST.E.64 desc[UR38][R6.64], R46 ;  /* 0x0000002e0600b985 */ /* 0x0005e2000c101b26 */
[----:B------:R-:W-:-:S02]  /*7960*/  @!P5 LEA.HI R16, R16, R16, RZ, 0x1 ;  /* 0x000000101010d211 */ /* 0x000fc400078f08ff */
[----:B------:R-:W-:Y:S01]  /*7970*/  @!P1 IMAD.WIDE R10, R17, 0x4, R12 ;  /* 0x00000004110a9825 */ /* 0x000fe200078e020c */
[----:B------:R3:W-:Y:S01]  /*7980*/  @!P2 ST.E.64 desc[UR38][R8.64], R50 ;  /* 0x000000320800a985 */ /* 0x0007e2000c101b26 */
[C---:B------:R-:W-:Y:S02]  /*7990*/  IADD3 R17, R19.reuse, 0x68, RZ ;  /* 0x0000006813117810 */ /* 0x040fe40007ffe0ff */
[C---:B------:R-:W-:Y:S01]  /*79a0*/  VIADD R15, R19.reuse, 0x60 ;  /* 0x00000060130f7836 */ /* 0x040fe20000000000 */
[----:B------:R4:W-:Y:S01]  /*79b0*/  @!P1 ST.E.64 desc[UR38][R10.64], R54 ;  /* 0x000000360a009985 */ /* 0x0009e2000c101b26 */
[----:B------:R-:W-:Y:S01]  /*79c0*/  ISETP.GE.AND P1, PT, R14, UR4, PT ;  /* 0x000000040e007c0c */ /* 0x000fe2000bf26270 */
[----:B------:R-:W-:Y:S01]  /*79d0*/  VIADD R19, R19, 0x78 ;  /* 0x0000007813137836 */ /* 0x000fe20000000000 */
[----:B------:R-:W-:Y:S02]  /*79e0*/  ISETP.GE.AND P3, PT, R17, UR4, PT ;  /* 0x0000000411007c0c */ /* 0x000fe4000bf66270 */
[----:B------:R-:W-:-:S02]  /*79f0*/  ISETP.GE.AND P2, PT, R15, UR4, PT ;  /* 0x000000040f007c0c */ /* 0x000fc4000bf46270 */
[----:B------:R-:W-:Y:S02]  /*7a00*/  @!P6 LEA.HI R18, R18, R18, RZ, 0x1 ;  /* 0x000000121212e211 */ /* 0x000fe400078f08ff */
[----:B0-----:R-:W-:Y:S02]  /*7a10*/  @!P5 LOP3.LUT R3, R16, 0xfffffffe, RZ, 0xc0, !PT ;  /* 0xfffffffe1003d812 */ /* 0x001fe400078ec0ff */
[----:B-1----:R-:W-:Y:S02]  /*7a20*/  @!P6 LOP3.LUT R5, R18, 0xfffffffe, RZ, 0xc0, !PT ;  /* 0xfffffffe1205e812 */ /* 0x002fe400078ec0ff */
[----:B------:R-:W-:Y:S01]  /*7a30*/  @!P0 LEA.HI R0, R0, R0, RZ, 0x1 ;  /* 0x0000000000008211 */ /* 0x000fe200078f08ff */
[--C-:B------:R-:W-:Y:S01]  /*7a40*/  @!P5 IMAD.WIDE R2, R3, 0x4, R12.reuse ;  /* 0x000000040302d825 */ /* 0x100fe200078e020c */
[----:B------:R-:W-:Y:S02]  /*7a50*/  @!P1 LEA.HI R14, R14, R14, RZ, 0x1 ;  /* 0x0000000e0e0e9211 */ /* 0x000fe400078f08ff */
[----:B------:R-:W-:Y:S01]  /*7a60*/  @!P3 LEA.HI R17, R17, R17, RZ, 0x1 ;  /* 0x000000111111b211 */ /* 0x000fe200078f08ff */
[----:B------:R-:W-:Y:S01]  /*7a70*/  @!P6 IMAD.WIDE R4, R5, 0x4, R12 ;  /* 0x000000040504e825 */ /* 0x000fe200078e020c */
[----:B------:R-:W-:Y:S01]  /*7a80*/  @!P2 LEA.HI R15, R15, R15, RZ, 0x1 ;  /* 0x0000000f0f0fa211 */ /* 0x000fe200078f08ff */
[----:B------:R0:W-:Y:S01]  /*7a90*/  @!P5 ST.E.64 desc[UR38][R2.64], R58 ;  /* 0x0000003a0200d985 */ /* 0x0001e2000c101b26 */
[----:B------:R-:W-:-:S02]  /*7aa0*/  @!P4 LEA.HI R20, R20, R20, RZ, 0x1 ;  /* 0x000000141414c211 */ /* 0x000fc400078f08ff */
[----:B--2---:R-:W-:Y:S01]  /*7ab0*/  @!P0 LOP3.LUT R7, R0, 0xfffffffe, RZ, 0xc0, !PT ;  /* 0xfffffffe00078812 */ /* 0x004fe200078ec0ff */
[----:B------:R1:W-:Y:S01]  /*7ac0*/  @!P6 ST.E.64 desc[UR38][R4.64], R62 ;  /* 0x0000003e0400e985 */ /* 0x0003e2000c101b26 */
[----:B---3--:R-:W-:Y:S02]  /*7ad0*/  @!P1 LOP3.LUT R9, R14, 0xfffffffe, RZ, 0xc0, !PT ;  /* 0xfffffffe0e099812 */ /* 0x008fe400078ec0ff */
[----:B------:R-:W-:Y:S02]  /*7ae0*/  @!P2 LOP3.LUT R15, R15, 0xfffffffe, RZ, 0xc0, !PT ;  /* 0xfffffffe0f0fa812 */ /* 0x000fe400078ec0ff */
[----:B------:R-:W-:Y:S02]  /*7af0*/  @!P3 LOP3.LUT R17, R17, 0xfffffffe, RZ, 0xc0, !PT ;  /* 0xfffffffe1111b812 */ /* 0x000fe400078ec0ff */
[----:B----4-:R-:W-:Y:S01]  /*7b00*/  @!P4 LOP3.LUT R11, R20, 0xfffffffe, RZ, 0xc0, !PT ;  /* 0xfffffffe140bc812 */ /* 0x010fe200078ec0ff */
[----:B0-----:R-:W-:-:S04]  /*7b10*/  @!P0 IMAD.WIDE R2, R7, 0x4, R12 ;  /* 0x0000000407028825 */ /* 0x001fc800078e020c */
[--C-:B-1----:R-:W-:Y:S01]  /*7b20*/  @!P1 IMAD.WIDE R4, R9, 0x4, R12.reuse ;  /* 0x0000000409049825 */ /* 0x102fe200078e020c */
[----:B------:R0:W-:Y:S01]  /*7b30*/  @!P0 ST.E.64 desc[UR38][R2.64], R66 ;  /* 0x0000004202008985 */ /* 0x0001e2000c101b26 */
[----:B------:R-:W-:Y:S02]  /*7b40*/  ISETP.GE.AND P0, PT, R19, UR4, PT ;  /* 0x0000000413007c0c */ /* 0x000fe4000bf06270 */
[--C-:B------:R-:W-:Y:S01]  /*7b50*/  @!P2 IMAD.WIDE R6, R15, 0x4, R12.reuse ;  /* 0x000000040f06a825 */ /* 0x100fe200078e020c */
[----:B------:R0:W-:Y:S03]  /*7b60*/  @!P1 ST.E.64 desc[UR38][R4.64], R70 ;  /* 0x0000004604009985 */ /* 0x0001e6000c101b26 */
[--C-:B------:R-:W-:Y:S01]  /*7b70*/  @!P3 IMAD.WIDE R8, R17, 0x4, R12.reuse ;  /* 0x000000041108b825 */ /* 0x100fe200078e020c */
[----:B------:R0:W-:Y:S03]  /*7b80*/  @!P2 ST.E.64 desc[UR38][R6.64], R74 ;  /* 0x0000004a0600a985 */ /* 0x0001e6000c101b26 */
[----:B------:R-:W-:Y:S01]  /*7b90*/  @!P4 IMAD.WIDE R10, R11, 0x4, R12 ;  /* 0x000000040b0ac825 */ /* 0x000fe200078e020c */
[----:B------:R0:W-:Y:S04]  /*7ba0*/  @!P3 ST.E.64 desc[UR38][R8.64], R78 ;  /* 0x0000004e0800b985 */ /* 0x0001e8000c101b26 */
[----:B------:R0:W-:Y:S01]  /*7bb0*/  @!P4 ST.E.64 desc[UR38][R10.64], R82 ;  /* 0x000000520a00c985 */ /* 0x0001e2000c101b26 */
[----:B------:R-:W-:Y:S05]  /*7bc0*/  @P0 BRA `(.L_x_8) ;  /* 0x0000003c00480947 */ /* 0x000fea0003800000 */
[----:B------:R-:W-:-:S04]  /*7bd0*/  LEA.HI R19, R19, R19, RZ, 0x1 ;  /* 0x0000001313137211 */ /* 0x000fc800078f08ff */
[----:B0-----:R-:W-:-:S05]  /*7be0*/  LOP3.LUT R3, R19, 0xfffffffe, RZ, 0xc0, !PT ;  /* 0xfffffffe13037812 */ /* 0x001fca00078ec0ff */
[----:B------:R-:W-:-:S05]  /*7bf0*/  IMAD.WIDE R2, R3, 0x4, R12 ;  /* 0x0000000403027825 */ /* 0x000fca00078e020c */
[----:B------:R0:W-:Y:S01]  /*7c00*/  ST.E.64 desc[UR38][R2.64], R86 ;  /* 0x0000005602007985 */ /* 0x0001e2000c101b26 */
[----:B------:R-:W-:Y:S05]  /*7c10*/  BRA `(.L_x_8) ;  /* 0x0000003c00347947 */ /* 0x000fea0003800000 */
.L_x_35:
[----:B------:R-:W0:Y:S02]  /*7c20*/  S2R R0, SR_TID.X ;  /* 0x0000000000007919 */ /* 0x000e240000002100 */
[----:B0-----:R-:W-:-:S04]  /*7c30*/  IADD3 R3, R0, -0x80, RZ ;  /* 0xffffff8000037810 */ /* 0x001fc80007ffe0ff */
[----:B------:R-:W-:-:S13]  /*7c40*/  ISETP.GT.AND P0, PT, R3, 0x7f, PT ;  /* 0x0000007f0300780c */ /* 0x000fda0003f04270 */
[----:B------:R-:W-:Y:S05]  /*7c50*/  @P0 BRA `(.L_x_8) ;  /* 0x0000003c00240947 */ /* 0x000fea0003800000 */
[----:B------:R-:W0:Y:S01]  /*7c60*/  S2R R3, SR_CTAID.X ;  /* 0x0000000000037919 */ /* 0x000e220000002500 */
[----:B------:R-:W1:Y:S01]  /*7c70*/  LDC R8, c[0x0][0xbe8] ;  /* 0x0002fa00ff087b82 */ /* 0x000e620000000800 */
[----:B------:R-:W-:Y:S01]  /*7c80*/  ULDC UR4, c[0x0][0xa88] ;  /* 0x0002a20000047ab9 */ /* 0x000fe20000000800 */
[----:B0-----:R-:W-:Y:S02]  /*7c90*/  IMAD R0, R3, 0x80, R0 ;  /* 0x0000008003007824 */ /* 0x001fe400078e0200 */
[----:B-1----:R-:W-:Y:S02]  /*7ca0*/  IMAD R3, R8, UR4, RZ ;  /* 0x0000000408037c24 */ /* 0x002fe4000f8e02ff */
[----:B------:R-:W-:-:S05]  /*7cb0*/  VIADD R0, R0, 0xffffff80 ;  /* 0xffffff8000007836 */ /* 0x000fca0000000000 */
[----:B------:R-:W-:-:S13]  /*7cc0*/  ISETP.GE.AND P0, PT, R0, R3, PT ;  /* 0x000000030000720c */ /* 0x000fda0003f06270 */
[----:B------:R-:W-:Y:S05]  /*7cd0*/  @P0 BRA `(.L_x_8) ;  /* 0x0000003c00040947 */ /* 0x000fea0003800000 */
[----:B------:R-:W-:Y:S01]  /*7ce0*/  ISETP.NE.AND P0, PT, R8, 0x1, PT ;  /* 0x000000010800780c */ /* 0x000fe20003f05270 */
[----:B------:R-:W0:Y:S01]  /*7cf0*/  S2UR UR4, SR_CTAID.Z ;  /* 0x00000000000479c3 */ /* 0x000e220000002700 */
[----:B------:R-:W-:Y:S01]  /*7d00*/  SHF.R.S32.HI R3, RZ, 0x1f, R2 ;  /* 0x0000001fff037819 */ /* 0x000fe20000011402 */
[----:B------:R-:W-:Y:S01]  /*7d10*/  ULDC.64 UR6, c[0x0][0xbd0] ;  /* 0x0002f40000067ab9 */ /* 0x000fe20000000a00 */
[C---:B------:R-:W-:Y:S01]  /*7d20*/  IADD3 R7, -R2.reuse, RZ, RZ ;  /* 0x000000ff02077210 */ /* 0x040fe20007ffe1ff */
[----:B------:R-:W-:-:S04]  /*7d30*/  IMAD.WIDE.U32 R4, R2, UR6, RZ ;  /* 0x0000000602047c25 */ /* 0x000fc8000f8e00ff */
[----:B------:R-:W1:Y:S01]  /*7d40*/  LDC.64 R12, c[0x0][0xbd8] ;  /* 0x0002f600ff0c7b82 */ /* 0x000e620000000a00 */
[----:B------:R-:W-:-:S04]  /*7d50*/  IMAD R3, R3, UR6, RZ ;  /* 0x0000000603037c24 */ /* 0x000fc8000f8e02ff */
[----:B------:R-:W-:Y:S01]  /*7d60*/  IMAD R3, R2, UR7, R3 ;  /* 0x0000000702037c24 */ /* 0x000fe2000f8e0203 */
[----:B------:R-:W-:Y:S02]  /*7d70*/  MOV R2, R4 ;  /* 0x0000000400027202 */ /* 0x000fe40000000f00 */
[----:B------:R-:W2:Y:S01]  /*7d80*/  @P0 LDC R9, c[0x0][0xbec] ;  /* 0x0002fb00ff090b82 */ /* 0x000ea20000000800 */
[----:B------:R-:W-:Y:S02]  /*7d90*/  IMAD.IADD R3, R5, 0x1, R3 ;  /* 0x0000000105037824 */ /* 0x000fe400078e0203 */
[----:B------:R-:W-:-:S05]  /*7da0*/  IMAD.MOV.U32 R5, RZ, RZ, R0 ;  /* 0x000000ffff057224 */ /* 0x000fca00078e0000 */
[----:B------:R-:W3:Y:S01]  /*7db0*/  S2UR UR8, SR_CTAID.Y ;  /* 0x00000000000879c3 */ /* 0x000ee20000002600 */
[----:B0-----:R-:W-:-:S07]  /*7dc0*/  USHF.R.S32.HI UR5, URZ, 0x1f, UR4 ;  /* 0x0000001f3f057899 */ /* 0x001fce0008011404 */
[----:B------:R-:W3:Y:S01]  /*7dd0*/  LDC R10, c[0x0][0xc50] ;  /* 0x00031400ff0a7b82 */ /* 0x000ee20000000800 */
[C---:B-1----:R-:W-:Y:S02]  /*7de0*/  IMAD R14, R12.reuse, UR5, RZ ;  /* 0x000000050c0e7c24 */ /* 0x042fe4000f8e02ff */
[----:B------:R-:W-:-:S04]  /*7df0*/  IMAD.WIDE.U32 R2, R12, UR4, R2 ;  /* 0x000000040c027c25 */ /* 0x000fc8000f8e0002 */
[----:B------:R-:W-:Y:S01]  /*7e00*/  IMAD R13, R13, UR4, R14 ;  /* 0x000000040d0d7c24 */ /* 0x000fe2000f8e020e */
[----:B------:R-:W0:Y:S01]  /*7e10*/  @P0 LDC R11, c[0x0][0xbf0] ;  /* 0x0002fc00ff0b0b82 */ /* 0x000e220000000800 */
[----:B--2---:R-:W-:Y:S01]  /*7e20*/  @P0 IMAD.HI.U32 R6, R0, R9, RZ ;  /* 0x0000000900060227 */ /* 0x004fe200078e00ff */
[----:B------:R-:W-:-:S03]  /*7e30*/  ULDC.64 UR4, c[0x0][0xbe0] ;  /* 0x0002f80000047ab9 */ /* 0x000fc60000000a00 */
[----:B------:R-:W-:Y:S02]  /*7e40*/  IMAD.IADD R3, R13, 0x1, R3 ;  /* 0x000000010d037824 */ /* 0x000fe400078e0203 */
[----:B---3--:R-:W-:-:S04]  /*7e50*/  IMAD R9, R10, R7, UR8 ;  /* 0x000000080a097e24 */ /* 0x008fc8000f8e0207 */
[----:B------:R-:W-:Y:S01]  /*7e60*/  IMAD.WIDE.U32 R2, R9, UR4, R2 ;  /* 0x0000000409027c25 */ /* 0x000fe2000f8e0002 */
[----:B------:R-:W-:Y:S02]  /*7e70*/  SHF.R.S32.HI R4, RZ, 0x1f, R9 ;  /* 0x0000001fff047819 */ /* 0x000fe40000011409 */
[----:B0-----:R-:W-:-:S03]  /*7e80*/  @P0 SHF.R.U32.HI R5, RZ, R11, R6 ;  /* 0x0000000bff050219 */ /* 0x001fc60000011606 */
[----:B------:R-:W-:Y:S01]  /*7e90*/  IMAD R4, R4, UR4, RZ ;  /* 0x0000000404047c24 */ /* 0x000fe2000f8e02ff */
[----:B------:R-:W-:Y:S01]  /*7ea0*/  IADD3 R2, P0, R5, R2, RZ ;  /* 0x0000000205027210 */ /* 0x000fe20007f1e0ff */
[--C-:B------:R-:W-:Y:S02]  /*7eb0*/  IMAD.MOV R7, RZ, RZ, -R5.reuse ;  /* 0x000000ffff077224 */ /* 0x100fe400078e0a05 */
[----:B------:R-:W-:Y:S01]  /*7ec0*/  IMAD R4, R9, UR5, R4 ;  /* 0x0000000509047c24 */ /* 0x000fe2000f8e0204 */
[----:B------:R-:W-:Y:S01]  /*7ed0*/  SHF.R.S32.HI R9, RZ, 0x1f, R5 ;  /* 0x0000001fff097819 */ /* 0x000fe20000011405 */
[----:B------:R-:W-:Y:S01]  /*7ee0*/  IMAD R7, R8, R7, R0 ;  /* 0x0000000708077224 */ /* 0x000fe200078e0200 */
[----:B------:R-:W-:Y:S02]  /*7ef0*/  ULDC.64 UR4, c[0x0][0xbc8] ;  /* 0x0002f20000047ab9 */ /* 0x000fe40000000a00 */
[----:B------:R-:W-:Y:S02]  /*7f00*/  IADD3.X R3, R9, R3, R4, P0, !PT ;  /* 0x0000000309037210 */ /* 0x000fe400007fe404 */
[----:B------:R-:W-:Y:S01]  /*7f10*/  SHF.R.S32.HI R0, RZ, 0x1f, R7 ;  /* 0x0000001fff007819 */ /* 0x000fe20000011407 */
[----:B------:R-:W-:-:S04]  /*7f20*/  IMAD.WIDE.U32 R2, R7, UR4, R2 ;  /* 0x0000000407027c25 */ /* 0x000fc8000f8e0002 */
[----:B------:R-:W-:-:S04]  /*7f30*/  IMAD R0, R0, UR4, RZ ;  /* 0x0000000400007c24 */ /* 0x000fc8000f8e02ff */
[----:B------:R-:W-:Y:S01]  /*7f40*/  IMAD R5, R7, UR5, R0 ;  /* 0x0000000507057c24 */ /* 0x000fe2000f8e0200 */
[----:B------:R-:W-:Y:S02]  /*7f50*/  ULDC.64 UR4, c[0x0][0xba8] ;  /* 0x0002ea0000047ab9 */ /* 0x000fe40000000a00 */
[----:B------:R-:W-:Y:S02]  /*7f60*/  LEA R4, P0, R2, UR4, 0x2 ;  /* 0x0000000402047c11 */ /* 0x000fe4000f8010ff */
[----:B------:R-:W-:-:S04]  /*7f70*/  IADD3 R3, R3, R5, RZ ;  /* 0x0000000503037210 */ /* 0x000fc80007ffe0ff */
[----:B------:R-:W-:Y:S01]  /*7f80*/  LEA.HI.X R5, R2, UR5, R3, 0x2, P0 ;  /* 0x0000000502057c11 */ /* 0x000fe200080f1403 */
[----:B------:R-:W-:-:S05]  /*7f90*/  IMAD.MOV.U32 R3, RZ, RZ, -0x800000 ;  /* 0xff800000ff037424 */ /* 0x000fca00078e00ff */
[----:B------:R0:W-:Y:S01]  /*7fa0*/  STG.E desc[UR38][R4.64], R3 ;  /* 0x0000000304007986 */ /* 0x0001e2000c101926 */
[----:B------:R-:W-:Y:S05]  /*7fb0*/  BRA `(.L_x_8) ;  /* 0x00000038004c7947 */ /* 0x000fea0003800000 */
.L_x_6:
[----:B------:R-:W-:-:S08]  /*7fc0*/  NOP ;  /* 0x0000000000007918 */ /* 0x000fd00000000000 */
[----:B------:R-:W0:-:S00]  /*7fd0*/  USETMAXREG.DEALLOC.CTAPOOL 0x28 ;  /* 0x00000028000079c8 */ /* 0x000e0000080e0500 */
[----:B0-----:R-:W-:Y:S01]  /*7fe0*/  LOP3.LUT R17, R0, 0x3, RZ, 0xc0, !PT ;  /* 0x0000000300117812 */ /* 0x001fe200078ec0ff */
[----:B------:R-:W0:Y:S05]  /*7ff0*/  S2R R27, SR_CTAID.Z ;  /* 0x00000000001b7919 */ /* 0x000e2a0000002700 */
[----:B------:R-:W1:Y:S01]  /*8000*/  S2UR UR6, SR_CTAID.Y ;  /* 0x00000000000679c3 */ /* 0x000e620000002600 */
[----:B------:R-:W2:Y:S02]  /*8010*/  SHFL.IDX PT, R0, R17, RZ, 0x1f ;  /* 0x00001fff11007589 */ /* 0x000ea400000e0000 */
[----:B--2---:R-:W-:-:S13]  /*8020*/  ISETP.NE.AND P0, PT, R0, RZ, PT ;  /* 0x000000ff0000720c */ /* 0x004fda0003f05270 */
[----:B01----:R-:W-:Y:S05]  /*8030*/  @!P0 BRA `(.L_x_38) ;  /* 0x0000000000288947 */ /* 0x003fea0003800000 */
[----:B------:R-:W-:Y:S01]  /*8040*/  ULDC UR7, c[0x0][0xc50] ;  /* 0x0003140000077ab9 */ /* 0x000fe20000000800 */
[----:B------:R-:W-:Y:S01]  /*8050*/  UMOV UR42, UR6 ;  /* 0x00000006002a7c82 */ /* 0x000fe20008000000 */
[----:B------:R-:W-:-:S06]  /*8060*/  UISETP.NE.AND UP0, UPT, UR7, 0x1, UPT ;  /* 0x000000010700788c */ /* 0x000fcc000bf05270 */
[----:B------:R-:W-:-:S13]  /*8070*/  PLOP3.LUT P0, PT, PT, PT, UP0, 0x80, 0x0 ;  /* 0x000000000000781c */ /* 0x000fda0003f0f008 */
[----:B------:R-:W-:Y:S05]  /*8080*/  @!P0 BRA `(.L_x_39) ;  /* 0x0000000000308947 */ /* 0x000fea0003800000 */
[----:B------:R-:W-:Y:S01]  /*8090*/  ULDC UR4, c[0x0][0xc54] ;  /* 0x0003150000047ab9 */ /* 0x000fe20000000800 */
[----:B------:R-:W-:Y:S01]  /*80a0*/  ULDC UR42, c[0x0][0xc58] ;  /* 0x00031600002a7ab9 */ /* 0x000fe20000000800 */
[----:B------:R-:W-:-:S04]  /*80b0*/  UIMAD.WIDE.U32 UR4, UR6, UR4, URZ ;  /* 0x00000004060472a5 */ /* 0x000fc8000f8e003f */
[----:B------:R-:W-:Y:S01]  /*80c0*/  USHF.R.U32.HI UR42, URZ, UR42, UR5 ;  /* 0x0000002a3f2a7299 */ /* 0x000fe20008011605 */
[----:B------:R-:W-:Y:S11]  /*80d0*/  BRA `(.L_x_39) ;  /* 0x00000000001c7947 */ /* 0x000ff60003800000 */
.L_x_38:
[----:B------:R-:W-:Y:S01]  /*80e0*/  ULDC UR7, c[0x0][0xc50] ;  /* 0x0003140000077ab9 */ /* 0x000fe20000000800 */
[----:B------:R-:W-:Y:S01]  /*80f0*/  UMOV UR42, UR6 ;  /* 0x00000006002a7c82 */ /* 0x000fe20008000000 */
[----:B------:R-:W-:-:S11]  /*8100*/  UISETP.NE.AND UP0, UPT, UR7, 0x1, UPT ;  /* 0x000000010700788c */ /* 0x000fd6000bf05270 */
[----:B------:R-:W-:Y:S01]  /*8110*/  @UP0 ULDC UR4, c[0x0][0xc54] ;  /* 0x0003150000040ab9 */ /* 0x000fe20000000800 */
[----:B------:R-:W-:Y:S01]  /*8120*/  @UP0 ULDC UR8, c[0x0][0xc58] ;  /* 0x0003160000080ab9 */ /* 0x000fe20000000800 */
[----:B------:R-:W-:-:S04]  /*8130*/  UIMAD.WIDE.U32 UR4, UR6, UR4, URZ ;  /* 0x00000004060472a5 */ /* 0x000fc8000f8e003f */
[----:B------:R-:W-:-:S12]  /*8140*/  @UP0 USHF.R.U32.HI UR42, URZ, UR8, UR5 ;  /* 0x000000083f2a0299 */ /* 0x000fd80008011605 */
.L_x_39:
[----:B------:R-:W-:Y:S01]  /*8150*/  ISETP.GE.AND P0, PT, R27, RZ, PT ;  /* 0x000000ff1b00720c */ /* 0x000fe20003f06270 */
[----:B------:R-:W-:Y:S01]  /*8160*/  UIADD3 UR4, -UR42, URZ, URZ ;  /* 0x0000003f2a047290 */ /* 0x000fe2000fffe13f */
[----:B------:R-:W-:Y:S01]  /*8170*/  IMAD.MOV.U32 R0, RZ, RZ, 0x1 ;  /* 0x00000001ff007424 */ /* 0x000fe200078e00ff */
[----:B------:R-:W-:Y:S01]  /*8180*/  MOV R2, RZ ;  /* 0x000000ff00027202 */ /* 0x000fe20000000f00 */
[----:B------:R-:W-:Y:S01]  /*8190*/  IMAD.MOV.U32 R8, RZ, RZ, 0x1 ;  /* 0x00000001ff087424 */ /* 0x000fe200078e00ff */
[----:B------:R-:W-:-:S08]  /*81a0*/  UIMAD UR6, UR7, UR4, UR6 ;  /* 0x00000004070672a4 */ /* 0x000fd0000f8e0206 */
[----:B------:R-:W-:Y:S05]  /*81b0*/  @!P0 BRA `(.L_x_40) ;  /* 0x00000034000c8947 */ /* 0x000fea0003800000 */
[----:B------:R-:W0:Y:S01]  /*81c0*/  LDC.64 R2, c[0x0][0xa28] ;  /* 0x00028a00ff027b82 */ /* 0x000e220000000a00 */
[----:B------:R-:W-:Y:S01]  /*81d0*/  ULDC.64 UR4, c[0x0][0x418] ;  /* 0x0001060000047ab9 */ /* 0x000fe20000000a00 */
[----:B------:R-:W-:Y:S01]  /*81e0*/  ULDC UR43, c[0x0][0x2f0] ;  /* 0x0000bc00002b7ab9 */ /* 0x000fe20000000800 */
[----:B------:R-:W-:Y:S01]  /*81f0*/  IMAD.MOV.U32 R18, RZ, RZ, RZ ;  /* 0x000000ffff127224 */ /* 0x000fe200078e00ff */
[----:B0-----:R-:W-:-:S04]  /*8200*/  ISETP.NE.U32.AND P0, PT, R2, RZ, PT ;  /* 0x000000ff0200720c */ /* 0x001fc80003f05070 */
[----:B------:R-:W-:Y:S01]  /*8210*/  ISETP.NE.AND.EX P0, PT, R3, RZ, PT, P0 ;  /* 0x000000ff0300720c */ /* 0x000fe20003f05300 */
[----:B------:R-:W-:-:S03]  /*8220*/  UISETP.NE.U32.AND UP0, UPT, UR4, URZ, UPT ;  /* 0x0000003f0400728c */ /* 0x000fc6000bf05070 */
[----:B------:R-:W-:-:S09]  /*8230*/  ULDC UR4, c[0x0][0x424] ;  /* 0x0001090000047ab9 */ /* 0x000fd20000000800 */
[----:B------:R-:W0:Y:S01]  /*8240*/  @P0 LDC.64 R2, c[0x0][0xa28] ;  /* 0x00028a00ff020b82 */ /* 0x000e220000000a00 */
[----:B------:R-:W-:-:S04]  /*8250*/  UISETP.NE.AND.EX UP0, UPT, UR5, URZ, UPT, UP0 ;  /* 0x0000003f0500728c */ /* 0x000fc8000bf05300 */
[----:B------:R-:W-:-:S04]  /*8260*/  USEL UR4, UR4, 0x1, UP0 ;  /* 0x0000000104047887 */ /* 0x000fc80008000000 */
[----:B------:R-:W-:Y:S01]  /*8270*/  UIMAD UR43, UR4, UR43, URZ ;  /* 0x0000002b042b72a4 */ /* 0x000fe2000f8e023f */
[----:B------:R-:W1:Y:S03]  /*8280*/  S2R R24, SR_CTAID.X ;  /* 0x0000000000187919 */ /* 0x000e660000002500 */
[----:B------:R-:W-:Y:S02]  /*8290*/  UISETP.GE.AND UP0, UPT, UR43, 0x1, UPT ;  /* 0x000000012b00788c */ /* 0x000fe4000bf06270 */
[----:B------:R-:W-:Y:S01]  /*82a0*/  UIADD3 UR4, UR43, 0x5f, URZ ;  /* 0x0000005f2b047890 */ /* 0x000fe2000fffe03f */
[----:B0-----:R-:W-:-:S05]  /*82b0*/  @P0 IMAD.WIDE R2, R27, 0x4, R2 ;  /* 0x000000041b020825 */ /* 0x001fca00078e0202 */
[----:B------:R0:W5:Y:S01]  /*82c0*/  @P0 LDG.E R18, desc[UR38][R2.64] ;  /* 0x0000002602120981 */ /* 0x000162000c1e1900 */
[----:B------:R-:W-:Y:S01]  /*82d0*/  PLOP3.LUT P0, PT, PT, PT, UP0, 0x80, 0x0 ;  /* 0x000000000000781c */ /* 0x000fe20003f0f008 */
[----:B------:R-:W-:Y:S02]  /*82e0*/  UIMAD.WIDE UR4, UR4, 0x2aaaaaab, URZ ;  /* 0x2aaaaaab040478a5 */ /* 0x000fe4000f8e023f */
[----:B------:R-:W-:Y:S02]  /*82f0*/  ULOP3.LUT UR47, UR6, 0xffff, URZ, 0xc0, !UPT ;  /* 0x0000ffff062f7892 */ /* 0x000fe4000f8ec03f */
[----:B------:R-:W-:Y:S01]  /*8300*/  USHF.R.U32.HI UR44, URZ, 0x1f, UR5 ;  /* 0x0000001f3f2c7899 */ /* 0x000fe20008011605 */
[----:B------:R-:W-:-:S03]  /*8310*/  UMOV UR37, URZ ;  /* 0x0000003f00257c82 */ /* 0x000fc60008000000 */
[----:B------:R-:W-:-:S04]  /*8320*/  ULEA.HI.SX32 UR44, UR5, UR44, 0x1c ;  /* 0x0000002c052c7291 */ /* 0x000fc8000f8fe23f */
[----:B01----:R-:W-:Y:S08]  /*8330*/  @!P0 BRA `(.L_x_41) ;  /* 0x0000000000848947 */ /* 0x003ff00003800000 */
[----:B------:R-:W-:Y:S01]  /*8340*/  USHF.R.U32.HI UR6, URZ, 0x10, UR6 ;  /* 0x000000103f067899 */ /* 0x000fe20008011606 */
[----:B------:R-:W-:-:S03]  /*8350*/  UMOV UR4, URZ ;  /* 0x0000003f00047c82 */ /* 0x000fc60008000000 */
[----:B------:R-:W-:-:S11]  /*8360*/  UISETP.NE.AND UP0, UPT, UR6, URZ, UPT ;  /* 0x0000003f0600728c */ /* 0x000fd6000bf05270 */
[----:B------:R-:W-:Y:S02]  /*8370*/  @!UP0 ULDC UR6, c[0x0][0x9f0] ;  /* 0x00027c0000068ab9 */ /* 0x000fe40000000800 */
[----:B------:R-:W-:Y:S01]  /*8380*/  IABS R2, UR6 ;  /* 0x0000000600027c13 */ /* 0x000fe20008000000 */
[----:B------:R-:W-:Y:S02]  /*8390*/  UIADD3 UR7, UR44, -0x1, UR6 ;  /* 0xffffffff2c077890 */ /* 0x000fe4000fffe006 */
[----:B------:R-:W-:Y:S02]  /*83a0*/  IABS R5, UR6 ;  /* 0x0000000600057c13 */ /* 0x000fe40008000000 */
[----:B------:R-:W-:Y:S02]  /*83b0*/  R2UR UR10, R2 ;  /* 0x00000000020a72ca */ /* 0x000fe400000e0000 */
[----:B------:R-:W-:Y:S01]  /*83c0*/  IABS R4, UR7 ;  /* 0x0000000700047c13 */ /* 0x000fe20008000000 */
[----:B------:R-:W-:-:S03]  /*83d0*/  ULOP3.LUT UR7, UR7, UR6, URZ, 0x3c, !UPT ;  /* 0x0000000607077292 */ /* 0x000fc6000f8e3c3f */
[----:B------:R-:W-:-:S07]  /*83e0*/  R2UR UR9, R4 ;  /* 0x00000000040972ca */ /* 0x000fce00000e0000 */
[----:B------:R-:W0:Y:S08]  /*83f0*/  I2F.RP R2, UR10 ;  /* 0x0000000a00027d06 */ /* 0x000e300008209400 */
[----:B0-----:R-:W0:Y:S02]  /*8400*/  MUFU.RCP R2, R2 ;  /* 0x0000000200027308 */ /* 0x001e240000001000 */
[----:B0-----:R-:W-:Y:S01]  /*8410*/  IADD3 R3, R2, 0xffffffe, RZ ;  /* 0x0ffffffe02037810 */ /* 0x001fe20007ffe0ff */
[----:B------:R-:W-:-:S05]  /*8420*/  IMAD.MOV R2, RZ, RZ, -R5 ;  /* 0x000000ffff027224 */ /* 0x000fca00078e0a05 */
[----:B------:R-:W0:Y:S02]  /*8430*/  F2I.FTZ.U32.TRUNC.NTZ R3, R3 ;  /* 0x0000000300037305 */ /* 0x000e24000021f000 */
[----:B0-----:R-:W-:-:S13]  /*8440*/  R2UR UR5, R3 ;  /* 0x00000000030572ca */ /* 0x001fda00000e0000 */
[----:B------:R-:W-:-:S04]  /*8450*/  UIADD3 UR8, URZ, -UR5, URZ ;  /* 0x800000053f087290 */ /* 0x000fc8000fffe03f */
[----:B------:R-:W-:-:S04]  /*8460*/  UIMAD UR8, UR8, UR10, URZ ;  /* 0x0000000a080872a4 */ /* 0x000fc8000f8e023f */
[----:B------:R-:W-:-:S03]  /*8470*/  UIMAD.WIDE.U32 UR4, UR5, UR8, UR4 ;  /* 0x00000008050472a5 */ /* 0x000fc6000f8e0004 */
[----:B------:R-:W-:Y:S01]  /*8480*/  R2UR UR8, R2 ;  /* 0x00000000020872ca */ /* 0x000fe200000e0000 */
[----:B------:R-:W-:-:S12]  /*8490*/  UIMAD.WIDE.U32 UR4, UR5, UR9, URZ ;  /* 0x00000009050472a5 */ /* 0x000fd8000f8e003f */
[----:B------:R-:W-:-:S04]  /*84a0*/  UIMAD UR4, UR5, UR8, UR9 ;  /* 0x00000008050472a4 */ /* 0x000fc8000f8e0209 */
[----:B------:R-:W-:-:S11]  /*84b0*/  UISETP.GT.U32.AND UP0, UPT, UR10, UR4, UPT ;  /* 0x000000040a00728c */ /* 0x000fd6000bf04070 */
[----:B------:R-:W-:Y:S02]  /*84c0*/  @!UP0 UIADD3 UR4, UR4, -UR10, URZ ;  /* 0x8000000a04048290 */ /* 0x000fe4000fffe03f */
[----:B------:R-:W-:Y:S02]  /*84d0*/  @!UP0 UIADD3 UR5, UR5, 0x1, URZ ;  /* 0x0000000105058890 */ /* 0x000fe4000fffe03f */
[----:B------:R-:W-:Y:S02]  /*84e0*/  UISETP.GE.U32.AND UP1, UPT, UR4, UR10, UPT ;  /* 0x0000000a0400728c */ /* 0x000fe4000bf26070 */
[----:B------:R-:W-:-:S09]  /*84f0*/  UISETP.GE.AND UP0, UPT, UR7, URZ, UPT ;  /* 0x0000003f0700728c */ /* 0x000fd2000bf06270 */
[----:B------:R-:W-:Y:S02]  /*8500*/  @UP1 UIADD3 UR5, UR5, 0x1, URZ ;  /* 0x0000000105051890 */ /* 0x000fe4000fffe03f */
[----:B------:R-:W-:Y:S02]  /*8510*/  UISETP.NE.AND UP1, UPT, UR6, URZ, UPT ;  /* 0x0000003f0600728c */ /* 0x000fe4000bf25270 */
[----:B------:R-:W-:-:S09]  /*8520*/  @!UP0 UIADD3 UR5, -UR5, URZ, URZ ;  /* 0x0000003f05058290 */ /* 0x000fd2000fffe13f */
[----:B------:R-:W-:-:S07]  /*8530*/  @!UP1 ULOP3.LUT UR5, URZ, UR6, URZ, 0x33, !UPT ;  /* 0x000000063f059292 */ /* 0x000fce000f8e333f */
[----:B------:R-:W-:-:S05]  /*8540*/  UMOV UR37, UR5 ;  /* 0x0000000500257c82 */ /* 0x000fca0008000000 */
.L_x_41:
[----:B------:R-:W-:Y:S02]  /*8550*/  UIMAD UR48, UR47, UR37, URZ ;  /* 0x000000252f3072a4 */ /* 0x000fe4000f8e023f */
[----:B------:R-:W-:Y:S02]  /*8560*/  IMAD.U32 R3, RZ, RZ, UR37 ;  /* 0x00000025ff037e24 */ /* 0x000fe4000f8e00ff */
[----:B------:R-:W-:Y:S02]  /*8570*/  IMAD.MOV.U32 R8, RZ, RZ, 0x1 ;  /* 0x00000001ff087424 */ /* 0x000fe400078e00ff */
[----:B------:R-:W-:-:S04]  /*8580*/  MOV R2, UR48 ;  /* 0x0000003000027c02 */ /* 0x000fc80008000f00 */
[----:B------:R-:W-:-:S04]  /*8590*/  VIADDMNMX R2, R2, R3, UR44, PT ;  /* 0x0000002c02027e46 */ /* 0x000fc8000b800103 */
[----:B------:R-:W-:Y:S01]  /*85a0*/  R2UR UR49, R2 ;  /* 0x00000000023172ca */ /* 0x000fe200000e0000 */
[----:B------:R-:W-:-:S12]  /*85b0*/  IMAD.MOV.U32 R2, RZ, RZ, RZ ;  /* 0x000000ffff027224 */ /* 0x000fd800078e00ff */
[----:B------:R-:W-:-:S06]  /*85c0*/  UISETP.GT.AND UP0, UPT, UR49, UR48, UPT ;  /* 0x000000303100728c */ /* 0x000fcc000bf04270 */
[----:B------:R-:W-:-:S13]  /*85d0*/  PLOP3.LUT P0, PT, PT, PT, UP0, 0x80, 0x0 ;  /* 0x000000000000781c */ /* 0x000fda0003f0f008 */
[----:B------:R-:W-:Y:S05]  /*85e0*/  @!P0 BRA `(.L_x_40) ;  /* 0x0000003000008947 */ /* 0x000fea0003800000 */
[----:B------:R-:W0:Y:S01]  /*85f0*/  S2UR UR4, SR_CgaCtaId ;  /* 0x00000000000479c3 */ /* 0x000e220000008800 */
[----:B------:R-:W-:Y:S02]  /*8600*/  UMOV UR45, 0x400 ;  /* 0x00000400002d7882 */ /* 0x000fe40000000000 */
[----:B0-----:R-:W-:-:S04]  /*8610*/  ULEA UR45, UR4, UR45, 0x18 ;  /* 0x0000002d042d7291 */ /* 0x001fc8000f8ec03f */
[----:B------:R-:W-:-:S04]  /*8620*/  UIADD3 UR4, UR45, 0x18400, URZ ;  /* 0x000184002d047890 */ /* 0x000fc8000fffe03f */
[----:B------:R-:W-:-:S06]  /*8630*/  ULOP3.LUT UP0, URZ, UR4, 0x3ff, URZ, 0xc0, !UPT ;  /* 0x000003ff043f7892 */ /* 0x000fcc000f80c03f */
[----:B------:R-:W-:-:S13]  /*8640*/  PLOP3.LUT P0, PT, PT, PT, UP0, 0x80, 0x0 ;  /* 0x000000000000781c */ /* 0x000fda0003f0f008 */
[----:B------:R-:W-:Y:S05]  /*8650*/  @!P0 BRA `(.L_x_42) ;  /* 0x0000000000408947 */ /* 0x000fea0003800000 */
[----:B------:R-:W-:Y:S01]  /*8660*/  MOV R2, 0x0 ;  /* 0x0000000000027802 */ /* 0x000fe20000000f00 */
[----:B------:R-:W-:Y:S01]  /*8670*/  ULDC.64 UR4, c[0x4][0xf0] ;  /* 0x01003c0000047ab9 */ /* 0x000fe20000000a00 */
[----:B------:R-:W-:Y:S01]  /*8680*/  ULDC.64 UR6, c[0x4][0xf8] ;  /* 0x01003e0000067ab9 */ /* 0x000fe20000000a00 */
[----:B------:R-:W-:Y:S01]  /*8690*/  MOV R4, UR4 ;  /* 0x0000000400047c02 */ /* 0x000fe20008000f00 */
[----:B------:R-:W-:Y:S01]  /*86a0*/  IMAD.U32 R5, RZ, RZ, UR5 ;  /* 0x00000005ff057e24 */ /* 0x000fe2000f8e00ff */
[----:B------:R-:W-:Y:S01]  /*86b0*/  ULDC.64 UR4, c[0x4][0x70] ;  /* 0x01001c0000047ab9 */ /* 0x000fe20000000a00 */
[----:B------:R-:W0:Y:S01]  /*86c0*/  LDC.64 R2, c[0x4][R2] ;  /* 0x0100000002027b82 */ /* 0x000e220000000a00 */
[----:B------:R-:W-:Y:S01]  /*86d0*/  IMAD.U32 R6, RZ, RZ, UR6 ;  /* 0x00000006ff067e24 */ /* 0x000fe2000f8e00ff */
[----:B------:R-:W-:Y:S01]  /*86e0*/  MOV R7, UR7 ;  /* 0x0000000700077c02 */ /* 0x000fe20008000f00 */
[----:B------:R-:W-:Y:S01]  /*86f0*/  IMAD.U32 R10, RZ, RZ, UR4 ;  /* 0x00000004ff0a7e24 */ /* 0x000fe2000f8e00ff */
[----:B------:R-:W-:Y:S01]  /*8700*/  MOV R8, 0x70 ;  /* 0x0000007000087802 */ /* 0x000fe20000000f00 */
[----:B------:R-:W-:-:S02]  /*8710*/  IMAD.U32 R11, RZ, RZ, UR5 ;  /* 0x00000005ff0b7e24 */ /* 0x000fc4000f8e00ff */
[----:B------:R-:W-:Y:S02]  /*8720*/  IMAD.MOV.U32 R12, RZ, RZ, 0x1 ;  /* 0x00000001ff0c7424 */ /* 0x000fe400078e00ff */
[----:B------:R-:W-:-:S07]  /*8730*/  IMAD.MOV.U32 R13, RZ, RZ, RZ ;  /* 0x000000ffff0d7224 */ /* 0x000fce00078e00ff */
[----:B------:R-:W-:-:S07]  /*8740*/  LEPC R20, `(.L_x_42) ;  /* 0x000000001014794e */ /* 0x000fce0000000000 */
[----:B0----5:R-:W-:Y:S05]  /*8750*/  CALL.ABS.NOINC R2 ;  /* 0x0000000002007343 */ /* 0x021fea0003c00000 */
.L_x_42:
        /* <DEDUP_REMOVED lines=19> */
[----:B-1---5:R-:W-:Y:S05]  /*8890*/  CALL.ABS.NOINC R2 ;  /* 0x0000000002007343 */ /* 0x022fea0003c00000 */
.L_x_44:
[----:B------:R0:W1:Y:S01]  /*88a0*/  LDC.64 R2, c[0x4][R16] ;  /* 0x0100000010027b82 */ /* 0x0000620000000a00 */
[----:B------:R-:W-:Y:S01]  /*88b0*/  ULDC.64 UR4, c[0x4][0xf0] ;  /* 0x01003c0000047ab9 */ /* 0x000fe20000000a00 */
[----:B------:R-:W-:Y:S01]  /*88c0*/  ULDC.64 UR6, c[0x4][0xf8] ;  /* 0x01003e0000067ab9 */ /* 0x000fe20000000a00 */
[----:B------:R-:W-:Y:S01]  /*88d0*/  MOV R4, UR4 ;  /* 0x0000000400047c02 */ /* 0x000fe20008000f00 */
        /* <DEDUP_REMOVED lines=11> */
.L_x_43:
[----:B------:R-:W0:Y:S01]  /*8990*/  LDC.64 R2, c[0x0][0x9f8] ;  /* 0x00027e00ff027b82 */ /* 0x000e220000000a00 */
[----:B------:R-:W-:Y:S01]  /*89a0*/  IMAD.SHL.U32 R6, R25, 0x8, RZ ;  /* 0x0000000819067824 */ /* 0x000fe200078e00ff */
[----:B------:R-:W-:Y:S01]  /*89b0*/  MOV R32, R27 ;  /* 0x0000001b00207202 */ /* 0x000fe20000000f00 */
[----:B------:R-:W-:Y:S01]  /*89c0*/  ULDC UR4, c[0x0][0x2f4] ;  /* 0x0000bd0000047ab9 */ /* 0x000fe20000000800 */
[----:B------:R-:W-:-:S04]  /*89d0*/  ULDC UR5, c[0x0][0x320] ;  /* 0x0000c80000057ab9 */ /* 0x000fc80000000800 */
[----:B------:R-:W1:Y:S01]  /*89e0*/  LDC R16, c[0x0][0x430] ;  /* 0x00010c00ff107b82 */ /* 0x000e620000000800 */
[----:B0-----:R-:W-:-:S04]  /*89f0*/  ISETP.NE.U32.AND P0, PT, R2, RZ, PT ;  /* 0x000000ff0200720c */ /* 0x001fc80003f05070 */
[----:B------:R-:W-:-:S13]  /*8a00*/  ISETP.NE.AND.EX P0, PT, R3, RZ, PT, P0 ;  /* 0x000000ff0300720c */ /* 0x000fda0003f05300 */
[----:B------:R-:W0:Y:S01]  /*8a10*/  @P0 LDC.64 R2, c[0x0][0x9f8] ;  /* 0x00027e00ff020b82 */ /* 0x000e220000000a00 */
[----:B------:R-:W-:-:S04]  /*8a20*/  LOP3.LUT R30, R6, 0x38, RZ, 0xc0, !PT ;  /* 0x00000038061e7812 */ /* 0x000fc800078ec0ff */
[----:B------:R-:W-:Y:S02]  /*8a30*/  LOP3.LUT R19, R30, 0x40, RZ, 0xfc, !PT ;  /* 0x000000401e137812 */ /* 0x000fe400078efcff */
[----:B------:R-:W-:Y:S02]  /*8a40*/  LOP3.LUT R22, R22, 0xfffffffb, RZ, 0xc0, !PT ;  /* 0xfffffffb16167812 */ /* 0x000fe400078ec0ff */
[----:B------:R-:W-:Y:S01]  /*8a50*/  ISETP.GE.AND P2, PT, R19, UR4, PT ;  /* 0x0000000413007c0c */ /* 0x000fe2000bf46270 */
[----:B0-----:R-:W-:-:S05]  /*8a60*/  @P0 IMAD.WIDE R2, R27, 0x4, R2 ;  /* 0x000000041b020825 */ /* 0x001fca00078e0202 */
[----:B------:R0:W5:Y:S01]  /*8a70*/  @P0 LDG.E R32, desc[UR38][R2.64] ;  /* 0x0000002602200981 */ /* 0x000162000c1e1900 */
[C---:B------:R-:W-:Y:S01]  /*8a80*/  ISETP.GE.AND P0, PT, R30.reuse, UR4, PT ;  /* 0x000000041e007c0c */ /* 0x040fe2000bf06270 */
[----:B------:R-:W-:Y:S01]  /*8a90*/  IMAD.SHL.U32 R26, R25, 0x10, RZ ;  /* 0x00000010191a7824 */ /* 0x000fe200078e00ff */
[C---:B------:R-:W-:Y:S01]  /*8aa0*/  LOP3.LUT R23, R30.reuse, 0x80, RZ, 0xfc, !PT ;  /* 0x000000801e177812 */ /* 0x040fe200078efcff */
[----:B------:R-:W-:Y:S01]  /*8ab0*/  UMOV UR6, 0xffffffff ;  /* 0xffffffff00067882 */ /* 0x000fe20000000000 */
[----:B------:R-:W-:Y:S02]  /*8ac0*/  ISETP.GE.AND P3, PT, R30, UR5, PT ;  /* 0x000000051e007c0c */ /* 0x000fe4000bf66270 */
[----:B------:R-:W-:Y:S02]  /*8ad0*/  ISETP.GE.AND P1, PT, R23, UR4, PT ;  /* 0x0000000417007c0c */ /* 0x000fe4000bf26270 */
[----:B------:R-:W-:Y:S02]  /*8ae0*/  LOP3.LUT R10, R25, 0x7f, RZ, 0xc0, !PT ;  /* 0x0000007f190a7812 */ /* 0x000fe400078ec0ff */
[----:B------:R-:W-:-:S03]  /*8af0*/  LOP3.LUT R26, R26, 0x70, RZ, 0xc0, !PT ;  /* 0x000000701a1a7812 */ /* 0x000fc600078ec0ff */
[----:B------:R-:W-:Y:S02]  /*8b00*/  @P0 LOP3.LUT R22, R22, 0x4, RZ, 0xfc, !PT ;  /* 0x0000000416160812 */ /* 0x000fe400078efcff */
[----:B------:R-:W-:Y:S02]  /*8b10*/  ISETP.GE.AND P0, PT, R19, UR5, PT ;  /* 0x0000000513007c0c */ /* 0x000fe4000bf06270 */
[----:B------:R-:W-:-:S04]  /*8b20*/  LOP3.LUT R22, R22, 0xfffffffd, RZ, 0xc0, !PT ;  /* 0xfffffffd16167812 */ /* 0x000fc800078ec0ff */
[----:B------:R-:W-:-:S04]  /*8b30*/  @P2 LOP3.LUT R22, R22, 0x2, RZ, 0xfc, !PT ;  /* 0x0000000216162812 */ /* 0x000fc800078efcff */
[----:B------:R-:W-:-:S04]  /*8b40*/  LOP3.LUT R22, R22, 0xfffffffe, RZ, 0xc0, !PT ;  /* 0xfffffffe16167812 */ /* 0x000fc800078ec0ff */
[----:B------:R-:W-:Y:S01]  /*8b50*/  @P1 LOP3.LUT R22, R22, 0x1, RZ, 0xfc, !PT ;  /* 0x0000000116161812 */ /* 0x000fe200078efcff */
[----:B01----:R-:W-:Y:S06]  /*8b60*/  BRA.DIV UR6, `(.L_x_45) ;  /* 0x0000002e06e07947 */ /* 0x003fec000b800000 */
.L_x_87:
[----:B------:R-:W-:Y:S01]  /*8b70*/  UIADD3 UR4, UR49, -0x1, URZ ;  /* 0xffffffff31047890 */ /* 0x000fe2000fffe03f */
[----:B------:R-:W-:Y:S02]  /*8b80*/  SHF.R.U32.HI R37, RZ, 0x3, R10 ;  /* 0x00000003ff257819 */ /* 0x000fe4000001160a */
[----:B------:R-:W-:Y:S02]  /*8b90*/  ISETP.NE.AND P2, PT, R16, 0x1, PT ;  /* 0x000000011000780c */ /* 0x000fe40003f45270 */
[----:B------:R-:W-:Y:S02]  /*8ba0*/  LOP3.LUT R33, R26, R37, RZ, 0xfc, !PT ;  /* 0x000000251a217212 */ /* 0x000fe400078efcff */
[----:B------:R-:W-:Y:S02]  /*8bb0*/  MOV R0, UR4 ;  /* 0x0000000400007c02 */ /* 0x000fe40008000f00 */
[----:B-----5:R-:W-:Y:S02]  /*8bc0*/  SHF.R.S32.HI R34, RZ, 0x1f, R32 ;  /* 0x0000001fff227819 */ /* 0x020fe40000011420 */
[----:B------:R-:W-:Y:S01]  /*8bd0*/  LOP3.LUT R22, R22, 0xffffffdf, RZ, 0xc0, !PT ;  /* 0xffffffdf16167812 */ /* 0x000fe200078ec0ff */
[----:B------:R-:W-:-:S04]  /*8be0*/  IMAD R7, R0, 0x60, R33 ;  /* 0x0000006000077824 */ /* 0x000fc800078e0221 */
[----:B------:R-:W0:Y:S01]  /*8bf0*/  @P2 LDC R0, c[0x0][0x434] ;  /* 0x00010d00ff002b82 */ /* 0x000e220000000800 */
[C---:B------:R-:W-:Y:S01]  /*8c00*/  ISETP.GE.AND P1, PT, R7.reuse, UR43, PT ;  /* 0x0000002b07007c0c */ /* 0x040fe2000bf26270 */
[----:B------:R-:W-:Y:S01]  /*8c10*/  IMAD.IADD R7, R7, 0x1, R18 ;  /* 0x0000000107077824 */ /* 0x000fe200078e0212 */
[----:B------:R-:W-:Y:S02]  /*8c20*/  @P2 LOP3.LUT R22, R22, 0x20, RZ, 0xfc, !PT ;  /* 0x0000002016162812 */ /* 0x000fe400078efcff */
[----:B------:R-:W-:Y:S01]  /*8c30*/  ISETP.GT.U32.OR P1, PT, R33, 0x5f, P1 ;  /* 0x0000005f2100780c */ /* 0x000fe20000f24470 */
[----:B------:R-:W-:Y:S02]  /*8c40*/  IMAD.MOV.U32 R11, RZ, RZ, R7 ;  /* 0x000000ffff0b7224 */ /* 0x000fe400078e0007 */
[----:B------:R-:W1:Y:S10]  /*8c50*/  @P2 LDC R3, c[0x0][0x438] ;  /* 0x00010e00ff032b82 */ /* 0x000e740000000800 */
[----:B------:R-:W2:Y:S01]  /*8c60*/  @!P1 LDC.64 R8, c[0x0][0x428] ;  /* 0x00010a00ff089b82 */ /* 0x000ea20000000a00 */
[----:B0-----:R-:W-:-:S07]  /*8c70*/  @P2 IMAD.HI.U32 R0, R7, R0, RZ ;  /* 0x0000000007002227 */ /* 0x001fce00078e00ff */
[----:B------:R-:W0:Y:S01]  /*8c80*/  @!P1 LDC.64 R4, c[0x0][0x418] ;  /* 0x00010600ff049b82 */ /* 0x000e220000000a00 */
[----:B-1----:R-:W-:-:S04]  /*8c90*/  @P2 SHF.R.U32.HI R11, RZ, R3, R0 ;  /* 0x00000003ff0b2219 */ /* 0x002fc80000011600 */
[----:B------:R-:W-:Y:S02]  /*8ca0*/  @!P1 SHF.R.S32.HI R3, RZ, 0x1f, R11 ;  /* 0x0000001fff039819 */ /* 0x000fe4000001140b */
[----:B------:R-:W-:Y:S01]  /*8cb0*/  @!P1 MOV R2, R11 ;  /* 0x0000000b00029202 */ /* 0x000fe20000000f00 */
[----:B--2---:R-:W-:-:S04]  /*8cc0*/  @!P1 IMAD R0, R34, R8, RZ ;  /* 0x0000000822009224 */ /* 0x004fc800078e02ff */
[----:B------:R-:W-:-:S04]  /*8cd0*/  @!P1 IMAD.WIDE.U32 R2, R32, R8, R2 ;  /* 0x0000000820029225 */ /* 0x000fc800078e0002 */
[----:B------:R-:W-:Y:S01]  /*8ce0*/  @!P1 IMAD R9, R32, R9, R0 ;  /* 0x0000000920099224 */ /* 0x000fe200078e0200 */
[----:B0-----:R-:W-:-:S03]  /*8cf0*/  @!P1 LEA R4, P2, R2, R4, 0x2 ;  /* 0x0000000402049211 */ /* 0x001fc600078410ff */
[----:B------:R-:W-:-:S05]  /*8d00*/  @!P1 IMAD.IADD R0, R3, 0x1, R9 ;  /* 0x0000000103009824 */ /* 0x000fca00078e0209 */
[----:B------:R-:W-:Y:S01]  /*8d10*/  @!P1 LEA.HI.X R5, R2, R5, R0, 0x2, P2 ;  /* 0x0000000502059211 */ /* 0x000fe200010f1400 */
[----:B------:R-:W-:-:S06]  /*8d20*/  IMAD.MOV.U32 R0, RZ, RZ, RZ ;  /* 0x000000ffff007224 */ /* 0x000fcc00078e00ff */
[----:B------:R0:W5:Y:S01]  /*8d30*/  @!P1 LDG.E R0, desc[UR38][R4.64] ;  /* 0x0000002604009981 */ /* 0x000162000c1e1900 */
[----:B------:R-:W-:Y:S01]  /*8d40*/  ULOP3.LUT UR5, UR36, 0x2, URZ, 0xfc, !UPT ;  /* 0x0000000224057892 */ /* 0x000fe2000f8efc3f */
[----:B------:R-:W-:Y:S01]  /*8d50*/  IADD3 R2, -R11, RZ, RZ ;  /* 0x000000ff0b027210 */ /* 0x000fe20007ffe1ff */
[----:B------:R-:W-:Y:S01]  /*8d60*/  IMAD.U32 R28, RZ, RZ, UR4 ;  /* 0x00000004ff1c7e24 */ /* 0x000fe2000f8e00ff */
[----:B------:R-:W-:Y:S02]  /*8d70*/  LOP3.LUT R22, R22, 0xffffffef, RZ, 0xc0, !PT ;  /* 0xffffffef16167812 */ /* 0x000fe400078ec0ff */
[----:B------:R-:W-:Y:S01]  /*8d80*/  SEL R29, RZ, 0x1, P3 ;  /* 0x00000001ff1d7807 */ /* 0x000fe20001800000 */
[----:B------:R-:W-:Y:S01]  /*8d90*/  IMAD.U32 R36, RZ, RZ, UR5 ;  /* 0x00000005ff247e24 */ /* 0x000fe2000f8e00ff */
[----:B------:R-:W-:Y:S01]  /*8da0*/  LOP3.LUT R22, R22, 0xfffffff7, RZ, 0xc0, !PT ;  /* 0xfffffff716167812 */ /* 0x000fe200078ec0ff */
[----:B------:R-:W-:Y:S01]  /*8db0*/  IMAD R7, R16, R2, R7 ;  /* 0x0000000210077224 */ /* 0x000fe200078e0207 */
[----:B------:R-:W-:-:S02]  /*8dc0*/  SEL R2, RZ, 0xffffffff, P0 ;  /* 0xffffffffff027807 */ /* 0x000fc40000000000 */
[----:B------:R-:W-:Y:S02]  /*8dd0*/  ISETP.GT.U32.AND P0, PT, R33, 0x5f, PT ;  /* 0x0000005f2100780c */ /* 0x000fe40003f04070 */
[----:B------:R-:W-:Y:S01]  /*8de0*/  ISETP.NE.AND P4, PT, R36, 0x3, PT ;  /* 0x000000032400780c */ /* 0x000fe20003f85270 */
[----:B------:R-:W-:Y:S01]  /*8df0*/  IMAD.SHL.U32 R2, R2, 0x2, RZ ;  /* 0x0000000202027824 */ /* 0x000fe200078e00ff */
[----:B------:R-:W-:-:S04]  /*8e00*/  MOV R31, UR42 ;  /* 0x0000002a001f7c02 */ /* 0x000fc80008000f00 */
[----:B------:R-:W-:Y:S02]  /*8e10*/  LOP3.LUT R29, R2, 0x2, R29, 0xe2, !PT ;  /* 0x00000002021d7812 */ /* 0x000fe400078ee21d */
[----:B------:R-:W-:-:S03]  /*8e20*/  SHF.R.S32.HI R31, RZ, 0x1f, R31 ;  /* 0x0000001fff1f7819 */ /* 0x000fc6000001141f */
[----:B------:R-:W-:-:S04]  /*8e30*/  @P0 LOP3.LUT R22, R22, 0x8, RZ, 0xfc, !PT ;  /* 0x0000000816160812 */ /* 0x000fc800078efcff */
[----:B------:R-:W-:Y:S01]  /*8e40*/  @P4 LOP3.LUT R22, R22, 0x10, RZ, 0xfc, !PT ;  /* 0x0000001016164812 */ /* 0x000fe200078efcff */
[----:B0-----:R-:W-:Y:S06]  /*8e50*/  @!P4 BRA `(.L_x_46) ;  /* 0x000000000004c947 */ /* 0x001fec0003800000 */
[----:B------:R-:W-:Y:S01]  /*8e60*/  BPT.TRAP 0x1 ;  /* 0x000000040000795c */ /* 0x000fe20000300000 */
.L_x_46:
[----:B------:R-:W-:Y:S01]  /*8e70*/  SHF.R.S32.HI R5, RZ, 0x1f, R7 ;  /* 0x0000001fff057819 */ /* 0x000fe20000011407 */
[----:B------:R-:W-:Y:S01]  /*8e80*/  ULDC.64 UR4, c[0x0][0x328] ;  /* 0x0000ca0000047ab9 */ /* 0x000fe20000000a00 */
[----:B-----5:R-:W-:Y:S02]  /*8e90*/  SHF.R.S32.HI R4, RZ, 0x1f, R0 ;  /* 0x0000001fff047819 */ /* 0x020fe40000011400 */
[----:B------:R-:W-:Y:S01]  /*8ea0*/  R2UR UR6, R31 ;  /* 0x000000001f0672ca */ /* 0x000fe200000e0000 */
[----:B------:R-:W-:-:S04]  /*8eb0*/  IMAD R2, R5, UR4, RZ ;  /* 0x0000000405027c24 */ /* 0x000fc8000f8e02ff */
[C---:B------:R-:W-:Y:S02]  /*8ec0*/  IMAD R9, R7.reuse, UR5, R2 ;  /* 0x0000000507097c24 */ /* 0x040fe4000f8e0202 */
[----:B------:R-:W-:Y:S01]  /*8ed0*/  IMAD.WIDE.U32 R2, R7, UR4, RZ ;  /* 0x0000000407027c25 */ /* 0x000fe2000f8e00ff */
[----:B------:R-:W-:-:S03]  /*8ee0*/  ULDC.64 UR4, c[0x0][0x338] ;  /* 0x0000ce0000047ab9 */ /* 0x000fc60000000a00 */
[----:B------:R-:W-:Y:S02]  /*8ef0*/  IMAD.IADD R3, R3, 0x1, R9 ;  /* 0x0000000103037824 */ /* 0x000fe400078e0209 */
[----:B------:R-:W-:Y:S02]  /*8f00*/  IMAD R9, R4, UR4, RZ ;  /* 0x0000000404097c24 */ /* 0x000fe4000f8e02ff */
[----:B------:R-:W-:-:S04]  /*8f10*/  IMAD.WIDE.U32 R2, R0, UR4, R2 ;  /* 0x0000000400027c25 */ /* 0x000fc8000f8e0002 */
[----:B------:R-:W-:Y:S01]  /*8f20*/  IMAD R9, R0, UR5, R9 ;  /* 0x0000000500097c24 */ /* 0x000fe2000f8e0209 */
[----:B------:R-:W-:-:S04]  /*8f30*/  ULDC.64 UR4, c[0x0][0x330] ;  /* 0x0000cc0000047ab9 */ /* 0x000fc80000000a00 */
[----:B------:R-:W-:Y:S01]  /*8f40*/  IADD3 R3, R3, R9, RZ ;  /* 0x0000000903037210 */ /* 0x000fe20007ffe0ff */
[----:B------:R-:W-:Y:S01]  /*8f50*/  IMAD.U32 R9, RZ, RZ, UR4 ;  /* 0x00000004ff097e24 */ /* 0x000fe2000f8e00ff */
[----:B------:R-:W-:-:S03]  /*8f60*/  UIMAD UR4, UR6, UR4, URZ ;  /* 0x00000004060472a4 */ /* 0x000fc6000f8e023f */
[----:B------:R-:W-:Y:S01]  /*8f70*/  IMAD.WIDE.U32 R2, R9, UR42, R2 ;  /* 0x0000002a09027c25 */ /* 0x000fe2000f8e0002 */
[----:B------:R-:W-:Y:S01]  /*8f80*/  UIMAD UR4, UR42, UR5, UR4 ;  /* 0x000000052a0472a4 */ /* 0x000fe2000f8e0204 */
[----:B------:R-:W-:Y:S02]  /*8f90*/  ULDC.64 UR6, c[0x0][0x318] ;  /* 0x0000c60000067ab9 */ /* 0x000fe40000000a00 */
[----:B------:R-:W-:-:S03]  /*8fa0*/  LEA R16, P0, R2, UR6, 0x1 ;  /* 0x0000000602107c11 */ /* 0x000fc6000f8008ff */
[----:B------:R-:W-:-:S05]  /*8fb0*/  VIADD R17, R3, UR4 ;  /* 0x0000000403117c36 */ /* 0x000fca0008000000 */
[----:B------:R-:W-:Y:S02]  /*8fc0*/  LEA.HI.X R17, R2, UR7, R17, 0x1, P0 ;  /* 0x0000000702117c11 */ /* 0x000fe400080f0c11 */
[----:B------:R-:W-:-:S04]  /*8fd0*/  MOV R2, 0x1 ;  /* 0x0000000100027802 */ /* 0x000fc80000000f00 */
[----:B------:R-:W-:-:S04]  /*8fe0*/  SHF.L.U32 R2, R2, 0x1f, RZ ;  /* 0x0000001f02027819 */ /* 0x000fc800000006ff */
[----:B------:R-:W0:Y:S02]  /*8ff0*/  SYNCS.PHASECHK.TRANS64.TRYWAIT P0, [UR45+0x2a840], R2 ;  /* 0x02a84002ff0075a7 */ /* 0x000e24000800016d */
[----:B0-----:R-:W-:Y:S05]  /*9000*/  @!P0 BRA `(.L_x_47) ;  /* 0x0000002800d88947 */ /* 0x001fea0003800000 */
.L_x_88:
[----:B------:R-:W-:Y:S01]  /*9010*/  ULDC.64 UR4, c[0x0][0x300] ;  /* 0x0000c00000047ab9 */ /* 0x000fe20000000a00 */
[----:B------:R-:W-:Y:S01]  /*9020*/  R2UR UR6, R31 ;  /* 0x000000001f0672ca */ /* 0x000fe200000e0000 */
[----:B0-----:R-:W-:Y:S01]  /*9030*/  IMAD R2, R5, UR4, RZ ;  /* 0x0000000405027c24 */ /* 0x001fe2000f8e02ff */
[C---:B------:R-:W-:Y:S02]  /*9040*/  LOP3.LUT P3, RZ, R22.reuse, 0x4, RZ, 0xc0, !PT ;  /* 0x0000000416ff7812 */ /* 0x040fe4000786c0ff */
[C---:B------:R-:W-:Y:S01]  /*9050*/  LOP3.LUT P2, RZ, R22.reuse, 0x2, RZ, 0xc0, !PT ;  /* 0x0000000216ff7812 */ /* 0x040fe2000784c0ff */
[C---:B------:R-:W-:Y:S01]  /*9060*/  IMAD R5, R7.reuse, UR5, R2 ;  /* 0x0000000507057c24 */ /* 0x040fe2000f8e0202 */
[----:B------:R-:W-:Y:S01]  /*9070*/  LOP3.LUT P1, RZ, R22, 0x1, RZ, 0xc0, !PT ;  /* 0x0000000116ff7812 */ /* 0x000fe2000782c0ff */
[----:B------:R-:W-:Y:S01]  /*9080*/  IMAD.WIDE.U32 R2, R7, UR4, RZ ;  /* 0x0000000407027c25 */ /* 0x000fe2000f8e00ff */
[----:B------:R-:W-:-:S03]  /*9090*/  ULDC.64 UR4, c[0x0][0x310] ;  /* 0x0000c40000047ab9 */ /* 0x000fc60000000a00 */
[----:B------:R-:W-:Y:S02]  /*90a0*/  IMAD.IADD R3, R3, 0x1, R5 ;  /* 0x0000000103037824 */ /* 0x000fe400078e0205 */
[----:B------:R-:W-:Y:S02]  /*90b0*/  IMAD R5, R4, UR4, RZ ;  /* 0x0000000404057c24 */ /* 0x000fe4000f8e02ff */
[----:B------:R-:W-:-:S04]  /*90c0*/  IMAD.WIDE.U32 R2, R0, UR4, R2 ;  /* 0x0000000400027c25 */ /* 0x000fc8000f8e0002 */
[----:B------:R-:W-:Y:S01]  /*90d0*/  IMAD R5, R0, UR5, R5 ;  /* 0x0000000500057c24 */ /* 0x000fe2000f8e0205 */
[----:B------:R-:W-:-:S03]  /*90e0*/  ULDC.64 UR4, c[0x0][0x308] ;  /* 0x0000c20000047ab9 */ /* 0x000fc60000000a00 */
[----:B------:R-:W-:Y:S01]  /*90f0*/  IMAD.IADD R3, R3, 0x1, R5 ;  /* 0x0000000103037824 */ /* 0x000fe200078e0205 */
[----:B------:R-:W-:Y:S01]  /*9100*/  MOV R5, UR4 ;  /* 0x0000000400057c02 */ /* 0x000fe20008000f00 */
[----:B------:R-:W-:-:S03]  /*9110*/  UIMAD UR4, UR6, UR4, URZ ;  /* 0x00000004060472a4 */ /* 0x000fc6000f8e023f */
[----:B------:R-:W-:Y:S01]  /*9120*/  ULDC.64 UR6, c[0x0][0x2e8] ;  /* 0x0000ba0000067ab9 */ /* 0x000fe20000000a00 */
[----:B------:R-:W-:Y:S02]  /*9130*/  UIMAD UR4, UR42, UR5, UR4 ;  /* 0x000000052a0472a4 */ /* 0x000fe4000f8e0204 */
[----:B------:R-:W-:-:S04]  /*9140*/  IMAD.WIDE.U32 R2, R5, UR42, R2 ;  /* 0x0000002a05027c25 */ /* 0x000fc8000f8e0002 */
[----:B------:R-:W-:Y:S01]  /*9150*/  VIADD R7, R3, UR4 ;  /* 0x0000000403077c36 */ /* 0x000fe20008000000 */
[C---:B------:R-:W-:Y:S01]  /*9160*/  LEA R0, P0, R2.reuse, UR6, 0x1 ;  /* 0x0000000602007c11 */ /* 0x040fe2000f8008ff */
[----:B------:R-:W-:Y:S01]  /*9170*/  IMAD.MOV.U32 R3, RZ, RZ, -0x60 ;  /* 0xffffffa0ff037424 */ /* 0x000fe200078e00ff */
[----:B------:R-:W-:Y:S02]  /*9180*/  UMOV UR4, 0xffffffff ;  /* 0xffffffff00047882 */ /* 0x000fe40000000000 */
[----:B------:R-:W-:Y:S01]  /*9190*/  LEA.HI.X R7, R2, UR7, R7, 0x1, P0 ;  /* 0x0000000702077c11 */ /* 0x000fe200080f0c07 */
[----:B------:R-:W-:Y:S01]  /*91a0*/  IMAD R4, R28, R3, UR43 ;  /* 0x0000002b1c047e24 */ /* 0x000fe2000f8e0203 */
[----:B------:R-:W-:-:S04]  /*91b0*/  LOP3.LUT R3, R6, 0x1c0, RZ, 0xc0, !PT ;  /* 0x000001c006037812 */ /* 0x000fc800078ec0ff */
[----:B------:R-:W-:Y:S02]  /*91c0*/  LOP3.LUT R2, R3, 0x38, R6, 0xf8, !PT ;  /* 0x0000003803027812 */ /* 0x000fe400078ef806 */
[----:B------:R-:W-:Y:S02]  /*91d0*/  IADD3 R6, -R37, R4, RZ ;  /* 0x0000000425067210 */ /* 0x000fe40007ffe1ff */
[----:B------:R-:W-:Y:S01]  /*91e0*/  LOP3.LUT R2, R2, 0x38, R25, 0x78, !PT ;  /* 0x0000003802027812 */ /* 0x000fe200078e7819 */
[----:B------:R-:W-:Y:S01]  /*91f0*/  IMAD.SHL.U32 R25, R10, 0x8, RZ ;  /* 0x000000080a197824 */ /* 0x000fe200078e00ff */
[----:B------:R-:W-:-:S04]  /*9200*/  ISETP.GE.AND P0, PT, R6, 0x1, PT ;  /* 0x000000010600780c */ /* 0x000fc80003f06270 */
[----:B------:R-:W-:Y:S01]  /*9210*/  LOP3.LUT R25, R2, 0x200, R25, 0xf8, !PT ;  /* 0x0000020002197812 */ /* 0x000fe200078ef819 */
[----:B------:R-:W-:Y:S08]  /*9220*/  BRA.DIV UR4, `(.L_x_48) ;  /* 0x0000002a04687947 */ /* 0x000ff0000b800000 */
[----:B------:R-:W-:Y:S01]  /*9230*/  SHFL.IDX PT, R3, R7, RZ, 0x181f ;  /* 0x00181fff07037589 */ /* 0x000fe200000e0000 */
[----:B------:R-:W-:-:S03]  /*9240*/  @P0 LEA R9, R25, UR45, 0x1 ;  /* 0x0000002d19090c11 */ /* 0x000fc6000f8e08ff */
[----:B------:R-:W0:Y:S04]  /*9250*/  SHFL.IDX PT, R2, R0, RZ, 0x181f ;  /* 0x00181fff00027589 */ /* 0x000e2800000e0000 */
[----:B------:R-:W-:Y:S04]  /*9260*/  SHFL.IDX PT, R5, R7, 0x1, 0x181f ;  /* 0x00381f0007057f89 */ /* 0x000fe800000e0000 */
[----:B------:R-:W-:Y:S04]  /*9270*/  SHFL.IDX PT, R4, R0, 0x1, 0x181f ;  /* 0x00381f0000047f89 */ /* 0x000fe800000e0000 */
[----:B------:R-:W1:Y:S04]  /*9280*/  SHFL.IDX PT, R8, R7, 0x2, 0x181f ;  /* 0x00581f0007087f89 */ /* 0x000e6800000e0000 */
[----:B------:R-:W2:Y:S04]  /*9290*/  SHFL.IDX PT, R14, R0, 0x2, 0x181f ;  /* 0x00581f00000e7f89 */ /* 0x000ea800000e0000 */
[----:B------:R-:W3:Y:S01]  /*92a0*/  SHFL.IDX PT, R10, R0, 0x3, 0x181f ;  /* 0x00781f00000a7f89 */ /* 0x000ee200000e0000 */
[----:B0-----:R-:W-:-:S05]  /*92b0*/  @P0 IMAD.WIDE.U32 R2, R30, 0x2, R2 ;  /* 0x000000021e020825 */ /* 0x001fca00078e0002 */
[----:B------:R-:W-:Y:S04]  /*92c0*/  @P0 LDGSTS.E.BYPASS.LTC128B.128 [R9+0x18400], desc[UR38][R2.64], !P3 ;  /* 0x1840000002090fae */ /* 0x000fe8000d901d66 */
[----:B------:R-:W-:Y:S04]  /*92d0*/  @P0 LDGSTS.E.BYPASS.LTC128B.128 [R9+0x1b400], desc[UR38][R2.64+0x80], !P2 ;  /* 0x1b40008002090fae */ /* 0x000fe8000d101d66 */
[----:B------:R0:W-:Y:S01]  /*92e0*/  @P0 LDGSTS.E.BYPASS.LTC128B.128 [R9+0x1e400], desc[UR38][R2.64+0x100], !P1 ;  /* 0x1e40010002090fae */ /* 0x0001e2000c901d66 */
[----:B------:R-:W-:-:S03]  /*92f0*/  ISETP.GE.AND P0, PT, R6, 0x11, PT ;  /* 0x000000110600780c */ /* 0x000fc60003f06270 */
[----:B0-----:R-:W0:Y:S01]  /*9300*/  SHFL.IDX PT, R9, R7, 0x3, 0x181f ;  /* 0x00781f0007097f89 */ /* 0x001e2200000e0000 */
[----:B-1----:R-:W-:-:S09]  /*9310*/  MOV R3, R8 ;  /* 0x0000000800037202 */ /* 0x002fd20000000f00 */
[----:B------:R-:W-:Y:S01]  /*9320*/  @P0 IMAD.WIDE.U32 R4, R30, 0x2, R4 ;  /* 0x000000021e040825 */ /* 0x000fe200078e0004 */
[----:B------:R-:W-:Y:S01]  /*9330*/  @P0 LEA R21, R25, UR45, 0x1 ;  /* 0x0000002d19150c11 */ /* 0x000fe2000f8e08ff */
[----:B------:R-:W-:Y:S02]  /*9340*/  SHFL.IDX PT, R8, R7, 0x4, 0x181f ;  /* 0x00981f0007087f89 */ /* 0x000fe400000e0000 */
[----:B--2---:R-:W-:Y:S02]  /*9350*/  IMAD.MOV.U32 R2, RZ, RZ, R14 ;  /* 0x000000ffff027224 */ /* 0x004fe400078e000e */
[----:B------:R-:W-:Y:S04]  /*9360*/  @P0 LDGSTS.E.BYPASS.LTC128B.128 [R21+0x18c00], desc[UR38][R4.64], !P3 ;  /* 0x18c0000004150fae */ /* 0x000fe8000d901d66 */
[----:B------:R-:W-:Y:S04]  /*9370*/  @P0 LDGSTS.E.BYPASS.LTC128B.128 [R21+0x1bc00], desc[UR38][R4.64+0x80], !P2 ;  /* 0x1bc0008004150fae */ /* 0x000fe8000d101d66 */
[----:B------:R3:W-:Y:S01]  /*9380*/  @P0 LDGSTS.E.BYPASS.LTC128B.128 [R21+0x1ec00], desc[UR38][R4.64+0x100], !P1 ;  /* 0x1ec0010004150fae */ /* 0x0007e2000c901d66 */
[----:B------:R-:W-:-:S03]  /*9390*/  ISETP.GE.AND P0, PT, R6, 0x21, PT ;  /* 0x000000210600780c */ /* 0x000fc60003f06270 */
[----:B------:R-:W1:Y:S04]  /*93a0*/  SHFL.IDX PT, R14, R0, 0x4, 0x181f ;  /* 0x00981f00000e7f89 */ /* 0x000e6800000e0000 */
[----:B------:R-:W2:Y:S01]  /*93b0*/  SHFL.IDX PT, R7, R7, 0x5, 0x181f ;  /* 0x00b81f0007077f89 */ /* 0x000ea200000e0000 */
[----:B---3--:R-:W-:-:S05]  /*93c0*/  IMAD.MOV.U32 R4, RZ, RZ, R10 ;  /* 0x000000ffff047224 */ /* 0x008fca00078e000a */
[----:B------:R-:W-:Y:S01]  /*93d0*/  @P0 IMAD.WIDE.U32 R2, R30, 0x2, R2 ;  /* 0x000000021e020825 */ /* 0x000fe200078e0002 */
[----:B------:R-:W-:-:S03]  /*93e0*/  @P0 LEA R35, R25, UR45, 0x1 ;  /* 0x0000002d19230c11 */ /* 0x000fc6000f8e08ff */
[----:B0-----:R-:W-:Y:S02]  /*93f0*/  IMAD.MOV.U32 R5, RZ, RZ, R9 ;  /* 0x000000ffff057224 */ /* 0x001fe400078e0009 */
[----:B------:R-:W-:Y:S04]  /*9400*/  @P0 LDGSTS.E.BYPASS.LTC128B.128 [R35+0x19400], desc[UR38][R2.64], !P3 ;  /* 0x1940000002230fae */ /* 0x000fe8000d901d66 */
[----:B------:R-:W-:Y:S04]  /*9410*/  @P0 LDGSTS.E.BYPASS.LTC128B.128 [R35+0x1c400], desc[UR38][R2.64+0x80], !P2 ;  /* 0x1c40008002230fae */ /* 0x000fe8000d101d66 */
[----:B------:R1:W-:Y:S01]  /*9420*/  @P0 LDGSTS.E.BYPASS.LTC128B.128 [R35+0x1f400], desc[UR38][R2.64+0x100], !P1 ;  /* 0x1f40010002230fae */ /* 0x0003e2000c901d66 */
[----:B------:R-:W-:-:S02]  /*9430*/  ISETP.GE.AND P0, PT, R6, 0x31, PT ;  /* 0x000000310600780c */ /* 0x000fc40003f06270 */
[----:B-1----:R-:W-:Y:S01]  /*9440*/  MOV R2, R14 ;  /* 0x0000000e00027202 */ /* 0x002fe20000000f00 */
[----:B------:R-:W-:-:S10]  /*9450*/  IMAD.MOV.U32 R3, RZ, RZ, R8 ;  /* 0x000000ffff037224 */ /* 0x000fd400078e0008 */
[----:B------:R-:W-:Y:S01]  /*9460*/  @P0 LEA R9, R25, UR45, 0x1 ;  /* 0x0000002d19090c11 */ /* 0x000fe2000f8e08ff */
[----:B------:R-:W-:Y:S01]  /*9470*/  @P0 IMAD.WIDE.U32 R4, R30, 0x2, R4 ;  /* 0x000000021e040825 */ /* 0x000fe200078e0004 */
[----:B------:R0:W1:Y:S04]  /*9480*/  SHFL.IDX PT, R14, R0, 0x5, 0x181f ;  /* 0x00b81f00000e7f89 */ /* 0x00006800000e0000 */
[----:B------:R0:W-:Y:S04]  /*9490*/  @P0 LDGSTS.E.BYPASS.LTC128B.128 [R9+0x19c00], desc[UR38][R4.64], !P3 ;  /* 0x19c0000004090fae */ /* 0x0001e8000d901d66 */
[----:B------:R0:W-:Y:S04]  /*94a0*/  @P0 LDGSTS.E.BYPASS.LTC128B.128 [R9+0x1cc00], desc[UR38][R4.64+0x80], !P2 ;  /* 0x1cc0008004090fae */ /* 0x0001e8000d101d66 */
[----:B------:R0:W-:Y:S01]  /*94b0*/  @P0 LDGSTS.E.BYPASS.LTC128B.128 [R9+0x1fc00], desc[UR38][R4.64+0x100], !P1 ;  /* 0x1fc0010004090fae */ /* 0x0001e2000c901d66 */
[----:B------:R-:W-:-:S13]  /*94c0*/  ISETP.GE.AND P0, PT, R6, 0x41, PT ;  /* 0x000000410600780c */ /* 0x000fda0003f06270 */
[----:B------:R-:W-:Y:S01]  /*94d0*/  @P0 IMAD.WIDE.U32 R2, R30, 0x2, R2 ;  /* 0x000000021e020825 */ /* 0x000fe200078e0002 */
[----:B------:R-:W-:-:S05]  /*94e0*/  @P0 LEA R21, R25, UR45, 0x1 ;  /* 0x0000002d19150c11 */ /* 0x000fca000f8e08ff */
[----:B------:R0:W-:Y:S04]  /*94f0*/  @P0 LDGSTS.E.BYPASS.LTC128B.128 [R21+0x1a400], desc[UR38][R2.64], !P3 ;  /* 0x1a40000002150fae */ /* 0x0001e8000d901d66 */
[----:B------:R0:W-:Y:S04]  /*9500*/  @P0 LDGSTS.E.BYPASS.LTC128B.128 [R21+0x1d400], desc[UR38][R2.64+0x80], !P2 ;  /* 0x1d40008002150fae */ /* 0x0001e8000d101d66 */
[----:B-12---:R0:W-:Y:S02]  /*9510*/  @P0 LDGSTS.E.BYPASS.LTC128B.128 [R21+0x20400], desc[UR38][R2.64+0x100], !P1 ;  /* 0x2040010002150fae */ /* 0x0061e4000c901d66 */
.L_x_102:
[----:B------:R-:W-:Y:S01]  /*9520*/  ISETP.GE.AND P0, PT, R6, 0x51, PT ;  /* 0x000000510600780c */ /* 0x000fe20003f06270 */
[----:B0-----:R-:W-:Y:S01]  /*9530*/  IMAD.MOV.U32 R2, RZ, RZ, R14 ;  /* 0x000000ffff027224 */ /* 0x001fe200078e000e */
[----:B------:R-:W-:-:S11]  /*9540*/  MOV R3, R7 ;  /* 0x0000000700037202 */ /* 0x000fd60000000f00 */
[----:B------:R-:W-:Y:S01]  /*9550*/  @P0 IMAD.WIDE.U32 R2, R30, 0x2, R2 ;  /* 0x000000021e020825 */ /* 0x000fe200078e0002 */
[----:B------:R-:W-:-:S05]  /*9560*/  @P0 LEA R5, R25, UR45, 0x1 ;  /* 0x0000002d19050c11 */ /* 0x000fca000f8e08ff */
[----:B------:R-:W-:Y:S01]  /*9570*/  @!PT LDS RZ, [RZ] ;  /* 0x00000000fffff984 */ /* 0x000fe20000000800 */
[----:B------:R-:W-:Y:S01]  /*9580*/  @!PT LDS RZ, [RZ] ;  /* 0x00000000fffff984 */ /* 0x000fe20000000800 */
[----:B------:R-:W-:Y:S01]  /*9590*/  @!PT LDS RZ, [RZ] ;  /* 0x00000000fffff984 */ /* 0x000fe20000000800 */
[----:B------:R0:W-:Y:S04]  /*95a0*/  @P0 LDGSTS.E.BYPASS.LTC128B.128 [R5+0x1ac00], desc[UR38][R2.64], !P3 ;  /* 0x1ac0000002050fae */ /* 0x0001e8000d901d66 */
[----:B------:R0:W-:Y:S04]  /*95b0*/  @P0 LDGSTS.E.BYPASS.LTC128B.128 [R5+0x1dc00], desc[UR38][R2.64+0x80], !P2 ;  /* 0x1dc0008002050fae */ /* 0x0001e8000d101d66 */
[----:B------:R0:W-:Y:S01]  /*95c0*/  @P0 LDGSTS.E.BYPASS.LTC128B.128 [R5+0x20c00], desc[UR38][R2.64+0x100], !P1 ;  /* 0x20c0010002050fae */ /* 0x0001e2000c901d66 */
[----:B------:R-:W-:Y:S01]  /*95d0*/  NOP ;  /* 0x0000000000007918 */ /* 0x000fe20000000000 */
[----:B------:R-:W-:Y:S02]  /*95e0*/  SYNCS.ARRIVE.TRANS64.RED.A0T1 RZ, [UR45+0x2a830], RZ ;  /* 0x02a830ffffff79a7 */ /* 0x000fe4000820042d */
[----:B------:R-:W-:Y:S01]  /*95f0*/  ARRIVES.LDGSTSBAR.64.TRANSCNT [UR45+0x2a830] ;  /* 0x02a83000ff0079b0 */ /* 0x000fe20008000aad */
[----:B------:R-:W-:Y:S01]  /*9600*/  NOP ;  /* 0x0000000000007918 */ /* 0x000fe20000000000 */
[----:B------:R-:W-:-:S13]  /*9610*/  ISETP.NE.AND P1, PT, R36, 0x3, PT ;  /* 0x000000032400780c */ /* 0x000fda0003f25270 */
[----:B0-----:R-:W-:Y:S05]  /*9620*/  @!P1 BRA `(.L_x_49) ;  /* 0x0000000000049947 */ /* 0x001fea0003800000 */
[----:B------:R-:W-:Y:S01]  /*9630*/  BPT.TRAP 0x1 ;  /* 0x000000040000795c */ /* 0x000fe20000300000 */
.L_x_49:
[----:B------:R-:W-:Y:S01]  /*9640*/  SYNCS.ARRIVE.TRANS64.A1T0 RZ, [UR45+0x2a830], RZ ;  /* 0x02a830ffffff79a7 */ /* 0x000fe2000810002d */
[----:B------:R-:W-:Y:S05]  /*9650*/  WARPSYNC.ALL ;  /* 0x0000000000007948 */ /* 0x000fea0003800000 */
[----:B------:R-:W-:Y:S01]  /*9660*/  UIADD3 UR5, UR45, 0xc400, URZ ;  /* 0x0000c4002d057890 */ /* 0x000fe2000fffe03f */
[----:B------:R-:W-:Y:S01]  /*9670*/  R2UR UR4, R31 ;  /* 0x000000001f0472ca */ /* 0x000fe200000e0000 */
[----:B------:R-:W-:Y:S01]  /*9680*/  ULDC.64 UR6, c[0x0][0x2d8] ;  /* 0x0000b60000067ab9 */ /* 0x000fe20000000a00 */
[----:B------:R-:W-:Y:S01]  /*9690*/  SHF.R.S32.HI R35, RZ, 0x1f, R27 ;  /* 0x0000001fff237819 */ /* 0x000fe2000001141b */
[----:B------:R-:W-:Y:S02]  /*96a0*/  ULOP3.LUT UP0, URZ, UR5, 0x3ff, URZ, 0xc0, !UPT ;  /* 0x000003ff053f7892 */ /* 0x000fe4000f80c03f */
[----:B------:R-:W-:Y:S01]  /*96b0*/  UIMAD.WIDE.U32 UR40, UR42, UR6, URZ ;  /* 0x000000062a2872a5 */ /* 0x000fe2000f8e003f */
[----:B------:R-:W-:Y:S03]  /*96c0*/  BAR.SYNC.DEFER_BLOCKING 0x8, 0x180 ;  /* 0x0206000000007b1d */ /* 0x000fe60000010000 */
[----:B------:R-:W-:-:S04]  /*96d0*/  PLOP3.LUT P0, PT, PT, PT, UP0, 0x80, 0x0 ;  /* 0x000000000000781c */ /* 0x000fc80003f0f008 */
[----:B------:R-:W-:-:S04]  /*96e0*/  UIMAD UR4, UR4, UR6, URZ ;  /* 0x00000006040472a4 */ /* 0x000fc8000f8e023f */
[----:B------:R-:W-:-:S04]  /*96f0*/  UIMAD UR4, UR42, UR7, UR4 ;  /* 0x000000072a0472a4 */ /* 0x000fc8000f8e0204 */
[----:B------:R-:W-:Y:S01]  /*9700*/  UIADD3 UR46, UR41, UR4, URZ ;  /* 0x00000004292e7290 */ /* 0x000fe2000fffe03f */
[----:B------:R-:W-:Y:S11]  /*9710*/  @!P0 BRA `(.L_x_50) ;  /* 0x0000000000408947 */ /* 0x000ff60003800000 */
[----:B------:R-:W-:Y:S01]  /*9720*/  MOV R2, 0x0 ;  /* 0x0000000000027802 */ /* 0x000fe20000000f00 */
[----:B------:R-:W-:Y:S01]  /*9730*/  ULDC.64 UR6, c[0x4][0xf0] ;  /* 0x01003c0000067ab9 */ /* 0x000fe20000000a00 */
[----:B------:R-:W-:Y:S01]  /*9740*/  ULDC.64 UR8, c[0x4][0xf8] ;  /* 0x01003e0000087ab9 */ /* 0x000fe20000000a00 */
[----:B------:R-:W-:Y:S01]  /*9750*/  ULDC.64 UR4, c[0x4][0x88] ;  /* 0x0100220000047ab9 */ /* 0x000fe20000000a00 */
[----:B------:R-:W-:Y:S01]  /*9760*/  IMAD.U32 R4, RZ, RZ, UR6 ;  /* 0x00000006ff047e24 */ /* 0x000fe2000f8e00ff */
[----:B------:R-:W-:Y:S01]  /*9770*/  MOV R6, UR8 ;  /* 0x0000000800067c02 */ /* 0x000fe20008000f00 */
[----:B------:R-:W0:Y:S01]  /*9780*/  LDC.64 R2, c[0x4][R2] ;  /* 0x0100000002027b82 */ /* 0x000e220000000a00 */
[----:B------:R-:W-:Y:S01]  /*9790*/  IMAD.U32 R5, RZ, RZ, UR7 ;  /* 0x00000007ff057e24 */ /* 0x000fe2000f8e00ff */
[----:B------:R-:W-:Y:S01]  /*97a0*/  MOV R11, UR5 ;  /* 0x00000005000b7c02 */ /* 0x000fe20008000f00 */
[----:B------:R-:W-:Y:S01]  /*97b0*/  IMAD.U32 R7, RZ, RZ, UR9 ;  /* 0x00000009ff077e24 */ /* 0x000fe2000f8e00ff */
[----:B------:R-:W-:Y:S01]  /*97c0*/  MOV R13, RZ ;  /* 0x000000ff000d7202 */ /* 0x000fe20000000f00 */
[----:B------:R-:W-:-:S02]  /*97d0*/  IMAD.U32 R10, RZ, RZ, UR4 ;  /* 0x00000004ff0a7e24 */ /* 0x000fc4000f8e00ff */
[----:B------:R-:W-:Y:S02]  /*97e0*/  IMAD.MOV.U32 R8, RZ, RZ, 0x70 ;  /* 0x00000070ff087424 */ /* 0x000fe400078e00ff */
[----:B------:R-:W-:-:S07]  /*97f0*/  IMAD.MOV.U32 R12, RZ, RZ, 0x1 ;  /* 0x00000001ff0c7424 */ /* 0x000fce00078e00ff */
[----:B------:R-:W-:-:S07]  /*9800*/  LEPC R20, `(.L_x_50) ;  /* 0x000000001014794e */ /* 0x000fce0000000000 */
[----:B0-----:R-:W-:Y:S05]  /*9810*/  CALL.ABS.NOINC R2 ;  /* 0x0000000002007343 */ /* 0x001fea0003c00000 */
.L_x_50:
[----:B------:R-:W0:Y:S01]  /*9820*/  LDC R6, c[0x0][0x448] ;  /* 0x00011200ff067b82 */ /* 0x000e220000000800 */
[----:B------:R-:W-:Y:S01]  /*9830*/  ULDC.64 UR4, c[0x0][0x2e0] ;  /* 0x0000b80000047ab9 */ /* 0x000fe20000000a00 */
[----:B------:R-:W-:Y:S01]  /*9840*/  IMAD R7, R24, 0x80, R33 ;  /* 0x0000008018077824 */ /* 0x000fe200078e0221 */
[----:B------:R-:W-:Y:S01]  /*9850*/  MOV R4, UR40 ;  /* 0x0000002800047c02 */ /* 0x000fe20008000f00 */
[----:B------:R-:W-:Y:S02]  /*9860*/  IMAD R0, R35, UR4, RZ ;  /* 0x0000000423007c24 */ /* 0x000fe4000f8e02ff */
[----:B------:R-:W-:Y:S01]  /*9870*/  IMAD.U32 R5, RZ, RZ, UR41 ;  /* 0x00000029ff057e24 */ /* 0x000fe2000f8e00ff */
[----:B------:R-:W-:Y:S01]  /*9880*/  MOV R5, R7 ;  /* 0x0000000700057202 */ /* 0x000fe20000000f00 */
[----:B------:R-:W-:Y:S02]  /*9890*/  IMAD R9, R27, UR5, R0 ;  /* 0x000000051b097c24 */ /* 0x000fe4000f8e0200 */
[----:B------:R-:W-:-:S02]  /*98a0*/  IMAD.U32 R3, RZ, RZ, UR46 ;  /* 0x0000002eff037e24 */ /* 0x000fc4000f8e00ff */
[----:B------:R-:W-:-:S04]  /*98b0*/  IMAD.MOV.U32 R2, RZ, RZ, R4 ;  /* 0x000000ffff027224 */ /* 0x000fc800078e0004 */
[----:B------:R-:W-:Y:S01]  /*98c0*/  IMAD.WIDE.U32 R2, R27, UR4, R2 ;  /* 0x000000041b027c25 */ /* 0x000fe2000f8e0002 */
[----:B------:R-:W-:-:S03]  /*98d0*/  ULDC.64 UR4, c[0x0][0x2d0] ;  /* 0x0000b40000047ab9 */ /* 0x000fc60000000a00 */
[----:B------:R-:W-:Y:S01]  /*98e0*/  IMAD.IADD R3, R3, 0x1, R9 ;  /* 0x0000000103037824 */ /* 0x000fe200078e0209 */
[----:B0-----:R-:W-:-:S13]  /*98f0*/  ISETP.NE.AND P0, PT, R6, 0x1, PT ;  /* 0x000000010600780c */ /* 0x001fda0003f05270 */
[----:B------:R-:W0:Y:S08]  /*9900*/  @P0 LDC R8, c[0x0][0x44c] ;  /* 0x00011300ff080b82 */ /* 0x000e300000000800 */
[----:B------:R-:W1:Y:S01]  /*9910*/  @P0 LDC R11, c[0x0][0x450] ;  /* 0x00011400ff0b0b82 */ /* 0x000e620000000800 */
[----:B0-----:R-:W-:-:S05]  /*9920*/  @P0 IMAD.HI.U32 R0, R7, R8, RZ ;  /* 0x0000000807000227 */ /* 0x001fca00078e00ff */
[----:B-1----:R-:W-:-:S05]  /*9930*/  @P0 SHF.R.U32.HI R5, RZ, R11, R0 ;  /* 0x0000000bff050219 */ /* 0x002fca0000011600 */
[----:B------:R-:W-:Y:S02]  /*9940*/  IMAD.MOV R0, RZ, RZ, -R5 ;  /* 0x000000ffff007224 */ /* 0x000fe400078e0a05 */
[----:B------:R-:W-:-:S04]  /*9950*/  IMAD.WIDE.U32 R2, R5, UR4, R2 ;  /* 0x0000000405027c25 */ /* 0x000fc8000f8e0002 */
[----:B------:R-:W-:Y:S01]  /*9960*/  IMAD R7, R6, R0, R7 ;  /* 0x0000000006077224 */ /* 0x000fe200078e0207 */
[----:B------:R-:W-:-:S05]  /*9970*/  SHF.R.S32.HI R0, RZ, 0x1f, R5 ;  /* 0x0000001fff007819 */ /* 0x000fca0000011405 */
[----:B------:R-:W-:-:S04]  /*9980*/  IMAD R0, R0, UR4, RZ ;  /* 0x0000000400007c24 */ /* 0x000fc8000f8e02ff */
[----:B------:R-:W-:Y:S01]  /*9990*/  IMAD R5, R5, UR5, R0 ;  /* 0x0000000505057c24 */ /* 0x000fe2000f8e0200 */
[----:B------:R-:W-:Y:S01]  /*99a0*/  SHF.R.S32.HI R0, RZ, 0x1f, R7 ;  /* 0x0000001fff007819 */ /* 0x000fe20000011407 */
[----:B------:R-:W-:-:S03]  /*99b0*/  ULDC.64 UR4, c[0x0][0x2c8] ;  /* 0x0000b20000047ab9 */ /* 0x000fc60000000a00 */
[----:B------:R-:W-:Y:S01]  /*99c0*/  IADD3 R3, R3, R5, RZ ;  /* 0x0000000503037210 */ /* 0x000fe20007ffe0ff */
[----:B------:R-:W-:-:S04]  /*99d0*/  IMAD R0, R0, UR4, RZ ;  /* 0x0000000400007c24 */ /* 0x000fc8000f8e02ff */
[C---:B------:R-:W-:Y:S02]  /*99e0*/  IMAD R5, R7.reuse, UR5, R0 ;  /* 0x0000000507057c24 */ /* 0x040fe4000f8e0200 */
[----:B------:R-:W-:Y:S01]  /*99f0*/  IMAD.WIDE.U32 R2, R7, UR4, R2 ;  /* 0x0000000407027c25 */ /* 0x000fe2000f8e0002 */
[----:B------:R-:W-:-:S03]  /*9a00*/  ULDC.64 UR4, c[0x0][0x280] ;  /* 0x0000a00000047ab9 */ /* 0x000fc60000000a00 */
[----:B------:R-:W-:Y:S01]  /*9a10*/  IMAD.IADD R3, R3, 0x1, R5 ;  /* 0x0000000103037824 */ /* 0x000fe200078e0205 */
[C---:B------:R-:W-:Y:S01]  /*9a20*/  LEA R0, P0, R2.reuse, UR4, 0x1 ;  /* 0x0000000402007c11 */ /* 0x040fe2000f8008ff */
[----:B------:R-:W-:Y:S02]  /*9a30*/  ULDC UR4, c[0x0][0x2b8] ;  /* 0x0000ae0000047ab9 */ /* 0x000fe40000000800 */
[----:B------:R-:W-:Y:S02]  /*9a40*/  ISETP.GE.AND P2, PT, R19, UR4, PT ;  /* 0x0000000413007c0c */ /* 0x000fe4000bf46270 */
[----:B------:R-:W-:Y:S01]  /*9a50*/  LEA.HI.X R8, R2, UR5, R3, 0x1, P0 ;  /* 0x0000000502087c11 */ /* 0x000fe200080f0c03 */
[----:B------:R-:W-:Y:S01]  /*9a60*/  UMOV UR5, 0xffffffff ;  /* 0xffffffff00057882 */ /* 0x000fe20000000000 */
[----:B------:R-:W-:Y:S02]  /*9a70*/  ISETP.GE.AND P0, PT, R23, UR4, PT ;  /* 0x0000000417007c0c */ /* 0x000fe4000bf06270 */
[----:B------:R-:W-:Y:S01]  /*9a80*/  ISETP.GE.AND P3, PT, R30, UR4, PT ;  /* 0x000000041e007c0c */ /* 0x000fe2000bf66270 */
[----:B------:R-:W-:-:S12]  /*9a90*/  BRA.DIV UR5, `(.L_x_51) ;  /* 0x0000002a05307947 */ /* 0x000fd8000b800000 */
[----:B------:R-:W-:Y:S01]  /*9aa0*/  SHFL.IDX PT, R3, R8, RZ, 0x181f ;  /* 0x00181fff08037589 */ /* 0x000fe200000e0000 */
[----:B------:R-:W-:Y:S01]  /*9ab0*/  ULDC UR4, c[0x0][0x288] ;  /* 0x0000a20000047ab9 */ /* 0x000fe20000000800 */
[----:B------:R-:W-:Y:S02]  /*9ac0*/  IMAD R7, R24, 0x80, R37 ;  /* 0x0000008018077824 */ /* 0x000fe400078e0225 */
[----:B------:R-:W0:Y:S01]  /*9ad0*/  SHFL.IDX PT, R2, R0, RZ, 0x181f ;  /* 0x00181fff00027589 */ /* 0x000e2200000e0000 */
[----:B------:R-:W-:Y:S02]  /*9ae0*/  IMAD R6, R6, UR4, RZ ;  /* 0x0000000406067c24 */ /* 0x000fe4000f8e02ff */
[C---:B------:R-:W-:Y:S01]  /*9af0*/  IADD3 R11, R7.reuse, 0x10, RZ ;  /* 0x00000010070b7810 */ /* 0x040fe20007ffe0ff */
[----:B------:R-:W-:Y:S02]  /*9b00*/  SHFL.IDX PT, R5, R8, 0x1, 0x181f ;  /* 0x00381f0008057f89 */ /* 0x000fe400000e0000 */
[----:B------:R-:W-:-:S02]  /*9b10*/  ISETP.GE.AND P1, PT, R7, R6, PT ;  /* 0x000000060700720c */ /* 0x000fc40003f26270 */
[----:B------:R-:W1:Y:S04]  /*9b20*/  SHFL.IDX PT, R4, R0, 0x1, 0x181f ;  /* 0x00381f0000047f89 */ /* 0x000e6800000e0000 */
[----:B------:R-:W-:Y:S07]  /*9b30*/  SHFL.IDX PT, R14, R0, 0x7, 0x181f ;  /* 0x00f81f00000e7f89 */ /* 0x000fee00000e0000 */
[----:B------:R-:W-:Y:S01]  /*9b40*/  @!P1 LEA R9, R25, UR45, 0x1 ;  /* 0x0000002d19099c11 */ /* 0x000fe2000f8e08ff */
[----:B0-----:R-:W-:-:S05]  /*9b50*/  @!P1 IMAD.WIDE.U32 R2, R30, 0x2, R2 ;  /* 0x000000021e029825 */ /* 0x001fca00078e0002 */
[----:B------:R-:W-:Y:S04]  /*9b60*/  @!P1 LDGSTS.E.BYPASS.LTC128B.128 [R9+0xc400], desc[UR38][R2.64], !P3 ;  /* 0x0c40000002099fae */ /* 0x000fe8000d901d66 */
[----:B------:R-:W-:Y:S04]  /*9b70*/  @!P1 LDGSTS.E.BYPASS.LTC128B.128 [R9+0x10400], desc[UR38][R2.64+0x80], !P2 ;  /* 0x1040008002099fae */ /* 0x000fe8000d101d66 */
[----:B------:R0:W-:Y:S01]  /*9b80*/  @!P1 LDGSTS.E.BYPASS.LTC128B.128 [R9+0x14400], desc[UR38][R2.64+0x100], !P0 ;  /* 0x1440010002099fae */ /* 0x0001e2000c101d66 */
[----:B------:R-:W-:Y:S01]  /*9b90*/  ISETP.GE.AND P1, PT, R11, R6, PT ;  /* 0x000000060b00720c */ /* 0x000fe20003f26270 */
[----:B------:R-:W-:-:S02]  /*9ba0*/  VIADD R11, R7, 0x30 ;  /* 0x00000030070b7836 */ /* 0x000fc40000000000 */
[----:B0-----:R-:W-:Y:S01]  /*9bb0*/  SHFL.IDX PT, R3, R8, 0x2, 0x181f ;  /* 0x00581f0008037f89 */ /* 0x001fe200000e0000 */
[----:B------:R-:W-:-:S09]  /*9bc0*/  VIADD R9, R7, 0x20 ;  /* 0x0000002007097836 */ /* 0x000fd20000000000 */
[----:B------:R-:W-:Y:S01]  /*9bd0*/  @!P1 LEA R19, R25, UR45, 0x1 ;  /* 0x0000002d19139c11 */ /* 0x000fe2000f8e08ff */
[----:B-1----:R-:W-:Y:S01]  /*9be0*/  @!P1 IMAD.WIDE.U32 R4, R30, 0x2, R4 ;  /* 0x000000021e049825 */ /* 0x002fe200078e0004 */
[----:B------:R-:W0:Y:S04]  /*9bf0*/  SHFL.IDX PT, R2, R0, 0x2, 0x181f ;  /* 0x00581f0000027f89 */ /* 0x000e2800000e0000 */
[----:B------:R-:W-:Y:S04]  /*9c00*/  @!P1 LDGSTS.E.BYPASS.LTC128B.128 [R19+0xcc00], desc[UR38][R4.64], !P3 ;  /* 0x0cc0000004139fae */ /* 0x000fe8000d901d66 */
[----:B------:R-:W-:Y:S04]  /*9c10*/  @!P1 LDGSTS.E.BYPASS.LTC128B.128 [R19+0x10c00], desc[UR38][R4.64+0x80], !P2 ;  /* 0x10c0008004139fae */ /* 0x000fe8000d101d66 */
[----:B------:R1:W-:Y:S01]  /*9c20*/  @!P1 LDGSTS.E.BYPASS.LTC128B.128 [R19+0x14c00], desc[UR38][R4.64+0x100], !P0 ;  /* 0x14c0010004139fae */ /* 0x0003e2000c101d66 */
[----:B------:R-:W-:-:S03]  /*9c30*/  ISETP.GE.AND P1, PT, R9, R6, PT ;  /* 0x000000060900720c */ /* 0x000fc60003f26270 */
[----:B-1----:R-:W-:Y:S10]  /*9c40*/  SHFL.IDX PT, R5, R8, 0x3, 0x181f ;  /* 0x00781f0008057f89 */ /* 0x002ff400000e0000 */
[----:B0-----:R-:W-:Y:S01]  /*9c50*/  @!P1 IMAD.WIDE.U32 R2, R30, 0x2, R2 ;  /* 0x000000021e029825 */ /* 0x001fe200078e0002 */
[----:B------:R-:W-:Y:S01]  /*9c60*/  @!P1 LEA R9, R25, UR45, 0x1 ;  /* 0x0000002d19099c11 */ /* 0x000fe2000f8e08ff */
[----:B------:R-:W0:Y:S04]  /*9c70*/  SHFL.IDX PT, R4, R0, 0x3, 0x181f ;  /* 0x00781f0000047f89 */ /* 0x000e2800000e0000 */
[----:B------:R-:W-:Y:S04]  /*9c80*/  @!P1 LDGSTS.E.BYPASS.LTC128B.128 [R9+0xd400], desc[UR38][R2.64], !P3 ;  /* 0x0d40000002099fae */ /* 0x000fe8000d901d66 */
[----:B------:R-:W-:Y:S04]  /*9c90*/  @!P1 LDGSTS.E.BYPASS.LTC128B.128 [R9+0x11400], desc[UR38][R2.64+0x80], !P2 ;  /* 0x1140008002099fae */ /* 0x000fe8000d101d66 */
[----:B------:R1:W-:Y:S01]  /*9ca0*/  @!P1 LDGSTS.E.BYPASS.LTC128B.128 [R9+0x15400], desc[UR38][R2.64+0x100], !P0 ;  /* 0x1540010002099fae */ /* 0x0003e2000c101d66 */
[----:B------:R-:W-:Y:S01]  /*9cb0*/  ISETP.GE.AND P1, PT, R11, R6, PT ;  /* 0x000000060b00720c */ /* 0x000fe20003f26270 */
[----:B------:R-:W-:-:S02]  /*9cc0*/  VIADD R11, R7, 0x50 ;  /* 0x00000050070b7836 */ /* 0x000fc40000000000 */
[----:B-1----:R-:W-:Y:S01]  /*9cd0*/  SHFL.IDX PT, R3, R8, 0x4, 0x181f ;  /* 0x00981f0008037f89 */ /* 0x002fe200000e0000 */
[----:B------:R-:W-:-:S09]  /*9ce0*/  IADD3 R9, R7, 0x40, RZ ;  /* 0x0000004007097810 */ /* 0x000fd20007ffe0ff */
[----:B0-----:R-:W-:Y:S01]  /*9cf0*/  @!P1 IMAD.WIDE.U32 R4, R30, 0x2, R4 ;  /* 0x000000021e049825 */ /* 0x001fe200078e0004 */
[----:B------:R-:W-:Y:S01]  /*9d00*/  @!P1 LEA R19, R25, UR45, 0x1 ;  /* 0x0000002d19139c11 */ /* 0x000fe2000f8e08ff */
        /* <DEDUP_REMOVED lines=12> */
[----:B------:R-:W-:-:S03]  /*9dd0*/  ISETP.GE.AND P1, PT, R11, R6, PT ;  /* 0x000000060b00720c */ /* 0x000fc60003f26270 */
[----:B-1----:R-:W-:Y:S01]  /*9de0*/  SHFL.IDX PT, R3, R8, 0x6, 0x181f ;  /* 0x00d81f0008037f89 */ /* 0x002fe200000e0000 */
[----:B------:R-:W-:-:S09]  /*9df0*/  VIADD R9, R7, 0x60 ;  /* 0x0000006007097836 */ /* 0x000fd20000000000 */
[----:B------:R-:W-:Y:S01]  /*9e00*/  @!P1 LEA R19, R25, UR45, 0x1 ;  /* 0x0000002d19139c11 */ /* 0x000fe2000f8e08ff */
[----:B0-----:R-:W-:Y:S01]  /*9e10*/  @!P1 IMAD.WIDE.U32 R4, R30, 0x2, R4 ;  /* 0x000000021e049825 */ /* 0x001fe200078e0004 */
[----:B------:R-:W0:Y:S04]  /*9e20*/  SHFL.IDX PT, R2, R0, 0x6, 0x181f ;  /* 0x00d81f0000027f89 */ /* 0x000e2800000e0000 */
[----:B------:R-:W-:Y:S04]  /*9e30*/  @!P1 LDGSTS.E.BYPASS.LTC128B.128 [R19+0xec00], desc[UR38][R4.64], !P3 ;  /* 0x0ec0000004139fae */ /* 0x000fe8000d901d66 */
[----:B------:R-:W-:Y:S04]  /*9e40*/  @!P1 LDGSTS.E.BYPASS.LTC128B.128 [R19+0x12c00], desc[UR38][R4.64+0x80], !P2 ;  /* 0x12c0008004139fae */ /* 0x000fe8000d101d66 */
[----:B------:R1:W-:Y:S01]  /*9e50*/  @!P1 LDGSTS.E.BYPASS.LTC128B.128 [R19+0x16c00], desc[UR38][R4.64+0x100], !P0 ;  /* 0x16c0010004139fae */ /* 0x0003e2000c101d66 */
[----:B------:R-:W-:-:S03]  /*9e60*/  ISETP.GE.AND P1, PT, R9, R6, PT ;  /* 0x000000060900720c */ /* 0x000fc60003f26270 */
[----:B-1----:R1:W2:Y:S10]  /*9e70*/  SHFL.IDX PT, R4, R8, 0x7, 0x181f ;  /* 0x00f81f0008047f89 */ /* 0x0022b400000e0000 */
[----:B0-----:R-:W-:Y:S01]  /*9e80*/  @!P1 IMAD.WIDE.U32 R2, R30, 0x2, R2 ;  /* 0x000000021e029825 */ /* 0x001fe200078e0002 */
[----:B------:R-:W-:-:S05]  /*9e90*/  @!P1 LEA R9, R25, UR45, 0x1 ;  /* 0x0000002d19099c11 */ /* 0x000fca000f8e08ff */
[----:B------:R1:W-:Y:S04]  /*9ea0*/  @!P1 LDGSTS.E.BYPASS.LTC128B.128 [R9+0xf400], desc[UR38][R2.64], !P3 ;  /* 0x0f40000002099fae */ /* 0x0003e8000d901d66 */
[----:B------:R1:W-:Y:S04]  /*9eb0*/  @!P1 LDGSTS.E.BYPASS.LTC128B.128 [R9+0x13400], desc[UR38][R2.64+0x80], !P2 ;  /* 0x1340008002099fae */ /* 0x0003e8000d101d66 */
[----:B------:R1:W-:Y:S02]  /*9ec0*/  @!P1 LDGSTS.E.BYPASS.LTC128B.128 [R9+0x17400], desc[UR38][R2.64+0x100], !P0 ;  /* 0x1740010002099fae */ /* 0x0003e4000c101d66 */
.L_x_119:
[----:B------:R-:W-:Y:S01]  /*9ed0*/  IADD3 R7, R7, 0x70, RZ ;  /* 0x0000007007077810 */ /* 0x000fe20007ffe0ff */
[----:B------:R-:W-:Y:S01]  /*9ee0*/  BSSY B0, `(.L_x_52) ;  /* 0x000000d000007945 */ /* 0x000fe20003800000 */
[----:B-1----:R-:W-:Y:S02]  /*9ef0*/  IMAD.MOV.U32 R2, RZ, RZ, R14 ;  /* 0x000000ffff027224 */ /* 0x002fe400078e000e */
[----:B------:R-:W-:Y:S01]  /*9f00*/  ISETP.GE.AND P1, PT, R7, R6, PT ;  /* 0x000000060700720c */ /* 0x000fe20003f26270 */
[----:B--2---:R-:W-:-:S12]  /*9f10*/  IMAD.MOV.U32 R3, RZ, RZ, R4 ;  /* 0x000000ffff037224 */ /* 0x004fd800078e0004 */
[----:B------:R-:W-:Y:S05]  /*9f20*/  @P1 BRA `(.L_x_53) ;  /* 0x0000000000201947 */ /* 0x000fea0003800000 */
[----:B------:R-:W-:Y:S01]  /*9f30*/  IMAD.WIDE.U32 R2, R30, 0x2, R2 ;  /* 0x000000021e027825 */ /* 0x000fe200078e0002 */
[----:B------:R-:W-:-:S05]  /*9f40*/  LEA R5, R25, UR45, 0x1 ;  /* 0x0000002d19057c11 */ /* 0x000fca000f8e08ff */
[----:B------:R-:W-:Y:S01]  /*9f50*/  @!PT LDS RZ, [RZ] ;  /* 0x00000000fffff984 */ /* 0x000fe20000000800 */
[----:B------:R-:W-:Y:S01]  /*9f60*/  @!PT LDS RZ, [RZ] ;  /* 0x00000000fffff984 */ /* 0x000fe20000000800 */
[----:B------:R-:W-:Y:S01]  /*9f70*/  @!PT LDS RZ, [RZ] ;  /* 0x00000000fffff984 */ /* 0x000fe20000000800 */
[----:B------:R0:W-:Y:S04]  /*9f80*/  LDGSTS.E.BYPASS.LTC128B.128 [R5+0xfc00], desc[UR38][R2.64], !P3 ;  /* 0x0fc0000002057fae */ /* 0x0001e8000d901d66 */
[----:B------:R0:W-:Y:S04]  /*9f90*/  LDGSTS.E.BYPASS.LTC128B.128 [R5+0x13c00], desc[UR38][R2.64+0x80], !P2 ;  /* 0x13c0008002057fae */ /* 0x0001e8000d101d66 */
[----:B------:R0:W-:Y:S02]  /*9fa0*/  LDGSTS.E.BYPASS.LTC128B.128 [R5+0x17c00], desc[UR38][R2.64+0x100], !P0 ;  /* 0x17c0010002057fae */ /* 0x0001e4000c101d66 */
.L_x_53:
[----:B------:R-:W-:Y:S05]  /*9fb0*/  BSYNC B0 ;  /* 0x0000000000007941 */ /* 0x000fea0003800000 */
.L_x_52:
[----:B------:R-:W-:Y:S01]  /*9fc0*/  NOP ;  /* 0x0000000000007918 */ /* 0x000fe20000000000 */
[----:B------:R-:W-:Y:S01]  /*9fd0*/  SYNCS.ARRIVE.TRANS64.RED.A0T1 RZ, [UR45+0x2a800], RZ ;  /* 0x02a800ffffff79a7 */ /* 0x000fe2000820042d */
[----:B------:R-:W-:Y:S01]  /*9fe0*/  MOV R0, 0x1 ;  /* 0x0000000100007802 */ /* 0x000fe20000000f00 */
[----:B------:R-:W-:Y:S03]  /*9ff0*/  ARRIVES.LDGSTSBAR.64.TRANSCNT [UR45+0x2a800] ;  /* 0x02a80000ff0079b0 */ /* 0x000fe60008000aad */
[----:B------:R-:W-:Y:S01]  /*a000*/  SHF.L.U32 R0, R0, 0x1f, RZ ;  /* 0x0000001f00007819 */ /* 0x000fe200000006ff */
[----:B------:R-:W-:Y:S01]  /*a010*/  NOP ;  /* 0x0000000000007918 */ /* 0x000fe20000000000 */
[----:B------:R-:W-:Y:S02]  /*a020*/  SYNCS.ARRIVE.TRANS64.A1T0 RZ, [UR45+0x2a800], RZ ;  /* 0x02a800ffffff79a7 */ /* 0x000fe4000810002d */
[----:B------:R-:W1:Y:S02]  /*a030*/  SYNCS.PHASECHK.TRANS64.TRYWAIT P0, [UR45+0x2a820], R0 ;  /* 0x02a82000ff0075a7 */ /* 0x000e64000800016d */
[----:B-1----:R-:W-:Y:S05]  /*a040*/  @!P0 BRA `(.L_x_54) ;  /* 0x0000002c004c8947 */ /* 0x002fea0003800000 */
.L_x_120:
[----:B------:R-:W-:Y:S01]  /*a050*/  UIADD3 UR4, UR49, -0x2, URZ ;  /* 0xfffffffe31047890 */ /* 0x000fe2000fffe03f */
[----:B------:R-:W-:Y:S02]  /*a060*/  IMAD.MOV.U32 R24, RZ, RZ, 0x1 ;  /* 0x00000001ff187424 */ /* 0x000fe400078e00ff */
[----:B------:R-:W-:Y:S01]  /*a070*/  IMAD.MOV.U32 R21, RZ, RZ, RZ ;  /* 0x000000ffff157224 */ /* 0x000fe200078e00ff */
[----:B------:R-:W-:-:S06]  /*a080*/  UISETP.GE.AND UP0, UPT, UR4, UR48, UPT ;  /* 0x000000300400728c */ /* 0x000fcc000bf06270 */
[----:B------:R-:W-:-:S13]  /*a090*/  PLOP3.LUT P0, PT, PT, PT, UP0, 0x80, 0x0 ;  /* 0x000000000000781c */ /* 0x000fda0003f0f008 */
[----:B------:R-:W-:Y:S05]  /*a0a0*/  @!P0 BRA `(.L_x_55) ;  /* 0x0000000c00dc8947 */ /* 0x000fea0003800000 */
[----:B------:R-:W-:Y:S01]  /*a0b0*/  UIADD3 UR4, UR47, 0x1, URZ ;  /* 0x000000012f047890 */ /* 0x000fe2000fffe03f */
[----:B0-----:R-:W-:Y:S01]  /*a0c0*/  LOP3.LUT R3, RZ, UR44, RZ, 0x33, !PT ;  /* 0x0000002cff037c12 */ /* 0x001fe2000f8e33ff */
[----:B------:R-:W-:Y:S01]  /*a0d0*/  BSSY B0, `(.L_x_55) ;  /* 0x00000f4000007945 */ /* 0x000fe20003800000 */
[----:B------:R-:W-:Y:S01]  /*a0e0*/  IADD3 R18, R26, R18, R37 ;  /* 0x000000121a127210 */ /* 0x000fe20007ffe025 */
[----:B------:R-:W-:Y:S01]  /*a0f0*/  UIMAD UR4, UR4, UR37, URZ ;  /* 0x00000025040472a4 */ /* 0x000fe2000f8e023f */
[----:B------:R-:W-:Y:S01]  /*a100*/  IADD3 R5, -R37, UR43, RZ ;  /* 0x0000002b25057c10 */ /* 0x000fe2000fffe1ff */
[----:B------:R-:W-:Y:S01]  /*a110*/  IMAD.SHL.U32 R35, R30, 0x2, RZ ;  /* 0x000000021e237824 */ /* 0x000fe200078e00ff */
[----:B------:R-:W-:Y:S01]  /*a120*/  IADD3 R9, R18, -0x120, RZ ;  /* 0xfffffee012097810 */ /* 0x000fe20007ffe0ff */
[----:B------:R-:W-:Y:S01]  /*a130*/  IMAD.MOV.U32 R23, RZ, RZ, 0x1 ;  /* 0x00000001ff177424 */ /* 0x000fe200078e00ff */
[----:B------:R-:W-:Y:S02]  /*a140*/  MOV R10, RZ ;  /* 0x000000ff000a7202 */ /* 0x000fe40000000f00 */
[----:B------:R-:W-:-:S04]  /*a150*/  LOP3.LUT R0, RZ, UR4, RZ, 0x33, !PT ;  /* 0x00000004ff007c12 */ /* 0x000fc8000f8e33ff */
[----:B------:R-:W-:-:S04]  /*a160*/  VIMNMX R0, R0, R3, !PT ;  /* 0x0000000300007248 */ /* 0x000fc80007fe0100 */
[C---:B------:R-:W-:Y:S01]  /*a170*/  IADD3 R28, -R0.reuse, -0x2, RZ ;  /* 0xfffffffe001c7810 */ /* 0x040fe20007ffe1ff */
[C---:B------:R-:W-:Y:S02]  /*a180*/  IMAD R5, R0.reuse, 0x60, R5 ;  /* 0x0000006000057824 */ /* 0x040fe400078e0205 */
[----:B------:R-:W-:Y:S02]  /*a190*/  IMAD R9, R0, -0x60, R9 ;  /* 0xffffffa000097824 */ /* 0x000fe400078e0209 */
[----:B------:R-:W-:-:S07]  /*a1a0*/  VIADD R0, R5, 0xc0 ;  /* 0x000000c005007836 */ /* 0x000fce0000000000 */
.L_x_68:
[----:B------:R-:W0:Y:S01]  /*a1b0*/  LDC R2, c[0x0][0x430] ;  /* 0x00010c00ff027b82 */ /* 0x000e220000000800 */
[----:B------:R-:W-:Y:S01]  /*a1c0*/  ISETP.GT.U32.AND P1, PT, R33, 0x5f, PT ;  /* 0x0000005f2100780c */ /* 0x000fe20003f24070 */
[----:B------:R-:W-:-:S12]  /*a1d0*/  IMAD.MOV.U32 R11, RZ, RZ, R9 ;  /* 0x000000ffff0b7224 */ /* 0x000fd800078e0009 */
[----:B------:R-:W1:Y:S08]  /*a1e0*/  @!P1 LDC.64 R6, c[0x0][0x428] ;  /* 0x00010a00ff069b82 */ /* 0x000e700000000a00 */
[----:B------:R-:W2:Y:S01]  /*a1f0*/  @!P1 LDC.64 R4, c[0x0][0x418] ;  /* 0x00010600ff049b82 */ /* 0x000ea20000000a00 */
[----:B0-----:R-:W-:-:S13]  /*a200*/  ISETP.NE.AND P0, PT, R2, 0x1, PT ;  /* 0x000000010200780c */ /* 0x001fda0003f05270 */
[----:B------:R-:W0:Y:S08]  /*a210*/  @P0 LDC R2, c[0x0][0x434] ;  /* 0x00010d00ff020b82 */ /* 0x000e300000000800 */
[----:B------:R-:W3:Y:S01]  /*a220*/  @P0 LDC R3, c[0x0][0x438] ;  /* 0x00010e00ff030b82 */ /* 0x000ee20000000800 */
[----:B0-----:R-:W-:-:S05]  /*a230*/  @P0 IMAD.HI.U32 R2, R9, R2, RZ ;  /* 0x0000000209020227 */ /* 0x001fca00078e00ff */
[----:B---3--:R-:W-:Y:S01]  /*a240*/  @P0 SHF.R.U32.HI R11, RZ, R3, R2 ;  /* 0x00000003ff0b0219 */ /* 0x008fe20000011602 */
[----:B-1----:R-:W-:-:S03]  /*a250*/  @!P1 IMAD R2, R34, R6, RZ ;  /* 0x0000000622029224 */ /* 0x002fc600078e02ff */
[----:B------:R-:W-:Y:S01]  /*a260*/  @!P1 SHF.R.S32.HI R3, RZ, 0x1f, R11 ;  /* 0x0000001fff039819 */ /* 0x000fe2000001140b */
[----:B------:R-:W-:Y:S01]  /*a270*/  @!P1 IMAD R7, R32, R7, R2 ;  /* 0x0000000720079224 */ /* 0x000fe200078e0202 */
[----:B------:R-:W-:-:S05]  /*a280*/  @!P1 MOV R2, R11 ;  /* 0x0000000b00029202 */ /* 0x000fca0000000f00 */
[----:B------:R-:W-:-:S04]  /*a290*/  @!P1 IMAD.WIDE.U32 R2, R32, R6, R2 ;  /* 0x0000000620029225 */ /* 0x000fc800078e0002 */
[----:B------:R-:W-:Y:S01]  /*a2a0*/  @!P1 IMAD.IADD R3, R7, 0x1, R3 ;  /* 0x0000000107039824 */ /* 0x000fe200078e0203 */
[----:B--2---:R-:W-:Y:S01]  /*a2b0*/  @!P1 LEA R4, P0, R2, R4, 0x2 ;  /* 0x0000000402049211 */ /* 0x004fe200078010ff */
[----:B------:R-:W-:-:S03]  /*a2c0*/  IMAD.MOV.U32 R6, RZ, RZ, RZ ;  /* 0x000000ffff067224 */ /* 0x000fc600078e00ff */
[----:B------:R-:W-:-:S05]  /*a2d0*/  @!P1 LEA.HI.X R5, R2, R5, R3, 0x2, P0 ;  /* 0x0000000502059211 */ /* 0x000fca00000f1403 */
[----:B------:R0:W5:Y:S01]  /*a2e0*/  @!P1 LDG.E R6, desc[UR38][R4.64] ;  /* 0x0000002604069981 */ /* 0x000162000c1e1900 */
[----:B------:R-:W-:Y:S02]  /*a2f0*/  ISETP.NE.AND P1, PT, R36, 0x3, PT ;  /* 0x000000032400780c */ /* 0x000fe40003f25270 */
[----:B------:R-:W-:-:S04]  /*a300*/  IADD3 R21, R10, 0x1, RZ ;  /* 0x000000010a157810 */ /* 0x000fc80007ffe0ff */
[----:B------:R-:W-:-:S04]  /*a310*/  ISETP.NE.AND P0, PT, R21, 0x2, PT ;  /* 0x000000021500780c */ /* 0x000fc80003f05270 */
[----:B------:R-:W-:Y:S02]  /*a320*/  SEL R24, RZ, 0x1, P0 ;  /* 0x00000001ff187807 */ /* 0x000fe40000000000 */
[----:B------:R-:W-:Y:S02]  /*a330*/  SEL R21, R21, RZ, P0 ;  /* 0x000000ff15157207 */ /* 0x000fe40000000000 */
[----:B------:R-:W-:Y:S01]  /*a340*/  LOP3.LUT R24, R23, R24, RZ, 0x3c, !PT ;  /* 0x0000001817187212 */ /* 0x000fe200078e3cff */
[----:B0-----:R-:W-:Y:S06]  /*a350*/  @!P1 BRA `(.L_x_56) ;  /* 0x0000000000049947 */ /* 0x001fec0003800000 */
[----:B------:R-:W-:Y:S01]  /*a360*/  BPT.TRAP 0x1 ;  /* 0x000000040000795c */ /* 0x000fe20000300000 */
.L_x_56:
[----:B------:R-:W-:Y:S01]  /*a370*/  LEA R8, R21, UR45, 0x3 ;  /* 0x0000002d15087c11 */ /* 0x000fe2000f8e18ff */
[----:B------:R-:W-:Y:S01]  /*a380*/  BSSY B1, `(.L_x_57) ;  /* 0x0000004000017945 */ /* 0x000fe20003800000 */
[----:B------:R-:W-:-:S04]  /*a390*/  SHF.L.U32 R3, R24, 0x1f, RZ ;  /* 0x0000001f18037819 */ /* 0x000fc800000006ff */
[----:B------:R-:W0:Y:S02]  /*a3a0*/  SYNCS.PHASECHK.TRANS64.TRYWAIT P0, [R8+URZ+0x2a840], R3 ;  /* 0x02a84003080075a7 */ /* 0x000e24000800017f */
[----:B0-----:R-:W-:Y:S05]  /*a3b0*/  @!P0 BRA `(.L_x_58) ;  /* 0x0000002800888947 */ /* 0x001fea0003800000 */
.L_x_121:
[----:B------:R-:W-:Y:S05]  /*a3c0*/  BSYNC B1 ;  /* 0x0000000000017941 */ /* 0x000fea0003800000 */
.L_x_57:
[----:B------:R-:W-:Y:S01]  /*a3d0*/  ULDC UR4, c[0x0][0x430] ;  /* 0x00010c0000047ab9 */ /* 0x000fe20000000800 */
[----:B-----5:R-:W-:Y:S01]  /*a3e0*/  SHF.R.S32.HI R27, RZ, 0x1f, R6 ;  /* 0x0000001fff1b7819 */ /* 0x020fe20000011406 */
[----:B------:R-:W-:Y:S01]  /*a3f0*/  UIADD3 UR4, -UR4, URZ, URZ ;  /* 0x0000003f04047290 */ /* 0x000fe2000fffe13f */
[----:B------:R-:W-:Y:S01]  /*a400*/  R2UR UR6, R31 ;  /* 0x000000001f0672ca */ /* 0x000fe200000e0000 */
[----:B------:R-:W-:Y:S01]  /*a410*/  IMAD R19, R21, 0x4800, R25 ;  /* 0x0000480015137824 */ /* 0x000fe200078e0219 */
[C---:B------:R-:W-:Y:S02]  /*a420*/  LOP3.LUT P3, RZ, R22.reuse, 0x4, RZ, 0xc0, !PT ;  /* 0x0000000416ff7812 */ /* 0x040fe4000786c0ff */
[C---:B------:R-:W-:Y:S01]  /*a430*/  LOP3.LUT P2, RZ, R22.reuse, 0x2, RZ, 0xc0, !PT ;  /* 0x0000000216ff7812 */ /* 0x040fe2000784c0ff */
[----:B------:R-:W-:Y:S01]  /*a440*/  IMAD R7, R11, UR4, R9 ;  /* 0x000000040b077c24 */ /* 0x000fe2000f8e0209 */
[----:B------:R-:W-:Y:S01]  /*a450*/  ULDC.64 UR4, c[0x0][0x300] ;  /* 0x0000c00000047ab9 */ /* 0x000fe20000000a00 */
[----:B------:R-:W-:-:S03]  /*a460*/  LOP3.LUT P1, RZ, R22, 0x1, RZ, 0xc0, !PT ;  /* 0x0000000116ff7812 */ /* 0x000fc6000782c0ff */
[----:B------:R-:W-:-:S05]  /*a470*/  SHF.R.S32.HI R26, RZ, 0x1f, R7 ;  /* 0x0000001fff1a7819 */ /* 0x000fca0000011407 */
[----:B------:R-:W-:-:S04]  /*a480*/  IMAD R2, R26, UR4, RZ ;  /* 0x000000041a027c24 */ /* 0x000fc8000f8e02ff */
[C---:B------:R-:W-:Y:S02]  /*a490*/  IMAD R5, R7.reuse, UR5, R2 ;  /* 0x0000000507057c24 */ /* 0x040fe4000f8e0202 */
[----:B0-----:R-:W-:Y:S01]  /*a4a0*/  IMAD.WIDE.U32 R2, R7, UR4, RZ ;  /* 0x0000000407027c25 */ /* 0x001fe2000f8e00ff */
        /* <DEDUP_REMOVED lines=13> */
[----:B------:R-:W-:Y:S01]  /*a580*/  LEA R18, P0, R2, UR6, 0x1 ;  /* 0x0000000602127c11 */ /* 0x000fe2000f8008ff */
[----:B------:R-:W-:-:S03]  /*a590*/  UMOV UR4, 0xffffffff ;  /* 0xffffffff00047882 */ /* 0x000fc60000000000 */
[----:B------:R-:W-:Y:S01]  /*a5a0*/  LEA.HI.X R20, R2, UR7, R3, 0x1, P0 ;  /* 0x0000000702147c11 */ /* 0x000fe200080f0c03 */
[----:B------:R-:W-:Y:S08]  /*a5b0*/  BRA.DIV UR4, `(.L_x_59) ;  /* 0x0000002a041c7947 */ /* 0x000ff0000b800000 */
[----:B------:R-:W0:Y:S01]  /*a5c0*/  SHFL.IDX PT, R14, R18, RZ, 0x181f ;  /* 0x00181fff120e7589 */ /* 0x000e2200000e0000 */
[----:B------:R-:W-:-:S03]  /*a5d0*/  LEA R19, R19, UR45, 0x1 ;  /* 0x0000002d13137c11 */ /* 0x000fc6000f8e08ff */
[----:B------:R-:W1:Y:S04]  /*a5e0*/  SHFL.IDX PT, R3, R20, RZ, 0x181f ;  /* 0x00181fff14037589 */ /* 0x000e6800000e0000 */
[----:B------:R-:W-:Y:S04]  /*a5f0*/  SHFL.IDX PT, R4, R20, 0x1, 0x181f ;  /* 0x00381f0014047f89 */ /* 0x000fe800000e0000 */
[----:B------:R-:W-:Y:S04]  /*a600*/  SHFL.IDX PT, R12, R18, 0x2, 0x181f ;  /* 0x00581f00120c7f89 */ /* 0x000fe800000e0000 */
[----:B------:R-:W-:Y:S01]  /*a610*/  SHFL.IDX PT, R5, R20, 0x2, 0x181f ;  /* 0x00581f0014057f89 */ /* 0x000fe200000e0000 */
[----:B0-----:R-:W-:-:S03]  /*a620*/  IADD3 R2, P0, R14, R35, RZ ;  /* 0x000000230e027210 */ /* 0x001fc60007f1e0ff */
[----:B------:R-:W0:Y:S02]  /*a630*/  SHFL.IDX PT, R14, R18, 0x1, 0x181f ;  /* 0x00381f00120e7f89 */ /* 0x000e2400000e0000 */
[----:B-1----:R-:W-:-:S05]  /*a640*/  IMAD.X R3, RZ, RZ, R3, P0 ;  /* 0x000000ffff037224 */ /* 0x002fca00000e0603 */
[----:B------:R-:W-:Y:S04]  /*a650*/  LDGSTS.E.BYPASS.LTC128B.128 [R19+0x18400], desc[UR38][R2.64], !P3 ;  /* 0x1840000002137fae */ /* 0x000fe8000d901d66 */
[----:B------:R-:W-:Y:S04]  /*a660*/  LDGSTS.E.BYPASS.LTC128B.128 [R19+0x1b400], desc[UR38][R2.64+0x80], !P2 ;  /* 0x1b40008002137fae */ /* 0x000fe8000d101d66 */
[----:B------:R0:W-:Y:S02]  /*a670*/  LDGSTS.E.BYPASS.LTC128B.128 [R19+0x1e400], desc[UR38][R2.64+0x100], !P1 ;  /* 0x1e40010002137fae */ /* 0x0001e4000c901d66 */
[----:B0-----:R-:W-:-:S02]  /*a680*/  IADD3 R2, P0, R14, R35, RZ ;  /* 0x000000230e027210 */ /* 0x001fc40007f1e0ff */
[----:B------:R-:W0:Y:S02]  /*a690*/  SHFL.IDX PT, R14, R18, 0x3, 0x181f ;  /* 0x00781f00120e7f89 */ /* 0x000e2400000e0000 */
[----:B------:R-:W-:Y:S02]  /*a6a0*/  IADD3.X R3, RZ, R4, RZ, P0, !PT ;  /* 0x00000004ff037210 */ /* 0x000fe400007fe4ff */
[-C--:B------:R-:W-:Y:S02]  /*a6b0*/  IADD3 R4, P0, R12, R35.reuse, RZ ;  /* 0x000000230c047210 */ /* 0x080fe40007f1e0ff */
[----:B------:R-:W-:Y:S03]  /*a6c0*/  SHFL.IDX PT, R12, R18, 0x4, 0x181f ;  /* 0x00981f00120c7f89 */ /* 0x000fe600000e0000 */
[----:B------:R-:W-:Y:S01]  /*a6d0*/  IMAD.X R5, RZ, RZ, R5, P0 ;  /* 0x000000ffff057224 */ /* 0x000fe200000e0605 */
[----:B------:R-:W-:Y:S04]  /*a6e0*/  LDGSTS.E.BYPASS.LTC128B.128 [R19+0x18c00], desc[UR38][R2.64], !P3 ;  /* 0x18c0000002137fae */ /* 0x000fe8000d901d66 */
[----:B------:R-:W-:Y:S04]  /*a6f0*/  LDGSTS.E.BYPASS.LTC128B.128 [R19+0x1bc00], desc[UR38][R2.64+0x80], !P2 ;  /* 0x1bc0008002137fae */ /* 0x000fe8000d101d66 */
[----:B------:R1:W-:Y:S04]  /*a700*/  LDGSTS.E.BYPASS.LTC128B.128 [R19+0x1ec00], desc[UR38][R2.64+0x100], !P1 ;  /* 0x1ec0010002137fae */ /* 0x0003e8000c901d66 */
[----:B------:R-:W-:Y:S04]  /*a710*/  LDGSTS.E.BYPASS.LTC128B.128 [R19+0x19400], desc[UR38][R4.64], !P3 ;  /* 0x1940000004137fae */ /* 0x000fe8000d901d66 */
[----:B------:R-:W-:Y:S04]  /*a720*/  LDGSTS.E.BYPASS.LTC128B.128 [R19+0x1c400], desc[UR38][R4.64+0x80], !P2 ;  /* 0x1c40008004137fae */ /* 0x000fe8000d101d66 */
[----:B-1----:R-:W1:Y:S01]  /*a730*/  SHFL.IDX PT, R3, R20, 0x3, 0x181f ;  /* 0x00781f0014037f89 */ /* 0x002e6200000e0000 */
[----:B0-----:R-:W-:-:S03]  /*a740*/  IADD3 R2, P0, R14, R35, RZ ;  /* 0x000000230e027210 */ /* 0x001fc60007f1e0ff */
[----:B------:R0:W-:Y:S04]  /*a750*/  LDGSTS.E.BYPASS.LTC128B.128 [R19+0x1f400], desc[UR38][R4.64+0x100], !P1 ;  /* 0x1f40010004137fae */ /* 0x0001e8000c901d66 */
[----:B------:R-:W-:Y:S04]  /*a760*/  SHFL.IDX PT, R14, R18, 0x5, 0x181f ;  /* 0x00b81f00120e7f89 */ /* 0x000fe800000e0000 */
[----:B0-----:R-:W0:Y:S04]  /*a770*/  SHFL.IDX PT, R4, R20, 0x4, 0x181f ;  /* 0x00981f0014047f89 */ /* 0x001e2800000e0000 */
[----:B------:R-:W2:Y:S01]  /*a780*/  SHFL.IDX PT, R20, R20, 0x5, 0x181f ;  /* 0x00b81f0014147f89 */ /* 0x000ea200000e0000 */
[----:B-1----:R-:W-:-:S05]  /*a790*/  IMAD.X R3, RZ, RZ, R3, P0 ;  /* 0x000000ffff037224 */ /* 0x002fca00000e0603 */
[----:B------:R-:W-:Y:S04]  /*a7a0*/  LDGSTS.E.BYPASS.LTC128B.128 [R19+0x19c00], desc[UR38][R2.64], !P3 ;  /* 0x19c0000002137fae */ /* 0x000fe8000d901d66 */
[----:B------:R-:W-:Y:S04]  /*a7b0*/  LDGSTS.E.BYPASS.LTC128B.128 [R19+0x1cc00], desc[UR38][R2.64+0x80], !P2 ;  /* 0x1cc0008002137fae */ /* 0x000fe8000d101d66 */
[----:B------:R1:W-:Y:S02]  /*a7c0*/  LDGSTS.E.BYPASS.LTC128B.128 [R19+0x1fc00], desc[UR38][R2.64+0x100], !P1 ;  /* 0x1fc0010002137fae */ /* 0x0003e4000c901d66 */
[----:B-1----:R-:W-:-:S04]  /*a7d0*/  IADD3 R2, P0, R12, R35, RZ ;  /* 0x000000230c027210 */ /* 0x002fc80007f1e0ff */
[----:B0-----:R-:W-:-:S05]  /*a7e0*/  IADD3.X R3, RZ, R4, RZ, P0, !PT ;  /* 0x00000004ff037210 */ /* 0x001fca00007fe4ff */
[----:B------:R0:W-:Y:S04]  /*a7f0*/  LDGSTS.E.BYPASS.LTC128B.128 [R19+0x1a400], desc[UR38][R2.64], !P3 ;  /* 0x1a40000002137fae */ /* 0x0001e8000d901d66 */
[----:B------:R0:W-:Y:S04]  /*a800*/  LDGSTS.E.BYPASS.LTC128B.128 [R19+0x1d400], desc[UR38][R2.64+0x80], !P2 ;  /* 0x1d40008002137fae */ /* 0x0001e8000d101d66 */
[----:B--2---:R0:W-:Y:S02]  /*a810*/  LDGSTS.E.BYPASS.LTC128B.128 [R19+0x20400], desc[UR38][R2.64+0x100], !P1 ;  /* 0x2040010002137fae */ /* 0x0041e4000c901d66 */
.L_x_135:
[----:B0-----:R-:W-:-:S05]  /*a820*/  IADD3 R2, P0, R14, R35, RZ ;  /* 0x000000230e027210 */ /* 0x001fca0007f1e0ff */
[----:B------:R-:W-:Y:S01]  /*a830*/  IMAD.X R3, RZ, RZ, R20, P0 ;  /* 0x000000ffff037224 */ /* 0x000fe200000e0614 */
[----:B------:R-:W-:-:S04]  /*a840*/  PLOP3.LUT P0, PT, PT, PT, PT, 0x80, 0x0 ;  /* 0x000000000000781c */ /* 0x000fc80003f0f070 */
[----:B------:R-:W-:Y:S01]  /*a850*/  @!PT LDS RZ, [RZ] ;  /* 0x00000000fffff984 */ /* 0x000fe20000000800 */
[----:B------:R-:W-:Y:S01]  /*a860*/  @!PT LDS RZ, [RZ] ;  /* 0x00000000fffff984 */ /* 0x000fe20000000800 */
[----:B------:R-:W-:Y:S01]  /*a870*/  @!PT LDS RZ, [RZ] ;  /* 0x00000000fffff984 */ /* 0x000fe20000000800 */
[----:B------:R0:W-:Y:S04]  /*a880*/  LDGSTS.E.BYPASS.LTC128B.128 [R19+0x1ac00], desc[UR38][R2.64], !P3 ;  /* 0x1ac0000002137fae */ /* 0x0001e8000d901d66 */
[----:B------:R0:W-:Y:S04]  /*a890*/  LDGSTS.E.BYPASS.LTC128B.128 [R19+0x1dc00], desc[UR38][R2.64+0x80], !P2 ;  /* 0x1dc0008002137fae */ /* 0x0001e8000d101d66 */
[----:B------:R0:W-:Y:S01]  /*a8a0*/  LDGSTS.E.BYPASS.LTC128B.128 [R19+0x20c00], desc[UR38][R2.64+0x100], !P1 ;  /* 0x20c0010002137fae */ /* 0x0001e2000c901d66 */
[----:B------:R-:W-:Y:S01]  /*a8b0*/  NOP ;  /* 0x0000000000007918 */ /* 0x000fe20000000000 */
.L_x_60:
[----:B------:R-:W-:Y:S02]  /*a8c0*/  PLOP3.LUT P1, PT, P1, P0, PT, 0xa2, 0x0 ;  /* 0x000000000000781c */ /* 0x000fe40000f21472 */
[----:B------:R-:W-:-:S08]  /*a8d0*/  @P0 R2UR P1, UR4, R8 ;  /* 0x00000000080402ca */ /* 0x000fd00000020000 */
[----:B------:R-:W-:-:S05]  /*a8e0*/  @P0 PLOP3.LUT P0, PT, P1, PT, PT, 0x80, 0x0 ;  /* 0x000000000000081c */ /* 0x000fca0000f0f070 */
[----:B------:R-:W-:Y:S01]  /*a8f0*/  @!P1 SYNCS.ARRIVE.TRANS64.RED.A0T1 RZ, [UR4+0x2a830], RZ ;  /* 0x02a830ffffff99a7 */ /* 0x000fe20008200404 */
[----:B------:R-:W-:Y:S07]  /*a900*/  @!P1 ARRIVES.LDGSTSBAR.64.TRANSCNT [UR4+0x2a830] ;  /* 0x02a83000ff0099b0 */ /* 0x000fee0008000a84 */
[----:B------:R-:W-:Y:S05]  /*a910*/  @P0 BRA.U.ANY `(.L_x_60) ;  /* 0xfffffffd00e80947 */ /* 0x000fea000393ffff */
[----:B------:R-:W-:Y:S01]  /*a920*/  NOP ;  /* 0x0000000000007918 */ /* 0x000fe20000000000 */
[----:B------:R-:W-:-:S13]  /*a930*/  ISETP.NE.AND P2, PT, R36, 0x3, PT ;  /* 0x000000032400780c */ /* 0x000fda0003f45270 */
[----:B------:R-:W-:Y:S05]  /*a940*/  @!P2 BRA `(.L_x_61) ;  /* 0x000000000004a947 */ /* 0x000fea0003800000 */
[----:B------:R-:W-:Y:S01]  /*a950*/  BPT.TRAP 0x1 ;  /* 0x000000040000795c */ /* 0x000fe20000300000 */
.L_x_61:
[----:B------:R1:W-:Y:S01]  /*a960*/  SYNCS.ARRIVE.TRANS64.A1T0 RZ, [R8+URZ+0x2a830], RZ ;  /* 0x02a830ff08ff79a7 */ /* 0x0003e2000810003f */
[----:B------:R-:W-:Y:S05]  /*a970*/  @!P2 BRA `(.L_x_62) ;  /* 0x000000000004a947 */ /* 0x000fea0003800000 */
[----:B------:R-:W-:Y:S01]  /*a980*/  BPT.TRAP 0x1 ;  /* 0x000000040000795c */ /* 0x000fe20000300000 */
.L_x_62:
[----:B0-----:R-:W-:Y:S01]  /*a990*/  SHF.L.U32 R3, R23, 0x1f, RZ ;  /* 0x0000001f17037819 */ /* 0x001fe200000006ff */
[----:B------:R-:W-:Y:S01]  /*a9a0*/  BSSY B1, `(.L_x_63) ;  /* 0x0000004000017945 */ /* 0x000fe20003800000 */
[----:B------:R-:W-:-:S04]  /*a9b0*/  LEA R4, R10, UR45, 0x3 ;  /* 0x0000002d0a047c11 */ /* 0x000fc8000f8e18ff */
[----:B------:R-:W0:Y:S02]  /*a9c0*/  SYNCS.PHASECHK.TRANS64.TRYWAIT P0, [R4+URZ+0x2a860], R3 ;  /* 0x02a86003040075a7 */ /* 0x000e24000800017f */
[----:B0-----:R-:W-:Y:S05]  /*a9d0*/  @!P0 BRA `(.L_x_64) ;  /* 0x0000002800d08947 */ /* 0x001fea0003800000 */
.L_x_136:
[----:B------:R-:W-:Y:S05]  /*a9e0*/  BSYNC B1 ;  /* 0x0000000000017941 */ /* 0x000fea0003800000 */
.L_x_63:
[----:B------:R-:W-:Y:S01]  /*a9f0*/  UMOV UR4, 0xffffffff ;  /* 0xffffffff00047882 */ /* 0x000fe20000000000 */
[----:B------:R-:W-:Y:S01]  /*aa00*/  LOP3.LUT P0, RZ, R29, 0x2, RZ, 0xc0, !PT ;  /* 0x000000021dff7812 */ /* 0x000fe2000780c0ff */
[----:B------:R-:W-:Y:S01]  /*aa10*/  IMAD R5, R10, 0x3000, R25 ;  /* 0x000030000a057824 */ /* 0x000fe200078e0219 */
[----:B------:R-:W-:Y:S11]  /*aa20*/  BRA.DIV UR4, `(.L_x_65) ;  /* 0x0000002a04d07947 */ /* 0x000ff6000b800000 */
[----:B------:R-:W2:Y:S01]  /*aa30*/  SHFL.IDX PT, R14, R16, RZ, 0x181f ;  /* 0x00181fff100e7589 */ /* 0x000ea200000e0000 */
[----:B------:R-:W-:-:S03]  /*aa40*/  LEA R5, R5, UR45, 0x1 ;  /* 0x0000002d05057c11 */ /* 0x000fc6000f8e08ff */
[----:B0-----:R-:W0:Y:S04]  /*aa50*/  SHFL.IDX PT, R3, R17, RZ, 0x181f ;  /* 0x00181fff11037589 */ /* 0x001e2800000e0000 */
[----:B-1----:R-:W-:Y:S01]  /*aa60*/  SHFL.IDX PT, R8, R17, 0x1, 0x181f ;  /* 0x00381f0011087f89 */ /* 0x002fe200000e0000 */
[----:B--2---:R-:W-:-:S03]  /*aa70*/  IADD3 R2, P1, R14, R35, RZ ;  /* 0x000000230e027210 */ /* 0x004fc60007f3e0ff */
[----:B------:R-:W1:Y:S02]  /*aa80*/  SHFL.IDX PT, R14, R16, 0x1, 0x181f ;  /* 0x00381f00100e7f89 */ /* 0x000e6400000e0000 */
[----:B0-----:R-:W-:Y:S01]  /*aa90*/  IMAD.X R3, RZ, RZ, R3, P1 ;  /* 0x000000ffff037224 */ /* 0x001fe200008e0603 */
[----:B------:R-:W-:-:S04]  /*aaa0*/  LOP3.LUT P1, RZ, R29, 0x1, RZ, 0xc0, !PT ;  /* 0x000000011dff7812 */ /* 0x000fc8000782c0ff */
[----:B------:R-:W-:-:S13]  /*aab0*/  ISETP.LT.OR P2, PT, R0, 0x1, !P1 ;  /* 0x000000010000780c */ /* 0x000fda0004f41670 */
[----:B------:R-:W-:Y:S01]  /*aac0*/  LDGSTS.E.BYPASS.LTC128B.128 [R5+0x400], desc[UR38][R2.64], !P2 ;  /* 0x0040000002057fae */ /* 0x000fe2000d101d66 */
[----:B------:R-:W-:-:S13]  /*aad0*/  ISETP.LT.OR P2, PT, R0, 0x1, !P0 ;  /* 0x000000010000780c */ /* 0x000fda0004741670 */
[----:B------:R1:W-:Y:S02]  /*aae0*/  LDGSTS.E.BYPASS.LTC128B.128 [R5+0x3400], desc[UR38][R2.64+0x80], !P2 ;  /* 0x0340008002057fae */ /* 0x0003e4000d101d66 */
[----:B-1----:R-:W-:Y:S02]  /*aaf0*/  IADD3 R2, P2, R14, R35, RZ ;  /* 0x000000230e027210 */ /* 0x002fe40007f5e0ff */
[----:B------:R-:W0:Y:S02]  /*ab00*/  SHFL.IDX PT, R14, R16, 0x2, 0x181f ;  /* 0x00581f00100e7f89 */ /* 0x000e2400000e0000 */
[----:B------:R-:W-:Y:S02]  /*ab10*/  IADD3.X R3, RZ, R8, RZ, P2, !PT ;  /* 0x00000008ff037210 */ /* 0x000fe400017fe4ff */
[----:B------:R-:W-:Y:S01]  /*ab20*/  ISETP.LT.OR P2, PT, R0, 0x11, !P1 ;  /* 0x000000110000780c */ /* 0x000fe20004f41670 */
[----:B------:R-:W1:-:S12]  /*ab30*/  SHFL.IDX PT, R8, R17, 0x2, 0x181f ;  /* 0x00581f0011087f89 */ /* 0x000e5800000e0000 */
[----:B------:R-:W-:Y:S01]  /*ab40*/  LDGSTS.E.BYPASS.LTC128B.128 [R5+0xc00], desc[UR38][R2.64], !P2 ;  /* 0x00c0000002057fae */ /* 0x000fe2000d101d66 */
[----:B------:R-:W-:-:S13]  /*ab50*/  ISETP.LT.OR P2, PT, R0, 0x11, !P0 ;  /* 0x000000110000780c */ /* 0x000fda0004741670 */
[----:B------:R0:W-:Y:S02]  /*ab60*/  LDGSTS.E.BYPASS.LTC128B.128 [R5+0x3c00], desc[UR38][R2.64+0x80], !P2 ;  /* 0x03c0008002057fae */ /* 0x0001e4000d101d66 */
[----:B0-----:R-:W-:Y:S02]  /*ab70*/  IADD3 R2, P2, R14, R35, RZ ;  /* 0x000000230e027210 */ /* 0x001fe40007f5e0ff */
[----:B------:R-:W0:Y:S03]  /*ab80*/  SHFL.IDX PT, R14, R16, 0x3, 0x181f ;  /* 0x00781f00100e7f89 */ /* 0x000e2600000e0000 */
[----:B-1----:R-:W-:Y:S01]  /*ab90*/  IMAD.X R3, RZ, RZ, R8, P2 ;  /* 0x000000ffff037224 */ /* 0x002fe200010e0608 */
        /* <DEDUP_REMOVED lines=14> */
[----:B------:R0:W2:Y:S02]  /*ac80*/  SHFL.IDX PT, R14, R16, 0x5, 0x181f ;  /* 0x00b81f00100e7f89 */ /* 0x0000a400000e0000 */
[----:B-1----:R-:W-:Y:S02]  /*ac90*/  IADD3.X R3, RZ, R8, RZ, P2, !PT ;  /* 0x00000008ff037210 */ /* 0x002fe400017fe4ff */
[----:B------:R-:W-:Y:S01]  /*aca0*/  ISETP.LT.OR P2, PT, R0, 0x41, !P1 ;  /* 0x000000410000780c */ /* 0x000fe20004f41670 */
[----:B------:R0:W1:-:S12]  /*acb0*/  SHFL.IDX PT, R8, R17, 0x5, 0x181f ;  /* 0x00b81f0011087f89 */ /* 0x00005800000e0000 */
[----:B------:R0:W-:Y:S01]  /*acc0*/  LDGSTS.E.BYPASS.LTC128B.128 [R5+0x2400], desc[UR38][R2.64], !P2 ;  /* 0x0240000002057fae */ /* 0x0001e2000d101d66 */
[----:B------:R-:W-:-:S13]  /*acd0*/  ISETP.LT.OR P2, PT, R0, 0x41, !P0 ;  /* 0x000000410000780c */ /* 0x000fda0004741670 */
[----:B-12---:R0:W-:Y:S02]  /*ace0*/  LDGSTS.E.BYPASS.LTC128B.128 [R5+0x5400], desc[UR38][R2.64+0x80], !P2 ;  /* 0x0540008002057fae */ /* 0x0061e4000d101d66 */
.L_x_150:
[C---:B------:R-:W-:Y:S01]  /*acf0*/  ISETP.LT.OR P1, PT, R0.reuse, 0x51, !P1 ;  /* 0x000000510000780c */ /* 0x040fe20004f21670 */
[----:B------:R-:W-:Y:S01]  /*ad00*/  ULDC.64 UR4, c[0x0][0x328] ;  /* 0x0000ca0000047ab9 */ /* 0x000fe20000000a00 */
[----:B------:R-:W-:Y:S01]  /*ad10*/  ISETP.LT.OR P0, PT, R0, 0x51, !P0 ;  /* 0x000000510000780c */ /* 0x000fe20004701670 */
[----:B------:R-:W-:Y:S01]  /*ad20*/  IMAD R26, R26, UR4, RZ ;  /* 0x000000041a1a7c24 */ /* 0x000fe2000f8e02ff */
[----:B01----:R-:W-:-:S03]  /*ad30*/  IADD3 R2, P2, R14, R35, RZ ;  /* 0x000000230e027210 */ /* 0x003fc60007f5e0ff */
[----:B------:R-:W-:Y:S02]  /*ad40*/  IMAD R11, R7, UR5, R26 ;  /* 0x00000005070b7c24 */ /* 0x000fe4000f8e021a */
[----:B------:R-:W-:-:S05]  /*ad50*/  IMAD.X R3, RZ, RZ, R8, P2 ;  /* 0x000000ffff037224 */ /* 0x000fca00010e0608 */
[----:B------:R-:W-:Y:S01]  /*ad60*/  @!PT LDS RZ, [RZ] ;  /* 0x00000000fffff984 */ /* 0x000fe20000000800 */
[----:B------:R-:W-:Y:S01]  /*ad70*/  @!PT LDS RZ, [RZ] ;  /* 0x00000000fffff984 */ /* 0x000fe20000000800 */
[----:B------:R-:W-:Y:S01]  /*ad80*/  @!PT LDS RZ, [RZ] ;  /* 0x00000000fffff984 */ /* 0x000fe20000000800 */
[----:B------:R-:W-:Y:S04]  /*ad90*/  LDGSTS.E.BYPASS.LTC128B.128 [R5+0x2c00], desc[UR38][R2.64], !P1 ;  /* 0x02c0000002057fae */ /* 0x000fe8000c901d66 */
[----:B------:R0:W-:Y:S01]  /*ada0*/  LDGSTS.E.BYPASS.LTC128B.128 [R5+0x5c00], desc[UR38][R2.64+0x80], !P0 ;  /* 0x05c0008002057fae */ /* 0x0001e2000c101d66 */
[----:B------:R-:W-:Y:S01]  /*adb0*/  PLOP3.LUT P0, PT, PT, PT, PT, 0x80, 0x0 ;  /* 0x000000000000781c */ /* 0x000fe20003f0f070 */
[----:B------:R-:W-:Y:S01]  /*adc0*/  NOP ;  /* 0x0000000000007918 */ /* 0x000fe20000000000 */
[----:B0-----:R-:W-:Y:S01]  /*add0*/  IMAD.WIDE.U32 R2, R7, UR4, RZ ;  /* 0x0000000407027c25 */ /* 0x001fe2000f8e00ff */
[----:B------:R-:W-:-:S03]  /*ade0*/  ULDC.64 UR4, c[0x0][0x338] ;  /* 0x0000ce0000047ab9 */ /* 0x000fc60000000a00 */
[----:B------:R-:W-:Y:S02]  /*adf0*/  IMAD.IADD R3, R3, 0x1, R11 ;  /* 0x0000000103037824 */ /* 0x000fe400078e020b */
[----:B------:R-:W-:Y:S02]  /*ae00*/  IMAD R27, R27, UR4, RZ ;  /* 0x000000041b1b7c24 */ /* 0x000fe4000f8e02ff */
[----:B------:R-:W-:-:S04]  /*ae10*/  IMAD.WIDE.U32 R2, R6, UR4, R2 ;  /* 0x0000000406027c25 */ /* 0x000fc8000f8e0002 */
[----:B------:R-:W-:-:S05]  /*ae20*/  IMAD R27, R6, UR5, R27 ;  /* 0x00000005061b7c24 */ /* 0x000fca000f8e021b */
[----:B------:R-:W-:-:S07]  /*ae30*/  IADD3 R27, R3, R27, RZ ;  /* 0x0000001b031b7210 */ /* 0x000fce0007ffe0ff */
.L_x_66:
        /* <DEDUP_REMOVED lines=10> */
.L_x_67:
[----:B------:R-:W-:Y:S01]  /*aee0*/  R2UR UR4, R31 ;  /* 0x000000001f0472ca */ /* 0x000fe200000e0000 */
[----:B------:R-:W-:Y:S01]  /*aef0*/  ULDC.64 UR6, c[0x0][0x330] ;  /* 0x0000cc0000067ab9 */ /* 0x000fe20000000a00 */
[----:B------:R-:W-:Y:S01]  /*af00*/  IMAD.MOV.U32 R3, RZ, RZ, R27 ;  /* 0x000000ffff037224 */ /* 0x000fe200078e001b */
[----:B------:R0:W-:Y:S01]  /*af10*/  SYNCS.ARRIVE.TRANS64.A1T0 RZ, [R4+URZ+0x2a850], RZ ;  /* 0x02a850ff04ff79a7 */ /* 0x0001e2000810003f */
[----:B------:R-:W-:Y:S01]  /*af20*/  IMAD.U32 R5, RZ, RZ, UR6 ;  /* 0x00000006ff057e24 */ /* 0x000fe2000f8e00ff */
[----:B------:R-:W-:Y:S01]  /*af30*/  IADD3 R9, R9, -0x60, RZ ;  /* 0xffffffa009097810 */ /* 0x000fe20007ffe0ff */
[----:B------:R-:W-:Y:S02]  /*af40*/  VIADD R28, R28, 0xffffffff ;  /* 0xffffffff1c1c7836 */ /* 0x000fe40000000000 */
[----:B------:R-:W-:-:S04]  /*af50*/  IMAD.WIDE.U32 R2, R5, UR42, R2 ;  /* 0x0000002a05027c25 */ /* 0x000fc8000f8e0002 */
[----:B------:R-:W-:Y:S01]  /*af60*/  VIADD R0, R0, 0x60 ;  /* 0x0000006000007836 */ /* 0x000fe20000000000 */
[----:B------:R-:W-:Y:S01]  /*af70*/  UIMAD UR4, UR4, UR6, URZ ;  /* 0x00000006040472a4 */ /* 0x000fe2000f8e023f */
[----:B------:R-:W-:Y:S02]  /*af80*/  IMAD.MOV.U32 R23, RZ, RZ, R24 ;  /* 0x000000ffff177224 */ /* 0x000fe400078e0018 */
[----:B------:R-:W-:Y:S01]  /*af90*/  IMAD.MOV.U32 R10, RZ, RZ, R21 ;  /* 0x000000ffff0a7224 */ /* 0x000fe200078e0015 */
[----:B------:R-:W-:-:S03]  /*afa0*/  UIMAD UR4, UR42, UR7, UR4 ;  /* 0x000000072a0472a4 */ /* 0x000fc6000f8e0204 */
[----:B------:R-:W-:Y:S02]  /*afb0*/  ULDC.64 UR6, c[0x0][0x318] ;  /* 0x0000c60000067ab9 */ /* 0x000fe40000000a00 */
[----:B------:R-:W-:Y:S02]  /*afc0*/  LEA R16, P0, R2, UR6, 0x1 ;  /* 0x0000000602107c11 */ /* 0x000fe4000f8008ff */
[----:B------:R-:W-:-:S04]  /*afd0*/  IADD3 R17, R3, UR4, RZ ;  /* 0x0000000403117c10 */ /* 0x000fc8000fffe0ff */
[----:B------:R-:W-:Y:S02]  /*afe0*/  LEA.HI.X R17, R2, UR7, R17, 0x1, P0 ;  /* 0x0000000702117c11 */ /* 0x000fe400080f0c11 */
[----:B------:R-:W-:-:S13]  /*aff0*/  ISETP.GT.AND P0, PT, R28, UR48, PT ;  /* 0x000000301c007c0c */ /* 0x000fda000bf04270 */
[----:B0-----:R-:W-:Y:S05]  /*b000*/  @P0 BRA `(.L_x_68) ;  /* 0xfffffff000680947 */ /* 0x001fea000383ffff */
[----:B------:R-:W-:Y:S05]  /*b010*/  BSYNC B0 ;  /* 0x0000000000007941 */ /* 0x000fea0003800000 */
.L_x_55:
[----:B------:R-:W-:-:S13]  /*b020*/  ISETP.NE.AND P0, PT, R36, 0x3, PT ;  /* 0x000000032400780c */ /* 0x000fda0003f05270 */
[----:B------:R-:W-:Y:S05]  /*b030*/  @!P0 BRA `(.L_x_69) ;  /* 0x0000000000048947 */ /* 0x000fea0003800000 */
[----:B------:R-:W-:Y:S01]  /*b040*/  BPT.TRAP 0x1 ;  /* 0x000000040000795c */ /* 0x000fe20000300000 */
.L_x_69:
[C---:B0-----:R-:W-:Y:S01]  /*b050*/  LEA R0, R21.reuse, UR45, 0x3 ;  /* 0x0000002d15007c11 */ /* 0x041fe2000f8e18ff */
[----:B------:R-:W-:Y:S01]  /*b060*/  BSSY B0, `(.L_x_70) ;  /* 0x0000008000007945 */ /* 0x000fe20003800000 */
[----:B------:R-:W-:Y:S01]  /*b070*/  SHF.L.U32 R3, R24, 0x1f, RZ ;  /* 0x0000001f18037819 */ /* 0x000fe200000006ff */
[----:B------:R-:W-:Y:S01]  /*b080*/  IMAD R25, R21, 0x3000, R25 ;  /* 0x0000300015197824 */ /* 0x000fe200078e0219 */
[----:B------:R-:W-:Y:S02]  /*b090*/  MOV R5, 0xffffffa0 ;  /* 0xffffffa000057802 */ /* 0x000fe40000000f00 */
[----:B------:R-:W0:Y:S03]  /*b0a0*/  SYNCS.PHASECHK.TRANS64.TRYWAIT P0, [R0+URZ+0x2a860], R3 ;  /* 0x02a86003000075a7 */ /* 0x000e26000800017f */
[----:B------:R-:W-:-:S04]  /*b0b0*/  IMAD R28, R28, R5, UR43 ;  /* 0x0000002b1c1c7e24 */ /* 0x000fc8000f8e0205 */
[----:B------:R-:W-:Y:S01]  /*b0c0*/  IMAD.IADD R5, R28, 0x1, -R37 ;  /* 0x000000011c057824 */ /* 0x000fe200078e0a25 */
[----:B0-----:R-:W-:Y:S06]  /*b0d0*/  @!P0 BRA `(.L_x_71) ;  /* 0x0000002c002c8947 */ /* 0x001fec0003800000 */
.L_x_151:
[----:B------:R-:W-:Y:S05]  /*b0e0*/  BSYNC B0 ;  /* 0x0000000000007941 */ /* 0x000fea0003800000 */
.L_x_70:
[----:B------:R-:W-:-:S03]  /*b0f0*/  UMOV UR4, 0xffffffff ;  /* 0xffffffff00047882 */ /* 0x000fc60000000000 */
[----:B------:R-:W-:Y:S05]  /*b100*/  BRA.DIV UR4, `(.L_x_72) ;  /* 0x0000002e04347947 */ /* 0x000fea000b800000 */
[----:B0-----:R-:W-:Y:S01]  /*b110*/  SHFL.IDX PT, R3, R17, RZ, 0x181f ;  /* 0x00181fff11037589 */ /* 0x001fe200000e0000 */
[C---:B------:R-:W-:Y:S02]  /*b120*/  LOP3.LUT R4, R29.reuse, 0x1, RZ, 0xc0, !PT ;  /* 0x000000011d047812 */ /* 0x040fe400078ec0ff */
[----:B------:R-:W-:Y:S01]  /*b130*/  LOP3.LUT P0, RZ, R29, 0x2, RZ, 0xc0, !PT ;  /* 0x000000021dff7812 */ /* 0x000fe2000780c0ff */
[----:B------:R-:W0:Y:S01]  /*b140*/  SHFL.IDX PT, R2, R16, RZ, 0x181f ;  /* 0x00181fff10027589 */ /* 0x000e2200000e0000 */
[----:B------:R-:W-:Y:S02]  /*b150*/  ISETP.NE.U32.AND P1, PT, R4, 0x1, PT ;  /* 0x000000010400780c */ /* 0x000fe40003f25070 */
[C---:B------:R-:W-:Y:S01]  /*b160*/  ISETP.LT.OR P3, PT, R5.reuse, 0x1, !P0 ;  /* 0x000000010500780c */ /* 0x040fe20004761670 */
[----:B------:R-:W1:Y:S01]  /*b170*/  SHFL.IDX PT, R6, R17, 0x1, 0x181f ;  /* 0x00381f0011067f89 */ /* 0x000e6200000e0000 */
[----:B------:R-:W-:Y:S02]  /*b180*/  ISETP.LT.OR P2, PT, R5, 0x1, P1 ;  /* 0x000000010500780c */ /* 0x000fe40000f41670 */
[----:B------:R-:W-:Y:S01]  /*b190*/  LEA R4, R25, UR45, 0x1 ;  /* 0x0000002d19047c11 */ /* 0x000fe2000f8e08ff */
[----:B------:R-:W2:Y:S01]  /*b1a0*/  SHFL.IDX PT, R14, R16, 0x1, 0x181f ;  /* 0x00381f00100e7f89 */ /* 0x000ea200000e0000 */
[----:B------:R-:W-:-:S02]  /*b1b0*/  ISETP.LT.OR P4, PT, R5, 0x11, P1 ;  /* 0x000000110500780c */ /* 0x000fc40000f81670 */
[----:B------:R-:W-:Y:S01]  /*b1c0*/  ISETP.LT.OR P5, PT, R5, 0x11, !P0 ;  /* 0x000000110500780c */ /* 0x000fe200047a1670 */
[----:B------:R-:W-:Y:S04]  /*b1d0*/  SHFL.IDX PT, R8, R17, 0x2, 0x181f ;  /* 0x00581f0011087f89 */ /* 0x000fe800000e0000 */
[----:B------:R-:W3:Y:S04]  /*b1e0*/  SHFL.IDX PT, R9, R16, 0x2, 0x181f ;  /* 0x00581f0010097f89 */ /* 0x000ee800000e0000 */
[----:B------:R-:W4:Y:S01]  /*b1f0*/  SHFL.IDX PT, R19, R16, 0x3, 0x181f ;  /* 0x00781f0010137f89 */ /* 0x000f2200000e0000 */
[----:B0-----:R-:W-:-:S03]  /*b200*/  IMAD.WIDE.U32 R2, R30, 0x2, R2 ;  /* 0x000000021e027825 */ /* 0x001fc600078e0002 */
[----:B------:R-:W0:Y:S04]  /*b210*/  SHFL.IDX PT, R10, R17, 0x3, 0x181f ;  /* 0x00781f00110a7f89 */ /* 0x000e2800000e0000 */
[----:B------:R-:W-:Y:S01]  /*b220*/  LDGSTS.E.BYPASS.LTC128B.128 [R4+0x400], desc[UR38][R2.64], !P2 ;  /* 0x0040000002047fae */ /* 0x000fe2000d101d66 */
[----:B------:R-:W-:-:S03]  /*b230*/  ISETP.LT.OR P2, PT, R5, 0x21, P1 ;  /* 0x000000210500780c */ /* 0x000fc60000f41670 */
[----:B------:R-:W5:Y:S04]  /*b240*/  SHFL.IDX PT, R18, R17, 0x4, 0x181f ;  /* 0x00981f0011127f89 */ /* 0x000f6800000e0000 */
[----:B------:R1:W-:Y:S01]  /*b250*/  LDGSTS.E.BYPASS.LTC128B.128 [R4+0x3400], desc[UR38][R2.64+0x80], !P3 ;  /* 0x0340008002047fae */ /* 0x0003e2000d901d66 */
[----:B------:R-:W-:-:S03]  /*b260*/  ISETP.LT.OR P3, PT, R5, 0x21, !P0 ;  /* 0x000000210500780c */ /* 0x000fc60004761670 */
[----:B------:R-:W5:Y:S04]  /*b270*/  SHFL.IDX PT, R23, R16, 0x4, 0x181f ;  /* 0x00981f0010177f89 */ /* 0x000f6800000e0000 */
[----:B------:R-:W0:Y:S01]  /*b280*/  SHFL.IDX PT, R17, R17, 0x5, 0x181f ;  /* 0x00b81f0011117f89 */ /* 0x000e2200000e0000 */
[----:B-1----:R-:W-:Y:S01]  /*b290*/  MOV R3, R6 ;  /* 0x0000000600037202 */ /* 0x002fe20000000f00 */
[----:B--2---:R-:W-:Y:S02]  /*b2a0*/  IMAD.MOV.U32 R2, RZ, RZ, R14 ;  /* 0x000000ffff027224 */ /* 0x004fe400078e000e */
[----:B------:R1:W2:Y:S02]  /*b2b0*/  SHFL.IDX PT, R14, R16, 0x5, 0x181f ;  /* 0x00b81f00100e7f89 */ /* 0x0002a400000e0000 */
[----:B------:R-:W-:-:S04]  /*b2c0*/  IMAD.WIDE.U32 R6, R30, 0x2, R2 ;  /* 0x000000021e067825 */ /* 0x000fc800078e0002 */
[----:B---3--:R-:W-:Y:S01]  /*b2d0*/  IMAD.MOV.U32 R2, RZ, RZ, R9 ;  /* 0x000000ffff027224 */ /* 0x008fe200078e0009 */
[----:B------:R-:W-:Y:S01]  /*b2e0*/  LDGSTS.E.BYPASS.LTC128B.128 [R4+0xc00], desc[UR38][R6.64], !P4 ;  /* 0x00c0000006047fae */ /* 0x000fe2000e101d66 */
[----:B------:R-:W-:Y:S01]  /*b2f0*/  IMAD.MOV.U32 R3, RZ, RZ, R8 ;  /* 0x000000ffff037224 */ /* 0x000fe200078e0008 */
[C---:B------:R-:W-:Y:S01]  /*b300*/  ISETP.LT.OR P4, PT, R5.reuse, 0x31, P1 ;  /* 0x000000310500780c */ /* 0x040fe20000f81670 */
[----:B------:R-:W-:Y:S01]  /*b310*/  IMAD.MOV.U32 R8, RZ, RZ, RZ ;  /* 0x000000ffff087224 */ /* 0x000fe200078e00ff */
[----:B------:R-:W-:Y:S01]  /*b320*/  LDGSTS.E.BYPASS.LTC128B.128 [R4+0x3c00], desc[UR38][R6.64+0x80], !P5 ;  /* 0x03c0008006047fae */ /* 0x000fe2000e901d66 */
[----:B------:R-:W-:Y:S01]  /*b330*/  IMAD.WIDE.U32 R2, R30, 0x2, R2 ;  /* 0x000000021e027825 */ /* 0x000fe200078e0002 */
[----:B------:R-:W-:-:S04]  /*b340*/  ISETP.LT.OR P5, PT, R5, 0x31, !P0 ;  /* 0x000000310500780c */ /* 0x000fc800047a1670 */
[----:B------:R-:W-:Y:S01]  /*b350*/  LDGSTS.E.BYPASS.LTC128B.128 [R4+0x1400], desc[UR38][R2.64], !P2 ;  /* 0x0140000002047fae */ /* 0x000fe2000d101d66 */
[----:B------:R-:W-:-:S03]  /*b360*/  ISETP.LT.OR P2, PT, R5, 0x41, P1 ;  /* 0x000000410500780c */ /* 0x000fc60000f41670 */
[----:B------:R4:W-:Y:S01]  /*b370*/  LDGSTS.E.BYPASS.LTC128B.128 [R4+0x4400], desc[UR38][R2.64+0x80], !P3 ;  /* 0x0440008002047fae */ /* 0x0009e2000d901d66 */
[----:B------:R-:W-:Y:S02]  /*b380*/  ISETP.LT.OR P3, PT, R5, 0x41, !P0 ;  /* 0x000000410500780c */ /* 0x000fe40004761670 */
[----:B----4-:R-:W-:Y:S01]  /*b390*/  MOV R2, R19 ;  /* 0x0000001300027202 */ /* 0x010fe20000000f00 */
[----:B0-----:R-:W-:-:S04]  /*b3a0*/  IMAD.MOV.U32 R3, RZ, RZ, R10 ;  /* 0x000000ffff037224 */ /* 0x001fc800078e000a */
[----:B------:R-:W-:Y:S01]  /*b3b0*/  IMAD.WIDE.U32 R6, R30, 0x2, R2 ;  /* 0x000000021e067825 */ /* 0x000fe200078e0002 */
[----:B-----5:R-:W-:-:S03]  /*b3c0*/  MOV R3, R18 ;  /* 0x0000001200037202 */ /* 0x020fc60000000f00 */
[----:B------:R-:W-:Y:S01]  /*b3d0*/  IMAD.MOV.U32 R2, RZ, RZ, R23 ;  /* 0x000000ffff027224 */ /* 0x000fe200078e0017 */
[----:B------:R1:W-:Y:S03]  /*b3e0*/  LDGSTS.E.BYPASS.LTC128B.128 [R4+0x1c00], desc[UR38][R6.64], !P4 ;  /* 0x01c0000006047fae */ /* 0x0003e6000e101d66 */
[----:B------:R-:W-:Y:S01]  /*b3f0*/  IMAD.WIDE.U32 R2, R30, 0x2, R2 ;  /* 0x000000021e027825 */ /* 0x000fe200078e0002 */
[----:B------:R1:W-:Y:S04]  /*b400*/  LDGSTS.E.BYPASS.LTC128B.128 [R4+0x4c00], desc[UR38][R6.64+0x80], !P5 ;  /* 0x04c0008006047fae */ /* 0x0003e8000e901d66 */
[----:B------:R1:W-:Y:S04]  /*b410*/  LDGSTS.E.BYPASS.LTC128B.128 [R4+0x2400], desc[UR38][R2.64], !P2 ;  /* 0x0240000002047fae */ /* 0x0003e8000d101d66 */
[----:B--2---:R1:W-:Y:S02]  /*b420*/  LDGSTS.E.BYPASS.LTC128B.128 [R4+0x5400], desc[UR38][R2.64+0x80], !P3 ;  /* 0x0540008002047fae */ /* 0x0043e4000d901d66 */
.L_x_165:
[C---:B------:R-:W-:Y:S01]  /*b430*/  ISETP.LT.OR P1, PT, R5.reuse, 0x51, P1 ;  /* 0x000000510500780c */ /* 0x040fe20000f21670 */
[----:B-1----:R-:W-:Y:S01]  /*b440*/  IMAD.MOV.U32 R2, RZ, RZ, R14 ;  /* 0x000000ffff027224 */ /* 0x002fe200078e000e */
[----:B------:R-:W-:Y:S02]  /*b450*/  ISETP.LT.OR P0, PT, R5, 0x51, !P0 ;  /* 0x000000510500780c */ /* 0x000fe40004701670 */
[----:B------:R-:W-:-:S03]  /*b460*/  MOV R3, R17 ;  /* 0x0000001100037202 */ /* 0x000fc60000000f00 */
[----:B------:R-:W-:-:S06]  /*b470*/  IMAD.WIDE.U32 R2, R30, 0x2, R2 ;  /* 0x000000021e027825 */ /* 0x000fcc00078e0002 */
[----:B------:R-:W-:Y:S01]  /*b480*/  @!PT LDS RZ, [RZ] ;  /* 0x00000000fffff984 */ /* 0x000fe20000000800 */
[----:B------:R-:W-:Y:S01]  /*b490*/  @!PT LDS RZ, [RZ] ;  /* 0x00000000fffff984 */ /* 0x000fe20000000800 */
[----:B------:R-:W-:Y:S01]  /*b4a0*/  @!PT LDS RZ, [RZ] ;  /* 0x00000000fffff984 */ /* 0x000fe20000000800 */
[----:B------:R0:W-:Y:S04]  /*b4b0*/  LDGSTS.E.BYPASS.LTC128B.128 [R4+0x2c00], desc[UR38][R2.64], !P1 ;  /* 0x02c0000002047fae */ /* 0x0001e8000c901d66 */
[----:B------:R0:W-:Y:S01]  /*b4c0*/  LDGSTS.E.BYPASS.LTC128B.128 [R4+0x5c00], desc[UR38][R2.64+0x80], !P0 ;  /* 0x05c0008002047fae */ /* 0x0001e2000c101d66 */
[----:B------:R-:W-:Y:S01]  /*b4d0*/  PLOP3.LUT P0, PT, PT, PT, PT, 0x80, 0x0 ;  /* 0x000000000000781c */ /* 0x000fe20003f0f070 */
[----:B------:R-:W-:-:S12]  /*b4e0*/  NOP ;  /* 0x0000000000007918 */ /* 0x000fd80000000000 */
.L_x_73:
        /* <DEDUP_REMOVED lines=10> */
.L_x_74:
[----:B0-----:R-:W-:Y:S01]  /*b590*/  VIADD R2, R21, 0x1 ;  /* 0x0000000115027836 */ /* 0x001fe20000000000 */
[----:B------:R0:W-:Y:S04]  /*b5a0*/  SYNCS.ARRIVE.TRANS64.A1T0 RZ, [R0+URZ+0x2a850], RZ ;  /* 0x02a850ff00ff79a7 */ /* 0x0001e8000810003f */
[----:B------:R-:W-:-:S04]  /*b5b0*/  ISETP.NE.AND P0, PT, R2, 0x2, PT ;  /* 0x000000020200780c */ /* 0x000fc80003f05270 */
[----:B------:R-:W-:Y:S02]  /*b5c0*/  SEL R3, RZ, 0x1, P0 ;  /* 0x00000001ff037807 */ /* 0x000fe40000000000 */
[----:B------:R-:W-:Y:S02]  /*b5d0*/  SEL R2, R2, RZ, P0 ;  /* 0x000000ff02027207 */ /* 0x000fe40000000000 */
[----:B0-----:R-:W-:-:S07]  /*b5e0*/  LOP3.LUT R0, R24, R3, RZ, 0x3c, !PT ;  /* 0x0000000318007212 */ /* 0x001fce00078e3cff */
.L_x_40:
[----:B------:R-:W0:Y:S01]  /*b5f0*/  S2R R4, SR_CgaCtaId ;  /* 0x0000000000047919 */ /* 0x000e220000008800 */
[----:B------:R-:W-:Y:S02]  /*b600*/  MOV R3, 0x400 ;  /* 0x0000040000037802 */ /* 0x000fe40000000f00 */
[----:B------:R-:W-:Y:S02]  /*b610*/  SHF.L.U32 R8, R8, 0x1f, RZ ;  /* 0x0000001f08087819 */ /* 0x000fe400000006ff */
[----:B0-----:R-:W-:-:S04]  /*b620*/  LEA R7, R4, R3, 0x18 ;  /* 0x0000000304077211 */ /* 0x001fc800078ec0ff */
[----:B------:R-:W0:Y:S02]  /*b630*/  SYNCS.PHASECHK.TRANS64.TRYWAIT P0, [R7+URZ+0x2a820], R8 ;  /* 0x02a82008070075a7 */ /* 0x000e24000800017f */
[----:B0-----:R-:W-:Y:S05]  /*b640*/  @!P0 BRA `(.L_x_75) ;  /* 0x0000002c00d88947 */ /* 0x001fea0003800000 */
.L_x_166:
[----:B------:R-:W-:-:S03]  /*b650*/  UMOV UR4, 0xffffffff ;  /* 0xffffffff00047882 */ /* 0x000fc60000000000 */
[----:B------:R-:W-:Y:S05]  /*b660*/  BRA.DIV UR4, `(.L_x_76) ;  /* 0x0000002e04e47947 */ /* 0x000fea000b800000 */
[----:B------:R-:W1:Y:S02]  /*b670*/  S2R R3, SR_TID.X ;  /* 0x0000000000037919 */ /* 0x000e640000002100 */
[----:B-1----:R-:W-:-:S04]  /*b680*/  SHF.R.U32.HI R3, RZ, 0x5, R3 ;  /* 0x00000005ff037819 */ /* 0x002fc80000011603 */
[----:B------:R-:W-:-:S05]  /*b690*/  LOP3.LUT R3, R3, 0x3, RZ, 0xc0, !PT ;  /* 0x0000000303037812 */ /* 0x000fca00078ec0ff */
[----:B------:R1:W2:Y:S02]  /*b6a0*/  SHFL.IDX PT, R14, R3, RZ, 0x1f ;  /* 0x00001fff030e7589 */ /* 0x0002a400000e0000 */
.L_x_169:
[----:B--2---:R-:W-:-:S13]  /*b6b0*/  ISETP.NE.AND P0, PT, R14, RZ, PT ;  /* 0x000000ff0e00720c */ /* 0x004fda0003f05270 */
[----:B------:R-:W-:Y:S05]  /*b6c0*/  @P0 BRA `(.L_x_8) ;  /* 0x0000000000880947 */ /* 0x000fea0003800000 */
[----:B------:R-:W-:-:S03]  /*b6d0*/  UMOV UR4, 0xffffffff ;  /* 0xffffffff00047882 */ /* 0x000fc60000000000 */
[----:B------:R-:W-:Y:S05]  /*b6e0*/  BRA.DIV UR4, `(.L_x_77) ;  /* 0x0000002e04f87947 */ /* 0x000fea000b800000 */
[----:B------:R-:W-:-:S13]  /*b6f0*/  ELECT P6, URZ, PT ;  /* 0x00000000003f782f */ /* 0x000fda00038c0000 */
.L_x_172:
[----:B------:R-:W-:Y:S05]  /*b700*/  @!P6 BRA `(.L_x_8) ;  /* 0x000000000078e947 */ /* 0x000fea0003800000 */
[----:B------:R-:W-:-:S06]  /*b710*/  ULOP3.LUT UR4, UR36, 0x2, URZ, 0xfc, !UPT ;  /* 0x0000000224047892 */ /* 0x000fcc000f8efc3f */
[----:B-1----:R-:W-:-:S05]  /*b720*/  IMAD.U32 R3, RZ, RZ, UR4 ;  /* 0x00000004ff037e24 */ /* 0x002fca000f8e00ff */
[----:B------:R-:W-:-:S13]  /*b730*/  ISETP.NE.AND P0, PT, R3, 0x3, PT ;  /* 0x000000030300780c */ /* 0x000fda0003f05270 */
[----:B------:R-:W-:Y:S05]  /*b740*/  @!P0 BRA `(.L_x_78) ;  /* 0x0000000000048947 */ /* 0x000fea0003800000 */
[----:B------:R-:W-:Y:S01]  /*b750*/  BPT.TRAP 0x1 ;  /* 0x000000040000795c */ /* 0x000fe20000300000 */
.L_x_78:
[C---:B------:R-:W-:Y:S01]  /*b760*/  LEA R5, R2.reuse, R7, 0x3 ;  /* 0x0000000702057211 */ /* 0x040fe200078e18ff */
[----:B------:R-:W-:Y:S01]  /*b770*/  VIADD R2, R2, 0x1 ;  /* 0x0000000102027836 */ /* 0x000fe20000000000 */
[----:B------:R-:W-:-:S04]  /*b780*/  SHF.L.U32 R4, R0, 0x1f, RZ ;  /* 0x0000001f00047819 */ /* 0x000fc800000006ff */
[----:B------:R-:W1:Y:S01]  /*b790*/  SYNCS.PHASECHK.TRANS64.TRYWAIT P1, [R5+URZ+0x2a840], R4 ;  /* 0x02a84004050075a7 */ /* 0x000e62000802017f */
[----:B------:R-:W-:-:S04]  /*b7a0*/  ISETP.NE.AND P2, PT, R2, 0x2, PT ;  /* 0x000000020200780c */ /* 0x000fc80003f45270 */
[----:B------:R-:W-:Y:S01]  /*b7b0*/  SEL R3, RZ, 0x1, P2 ;  /* 0x00000001ff037807 */ /* 0x000fe20001000000 */
[----:B-1----:R-:W-:Y:S08]  /*b7c0*/  @!P1 BRA `(.L_x_79) ;  /* 0x0000002c00e09947 */ /* 0x002ff00003800000 */
.L_x_173:
[----:B------:R-:W-:Y:S02]  /*b7d0*/  SEL R2, R2, RZ, P2 ;  /* 0x000000ff02027207 */ /* 0x000fe40001000000 */
[----:B------:R-:W-:Y:S01]  /*b7e0*/  LOP3.LUT R0, R0, R3, RZ, 0x3c, !PT ;  /* 0x0000000300007212 */ /* 0x000fe200078e3cff */
[----:B------:R-:W-:Y:S06]  /*b7f0*/  @!P0 BRA `(.L_x_80) ;  /* 0x0000000000048947 */ /* 0x000fec0003800000 */
[----:B------:R-:W-:Y:S01]  /*b800*/  BPT.TRAP 0x1 ;  /* 0x000000040000795c */ /* 0x000fe20000300000 */
.L_x_80:
[----:B------:R-:W-:Y:S01]  /*b810*/  IMAD R3, R2, 0x8, R7 ;  /* 0x0000000802037824 */ /* 0x000fe200078e0207 */
[----:B------:R-:W-:-:S04]  /*b820*/  SHF.L.U32 R0, R0, 0x1f, RZ ;  /* 0x0000001f00007819 */ /* 0x000fc800000006ff */
[----:B------:R-:W2:Y:S02]  /*b830*/  SYNCS.PHASECHK.TRANS64.TRYWAIT P1, [R3+URZ+0x2a840], R0 ;  /* 0x02a84000030075a7 */ /* 0x000ea4000802017f */
[----:B--2---:R-:W-:Y:S05]  /*b840*/  @!P1 BRA `(.L_x_81) ;  /* 0x0000002c00d49947 */ /* 0x004fea0003800000 */
.L_x_174:
[----:B------:R-:W-:Y:S05]  /*b850*/  @!P0 BRA `(.L_x_82) ;  /* 0x0000000000048947 */ /* 0x000fea0003800000 */
[----:B------:R-:W-:Y:S01]  /*b860*/  BPT.TRAP 0x1 ;  /* 0x000000040000795c */ /* 0x000fe20000300000 */
.L_x_82:
[----:B------:R-:W3:Y:S02]  /*b870*/  SYNCS.PHASECHK.TRANS64.TRYWAIT P1, [R5+URZ+0x2a860], R4 ;  /* 0x02a86004050075a7 */ /* 0x000ee4000802017f */
[----:B---3--:R-:W-:Y:S05]  /*b880*/  @!P1 BRA `(.L_x_83) ;  /* 0x0000002c00d89947 */ /* 0x008fea0003800000 */
.L_x_175:
[----:B------:R-:W-:Y:S05]  /*b890*/  @!P0 BRA `(.L_x_84) ;  /* 0x0000000000048947 */ /* 0x000fea0003800000 */
[----:B------:R-:W-:Y:S01]  /*b8a0*/  BPT.TRAP 0x1 ;  /* 0x000000040000795c */ /* 0x000fe20000300000 */
.L_x_84:
[----:B----4-:R4:W0:Y:S02]  /*b8b0*/  SYNCS.PHASECHK.TRANS64.TRYWAIT P0, [R3+URZ+0x2a860], R0 ;  /* 0x02a86000030075a7 */ /* 0x010824000800017f */
[----:B0-----:R-:W-:Y:S05]  /*b8c0*/  @!P0 NANOSLEEP.SYNCS 0x989680 ;  /* 0x009896800000895d */ /* 0x001fea0003900000 */
[----:B------:R-:W0:Y:S02]  /*b8d0*/  @!P0 SYNCS.PHASECHK.TRANS64 P0, [R3+URZ+0x2a860], R0 ;  /* 0x02a86000030085a7 */ /* 0x000e24000800007f */
[----:B0-----:R-:W-:Y:S05]  /*b8e0*/  @!P0 BRA `(.L_x_84) ;  /* 0xfffffffc00f08947 */ /* 0x001fea000383ffff */
.L_x_8:
[----:B------:R-:W-:Y:S05]  /*b8f0*/  BSYNC B6 ;  /* 0x0000000000067941 */ /* 0x000fea0003800000 */
.L_x_5:
[----:B------:R-:W-:Y:S05]  /*b900*/  EXIT ;  /* 0x000000000000794d */ /* 0x000fea0003800000 */
.L_x_12:
[----:B0-----:R-:W-:-:S04]  /*b910*/  MOV R0, UR37 ;  /* 0x0000002500007c02 */ /* 0x001fc80008000f00 */
[----:B------:R0:W1:Y:S03]  /*b920*/  SYNCS.PHASECHK.TRANS64.TRYWAIT P0, [R0+URZ+0x2a800], R3 ;  /* 0x02a80003000075a7 */ /* 0x000066000800017f */
[----:B-1----:R-:W-:Y:S05]  /*b930*/  @!P0 NANOSLEEP.SYNCS 0x989680 ;  /* 0x009896800000895d */ /* 0x002fea0003900000 */
[----:B------:R-:W1:Y:S02]  /*b940*/  @!P0 SYNCS.PHASECHK.TRANS64 P0, [R0+URZ+0x2a800], R3 ;  /* 0x02a80003000085a7 */ /* 0x000e64000800007f */
[----:B-1----:R-:W-:Y:S05]  /*b950*/  @!P0 BRA `(.L_x_12) ;  /* 0xfffffffc00ec8947 */ /* 0x002fea000383ffff */
[----:B------:R-:W-:Y:S05]  /*b960*/  BRA `(.L_x_85) ;  /* 0xffffff5400fc7947 */ /* 0x000fea000383ffff */
.L_x_16:
[----:B-1----:R-:W-:-:S04]  /*b970*/  IMAD.U32 R4, RZ, RZ, UR37 ;  /* 0x00000025ff047e24 */ /* 0x002fc8000f8e00ff */
[----:B------:R1:W2:Y:S03]  /*b980*/  SYNCS.PHASECHK.TRANS64.TRYWAIT P1, [R4+URZ+0x2a830], R3 ;  /* 0x02a83003040075a7 */ /* 0x0002a6000802017f */
[----:B--2---:R-:W-:Y:S05]  /*b990*/  @!P1 NANOSLEEP.SYNCS 0x989680 ;  /* 0x009896800000995d */ /* 0x004fea0003900000 */
[----:B------:R-:W2:Y:S02]  /*b9a0*/  @!P1 SYNCS.PHASECHK.TRANS64 P1, [R4+URZ+0x2a830], R3 ;  /* 0x02a83003040095a7 */ /* 0x000ea4000802007f */
[----:B--2---:R-:W-:Y:S05]  /*b9b0*/  @!P1 BRA `(.L_x_16) ;  /* 0xfffffffc00ec9947 */ /* 0x004fea000383ffff */
[----:B------:R-:W-:Y:S05]  /*b9c0*/  BRA `(.L_x_15) ;  /* 0xffffff5800187947 */ /* 0x000fea000383ffff */
.L_x_22:
[----:B-1----:R-:W-:-:S04]  /*b9d0*/  IMAD.U32 R11, RZ, RZ, UR59 ;  /* 0x0000003bff0b7e24 */ /* 0x002fc8000f8e00ff */
[----:B------:R1:W2:Y:S03]  /*b9e0*/  SYNCS.PHASECHK.TRANS64.TRYWAIT P1, [R11+URZ+0x2a830], R10 ;  /* 0x02a8300a0b0075a7 */ /* 0x0002a6000802017f */
[----:B--2---:R-:W-:Y:S05]  /*b9f0*/  @!P1 NANOSLEEP.SYNCS 0x989680 ;  /* 0x009896800000995d */ /* 0x004fea0003900000 */
[----:B------:R-:W2:Y:S02]  /*ba00*/  @!P1 SYNCS.PHASECHK.TRANS64 P1, [R11+URZ+0x2a830], R10 ;  /* 0x02a8300a0b0095a7 */ /* 0x000ea4000802007f */
[----:B--2---:R-:W-:Y:S05]  /*ba10*/  @!P1 BRA `(.L_x_22) ;  /* 0xfffffffc00ec9947 */ /* 0x004fea000383ffff */
[----:B------:R-:W-:Y:S05]  /*ba20*/  BRA `(.L_x_21) ;  /* 0xffffff7c00dc7947 */ /* 0x000fea000383ffff */
.L_x_26:
[----:B---3--:R-:W-:-:S04]  /*ba30*/  MOV R9, UR5 ;  /* 0x0000000500097c02 */ /* 0x008fc80008000f00 */
[----:B------:R3:W4:Y:S03]  /*ba40*/  SYNCS.PHASECHK.TRANS64.TRYWAIT P1, [R9+URZ+0x2a850], R8 ;  /* 0x02a85008090075a7 */ /* 0x000726000802017f */
[----:B----4-:R-:W-:Y:S05]  /*ba50*/  @!P1 NANOSLEEP.SYNCS 0x989680 ;  /* 0x009896800000995d */ /* 0x010fea0003900000 */
[----:B------:R-:W4:Y:S02]  /*ba60*/  @!P1 SYNCS.PHASECHK.TRANS64 P1, [R9+URZ+0x2a850], R8 ;  /* 0x02a85008090095a7 */ /* 0x000f24000802007f */
[----:B----4-:R-:W-:Y:S05]  /*ba70*/  @!P1 BRA `(.L_x_26) ;  /* 0xfffffffc00ec9947 */ /* 0x010fea000383ffff */
[----:B------:R-:W-:Y:S05]  /*ba80*/  BRA `(.L_x_25) ;  /* 0xffffff8400e87947 */ /* 0x000fea000383ffff */
.L_x_33:
[----:B-1----:R-:W-:-:S04]  /*ba90*/  IMAD.U32 R4, RZ, RZ, UR5 ;  /* 0x00000005ff047e24 */ /* 0x002fc8000f8e00ff */
[----:B------:R1:W2:Y:S03]  /*baa0*/  SYNCS.PHASECHK.TRANS64.TRYWAIT P1, [R4+URZ+0x2a850], R7 ;  /* 0x02a85007040075a7 */ /* 0x0002a6000802017f */
[----:B--2---:R-:W-:Y:S05]  /*bab0*/  @!P1 NANOSLEEP.SYNCS 0x989680 ;  /* 0x009896800000995d */ /* 0x004fea0003900000 */
[----:B------:R-:W2:Y:S02]  /*bac0*/  @!P1 SYNCS.PHASECHK.TRANS64 P1, [R4+URZ+0x2a850], R7 ;  /* 0x02a85007040095a7 */ /* 0x000ea4000802007f */
[----:B--2---:R-:W-:Y:S05]  /*bad0*/  @!P1 BRA `(.L_x_33) ;  /* 0xfffffffc00ec9947 */ /* 0x004fea000383ffff */
[----:B------:R-:W-:Y:S05]  /*bae0*/  BRA `(.L_x_32) ;  /* 0xffffffa400087947 */ /* 0x000fea000383ffff */
.L_x_45:
[----:B------:R-:W-:Y:S01]  /*baf0*/  IMAD.MOV.U32 R13, RZ, RZ, R17 ;  /* 0x000000ffff0d7224 */ /* 0x000fe200078e0011 */
[----:B------:R-:W-:Y:S01]  /*bb00*/  MOV R12, RZ ;  /* 0x000000ff000c7202 */ /* 0x000fe20000000f00 */
[----:B------:R-:W-:Y:S02]  /*bb10*/  IMAD.MOV.U32 R11, RZ, RZ, 0x1f ;  /* 0x0000001fff0b7424 */ /* 0x000fe400078e00ff */
[----:B------:R-:W-:-:S07]  /*bb20*/  IMAD.MOV.U32 R15, RZ, RZ, -0x1 ;  /* 0xffffffffff0f7424 */ /* 0x000fce00078e00ff */
[----:B-----5:R-:W-:Y:S05]  /*bb30*/  WARPSYNC.COLLECTIVE R15, `(.L_x_86) ;  /* 0x000000000f087348 */ /* 0x020fea0003c00000 */
[----:B------:R0:W1:Y:S02]  /*bb40*/  SHFL.IDX P6, R14, R13, R12, R11 ;  /* 0x0000000c0d0e7389 */ /* 0x00006400000c000b */
[----:B01---5:R-:W-:Y:S01]  /*bb50*/  ENDCOLLECTIVE ;  /* 0x000000000000791b */ /* 0x023fe20003800000 */
.L_x_86:
[----:B------:R-:W-:Y:S05]  /*bb60*/  BRA `(.L_x_87) ;  /* 0xffffffd000007947 */ /* 0x000fea000383ffff */
.L_x_47:
[----:B0-----:R-:W-:-:S04]  /*bb70*/  MOV R3, UR45 ;  /* 0x0000002d00037c02 */ /* 0x001fc80008000f00 */
[----:B------:R0:W1:Y:S03]  /*bb80*/  SYNCS.PHASECHK.TRANS64.TRYWAIT P0, [R3+URZ+0x2a840], R2 ;  /* 0x02a84002030075a7 */ /* 0x000066000800017f */
[----:B-1----:R-:W-:Y:S05]  /*bb90*/  @!P0 NANOSLEEP.SYNCS 0x989680 ;  /* 0x009896800000895d */ /* 0x002fea0003900000 */
[----:B------:R-:W1:Y:S02]  /*bba0*/  @!P0 SYNCS.PHASECHK.TRANS64 P0, [R3+URZ+0x2a840], R2 ;  /* 0x02a84002030085a7 */ /* 0x000e64000800007f */
[----:B-1----:R-:W-:Y:S05]  /*bbb0*/  @!P0 BRA `(.L_x_47) ;  /* 0xfffffffc00ec8947 */ /* 0x002fea000383ffff */
[----:B------:R-:W-:Y:S05]  /*bbc0*/  BRA `(.L_x_88) ;  /* 0xffffffd400107947 */ /* 0x000fea000383ffff */
.L_x_48:
[----:B------:R-:W-:Y:S01]  /*bbd0*/  BSSY B0, `(.L_x_89) ;  /* 0x0000008000007945 */ /* 0x000fe20003800000 */
[----:B------:R-:W-:Y:S01]  /*bbe0*/  IMAD.MOV.U32 R13, RZ, RZ, R7 ;  /* 0x000000ffff0d7224 */ /* 0x000fe200078e0007 */
[----:B------:R-:W-:Y:S01]  /*bbf0*/  MOV R11, 0x181f ;  /* 0x0000181f000b7802 */ /* 0x000fe20000000f00 */
[----:B------:R-:W-:Y:S02]  /*bc00*/  IMAD.MOV.U32 R12, RZ, RZ, RZ ;  /* 0x000000ffff0c7224 */ /* 0x000fe400078e00ff */
[----:B------:R-:W-:-:S07]  /*bc10*/  IMAD.MOV.U32 R15, RZ, RZ, -0x1 ;  /* 0xffffffffff0f7424 */ /* 0x000fce00078e00ff */
[----:B------:R-:W-:Y:S05]  /*bc20*/  WARPSYNC.COLLECTIVE R15, `(.L_x_90) ;  /* 0x000000000f087348 */ /* 0x000fea0003c00000 */
[----:B------:R0:W1:Y:S02]  /*bc30*/  SHFL.IDX P6, R14, R13, R12, R11 ;  /* 0x0000000c0d0e7389 */ /* 0x00006400000c000b */
[----:B01----:R-:W-:Y:S01]  /*bc40*/  ENDCOLLECTIVE ;  /* 0x000000000000791b */ /* 0x003fe20003800000 */
.L_x_90:
[----:B------:R-:W-:Y:S05]  /*bc50*/  BSYNC B0 ;  /* 0x0000000000007941 */ /* 0x000fea0003800000 */
.L_x_89:
[----:B------:R-:W-:Y:S01]  /*bc60*/  MOV R13, R0 ;  /* 0x00000000000d7202 */ /* 0x000fe20000000f00 */
[----:B------:R-:W-:Y:S01]  /*bc70*/  IMAD.MOV.U32 R12, RZ, RZ, RZ ;  /* 0x000000ffff0c7224 */ /* 0x000fe200078e00ff */
[----:B------:R-:W-:Y:S01]  /*bc80*/  MOV R11, 0x181f ;  /* 0x0000181f000b7802 */ /* 0x000fe20000000f00 */
[----:B------:R-:W-:Y:S01]  /*bc90*/  IMAD.MOV.U32 R15, RZ, RZ, -0x1 ;  /* 0xffffffffff0f7424 */ /* 0x000fe200078e00ff */
[----:B------:R-:W-:Y:S01]  /*bca0*/  @P0 LEA R9, R25, UR45, 0x1 ;  /* 0x0000002d19090c11 */ /* 0x000fe2000f8e08ff */
[----:B------:R-:W-:-:S07]  /*bcb0*/  IMAD.MOV.U32 R3, RZ, RZ, R14 ;  /* 0x000000ffff037224 */ /* 0x000fce00078e000e */
[----:B------:R-:W-:Y:S05]  /*bcc0*/  WARPSYNC.COLLECTIVE R15, `(.L_x_91) ;  /* 0x000000000f087348 */ /* 0x000fea0003c00000 */
[----:B------:R0:W1:Y:S02]  /*bcd0*/  SHFL.IDX P6, R14, R13, R12, R11 ;  /* 0x0000000c0d0e7389 */ /* 0x00006400000c000b */
[----:B01----:R-:W-:Y:S01]  /*bce0*/  ENDCOLLECTIVE ;  /* 0x000000000000791b */ /* 0x003fe20003800000 */
.L_x_91:
[----:B------:R-:W-:Y:S01]  /*bcf0*/  IMAD.MOV.U32 R13, RZ, RZ, R7 ;  /* 0x000000ffff0d7224 */ /* 0x000fe200078e0007 */
[----:B------:R-:W-:Y:S02]  /*bd00*/  MOV R12, 0x1 ;  /* 0x00000001000c7802 */ /* 0x000fe40000000f00 */
[----:B------:R-:W-:-:S07]  /*bd10*/  MOV R2, R14 ;  /* 0x0000000e00027202 */ /* 0x000fce0000000f00 */
[----:B------:R-:W-:Y:S05]  /*bd20*/  WARPSYNC.COLLECTIVE R15, `(.L_x_92) ;  /* 0x000000000f087348 */ /* 0x000fea0003c00000 */
[----:B------:R0:W1:Y:S02]  /*bd30*/  SHFL.IDX P6, R14, R13, R12, R11 ;  /* 0x0000000c0d0e7389 */ /* 0x00006400000c000b */
[----:B01----:R-:W-:Y:S01]  /*bd40*/  ENDCOLLECTIVE ;  /* 0x000000000000791b */ /* 0x003fe20003800000 */
.L_x_92:
[----:B------:R-:W-:-:S05]  /*bd50*/  @P0 IMAD.WIDE.U32 R2, R30, 0x2, R2 ;  /* 0x000000021e020825 */ /* 0x000fca00078e0002 */
[----:B------:R-:W-:Y:S01]  /*bd60*/  @!PT LDS RZ, [RZ] ;  /* 0x00000000fffff984 */ /* 0x000fe20000000800 */
[----:B------:R-:W-:Y:S01]  /*bd70*/  @!PT LDS RZ, [RZ] ;  /* 0x00000000fffff984 */ /* 0x000fe20000000800 */
[----:B------:R-:W-:Y:S01]  /*bd80*/  @!PT LDS RZ, [RZ] ;  /* 0x00000000fffff984 */ /* 0x000fe20000000800 */
[----:B------:R0:W-:Y:S04]  /*bd90*/  @P0 LDGSTS.E.BYPASS.LTC128B.128 [R9+0x18400], desc[UR38][R2.64], !P3 ;  /* 0x1840000002090fae */ /* 0x0001e8000d901d66 */
[----:B------:R0:W-:Y:S01]  /*bda0*/  @P0 LDGSTS.E.BYPASS.LTC128B.128 [R9+0x1b400], desc[UR38][R2.64+0x80], !P2 ;  /* 0x1b40008002090fae */ /* 0x0001e2000d101d66 */
[----:B------:R-:W-:-:S03]  /*bdb0*/  MOV R13, R0 ;  /* 0x00000000000d7202 */ /* 0x000fc60000000f00 */
[----:B------:R0:W-:Y:S01]  /*bdc0*/  @P0 LDGSTS.E.BYPASS.LTC128B.128 [R9+0x1e400], desc[UR38][R2.64+0x100], !P1 ;  /* 0x1e40010002090fae */ /* 0x0001e2000c901d66 */
[----:B------:R-:W-:Y:S01]  /*bdd0*/  ISETP.GE.AND P0, PT, R6, 0x11, PT ;  /* 0x000000110600780c */ /* 0x000fe20003f06270 */
[----:B------:R-:W-:-:S12]  /*bde0*/  IMAD.MOV.U32 R5, RZ, RZ, R14 ;  /* 0x000000ffff057224 */ /* 0x000fd800078e000e */
[----:B0-----:R-:W-:Y:S05]  /*bdf0*/  WARPSYNC.COLLECTIVE R15, `(.L_x_93) ;  /* 0x000000000f087348 */ /* 0x001fea0003c00000 */
[----:B------:R1:W2:Y:S02]  /*be00*/  SHFL.IDX P6, R14, R13, R12, R11 ;  /* 0x0000000c0d0e7389 */ /* 0x0002a400000c000b */
[----:B012---:R-:W-:Y:S01]  /*be10*/  ENDCOLLECTIVE ;  /* 0x000000000000791b */ /* 0x007fe20003800000 */
.L_x_93:
[----:B------:R-:W-:Y:S02]  /*be20*/  @P0 LEA R21, R25, UR45, 0x1 ;  /* 0x0000002d19150c11 */ /* 0x000fe4000f8e08ff */
[----:B------:R-:W-:Y:S01]  /*be30*/  MOV R13, R7 ;  /* 0x00000007000d7202 */ /* 0x000fe20000000f00 */
[----:B------:R-:W-:Y:S02]  /*be40*/  IMAD.MOV.U32 R12, RZ, RZ, 0x2 ;  /* 0x00000002ff0c7424 */ /* 0x000fe400078e00ff */
[----:B------:R-:W-:-:S07]  /*be50*/  IMAD.MOV.U32 R4, RZ, RZ, R14 ;  /* 0x000000ffff047224 */ /* 0x000fce00078e000e */
[----:B------:R-:W-:Y:S05]  /*be60*/  WARPSYNC.COLLECTIVE R15, `(.L_x_94) ;  /* 0x000000000f087348 */ /* 0x000fea0003c00000 */
[----:B------:R0:W1:Y:S02]  /*be70*/  SHFL.IDX P6, R14, R13, R12, R11 ;  /* 0x0000000c0d0e7389 */ /* 0x00006400000c000b */
[----:B01----:R-:W-:Y:S01]  /*be80*/  ENDCOLLECTIVE ;  /* 0x000000000000791b */ /* 0x003fe20003800000 */
.L_x_94:
[----:B------:R-:W-:-:S05]  /*be90*/  @P0 IMAD.WIDE.U32 R4, R30, 0x2, R4 ;  /* 0x000000021e040825 */ /* 0x000fca00078e0004 */
[----:B------:R-:W-:Y:S01]  /*bea0*/  @!PT LDS RZ, [RZ] ;  /* 0x00000000fffff984 */ /* 0x000fe20000000800 */
[----:B------:R-:W-:Y:S01]  /*beb0*/  @!PT LDS RZ, [RZ] ;  /* 0x00000000fffff984 */ /* 0x000fe20000000800 */
[----:B------:R-:W-:Y:S01]  /*bec0*/  @!PT LDS RZ, [RZ] ;  /* 0x00000000fffff984 */ /* 0x000fe20000000800 */
[----:B------:R0:W-:Y:S04]  /*bed0*/  @P0 LDGSTS.E.BYPASS.LTC128B.128 [R21+0x18c00], desc[UR38][R4.64], !P3 ;  /* 0x18c0000004150fae */ /* 0x0001e8000d901d66 */
[----:B------:R0:W-:Y:S01]  /*bee0*/  @P0 LDGSTS.E.BYPASS.LTC128B.128 [R21+0x1bc00], desc[UR38][R4.64+0x80], !P2 ;  /* 0x1bc0008004150fae */ /* 0x0001e2000d101d66 */
[----:B------:R-:W-:-:S03]  /*bef0*/  IMAD.MOV.U32 R13, RZ, RZ, R0 ;  /* 0x000000ffff0d7224 */ /* 0x000fc600078e0000 */
[----:B------:R0:W-:Y:S01]  /*bf00*/  @P0 LDGSTS.E.BYPASS.LTC128B.128 [R21+0x1ec00], desc[UR38][R4.64+0x100], !P1 ;  /* 0x1ec0010004150fae */ /* 0x0001e2000c901d66 */
[----:B------:R-:W-:Y:S02]  /*bf10*/  ISETP.GE.AND P0, PT, R6, 0x21, PT ;  /* 0x000000210600780c */ /* 0x000fe40003f06270 */
[----:B------:R-:W-:-:S11]  /*bf20*/  MOV R8, R14 ;  /* 0x0000000e00087202 */ /* 0x000fd60000000f00 */
[----:B0-----:R-:W-:Y:S05]  /*bf30*/  WARPSYNC.COLLECTIVE R15, `(.L_x_95) ;  /* 0x000000000f087348 */ /* 0x001fea0003c00000 */
[----:B------:R1:W2:Y:S02]  /*bf40*/  SHFL.IDX P6, R14, R13, R12, R11 ;  /* 0x0000000c0d0e7389 */ /* 0x0002a400000c000b */
[----:B012---:R-:W-:Y:S01]  /*bf50*/  ENDCOLLECTIVE ;  /* 0x000000000000791b */ /* 0x007fe20003800000 */
.L_x_95:
[----:B------:R-:W-:Y:S01]  /*bf60*/  IMAD.MOV.U32 R3, RZ, RZ, R8 ;  /* 0x000000ffff037224 */ /* 0x000fe200078e0008 */
[----:B------:R-:W-:Y:S02]  /*bf70*/  @P0 LEA R35, R25, UR45, 0x1 ;  /* 0x0000002d19230c11 */ /* 0x000fe4000f8e08ff */
[----:B------:R-:W-:Y:S01]  /*bf80*/  MOV R13, R7 ;  /* 0x00000007000d7202 */ /* 0x000fe20000000f00 */
[----:B------:R-:W-:Y:S01]  /*bf90*/  IMAD.MOV.U32 R12, RZ, RZ, 0x3 ;  /* 0x00000003ff0c7424 */ /* 0x000fe200078e00ff */
[----:B------:R-:W-:-:S07]  /*bfa0*/  MOV R2, R14 ;  /* 0x0000000e00027202 */ /* 0x000fce0000000f00 */
[----:B------:R-:W-:Y:S05]  /*bfb0*/  WARPSYNC.COLLECTIVE R15, `(.L_x_96) ;  /* 0x000000000f087348 */ /* 0x000fea0003c00000 */
[----:B------:R0:W1:Y:S02]  /*bfc0*/  SHFL.IDX P6, R14, R13, R12, R11 ;  /* 0x0000000c0d0e7389 */ /* 0x00006400000c000b */
[----:B01----:R-:W-:Y:S01]  /*bfd0*/  ENDCOLLECTIVE ;  /* 0x000000000000791b */ /* 0x003fe20003800000 */
.L_x_96:
        /* <DEDUP_REMOVED lines=13> */
.L_x_97:
[----:B------:R-:W-:Y:S02]  /*c0b0*/  MOV R5, R9 ;  /* 0x0000000900057202 */ /* 0x000fe40000000f00 */
[----:B------:R-:W-:Y:S01]  /*c0c0*/  @P0 LEA R9, R25, UR45, 0x1 ;  /* 0x0000002d19090c11 */ /* 0x000fe2000f8e08ff */
[----:B------:R-:W-:Y:S01]  /*c0d0*/  IMAD.MOV.U32 R13, RZ, RZ, R7 ;  /* 0x000000ffff0d7224 */ /* 0x000fe200078e0007 */
[----:B------:R-:W-:Y:S02]  /*c0e0*/  MOV R12, 0x4 ;  /* 0x00000004000c7802 */ /* 0x000fe40000000f00 */
[----:B------:R-:W-:-:S07]  /*c0f0*/  MOV R10, R14 ;  /* 0x0000000e000a7202 */ /* 0x000fce0000000f00 */
[----:B------:R-:W-:Y:S05]  /*c100*/  WARPSYNC.COLLECTIVE R15, `(.L_x_98) ;  /* 0x000000000f087348 */ /* 0x000fea0003c00000 */
[----:B------:R0:W1:Y:S02]  /*c110*/  SHFL.IDX P6, R14, R13, R12, R11 ;  /* 0x0000000c0d0e7389 */ /* 0x00006400000c000b */
[----:B01----:R-:W-:Y:S01]  /*c120*/  ENDCOLLECTIVE ;  /* 0x000000000000791b */ /* 0x003fe20003800000 */
.L_x_98:
[----:B------:R-:W-:-:S04]  /*c130*/  IMAD.MOV.U32 R4, RZ, RZ, R10 ;  /* 0x000000ffff047224 */ /* 0x000fc800078e000a */
[----:B------:R-:W-:-:S05]  /*c140*/  @P0 IMAD.WIDE.U32 R4, R30, 0x2, R4 ;  /* 0x000000021e040825 */ /* 0x000fca00078e0004 */
[----:B------:R-:W-:Y:S01]  /*c150*/  @!PT LDS RZ, [RZ] ;  /* 0x00000000fffff984 */ /* 0x000fe20000000800 */
[----:B------:R-:W-:Y:S01]  /*c160*/  @!PT LDS RZ, [RZ] ;  /* 0x00000000fffff984 */ /* 0x000fe20000000800 */
[----:B------:R-:W-:Y:S01]  /*c170*/  @!PT LDS RZ, [RZ] ;  /* 0x00000000fffff984 */ /* 0x000fe20000000800 */
[----:B------:R0:W-:Y:S01]  /*c180*/  @P0 LDGSTS.E.BYPASS.LTC128B.128 [R9+0x19c00], desc[UR38][R4.64], !P3 ;  /* 0x19c0000004090fae */ /* 0x0001e2000d901d66 */
[----:B------:R-:W-:-:S03]  /*c190*/  MOV R13, R0 ;  /* 0x00000000000d7202 */ /* 0x000fc60000000f00 */
[----:B------:R0:W-:Y:S04]  /*c1a0*/  @P0 LDGSTS.E.BYPASS.LTC128B.128 [R9+0x1cc00], desc[UR38][R4.64+0x80], !P2 ;  /* 0x1cc0008004090fae */ /* 0x0001e8000d101d66 */
[----:B------:R0:W-:Y:S01]  /*c1b0*/  @P0 LDGSTS.E.BYPASS.LTC128B.128 [R9+0x1fc00], desc[UR38][R4.64+0x100], !P1 ;  /* 0x1fc0010004090fae */ /* 0x0001e2000c901d66 */
[----:B------:R-:W-:Y:S01]  /*c1c0*/  ISETP.GE.AND P0, PT, R6, 0x41, PT ;  /* 0x000000410600780c */ /* 0x000fe20003f06270 */
[----:B------:R-:W-:-:S12]  /*c1d0*/  IMAD.MOV.U32 R8, RZ, RZ, R14 ;  /* 0x000000ffff087224 */ /* 0x000fd800078e000e */
[----:B0-----:R-:W-:Y:S05]  /*c1e0*/  WARPSYNC.COLLECTIVE R15, `(.L_x_99) ;  /* 0x000000000f087348 */ /* 0x001fea0003c00000 */
[----:B------:R1:W2:Y:S02]  /*c1f0*/  SHFL.IDX P6, R14, R13, R12, R11 ;  /* 0x0000000c0d0e7389 */ /* 0x0002a400000c000b */
[----:B012---:R-:W-:Y:S01]  /*c200*/  ENDCOLLECTIVE ;  /* 0x000000000000791b */ /* 0x007fe20003800000 */
.L_x_99:
[----:B------:R-:W-:Y:S02]  /*c210*/  MOV R3, R8 ;  /* 0x0000000800037202 */ /* 0x000fe40000000f00 */
[----:B------:R-:W-:Y:S01]  /*c220*/  @P0 LEA R21, R25, UR45, 0x1 ;  /* 0x0000002d19150c11 */ /* 0x000fe2000f8e08ff */
[----:B------:R-:W-:Y:S01]  /*c230*/  IMAD.MOV.U32 R13, RZ, RZ, R7 ;  /* 0x000000ffff0d7224 */ /* 0x000fe200078e0007 */
[----:B------:R-:W-:Y:S01]  /*c240*/  MOV R12, 0x5 ;  /* 0x00000005000c7802 */ /* 0x000fe20000000f00 */
[----:B------:R-:W-:-:S07]  /*c250*/  IMAD.MOV.U32 R2, RZ, RZ, R14 ;  /* 0x000000ffff027224 */ /* 0x000fce00078e000e */
[----:B------:R-:W-:Y:S05]  /*c260*/  WARPSYNC.COLLECTIVE R15, `(.L_x_100) ;  /* 0x000000000f087348 */ /* 0x000fea0003c00000 */
[----:B------:R0:W1:Y:S02]  /*c270*/  SHFL.IDX P6, R14, R13, R12, R11 ;  /* 0x0000000c0d0e7389 */ /* 0x00006400000c000b */
[----:B01----:R-:W-:Y:S01]  /*c280*/  ENDCOLLECTIVE ;  /* 0x000000000000791b */ /* 0x003fe20003800000 */
.L_x_100:
        /* <DEDUP_REMOVED lines=8> */
[----:B------:R-:W-:-:S07]  /*c310*/  IMAD.MOV.U32 R7, RZ, RZ, R14 ;  /* 0x000000ffff077224 */ /* 0x000fce00078e000e */
[----:B0-----:R-:W-:Y:S05]  /*c320*/  WARPSYNC.COLLECTIVE R15, `(.L_x_101) ;  /* 0x000000000f087348 */ /* 0x001fea0003c00000 */
[----:B------:R1:W2:Y:S02]  /*c330*/  SHFL.IDX P6, R14, R13, R12, R11 ;  /* 0x0000000c0d0e7389 */ /* 0x0002a400000c000b */
[----:B012---:R-:W-:Y:S01]  /*c340*/  ENDCOLLECTIVE ;  /* 0x000000000000791b */ /* 0x007fe20003800000 */
.L_x_101:
[----:B------:R-:W-:Y:S05]  /*c350*/  BRA `(.L_x_102) ;  /* 0xffffffd000707947 */ /* 0x000fea000383ffff */
.L_x_51:
[----:B------:R-:W-:Y:S01]  /*c360*/  IMAD.MOV.U32 R13, RZ, RZ, R8 ;  /* 0x000000ffff0d7224 */ /* 0x000fe200078e0008 */
[----:B------:R-:W-:Y:S01]  /*c370*/  MOV R12, RZ ;  /* 0x000000ff000c7202 */ /* 0x000fe20000000f00 */
[----:B------:R-:W-:Y:S01]  /*c380*/  IMAD.MOV.U32 R11, RZ, RZ, 0x181f ;  /* 0x0000181fff0b7424 */ /* 0x000fe200078e00ff */
[----:B------:R-:W-:Y:S02]  /*c390*/  MOV R15, 0xffffffff ;  /* 0xffffffff000f7802 */ /* 0x000fe40000000f00 */
[----:B------:R-:W-:-:S07]  /*c3a0*/  LEA R7, R24, R37, 0x7 ;  /* 0x0000002518077211 */ /* 0x000fce00078e38ff */
[----:B------:R-:W-:Y:S05]  /*c3b0*/  WARPSYNC.COLLECTIVE R15, `(.L_x_103) ;  /* 0x000000000f087348 */ /* 0x000fea0003c00000 */
[----:B------:R0:W1:Y:S02]  /*c3c0*/  SHFL.IDX P6, R14, R13, R12, R11 ;  /* 0x0000000c0d0e7389 */ /* 0x00006400000c000b */
[----:B01----:R-:W-:Y:S01]  /*c3d0*/  ENDCOLLECTIVE ;  /* 0x000000000000791b */ /* 0x003fe20003800000 */
.L_x_103:
[----:B------:R-:W-:Y:S01]  /*c3e0*/  VIADD R5, R7, 0x10 ;  /* 0x0000001007057836 */ /* 0x000fe20000000000 */
[----:B------:R-:W-:Y:S01]  /*c3f0*/  MOV R13, R0 ;  /* 0x00000000000d7202 */ /* 0x000fe20000000f00 */
[----:B------:R-:W-:-:S07]  /*c400*/  IMAD.MOV.U32 R3, RZ, RZ, R14 ;  /* 0x000000ffff037224 */ /* 0x000fce00078e000e */
[----:B------:R-:W-:Y:S05]  /*c410*/  WARPSYNC.COLLECTIVE R15, `(.L_x_104) ;  /* 0x000000000f087348 */ /* 0x000fea0003c00000 */
[----:B------:R0:W1:Y:S02]  /*c420*/  SHFL.IDX P6, R14, R13, R12, R11 ;  /* 0x0000000c0d0e7389 */ /* 0x00006400000c000b */
[----:B01----:R-:W-:Y:S01]  /*c430*/  ENDCOLLECTIVE ;  /* 0x000000000000791b */ /* 0x003fe20003800000 */
.L_x_104:
[----:B------:R-:W-:Y:S02]  /*c440*/  ULDC UR4, c[0x0][0x288] ;  /* 0x0000a20000047ab9 */ /* 0x000fe40000000800 */
[----:B------:R-:W-:-:S05]  /*c450*/  IMAD R6, R6, UR4, RZ ;  /* 0x0000000406067c24 */ /* 0x000fca000f8e02ff */
[----:B------:R-:W-:Y:S02]  /*c460*/  ISETP.GE.AND P1, PT, R7, R6, PT ;  /* 0x000000060700720c */ /* 0x000fe40003f26270 */
[----:B------:R-:W-:Y:S01]  /*c470*/  MOV R13, R8 ;  /* 0x00000008000d7202 */ /* 0x000fe20000000f00 */
[----:B------:R-:W-:-:S10]  /*c480*/  IMAD.MOV.U32 R12, RZ, RZ, 0x1 ;  /* 0x00000001ff0c7424 */ /* 0x000fd400078e00ff */
[----:B------:R-:W-:Y:S01]  /*c490*/  @!P1 LEA R9, R25, UR45, 0x1 ;  /* 0x0000002d19099c11 */ /* 0x000fe2000f8e08ff */
[----:B------:R-:W-:-:S07]  /*c4a0*/  IMAD.MOV.U32 R2, RZ, RZ, R14 ;  /* 0x000000ffff027224 */ /* 0x000fce00078e000e */
[----:B------:R-:W-:Y:S05]  /*c4b0*/  WARPSYNC.COLLECTIVE R15, `(.L_x_105) ;  /* 0x000000000f087348 */ /* 0x000fea0003c00000 */
[----:B------:R0:W1:Y:S02]  /*c4c0*/  SHFL.IDX P6, R14, R13, R12, R11 ;  /* 0x0000000c0d0e7389 */ /* 0x00006400000c000b */
[----:B01----:R-:W-:Y:S01]  /*c4d0*/  ENDCOLLECTIVE ;  /* 0x000000000000791b */ /* 0x003fe20003800000 */
.L_x_105:
[----:B------:R-:W-:-:S05]  /*c4e0*/  @!P1 IMAD.WIDE.U32 R2, R30, 0x2, R2 ;  /* 0x000000021e029825 */ /* 0x000fca00078e0002 */
[----:B------:R-:W-:Y:S01]  /*c4f0*/  @!PT LDS RZ, [RZ] ;  /* 0x00000000fffff984 */ /* 0x000fe20000000800 */
[----:B------:R-:W-:Y:S01]  /*c500*/  @!PT LDS RZ, [RZ] ;  /* 0x00000000fffff984 */ /* 0x000fe20000000800 */
[----:B------:R-:W-:Y:S01]  /*c510*/  @!PT LDS RZ, [RZ] ;  /* 0x00000000fffff984 */ /* 0x000fe20000000800 */
[----:B------:R0:W-:Y:S04]  /*c520*/  @!P1 LDGSTS.E.BYPASS.LTC128B.128 [R9+0xc400], desc[UR38][R2.64], !P3 ;  /* 0x0c40000002099fae */ /* 0x0001e8000d901d66 */
[----:B------:R0:W-:Y:S01]  /*c530*/  @!P1 LDGSTS.E.BYPASS.LTC128B.128 [R9+0x10400], desc[UR38][R2.64+0x80], !P2 ;  /* 0x1040008002099fae */ /* 0x0001e2000d101d66 */
[----:B------:R-:W-:-:S03]  /*c540*/  IMAD.MOV.U32 R13, RZ, RZ, R0 ;  /* 0x000000ffff0d7224 */ /* 0x000fc600078e0000 */
[----:B------:R0:W-:Y:S01]  /*c550*/  @!P1 LDGSTS.E.BYPASS.LTC128B.128 [R9+0x14400], desc[UR38][R2.64+0x100], !P0 ;  /* 0x1440010002099fae */ /* 0x0001e2000c101d66 */
[----:B------:R-:W-:Y:S02]  /*c560*/  ISETP.GE.AND P1, PT, R5, R6, PT ;  /* 0x000000060500720c */ /* 0x000fe40003f26270 */
[----:B------:R-:W-:-:S11]  /*c570*/  MOV R5, R14 ;  /* 0x0000000e00057202 */ /* 0x000fd60000000f00 */
[----:B0-----:R-:W-:Y:S05]  /*c580*/  WARPSYNC.COLLECTIVE R15, `(.L_x_106) ;  /* 0x000000000f087348 */ /* 0x001fea0003c00000 */
[----:B------:R1:W2:Y:S02]  /*c590*/  SHFL.IDX P6, R14, R13, R12, R11 ;  /* 0x0000000c0d0e7389 */ /* 0x0002a400000c000b */
[----:B012---:R-:W-:Y:S01]  /*c5a0*/  ENDCOLLECTIVE ;  /* 0x000000000000791b */ /* 0x007fe20003800000 */
.L_x_106:
[----:B------:R-:W-:Y:S01]  /*c5b0*/  VIADD R3, R7, 0x20 ;  /* 0x0000002007037836 */ /* 0x000fe20000000000 */
[----:B------:R-:W-:Y:S02]  /*c5c0*/  @!P1 LEA R19, R25, UR45, 0x1 ;  /* 0x0000002d19139c11 */ /* 0x000fe4000f8e08ff */
[----:B------:R-:W-:Y:S01]  /*c5d0*/  MOV R13, R8 ;  /* 0x00000008000d7202 */ /* 0x000fe20000000f00 */
[----:B------:R-:W-:Y:S01]  /*c5e0*/  IMAD.MOV.U32 R12, RZ, RZ, 0x2 ;  /* 0x00000002ff0c7424 */ /* 0x000fe200078e00ff */
[----:B------:R-:W-:-:S07]  /*c5f0*/  MOV R4, R14 ;  /* 0x0000000e00047202 */ /* 0x000fce0000000f00 */
[----:B------:R-:W-:Y:S05]  /*c600*/  WARPSYNC.COLLECTIVE R15, `(.L_x_107) ;  /* 0x000000000f087348 */ /* 0x000fea0003c00000 */
[----:B------:R0:W1:Y:S02]  /*c610*/  SHFL.IDX P6, R14, R13, R12, R11 ;  /* 0x0000000c0d0e7389 */ /* 0x00006400000c000b */
[----:B01----:R-:W-:Y:S01]  /*c620*/  ENDCOLLECTIVE ;  /* 0x000000000000791b */ /* 0x003fe20003800000 */
.L_x_107:
        /* <DEDUP_REMOVED lines=13> */
.L_x_108:
        /* <DEDUP_REMOVED lines=8> */
.L_x_109:
        /* <DEDUP_REMOVED lines=13> */
.L_x_110:
        /* <DEDUP_REMOVED lines=8> */
.L_x_111:
        /* <DEDUP_REMOVED lines=13> */
.L_x_112:
        /* <DEDUP_REMOVED lines=8> */
.L_x_113:
        /* <DEDUP_REMOVED lines=13> */
.L_x_114:
        /* <DEDUP_REMOVED lines=8> */
.L_x_115:
        /* <DEDUP_REMOVED lines=13> */
.L_x_116:
[----:B------:R-:W-:Y:S01]  /*cc40*/  @!P1 LEA R9, R25, UR45, 0x1 ;  /* 0x0000002d19099c11 */ /* 0x000fe2000f8e08ff */
[----:B------:R-:W-:Y:S01]  /*cc50*/  IMAD.MOV.U32 R13, RZ, RZ, R8 ;  /* 0x000000ffff0d7224 */ /* 0x000fe200078e0008 */
[----:B------:R-:W-:Y:S02]  /*cc60*/  MOV R12, 0x7 ;  /* 0x00000007000c7802 */ /* 0x000fe40000000f00 */
[----:B------:R-:W-:-:S07]  /*cc70*/  MOV R2, R14 ;  /* 0x0000000e00027202 */ /* 0x000fce0000000f00 */
[----:B------:R-:W-:Y:S05]  /*cc80*/  WARPSYNC.COLLECTIVE R15, `(.L_x_117) ;  /* 0x000000000f087348 */ /* 0x000fea0003c00000 */
[----:B------:R0:W1:Y:S02]  /*cc90*/  SHFL.IDX P6, R14, R13, R12, R11 ;  /* 0x0000000c0d0e7389 */ /* 0x00006400000c000b */
[----:B01----:R-:W-:Y:S01]  /*cca0*/  ENDCOLLECTIVE ;  /* 0x000000000000791b */ /* 0x003fe20003800000 */
.L_x_117:
[----:B------:R-:W-:-:S05]  /*ccb0*/  @!P1 IMAD.WIDE.U32 R2, R30, 0x2, R2 ;  /* 0x000000021e029825 */ /* 0x000fca00078e0002 */
[----:B------:R-:W-:Y:S01]  /*ccc0*/  @!PT LDS RZ, [RZ] ;  /* 0x00000000fffff984 */ /* 0x000fe20000000800 */
[----:B------:R-:W-:Y:S01]  /*ccd0*/  @!PT LDS RZ, [RZ] ;  /* 0x00000000fffff984 */ /* 0x000fe20000000800 */
[----:B------:R-:W-:Y:S01]  /*cce0*/  @!PT LDS RZ, [RZ] ;  /* 0x00000000fffff984 */ /* 0x000fe20000000800 */
[----:B------:R0:W-:Y:S04]  /*ccf0*/  @!P1 LDGSTS.E.BYPASS.LTC128B.128 [R9+0xf400], desc[UR38][R2.64], !P3 ;  /* 0x0f40000002099fae */ /* 0x0001e8000d901d66 */
[----:B------:R0:W-:Y:S01]  /*cd00*/  @!P1 LDGSTS.E.BYPASS.LTC128B.128 [R9+0x13400], desc[UR38][R2.64+0x80], !P2 ;  /* 0x1340008002099fae */ /* 0x0001e2000d101d66 */
[----:B------:R-:W-:-:S03]  /*cd10*/  MOV R13, R0 ;  /* 0x00000000000d7202 */ /* 0x000fc60000000f00 */
[----:B------:R0:W-:Y:S01]  /*cd20*/  @!P1 LDGSTS.E.BYPASS.LTC128B.128 [R9+0x17400], desc[UR38][R2.64+0x100], !P0 ;  /* 0x1740010002099fae */ /* 0x0001e2000c101d66 */
[----:B------:R-:W-:-:S07]  /*cd30*/  IMAD.MOV.U32 R4, RZ, RZ, R14 ;  /* 0x000000ffff047224 */ /* 0x000fce00078e000e */
[----:B0-----:R-:W-:Y:S05]  /*cd40*/  WARPSYNC.COLLECTIVE R15, `(.L_x_118) ;  /* 0x000000000f087348 */ /* 0x001fea0003c00000 */
[----:B------:R1:W2:Y:S02]  /*cd50*/  SHFL.IDX P6, R14, R13, R12, R11 ;  /* 0x0000000c0d0e7389 */ /* 0x0002a400000c000b */
[----:B012---:R-:W-:Y:S01]  /*cd60*/  ENDCOLLECTIVE ;  /* 0x000000000000791b */ /* 0x007fe20003800000 */
.L_x_118:
[----:B------:R-:W-:Y:S05]  /*cd70*/  BRA `(.L_x_119) ;  /* 0xffffffd000547947 */ /* 0x000fea000383ffff */
.L_x_54:
[----:B0-----:R-:W-:-:S04]  /*cd80*/  IMAD.U32 R3, RZ, RZ, UR45 ;  /* 0x0000002dff037e24 */ /* 0x001fc8000f8e00ff */
[----:B------:R0:W1:Y:S03]  /*cd90*/  SYNCS.PHASECHK.TRANS64.TRYWAIT P0, [R3+URZ+0x2a820], R0 ;  /* 0x02a82000030075a7 */ /* 0x000066000800017f */
[----:B-1----:R-:W-:Y:S05]  /*cda0*/  @!P0 NANOSLEEP.SYNCS 0x989680 ;  /* 0x009896800000895d */ /* 0x002fea0003900000 */
[----:B------:R-:W1:Y:S02]  /*cdb0*/  @!P0 SYNCS.PHASECHK.TRANS64 P0, [R3+URZ+0x2a820], R0 ;  /* 0x02a82000030085a7 */ /* 0x000e64000800007f */
[----:B-1----:R-:W-:Y:S05]  /*cdc0*/  @!P0 BRA `(.L_x_54) ;  /* 0xfffffffc00ec8947 */ /* 0x002fea000383ffff */
[----:B------:R-:W-:Y:S05]  /*cdd0*/  BRA `(.L_x_120) ;  /* 0xffffffd0009c7947 */ /* 0x000fea000383ffff */
.L_x_58:
[----:B0-----:R0:W1:Y:S02]  /*cde0*/  SYNCS.PHASECHK.TRANS64.TRYWAIT P0, [R8+URZ+0x2a840], R3 ;  /* 0x02a84003080075a7 */ /* 0x001064000800017f */
[----:B-1----:R-:W-:Y:S05]  /*cdf0*/  @!P0 NANOSLEEP.SYNCS 0x989680 ;  /* 0x009896800000895d */ /* 0x002fea0003900000 */
[----:B------:R-:W1:Y:S02]  /*ce00*/  @!P0 SYNCS.PHASECHK.TRANS64 P0, [R8+URZ+0x2a840], R3 ;  /* 0x02a84003080085a7 */ /* 0x000e64000800007f */
[----:B-1----:R-:W-:Y:S05]  /*ce10*/  @!P0 BRA `(.L_x_58) ;  /* 0xfffffffc00f08947 */ /* 0x002fea000383ffff */
[----:B------:R-:W-:Y:S05]  /*ce20*/  BRA `(.L_x_121) ;  /* 0xffffffd400647947 */ /* 0x000fea000383ffff */
.L_x_59:
[----:B------:R-:W-:Y:S01]  /*ce30*/  BSSY B1, `(.L_x_122) ;  /* 0x0000008000017945 */ /* 0x000fe20003800000 */
[----:B------:R-:W-:Y:S01]  /*ce40*/  MOV R13, R20 ;  /* 0x00000014000d7202 */ /* 0x000fe20000000f00 */
[----:B------:R-:W-:Y:S01]  /*ce50*/  IMAD.MOV.U32 R12, RZ, RZ, RZ ;  /* 0x000000ffff0c7224 */ /* 0x000fe200078e00ff */
[----:B------:R-:W-:Y:S01]  /*ce60*/  MOV R11, 0x181f ;  /* 0x0000181f000b7802 */ /* 0x000fe20000000f00 */
[----:B------:R-:W-:-:S07]  /*ce70*/  IMAD.MOV.U32 R15, RZ, RZ, -0x1 ;  /* 0xffffffffff0f7424 */ /* 0x000fce00078e00ff */
[----:B------:R-:W-:Y:S05]  /*ce80*/  WARPSYNC.COLLECTIVE R15, `(.L_x_123) ;  /* 0x000000000f087348 */ /* 0x000fea0003c00000 */
[----:B------:R0:W1:Y:S02]  /*ce90*/  SHFL.IDX P6, R14, R13, R12, R11 ;  /* 0x0000000c0d0e7389 */ /* 0x00006400000c000b */
[----:B01----:R-:W-:Y:S01]  /*cea0*/  ENDCOLLECTIVE ;  /* 0x000000000000791b */ /* 0x003fe20003800000 */
.L_x_123:
[----:B------:R-:W-:Y:S05]  /*ceb0*/  BSYNC B1 ;  /* 0x0000000000017941 */ /* 0x000fea0003800000 */
.L_x_122:
[----:B------:R-:W-:Y:S01]  /*cec0*/  IMAD.MOV.U32 R13, RZ, RZ, R18 ;  /* 0x000000ffff0d7224 */ /* 0x000fe200078e0012 */
[----:B------:R-:W-:Y:S01]  /*ced0*/  MOV R12, RZ ;  /* 0x000000ff000c7202 */ /* 0x000fe20000000f00 */
[----:B------:R-:W-:Y:S01]  /*cee0*/  IMAD.MOV.U32 R11, RZ, RZ, 0x181f ;  /* 0x0000181fff0b7424 */ /* 0x000fe200078e00ff */
[----:B------:R-:W-:Y:S02]  /*cef0*/  MOV R15, 0xffffffff ;  /* 0xffffffff000f7802 */ /* 0x000fe40000000f00 */
[----:B------:R-:W-:Y:S02]  /*cf00*/  MOV R3, R14 ;  /* 0x0000000e00037202 */ /* 0x000fe40000000f00 */
[----:B------:R-:W-:-:S07]  /*cf10*/  LEA R19, R19, UR45, 0x1 ;  /* 0x0000002d13137c11 */ /* 0x000fce000f8e08ff */
[----:B------:R-:W-:Y:S05]  /*cf20*/  WARPSYNC.COLLECTIVE R15, `(.L_x_124) ;  /* 0x000000000f087348 */ /* 0x000fea0003c00000 */
[----:B------:R0:W1:Y:S02]  /*cf30*/  SHFL.IDX P6, R14, R13, R12, R11 ;  /* 0x0000000c0d0e7389 */ /* 0x00006400000c000b */
[----:B01----:R-:W-:Y:S01]  /*cf40*/  ENDCOLLECTIVE ;  /* 0x000000000000791b */ /* 0x003fe20003800000 */
.L_x_124:
[----:B------:R-:W-:Y:S01]  /*cf50*/  MOV R13, R20 ;  /* 0x00000014000d7202 */ /* 0x000fe20000000f00 */
[----:B------:R-:W-:Y:S01]  /*cf60*/  IMAD.MOV.U32 R12, RZ, RZ, 0x1 ;  /* 0x00000001ff0c7424 */ /* 0x000fe200078e00ff */
[----:B------:R-:W-:-:S13]  /*cf70*/  IADD3 R2, P0, R14, R35, RZ ;  /* 0x000000230e027210 */ /* 0x000fda0007f1e0ff */
[----:B------:R-:W-:Y:S05]  /*cf80*/  WARPSYNC.COLLECTIVE R15, `(.L_x_125) ;  /* 0x000000000f087348 */ /* 0x000fea0003c00000 */
[----:B------:R0:W1:Y:S02]  /*cf90*/  SHFL.IDX P6, R14, R13, R12, R11 ;  /* 0x0000000c0d0e7389 */ /* 0x00006400000c000b */
[----:B01----:R-:W-:Y:S01]  /*cfa0*/  ENDCOLLECTIVE ;  /* 0x000000000000791b */ /* 0x003fe20003800000 */
.L_x_125:
[----:B------:R-:W-:-:S05]  /*cfb0*/  IMAD.X R3, RZ, RZ, R3, P0 ;  /* 0x000000ffff037224 */ /* 0x000fca00000e0603 */
[----:B------:R-:W-:Y:S01]  /*cfc0*/  @!PT LDS RZ, [RZ] ;  /* 0x00000000fffff984 */ /* 0x000fe20000000800 */
[----:B------:R-:W-:Y:S01]  /*cfd0*/  @!PT LDS RZ, [RZ] ;  /* 0x00000000fffff984 */ /* 0x000fe20000000800 */
[----:B------:R-:W-:Y:S01]  /*cfe0*/  @!PT LDS RZ, [RZ] ;  /* 0x00000000fffff984 */ /* 0x000fe20000000800 */
[----:B------:R0:W-:Y:S04]  /*cff0*/  LDGSTS.E.BYPASS.LTC128B.128 [R19+0x18400], desc[UR38][R2.64], !P3 ;  /* 0x1840000002137fae */ /* 0x0001e8000d901d66 */
[----:B------:R0:W-:Y:S01]  /*d000*/  LDGSTS.E.BYPASS.LTC128B.128 [R19+0x1b400], desc[UR38][R2.64+0x80], !P2 ;  /* 0x1b40008002137fae */ /* 0x0001e2000d101d66 */
[----:B------:R-:W-:-:S03]  /*d010*/  IMAD.MOV.U32 R13, RZ, RZ, R18 ;  /* 0x000000ffff0d7224 */ /* 0x000fc600078e0012 */
[----:B------:R0:W-:Y:S01]  /*d020*/  LDGSTS.E.BYPASS.LTC128B.128 [R19+0x1e400], desc[UR38][R2.64+0x100], !P1 ;  /* 0x1e40010002137fae */ /* 0x0001e2000c901d66 */
[----:B------:R-:W-:-:S07]  /*d030*/  MOV R4, R14 ;  /* 0x0000000e00047202 */ /* 0x000fce0000000f00 */
[----:B0-----:R-:W-:Y:S05]  /*d040*/  WARPSYNC.COLLECTIVE R15, `(.L_x_126) ;  /* 0x000000000f087348 */ /* 0x001fea0003c00000 */
[----:B------:R1:W2:Y:S02]  /*d050*/  SHFL.IDX P6, R14, R13, R12, R11 ;  /* 0x0000000c0d0e7389 */ /* 0x0002a400000c000b */
[----:B012---:R-:W-:Y:S01]  /*d060*/  ENDCOLLECTIVE ;  /* 0x000000000000791b */ /* 0x007fe20003800000 */
.L_x_126:
[----:B------:R-:W-:Y:S01]  /*d070*/  IMAD.MOV.U32 R13, RZ, RZ, R20 ;  /* 0x000000ffff0d7224 */ /* 0x000fe200078e0014 */
[----:B------:R-:W-:Y:S02]  /*d080*/  MOV R12, 0x2 ;  /* 0x00000002000c7802 */ /* 0x000fe40000000f00 */
[----:B------:R-:W-:-:S13]  /*d090*/  IADD3 R2, P0, R14, R35, RZ ;  /* 0x000000230e027210 */ /* 0x000fda0007f1e0ff */
[----:B------:R-:W-:Y:S05]  /*d0a0*/  WARPSYNC.COLLECTIVE R15, `(.L_x_127) ;  /* 0x000000000f087348 */ /* 0x000fea0003c00000 */
[----:B------:R0:W1:Y:S02]  /*d0b0*/  SHFL.IDX P6, R14, R13, R12, R11 ;  /* 0x0000000c0d0e7389 */ /* 0x00006400000c000b */
[----:B01----:R-:W-:Y:S01]  /*d0c0*/  ENDCOLLECTIVE ;  /* 0x000000000000791b */ /* 0x003fe20003800000 */
.L_x_127:
[----:B------:R-:W-:-:S05]  /*d0d0*/  IADD3.X R3, RZ, R4, RZ, P0, !PT ;  /* 0x00000004ff037210 */ /* 0x000fca00007fe4ff */
[----:B------:R-:W-:Y:S01]  /*d0e0*/  @!PT LDS RZ, [RZ] ;  /* 0x00000000fffff984 */ /* 0x000fe20000000800 */
[----:B------:R-:W-:Y:S01]  /*d0f0*/  @!PT LDS RZ, [RZ] ;  /* 0x00000000fffff984 */ /* 0x000fe20000000800 */
[----:B------:R-:W-:Y:S01]  /*d100*/  @!PT LDS RZ, [RZ] ;  /* 0x00000000fffff984 */ /* 0x000fe20000000800 */
[----:B------:R0:W-:Y:S04]  /*d110*/  LDGSTS.E.BYPASS.LTC128B.128 [R19+0x18c00], desc[UR38][R2.64], !P3 ;  /* 0x18c0000002137fae */ /* 0x0001e8000d901d66 */
[----:B------:R0:W-:Y:S01]  /*d120*/  LDGSTS.E.BYPASS.LTC128B.128 [R19+0x1bc00], desc[UR38][R2.64+0x80], !P2 ;  /* 0x1bc0008002137fae */ /* 0x0001e2000d101d66 */
[----:B------:R-:W-:-:S03]  /*d130*/  MOV R13, R18 ;  /* 0x00000012000d7202 */ /* 0x000fc60000000f00 */
[----:B------:R0:W-:Y:S01]  /*d140*/  LDGSTS.E.BYPASS.LTC128B.128 [R19+0x1ec00], desc[UR38][R2.64+0x100], !P1 ;  /* 0x1ec0010002137fae */ /* 0x0001e2000c901d66 */
[----:B------:R-:W-:-:S07]  /*d150*/  IMAD.MOV.U32 R5, RZ, RZ, R14 ;  /* 0x000000ffff057224 */ /* 0x000fce00078e000e */
[----:B0-----:R-:W-:Y:S05]  /*d160*/  WARPSYNC.COLLECTIVE R15, `(.L_x_128) ;  /* 0x000000000f087348 */ /* 0x001fea0003c00000 */
[----:B------:R1:W2:Y:S02]  /*d170*/  SHFL.IDX P6, R14, R13, R12, R11 ;  /* 0x0000000c0d0e7389 */ /* 0x0002a400000c000b */
[----:B012---:R-:W-:Y:S01]  /*d180*/  ENDCOLLECTIVE ;  /* 0x000000000000791b */ /* 0x007fe20003800000 */
.L_x_128:
[----:B------:R-:W-:Y:S02]  /*d190*/  IMAD.MOV.U32 R13, RZ, RZ, R20 ;  /* 0x000000ffff0d7224 */ /* 0x000fe400078e0014 */
[----:B------:R-:W-:-:S05]  /*d1a0*/  IMAD.MOV.U32 R12, RZ, RZ, R14 ;  /* 0x000000ffff0c7224 */ /* 0x000fca00078e000e */
[----:B------:R-:W-:Y:S02]  /*d1b0*/  IADD3 R2, P0, R12, R35, RZ ;  /* 0x000000230c027210 */ /* 0x000fe40007f1e0ff */
[----:B------:R-:W-:Y:S02]  /*d1c0*/  MOV R12, 0x3 ;  /* 0x00000003000c7802 */ /* 0x000fe40000000f00 */
[----:B------:R-:W-:-:S09]  /*d1d0*/  IADD3.X R3, RZ, R5, RZ, P0, !PT ;  /* 0x00000005ff037210 */ /* 0x000fd200007fe4ff */
[----:B------:R-:W-:Y:S05]  /*d1e0*/  WARPSYNC.COLLECTIVE R15, `(.L_x_129) ;  /* 0x000000000f087348 */ /* 0x000fea0003c00000 */
[----:B------:R0:W1:Y:S02]  /*d1f0*/  SHFL.IDX P6, R14, R13, R12, R11 ;  /* 0x0000000c0d0e7389 */ /* 0x00006400000c000b */
[----:B01----:R-:W-:Y:S01]  /*d200*/  ENDCOLLECTIVE ;  /* 0x000000000000791b */ /* 0x003fe20003800000 */
.L_x_129:
[----:B------:R-:W-:Y:S01]  /*d210*/  @!PT LDS RZ, [RZ] ;  /* 0x00000000fffff984 */ /* 0x000fe20000000800 */
[----:B------:R-:W-:Y:S01]  /*d220*/  @!PT LDS RZ, [RZ] ;  /* 0x00000000fffff984 */ /* 0x000fe20000000800 */
[----:B------:R-:W-:Y:S01]  /*d230*/  @!PT LDS RZ, [RZ] ;  /* 0x00000000fffff984 */ /* 0x000fe20000000800 */
[----:B------:R-:W-:Y:S04]  /*d240*/  LDGSTS.E.BYPASS.LTC128B.128 [R19+0x19400], desc[UR38][R2.64], !P3 ;  /* 0x1940000002137fae */ /* 0x000fe8000d901d66 */
[----:B------:R-:W-:Y:S04]  /*d250*/  LDGSTS.E.BYPASS.LTC128B.128 [R19+0x1c400], desc[UR38][R2.64+0x80], !P2 ;  /* 0x1c40008002137fae */ /* 0x000fe8000d101d66 */
[----:B------:R0:W-:Y:S01]  /*d260*/  LDGSTS.E.BYPASS.LTC128B.128 [R19+0x1f400], desc[UR38][R2.64+0x100], !P1 ;  /* 0x1f40010002137fae */ /* 0x0001e2000c901d66 */
[----:B------:R-:W-:Y:S01]  /*d270*/  MOV R13, R18 ;  /* 0x00000012000d7202 */ /* 0x000fe20000000f00 */
[----:B0-----:R-:W-:-:S07]  /*d280*/  IMAD.MOV.U32 R3, RZ, RZ, R14 ;  /* 0x000000ffff037224 */ /* 0x001fce00078e000e */
[----:B------:R-:W-:Y:S05]  /*d290*/  WARPSYNC.COLLECTIVE R15, `(.L_x_130) ;  /* 0x000000000f087348 */ /* 0x000fea0003c00000 */
[----:B------:R0:W1:Y:S02]  /*d2a0*/  SHFL.IDX P6, R14, R13, R12, R11 ;  /* 0x0000000c0d0e7389 */ /* 0x00006400000c000b */
[----:B01----:R-:W-:Y:S01]  /*d2b0*/  ENDCOLLECTIVE ;  /* 0x000000000000791b */ /* 0x003fe20003800000 */
.L_x_130:
[----:B------:R-:W-:Y:S01]  /*d2c0*/  MOV R13, R20 ;  /* 0x00000014000d7202 */ /* 0x000fe20000000f00 */
[----:B------:R-:W-:Y:S01]  /*d2d0*/  IMAD.MOV.U32 R12, RZ, RZ, 0x4 ;  /* 0x00000004ff0c7424 */ /* 0x000fe200078e00ff */
[----:B------:R-:W-:-:S13]  /*d2e0*/  IADD3 R2, P0, R14, R35, RZ ;  /* 0x000000230e027210 */ /* 0x000fda0007f1e0ff */
[----:B------:R-:W-:Y:S05]  /*d2f0*/  WARPSYNC.COLLECTIVE R15, `(.L_x_131) ;  /* 0x000000000f087348 */ /* 0x000fea0003c00000 */
[----:B------:R0:W1:Y:S02]  /*d300*/  SHFL.IDX P6, R14, R13, R12, R11 ;  /* 0x0000000c0d0e7389 */ /* 0x00006400000c000b */
[----:B01----:R-:W-:Y:S01]  /*d310*/  ENDCOLLECTIVE ;  /* 0x000000000000791b */ /* 0x003fe20003800000 */
.L_x_131:
        /* <DEDUP_REMOVED lines=12> */
.L_x_132:
[----:B------:R-:W-:Y:S02]  /*d3e0*/  MOV R13, R20 ;  /* 0x00000014000d7202 */ /* 0x000fe40000000f00 */
[----:B------:R-:W-:-:S04]  /*d3f0*/  MOV R12, R14 ;  /* 0x0000000e000c7202 */ /* 0x000fc80000000f00 */
[----:B------:R-:W-:Y:S01]  /*d400*/  IADD3 R2, P0, R12, R35, RZ ;  /* 0x000000230c027210 */ /* 0x000fe20007f1e0ff */
[----:B------:R-:W-:-:S04]  /*d410*/  IMAD.MOV.U32 R12, RZ, RZ, 0x5 ;  /* 0x00000005ff0c7424 */ /* 0x000fc800078e00ff */
[----:B------:R-:W-:-:S08]  /*d420*/  IMAD.X R3, RZ, RZ, R4, P0 ;  /* 0x000000ffff037224 */ /* 0x000fd000000e0604 */
[----:B------:R-:W-:Y:S05]  /*d430*/  WARPSYNC.COLLECTIVE R15, `(.L_x_133) ;  /* 0x000000000f087348 */ /* 0x000fea0003c00000 */
[----:B------:R0:W1:Y:S02]  /*d440*/  SHFL.IDX P6, R14, R13, R12, R11 ;  /* 0x0000000c0d0e7389 */ /* 0x00006400000c000b */
[----:B01----:R-:W-:Y:S01]  /*d450*/  ENDCOLLECTIVE ;  /* 0x000000000000791b */ /* 0x003fe20003800000 */
.L_x_133:
[----:B------:R-:W-:Y:S01]  /*d460*/  @!PT LDS RZ, [RZ] ;  /* 0x00000000fffff984 */ /* 0x000fe20000000800 */
[----:B------:R-:W-:Y:S01]  /*d470*/  @!PT LDS RZ, [RZ] ;  /* 0x00000000fffff984 */ /* 0x000fe20000000800 */
[----:B------:R-:W-:Y:S01]  /*d480*/  @!PT LDS RZ, [RZ] ;  /* 0x00000000fffff984 */ /* 0x000fe20000000800 */
[----:B------:R0:W-:Y:S04]  /*d490*/  LDGSTS.E.BYPASS.LTC128B.128 [R19+0x1a400], desc[UR38][R2.64], !P3 ;  /* 0x1a40000002137fae */ /* 0x0001e8000d901d66 */
[----:B------:R0:W-:Y:S04]  /*d4a0*/  LDGSTS.E.BYPASS.LTC128B.128 [R19+0x1d400], desc[UR38][R2.64+0x80], !P2 ;  /* 0x1d40008002137fae */ /* 0x0001e8000d101d66 */
[----:B------:R0:W-:Y:S01]  /*d4b0*/  LDGSTS.E.BYPASS.LTC128B.128 [R19+0x20400], desc[UR38][R2.64+0x100], !P1 ;  /* 0x2040010002137fae */ /* 0x0001e2000c901d66 */
[----:B------:R-:W-:Y:S01]  /*d4c0*/  IMAD.MOV.U32 R13, RZ, RZ, R18 ;  /* 0x000000ffff0d7224 */ /* 0x000fe200078e0012 */
[----:B------:R-:W-:-:S07]  /*d4d0*/  MOV R20, R14 ;  /* 0x0000000e00147202 */ /* 0x000fce0000000f00 */
[----:B0-----:R-:W-:Y:S05]  /*d4e0*/  WARPSYNC.COLLECTIVE R15, `(.L_x_134) ;  /* 0x000000000f087348 */ /* 0x001fea0003c00000 */
[----:B------:R1:W2:Y:S02]  /*d4f0*/  SHFL.IDX P6, R14, R13, R12, R11 ;  /* 0x0000000c0d0e7389 */ /* 0x0002a400000c000b */
[----:B012---:R-:W-:Y:S01]  /*d500*/  ENDCOLLECTIVE ;  /* 0x000000000000791b */ /* 0x007fe20003800000 */
.L_x_134:
[----:B------:R-:W-:Y:S05]  /*d510*/  BRA `(.L_x_135) ;  /* 0xffffffd000c07947 */ /* 0x000fea000383ffff */
.L_x_64:
[----:B0-----:R0:W2:Y:S02]  /*d520*/  SYNCS.PHASECHK.TRANS64.TRYWAIT P0, [R4+URZ+0x2a860], R3 ;  /* 0x02a86003040075a7 */ /* 0x0010a4000800017f */
[----:B--2---:R-:W-:Y:S05]  /*d530*/  @!P0 NANOSLEEP.SYNCS 0x989680 ;  /* 0x009896800000895d */ /* 0x004fea0003900000 */
[----:B------:R-:W2:Y:S02]  /*d540*/  @!P0 SYNCS.PHASECHK.TRANS64 P0, [R4+URZ+0x2a860], R3 ;  /* 0x02a86003040085a7 */ /* 0x000ea4000800007f */
[----:B--2---:R-:W-:Y:S05]  /*d550*/  @!P0 BRA `(.L_x_64) ;  /* 0xfffffffc00f08947 */ /* 0x004fea000383ffff */
[----:B------:R-:W-:Y:S05]  /*d560*/  BRA `(.L_x_136) ;  /* 0xffffffd4001c7947 */ /* 0x000fea000383ffff */
.L_x_65:
[----:B------:R-:W-:Y:S01]  /*d570*/  BSSY B1, `(.L_x_137) ;  /* 0x0000008000017945 */ /* 0x000fe20003800000 */
[----:B------:R-:W-:Y:S01]  /*d580*/  MOV R13, R17 ;  /* 0x00000011000d7202 */ /* 0x000fe20000000f00 */
[----:B------:R-:W-:Y:S01]  /*d590*/  IMAD.MOV.U32 R12, RZ, RZ, RZ ;  /* 0x000000ffff0c7224 */ /* 0x000fe200078e00ff */
[----:B------:R-:W-:Y:S01]  /*d5a0*/  MOV R11, 0x181f ;  /* 0x0000181f000b7802 */ /* 0x000fe20000000f00 */
[----:B------:R-:W-:-:S07]  /*d5b0*/  IMAD.MOV.U32 R15, RZ, RZ, -0x1 ;  /* 0xffffffffff0f7424 */ /* 0x000fce00078e00ff */
[----:B01----:R-:W-:Y:S05]  /*d5c0*/  WARPSYNC.COLLECTIVE R15, `(.L_x_138) ;  /* 0x000000000f087348 */ /* 0x003fea0003c00000 */
[----:B------:R2:W3:Y:S02]  /*d5d0*/  SHFL.IDX P6, R14, R13, R12, R11 ;  /* 0x0000000c0d0e7389 */ /* 0x0004e400000c000b */
[----:B0123--:R-:W-:Y:S01]  /*d5e0*/  ENDCOLLECTIVE ;  /* 0x000000000000791b */ /* 0x00ffe20003800000 */
.L_x_138:
[----:B------:R-:W-:Y:S05]  /*d5f0*/  BSYNC B1 ;  /* 0x0000000000017941 */ /* 0x000fea0003800000 */
.L_x_137:
        /* <DEDUP_REMOVED lines=9> */
.L_x_139:
[----:B------:R-:W-:Y:S01]  /*d690*/  MOV R13, R17 ;  /* 0x00000011000d7202 */ /* 0x000fe20000000f00 */
[----:B------:R-:W-:Y:S01]  /*d6a0*/  IMAD.MOV.U32 R12, RZ, RZ, 0x1 ;  /* 0x00000001ff0c7424 */ /* 0x000fe200078e00ff */
[----:B------:R-:W-:-:S13]  /*d6b0*/  IADD3 R2, P1, R14, R35, RZ ;  /* 0x000000230e027210 */ /* 0x000fda0007f3e0ff */
[----:B------:R-:W-:Y:S05]  /*d6c0*/  WARPSYNC.COLLECTIVE R15, `(.L_x_140) ;  /* 0x000000000f087348 */ /* 0x000fea0003c00000 */
[----:B------:R0:W1:Y:S02]  /*d6d0*/  SHFL.IDX P6, R14, R13, R12, R11 ;  /* 0x0000000c0d0e7389 */ /* 0x00006400000c000b */
[----:B01----:R-:W-:Y:S01]  /*d6e0*/  ENDCOLLECTIVE ;  /* 0x000000000000791b */ /* 0x003fe20003800000 */
.L_x_140:
[----:B------:R-:W-:Y:S01]  /*d6f0*/  IMAD.X R3, RZ, RZ, R3, P1 ;  /* 0x000000ffff037224 */ /* 0x000fe200008e0603 */
[----:B------:R-:W-:-:S04]  /*d700*/  LOP3.LUT P1, RZ, R29, 0x1, RZ, 0xc0, !PT ;  /* 0x000000011dff7812 */ /* 0x000fc8000782c0ff */
[----:B------:R-:W-:Y:S01]  /*d710*/  ISETP.LT.OR P2, PT, R0, 0x1, !P1 ;  /* 0x000000010000780c */ /* 0x000fe20004f41670 */
[----:B------:R-:W-:-:S12]  /*d720*/  IMAD.MOV.U32 R13, RZ, RZ, R16 ;  /* 0x000000ffff0d7224 */ /* 0x000fd800078e0010 */
[----:B------:R-:W-:Y:S01]  /*d730*/  @!PT LDS RZ, [RZ] ;  /* 0x00000000fffff984 */ /* 0x000fe20000000800 */
[----:B------:R-:W-:Y:S01]  /*d740*/  @!PT LDS RZ, [RZ] ;  /* 0x00000000fffff984 */ /* 0x000fe20000000800 */
[----:B------:R-:W-:Y:S01]  /*d750*/  @!PT LDS RZ, [RZ] ;  /* 0x00000000fffff984 */ /* 0x000fe20000000800 */
[----:B------:R0:W-:Y:S01]  /*d760*/  LDGSTS.E.BYPASS.LTC128B.128 [R5+0x400], desc[UR38][R2.64], !P2 ;  /* 0x0040000002057fae */ /* 0x0001e2000d101d66 */
[----:B------:R-:W-:Y:S02]  /*d770*/  ISETP.LT.OR P2, PT, R0, 0x1, !P0 ;  /* 0x000000010000780c */ /* 0x000fe40004741670 */
[----:B------:R-:W-:-:S11]  /*d780*/  MOV R8, R14 ;  /* 0x0000000e00087202 */ /* 0x000fd60000000f00 */
[----:B0-----:R-:W-:Y:S05]  /*d790*/  WARPSYNC.COLLECTIVE R15, `(.L_x_141) ;  /* 0x000000000f087348 */ /* 0x001fea0003c00000 */
[----:B------:R1:W2:Y:S02]  /*d7a0*/  SHFL.IDX P6, R14, R13, R12, R11 ;  /* 0x0000000c0d0e7389 */ /* 0x0002a400000c000b */
[----:B012---:R-:W-:Y:S01]  /*d7b0*/  ENDCOLLECTIVE ;  /* 0x000000000000791b */ /* 0x007fe20003800000 */
.L_x_141:
[----:B------:R-:W-:Y:S01]  /*d7c0*/  @!PT LDS RZ, [RZ] ;  /* 0x00000000fffff984 */ /* 0x000fe20000000800 */
[----:B------:R-:W-:Y:S01]  /*d7d0*/  @!PT LDS RZ, [RZ] ;  /* 0x00000000fffff984 */ /* 0x000fe20000000800 */
[----:B------:R-:W-:Y:S01]  /*d7e0*/  @!PT LDS RZ, [RZ] ;  /* 0x00000000fffff984 */ /* 0x000fe20000000800 */
[----:B------:R0:W-:Y:S01]  /*d7f0*/  LDGSTS.E.BYPASS.LTC128B.128 [R5+0x3400], desc[UR38][R2.64+0x80], !P2 ;  /* 0x0340008002057fae */ /* 0x0001e2000d101d66 */
[----:B------:R-:W-:Y:S01]  /*d800*/  IMAD.MOV.U32 R13, RZ, RZ, R17 ;  /* 0x000000ffff0d7224 */ /* 0x000fe200078e0011 */
[----:B------:R-:W-:Y:S02]  /*d810*/  MOV R12, 0x2 ;  /* 0x00000002000c7802 */ /* 0x000fe40000000f00 */
[----:B0-----:R-:W-:-:S13]  /*d820*/  IADD3 R2, P2, R14, R35, RZ ;  /* 0x000000230e027210 */ /* 0x001fda0007f5e0ff */
[----:B------:R-:W-:Y:S05]  /*d830*/  WARPSYNC.COLLECTIVE R15, `(.L_x_142) ;  /* 0x000000000f087348 */ /* 0x000fea0003c00000 */
[----:B------:R0:W1:Y:S02]  /*d840*/  SHFL.IDX P6, R14, R13, R12, R11 ;  /* 0x0000000c0d0e7389 */ /* 0x00006400000c000b */
[----:B01----:R-:W-:Y:S01]  /*d850*/  ENDCOLLECTIVE ;  /* 0x000000000000791b */ /* 0x003fe20003800000 */
.L_x_142:
[----:B------:R-:W-:Y:S02]  /*d860*/  IADD3.X R3, RZ, R8, RZ, P2, !PT ;  /* 0x00000008ff037210 */ /* 0x000fe400017fe4ff */
[----:B------:R-:W-:Y:S02]  /*d870*/  ISETP.LT.OR P2, PT, R0, 0x11, !P1 ;  /* 0x000000110000780c */ /* 0x000fe40004f41670 */
[----:B------:R-:W-:-:S11]  /*d880*/  MOV R13, R16 ;  /* 0x00000010000d7202 */ /* 0x000fd60000000f00 */
[----:B------:R-:W-:Y:S01]  /*d890*/  @!PT LDS RZ, [RZ] ;  /* 0x00000000fffff984 */ /* 0x000fe20000000800 */
[----:B------:R-:W-:Y:S01]  /*d8a0*/  @!PT LDS RZ, [RZ] ;  /* 0x00000000fffff984 */ /* 0x000fe20000000800 */
[----:B------:R-:W-:Y:S01]  /*d8b0*/  @!PT LDS RZ, [RZ] ;  /* 0x00000000fffff984 */ /* 0x000fe20000000800 */
[----:B------:R0:W-:Y:S01]  /*d8c0*/  LDGSTS.E.BYPASS.LTC128B.128 [R5+0xc00], desc[UR38][R2.64], !P2 ;  /* 0x00c0000002057fae */ /* 0x0001e2000d101d66 */
[----:B------:R-:W-:Y:S01]  /*d8d0*/  ISETP.LT.OR P2, PT, R0, 0x11, !P0 ;  /* 0x000000110000780c */ /* 0x000fe20004741670 */
[----:B------:R-:W-:-:S12]  /*d8e0*/  IMAD.MOV.U32 R8, RZ, RZ, R14 ;  /* 0x000000ffff087224 */ /* 0x000fd800078e000e */
[----:B0-----:R-:W-:Y:S05]  /*d8f0*/  WARPSYNC.COLLECTIVE R15, `(.L_x_143) ;  /* 0x000000000f087348 */ /* 0x001fea0003c00000 */
[----:B------:R1:W2:Y:S02]  /*d900*/  SHFL.IDX P6, R14, R13, R12, R11 ;  /* 0x0000000c0d0e7389 */ /* 0x0002a400000c000b */
[----:B012---:R-:W-:Y:S01]  /*d910*/  ENDCOLLECTIVE ;  /* 0x000000000000791b */ /* 0x007fe20003800000 */
.L_x_143:
[----:B------:R-:W-:Y:S01]  /*d920*/  @!PT LDS RZ, [RZ] ;  /* 0x00000000fffff984 */ /* 0x000fe20000000800 */
[----:B------:R-:W-:Y:S01]  /*d930*/  @!PT LDS RZ, [RZ] ;  /* 0x00000000fffff984 */ /* 0x000fe20000000800 */
[----:B------:R-:W-:Y:S01]  /*d940*/  @!PT LDS RZ, [RZ] ;  /* 0x00000000fffff984 */ /* 0x000fe20000000800 */
[----:B------:R0:W-:Y:S01]  /*d950*/  LDGSTS.E.BYPASS.LTC128B.128 [R5+0x3c00], desc[UR38][R2.64+0x80], !P2 ;  /* 0x03c0008002057fae */ /* 0x0001e2000d101d66 */
[----:B------:R-:W-:Y:S01]  /*d960*/  MOV R13, R17 ;  /* 0x00000011000d7202 */ /* 0x000fe20000000f00 */
[----:B------:R-:W-:Y:S01]  /*d970*/  IMAD.MOV.U32 R12, RZ, RZ, 0x3 ;  /* 0x00000003ff0c7424 */ /* 0x000fe200078e00ff */
[----:B0-----:R-:W-:-:S13]  /*d980*/  IADD3 R2, P2, R14, R35, RZ ;  /* 0x000000230e027210 */ /* 0x001fda0007f5e0ff */
[----:B------:R-:W-:Y:S05]  /*d990*/  WARPSYNC.COLLECTIVE R15, `(.L_x_144) ;  /* 0x000000000f087348 */ /* 0x000fea0003c00000 */
[----:B------:R0:W1:Y:S02]  /*d9a0*/  SHFL.IDX P6, R14, R13, R12, R11 ;  /* 0x0000000c0d0e7389 */ /* 0x00006400000c000b */
[----:B01----:R-:W-:Y:S01]  /*d9b0*/  ENDCOLLECTIVE ;  /* 0x000000000000791b */ /* 0x003fe20003800000 */
.L_x_144:
[----:B------:R-:W-:Y:S01]  /*d9c0*/  IMAD.X R3, RZ, RZ, R8, P2 ;  /* 0x000000ffff037224 */ /* 0x000fe200010e0608 */
        /* <DEDUP_REMOVED lines=11> */
.L_x_145:
        /* <DEDUP_REMOVED lines=10> */
.L_x_146:
        /* <DEDUP_REMOVED lines=12> */
.L_x_147:
        /* <DEDUP_REMOVED lines=10> */
.L_x_148:
        /* <DEDUP_REMOVED lines=12> */
.L_x_149:
[----:B------:R-:W-:Y:S01]  /*dd40*/  @!PT LDS RZ, [RZ] ;  /* 0x00000000fffff984 */ /* 0x000fe20000000800 */
[----:B------:R-:W-:Y:S01]  /*dd50*/  @!PT LDS RZ, [RZ] ;  /* 0x00000000fffff984 */ /* 0x000fe20000000800 */
[----:B------:R-:W-:Y:S01]  /*dd60*/  @!PT LDS RZ, [RZ] ;  /* 0x00000000fffff984 */ /* 0x000fe20000000800 */
[----:B------:R1:W-:Y:S01]  /*dd70*/  LDGSTS.E.BYPASS.LTC128B.128 [R5+0x5400], desc[UR38][R2.64+0x80], !P2 ;  /* 0x0540008002057fae */ /* 0x0003e2000d101d66 */
[----:B------:R-:W-:Y:S05]  /*dd80*/  BRA `(.L_x_150) ;  /* 0xffffffcc00d87947 */ /* 0x000fea000383ffff */
.L_x_71:
[----:B0-----:R0:W1:Y:S02]  /*dd90*/  SYNCS.PHASECHK.TRANS64.TRYWAIT P0, [R0+URZ+0x2a860], R3 ;  /* 0x02a86003000075a7 */ /* 0x001064000800017f */
[----:B-1----:R-:W-:Y:S05]  /*dda0*/  @!P0 NANOSLEEP.SYNCS 0x989680 ;  /* 0x009896800000895d */ /* 0x002fea0003900000 */
[----:B------:R-:W1:Y:S02]  /*ddb0*/  @!P0 SYNCS.PHASECHK.TRANS64 P0, [R0+URZ+0x2a860], R3 ;  /* 0x02a86003000085a7 */ /* 0x000e64000800007f */
[----:B-1----:R-:W-:Y:S05]  /*ddc0*/  @!P0 BRA `(.L_x_71) ;  /* 0xfffffffc00f08947 */ /* 0x002fea000383ffff */
[----:B------:R-:W-:Y:S05]  /*ddd0*/  BRA `(.L_x_151) ;  /* 0xffffffd000c07947 */ /* 0x000fea000383ffff */
.L_x_72:
[----:B------:R-:W-:Y:S01]  /*dde0*/  BSSY B0, `(.L_x_152) ;  /* 0x0000008000007945 */ /* 0x000fe20003800000 */
[----:B------:R-:W-:Y:S01]  /*ddf0*/  MOV R13, R17 ;  /* 0x00000011000d7202 */ /* 0x000fe20000000f00 */
[----:B------:R-:W-:Y:S01]  /*de00*/  IMAD.MOV.U32 R12, RZ, RZ, RZ ;  /* 0x000000ffff0c7224 */ /* 0x000fe200078e00ff */
[----:B------:R-:W-:Y:S01]  /*de10*/  MOV R11, 0x181f ;  /* 0x0000181f000b7802 */ /* 0x000fe20000000f00 */
[----:B------:R-:W-:-:S07]  /*de20*/  IMAD.MOV.U32 R15, RZ, RZ, -0x1 ;  /* 0xffffffffff0f7424 */ /* 0x000fce00078e00ff */
[----:B0-----:R-:W-:Y:S05]  /*de30*/  WARPSYNC.COLLECTIVE R15, `(.L_x_153) ;  /* 0x000000000f087348 */ /* 0x001fea0003c00000 */
[----:B------:R1:W2:Y:S02]  /*de40*/  SHFL.IDX P6, R14, R13, R12, R11 ;  /* 0x0000000c0d0e7389 */ /* 0x0002a400000c000b */
[----:B012---:R-:W-:Y:S01]  /*de50*/  ENDCOLLECTIVE ;  /* 0x000000000000791b */ /* 0x007fe20003800000 */
.L_x_153:
[----:B------:R-:W-:Y:S05]  /*de60*/  BSYNC B0 ;  /* 0x0000000000007941 */ /* 0x000fea0003800000 */
.L_x_152:
[----:B------:R-:W-:Y:S01]  /*de70*/  IMAD.MOV.U32 R13, RZ, RZ, R16 ;  /* 0x000000ffff0d7224 */ /* 0x000fe200078e0010 */
[----:B------:R-:W-:Y:S01]  /*de80*/  MOV R12, RZ ;  /* 0x000000ff000c7202 */ /* 0x000fe20000000f00 */
[----:B------:R-:W-:Y:S01]  /*de90*/  IMAD.MOV.U32 R11, RZ, RZ, 0x181f ;  /* 0x0000181fff0b7424 */ /* 0x000fe200078e00ff */
[----:B------:R-:W-:Y:S02]  /*dea0*/  MOV R15, 0xffffffff ;  /* 0xffffffff000f7802 */ /* 0x000fe40000000f00 */
[----:B------:R-:W-:Y:S02]  /*deb0*/  MOV R3, R14 ;  /* 0x0000000e00037202 */ /* 0x000fe40000000f00 */
[----:B------:R-:W-:-:S07]  /*dec0*/  LOP3.LUT R4, R29, 0x1, RZ, 0xc0, !PT ;  /* 0x000000011d047812 */ /* 0x000fce00078ec0ff */
[----:B------:R-:W-:Y:S05]  /*ded0*/  WARPSYNC.COLLECTIVE R15, `(.L_x_154) ;  /* 0x000000000f087348 */ /* 0x000fea0003c00000 */
[----:B------:R0:W1:Y:S02]  /*dee0*/  SHFL.IDX P6, R14, R13, R12, R11 ;  /* 0x0000000c0d0e7389 */ /* 0x00006400000c000b */
[----:B01----:R-:W-:Y:S01]  /*def0*/  ENDCOLLECTIVE ;  /* 0x000000000000791b */ /* 0x003fe20003800000 */
.L_x_154:
[----:B------:R-:W-:Y:S02]  /*df00*/  LOP3.LUT P0, RZ, R29, 0x2, RZ, 0xc0, !PT ;  /* 0x000000021dff7812 */ /* 0x000fe4000780c0ff */
[----:B------:R-:W-:Y:S02]  /*df10*/  ISETP.NE.U32.AND P1, PT, R4, 0x1, PT ;  /* 0x000000010400780c */ /* 0x000fe40003f25070 */
[C---:B------:R-:W-:Y:S02]  /*df20*/  ISETP.LT.OR P3, PT, R5.reuse, 0x1, !P0 ;  /* 0x000000010500780c */ /* 0x040fe40004761670 */
[----:B------:R-:W-:Y:S02]  /*df30*/  ISETP.LT.OR P2, PT, R5, 0x1, P1 ;  /* 0x000000010500780c */ /* 0x000fe40000f41670 */
[----:B------:R-:W-:Y:S02]  /*df40*/  LEA R4, R25, UR45, 0x1 ;  /* 0x0000002d19047c11 */ /* 0x000fe4000f8e08ff */
[----:B------:R-:W-:Y:S01]  /*df50*/  MOV R13, R17 ;  /* 0x00000011000d7202 */ /* 0x000fe20000000f00 */
[----:B------:R-:W-:-:S02]  /*df60*/  IMAD.MOV.U32 R12, RZ, RZ, 0x1 ;  /* 0x00000001ff0c7424 */ /* 0x000fc400078e00ff */
[----:B------:R-:W-:-:S07]  /*df70*/  IMAD.MOV.U32 R2, RZ, RZ, R14 ;  /* 0x000000ffff027224 */ /* 0x000fce00078e000e */
[----:B------:R-:W-:Y:S05]  /*df80*/  WARPSYNC.COLLECTIVE R15, `(.L_x_155) ;  /* 0x000000000f087348 */ /* 0x000fea0003c00000 */
[----:B------:R0:W1:Y:S02]  /*df90*/  SHFL.IDX P6, R14, R13, R12, R11 ;  /* 0x0000000c0d0e7389 */ /* 0x00006400000c000b */
[----:B01----:R-:W-:Y:S01]  /*dfa0*/  ENDCOLLECTIVE ;  /* 0x000000000000791b */ /* 0x003fe20003800000 */
.L_x_155:
[----:B------:R-:W-:-:S05]  /*dfb0*/  IMAD.WIDE.U32 R2, R30, 0x2, R2 ;  /* 0x000000021e027825 */ /* 0x000fca00078e0002 */
[----:B------:R-:W-:Y:S01]  /*dfc0*/  @!PT LDS RZ, [RZ] ;  /* 0x00000000fffff984 */ /* 0x000fe20000000800 */
[----:B------:R-:W-:Y:S01]  /*dfd0*/  @!PT LDS RZ, [RZ] ;  /* 0x00000000fffff984 */ /* 0x000fe20000000800 */
[----:B------:R-:W-:Y:S01]  /*dfe0*/  @!PT LDS RZ, [RZ] ;  /* 0x00000000fffff984 */ /* 0x000fe20000000800 */
[----:B------:R0:W-:Y:S01]  /*dff0*/  LDGSTS.E.BYPASS.LTC128B.128 [R4+0x400], desc[UR38][R2.64], !P2 ;  /* 0x0040000002047fae */ /* 0x0001e2000d101d66 */
[----:B------:R-:W-:-:S03]  /*e000*/  ISETP.LT.OR P2, PT, R5, 0x11, P1 ;  /* 0x000000110500780c */ /* 0x000fc60000f41670 */
[----:B------:R0:W-:Y:S01]  /*e010*/  LDGSTS.E.BYPASS.LTC128B.128 [R4+0x3400], desc[UR38][R2.64+0x80], !P3 ;  /* 0x0340008002047fae */ /* 0x0001e2000d901d66 */
[----:B------:R-:W-:Y:S01]  /*e020*/  ISETP.LT.OR P3, PT, R5, 0x11, !P0 ;  /* 0x000000110500780c */ /* 0x000fe20004761670 */
[----:B------:R-:W-:Y:S01]  /*e030*/  IMAD.MOV.U32 R13, RZ, RZ, R16 ;  /* 0x000000ffff0d7224 */ /* 0x000fe200078e0010 */
[----:B------:R-:W-:-:S11]  /*e040*/  MOV R6, R14 ;  /* 0x0000000e00067202 */ /* 0x000fd60000000f00 */
[----:B0-----:R-:W-:Y:S05]  /*e050*/  WARPSYNC.COLLECTIVE R15, `(.L_x_156) ;  /* 0x000000000f087348 */ /* 0x001fea0003c00000 */
[----:B------:R1:W2:Y:S02]  /*e060*/  SHFL.IDX P6, R14, R13, R12, R11 ;  /* 0x0000000c0d0e7389 */ /* 0x0002a400000c000b */
[----:B012---:R-:W-:Y:S01]  /*e070*/  ENDCOLLECTIVE ;  /* 0x000000000000791b */ /* 0x007fe20003800000 */
.L_x_156:
[----:B------:R-:W-:Y:S01]  /*e080*/  IMAD.MOV.U32 R3, RZ, RZ, R6 ;  /* 0x000000ffff037224 */ /* 0x000fe200078e0006 */
[----:B------:R-:W-:Y:S01]  /*e090*/  MOV R13, R17 ;  /* 0x00000011000d7202 */ /* 0x000fe20000000f00 */
[----:B------:R-:W-:Y:S01]  /*e0a0*/  IMAD.MOV.U32 R12, RZ, RZ, 0x2 ;  /* 0x00000002ff0c7424 */ /* 0x000fe200078e00ff */
[----:B------:R-:W-:-:S07]  /*e0b0*/  MOV R2, R14 ;  /* 0x0000000e00027202 */ /* 0x000fce0000000f00 */
[----:B------:R-:W-:Y:S05]  /*e0c0*/  WARPSYNC.COLLECTIVE R15, `(.L_x_157) ;  /* 0x000000000f087348 */ /* 0x000fea0003c00000 */
[----:B------:R0:W1:Y:S02]  /*e0d0*/  SHFL.IDX P6, R14, R13, R12, R11 ;  /* 0x0000000c0d0e7389 */ /* 0x00006400000c000b */
[----:B01----:R-:W-:Y:S01]  /*e0e0*/  ENDCOLLECTIVE ;  /* 0x000000000000791b */ /* 0x003fe20003800000 */
.L_x_157:
        /* <DEDUP_REMOVED lines=13> */
.L_x_158:
[----:B------:R-:W-:Y:S01]  /*e1c0*/  MOV R3, R8 ;  /* 0x0000000800037202 */ /* 0x000fe20000000f00 */
[----:B------:R-:W-:Y:S02]  /*e1d0*/  IMAD.MOV.U32 R8, RZ, RZ, RZ ;  /* 0x000000ffff087224 */ /* 0x000fe400078e00ff */
[----:B------:R-:W-:Y:S01]  /*e1e0*/  IMAD.MOV.U32 R13, RZ, RZ, R17 ;  /* 0x000000ffff0d7224 */ /* 0x000fe200078e0011 */
[----:B------:R-:W-:Y:S02]  /*e1f0*/  MOV R12, 0x3 ;  /* 0x00000003000c7802 */ /* 0x000fe40000000f00 */
[----:B------:R-:W-:-:S07]  /*e200*/  MOV R9, R14 ;  /* 0x0000000e00097202 */ /* 0x000fce0000000f00 */
[----:B------:R-:W-:Y:S05]  /*e210*/  WARPSYNC.COLLECTIVE R15, `(.L_x_159) ;  /* 0x000000000f087348 */ /* 0x000fea0003c00000 */
[----:B------:R0:W1:Y:S02]  /*e220*/  SHFL.IDX P6, R14, R13, R12, R11 ;  /* 0x0000000c0d0e7389 */ /* 0x00006400000c000b */
[----:B01----:R-:W-:Y:S01]  /*e230*/  ENDCOLLECTIVE ;  /* 0x000000000000791b */ /* 0x003fe20003800000 */
.L_x_159:
[----:B------:R-:W-:-:S04]  /*e240*/  IMAD.MOV.U32 R2, RZ, RZ, R9 ;  /* 0x000000ffff027224 */ /* 0x000fc800078e0009 */
[----:B------:R-:W-:-:S05]  /*e250*/  IMAD.WIDE.U32 R2, R30, 0x2, R2 ;  /* 0x000000021e027825 */ /* 0x000fca00078e0002 */
[----:B------:R-:W-:Y:S01]  /*e260*/  @!PT LDS RZ, [RZ] ;  /* 0x00000000fffff984 */ /* 0x000fe20000000800 */
[----:B------:R-:W-:Y:S01]  /*e270*/  @!PT LDS RZ, [RZ] ;  /* 0x00000000fffff984 */ /* 0x000fe20000000800 */
[----:B------:R-:W-:Y:S01]  /*e280*/  @!PT LDS RZ, [RZ] ;  /* 0x00000000fffff984 */ /* 0x000fe20000000800 */
[----:B------:R0:W-:Y:S01]  /*e290*/  LDGSTS.E.BYPASS.LTC128B.128 [R4+0x1400], desc[UR38][R2.64], !P2 ;  /* 0x0140000002047fae */ /* 0x0001e2000d101d66 */
[C---:B------:R-:W-:Y:S02]  /*e2a0*/  ISETP.LT.OR P2, PT, R5.reuse, 0x31, P1 ;  /* 0x000000310500780c */ /* 0x040fe40000f41670 */
[----:B------:R-:W-:Y:S01]  /*e2b0*/  MOV R13, R16 ;  /* 0x00000010000d7202 */ /* 0x000fe20000000f00 */
[----:B------:R0:W-:Y:S01]  /*e2c0*/  LDGSTS.E.BYPASS.LTC128B.128 [R4+0x4400], desc[UR38][R2.64+0x80], !P3 ;  /* 0x0440008002047fae */ /* 0x0001e2000d901d66 */
[----:B------:R-:W-:Y:S01]  /*e2d0*/  ISETP.LT.OR P3, PT, R5, 0x31, !P0 ;  /* 0x000000310500780c */ /* 0x000fe20004761670 */
[----:B------:R-:W-:-:S12]  /*e2e0*/  IMAD.MOV.U32 R10, RZ, RZ, R14 ;  /* 0x000000ffff0a7224 */ /* 0x000fd800078e000e */
[----:B0-----:R-:W-:Y:S05]  /*e2f0*/  WARPSYNC.COLLECTIVE R15, `(.L_x_160) ;  /* 0x000000000f087348 */ /* 0x001fea0003c00000 */
[----:B------:R1:W2:Y:S02]  /*e300*/  SHFL.IDX P6, R14, R13, R12, R11 ;  /* 0x0000000c0d0e7389 */ /* 0x0002a400000c000b */
[----:B012---:R-:W-:Y:S01]  /*e310*/  ENDCOLLECTIVE ;  /* 0x000000000000791b */ /* 0x007fe20003800000 */
.L_x_160:
[----:B------:R-:W-:Y:S01]  /*e320*/  IMAD.MOV.U32 R3, RZ, RZ, R10 ;  /* 0x000000ffff037224 */ /* 0x000fe200078e000a */
[----:B------:R-:W-:Y:S01]  /*e330*/  MOV R13, R17 ;  /* 0x00000011000d7202 */ /* 0x000fe20000000f00 */
[----:B------:R-:W-:Y:S02]  /*e340*/  IMAD.MOV.U32 R12, RZ, RZ, 0x4 ;  /* 0x00000004ff0c7424 */ /* 0x000fe400078e00ff */
[----:B------:R-:W-:-:S07]  /*e350*/  IMAD.MOV.U32 R19, RZ, RZ, R14 ;  /* 0x000000ffff137224 */ /* 0x000fce00078e000e */
[----:B------:R-:W-:Y:S05]  /*e360*/  WARPSYNC.COLLECTIVE R15, `(.L_x_161) ;  /* 0x000000000f087348 */ /* 0x000fea0003c00000 */
[----:B------:R0:W1:Y:S02]  /*e370*/  SHFL.IDX P6, R14, R13, R12, R11 ;  /* 0x0000000c0d0e7389 */ /* 0x00006400000c000b */
[----:B01----:R-:W-:Y:S01]  /*e380*/  ENDCOLLECTIVE ;  /* 0x000000000000791b */ /* 0x003fe20003800000 */
.L_x_161:
[----:B------:R-:W-:-:S05]  /*e390*/  MOV R2, R19 ;  /* 0x0000001300027202 */ /* 0x000fca0000000f00 */
[----:B------:R-:W-:-:S05]  /*e3a0*/  IMAD.WIDE.U32 R2, R30, 0x2, R2 ;  /* 0x000000021e027825 */ /* 0x000fca00078e0002 */
[----:B------:R-:W-:Y:S01]  /*e3b0*/  @!PT LDS RZ, [RZ] ;  /* 0x00000000fffff984 */ /* 0x000fe20000000800 */
[----:B------:R-:W-:Y:S01]  /*e3c0*/  @!PT LDS RZ, [RZ] ;  /* 0x00000000fffff984 */ /* 0x000fe20000000800 */
[----:B------:R-:W-:Y:S01]  /*e3d0*/  @!PT LDS RZ, [RZ] ;  /* 0x00000000fffff984 */ /* 0x000fe20000000800 */
[----:B------:R0:W-:Y:S01]  /*e3e0*/  LDGSTS.E.BYPASS.LTC128B.128 [R4+0x1c00], desc[UR38][R2.64], !P2 ;  /* 0x01c0000002047fae */ /* 0x0001e2000d101d66 */
[----:B------:R-:W-:Y:S01]  /*e3f0*/  IMAD.MOV.U32 R13, RZ, RZ, R16 ;  /* 0x000000ffff0d7224 */ /* 0x000fe200078e0010 */
[C---:B------:R-:W-:Y:S02]  /*e400*/  ISETP.LT.OR P2, PT, R5.reuse, 0x41, P1 ;  /* 0x000000410500780c */ /* 0x040fe40000f41670 */
[----:B------:R0:W-:Y:S01]  /*e410*/  LDGSTS.E.BYPASS.LTC128B.128 [R4+0x4c00], desc[UR38][R2.64+0x80], !P3 ;  /* 0x04c0008002047fae */ /* 0x0001e2000d901d66 */
[----:B------:R-:W-:Y:S02]  /*e420*/  ISETP.LT.OR P3, PT, R5, 0x41, !P0 ;  /* 0x000000410500780c */ /* 0x000fe40004761670 */
[----:B------:R-:W-:-:S11]  /*e430*/  MOV R18, R14 ;  /* 0x0000000e00127202 */ /* 0x000fd60000000f00 */
[----:B0-----:R-:W-:Y:S05]  /*e440*/  WARPSYNC.COLLECTIVE R15, `(.L_x_162) ;  /* 0x000000000f087348 */ /* 0x001fea0003c00000 */
[----:B------:R1:W2:Y:S02]  /*e450*/  SHFL.IDX P6, R14, R13, R12, R11 ;  /* 0x0000000c0d0e7389 */ /* 0x0002a400000c000b */
[----:B012---:R-:W-:Y:S01]  /*e460*/  ENDCOLLECTIVE ;  /* 0x000000000000791b */ /* 0x007fe20003800000 */
.L_x_162:
[----:B------:R-:W-:Y:S01]  /*e470*/  MOV R3, R18 ;  /* 0x0000001200037202 */ /* 0x000fe20000000f00 */
[----:B------:R-:W-:Y:S01]  /*e480*/  IMAD.MOV.U32 R13, RZ, RZ, R17 ;  /* 0x000000ffff0d7224 */ /* 0x000fe200078e0011 */
[----:B------:R-:W-:Y:S02]  /*e490*/  MOV R12, 0x5 ;  /* 0x00000005000c7802 */ /* 0x000fe40000000f00 */
[----:B------:R-:W-:-:S07]  /*e4a0*/  MOV R23, R14 ;  /* 0x0000000e00177202 */ /* 0x000fce0000000f00 */
[----:B------:R-:W-:Y:S05]  /*e4b0*/  WARPSYNC.COLLECTIVE R15, `(.L_x_163) ;  /* 0x000000000f087348 */ /* 0x000fea0003c00000 */
[----:B------:R0:W1:Y:S02]  /*e4c0*/  SHFL.IDX P6, R14, R13, R12, R11 ;  /* 0x0000000c0d0e7389 */ /* 0x00006400000c000b */
[----:B01----:R-:W-:Y:S01]  /*e4d0*/  ENDCOLLECTIVE ;  /* 0x000000000000791b */ /* 0x003fe20003800000 */
.L_x_163:
[----:B------:R-:W-:-:S04]  /*e4e0*/  IMAD.MOV.U32 R2, RZ, RZ, R23 ;  /* 0x000000ffff027224 */ /* 0x000fc800078e0017 */
[----:B------:R-:W-:-:S05]  /*e4f0*/  IMAD.WIDE.U32 R2, R30, 0x2, R2 ;  /* 0x000000021e027825 */ /* 0x000fca00078e0002 */
[----:B------:R-:W-:Y:S01]  /*e500*/  @!PT LDS RZ, [RZ] ;  /* 0x00000000fffff984 */ /* 0x000fe20000000800 */
[----:B------:R-:W-:Y:S01]  /*e510*/  @!PT LDS RZ, [RZ] ;  /* 0x00000000fffff984 */ /* 0x000fe20000000800 */
[----:B------:R-:W-:Y:S01]  /*e520*/  @!PT LDS RZ, [RZ] ;  /* 0x00000000fffff984 */ /* 0x000fe20000000800 */
[----:B------:R0:W-:Y:S01]  /*e530*/  LDGSTS.E.BYPASS.LTC128B.128 [R4+0x2400], desc[UR38][R2.64], !P2 ;  /* 0x0240000002047fae */ /* 0x0001e2000d101d66 */
[----:B------:R-:W-:-:S03]  /*e540*/  MOV R13, R16 ;  /* 0x00000010000d7202 */ /* 0x000fc60000000f00 */
[----:B------:R0:W-:Y:S01]  /*e550*/  LDGSTS.E.BYPASS.LTC128B.128 [R4+0x5400], desc[UR38][R2.64+0x80], !P3 ;  /* 0x0540008002047fae */ /* 0x0001e2000d901d66 */
[----:B------:R-:W-:-:S07]  /*e560*/  IMAD.MOV.U32 R17, RZ, RZ, R14 ;  /* 0x000000ffff117224 */ /* 0x000fce00078e000e */
[----:B0-----:R-:W-:Y:S05]  /*e570*/  WARPSYNC.COLLECTIVE R15, `(.L_x_164) ;  /* 0x000000000f087348 */ /* 0x001fea0003c00000 */
[----:B------:R1:W2:Y:S02]  /*e580*/  SHFL.IDX P6, R14, R13, R12, R11 ;  /* 0x0000000c0d0e7389 */ /* 0x0002a400000c000b */
[----:B012---:R-:W-:Y:S01]  /*e590*/  ENDCOLLECTIVE ;  /* 0x000000000000791b */ /* 0x007fe20003800000 */
.L_x_164:
[----:B------:R-:W-:Y:S05]  /*e5a0*/  BRA `(.L_x_165) ;  /* 0xffffffcc00a07947 */ /* 0x000fea000383ffff */
.L_x_75:
[----:B0-----:R0:W1:Y:S02]  /*e5b0*/  SYNCS.PHASECHK.TRANS64.TRYWAIT P0, [R7+URZ+0x2a820], R8 ;  /* 0x02a82008070075a7 */ /* 0x001064000800017f */
[----:B-1----:R-:W-:Y:S05]  /*e5c0*/  @!P0 NANOSLEEP.SYNCS 0x989680 ;  /* 0x009896800000895d */ /* 0x002fea0003900000 */
[----:B------:R-:W1:Y:S02]  /*e5d0*/  @!P0 SYNCS.PHASECHK.TRANS64 P0, [R7+URZ+0x2a820], R8 ;  /* 0x02a82008070085a7 */ /* 0x000e64000800007f */
[----:B-1----:R-:W-:Y:S05]  /*e5e0*/  @!P0 BRA `(.L_x_75) ;  /* 0xfffffffc00f08947 */ /* 0x002fea000383ffff */
[----:B------:R-:W-:Y:S05]  /*e5f0*/  BRA `(.L_x_166) ;  /* 0xffffffd000147947 */ /* 0x000fea000383ffff */
.L_x_76:
[----:B------:R-:W1:Y:S01]  /*e600*/  S2R R3, SR_TID.X ;  /* 0x0000000000037919 */ /* 0x000e620000002100 */
[----:B------:R-:W-:Y:S01]  /*e610*/  BSSY B0, `(.L_x_167) ;  /* 0x000000a000007945 */ /* 0x000fe20003800000 */
[----:B------:R-:W-:Y:S01]  /*e620*/  IMAD.MOV.U32 R12, RZ, RZ, RZ ;  /* 0x000000ffff0c7224 */ /* 0x000fe200078e00ff */
[----:B------:R-:W-:Y:S01]  /*e630*/  MOV R11, 0x1f ;  /* 0x0000001f000b7802 */ /* 0x000fe20000000f00 */
[----:B------:R-:W-:Y:S01]  /*e640*/  IMAD.MOV.U32 R15, RZ, RZ, -0x1 ;  /* 0xffffffffff0f7424 */ /* 0x000fe200078e00ff */
[----:B-1----:R-:W-:-:S04]  /*e650*/  SHF.R.U32.HI R3, RZ, 0x5, R3 ;  /* 0x00000005ff037819 */ /* 0x002fc80000011603 */
[----:B------:R-:W-:-:S04]  /*e660*/  LOP3.LUT R3, R3, 0x3, RZ, 0xc0, !PT ;  /* 0x0000000303037812 */ /* 0x000fc800078ec0ff */
[----:B------:R-:W-:-:S07]  /*e670*/  MOV R13, R3 ;  /* 0x00000003000d7202 */ /* 0x000fce0000000f00 */
[----:B0----5:R-:W-:Y:S05]  /*e680*/  WARPSYNC.COLLECTIVE R15, `(.L_x_168) ;  /* 0x000000000f087348 */ /* 0x021fea0003c00000 */
[----:B------:R1:W2:Y:S02]  /*e690*/  SHFL.IDX P6, R14, R13, R12, R11 ;  /* 0x0000000c0d0e7389 */ /* 0x0002a400000c000b */
[----:B012--5:R-:W-:Y:S01]  /*e6a0*/  ENDCOLLECTIVE ;  /* 0x000000000000791b */ /* 0x027fe20003800000 */
.L_x_168:
[----:B------:R-:W-:Y:S05]  /*e6b0*/  BSYNC B0 ;  /* 0x0000000000007941 */ /* 0x000fea0003800000 */
.L_x_167:
[----:B------:R-:W-:Y:S05]  /*e6c0*/  BRA `(.L_x_169) ;  /* 0xffffffcc00f87947 */ /* 0x000fea000383ffff */
.L_x_77:
[----:B------:R-:W-:Y:S01]  /*e6d0*/  BSSY B0, `(.L_x_170) ;  /* 0x0000006000007945 */ /* 0x000fe20003800000 */
[----:B------:R-:W-:-:S07]  /*e6e0*/  MOV R15, 0xffffffff ;  /* 0xffffffff000f7802 */ /* 0x000fce0000000f00 */
[----:B01---5:R-:W-:Y:S05]  /*e6f0*/  WARPSYNC.COLLECTIVE R15, `(.L_x_171) ;  /* 0x000000000f0c7348 */ /* 0x023fea0003c00000 */
[----:B------:R-:W-:Y:S02]  /*e700*/  ELECT P6, UR62, PT ;  /* 0x00000000003e782f */ /* 0x000fe400038c0000 */
[----:B------:R-:W-:Y:S01]  /*e710*/  MOV R14, UR62 ;  /* 0x0000003e000e7c02 */ /* 0x000fe20008000f00 */
[----:B01---5:R-:W-:Y:S10]  /*e720*/  ENDCOLLECTIVE ;  /* 0x000000000000791b */ /* 0x023ff40003800000 */
.L_x_171:
[----:B------:R-:W-:Y:S05]  /*e730*/  BSYNC B0 ;  /* 0x0000000000007941 */ /* 0x000fea0003800000 */
.L_x_170:
[----:B------:R-:W-:Y:S05]  /*e740*/  BRA `(.L_x_172) ;  /* 0xffffffcc00ec7947 */ /* 0x000fea000383ffff */
.L_x_79:
[----:B-1----:R1:W2:Y:S02]  /*e750*/  SYNCS.PHASECHK.TRANS64.TRYWAIT P1, [R5+URZ+0x2a840], R4 ;  /* 0x02a84004050075a7 */ /* 0x0022a4000802017f */
[----:B--2---:R-:W-:Y:S05]  /*e760*/  @!P1 NANOSLEEP.SYNCS 0x989680 ;  /* 0x009896800000995d */ /* 0x004fea0003900000 */
[----:B------:R-:W2:Y:S02]  /*e770*/  @!P1 SYNCS.PHASECHK.TRANS64 P1, [R5+URZ+0x2a840], R4 ;  /* 0x02a84004050095a7 */ /* 0x000ea4000802007f */
[----:B--2---:R-:W-:Y:S05]  /*e780*/  @!P1 BRA `(.L_x_79) ;  /* 0xfffffffc00f09947 */ /* 0x004fea000383ffff */
[----:B------:R-:W-:Y:S05]  /*e790*/  BRA `(.L_x_173) ;  /* 0xffffffd0000c7947 */ /* 0x000fea000383ffff */
.L_x_81:
[----:B--2---:R2:W3:Y:S02]  /*e7a0*/  SYNCS.PHASECHK.TRANS64.TRYWAIT P1, [R3+URZ+0x2a840], R0 ;  /* 0x02a84000030075a7 */ /* 0x0044e4000802017f */
[----:B---3--:R-:W-:Y:S05]  /*e7b0*/  @!P1 NANOSLEEP.SYNCS 0x989680 ;  /* 0x009896800000995d */ /* 0x008fea0003900000 */
[----:B------:R-:W3:Y:S02]  /*e7c0*/  @!P1 SYNCS.PHASECHK.TRANS64 P1, [R3+URZ+0x2a840], R0 ;  /* 0x02a84000030095a7 */ /* 0x000ee4000802007f */
[----:B---3--:R-:W-:Y:S05]  /*e7d0*/  @!P1 BRA `(.L_x_81) ;  /* 0xfffffffc00f09947 */ /* 0x008fea000383ffff */
[----:B------:R-:W-:Y:S05]  /*e7e0*/  BRA `(.L_x_174) ;  /* 0xffffffd000187947 */ /* 0x000fea000383ffff */
.L_x_83:
[----:B---3--:R3:W4:Y:S02]  /*e7f0*/  SYNCS.PHASECHK.TRANS64.TRYWAIT P1, [R5+URZ+0x2a860], R4 ;  /* 0x02a86004050075a7 */ /* 0x008724000802017f */
[----:B----4-:R-:W-:Y:S05]  /*e800*/  @!P1 NANOSLEEP.SYNCS 0x989680 ;  /* 0x009896800000995d */ /* 0x010fea0003900000 */
[----:B------:R-:W4:Y:S02]  /*e810*/  @!P1 SYNCS.PHASECHK.TRANS64 P1, [R5+URZ+0x2a860], R4 ;  /* 0x02a86004050095a7 */ /* 0x000f24000802007f */
[----:B----4-:R-:W-:Y:S05]  /*e820*/  @!P1 BRA `(.L_x_83) ;  /* 0xfffffffc00f09947 */ /* 0x010fea000383ffff */
[----:B------:R-:W-:Y:S05]  /*e830*/  BRA `(.L_x_175) ;  /* 0xffffffd000147947 */ /* 0x000fea000383ffff */
.L_x_176:
[----:B------:R-:W-:-:S00]  /*e840*/  BRA `(.L_x_176) ;  /* 0xfffffffc00fc7947 */ /* 0x000fc0000383ffff */
[----:B------:R-:W-:-:S00]  /*e850*/  NOP ;  /* 0x0000000000007918 */ /* 0x000fc00000000000 */
        /* <DEDUP_REMOVED lines=10> */
.L_x_15732:


//--------------------- .text._ZN7cutlass13device_kernelIN5flash11enable_sm90INS1_16FlashAttnFwdSm90INS1_25CollectiveMainloopFwdSm90ILi2EN4cute5tupleIJNS5_1CILi1EEES8_S8_EEENS6_IJNS7_ILi128EEENS7_ILi96EEENS7_ILi192EEEEEELi128ENS_6half_tEfNS_4arch4Sm90ELb0ELb0ELb1ELb1ELb1ELb0ELb0ELb1ELb1ELb1ELb1ELb0EEENS1_21CollectiveEpilogueFwdINS6_IJSA_SA_SB_EEES9_SE_SG_Li256ELb1ELb1ELb1ELb0EEENS1_36VarlenDynamicPersistentTileSchedulerILi128ELi96ELi256ELi128ELb1ELb1ELb1ELb0ELb1ELb1EEEEEEEEEvNT_6ParamsE --------------------------
	.section	.text._ZN7cutlass13device_kernelIN5flash11enable_sm90INS1_16FlashAttnFwdSm90INS1_25CollectiveMainloopFwdSm90ILi2EN4cute5tupleIJNS5_1CILi1EEES8_S8_EEENS6_IJNS7_ILi128EEENS7_ILi96EEENS7_ILi192EEEEEELi128ENS_6half_tEfNS_4arch4Sm90ELb0ELb0ELb1ELb1ELb1ELb0ELb0ELb1ELb1ELb1ELb1ELb0EEENS1_21CollectiveEpilogueFwdINS6_IJSA_SA_SB_EEES9_SE_SG_Li256ELb1ELb1ELb1ELb0EEENS1_36VarlenDynamicPersistentTileSchedulerILi128ELi96ELi256ELi128ELb1ELb1ELb1ELb0ELb1ELb1EEEEEEEEEvNT_6ParamsE,"ax",@progbits
	.align	128
.text._ZN7cutlass13device_kernelIN5flash11enable_sm90INS1_16FlashAttnFwdSm90INS1_25CollectiveMainloopFwdSm90ILi2EN4cute5tupleIJNS5_1CILi1EEES8_S8_EEENS6_IJNS7_ILi128EEENS7_ILi96EEENS7_ILi192EEEEEELi128ENS_6half_tEfNS_4arch4Sm90ELb0ELb0ELb1ELb1ELb1ELb0ELb0ELb1ELb1ELb1ELb1ELb0EEENS1_21CollectiveEpilogueFwdINS6_IJSA_SA_SB_EEES9_SE_SG_Li256ELb1ELb1ELb1ELb0EEENS1_36VarlenDynamicPersistentTileSchedulerILi128ELi96ELi256ELi128ELb1ELb1ELb1ELb0ELb1ELb1EEEEEEEEEvNT_6ParamsE:
        .type           _ZN7cutlass13device_kernelIN5flash11enable_sm90INS1_16FlashAttnFwdSm90INS1_25CollectiveMainloopFwdSm90ILi2EN4cute5tupleIJNS5_1CILi1EEES8_S8_EEENS6_IJNS7_ILi128EEENS7_ILi96EEENS7_ILi192EEEEEELi128ENS_6half_tEfNS_4arch4Sm90ELb0ELb0ELb1ELb1ELb1ELb0ELb0ELb1ELb1ELb1ELb1ELb0EEENS1_21CollectiveEpilogueFwdINS6_IJSA_SA_SB_EEES9_SE_SG_Li256ELb1ELb1ELb1ELb0EEENS1_36VarlenDynamicPersistentTileSchedulerILi128ELi96ELi256ELi128ELb1ELb1ELb1ELb0ELb1ELb1EEEEEEEEEvNT_6ParamsE,@function
        .size           _ZN7cutlass13device_kernelIN5flash11enable_sm90INS1_16FlashAttnFwdSm90INS1_25CollectiveMainloopFwdSm90ILi2EN4cute5tupleIJNS5_1CILi1EEES8_S8_EEENS6_IJNS7_ILi128EEENS7_ILi96EEENS7_ILi192EEEEEELi128ENS_6half_tEfNS_4arch4Sm90ELb0ELb0ELb1ELb1ELb1ELb0ELb0ELb1ELb1ELb1ELb1ELb0EEENS1_21CollectiveEpilogueFwdINS6_IJSA_SA_SB_EEES9_SE_SG_Li256ELb1ELb1ELb1ELb0EEENS1_36VarlenDynamicPersistentTileSchedulerILi128ELi96ELi256ELi128ELb1ELb1ELb1ELb0ELb1ELb1EEEEEEEEEvNT_6ParamsE,(.L_x_15733 - _ZN7cutlass13device_kernelIN5flash11enable_sm90INS1_16FlashAttnFwdSm90INS1_25CollectiveMainloopFwdSm90ILi2EN4cute5tupleIJNS5_1CILi1EEES8_S8_EEENS6_IJNS7_ILi128EEENS7_ILi96EEENS7_ILi192EEEEEELi128ENS_6half_tEfNS_4arch4Sm90ELb0ELb0ELb1ELb1ELb1ELb0ELb0ELb1ELb1ELb1ELb1ELb0EEENS1_21CollectiveEpilogueFwdINS6_IJSA_SA_SB_EEES9_SE_SG_Li256ELb1ELb1ELb1ELb0EEENS1_36VarlenDynamicPersistentTileSchedulerILi128ELi96ELi256ELi128ELb1ELb1ELb1ELb0ELb1ELb1EEEEEEEEEvNT_6ParamsE)
        .other          _ZN7cutlass13device_kernelIN5flash11enable_sm90INS1_16FlashAttnFwdSm90INS1_25CollectiveMainloopFwdSm90ILi2EN4cute5tupleIJNS5_1CILi1EEES8_S8_EEENS6_IJNS7_ILi128EEENS7_ILi96EEENS7_ILi192EEEEEELi128ENS_6half_tEfNS_4arch4Sm90ELb0ELb0ELb1ELb1ELb1ELb0ELb0ELb1ELb1ELb1ELb1ELb0EEENS1_21CollectiveEpilogueFwdINS6_IJSA_SA_SB_EEES9_SE_SG_Li256ELb1ELb1ELb1ELb0EEENS1_36VarlenDynamicPersistentTileSchedulerILi128ELi96ELi256ELi128ELb1ELb1ELb1ELb0ELb1ELb1EEEEEEEEEvNT_6ParamsE,@"STO_CUDA_ENTRY STV_DEFAULT"
_ZN7cutlass13device_kernelIN5flash11enable_sm90INS1_16FlashAttnFwdSm90INS1_25CollectiveMainloopFwdSm90ILi2EN4cute5tupleIJNS5_1CILi1EEES8_S8_EEENS6_IJNS7_ILi128EEENS7_ILi96EEENS7_ILi192EEEEEELi128ENS_6half_tEfNS_4arch4Sm90ELb0ELb0ELb1ELb1ELb1ELb0ELb0ELb1ELb1ELb1ELb1ELb0EEENS1_21CollectiveEpilogueFwdINS6_IJSA_SA_SB_EEES9_SE_SG_Li256ELb1ELb1ELb1ELb0EEENS1_36VarlenDynamicPersistentTileSchedulerILi128ELi96ELi256ELi128ELb1ELb1ELb1ELb0ELb1ELb1EEEEEEEEEvNT_6ParamsE:
[----:B------:R-:W0:Y:S02]  /*0000*/  LDC R1, c[0x0][0x28] ;  /* 0x00000a00ff017b82 */ /* 0x000e240000000800 */
[----:B0-----:R-:W-:Y:S01]  /*0010*/  VIADD R1, R1, 0xffffffe0 ;  /* 0xffffffe001017836 */ /* 0x001fe20000000000 */
[----:B------:R-:W0:Y:S01]  /*0020*/  S2R R3, SR_TID.X ;  /* 0x0000000000037919 */ /* 0x000e220000002100 */
[----:B------:R-:W-:Y:S01]  /*0030*/  ELECT P0, URZ, PT ;  /* 0x00000000003f782f */ /* 0x000fe20003800000 */
[----:B------:R-:W-:Y:S01]  /*0040*/  UMOV UR4, 0x80 ;  /* 0x0000008000047882 */ /* 0x000fe20000000000 */
[----:B------:R-:W-:Y:S01]  /*0050*/  UMOV UR7, 0x100 ;  /* 0x0000010000077882 */ /* 0x000fe20000000000 */
[----:B0-----:R-:W-:-:S05]  /*0060*/  SHF.R.U32.HI R0, RZ, 0x5, R3 ;  /* 0x00000005ff007819 */ /* 0x001fca0000011603 */
[----:B------:R-:W0:Y:S02]  /*0070*/  SHFL.IDX PT, R2, R0, RZ, 0x1f ;  /* 0x00001fff00027589 */ /* 0x000e2400000e0000 */
[C---:B0-----:R-:W-:Y:S02]  /*0080*/  ISETP.NE.OR P0, PT, R2.reuse, RZ, !P0 ;  /* 0x000000ff0200720c */ /* 0x041fe40004705670 */
[----:B------:R-:W-:Y:S02]  /*0090*/  ISETP.NE.AND P1, PT, R2, RZ, PT ;  /* 0x000000ff0200720c */ /* 0x000fe40003f25270 */
[----:B------:R-:W-:-:S06]  /*00a0*/  SHF.R.U32.HI R2, RZ, 0x7, R3 ;  /* 0x00000007ff027819 */ /* 0x000fcc0000011603 */
[----:B------:R-:W0:Y:S03]  /*00b0*/  SHFL.IDX PT, R2, R2, RZ, 0x1f ;  /* 0x00001fff02027589 */ /* 0x000e2600000e0000 */
[----:B------:R-:W-:Y:S01]  /*00c0*/  VOTEU.ALL UP0, P0 ;  /* 0x00000000003f7886 */ /* 0x000fe20000000000 */
[----:B------:R-:W-:-:S04]  /*00d0*/  VOTEU.ALL UP1, P0 ;  /* 0x00000000003f7886 */ /* 0x000fc80000020000 */
[----:B------:R-:W1:Y:S01]  /*00e0*/  @!UP0 S2UR UR8, SR_CgaCtaId ;  /* 0x00000000000889c3 */ /* 0x000e620000008800 */
[----:B------:R-:W-:Y:S01]  /*00f0*/  @!UP0 UMOV UR6, 0x400 ;  /* 0x0000040000068882 */ /* 0x000fe20000000000 */
[----:B------:R-:W-:-:S04]  /*0100*/  @!UP0 UIADD3 UR4, -UR4, 0x100000, URZ ;  /* 0x0010000004048890 */ /* 0x000fc8000fffe13f */
[----:B------:R-:W-:Y:S02]  /*0110*/  @!UP0 USHF.L.U32 UR5, UR4, 0xb, URZ ;  /* 0x0000000b04058899 */ /* 0x000fe4000800063f */
[----:B------:R-:W-:Y:S02]  /*0120*/  @!UP0 USHF.L.U32 UR4, UR4, 0x1, URZ ;  /* 0x0000000104048899 */ /* 0x000fe4000800063f */
[----:B-1----:R-:W-:Y:S02]  /*0130*/  @!UP0 ULEA UR8, UR8, UR6, 0x18 ;  /* 0x0000000608088291 */ /* 0x002fe4000f8ec03f */
[----:B------:R-:W-:-:S04]  /*0140*/  @!UP0 UIADD3 UR6, -UR7, 0x100000, URZ ;  /* 0x0010000007068890 */ /* 0x000fc8000fffe13f */
[----:B------:R-:W-:Y:S02]  /*0150*/  @!UP0 USHF.L.U32 UR7, UR6, 0xb, URZ ;  /* 0x0000000b06078899 */ /* 0x000fe4000800063f */
[----:B------:R-:W-:Y:S01]  /*0160*/  @!UP0 USHF.L.U32 UR6, UR6, 0x1, URZ ;  /* 0x0000000106068899 */ /* 0x000fe2000800063f */
[----:B------:R-:W-:-:S05]  /*0170*/  VOTEU.ALL UP0, P0 ;  /* 0x00000000003f7886 */ /* 0x000fca0000000000 */
[----:B------:R1:W2:Y:S06]  /*0180*/  @!UP0 SYNCS.EXCH.64 URZ, [UR8+0x2a800], UR4 ;  /* 0x02a80004083f85b2 */ /* 0x0002ac0008000100 */
[----:B------:R1:W3:Y:S02]  /*0190*/  @!UP1 SYNCS.EXCH.64 URZ, [UR8+0x2a820], UR6 ;  /* 0x02a82006083f95b2 */ /* 0x0002e40008000100 */
[----:B01----:R-:W-:Y:S05]  /*01a0*/  @P1 BRA `(.L_x_177) ;  /* 0x0000000000481947 */ /* 0x003fea0003800000 */
        /* <DEDUP_REMOVED lines=14> */
[----:B------:R0:W4:Y:S01]  /*0290*/  SYNCS.EXCH.64 URZ, [UR8+0x2a840], UR6 ;  /* 0x02a84006083f75b2 */ /* 0x0001220008000100 */
[----:B------:R0:W0:Y:S01]  /*02a0*/  SYNCS.EXCH.64 URZ, [UR8+0x2a838], UR4 ;  /* 0x02a83804083f75b2 */ /* 0x0000220008000100 */
[----:B------:R0:W0:Y:S01]  /*02b0*/  SYNCS.EXCH.64 URZ, [UR8+0x2a848], UR6 ;  /* 0x02a84806083f75b2 */ /* 0x0000220008000100 */
[----:B------:R-:W-:Y:S01]  /*02c0*/  NOP ;  /* 0x0000000000007918 */ /* 0x000fe20000000000 */
.L_x_177:
        /* <DEDUP_REMOVED lines=22> */
.L_x_178:
        /* <DEDUP_REMOVED lines=18> */
.L_x_179:
        /* <DEDUP_REMOVED lines=22> */
.L_x_180:
        /* <DEDUP_REMOVED lines=23> */
.L_x_181:
[----:B------:R-:W-:Y:S01]  /*0820*/  UISETP.NE.AND UP0, UPT, UR9, URZ, UPT ;  /* 0x0000003f0900728c */ /* 0x000fe2000bf05270 */
[----:B------:R-:W-:Y:S01]  /*0830*/  NOP ;  /* 0x0000000000007918 */ /* 0x000fe20000000000 */
[----:B0-----:R-:W-:Y:S01]  /*0840*/  UMOV UR4, 0x1 ;  /* 0x0000000100047882 */ /* 0x001fe20000000000 */
[----:B------:R-:W-:Y:S01]  /*0850*/  ULDC.64 UR36, c[0x0][0x208] ;  /* 0x0000820000247ab9 */ /* 0x000fe20000000a00 */
[----:B------:R-:W-:Y:S01]  /*0860*/  USEL UR4, UR4, 0x2, !UP0 ;  /* 0x0000000204047887 */ /* 0x000fe2000c000000 */
[----:B-1234-:R-:W-:Y:S01]  /*0870*/  BAR.SYNC.DEFER_BLOCKING 0x0 ;  /* 0x0000000000007b1d */ /* 0x01efe20000010000 */
[----:B------:R-:W-:-:S04]  /*0880*/  PLOP3.LUT P0, PT, PT, PT, UP0, 0x80, 0x0 ;  /* 0x000000000000781c */ /* 0x000fc80003f0f008 */
[----:B------:R-:W-:-:S05]  /*0890*/  IMAD.U32 R2, RZ, RZ, UR4 ;  /* 0x00000004ff027e24 */ /* 0x000fca000f8e00ff */
[----:B------:R0:W-:Y:S04]  /*08a0*/  STL [R1+0x1c], R2 ;  /* 0x00001c0201007387 */ /* 0x0001e80000100800 */
[----:B------:R-:W-:Y:S05]  /*08b0*/  @!P0 BRA `(.L_x_182) ;  /* 0x0000009800a08947 */ /* 0x000fea0003800000 */
.L_x_183:
[----:B------:R-:W-:-:S08]  /*08c0*/  NOP ;  /* 0x0000000000007918 */ /* 0x000fd00000000000 */
[----:B------:R-:W1:Y:S02]  /*08d0*/  USETMAXREG.TRY_ALLOC.CTAPOOL UP0, 0xe8 ;  /* 0x000000e8000079c8 */ /* 0x000e640008000600 */
[----:B-1----:R-:W-:-:S13]  /*08e0*/  PLOP3.LUT P0, PT, PT, PT, UP0, 0x80, 0x0 ;  /* 0x000000000000781c */ /* 0x002fda0003f0f008 */
[----:B------:R-:W-:Y:S05]  /*08f0*/  @!P0 BRA `(.L_x_183) ;  /* 0xfffffffc00f08947 */ /* 0x000fea000383ffff */
[----:B------:R-:W1:Y:S08]  /*0900*/  S2UR UR5, SR_CgaCtaId ;  /* 0x00000000000579c3 */ /* 0x000e700000008800 */
[----:B------:R-:W-:Y:S06]  /*0910*/  BAR.ARV 0x8, 0x180 ;  /* 0x0206000000007b1d */ /* 0x000fec0000002000 */
[----:B------:R-:W-:-:S02]  /*0920*/  UMOV UR4, 0x400 ;  /* 0x0000040000047882 */ /* 0x000fc40000000000 */
[----:B------:R-:W-:Y:S01]  /*0930*/  BAR.SYNC.DEFER_BLOCKING 0x5, 0x180 ;  /* 0x0146000000007b1d */ /* 0x000fe20000010000 */
[----:B-1----:R-:W-:-:S09]  /*0940*/  ULEA UR4, UR5, UR4, 0x18 ;  /* 0x0000000405047291 */ /* 0x002fd2000f8ec03f */
[----:B------:R-:W1:Y:S01]  /*0950*/  LDS.128 R24, [UR4+0x2a8d0] ;  /* 0x02a8d004ff187984 */ /* 0x000e620008000c00 */
[----:B------:R-:W-:Y:S01]  /*0960*/  ULDC UR4, c[0x0][0xc3c] ;  /* 0x00030f0000047ab9 */ /* 0x000fe20000000800 */
[----:B------:R-:W-:Y:S06]  /*0970*/  BAR.ARV 0x4, 0x180 ;  /* 0x0106000000007b1d */ /* 0x000fec0000002000 */
[----:B-1----:R-:W-:-:S13]  /*0980*/  ISETP.GE.AND P0, PT, R27, UR4, PT ;  /* 0x000000041b007c0c */ /* 0x002fda000bf06270 */
[----:B------:R-:W-:Y:S05]  /*0990*/  @P0 EXIT ;  /* 0x000000000000094d */ /* 0x000fea0003800000 */
[----:B0-----:R-:W2:Y:S01]  /*09a0*/  LDL R2, [R1+0x1c] ;  /* 0x00001c0001027983 */ /* 0x001ea20000100800 */
[----:B------:R-:W-:Y:S01]  /*09b0*/  R2UR UR6, R25 ;  /* 0x00000000190672ca */ /* 0x000fe200000e0000 */
[----:B------:R-:W-:Y:S01]  /*09c0*/  UMOV UR39, URZ ;  /* 0x0000003f00277c82 */ /* 0x000fe20008000000 */
[----:B------:R-:W-:Y:S01]  /*09d0*/  R2UR UR5, R26 ;  /* 0x000000001a0572ca */ /* 0x000fe200000e0000 */
[----:B------:R-:W0:Y:S01]  /*09e0*/  S2R R0, SR_TID.X ;  /* 0x0000000000007919 */ /* 0x000e220000002100 */
[----:B------:R-:W-:Y:S01]  /*09f0*/  UMOV UR38, URZ ;  /* 0x0000003f00267c82 */ /* 0x000fe20008000000 */
[----:B0-----:R-:W-:-:S05]  /*0a00*/  VIADD R202, R0, 0xffffff80 ;  /* 0xffffff8000ca7836 */ /* 0x001fca0000000000 */
[----:B------:R-:W-:-:S04]  /*0a10*/  SHF.R.S32.HI R3, RZ, 0x1f, R202 ;  /* 0x0000001fff037819 */ /* 0x000fc800000114ca */
[CC--:B------:R-:W-:Y:S02]  /*0a20*/  LEA.HI R0, R3.reuse, R202.reuse, RZ, 0x7 ;  /* 0x000000ca03007211 */ /* 0x0c0fe400078f38ff */
[----:B------:R-:W-:Y:S02]  /*0a30*/  LEA.HI R4, R3, R202, RZ, 0x5 ;  /* 0x000000ca03047211 */ /* 0x000fe400078f28ff */
[----:B------:R-:W-:Y:S02]  /*0a40*/  LOP3.LUT R179, R0, 0xffffff80, RZ, 0xc0, !PT ;  /* 0xffffff8000b37812 */ /* 0x000fe400078ec0ff */
[----:B------:R-:W-:Y:S01]  /*0a50*/  SHF.R.S32.HI R195, RZ, 0x7, R0 ;  /* 0x00000007ffc37819 */ /* 0x000fe20000011400 */
[----:B------:R-:W-:Y:S02]  /*0a60*/  IMAD.SHL.U32 R4, R4, 0x20, RZ ;  /* 0x0000002004047824 */ /* 0x000fe400078e00ff */
[----:B------:R-:W-:Y:S01]  /*0a70*/  IMAD.IADD R179, R202, 0x1, -R179 ;  /* 0x00000001cab37824 */ /* 0x000fe200078e0ab3 */
[----:B------:R-:W-:-:S02]  /*0a80*/  LEA.HI R0, R0, R195, RZ, 0x1 ;  /* 0x000000c300007211 */ /* 0x000fc400078f08ff */
[----:B------:R-:W-:Y:S02]  /*0a90*/  LOP3.LUT R4, R4, 0xfffffc00, RZ, 0xc0, !PT ;  /* 0xfffffc0004047812 */ /* 0x000fe400078ec0ff */
[----:B------:R-:W-:Y:S02]  /*0aa0*/  SHF.R.S32.HI R6, RZ, 0x1f, R179 ;  /* 0x0000001fff067819 */ /* 0x000fe400000114b3 */
[----:B------:R-:W-:Y:S02]  /*0ab0*/  LOP3.LUT R0, R0, 0x3fffffe, RZ, 0xc0, !PT ;  /* 0x03fffffe00007812 */ /* 0x000fe400078ec0ff */
[CC--:B------:R-:W-:Y:S02]  /*0ac0*/  LEA.HI R8, R6.reuse, R179.reuse, RZ, 0x2 ;  /* 0x000000b306087211 */ /* 0x0c0fe400078f10ff */
[----:B------:R-:W-:Y:S01]  /*0ad0*/  LEA.HI R6, R6, R179, RZ, 0x5 ;  /* 0x000000b306067211 */ /* 0x000fe200078f28ff */
[----:B------:R-:W-:Y:S01]  /*0ae0*/  IMAD.IADD R0, R195, 0x1, -R0 ;  /* 0x00000001c3007824 */ /* 0x000fe200078e0a00 */
[----:B------:R-:W-:-:S02]  /*0af0*/  SHF.R.S32.HI R9, RZ, 0x2, R8 ;  /* 0x00000002ff097819 */ /* 0x000fc40000011408 */
[----:B------:R-:W-:Y:S02]  /*0b00*/  SHF.R.S32.HI R10, RZ, 0x1f, R8 ;  /* 0x0000001fff0a7819 */ /* 0x000fe40000011408 */
[----:B------:R-:W-:Y:S02]  /*0b10*/  LOP3.LUT R8, R8, 0x7ffffffc, RZ, 0xc0, !PT ;  /* 0x7ffffffc08087812 */ /* 0x000fe400078ec0ff */
[----:B------:R-:W-:Y:S02]  /*0b20*/  LEA.HI R10, R10, R9, RZ, 0x3 ;  /* 0x000000090a0a7211 */ /* 0x000fe400078f18ff */
[----:B------:R-:W-:Y:S01]  /*0b30*/  SHF.R.S32.HI R6, RZ, 0x5, R6 ;  /* 0x00000005ff067819 */ /* 0x000fe20000011406 */
[----:B------:R-:W-:Y:S01]  /*0b40*/  IMAD.IADD R8, R179, 0x1, -R8 ;  /* 0x00000001b3087824 */ /* 0x000fe200078e0a08 */
[----:B------:R-:W-:-:S04]  /*0b50*/  LOP3.LUT R10, R10, 0xfffffff8, RZ, 0xc0, !PT ;  /* 0xfffffff80a0a7812 */ /* 0x000fc800078ec0ff */
[----:B------:R-:W-:Y:S01]  /*0b60*/  SHF.L.U32 R173, R8, 0x1, RZ ;  /* 0x0000000108ad7819 */ /* 0x000fe200000006ff */
[----:B------:R-:W-:-:S03]  /*0b70*/  IMAD.IADD R9, R9, 0x1, -R10 ;  /* 0x0000000109097824 */ /* 0x000fc600078e0a0a */
[C---:B------:R-:W-:Y:S01]  /*0b80*/  IADD3 R167, R173.reuse, 0x30, RZ ;  /* 0x00000030ada77810 */ /* 0x040fe20007ffe0ff */
[----:B------:R-:W-:Y:S01]  /*0b90*/  IMAD R9, R6, 0x10, R9 ;  /* 0x0000001006097824 */ /* 0x000fe200078e0209 */
[C---:B------:R-:W-:Y:S01]  /*0ba0*/  IADD3 R160, R173.reuse, 0x68, RZ ;  /* 0x00000068ada07810 */ /* 0x040fe20007ffe0ff */
[C---:B------:R-:W-:Y:S01]  /*0bb0*/  VIADD R172, R173.reuse, 0x8 ;  /* 0x00000008adac7836 */ /* 0x040fe20000000000 */
[----:B------:R-:W-:Y:S01]  /*0bc0*/  SHF.R.S32.HI R189, RZ, 0x1f, R167 ;  /* 0x0000001fffbd7819 */ /* 0x000fe200000114a7 */
        /* <DEDUP_REMOVED lines=22> */
[----:B------:R-:W-:Y:S01]  /*0d30*/  VIADD R22, R173, 0x78 ;  /* 0x00000078ad167836 */ /* 0x000fe20000000000 */
[----:B------:R-:W-:Y:S01]  /*0d40*/  SHF.R.S32.HI R183, RZ, 0x1f, R161 ;  /* 0x0000001fffb77819 */ /* 0x000fe200000114a1 */
[----:B------:R-:W-:Y:S01]  /*0d50*/  IMAD R196, R0, 0x40, R9 ;  /* 0x0000004000c47824 */ /* 0x000fe200078e0209 */
[----:B------:R-:W-:-:S02]  /*0d60*/  SHF.R.S32.HI R181, RZ, 0x1f, R23 ;  /* 0x0000001fffb57819 */ /* 0x000fc40000011417 */
[----:B------:R-:W-:Y:S02]  /*0d70*/  SHF.R.S32.HI R180, RZ, 0x1f, R22 ;  /* 0x0000001fffb47819 */ /* 0x000fe40000011416 */
[----:B--2---:R-:W-:Y:S02]  /*0d80*/  R2UR UR4, R2 ;  /* 0x00000000020472ca */ /* 0x004fe400000e0000 */
[----:B------:R-:W-:-:S04]  /*0d90*/  LEA.HI R2, R3, R202, RZ, 0x4 ;  /* 0x000000ca03027211 */ /* 0x000fc800078f20ff */
[----:B------:R-:W-:Y:S02]  /*0da0*/  LOP3.LUT R5, R2, 0x3fffff0, RZ, 0xc0, !PT ;  /* 0x03fffff002057812 */ /* 0x000fe400078ec0ff */
[----:B------:R-:W-:-:S03]  /*0db0*/  SHF.R.S32.HI R7, RZ, 0x4, R2 ;  /* 0x00000004ff077819 */ /* 0x000fc60000011402 */
[----:B------:R-:W-:Y:S01]  /*0dc0*/  IMAD.IADD R5, R202, 0x1, -R5 ;  /* 0x00000001ca057824 */ /* 0x000fe200078e0a05 */
[----:B------:R-:W-:Y:S01]  /*0dd0*/  LEA.HI R2, R2, R7, RZ, 0x1 ;  /* 0x0000000702027211 */ /* 0x000fe200078f08ff */
[----:B------:R-:W-:-:S03]  /*0de0*/  ULOP3.LUT UR7, UR4, 0x1, URZ, 0xfc, !UPT ;  /* 0x0000000104077892 */ /* 0x000fc6000f8efc3f */
[----:B------:R-:W-:Y:S01]  /*0df0*/  LOP3.LUT R2, R2, 0x1ffffffe, RZ, 0xc0, !PT ;  /* 0x1ffffffe02027812 */ /* 0x000fe200078ec0ff */
[----:B------:R-:W-:Y:S01]  /*0e00*/  UMOV UR4, URZ ;  /* 0x0000003f00047c82 */ /* 0x000fe20008000000 */
[----:B------:R-:W-:Y:S01]  /*0e10*/  LEA R5, R5, R4, 0x6 ;  /* 0x0000000405057211 */ /* 0x000fe200078e30ff */
[----:B------:R-:W-:Y:S01]  /*0e20*/  IMAD.U32 R199, RZ, RZ, UR7 ;  /* 0x00000007ffc77e24 */ /* 0x000fe2000f8e00ff */
[-C--:B------:R-:W-:Y:S01]  /*0e30*/  LEA.HI R4, R3, R202.reuse, RZ, 0x2 ;  /* 0x000000ca03047211 */ /* 0x080fe200078f10ff */
[----:B------:R-:W-:Y:S01]  /*0e40*/  IMAD.IADD R2, R7, 0x1, -R2 ;  /* 0x0000000107027824 */ /* 0x000fe200078e0a02 */
[----:B------:R-:W-:Y:S01]  /*0e50*/  LEA.HI R3, R3, R202, RZ, 0x3 ;  /* 0x000000ca03037211 */ /* 0x000fe200078f18ff */
[----:B------:R-:W-:Y:S01]  /*0e60*/  IMAD.U32 R178, RZ, RZ, UR4 ;  /* 0x00000004ffb27e24 */ /* 0x000fe2000f8e00ff */
[----:B------:R-:W-:Y:S01]  /*0e70*/  LOP3.LUT R7, R4, 0xfffffffc, RZ, 0xc0, !PT ;  /* 0xfffffffc04077812 */ /* 0x000fe200078ec0ff */
[----:B------:R-:W-:Y:S01]  /*0e80*/  IMAD R198, R2, 0x8, R5 ;  /* 0x0000000802c67824 */ /* 0x000fe200078e0205 */
[----:B------:R-:W-:-:S02]  /*0e90*/  LOP3.LUT R17, R3, 0xfffffff8, RZ, 0xc0, !PT ;  /* 0xfffffff803117812 */ /* 0x000fc400078ec0ff */
[----:B------:R-:W-:Y:S01]  /*0ea0*/  SHF.R.S32.HI R176, RZ, 0x3, R3 ;  /* 0x00000003ffb07819 */ /* 0x000fe20000011403 */
[C---:B------:R-:W-:Y:S02]  /*0eb0*/  IMAD.IADD R7, R202.reuse, 0x1, -R7 ;  /* 0x00000001ca077824 */ /* 0x040fe400078e0a07 */
[----:B------:R-:W-:-:S03]  /*0ec0*/  IMAD.IADD R17, R202, 0x1, -R17 ;  /* 0x00000001ca117824 */ /* 0x000fc600078e0a11 */
[----:B------:R-:W-:-:S04]  /*0ed0*/  LEA.HI R2, R7, R7, RZ, 0x1 ;  /* 0x0000000707027211 */ /* 0x000fc800078f08ff */
[----:B------:R-:W-:-:S04]  /*0ee0*/  LOP3.LUT R2, R2, 0x1ffffffe, RZ, 0xc0, !PT ;  /* 0x1ffffffe02027812 */ /* 0x000fc800078ec0ff */
[----:B------:R-:W-:Y:S01]  /*0ef0*/  IADD3 R197, R7, -R2, RZ ;  /* 0x8000000207c57210 */ /* 0x000fe20007ffe0ff */
[----:B------:R-:W-:-:S04]  /*0f00*/  IMAD.SHL.U32 R2, R17, 0x8, RZ ;  /* 0x0000000811027824 */ /* 0x000fc800078e00ff */
[----:B------:R-:W-:Y:S01]  /*0f10*/  VIADD R16, R2, 0x40 ;  /* 0x0000004002107836 */ /* 0x000fe20000000000 */
[----:B------:R-:W-:Y:S01]  /*0f20*/  SHF.R.S32.HI R201, RZ, 0x1f, R2 ;  /* 0x0000001fffc97819 */ /* 0x000fe20000011402 */
[----:B------:R-:W-:-:S03]  /*0f30*/  IMAD R197, R197, 0x8, R196 ;  /* 0x00000008c5c57824 */ /* 0x000fc600078e02c4 */
[----:B------:R-:W-:-:S07]  /*0f40*/  SHF.R.S32.HI R200, RZ, 0x1f, R16 ;  /* 0x0000001fffc87819 */ /* 0x000fce0000011410 */
.L_x_233:
[----:B0-2-4-:R-:W0:Y:S01]  /*0f50*/  LDC.64 R4, c[0x0][0xc88] ;  /* 0x00032200ff047b82 */ /* 0x015e220000000a00 */
[----:B------:R-:W-:Y:S01]  /*0f60*/  ULDC.64 UR8, c[0x0][0xa28] ;  /* 0x00028a0000087ab9 */ /* 0x000fe20000000a00 */
[----:B------:R-:W-:Y:S01]  /*0f70*/  ULDC.64 UR10, c[0x0][0xa20] ;  /* 0x00028800000a7ab9 */ /* 0x000fe20000000a00 */
[----:B------:R-:W-:Y:S01]  /*0f80*/  ULDC UR7, c[0x0][0x424] ;  /* 0x0001090000077ab9 */ /* 0x000fe20000000800 */
[----:B0-----:R-:W-:-:S06]  /*0f90*/  IMAD.WIDE R4, R27, 0x4, R4 ;  /* 0x000000041b047825 */ /* 0x001fcc00078e0204 */
[----:B------:R-:W2:Y:S01]  /*0fa0*/  LDG.E R4, desc[UR36][R4.64] ;  /* 0x0000002404047981 */ /* 0x000ea2000c1e1900 */
[----:B------:R-:W-:Y:S02]  /*0fb0*/  UISETP.NE.U32.AND UP0, UPT, UR8, URZ, UPT ;  /* 0x0000003f0800728c */ /* 0x000fe4000bf05070 */
[----:B------:R-:W-:Y:S02]  /*0fc0*/  UISETP.NE.U32.AND UP1, UPT, UR10, URZ, UPT ;  /* 0x0000003f0a00728c */ /* 0x000fe4000bf25070 */
[----:B------:R-:W-:Y:S02]  /*0fd0*/  UISETP.NE.AND.EX UP0, UPT, UR9, URZ, UPT, UP0 ;  /* 0x0000003f0900728c */ /* 0x000fe4000bf05300 */
[----:B------:R-:W-:-:S04]  /*0fe0*/  UISETP.NE.AND.EX UP1, UPT, UR11, URZ, UPT, UP1 ;  /* 0x0000003f0b00728c */ /* 0x000fc8000bf25310 */
[----:B------:R-:W-:Y:S02]  /*0ff0*/  PLOP3.LUT P0, PT, PT, PT, UP0, 0x80, 0x0 ;  /* 0x000000000000781c */ /* 0x000fe40003f0f008 */
[----:B------:R-:W-:Y:S02]  /*1000*/  PLOP3.LUT P1, PT, PT, PT, UP1, 0x80, 0x0 ;  /* 0x000000000000781c */ /* 0x000fe40003f2f018 */
[----:B--2---:R-:W-:-:S13]  /*1010*/  R2UR UR61, R4 ;  /* 0x00000000043d72ca */ /* 0x004fda00000e0000 */
[----:B------:R-:W-:Y:S02]  /*1020*/  USHF.R.S32.HI UR4, URZ, 0x1f, UR61 ;  /* 0x0000001f3f047899 */ /* 0x000fe4000801143d */
[----:B------:R-:W-:-:S04]  /*1030*/  @UP0 ULEA UR8, UP2, UR61, UR8, 0x2 ;  /* 0x000000083d080291 */ /* 0x000fc8000f84103f */
[----:B------:R-:W-:Y:S02]  /*1040*/  @UP0 ULEA.HI.X UR9, UR61, UR9, UR4, 0x2, UP2 ;  /* 0x000000093d090291 */ /* 0x000fe400090f1404 */
[----:B------:R-:W-:Y:S01]  /*1050*/  IMAD.U32 R177, RZ, RZ, UR4 ;  /* 0x00000004ffb17e24 */ /* 0x000fe2000f8e00ff */
[----:B------:R-:W-:Y:S01]  /*1060*/  @UP1 ULEA UR10, UP0, UR61, UR10, 0x2 ;  /* 0x0000000a3d0a1291 */ /* 0x000fe2000f80103f */
[----:B------:R-:W-:-:S03]  /*1070*/  IMAD.U32 R4, RZ, RZ, UR8 ;  /* 0x00000008ff047e24 */ /* 0x000fc6000f8e00ff */
[----:B------:R-:W-:Y:S01]  /*1080*/  @UP1 ULEA.HI.X UR11, UR61, UR11, UR4, 0x2, UP0 ;  /* 0x0000000b3d0b1291 */ /* 0x000fe200080f1404 */
[----:B------:R-:W-:Y:S01]  /*1090*/  IMAD.U32 R5, RZ, RZ, UR9 ;  /* 0x00000009ff057e24 */ /* 0x000fe2000f8e00ff */
[----:B------:R-:W-:Y:S01]  /*10a0*/  MOV R6, UR10 ;  /* 0x0000000a00067c02 */ /* 0x000fe20008000f00 */
[----:B------:R-:W-:-:S03]  /*10b0*/  ULDC.64 UR8, c[0x0][0x418] ;  /* 0x0001060000087ab9 */ /* 0x000fc60000000a00 */
[----:B---3--:R-:W-:Y:S01]  /*10c0*/  IMAD.U32 R7, RZ, RZ, UR11 ;  /* 0x0000000bff077e24 */ /* 0x008fe2000f8e00ff */
[----:B------:R-:W2:Y:S04]  /*10d0*/  @P0 LDG.E R4, desc[UR36][R4.64] ;  /* 0x0000002404040981 */ /* 0x000ea8000c1e1900 */
[----:B------:R-:W3:Y:S01]  /*10e0*/  @P1 LDG.E R6, desc[UR36][R6.64] ;  /* 0x0000002406061981 */ /* 0x000ee2000c1e1900 */
[----:B------:R-:W-:Y:S01]  /*10f0*/  UISETP.NE.U32.AND UP0, UPT, UR8, URZ, UPT ;  /* 0x0000003f0800728c */ /* 0x000fe2000bf05070 */
[----:B------:R-:W-:Y:S01]  /*1100*/  IMAD.U32 R175, RZ, RZ, UR6 ;  /* 0x00000006ffaf7e24 */ /* 0x000fe2000f8e00ff */
[----:B------:R-:W-:Y:S01]  /*1110*/  UMOV UR4, URZ ;  /* 0x0000003f00047c82 */ /* 0x000fe20008000000 */
[----:B------:R-:W-:Y:S02]  /*1120*/  ULOP3.LUT UR8, UR5, 0xff000000, URZ, 0xc0, !UPT ;  /* 0xff00000005087892 */ /* 0x000fe4000f8ec03f */
[----:B------:R-:W-:-:S03]  /*1130*/  UISETP.NE.AND.EX UP0, UPT, UR9, URZ, UPT, UP0 ;  /* 0x0000003f0900728c */ /* 0x000fc6000bf05300 */
[----:B------:R-:W-:Y:S01]  /*1140*/  ULDC UR9, c[0x0][0x2f0] ;  /* 0x0000bc0000097ab9 */ /* 0x000fe20000000800 */
[----:B------:R-:W-:-:S04]  /*1150*/  USEL UR7, UR7, 0x1, UP0 ;  /* 0x0000000107077887 */ /* 0x000fc80008000000 */
[----:B------:R-:W-:Y:S01]  /*1160*/  UIMAD UR7, UR7, UR9, URZ ;  /* 0x00000009070772a4 */ /* 0x000fe2000f8e023f */
[----:B--2---:R-:W-:-:S06]  /*1170*/  @P0 R2UR UR4, R4 ;  /* 0x00000000040402ca */ /* 0x004fcc00000e0000 */
[----:B---3--:R-:W-:Y:S01]  /*1180*/  @P1 R2UR UR7, R6 ;  /* 0x00000000060712ca */ /* 0x008fe200000e0000 */
[----:B-1---5:R-:W-:-:S14]  /*1190*/  @P1 BRA `(.L_x_184) ;  /* 0x0000000000341947 */ /* 0x022fdc0003800000 */
[----:B------:R-:W-:Y:S02]  /*11a0*/  ULDC.64 UR10, c[0x0][0xa08] ;  /* 0x00028200000a7ab9 */ /* 0x000fe40000000a00 */
[----:B------:R-:W-:-:S04]  /*11b0*/  ISETP.NE.U32.AND P0, PT, RZ, UR10, PT ;  /* 0x0000000aff007c0c */ /* 0x000fc8000bf05070 */
[----:B------:R-:W-:-:S13]  /*11c0*/  ISETP.NE.AND.EX P0, PT, RZ, UR11, PT, P0 ;  /* 0x0000000bff007c0c */ /* 0x000fda000bf05300 */
[----:B------:R-:W-:Y:S05]  /*11d0*/  @!P0 BRA `(.L_x_184) ;  /* 0x0000000000248947 */ /* 0x000fea0003800000 */
[----:B------:R-:W-:Y:S02]  /*11e0*/  ULDC.64 UR6, c[0x0][0xa08] ;  /* 0x0002820000067ab9 */ /* 0x000fe40000000a00 */
[----:B------:R-:W-:-:S06]  /*11f0*/  UIMAD.WIDE UR6, UR61, 0x4, UR6 ;  /* 0x000000043d0678a5 */ /* 0x000fcc000f8e0206 */
[----:B------:R-:W-:Y:S02]  /*1200*/  IMAD.U32 R4, RZ, RZ, UR6 ;  /* 0x00000006ff047e24 */ /* 0x000fe4000f8e00ff */
[----:B------:R-:W-:-:S05]  /*1210*/  IMAD.U32 R5, RZ, RZ, UR7 ;  /* 0x00000007ff057e24 */ /* 0x000fca000f8e00ff */
[----:B------:R-:W2:Y:S04]  /*1220*/  LDG.E R3, desc[UR36][R4.64] ;  /* 0x0000002404037981 */ /* 0x000ea8000c1e1900 */
[----:B------:R-:W3:Y:S01]  /*1230*/  LDG.E R0, desc[UR36][R4.64+0x4] ;  /* 0x0000042404007981 */ /* 0x000ee2000c1e1900 */
[----:B--2---:R-:W-:Y:S02]  /*1240*/  R2UR UR7, R3 ;  /* 0x00000000030772ca */ /* 0x004fe400000e0000 */
[----:B---3--:R-:W-:-:S13]  /*1250*/  R2UR UR6, R0 ;  /* 0x00000000000672ca */ /* 0x008fda00000e0000 */
[----:B------:R-:W-:-:S12]  /*1260*/  UIADD3 UR7, -UR7, UR6, URZ ;  /* 0x0000000607077290 */ /* 0x000fd8000fffe13f */
.L_x_184:
[----:B------:R-:W-:Y:S02]  /*1270*/  UIADD3 UR7, -UR4, UR7, URZ ;  /* 0x0000000704077290 */ /* 0x000fe4000fffe13f */
[----:B------:R-:W-:Y:S02]  /*1280*/  ULOP3.LUT UR4, UR5, 0xff0000, URZ, 0xc0, !UPT ;  /* 0x00ff000005047892 */ /* 0x000fe4000f8ec03f */
[----:B------:R-:W-:Y:S02]  /*1290*/  UISETP.GE.AND UP0, UPT, UR7, 0x1, UPT ;  /* 0x000000010700788c */ /* 0x000fe4000bf06270 */
[----:B------:R-:W-:Y:S01]  /*12a0*/  USHF.R.U32.HI UR8, URZ, 0x8, UR8 ;  /* 0x000000083f087899 */ /* 0x000fe20008011608 */
[----:B------:R-:W-:Y:S01]  /*12b0*/  IMAD.U32 R98, RZ, RZ, UR7 ;  /* 0x00000007ff627e24 */ /* 0x000fe2000f8e00ff */
[----:B------:R-:W-:Y:S02]  /*12c0*/  UIADD3 UR6, UR7, 0x5f, URZ ;  /* 0x0000005f07067890 */ /* 0x000fe4000fffe03f */
[----:B------:R-:W-:Y:S01]  /*12d0*/  PLOP3.LUT P0, PT, PT, PT, UP0, 0x80, 0x0 ;  /* 0x000000000000781c */ /* 0x000fe20003f0f008 */
[----:B------:R-:W-:-:S02]  /*12e0*/  ULEA.HI UR8, UR4, UR8, URZ, 0x10 ;  /* 0x0000000804087291 */ /* 0x000fc4000f8f803f */
[----:B------:R-:W-:Y:S02]  /*12f0*/  UIMAD.WIDE UR6, UR6, 0x2aaaaaab, URZ ;  /* 0x2aaaaaab060678a5 */ /* 0x000fe4000f8e023f */
[----:B------:R-:W-:Y:S02]  /*1300*/  ULOP3.LUT UR4, UR8, 0xff, URZ, 0xc0, !UPT ;  /* 0x000000ff08047892 */ /* 0x000fe4000f8ec03f */
[----:B------:R-:W-:Y:S02]  /*1310*/  ULOP3.LUT UR9, UR5, 0xffff, URZ, 0xc0, !UPT ;  /* 0x0000ffff05097892 */ /* 0x000fe4000f8ec03f */
[----:B------:R-:W-:Y:S02]  /*1320*/  USHF.R.U32.HI UR5, URZ, 0x10, UR8 ;  /* 0x000000103f057899 */ /* 0x000fe40008011608 */
[----:B------:R-:W-:Y:S01]  /*1330*/  USHF.R.U32.HI UR6, URZ, 0x1f, UR7 ;  /* 0x0000001f3f067899 */ /* 0x000fe20008011607 */
[----:B------:R-:W-:Y:S01]  /*1340*/  IMAD.U32 R19, RZ, RZ, UR4 ;  /* 0x00000004ff137e24 */ /* 0x000fe2000f8e00ff */
[----:B------:R-:W-:Y:S01]  /*1350*/  MOV R174, UR9 ;  /* 0x0000000900ae7c02 */ /* 0x000fe20008000f00 */
[----:B------:R-:W-:Y:S01]  /*1360*/  UMOV UR4, URZ ;  /* 0x0000003f00047c82 */ /* 0x000fe20008000000 */
[----:B------:R-:W-:Y:S01]  /*1370*/  ULEA.HI.SX32 UR9, UR7, UR6, 0x1c ;  /* 0x0000000607097291 */ /* 0x000fe2000f8fe23f */
[----:B------:R-:W-:Y:S01]  /*1380*/  IMAD.U32 R18, RZ, RZ, UR5 ;  /* 0x00000005ff127e24 */ /* 0x000fe2000f8e00ff */
[----:B------:R-:W-:Y:S10]  /*1390*/  @!P0 BRA `(.L_x_185) ;  /* 0x0000000000948947 */ /* 0x000ff40003800000 */
[----:B------:R-:W-:Y:S01]  /*13a0*/  R2UR UR5, R18 ;  /* 0x00000000120572ca */ /* 0x000fe200000e0000 */
[----:B------:R-:W-:-:S12]  /*13b0*/  ULDC UR4, c[0x0][0x9f0] ;  /* 0x00027c0000047ab9 */ /* 0x000fd80000000800 */
[----:B------:R-:W-:-:S04]  /*13c0*/  UISETP.NE.AND UP0, UPT, UR5, URZ, UPT ;  /* 0x0000003f0500728c */ /* 0x000fc8000bf05270 */
[----:B------:R-:W-:-:S03]  /*13d0*/  USEL UR10, UR5, UR4, UP0 ;  /* 0x00000004050a7287 */ /* 0x000fc60008000000 */
[----:B------:R-:W-:Y:S01]  /*13e0*/  UMOV UR4, URZ ;  /* 0x0000003f00047c82 */ /* 0x000fe20008000000 */
[----:B------:R-:W-:Y:S02]  /*13f0*/  UIADD3 UR6, UR9, -0x1, UR10 ;  /* 0xffffffff09067890 */ /* 0x000fe4000fffe00a */
[----:B------:R-:W-:-:S04]  /*1400*/  IMAD.U32 R4, RZ, RZ, UR10 ;  /* 0x0000000aff047e24 */ /* 0x000fc8000f8e00ff */
[----:B------:R-:W-:Y:S01]  /*1410*/  IMAD.U32 R5, RZ, RZ, UR6 ;  /* 0x00000006ff057e24 */ /* 0x000fe2000f8e00ff */
[-C--:B------:R-:W-:Y:S01]  /*1420*/  IABS R0, R4.reuse ;  /* 0x0000000400007213 */ /* 0x080fe20000000000 */
[----:B------:R-:W-:Y:S01]  /*1430*/  ULOP3.LUT UR6, UR6, UR10, URZ, 0x3c, !UPT ;  /* 0x0000000a06067292 */ /* 0x000fe2000f8e3c3f */
[----:B------:R-:W-:Y:S02]  /*1440*/  IABS R6, R4 ;  /* 0x0000000400067213 */ /* 0x000fe40000000000 */
[----:B------:R-:W-:Y:S02]  /*1450*/  R2UR UR11, R0 ;  /* 0x00000000000b72ca */ /* 0x000fe400000e0000 */
[----:B------:R-:W-:-:S05]  /*1460*/  IABS R5, R5 ;  /* 0x0000000500057213 */ /* 0x000fca0000000000 */
[----:B------:R-:W-:-:S05]  /*1470*/  IMAD.MOV.U32 R4, RZ, RZ, R5 ;  /* 0x000000ffff047224 */ /* 0x000fca00078e0005 */
[----:B------:R-:W-:Y:S01]  /*1480*/  R2UR UR8, R4 ;  /* 0x00000000040872ca */ /* 0x000fe200000e0000 */
[----:B------:R-:W0:Y:S08]  /*1490*/  I2F.RP R0, UR11 ;  /* 0x0000000b00007d06 */ /* 0x000e300008209400 */
[----:B0-----:R-:W0:Y:S02]  /*14a0*/  MUFU.RCP R0, R0 ;  /* 0x0000000000007308 */ /* 0x001e240000001000 */
[----:B0-----:R-:W-:-:S02]  /*14b0*/  VIADD R3, R0, 0xffffffe ;  /* 0x0ffffffe00037836 */ /* 0x001fc40000000000 */
[----:B------:R-:W-:-:S04]  /*14c0*/  IMAD.MOV R0, RZ, RZ, -R6 ;  /* 0x000000ffff007224 */ /* 0x000fc800078e0a06 */
        /* <DEDUP_REMOVED lines=14> */
[----:B------:R-:W-:-:S05]  /*15b0*/  UISETP.NE.AND UP0, UPT, UR10, URZ, UPT ;  /* 0x0000003f0a00728c */ /* 0x000fca000bf05270 */
[----:B------:R-:W-:Y:S02]  /*15c0*/  UMOV UR4, UR5 ;  /* 0x0000000500047c82 */ /* 0x000fe40008000000 */
[----:B------:R-:W-:-:S04]  /*15d0*/  @!UP1 UIADD3 UR4, -UR4, URZ, URZ ;  /* 0x0000003f04049290 */ /* 0x000fc8000fffe13f */
[----:B------:R-:W-:-:S12]  /*15e0*/  @!UP0 ULOP3.LUT UR4, URZ, UR10, URZ, 0x33, !UPT ;  /* 0x0000000a3f048292 */ /* 0x000fd8000f8e333f */
.L_x_185:
[----:B------:R-:W-:Y:S01]  /*15f0*/  R2UR UR5, R19 ;  /* 0x00000000130572ca */ /* 0x000fe200000e0000 */
[----:B------:R-:W-:Y:S01]  /*1600*/  IMAD.U32 R3, RZ, RZ, UR4 ;  /* 0x00000004ff037e24 */ /* 0x000fe2000f8e00ff */
[----:B------:R-:W-:Y:S02]  /*1610*/  MOV R0, UR9 ;  /* 0x0000000900007c02 */ /* 0x000fe40008000f00 */
[----:B------:R-:W-:Y:S02]  /*1620*/  CS2R R86, SRZ ;  /* 0x0000000000567805 */ /* 0x000fe4000001ff00 */
[----:B------:R-:W-:Y:S02]  /*1630*/  PLOP3.LUT P0, PT, PT, PT, PT, 0x80, 0x0 ;  /* 0x000000000000781c */ /* 0x000fe40003f0f070 */
        /* <DEDUP_REMOVED lines=8> */
[----:B------:R-:W-:Y:S01]  /*16c0*/  UIMAD UR60, UR5, UR4, URZ ;  /* 0x00000004053c72a4 */ /* 0x000fe2000f8e023f */
[----:B------:R-:W-:-:S02]  /*16d0*/  CS2R R68, SRZ ;  /* 0x0000000000447805 */ /* 0x000fc4000001ff00 */
[----:B------:R-:W-:Y:S02]  /*16e0*/  CS2R R66, SRZ ;  /* 0x0000000000427805 */ /* 0x000fe4000001ff00 */
[----:B------:R-:W-:Y:S02]  /*16f0*/  CS2R R64, SRZ ;  /* 0x0000000000407805 */ /* 0x000fe4000001ff00 */
[----:B------:R-:W-:Y:S02]  /*1700*/  CS2R R62, SRZ ;  /* 0x00000000003e7805 */ /* 0x000fe4000001ff00 */
[----:B------:R-:W-:Y:S02]  /*1710*/  CS2R R60, SRZ ;  /* 0x00000000003c7805 */ /* 0x000fe4000001ff00 */
[----:B------:R-:W-:Y:S01]  /*1720*/  VIADDMNMX R3, R3, UR60, R0, PT ;  /* 0x0000003c03037c46 */ /* 0x000fe2000b800100 */
[----:B------:R-:W-:Y:S01]  /*1730*/  IMAD.MOV.U32 R0, RZ, RZ, RZ ;  /* 0x000000ffff007224 */ /* 0x000fe200078e00ff */
[----:B------:R-:W-:-:S02]  /*1740*/  CS2R R58, SRZ ;  /* 0x00000000003a7805 */ /* 0x000fc4000001ff00 */
[----:B------:R-:W-:Y:S02]  /*1750*/  CS2R R56, SRZ ;  /* 0x0000000000387805 */ /* 0x000fe4000001ff00 */
[----:B------:R-:W-:Y:S01]  /*1760*/  R2UR UR5, R3 ;  /* 0x00000000030572ca */ /* 0x000fe200000e0000 */
[----:B------:R-:W-:Y:S01]  /*1770*/  IMAD.MOV.U32 R3, RZ, RZ, RZ ;  /* 0x000000ffff037224 */ /* 0x000fe200078e00ff */
        /* <DEDUP_REMOVED lines=10> */
[----:B------:R-:W-:Y:S01]  /*1820*/  CS2R R96, SRZ ;  /* 0x0000000000607805 */ /* 0x000fe2000001ff00 */
[----:B------:R-:W-:Y:S02]  /*1830*/  UISETP.GT.AND UP0, UPT, UR5, UR60, UPT ;  /* 0x0000003c0500728c */ /* 0x000fe4000bf04270 */
[----:B------:R-:W-:Y:S01]  /*1840*/  IMAD.U32 R99, RZ, RZ, UR5 ;  /* 0x00000005ff637e24 */ /* 0x000fe2000f8e00ff */
[----:B------:R-:W-:Y:S02]  /*1850*/  CS2R R90, SRZ ;  /* 0x00000000005a7805 */ /* 0x000fe4000001ff00 */
[----:B------:R-:W-:Y:S02]  /*1860*/  CS2R R94, SRZ ;  /* 0x00000000005e7805 */ /* 0x000fe4000001ff00 */
[----:B------:R-:W-:Y:S02]  /*1870*/  CS2R R88, SRZ ;  /* 0x0000000000587805 */ /* 0x000fe4000001ff00 */
[----:B------:R-:W-:-:S02]  /*1880*/  CS2R R92, SRZ ;  /* 0x00000000005c7805 */ /* 0x000fc4000001ff00 */
[----:B------:R-:W-:Y:S02]  /*1890*/  PLOP3.LUT P1, PT, PT, PT, UP0, 0x80, 0x0 ;  /* 0x000000000000781c */ /* 0x000fe40003f2f008 */
[----:B------:R-:W-:-:S11]  /*18a0*/  CS2R R20, SRZ ;  /* 0x0000000000147805 */ /* 0x000fd6000001ff00 */
[----:B------:R-:W-:Y:S05]  /*18b0*/  @!P1 BRA `(.L_x_186) ;  /* 0x0000005800849947 */ /* 0x000fea0003800000 */
[----:B------:R-:W0:Y:S01]  /*18c0*/  SHFL.IDX PT, R0, R195, RZ, 0x1f ;  /* 0x00001fffc3007589 */ /* 0x000e2200000e0000 */
[----:B------:R-:W1:Y:S01]  /*18d0*/  S2UR UR6, SR_CgaCtaId ;  /* 0x00000000000679c3 */ /* 0x000e620000008800 */
[----:B------:R-:W-:Y:S01]  /*18e0*/  UMOV UR40, 0x400 ;  /* 0x0000040000287882 */ /* 0x000fe20000000000 */
[----:B0-----:R-:W-:Y:S01]  /*18f0*/  R2UR UR4, R0 ;  /* 0x00000000000472ca */ /* 0x001fe200000e0000 */
[----:B-1----:R-:W-:-:S04]  /*1900*/  ULEA UR40, UR6, UR40, 0x18 ;  /* 0x0000002806287291 */ /* 0x002fc8000f8ec03f */
[----:B------:R-:W-:-:S04]  /*1910*/  UIADD3 UR6, UR40, 0xc400, URZ ;  /* 0x0000c40028067890 */ /* 0x000fc8000fffe03f */
[----:B------:R-:W-:-:S04]  /*1920*/  ULOP3.LUT UP0, URZ, UR6, 0x1bf, URZ, 0xc0, !UPT ;  /* 0x000001bf063f7892 */ /* 0x000fc8000f80c03f */
[----:B------:R-:W-:Y:S02]  /*1930*/  ULEA.HI UR5, UR4, UR4, URZ, 0x1 ;  /* 0x0000000404057291 */ /* 0x000fe4000f8f083f */
[----:B------:R-:W-:Y:S02]  /*1940*/  PLOP3.LUT P0, PT, PT, PT, UP0, 0x80, 0x0 ;  /* 0x000000000000781c */ /* 0x000fe40003f0f008 */
        /* <DEDUP_REMOVED lines=9> */
[----:B------:R-:W-:Y:S01]  /*19e0*/  IMAD.U32 R4, RZ, RZ, UR4 ;  /* 0x00000004ff047e24 */ /* 0x000fe2000f8e00ff */
[----:B------:R0:W1:Y:S01]  /*19f0*/  LDC.64 R14, c[0x4][R0] ;  /* 0x01000000000e7b82 */ /* 0x0000620000000a00 */
[----:B------:R-:W-:Y:S01]  /*1a00*/  IMAD.U32 R5, RZ, RZ, UR5 ;  /* 0x00000005ff057e24 */ /* 0x000fe2000f8e00ff */
[----:B------:R-:W-:Y:S01]  /*1a10*/  ULDC.64 UR4, c[0x4][0xf8] ;  /* 0x01003e0000047ab9 */ /* 0x000fe20000000a00 */
[----:B------:R-:W-:Y:S01]  /*1a20*/  IMAD.U32 R10, RZ, RZ, UR6 ;  /* 0x00000006ff0a7e24 */ /* 0x000fe2000f8e00ff */
[----:B------:R-:W-:Y:S01]  /*1a30*/  MOV R6, UR4 ;  /* 0x0000000400067c02 */ /* 0x000fe20008000f00 */
[----:B------:R-:W-:Y:S02]  /*1a40*/  IMAD.U32 R7, RZ, RZ, UR5 ;  /* 0x00000005ff077e24 */ /* 0x000fe4000f8e00ff */
[----:B------:R-:W-:-:S02]  /*1a50*/  IMAD.U32 R11, RZ, RZ, UR7 ;  /* 0x00000007ff0b7e24 */ /* 0x000fc4000f8e00ff */
[----:B------:R-:W-:Y:S02]  /*1a60*/  IMAD.MOV.U32 R8, RZ, RZ, 0x70 ;  /* 0x00000070ff087424 */ /* 0x000fe400078e00ff */
[----:B------:R-:W-:Y:S02]  /*1a70*/  IMAD.MOV.U32 R12, RZ, RZ, 0x1 ;  /* 0x00000001ff0c7424 */ /* 0x000fe400078e00ff */
[----:B0-----:R-:W-:-:S07]  /*1a80*/  IMAD.MOV.U32 R13, RZ, RZ, RZ ;  /* 0x000000ffff0d7224 */ /* 0x001fce00078e00ff */
[----:B------:R-:W-:-:S07]  /*1a90*/  LEPC R20, `(.L_x_187) ;  /* 0x000000001014794e */ /* 0x000fce0000000000 */
[----:B-1----:R-:W-:Y:S05]  /*1aa0*/  CALL.ABS.NOINC R14 ;  /* 0x000000000e007343 */ /* 0x002fea0003c00000 */
.L_x_187:
[----:B------:R-:W-:Y:S02]  /*1ab0*/  R2UR UR6, R178 ;  /* 0x00000000b20672ca */ /* 0x000fe400000e0000 */
[----:B------:R-:W-:-:S11]  /*1ac0*/  R2UR UR5, R199 ;  /* 0x00000000c70572ca */ /* 0x000fd600000e0000 */
[----:B------:R-:W-:Y:S02]  /*1ad0*/  ULEA.HI UR4, UR6, UR6, URZ, 0x1 ;  /* 0x0000000606047291 */ /* 0x000fe4000f8f083f */
[----:B------:R-:W-:Y:S02]  /*1ae0*/  IMAD.U32 R3, RZ, RZ, UR5 ;  /* 0x00000005ff037e24 */ /* 0x000fe4000f8e00ff */
[----:B------:R-:W-:-:S03]  /*1af0*/  ULOP3.LUT UR4, UR4, 0xfffffffe, URZ, 0xc0, !UPT ;  /* 0xfffffffe04047892 */ /* 0x000fc6000f8ec03f */
[----:B------:R-:W-:Y:S01]  /*1b00*/  ISETP.NE.AND P0, PT, R3, 0x3, PT ;  /* 0x000000030300780c */ /* 0x000fe20003f05270 */
[----:B------:R-:W-:-:S06]  /*1b10*/  UIADD3 UR4, UR6, -UR4, URZ ;  /* 0x8000000406047290 */ /* 0x000fcc000fffe03f */
[----:B------:R-:W-:-:S04]  /*1b20*/  MOV R0, UR4 ;  /* 0x0000000400007c02 */ /* 0x000fc80008000f00 */
[----:B------:R-:W-:-:S04]  /*1b30*/  SHF.L.U32 R0, R0, 0x1f, RZ ;  /* 0x0000001f00007819 */ /* 0x000fc800000006ff */
[----:B------:R-:W0:Y:S02]  /*1b40*/  SYNCS.PHASECHK.TRANS64.TRYWAIT P1, [UR40+0x2a800], R0 ;  /* 0x02a80000ff0075a7 */ /* 0x000e240008020168 */
[----:B0-----:R-:W-:Y:S05]  /*1b50*/  @!P1 BRA `(.L_x_188) ;  /* 0x000000e000809947 */ /* 0x001fea0003800000 */
.L_x_318:
[----:B------:R-:W-:Y:S05]  /*1b60*/  @!P0 BRA `(.L_x_189) ;  /* 0x0000000000048947 */ /* 0x000fea0003800000 */
[----:B------:R-:W-:Y:S01]  /*1b70*/  BPT.TRAP 0x1 ;  /* 0x000000040000795c */ /* 0x000fe20000300000 */
.L_x_189:
[----:B0-----:R-:W-:Y:S02]  /*1b80*/  IMAD.U32 R0, RZ, RZ, UR38 ;  /* 0x00000026ff007e24 */ /* 0x001fe4000f8e00ff */
[----:B------:R-:W-:-:S03]  /*1b90*/  IMAD.U32 R3, RZ, RZ, UR39 ;  /* 0x00000027ff037e24 */ /* 0x000fc6000f8e00ff */
[----:B------:R-:W-:Y:S02]  /*1ba0*/  LEA R0, R0, UR40, 0x3 ;  /* 0x0000002800007c11 */ /* 0x000fe4000f8e18ff */
[----:B------:R-:W-:-:S04]  /*1bb0*/  SHF.L.U32 R3, R3, 0x1f, RZ ;  /* 0x0000001f03037819 */ /* 0x000fc800000006ff */
[----:B------:R0:W1:Y:S01]  /*1bc0*/  SYNCS.PHASECHK.TRANS64.TRYWAIT P1, [R0+URZ+0x2a830], R3 ;  /* 0x02a83003000075a7 */ /* 0x000062000802017f */
[----:B------:R-:W-:Y:S05]  /*1bd0*/  @!P0 BRA `(.L_x_190) ;  /* 0x0000000000048947 */ /* 0x000fea0003800000 */
[----:B------:R-:W-:Y:S01]  /*1be0*/  BPT.TRAP 0x1 ;  /* 0x000000040000795c */ /* 0x000fe20000300000 */
.L_x_190:
[----:B------:R-:W-:Y:S01]  /*1bf0*/  IMAD.MOV.U32 R87, RZ, RZ, RZ ;  /* 0x000000ffff577224 */ /* 0x000fe200078e00ff */
[----:B-1----:R-:W-:Y:S06]  /*1c00*/  @P1 BRA `(.L_x_191) ;  /* 0x0000000000081947 */ /* 0x002fec0003800000 */
[----:B------:R-:W1:Y:S02]  /*1c10*/  SYNCS.PHASECHK.TRANS64.TRYWAIT P1, [R0+URZ+0x2a830], R3 ;  /* 0x02a83003000075a7 */ /* 0x000e64000802017f */
[----:B-1----:R-:W-:Y:S05]  /*1c20*/  @!P1 BRA `(.L_x_192) ;  /* 0x000000e000649947 */ /* 0x002fea0003800000 */
.L_x_191:
[----:B------:R-:W-:Y:S05]  /*1c30*/  WARPSYNC.ALL ;  /* 0x0000000000007948 */ /* 0x000fea0003800000 */
[----:B------:R-:W-:Y:S01]  /*1c40*/  UIADD3 UR40, UR40, 0x18400, URZ ;  /* 0x0001840028287890 */ /* 0x000fe2000fffe03f */
[----:B------:R-:W-:Y:S01]  /*1c50*/  WARPGROUP.ARRIVE ;  /* 0x00000000000079c5 */ /* 0x000fe20000000000 */
[----:B------:R-:W-:Y:S02]  /*1c60*/  ULOP3.LUT UR4, UR41, 0x10000, URZ, 0xfc, !UPT ;  /* 0x0001000029047892 */ /* 0x000fe4000f8efc3f */
[----:B------:R-:W-:Y:S01]  /*1c70*/  USHF.R.U32.HI UR40, URZ, 0x4, UR40 ;  /* 0x000000043f287899 */ /* 0x000fe20008011628 */
[----:B------:R-:W-:Y:S01]  /*1c80*/  UMOV UR13, 0x40000040 ;  /* 0x40000040000d7882 */ /* 0x000fe20000000000 */
[----:B------:R-:W-:-:S02]  /*1c90*/  UMOV UR15, 0x40000040 ;  /* 0x40000040000f7882 */ /* 0x000fc40000000000 */
[----:B------:R-:W-:Y:S01]  /*1ca0*/  ULOP3.LUT UR11, UR40, 0x3fff, URZ, 0xc0, !UPT ;  /* 0x00003fff280b7892 */ /* 0x000fe2000f8ec03f */
[----:B------:R-:W-:Y:S01]  /*1cb0*/  IMAD.U32 R5, RZ, RZ, UR13 ;  /* 0x0000000dff057e24 */ /* 0x000fe2000f8e00ff */
[----:B------:R-:W-:Y:S01]  /*1cc0*/  UMOV UR12, UR4 ;  /* 0x00000004000c7c82 */ /* 0x000fe20008000000 */
[----:B------:R-:W-:Y:S01]  /*1cd0*/  UIADD3 UR6, UR4, 0x2, URZ ;  /* 0x0000000204067890 */ /* 0x000fe2000fffe03f */
[----:B------:R-:W-:Y:S01]  /*1ce0*/  IMAD.U32 R4, RZ, RZ, UR12 ;  /* 0x0000000cff047e24 */ /* 0x000fe2000f8e00ff */
[----:B------:R-:W-:Y:S02]  /*1cf0*/  ULOP3.LUT UR11, UR11, 0x10000, URZ, 0xfc, !UPT ;  /* 0x000100000b0b7892 */ /* 0x000fe4000f8efc3f */
[----:B------:R-:W-:Y:S02]  /*1d00*/  UIADD3 UR56, UR4, 0x4, URZ ;  /* 0x0000000404387890 */ /* 0x000fe4000fffe03f */
[----:B------:R-:W-:Y:S01]  /*1d10*/  UIMAD UR5, UR38, 0x900, UR11 ;  /* 0x00000900260578a4 */ /* 0x000fe2000f8e020b */
[----:B------:R-:W-:Y:S01]  /*1d20*/  UMOV UR57, 0x40000040 ;  /* 0x4000004000397882 */ /* 0x000fe20000000000 */
[----:B------:R-:W-:-:S02]  /*1d30*/  UMOV UR59, 0x40000040 ;  /* 0x40000040003b7882 */ /* 0x000fc40000000000 */
[----:B------:R-:W-:Y:S02]  /*1d40*/  UIADD3 UR7, UR5, 0x2, URZ ;  /* 0x0000000205077890 */ /* 0x000fe4000fffe03f */
[----:B------:R-:W-:Y:S02]  /*1d50*/  UIADD3 UR58, UR5, 0x4, URZ ;  /* 0x00000004053a7890 */ /* 0x000fe4000fffe03f */
[----:B------:R-:W-:Y:S01]  /*1d60*/  UMOV UR14, UR5 ;  /* 0x00000005000e7c82 */ /* 0x000fe20008000000 */
[----:B------:R-:W-:Y:S01]  /*1d70*/  UIADD3 UR52, UR4, 0x6, URZ ;  /* 0x0000000604347890 */ /* 0x000fe2000fffe03f */
[----:B------:R-:W-:Y:S01]  /*1d80*/  HGMMA.64x96x16.F32 R24, gdesc[UR12], RZ, !UPT, gsb0 ;  /* 0x016000000c1879f0 */ /* 0x000fe2000c0008ff */
[----:B------:R-:W-:Y:S01]  /*1d90*/  UMOV UR12, UR6 ;  /* 0x00000006000c7c82 */ /* 0x000fe20008000000 */
[----:B------:R-:W-:Y:S01]  /*1da0*/  UMOV UR13, 0x40000040 ;  /* 0x40000040000d7882 */ /* 0x000fe20000000000 */
[----:B------:R-:W-:Y:S01]  /*1db0*/  UMOV UR14, UR7 ;  /* 0x00000007000e7c82 */ /* 0x000fe20008000000 */
[----:B------:R-:W-:Y:S01]  /*1dc0*/  UMOV UR15, 0x40000040 ;  /* 0x40000040000f7882 */ /* 0x000fe20000000000 */
[----:B------:R-:W-:Y:S01]  /*1dd0*/  UIADD3 UR54, UR5, 0x6, URZ ;  /* 0x0000000605367890 */ /* 0x000fe2000fffe03f */
[----:B------:R-:W-:Y:S01]  /*1de0*/  MOV R6, UR12 ;  /* 0x0000000c00067c02 */ /* 0x000fe20008000f00 */
[----:B------:R-:W-:Y:S01]  /*1df0*/  UMOV UR53, 0x40000040 ;  /* 0x4000004000357882 */ /* 0x000fe20000000000 */
[----:B------:R-:W-:Y:S01]  /*1e00*/  UMOV UR55, 0x40000040 ;  /* 0x4000004000377882 */ /* 0x000fe20000000000 */
[----:B------:R-:W-:Y:S01]  /*1e10*/  UIADD3 UR48, UR4, 0x400, URZ ;  /* 0x0000040004307890 */ /* 0x000fe2000fffe03f */
[----:B------:R-:W-:Y:S01]  /*1e20*/  IMAD.U32 R7, RZ, RZ, UR13 ;  /* 0x0000000dff077e24 */ /* 0x000fe2000f8e00ff */
        /* <DEDUP_REMOVED lines=27> */
[----:B------:R-:W-:-:S02]  /*1fe0*/  WARPGROUP.DEPBAR.LE gsb0, 0x0 ;  /* 0x00008000000079c5 */ /* 0x000fc40000010000 */
[----:B------:R-:W-:-:S06]  /*1ff0*/  WARPGROUP.ARRIVE ;  /* 0x00000000000079c5 */ /* 0x000fcc0000000000 */
[----:B------:R-:W-:Y:S01]  /*2000*/  HGMMA.64x96x16.F32 R24, gdesc[UR12], R24, gsb0 ;  /* 0x016000000c1879f0 */ /* 0x000fe20008000818 */
        /* <DEDUP_REMOVED lines=37> */
.L_x_193:
[----:B------:R-:W-:Y:S01]  /*2260*/  R2UR UR5, R98 ;  /* 0x00000000620572ca */ /* 0x000fe200000e0000 */
[----:B------:R-:W-:Y:S01]  /*2270*/  ULDC UR4, c[0x0][0x9d8] ;  /* 0x0002760000047ab9 */ /* 0x000fe20000000800 */
[----:B------:R-:W-:Y:S01]  /*2280*/  R2UR UR6, R99 ;  /* 0x00000000630672ca */ /* 0x000fe200000e0000 */
        /* <DEDUP_REMOVED lines=10> */
[----:B------:R-:W-:-:S02]  /*2330*/  IMAD.U32 R10, RZ, RZ, UR5 ;  /* 0x00000005ff0a7e24 */ /* 0x000fc4000f8e00ff */
[----:B------:R-:W-:Y:S01]  /*2340*/  FMUL.FTZ R37, R37, UR4 ;  /* 0x0000000425257c20 */ /* 0x000fe20008410000 */
[----:B------:R-:W-:Y:S02]  /*2350*/  IMAD.U32 R12, RZ, RZ, UR6 ;  /* 0x00000006ff0c7e24 */ /* 0x000fe4000f8e00ff */
[----:B------:R-:W-:Y:S01]  /*2360*/  FMUL.FTZ R30, R30, UR4 ;  /* 0x000000041e1e7c20 */ /* 0x000fe20008410000 */
[----:B------:R-:W3:Y:S01]  /*2370*/  MUFU.TANH R25, R25 ;  /* 0x0000001900197308 */ /* 0x000ee20000002400 */
[----:B------:R-:W-:Y:S01]  /*2380*/  IADD3 R9, R10, 0x60, -R173 ;  /* 0x000000600a097810 */ /* 0x000fe20007ffe8ad */
[----:B------:R-:W-:Y:S01]  /*2390*/  FMUL.FTZ R40, R40, UR4 ;  /* 0x0000000428287c20 */ /* 0x000fe20008410000 */
[----:B------:R-:W-:Y:S01]  /*23a0*/  FMUL.FTZ R31, R31, UR4 ;  /* 0x000000041f1f7c20 */ /* 0x000fe20008410000 */
[----:B------:R-:W-:Y:S01]  /*23b0*/  FMUL.FTZ R41, R41, UR4 ;  /* 0x0000000429297c20 */ /* 0x000fe20008410000 */
[----:B------:R-:W-:Y:S01]  /*23c0*/  FMUL.FTZ R34, R34, UR4 ;  /* 0x0000000422227c20 */ /* 0x000fe20008410000 */
[----:B------:R-:W-:-:S02]  /*23d0*/  IMAD R9, R12, -0x60, R9 ;  /* 0xffffffa00c097824 */ /* 0x000fc400078e0209 */
[----:B------:R-:W-:Y:S01]  /*23e0*/  FMUL.FTZ R35, R35, UR4 ;  /* 0x0000000423237c20 */ /* 0x000fe20008410000 */
[----:B------:R-:W4:Y:S01]  /*23f0*/  MUFU.TANH R28, R28 ;  /* 0x0000001c001c7308 */ /* 0x000f220000002400 */
[----:B------:R-:W-:Y:S01]  /*2400*/  FMUL.FTZ R44, R44, UR4 ;  /* 0x000000042c2c7c20 */ /* 0x000fe20008410000 */
[----:B------:R-:W-:Y:S01]  /*2410*/  FMUL.FTZ R45, R45, UR4 ;  /* 0x000000042d2d7c20 */ /* 0x000fe20008410000 */
[C---:B------:R-:W-:Y:S01]  /*2420*/  ISETP.GT.AND P6, PT, R9.reuse, RZ, PT ;  /* 0x000000ff0900720c */ /* 0x040fe20003fc4270 */
[----:B------:R-:W-:Y:S01]  /*2430*/  FMUL.FTZ R38, R38, UR4 ;  /* 0x0000000426267c20 */ /* 0x000fe20008410000 */
[----:B------:R-:W-:Y:S01]  /*2440*/  ISETP.GT.AND P5, PT, R9, 0x1, PT ;  /* 0x000000010900780c */ /* 0x000fe20003fa4270 */
[----:B------:R-:W-:Y:S01]  /*2450*/  FMUL.FTZ R39, R39, UR4 ;  /* 0x0000000427277c20 */ /* 0x000fe20008410000 */
[----:B------:R-:W-:Y:S01]  /*2460*/  ISETP.GT.AND P4, PT, R9, 0x8, PT ;  /* 0x000000080900780c */ /* 0x000fe20003f84270 */
[----:B------:R-:W5:Y:S01]  /*2470*/  MUFU.TANH R29, R29 ;  /* 0x0000001d001d7308 */ /* 0x000f620000002400 */
[----:B--2---:R-:W-:Y:S01]  /*2480*/  FSEL R11, R24, -INF , P6 ;  /* 0xff800000180b7808 */ /* 0x004fe20003000000 */
[----:B------:R-:W-:Y:S01]  /*2490*/  FMUL.FTZ R48, R48, UR4 ;  /* 0x0000000430307c20 */ /* 0x000fe20008410000 */
[----:B---3--:R-:W-:Y:S01]  /*24a0*/  FSEL R10, R25, -INF , P5 ;  /* 0xff800000190a7808 */ /* 0x008fe20002800000 */
[----:B------:R-:W-:Y:S01]  /*24b0*/  FMUL.FTZ R49, R49, UR4 ;  /* 0x0000000431317c20 */ /* 0x000fe20008410000 */
[----:B------:R-:W-:Y:S01]  /*24c0*/  ISETP.GT.AND P3, PT, R9, 0x9, PT ;  /* 0x000000090900780c */ /* 0x000fe20003f64270 */
[----:B------:R-:W-:Y:S01]  /*24d0*/  FMUL.FTZ R42, R42, UR4 ;  /* 0x000000042a2a7c20 */ /* 0x000fe20008410000 */
[----:B------:R-:W-:Y:S01]  /*24e0*/  FMNMX.FTZ R12, R11, R10, !PT ;  /* 0x0000000a0b0c7209 */ /* 0x000fe20007810000 */
[----:B------:R-:W2:Y:S01]  /*24f0*/  MUFU.TANH R32, R32 ;  /* 0x0000002000207308 */ /* 0x000ea20000002400 */
[----:B----4-:R-:W-:Y:S01]  /*2500*/  FSEL R73, R28, -INF , P4 ;  /* 0xff8000001c497808 */ /* 0x010fe20002000000 */
[----:B------:R-:W-:Y:S01]  /*2510*/  FMUL.FTZ R43, R43, UR4 ;  /* 0x000000042b2b7c20 */ /* 0x000fe20008410000 */
[----:B------:R-:W-:Y:S01]  /*2520*/  ISETP.GT.AND P2, PT, R9, 0x10, PT ;  /* 0x000000100900780c */ /* 0x000fe20003f44270 */
[----:B------:R-:W-:Y:S01]  /*2530*/  FMUL.FTZ R52, R52, UR4 ;  /* 0x0000000434347c20 */ /* 0x000fe20008410000 */
[----:B------:R-:W-:Y:S01]  /*2540*/  FMNMX.FTZ R12, R73, R12, !PT ;  /* 0x0000000c490c7209 */ /* 0x000fe20007810000 */
[----:B------:R-:W-:Y:S01]  /*2550*/  FMUL.FTZ R46, R46, UR4 ;  /* 0x000000042e2e7c20 */ /* 0x000fe20008410000 */
[----:B------:R-:W-:Y:S01]  /*2560*/  ISETP.GT.AND P1, PT, R9, 0x11, PT ;  /* 0x000000110900780c */ /* 0x000fe20003f24270 */
[----:B01----:R-:W0:Y:S01]  /*2570*/  MUFU.TANH R3, R26 ;  /* 0x0000001a00037308 */ /* 0x003e220000002400 */
[----:B-----5:R-:W-:Y:S01]  /*2580*/  FSEL R75, R29, -INF , P3 ;  /* 0xff8000001d4b7808 */ /* 0x020fe20001800000 */
        /* <DEDUP_REMOVED lines=9> */
[----:B------:R-:W-:Y:S01]  /*2620*/  FMUL.FTZ R60, R60, UR4 ;  /* 0x000000043c3c7c20 */ /* 0x000fe20008410000 */
[----:B------:R-:W-:Y:S01]  /*2630*/  FMUL.FTZ R54, R54, UR4 ;  /* 0x0000000436367c20 */ /* 0x000fe20008410000 */
[----:B------:R-:W-:Y:S01]  /*2640*/  FMNMX.FTZ R12, R77, R12, !PT ;  /* 0x0000000c4d0c7209 */ /* 0x000fe20007810000 */
[----:B------:R-:W-:Y:S01]  /*2650*/  FMUL.FTZ R61, R61, UR4 ;  /* 0x000000043d3d7c20 */ /* 0x000fe20008410000 */
[----:B------:R-:W-:Y:S01]  /*2660*/  FMUL.FTZ R55, R55, UR4 ;  /* 0x0000000437377c20 */ /* 0x000fe20008410000 */
[----:B------:R-:W2:Y:S01]  /*2670*/  MUFU.TANH R8, R27 ;  /* 0x0000001b00087308 */ /* 0x000ea20000002400 */
[----:B0-----:R-:W-:Y:S01]  /*2680*/  FSEL R3, R3, -INF , P6 ;  /* 0xff80000003037808 */ /* 0x001fe20003000000 */
[----:B------:R-:W-:Y:S01]  /*2690*/  FMUL.FTZ R64, R64, UR4 ;  /* 0x0000000440407c20 */ /* 0x000fe20008410000 */
[----:B------:R-:W-:Y:S01]  /*26a0*/  ISETP.GT.AND P6, PT, R9, 0x18, PT ;  /* 0x000000180900780c */ /* 0x000fe20003fc4270 */
[----:B------:R-:W-:Y:S01]  /*26b0*/  FMUL.FTZ R58, R58, UR4 ;  /* 0x000000043a3a7c20 */ /* 0x000fe20008410000 */
[----:B------:R-:W-:Y:S01]  /*26c0*/  FMUL.FTZ R65, R65, UR4 ;  /* 0x0000000441417c20 */ /* 0x000fe20008410000 */
[----:B------:R-:W-:Y:S01]  /*26d0*/  FMUL.FTZ R59, R59, UR4 ;  /* 0x000000043b3b7c20 */ /* 0x000fe20008410000 */
[----:B------:R-:W-:Y:S01]  /*26e0*/  FMUL.FTZ R68, R68, UR4 ;  /* 0x0000000444447c20 */ /* 0x000fe20008410000 */
[----:B------:R-:W0:Y:S01]  /*26f0*/  MUFU.TANH R36, R36 ;  /* 0x0000002400247308 */ /* 0x000e220000002400 */
[----:B-1----:R-:W-:Y:S01]  /*2700*/  FSEL R79, R33, -INF , P1 ;  /* 0xff800000214f7808 */ /* 0x002fe20000800000 */
[----:B------:R-:W-:Y:S01]  /*2710*/  FMUL.FTZ R69, R69, UR4 ;  /* 0x0000000445457c20 */ /* 0x000fe20008410000 */
[----:B------:R-:W-:Y:S01]  /*2720*/  ULDC UR5, c[0x0][0x988] ;  /* 0x0002620000057ab9 */ /* 0x000fe20000000800 */
[----:B------:R-:W-:Y:S01]  /*2730*/  P2R R14, PR, RZ, 0x1 ;  /* 0x00000001ff0e7803 */ /* 0x000fe20000000000 */
[----:B------:R-:W-:Y:S01]  /*2740*/  FMUL.FTZ R62, R62, UR4 ;  /* 0x000000043e3e7c20 */ /* 0x000fe20008410000 */
[----:B------:R-:W-:Y:S01]  /*2750*/  FMNMX.FTZ R12, R79, R12, !PT ;  /* 0x0000000c4f0c7209 */ /* 0x000fe20007810000 */
[----:B------:R-:W-:Y:S01]  /*2760*/  FMUL.FTZ R63, R63, UR4 ;  /* 0x000000043f3f7c20 */ /* 0x000fe20008410000 */
[----:B------:R-:W1:Y:S01]  /*2770*/  MUFU.TANH R13, R30 ;  /* 0x0000001e000d7308 */ /* 0x000e620000002400 */
[----:B--2---:R-:W-:Y:S01]  /*2780*/  FSEL R8, R8, -INF , P5 ;  /* 0xff80000008087808 */ /* 0x004fe20002800000 */
[----:B------:R-:W-:Y:S01]  /*2790*/  FMUL.FTZ R66, R66, UR4 ;  /* 0x0000000442427c20 */ /* 0x000fe20008410000 */
[----:B------:R-:W-:Y:S01]  /*27a0*/  ISETP.GT.AND P5, PT, R9, 0x19, PT ;  /* 0x000000190900780c */ /* 0x000fe20003fa4270 */
[----:B------:R-:W-:Y:S01]  /*27b0*/  FMUL.FTZ R67, R67, UR4 ;  /* 0x0000000443437c20 */ /* 0x000fe20008410000 */
[----:B------:R-:W-:Y:S01]  /*27c0*/  FMUL.FTZ R70, R70, UR4 ;  /* 0x0000000446467c20 */ /* 0x000fe20008410000 */
[----:B------:R-:W-:Y:S01]  /*27d0*/  FMUL.FTZ R71, R71, UR4 ;  /* 0x0000000447477c20 */ /* 0x000fe20008410000 */
[----:B------:R-:W-:Y:S01]  /*27e0*/  R2UR UR4, R0 ;  /* 0x00000000000472ca */ /* 0x000fe200000e0000 */
[----:B------:R-:W2:Y:S01]  /*27f0*/  MUFU.TANH R37, R37 ;  /* 0x0000002500257308 */ /* 0x000ea20000002400 */
[----:B0-----:R-:W-:Y:S01]  /*2800*/  FSEL R81, R36, -INF , P6 ;  /* 0xff80000024517808 */ /* 0x001fe20003000000 */
[--C-:B------:R-:W-:Y:S01]  /*2810*/  IMAD.MOV.U32 R84, RZ, RZ, R87.reuse ;  /* 0x000000ffff547224 */ /* 0x100fe200078e0057 */
[-C--:B------:R-:W-:Y:S01]  /*2820*/  MOV R86, R87.reuse ;  /* 0x0000005700567202 */ /* 0x080fe20000000f00 */
[--C-:B------:R-:W-:Y:S01]  /*2830*/  IMAD.MOV.U32 R82, RZ, RZ, R87.reuse ;  /* 0x000000ffff527224 */ /* 0x100fe200078e0057 */
[----:B------:R-:W-:Y:S01]  /*2840*/  FMNMX.FTZ R12, R81, R12, !PT ;  /* 0x0000000c510c7209 */ /* 0x000fe20007810000 */
[--C-:B------:R-:W-:Y:S01]  /*2850*/  IMAD.MOV.U32 R80, RZ, RZ, R87.reuse ;  /* 0x000000ffff507224 */ /* 0x100fe200078e0057 */
[----:B------:R-:W-:Y:S01]  /*2860*/  MOV R72, R87 ;  /* 0x0000005700487202 */ /* 0x000fe20000000f00 */
[----:B------:R-:W0:Y:S01]  /*2870*/  MUFU.TANH R15, R31 ;  /* 0x0000001f000f7308 */ /* 0x000e220000002400 */
[----:B-1----:R-:W-:Y:S01]  /*2880*/  FSEL R13, R13, -INF , P4 ;  /* 0xff8000000d0d7808 */ /* 0x002fe20002000000 */
[--C-:B------:R-:W-:Y:S01]  /*2890*/  IMAD.MOV.U32 R78, RZ, RZ, R87.reuse ;  /* 0x000000ffff4e7224 */ /* 0x100fe200078e0057 */
[----:B------:R-:W-:Y:S01]  /*28a0*/  ISETP.GT.AND P4, PT, R9, 0x20, PT ;  /* 0x000000200900780c */ /* 0x000fe20003f84270 */
[----:B------:R-:W-:Y:S01]  /*28b0*/  UIADD3 UR4, UR4, 0x2a840, URZ ;  /* 0x0002a84004047890 */ /* 0x000fe2000fffe03f */
[----:B------:R-:W-:-:S02]  /*28c0*/  IMAD.MOV.U32 R76, RZ, RZ, R87 ;  /* 0x000000ffff4c7224 */ /* 0x000fc400078e0057 */
[----:B------:R-:W-:Y:S01]  /*28d0*/  IMAD.MOV.U32 R74, RZ, RZ, R87 ;  /* 0x000000ffff4a7224 */ /* 0x000fe200078e0057 */
[----:B------:R-:W1:Y:S01]  /*28e0*/  MUFU.TANH R40, R40 ;  /* 0x0000002800287308 */ /* 0x000e620000002400 */
[----:B--2---:R-:W-:-:S04]  /*28f0*/  FSEL R83, R37, -INF , P5 ;  /* 0xff80000025537808 */ /* 0x004fc80002800000 */
        /* <DEDUP_REMOVED lines=26> */
[----:B------:R1:W3:Y:S01]  /*2aa0*/  MUFU.TANH R31, R42 ;  /* 0x0000002a001f7308 */ /* 0x0002e20000002400 */
[----:B--2---:R-:W-:Y:S02]  /*2ab0*/  FSEL R29, R39, -INF , P5 ;  /* 0xff800000271d7808 */ /* 0x004fe40002800000 */
[----:B------:R-:W-:-:S05]  /*2ac0*/  ISETP.GT.AND P5, PT, R9, 0x31, PT ;  /* 0x000000310900780c */ /* 0x000fca0003fa4270 */
[----:B------:R-:W2:Y:S01]  /*2ad0*/  MUFU.TANH R49, R49 ;  /* 0x0000003100317308 */ /* 0x000ea20000002400 */
[----:B0-----:R-:W-:Y:S01]  /*2ae0*/  FSEL R95, R48, -INF , P6 ;  /* 0xff800000305f7808 */ /* 0x001fe20003000000 */
[--C-:B------:R-:W-:Y:S02]  /*2af0*/  IMAD.MOV.U32 R48, RZ, RZ, R87.reuse ;  /* 0x000000ffff307224 */ /* 0x100fe400078e0057 */
[----:B-1----:R-:W-:Y:S01]  /*2b00*/  IMAD.MOV.U32 R42, RZ, RZ, R87 ;  /* 0x000000ffff2a7224 */ /* 0x002fe200078e0057 */
[----:B------:R-:W-:-:S03]  /*2b10*/  FMNMX.FTZ R12, R95, R12, !PT ;  /* 0x0000000c5f0c7209 */ /* 0x000fc60007810000 */
[----:B------:R-:W0:Y:S01]  /*2b20*/  MUFU.TANH R43, R43 ;  /* 0x0000002b002b7308 */ /* 0x000e220000002400 */
[----:B---3--:R-:W-:Y:S02]  /*2b30*/  FSEL R31, R31, -INF , P4 ;  /* 0xff8000001f1f7808 */ /* 0x008fe40002000000 */
[----:B------:R-:W-:-:S05]  /*2b40*/  ISETP.GT.AND P4, PT, R9, 0x38, PT ;  /* 0x000000380900780c */ /* 0x000fca0003f84270 */
        /* <DEDUP_REMOVED lines=21> */
[----:B--2---:R-:W-:Y:S01]  /*2ca0*/  FSEL R103, R56, -INF , P2 ;  /* 0xff80000038677808 */ /* 0x004fe20001000000 */
[----:B------:R-:W-:-:S03]  /*2cb0*/  IMAD.MOV.U32 R56, RZ, RZ, R87 ;  /* 0x000000ffff387224 */ /* 0x000fc600078e0057 */
        /* <DEDUP_REMOVED lines=16> */
[----:B-1----:R-:W-:Y:S01]  /*2dc0*/  FSEL R43, R54, -INF , P4 ;  /* 0xff800000362b7808 */ /* 0x002fe20002000000 */
[----:B------:R-:W-:Y:S01]  /*2dd0*/  IMAD.MOV.U32 R54, RZ, RZ, R87 ;  /* 0x000000ffff367224 */ /* 0x000fe200078e0057 */
        /* <DEDUP_REMOVED lines=12> */
[----:B--2---:R-:W-:Y:S02]  /*2ea0*/  FSEL R47, R58, -INF , P2 ;  /* 0xff8000003a2f7808 */ /* 0x004fe40001000000 */
[----:B------:R-:W-:Y:S02]  /*2eb0*/  ISETP.GT.AND P2, PT, R9, 0x58, PT ;  /* 0x000000580900780c */ /* 0x000fe40003f44270 */
[----:B------:R-:W-:-:S03]  /*2ec0*/  MOV R58, R87 ;  /* 0x00000057003a7202 */ /* 0x000fc60000000f00 */
        /* <DEDUP_REMOVED lines=11> */
[----:B0-----:R-:W-:-:S04]  /*2f80*/  FSEL R115, R69, -INF , P1 ;  /* 0xff80000045737808 */ /* 0x001fc80000800000 */
[----:B------:R-:W-:Y:S01]  /*2f90*/  FMNMX.FTZ R20, R115, R12, !PT ;  /* 0x0000000c73147209 */ /* 0x000fe20007810000 */
[----:B------:R-:W-:Y:S01]  /*2fa0*/  IMAD.U32 R12, RZ, RZ, UR5 ;  /* 0x00000005ff0c7e24 */ /* 0x000fe2000f8e00ff */
[----:B------:R-:W-:Y:S01]  /*2fb0*/  UIADD3 UR5, UR6, -0x2, URZ ;  /* 0xfffffffe06057890 */ /* 0x000fe2000fffe03f */
[----:B------:R-:W0:Y:S01]  /*2fc0*/  MUFU.TANH R66, R66 ;  /* 0x0000004200427308 */ /* 0x000e220000002400 */
[----:B-1----:R-:W-:Y:S01]  /*2fd0*/  FSEL R59, R62, -INF , P6 ;  /* 0xff8000003e3b7808 */ /* 0x002fe20003000000 */
[----:B------:R-:W1:Y:S01]  /*2fe0*/  SHFL.BFLY PT, R9, R20, 0x2, 0x1f ;  /* 0x0c401f0014097f89 */ /* 0x000e6200000e0000 */
[----:B------:R-:W3:Y:S01]  /*2ff0*/  S2UR UR6, SR_CgaCtaId ;  /* 0x00000000000679c3 */ /* 0x000ee20000008800 */
[----:B------:R-:W-:Y:S01]  /*3000*/  UISETP.GE.AND UP0, UPT, UR5, UR60, UPT ;  /* 0x0000003c0500728c */ /* 0x000fe2000bf06270 */
[----:B------:R-:W-:-:S03]  /*3010*/  IMAD.MOV.U32 R62, RZ, RZ, R87 ;  /* 0x000000ffff3e7224 */ /* 0x000fc600078e0057 */
[----:B------:R-:W4:Y:S01]  /*3020*/  MUFU.TANH R67, R67 ;  /* 0x0000004300437308 */ /* 0x000f220000002400 */
[----:B--2---:R-:W-:-:S07]  /*3030*/  FSEL R63, R63, -INF , P5 ;  /* 0xff8000003f3f7808 */ /* 0x004fce0002800000 */
[----:B------:R-:W2:Y:S01]  /*3040*/  MUFU.TANH R70, R70 ;  /* 0x0000004600467308 */ /* 0x000ea20000002400 */
[----:B0-----:R-:W-:Y:S01]  /*3050*/  FSEL R65, R66, -INF , P4 ;  /* 0xff80000042417808 */ /* 0x001fe20002000000 */
[----:B------:R-:W-:-:S06]  /*3060*/  IMAD.MOV.U32 R66, RZ, RZ, R87 ;  /* 0x000000ffff427224 */ /* 0x000fcc00078e0057 */
[----:B------:R-:W0:Y:S01]  /*3070*/  MUFU.TANH R71, R71 ;  /* 0x0000004700477308 */ /* 0x000e220000002400 */
[----:B----4-:R-:W-:Y:S02]  /*3080*/  FSEL R67, R67, -INF , P3 ;  /* 0xff80000043437808 */ /* 0x010fe40001800000 */
[----:B-1----:R-:W-:Y:S01]  /*3090*/  FMNMX.FTZ R24, R20, R9, !PT ;  /* 0x0000000914187209 */ /* 0x002fe20007810000 */
[----:B---3--:R-:W-:-:S04]  /*30a0*/  UPRMT UR4, UR6, 0x654, UR4 ;  /* 0x0000065406047896 */ /* 0x008fc80008000004 */
[----:B------:R-:W1:Y:S01]  /*30b0*/  SHFL.BFLY PT, R9, R24, 0x1, 0x1f ;  /* 0x0c201f0018097f89 */ /* 0x000e6200000e0000 */
[----:B--2---:R-:W-:Y:S01]  /*30c0*/  FSEL R69, R70, -INF , P2 ;  /* 0xff80000046457808 */ /* 0x004fe20001000000 */
[----:B------:R-:W-:-:S03]  /*30d0*/  IMAD.MOV.U32 R70, RZ, RZ, R87 ;  /* 0x000000ffff467224 */ /* 0x000fc600078e0057 */
[----:B------:R-:W-:Y:S01]  /*30e0*/  SYNCS.ARRIVE.TRANS64.RED.A1T0 RZ, [UR4], RZ ;  /* 0x000000ffffff79a7 */ /* 0x000fe20008100404 */
[----:B0-----:R-:W-:Y:S02]  /*30f0*/  FSEL R71, R71, -INF , P1 ;  /* 0xff80000047477808 */ /* 0x001fe40000800000 */
[----:B-1----:R-:W-:-:S04]  /*3100*/  FMNMX.FTZ R9, R24, R9, !PT ;  /* 0x0000000918097209 */ /* 0x002fc80007810000 */
[C---:B------:R-:W-:Y:S01]  /*3110*/  FSETP.NEU.FTZ.AND P0, PT, R9.reuse, -INF , PT ;  /* 0xff8000000900780b */ /* 0x040fe20003f1d000 */
[----:B------:R-:W-:-:S05]  /*3120*/  FMUL.FTZ R26, R9, R12 ;  /* 0x0000000c091a7220 */ /* 0x000fca0000410000 */
[----:B------:R-:W-:Y:S02]  /*3130*/  FSEL R26, R26, RZ, P0 ;  /* 0x000000ff1a1a7208 */ /* 0x000fe40000000000 */
[----:B------:R-:W-:Y:S02]  /*3140*/  ISETP.NE.AND P0, PT, R14, RZ, PT ;  /* 0x000000ff0e00720c */ /* 0x000fe40003f05270 */
[----:B------:R-:W-:Y:S01]  /*3150*/  FMNMX.FTZ R14, R3, R8, !PT ;  /* 0x00000008030e7209 */ /* 0x000fe20007810000 */
[-CC-:B------:R-:W-:Y:S01]  /*3160*/  FFMA.FTZ R136, R11, R12.reuse, -R26.reuse ;  /* 0x0000000c0b887223 */ /* 0x180fe2000001081a */
[-CC-:B------:R-:W-:Y:S01]  /*3170*/  FFMA.FTZ R51, R10, R12.reuse, -R26.reuse ;  /* 0x0000000c0a337223 */ /* 0x180fe2000001081a */
[--C-:B------:R-:W-:Y:S01]  /*3180*/  FFMA.FTZ R138, R73, R12, -R26.reuse ;  /* 0x0000000c498a7223 */ /* 0x100fe2000001081a */
[----:B------:R-:W-:Y:S01]  /*3190*/  FMNMX.FTZ R14, R13, R14, !PT ;  /* 0x0000000e0d0e7209 */ /* 0x000fe20007810000 */
[-CC-:B------:R-:W-:Y:S01]  /*31a0*/  FFMA.FTZ R53, R75, R12.reuse, -R26.reuse ;  /* 0x0000000c4b357223 */ /* 0x180fe2000001081a */
[--C-:B------:R-:W-:Y:S01]  /*31b0*/  FFMA.FTZ R140, R77, R12, -R26.reuse ;  /* 0x0000000c4d8c7223 */ /* 0x100fe2000001081a */
[----:B------:R-:W-:Y:S01]  /*31c0*/  MUFU.EX2 R136, R136 ;  /* 0x0000008800887308 */ /* 0x000fe20000000800 */
[----:B------:R-:W-:Y:S01]  /*31d0*/  FMNMX.FTZ R14, R15, R14, !PT ;  /* 0x0000000e0f0e7209 */ /* 0x000fe20007810000 */
[-CC-:B------:R-:W-:Y:S01]  /*31e0*/  FFMA.FTZ R55, R79, R12.reuse, -R26.reuse ;  /* 0x0000000c4f377223 */ /* 0x180fe2000001081a */
[-CC-:B------:R-:W-:Y:S01]  /*31f0*/  FFMA.FTZ R142, R81, R12.reuse, -R26.reuse ;  /* 0x0000000c518e7223 */ /* 0x180fe2000001081a */
        /* <DEDUP_REMOVED lines=10> */
[-CC-:B------:R-:W-:Y:S01]  /*32a0*/  FFMA.FTZ R97, R97, R12.reuse, -R26.reuse ;  /* 0x0000000c61617223 */ /* 0x180fe2000001081a */
[--C-:B------:R-:W-:Y:S01]  /*32b0*/  FFMA.FTZ R99, R99, R12, -R26.reuse ;  /* 0x0000000c63637223 */ /* 0x100fe2000001081a */
[----:B------:R-:W1:Y:S01]  /*32c0*/  MUFU.EX2 R138, R138 ;  /* 0x0000008a008a7308 */ /* 0x000e620000000800 */
[----:B------:R-:W-:Y:S01]  /*32d0*/  FMNMX.FTZ R14, R29, R14, !PT ;  /* 0x0000000e1d0e7209 */ /* 0x000fe20007810000 */
[-CC-:B------:R-:W-:Y:S01]  /*32e0*/  FFMA.FTZ R101, R101, R12.reuse, -R26.reuse ;  /* 0x0000000c65657223 */ /* 0x180fe2000001081a */
[-CC-:B------:R-:W-:Y:S01]  /*32f0*/  FFMA.FTZ R103, R103, R12.reuse, -R26.reuse ;  /* 0x0000000c67677223 */ /* 0x180fe2000001081a */
[--C-:B------:R-:W-:Y:S01]  /*3300*/  FFMA.FTZ R105, R105, R12, -R26.reuse ;  /* 0x0000000c69697223 */ /* 0x100fe2000001081a */
[----:B------:R-:W-:Y:S01]  /*3310*/  FMNMX.FTZ R14, R31, R14, !PT ;  /* 0x0000000e1f0e7209 */ /* 0x000fe20007810000 */
[-CC-:B------:R-:W-:Y:S01]  /*3320*/  FFMA.FTZ R107, R107, R12.reuse, -R26.reuse ;  /* 0x0000000c6b6b7223 */ /* 0x180fe2000001081a */
[--C-:B------:R-:W-:Y:S01]  /*3330*/  FFMA.FTZ R61, R61, R12, -R26.reuse ;  /* 0x0000000c3d3d7223 */ /* 0x100fe2000001081a */
[----:B------:R-:W2:Y:S01]  /*3340*/  MUFU.EX2 R53, R53 ;  /* 0x0000003500357308 */ /* 0x000ea20000000800 */
[----:B------:R-:W-:Y:S01]  /*3350*/  FMNMX.FTZ R14, R33, R14, !PT ;  /* 0x0000000e210e7209 */ /* 0x000fe20007810000 */
[-CC-:B------:R-:W-:Y:S01]  /*3360*/  FFMA.FTZ R109, R109, R12.reuse, -R26.reuse ;  /* 0x0000000c6d6d7223 */ /* 0x180fe2000001081a */
[-CC-:B------:R-:W-:Y:S01]  /*3370*/  FFMA.FTZ R111, R111, R12.reuse, -R26.reuse ;  /* 0x0000000c6f6f7223 */ /* 0x180fe2000001081a */
[--C-:B------:R-:W-:Y:S01]  /*3380*/  FFMA.FTZ R113, R113, R12, -R26.reuse ;  /* 0x0000000c71717223 */ /* 0x100fe2000001081a */
[----:B------:R-:W-:Y:S01]  /*3390*/  FMNMX.FTZ R14, R35, R14, !PT ;  /* 0x0000000e230e7209 */ /* 0x000fe20007810000 */
[----:B------:R-:W-:Y:S01]  /*33a0*/  FFMA.FTZ R26, R115, R12, -R26 ;  /* 0x0000000c731a7223 */ /* 0x000fe2000001081a */
[--C-:B------:R-:W-:Y:S01]  /*33b0*/  IMAD.MOV.U32 R85, RZ, RZ, R87.reuse ;  /* 0x000000ffff557224 */ /* 0x100fe200078e0057 */
[----:B------:R-:W3:Y:S01]  /*33c0*/  MUFU.EX2 R140, R140 ;  /* 0x0000008c008c7308 */ /* 0x000ee20000000800 */
[----:B------:R-:W-:Y:S01]  /*33d0*/  FMNMX.FTZ R14, R37, R14, !PT ;  /* 0x0000000e250e7209 */ /* 0x000fe20007810000 */
[--C-:B------:R-:W-:Y:S01]  /*33e0*/  IMAD.MOV.U32 R83, RZ, RZ, R87.reuse ;  /* 0x000000ffff537224 */ /* 0x100fe200078e0057 */
[----:B------:R-:W-:Y:S01]  /*33f0*/  MOV R79, R87 ;  /* 0x00000057004f7202 */ /* 0x000fe20000000f00 */
[--C-:B------:R-:W-:Y:S01]  /*3400*/  IMAD.MOV.U32 R81, RZ, RZ, R87.reuse ;  /* 0x000000ffff517224 */ /* 0x100fe200078e0057 */
[----:B------:R-:W-:Y:S01]  /*3410*/  FMNMX.FTZ R14, R39, R14, !PT ;  /* 0x0000000e270e7209 */ /* 0x000fe20007810000 */
[----:B------:R-:W-:-:S02]  /*3420*/  IMAD.MOV.U32 R77, RZ, RZ, R87 ;  /* 0x000000ffff4d7224 */ /* 0x000fc400078e0057 */
[----:B------:R-:W-:Y:S01]  /*3430*/  MUFU.EX2 R55, R55 ;  /* 0x0000003700377308 */ /* 0x000fe20000000800 */
[----:B------:R-:W-:Y:S01]  /*3440*/  FMNMX.FTZ R14, R41, R14, !PT ;  /* 0x0000000e290e7209 */ /* 0x000fe20007810000 */
[--C-:B------:R-:W-:Y:S02]  /*3450*/  IMAD.MOV.U32 R75, RZ, RZ, R87.reuse ;  /* 0x000000ffff4b7224 */ /* 0x100fe400078e0057 */
[----:B------:R-:W-:Y:S01]  /*3460*/  IMAD.MOV.U32 R73, RZ, RZ, R87 ;  /* 0x000000ffff497224 */ /* 0x000fe200078e0057 */
[----:B------:R-:W-:-:S03]  /*3470*/  FMNMX.FTZ R14, R43, R14, !PT ;  /* 0x0000000e2b0e7209 */ /* 0x000fc60007810000 */
[----:B------:R-:W-:Y:S01]  /*3480*/  MUFU.EX2 R142, R142 ;  /* 0x0000008e008e7308 */ /* 0x000fe20000000800 */
[----:B------:R-:W-:-:S04]  /*3490*/  FMNMX.FTZ R14, R45, R14, !PT ;  /* 0x0000000e2d0e7209 */ /* 0x000fc80007810000 */
        /* <DEDUP_REMOVED lines=11> */
[----:B------:R-:W-:-:S05]  /*3550*/  FMNMX.FTZ R14, R71, R14, !PT ;  /* 0x0000000e470e7209 */ /* 0x000fca0007810000 */
[----:B------:R-:W4:Y:S02]  /*3560*/  SHFL.BFLY PT, R11, R14, 0x2, 0x1f ;  /* 0x0c401f000e0b7f89 */ /* 0x000f2400000e0000 */
[----:B------:R-:W-:Y:S08]  /*3570*/  MUFU.EX2 R146, R93 ;  /* 0x0000005d00927308 */ /* 0x000ff00000000800 */
[----:B------:R-:W-:Y:S08]  /*3580*/  MUFU.EX2 R95, R95 ;  /* 0x0000005f005f7308 */ /* 0x000ff00000000800 */
[----:B------:R-:W-:Y:S01]  /*3590*/  MUFU.EX2 R148, R97 ;  /* 0x0000006100947308 */ /* 0x000fe20000000800 */
[----:B----4-:R-:W-:-:S07]  /*35a0*/  FMNMX.FTZ R10, R14, R11, !PT ;  /* 0x0000000b0e0a7209 */ /* 0x010fce0007810000 */
[----:B------:R-:W-:Y:S01]  /*35b0*/  MUFU.EX2 R99, R99 ;  /* 0x0000006300637308 */ /* 0x000fe20000000800 */
[----:B------:R-:W4:Y:S07]  /*35c0*/  SHFL.BFLY PT, R11, R10, 0x1, 0x1f ;  /* 0x0c201f000a0b7f89 */ /* 0x000f2e00000e0000 */
[----:B------:R-:W-:Y:S08]  /*35d0*/  MUFU.EX2 R150, R101 ;  /* 0x0000006500967308 */ /* 0x000ff00000000800 */
[----:B------:R-:W-:Y:S08]  /*35e0*/  MUFU.EX2 R103, R103 ;  /* 0x0000006700677308 */ /* 0x000ff00000000800 */
[----:B------:R-:W-:Y:S01]  /*35f0*/  MUFU.EX2 R152, R105 ;  /* 0x0000006900987308 */ /* 0x000fe20000000800 */
[----:B----4-:R-:W-:-:S04]  /*3600*/  FMNMX.FTZ R11, R10, R11, !PT ;  /* 0x0000000b0a0b7209 */ /* 0x010fc80007810000 */
[C---:B------:R-:W-:Y:S01]  /*3610*/  FSETP.NEU.FTZ.AND P1, PT, R11.reuse, -INF , PT ;  /* 0xff8000000b00780b */ /* 0x040fe20003f3d000 */
[----:B------:R-:W-:Y:S02]  /*3620*/  FMUL.FTZ R10, R11, R12 ;  /* 0x0000000c0b0a7220 */ /* 0x000fe40000410000 */
[----:B------:R-:W-:Y:S03]  /*3630*/  MUFU.EX2 R107, R107 ;  /* 0x0000006b006b7308 */ /* 0x000fe60000000800 */
[----:B------:R-:W-:Y:S02]  /*3640*/  FSEL R10, R10, RZ, P1 ;  /* 0x000000ff0a0a7208 */ /* 0x000fe40000800000 */
[----:B------:R-:W-:-:S03]  /*3650*/  PLOP3.LUT P1, PT, PT, PT, UP0, 0x80, 0x0 ;  /* 0x000000000000781c */ /* 0x000fc60003f2f008 */
        /* <DEDUP_REMOVED lines=8> */
[----:B------:R0:W-:Y:S01]  /*36e0*/  MUFU.EX2 R137, R3 ;  /* 0x0000000300897308 */ /* 0x0001e20000000800 */
[-CC-:B------:R-:W-:Y:S01]  /*36f0*/  FFMA.FTZ R29, R29, R12.reuse, -R10.reuse ;  /* 0x0000000c1d1d7223 */ /* 0x180fe2000001080a */
[-CC-:B------:R-:W-:Y:S01]  /*3700*/  FFMA.FTZ R31, R31, R12.reuse, -R10.reuse ;  /* 0x0000000c1f1f7223 */ /* 0x180fe2000001080a */
[-CC-:B------:R-:W-:Y:S01]  /*3710*/  FFMA.FTZ R33, R33, R12.reuse, -R10.reuse ;  /* 0x0000000c21217223 */ /* 0x180fe2000001080a */
[-CC-:B------:R-:W-:Y:S01]  /*3720*/  FFMA.FTZ R35, R35, R12.reuse, -R10.reuse ;  /* 0x0000000c23237223 */ /* 0x180fe2000001080a */
[-CC-:B------:R-:W-:Y:S01]  /*3730*/  FFMA.FTZ R37, R37, R12.reuse, -R10.reuse ;  /* 0x0000000c25257223 */ /* 0x180fe2000001080a */
[-CC-:B------:R-:W-:Y:S01]  /*3740*/  FFMA.FTZ R39, R39, R12.reuse, -R10.reuse ;  /* 0x0000000c27277223 */ /* 0x180fe2000001080a */
[-CC-:B------:R-:W-:Y:S01]  /*3750*/  FFMA.FTZ R41, R41, R12.reuse, -R10.reuse ;  /* 0x0000000c29297223 */ /* 0x180fe2000001080a */
[----:B------:R-:W4:Y:S01]  /*3760*/  MUFU.EX2 R8, R8 ;  /* 0x0000000800087308 */ /* 0x000f220000000800 */
[----:B0-----:R-:W-:Y:S01]  /*3770*/  FADD.FTZ R3, R136, R51 ;  /* 0x0000003388037221 */ /* 0x001fe20000010000 */
[-CC-:B------:R-:W-:Y:S01]  /*3780*/  FFMA.FTZ R43, R43, R12.reuse, -R10.reuse ;  /* 0x0000000c2b2b7223 */ /* 0x180fe2000001080a */
[-CC-:B------:R-:W-:Y:S01]  /*3790*/  FFMA.FTZ R45, R45, R12.reuse, -R10.reuse ;  /* 0x0000000c2d2d7223 */ /* 0x180fe2000001080a */
[-CC-:B------:R-:W-:Y:S01]  /*37a0*/  FFMA.FTZ R47, R47, R12.reuse, -R10.reuse ;  /* 0x0000000c2f2f7223 */ /* 0x180fe2000001080a */
[----:B-1----:R-:W-:Y:S01]  /*37b0*/  FADD.FTZ R34, R138, R3 ;  /* 0x000000038a227221 */ /* 0x002fe20000010000 */
[-CC-:B------:R-:W-:Y:S01]  /*37c0*/  FFMA.FTZ R49, R49, R12.reuse, -R10.reuse ;  /* 0x0000000c31317223 */ /* 0x180fe2000001080a */
[-C--:B------:R-:W-:Y:S01]  /*37d0*/  FFMA.FTZ R59, R59, R12.reuse, -R10 ;  /* 0x0000000c3b3b7223 */ /* 0x080fe2000001080a */
[----:B------:R-:W0:Y:S01]  /*37e0*/  MUFU.EX2 R13, R13 ;  /* 0x0000000d000d7308 */ /* 0x000e220000000800 */
[----:B--2---:R-:W-:Y:S01]  /*37f0*/  FADD.FTZ R3, R53, R34 ;  /* 0x0000002235037221 */ /* 0x004fe20000010000 */
[-CC-:B------:R-:W-:Y:S01]  /*3800*/  FFMA.FTZ R63, R63, R12.reuse, -R10.reuse ;  /* 0x0000000c3f3f7223 */ /* 0x180fe2000001080a */
[-CC-:B------:R-:W-:Y:S01]  /*3810*/  FFMA.FTZ R65, R65, R12.reuse, -R10.reuse ;  /* 0x0000000c41417223 */ /* 0x180fe2000001080a */
[-CC-:B------:R-:W-:Y:S01]  /*3820*/  FFMA.FTZ R67, R67, R12.reuse, -R10.reuse ;  /* 0x0000000c43437223 */ /* 0x180fe2000001080a */
[----:B---3--:R-:W-:Y:S01]  /*3830*/  FADD.FTZ R36, R140, R3 ;  /* 0x000000038c247221 */ /* 0x008fe20000010000 */
[-CC-:B------:R-:W-:Y:S01]  /*3840*/  FFMA.FTZ R69, R69, R12.reuse, -R10.reuse ;  /* 0x0000000c45457223 */ /* 0x180fe2000001080a */
[----:B------:R-:W-:Y:S01]  /*3850*/  FFMA.FTZ R71, R71, R12, -R10 ;  /* 0x0000000c47477223 */ /* 0x000fe2000001080a */
[----:B------:R1:W2:Y:S01]  /*3860*/  MUFU.EX2 R14, R15 ;  /* 0x0000000f000e7308 */ /* 0x0002a20000000800 */
[----:B----4-:R-:W-:Y:S01]  /*3870*/  FADD.FTZ R34, R137, R8 ;  /* 0x0000000889227221 */ /* 0x010fe20000010000 */
[----:B------:R-:W-:Y:S01]  /*3880*/  F2FP.F16.F32.PACK_AB R137, R8, R137 ;  /* 0x000000890889723e */ /* 0x000fe200000000ff */
[----:B------:R-:W-:Y:S01]  /*3890*/  IMAD.MOV.U32 R61, RZ, RZ, R87 ;  /* 0x000000ffff3d7224 */ /* 0x000fe200078e0057 */
[----:B------:R-:W-:-:S02]  /*38a0*/  F2FP.F16.F32.PACK_AB R136, R51, R136 ;  /* 0x000000883388723e */ /* 0x000fc400000000ff */
[----:B------:R-:W-:Y:S01]  /*38b0*/  F2FP.F16.F32.PACK_AB R138, R53, R138 ;  /* 0x0000008a358a723e */ /* 0x000fe200000000ff */
[--C-:B------:R-:W-:Y:S01]  /*38c0*/  IMAD.MOV.U32 R53, RZ, RZ, R87.reuse ;  /* 0x000000ffff357224 */ /* 0x100fe200078e0057 */
[----:B------:R-:W3:Y:S01]  /*38d0*/  MUFU.EX2 R21, R21 ;  /* 0x0000001500157308 */ /* 0x000ee20000000800 */
[----:B-1----:R-:W-:Y:S01]  /*38e0*/  FADD.FTZ R15, R55, R36 ;  /* 0x00000024370f7221 */ /* 0x002fe20000010000 */
[----:B0-----:R-:W-:Y:S01]  /*38f0*/  FADD.FTZ R3, R13, R34 ;  /* 0x000000220d037221 */ /* 0x001fe20000010000 */
[----:B------:R-:W-:Y:S01]  /*3900*/  F2FP.F16.F32.PACK_AB R140, R55, R140 ;  /* 0x0000008c378c723e */ /* 0x000fe200000000ff */
[----:B------:R-:W-:Y:S02]  /*3910*/  IMAD.MOV.U32 R55, RZ, RZ, R87 ;  /* 0x000000ffff377224 */ /* 0x000fe400078e0057 */
[----:B------:R-:W-:Y:S01]  /*3920*/  FADD.FTZ R38, R142, R15 ;  /* 0x0000000f8e267221 */ /* 0x000fe20000010000 */
[C---:B------:R-:W-:Y:S01]  /*3930*/  F2FP.F16.F32.PACK_AB R142, R57.reuse, R142 ;  /* 0x0000008e398e723e */ /* 0x040fe200000000ff */
[----:B------:R0:W1:Y:S01]  /*3940*/  MUFU.EX2 R20, R25 ;  /* 0x0000001900147308 */ /* 0x0000620000000800 */
[C---:B--2---:R-:W-:Y:S01]  /*3950*/  FADD.FTZ R36, R14.reuse, R3 ;  /* 0x000000030e247221 */ /* 0x044fe20000010000 */
[----:B------:R-:W-:Y:S01]  /*3960*/  FADD.FTZ R15, R57, R38 ;  /* 0x00000026390f7221 */ /* 0x000fe20000010000 */
[----:B------:R-:W-:Y:S01]  /*3970*/  F2FP.F16.F32.PACK_AB R139, R14, R13 ;  /* 0x0000000d0e8b723e */ /* 0x000fe200000000ff */
[----:B------:R-:W-:Y:S01]  /*3980*/  IMAD.MOV.U32 R57, RZ, RZ, R87 ;  /* 0x000000ffff397224 */ /* 0x000fe200078e0057 */
[----:B------:R-:W-:Y:S01]  /*3990*/  MOV R51, R87 ;  /* 0x0000005700337202 */ /* 0x000fe20000000f00 */
[----:B------:R-:W-:Y:S01]  /*39a0*/  FADD.FTZ R38, R144, R15 ;  /* 0x0000000f90267221 */ /* 0x000fe20000010000 */
[----:B------:R-:W-:Y:S01]  /*39b0*/  F2FP.F16.F32.PACK_AB R144, R89, R144 ;  /* 0x000000905990723e */ /* 0x000fe200000000ff */
[----:B------:R-:W2:Y:S01]  /*39c0*/  MUFU.EX2 R27, R27 ;  /* 0x0000001b001b7308 */ /* 0x000ea20000000800 */
[----:B---3--:R-:W-:Y:S01]  /*39d0*/  FADD.FTZ R3, R21, R36 ;  /* 0x0000002415037221 */ /* 0x008fe20000010000 */
[----:B------:R-:W-:Y:S01]  /*39e0*/  FADD.FTZ R38, R89, R38 ;  /* 0x0000002659267221 */ /* 0x000fe20000010000 */
[----:B0-----:R-:W-:-:S03]  /*39f0*/  IMAD.MOV.U32 R25, RZ, RZ, R87 ;  /* 0x000000ffff197224 */ /* 0x001fc600078e0057 */
[----:B------:R-:W-:Y:S02]  /*3a00*/  FADD.FTZ R15, R91, R38 ;  /* 0x000000265b0f7221 */ /* 0x000fe40000010000 */
[----:B------:R0:W3:Y:S01]  /*3a10*/  MUFU.EX2 R24, R29 ;  /* 0x0000001d00187308 */ /* 0x0000e20000000800 */
[----:B-1----:R-:W-:Y:S01]  /*3a20*/  FADD.FTZ R36, R20, R3 ;  /* 0x0000000314247221 */ /* 0x002fe20000010000 */
[C---:B------:R-:W-:Y:S01]  /*3a30*/  FADD.FTZ R40, R146.reuse, R15 ;  /* 0x0000000f92287221 */ /* 0x040fe20000010000 */
[----:B------:R-:W-:Y:S02]  /*3a40*/  F2FP.F16.F32.PACK_AB R146, R146, R91 ;  /* 0x0000005b9292723e */ /* 0x000fe400000000ff */
[----:B------:R-:W-:Y:S01]  /*3a50*/  F2FP.F16.F32.PACK_AB R141, R20, R21 ;  /* 0x00000015148d723e */ /* 0x000fe200000000ff */
[----:B------:R-:W-:Y:S02]  /*3a60*/  FADD.FTZ R15, R95, R40 ;  /* 0x000000285f0f7221 */ /* 0x000fe40000010000 */
[----:B------:R-:W1:Y:S01]  /*3a70*/  MUFU.EX2 R31, R31 ;  /* 0x0000001f001f7308 */ /* 0x000e620000000800 */
[----:B--2---:R-:W-:Y:S01]  /*3a80*/  FADD.FTZ R3, R27, R36 ;  /* 0x000000241b037221 */ /* 0x004fe20000010000 */
[----:B0-----:R-:W-:-:S06]  /*3a90*/  IMAD.MOV.U32 R29, RZ, RZ, R87 ;  /* 0x000000ffff1d7224 */ /* 0x001fcc00078e0057 */
[----:B------:R0:W2:Y:S01]  /*3aa0*/  MUFU.EX2 R28, R33 ;  /* 0x00000021001c7308 */ /* 0x0000a20000000800 */
[C---:B---3--:R-:W-:Y:S01]  /*3ab0*/  FADD.FTZ R38, R24.reuse, R3 ;  /* 0x0000000318267221 */ /* 0x048fe20000010000 */
[----:B------:R-:W-:Y:S01]  /*3ac0*/  F2FP.F16.F32.PACK_AB R143, R24, R27 ;  /* 0x0000001b188f723e */ /* 0x000fe200000000ff */
[--C-:B------:R-:W-:Y:S02]  /*3ad0*/  IMAD.MOV.U32 R27, RZ, RZ, R87.reuse ;  /* 0x000000ffff1b7224 */ /* 0x100fe400078e0057 */
[----:B------:R-:W-:-:S03]  /*3ae0*/  IMAD.MOV.U32 R24, RZ, RZ, R87 ;  /* 0x000000ffff187224 */ /* 0x000fc600078e0057 */
[----:B------:R-:W3:Y:S01]  /*3af0*/  MUFU.EX2 R35, R35 ;  /* 0x0000002300237308 */ /* 0x000ee20000000800 */
[----:B-1----:R-:W-:Y:S01]  /*3b00*/  FADD.FTZ R3, R31, R38 ;  /* 0x000000261f037221 */ /* 0x002fe20000010000 */
[C---:B------:R-:W-:Y:S01]  /*3b10*/  FADD.FTZ R38, R148.reuse, R15 ;  /* 0x0000000f94267221 */ /* 0x040fe20000010000 */
[----:B------:R-:W-:Y:S01]  /*3b20*/  F2FP.F16.F32.PACK_AB R148, R148, R95 ;  /* 0x0000005f9494723e */ /* 0x000fe200000000ff */
[----:B0-----:R-:W-:Y:S02]  /*3b30*/  IMAD.MOV.U32 R33, RZ, RZ, R87 ;  /* 0x000000ffff217224 */ /* 0x001fe400078e0057 */
[----:B------:R-:W-:Y:S02]  /*3b40*/  FADD.FTZ R15, R99, R38 ;  /* 0x00000026630f7221 */ /* 0x000fe40000010000 */
[----:B------:R0:W1:Y:S01]  /*3b50*/  MUFU.EX2 R30, R37 ;  /* 0x00000025001e7308 */ /* 0x0000620000000800 */
[----:B--2---:R-:W-:Y:S01]  /*3b60*/  FADD.FTZ R0, R28, R3 ;  /* 0x000000031c007221 */ /* 0x004fe20000010000 */
[----:B------:R-:W-:Y:S01]  /*3b70*/  FADD.FTZ R40, R150, R15 ;  /* 0x0000000f96287221 */ /* 0x000fe20000010000 */
[----:B------:R-:W-:Y:S01]  /*3b80*/  F2FP.F16.F32.PACK_AB R145, R28, R31 ;  /* 0x0000001f1c91723e */ /* 0x000fe200000000ff */
[--C-:B------:R-:W-:Y:S01]  /*3b90*/  IMAD.MOV.U32 R31, RZ, RZ, R87.reuse ;  /* 0x000000ffff1f7224 */ /* 0x100fe200078e0057 */
[----:B------:R-:W-:Y:S01]  /*3ba0*/  F2FP.F16.F32.PACK_AB R150, R150, R99 ;  /* 0x000000639696723e */ /* 0x000fe200000000ff */
[----:B------:R-:W-:Y:S01]  /*3bb0*/  FADD.FTZ R15, R103, R40 ;  /* 0x00000028670f7221 */ /* 0x000fe20000010000 */
[----:B------:R-:W-:Y:S01]  /*3bc0*/  IMAD.MOV.U32 R28, RZ, RZ, R87 ;  /* 0x000000ffff1c7224 */ /* 0x000fe200078e0057 */
[----:B------:R-:W2:Y:S01]  /*3bd0*/  MUFU.EX2 R39, R39 ;  /* 0x0000002700277308 */ /* 0x000ea20000000800 */
[----:B---3--:R-:W-:Y:S01]  /*3be0*/  FADD.FTZ R3, R35, R0 ;  /* 0x0000000023037221 */ /* 0x008fe20000010000 */
[----:B0-----:R-:W-:-:S06]  /*3bf0*/  MOV R37, R87 ;  /* 0x0000005700257202 */ /* 0x001fcc0000000f00 */
[----:B------:R0:W3:Y:S01]  /*3c00*/  MUFU.EX2 R32, R41 ;  /* 0x0000002900207308 */ /* 0x0000e20000000800 */
[C---:B-1----:R-:W-:Y:S01]  /*3c10*/  FADD.FTZ R38, R30.reuse, R3 ;  /* 0x000000031e267221 */ /* 0x042fe20000010000 */
[----:B------:R-:W-:Y:S01]  /*3c20*/  F2FP.F16.F32.PACK_AB R147, R30, R35 ;  /* 0x000000231e93723e */ /* 0x000fe200000000ff */
[----:B------:R-:W-:Y:S01]  /*3c30*/  IMAD.MOV.U32 R35, RZ, RZ, R87 ;  /* 0x000000ffff237224 */ /* 0x000fe200078e0057 */
[----:B------:R-:W-:-:S04]  /*3c40*/  MOV R30, R87 ;  /* 0x00000057001e7202 */ /* 0x000fc80000000f00 */
[----:B------:R-:W1:Y:S01]  /*3c50*/  MUFU.EX2 R43, R43 ;  /* 0x0000002b002b7308 */ /* 0x000e620000000800 */
[----:B--2---:R-:W-:Y:S01]  /*3c60*/  FADD.FTZ R3, R39, R38 ;  /* 0x0000002627037221 */ /* 0x004fe20000010000 */
[C---:B------:R-:W-:Y:S01]  /*3c70*/  FADD.FTZ R38, R152.reuse, R15 ;  /* 0x0000000f98267221 */ /* 0x040fe20000010000 */
[----:B------:R-:W-:Y:S01]  /*3c80*/  F2FP.F16.F32.PACK_AB R152, R152, R103 ;  /* 0x000000679898723e */ /* 0x000fe200000000ff */
[----:B0-----:R-:W-:Y:S02]  /*3c90*/  IMAD.MOV.U32 R41, RZ, RZ, R87 ;  /* 0x000000ffff297224 */ /* 0x001fe400078e0057 */
[----:B------:R-:W-:Y:S02]  /*3ca0*/  FADD.FTZ R15, R107, R38 ;  /* 0x000000266b0f7221 */ /* 0x000fe40000010000 */
[----:B------:R0:W2:Y:S01]  /*3cb0*/  MUFU.EX2 R34, R45 ;  /* 0x0000002d00227308 */ /* 0x0000a20000000800 */
[----:B---3--:R-:W-:Y:S01]  /*3cc0*/  FADD.FTZ R10, R32, R3 ;  /* 0x00000003200a7221 */ /* 0x008fe20000010000 */
[----:B------:R-:W-:Y:S01]  /*3cd0*/  FADD.FTZ R40, R154, R15 ;  /* 0x0000000f9a287221 */ /* 0x000fe20000010000 */
[----:B------:R-:W-:Y:S01]  /*3ce0*/  F2FP.F16.F32.PACK_AB R149, R32, R39 ;  /* 0x000000272095723e */ /* 0x000fe200000000ff */
[--C-:B------:R-:W-:Y:S01]  /*3cf0*/  IMAD.MOV.U32 R39, RZ, RZ, R87.reuse ;  /* 0x000000ffff277224 */ /* 0x100fe200078e0057 */
[----:B------:R-:W-:Y:S01]  /*3d00*/  F2FP.F16.F32.PACK_AB R154, R154, R107 ;  /* 0x0000006b9a9a723e */ /* 0x000fe200000000ff */
[----:B------:R-:W-:-:S02]  /*3d10*/  IMAD.MOV.U32 R32, RZ, RZ, R87 ;  /* 0x000000ffff207224 */ /* 0x000fc400078e0057 */
[----:B------:R-:W3:Y:S01]  /*3d20*/  MUFU.EX2 R47, R47 ;  /* 0x0000002f002f7308 */ /* 0x000ee20000000800 */
[----:B-1----:R-:W-:Y:S01]  /*3d30*/  FADD.FTZ R3, R43, R10 ;  /* 0x0000000a2b037221 */ /* 0x002fe20000010000 */
[----:B0-----:R-:W-:-:S06]  /*3d40*/  IMAD.MOV.U32 R45, RZ, RZ, R87 ;  /* 0x000000ffff2d7224 */ /* 0x001fcc00078e0057 */
[----:B------:R-:W0:Y:S01]  /*3d50*/  MUFU.EX2 R109, R109 ;  /* 0x0000006d006d7308 */ /* 0x000e220000000800 */
[C---:B--2---:R-:W-:Y:S01]  /*3d60*/  FADD.FTZ R38, R34.reuse, R3 ;  /* 0x0000000322267221 */ /* 0x044fe20000010000 */
[----:B------:R-:W-:Y:S01]  /*3d70*/  F2FP.F16.F32.PACK_AB R151, R34, R43 ;  /* 0x0000002b2297723e */ /* 0x000fe200000000ff */
[--C-:B------:R-:W-:Y:S02]  /*3d80*/  IMAD.MOV.U32 R43, RZ, RZ, R87.reuse ;  /* 0x000000ffff2b7224 */ /* 0x100fe400078e0057 */
[----:B------:R-:W-:-:S03]  /*3d90*/  IMAD.MOV.U32 R34, RZ, RZ, R87 ;  /* 0x000000ffff227224 */ /* 0x000fc600078e0057 */
[----:B------:R1:W2:Y:S01]  /*3da0*/  MUFU.EX2 R36, R49 ;  /* 0x0000003100247308 */ /* 0x0002a20000000800 */
[----:B---3--:R-:W-:-:S07]  /*3db0*/  FADD.FTZ R3, R47, R38 ;  /* 0x000000262f037221 */ /* 0x008fce0000010000 */
[----:B------:R-:W3:Y:S01]  /*3dc0*/  MUFU.EX2 R156, R111 ;  /* 0x0000006f009c7308 */ /* 0x000ee20000000800 */
[----:B0-----:R-:W-:Y:S01]  /*3dd0*/  FADD.FTZ R15, R109, R40 ;  /* 0x000000286d0f7221 */ /* 0x001fe20000010000 */
[----:B-1----:R-:W-:-:S06]  /*3de0*/  IMAD.MOV.U32 R49, RZ, RZ, R87 ;  /* 0x000000ffff317224 */ /* 0x002fcc00078e0057 */
[----:B------:R-:W0:Y:S01]  /*3df0*/  MUFU.EX2 R59, R59 ;  /* 0x0000003b003b7308 */ /* 0x000e220000000800 */
[C---:B--2---:R-:W-:Y:S01]  /*3e00*/  FADD.FTZ R38, R36.reuse, R3 ;  /* 0x0000000324267221 */ /* 0x044fe20000010000 */
[----:B------:R-:W-:Y:S01]  /*3e10*/  F2FP.F16.F32.PACK_AB R153, R36, R47 ;  /* 0x0000002f2499723e */ /* 0x000fe200000000ff */
[--C-:B------:R-:W-:Y:S02]  /*3e20*/  IMAD.MOV.U32 R47, RZ, RZ, R87.reuse ;  /* 0x000000ffff2f7224 */ /* 0x100fe400078e0057 */
[----:B------:R-:W-:-:S03]  /*3e30*/  IMAD.MOV.U32 R36, RZ, RZ, R87 ;  /* 0x000000ffff247224 */ /* 0x000fc600078e0057 */
[----:B------:R-:W1:Y:S01]  /*3e40*/  MUFU.EX2 R113, R113 ;  /* 0x0000007100717308 */ /* 0x000e620000000800 */
[C---:B---3--:R-:W-:Y:S01]  /*3e50*/  FADD.FTZ R40, R156.reuse, R15 ;  /* 0x0000000f9c287221 */ /* 0x048fe20000010000 */
[----:B------:R-:W-:-:S06]  /*3e60*/  F2FP.F16.F32.PACK_AB R156, R156, R109 ;  /* 0x0000006d9c9c723e */ /* 0x000fcc00000000ff */
[----:B------:R2:W3:Y:S01]  /*3e70*/  MUFU.EX2 R0, R63 ;  /* 0x0000003f00007308 */ /* 0x0004e20000000800 */
[----:B0-----:R-:W-:-:S07]  /*3e80*/  FADD.FTZ R3, R59, R38 ;  /* 0x000000263b037221 */ /* 0x001fce0000010000 */
[----:B------:R-:W0:Y:S01]  /*3e90*/  MUFU.EX2 R65, R65 ;  /* 0x0000004100417308 */ /* 0x000e220000000800 */
[----:B-1----:R-:W-:Y:S01]  /*3ea0*/  FADD.FTZ R15, R113, R40 ;  /* 0x00000028710f7221 */ /* 0x002fe20000010000 */
[----:B--2---:R-:W-:-:S06]  /*3eb0*/  IMAD.MOV.U32 R63, RZ, RZ, R87 ;  /* 0x000000ffff3f7224 */ /* 0x004fcc00078e0057 */
[----:B------:R1:W2:Y:S01]  /*3ec0*/  MUFU.EX2 R10, R67 ;  /* 0x00000043000a7308 */ /* 0x0002a20000000800 */
[C---:B---3--:R-:W-:Y:S01]  /*3ed0*/  FADD.FTZ R40, R0.reuse, R3 ;  /* 0x0000000300287221 */ /* 0x048fe20000010000 */
[----:B------:R-:W-:Y:S01]  /*3ee0*/  F2FP.F16.F32.PACK_AB R155, R0, R59 ;  /* 0x0000003b009b723e */ /* 0x000fe200000000ff */
[----:B------:R-:W-:-:S05]  /*3ef0*/  IMAD.MOV.U32 R59, RZ, RZ, R87 ;  /* 0x000000ffff3b7224 */ /* 0x000fca00078e0057 */
[----:B------:R-:W3:Y:S01]  /*3f00*/  MUFU.EX2 R69, R69 ;  /* 0x0000004500457308 */ /* 0x000ee20000000800 */
[----:B0-----:R-:W-:Y:S01]  /*3f10*/  FADD.FTZ R13, R65, R40 ;  /* 0x00000028410d7221 */ /* 0x001fe20000010000 */
[--C-:B-1----:R-:W-:Y:S02]  /*3f20*/  IMAD.MOV.U32 R67, RZ, RZ, R87.reuse ;  /* 0x000000ffff437224 */ /* 0x102fe400078e0057 */
[----:B------:R-:W-:-:S04]  /*3f30*/  IMAD.MOV.U32 R40, RZ, RZ, R87 ;  /* 0x000000ffff287224 */ /* 0x000fc800078e0057 */
[----:B------:R-:W0:Y:S01]  /*3f40*/  MUFU.EX2 R26, R26 ;  /* 0x0000001a001a7308 */ /* 0x000e220000000800 */
[C---:B--2---:R-:W-:Y:S01]  /*3f50*/  FADD.FTZ R8, R10.reuse, R13 ;  /* 0x0000000d0a087221 */ /* 0x044fe20000010000 */
[----:B------:R-:W-:Y:S01]  /*3f60*/  F2FP.F16.F32.PACK_AB R157, R10, R65 ;  /* 0x000000410a9d723e */ /* 0x000fe200000000ff */
[----:B------:R-:W-:Y:S01]  /*3f70*/  IMAD.MOV.U32 R10, RZ, RZ, 0x3f800000 ;  /* 0x3f800000ff0a7424 */ /* 0x000fe200078e00ff */
[----:B------:R-:W-:-:S04]  /*3f80*/  MOV R65, R87 ;  /* 0x0000005700417202 */ /* 0x000fc80000000f00 */
[----:B------:R1:W2:Y:S01]  /*3f90*/  MUFU.EX2 R38, R71 ;  /* 0x0000004700267308 */ /* 0x0002a20000000800 */
[----:B---3--:R-:W-:Y:S01]  /*3fa0*/  FADD.FTZ R13, R69, R8 ;  /* 0x00000008450d7221 */ /* 0x008fe20000010000 */
[----:B------:R-:W-:Y:S02]  /*3fb0*/  IMAD.MOV.U32 R8, RZ, RZ, 0x3f800000 ;  /* 0x3f800000ff087424 */ /* 0x000fe400078e00ff */
[C---:B0-----:R-:W-:Y:S01]  /*3fc0*/  FADD.FTZ R3, R26.reuse, R15 ;  /* 0x0000000f1a037221 */ /* 0x041fe20000010000 */
[----:B------:R-:W-:Y:S01]  /*3fd0*/  F2FP.F16.F32.PACK_AB R158, R26, R113 ;  /* 0x000000711a9e723e */ /* 0x000fe200000000ff */
[--C-:B-1----:R-:W-:Y:S02]  /*3fe0*/  IMAD.MOV.U32 R71, RZ, RZ, R87.reuse ;  /* 0x000000ffff477224 */ /* 0x102fe400078e0057 */
[----:B------:R-:W-:Y:S02]  /*3ff0*/  IMAD.MOV.U32 R26, RZ, RZ, R87 ;  /* 0x000000ffff1a7224 */ /* 0x000fe400078e0057 */
[C---:B--2---:R-:W-:Y:S01]  /*4000*/  FADD.FTZ R0, R38.reuse, R13 ;  /* 0x0000000d26007221 */ /* 0x044fe20000010000 */
[----:B------:R-:W-:Y:S01]  /*4010*/  F2FP.F16.F32.PACK_AB R159, R38, R69 ;  /* 0x00000045269f723e */ /* 0x000fe200000000ff */
[----:B------:R-:W-:-:S02]  /*4020*/  IMAD.MOV.U32 R69, RZ, RZ, R87 ;  /* 0x000000ffff457224 */ /* 0x000fc400078e0057 */
[----:B------:R-:W-:Y:S01]  /*4030*/  IMAD.MOV.U32 R38, RZ, RZ, R87 ;  /* 0x000000ffff267224 */ /* 0x000fe200078e0057 */
[----:B------:R-:W-:Y:S06]  /*4040*/  @!P1 BRA `(.L_x_194) ;  /* 0x00000024003c9947 */ /* 0x000fec0003800000 */
[----:B------:R-:W-:Y:S01]  /*4050*/  MOV R20, R11 ;  /* 0x0000000b00147202 */ /* 0x000fe20000000f00 */
[----:B------:R-:W-:Y:S01]  /*4060*/  IMAD.MOV.U32 R14, RZ, RZ, R9 ;  /* 0x000000ffff0e7224 */ /* 0x000fe200078e0009 */
        /* <DEDUP_REMOVED lines=33> */
[----:B------:R-:W-:Y:S01]  /*4280*/  UMOV UR4, UR5 ;  /* 0x0000000500047c82 */ /* 0x000fe20008000000 */
[----:B------:R-:W-:Y:S01]  /*4290*/  UMOV UR5, UR39 ;  /* 0x0000002700057c82 */ /* 0x000fe20008000000 */
[----:B------:R-:W-:Y:S01]  /*42a0*/  UMOV UR6, UR38 ;  /* 0x0000002600067c82 */ /* 0x000fe20008000000 */
[----:B------:R-:W-:-:S05]  /*42b0*/  ULDC UR7, c[0x0][0x9d8] ;  /* 0x0002760000077ab9 */ /* 0x000fca0000000800 */
.L_x_205:
[----:B------:R-:W-:-:S04]  /*42c0*/  UISETP.NE.AND UP0, UPT, UR6, 0x1, UPT ;  /* 0x000000010600788c */ /* 0x000fc8000bf05270 */
[----:B------:R-:W-:-:S04]  /*42d0*/  USEL UR39, URZ, 0x1, UP0 ;  /* 0x000000013f277887 */ /* 0x000fc80008000000 */
[----:B------:R-:W-:Y:S01]  /*42e0*/  ULOP3.LUT UR39, UR5, UR39, URZ, 0x3c, !UPT ;  /* 0x0000002705277292 */ /* 0x000fe2000f8e3c3f */
[----:B------:R-:W-:Y:S11]  /*42f0*/  @!P0 BRA `(.L_x_195) ;  /* 0x0000000000048947 */ /* 0x000ff60003800000 */
[----:B------:R-:W-:Y:S01]  /*4300*/  BPT.TRAP 0x1 ;  /* 0x000000040000795c */ /* 0x000fe20000300000 */
.L_x_195:
[----:B------:R-:W0:Y:S01]  /*4310*/  S2UR UR42, SR_CgaCtaId ;  /* 0x00000000002a79c3 */ /* 0x000e220000008800 */
[----:B------:R-:W-:Y:S01]  /*4320*/  UIADD3 UR38, UR6, 0x1, URZ ;  /* 0x0000000106267890 */ /* 0x000fe2000fffe03f */
[----:B------:R-:W-:Y:S01]  /*4330*/  IMAD.U32 R9, RZ, RZ, UR39 ;  /* 0x00000027ff097e24 */ /* 0x000fe2000f8e00ff */
[----:B------:R-:W-:Y:S02]  /*4340*/  UMOV UR8, 0x400 ;  /* 0x0000040000087882 */ /* 0x000fe40000000000 */
[----:B------:R-:W-:Y:S02]  /*4350*/  UISETP.NE.AND UP0, UPT, UR38, 0x2, UPT ;  /* 0x000000022600788c */ /* 0x000fe4000bf05270 */
[----:B------:R-:W-:Y:S02]  /*4360*/  SHF.L.U32 R9, R9, 0x1f, RZ ;  /* 0x0000001f09097819 */ /* 0x000fe400000006ff */
[----:B------:R-:W-:Y:S02]  /*4370*/  USEL UR38, UR38, URZ, UP0 ;  /* 0x0000003f26267287 */ /* 0x000fe40008000000 */
[----:B0-----:R-:W-:-:S04]  /*4380*/  ULEA UR8, UR42, UR8, 0x18 ;  /* 0x000000082a087291 */ /* 0x001fc8000f8ec03f */
[----:B------:R-:W-:-:S09]  /*4390*/  ULEA UR9, UR38, UR8, 0x3 ;  /* 0x0000000826097291 */ /* 0x000fd2000f8e183f */
[----:B------:R0:W1:Y:S01]  /*43a0*/  SYNCS.PHASECHK.TRANS64.TRYWAIT P1, [UR9+0x2a830], R9 ;  /* 0x02a83009ff0075a7 */ /* 0x0000620008020149 */
[----:B------:R-:W-:Y:S05]  /*43b0*/  @!P0 BRA `(.L_x_196) ;  /* 0x0000000000048947 */ /* 0x000fea0003800000 */
[----:B------:R-:W-:Y:S01]  /*43c0*/  BPT.TRAP 0x1 ;  /* 0x000000040000795c */ /* 0x000fe20000300000 */
.L_x_196:
[----:B-1----:R-:W-:Y:S05]  /*43d0*/  @P1 BRA `(.L_x_197) ;  /* 0x0000000000081947 */ /* 0x002fea0003800000 */
[----:B------:R-:W1:Y:S02]  /*43e0*/  SYNCS.PHASECHK.TRANS64.TRYWAIT P1, [UR9+0x2a830], R9 ;  /* 0x02a83009ff0075a7 */ /* 0x000e640008020149 */
[----:B-1----:R-:W-:Y:S05]  /*43f0*/  @!P1 BRA `(.L_x_198) ;  /* 0x000000b800849947 */ /* 0x002fea0003800000 */
.L_x_197:
[----:B------:R-:W-:Y:S01]  /*4400*/  R2UR UR32, R4 ;  /* 0x00000000042072ca */ /* 0x000fe200000e0000 */
[----:B------:R-:W-:Y:S01]  /*4410*/  UIMAD UR10, UR38, 0x900, UR11 ;  /* 0x00000900260a78a4 */ /* 0x000fe2000f8e020b */
[----:B------:R-:W-:Y:S01]  /*4420*/  R2UR UR33, R5 ;  /* 0x00000000052172ca */ /* 0x000fe200000e0000 */
[----:B------:R-:W-:Y:S01]  /*4430*/  WARPGROUP.ARRIVE ;  /* 0x00000000000079c5 */ /* 0x000fe20000000000 */
[----:B------:R-:W-:Y:S01]  /*4440*/  UMOV UR35, 0x40000040 ;  /* 0x4000004000237882 */ /* 0x000fe20000000000 */
[----:B------:R-:W-:Y:S01]  /*4450*/  UIADD3 UR14, UR10, 0x304, URZ ;  /* 0x000003040a0e7890 */ /* 0x000fe2000fffe03f */
[-C--:B------:R-:W-:Y:S01]  /*4460*/  FMUL.FTZ R24, R24, R10.reuse ;  /* 0x0000000a18187220 */ /* 0x080fe20000410000 */
[----:B------:R-:W-:Y:S01]  /*4470*/  UMOV UR15, 0x40000040 ;  /* 0x40000040000f7882 */ /* 0x000fe20000000000 */
[----:B------:R-:W-:Y:S01]  /*4480*/  UMOV UR34, UR10 ;  /* 0x0000000a00227c82 */ /* 0x000fe20008000000 */
[----:B------:R-:W-:Y:S01]  /*4490*/  UIADD3 UR18, UR10, 0x306, URZ ;  /* 0x000003060a127890 */ /* 0x000fe2000fffe03f */
[-C--:B------:R-:W-:Y:S01]  /*44a0*/  FMUL.FTZ R25, R25, R10.reuse ;  /* 0x0000000a19197220 */ /* 0x080fe20000410000 */
[----:B------:R-:W-:Y:S01]  /*44b0*/  UMOV UR19, 0x40000040 ;  /* 0x4000004000137882 */ /* 0x000fe20000000000 */
[----:B------:R-:W-:Y:S01]  /*44c0*/  UIADD3 UR22, UR10, 0x600, URZ ;  /* 0x000006000a167890 */ /* 0x000fe2000fffe03f */
[-C--:B------:R-:W-:Y:S01]  /*44d0*/  FMUL.FTZ R28, R28, R10.reuse ;  /* 0x0000000a1c1c7220 */ /* 0x080fe20000410000 */
[----:B------:R-:W-:Y:S01]  /*44e0*/  UMOV UR23, 0x40000040 ;  /* 0x4000004000177882 */ /* 0x000fe20000000000 */
[----:B------:R-:W-:Y:S01]  /*44f0*/  HGMMA.64x96x16.F32 R88, gdesc[UR32], RZ, !UPT, gsb0 ;  /* 0x01600000205879f0 */ /* 0x000fe2000c0008ff */
[----:B------:R-:W-:Y:S01]  /*4500*/  R2UR UR32, R6 ;  /* 0x00000000062072ca */ /* 0x000fe200000e0000 */
[----:B------:R-:W-:Y:S01]  /*4510*/  UIADD3 UR34, UR10, 0x2, URZ ;  /* 0x000000020a227890 */ /* 0x000fe2000fffe03f */
[----:B------:R-:W-:Y:S01]  /*4520*/  R2UR UR33, R7 ;  /* 0x00000000072172ca */ /* 0x000fe200000e0000 */
[----:B------:R-:W-:Y:S01]  /*4530*/  UMOV UR35, 0x40000040 ;  /* 0x4000004000237882 */ /* 0x000fe20000000000 */
[----:B------:R-:W-:Y:S01]  /*4540*/  UIADD3 UR26, UR10, 0x602, URZ ;  /* 0x000006020a1a7890 */ /* 0x000fe2000fffe03f */
[-C--:B------:R-:W-:Y:S01]  /*4550*/  FMUL.FTZ R29, R29, R10.reuse ;  /* 0x0000000a1d1d7220 */ /* 0x080fe20000410000 */
[----:B------:R-:W-:Y:S01]  /*4560*/  UMOV UR27, 0x40000040 ;  /* 0x40000040001b7882 */ /* 0x000fe20000000000 */
        /* <DEDUP_REMOVED lines=64> */
[----:B------:R-:W-:Y:S01]  /*4970*/  HGMMA.64x96x16.F32 R88, gdesc[UR32], R88, gsb0 ;  /* 0x01600000205879f0 */ /* 0x000fe20008000858 */
[----:B------:R-:W-:Y:S01]  /*4980*/  UIADD3 UR34, UR10, 0x4, URZ ;  /* 0x000000040a227890 */ /* 0x000fe2000fffe03f */
[----:B------:R-:W-:Y:S01]  /*4990*/  UMOV UR32, UR56 ;  /* 0x0000003800207c82 */ /* 0x000fe20008000000 */
[----:B------:R-:W-:Y:S01]  /*49a0*/  UMOV UR33, UR57 ;  /* 0x0000003900217c82 */ /* 0x000fe20008000000 */
[----:B------:R-:W-:Y:S01]  /*49b0*/  UMOV UR35, 0x40000040 ;  /* 0x4000004000237882 */ /* 0x000fe20000000000 */
[----:B------:R-:W-:Y:S02]  /*49c0*/  WARPGROUP.DEPBAR.LE gsb0, 0x0 ;  /* 0x00008000000079c5 */ /* 0x000fe40000010000 */
        /* <DEDUP_REMOVED lines=48> */
.L_x_199:
[----:B------:R-:W-:Y:S01]  /*4cd0*/  ULEA UR10, UR6, UR8, 0x3 ;  /* 0x00000008060a7291 */ /* 0x000fe2000f8e183f */
[----:B------:R-:W-:-:S05]  /*4ce0*/  IMAD.U32 R8, RZ, RZ, UR5 ;  /* 0x00000005ff087e24 */ /* 0x000fca000f8e00ff */
[----:B------:R-:W-:-:S04]  /*4cf0*/  SHF.L.U32 R8, R8, 0x1f, RZ ;  /* 0x0000001f08087819 */ /* 0x000fc800000006ff */
[----:B------:R2:W3:Y:S01]  /*4d00*/  SYNCS.PHASECHK.TRANS64.TRYWAIT P1, [UR10+0x2a850], R8 ;  /* 0x02a85008ff0075a7 */ /* 0x0004e2000802014a */
[----:B------:R-:W-:Y:S05]  /*4d10*/  @!P0 BRA `(.L_x_200) ;  /* 0x0000000000048947 */ /* 0x000fea0003800000 */
[----:B------:R-:W-:Y:S01]  /*4d20*/  BPT.TRAP 0x1 ;  /* 0x000000040000795c */ /* 0x000fe20000300000 */
.L_x_200:
[----:B---3--:R-:W-:Y:S05]  /*4d30*/  @P1 BRA `(.L_x_201) ;  /* 0x0000000000081947 */ /* 0x008fea0003800000 */
[----:B------:R-:W3:Y:S02]  /*4d40*/  SYNCS.PHASECHK.TRANS64.TRYWAIT P1, [UR10+0x2a850], R8 ;  /* 0x02a85008ff0075a7 */ /* 0x000ee4000802014a */
[----:B---3--:R-:W-:Y:S05]  /*4d50*/  @!P1 BRA `(.L_x_202) ;  /* 0x000000b000449947 */ /* 0x008fea0003800000 */
.L_x_201:
[----:B------:R-:W-:Y:S01]  /*4d60*/  UIADD3 UR8, UR8, 0x400, URZ ;  /* 0x0000040008087890 */ /* 0x000fe2000fffe03f */
[----:B------:R-:W-:Y:S01]  /*4d70*/  WARPGROUP.ARRIVE ;  /* 0x00000000000079c5 */ /* 0x000fe20000000000 */
[----:B------:R-:W-:Y:S02]  /*4d80*/  UMOV UR15, 0x40000040 ;  /* 0x40000040000f7882 */ /* 0x000fe40000000000 */
[----:B------:R-:W-:-:S04]  /*4d90*/  USHF.R.U32.HI UR8, URZ, 0x4, UR8 ;  /* 0x000000043f087899 */ /* 0x000fc80008011608 */
[----:B------:R-:W-:-:S04]  /*4da0*/  ULOP3.LUT UR8, UR8, 0x3fff, URZ, 0xc0, !UPT ;  /* 0x00003fff08087892 */ /* 0x000fc8000f8ec03f */
[----:B------:R-:W-:-:S04]  /*4db0*/  ULOP3.LUT UR5, UR8, 0x3000000, URZ, 0xfc, !UPT ;  /* 0x0300000008057892 */ /* 0x000fc8000f8efc3f */
[----:B------:R-:W-:-:S07]  /*4dc0*/  UIMAD UR5, UR6, 0x600, UR5 ;  /* 0x00000600060578a4 */ /* 0x000fce000f8e0205 */
[----:B------:R-:W-:Y:S02]  /*4dd0*/  UMOV UR14, UR5 ;  /* 0x00000005000e7c82 */ /* 0x000fe40008000000 */
        /* <DEDUP_REMOVED lines=25> */
[----:B------:R-:W-:Y:S03]  /*4f70*/  HGMMA.64x128x16.F32 R24, R156, gdesc[UR12].tnspB, R24, gsb0 ;  /* 0x41e0000c9c187df0 */ /* 0x000fe60008000818 */
[----:B------:R-:W-:Y:S02]  /*4f80*/  WARPGROUP.DEPBAR.LE gsb0, 0x0 ;  /* 0x00008000000079c5 */ /* 0x000fe40000010000 */
[----:B------:R-:W-:Y:S05]  /*4f90*/  @!P0 BRA `(.L_x_203) ;  /* 0x0000000000048947 */ /* 0x000fea0003800000 */
[----:B------:R-:W-:Y:S01]  /*4fa0*/  BPT.TRAP 0x1 ;  /* 0x000000040000795c */ /* 0x000fe20000300000 */
.L_x_203:
[----:B------:R-:W-:Y:S01]  /*4fb0*/  FMUL.FTZ R137, R88, UR7 ;  /* 0x0000000758897c20 */ /* 0x000fe20008410000 */
[----:B------:R-:W-:Y:S01]  /*4fc0*/  FMUL.FTZ R139, R89, UR7 ;  /* 0x00000007598b7c20 */ /* 0x000fe20008410000 */
[----:B------:R-:W-:Y:S01]  /*4fd0*/  FMUL.FTZ R13, R90, UR7 ;  /* 0x000000075a0d7c20 */ /* 0x000fe20008410000 */
[----:B------:R-:W-:Y:S01]  /*4fe0*/  FMUL.FTZ R141, R92, UR7 ;  /* 0x000000075c8d7c20 */ /* 0x000fe20008410000 */
[----:B------:R-:W-:Y:S01]  /*4ff0*/  FMUL.FTZ R15, R91, UR7 ;  /* 0x000000075b0f7c20 */ /* 0x000fe20008410000 */
[----:B------:R-:W-:Y:S01]  /*5000*/  FMUL.FTZ R143, R93, UR7 ;  /* 0x000000075d8f7c20 */ /* 0x000fe20008410000 */
[----:B------:R-:W0:Y:S01]  /*5010*/  MUFU.TANH R137, R137 ;  /* 0x0000008900897308 */ /* 0x000e220000002400 */
[----:B------:R-:W-:Y:S01]  /*5020*/  FMUL.FTZ R21, R94, UR7 ;  /* 0x000000075e157c20 */ /* 0x000fe20008410000 */
[----:B------:R-:W-:Y:S01]  /*5030*/  FMUL.FTZ R145, R96, UR7 ;  /* 0x0000000760917c20 */ /* 0x000fe20008410000 */
[----:B------:R-:W-:Y:S01]  /*5040*/  FMUL.FTZ R89, R95, UR7 ;  /* 0x000000075f597c20 */ /* 0x000fe20008410000 */
[----:B------:R-:W-:Y:S01]  /*5050*/  FMUL.FTZ R147, R97, UR7 ;  /* 0x0000000761937c20 */ /* 0x000fe20008410000 */
[----:B------:R-:W-:Y:S01]  /*5060*/  FMUL.FTZ R91, R98, UR7 ;  /* 0x00000007625b7c20 */ /* 0x000fe20008410000 */
[----:B------:R-:W-:Y:S01]  /*5070*/  FMUL.FTZ R149, R100, UR7 ;  /* 0x0000000764957c20 */ /* 0x000fe20008410000 */
[----:B------:R-:W-:Y:S01]  /*5080*/  FMUL.FTZ R93, R99, UR7 ;  /* 0x00000007635d7c20 */ /* 0x000fe20008410000 */
[----:B------:R-:W3:Y:S01]  /*5090*/  MUFU.TANH R139, R139 ;  /* 0x0000008b008b7308 */ /* 0x000ee20000002400 */
        /* <DEDUP_REMOVED lines=8> */
[----:B0-2---:R-:W-:Y:S01]  /*5120*/  FMNMX.FTZ R8, R137, R14, !PT ;  /* 0x0000000e89087209 */ /* 0x005fe20007810000 */
[----:B------:R-:W-:Y:S01]  /*5130*/  FMUL.FTZ R101, R107, UR7 ;  /* 0x000000076b657c20 */ /* 0x000fe20008410000 */
[----:B------:R-:W-:Y:S01]  /*5140*/  FMUL.FTZ R159, R109, UR7 ;  /* 0x000000076d9f7c20 */ /* 0x000fe20008410000 */
[----:B------:R-:W-:Y:S01]  /*5150*/  FMUL.FTZ R103, R110, UR7 ;  /* 0x000000076e677c20 */ /* 0x000fe20008410000 */
[----:B------:R-:W-:Y:S01]  /*5160*/  FMUL.FTZ R203, R112, UR7 ;  /* 0x0000000770cb7c20 */ /* 0x000fe20008410000 */
[----:B------:R-:W-:Y:S01]  /*5170*/  FMUL.FTZ R105, R111, UR7 ;  /* 0x000000076f697c20 */ /* 0x000fe20008410000 */
[----:B------:R-:W-:Y:S01]  /*5180*/  FMUL.FTZ R205, R113, UR7 ;  /* 0x0000000771cd7c20 */ /* 0x000fe20008410000 */
[----:B------:R-:W0:Y:S01]  /*5190*/  MUFU.TANH R141, R141 ;  /* 0x0000008d008d7308 */ /* 0x000e220000002400 */
[----:B---3--:R-:W-:Y:S01]  /*51a0*/  FMNMX.FTZ R8, R139, R8, !PT ;  /* 0x000000088b087209 */ /* 0x008fe20007810000 */
[----:B------:R-:W-:Y:S01]  /*51b0*/  FMUL.FTZ R107, R114, UR7 ;  /* 0x00000007726b7c20 */ /* 0x000fe20008410000 */
[----:B------:R-:W-:Y:S01]  /*51c0*/  FMUL.FTZ R207, R116, UR7 ;  /* 0x0000000774cf7c20 */ /* 0x000fe20008410000 */
[----:B------:R-:W-:Y:S01]  /*51d0*/  FMUL.FTZ R109, R115, UR7 ;  /* 0x00000007736d7c20 */ /* 0x000fe20008410000 */
[----:B------:R-:W-:Y:S01]  /*51e0*/  FMUL.FTZ R209, R117, UR7 ;  /* 0x0000000775d17c20 */ /* 0x000fe20008410000 */
[----:B------:R-:W-:Y:S01]  /*51f0*/  FMUL.FTZ R111, R118, UR7 ;  /* 0x00000007766f7c20 */ /* 0x000fe20008410000 */
[----:B------:R-:W-:Y:S01]  /*5200*/  FMUL.FTZ R211, R120, UR7 ;  /* 0x0000000778d37c20 */ /* 0x000fe20008410000 */
[----:B------:R-:W2:Y:S01]  /*5210*/  MUFU.TANH R15, R15 ;  /* 0x0000000f000f7308 */ /* 0x000ea20000002400 */
[----:B----4-:R-:W-:Y:S01]  /*5220*/  FMNMX.FTZ R10, R13, R20, !PT ;  /* 0x000000140d0a7209 */ /* 0x010fe20007810000 */
[----:B------:R-:W-:Y:S01]  /*5230*/  FMUL.FTZ R113, R119, UR7 ;  /* 0x0000000777717c20 */ /* 0x000fe20008410000 */
[----:B------:R-:W-:Y:S01]  /*5240*/  FMUL.FTZ R213, R121, UR7 ;  /* 0x0000000779d57c20 */ /* 0x000fe20008410000 */
[----:B------:R-:W-:Y:S01]  /*5250*/  FMUL.FTZ R115, R122, UR7 ;  /* 0x000000077a737c20 */ /* 0x000fe20008410000 */
[----:B------:R-:W-:Y:S01]  /*5260*/  FMUL.FTZ R215, R124, UR7 ;  /* 0x000000077cd77c20 */ /* 0x000fe20008410000 */
[----:B------:R-:W-:Y:S01]  /*5270*/  FMUL.FTZ R117, R123, UR7 ;  /* 0x000000077b757c20 */ /* 0x000fe20008410000 */
[----:B------:R-:W-:Y:S01]  /*5280*/  FMUL.FTZ R125, R125, UR7 ;  /* 0x000000077d7d7c20 */ /* 0x000fe20008410000 */
[----:B------:R-:W3:Y:S01]  /*5290*/  MUFU.TANH R143, R143 ;  /* 0x0000008f008f7308 */ /* 0x000ee20000002400 */
[----:B0-----:R-:W-:Y:S01]  /*52a0*/  FMNMX.FTZ R8, R141, R8, !PT ;  /* 0x000000088d087209 */ /* 0x001fe20007810000 */
        /* <DEDUP_REMOVED lines=8> */
[----:B------:R-:W-:Y:S01]  /*5330*/  FMUL.FTZ R127, R131, UR7 ;  /* 0x00000007837f7c20 */ /* 0x000fe20008410000 */
[----:B------:R-:W-:Y:S01]  /*5340*/  FMUL.FTZ R221, R133, UR7 ;  /* 0x0000000785dd7c20 */ /* 0x000fe20008410000 */
[----:B------:R-:W-:Y:S01]  /*5350*/  FMUL.FTZ R131, R134, UR7 ;  /* 0x0000000786837c20 */ /* 0x000fe20008410000 */
[----:B------:R-:W-:Y:S01]  /*5360*/  FMUL.FTZ R133, R135, UR7 ;  /* 0x0000000787857c20 */ /* 0x000fe20008410000 */
[----:B-1----:R-:W1:Y:S01]  /*5370*/  LDC R12, c[0x0][0x988] ;  /* 0x00026200ff0c7b82 */ /* 0x002e620000000800 */
[----:B------:R-:W-:Y:S01]  /*5380*/  UIADD3 UR9, UR9, 0x2a840, URZ ;  /* 0x0002a84009097890 */ /* 0x000fe2000fffe03f */
[----:B------:R-:W2:Y:S01]  /*5390*/  MUFU.TANH R145, R145 ;  /* 0x0000009100917308 */ /* 0x000ea20000002400 */
[----:B---3--:R-:W-:-:S02]  /*53a0*/  FMNMX.FTZ R8, R143, R8, !PT ;  /* 0x000000088f087209 */ /* 0x008fc40007810000 */
[----:B------:R-:W-:-:S05]  /*53b0*/  UPRMT UR9, UR42, 0x654, UR9 ;  /* 0x000006542a097896 */ /* 0x000fca0008000009 */
[----:B------:R-:W3:Y:S01]  /*53c0*/  MUFU.TANH R89, R89 ;  /* 0x0000005900597308 */ /* 0x000ee20000002400 */
[----:B0-----:R-:W-:-:S03]  /*53d0*/  FMNMX.FTZ R10, R21, R10, !PT ;  /* 0x0000000a150a7209 */ /* 0x001fc60007810000 */
[----:B------:R-:W-:Y:S04]  /*53e0*/  SYNCS.ARRIVE.TRANS64.RED.A1T0 RZ, [UR9], RZ ;  /* 0x000000ffffff79a7 */ /* 0x000fe80008100409 */
[----:B------:R-:W0:Y:S01]  /*53f0*/  MUFU.TANH R147, R147 ;  /* 0x0000009300937308 */ /* 0x000e220000002400 */
[----:B--2---:R-:W-:-:S07]  /*5400*/  FMNMX.FTZ R8, R145, R8, !PT ;  /* 0x0000000891087209 */ /* 0x004fce0007810000 */
[----:B------:R-:W2:Y:S01]  /*5410*/  MUFU.TANH R91, R91 ;  /* 0x0000005b005b7308 */ /* 0x000ea20000002400 */
[----:B---3--:R-:W-:-:S07]  /*5420*/  FMNMX.FTZ R10, R89, R10, !PT ;  /* 0x0000000a590a7209 */ /* 0x008fce0007810000 */
[----:B------:R-:W3:Y:S01]  /*5430*/  MUFU.TANH R149, R149 ;  /* 0x0000009500957308 */ /* 0x000ee20000002400 */
[----:B0-----:R-:W-:-:S07]  /*5440*/  FMNMX.FTZ R8, R147, R8, !PT ;  /* 0x0000000893087209 */ /* 0x001fce0007810000 */
        /* <DEDUP_REMOVED lines=71> */
[----:B0-----:R-:W-:-:S05]  /*58c0*/  FMNMX.FTZ R8, R221, R8, !PT ;  /* 0x00000008dd087209 */ /* 0x001fca0007810000 */
[----:B------:R-:W0:Y:S01]  /*58d0*/  SHFL.BFLY PT, R9, R8, 0x2, 0x1f ;  /* 0x0c401f0008097f89 */ /* 0x000e2200000e0000 */
[----:B--2---:R-:W-:-:S04]  /*58e0*/  FMNMX.FTZ R10, R131, R10, !PT ;  /* 0x0000000a830a7209 */ /* 0x004fc80007810000 */
[----:B---3--:R-:W-:-:S05]  /*58f0*/  FMNMX.FTZ R10, R133, R10, !PT ;  /* 0x0000000a850a7209 */ /* 0x008fca0007810000 */
[----:B------:R-:W2:Y:S01]  /*5900*/  SHFL.BFLY PT, R11, R10, 0x2, 0x1f ;  /* 0x0c401f000a0b7f89 */ /* 0x000ea200000e0000 */
[----:B0-----:R-:W-:-:S05]  /*5910*/  FMNMX.FTZ R88, R8, R9, !PT ;  /* 0x0000000908587209 */ /* 0x001fca0007810000 */
[----:B------:R-:W0:Y:S01]  /*5920*/  SHFL.BFLY PT, R9, R88, 0x1, 0x1f ;  /* 0x0c201f0058097f89 */ /* 0x000e2200000e0000 */
[----:B--2---:R-:W-:-:S05]  /*5930*/  FMNMX.FTZ R90, R10, R11, !PT ;  /* 0x0000000b0a5a7209 */ /* 0x004fca0007810000 */
[----:B------:R-:W2:Y:S01]  /*5940*/  SHFL.BFLY PT, R11, R90, 0x1, 0x1f ;  /* 0x0c201f005a0b7f89 */ /* 0x000ea200000e0000 */
[----:B0-----:R-:W-:-:S05]  /*5950*/  FMNMX.FTZ R9, R88, R9, !PT ;  /* 0x0000000958097209 */ /* 0x001fca0007810000 */
[----:B------:R-:W-:-:S04]  /*5960*/  FADD.FTZ R135, -R9, R14 ;  /* 0x0000000e09877221 */ /* 0x000fc80000010100 */
[----:B-1----:R-:W-:-:S04]  /*5970*/  FMUL.FTZ R14, R135, R12 ;  /* 0x0000000c870e7220 */ /* 0x002fc80000410000 */
[----:B------:R0:W-:Y:S01]  /*5980*/  MUFU.EX2 R10, R14 ;  /* 0x0000000e000a7308 */ /* 0x0001e20000000800 */
[----:B--2---:R-:W-:-:S05]  /*5990*/  FMNMX.FTZ R11, R90, R11, !PT ;  /* 0x0000000b5a0b7209 */ /* 0x004fca0007810000 */
[----:B------:R-:W-:Y:S01]  /*59a0*/  FADD.FTZ R135, -R11, R20 ;  /* 0x000000140b877221 */ /* 0x000fe20000010100 */
[-C--:B------:R-:W-:Y:S01]  /*59b0*/  FMUL.FTZ R20, R9, R12.reuse ;  /* 0x0000000c09147220 */ /* 0x080fe20000410000 */
[-C--:B0-----:R-:W-:Y:S02]  /*59c0*/  FMUL.FTZ R14, R11, R12.reuse ;  /* 0x0000000c0b0e7220 */ /* 0x081fe40000410000 */
[-C--:B------:R-:W-:Y:S01]  /*59d0*/  FMUL.FTZ R8, R135, R12.reuse ;  /* 0x0000000c87087220 */ /* 0x080fe20000410000 */
[-CC-:B------:R-:W-:Y:S01]  /*59e0*/  FFMA.FTZ R135, R137, R12.reuse, -R20.reuse ;  /* 0x0000000c89877223 */ /* 0x180fe20000010814 */
[-CC-:B------:R-:W-:Y:S01]  /*59f0*/  FFMA.FTZ R136, R139, R12.reuse, -R20.reuse ;  /* 0x0000000c8b887223 */ /* 0x180fe20000010814 */
[-C--:B------:R-:W-:Y:S01]  /*5a00*/  FFMA.FTZ R138, R141, R12.reuse, -R20 ;  /* 0x0000000c8d8a7223 */ /* 0x080fe20000010814 */
[-C--:B------:R-:W-:Y:S01]  /*5a10*/  FFMA.FTZ R137, R13, R12.reuse, -R14 ;  /* 0x0000000c0d897223 */ /* 0x080fe2000001080e */
        /* <DEDUP_REMOVED lines=39> */
[----:B0-----:R-:W-:Y:S01]  /*5c90*/  FFMA.FTZ R3, R10, R3, R135 ;  /* 0x000000030a037223 */ /* 0x001fe20000010087 */
[-CC-:B------:R-:W-:Y:S01]  /*5ca0*/  FFMA.FTZ R155, R119, R12.reuse, -R14.reuse ;  /* 0x0000000c779b7223 */ /* 0x180fe2000001080e */
[-CC-:B------:R-:W-:Y:S01]  /*5cb0*/  FFMA.FTZ R121, R121, R12.reuse, -R14.reuse ;  /* 0x0000000c79797223 */ /* 0x180fe2000001080e */
[-CC-:B------:R-:W-:Y:S01]  /*5cc0*/  FFMA.FTZ R123, R123, R12.reuse, -R14.reuse ;  /* 0x0000000c7b7b7223 */ /* 0x180fe2000001080e */
[-CC-:B------:R-:W-:Y:S01]  /*5cd0*/  FFMA.FTZ R127, R127, R12.reuse, -R14.reuse ;  /* 0x0000000c7f7f7223 */ /* 0x180fe2000001080e */
[----:B------:R-:W-:-:S02]  /*5ce0*/  FFMA.FTZ R131, R131, R12, -R14 ;  /* 0x0000000c83837223 */ /* 0x000fc4000001080e */
[----:B------:R-:W0:Y:S08]  /*5cf0*/  MUFU.EX2 R136, R136 ;  /* 0x0000008800887308 */ /* 0x000e300000000800 */
[----:B------:R-:W2:Y:S01]  /*5d00*/  MUFU.EX2 R20, R20 ;  /* 0x0000001400147308 */ /* 0x000ea20000000800 */
[----:B-1----:R-:W-:-:S07]  /*5d10*/  FFMA.FTZ R97, R8, R0, R137 ;  /* 0x0000000008617223 */ /* 0x002fce0000010089 */
[----:B------:R-:W1:Y:S01]  /*5d20*/  MUFU.EX2 R138, R138 ;  /* 0x0000008a008a7308 */ /* 0x000e620000000800 */
[----:B0-----:R-:W-:-:S07]  /*5d30*/  FADD.FTZ R3, R136, R3 ;  /* 0x0000000388037221 */ /* 0x001fce0000010000 */
[----:B------:R-:W0:Y:S01]  /*5d40*/  MUFU.EX2 R13, R13 ;  /* 0x0000000d000d7308 */ /* 0x000e220000000800 */
[----:B--2---:R-:W-:Y:S01]  /*5d50*/  FADD.FTZ R0, R20, R97 ;  /* 0x0000006114007221 */ /* 0x004fe20000010000 */
[----:B------:R-:W-:-:S06]  /*5d60*/  FFMA.FTZ R97, R115, R12, -R14 ;  /* 0x0000000c73617223 */ /* 0x000fcc000001080e */
[----:B------:R-:W2:Y:S01]  /*5d70*/  MUFU.EX2 R139, R139 ;  /* 0x0000008b008b7308 */ /* 0x000ea20000000800 */
[----:B-1----:R-:W-:-:S07]  /*5d80*/  FADD.FTZ R102, R138, R3 ;  /* 0x000000038a667221 */ /* 0x002fce0000010000 */
[----:B------:R-:W1:Y:S01]  /*5d90*/  MUFU.EX2 R88, R88 ;  /* 0x0000005800587308 */ /* 0x000e620000000800 */
[----:B0-----:R-:W-:-:S07]  /*5da0*/  FADD.FTZ R3, R13, R0 ;  /* 0x000000000d037221 */ /* 0x001fce0000010000 */
[----:B------:R-:W0:Y:S01]  /*5db0*/  MUFU.EX2 R140, R140 ;  /* 0x0000008c008c7308 */ /* 0x000e220000000800 */
[----:B--2---:R-:W-:-:S07]  /*5dc0*/  FADD.FTZ R99, R139, R102 ;  /* 0x000000668b637221 */ /* 0x004fce0000010000 */
[----:B------:R-:W2:Y:S01]  /*5dd0*/  MUFU.EX2 R15, R15 ;  /* 0x0000000f000f7308 */ /* 0x000ea20000000800 */
[----:B-1----:R-:W-:-:S07]  /*5de0*/  FADD.FTZ R0, R88, R3 ;  /* 0x0000000358007221 */ /* 0x002fce0000010000 */
[----:B------:R-:W1:Y:S01]  /*5df0*/  MUFU.EX2 R141, R141 ;  /* 0x0000008d008d7308 */ /* 0x000e620000000800 */
[----:B0-----:R-:W-:-:S07]  /*5e00*/  FADD.FTZ R102, R140, R99 ;  /* 0x000000638c667221 */ /* 0x001fce0000010000 */
[----:B------:R-:W0:Y:S01]  /*5e10*/  MUFU.EX2 R90, R90 ;  /* 0x0000005a005a7308 */ /* 0x000e220000000800 */
[----:B--2---:R-:W-:-:S07]  /*5e20*/  FADD.FTZ R3, R15, R0 ;  /* 0x000000000f037221 */ /* 0x004fce0000010000 */
[----:B------:R-:W2:Y:S01]  /*5e30*/  MUFU.EX2 R142, R142 ;  /* 0x0000008e008e7308 */ /* 0x000ea20000000800 */
[----:B-1----:R-:W-:Y:S01]  /*5e40*/  FADD.FTZ R99, R141, R102 ;  /* 0x000000668d637221 */ /* 0x002fe20000010000 */
[-CC-:B------:R-:W-:Y:S01]  /*5e50*/  FFMA.FTZ R102, R117, R12.reuse, -R14.reuse ;  /* 0x0000000c75667223 */ /* 0x180fe2000001080e */
[----:B------:R-:W-:-:S05]  /*5e60*/  FFMA.FTZ R14, R133, R12, -R14 ;  /* 0x0000000c850e7223 */ /* 0x000fca000001080e */
        /* <DEDUP_REMOVED lines=69> */
[----:B--2---:R-:W-:Y:S01]  /*62c0*/  FADD.FTZ R0, R131, R0 ;  /* 0x0000000083007221 */ /* 0x004fe20000010000 */
[----:B-1----:R-:W-:-:S03]  /*62d0*/  FADD.FTZ R3, R159, R104 ;  /* 0x000000689f037221 */ /* 0x002fc60000010000 */
[----:B0-----:R-:W-:Y:S01]  /*62e0*/  FADD.FTZ R0, R14, R0 ;  /* 0x000000000e007221 */ /* 0x001fe20000010000 */
[----:B------:R-:W-:Y:S06]  /*62f0*/  @!P0 BRA `(.L_x_204) ;  /* 0x0000000000048947 */ /* 0x000fec0003800000 */
[----:B------:R-:W-:Y:S01]  /*6300*/  BPT.TRAP 0x1 ;  /* 0x000000040000795c */ /* 0x000fe20000300000 */
.L_x_204:
[----:B------:R-:W-:Y:S01]  /*6310*/  UISETP.GT.AND UP0, UPT, UR4, UR60, UPT ;  /* 0x0000003c0400728c */ /* 0x000fe2000bf04270 */
[----:B------:R-:W-:Y:S01]  /*6320*/  F2FP.F16.F32.PACK_AB R158, R159, R158 ;  /* 0x0000009e9f9e723e */ /* 0x000fe200000000ff */
[----:B------:R-:W-:Y:S01]  /*6330*/  UIADD3 UR10, UR10, 0x2a860, URZ ;  /* 0x0002a8600a0a7890 */ /* 0x000fe2000fffe03f */
[----:B------:R-:W-:Y:S01]  /*6340*/  F2FP.F16.F32.PACK_AB R137, R20, R137 ;  /* 0x000000891489723e */ /* 0x000fe200000000ff */
[----:B------:R-:W-:Y:S01]  /*6350*/  UIADD3 UR4, UR4, -0x1, URZ ;  /* 0xffffffff04047890 */ /* 0x000fe2000fffe03f */
[----:B------:R-:W-:Y:S01]  /*6360*/  F2FP.F16.F32.PACK_AB R138, R139, R138 ;  /* 0x0000008a8b8a723e */ /* 0x000fe200000000ff */
[----:B------:R-:W-:Y:S01]  /*6370*/  UPRMT UR10, UR42, 0x654, UR10 ;  /* 0x000006542a0a7896 */ /* 0x000fe2000800000a */
[----:B------:R-:W-:Y:S01]  /*6380*/  PLOP3.LUT P1, PT, PT, PT, UP0, 0x80, 0x0 ;  /* 0x000000000000781c */ /* 0x000fe20003f2f008 */
[----:B------:R-:W-:Y:S01]  /*6390*/  UMOV UR5, UR39 ;  /* 0x0000002700057c82 */ /* 0x000fe20008000000 */
[----:B------:R-:W-:Y:S01]  /*63a0*/  UMOV UR6, UR38 ;  /* 0x0000002600067c82 */ /* 0x000fe20008000000 */
[----:B------:R-:W-:Y:S01]  /*63b0*/  F2FP.F16.F32.PACK_AB R140, R141, R140 ;  /* 0x0000008c8d8c723e */ /* 0x000fe200000000ff */
[----:B------:R-:W-:Y:S01]  /*63c0*/  IMAD.MOV.U32 R20, RZ, RZ, R11 ;  /* 0x000000ffff147224 */ /* 0x000fe200078e000b */
[----:B------:R-:W-:-:S02]  /*63d0*/  F2FP.F16.F32.PACK_AB R142, R143, R142 ;  /* 0x0000008e8f8e723e */ /* 0x000fc400000000ff */
[----:B------:R-:W-:Y:S01]  /*63e0*/  F2FP.F16.F32.PACK_AB R144, R145, R144 ;  /* 0x000000909190723e */ /* 0x000fe200000000ff */
[----:B------:R-:W-:Y:S01]  /*63f0*/  SYNCS.ARRIVE.TRANS64.RED.A1T0 RZ, [UR10], RZ ;  /* 0x000000ffffff79a7 */ /* 0x000fe2000810040a */
[----:B------:R-:W-:Y:S02]  /*6400*/  F2FP.F16.F32.PACK_AB R146, R147, R146 ;  /* 0x000000929392723e */ /* 0x000fe400000000ff */
[----:B------:R-:W-:Y:S02]  /*6410*/  F2FP.F16.F32.PACK_AB R148, R149, R148 ;  /* 0x000000949594723e */ /* 0x000fe400000000ff */
[----:B------:R-:W-:Y:S02]  /*6420*/  F2FP.F16.F32.PACK_AB R150, R151, R150 ;  /* 0x000000969796723e */ /* 0x000fe400000000ff */
[----:B------:R-:W-:Y:S02]  /*6430*/  F2FP.F16.F32.PACK_AB R152, R153, R152 ;  /* 0x000000989998723e */ /* 0x000fe400000000ff */
[----:B------:R-:W-:Y:S01]  /*6440*/  F2FP.F16.F32.PACK_AB R159, R14, R131 ;  /* 0x000000830e9f723e */ /* 0x000fe200000000ff */
[----:B------:R-:W-:Y:S01]  /*6450*/  IMAD.MOV.U32 R14, RZ, RZ, R9 ;  /* 0x000000ffff0e7224 */ /* 0x000fe200078e0009 */
        /* <DEDUP_REMOVED lines=12> */
[----:B------:R-:W-:Y:S01]  /*6520*/  F2FP.F16.F32.PACK_AB R157, R127, R123 ;  /* 0x0000007b7f9d723e */ /* 0x000fe200000000ff */
[----:B------:R-:W-:Y:S06]  /*6530*/  @P1 BRA `(.L_x_205) ;  /* 0xffffffdc00601947 */ /* 0x000fec000383ffff */
.L_x_194:
        /* <DEDUP_REMOVED lines=67> */
.L_x_206:
[----:B------:R-:W0:Y:S01]  /*6970*/  S2UR UR8, SR_CgaCtaId ;  /* 0x00000000000879c3 */ /* 0x000e220000008800 */
[----:B------:R-:W-:Y:S01]  /*6980*/  UMOV UR4, 0x400 ;  /* 0x0000040000047882 */ /* 0x000fe20000000000 */
[----:B------:R-:W-:-:S04]  /*6990*/  MOV R4, UR39 ;  /* 0x0000002700047c02 */ /* 0x000fc80008000f00 */
[----:B------:R-:W-:Y:S01]  /*69a0*/  SHF.L.U32 R4, R4, 0x1f, RZ ;  /* 0x0000001f04047819 */ /* 0x000fe200000006ff */
[----:B0-----:R-:W-:-:S04]  /*69b0*/  ULEA UR4, UR8, UR4, 0x18 ;  /* 0x0000000408047291 */ /* 0x001fc8000f8ec03f */
[----:B------:R-:W-:-:S09]  /*69c0*/  ULEA UR5, UR38, UR4, 0x3 ;  /* 0x0000000426057291 */ /* 0x000fd2000f8e183f */
[----:B------:R0:W1:Y:S01]  /*69d0*/  SYNCS.PHASECHK.TRANS64.TRYWAIT P1, [UR5+0x2a850], R4 ;  /* 0x02a85004ff0075a7 */ /* 0x0000620008020145 */
[----:B------:R-:W-:Y:S05]  /*69e0*/  @!P0 BRA `(.L_x_207) ;  /* 0x0000000000048947 */ /* 0x000fea0003800000 */
[----:B------:R-:W-:Y:S01]  /*69f0*/  BPT.TRAP 0x1 ;  /* 0x000000040000795c */ /* 0x000fe20000300000 */
.L_x_207:
[----:B-1----:R-:W-:Y:S05]  /*6a00*/  @P1 BRA `(.L_x_208) ;  /* 0x0000000000081947 */ /* 0x002fea0003800000 */
[----:B------:R-:W1:Y:S02]  /*6a10*/  SYNCS.PHASECHK.TRANS64.TRYWAIT P1, [UR5+0x2a850], R4 ;  /* 0x02a85004ff0075a7 */ /* 0x000e640008020145 */
[----:B-1----:R-:W-:Y:S05]  /*6a20*/  @!P1 BRA `(.L_x_209) ;  /* 0x0000009400289947 */ /* 0x002fea0003800000 */
.L_x_208:
[----:B------:R-:W-:Y:S01]  /*6a30*/  UIADD3 UR4, UR4, 0x400, URZ ;  /* 0x0000040004047890 */ /* 0x000fe2000fffe03f */
[----:B------:R-:W-:Y:S01]  /*6a40*/  WARPGROUP.ARRIVE ;  /* 0x00000000000079c5 */ /* 0x000fe20000000000 */
[----:B------:R-:W-:Y:S01]  /*6a50*/  UMOV UR7, 0x40000040 ;  /* 0x4000004000077882 */ /* 0x000fe20000000000 */
[----:B01----:R-:W0:Y:S01]  /*6a60*/  SHFL.BFLY PT, R4, R3, 0x2, 0x1f ;  /* 0x0c401f0003047f89 */ /* 0x003e2200000e0000 */
[----:B------:R-:W-:Y:S01]  /*6a70*/  USHF.R.U32.HI UR4, URZ, 0x4, UR4 ;  /* 0x000000043f047899 */ /* 0x000fe20008011604 */
[----:B------:R-:W-:Y:S02]  /*6a80*/  IMAD.MOV.U32 R8, RZ, RZ, RZ ;  /* 0x000000ffff087224 */ /* 0x000fe400078e00ff */
[----:B------:R-:W1:Y:S01]  /*6a90*/  SHFL.BFLY PT, R5, R0, 0x2, 0x1f ;  /* 0x0c401f0000057f89 */ /* 0x000e6200000e0000 */
[----:B------:R-:W-:-:S04]  /*6aa0*/  ULOP3.LUT UR4, UR4, 0x3fff, URZ, 0xc0, !UPT ;  /* 0x00003fff04047892 */ /* 0x000fc8000f8ec03f */
[----:B------:R-:W-:-:S04]  /*6ab0*/  ULOP3.LUT UR4, UR4, 0x3000000, URZ, 0xfc, !UPT ;  /* 0x0300000004047892 */ /* 0x000fc8000f8efc3f */
[----:B------:R-:W-:-:S07]  /*6ac0*/  UIMAD UR4, UR38, 0x600, UR4 ;  /* 0x00000600260478a4 */ /* 0x000fce000f8e0204 */
[----:B------:R-:W-:Y:S02]  /*6ad0*/  UMOV UR6, UR4 ;  /* 0x0000000400067c82 */ /* 0x000fe40008000000 */
[----:B------:R-:W-:Y:S01]  /*6ae0*/  HGMMA.64x128x16.F32 R24, R136, gdesc[UR4].tnspB, R24, gsb0 ;  /* 0x41e0000488187df0 */ /* 0x000fe20008000818 */
[----:B------:R-:W-:Y:S01]  /*6af0*/  UIADD3 UR6, UR4, 0x80, URZ ;  /* 0x0000008004067890 */ /* 0x000fe2000fffe03f */
[----:B0-----:R-:W-:Y:S01]  /*6b00*/  FADD.FTZ R4, R4, R3 ;  /* 0x0000000304047221 */ /* 0x001fe20000010000 */
[----:B------:R-:W-:Y:S01]  /*6b10*/  UMOV UR7, 0x40000040 ;  /* 0x4000004000077882 */ /* 0x000fe20000000000 */
[----:B------:R-:W-:Y:S02]  /*6b20*/  IMAD.MOV.U32 R3, RZ, RZ, -0x800000 ;  /* 0xff800000ff037424 */ /* 0x000fe400078e00ff */
[----:B-1----:R-:W-:Y:S01]  /*6b30*/  FADD.FTZ R6, R5, R0 ;  /* 0x0000000005067221 */ /* 0x002fe20000010000 */
[----:B------:R-:W-:Y:S01]  /*6b40*/  IMAD.MOV.U32 R0, RZ, RZ, -0x800000 ;  /* 0xff800000ff007424 */ /* 0x000fe200078e00ff */
[----:B------:R-:W0:Y:S04]  /*6b50*/  SHFL.BFLY PT, R5, R4, 0x1, 0x1f ;  /* 0x0c201f0004057f89 */ /* 0x000e2800000e0000 */
[----:B------:R-:W1:Y:S01]  /*6b60*/  SHFL.BFLY PT, R7, R6, 0x1, 0x1f ;  /* 0x0c201f0006077f89 */ /* 0x000e6200000e0000 */
[----:B0-----:R-:W-:Y:S01]  /*6b70*/  FADD.FTZ R13, R4, R5 ;  /* 0x00000005040d7221 */ /* 0x001fe20000010000 */
[----:B------:R-:W-:-:S02]  /*6b80*/  IMAD.MOV.U32 R5, RZ, RZ, RZ ;  /* 0x000000ffff057224 */ /* 0x000fc400078e00ff */
[----:B-1----:R-:W-:Y:S02]  /*6b90*/  FADD.FTZ R14, R6, R7 ;  /* 0x00000007060e7221 */ /* 0x002fe40000010000 */
[----:B------:R-:W-:-:S03]  /*6ba0*/  FSETP.NE.FTZ.AND P1, PT, R13, RZ, PT ;  /* 0x000000ff0d00720b */ /* 0x000fc60003f35000 */
[----:B------:R-:W-:-:S10]  /*6bb0*/  FSETP.NE.FTZ.AND P2, PT, R14, RZ, PT ;  /* 0x000000ff0e00720b */ /* 0x000fd40003f55000 */
[----:B------:R-:W0:Y:S01]  /*6bc0*/  @P1 MUFU.LG2 R7, R13 ;  /* 0x0000000d00071308 */ /* 0x000e220000000c00 */
[C---:B------:R-:W-:Y:S02]  /*6bd0*/  @P1 FMUL.FTZ R4, R12.reuse, 0.69314718246459960938 ;  /* 0x3f3172180c041820 */ /* 0x040fe40000410000 */
[----:B------:R-:W-:-:S05]  /*6be0*/  @P2 FMUL.FTZ R15, R12, 0.69314718246459960938 ;  /* 0x3f3172180c0f2820 */ /* 0x000fca0000410000 */
        /* <DEDUP_REMOVED lines=34> */
.L_x_210:
[----:B------:R-:W-:Y:S01]  /*6e10*/  R2UR UR6, R178 ;  /* 0x00000000b20672ca */ /* 0x000fe200000e0000 */
[----:B------:R-:W-:Y:S01]  /*6e20*/  UIADD3 UR4, UR5, 0x2a860, URZ ;  /* 0x0002a86005047890 */ /* 0x000fe2000fffe03f */
[-C--:B------:R-:W-:Y:S01]  /*6e30*/  FMUL.FTZ R20, R24, R5.reuse ;  /* 0x0000000518147220 */ /* 0x080fe20000410000 */
[----:B------:R-:W-:Y:S01]  /*6e40*/  UIADD3 UR38, UR38, 0x1, URZ ;  /* 0x0000000126267890 */ /* 0x000fe2000fffe03f */
[-C--:B------:R-:W-:Y:S01]  /*6e50*/  FMUL.FTZ R21, R25, R5.reuse ;  /* 0x0000000519157220 */ /* 0x080fe20000410000 */
[----:B------:R-:W-:Y:S01]  /*6e60*/  UPRMT UR4, UR8, 0x654, UR4 ;  /* 0x0000065408047896 */ /* 0x000fe20008000004 */
[-C--:B------:R-:W-:Y:S01]  /*6e70*/  FMUL.FTZ R88, R28, R5.reuse ;  /* 0x000000051c587220 */ /* 0x080fe20000410000 */
[----:B------:R-:W-:Y:S01]  /*6e80*/  UISETP.NE.AND UP0, UPT, UR38, 0x2, UPT ;  /* 0x000000022600788c */ /* 0x000fe2000bf05270 */
[-C--:B------:R-:W-:Y:S01]  /*6e90*/  FMUL.FTZ R89, R29, R5.reuse ;  /* 0x000000051d597220 */ /* 0x080fe20000410000 */
[-C--:B------:R-:W-:Y:S01]  /*6ea0*/  FMUL.FTZ R90, R32, R5.reuse ;  /* 0x00000005205a7220 */ /* 0x080fe20000410000 */
[-C--:B------:R-:W-:Y:S01]  /*6eb0*/  FMUL.FTZ R91, R33, R5.reuse ;  /* 0x00000005215b7220 */ /* 0x080fe20000410000 */
[-C--:B------:R-:W-:Y:S01]  /*6ec0*/  FMUL.FTZ R36, R36, R5.reuse ;  /* 0x0000000524247220 */ /* 0x080fe20000410000 */
[-C--:B------:R-:W-:Y:S01]  /*6ed0*/  FMUL.FTZ R37, R37, R5.reuse ;  /* 0x0000000525257220 */ /* 0x080fe20000410000 */
[----:B------:R-:W-:Y:S01]  /*6ee0*/  UIADD3 UR6, UR6, 0x1, URZ ;  /* 0x0000000106067890 */ /* 0x000fe2000fffe03f */
[----:B------:R-:W-:Y:S01]  /*6ef0*/  SYNCS.ARRIVE.TRANS64.RED.A1T0 RZ, [UR4], RZ ;  /* 0x000000ffffff79a7 */ /* 0x000fe20008100404 */
[----:B------:R-:W-:Y:S01]  /*6f00*/  USEL UR4, URZ, 0x1, UP0 ;  /* 0x000000013f047887 */ /* 0x000fe20008000000 */
        /* <DEDUP_REMOVED lines=26> */
[----:B------:R-:W-:Y:S01]  /*70b0*/  FMUL.FTZ R93, R27, R8 ;  /* 0x000000081b5d7220 */ /* 0x000fe20000410000 */
[----:B------:R-:W-:-:S02]  /*70c0*/  IMAD.U32 R178, RZ, RZ, UR6 ;  /* 0x00000006ffb27e24 */ /* 0x000fc4000f8e00ff */
        /* <DEDUP_REMOVED lines=30> */
[----:B------:R-:W-:-:S02]  /*72b0*/  USEL UR38, UR38, URZ, UP0 ;  /* 0x0000003f26267287 */ /* 0x000fc40008000000 */
[----:B------:R-:W-:-:S12]  /*72c0*/  ULOP3.LUT UR39, UR39, UR4, URZ, 0x3c, !UPT ;  /* 0x0000000427277292 */ /* 0x000fd8000f8e3c3f */
.L_x_186:
[----:B------:R-:W0:Y:S01]  /*72d0*/  S2R R5, SR_CgaCtaId ;  /* 0x0000000000057919 */ /* 0x000e220000008800 */
[----:B------:R-:W-:Y:S01]  /*72e0*/  MOV R98, 0x400 ;  /* 0x0000040000627802 */ /* 0x000fe20000000f00 */
[----:B------:R-:W-:Y:S01]  /*72f0*/  BSSY B0, `(.L_x_211) ;  /* 0x0000300000007945 */ /* 0x000fe20003800000 */
[----:B------:R-:W-:Y:S02]  /*7300*/  BAR.SYNC.DEFER_BLOCKING 0x5, 0x180 ;  /* 0x0146000000007b1d */ /* 0x000fe40000010000 */
[----:B0-----:R-:W-:-:S05]  /*7310*/  LEA R98, R5, R98, 0x18 ;  /* 0x0000006205627211 */ /* 0x001fca00078ec0ff */
[----:B------:R-:W0:Y:S02]  /*7320*/  LDS.128 R24, [R98+0x2a8d0] ;  /* 0x02a8d00062187984 */ /* 0x000e240000000c00 */
[----:B0-----:R-:W-:Y:S02]  /*7330*/  R2UR UR6, R25 ;  /* 0x00000000190672ca */ /* 0x001fe400000e0000 */
[----:B------:R-:W-:Y:S01]  /*7340*/  R2UR UR5, R26 ;  /* 0x000000001a0572ca */ /* 0x000fe200000e0000 */
[----:B------:R-:W-:Y:S06]  /*7350*/  BAR.ARV 0x4, 0x180 ;  /* 0x0106000000007b1d */ /* 0x000fec0000002000 */
[----:B------:R-:W-:Y:S08]  /*7360*/  @P0 BRA `(.L_x_212) ;  /* 0x0000002000940947 */ /* 0x000ff00003800000 */
[----:B------:R-:W0:Y:S01]  /*7370*/  S2R R5, SR_SWINHI ;  /* 0x0000000000057919 */ /* 0x000e220000002f00 */
[----:B------:R-:W-:Y:S01]  /*7380*/  R2UR UR16, R18 ;  /* 0x00000000121072ca */ /* 0x000fe200000e0000 */
[----:B------:R-:W-:Y:S01]  /*7390*/  USHF.L.U32 UR4, UR61, 0x2, URZ ;  /* 0x000000023d047899 */ /* 0x000fe2000800063f */
[----:B------:R-:W-:Y:S01]  /*73a0*/  F2FP.F16.F32.PACK_AB R34, R53, R52 ;  /* 0x000000343522723e */ /* 0x000fe200000000ff */
[----:B------:R-:W-:Y:S01]  /*73b0*/  BAR.SYNC.DEFER_BLOCKING 0x1, 0x100 ;  /* 0x0044000000007b1d */ /* 0x000fe20000010000 */
[----:B------:R-:W-:Y:S02]  /*73c0*/  R2UR UR13, R177 ;  /* 0x00000000b10d72ca */ /* 0x000fe400000e0000 */
[----:B------:R-:W-:Y:S02]  /*73d0*/  R2UR UR15, R175 ;  /* 0x00000000af0f72ca */ /* 0x000fe400000e0000 */
[----:B------:R-:W-:Y:S01]  /*73e0*/  R2UR UR14, R19 ;  /* 0x00000000130e72ca */ /* 0x000fe200000e0000 */
[----:B------:R-:W-:Y:S01]  /*73f0*/  ULDC.64 UR10, c[0x0][0xc00] ;  /* 0x00030000000a7ab9 */ /* 0x000fe20000000a00 */
[----:B------:R-:W-:Y:S01]  /*7400*/  R2UR UR18, R174 ;  /* 0x00000000ae1272ca */ /* 0x000fe200000e0000 */
[----:B------:R-:W-:-:S06]  /*7410*/  UIADD3 UR7, UP0, UR4, UR10, URZ ;  /* 0x0000000a04077290 */ /* 0x000fcc000ff1e03f */
[----:B------:R-:W-:-:S04]  /*7420*/  USHF.L.U64.HI UR12, UR61, 0x2, UR13 ;  /* 0x000000023d0c7899 */ /* 0x000fc8000801020d */
[----:B------:R-:W-:Y:S01]  /*7430*/  UIADD3.X UR8, UR12, UR11, URZ, UP0, !UPT ;  /* 0x0000000b0c087290 */ /* 0x000fe200087fe43f */
[----:B------:R-:W-:Y:S02]  /*7440*/  MOV R24, R98 ;  /* 0x0000006200187202 */ /* 0x000fe40000000f00 */
[----:B0-----:R-:W-:-:S03]  /*7450*/  MOV R25, R5 ;  /* 0x0000000500197202 */ /* 0x001fc60000000f00 */
[----:B------:R-:W-:-:S03]  /*7460*/  IMAD.WIDE R4, R198, 0x2, R24 ;  /* 0x00000002c6047825 */ /* 0x000fc600078e0218 */
[C---:B------:R-:W-:Y:S02]  /*7470*/  LOP3.LUT R7, R4.reuse, 0x380, RZ, 0xc0, !PT ;  /* 0x0000038004077812 */ /* 0x040fe400078ec0ff */
[C---:B------:R-:W-:Y:S02]  /*7480*/  IADD3 R8, P5, R4.reuse, 0x40, RZ ;  /* 0x0000004004087810 */ /* 0x040fe40007fbe0ff */
[----:B------:R-:W-:Y:S02]  /*7490*/  SHF.R.U64 R7, R7, 0x3, RZ ;  /* 0x0000000307077819 */ /* 0x000fe400000012ff */
[C---:B------:R-:W-:Y:S02]  /*74a0*/  IADD3 R35, P6, R4.reuse, 0x20, RZ ;  /* 0x0000002004237810 */ /* 0x040fe40007fde0ff */
[C---:B------:R-:W-:Y:S02]  /*74b0*/  IADD3 R99, P4, R4.reuse, 0x60, RZ ;  /* 0x0000006004637810 */ /* 0x040fe40007f9e0ff */
[C---:B------:R-:W-:Y:S01]  /*74c0*/  IADD3 R101, P3, R4.reuse, 0x4000, RZ ;  /* 0x0000400004657810 */ /* 0x040fe20007f7e0ff */
[--C-:B------:R-:W-:Y:S01]  /*74d0*/  IMAD.X R33, RZ, RZ, R5.reuse, P6 ;  /* 0x000000ffff217224 */ /* 0x100fe200030e0605 */
[C---:B------:R-:W-:Y:S01]  /*74e0*/  IADD3 R103, P2, R4.reuse, 0x4020, RZ ;  /* 0x0000402004677810 */ /* 0x040fe20007f5e0ff */
[--C-:B------:R-:W-:Y:S01]  /*74f0*/  IMAD.X R29, RZ, RZ, R5.reuse, P4 ;  /* 0x000000ffff1d7224 */ /* 0x100fe200020e0605 */
[C---:B------:R-:W-:Y:S01]  /*7500*/  IADD3 R105, P1, R4.reuse, 0x4040, RZ ;  /* 0x0000404004697810 */ /* 0x040fe20007f3e0ff */
[--C-:B------:R-:W-:Y:S01]  /*7510*/  IMAD.X R15, RZ, RZ, R5.reuse, P3 ;  /* 0x000000ffff0f7224 */ /* 0x100fe200018e0605 */
[----:B------:R-:W-:Y:S01]  /*7520*/  IADD3 R107, P0, R4, 0x4060, RZ ;  /* 0x00004060046b7810 */ /* 0x000fe20007f1e0ff */
[--C-:B------:R-:W-:Y:S01]  /*7530*/  IMAD.X R13, RZ, RZ, R5.reuse, P2 ;  /* 0x000000ffff0d7224 */ /* 0x100fe200010e0605 */
[----:B------:R-:W-:Y:S01]  /*7540*/  LOP3.LUT R4, R7, R4, RZ, 0x3c, !PT ;  /* 0x0000000407047212 */ /* 0x000fe200078e3cff */
[--C-:B------:R-:W-:Y:S01]  /*7550*/  IMAD.X R11, RZ, RZ, R5.reuse, P1 ;  /* 0x000000ffff0b7224 */ /* 0x100fe200008e0605 */
[----:B------:R-:W-:Y:S01]  /*7560*/  LOP3.LUT R7, R8, 0x380, RZ, 0xc0, !PT ;  /* 0x0000038008077812 */ /* 0x000fe200078ec0ff */
[----:B------:R-:W-:Y:S01]  /*7570*/  IMAD.X R9, RZ, RZ, R5, P0 ;  /* 0x000000ffff097224 */ /* 0x000fe200000e0605 */
[----:B------:R-:W-:-:S02]  /*7580*/  LOP3.LUT R10, R99, 0x380, RZ, 0xc0, !PT ;  /* 0x00000380630a7812 */ /* 0x000fc400078ec0ff */
[----:B------:R-:W-:Y:S02]  /*7590*/  SHF.R.U64 R7, R7, 0x3, RZ ;  /* 0x0000000307077819 */ /* 0x000fe400000012ff */
[----:B------:R-:W-:Y:S02]  /*75a0*/  LOP3.LUT R12, R101, 0x380, RZ, 0xc0, !PT ;  /* 0x00000380650c7812 */ /* 0x000fe400078ec0ff */
[----:B------:R-:W-:Y:S02]  /*75b0*/  LOP3.LUT R30, R7, R8, RZ, 0x3c, !PT ;  /* 0x00000008071e7212 */ /* 0x000fe400078e3cff */
[----:B------:R-:W-:Y:S02]  /*75c0*/  SHF.R.U64 R10, R10, 0x3, RZ ;  /* 0x000000030a0a7819 */ /* 0x000fe400000012ff */
[----:B------:R-:W-:Y:S02]  /*75d0*/  LOP3.LUT R8, R103, 0x380, RZ, 0xc0, !PT ;  /* 0x0000038067087812 */ /* 0x000fe400078ec0ff */
[----:B------:R-:W-:-:S02]  /*75e0*/  LOP3.LUT R6, R35, 0x380, RZ, 0xc0, !PT ;  /* 0x0000038023067812 */ /* 0x000fc400078ec0ff */
[----:B------:R-:W-:Y:S02]  /*75f0*/  SHF.R.U64 R12, R12, 0x3, RZ ;  /* 0x000000030c0c7819 */ /* 0x000fe400000012ff */
[----:B------:R-:W-:Y:S02]  /*7600*/  LOP3.LUT R28, R10, R99, RZ, 0x3c, !PT ;  /* 0x000000630a1c7212 */ /* 0x000fe400078e3cff */
[----:B------:R-:W-:Y:S02]  /*7610*/  LOP3.LUT R18, R107, 0x380, RZ, 0xc0, !PT ;  /* 0x000003806b127812 */ /* 0x000fe400078ec0ff */
[----:B------:R-:W-:Y:S02]  /*7620*/  SHF.R.U64 R8, R8, 0x3, RZ ;  /* 0x0000000308087819 */ /* 0x000fe400000012ff */
[----:B------:R-:W-:Y:S02]  /*7630*/  SHF.R.U64 R6, R6, 0x3, RZ ;  /* 0x0000000306067819 */ /* 0x000fe400000012ff */
[----:B------:R-:W-:-:S02]  /*7640*/  LOP3.LUT R10, R105, 0x380, RZ, 0xc0, !PT ;  /* 0x00000380690a7812 */ /* 0x000fc400078ec0ff */
[----:B------:R-:W-:Y:S02]  /*7650*/  LOP3.LUT R14, R12, R101, RZ, 0x3c, !PT ;  /* 0x000000650c0e7212 */ /* 0x000fe400078e3cff */
[----:B------:R-:W-:Y:S02]  /*7660*/  SHF.R.U64 R18, R18, 0x3, RZ ;  /* 0x0000000312127819 */ /* 0x000fe400000012ff */
[----:B------:R-:W-:Y:S02]  /*7670*/  LOP3.LUT R12, R8, R103, RZ, 0x3c, !PT ;  /* 0x00000067080c7212 */ /* 0x000fe400078e3cff */
[----:B------:R-:W-:Y:S02]  /*7680*/  IADD3.X R31, RZ, R5, RZ, P5, !PT ;  /* 0x00000005ff1f7210 */ /* 0x000fe40002ffe4ff */
[----:B------:R-:W-:Y:S02]  /*7690*/  LOP3.LUT R32, R6, R35, RZ, 0x3c, !PT ;  /* 0x0000002306207212 */ /* 0x000fe400078e3cff */
[----:B------:R-:W-:-:S02]  /*76a0*/  SHF.R.U64 R10, R10, 0x3, RZ ;  /* 0x000000030a0a7819 */ /* 0x000fc400000012ff */
[----:B------:R-:W-:Y:S02]  /*76b0*/  MOV R26, R4 ;  /* 0x00000004001a7202 */ /* 0x000fe40000000f00 */
[----:B------:R-:W-:Y:S02]  /*76c0*/  F2FP.F16.F32.PACK_AB R4, R21, R20 ;  /* 0x000000141504723e */ /* 0x000fe400000000ff */
[----:B------:R-:W-:Y:S02]  /*76d0*/  F2FP.F16.F32.PACK_AB R5, R93, R92 ;  /* 0x0000005c5d05723e */ /* 0x000fe400000000ff */
[----:B------:R-:W-:Y:S02]  /*76e0*/  F2FP.F16.F32.PACK_AB R6, R89, R88 ;  /* 0x000000585906723e */ /* 0x000fe400000000ff */
[----:B------:R-:W-:Y:S02]  /*76f0*/  F2FP.F16.F32.PACK_AB R7, R95, R94 ;  /* 0x0000005e5f07723e */ /* 0x000fe400000000ff */
[----:B------:R-:W-:-:S02]  /*7700*/  LOP3.LUT R8, R18, R107, RZ, 0x3c, !PT ;  /* 0x0000006b12087212 */ /* 0x000fc400078e3cff */
[----:B------:R-:W-:Y:S01]  /*7710*/  MOV R101, R14 ;  /* 0x0000000e00657202 */ /* 0x000fe20000000f00 */
[----:B------:R0:W-:Y:S01]  /*7720*/  STSM.16.M88.4 [R26], R4 ;  /* 0x000000041a007844 */ /* 0x0001e20000000200 */
[----:B------:R-:W-:Y:S02]  /*7730*/  MOV R100, R12 ;  /* 0x0000000c00647202 */ /* 0x000fe40000000f00 */
[----:B------:R-:W-:Y:S02]  /*7740*/  LOP3.LUT R10, R10, R105, RZ, 0x3c, !PT ;  /* 0x000000690a0a7212 */ /* 0x000fe400078e3cff */
[----:B------:R-:W-:Y:S02]  /*7750*/  MOV R103, R32 ;  /* 0x0000002000677202 */ /* 0x000fe40000000f00 */
[----:B------:R-:W-:Y:S02]  /*7760*/  MOV R102, R30 ;  /* 0x0000001e00667202 */ /* 0x000fe40000000f00 */
[----:B------:R-:W-:-:S02]  /*7770*/  MOV R18, R28 ;  /* 0x0000001c00127202 */ /* 0x000fc40000000f00 */
[----:B------:R-:W-:Y:S02]  /*7780*/  F2FP.F16.F32.PACK_AB R12, R91, R90 ;  /* 0x0000005a5b0c723e */ /* 0x000fe400000000ff */
[----:B------:R-:W-:Y:S02]  /*7790*/  F2FP.F16.F32.PACK_AB R13, R97, R96 ;  /* 0x00000060610d723e */ /* 0x000fe400000000ff */
[----:B------:R-:W-:Y:S02]  /*77a0*/  F2FP.F16.F32.PACK_AB R14, R37, R36 ;  /* 0x00000024250e723e */ /* 0x000fe400000000ff */
[----:B------:R-:W-:Y:S02]  /*77b0*/  F2FP.F16.F32.PACK_AB R15, R39, R38 ;  /* 0x00000026270f723e */ /* 0x000fe400000000ff */
[----:B------:R-:W-:Y:S02]  /*77c0*/  F2FP.F16.F32.PACK_AB R28, R41, R40 ;  /* 0x00000028291c723e */ /* 0x000fe400000000ff */
[----:B------:R-:W-:Y:S01]  /*77d0*/  F2FP.F16.F32.PACK_AB R29, R43, R42 ;  /* 0x0000002a2b1d723e */ /* 0x000fe200000000ff */
[----:B------:R-:W-:Y:S01]  /*77e0*/  STSM.16.M88.4 [R103], R12 ;  /* 0x0000000c67007844 */ /* 0x000fe20000000200 */
[----:B------:R-:W-:-:S02]  /*77f0*/  F2FP.F16.F32.PACK_AB R30, R45, R44 ;  /* 0x0000002c2d1e723e */ /* 0x000fc400000000ff */
[----:B------:R-:W-:Y:S02]  /*7800*/  F2FP.F16.F32.PACK_AB R31, R47, R46 ;  /* 0x0000002e2f1f723e */ /* 0x000fe400000000ff */
[----:B------:R-:W-:Y:S02]  /*7810*/  F2FP.F16.F32.PACK_AB R32, R49, R48 ;  /* 0x000000303120723e */ /* 0x000fe400000000ff */
[----:B------:R-:W-:Y:S01]  /*7820*/  F2FP.F16.F32.PACK_AB R33, R51, R50 ;  /* 0x000000323321723e */ /* 0x000fe200000000ff */
[----:B------:R-:W-:Y:S01]  /*7830*/  STSM.16.M88.4 [R102], R28 ;  /* 0x0000001c66007844 */ /* 0x000fe20000000200 */
[----:B------:R-:W-:Y:S02]  /*7840*/  F2FP.F16.F32.PACK_AB R35, R55, R54 ;  /* 0x000000363723723e */ /* 0x000fe400000000ff */
[----:B------:R-:W-:Y:S02]  /*7850*/  MOV R99, R10 ;  /* 0x0000000a00637202 */ /* 0x000fe40000000f00 */
[----:B0-----:R-:W-:Y:S01]  /*7860*/  MOV R26, R8 ;  /* 0x00000008001a7202 */ /* 0x001fe20000000f00 */
[----:B------:R0:W-:Y:S01]  /*7870*/  STSM.16.M88.4 [R18], R32 ;  /* 0x0000002012007844 */ /* 0x0001e20000000200 */
[----:B------:R-:W-:-:S02]  /*7880*/  F2FP.F16.F32.PACK_AB R4, R57, R56 ;  /* 0x000000383904723e */ /* 0x000fc400000000ff */
[----:B------:R-:W-:Y:S02]  /*7890*/  F2FP.F16.F32.PACK_AB R5, R59, R58 ;  /* 0x0000003a3b05723e */ /* 0x000fe400000000ff */
[----:B------:R-:W-:Y:S02]  /*78a0*/  F2FP.F16.F32.PACK_AB R6, R61, R60 ;  /* 0x0000003c3d06723e */ /* 0x000fe400000000ff */
[----:B------:R-:W-:Y:S02]  /*78b0*/  F2FP.F16.F32.PACK_AB R7, R63, R62 ;  /* 0x0000003e3f07723e */ /* 0x000fe400000000ff */
[----:B------:R-:W-:Y:S02]  /*78c0*/  F2FP.F16.F32.PACK_AB R8, R65, R64 ;  /* 0x000000404108723e */ /* 0x000fe400000000ff */
[----:B------:R-:W-:Y:S01]  /*78d0*/  F2FP.F16.F32.PACK_AB R9, R67, R66 ;  /* 0x000000424309723e */ /* 0x000fe200000000ff */
[----:B------:R-:W-:Y:S01]  /*78e0*/  STSM.16.M88.4 [R101], R4 ;  /* 0x0000000465007844 */ /* 0x000fe20000000200 */
[----:B------:R-:W-:-:S02]  /*78f0*/  F2FP.F16.F32.PACK_AB R10, R69, R68 ;  /* 0x00000044450a723e */ /* 0x000fc400000000ff */
[----:B------:R-:W-:Y:S01]  /*7900*/  F2FP.F16.F32.PACK_AB R11, R71, R70 ;  /* 0x00000046470b723e */ /* 0x000fe200000000ff */
[----:B0-----:R-:W-:Y:S01]  /*7910*/  IMAD.U32 R32, RZ, RZ, UR7 ;  /* 0x00000007ff207e24 */ /* 0x001fe2000f8e00ff */
[----:B------:R-:W-:Y:S02]  /*7920*/  F2FP.F16.F32.PACK_AB R12, R73, R72 ;  /* 0x00000048490c723e */ /* 0x000fe400000000ff */
[----:B------:R-:W-:Y:S01]  /*7930*/  F2FP.F16.F32.PACK_AB R13, R75, R74 ;  /* 0x0000004a4b0d723e */ /* 0x000fe200000000ff */
[----:B------:R-:W-:Y:S01]  /*7940*/  STSM.16.M88.4 [R100], R8 ;  /* 0x0000000864007844 */ /* 0x000fe20000000200 */
[----:B------:R-:W-:Y:S02]  /*7950*/  F2FP.F16.F32.PACK_AB R14, R77, R76 ;  /* 0x0000004c4d0e723e */ /* 0x000fe400000000ff */
[----:B------:R-:W-:Y:S02]  /*7960*/  F2FP.F16.F32.PACK_AB R15, R79, R78 ;  /* 0x0000004e4f0f723e */ /* 0x000fe400000000ff */
[----:B------:R-:W-:-:S02]  /*7970*/  F2FP.F16.F32.PACK_AB R28, R81, R80 ;  /* 0x00000050511c723e */ /* 0x000fc400000000ff */
[----:B------:R-:W-:Y:S01]  /*7980*/  F2FP.F16.F32.PACK_AB R29, R83, R82 ;  /* 0x00000052531d723e */ /* 0x000fe200000000ff */
[----:B------:R-:W-:Y:S01]  /*7990*/  STSM.16.M88.4 [R99], R12 ;  /* 0x0000000c63007844 */ /* 0x000fe20000000200 */
[----:B------:R-:W-:Y:S02]  /*79a0*/  F2FP.F16.F32.PACK_AB R30, R85, R84 ;  /* 0x00000054551e723e */ /* 0x000fe400000000ff */
[----:B------:R-:W-:Y:S02]  /*79b0*/  F2FP.F16.F32.PACK_AB R31, R87, R86 ;  /* 0x00000056571f723e */ /* 0x000fe400000000ff */
[----:B------:R-:W-:Y:S02]  /*79c0*/  ISETP.NE.U32.AND P0, PT, RZ, UR10, PT ;  /* 0x0000000aff007c0c */ /* 0x000fe4000bf05070 */
[----:B------:R-:W-:Y:S01]  /*79d0*/  MOV R33, UR8 ;  /* 0x0000000800217c02 */ /* 0x000fe20008000f00 */
[----:B------:R0:W-:Y:S01]  /*79e0*/  STSM.16.M88.4 [R26], R28 ;  /* 0x0000001c1a007844 */ /* 0x0001e20000000200 */
[----:B------:R-:W-:Y:S01]  /*79f0*/  BAR.SYNC.DEFER_BLOCKING 0x1, 0x100 ;  /* 0x0044000000007b1d */ /* 0x000fe20000010000 */
[----:B------:R-:W-:-:S05]  /*7a00*/  ISETP.NE.AND.EX P0, PT, RZ, UR11, PT, P0 ;  /* 0x0000000bff007c0c */ /* 0x000fca000bf05300 */
[----:B------:R-:W-:Y:S02]  /*7a10*/  ULDC.64 UR8, c[0x0][0xc08] ;  /* 0x0003020000087ab9 */ /* 0x000fe40000000a00 */
[----:B0-----:R-:W0:Y:S06]  /*7a20*/  LDC R26, c[0x0][0xbe8] ;  /* 0x0002fa00ff1a7b82 */ /* 0x001e2c0000000800 */
[----:B------:R-:W2:Y:S01]  /*7a30*/  @P0 LDG.E R18, desc[UR36][R32.64] ;  /* 0x0000002420120981 */ /* 0x000ea2000c1e1900 */
[----:B------:R-:W-:-:S04]  /*7a40*/  UISETP.NE.U32.AND UP0, UPT, UR8, URZ, UPT ;  /* 0x0000003f0800728c */ /* 0x000fc8000bf05070 */
[----:B------:R-:W-:-:S06]  /*7a50*/  UISETP.NE.AND.EX UP0, UPT, UR9, URZ, UPT, UP0 ;  /* 0x0000003f0900728c */ /* 0x000fcc000bf05300 */
[----:B------:R-:W-:Y:S02]  /*7a60*/  PLOP3.LUT P4, PT, PT, PT, UP0, 0x80, 0x0 ;  /* 0x000000000000781c */ /* 0x000fe40003f8f008 */
[----:B0-----:R-:W-:-:S03]  /*7a70*/  ISETP.NE.AND P1, PT, R26, 0x1, PT ;  /* 0x000000011a00780c */ /* 0x001fc60003f25270 */
[----:B------:R-:W-:-:S03]  /*7a80*/  @UP0 UIADD3 UR8, UP1, UR4, UR8, URZ ;  /* 0x0000000804080290 */ /* 0x000fc6000ff3e03f */
[----:B------:R-:W-:Y:S01]  /*7a90*/  ULDC UR4, c[0x0][0xa88] ;  /* 0x0002a20000047ab9 */ /* 0x000fe20000000800 */
[----:B------:R-:W-:Y:S01]  /*7aa0*/  @UP0 UIADD3.X UR9, UR12, UR9, URZ, UP1, !UPT ;  /* 0x000000090c090290 */ /* 0x000fe20008ffe43f */
[----:B------:R-:W-:Y:S01]  /*7ab0*/  IMAD.U32 R9, RZ, RZ, UR4 ;  /* 0x00000004ff097e24 */ /* 0x000fe2000f8e00ff */
[----:B------:R-:W-:Y:S01]  /*7ac0*/  UISETP.NE.AND UP0, UPT, UR16, URZ, UPT ;  /* 0x0000003f1000728c */ /* 0x000fe2000bf05270 */
[----:B------:R-:W-:Y:S01]  /*7ad0*/  IMAD.U32 R4, RZ, RZ, UR8 ;  /* 0x00000008ff047e24 */ /* 0x000fe2000f8e00ff */
[----:B------:R-:W-:Y:S02]  /*7ae0*/  ULDC UR4, c[0x0][0xad4] ;  /* 0x0002b50000047ab9 */ /* 0x000fe40000000800 */
[----:B------:R-:W0:Y:S01]  /*7af0*/  @P1 LDC R6, c[0x0][0xbec] ;  /* 0x0002fb00ff061b82 */ /* 0x000e220000000800 */
[----:B------:R-:W-:Y:S01]  /*7b00*/  USEL UR4, UR16, UR4, UP0 ;  /* 0x0000000410047287 */ /* 0x000fe20008000000 */
[----:B------:R-:W-:Y:S01]  /*7b10*/  IMAD.U32 R5, RZ, RZ, UR9 ;  /* 0x00000009ff057e24 */ /* 0x000fe2000f8e00ff */
[----:B------:R-:W-:-:S02]  /*7b20*/  UMOV UR17, 0x9b8 ;  /* 0x000009b800117882 */ /* 0x000fc40000000000 */
[----:B------:R-:W-:-:S03]  /*7b30*/  UISETP.GT.AND UP1, UPT, UR4, 0x1, UPT ;  /* 0x000000010400788c */ /* 0x000fc6000bf24270 */
[----:B------:R-:W1:Y:S01]  /*7b40*/  @P1 LDC R11, c[0x0][0xbf0] ;  /* 0x0002fc00ff0b1b82 */ /* 0x000e620000000800 */
[----:B------:R-:W-:Y:S01]  /*7b50*/  USEL UR17, UR17, 0x978, UP1 ;  /* 0x0000097811117887 */ /* 0x000fe20008800000 */
[----:B------:R3:W5:Y:S01]  /*7b60*/  @P4 LDG.E R9, desc[UR36][R4.64] ;  /* 0x0000002404094981 */ /* 0x000762000c1e1900 */
[----:B------:R-:W-:Y:S01]  /*7b70*/  UISETP.NE.U32.AND UP0, UPT, UR10, URZ, UPT ;  /* 0x0000003f0a00728c */ /* 0x000fe2000bf05070 */
[----:B------:R-:W-:Y:S01]  /*7b80*/  UMOV UR4, URZ ;  /* 0x0000003f00047c82 */ /* 0x000fe20008000000 */
[----:B------:R-:W-:Y:S02]  /*7b90*/  USEL UR7, UR14, URZ, UP1 ;  /* 0x0000003f0e077287 */ /* 0x000fe40008800000 */
[----:B------:R-:W-:Y:S01]  /*7ba0*/  UISETP.NE.AND.EX UP0, UPT, UR11, URZ, UPT, UP0 ;  /* 0x0000003f0b00728c */ /* 0x000fe2000bf05300 */
[----:B---3--:R-:W-:-:S03]  /*7bb0*/  IMAD.U32 R4, RZ, RZ, UR15 ;  /* 0x0000000fff047e24 */ /* 0x008fc6000f8e00ff */
[----:B------:R-:W-:Y:S02]  /*7bc0*/  USEL UR61, UR61, URZ, !UP0 ;  /* 0x0000003f3d3d7287 */ /* 0x000fe4000c000000 */
[----:B------:R-:W-:Y:S01]  /*7bd0*/  ULDC.64 UR8, c[0x0][UR17+0x218] ;  /* 0x0000860011087abb */ /* 0x000fe20008000a00 */
[----:B------:R-:W-:Y:S01]  /*7be0*/  IMAD R13, R4, 0x80, R197 ;  /* 0x00000080040d7824 */ /* 0x000fe200078e02c5 */
[----:B------:R-:W-:Y:S01]  /*7bf0*/  ULDC.64 UR10, c[0x0][UR17+0x220] ;  /* 0x00008800110a7abb */ /* 0x000fe20008000a00 */
[----:B------:R-:W-:Y:S02]  /*7c00*/  USEL UR16, UR13, URZ, !UP0 ;  /* 0x0000003f0d107287 */ /* 0x000fe4000c000000 */
[----:B0-----:R-:W-:Y:S01]  /*7c10*/  @P1 IMAD.HI.U32 R4, R13, R6, RZ ;  /* 0x000000060d041227 */ /* 0x001fe200078e00ff */
[----:B------:R-:W-:Y:S01]  /*7c20*/  ULDC.64 UR12, c[0x0][UR17+0x228] ;  /* 0x00008a00110c7abb */ /* 0x000fe20008000a00 */
[----:B------:R-:W-:Y:S02]  /*7c30*/  UIMAD.WIDE.U32 UR14, UR8, UR18, URZ ;  /* 0x00000012080e72a5 */ /* 0x000fe4000f8e003f */
[----:B------:R-:W-:Y:S01]  /*7c40*/  UIMAD UR11, UR11, UR61, URZ ;  /* 0x0000003d0b0b72a4 */ /* 0x000fe2000f8e023f */
[----:B------:R-:W-:Y:S01]  /*7c50*/  IMAD.MOV.U32 R7, RZ, RZ, R13 ;  /* 0x000000ffff077224 */ /* 0x000fe200078e000d */
[----:B------:R-:W-:Y:S01]  /*7c60*/  UIMAD UR18, UR9, UR18, URZ ;  /* 0x00000012091272a4 */ /* 0x000fe2000f8e023f */
[----:B-1----:R-:W-:Y:S01]  /*7c70*/  @P1 SHF.R.U32.HI R7, RZ, R11, R4 ;  /* 0x0000000bff071219 */ /* 0x002fe20000011604 */
[----:B------:R-:W-:-:S02]  /*7c80*/  UIMAD.WIDE.U32 UR8, UR10, UR61, URZ ;  /* 0x0000003d0a0872a5 */ /* 0x000fc4000f8e003f */
[----:B------:R-:W-:Y:S01]  /*7c90*/  UIMAD.WIDE.U32 UR20, UR12, UR7, URZ ;  /* 0x000000070c1472a5 */ /* 0x000fe2000f8e003f */
[----:B------:R-:W-:Y:S01]  /*7ca0*/  IADD3 R11, -R7, RZ, RZ ;  /* 0x000000ff070b7210 */ /* 0x000fe20007ffe1ff */
[----:B------:R-:W-:Y:S02]  /*7cb0*/  UIMAD UR7, UR13, UR7, URZ ;  /* 0x000000070d0772a4 */ /* 0x000fe4000f8e023f */
[----:B------:R-:W-:Y:S02]  /*7cc0*/  UIMAD UR11, UR10, UR16, UR11 ;  /* 0x000000100a0b72a4 */ /* 0x000fe4000f8e020b */
[----:B------:R-:W-:Y:S01]  /*7cd0*/  UIADD3 UR18, UR15, UR18, URZ ;  /* 0x000000120f127290 */ /* 0x000fe2000fffe03f */
[----:B------:R-:W-:Y:S02]  /*7ce0*/  IMAD.U32 R4, RZ, RZ, UR20 ;  /* 0x00000014ff047e24 */ /* 0x000fe4000f8e00ff */
[----:B------:R-:W-:Y:S01]  /*7cf0*/  IMAD.U32 R5, RZ, RZ, UR21 ;  /* 0x00000015ff057e24 */ /* 0x000fe2000f8e00ff */
[----:B------:R-:W-:Y:S01]  /*7d00*/  SHF.R.S32.HI R5, RZ, 0x1f, R7 ;  /* 0x0000001fff057819 */ /* 0x000fe20000011407 */
[----:B------:R-:W-:-:S05]  /*7d10*/  IMAD R11, R26, R11, R13 ;  /* 0x0000000b1a0b7224 */ /* 0x000fca00078e020d */
[----:B------:R-:W-:Y:S02]  /*7d20*/  SHF.R.S32.HI R6, RZ, 0x1f, R11 ;  /* 0x0000001fff067819 */ /* 0x000fe4000001140b */
[----:B--2---:R-:W-:-:S13]  /*7d30*/  @P0 R2UR UR4, R18 ;  /* 0x00000000120402ca */ /* 0x004fda00000e0000 */
[----:B------:R-:W-:Y:S02]  /*7d40*/  UIADD3 UR14, UP0, UP2, UR8, UR14, UR4 ;  /* 0x0000000e080e7290 */ /* 0x000fe4000fa1e004 */
[----:B------:R-:W-:Y:S02]  /*7d50*/  UIADD3 UR8, UR21, UR7, URZ ;  /* 0x0000000715087290 */ /* 0x000fe4000fffe03f */
[----:B------:R-:W-:Y:S02]  /*7d60*/  UIADD3 UR7, UR9, UR11, URZ ;  /* 0x0000000b09077290 */ /* 0x000fe4000fffe03f */
[----:B------:R-:W-:Y:S01]  /*7d70*/  USHF.R.S32.HI UR12, URZ, 0x1f, UR4 ;  /* 0x0000001f3f0c7899 */ /* 0x000fe20008011404 */
[----:B------:R-:W-:Y:S01]  /*7d80*/  IADD3 R4, P2, P3, R7, UR14, R4 ;  /* 0x0000000e07047c10 */ /* 0x000fe2000fb5e004 */
[----:B------:R-:W-:Y:S01]  /*7d90*/  IMAD.U32 R8, RZ, RZ, UR8 ;  /* 0x00000008ff087e24 */ /* 0x000fe2000f8e00ff */
[----:B------:R-:W-:Y:S01]  /*7da0*/  ULDC.64 UR8, c[0x0][UR17+0x210] ;  /* 0x0000840011087abb */ /* 0x000fe20008000a00 */
[----:B------:R-:W-:Y:S01]  /*7db0*/  UIADD3.X UR7, UR7, UR18, UR12, UP0, UP2 ;  /* 0x0000001207077290 */ /* 0x000fe200087e440c */
[----:B------:R-:W-:Y:S01]  /*7dc0*/  IMAD R7, R11, UR9, RZ ;  /* 0x000000090b077c24 */ /* 0x000fe2000f8e02ff */
[----:B------:R-:W-:Y:S01]  /*7dd0*/  ULDC.64 UR10, c[0x0][0xba8] ;  /* 0x0002ea00000a7ab9 */ /* 0x000fe20000000a00 */
[----:B------:R-:W-:Y:S01]  /*7de0*/  @!UP1 ULDC UR10, c[0x0][0xb50] ;  /* 0x0002d400000a9ab9 */ /* 0x000fe20000000800 */
[----:B------:R-:W-:Y:S01]  /*7df0*/  @!UP1 ULDC UR11, c[0x0][0xb54] ;  /* 0x0002d500000b9ab9 */ /* 0x000fe20000000800 */
[----:B------:R-:W-:Y:S01]  /*7e00*/  IMAD R7, R6, UR8, R7 ;  /* 0x0000000806077c24 */ /* 0x000fe2000f8e0207 */
[----:B------:R-:W-:-:S03]  /*7e10*/  IADD3.X R5, R5, UR7, R8, P2, P3 ;  /* 0x0000000705057c10 */ /* 0x000fc600097e6408 */
[----:B------:R-:W-:-:S04]  /*7e20*/  IMAD.WIDE.U32 R4, R11, UR8, R4 ;  /* 0x000000080b047c25 */ /* 0x000fc8000f8e0004 */
[----:B------:R-:W-:Y:S01]  /*7e30*/  IMAD.IADD R5, R5, 0x1, R7 ;  /* 0x0000000105057824 */ /* 0x000fe200078e0207 */
[----:B------:R-:W-:-:S04]  /*7e40*/  LEA R8, P2, R4, UR10, 0x2 ;  /* 0x0000000a04087c11 */ /* 0x000fc8000f8410ff */
[----:B------:R-:W-:Y:S01]  /*7e50*/  LEA.HI.X R10, R4, UR11, R5, 0x2, P2 ;  /* 0x0000000b040a7c11 */ /* 0x000fe200090f1405 */
[----:B------:R-:W-:Y:S08]  /*7e60*/  @P4 BRA `(.L_x_213) ;  /* 0x0000000000104947 */ /* 0x000ff00003800000 */
[----:B------:R-:W-:Y:S05]  /*7e70*/  @!P0 BRA `(.L_x_213) ;  /* 0x00000000000c8947 */ /* 0x000fea0003800000 */
[----:B------:R-:W2:Y:S04]  /*7e80*/  LDG.E R4, desc[UR36][R32.64] ;  /* 0x0000002420047981 */ /* 0x000ea8000c1e1900 */
[----:B-----5:R-:W2:Y:S02]  /*7e90*/  LDG.E R9, desc[UR36][R32.64+0x4] ;  /* 0x0000042420097981 */ /* 0x020ea4000c1e1900 */
[----:B--2---:R-:W-:-:S07]  /*7ea0*/  IMAD.IADD R9, R9, 0x1, -R4 ;  /* 0x0000000109097824 */ /* 0x004fce00078e0a04 */
.L_x_213:
[----:B------:R-:W-:Y:S01]  /*7eb0*/  R2UR UR7, R175 ;  /* 0x00000000af0772ca */ /* 0x000fe200000e0000 */
[----:B------:R-:W-:Y:S01]  /*7ec0*/  SHFL.IDX PT, R4, R8, RZ, 0x1c1f ;  /* 0x001c1fff08047589 */ /* 0x000fe200000e0000 */
[----:B-----5:R-:W-:Y:S01]  /*7ed0*/  IMAD R18, R9, R26, RZ ;  /* 0x0000001a09127224 */ /* 0x020fe200078e02ff */
[----:B------:R-:W-:Y:S02]  /*7ee0*/  LOP3.LUT P0, RZ, R179, 0x3, RZ, 0xc0, !PT ;  /* 0x00000003b3ff7812 */ /* 0x000fe4000780c0ff */
[----:B------:R-:W0:Y:S01]  /*7ef0*/  SHFL.IDX PT, R5, R10, RZ, 0x1c1f ;  /* 0x001c1fff0a057589 */ /* 0x000e2200000e0000 */
[----:B------:R-:W-:-:S03]  /*7f00*/  PLOP3.LUT P3, PT, PT, PT, UP1, 0x80, 0x0 ;  /* 0x000000000000781c */ /* 0x000fc60003f6f018 */
[----:B------:R-:W-:Y:S04]  /*7f10*/  SHFL.IDX PT, R6, R8, 0x1, 0x1c1f ;  /* 0x003c1f0008067f89 */ /* 0x000fe800000e0000 */
[----:B------:R-:W-:Y:S01]  /*7f20*/  IMAD.U32 R11, RZ, RZ, UR7 ;  /* 0x00000007ff0b7e24 */ /* 0x000fe2000f8e00ff */
[----:B------:R-:W1:Y:S04]  /*7f30*/  SHFL.IDX PT, R7, R10, 0x1, 0x1c1f ;  /* 0x003c1f000a077f89 */ /* 0x000e6800000e0000 */
[----:B------:R-:W-:-:S04]  /*7f40*/  LEA R11, R11, R196, 0x7 ;  /* 0x000000c40b0b7211 */ /* 0x000fc800078e38ff */
[C---:B------:R-:W-:Y:S01]  /*7f50*/  ISETP.GE.OR P2, PT, R11.reuse, R18, P0 ;  /* 0x000000120b00720c */ /* 0x040fe20000746670 */
[----:B------:R-:W-:-:S05]  /*7f60*/  VIADD R9, R11, 0x8 ;  /* 0x000000080b097836 */ /* 0x000fca0000000000 */
[----:B------:R-:W-:-:S07]  /*7f70*/  ISETP.GE.OR P0, PT, R9, R18, P0 ;  /* 0x000000120900720c */ /* 0x000fce0000706670 */
[----:B0-----:R0:W-:Y:S01]  /*7f80*/  @!P2 ST.E desc[UR36][R4.64], R3 ;  /* 0x000000030400a985 */ /* 0x0011e2000c101924 */
[----:B------:R-:W-:-:S05]  /*7f90*/  ISETP.GE.AND P2, PT, R11, R18, PT ;  /* 0x000000120b00720c */ /* 0x000fca0003f46270 */
[----:B-1----:R0:W-:Y:S01]  /*7fa0*/  @!P0 ST.E desc[UR36][R6.64], R0 ;  /* 0x0000000006008985 */ /* 0x0021e2000c101924 */
[----:B------:R-:W-:Y:S01]  /*7fb0*/  ISETP.GE.AND P0, PT, R9, R18, PT ;  /* 0x000000120900720c */ /* 0x000fe20003f06270 */
[----:B------:R-:W-:-:S12]  /*7fc0*/  @P3 BRA `(.L_x_214) ;  /* 0x0000000800983947 */ /* 0x000fd80003800000 */
[----:B0-----:R-:W-:Y:S01]  /*7fd0*/  IMAD R3, R176, 0x40, R2 ;  /* 0x00000040b0037824 */ /* 0x001fe200078e0202 */
[----:B------:R-:W0:Y:S01]  /*7fe0*/  @P1 LDC R19, c[0x0][0xbec] ;  /* 0x0002fb00ff131b82 */ /* 0x000e220000000800 */
[----:B------:R-:W-:Y:S01]  /*7ff0*/  R2UR UR14, R175 ;  /* 0x00000000af0e72ca */ /* 0x000fe200000e0000 */
[----:B------:R-:W-:Y:S01]  /*8000*/  ULDC.64 UR10, c[0x0][0xaa0] ;  /* 0x0002a800000a7ab9 */ /* 0x000fe20000000a00 */
[----:B------:R-:W-:Y:S01]  /*8010*/  IMAD.WIDE R24, R3, 0x2, R24 ;  /* 0x0000000203187825 */ /* 0x000fe200078e0218 */
[----:B------:R-:W-:Y:S02]  /*8020*/  R2UR UR15, R174 ;  /* 0x00000000ae0f72ca */ /* 0x000fe400000e0000 */
[C---:B------:R-:W-:Y:S02]  /*8030*/  IADD3 R9, P6, R24.reuse, 0x1000, RZ ;  /* 0x0000100018097810 */ /* 0x040fe40007fde0ff */
[----:B------:R-:W1:Y:S01]  /*8040*/  @P1 LDC R21, c[0x0][0xbf0] ;  /* 0x0002fc00ff151b82 */ /* 0x000e620000000800 */
[----:B------:R-:W-:-:S02]  /*8050*/  LOP3.LUT R5, R24, 0x380, RZ, 0xc0, !PT ;  /* 0x0000038018057812 */ /* 0x000fc400078ec0ff */
[----:B------:R-:W-:Y:S01]  /*8060*/  LOP3.LUT R8, R9, 0x380, RZ, 0xc0, !PT ;  /* 0x0000038009087812 */ /* 0x000fe200078ec0ff */
[----:B------:R-:W-:Y:S01]  /*8070*/  UIMAD UR7, UR12, UR10, URZ ;  /* 0x0000000a0c0772a4 */ /* 0x000fe2000f8e023f */
[----:B------:R-:W-:Y:S02]  /*8080*/  SHF.R.U64 R5, R5, 0x3, RZ ;  /* 0x0000000305057819 */ /* 0x000fe400000012ff */
[----:B------:R-:W-:Y:S01]  /*8090*/  SHF.R.U64 R8, R8, 0x3, RZ ;  /* 0x0000000308087819 */ /* 0x000fe200000012ff */
[----:B------:R-:W-:Y:S01]  /*80a0*/  UIMAD.WIDE.U32 UR8, UR4, UR10, URZ ;  /* 0x0000000a040872a5 */ /* 0x000fe2000f8e003f */
[----:B------:R-:W-:Y:S01]  /*80b0*/  IADD3 R13, P5, R24, 0x2000, RZ ;  /* 0x00002000180d7810 */ /* 0x000fe20007fbe0ff */
[----:B------:R-:W-:Y:S01]  /*80c0*/  ULDC.64 UR12, c[0x0][0xaf0] ;  /* 0x0002bc00000c7ab9 */ /* 0x000fe20000000a00 */
[----:B------:R-:W-:Y:S01]  /*80d0*/  LOP3.LUT R8, R8, R9, RZ, 0x3c, !PT ;  /* 0x0000000908087212 */ /* 0x000fe200078e3cff */
[----:B------:R-:W-:Y:S01]  /*80e0*/  IMAD.X R9, RZ, RZ, R25, P6 ;  /* 0x000000ffff097224 */ /* 0x000fe200030e0619 */
[C---:B------:R-:W-:Y:S01]  /*80f0*/  IADD3 R3, P6, R24.reuse, 0x7000, RZ ;  /* 0x0000700018037810 */ /* 0x040fe20007fde0ff */
[----:B------:R-:W-:Y:S01]  /*8100*/  UIMAD UR7, UR4, UR11, UR7 ;  /* 0x0000000b040772a4 */ /* 0x000fe2000f8e0207 */
[----:B------:R-:W-:-:S02]  /*8110*/  IADD3 R29, P4, R24, 0x3000, RZ ;  /* 0x00003000181d7810 */ /* 0x000fc40007f9e0ff */
[----:B------:R-:W-:Y:S02]  /*8120*/  LOP3.LUT R0, R3, 0x380, RZ, 0xc0, !PT ;  /* 0x0000038003007812 */ /* 0x000fe400078ec0ff */
[----:B------:R-:W-:Y:S01]  /*8130*/  IADD3 R33, P3, R24, 0x4000, RZ ;  /* 0x0000400018217810 */ /* 0x000fe20007f7e0ff */
[----:B------:R-:W-:Y:S01]  /*8140*/  ULDC.64 UR10, c[0x0][0xae8] ;  /* 0x0002ba00000a7ab9 */ /* 0x000fe20000000a00 */
[----:B------:R-:W-:Y:S02]  /*8150*/  SHF.R.U64 R0, R0, 0x3, RZ ;  /* 0x0000000300007819 */ /* 0x000fe400000012ff */
[C---:B------:R-:W-:Y:S01]  /*8160*/  IADD3 R37, P2, R24.reuse, 0x5000, RZ ;  /* 0x0000500018257810 */ /* 0x040fe20007f5e0ff */
[----:B------:R-:W-:Y:S01]  /*8170*/  IMAD.X R45, RZ, RZ, R25, P6 ;  /* 0x000000ffff2d7224 */ /* 0x000fe200030e0619 */
[----:B------:R-:W-:Y:S01]  /*8180*/  IADD3 R41, P0, R24, 0x6000, RZ ;  /* 0x0000600018297810 */ /* 0x000fe20007f1e0ff */
[----:B------:R-:W5:Y:S01]  /*8190*/  LD.E.128 R8, desc[UR36][R8.64] ;  /* 0x0000002408087980 */ /* 0x000f62000c101d00 */
[----:B------:R-:W-:-:S02]  /*81a0*/  LOP3.LUT R24, R5, R24, RZ, 0x3c, !PT ;  /* 0x0000001805187212 */ /* 0x000fc400078e3cff */
[----:B------:R-:W-:Y:S01]  /*81b0*/  LOP3.LUT R44, R0, R3, RZ, 0x3c, !PT ;  /* 0x00000003002c7212 */ /* 0x000fe200078e3cff */
[----:B------:R-:W-:Y:S01]  /*81c0*/  IMAD R0, R17, 0x20, R176 ;  /* 0x0000002011007824 */ /* 0x000fe200078e02b0 */
[----:B------:R-:W-:Y:S01]  /*81d0*/  UIADD3 UR9, UR9, UR7, URZ ;  /* 0x0000000709097290 */ /* 0x000fe2000fffe03f */
[----:B------:R-:W-:Y:S01]  /*81e0*/  IMAD.U32 R3, RZ, RZ, UR14 ;  /* 0x0000000eff037e24 */ /* 0x000fe2000f8e00ff */
[----:B------:R2:W5:Y:S01]  /*81f0*/  LD.E.128 R4, desc[UR36][R24.64] ;  /* 0x0000002418047980 */ /* 0x000562000c101d00 */
[----:B------:R-:W-:Y:S01]  /*8200*/  USHF.R.S32.HI UR4, URZ, 0x1f, UR61 ;  /* 0x0000001f3f047899 */ /* 0x000fe2000801143d */
[----:B------:R-:W-:Y:S01]  /*8210*/  LOP3.LUT R12, R13, 0x380, RZ, 0xc0, !PT ;  /* 0x000003800d0c7812 */ /* 0x000fe200078ec0ff */
[----:B------:R-:W-:Y:S01]  /*8220*/  UIMAD.WIDE.U32 UR8, UR15, UR10, UR8 ;  /* 0x0000000a0f0872a5 */ /* 0x000fe2000f8e0008 */
[----:B------:R-:W-:Y:S01]  /*8230*/  LOP3.LUT R28, R29, 0x380, RZ, 0xc0, !PT ;  /* 0x000003801d1c7812 */ /* 0x000fe200078ec0ff */
[----:B------:R-:W5:Y:S01]  /*8240*/  LD.E.128 R44, desc[UR36][R44.64] ;  /* 0x000000242c2c7980 */ /* 0x000f62000c101d00 */
[----:B------:R-:W-:-:S02]  /*8250*/  LOP3.LUT R32, R33, 0x380, RZ, 0xc0, !PT ;  /* 0x0000038021207812 */ /* 0x000fc400078ec0ff */
[----:B------:R-:W-:Y:S01]  /*8260*/  LOP3.LUT R36, R37, 0x380, RZ, 0xc0, !PT ;  /* 0x0000038025247812 */ /* 0x000fe200078ec0ff */
[----:B--2---:R-:W-:Y:S01]  /*8270*/  IMAD R24, R3, 0x80, R0 ;  /* 0x0000008003187824 */ /* 0x004fe200078e0200 */
[----:B------:R-:W-:Y:S01]  /*8280*/  LOP3.LUT R40, R41, 0x380, RZ, 0xc0, !PT ;  /* 0x0000038029287812 */ /* 0x000fe200078ec0ff */
[----:B------:R-:W-:Y:S01]  /*8290*/  UIMAD UR4, UR4, UR12, URZ ;  /* 0x0000000c040472a4 */ /* 0x000fe2000f8e023f */
[----:B------:R-:W-:Y:S01]  /*82a0*/  SHF.R.U64 R12, R12, 0x3, RZ ;  /* 0x000000030c0c7819 */ /* 0x000fe200000012ff */
[----:B0-----:R-:W-:Y:S01]  /*82b0*/  @P1 IMAD.HI.U32 R0, R24, R19, RZ ;  /* 0x0000001318001227 */ /* 0x001fe200078e00ff */
[----:B------:R-:W-:Y:S01]  /*82c0*/  UIMAD UR9, UR15, UR11, UR9 ;  /* 0x0000000b0f0972a4 */ /* 0x000fe2000f8e0209 */
[----:B------:R-:W-:Y:S02]  /*82d0*/  SHF.R.U64 R28, R28, 0x3, RZ ;  /* 0x000000031c1c7819 */ /* 0x000fe400000012ff */
[----:B------:R-:W-:Y:S01]  /*82e0*/  IMAD.MOV.U32 R3, RZ, RZ, R24 ;  /* 0x000000ffff037224 */ /* 0x000fe200078e0018 */
[----:B-1----:R-:W-:Y:S01]  /*82f0*/  @P1 SHF.R.U32.HI R3, RZ, R21, R0 ;  /* 0x00000015ff031219 */ /* 0x002fe20000011600 */
[----:B------:R-:W-:Y:S01]  /*8300*/  UIMAD UR4, UR61, UR13, UR4 ;  /* 0x0000000d3d0472a4 */ /* 0x000fe2000f8e0204 */
[----:B------:R-:W-:Y:S01]  /*8310*/  SHF.R.U64 R32, R32, 0x3, RZ ;  /* 0x0000000320207819 */ /* 0x000fe200000012ff */
[----:B------:R-:W-:Y:S01]  /*8320*/  UIMAD.WIDE.U32 UR8, UR61, UR12, UR8 ;  /* 0x0000000c3d0872a5 */ /* 0x000fe2000f8e0008 */
[----:B------:R-:W-:-:S02]  /*8330*/  SHF.R.U64 R36, R36, 0x3, RZ ;  /* 0x0000000324247819 */ /* 0x000fc400000012ff */
[----:B------:R-:W-:Y:S01]  /*8340*/  SHF.R.U64 R40, R40, 0x3, RZ ;  /* 0x0000000328287819 */ /* 0x000fe200000012ff */
[----:B------:R-:W-:Y:S01]  /*8350*/  UIADD3 UR4, UR9, UR4, URZ ;  /* 0x0000000409047290 */ /* 0x000fe2000fffe03f */
[--C-:B------:R-:W-:Y:S01]  /*8360*/  SHF.R.S32.HI R0, RZ, 0x1f, R3.reuse ;  /* 0x0000001fff007819 */ /* 0x100fe20000011403 */
[----:B------:R-:W-:Y:S01]  /*8370*/  IMAD.MOV R19, RZ, RZ, -R3 ;  /* 0x000000ffff137224 */ /* 0x000fe200078e0a03 */
[----:B------:R-:W-:Y:S01]  /*8380*/  LOP3.LUT R12, R12, R13, RZ, 0x3c, !PT ;  /* 0x0000000d0c0c7212 */ /* 0x000fe200078e3cff */
[--C-:B------:R-:W-:Y:S01]  /*8390*/  IMAD.X R13, RZ, RZ, R25.reuse, P5 ;  /* 0x000000ffff0d7224 */ /* 0x100fe200028e0619 */
[----:B------:R-:W-:Y:S01]  /*83a0*/  LOP3.LUT R28, R28, R29, RZ, 0x3c, !PT ;  /* 0x0000001d1c1c7212 */ /* 0x000fe200078e3cff */
[--C-:B------:R-:W-:Y:S01]  /*83b0*/  IMAD.X R29, RZ, RZ, R25.reuse, P4 ;  /* 0x000000ffff1d7224 */ /* 0x100fe200020e0619 */
[----:B------:R-:W-:Y:S01]  /*83c0*/  LOP3.LUT R32, R32, R33, RZ, 0x3c, !PT ;  /* 0x0000002120207212 */ /* 0x000fe200078e3cff */
[--C-:B------:R-:W-:Y:S01]  /*83d0*/  IMAD.X R33, RZ, RZ, R25.reuse, P3 ;  /* 0x000000ffff217224 */ /* 0x100fe200018e0619 */
[----:B------:R-:W-:Y:S01]  /*83e0*/  LOP3.LUT R36, R36, R37, RZ, 0x3c, !PT ;  /* 0x0000002524247212 */ /* 0x000fe200078e3cff */
[----:B------:R-:W-:Y:S01]  /*83f0*/  ULDC.64 UR10, c[0x0][0xae0] ;  /* 0x0002b800000a7ab9 */ /* 0x000fe20000000a00 */
[----:B------:R-:W-:Y:S01]  /*8400*/  LOP3.LUT R40, R40, R41, RZ, 0x3c, !PT ;  /* 0x0000002928287212 */ /* 0x000fe200078e3cff */
[----:B------:R-:W-:Y:S01]  /*8410*/  IMAD.X R41, RZ, RZ, R25, P0 ;  /* 0x000000ffff297224 */ /* 0x000fe200000e0619 */
[----:B------:R-:W-:Y:S01]  /*8420*/  IADD3.X R37, RZ, R25, RZ, P2, !PT ;  /* 0x00000019ff257210 */ /* 0x000fe200017fe4ff */
[----:B------:R-:W-:Y:S01]  /*8430*/  IMAD R0, R0, UR10, RZ ;  /* 0x0000000a00007c24 */ /* 0x000fe2000f8e02ff */
[----:B------:R-:W-:Y:S01]  /*8440*/  MOV R20, UR8 ;  /* 0x0000000800147c02 */ /* 0x000fe20008000f00 */
[----:B------:R-:W-:Y:S01]  /*8450*/  IMAD R19, R26, R19, R24 ;  /* 0x000000131a137224 */ /* 0x000fe200078e0218 */
[----:B------:R-:W5:Y:S01]  /*8460*/  LD.E.128 R12, desc[UR36][R12.64] ;  /* 0x000000240c0c7980 */ /* 0x000f62000c101d00 */
[----:B------:R-:W-:Y:S01]  /*8470*/  IMAD.U32 R21, RZ, RZ, UR9 ;  /* 0x00000009ff157e24 */ /* 0x000fe2000f8e00ff */
[----:B------:R-:W-:Y:S01]  /*8480*/  ULDC.64 UR8, c[0x0][0xad8] ;  /* 0x0002b60000087ab9 */ /* 0x000fe20000000a00 */
[----:B------:R-:W-:Y:S01]  /*8490*/  IMAD.U32 R21, RZ, RZ, UR4 ;  /* 0x00000004ff157e24 */ /* 0x000fe2000f8e00ff */
[----:B------:R-:W5:Y:S01]  /*84a0*/  LD.E.128 R28, desc[UR36][R28.64] ;  /* 0x000000241c1c7980 */ /* 0x000f62000c101d00 */
[----:B------:R-:W-:Y:S01]  /*84b0*/  IMAD R25, R3, UR11, R0 ;  /* 0x0000000b03197c24 */ /* 0x000fe2000f8e0200 */
[----:B------:R-:W-:-:S02]  /*84c0*/  SHF.R.S32.HI R0, RZ, 0x1f, R19 ;  /* 0x0000001fff007819 */ /* 0x000fc40000011413 */
[----:B------:R-:W5:Y:S01]  /*84d0*/  LD.E.128 R32, desc[UR36][R32.64] ;  /* 0x0000002420207980 */ /* 0x000f62000c101d00 */
[----:B------:R-:W-:-:S03]  /*84e0*/  IMAD.WIDE.U32 R20, R3, UR10, R20 ;  /* 0x0000000a03147c25 */ /* 0x000fc6000f8e0014 */
[----:B------:R-:W5:Y:S04]  /*84f0*/  LD.E.128 R36, desc[UR36][R36.64] ;  /* 0x0000002424247980 */ /* 0x000f68000c101d00 */
[----:B------:R-:W5:Y:S01]  /*8500*/  LD.E.128 R40, desc[UR36][R40.64] ;  /* 0x0000002428287980 */ /* 0x000f62000c101d00 */
[----:B------:R-:W-:Y:S01]  /*8510*/  IMAD.U32 R49, RZ, RZ, UR14 ;  /* 0x0000000eff317e24 */ /* 0x000fe2000f8e00ff */
[----:B------:R-:W-:Y:S01]  /*8520*/  @!PT LDS RZ, [RZ] ;  /* 0x00000000fffff984 */ /* 0x000fe20000000800 */
[----:B------:R-:W-:Y:S01]  /*8530*/  @!PT LDS RZ, [RZ] ;  /* 0x00000000fffff984 */ /* 0x000fe20000000800 */
[----:B------:R-:W-:Y:S01]  /*8540*/  @!PT LDS RZ, [RZ] ;  /* 0x00000000fffff984 */ /* 0x000fe20000000800 */
[----:B------:R-:W-:Y:S01]  /*8550*/  @!PT LDS RZ, [RZ] ;  /* 0x00000000fffff984 */ /* 0x000fe20000000800 */
[----:B------:R0:W-:Y:S06]  /*8560*/  MEMBAR.ALL.CTA ;  /* 0x0000000000007992 */ /* 0x0001ec0000008000 */
[----:B0-----:R-:W0:Y:S01]  /*8570*/  FENCE.VIEW.ASYNC.S ;  /* 0x00000000000073c6 */ /* 0x001e220000000000 */
[----:B------:R-:W-:-:S02]  /*8580*/  IMAD.IADD R21, R21, 0x1, R25 ;  /* 0x0000000115157824 */ /* 0x000fc400078e0219 */
[----:B------:R-:W-:Y:S02]  /*8590*/  IMAD R0, R0, UR8, RZ ;  /* 0x0000000800007c24 */ /* 0x000fe4000f8e02ff */
[----:B------:R-:W-:Y:S02]  /*85a0*/  IMAD R49, R49, 0x80, R176 ;  /* 0x0000008031317824 */ /* 0x000fe400078e02b0 */
[C---:B------:R-:W-:Y:S02]  /*85b0*/  IMAD R25, R19.reuse, UR9, R0 ;  /* 0x0000000913197c24 */ /* 0x040fe4000f8e0200 */
[----:B------:R-:W-:Y:S01]  /*85c0*/  IMAD.WIDE.U32 R20, R19, UR8, R20 ;  /* 0x0000000813147c25 */ /* 0x000fe2000f8e0014 */
[CC--:B------:R-:W-:Y:S01]  /*85d0*/  ISETP.GE.AND P2, PT, R49.reuse, R18.reuse, PT ;  /* 0x000000123100720c */ /* 0x0c0fe20003f46270 */
[----:B------:R-:W-:Y:S01]  /*85e0*/  ULDC.64 UR8, c[0x0][0xa80] ;  /* 0x0002a00000087ab9 */ /* 0x000fe20000000a00 */
[----:B------:R-:W-:Y:S01]  /*85f0*/  IADD3 R3, R49, 0x20, RZ ;  /* 0x0000002031037810 */ /* 0x000fe20007ffe0ff */
[----:B------:R-:W-:Y:S01]  /*8600*/  IMAD.IADD R19, R21, 0x1, R25 ;  /* 0x0000000115137824 */ /* 0x000fe200078e0219 */
[----:B------:R-:W-:Y:S01]  /*8610*/  LEA R0, P3, R20, UR8, 0x1 ;  /* 0x0000000814007c11 */ /* 0x000fe2000f8608ff */
[----:B------:R-:W-:Y:S01]  /*8620*/  VIADD R98, R98, 0x2a820 ;  /* 0x0002a82062627836 */ /* 0x000fe20000000000 */
[----:B------:R-:W-:Y:S01]  /*8630*/  ISETP.GE.AND P0, PT, R3, R18, PT ;  /* 0x000000120300720c */ /* 0x000fe20003f06270 */
[----:B------:R-:W-:Y:S01]  /*8640*/  VIADD R3, R49, 0x40 ;  /* 0x0000004031037836 */ /* 0x000fe20000000000 */
[----:B------:R-:W-:-:S02]  /*8650*/  LEA.HI.X R19, R20, UR9, R19, 0x1, P3 ;  /* 0x0000000914137c11 */ /* 0x000fc400098f0c13 */
[----:B------:R-:W-:Y:S01]  /*8660*/  PRMT R98, RZ, 0x654, R98 ;  /* 0x00000654ff627816 */ /* 0x000fe20000000062 */
[----:B0-----:R0:W1:Y:S01]  /*8670*/  SHFL.IDX PT, R25, R0, RZ, 0x181f ;  /* 0x00181fff00197589 */ /* 0x00106200000e0000 */
[----:B------:R-:W-:Y:S01]  /*8680*/  ISETP.GE.AND P1, PT, R3, R18, PT ;  /* 0x000000120300720c */ /* 0x000fe20003f26270 */
[----:B------:R-:W-:Y:S01]  /*8690*/  BSSY B1, `(.L_x_215) ;  /* 0x000000d000017945 */ /* 0x000fe20003800000 */
[----:B------:R0:W-:Y:S01]  /*86a0*/  SYNCS.ARRIVE.TRANS64.RED.A1T0 RZ, [R98+URZ], RZ ;  /* 0x000000ff62ff79a7 */ /* 0x0001e2000810043f */
[----:B------:R0:W2:Y:S02]  /*86b0*/  SHFL.IDX PT, R3, R19, RZ, 0x181f ;  /* 0x00181fff13037589 */ /* 0x0000a400000e0000 */
[----:B------:R-:W-:Y:S08]  /*86c0*/  @P2 BRA `(.L_x_216) ;  /* 0x0000000000242947 */ /* 0x000ff00003800000 */
[----:B------:R-:W-:Y:S02]  /*86d0*/  ULDC UR4, c[0x0][0xac8] ;  /* 0x0002b20000047ab9 */ /* 0x000fe40000000800 */
[----:B------:R-:W-:Y:S02]  /*86e0*/  ISETP.GE.AND P2, PT, R2, UR4, PT ;  /* 0x0000000402007c0c */ /* 0x000fe4000bf46270 */
[----:B------:R-:W-:-:S11]  /*86f0*/  ISETP.GE.AND P3, PT, R16, UR4, PT ;  /* 0x0000000410007c0c */ /* 0x000fd6000bf66270 */
[-C--:B-1----:R-:W-:Y:S02]  /*8700*/  @!P2 LEA R20, P4, R2, R25.reuse, 0x1 ;  /* 0x000000190214a211 */ /* 0x082fe400078808ff */
[----:B------:R-:W-:Y:S02]  /*8710*/  @!P3 LEA R24, P5, R16, R25, 0x1 ;  /* 0x000000191018b211 */ /* 0x000fe400078a08ff */
[-C--:B--2---:R-:W-:Y:S02]  /*8720*/  @!P2 LEA.HI.X R21, R2, R3.reuse, R201, 0x1, P4 ;  /* 0x000000030215a211 */ /* 0x084fe400020f0cc9 */
[----:B------:R-:W-:-:S03]  /*8730*/  @!P3 LEA.HI.X R25, R16, R3, R200, 0x1, P5 ;  /* 0x000000031019b211 */ /* 0x000fc600028f0cc8 */
[----:B-----5:R3:W-:Y:S04]  /*8740*/  @!P2 ST.E.128 desc[UR36][R20.64], R4 ;  /* 0x000000041400a985 */ /* 0x0207e8000c101d24 */
[----:B------:R3:W-:Y:S02]  /*8750*/  @!P3 ST.E.128 desc[UR36][R24.64], R32 ;  /* 0x000000201800b985 */ /* 0x0007e4000c101d24 */
.L_x_216:
[----:B------:R-:W-:Y:S05]  /*8760*/  BSYNC B1 ;  /* 0x0000000000017941 */ /* 0x000fea0003800000 */
.L_x_215:
[----:B--2---:R2:W4:Y:S01]  /*8770*/  SHFL.IDX PT, R3, R19, 0x1, 0x181f ;  /* 0x00381f0013037f89 */ /* 0x00452200000e0000 */
[----:B------:R-:W-:Y:S03]  /*8780*/  BSSY B1, `(.L_x_217) ;  /* 0x000000c000017945 */ /* 0x000fe60003800000 */
[----:B---3-5:R2:W3:Y:S01]  /*8790*/  SHFL.IDX PT, R7, R0, 0x1, 0x181f ;  /* 0x00381f0000077f89 */ /* 0x0284e200000e0000 */
[----:B------:R-:W-:Y:S05]  /*87a0*/  @P0 BRA `(.L_x_218) ;  /* 0x0000000000240947 */ /* 0x000fea0003800000 */
[----:B------:R-:W-:Y:S02]  /*87b0*/  ULDC UR4, c[0x0][0xac8] ;  /* 0x0002b20000047ab9 */ /* 0x000fe40000000800 */
[----:B------:R-:W-:Y:S02]  /*87c0*/  ISETP.GE.AND P3, PT, R2, UR4, PT ;  /* 0x0000000402007c0c */ /* 0x000fe4000bf66270 */
[----:B------:R-:W-:-:S11]  /*87d0*/  ISETP.GE.AND P4, PT, R16, UR4, PT ;  /* 0x0000000410007c0c */ /* 0x000fd6000bf86270 */
[-C--:B---3--:R-:W-:Y:S02]  /*87e0*/  @!P3 LEA R4, P0, R2, R7.reuse, 0x1 ;  /* 0x000000070204b211 */ /* 0x088fe400078008ff */
[----:B------:R-:W-:Y:S02]  /*87f0*/  @!P4 LEA R6, P2, R16, R7, 0x1 ;  /* 0x000000071006c211 */ /* 0x000fe400078408ff */
[-C--:B----4-:R-:W-:Y:S02]  /*8800*/  @!P3 LEA.HI.X R5, R2, R3.reuse, R201, 0x1, P0 ;  /* 0x000000030205b211 */ /* 0x090fe400000f0cc9 */
[----:B------:R-:W-:-:S03]  /*8810*/  @!P4 LEA.HI.X R7, R16, R3, R200, 0x1, P2 ;  /* 0x000000031007c211 */ /* 0x000fc600010f0cc8 */
[----:B------:R3:W-:Y:S04]  /*8820*/  @!P3 ST.E.128 desc[UR36][R4.64], R8 ;  /* 0x000000080400b985 */ /* 0x0007e8000c101d24 */
[----:B------:R3:W-:Y:S02]  /*8830*/  @!P4 ST.E.128 desc[UR36][R6.64], R36 ;  /* 0x000000240600c985 */ /* 0x0007e4000c101d24 */
.L_x_218:
[----:B------:R-:W-:Y:S05]  /*8840*/  BSYNC B1 ;  /* 0x0000000000017941 */ /* 0x000fea0003800000 */
.L_x_217:
[----:B----4-:R4:W0:Y:S01]  /*8850*/  SHFL.IDX PT, R3, R19, 0x2, 0x181f ;  /* 0x00581f0013037f89 */ /* 0x01082200000e0000 */
[----:B------:R-:W-:Y:S03]  /*8860*/  BSSY B1, `(.L_x_219) ;  /* 0x000000c000017945 */ /* 0x000fe60003800000 */
[----:B---3--:R4:W3:Y:S01]  /*8870*/  SHFL.IDX PT, R7, R0, 0x2, 0x181f ;  /* 0x00581f0000077f89 */ /* 0x0088e200000e0000 */
[----:B------:R-:W-:Y:S05]  /*8880*/  @P1 BRA `(.L_x_220) ;  /* 0x0000000000241947 */ /* 0x000fea0003800000 */
[----:B------:R-:W-:Y:S02]  /*8890*/  ULDC UR4, c[0x0][0xac8] ;  /* 0x0002b20000047ab9 */ /* 0x000fe40000000800 */
[----:B------:R-:W-:Y:S02]  /*88a0*/  ISETP.GE.AND P2, PT, R2, UR4, PT ;  /* 0x0000000402007c0c */ /* 0x000fe4000bf46270 */
[----:B------:R-:W-:-:S11]  /*88b0*/  ISETP.GE.AND P3, PT, R16, UR4, PT ;  /* 0x0000000410007c0c */ /* 0x000fd6000bf66270 */
[-C--:B---3--:R-:W-:Y:S02]  /*88c0*/  @!P2 LEA R4, P0, R2, R7.reuse, 0x1 ;  /* 0x000000070204a211 */ /* 0x088fe400078008ff */
[----:B------:R-:W-:Y:S02]  /*88d0*/  @!P3 LEA R6, P1, R16, R7, 0x1 ;  /* 0x000000071006b211 */ /* 0x000fe400078208ff */
[-C--:B0-----:R-:W-:Y:S02]  /*88e0*/  @!P2 LEA.HI.X R5, R2, R3.reuse, R201, 0x1, P0 ;  /* 0x000000030205a211 */ /* 0x081fe400000f0cc9 */
[----:B------:R-:W-:-:S03]  /*88f0*/  @!P3 LEA.HI.X R7, R16, R3, R200, 0x1, P1 ;  /* 0x000000031007b211 */ /* 0x000fc600008f0cc8 */
[----:B------:R0:W-:Y:S04]  /*8900*/  @!P2 ST.E.128 desc[UR36][R4.64], R12 ;  /* 0x0000000c0400a985 */ /* 0x0001e8000c101d24 */
[----:B------:R0:W-:Y:S02]  /*8910*/  @!P3 ST.E.128 desc[UR36][R6.64], R40 ;  /* 0x000000280600b985 */ /* 0x0001e4000c101d24 */
.L_x_220:
[----:B------:R-:W-:Y:S05]  /*8920*/  BSYNC B1 ;  /* 0x0000000000017941 */ /* 0x000fea0003800000 */
.L_x_219:
[----:B0-----:R-:W-:Y:S01]  /*8930*/  VIADD R3, R49, 0x60 ;  /* 0x0000006031037836 */ /* 0x001fe20000000000 */
[----:B--2-4-:R-:W0:Y:S04]  /*8940*/  SHFL.IDX PT, R19, R19, 0x3, 0x181f ;  /* 0x00781f0013137f89 */ /* 0x014e2800000e0000 */
[----:B------:R-:W-:Y:S01]  /*8950*/  ISETP.GE.AND P0, PT, R3, R18, PT ;  /* 0x000000120300720c */ /* 0x000fe20003f06270 */
[----:B---3--:R2:W3:-:S12]  /*8960*/  SHFL.IDX PT, R7, R0, 0x3, 0x181f ;  /* 0x00781f0000077f89 */ /* 0x0084d800000e0000 */
[----:B--2---:R-:W-:Y:S05]  /*8970*/  @P0 BRA `(.L_x_221) ;  /* 0x00000018005c0947 */ /* 0x004fea0003800000 */
[----:B------:R-:W-:Y:S02]  /*8980*/  ULDC UR4, c[0x0][0xac8] ;  /* 0x0002b20000047ab9 */ /* 0x000fe40000000800 */
[----:B------:R-:W-:-:S13]  /*8990*/  ISETP.GE.AND P1, PT, R2, UR4, PT ;  /* 0x0000000402007c0c */ /* 0x000fda000bf26270 */
[----:B---3--:R-:W-:-:S04]  /*89a0*/  @!P1 LEA R4, P0, R2, R7, 0x1 ;  /* 0x0000000702049211 */ /* 0x008fc800078008ff */
[----:B0-----:R-:W-:Y:S02]  /*89b0*/  @!P1 LEA.HI.X R5, R2, R19, R201, 0x1, P0 ;  /* 0x0000001302059211 */ /* 0x001fe400000f0cc9 */
[----:B------:R-:W-:-:S03]  /*89c0*/  ISETP.GE.AND P0, PT, R16, UR4, PT ;  /* 0x0000000410007c0c */ /* 0x000fc6000bf06270 */
[----:B------:R2:W-:Y:S10]  /*89d0*/  @!P1 ST.E.128 desc[UR36][R4.64], R28 ;  /* 0x0000001c04009985 */ /* 0x0005f4000c101d24 */
[----:B------:R-:W-:Y:S05]  /*89e0*/  @P0 BRA `(.L_x_221) ;  /* 0x0000001800400947 */ /* 0x000fea0003800000 */
[----:B--2---:R-:W-:-:S04]  /*89f0*/  LEA R4, P0, R16, R7, 0x1 ;  /* 0x0000000710047211 */ /* 0x004fc800078008ff */
[----:B------:R-:W-:-:S05]  /*8a00*/  LEA.HI.X R5, R16, R19, R200, 0x1, P0 ;  /* 0x0000001310057211 */ /* 0x000fca00000f0cc8 */
[----:B------:R4:W-:Y:S01]  /*8a10*/  ST.E.128 desc[UR36][R4.64], R44 ;  /* 0x0000002c04007985 */ /* 0x0009e2000c101d24 */
[----:B------:R-:W-:Y:S05]  /*8a20*/  BRA `(.L_x_221) ;  /* 0x0000001800307947 */ /* 0x000fea0003800000 */
.L_x_214:
[----:B------:R-:W-:Y:S01]  /*8a30*/  ULDC.64 UR10, c[0x0][0xb08] ;  /* 0x0002c200000a7ab9 */ /* 0x000fe20000000a00 */
[----:B------:R-:W-:Y:S01]  /*8a40*/  R2UR UR14, R174 ;  /* 0x00000000ae0e72ca */ /* 0x000fe200000e0000 */
[----:B------:R-:W-:Y:S01]  /*8a50*/  UIMAD UR7, UR12, UR10, URZ ;  /* 0x0000000a0c0772a4 */ /* 0x000fe2000f8e023f */
[----:B0-----:R-:W0:Y:S01]  /*8a60*/  @P1 LDC R0, c[0x0][0xbec] ;  /* 0x0002fb00ff001b82 */ /* 0x001e220000000800 */
[----:B------:R-:W-:Y:S01]  /*8a70*/  UIMAD.WIDE.U32 UR8, UR4, UR10, URZ ;  /* 0x0000000a040872a5 */ /* 0x000fe2000f8e003f */
[----:B------:R-:W-:Y:S01]  /*8a80*/  R2UR UR13, R19 ;  /* 0x00000000130d72ca */ /* 0x000fe200000e0000 */
[----:B------:R-:W-:Y:S01]  /*8a90*/  UIMAD UR7, UR4, UR11, UR7 ;  /* 0x0000000b040772a4 */ /* 0x000fe2000f8e0207 */
[----:B------:R-:W-:Y:S01]  /*8aa0*/  IMAD.MOV.U32 R3, RZ, RZ, R13 ;  /* 0x000000ffff037224 */ /* 0x000fe200078e000d */
[----:B------:R-:W-:Y:S01]  /*8ab0*/  USHF.R.S32.HI UR4, URZ, 0x1f, UR61 ;  /* 0x0000001f3f047899 */ /* 0x000fe2000801143d */
[----:B------:R-:W-:Y:S01]  /*8ac0*/  VIADD R98, R98, 0x2a820 ;  /* 0x0002a82062627836 */ /* 0x000fe20000000000 */
[----:B------:R-:W-:Y:S01]  /*8ad0*/  UIADD3 UR9, UR9, UR7, URZ ;  /* 0x0000000709097290 */ /* 0x000fe2000fffe03f */
[----:B------:R-:W1:Y:S01]  /*8ae0*/  @P1 LDC R5, c[0x0][0xbf0] ;  /* 0x0002fc00ff051b82 */ /* 0x000e620000000800 */
[----:B------:R-:W-:Y:S01]  /*8af0*/  ULDC.64 UR10, c[0x0][0xb38] ;  /* 0x0002ce00000a7ab9 */ /* 0x000fe20000000a00 */
[----:B------:R-:W-:Y:S01]  /*8b00*/  BSSY B1, `(.L_x_222) ;  /* 0x0000066000017945 */ /* 0x000fe20003800000 */
[----:B------:R-:W-:Y:S01]  /*8b10*/  UIMAD.WIDE.U32 UR8, UR14, UR10, UR8 ;  /* 0x0000000a0e0872a5 */ /* 0x000fe2000f8e0008 */
[----:B------:R-:W-:-:S03]  /*8b20*/  PRMT R98, RZ, 0x654, R98 ;  /* 0x00000654ff627816 */ /* 0x000fc60000000062 */
[----:B------:R-:W-:Y:S01]  /*8b30*/  UIMAD UR9, UR14, UR11, UR9 ;  /* 0x0000000b0e0972a4 */ /* 0x000fe2000f8e0209 */
[----:B------:R2:W-:Y:S02]  /*8b40*/  SYNCS.ARRIVE.TRANS64.RED.A1T0 RZ, [R98+URZ], RZ ;  /* 0x000000ff62ff79a7 */ /* 0x0005e4000810043f */
[----:B------:R-:W-:Y:S02]  /*8b50*/  ULDC.64 UR10, c[0x0][0xb40] ;  /* 0x0002d000000a7ab9 */ /* 0x000fe40000000a00 */
[----:B------:R-:W-:Y:S02]  /*8b60*/  UIMAD UR4, UR4, UR10, URZ ;  /* 0x0000000a040472a4 */ /* 0x000fe4000f8e023f */
[----:B------:R-:W-:Y:S02]  /*8b70*/  UIMAD.WIDE.U32 UR8, UR61, UR10, UR8 ;  /* 0x0000000a3d0872a5 */ /* 0x000fe4000f8e0008 */
[----:B------:R-:W-:Y:S01]  /*8b80*/  UIMAD UR4, UR61, UR11, UR4 ;  /* 0x0000000b3d0472a4 */ /* 0x000fe2000f8e0204 */
[----:B0-----:R-:W-:-:S02]  /*8b90*/  @P1 IMAD.HI.U32 R0, R13, R0, RZ ;  /* 0x000000000d001227 */ /* 0x001fc400078e00ff */
[----:B------:R-:W-:Y:S01]  /*8ba0*/  ULDC.64 UR10, c[0x0][0xb48] ;  /* 0x0002d200000a7ab9 */ /* 0x000fe20000000a00 */
[----:B------:R-:W-:Y:S02]  /*8bb0*/  UIADD3 UR9, UR9, UR4, URZ ;  /* 0x0000000409097290 */ /* 0x000fe4000fffe03f */
[----:B-1----:R-:W-:Y:S02]  /*8bc0*/  @P1 SHF.R.U32.HI R3, RZ, R5, R0 ;  /* 0x00000005ff031219 */ /* 0x002fe40000011600 */
[----:B------:R-:W-:Y:S02]  /*8bd0*/  UIMAD.WIDE.U32 UR8, UR13, UR10, UR8 ;  /* 0x0000000a0d0872a5 */ /* 0x000fe4000f8e0008 */
[--C-:B------:R-:W-:Y:S01]  /*8be0*/  SHF.R.S32.HI R0, RZ, 0x1f, R3.reuse ;  /* 0x0000001fff007819 */ /* 0x100fe20000011403 */
[----:B------:R-:W-:Y:S01]  /*8bf0*/  IMAD.MOV R7, RZ, RZ, -R3 ;  /* 0x000000ffff077224 */ /* 0x000fe200078e0a03 */
[----:B------:R-:W-:Y:S02]  /*8c00*/  UIMAD UR4, UR13, UR11, UR9 ;  /* 0x0000000b0d0472a4 */ /* 0x000fe4000f8e0209 */
[----:B------:R-:W-:Y:S01]  /*8c10*/  MOV R4, UR8 ;  /* 0x0000000800047c02 */ /* 0x000fe20008000f00 */
[----:B------:R-:W-:Y:S01]  /*8c20*/  IMAD.U32 R5, RZ, RZ, UR9 ;  /* 0x00000009ff057e24 */ /* 0x000fe2000f8e00ff */
[----:B------:R-:W-:Y:S01]  /*8c30*/  ULDC.64 UR10, c[0x0][0xb30] ;  /* 0x0002cc00000a7ab9 */ /* 0x000fe20000000a00 */
[----:B------:R-:W-:Y:S01]  /*8c40*/  IMAD R7, R26, R7, R13 ;  /* 0x000000071a077224 */ /* 0x000fe200078e020d */
[----:B------:R-:W-:Y:S01]  /*8c50*/  ULDC.64 UR8, c[0x0][0xb28] ;  /* 0x0002ca0000087ab9 */ /* 0x000fe20000000a00 */
[----:B------:R-:W-:-:S02]  /*8c60*/  IMAD R0, R0, UR10, RZ ;  /* 0x0000000a00007c24 */ /* 0x000fc4000f8e02ff */
[----:B------:R-:W-:Y:S02]  /*8c70*/  IMAD.U32 R5, RZ, RZ, UR4 ;  /* 0x00000004ff057e24 */ /* 0x000fe4000f8e00ff */
[C---:B------:R-:W-:Y:S01]  /*8c80*/  IMAD R9, R3.reuse, UR11, R0 ;  /* 0x0000000b03097c24 */ /* 0x040fe2000f8e0200 */
[----:B------:R-:W-:Y:S01]  /*8c90*/  SHF.R.S32.HI R0, RZ, 0x1f, R7 ;  /* 0x0000001fff007819 */ /* 0x000fe20000011407 */
[----:B------:R-:W-:-:S04]  /*8ca0*/  IMAD.WIDE.U32 R4, R3, UR10, R4 ;  /* 0x0000000a03047c25 */ /* 0x000fc8000f8e0004 */
[----:B------:R-:W-:Y:S02]  /*8cb0*/  IMAD R0, R0, UR8, RZ ;  /* 0x0000000800007c24 */ /* 0x000fe4000f8e02ff */
[----:B------:R-:W-:Y:S02]  /*8cc0*/  IMAD.IADD R5, R5, 0x1, R9 ;  /* 0x0000000105057824 */ /* 0x000fe400078e0209 */
[C---:B------:R-:W-:Y:S02]  /*8cd0*/  IMAD R3, R7.reuse, UR9, R0 ;  /* 0x0000000907037c24 */ /* 0x040fe4000f8e0200 */
[----:B------:R-:W-:Y:S01]  /*8ce0*/  IMAD.WIDE.U32 R4, R7, UR8, R4 ;  /* 0x0000000807047c25 */ /* 0x000fe2000f8e0004 */
[----:B------:R-:W-:-:S03]  /*8cf0*/  ULDC.64 UR8, c[0x0][0xb00] ;  /* 0x0002c00000087ab9 */ /* 0x000fc60000000a00 */
[----:B------:R-:W-:Y:S01]  /*8d00*/  IMAD.IADD R3, R5, 0x1, R3 ;  /* 0x0000000105037824 */ /* 0x000fe200078e0203 */
[----:B------:R-:W-:-:S04]  /*8d10*/  LEA R0, P1, R4, UR8, 0x2 ;  /* 0x0000000804007c11 */ /* 0x000fc8000f8210ff */
[----:B------:R-:W-:Y:S01]  /*8d20*/  LEA.HI.X R3, R4, UR9, R3, 0x2, P1 ;  /* 0x0000000904037c11 */ /* 0x000fe200088f1403 */
[----:B------:R2:W0:Y:S04]  /*8d30*/  SHFL.IDX PT, R6, R0, RZ, 0x1c1f ;  /* 0x001c1fff00067589 */ /* 0x00042800000e0000 */
[----:B------:R2:W1:Y:S01]  /*8d40*/  SHFL.IDX PT, R7, R3, RZ, 0x1c1f ;  /* 0x001c1fff03077589 */ /* 0x00046200000e0000 */
[----:B------:R-:W-:Y:S05]  /*8d50*/  @P2 BRA `(.L_x_223) ;  /* 0x0000000400002947 */ /* 0x000fea0003800000 */
[----:B------:R-:W-:Y:S02]  /*8d60*/  ULDC UR4, c[0x0][0xac8] ;  /* 0x0002b20000047ab9 */ /* 0x000fe40000000800 */
[----:B------:R-:W-:Y:S02]  /*8d70*/  ISETP.GE.AND P3, PT, R172, UR4, PT ;  /* 0x00000004ac007c0c */ /* 0x000fe4000bf66270 */
[----:B------:R-:W-:Y:S02]  /*8d80*/  ISETP.GE.AND P1, PT, R173, UR4, PT ;  /* 0x00000004ad007c0c */ /* 0x000fe4000bf26270 */
[----:B------:R-:W-:Y:S02]  /*8d90*/  ISETP.GE.AND P4, PT, R171, UR4, PT ;  /* 0x00000004ab007c0c */ /* 0x000fe4000bf86270 */
[----:B------:R-:W-:-:S07]  /*8da0*/  ISETP.GE.AND P2, PT, R170, UR4, PT ;  /* 0x00000004aa007c0c */ /* 0x000fce000bf46270 */
[CC--:B0-----:R-:W-:Y:S02]  /*8db0*/  @!P3 LEA R8, P5, R172.reuse, R6.reuse, 0x2 ;  /* 0x00000006ac08b211 */ /* 0x0c1fe400078a10ff */
[----:B-1----:R-:W-:Y:S02]  /*8dc0*/  @!P1 IMAD.WIDE R4, R173, 0x4, R6 ;  /* 0x00000004ad049825 */ /* 0x002fe400078e0206 */
[----:B------:R-:W-:Y:S02]  /*8dd0*/  @!P3 LEA.HI.X R9, R172, R7, R194, 0x2, P5 ;  /* 0x00000007ac09b211 */ /* 0x000fe400028f14c2 */
[-C--:B------:R-:W-:Y:S01]  /*8de0*/  @!P4 LEA R10, P5, R171, R6.reuse, 0x2 ;  /* 0x00000006ab0ac211 */ /* 0x080fe200078a10ff */
[----:B------:R0:W-:Y:S01]  /*8df0*/  @!P1 ST.E.64 desc[UR36][R4.64], R20 ;  /* 0x0000001404009985 */ /* 0x0001e2000c101b24 */
[----:B------:R-:W-:Y:S02]  /*8e00*/  ISETP.GE.AND P1, PT, R169, UR4, PT ;  /* 0x00000004a9007c0c */ /* 0x000fe4000bf26270 */
[----:B------:R-:W-:Y:S01]  /*8e10*/  @!P2 LEA R12, P6, R170, R6, 0x2 ;  /* 0x00000006aa0ca211 */ /* 0x000fe200078c10ff */
[----:B------:R1:W-:Y:S01]  /*8e20*/  @!P3 ST.E.64 desc[UR36][R8.64], R88 ;  /* 0x000000580800b985 */ /* 0x0003e2000c101b24 */
[----:B------:R-:W-:-:S02]  /*8e30*/  ISETP.GE.AND P3, PT, R168, UR4, PT ;  /* 0x00000004a8007c0c */ /* 0x000fc4000bf66270 */
[-C--:B------:R-:W-:Y:S02]  /*8e40*/  @!P4 LEA.HI.X R11, R171, R7.reuse, R193, 0x2, P5 ;  /* 0x00000007ab0bc211 */ /* 0x080fe400028f14c1 */
[----:B------:R-:W-:Y:S02]  /*8e50*/  @!P2 LEA.HI.X R13, R170, R7, R192, 0x2, P6 ;  /* 0x00000007aa0da211 */ /* 0x000fe400030f14c0 */
[----:B------:R-:W-:Y:S01]  /*8e60*/  ISETP.GE.AND P5, PT, R167, UR4, PT ;  /* 0x00000004a7007c0c */ /* 0x000fe2000bfa6270 */
[----:B------:R3:W-:Y:S02]  /*8e70*/  @!P4 ST.E.64 desc[UR36][R10.64], R90 ;  /* 0x0000005a0a00c985 */ /* 0x0007e4000c101b24 */
[----:B------:R-:W-:Y:S02]  /*8e80*/  @!P1 LEA R14, P4, R169, R6, 0x2 ;  /* 0x00000006a90e9211 */ /* 0x000fe400078810ff */
[----:B------:R4:W-:Y:S01]  /*8e90*/  @!P2 ST.E.64 desc[UR36][R12.64], R36 ;  /* 0x000000240c00a985 */ /* 0x0009e2000c101b24 */
[----:B------:R-:W-:-:S02]  /*8ea0*/  ISETP.GE.AND P2, PT, R166, UR4, PT ;  /* 0x00000004a6007c0c */ /* 0x000fc4000bf46270 */
[CC--:B0-----:R-:W-:Y:S02]  /*8eb0*/  @!P3 LEA R4, P6, R168.reuse, R6.reuse, 0x2 ;  /* 0x00000006a804b211 */ /* 0x0c1fe400078c10ff */
[-C--:B------:R-:W-:Y:S02]  /*8ec0*/  @!P1 LEA.HI.X R15, R169, R7.reuse, R191, 0x2, P4 ;  /* 0x00000007a90f9211 */ /* 0x080fe400020f14bf */
[----:B------:R-:W-:Y:S02]  /*8ed0*/  @!P3 LEA.HI.X R5, R168, R7, R190, 0x2, P6 ;  /* 0x00000007a805b211 */ /* 0x000fe400030f14be */
[----:B------:R-:W-:Y:S01]  /*8ee0*/  ISETP.GE.AND P4, PT, R165, UR4, PT ;  /* 0x00000004a5007c0c */ /* 0x000fe2000bf86270 */
[----:B------:R0:W-:Y:S01]  /*8ef0*/  @!P1 ST.E.64 desc[UR36][R14.64], R40 ;  /* 0x000000280e009985 */ /* 0x0001e2000c101b24 */
[----:B-1----:R-:W-:-:S03]  /*8f00*/  @!P5 LEA R8, P1, R167, R6, 0x2 ;  /* 0x00000006a708d211 */ /* 0x002fc600078210ff */
[----:B------:R1:W-:Y:S01]  /*8f10*/  @!P3 ST.E.64 desc[UR36][R4.64], R44 ;  /* 0x0000002c0400b985 */ /* 0x0003e2000c101b24 */
[-C--:B---3--:R-:W-:Y:S02]  /*8f20*/  @!P2 LEA R10, P6, R166, R6.reuse, 0x2 ;  /* 0x00000006a60aa211 */ /* 0x088fe400078c10ff */
[----:B------:R-:W-:Y:S02]  /*8f30*/  ISETP.GE.AND P3, PT, R164, UR4, PT ;  /* 0x00000004a4007c0c */ /* 0x000fe4000bf66270 */
[-C--:B------:R-:W-:Y:S02]  /*8f40*/  @!P5 LEA.HI.X R9, R167, R7.reuse, R189, 0x2, P1 ;  /* 0x00000007a709d211 */ /* 0x080fe400008f14bd */
[----:B------:R-:W-:Y:S02]  /*8f50*/  ISETP.GE.AND P1, PT, R163, UR4, PT ;  /* 0x00000004a3007c0c */ /* 0x000fe4000bf26270 */
[----:B------:R-:W-:Y:S01]  /*8f60*/  @!P2 LEA.HI.X R11, R166, R7, R188, 0x2, P6 ;  /* 0x00000007a60ba211 */ /* 0x000fe200030f14bc */
[----:B------:R3:W-:Y:S01]  /*8f70*/  @!P5 ST.E.64 desc[UR36][R8.64], R48 ;  /* 0x000000300800d985 */ /* 0x0007e2000c101b24 */
[----:B----4-:R-:W-:-:S03]  /*8f80*/  @!P4 LEA R12, P6, R165, R6, 0x2 ;  /* 0x00000006a50cc211 */ /* 0x010fc600078c10ff */
[----:B------:R4:W-:Y:S01]  /*8f90*/  @!P2 ST.E.64 desc[UR36][R10.64], R52 ;  /* 0x000000340a00a985 */ /* 0x0009e2000c101b24 */
[----:B------:R-:W-:Y:S02]  /*8fa0*/  ISETP.GE.AND P2, PT, R162, UR4, PT ;  /* 0x00000004a2007c0c */ /* 0x000fe4000bf46270 */
[-C--:B------:R-:W-:Y:S02]  /*8fb0*/  @!P4 LEA.HI.X R13, R165, R7.reuse, R187, 0x2, P6 ;  /* 0x00000007a50dc211 */ /* 0x080fe400030f14bb */
[CC--:B0-----:R-:W-:Y:S02]  /*8fc0*/  @!P3 LEA R14, P5, R164.reuse, R6.reuse, 0x2 ;  /* 0x00000006a40eb211 */ /* 0x0c1fe400078a10ff */
[----:B-1----:R-:W-:Y:S01]  /*8fd0*/  @!P1 LEA R4, P6, R163, R6, 0x2 ;  /* 0x00000006a3049211 */ /* 0x002fe200078c10ff */
[----:B------:R0:W-:Y:S01]  /*8fe0*/  @!P4 ST.E.64 desc[UR36][R12.64], R56 ;  /* 0x000000380c00c985 */ /* 0x0001e2000c101b24 */
[----:B------:R-:W-:Y:S02]  /*8ff0*/  @!P3 LEA.HI.X R15, R164, R7, R186, 0x2, P5 ;  /* 0x00000007a40fb211 */ /* 0x000fe400028f14ba */
[----:B------:R-:W-:-:S02]  /*9000*/  ISETP.GE.AND P4, PT, R161, UR4, PT ;  /* 0x00000004a1007c0c */ /* 0x000fc4000bf86270 */
[-C--:B------:R-:W-:Y:S01]  /*9010*/  @!P1 LEA.HI.X R5, R163, R7.reuse, R185, 0x2, P6 ;  /* 0x00000007a3059211 */ /* 0x080fe200030f14b9 */
[----:B------:R1:W-:Y:S01]  /*9020*/  @!P3 ST.E.64 desc[UR36][R14.64], R60 ;  /* 0x0000003c0e00b985 */ /* 0x0003e2000c101b24 */
[----:B------:R-:W-:Y:S02]  /*9030*/  ISETP.GE.AND P5, PT, R160, UR4, PT ;  /* 0x00000004a0007c0c */ /* 0x000fe4000bfa6270 */
[----:B---3--:R-:W-:Y:S01]  /*9040*/  @!P2 LEA R8, P6, R162, R6, 0x2 ;  /* 0x00000006a208a211 */ /* 0x008fe200078c10ff */
[----:B------:R3:W-:Y:S01]  /*9050*/  @!P1 ST.E.64 desc[UR36][R4.64], R64 ;  /* 0x0000004004009985 */ /* 0x0007e2000c101b24 */
[----:B------:R-:W-:Y:S02]  /*9060*/  ISETP.GE.AND P3, PT, R23, UR4, PT ;  /* 0x0000000417007c0c */ /* 0x000fe4000bf66270 */
[----:B------:R-:W-:Y:S02]  /*9070*/  ISETP.GE.AND P1, PT, R22, UR4, PT ;  /* 0x0000000416007c0c */ /* 0x000fe4000bf26270 */
[----:B------:R-:W-:-:S02]  /*9080*/  @!P2 LEA.HI.X R9, R162, R7, R184, 0x2, P6 ;  /* 0x00000007a209a211 */ /* 0x000fc400030f14b8 */
[----:B----4-:R-:W-:-:S03]  /*9090*/  @!P4 LEA R10, P6, R161, R6, 0x2 ;  /* 0x00000006a10ac211 */ /* 0x010fc600078c10ff */
[----:B------:R3:W-:Y:S01]  /*90a0*/  @!P2 ST.E.64 desc[UR36][R8.64], R68 ;  /* 0x000000440800a985 */ /* 0x0007e2000c101b24 */
[CC--:B0-----:R-:W-:Y:S02]  /*90b0*/  @!P5 LEA R12, P2, R160.reuse, R6.reuse, 0x2 ;  /* 0x00000006a00cd211 */ /* 0x0c1fe400078410ff */
[-C--:B------:R-:W-:Y:S02]  /*90c0*/  @!P4 LEA.HI.X R11, R161, R7.reuse, R183, 0x2, P6 ;  /* 0x00000007a10bc211 */ /* 0x080fe400030f14b7 */
[CC--:B-1----:R-:W-:Y:S02]  /*90d0*/  @!P3 LEA R14, P6, R23.reuse, R6.reuse, 0x2 ;  /* 0x00000006170eb211 */ /* 0x0c2fe400078c10ff */
[-C--:B------:R-:W-:Y:S01]  /*90e0*/  @!P5 LEA.HI.X R13, R160, R7.reuse, R182, 0x2, P2 ;  /* 0x00000007a00dd211 */ /* 0x080fe200010f14b6 */
[----:B------:R3:W-:Y:S01]  /*90f0*/  @!P4 ST.E.64 desc[UR36][R10.64], R72 ;  /* 0x000000480a00c985 */ /* 0x0007e2000c101b24 */
[C---:B------:R-:W-:Y:S02]  /*9100*/  @!P1 LEA R6, P2, R22.reuse, R6, 0x2 ;  /* 0x0000000616069211 */ /* 0x040fe400078410ff */
[-C--:B------:R-:W-:Y:S01]  /*9110*/  @!P3 LEA.HI.X R15, R23, R7.reuse, R181, 0x2, P6 ;  /* 0x00000007170fb211 */ /* 0x080fe200030f14b5 */
[----:B------:R3:W-:Y:S01]  /*9120*/  @!P5 ST.E.64 desc[UR36][R12.64], R76 ;  /* 0x0000004c0c00d985 */ /* 0x0007e2000c101b24 */
[----:B------:R-:W-:-:S03]  /*9130*/  @!P1 LEA.HI.X R7, R22, R7, R180, 0x2, P2 ;  /* 0x0000000716079211 */ /* 0x000fc600010f14b4 */
[----:B------:R3:W-:Y:S04]  /*9140*/  @!P3 ST.E.64 desc[UR36][R14.64], R80 ;  /* 0x000000500e00b985 */ /* 0x0007e8000c101b24 */
[----:B------:R3:W-:Y:S02]  /*9150*/  @!P1 ST.E.64 desc[UR36][R6.64], R84 ;  /* 0x0000005406009985 */ /* 0x0007e4000c101b24 */
.L_x_223:
[----:B------:R-:W-:Y:S05]  /*9160*/  BSYNC B1 ;  /* 0x0000000000017941 */ /* 0x000fea0003800000 */
.L_x_222:
[----:B-1-3--:R1:W3:Y:S04]  /*9170*/  SHFL.IDX PT, R7, R3, 0x1, 0x1c1f ;  /* 0x003c1f0003077f89 */ /* 0x00a2e800000e0000 */
[----:B0-----:R1:W0:Y:S01]  /*9180*/  SHFL.IDX PT, R6, R0, 0x1, 0x1c1f ;  /* 0x003c1f0000067f89 */ /* 0x00122200000e0000 */
[----:B------:R-:W-:Y:S05]  /*9190*/  @P0 BRA `(.L_x_221) ;  /* 0x0000001000540947 */ /* 0x000fea0003800000 */
[----:B------:R-:W-:Y:S02]  /*91a0*/  ULDC UR4, c[0x0][0xac8] ;  /* 0x0002b20000047ab9 */ /* 0x000fe40000000800 */
[----:B------:R-:W-:Y:S02]  /*91b0*/  ISETP.GE.AND P1, PT, R172, UR4, PT ;  /* 0x00000004ac007c0c */ /* 0x000fe4000bf26270 */
[----:B------:R-:W-:Y:S02]  /*91c0*/  ISETP.GE.AND P0, PT, R171, UR4, PT ;  /* 0x00000004ab007c0c */ /* 0x000fe4000bf06270 */
[----:B------:R-:W-:Y:S02]  /*91d0*/  ISETP.GE.AND P2, PT, R173, UR4, PT ;  /* 0x00000004ad007c0c */ /* 0x000fe4000bf46270 */
[----:B------:R-:W-:Y:S02]  /*91e0*/  ISETP.GE.AND P4, PT, R169, UR4, PT ;  /* 0x00000004a9007c0c */ /* 0x000fe4000bf86270 */
[----:B------:R-:W-:-:S05]  /*91f0*/  ISETP.GE.AND P3, PT, R170, UR4, PT ;  /* 0x00000004aa007c0c */ /* 0x000fca000bf66270 */
[CC--:B0-----:R-:W-:Y:S02]  /*9200*/  @!P1 LEA R8, P5, R172.reuse, R6.reuse, 0x2 ;  /* 0x00000006ac089211 */ /* 0x0c1fe400078a10ff */
[-C--:B------:R-:W-:Y:S02]  /*9210*/  @!P0 LEA R10, P6, R171, R6.reuse, 0x2 ;  /* 0x00000006ab0a8211 */ /* 0x080fe400078c10ff */
[-C--:B---3--:R-:W-:Y:S01]  /*9220*/  @!P1 LEA.HI.X R9, R172, R7.reuse, R194, 0x2, P5 ;  /* 0x00000007ac099211 */ /* 0x088fe200028f14c2 */
[----:B------:R-:W-:Y:S01]  /*9230*/  @!P2 IMAD.WIDE R4, R173, 0x4, R6 ;  /* 0x00000004ad04a825 */ /* 0x000fe200078e0206 */
[----:B------:R-:W-:Y:S02]  /*9240*/  ISETP.GE.AND P5, PT, R168, UR4, PT ;  /* 0x00000004a8007c0c */ /* 0x000fe4000bfa6270 */
[----:B------:R-:W-:Y:S02]  /*9250*/  @!P0 LEA.HI.X R11, R171, R7, R193, 0x2, P6 ;  /* 0x00000007ab0b8211 */ /* 0x000fe400030f14c1 */
[----:B------:R0:W-:Y:S01]  /*9260*/  @!P2 ST.E.64 desc[UR36][R4.64], R92 ;  /* 0x0000005c0400a985 */ /* 0x0001e2000c101b24 */
[----:B------:R-:W-:-:S02]  /*9270*/  @!P4 LEA R14, P2, R169, R6, 0x2 ;  /* 0x00000006a90ec211 */ /* 0x000fc400078410ff */
[----:B------:R-:W-:Y:S01]  /*9280*/  @!P3 LEA R12, P6, R170, R6, 0x2 ;  /* 0x00000006aa0cb211 */ /* 0x000fe200078c10ff */
[----:B------:R-:W-:Y:S01]  /*9290*/  @!P1 ST.E.64 desc[UR36][R8.64], R94 ;  /* 0x0000005e08009985 */ /* 0x000fe2000c101b24 */
[----:B------:R-:W-:Y:S02]  /*92a0*/  ISETP.GE.AND P1, PT, R166, UR4, PT ;  /* 0x00000004a6007c0c */ /* 0x000fe4000bf26270 */
[-C--:B------:R-:W-:Y:S01]  /*92b0*/  @!P4 LEA.HI.X R15, R169, R7.reuse, R191, 0x2, P2 ;  /* 0x00000007a90fc211 */ /* 0x080fe200010f14bf */
[----:B------:R3:W-:Y:S01]  /*92c0*/  @!P0 ST.E.64 desc[UR36][R10.64], R96 ;  /* 0x000000600a008985 */ /* 0x0007e2000c101b24 */
[----:B------:R-:W-:Y:S02]  /*92d0*/  ISETP.GE.AND P0, PT, R167, UR4, PT ;  /* 0x00000004a7007c0c */ /* 0x000fe4000bf06270 */
[----:B------:R-:W-:Y:S02]  /*92e0*/  ISETP.GE.AND P2, PT, R165, UR4, PT ;  /* 0x00000004a5007c0c */ /* 0x000fe4000bf46270 */
[----:B------:R-:W-:-:S02]  /*92f0*/  @!P3 LEA.HI.X R13, R170, R7, R192, 0x2, P6 ;  /* 0x00000007aa0db211 */ /* 0x000fc400030f14c0 */
[----:B------:R-:W-:-:S03]  /*9300*/  @!P5 LEA R18, P6, R168, R6, 0x2 ;  /* 0x00000006a812d211 */ /* 0x000fc600078c10ff */
[----:B------:R4:W-:Y:S01]  /*9310*/  @!P3 ST.E.64 desc[UR36][R12.64], R38 ;  /* 0x000000260c00b985 */ /* 0x0009e2000c101b24 */
[-C--:B------:R-:W-:Y:S02]  /*9320*/  @!P5 LEA.HI.X R19, R168, R7.reuse, R190, 0x2, P6 ;  /* 0x00000007a813d211 */ /* 0x080fe400030f14be */
[----:B------:R-:W-:Y:S01]  /*9330*/  ISETP.GE.AND P3, PT, R164, UR4, PT ;  /* 0x00000004a4007c0c */ /* 0x000fe2000bf66270 */
[----:B------:R5:W-:Y:S01]  /*9340*/  @!P4 ST.E.64 desc[UR36][R14.64], R42 ;  /* 0x0000002a0e00c985 */ /* 0x000be2000c101b24 */
[-C--:B0-----:R-:W-:Y:S02]  /*9350*/  @!P0 LEA R4, P4, R167, R6.reuse, 0x2 ;  /* 0x00000006a7048211 */ /* 0x081fe400078810ff */
[-C--:B---3--:R-:W-:Y:S01]  /*9360*/  @!P2 LEA R10, P6, R165, R6.reuse, 0x2 ;  /* 0x00000006a50aa211 */ /* 0x088fe200078c10ff */
[----:B------:R-:W-:Y:S01]  /*9370*/  @!P5 ST.E.64 desc[UR36][R18.64], R46 ;  /* 0x0000002e1200d985 */ /* 0x000fe2000c101b24 */
[----:B------:R-:W-:Y:S02]  /*9380*/  @!P1 LEA R8, P5, R166, R6, 0x2 ;  /* 0x00000006a6089211 */ /* 0x000fe400078a10ff */
[----:B------:R-:W-:-:S02]  /*9390*/  @!P0 LEA.HI.X R5, R167, R7, R189, 0x2, P4 ;  /* 0x00000007a7058211 */ /* 0x000fc400020f14bd */
[-C--:B------:R-:W-:Y:S02]  /*93a0*/  @!P1 LEA.HI.X R9, R166, R7.reuse, R188, 0x2, P5 ;  /* 0x00000007a6099211 */ /* 0x080fe400028f14bc */
[----:B------:R-:W-:Y:S01]  /*93b0*/  ISETP.GE.AND P4, PT, R163, UR4, PT ;  /* 0x00000004a3007c0c */ /* 0x000fe2000bf86270 */
[----:B------:R-:W-:Y:S01]  /*93c0*/  @!P0 ST.E.64 desc[UR36][R4.64], R50 ;  /* 0x0000003204008985 */ /* 0x000fe2000c101b24 */
[----:B------:R-:W-:Y:S02]  /*93d0*/  @!P2 LEA.HI.X R11, R165, R7, R187, 0x2, P6 ;  /* 0x00000007a50ba211 */ /* 0x000fe400030f14bb */
[----:B----4-:R-:W-:Y:S01]  /*93e0*/  @!P3 LEA R12, P5, R164, R6, 0x2 ;  /* 0x00000006a40cb211 */ /* 0x010fe200078a10ff */
[----:B------:R0:W-:Y:S01]  /*93f0*/  @!P1 ST.E.64 desc[UR36][R8.64], R54 ;  /* 0x0000003608009985 */ /* 0x0001e2000c101b24 */
[----:B------:R-:W-:Y:S02]  /*9400*/  ISETP.GE.AND P1, PT, R161, UR4, PT ;  /* 0x00000004a1007c0c */ /* 0x000fe4000bf26270 */
[----:B------:R-:W-:Y:S01]  /*9410*/  ISETP.GE.AND P0, PT, R160, UR4, PT ;  /* 0x00000004a0007c0c */ /* 0x000fe2000bf06270 */
[----:B------:R3:W-:Y:S01]  /*9420*/  @!P2 ST.E.64 desc[UR36][R10.64], R58 ;  /* 0x0000003a0a00a985 */ /* 0x0007e2000c101b24 */
[----:B------:R-:W-:-:S02]  /*9430*/  ISETP.GE.AND P2, PT, R162, UR4, PT ;  /* 0x00000004a2007c0c */ /* 0x000fc4000bf46270 */
[-C--:B------:R-:W-:Y:S02]  /*9440*/  @!P3 LEA.HI.X R13, R164, R7.reuse, R186, 0x2, P5 ;  /* 0x00000007a40db211 */ /* 0x080fe400028f14ba */
[----:B------:R-:W-:Y:S02]  /*9450*/  ISETP.GE.AND P5, PT, R23, UR4, PT ;  /* 0x0000000417007c0c */ /* 0x000fe4000bfa6270 */
[CC--:B-----5:R-:W-:Y:S01]  /*9460*/  @!P4 LEA R14, P6, R163.reuse, R6.reuse, 0x2 ;  /* 0x00000006a30ec211 */ /* 0x0e0fe200078c10ff */
[----:B------:R4:W-:Y:S03]  /*9470*/  @!P3 ST.E.64 desc[UR36][R12.64], R62 ;  /* 0x0000003e0c00b985 */ /* 0x0009e6000c101b24 */
[----:B------:R-:W-:Y:S02]  /*9480*/  @!P4 LEA.HI.X R15, R163, R7, R185, 0x2, P6 ;  /* 0x00000007a30fc211 */ /* 0x000fe400030f14b9 */
[----:B0-----:R-:W-:-:S02]  /*9490*/  @!P1 LEA R8, P6, R161, R6, 0x2 ;  /* 0x00000006a1089211 */ /* 0x001fc400078c10ff */
[-C--:B------:R-:W-:Y:S01]  /*94a0*/  @!P2 LEA R4, P3, R162, R6.reuse, 0x2 ;  /* 0x00000006a204a211 */ /* 0x080fe200078610ff */
[----:B------:R4:W-:Y:S01]  /*94b0*/  @!P4 ST.E.64 desc[UR36][R14.64], R66 ;  /* 0x000000420e00c985 */ /* 0x0009e2000c101b24 */
[-C--:B---3--:R-:W-:Y:S02]  /*94c0*/  @!P0 LEA R10, P4, R160, R6.reuse, 0x2 ;  /* 0x00000006a00a8211 */ /* 0x088fe400078810ff */
[-C--:B------:R-:W-:Y:S02]  /*94d0*/  @!P2 LEA.HI.X R5, R162, R7.reuse, R184, 0x2, P3 ;  /* 0x00000007a205a211 */ /* 0x080fe400018f14b8 */
[----:B------:R-:W-:Y:S02]  /*94e0*/  @!P5 LEA R18, P3, R23, R6, 0x2 ;  /* 0x000000061712d211 */ /* 0x000fe400078610ff */
[-C--:B------:R-:W-:Y:S01]  /*94f0*/  @!P1 LEA.HI.X R9, R161, R7.reuse, R183, 0x2, P6 ;  /* 0x00000007a1099211 */ /* 0x080fe200030f14b7 */
[----:B------:R4:W-:Y:S01]  /*9500*/  @!P2 ST.E.64 desc[UR36][R4.64], R70 ;  /* 0x000000460400a985 */ /* 0x0009e2000c101b24 */
[----:B------:R-:W-:-:S02]  /*9510*/  @!P0 LEA.HI.X R11, R160, R7, R182, 0x2, P4 ;  /* 0x00000007a00b8211 */ /* 0x000fc400020f14b6 */
[----:B------:R-:W-:Y:S01]  /*9520*/  @!P5 LEA.HI.X R19, R23, R7, R181, 0x2, P3 ;  /* 0x000000071713d211 */ /* 0x000fe200018f14b5 */
[----:B------:R4:W-:Y:S04]  /*9530*/  @!P1 ST.E.64 desc[UR36][R8.64], R74 ;  /* 0x0000004a08009985 */ /* 0x0009e8000c101b24 */
[----:B------:R4:W-:Y:S01]  /*9540*/  @!P0 ST.E.64 desc[UR36][R10.64], R78 ;  /* 0x0000004e0a008985 */ /* 0x0009e2000c101b24 */
[----:B------:R-:W-:-:S03]  /*9550*/  ISETP.GE.AND P0, PT, R22, UR4, PT ;  /* 0x0000000416007c0c */ /* 0x000fc6000bf06270 */
[----:B------:R4:W-:Y:S10]  /*9560*/  @!P5 ST.E.64 desc[UR36][R18.64], R82 ;  /* 0x000000521200d985 */ /* 0x0009f4000c101b24 */
[----:B------:R-:W-:Y:S05]  /*9570*/  @P0 BRA `(.L_x_221) ;  /* 0x0000000c005c0947 */ /* 0x000fea0003800000 */
[----:B----4-:R-:W-:-:S04]  /*9580*/  LEA R4, P0, R22, R6, 0x2 ;  /* 0x0000000616047211 */ /* 0x010fc800078010ff */
[----:B------:R-:W-:-:S05]  /*9590*/  LEA.HI.X R5, R22, R7, R180, 0x2, P0 ;  /* 0x0000000716057211 */ /* 0x000fca00000f14b4 */
[----:B------:R0:W-:Y:S01]  /*95a0*/  ST.E.64 desc[UR36][R4.64], R86 ;  /* 0x0000005604007985 */ /* 0x0001e2000c101b24 */
[----:B------:R-:W-:Y:S05]  /*95b0*/  BRA `(.L_x_221) ;  /* 0x0000000c004c7947 */ /* 0x000fea0003800000 */
.L_x_212:
[----:B------:R-:W-:Y:S01]  /*95c0*/  ULDC.64 UR8, c[0x0][0xc00] ;  /* 0x0003000000087ab9 */ /* 0x000fe20000000a00 */
[----:B------:R-:W-:Y:S01]  /*95d0*/  R2UR UR4, R177 ;  /* 0x00000000b10472ca */ /* 0x000fe200000e0000 */
[----:B------:R-:W-:Y:S01]  /*95e0*/  UISETP.NE.U32.AND UP0, UPT, UR8, URZ, UPT ;  /* 0x0000003f0800728c */ /* 0x000fe2000bf05070 */
[----:B------:R-:W-:-:S03]  /*95f0*/  R2UR UR7, R18 ;  /* 0x00000000120772ca */ /* 0x000fc600000e0000 */
[----:B------:R-:W-:-:S03]  /*9600*/  UISETP.NE.AND.EX UP0, UPT, UR9, URZ, UPT, UP0 ;  /* 0x0000003f0900728c */ /* 0x000fc6000bf05300 */
[----:B------:R-:W-:Y:S02]  /*9610*/  ULDC.64 UR8, c[0x0][0xc00] ;  /* 0x0003000000087ab9 */ /* 0x000fe40000000a00 */
[----:B------:R-:W-:Y:S01]  /*9620*/  UIMAD.WIDE UR8, UR61, 0x4, UR8 ;  /* 0x000000043d0878a5 */ /* 0x000fe2000f8e0208 */
[----:B------:R-:W-:-:S05]  /*9630*/  PLOP3.LUT P1, PT, PT, PT, UP0, 0x80, 0x0 ;  /* 0x000000000000781c */ /* 0x000fca0003f2f008 */
[----:B------:R-:W-:Y:S01]  /*9640*/  IMAD.U32 R4, RZ, RZ, UR8 ;  /* 0x00000008ff047e24 */ /* 0x000fe2000f8e00ff */
[----:B------:R-:W-:Y:S01]  /*9650*/  MOV R5, UR9 ;  /* 0x0000000900057c02 */ /* 0x000fe20008000f00 */
[----:B------:R-:W-:Y:S02]  /*9660*/  ULDC.64 UR8, c[0x0][0xc08] ;  /* 0x0003020000087ab9 */ /* 0x000fe40000000a00 */
[----:B------:R-:W-:-:S04]  /*9670*/  UISETP.NE.U32.AND UP1, UPT, UR8, URZ, UPT ;  /* 0x0000003f0800728c */ /* 0x000fc8000bf25070 */
[----:B------:R-:W-:Y:S01]  /*9680*/  UISETP.NE.AND.EX UP1, UPT, UR9, URZ, UPT, UP1 ;  /* 0x0000003f0900728c */ /* 0x000fe2000bf25310 */
[----:B------:R-:W2:Y:S05]  /*9690*/  @P1 LDG.E R3, desc[UR36][R4.64] ;  /* 0x0000002404031981 */ /* 0x000eaa000c1e1900 */
[----:B------:R-:W-:-:S05]  /*96a0*/  PLOP3.LUT P2, PT, PT, PT, UP1, 0x80, 0x0 ;  /* 0x000000000000781c */ /* 0x000fca0003f4f018 */
[----:B------:R-:W-:-:S04]  /*96b0*/  @UP1 ULEA UR8, UP2, UR61, UR8, 0x2 ;  /* 0x000000083d081291 */ /* 0x000fc8000f84103f */
[----:B------:R-:W-:Y:S02]  /*96c0*/  @UP1 ULEA.HI.X UR9, UR61, UR9, UR4, 0x2, UP2 ;  /* 0x000000093d091291 */ /* 0x000fe400090f1404 */
[----:B------:R-:W-:Y:S01]  /*96d0*/  IMAD.U32 R6, RZ, RZ, UR8 ;  /* 0x00000008ff067e24 */ /* 0x000fe2000f8e00ff */
[----:B------:R-:W-:Y:S02]  /*96e0*/  ULDC UR4, c[0x0][0xa88] ;  /* 0x0002a20000047ab9 */ /* 0x000fe40000000800 */
[----:B------:R-:W-:Y:S02]  /*96f0*/  IMAD.U32 R0, RZ, RZ, UR4 ;  /* 0x00000004ff007e24 */ /* 0x000fe4000f8e00ff */
[----:B------:R-:W-:-:S05]  /*9700*/  IMAD.U32 R7, RZ, RZ, UR9 ;  /* 0x00000009ff077e24 */ /* 0x000fca000f8e00ff */
[----:B------:R0:W5:Y:S01]  /*9710*/  @P2 LDG.E R0, desc[UR36][R6.64] ;  /* 0x0000002406002981 */ /* 0x000162000c1e1900 */
[----:B------:R-:W-:Y:S01]  /*9720*/  UMOV UR4, URZ ;  /* 0x0000003f00047c82 */ /* 0x000fe20008000000 */
[----:B------:R-:W-:Y:S01]  /*9730*/  UISETP.NE.AND UP1, UPT, UR7, URZ, UPT ;  /* 0x0000003f0700728c */ /* 0x000fe2000bf25270 */
[----:B------:R-:W-:-:S10]  /*9740*/  ISETP.GT.AND P0, PT, R202, 0x7f, PT ;  /* 0x0000007fca00780c */ /* 0x000fd40003f04270 */
[----:B------:R-:W-:Y:S02]  /*9750*/  @!UP1 ULDC UR7, c[0x0][0xad4] ;  /* 0x0002b50000079ab9 */ /* 0x000fe40000000800 */
[----:B------:R-:W-:Y:S01]  /*9760*/  IMAD.U32 R18, RZ, RZ, UR7 ;  /* 0x00000007ff127e24 */ /* 0x000fe2000f8e00ff */
[----:B--2---:R-:W-:-:S13]  /*9770*/  @P1 R2UR UR4, R3 ;  /* 0x00000000030412ca */ /* 0x004fda00000e0000 */
[----:B------:R-:W-:Y:S01]  /*9780*/  USHF.R.S32.HI UR19, URZ, 0x1f, UR4 ;  /* 0x0000001f3f137899 */ /* 0x000fe20008011404 */
[----:B0-----:R-:W-:Y:S11]  /*9790*/  @P2 BRA `(.L_x_224) ;  /* 0x0000000000102947 */ /* 0x001ff60003800000 */
[----:B------:R-:W-:Y:S05]  /*97a0*/  @!P1 BRA `(.L_x_224) ;  /* 0x00000000000c9947 */ /* 0x000fea0003800000 */
[----:B------:R-:W2:Y:S04]  /*97b0*/  LDG.E R3, desc[UR36][R4.64] ;  /* 0x0000002404037981 */ /* 0x000ea8000c1e1900 */
[----:B-----5:R-:W2:Y:S02]  /*97c0*/  LDG.E R0, desc[UR36][R4.64+0x4] ;  /* 0x0000042404007981 */ /* 0x020ea4000c1e1900 */
[----:B--2---:R-:W-:-:S07]  /*97d0*/  IMAD.IADD R0, R0, 0x1, -R3 ;  /* 0x0000000100007824 */ /* 0x004fce00078e0a03 */
.L_x_224:
[----:B------:R-:W-:Y:S01]  /*97e0*/  R2UR UR7, R177 ;  /* 0x00000000b10772ca */ /* 0x000fe200000e0000 */
[----:B------:R-:W-:Y:S01]  /*97f0*/  USEL UR61, UR61, URZ, !UP0 ;  /* 0x0000003f3d3d7287 */ /* 0x000fe2000c000000 */
[----:B------:R-:W-:Y:S11]  /*9800*/  BSSY B1, `(.L_x_225) ;  /* 0x000003d000017945 */ /* 0x000ff60003800000 */
[----:B------:R-:W-:Y:S01]  /*9810*/  USEL UR7, UR7, URZ, !UP0 ;  /* 0x0000003f07077287 */ /* 0x000fe2000c000000 */
[----:B------:R-:W-:Y:S11]  /*9820*/  @P0 BRA `(.L_x_226) ;  /* 0x0000000000e80947 */ /* 0x000ff60003800000 */
[----:B------:R-:W0:Y:S01]  /*9830*/  S2R R4, SR_TID.X ;  /* 0x0000000000047919 */ /* 0x000e220000002100 */
[----:B------:R-:W1:Y:S01]  /*9840*/  LDC R9, c[0x0][0xbe8] ;  /* 0x0002fa00ff097b82 */ /* 0x000e620000000800 */
[----:B------:R-:W-:-:S13]  /*9850*/  R2UR UR8, R175 ;  /* 0x00000000af0872ca */ /* 0x000fda00000e0000 */
[----:B------:R-:W-:-:S05]  /*9860*/  IMAD.U32 R3, RZ, RZ, UR8 ;  /* 0x00000008ff037e24 */ /* 0x000fca000f8e00ff */
[----:B0-----:R-:W-:Y:S01]  /*9870*/  LEA R3, R3, R4, 0x7 ;  /* 0x0000000403037211 */ /* 0x001fe200078e38ff */
[----:B-1---5:R-:W-:-:S04]  /*9880*/  IMAD R4, R0, R9, RZ ;  /* 0x0000000900047224 */ /* 0x022fc800078e02ff */
[----:B------:R-:W-:-:S05]  /*9890*/  VIADD R6, R3, 0xffffff80 ;  /* 0xffffff8003067836 */ /* 0x000fca0000000000 */
[----:B------:R-:W-:-:S13]  /*98a0*/  ISETP.GE.AND P0, PT, R6, R4, PT ;  /* 0x000000040600720c */ /* 0x000fda0003f06270 */
[----:B------:R-:W-:Y:S05]  /*98b0*/  @P0 BRA `(.L_x_226) ;  /* 0x0000000000c40947 */ /* 0x000fea0003800000 */
[----:B------:R-:W-:Y:S01]  /*98c0*/  ISETP.NE.AND P0, PT, R9, 0x1, PT ;  /* 0x000000010900780c */ /* 0x000fe20003f05270 */
[----:B------:R-:W-:Y:S01]  /*98d0*/  UMOV UR17, 0x9b8 ;  /* 0x000009b800117882 */ /* 0x000fe20000000000 */
[----:B------:R-:W-:Y:S02]  /*98e0*/  R2UR UR9, R18 ;  /* 0x00000000120972ca */ /* 0x000fe400000e0000 */
[----:B------:R-:W-:Y:S02]  /*98f0*/  R2UR UR8, R19 ;  /* 0x00000000130872ca */ /* 0x000fe400000e0000 */
[----:B------:R-:W-:-:S07]  /*9900*/  R2UR UR18, R174 ;  /* 0x00000000ae1272ca */ /* 0x000fce00000e0000 */
[----:B------:R-:W0:Y:S02]  /*9910*/  @P0 LDC R3, c[0x0][0xbec] ;  /* 0x0002fb00ff030b82 */ /* 0x000e240000000800 */
[----:B------:R-:W-:-:S04]  /*9920*/  UISETP.GT.AND UP0, UPT, UR9, 0x1, UPT ;  /* 0x000000010900788c */ /* 0x000fc8000bf04270 */
[----:B------:R-:W-:Y:S02]  /*9930*/  USEL UR17, UR17, 0x978, UP0 ;  /* 0x0000097811117887 */ /* 0x000fe40008000000 */
[----:B------:R-:W1:Y:S01]  /*9940*/  @P0 LDC R5, c[0x0][0xbf0] ;  /* 0x0002fc00ff050b82 */ /* 0x000e620000000800 */
[----:B------:R-:W-:-:S09]  /*9950*/  USEL UR16, UR8, URZ, UP0 ;  /* 0x0000003f08107287 */ /* 0x000fd20008000000 */
[----:B------:R-:W-:Y:S01]  /*9960*/  ULDC.64 UR10, c[0x0][UR17+0x220] ;  /* 0x00008800110a7abb */ /* 0x000fe20008000a00 */
[----:B------:R-:W-:Y:S01]  /*9970*/  ULDC.64 UR8, c[0x0][UR17+0x218] ;  /* 0x0000860011087abb */ /* 0x000fe20008000a00 */
[----:B------:R-:W-:Y:S01]  /*9980*/  ULDC.64 UR12, c[0x0][UR17+0x228] ;  /* 0x00008a00110c7abb */ /* 0x000fe20008000a00 */
[----:B------:R-:W-:Y:S02]  /*9990*/  UIMAD UR11, UR11, UR61, URZ ;  /* 0x0000003d0b0b72a4 */ /* 0x000fe4000f8e023f */
[----:B------:R-:W-:Y:S01]  /*99a0*/  UIMAD.WIDE.U32 UR14, UR8, UR18, URZ ;  /* 0x00000012080e72a5 */ /* 0x000fe2000f8e003f */
[----:B0-----:R-:W-:Y:S01]  /*99b0*/  @P0 IMAD.HI.U32 R4, R6, R3, RZ ;  /* 0x0000000306040227 */ /* 0x001fe200078e00ff */
[----:B------:R-:W-:Y:S02]  /*99c0*/  UIMAD.WIDE.U32 UR20, UR12, UR16, URZ ;  /* 0x000000100c1472a5 */ /* 0x000fe4000f8e003f */
[----:B------:R-:W-:Y:S01]  /*99d0*/  UIMAD UR18, UR9, UR18, URZ ;  /* 0x00000012091272a4 */ /* 0x000fe2000f8e023f */
[----:B------:R-:W-:Y:S01]  /*99e0*/  IMAD.MOV.U32 R3, RZ, RZ, R6 ;  /* 0x000000ffff037224 */ /* 0x000fe200078e0006 */
[----:B------:R-:W-:-:S02]  /*99f0*/  UIMAD UR12, UR13, UR16, URZ ;  /* 0x000000100d0c72a4 */ /* 0x000fc4000f8e023f */
[----:B------:R-:W-:Y:S01]  /*9a00*/  UIMAD.WIDE.U32 UR8, UR10, UR61, URZ ;  /* 0x0000003d0a0872a5 */ /* 0x000fe2000f8e003f */
[----:B-1----:R-:W-:Y:S01]  /*9a10*/  @P0 SHF.R.U32.HI R3, RZ, R5, R4 ;  /* 0x00000005ff030219 */ /* 0x002fe20000011604 */
[----:B------:R-:W-:Y:S01]  /*9a20*/  UIMAD UR11, UR10, UR7, UR11 ;  /* 0x000000070a0b72a4 */ /* 0x000fe2000f8e020b */
[----:B------:R-:W-:Y:S01]  /*9a30*/  IMAD.U32 R4, RZ, RZ, UR20 ;  /* 0x00000014ff047e24 */ /* 0x000fe2000f8e00ff */
[----:B------:R-:W-:Y:S02]  /*9a40*/  UIADD3 UR12, UR21, UR12, URZ ;  /* 0x0000000c150c7290 */ /* 0x000fe4000fffe03f */
[----:B------:R-:W-:Y:S01]  /*9a50*/  IMAD.U32 R5, RZ, RZ, UR21 ;  /* 0x00000015ff057e24 */ /* 0x000fe2000f8e00ff */
[----:B------:R-:W-:Y:S01]  /*9a60*/  UIADD3 UR18, UR15, UR18, URZ ;  /* 0x000000120f127290 */ /* 0x000fe2000fffe03f */
[--C-:B------:R-:W-:Y:S01]  /*9a70*/  IMAD.MOV R7, RZ, RZ, -R3.reuse ;  /* 0x000000ffff077224 */ /* 0x100fe200078e0a03 */
[----:B------:R-:W-:Y:S01]  /*9a80*/  UIADD3 UR14, UP1, UP2, UR8, UR14, UR4 ;  /* 0x0000000e080e7290 */ /* 0x000fe2000fa3e004 */
[----:B------:R-:W-:Y:S01]  /*9a90*/  SHF.R.S32.HI R5, RZ, 0x1f, R3 ;  /* 0x0000001fff057819 */ /* 0x000fe20000011403 */
[----:B------:R-:W-:Y:S01]  /*9aa0*/  UIADD3 UR10, UR9, UR11, URZ ;  /* 0x0000000b090a7290 */ /* 0x000fe2000fffe03f */
[----:B------:R-:W-:-:S02]  /*9ab0*/  IMAD R7, R9, R7, R6 ;  /* 0x0000000709077224 */ /* 0x000fc400078e0206 */
[----:B------:R-:W-:Y:S01]  /*9ac0*/  IMAD.U32 R8, RZ, RZ, UR12 ;  /* 0x0000000cff087e24 */ /* 0x000fe2000f8e00ff */
[----:B------:R-:W-:Y:S01]  /*9ad0*/  UIADD3.X UR10, UR10, UR18, UR19, UP1, UP2 ;  /* 0x000000120a0a7290 */ /* 0x000fe20008fe4413 */
[----:B------:R-:W-:Y:S01]  /*9ae0*/  IADD3 R4, P0, P1, R3, UR14, R4 ;  /* 0x0000000e03047c10 */ /* 0x000fe2000f91e004 */
[----:B------:R-:W-:Y:S01]  /*9af0*/  ULDC.64 UR8, c[0x0][UR17+0x210] ;  /* 0x0000840011087abb */ /* 0x000fe20008000a00 */
[----:B------:R-:W-:Y:S01]  /*9b00*/  SHF.R.S32.HI R3, RZ, 0x1f, R7 ;  /* 0x0000001fff037819 */ /* 0x000fe20000011407 */
[----:B------:R-:W-:Y:S02]  /*9b10*/  IMAD R6, R7, UR9, RZ ;  /* 0x0000000907067c24 */ /* 0x000fe4000f8e02ff */
[----:B------:R-:W-:Y:S01]  /*9b20*/  IADD3.X R5, R5, UR10, R8, P0, P1 ;  /* 0x0000000a05057c10 */ /* 0x000fe200087e2408 */
[----:B------:R-:W-:Y:S01]  /*9b30*/  ULDC.64 UR10, c[0x0][0xba8] ;  /* 0x0002ea00000a7ab9 */ /* 0x000fe20000000a00 */
[----:B------:R-:W-:Y:S01]  /*9b40*/  IMAD R3, R3, UR8, R6 ;  /* 0x0000000803037c24 */ /* 0x000fe2000f8e0206 */
[----:B------:R-:W-:Y:S01]  /*9b50*/  @!UP0 ULDC UR10, c[0x0][0xb50] ;  /* 0x0002d400000a8ab9 */ /* 0x000fe20000000800 */
[----:B------:R-:W-:Y:S01]  /*9b60*/  @!UP0 ULDC UR11, c[0x0][0xb54] ;  /* 0x0002d500000b8ab9 */ /* 0x000fe20000000800 */
[----:B------:R-:W-:-:S05]  /*9b70*/  IMAD.WIDE.U32 R4, R7, UR8, R4 ;  /* 0x0000000807047c25 */ /* 0x000fca000f8e0004 */
[----:B------:R-:W-:Y:S02]  /*9b80*/  IADD3 R3, R5, R3, RZ ;  /* 0x0000000305037210 */ /* 0x000fe40007ffe0ff */
[----:B------:R-:W-:-:S04]  /*9b90*/  LEA R6, P0, R4, UR10, 0x2 ;  /* 0x0000000a04067c11 */ /* 0x000fc8000f8010ff */
[----:B------:R-:W-:Y:S01]  /*9ba0*/  LEA.HI.X R7, R4, UR11, R3, 0x2, P0 ;  /* 0x0000000b04077c11 */ /* 0x000fe200080f1403 */
[----:B------:R-:W-:-:S05]  /*9bb0*/  IMAD.MOV.U32 R3, RZ, RZ, -0x800000 ;  /* 0xff800000ff037424 */ /* 0x000fca00078e00ff */
[----:B------:R0:W-:Y:S03]  /*9bc0*/  STG.E desc[UR36][R6.64], R3 ;  /* 0x0000000306007986 */ /* 0x0001e6000c101924 */
.L_x_226:
[----:B------:R-:W-:Y:S05]  /*9bd0*/  BSYNC B1 ;  /* 0x0000000000017941 */ /* 0x000fea0003800000 */
.L_x_225:
[----:B------:R-:W-:-:S13]  /*9be0*/  R2UR UR8, R18 ;  /* 0x00000000120872ca */ /* 0x000fda00000e0000 */
[----:B------:R-:W-:-:S06]  /*9bf0*/  UISETP.GT.AND UP0, UPT, UR8, 0x1, UPT ;  /* 0x000000010800788c */ /* 0x000fcc000bf04270 */
[----:B------:R-:W-:-:S13]  /*9c00*/  PLOP3.LUT P0, PT, PT, PT, UP0, 0x80, 0x0 ;  /* 0x000000000000781c */ /* 0x000fda0003f0f008 */
[----:B------:R-:W-:Y:S05]  /*9c10*/  @P0 BRA `(.L_x_221) ;  /* 0x0000000400b40947 */ /* 0x000fea0003800000 */
[----:B------:R-:W1:Y:S01]  /*9c20*/  LDC R11, c[0x0][0xbe8] ;  /* 0x0002fa00ff0b7b82 */ /* 0x000e620000000800 */
[----:B------:R-:W-:Y:S01]  /*9c30*/  R2UR UR14, R175 ;  /* 0x00000000af0e72ca */ /* 0x000fe200000e0000 */
[----:B------:R-:W-:Y:S01]  /*9c40*/  ULDC.64 UR12, c[0x0][0xaa0] ;  /* 0x0002a800000c7ab9 */ /* 0x000fe20000000a00 */
[----:B------:R-:W-:Y:S01]  /*9c50*/  R2UR UR15, R174 ;  /* 0x00000000ae0f72ca */ /* 0x000fe200000e0000 */
[----:B------:R-:W-:Y:S01]  /*9c60*/  UIMAD UR10, UR19, UR12, URZ ;  /* 0x0000000c130a72a4 */ /* 0x000fe2000f8e023f */
[----:B0-----:R-:W-:Y:S01]  /*9c70*/  IMAD R3, R17, 0x20, R176 ;  /* 0x0000002011037824 */ /* 0x001fe200078e02b0 */
[----:B------:R-:W-:Y:S01]  /*9c80*/  UIMAD.WIDE.U32 UR8, UR4, UR12, URZ ;  /* 0x0000000c040872a5 */ /* 0x000fe2000f8e003f */
[----:B------:R-:W-:Y:S01]  /*9c90*/  BSSY B1, `(.L_x_227) ;  /* 0x000003b000017945 */ /* 0x000fe20003800000 */
[----:B------:R-:W-:-:S04]  /*9ca0*/  UIMAD UR10, UR4, UR13, UR10 ;  /* 0x0000000d040a72a4 */ /* 0x000fc8000f8e020a */
[----:B------:R-:W-:Y:S02]  /*9cb0*/  UIADD3 UR9, UR9, UR10, URZ ;  /* 0x0000000a09097290 */ /* 0x000fe4000fffe03f */
[----:B------:R-:W-:Y:S01]  /*9cc0*/  IMAD.U32 R8, RZ, RZ, UR14 ;  /* 0x0000000eff087e24 */ /* 0x000fe2000f8e00ff */
[----:B------:R-:W-:Y:S01]  /*9cd0*/  ULDC.64 UR10, c[0x0][0xae8] ;  /* 0x0002ba00000a7ab9 */ /* 0x000fe20000000a00 */
[----:B------:R-:W-:Y:S01]  /*9ce0*/  IMAD.U32 R13, RZ, RZ, UR14 ;  /* 0x0000000eff0d7e24 */ /* 0x000fe2000f8e00ff */
[----:B------:R-:W-:Y:S01]  /*9cf0*/  UIMAD.WIDE.U32 UR8, UR15, UR10, UR8 ;  /* 0x0000000a0f0872a5 */ /* 0x000fe2000f8e0008 */
[----:B------:R-:W-:-:S03]  /*9d00*/  IMAD R8, R8, 0x80, R3 ;  /* 0x0000008008087824 */ /* 0x000fc600078e0203 */
[----:B------:R-:W-:Y:S01]  /*9d10*/  UIMAD UR9, UR15, UR11, UR9 ;  /* 0x0000000b0f0972a4 */ /* 0x000fe2000f8e0209 */
[----:B------:R-:W-:Y:S01]  /*9d20*/  IMAD.MOV.U32 R3, RZ, RZ, R8 ;  /* 0x000000ffff037224 */ /* 0x000fe200078e0008 */
[----:B-1----:R-:W-:Y:S01]  /*9d30*/  ISETP.NE.AND P0, PT, R11, 0x1, PT ;  /* 0x000000010b00780c */ /* 0x002fe20003f05270 */
[----:B------:R-:W-:Y:S02]  /*9d40*/  ULDC.64 UR10, c[0x0][0xaf0] ;  /* 0x0002bc00000a7ab9 */ /* 0x000fe40000000a00 */
[----:B------:R-:W-:Y:S02]  /*9d50*/  UIMAD UR7, UR7, UR10, URZ ;  /* 0x0000000a070772a4 */ /* 0x000fe4000f8e023f */
[----:B------:R-:W-:Y:S02]  /*9d60*/  UIMAD.WIDE.U32 UR8, UR61, UR10, UR8 ;  /* 0x0000000a3d0872a5 */ /* 0x000fe4000f8e0008 */
[----:B------:R-:W-:-:S03]  /*9d70*/  UIMAD UR4, UR61, UR11, UR7 ;  /* 0x0000000b3d0472a4 */ /* 0x000fc6000f8e0207 */
[----:B------:R-:W-:Y:S01]  /*9d80*/  ULDC.64 UR10, c[0x0][0xae0] ;  /* 0x0002b800000a7ab9 */ /* 0x000fe20000000a00 */
[----:B------:R-:W-:Y:S02]  /*9d90*/  UIADD3 UR4, UR9, UR4, URZ ;  /* 0x0000000409047290 */ /* 0x000fe4000fffe03f */
[----:B------:R-:W0:Y:S08]  /*9da0*/  @P0 LDC R5, c[0x0][0xbec] ;  /* 0x0002fb00ff050b82 */ /* 0x000e300000000800 */
[----:B------:R-:W1:Y:S01]  /*9db0*/  @P0 LDC R7, c[0x0][0xbf0] ;  /* 0x0002fc00ff070b82 */ /* 0x000e620000000800 */
[----:B0-----:R-:W-:-:S04]  /*9dc0*/  @P0 IMAD.HI.U32 R4, R8, R5, RZ ;  /* 0x0000000508040227 */ /* 0x001fc800078e00ff */
[----:B------:R-:W-:Y:S02]  /*9dd0*/  IMAD.U32 R5, RZ, RZ, UR9 ;  /* 0x00000009ff057e24 */ /* 0x000fe4000f8e00ff */
[----:B------:R-:W-:Y:S01]  /*9de0*/  IMAD.U32 R5, RZ, RZ, UR4 ;  /* 0x00000004ff057e24 */ /* 0x000fe2000f8e00ff */
[----:B-1----:R-:W-:-:S04]  /*9df0*/  @P0 SHF.R.U32.HI R3, RZ, R7, R4 ;  /* 0x00000007ff030219 */ /* 0x002fc80000011604 */
[--C-:B------:R-:W-:Y:S01]  /*9e00*/  SHF.R.S32.HI R4, RZ, 0x1f, R3.reuse ;  /* 0x0000001fff047819 */ /* 0x100fe20000011403 */
[----:B------:R-:W-:-:S04]  /*9e10*/  IMAD.MOV R7, RZ, RZ, -R3 ;  /* 0x000000ffff077224 */ /* 0x000fc800078e0a03 */
[----:B------:R-:W-:Y:S01]  /*9e20*/  IMAD R6, R4, UR10, RZ ;  /* 0x0000000a04067c24 */ /* 0x000fe2000f8e02ff */
[----:B------:R-:W-:Y:S01]  /*9e30*/  MOV R4, UR8 ;  /* 0x0000000800047c02 */ /* 0x000fe20008000f00 */
[----:B------:R-:W-:Y:S01]  /*9e40*/  IMAD R7, R11, R7, R8 ;  /* 0x000000070b077224 */ /* 0x000fe200078e0208 */
[----:B------:R-:W-:Y:S01]  /*9e50*/  ULDC.64 UR8, c[0x0][0xad8] ;  /* 0x0002b60000087ab9 */ /* 0x000fe20000000a00 */
[C---:B------:R-:W-:Y:S02]  /*9e60*/  IMAD R9, R3.reuse, UR11, R6 ;  /* 0x0000000b03097c24 */ /* 0x040fe4000f8e0206 */
[----:B------:R-:W-:Y:S01]  /*9e70*/  IMAD.WIDE.U32 R4, R3, UR10, R4 ;  /* 0x0000000a03047c25 */ /* 0x000fe2000f8e0004 */
[----:B------:R-:W-:-:S03]  /*9e80*/  SHF.R.S32.HI R3, RZ, 0x1f, R7 ;  /* 0x0000001fff037819 */ /* 0x000fc60000011407 */
[----:B------:R-:W-:Y:S02]  /*9e90*/  IMAD.IADD R5, R5, 0x1, R9 ;  /* 0x0000000105057824 */ /* 0x000fe400078e0209 */
[----:B------:R-:W-:Y:S02]  /*9ea0*/  IMAD R6, R3, UR8, RZ ;  /* 0x0000000803067c24 */ /* 0x000fe4000f8e02ff */
[----:B------:R-:W-:Y:S02]  /*9eb0*/  IMAD R8, R13, 0x80, R176 ;  /* 0x000000800d087824 */ /* 0x000fe400078e02b0 */
[----:B-----5:R-:W-:Y:S02]  /*9ec0*/  IMAD R11, R0, R11, RZ ;  /* 0x0000000b000b7224 */ /* 0x020fe400078e02ff */
[C---:B------:R-:W-:Y:S02]  /*9ed0*/  IMAD R3, R7.reuse, UR9, R6 ;  /* 0x0000000907037c24 */ /* 0x040fe4000f8e0206 */
[----:B------:R-:W-:Y:S01]  /*9ee0*/  IMAD.WIDE.U32 R4, R7, UR8, R4 ;  /* 0x0000000807047c25 */ /* 0x000fe2000f8e0004 */
[----:B------:R-:W-:Y:S01]  /*9ef0*/  ISETP.GE.AND P2, PT, R8, R11, PT ;  /* 0x0000000b0800720c */ /* 0x000fe20003f46270 */
[----:B------:R-:W-:-:S02]  /*9f00*/  ULDC.64 UR8, c[0x0][0xa80] ;  /* 0x0002a00000087ab9 */ /* 0x000fc40000000a00 */
[----:B------:R-:W-:Y:S01]  /*9f10*/  IMAD.IADD R3, R5, 0x1, R3 ;  /* 0x0000000105037824 */ /* 0x000fe200078e0203 */
[----:B------:R-:W-:Y:S01]  /*9f20*/  LEA R6, P3, R4, UR8, 0x1 ;  /* 0x0000000804067c11 */ /* 0x000fe2000f8608ff */
[----:B------:R-:W-:-:S03]  /*9f30*/  VIADD R0, R8, 0x20 ;  /* 0x0000002008007836 */ /* 0x000fc60000000000 */
[----:B------:R-:W-:Y:S01]  /*9f40*/  LEA.HI.X R3, R4, UR9, R3, 0x1, P3 ;  /* 0x0000000904037c11 */ /* 0x000fe200098f0c03 */
[----:B------:R0:W1:Y:S01]  /*9f50*/  SHFL.IDX PT, R7, R6, RZ, 0x181f ;  /* 0x00181fff06077589 */ /* 0x00006200000e0000 */
[-C--:B------:R-:W-:Y:S02]  /*9f60*/  ISETP.GE.AND P1, PT, R0, R11.reuse, PT ;  /* 0x0000000b0000720c */ /* 0x080fe40003f26270 */
[----:B------:R-:W-:Y:S01]  /*9f70*/  IADD3 R0, R8, 0x40, RZ ;  /* 0x0000004008007810 */ /* 0x000fe20007ffe0ff */
[----:B------:R0:W2:Y:S03]  /*9f80*/  SHFL.IDX PT, R5, R3, RZ, 0x181f ;  /* 0x00181fff03057589 */ /* 0x0000a600000e0000 */
[----:B------:R-:W-:Y:S01]  /*9f90*/  ISETP.GE.AND P0, PT, R0, R11, PT ;  /* 0x0000000b0000720c */ /* 0x000fe20003f06270 */
[----:B------:R-:W-:-:S12]  /*9fa0*/  @P2 BRA `(.L_x_228) ;  /* 0x0000000000242947 */ /* 0x000fd80003800000 */
[----:B------:R-:W-:Y:S02]  /*9fb0*/  ULDC UR4, c[0x0][0xac8] ;  /* 0x0002b20000047ab9 */ /* 0x000fe40000000800 */
[----:B------:R-:W-:Y:S02]  /*9fc0*/  ISETP.GE.AND P4, PT, R2, UR4, PT ;  /* 0x0000000402007c0c */ /* 0x000fe4000bf86270 */
[----:B------:R-:W-:-:S11]  /*9fd0*/  ISETP.GE.AND P5, PT, R16, UR4, PT ;  /* 0x0000000410007c0c */ /* 0x000fd6000bfa6270 */
[-C--:B-1----:R-:W-:Y:S02]  /*9fe0*/  @!P4 LEA R12, P2, R2, R7.reuse, 0x1 ;  /* 0x00000007020cc211 */ /* 0x082fe400078408ff */
[----:B------:R-:W-:Y:S02]  /*9ff0*/  @!P5 LEA R4, P3, R16, R7, 0x1 ;  /* 0x000000071004d211 */ /* 0x000fe400078608ff */
[-C--:B--2---:R-:W-:Y:S02]  /*a000*/  @!P4 LEA.HI.X R13, R2, R5.reuse, R201, 0x1, P2 ;  /* 0x00000005020dc211 */ /* 0x084fe400010f0cc9 */
[----:B------:R-:W-:-:S03]  /*a010*/  @!P5 LEA.HI.X R5, R16, R5, R200, 0x1, P3 ;  /* 0x000000051005d211 */ /* 0x000fc600018f0cc8 */
[----:B------:R3:W-:Y:S04]  /*a020*/  @!P4 ST.E.128 desc[UR36][R12.64], RZ ;  /* 0x000000ff0c00c985 */ /* 0x0007e8000c101d24 */
[----:B------:R3:W-:Y:S02]  /*a030*/  @!P5 ST.E.128 desc[UR36][R4.64], RZ ;  /* 0x000000ff0400d985 */ /* 0x0007e4000c101d24 */
.L_x_228:
[----:B------:R-:W-:Y:S05]  /*a040*/  BSYNC B1 ;  /* 0x0000000000017941 */ /* 0x000fea0003800000 */
.L_x_227:
[----:B--23--:R2:W3:Y:S01]  /*a050*/  SHFL.IDX PT, R5, R3, 0x1, 0x181f ;  /* 0x00381f0003057f89 */ /* 0x00c4e200000e0000 */
[----:B------:R-:W-:Y:S03]  /*a060*/  BSSY B1, `(.L_x_229) ;  /* 0x000000c000017945 */ /* 0x000fe60003800000 */
[----:B-1----:R2:W1:Y:S01]  /*a070*/  SHFL.IDX PT, R7, R6, 0x1, 0x181f ;  /* 0x00381f0006077f89 */ /* 0x00246200000e0000 */
[----:B------:R-:W-:Y:S05]  /*a080*/  @P1 BRA `(.L_x_230) ;  /* 0x0000000000241947 */ /* 0x000fea0003800000 */
[----:B------:R-:W-:Y:S02]  /*a090*/  ULDC UR4, c[0x0][0xac8] ;  /* 0x0002b20000047ab9 */ /* 0x000fe40000000800 */
[----:B------:R-:W-:Y:S02]  /*a0a0*/  ISETP.GE.AND P3, PT, R2, UR4, PT ;  /* 0x0000000402007c0c */ /* 0x000fe4000bf66270 */
[----:B------:R-:W-:-:S11]  /*a0b0*/  ISETP.GE.AND P4, PT, R16, UR4, PT ;  /* 0x0000000410007c0c */ /* 0x000fd6000bf86270 */
[-C--:B-1----:R-:W-:Y:S02]  /*a0c0*/  @!P3 LEA R12, P1, R2, R7.reuse, 0x1 ;  /* 0x00000007020cb211 */ /* 0x082fe400078208ff */
[----:B------:R-:W-:Y:S02]  /*a0d0*/  @!P4 LEA R4, P2, R16, R7, 0x1 ;  /* 0x000000071004c211 */ /* 0x000fe400078408ff */
[-C--:B---3--:R-:W-:Y:S02]  /*a0e0*/  @!P3 LEA.HI.X R13, R2, R5.reuse, R201, 0x1, P1 ;  /* 0x00000005020db211 */ /* 0x088fe400008f0cc9 */
[----:B------:R-:W-:-:S03]  /*a0f0*/  @!P4 LEA.HI.X R5, R16, R5, R200, 0x1, P2 ;  /* 0x000000051005c211 */ /* 0x000fc600010f0cc8 */
[----:B------:R4:W-:Y:S04]  /*a100*/  @!P3 ST.E.128 desc[UR36][R12.64], RZ ;  /* 0x000000ff0c00b985 */ /* 0x0009e8000c101d24 */
[----:B------:R4:W-:Y:S02]  /*a110*/  @!P4 ST.E.128 desc[UR36][R4.64], RZ ;  /* 0x000000ff0400c985 */ /* 0x0009e4000c101d24 */
.L_x_230:
[----:B------:R-:W-:Y:S05]  /*a120*/  BSYNC B1 ;  /* 0x0000000000017941 */ /* 0x000fea0003800000 */
.L_x_229:
[----:B---34-:R3:W4:Y:S01]  /*a130*/  SHFL.IDX PT, R5, R3, 0x2, 0x181f ;  /* 0x00581f0003057f89 */ /* 0x01872200000e0000 */
        /* <DEDUP_REMOVED lines=8> */
[-C--:B----4-:R-:W-:Y:S02]  /*a1c0*/  @!P2 LEA.HI.X R13, R2, R5.reuse, R201, 0x1, P0 ;  /* 0x00000005020da211 */ /* 0x090fe400000f0cc9 */
[----:B------:R-:W-:-:S03]  /*a1d0*/  @!P3 LEA.HI.X R5, R16, R5, R200, 0x1, P1 ;  /* 0x000000051005b211 */ /* 0x000fc600008f0cc8 */
[----:B------:R1:W-:Y:S04]  /*a1e0*/  @!P2 ST.E.128 desc[UR36][R12.64], RZ ;  /* 0x000000ff0c00a985 */ /* 0x0003e8000c101d24 */
[----:B------:R1:W-:Y:S02]  /*a1f0*/  @!P3 ST.E.128 desc[UR36][R4.64], RZ ;  /* 0x000000ff0400b985 */ /* 0x0003e4000c101d24 */
.L_x_232:
[----:B------:R-:W-:Y:S05]  /*a200*/  BSYNC B1 ;  /* 0x0000000000017941 */ /* 0x000fea0003800000 */
.L_x_231:
[----:B------:R-:W-:Y:S01]  /*a210*/  VIADD R0, R8, 0x60 ;  /* 0x0000006008007836 */ /* 0x000fe20000000000 */
[----:B0-23--:R-:W0:Y:S04]  /*a220*/  SHFL.IDX PT, R3, R3, 0x3, 0x181f ;  /* 0x00781f0003037f89 */ /* 0x00de2800000e0000 */
[----:B------:R-:W-:Y:S01]  /*a230*/  ISETP.GE.AND P0, PT, R0, R11, PT ;  /* 0x0000000b0000720c */ /* 0x000fe20003f06270 */
[----:B-1--4-:R1:W2:-:S12]  /*a240*/  SHFL.IDX PT, R5, R6, 0x3, 0x181f ;  /* 0x00781f0006057f89 */ /* 0x01229800000e0000 */
[----:B-1----:R-:W-:Y:S05]  /*a250*/  @P0 BRA `(.L_x_221) ;  /* 0x0000000000240947 */ /* 0x002fea0003800000 */
[----:B------:R-:W-:Y:S02]  /*a260*/  ULDC UR4, c[0x0][0xac8] ;  /* 0x0002b20000047ab9 */ /* 0x000fe40000000800 */
[----:B------:R-:W-:Y:S02]  /*a270*/  ISETP.GE.AND P2, PT, R2, UR4, PT ;  /* 0x0000000402007c0c */ /* 0x000fe4000bf46270 */
[----:B------:R-:W-:-:S11]  /*a280*/  ISETP.GE.AND P3, PT, R16, UR4, PT ;  /* 0x0000000410007c0c */ /* 0x000fd6000bf66270 */
[-C--:B--2---:R-:W-:Y:S02]  /*a290*/  @!P2 LEA R6, P0, R2, R5.reuse, 0x1 ;  /* 0x000000050206a211 */ /* 0x084fe400078008ff */
[----:B------:R-:W-:Y:S02]  /*a2a0*/  @!P3 LEA R4, P1, R16, R5, 0x1 ;  /* 0x000000051004b211 */ /* 0x000fe400078208ff */
[-C--:B0-----:R-:W-:Y:S02]  /*a2b0*/  @!P2 LEA.HI.X R7, R2, R3.reuse, R201, 0x1, P0 ;  /* 0x000000030207a211 */ /* 0x081fe400000f0cc9 */
[----:B------:R-:W-:-:S03]  /*a2c0*/  @!P3 LEA.HI.X R5, R16, R3, R200, 0x1, P1 ;  /* 0x000000031005b211 */ /* 0x000fc600008f0cc8 */
[----:B------:R0:W-:Y:S04]  /*a2d0*/  @!P2 ST.E.128 desc[UR36][R6.64], RZ ;  /* 0x000000ff0600a985 */ /* 0x0001e8000c101d24 */
[----:B------:R0:W-:Y:S02]  /*a2e0*/  @!P3 ST.E.128 desc[UR36][R4.64], RZ ;  /* 0x000000ff0400b985 */ /* 0x0001e4000c101d24 */
.L_x_221:
[----:B------:R-:W-:Y:S05]  /*a2f0*/  BSYNC B0 ;  /* 0x0000000000007941 */ /* 0x000fea0003800000 */
.L_x_211:
[----:B------:R-:W-:Y:S02]  /*a300*/  ULDC UR4, c[0x0][0xc3c] ;  /* 0x00030f0000047ab9 */ /* 0x000fe40000000800 */
[----:B------:R-:W-:-:S13]  /*a310*/  ISETP.GE.AND P0, PT, R27, UR4, PT ;  /* 0x000000041b007c0c */ /* 0x000fda000bf06270 */
[----:B------:R-:W-:Y:S05]  /*a320*/  @!P0 BRA `(.L_x_233) ;  /* 0xffffff6c00088947 */ /* 0x000fea000383ffff */
[----:B------:R-:W-:Y:S05]  /*a330*/  EXIT ;  /* 0x000000000000794d */ /* 0x000fea0003800000 */
.L_x_182:
[----:B------:R-:W-:-:S08]  /*a340*/  NOP ;  /* 0x0000000000007918 */ /* 0x000fd00000000000 */
[----:B0-----:R-:W0:-:S00]  /*a350*/  USETMAXREG.DEALLOC.CTAPOOL 0x28 ;  /* 0x00000028000079c8 */ /* 0x001e0000080e0500 */
[----:B0-----:R-:W-:Y:S02]  /*a360*/  LOP3.LUT R0, R0, 0x3, RZ, 0xc0, !PT ;  /* 0x0000000300007812 */ /* 0x001fe400078ec0ff */
[----:B------:R-:W-:-:S04]  /*a370*/  LOP3.LUT R23, R23, 0xffffff7f, RZ, 0xc0, !PT ;  /* 0xffffff7f17177812 */ /* 0x000fc800078ec0ff */
[----:B------:R-:W0:Y:S02]  /*a380*/  SHFL.IDX PT, R0, R0, RZ, 0x1f ;  /* 0x00001fff00007589 */ /* 0x000e2400000e0000 */
[----:B0-----:R-:W-:Y:S01]  /*a390*/  ISETP.NE.AND P0, PT, R0, RZ, PT ;  /* 0x000000ff0000720c */ /* 0x001fe20003f05270 */
[----:B------:R-:W-:-:S12]  /*a3a0*/  IMAD.MOV.U32 R0, RZ, RZ, RZ ;  /* 0x000000ffff007224 */ /* 0x000fd800078e00ff */
[----:B------:R-:W-:Y:S01]  /*a3b0*/  @P0 LOP3.LUT R23, R23, 0x80, RZ, 0xfc, !PT ;  /* 0x0000008017170812 */ /* 0x000fe200078efcff */
[----:B------:R-:W-:Y:S06]  /*a3c0*/  @!P0 BRA `(.L_x_234) ;  /* 0x00000000001c8947 */ /* 0x000fec0003800000 */
[----:B------:R-:W0:Y:S08]  /*a3d0*/  S2UR UR5, SR_CgaCtaId ;  /* 0x00000000000579c3 */ /* 0x000e300000008800 */
[----:B------:R-:W-:Y:S06]  /*a3e0*/  BAR.SYNC.DEFER_BLOCKING 0x5, 0x180 ;  /* 0x0146000000007b1d */ /* 0x000fec0000010000 */
[----:B------:R-:W-:-:S02]  /*a3f0*/  UMOV UR4, 0x400 ;  /* 0x0000040000047882 */ /* 0x000fc40000000000 */
[----:B0-----:R-:W-:-:S09]  /*a400*/  ULEA UR4, UR5, UR4, 0x18 ;  /* 0x0000000405047291 */ /* 0x001fd2000f8ec03f */
[----:B------:R-:W0:Y:S01]  /*a410*/  LDS.128 R16, [UR4+0x2a8d0] ;  /* 0x02a8d004ff107984 */ /* 0x000e220008000c00 */
[----:B------:R-:W-:Y:S06]  /*a420*/  BAR.ARV 0x4, 0x180 ;  /* 0x0106000000007b1d */ /* 0x000fec0000002000 */
[----:B------:R-:W-:Y:S05]  /*a430*/  BRA `(.L_x_235) ;  /* 0x0000000800947947 */ /* 0x000fea0003800000 */
.L_x_234:
[----:B------:R-:W0:Y:S01]  /*a440*/  S2R R2, SR_TID.X ;  /* 0x0000000000027919 */ /* 0x000e220000002100 */
[----:B------:R-:W-:Y:S01]  /*a450*/  ULDC UR4, c[0x0][0xc3c] ;  /* 0x00030f0000047ab9 */ /* 0x000fe20000000800 */
[----:B------:R-:W-:Y:S01]  /*a460*/  IMAD.MOV.U32 R9, RZ, RZ, RZ ;  /* 0x000000ffff097224 */ /* 0x000fe200078e00ff */
[----:B------:R-:W1:Y:S01]  /*a470*/  S2UR UR6, SR_CTAID.X ;  /* 0x00000000000679c3 */ /* 0x000e620000002500 */
[----:B------:R-:W-:Y:S01]  /*a480*/  ULDC UR5, c[0x0][0xc38] ;  /* 0x00030e0000057ab9 */ /* 0x000fe20000000800 */
[----:B0-----:R-:W-:-:S04]  /*a490*/  LOP3.LUT R7, R2, 0x1f, RZ, 0xc0, !PT ;  /* 0x0000001f02077812 */ /* 0x001fc800078ec0ff */
[----:B------:R-:W-:-:S04]  /*a4a0*/  ISETP.NE.AND P0, PT, R7, 0x1f, PT ;  /* 0x0000001f0700780c */ /* 0x000fc80003f05270 */
[----:B------:R-:W-:-:S13]  /*a4b0*/  ISETP.GE.OR P1, PT, R7, UR4, !P0 ;  /* 0x0000000407007c0c */ /* 0x000fda000c726670 */
[----:B------:R-:W0:Y:S08]  /*a4c0*/  @!P1 LDC.64 R4, c[0x0][0xc80] ;  /* 0x00032000ff049b82 */ /* 0x000e300000000a00 */
[----:B------:R-:W2:Y:S01]  /*a4d0*/  @!P1 LDC.64 R2, c[0x0][0xc78] ;  /* 0x00031e00ff029b82 */ /* 0x000ea20000000a00 */
[----:B0-----:R-:W-:-:S05]  /*a4e0*/  @!P1 IMAD.WIDE.U32 R4, R7, 0x4, R4 ;  /* 0x0000000407049825 */ /* 0x001fca00078e0004 */
[----:B------:R-:W3:Y:S01]  /*a4f0*/  @!P1 LDG.E R0, desc[UR36][R4.64] ;  /* 0x0000002404009981 */ /* 0x000ee2000c1e1900 */
[----:B--2---:R-:W-:-:S05]  /*a500*/  @!P1 IMAD.WIDE.U32 R2, R7, 0x4, R2 ;  /* 0x0000000407029825 */ /* 0x004fca00078e0002 */
[----:B------:R-:W3:Y:S01]  /*a510*/  @!P1 LDG.E R9, desc[UR36][R2.64] ;  /* 0x0000002402099981 */ /* 0x000ee2000c1e1900 */
[C---:B------:R-:W-:Y:S02]  /*a520*/  ISETP.NE.AND P1, PT, R7.reuse, RZ, PT ;  /* 0x000000ff0700720c */ /* 0x040fe40003f25270 */
[C---:B------:R-:W-:Y:S02]  /*a530*/  ISETP.GE.U32.AND P2, PT, R7.reuse, 0x2, PT ;  /* 0x000000020700780c */ /* 0x040fe40003f46070 */
[C---:B------:R-:W-:Y:S02]  /*a540*/  ISETP.GE.U32.AND P3, PT, R7.reuse, 0x4, PT ;  /* 0x000000040700780c */ /* 0x040fe40003f66070 */
[C---:B------:R-:W-:Y:S02]  /*a550*/  ISETP.GE.U32.AND P4, PT, R7.reuse, 0x8, PT ;  /* 0x000000080700780c */ /* 0x040fe40003f86070 */
[----:B------:R-:W-:Y:S01]  /*a560*/  ISETP.GE.U32.AND P5, PT, R7, 0x10, PT ;  /* 0x000000100700780c */ /* 0x000fe20003fa6070 */
[----:B------:R-:W-:Y:S01]  /*a570*/  UMOV UR4, URZ ;  /* 0x0000003f00047c82 */ /* 0x000fe20008000000 */
[----:B---3--:R-:W-:-:S05]  /*a580*/  IMAD R6, R0, R9, RZ ;  /* 0x0000000900067224 */ /* 0x008fca00078e02ff */
[----:B------:R-:W0:Y:S02]  /*a590*/  SHFL.UP PT, R8, R6, 0x1, RZ ;  /* 0x0420000006087989 */ /* 0x000e2400000e00ff */
[----:B0-----:R-:W-:-:S05]  /*a5a0*/  SEL R11, R8, RZ, P1 ;  /* 0x000000ff080b7207 */ /* 0x001fca0000800000 */
[----:B------:R-:W-:-:S05]  /*a5b0*/  IMAD.IADD R11, R6, 0x1, R11 ;  /* 0x00000001060b7824 */ /* 0x000fca00078e020b */
[----:B------:R-:W0:Y:S02]  /*a5c0*/  SHFL.UP PT, R8, R11, 0x2, RZ ;  /* 0x044000000b087989 */ /* 0x000e2400000e00ff */
[----:B0-----:R-:W-:-:S05]  /*a5d0*/  SEL R8, R8, RZ, P2 ;  /* 0x000000ff08087207 */ /* 0x001fca0001000000 */
[----:B------:R-:W-:-:S05]  /*a5e0*/  IMAD.IADD R8, R11, 0x1, R8 ;  /* 0x000000010b087824 */ /* 0x000fca00078e0208 */
[----:B------:R-:W0:Y:S02]  /*a5f0*/  SHFL.UP PT, R4, R8, 0x4, RZ ;  /* 0x0480000008047989 */ /* 0x000e2400000e00ff */
[----:B0-----:R-:W-:-:S04]  /*a600*/  SEL R3, R4, RZ, P3 ;  /* 0x000000ff04037207 */ /* 0x001fc80001800000 */
[----:B------:R-:W-:-:S05]  /*a610*/  IADD3 R3, R8, R3, RZ ;  /* 0x0000000308037210 */ /* 0x000fca0007ffe0ff */
[----:B------:R-:W0:Y:S02]  /*a620*/  SHFL.UP PT, R2, R3, 0x8, RZ ;  /* 0x0500000003027989 */ /* 0x000e2400000e00ff */
[----:B0-----:R-:W-:-:S05]  /*a630*/  SEL R2, R2, RZ, P4 ;  /* 0x000000ff02027207 */ /* 0x001fca0002000000 */
[----:B------:R-:W-:-:S05]  /*a640*/  IMAD.IADD R2, R3, 0x1, R2 ;  /* 0x0000000103027824 */ /* 0x000fca00078e0202 */
[----:B------:R-:W0:Y:S02]  /*a650*/  SHFL.UP PT, R4, R2, 0x10, RZ ;  /* 0x0600000002047989 */ /* 0x000e2400000e00ff */
[----:B0-----:R-:W-:-:S05]  /*a660*/  SEL R5, R4, RZ, P5 ;  /* 0x000000ff04057207 */ /* 0x001fca0002800000 */
[----:B------:R-:W-:-:S05]  /*a670*/  IMAD.IADD R5, R2, 0x1, R5 ;  /* 0x0000000102057824 */ /* 0x000fca00078e0205 */
[----:B------:R-:W0:Y:S02]  /*a680*/  SHFL.IDX PT, R6, R5, 0x1f, 0x1f ;  /* 0x03e01f0005067f89 */ /* 0x000e2400000e0000 */
[----:B0-----:R-:W-:-:S05]  /*a690*/  IMAD R6, R6, UR5, RZ ;  /* 0x0000000506067c24 */ /* 0x001fca000f8e02ff */
[----:B-1----:R-:W-:Y:S01]  /*a6a0*/  ISETP.GT.AND P6, PT, R6, UR6, PT ;  /* 0x0000000606007c0c */ /* 0x002fe2000bfc4270 */
[----:B------:R-:W-:-:S12]  /*a6b0*/  IMAD.MOV.U32 R3, RZ, RZ, R6 ;  /* 0x000000ffff037224 */ /* 0x000fd800078e0006 */
[----:B------:R-:W-:Y:S05]  /*a6c0*/  @P6 BRA `(.L_x_236) ;  /* 0x0000000000986947 */ /* 0x000fea0003800000 */
[----:B------:R-:W-:Y:S01]  /*a6d0*/  IMAD.MOV.U32 R6, RZ, RZ, R3 ;  /* 0x000000ffff067224 */ /* 0x000fe200078e0003 */
[----:B------:R-:W-:Y:S01]  /*a6e0*/  UMOV UR4, URZ ;  /* 0x0000003f00047c82 */ /* 0x000fe20008000000 */
[----:B------:R-:W-:-:S05]  /*a6f0*/  ULDC UR5, c[0x0][0xc38] ;  /* 0x00030e0000057ab9 */ /* 0x000fca0000000800 */
.L_x_238:
[----:B------:R-:W0:Y:S01]  /*a700*/  LDC R0, c[0x0][0xc3c] ;  /* 0x00030f00ff007b82 */ /* 0x000e220000000800 */
[----:B------:R-:W-:-:S06]  /*a710*/  UIADD3 UR4, UR4, 0x1f, URZ ;  /* 0x0000001f04047890 */ /* 0x000fcc000fffe03f */
[----:B0-----:R-:W-:-:S13]  /*a720*/  ISETP.LE.AND P6, PT, R0, UR4, PT ;  /* 0x0000000400007c0c */ /* 0x001fda000bfc3270 */
[----:B------:R-:W-:Y:S05]  /*a730*/  @P6 BRA `(.L_x_237) ;  /* 0x0000000400a86947 */ /* 0x000fea0003800000 */
[----:B------:R-:W-:-:S05]  /*a740*/  VIADD R9, R7, UR4 ;  /* 0x0000000407097c36 */ /* 0x000fca0008000000 */
[----:B------:R-:W-:Y:S01]  /*a750*/  ISETP.GE.OR P6, PT, R9, R0, !P0 ;  /* 0x000000000900720c */ /* 0x000fe200047c6670 */
[----:B------:R-:W-:-:S12]  /*a760*/  IMAD.MOV.U32 R0, RZ, RZ, RZ ;  /* 0x000000ffff007224 */ /* 0x000fd800078e00ff */
[----:B------:R-:W0:Y:S08]  /*a770*/  @!P6 LDC.64 R4, c[0x0][0xc80] ;  /* 0x00032000ff04eb82 */ /* 0x000e300000000a00 */
[----:B------:R-:W1:Y:S01]  /*a780*/  @!P6 LDC.64 R2, c[0x0][0xc78] ;  /* 0x00031e00ff02eb82 */ /* 0x000e620000000a00 */
[----:B0-----:R-:W-:-:S05]  /*a790*/  @!P6 IMAD.WIDE R4, R9, 0x4, R4 ;  /* 0x000000040904e825 */ /* 0x001fca00078e0204 */
[----:B------:R-:W2:Y:S01]  /*a7a0*/  @!P6 LDG.E R0, desc[UR36][R4.64] ;  /* 0x000000240400e981 */ /* 0x000ea2000c1e1900 */
[----:B-1----:R-:W-:Y:S01]  /*a7b0*/  @!P6 IMAD.WIDE R2, R9, 0x4, R2 ;  /* 0x000000040902e825 */ /* 0x002fe200078e0202 */
[----:B------:R-:W-:-:S06]  /*a7c0*/  MOV R9, RZ ;  /* 0x000000ff00097202 */ /* 0x000fcc0000000f00 */
[----:B------:R-:W2:Y:S02]  /*a7d0*/  @!P6 LDG.E R9, desc[UR36][R2.64] ;  /* 0x000000240209e981 */ /* 0x000ea4000c1e1900 */
[----:B--2---:R-:W-:-:S05]  /*a7e0*/  IMAD R13, R0, R9, RZ ;  /* 0x00000009000d7224 */ /* 0x004fca00078e02ff */
[----:B------:R-:W0:Y:S02]  /*a7f0*/  SHFL.UP PT, R8, R13, 0x1, RZ ;  /* 0x042000000d087989 */ /* 0x000e2400000e00ff */
[----:B0-----:R-:W-:-:S05]  /*a800*/  SEL R8, R8, RZ, P1 ;  /* 0x000000ff08087207 */ /* 0x001fca0000800000 */
[----:B------:R-:W-:-:S05]  /*a810*/  IMAD.IADD R8, R13, 0x1, R8 ;  /* 0x000000010d087824 */ /* 0x000fca00078e0208 */
        /* <DEDUP_REMOVED lines=12> */
[----:B------:R-:W0:Y:S02]  /*a8e0*/  SHFL.IDX PT, R2, R5, 0x1f, 0x1f ;  /* 0x03e01f0005027f89 */ /* 0x000e2400000e0000 */
[----:B0-----:R-:W-:-:S04]  /*a8f0*/  IMAD R3, R2, UR5, RZ ;  /* 0x0000000502037c24 */ /* 0x001fc8000f8e02ff */
[----:B------:R-:W-:-:S05]  /*a900*/  IMAD.IADD R6, R3, 0x1, R6 ;  /* 0x0000000103067824 */ /* 0x000fca00078e0206 */
[----:B------:R-:W-:-:S13]  /*a910*/  ISETP.GT.AND P6, PT, R6, UR6, PT ;  /* 0x0000000606007c0c */ /* 0x000fda000bfc4270 */
[----:B------:R-:W-:Y:S05]  /*a920*/  @!P6 BRA `(.L_x_238) ;  /* 0xfffffffc0074e947 */ /* 0x000fea000383ffff */
.L_x_236:
[----:B------:R-:W-:Y:S01]  /*a930*/  IADD3 R10, -R3, R6, RZ ;  /* 0x00000006030a7210 */ /* 0x000fe20007ffe1ff */
[----:B------:R-:W-:-:S04]  /*a940*/  IMAD.MOV.U32 R16, RZ, RZ, RZ ;  /* 0x000000ffff107224 */ /* 0x000fc800078e00ff */
[----:B------:R-:W-:-:S05]  /*a950*/  IMAD R2, R5, UR5, R10 ;  /* 0x0000000505027c24 */ /* 0x000fca000f8e020a */
[----:B------:R-:W-:-:S13]  /*a960*/  ISETP.GT.AND P0, PT, R2, UR6, PT ;  /* 0x0000000602007c0c */ /* 0x000fda000bf04270 */
[----:B------:R-:W-:-:S04]  /*a970*/  VOTE.ANY R6, PT, !P0 ;  /* 0x0000000000067806 */ /* 0x000fc800040e0100 */
[----:B------:R-:W0:Y:S01]  /*a980*/  POPC R19, R6 ;  /* 0x0000000600137309 */ /* 0x000e220000000000 */
[----:B------:R-:W-:Y:S01]  /*a990*/  ISETP.NE.AND P0, PT, R6, RZ, PT ;  /* 0x000000ff0600720c */ /* 0x000fe20003f05270 */
[----:B0-----:R-:W0:Y:S04]  /*a9a0*/  SHFL.IDX PT, R0, R0, R19, 0x1f ;  /* 0x00001f1300007589 */ /* 0x001e2800000e0000 */
[----:B------:R1:W2:Y:S01]  /*a9b0*/  SHFL.IDX PT, R9, R9, R19, 0x1f ;  /* 0x00001f1309097589 */ /* 0x0002a200000e0000 */
[----:B0-----:R-:W-:-:S04]  /*a9c0*/  IABS R4, R0 ;  /* 0x0000000000047213 */ /* 0x001fc80000000000 */
[----:B------:R-:W0:Y:S08]  /*a9d0*/  I2F.RP R8, R4 ;  /* 0x0000000400087306 */ /* 0x000e300000209400 */
[----:B0-----:R-:W0:Y:S02]  /*a9e0*/  MUFU.RCP R8, R8 ;  /* 0x0000000800087308 */ /* 0x001e240000001000 */
[----:B0-----:R-:W-:-:S06]  /*a9f0*/  VIADD R2, R8, 0xffffffe ;  /* 0x0ffffffe08027836 */ /* 0x001fcc0000000000 */
[----:B------:R-:W0:Y:S02]  /*aa00*/  F2I.FTZ.U32.TRUNC.NTZ R3, R2 ;  /* 0x0000000200037305 */ /* 0x000e24000021f000 */
[----:B0-----:R-:W-:Y:S01]  /*aa10*/  IMAD.MOV R11, RZ, RZ, -R3 ;  /* 0x000000ffff0b7224 */ /* 0x001fe200078e0a03 */
[----:B-12---:R-:W-:Y:S06]  /*aa20*/  @!P0 BRA `(.L_x_239) ;  /* 0x0000000000088947 */ /* 0x006fec0003800000 */
[----:B------:R-:W-:-:S06]  /*aa30*/  VIADD R16, R19, 0xffffffff ;  /* 0xffffffff13107836 */ /* 0x000fcc0000000000 */
[----:B------:R0:W1:Y:S02]  /*aa40*/  SHFL.IDX PT, R16, R5, R16, 0x1f ;  /* 0x00001f1005107589 */ /* 0x00006400000e0000 */
.L_x_239:
[----:B-1----:R-:W-:Y:S01]  /*aa50*/  IMAD R16, R16, UR5, R10 ;  /* 0x0000000510107c24 */ /* 0x002fe2000f8e020a */
[----:B0-----:R-:W-:Y:S01]  /*aa60*/  IABS R5, R9 ;  /* 0x0000000900057213 */ /* 0x001fe20000000000 */
[----:B------:R-:W-:Y:S01]  /*aa70*/  IMAD R11, R11, R4, RZ ;  /* 0x000000040b0b7224 */ /* 0x000fe200078e02ff */
[----:B------:R-:W-:Y:S01]  /*aa80*/  IABS R10, R0 ;  /* 0x00000000000a7213 */ /* 0x000fe20000000000 */
[----:B------:R-:W-:Y:S01]  /*aa90*/  IMAD.MOV.U32 R2, RZ, RZ, RZ ;  /* 0x000000ffff027224 */ /* 0x000fe200078e00ff */
[----:B------:R-:W-:Y:S01]  /*aaa0*/  IADD3 R17, -R16, UR6, RZ ;  /* 0x0000000610117c10 */ /* 0x000fe2000fffe1ff */
[----:B------:R-:W0:Y:S01]  /*aab0*/  I2F.RP R6, R5 ;  /* 0x0000000500067306 */ /* 0x000e220000209400 */
[----:B------:R-:W-:Y:S02]  /*aac0*/  VIADD R19, R19, UR4 ;  /* 0x0000000413137c36 */ /* 0x000fe40008000000 */
[----:B------:R-:W-:Y:S01]  /*aad0*/  IABS R8, R17 ;  /* 0x0000001100087213 */ /* 0x000fe20000000000 */
[----:B------:R-:W-:-:S03]  /*aae0*/  IMAD.HI.U32 R2, R3, R11, R2 ;  /* 0x0000000b03027227 */ /* 0x000fc600078e0002 */
[----:B------:R-:W-:Y:S01]  /*aaf0*/  MOV R3, R8 ;  /* 0x0000000800037202 */ /* 0x000fe20000000f00 */
[----:B------:R-:W-:-:S04]  /*ab00*/  IMAD.MOV R10, RZ, RZ, -R10 ;  /* 0x000000ffff0a7224 */ /* 0x000fc800078e0a0a */
[----:B------:R-:W-:Y:S02]  /*ab10*/  IMAD.MOV.U32 R8, RZ, RZ, R10 ;  /* 0x000000ffff087224 */ /* 0x000fe400078e000a */
[----:B------:R-:W-:Y:S01]  /*ab20*/  IMAD.HI.U32 R2, R2, R3, RZ ;  /* 0x0000000302027227 */ /* 0x000fe200078e00ff */
[----:B0-----:R-:W0:Y:S03]  /*ab30*/  MUFU.RCP R6, R6 ;  /* 0x0000000600067308 */ /* 0x001e260000001000 */
[----:B------:R-:W-:-:S05]  /*ab40*/  IMAD R3, R2, R8, R3 ;  /* 0x0000000802037224 */ /* 0x000fca00078e0203 */
[----:B------:R-:W-:Y:S01]  /*ab50*/  ISETP.GT.U32.AND P1, PT, R4, R3, PT ;  /* 0x000000030400720c */ /* 0x000fe20003f24070 */
[----:B0-----:R-:W-:-:S12]  /*ab60*/  VIADD R8, R6, 0xffffffe ;  /* 0x0ffffffe06087836 */ /* 0x001fd80000000000 */
[----:B------:R-:W-:Y:S02]  /*ab70*/  @!P1 IMAD.IADD R3, R3, 0x1, -R4 ;  /* 0x0000000103039824 */ /* 0x000fe400078e0a04 */
[----:B------:R-:W-:Y:S01]  /*ab80*/  @!P1 VIADD R2, R2, 0x1 ;  /* 0x0000000102029836 */ /* 0x000fe20000000000 */
[----:B------:R-:W-:Y:S02]  /*ab90*/  ISETP.NE.AND P1, PT, R0, RZ, PT ;  /* 0x000000ff0000720c */ /* 0x000fe40003f25270 */
[----:B------:R-:W-:Y:S02]  /*aba0*/  ISETP.GE.U32.AND P0, PT, R3, R4, PT ;  /* 0x000000040300720c */ /* 0x000fe40003f06070 */
[----:B------:R0:W1:Y:S01]  /*abb0*/  F2I.FTZ.U32.TRUNC.NTZ R3, R8 ;  /* 0x0000000800037305 */ /* 0x000062000021f000 */
[----:B------:R-:W-:-:S04]  /*abc0*/  LOP3.LUT R4, R17, R0, RZ, 0x3c, !PT ;  /* 0x0000000011047212 */ /* 0x000fc800078e3cff */
[----:B------:R-:W-:Y:S02]  /*abd0*/  ISETP.GE.AND P2, PT, R4, RZ, PT ;  /* 0x000000ff0400720c */ /* 0x000fe40003f46270 */
[----:B0-----:R-:W-:-:S04]  /*abe0*/  IABS R8, R9 ;  /* 0x0000000900087213 */ /* 0x001fc80000000000 */
[----:B------:R-:W-:Y:S02]  /*abf0*/  @P0 VIADD R2, R2, 0x1 ;  /* 0x0000000102020836 */ /* 0x000fe40000000000 */
[----:B------:R-:W-:Y:S02]  /*ac00*/  IMAD.MOV R8, RZ, RZ, -R8 ;  /* 0x000000ffff087224 */ /* 0x000fe400078e0a08 */
[----:B------:R-:W-:Y:S01]  /*ac10*/  IMAD.MOV.U32 R6, RZ, RZ, R2 ;  /* 0x000000ffff067224 */ /* 0x000fe200078e0002 */
[----:B-1----:R-:W-:-:S03]  /*ac20*/  IADD3 R2, RZ, -R3, RZ ;  /* 0x80000003ff027210 */ /* 0x002fc60007ffe0ff */
[----:B------:R-:W-:Y:S01]  /*ac30*/  @!P2 IMAD.MOV R6, RZ, RZ, -R6 ;  /* 0x000000ffff06a224 */ /* 0x000fe200078e0a06 */
[----:B------:R-:W-:Y:S01]  /*ac40*/  @!P1 LOP3.LUT R6, RZ, R0, RZ, 0x33, !PT ;  /* 0x00000000ff069212 */ /* 0x000fe200078e33ff */
[----:B------:R-:W-:Y:S02]  /*ac50*/  IMAD R11, R2, R5, RZ ;  /* 0x00000005020b7224 */ /* 0x000fe400078e02ff */
[----:B------:R-:W-:Y:S01]  /*ac60*/  IMAD.MOV.U32 R2, RZ, RZ, RZ ;  /* 0x000000ffff027224 */ /* 0x000fe200078e00ff */
[-C--:B------:R-:W-:Y:S01]  /*ac70*/  IABS R4, R6.reuse ;  /* 0x0000000600047213 */ /* 0x080fe20000000000 */
[----:B------:R-:W-:Y:S02]  /*ac80*/  IMAD R0, R0, R6, RZ ;  /* 0x0000000600007224 */ /* 0x000fe400078e02ff */
[----:B------:R-:W-:-:S04]  /*ac90*/  IMAD.HI.U32 R2, R3, R11, R2 ;  /* 0x0000000b03027227 */ /* 0x000fc800078e0002 */
[----:B------:R-:W-:Y:S02]  /*aca0*/  IMAD.MOV.U32 R3, RZ, RZ, R4 ;  /* 0x000000ffff037224 */ /* 0x000fe400078e0004 */
[----:B------:R-:W-:Y:S02]  /*acb0*/  IMAD.MOV.U32 R4, RZ, RZ, R8 ;  /* 0x000000ffff047224 */ /* 0x000fe400078e0008 */
[----:B------:R-:W-:-:S04]  /*acc0*/  IMAD.HI.U32 R2, R2, R3, RZ ;  /* 0x0000000302027227 */ /* 0x000fc800078e00ff */
[----:B------:R-:W-:Y:S01]  /*acd0*/  IMAD R4, R2, R4, R3 ;  /* 0x0000000402047224 */ /* 0x000fe200078e0203 */
[----:B------:R-:W-:Y:S01]  /*ace0*/  LOP3.LUT R3, R6, R9, RZ, 0x3c, !PT ;  /* 0x0000000906037212 */ /* 0x000fe200078e3cff */
[----:B------:R-:W-:-:S03]  /*acf0*/  IMAD.IADD R17, R17, 0x1, -R0 ;  /* 0x0000000111117824 */ /* 0x000fc600078e0a00 */
[----:B------:R-:W-:Y:S02]  /*ad00*/  ISETP.GT.U32.AND P1, PT, R5, R4, PT ;  /* 0x000000040500720c */ /* 0x000fe40003f24070 */
[----:B------:R-:W-:-:S11]  /*ad10*/  ISETP.GE.AND P2, PT, R3, RZ, PT ;  /* 0x000000ff0300720c */ /* 0x000fd60003f46270 */
[----:B------:R-:W-:Y:S01]  /*ad20*/  @!P1 IMAD.IADD R4, R4, 0x1, -R5 ;  /* 0x0000000104049824 */ /* 0x000fe200078e0a05 */
[----:B------:R-:W-:Y:S02]  /*ad30*/  @!P1 IADD3 R2, R2, 0x1, RZ ;  /* 0x0000000102029810 */ /* 0x000fe40007ffe0ff */
[----:B------:R-:W-:Y:S02]  /*ad40*/  ISETP.NE.AND P1, PT, R9, RZ, PT ;  /* 0x000000ff0900720c */ /* 0x000fe40003f25270 */
[----:B------:R-:W-:-:S13]  /*ad50*/  ISETP.GE.U32.AND P0, PT, R4, R5, PT ;  /* 0x000000050400720c */ /* 0x000fda0003f06070 */
[----:B------:R-:W-:-:S04]  /*ad60*/  @P0 VIADD R2, R2, 0x1 ;  /* 0x0000000102020836 */ /* 0x000fc80000000000 */
[----:B------:R-:W-:Y:S01]  /*ad70*/  @!P2 IMAD.MOV R2, RZ, RZ, -R2 ;  /* 0x000000ffff02a224 */ /* 0x000fe200078e0a02 */
[----:B------:R-:W-:-:S05]  /*ad80*/  @!P1 LOP3.LUT R2, RZ, R9, RZ, 0x33, !PT ;  /* 0x00000009ff029212 */ /* 0x000fca00078e33ff */
[----:B------:R-:W-:-:S04]  /*ad90*/  IMAD.MOV R18, RZ, RZ, -R2 ;  /* 0x000000ffff127224 */ /* 0x000fc800078e0a02 */
[C---:B------:R-:W-:Y:S02]  /*ada0*/  IMAD R18, R9.reuse, R18, R6 ;  /* 0x0000001209127224 */ /* 0x040fe400078e0206 */
[----:B------:R-:W-:-:S05]  /*adb0*/  IMAD R9, R9, 0x1000000, R2 ;  /* 0x0100000009097824 */ /* 0x000fca00078e0202 */
[----:B------:R-:W-:Y:S01]  /*adc0*/  LEA R18, R18, R9, 0x10 ;  /* 0x0000000912127211 */ /* 0x000fe200078e80ff */
[----:B------:R-:W-:Y:S06]  /*add0*/  BRA `(.L_x_240) ;  /* 0x0000000000147947 */ /* 0x000fec0003800000 */
.L_x_237:
[----:B------:R-:W-:Y:S01]  /*ade0*/  ULDC UR4, c[0x0][0xc3c] ;  /* 0x00030f0000047ab9 */ /* 0x000fe20000000800 */
[----:B------:R-:W-:Y:S02]  /*adf0*/  IMAD.MOV.U32 R17, RZ, RZ, RZ ;  /* 0x000000ffff117224 */ /* 0x000fe400078e00ff */
[----:B------:R-:W-:Y:S02]  /*ae00*/  IMAD.U32 R16, RZ, RZ, UR6 ;  /* 0x00000006ff107e24 */ /* 0x000fe4000f8e00ff */
[----:B------:R-:W-:Y:S02]  /*ae10*/  IMAD.MOV.U32 R18, RZ, RZ, RZ ;  /* 0x000000ffff127224 */ /* 0x000fe400078e00ff */
[----:B------:R-:W-:-:S07]  /*ae20*/  IMAD.U32 R19, RZ, RZ, UR4 ;  /* 0x00000004ff137e24 */ /* 0x000fce000f8e00ff */
.L_x_240:
[----:B------:R-:W-:-:S13]  /*ae30*/  ISETP.NE.AND P0, PT, R7, RZ, PT ;  /* 0x000000ff0700720c */ /* 0x000fda0003f05270 */
[----:B------:R-:W0:Y:S01]  /*ae40*/  @!P0 S2R R3, SR_CgaCtaId ;  /* 0x0000000000038919 */ /* 0x000e220000008800 */
[----:B------:R-:W-:-:S04]  /*ae50*/  @!P0 MOV R0, 0x400 ;  /* 0x0000040000008802 */ /* 0x000fc80000000f00 */
[----:B0-----:R-:W-:-:S05]  /*ae60*/  @!P0 LEA R0, R3, R0, 0x18 ;  /* 0x0000000003008211 */ /* 0x001fca00078ec0ff */
[----:B------:R1:W-:Y:S01]  /*ae70*/  @!P0 STS.128 [R0+0x2a8d0], R16 ;  /* 0x02a8d01000008388 */ /* 0x0003e20000000c00 */
[----:B------:R-:W-:Y:S06]  /*ae80*/  BAR.ARV 0x5, 0x180 ;  /* 0x0146000000007b1d */ /* 0x000fec0000002000 */
.L_x_235:
[----:B------:R2:W-:Y:S01]  /*ae90*/  STL [R1+0x18], RZ ;  /* 0x000018ff01007387 */ /* 0x0005e20000100800 */
[----:B------:R-:W-:Y:S01]  /*aea0*/  ULDC UR4, c[0x0][0xc3c] ;  /* 0x00030f0000047ab9 */ /* 0x000fe20000000800 */
[----:B------:R-:W-:Y:S01]  /*aeb0*/  IMAD.MOV.U32 R28, RZ, RZ, 0x1 ;  /* 0x00000001ff1c7424 */ /* 0x000fe200078e00ff */
[----:B0-----:R-:W-:Y:S01]  /*aec0*/  ISETP.GE.AND P0, PT, R19, UR4, PT ;  /* 0x0000000413007c0c */ /* 0x001fe2000bf06270 */
[----:B------:R-:W-:-:S12]  /*aed0*/  IMAD.MOV.U32 R27, RZ, RZ, RZ ;  /* 0x000000ffff1b7224 */ /* 0x000fd800078e00ff */
[----:B--2---:R-:W-:Y:S05]  /*aee0*/  @P0 BRA `(.L_x_241) ;  /* 0x0000004800ac0947 */ /* 0x004fea0003800000 */
[----:B-1----:R-:W2:Y:S01]  /*aef0*/  LDL R0, [R1+0x1c] ;  /* 0x00001c0001007983 */ /* 0x002ea20000100800 */
[----:B------:R-:W0:Y:S01]  /*af00*/  S2UR UR5, SR_CgaCtaId ;  /* 0x00000000000579c3 */ /* 0x000e220000008800 */
[----:B------:R-:W-:Y:S01]  /*af10*/  BSSY B8, `(.L_x_241) ;  /* 0x00004a8000087945 */ /* 0x000fe20003800000 */
[----:B------:R-:W-:Y:S01]  /*af20*/  IMAD.MOV.U32 R28, RZ, RZ, 0x1 ;  /* 0x00000001ff1c7424 */ /* 0x000fe200078e00ff */
[----:B------:R-:W1:Y:S01]  /*af30*/  S2R R5, SR_TID.X ;  /* 0x0000000000057919 */ /* 0x000e620000002100 */
[----:B------:R-:W-:Y:S01]  /*af40*/  IMAD.MOV.U32 R27, RZ, RZ, RZ ;  /* 0x000000ffff1b7224 */ /* 0x000fe200078e00ff */
[----:B------:R-:W-:Y:S01]  /*af50*/  ULDC UR39, c[0x0][0xc] ;  /* 0x0000030000277ab9 */ /* 0x000fe20000000800 */
[----:B------:R3:W-:Y:S01]  /*af60*/  STL [R1+0x18], RZ ;  /* 0x000018ff01007387 */ /* 0x0007e20000100800 */
[----:B-1----:R-:W-:Y:S02]  /*af70*/  LOP3.LUT R4, R5, 0x7f, RZ, 0xc0, !PT ;  /* 0x0000007f05047812 */ /* 0x002fe400078ec0ff */
[----:B--2---:R-:W-:-:S02]  /*af80*/  R2UR UR4, R0 ;  /* 0x00000000000472ca */ /* 0x004fc400000e0000 */
[----:B------:R-:W-:-:S04]  /*af90*/  SHF.L.U32 R0, R5, 0x3, RZ ;  /* 0x0000000305007819 */ /* 0x000fc800000006ff */
[----:B------:R-:W-:-:S04]  /*afa0*/  LOP3.LUT R2, R0, 0x1f8, RZ, 0xc0, !PT ;  /* 0x000001f800027812 */ /* 0x000fc800078ec0ff */
[----:B------:R-:W-:Y:S01]  /*afb0*/  LOP3.LUT R3, R2, 0x38, R5, 0x78, !PT ;  /* 0x0000003802037812 */ /* 0x000fe200078e7805 */
[----:B------:R-:W-:Y:S01]  /*afc0*/  IMAD.SHL.U32 R2, R5, 0x10, RZ ;  /* 0x0000001005027824 */ /* 0x000fe200078e00ff */
[----:B------:R-:W-:Y:S01]  /*afd0*/  SHF.R.U32.HI R5, RZ, 0x3, R4 ;  /* 0x00000003ff057819 */ /* 0x000fe20000011604 */
[----:B------:R-:W-:Y:S01]  /*afe0*/  ULOP3.LUT UR38, UR4, 0x2, URZ, 0xfc, !UPT ;  /* 0x0000000204267892 */ /* 0x000fe2000f8efc3f */
[----:B------:R-:W-:Y:S02]  /*aff0*/  LOP3.LUT R32, R3, 0x200, R0, 0xf8, !PT ;  /* 0x0000020003207812 */ /* 0x000fe400078ef800 */
[----:B------:R-:W-:Y:S01]  /*b000*/  UMOV UR4, 0x400 ;  /* 0x0000040000047882 */ /* 0x000fe20000000000 */
[----:B------:R-:W-:Y:S01]  /*b010*/  LOP3.LUT R4, R0, 0x38, RZ, 0xc0, !PT ;  /* 0x0000003800047812 */ /* 0x000fe200078ec0ff */
[----:B0-----:R-:W-:Y:S01]  /*b020*/  ULEA UR4, UR5, UR4, 0x18 ;  /* 0x0000000405047291 */ /* 0x001fe2000f8ec03f */
[----:B------:R-:W-:Y:S02]  /*b030*/  LOP3.LUT R3, R5, 0x70, R2, 0xf8, !PT ;  /* 0x0000007005037812 */ /* 0x000fe400078ef802 */
[----:B------:R-:W-:-:S02]  /*b040*/  LOP3.LUT R2, R4, 0x40, RZ, 0xfc, !PT ;  /* 0x0000004004027812 */ /* 0x000fc400078efcff */
[----:B------:R-:W-:Y:S01]  /*b050*/  LOP3.LUT R0, R4, 0x80, RZ, 0xfc, !PT ;  /* 0x0000008004007812 */ /* 0x000fe200078efcff */
[----:B------:R-:W-:-:S04]  /*b060*/  IMAD.U32 R22, RZ, RZ, UR4 ;  /* 0x00000004ff167e24 */ /* 0x000fc8000f8e00ff */
[----:B---3--:R-:W-:-:S07]  /*b070*/  IMAD R33, R32, 0x2, R22 ;  /* 0x0000000220217824 */ /* 0x008fce00078e0216 */
.L_x_304:
[----:B0-----:R-:W0:Y:S02]  /*b080*/  LDC.64 R30, c[0x0][0xc88] ;  /* 0x00032200ff1e7b82 */ /* 0x001e240000000a00 */
[----:B0-----:R-:W-:-:S06]  /*b090*/  IMAD.WIDE R30, R19, 0x4, R30 ;  /* 0x00000004131e7825 */ /* 0x001fcc00078e021e */
[----:B--2---:R-:W2:Y:S01]  /*b0a0*/  LDG.E R30, desc[UR36][R30.64] ;  /* 0x000000241e1e7981 */ /* 0x004ea2000c1e1900 */
[----:B------:R-:W-:Y:S05]  /*b0b0*/  YIELD ;  /* 0x0000000000007946 */ /* 0x000fea0003800000 */
[----:B------:R-:W-:Y:S01]  /*b0c0*/  ULDC.64 UR4, c[0x0][0xa28] ;  /* 0x00028a0000047ab9 */ /* 0x000fe20000000a00 */
[----:B------:R-:W-:Y:S01]  /*b0d0*/  IMAD.MOV.U32 R37, RZ, RZ, RZ ;  /* 0x000000ffff257224 */ /* 0x000fe200078e00ff */
[----:B------:R-:W-:Y:S01]  /*b0e0*/  ISETP.NE.U32.AND P0, PT, RZ, UR4, PT ;  /* 0x00000004ff007c0c */ /* 0x000fe2000bf05070 */
[----:B------:R-:W-:-:S03]  /*b0f0*/  ULDC.64 UR6, c[0x0][0xa18] ;  /* 0x0002860000067ab9 */ /* 0x000fc60000000a00 */
[----:B------:R-:W-:Y:S01]  /*b100*/  ISETP.NE.AND.EX P0, PT, RZ, UR5, PT, P0 ;  /* 0x00000005ff007c0c */ /* 0x000fe2000bf05300 */
[----:B------:R-:W-:Y:S01]  /*b110*/  IMAD.MOV.U32 R35, RZ, RZ, RZ ;  /* 0x000000ffff237224 */ /* 0x000fe200078e00ff */
[----:B--2---:R-:W-:-:S11]  /*b120*/  SHF.R.S32.HI R0, RZ, 0x1f, R30 ;  /* 0x0000001fff007819 */ /* 0x004fd6000001141e */
[C---:B------:R-:W-:Y:S02]  /*b130*/  @P0 LEA R2, P1, R30.reuse, UR4, 0x2 ;  /* 0x000000041e020c11 */ /* 0x040fe4000f8210ff */
[C---:B------:R-:W-:Y:S01]  /*b140*/  SHF.L.U32 R24, R30.reuse, 0x2, RZ ;  /* 0x000000021e187819 */ /* 0x040fe200000006ff */
[----:B------:R0:W-:Y:S01]  /*b150*/  STL [R1+0x4], R0 ;  /* 0x0000040001007387 */ /* 0x0001e20000100800 */
[----:B------:R-:W-:Y:S01]  /*b160*/  @P0 LEA.HI.X R3, R30, UR5, R0, 0x2, P1 ;  /* 0x000000051e030c11 */ /* 0x000fe200088f1400 */
[----:B------:R-:W-:-:S04]  /*b170*/  ULDC.64 UR4, c[0x0][0xa00] ;  /* 0x0002800000047ab9 */ /* 0x000fc80000000a00 */
[----:B------:R1:W5:Y:S01]  /*b180*/  @P0 LDG.E R37, desc[UR36][R2.64] ;  /* 0x0000002402250981 */ /* 0x000362000c1e1900 */
[----:B------:R-:W-:Y:S02]  /*b190*/  ISETP.NE.U32.AND P0, PT, RZ, UR4, PT ;  /* 0x00000004ff007c0c */ /* 0x000fe4000bf05070 */
[----:B------:R-:W-:Y:S02]  /*b1a0*/  SHF.L.U64.HI R25, R30, 0x2, R0 ;  /* 0x000000021e197819 */ /* 0x000fe40000010200 */
[----:B------:R-:W-:Y:S02]  /*b1b0*/  ISETP.NE.AND.EX P2, PT, RZ, UR5, PT, P0 ;  /* 0x00000005ff007c0c */ /* 0x000fe4000bf45300 */
[----:B------:R-:W-:Y:S02]  /*b1c0*/  ISETP.NE.U32.AND P0, PT, RZ, UR6, PT ;  /* 0x00000006ff007c0c */ /* 0x000fe4000bf05070 */
[----:B------:R-:W-:Y:S02]  /*b1d0*/  LOP3.LUT R23, R23, 0xffffffbf, RZ, 0xc0, !PT ;  /* 0xffffffbf17177812 */ /* 0x000fe400078ec0ff */
[----:B------:R-:W-:-:S02]  /*b1e0*/  ISETP.NE.AND.EX P0, PT, RZ, UR7, PT, P0 ;  /* 0x00000007ff007c0c */ /* 0x000fc4000bf05300 */
[----:B-1----:R-:W-:-:S04]  /*b1f0*/  IADD3 R2, P1, R24, UR4, RZ ;  /* 0x0000000418027c10 */ /* 0x002fc8000ff3e0ff */
[----:B------:R-:W-:Y:S01]  /*b200*/  IADD3.X R3, R25, UR5, RZ, P1, !PT ;  /* 0x0000000519037c10 */ /* 0x000fe20008ffe4ff */
[----:B------:R-:W-:Y:S01]  /*b210*/  ULDC.64 UR4, c[0x0][0x418] ;  /* 0x0001060000047ab9 */ /* 0x000fe20000000a00 */
[----:B------:R-:W-:-:S03]  /*b220*/  @P2 LOP3.LUT R23, R23, 0x40, RZ, 0xfc, !PT ;  /* 0x0000004017172812 */ /* 0x000fc600078efcff */
[----:B------:R1:W5:Y:S02]  /*b230*/  @P2 LDG.E R35, desc[UR36][R2.64] ;  /* 0x0000002402232981 */ /* 0x000364000c1e1900 */
[----:B------:R-:W-:-:S04]  /*b240*/  @P0 IADD3 R4, P1, R24, UR6, RZ ;  /* 0x0000000618040c10 */ /* 0x000fc8000ff3e0ff */
[----:B------:R-:W-:-:S05]  /*b250*/  @P0 IADD3.X R5, R25, UR7, RZ, P1, !PT ;  /* 0x0000000719050c10 */ /* 0x000fca0008ffe4ff */
[----:B0-----:R-:W2:Y:S01]  /*b260*/  @P0 LDG.E R0, desc[UR36][R4.64] ;  /* 0x0000002404000981 */ /* 0x001ea2000c1e1900 */
[----:B------:R-:W-:-:S03]  /*b270*/  UISETP.NE.U32.AND UP0, UPT, UR4, URZ, UPT ;  /* 0x0000003f0400728c */ /* 0x000fc6000bf05070 */
[----:B------:R-:W-:Y:S01]  /*b280*/  ULDC UR4, c[0x0][0x424] ;  /* 0x0001090000047ab9 */ /* 0x000fe20000000800 */
[----:B------:R-:W-:-:S03]  /*b290*/  UISETP.NE.AND.EX UP0, UPT, UR5, URZ, UPT, UP0 ;  /* 0x0000003f0500728c */ /* 0x000fc6000bf05300 */
[----:B------:R-:W-:Y:S01]  /*b2a0*/  ULDC UR5, c[0x0][0x2f0] ;  /* 0x0000bc0000057ab9 */ /* 0x000fe20000000800 */
[----:B------:R-:W-:-:S04]  /*b2b0*/  USEL UR4, UR4, 0x1, UP0 ;  /* 0x0000000104047887 */ /* 0x000fc80008000000 */
[----:B------:R-:W-:-:S06]  /*b2c0*/  UIMAD UR4, UR4, UR5, URZ ;  /* 0x00000005040472a4 */ /* 0x000fcc000f8e023f */
[----:B------:R-:W-:Y:S01]  /*b2d0*/  IMAD.U32 R34, RZ, RZ, UR4 ;  /* 0x00000004ff227e24 */ /* 0x000fe2000f8e00ff */
[----:B--2---:R1:W-:Y:S01]  /*b2e0*/  @P0 STL [R1+0x10], R0 ;  /* 0x0000100001000387 */ /* 0x0043e20000100800 */
[----:B------:R-:W-:Y:S05]  /*b2f0*/  @P0 BRA `(.L_x_242) ;  /* 0x0000000000200947 */ /* 0x000fea0003800000 */
[----:B------:R-:W-:Y:S02]  /*b300*/  ULDC UR4, c[0x0][0x288] ;  /* 0x0000a20000047ab9 */ /* 0x000fe40000000800 */
[----:B-1----:R-:W-:-:S05]  /*b310*/  IMAD.U32 R0, RZ, RZ, UR4 ;  /* 0x00000004ff007e24 */ /* 0x002fca000f8e00ff */
[----:B------:R0:W-:Y:S01]  /*b320*/  STL [R1+0x10], R0 ;  /* 0x0000100001007387 */ /* 0x0001e20000100800 */
[----:B------:R-:W-:Y:S05]  /*b330*/  @!P2 BRA `(.L_x_242) ;  /* 0x000000000010a947 */ /* 0x000fea0003800000 */
[----:B------:R-:W2:Y:S04]  /*b340*/  LDG.E R5, desc[UR36][R2.64] ;  /* 0x0000002402057981 */ /* 0x000ea8000c1e1900 */
[----:B0-----:R-:W2:Y:S02]  /*b350*/  LDG.E R0, desc[UR36][R2.64+0x4] ;  /* 0x0000042402007981 */ /* 0x001ea4000c1e1900 */
[----:B--2---:R-:W-:-:S05]  /*b360*/  IMAD.IADD R0, R0, 0x1, -R5 ;  /* 0x0000000100007824 */ /* 0x004fca00078e0a05 */
[----:B------:R2:W-:Y:S02]  /*b370*/  STL [R1+0x10], R0 ;  /* 0x0000100001007387 */ /* 0x0005e40000100800 */
.L_x_242:
[----:B------:R-:W-:Y:S01]  /*b380*/  ULDC.64 UR4, c[0x0][0xa20] ;  /* 0x0002880000047ab9 */ /* 0x000fe20000000a00 */
[----:B------:R-:W-:Y:S01]  /*b390*/  IMAD.MOV.U32 R31, RZ, RZ, R30 ;  /* 0x000000ffff1f7224 */ /* 0x000fe200078e001e */
[----:B------:R-:W-:-:S04]  /*b3a0*/  ISETP.NE.U32.AND P0, PT, RZ, UR4, PT ;  /* 0x00000004ff007c0c */ /* 0x000fc8000bf05070 */
[----:B------:R-:W-:-:S13]  /*b3b0*/  ISETP.NE.AND.EX P0, PT, RZ, UR5, PT, P0 ;  /* 0x00000005ff007c0c */ /* 0x000fda000bf05300 */
[----:B------:R-:W-:Y:S05]  /*b3c0*/  @!P0 BRA `(.L_x_243) ;  /* 0x0000000000108947 */ /* 0x000fea0003800000 */
[----:B-1----:R-:W-:-:S04]  /*b3d0*/  IADD3 R2, P0, R24, UR4, RZ ;  /* 0x0000000418027c10 */ /* 0x002fc8000ff1e0ff */
[----:B------:R-:W-:-:S05]  /*b3e0*/  IADD3.X R3, R25, UR5, RZ, P0, !PT ;  /* 0x0000000519037c10 */ /* 0x000fca00087fe4ff */
[----:B------:R1:W5:Y:S01]  /*b3f0*/  LDG.E R34, desc[UR36][R2.64] ;  /* 0x0000002402227981 */ /* 0x000362000c1e1900 */
[----:B------:R-:W-:Y:S05]  /*b400*/  BRA `(.L_x_244) ;  /* 0x0000000000247947 */ /* 0x000fea0003800000 */
.L_x_243:
[----:B------:R-:W-:Y:S02]  /*b410*/  ULDC.64 UR4, c[0x0][0xa08] ;  /* 0x0002820000047ab9 */ /* 0x000fe40000000a00 */
[----:B------:R-:W-:-:S04]  /*b420*/  ISETP.NE.U32.AND P0, PT, RZ, UR4, PT ;  /* 0x00000004ff007c0c */ /* 0x000fc8000bf05070 */
[----:B------:R-:W-:-:S13]  /*b430*/  ISETP.NE.AND.EX P0, PT, RZ, UR5, PT, P0 ;  /* 0x00000005ff007c0c */ /* 0x000fda000bf05300 */
[----:B------:R-:W-:Y:S05]  /*b440*/  @!P0 BRA `(.L_x_244) ;  /* 0x0000000000148947 */ /* 0x000fea0003800000 */
[----:B-1----:R-:W1:Y:S02]  /*b450*/  LDC.64 R2, c[0x0][0xa08] ;  /* 0x00028200ff027b82 */ /* 0x002e640000000a00 */
[----:B-1----:R-:W-:-:S05]  /*b460*/  IMAD.WIDE R2, R31, 0x4, R2 ;  /* 0x000000041f027825 */ /* 0x002fca00078e0202 */
[----:B------:R-:W3:Y:S04]  /*b470*/  LDG.E R34, desc[UR36][R2.64] ;  /* 0x0000002402227981 */ /* 0x000ee8000c1e1900 */
[----:B------:R-:W3:Y:S02]  /*b480*/  LDG.E R5, desc[UR36][R2.64+0x4] ;  /* 0x0000042402057981 */ /* 0x000ee4000c1e1900 */
[----:B---3--:R-:W-:-:S07]  /*b490*/  IMAD.IADD R34, R5, 0x1, -R34 ;  /* 0x0000000105227824 */ /* 0x008fce00078e0a22 */
.L_x_244:
[----:B-----5:R-:W-:Y:S01]  /*b4a0*/  IADD3 R34, -R37, R34, RZ ;  /* 0x0000002225227210 */ /* 0x020fe20007ffe1ff */
[----:B------:R-:W-:Y:S01]  /*b4b0*/  BSSY B0, `(.L_x_245) ;  /* 0x000002a000007945 */ /* 0x000fe20003800000 */
[----:B012---:R-:W-:Y:S02]  /*b4c0*/  LOP3.LUT R0, R18, 0xff000000, RZ, 0xc0, !PT ;  /* 0xff00000012007812 */ /* 0x007fe400078ec0ff */
[C---:B------:R-:W-:Y:S01]  /*b4d0*/  ISETP.GE.AND P0, PT, R34.reuse, 0x1, PT ;  /* 0x000000012200780c */ /* 0x040fe20003f06270 */
[----:B------:R-:W-:Y:S01]  /*b4e0*/  VIADD R2, R34, 0x5f ;  /* 0x0000005f22027836 */ /* 0x000fe20000000000 */
[----:B------:R-:W-:Y:S02]  /*b4f0*/  SHF.R.U32.HI R3, RZ, 0x8, R0 ;  /* 0x00000008ff037819 */ /* 0x000fe40000011600 */
[----:B------:R-:W-:Y:S01]  /*b500*/  LOP3.LUT R0, R18, 0xff0000, RZ, 0xc0, !PT ;  /* 0x00ff000012007812 */ /* 0x000fe200078ec0ff */
[----:B------:R-:W-:-:S03]  /*b510*/  IMAD.HI R2, R2, 0x2aaaaaab, RZ ;  /* 0x2aaaaaab02027827 */ /* 0x000fc600078e02ff */
[----:B------:R-:W-:Y:S01]  /*b520*/  LEA.HI R0, R0, R3, RZ, 0x10 ;  /* 0x0000000300007211 */ /* 0x000fe200078f80ff */
[----:B------:R-:W-:Y:S01]  /*b530*/  IMAD.MOV.U32 R3, RZ, RZ, RZ ;  /* 0x000000ffff037224 */ /* 0x000fe200078e00ff */
[----:B------:R-:W-:Y:S02]  /*b540*/  SHF.R.U32.HI R5, RZ, 0x1f, R2 ;  /* 0x0000001fff057819 */ /* 0x000fe40000011602 */
[----:B------:R-:W-:Y:S02]  /*b550*/  LOP3.LUT R36, R0, 0xff, RZ, 0xc0, !PT ;  /* 0x000000ff00247812 */ /* 0x000fe400078ec0ff */
[----:B------:R-:W-:Y:S01]  /*b560*/  LEA.HI.SX32 R5, R2, R5, 0x1c ;  /* 0x0000000502057211 */ /* 0x000fe200078fe2ff */
[----:B------:R-:W-:Y:S06]  /*b570*/  @!P0 BRA `(.L_x_246) ;  /* 0x0000000000748947 */ /* 0x000fec0003800000 */
[----:B------:R-:W-:-:S04]  /*b580*/  SHF.R.U32.HI R0, RZ, 0x10, R0 ;  /* 0x00000010ff007819 */ /* 0x000fc80000011600 */
[----:B------:R-:W-:-:S13]  /*b590*/  ISETP.NE.AND P0, PT, R0, RZ, PT ;  /* 0x000000ff0000720c */ /* 0x000fda0003f05270 */
[----:B------:R-:W0:Y:S02]  /*b5a0*/  @!P0 LDC R0, c[0x0][0x9f0] ;  /* 0x00027c00ff008b82 */ /* 0x000e240000000800 */
[-C--:B0-----:R-:W-:Y:S02]  /*b5b0*/  IABS R4, R0.reuse ;  /* 0x0000000000047213 */ /* 0x081fe40000000000 */
[----:B------:R-:W-:Y:S02]  /*b5c0*/  IADD3 R7, R0, -0x1, R5 ;  /* 0xffffffff00077810 */ /* 0x000fe40007ffe005 */
[----:B------:R-:W0:Y:S02]  /*b5d0*/  I2F.RP R6, R4 ;  /* 0x0000000400067306 */ /* 0x000e240000209400 */
[----:B------:R-:W-:-:S04]  /*b5e0*/  LOP3.LUT R2, R7, R0, RZ, 0x3c, !PT ;  /* 0x0000000007027212 */ /* 0x000fc800078e3cff */
[----:B------:R-:W-:Y:S01]  /*b5f0*/  ISETP.GE.AND P2, PT, R2, RZ, PT ;  /* 0x000000ff0200720c */ /* 0x000fe20003f46270 */
[----:B------:R-:W-:Y:S01]  /*b600*/  IMAD.MOV.U32 R2, RZ, RZ, RZ ;  /* 0x000000ffff027224 */ /* 0x000fe200078e00ff */
[----:B0-----:R-:W0:Y:S02]  /*b610*/  MUFU.RCP R6, R6 ;  /* 0x0000000600067308 */ /* 0x001e240000001000 */
[----:B0-----:R-:W-:Y:S01]  /*b620*/  VIADD R3, R6, 0xffffffe ;  /* 0x0ffffffe06037836 */ /* 0x001fe20000000000 */
[----:B------:R-:W-:-:S05]  /*b630*/  IABS R6, R0 ;  /* 0x0000000000067213 */ /* 0x000fca0000000000 */
[----:B------:R-:W0:Y:S01]  /*b640*/  F2I.FTZ.U32.TRUNC.NTZ R3, R3 ;  /* 0x0000000300037305 */ /* 0x000e22000021f000 */
[----:B------:R-:W-:Y:S02]  /*b650*/  IMAD.MOV R6, RZ, RZ, -R6 ;  /* 0x000000ffff067224 */ /* 0x000fe400078e0a06 */
[----:B0-----:R-:W-:-:S04]  /*b660*/  IMAD.MOV R9, RZ, RZ, -R3 ;  /* 0x000000ffff097224 */ /* 0x001fc800078e0a03 */
[----:B------:R-:W-:-:S04]  /*b670*/  IMAD R9, R9, R4, RZ ;  /* 0x0000000409097224 */ /* 0x000fc800078e02ff */
[----:B------:R-:W-:Y:S01]  /*b680*/  IMAD.HI.U32 R2, R3, R9, R2 ;  /* 0x0000000903027227 */ /* 0x000fe200078e0002 */
[----:B------:R-:W-:-:S05]  /*b690*/  IABS R3, R7 ;  /* 0x0000000700037213 */ /* 0x000fca0000000000 */
[----:B------:R-:W-:-:S04]  /*b6a0*/  IMAD.HI.U32 R2, R2, R3, RZ ;  /* 0x0000000302027227 */ /* 0x000fc800078e00ff */
[----:B------:R-:W-:-:S05]  /*b6b0*/  IMAD R3, R2, R6, R3 ;  /* 0x0000000602037224 */ /* 0x000fca00078e0203 */
[----:B------:R-:W-:-:S13]  /*b6c0*/  ISETP.GT.U32.AND P1, PT, R4, R3, PT ;  /* 0x000000030400720c */ /* 0x000fda0003f24070 */
[-C--:B------:R-:W-:Y:S01]  /*b6d0*/  @!P1 IADD3 R3, R3, -R4.reuse, RZ ;  /* 0x8000000403039210 */ /* 0x080fe20007ffe0ff */
[----:B------:R-:W-:Y:S01]  /*b6e0*/  @!P1 VIADD R2, R2, 0x1 ;  /* 0x0000000102029836 */ /* 0x000fe20000000000 */
[----:B------:R-:W-:Y:S02]  /*b6f0*/  ISETP.NE.AND P1, PT, R0, RZ, PT ;  /* 0x000000ff0000720c */ /* 0x000fe40003f25270 */
[----:B------:R-:W-:-:S13]  /*b700*/  ISETP.GE.U32.AND P0, PT, R3, R4, PT ;  /* 0x000000040300720c */ /* 0x000fda0003f06070 */
[----:B------:R-:W-:-:S04]  /*b710*/  @P0 VIADD R2, R2, 0x1 ;  /* 0x0000000102020836 */ /* 0x000fc80000000000 */
[----:B------:R-:W-:Y:S01]  /*b720*/  @!P2 IMAD.MOV R2, RZ, RZ, -R2 ;  /* 0x000000ffff02a224 */ /* 0x000fe200078e0a02 */
[----:B------:R-:W-:-:S05]  /*b730*/  @!P1 LOP3.LUT R2, RZ, R0, RZ, 0x33, !PT ;  /* 0x00000000ff029212 */ /* 0x000fca00078e33ff */
[----:B------:R-:W-:-:S07]  /*b740*/  IMAD.MOV.U32 R3, RZ, RZ, R2 ;  /* 0x000000ffff037224 */ /* 0x000fce00078e0002 */
.L_x_246:
[----:B------:R-:W-:Y:S05]  /*b750*/  BSYNC B0 ;  /* 0x0000000000007941 */ /* 0x000fea0003800000 */
.L_x_245:
[-C--:B------:R-:W-:Y:S01]  /*b760*/  IMAD R36, R36, R3.reuse, RZ ;  /* 0x0000000324247224 */ /* 0x080fe200078e02ff */
[----:B------:R-:W-:Y:S04]  /*b770*/  BSSY B7, `(.L_x_247) ;  /* 0x000035f000077945 */ /* 0x000fe80003800000 */
[----:B------:R-:W-:-:S04]  /*b780*/  VIADDMNMX R29, R36, R3, R5, PT ;  /* 0x00000003241d7246 */ /* 0x000fc80003800105 */
[----:B------:R-:W-:Y:S01]  /*b790*/  ISETP.GT.AND P0, PT, R29, R36, PT ;  /* 0x000000241d00720c */ /* 0x000fe20003f04270 */
[----:B------:R0:W-:-:S12]  /*b7a0*/  STL [R1+0x14], R29 ;  /* 0x0000141d01007387 */ /* 0x0001d80000100800 */
[----:B0-----:R-:W-:Y:S05]  /*b7b0*/  @P0 BRA `(.L_x_248) ;  /* 0x0000000000440947 */ /* 0x001fea0003800000 */
[----:B------:R-:W0:Y:S02]  /*b7c0*/  S2R R0, SR_TID.X ;  /* 0x0000000000007919 */ /* 0x000e240000002100 */
[----:B0-----:R-:W-:-:S04]  /*b7d0*/  LOP3.LUT R0, R0, 0x7f, RZ, 0xc0, !PT ;  /* 0x0000007f00007812 */ /* 0x001fc800078ec0ff */
[----:B------:R-:W-:-:S13]  /*b7e0*/  ISETP.NE.AND P0, PT, R0, RZ, PT ;  /* 0x000000ff0000720c */ /* 0x000fda0003f05270 */
[----:B------:R-:W-:Y:S05]  /*b7f0*/  @P0 BRA `(.L_x_249) ;  /* 0x0000003400580947 */ /* 0x000fea0003800000 */
[----:B------:R-:W0:Y:S01]  /*b800*/  S2R R7, SR_LANEID ;  /* 0x0000000000077919 */ /* 0x000e220000000000 */
[----:B------:R-:W-:Y:S01]  /*b810*/  VOTEU.ANY UR4, UPT, PT ;  /* 0x0000000000047886 */ /* 0x000fe200038e0100 */
[----:B------:R-:W1:Y:S01]  /*b820*/  LDC.64 R2, c[0x0][0xc60] ;  /* 0x00031800ff027b82 */ /* 0x000e620000000a00 */
[----:B------:R-:W0:Y:S08]  /*b830*/  FLO.U32 R0, UR4 ;  /* 0x0000000400007d00 */ /* 0x000e3000080e0000 */
[----:B------:R-:W1:Y:S01]  /*b840*/  POPC R5, UR4 ;  /* 0x0000000400057d09 */ /* 0x000e620008000000 */
[----:B0-----:R-:W-:-:S13]  /*b850*/  ISETP.EQ.U32.AND P0, PT, R0, R7, PT ;  /* 0x000000070000720c */ /* 0x001fda0003f02070 */
[----:B-1----:R-:W2:Y:S01]  /*b860*/  @P0 ATOMG.E.ADD.STRONG.GPU PT, R3, desc[UR36][R2.64], R5 ;  /* 0x00000005020309a8 */ /* 0x002ea200081ee1e4 */
[----:B------:R-:W0:Y:S02]  /*b870*/  S2R R4, SR_LTMASK ;  /* 0x0000000000047919 */ /* 0x000e240000003900 */
[----:B0-----:R-:W-:-:S04]  /*b880*/  LOP3.LUT R4, R4, UR4, RZ, 0xc0, !PT ;  /* 0x0000000404047c12 */ /* 0x001fc8000f8ec0ff */
[----:B------:R-:W0:Y:S01]  /*b890*/  POPC R7, R4 ;  /* 0x0000000400077309 */ /* 0x000e220000000000 */
[----:B--2---:R-:W0:Y:S02]  /*b8a0*/  SHFL.IDX PT, R0, R3, R0, 0x1f ;  /* 0x00001f0003007589 */ /* 0x004e2400000e0000 */
[----:B0-----:R-:W-:Y:S01]  /*b8b0*/  IADD3 R16, R0, UR39, R7 ;  /* 0x0000002700107c10 */ /* 0x001fe2000fffe007 */
[----:B------:R-:W-:Y:S06]  /*b8c0*/  BRA `(.L_x_249) ;  /* 0x0000003400247947 */ /* 0x000fec0003800000 */
.L_x_248:
[----:B------:R-:W-:Y:S01]  /*b8d0*/  VIADD R0, R22, 0x18400 ;  /* 0x0001840016007836 */ /* 0x000fe20000000000 */
[----:B------:R-:W-:Y:S04]  /*b8e0*/  BSSY B6, `(.L_x_250) ;  /* 0x0000013000067945 */ /* 0x000fe80003800000 */
[----:B------:R-:W-:-:S13]  /*b8f0*/  LOP3.LUT P0, RZ, R0, 0x3ff, RZ, 0xc0, !PT ;  /* 0x000003ff00ff7812 */ /* 0x000fda000780c0ff */
[----:B------:R-:W-:Y:S05]  /*b900*/  @!P0 BRA `(.L_x_251) ;  /* 0x0000000000408947 */ /* 0x000fea0003800000 */
        /* <DEDUP_REMOVED lines=8> */
[----:B------:R-:W-:Y:S01]  /*b990*/  MOV R13, RZ ;  /* 0x000000ff000d7202 */ /* 0x000fe20000000f00 */
[----:B------:R-:W-:Y:S02]  /*b9a0*/  IMAD.U32 R7, RZ, RZ, UR9 ;  /* 0x00000009ff077e24 */ /* 0x000fe4000f8e00ff */
[----:B------:R-:W-:-:S02]  /*b9b0*/  IMAD.U32 R10, RZ, RZ, UR4 ;  /* 0x00000004ff0a7e24 */ /* 0x000fc4000f8e00ff */
[----:B------:R-:W-:Y:S02]  /*b9c0*/  IMAD.U32 R11, RZ, RZ, UR5 ;  /* 0x00000005ff0b7e24 */ /* 0x000fe4000f8e00ff */
[----:B------:R-:W-:Y:S02]  /*b9d0*/  IMAD.MOV.U32 R8, RZ, RZ, 0x70 ;  /* 0x00000070ff087424 */ /* 0x000fe400078e00ff */
[----:B------:R-:W-:-:S07]  /*b9e0*/  IMAD.MOV.U32 R12, RZ, RZ, 0x1 ;  /* 0x00000001ff0c7424 */ /* 0x000fce00078e00ff */
[----:B------:R-:W-:-:S07]  /*b9f0*/  LEPC R20, `(.L_x_251) ;  /* 0x000000001014794e */ /* 0x000fce0000000000 */
[----:B0-----:R-:W-:Y:S05]  /*ba00*/  CALL.ABS.NOINC R2 ;  /* 0x0000000002007343 */ /* 0x001fea0003c00000 */
.L_x_251:
[----:B------:R-:W-:Y:S05]  /*ba10*/  BSYNC B6 ;  /* 0x0000000000067941 */ /* 0x000fea0003800000 */
.L_x_250:
        /* <DEDUP_REMOVED lines=8> */
[----:B------:R0:W1:Y:S01]  /*baa0*/  LDC.64 R2, c[0x4][R26] ;  /* 0x010000001a027b82 */ /* 0x0000620000000a00 */
[----:B------:R-:W-:Y:S01]  /*bab0*/  IMAD.U32 R4, RZ, RZ, UR6 ;  /* 0x00000006ff047e24 */ /* 0x000fe2000f8e00ff */
[----:B------:R-:W-:Y:S01]  /*bac0*/  MOV R11, UR5 ;  /* 0x00000005000b7c02 */ /* 0x000fe20008000f00 */
[----:B------:R-:W-:Y:S02]  /*bad0*/  IMAD.U32 R5, RZ, RZ, UR7 ;  /* 0x00000007ff057e24 */ /* 0x000fe4000f8e00ff */
[----:B------:R-:W-:Y:S02]  /*bae0*/  IMAD.U32 R6, RZ, RZ, UR8 ;  /* 0x00000008ff067e24 */ /* 0x000fe4000f8e00ff */
[----:B------:R-:W-:-:S02]  /*baf0*/  IMAD.U32 R7, RZ, RZ, UR9 ;  /* 0x00000009ff077e24 */ /* 0x000fc4000f8e00ff */
[----:B------:R-:W-:Y:S02]  /*bb00*/  IMAD.U32 R10, RZ, RZ, UR4 ;  /* 0x00000004ff0a7e24 */ /* 0x000fe4000f8e00ff */
[----:B------:R-:W-:Y:S02]  /*bb10*/  IMAD.MOV.U32 R8, RZ, RZ, 0x70 ;  /* 0x00000070ff087424 */ /* 0x000fe400078e00ff */
[----:B------:R-:W-:Y:S02]  /*bb20*/  IMAD.MOV.U32 R12, RZ, RZ, 0x1 ;  /* 0x00000001ff0c7424 */ /* 0x000fe400078e00ff */
[----:B0-----:R-:W-:-:S07]  /*bb30*/  IMAD.MOV.U32 R13, RZ, RZ, RZ ;  /* 0x000000ffff0d7224 */ /* 0x001fce00078e00ff */
[----:B------:R-:W-:-:S07]  /*bb40*/  LEPC R20, `(.L_x_254) ;  /* 0x000000001014794e */ /* 0x000fce0000000000 */
[----:B-1----:R-:W-:Y:S05]  /*bb50*/  CALL.ABS.NOINC R2 ;  /* 0x0000000002007343 */ /* 0x002fea0003c00000 */
.L_x_254:
[----:B------:R0:W1:Y:S01]  /*bb60*/  LDC.64 R2, c[0x4][R26] ;  /* 0x010000001a027b82 */ /* 0x0000620000000a00 */
[----:B------:R-:W-:Y:S01]  /*bb70*/  ULDC.64 UR6, c[0x4][0xf0] ;  /* 0x01003c0000067ab9 */ /* 0x000fe20000000a00 */
[----:B------:R-:W-:Y:S01]  /*bb80*/  ULDC.64 UR8, c[0x4][0xf8] ;  /* 0x01003e0000087ab9 */ /* 0x000fe20000000a00 */
[----:B------:R-:W-:Y:S01]  /*bb90*/  ULDC.64 UR4, c[0x4][0x80] ;  /* 0x0100200000047ab9 */ /* 0x000fe20000000a00 */
        /* <DEDUP_REMOVED lines=11> */
.L_x_253:
[----:B------:R-:W-:Y:S05]  /*bc50*/  BSYNC B6 ;  /* 0x0000000000067941 */ /* 0x000fea0003800000 */
.L_x_252:
[----:B------:R-:W-:Y:S01]  /*bc60*/  ULDC.64 UR4, c[0x0][0x9f8] ;  /* 0x00027e0000047ab9 */ /* 0x000fe20000000a00 */
[----:B------:R-:W0:Y:S01]  /*bc70*/  LDC R6, c[0x0][0x430] ;  /* 0x00010c00ff067b82 */ /* 0x000e220000000800 */
[----:B------:R-:W-:Y:S01]  /*bc80*/  ISETP.NE.U32.AND P0, PT, RZ, UR4, PT ;  /* 0x00000004ff007c0c */ /* 0x000fe2000bf05070 */
[----:B------:R-:W1:Y:S03]  /*bc90*/  S2R R2, SR_TID.X ;  /* 0x0000000000027919 */ /* 0x000e660000002100 */
[----:B------:R-:W-:-:S13]  /*bca0*/  ISETP.NE.AND.EX P0, PT, RZ, UR5, PT, P0 ;  /* 0x00000005ff007c0c */ /* 0x000fda000bf05300 */
[----:B------:R-:W-:Y:S01]  /*bcb0*/  @P0 IADD3 R24, P1, R24, UR4, RZ ;  /* 0x0000000418180c10 */ /* 0x000fe2000ff3e0ff */
[----:B------:R-:W2:Y:S01]  /*bcc0*/  S2R R21, SR_TID.X ;  /* 0x0000000000157919 */ /* 0x000ea20000002100 */
[----:B------:R-:W-:Y:S01]  /*bcd0*/  LOP3.LUT R23, R23, 0xffffffdf, RZ, 0xc0, !PT ;  /* 0xffffffdf17177812 */ /* 0x000fe200078ec0ff */
[----:B------:R-:W-:Y:S01]  /*bce0*/  ULDC UR4, c[0x0][0x320] ;  /* 0x0000c80000047ab9 */ /* 0x000fe20000000800 */
[----:B------:R-:W-:-:S05]  /*bcf0*/  @P0 IADD3.X R25, R25, UR5, RZ, P1, !PT ;  /* 0x0000000519190c10 */ /* 0x000fca0008ffe4ff */
[----:B------:R3:W4:Y:S01]  /*bd00*/  @P0 LDG.E R31, desc[UR36][R24.64] ;  /* 0x00000024181f0981 */ /* 0x000722000c1e1900 */
[----:B0-----:R-:W-:Y:S01]  /*bd10*/  ISETP.NE.AND P2, PT, R6, 0x1, PT ;  /* 0x000000010600780c */ /* 0x001fe20003f45270 */
[----:B------:R-:W0:Y:S01]  /*bd20*/  S2R R26, SR_TID.X ;  /* 0x00000000001a7919 */ /* 0x000e220000002100 */
[----:B-1----:R-:W-:Y:S02]  /*bd30*/  LOP3.LUT R2, R2, 0x7f, RZ, 0xc0, !PT ;  /* 0x0000007f02027812 */ /* 0x002fe400078ec0ff */
[----:B---3--:R-:W-:Y:S02]  /*bd40*/  IADD3 R25, R29, -0x1, RZ ;  /* 0xffffffff1d197810 */ /* 0x008fe40007ffe0ff */
[----:B------:R-:W-:-:S07]  /*bd50*/  SHF.R.U32.HI R2, RZ, 0x3, R2 ;  /* 0x00000003ff027819 */ /* 0x000fce0000011602 */
[----:B------:R-:W1:Y:S01]  /*bd60*/  @P2 LDC R3, c[0x0][0x434] ;  /* 0x00010d00ff032b82 */ /* 0x000e620000000800 */
[----:B------:R-:W-:-:S07]  /*bd70*/  @P2 LOP3.LUT R23, R23, 0x20, RZ, 0xfc, !PT ;  /* 0x0000002017172812 */ /* 0x000fce00078efcff */
[----:B------:R-:W3:Y:S01]  /*bd80*/  @P2 LDC R5, c[0x0][0x438] ;  /* 0x00010e00ff052b82 */ /* 0x000ee20000000800 */
[----:B--2---:R-:W-:-:S05]  /*bd90*/  IMAD.SHL.U32 R20, R21, 0x10, RZ ;  /* 0x0000001015147824 */ /* 0x004fca00078e00ff */
[----:B------:R-:W-:-:S05]  /*bda0*/  LOP3.LUT R20, R2, 0x70, R20, 0xf8, !PT ;  /* 0x0000007002147812 */ /* 0x000fca00078ef814 */
[----:B------:R-:W-:Y:S02]  /*bdb0*/  IMAD R2, R25, 0x60, R20 ;  /* 0x0000006019027824 */ /* 0x000fe400078e0214 */
[----:B0-----:R-:W-:Y:S02]  /*bdc0*/  IMAD.SHL.U32 R9, R26, 0x8, RZ ;  /* 0x000000081a097824 */ /* 0x001fe400078e00ff */
[C---:B------:R-:W-:Y:S01]  /*bdd0*/  IMAD.IADD R0, R2.reuse, 0x1, R37 ;  /* 0x0000000102007824 */ /* 0x040fe200078e0225 */
[----:B------:R-:W-:Y:S02]  /*bde0*/  ISETP.GE.AND P0, PT, R2, R34, PT ;  /* 0x000000220200720c */ /* 0x000fe40003f06270 */
[----:B------:R-:W-:Y:S01]  /*bdf0*/  LOP3.LUT R9, R9, 0x38, RZ, 0xc0, !PT ;  /* 0x0000003809097812 */ /* 0x000fe200078ec0ff */
[----:B-1----:R-:W-:Y:S01]  /*be00*/  @P2 IMAD.HI.U32 R2, R0, R3, RZ ;  /* 0x0000000300022227 */ /* 0x002fe200078e00ff */
[----:B------:R-:W-:Y:S02]  /*be10*/  ISETP.GT.U32.OR P0, PT, R20, 0x5f, P0 ;  /* 0x0000005f1400780c */ /* 0x000fe40000704470 */
[----:B------:R-:W-:Y:S01]  /*be20*/  LOP3.LUT R8, R9, 0x40, RZ, 0xfc, !PT ;  /* 0x0000004009087812 */ /* 0x000fe200078efcff */
[----:B------:R-:W-:Y:S01]  /*be30*/  IMAD.MOV.U32 R4, RZ, RZ, R0 ;  /* 0x000000ffff047224 */ /* 0x000fe200078e0000 */
[----:B---3--:R-:W-:-:S02]  /*be40*/  @P2 SHF.R.U32.HI R4, RZ, R5, R2 ;  /* 0x00000005ff042219 */ /* 0x008fc40000011602 */
[----:B------:R-:W-:Y:S02]  /*be50*/  ISETP.GE.AND P2, PT, R8, UR4, PT ;  /* 0x0000000408007c0c */ /* 0x000fe4000bf46270 */
[----:B------:R-:W-:Y:S01]  /*be60*/  ISETP.GE.AND P1, PT, R9, UR4, PT ;  /* 0x0000000409007c0c */ /* 0x000fe2000bf26270 */
[----:B------:R-:W-:Y:S01]  /*be70*/  IMAD.MOV R3, RZ, RZ, -R4 ;  /* 0x000000ffff037224 */ /* 0x000fe200078e0a04 */
[----:B------:R-:W-:Y:S01]  /*be80*/  SEL R5, RZ, 0xffffffff, P2 ;  /* 0xffffffffff057807 */ /* 0x000fe20001000000 */
[----:B------:R-:W-:Y:S01]  /*be90*/  ULDC UR4, c[0x0][0x2f4] ;  /* 0x0000bd0000047ab9 */ /* 0x000fe20000000800 */
[----:B------:R-:W-:Y:S01]  /*bea0*/  SEL R29, RZ, 0x1, P1 ;  /* 0x00000001ff1d7807 */ /* 0x000fe20000800000 */
[----:B------:R-:W-:Y:S02]  /*beb0*/  IMAD R0, R6, R3, R0 ;  /* 0x0000000306007224 */ /* 0x000fe400078e0200 */
[----:B------:R-:W0:Y:S01]  /*bec0*/  @!P0 LDC.64 R2, c[0x0][0x428] ;  /* 0x00010a00ff028b82 */ /* 0x000e220000000a00 */
[----:B------:R-:W-:Y:S01]  /*bed0*/  IMAD.SHL.U32 R6, R5, 0x2, RZ ;  /* 0x0000000205067824 */ /* 0x000fe200078e00ff */
[----:B------:R-:W-:-:S04]  /*bee0*/  @!P0 SHF.R.S32.HI R5, RZ, 0x1f, R4 ;  /* 0x0000001fff058819 */ /* 0x000fc80000011404 */
[----:B------:R-:W-:Y:S02]  /*bef0*/  LOP3.LUT R29, R6, 0x2, R29, 0xe2, !PT ;  /* 0x00000002061d7812 */ /* 0x000fe400078ee21d */
[----:B------:R-:W-:Y:S02]  /*bf00*/  ISETP.GE.AND P2, PT, R9, UR4, PT ;  /* 0x0000000409007c0c */ /* 0x000fe4000bf46270 */
[----:B------:R-:W-:Y:S01]  /*bf10*/  LOP3.LUT R23, R23, 0xffffffef, RZ, 0xc0, !PT ;  /* 0xffffffef17177812 */ /* 0x000fe200078ec0ff */
[----:B------:R-:W-:Y:S01]  /*bf20*/  UMOV UR5, 0xffffffff ;  /* 0xffffffff00057882 */ /* 0x000fe20000000000 */
[----:B------:R-:W-:Y:S02]  /*bf30*/  LOP3.LUT R26, R18, 0xffff, RZ, 0xc0, !PT ;  /* 0x0000ffff121a7812 */ /* 0x000fe400078ec0ff */
[----:B----4-:R-:W-:Y:S01]  /*bf40*/  SHF.R.S32.HI R7, RZ, 0x1f, R31 ;  /* 0x0000001fff077819 */ /* 0x010fe2000001141f */
[----:B0-----:R-:W-:-:S04]  /*bf50*/  @!P0 IMAD.WIDE.U32 R4, R31, R2, R4 ;  /* 0x000000021f048225 */ /* 0x001fc800078e0004 */
[----:B------:R-:W-:Y:S01]  /*bf60*/  @!P0 IMAD R6, R7, R2, RZ ;  /* 0x0000000207068224 */ /* 0x000fe200078e02ff */
[----:B------:R0:W-:Y:S03]  /*bf70*/  STL [R1], R7 ;  /* 0x0000000701007387 */ /* 0x0001e60000100800 */
[----:B------:R-:W-:Y:S02]  /*bf80*/  @!P0 IMAD R6, R31, R3, R6 ;  /* 0x000000031f068224 */ /* 0x000fe400078e0206 */
[----:B------:R-:W1:Y:S02]  /*bf90*/  @!P0 LDC.64 R2, c[0x0][0x418] ;  /* 0x00010600ff028b82 */ /* 0x000e640000000a00 */
[----:B------:R-:W-:Y:S02]  /*bfa0*/  @!P0 IMAD.IADD R6, R5, 0x1, R6 ;  /* 0x0000000105068824 */ /* 0x000fe400078e0206 */
[----:B------:R-:W-:-:S05]  /*bfb0*/  IMAD.U32 R5, RZ, RZ, UR38 ;  /* 0x00000026ff057e24 */ /* 0x000fca000f8e00ff */
[----:B------:R-:W-:Y:S02]  /*bfc0*/  ISETP.NE.AND P3, PT, R5, 0x3, PT ;  /* 0x000000030500780c */ /* 0x000fe40003f65270 */
[----:B0-----:R-:W-:-:S11]  /*bfd0*/  LOP3.LUT R7, R9, 0x80, RZ, 0xfc, !PT ;  /* 0x0000008009077812 */ /* 0x001fd600078efcff */
[----:B------:R-:W-:Y:S02]  /*bfe0*/  @P3 LOP3.LUT R23, R23, 0x10, RZ, 0xfc, !PT ;  /* 0x0000001017173812 */ /* 0x000fe400078efcff */
[C---:B-1----:R-:W-:Y:S02]  /*bff0*/  @!P0 LEA R2, P1, R4.reuse, R2, 0x2 ;  /* 0x0000000204028211 */ /* 0x042fe400078210ff */
[----:B------:R-:W-:Y:S02]  /*c000*/  LOP3.LUT R23, R23, 0xfffffffb, RZ, 0xc0, !PT ;  /* 0xfffffffb17177812 */ /* 0x000fe400078ec0ff */
[----:B------:R-:W-:Y:S02]  /*c010*/  @!P0 LEA.HI.X R3, R4, R3, R6, 0x2, P1 ;  /* 0x0000000304038211 */ /* 0x000fe400008f1406 */
[----:B------:R-:W-:Y:S02]  /*c020*/  MOV R4, RZ ;  /* 0x000000ff00047202 */ /* 0x000fe40000000f00 */
[----:B------:R-:W-:-:S02]  /*c030*/  ISETP.GE.AND P1, PT, R8, UR4, PT ;  /* 0x0000000408007c0c */ /* 0x000fc4000bf26270 */
[----:B------:R-:W-:Y:S02]  /*c040*/  @P2 LOP3.LUT R23, R23, 0x4, RZ, 0xfc, !PT ;  /* 0x0000000417172812 */ /* 0x000fe400078efcff */
[----:B------:R0:W5:Y:S01]  /*c050*/  @!P0 LDG.E R4, desc[UR36][R2.64] ;  /* 0x0000002402048981 */ /* 0x000162000c1e1900 */
[----:B------:R-:W-:Y:S02]  /*c060*/  ISETP.GE.AND P0, PT, R7, UR4, PT ;  /* 0x0000000407007c0c */ /* 0x000fe4000bf06270 */
[----:B------:R-:W-:-:S04]  /*c070*/  LOP3.LUT R23, R23, 0xfffffffe, RZ, 0xc0, !PT ;  /* 0xfffffffe17177812 */ /* 0x000fc800078ec0ff */
[----:B------:R-:W-:-:S04]  /*c080*/  LOP3.LUT R23, R23, 0xfffffffd, RZ, 0xc0, !PT ;  /* 0xfffffffd17177812 */ /* 0x000fc800078ec0ff */
[----:B------:R-:W-:-:S04]  /*c090*/  @P1 LOP3.LUT R23, R23, 0x2, RZ, 0xfc, !PT ;  /* 0x0000000217171812 */ /* 0x000fc800078efcff */
[----:B------:R-:W-:Y:S01]  /*c0a0*/  @P0 LOP3.LUT R23, R23, 0x1, RZ, 0xfc, !PT ;  /* 0x0000000117170812 */ /* 0x000fe200078efcff */
[----:B0-----:R-:W-:Y:S06]  /*c0b0*/  BRA.DIV UR5, `(.L_x_255) ;  /* 0x0000003e059c7947 */ /* 0x001fec000b800000 */
.L_x_321:
[----:B------:R-:W-:Y:S02]  /*c0c0*/  ISETP.GT.U32.AND P0, PT, R20, 0x5f, PT ;  /* 0x0000005f1400780c */ /* 0x000fe40003f04070 */
[----:B------:R-:W-:-:S11]  /*c0d0*/  LOP3.LUT R23, R23, 0xfffffff7, RZ, 0xc0, !PT ;  /* 0xfffffff717177812 */ /* 0x000fd600078ec0ff */
[----:B------:R-:W-:Y:S01]  /*c0e0*/  @P0 LOP3.LUT R23, R23, 0x8, RZ, 0xfc, !PT ;  /* 0x0000000817170812 */ /* 0x000fe200078efcff */
[----:B------:R-:W-:Y:S06]  /*c0f0*/  @!P3 BRA `(.L_x_256) ;  /* 0x000000000004b947 */ /* 0x000fec0003800000 */
[----:B------:R-:W-:Y:S01]  /*c100*/  BPT.TRAP 0x1 ;  /* 0x000000040000795c */ /* 0x000fe20000300000 */
.L_x_256:
[----:B------:R-:W-:Y:S01]  /*c110*/  SHF.R.S32.HI R5, RZ, 0x1f, R0 ;  /* 0x0000001fff057819 */ /* 0x000fe20000011400 */
[----:B------:R-:W-:Y:S01]  /*c120*/  ULDC.64 UR4, c[0x0][0x328] ;  /* 0x0000ca0000047ab9 */ /* 0x000fe20000000a00 */
[----:B------:R-:W-:Y:S01]  /*c130*/  ULDC.64 UR6, c[0x0][0x318] ;  /* 0x0000c60000067ab9 */ /* 0x000fe20000000a00 */
[----:B------:R-:W-:Y:S02]  /*c140*/  BSSY B0, `(.L_x_257) ;  /* 0x0000014000007945 */ /* 0x000fe40003800000 */
[----:B------:R-:W-:-:S04]  /*c150*/  IMAD R3, R5, UR4, RZ ;  /* 0x0000000405037c24 */ /* 0x000fc8000f8e02ff */
[C---:B------:R-:W-:Y:S02]  /*c160*/  IMAD R6, R0.reuse, UR5, R3 ;  /* 0x0000000500067c24 */ /* 0x040fe4000f8e0203 */
[----:B------:R-:W-:Y:S01]  /*c170*/  IMAD.WIDE.U32 R2, R0, UR4, RZ ;  /* 0x0000000400027c25 */ /* 0x000fe2000f8e00ff */
[----:B------:R-:W-:-:S03]  /*c180*/  ULDC.64 UR4, c[0x0][0x338] ;  /* 0x0000ce0000047ab9 */ /* 0x000fc60000000a00 */
[----:B------:R-:W-:Y:S01]  /*c190*/  IMAD.IADD R3, R3, 0x1, R6 ;  /* 0x0000000103037824 */ /* 0x000fe200078e0206 */
[----:B-----5:R-:W-:Y:S01]  /*c1a0*/  SHF.R.S32.HI R6, RZ, 0x1f, R4 ;  /* 0x0000001fff067819 */ /* 0x020fe20000011404 */
[----:B------:R-:W-:-:S04]  /*c1b0*/  IMAD.WIDE.U32 R2, R4, UR4, R2 ;  /* 0x0000000404027c25 */ /* 0x000fc8000f8e0002 */
[----:B------:R-:W-:-:S04]  /*c1c0*/  IMAD R7, R6, UR4, RZ ;  /* 0x0000000406077c24 */ /* 0x000fc8000f8e02ff */
[----:B------:R-:W-:Y:S01]  /*c1d0*/  IMAD R7, R4, UR5, R7 ;  /* 0x0000000504077c24 */ /* 0x000fe2000f8e0207 */
[----:B------:R-:W-:-:S03]  /*c1e0*/  ULDC.64 UR4, c[0x0][0x330] ;  /* 0x0000cc0000047ab9 */ /* 0x000fc60000000a00 */
[----:B------:R-:W-:Y:S02]  /*c1f0*/  IMAD.IADD R3, R3, 0x1, R7 ;  /* 0x0000000103037824 */ /* 0x000fe400078e0207 */
[----:B------:R-:W-:Y:S02]  /*c200*/  IMAD R7, R27, 0x8, R22 ;  /* 0x000000081b077824 */ /* 0x000fe400078e0216 */
[----:B------:R-:W-:-:S04]  /*c210*/  IMAD.WIDE.U32 R2, R26, UR4, R2 ;  /* 0x000000041a027c25 */ /* 0x000fc8000f8e0002 */
[----:B------:R-:W-:Y:S01]  /*c220*/  IMAD R24, R26, UR5, R3 ;  /* 0x000000051a187c24 */ /* 0x000fe2000f8e0203 */
[----:B------:R-:W-:-:S04]  /*c230*/  LEA R18, P0, R2, UR6, 0x1 ;  /* 0x0000000602127c11 */ /* 0x000fc8000f8008ff */
[----:B------:R-:W-:Y:S02]  /*c240*/  LEA.HI.X R24, R2, UR7, R24, 0x1, P0 ;  /* 0x0000000702187c11 */ /* 0x000fe400080f0c18 */
[----:B------:R-:W-:-:S06]  /*c250*/  SHF.L.U32 R2, R28, 0x1f, RZ ;  /* 0x0000001f1c027819 */ /* 0x000fcc00000006ff */
[----:B------:R-:W0:Y:S02]  /*c260*/  SYNCS.PHASECHK.TRANS64.TRYWAIT P0, [R7+URZ+0x2a840], R2 ;  /* 0x02a84002070075a7 */ /* 0x000e24000800017f */
[----:B0-----:R-:W-:Y:S05]  /*c270*/  @!P0 BRA `(.L_x_258) ;  /* 0x0000003c005c8947 */ /* 0x001fea0003800000 */
.L_x_322:
[----:B------:R-:W-:Y:S05]  /*c280*/  BSYNC B0 ;  /* 0x0000000000007941 */ /* 0x000fea0003800000 */
.L_x_257:
[----:B------:R-:W1:Y:S01]  /*c290*/  S2R R8, SR_TID.X ;  /* 0x0000000000087919 */ /* 0x000e620000002100 */
[----:B------:R-:W-:Y:S01]  /*c2a0*/  ULDC.64 UR4, c[0x0][0x300] ;  /* 0x0000c00000047ab9 */ /* 0x000fe20000000a00 */
[----:B------:R-:W-:Y:S01]  /*c2b0*/  ULDC.64 UR6, c[0x0][0x2e8] ;  /* 0x0000ba0000067ab9 */ /* 0x000fe20000000a00 */
[----:B------:R-:W-:Y:S01]  /*c2c0*/  IMAD R5, R5, UR4, RZ ;  /* 0x0000000405057c24 */ /* 0x000fe2000f8e02ff */
[C---:B------:R-:W-:Y:S01]  /*c2d0*/  LOP3.LUT P4, RZ, R23.reuse, 0x4, RZ, 0xc0, !PT ;  /* 0x0000000417ff7812 */ /* 0x040fe2000788c0ff */
[C---:B0-----:R-:W-:Y:S01]  /*c2e0*/  IMAD.WIDE.U32 R2, R0.reuse, UR4, RZ ;  /* 0x0000000400027c25 */ /* 0x041fe2000f8e00ff */
[C---:B------:R-:W-:Y:S02]  /*c2f0*/  LOP3.LUT P3, RZ, R23.reuse, 0x2, RZ, 0xc0, !PT ;  /* 0x0000000217ff7812 */ /* 0x040fe4000786c0ff */
[----:B------:R-:W-:Y:S01]  /*c300*/  LOP3.LUT P2, RZ, R23, 0x1, RZ, 0xc0, !PT ;  /* 0x0000000117ff7812 */ /* 0x000fe2000784c0ff */
[----:B------:R-:W-:Y:S01]  /*c310*/  IMAD R5, R0, UR5, R5 ;  /* 0x0000000500057c24 */ /* 0x000fe2000f8e0205 */
[----:B------:R-:W-:-:S02]  /*c320*/  ULDC.64 UR4, c[0x0][0x310] ;  /* 0x0000c40000047ab9 */ /* 0x000fc40000000a00 */
[----:B------:R-:W-:Y:S02]  /*c330*/  IMAD R6, R6, UR4, RZ ;  /* 0x0000000406067c24 */ /* 0x000fe4000f8e02ff */
[----:B------:R-:W-:Y:S02]  /*c340*/  IMAD.IADD R3, R3, 0x1, R5 ;  /* 0x0000000103037824 */ /* 0x000fe400078e0205 */
[C---:B------:R-:W-:Y:S02]  /*c350*/  IMAD R6, R4.reuse, UR5, R6 ;  /* 0x0000000504067c24 */ /* 0x040fe4000f8e0206 */
[----:B------:R-:W-:Y:S01]  /*c360*/  IMAD.WIDE.U32 R2, R4, UR4, R2 ;  /* 0x0000000404027c25 */ /* 0x000fe2000f8e0002 */
[----:B------:R-:W-:-:S03]  /*c370*/  ULDC.64 UR4, c[0x0][0x308] ;  /* 0x0000c20000047ab9 */ /* 0x000fc60000000a00 */
[----:B------:R-:W-:Y:S02]  /*c380*/  IMAD.IADD R3, R3, 0x1, R6 ;  /* 0x0000000103037824 */ /* 0x000fe400078e0206 */
[----:B------:R-:W-:Y:S02]  /*c390*/  IMAD R6, R25, -0x60, R34 ;  /* 0xffffffa019067824 */ /* 0x000fe400078e0222 */
[----:B------:R-:W-:Y:S01]  /*c3a0*/  IMAD.WIDE.U32 R2, R26, UR4, R2 ;  /* 0x000000041a027c25 */ /* 0x000fe2000f8e0002 */
[----:B------:R-:W-:-:S03]  /*c3b0*/  UMOV UR4, 0xffffffff ;  /* 0xffffffff00047882 */ /* 0x000fc60000000000 */
[----:B------:R-:W-:Y:S01]  /*c3c0*/  IMAD R0, R26, UR5, R3 ;  /* 0x000000051a007c24 */ /* 0x000fe2000f8e0203 */
[----:B------:R-:W-:Y:S01]  /*c3d0*/  LEA R4, P0, R2, UR6, 0x1 ;  /* 0x0000000602047c11 */ /* 0x000fe2000f8008ff */
[----:B------:R-:W-:Y:S01]  /*c3e0*/  IMAD R5, R27, 0x4800, R32 ;  /* 0x000048001b057824 */ /* 0x000fe200078e0220 */
[----:B-1----:R-:W-:Y:S02]  /*c3f0*/  LOP3.LUT R8, R8, 0x7f, RZ, 0xc0, !PT ;  /* 0x0000007f08087812 */ /* 0x002fe400078ec0ff */
[----:B------:R-:W-:Y:S02]  /*c400*/  LEA.HI.X R0, R2, UR7, R0, 0x1, P0 ;  /* 0x0000000702007c11 */ /* 0x000fe400080f0c00 */
[----:B------:R-:W-:Y:S02]  /*c410*/  SHF.R.U32.HI R9, RZ, 0x3, R8 ;  /* 0x00000003ff097819 */ /* 0x000fe40000011608 */
[----:B------:R-:W0:Y:S02]  /*c420*/  S2R R8, SR_TID.X ;  /* 0x0000000000087919 */ /* 0x000e240000002100 */
[----:B------:R-:W-:-:S04]  /*c430*/  IADD3 R6, -R9, R6, RZ ;  /* 0x0000000609067210 */ /* 0x000fc80007ffe1ff */
[----:B------:R-:W-:Y:S01]  /*c440*/  ISETP.GE.AND P0, PT, R6, 0x1, PT ;  /* 0x000000010600780c */ /* 0x000fe20003f06270 */
[----:B0-----:R-:W-:-:S05]  /*c450*/  IMAD.SHL.U32 R9, R8, 0x8, RZ ;  /* 0x0000000808097824 */ /* 0x001fca00078e00ff */
[----:B------:R-:W-:Y:S01]  /*c460*/  LOP3.LUT R9, R9, 0x38, RZ, 0xc0, !PT ;  /* 0x0000003809097812 */ /* 0x000fe200078ec0ff */
[----:B------:R-:W-:Y:S06]  /*c470*/  BRA.DIV UR4, `(.L_x_259) ;  /* 0x0000003a04f07947 */ /* 0x000fec000b800000 */
[----:B------:R-:W0:Y:S01]  /*c480*/  SHFL.IDX PT, R3, R4, RZ, 0x181f ;  /* 0x00181fff04037589 */ /* 0x000e2200000e0000 */
[----:B------:R-:W-:-:S03]  /*c490*/  @P0 IMAD R8, R5, 0x2, R22 ;  /* 0x0000000205080824 */ /* 0x000fc600078e0216 */
[----:B------:R-:W1:Y:S01]  /*c4a0*/  SHFL.IDX PT, R2, R0, RZ, 0x181f ;  /* 0x00181fff00027589 */ /* 0x000e6200000e0000 */
[----:B0-----:R-:W-:-:S05]  /*c4b0*/  @P0 LEA R3, P1, R9, R3, 0x1 ;  /* 0x0000000309030211 */ /* 0x001fca00078208ff */
[----:B-1----:R-:W-:Y:S01]  /*c4c0*/  @P0 IMAD.X R2, RZ, RZ, R2, P1 ;  /* 0x000000ffff020224 */ /* 0x002fe200008e0602 */
[----:B------:R-:W-:-:S04]  /*c4d0*/  ISETP.GE.AND P1, PT, R6, 0x11, PT ;  /* 0x000000110600780c */ /* 0x000fc80003f26270 */
[----:B------:R-:W-:-:S04]  /*c4e0*/  @P0 LOP3.LUT R3, R3, R2, RZ, 0x3c, !PT ;  /* 0x0000000203030212 */ /* 0x000fc800078e3cff */
[----:B------:R-:W-:-:S04]  /*c4f0*/  @P0 LOP3.LUT R2, R3, R2, RZ, 0x3c, !PT ;  /* 0x0000000203020212 */ /* 0x000fc800078e3cff */
[----:B------:R-:W-:-:S05]  /*c500*/  @P0 LOP3.LUT R3, R3, R2, RZ, 0x3c, !PT ;  /* 0x0000000203030212 */ /* 0x000fca00078e3cff */
[----:B------:R-:W-:Y:S01]  /*c510*/  @!PT LDS RZ, [RZ] ;  /* 0x00000000fffff984 */ /* 0x000fe20000000800 */
[----:B------:R-:W-:Y:S04]  /*c520*/  @P0 LDGSTS.E.BYPASS.LTC128B.128 [R8+0x18400], desc[UR36][R2.64], !P4 ;  /* 0x1840000002080fae */ /* 0x000fe8000e101d64 */
[----:B------:R-:W-:Y:S04]  /*c530*/  @P0 LDGSTS.E.BYPASS.LTC128B.128 [R8+0x1b400], desc[UR36][R2.64+0x80], !P3 ;  /* 0x1b40008002080fae */ /* 0x000fe8000d901d64 */
[----:B------:R0:W-:Y:S04]  /*c540*/  @P0 LDGSTS.E.BYPASS.LTC128B.128 [R8+0x1e400], desc[UR36][R2.64+0x100], !P2 ;  /* 0x1e40010002080fae */ /* 0x0001e8000d101d64 */
[----:B0-----:R-:W0:Y:S01]  /*c550*/  SHFL.IDX PT, R3, R4, 0x1, 0x181f ;  /* 0x00381f0004037f89 */ /* 0x001e2200000e0000 */
[----:B------:R-:W-:-:S03]  /*c560*/  @P1 IMAD R8, R5, 0x2, R22 ;  /* 0x0000000205081824 */ /* 0x000fc600078e0216 */
[----:B------:R-:W1:Y:S01]  /*c570*/  SHFL.IDX PT, R2, R0, 0x1, 0x181f ;  /* 0x00381f0000027f89 */ /* 0x000e6200000e0000 */
[----:B0-----:R-:W-:-:S05]  /*c580*/  @P1 LEA R3, P0, R9, R3, 0x1 ;  /* 0x0000000309031211 */ /* 0x001fca00078008ff */
[----:B-1----:R-:W-:-:S05]  /*c590*/  @P1 IMAD.X R2, RZ, RZ, R2, P0 ;  /* 0x000000ffff021224 */ /* 0x002fca00000e0602 */
[----:B------:R-:W-:-:S04]  /*c5a0*/  @P1 LOP3.LUT R3, R3, R2, RZ, 0x3c, !PT ;  /* 0x0000000203031212 */ /* 0x000fc800078e3cff */
[----:B------:R-:W-:-:S04]  /*c5b0*/  @P1 LOP3.LUT R2, R3, R2, RZ, 0x3c, !PT ;  /* 0x0000000203021212 */ /* 0x000fc800078e3cff */
[----:B------:R-:W-:-:S05]  /*c5c0*/  @P1 LOP3.LUT R3, R3, R2, RZ, 0x3c, !PT ;  /* 0x0000000203031212 */ /* 0x000fca00078e3cff */
[----:B------:R-:W-:Y:S04]  /*c5d0*/  @P1 LDGSTS.E.BYPASS.LTC128B.128 [R8+0x18c00], desc[UR36][R2.64], !P4 ;  /* 0x18c0000002081fae */ /* 0x000fe8000e101d64 */
[----:B------:R-:W-:Y:S04]  /*c5e0*/  @P1 LDGSTS.E.BYPASS.LTC128B.128 [R8+0x1bc00], desc[UR36][R2.64+0x80], !P3 ;  /* 0x1bc0008002081fae */ /* 0x000fe8000d901d64 */
[----:B------:R0:W-:Y:S01]  /*c5f0*/  @P1 LDGSTS.E.BYPASS.LTC128B.128 [R8+0x1ec00], desc[UR36][R2.64+0x100], !P2 ;  /* 0x1ec0010002081fae */ /* 0x0001e2000d101d64 */
[----:B------:R-:W-:-:S03]  /*c600*/  ISETP.GE.AND P1, PT, R6, 0x21, PT ;  /* 0x000000210600780c */ /* 0x000fc60003f26270 */
[----:B0-----:R-:W0:Y:S10]  /*c610*/  SHFL.IDX PT, R3, R4, 0x2, 0x181f ;  /* 0x00581f0004037f89 */ /* 0x001e3400000e0000 */
[----:B------:R-:W-:Y:S01]  /*c620*/  @P1 LEA R8, R5, R22, 0x1 ;  /* 0x0000001605081211 */ /* 0x000fe200078e08ff */
        /* <DEDUP_REMOVED lines=11> */
[----:B------:R-:W-:Y:S01]  /*c6e0*/  @P1 IMAD R8, R5, 0x2, R22 ;  /* 0x0000000205081824 */ /* 0x000fe200078e0216 */
        /* <DEDUP_REMOVED lines=12> */
[----:B------:R-:W1:Y:S04]  /*c7b0*/  SHFL.IDX PT, R2, R0, 0x4, 0x181f ;  /* 0x00981f0000027f89 */ /* 0x000e6800000e0000 */
[----:B------:R-:W2:Y:S01]  /*c7c0*/  SHFL.IDX PT, R0, R0, 0x5, 0x181f ;  /* 0x00b81f0000007f89 */ /* 0x000ea200000e0000 */
[----:B0-----:R-:W-:-:S05]  /*c7d0*/  @P1 LEA R3, P0, R9, R3, 0x1 ;  /* 0x0000000309031211 */ /* 0x001fca00078008ff */
[----:B-1----:R-:W-:-:S05]  /*c7e0*/  @P1 IMAD.X R2, RZ, RZ, R2, P0 ;  /* 0x000000ffff021224 */ /* 0x002fca00000e0602 */
[----:B------:R-:W-:-:S04]  /*c7f0*/  @P1 LOP3.LUT R3, R3, R2, RZ, 0x3c, !PT ;  /* 0x0000000203031212 */ /* 0x000fc800078e3cff */
[----:B------:R-:W-:-:S04]  /*c800*/  @P1 LOP3.LUT R2, R3, R2, RZ, 0x3c, !PT ;  /* 0x0000000203021212 */ /* 0x000fc800078e3cff */
[----:B------:R-:W-:-:S05]  /*c810*/  @P1 LOP3.LUT R3, R3, R2, RZ, 0x3c, !PT ;  /* 0x0000000203031212 */ /* 0x000fca00078e3cff */
[----:B------:R-:W-:Y:S04]  /*c820*/  @P1 LDGSTS.E.BYPASS.LTC128B.128 [R8+0x1a400], desc[UR36][R2.64], !P4 ;  /* 0x1a40000002081fae */ /* 0x000fe8000e101d64 */
[----:B------:R-:W-:Y:S04]  /*c830*/  @P1 LDGSTS.E.BYPASS.LTC128B.128 [R8+0x1d400], desc[UR36][R2.64+0x80], !P3 ;  /* 0x1d40008002081fae */ /* 0x000fe8000d901d64 */
[----:B------:R0:W-:Y:S04]  /*c840*/  @P1 LDGSTS.E.BYPASS.LTC128B.128 [R8+0x20400], desc[UR36][R2.64+0x100], !P2 ;  /* 0x2040010002081fae */ /* 0x0001e8000d101d64 */
[----:B0-2---:R0:W1:Y:S02]  /*c850*/  SHFL.IDX PT, R2, R4, 0x5, 0x181f ;  /* 0x00b81f0004027f89 */ /* 0x00506400000e0000 */
.L_x_336:
[----:B------:R-:W-:-:S13]  /*c860*/  ISETP.GE.AND P0, PT, R6, 0x51, PT ;  /* 0x000000510600780c */ /* 0x000fda0003f06270 */
[----:B-1----:R-:W-:Y:S01]  /*c870*/  @P0 LEA R2, P1, R9, R2, 0x1 ;  /* 0x0000000209020211 */ /* 0x002fe200078208ff */
[----:B------:R-:W-:-:S04]  /*c880*/  @P0 IMAD R5, R5, 0x2, R22 ;  /* 0x0000000205050824 */ /* 0x000fc800078e0216 */
[----:B------:R-:W-:-:S05]  /*c890*/  @P0 IMAD.X R3, RZ, RZ, R0, P1 ;  /* 0x000000ffff030224 */ /* 0x000fca00008e0600 */
[----:B------:R-:W-:Y:S01]  /*c8a0*/  @!PT LDS RZ, [RZ] ;  /* 0x00000000fffff984 */ /* 0x000fe20000000800 */
[----:B------:R-:W-:Y:S01]  /*c8b0*/  @!PT LDS RZ, [RZ] ;  /* 0x00000000fffff984 */ /* 0x000fe20000000800 */
[----:B------:R-:W-:Y:S01]  /*c8c0*/  @!PT LDS RZ, [RZ] ;  /* 0x00000000fffff984 */ /* 0x000fe20000000800 */
[----:B------:R1:W-:Y:S04]  /*c8d0*/  @P0 LDGSTS.E.BYPASS.LTC128B.128 [R5+0x1ac00], desc[UR36][R2.64], !P4 ;  /* 0x1ac0000002050fae */ /* 0x0003e8000e101d64 */
[----:B------:R1:W-:Y:S04]  /*c8e0*/  @P0 LDGSTS.E.BYPASS.LTC128B.128 [R5+0x1dc00], desc[UR36][R2.64+0x80], !P3 ;  /* 0x1dc0008002050fae */ /* 0x0003e8000d901d64 */
[----:B------:R1:W-:Y:S01]  /*c8f0*/  @P0 LDGSTS.E.BYPASS.LTC128B.128 [R5+0x20c00], desc[UR36][R2.64+0x100], !P2 ;  /* 0x20c0010002050fae */ /* 0x0003e2000d101d64 */
[----:B------:R-:W-:Y:S01]  /*c900*/  PLOP3.LUT P0, PT, PT, PT, PT, 0x80, 0x0 ;  /* 0x000000000000781c */ /* 0x000fe20003f0f070 */
[----:B------:R-:W-:-:S12]  /*c910*/  NOP ;  /* 0x0000000000007918 */ /* 0x000fd80000000000 */
.L_x_260:
[----:B------:R-:W-:Y:S02]  /*c920*/  PLOP3.LUT P1, PT, P1, P0, PT, 0xa2, 0x0 ;  /* 0x000000000000781c */ /* 0x000fe40000f21472 */
[----:B------:R-:W-:-:S08]  /*c930*/  @P0 R2UR P1, UR4, R7 ;  /* 0x00000000070402ca */ /* 0x000fd00000020000 */
[----:B------:R-:W-:-:S05]  /*c940*/  @P0 PLOP3.LUT P0, PT, P1, PT, PT, 0x80, 0x0 ;  /* 0x000000000000081c */ /* 0x000fca0000f0f070 */
[----:B------:R-:W-:Y:S01]  /*c950*/  @!P1 SYNCS.ARRIVE.TRANS64.RED.A0T1 RZ, [UR4+0x2a830], RZ ;  /* 0x02a830ffffff99a7 */ /* 0x000fe20008200404 */
[----:B------:R-:W-:Y:S07]  /*c960*/  @!P1 ARRIVES.LDGSTSBAR.64.TRANSCNT [UR4+0x2a830] ;  /* 0x02a83000ff0099b0 */ /* 0x000fee0008000a84 */
[----:B------:R-:W-:Y:S05]  /*c970*/  @P0 BRA.U.ANY `(.L_x_260) ;  /* 0xfffffffd00e80947 */ /* 0x000fea000393ffff */
[----:B------:R-:W-:Y:S01]  /*c980*/  NOP ;  /* 0x0000000000007918 */ /* 0x000fe20000000000 */
[----:B------:R-:W-:-:S13]  /*c990*/  LOP3.LUT P2, RZ, R23, 0x10, RZ, 0xc0, !PT ;  /* 0x0000001017ff7812 */ /* 0x000fda000784c0ff */
[----:B------:R-:W-:Y:S05]  /*c9a0*/  @!P2 BRA `(.L_x_261) ;  /* 0x000000000004a947 */ /* 0x000fea0003800000 */
[----:B------:R-:W-:Y:S01]  /*c9b0*/  BPT.TRAP 0x1 ;  /* 0x000000040000795c */ /* 0x000fe20000300000 */
.L_x_261:
[----:B------:R2:W5:Y:S01]  /*c9c0*/  LDL.LU R0, [R1+0x4] ;  /* 0x0000040001007983 */ /* 0x0005620000300800 */
[----:B------:R-:W-:Y:S01]  /*c9d0*/  LOP3.LUT P0, RZ, R23, 0x40, RZ, 0xc0, !PT ;  /* 0x0000004017ff7812 */ /* 0x000fe2000780c0ff */
[----:B------:R2:W-:-:S12]  /*c9e0*/  SYNCS.ARRIVE.TRANS64.A1T0 RZ, [R7+URZ+0x2a830], RZ ;  /* 0x02a830ff07ff79a7 */ /* 0x0005d8000810003f */
[----:B------:R-:W-:Y:S05]  /*c9f0*/  WARPSYNC.ALL ;  /* 0x0000000000007948 */ /* 0x000fea0003800000 */
[----:B------:R-:W-:Y:S01]  /*ca00*/  ULDC.64 UR4, c[0x0][0x298] ;  /* 0x0000a60000047ab9 */ /* 0x000fe20000000a00 */
[----:B-1----:R-:W-:Y:S01]  /*ca10*/  IADD3 R2, R22, 0xc400, RZ ;  /* 0x0000c40016027810 */ /* 0x002fe20007ffe0ff */
[----:B0-----:R-:W-:Y:S01]  /*ca20*/  IMAD.WIDE.U32 R4, R35, UR4, RZ ;  /* 0x0000000423047c25 */ /* 0x001fe2000f8e00ff */
[----:B------:R-:W-:Y:S01]  /*ca30*/  SEL R30, R30, RZ, !P0 ;  /* 0x000000ff1e1e7207 */ /* 0x000fe20004000000 */
[----:B------:R-:W-:Y:S01]  /*ca40*/  BSSY B6, `(.L_x_262) ;  /* 0x000001b000067945 */ /* 0x000fe20003800000 */
[----:B------:R-:W-:Y:S01]  /*ca50*/  BAR.SYNC.DEFER_BLOCKING 0x8, 0x180 ;  /* 0x0206000000007b1d */ /* 0x000fe20000010000 */
[----:B-----5:R-:W-:-:S02]  /*ca60*/  SEL R0, R0, RZ, !P0 ;  /* 0x000000ff00007207 */ /* 0x020fc40004000000 */
[----:B------:R-:W-:-:S03]  /*ca70*/  LOP3.LUT P0, RZ, R2, 0x3ff, RZ, 0xc0, !PT ;  /* 0x000003ff02ff7812 */ /* 0x000fc6000780c0ff */
[----:B------:R0:W-:Y:S04]  /*ca80*/  STL [R1+0x4], R0 ;  /* 0x0000040001007387 */ /* 0x0001e80000100800 */
[----:B------:R1:W-:Y:S01]  /*ca90*/  STL.64 [R1+0x8], R4 ;  /* 0x0000080401007387 */ /* 0x0003e20000100a00 */
[----:B0-----:R-:W-:-:S05]  /*caa0*/  SHF.R.S32.HI R0, RZ, 0x1f, R35 ;  /* 0x0000001fff007819 */ /* 0x001fca0000011423 */
[----:B------:R-:W-:-:S04]  /*cab0*/  IMAD R0, R0, UR4, RZ ;  /* 0x0000000400007c24 */ /* 0x000fc8000f8e02ff */
[----:B------:R-:W-:-:S04]  /*cac0*/  IMAD R0, R35, UR5, R0 ;  /* 0x0000000523007c24 */ /* 0x000fc8000f8e0200 */
[----:B------:R-:W-:Y:S01]  /*cad0*/  IMAD.IADD R35, R5, 0x1, R0 ;  /* 0x0000000105237824 */ /* 0x000fe200078e0200 */
[----:B-1----:R-:W-:Y:S06]  /*cae0*/  @!P0 BRA `(.L_x_263) ;  /* 0x0000000000408947 */ /* 0x002fec0003800000 */
[----:B------:R-:W-:Y:S01]  /*caf0*/  MOV R2, 0x0 ;  /* 0x0000000000027802 */ /* 0x000fe20000000f00 */
[----:B------:R-:W-:Y:S01]  /*cb00*/  ULDC.64 UR6, c[0x4][0xf0] ;  /* 0x01003c0000067ab9 */ /* 0x000fe20000000a00 */
[----:B------:R-:W-:Y:S01]  /*cb10*/  ULDC.64 UR8, c[0x4][0xf8] ;  /* 0x01003e0000087ab9 */ /* 0x000fe20000000a00 */
[----:B------:R-:W-:Y:S01]  /*cb20*/  ULDC.64 UR4, c[0x4][0x88] ;  /* 0x0100220000047ab9 */ /* 0x000fe20000000a00 */
[----:B------:R-:W-:Y:S01]  /*cb30*/  IMAD.U32 R4, RZ, RZ, UR6 ;  /* 0x00000006ff047e24 */ /* 0x000fe2000f8e00ff */
[----:B------:R-:W-:Y:S01]  /*cb40*/  MOV R11, UR5 ;  /* 0x00000005000b7c02 */ /* 0x000fe20008000f00 */
[----:B------:R-:W0:Y:S01]  /*cb50*/  LDC.64 R2, c[0x4][R2] ;  /* 0x0100000002027b82 */ /* 0x000e220000000a00 */
[----:B------:R-:W-:Y:S02]  /*cb60*/  IMAD.U32 R5, RZ, RZ, UR7 ;  /* 0x00000007ff057e24 */ /* 0x000fe4000f8e00ff */
[----:B------:R-:W-:Y:S02]  /*cb70*/  IMAD.U32 R6, RZ, RZ, UR8 ;  /* 0x00000008ff067e24 */ /* 0x000fe4000f8e00ff */
[----:B--2---:R-:W-:-:S02]  /*cb80*/  IMAD.U32 R7, RZ, RZ, UR9 ;  /* 0x00000009ff077e24 */ /* 0x004fc4000f8e00ff */
[----:B------:R-:W-:Y:S02]  /*cb90*/  IMAD.U32 R10, RZ, RZ, UR4 ;  /* 0x00000004ff0a7e24 */ /* 0x000fe4000f8e00ff */
[----:B------:R-:W-:Y:S02]  /*cba0*/  IMAD.MOV.U32 R8, RZ, RZ, 0x70 ;  /* 0x00000070ff087424 */ /* 0x000fe400078e00ff */
[----:B------:R-:W-:Y:S02]  /*cbb0*/  IMAD.MOV.U32 R12, RZ, RZ, 0x1 ;  /* 0x00000001ff0c7424 */ /* 0x000fe400078e00ff */
[----:B------:R-:W-:-:S07]  /*cbc0*/  IMAD.MOV.U32 R13, RZ, RZ, RZ ;  /* 0x000000ffff0d7224 */ /* 0x000fce00078e00ff */
[----:B------:R-:W-:-:S07]  /*cbd0*/  LEPC R20, `(.L_x_263) ;  /* 0x000000001014794e */ /* 0x000fce0000000000 */
[----:B0-----:R-:W-:Y:S05]  /*cbe0*/  CALL.ABS.NOINC R2 ;  /* 0x0000000002007343 */ /* 0x001fea0003c00000 */
.L_x_263:
[----:B------:R-:W-:Y:S05]  /*cbf0*/  BSYNC B6 ;  /* 0x0000000000067941 */ /* 0x000fea0003800000 */
.L_x_262:
[----:B------:R-:W3:Y:S01]  /*cc00*/  LDL.LU R20, [R1+0x4] ;  /* 0x0000040001147983 */ /* 0x000ee20000300800 */
[----:B------:R-:W0:Y:S01]  /*cc10*/  LDC R6, c[0x0][0x448] ;  /* 0x00011200ff067b82 */ /* 0x000e220000000800 */
[----:B------:R-:W-:Y:S02]  /*cc20*/  ULDC.64 UR4, c[0x0][0x2d8] ;  /* 0x0000b60000047ab9 */ /* 0x000fe40000000a00 */
[----:B------:R-:W4:Y:S01]  /*cc30*/  LDL.LU.64 R2, [R1+0x8] ;  /* 0x0000080001027983 */ /* 0x000f220000300a00 */
[----:B------:R-:W-:-:S03]  /*cc40*/  IMAD.SHL.U32 R4, R17, 0x80, RZ ;  /* 0x0000008011047824 */ /* 0x000fc600078e00ff */
[----:B------:R1:W5:Y:S01]  /*cc50*/  LDL R17, [R1+0x10] ;  /* 0x0000100001117983 */ /* 0x0003620000100800 */
[----:B0-----:R-:W-:Y:S01]  /*cc60*/  ISETP.NE.AND P0, PT, R6, 0x1, PT ;  /* 0x000000010600780c */ /* 0x001fe20003f05270 */
[----:B------:R-:W0:Y:S02]  /*cc70*/  S2R R11, SR_TID.X ;  /* 0x00000000000b7919 */ /* 0x000e240000002100 */
[----:B0-----:R-:W-:-:S05]  /*cc80*/  IMAD.SHL.U32 R9, R11, 0x8, RZ ;  /* 0x000000080b097824 */ /* 0x001fca00078e00ff */
[----:B------:R-:W-:Y:S01]  /*cc90*/  LOP3.LUT R9, R9, 0x38, RZ, 0xc0, !PT ;  /* 0x0000003809097812 */ /* 0x000fe200078ec0ff */
[----:B---3--:R-:W-:Y:S02]  /*cca0*/  IMAD.MOV.U32 R21, RZ, RZ, R20 ;  /* 0x000000ffff157224 */ /* 0x008fe400078e0014 */
[----:B------:R-:W0:Y:S01]  /*ccb0*/  S2R R20, SR_TID.X ;  /* 0x0000000000147919 */ /* 0x000e220000002100 */
[----:B----4-:R-:W-:Y:S02]  /*ccc0*/  IMAD.MOV.U32 R3, RZ, RZ, R35 ;  /* 0x000000ffff037224 */ /* 0x010fe400078e0023 */
[----:B------:R-:W-:-:S04]  /*ccd0*/  IMAD.WIDE.U32 R2, R26, UR4, R2 ;  /* 0x000000041a027c25 */ /* 0x000fc8000f8e0002 */
[----:B------:R-:W-:Y:S01]  /*cce0*/  IMAD R3, R26, UR5, R3 ;  /* 0x000000051a037c24 */ /* 0x000fe2000f8e0203 */
[----:B------:R-:W-:Y:S02]  /*ccf0*/  ULDC.64 UR4, c[0x0][0x2e0] ;  /* 0x0000b80000047ab9 */ /* 0x000fe40000000a00 */
[----:B------:R-:W-:Y:S02]  /*cd00*/  IMAD R5, R21, UR4, RZ ;  /* 0x0000000415057c24 */ /* 0x000fe4000f8e02ff */
[----:B------:R-:W-:-:S04]  /*cd10*/  IMAD.WIDE.U32 R2, R30, UR4, R2 ;  /* 0x000000041e027c25 */ /* 0x000fc8000f8e0002 */
[----:B------:R-:W-:Y:S01]  /*cd20*/  IMAD R0, R30, UR5, R5 ;  /* 0x000000051e007c24 */ /* 0x000fe2000f8e0205 */
[----:B------:R-:W-:Y:S01]  /*cd30*/  ULDC.64 UR4, c[0x0][0x2d0] ;  /* 0x0000b40000047ab9 */ /* 0x000fe20000000a00 */
[----:B------:R-:W3:Y:S02]  /*cd40*/  @P0 LDC R5, c[0x0][0x44c] ;  /* 0x00011300ff050b82 */ /* 0x000ee40000000800 */
[----:B------:R-:W-:-:S06]  /*cd50*/  IMAD.IADD R3, R3, 0x1, R0 ;  /* 0x0000000103037824 */ /* 0x000fcc00078e0200 */
[----:B------:R-:W4:Y:S01]  /*cd60*/  @P0 LDC R0, c[0x0][0x450] ;  /* 0x00011400ff000b82 */ /* 0x000f220000000800 */
[C---:B0-----:R-:W-:Y:S02]  /*cd70*/  LOP3.LUT R21, R20.reuse, 0x7f, RZ, 0xc0, !PT ;  /* 0x0000007f14157812 */ /* 0x041fe400078ec0ff */
[----:B------:R-:W-:Y:S02]  /*cd80*/  SHF.L.U32 R20, R20, 0x4, RZ ;  /* 0x0000000414147819 */ /* 0x000fe400000006ff */
[----:B------:R-:W-:-:S04]  /*cd90*/  SHF.R.U32.HI R21, RZ, 0x3, R21 ;  /* 0x00000003ff157819 */ /* 0x000fc80000011615 */
[----:B------:R-:W-:-:S04]  /*cda0*/  LOP3.LUT R20, R21, 0x70, R20, 0xf8, !PT ;  /* 0x0000007015147812 */ /* 0x000fc800078ef814 */
[----:B--2---:R-:W-:-:S05]  /*cdb0*/  LOP3.LUT R7, R20, R4, RZ, 0xfc, !PT ;  /* 0x0000000414077212 */ /* 0x004fca00078efcff */
[----:B---3--:R-:W-:-:S04]  /*cdc0*/  @P0 IMAD.HI.U32 R8, R7, R5, RZ ;  /* 0x0000000507080227 */ /* 0x008fc800078e00ff */
[----:B------:R-:W-:Y:S01]  /*cdd0*/  IMAD.MOV.U32 R5, RZ, RZ, R7 ;  /* 0x000000ffff057224 */ /* 0x000fe200078e0007 */
[----:B----4-:R-:W-:-:S05]  /*cde0*/  @P0 SHF.R.U32.HI R5, RZ, R0, R8 ;  /* 0x00000000ff050219 */ /* 0x010fca0000011608 */
[----:B------:R-:W-:-:S04]  /*cdf0*/  IMAD.MOV R0, RZ, RZ, -R5 ;  /* 0x000000ffff007224 */ /* 0x000fc800078e0a05 */
[----:B------:R-:W-:Y:S01]  /*ce00*/  IMAD R0, R6, R0, R7 ;  /* 0x0000000006007224 */ /* 0x000fe200078e0207 */
[----:B------:R-:W-:Y:S01]  /*ce10*/  SHF.R.S32.HI R7, RZ, 0x1f, R5 ;  /* 0x0000001fff077819 */ /* 0x000fe20000011405 */
[----:B------:R-:W-:-:S04]  /*ce20*/  IMAD.WIDE.U32 R2, R5, UR4, R2 ;  /* 0x0000000405027c25 */ /* 0x000fc8000f8e0002 */
[----:B------:R-:W-:-:S04]  /*ce30*/  IMAD R7, R7, UR4, RZ ;  /* 0x0000000407077c24 */ /* 0x000fc8000f8e02ff */
[----:B------:R-:W-:Y:S01]  /*ce40*/  IMAD R7, R5, UR5, R7 ;  /* 0x0000000505077c24 */ /* 0x000fe2000f8e0207 */
[----:B------:R-:W-:Y:S01]  /*ce50*/  SHF.R.S32.HI R5, RZ, 0x1f, R0 ;  /* 0x0000001fff057819 */ /* 0x000fe20000011400 */
[----:B------:R-:W-:Y:S02]  /*ce60*/  ULDC.64 UR4, c[0x0][0x2c8] ;  /* 0x0000b20000047ab9 */ /* 0x000fe40000000a00 */
[----:B------:R-:W-:Y:S02]  /*ce70*/  IMAD.IADD R3, R3, 0x1, R7 ;  /* 0x0000000103037824 */ /* 0x000fe400078e0207 */
[----:B------:R-:W-:Y:S01]  /*ce80*/  IMAD R5, R5, UR4, RZ ;  /* 0x0000000405057c24 */ /* 0x000fe2000f8e02ff */
[----:B------:R-:W-:Y:S01]  /*ce90*/  SHF.L.U32 R21, R11, 0x3, RZ ;  /* 0x000000030b157819 */ /* 0x000fe200000006ff */
[----:B------:R-:W-:-:S04]  /*cea0*/  IMAD.WIDE.U32 R2, R0, UR4, R2 ;  /* 0x0000000400027c25 */ /* 0x000fc8000f8e0002 */
[----:B------:R-:W-:Y:S01]  /*ceb0*/  IMAD R5, R0, UR5, R5 ;  /* 0x0000000500057c24 */ /* 0x000fe2000f8e0205 */
[----:B------:R-:W-:Y:S01]  /*cec0*/  ULDC.64 UR4, c[0x0][0x280] ;  /* 0x0000a00000047ab9 */ /* 0x000fe20000000a00 */
[----:B------:R-:W-:Y:S02]  /*ced0*/  LOP3.LUT R21, R21, 0x38, RZ, 0xc0, !PT ;  /* 0x0000003815157812 */ /* 0x000fe400078ec0ff */
[----:B------:R-:W-:Y:S01]  /*cee0*/  IMAD.IADD R5, R3, 0x1, R5 ;  /* 0x0000000103057824 */ /* 0x000fe200078e0205 */
[----:B------:R-:W-:Y:S01]  /*cef0*/  LEA R0, P0, R2, UR4, 0x1 ;  /* 0x0000000402007c11 */ /* 0x000fe2000f8008ff */
[----:B------:R-:W-:Y:S01]  /*cf00*/  ULDC UR4, c[0x0][0x2b8] ;  /* 0x0000ae0000047ab9 */ /* 0x000fe20000000800 */
[----:B------:R-:W-:Y:S02]  /*cf10*/  LOP3.LUT R20, R11, 0x7f, RZ, 0xc0, !PT ;  /* 0x0000007f0b147812 */ /* 0x000fe400078ec0ff */
[C---:B------:R-:W-:Y:S02]  /*cf20*/  LOP3.LUT R10, R21.reuse, 0x40, RZ, 0xfc, !PT ;  /* 0x00000040150a7812 */ /* 0x040fe400078efcff */
[----:B------:R-:W-:-:S02]  /*cf30*/  LOP3.LUT R11, R21, 0x80, RZ, 0xfc, !PT ;  /* 0x00000080150b7812 */ /* 0x000fc400078efcff */
[----:B------:R-:W-:Y:S01]  /*cf40*/  LEA.HI.X R5, R2, UR5, R5, 0x1, P0 ;  /* 0x0000000502057c11 */ /* 0x000fe200080f0c05 */
[----:B------:R-:W-:Y:S01]  /*cf50*/  UMOV UR5, 0xffffffff ;  /* 0xffffffff00057882 */ /* 0x000fe20000000000 */
[----:B------:R-:W-:Y:S02]  /*cf60*/  ISETP.GE.AND P3, PT, R9, UR4, PT ;  /* 0x0000000409007c0c */ /* 0x000fe4000bf66270 */
[----:B------:R-:W-:Y:S02]  /*cf70*/  ISETP.GE.AND P2, PT, R10, UR4, PT ;  /* 0x000000040a007c0c */ /* 0x000fe4000bf46270 */
[----:B------:R-:W-:Y:S02]  /*cf80*/  ISETP.GE.AND P0, PT, R11, UR4, PT ;  /* 0x000000040b007c0c */ /* 0x000fe4000bf06270 */
[----:B------:R-:W-:Y:S01]  /*cf90*/  SHF.R.U32.HI R10, RZ, 0x3, R20 ;  /* 0x00000003ff0a7819 */ /* 0x000fe20000011614 */
[----:B-1----:R-:W-:Y:S10]  /*cfa0*/  BRA.DIV UR5, `(.L_x_264) ;  /* 0x0000003a054c7947 */ /* 0x002ff4000b800000 */
[----:B------:R-:W0:Y:S01]  /*cfb0*/  SHFL.IDX PT, R14, R0, RZ, 0x181f ;  /* 0x00181fff000e7589 */ /* 0x000e2200000e0000 */
[----:B-----5:R-:W-:Y:S02]  /*cfc0*/  IMAD R6, R17, R6, RZ ;  /* 0x0000000611067224 */ /* 0x020fe400078e02ff */
[----:B------:R-:W-:Y:S01]  /*cfd0*/  IMAD.IADD R4, R10, 0x1, R4 ;  /* 0x000000010a047824 */ /* 0x000fe200078e0204 */
[----:B------:R-:W1:Y:S03]  /*cfe0*/  SHFL.IDX PT, R2, R5, RZ, 0x181f ;  /* 0x00181fff05027589 */ /* 0x000e6600000e0000 */
[C---:B------:R-:W-:Y:S01]  /*cff0*/  VIADD R7, R4.reuse, 0x10 ;  /* 0x0000001004077836 */ /* 0x040fe20000000000 */
[----:B------:R-:W-:-:S13]  /*d000*/  ISETP.GE.AND P1, PT, R4, R6, PT ;  /* 0x000000060400720c */ /* 0x000fda0003f26270 */
[----:B0-----:R-:W-:-:S05]  /*d010*/  @!P1 LEA R14, P4, R9, R14, 0x1 ;  /* 0x0000000e090e9211 */ /* 0x001fca00078808ff */
[----:B-1----:R-:W-:Y:S02]  /*d020*/  @!P1 IMAD.X R3, RZ, RZ, R2, P4 ;  /* 0x000000ffff039224 */ /* 0x002fe400020e0602 */
[----:B------:R-:W-:Y:S02]  /*d030*/  @!P1 IMAD.MOV.U32 R2, RZ, RZ, R14 ;  /* 0x000000ffff029224 */ /* 0x000fe400078e000e */
[----:B------:R-:W0:Y:S04]  /*d040*/  SHFL.IDX PT, R14, R0, 0x1, 0x181f ;  /* 0x00381f00000e7f89 */ /* 0x000e2800000e0000 */
[----:B------:R-:W-:Y:S04]  /*d050*/  @!P1 LDGSTS.E.BYPASS.LTC128B.128 [R33+0xc400], desc[UR36][R2.64], !P3 ;  /* 0x0c40000002219fae */ /* 0x000fe8000d901d64 */
[----:B------:R-:W-:Y:S04]  /*d060*/  @!P1 LDGSTS.E.BYPASS.LTC128B.128 [R33+0x10400], desc[UR36][R2.64+0x80], !P2 ;  /* 0x1040008002219fae */ /* 0x000fe8000d101d64 */
[----:B------:R1:W-:Y:S01]  /*d070*/  @!P1 LDGSTS.E.BYPASS.LTC128B.128 [R33+0x14400], desc[UR36][R2.64+0x100], !P0 ;  /* 0x1440010002219fae */ /* 0x0003e2000c101d64 */
[----:B------:R-:W-:-:S03]  /*d080*/  ISETP.GE.AND P1, PT, R7, R6, PT ;  /* 0x000000060700720c */ /* 0x000fc60003f26270 */
[----:B-1----:R-:W1:Y:S10]  /*d090*/  SHFL.IDX PT, R2, R5, 0x1, 0x181f ;  /* 0x00381f0005027f89 */ /* 0x002e7400000e0000 */
[----:B0-----:R-:W-:-:S05]  /*d0a0*/  @!P1 LEA R14, P4, R9, R14, 0x1 ;  /* 0x0000000e090e9211 */ /* 0x001fca00078808ff */
[----:B-1----:R-:W-:Y:S02]  /*d0b0*/  @!P1 IMAD.X R7, RZ, RZ, R2, P4 ;  /* 0x000000ffff079224 */ /* 0x002fe400020e0602 */
[----:B------:R-:W-:Y:S02]  /*d0c0*/  @!P1 IMAD.MOV.U32 R2, RZ, RZ, R14 ;  /* 0x000000ffff029224 */ /* 0x000fe400078e000e */
[----:B------:R-:W0:Y:S01]  /*d0d0*/  SHFL.IDX PT, R14, R0, 0x2, 0x181f ;  /* 0x00581f00000e7f89 */ /* 0x000e2200000e0000 */
[----:B------:R-:W-:Y:S01]  /*d0e0*/  @!P1 MOV R3, R7 ;  /* 0x0000000700039202 */ /* 0x000fe20000000f00 */
[----:B------:R-:W-:-:S04]  /*d0f0*/  VIADD R7, R4, 0x20 ;  /* 0x0000002004077836 */ /* 0x000fc80000000000 */
        /* <DEDUP_REMOVED lines=8> */
[----:B------:R-:W-:Y:S01]  /*d180*/  @!P1 IMAD.MOV.U32 R3, RZ, RZ, R7 ;  /* 0x000000ffff039224 */ /* 0x000fe200078e0007 */
[----:B------:R-:W0:Y:S01]  /*d190*/  SHFL.IDX PT, R14, R0, 0x3, 0x181f ;  /* 0x00781f00000e7f89 */ /* 0x000e2200000e0000 */
[----:B------:R-:W-:-:S03]  /*d1a0*/  VIADD R7, R4, 0x30 ;  /* 0x0000003004077836 */ /* 0x000fc60000000000 */
[----:B------:R-:W-:Y:S04]  /*d1b0*/  @!P1 LDGSTS.E.BYPASS.LTC128B.128 [R33+0xd400], desc[UR36][R2.64], !P3 ;  /* 0x0d40000002219fae */ /* 0x000fe8000d901d64 */
[----:B------:R-:W-:Y:S04]  /*d1c0*/  @!P1 LDGSTS.E.BYPASS.LTC128B.128 [R33+0x11400], desc[UR36][R2.64+0x80], !P2 ;  /* 0x1140008002219fae */ /* 0x000fe8000d101d64 */
[----:B------:R1:W-:Y:S01]  /*d1d0*/  @!P1 LDGSTS.E.BYPASS.LTC128B.128 [R33+0x15400], desc[UR36][R2.64+0x100], !P0 ;  /* 0x1540010002219fae */ /* 0x0003e2000c101d64 */
[----:B------:R-:W-:-:S03]  /*d1e0*/  ISETP.GE.AND P1, PT, R7, R6, PT ;  /* 0x000000060700720c */ /* 0x000fc60003f26270 */
[----:B-1----:R-:W1:Y:S10]  /*d1f0*/  SHFL.IDX PT, R2, R5, 0x3, 0x181f ;  /* 0x00781f0005027f89 */ /* 0x002e7400000e0000 */
[----:B0-----:R-:W-:-:S05]  /*d200*/  @!P1 LEA R14, P4, R9, R14, 0x1 ;  /* 0x0000000e090e9211 */ /* 0x001fca00078808ff */
[----:B-1----:R-:W-:Y:S01]  /*d210*/  @!P1 IMAD.X R7, RZ, RZ, R2, P4 ;  /* 0x000000ffff079224 */ /* 0x002fe200020e0602 */
[----:B------:R-:W-:Y:S02]  /*d220*/  @!P1 MOV R2, R14 ;  /* 0x0000000e00029202 */ /* 0x000fe40000000f00 */
[----:B------:R-:W0:Y:S01]  /*d230*/  SHFL.IDX PT, R14, R0, 0x4, 0x181f ;  /* 0x00981f00000e7f89 */ /* 0x000e2200000e0000 */
[----:B------:R-:W-:Y:S02]  /*d240*/  @!P1 IMAD.MOV.U32 R3, RZ, RZ, R7 ;  /* 0x000000ffff039224 */ /* 0x000fe400078e0007 */
[----:B------:R-:W-:-:S03]  /*d250*/  VIADD R7, R4, 0x40 ;  /* 0x0000004004077836 */ /* 0x000fc60000000000 */
        /* <DEDUP_REMOVED lines=16> */
[----:B0-----:R-:W-:-:S04]  /*d360*/  @!P1 LEA R14, P4, R9, R14, 0x1 ;  /* 0x0000000e090e9211 */ /* 0x001fc800078808ff */
[----:B-1----:R-:W-:Y:S01]  /*d370*/  @!P1 IADD3.X R7, RZ, R2, RZ, P4, !PT ;  /* 0x00000002ff079210 */ /* 0x002fe200027fe4ff */
[----:B------:R-:W-:Y:S02]  /*d380*/  @!P1 IMAD.MOV.U32 R2, RZ, RZ, R14 ;  /* 0x000000ffff029224 */ /* 0x000fe400078e000e */
[----:B------:R-:W0:Y:S02]  /*d390*/  SHFL.IDX PT, R14, R0, 0x6, 0x181f ;  /* 0x00d81f00000e7f89 */ /* 0x000e2400000e0000 */
[----:B------:R-:W-:Y:S02]  /*d3a0*/  @!P1 IMAD.MOV.U32 R3, RZ, RZ, R7 ;  /* 0x000000ffff039224 */ /* 0x000fe400078e0007 */
[----:B------:R-:W-:-:S03]  /*d3b0*/  VIADD R7, R4, 0x60 ;  /* 0x0000006004077836 */ /* 0x000fc60000000000 */
[----:B------:R-:W-:Y:S04]  /*d3c0*/  @!P1 LDGSTS.E.BYPASS.LTC128B.128 [R33+0xec00], desc[UR36][R2.64], !P3 ;  /* 0x0ec0000002219fae */ /* 0x000fe8000d901d64 */
[----:B------:R-:W-:Y:S04]  /*d3d0*/  @!P1 LDGSTS.E.BYPASS.LTC128B.128 [R33+0x12c00], desc[UR36][R2.64+0x80], !P2 ;  /* 0x12c0008002219fae */ /* 0x000fe8000d101d64 */
[----:B------:R1:W-:Y:S01]  /*d3e0*/  @!P1 LDGSTS.E.BYPASS.LTC128B.128 [R33+0x16c00], desc[UR36][R2.64+0x100], !P0 ;  /* 0x16c0010002219fae */ /* 0x0003e2000c101d64 */
[----:B------:R-:W-:-:S03]  /*d3f0*/  ISETP.GE.AND P1, PT, R7, R6, PT ;  /* 0x000000060700720c */ /* 0x000fc60003f26270 */
[----:B-1----:R-:W1:Y:S10]  /*d400*/  SHFL.IDX PT, R2, R5, 0x6, 0x181f ;  /* 0x00d81f0005027f89 */ /* 0x002e7400000e0000 */
[----:B0-----:R-:W-:Y:S01]  /*d410*/  @!P1 LEA R14, P4, R9, R14, 0x1 ;  /* 0x0000000e090e9211 */ /* 0x001fe200078808ff */
[----:B------:R-:W0:Y:S04]  /*d420*/  SHFL.IDX PT, R5, R5, 0x7, 0x181f ;  /* 0x00f81f0005057f89 */ /* 0x000e2800000e0000 */
[----:B-1----:R-:W-:-:S02]  /*d430*/  @!P1 IMAD.X R7, RZ, RZ, R2, P4 ;  /* 0x000000ffff079224 */ /* 0x002fc400020e0602 */
[----:B------:R-:W-:Y:S02]  /*d440*/  @!P1 IMAD.MOV.U32 R2, RZ, RZ, R14 ;  /* 0x000000ffff029224 */ /* 0x000fe400078e000e */
[----:B------:R-:W-:Y:S01]  /*d450*/  @!P1 IMAD.MOV.U32 R3, RZ, RZ, R7 ;  /* 0x000000ffff039224 */ /* 0x000fe200078e0007 */
[----:B------:R1:W2:Y:S04]  /*d460*/  SHFL.IDX PT, R14, R0, 0x7, 0x181f ;  /* 0x00f81f00000e7f89 */ /* 0x0002a800000e0000 */
[----:B------:R1:W-:Y:S04]  /*d470*/  @!P1 LDGSTS.E.BYPASS.LTC128B.128 [R33+0xf400], desc[UR36][R2.64], !P3 ;  /* 0x0f40000002219fae */ /* 0x0003e8000d901d64 */
[----:B------:R1:W-:Y:S04]  /*d480*/  @!P1 LDGSTS.E.BYPASS.LTC128B.128 [R33+0x13400], desc[UR36][R2.64+0x80], !P2 ;  /* 0x1340008002219fae */ /* 0x0003e8000d101d64 */
[----:B0-----:R1:W-:Y:S02]  /*d490*/  @!P1 LDGSTS.E.BYPASS.LTC128B.128 [R33+0x17400], desc[UR36][R2.64+0x100], !P0 ;  /* 0x1740010002219fae */ /* 0x0013e4000c101d64 */
.L_x_353:
[----:B-1----:R-:W-:Y:S01]  /*d4a0*/  IADD3 R3, R4, 0x70, RZ ;  /* 0x0000007004037810 */ /* 0x002fe20007ffe0ff */
[----:B------:R-:W-:Y:S03]  /*d4b0*/  BSSY B0, `(.L_x_265) ;  /* 0x000000b000007945 */ /* 0x000fe60003800000 */
[----:B------:R-:W-:-:S13]  /*d4c0*/  ISETP.GE.AND P1, PT, R3, R6, PT ;  /* 0x000000060300720c */ /* 0x000fda0003f26270 */
[----:B------:R-:W-:Y:S05]  /*d4d0*/  @P1 BRA `(.L_x_266) ;  /* 0x0000000000201947 */ /* 0x000fea0003800000 */
[----:B--2---:R-:W-:-:S05]  /*d4e0*/  LEA R2, P1, R9, R14, 0x1 ;  /* 0x0000000e09027211 */ /* 0x004fca00078208ff */
[----:B------:R-:W-:-:S05]  /*d4f0*/  IMAD.X R3, RZ, RZ, R5, P1 ;  /* 0x000000ffff037224 */ /* 0x000fca00008e0605 */
[----:B------:R-:W-:Y:S01]  /*d500*/  @!PT LDS RZ, [RZ] ;  /* 0x00000000fffff984 */ /* 0x000fe20000000800 */
[----:B------:R-:W-:Y:S01]  /*d510*/  @!PT LDS RZ, [RZ] ;  /* 0x00000000fffff984 */ /* 0x000fe20000000800 */
[----:B------:R-:W-:Y:S01]  /*d520*/  @!PT LDS RZ, [RZ] ;  /* 0x00000000fffff984 */ /* 0x000fe20000000800 */
[----:B------:R0:W-:Y:S04]  /*d530*/  LDGSTS.E.BYPASS.LTC128B.128 [R33+0xfc00], desc[UR36][R2.64], !P3 ;  /* 0x0fc0000002217fae */ /* 0x0001e8000d901d64 */
[----:B------:R0:W-:Y:S04]  /*d540*/  LDGSTS.E.BYPASS.LTC128B.128 [R33+0x13c00], desc[UR36][R2.64+0x80], !P2 ;  /* 0x13c0008002217fae */ /* 0x0001e8000d101d64 */
[----:B------:R0:W-:Y:S02]  /*d550*/  LDGSTS.E.BYPASS.LTC128B.128 [R33+0x17c00], desc[UR36][R2.64+0x100], !P0 ;  /* 0x17c0010002217fae */ /* 0x0001e4000c101d64 */
.L_x_266:
[----:B------:R-:W-:Y:S05]  /*d560*/  BSYNC B0 ;  /* 0x0000000000007941 */ /* 0x000fea0003800000 */
.L_x_265:
[----:B------:R-:W-:Y:S01]  /*d570*/  NOP ;  /* 0x0000000000007918 */ /* 0x000fe20000000000 */
[----:B------:R-:W-:-:S13]  /*d580*/  PLOP3.LUT P0, PT, PT, PT, PT, 0x80, 0x0 ;  /* 0x000000000000781c */ /* 0x000fda0003f0f070 */
.L_x_267:
[----:B------:R-:W-:Y:S02]  /*d590*/  PLOP3.LUT P1, PT, P1, P0, PT, 0xa2, 0x0 ;  /* 0x000000000000781c */ /* 0x000fe40000f21472 */
[----:B------:R-:W-:-:S08]  /*d5a0*/  @P0 R2UR P1, UR4, R22 ;  /* 0x00000000160402ca */ /* 0x000fd00000020000 */
[----:B------:R-:W-:-:S05]  /*d5b0*/  @P0 PLOP3.LUT P0, PT, P1, PT, PT, 0x80, 0x0 ;  /* 0x000000000000081c */ /* 0x000fca0000f0f070 */
[----:B------:R-:W-:Y:S01]  /*d5c0*/  @!P1 SYNCS.ARRIVE.TRANS64.RED.A0T1 RZ, [UR4+0x2a800], RZ ;  /* 0x02a800ffffff99a7 */ /* 0x000fe20008200404 */
[----:B------:R-:W-:Y:S07]  /*d5d0*/  @!P1 ARRIVES.LDGSTSBAR.64.TRANSCNT [UR4+0x2a800] ;  /* 0x02a80000ff0099b0 */ /* 0x000fee0008000a84 */
[----:B------:R-:W-:Y:S05]  /*d5e0*/  @P0 BRA.U.ANY `(.L_x_267) ;  /* 0xfffffffd00e80947 */ /* 0x000fea000393ffff */
[----:B0-----:R-:W3:Y:S04]  /*d5f0*/  LDL.LU R3, [R1+0x18] ;  /* 0x0000180001037983 */ /* 0x001ee80000300800 */
[----:B------:R-:W4:Y:S01]  /*d600*/  LDL.LU R2, [R1+0x14] ;  /* 0x0000140001027983 */ /* 0x000f220000300800 */
[----:B---3--:R-:W-:-:S05]  /*d610*/  VIADD R3, R3, 0x1 ;  /* 0x0000000103037836 */ /* 0x008fca0000000000 */
[----:B------:R-:W-:Y:S01]  /*d620*/  LEA.HI R0, R3, R3, RZ, 0x1 ;  /* 0x0000000303007211 */ /* 0x000fe200078f08ff */
[----:B------:R0:W-:Y:S03]  /*d630*/  STL [R1+0x18], R3 ;  /* 0x0000180301007387 */ /* 0x0001e60000100800 */
[----:B------:R-:W-:-:S05]  /*d640*/  LOP3.LUT R0, R0, 0xfffffffe, RZ, 0xc0, !PT ;  /* 0xfffffffe00007812 */ /* 0x000fca00078ec0ff */
[----:B0-----:R-:W-:Y:S02]  /*d650*/  IMAD.IADD R3, R3, 0x1, -R0 ;  /* 0x0000000103037824 */ /* 0x001fe400078e0a00 */
[----:B----4-:R-:W-:-:S03]  /*d660*/  VIADD R0, R2, 0xfffffffe ;  /* 0xfffffffe02007836 */ /* 0x010fc60000000000 */
[----:B------:R-:W-:Y:S01]  /*d670*/  SHF.L.U32 R3, R3, 0x1f, RZ ;  /* 0x0000001f03037819 */ /* 0x000fe200000006ff */
[----:B------:R-:W-:Y:S01]  /*d680*/  NOP ;  /* 0x0000000000007918 */ /* 0x000fe20000000000 */
[----:B------:R0:W-:Y:S01]  /*d690*/  SYNCS.ARRIVE.TRANS64.A1T0 RZ, [R22+URZ+0x2a800], RZ ;  /* 0x02a800ff16ff79a7 */ /* 0x0001e2000810003f */
[----:B------:R-:W-:Y:S01]  /*d6a0*/  BSSY B0, `(.L_x_268) ;  /* 0x0000003000007945 */ /* 0x000fe20003800000 */
[----:B------:R-:W1:Y:S03]  /*d6b0*/  SYNCS.PHASECHK.TRANS64.TRYWAIT P0, [R22+URZ+0x2a820], R3 ;  /* 0x02a82003160075a7 */ /* 0x000e66000800017f */
[----:B01----:R-:W-:Y:S05]  /*d6c0*/  @!P0 BRA `(.L_x_269) ;  /* 0x0000003c00208947 */ /* 0x003fea0003800000 */
.L_x_354:
[----:B------:R-:W-:Y:S05]  /*d6d0*/  BSYNC B0 ;  /* 0x0000000000007941 */ /* 0x000fea0003800000 */
.L_x_268:
[----:B------:R-:W-:Y:S01]  /*d6e0*/  ISETP.GE.AND P0, PT, R0, R36, PT ;  /* 0x000000240000720c */ /* 0x000fe20003f06270 */
[----:B------:R-:W-:-:S12]  /*d6f0*/  BSSY B0, `(.L_x_270) ;  /* 0x00000f6000007945 */ /* 0x000fd80003800000 */
[----:B------:R-:W-:Y:S05]  /*d700*/  @!P0 BRA `(.L_x_271) ;  /* 0x0000000c00d08947 */ /* 0x000fea0003800000 */
[----:B------:R-:W-:Y:S01]  /*d710*/  IMAD.MOV.U32 R10, RZ, RZ, R27 ;  /* 0x000000ffff0a7224 */ /* 0x000fe200078e001b */
[----:B------:R-:W-:Y:S01]  /*d720*/  MOV R30, R25 ;  /* 0x00000019001e7202 */ /* 0x000fe20000000f00 */
[----:B------:R-:W-:-:S07]  /*d730*/  IMAD.MOV.U32 R17, RZ, RZ, R28 ;  /* 0x000000ffff117224 */ /* 0x000fce00078e001c */
.L_x_284:
[----:B------:R-:W3:Y:S01]  /*d740*/  LDL R8, [R1] ;  /* 0x0000000001087983 */ /* 0x000ee20000100800 */
[----:B------:R-:W1:Y:S01]  /*d750*/  S2R R2, SR_TID.X ;  /* 0x0000000000027919 */ /* 0x000e620000002100 */
[----:B0-----:R-:W0:Y:S01]  /*d760*/  S2R R3, SR_TID.X ;  /* 0x0000000000037919 */ /* 0x001e220000002100 */
[----:B-1----:R-:W-:-:S04]  /*d770*/  LOP3.LUT R2, R2, 0x7f, RZ, 0xc0, !PT ;  /* 0x0000007f02027812 */ /* 0x002fc800078ec0ff */
[----:B------:R-:W-:Y:S01]  /*d780*/  SHF.R.U32.HI R4, RZ, 0x3, R2 ;  /* 0x00000003ff047819 */ /* 0x000fe20000011602 */
[----:B0-----:R-:W-:Y:S01]  /*d790*/  IMAD.SHL.U32 R3, R3, 0x10, RZ ;  /* 0x0000001003037824 */ /* 0x001fe200078e00ff */
[----:B------:R-:W0:Y:S04]  /*d7a0*/  LDC R2, c[0x0][0x430] ;  /* 0x00010c00ff027b82 */ /* 0x000e280000000800 */
[----:B------:R-:W-:-:S04]  /*d7b0*/  LOP3.LUT R3, R4, 0x70, R3, 0xf8, !PT ;  /* 0x0000007004037812 */ /* 0x000fc800078ef803 */
[----:B------:R-:W-:Y:S01]  /*d7c0*/  ISETP.GT.U32.AND P2, PT, R3, 0x5f, PT ;  /* 0x0000005f0300780c */ /* 0x000fe20003f44070 */
[----:B------:R-:W-:-:S12]  /*d7d0*/  IMAD R7, R0, 0x60, R37 ;  /* 0x0000006000077824 */ /* 0x000fd800078e0225 */
[----:B------:R-:W1:Y:S01]  /*d7e0*/  @!P2 LDC.64 R4, c[0x0][0x428] ;  /* 0x00010a00ff04ab82 */ /* 0x000e620000000a00 */
[----:B0-----:R-:W-:-:S13]  /*d7f0*/  ISETP.NE.AND P0, PT, R2, 0x1, PT ;  /* 0x000000010200780c */ /* 0x001fda0003f05270 */
[----:B------:R-:W0:Y:S08]  /*d800*/  @P0 LDC R6, c[0x0][0x434] ;  /* 0x00010d00ff060b82 */ /* 0x000e300000000800 */
[----:B------:R-:W4:Y:S01]  /*d810*/  @P0 LDC R2, c[0x0][0x438] ;  /* 0x00010e00ff020b82 */ /* 0x000f220000000800 */
[----:B------:R-:W-:-:S04]  /*d820*/  IMAD.IADD R7, R3, 0x1, R7 ;  /* 0x0000000103077824 */ /* 0x000fc800078e0207 */
[----:B0-----:R-:W-:-:S04]  /*d830*/  @P0 IMAD.HI.U32 R3, R7, R6, RZ ;  /* 0x0000000607030227 */ /* 0x001fc800078e00ff */
[----:B------:R-:W-:Y:S01]  /*d840*/  IMAD.MOV.U32 R6, RZ, RZ, R7 ;  /* 0x000000ffff067224 */ /* 0x000fe200078e0007 */
[----:B----4-:R-:W-:-:S04]  /*d850*/  @P0 SHF.R.U32.HI R6, RZ, R2, R3 ;  /* 0x00000002ff060219 */ /* 0x010fc80000011603 */
[--C-:B------:R-:W-:Y:S01]  /*d860*/  @!P2 SHF.R.S32.HI R3, RZ, 0x1f, R6.reuse ;  /* 0x0000001fff03a819 */ /* 0x100fe20000011406 */
[----:B------:R-:W-:-:S04]  /*d870*/  @!P2 IMAD.MOV.U32 R2, RZ, RZ, R6 ;  /* 0x000000ffff02a224 */ /* 0x000fc800078e0006 */
[----:B-1----:R-:W-:-:S04]  /*d880*/  @!P2 IMAD.WIDE.U32 R2, R31, R4, R2 ;  /* 0x000000041f02a225 */ /* 0x002fc800078e0002 */
[----:B---3--:R-:W-:-:S04]  /*d890*/  @!P2 IMAD R8, R8, R4, RZ ;  /* 0x000000040808a224 */ /* 0x008fc800078e02ff */
[----:B------:R-:W-:Y:S02]  /*d8a0*/  @!P2 IMAD R8, R31, R5, R8 ;  /* 0x000000051f08a224 */ /* 0x000fe400078e0208 */
[----:B------:R-:W0:Y:S02]  /*d8b0*/  @!P2 LDC.64 R4, c[0x0][0x418] ;  /* 0x00010600ff04ab82 */ /* 0x000e240000000a00 */
[----:B------:R-:W-:Y:S01]  /*d8c0*/  @!P2 IMAD.IADD R8, R8, 0x1, R3 ;  /* 0x000000010808a824 */ /* 0x000fe200078e0203 */
[----:B0-----:R-:W-:-:S04]  /*d8d0*/  @!P2 LEA R4, P0, R2, R4, 0x2 ;  /* 0x000000040204a211 */ /* 0x001fc800078010ff */
[----:B------:R-:W-:Y:S02]  /*d8e0*/  @!P2 LEA.HI.X R5, R2, R5, R8, 0x2, P0 ;  /* 0x000000050205a211 */ /* 0x000fe400000f1408 */
[----:B------:R-:W-:-:S06]  /*d8f0*/  MOV R8, RZ ;  /* 0x000000ff00087202 */ /* 0x000fcc0000000f00 */
[----:B------:R0:W5:Y:S01]  /*d900*/  @!P2 LDG.E R8, desc[UR36][R4.64] ;  /* 0x000000240408a981 */ /* 0x000162000c1e1900 */
[----:B------:R-:W-:Y:S01]  /*d910*/  LOP3.LUT P1, RZ, R23, 0x10, RZ, 0xc0, !PT ;  /* 0x0000001017ff7812 */ /* 0x000fe2000782c0ff */
[----:B------:R-:W-:Y:S01]  /*d920*/  VIADD R27, R10, 0x1 ;  /* 0x000000010a1b7836 */ /* 0x000fe20000000000 */
[----:B------:R-:W-:Y:S05]  /*d930*/  YIELD ;  /* 0x0000000000007946 */ /* 0x000fea0003800000 */
[----:B------:R-:W-:Y:S01]  /*d940*/  ISETP.NE.AND P0, PT, R27, 0x2, PT ;  /* 0x000000021b00780c */ /* 0x000fe20003f05270 */
[----:B------:R-:W-:Y:S01]  /*d950*/  IMAD.MOV R2, RZ, RZ, -R6 ;  /* 0x000000ffff027224 */ /* 0x000fe200078e0a06 */
[----:B------:R-:W-:-:S02]  /*d960*/  ULDC UR4, c[0x0][0x430] ;  /* 0x00010c0000047ab9 */ /* 0x000fc40000000800 */
[----:B------:R-:W-:Y:S01]  /*d970*/  SEL R28, RZ, 0x1, P0 ;  /* 0x00000001ff1c7807 */ /* 0x000fe20000000000 */
[----:B------:R-:W-:Y:S01]  /*d980*/  IMAD R7, R2, UR4, R7 ;  /* 0x0000000402077c24 */ /* 0x000fe2000f8e0207 */
[----:B------:R-:W-:Y:S01]  /*d990*/  SEL R27, R27, RZ, P0 ;  /* 0x000000ff1b1b7207 */ /* 0x000fe20000000000 */
[----:B------:R-:W-:Y:S01]  /*d9a0*/  IMAD.MOV.U32 R25, RZ, RZ, R0 ;  /* 0x000000ffff197224 */ /* 0x000fe200078e0000 */
[----:B------:R-:W-:Y:S01]  /*d9b0*/  LOP3.LUT R28, R17, R28, RZ, 0x3c, !PT ;  /* 0x0000001c111c7212 */ /* 0x000fe200078e3cff */
[----:B0-----:R-:W-:Y:S06]  /*d9c0*/  @!P1 BRA `(.L_x_272) ;  /* 0x0000000000049947 */ /* 0x001fec0003800000 */
[----:B------:R-:W-:Y:S01]  /*d9d0*/  BPT.TRAP 0x1 ;  /* 0x000000040000795c */ /* 0x000fe20000300000 */
.L_x_272:
[----:B------:R-:W-:Y:S01]  /*d9e0*/  IMAD R6, R27, 0x8, R22 ;  /* 0x000000081b067824 */ /* 0x000fe200078e0216 */
[----:B------:R-:W-:Y:S01]  /*d9f0*/  SHF.L.U32 R3, R28, 0x1f, RZ ;  /* 0x0000001f1c037819 */ /* 0x000fe200000006ff */
[----:B------:R-:W-:Y:S03]  /*da00*/  BSSY B1, `(.L_x_273) ;  /* 0x0000003000017945 */ /* 0x000fe60003800000 */
[----:B------:R-:W0:Y:S02]  /*da10*/  SYNCS.PHASECHK.TRANS64.TRYWAIT P0, [R6+URZ+0x2a840], R3 ;  /* 0x02a84003060075a7 */ /* 0x000e24000800017f */
[----:B0-----:R-:W-:Y:S05]  /*da20*/  @!P0 BRA `(.L_x_274) ;  /* 0x00000038005c8947 */ /* 0x001fea0003800000 */
.L_x_355:
[----:B------:R-:W-:Y:S05]  /*da30*/  BSYNC B1 ;  /* 0x0000000000017941 */ /* 0x000fea0003800000 */
.L_x_273:
[----:B------:R-:W-:Y:S01]  /*da40*/  SHF.R.S32.HI R20, RZ, 0x1f, R7 ;  /* 0x0000001fff147819 */ /* 0x000fe20000011407 */
[----:B------:R-:W-:Y:S01]  /*da50*/  ULDC.64 UR4, c[0x0][0x300] ;  /* 0x0000c00000047ab9 */ /* 0x000fe20000000a00 */
[----:B-----5:R-:W-:Y:S01]  /*da60*/  SHF.R.S32.HI R21, RZ, 0x1f, R8 ;  /* 0x0000001fff157819 */ /* 0x020fe20000011408 */
[----:B0-----:R-:W-:Y:S01]  /*da70*/  IMAD.WIDE.U32 R2, R7, UR4, RZ ;  /* 0x0000000407027c25 */ /* 0x001fe2000f8e00ff */
[----:B------:R-:W-:Y:S01]  /*da80*/  ULDC.64 UR6, c[0x0][0x2e8] ;  /* 0x0000ba0000067ab9 */ /* 0x000fe20000000a00 */
[C---:B------:R-:W-:Y:S02]  /*da90*/  LOP3.LUT P3, RZ, R23.reuse, 0x4, RZ, 0xc0, !PT ;  /* 0x0000000417ff7812 */ /* 0x040fe4000786c0ff */
[----:B------:R-:W-:Y:S01]  /*daa0*/  IMAD R0, R20, UR4, RZ ;  /* 0x0000000414007c24 */ /* 0x000fe2000f8e02ff */
[----:B------:R-:W-:Y:S01]  /*dab0*/  LOP3.LUT P2, RZ, R23, 0x2, RZ, 0xc0, !PT ;  /* 0x0000000217ff7812 */ /* 0x000fe2000784c0ff */
[----:B------:R-:W-:Y:S01]  /*dac0*/  IMAD R4, R27, 0x4800, R32 ;  /* 0x000048001b047824 */ /* 0x000fe200078e0220 */
[----:B------:R-:W-:Y:S01]  /*dad0*/  LOP3.LUT P1, RZ, R23, 0x1, RZ, 0xc0, !PT ;  /* 0x0000000117ff7812 */ /* 0x000fe2000782c0ff */
[----:B------:R-:W-:Y:S01]  /*dae0*/  IMAD R0, R7, UR5, R0 ;  /* 0x0000000507007c24 */ /* 0x000fe2000f8e0200 */
[----:B------:R-:W-:-:S03]  /*daf0*/  ULDC.64 UR4, c[0x0][0x310] ;  /* 0x0000c40000047ab9 */ /* 0x000fc60000000a00 */
[----:B------:R-:W-:Y:S02]  /*db00*/  IMAD.IADD R3, R3, 0x1, R0 ;  /* 0x0000000103037824 */ /* 0x000fe400078e0200 */
[----:B------:R-:W-:Y:S02]  /*db10*/  IMAD R0, R21, UR4, RZ ;  /* 0x0000000415007c24 */ /* 0x000fe4000f8e02ff */
[----:B------:R-:W-:-:S04]  /*db20*/  IMAD.WIDE.U32 R2, R8, UR4, R2 ;  /* 0x0000000408027c25 */ /* 0x000fc8000f8e0002 */
[----:B------:R-:W-:Y:S01]  /*db30*/  IMAD R0, R8, UR5, R0 ;  /* 0x0000000508007c24 */ /* 0x000fe2000f8e0200 */
[----:B------:R-:W-:-:S03]  /*db40*/  ULDC.64 UR4, c[0x0][0x308] ;  /* 0x0000c20000047ab9 */ /* 0x000fc60000000a00 */
[----:B------:R-:W-:Y:S02]  /*db50*/  IMAD.IADD R3, R3, 0x1, R0 ;  /* 0x0000000103037824 */ /* 0x000fe400078e0200 */
[----:B------:R-:W-:Y:S01]  /*db60*/  IMAD.WIDE.U32 R2, R26, UR4, R2 ;  /* 0x000000041a027c25 */ /* 0x000fe2000f8e0002 */
[----:B------:R-:W-:-:S03]  /*db70*/  UMOV UR4, 0xffffffff ;  /* 0xffffffff00047882 */ /* 0x000fc60000000000 */
[----:B------:R-:W-:Y:S01]  /*db80*/  IMAD R5, R26, UR5, R3 ;  /* 0x000000051a057c24 */ /* 0x000fe2000f8e0203 */
[----:B------:R-:W-:-:S04]  /*db90*/  LEA R9, P0, R2, UR6, 0x1 ;  /* 0x0000000602097c11 */ /* 0x000fc8000f8008ff */
[----:B------:R-:W-:Y:S01]  /*dba0*/  LEA.HI.X R5, R2, UR7, R5, 0x1, P0 ;  /* 0x0000000702057c11 */ /* 0x000fe200080f0c05 */
[----:B------:R-:W-:Y:S08]  /*dbb0*/  BRA.DIV UR4, `(.L_x_275) ;  /* 0x0000003a040c7947 */ /* 0x000ff0000b800000 */
[----:B------:R-:W0:Y:S01]  /*dbc0*/  S2R R3, SR_TID.X ;  /* 0x0000000000037919 */ /* 0x000e220000002100 */
[----:B------:R-:W-:Y:S01]  /*dbd0*/  IMAD R4, R4, 0x2, R22 ;  /* 0x0000000204047824 */ /* 0x000fe200078e0216 */
[----:B------:R-:W1:Y:S04]  /*dbe0*/  SHFL.IDX PT, R2, R9, RZ, 0x181f ;  /* 0x00181fff09027589 */ /* 0x000e6800000e0000 */
[----:B------:R-:W-:Y:S01]  /*dbf0*/  SHFL.IDX PT, R35, R5, 0x2, 0x181f ;  /* 0x00581f0005237f89 */ /* 0x000fe200000e0000 */
[----:B0-----:R-:W-:-:S03]  /*dc00*/  IMAD.SHL.U32 R11, R3, 0x8, RZ ;  /* 0x00000008030b7824 */ /* 0x001fc600078e00ff */
[----:B------:R-:W0:Y:S02]  /*dc10*/  SHFL.IDX PT, R3, R5, RZ, 0x181f ;  /* 0x00181fff05037589 */ /* 0x000e2400000e0000 */
[----:B------:R-:W-:-:S04]  /*dc20*/  LOP3.LUT R11, R11, 0x38, RZ, 0xc0, !PT ;  /* 0x000000380b0b7812 */ /* 0x000fc800078ec0ff */
[----:B------:R-:W-:-:S04]  /*dc30*/  SHF.L.U32 R0, R11, 0x1, RZ ;  /* 0x000000010b007819 */ /* 0x000fc800000006ff */
[----:B-1----:R-:W-:-:S05]  /*dc40*/  IADD3 R2, P0, R2, R0, RZ ;  /* 0x0000000002027210 */ /* 0x002fca0007f1e0ff */
[----:B0-----:R-:W-:-:S05]  /*dc50*/  IMAD.X R3, RZ, RZ, R3, P0 ;  /* 0x000000ffff037224 */ /* 0x001fca00000e0603 */
[----:B------:R-:W-:Y:S04]  /*dc60*/  LDGSTS.E.BYPASS.LTC128B.128 [R4+0x18400], desc[UR36][R2.64], !P3 ;  /* 0x1840000002047fae */ /* 0x000fe8000d901d64 */
[----:B------:R-:W-:Y:S04]  /*dc70*/  LDGSTS.E.BYPASS.LTC128B.128 [R4+0x1b400], desc[UR36][R2.64+0x80], !P2 ;  /* 0x1b40008002047fae */ /* 0x000fe8000d101d64 */
[----:B------:R0:W-:Y:S04]  /*dc80*/  LDGSTS.E.BYPASS.LTC128B.128 [R4+0x1e400], desc[UR36][R2.64+0x100], !P1 ;  /* 0x1e40010002047fae */ /* 0x0001e8000c901d64 */
[----:B0-----:R-:W0:Y:S04]  /*dc90*/  SHFL.IDX PT, R2, R9, 0x1, 0x181f ;  /* 0x00381f0009027f89 */ /* 0x001e2800000e0000 */
[----:B------:R-:W1:Y:S01]  /*dca0*/  SHFL.IDX PT, R3, R5, 0x1, 0x181f ;  /* 0x00381f0005037f89 */ /* 0x000e6200000e0000 */
[----:B0-----:R-:W-:-:S05]  /*dcb0*/  IADD3 R2, P0, R2, R0, RZ ;  /* 0x0000000002027210 */ /* 0x001fca0007f1e0ff */
[----:B-1----:R-:W-:-:S05]  /*dcc0*/  IMAD.X R3, RZ, RZ, R3, P0 ;  /* 0x000000ffff037224 */ /* 0x002fca00000e0603 */
[----:B------:R-:W-:Y:S04]  /*dcd0*/  LDGSTS.E.BYPASS.LTC128B.128 [R4+0x18c00], desc[UR36][R2.64], !P3 ;  /* 0x18c0000002047fae */ /* 0x000fe8000d901d64 */
[----:B------:R-:W-:Y:S04]  /*dce0*/  LDGSTS.E.BYPASS.LTC128B.128 [R4+0x1bc00], desc[UR36][R2.64+0x80], !P2 ;  /* 0x1bc0008002047fae */ /* 0x000fe8000d101d64 */
[----:B------:R0:W-:Y:S04]  /*dcf0*/  LDGSTS.E.BYPASS.LTC128B.128 [R4+0x1ec00], desc[UR36][R2.64+0x100], !P1 ;  /* 0x1ec0010002047fae */ /* 0x0001e8000c901d64 */
[----:B0-----:R-:W0:Y:S02]  /*dd00*/  SHFL.IDX PT, R2, R9, 0x2, 0x181f ;  /* 0x00581f0009027f89 */ /* 0x001e2400000e0000 */
[----:B0-----:R-:W-:-:S05]  /*dd10*/  IADD3 R2, P0, R2, R0, RZ ;  /* 0x0000000002027210 */ /* 0x001fca0007f1e0ff */
[----:B------:R-:W-:Y:S02]  /*dd20*/  IMAD.X R3, RZ, RZ, R35, P0 ;  /* 0x000000ffff037224 */ /* 0x000fe400000e0623 */
[----:B------:R-:W-:Y:S04]  /*dd30*/  SHFL.IDX PT, R35, R5, 0x3, 0x181f ;  /* 0x00781f0005237f89 */ /* 0x000fe800000e0000 */
        /* <DEDUP_REMOVED lines=13> */
[----:B------:R0:W1:Y:S04]  /*de10*/  SHFL.IDX PT, R35, R5, 0x5, 0x181f ;  /* 0x00b81f0005237f89 */ /* 0x00006800000e0000 */
[----:B------:R-:W-:Y:S04]  /*de20*/  LDGSTS.E.BYPASS.LTC128B.128 [R4+0x1a400], desc[UR36][R2.64], !P3 ;  /* 0x1a40000002047fae */ /* 0x000fe8000d901d64 */
[----:B------:R-:W-:Y:S04]  /*de30*/  LDGSTS.E.BYPASS.LTC128B.128 [R4+0x1d400], desc[UR36][R2.64+0x80], !P2 ;  /* 0x1d40008002047fae */ /* 0x000fe8000d101d64 */
[----:B------:R3:W-:Y:S04]  /*de40*/  LDGSTS.E.BYPASS.LTC128B.128 [R4+0x20400], desc[UR36][R2.64+0x100], !P1 ;  /* 0x2040010002047fae */ /* 0x0007e8000c901d64 */
[----:B-1-3--:R0:W3:Y:S02]  /*de50*/  SHFL.IDX PT, R2, R9, 0x5, 0x181f ;  /* 0x00b81f0009027f89 */ /* 0x00a0e400000e0000 */
.L_x_369:
[----:B---3--:R-:W-:-:S04]  /*de60*/  IADD3 R2, P0, R2, R0, RZ ;  /* 0x0000000002027210 */ /* 0x008fc80007f1e0ff */
[----:B------:R-:W-:Y:S02]  /*de70*/  IADD3.X R3, RZ, R35, RZ, P0, !PT ;  /* 0x00000023ff037210 */ /* 0x000fe400007fe4ff */
[----:B------:R-:W-:-:S03]  /*de80*/  PLOP3.LUT P0, PT, PT, PT, PT, 0x80, 0x0 ;  /* 0x000000000000781c */ /* 0x000fc60003f0f070 */
[----:B------:R-:W-:Y:S01]  /*de90*/  @!PT LDS RZ, [RZ] ;  /* 0x00000000fffff984 */ /* 0x000fe20000000800 */
[----:B------:R-:W-:Y:S01]  /*dea0*/  @!PT LDS RZ, [RZ] ;  /* 0x00000000fffff984 */ /* 0x000fe20000000800 */
[----:B------:R-:W-:Y:S01]  /*deb0*/  @!PT LDS RZ, [RZ] ;  /* 0x00000000fffff984 */ /* 0x000fe20000000800 */
[----:B------:R1:W-:Y:S04]  /*dec0*/  LDGSTS.E.BYPASS.LTC128B.128 [R4+0x1ac00], desc[UR36][R2.64], !P3 ;  /* 0x1ac0000002047fae */ /* 0x0003e8000d901d64 */
[----:B------:R1:W-:Y:S04]  /*ded0*/  LDGSTS.E.BYPASS.LTC128B.128 [R4+0x1dc00], desc[UR36][R2.64+0x80], !P2 ;  /* 0x1dc0008002047fae */ /* 0x0003e8000d101d64 */
[----:B------:R1:W-:Y:S01]  /*dee0*/  LDGSTS.E.BYPASS.LTC128B.128 [R4+0x20c00], desc[UR36][R2.64+0x100], !P1 ;  /* 0x20c0010002047fae */ /* 0x0003e2000c901d64 */
[----:B------:R-:W-:Y:S01]  /*def0*/  NOP ;  /* 0x0000000000007918 */ /* 0x000fe20000000000 */
.L_x_276:
        /* <DEDUP_REMOVED lines=10> */
.L_x_277:
[----:B------:R3:W-:Y:S01]  /*dfa0*/  SYNCS.ARRIVE.TRANS64.A1T0 RZ, [R6+URZ+0x2a830], RZ ;  /* 0x02a830ff06ff79a7 */ /* 0x0007e2000810003f */
[----:B------:R-:W-:Y:S05]  /*dfb0*/  @!P2 BRA `(.L_x_278) ;  /* 0x000000000004a947 */ /* 0x000fea0003800000 */
[----:B------:R-:W-:Y:S01]  /*dfc0*/  BPT.TRAP 0x1 ;  /* 0x000000040000795c */ /* 0x000fe20000300000 */
.L_x_278:
[----:B-1----:R-:W-:Y:S01]  /*dfd0*/  SHF.L.U32 R2, R17, 0x1f, RZ ;  /* 0x0000001f11027819 */ /* 0x002fe200000006ff */
[----:B------:R-:W-:Y:S01]  /*dfe0*/  IMAD R4, R10, 0x8, R22 ;  /* 0x000000080a047824 */ /* 0x000fe200078e0216 */
[----:B------:R-:W-:Y:S03]  /*dff0*/  BSSY B1, `(.L_x_279) ;  /* 0x0000003000017945 */ /* 0x000fe60003800000 */
[----:B------:R-:W1:Y:S02]  /*e000*/  SYNCS.PHASECHK.TRANS64.TRYWAIT P0, [R4+URZ+0x2a860], R2 ;  /* 0x02a86002040075a7 */ /* 0x000e64000800017f */
[----:B-1----:R-:W-:Y:S05]  /*e010*/  @!P0 BRA `(.L_x_280) ;  /* 0x0000003800d08947 */ /* 0x002fea0003800000 */
.L_x_370:
[----:B------:R-:W-:Y:S05]  /*e020*/  BSYNC B1 ;  /* 0x0000000000017941 */ /* 0x000fea0003800000 */
.L_x_279:
[----:B------:R-:W4:Y:S01]  /*e030*/  S2R R3, SR_TID.X ;  /* 0x0000000000037919 */ /* 0x000f220000002100 */
[----:B------:R-:W-:Y:S01]  /*e040*/  UMOV UR4, 0xffffffff ;  /* 0xffffffff00047882 */ /* 0x000fe20000000000 */
[----:B---3--:R-:W-:Y:S01]  /*e050*/  IMAD R6, R30, -0x60, R34 ;  /* 0xffffffa01e067824 */ /* 0x008fe200078e0222 */
[----:B------:R-:W-:Y:S01]  /*e060*/  LOP3.LUT P0, RZ, R29, 0x2, RZ, 0xc0, !PT ;  /* 0x000000021dff7812 */ /* 0x000fe2000780c0ff */
[----:B0-----:R-:W-:Y:S01]  /*e070*/  IMAD R5, R10, 0x3000, R32 ;  /* 0x000030000a057824 */ /* 0x001fe200078e0220 */
[----:B----4-:R-:W-:-:S04]  /*e080*/  LOP3.LUT R3, R3, 0x7f, RZ, 0xc0, !PT ;  /* 0x0000007f03037812 */ /* 0x010fc800078ec0ff */
[----:B------:R-:W-:-:S05]  /*e090*/  SHF.R.U32.HI R3, RZ, 0x3, R3 ;  /* 0x00000003ff037819 */ /* 0x000fca0000011603 */
[----:B------:R-:W-:Y:S01]  /*e0a0*/  IMAD.IADD R6, R6, 0x1, -R3 ;  /* 0x0000000106067824 */ /* 0x000fe200078e0a03 */
[----:B------:R-:W-:Y:S06]  /*e0b0*/  BRA.DIV UR4, `(.L_x_281) ;  /* 0x0000003a04bc7947 */ /* 0x000fec000b800000 */
[----:B-1----:R-:W0:Y:S01]  /*e0c0*/  SHFL.IDX PT, R2, R18, RZ, 0x181f ;  /* 0x00181fff12027589 */ /* 0x002e2200000e0000 */
[----:B------:R-:W-:-:S03]  /*e0d0*/  IMAD R5, R5, 0x2, R22 ;  /* 0x0000000205057824 */ /* 0x000fc600078e0216 */
[----:B------:R-:W1:Y:S04]  /*e0e0*/  SHFL.IDX PT, R3, R24, RZ, 0x181f ;  /* 0x00181fff18037589 */ /* 0x000e6800000e0000 */
[----:B--2---:R-:W-:Y:S01]  /*e0f0*/  SHFL.IDX PT, R14, R18, 0x5, 0x181f ;  /* 0x00b81f00120e7f89 */ /* 0x004fe200000e0000 */
[----:B0-----:R-:W-:-:S05]  /*e100*/  IADD3 R2, P1, R2, R0, RZ ;  /* 0x0000000002027210 */ /* 0x001fca0007f3e0ff */
[----:B-1----:R-:W-:Y:S01]  /*e110*/  IMAD.X R3, RZ, RZ, R3, P1 ;  /* 0x000000ffff037224 */ /* 0x002fe200008e0603 */
[----:B------:R-:W-:-:S04]  /*e120*/  LOP3.LUT P1, RZ, R29, 0x1, RZ, 0xc0, !PT ;  /* 0x000000011dff7812 */ /* 0x000fc8000782c0ff */
[----:B------:R-:W-:-:S13]  /*e130*/  ISETP.LT.OR P2, PT, R6, 0x1, !P1 ;  /* 0x000000010600780c */ /* 0x000fda0004f41670 */
[----:B------:R-:W-:Y:S01]  /*e140*/  LDGSTS.E.BYPASS.LTC128B.128 [R5+0x400], desc[UR36][R2.64], !P2 ;  /* 0x0040000002057fae */ /* 0x000fe2000d101d64 */
[----:B------:R-:W-:-:S13]  /*e150*/  ISETP.LT.OR P2, PT, R6, 0x1, !P0 ;  /* 0x000000010600780c */ /* 0x000fda0004741670 */
[----:B------:R0:W-:Y:S04]  /*e160*/  LDGSTS.E.BYPASS.LTC128B.128 [R5+0x3400], desc[UR36][R2.64+0x80], !P2 ;  /* 0x0340008002057fae */ /* 0x0001e8000d101d64 */
[----:B0-----:R-:W0:Y:S04]  /*e170*/  SHFL.IDX PT, R2, R18, 0x1, 0x181f ;  /* 0x00381f0012027f89 */ /* 0x001e2800000e0000 */
[----:B------:R-:W1:Y:S01]  /*e180*/  SHFL.IDX PT, R3, R24, 0x1, 0x181f ;  /* 0x00381f0018037f89 */ /* 0x000e6200000e0000 */
[----:B0-----:R-:W-:-:S05]  /*e190*/  IADD3 R2, P2, R2, R0, RZ ;  /* 0x0000000002027210 */ /* 0x001fca0007f5e0ff */
[----:B-1----:R-:W-:Y:S01]  /*e1a0*/  IMAD.X R3, RZ, RZ, R3, P2 ;  /* 0x000000ffff037224 */ /* 0x002fe200010e0603 */
        /* <DEDUP_REMOVED lines=14> */
[----:B0-----:R-:W-:-:S04]  /*e290*/  IADD3 R2, P2, R2, R0, RZ ;  /* 0x0000000002027210 */ /* 0x001fc80007f5e0ff */
[----:B-1----:R-:W-:Y:S02]  /*e2a0*/  IADD3.X R3, RZ, R3, RZ, P2, !PT ;  /* 0x00000003ff037210 */ /* 0x002fe400017fe4ff */
[----:B------:R-:W-:-:S13]  /*e2b0*/  ISETP.LT.OR P2, PT, R6, 0x31, !P1 ;  /* 0x000000310600780c */ /* 0x000fda0004f41670 */
[----:B------:R-:W-:Y:S01]  /*e2c0*/  LDGSTS.E.BYPASS.LTC128B.128 [R5+0x1c00], desc[UR36][R2.64], !P2 ;  /* 0x01c0000002057fae */ /* 0x000fe2000d101d64 */
[----:B------:R-:W-:-:S13]  /*e2d0*/  ISETP.LT.OR P2, PT, R6, 0x31, !P0 ;  /* 0x000000310600780c */ /* 0x000fda0004741670 */
[----:B------:R0:W-:Y:S04]  /*e2e0*/  LDGSTS.E.BYPASS.LTC128B.128 [R5+0x4c00], desc[UR36][R2.64+0x80], !P2 ;  /* 0x04c0008002057fae */ /* 0x0001e8000d101d64 */
[----:B0-----:R-:W0:Y:S04]  /*e2f0*/  SHFL.IDX PT, R2, R18, 0x4, 0x181f ;  /* 0x00981f0012027f89 */ /* 0x001e2800000e0000 */
[----:B------:R-:W1:Y:S04]  /*e300*/  SHFL.IDX PT, R3, R24, 0x4, 0x181f ;  /* 0x00981f0018037f89 */ /* 0x000e6800000e0000 */
[----:B------:R-:W2:Y:S01]  /*e310*/  SHFL.IDX PT, R24, R24, 0x5, 0x181f ;  /* 0x00b81f0018187f89 */ /* 0x000ea200000e0000 */
[----:B0-----:R-:W-:-:S05]  /*e320*/  IADD3 R2, P2, R2, R0, RZ ;  /* 0x0000000002027210 */ /* 0x001fca0007f5e0ff */
[----:B-1----:R-:W-:Y:S01]  /*e330*/  IMAD.X R3, RZ, RZ, R3, P2 ;  /* 0x000000ffff037224 */ /* 0x002fe200010e0603 */
[----:B------:R-:W-:-:S13]  /*e340*/  ISETP.LT.OR P2, PT, R6, 0x41, !P1 ;  /* 0x000000410600780c */ /* 0x000fda0004f41670 */
[----:B------:R1:W-:Y:S01]  /*e350*/  LDGSTS.E.BYPASS.LTC128B.128 [R5+0x2400], desc[UR36][R2.64], !P2 ;  /* 0x0240000002057fae */ /* 0x0003e2000d101d64 */
[----:B------:R-:W-:-:S13]  /*e360*/  ISETP.LT.OR P2, PT, R6, 0x41, !P0 ;  /* 0x000000410600780c */ /* 0x000fda0004741670 */
[----:B--2---:R1:W-:Y:S02]  /*e370*/  LDGSTS.E.BYPASS.LTC128B.128 [R5+0x5400], desc[UR36][R2.64+0x80], !P2 ;  /* 0x0540008002057fae */ /* 0x0043e4000d101d64 */
.L_x_384:
        /* <DEDUP_REMOVED lines=19> */
[----:B------:R-:W-:-:S04]  /*e4b0*/  IMAD R21, R8, UR5, R21 ;  /* 0x0000000508157c24 */ /* 0x000fc8000f8e0215 */
[----:B------:R-:W-:-:S07]  /*e4c0*/  IMAD.IADD R21, R3, 0x1, R21 ;  /* 0x0000000103157824 */ /* 0x000fce00078e0215 */
.L_x_282:
        /* <DEDUP_REMOVED lines=10> */
.L_x_283:
[----:B------:R-:W-:Y:S01]  /*e570*/  IMAD.MOV.U32 R3, RZ, RZ, R21 ;  /* 0x000000ffff037224 */ /* 0x000fe200078e0015 */
[----:B------:R-:W-:Y:S01]  /*e580*/  ULDC.64 UR4, c[0x0][0x330] ;  /* 0x0000cc0000047ab9 */ /* 0x000fe20000000a00 */
[----:B------:R-:W-:Y:S01]  /*e590*/  ULDC.64 UR6, c[0x0][0x318] ;  /* 0x0000c60000067ab9 */ /* 0x000fe20000000a00 */
[----:B------:R1:W-:Y:S01]  /*e5a0*/  SYNCS.ARRIVE.TRANS64.A1T0 RZ, [R4+URZ+0x2a850], RZ ;  /* 0x02a850ff04ff79a7 */ /* 0x0003e2000810003f */
[----:B------:R-:W-:Y:S01]  /*e5b0*/  IMAD.WIDE.U32 R2, R26, UR4, R2 ;  /* 0x000000041a027c25 */ /* 0x000fe2000f8e0002 */
[----:B------:R-:W-:-:S03]  /*e5c0*/  MOV R10, R27 ;  /* 0x0000001b000a7202 */ /* 0x000fc60000000f00 */
[----:B------:R-:W-:Y:S01]  /*e5d0*/  IMAD R3, R26, UR5, R3 ;  /* 0x000000051a037c24 */ /* 0x000fe2000f8e0203 */
[C---:B------:R-:W-:Y:S01]  /*e5e0*/  LEA R18, P0, R2.reuse, UR6, 0x1 ;  /* 0x0000000602127c11 */ /* 0x040fe2000f8008ff */
[C---:B------:R-:W-:Y:S02]  /*e5f0*/  VIADD R0, R25.reuse, 0xffffffff ;  /* 0xffffffff19007836 */ /* 0x040fe40000000000 */
[----:B------:R-:W-:Y:S01]  /*e600*/  IMAD.MOV.U32 R17, RZ, RZ, R28 ;  /* 0x000000ffff117224 */ /* 0x000fe200078e001c */
[----:B------:R-:W-:Y:S01]  /*e610*/  LEA.HI.X R24, R2, UR7, R3, 0x1, P0 ;  /* 0x0000000702187c11 */ /* 0x000fe200080f0c03 */
[----:B------:R-:W-:Y:S01]  /*e620*/  IMAD.MOV.U32 R30, RZ, RZ, R25 ;  /* 0x000000ffff1e7224 */ /* 0x000fe200078e0019 */
[----:B------:R-:W-:-:S13]  /*e630*/  ISETP.GT.AND P0, PT, R25, R36, PT ;  /* 0x000000241900720c */ /* 0x000fda0003f04270 */
[----:B-1----:R-:W-:Y:S05]  /*e640*/  @P0 BRA `(.L_x_284) ;  /* 0xfffffff0003c0947 */ /* 0x002fea000383ffff */
.L_x_271:
[----:B------:R-:W-:Y:S05]  /*e650*/  BSYNC B0 ;  /* 0x0000000000007941 */ /* 0x000fea0003800000 */
.L_x_270:
[----:B------:R-:W1:Y:S01]  /*e660*/  S2R R2, SR_TID.X ;  /* 0x0000000000027919 */ /* 0x000e620000002100 */
[----:B------:R-:W-:Y:S01]  /*e670*/  BSSY B0, `(.L_x_285) ;  /* 0x0000010000007945 */ /* 0x000fe20003800000 */
[----:B-1----:R-:W-:-:S04]  /*e680*/  LOP3.LUT R2, R2, 0x7f, RZ, 0xc0, !PT ;  /* 0x0000007f02027812 */ /* 0x002fc800078ec0ff */
[----:B------:R-:W-:-:S13]  /*e690*/  ISETP.NE.AND P0, PT, R2, RZ, PT ;  /* 0x000000ff0200720c */ /* 0x000fda0003f05270 */
[----:B------:R-:W-:Y:S05]  /*e6a0*/  @P0 BRA `(.L_x_286) ;  /* 0x0000000000300947 */ /* 0x000fea0003800000 */
[----:B------:R-:W1:Y:S01]  /*e6b0*/  S2R R5, SR_LANEID ;  /* 0x0000000000057919 */ /* 0x000e620000000000 */
[----:B------:R-:W-:Y:S01]  /*e6c0*/  VOTEU.ANY UR4, UPT, PT ;  /* 0x0000000000047886 */ /* 0x000fe200038e0100 */
[----:B0-----:R-:W0:Y:S01]  /*e6d0*/  LDC.64 R2, c[0x0][0xc60] ;  /* 0x00031800ff027b82 */ /* 0x001e220000000a00 */
[----:B------:R-:W1:Y:S02]  /*e6e0*/  FLO.U32 R0, UR4 ;  /* 0x0000000400007d00 */ /* 0x000e6400080e0000 */
[----:B-1----:R-:W-:-:S06]  /*e6f0*/  ISETP.EQ.U32.AND P0, PT, R0, R5, PT ;  /* 0x000000050000720c */ /* 0x002fcc0003f02070 */
[----:B------:R-:W0:Y:S07]  /*e700*/  POPC R5, UR4 ;  /* 0x0000000400057d09 */ /* 0x000e2e0008000000 */
[----:B0-----:R-:W3:Y:S01]  /*e710*/  @P0 ATOMG.E.ADD.STRONG.GPU PT, R3, desc[UR36][R2.64], R5 ;  /* 0x00000005020309a8 */ /* 0x001ee200081ee1e4 */
[----:B------:R-:W0:Y:S02]  /*e720*/  S2R R4, SR_LTMASK ;  /* 0x0000000000047919 */ /* 0x000e240000003900 */
[----:B0-----:R-:W-:-:S04]  /*e730*/  LOP3.LUT R4, R4, UR4, RZ, 0xc0, !PT ;  /* 0x0000000404047c12 */ /* 0x001fc8000f8ec0ff */
[----:B------:R-:W0:Y:S01]  /*e740*/  POPC R7, R4 ;  /* 0x0000000400077309 */ /* 0x000e220000000000 */
[----:B---3--:R-:W0:Y:S02]  /*e750*/  SHFL.IDX PT, R0, R3, R0, 0x1f ;  /* 0x00001f0003007589 */ /* 0x008e2400000e0000 */
[----:B0-----:R-:W-:-:S07]  /*e760*/  IADD3 R16, R0, UR39, R7 ;  /* 0x0000002700107c10 */ /* 0x001fce000fffe007 */
.L_x_286:
[----:B------:R-:W-:Y:S05]  /*e770*/  BSYNC B0 ;  /* 0x0000000000007941 */ /* 0x000fea0003800000 */
.L_x_285:
[----:B------:R-:W-:-:S13]  /*e780*/  LOP3.LUT P0, RZ, R23, 0x10, RZ, 0xc0, !PT ;  /* 0x0000001017ff7812 */ /* 0x000fda000780c0ff */
[----:B------:R-:W-:Y:S05]  /*e790*/  @!P0 BRA `(.L_x_287) ;  /* 0x0000000000048947 */ /* 0x000fea0003800000 */
[----:B------:R-:W-:Y:S01]  /*e7a0*/  BPT.TRAP 0x1 ;  /* 0x000000040000795c */ /* 0x000fe20000300000 */
.L_x_287:
[----:B------:R-:W-:Y:S01]  /*e7b0*/  IMAD R0, R27, 0x8, R22 ;  /* 0x000000081b007824 */ /* 0x000fe200078e0216 */
[----:B0-----:R-:W-:Y:S01]  /*e7c0*/  SHF.L.U32 R3, R28, 0x1f, RZ ;  /* 0x0000001f1c037819 */ /* 0x001fe200000006ff */
[----:B------:R-:W-:Y:S01]  /*e7d0*/  BSSY B0, `(.L_x_288) ;  /* 0x0000004000007945 */ /* 0x000fe20003800000 */
[----:B------:R-:W-:Y:S02]  /*e7e0*/  IMAD R6, R25, -0x60, R34 ;  /* 0xffffffa019067824 */ /* 0x000fe400078e0222 */
[----:B------:R-:W0:Y:S02]  /*e7f0*/  SYNCS.PHASECHK.TRANS64.TRYWAIT P0, [R0+URZ+0x2a860], R3 ;  /* 0x02a86003000075a7 */ /* 0x000e24000800017f */
[----:B0-----:R-:W-:Y:S05]  /*e800*/  @!P0 BRA `(.L_x_289) ;  /* 0x0000003800d48947 */ /* 0x001fea0003800000 */
.L_x_385:
[----:B------:R-:W-:Y:S05]  /*e810*/  BSYNC B0 ;  /* 0x0000000000007941 */ /* 0x000fea0003800000 */
.L_x_288:
[----:B------:R-:W1:Y:S01]  /*e820*/  S2R R2, SR_TID.X ;  /* 0x0000000000027919 */ /* 0x000e620000002100 */
[----:B------:R-:W-:Y:S01]  /*e830*/  UMOV UR4, 0xffffffff ;  /* 0xffffffff00047882 */ /* 0x000fe20000000000 */
[----:B------:R-:W-:Y:S01]  /*e840*/  IMAD R7, R27, 0x3000, R32 ;  /* 0x000030001b077824 */ /* 0x000fe200078e0220 */
[----:B-1----:R-:W-:-:S04]  /*e850*/  LOP3.LUT R2, R2, 0x7f, RZ, 0xc0, !PT ;  /* 0x0000007f02027812 */ /* 0x002fc800078ec0ff */
[----:B------:R-:W-:-:S05]  /*e860*/  SHF.R.U32.HI R2, RZ, 0x3, R2 ;  /* 0x00000003ff027819 */ /* 0x000fca0000011602 */
[----:B------:R-:W-:Y:S01]  /*e870*/  IMAD.IADD R6, R6, 0x1, -R2 ;  /* 0x0000000106067824 */ /* 0x000fe200078e0a02 */
[----:B------:R-:W-:Y:S06]  /*e880*/  BRA.DIV UR4, `(.L_x_290) ;  /* 0x0000003a04c87947 */ /* 0x000fec000b800000 */
[----:B------:R-:W1:Y:S01]  /*e890*/  S2R R2, SR_TID.X ;  /* 0x0000000000027919 */ /* 0x000e620000002100 */
[----:B------:R-:W-:Y:S01]  /*e8a0*/  LOP3.LUT P0, RZ, R29, 0x2, RZ, 0xc0, !PT ;  /* 0x000000021dff7812 */ /* 0x000fe2000780c0ff */
[----:B------:R-:W-:Y:S01]  /*e8b0*/  IMAD R4, R7, 0x2, R22 ;  /* 0x0000000207047824 */ /* 0x000fe200078e0216 */
[----:B--2---:R-:W2:Y:S02]  /*e8c0*/  SHFL.IDX PT, R14, R18, RZ, 0x181f ;  /* 0x00181fff120e7589 */ /* 0x004ea400000e0000 */
[----:B------:R-:W-:Y:S02]  /*e8d0*/  ISETP.LT.OR P3, PT, R6, 0x1, !P0 ;  /* 0x000000010600780c */ /* 0x000fe40004761670 */
[----:B0-----:R-:W0:Y:S04]  /*e8e0*/  SHFL.IDX PT, R3, R24, RZ, 0x181f ;  /* 0x00181fff18037589 */ /* 0x001e2800000e0000 */
[----:B------:R-:W-:Y:S04]  /*e8f0*/  SHFL.IDX PT, R10, R18, 0x2, 0x181f ;  /* 0x00581f00120a7f89 */ /* 0x000fe800000e0000 */
[----:B------:R-:W-:Y:S01]  /*e900*/  SHFL.IDX PT, R7, R24, 0x2, 0x181f ;  /* 0x00581f0018077f89 */ /* 0x000fe200000e0000 */
[----:B-1----:R-:W-:Y:S01]  /*e910*/  IMAD.SHL.U32 R8, R2, 0x8, RZ ;  /* 0x0000000802087824 */ /* 0x002fe200078e00ff */
[----:B------:R-:W-:-:S04]  /*e920*/  LOP3.LUT R2, R29, 0x1, RZ, 0xc0, !PT ;  /* 0x000000011d027812 */ /* 0x000fc800078ec0ff */
[----:B------:R-:W-:Y:S02]  /*e930*/  LOP3.LUT R8, R8, 0x38, RZ, 0xc0, !PT ;  /* 0x0000003808087812 */ /* 0x000fe400078ec0ff */
[----:B------:R-:W-:-:S03]  /*e940*/  ISETP.NE.U32.AND P1, PT, R2, 0x1, PT ;  /* 0x000000010200780c */ /* 0x000fc60003f25070 */
[----:B------:R-:W-:Y:S01]  /*e950*/  IMAD.SHL.U32 R5, R8, 0x2, RZ ;  /* 0x0000000208057824 */ /* 0x000fe200078e00ff */
[----:B------:R-:W-:Y:S01]  /*e960*/  ISETP.LT.OR P2, PT, R6, 0x1, P1 ;  /* 0x000000010600780c */ /* 0x000fe20000f41670 */
[----:B------:R-:W-:Y:S03]  /*e970*/  SHFL.IDX PT, R8, R24, 0x1, 0x181f ;  /* 0x00381f0018087f89 */ /* 0x000fe600000e0000 */
[----:B--2---:R-:W-:Y:S02]  /*e980*/  IADD3 R2, P4, R14, R5, RZ ;  /* 0x000000050e027210 */ /* 0x004fe40007f9e0ff */
[----:B------:R-:W1:Y:S02]  /*e990*/  SHFL.IDX PT, R14, R18, 0x1, 0x181f ;  /* 0x00381f00120e7f89 */ /* 0x000e6400000e0000 */
[----:B0-----:R-:W-:-:S05]  /*e9a0*/  IADD3.X R3, RZ, R3, RZ, P4, !PT ;  /* 0x00000003ff037210 */ /* 0x001fca00027fe4ff */
[----:B------:R-:W-:Y:S01]  /*e9b0*/  LDGSTS.E.BYPASS.LTC128B.128 [R4+0x400], desc[UR36][R2.64], !P2 ;  /* 0x0040000002047fae */ /* 0x000fe2000d101d64 */
[----:B------:R-:W-:-:S03]  /*e9c0*/  ISETP.LT.OR P2, PT, R6, 0x11, P1 ;  /* 0x000000110600780c */ /* 0x000fc60000f41670 */
[----:B------:R1:W-:Y:S01]  /*e9d0*/  LDGSTS.E.BYPASS.LTC128B.128 [R4+0x3400], desc[UR36][R2.64+0x80], !P3 ;  /* 0x0340008002047fae */ /* 0x0003e2000d901d64 */
[----:B------:R-:W-:Y:S02]  /*e9e0*/  ISETP.LT.OR P3, PT, R6, 0x11, !P0 ;  /* 0x000000110600780c */ /* 0x000fe40004761670 */
[----:B-1----:R-:W-:Y:S02]  /*e9f0*/  IADD3 R2, P4, R14, R5, RZ ;  /* 0x000000050e027210 */ /* 0x002fe40007f9e0ff */
[----:B------:R-:W0:Y:S03]  /*ea00*/  SHFL.IDX PT, R14, R18, 0x3, 0x181f ;  /* 0x00781f00120e7f89 */ /* 0x000e2600000e0000 */
[----:B------:R-:W-:Y:S02]  /*ea10*/  IMAD.X R3, RZ, RZ, R8, P4 ;  /* 0x000000ffff037224 */ /* 0x000fe400020e0608 */
[----:B------:R-:W1:Y:S04]  /*ea20*/  SHFL.IDX PT, R8, R24, 0x3, 0x181f ;  /* 0x00781f0018087f89 */ /* 0x000e6800000e0000 */
[----:B------:R-:W-:Y:S01]  /*ea30*/  LDGSTS.E.BYPASS.LTC128B.128 [R4+0xc00], desc[UR36][R2.64], !P2 ;  /* 0x00c0000002047fae */ /* 0x000fe2000d101d64 */
[----:B------:R-:W-:-:S03]  /*ea40*/  ISETP.LT.OR P2, PT, R6, 0x21, P1 ;  /* 0x000000210600780c */ /* 0x000fc60000f41670 */
[----:B------:R2:W-:Y:S01]  /*ea50*/  LDGSTS.E.BYPASS.LTC128B.128 [R4+0x3c00], desc[UR36][R2.64+0x80], !P3 ;  /* 0x03c0008002047fae */ /* 0x0005e2000d901d64 */
[----:B------:R-:W-:Y:S02]  /*ea60*/  ISETP.LT.OR P3, PT, R6, 0x21, !P0 ;  /* 0x000000210600780c */ /* 0x000fe40004761670 */
[----:B--2---:R-:W-:Y:S02]  /*ea70*/  IADD3 R2, P4, R10, R5, RZ ;  /* 0x000000050a027210 */ /* 0x004fe40007f9e0ff */
[----:B------:R-:W2:Y:S03]  /*ea80*/  SHFL.IDX PT, R10, R18, 0x4, 0x181f ;  /* 0x00981f00120a7f89 */ /* 0x000ea600000e0000 */
[----:B------:R-:W-:Y:S02]  /*ea90*/  IMAD.X R3, RZ, RZ, R7, P4 ;  /* 0x000000ffff037224 */ /* 0x000fe400020e0607 */
[----:B------:R-:W3:Y:S04]  /*eaa0*/  SHFL.IDX PT, R7, R24, 0x4, 0x181f ;  /* 0x00981f0018077f89 */ /* 0x000ee800000e0000 */
[----:B------:R-:W-:Y:S01]  /*eab0*/  LDGSTS.E.BYPASS.LTC128B.128 [R4+0x1400], desc[UR36][R2.64], !P2 ;  /* 0x0140000002047fae */ /* 0x000fe2000d101d64 */
[----:B------:R-:W-:-:S03]  /*eac0*/  ISETP.LT.OR P2, PT, R6, 0x31, P1 ;  /* 0x000000310600780c */ /* 0x000fc60000f41670 */
[----:B------:R0:W-:Y:S01]  /*ead0*/  LDGSTS.E.BYPASS.LTC128B.128 [R4+0x4400], desc[UR36][R2.64+0x80], !P3 ;  /* 0x0440008002047fae */ /* 0x0001e2000d901d64 */
[----:B------:R-:W-:-:S03]  /*eae0*/  ISETP.LT.OR P3, PT, R6, 0x31, !P0 ;  /* 0x000000310600780c */ /* 0x000fc60004761670 */
[----:B------:R-:W4:Y:S01]  /*eaf0*/  SHFL.IDX PT, R24, R24, 0x5, 0x181f ;  /* 0x00b81f0018187f89 */ /* 0x000f2200000e0000 */
[----:B0-----:R-:W-:-:S03]  /*eb00*/  IADD3 R2, P4, R14, R5, RZ ;  /* 0x000000050e027210 */ /* 0x001fc60007f9e0ff */
[----:B------:R0:W0:Y:S02]  /*eb10*/  SHFL.IDX PT, R14, R18, 0x5, 0x181f ;  /* 0x00b81f00120e7f89 */ /* 0x00002400000e0000 */
[----:B-1----:R-:W-:-:S05]  /*eb20*/  IMAD.X R3, RZ, RZ, R8, P4 ;  /* 0x000000ffff037224 */ /* 0x002fca00020e0608 */
[----:B------:R-:W-:Y:S01]  /*eb30*/  LDGSTS.E.BYPASS.LTC128B.128 [R4+0x1c00], desc[UR36][R2.64], !P2 ;  /* 0x01c0000002047fae */ /* 0x000fe2000d101d64 */
[----:B------:R-:W-:-:S03]  /*eb40*/  ISETP.LT.OR P2, PT, R6, 0x41, P1 ;  /* 0x000000410600780c */ /* 0x000fc60000f41670 */
[----:B------:R2:W-:Y:S01]  /*eb50*/  LDGSTS.E.BYPASS.LTC128B.128 [R4+0x4c00], desc[UR36][R2.64+0x80], !P3 ;  /* 0x04c0008002047fae */ /* 0x0005e2000d901d64 */
[----:B------:R-:W-:Y:S02]  /*eb60*/  ISETP.LT.OR P3, PT, R6, 0x41, !P0 ;  /* 0x000000410600780c */ /* 0x000fe40004761670 */
[----:B--2---:R-:W-:-:S05]  /*eb70*/  IADD3 R2, P4, R10, R5, RZ ;  /* 0x000000050a027210 */ /* 0x004fca0007f9e0ff */
[----:B---3--:R-:W-:-:S05]  /*eb80*/  IMAD.X R3, RZ, RZ, R7, P4 ;  /* 0x000000ffff037224 */ /* 0x008fca00020e0607 */
[----:B------:R1:W-:Y:S04]  /*eb90*/  LDGSTS.E.BYPASS.LTC128B.128 [R4+0x2400], desc[UR36][R2.64], !P2 ;  /* 0x0240000002047fae */ /* 0x0003e8000d101d64 */
[----:B0---4-:R1:W-:Y:S02]  /*eba0*/  LDGSTS.E.BYPASS.LTC128B.128 [R4+0x5400], desc[UR36][R2.64+0x80], !P3 ;  /* 0x0540008002047fae */ /* 0x0113e4000d901d64 */
.L_x_399:
[C---:B------:R-:W-:Y:S02]  /*ebb0*/  ISETP.LT.OR P1, PT, R6.reuse, 0x51, P1 ;  /* 0x000000510600780c */ /* 0x040fe40000f21670 */
[----:B------:R-:W-:Y:S02]  /*ebc0*/  ISETP.LT.OR P0, PT, R6, 0x51, !P0 ;  /* 0x000000510600780c */ /* 0x000fe40004701670 */
[----:B-1----:R-:W-:-:S05]  /*ebd0*/  IADD3 R2, P2, R14, R5, RZ ;  /* 0x000000050e027210 */ /* 0x002fca0007f5e0ff */
[----:B------:R-:W-:-:S05]  /*ebe0*/  IMAD.X R3, RZ, RZ, R24, P2 ;  /* 0x000000ffff037224 */ /* 0x000fca00010e0618 */
[----:B------:R-:W-:Y:S01]  /*ebf0*/  @!PT LDS RZ, [RZ] ;  /* 0x00000000fffff984 */ /* 0x000fe20000000800 */
[----:B------:R-:W-:Y:S01]  /*ec00*/  @!PT LDS RZ, [RZ] ;  /* 0x00000000fffff984 */ /* 0x000fe20000000800 */
[----:B------:R-:W-:Y:S01]  /*ec10*/  @!PT LDS RZ, [RZ] ;  /* 0x00000000fffff984 */ /* 0x000fe20000000800 */
[----:B------:R0:W-:Y:S04]  /*ec20*/  LDGSTS.E.BYPASS.LTC128B.128 [R4+0x2c00], desc[UR36][R2.64], !P1 ;  /* 0x02c0000002047fae */ /* 0x0001e8000c901d64 */
[----:B------:R0:W-:Y:S01]  /*ec30*/  LDGSTS.E.BYPASS.LTC128B.128 [R4+0x5c00], desc[UR36][R2.64+0x80], !P0 ;  /* 0x05c0008002047fae */ /* 0x0001e2000c101d64 */
[----:B------:R-:W-:Y:S01]  /*ec40*/  PLOP3.LUT P0, PT, PT, PT, PT, 0x80, 0x0 ;  /* 0x000000000000781c */ /* 0x000fe20003f0f070 */
[----:B------:R-:W-:-:S12]  /*ec50*/  NOP ;  /* 0x0000000000007918 */ /* 0x000fd80000000000 */
.L_x_291:
        /* <DEDUP_REMOVED lines=10> */
.L_x_292:
[----:B------:R1:W-:Y:S01]  /*ed00*/  SYNCS.ARRIVE.TRANS64.A1T0 RZ, [R0+URZ+0x2a850], RZ ;  /* 0x02a850ff00ff79a7 */ /* 0x0003e2000810003f */
[----:B------:R-:W-:-:S04]  /*ed10*/  IADD3 R27, R27, 0x1, RZ ;  /* 0x000000011b1b7810 */ /* 0x000fc80007ffe0ff */
[----:B------:R-:W-:-:S04]  /*ed20*/  ISETP.NE.AND P0, PT, R27, 0x2, PT ;  /* 0x000000021b00780c */ /* 0x000fc80003f05270 */
[----:B0-----:R-:W-:Y:S02]  /*ed30*/  SEL R3, RZ, 0x1, P0 ;  /* 0x00000001ff037807 */ /* 0x001fe40000000000 */
[----:B------:R-:W-:Y:S02]  /*ed40*/  SEL R27, R27, RZ, P0 ;  /* 0x000000ff1b1b7207 */ /* 0x000fe40000000000 */
[----:B-1----:R-:W-:-:S07]  /*ed50*/  LOP3.LUT R28, R28, R3, RZ, 0x3c, !PT ;  /* 0x000000031c1c7212 */ /* 0x002fce00078e3cff */
.L_x_249:
[----:B------:R-:W-:Y:S05]  /*ed60*/  BSYNC B7 ;  /* 0x0000000000077941 */ /* 0x000fea0003800000 */
.L_x_247:
[----:B------:R-:W-:-:S13]  /*ed70*/  LOP3.LUT P0, RZ, R23, 0x80, RZ, 0xc0, !PT ;  /* 0x0000008017ff7812 */ /* 0x000fda000780c0ff */
[----:B------:R-:W-:Y:S05]  /*ed80*/  @!P0 BRA `(.L_x_293) ;  /* 0x0000000000248947 */ /* 0x000fea0003800000 */
[----:B------:R-:W-:Y:S05]  /*ed90*/  WARPSYNC.ALL ;  /* 0x0000000000007948 */ /* 0x000fea0003800000 */
[----:B------:R-:W0:Y:S08]  /*eda0*/  S2UR UR5, SR_CgaCtaId ;  /* 0x00000000000579c3 */ /* 0x000e300000008800 */
[----:B------:R-:W-:Y:S06]  /*edb0*/  BAR.SYNC.DEFER_BLOCKING 0x5, 0x180 ;  /* 0x0146000000007b1d */ /* 0x000fec0000010000 */
[----:B------:R-:W-:-:S02]  /*edc0*/  UMOV UR4, 0x400 ;  /* 0x0000040000047882 */ /* 0x000fc40000000000 */
[----:B0-----:R-:W-:-:S06]  /*edd0*/  ULEA UR4, UR5, UR4, 0x18 ;  /* 0x0000000405047291 */ /* 0x001fcc000f8ec03f */
[----:B------:R-:W-:-:S05]  /*ede0*/  IMAD.U32 R22, RZ, RZ, UR4 ;  /* 0x00000004ff167e24 */ /* 0x000fca000f8e00ff */
[----:B------:R0:W1:Y:S01]  /*edf0*/  LDS.128 R16, [R22+0x2a8d0] ;  /* 0x02a8d00016107984 */ /* 0x0000620000000c00 */
[----:B------:R-:W-:Y:S06]  /*ee00*/  BAR.ARV 0x4, 0x180 ;  /* 0x0106000000007b1d */ /* 0x000fec0000002000 */
[----:B------:R-:W-:Y:S05]  /*ee10*/  BRA `(.L_x_294) ;  /* 0x0000000800d07947 */ /* 0x000fea0003800000 */
.L_x_293:
[----:B------:R-:W0:Y:S01]  /*ee20*/  S2R R0, SR_TID.X ;  /* 0x0000000000007919 */ /* 0x000e220000002100 */
[----:B------:R-:W-:Y:S01]  /*ee30*/  UMOV UR4, 0xffffffff ;  /* 0xffffffff00047882 */ /* 0x000fe20000000000 */
[----:B0-----:R-:W-:-:S04]  /*ee40*/  LOP3.LUT R9, R0, 0x1f, RZ, 0xc0, !PT ;  /* 0x0000001f00097812 */ /* 0x001fc800078ec0ff */
[----:B------:R-:W-:Y:S01]  /*ee50*/  ISETP.NE.AND P0, PT, R9, 0x1f, PT ;  /* 0x0000001f0900780c */ /* 0x000fe20003f05270 */
[----:B------:R-:W-:-:S12]  /*ee60*/  BRA.DIV UR4, `(.L_x_295) ;  /* 0x0000003e043c7947 */ /* 0x000fd8000b800000 */
[----:B------:R-:W-:Y:S01]  /*ee70*/  IMAD.IADD R7, R19, 0x1, R9 ;  /* 0x0000000113077824 */ /* 0x000fe200078e0209 */
[----:B------:R-:W-:-:S04]  /*ee80*/  ULDC UR4, c[0x0][0xc3c] ;  /* 0x00030f0000047ab9 */ /* 0x000fc80000000800 */
[----:B------:R-:W-:-:S13]  /*ee90*/  ISETP.GE.OR P1, PT, R7, UR4, !P0 ;  /* 0x0000000407007c0c */ /* 0x000fda000c726670 */
[----:B------:R-:W0:Y:S08]  /*eea0*/  @!P1 LDC.64 R4, c[0x0][0xc80] ;  /* 0x00032000ff049b82 */ /* 0x000e300000000a00 */
[----:B------:R-:W1:Y:S01]  /*eeb0*/  @!P1 LDC.64 R2, c[0x0][0xc78] ;  /* 0x00031e00ff029b82 */ /* 0x000e620000000a00 */
[----:B0-----:R-:W-:-:S06]  /*eec0*/  @!P1 IMAD.WIDE R4, R7, 0x4, R4 ;  /* 0x0000000407049825 */ /* 0x001fcc00078e0204 */
[----:B------:R-:W2:Y:S01]  /*eed0*/  @!P1 LDG.E R4, desc[UR36][R4.64] ;  /* 0x0000002404049981 */ /* 0x000ea2000c1e1900 */
[----:B-1----:R-:W-:-:S06]  /*eee0*/  @!P1 IMAD.WIDE R2, R7, 0x4, R2 ;  /* 0x0000000407029825 */ /* 0x002fcc00078e0202 */
[----:B------:R-:W3:Y:S01]  /*eef0*/  @!P1 LDG.E R2, desc[UR36][R2.64] ;  /* 0x0000002402029981 */ /* 0x000ee2000c1e1900 */
[----:B------:R-:W-:Y:S02]  /*ef00*/  IMAD.MOV.U32 R7, RZ, RZ, RZ ;  /* 0x000000ffff077224 */ /* 0x000fe400078e00ff */
[----:B------:R-:W-:Y:S01]  /*ef10*/  IMAD.MOV.U32 R10, RZ, RZ, RZ ;  /* 0x000000ffff0a7224 */ /* 0x000fe200078e00ff */
[C---:B------:R-:W-:Y:S02]  /*ef20*/  ISETP.GE.U32.AND P2, PT, R9.reuse, 0x2, PT ;  /* 0x000000020900780c */ /* 0x040fe40003f46070 */
[C---:B------:R-:W-:Y:S02]  /*ef30*/  ISETP.GE.U32.AND P3, PT, R9.reuse, 0x4, PT ;  /* 0x000000040900780c */ /* 0x040fe40003f66070 */
[C---:B------:R-:W-:Y:S02]  /*ef40*/  ISETP.GE.U32.AND P4, PT, R9.reuse, 0x8, PT ;  /* 0x000000080900780c */ /* 0x040fe40003f86070 */
[----:B------:R-:W-:Y:S01]  /*ef50*/  ISETP.GE.U32.AND P5, PT, R9, 0x10, PT ;  /* 0x000000100900780c */ /* 0x000fe20003fa6070 */
[----:B------:R-:W-:Y:S04]  /*ef60*/  SHFL.IDX PT, R0, R16, RZ, 0x1f ;  /* 0x00001fff10007589 */ /* 0x000fe800000e0000 */
[----:B------:R-:W-:Y:S01]  /*ef70*/  SHFL.IDX PT, R8, R16, 0x1, 0x1f ;  /* 0x00201f0010087f89 */ /* 0x000fe200000e0000 */
[----:B--2---:R-:W-:-:S02]  /*ef80*/  @!P1 IMAD.MOV.U32 R7, RZ, RZ, R4 ;  /* 0x000000ffff079224 */ /* 0x004fc400078e0004 */
[----:B---3--:R-:W-:-:S04]  /*ef90*/  @!P1 IMAD.MOV.U32 R10, RZ, RZ, R2 ;  /* 0x000000ffff0a9224 */ /* 0x008fc800078e0002 */
[----:B------:R-:W-:-:S05]  /*efa0*/  IMAD R13, R10, R7, RZ ;  /* 0x000000070a0d7224 */ /* 0x000fca00078e02ff */
[----:B------:R-:W0:Y:S01]  /*efb0*/  SHFL.UP PT, R14, R13, 0x1, RZ ;  /* 0x042000000d0e7989 */ /* 0x000e2200000e00ff */
[----:B------:R-:W-:-:S04]  /*efc0*/  ISETP.NE.AND P1, PT, R9, RZ, PT ;  /* 0x000000ff0900720c */ /* 0x000fc80003f25270 */
        /* <DEDUP_REMOVED lines=14> */
[----:B------:R0:W1:Y:S01]  /*f0b0*/  SHFL.IDX PT, R14, R2, 0x1f, 0x1f ;  /* 0x03e01f00020e7f89 */ /* 0x00006200000e0000 */
[----:B------:R-:W-:-:S07]  /*f0c0*/  IMAD.MOV.U32 R6, RZ, RZ, RZ ;  /* 0x000000ffff067224 */ /* 0x000fce00078e00ff */
.L_x_409:
[----:B------:R-:W-:Y:S02]  /*f0d0*/  ULDC UR4, c[0x0][0xc38] ;  /* 0x00030e0000047ab9 */ /* 0x000fe40000000800 */
[----:B------:R-:W-:-:S04]  /*f0e0*/  IMAD.U32 R5, RZ, RZ, UR4 ;  /* 0x00000004ff057e24 */ /* 0x000fc8000f8e00ff */
[----:B-1----:R-:W-:-:S05]  /*f0f0*/  IMAD R14, R14, R5, RZ ;  /* 0x000000050e0e7224 */ /* 0x002fca00078e02ff */
[----:B------:R-:W-:-:S04]  /*f100*/  IADD3 R9, R8, R14, RZ ;  /* 0x0000000e08097210 */ /* 0x000fc80007ffe0ff */
[----:B------:R-:W-:-:S13]  /*f110*/  ISETP.GT.AND P6, PT, R9, R0, PT ;  /* 0x000000000900720c */ /* 0x000fda0003fc4270 */
[----:B------:R-:W-:Y:S05]  /*f120*/  @P6 BRA `(.L_x_296) ;  /* 0x0000000000a46947 */ /* 0x000fea0003800000 */
.L_x_299:
[----:B0-----:R-:W0:Y:S01]  /*f130*/  LDC R2, c[0x0][0xc3c] ;  /* 0x00030f00ff027b82 */ /* 0x001e220000000800 */
[----:B------:R-:W-:-:S05]  /*f140*/  VIADD R19, R19, 0x1f ;  /* 0x0000001f13137836 */ /* 0x000fca0000000000 */
[----:B0-----:R-:W-:-:S13]  /*f150*/  ISETP.GE.AND P6, PT, R19, R2, PT ;  /* 0x000000021300720c */ /* 0x001fda0003fc6270 */
[----:B------:R-:W-:Y:S05]  /*f160*/  @P6 BRA `(.L_x_297) ;  /* 0x0000000400b86947 */ /* 0x000fea0003800000 */
[----:B------:R-:W0:Y:S01]  /*f170*/  S2R R3, SR_TID.X ;  /* 0x0000000000037919 */ /* 0x000e220000002100 */
[----:B------:R-:W-:Y:S01]  /*f180*/  IMAD.MOV.U32 R7, RZ, RZ, RZ ;  /* 0x000000ffff077224 */ /* 0x000fe200078e00ff */
[----:B0-----:R-:W-:-:S05]  /*f190*/  LOP3.LUT R3, R3, 0x1f, RZ, 0xc0, !PT ;  /* 0x0000001f03037812 */ /* 0x001fca00078ec0ff */
[----:B------:R-:W-:-:S05]  /*f1a0*/  IMAD.IADD R11, R19, 0x1, R3 ;  /* 0x00000001130b7824 */ /* 0x000fca00078e0203 */
[----:B------:R-:W-:-:S13]  /*f1b0*/  ISETP.GE.OR P6, PT, R11, R2, !P0 ;  /* 0x000000020b00720c */ /* 0x000fda00047c6670 */
[----:B------:R-:W0:Y:S08]  /*f1c0*/  @!P6 LDC.64 R2, c[0x0][0xc80] ;  /* 0x00032000ff02eb82 */ /* 0x000e300000000a00 */
[----:B------:R-:W1:Y:S01]  /*f1d0*/  @!P6 LDC.64 R4, c[0x0][0xc78] ;  /* 0x00031e00ff04eb82 */ /* 0x000e620000000a00 */
[----:B------:R-:W-:Y:S02]  /*f1e0*/  IMAD.MOV.U32 R10, RZ, RZ, RZ ;  /* 0x000000ffff0a7224 */ /* 0x000fe400078e00ff */
[----:B0-----:R-:W-:-:S05]  /*f1f0*/  @!P6 IMAD.WIDE R2, R11, 0x4, R2 ;  /* 0x000000040b02e825 */ /* 0x001fca00078e0202 */
[----:B------:R1:W2:Y:S02]  /*f200*/  @!P6 LDG.E R7, desc[UR36][R2.64] ;  /* 0x000000240207e981 */ /* 0x0002a4000c1e1900 */
[----:B-1----:R-:W-:-:S05]  /*f210*/  @!P6 IMAD.WIDE R2, R11, 0x4, R4 ;  /* 0x000000040b02e825 */ /* 0x002fca00078e0204 */
[----:B------:R-:W2:Y:S01]  /*f220*/  @!P6 LDG.E R10, desc[UR36][R2.64] ;  /* 0x00000024020ae981 */ /* 0x000ea2000c1e1900 */
[----:B------:R-:W-:Y:S01]  /*f230*/  UMOV UR4, 0xffffffff ;  /* 0xffffffff00047882 */ /* 0x000fe20000000000 */
[----:B--2---:R-:W-:Y:S02]  /*f240*/  IMAD R13, R10, R7, RZ ;  /* 0x000000070a0d7224 */ /* 0x004fe400078e02ff */
[----:B------:R-:W-:Y:S05]  /*f250*/  BRA.DIV UR4, `(.L_x_298) ;  /* 0x0000003e04787947 */ /* 0x000fea000b800000 */
        /* <DEDUP_REMOVED lines=15> */
[----:B------:R0:W1:Y:S02]  /*f350*/  SHFL.IDX PT, R14, R2, 0x1f, 0x1f ;  /* 0x03e01f00020e7f89 */ /* 0x00006400000e0000 */
.L_x_417:
[----:B------:R-:W-:Y:S02]  /*f360*/  ULDC UR4, c[0x0][0xc38] ;  /* 0x00030e0000047ab9 */ /* 0x000fe40000000800 */
[----:B------:R-:W-:-:S04]  /*f370*/  IMAD.U32 R5, RZ, RZ, UR4 ;  /* 0x00000004ff057e24 */ /* 0x000fc8000f8e00ff */
[----:B-1----:R-:W-:-:S04]  /*f380*/  IMAD R14, R14, R5, RZ ;  /* 0x000000050e0e7224 */ /* 0x002fc800078e02ff */
[----:B------:R-:W-:-:S05]  /*f390*/  IMAD.IADD R9, R14, 0x1, R9 ;  /* 0x000000010e097824 */ /* 0x000fca00078e0209 */
[----:B------:R-:W-:-:S13]  /*f3a0*/  ISETP.GT.AND P6, PT, R9, R0, PT ;  /* 0x000000000900720c */ /* 0x000fda0003fc4270 */
[----:B------:R-:W-:Y:S05]  /*f3b0*/  @!P6 BRA `(.L_x_299) ;  /* 0xfffffffc005ce947 */ /* 0x000fea000383ffff */
.L_x_296:
[----:B------:R-:W-:Y:S01]  /*f3c0*/  IMAD.IADD R9, R9, 0x1, -R14 ;  /* 0x0000000109097824 */ /* 0x000fe200078e0a0e */
[----:B------:R-:W-:-:S03]  /*f3d0*/  UMOV UR4, 0xffffffff ;  /* 0xffffffff00047882 */ /* 0x000fc60000000000 */
[----:B------:R-:W-:-:S05]  /*f3e0*/  IMAD R3, R2, R5, R9 ;  /* 0x0000000502037224 */ /* 0x000fca00078e0209 */
[----:B------:R-:W-:Y:S01]  /*f3f0*/  ISETP.GT.AND P6, PT, R3, R0, PT ;  /* 0x000000000300720c */ /* 0x000fe20003fc4270 */
[----:B------:R-:W-:-:S12]  /*f400*/  BRA.DIV UR4, `(.L_x_300) ;  /* 0x0000003e04c47947 */ /* 0x000fd8000b800000 */
[----:B------:R-:W-:-:S04]  /*f410*/  VOTE.ANY R3, PT, !P6 ;  /* 0x0000000000037806 */ /* 0x000fc800070e0100 */
[----:B------:R-:W1:Y:S02]  /*f420*/  POPC R4, R3 ;  /* 0x0000000300047309 */ /* 0x000e640000000000 */
[----:B-1----:R1:W2:Y:S04]  /*f430*/  SHFL.IDX PT, R7, R7, R4, 0x1f ;  /* 0x00001f0407077589 */ /* 0x0022a800000e0000 */
[----:B------:R1:W3:Y:S02]  /*f440*/  SHFL.IDX PT, R10, R10, R4, 0x1f ;  /* 0x00001f040a0a7589 */ /* 0x0002e400000e0000 */
.L_x_422:
[----:B------:R-:W-:-:S13]  /*f450*/  ISETP.NE.AND P0, PT, R3, RZ, PT ;  /* 0x000000ff0300720c */ /* 0x000fda0003f05270 */
[----:B------:R-:W-:Y:S05]  /*f460*/  @!P0 BRA `(.L_x_301) ;  /* 0x0000000000108947 */ /* 0x000fea0003800000 */
[----:B------:R-:W-:Y:S01]  /*f470*/  UMOV UR4, 0xffffffff ;  /* 0xffffffff00047882 */ /* 0x000fe20000000000 */
[----:B------:R-:W-:Y:S02]  /*f480*/  VIADD R12, R4, 0xffffffff ;  /* 0xffffffff040c7836 */ /* 0x000fe40000000000 */
[----:B------:R-:W-:Y:S05]  /*f490*/  BRA.DIV UR4, `(.L_x_302) ;  /* 0x0000003e04fc7947 */ /* 0x000fea000b800000 */
[----:B------:R4:W0:Y:S02]  /*f4a0*/  SHFL.IDX PT, R6, R2, R12, 0x1f ;  /* 0x00001f0c02067589 */ /* 0x00082400000e0000 */
.L_x_301:
[----:B--2---:R-:W-:Y:S01]  /*f4b0*/  IABS R8, R7 ;  /* 0x0000000700087213 */ /* 0x004fe20000000000 */
[----:B0-----:R-:W-:Y:S01]  /*f4c0*/  IMAD R16, R6, R5, R9 ;  /* 0x0000000506107224 */ /* 0x001fe200078e0209 */
[----:B---3--:R-:W-:Y:S01]  /*f4d0*/  IABS R5, R10 ;  /* 0x0000000a00057213 */ /* 0x008fe20000000000 */
[----:B------:R-:W-:Y:S01]  /*f4e0*/  IMAD.IADD R19, R4, 0x1, R19 ;  /* 0x0000000104137824 */ /* 0x000fe200078e0213 */
[----:B------:R-:W0:Y:S01]  /*f4f0*/  I2F.RP R11, R8 ;  /* 0x00000008000b7306 */ /* 0x000e220000209400 */
[----:B------:R-:W-:-:S07]  /*f500*/  IMAD.IADD R0, R0, 0x1, -R16 ;  /* 0x0000000100007824 */ /* 0x000fce00078e0a10 */
[----:B----4-:R-:W2:Y:S08]  /*f510*/  I2F.RP R12, R5 ;  /* 0x00000005000c7306 */ /* 0x010eb00000209400 */
[----:B0-----:R-:W0:Y:S08]  /*f520*/  MUFU.RCP R11, R11 ;  /* 0x0000000b000b7308 */ /* 0x001e300000001000 */
[----:B--2---:R-:W-:Y:S01]  /*f530*/  MUFU.RCP R12, R12 ;  /* 0x0000000c000c7308 */ /* 0x004fe20000001000 */
[----:B0-----:R-:W-:-:S07]  /*f540*/  IADD3 R2, R11, 0xffffffe, RZ ;  /* 0x0ffffffe0b027810 */ /* 0x001fce0007ffe0ff */
[----:B------:R0:W2:Y:S02]  /*f550*/  F2I.FTZ.U32.TRUNC.NTZ R3, R2 ;  /* 0x0000000200037305 */ /* 0x0000a4000021f000 */
[----:B0-----:R-:W-:Y:S02]  /*f560*/  IMAD.MOV.U32 R2, RZ, RZ, RZ ;  /* 0x000000ffff027224 */ /* 0x001fe400078e00ff */
[----:B--2---:R-:W-:-:S04]  /*f570*/  IMAD.MOV R9, RZ, RZ, -R3 ;  /* 0x000000ffff097224 */ /* 0x004fc800078e0a03 */
[----:B------:R-:W-:-:S04]  /*f580*/  IMAD R9, R9, R8, RZ ;  /* 0x0000000809097224 */ /* 0x000fc800078e02ff */
[----:B------:R-:W-:Y:S01]  /*f590*/  IMAD.HI.U32 R3, R3, R9, R2 ;  /* 0x0000000903037227 */ /* 0x000fe200078e0002 */
[----:B------:R-:W-:Y:S02]  /*f5a0*/  IABS R2, R7 ;  /* 0x0000000700027213 */ /* 0x000fe40000000000 */
[----:B------:R-:W-:-:S03]  /*f5b0*/  IABS R9, R0 ;  /* 0x0000000000097213 */ /* 0x000fc60000000000 */
[----:B------:R-:W-:Y:S02]  /*f5c0*/  IMAD.MOV R2, RZ, RZ, -R2 ;  /* 0x000000ffff027224 */ /* 0x000fe400078e0a02 */
[----:B------:R-:W-:-:S04]  /*f5d0*/  IMAD.HI.U32 R6, R3, R9, RZ ;  /* 0x0000000903067227 */ /* 0x000fc800078e00ff */
[----:B------:R-:W-:Y:S02]  /*f5e0*/  VIADD R3, R12, 0xffffffe ;  /* 0x0ffffffe0c037836 */ /* 0x000fe40000000000 */
[----:B------:R-:W-:-:S04]  /*f5f0*/  IMAD R9, R6, R2, R9 ;  /* 0x0000000206097224 */ /* 0x000fc800078e0209 */
[----:B------:R-:W0:Y:S01]  /*f600*/  F2I.FTZ.U32.TRUNC.NTZ R3, R3 ;  /* 0x0000000300037305 */ /* 0x000e22000021f000 */
[----:B------:R-:W-:-:S13]  /*f610*/  ISETP.GT.U32.AND P1, PT, R8, R9, PT ;  /* 0x000000090800720c */ /* 0x000fda0003f24070 */
[----:B------:R-:W-:Y:S01]  /*f620*/  @!P1 IMAD.IADD R9, R9, 0x1, -R8 ;  /* 0x0000000109099824 */ /* 0x000fe200078e0a08 */
[----:B0-----:R-:W-:Y:S01]  /*f630*/  IADD3 R2, RZ, -R3, RZ ;  /* 0x80000003ff027210 */ /* 0x001fe20007ffe0ff */
[----:B------:R-:W-:Y:S01]  /*f640*/  @!P1 VIADD R6, R6, 0x1 ;  /* 0x0000000106069836 */ /* 0x000fe20000000000 */
[----:B------:R-:W-:Y:S02]  /*f650*/  ISETP.NE.AND P1, PT, R7, RZ, PT ;  /* 0x000000ff0700720c */ /* 0x000fe40003f25270 */
[----:B------:R-:W-:Y:S01]  /*f660*/  ISETP.GE.U32.AND P0, PT, R9, R8, PT ;  /* 0x000000080900720c */ /* 0x000fe20003f06070 */
[----:B------:R-:W-:Y:S02]  /*f670*/  IMAD R9, R2, R5, RZ ;  /* 0x0000000502097224 */ /* 0x000fe400078e02ff */
[----:B------:R-:W-:-:S04]  /*f680*/  IMAD.MOV.U32 R2, RZ, RZ, RZ ;  /* 0x000000ffff027224 */ /* 0x000fc800078e00ff */
[----:B------:R-:W-:Y:S01]  /*f690*/  IMAD.HI.U32 R8, R3, R9, R2 ;  /* 0x0000000903087227 */ /* 0x000fe200078e0002 */
[----:B------:R-:W-:-:S04]  /*f6a0*/  LOP3.LUT R2, R0, R7, RZ, 0x3c, !PT ;  /* 0x0000000700027212 */ /* 0x000fc800078e3cff */
[----:B------:R-:W-:Y:S01]  /*f6b0*/  ISETP.GE.AND P2, PT, R2, RZ, PT ;  /* 0x000000ff0200720c */ /* 0x000fe20003f46270 */
[----:B------:R-:W-:Y:S01]  /*f6c0*/  @P0 VIADD R6, R6, 0x1 ;  /* 0x0000000106060836 */ /* 0x000fe20000000000 */
[----:B------:R-:W-:-:S05]  /*f6d0*/  IABS R2, R10 ;  /* 0x0000000a00027213 */ /* 0x000fca0000000000 */
[----:B------:R-:W-:-:S06]  /*f6e0*/  IMAD.MOV R2, RZ, RZ, -R2 ;  /* 0x000000ffff027224 */ /* 0x000fcc00078e0a02 */
[----:B------:R-:W-:Y:S01]  /*f6f0*/  @!P2 IMAD.MOV R6, RZ, RZ, -R6 ;  /* 0x000000ffff06a224 */ /* 0x000fe200078e0a06 */
[----:B------:R-:W-:-:S04]  /*f700*/  @!P1 LOP3.LUT R6, RZ, R7, RZ, 0x33, !PT ;  /* 0x00000007ff069212 */ /* 0x000fc800078e33ff */
[-C--:B------:R-:W-:Y:S01]  /*f710*/  IABS R3, R6.reuse ;  /* 0x0000000600037213 */ /* 0x080fe20000000000 */
[----:B------:R-:W-:-:S04]  /*f720*/  IMAD R7, R7, R6, RZ ;  /* 0x0000000607077224 */ /* 0x000fc800078e02ff */
[----:B------:R-:W-:-:S04]  /*f730*/  IMAD.HI.U32 R8, R8, R3, RZ ;  /* 0x0000000308087227 */ /* 0x000fc800078e00ff */
[----:B------:R-:W-:Y:S02]  /*f740*/  IMAD R2, R8, R2, R3 ;  /* 0x0000000208027224 */ /* 0x000fe400078e0203 */
[----:B------:R-:W-:-:S03]  /*f750*/  IMAD.IADD R17, R0, 0x1, -R7 ;  /* 0x0000000100117824 */ /* 0x000fc600078e0a07 */
[----:B------:R-:W-:-:S13]  /*f760*/  ISETP.GT.U32.AND P1, PT, R5, R2, PT ;  /* 0x000000020500720c */ /* 0x000fda0003f24070 */
[----:B------:R-:W-:Y:S01]  /*f770*/  @!P1 IMAD.IADD R2, R2, 0x1, -R5 ;  /* 0x0000000102029824 */ /* 0x000fe200078e0a05 */
[----:B------:R-:W-:Y:S02]  /*f780*/  @!P1 IADD3 R8, R8, 0x1, RZ ;  /* 0x0000000108089810 */ /* 0x000fe40007ffe0ff */
[----:B------:R-:W-:Y:S02]  /*f790*/  ISETP.NE.AND P1, PT, R10, RZ, PT ;  /* 0x000000ff0a00720c */ /* 0x000fe40003f25270 */
[----:B------:R-:W-:Y:S02]  /*f7a0*/  ISETP.GE.U32.AND P0, PT, R2, R5, PT ;  /* 0x000000050200720c */ /* 0x000fe40003f06070 */
[----:B------:R-:W-:-:S04]  /*f7b0*/  LOP3.LUT R2, R6, R10, RZ, 0x3c, !PT ;  /* 0x0000000a06027212 */ /* 0x000fc800078e3cff */
[----:B------:R-:W-:-:S07]  /*f7c0*/  ISETP.GE.AND P2, PT, R2, RZ, PT ;  /* 0x000000ff0200720c */ /* 0x000fce0003f46270 */
[----:B------:R-:W-:-:S06]  /*f7d0*/  @P0 VIADD R8, R8, 0x1 ;  /* 0x0000000108080836 */ /* 0x000fcc0000000000 */
[----:B------:R-:W-:Y:S01]  /*f7e0*/  @!P2 IMAD.MOV R8, RZ, RZ, -R8 ;  /* 0x000000ffff08a224 */ /* 0x000fe200078e0a08 */
[----:B------:R-:W-:-:S05]  /*f7f0*/  @!P1 LOP3.LUT R8, RZ, R10, RZ, 0x33, !PT ;  /* 0x0000000aff089212 */ /* 0x000fca00078e33ff */
[----:B------:R-:W-:-:S04]  /*f800*/  IMAD.MOV R3, RZ, RZ, -R8 ;  /* 0x000000ffff037224 */ /* 0x000fc800078e0a08 */
[C---:B------:R-:W-:Y:S02]  /*f810*/  IMAD R18, R10.reuse, R3, R6 ;  /* 0x000000030a127224 */ /* 0x040fe400078e0206 */
[----:B------:R-:W-:-:S05]  /*f820*/  IMAD R3, R10, 0x1000000, R8 ;  /* 0x010000000a037824 */ /* 0x000fca00078e0208 */
[----:B------:R-:W-:Y:S01]  /*f830*/  LEA R18, R18, R3, 0x10 ;  /* 0x0000000312127211 */ /* 0x000fe200078e80ff */
[----:B------:R-:W-:Y:S06]  /*f840*/  BRA `(.L_x_303) ;  /* 0x00000000001c7947 */ /* 0x000fec0003800000 */
.L_x_297:
[----:B------:R-:W-:Y:S01]  /*f850*/  UMOV UR4, URZ ;  /* 0x0000003f00047c82 */ /* 0x000fe20008000000 */
[----:B------:R-:W-:Y:S01]  /*f860*/  UMOV UR5, URZ ;  /* 0x0000003f00057c82 */ /* 0x000fe20008000000 */
[----:B------:R-:W-:Y:S01]  /*f870*/  ULDC UR6, c[0x0][0xc3c] ;  /* 0x00030f0000067ab9 */ /* 0x000fe20000000800 */
[----:B------:R-:W-:Y:S02]  /*f880*/  IMAD.MOV.U32 R16, RZ, RZ, R0 ;  /* 0x000000ffff107224 */ /* 0x000fe400078e0000 */
[----:B------:R-:W-:Y:S02]  /*f890*/  IMAD.U32 R17, RZ, RZ, UR4 ;  /* 0x00000004ff117e24 */ /* 0x000fe4000f8e00ff */
[----:B------:R-:W-:Y:S02]  /*f8a0*/  IMAD.U32 R18, RZ, RZ, UR5 ;  /* 0x00000005ff127e24 */ /* 0x000fe4000f8e00ff */
[----:B------:R-:W-:-:S07]  /*f8b0*/  IMAD.U32 R19, RZ, RZ, UR6 ;  /* 0x00000006ff137e24 */ /* 0x000fce000f8e00ff */
.L_x_303:
[----:B------:R-:W0:Y:S01]  /*f8c0*/  S2R R0, SR_TID.X ;  /* 0x0000000000007919 */ /* 0x000e220000002100 */
[----:B------:R-:W-:Y:S05]  /*f8d0*/  WARPSYNC.ALL ;  /* 0x0000000000007948 */ /* 0x000fea0003800000 */
[----:B------:R-:W-:Y:S01]  /*f8e0*/  BAR.SYNC.DEFER_BLOCKING 0x4, 0x180 ;  /* 0x0106000000007b1d */ /* 0x000fe20000010000 */
[----:B0-----:R-:W-:-:S04]  /*f8f0*/  LOP3.LUT R0, R0, 0x1f, RZ, 0xc0, !PT ;  /* 0x0000001f00007812 */ /* 0x001fc800078ec0ff */
[----:B------:R-:W-:-:S13]  /*f900*/  ISETP.NE.AND P0, PT, R0, RZ, PT ;  /* 0x000000ff0000720c */ /* 0x000fda0003f05270 */
[----:B------:R-:W0:Y:S01]  /*f910*/  @!P0 S2R R3, SR_CgaCtaId ;  /* 0x0000000000038919 */ /* 0x000e220000008800 */
[----:B------:R-:W-:-:S04]  /*f920*/  @!P0 MOV R0, 0x400 ;  /* 0x0000040000008802 */ /* 0x000fc80000000f00 */
[----:B0-----:R-:W-:-:S05]  /*f930*/  @!P0 LEA R22, R3, R0, 0x18 ;  /* 0x0000000003168211 */ /* 0x001fca00078ec0ff */
[----:B------:R2:W-:Y:S01]  /*f940*/  @!P0 STS.128 [R22+0x2a8d0], R16 ;  /* 0x02a8d01016008388 */ /* 0x0005e20000000c00 */
[----:B------:R-:W-:Y:S06]  /*f950*/  BAR.ARV 0x5, 0x180 ;  /* 0x0146000000007b1d */ /* 0x000fec0000002000 */
.L_x_294:
[----:B------:R-:W-:Y:S02]  /*f960*/  ULDC UR4, c[0x0][0xc3c] ;  /* 0x00030f0000047ab9 */ /* 0x000fe40000000800 */
[----:B-1----:R-:W-:-:S13]  /*f970*/  ISETP.GE.AND P0, PT, R19, UR4, PT ;  /* 0x0000000413007c0c */ /* 0x002fda000bf06270 */
[----:B------:R-:W-:Y:S05]  /*f980*/  @!P0 BRA `(.L_x_304) ;  /* 0xffffffb400bc8947 */ /* 0x000fea000383ffff */
[----:B------:R-:W-:Y:S05]  /*f990*/  BSYNC B8 ;  /* 0x0000000000087941 */ /* 0x000fea0003800000 */
.L_x_241:
[----:B-1----:R-:W3:Y:S01]  /*f9a0*/  LDL.LU R0, [R1+0x18] ;  /* 0x0000180001007983 */ /* 0x002ee20000300800 */
[----:B------:R-:W-:Y:S01]  /*f9b0*/  BSSY B0, `(.L_x_305) ;  /* 0x000000b000007945 */ /* 0x000fe20003800000 */
[----:B------:R-:W1:Y:S01]  /*f9c0*/  S2R R5, SR_CgaCtaId ;  /* 0x0000000000057919 */ /* 0x000e620000008800 */
[----:B---3--:R-:W-:-:S05]  /*f9d0*/  VIADD R0, R0, 0x1 ;  /* 0x0000000100007836 */ /* 0x008fca0000000000 */
[----:B------:R-:W-:-:S04]  /*f9e0*/  LEA.HI R2, R0, R0, RZ, 0x1 ;  /* 0x0000000000027211 */ /* 0x000fc800078f08ff */
[----:B------:R-:W-:Y:S02]  /*f9f0*/  LOP3.LUT R3, R2, 0xfffffffe, RZ, 0xc0, !PT ;  /* 0xfffffffe02037812 */ /* 0x000fe400078ec0ff */
[----:B------:R-:W-:-:S03]  /*fa00*/  MOV R2, 0x400 ;  /* 0x0000040000027802 */ /* 0x000fc60000000f00 */
[----:B------:R-:W-:Y:S01]  /*fa10*/  IMAD.IADD R0, R0, 0x1, -R3 ;  /* 0x0000000100007824 */ /* 0x000fe200078e0a03 */
[----:B-1----:R-:W-:-:S04]  /*fa20*/  LEA R4, R5, R2, 0x18 ;  /* 0x0000000205047211 */ /* 0x002fc800078ec0ff */
[----:B------:R-:W-:-:S04]  /*fa30*/  SHF.L.U32 R0, R0, 0x1f, RZ ;  /* 0x0000001f00007819 */ /* 0x000fc800000006ff */
[----:B------:R-:W1:Y:S02]  /*fa40*/  SYNCS.PHASECHK.TRANS64.TRYWAIT P0, [R4+URZ+0x2a820], R0 ;  /* 0x02a82000040075a7 */ /* 0x000e64000800017f */
[----:B-1----:R-:W-:Y:S05]  /*fa50*/  @!P0 BRA `(.L_x_306) ;  /* 0x0000003800b48947 */ /* 0x002fea0003800000 */
.L_x_425:
[----:B------:R-:W-:Y:S05]  /*fa60*/  BSYNC B0 ;  /* 0x0000000000007941 */ /* 0x000fea0003800000 */
.L_x_305:
[----:B------:R-:W-:-:S03]  /*fa70*/  UMOV UR4, 0xffffffff ;  /* 0xffffffff00047882 */ /* 0x000fc60000000000 */
[----:B------:R-:W-:Y:S05]  /*fa80*/  BRA.DIV UR4, `(.L_x_307) ;  /* 0x0000003a04bc7947 */ /* 0x000fea000b800000 */
[----:B-1----:R-:W1:Y:S02]  /*fa90*/  S2R R0, SR_TID.X ;  /* 0x0000000000007919 */ /* 0x002e640000002100 */
[----:B-1----:R-:W-:-:S04]  /*faa0*/  SHF.R.U32.HI R0, RZ, 0x5, R0 ;  /* 0x00000005ff007819 */ /* 0x002fc80000011600 */
[----:B------:R-:W-:-:S05]  /*fab0*/  LOP3.LUT R0, R0, 0x3, RZ, 0xc0, !PT ;  /* 0x0000000300007812 */ /* 0x000fca00078ec0ff */
[----:B------:R1:W3:Y:S02]  /*fac0*/  SHFL.IDX PT, R14, R0, RZ, 0x1f ;  /* 0x00001fff000e7589 */ /* 0x0002e400000e0000 */
.L_x_428:
[----:B---3--:R-:W-:Y:S01]  /*fad0*/  ISETP.NE.AND P0, PT, R14, RZ, PT ;  /* 0x000000ff0e00720c */ /* 0x008fe20003f05270 */
[----:B------:R-:W-:-:S12]  /*fae0*/  BSSY B0, `(.L_x_308) ;  /* 0x0000026000007945 */ /* 0x000fd80003800000 */
[----:B------:R-:W-:Y:S05]  /*faf0*/  @P0 BRA `(.L_x_309) ;  /* 0x0000000000900947 */ /* 0x000fea0003800000 */
[----:B------:R-:W-:-:S03]  /*fb00*/  UMOV UR4, 0xffffffff ;  /* 0xffffffff00047882 */ /* 0x000fc60000000000 */
[----:B------:R-:W-:Y:S05]  /*fb10*/  BRA.DIV UR4, `(.L_x_310) ;  /* 0x0000003a04cc7947 */ /* 0x000fea000b800000 */
[----:B------:R-:W-:-:S13]  /*fb20*/  ELECT P6, URZ, PT ;  /* 0x00000000003f782f */ /* 0x000fda00038c0000 */
.L_x_431:
[----:B------:R-:W-:Y:S05]  /*fb30*/  @!P6 BRA `(.L_x_309) ;  /* 0x000000000080e947 */ /* 0x000fea0003800000 */
[----:B-1----:R-:W3:Y:S02]  /*fb40*/  LDL R0, [R1+0x1c] ;  /* 0x00001c0001007983 */ /* 0x002ee40000100800 */
[----:B---3--:R-:W-:-:S13]  /*fb50*/  R2UR UR4, R0 ;  /* 0x00000000000472ca */ /* 0x008fda00000e0000 */
[----:B------:R-:W-:-:S06]  /*fb60*/  ULOP3.LUT UR4, UR4, 0x2, URZ, 0xfc, !UPT ;  /* 0x0000000204047892 */ /* 0x000fcc000f8efc3f */
[----:B------:R-:W-:-:S04]  /*fb70*/  MOV R0, UR4 ;  /* 0x0000000400007c02 */ /* 0x000fc80008000f00 */
[----:B------:R-:W-:-:S13]  /*fb80*/  ISETP.NE.AND P0, PT, R0, 0x3, PT ;  /* 0x000000030000780c */ /* 0x000fda0003f05270 */
[----:B------:R-:W-:Y:S05]  /*fb90*/  @!P0 BRA `(.L_x_311) ;  /* 0x0000000000048947 */ /* 0x000fea0003800000 */
[----:B------:R-:W-:Y:S01]  /*fba0*/  BPT.TRAP 0x1 ;  /* 0x000000040000795c */ /* 0x000fe20000300000 */
.L_x_311:
[C---:B------:R-:W-:Y:S01]  /*fbb0*/  IMAD R5, R27.reuse, 0x8, R4 ;  /* 0x000000081b057824 */ /* 0x040fe200078e0204 */
[----:B------:R-:W-:Y:S01]  /*fbc0*/  SHF.L.U32 R0, R28, 0x1f, RZ ;  /* 0x0000001f1c007819 */ /* 0x000fe200000006ff */
[----:B------:R-:W-:-:S03]  /*fbd0*/  VIADD R27, R27, 0x1 ;  /* 0x000000011b1b7836 */ /* 0x000fc60000000000 */
[----:B------:R-:W1:Y:S02]  /*fbe0*/  SYNCS.PHASECHK.TRANS64.TRYWAIT P1, [R5+URZ+0x2a840], R0 ;  /* 0x02a84000050075a7 */ /* 0x000e64000802017f */
[----:B------:R-:W-:-:S04]  /*fbf0*/  ISETP.NE.AND P2, PT, R27, 0x2, PT ;  /* 0x000000021b00780c */ /* 0x000fc80003f45270 */
[----:B------:R-:W-:Y:S01]  /*fc00*/  SEL R3, RZ, 0x1, P2 ;  /* 0x00000001ff037807 */ /* 0x000fe20001000000 */
[----:B-1----:R-:W-:Y:S08]  /*fc10*/  @!P1 BRA `(.L_x_312) ;  /* 0x0000003800ac9947 */ /* 0x002ff00003800000 */
.L_x_432:
[----:B------:R-:W-:Y:S02]  /*fc20*/  SEL R27, R27, RZ, P2 ;  /* 0x000000ff1b1b7207 */ /* 0x000fe40001000000 */
[----:B------:R-:W-:Y:S01]  /*fc30*/  LOP3.LUT R2, R28, R3, RZ, 0x3c, !PT ;  /* 0x000000031c027212 */ /* 0x000fe200078e3cff */
[----:B------:R-:W-:Y:S06]  /*fc40*/  @!P0 BRA `(.L_x_313) ;  /* 0x0000000000048947 */ /* 0x000fec0003800000 */
[----:B------:R-:W-:Y:S01]  /*fc50*/  BPT.TRAP 0x1 ;  /* 0x000000040000795c */ /* 0x000fe20000300000 */
.L_x_313:
[----:B------:R-:W-:Y:S01]  /*fc60*/  IMAD R27, R27, 0x8, R4 ;  /* 0x000000081b1b7824 */ /* 0x000fe200078e0204 */
[----:B------:R-:W-:-:S04]  /*fc70*/  SHF.L.U32 R2, R2, 0x1f, RZ ;  /* 0x0000001f02027819 */ /* 0x000fc800000006ff */
[----:B------:R-:W3:Y:S02]  /*fc80*/  SYNCS.PHASECHK.TRANS64.TRYWAIT P1, [R27+URZ+0x2a840], R2 ;  /* 0x02a840021b0075a7 */ /* 0x000ee4000802017f */
[----:B---3--:R-:W-:Y:S05]  /*fc90*/  @!P1 BRA `(.L_x_314) ;  /* 0x0000003800a09947 */ /* 0x008fea0003800000 */
.L_x_433:
[----:B------:R-:W-:Y:S05]  /*fca0*/  @!P0 BRA `(.L_x_315) ;  /* 0x0000000000048947 */ /* 0x000fea0003800000 */
[----:B------:R-:W-:Y:S01]  /*fcb0*/  BPT.TRAP 0x1 ;  /* 0x000000040000795c */ /* 0x000fe20000300000 */
.L_x_315:
[----:B------:R-:W4:Y:S02]  /*fcc0*/  SYNCS.PHASECHK.TRANS64.TRYWAIT P1, [R5+URZ+0x2a860], R0 ;  /* 0x02a86000050075a7 */ /* 0x000f24000802017f */
[----:B----4-:R-:W-:Y:S05]  /*fcd0*/  @!P1 BRA `(.L_x_316) ;  /* 0x0000003800a49947 */ /* 0x010fea0003800000 */
.L_x_434:
[----:B------:R-:W-:Y:S05]  /*fce0*/  @!P0 BRA `(.L_x_317) ;  /* 0x0000000000048947 */ /* 0x000fea0003800000 */
[----:B------:R-:W-:Y:S01]  /*fcf0*/  BPT.TRAP 0x1 ;  /* 0x000000040000795c */ /* 0x000fe20000300000 */
.L_x_317:
[----:B------:R0:W0:Y:S02]  /*fd00*/  SYNCS.PHASECHK.TRANS64.TRYWAIT P0, [R27+URZ+0x2a860], R2 ;  /* 0x02a860021b0075a7 */ /* 0x000024000800017f */
[----:B0-----:R-:W-:Y:S05]  /*fd10*/  @!P0 NANOSLEEP.SYNCS 0x989680 ;  /* 0x009896800000895d */ /* 0x001fea0003900000 */
[----:B------:R-:W0:Y:S02]  /*fd20*/  @!P0 SYNCS.PHASECHK.TRANS64 P0, [R27+URZ+0x2a860], R2 ;  /* 0x02a860021b0085a7 */ /* 0x000e24000800007f */
[----:B0-----:R-:W-:Y:S05]  /*fd30*/  @!P0 BRA `(.L_x_317) ;  /* 0xfffffffc00f08947 */ /* 0x001fea000383ffff */
.L_x_309:
[----:B------:R-:W-:Y:S05]  /*fd40*/  BSYNC B0 ;  /* 0x0000000000007941 */ /* 0x000fea0003800000 */
.L_x_308:
[----:B------:R-:W-:Y:S05]  /*fd50*/  EXIT ;  /* 0x000000000000794d */ /* 0x000fea0003800000 */
.L_x_188:
[----:B0-----:R-:W-:-:S04]  /*fd60*/  IMAD.U32 R3, RZ, RZ, UR40 ;  /* 0x00000028ff037e24 */ /* 0x001fc8000f8e00ff */
[----:B------:R0:W1:Y:S03]  /*fd70*/  SYNCS.PHASECHK.TRANS64.TRYWAIT P1, [R3+URZ+0x2a800], R0 ;  /* 0x02a80000030075a7 */ /* 0x000066000802017f */
[----:B-1----:R-:W-:Y:S05]  /*fd80*/  @!P1 NANOSLEEP.SYNCS 0x989680 ;  /* 0x009896800000995d */ /* 0x002fea0003900000 */
[----:B------:R-:W1:Y:S02]  /*fd90*/  @!P1 SYNCS.PHASECHK.TRANS64 P1, [R3+URZ+0x2a800], R0 ;  /* 0x02a80000030095a7 */ /* 0x000e64000802007f */
[----:B-1----:R-:W-:Y:S05]  /*fda0*/  @!P1 BRA `(.L_x_188) ;  /* 0xfffffffc00ec9947 */ /* 0x002fea000383ffff */
[----:B------:R-:W-:Y:S05]  /*fdb0*/  BRA `(.L_x_318) ;  /* 0xffffff1c00687947 */ /* 0x000fea000383ffff */
.L_x_192:
[----:B-1----:R1:W2:Y:S02]  /*fdc0*/  SYNCS.PHASECHK.TRANS64.TRYWAIT P1, [R0+URZ+0x2a830], R3 ;  /* 0x02a83003000075a7 */ /* 0x0022a4000802017f */
[----:B--2---:R-:W-:Y:S05]  /*fdd0*/  @!P1 NANOSLEEP.SYNCS 0x989680 ;  /* 0x009896800000995d */ /* 0x004fea0003900000 */
[----:B------:R-:W2:Y:S02]  /*fde0*/  @!P1 SYNCS.PHASECHK.TRANS64 P1, [R0+URZ+0x2a830], R3 ;  /* 0x02a83003000095a7 */ /* 0x000ea4000802007f */
[----:B--2---:R-:W-:Y:S05]  /*fdf0*/  @!P1 BRA `(.L_x_192) ;  /* 0xfffffffc00f09947 */ /* 0x004fea000383ffff */
[----:B------:R-:W-:Y:S05]  /*fe00*/  BRA `(.L_x_191) ;  /* 0xffffff1c00887947 */ /* 0x000fea000383ffff */
.L_x_198:
[----:B-1----:R-:W-:-:S04]  /*fe10*/  IMAD.U32 R12, RZ, RZ, UR9 ;  /* 0x00000009ff0c7e24 */ /* 0x002fc8000f8e00ff */
[----:B------:R1:W2:Y:S03]  /*fe20*/  SYNCS.PHASECHK.TRANS64.TRYWAIT P1, [R12+URZ+0x2a830], R9 ;  /* 0x02a830090c0075a7 */ /* 0x0002a6000802017f */
[----:B--2---:R-:W-:Y:S05]  /*fe30*/  @!P1 NANOSLEEP.SYNCS 0x989680 ;  /* 0x009896800000995d */ /* 0x004fea0003900000 */
[----:B------:R-:W2:Y:S02]  /*fe40*/  @!P1 SYNCS.PHASECHK.TRANS64 P1, [R12+URZ+0x2a830], R9 ;  /* 0x02a830090c0095a7 */ /* 0x000ea4000802007f */
[----:B--2---:R-:W-:Y:S05]  /*fe50*/  @!P1 BRA `(.L_x_198) ;  /* 0xfffffffc00ec9947 */ /* 0x004fea000383ffff */
[----:B------:R-:W-:Y:S05]  /*fe60*/  BRA `(.L_x_197) ;  /* 0xffffff4400647947 */ /* 0x000fea000383ffff */
.L_x_202:
[----:B01----:R-:W-:-:S04]  /*fe70*/  IMAD.U32 R9, RZ, RZ, UR10 ;  /* 0x0000000aff097e24 */ /* 0x003fc8000f8e00ff */
[----:B------:R0:W1:Y:S03]  /*fe80*/  SYNCS.PHASECHK.TRANS64.TRYWAIT P1, [R9+URZ+0x2a850], R8 ;  /* 0x02a85008090075a7 */ /* 0x000066000802017f */
[----:B-1----:R-:W-:Y:S05]  /*fe90*/  @!P1 NANOSLEEP.SYNCS 0x989680 ;  /* 0x009896800000995d */ /* 0x002fea0003900000 */
[----:B------:R-:W1:Y:S02]  /*fea0*/  @!P1 SYNCS.PHASECHK.TRANS64 P1, [R9+URZ+0x2a850], R8 ;  /* 0x02a85008090095a7 */ /* 0x000e64000802007f */
[----:B-1----:R-:W-:Y:S05]  /*feb0*/  @!P1 BRA `(.L_x_202) ;  /* 0xfffffffc00ec9947 */ /* 0x002fea000383ffff */
[----:B------:R-:W-:Y:S05]  /*fec0*/  BRA `(.L_x_201) ;  /* 0xffffff4c00a47947 */ /* 0x000fea000383ffff */
.L_x_209:
[----:B-1----:R-:W-:-:S04]  /*fed0*/  MOV R5, UR5 ;  /* 0x0000000500057c02 */ /* 0x002fc80008000f00 */
[----:B------:R1:W2:Y:S03]  /*fee0*/  SYNCS.PHASECHK.TRANS64.TRYWAIT P1, [R5+URZ+0x2a850], R4 ;  /* 0x02a85004050075a7 */ /* 0x0002a6000802017f */
[----:B--2---:R-:W-:Y:S05]  /*fef0*/  @!P1 NANOSLEEP.SYNCS 0x989680 ;  /* 0x009896800000995d */ /* 0x004fea0003900000 */
[----:B------:R-:W2:Y:S02]  /*ff00*/  @!P1 SYNCS.PHASECHK.TRANS64 P1, [R5+URZ+0x2a850], R4 ;  /* 0x02a85004050095a7 */ /* 0x000ea4000802007f */
[----:B--2---:R-:W-:Y:S05]  /*ff10*/  @!P1 BRA `(.L_x_209) ;  /* 0xfffffffc00ec9947 */ /* 0x004fea000383ffff */
[----:B------:R-:W-:Y:S05]  /*ff20*/  BRA `(.L_x_208) ;  /* 0xffffff6800c07947 */ /* 0x000fea000383ffff */
.L_x_255:
[----:B------:R-:W-:Y:S01]  /*ff30*/  SHF.R.U32.HI R7, RZ, 0x5, R21 ;  /* 0x00000005ff077819 */ /* 0x000fe20000011615 */
[----:B------:R-:W-:Y:S01]  /*ff40*/  BSSY B0, `(.L_x_319) ;  /* 0x0000009000007945 */ /* 0x000fe20003800000 */
[----:B------:R-:W-:Y:S02]  /*ff50*/  IMAD.MOV.U32 R12, RZ, RZ, RZ ;  /* 0x000000ffff0c7224 */ /* 0x000fe400078e00ff */
[----:B------:R-:W-:Y:S01]  /*ff60*/  LOP3.LUT R7, R7, 0x3, RZ, 0xc0, !PT ;  /* 0x0000000307077812 */ /* 0x000fe200078ec0ff */
[----:B------:R-:W-:Y:S02]  /*ff70*/  IMAD.MOV.U32 R11, RZ, RZ, 0x1f ;  /* 0x0000001fff0b7424 */ /* 0x000fe400078e00ff */
[----:B------:R-:W-:Y:S02]  /*ff80*/  IMAD.MOV.U32 R15, RZ, RZ, -0x1 ;  /* 0xffffffffff0f7424 */ /* 0x000fe400078e00ff */
[----:B------:R-:W-:-:S07]  /*ff90*/  IMAD.MOV.U32 R13, RZ, RZ, R7 ;  /* 0x000000ffff0d7224 */ /* 0x000fce00078e0007 */
[----:B-----5:R-:W-:Y:S05]  /*ffa0*/  WARPSYNC.COLLECTIVE R15, `(.L_x_320) ;  /* 0x000000000f087348 */ /* 0x020fea0003c00000 */
[----:B------:R0:W1:Y:S02]  /*ffb0*/  SHFL.IDX P6, R14, R13, R12, R11 ;  /* 0x0000000c0d0e7389 */ /* 0x00006400000c000b */
[----:B01---5:R-:W-:Y:S01]  /*ffc0*/  ENDCOLLECTIVE ;  /* 0x000000000000791b */ /* 0x023fe20003800000 */
.L_x_320:
[----:B------:R-:W-:Y:S05]  /*ffd0*/  BSYNC B0 ;  /* 0x0000000000007941 */ /* 0x000fea0003800000 */
.L_x_319:
[----:B------:R-:W-:Y:S05]  /*ffe0*/  BRA `(.L_x_321) ;  /* 0xffffffc000347947 */ /* 0x000fea000383ffff */
.L_x_258:
[----:B0-----:R0:W1:Y:S02]  /*fff0*/  SYNCS.PHASECHK.TRANS64.TRYWAIT P0, [R7+URZ+0x2a840], R2 ;  /* 0x02a84002070075a7 */ /* 0x001064000800017f */
[----:B-1----:R-:W-:Y:S05]  /*10000*/  @!P0 NANOSLEEP.SYNCS 0x989680 ;  /* 0x009896800000895d */ /* 0x002fea0003900000 */
[----:B------:R-:W1:Y:S02]  /*10010*/  @!P0 SYNCS.PHASECHK.TRANS64 P0, [R7+URZ+0x2a840], R2 ;  /* 0x02a84002070085a7 */ /* 0x000e64000800007f */
[----:B-1----:R-:W-:Y:S05]  /*10020*/  @!P0 BRA `(.L_x_258) ;  /* 0xfffffffc00f08947 */ /* 0x002fea000383ffff */
[----:B------:R-:W-:Y:S05]  /*10030*/  BRA `(.L_x_322) ;  /* 0xffffffc000907947 */ /* 0x000fea000383ffff */
.L_x_259:
        /* <DEDUP_REMOVED lines=8> */
.L_x_324:
[----:B------:R-:W-:Y:S05]  /*100c0*/  BSYNC B0 ;  /* 0x0000000000007941 */ /* 0x000fea0003800000 */
.L_x_323:
[----:B------:R-:W-:Y:S02]  /*100d0*/  IMAD.MOV.U32 R13, RZ, RZ, R4 ;  /* 0x000000ffff0d7224 */ /* 0x000fe400078e0004 */
[----:B------:R-:W-:Y:S02]  /*100e0*/  IMAD.MOV.U32 R12, RZ, RZ, RZ ;  /* 0x000000ffff0c7224 */ /* 0x000fe400078e00ff */
[----:B------:R-:W-:Y:S02]  /*100f0*/  IMAD.MOV.U32 R11, RZ, RZ, 0x181f ;  /* 0x0000181fff0b7424 */ /* 0x000fe400078e00ff */
[----:B------:R-:W-:Y:S02]  /*10100*/  IMAD.MOV.U32 R15, RZ, RZ, -0x1 ;  /* 0xffffffffff0f7424 */ /* 0x000fe400078e00ff */
[----:B------:R-:W-:Y:S02]  /*10110*/  IMAD.MOV.U32 R2, RZ, RZ, R14 ;  /* 0x000000ffff027224 */ /* 0x000fe400078e000e */
[----:B------:R-:W-:-:S07]  /*10120*/  @P0 IMAD R8, R5, 0x2, R22 ;  /* 0x0000000205080824 */ /* 0x000fce00078e0216 */
[----:B------:R-:W-:Y:S05]  /*10130*/  WARPSYNC.COLLECTIVE R15, `(.L_x_325) ;  /* 0x000000000f087348 */ /* 0x000fea0003c00000 */
[----:B------:R0:W1:Y:S02]  /*10140*/  SHFL.IDX P6, R14, R13, R12, R11 ;  /* 0x0000000c0d0e7389 */ /* 0x00006400000c000b */
[----:B01----:R-:W-:Y:S01]  /*10150*/  ENDCOLLECTIVE ;  /* 0x000000000000791b */ /* 0x003fe20003800000 */
.L_x_325:
[----:B------:R-:W-:Y:S02]  /*10160*/  IMAD.MOV.U32 R13, RZ, RZ, R0 ;  /* 0x000000ffff0d7224 */ /* 0x000fe400078e0000 */
[----:B------:R-:W-:Y:S01]  /*10170*/  IMAD.MOV.U32 R12, RZ, RZ, 0x1 ;  /* 0x00000001ff0c7424 */ /* 0x000fe200078e00ff */
[----:B------:R-:W-:-:S07]  /*10180*/  MOV R3, R14 ;  /* 0x0000000e00037202 */ /* 0x000fce0000000f00 */
[----:B------:R-:W-:Y:S05]  /*10190*/  WARPSYNC.COLLECTIVE R15, `(.L_x_326) ;  /* 0x000000000f087348 */ /* 0x000fea0003c00000 */
[----:B------:R0:W1:Y:S02]  /*101a0*/  SHFL.IDX P6, R14, R13, R12, R11 ;  /* 0x0000000c0d0e7389 */ /* 0x00006400000c000b */
[----:B01----:R-:W-:Y:S01]  /*101b0*/  ENDCOLLECTIVE ;  /* 0x000000000000791b */ /* 0x003fe20003800000 */
.L_x_326:
[----:B------:R-:W-:-:S05]  /*101c0*/  @P0 LEA R3, P1, R9, R3, 0x1 ;  /* 0x0000000309030211 */ /* 0x000fca00078208ff */
[----:B------:R-:W-:Y:S01]  /*101d0*/  @P0 IMAD.X R2, RZ, RZ, R2, P1 ;  /* 0x000000ffff020224 */ /* 0x000fe200008e0602 */
[----:B------:R-:W-:-:S04]  /*101e0*/  ISETP.GE.AND P1, PT, R6, 0x11, PT ;  /* 0x000000110600780c */ /* 0x000fc80003f26270 */
[----:B------:R-:W-:Y:S01]  /*101f0*/  @P0 LOP3.LUT R3, R3, R2, RZ, 0x3c, !PT ;  /* 0x0000000203030212 */ /* 0x000fe200078e3cff */
[----:B------:R-:W-:-:S03]  /*10200*/  IMAD.MOV.U32 R13, RZ, RZ, R4 ;  /* 0x000000ffff0d7224 */ /* 0x000fc600078e0004 */
[----:B------:R-:W-:-:S04]  /*10210*/  @P0 LOP3.LUT R2, R3, R2, RZ, 0x3c, !PT ;  /* 0x0000000203020212 */ /* 0x000fc800078e3cff */
[----:B------:R-:W-:-:S05]  /*10220*/  @P0 LOP3.LUT R3, R3, R2, RZ, 0x3c, !PT ;  /* 0x0000000203030212 */ /* 0x000fca00078e3cff */
[----:B------:R-:W-:Y:S01]  /*10230*/  @!PT LDS RZ, [RZ] ;  /* 0x00000000fffff984 */ /* 0x000fe20000000800 */
[----:B------:R-:W-:Y:S01]  /*10240*/  @!PT LDS RZ, [RZ] ;  /* 0x00000000fffff984 */ /* 0x000fe20000000800 */
[----:B------:R-:W-:Y:S01]  /*10250*/  @!PT LDS RZ, [RZ] ;  /* 0x00000000fffff984 */ /* 0x000fe20000000800 */
[----:B------:R-:W-:Y:S04]  /*10260*/  @P0 LDGSTS.E.BYPASS.LTC128B.128 [R8+0x18400], desc[UR36][R2.64], !P4 ;  /* 0x1840000002080fae */ /* 0x000fe8000e101d64 */
[----:B------:R-:W-:Y:S04]  /*10270*/  @P0 LDGSTS.E.BYPASS.LTC128B.128 [R8+0x1b400], desc[UR36][R2.64+0x80], !P3 ;  /* 0x1b40008002080fae */ /* 0x000fe8000d901d64 */
[----:B------:R0:W-:Y:S02]  /*10280*/  @P0 LDGSTS.E.BYPASS.LTC128B.128 [R8+0x1e400], desc[UR36][R2.64+0x100], !P2 ;  /* 0x1e40010002080fae */ /* 0x0001e4000d101d64 */
[----:B0-----:R-:W-:-:S07]  /*10290*/  IMAD.MOV.U32 R2, RZ, RZ, R14 ;  /* 0x000000ffff027224 */ /* 0x001fce00078e000e */
[----:B------:R-:W-:Y:S05]  /*102a0*/  WARPSYNC.COLLECTIVE R15, `(.L_x_327) ;  /* 0x000000000f087348 */ /* 0x000fea0003c00000 */
[----:B------:R0:W1:Y:S02]  /*102b0*/  SHFL.IDX P6, R14, R13, R12, R11 ;  /* 0x0000000c0d0e7389 */ /* 0x00006400000c000b */
[----:B01----:R-:W-:Y:S01]  /*102c0*/  ENDCOLLECTIVE ;  /* 0x000000000000791b */ /* 0x003fe20003800000 */
.L_x_327:
[----:B------:R-:W-:Y:S02]  /*102d0*/  @P1 IMAD R8, R5, 0x2, R22 ;  /* 0x0000000205081824 */ /* 0x000fe400078e0216 */
[----:B------:R-:W-:Y:S02]  /*102e0*/  IMAD.MOV.U32 R13, RZ, RZ, R0 ;  /* 0x000000ffff0d7224 */ /* 0x000fe400078e0000 */
[----:B------:R-:W-:Y:S01]  /*102f0*/  IMAD.MOV.U32 R12, RZ, RZ, 0x2 ;  /* 0x00000002ff0c7424 */ /* 0x000fe200078e00ff */
[----:B------:R-:W-:-:S07]  /*10300*/  MOV R3, R14 ;  /* 0x0000000e00037202 */ /* 0x000fce0000000f00 */
[----:B------:R-:W-:Y:S05]  /*10310*/  WARPSYNC.COLLECTIVE R15, `(.L_x_328) ;  /* 0x000000000f087348 */ /* 0x000fea0003c00000 */
[----:B------:R0:W1:Y:S02]  /*10320*/  SHFL.IDX P6, R14, R13, R12, R11 ;  /* 0x0000000c0d0e7389 */ /* 0x00006400000c000b */
[----:B01----:R-:W-:Y:S01]  /*10330*/  ENDCOLLECTIVE ;  /* 0x000000000000791b */ /* 0x003fe20003800000 */
.L_x_328:
[----:B------:R-:W-:-:S05]  /*10340*/  @P1 LEA R3, P0, R9, R3, 0x1 ;  /* 0x0000000309031211 */ /* 0x000fca00078008ff */
[----:B------:R-:W-:-:S05]  /*10350*/  @P1 IMAD.X R2, RZ, RZ, R2, P0 ;  /* 0x000000ffff021224 */ /* 0x000fca00000e0602 */
[----:B------:R-:W-:Y:S02]  /*10360*/  @P1 LOP3.LUT R3, R3, R2, RZ, 0x3c, !PT ;  /* 0x0000000203031212 */ /* 0x000fe400078e3cff */
[----:B------:R-:W-:Y:S02]  /*10370*/  MOV R13, R4 ;  /* 0x00000004000d7202 */ /* 0x000fe40000000f00 */
[----:B------:R-:W-:-:S04]  /*10380*/  @P1 LOP3.LUT R2, R3, R2, RZ, 0x3c, !PT ;  /* 0x0000000203021212 */ /* 0x000fc800078e3cff */
[----:B------:R-:W-:-:S05]  /*10390*/  @P1 LOP3.LUT R3, R3, R2, RZ, 0x3c, !PT ;  /* 0x0000000203031212 */ /* 0x000fca00078e3cff */
[----:B------:R-:W-:Y:S01]  /*103a0*/  @!PT LDS RZ, [RZ] ;  /* 0x00000000fffff984 */ /* 0x000fe20000000800 */
[----:B------:R-:W-:Y:S01]  /*103b0*/  @!PT LDS RZ, [RZ] ;  /* 0x00000000fffff984 */ /* 0x000fe20000000800 */
[----:B------:R-:W-:Y:S01]  /*103c0*/  @!PT LDS RZ, [RZ] ;  /* 0x00000000fffff984 */ /* 0x000fe20000000800 */
[----:B------:R-:W-:Y:S04]  /*103d0*/  @P1 LDGSTS.E.BYPASS.LTC128B.128 [R8+0x18c00], desc[UR36][R2.64], !P4 ;  /* 0x18c0000002081fae */ /* 0x000fe8000e101d64 */
[----:B------:R-:W-:Y:S04]  /*103e0*/  @P1 LDGSTS.E.BYPASS.LTC128B.128 [R8+0x1bc00], desc[UR36][R2.64+0x80], !P3 ;  /* 0x1bc0008002081fae */ /* 0x000fe8000d901d64 */
[----:B------:R0:W-:Y:S01]  /*103f0*/  @P1 LDGSTS.E.BYPASS.LTC128B.128 [R8+0x1ec00], desc[UR36][R2.64+0x100], !P2 ;  /* 0x1ec0010002081fae */ /* 0x0001e2000d101d64 */
[----:B------:R-:W-:Y:S01]  /*10400*/  ISETP.GE.AND P1, PT, R6, 0x21, PT ;  /* 0x000000210600780c */ /* 0x000fe20003f26270 */
[----:B0-----:R-:W-:-:S12]  /*10410*/  IMAD.MOV.U32 R2, RZ, RZ, R14 ;  /* 0x000000ffff027224 */ /* 0x001fd800078e000e */
[----:B------:R-:W-:Y:S05]  /*10420*/  WARPSYNC.COLLECTIVE R15, `(.L_x_329) ;  /* 0x000000000f087348 */ /* 0x000fea0003c00000 */
[----:B------:R0:W1:Y:S02]  /*10430*/  SHFL.IDX P6, R14, R13, R12, R11 ;  /* 0x0000000c0d0e7389 */ /* 0x00006400000c000b */
[----:B01----:R-:W-:Y:S01]  /*10440*/  ENDCOLLECTIVE ;  /* 0x000000000000791b */ /* 0x003fe20003800000 */
.L_x_329:
[----:B------:R-:W-:Y:S02]  /*10450*/  @P1 IMAD R8, R5, 0x2, R22 ;  /* 0x0000000205081824 */ /* 0x000fe400078e0216 */
[----:B------:R-:W-:Y:S02]  /*10460*/  IMAD.MOV.U32 R13, RZ, RZ, R0 ;  /* 0x000000ffff0d7224 */ /* 0x000fe400078e0000 */
[----:B------:R-:W-:Y:S02]  /*10470*/  IMAD.MOV.U32 R12, RZ, RZ, 0x3 ;  /* 0x00000003ff0c7424 */ /* 0x000fe400078e00ff */
[----:B------:R-:W-:-:S07]  /*10480*/  IMAD.MOV.U32 R3, RZ, RZ, R14 ;  /* 0x000000ffff037224 */ /* 0x000fce00078e000e */
[----:B------:R-:W-:Y:S05]  /*10490*/  WARPSYNC.COLLECTIVE R15, `(.L_x_330) ;  /* 0x000000000f087348 */ /* 0x000fea0003c00000 */
[----:B------:R0:W1:Y:S02]  /*104a0*/  SHFL.IDX P6, R14, R13, R12, R11 ;  /* 0x0000000c0d0e7389 */ /* 0x00006400000c000b */
[----:B01----:R-:W-:Y:S01]  /*104b0*/  ENDCOLLECTIVE ;  /* 0x000000000000791b */ /* 0x003fe20003800000 */
.L_x_330:
[----:B------:R-:W-:-:S05]  /*104c0*/  @P1 LEA R3, P0, R9, R3, 0x1 ;  /* 0x0000000309031211 */ /* 0x000fca00078008ff */
[----:B------:R-:W-:-:S05]  /*104d0*/  @P1 IMAD.X R2, RZ, RZ, R2, P0 ;  /* 0x000000ffff021224 */ /* 0x000fca00000e0602 */
        /* <DEDUP_REMOVED lines=10> */
[----:B------:R-:W-:Y:S02]  /*10580*/  ISETP.GE.AND P1, PT, R6, 0x31, PT ;  /* 0x000000310600780c */ /* 0x000fe40003f26270 */
[----:B0-----:R-:W-:-:S11]  /*10590*/  MOV R2, R14 ;  /* 0x0000000e00027202 */ /* 0x001fd60000000f00 */
[----:B------:R-:W-:Y:S05]  /*105a0*/  WARPSYNC.COLLECTIVE R15, `(.L_x_331) ;  /* 0x000000000f087348 */ /* 0x000fea0003c00000 */
[----:B------:R0:W1:Y:S02]  /*105b0*/  SHFL.IDX P6, R14, R13, R12, R11 ;  /* 0x0000000c0d0e7389 */ /* 0x00006400000c000b */
[----:B01----:R-:W-:Y:S01]  /*105c0*/  ENDCOLLECTIVE ;  /* 0x000000000000791b */ /* 0x003fe20003800000 */
.L_x_331:
[----:B------:R-:W-:Y:S02]  /*105d0*/  @P1 IMAD R8, R5, 0x2, R22 ;  /* 0x0000000205081824 */ /* 0x000fe400078e0216 */
[----:B------:R-:W-:Y:S01]  /*105e0*/  IMAD.MOV.U32 R13, RZ, RZ, R0 ;  /* 0x000000ffff0d7224 */ /* 0x000fe200078e0000 */
[----:B------:R-:W-:Y:S01]  /*105f0*/  MOV R12, 0x4 ;  /* 0x00000004000c7802 */ /* 0x000fe20000000f00 */
[----:B------:R-:W-:-:S07]  /*10600*/  IMAD.MOV.U32 R3, RZ, RZ, R14 ;  /* 0x000000ffff037224 */ /* 0x000fce00078e000e */
[----:B------:R-:W-:Y:S05]  /*10610*/  WARPSYNC.COLLECTIVE R15, `(.L_x_332) ;  /* 0x000000000f087348 */ /* 0x000fea0003c00000 */
[----:B------:R0:W1:Y:S02]  /*10620*/  SHFL.IDX P6, R14, R13, R12, R11 ;  /* 0x0000000c0d0e7389 */ /* 0x00006400000c000b */
[----:B01----:R-:W-:Y:S01]  /*10630*/  ENDCOLLECTIVE ;  /* 0x000000000000791b */ /* 0x003fe20003800000 */
.L_x_332:
        /* <DEDUP_REMOVED lines=17> */
.L_x_333:
[----:B------:R-:W-:Y:S01]  /*10750*/  @P1 IMAD R8, R5, 0x2, R22 ;  /* 0x0000000205081824 */ /* 0x000fe200078e0216 */
[----:B------:R-:W-:Y:S01]  /*10760*/  MOV R13, R0 ;  /* 0x00000000000d7202 */ /* 0x000fe20000000f00 */
[----:B------:R-:W-:Y:S02]  /*10770*/  IMAD.MOV.U32 R12, RZ, RZ, 0x5 ;  /* 0x00000005ff0c7424 */ /* 0x000fe400078e00ff */
[----:B------:R-:W-:-:S07]  /*10780*/  IMAD.MOV.U32 R3, RZ, RZ, R14 ;  /* 0x000000ffff037224 */ /* 0x000fce00078e000e */
[----:B------:R-:W-:Y:S05]  /*10790*/  WARPSYNC.COLLECTIVE R15, `(.L_x_334) ;  /* 0x000000000f087348 */ /* 0x000fea0003c00000 */
[----:B------:R0:W1:Y:S02]  /*107a0*/  SHFL.IDX P6, R14, R13, R12, R11 ;  /* 0x0000000c0d0e7389 */ /* 0x00006400000c000b */
[----:B01----:R-:W-:Y:S01]  /*107b0*/  ENDCOLLECTIVE ;  /* 0x000000000000791b */ /* 0x003fe20003800000 */
.L_x_334:
[----:B------:R-:W-:-:S05]  /*107c0*/  @P1 LEA R3, P0, R9, R3, 0x1 ;  /* 0x0000000309031211 */ /* 0x000fca00078008ff */
[----:B------:R-:W-:-:S05]  /*107d0*/  @P1 IMAD.X R2, RZ, RZ, R2, P0 ;  /* 0x000000ffff021224 */ /* 0x000fca00000e0602 */
[----:B------:R-:W-:Y:S01]  /*107e0*/  @P1 LOP3.LUT R3, R3, R2, RZ, 0x3c, !PT ;  /* 0x0000000203031212 */ /* 0x000fe200078e3cff */
[----:B------:R-:W-:-:S03]  /*107f0*/  IMAD.MOV.U32 R13, RZ, RZ, R4 ;  /* 0x000000ffff0d7224 */ /* 0x000fc600078e0004 */
[----:B------:R-:W-:-:S04]  /*10800*/  @P1 LOP3.LUT R2, R3, R2, RZ, 0x3c, !PT ;  /* 0x0000000203021212 */ /* 0x000fc800078e3cff */
[----:B------:R-:W-:Y:S01]  /*10810*/  @P1 LOP3.LUT R3, R3, R2, RZ, 0x3c, !PT ;  /* 0x0000000203031212 */ /* 0x000fe200078e3cff */
[----:B------:R-:W-:-:S07]  /*10820*/  IMAD.MOV.U32 R0, RZ, RZ, R14 ;  /* 0x000000ffff007224 */ /* 0x000fce00078e000e */
[----:B------:R-:W-:Y:S05]  /*10830*/  WARPSYNC.COLLECTIVE R15, `(.L_x_335) ;  /* 0x000000000f087348 */ /* 0x000fea0003c00000 */
[----:B------:R0:W1:Y:S02]  /*10840*/  SHFL.IDX P6, R14, R13, R12, R11 ;  /* 0x0000000c0d0e7389 */ /* 0x00006400000c000b */
[----:B01----:R-:W-:Y:S01]  /*10850*/  ENDCOLLECTIVE ;  /* 0x000000000000791b */ /* 0x003fe20003800000 */
.L_x_335:
[----:B------:R-:W-:Y:S01]  /*10860*/  @!PT LDS RZ, [RZ] ;  /* 0x00000000fffff984 */ /* 0x000fe20000000800 */
[----:B------:R-:W-:Y:S01]  /*10870*/  @!PT LDS RZ, [RZ] ;  /* 0x00000000fffff984 */ /* 0x000fe20000000800 */
[----:B------:R-:W-:Y:S01]  /*10880*/  @!PT LDS RZ, [RZ] ;  /* 0x00000000fffff984 */ /* 0x000fe20000000800 */
[----:B------:R-:W-:Y:S04]  /*10890*/  @P1 LDGSTS.E.BYPASS.LTC128B.128 [R8+0x1a400], desc[UR36][R2.64], !P4 ;  /* 0x1a40000002081fae */ /* 0x000fe8000e101d64 */
[----:B------:R-:W-:Y:S04]  /*108a0*/  @P1 LDGSTS.E.BYPASS.LTC128B.128 [R8+0x1d400], desc[UR36][R2.64+0x80], !P3 ;  /* 0x1d40008002081fae */ /* 0x000fe8000d901d64 */
[----:B------:R0:W-:Y:S02]  /*108b0*/  @P1 LDGSTS.E.BYPASS.LTC128B.128 [R8+0x20400], desc[UR36][R2.64+0x100], !P2 ;  /* 0x2040010002081fae */ /* 0x0001e4000d101d64 */
[----:B0-----:R-:W-:Y:S01]  /*108c0*/  IMAD.MOV.U32 R2, RZ, RZ, R14 ;  /* 0x000000ffff027224 */ /* 0x001fe200078e000e */
[----:B------:R-:W-:Y:S06]  /*108d0*/  BRA `(.L_x_336) ;  /* 0xffffffbc00e07947 */ /* 0x000fec000383ffff */
.L_x_264:
[----:B------:R-:W-:Y:S01]  /*108e0*/  IMAD.MOV.U32 R13, RZ, RZ, R5 ;  /* 0x000000ffff0d7224 */ /* 0x000fe200078e0005 */
[----:B------:R-:W-:Y:S01]  /*108f0*/  MOV R12, RZ ;  /* 0x000000ff000c7202 */ /* 0x000fe20000000f00 */
[----:B------:R-:W-:Y:S02]  /*10900*/  IMAD.MOV.U32 R11, RZ, RZ, 0x181f ;  /* 0x0000181fff0b7424 */ /* 0x000fe400078e00ff */
[----:B------:R-:W-:Y:S02]  /*10910*/  IMAD.MOV.U32 R15, RZ, RZ, -0x1 ;  /* 0xffffffffff0f7424 */ /* 0x000fe400078e00ff */
[----:B-----5:R-:W-:Y:S02]  /*10920*/  IMAD R6, R17, R6, RZ ;  /* 0x0000000611067224 */ /* 0x020fe400078e02ff */
[----:B------:R-:W-:-:S07]  /*10930*/  IMAD.IADD R4, R10, 0x1, R4 ;  /* 0x000000010a047824 */ /* 0x000fce00078e0204 */
[----:B------:R-:W-:Y:S05]  /*10940*/  WARPSYNC.COLLECTIVE R15, `(.L_x_337) ;  /* 0x000000000f087348 */ /* 0x000fea0003c00000 */
[----:B------:R0:W1:Y:S02]  /*10950*/  SHFL.IDX P6, R14, R13, R12, R11 ;  /* 0x0000000c0d0e7389 */ /* 0x00006400000c000b */
[----:B01----:R-:W-:Y:S01]  /*10960*/  ENDCOLLECTIVE ;  /* 0x000000000000791b */ /* 0x003fe20003800000 */
.L_x_337:
[C---:B------:R-:W-:Y:S01]  /*10970*/  VIADD R7, R4.reuse, 0x10 ;  /* 0x0000001004077836 */ /* 0x040fe20000000000 */
[----:B------:R-:W-:Y:S01]  /*10980*/  ISETP.GE.AND P1, PT, R4, R6, PT ;  /* 0x000000060400720c */ /* 0x000fe20003f26270 */
[----:B------:R-:W-:Y:S02]  /*10990*/  IMAD.MOV.U32 R13, RZ, RZ, R0 ;  /* 0x000000ffff0d7224 */ /* 0x000fe400078e0000 */
[----:B------:R-:W-:-:S10]  /*109a0*/  IMAD.MOV.U32 R2, RZ, RZ, R14 ;  /* 0x000000ffff027224 */ /* 0x000fd400078e000e */
[----:B------:R-:W-:Y:S05]  /*109b0*/  WARPSYNC.COLLECTIVE R15, `(.L_x_338) ;  /* 0x000000000f087348 */ /* 0x000fea0003c00000 */
[----:B------:R0:W1:Y:S02]  /*109c0*/  SHFL.IDX P6, R14, R13, R12, R11 ;  /* 0x0000000c0d0e7389 */ /* 0x00006400000c000b */
[----:B01----:R-:W-:Y:S01]  /*109d0*/  ENDCOLLECTIVE ;  /* 0x000000000000791b */ /* 0x003fe20003800000 */
.L_x_338:
[----:B------:R-:W-:Y:S02]  /*109e0*/  IMAD.MOV.U32 R13, RZ, RZ, R5 ;  /* 0x000000ffff0d7224 */ /* 0x000fe400078e0005 */
[----:B------:R-:W-:Y:S01]  /*109f0*/  IMAD.MOV.U32 R12, RZ, RZ, 0x1 ;  /* 0x00000001ff0c7424 */ /* 0x000fe200078e00ff */
[----:B------:R-:W-:-:S04]  /*10a00*/  @!P1 LEA R14, P4, R9, R14, 0x1 ;  /* 0x0000000e090e9211 */ /* 0x000fc800078808ff */
[----:B------:R-:W-:Y:S01]  /*10a10*/  @!P1 IADD3.X R3, RZ, R2, RZ, P4, !PT ;  /* 0x00000002ff039210 */ /* 0x000fe200027fe4ff */
[----:B------:R-:W-:-:S08]  /*10a20*/  @!P1 IMAD.MOV.U32 R2, RZ, RZ, R14 ;  /* 0x000000ffff029224 */ /* 0x000fd000078e000e */
[----:B------:R-:W-:Y:S05]  /*10a30*/  WARPSYNC.COLLECTIVE R15, `(.L_x_339) ;  /* 0x000000000f087348 */ /* 0x000fea0003c00000 */
[----:B------:R0:W1:Y:S02]  /*10a40*/  SHFL.IDX P6, R14, R13, R12, R11 ;  /* 0x0000000c0d0e7389 */ /* 0x00006400000c000b */
[----:B01----:R-:W-:Y:S01]  /*10a50*/  ENDCOLLECTIVE ;  /* 0x000000000000791b */ /* 0x003fe20003800000 */
.L_x_339:
[----:B------:R-:W-:Y:S01]  /*10a60*/  @!PT LDS RZ, [RZ] ;  /* 0x00000000fffff984 */ /* 0x000fe20000000800 */
[----:B------:R-:W-:Y:S01]  /*10a70*/  @!PT LDS RZ, [RZ] ;  /* 0x00000000fffff984 */ /* 0x000fe20000000800 */
[----:B------:R-:W-:Y:S01]  /*10a80*/  @!PT LDS RZ, [RZ] ;  /* 0x00000000fffff984 */ /* 0x000fe20000000800 */
[----:B------:R-:W-:Y:S04]  /*10a90*/  @!P1 LDGSTS.E.BYPASS.LTC128B.128 [R33+0xc400], desc[UR36][R2.64], !P3 ;  /* 0x0c40000002219fae */ /* 0x000fe8000d901d64 */
[----:B------:R-:W-:Y:S04]  /*10aa0*/  @!P1 LDGSTS.E.BYPASS.LTC128B.128 [R33+0x10400], desc[UR36][R2.64+0x80], !P2 ;  /* 0x1040008002219fae */ /* 0x000fe8000d101d64 */
[----:B------:R0:W-:Y:S01]  /*10ab0*/  @!P1 LDGSTS.E.BYPASS.LTC128B.128 [R33+0x14400], desc[UR36][R2.64+0x100], !P0 ;  /* 0x1440010002219fae */ /* 0x0001e2000c101d64 */
[----:B------:R-:W-:Y:S02]  /*10ac0*/  ISETP.GE.AND P1, PT, R7, R6, PT ;  /* 0x000000060700720c */ /* 0x000fe40003f26270 */
[----:B------:R-:W-:Y:S01]  /*10ad0*/  MOV R13, R0 ;  /* 0x00000000000d7202 */ /* 0x000fe20000000f00 */
[----:B0-----:R-:W-:-:S10]  /*10ae0*/  IMAD.MOV.U32 R2, RZ, RZ, R14 ;  /* 0x000000ffff027224 */ /* 0x001fd400078e000e */
[----:B------:R-:W-:Y:S05]  /*10af0*/  WARPSYNC.COLLECTIVE R15, `(.L_x_340) ;  /* 0x000000000f087348 */ /* 0x000fea0003c00000 */
[----:B------:R0:W1:Y:S02]  /*10b00*/  SHFL.IDX P6, R14, R13, R12, R11 ;  /* 0x0000000c0d0e7389 */ /* 0x00006400000c000b */
[----:B01----:R-:W-:Y:S01]  /*10b10*/  ENDCOLLECTIVE ;  /* 0x000000000000791b */ /* 0x003fe20003800000 */
.L_x_340:
[----:B------:R-:W-:Y:S01]  /*10b20*/  IMAD.MOV.U32 R13, RZ, RZ, R5 ;  /* 0x000000ffff0d7224 */ /* 0x000fe200078e0005 */
[----:B------:R-:W-:Y:S02]  /*10b30*/  MOV R12, 0x2 ;  /* 0x00000002000c7802 */ /* 0x000fe40000000f00 */
[----:B------:R-:W-:-:S05]  /*10b40*/  @!P1 LEA R14, P4, R9, R14, 0x1 ;  /* 0x0000000e090e9211 */ /* 0x000fca00078808ff */
[----:B------:R-:W-:Y:S02]  /*10b50*/  @!P1 IMAD.X R7, RZ, RZ, R2, P4 ;  /* 0x000000ffff079224 */ /* 0x000fe400020e0602 */
[----:B------:R-:W-:-:S07]  /*10b60*/  @!P1 IMAD.MOV.U32 R2, RZ, RZ, R14 ;  /* 0x000000ffff029224 */ /* 0x000fce00078e000e */
[----:B------:R-:W-:Y:S05]  /*10b70*/  WARPSYNC.COLLECTIVE R15, `(.L_x_341) ;  /* 0x000000000f087348 */ /* 0x000fea0003c00000 */
[----:B------:R0:W1:Y:S02]  /*10b80*/  SHFL.IDX P6, R14, R13, R12, R11 ;  /* 0x0000000c0d0e7389 */ /* 0x00006400000c000b */
[----:B01----:R-:W-:Y:S01]  /*10b90*/  ENDCOLLECTIVE ;  /* 0x000000000000791b */ /* 0x003fe20003800000 */
.L_x_341:
[----:B------:R-:W-:Y:S02]  /*10ba0*/  @!P1 IMAD.MOV.U32 R3, RZ, RZ, R7 ;  /* 0x000000ffff039224 */ /* 0x000fe400078e0007 */
[----:B------:R-:W-:-:S03]  /*10bb0*/  VIADD R7, R4, 0x20 ;  /* 0x0000002004077836 */ /* 0x000fc60000000000 */
[----:B------:R-:W-:Y:S01]  /*10bc0*/  @!PT LDS RZ, [RZ] ;  /* 0x00000000fffff984 */ /* 0x000fe20000000800 */
[----:B------:R-:W-:Y:S01]  /*10bd0*/  @!PT LDS RZ, [RZ] ;  /* 0x00000000fffff984 */ /* 0x000fe20000000800 */
[----:B------:R-:W-:Y:S01]  /*10be0*/  @!PT LDS RZ, [RZ] ;  /* 0x00000000fffff984 */ /* 0x000fe20000000800 */
[----:B------:R-:W-:Y:S04]  /*10bf0*/  @!P1 LDGSTS.E.BYPASS.LTC128B.128 [R33+0xcc00], desc[UR36][R2.64], !P3 ;  /* 0x0cc0000002219fae */ /* 0x000fe8000d901d64 */
[----:B------:R-:W-:Y:S01]  /*10c00*/  @!P1 LDGSTS.E.BYPASS.LTC128B.128 [R33+0x10c00], desc[UR36][R2.64+0x80], !P2 ;  /* 0x10c0008002219fae */ /* 0x000fe2000d101d64 */
[----:B------:R-:W-:-:S03]  /*10c10*/  IMAD.MOV.U32 R13, RZ, RZ, R0 ;  /* 0x000000ffff0d7224 */ /* 0x000fc600078e0000 */
[----:B------:R0:W-:Y:S01]  /*10c20*/  @!P1 LDGSTS.E.BYPASS.LTC128B.128 [R33+0x14c00], desc[UR36][R2.64+0x100], !P0 ;  /* 0x14c0010002219fae */ /* 0x0001e2000c101d64 */
[----:B------:R-:W-:Y:S01]  /*10c30*/  ISETP.GE.AND P1, PT, R7, R6, PT ;  /* 0x000000060700720c */ /* 0x000fe20003f26270 */
[----:B0-----:R-:W-:-:S12]  /*10c40*/  IMAD.MOV.U32 R2, RZ, RZ, R14 ;  /* 0x000000ffff027224 */ /* 0x001fd800078e000e */
[----:B------:R-:W-:Y:S05]  /*10c50*/  WARPSYNC.COLLECTIVE R15, `(.L_x_342) ;  /* 0x000000000f087348 */ /* 0x000fea0003c00000 */
[----:B------:R0:W1:Y:S02]  /*10c60*/  SHFL.IDX P6, R14, R13, R12, R11 ;  /* 0x0000000c0d0e7389 */ /* 0x00006400000c000b */
[----:B01----:R-:W-:Y:S01]  /*10c70*/  ENDCOLLECTIVE ;  /* 0x000000000000791b */ /* 0x003fe20003800000 */
.L_x_342:
[----:B------:R-:W-:Y:S02]  /*10c80*/  IMAD.MOV.U32 R13, RZ, RZ, R5 ;  /* 0x000000ffff0d7224 */ /* 0x000fe400078e0005 */
[----:B------:R-:W-:Y:S01]  /*10c90*/  IMAD.MOV.U32 R12, RZ, RZ, 0x3 ;  /* 0x00000003ff0c7424 */ /* 0x000fe200078e00ff */
[----:B------:R-:W-:-:S05]  /*10ca0*/  @!P1 LEA R14, P4, R9, R14, 0x1 ;  /* 0x0000000e090e9211 */ /* 0x000fca00078808ff */
[----:B------:R-:W-:Y:S02]  /*10cb0*/  @!P1 IMAD.X R7, RZ, RZ, R2, P4 ;  /* 0x000000ffff079224 */ /* 0x000fe400020e0602 */
[----:B------:R-:W-:-:S07]  /*10cc0*/  @!P1 IMAD.MOV.U32 R2, RZ, RZ, R14 ;  /* 0x000000ffff029224 */ /* 0x000fce00078e000e */
[----:B------:R-:W-:Y:S05]  /*10cd0*/  WARPSYNC.COLLECTIVE R15, `(.L_x_343) ;  /* 0x000000000f087348 */ /* 0x000fea0003c00000 */
[----:B------:R0:W1:Y:S02]  /*10ce0*/  SHFL.IDX P6, R14, R13, R12, R11 ;  /* 0x0000000c0d0e7389 */ /* 0x00006400000c000b */
[----:B01----:R-:W-:Y:S01]  /*10cf0*/  ENDCOLLECTIVE ;  /* 0x000000000000791b */ /* 0x003fe20003800000 */
.L_x_343:
[----:B------:R-:W-:Y:S01]  /*10d00*/  @!P1 IMAD.MOV.U32 R3, RZ, RZ, R7 ;  /* 0x000000ffff039224 */ /* 0x000fe200078e0007 */
[----:B------:R-:W-:-:S04]  /*10d10*/  IADD3 R7, R4, 0x30, RZ ;  /* 0x0000003004077810 */ /* 0x000fc80007ffe0ff */
        /* <DEDUP_REMOVED lines=12> */
.L_x_344:
[----:B------:R-:W-:Y:S02]  /*10de0*/  IMAD.MOV.U32 R13, RZ, RZ, R5 ;  /* 0x000000ffff0d7224 */ /* 0x000fe400078e0005 */
[----:B------:R-:W-:Y:S01]  /*10df0*/  IMAD.MOV.U32 R12, RZ, RZ, 0x4 ;  /* 0x00000004ff0c7424 */ /* 0x000fe200078e00ff */
[----:B------:R-:W-:-:S05]  /*10e00*/  @!P1 LEA R14, P4, R9, R14, 0x1 ;  /* 0x0000000e090e9211 */ /* 0x000fca00078808ff */
[----:B------:R-:W-:Y:S01]  /*10e10*/  @!P1 IMAD.X R7, RZ, RZ, R2, P4 ;  /* 0x000000ffff079224 */ /* 0x000fe200020e0602 */
[----:B------:R-:W-:-:S07]  /*10e20*/  @!P1 MOV R2, R14 ;  /* 0x0000000e00029202 */ /* 0x000fce0000000f00 */
[----:B------:R-:W-:Y:S05]  /*10e30*/  WARPSYNC.COLLECTIVE R15, `(.L_x_345) ;  /* 0x000000000f087348 */ /* 0x000fea0003c00000 */
[----:B------:R0:W1:Y:S02]  /*10e40*/  SHFL.IDX P6, R14, R13, R12, R11 ;  /* 0x0000000c0d0e7389 */ /* 0x00006400000c000b */
[----:B01----:R-:W-:Y:S01]  /*10e50*/  ENDCOLLECTIVE ;  /* 0x000000000000791b */ /* 0x003fe20003800000 */
.L_x_345:
[----:B------:R-:W-:Y:S02]  /*10e60*/  @!P1 IMAD.MOV.U32 R3, RZ, RZ, R7 ;  /* 0x000000ffff039224 */ /* 0x000fe400078e0007 */
[----:B------:R-:W-:-:S03]  /*10e70*/  VIADD R7, R4, 0x40 ;  /* 0x0000004004077836 */ /* 0x000fc60000000000 */
[----:B------:R-:W-:Y:S01]  /*10e80*/  @!PT LDS RZ, [RZ] ;  /* 0x00000000fffff984 */ /* 0x000fe20000000800 */
[----:B------:R-:W-:Y:S01]  /*10e90*/  @!PT LDS RZ, [RZ] ;  /* 0x00000000fffff984 */ /* 0x000fe20000000800 */
[----:B------:R-:W-:Y:S01]  /*10ea0*/  @!PT LDS RZ, [RZ] ;  /* 0x00000000fffff984 */ /* 0x000fe20000000800 */
[----:B------:R-:W-:Y:S04]  /*10eb0*/  @!P1 LDGSTS.E.BYPASS.LTC128B.128 [R33+0xdc00], desc[UR36][R2.64], !P3 ;  /* 0x0dc0000002219fae */ /* 0x000fe8000d901d64 */
[----:B------:R-:W-:Y:S01]  /*10ec0*/  @!P1 LDGSTS.E.BYPASS.LTC128B.128 [R33+0x11c00], desc[UR36][R2.64+0x80], !P2 ;  /* 0x11c0008002219fae */ /* 0x000fe2000d101d64 */
[----:B------:R-:W-:-:S03]  /*10ed0*/  MOV R13, R0 ;  /* 0x00000000000d7202 */ /* 0x000fc60000000f00 */
[----:B------:R0:W-:Y:S01]  /*10ee0*/  @!P1 LDGSTS.E.BYPASS.LTC128B.128 [R33+0x15c00], desc[UR36][R2.64+0x100], !P0 ;  /* 0x15c0010002219fae */ /* 0x0001e2000c101d64 */
[----:B------:R-:W-:Y:S01]  /*10ef0*/  ISETP.GE.AND P1, PT, R7, R6, PT ;  /* 0x000000060700720c */ /* 0x000fe20003f26270 */
[----:B0-----:R-:W-:-:S12]  /*10f00*/  IMAD.MOV.U32 R2, RZ, RZ, R14 ;  /* 0x000000ffff027224 */ /* 0x001fd800078e000e */
[----:B------:R-:W-:Y:S05]  /*10f10*/  WARPSYNC.COLLECTIVE R15, `(.L_x_346) ;  /* 0x000000000f087348 */ /* 0x000fea0003c00000 */
[----:B------:R0:W1:Y:S02]  /*10f20*/  SHFL.IDX P6, R14, R13, R12, R11 ;  /* 0x0000000c0d0e7389 */ /* 0x00006400000c000b */
[----:B01----:R-:W-:Y:S01]  /*10f30*/  ENDCOLLECTIVE ;  /* 0x000000000000791b */ /* 0x003fe20003800000 */
.L_x_346:
        /* <DEDUP_REMOVED lines=8> */
.L_x_347:
        /* <DEDUP_REMOVED lines=14> */
.L_x_348:
        /* <DEDUP_REMOVED lines=8> */
.L_x_349:
        /* <DEDUP_REMOVED lines=14> */
.L_x_350:
        /* <DEDUP_REMOVED lines=8> */
.L_x_351:
[----:B------:R-:W-:-:S05]  /*11280*/  @!P1 IMAD.MOV.U32 R3, RZ, RZ, R7 ;  /* 0x000000ffff039224 */ /* 0x000fca00078e0007 */
[----:B------:R-:W-:Y:S01]  /*11290*/  @!PT LDS RZ, [RZ] ;  /* 0x00000000fffff984 */ /* 0x000fe20000000800 */
[----:B------:R-:W-:Y:S01]  /*112a0*/  @!PT LDS RZ, [RZ] ;  /* 0x00000000fffff984 */ /* 0x000fe20000000800 */
[----:B------:R-:W-:Y:S01]  /*112b0*/  @!PT LDS RZ, [RZ] ;  /* 0x00000000fffff984 */ /* 0x000fe20000000800 */
[----:B------:R0:W-:Y:S04]  /*112c0*/  @!P1 LDGSTS.E.BYPASS.LTC128B.128 [R33+0xf400], desc[UR36][R2.64], !P3 ;  /* 0x0f40000002219fae */ /* 0x0001e8000d901d64 */
[----:B------:R0:W-:Y:S01]  /*112d0*/  @!P1 LDGSTS.E.BYPASS.LTC128B.128 [R33+0x13400], desc[UR36][R2.64+0x80], !P2 ;  /* 0x1340008002219fae */ /* 0x0001e2000d101d64 */
[----:B------:R-:W-:-:S03]  /*112e0*/  IMAD.MOV.U32 R13, RZ, RZ, R0 ;  /* 0x000000ffff0d7224 */ /* 0x000fc600078e0000 */
[----:B------:R0:W-:Y:S01]  /*112f0*/  @!P1 LDGSTS.E.BYPASS.LTC128B.128 [R33+0x17400], desc[UR36][R2.64+0x100], !P0 ;  /* 0x1740010002219fae */ /* 0x0001e2000c101d64 */
[----:B------:R-:W-:-:S07]  /*11300*/  IMAD.MOV.U32 R5, RZ, RZ, R14 ;  /* 0x000000ffff057224 */ /* 0x000fce00078e000e */
[----:B0-----:R-:W-:Y:S05]  /*11310*/  WARPSYNC.COLLECTIVE R15, `(.L_x_352) ;  /* 0x000000000f087348 */ /* 0x001fea0003c00000 */
[----:B------:R1:W2:Y:S02]  /*11320*/  SHFL.IDX P6, R14, R13, R12, R11 ;  /* 0x0000000c0d0e7389 */ /* 0x0002a400000c000b */
[----:B012---:R-:W-:Y:S01]  /*11330*/  ENDCOLLECTIVE ;  /* 0x000000000000791b */ /* 0x007fe20003800000 */
.L_x_352:
[----:B------:R-:W-:Y:S05]  /*11340*/  BRA `(.L_x_353) ;  /* 0xffffffc000547947 */ /* 0x000fea000383ffff */
.L_x_269:
[----:B0-----:R0:W1:Y:S02]  /*11350*/  SYNCS.PHASECHK.TRANS64.TRYWAIT P0, [R22+URZ+0x2a820], R3 ;  /* 0x02a82003160075a7 */ /* 0x001064000800017f */
[----:B-1----:R-:W-:Y:S05]  /*11360*/  @!P0 NANOSLEEP.SYNCS 0x989680 ;  /* 0x009896800000895d */ /* 0x002fea0003900000 */
[----:B------:R-:W1:Y:S02]  /*11370*/  @!P0 SYNCS.PHASECHK.TRANS64 P0, [R22+URZ+0x2a820], R3 ;  /* 0x02a82003160085a7 */ /* 0x000e64000800007f */
[----:B-1----:R-:W-:Y:S05]  /*11380*/  @!P0 BRA `(.L_x_269) ;  /* 0xfffffffc00f08947 */ /* 0x002fea000383ffff */
[----:B------:R-:W-:Y:S05]  /*11390*/  BRA `(.L_x_354) ;  /* 0xffffffc000cc7947 */ /* 0x000fea000383ffff */
.L_x_274:
[----:B0-----:R0:W1:Y:S02]  /*113a0*/  SYNCS.PHASECHK.TRANS64.TRYWAIT P0, [R6+URZ+0x2a840], R3 ;  /* 0x02a84003060075a7 */ /* 0x001064000800017f */
[----:B-1----:R-:W-:Y:S05]  /*113b0*/  @!P0 NANOSLEEP.SYNCS 0x989680 ;  /* 0x009896800000895d */ /* 0x002fea0003900000 */
[----:B------:R-:W1:Y:S02]  /*113c0*/  @!P0 SYNCS.PHASECHK.TRANS64 P0, [R6+URZ+0x2a840], R3 ;  /* 0x02a84003060085a7 */ /* 0x000e64000800007f */
[----:B-1----:R-:W-:Y:S05]  /*113d0*/  @!P0 BRA `(.L_x_274) ;  /* 0xfffffffc00f08947 */ /* 0x002fea000383ffff */
[----:B------:R-:W-:Y:S05]  /*113e0*/  BRA `(.L_x_355) ;  /* 0xffffffc400907947 */ /* 0x000fea000383ffff */
.L_x_275:
[----:B------:R-:W-:Y:S01]  /*113f0*/  BSSY B1, `(.L_x_356) ;  /* 0x0000008000017945 */ /* 0x000fe20003800000 */
[----:B------:R-:W-:Y:S01]  /*11400*/  MOV R13, R5 ;  /* 0x00000005000d7202 */ /* 0x000fe20000000f00 */
[----:B------:R-:W-:Y:S02]  /*11410*/  IMAD.MOV.U32 R12, RZ, RZ, RZ ;  /* 0x000000ffff0c7224 */ /* 0x000fe400078e00ff */
[----:B------:R-:W-:Y:S02]  /*11420*/  IMAD.MOV.U32 R11, RZ, RZ, 0x181f ;  /* 0x0000181fff0b7424 */ /* 0x000fe400078e00ff */
[----:B------:R-:W-:-:S07]  /*11430*/  IMAD.MOV.U32 R15, RZ, RZ, -0x1 ;  /* 0xffffffffff0f7424 */ /* 0x000fce00078e00ff */
[----:B--2---:R-:W-:Y:S05]  /*11440*/  WARPSYNC.COLLECTIVE R15, `(.L_x_357) ;  /* 0x000000000f087348 */ /* 0x004fea0003c00000 */
[----:B--2---:R0:W1:Y:S02]  /*11450*/  SHFL.IDX P6, R14, R13, R12, R11 ;  /* 0x0000000c0d0e7389 */ /* 0x00406400000c000b */
[----:B01----:R-:W-:Y:S01]  /*11460*/  ENDCOLLECTIVE ;  /* 0x000000000000791b */ /* 0x003fe20003800000 */
.L_x_357:
[----:B------:R-:W-:Y:S05]  /*11470*/  BSYNC B1 ;  /* 0x0000000000017941 */ /* 0x000fea0003800000 */
.L_x_356:
[----:B------:R-:W0:Y:S01]  /*11480*/  S2R R35, SR_TID.X ;  /* 0x0000000000237919 */ /* 0x000e220000002100 */
[----:B------:R-:W-:Y:S01]  /*11490*/  IMAD.MOV.U32 R13, RZ, RZ, R9 ;  /* 0x000000ffff0d7224 */ /* 0x000fe200078e0009 */
[----:B------:R-:W-:Y:S01]  /*114a0*/  MOV R12, RZ ;  /* 0x000000ff000c7202 */ /* 0x000fe20000000f00 */
[----:B------:R-:W-:Y:S02]  /*114b0*/  IMAD.MOV.U32 R11, RZ, RZ, 0x181f ;  /* 0x0000181fff0b7424 */ /* 0x000fe400078e00ff */
[----:B------:R-:W-:Y:S02]  /*114c0*/  IMAD.MOV.U32 R15, RZ, RZ, -0x1 ;  /* 0xffffffffff0f7424 */ /* 0x000fe400078e00ff */
[----:B------:R-:W-:Y:S02]  /*114d0*/  IMAD.MOV.U32 R3, RZ, RZ, R14 ;  /* 0x000000ffff037224 */ /* 0x000fe400078e000e */
[----:B------:R-:W-:-:S07]  /*114e0*/  IMAD R4, R4, 0x2, R22 ;  /* 0x0000000204047824 */ /* 0x000fce00078e0216 */
[----:B0-----:R-:W-:Y:S05]  /*114f0*/  WARPSYNC.COLLECTIVE R15, `(.L_x_358) ;  /* 0x000000000f087348 */ /* 0x001fea0003c00000 */
[----:B------:R1:W2:Y:S02]  /*11500*/  SHFL.IDX P6, R14, R13, R12, R11 ;  /* 0x0000000c0d0e7389 */ /* 0x0002a400000c000b */
[----:B012---:R-:W-:Y:S01]  /*11510*/  ENDCOLLECTIVE ;  /* 0x000000000000791b */ /* 0x007fe20003800000 */
.L_x_358:
[----:B------:R-:W-:Y:S02]  /*11520*/  IMAD.MOV.U32 R13, RZ, RZ, R5 ;  /* 0x000000ffff0d7224 */ /* 0x000fe400078e0005 */
[----:B------:R-:W-:Y:S02]  /*11530*/  IMAD.MOV.U32 R12, RZ, RZ, 0x1 ;  /* 0x00000001ff0c7424 */ /* 0x000fe400078e00ff */
[----:B------:R-:W-:Y:S02]  /*11540*/  IMAD.SHL.U32 R35, R35, 0x8, RZ ;  /* 0x0000000823237824 */ /* 0x000fe400078e00ff */
[----:B------:R-:W-:-:S07]  /*11550*/  IMAD.MOV.U32 R2, RZ, RZ, R14 ;  /* 0x000000ffff027224 */ /* 0x000fce00078e000e */
[----:B------:R-:W-:Y:S05]  /*11560*/  WARPSYNC.COLLECTIVE R15, `(.L_x_359) ;  /* 0x000000000f087348 */ /* 0x000fea0003c00000 */
[----:B------:R0:W1:Y:S02]  /*11570*/  SHFL.IDX P6, R14, R13, R12, R11 ;  /* 0x0000000c0d0e7389 */ /* 0x00006400000c000b */
[----:B01----:R-:W-:Y:S01]  /*11580*/  ENDCOLLECTIVE ;  /* 0x000000000000791b */ /* 0x003fe20003800000 */
.L_x_359:
[----:B------:R-:W-:-:S05]  /*11590*/  LOP3.LUT R35, R35, 0x38, RZ, 0xc0, !PT ;  /* 0x0000003823237812 */ /* 0x000fca00078ec0ff */
[----:B------:R-:W-:-:S05]  /*115a0*/  IMAD.SHL.U32 R0, R35, 0x2, RZ ;  /* 0x0000000223007824 */ /* 0x000fca00078e00ff */
[----:B------:R-:W-:Y:S01]  /*115b0*/  IADD3 R2, P0, R2, R0, RZ ;  /* 0x0000000002027210 */ /* 0x000fe20007f1e0ff */
[----:B------:R-:W-:-:S03]  /*115c0*/  IMAD.MOV.U32 R13, RZ, RZ, R9 ;  /* 0x000000ffff0d7224 */ /* 0x000fc600078e0009 */
[----:B------:R-:W-:-:S05]  /*115d0*/  IADD3.X R3, RZ, R3, RZ, P0, !PT ;  /* 0x00000003ff037210 */ /* 0x000fca00007fe4ff */
[----:B------:R-:W-:Y:S01]  /*115e0*/  @!PT LDS RZ, [RZ] ;  /* 0x00000000fffff984 */ /* 0x000fe20000000800 */
[----:B------:R-:W-:Y:S01]  /*115f0*/  @!PT LDS RZ, [RZ] ;  /* 0x00000000fffff984 */ /* 0x000fe20000000800 */
[----:B------:R-:W-:Y:S01]  /*11600*/  @!PT LDS RZ, [RZ] ;  /* 0x00000000fffff984 */ /* 0x000fe20000000800 */
[----:B------:R-:W-:Y:S04]  /*11610*/  LDGSTS.E.BYPASS.LTC128B.128 [R4+0x18400], desc[UR36][R2.64], !P3 ;  /* 0x1840000002047fae */ /* 0x000fe8000d901d64 */
[----:B------:R-:W-:Y:S04]  /*11620*/  LDGSTS.E.BYPASS.LTC128B.128 [R4+0x1b400], desc[UR36][R2.64+0x80], !P2 ;  /* 0x1b40008002047fae */ /* 0x000fe8000d101d64 */
[----:B------:R0:W-:Y:S02]  /*11630*/  LDGSTS.E.BYPASS.LTC128B.128 [R4+0x1e400], desc[UR36][R2.64+0x100], !P1 ;  /* 0x1e40010002047fae */ /* 0x0001e4000c901d64 */
[----:B0-----:R-:W-:-:S07]  /*11640*/  IMAD.MOV.U32 R3, RZ, RZ, R14 ;  /* 0x000000ffff037224 */ /* 0x001fce00078e000e */
[----:B------:R-:W-:Y:S05]  /*11650*/  WARPSYNC.COLLECTIVE R15, `(.L_x_360) ;  /* 0x000000000f087348 */ /* 0x000fea0003c00000 */
[----:B------:R0:W1:Y:S02]  /*11660*/  SHFL.IDX P6, R14, R13, R12, R11 ;  /* 0x0000000c0d0e7389 */ /* 0x00006400000c000b */
[----:B01----:R-:W-:Y:S01]  /*11670*/  ENDCOLLECTIVE ;  /* 0x000000000000791b */ /* 0x003fe20003800000 */
.L_x_360:
[----:B------:R-:W-:Y:S02]  /*11680*/  IMAD.MOV.U32 R13, RZ, RZ, R5 ;  /* 0x000000ffff0d7224 */ /* 0x000fe400078e0005 */
[----:B------:R-:W-:Y:S01]  /*11690*/  IMAD.MOV.U32 R12, RZ, RZ, 0x2 ;  /* 0x00000002ff0c7424 */ /* 0x000fe200078e00ff */
[----:B------:R-:W-:-:S07]  /*116a0*/  MOV R2, R14 ;  /* 0x0000000e00027202 */ /* 0x000fce0000000f00 */
[----:B------:R-:W-:Y:S05]  /*116b0*/  WARPSYNC.COLLECTIVE R15, `(.L_x_361) ;  /* 0x000000000f087348 */ /* 0x000fea0003c00000 */
[----:B------:R0:W1:Y:S02]  /*116c0*/  SHFL.IDX P6, R14, R13, R12, R11 ;  /* 0x0000000c0d0e7389 */ /* 0x00006400000c000b */
[----:B01----:R-:W-:Y:S01]  /*116d0*/  ENDCOLLECTIVE ;  /* 0x000000000000791b */ /* 0x003fe20003800000 */
.L_x_361:
[----:B------:R-:W-:-:S05]  /*116e0*/  IADD3 R2, P0, R2, R0, RZ ;  /* 0x0000000002027210 */ /* 0x000fca0007f1e0ff */
[----:B------:R-:W-:-:S05]  /*116f0*/  IMAD.X R3, RZ, RZ, R3, P0 ;  /* 0x000000ffff037224 */ /* 0x000fca00000e0603 */
[----:B------:R-:W-:Y:S01]  /*11700*/  @!PT LDS RZ, [RZ] ;  /* 0x00000000fffff984 */ /* 0x000fe20000000800 */
[----:B------:R-:W-:Y:S01]  /*11710*/  @!PT LDS RZ, [RZ] ;  /* 0x00000000fffff984 */ /* 0x000fe20000000800 */
[----:B------:R-:W-:Y:S01]  /*11720*/  @!PT LDS RZ, [RZ] ;  /* 0x00000000fffff984 */ /* 0x000fe20000000800 */
[----:B------:R0:W-:Y:S01]  /*11730*/  LDGSTS.E.BYPASS.LTC128B.128 [R4+0x18c00], desc[UR36][R2.64], !P3 ;  /* 0x18c0000002047fae */ /* 0x0001e2000d901d64 */
[----:B------:R-:W-:-:S03]  /*11740*/  IMAD.MOV.U32 R13, RZ, RZ, R9 ;  /* 0x000000ffff0d7224 */ /* 0x000fc600078e0009 */
[----:B------:R0:W-:Y:S04]  /*11750*/  LDGSTS.E.BYPASS.LTC128B.128 [R4+0x1bc00], desc[UR36][R2.64+0x80], !P2 ;  /* 0x1bc0008002047fae */ /* 0x0001e8000d101d64 */
[----:B------:R0:W-:Y:S01]  /*11760*/  LDGSTS.E.BYPASS.LTC128B.128 [R4+0x1ec00], desc[UR36][R2.64+0x100], !P1 ;  /* 0x1ec0010002047fae */ /* 0x0001e2000c901d64 */
[----:B------:R-:W-:-:S07]  /*11770*/  IMAD.MOV.U32 R35, RZ, RZ, R14 ;  /* 0x000000ffff237224 */ /* 0x000fce00078e000e */
[----:B0-----:R-:W-:Y:S05]  /*11780*/  WARPSYNC.COLLECTIVE R15, `(.L_x_362) ;  /* 0x000000000f087348 */ /* 0x001fea0003c00000 */
[----:B------:R1:W2:Y:S02]  /*11790*/  SHFL.IDX P6, R14, R13, R12, R11 ;  /* 0x0000000c0d0e7389 */ /* 0x0002a400000c000b */
[----:B012---:R-:W-:Y:S01]  /*117a0*/  ENDCOLLECTIVE ;  /* 0x000000000000791b */ /* 0x007fe20003800000 */
.L_x_362:
[----:B------:R-:W-:Y:S02]  /*117b0*/  IMAD.MOV.U32 R13, RZ, RZ, R5 ;  /* 0x000000ffff0d7224 */ /* 0x000fe400078e0005 */
[----:B------:R-:W-:Y:S01]  /*117c0*/  IMAD.MOV.U32 R12, RZ, RZ, 0x3 ;  /* 0x00000003ff0c7424 */ /* 0x000fe200078e00ff */
[----:B------:R-:W-:-:S07]  /*117d0*/  MOV R2, R14 ;  /* 0x0000000e00027202 */ /* 0x000fce0000000f00 */
[----:B------:R-:W-:Y:S05]  /*117e0*/  WARPSYNC.COLLECTIVE R15, `(.L_x_363) ;  /* 0x000000000f087348 */ /* 0x000fea0003c00000 */
[----:B------:R0:W1:Y:S02]  /*117f0*/  SHFL.IDX P6, R14, R13, R12, R11 ;  /* 0x0000000c0d0e7389 */ /* 0x00006400000c000b */
[----:B01----:R-:W-:Y:S01]  /*11800*/  ENDCOLLECTIVE ;  /* 0x000000000000791b */ /* 0x003fe20003800000 */
.L_x_363:
        /* <DEDUP_REMOVED lines=13> */
.L_x_364:
[----:B------:R-:W-:Y:S02]  /*118e0*/  IMAD.MOV.U32 R13, RZ, RZ, R5 ;  /* 0x000000ffff0d7224 */ /* 0x000fe400078e0005 */
[----:B------:R-:W-:Y:S01]  /*118f0*/  IMAD.MOV.U32 R12, RZ, RZ, 0x4 ;  /* 0x00000004ff0c7424 */ /* 0x000fe200078e00ff */
[----:B------:R-:W-:-:S07]  /*11900*/  MOV R2, R14 ;  /* 0x0000000e00027202 */ /* 0x000fce0000000f00 */
[----:B------:R-:W-:Y:S05]  /*11910*/  WARPSYNC.COLLECTIVE R15, `(.L_x_365) ;  /* 0x000000000f087348 */ /* 0x000fea0003c00000 */
[----:B------:R0:W1:Y:S02]  /*11920*/  SHFL.IDX P6, R14, R13, R12, R11 ;  /* 0x0000000c0d0e7389 */ /* 0x00006400000c000b */
[----:B01----:R-:W-:Y:S01]  /*11930*/  ENDCOLLECTIVE ;  /* 0x000000000000791b */ /* 0x003fe20003800000 */
.L_x_365:
        /* <DEDUP_REMOVED lines=13> */
.L_x_366:
[----:B------:R-:W-:Y:S02]  /*11a10*/  IMAD.MOV.U32 R13, RZ, RZ, R5 ;  /* 0x000000ffff0d7224 */ /* 0x000fe400078e0005 */
[----:B------:R-:W-:Y:S01]  /*11a20*/  IMAD.MOV.U32 R12, RZ, RZ, 0x5 ;  /* 0x00000005ff0c7424 */ /* 0x000fe200078e00ff */
[----:B------:R-:W-:-:S07]  /*11a30*/  MOV R2, R14 ;  /* 0x0000000e00027202 */ /* 0x000fce0000000f00 */
[----:B------:R-:W-:Y:S05]  /*11a40*/  WARPSYNC.COLLECTIVE R15, `(.L_x_367) ;  /* 0x000000000f087348 */ /* 0x000fea0003c00000 */
[----:B------:R0:W1:Y:S02]  /*11a50*/  SHFL.IDX P6, R14, R13, R12, R11 ;  /* 0x0000000c0d0e7389 */ /* 0x00006400000c000b */
[----:B01----:R-:W-:Y:S01]  /*11a60*/  ENDCOLLECTIVE ;  /* 0x000000000000791b */ /* 0x003fe20003800000 */
.L_x_367:
        /* <DEDUP_REMOVED lines=13> */
.L_x_368:
[----:B------:R-:W-:Y:S01]  /*11b40*/  MOV R2, R14 ;  /* 0x0000000e00027202 */ /* 0x000fe20000000f00 */
[----:B------:R-:W-:Y:S06]  /*11b50*/  BRA `(.L_x_369) ;  /* 0xffffffc000c07947 */ /* 0x000fec000383ffff */
.L_x_280:
[----:B-1----:R1:W4:Y:S02]  /*11b60*/  SYNCS.PHASECHK.TRANS64.TRYWAIT P0, [R4+URZ+0x2a860], R2 ;  /* 0x02a86002040075a7 */ /* 0x002324000800017f */
[----:B----4-:R-:W-:Y:S05]  /*11b70*/  @!P0 NANOSLEEP.SYNCS 0x989680 ;  /* 0x009896800000895d */ /* 0x010fea0003900000 */
[----:B------:R-:W4:Y:S02]  /*11b80*/  @!P0 SYNCS.PHASECHK.TRANS64 P0, [R4+URZ+0x2a860], R2 ;  /* 0x02a86002040085a7 */ /* 0x000f24000800007f */
[----:B----4-:R-:W-:Y:S05]  /*11b90*/  @!P0 BRA `(.L_x_280) ;  /* 0xfffffffc00f08947 */ /* 0x010fea000383ffff */
[----:B------:R-:W-:Y:S05]  /*11ba0*/  BRA `(.L_x_370) ;  /* 0xffffffc4001c7947 */ /* 0x000fea000383ffff */
.L_x_281:
[----:B------:R-:W-:Y:S01]  /*11bb0*/  BSSY B1, `(.L_x_371) ;  /* 0x0000008000017945 */ /* 0x000fe20003800000 */
[----:B------:R-:W-:Y:S02]  /*11bc0*/  IMAD.MOV.U32 R13, RZ, RZ, R24 ;  /* 0x000000ffff0d7224 */ /* 0x000fe400078e0018 */
[----:B------:R-:W-:Y:S02]  /*11bd0*/  IMAD.MOV.U32 R12, RZ, RZ, RZ ;  /* 0x000000ffff0c7224 */ /* 0x000fe400078e00ff */
[----:B------:R-:W-:Y:S02]  /*11be0*/  IMAD.MOV.U32 R11, RZ, RZ, 0x181f ;  /* 0x0000181fff0b7424 */ /* 0x000fe400078e00ff */
[----:B------:R-:W-:-:S07]  /*11bf0*/  IMAD.MOV.U32 R15, RZ, RZ, -0x1 ;  /* 0xffffffffff0f7424 */ /* 0x000fce00078e00ff */
[----:B-12---:R-:W-:Y:S05]  /*11c00*/  WARPSYNC.COLLECTIVE R15, `(.L_x_372) ;  /* 0x000000000f087348 */ /* 0x006fea0003c00000 */
[----:B--2---:R0:W2:Y:S02]  /*11c10*/  SHFL.IDX P6, R14, R13, R12, R11 ;  /* 0x0000000c0d0e7389 */ /* 0x0040a400000c000b */
[----:B012---:R-:W-:Y:S01]  /*11c20*/  ENDCOLLECTIVE ;  /* 0x000000000000791b */ /* 0x007fe20003800000 */
.L_x_372:
[----:B------:R-:W-:Y:S05]  /*11c30*/  BSYNC B1 ;  /* 0x0000000000017941 */ /* 0x000fea0003800000 */
.L_x_371:
[----:B------:R-:W-:Y:S01]  /*11c40*/  MOV R13, R18 ;  /* 0x00000012000d7202 */ /* 0x000fe20000000f00 */
[----:B------:R-:W-:Y:S01]  /*11c50*/  IMAD.MOV.U32 R12, RZ, RZ, RZ ;  /* 0x000000ffff0c7224 */ /* 0x000fe200078e00ff */
[----:B------:R-:W-:Y:S01]  /*11c60*/  LEA R5, R5, R22, 0x1 ;  /* 0x0000001605057211 */ /* 0x000fe200078e08ff */
[----:B------:R-:W-:Y:S02]  /*11c70*/  IMAD.MOV.U32 R11, RZ, RZ, 0x181f ;  /* 0x0000181fff0b7424 */ /* 0x000fe400078e00ff */
[----:B------:R-:W-:Y:S02]  /*11c80*/  IMAD.MOV.U32 R15, RZ, RZ, -0x1 ;  /* 0xffffffffff0f7424 */ /* 0x000fe400078e00ff */
[----:B------:R-:W-:-:S07]  /*11c90*/  IMAD.MOV.U32 R3, RZ, RZ, R14 ;  /* 0x000000ffff037224 */ /* 0x000fce00078e000e */
[----:B------:R-:W-:Y:S05]  /*11ca0*/  WARPSYNC.COLLECTIVE R15, `(.L_x_373) ;  /* 0x000000000f087348 */ /* 0x000fea0003c00000 */
[----:B------:R0:W1:Y:S02]  /*11cb0*/  SHFL.IDX P6, R14, R13, R12, R11 ;  /* 0x0000000c0d0e7389 */ /* 0x00006400000c000b */
[----:B01----:R-:W-:Y:S01]  /*11cc0*/  ENDCOLLECTIVE ;  /* 0x000000000000791b */ /* 0x003fe20003800000 */
.L_x_373:
[----:B------:R-:W-:Y:S02]  /*11cd0*/  IMAD.MOV.U32 R13, RZ, RZ, R24 ;  /* 0x000000ffff0d7224 */ /* 0x000fe400078e0018 */
[----:B------:R-:W-:Y:S02]  /*11ce0*/  IMAD.MOV.U32 R12, RZ, RZ, 0x1 ;  /* 0x00000001ff0c7424 */ /* 0x000fe400078e00ff */
[----:B------:R-:W-:-:S07]  /*11cf0*/  IMAD.MOV.U32 R2, RZ, RZ, R14 ;  /* 0x000000ffff027224 */ /* 0x000fce00078e000e */
[----:B------:R-:W-:Y:S05]  /*11d00*/  WARPSYNC.COLLECTIVE R15, `(.L_x_374) ;  /* 0x000000000f087348 */ /* 0x000fea0003c00000 */
[----:B------:R0:W1:Y:S02]  /*11d10*/  SHFL.IDX P6, R14, R13, R12, R11 ;  /* 0x0000000c0d0e7389 */ /* 0x00006400000c000b */
[----:B01----:R-:W-:Y:S01]  /*11d20*/  ENDCOLLECTIVE ;  /* 0x000000000000791b */ /* 0x003fe20003800000 */
.L_x_374:
[----:B------:R-:W-:-:S05]  /*11d30*/  IADD3 R2, P1, R2, R0, RZ ;  /* 0x0000000002027210 */ /* 0x000fca0007f3e0ff */
[----:B------:R-:W-:Y:S01]  /*11d40*/  IMAD.X R3, RZ, RZ, R3, P1 ;  /* 0x000000ffff037224 */ /* 0x000fe200008e0603 */
[----:B------:R-:W-:-:S04]  /*11d50*/  LOP3.LUT P1, RZ, R29, 0x1, RZ, 0xc0, !PT ;  /* 0x000000011dff7812 */ /* 0x000fc8000782c0ff */
[----:B------:R-:W-:Y:S01]  /*11d60*/  ISETP.LT.OR P2, PT, R6, 0x1, !P1 ;  /* 0x000000010600780c */ /* 0x000fe20004f41670 */
[----:B------:R-:W-:-:S12]  /*11d70*/  IMAD.MOV.U32 R13, RZ, RZ, R18 ;  /* 0x000000ffff0d7224 */ /* 0x000fd800078e0012 */
[----:B------:R-:W-:Y:S01]  /*11d80*/  @!PT LDS RZ, [RZ] ;  /* 0x00000000fffff984 */ /* 0x000fe20000000800 */
[----:B------:R-:W-:Y:S01]  /*11d90*/  @!PT LDS RZ, [RZ] ;  /* 0x00000000fffff984 */ /* 0x000fe20000000800 */
[----:B------:R-:W-:Y:S01]  /*11da0*/  @!PT LDS RZ, [RZ] ;  /* 0x00000000fffff984 */ /* 0x000fe20000000800 */
[----:B------:R-:W-:Y:S01]  /*11db0*/  LDGSTS.E.BYPASS.LTC128B.128 [R5+0x400], desc[UR36][R2.64], !P2 ;  /* 0x0040000002057fae */ /* 0x000fe2000d101d64 */
[----:B------:R-:W-:-:S13]  /*11dc0*/  ISETP.LT.OR P2, PT, R6, 0x1, !P0 ;  /* 0x000000010600780c */ /* 0x000fda0004741670 */
[----:B------:R0:W-:Y:S02]  /*11dd0*/  LDGSTS.E.BYPASS.LTC128B.128 [R5+0x3400], desc[UR36][R2.64+0x80], !P2 ;  /* 0x0340008002057fae */ /* 0x0001e4000d101d64 */
[----:B0-----:R-:W-:-:S07]  /*11de0*/  IMAD.MOV.U32 R3, RZ, RZ, R14 ;  /* 0x000000ffff037224 */ /* 0x001fce00078e000e */
[----:B------:R-:W-:Y:S05]  /*11df0*/  WARPSYNC.COLLECTIVE R15, `(.L_x_375) ;  /* 0x000000000f087348 */ /* 0x000fea0003c00000 */
[----:B------:R0:W1:Y:S02]  /*11e00*/  SHFL.IDX P6, R14, R13, R12, R11 ;  /* 0x0000000c0d0e7389 */ /* 0x00006400000c000b */
[----:B01----:R-:W-:Y:S01]  /*11e10*/  ENDCOLLECTIVE ;  /* 0x000000000000791b */ /* 0x003fe20003800000 */
.L_x_375:
[----:B------:R-:W-:Y:S02]  /*11e20*/  IMAD.MOV.U32 R13, RZ, RZ, R24 ;  /* 0x000000ffff0d7224 */ /* 0x000fe400078e0018 */
[----:B------:R-:W-:Y:S02]  /*11e30*/  IMAD.MOV.U32 R12, RZ, RZ, 0x2 ;  /* 0x00000002ff0c7424 */ /* 0x000fe400078e00ff */
[----:B------:R-:W-:-:S07]  /*11e40*/  IMAD.MOV.U32 R2, RZ, RZ, R14 ;  /* 0x000000ffff027224 */ /* 0x000fce00078e000e */
[----:B------:R-:W-:Y:S05]  /*11e50*/  WARPSYNC.COLLECTIVE R15, `(.L_x_376) ;  /* 0x000000000f087348 */ /* 0x000fea0003c00000 */
[----:B------:R0:W1:Y:S02]  /*11e60*/  SHFL.IDX P6, R14, R13, R12, R11 ;  /* 0x0000000c0d0e7389 */ /* 0x00006400000c000b */
[----:B01----:R-:W-:Y:S01]  /*11e70*/  ENDCOLLECTIVE ;  /* 0x000000000000791b */ /* 0x003fe20003800000 */
.L_x_376:
[----:B------:R-:W-:-:S04]  /*11e80*/  IADD3 R2, P2, R2, R0, RZ ;  /* 0x0000000002027210 */ /* 0x000fc80007f5e0ff */
[----:B------:R-:W-:Y:S02]  /*11e90*/  IADD3.X R3, RZ, R3, RZ, P2, !PT ;  /* 0x00000003ff037210 */ /* 0x000fe400017fe4ff */
        /* <DEDUP_REMOVED lines=12> */
.L_x_377:
[----:B------:R-:W-:Y:S02]  /*11f60*/  IMAD.MOV.U32 R13, RZ, RZ, R24 ;  /* 0x000000ffff0d7224 */ /* 0x000fe400078e0018 */
[----:B------:R-:W-:Y:S02]  /*11f70*/  IMAD.MOV.U32 R12, RZ, RZ, 0x3 ;  /* 0x00000003ff0c7424 */ /* 0x000fe400078e00ff */
[----:B------:R-:W-:-:S07]  /*11f80*/  IMAD.MOV.U32 R2, RZ, RZ, R14 ;  /* 0x000000ffff027224 */ /* 0x000fce00078e000e */
[----:B------:R-:W-:Y:S05]  /*11f90*/  WARPSYNC.COLLECTIVE R15, `(.L_x_378) ;  /* 0x000000000f087348 */ /* 0x000fea0003c00000 */
[----:B------:R0:W1:Y:S02]  /*11fa0*/  SHFL.IDX P6, R14, R13, R12, R11 ;  /* 0x0000000c0d0e7389 */ /* 0x00006400000c000b */
[----:B01----:R-:W-:Y:S01]  /*11fb0*/  ENDCOLLECTIVE ;  /* 0x000000000000791b */ /* 0x003fe20003800000 */
.L_x_378:
        /* <DEDUP_REMOVED lines=14> */
.L_x_379:
[----:B------:R-:W-:Y:S02]  /*120a0*/  IMAD.MOV.U32 R13, RZ, RZ, R24 ;  /* 0x000000ffff0d7224 */ /* 0x000fe400078e0018 */
[----:B------:R-:W-:Y:S02]  /*120b0*/  IMAD.MOV.U32 R12, RZ, RZ, 0x4 ;  /* 0x00000004ff0c7424 */ /* 0x000fe400078e00ff */
[----:B------:R-:W-:-:S07]  /*120c0*/  IMAD.MOV.U32 R2, RZ, RZ, R14 ;  /* 0x000000ffff027224 */ /* 0x000fce00078e000e */
[----:B------:R-:W-:Y:S05]  /*120d0*/  WARPSYNC.COLLECTIVE R15, `(.L_x_380) ;  /* 0x000000000f087348 */ /* 0x000fea0003c00000 */
[----:B------:R0:W1:Y:S02]  /*120e0*/  SHFL.IDX P6, R14, R13, R12, R11 ;  /* 0x0000000c0d0e7389 */ /* 0x00006400000c000b */
[----:B01----:R-:W-:Y:S01]  /*120f0*/  ENDCOLLECTIVE ;  /* 0x000000000000791b */ /* 0x003fe20003800000 */
.L_x_380:
        /* <DEDUP_REMOVED lines=14> */
.L_x_381:
[----:B------:R-:W-:Y:S02]  /*121e0*/  IMAD.MOV.U32 R13, RZ, RZ, R24 ;  /* 0x000000ffff0d7224 */ /* 0x000fe400078e0018 */
[----:B------:R-:W-:Y:S02]  /*121f0*/  IMAD.MOV.U32 R12, RZ, RZ, 0x5 ;  /* 0x00000005ff0c7424 */ /* 0x000fe400078e00ff */
[----:B------:R-:W-:-:S07]  /*12200*/  IMAD.MOV.U32 R2, RZ, RZ, R14 ;  /* 0x000000ffff027224 */ /* 0x000fce00078e000e */
[----:B------:R-:W-:Y:S05]  /*12210*/  WARPSYNC.COLLECTIVE R15, `(.L_x_382) ;  /* 0x000000000f087348 */ /* 0x000fea0003c00000 */
[----:B------:R0:W1:Y:S02]  /*12220*/  SHFL.IDX P6, R14, R13, R12, R11 ;  /* 0x0000000c0d0e7389 */ /* 0x00006400000c000b */
[----:B01----:R-:W-:Y:S01]  /*12230*/  ENDCOLLECTIVE ;  /* 0x000000000000791b */ /* 0x003fe20003800000 */
.L_x_382:
[----:B------:R-:W-:-:S04]  /*12240*/  IADD3 R2, P2, R2, R0, RZ ;  /* 0x0000000002027210 */ /* 0x000fc80007f5e0ff */
[----:B------:R-:W-:Y:S02]  /*12250*/  IADD3.X R3, RZ, R3, RZ, P2, !PT ;  /* 0x00000003ff037210 */ /* 0x000fe400017fe4ff */
[----:B------:R-:W-:Y:S01]  /*12260*/  ISETP.LT.OR P2, PT, R6, 0x41, !P1 ;  /* 0x000000410600780c */ /* 0x000fe20004f41670 */
[----:B------:R-:W-:-:S12]  /*12270*/  IMAD.MOV.U32 R13, RZ, RZ, R18 ;  /* 0x000000ffff0d7224 */ /* 0x000fd800078e0012 */
        /* <DEDUP_REMOVED lines=9> */
.L_x_383:
[----:B------:R-:W-:Y:S01]  /*12310*/  @!PT LDS RZ, [RZ] ;  /* 0x00000000fffff984 */ /* 0x000fe20000000800 */
[----:B------:R-:W-:Y:S01]  /*12320*/  @!PT LDS RZ, [RZ] ;  /* 0x00000000fffff984 */ /* 0x000fe20000000800 */
[----:B------:R-:W-:Y:S01]  /*12330*/  @!PT LDS RZ, [RZ] ;  /* 0x00000000fffff984 */ /* 0x000fe20000000800 */
[----:B------:R0:W-:Y:S01]  /*12340*/  LDGSTS.E.BYPASS.LTC128B.128 [R5+0x5400], desc[UR36][R2.64+0x80], !P2 ;  /* 0x0540008002057fae */ /* 0x0001e2000d101d64 */
[----:B------:R-:W-:Y:S05]  /*12350*/  BRA `(.L_x_384) ;  /* 0xffffffc000087947 */ /* 0x000fea000383ffff */
.L_x_289:
[----:B0-----:R0:W1:Y:S02]  /*12360*/  SYNCS.PHASECHK.TRANS64.TRYWAIT P0, [R0+URZ+0x2a860], R3 ;  /* 0x02a86003000075a7 */ /* 0x001064000800017f */
[----:B-1----:R-:W-:Y:S05]  /*12370*/  @!P0 NANOSLEEP.SYNCS 0x989680 ;  /* 0x009896800000895d */ /* 0x002fea0003900000 */
[----:B------:R-:W1:Y:S02]  /*12380*/  @!P0 SYNCS.PHASECHK.TRANS64 P0, [R0+URZ+0x2a860], R3 ;  /* 0x02a86003000085a7 */ /* 0x000e64000800007f */
[----:B-1----:R-:W-:Y:S05]  /*12390*/  @!P0 BRA `(.L_x_289) ;  /* 0xfffffffc00f08947 */ /* 0x002fea000383ffff */
[----:B------:R-:W-:Y:S05]  /*123a0*/  BRA `(.L_x_385) ;  /* 0xffffffc400187947 */ /* 0x000fea000383ffff */
.L_x_290:
[----:B------:R-:W-:Y:S01]  /*123b0*/  BSSY B0, `(.L_x_386) ;  /* 0x0000008000007945 */ /* 0x000fe20003800000 */
[----:B------:R-:W-:Y:S01]  /*123c0*/  IMAD.MOV.U32 R13, RZ, RZ, R24 ;  /* 0x000000ffff0d7224 */ /* 0x000fe200078e0018 */
[----:B------:R-:W-:Y:S01]  /*123d0*/  MOV R12, RZ ;  /* 0x000000ff000c7202 */ /* 0x000fe20000000f00 */
[----:B------:R-:W-:Y:S02]  /*123e0*/  IMAD.MOV.U32 R11, RZ, RZ, 0x181f ;  /* 0x0000181fff0b7424 */ /* 0x000fe400078e00ff */
[----:B------:R-:W-:-:S07]  /*123f0*/  IMAD.MOV.U32 R15, RZ, RZ, -0x1 ;  /* 0xffffffffff0f7424 */ /* 0x000fce00078e00ff */
[----:B0-2---:R-:W-:Y:S05]  /*12400*/  WARPSYNC.COLLECTIVE R15, `(.L_x_387) ;  /* 0x000000000f087348 */ /* 0x005fea0003c00000 */
[----:B--2---:R1:W2:Y:S02]  /*12410*/  SHFL.IDX P6, R14, R13, R12, R11 ;  /* 0x0000000c0d0e7389 */ /* 0x0042a400000c000b */
[----:B012---:R-:W-:Y:S01]  /*12420*/  ENDCOLLECTIVE ;  /* 0x000000000000791b */ /* 0x007fe20003800000 */
.L_x_387:
[----:B------:R-:W-:Y:S05]  /*12430*/  BSYNC B0 ;  /* 0x0000000000007941 */ /* 0x000fea0003800000 */
.L_x_386:
[----:B------:R-:W0:Y:S01]  /*12440*/  S2R R4, SR_TID.X ;  /* 0x0000000000047919 */ /* 0x000e220000002100 */
[----:B------:R-:W-:Y:S01]  /*12450*/  IMAD.MOV.U32 R13, RZ, RZ, R18 ;  /* 0x000000ffff0d7224 */ /* 0x000fe200078e0012 */
[----:B------:R-:W-:Y:S01]  /*12460*/  MOV R11, 0x181f ;  /* 0x0000181f000b7802 */ /* 0x000fe20000000f00 */
[----:B------:R-:W-:Y:S01]  /*12470*/  IMAD.MOV.U32 R12, RZ, RZ, RZ ;  /* 0x000000ffff0c7224 */ /* 0x000fe200078e00ff */
[C---:B------:R-:W-:Y:S01]  /*12480*/  LOP3.LUT R2, R29.reuse, 0x1, RZ, 0xc0, !PT ;  /* 0x000000011d027812 */ /* 0x040fe200078ec0ff */
[----:B------:R-:W-:Y:S01]  /*12490*/  IMAD.MOV.U32 R15, RZ, RZ, -0x1 ;  /* 0xffffffffff0f7424 */ /* 0x000fe200078e00ff */
[----:B------:R-:W-:Y:S01]  /*124a0*/  LOP3.LUT P0, RZ, R29, 0x2, RZ, 0xc0, !PT ;  /* 0x000000021dff7812 */ /* 0x000fe2000780c0ff */
[----:B------:R-:W-:Y:S01]  /*124b0*/  IMAD.MOV.U32 R3, RZ, RZ, R14 ;  /* 0x000000ffff037224 */ /* 0x000fe200078e000e */
[----:B------:R-:W-:-:S13]  /*124c0*/  ISETP.NE.U32.AND P1, PT, R2, 0x1, PT ;  /* 0x000000010200780c */ /* 0x000fda0003f25070 */
[----:B0-----:R-:W-:Y:S05]  /*124d0*/  WARPSYNC.COLLECTIVE R15, `(.L_x_388) ;  /* 0x000000000f087348 */ /* 0x001fea0003c00000 */
[----:B------:R1:W2:Y:S02]  /*124e0*/  SHFL.IDX P6, R14, R13, R12, R11 ;  /* 0x0000000c0d0e7389 */ /* 0x0002a400000c000b */
[----:B012---:R-:W-:Y:S01]  /*124f0*/  ENDCOLLECTIVE ;  /* 0x000000000000791b */ /* 0x007fe20003800000 */
.L_x_388:
[C---:B------:R-:W-:Y:S02]  /*12500*/  ISETP.LT.OR P4, PT, R6.reuse, 0x1, !P0 ;  /* 0x000000010600780c */ /* 0x040fe40004781670 */
[----:B------:R-:W-:Y:S02]  /*12510*/  ISETP.LT.OR P3, PT, R6, 0x1, P1 ;  /* 0x000000010600780c */ /* 0x000fe40000f61670 */
[----:B------:R-:W-:Y:S01]  /*12520*/  MOV R13, R24 ;  /* 0x00000018000d7202 */ /* 0x000fe20000000f00 */
[----:B------:R-:W-:Y:S02]  /*12530*/  IMAD.MOV.U32 R12, RZ, RZ, 0x1 ;  /* 0x00000001ff0c7424 */ /* 0x000fe400078e00ff */
[----:B------:R-:W-:-:S05]  /*12540*/  IMAD.SHL.U32 R4, R4, 0x8, RZ ;  /* 0x0000000804047824 */ /* 0x000fca00078e00ff */
[----:B------:R-:W-:-:S05]  /*12550*/  LOP3.LUT R4, R4, 0x38, RZ, 0xc0, !PT ;  /* 0x0000003804047812 */ /* 0x000fca00078ec0ff */
[----:B------:R-:W-:Y:S02]  /*12560*/  IMAD.SHL.U32 R5, R4, 0x2, RZ ;  /* 0x0000000204057824 */ /* 0x000fe400078e00ff */
[----:B------:R-:W-:-:S03]  /*12570*/  IMAD R4, R7, 0x2, R22 ;  /* 0x0000000207047824 */ /* 0x000fc600078e0216 */
[----:B------:R-:W-:-:S13]  /*12580*/  IADD3 R2, P2, R14, R5, RZ ;  /* 0x000000050e027210 */ /* 0x000fda0007f5e0ff */
[----:B------:R-:W-:Y:S05]  /*12590*/  WARPSYNC.COLLECTIVE R15, `(.L_x_389) ;  /* 0x000000000f087348 */ /* 0x000fea0003c00000 */
[----:B------:R0:W1:Y:S02]  /*125a0*/  SHFL.IDX P6, R14, R13, R12, R11 ;  /* 0x0000000c0d0e7389 */ /* 0x00006400000c000b */
[----:B01----:R-:W-:Y:S01]  /*125b0*/  ENDCOLLECTIVE ;  /* 0x000000000000791b */ /* 0x003fe20003800000 */
.L_x_389:
[----:B------:R-:W-:-:S05]  /*125c0*/  IMAD.X R3, RZ, RZ, R3, P2 ;  /* 0x000000ffff037224 */ /* 0x000fca00010e0603 */
[----:B------:R-:W-:Y:S01]  /*125d0*/  @!PT LDS RZ, [RZ] ;  /* 0x00000000fffff984 */ /* 0x000fe20000000800 */
[----:B------:R-:W-:Y:S01]  /*125e0*/  @!PT LDS RZ, [RZ] ;  /* 0x00000000fffff984 */ /* 0x000fe20000000800 */
[----:B------:R-:W-:Y:S01]  /*125f0*/  @!PT LDS RZ, [RZ] ;  /* 0x00000000fffff984 */ /* 0x000fe20000000800 */
[----:B------:R0:W-:Y:S01]  /*12600*/  LDGSTS.E.BYPASS.LTC128B.128 [R4+0x400], desc[UR36][R2.64], !P3 ;  /* 0x0040000002047fae */ /* 0x0001e2000d901d64 */
[----:B------:R-:W-:-:S03]  /*12610*/  ISETP.LT.OR P3, PT, R6, 0x11, P1 ;  /* 0x000000110600780c */ /* 0x000fc60000f61670 */
[----:B------:R0:W-:Y:S01]  /*12620*/  LDGSTS.E.BYPASS.LTC128B.128 [R4+0x3400], desc[UR36][R2.64+0x80], !P4 ;  /* 0x0340008002047fae */ /* 0x0001e2000e101d64 */
[----:B------:R-:W-:Y:S01]  /*12630*/  ISETP.LT.OR P4, PT, R6, 0x11, !P0 ;  /* 0x000000110600780c */ /* 0x000fe20004781670 */
[----:B------:R-:W-:Y:S02]  /*12640*/  IMAD.MOV.U32 R13, RZ, RZ, R18 ;  /* 0x000000ffff0d7224 */ /* 0x000fe400078e0012 */
[----:B------:R-:W-:-:S10]  /*12650*/  IMAD.MOV.U32 R8, RZ, RZ, R14 ;  /* 0x000000ffff087224 */ /* 0x000fd400078e000e */
[----:B0-----:R-:W-:Y:S05]  /*12660*/  WARPSYNC.COLLECTIVE R15, `(.L_x_390) ;  /* 0x000000000f087348 */ /* 0x001fea0003c00000 */
[----:B------:R1:W2:Y:S02]  /*12670*/  SHFL.IDX P6, R14, R13, R12, R11 ;  /* 0x0000000c0d0e7389 */ /* 0x0002a400000c000b */
[----:B012---:R-:W-:Y:S01]  /*12680*/  ENDCOLLECTIVE ;  /* 0x000000000000791b */ /* 0x007fe20003800000 */
.L_x_390:
[----:B------:R-:W-:Y:S01]  /*12690*/  IMAD.MOV.U32 R13, RZ, RZ, R24 ;  /* 0x000000ffff0d7224 */ /* 0x000fe200078e0018 */
[----:B------:R-:W-:Y:S02]  /*126a0*/  MOV R12, 0x2 ;  /* 0x00000002000c7802 */ /* 0x000fe40000000f00 */
[----:B------:R-:W-:-:S13]  /*126b0*/  IADD3 R2, P2, R14, R5, RZ ;  /* 0x000000050e027210 */ /* 0x000fda0007f5e0ff */
[----:B------:R-:W-:Y:S05]  /*126c0*/  WARPSYNC.COLLECTIVE R15, `(.L_x_391) ;  /* 0x000000000f087348 */ /* 0x000fea0003c00000 */
[----:B------:R0:W1:Y:S02]  /*126d0*/  SHFL.IDX P6, R14, R13, R12, R11 ;  /* 0x0000000c0d0e7389 */ /* 0x00006400000c000b */
[----:B01----:R-:W-:Y:S01]  /*126e0*/  ENDCOLLECTIVE ;  /* 0x000000000000791b */ /* 0x003fe20003800000 */
.L_x_391:
        /* <DEDUP_REMOVED lines=13> */
.L_x_392:
[----:B------:R-:W-:Y:S01]  /*127c0*/  IMAD.MOV.U32 R13, RZ, RZ, R24 ;  /* 0x000000ffff0d7224 */ /* 0x000fe200078e0018 */
[----:B------:R-:W-:Y:S01]  /*127d0*/  MOV R12, 0x3 ;  /* 0x00000003000c7802 */ /* 0x000fe20000000f00 */
[----:B------:R-:W-:-:S07]  /*127e0*/  IMAD.MOV.U32 R10, RZ, RZ, R14 ;  /* 0x000000ffff0a7224 */ /* 0x000fce00078e000e */
[----:B------:R-:W-:Y:S05]  /*127f0*/  WARPSYNC.COLLECTIVE R15, `(.L_x_393) ;  /* 0x000000000f087348 */ /* 0x000fea0003c00000 */
[----:B------:R0:W1:Y:S02]  /*12800*/  SHFL.IDX P6, R14, R13, R12, R11 ;  /* 0x0000000c0d0e7389 */ /* 0x00006400000c000b */
[----:B01----:R-:W-:Y:S01]  /*12810*/  ENDCOLLECTIVE ;  /* 0x000000000000791b */ /* 0x003fe20003800000 */
.L_x_393:
[----:B------:R-:W-:-:S05]  /*12820*/  IADD3 R2, P2, R10, R5, RZ ;  /* 0x000000050a027210 */ /* 0x000fca0007f5e0ff */
[----:B------:R-:W-:-:S05]  /*12830*/  IMAD.X R3, RZ, RZ, R7, P2 ;  /* 0x000000ffff037224 */ /* 0x000fca00010e0607 */
[----:B------:R-:W-:Y:S01]  /*12840*/  @!PT LDS RZ, [RZ] ;  /* 0x00000000fffff984 */ /* 0x000fe20000000800 */
[----:B------:R-:W-:Y:S01]  /*12850*/  @!PT LDS RZ, [RZ] ;  /* 0x00000000fffff984 */ /* 0x000fe20000000800 */
[----:B------:R-:W-:Y:S01]  /*12860*/  @!PT LDS RZ, [RZ] ;  /* 0x00000000fffff984 */ /* 0x000fe20000000800 */
[----:B------:R0:W-:Y:S01]  /*12870*/  LDGSTS.E.BYPASS.LTC128B.128 [R4+0x1400], desc[UR36][R2.64], !P3 ;  /* 0x0140000002047fae */ /* 0x0001e2000d901d64 */
[----:B------:R-:W-:Y:S01]  /*12880*/  IMAD.MOV.U32 R13, RZ, RZ, R18 ;  /* 0x000000ffff0d7224 */ /* 0x000fe200078e0012 */
[C---:B------:R-:W-:Y:S02]  /*12890*/  ISETP.LT.OR P3, PT, R6.reuse, 0x31, P1 ;  /* 0x000000310600780c */ /* 0x040fe40000f61670 */
[----:B------:R0:W-:Y:S01]  /*128a0*/  LDGSTS.E.BYPASS.LTC128B.128 [R4+0x4400], desc[UR36][R2.64+0x80], !P4 ;  /* 0x0440008002047fae */ /* 0x0001e2000e101d64 */
[----:B------:R-:W-:Y:S01]  /*128b0*/  ISETP.LT.OR P4, PT, R6, 0x31, !P0 ;  /* 0x000000310600780c */ /* 0x000fe20004781670 */
[----:B------:R-:W-:-:S12]  /*128c0*/  IMAD.MOV.U32 R8, RZ, RZ, R14 ;  /* 0x000000ffff087224 */ /* 0x000fd800078e000e */
[----:B0-----:R-:W-:Y:S05]  /*128d0*/  WARPSYNC.COLLECTIVE R15, `(.L_x_394) ;  /* 0x000000000f087348 */ /* 0x001fea0003c00000 */
[----:B------:R1:W2:Y:S02]  /*128e0*/  SHFL.IDX P6, R14, R13, R12, R11 ;  /* 0x0000000c0d0e7389 */ /* 0x0002a400000c000b */
[----:B012---:R-:W-:Y:S01]  /*128f0*/  ENDCOLLECTIVE ;  /* 0x000000000000791b */ /* 0x007fe20003800000 */
.L_x_394:
[----:B------:R-:W-:Y:S02]  /*12900*/  IMAD.MOV.U32 R13, RZ, RZ, R24 ;  /* 0x000000ffff0d7224 */ /* 0x000fe400078e0018 */
[----:B------:R-:W-:Y:S01]  /*12910*/  IMAD.MOV.U32 R12, RZ, RZ, 0x4 ;  /* 0x00000004ff0c7424 */ /* 0x000fe200078e00ff */
[----:B------:R-:W-:-:S13]  /*12920*/  IADD3 R2, P2, R14, R5, RZ ;  /* 0x000000050e027210 */ /* 0x000fda0007f5e0ff */
[----:B------:R-:W-:Y:S05]  /*12930*/  WARPSYNC.COLLECTIVE R15, `(.L_x_395) ;  /* 0x000000000f087348 */ /* 0x000fea0003c00000 */
[----:B------:R0:W1:Y:S02]  /*12940*/  SHFL.IDX P6, R14, R13, R12, R11 ;  /* 0x0000000c0d0e7389 */ /* 0x00006400000c000b */
[----:B01----:R-:W-:Y:S01]  /*12950*/  ENDCOLLECTIVE ;  /* 0x000000000000791b */ /* 0x003fe20003800000 */
.L_x_395:
        /* <DEDUP_REMOVED lines=13> */
.L_x_396:
[----:B------:R-:W-:Y:S02]  /*12a30*/  IMAD.MOV.U32 R13, RZ, RZ, R24 ;  /* 0x000000ffff0d7224 */ /* 0x000fe400078e0018 */
[----:B------:R-:W-:Y:S02]  /*12a40*/  IMAD.MOV.U32 R12, RZ, RZ, 0x5 ;  /* 0x00000005ff0c7424 */ /* 0x000fe400078e00ff */
[----:B------:R-:W-:-:S07]  /*12a50*/  IMAD.MOV.U32 R10, RZ, RZ, R14 ;  /* 0x000000ffff0a7224 */ /* 0x000fce00078e000e */
[----:B------:R-:W-:Y:S05]  /*12a60*/  WARPSYNC.COLLECTIVE R15, `(.L_x_397) ;  /* 0x000000000f087348 */ /* 0x000fea0003c00000 */
[----:B------:R0:W1:Y:S02]  /*12a70*/  SHFL.IDX P6, R14, R13, R12, R11 ;  /* 0x0000000c0d0e7389 */ /* 0x00006400000c000b */
[----:B01----:R-:W-:Y:S01]  /*12a80*/  ENDCOLLECTIVE ;  /* 0x000000000000791b */ /* 0x003fe20003800000 */
.L_x_397:
[----:B------:R-:W-:-:S05]  /*12a90*/  IADD3 R2, P2, R10, R5, RZ ;  /* 0x000000050a027210 */ /* 0x000fca0007f5e0ff */
[----:B------:R-:W-:-:S05]  /*12aa0*/  IMAD.X R3, RZ, RZ, R7, P2 ;  /* 0x000000ffff037224 */ /* 0x000fca00010e0607 */
[----:B------:R-:W-:Y:S01]  /*12ab0*/  @!PT LDS RZ, [RZ] ;  /* 0x00000000fffff984 */ /* 0x000fe20000000800 */
[----:B------:R-:W-:Y:S01]  /*12ac0*/  @!PT LDS RZ, [RZ] ;  /* 0x00000000fffff984 */ /* 0x000fe20000000800 */
[----:B------:R-:W-:Y:S01]  /*12ad0*/  @!PT LDS RZ, [RZ] ;  /* 0x00000000fffff984 */ /* 0x000fe20000000800 */
[----:B------:R0:W-:Y:S01]  /*12ae0*/  LDGSTS.E.BYPASS.LTC128B.128 [R4+0x2400], desc[UR36][R2.64], !P3 ;  /* 0x0240000002047fae */ /* 0x0001e2000d901d64 */
[----:B------:R-:W-:-:S03]  /*12af0*/  IMAD.MOV.U32 R13, RZ, RZ, R18 ;  /* 0x000000ffff0d7224 */ /* 0x000fc600078e0012 */
[----:B------:R0:W-:Y:S01]  /*12b00*/  LDGSTS.E.BYPASS.LTC128B.128 [R4+0x5400], desc[UR36][R2.64+0x80], !P4 ;  /* 0x0540008002047fae */ /* 0x0001e2000e101d64 */
[----:B------:R-:W-:-:S07]  /*12b10*/  MOV R24, R14 ;  /* 0x0000000e00187202 */ /* 0x000fce0000000f00 */
[----:B0-----:R-:W-:Y:S05]  /*12b20*/  WARPSYNC.COLLECTIVE R15, `(.L_x_398) ;  /* 0x000000000f087348 */ /* 0x001fea0003c00000 */
[----:B------:R1:W2:Y:S02]  /*12b30*/  SHFL.IDX P6, R14, R13, R12, R11 ;  /* 0x0000000c0d0e7389 */ /* 0x0002a400000c000b */
[----:B012---:R-:W-:Y:S01]  /*12b40*/  ENDCOLLECTIVE ;  /* 0x000000000000791b */ /* 0x007fe20003800000 */
.L_x_398:
[----:B------:R-:W-:Y:S05]  /*12b50*/  BRA `(.L_x_399) ;  /* 0xffffffc000147947 */ /* 0x000fea000383ffff */
.L_x_295:
[----:B------:R-:W-:Y:S01]  /*12b60*/  BSSY B0, `(.L_x_400) ;  /* 0x0000008000007945 */ /* 0x000fe20003800000 */
[----:B------:R-:W-:Y:S02]  /*12b70*/  IMAD.MOV.U32 R13, RZ, RZ, R16 ;  /* 0x000000ffff0d7224 */ /* 0x000fe400078e0010 */
[----:B------:R-:W-:Y:S02]  /*12b80*/  IMAD.MOV.U32 R12, RZ, RZ, RZ ;  /* 0x000000ffff0c7224 */ /* 0x000fe400078e00ff */
[----:B------:R-:W-:Y:S02]  /*12b90*/  IMAD.MOV.U32 R11, RZ, RZ, 0x1f ;  /* 0x0000001fff0b7424 */ /* 0x000fe400078e00ff */
[----:B------:R-:W-:-:S07]  /*12ba0*/  IMAD.MOV.U32 R15, RZ, RZ, -0x1 ;  /* 0xffffffffff0f7424 */ /* 0x000fce00078e00ff */
[----:B------:R-:W-:Y:S05]  /*12bb0*/  WARPSYNC.COLLECTIVE R15, `(.L_x_401) ;  /* 0x000000000f087348 */ /* 0x000fea0003c00000 */
[----:B------:R0:W1:Y:S02]  /*12bc0*/  SHFL.IDX P6, R14, R13, R12, R11 ;  /* 0x0000000c0d0e7389 */ /* 0x00006400000c000b */
[----:B01----:R-:W-:Y:S01]  /*12bd0*/  ENDCOLLECTIVE ;  /* 0x000000000000791b */ /* 0x003fe20003800000 */
.L_x_401:
[----:B------:R-:W-:Y:S05]  /*12be0*/  BSYNC B0 ;  /* 0x0000000000007941 */ /* 0x000fea0003800000 */
.L_x_400:
[----:B------:R-:W-:Y:S01]  /*12bf0*/  IMAD.MOV.U32 R13, RZ, RZ, R16 ;  /* 0x000000ffff0d7224 */ /* 0x000fe200078e0010 */
[----:B------:R-:W-:Y:S01]  /*12c00*/  MOV R0, R14 ;  /* 0x0000000e00007202 */ /* 0x000fe20000000f00 */
[----:B------:R-:W-:Y:S01]  /*12c10*/  IMAD.MOV.U32 R12, RZ, RZ, 0x1 ;  /* 0x00000001ff0c7424 */ /* 0x000fe200078e00ff */
[----:B------:R-:W-:Y:S01]  /*12c20*/  IADD3 R7, R19, R9, RZ ;  /* 0x0000000913077210 */ /* 0x000fe20007ffe0ff */
[----:B------:R-:W-:Y:S02]  /*12c30*/  IMAD.MOV.U32 R11, RZ, RZ, 0x1f ;  /* 0x0000001fff0b7424 */ /* 0x000fe400078e00ff */
[----:B------:R-:W-:-:S07]  /*12c40*/  IMAD.MOV.U32 R15, RZ, RZ, -0x1 ;  /* 0xffffffffff0f7424 */ /* 0x000fce00078e00ff */
[----:B------:R-:W-:Y:S05]  /*12c50*/  WARPSYNC.COLLECTIVE R15, `(.L_x_402) ;  /* 0x000000000f087348 */ /* 0x000fea0003c00000 */
[----:B------:R0:W1:Y:S02]  /*12c60*/  SHFL.IDX P6, R14, R13, R12, R11 ;  /* 0x0000000c0d0e7389 */ /* 0x00006400000c000b */
[----:B01----:R-:W-:Y:S01]  /*12c70*/  ENDCOLLECTIVE ;  /* 0x000000000000791b */ /* 0x003fe20003800000 */
.L_x_402:
[----:B------:R-:W-:Y:S02]  /*12c80*/  ULDC UR4, c[0x0][0xc3c] ;  /* 0x00030f0000047ab9 */ /* 0x000fe40000000800 */
[----:B------:R-:W-:-:S13]  /*12c90*/  ISETP.GE.OR P1, PT, R7, UR4, !P0 ;  /* 0x0000000407007c0c */ /* 0x000fda000c726670 */
[----:B------:R-:W0:Y:S08]  /*12ca0*/  @!P1 LDC.64 R4, c[0x0][0xc80] ;  /* 0x00032000ff049b82 */ /* 0x000e300000000a00 */
[----:B------:R-:W1:Y:S01]  /*12cb0*/  @!P1 LDC.64 R2, c[0x0][0xc78] ;  /* 0x00031e00ff029b82 */ /* 0x000e620000000a00 */
[----:B------:R-:W-:Y:S01]  /*12cc0*/  CS2R R10, SRZ ;  /* 0x00000000000a7805 */ /* 0x000fe2000001ff00 */
[----:B------:R-:W-:-:S02]  /*12cd0*/  IMAD.MOV.U32 R8, RZ, RZ, R14 ;  /* 0x000000ffff087224 */ /* 0x000fc400078e000e */
[----:B0-----:R-:W-:-:S06]  /*12ce0*/  @!P1 IMAD.WIDE R4, R7, 0x4, R4 ;  /* 0x0000000407049825 */ /* 0x001fcc00078e0204 */
[----:B------:R-:W2:Y:S01]  /*12cf0*/  @!P1 LDG.E R4, desc[UR36][R4.64] ;  /* 0x0000002404049981 */ /* 0x000ea2000c1e1900 */
[----:B-1----:R-:W-:-:S06]  /*12d00*/  @!P1 IMAD.WIDE R2, R7, 0x4, R2 ;  /* 0x0000000407029825 */ /* 0x002fcc00078e0202 */
[----:B------:R-:W3:Y:S01]  /*12d10*/  @!P1 LDG.E R2, desc[UR36][R2.64] ;  /* 0x0000002402029981 */ /* 0x000ee2000c1e1900 */
[----:B------:R-:W-:Y:S01]  /*12d20*/  IMAD.MOV.U32 R7, RZ, RZ, RZ ;  /* 0x000000ffff077224 */ /* 0x000fe200078e00ff */
[C---:B------:R-:W-:Y:S02]  /*12d30*/  ISETP.GE.U32.AND P2, PT, R9.reuse, 0x2, PT ;  /* 0x000000020900780c */ /* 0x040fe40003f46070 */
[C---:B------:R-:W-:Y:S02]  /*12d40*/  ISETP.GE.U32.AND P3, PT, R9.reuse, 0x4, PT ;  /* 0x000000040900780c */ /* 0x040fe40003f66070 */
[C---:B------:R-:W-:Y:S02]  /*12d50*/  ISETP.GE.U32.AND P4, PT, R9.reuse, 0x8, PT ;  /* 0x000000080900780c */ /* 0x040fe40003f86070 */
[C---:B------:R-:W-:Y:S01]  /*12d60*/  ISETP.GE.U32.AND P5, PT, R9.reuse, 0x10, PT ;  /* 0x000000100900780c */ /* 0x040fe20003fa6070 */
[----:B--2---:R-:W-:Y:S02]  /*12d70*/  @!P1 IMAD.MOV.U32 R7, RZ, RZ, R4 ;  /* 0x000000ffff079224 */ /* 0x004fe400078e0004 */
[----:B---3--:R-:W-:Y:S01]  /*12d80*/  @!P1 IMAD.MOV.U32 R10, RZ, RZ, R2 ;  /* 0x000000ffff0a9224 */ /* 0x008fe200078e0002 */
[----:B------:R-:W-:-:S03]  /*12d90*/  ISETP.NE.AND P1, PT, R9, RZ, PT ;  /* 0x000000ff0900720c */ /* 0x000fc60003f25270 */
[----:B------:R-:W-:-:S10]  /*12da0*/  IMAD R13, R10, R7, RZ ;  /* 0x000000070a0d7224 */ /* 0x000fd400078e02ff */
[----:B------:R-:W-:Y:S05]  /*12db0*/  WARPSYNC.COLLECTIVE R15, `(.L_x_403) ;  /* 0x000000000f087348 */ /* 0x000fea0003c00000 */
[----:B------:R0:W1:Y:S02]  /*12dc0*/  SHFL.UP P6, R14, R13, R12, R11 ;  /* 0x0400000c0d0e7389 */ /* 0x00006400000c000b */
[----:B01----:R-:W-:Y:S01]  /*12dd0*/  ENDCOLLECTIVE ;  /* 0x000000000000791b */ /* 0x003fe20003800000 */
.L_x_403:
[----:B------:R-:W-:Y:S02]  /*12de0*/  MOV R12, 0x2 ;  /* 0x00000002000c7802 */ /* 0x000fe40000000f00 */
[----:B------:R-:W-:-:S05]  /*12df0*/  SEL R6, R14, RZ, P1 ;  /* 0x000000ff0e067207 */ /* 0x000fca0000800000 */
[----:B------:R-:W-:-:S04]  /*12e00*/  IMAD.IADD R6, R13, 0x1, R6 ;  /* 0x000000010d067824 */ /* 0x000fc800078e0206 */
[----:B------:R-:W-:-:S07]  /*12e10*/  IMAD.MOV.U32 R13, RZ, RZ, R6 ;  /* 0x000000ffff0d7224 */ /* 0x000fce00078e0006 */
[----:B------:R-:W-:Y:S05]  /*12e20*/  WARPSYNC.COLLECTIVE R15, `(.L_x_404) ;  /* 0x000000000f087348 */ /* 0x000fea0003c00000 */
[----:B------:R0:W1:Y:S02]  /*12e30*/  SHFL.UP P6, R14, R13, R12, R11 ;  /* 0x0400000c0d0e7389 */ /* 0x00006400000c000b */
[----:B01----:R-:W-:Y:S01]  /*12e40*/  ENDCOLLECTIVE ;  /* 0x000000000000791b */ /* 0x003fe20003800000 */
.L_x_404:
[----:B------:R-:W-:Y:S01]  /*12e50*/  IMAD.MOV.U32 R12, RZ, RZ, 0x4 ;  /* 0x00000004ff0c7424 */ /* 0x000fe200078e00ff */
[----:B------:R-:W-:-:S05]  /*12e60*/  SEL R3, R14, RZ, P2 ;  /* 0x000000ff0e037207 */ /* 0x000fca0001000000 */
[----:B------:R-:W-:Y:S02]  /*12e70*/  IMAD.IADD R2, R6, 0x1, R3 ;  /* 0x0000000106027824 */ /* 0x000fe400078e0203 */
[----:B------:R-:W-:Y:S02]  /*12e80*/  IMAD.MOV.U32 R6, RZ, RZ, RZ ;  /* 0x000000ffff067224 */ /* 0x000fe400078e00ff */
[----:B------:R-:W-:-:S07]  /*12e90*/  IMAD.MOV.U32 R13, RZ, RZ, R2 ;  /* 0x000000ffff0d7224 */ /* 0x000fce00078e0002 */
[----:B------:R-:W-:Y:S05]  /*12ea0*/  WARPSYNC.COLLECTIVE R15, `(.L_x_405) ;  /* 0x000000000f087348 */ /* 0x000fea0003c00000 */
[----:B------:R0:W1:Y:S02]  /*12eb0*/  SHFL.UP P6, R14, R13, R12, R11 ;  /* 0x0400000c0d0e7389 */ /* 0x00006400000c000b */
[----:B01----:R-:W-:Y:S01]  /*12ec0*/  ENDCOLLECTIVE ;  /* 0x000000000000791b */ /* 0x003fe20003800000 */
.L_x_405:
[----:B------:R-:W-:Y:S02]  /*12ed0*/  MOV R12, 0x8 ;  /* 0x00000008000c7802 */ /* 0x000fe40000000f00 */
[----:B------:R-:W-:-:S05]  /*12ee0*/  SEL R3, R14, RZ, P3 ;  /* 0x000000ff0e037207 */ /* 0x000fca0001800000 */
[----:B------:R-:W-:-:S04]  /*12ef0*/  IMAD.IADD R3, R2, 0x1, R3 ;  /* 0x0000000102037824 */ /* 0x000fc800078e0203 */
[----:B------:R-:W-:-:S07]  /*12f00*/  IMAD.MOV.U32 R13, RZ, RZ, R3 ;  /* 0x000000ffff0d7224 */ /* 0x000fce00078e0003 */
[----:B------:R-:W-:Y:S05]  /*12f10*/  WARPSYNC.COLLECTIVE R15, `(.L_x_406) ;  /* 0x000000000f087348 */ /* 0x000fea0003c00000 */
[----:B------:R0:W1:Y:S02]  /*12f20*/  SHFL.UP P6, R14, R13, R12, R11 ;  /* 0x0400000c0d0e7389 */ /* 0x00006400000c000b */
[----:B01----:R-:W-:Y:S01]  /*12f30*/  ENDCOLLECTIVE ;  /* 0x000000000000791b */ /* 0x003fe20003800000 */
.L_x_406:
[----:B------:R-:W-:Y:S01]  /*12f40*/  IMAD.MOV.U32 R12, RZ, RZ, 0x10 ;  /* 0x00000010ff0c7424 */ /* 0x000fe200078e00ff */
[----:B------:R-:W-:-:S05]  /*12f50*/  SEL R4, R14, RZ, P4 ;  /* 0x000000ff0e047207 */ /* 0x000fca0002000000 */
[----:B------:R-:W-:-:S04]  /*12f60*/  IMAD.IADD R4, R3, 0x1, R4 ;  /* 0x0000000103047824 */ /* 0x000fc800078e0204 */
[----:B------:R-:W-:-:S07]  /*12f70*/  IMAD.MOV.U32 R13, RZ, RZ, R4 ;  /* 0x000000ffff0d7224 */ /* 0x000fce00078e0004 */
[----:B------:R-:W-:Y:S05]  /*12f80*/  WARPSYNC.COLLECTIVE R15, `(.L_x_407) ;  /* 0x000000000f087348 */ /* 0x000fea0003c00000 */
[----:B------:R0:W1:Y:S02]  /*12f90*/  SHFL.UP P6, R14, R13, R12, R11 ;  /* 0x0400000c0d0e7389 */ /* 0x00006400000c000b */
[----:B01----:R-:W-:Y:S01]  /*12fa0*/  ENDCOLLECTIVE ;  /* 0x000000000000791b */ /* 0x003fe20003800000 */
.L_x_407:
[----:B------:R-:W-:Y:S01]  /*12fb0*/  MOV R12, 0x1f ;  /* 0x0000001f000c7802 */ /* 0x000fe20000000f00 */
[----:B------:R-:W-:Y:S01]  /*12fc0*/  IMAD.MOV.U32 R11, RZ, RZ, 0x1f ;  /* 0x0000001fff0b7424 */ /* 0x000fe200078e00ff */
[----:B------:R-:W-:-:S05]  /*12fd0*/  SEL R3, R14, RZ, P5 ;  /* 0x000000ff0e037207 */ /* 0x000fca0002800000 */
[----:B------:R-:W-:-:S04]  /*12fe0*/  IMAD.IADD R2, R4, 0x1, R3 ;  /* 0x0000000104027824 */ /* 0x000fc800078e0203 */
[----:B------:R-:W-:-:S07]  /*12ff0*/  IMAD.MOV.U32 R13, RZ, RZ, R2 ;  /* 0x000000ffff0d7224 */ /* 0x000fce00078e0002 */
[----:B------:R-:W-:Y:S05]  /*13000*/  WARPSYNC.COLLECTIVE R15, `(.L_x_408) ;  /* 0x000000000f087348 */ /* 0x000fea0003c00000 */
[----:B------:R0:W1:Y:S02]  /*13010*/  SHFL.IDX P6, R14, R13, R12, R11 ;  /* 0x0000000c0d0e7389 */ /* 0x00006400000c000b */
[----:B01----:R-:W-:Y:S01]  /*13020*/  ENDCOLLECTIVE ;  /* 0x000000000000791b */ /* 0x003fe20003800000 */
.L_x_408:
[----:B------:R-:W-:Y:S05]  /*13030*/  BRA `(.L_x_409) ;  /* 0xffffffc000247947 */ /* 0x000fea000383ffff */
.L_x_298:
[----:B------:R-:W-:Y:S01]  /*13040*/  BSSY B0, `(.L_x_410) ;  /* 0x0000007000007945 */ /* 0x000fe20003800000 */
[----:B------:R-:W-:Y:S02]  /*13050*/  IMAD.MOV.U32 R12, RZ, RZ, 0x1 ;  /* 0x00000001ff0c7424 */ /* 0x000fe400078e00ff */
[----:B------:R-:W-:Y:S02]  /*13060*/  IMAD.MOV.U32 R11, RZ, RZ, RZ ;  /* 0x000000ffff0b7224 */ /* 0x000fe400078e00ff */
[----:B------:R-:W-:-:S07]  /*13070*/  IMAD.MOV.U32 R15, RZ, RZ, -0x1 ;  /* 0xffffffffff0f7424 */ /* 0x000fce00078e00ff */
[----:B------:R-:W-:Y:S05]  /*13080*/  WARPSYNC.COLLECTIVE R15, `(.L_x_411) ;  /* 0x000000000f087348 */ /* 0x000fea0003c00000 */
[----:B------:R0:W1:Y:S02]  /*13090*/  SHFL.UP P6, R14, R13, R12, R11 ;  /* 0x0400000c0d0e7389 */ /* 0x00006400000c000b */
[----:B01----:R-:W-:Y:S01]  /*130a0*/  ENDCOLLECTIVE ;  /* 0x000000000000791b */ /* 0x003fe20003800000 */
.L_x_411:
[----:B------:R-:W-:Y:S05]  /*130b0*/  BSYNC B0 ;  /* 0x0000000000007941 */ /* 0x000fea0003800000 */
.L_x_410:
[----:B------:R-:W-:Y:S01]  /*130c0*/  SEL R14, R14, RZ, P1 ;  /* 0x000000ff0e0e7207 */ /* 0x000fe20000800000 */
[----:B------:R-:W-:Y:S02]  /*130d0*/  IMAD.MOV.U32 R12, RZ, RZ, 0x2 ;  /* 0x00000002ff0c7424 */ /* 0x000fe400078e00ff */
[----:B------:R-:W-:Y:S01]  /*130e0*/  IMAD.MOV.U32 R11, RZ, RZ, RZ ;  /* 0x000000ffff0b7224 */ /* 0x000fe200078e00ff */
[----:B------:R-:W-:Y:S01]  /*130f0*/  IADD3 R13, R13, R14, RZ ;  /* 0x0000000e0d0d7210 */ /* 0x000fe20007ffe0ff */
[----:B------:R-:W-:-:S07]  /*13100*/  IMAD.MOV.U32 R15, RZ, RZ, -0x1 ;  /* 0xffffffffff0f7424 */ /* 0x000fce00078e00ff */
[----:B------:R-:W-:Y:S05]  /*13110*/  WARPSYNC.COLLECTIVE R15, `(.L_x_412) ;  /* 0x000000000f087348 */ /* 0x000fea0003c00000 */
[----:B------:R0:W1:Y:S02]  /*13120*/  SHFL.UP P6, R14, R13, R12, R11 ;  /* 0x0400000c0d0e7389 */ /* 0x00006400000c000b */
[----:B01----:R-:W-:Y:S01]  /*13130*/  ENDCOLLECTIVE ;  /* 0x000000000000791b */ /* 0x003fe20003800000 */
.L_x_412:
[----:B------:R-:W-:Y:S02]  /*13140*/  MOV R12, 0x4 ;  /* 0x00000004000c7802 */ /* 0x000fe40000000f00 */
[----:B------:R-:W-:-:S05]  /*13150*/  SEL R2, R14, RZ, P2 ;  /* 0x000000ff0e027207 */ /* 0x000fca0001000000 */
[----:B------:R-:W-:-:S04]  /*13160*/  IMAD.IADD R2, R13, 0x1, R2 ;  /* 0x000000010d027824 */ /* 0x000fc800078e0202 */
[----:B------:R-:W-:-:S07]  /*13170*/  IMAD.MOV.U32 R13, RZ, RZ, R2 ;  /* 0x000000ffff0d7224 */ /* 0x000fce00078e0002 */
[----:B------:R-:W-:Y:S05]  /*13180*/  WARPSYNC.COLLECTIVE R15, `(.L_x_413) ;  /* 0x000000000f087348 */ /* 0x000fea0003c00000 */
[----:B------:R0:W1:Y:S02]  /*13190*/  SHFL.UP P6, R14, R13, R12, R11 ;  /* 0x0400000c0d0e7389 */ /* 0x00006400000c000b */
[----:B01----:R-:W-:Y:S01]  /*131a0*/  ENDCOLLECTIVE ;  /* 0x000000000000791b */ /* 0x003fe20003800000 */
.L_x_413:
[----:B------:R-:W-:Y:S01]  /*131b0*/  IMAD.MOV.U32 R12, RZ, RZ, 0x8 ;  /* 0x00000008ff0c7424 */ /* 0x000fe200078e00ff */
[----:B------:R-:W-:-:S05]  /*131c0*/  SEL R3, R14, RZ, P3 ;  /* 0x000000ff0e037207 */ /* 0x000fca0001800000 */
[----:B------:R-:W-:-:S04]  /*131d0*/  IMAD.IADD R3, R2, 0x1, R3 ;  /* 0x0000000102037824 */ /* 0x000fc800078e0203 */
[----:B------:R-:W-:-:S07]  /*131e0*/  IMAD.MOV.U32 R13, RZ, RZ, R3 ;  /* 0x000000ffff0d7224 */ /* 0x000fce00078e0003 */
[----:B------:R-:W-:Y:S05]  /*131f0*/  WARPSYNC.COLLECTIVE R15, `(.L_x_414) ;  /* 0x000000000f087348 */ /* 0x000fea0003c00000 */
[----:B------:R0:W1:Y:S02]  /*13200*/  SHFL.UP P6, R14, R13, R12, R11 ;  /* 0x0400000c0d0e7389 */ /* 0x00006400000c000b */
[----:B01----:R-:W-:Y:S01]  /*13210*/  ENDCOLLECTIVE ;  /* 0x000000000000791b */ /* 0x003fe20003800000 */
.L_x_414:
[----:B------:R-:W-:Y:S02]  /*13220*/  MOV R12, 0x10 ;  /* 0x00000010000c7802 */ /* 0x000fe40000000f00 */
[----:B------:R-:W-:-:S05]  /*13230*/  SEL R4, R14, RZ, P4 ;  /* 0x000000ff0e047207 */ /* 0x000fca0002000000 */
[----:B------:R-:W-:-:S04]  /*13240*/  IMAD.IADD R4, R3, 0x1, R4 ;  /* 0x0000000103047824 */ /* 0x000fc800078e0204 */
[----:B------:R-:W-:-:S07]  /*13250*/  IMAD.MOV.U32 R13, RZ, RZ, R4 ;  /* 0x000000ffff0d7224 */ /* 0x000fce00078e0004 */
[----:B------:R-:W-:Y:S05]  /*13260*/  WARPSYNC.COLLECTIVE R15, `(.L_x_415) ;  /* 0x000000000f087348 */ /* 0x000fea0003c00000 */
[----:B------:R0:W1:Y:S02]  /*13270*/  SHFL.UP P6, R14, R13, R12, R11 ;  /* 0x0400000c0d0e7389 */ /* 0x00006400000c000b */
[----:B01----:R-:W-:Y:S01]  /*13280*/  ENDCOLLECTIVE ;  /* 0x000000000000791b */ /* 0x003fe20003800000 */
.L_x_415:
[----:B------:R-:W-:Y:S02]  /*13290*/  IMAD.MOV.U32 R12, RZ, RZ, 0x1f ;  /* 0x0000001fff0c7424 */ /* 0x000fe400078e00ff */
[----:B------:R-:W-:Y:S01]  /*132a0*/  IMAD.MOV.U32 R11, RZ, RZ, 0x1f ;  /* 0x0000001fff0b7424 */ /* 0x000fe200078e00ff */
[----:B------:R-:W-:-:S05]  /*132b0*/  SEL R3, R14, RZ, P5 ;  /* 0x000000ff0e037207 */ /* 0x000fca0002800000 */
[----:B------:R-:W-:-:S04]  /*132c0*/  IMAD.IADD R2, R4, 0x1, R3 ;  /* 0x0000000104027824 */ /* 0x000fc800078e0203 */
[----:B------:R-:W-:-:S07]  /*132d0*/  IMAD.MOV.U32 R13, RZ, RZ, R2 ;  /* 0x000000ffff0d7224 */ /* 0x000fce00078e0002 */
[----:B------:R-:W-:Y:S05]  /*132e0*/  WARPSYNC.COLLECTIVE R15, `(.L_x_416) ;  /* 0x000000000f087348 */ /* 0x000fea0003c00000 */
[----:B------:R0:W1:Y:S02]  /*132f0*/  SHFL.IDX P6, R14, R13, R12, R11 ;  /* 0x0000000c0d0e7389 */ /* 0x00006400000c000b */
[----:B01----:R-:W-:Y:S01]  /*13300*/  ENDCOLLECTIVE ;  /* 0x000000000000791b */ /* 0x003fe20003800000 */
.L_x_416:
[----:B------:R-:W-:Y:S05]  /*13310*/  BRA `(.L_x_417) ;  /* 0xffffffc000107947 */ /* 0x000fea000383ffff */
.L_x_300:
[----:B------:R-:W-:Y:S01]  /*13320*/  BSSY B0, `(.L_x_418) ;  /* 0x0000006000007945 */ /* 0x000fe20003800000 */
[----:B------:R-:W-:Y:S01]  /*13330*/  PLOP3.LUT P6, PT, P6, PT, PT, 0x8, 0x0 ;  /* 0x000000000000781c */ /* 0x000fe200037ce170 */
[----:B------:R-:W-:-:S12]  /*13340*/  IMAD.MOV.U32 R15, RZ, RZ, -0x1 ;  /* 0xffffffffff0f7424 */ /* 0x000fd800078e00ff */
[----:B0-----:R-:W-:Y:S05]  /*13350*/  WARPSYNC.COLLECTIVE R15, `(.L_x_419) ;  /* 0x000000000f087348 */ /* 0x001fea0003c00000 */
[----:B------:R-:W-:Y:S01]  /*13360*/  VOTE.ANY R14, PT, P6 ;  /* 0x00000000000e7806 */ /* 0x000fe200030e0100 */
[----:B0-----:R-:W-:Y:S06]  /*13370*/  ENDCOLLECTIVE ;  /* 0x000000000000791b */ /* 0x001fec0003800000 */
.L_x_419:
[----:B------:R-:W-:Y:S05]  /*13380*/  BSYNC B0 ;  /* 0x0000000000007941 */ /* 0x000fea0003800000 */
.L_x_418:
[----:B------:R-:W-:Y:S01]  /*13390*/  MOV R3, R14 ;  /* 0x0000000e00037202 */ /* 0x000fe20000000f00 */
[----:B------:R-:W-:Y:S02]  /*133a0*/  IMAD.MOV.U32 R13, RZ, RZ, R7 ;  /* 0x000000ffff0d7224 */ /* 0x000fe400078e0007 */
[----:B------:R-:W-:Y:S01]  /*133b0*/  IMAD.MOV.U32 R11, RZ, RZ, 0x1f ;  /* 0x0000001fff0b7424 */ /* 0x000fe200078e00ff */
[----:B------:R-:W0:Y:S01]  /*133c0*/  POPC R4, R3 ;  /* 0x0000000300047309 */ /* 0x000e220000000000 */
[----:B------:R-:W-:Y:S02]  /*133d0*/  IMAD.MOV.U32 R15, RZ, RZ, -0x1 ;  /* 0xffffffffff0f7424 */ /* 0x000fe400078e00ff */
[----:B0-----:R-:W-:-:S07]  /*133e0*/  IMAD.MOV.U32 R12, RZ, RZ, R4 ;  /* 0x000000ffff0c7224 */ /* 0x001fce00078e0004 */
[----:B------:R-:W-:Y:S05]  /*133f0*/  WARPSYNC.COLLECTIVE R15, `(.L_x_420) ;  /* 0x000000000f087348 */ /* 0x000fea0003c00000 */
[----:B------:R0:W1:Y:S02]  /*13400*/  SHFL.IDX P6, R14, R13, R12, R11 ;  /* 0x0000000c0d0e7389 */ /* 0x00006400000c000b */
[----:B01----:R-:W-:Y:S01]  /*13410*/  ENDCOLLECTIVE ;  /* 0x000000000000791b */ /* 0x003fe20003800000 */
.L_x_420:
[----:B------:R-:W-:Y:S01]  /*13420*/  MOV R13, R10 ;  /* 0x0000000a000d7202 */ /* 0x000fe20000000f00 */
[----:B------:R-:W-:-:S07]  /*13430*/  IMAD.MOV.U32 R7, RZ, RZ, R14 ;  /* 0x000000ffff077224 */ /* 0x000fce00078e000e */
[----:B------:R-:W-:Y:S05]  /*13440*/  WARPSYNC.COLLECTIVE R15, `(.L_x_421) ;  /* 0x000000000f087348 */ /* 0x000fea0003c00000 */
[----:B------:R0:W1:Y:S02]  /*13450*/  SHFL.IDX P6, R14, R13, R12, R11 ;  /* 0x0000000c0d0e7389 */ /* 0x00006400000c000b */
[----:B01----:R-:W-:Y:S01]  /*13460*/  ENDCOLLECTIVE ;  /* 0x000000000000791b */ /* 0x003fe20003800000 */
.L_x_421:
[----:B------:R-:W-:Y:S01]  /*13470*/  IMAD.MOV.U32 R10, RZ, RZ, R14 ;  /* 0x000000ffff0a7224 */ /* 0x000fe200078e000e */
[----:B------:R-:W-:Y:S06]  /*13480*/  BRA `(.L_x_422) ;  /* 0xffffffbc00f07947 */ /* 0x000fec000383ffff */
.L_x_302:
[----:B------:R-:W-:Y:S01]  /*13490*/  BSSY B0, `(.L_x_423) ;  /* 0x0000007000007945 */ /* 0x000fe20003800000 */
[----:B------:R-:W-:Y:S02]  /*134a0*/  IMAD.MOV.U32 R13, RZ, RZ, R2 ;  /* 0x000000ffff0d7224 */ /* 0x000fe400078e0002 */
[----:B------:R-:W-:Y:S02]  /*134b0*/  IMAD.MOV.U32 R11, RZ, RZ, 0x1f ;  /* 0x0000001fff0b7424 */ /* 0x000fe400078e00ff */
[----:B------:R-:W-:-:S07]  /*134c0*/  IMAD.MOV.U32 R15, RZ, RZ, -0x1 ;  /* 0xffffffffff0f7424 */ /* 0x000fce00078e00ff */
[----:B0123--:R-:W-:Y:S05]  /*134d0*/  WARPSYNC.COLLECTIVE R15, `(.L_x_424) ;  /* 0x000000000f087348 */ /* 0x00ffea0003c00000 */
[----:B------:R4:W0:Y:S02]  /*134e0*/  SHFL.IDX P6, R14, R13, R12, R11 ;  /* 0x0000000c0d0e7389 */ /* 0x00082400000c000b */
[----:B01234-:R-:W-:Y:S01]  /*134f0*/  ENDCOLLECTIVE ;  /* 0x000000000000791b */ /* 0x01ffe20003800000 */
.L_x_424:
[----:B------:R-:W-:Y:S05]  /*13500*/  BSYNC B0 ;  /* 0x0000000000007941 */ /* 0x000fea0003800000 */
.L_x_423:
[----:B------:R-:W-:Y:S01]  /*13510*/  IMAD.MOV.U32 R6, RZ, RZ, R14 ;  /* 0x000000ffff067224 */ /* 0x000fe200078e000e */
[----:B------:R-:W-:Y:S06]  /*13520*/  BRA `(.L_x_301) ;  /* 0xffffffbc00e07947 */ /* 0x000fec000383ffff */
.L_x_306:
[----:B-1----:R1:W3:Y:S02]  /*13530*/  SYNCS.PHASECHK.TRANS64.TRYWAIT P0, [R4+URZ+0x2a820], R0 ;  /* 0x02a82000040075a7 */ /* 0x0022e4000800017f */
[----:B---3--:R-:W-:Y:S05]  /*13540*/  @!P0 NANOSLEEP.SYNCS 0x989680 ;  /* 0x009896800000895d */ /* 0x008fea0003900000 */
[----:B------:R-:W3:Y:S02]  /*13550*/  @!P0 SYNCS.PHASECHK.TRANS64 P0, [R4+URZ+0x2a820], R0 ;  /* 0x02a82000040085a7 */ /* 0x000ee4000800007f */
[----:B---3--:R-:W-:Y:S05]  /*13560*/  @!P0 BRA `(.L_x_306) ;  /* 0xfffffffc00f08947 */ /* 0x008fea000383ffff */
[----:B------:R-:W-:Y:S05]  /*13570*/  BRA `(.L_x_425) ;  /* 0xffffffc400387947 */ /* 0x000fea000383ffff */
.L_x_307:
[----:B------:R-:W3:Y:S01]  /*13580*/  S2R R2, SR_TID.X ;  /* 0x0000000000027919 */ /* 0x000ee20000002100 */
[----:B------:R-:W-:Y:S01]  /*13590*/  BSSY B0, `(.L_x_426) ;  /* 0x000000a000007945 */ /* 0x000fe20003800000 */
[----:B------:R-:W-:Y:S02]  /*135a0*/  IMAD.MOV.U32 R12, RZ, RZ, RZ ;  /* 0x000000ffff0c7224 */ /* 0x000fe400078e00ff */
[----:B------:R-:W-:Y:S02]  /*135b0*/  IMAD.MOV.U32 R11, RZ, RZ, 0x1f ;  /* 0x0000001fff0b7424 */ /* 0x000fe400078e00ff */
[----:B------:R-:W-:Y:S01]  /*135c0*/  IMAD.MOV.U32 R15, RZ, RZ, -0x1 ;  /* 0xffffffffff0f7424 */ /* 0x000fe200078e00ff */
[----:B---3--:R-:W-:-:S04]  /*135d0*/  SHF.R.U32.HI R2, RZ, 0x5, R2 ;  /* 0x00000005ff027819 */ /* 0x008fc80000011602 */
[----:B------:R-:W-:-:S04]  /*135e0*/  LOP3.LUT R2, R2, 0x3, RZ, 0xc0, !PT ;  /* 0x0000000302027812 */ /* 0x000fc800078ec0ff */
[----:B------:R-:W-:-:S07]  /*135f0*/  MOV R13, R2 ;  /* 0x00000002000d7202 */ /* 0x000fce0000000f00 */
[----:B012---:R-:W-:Y:S05]  /*13600*/  WARPSYNC.COLLECTIVE R15, `(.L_x_427) ;  /* 0x000000000f087348 */ /* 0x007fea0003c00000 */
[----:B------:R3:W4:Y:S02]  /*13610*/  SHFL.IDX P6, R14, R13, R12, R11 ;  /* 0x0000000c0d0e7389 */ /* 0x00072400000c000b */
[----:B01234-:R-:W-:Y:S01]  /*13620*/  ENDCOLLECTIVE ;  /* 0x000000000000791b */ /* 0x01ffe20003800000 */
.L_x_427:
[----:B------:R-:W-:Y:S05]  /*13630*/  BSYNC B0 ;  /* 0x0000000000007941 */ /* 0x000fea0003800000 */
.L_x_426:
[----:B------:R-:W-:Y:S05]  /*13640*/  BRA `(.L_x_428) ;  /* 0xffffffc400207947 */ /* 0x000fea000383ffff */
.L_x_310:
[----:B------:R-:W-:Y:S01]  /*13650*/  BSSY B1, `(.L_x_429) ;  /* 0x0000006000017945 */ /* 0x000fe20003800000 */
[----:B------:R-:W-:-:S07]  /*13660*/  IMAD.MOV.U32 R15, RZ, RZ, -0x1 ;  /* 0xffffffffff0f7424 */ /* 0x000fce00078e00ff */
[----:B012---:R-:W-:Y:S05]  /*13670*/  WARPSYNC.COLLECTIVE R15, `(.L_x_430) ;  /* 0x000000000f0c7348 */ /* 0x007fea0003c00000 */
[----:B------:R-:W-:Y:S02]  /*13680*/  ELECT P6, UR62, PT ;  /* 0x00000000003e782f */ /* 0x000fe400038c0000 */
[----:B------:R-:W-:Y:S01]  /*13690*/  MOV R14, UR62 ;  /* 0x0000003e000e7c02 */ /* 0x000fe20008000f00 */
[----:B012---:R-:W-:Y:S10]  /*136a0*/  ENDCOLLECTIVE ;  /* 0x000000000000791b */ /* 0x007ff40003800000 */
.L_x_430:
[----:B------:R-:W-:Y:S05]  /*136b0*/  BSYNC B1 ;  /* 0x0000000000017941 */ /* 0x000fea0003800000 */
.L_x_429:
[----:B------:R-:W-:Y:S05]  /*136c0*/  BRA `(.L_x_431) ;  /* 0xffffffc400187947 */ /* 0x000fea000383ffff */
.L_x_312:
[----:B-1----:R1:W3:Y:S02]  /*136d0*/  SYNCS.PHASECHK.TRANS64.TRYWAIT P1, [R5+URZ+0x2a840], R0 ;  /* 0x02a84000050075a7 */ /* 0x0022e4000802017f */
[----:B---3--:R-:W-:Y:S05]  /*136e0*/  @!P1 NANOSLEEP.SYNCS 0x989680 ;  /* 0x009896800000995d */ /* 0x008fea0003900000 */
[----:B------:R-:W3:Y:S02]  /*136f0*/  @!P1 SYNCS.PHASECHK.TRANS64 P1, [R5+URZ+0x2a840], R0 ;  /* 0x02a84000050095a7 */ /* 0x000ee4000802007f */
[----:B---3--:R-:W-:Y:S05]  /*13700*/  @!P1 BRA `(.L_x_312) ;  /* 0xfffffffc00f09947 */ /* 0x008fea000383ffff */
[----:B------:R-:W-:Y:S05]  /*13710*/  BRA `(.L_x_432) ;  /* 0xffffffc400407947 */ /* 0x000fea000383ffff */
.L_x_314:
[----:B---3--:R3:W4:Y:S02]  /*13720*/  SYNCS.PHASECHK.TRANS64.TRYWAIT P1, [R27+URZ+0x2a840], R2 ;  /* 0x02a840021b0075a7 */ /* 0x008724000802017f */
[----:B----4-:R-:W-:Y:S05]  /*13730*/  @!P1 NANOSLEEP.SYNCS 0x989680 ;  /* 0x009896800000995d */ /* 0x010fea0003900000 */
[----:B------:R-:W4:Y:S02]  /*13740*/  @!P1 SYNCS.PHASECHK.TRANS64 P1, [R27+URZ+0x2a840], R2 ;  /* 0x02a840021b0095a7 */ /* 0x000f24000802007f */
[----:B----4-:R-:W-:Y:S05]  /*13750*/  @!P1 BRA `(.L_x_314) ;  /* 0xfffffffc00f09947 */ /* 0x010fea000383ffff */
[----:B------:R-:W-:Y:S05]  /*13760*/  BRA `(.L_x_433) ;  /* 0xffffffc4004c7947 */ /* 0x000fea000383ffff */
.L_x_316:
[----:B----4-:R4:W0:Y:S02]  /*13770*/  SYNCS.PHASECHK.TRANS64.TRYWAIT P1, [R5+URZ+0x2a860], R0 ;  /* 0x02a86000050075a7 */ /* 0x010824000802017f */
[----:B0-----:R-:W-:Y:S05]  /*13780*/  @!P1 NANOSLEEP.SYNCS 0x989680 ;  /* 0x009896800000995d */ /* 0x001fea0003900000 */
[----:B------:R-:W0:Y:S02]  /*13790*/  @!P1 SYNCS.PHASECHK.TRANS64 P1, [R5+URZ+0x2a860], R0 ;  /* 0x02a86000050095a7 */ /* 0x000e24000802007f */
[----:B0-----:R-:W-:Y:S05]  /*137a0*/  @!P1 BRA `(.L_x_316) ;  /* 0xfffffffc00f09947 */ /* 0x001fea000383ffff */
[----:B------:R-:W-:Y:S05]  /*137b0*/  BRA `(.L_x_434) ;  /* 0xffffffc400487947 */ /* 0x000fea000383ffff */
.L_x_435:
        /* <DEDUP_REMOVED lines=12> */
.L_x_15733:


//--------------------- .text._ZN7cutlass13device_kernelIN5flash11enable_sm90INS1_16FlashAttnFwdSm90INS1_25CollectiveMainloopFwdSm90ILi2EN4cute5tupleIJNS5_1CILi1EEES8_S8_EEENS6_IJNS7_ILi128EEENS7_ILi96EEENS7_ILi192EEEEEELi128ENS_6half_tEfNS_4arch4Sm90ELb0ELb0ELb1ELb1ELb1ELb1ELb0ELb1ELb1ELb1ELb1ELb0EEENS1_21CollectiveEpilogueFwdINS6_IJSA_SA_SB_EEES9_SE_SG_Li256ELb1ELb1ELb1ELb0EEENS1_36VarlenDynamicPersistentTileSchedulerILi128ELi96ELi256ELi128ELb1ELb1ELb1ELb0ELb1ELb1EEEEEEEEEvNT_6ParamsE --------------------------
	.section	.text._ZN7cutlass13device_kernelIN5flash11enable_sm90INS1_16FlashAttnFwdSm90INS1_25CollectiveMainloopFwdSm90ILi2EN4cute5tupleIJNS5_1CILi1EEES8_S8_EEENS6_IJNS7_ILi128EEENS7_ILi96EEENS7_ILi192EEEEEELi128ENS_6half_tEfNS_4arch4Sm90ELb0ELb0ELb1ELb1ELb1ELb1ELb0ELb1ELb1ELb1ELb1ELb0EEENS1_21CollectiveEpilogueFwdINS6_IJSA_SA_SB_EEES9_SE_SG_Li256ELb1ELb1ELb1ELb0EEENS1_36VarlenDynamicPersistentTileSchedulerILi128ELi96ELi256ELi128ELb1ELb1ELb1ELb0ELb1ELb1EEEEEEEEEvNT_6ParamsE,"ax",@progbits
	.align	128
.text._ZN7cutlass13device_kernelIN5flash11enable_sm90INS1_16FlashAttnFwdSm90INS1_25CollectiveMainloopFwdSm90ILi2EN4cute5tupleIJNS5_1CILi1EEES8_S8_EEENS6_IJNS7_ILi128EEENS7_ILi96EEENS7_ILi192EEEEEELi128ENS_6half_tEfNS_4arch4Sm90ELb0ELb0ELb1ELb1ELb1ELb1ELb0ELb1ELb1ELb1ELb1ELb0EEENS1_21CollectiveEpilogueFwdINS6_IJSA_SA_SB_EEES9_SE_SG_Li256ELb1ELb1ELb1ELb0EEENS1_36VarlenDynamicPersistentTileSchedulerILi128ELi96ELi256ELi128ELb1ELb1ELb1ELb0ELb1ELb1EEEEEEEEEvNT_6ParamsE:
        .type           _ZN7cutlass13device_kernelIN5flash11enable_sm90INS1_16FlashAttnFwdSm90INS1_25CollectiveMainloopFwdSm90ILi2EN4cute5tupleIJNS5_1CILi1EEES8_S8_EEENS6_IJNS7_ILi128EEENS7_ILi96EEENS7_ILi192EEEEEELi128ENS_6half_tEfNS_4arch4Sm90ELb0ELb0ELb1ELb1ELb1ELb1ELb0ELb1ELb1ELb1ELb1ELb0EEENS1_21CollectiveEpilogueFwdINS6_IJSA_SA_SB_EEES9_SE_SG_Li256ELb1ELb1ELb1ELb0EEENS1_36VarlenDynamicPersistentTileSchedulerILi128ELi96ELi256ELi128ELb1ELb1ELb1ELb0ELb1ELb1EEEEEEEEEvNT_6ParamsE,@function
        .size           _ZN7cutlass13device_kernelIN5flash11enable_sm90INS1_16FlashAttnFwdSm90INS1_25CollectiveMainloopFwdSm90ILi2EN4cute5tupleIJNS5_1CILi1EEES8_S8_EEENS6_IJNS7_ILi128EEENS7_ILi96EEENS7_ILi192EEEEEELi128ENS_6half_tEfNS_4arch4Sm90ELb0ELb0ELb1ELb1ELb1ELb1ELb0ELb1ELb1ELb1ELb1ELb0EEENS1_21CollectiveEpilogueFwdINS6_IJSA_SA_SB_EEES9_SE_SG_Li256ELb1ELb1ELb1ELb0EEENS1_36VarlenDynamicPersistentTileSchedulerILi128ELi96ELi256ELi128ELb1ELb1ELb1ELb0ELb1ELb1EEEEEEEEEvNT_6ParamsE,(.L_x_15734 - _ZN7cutlass13device_kernelIN5flash11enable_sm90INS1_16FlashAttnFwdSm90INS1_25CollectiveMainloopFwdSm90ILi2EN4cute5tupleIJNS5_1CILi1EEES8_S8_EEENS6_IJNS7_ILi128EEENS7_ILi96EEENS7_ILi192EEEEEELi128ENS_6half_tEfNS_4arch4Sm90ELb0ELb0ELb1ELb1ELb1ELb1ELb0ELb1ELb1ELb1ELb1ELb0EEENS1_21CollectiveEpilogueFwdINS6_IJSA_SA_SB_EEES9_SE_SG_Li256ELb1ELb1ELb1ELb0EEENS1_36VarlenDynamicPersistentTileSchedulerILi128ELi96ELi256ELi128ELb1ELb1ELb1ELb0ELb1ELb1EEEEEEEEEvNT_6ParamsE)
        .other          _ZN7cutlass13device_kernelIN5flash11enable_sm90INS1_16FlashAttnFwdSm90INS1_25CollectiveMainloopFwdSm90ILi2EN4cute5tupleIJNS5_1CILi1EEES8_S8_EEENS6_IJNS7_ILi128EEENS7_ILi96EEENS7_ILi192EEEEEELi128ENS_6half_tEfNS_4arch4Sm90ELb0ELb0ELb1ELb1ELb1ELb1ELb0ELb1ELb1ELb1ELb1ELb0EEENS1_21CollectiveEpilogueFwdINS6_IJSA_SA_SB_EEES9_SE_SG_Li256ELb1ELb1ELb1ELb0EEENS1_36VarlenDynamicPersistentTileSchedulerILi128ELi96ELi256ELi128ELb1ELb1ELb1ELb0ELb1ELb1EEEEEEEEEvNT_6ParamsE,@"STO_CUDA_ENTRY STV_DEFAULT"
_ZN7cutlass13device_kernelIN5flash11enable_sm90INS1_16FlashAttnFwdSm90INS1_25CollectiveMainloopFwdSm90ILi2EN4cute5tupleIJNS5_1CILi1EEES8_S8_EEENS6_IJNS7_ILi128EEENS7_ILi96EEENS7_ILi192EEEEEELi128ENS_6half_tEfNS_4arch4Sm90ELb0ELb0ELb1ELb1ELb1ELb1ELb0ELb1ELb1ELb1ELb1ELb0EEENS1_21CollectiveEpilogueFwdINS6_IJSA_SA_SB_EEES9_SE_SG_Li256ELb1ELb1ELb1ELb0EEENS1_36VarlenDynamicPersistentTileSchedulerILi128ELi96ELi256ELi128ELb1ELb1ELb1ELb0ELb1ELb1EEEEEEEEEvNT_6ParamsE:
[----:B------:R-:W0:Y:S02]  /*0000*/  LDC R1, c[0x0][0x28] ;  /* 0x00000a00ff017b82 */ /* 0x000e240000000800 */
[----:B0-----:R-:W-:Y:S01]  /*0010*/  VIADD R1, R1, 0xffffff70 ;  /* 0xffffff7001017836 */ /* 0x001fe20000000000 */
[----:B------:R-:W0:Y:S01]  /*0020*/  S2R R0, SR_TID.X ;  /* 0x0000000000007919 */ /* 0x000e220000002100 */
[----:B------:R-:W-:Y:S01]  /*0030*/  ELECT P0, URZ, PT ;  /* 0x00000000003f782f */ /* 0x000fe20003800000 */
[----:B------:R-:W-:Y:S01]  /*0040*/  BSSY B0, `(.L_x_436) ;  /* 0x000000e000007945 */ /* 0x000fe20003800000 */
[----:B0-----:R-:W-:-:S05]  /*0050*/  SHF.R.U32.HI R2, RZ, 0x5, R0 ;  /* 0x00000005ff027819 */ /* 0x001fca0000011600 */
[----:B------:R-:W0:Y:S02]  /*0060*/  SHFL.IDX PT, R3, R2, RZ, 0x1f ;  /* 0x00001fff02037589 */ /* 0x000e2400000e0000 */
[----:B0-----:R-:W-:Y:S02]  /*0070*/  ISETP.EQ.AND P0, PT, R3, RZ, P0 ;  /* 0x000000ff0300720c */ /* 0x001fe40000702270 */
[----:B------:R-:W-:-:S11]  /*0080*/  SHF.R.U32.HI R3, RZ, 0x7, R0 ;  /* 0x00000007ff037819 */ /* 0x000fd60000011600 */
[----:B------:R-:W-:Y:S05]  /*0090*/  @!P0 BRA `(.L_x_437) ;  /* 0x0000000000208947 */ /* 0x000fea0003800000 */
[----:B------:R-:W-:Y:S02]  /*00a0*/  ULDC.64 UR4, c[0x0][0x198] ;  /* 0x0000660000047ab9 */ /* 0x000fe40000000a00 */
[----:B------:R-:W-:Y:S02]  /*00b0*/  UIADD3 UR6, UP0, UR4, 0x570, URZ ;  /* 0x0000057004067890 */ /* 0x000fe4000ff1e03f */
[----:B------:R-:W-:Y:S02]  /*00c0*/  UIADD3 UR4, UP1, UR4, 0x670, URZ ;  /* 0x0000067004047890 */ /* 0x000fe4000ff3e03f */
[----:B------:R-:W-:Y:S02]  /*00d0*/  UIADD3.X UR7, URZ, UR5, URZ, UP0, !UPT ;  /* 0x000000053f077290 */ /* 0x000fe400087fe43f */
[----:B------:R-:W-:-:S07]  /*00e0*/  UIADD3.X UR5, URZ, UR5, URZ, UP1, !UPT ;  /* 0x000000053f057290 */ /* 0x000fce0008ffe43f */
[----:B------:R0:W-:Y:S02]  /*00f0*/  UTMACCTL.PF [UR6] ;  /* 0x00000000060079b9 */ /* 0x0001e40008040000 */
[----:B------:R0:W-:Y:S02]  /*0100*/  UTMACCTL.PF [UR4] ;  /* 0x00000000040079b9 */ /* 0x0001e40008040000 */
[----:B0-----:R-:W-:Y:S01]  /*0110*/  NOP ;  /* 0x0000000000007918 */ /* 0x001fe20000000000 */
.L_x_437:
[----:B------:R-:W-:Y:S05]  /*0120*/  BSYNC B0 ;  /* 0x0000000000007941 */ /* 0x000fea0003800000 */
.L_x_436:
[----:B------:R-:W-:Y:S01]  /*0130*/  VOTEU.ANY UP0, P0 ;  /* 0x00000000003f7886 */ /* 0x000fe20000000100 */
[----:B------:R-:W0:Y:S01]  /*0140*/  SHFL.IDX PT, R3, R3, RZ, 0x1f ;  /* 0x00001fff03037589 */ /* 0x000e2200000e0000 */
[----:B------:R-:W-:Y:S01]  /*0150*/  UMOV UR4, 0x80 ;  /* 0x0000008000047882 */ /* 0x000fe20000000000 */
[----:B------:R-:W-:Y:S01]  /*0160*/  UMOV UR7, 0x100 ;  /* 0x0000010000077882 */ /* 0x000fe20000000000 */
[----:B------:R-:W-:Y:S01]  /*0170*/  VOTEU.ANY UP1, P0 ;  /* 0x00000000003f7886 */ /* 0x000fe20000020100 */
[----:B------:R-:W1:Y:S01]  /*0180*/  @UP0 S2UR UR8, SR_CgaCtaId ;  /* 0x00000000000809c3 */ /* 0x000e620000008800 */
[----:B------:R-:W2:Y:S01]  /*0190*/  SHFL.IDX PT, R4, R2, RZ, 0x1f ;  /* 0x00001fff02047589 */ /* 0x000ea200000e0000 */
[----:B------:R-:W-:Y:S01]  /*01a0*/  @UP0 UMOV UR6, 0x400 ;  /* 0x0000040000060882 */ /* 0x000fe20000000000 */
[----:B------:R-:W-:-:S04]  /*01b0*/  @UP0 UIADD3 UR4, -UR4, 0x100000, URZ ;  /* 0x0010000004040890 */ /* 0x000fc8000fffe13f */
[----:B------:R-:W-:Y:S02]  /*01c0*/  @UP0 USHF.L.U32 UR5, UR4, 0xb, URZ ;  /* 0x0000000b04050899 */ /* 0x000fe4000800063f */
[----:B------:R-:W-:Y:S01]  /*01d0*/  @UP0 USHF.L.U32 UR4, UR4, 0x1, URZ ;  /* 0x0000000104040899 */ /* 0x000fe2000800063f */
[----:B------:R-:W-:Y:S01]  /*01e0*/  VOTEU.ANY UP2, P0 ;  /* 0x00000000003f7886 */ /* 0x000fe20000040100 */
[----:B0-----:R-:W-:Y:S01]  /*01f0*/  R2UR UR9, R3 ;  /* 0x00000000030972ca */ /* 0x001fe200000e0000 */
[----:B-1----:R-:W-:Y:S01]  /*0200*/  @UP0 ULEA UR8, UR8, UR6, 0x18 ;  /* 0x0000000608080291 */ /* 0x002fe2000f8ec03f */
[----:B--2---:R-:W-:Y:S01]  /*0210*/  ISETP.NE.AND P1, PT, R4, RZ, PT ;  /* 0x000000ff0400720c */ /* 0x004fe20003f25270 */
[----:B------:R-:W-:-:S04]  /*0220*/  @UP0 UIADD3 UR6, -UR7, 0x100000, URZ ;  /* 0x0010000007060890 */ /* 0x000fc8000fffe13f */
[----:B------:R-:W-:Y:S02]  /*0230*/  @UP0 USHF.L.U32 UR7, UR6, 0xb, URZ ;  /* 0x0000000b06070899 */ /* 0x000fe4000800063f */
[----:B------:R-:W-:-:S04]  /*0240*/  @UP0 USHF.L.U32 UR6, UR6, 0x1, URZ ;  /* 0x0000000106060899 */ /* 0x000fc8000800063f */
[----:B------:R-:W-:Y:S01]  /*0250*/  UISETP.NE.AND UP0, UPT, UR9, URZ, UPT ;  /* 0x0000003f0900728c */ /* 0x000fe2000bf05270 */
[----:B------:R-:W0:Y:S02]  /*0260*/  FENCE.VIEW.ASYNC.S ;  /* 0x00000000000073c6 */ /* 0x000e240000000000 */
[----:B0-----:R0:W1:Y:S05]  /*0270*/  @UP1 SYNCS.EXCH.64 URZ, [UR8+0x2a800], UR4 ;  /* 0x02a80004083f15b2 */ /* 0x00106a0008000100 */
[----:B------:R0:W2:Y:S01]  /*0280*/  @UP2 SYNCS.EXCH.64 URZ, [UR8+0x2a820], UR6 ;  /* 0x02a82006083f25b2 */ /* 0x0000a20008000100 */
        /* <DEDUP_REMOVED lines=14> */
[----:B0-----:R3:W4:Y:S08]  /*0370*/  SYNCS.EXCH.64 URZ, [UR8+0x2a830], UR4 ;  /* 0x02a83004083f75b2 */ /* 0x0017300008000100 */
[----:B------:R3:W0:Y:S01]  /*0380*/  SYNCS.EXCH.64 URZ, [UR8+0x2a840], UR6 ;  /* 0x02a84006083f75b2 */ /* 0x0006220008000100 */
[----:B------:R3:W0:Y:S01]  /*0390*/  SYNCS.EXCH.64 URZ, [UR8+0x2a838], UR4 ;  /* 0x02a83804083f75b2 */ /* 0x0006220008000100 */
[----:B------:R3:W0:Y:S02]  /*03a0*/  SYNCS.EXCH.64 URZ, [UR8+0x2a848], UR6 ;  /* 0x02a84806083f75b2 */ /* 0x0006240008000100 */
[----:B---3--:R-:W-:Y:S01]  /*03b0*/  NOP ;  /* 0x0000000000007918 */ /* 0x008fe20000000000 */
.L_x_438:
[----:B------:R-:W3:Y:S01]  /*03c0*/  SHFL.IDX PT, R3, R2, RZ, 0x1f ;  /* 0x00001fff02037589 */ /* 0x000ee200000e0000 */
[----:B------:R-:W-:Y:S01]  /*03d0*/  NOP ;  /* 0x0000000000007918 */ /* 0x000fe20000000000 */
[----:B---3--:R-:W-:-:S13]  /*03e0*/  ISETP.NE.AND P0, PT, R3, RZ, PT ;  /* 0x000000ff0300720c */ /* 0x008fda0003f05270 */
        /* <DEDUP_REMOVED lines=17> */
[----:B------:R3:W0:Y:S02]  /*0500*/  SYNCS.EXCH.64 URZ, [UR8+0x2a868], UR6 ;  /* 0x02a86806083f75b2 */ /* 0x0006240008000100 */
[----:B---3--:R-:W-:Y:S01]  /*0510*/  NOP ;  /* 0x0000000000007918 */ /* 0x008fe20000000000 */
.L_x_439:
[----:B------:R-:W3:Y:S01]  /*0520*/  SHFL.IDX PT, R3, R2, RZ, 0x1f ;  /* 0x00001fff02037589 */ /* 0x000ee200000e0000 */
[----:B------:R-:W-:Y:S01]  /*0530*/  NOP ;  /* 0x0000000000007918 */ /* 0x000fe20000000000 */
[----:B---3--:R-:W-:-:S13]  /*0540*/  ISETP.NE.AND P0, PT, R3, RZ, PT ;  /* 0x000000ff0300720c */ /* 0x008fda0003f05270 */
        /* <DEDUP_REMOVED lines=13> */
[----:B------:R3:W0:Y:S02]  /*0620*/  SYNCS.EXCH.64 URZ, [UR6+0x2a888], UR4 ;  /* 0x02a88804063f75b2 */ /* 0x0006240008000100 */
[----:B---3--:R-:W-:Y:S01]  /*0630*/  NOP ;  /* 0x0000000000007918 */ /* 0x008fe20000000000 */
.L_x_440:
        /* <DEDUP_REMOVED lines=22> */
.L_x_441:
        /* <DEDUP_REMOVED lines=22> */
.L_x_442:
[----:B------:R-:W-:Y:S01]  /*0900*/  PLOP3.LUT P0, PT, PT, PT, UP0, 0x80, 0x0 ;  /* 0x000000000000781c */ /* 0x000fe20003f0f008 */
[----:B------:R-:W-:Y:S01]  /*0910*/  UMOV UR60, 0x1 ;  /* 0x00000001003c7882 */ /* 0x000fe20000000000 */
[----:B------:R-:W-:Y:S01]  /*0920*/  NOP ;  /* 0x0000000000007918 */ /* 0x000fe20000000000 */
[----:B------:R-:W-:Y:S01]  /*0930*/  USEL UR60, UR60, 0x2, !UP0 ;  /* 0x000000023c3c7887 */ /* 0x000fe2000c000000 */
[----:B------:R-:W-:Y:S01]  /*0940*/  BSSY B9, `(.L_x_443) ;  /* 0x0002066000097945 */ /* 0x000fe20003800000 */
[----:B------:R-:W-:Y:S01]  /*0950*/  ULDC.64 UR56, c[0x0][0x208] ;  /* 0x0000820000387ab9 */ /* 0x000fe20000000a00 */
[----:B012-4-:R-:W-:Y:S07]  /*0960*/  BAR.SYNC.DEFER_BLOCKING 0x0 ;  /* 0x0000000000007b1d */ /* 0x017fee0000010000 */
[----:B------:R-:W-:Y:S05]  /*0970*/  @!P0 BRA `(.L_x_444) ;  /* 0x0000019400408947 */ /* 0x000fea0003800000 */
.L_x_445:
[----:B------:R-:W-:-:S08]  /*0980*/  NOP ;  /* 0x0000000000007918 */ /* 0x000fd00000000000 */
[----:B------:R-:W0:Y:S02]  /*0990*/  USETMAXREG.TRY_ALLOC.CTAPOOL UP0, 0xe8 ;  /* 0x000000e8000079c8 */ /* 0x000e240008000600 */
[----:B0-----:R-:W-:-:S13]  /*09a0*/  PLOP3.LUT P0, PT, PT, PT, UP0, 0x80, 0x0 ;  /* 0x000000000000781c */ /* 0x001fda0003f0f008 */
[----:B------:R-:W-:Y:S05]  /*09b0*/  @!P0 BRA `(.L_x_445) ;  /* 0xfffffffc00f08947 */ /* 0x000fea000383ffff */
[----:B------:R-:W0:Y:S08]  /*09c0*/  S2UR UR4, SR_CgaCtaId ;  /* 0x00000000000479c3 */ /* 0x000e300000008800 */
[----:B------:R-:W-:Y:S06]  /*09d0*/  BAR.ARV 0x8, 0x180 ;  /* 0x0206000000007b1d */ /* 0x000fec0000002000 */
[----:B------:R-:W-:-:S02]  /*09e0*/  MOV R2, 0x400 ;  /* 0x0000040000027802 */ /* 0x000fc40000000f00 */
[----:B------:R-:W-:Y:S01]  /*09f0*/  BAR.SYNC.DEFER_BLOCKING 0x5, 0x180 ;  /* 0x0146000000007b1d */ /* 0x000fe20000010000 */
[----:B0-----:R-:W-:-:S05]  /*0a00*/  IMAD.U32 R183, RZ, RZ, UR4 ;  /* 0x00000004ffb77e24 */ /* 0x001fca000f8e00ff */
[----:B------:R-:W-:Y:S01]  /*0a10*/  ULDC UR4, c[0x0][0xc3c] ;  /* 0x00030f0000047ab9 */ /* 0x000fe20000000800 */
[----:B------:R-:W-:-:S05]  /*0a20*/  LEA R2, R183, R2, 0x18 ;  /* 0x00000002b7027211 */ /* 0x000fca00078ec0ff */
[----:B------:R-:W0:Y:S01]  /*0a30*/  LDS.128 R144, [R2+0x2a8d0] ;  /* 0x02a8d00002907984 */ /* 0x000e220000000c00 */
[----:B------:R-:W-:Y:S06]  /*0a40*/  BAR.ARV 0x4, 0x180 ;  /* 0x0106000000007b1d */ /* 0x000fec0000002000 */
[----:B0-----:R-:W-:-:S13]  /*0a50*/  ISETP.GE.AND P0, PT, R147, UR4, PT ;  /* 0x0000000493007c0c */ /* 0x001fda000bf06270 */
[----:B------:R-:W-:Y:S05]  /*0a60*/  @P0 BRA `(.L_x_446) ;  /* 0x00000204004c0947 */ /* 0x000fea0003800000 */
[----:B------:R-:W-:Y:S01]  /*0a70*/  IADD3 R0, R0, -0x80, RZ ;  /* 0xffffff8000007810 */ /* 0x000fe20007ffe0ff */
[----:B------:R-:W-:Y:S01]  /*0a80*/  IMAD.MOV.U32 R191, RZ, RZ, RZ ;  /* 0x000000ffffbf7224 */ /* 0x000fe200078e00ff */
[----:B------:R-:W-:Y:S01]  /*0a90*/  R2UR UR59, R2 ;  /* 0x00000000023b72ca */ /* 0x000fe200000e0000 */
[----:B------:R-:W-:Y:S01]  /*0aa0*/  IMAD.MOV.U32 R181, RZ, RZ, RZ ;  /* 0x000000ffffb57224 */ /* 0x000fe200078e00ff */
[----:B------:R-:W-:Y:S01]  /*0ab0*/  SHF.R.S32.HI R3, RZ, 0x1f, R0 ;  /* 0x0000001fff037819 */ /* 0x000fe20000011400 */
[----:B------:R-:W-:Y:S01]  /*0ac0*/  IMAD.MOV.U32 R174, RZ, RZ, RZ ;  /* 0x000000ffffae7224 */ /* 0x000fe200078e00ff */
[----:B------:R-:W-:Y:S01]  /*0ad0*/  MOV R167, RZ ;  /* 0x000000ff00a77202 */ /* 0x000fe20000000f00 */
[----:B------:R-:W-:Y:S01]  /*0ae0*/  ULOP3.LUT UR58, UR60, 0x1, URZ, 0xfc, !UPT ;  /* 0x000000013c3a7892 */ /* 0x000fe2000f8efc3f */
[CC--:B------:R-:W-:Y:S02]  /*0af0*/  LEA.HI R5, R3.reuse, R0.reuse, RZ, 0x4 ;  /* 0x0000000003057211 */ /* 0x0c0fe400078f20ff */
[----:B------:R-:W-:-:S02]  /*0b00*/  LEA.HI R8, R3, R0, RZ, 0x2 ;  /* 0x0000000003087211 */ /* 0x000fc400078f10ff */
[----:B------:R-:W-:Y:S02]  /*0b10*/  SHF.R.S32.HI R6, RZ, 0x4, R5 ;  /* 0x00000004ff067819 */ /* 0x000fe40000011405 */
[----:B------:R-:W-:Y:S01]  /*0b20*/  LOP3.LUT R9, R8, 0xfffffffc, RZ, 0xc0, !PT ;  /* 0xfffffffc08097812 */ /* 0x000fe200078ec0ff */
[----:B------:R-:W-:Y:S01]  /*0b30*/  UIADD3 UR59, UR59, 0xc400, URZ ;  /* 0x0000c4003b3b7890 */ /* 0x000fe2000fffe03f */
[----:B------:R-:W-:Y:S02]  /*0b40*/  LEA.HI R4, R3, R0, RZ, 0x7 ;  /* 0x0000000003047211 */ /* 0x000fe400078f38ff */
[----:B------:R-:W-:Y:S01]  /*0b50*/  LEA.HI R7, R5, R6, RZ, 0x1 ;  /* 0x0000000605077211 */ /* 0x000fe200078f08ff */
[----:B------:R-:W-:Y:S01]  /*0b60*/  IMAD.IADD R214, R0, 0x1, -R9 ;  /* 0x0000000100d67824 */ /* 0x000fe200078e0a09 */
[----:B------:R-:W-:Y:S02]  /*0b70*/  LOP3.LUT R11, R4, 0xffffff80, RZ, 0xc0, !PT ;  /* 0xffffff80040b7812 */ /* 0x000fe400078ec0ff */
[----:B------:R-:W-:Y:S01]  /*0b80*/  LOP3.LUT R7, R7, 0x1ffffffe, RZ, 0xc0, !PT ;  /* 0x1ffffffe07077812 */ /* 0x000fe200078ec0ff */
[----:B------:R-:W-:Y:S01]  /*0b90*/  IMAD.SHL.U32 R160, R214, 0x4, RZ ;  /* 0x00000004d6a07824 */ /* 0x000fe200078e00ff */
[CC--:B------:R-:W-:Y:S01]  /*0ba0*/  LEA.HI R217, R3.reuse, R0.reuse, RZ, 0x3 ;  /* 0x0000000003d97211 */ /* 0x0c0fe200078f18ff */
[----:B------:R-:W-:Y:S01]  /*0bb0*/  IMAD.IADD R220, R0, 0x1, -R11 ;  /* 0x0000000100dc7824 */ /* 0x000fe200078e0a0b */
[----:B------:R-:W-:Y:S01]  /*0bc0*/  IADD3 R7, R6, -R7, RZ ;  /* 0x8000000706077210 */ /* 0x000fe20007ffe0ff */
[C---:B------:R-:W-:Y:S01]  /*0bd0*/  VIADD R169, R160.reuse, 0x20 ;  /* 0x00000020a0a97836 */ /* 0x040fe20000000000 */
[----:B------:R-:W-:Y:S01]  /*0be0*/  LEA.HI R6, R3, R0, RZ, 0x5 ;  /* 0x0000000003067211 */ /* 0x000fe200078f28ff */
[C---:B------:R-:W-:Y:S01]  /*0bf0*/  VIADD R173, R160.reuse, 0x50 ;  /* 0x00000050a0ad7836 */ /* 0x040fe20000000000 */
[----:B------:R-:W-:Y:S01]  /*0c00*/  LOP3.LUT R3, R217, 0xfffffff8, RZ, 0xc0, !PT ;  /* 0xfffffff8d9037812 */ /* 0x000fe200078ec0ff */
[C---:B------:R-:W-:Y:S01]  /*0c10*/  IMAD.IADD R13, R160.reuse, 0x1, R169 ;  /* 0x00000001a00d7824 */ /* 0x040fe200078e02a9 */
[----:B------:R-:W-:Y:S01]  /*0c20*/  LOP3.LUT R5, R5, 0x3fffff0, RZ, 0xc0, !PT ;  /* 0x03fffff005057812 */ /* 0x000fe200078ec0ff */
[----:B------:R-:W-:Y:S01]  /*0c30*/  IMAD.SHL.U32 R20, R173, 0x2, RZ ;  /* 0x00000002ad147824 */ /* 0x000fe200078e00ff */
[C---:B------:R-:W-:Y:S01]  /*0c40*/  IADD3 R171, R160.reuse, 0x40, RZ ;  /* 0x00000040a0ab7810 */ /* 0x040fe20007ffe0ff */
[----:B------:R-:W-:Y:S01]  /*0c50*/  VIADD R170, R160, 0x10 ;  /* 0x00000010a0aa7836 */ /* 0x000fe20000000000 */
[----:B------:R-:W-:Y:S01]  /*0c60*/  SHF.R.S32.HI R9, RZ, 0x1f, R220 ;  /* 0x0000001fff097819 */ /* 0x000fe200000114dc */
[----:B------:R-:W-:Y:S01]  /*0c70*/  IMAD.SHL.U32 R225, R169, 0x2, RZ ;  /* 0x00000002a9e17824 */ /* 0x000fe200078e00ff */
[----:B------:R-:W-:Y:S01]  /*0c80*/  IADD3 R186, R0, -R3, RZ ;  /* 0x8000000300ba7210 */ /* 0x000fe20007ffe0ff */
[----:B------:R-:W-:Y:S01]  /*0c90*/  IMAD.SHL.U32 R222, R170, 0x2, RZ ;  /* 0x00000002aade7824 */ /* 0x000fe200078e00ff */
[----:B------:R-:W-:Y:S01]  /*0ca0*/  SHF.R.S32.HI R6, RZ, 0x5, R6 ;  /* 0x00000005ff067819 */ /* 0x000fe20000011406 */
[----:B------:R-:W-:Y:S01]  /*0cb0*/  IMAD.SHL.U32 R229, R171, 0x2, RZ ;  /* 0x00000002abe57824 */ /* 0x000fe200078e00ff */
[----:B------:R-:W-:Y:S01]  /*0cc0*/  IADD3 R5, R0, -R5, RZ ;  /* 0x8000000500057210 */ /* 0x000fe20007ffe0ff */
[----:B------:R-:W-:Y:S01]  /*0cd0*/  IMAD.IADD R0, R160, 0x1, R171 ;  /* 0x00000001a0007824 */ /* 0x000fe200078e02ab */
[--C-:B------:R-:W-:Y:S01]  /*0ce0*/  SHF.R.S32.HI R166, RZ, 0x2, R8.reuse ;  /* 0x00000002ffa67819 */ /* 0x100fe20000011408 */
[C---:B------:R-:W-:Y:S01]  /*0cf0*/  IMAD.SHL.U32 R179, R6.reuse, 0x200, RZ ;  /* 0x0000020006b37824 */ /* 0x040fe200078e00ff */
[----:B------:R-:W-:Y:S01]  /*0d00*/  SHF.R.S32.HI R3, RZ, 0x1f, R8 ;  /* 0x0000001fff037819 */ /* 0x000fe20000011408 */
[----:B------:R-:W-:Y:S01]  /*0d10*/  IMAD R16, R6, 0x10, R5 ;  /* 0x0000001006107824 */ /* 0x000fe200078e0205 */
[----:B------:R-:W-:Y:S01]  /*0d20*/  LEA.HI R10, R9, R220, RZ, 0x2 ;  /* 0x000000dc090a7211 */ /* 0x000fe200078f10ff */
[----:B------:R-:W-:Y:S01]  /*0d30*/  IMAD.SHL.U32 R184, R186, 0x8, RZ ;  /* 0x00000008bab87824 */ /* 0x000fe200078e00ff */
[----:B------:R-:W-:Y:S01]  /*0d40*/  LEA.HI R3, R3, R166, RZ, 0x3 ;  /* 0x000000a603037211 */ /* 0x000fe200078f18ff */
[----:B------:R-:W-:Y:S01]  /*0d50*/  IMAD R15, R16, 0x8, R7 ;  /* 0x00000008100f7824 */ /* 0x000fe200078e0207 */
[--C-:B------:R-:W-:Y:S01]  /*0d60*/  SHF.R.S32.HI R11, RZ, 0x2, R10.reuse ;  /* 0x00000002ff0b7819 */ /* 0x100fe2000001140a */
[----:B------:R-:W-:Y:S01]  /*0d70*/  VIADD R185, R184, 0x40 ;  /* 0x00000040b8b97836 */ /* 0x000fe20000000000 */
[----:B------:R-:W-:-:S02]  /*0d80*/  SHF.R.S32.HI R12, RZ, 0x1f, R10 ;  /* 0x0000001fff0c7819 */ /* 0x000fc4000001140a */
[----:B------:R-:W-:Y:S02]  /*0d90*/  SHF.R.S32.HI R5, RZ, 0x1f, R0 ;  /* 0x0000001fff057819 */ /* 0x000fe40000011400 */
[----:B------:R-:W-:Y:S02]  /*0da0*/  IADD3 R18, R166, 0x40, RZ ;  /* 0x00000040a6127810 */ /* 0x000fe40007ffe0ff */
[----:B------:R-:W-:Y:S02]  /*0db0*/  LOP3.LUT R3, R3, 0xfffffff8, RZ, 0xc0, !PT ;  /* 0xfffffff803037812 */ /* 0x000fe400078ec0ff */
[----:B------:R-:W-:Y:S01]  /*0dc0*/  LEA.HI R12, R12, R11, RZ, 0x3 ;  /* 0x0000000b0c0c7211 */ /* 0x000fe200078f18ff */
[----:B------:R-:W-:Y:S01]  /*0dd0*/  IMAD.SHL.U32 R168, R18, 0x40, RZ ;  /* 0x0000004012a87824 */ /* 0x000fe200078e00ff */
[----:B------:R-:W-:Y:S01]  /*0de0*/  SHF.R.S32.HI R19, RZ, 0x7, R4 ;  /* 0x00000007ff137819 */ /* 0x000fe20000011404 */
[----:B------:R-:W-:Y:S01]  /*0df0*/  IMAD.IADD R219, R166, 0x1, -R3 ;  /* 0x00000001a6db7824 */ /* 0x000fe200078e0a03 */
[----:B------:R-:W-:-:S02]  /*0e00*/  LEA.HI R164, R5, R0, RZ, 0x3 ;  /* 0x0000000005a47211 */ /* 0x000fc400078f18ff */
[----:B------:R-:W-:Y:S01]  /*0e10*/  LEA.HI R5, R5, R0, RZ, 0x6 ;  /* 0x0000000005057211 */ /* 0x000fe200078f30ff */
[----:B------:R-:W-:Y:S01]  /*0e20*/  IMAD.SHL.U32 R177, R219, 0x40, RZ ;  /* 0x00000040dbb17824 */ /* 0x000fe200078e00ff */
[----:B------:R-:W-:Y:S01]  /*0e30*/  SHF.R.S32.HI R0, RZ, 0x1f, R18 ;  /* 0x0000001fff007819 */ /* 0x000fe20000011412 */
[----:B------:R0:W-:Y:S01]  /*0e40*/  STL [R1+0x64], R19 ;  /* 0x0000641301007387 */ /* 0x0001e20000100800 */
[----:B------:R-:W-:Y:S02]  /*0e50*/  LOP3.LUT R12, R12, 0xfffffff8, RZ, 0xc0, !PT ;  /* 0xfffffff80c0c7812 */ /* 0x000fe400078ec0ff */
[----:B------:R-:W-:Y:S02]  /*0e60*/  LEA.HI R9, R9, R220, RZ, 0x5 ;  /* 0x000000dc09097211 */ /* 0x000fe400078f28ff */
[----:B------:R-:W-:Y:S01]  /*0e70*/  LEA.HI R4, R4, R19, RZ, 0x1 ;  /* 0x0000001304047211 */ /* 0x000fe200078f08ff */
[----:B------:R-:W-:Y:S01]  /*0e80*/  IMAD.IADD R12, R11, 0x1, -R12 ;  /* 0x000000010b0c7824 */ /* 0x000fe200078e0a0c */
[----:B------:R-:W-:-:S02]  /*0e90*/  SHF.R.S32.HI R14, RZ, 0x1f, R13 ;  /* 0x0000001fff0e7819 */ /* 0x000fc4000001140d */
[----:B------:R-:W-:Y:S01]  /*0ea0*/  LEA.HI R0, R0, R18, RZ, 0x3 ;  /* 0x0000001200007211 */ /* 0x000fe200078f18ff */
[----:B------:R-:W-:Y:S01]  /*0eb0*/  IMAD.MOV.U32 R18, RZ, RZ, RZ ;  /* 0x000000ffff127224 */ /* 0x000fe200078e00ff */
[----:B------:R-:W-:Y:S02]  /*0ec0*/  SHF.R.S32.HI R9, RZ, 0x5, R9 ;  /* 0x00000005ff097819 */ /* 0x000fe40000011409 */
[----:B------:R-:W-:Y:S02]  /*0ed0*/  LOP3.LUT R4, R4, 0x3fffffe, RZ, 0xc0, !PT ;  /* 0x03fffffe04047812 */ /* 0x000fe400078ec0ff */
[CC--:B------:R-:W-:Y:S01]  /*0ee0*/  LEA.HI R163, R14.reuse, R13.reuse, RZ, 0x3 ;  /* 0x0000000d0ea37211 */ /* 0x0c0fe200078f18ff */
[----:B------:R-:W-:Y:S01]  /*0ef0*/  IMAD R9, R9, 0x10, R12 ;  /* 0x0000001009097824 */ /* 0x000fe200078e020c */
[----:B------:R-:W-:Y:S01]  /*0f00*/  LEA.HI R13, R14, R13, RZ, 0x6 ;  /* 0x0000000d0e0d7211 */ /* 0x000fe200078f30ff */
[----:B------:R-:W-:Y:S01]  /*0f10*/  IMAD.IADD R4, R19, 0x1, -R4 ;  /* 0x0000000113047824 */ /* 0x000fe200078e0a04 */
[----:B------:R-:W-:-:S02]  /*0f20*/  SHF.L.U32 R0, R0, 0x6, RZ ;  /* 0x0000000600007819 */ /* 0x000fc400000006ff */
[----:B------:R-:W-:Y:S01]  /*0f30*/  LOP3.LUT R177, R177, 0x1c0, RZ, 0xc0, !PT ;  /* 0x000001c0b1b17812 */ /* 0x000fe200078ec0ff */
[----:B------:R-:W-:Y:S01]  /*0f40*/  IMAD.SHL.U32 R13, R13, 0x80, RZ ;  /* 0x000000800d0d7824 */ /* 0x000fe200078e00ff */
[----:B------:R-:W-:Y:S02]  /*0f50*/  LOP3.LUT R180, R0, 0xfffffe00, RZ, 0xc0, !PT ;  /* 0xfffffe0000b47812 */ /* 0x000fe400078ec0ff */
[----:B------:R-:W-:Y:S02]  /*0f60*/  LOP3.LUT R168, R168, 0x1c0, RZ, 0xc0, !PT ;  /* 0x000001c0a8a87812 */ /* 0x000fe400078ec0ff */
[----:B------:R-:W-:Y:S02]  /*0f70*/  SHF.L.U32 R0, R5, 0x7, RZ ;  /* 0x0000000705007819 */ /* 0x000fe400000006ff */
[----:B------:R-:W-:Y:S02]  /*0f80*/  SHF.R.U32.HI R178, RZ, 0x3, R177 ;  /* 0x00000003ffb27819 */ /* 0x000fe400000116b1 */
[----:B------:R-:W-:-:S02]  /*0f90*/  LOP3.LUT R3, R177, 0x38, R163, 0xf8, !PT ;  /* 0x00000038b1037812 */ /* 0x000fc400078ef8a3 */
[----:B------:R-:W-:Y:S02]  /*0fa0*/  LEA R11, R4, R9, 0x6 ;  /* 0x00000009040b7211 */ /* 0x000fe400078e30ff */
[----:B------:R-:W-:Y:S02]  /*0fb0*/  SHF.R.U32.HI R12, RZ, 0x3, R168 ;  /* 0x00000003ff0c7819 */ /* 0x000fe400000116a8 */
[----:B------:R-:W-:Y:S01]  /*0fc0*/  LOP3.LUT R4, R168, 0x38, R163, 0xf8, !PT ;  /* 0x00000038a8047812 */ /* 0x000fe200078ef8a3 */
[----:B------:R-:W-:Y:S01]  /*0fd0*/  STL [R1+0x68], R11 ;  /* 0x0000680b01007387 */ /* 0x000fe20000100800 */
[----:B------:R-:W-:Y:S02]  /*0fe0*/  LOP3.LUT R6, R0, 0xffffe000, RZ, 0xc0, !PT ;  /* 0xffffe00000067812 */ /* 0x000fe400078ec0ff */
[----:B------:R-:W-:Y:S01]  /*0ff0*/  LOP3.LUT R13, R13, 0xffffe000, RZ, 0xc0, !PT ;  /* 0xffffe0000d0d7812 */ /* 0x000fe200078ec0ff */
[----:B------:R-:W-:Y:S01]  /*1000*/  STL [R1+0x40], R20 ;  /* 0x0000401401007387 */ /* 0x000fe20000100800 */
[----:B------:R-:W-:-:S02]  /*1010*/  LOP3.LUT R0, R3, R178, RZ, 0x3c, !PT ;  /* 0x000000b203007212 */ /* 0x000fc400078e3cff */
[--C-:B------:R-:W-:Y:S02]  /*1020*/  LOP3.LUT R5, R177, 0x38, R164.reuse, 0xf8, !PT ;  /* 0x00000038b1057812 */ /* 0x100fe400078ef8a4 */
[----:B------:R-:W-:Y:S02]  /*1030*/  LOP3.LUT R3, R4, R12, RZ, 0x3c, !PT ;  /* 0x0000000c04037212 */ /* 0x000fe400078e3cff */
[----:B------:R-:W-:Y:S02]  /*1040*/  IADD3 R4, R0, R13, R179 ;  /* 0x0000000d00047210 */ /* 0x000fe40007ffe0b3 */
[----:B------:R-:W-:Y:S02]  /*1050*/  LOP3.LUT R7, R168, 0x38, R164, 0xf8, !PT ;  /* 0x00000038a8077812 */ /* 0x000fe400078ef8a4 */
[----:B------:R-:W-:Y:S02]  /*1060*/  LOP3.LUT R5, R5, R178, RZ, 0x3c, !PT ;  /* 0x000000b205057212 */ /* 0x000fe400078e3cff */
[----:B------:R-:W-:-:S02]  /*1070*/  LEA.HI R0, R214, R214, RZ, 0x1 ;  /* 0x000000d6d6007211 */ /* 0x000fc400078f08ff */
[----:B------:R-:W-:Y:S02]  /*1080*/  IADD3 R13, R3, R13, R180 ;  /* 0x0000000d030d7210 */ /* 0x000fe40007ffe0b4 */
[----:B------:R-:W-:Y:S02]  /*1090*/  LOP3.LUT R7, R7, R12, RZ, 0x3c, !PT ;  /* 0x0000000c07077212 */ /* 0x000fe400078e3cff */
[----:B------:R-:W-:Y:S02]  /*10a0*/  IADD3 R8, R5, R6, R179 ;  /* 0x0000000605087210 */ /* 0x000fe40007ffe0b3 */
[----:B------:R-:W-:Y:S02]  /*10b0*/  LOP3.LUT R3, R0, 0x1ffffffe, RZ, 0xc0, !PT ;  /* 0x1ffffffe00037812 */ /* 0x000fe400078ec0ff */
[----:B------:R-:W-:Y:S02]  /*10c0*/  SHF.L.U32 R16, R214, 0x3, RZ ;  /* 0x00000003d6107819 */ /* 0x000fe400000006ff */
[----:B------:R-:W-:-:S02]  /*10d0*/  SHF.R.S32.HI R0, RZ, 0x1f, R184 ;  /* 0x0000001fff007819 */ /* 0x000fc400000114b8 */
[----:B------:R-:W-:Y:S01]  /*10e0*/  LOP3.LUT R5, R10, 0x7ffffffc, RZ, 0xc0, !PT ;  /* 0x7ffffffc0a057812 */ /* 0x000fe200078ec0ff */
[C---:B0-----:R-:W-:Y:S01]  /*10f0*/  VIADD R19, R16.reuse, 0x60 ;  /* 0x0000006010137836 */ /* 0x041fe20000000000 */
[----:B------:R-:W-:Y:S01]  /*1100*/  SHF.R.S32.HI R0, RZ, 0x1f, R169 ;  /* 0x0000001fff007819 */ /* 0x000fe200000114a9 */
[----:B------:R-:W-:Y:S01]  /*1110*/  VIADD R23, R16, 0xa0 ;  /* 0x000000a010177836 */ /* 0x000fe20000000000 */
[----:B------:R-:W-:Y:S01]  /*1120*/  SHF.R.S32.HI R10, RZ, 0x1f, R173 ;  /* 0x0000001fff0a7819 */ /* 0x000fe200000114ad */
[----:B------:R-:W-:Y:S01]  /*1130*/  IMAD.IADD R5, R220, 0x1, -R5 ;  /* 0x00000001dc057824 */ /* 0x000fe200078e0a05 */
[----:B------:R-:W-:Y:S02]  /*1140*/  IADD3 R6, R7, R6, R180 ;  /* 0x0000000607067210 */ /* 0x000fe40007ffe0b4 */
[----:B------:R-:W-:Y:S01]  /*1150*/  LOP3.LUT R7, R168, 0x38, R16, 0xf8, !PT ;  /* 0x00000038a8077812 */ /* 0x000fe200078ef810 */
[----:B------:R-:W-:Y:S01]  /*1160*/  IMAD.SHL.U32 R199, R5, 0x2, RZ ;  /* 0x0000000205c77824 */ /* 0x000fe200078e00ff */
[----:B------:R-:W-:-:S02]  /*1170*/  SHF.R.S32.HI R14, RZ, 0x1f, R185 ;  /* 0x0000001fff0e7819 */ /* 0x000fc400000114b9 */
[----:B------:R-:W-:Y:S01]  /*1180*/  SHF.L.U32 R14, R15, 0x3, RZ ;  /* 0x000000030f0e7819 */ /* 0x000fe200000006ff */
[----:B------:R-:W-:Y:S01]  /*1190*/  VIADD R211, R199, 0x28 ;  /* 0x00000028c7d37836 */ /* 0x000fe20000000000 */
[----:B------:R-:W-:Y:S01]  /*11a0*/  SHF.L.U64.HI R223, R169, 0x1, R0 ;  /* 0x00000001a9df7819 */ /* 0x000fe20000010200 */
[----:B------:R-:W-:Y:S01]  /*11b0*/  VIADD R208, R199, 0x40 ;  /* 0x00000040c7d07836 */ /* 0x000fe20000000000 */
[----:B------:R-:W-:Y:S01]  /*11c0*/  SHF.L.U64.HI R0, R173, 0x1, R10 ;  /* 0x00000001ad007819 */ /* 0x000fe2000001020a */
[----:B------:R-:W-:Y:S01]  /*11d0*/  STL [R1+0x70], R14 ;  /* 0x0000700e01007387 */ /* 0x000fe20000100800 */
[----:B------:R-:W-:Y:S01]  /*11e0*/  LOP3.LUT R7, R180, R7, R12, 0xf6, !PT ;  /* 0x00000007b4077212 */ /* 0x000fe200078ef60c */
[C---:B------:R-:W-:Y:S01]  /*11f0*/  VIADD R205, R199.reuse, 0x58 ;  /* 0x00000058c7cd7836 */ /* 0x040fe20000000000 */
[C---:B------:R-:W-:Y:S01]  /*1200*/  IADD3 R213, R199.reuse, 0x18, RZ ;  /* 0x00000018c7d57810 */ /* 0x040fe20007ffe0ff */
[----:B------:R0:W-:Y:S01]  /*1210*/  STL [R1+0x3c], R0 ;  /* 0x00003c0001007387 */ /* 0x0001e20000100800 */
[C---:B------:R-:W-:Y:S01]  /*1220*/  VIADD R202, R199.reuse, 0x70 ;  /* 0x00000070c7ca7836 */ /* 0x040fe20000000000 */
[C---:B------:R-:W-:Y:S01]  /*1230*/  IADD3 R210, R199.reuse, 0x30, RZ ;  /* 0x00000030c7d27810 */ /* 0x040fe20007ffe0ff */
[C---:B------:R-:W-:Y:S01]  /*1240*/  VIADD R212, R199.reuse, 0x20 ;  /* 0x00000020c7d47836 */ /* 0x040fe20000000000 */
[C---:B------:R-:W-:Y:S01]  /*1250*/  IADD3 R207, R199.reuse, 0x48, RZ ;  /* 0x00000048c7cf7810 */ /* 0x040fe20007ffe0ff */
[C---:B------:R-:W-:Y:S01]  /*1260*/  VIADD R209, R199.reuse, 0x38 ;  /* 0x00000038c7d17836 */ /* 0x040fe20000000000 */
[C---:B------:R-:W-:Y:S01]  /*1270*/  IADD3 R204, R199.reuse, 0x60, RZ ;  /* 0x00000060c7cc7810 */ /* 0x040fe20007ffe0ff */
[C---:B------:R-:W-:Y:S01]  /*1280*/  VIADD R206, R199.reuse, 0x50 ;  /* 0x00000050c7ce7836 */ /* 0x040fe20000000000 */
[----:B------:R-:W-:Y:S01]  /*1290*/  LEA R4, R4, UR59, 0x1 ;  /* 0x0000003b04047c11 */ /* 0x000fe2000f8e08ff */
[----:B------:R-:W-:Y:S01]  /*12a0*/  VIADD R203, R199, 0x68 ;  /* 0x00000068c7cb7836 */ /* 0x000fe20000000000 */
[----:B0-----:R-:W-:-:S02]  /*12b0*/  LEA R0, R7, UR59, 0x1 ;  /* 0x0000003b07007c11 */ /* 0x001fc4000f8e08ff */
[----:B------:R-:W-:Y:S02]  /*12c0*/  IADD3 R201, R199, 0x78, RZ ;  /* 0x00000078c7c97810 */ /* 0x000fe40007ffe0ff */
[----:B------:R-:W-:Y:S01]  /*12d0*/  SHF.R.S32.HI R5, RZ, 0x1f, R213 ;  /* 0x0000001fff057819 */ /* 0x000fe200000114d5 */
[----:B------:R0:W-:Y:S01]  /*12e0*/  STL [R1+0x5c], R0 ;  /* 0x00005c0001007387 */ /* 0x0001e20000100800 */
[----:B------:R-:W-:Y:S02]  /*12f0*/  IADD3 R3, R214, -R3, RZ ;  /* 0x80000003d6037210 */ /* 0x000fe40007ffe0ff */
[----:B------:R-:W-:Y:S01]  /*1300*/  SHF.R.S32.HI R5, RZ, 0x1f, R210 ;  /* 0x0000001fff057819 */ /* 0x000fe200000114d2 */
[----:B------:R1:W-:Y:S01]  /*1310*/  STL [R1+0x60], R4 ;  /* 0x0000600401007387 */ /* 0x0003e20000100800 */
[----:B------:R-:W-:Y:S02]  /*1320*/  SHF.R.S32.HI R5, RZ, 0x1f, R207 ;  /* 0x0000001fff057819 */ /* 0x000fe400000114cf */
[----:B------:R-:W-:-:S02]  /*1330*/  SHF.R.S32.HI R5, RZ, 0x1f, R204 ;  /* 0x0000001fff057819 */ /* 0x000fc400000114cc */
[----:B------:R-:W-:Y:S02]  /*1340*/  SHF.R.S32.HI R5, RZ, 0x1f, R201 ;  /* 0x0000001fff057819 */ /* 0x000fe400000114c9 */
[----:B0-----:R-:W-:Y:S02]  /*1350*/  SHF.R.S32.HI R0, RZ, 0x1f, R211 ;  /* 0x0000001fff007819 */ /* 0x001fe400000114d3 */
[----:B------:R-:W-:Y:S02]  /*1360*/  SHF.R.S32.HI R0, RZ, 0x1f, R208 ;  /* 0x0000001fff007819 */ /* 0x000fe400000114d0 */
[----:B------:R-:W-:Y:S02]  /*1370*/  SHF.R.S32.HI R0, RZ, 0x1f, R205 ;  /* 0x0000001fff007819 */ /* 0x000fe400000114cd */
[----:B------:R-:W-:Y:S02]  /*1380*/  SHF.R.S32.HI R0, RZ, 0x1f, R202 ;  /* 0x0000001fff007819 */ /* 0x000fe400000114ca */
[----:B------:R-:W-:-:S02]  /*1390*/  LEA R0, R13, UR59, 0x1 ;  /* 0x0000003b0d007c11 */ /* 0x000fc4000f8e08ff */
[----:B------:R-:W-:Y:S02]  /*13a0*/  LEA R5, R8, UR59, 0x1 ;  /* 0x0000003b08057c11 */ /* 0x000fe4000f8e08ff */
[----:B-1----:R-:W-:Y:S01]  /*13b0*/  LEA R4, R6, UR59, 0x1 ;  /* 0x0000003b06047c11 */ /* 0x002fe2000f8e08ff */
[----:B------:R0:W-:Y:S01]  /*13c0*/  STL [R1+0x50], R0 ;  /* 0x0000500001007387 */ /* 0x0001e20000100800 */
[----:B------:R-:W-:Y:S02]  /*13d0*/  IADD3 R172, R160, 0x30, RZ ;  /* 0x00000030a0ac7810 */ /* 0x000fe40007ffe0ff */
[----:B------:R-:W-:Y:S01]  /*13e0*/  IADD3 R22, R16, 0x80, RZ ;  /* 0x0000008010167810 */ /* 0x000fe20007ffe0ff */
[----:B------:R1:W-:Y:S01]  /*13f0*/  STL [R1+0x58], R5 ;  /* 0x0000580501007387 */ /* 0x0003e20000100800 */
[----:B------:R-:W-:Y:S02]  /*1400*/  SHF.R.S32.HI R221, RZ, 0x1f, R170 ;  /* 0x0000001fffdd7819 */ /* 0x000fe400000114aa */
[----:B------:R-:W-:-:S02]  /*1410*/  SHF.R.S32.HI R9, RZ, 0x1f, R172 ;  /* 0x0000001fff097819 */ /* 0x000fc400000114ac */
[----:B------:R-:W-:Y:S01]  /*1420*/  SHF.R.S32.HI R228, RZ, 0x1f, R171 ;  /* 0x0000001fffe47819 */ /* 0x000fe200000114ab */
[----:B0-----:R-:W-:Y:S01]  /*1430*/  IMAD R0, R3, 0x8, R11 ;  /* 0x0000000803007824 */ /* 0x001fe200078e020b */
[----:B------:R-:W-:Y:S02]  /*1440*/  SHF.R.S32.HI R7, RZ, 0x1f, R212 ;  /* 0x0000001fff077819 */ /* 0x000fe400000114d4 */
[----:B------:R-:W-:Y:S02]  /*1450*/  SHF.R.S32.HI R7, RZ, 0x1f, R209 ;  /* 0x0000001fff077819 */ /* 0x000fe400000114d1 */
[----:B------:R1:W-:Y:S01]  /*1460*/  STL [R1+0x6c], R0 ;  /* 0x00006c0001007387 */ /* 0x0003e20000100800 */
[----:B------:R-:W-:Y:S02]  /*1470*/  SHF.R.S32.HI R7, RZ, 0x1f, R206 ;  /* 0x0000001fff077819 */ /* 0x000fe400000114ce */
[----:B------:R-:W-:Y:S01]  /*1480*/  SHF.R.S32.HI R217, RZ, 0x3, R217 ;  /* 0x00000003ffd97819 */ /* 0x000fe200000114d9 */
[----:B------:R1:W-:Y:S01]  /*1490*/  STL [R1+0x4c], R4 ;  /* 0x00004c0401007387 */ /* 0x0003e20000100800 */
[----:B------:R-:W-:-:S02]  /*14a0*/  SHF.R.S32.HI R17, RZ, 0x1f, R16 ;  /* 0x0000001fff117819 */ /* 0x000fc40000011410 */
[----:B------:R-:W-:Y:S02]  /*14b0*/  SHF.R.S32.HI R165, RZ, 0x1f, R19 ;  /* 0x0000001fffa57819 */ /* 0x000fe40000011413 */
[----:B------:R-:W-:Y:S02]  /*14c0*/  SHF.R.S32.HI R176, RZ, 0x1f, R22 ;  /* 0x0000001fffb07819 */ /* 0x000fe40000011416 */
[----:B------:R-:W-:Y:S02]  /*14d0*/  SHF.R.S32.HI R175, RZ, 0x1f, R23 ;  /* 0x0000001fffaf7819 */ /* 0x000fe40000011417 */
[----:B------:R-:W-:Y:S02]  /*14e0*/  SHF.L.U32 R227, R172, 0x1, RZ ;  /* 0x00000001ace37819 */ /* 0x000fe400000006ff */
[----:B------:R-:W-:Y:S02]  /*14f0*/  SHF.L.U64.HI R221, R170, 0x1, R221 ;  /* 0x00000001aadd7819 */ /* 0x000fe400000102dd */
[----:B------:R-:W-:-:S02]  /*1500*/  SHF.L.U64.HI R226, R172, 0x1, R9 ;  /* 0x00000001ace27819 */ /* 0x000fc40000010209 */
[----:B------:R-:W-:Y:S02]  /*1510*/  SHF.L.U64.HI R228, R171, 0x1, R228 ;  /* 0x00000001abe47819 */ /* 0x000fe400000102e4 */
[----:B------:R-:W-:Y:S02]  /*1520*/  SHF.R.S32.HI R163, RZ, 0x3, R163 ;  /* 0x00000003ffa37819 */ /* 0x000fe400000114a3 */
[----:B------:R-:W-:Y:S02]  /*1530*/  SHF.R.S32.HI R164, RZ, 0x3, R164 ;  /* 0x00000003ffa47819 */ /* 0x000fe400000114a4 */
[----:B-1----:R-:W-:-:S07]  /*1540*/  SHF.R.S32.HI R7, RZ, 0x1f, R203 ;  /* 0x0000001fff077819 */ /* 0x002fce00000114cb */
.L_x_668:
[----:B0-----:R-:W0:Y:S01]  /*1550*/  LDC.64 R188, c[0x0][0xc88] ;  /* 0x00032200ffbc7b82 */ /* 0x001e220000000a00 */
[----:B------:R-:W-:Y:S01]  /*1560*/  ULDC.64 UR4, c[0x0][0xa28] ;  /* 0x00028a0000047ab9 */ /* 0x000fe20000000a00 */
[----:B------:R-:W-:Y:S01]  /*1570*/  ULDC.64 UR8, c[0x0][0xa18] ;  /* 0x0002860000087ab9 */ /* 0x000fe20000000a00 */
[----:B------:R-:W-:Y:S01]  /*1580*/  ULDC.64 UR6, c[0x0][0xa08] ;  /* 0x0002820000067ab9 */ /* 0x000fe20000000a00 */
[----:B0-----:R-:W-:-:S06]  /*1590*/  IMAD.WIDE R188, R147, 0x4, R188 ;  /* 0x0000000493bc7825 */ /* 0x001fcc00078e02bc */
[----:B------:R-:W2:Y:S01]  /*15a0*/  LDG.E R188, desc[UR56][R188.64] ;  /* 0x00000038bcbc7981 */ /* 0x000ea2000c1e1900 */
[----:B------:R-:W-:Y:S01]  /*15b0*/  ISETP.NE.U32.AND P2, PT, RZ, UR4, PT ;  /* 0x00000004ff007c0c */ /* 0x000fe2000bf45070 */
[----:B------:R-:W-:Y:S01]  /*15c0*/  IMAD.MOV.U32 R129, RZ, RZ, RZ ;  /* 0x000000ffff817224 */ /* 0x000fe200078e00ff */
[----:B------:R-:W-:Y:S02]  /*15d0*/  ISETP.NE.U32.AND P1, PT, RZ, UR8, PT ;  /* 0x00000008ff007c0c */ /* 0x000fe4000bf25070 */
[----:B------:R-:W-:Y:S02]  /*15e0*/  ISETP.NE.AND.EX P2, PT, RZ, UR5, PT, P2 ;  /* 0x00000005ff007c0c */ /* 0x000fe4000bf45320 */
[----:B------:R-:W-:Y:S02]  /*15f0*/  ISETP.NE.AND.EX P1, PT, RZ, UR9, PT, P1 ;  /* 0x00000009ff007c0c */ /* 0x000fe4000bf25310 */
[----:B------:R-:W-:Y:S02]  /*1600*/  ISETP.NE.U32.AND P0, PT, RZ, UR6, PT ;  /* 0x00000006ff007c0c */ /* 0x000fe4000bf05070 */
[----:B------:R-:W-:-:S02]  /*1610*/  MOV R11, RZ ;  /* 0x000000ff000b7202 */ /* 0x000fc40000000f00 */
[----:B------:R-:W-:Y:S02]  /*1620*/  ISETP.NE.AND.EX P0, PT, RZ, UR7, PT, P0 ;  /* 0x00000007ff007c0c */ /* 0x000fe4000bf05300 */
[----:B--2---:R-:W-:Y:S01]  /*1630*/  SHF.R.S32.HI R216, RZ, 0x1f, R188 ;  /* 0x0000001fffd87819 */ /* 0x004fe200000114bc */
[C---:B------:R-:W-:Y:S02]  /*1640*/  IMAD.SHL.U32 R189, R188.reuse, 0x4, RZ ;  /* 0x00000004bcbd7824 */ /* 0x040fe400078e00ff */
[C---:B---3--:R-:W-:Y:S02]  /*1650*/  @P2 LEA R6, P3, R188.reuse, UR4, 0x2 ;  /* 0x00000004bc062c11 */ /* 0x048fe4000f8610ff */
[C-C-:B------:R-:W-:Y:S02]  /*1660*/  SHF.L.U64.HI R190, R188.reuse, 0x2, R216.reuse ;  /* 0x00000002bcbe7819 */ /* 0x140fe400000102d8 */
[----:B------:R-:W-:Y:S01]  /*1670*/  @P2 LEA.HI.X R7, R188, UR5, R216, 0x2, P3 ;  /* 0x00000005bc072c11 */ /* 0x000fe200098f14d8 */
[----:B------:R-:W-:Y:S01]  /*1680*/  ULDC UR4, c[0x0][0x288] ;  /* 0x0000a20000047ab9 */ /* 0x000fe20000000800 */
[----:B------:R-:W-:-:S03]  /*1690*/  IADD3 R4, P4, R189, UR6, RZ ;  /* 0x00000006bd047c10 */ /* 0x000fc6000ff9e0ff */
[----:B------:R0:W5:Y:S01]  /*16a0*/  @P2 LDG.E R11, desc[UR56][R6.64] ;  /* 0x00000038060b2981 */ /* 0x000162000c1e1900 */
[----:B------:R-:W-:Y:S01]  /*16b0*/  @P1 IADD3 R8, P2, R189, UR8, RZ ;  /* 0x00000008bd081c10 */ /* 0x000fe2000ff5e0ff */
[----:B------:R-:W-:Y:S01]  /*16c0*/  IMAD.U32 R143, RZ, RZ, UR4 ;  /* 0x00000004ff8f7e24 */ /* 0x000fe2000f8e00ff */
[C---:B------:R-:W-:Y:S01]  /*16d0*/  IADD3.X R5, R190.reuse, UR7, RZ, P4, !PT ;  /* 0x00000007be057c10 */ /* 0x040fe2000a7fe4ff */
[----:B------:R-:W-:Y:S01]  /*16e0*/  ULDC.64 UR4, c[0x0][0x418] ;  /* 0x0001060000047ab9 */ /* 0x000fe20000000a00 */
[----:B------:R-:W-:-:S03]  /*16f0*/  @P1 IADD3.X R9, R190, UR9, RZ, P2, !PT ;  /* 0x00000009be091c10 */ /* 0x000fc600097fe4ff */
[----:B------:R0:W5:Y:S01]  /*1700*/  @P0 LDG.E R129, desc[UR56][R4.64] ;  /* 0x0000003804810981 */ /* 0x000162000c1e1900 */
[----:B------:R-:W-:Y:S01]  /*1710*/  UISETP.NE.U32.AND UP0, UPT, UR4, URZ, UPT ;  /* 0x0000003f0400728c */ /* 0x000fe2000bf05070 */
[C---:B----4-:R-:W-:Y:S01]  /*1720*/  LOP3.LUT R3, R146.reuse, 0xff000000, RZ, 0xc0, !PT ;  /* 0xff00000092037812 */ /* 0x050fe200078ec0ff */
[----:B------:R-:W-:Y:S01]  /*1730*/  ULDC.64 UR8, c[0x0][0xa20] ;  /* 0x0002880000087ab9 */ /* 0x000fe20000000a00 */
[----:B------:R0:W5:Y:S01]  /*1740*/  @P1 LDG.E R143, desc[UR56][R8.64] ;  /* 0x00000038088f1981 */ /* 0x000162000c1e1900 */
[----:B------:R-:W-:Y:S01]  /*1750*/  UISETP.NE.AND.EX UP0, UPT, UR5, URZ, UPT, UP0 ;  /* 0x0000003f0500728c */ /* 0x000fe2000bf05300 */
[----:B------:R-:W-:Y:S01]  /*1760*/  ULDC UR4, c[0x0][0x424] ;  /* 0x0001090000047ab9 */ /* 0x000fe20000000800 */
[----:B------:R-:W-:Y:S02]  /*1770*/  ISETP.NE.U32.AND P2, PT, RZ, UR8, PT ;  /* 0x00000008ff007c0c */ /* 0x000fe4000bf45070 */
[----:B------:R-:W-:Y:S01]  /*1780*/  USEL UR4, UR4, 0x1, UP0 ;  /* 0x0000000104047887 */ /* 0x000fe20008000000 */
[----:B------:R-:W-:Y:S01]  /*1790*/  ULDC UR5, c[0x0][0x2f0] ;  /* 0x0000bc0000057ab9 */ /* 0x000fe20000000800 */
[----:B------:R-:W-:-:S02]  /*17a0*/  LOP3.LUT R0, R146, 0xff0000, RZ, 0xc0, !PT ;  /* 0x00ff000092007812 */ /* 0x000fc400078ec0ff */
[----:B------:R-:W-:Y:S01]  /*17b0*/  UIMAD UR4, UR4, UR5, URZ ;  /* 0x00000005040472a4 */ /* 0x000fe2000f8e023f */
[----:B------:R-:W-:Y:S02]  /*17c0*/  SHF.R.U32.HI R3, RZ, 0x8, R3 ;  /* 0x00000008ff037819 */ /* 0x000fe40000011603 */
[----:B------:R-:W-:Y:S01]  /*17d0*/  ISETP.NE.AND.EX P2, PT, RZ, UR9, PT, P2 ;  /* 0x00000009ff007c0c */ /* 0x000fe2000bf45320 */
[----:B------:R-:W-:Y:S01]  /*17e0*/  ULDC UR5, c[0x0][0x348] ;  /* 0x0000d20000057ab9 */ /* 0x000fe20000000800 */
[----:B------:R-:W-:Y:S02]  /*17f0*/  LEA.HI R187, R0, R3, RZ, 0x10 ;  /* 0x0000000300bb7211 */ /* 0x000fe400078f80ff */
[----:B------:R-:W-:Y:S02]  /*1800*/  LOP3.LUT R162, R146, 0xffff, RZ, 0xc0, !PT ;  /* 0x0000ffff92a27812 */ /* 0x000fe400078ec0ff */
[----:B------:R-:W-:Y:S01]  /*1810*/  MOV R192, R145 ;  /* 0x0000009100c07202 */ /* 0x000fe20000000f00 */
[----:B01----:R-:W-:Y:S06]  /*1820*/  @P1 BRA `(.L_x_447) ;  /* 0x0000000000241947 */ /* 0x003fec0003800000 */
[----:B------:R-:W-:Y:S02]  /*1830*/  ULDC.64 UR6, c[0x0][0xa00] ;  /* 0x0002800000067ab9 */ /* 0x000fe40000000a00 */
[----:B------:R-:W-:-:S04]  /*1840*/  ISETP.NE.U32.AND P1, PT, RZ, UR6, PT ;  /* 0x00000006ff007c0c */ /* 0x000fc8000bf25070 */
[----:B------:R-:W-:-:S13]  /*1850*/  ISETP.NE.AND.EX P1, PT, RZ, UR7, PT, P1 ;  /* 0x00000007ff007c0c */ /* 0x000fda000bf25310 */
[----:B------:R-:W-:Y:S05]  /*1860*/  @!P1 BRA `(.L_x_447) ;  /* 0x0000000000149947 */ /* 0x000fea0003800000 */
[----:B------:R-:W0:Y:S02]  /*1870*/  LDC.64 R6, c[0x0][0xa00] ;  /* 0x00028000ff067b82 */ /* 0x000e240000000a00 */
[----:B0-----:R-:W-:-:S05]  /*1880*/  IMAD.WIDE R6, R188, 0x4, R6 ;  /* 0x00000004bc067825 */ /* 0x001fca00078e0206 */
[----:B-----5:R-:W2:Y:S04]  /*1890*/  LDG.E R143, desc[UR56][R6.64] ;  /* 0x00000038068f7981 */ /* 0x020ea8000c1e1900 */
[----:B------:R-:W2:Y:S02]  /*18a0*/  LDG.E R0, desc[UR56][R6.64+0x4] ;  /* 0x0000043806007981 */ /* 0x000ea4000c1e1900 */
[----:B--2---:R-:W-:-:S07]  /*18b0*/  IMAD.IADD R143, R0, 0x1, -R143 ;  /* 0x00000001008f7824 */ /* 0x004fce00078e0a8f */
.L_x_447:
[----:B------:R-:W-:Y:S01]  /*18c0*/  IMAD.U32 R25, RZ, RZ, UR5 ;  /* 0x00000005ff197e24 */ /* 0x000fe2000f8e00ff */
[----:B------:R-:W-:Y:S01]  /*18d0*/  MOV R26, UR4 ;  /* 0x00000004001a7c02 */ /* 0x000fe20008000f00 */
[----:B------:R-:W-:Y:S06]  /*18e0*/  @!P2 BRA `(.L_x_448) ;  /* 0x000000000010a947 */ /* 0x000fec0003800000 */
[----:B------:R-:W-:-:S04]  /*18f0*/  IADD3 R26, P0, R189, UR8, RZ ;  /* 0x00000008bd1a7c10 */ /* 0x000fc8000ff1e0ff */
[----:B------:R-:W-:-:S05]  /*1900*/  IADD3.X R27, R190, UR9, RZ, P0, !PT ;  /* 0x00000009be1b7c10 */ /* 0x000fca00087fe4ff */
[----:B------:R0:W5:Y:S01]  /*1910*/  LDG.E R26, desc[UR56][R26.64] ;  /* 0x000000381a1a7981 */ /* 0x000162000c1e1900 */
[----:B------:R-:W-:Y:S05]  /*1920*/  BRA `(.L_x_449) ;  /* 0x0000000000107947 */ /* 0x000fea0003800000 */
.L_x_448:
[----:B------:R-:W-:Y:S05]  /*1930*/  @!P0 BRA `(.L_x_449) ;  /* 0x00000000000c8947 */ /* 0x000fea0003800000 */
[----:B------:R-:W2:Y:S04]  /*1940*/  LDG.E R3, desc[UR56][R4.64] ;  /* 0x0000003804037981 */ /* 0x000ea8000c1e1900 */
[----:B------:R-:W2:Y:S02]  /*1950*/  LDG.E R26, desc[UR56][R4.64+0x4] ;  /* 0x00000438041a7981 */ /* 0x000ea4000c1e1900 */
[----:B--2---:R-:W-:-:S07]  /*1960*/  IMAD.IADD R26, R26, 0x1, -R3 ;  /* 0x000000011a1a7824 */ /* 0x004fce00078e0a03 */
.L_x_449:
[----:B------:R-:W-:Y:S01]  /*1970*/  ULDC.64 UR4, c[0x0][0xa10] ;  /* 0x0002840000047ab9 */ /* 0x000fe20000000a00 */
[----:B0-----:R-:W2:Y:S01]  /*1980*/  LDL.LU R27, [R1+0x38] ;  /* 0x00003800011b7983 */ /* 0x001ea20000300800 */
[----:B------:R-:W-:-:S04]  /*1990*/  ISETP.NE.U32.AND P0, PT, RZ, UR4, PT ;  /* 0x00000004ff007c0c */ /* 0x000fc8000bf05070 */
[----:B------:R-:W-:Y:S01]  /*19a0*/  ISETP.NE.AND.EX P0, PT, RZ, UR5, PT, P0 ;  /* 0x00000005ff007c0c */ /* 0x000fe2000bf05300 */
[----:B------:R-:W-:-:S12]  /*19b0*/  ULDC.64 UR4, c[0x0][0xa30] ;  /* 0x00028c0000047ab9 */ /* 0x000fd80000000a00 */
[----:B------:R-:W0:Y:S02]  /*19c0*/  @P0 LDC.64 R4, c[0x0][0xa10] ;  /* 0x00028400ff040b82 */ /* 0x000e240000000a00 */
[----:B0-----:R-:W-:-:S05]  /*19d0*/  @P0 IMAD.WIDE R4, R188, 0x4, R4 ;  /* 0x00000004bc040825 */ /* 0x001fca00078e0204 */
[----:B------:R-:W3:Y:S04]  /*19e0*/  @P0 LDG.E R0, desc[UR56][R4.64] ;  /* 0x0000003804000981 */ /* 0x000ee8000c1e1900 */
[----:B------:R-:W3:Y:S01]  /*19f0*/  @P0 LDG.E R3, desc[UR56][R4.64+0x4] ;  /* 0x0000043804030981 */ /* 0x000ee2000c1e1900 */
[----:B------:R-:W-:Y:S01]  /*1a00*/  ISETP.NE.U32.AND P1, PT, RZ, UR4, PT ;  /* 0x00000004ff007c0c */ /* 0x000fe2000bf25070 */
[----:B-----5:R-:W-:-:S03]  /*1a10*/  IMAD.MOV.U32 R141, RZ, RZ, R26 ;  /* 0x000000ffff8d7224 */ /* 0x020fc600078e001a */
[----:B------:R-:W-:-:S13]  /*1a20*/  ISETP.NE.AND.EX P1, PT, RZ, UR5, PT, P1 ;  /* 0x00000005ff007c0c */ /* 0x000fda000bf25310 */
[----:B------:R-:W-:-:S04]  /*1a30*/  @P1 IADD3 R6, P2, R189, UR4, RZ ;  /* 0x00000004bd061c10 */ /* 0x000fc8000ff5e0ff */
[----:B------:R-:W-:-:S05]  /*1a40*/  @P1 IADD3.X R7, R190, UR5, RZ, P2, !PT ;  /* 0x00000005be071c10 */ /* 0x000fca00097fe4ff */
[----:B------:R0:W5:Y:S01]  /*1a50*/  @P1 LDG.E R141, desc[UR56][R6.64] ;  /* 0x00000038068d1981 */ /* 0x000162000c1e1900 */
[----:B------:R-:W-:Y:S01]  /*1a60*/  IADD3 R10, R26, -R11, RZ ;  /* 0x8000000b1a0a7210 */ /* 0x000fe20007ffe0ff */
[----:B------:R-:W-:Y:S01]  /*1a70*/  BSSY B0, `(.L_x_450) ;  /* 0x000002c000007945 */ /* 0x000fe20003800000 */
[----:B------:R-:W-:Y:S02]  /*1a80*/  LOP3.LUT R200, R187, 0xff, RZ, 0xc0, !PT ;  /* 0x000000ffbbc87812 */ /* 0x000fe400078ec0ff */
[----:B------:R-:W-:Y:S02]  /*1a90*/  SHF.R.U32.HI R187, RZ, 0x10, R187 ;  /* 0x00000010ffbb7819 */ /* 0x000fe400000116bb */
[----:B--2---:R-:W-:Y:S01]  /*1aa0*/  LOP3.LUT R27, R27, 0xfffffffb, RZ, 0xc0, !PT ;  /* 0xfffffffb1b1b7812 */ /* 0x004fe200078ec0ff */
[----:B---3--:R-:W-:-:S04]  /*1ab0*/  @P0 IMAD.IADD R25, R3, 0x1, -R0 ;  /* 0x0000000103190824 */ /* 0x008fc800078e0a00 */
[----:B------:R-:W-:-:S05]  /*1ac0*/  IMAD.IADD R215, R10, 0x1, R25 ;  /* 0x000000010ad77824 */ /* 0x000fca00078e0219 */
[C---:B------:R-:W-:Y:S02]  /*1ad0*/  ISETP.GE.AND P3, PT, R215.reuse, 0x1, PT ;  /* 0x00000001d700780c */ /* 0x040fe40003f66270 */
[----:B------:R-:W-:-:S05]  /*1ae0*/  IADD3 R0, R215, 0x5f, RZ ;  /* 0x0000005fd7007810 */ /* 0x000fca0007ffe0ff */
[----:B------:R-:W-:-:S05]  /*1af0*/  IMAD.HI R0, R0, 0x2aaaaaab, RZ ;  /* 0x2aaaaaab00007827 */ /* 0x000fca00078e02ff */
[----:B------:R-:W-:Y:S02]  /*1b00*/  SHF.R.U32.HI R3, RZ, 0x1f, R0 ;  /* 0x0000001fff037819 */ /* 0x000fe40000011600 */
[----:B------:R-:W-:Y:S02]  /*1b10*/  @P3 LOP3.LUT R27, R27, 0x4, RZ, 0xfc, !PT ;  /* 0x000000041b1b3812 */ /* 0x000fe400078efcff */
[----:B------:R-:W-:Y:S01]  /*1b20*/  LEA.HI.SX32 R142, R0, R3, 0x1c ;  /* 0x00000003008e7211 */ /* 0x000fe200078fe2ff */
[----:B------:R-:W-:Y:S02]  /*1b30*/  IMAD.MOV.U32 R3, RZ, RZ, RZ ;  /* 0x000000ffff037224 */ /* 0x000fe400078e00ff */
[----:B------:R0:W-:Y:S01]  /*1b40*/  STL [R1+0x38], R27 ;  /* 0x0000381b01007387 */ /* 0x0001e20000100800 */
[----:B------:R-:W-:Y:S05]  /*1b50*/  @!P3 BRA `(.L_x_451) ;  /* 0x000000000074b947 */ /* 0x000fea0003800000 */
[----:B------:R-:W-:Y:S01]  /*1b60*/  ISETP.NE.AND P0, PT, R187, RZ, PT ;  /* 0x000000ffbb00720c */ /* 0x000fe20003f05270 */
[----:B------:R-:W-:-:S03]  /*1b70*/  ULDC UR4, c[0x0][0x9f0] ;  /* 0x00027c0000047ab9 */ /* 0x000fc60000000800 */
[----:B------:R-:W-:-:S04]  /*1b80*/  SEL R9, R187, UR4, P0 ;  /* 0x00000004bb097c07 */ /* 0x000fc80008000000 */
[-C--:B0-----:R-:W-:Y:S02]  /*1b90*/  IABS R6, R9.reuse ;  /* 0x0000000900067213 */ /* 0x081fe40000000000 */
[----:B------:R-:W-:Y:S02]  /*1ba0*/  IADD3 R0, R142, -0x1, R9 ;  /* 0xffffffff8e007810 */ /* 0x000fe40007ffe009 */
[----:B------:R-:W0:Y:S01]  /*1bb0*/  I2F.RP R3, R6 ;  /* 0x0000000600037306 */ /* 0x000e220000209400 */
[-C--:B------:R-:W-:Y:S02]  /*1bc0*/  IABS R11, R9.reuse ;  /* 0x00000009000b7213 */ /* 0x080fe40000000000 */
[----:B------:R-:W-:Y:S02]  /*1bd0*/  IABS R8, R0 ;  /* 0x0000000000087213 */ /* 0x000fe40000000000 */
[----:B------:R-:W-:-:S04]  /*1be0*/  LOP3.LUT R0, R0, R9, RZ, 0x3c, !PT ;  /* 0x0000000900007212 */ /* 0x000fc800078e3cff */
[----:B------:R-:W-:Y:S01]  /*1bf0*/  ISETP.GE.AND P2, PT, R0, RZ, PT ;  /* 0x000000ff0000720c */ /* 0x000fe20003f46270 */
[----:B0-----:R-:W0:Y:S02]  /*1c00*/  MUFU.RCP R3, R3 ;  /* 0x0000000300037308 */ /* 0x001e240000001000 */
[----:B0-----:R-:W-:Y:S02]  /*1c10*/  VIADD R4, R3, 0xffffffe ;  /* 0x0ffffffe03047836 */ /* 0x001fe40000000000 */
[----:B------:R-:W-:-:S04]  /*1c20*/  IMAD.MOV R3, RZ, RZ, -R11 ;  /* 0x000000ffff037224 */ /* 0x000fc800078e0a0b */
[----:B------:R0:W1:Y:S02]  /*1c30*/  F2I.FTZ.U32.TRUNC.NTZ R5, R4 ;  /* 0x0000000400057305 */ /* 0x000064000021f000 */
[----:B0-----:R-:W-:Y:S01]  /*1c40*/  IMAD.MOV.U32 R4, RZ, RZ, RZ ;  /* 0x000000ffff047224 */ /* 0x001fe200078e00ff */
[----:B-1----:R-:W-:-:S05]  /*1c50*/  IADD3 R7, RZ, -R5, RZ ;  /* 0x80000005ff077210 */ /* 0x002fca0007ffe0ff */
[----:B------:R-:W-:-:S04]  /*1c60*/  IMAD R7, R7, R6, RZ ;  /* 0x0000000607077224 */ /* 0x000fc800078e02ff */
[----:B------:R-:W-:-:S06]  /*1c70*/  IMAD.HI.U32 R5, R5, R7, R4 ;  /* 0x0000000705057227 */ /* 0x000fcc00078e0004 */
[----:B------:R-:W-:-:S04]  /*1c80*/  IMAD.HI.U32 R5, R5, R8, RZ ;  /* 0x0000000805057227 */ /* 0x000fc800078e00ff */
[----:B------:R-:W-:-:S05]  /*1c90*/  IMAD R3, R5, R3, R8 ;  /* 0x0000000305037224 */ /* 0x000fca00078e0208 */
[----:B------:R-:W-:-:S13]  /*1ca0*/  ISETP.GT.U32.AND P1, PT, R6, R3, PT ;  /* 0x000000030600720c */ /* 0x000fda0003f24070 */
[-C--:B------:R-:W-:Y:S01]  /*1cb0*/  @!P1 IADD3 R3, R3, -R6.reuse, RZ ;  /* 0x8000000603039210 */ /* 0x080fe20007ffe0ff */
[----:B------:R-:W-:Y:S01]  /*1cc0*/  @!P1 VIADD R5, R5, 0x1 ;  /* 0x0000000105059836 */ /* 0x000fe20000000000 */
[----:B------:R-:W-:Y:S02]  /*1cd0*/  ISETP.NE.AND P1, PT, R9, RZ, PT ;  /* 0x000000ff0900720c */ /* 0x000fe40003f25270 */
[----:B------:R-:W-:-:S13]  /*1ce0*/  ISETP.GE.U32.AND P0, PT, R3, R6, PT ;  /* 0x000000060300720c */ /* 0x000fda0003f06070 */
[----:B------:R-:W-:-:S05]  /*1cf0*/  @P0 VIADD R5, R5, 0x1 ;  /* 0x0000000105050836 */ /* 0x000fca0000000000 */
[----:B------:R-:W-:-:S05]  /*1d00*/  MOV R3, R5 ;  /* 0x0000000500037202 */ /* 0x000fca0000000f00 */
[----:B------:R-:W-:Y:S01]  /*1d10*/  @!P2 IMAD.MOV R3, RZ, RZ, -R3 ;  /* 0x000000ffff03a224 */ /* 0x000fe200078e0a03 */
[----:B------:R-:W-:-:S07]  /*1d20*/  @!P1 LOP3.LUT R3, RZ, R9, RZ, 0x33, !PT ;  /* 0x00000009ff039212 */ /* 0x000fce00078e33ff */
.L_x_451:
[----:B------:R-:W-:Y:S05]  /*1d30*/  BSYNC B0 ;  /* 0x0000000000007941 */ /* 0x000fea0003800000 */
.L_x_450:
[----:B------:R-:W-:Y:S01]  /*1d40*/  IMAD R0, R200, R3, RZ ;  /* 0x00000003c8007224 */ /* 0x000fe200078e02ff */
[----:B------:R-:W-:-:S04]  /*1d50*/  PLOP3.LUT P2, PT, PT, PT, PT, 0x80, 0x0 ;  /* 0x000000000000781c */ /* 0x000fc80003f4f070 */
[C---:B------:R-:W-:Y:S01]  /*1d60*/  VIADDMNMX R3, R0.reuse, R3, R142, PT ;  /* 0x0000000300037246 */ /* 0x040fe2000380018e */
[----:B------:R-:W-:-:S04]  /*1d70*/  IMAD R0, R0, 0x60, -R10 ;  /* 0x0000006000007824 */ /* 0x000fc800078e0a0a */
[----:B------:R-:W-:Y:S01]  /*1d80*/  IMAD R4, R3, 0x60, -R10 ;  /* 0x0000006003047824 */ /* 0x000fe200078e0a0a */
[----:B------:R-:W-:-:S04]  /*1d90*/  VIMNMX R0, RZ, R0, !PT ;  /* 0x00000000ff007248 */ /* 0x000fc80007fe0100 */
[----:B------:R-:W-:Y:S01]  /*1da0*/  VIMNMX R3, R4, R25, PT ;  /* 0x0000001904037248 */ /* 0x000fe20003fe0100 */
[----:B------:R-:W-:-:S03]  /*1db0*/  IMAD.WIDE.U32 R126, R0, -0x55555555, RZ ;  /* 0xaaaaaaab007e7825 */ /* 0x000fc600078e00ff */
[----:B------:R-:W-:Y:S02]  /*1dc0*/  ISETP.GT.AND P0, PT, R3, R0, PT ;  /* 0x000000000300720c */ /* 0x000fe40003f04270 */
[----:B------:R-:W-:-:S04]  /*1dd0*/  SHF.R.U32.HI R126, RZ, 0x6, R127 ;  /* 0x00000006ff7e7819 */ /* 0x000fc8000001167f */
[----:B------:R-:W-:-:S07]  /*1de0*/  MOV R24, R126 ;  /* 0x0000007e00187202 */ /* 0x000fce0000000f00 */
[----:B------:R-:W-:-:S04]  /*1df0*/  @P0 VIADD R0, R3, 0x5f ;  /* 0x0000005f03000836 */ /* 0x000fc80000000000 */
[----:B------:R-:W-:-:S05]  /*1e00*/  @P0 IMAD.HI R0, R0, 0x2aaaaaab, RZ ;  /* 0x2aaaaaab00000827 */ /* 0x000fca00078e02ff */
[----:B------:R-:W-:-:S04]  /*1e10*/  @P0 SHF.R.U32.HI R3, RZ, 0x1f, R0 ;  /* 0x0000001fff030819 */ /* 0x000fc80000011600 */
[----:B------:R-:W-:-:S04]  /*1e20*/  @P0 LEA.HI.SX32 R24, R0, R3, 0x1c ;  /* 0x0000000300180211 */ /* 0x000fc800078fe2ff */
[----:B------:R-:W-:-:S13]  /*1e30*/  ISETP.GT.AND P0, PT, R24, R126, PT ;  /* 0x0000007e1800720c */ /* 0x000fda0003f04270 */
[----:B------:R-:W-:Y:S05]  /*1e40*/  @!P0 BRA `(.L_x_452) ;  /* 0x0000009000648947 */ /* 0x000fea0003800000 */
[----:B------:R-:W-:Y:S01]  /*1e50*/  VIADD R123, R2, 0x18400 ;  /* 0x00018400027b7836 */ /* 0x000fe20000000000 */
[----:B------:R-:W-:Y:S04]  /*1e60*/  BSSY B6, `(.L_x_453) ;  /* 0x0000013000067945 */ /* 0x000fe80003800000 */
[----:B------:R-:W-:-:S13]  /*1e70*/  LOP3.LUT P0, RZ, R123, 0x3ff, RZ, 0xc0, !PT ;  /* 0x000003ff7bff7812 */ /* 0x000fda000780c0ff */
[----:B------:R-:W-:Y:S05]  /*1e80*/  @!P0 BRA `(.L_x_454) ;  /* 0x0000000000408947 */ /* 0x000fea0003800000 */
[----:B------:R-:W-:Y:S01]  /*1e90*/  MOV R14, 0x0 ;  /* 0x00000000000e7802 */ /* 0x000fe20000000f00 */
[----:B------:R-:W-:Y:S01]  /*1ea0*/  ULDC.64 UR4, c[0x4][0xf0] ;  /* 0x01003c0000047ab9 */ /* 0x000fe20000000a00 */
[----:B------:R-:W-:Y:S01]  /*1eb0*/  ULDC.64 UR6, c[0x4][0x90] ;  /* 0x0100240000067ab9 */ /* 0x000fe20000000a00 */
[----:B------:R-:W-:Y:S01]  /*1ec0*/  IMAD.U32 R4, RZ, RZ, UR4 ;  /* 0x00000004ff047e24 */ /* 0x000fe2000f8e00ff */
[----:B------:R-:W-:Y:S01]  /*1ed0*/  MOV R5, UR5 ;  /* 0x0000000500057c02 */ /* 0x000fe20008000f00 */
[----:B------:R-:W-:Y:S01]  /*1ee0*/  ULDC.64 UR4, c[0x4][0xf8] ;  /* 0x01003e0000047ab9 */ /* 0x000fe20000000a00 */
[----:B------:R-:W1:Y:S01]  /*1ef0*/  LDC.64 R14, c[0x4][R14] ;  /* 0x010000000e0e7b82 */ /* 0x000e620000000a00 */
[----:B0-----:R-:W-:Y:S01]  /*1f00*/  IMAD.U32 R6, RZ, RZ, UR4 ;  /* 0x00000004ff067e24 */ /* 0x001fe2000f8e00ff */
[----:B------:R-:W-:Y:S01]  /*1f10*/  MOV R10, UR6 ;  /* 0x00000006000a7c02 */ /* 0x000fe20008000f00 */
[----:B------:R-:W-:Y:S01]  /*1f20*/  IMAD.U32 R7, RZ, RZ, UR5 ;  /* 0x00000005ff077e24 */ /* 0x000fe2000f8e00ff */
[----:B------:R-:W-:Y:S01]  /*1f30*/  MOV R12, 0x1 ;  /* 0x00000001000c7802 */ /* 0x000fe20000000f00 */
[----:B------:R-:W-:-:S02]  /*1f40*/  IMAD.U32 R11, RZ, RZ, UR7 ;  /* 0x00000007ff0b7e24 */ /* 0x000fc4000f8e00ff */
[----:B------:R-:W-:Y:S02]  /*1f50*/  IMAD.MOV.U32 R8, RZ, RZ, 0x70 ;  /* 0x00000070ff087424 */ /* 0x000fe400078e00ff */
[----:B------:R-:W-:-:S07]  /*1f60*/  IMAD.MOV.U32 R13, RZ, RZ, RZ ;  /* 0x000000ffff0d7224 */ /* 0x000fce00078e00ff */
[----:B------:R-:W-:-:S07]  /*1f70*/  LEPC R20, `(.L_x_454) ;  /* 0x000000001014794e */ /* 0x000fce0000000000 */
[----:B-1---5:R-:W-:Y:S05]  /*1f80*/  CALL.ABS.NOINC R14 ;  /* 0x000000000e007343 */ /* 0x022fea0003c00000 */
.L_x_454:
[----:B------:R-:W-:Y:S05]  /*1f90*/  BSYNC B6 ;  /* 0x0000000000067941 */ /* 0x000fea0003800000 */
.L_x_453:
[----:B------:R-:W-:Y:S01]  /*1fa0*/  VIADD R122, R2, 0x400 ;  /* 0x00000400027a7836 */ /* 0x000fe20000000000 */
[----:B------:R-:W-:Y:S04]  /*1fb0*/  BSSY B6, `(.L_x_455) ;  /* 0x0000013000067945 */ /* 0x000fe80003800000 */
[----:B------:R-:W-:-:S13]  /*1fc0*/  LOP3.LUT P0, RZ, R122, 0x3ff, RZ, 0xc0, !PT ;  /* 0x000003ff7aff7812 */ /* 0x000fda000780c0ff */
[----:B------:R-:W-:Y:S05]  /*1fd0*/  @!P0 BRA `(.L_x_456) ;  /* 0x0000000000408947 */ /* 0x000fea0003800000 */
[----:B------:R-:W-:Y:S01]  /*1fe0*/  MOV R14, 0x0 ;  /* 0x00000000000e7802 */ /* 0x000fe20000000f00 */
[----:B------:R-:W-:Y:S01]  /*1ff0*/  ULDC.64 UR4, c[0x4][0xf0] ;  /* 0x01003c0000047ab9 */ /* 0x000fe20000000a00 */
[----:B------:R-:W-:Y:S01]  /*2000*/  ULDC.64 UR6, c[0x4][0xf8] ;  /* 0x01003e0000067ab9 */ /* 0x000fe20000000a00 */
[----:B------:R-:W-:Y:S01]  /*2010*/  MOV R4, UR4 ;  /* 0x0000000400047c02 */ /* 0x000fe20008000f00 */
[----:B------:R-:W-:Y:S01]  /*2020*/  IMAD.U32 R5, RZ, RZ, UR5 ;  /* 0x00000005ff057e24 */ /* 0x000fe2000f8e00ff */
        /* <DEDUP_REMOVED lines=11> */
.L_x_456:
[----:B------:R-:W-:Y:S05]  /*20e0*/  BSYNC B6 ;  /* 0x0000000000067941 */ /* 0x000fea0003800000 */
.L_x_455:
[----:B------:R-:W-:Y:S01]  /*20f0*/  ULDC.64 UR4, c[0x0][0x9f8] ;  /* 0x00027e0000047ab9 */ /* 0x000fe20000000a00 */
[----:B------:R-:W-:Y:S01]  /*2100*/  IMAD.MOV.U32 R102, RZ, RZ, R188 ;  /* 0x000000ffff667224 */ /* 0x000fe200078e00bc */
[----:B------:R-:W-:Y:S01]  /*2110*/  ISETP.NE.U32.AND P0, PT, RZ, UR4, PT ;  /* 0x00000004ff007c0c */ /* 0x000fe2000bf05070 */
[----:B------:R-:W-:Y:S01]  /*2120*/  VIADD R0, R16, 0x20 ;  /* 0x0000002010007836 */ /* 0x000fe20000000000 */
[----:B------:R-:W1:Y:S01]  /*2130*/  LDC.64 R94, c[0x0][0x3f8] ;  /* 0x0000fe00ff5e7b82 */ /* 0x000e620000000a00 */
[----:B------:R-:W-:Y:S02]  /*2140*/  MOV R20, R27 ;  /* 0x0000001b00147202 */ /* 0x000fe40000000f00 */
[----:B------:R-:W-:-:S05]  /*2150*/  ISETP.NE.AND.EX P0, PT, RZ, UR5, PT, P0 ;  /* 0x00000005ff007c0c */ /* 0x000fca000bf05300 */
[----:B------:R-:W2:Y:S08]  /*2160*/  LDC R125, c[0x0][0x3f4] ;  /* 0x0000fd00ff7d7b82 */ /* 0x000eb00000000800 */
[----:B------:R-:W-:Y:S01]  /*2170*/  @P0 IADD3 R4, P1, R189, UR4, RZ ;  /* 0x00000004bd040c10 */ /* 0x000fe2000ff3e0ff */
[----:B------:R-:W-:Y:S01]  /*2180*/  ULDC UR4, c[0x0][0x2f4] ;  /* 0x0000bd0000047ab9 */ /* 0x000fe20000000800 */
[----:B------:R-:W3:Y:S02]  /*2190*/  LDC.64 R88, c[0x0][0x408] ;  /* 0x00010200ff587b82 */ /* 0x000ee40000000a00 */
[----:B------:R-:W-:Y:S01]  /*21a0*/  @P0 IADD3.X R5, R190, UR5, RZ, P1, !PT ;  /* 0x00000005be050c10 */ /* 0x000fe20008ffe4ff */
[----:B------:R-:W-:-:S04]  /*21b0*/  ULDC UR5, c[0x0][0x320] ;  /* 0x0000c80000057ab9 */ /* 0x000fc80000000800 */
[----:B------:R4:W2:Y:S01]  /*21c0*/  @P0 LDG.E R102, desc[UR56][R4.64] ;  /* 0x0000003804660981 */ /* 0x0008a2000c1e1900 */
[----:B------:R-:W-:Y:S01]  /*21d0*/  ISETP.GE.AND P1, PT, R0, UR4, PT ;  /* 0x0000000400007c0c */ /* 0x000fe2000bf26270 */
[----:B-1----:R-:W-:Y:S01]  /*21e0*/  IMAD.WIDE.U32 R96, R166, R94, R16 ;  /* 0x0000005ea6607225 */ /* 0x002fe200078e0010 */
[----:B------:R-:W-:Y:S01]  /*21f0*/  ISETP.GE.AND P0, PT, R16, UR4, PT ;  /* 0x0000000410007c0c */ /* 0x000fe2000bf06270 */
[----:B------:R-:W1:Y:S01]  /*2200*/  S2R R218, SR_TID.X ;  /* 0x0000000000da7919 */ /* 0x000e620000002100 */
[----:B0-----:R-:W-:Y:S01]  /*2210*/  SEL R6, RZ, 0xffffffff, P1 ;  /* 0xffffffffff067807 */ /* 0x001fe20000800000 */
[----:B------:R-:W-:Y:S01]  /*2220*/  IMAD.MOV.U32 R127, RZ, RZ, 0x20 ;  /* 0x00000020ff7f7424 */ /* 0x000fe200078e00ff */
[----:B------:R-:W-:Y:S01]  /*2230*/  SEL R3, RZ, 0x1, P0 ;  /* 0x00000001ff037807 */ /* 0x000fe20000000000 */
[----:B------:R-:W-:Y:S01]  /*2240*/  IMAD.SHL.U32 R108, R94, 0x40, RZ ;  /* 0x000000405e6c7824 */ /* 0x000fe200078e00ff */
[----:B------:R-:W-:Y:S01]  /*2250*/  SHF.L.U32 R6, R6, 0x1, RZ ;  /* 0x0000000106067819 */ /* 0x000fe200000006ff */
[----:B------:R-:W-:Y:S01]  /*2260*/  IMAD.IADD R129, R129, 0x1, R26 ;  /* 0x0000000181817824 */ /* 0x000fe200078e021a */
[----:B------:R-:W-:Y:S01]  /*2270*/  ISETP.GE.AND P0, PT, R0, UR5, PT ;  /* 0x0000000500007c0c */ /* 0x000fe2000bf06270 */
[----:B------:R-:W-:Y:S01]  /*2280*/  IMAD R114, R214, 0x40, R166 ;  /* 0x00000040d6727824 */ /* 0x000fe200078e02a6 */
[----:B------:R-:W-:Y:S01]  /*2290*/  LOP3.LUT R6, R6, 0x2, R3, 0xe2, !PT ;  /* 0x0000000206067812 */ /* 0x000fe200078ee203 */
[----:B------:R-:W-:Y:S01]  /*22a0*/  VIADD R3, R16, 0x40 ;  /* 0x0000004010037836 */ /* 0x000fe20000000000 */
[----:B----4-:R-:W-:-:S02]  /*22b0*/  SEL R4, RZ, 0xffffffff, P0 ;  /* 0xffffffffff047807 */ /* 0x010fc40000000000 */
[----:B------:R-:W-:Y:S01]  /*22c0*/  ISETP.GE.AND P1, PT, R19, UR4, PT ;  /* 0x0000000413007c0c */ /* 0x000fe2000bf26270 */
[----:B---3--:R-:W-:Y:S01]  /*22d0*/  IMAD.WIDE.U32 R90, R166, R88, R16 ;  /* 0x00000058a65a7225 */ /* 0x008fe200078e0010 */
[----:B------:R-:W-:Y:S02]  /*22e0*/  ISETP.GE.AND P0, PT, R3, UR4, PT ;  /* 0x0000000403007c0c */ /* 0x000fe4000bf06270 */
[----:B------:R-:W-:Y:S01]  /*22f0*/  SHF.R.S32.HI R11, RZ, 0x1f, R166 ;  /* 0x0000001fff0b7819 */ /* 0x000fe200000114a6 */
[----:B------:R-:W-:Y:S01]  /*2300*/  IMAD.SHL.U32 R8, R4, 0x2, RZ ;  /* 0x0000000204087824 */ /* 0x000fe200078e00ff */
[----:B------:R-:W-:Y:S01]  /*2310*/  SEL R4, RZ, 0x8, P1 ;  /* 0x00000008ff047807 */ /* 0x000fe20000800000 */
[----:B------:R-:W-:Y:S01]  /*2320*/  IMAD R131, R89, 0x60, RZ ;  /* 0x0000006059837824 */ /* 0x000fe200078e02ff */
[----:B------:R-:W-:Y:S02]  /*2330*/  SEL R5, RZ, 0x4, P0 ;  /* 0x00000004ff057807 */ /* 0x000fe40000000000 */
[----:B------:R-:W-:-:S02]  /*2340*/  ISETP.GE.AND P2, PT, R16, UR5, PT ;  /* 0x0000000510007c0c */ /* 0x000fc4000bf46270 */
[--C-:B------:R-:W-:Y:S02]  /*2350*/  SHF.R.S32.HI R161, RZ, 0x1f, R160.reuse ;  /* 0x0000001fffa17819 */ /* 0x100fe400000114a0 */
[----:B------:R-:W-:Y:S01]  /*2360*/  LOP3.LUT R4, R4, R6, R5, 0xfe, !PT ;  /* 0x0000000604047212 */ /* 0x000fe200078efe05 */
[-C--:B------:R-:W-:Y:S01]  /*2370*/  IMAD R5, R11, R94.reuse, RZ ;  /* 0x0000005e0b057224 */ /* 0x080fe200078e02ff */
[----:B------:R-:W-:Y:S01]  /*2380*/  SEL R7, RZ, 0x1, P2 ;  /* 0x00000001ff077807 */ /* 0x000fe20001000000 */
[----:B------:R-:W-:Y:S01]  /*2390*/  IMAD.WIDE.U32 R98, R166, R94, R160 ;  /* 0x0000005ea6627225 */ /* 0x000fe200078e00a0 */
[----:B------:R-:W-:Y:S02]  /*23a0*/  ISETP.GE.AND P0, PT, R22, UR4, PT ;  /* 0x0000000416007c0c */ /* 0x000fe4000bf06270 */
[----:B------:R-:W-:Y:S01]  /*23b0*/  ISETP.GE.AND P1, PT, R3, UR5, PT ;  /* 0x0000000503007c0c */ /* 0x000fe2000bf26270 */
[----:B------:R-:W-:Y:S01]  /*23c0*/  IMAD R5, R166, R95, R5 ;  /* 0x0000005fa6057224 */ /* 0x000fe200078e0205 */
[----:B------:R-:W-:Y:S01]  /*23d0*/  LOP3.LUT R7, R8, 0x2, R7, 0xe2, !PT ;  /* 0x0000000208077812 */ /* 0x000fe200078ee207 */
[-C--:B------:R-:W-:Y:S01]  /*23e0*/  IMAD R11, R11, R88.reuse, RZ ;  /* 0x000000580b0b7224 */ /* 0x080fe200078e02ff */
[----:B------:R-:W-:Y:S01]  /*23f0*/  SEL R9, RZ, 0x10, P0 ;  /* 0x00000010ff097807 */ /* 0x000fe20000000000 */
[----:B------:R-:W-:Y:S01]  /*2400*/  IMAD.IADD R97, R5, 0x1, R97 ;  /* 0x0000000105617824 */ /* 0x000fe200078e0261 */
[----:B------:R-:W-:Y:S01]  /*2410*/  SEL R6, RZ, 0x4, P1 ;  /* 0x00000004ff067807 */ /* 0x000fe20000800000 */
[----:B------:R-:W-:Y:S01]  /*2420*/  IMAD R13, R166, R89, R11 ;  /* 0x00000059a60d7224 */ /* 0x000fe200078e020b */
[----:B--2---:R-:W-:Y:S01]  /*2430*/  ISETP.GE.AND P0, PT, R16, R125, PT ;  /* 0x0000007d1000720c */ /* 0x004fe20003f06270 */
[----:B------:R-:W-:Y:S01]  /*2440*/  IMAD.WIDE.U32 R92, R166, R88, R160 ;  /* 0x00000058a65c7225 */ /* 0x000fe200078e00a0 */
[----:B------:R-:W-:-:S02]  /*2450*/  IADD3 R99, R99, R5, RZ ;  /* 0x0000000563637210 */ /* 0x000fc40007ffe0ff */
[----:B------:R-:W-:Y:S01]  /*2460*/  LOP3.LUT R5, R7, R6, RZ, 0xfc, !PT ;  /* 0x0000000607057212 */ /* 0x000fe200078efcff */
[----:B------:R-:W-:Y:S01]  /*2470*/  IMAD.IADD R91, R13, 0x1, R91 ;  /* 0x000000010d5b7824 */ /* 0x000fe200078e025b */
[-C--:B------:R-:W-:Y:S01]  /*2480*/  ISETP.GE.AND P1, PT, R0, R125.reuse, PT ;  /* 0x0000007d0000720c */ /* 0x080fe20003f26270 */
[-C--:B-----5:R-:W-:Y:S01]  /*2490*/  IMAD.WIDE.U32 R96, R141, R94.reuse, R96 ;  /* 0x0000005e8d607225 */ /* 0x0a0fe200078e0060 */
[----:B------:R-:W-:Y:S02]  /*24a0*/  ISETP.GE.AND P3, PT, R3, R125, PT ;  /* 0x0000007d0300720c */ /* 0x000fe40003f66270 */
[----:B------:R-:W-:Y:S01]  /*24b0*/  SEL R7, R125, RZ, P0 ;  /* 0x000000ff7d077207 */ /* 0x000fe20000000000 */
[----:B------:R-:W-:Y:S01]  /*24c0*/  IMAD.WIDE.U32 R98, R141, R94, R98 ;  /* 0x0000005e8d627225 */ /* 0x000fe200078e0062 */
[----:B------:R-:W-:Y:S02]  /*24d0*/  LOP3.LUT R9, R4, R9, RZ, 0xfc, !PT ;  /* 0x0000000904097212 */ /* 0x000fe400078efcff */
[C---:B------:R-:W-:Y:S01]  /*24e0*/  SEL R11, R125.reuse, RZ, P1 ;  /* 0x000000ff7d0b7207 */ /* 0x040fe20000800000 */
[----:B------:R-:W-:Y:S01]  /*24f0*/  IMAD.IADD R7, R16, 0x1, R7 ;  /* 0x0000000110077824 */ /* 0x000fe200078e0207 */
[----:B------:R-:W-:Y:S01]  /*2500*/  SEL R4, R125, RZ, P3 ;  /* 0x000000ff7d047207 */ /* 0x000fe20001800000 */
[----:B------:R-:W-:Y:S01]  /*2510*/  IMAD.WIDE.U32 R90, R141, R88, R90 ;  /* 0x000000588d5a7225 */ /* 0x000fe200078e005a */
[----:B------:R-:W-:-:S02]  /*2520*/  IADD3 R11, R0, R11, RZ ;  /* 0x0000000b000b7210 */ /* 0x000fc40007ffe0ff */
[----:B------:R-:W-:Y:S01]  /*2530*/  LOP3.LUT R20, R20, 0xfffffffe, RZ, 0xc0, !PT ;  /* 0xfffffffe14147812 */ /* 0x000fe200078ec0ff */
[----:B------:R-:W-:Y:S01]  /*2540*/  IMAD.IADD R12, R3, 0x1, R4 ;  /* 0x00000001030c7824 */ /* 0x000fe200078e0204 */
[----:B------:R-:W-:Y:S02]  /*2550*/  SHF.R.S32.HI R4, RZ, 0x1f, R7 ;  /* 0x0000001fff047819 */ /* 0x000fe40000011407 */
[----:B------:R-:W-:Y:S02]  /*2560*/  SHF.R.S32.HI R6, RZ, 0x1f, R11 ;  /* 0x0000001fff067819 */ /* 0x000fe4000001140b */
[CC--:B------:R-:W-:Y:S02]  /*2570*/  LEA.HI R8, R4.reuse, R7.reuse, RZ, 0x3 ;  /* 0x0000000704087211 */ /* 0x0c0fe400078f18ff */
[----:B------:R-:W-:Y:S02]  /*2580*/  LEA.HI R4, R4, R7, RZ, 0x6 ;  /* 0x0000000704047211 */ /* 0x000fe400078f30ff */
[----:B------:R-:W-:-:S02]  /*2590*/  @P3 LOP3.LUT R20, R20, 0x1, RZ, 0xfc, !PT ;  /* 0x0000000114143812 */ /* 0x000fc400078efcff */
[CC--:B------:R-:W-:Y:S02]  /*25a0*/  LEA.HI R7, R6.reuse, R11.reuse, RZ, 0x6 ;  /* 0x0000000b06077211 */ /* 0x0c0fe400078f30ff */
[----:B------:R-:W-:Y:S01]  /*25b0*/  LEA.HI R11, R6, R11, RZ, 0x3 ;  /* 0x0000000b060b7211 */ /* 0x000fe200078f18ff */
[----:B------:R0:W-:Y:S01]  /*25c0*/  STL [R1+0x38], R20 ;  /* 0x0000381401007387 */ /* 0x0001e20000100800 */
[----:B------:R-:W-:Y:S02]  /*25d0*/  SHF.R.S32.HI R4, RZ, 0x6, R4 ;  /* 0x00000006ff047819 */ /* 0x000fe40000011404 */
[----:B------:R-:W-:Y:S02]  /*25e0*/  IADD3 R93, R93, R13, RZ ;  /* 0x0000000d5d5d7210 */ /* 0x000fe40007ffe0ff */
[----:B------:R-:W-:Y:S01]  /*25f0*/  SHF.R.S32.HI R6, RZ, 0x6, R7 ;  /* 0x00000006ff067819 */ /* 0x000fe20000011407 */
[C---:B------:R-:W-:Y:S01]  /*2600*/  IMAD R140, R4.reuse, 0x1800, R179 ;  /* 0x00001800048c7824 */ /* 0x040fe200078e02b3 */
[----:B------:R-:W-:Y:S01]  /*2610*/  LOP3.LUT R13, R177, 0x38, R11, 0xf8, !PT ;  /* 0x00000038b10d7812 */ /* 0x000fe200078ef80b */
[----:B------:R-:W-:Y:S01]  /*2620*/  IMAD R138, R4, 0x1800, R180 ;  /* 0x00001800048a7824 */ /* 0x000fe200078e02b4 */
[----:B------:R-:W-:Y:S01]  /*2630*/  SHF.R.S32.HI R21, RZ, 0x1f, R12 ;  /* 0x0000001fff157819 */ /* 0x000fe2000001140c */
[----:B------:R-:W-:Y:S01]  /*2640*/  IMAD R139, R6, 0x1800, R179 ;  /* 0x00001800068b7824 */ /* 0x000fe200078e02b3 */
[----:B------:R-:W-:Y:S01]  /*2650*/  LOP3.LUT R10, R168, 0x38, R8, 0xf8, !PT ;  /* 0x00000038a80a7812 */ /* 0x000fe200078ef808 */
[----:B------:R-:W-:Y:S01]  /*2660*/  IMAD R134, R6, 0x1800, R180 ;  /* 0x0000180006867824 */ /* 0x000fe200078e02b4 */
[----:B0-----:R-:W-:Y:S01]  /*2670*/  SHF.R.U32.HI R20, RZ, 0x3, R168 ;  /* 0x00000003ff147819 */ /* 0x001fe200000116a8 */
[----:B------:R-:W-:Y:S01]  /*2680*/  IMAD.WIDE.U32 R92, R141, R88, R92 ;  /* 0x000000588d5c7225 */ /* 0x000fe200078e005c */
[----:B------:R-:W-:-:S02]  /*2690*/  LOP3.LUT R7, R177, 0x38, R8, 0xf8, !PT ;  /* 0x00000038b1077812 */ /* 0x000fc400078ef808 */
[----:B------:R-:W-:Y:S02]  /*26a0*/  LOP3.LUT R4, R13, R178, RZ, 0x3c, !PT ;  /* 0x000000b20d047212 */ /* 0x000fe400078e3cff */
[----:B------:R-:W-:Y:S02]  /*26b0*/  LEA.HI R14, R21, R12, RZ, 0x3 ;  /* 0x0000000c150e7211 */ /* 0x000fe400078f18ff */
[----:B------:R-:W-:Y:S01]  /*26c0*/  LOP3.LUT R15, R10, R20, RZ, 0x3c, !PT ;  /* 0x000000140a0f7212 */ /* 0x000fe200078e3cff */
[----:B------:R-:W-:Y:S01]  /*26d0*/  IMAD.IADD R139, R139, 0x1, R4 ;  /* 0x000000018b8b7824 */ /* 0x000fe200078e0204 */
[----:B------:R-:W-:Y:S02]  /*26e0*/  LOP3.LUT R7, R7, R178, RZ, 0x3c, !PT ;  /* 0x000000b207077212 */ /* 0x000fe400078e3cff */
[----:B------:R-:W-:Y:S02]  /*26f0*/  LEA.HI R12, R21, R12, RZ, 0x6 ;  /* 0x0000000c150c7211 */ /* 0x000fe400078f30ff */
[----:B------:R-:W-:Y:S01]  /*2700*/  IADD3 R138, R138, R15, RZ ;  /* 0x0000000f8a8a7210 */ /* 0x000fe20007ffe0ff */
[----:B------:R-:W-:Y:S01]  /*2710*/  IMAD.IADD R140, R140, 0x1, R7 ;  /* 0x000000018c8c7824 */ /* 0x000fe200078e0207 */
[----:B------:R-:W-:-:S02]  /*2720*/  SHF.R.S32.HI R15, RZ, 0x1f, R141 ;  /* 0x0000001fff0f7819 */ /* 0x000fc4000001148d */
[----:B------:R-:W-:Y:S02]  /*2730*/  SHF.R.S32.HI R12, RZ, 0x6, R12 ;  /* 0x00000006ff0c7819 */ /* 0x000fe4000001140c */
[----:B------:R-:W-:Y:S02]  /*2740*/  LOP3.LUT R4, R168, 0x38, R11, 0xf8, !PT ;  /* 0x00000038a8047812 */ /* 0x000fe400078ef80b */
[--C-:B------:R-:W-:Y:S01]  /*2750*/  LOP3.LUT R7, R177, 0x38, R14.reuse, 0xf8, !PT ;  /* 0x00000038b1077812 */ /* 0x100fe200078ef80e */
[----:B------:R-:W-:Y:S01]  /*2760*/  IMAD R136, R12, 0x1800, R179 ;  /* 0x000018000c887824 */ /* 0x000fe200078e02b3 */
[----:B------:R-:W-:Y:S01]  /*2770*/  LOP3.LUT R13, R4, R20, RZ, 0x3c, !PT ;  /* 0x00000014040d7212 */ /* 0x000fe200078e3cff */
[----:B------:R-:W-:Y:S01]  /*2780*/  IMAD R4, R15, R94, RZ ;  /* 0x0000005e0f047224 */ /* 0x000fe200078e02ff */
[----:B------:R-:W-:Y:S01]  /*2790*/  LOP3.LUT R10, R168, 0x38, R14, 0xf8, !PT ;  /* 0x00000038a80a7812 */ /* 0x000fe200078ef80e */
[----:B------:R-:W-:Y:S01]  /*27a0*/  IMAD R133, R12, 0x1800, R180 ;  /* 0x000018000c857824 */ /* 0x000fe200078e02b4 */
[----:B------:R-:W-:Y:S01]  /*27b0*/  LOP3.LUT R7, R7, R178, RZ, 0x3c, !PT ;  /* 0x000000b207077212 */ /* 0x000fe200078e3cff */
[----:B------:R-:W-:Y:S01]  /*27c0*/  IMAD R27, R141, R95, R4 ;  /* 0x0000005f8d1b7224 */ /* 0x000fe200078e0204 */
[----:B------:R-:W-:Y:S01]  /*27d0*/  LOP3.LUT R10, R10, R20, RZ, 0x3c, !PT ;  /* 0x000000140a0a7212 */ /* 0x000fe200078e3cff */
[----:B------:R-:W-:Y:S01]  /*27e0*/  IMAD R4, R15, R88, RZ ;  /* 0x000000580f047224 */ /* 0x000fe200078e02ff */
[----:B------:R-:W-:Y:S01]  /*27f0*/  IADD3 R136, R136, R7, RZ ;  /* 0x0000000788887210 */ /* 0x000fe20007ffe0ff */
[----:B------:R-:W-:Y:S01]  /*2800*/  IMAD.IADD R134, R134, 0x1, R13 ;  /* 0x0000000186867824 */ /* 0x000fe200078e020d */
[----:B------:R-:W-:Y:S01]  /*2810*/  ISETP.GE.AND P3, PT, R19, UR5, PT ;  /* 0x0000000513007c0c */ /* 0x000fe2000bf66270 */
[----:B------:R-:W-:Y:S01]  /*2820*/  IMAD.IADD R133, R133, 0x1, R10 ;  /* 0x0000000185857824 */ /* 0x000fe200078e020a */
[----:B------:R-:W-:Y:S01]  /*2830*/  LOP3.LUT R7, R177, 0x18, R16, 0xf8, !PT ;  /* 0x00000018b1077812 */ /* 0x000fe200078ef810 */
[----:B------:R-:W-:Y:S01]  /*2840*/  IMAD R103, R141, R89, R4 ;  /* 0x000000598d677224 */ /* 0x000fe200078e0204 */
[----:B------:R-:W-:Y:S01]  /*2850*/  ISETP.GE.AND P2, PT, R23, UR4, PT ;  /* 0x0000000417007c0c */ /* 0x000fe2000bf46270 */
[----:B------:R-:W-:Y:S01]  /*2860*/  IMAD R13, R95, 0x60, RZ ;  /* 0x000000605f0d7824 */ /* 0x000fe200078e02ff */
[----:B------:R-:W-:Y:S01]  /*2870*/  SEL R6, RZ, 0x8, P3 ;  /* 0x00000008ff067807 */ /* 0x000fe20001800000 */
[----:B------:R-:W-:Y:S01]  /*2880*/  IMAD.IADD R106, R99, 0x1, R27 ;  /* 0x00000001636a7824 */ /* 0x000fe200078e021b */
[----:B------:R-:W-:Y:S01]  /*2890*/  LOP3.LUT P4, RZ, R219, 0x4, RZ, 0xc0, !PT ;  /* 0x00000004dbff7812 */ /* 0x000fe2000788c0ff */
[----:B------:R-:W-:Y:S01]  /*28a0*/  IMAD.IADD R105, R93, 0x1, R103 ;  /* 0x000000015d697824 */ /* 0x000fe200078e0267 */
[----:B------:R-:W-:Y:S01]  /*28b0*/  LOP3.LUT R4, R7, R178, RZ, 0x3c, !PT ;  /* 0x000000b207047212 */ /* 0x000fe200078e3cff */
[----:B------:R-:W-:Y:S01]  /*28c0*/  IMAD.IADD R103, R103, 0x1, R91 ;  /* 0x0000000167677824 */ /* 0x000fe200078e025b */
[----:B------:R-:W-:-:S02]  /*28d0*/  SEL R10, RZ, 0x20, P2 ;  /* 0x00000020ff0a7807 */ /* 0x000fc40001000000 */
[C---:B------:R-:W-:Y:S01]  /*28e0*/  SHF.L.U64.HI R109, R88.reuse, 0x6, R89 ;  /* 0x00000006586d7819 */ /* 0x040fe20000010259 */
[----:B------:R-:W-:Y:S01]  /*28f0*/  IMAD.IADD R4, R179, 0x1, R4 ;  /* 0x00000001b3047824 */ /* 0x000fe200078e0204 */
[C---:B------:R-:W-:Y:S01]  /*2900*/  SHF.L.U32 R110, R88.reuse, 0x6, RZ ;  /* 0x00000006586e7819 */ /* 0x040fe200000006ff */
[----:B------:R-:W-:Y:S01]  /*2910*/  IMAD.WIDE.U32 R88, R88, 0x60, RZ ;  /* 0x0000006058587825 */ /* 0x000fe200078e00ff */
[----:B------:R-:W-:Y:S02]  /*2920*/  LOP3.LUT R21, R5, R6, RZ, 0xfc, !PT ;  /* 0x0000000605157212 */ /* 0x000fe400078efcff */
[C---:B------:R-:W-:Y:S01]  /*2930*/  SHF.L.U64.HI R107, R94.reuse, 0x6, R95 ;  /* 0x000000065e6b7819 */ /* 0x040fe2000001025f */
[----:B------:R-:W-:Y:S01]  /*2940*/  IMAD.WIDE.U32 R94, R94, 0x60, RZ ;  /* 0x000000605e5e7825 */ /* 0x000fe200078e00ff */
[----:B------:R-:W-:Y:S02]  /*2950*/  SEL R127, R127, 0xffffffe0, !P4 ;  /* 0xffffffe07f7f7807 */ /* 0x000fe40006000000 */
[----:B------:R-:W-:Y:S01]  /*2960*/  SHF.R.S32.HI R121, RZ, 0x3, R8 ;  /* 0x00000003ff797819 */ /* 0x000fe20000011408 */
[----:B------:R-:W-:Y:S01]  /*2970*/  IMAD.IADD R130, R95, 0x1, R13 ;  /* 0x000000015f827824 */ /* 0x000fe200078e020d */
[----:B------:R-:W-:Y:S01]  /*2980*/  LOP3.LUT R6, R8, 0xfffffff8, RZ, 0xc0, !PT ;  /* 0xfffffff808067812 */ /* 0x000fe200078ec0ff */
[----:B------:R-:W-:Y:S01]  /*2990*/  IMAD.IADD R132, R127, 0x1, R4 ;  /* 0x000000017f847824 */ /* 0x000fe200078e0204 */
[----:B------:R-:W-:-:S02]  /*29a0*/  LOP3.LUT R87, R9, R10, RZ, 0xfc, !PT ;  /* 0x0000000a09577212 */ /* 0x000fc400078efcff */
[----:B------:R-:W-:Y:S02]  /*29b0*/  LOP3.LUT R7, R11, 0xfffffff8, RZ, 0xc0, !PT ;  /* 0xfffffff80b077812 */ /* 0x000fe400078ec0ff */
[----:B------:R-:W-:Y:S02]  /*29c0*/  LOP3.LUT R8, R14, 0xfffffff8, RZ, 0xc0, !PT ;  /* 0xfffffff80e087812 */ /* 0x000fe400078ec0ff */
[----:B------:R-:W-:Y:S02]  /*29d0*/  IADD3 R104, R27, R97, RZ ;  /* 0x000000611b687210 */ /* 0x000fe40007ffe0ff */
[C---:B------:R-:W-:Y:S02]  /*29e0*/  LOP3.LUT R10, R21.reuse, 0x2, RZ, 0xc0, !PT ;  /* 0x00000002150a7812 */ /* 0x040fe400078ec0ff */
[----:B------:R-:W-:Y:S02]  /*29f0*/  LOP3.LUT R20, R21, 0x4, RZ, 0xc0, !PT ;  /* 0x0000000415147812 */ /* 0x000fe400078ec0ff */
[----:B------:R-:W-:-:S02]  /*2a00*/  LOP3.LUT R26, R87, 0x2, RZ, 0xc0, !PT ;  /* 0x00000002571a7812 */ /* 0x000fc400078ec0ff */
[C---:B------:R-:W-:Y:S02]  /*2a10*/  LOP3.LUT R27, R87.reuse, 0x4, RZ, 0xc0, !PT ;  /* 0x00000004571b7812 */ /* 0x040fe400078ec0ff */
[C---:B------:R-:W-:Y:S02]  /*2a20*/  LOP3.LUT R101, R87.reuse, 0x8, RZ, 0xc0, !PT ;  /* 0x0000000857657812 */ /* 0x040fe400078ec0ff */
[----:B------:R-:W-:Y:S02]  /*2a30*/  LOP3.LUT R100, R87, 0x10, RZ, 0xc0, !PT ;  /* 0x0000001057647812 */ /* 0x000fe400078ec0ff */
[----:B-1----:R-:W-:Y:S02]  /*2a40*/  LEA.HI R218, R218, 0x8, RZ, 0x19 ;  /* 0x00000008dada7811 */ /* 0x002fe400078fc8ff */
[----:B------:R-:W-:Y:S02]  /*2a50*/  SHF.L.U32 R125, R125, 0x1, RZ ;  /* 0x000000017d7d7819 */ /* 0x000fe400000006ff */
[----:B------:R-:W-:-:S02]  /*2a60*/  IADD3 R131, R89, R131, RZ ;  /* 0x0000008359837210 */ /* 0x000fc40007ffe0ff */
[----:B------:R-:W-:Y:S02]  /*2a70*/  LOP3.LUT R5, R5, 0x1, RZ, 0xc0, !PT ;  /* 0x0000000105057812 */ /* 0x000fe400078ec0ff */
[----:B------:R-:W-:Y:S02]  /*2a80*/  SHF.R.S32.HI R120, RZ, 0x3, R11 ;  /* 0x00000003ff787819 */ /* 0x000fe4000001140b */
[----:B------:R-:W-:Y:S02]  /*2a90*/  SHF.R.S32.HI R119, RZ, 0x3, R14 ;  /* 0x00000003ff777819 */ /* 0x000fe4000001140e */
[----:B------:R-:W-:Y:S02]  /*2aa0*/  LOP3.LUT R9, R9, 0x1, RZ, 0xc0, !PT ;  /* 0x0000000109097812 */ /* 0x000fe400078ec0ff */
[----:B------:R-:W-:Y:S02]  /*2ab0*/  LOP3.LUT R21, R21, 0x8, RZ, 0xc0, !PT ;  /* 0x0000000815157812 */ /* 0x000fe400078ec0ff */
[----:B------:R-:W-:-:S02]  /*2ac0*/  SHF.R.S32.HI R113, RZ, 0x1f, R6 ;  /* 0x0000001fff717819 */ /* 0x000fc40000011406 */
[----:B------:R-:W-:Y:S02]  /*2ad0*/  SHF.R.S32.HI R112, RZ, 0x1f, R7 ;  /* 0x0000001fff707819 */ /* 0x000fe40000011407 */
[----:B------:R-:W-:Y:S02]  /*2ae0*/  SHF.R.S32.HI R111, RZ, 0x1f, R8 ;  /* 0x0000001fff6f7819 */ /* 0x000fe40000011408 */
[----:B------:R-:W-:Y:S02]  /*2af0*/  LOP3.LUT R87, R87, 0x20, RZ, 0xc0, !PT ;  /* 0x0000002057577812 */ /* 0x000fe400078ec0ff */
[----:B------:R-:W-:-:S07]  /*2b00*/  SHF.R.S32.HI R128, RZ, 0x1f, R102 ;  /* 0x0000001fff807819 */ /* 0x000fce0000011466 */
.L_x_562:
[----:B---3--:R-:W2:Y:S01]  /*2b10*/  LDL.LU R31, [R1+0x38] ;  /* 0x00003800011f7983 */ /* 0x008ea20000300800 */
[----:B------:R-:W0:Y:S01]  /*2b20*/  LDC R81, c[0x0][0x430] ;  /* 0x00010c00ff517b82 */ /* 0x000e220000000800 */
[----:B------:R-:W-:Y:S01]  /*2b30*/  IADD3 R24, R24, -0x1, RZ ;  /* 0xffffffff18187810 */ /* 0x000fe20007ffe0ff */
[----:B------:R-:W-:-:S04]  /*2b40*/  IMAD.MOV.U32 R80, RZ, RZ, RZ ;  /* 0x000000ffff507224 */ /* 0x000fc800078e00ff */
[----:B------:R-:W-:Y:S02]  /*2b50*/  IMAD R12, R24, 0x60, R114 ;  /* 0x00000060180c7824 */ /* 0x000fe400078e0272 */
[----:B------:R-:W1:Y:S02]  /*2b60*/  LDC R124, c[0x0][0x3f4] ;  /* 0x0000fd00ff7c7b82 */ /* 0x000e640000000800 */
[----:B------:R-:W-:Y:S01]  /*2b70*/  IMAD.IADD R32, R129, 0x1, R12 ;  /* 0x0000000181207824 */ /* 0x000fe200078e020c */
[----:B------:R-:W-:-:S03]  /*2b80*/  ISETP.GE.AND P2, PT, R12, R25, PT ;  /* 0x000000190c00720c */ /* 0x000fc60003f46270 */
[----:B------:R-:W-:Y:S01]  /*2b90*/  IMAD.MOV.U32 R28, RZ, RZ, R32 ;  /* 0x000000ffff1c7224 */ /* 0x000fe200078e0020 */
[----:B------:R-:W-:Y:S02]  /*2ba0*/  ISETP.GT.OR P2, PT, R114, 0x5f, P2 ;  /* 0x0000005f7200780c */ /* 0x000fe40001744670 */
[----:B0-----:R-:W-:-:S11]  /*2bb0*/  ISETP.NE.AND P3, PT, R81, 0x1, PT ;  /* 0x000000015100780c */ /* 0x001fd60003f65270 */
[----:B------:R-:W0:Y:S08]  /*2bc0*/  @!P2 LDC.64 R14, c[0x0][0x428] ;  /* 0x00010a00ff0eab82 */ /* 0x000e300000000a00 */
[----:B------:R-:W3:Y:S08]  /*2bd0*/  @!P2 LDC.64 R12, c[0x0][0x418] ;  /* 0x00010600ff0cab82 */ /* 0x000ef00000000a00 */
[----:B------:R-:W4:Y:S08]  /*2be0*/  @P3 LDC R11, c[0x0][0x434] ;  /* 0x00010d00ff0b3b82 */ /* 0x000f300000000800 */
[----:B------:R-:W1:Y:S01]  /*2bf0*/  @P3 LDC R30, c[0x0][0x438] ;  /* 0x00010e00ff1e3b82 */ /* 0x000e620000000800 */
[----:B----4-:R-:W-:-:S05]  /*2c00*/  @P3 IMAD.HI.U32 R11, R32, R11, RZ ;  /* 0x0000000b200b3227 */ /* 0x010fca00078e00ff */
[----:B-1----:R-:W-:Y:S01]  /*2c10*/  @P3 SHF.R.U32.HI R28, RZ, R30, R11 ;  /* 0x0000001eff1c3219 */ /* 0x002fe2000001160b */
[----:B0-----:R-:W-:-:S03]  /*2c20*/  @!P2 IMAD R11, R128, R14, RZ ;  /* 0x0000000e800ba224 */ /* 0x001fc600078e02ff */
[--C-:B------:R-:W-:Y:S01]  /*2c30*/  @!P2 SHF.R.S32.HI R29, RZ, 0x1f, R28.reuse ;  /* 0x0000001fff1da819 */ /* 0x100fe2000001141c */
[C---:B------:R-:W-:Y:S02]  /*2c40*/  @!P2 IMAD R11, R102.reuse, R15, R11 ;  /* 0x0000000f660ba224 */ /* 0x040fe400078e020b */
[----:B------:R-:W-:-:S05]  /*2c50*/  @!P2 IMAD.WIDE.U32 R14, R102, R14, R28 ;  /* 0x0000000e660ea225 */ /* 0x000fca00078e001c */
[----:B------:R-:W-:Y:S02]  /*2c60*/  @!P2 IADD3 R11, R15, R11, RZ ;  /* 0x0000000b0f0ba210 */ /* 0x000fe40007ffe0ff */
[----:B---3--:R-:W-:-:S04]  /*2c70*/  @!P2 LEA R12, P3, R14, R12, 0x2 ;  /* 0x0000000c0e0ca211 */ /* 0x008fc800078610ff */
[----:B------:R-:W-:Y:S02]  /*2c80*/  @!P2 LEA.HI.X R13, R14, R13, R11, 0x2, P3 ;  /* 0x0000000d0e0da211 */ /* 0x000fe400018f140b */
[----:B------:R-:W-:-:S03]  /*2c90*/  ISETP.GT.AND P3, PT, R24, R126, PT ;  /* 0x0000007e1800720c */ /* 0x000fc60003f64270 */
[----:B------:R0:W5:Y:S01]  /*2ca0*/  @!P2 LDG.E R80, desc[UR56][R12.64] ;  /* 0x000000380c50a981 */ /* 0x000162000c1e1900 */
[----:B------:R-:W-:Y:S01]  /*2cb0*/  ISETP.GE.AND P2, PT, R124, 0x1, PT ;  /* 0x000000017c00780c */ /* 0x000fe20003f46270 */
[----:B------:R-:W-:Y:S01]  /*2cc0*/  IMAD.MOV R14, RZ, RZ, -R28 ;  /* 0x000000ffff0e7224 */ /* 0x000fe200078e0a1c */
[----:B------:R-:W-:Y:S05]  /*2cd0*/  YIELD ;  /* 0x0000000000007946 */ /* 0x000fea0003800000 */
[----:B------:R-:W-:Y:S01]  /*2ce0*/  IMAD R81, R81, R14, R32 ;  /* 0x0000000e51517224 */ /* 0x000fe200078e0220 */
[----:B------:R-:W-:Y:S01]  /*2cf0*/  BSSY B0, `(.L_x_457) ;  /* 0x00007bc000007945 */ /* 0x000fe20003800000 */
[----:B------:R-:W-:-:S02]  /*2d00*/  IMAD R14, R18, 0x4800, R4 ;  /* 0x00004800120e7824 */ /* 0x000fc400078e0204 */
[----:B------:R-:W-:-:S03]  /*2d10*/  IMAD R28, R18, 0x4800, R132 ;  /* 0x00004800121c7824 */ /* 0x000fc600078e0284 */
[----:B------:R-:W-:Y:S01]  /*2d20*/  LEA R29, R14, R123, 0x1 ;  /* 0x0000007b0e1d7211 */ /* 0x000fe200078e08ff */
[----:B------:R-:W-:Y:S01]  /*2d30*/  IMAD R28, R28, 0x2, R123 ;  /* 0x000000021c1c7824 */ /* 0x000fe200078e027b */
[----:B--2---:R-:W-:-:S04]  /*2d40*/  LOP3.LUT R31, R31, 0xfffffffd, RZ, 0xc0, !PT ;  /* 0xfffffffd1f1f7812 */ /* 0x004fc800078ec0ff */
[----:B------:R-:W-:-:S05]  /*2d50*/  @P3 LOP3.LUT R31, R31, 0x2, RZ, 0xfc, !PT ;  /* 0x000000021f1f3812 */ /* 0x000fca00078efcff */
[----:B------:R0:W-:Y:S01]  /*2d60*/  STL [R1+0x38], R31 ;  /* 0x0000381f01007387 */ /* 0x0001e20000100800 */
[----:B------:R-:W-:Y:S05]  /*2d70*/  @!P2 BRA `(.L_x_458) ;  /* 0x000000740000a947 */ /* 0x000fea0003800000 */
[----:B------:R-:W-:Y:S01]  /*2d80*/  SHF.R.S32.HI R82, RZ, 0x1f, R81 ;  /* 0x0000001fff527819 */ /* 0x000fe20000011451 */
[----:B------:R-:W-:Y:S01]  /*2d90*/  ULDC.64 UR4, c[0x0][0x300] ;  /* 0x0000c00000047ab9 */ /* 0x000fe20000000a00 */
[----:B-----5:R-:W-:Y:S01]  /*2da0*/  SHF.R.S32.HI R83, RZ, 0x1f, R80 ;  /* 0x0000001fff537819 */ /* 0x020fe20000011450 */
[C---:B0-----:R-:W-:Y:S01]  /*2db0*/  IMAD.WIDE.U32 R12, R81.reuse, UR4, RZ ;  /* 0x00000004510c7c25 */ /* 0x041fe2000f8e00ff */
[----:B------:R-:W-:Y:S02]  /*2dc0*/  ULDC.U8 UR6, c[0x0][0x410] ;  /* 0x0001040000067ab9 */ /* 0x000fe40000000000 */
[----:B------:R-:W-:Y:S01]  /*2dd0*/  ISETP.NE.AND P2, PT, RZ, UR6, PT ;  /* 0x00000006ff007c0c */ /* 0x000fe2000bf45270 */
[----:B------:R-:W-:Y:S02]  /*2de0*/  IMAD R14, R82, UR4, RZ ;  /* 0x00000004520e7c24 */ /* 0x000fe4000f8e02ff */
[----:B------:R-:W-:Y:S02]  /*2df0*/  IMAD R84, R24, -0x60, R25 ;  /* 0xffffffa018547824 */ /* 0x000fe400078e0219 */
[----:B------:R-:W-:Y:S01]  /*2e00*/  IMAD R11, R81, UR5, R14 ;  /* 0x00000005510b7c24 */ /* 0x000fe2000f8e020e */
[----:B------:R-:W-:Y:S01]  /*2e10*/  ULDC.64 UR4, c[0x0][0x310] ;  /* 0x0000c40000047ab9 */ /* 0x000fe20000000a00 */
[----:B------:R-:W-:Y:S01]  /*2e20*/  IMAD R14, R130, R24, RZ ;  /* 0x00000018820e7224 */ /* 0x000fe200078e02ff */
[----:B------:R-:W-:Y:S01]  /*2e30*/  VIMNMX R84, R84, 0x60, PT ;  /* 0x0000006054547848 */ /* 0x000fe20003fe0100 */
[----:B------:R-:W-:-:S02]  /*2e40*/  IMAD R15, R83, UR4, RZ ;  /* 0x00000004530f7c24 */ /* 0x000fc4000f8e02ff */
[----:B------:R-:W-:Y:S01]  /*2e50*/  IMAD.IADD R13, R13, 0x1, R11 ;  /* 0x000000010d0d7824 */ /* 0x000fe200078e020b */
[----:B------:R-:W-:Y:S01]  /*2e60*/  SHF.R.S32.HI R11, RZ, 0x1f, R24 ;  /* 0x0000001fff0b7819 */ /* 0x000fe20000011418 */
[C---:B------:R-:W-:Y:S02]  /*2e70*/  IMAD R15, R80.reuse, UR5, R15 ;  /* 0x00000005500f7c24 */ /* 0x040fe4000f8e020f */
[----:B------:R-:W-:Y:S01]  /*2e80*/  IMAD.WIDE.U32 R12, R80, UR4, R12 ;  /* 0x00000004500c7c25 */ /* 0x000fe2000f8e000c */
[----:B------:R-:W-:-:S03]  /*2e90*/  ULDC.64 UR4, c[0x0][0x308] ;  /* 0x0000c20000047ab9 */ /* 0x000fc60000000a00 */
[----:B------:R-:W-:Y:S01]  /*2ea0*/  IMAD R33, R11, R94, R14 ;  /* 0x0000005e0b217224 */ /* 0x000fe200078e020e */
[----:B------:R-:W-:Y:S01]  /*2eb0*/  IADD3 R13, R13, R15, RZ ;  /* 0x0000000f0d0d7210 */ /* 0x000fe20007ffe0ff */
[----:B------:R-:W-:Y:S02]  /*2ec0*/  IMAD R15, R131, R24, RZ ;  /* 0x00000018830f7224 */ /* 0x000fe400078e02ff */
[----:B------:R-:W-:-:S04]  /*2ed0*/  IMAD.WIDE.U32 R30, R162, UR4, R12 ;  /* 0x00000004a21e7c25 */ /* 0x000fc8000f8e000c */
[----:B------:R-:W-:Y:S01]  /*2ee0*/  IMAD R115, R162, UR5, R31 ;  /* 0x00000005a2737c24 */ /* 0x000fe2000f8e021f */
[----:B------:R-:W-:Y:S01]  /*2ef0*/  ULDC.64 UR4, c[0x0][0x2e8] ;  /* 0x0000ba0000047ab9 */ /* 0x000fe20000000a00 */
[----:B------:R-:W-:Y:S01]  /*2f00*/  IMAD R35, R11, R88, R15 ;  /* 0x000000580b237224 */ /* 0x000fe200078e020f */
[----:B------:R-:W-:Y:S01]  /*2f10*/  LEA R118, P3, R30, UR4, 0x1 ;  /* 0x000000041e767c11 */ /* 0x000fe2000f8608ff */
[----:B------:R-:W-:-:S03]  /*2f20*/  IMAD.WIDE.U32 R14, R94, R24, RZ ;  /* 0x000000185e0e7225 */ /* 0x000fc600078e00ff */
[----:B------:R-:W-:Y:S01]  /*2f30*/  LEA.HI.X R115, R30, UR5, R115, 0x1, P3 ;  /* 0x000000051e737c11 */ /* 0x000fe200098f0c73 */
[----:B------:R-:W-:-:S04]  /*2f40*/  IMAD.WIDE.U32 R12, R88, R24, RZ ;  /* 0x00000018580c7225 */ /* 0x000fc800078e00ff */
[----:B------:R-:W-:Y:S02]  /*2f50*/  IMAD.IADD R11, R15, 0x1, R33 ;  /* 0x000000010f0b7824 */ /* 0x000fe400078e0221 */
[----:B------:R-:W-:Y:S01]  /*2f60*/  IMAD.IADD R78, R13, 0x1, R35 ;  /* 0x000000010d4e7824 */ /* 0x000fe200078e0223 */
[----:B------:R-:W-:Y:S06]  /*2f70*/  @!P2 BRA `(.L_x_459) ;  /* 0x0000003400cca947 */ /* 0x000fec0003800000 */
[----:B------:R-:W-:Y:S01]  /*2f80*/  ISETP.GE.AND P3, PT, R166, R84, PT ;  /* 0x00000054a600720c */ /* 0x000fe20003f66270 */
[----:B------:R-:W-:Y:S01]  /*2f90*/  BSSY B1, `(.L_x_460) ;  /* 0x0000037000017945 */ /* 0x000fe20003800000 */
        /* <DEDUP_REMOVED lines=12> */
[----:B------:R-:W-:Y:S01]  /*3060*/  CS2R R76, SRZ ;  /* 0x00000000004c7805 */ /* 0x000fe2000001ff00 */
[----:B------:R-:W-:Y:S06]  /*3070*/  @P3 BRA `(.L_x_461) ;  /* 0x0000000000a03947 */ /* 0x000fec0003800000 */
[----:B------:R-:W-:Y:S01]  /*3080*/  IADD3 R33, P2, R98, R14, RZ ;  /* 0x0000000e62217210 */ /* 0x000fe20007f5e0ff */
[----:B------:R-:W-:Y:S01]  /*3090*/  ULDC.64 UR4, c[0x0][0x3e8] ;  /* 0x0000fa0000047ab9 */ /* 0x000fe20000000a00 */
[----:B------:R-:W-:Y:S02]  /*30a0*/  CS2R R74, SRZ ;  /* 0x00000000004a7805 */ /* 0x000fe4000001ff00 */
[----:B------:R-:W-:Y:S02]  /*30b0*/  CS2R R76, SRZ ;  /* 0x00000000004c7805 */ /* 0x000fe4000001ff00 */
[----:B------:R-:W-:Y:S02]  /*30c0*/  IADD3.X R34, R11, R106, RZ, P2, !PT ;  /* 0x0000006a0b227210 */ /* 0x000fe400017fe4ff */
[----:B------:R-:W-:-:S04]  /*30d0*/  LEA R32, P2, R33, UR4, 0x1 ;  /* 0x0000000421207c11 */ /* 0x000fc8000f8408ff */
[----:B------:R-:W-:Y:S01]  /*30e0*/  LEA.HI.X R33, R33, UR5, R34, 0x1, P2 ;  /* 0x0000000521217c11 */ /* 0x000fe200090f0c22 */
[----:B------:R-:W-:Y:S01]  /*30f0*/  ULDC.64 UR4, c[0x0][0x400] ;  /* 0x0001000000047ab9 */ /* 0x000fe20000000a00 */
[----:B------:R-:W-:-:S05]  /*3100*/  IADD3 R35, P2, R92, R12, RZ ;  /* 0x0000000c5c237210 */ /* 0x000fca0007f5e0ff */
[----:B------:R-:W-:Y:S01]  /*3110*/  IMAD.X R36, R78, 0x1, R105, P2 ;  /* 0x000000014e247824 */ /* 0x000fe200010e0669 */
[----:B------:R-:W-:-:S04]  /*3120*/  LEA R34, P2, R35, UR4, 0x1 ;  /* 0x0000000423227c11 */ /* 0x000fc8000f8408ff */
[----:B------:R-:W-:Y:S02]  /*3130*/  LEA.HI.X R35, R35, UR5, R36, 0x1, P2 ;  /* 0x0000000523237c11 */ /* 0x000fe400090f0c24 */
[----:B------:R-:W-:Y:S02]  /*3140*/  ISETP.GE.AND P2, PT, R160, R124, PT ;  /* 0x0000007ca000720c */ /* 0x000fe40003f46270 */
[----:B------:R-:W-:Y:S02]  /*3150*/  CS2R R70, SRZ ;  /* 0x0000000000467805 */ /* 0x000fe4000001ff00 */
[----:B------:R-:W-:-:S09]  /*3160*/  CS2R R72, SRZ ;  /* 0x0000000000487805 */ /* 0x000fd2000001ff00 */
[----:B------:R0:W5:Y:S04]  /*3170*/  @!P2 LDG.E.64 R74, desc[UR56][R32.64] ;  /* 0x00000038204aa981 */ /* 0x000168000c1e1b00 */
[----:B------:R0:W5:Y:S01]  /*3180*/  @!P2 LDG.E.64 R76, desc[UR56][R34.64] ;  /* 0x00000038224ca981 */ /* 0x000162000c1e1b00 */
        /* <DEDUP_REMOVED lines=20> */
[----:B------:R-:W-:-:S13]  /*32d0*/  ISETP.GE.AND P2, PT, R173, R124, PT ;  /* 0x0000007cad00720c */ /* 0x000fda0003f46270 */
[----:B------:R0:W5:Y:S04]  /*32e0*/  @!P2 LDG.E.64 R54, desc[UR56][R32.64+0xa0] ;  /* 0x0000a0382036a981 */ /* 0x000168000c1e1b00 */
[----:B------:R0:W5:Y:S02]  /*32f0*/  @!P2 LDG.E.64 R56, desc[UR56][R34.64+0xa0] ;  /* 0x0000a0382238a981 */ /* 0x000164000c1e1b00 */
.L_x_461:
[----:B------:R-:W-:Y:S05]  /*3300*/  BSYNC B1 ;  /* 0x0000000000017941 */ /* 0x000fea0003800000 */
.L_x_460:
[----:B0-----:R-:W-:Y:S01]  /*3310*/  VIADD R32, R166, 0x40 ;  /* 0x00000040a6207836 */ /* 0x001fe20000000000 */
[----:B------:R-:W-:Y:S01]  /*3320*/  BSSY B1, `(.L_x_462) ;  /* 0x0000036000017945 */ /* 0x000fe20003800000 */
[----:B------:R-:W-:Y:S02]  /*3330*/  CS2R R34, SRZ ;  /* 0x0000000000227805 */ /* 0x000fe4000001ff00 */
[----:B------:R-:W-:Y:S02]  /*3340*/  CS2R R38, SRZ ;  /* 0x0000000000267805 */ /* 0x000fe4000001ff00 */
[----:B------:R-:W-:Y:S02]  /*3350*/  CS2R R42, SRZ ;  /* 0x00000000002a7805 */ /* 0x000fe4000001ff00 */
[----:B------:R-:W-:Y:S02]  /*3360*/  ISETP.GE.AND P4, PT, R32, R84, PT ;  /* 0x000000542000720c */ /* 0x000fe40003f86270 */
        /* <DEDUP_REMOVED lines=8> */
[----:B------:R-:W-:Y:S06]  /*33f0*/  @P4 BRA `(.L_x_463) ;  /* 0x0000000000a04947 */ /* 0x000fec0003800000 */
[----:B------:R-:W-:Y:S01]  /*3400*/  IADD3 R15, P2, P5, R98, R14, R108 ;  /* 0x0000000e620f7210 */ /* 0x000fe20007d5e06c */
[----:B------:R-:W-:Y:S01]  /*3410*/  ULDC.64 UR4, c[0x0][0x3e8] ;  /* 0x0000fa0000047ab9 */ /* 0x000fe20000000a00 */
[----:B------:R-:W-:Y:S02]  /*3420*/  CS2R R50, SRZ ;  /* 0x0000000000327805 */ /* 0x000fe4000001ff00 */
[----:B------:R-:W-:Y:S02]  /*3430*/  CS2R R52, SRZ ;  /* 0x0000000000347805 */ /* 0x000fe4000001ff00 */
[----:B------:R-:W-:Y:S02]  /*3440*/  IADD3.X R30, R106, R11, R107, P2, P5 ;  /* 0x0000000b6a1e7210 */ /* 0x000fe400017ea46b */
[----:B------:R-:W-:-:S04]  /*3450*/  IADD3 R13, P2, P5, R92, R12, R110 ;  /* 0x0000000c5c0d7210 */ /* 0x000fc80007d5e06e */
[----:B------:R-:W-:Y:S02]  /*3460*/  IADD3.X R78, R105, R78, R109, P2, P5 ;  /* 0x0000004e694e7210 */ /* 0x000fe400017ea46d */
[----:B------:R-:W-:-:S04]  /*3470*/  LEA R14, P2, R15, UR4, 0x1 ;  /* 0x000000040f0e7c11 */ /* 0x000fc8000f8408ff */
[----:B------:R-:W-:Y:S01]  /*3480*/  LEA.HI.X R15, R15, UR5, R30, 0x1, P2 ;  /* 0x000000050f0f7c11 */ /* 0x000fe200090f0c1e */
[----:B------:R-:W-:Y:S02]  /*3490*/  ULDC.64 UR4, c[0x0][0x400] ;  /* 0x0001000000047ab9 */ /* 0x000fe40000000a00 */
        /* <DEDUP_REMOVED lines=30> */
.L_x_463:
[----:B------:R-:W-:Y:S05]  /*3680*/  BSYNC B1 ;  /* 0x0000000000017941 */ /* 0x000fea0003800000 */
.L_x_462:
[----:B-----5:R-:W-:Y:S01]  /*3690*/  IMAD.MOV.U32 R11, RZ, RZ, R55 ;  /* 0x000000ffff0b7224 */ /* 0x020fe200078e0037 */
[----:B0-----:R-:W-:Y:S01]  /*36a0*/  MOV R12, R54 ;  /* 0x00000036000c7202 */ /* 0x001fe20000000f00 */
[----:B------:R-:W-:Y:S01]  /*36b0*/  IMAD.MOV.U32 R14, RZ, RZ, R58 ;  /* 0x000000ffff0e7224 */ /* 0x000fe200078e003a */
[----:B------:R-:W-:Y:S01]  /*36c0*/  MOV R13, R59 ;  /* 0x0000003b000d7202 */ /* 0x000fe20000000f00 */
[----:B------:R-:W-:Y:S01]  /*36d0*/  UISETP.NE.AND UP0, UPT, UR58, 0x3, UPT ;  /* 0x000000033a00788c */ /* 0x000fe2000bf05270 */
[----:B------:R-:W-:Y:S01]  /*36e0*/  PRMT R155, R12, 0x5410, R11 ;  /* 0x000054100c9b7816 */ /* 0x000fe2000000000b */
[----:B------:R-:W-:Y:S01]  /*36f0*/  IMAD.MOV.U32 R12, RZ, RZ, R62 ;  /* 0x000000ffff0c7224 */ /* 0x000fe200078e003e */
[----:B------:R-:W-:Y:S01]  /*3700*/  PRMT R158, R13, 0x5410, R14 ;  /* 0x000054100d9e7816 */ /* 0x000fe2000000000e */
[----:B------:R-:W-:Y:S01]  /*3710*/  IMAD.MOV.U32 R11, RZ, RZ, R63 ;  /* 0x000000ffff0b7224 */ /* 0x000fe200078e003f */
[----:B------:R-:W-:Y:S01]  /*3720*/  MOV R14, R71 ;  /* 0x00000047000e7202 */ /* 0x000fe20000000f00 */
[----:B------:R-:W-:Y:S01]  /*3730*/  IMAD.MOV.U32 R13, RZ, RZ, R70 ;  /* 0x000000ffff0d7224 */ /* 0x000fe200078e0046 */
[----:B------:R-:W-:Y:S01]  /*3740*/  PRMT R182, R12, 0x7610, R182 ;  /* 0x000076100cb67816 */ /* 0x000fe200000000b6 */
[----:B------:R-:W-:Y:S01]  /*3750*/  IMAD.MOV.U32 R12, RZ, RZ, R67 ;  /* 0x000000ffff0c7224 */ /* 0x000fe200078e0043 */
[----:B------:R-:W-:-:S02]  /*3760*/  PRMT R159, R11, 0x7610, R159 ;  /* 0x000076100b9f7816 */ /* 0x000fc4000000009f */
[----:B------:R-:W-:Y:S02]  /*3770*/  MOV R11, R66 ;  /* 0x00000042000b7202 */ /* 0x000fe40000000f00 */
[----:B------:R-:W-:Y:S02]  /*3780*/  PRMT R195, R14, 0x7610, R195 ;  /* 0x000076100ec37816 */ /* 0x000fe400000000c3 */
[----:B------:R-:W-:Y:S01]  /*3790*/  PRMT R193, R12, 0x5410, R11 ;  /* 0x000054100cc17816 */ /* 0x000fe2000000000b */
[----:B------:R-:W-:Y:S01]  /*37a0*/  IMAD.MOV.U32 R11, RZ, RZ, R74 ;  /* 0x000000ffff0b7224 */ /* 0x000fe200078e004a */
[----:B------:R-:W-:Y:S01]  /*37b0*/  PRMT R194, R194, 0x5410, R13 ;  /* 0x00005410c2c27816 */ /* 0x000fe2000000000d */
[----:B------:R-:W-:Y:S01]  /*37c0*/  IMAD.MOV.U32 R12, RZ, RZ, R75 ;  /* 0x000000ffff0c7224 */ /* 0x000fe200078e004b */
[----:B------:R-:W-:-:S04]  /*37d0*/  PLOP3.LUT P2, PT, PT, PT, UP0, 0x80, 0x0 ;  /* 0x000000000000781c */ /* 0x000fc80003f4f008 */
[----:B------:R-:W-:Y:S01]  /*37e0*/  PRMT R150, R11, 0x5410, R12 ;  /* 0x000054100b967816 */ /* 0x000fe2000000000c */
[----:B------:R-:W-:Y:S01]  /*37f0*/  IMAD.MOV.U32 R11, RZ, RZ, R57 ;  /* 0x000000ffff0b7224 */ /* 0x000fe200078e0039 */
[----:B------:R-:W-:-:S04]  /*3800*/  MOV R12, R56 ;  /* 0x00000038000c7202 */ /* 0x000fc80000000f00 */
[----:B------:R-:W-:Y:S01]  /*3810*/  PRMT R156, R12, 0x5410, R11 ;  /* 0x000054100c9c7816 */ /* 0x000fe2000000000b */
[----:B------:R-:W-:Y:S01]  /*3820*/  IMAD.MOV.U32 R12, RZ, RZ, R60 ;  /* 0x000000ffff0c7224 */ /* 0x000fe200078e003c */
[----:B------:R-:W-:-:S04]  /*3830*/  MOV R11, R61 ;  /* 0x0000003d000b7202 */ /* 0x000fc80000000f00 */
[----:B------:R-:W-:Y:S01]  /*3840*/  PRMT R157, R11, 0x5410, R12 ;  /* 0x000054100b9d7816 */ /* 0x000fe2000000000c */
[----:B------:R-:W-:Y:S02]  /*3850*/  IMAD.MOV.U32 R12, RZ, RZ, R64 ;  /* 0x000000ffff0c7224 */ /* 0x000fe400078e0040 */
[----:B------:R-:W-:-:S03]  /*3860*/  IMAD.MOV.U32 R11, RZ, RZ, R65 ;  /* 0x000000ffff0b7224 */ /* 0x000fc600078e0041 */
[----:B------:R-:W-:Y:S01]  /*3870*/  PRMT R182, R182, 0x5410, R12 ;  /* 0x00005410b6b67816 */ /* 0x000fe2000000000c */
[----:B------:R-:W-:Y:S01]  /*3880*/  IMAD.MOV.U32 R12, RZ, RZ, R69 ;  /* 0x000000ffff0c7224 */ /* 0x000fe200078e0045 */
[----:B------:R-:W-:Y:S02]  /*3890*/  PRMT R159, R159, 0x5410, R11 ;  /* 0x000054109f9f7816 */ /* 0x000fe4000000000b */
[----:B------:R-:W-:Y:S02]  /*38a0*/  MOV R11, R68 ;  /* 0x00000044000b7202 */ /* 0x000fe40000000f00 */
[----:B------:R-:W-:Y:S02]  /*38b0*/  PRMT R194, R12, 0x7610, R194 ;  /* 0x000076100cc27816 */ /* 0x000fe400000000c2 */
[----:B------:R-:W-:Y:S01]  /*38c0*/  PRMT R195, R195, 0x5410, R11 ;  /* 0x00005410c3c37816 */ /* 0x000fe2000000000b */
[----:B------:R-:W-:Y:S01]  /*38d0*/  IMAD.MOV.U32 R11, RZ, RZ, R72 ;  /* 0x000000ffff0b7224 */ /* 0x000fe200078e0048 */
[----:B------:R-:W-:-:S04]  /*38e0*/  MOV R12, R73 ;  /* 0x00000049000c7202 */ /* 0x000fc80000000f00 */
[----:B------:R-:W-:Y:S01]  /*38f0*/  PRMT R196, R11, 0x5410, R12 ;  /* 0x000054100bc47816 */ /* 0x000fe2000000000c */
[----:B------:R-:W-:Y:S02]  /*3900*/  IMAD.MOV.U32 R11, RZ, RZ, R76 ;  /* 0x000000ffff0b7224 */ /* 0x000fe400078e004c */
[----:B------:R-:W-:-:S05]  /*3910*/  IMAD.MOV.U32 R12, RZ, RZ, R77 ;  /* 0x000000ffff0c7224 */ /* 0x000fca00078e004d */
        /* <DEDUP_REMOVED lines=27> */
[----:B------:R-:W-:Y:S02]  /*3ad0*/  PRMT R144, R12, 0x5410, R11 ;  /* 0x000054100c907816 */ /* 0x000fe4000000000b */
[----:B------:R-:W-:-:S04]  /*3ae0*/  MOV R11, R44 ;  /* 0x0000002c000b7202 */ /* 0x000fc80000000f00 */
[----:B------:R-:W-:Y:S01]  /*3af0*/  PRMT R147, R11, 0x7610, R147 ;  /* 0x000076100b937816 */ /* 0x000fe20000000093 */
[----:B------:R-:W-:-:S05]  /*3b00*/  IMAD.MOV.U32 R11, RZ, RZ, R45 ;  /* 0x000000ffff0b7224 */ /* 0x000fca00078e002d */
[----:B------:R-:W-:Y:S01]  /*3b10*/  PRMT R147, R147, 0x5410, R11 ;  /* 0x0000541093937816 */ /* 0x000fe2000000000b */
[----:B------:R-:W-:-:S05]  /*3b20*/  IMAD.MOV.U32 R11, RZ, RZ, R48 ;  /* 0x000000ffff0b7224 */ /* 0x000fca00078e0030 */
[----:B------:R-:W-:Y:S02]  /*3b30*/  PRMT R152, R11, 0x7610, R152 ;  /* 0x000076100b987816 */ /* 0x000fe40000000098 */
[----:B------:R-:W-:-:S04]  /*3b40*/  MOV R11, R49 ;  /* 0x00000031000b7202 */ /* 0x000fc80000000f00 */
[----:B------:R-:W-:Y:S01]  /*3b50*/  PRMT R152, R152, 0x5410, R11 ;  /* 0x0000541098987816 */ /* 0x000fe2000000000b */
[----:B------:R-:W-:-:S05]  /*3b60*/  IMAD.MOV.U32 R11, RZ, RZ, R52 ;  /* 0x000000ffff0b7224 */ /* 0x000fca00078e0034 */
[----:B------:R-:W-:Y:S01]  /*3b70*/  PRMT R154, R11, 0x7610, R154 ;  /* 0x000076100b9a7816 */ /* 0x000fe2000000009a */
[----:B------:R-:W-:-:S05]  /*3b80*/  IMAD.MOV.U32 R11, RZ, RZ, R53 ;  /* 0x000000ffff0b7224 */ /* 0x000fca00078e0035 */
[----:B------:R-:W-:Y:S01]  /*3b90*/  PRMT R154, R154, 0x5410, R11 ;  /* 0x000054109a9a7816 */ /* 0x000fe2000000000b */
[----:B------:R-:W-:Y:S06]  /*3ba0*/  @!P2 BRA `(.L_x_464) ;  /* 0x000000000004a947 */ /* 0x000fec0003800000 */
[----:B------:R-:W-:Y:S01]  /*3bb0*/  BPT.TRAP 0x1 ;  /* 0x000000040000795c */ /* 0x000fe20000300000 */
.L_x_464:
[----:B------:R-:W-:Y:S01]  /*3bc0*/  LEA R85, R18, R2, 0x3 ;  /* 0x0000000212557211 */ /* 0x000fe200078e18ff */
[----:B------:R-:W-:Y:S01]  /*3bd0*/  BSSY B1, `(.L_x_465) ;  /* 0x0000004000017945 */ /* 0x000fe20003800000 */
[----:B------:R-:W-:-:S04]  /*3be0*/  SHF.L.U32 R86, R167, 0x1f, RZ ;  /* 0x0000001fa7567819 */ /* 0x000fc800000006ff */
[----:B------:R-:W0:Y:S02]  /*3bf0*/  SYNCS.PHASECHK.TRANS64.TRYWAIT P5, [R85+URZ+0x2a890], R86 ;  /* 0x02a89056550075a7 */ /* 0x000e2400080a017f */
[----:B0-----:R-:W-:Y:S05]  /*3c00*/  @!P5 BRA `(.L_x_466) ;  /* 0x000001d000ecd947 */ /* 0x001fea0003800000 */
.L_x_791:
[----:B------:R-:W-:Y:S05]  /*3c10*/  BSYNC B1 ;  /* 0x0000000000017941 */ /* 0x000fea0003800000 */
.L_x_465:
[----:B------:R-:W-:-:S03]  /*3c20*/  UMOV UR4, 0xffffffff ;  /* 0xffffffff00047882 */ /* 0x000fc60000000000 */
[----:B------:R-:W-:Y:S05]  /*3c30*/  BRA.DIV UR4, `(.L_x_467) ;  /* 0x000001d204f47947 */ /* 0x000fea000b800000 */
[----:B------:R1:W2:Y:S04]  /*3c40*/  SHFL.IDX PT, R78, R115, RZ, 0x1c1f ;  /* 0x001c1fff734e7589 */ /* 0x0002a800000e0000 */
[----:B------:R1:W3:Y:S02]  /*3c50*/  SHFL.IDX PT, R11, R118, RZ, 0x1c1f ;  /* 0x001c1fff760b7589 */ /* 0x0002e400000e0000 */
.L_x_795:
[----:B------:R-:W-:Y:S04]  /*3c60*/  BSSY B1, `(.L_x_468) ;  /* 0x0000151000017945 */ /* 0x000fe80003800000 */
[----:B------:R-:W-:Y:S05]  /*3c70*/  @P3 BRA `(.L_x_469) ;  /* 0x00000014003c3947 */ /* 0x000fea0003800000 */
[----:B------:R-:W-:Y:S01]  /*3c80*/  ISETP.NE.AND P3, PT, R9, RZ, PT ;  /* 0x000000ff0900720c */ /* 0x000fe20003f65270 */
[----:B------:R-:W-:-:S12]  /*3c90*/  BSSY B2, `(.L_x_470) ;  /* 0x0000035000027945 */ /* 0x000fd80003800000 */
[----:B------:R-:W-:Y:S05]  /*3ca0*/  @!P3 BRA `(.L_x_471) ;  /* 0x0000000000ccb947 */ /* 0x000fea0003800000 */
[----:B------:R4:W0:Y:S01]  /*3cb0*/  LDS.128 R12, [R29] ;  /* 0x000000001d0c7984 */ /* 0x0008220000000c00 */
[----:B------:R-:W-:Y:S01]  /*3cc0*/  ISETP.GE.AND P3, PT, R160, R124, PT ;  /* 0x0000007ca000720c */ /* 0x000fe20003f66270 */
[----:B------:R-:W-:-:S12]  /*3cd0*/  BSSY B3, `(.L_x_472) ;  /* 0x000002d000037945 */ /* 0x000fd80003800000 */
[----:B----4-:R-:W-:Y:S05]  /*3ce0*/  @P3 BRA `(.L_x_473) ;  /* 0x0000000000ac3947 */ /* 0x010fea0003800000 */
[--C-:B------:R-:W-:Y:S02]  /*3cf0*/  SHF.R.U64 R148, R74, 0x10, R75.reuse ;  /* 0x000000104a947819 */ /* 0x100fe4000000124b */
[----:B------:R-:W-:Y:S01]  /*3d00*/  SHF.R.U32.HI R74, RZ, 0x10, R75 ;  /* 0x00000010ff4a7819 */ /* 0x000fe2000001164b */
[----:B0-----:R-:W-:Y:S01]  /*3d10*/  IMAD.MOV.U32 R75, RZ, RZ, R13 ;  /* 0x000000ffff4b7224 */ /* 0x001fe200078e000d */
[--C-:B------:R-:W-:Y:S01]  /*3d20*/  SHF.R.U64 R149, R76, 0x10, R77.reuse ;  /* 0x000000104c957819 */ /* 0x100fe2000000124d */
[----:B------:R-:W-:Y:S01]  /*3d30*/  HADD2.F32 R148, -RZ, R148.H0_H0 ;  /* 0x20000094ff947230 */ /* 0x000fe20000004100 */
[----:B------:R-:W-:Y:S02]  /*3d40*/  SHF.R.U32.HI R76, RZ, 0x10, R77 ;  /* 0x00000010ff4c7819 */ /* 0x000fe4000001164d */
[----:B------:R-:W-:Y:S02]  /*3d50*/  HADD2.F32 R77, -RZ, R75.H1_H1 ;  /* 0x3000004bff4d7230 */ /* 0x000fe40000004100 */
[----:B------:R-:W-:-:S02]  /*3d60*/  HADD2.F32 R13, -RZ, R149.H0_H0 ;  /* 0x20000095ff0d7230 */ /* 0x000fc40000004100 */
[----:B------:R-:W-:Y:S02]  /*3d70*/  HADD2.F32 R149, -RZ, R75.H0_H0 ;  /* 0x2000004bff957230 */ /* 0x000fe40000004100 */
[----:B------:R-:W-:Y:S02]  /*3d80*/  HADD2.F32 R76, -RZ, R76.H0_H0 ;  /* 0x2000004cff4c7230 */ /* 0x000fe40000004100 */
[-C--:B------:R-:W-:Y:S01]  /*3d90*/  FMUL.FTZ R75, R77, R13.reuse ;  /* 0x0000000d4d4b7220 */ /* 0x080fe20000410000 */
[----:B------:R-:W-:-:S03]  /*3da0*/  FMUL.FTZ R13, R149, R13 ;  /* 0x0000000d950d7220 */ /* 0x000fc60000410000 */
[----:B------:R-:W-:Y:S01]  /*3db0*/  FFMA.FTZ R75, R149, R148, -R75 ;  /* 0x00000094954b7223 */ /* 0x000fe2000001084b */
[----:B------:R-:W-:Y:S01]  /*3dc0*/  MOV R149, R12 ;  /* 0x0000000c00957202 */ /* 0x000fe20000000f00 */
[----:B------:R-:W-:Y:S01]  /*3dd0*/  FFMA.FTZ R13, R77, R148, R13 ;  /* 0x000000944d0d7223 */ /* 0x000fe2000001000d */
[----:B------:R-:W-:Y:S02]  /*3de0*/  IMAD.MOV.U32 R77, RZ, RZ, R15 ;  /* 0x000000ffff4d7224 */ /* 0x000fe400078e000f */
[----:B------:R-:W-:Y:S02]  /*3df0*/  HADD2.F32 R148, -RZ, R74.H0_H0 ;  /* 0x2000004aff947230 */ /* 0x000fe40000004100 */
[----:B------:R-:W-:Y:S01]  /*3e00*/  HADD2.F32 R12, -RZ, R149.H1_H1 ;  /* 0x30000095ff0c7230 */ /* 0x000fe20000004100 */
[----:B------:R-:W-:Y:S01]  /*3e10*/  F2FP.F16.F32.PACK_AB R13, R13, R75 ;  /* 0x0000004b0d0d723e */ /* 0x000fe200000000ff */
[--C-:B------:R-:W-:Y:S02]  /*3e20*/  HADD2.F32 R15, -RZ, R77.reuse.H1_H1 ;  /* 0x3000004dff0f7230 */ /* 0x100fe40000004100 */
[----:B------:R-:W-:-:S02]  /*3e30*/  HADD2.F32 R77, -RZ, R77.H0_H0 ;  /* 0x2000004dff4d7230 */ /* 0x000fc40000004100 */
[----:B------:R-:W-:Y:S02]  /*3e40*/  HADD2.F32 R149, -RZ, R149.H0_H0 ;  /* 0x20000095ff957230 */ /* 0x000fe40000004100 */
[-C--:B------:R-:W-:Y:S01]  /*3e50*/  FMUL.FTZ R74, R15, R76.reuse ;  /* 0x0000004c0f4a7220 */ /* 0x080fe20000410000 */
[----:B------:R-:W-:-:S03]  /*3e60*/  FMUL.FTZ R76, R77, R76 ;  /* 0x0000004c4d4c7220 */ /* 0x000fc60000410000 */
[-C--:B------:R-:W-:Y:S01]  /*3e70*/  FFMA.FTZ R74, R77, R148.reuse, -R74 ;  /* 0x000000944d4a7223 */ /* 0x080fe2000001084a */
[----:B------:R-:W-:Y:S01]  /*3e80*/  FFMA.FTZ R15, R15, R148, R76 ;  /* 0x000000940f0f7223 */ /* 0x000fe2000001004c */
[----:B------:R-:W-:Y:S02]  /*3e90*/  HADD2.F32 R148, -RZ, R197.H0_H0 ;  /* 0x200000c5ff947230 */ /* 0x000fe40000004100 */
[----:B------:R-:W-:Y:S02]  /*3ea0*/  HADD2.F32 R76, -RZ, R150.H0_H0 ;  /* 0x20000096ff4c7230 */ /* 0x000fe40000004100 */
[----:B------:R-:W-:Y:S01]  /*3eb0*/  F2FP.F16.F32.PACK_AB R15, R15, R74 ;  /* 0x0000004a0f0f723e */ /* 0x000fe200000000ff */
[-C--:B------:R-:W-:Y:S01]  /*3ec0*/  FMUL.FTZ R77, R12, R148.reuse ;  /* 0x000000940c4d7220 */ /* 0x080fe20000410000 */
[----:B------:R-:W-:-:S03]  /*3ed0*/  FMUL.FTZ R148, R149, R148 ;  /* 0x0000009495947220 */ /* 0x000fc60000410000 */
[-C--:B------:R-:W-:Y:S01]  /*3ee0*/  FFMA.FTZ R77, R149, R76.reuse, -R77 ;  /* 0x0000004c954d7223 */ /* 0x080fe2000001084d */
[----:B------:R-:W-:Y:S01]  /*3ef0*/  FFMA.FTZ R12, R12, R76, R148 ;  /* 0x0000004c0c0c7223 */ /* 0x000fe20000010094 */
[----:B------:R-:W-:Y:S02]  /*3f00*/  HADD2.F32 R76, -RZ, R197.H1_H1 ;  /* 0x300000c5ff4c7230 */ /* 0x000fe40000004100 */
[----:B------:R-:W-:Y:S02]  /*3f10*/  HADD2.F32 R148, -RZ, R14.H1_H1 ;  /* 0x3000000eff947230 */ /* 0x000fe40000004100 */
[----:B------:R-:W-:Y:S01]  /*3f20*/  HADD2.F32 R149, -RZ, R150.H1_H1 ;  /* 0x30000096ff957230 */ /* 0x000fe20000004100 */
[----:B------:R-:W-:Y:S01]  /*3f30*/  F2FP.F16.F32.PACK_AB R12, R12, R77 ;  /* 0x0000004d0c0c723e */ /* 0x000fe200000000ff */
[----:B------:R-:W-:Y:S02]  /*3f40*/  HADD2.F32 R14, -RZ, R14.H0_H0 ;  /* 0x2000000eff0e7230 */ /* 0x000fe40000004100 */
[----:B------:R-:W-:-:S04]  /*3f50*/  FMUL.FTZ R150, R148, R76 ;  /* 0x0000004c94967220 */ /* 0x000fc80000410000 */
[C---:B------:R-:W-:Y:S01]  /*3f60*/  FFMA.FTZ R150, R14.reuse, R149, -R150 ;  /* 0x000000950e967223 */ /* 0x040fe20000010896 */
[----:B------:R-:W-:-:S04]  /*3f70*/  FMUL.FTZ R14, R14, R76 ;  /* 0x0000004c0e0e7220 */ /* 0x000fc80000410000 */
[----:B------:R-:W-:-:S05]  /*3f80*/  FFMA.FTZ R14, R148, R149, R14 ;  /* 0x00000095940e7223 */ /* 0x000fca000001000e */
[----:B------:R-:W-:-:S07]  /*3f90*/  F2FP.F16.F32.PACK_AB R14, R14, R150 ;  /* 0x000000960e0e723e */ /* 0x000fce00000000ff */
.L_x_473:
[----:B------:R-:W-:Y:S05]  /*3fa0*/  BSYNC B3 ;  /* 0x0000000000037941 */ /* 0x000fea0003800000 */
.L_x_472:
[----:B---3--:R-:W-:-:S04]  /*3fb0*/  LEA R74, P3, R16, R11, 0x1 ;  /* 0x0000000b104a7211 */ /* 0x008fc800078608ff */
[----:B--2---:R-:W-:-:S05]  /*3fc0*/  LEA.HI.X R75, R16, R78, R17, 0x1, P3 ;  /* 0x0000004e104b7211 */ /* 0x004fca00018f0c11 */
[----:B0-----:R4:W-:Y:S04]  /*3fd0*/  ST.E.128 desc[UR56][R74.64], R12 ;  /* 0x0000000c4a007985 */ /* 0x0019e8000c101d38 */
.L_x_471:
[----:B------:R-:W-:Y:S05]  /*3fe0*/  BSYNC B2 ;  /* 0x0000000000027941 */ /* 0x000fea0003800000 */
.L_x_470:
[----:B------:R-:W-:Y:S01]  /*3ff0*/  ISETP.NE.AND P3, PT, R26, RZ, PT ;  /* 0x000000ff1a00720c */ /* 0x000fe20003f65270 */
[----:B------:R-:W-:-:S12]  /*4000*/  BSSY B2, `(.L_x_474) ;  /* 0x0000037000027945 */ /* 0x000fd80003800000 */
[----:B------:R-:W-:Y:S05]  /*4010*/  @!P3 BRA `(.L_x_475) ;  /* 0x0000000000d4b947 */ /* 0x000fea0003800000 */
[----:B----4-:R4:W0:Y:S01]  /*4020*/  LDS.128 R12, [R28] ;  /* 0x000000001c0c7984 */ /* 0x0108220000000c00 */
        /* <DEDUP_REMOVED lines=30> */
[----:B------:R-:W-:Y:S02]  /*4210*/  HADD2.F32 R72, -RZ, R194.H1_H1 ;  /* 0x300000c2ff487230 */ /* 0x000fe40000004100 */
[----:B------:R-:W-:Y:S01]  /*4220*/  F2FP.F16.F32.PACK_AB R15, R15, R70 ;  /* 0x000000460f0f723e */ /* 0x000fe200000000ff */
[-C--:B------:R-:W-:Y:S01]  /*4230*/  FMUL.FTZ R73, R12, R74.reuse ;  /* 0x0000004a0c497220 */ /* 0x080fe20000410000 */
[----:B------:R-:W-:-:S03]  /*4240*/  FMUL.FTZ R74, R75, R74 ;  /* 0x0000004a4b4a7220 */ /* 0x000fc60000410000 */
[-C--:B------:R-:W-:Y:S01]  /*4250*/  FFMA.FTZ R73, R75, R72.reuse, -R73 ;  /* 0x000000484b497223 */ /* 0x080fe20000010849 */
[----:B------:R-:W-:Y:S01]  /*4260*/  FFMA.FTZ R12, R12, R72, R74 ;  /* 0x000000480c0c7223 */ /* 0x000fe2000001004a */
[----:B------:R-:W-:Y:S02]  /*4270*/  HADD2.F32 R72, -RZ, R196.H1_H1 ;  /* 0x300000c4ff487230 */ /* 0x000fe40000004100 */
[--C-:B------:R-:W-:Y:S02]  /*4280*/  HADD2.F32 R74, -RZ, R14.reuse.H1_H1 ;  /* 0x3000000eff4a7230 */ /* 0x100fe40000004100 */
[----:B------:R-:W-:Y:S01]  /*4290*/  HADD2.F32 R75, -RZ, R195.H0_H0 ;  /* 0x200000c3ff4b7230 */ /* 0x000fe20000004100 */
[----:B------:R-:W-:Y:S01]  /*42a0*/  F2FP.F16.F32.PACK_AB R12, R12, R73 ;  /* 0x000000490c0c723e */ /* 0x000fe200000000ff */
[----:B------:R-:W-:Y:S02]  /*42b0*/  HADD2.F32 R14, -RZ, R14.H0_H0 ;  /* 0x2000000eff0e7230 */ /* 0x000fe40000004100 */
[----:B------:R-:W-:-:S04]  /*42c0*/  FMUL.FTZ R76, R74, R72 ;  /* 0x000000484a4c7220 */ /* 0x000fc80000410000 */
[C---:B------:R-:W-:Y:S01]  /*42d0*/  FFMA.FTZ R76, R14.reuse, R75, -R76 ;  /* 0x0000004b0e4c7223 */ /* 0x040fe2000001084c */
[----:B------:R-:W-:-:S04]  /*42e0*/  FMUL.FTZ R14, R14, R72 ;  /* 0x000000480e0e7220 */ /* 0x000fc80000410000 */
[----:B------:R-:W-:-:S05]  /*42f0*/  FFMA.FTZ R14, R74, R75, R14 ;  /* 0x0000004b4a0e7223 */ /* 0x000fca000001000e */
[----:B------:R-:W-:-:S07]  /*4300*/  F2FP.F16.F32.PACK_AB R14, R14, R76 ;  /* 0x0000004c0e0e723e */ /* 0x000fce00000000ff */
.L_x_477:
[----:B------:R-:W-:Y:S05]  /*4310*/  BSYNC B3 ;  /* 0x0000000000037941 */ /* 0x000fea0003800000 */
.L_x_476:
[----:B--2---:R-:W-:Y:S01]  /*4320*/  MOV R71, R78 ;  /* 0x0000004e00477202 */ /* 0x004fe20000000f00 */
[----:B------:R-:W-:Y:S02]  /*4330*/  IMAD.SHL.U32 R72, R163, 0x8, RZ ;  /* 0x00000008a3487824 */ /* 0x000fe400078e00ff */
[----:B---3--:R-:W-:-:S04]  /*4340*/  IMAD.MOV.U32 R70, RZ, RZ, R11 ;  /* 0x000000ffff467224 */ /* 0x008fc800078e000b */
[----:B------:R-:W-:-:S05]  /*4350*/  IMAD.WIDE R70, R72, 0x2, R70 ;  /* 0x0000000248467825 */ /* 0x000fca00078e0246 */
[----:B0-----:R0:W-:Y:S02]  /*4360*/  ST.E.128 desc[UR56][R70.64], R12 ;  /* 0x0000000c46007985 */ /* 0x0011e4000c101d38 */
.L_x_475:
[----:B------:R-:W-:Y:S05]  /*4370*/  BSYNC B2 ;  /* 0x0000000000027941 */ /* 0x000fea0003800000 */
.L_x_474:
[----:B------:R-:W-:Y:S01]  /*4380*/  ISETP.NE.AND P3, PT, R27, RZ, PT ;  /* 0x000000ff1b00720c */ /* 0x000fe20003f65270 */
[----:B------:R-:W-:-:S12]  /*4390*/  BSSY B2, `(.L_x_478) ;  /* 0x0000037000027945 */ /* 0x000fd80003800000 */
[----:B------:R-:W-:Y:S05]  /*43a0*/  @!P3 BRA `(.L_x_479) ;  /* 0x0000000000d4b947 */ /* 0x000fea0003800000 */
[----:B0---4-:R0:W4:Y:S01]  /*43b0*/  LDS.128 R12, [R29+0x3000] ;  /* 0x003000001d0c7984 */ /* 0x0111220000000c00 */
[----:B------:R-:W-:Y:S01]  /*43c0*/  ISETP.GE.AND P3, PT, R169, R124, PT ;  /* 0x0000007ca900720c */ /* 0x000fe20003f66270 */
[----:B------:R-:W-:-:S12]  /*43d0*/  BSSY B3, `(.L_x_480) ;  /* 0x000002d000037945 */ /* 0x000fd80003800000 */
[----:B0-----:R-:W-:Y:S05]  /*43e0*/  @P3 BRA `(.L_x_481) ;  /* 0x0000000000ac3947 */ /* 0x001fea0003800000 */
[--C-:B------:R-:W-:Y:S02]  /*43f0*/  SHF.R.U64 R70, R66, 0x10, R67.reuse ;  /* 0x0000001042467819 */ /* 0x100fe40000001243 */
[----:B------:R-:W-:Y:S01]  /*4400*/  SHF.R.U32.HI R66, RZ, 0x10, R67 ;  /* 0x00000010ff427819 */ /* 0x000fe20000011643 */
[----:B----4-:R-:W-:Y:S01]  /*4410*/  IMAD.MOV.U32 R67, RZ, RZ, R13 ;  /* 0x000000ffff437224 */ /* 0x010fe200078e000d */
        /* <DEDUP_REMOVED lines=23> */
[----:B------:R-:W-:Y:S02]  /*4590*/  HADD2.F32 R70, -RZ, R195.H1_H1 ;  /* 0x300000c3ff467230 */ /* 0x000fe40000004100 */
[----:B------:R-:W-:Y:S02]  /*45a0*/  HADD2.F32 R68, -RZ, R193.H1_H1 ;  /* 0x300000c1ff447230 */ /* 0x000fe40000004100 */
[----:B------:R-:W-:Y:S01]  /*45b0*/  F2FP.F16.F32.PACK_AB R15, R15, R66 ;  /* 0x000000420f0f723e */ /* 0x000fe200000000ff */
[-C--:B------:R-:W-:Y:S01]  /*45c0*/  FMUL.FTZ R69, R12, R70.reuse ;  /* 0x000000460c457220 */ /* 0x080fe20000410000 */
[----:B------:R-:W-:-:S03]  /*45d0*/  FMUL.FTZ R70, R71, R70 ;  /* 0x0000004647467220 */ /* 0x000fc60000410000 */
[-C--:B------:R-:W-:Y:S01]  /*45e0*/  FFMA.FTZ R69, R71, R68.reuse, -R69 ;  /* 0x0000004447457223 */ /* 0x080fe20000010845 */
[----:B------:R-:W-:Y:S01]  /*45f0*/  FFMA.FTZ R12, R12, R68, R70 ;  /* 0x000000440c0c7223 */ /* 0x000fe20000010046 */
[----:B------:R-:W-:Y:S02]  /*4600*/  HADD2.F32 R68, -RZ, R194.H0_H0 ;  /* 0x200000c2ff447230 */ /* 0x000fe40000004100 */
        /* <DEDUP_REMOVED lines=9> */
.L_x_481:
[----:B------:R-:W-:Y:S05]  /*46a0*/  BSYNC B3 ;  /* 0x0000000000037941 */ /* 0x000fea0003800000 */
.L_x_480:
[----:B--2---:R-:W-:Y:S01]  /*46b0*/  MOV R67, R78 ;  /* 0x0000004e00437202 */ /* 0x004fe20000000f00 */
[----:B------:R-:W-:Y:S02]  /*46c0*/  IMAD.SHL.U32 R68, R164, 0x8, RZ ;  /* 0x00000008a4447824 */ /* 0x000fe400078e00ff */
[----:B---3--:R-:W-:-:S04]  /*46d0*/  IMAD.MOV.U32 R66, RZ, RZ, R11 ;  /* 0x000000ffff427224 */ /* 0x008fc800078e000b */
[----:B------:R-:W-:-:S05]  /*46e0*/  IMAD.WIDE R66, R68, 0x2, R66 ;  /* 0x0000000244427825 */ /* 0x000fca00078e0242 */
[----:B----4-:R0:W-:Y:S02]  /*46f0*/  ST.E.128 desc[UR56][R66.64], R12 ;  /* 0x0000000c42007985 */ /* 0x0101e4000c101d38 */
.L_x_479:
[----:B------:R-:W-:Y:S05]  /*4700*/  BSYNC B2 ;  /* 0x0000000000027941 */ /* 0x000fea0003800000 */
.L_x_478:
        /* <DEDUP_REMOVED lines=33> */
[--C-:B------:R-:W-:Y:S02]  /*4920*/  HADD2.F32 R66, -RZ, R182.reuse.H1_H1 ;  /* 0x300000b6ff427230 */ /* 0x100fe40000004100 */
[----:B------:R-:W-:Y:S02]  /*4930*/  HADD2.F32 R64, -RZ, R182.H0_H0 ;  /* 0x200000b6ff407230 */ /* 0x000fe40000004100 */
[----:B------:R-:W-:Y:S01]  /*4940*/  F2FP.F16.F32.PACK_AB R15, R15, R62 ;  /* 0x0000003e0f0f723e */ /* 0x000fe200000000ff */
[-C--:B------:R-:W-:Y:S01]  /*4950*/  FMUL.FTZ R65, R12, R66.reuse ;  /* 0x000000420c417220 */ /* 0x080fe20000410000 */
[----:B------:R-:W-:-:S03]  /*4960*/  FMUL.FTZ R66, R67, R66 ;  /* 0x0000004243427220 */ /* 0x000fc60000410000 */
[-C--:B------:R-:W-:Y:S01]  /*4970*/  FFMA.FTZ R65, R67, R64.reuse, -R65 ;  /* 0x0000004043417223 */ /* 0x080fe20000010841 */
[----:B------:R-:W-:Y:S01]  /*4980*/  FFMA.FTZ R12, R12, R64, R66 ;  /* 0x000000400c0c7223 */ /* 0x000fe20000010042 */
[--C-:B------:R-:W-:Y:S02]  /*4990*/  HADD2.F32 R64, -RZ, R159.reuse.H1_H1 ;  /* 0x3000009fff407230 */ /* 0x100fe40000004100 */
        /* <DEDUP_REMOVED lines=9> */
.L_x_485:
[----:B------:R-:W-:Y:S05]  /*4a30*/  BSYNC B3 ;  /* 0x0000000000037941 */ /* 0x000fea0003800000 */
.L_x_484:
[----:B---3--:R-:W-:-:S04]  /*4a40*/  LEA R62, P3, R19, R11, 0x1 ;  /* 0x0000000b133e7211 */ /* 0x008fc800078608ff */
[----:B--2---:R-:W-:-:S05]  /*4a50*/  LEA.HI.X R63, R19, R78, R165, 0x1, P3 ;  /* 0x0000004e133f7211 */ /* 0x004fca00018f0ca5 */
[----:B----4-:R0:W-:Y:S04]  /*4a60*/  ST.E.128 desc[UR56][R62.64], R12 ;  /* 0x0000000c3e007985 */ /* 0x0101e8000c101d38 */
.L_x_483:
[----:B------:R-:W-:Y:S05]  /*4a70*/  BSYNC B2 ;  /* 0x0000000000027941 */ /* 0x000fea0003800000 */
.L_x_482:
[----:B------:R-:W-:Y:S01]  /*4a80*/  ISETP.NE.AND P3, PT, R100, RZ, PT ;  /* 0x000000ff6400720c */ /* 0x000fe20003f65270 */
[----:B------:R-:W-:-:S12]  /*4a90*/  BSSY B2, `(.L_x_486) ;  /* 0x0000036000027945 */ /* 0x000fd80003800000 */
[----:B------:R-:W-:Y:S05]  /*4aa0*/  @!P3 BRA `(.L_x_487) ;  /* 0x0000000000d0b947 */ /* 0x000fea0003800000 */
[----:B0---4-:R0:W4:Y:S01]  /*4ab0*/  LDS.128 R12, [R29+0x6000] ;  /* 0x006000001d0c7984 */ /* 0x0111220000000c00 */
[----:B------:R-:W-:Y:S01]  /*4ac0*/  ISETP.GE.AND P3, PT, R171, R124, PT ;  /* 0x0000007cab00720c */ /* 0x000fe20003f66270 */
[----:B------:R-:W-:-:S12]  /*4ad0*/  BSSY B3, `(.L_x_488) ;  /* 0x000002e000037945 */ /* 0x000fd80003800000 */
[----:B0-----:R-:W-:Y:S05]  /*4ae0*/  @P3 BRA `(.L_x_489) ;  /* 0x0000000000b03947 */ /* 0x001fea0003800000 */
[----:B------:R-:W-:Y:S01]  /*4af0*/  SHF.R.U64 R63, R60, 0x10, R61 ;  /* 0x000000103c3f7819 */ /* 0x000fe2000000123d */
[----:B----4-:R-:W-:Y:S01]  /*4b00*/  IMAD.MOV.U32 R62, RZ, RZ, R13 ;  /* 0x000000ffff3e7224 */ /* 0x010fe200078e000d */
[----:B------:R-:W-:Y:S02]  /*4b10*/  SHF.R.U64 R58, R58, 0x10, R59 ;  /* 0x000000103a3a7819 */ /* 0x000fe4000000123b */
[----:B------:R-:W-:Y:S01]  /*4b20*/  SHF.R.U32.HI R60, RZ, 0x10, R61 ;  /* 0x00000010ff3c7819 */ /* 0x000fe2000001163d */
[----:B------:R-:W-:Y:S01]  /*4b30*/  HADD2.F32 R13, -RZ, R63.H0_H0 ;  /* 0x2000003fff0d7230 */ /* 0x000fe20000004100 */
[----:B------:R-:W-:Y:S01]  /*4b40*/  SHF.R.U32.HI R59, RZ, 0x10, R59 ;  /* 0x00000010ff3b7819 */ /* 0x000fe2000001163b */
[--C-:B------:R-:W-:Y:S02]  /*4b50*/  HADD2.F32 R61, -RZ, R62.reuse.H1_H1 ;  /* 0x3000003eff3d7230 */ /* 0x100fe40000004100 */
[----:B------:R-:W-:Y:S02]  /*4b60*/  HADD2.F32 R62, -RZ, R62.H0_H0 ;  /* 0x2000003eff3e7230 */ /* 0x000fe40000004100 */
[----:B------:R-:W-:-:S02]  /*4b70*/  HADD2.F32 R58, -RZ, R58.H0_H0 ;  /* 0x2000003aff3a7230 */ /* 0x000fc40000004100 */
[CC--:B------:R-:W-:Y:S01]  /*4b80*/  FMUL.FTZ R63, R61.reuse, R13.reuse ;  /* 0x0000000d3d3f7220 */ /* 0x0c0fe20000410000 */
[----:B------:R-:W-:Y:S02]  /*4b90*/  HADD2.F32 R60, -RZ, R60.H0_H0 ;  /* 0x2000003cff3c7230 */ /* 0x000fe40000004100 */
[C---:B------:R-:W-:Y:S01]  /*4ba0*/  FMUL.FTZ R13, R62.reuse, R13 ;  /* 0x0000000d3e0d7220 */ /* 0x040fe20000410000 */
[----:B------:R-:W-:Y:S02]  /*4bb0*/  HADD2.F32 R59, -RZ, R59.H0_H0 ;  /* 0x2000003bff3b7230 */ /* 0x000fe40000004100 */
[-C--:B------:R-:W-:Y:S01]  /*4bc0*/  FFMA.FTZ R63, R62, R58.reuse, -R63 ;  /* 0x0000003a3e3f7223 */ /* 0x080fe2000001083f */
[----:B------:R-:W-:Y:S01]  /*4bd0*/  FFMA.FTZ R58, R61, R58, R13 ;  /* 0x0000003a3d3a7223 */ /* 0x000fe2000001000d */
[----:B------:R-:W-:-:S04]  /*4be0*/  IMAD.MOV.U32 R13, RZ, RZ, R15 ;  /* 0x000000ffff0d7224 */ /* 0x000fc800078e000f */
[----:B------:R-:W-:Y:S01]  /*4bf0*/  F2FP.F16.F32.PACK_AB R58, R58, R63 ;  /* 0x0000003f3a3a723e */ /* 0x000fe200000000ff */
[--C-:B------:R-:W-:Y:S02]  /*4c00*/  HADD2.F32 R15, -RZ, R13.reuse.H1_H1 ;  /* 0x3000000dff0f7230 */ /* 0x100fe40000004100 */
[----:B------:R-:W-:-:S03]  /*4c10*/  HADD2.F32 R13, -RZ, R13.H0_H0 ;  /* 0x2000000dff0d7230 */ /* 0x000fc60000004100 */
[----:B------:R-:W-:-:S04]  /*4c20*/  FMUL.FTZ R61, R15, R60 ;  /* 0x0000003c0f3d7220 */ /* 0x000fc80000410000 */
[CC--:B------:R-:W-:Y:S01]  /*4c30*/  FFMA.FTZ R61, R13.reuse, R59.reuse, -R61 ;  /* 0x0000003b0d3d7223 */ /* 0x0c0fe2000001083d */
[----:B------:R-:W-:Y:S01]  /*4c40*/  FMUL.FTZ R13, R13, R60 ;  /* 0x0000003c0d0d7220 */ /* 0x000fe20000410000 */
[--C-:B------:R-:W-:Y:S02]  /*4c50*/  HADD2.F32 R60, -RZ, R158.reuse.H1_H1 ;  /* 0x3000009eff3c7230 */ /* 0x100fe40000004100 */
[----:B------:R-:W-:Y:S02]  /*4c60*/  HADD2.F32 R158, -RZ, R158.H0_H0 ;  /* 0x2000009eff9e7230 */ /* 0x000fe40000004100 */
[----:B------:R-:W-:Y:S01]  /*4c70*/  FFMA.FTZ R13, R15, R59, R13 ;  /* 0x0000003b0f0d7223 */ /* 0x000fe2000001000d */
[--C-:B------:R-:W-:Y:S02]  /*4c80*/  HADD2.F32 R15, -RZ, R157.reuse.H1_H1 ;  /* 0x3000009dff0f7230 */ /* 0x100fe40000004100 */
[--C-:B------:R-:W-:Y:S02]  /*4c90*/  HADD2.F32 R59, -RZ, R12.reuse.H1_H1 ;  /* 0x3000000cff3b7230 */ /* 0x100fe40000004100 */
[----:B------:R-:W-:Y:S01]  /*4ca0*/  HADD2.F32 R12, -RZ, R12.H0_H0 ;  /* 0x2000000cff0c7230 */ /* 0x000fe20000004100 */
[----:B------:R-:W-:Y:S01]  /*4cb0*/  F2FP.F16.F32.PACK_AB R61, R13, R61 ;  /* 0x0000003d0d3d723e */ /* 0x000fe200000000ff */
[----:B------:R-:W-:-:S02]  /*4cc0*/  HADD2.F32 R157, -RZ, R157.H0_H0 ;  /* 0x2000009dff9d7230 */ /* 0x000fc40000004100 */
[----:B------:R-:W-:Y:S01]  /*4cd0*/  FMUL.FTZ R62, R59, R15 ;  /* 0x0000000f3b3e7220 */ /* 0x000fe20000410000 */
[----:B------:R-:W-:-:S03]  /*4ce0*/  MOV R13, R58 ;  /* 0x0000003a000d7202 */ /* 0x000fc60000000f00 */
[CC--:B------:R-:W-:Y:S01]  /*4cf0*/  FFMA.FTZ R62, R12.reuse, R60.reuse, -R62 ;  /* 0x0000003c0c3e7223 */ /* 0x0c0fe2000001083e */
[----:B------:R-:W-:Y:S01]  /*4d00*/  FMUL.FTZ R12, R12, R15 ;  /* 0x0000000f0c0c7220 */ /* 0x000fe20000410000 */
[--C-:B------:R-:W-:Y:S02]  /*4d10*/  HADD2.F32 R15, -RZ, R14.reuse.H1_H1 ;  /* 0x3000000eff0f7230 */ /* 0x100fe40000004100 */
[----:B------:R-:W-:Y:S02]  /*4d20*/  HADD2.F32 R14, -RZ, R14.H0_H0 ;  /* 0x2000000eff0e7230 */ /* 0x000fe40000004100 */
[----:B------:R-:W-:Y:S01]  /*4d30*/  FFMA.FTZ R12, R59, R60, R12 ;  /* 0x0000003c3b0c7223 */ /* 0x000fe2000001000c */
[----:B------:R-:W-:-:S04]  /*4d40*/  FMUL.FTZ R59, R15, R157 ;  /* 0x0000009d0f3b7220 */ /* 0x000fc80000410000 */
[----:B------:R-:W-:Y:S01]  /*4d50*/  F2FP.F16.F32.PACK_AB R12, R12, R62 ;  /* 0x0000003e0c0c723e */ /* 0x000fe200000000ff */
[C---:B------:R-:W-:Y:S01]  /*4d60*/  FFMA.FTZ R59, R14.reuse, R158, -R59 ;  /* 0x0000009e0e3b7223 */ /* 0x040fe2000001083b */
[----:B------:R-:W-:-:S04]  /*4d70*/  FMUL.FTZ R14, R14, R157 ;  /* 0x0000009d0e0e7220 */ /* 0x000fc80000410000 */
[----:B------:R-:W-:Y:S01]  /*4d80*/  FFMA.FTZ R14, R15, R158, R14 ;  /* 0x0000009e0f0e7223 */ /* 0x000fe2000001000e */
[----:B------:R-:W-:-:S04]  /*4d90*/  IMAD.MOV.U32 R15, RZ, RZ, R61 ;  /* 0x000000ffff0f7224 */ /* 0x000fc800078e003d */
[----:B------:R-:W-:-:S07]  /*4da0*/  F2FP.F16.F32.PACK_AB R14, R14, R59 ;  /* 0x0000003b0e0e723e */ /* 0x000fce00000000ff */
.L_x_489:
[----:B------:R-:W-:Y:S05]  /*4db0*/  BSYNC B3 ;  /* 0x0000000000037941 */ /* 0x000fea0003800000 */
.L_x_488:
[----:B---3--:R-:W-:-:S04]  /*4dc0*/  LEA R58, P3, R22, R11, 0x1 ;  /* 0x0000000b163a7211 */ /* 0x008fc800078608ff */
[----:B--2---:R-:W-:-:S05]  /*4dd0*/  LEA.HI.X R59, R22, R78, R176, 0x1, P3 ;  /* 0x0000004e163b7211 */ /* 0x004fca00018f0cb0 */
[----:B----4-:R0:W-:Y:S04]  /*4de0*/  ST.E.128 desc[UR56][R58.64], R12 ;  /* 0x0000000c3a007985 */ /* 0x0101e8000c101d38 */
.L_x_487:
[----:B------:R-:W-:Y:S05]  /*4df0*/  BSYNC B2 ;  /* 0x0000000000027941 */ /* 0x000fea0003800000 */
.L_x_486:
[----:B------:R-:W-:-:S13]  /*4e00*/  ISETP.NE.AND P3, PT, R87, RZ, PT ;  /* 0x000000ff5700720c */ /* 0x000fda0003f65270 */
[----:B------:R-:W-:Y:S05]  /*4e10*/  @!P3 BRA `(.L_x_469) ;  /* 0x0000000000d4b947 */ /* 0x000fea0003800000 */
[----:B0---4-:R0:W4:Y:S01]  /*4e20*/  LDS.128 R12, [R28+0x6000] ;  /* 0x006000001c0c7984 */ /* 0x0111220000000c00 */
[C---:B---3--:R-:W-:Y:S01]  /*4e30*/  LEA R58, P3, R23.reuse, R11, 0x1 ;  /* 0x0000000b173a7211 */ /* 0x048fe200078608ff */
[----:B------:R-:W-:Y:S03]  /*4e40*/  BSSY B2, `(.L_x_490) ;  /* 0x0000031000027945 */ /* 0x000fe60003800000 */
[----:B--2---:R-:W-:Y:S02]  /*4e50*/  LEA.HI.X R59, R23, R78, R175, 0x1, P3 ;  /* 0x0000004e173b7211 */ /* 0x004fe400018f0caf */
[----:B------:R-:W-:-:S13]  /*4e60*/  ISETP.GE.AND P3, PT, R173, R124, PT ;  /* 0x0000007cad00720c */ /* 0x000fda0003f66270 */
[----:B0-----:R-:W-:Y:S05]  /*4e70*/  @P3 BRA `(.L_x_491) ;  /* 0x0000000000b43947 */ /* 0x001fea0003800000 */
[----:B------:R-:W-:Y:S01]  /*4e80*/  SHF.R.U64 R11, R54, 0x10, R55 ;  /* 0x00000010360b7819 */ /* 0x000fe20000001237 */
[----:B----4-:R-:W-:Y:S01]  /*4e90*/  IMAD.MOV.U32 R60, RZ, RZ, R13 ;  /* 0x000000ffff3c7224 */ /* 0x010fe200078e000d */
[----:B------:R-:W-:Y:S02]  /*4ea0*/  SHF.R.U32.HI R54, RZ, 0x10, R55 ;  /* 0x00000010ff367819 */ /* 0x000fe40000011637 */
[--C-:B------:R-:W-:Y:S01]  /*4eb0*/  SHF.R.U64 R55, R56, 0x10, R57.reuse ;  /* 0x0000001038377819 */ /* 0x100fe20000001239 */
[----:B------:R-:W-:Y:S01]  /*4ec0*/  HADD2.F32 R11, -RZ, R11.H0_H0 ;  /* 0x2000000bff0b7230 */ /* 0x000fe20000004100 */
[----:B------:R-:W-:Y:S01]  /*4ed0*/  SHF.R.U32.HI R56, RZ, 0x10, R57 ;  /* 0x00000010ff387819 */ /* 0x000fe20000011639 */
[--C-:B------:R-:W-:Y:S02]  /*4ee0*/  HADD2.F32 R13, -RZ, R60.reuse.H1_H1 ;  /* 0x3000003cff0d7230 */ /* 0x100fe40000004100 */
[----:B------:R-:W-:Y:S02]  /*4ef0*/  HADD2.F32 R57, -RZ, R55.H0_H0 ;  /* 0x20000037ff397230 */ /* 0x000fe40000004100 */
[----:B------:R-:W-:-:S02]  /*4f00*/  HADD2.F32 R55, -RZ, R60.H0_H0 ;  /* 0x2000003cff377230 */ /* 0x000fc40000004100 */
[----:B------:R-:W-:Y:S02]  /*4f10*/  HADD2.F32 R56, -RZ, R56.H0_H0 ;  /* 0x20000038ff387230 */ /* 0x000fe40000004100 */
[-C--:B------:R-:W-:Y:S01]  /*4f20*/  FMUL.FTZ R60, R13, R57.reuse ;  /* 0x000000390d3c7220 */ /* 0x080fe20000410000 */
[----:B------:R-:W-:Y:S02]  /*4f30*/  HADD2.F32 R54, -RZ, R54.H0_H0 ;  /* 0x20000036ff367230 */ /* 0x000fe40000004100 */
[C---:B------:R-:W-:Y:S01]  /*4f40*/  FMUL.FTZ R57, R55.reuse, R57 ;  /* 0x0000003937397220 */ /* 0x040fe20000410000 */
[----:B------:R-:W-:-:S03]  /*4f50*/  FFMA.FTZ R60, R55, R11, -R60 ;  /* 0x0000000b373c7223 */ /* 0x000fc6000001083c */
[----:B------:R-:W-:Y:S01]  /*4f60*/  FFMA.FTZ R57, R13, R11, R57 ;  /* 0x0000000b0d397223 */ /* 0x000fe20000010039 */
[----:B------:R-:W-:-:S04]  /*4f70*/  MOV R13, R15 ;  /* 0x0000000f000d7202 */ /* 0x000fc80000000f00 */
[----:B------:R-:W-:Y:S01]  /*4f80*/  F2FP.F16.F32.PACK_AB R57, R57, R60 ;  /* 0x0000003c3939723e */ /* 0x000fe200000000ff */
[--C-:B------:R-:W-:Y:S02]  /*4f90*/  HADD2.F32 R11, -RZ, R13.reuse.H1_H1 ;  /* 0x3000000dff0b7230 */ /* 0x100fe40000004100 */
[----:B------:R-:W-:-:S03]  /*4fa0*/  HADD2.F32 R13, -RZ, R13.H0_H0 ;  /* 0x2000000dff0d7230 */ /* 0x000fc60000004100 */
[-C--:B------:R-:W-:Y:S02]  /*4fb0*/  FMUL.FTZ R15, R11, R56.reuse ;  /* 0x000000380b0f7220 */ /* 0x080fe40000410000 */
[C---:B------:R-:W-:Y:S02]  /*4fc0*/  FMUL.FTZ R56, R13.reuse, R56 ;  /* 0x000000380d387220 */ /* 0x040fe40000410000 */
[-C--:B------:R-:W-:Y:S01]  /*4fd0*/  FFMA.FTZ R15, R13, R54.reuse, -R15 ;  /* 0x000000360d0f7223 */ /* 0x080fe2000001080f */
[----:B------:R-:W-:Y:S02]  /*4fe0*/  HADD2.F32 R13, -RZ, R156.H0_H0 ;  /* 0x2000009cff0d7230 */ /* 0x000fe40000004100 */
[----:B------:R-:W-:Y:S01]  /*4ff0*/  FFMA.FTZ R56, R11, R54, R56 ;  /* 0x000000360b387223 */ /* 0x000fe20000010038 */
[--C-:B------:R-:W-:Y:S02]  /*5000*/  HADD2.F32 R11, -RZ, R12.reuse.H0_H0 ;  /* 0x2000000cff0b7230 */ /* 0x100fe40000004100 */
[----:B------:R-:W-:-:S02]  /*5010*/  HADD2.F32 R12, -RZ, R12.H1_H1 ;  /* 0x3000000cff0c7230 */ /* 0x000fc40000004100 */
[--C-:B------:R-:W-:Y:S01]  /*5020*/  HADD2.F32 R54, -RZ, R155.reuse.H0_H0 ;  /* 0x2000009bff367230 */ /* 0x100fe20000004100 */
[----:B------:R-:W-:Y:S01]  /*5030*/  F2FP.F16.F32.PACK_AB R15, R56, R15 ;  /* 0x0000000f380f723e */ /* 0x000fe200000000ff */
[----:B------:R-:W-:Y:S02]  /*5040*/  HADD2.F32 R156, -RZ, R156.H1_H1 ;  /* 0x3000009cff9c7230 */ /* 0x000fe40000004100 */
[CC--:B------:R-:W-:Y:S01]  /*5050*/  FMUL.FTZ R55, R12.reuse, R13.reuse ;  /* 0x0000000d0c377220 */ /* 0x0c0fe20000410000 */
[C---:B------:R-:W-:Y:S01]  /*5060*/  FMUL.FTZ R13, R11.reuse, R13 ;  /* 0x0000000d0b0d7220 */ /* 0x040fe20000410000 */
[----:B------:R-:W-:Y:S02]  /*5070*/  HADD2.F32 R155, -RZ, R155.H1_H1 ;  /* 0x3000009bff9b7230 */ /* 0x000fe40000004100 */
[-C--:B------:R-:W-:Y:S01]  /*5080*/  FFMA.FTZ R55, R11, R54.reuse, -R55 ;  /* 0x000000360b377223 */ /* 0x080fe20000010837 */
[--C-:B------:R-:W-:Y:S02]  /*5090*/  HADD2.F32 R11, -RZ, R14.reuse.H0_H0 ;  /* 0x2000000eff0b7230 */ /* 0x100fe40000004100 */
[----:B------:R-:W-:Y:S01]  /*50a0*/  FFMA.FTZ R13, R12, R54, R13 ;  /* 0x000000360c0d7223 */ /* 0x000fe2000001000d */
[----:B------:R-:W-:-:S04]  /*50b0*/  HADD2.F32 R14, -RZ, R14.H1_H1 ;  /* 0x3000000eff0e7230 */ /* 0x000fc80000004100 */
[----:B------:R-:W-:Y:S01]  /*50c0*/  F2FP.F16.F32.PACK_AB R13, R13, R55 ;  /* 0x000000370d0d723e */ /* 0x000fe200000000ff */
[-C--:B------:R-:W-:Y:S01]  /*50d0*/  FMUL.FTZ R12, R14, R156.reuse ;  /* 0x0000009c0e0c7220 */ /* 0x080fe20000410000 */
[----:B------:R-:W-:-:S03]  /*50e0*/  FMUL.FTZ R156, R11, R156 ;  /* 0x0000009c0b9c7220 */ /* 0x000fc60000410000 */
[-C--:B------:R-:W-:Y:S01]  /*50f0*/  FFMA.FTZ R12, R11, R155.reuse, -R12 ;  /* 0x0000009b0b0c7223 */ /* 0x080fe2000001080c */
[----:B------:R-:W-:-:S05]  /*5100*/  FFMA.FTZ R156, R14, R155, R156 ;  /* 0x0000009b0e9c7223 */ /* 0x000fca000001009c */
[----:B------:R-:W-:Y:S01]  /*5110*/  F2FP.F16.F32.PACK_AB R156, R156, R12 ;  /* 0x0000000c9c9c723e */ /* 0x000fe200000000ff */
[----:B------:R-:W-:Y:S02]  /*5120*/  IMAD.MOV.U32 R12, RZ, RZ, R13 ;  /* 0x000000ffff0c7224 */ /* 0x000fe400078e000d */
[----:B------:R-:W-:Y:S01]  /*5130*/  IMAD.MOV.U32 R13, RZ, RZ, R57 ;  /* 0x000000ffff0d7224 */ /* 0x000fe200078e0039 */
[----:B------:R-:W-:-:S07]  /*5140*/  MOV R14, R156 ;  /* 0x0000009c000e7202 */ /* 0x000fce0000000f00 */
.L_x_491:
[----:B------:R-:W-:Y:S05]  /*5150*/  BSYNC B2 ;  /* 0x0000000000027941 */ /* 0x000fea0003800000 */
.L_x_490:
[----:B----4-:R0:W-:Y:S02]  /*5160*/  ST.E.128 desc[UR56][R58.64], R12 ;  /* 0x0000000c3a007985 */ /* 0x0101e4000c101d38 */
.L_x_469:
[----:B------:R-:W-:Y:S05]  /*5170*/  BSYNC B1 ;  /* 0x0000000000017941 */ /* 0x000fea0003800000 */
.L_x_468:
[----:B------:R-:W-:-:S03]  /*5180*/  UMOV UR4, 0xffffffff ;  /* 0xffffffff00047882 */ /* 0x000fc60000000000 */
[----:B------:R-:W-:Y:S05]  /*5190*/  BRA.DIV UR4, `(.L_x_492) ;  /* 0x000001be04e87947 */ /* 0x000fea000b800000 */
[----:B-1----:R-:W1:Y:S04]  /*51a0*/  SHFL.IDX PT, R115, R115, 0x1, 0x1c1f ;  /* 0x003c1f0073737f89 */ /* 0x002e6800000e0000 */
[----:B------:R-:W0:Y:S02]  /*51b0*/  SHFL.IDX PT, R118, R118, 0x1, 0x1c1f ;  /* 0x003c1f0076767f89 */ /* 0x000e2400000e0000 */
.L_x_799:
[----:B------:R-:W-:Y:S05]  /*51c0*/  @P4 BRA `(.L_x_493) ;  /* 0x0000005400b84947 */ /* 0x000fea0003800000 */
        /* <DEDUP_REMOVED lines=11> */
[----:B------:R-:W-:Y:S02]  /*5280*/  HADD2.F32 R54, -RZ, R54.H0_H0 ;  /* 0x20000036ff367230 */ /* 0x000fe40000004100 */
[--C-:B---3--:R-:W-:Y:S02]  /*5290*/  HADD2.F32 R11, -RZ, R52.reuse.H1_H1 ;  /* 0x30000034ff0b7230 */ /* 0x108fe40000004100 */
[----:B------:R-:W-:Y:S02]  /*52a0*/  HADD2.F32 R50, -RZ, R52.H0_H0 ;  /* 0x20000034ff327230 */ /* 0x000fe40000004100 */
[----:B------:R-:W-:-:S02]  /*52b0*/  HADD2.F32 R13, -RZ, R13.H0_H0 ;  /* 0x2000000dff0d7230 */ /* 0x000fc40000004100 */
[-C--:B------:R-:W-:Y:S01]  /*52c0*/  FMUL.FTZ R52, R11, R54.reuse ;  /* 0x000000360b347220 */ /* 0x080fe20000410000 */
[----:B------:R-:W-:-:S03]  /*52d0*/  FMUL.FTZ R54, R50, R54 ;  /* 0x0000003632367220 */ /* 0x000fc60000410000 */
[-C--:B------:R-:W-:Y:S01]  /*52e0*/  FFMA.FTZ R52, R50, R13.reuse, -R52 ;  /* 0x0000000d32347223 */ /* 0x080fe20000010834 */
[----:B------:R-:W-:Y:S01]  /*52f0*/  SHF.R.U32.HI R50, RZ, 0x10, R51 ;  /* 0x00000010ff327819 */ /* 0x000fe20000011633 */
[----:B------:R-:W-:Y:S01]  /*5300*/  FFMA.FTZ R54, R11, R13, R54 ;  /* 0x0000000d0b367223 */ /* 0x000fe20000010036 */
[----:B------:R-:W-:Y:S02]  /*5310*/  IMAD.MOV.U32 R13, RZ, RZ, R15 ;  /* 0x000000ffff0d7224 */ /* 0x000fe400078e000f */
[----:B------:R-:W-:Y:S02]  /*5320*/  HADD2.F32 R15, -RZ, R53.H0_H0 ;  /* 0x20000035ff0f7230 */ /* 0x000fe40000004100 */
[----:B------:R-:W-:Y:S01]  /*5330*/  HADD2.F32 R50, -RZ, R50.H0_H0 ;  /* 0x20000032ff327230 */ /* 0x000fe20000004100 */
        /* <DEDUP_REMOVED lines=25> */
[----:B------:R-:W-:Y:S02]  /*54d0*/  F2FP.F16.F32.PACK_AB R154, R154, R12 ;  /* 0x0000000c9a9a723e */ /* 0x000fe400000000ff */
[----:B------:R-:W-:Y:S01]  /*54e0*/  MOV R12, R13 ;  /* 0x0000000d000c7202 */ /* 0x000fe20000000f00 */
[----:B------:R-:W-:Y:S02]  /*54f0*/  IMAD.MOV.U32 R13, RZ, RZ, R52 ;  /* 0x000000ffff0d7224 */ /* 0x000fe400078e0034 */
[----:B------:R-:W-:-:S07]  /*5500*/  IMAD.MOV.U32 R14, RZ, RZ, R154 ;  /* 0x000000ffff0e7224 */ /* 0x000fce00078e009a */
.L_x_497:
[----:B------:R-:W-:Y:S05]  /*5510*/  BSYNC B2 ;  /* 0x0000000000027941 */ /* 0x000fea0003800000 */
.L_x_496:
[----:B------:R-:W-:-:S04]  /*5520*/  LEA R50, P3, R16, R118, 0x1 ;  /* 0x0000007610327211 */ /* 0x000fc800078608ff */
[----:B-1----:R-:W-:-:S05]  /*5530*/  LEA.HI.X R51, R16, R115, R17, 0x1, P3 ;  /* 0x0000007310337211 */ /* 0x002fca00018f0c11 */
[----:B----4-:R0:W-:Y:S04]  /*5540*/  ST.E.128 desc[UR56][R50.64], R12 ;  /* 0x0000000c32007985 */ /* 0x0101e8000c101d38 */
.L_x_495:
[----:B------:R-:W-:Y:S05]  /*5550*/  BSYNC B1 ;  /* 0x0000000000017941 */ /* 0x000fea0003800000 */
.L_x_494:
[----:B------:R-:W-:Y:S01]  /*5560*/  ISETP.NE.AND P3, PT, R26, RZ, PT ;  /* 0x000000ff1a00720c */ /* 0x000fe20003f65270 */
[----:B------:R-:W-:-:S12]  /*5570*/  BSSY B1, `(.L_x_498) ;  /* 0x000003b000017945 */ /* 0x000fd80003800000 */
[----:B------:R-:W-:Y:S05]  /*5580*/  @!P3 BRA `(.L_x_499) ;  /* 0x0000000000e4b947 */ /* 0x000fea0003800000 */
[----:B0---4-:R0:W4:Y:S01]  /*5590*/  LDS.128 R12, [R28+0x2000] ;  /* 0x002000001c0c7984 */ /* 0x0111220000000c00 */
[----:B------:R-:W-:Y:S01]  /*55a0*/  ISETP.GE.AND P3, PT, R170, R124, PT ;  /* 0x0000007caa00720c */ /* 0x000fe20003f66270 */
[----:B------:R-:W-:Y:S01]  /*55b0*/  IMAD.MOV.U32 R50, RZ, RZ, R118 ;  /* 0x000000ffff327224 */ /* 0x000fe200078e0076 */
[----:B---3--:R-:W-:Y:S01]  /*55c0*/  SHF.L.U32 R11, R163, 0x3, RZ ;  /* 0x00000003a30b7819 */ /* 0x008fe200000006ff */
[----:B-1----:R-:W-:Y:S01]  /*55d0*/  IMAD.MOV.U32 R51, RZ, RZ, R115 ;  /* 0x000000ffff337224 */ /* 0x002fe200078e0073 */
[----:B------:R-:W-:Y:S03]  /*55e0*/  BSSY B2, `(.L_x_500) ;  /* 0x0000032000027945 */ /* 0x000fe60003800000 */
[----:B------:R-:W-:-:S06]  /*55f0*/  IMAD.WIDE R50, R11, 0x2, R50 ;  /* 0x000000020b327825 */ /* 0x000fcc00078e0232 */
[----:B0-----:R-:W-:Y:S05]  /*5600*/  @P3 BRA `(.L_x_501) ;  /* 0x0000000000bc3947 */ /* 0x001fea0003800000 */
[----:B------:R-:W-:Y:S02]  /*5610*/  SHF.R.U64 R52, R48, 0x10, R49 ;  /* 0x0000001030347819 */ /* 0x000fe40000001231 */
[----:B----4-:R-:W-:Y:S02]  /*5620*/  MOV R48, R13 ;  /* 0x0000000d00307202 */ /* 0x010fe40000000f00 */
[----:B------:R-:W-:Y:S01]  /*5630*/  SHF.R.U64 R13, R46, 0x10, R47 ;  /* 0x000000102e0d7819 */ /* 0x000fe2000000122f */
[----:B------:R-:W-:Y:S01]  /*5640*/  HADD2.F32 R52, -RZ, R52.H0_H0 ;  /* 0x20000034ff347230 */ /* 0x000fe20000004100 */
[----:B------:R-:W-:Y:S01]  /*5650*/  SHF.R.U32.HI R49, RZ, 0x10, R49 ;  /* 0x00000010ff317819 */ /* 0x000fe20000011631 */
[--C-:B------:R-:W-:Y:S02]  /*5660*/  HADD2.F32 R11, -RZ, R48.reuse.H1_H1 ;  /* 0x30000030ff0b7230 */ /* 0x100fe40000004100 */
        /* <DEDUP_REMOVED lines=8> */
[----:B------:R-:W-:Y:S02]  /*56f0*/  IMAD.MOV.U32 R13, RZ, RZ, R12 ;  /* 0x000000ffff0d7224 */ /* 0x000fe400078e000c */
[----:B------:R-:W-:Y:S01]  /*5700*/  HADD2.F32 R12, -RZ, R49.H0_H0 ;  /* 0x20000031ff0c7230 */ /* 0x000fe20000004100 */
[----:B------:R-:W-:Y:S01]  /*5710*/  F2FP.F16.F32.PACK_AB R48, R52, R48 ;  /* 0x000000303430723e */ /* 0x000fe200000000ff */
[--C-:B------:R-:W-:Y:S02]  /*5720*/  HADD2.F32 R15, -RZ, R11.reuse.H1_H1 ;  /* 0x3000000bff0f7230 */ /* 0x100fe40000004100 */
[----:B------:R-:W-:-:S02]  /*5730*/  HADD2.F32 R11, -RZ, R11.H0_H0 ;  /* 0x2000000bff0b7230 */ /* 0x000fc40000004100 */
[----:B------:R-:W-:Y:S02]  /*5740*/  HADD2.F32 R46, -RZ, R46.H0_H0 ;  /* 0x2000002eff2e7230 */ /* 0x000fe40000004100 */
[-C--:B------:R-:W-:Y:S01]  /*5750*/  FMUL.FTZ R47, R15, R12.reuse ;  /* 0x0000000c0f2f7220 */ /* 0x080fe20000410000 */
[----:B------:R-:W-:-:S03]  /*5760*/  FMUL.FTZ R12, R11, R12 ;  /* 0x0000000c0b0c7220 */ /* 0x000fc60000410000 */
[-C--:B------:R-:W-:Y:S01]  /*5770*/  FFMA.FTZ R47, R11, R46.reuse, -R47 ;  /* 0x0000002e0b2f7223 */ /* 0x080fe2000001082f */
[--C-:B------:R-:W-:Y:S02]  /*5780*/  HADD2.F32 R11, -RZ, R152.reuse.H0_H0 ;  /* 0x20000098ff0b7230 */ /* 0x100fe40000004100 */
[----:B------:R-:W-:Y:S01]  /*5790*/  FFMA.FTZ R12, R15, R46, R12 ;  /* 0x0000002e0f0c7223 */ /* 0x000fe2000001000c */
[--C-:B------:R-:W-:Y:S02]  /*57a0*/  HADD2.F32 R15, -RZ, R13.reuse.H1_H1 ;  /* 0x3000000dff0f7230 */ /* 0x100fe40000004100 */
[----:B------:R-:W-:Y:S02]  /*57b0*/  HADD2.F32 R13, -RZ, R13.H0_H0 ;  /* 0x2000000dff0d7230 */ /* 0x000fe40000004100 */
[----:B------:R-:W-:Y:S02]  /*57c0*/  HADD2.F32 R46, -RZ, R151.H0_H0 ;  /* 0x20000097ff2e7230 */ /* 0x000fe40000004100 */
[----:B------:R-:W-:Y:S01]  /*57d0*/  FMUL.FTZ R49, R15, R11 ;  /* 0x0000000b0f317220 */ /* 0x000fe20000410000 */
[----:B------:R-:W-:-:S02]  /*57e0*/  HADD2.F32 R152, -RZ, R152.H1_H1 ;  /* 0x30000098ff987230 */ /* 0x000fc40000004100 */
[C---:B------:R-:W-:Y:S01]  /*57f0*/  FMUL.FTZ R11, R13.reuse, R11 ;  /* 0x0000000b0d0b7220 */ /* 0x040fe20000410000 */
[----:B------:R-:W-:Y:S02]  /*5800*/  HADD2.F32 R151, -RZ, R151.H1_H1 ;  /* 0x30000097ff977230 */ /* 0x000fe40000004100 */
[-C--:B------:R-:W-:Y:S01]  /*5810*/  FFMA.FTZ R49, R13, R46.reuse, -R49 ;  /* 0x0000002e0d317223 */ /* 0x080fe20000010831 */
[--C-:B------:R-:W-:Y:S02]  /*5820*/  HADD2.F32 R13, -RZ, R14.reuse.H1_H1 ;  /* 0x3000000eff0d7230 */ /* 0x100fe40000004100 */
[----:B------:R-:W-:Y:S01]  /*5830*/  FFMA.FTZ R11, R15, R46, R11 ;  /* 0x0000002e0f0b7223 */ /* 0x000fe2000001000b */
[----:B------:R-:W-:Y:S01]  /*5840*/  HADD2.F32 R14, -RZ, R14.H0_H0 ;  /* 0x2000000eff0e7230 */ /* 0x000fe20000004100 */
[----:B------:R-:W-:Y:S01]  /*5850*/  F2FP.F16.F32.PACK_AB R47, R12, R47 ;  /* 0x0000002f0c2f723e */ /* 0x000fe200000000ff */
[-C--:B------:R-:W-:Y:S02]  /*5860*/  FMUL.FTZ R15, R13, R152.reuse ;  /* 0x000000980d0f7220 */ /* 0x080fe40000410000 */
[----:B------:R-:W-:Y:S01]  /*5870*/  F2FP.F16.F32.PACK_AB R11, R11, R49 ;  /* 0x000000310b0b723e */ /* 0x000fe200000000ff */
[C---:B------:R-:W-:Y:S01]  /*5880*/  FMUL.FTZ R152, R14.reuse, R152 ;  /* 0x000000980e987220 */ /* 0x040fe20000410000 */
[----:B------:R-:W-:-:S02]  /*5890*/  FFMA.FTZ R15, R14, R151, -R15 ;  /* 0x000000970e0f7223 */ /* 0x000fc4000001080f */
[----:B------:R-:W-:Y:S01]  /*58a0*/  MOV R12, R11 ;  /* 0x0000000b000c7202 */ /* 0x000fe20000000f00 */
[----:B------:R-:W-:Y:S01]  /*58b0*/  FFMA.FTZ R152, R13, R151, R152 ;  /* 0x000000970d987223 */ /* 0x000fe20000010098 */
[----:B------:R-:W-:-:S04]  /*58c0*/  IMAD.MOV.U32 R13, RZ, RZ, R48 ;  /* 0x000000ffff0d7224 */ /* 0x000fc800078e0030 */
[----:B------:R-:W-:-:S05]  /*58d0*/  F2FP.F16.F32.PACK_AB R15, R152, R15 ;  /* 0x0000000f980f723e */ /* 0x000fca00000000ff */
[----:B------:R-:W-:Y:S01]  /*58e0*/  IMAD.MOV.U32 R14, RZ, RZ, R15 ;  /* 0x000000ffff0e7224 */ /* 0x000fe200078e000f */
[----:B------:R-:W-:-:S07]  /*58f0*/  MOV R15, R47 ;  /* 0x0000002f000f7202 */ /* 0x000fce0000000f00 */
.L_x_501:
[----:B------:R-:W-:Y:S05]  /*5900*/  BSYNC B2 ;  /* 0x0000000000027941 */ /* 0x000fea0003800000 */
.L_x_500:
[----:B----4-:R0:W-:Y:S02]  /*5910*/  ST.E.128 desc[UR56][R50.64], R12 ;  /* 0x0000000c32007985 */ /* 0x0101e4000c101d38 */
.L_x_499:
[----:B------:R-:W-:Y:S05]  /*5920*/  BSYNC B1 ;  /* 0x0000000000017941 */ /* 0x000fea0003800000 */
.L_x_498:
[----:B------:R-:W-:Y:S01]  /*5930*/  ISETP.NE.AND P3, PT, R27, RZ, PT ;  /* 0x000000ff1b00720c */ /* 0x000fe20003f65270 */
[----:B------:R-:W-:-:S12]  /*5940*/  BSSY B1, `(.L_x_502) ;  /* 0x0000035000017945 */ /* 0x000fd80003800000 */
[----:B------:R-:W-:Y:S05]  /*5950*/  @!P3 BRA `(.L_x_503) ;  /* 0x0000000000ccb947 */ /* 0x000fea0003800000 */
[----:B0---4-:R0:W4:Y:S01]  /*5960*/  LDS.128 R12, [R29+0x5000] ;  /* 0x005000001d0c7984 */ /* 0x0111220000000c00 */
[----:B------:R-:W-:Y:S01]  /*5970*/  ISETP.GE.AND P3, PT, R169, R124, PT ;  /* 0x0000007ca900720c */ /* 0x000fe20003f66270 */
[----:B---3--:R-:W-:Y:S01]  /*5980*/  IMAD.SHL.U32 R11, R164, 0x8, RZ ;  /* 0x00000008a40b7824 */ /* 0x008fe200078e00ff */
[----:B-1----:R-:W-:Y:S01]  /*5990*/  MOV R47, R115 ;  /* 0x00000073002f7202 */ /* 0x002fe20000000f00 */
[----:B------:R-:W-:Y:S01]  /*59a0*/  IMAD.MOV.U32 R46, RZ, RZ, R118 ;  /* 0x000000ffff2e7224 */ /* 0x000fe200078e0076 */
[----:B------:R-:W-:Y:S03]  /*59b0*/  BSSY B2, `(.L_x_504) ;  /* 0x000002c000027945 */ /* 0x000fe60003800000 */
[----:B------:R-:W-:-:S06]  /*59c0*/  IMAD.WIDE R46, R11, 0x2, R46 ;  /* 0x000000020b2e7825 */ /* 0x000fcc00078e022e */
[----:B0-----:R-:W-:Y:S05]  /*59d0*/  @P3 BRA `(.L_x_505) ;  /* 0x0000000000a43947 */ /* 0x001fea0003800000 */
[--C-:B------:R-:W-:Y:S01]  /*59e0*/  SHF.R.U64 R11, R42, 0x10, R43.reuse ;  /* 0x000000102a0b7819 */ /* 0x100fe2000000122b */
[--C-:B----4-:R-:W-:Y:S01]  /*59f0*/  HADD2.F32 R48, -RZ, R15.reuse.H1_H1 ;  /* 0x3000000fff307230 */ /* 0x110fe20000004100 */
[----:B------:R-:W-:Y:S01]  /*5a00*/  SHF.R.U32.HI R42, RZ, 0x10, R43 ;  /* 0x00000010ff2a7819 */ /* 0x000fe2000001162b */
[----:B------:R-:W-:Y:S01]  /*5a10*/  HADD2.F32 R15, -RZ, R15.H0_H0 ;  /* 0x2000000fff0f7230 */ /* 0x000fe20000004100 */
[--C-:B------:R-:W-:Y:S01]  /*5a20*/  SHF.R.U64 R43, R44, 0x10, R45.reuse ;  /* 0x000000102c2b7819 */ /* 0x100fe2000000122d */
[----:B------:R-:W-:Y:S01]  /*5a30*/  HADD2.F32 R11, -RZ, R11.H0_H0 ;  /* 0x2000000bff0b7230 */ /* 0x000fe20000004100 */
[----:B------:R-:W-:Y:S01]  /*5a40*/  SHF.R.U32.HI R44, RZ, 0x10, R45 ;  /* 0x00000010ff2c7819 */ /* 0x000fe2000001162d */
[----:B------:R-:W-:Y:S02]  /*5a50*/  HADD2.F32 R45, -RZ, R13.H1_H1 ;  /* 0x3000000dff2d7230 */ /* 0x000fe40000004100 */
[----:B------:R-:W-:Y:S02]  /*5a60*/  HADD2.F32 R43, -RZ, R43.H0_H0 ;  /* 0x2000002bff2b7230 */ /* 0x000fe40000004100 */
[----:B------:R-:W-:-:S02]  /*5a70*/  HADD2.F32 R13, -RZ, R13.H0_H0 ;  /* 0x2000000dff0d7230 */ /* 0x000fc40000004100 */
[----:B------:R-:W-:Y:S02]  /*5a80*/  HADD2.F32 R44, -RZ, R44.H0_H0 ;  /* 0x2000002cff2c7230 */ /* 0x000fe40000004100 */
[----:B------:R-:W-:Y:S02]  /*5a90*/  HADD2.F32 R49, -RZ, R42.H0_H0 ;  /* 0x2000002aff317230 */ /* 0x000fe40000004100 */
[-C--:B------:R-:W-:Y:S01]  /*5aa0*/  FMUL.FTZ R42, R45, R43.reuse ;  /* 0x0000002b2d2a7220 */ /* 0x080fe20000410000 */
[----:B------:R-:W-:Y:S01]  /*5ab0*/  FMUL.FTZ R50, R13, R43 ;  /* 0x0000002b0d327220 */ /* 0x000fe20000410000 */
[-C--:B------:R-:W-:Y:S01]  /*5ac0*/  FMUL.FTZ R43, R48, R44.reuse ;  /* 0x0000002c302b7220 */ /* 0x080fe20000410000 */
[----:B------:R-:W-:Y:S01]  /*5ad0*/  FMUL.FTZ R44, R15, R44 ;  /* 0x0000002c0f2c7220 */ /* 0x000fe20000410000 */
[-C--:B------:R-:W-:Y:S01]  /*5ae0*/  FFMA.FTZ R42, R13, R11.reuse, -R42 ;  /* 0x0000000b0d2a7223 */ /* 0x080fe2000001082a */
[----:B------:R-:W-:Y:S01]  /*5af0*/  FFMA.FTZ R50, R45, R11, R50 ;  /* 0x0000000b2d327223 */ /* 0x000fe20000010032 */
[----:B------:R-:W-:Y:S01]  /*5b00*/  FFMA.FTZ R43, R15, R49, -R43 ;  /* 0x000000310f2b7223 */ /* 0x000fe2000001082b */
[----:B------:R-:W-:-:S02]  /*5b10*/  HADD2.F32 R15, -RZ, R12.H1_H1 ;  /* 0x3000000cff0f7230 */ /* 0x000fc40000004100 */
[----:B------:R-:W-:Y:S01]  /*5b20*/  FFMA.FTZ R44, R48, R49, R44 ;  /* 0x00000031302c7223 */ /* 0x000fe2000001002c */
[--C-:B------:R-:W-:Y:S01]  /*5b30*/  HADD2.F32 R13, -RZ, R147.reuse.H0_H0 ;  /* 0x20000093ff0d7230 */ /* 0x100fe20000004100 */
[----:B------:R-:W-:Y:S01]  /*5b40*/  F2FP.F16.F32.PACK_AB R42, R50, R42 ;  /* 0x0000002a322a723e */ /* 0x000fe200000000ff */
[----:B------:R-:W-:Y:S02]  /*5b50*/  HADD2.F32 R12, -RZ, R12.H0_H0 ;  /* 0x2000000cff0c7230 */ /* 0x000fe40000004100 */
[----:B------:R-:W-:Y:S02]  /*5b60*/  HADD2.F32 R147, -RZ, R147.H1_H1 ;  /* 0x30000093ff937230 */ /* 0x000fe40000004100 */
[-C--:B------:R-:W-:Y:S01]  /*5b70*/  FMUL.FTZ R48, R15, R13.reuse ;  /* 0x0000000d0f307220 */ /* 0x080fe20000410000 */
[--C-:B------:R-:W-:Y:S02]  /*5b80*/  HADD2.F32 R45, -RZ, R14.reuse.H1_H1 ;  /* 0x3000000eff2d7230 */ /* 0x100fe40000004100 */
[----:B------:R-:W-:Y:S01]  /*5b90*/  FMUL.FTZ R49, R12, R13 ;  /* 0x0000000d0c317220 */ /* 0x000fe20000410000 */
[----:B------:R-:W-:-:S02]  /*5ba0*/  HADD2.F32 R14, -RZ, R14.H0_H0 ;  /* 0x2000000eff0e7230 */ /* 0x000fc40000004100 */
[--C-:B------:R-:W-:Y:S02]  /*5bb0*/  HADD2.F32 R11, -RZ, R146.reuse.H0_H0 ;  /* 0x20000092ff0b7230 */ /* 0x100fe40000004100 */
[-C--:B------:R-:W-:Y:S01]  /*5bc0*/  FMUL.FTZ R13, R45, R147.reuse ;  /* 0x000000932d0d7220 */ /* 0x080fe20000410000 */
[----:B------:R-:W-:Y:S02]  /*5bd0*/  HADD2.F32 R146, -RZ, R146.H1_H1 ;  /* 0x30000092ff927230 */ /* 0x000fe40000004100 */
[----:B------:R-:W-:Y:S01]  /*5be0*/  FMUL.FTZ R147, R14, R147 ;  /* 0x000000930e937220 */ /* 0x000fe20000410000 */
[-C--:B------:R-:W-:Y:S01]  /*5bf0*/  FFMA.FTZ R48, R12, R11.reuse, -R48 ;  /* 0x0000000b0c307223 */ /* 0x080fe20000010830 */
[----:B------:R-:W-:Y:S01]  /*5c00*/  FFMA.FTZ R49, R15, R11, R49 ;  /* 0x0000000b0f317223 */ /* 0x000fe20000010031 */
[-C--:B------:R-:W-:Y:S01]  /*5c10*/  FFMA.FTZ R13, R14, R146.reuse, -R13 ;  /* 0x000000920e0d7223 */ /* 0x080fe2000001080d */
[----:B------:R-:W-:Y:S01]  /*5c20*/  FFMA.FTZ R146, R45, R146, R147 ;  /* 0x000000922d927223 */ /* 0x000fe20000010093 */
[----:B------:R-:W-:-:S02]  /*5c30*/  F2FP.F16.F32.PACK_AB R15, R44, R43 ;  /* 0x0000002b2c0f723e */ /* 0x000fc400000000ff */
[----:B------:R-:W-:Y:S02]  /*5c40*/  F2FP.F16.F32.PACK_AB R12, R49, R48 ;  /* 0x00000030310c723e */ /* 0x000fe400000000ff */
[----:B------:R-:W-:Y:S01]  /*5c50*/  F2FP.F16.F32.PACK_AB R14, R146, R13 ;  /* 0x0000000d920e723e */ /* 0x000fe200000000ff */
[----:B------:R-:W-:-:S07]  /*5c60*/  IMAD.MOV.U32 R13, RZ, RZ, R42 ;  /* 0x000000ffff0d7224 */ /* 0x000fce00078e002a */
.L_x_505:
[----:B------:R-:W-:Y:S05]  /*5c70*/  BSYNC B2 ;  /* 0x0000000000027941 */ /* 0x000fea0003800000 */
.L_x_504:
[----:B----4-:R0:W-:Y:S02]  /*5c80*/  ST.E.128 desc[UR56][R46.64], R12 ;  /* 0x0000000c2e007985 */ /* 0x0101e4000c101d38 */
.L_x_503:
[----:B------:R-:W-:Y:S05]  /*5c90*/  BSYNC B1 ;  /* 0x0000000000017941 */ /* 0x000fea0003800000 */
.L_x_502:
[----:B------:R-:W-:Y:S01]  /*5ca0*/  ISETP.NE.AND P3, PT, R101, RZ, PT ;  /* 0x000000ff6500720c */ /* 0x000fe20003f65270 */
[----:B------:R-:W-:-:S12]  /*5cb0*/  BSSY B1, `(.L_x_506) ;  /* 0x0000035000017945 */ /* 0x000fd80003800000 */
[----:B------:R-:W-:Y:S05]  /*5cc0*/  @!P3 BRA `(.L_x_507) ;  /* 0x0000000000ccb947 */ /* 0x000fea0003800000 */
[----:B0---4-:R0:W4:Y:S01]  /*5cd0*/  LDS.128 R12, [R28+0x5000] ;  /* 0x005000001c0c7984 */ /* 0x0111220000000c00 */
[C---:B------:R-:W-:Y:S01]  /*5ce0*/  LEA R42, P3, R19.reuse, R118, 0x1 ;  /* 0x00000076132a7211 */ /* 0x040fe200078608ff */
[----:B------:R-:W-:Y:S03]  /*5cf0*/  BSSY B2, `(.L_x_508) ;  /* 0x000002f000027945 */ /* 0x000fe60003800000 */
[----:B-1----:R-:W-:Y:S02]  /*5d00*/  LEA.HI.X R43, R19, R115, R165, 0x1, P3 ;  /* 0x00000073132b7211 */ /* 0x002fe400018f0ca5 */
[----:B------:R-:W-:-:S13]  /*5d10*/  ISETP.GE.AND P3, PT, R172, R124, PT ;  /* 0x0000007cac00720c */ /* 0x000fda0003f66270 */
[----:B0-----:R-:W-:Y:S05]  /*5d20*/  @P3 BRA `(.L_x_509) ;  /* 0x0000000000ac3947 */ /* 0x001fea0003800000 */
[----:B------:R-:W-:Y:S01]  /*5d30*/  SHF.R.U64 R44, R38, 0x10, R39 ;  /* 0x00000010262c7819 */ /* 0x000fe20000001227 */
[----:B---34-:R-:W-:Y:S01]  /*5d40*/  IMAD.MOV.U32 R11, RZ, RZ, R13 ;  /* 0x000000ffff0b7224 */ /* 0x018fe200078e000d */
[----:B------:R-:W-:Y:S01]  /*5d50*/  SHF.R.U32.HI R38, RZ, 0x10, R39 ;  /* 0x00000010ff267819 */ /* 0x000fe20000011627 */
[--C-:B------:R-:W-:Y:S01]  /*5d60*/  HADD2.F32 R46, -RZ, R15.reuse.H0_H0 ;  /* 0x2000000fff2e7230 */ /* 0x100fe20000004100 */
[--C-:B------:R-:W-:Y:S01]  /*5d70*/  SHF.R.U64 R48, R40, 0x10, R41.reuse ;  /* 0x0000001028307819 */ /* 0x100fe20000001229 */
[----:B------:R-:W-:Y:S01]  /*5d80*/  HADD2.F32 R40, -RZ, R15.H1_H1 ;  /* 0x3000000fff287230 */ /* 0x000fe20000004100 */
[----:B------:R-:W-:Y:S01]  /*5d90*/  SHF.R.U32.HI R39, RZ, 0x10, R41 ;  /* 0x00000010ff277819 */ /* 0x000fe20000011629 */
[----:B------:R-:W-:Y:S02]  /*5da0*/  HADD2.F32 R13, -RZ, R11.H1_H1 ;  /* 0x3000000bff0d7230 */ /* 0x000fe40000004100 */
[----:B------:R-:W-:Y:S02]  /*5db0*/  HADD2.F32 R48, -RZ, R48.H0_H0 ;  /* 0x20000030ff307230 */ /* 0x000fe40000004100 */
[----:B------:R-:W-:-:S02]  /*5dc0*/  HADD2.F32 R39, -RZ, R39.H0_H0 ;  /* 0x20000027ff277230 */ /* 0x000fc40000004100 */
[----:B------:R-:W-:Y:S02]  /*5dd0*/  HADD2.F32 R11, -RZ, R11.H0_H0 ;  /* 0x2000000bff0b7230 */ /* 0x000fe40000004100 */
[----:B------:R-:W-:Y:S02]  /*5de0*/  HADD2.F32 R44, -RZ, R44.H0_H0 ;  /* 0x2000002cff2c7230 */ /* 0x000fe40000004100 */
[-C--:B------:R-:W-:Y:S01]  /*5df0*/  FMUL.FTZ R41, R40, R39.reuse ;  /* 0x0000002728297220 */ /* 0x080fe20000410000 */
[----:B------:R-:W-:Y:S02]  /*5e00*/  HADD2.F32 R15, -RZ, R38.H0_H0 ;  /* 0x20000026ff0f7230 */ /* 0x000fe40000004100 */
[-C--:B------:R-:W-:Y:S01]  /*5e10*/  FMUL.FTZ R38, R13, R48.reuse ;  /* 0x000000300d267220 */ /* 0x080fe20000410000 */
[C---:B------:R-:W-:Y:S01]  /*5e20*/  FMUL.FTZ R48, R11.reuse, R48 ;  /* 0x000000300b307220 */ /* 0x040fe20000410000 */
[C---:B------:R-:W-:Y:S02]  /*5e30*/  FMUL.FTZ R39, R46.reuse, R39 ;  /* 0x000000272e277220 */ /* 0x040fe40000410000 */
[-C--:B------:R-:W-:Y:S01]  /*5e40*/  FFMA.FTZ R11, R11, R44.reuse, -R38 ;  /* 0x0000002c0b0b7223 */ /* 0x080fe20000010826 */
[----:B------:R-:W-:Y:S01]  /*5e50*/  FFMA.FTZ R38, R13, R44, R48 ;  /* 0x0000002c0d267223 */ /* 0x000fe20000010030 */
[-C--:B------:R-:W-:Y:S01]  /*5e60*/  FFMA.FTZ R13, R46, R15.reuse, -R41 ;  /* 0x0000000f2e0d7223 */ /* 0x080fe20000010829 */
[----:B------:R-:W-:Y:S01]  /*5e70*/  FFMA.FTZ R40, R40, R15, R39 ;  /* 0x0000000f28287223 */ /* 0x000fe20000010027 */
[----:B------:R-:W-:-:S02]  /*5e80*/  HADD2.F32 R39, -RZ, R144.H0_H0 ;  /* 0x20000090ff277230 */ /* 0x000fc40000004100 */
[--C-:B------:R-:W-:Y:S01]  /*5e90*/  HADD2.F32 R46, -RZ, R12.reuse.H1_H1 ;  /* 0x3000000cff2e7230 */ /* 0x100fe20000004100 */
        /* <DEDUP_REMOVED lines=15> */
[----:B------:R-:W-:Y:S01]  /*5f90*/  F2FP.F16.F32.PACK_AB R15, R40, R13 ;  /* 0x0000000d280f723e */ /* 0x000fe200000000ff */
[----:B------:R-:W-:Y:S01]  /*5fa0*/  IMAD.MOV.U32 R13, RZ, RZ, R11 ;  /* 0x000000ffff0d7224 */ /* 0x000fe200078e000b */
[----:B------:R-:W-:-:S02]  /*5fb0*/  F2FP.F16.F32.PACK_AB R46, R46, R45 ;  /* 0x0000002d2e2e723e */ /* 0x000fc400000000ff */
[----:B------:R-:W-:Y:S02]  /*5fc0*/  F2FP.F16.F32.PACK_AB R14, R12, R47 ;  /* 0x0000002f0c0e723e */ /* 0x000fe400000000ff */
[----:B------:R-:W-:-:S07]  /*5fd0*/  MOV R12, R46 ;  /* 0x0000002e000c7202 */ /* 0x000fce0000000f00 */
.L_x_509:
[----:B------:R-:W-:Y:S05]  /*5fe0*/  BSYNC B2 ;  /* 0x0000000000027941 */ /* 0x000fea0003800000 */
.L_x_508:
[----:B----4-:R0:W-:Y:S02]  /*5ff0*/  ST.E.128 desc[UR56][R42.64], R12 ;  /* 0x0000000c2a007985 */ /* 0x0101e4000c101d38 */
.L_x_507:
[----:B------:R-:W-:Y:S05]  /*6000*/  BSYNC B1 ;  /* 0x0000000000017941 */ /* 0x000fea0003800000 */
.L_x_506:
        /* <DEDUP_REMOVED lines=9> */
[----:B---3--:R-:W-:Y:S01]  /*60a0*/  SHF.R.U64 R11, R34, 0x10, R35 ;  /* 0x00000010220b7819 */ /* 0x008fe20000001223 */
[----:B----4-:R-:W-:Y:S01]  /*60b0*/  IMAD.MOV.U32 R29, RZ, RZ, R12 ;  /* 0x000000ffff1d7224 */ /* 0x010fe200078e000c */
[--C-:B------:R-:W-:Y:S01]  /*60c0*/  SHF.R.U64 R36, R36, 0x10, R37.reuse ;  /* 0x0000001024247819 */ /* 0x100fe20000001225 */
[----:B------:R-:W-:Y:S01]  /*60d0*/  HADD2.F32 R12, -RZ, R13.H1_H1 ;  /* 0x3000000dff0c7230 */ /* 0x000fe20000004100 */
[----:B------:R-:W-:Y:S01]  /*60e0*/  SHF.R.U32.HI R37, RZ, 0x10, R37 ;  /* 0x00000010ff257819 */ /* 0x000fe20000011625 */
[----:B------:R-:W-:Y:S01]  /*60f0*/  HADD2.F32 R34, -RZ, R15.H1_H1 ;  /* 0x3000000fff227230 */ /* 0x000fe20000004100 */
[----:B------:R-:W-:Y:S01]  /*6100*/  SHF.R.U32.HI R40, RZ, 0x10, R35 ;  /* 0x00000010ff287819 */ /* 0x000fe20000011623 */
[----:B------:R-:W-:Y:S02]  /*6110*/  HADD2.F32 R35, -RZ, R11.H0_H0 ;  /* 0x2000000bff237230 */ /* 0x000fe40000004100 */
[----:B------:R-:W-:Y:S02]  /*6120*/  HADD2.F32 R36, -RZ, R36.H0_H0 ;  /* 0x20000024ff247230 */ /* 0x000fe40000004100 */
[----:B------:R-:W-:-:S02]  /*6130*/  HADD2.F32 R11, -RZ, R13.H0_H0 ;  /* 0x2000000dff0b7230 */ /* 0x000fc40000004100 */
[----:B------:R-:W-:Y:S02]  /*6140*/  HADD2.F32 R37, -RZ, R37.H0_H0 ;  /* 0x20000025ff257230 */ /* 0x000fe40000004100 */
[----:B------:R-:W-:Y:S02]  /*6150*/  HADD2.F32 R13, -RZ, R15.H0_H0 ;  /* 0x2000000fff0d7230 */ /* 0x000fe40000004100 */
[-C--:B------:R-:W-:Y:S01]  /*6160*/  FMUL.FTZ R41, R11, R36.reuse ;  /* 0x000000240b297220 */ /* 0x080fe20000410000 */
[----:B------:R-:W-:Y:S02]  /*6170*/  HADD2.F32 R15, -RZ, R40.H0_H0 ;  /* 0x20000028ff0f7230 */ /* 0x000fe40000004100 */
[----:B------:R-:W-:Y:S01]  /*6180*/  FMUL.FTZ R40, R12, R36 ;  /* 0x000000240c287220 */ /* 0x000fe20000410000 */
[-C--:B------:R-:W-:Y:S01]  /*6190*/  FMUL.FTZ R36, R34, R37.reuse ;  /* 0x0000002522247220 */ /* 0x080fe20000410000 */
[----:B------:R-:W-:Y:S01]  /*61a0*/  FMUL.FTZ R37, R13, R37 ;  /* 0x000000250d257220 */ /* 0x000fe20000410000 */
[-C--:B------:R-:W-:Y:S01]  /*61b0*/  FFMA.FTZ R12, R12, R35.reuse, R41 ;  /* 0x000000230c0c7223 */ /* 0x080fe20000010029 */
[----:B------:R-:W-:Y:S01]  /*61c0*/  FFMA.FTZ R11, R11, R35, -R40 ;  /* 0x000000230b0b7223 */ /* 0x000fe20000010828 */
[-C--:B------:R-:W-:Y:S01]  /*61d0*/  FFMA.FTZ R13, R13, R15.reuse, -R36 ;  /* 0x0000000f0d0d7223 */ /* 0x080fe20000010824 */
[----:B------:R-:W-:Y:S01]  /*61e0*/  FFMA.FTZ R44, R34, R15, R37 ;  /* 0x0000000f222c7223 */ /* 0x000fe20000010025 */
[----:B------:R-:W-:-:S02]  /*61f0*/  HADD2.F32 R40, -RZ, R135.H0_H0 ;  /* 0x20000087ff287230 */ /* 0x000fc40000004100 */
[----:B------:R-:W-:Y:S01]  /*6200*/  HADD2.F32 R15, -RZ, R29.H1_H1 ;  /* 0x3000001dff0f7230 */ /* 0x000fe20000004100 */
[----:B------:R-:W-:Y:S01]  /*6210*/  F2FP.F16.F32.PACK_AB R11, R12, R11 ;  /* 0x0000000b0c0b723e */ /* 0x000fe200000000ff */
[----:B------:R-:W-:Y:S01]  /*6220*/  HADD2.F32 R135, -RZ, R135.H1_H1 ;  /* 0x30000087ff877230 */ /* 0x000fe20000004100 */
[----:B------:R-:W-:Y:S01]  /*6230*/  F2FP.F16.F32.PACK_AB R44, R44, R13 ;  /* 0x0000000d2c2c723e */ /* 0x000fe200000000ff */
[----:B------:R-:W-:Y:S02]  /*6240*/  HADD2.F32 R29, -RZ, R29.H0_H0 ;  /* 0x2000001dff1d7230 */ /* 0x000fe40000004100 */
[-C--:B------:R-:W-:Y:S01]  /*6250*/  FMUL.FTZ R42, R15, R40.reuse ;  /* 0x000000280f2a7220 */ /* 0x080fe20000410000 */
[--C-:B------:R-:W-:Y:S01]  /*6260*/  HADD2.F32 R34, -RZ, R14.reuse.H1_H1 ;  /* 0x3000000eff227230 */ /* 0x100fe20000004100 */
[----:B------:R-:W-:Y:S01]  /*6270*/  MOV R13, R11 ;  /* 0x0000000b000d7202 */ /* 0x000fe20000000f00 */
[----:B------:R-:W-:Y:S02]  /*6280*/  HADD2.F32 R14, -RZ, R14.H0_H0 ;  /* 0x2000000eff0e7230 */ /* 0x000fe40000004100 */
[----:B------:R-:W-:Y:S01]  /*6290*/  FMUL.FTZ R40, R29, R40 ;  /* 0x000000281d287220 */ /* 0x000fe20000410000 */
[----:B------:R-:W-:-:S02]  /*62a0*/  HADD2.F32 R36, -RZ, R117.H0_H0 ;  /* 0x20000075ff247230 */ /* 0x000fc40000004100 */
[-C--:B------:R-:W-:Y:S01]  /*62b0*/  FMUL.FTZ R35, R34, R135.reuse ;  /* 0x0000008722237220 */ /* 0x080fe20000410000 */
[----:B------:R-:W-:Y:S02]  /*62c0*/  HADD2.F32 R117, -RZ, R117.H1_H1 ;  /* 0x30000075ff757230 */ /* 0x000fe40000004100 */
[C---:B------:R-:W-:Y:S01]  /*62d0*/  FMUL.FTZ R135, R14.reuse, R135 ;  /* 0x000000870e877220 */ /* 0x040fe20000410000 */
[-C--:B------:R-:W-:Y:S01]  /*62e0*/  FFMA.FTZ R42, R29, R36.reuse, -R42 ;  /* 0x000000241d2a7223 */ /* 0x080fe2000001082a */
[----:B------:R-:W-:Y:S01]  /*62f0*/  FFMA.FTZ R15, R15, R36, R40 ;  /* 0x000000240f0f7223 */ /* 0x000fe20000010028 */
[-C--:B------:R-:W-:Y:S01]  /*6300*/  FFMA.FTZ R35, R14, R117.reuse, -R35 ;  /* 0x000000750e237223 */ /* 0x080fe20000010823 */
[----:B------:R-:W-:-:S03]  /*6310*/  FFMA.FTZ R34, R34, R117, R135 ;  /* 0x0000007522227223 */ /* 0x000fc60000010087 */
[----:B------:R-:W-:Y:S01]  /*6320*/  F2FP.F16.F32.PACK_AB R12, R15, R42 ;  /* 0x0000002a0f0c723e */ /* 0x000fe200000000ff */
[----:B------:R-:W-:Y:S01]  /*6330*/  IMAD.MOV.U32 R15, RZ, RZ, R44 ;  /* 0x000000ffff0f7224 */ /* 0x000fe200078e002c */
[----:B------:R-:W-:-:S07]  /*6340*/  F2FP.F16.F32.PACK_AB R14, R34, R35 ;  /* 0x00000023220e723e */ /* 0x000fce00000000ff */
.L_x_513:
[----:B------:R-:W-:Y:S05]  /*6350*/  BSYNC B2 ;  /* 0x0000000000027941 */ /* 0x000fea0003800000 */
.L_x_512:
[----:B----4-:R0:W-:Y:S02]  /*6360*/  ST.E.128 desc[UR56][R38.64], R12 ;  /* 0x0000000c26007985 */ /* 0x0101e4000c101d38 */
.L_x_511:
[----:B------:R-:W-:Y:S05]  /*6370*/  BSYNC B1 ;  /* 0x0000000000017941 */ /* 0x000fea0003800000 */
.L_x_510:
[----:B------:R-:W-:-:S13]  /*6380*/  ISETP.NE.AND P3, PT, R87, RZ, PT ;  /* 0x000000ff5700720c */ /* 0x000fda0003f65270 */
[----:B------:R-:W-:Y:S05]  /*6390*/  @!P3 BRA `(.L_x_493) ;  /* 0x000000440044b947 */ /* 0x000fea0003800000 */
[----:B0---4-:R0:W4:Y:S01]  /*63a0*/  LDS.128 R12, [R28+0x8000] ;  /* 0x008000001c0c7984 */ /* 0x0111220000000c00 */
[C---:B------:R-:W-:Y:S01]  /*63b0*/  LEA R34, P3, R23.reuse, R118, 0x1 ;  /* 0x0000007617227211 */ /* 0x040fe200078608ff */
[----:B------:R-:W-:Y:S03]  /*63c0*/  BSSY B1, `(.L_x_514) ;  /* 0x000002c000017945 */ /* 0x000fe60003800000 */
[----:B-1----:R-:W-:Y:S02]  /*63d0*/  LEA.HI.X R35, R23, R115, R175, 0x1, P3 ;  /* 0x0000007317237211 */ /* 0x002fe400018f0caf */
[----:B------:R-:W-:-:S13]  /*63e0*/  ISETP.GE.AND P3, PT, R173, R124, PT ;  /* 0x0000007cad00720c */ /* 0x000fda0003f66270 */
[----:B0-----:R-:W-:Y:S05]  /*63f0*/  @P3 BRA `(.L_x_515) ;  /* 0x0000000000a03947 */ /* 0x001fea0003800000 */
[--C-:B------:R-:W-:Y:S01]  /*6400*/  SHF.R.U64 R30, R30, 0x10, R31.reuse ;  /* 0x000000101e1e7819 */ /* 0x100fe2000000121f */
[----:B----4-:R-:W-:Y:S01]  /*6410*/  HADD2.F32 R28, -RZ, R15.H1_H1 ;  /* 0x3000000fff1c7230 */ /* 0x010fe20000004100 */
[----:B------:R-:W-:Y:S01]  /*6420*/  SHF.R.U32.HI R29, RZ, 0x10, R31 ;  /* 0x00000010ff1d7819 */ /* 0x000fe2000001161f */
[----:B---3--:R-:W-:Y:S01]  /*6430*/  HADD2.F32 R11, -RZ, R13.H1_H1 ;  /* 0x3000000dff0b7230 */ /* 0x008fe20000004100 */
[--C-:B------:R-:W-:Y:S01]  /*6440*/  SHF.R.U64 R32, R32, 0x10, R33.reuse ;  /* 0x0000001020207819 */ /* 0x100fe20000001221 */
[----:B------:R-:W-:Y:S01]  /*6450*/  HADD2.F32 R15, -RZ, R15.H0_H0 ;  /* 0x2000000fff0f7230 */ /* 0x000fe20000004100 */
[----:B------:R-:W-:Y:S01]  /*6460*/  SHF.R.U32.HI R31, RZ, 0x10, R33 ;  /* 0x00000010ff1f7819 */ /* 0x000fe20000011621 */
[----:B------:R-:W-:Y:S02]  /*6470*/  HADD2.F32 R13, -RZ, R13.H0_H0 ;  /* 0x2000000dff0d7230 */ /* 0x000fe40000004100 */
[----:B------:R-:W-:Y:S02]  /*6480*/  HADD2.F32 R32, -RZ, R32.H0_H0 ;  /* 0x20000020ff207230 */ /* 0x000fe40000004100 */
[----:B------:R-:W-:-:S02]  /*6490*/  HADD2.F32 R31, -RZ, R31.H0_H0 ;  /* 0x2000001fff1f7230 */ /* 0x000fc40000004100 */
[----:B------:R-:W-:Y:S02]  /*64a0*/  HADD2.F32 R29, -RZ, R29.H0_H0 ;  /* 0x2000001dff1d7230 */ /* 0x000fe40000004100 */
[-C--:B------:R-:W-:Y:S01]  /*64b0*/  FMUL.FTZ R36, R11, R32.reuse ;  /* 0x000000200b247220 */ /* 0x080fe20000410000 */
[----:B------:R-:W-:Y:S02]  /*64c0*/  HADD2.F32 R30, -RZ, R30.H0_H0 ;  /* 0x2000001eff1e7230 */ /* 0x000fe40000004100 */
[-C--:B------:R-:W-:Y:S01]  /*64d0*/  FMUL.FTZ R33, R15, R31.reuse ;  /* 0x0000001f0f217220 */ /* 0x080fe20000410000 */
[C---:B------:R-:W-:Y:S01]  /*64e0*/  FMUL.FTZ R32, R13.reuse, R32 ;  /* 0x000000200d207220 */ /* 0x040fe20000410000 */
[C---:B------:R-:W-:Y:S02]  /*64f0*/  FMUL.FTZ R38, R28.reuse, R31 ;  /* 0x0000001f1c267220 */ /* 0x040fe40000410000 */
[----:B------:R-:W-:Y:S01]  /*6500*/  FFMA.FTZ R37, R28, R29, R33 ;  /* 0x0000001d1c257223 */ /* 0x000fe20000010021 */
[-C--:B------:R-:W-:Y:S01]  /*6510*/  FFMA.FTZ R36, R13, R30.reuse, -R36 ;  /* 0x0000001e0d247223 */ /* 0x080fe20000010824 */
[----:B------:R-:W-:Y:S01]  /*6520*/  FFMA.FTZ R31, R11, R30, R32 ;  /* 0x0000001e0b1f7223 */ /* 0x000fe20000010020 */
[----:B------:R-:W-:-:S02]  /*6530*/  HADD2.F32 R28, -RZ, R116.H0_H0 ;  /* 0x20000074ff1c7230 */ /* 0x000fc40000004100 */
[----:B------:R-:W-:Y:S01]  /*6540*/  FFMA.FTZ R38, R15, R29, -R38 ;  /* 0x0000001d0f267223 */ /* 0x000fe20000010826 */
[----:B------:R-:W-:Y:S02]  /*6550*/  HADD2.F32 R116, -RZ, R116.H1_H1 ;  /* 0x30000074ff747230 */ /* 0x000fe40000004100 */
[----:B------:R-:W-:Y:S02]  /*6560*/  HADD2.F32 R11, -RZ, R12.H1_H1 ;  /* 0x3000000cff0b7230 */ /* 0x000fe40000004100 */
[----:B------:R-:W-:Y:S02]  /*6570*/  HADD2.F32 R13, -RZ, R14.H1_H1 ;  /* 0x3000000eff0d7230 */ /* 0x000fe40000004100 */
[----:B------:R-:W-:Y:S02]  /*6580*/  HADD2.F32 R12, -RZ, R12.H0_H0 ;  /* 0x2000000cff0c7230 */ /* 0x000fe40000004100 */
[----:B------:R-:W-:Y:S01]  /*6590*/  FMUL.FTZ R29, R11, R28 ;  /* 0x0000001c0b1d7220 */ /* 0x000fe20000410000 */
[----:B------:R-:W-:-:S02]  /*65a0*/  HADD2.F32 R14, -RZ, R14.H0_H0 ;  /* 0x2000000eff0e7230 */ /* 0x000fc40000004100 */
[----:B------:R-:W-:Y:S01]  /*65b0*/  FMUL.FTZ R33, R13, R116 ;  /* 0x000000740d217220 */ /* 0x000fe20000410000 */
[--C-:B------:R-:W-:Y:S02]  /*65c0*/  HADD2.F32 R15, -RZ, R79.reuse.H0_H0 ;  /* 0x2000004fff0f7230 */ /* 0x100fe40000004100 */
[----:B------:R-:W-:Y:S01]  /*65d0*/  FMUL.FTZ R28, R12, R28 ;  /* 0x0000001c0c1c7220 */ /* 0x000fe20000410000 */
        /* <DEDUP_REMOVED lines=8> */
[----:B------:R-:W-:Y:S02]  /*6660*/  F2FP.F16.F32.PACK_AB R12, R28, R29 ;  /* 0x0000001d1c0c723e */ /* 0x000fe400000000ff */
[----:B------:R-:W-:-:S07]  /*6670*/  F2FP.F16.F32.PACK_AB R14, R116, R33 ;  /* 0x00000021740e723e */ /* 0x000fce00000000ff */
.L_x_515:
[----:B------:R-:W-:Y:S05]  /*6680*/  BSYNC B1 ;  /* 0x0000000000017941 */ /* 0x000fea0003800000 */
.L_x_514:
[----:B----4-:R0:W-:Y:S01]  /*6690*/  ST.E.128 desc[UR56][R34.64], R12 ;  /* 0x0000000c22007985 */ /* 0x0101e2000c101d38 */
[----:B------:R-:W-:Y:S05]  /*66a0*/  BRA `(.L_x_493) ;  /* 0x0000004000807947 */ /* 0x000fea0003800000 */
.L_x_459:
        /* <DEDUP_REMOVED lines=20> */
[----:B------:R-:W-:Y:S01]  /*67f0*/  CS2R R50, SRZ ;  /* 0x0000000000327805 */ /* 0x000fe2000001ff00 */
[----:B------:R-:W-:Y:S01]  /*6800*/  IMAD.X R29, R11, 0x1, R104, P2 ;  /* 0x000000010b1d7824 */ /* 0x000fe200010e0668 */
[----:B------:R-:W-:Y:S02]  /*6810*/  LEA R52, P2, R28, UR4, 0x1 ;  /* 0x000000041c347c11 */ /* 0x000fe4000f8408ff */
[----:B------:R-:W-:-:S02]  /*6820*/  CS2R R48, SRZ ;  /* 0x0000000000307805 */ /* 0x000fc4000001ff00 */
[----:B------:R-:W-:Y:S01]  /*6830*/  LEA.HI.X R53, R28, UR5, R29, 0x1, P2 ;  /* 0x000000051c357c11 */ /* 0x000fe200090f0c1d */
[----:B------:R-:W-:Y:S01]  /*6840*/  ULDC.64 UR4, c[0x0][0x400] ;  /* 0x0001000000047ab9 */ /* 0x000fe20000000a00 */
[----:B------:R-:W-:-:S04]  /*6850*/  IADD3 R28, P2, R90, R12, RZ ;  /* 0x0000000c5a1c7210 */ /* 0x000fc80007f5e0ff */
[----:B------:R-:W-:Y:S02]  /*6860*/  IADD3.X R29, R78, R103, RZ, P2, !PT ;  /* 0x000000674e1d7210 */ /* 0x000fe400017fe4ff */
[----:B------:R-:W-:-:S04]  /*6870*/  LEA R56, P2, R28, UR4, 0x1 ;  /* 0x000000041c387c11 */ /* 0x000fc8000f8408ff */
[----:B------:R-:W-:Y:S02]  /*6880*/  LEA.HI.X R57, R28, UR5, R29, 0x1, P2 ;  /* 0x000000051c397c11 */ /* 0x000fe400090f0c1d */
[----:B------:R-:W-:Y:S02]  /*6890*/  ISETP.GE.AND P2, PT, R16, R124, PT ;  /* 0x0000007c1000720c */ /* 0x000fe40003f46270 */
[----:B------:R-:W-:Y:S02]  /*68a0*/  CS2R R34, SRZ ;  /* 0x0000000000227805 */ /* 0x000fe4000001ff00 */
[----:B------:R-:W-:Y:S02]  /*68b0*/  CS2R R32, SRZ ;  /* 0x0000000000207805 */ /* 0x000fe4000001ff00 */
[----:B------:R-:W-:Y:S02]  /*68c0*/  CS2R R46, SRZ ;  /* 0x00000000002e7805 */ /* 0x000fe4000001ff00 */
[----:B------:R-:W-:-:S05]  /*68d0*/  CS2R R44, SRZ ;  /* 0x00000000002c7805 */ /* 0x000fca000001ff00 */
[----:B------:R0:W5:Y:S04]  /*68e0*/  @!P2 LDG.E.128 R36, desc[UR56][R52.64] ;  /* 0x000000383424a981 */ /* 0x000168000c1e1d00 */
[----:B------:R0:W5:Y:S01]  /*68f0*/  @!P2 LDG.E.128 R48, desc[UR56][R56.64] ;  /* 0x000000383830a981 */ /* 0x000162000c1e1d00 */
[----:B------:R-:W-:Y:S02]  /*6900*/  ISETP.GE.AND P2, PT, R0, R124, PT ;  /* 0x0000007c0000720c */ /* 0x000fe40003f46270 */
[----:B------:R-:W-:Y:S02]  /*6910*/  CS2R R30, SRZ ;  /* 0x00000000001e7805 */ /* 0x000fe4000001ff00 */
[----:B------:R-:W-:Y:S02]  /*6920*/  CS2R R28, SRZ ;  /* 0x00000000001c7805 */ /* 0x000fe4000001ff00 */
[----:B------:R-:W-:-:S02]  /*6930*/  CS2R R42, SRZ ;  /* 0x00000000002a7805 */ /* 0x000fc4000001ff00 */
[----:B------:R-:W-:-:S05]  /*6940*/  CS2R R40, SRZ ;  /* 0x0000000000287805 */ /* 0x000fca000001ff00 */
[----:B------:R0:W5:Y:S04]  /*6950*/  @!P2 LDG.E.128 R32, desc[UR56][R52.64+0x40] ;  /* 0x000040383420a981 */ /* 0x000168000c1e1d00 */
[----:B------:R0:W5:Y:S01]  /*6960*/  @!P2 LDG.E.128 R44, desc[UR56][R56.64+0x40] ;  /* 0x00004038382ca981 */ /* 0x000162000c1e1d00 */
[----:B------:R-:W-:-:S13]  /*6970*/  ISETP.GE.AND P2, PT, R3, R124, PT ;  /* 0x0000007c0300720c */ /* 0x000fda0003f46270 */
[----:B------:R0:W5:Y:S04]  /*6980*/  @!P2 LDG.E.128 R28, desc[UR56][R52.64+0x80] ;  /* 0x00008038341ca981 */ /* 0x000168000c1e1d00 */
[----:B------:R0:W5:Y:S02]  /*6990*/  @!P2 LDG.E.128 R40, desc[UR56][R56.64+0x80] ;  /* 0x000080383828a981 */ /* 0x000164000c1e1d00 */
.L_x_517:
[----:B------:R-:W-:Y:S05]  /*69a0*/  BSYNC B1 ;  /* 0x0000000000017941 */ /* 0x000fea0003800000 */
.L_x_516:
        /* <DEDUP_REMOVED lines=20> */
[----:B------:R-:W-:Y:S02]  /*6af0*/  CS2R R74, SRZ ;  /* 0x00000000004a7805 */ /* 0x000fe4000001ff00 */
[----:B------:R-:W-:-:S02]  /*6b00*/  IADD3 R13, P2, P5, R90, R12, R110 ;  /* 0x0000000c5a0d7210 */ /* 0x000fc40007d5e06e */
[----:B------:R-:W-:Y:S02]  /*6b10*/  CS2R R72, SRZ ;  /* 0x0000000000487805 */ /* 0x000fe4000001ff00 */
        /* <DEDUP_REMOVED lines=23> */
.L_x_519:
[----:B------:R-:W-:Y:S05]  /*6c90*/  BSYNC B1 ;  /* 0x0000000000017941 */ /* 0x000fea0003800000 */
.L_x_518:
[----:B0----5:R-:W-:Y:S01]  /*6ca0*/  IMAD.MOV.U32 R12, RZ, RZ, R30 ;  /* 0x000000ffff0c7224 */ /* 0x021fe200078e001e */
[----:B------:R-:W-:Y:S01]  /*6cb0*/  MOV R11, R31 ;  /* 0x0000001f000b7202 */ /* 0x000fe20000000f00 */
[----:B------:R-:W-:Y:S01]  /*6cc0*/  IMAD.MOV.U32 R14, RZ, RZ, R28 ;  /* 0x000000ffff0e7224 */ /* 0x000fe200078e001c */
[----:B------:R-:W-:Y:S01]  /*6cd0*/  UISETP.NE.AND UP0, UPT, UR58, 0x3, UPT ;  /* 0x000000033a00788c */ /* 0x000fe2000bf05270 */
[----:B------:R-:W-:Y:S01]  /*6ce0*/  IMAD.MOV.U32 R13, RZ, RZ, R29 ;  /* 0x000000ffff0d7224 */ /* 0x000fe200078e001d */
[----:B------:R-:W-:Y:S01]  /*6cf0*/  PRMT R195, R12, 0x5410, R11 ;  /* 0x000054100cc37816 */ /* 0x000fe2000000000b */
[----:B------:R-:W-:Y:S01]  /*6d00*/  IMAD.MOV.U32 R11, RZ, RZ, R35 ;  /* 0x000000ffff0b7224 */ /* 0x000fe200078e0023 */
[----:B------:R-:W-:Y:S02]  /*6d10*/  MOV R12, R34 ;  /* 0x00000022000c7202 */ /* 0x000fe40000000f00 */
[----:B------:R-:W-:Y:S01]  /*6d20*/  PRMT R196, R14, 0x5410, R13 ;  /* 0x000054100ec47816 */ /* 0x000fe2000000000d */
[----:B------:R-:W-:Y:S01]  /*6d30*/  IMAD.MOV.U32 R14, RZ, RZ, R32 ;  /* 0x000000ffff0e7224 */ /* 0x000fe200078e0020 */
[----:B------:R0:W-:Y:S01]  /*6d40*/  STL.S16 [R1+0x48], R11 ;  /* 0x0000480b01007387 */ /* 0x0001e20000100600 */
[----:B------:R-:W-:Y:S01]  /*6d50*/  PRMT R224, R12, 0x7610, R224 ;  /* 0x000076100ce07816 */ /* 0x000fe200000000e0 */
[----:B------:R-:W-:Y:S01]  /*6d60*/  IMAD.MOV.U32 R12, RZ, RZ, R38 ;  /* 0x000000ffff0c7224 */ /* 0x000fe200078e0026 */
[----:B------:R-:W-:Y:S01]  /*6d70*/  PLOP3.LUT P2, PT, PT, PT, UP0, 0x80, 0x0 ;  /* 0x000000000000781c */ /* 0x000fe20003f4f008 */
[----:B------:R-:W-:Y:S01]  /*6d80*/  STL.S16 [R1+0x44], R14 ;  /* 0x0000440e01007387 */ /* 0x000fe20000100600 */
[----:B------:R-:W-:Y:S01]  /*6d90*/  IMAD.MOV.U32 R13, RZ, RZ, R39 ;  /* 0x000000ffff0d7224 */ /* 0x000fe200078e0027 */
[----:B0-----:R-:W-:-:S05]  /*6da0*/  MOV R11, R33 ;  /* 0x00000021000b7202 */ /* 0x001fca0000000f00 */
[----:B------:R0:W-:Y:S04]  /*6db0*/  STL.S16 [R1+0x54], R11 ;  /* 0x0000540b01007387 */ /* 0x0001e80000100600 */
[----:B------:R1:W-:Y:S04]  /*6dc0*/  STL.S16 [R1+0x74], R12 ;  /* 0x0000740c01007387 */ /* 0x0003e80000100600 */
[----:B------:R-:W-:Y:S01]  /*6dd0*/  STL.S16 [R1+0x76], R13 ;  /* 0x0000760d01007387 */ /* 0x000fe20000100600 */
[----:B0-----:R-:W-:Y:S01]  /*6de0*/  MOV R11, R36 ;  /* 0x00000024000b7202 */ /* 0x001fe20000000f00 */
[----:B-1----:R-:W-:-:S04]  /*6df0*/  IMAD.MOV.U32 R12, RZ, RZ, R37 ;  /* 0x000000ffff0c7224 */ /* 0x002fc800078e0025 */
[----:B------:R0:W-:Y:S01]  /*6e00*/  STL.S16 [R1+0x78], R11 ;  /* 0x0000780b01007387 */ /* 0x0001e20000100600 */
[----:B------:R-:W-:Y:S01]  /*6e10*/  PRMT R156, R12, 0x7610, R156 ;  /* 0x000076100c9c7816 */ /* 0x000fe2000000009c */
[----:B------:R-:W-:Y:S01]  /*6e20*/  IMAD.MOV.U32 R12, RZ, RZ, R42 ;  /* 0x000000ffff0c7224 */ /* 0x000fe200078e002a */
[----:B0-----:R-:W-:-:S04]  /*6e30*/  MOV R11, R43 ;  /* 0x0000002b000b7202 */ /* 0x001fc80000000f00 */
[----:B------:R-:W-:Y:S01]  /*6e40*/  PRMT R197, R12, 0x5410, R11 ;  /* 0x000054100cc57816 */ /* 0x000fe2000000000b */
[----:B------:R-:W-:Y:S02]  /*6e50*/  IMAD.MOV.U32 R12, RZ, RZ, R40 ;  /* 0x000000ffff0c7224 */ /* 0x000fe400078e0028 */
[----:B------:R-:W-:-:S05]  /*6e60*/  IMAD.MOV.U32 R11, RZ, RZ, R41 ;  /* 0x000000ffff0b7224 */ /* 0x000fca00078e0029 */
[----:B------:R-:W-:Y:S01]  /*6e70*/  PRMT R198, R12, 0x5410, R11 ;  /* 0x000054100cc67816 */ /* 0x000fe2000000000b */
[----:B------:R-:W-:Y:S01]  /*6e80*/  IMAD.MOV.U32 R11, RZ, RZ, R47 ;  /* 0x000000ffff0b7224 */ /* 0x000fe200078e002f */
[----:B------:R-:W-:-:S04]  /*6e90*/  MOV R12, R46 ;  /* 0x0000002e000c7202 */ /* 0x000fc80000000f00 */
[----:B------:R-:W-:Y:S01]  /*6ea0*/  PRMT R224, R224, 0x5410, R12 ;  /* 0x00005410e0e07816 */ /* 0x000fe2000000000c */
[----:B------:R0:W-:Y:S01]  /*6eb0*/  STL.S16 [R1+0x4a], R11 ;  /* 0x00004a0b01007387 */ /* 0x0001e20000100600 */
[----:B------:R-:W-:-:S05]  /*6ec0*/  IMAD.MOV.U32 R12, RZ, RZ, R44 ;  /* 0x000000ffff0c7224 */ /* 0x000fca00078e002c */
[----:B------:R1:W-:Y:S01]  /*6ed0*/  STL.S16 [R1+0x46], R12 ;  /* 0x0000460c01007387 */ /* 0x0003e20000100600 */
[----:B0-----:R-:W-:-:S05]  /*6ee0*/  MOV R11, R45 ;  /* 0x0000002d000b7202 */ /* 0x001fca0000000f00 */
[----:B------:R0:W-:Y:S01]  /*6ef0*/  STL.S16 [R1+0x56], R11 ;  /* 0x0000560b01007387 */ /* 0x0001e20000100600 */
[----:B-1----:R-:W-:Y:S02]  /*6f00*/  IMAD.MOV.U32 R12, RZ, RZ, R51 ;  /* 0x000000ffff0c7224 */ /* 0x002fe400078e0033 */
[----:B0-----:R-:W-:-:S05]  /*6f10*/  IMAD.MOV.U32 R11, RZ, RZ, R50 ;  /* 0x000000ffff0b7224 */ /* 0x001fca00078e0032 */
[----:B------:R0:W-:Y:S04]  /*6f20*/  STL.S16 [R1+0x7a], R11 ;  /* 0x00007a0b01007387 */ /* 0x0001e80000100600 */
[----:B------:R1:W-:Y:S01]  /*6f30*/  STL.S16 [R1+0x7c], R12 ;  /* 0x00007c0c01007387 */ /* 0x0003e20000100600 */
[----:B0-----:R-:W-:Y:S01]  /*6f40*/  MOV R11, R48 ;  /* 0x00000030000b7202 */ /* 0x001fe20000000f00 */
[----:B-1----:R-:W-:-:S04]  /*6f50*/  IMAD.MOV.U32 R12, RZ, RZ, R49 ;  /* 0x000000ffff0c7224 */ /* 0x002fc800078e0031 */
[----:B------:R0:W-:Y:S01]  /*6f60*/  STL.S16 [R1+0x7e], R11 ;  /* 0x00007e0b01007387 */ /* 0x0001e20000100600 */
[----:B------:R-:W-:Y:S01]  /*6f70*/  PRMT R155, R12, 0x7610, R155 ;  /* 0x000076100c9b7816 */ /* 0x000fe2000000009b */
[----:B------:R-:W-:Y:S01]  /*6f80*/  IMAD.MOV.U32 R12, RZ, RZ, R54 ;  /* 0x000000ffff0c7224 */ /* 0x000fe200078e0036 */
[----:B0-----:R-:W-:-:S04]  /*6f90*/  MOV R11, R55 ;  /* 0x00000037000b7202 */ /* 0x001fc80000000f00 */
[----:B------:R-:W-:Y:S01]  /*6fa0*/  PRMT R147, R12, 0x7610, R147 ;  /* 0x000076100c937816 */ /* 0x000fe20000000093 */
[----:B------:R-:W-:Y:S01]  /*6fb0*/  IMAD.MOV.U32 R12, RZ, RZ, R52 ;  /* 0x000000ffff0c7224 */ /* 0x000fe200078e0034 */
[----:B------:R-:W-:Y:S01]  /*6fc0*/  PRMT R146, R146, 0x5410, R11 ;  /* 0x0000541092927816 */ /* 0x000fe2000000000b */
[----:B------:R-:W-:-:S03]  /*6fd0*/  IMAD.MOV.U32 R11, RZ, RZ, R53 ;  /* 0x000000ffff0b7224 */ /* 0x000fc600078e0035 */
[----:B------:R-:W-:Y:S02]  /*6fe0*/  PRMT R146, R12, 0x7610, R146 ;  /* 0x000076100c927816 */ /* 0x000fe40000000092 */
        /* <DEDUP_REMOVED lines=16> */
[----:B------:R-:W-:Y:S01]  /*70f0*/  IMAD.MOV.U32 R12, RZ, RZ, R64 ;  /* 0x000000ffff0c7224 */ /* 0x000fe200078e0040 */
[----:B------:R-:W-:Y:S01]  /*7100*/  PRMT R147, R147, 0x5410, R11 ;  /* 0x0000541093937816 */ /* 0x000fe2000000000b */
[----:B------:R-:W-:-:S05]  /*7110*/  IMAD.MOV.U32 R11, RZ, RZ, R65 ;  /* 0x000000ffff0b7224 */ /* 0x000fca00078e0041 */
[----:B------:R-:W-:Y:S01]  /*7120*/  PRMT R148, R12, 0x5410, R11 ;  /* 0x000054100c947816 */ /* 0x000fe2000000000b */
[----:B------:R-:W-:Y:S01]  /*7130*/  IMAD.MOV.U32 R11, RZ, RZ, R71 ;  /* 0x000000ffff0b7224 */ /* 0x000fe200078e0047 */
[----:B------:R-:W-:-:S04]  /*7140*/  MOV R12, R70 ;  /* 0x00000046000c7202 */ /* 0x000fc80000000f00 */
        /* <DEDUP_REMOVED lines=13> */
[----:B------:R-:W-:Y:S06]  /*7220*/  @!P2 BRA `(.L_x_520) ;  /* 0x000000000004a947 */ /* 0x000fec0003800000 */
[----:B------:R-:W-:Y:S01]  /*7230*/  BPT.TRAP 0x1 ;  /* 0x000000040000795c */ /* 0x000fe20000300000 */
.L_x_520:
[----:B------:R-:W-:Y:S01]  /*7240*/  IMAD R85, R18, 0x8, R2 ;  /* 0x0000000812557824 */ /* 0x000fe200078e0202 */
[----:B------:R-:W-:Y:S01]  /*7250*/  SHF.L.U32 R86, R167, 0x1f, RZ ;  /* 0x0000001fa7567819 */ /* 0x000fe200000006ff */
[----:B------:R-:W-:Y:S03]  /*7260*/  BSSY B1, `(.L_x_521) ;  /* 0x0000003000017945 */ /* 0x000fe60003800000 */
[----:B------:R-:W0:Y:S02]  /*7270*/  SYNCS.PHASECHK.TRANS64.TRYWAIT P5, [R85+URZ+0x2a890], R86 ;  /* 0x02a89056550075a7 */ /* 0x000e2400080a017f */
[----:B0-----:R-:W-:Y:S05]  /*7280*/  @!P5 BRA `(.L_x_522) ;  /* 0x0000019c00f8d947 */ /* 0x001fea0003800000 */
.L_x_800:
[----:B------:R-:W-:Y:S05]  /*7290*/  BSYNC B1 ;  /* 0x0000000000017941 */ /* 0x000fea0003800000 */
.L_x_521:
[----:B------:R-:W1:Y:S01]  /*72a0*/  LDC R135, c[0x0][0x2f4] ;  /* 0x0000bd00ff877b82 */ /* 0x000e620000000800 */
[----:B------:R-:W-:Y:S01]  /*72b0*/  UMOV UR4, 0xffffffff ;  /* 0xffffffff00047882 */ /* 0x000fe20000000000 */
[----:B-1----:R-:W-:Y:S02]  /*72c0*/  IADD3 R137, -R125, R135, RZ ;  /* 0x000000877d897210 */ /* 0x002fe40007ffe1ff */
[----:B------:R-:W-:Y:S05]  /*72d0*/  BRA.DIV UR4, `(.L_x_523) ;  /* 0x0000019e04f87947 */ /* 0x000fea000b800000 */
[----:B------:R1:W2:Y:S04]  /*72e0*/  SHFL.IDX PT, R117, R115, RZ, 0x1c1f ;  /* 0x001c1fff73757589 */ /* 0x0002a800000e0000 */
[----:B------:R1:W3:Y:S02]  /*72f0*/  SHFL.IDX PT, R11, R118, RZ, 0x1c1f ;  /* 0x001c1fff760b7589 */ /* 0x0002e400000e0000 */
.L_x_804:
[----:B------:R-:W-:Y:S04]  /*7300*/  BSSY B1, `(.L_x_524) ;  /* 0x0000178000017945 */ /* 0x000fe80003800000 */
[----:B------:R-:W-:Y:S05]  /*7310*/  @P3 BRA `(.L_x_525) ;  /* 0x0000001400d83947 */ /* 0x000fea0003800000 */
[----:B------:R-:W-:Y:S01]  /*7320*/  ISETP.NE.AND P3, PT, R9, RZ, PT ;  /* 0x000000ff0900720c */ /* 0x000fe20003f65270 */
[----:B------:R-:W-:Y:S01]  /*7330*/  BSSY B2, `(.L_x_526) ;  /* 0x000007e000027945 */ /* 0x000fe20003800000 */
[----:B---3--:R-:W-:-:S11]  /*7340*/  IMAD.MOV.U32 R116, RZ, RZ, R11 ;  /* 0x000000ffff747224 */ /* 0x008fd600078e000b */
[----:B------:R-:W-:Y:S05]  /*7350*/  @!P3 BRA `(.L_x_527) ;  /* 0x0000000400ecb947 */ /* 0x000fea0003800000 */
[----:B------:R-:W-:Y:S01]  /*7360*/  SEL R12, R125, R137, !P0 ;  /* 0x000000897d0c7207 */ /* 0x000fe20004000000 */
[----:B------:R-:W-:Y:S01]  /*7370*/  BSSY B3, `(.L_x_528) ;  /* 0x0000073000037945 */ /* 0x000fe20003800000 */
[----:B------:R-:W-:Y:S02]  /*7380*/  ISETP.GE.AND P3, PT, R16, R124, PT ;  /* 0x0000007c1000720c */ /* 0x000fe40003f66270 */
[----:B------:R-:W-:-:S04]  /*7390*/  SHF.R.S32.HI R13, RZ, 0x1f, R12 ;  /* 0x0000001fff0d7819 */ /* 0x000fc8000001140c */
[----:B------:R-:W-:-:S04]  /*73a0*/  LEA.HI R13, R13, R12, RZ, 0x4 ;  /* 0x0000000c0d0d7211 */ /* 0x000fc800078f20ff */
[----:B------:R-:W-:-:S04]  /*73b0*/  LEA.HI.SX32 R152, R13, R121, 0x1c ;  /* 0x000000790d987211 */ /* 0x000fc800078fe2ff */
[----:B------:R-:W-:-:S04]  /*73c0*/  SHF.R.S32.HI R13, RZ, 0x1f, R152 ;  /* 0x0000001fff0d7819 */ /* 0x000fc80000011498 */
[----:B------:R-:W-:Y:S01]  /*73d0*/  LEA.HI R13, R13, R152, RZ, 0x3 ;  /* 0x000000980d0d7211 */ /* 0x000fe200078f18ff */
[----:B------:R-:W-:-:S03]  /*73e0*/  IMAD.SHL.U32 R152, R152, 0x8, RZ ;  /* 0x0000000898987824 */ /* 0x000fc600078e00ff */
[----:B------:R-:W-:Y:S02]  /*73f0*/  SHF.R.S32.HI R13, RZ, 0x3, R13 ;  /* 0x00000003ff0d7819 */ /* 0x000fe4000001140d */
[----:B------:R-:W-:-:S03]  /*7400*/  LOP3.LUT R12, R177, 0x38, R152, 0xf8, !PT ;  /* 0x00000038b10c7812 */ /* 0x000fc600078ef898 */
[----:B------:R-:W-:Y:S01]  /*7410*/  IMAD R13, R13, 0x1800, R179 ;  /* 0x000018000d0d7824 */ /* 0x000fe200078e02b3 */
[----:B------:R-:W-:-:S04]  /*7420*/  LOP3.LUT R12, R12, R178, RZ, 0x3c, !PT ;  /* 0x000000b20c0c7212 */ /* 0x000fc800078e3cff */
[----:B------:R-:W-:-:S05]  /*7430*/  IADD3 R12, R13, R12, RZ ;  /* 0x0000000c0d0c7210 */ /* 0x000fca0007ffe0ff */
[C---:B------:R-:W-:Y:S02]  /*7440*/  IMAD R76, R18.reuse, 0x4800, R12 ;  /* 0x00004800124c7824 */ /* 0x040fe400078e020c */
[----:B------:R-:W-:Y:S02]  /*7450*/  IMAD R12, R18, 0x4800, R140 ;  /* 0x00004800120c7824 */ /* 0x000fe400078e028c */
[--C-:B------:R-:W-:Y:S02]  /*7460*/  IMAD R76, R76, 0x2, R2.reuse ;  /* 0x000000024c4c7824 */ /* 0x100fe400078e0202 */
[----:B------:R-:W-:-:S04]  /*7470*/  IMAD R12, R12, 0x2, R2 ;  /* 0x000000020c0c7824 */ /* 0x000fc800078e0202 */
[----:B------:R-:W3:Y:S04]  /*7480*/  LDS.128 R76, [R76+0x18400] ;  /* 0x018400004c4c7984 */ /* 0x000ee80000000c00 */
[----:B------:R-:W4:Y:S01]  /*7490*/  LDS.128 R12, [R12+0x18400] ;  /* 0x018400000c0c7984 */ /* 0x000f220000000c00 */
[----:B------:R-:W-:Y:S05]  /*74a0*/  @P3 BRA `(.L_x_529) ;  /* 0x00000004007c3947 */ /* 0x000fea0003800000 */
[----:B---3--:R-:W-:Y:S01]  /*74b0*/  MOV R154, R77 ;  /* 0x0000004d009a7202 */ /* 0x008fe20000000f00 */
[----:B----4-:R-:W-:Y:S02]  /*74c0*/  IMAD.MOV.U32 R153, RZ, RZ, R13 ;  /* 0x000000ffff997224 */ /* 0x010fe400078e000d */
[----:B------:R-:W-:Y:S02]  /*74d0*/  HADD2.F32 R155, -RZ, R155.H0_H0 ;  /* 0x2000009bff9b7230 */ /* 0x000fe40000004100 */
[----:B------:R-:W-:Y:S02]  /*74e0*/  HADD2.F32 R13, -RZ, R154.H0_H0 ;  /* 0x2000009aff0d7230 */ /* 0x000fe40000004100 */
[----:B------:R-:W-:Y:S02]  /*74f0*/  HADD2.F32 R157, -RZ, R153.H0_H0 ;  /* 0x20000099ff9d7230 */ /* 0x000fe40000004100 */
[----:B------:R-:W-:Y:S02]  /*7500*/  HADD2.F32 R156, -RZ, R156.H0_H0 ;  /* 0x2000009cff9c7230 */ /* 0x000fe40000004100 */
[-C--:B------:R-:W-:Y:S01]  /*7510*/  FMUL.FTZ R77, R13, R155.reuse ;  /* 0x0000009b0d4d7220 */ /* 0x080fe20000410000 */
[----:B------:R-:W-:-:S03]  /*7520*/  FMUL.FTZ R155, R157, R155 ;  /* 0x0000009b9d9b7220 */ /* 0x000fc60000410000 */
[-C--:B------:R-:W-:Y:S01]  /*7530*/  FFMA.FTZ R77, R157, R156.reuse, -R77 ;  /* 0x0000009c9d4d7223 */ /* 0x080fe2000001084d */
[----:B------:R-:W-:Y:S01]  /*7540*/  FFMA.FTZ R13, R13, R156, R155 ;  /* 0x0000009c0d0d7223 */ /* 0x000fe2000001009b */
[----:B------:R-:W3:Y:S04]  /*7550*/  LDL.S16 R157, [R1+0x76] ;  /* 0x00007600019d7983 */ /* 0x000ee80000100600 */
[----:B------:R-:W4:Y:S01]  /*7560*/  LDL.S16 R156, [R1+0x7c] ;  /* 0x00007c00019c7983 */ /* 0x000f220000100600 */
[----:B------:R-:W-:Y:S01]  /*7570*/  SHF.R.U32.HI R155, RZ, 0x10, R49 ;  /* 0x00000010ff9b7819 */ /* 0x000fe20000011631 */
[----:B------:R-:W-:Y:S01]  /*7580*/  HADD2.F32 R154, -RZ, R154.H1_H1 ;  /* 0x3000009aff9a7230 */ /* 0x000fe20000004100 */
[--C-:B------:R-:W-:Y:S02]  /*7590*/  SHF.R.U64 R36, R36, 0x10, R37.reuse ;  /* 0x0000001024247819 */ /* 0x100fe40000001225 */
[----:B------:R-:W-:Y:S01]  /*75a0*/  SHF.R.U32.HI R37, RZ, 0x10, R37 ;  /* 0x00000010ff257819 */ /* 0x000fe20000011625 */
[----:B------:R-:W-:Y:S01]  /*75b0*/  HADD2.F32 R155, -RZ, R155.H0_H0 ;  /* 0x2000009bff9b7230 */ /* 0x000fe20000004100 */
[----:B------:R-:W-:Y:S01]  /*75c0*/  SHF.R.U64 R49, R48, 0x10, R49 ;  /* 0x0000001030317819 */ /* 0x000fe20000001231 */
[----:B------:R-:W-:-:S02]  /*75d0*/  HADD2.F32 R48, -RZ, R153.H1_H1 ;  /* 0x30000099ff307230 */ /* 0x000fc40000004100 */
[----:B------:R-:W-:Y:S02]  /*75e0*/  HADD2.F32 R37, -RZ, R37.H0_H0 ;  /* 0x20000025ff257230 */ /* 0x000fe40000004100 */
[-C--:B------:R-:W-:Y:S01]  /*75f0*/  FMUL.FTZ R153, R154, R155.reuse ;  /* 0x0000009b9a997220 */ /* 0x080fe20000410000 */
[----:B------:R-:W-:-:S03]  /*7600*/  FMUL.FTZ R155, R48, R155 ;  /* 0x0000009b309b7220 */ /* 0x000fc60000410000 */
[-C--:B------:R-:W-:Y:S01]  /*7610*/  FFMA.FTZ R48, R48, R37.reuse, -R153 ;  /* 0x0000002530307223 */ /* 0x080fe20000010899 */
[----:B------:R-:W-:Y:S02]  /*7620*/  HADD2.F32 R153, -RZ, R79.H0_H0 ;  /* 0x2000004fff997230 */ /* 0x000fe40000004100 */
[----:B------:R-:W-:Y:S01]  /*7630*/  FFMA.FTZ R37, R154, R37, R155 ;  /* 0x000000259a257223 */ /* 0x000fe2000001009b */
[----:B------:R-:W-:Y:S02]  /*7640*/  HADD2.F32 R155, -RZ, R15.H0_H0 ;  /* 0x2000000fff9b7230 */ /* 0x000fe40000004100 */
[----:B---3--:R-:W-:Y:S02]  /*7650*/  HADD2.F32 R154, -RZ, R157.H0_H0 ;  /* 0x2000009dff9a7230 */ /* 0x008fe40000004100 */
[----:B----4-:R-:W-:-:S05]  /*7660*/  HADD2.F32 R156, -RZ, R156.H0_H0 ;  /* 0x2000009cff9c7230 */ /* 0x010fca0000004100 */
[----:B------:R-:W-:-:S04]  /*7670*/  FMUL.FTZ R157, R153, R156 ;  /* 0x0000009c999d7220 */ /* 0x000fc80000410000 */
[C---:B------:R-:W-:Y:S01]  /*7680*/  FFMA.FTZ R157, R155.reuse, R154, -R157 ;  /* 0x0000009a9b9d7223 */ /* 0x040fe2000001089d */
[----:B------:R-:W-:Y:S02]  /*7690*/  FMUL.FTZ R155, R155, R156 ;  /* 0x0000009c9b9b7220 */ /* 0x000fe40000410000 */
[----:B------:R-:W3:Y:S02]  /*76a0*/  LDL.LU.S16 R156, [R1+0x7e] ;  /* 0x00007e00019c7983 */ /* 0x000ee40000300600 */
[----:B------:R-:W-:Y:S02]  /*76b0*/  FFMA.FTZ R155, R153, R154, R155 ;  /* 0x0000009a999b7223 */ /* 0x000fe4000001009b */
[----:B------:R-:W4:Y:S01]  /*76c0*/  LDL.S16 R154, [R1+0x78] ;  /* 0x00007800019a7983 */ /* 0x000f220000100600 */
[--C-:B------:R-:W-:Y:S01]  /*76d0*/  SHF.R.U64 R38, R38, 0x10, R39.reuse ;  /* 0x0000001026267819 */ /* 0x100fe20000001227 */
[----:B------:R-:W-:Y:S01]  /*76e0*/  HADD2.F32 R15, -RZ, R15.H1_H1 ;  /* 0x3000000fff0f7230 */ /* 0x000fe20000004100 */
[----:B------:R-:W-:-:S02]  /*76f0*/  SHF.R.U32.HI R153, RZ, 0x10, R39 ;  /* 0x00000010ff997819 */ /* 0x000fc40000011627 */
[--C-:B------:R-:W-:Y:S01]  /*7700*/  SHF.R.U64 R39, R50, 0x10, R51.reuse ;  /* 0x0000001032277819 */ /* 0x100fe20000001233 */
[----:B------:R-:W-:Y:S01]  /*7710*/  HADD2.F32 R50, -RZ, R79.H1_H1 ;  /* 0x3000004fff327230 */ /* 0x000fe20000004100 */
[----:B------:R-:W-:Y:S01]  /*7720*/  SHF.R.U32.HI R51, RZ, 0x10, R51 ;  /* 0x00000010ff337819 */ /* 0x000fe20000011633 */
[----:B------:R-:W-:-:S04]  /*7730*/  HADD2.F32 R153, -RZ, R153.H0_H0 ;  /* 0x20000099ff997230 */ /* 0x000fc80000004100 */
[----:B------:R-:W-:-:S05]  /*7740*/  HADD2.F32 R51, -RZ, R51.H0_H0 ;  /* 0x20000033ff337230 */ /* 0x000fca0000004100 */
[----:B------:R-:W-:-:S04]  /*7750*/  FMUL.FTZ R79, R50, R51 ;  /* 0x00000033324f7220 */ /* 0x000fc80000410000 */
[C---:B------:R-:W-:Y:S01]  /*7760*/  FFMA.FTZ R79, R15.reuse, R153, -R79 ;  /* 0x000000990f4f7223 */ /* 0x040fe2000001084f */
[----:B------:R-:W-:-:S04]  /*7770*/  FMUL.FTZ R15, R15, R51 ;  /* 0x000000330f0f7220 */ /* 0x000fc80000410000 */
[----:B------:R-:W-:Y:S01]  /*7780*/  FFMA.FTZ R15, R50, R153, R15 ;  /* 0x00000099320f7223 */ /* 0x000fe2000001000f */
[----:B------:R-:W-:Y:S02]  /*7790*/  HADD2.F32 R50, -RZ, R76.H0_H0 ;  /* 0x2000004cff327230 */ /* 0x000fe40000004100 */
[----:B------:R-:W-:Y:S02]  /*77a0*/  HADD2.F32 R153, -RZ, R12.H0_H0 ;  /* 0x2000000cff997230 */ /* 0x000fe40000004100 */
[----:B------:R-:W-:Y:S02]  /*77b0*/  HADD2.F32 R49, -RZ, R49.H0_H0 ;  /* 0x20000031ff317230 */ /* 0x000fe40000004100 */
[----:B------:R-:W-:Y:S02]  /*77c0*/  HADD2.F32 R76, -RZ, R76.H1_H1 ;  /* 0x3000004cff4c7230 */ /* 0x000fe40000004100 */
[----:B------:R-:W-:Y:S02]  /*77d0*/  HADD2.F32 R12, -RZ, R12.H1_H1 ;  /* 0x3000000cff0c7230 */ /* 0x000fe40000004100 */
[----:B------:R-:W-:-:S02]  /*77e0*/  HADD2.F32 R36, -RZ, R36.H0_H0 ;  /* 0x20000024ff247230 */ /* 0x000fc40000004100 */
[----:B---3--:R-:W-:Y:S02]  /*77f0*/  HADD2.F32 R156, -RZ, R156.H0_H0 ;  /* 0x2000009cff9c7230 */ /* 0x008fe40000004100 */
[----:B----4-:R-:W-:-:S03]  /*7800*/  HADD2.F32 R51, -RZ, R154.H0_H0 ;  /* 0x2000009aff337230 */ /* 0x010fc60000004100 */
[-C--:B------:R-:W-:Y:S01]  /*7810*/  FMUL.FTZ R154, R50, R156.reuse ;  /* 0x0000009c329a7220 */ /* 0x080fe20000410000 */
[----:B------:R-:W-:-:S03]  /*7820*/  FMUL.FTZ R156, R153, R156 ;  /* 0x0000009c999c7220 */ /* 0x000fc60000410000 */
[-C--:B------:R-:W-:Y:S01]  /*7830*/  FFMA.FTZ R154, R153, R51.reuse, -R154 ;  /* 0x00000033999a7223 */ /* 0x080fe2000001089a */
[----:B------:R-:W-:Y:S01]  /*7840*/  FFMA.FTZ R156, R50, R51, R156 ;  /* 0x00000033329c7223 */ /* 0x000fe2000001009c */
[-C--:B------:R-:W-:Y:S01]  /*7850*/  FMUL.FTZ R50, R76, R49.reuse ;  /* 0x000000314c327220 */ /* 0x080fe20000410000 */
[----:B------:R-:W3:Y:S01]  /*7860*/  LDL.LU.S16 R153, [R1+0x7a] ;  /* 0x00007a0001997983 */ /* 0x000ee20000300600 */
[C---:B------:R-:W-:Y:S02]  /*7870*/  FMUL.FTZ R49, R12.reuse, R49 ;  /* 0x000000310c317220 */ /* 0x040fe40000410000 */
[-C--:B------:R-:W-:Y:S02]  /*7880*/  FFMA.FTZ R12, R12, R36.reuse, -R50 ;  /* 0x000000240c0c7223 */ /* 0x080fe40000010832 */
[----:B------:R-:W4:Y:S01]  /*7890*/  LDL.LU.S16 R50, [R1+0x74] ;  /* 0x0000740001327983 */ /* 0x000f220000300600 */
[----:B------:R-:W-:Y:S01]  /*78a0*/  FFMA.FTZ R36, R76, R36, R49 ;  /* 0x000000244c247223 */ /* 0x000fe20000010031 */
[----:B------:R-:W-:Y:S01]  /*78b0*/  HADD2.F32 R49, -RZ, R78.H0_H0 ;  /* 0x2000004eff317230 */ /* 0x000fe20000004100 */
[----:B------:R-:W-:Y:S01]  /*78c0*/  F2FP.F16.F32.PACK_AB R48, R48, R77 ;  /* 0x0000004d3030723e */ /* 0x000fe200000000ff */
[----:B------:R-:W-:Y:S01]  /*78d0*/  HADD2.F32 R51, -RZ, R14.H0_H0 ;  /* 0x2000000eff337230 */ /* 0x000fe20000004100 */
[----:B------:R-:W-:Y:S01]  /*78e0*/  F2FP.F16.F32.PACK_AB R79, R79, R157 ;  /* 0x0000009d4f4f723e */ /* 0x000fe200000000ff */
[----:B------:R-:W-:Y:S01]  /*78f0*/  HADD2.F32 R39, -RZ, R39.H0_H0 ;  /* 0x20000027ff277230 */ /* 0x000fe20000004100 */
[----:B------:R-:W-:Y:S01]  /*7900*/  F2FP.F16.F32.PACK_AB R37, R37, R13 ;  /* 0x0000000d2525723e */ /* 0x000fe200000000ff */
[----:B------:R-:W-:Y:S01]  /*7910*/  HADD2.F32 R78, -RZ, R78.H1_H1 ;  /* 0x3000004eff4e7230 */ /* 0x000fe20000004100 */
[----:B------:R-:W-:Y:S01]  /*7920*/  F2FP.F16.F32.PACK_AB R155, R15, R155 ;  /* 0x0000009b0f9b723e */ /* 0x000fe200000000ff */
[----:B------:R-:W-:Y:S01]  /*7930*/  HADD2.F32 R14, -RZ, R14.H1_H1 ;  /* 0x3000000eff0e7230 */ /* 0x000fe20000004100 */
[----:B------:R-:W-:Y:S01]  /*7940*/  F2FP.F16.F32.PACK_AB R36, R36, R156 ;  /* 0x0000009c2424723e */ /* 0x000fe200000000ff */
[----:B------:R-:W-:Y:S01]  /*7950*/  HADD2.F32 R38, -RZ, R38.H0_H0 ;  /* 0x20000026ff267230 */ /* 0x000fe20000004100 */
[----:B------:R-:W-:Y:S01]  /*7960*/  MOV R15, R79 ;  /* 0x0000004f000f7202 */ /* 0x000fe20000000f00 */
[----:B------:R-:W-:Y:S01]  /*7970*/  IMAD.MOV.U32 R13, RZ, RZ, R48 ;  /* 0x000000ffff0d7224 */ /* 0x000fe200078e0030 */
[----:B------:R-:W-:Y:S01]  /*7980*/  F2FP.F16.F32.PACK_AB R12, R12, R154 ;  /* 0x0000009a0c0c723e */ /* 0x000fe200000000ff */
[----:B------:R-:W-:-:S02]  /*7990*/  IMAD.MOV.U32 R77, RZ, RZ, R37 ;  /* 0x000000ffff4d7224 */ /* 0x000fc400078e0025 */
[----:B------:R-:W-:Y:S02]  /*79a0*/  IMAD.MOV.U32 R79, RZ, RZ, R155 ;  /* 0x000000ffff4f7224 */ /* 0x000fe400078e009b */
[----:B---3--:R-:W-:Y:S02]  /*79b0*/  HADD2.F32 R153, -RZ, R153.H0_H0 ;  /* 0x20000099ff997230 */ /* 0x008fe40000004100 */
[----:B----4-:R-:W-:-:S03]  /*79c0*/  HADD2.F32 R50, -RZ, R50.H0_H0 ;  /* 0x20000032ff327230 */ /* 0x010fc60000004100 */
[-C--:B------:R-:W-:Y:S01]  /*79d0*/  FMUL.FTZ R76, R49, R153.reuse ;  /* 0x00000099314c7220 */ /* 0x080fe20000410000 */
[----:B------:R-:W-:-:S03]  /*79e0*/  FMUL.FTZ R153, R51, R153 ;  /* 0x0000009933997220 */ /* 0x000fc60000410000 */
[-C--:B------:R-:W-:Y:S01]  /*79f0*/  FFMA.FTZ R76, R51, R50.reuse, -R76 ;  /* 0x00000032334c7223 */ /* 0x080fe2000001084c */
[----:B------:R-:W-:Y:S01]  /*7a00*/  FFMA.FTZ R153, R49, R50, R153 ;  /* 0x0000003231997223 */ /* 0x000fe20000010099 */
[-C--:B------:R-:W-:Y:S01]  /*7a10*/  FMUL.FTZ R49, R78, R39.reuse ;  /* 0x000000274e317220 */ /* 0x080fe20000410000 */
[----:B------:R-:W-:-:S03]  /*7a20*/  FMUL.FTZ R39, R14, R39 ;  /* 0x000000270e277220 */ /* 0x000fc60000410000 */
[-C--:B------:R-:W-:Y:S01]  /*7a30*/  FFMA.FTZ R49, R14, R38.reuse, -R49 ;  /* 0x000000260e317223 */ /* 0x080fe20000010831 */
[----:B------:R-:W-:-:S04]  /*7a40*/  FFMA.FTZ R39, R78, R38, R39 ;  /* 0x000000264e277223 */ /* 0x000fc80000010027 */
[----:B------:R-:W-:Y:S02]  /*7a50*/  F2FP.F16.F32.PACK_AB R49, R49, R76 ;  /* 0x0000004c3131723e */ /* 0x000fe400000000ff */
[----:B------:R-:W-:Y:S02]  /*7a60*/  F2FP.F16.F32.PACK_AB R39, R39, R153 ;  /* 0x000000992727723e */ /* 0x000fe400000000ff */
[----:B------:R-:W-:Y:S01]  /*7a70*/  MOV R76, R36 ;  /* 0x00000024004c7202 */ /* 0x000fe20000000f00 */
[----:B------:R-:W-:Y:S02]  /*7a80*/  IMAD.MOV.U32 R14, RZ, RZ, R49 ;  /* 0x000000ffff0e7224 */ /* 0x000fe400078e0031 */
[----:B------:R-:W-:-:S07]  /*7a90*/  IMAD.MOV.U32 R78, RZ, RZ, R39 ;  /* 0x000000ffff4e7224 */ /* 0x000fce00078e0027 */
.L_x_529:
[----:B------:R-:W-:Y:S05]  /*7aa0*/  BSYNC B3 ;  /* 0x0000000000037941 */ /* 0x000fea0003800000 */
.L_x_528:
[----:B------:R-:W-:-:S04]  /*7ab0*/  LEA R36, P3, R6, R11, 0x1 ;  /* 0x0000000b06247211 */ /* 0x000fc800078608ff */
[----:B--2---:R-:W-:Y:S02]  /*7ac0*/  LEA.HI.X R37, R6, R117, R113, 0x1, P3 ;  /* 0x0000007506257211 */ /* 0x004fe400018f0c71 */
[----:B------:R-:W-:-:S03]  /*7ad0*/  ISETP.GE.AND P3, PT, R152, R135, PT ;  /* 0x000000879800720c */ /* 0x000fc60003f66270 */
[----:B----4-:R2:W-:Y:S10]  /*7ae0*/  ST.E.128 desc[UR56][R36.64], R12 ;  /* 0x0000000c24007985 */ /* 0x0105f4000c101d38 */
[----:B--2---:R-:W-:-:S05]  /*7af0*/  @!P3 IMAD.WIDE R12, R152, 0x2, R116 ;  /* 0x00000002980cb825 */ /* 0x004fca00078e0274 */
[----:B---3--:R3:W-:Y:S02]  /*7b00*/  @!P3 ST.E.128 desc[UR56][R12.64], R76 ;  /* 0x0000004c0c00b985 */ /* 0x0087e4000c101d38 */
.L_x_527:
[----:B------:R-:W-:Y:S05]  /*7b10*/  BSYNC B2 ;  /* 0x0000000000027941 */ /* 0x000fea0003800000 */
.L_x_526:
[----:B------:R-:W-:Y:S01]  /*7b20*/  ISETP.NE.AND P3, PT, R26, RZ, PT ;  /* 0x000000ff1a00720c */ /* 0x000fe20003f65270 */
[----:B------:R-:W-:-:S12]  /*7b30*/  BSSY B2, `(.L_x_530) ;  /* 0x000007d000027945 */ /* 0x000fd80003800000 */
[----:B------:R-:W-:Y:S05]  /*7b40*/  @!P3 BRA `(.L_x_531) ;  /* 0x0000000400ecb947 */ /* 0x000fea0003800000 */
[----:B---3--:R-:W-:Y:S01]  /*7b50*/  SEL R12, R125, R137, !P1 ;  /* 0x000000897d0c7207 */ /* 0x008fe20004800000 */
[----:B------:R-:W-:Y:S01]  /*7b60*/  BSSY B3, `(.L_x_532) ;  /* 0x0000073000037945 */ /* 0x000fe20003800000 */
[----:B------:R-:W-:Y:S02]  /*7b70*/  ISETP.GE.AND P3, PT, R0, R124, PT ;  /* 0x0000007c0000720c */ /* 0x000fe40003f66270 */
[----:B------:R-:W-:-:S04]  /*7b80*/  SHF.R.S32.HI R13, RZ, 0x1f, R12 ;  /* 0x0000001fff0d7819 */ /* 0x000fc8000001140c */
[----:B------:R-:W-:-:S04]  /*7b90*/  LEA.HI R13, R13, R12, RZ, 0x4 ;  /* 0x0000000c0d0d7211 */ /* 0x000fc800078f20ff */
[----:B------:R-:W-:-:S04]  /*7ba0*/  LEA.HI.SX32 R48, R13, R120, 0x1c ;  /* 0x000000780d307211 */ /* 0x000fc800078fe2ff */
[----:B------:R-:W-:-:S04]  /*7bb0*/  SHF.R.S32.HI R13, RZ, 0x1f, R48 ;  /* 0x0000001fff0d7819 */ /* 0x000fc80000011430 */
[----:B------:R-:W-:Y:S02]  /*7bc0*/  LEA.HI R13, R13, R48, RZ, 0x3 ;  /* 0x000000300d0d7211 */ /* 0x000fe400078f18ff */
[----:B------:R-:W-:Y:S02]  /*7bd0*/  SHF.L.U32 R48, R48, 0x3, RZ ;  /* 0x0000000330307819 */ /* 0x000fe400000006ff */
[----:B------:R-:W-:Y:S02]  /*7be0*/  SHF.R.S32.HI R13, RZ, 0x3, R13 ;  /* 0x00000003ff0d7819 */ /* 0x000fe4000001140d */
[----:B------:R-:W-:-:S03]  /*7bf0*/  LOP3.LUT R12, R177, 0x38, R48, 0xf8, !PT ;  /* 0x00000038b10c7812 */ /* 0x000fc600078ef830 */
[----:B------:R-:W-:Y:S01]  /*7c00*/  IMAD R13, R13, 0x1800, R179 ;  /* 0x000018000d0d7824 */ /* 0x000fe200078e02b3 */
[----:B------:R-:W-:-:S05]  /*7c10*/  LOP3.LUT R12, R12, R178, RZ, 0x3c, !PT ;  /* 0x000000b20c0c7212 */ /* 0x000fca00078e3cff */
[----:B------:R-:W-:-:S04]  /*7c20*/  IMAD.IADD R12, R13, 0x1, R12 ;  /* 0x000000010d0c7824 */ /* 0x000fc800078e020c */
[C---:B------:R-:W-:Y:S02]  /*7c30*/  IMAD R36, R18.reuse, 0x4800, R12 ;  /* 0x0000480012247824 */ /* 0x040fe400078e020c */
[----:B------:R-:W-:-:S03]  /*7c40*/  IMAD R12, R18, 0x4800, R139 ;  /* 0x00004800120c7824 */ /* 0x000fc600078e028b */
[----:B------:R-:W-:Y:S01]  /*7c50*/  LEA R36, R36, R2, 0x1 ;  /* 0x0000000224247211 */ /* 0x000fe200078e08ff */
[----:B------:R-:W-:-:S05]  /*7c60*/  IMAD R12, R12, 0x2, R2 ;  /* 0x000000020c0c7824 */ /* 0x000fca00078e0202 */
[----:B------:R-:W3:Y:S04]  /*7c70*/  LDS.128 R36, [R36+0x18400] ;  /* 0x0184000024247984 */ /* 0x000ee80000000c00 */
[----:B------:R-:W4:Y:S01]  /*7c80*/  LDS.128 R12, [R12+0x18400] ;  /* 0x018400000c0c7984 */ /* 0x000f220000000c00 */
[----:B------:R-:W-:Y:S05]  /*7c90*/  @P3 BRA `(.L_x_533) ;  /* 0x00000004007c3947 */ /* 0x000fea0003800000 */
[----:B------:R-:W5:Y:S04]  /*7ca0*/  LDL.S16 R49, [R1+0x56] ;  /* 0x0000560001317983 */ /* 0x000f680000100600 */
[----:B------:R-:W2:Y:S04]  /*7cb0*/  LDL.LU.S16 R76, [R1+0x54] ;  /* 0x00005400014c7983 */ /* 0x000ea80000300600 */
[----:B------:R-:W2:Y:S04]  /*7cc0*/  LDL.S16 R153, [R1+0x4a] ;  /* 0x00004a0001997983 */ /* 0x000ea80000100600 */
[----:B------:R-:W2:Y:S01]  /*7cd0*/  LDL.LU.S16 R152, [R1+0x48] ;  /* 0x0000480001987983 */ /* 0x000ea20000300600 */
[----:B---3--:R-:W-:-:S03]  /*7ce0*/  IMAD.MOV.U32 R50, RZ, RZ, R37 ;  /* 0x000000ffff327224 */ /* 0x008fc600078e0025 */
[----:B------:R-:W3:Y:S04]  /*7cf0*/  LDL.S16 R79, [R1+0x46] ;  /* 0x00004600014f7983 */ /* 0x000ee80000100600 */
[----:B------:R-:W3:Y:S01]  /*7d00*/  LDL.LU.S16 R78, [R1+0x44] ;  /* 0x00004400014e7983 */ /* 0x000ee20000300600 */
[--C-:B------:R-:W-:Y:S02]  /*7d10*/  SHF.R.U64 R32, R32, 0x10, R33.reuse ;  /* 0x0000001020207819 */ /* 0x100fe40000001221 */
[----:B------:R-:W-:-:S05]  /*7d20*/  SHF.R.U32.HI R33, RZ, 0x10, R33 ;  /* 0x00000010ff217819 */ /* 0x000fca0000011621 */
[----:B------:R-:W-:Y:S01]  /*7d30*/  HADD2.F32 R33, -RZ, R33.H0_H0 ;  /* 0x20000021ff217230 */ /* 0x000fe20000004100 */
[----:B------:R-:W-:Y:S01]  /*7d40*/  SHF.R.U64 R34, R34, 0x10, R35 ;  /* 0x0000001022227819 */ /* 0x000fe20000001223 */
[----:B------:R-:W-:-:S04]  /*7d50*/  HADD2.F32 R32, -RZ, R32.H0_H0 ;  /* 0x20000020ff207230 */ /* 0x000fc80000004100 */
[----:B------:R-:W-:Y:S02]  /*7d60*/  HADD2.F32 R34, -RZ, R34.H0_H0 ;  /* 0x20000022ff227230 */ /* 0x000fe40000004100 */
[----:B-----5:R-:W-:Y:S02]  /*7d70*/  HADD2.F32 R51, -RZ, R49.H0_H0 ;  /* 0x20000031ff337230 */ /* 0x020fe40000004100 */
[----:B----4-:R-:W-:Y:S02]  /*7d80*/  IMAD.MOV.U32 R49, RZ, RZ, R13 ;  /* 0x000000ffff317224 */ /* 0x010fe400078e000d */
[----:B------:R-:W-:Y:S02]  /*7d90*/  HADD2.F32 R13, -RZ, R50.H0_H0 ;  /* 0x20000032ff0d7230 */ /* 0x000fe40000004100 */
[----:B--2---:R-:W-:Y:S02]  /*7da0*/  HADD2.F32 R76, -RZ, R76.H0_H0 ;  /* 0x2000004cff4c7230 */ /* 0x004fe40000004100 */
[----:B------:R-:W-:-:S02]  /*7db0*/  HADD2.F32 R77, -RZ, R49.H0_H0 ;  /* 0x20000031ff4d7230 */ /* 0x000fc40000004100 */
[----:B------:R-:W-:-:S03]  /*7dc0*/  FMUL.FTZ R37, R13, R51 ;  /* 0x000000330d257220 */ /* 0x000fc60000410000 */
[----:B------:R-:W-:-:S04]  /*7dd0*/  FMUL.FTZ R51, R77, R51 ;  /* 0x000000334d337220 */ /* 0x000fc80000410000 */
[----:B------:R-:W-:Y:S01]  /*7de0*/  FFMA.FTZ R13, R13, R76, R51 ;  /* 0x0000004c0d0d7223 */ /* 0x000fe20000010033 */
[--C-:B------:R-:W-:Y:S01]  /*7df0*/  SHF.R.U32.HI R51, RZ, 0x10, R45.reuse ;  /* 0x00000010ff337819 */ /* 0x100fe2000001162d */
[----:B------:R-:W-:Y:S01]  /*7e00*/  HADD2.F32 R50, -RZ, R50.H1_H1 ;  /* 0x30000032ff327230 */ /* 0x000fe20000004100 */
[----:B------:R-:W-:-:S03]  /*7e10*/  SHF.R.U64 R45, R44, 0x10, R45 ;  /* 0x000000102c2d7819 */ /* 0x000fc6000000122d */
[----:B------:R-:W-:Y:S02]  /*7e20*/  HADD2.F32 R51, -RZ, R51.H0_H0 ;  /* 0x20000033ff337230 */ /* 0x000fe40000004100 */
[----:B------:R-:W-:-:S03]  /*7e30*/  HADD2.F32 R44, -RZ, R49.H1_H1 ;  /* 0x30000031ff2c7230 */ /* 0x000fc60000004100 */
[-C--:B------:R-:W-:Y:S01]  /*7e40*/  FMUL.FTZ R49, R50, R51.reuse ;  /* 0x0000003332317220 */ /* 0x080fe20000410000 */
[----:B------:R-:W-:Y:S01]  /*7e50*/  FFMA.FTZ R37, R77, R76, -R37 ;  /* 0x0000004c4d257223 */ /* 0x000fe20000010825 */
[C---:B------:R-:W-:Y:S01]  /*7e60*/  FMUL.FTZ R51, R44.reuse, R51 ;  /* 0x000000332c337220 */ /* 0x040fe20000410000 */
[----:B------:R-:W-:Y:S02]  /*7e70*/  HADD2.F32 R76, -RZ, R153.H0_H0 ;  /* 0x20000099ff4c7230 */ /* 0x000fe40000004100 */
[-C--:B------:R-:W-:Y:S01]  /*7e80*/  FFMA.FTZ R44, R44, R33.reuse, -R49 ;  /* 0x000000212c2c7223 */ /* 0x080fe20000010831 */
[----:B------:R-:W-:Y:S02]  /*7e90*/  HADD2.F32 R49, -RZ, R39.H0_H0 ;  /* 0x20000027ff317230 */ /* 0x000fe40000004100 */
[----:B------:R-:W-:Y:S01]  /*7ea0*/  FFMA.FTZ R33, R50, R33, R51 ;  /* 0x0000002132217223 */ /* 0x000fe20000010033 */
[----:B------:R-:W-:Y:S02]  /*7eb0*/  HADD2.F32 R50, -RZ, R152.H0_H0 ;  /* 0x20000098ff327230 */ /* 0x000fe40000004100 */
[----:B------:R-:W-:-:S02]  /*7ec0*/  HADD2.F32 R51, -RZ, R15.H0_H0 ;  /* 0x2000000fff337230 */ /* 0x000fc40000004100 */
[----:B------:R-:W-:-:S04]  /*7ed0*/  FMUL.FTZ R77, R49, R76 ;  /* 0x0000004c314d7220 */ /* 0x000fc80000410000 */
[C---:B------:R-:W-:Y:S01]  /*7ee0*/  FFMA.FTZ R77, R51.reuse, R50, -R77 ;  /* 0x00000032334d7223 */ /* 0x040fe2000001084d */
[----:B------:R-:W-:-:S04]  /*7ef0*/  FMUL.FTZ R51, R51, R76 ;  /* 0x0000004c33337220 */ /* 0x000fc80000410000 */
[----:B------:R-:W-:Y:S01]  /*7f00*/  FFMA.FTZ R51, R49, R50, R51 ;  /* 0x0000003231337223 */ /* 0x000fe20000010033 */
[----:B------:R-:W-:Y:S02]  /*7f10*/  SHF.R.U32.HI R49, RZ, 0x10, R35 ;  /* 0x00000010ff317819 */ /* 0x000fe40000011623 */
[--C-:B------:R-:W-:Y:S02]  /*7f20*/  SHF.R.U64 R35, R46, 0x10, R47.reuse ;  /* 0x000000102e237819 */ /* 0x100fe4000000122f */
[----:B------:R-:W-:Y:S01]  /*7f30*/  SHF.R.U32.HI R46, RZ, 0x10, R47 ;  /* 0x00000010ff2e7819 */ /* 0x000fe2000001162f */
[----:B------:R-:W-:-:S04]  /*7f40*/  HADD2.F32 R39, -RZ, R39.H1_H1 ;  /* 0x30000027ff277230 */ /* 0x000fc80000004100 */
[----:B------:R-:W-:Y:S02]  /*7f50*/  HADD2.F32 R46, -RZ, R46.H0_H0 ;  /* 0x2000002eff2e7230 */ /* 0x000fe40000004100 */
[----:B------:R-:W-:Y:S02]  /*7f60*/  HADD2.F32 R15, -RZ, R15.H1_H1 ;  /* 0x3000000fff0f7230 */ /* 0x000fe40000004100 */
[----:B------:R-:W-:Y:S02]  /*7f70*/  HADD2.F32 R49, -RZ, R49.H0_H0 ;  /* 0x20000031ff317230 */ /* 0x000fe40000004100 */
[----:B------:R-:W-:-:S04]  /*7f80*/  FMUL.FTZ R47, R39, R46 ;  /* 0x0000002e272f7220 */ /* 0x000fc80000410000 */
[C---:B------:R-:W-:Y:S01]  /*7f90*/  FFMA.FTZ R47, R15.reuse, R49, -R47 ;  /* 0x000000310f2f7223 */ /* 0x040fe2000001082f */
[----:B------:R-:W-:Y:S01]  /*7fa0*/  FMUL.FTZ R15, R15, R46 ;  /* 0x0000002e0f0f7220 */ /* 0x000fe20000410000 */
[----:B---3--:R-:W-:-:S03]  /*7fb0*/  HADD2.F32 R76, -RZ, R79.H0_H0 ;  /* 0x2000004fff4c7230 */ /* 0x008fc60000004100 */
[----:B------:R-:W-:Y:S01]  /*7fc0*/  FFMA.FTZ R15, R39, R49, R15 ;  /* 0x00000031270f7223 */ /* 0x000fe2000001000f */
[----:B------:R-:W-:Y:S02]  /*7fd0*/  HADD2.F32 R39, -RZ, R36.H0_H0 ;  /* 0x20000024ff277230 */ /* 0x000fe40000004100 */
[----:B------:R-:W-:Y:S02]  /*7fe0*/  HADD2.F32 R49, -RZ, R12.H0_H0 ;  /* 0x2000000cff317230 */ /* 0x000fe40000004100 */
[----:B------:R-:W-:Y:S02]  /*7ff0*/  HADD2.F32 R46, -RZ, R78.H0_H0 ;  /* 0x2000004eff2e7230 */ /* 0x000fe40000004100 */
[-C--:B------:R-:W-:Y:S01]  /*8000*/  FMUL.FTZ R50, R39, R76.reuse ;  /* 0x0000004c27327220 */ /* 0x080fe20000410000 */
[----:B------:R-:W-:Y:S02]  /*8010*/  HADD2.F32 R45, -RZ, R45.H0_H0 ;  /* 0x2000002dff2d7230 */ /* 0x000fe40000004100 */
[----:B------:R-:W-:Y:S01]  /*8020*/  FMUL.FTZ R76, R49, R76 ;  /* 0x0000004c314c7220 */ /* 0x000fe20000410000 */
[----:B------:R-:W-:-:S02]  /*8030*/  HADD2.F32 R36, -RZ, R36.H1_H1 ;  /* 0x30000024ff247230 */ /* 0x000fc40000004100 */
[----:B------:R-:W-:Y:S02]  /*8040*/  HADD2.F32 R12, -RZ, R12.H1_H1 ;  /* 0x3000000cff0c7230 */ /* 0x000fe40000004100 */
[-C--:B------:R-:W-:Y:S01]  /*8050*/  FFMA.FTZ R76, R39, R46.reuse, R76 ;  /* 0x0000002e274c7223 */ /* 0x080fe2000001004c */
[-C--:B------:R-:W-:Y:S02]  /*8060*/  FMUL.FTZ R39, R36, R45.reuse ;  /* 0x0000002d24277220 */ /* 0x080fe40000410000 */
[C---:B------:R-:W-:Y:S01]  /*8070*/  FMUL.FTZ R45, R12.reuse, R45 ;  /* 0x0000002d0c2d7220 */ /* 0x040fe20000410000 */
[----:B------:R-:W-:Y:S01]  /*8080*/  FFMA.FTZ R50, R49, R46, -R50 ;  /* 0x0000002e31327223 */ /* 0x000fe20000010832 */
[-C--:B------:R-:W-:Y:S01]  /*8090*/  FFMA.FTZ R12, R12, R32.reuse, -R39 ;  /* 0x000000200c0c7223 */ /* 0x080fe20000010827 */
[----:B------:R-:W-:Y:S02]  /*80a0*/  HADD2.F32 R49, -RZ, R224.H1_H1 ;  /* 0x300000e0ff317230 */ /* 0x000fe40000004100 */
[----:B------:R-:W-:Y:S01]  /*80b0*/  FFMA.FTZ R32, R36, R32, R45 ;  /* 0x0000002024207223 */ /* 0x000fe2000001002d */
[----:B------:R-:W-:-:S02]  /*80c0*/  HADD2.F32 R36, -RZ, R38.H0_H0 ;  /* 0x20000026ff247230 */ /* 0x000fc40000004100 */
[----:B------:R-:W-:Y:S02]  /*80d0*/  HADD2.F32 R45, -RZ, R14.H0_H0 ;  /* 0x2000000eff2d7230 */ /* 0x000fe40000004100 */
[----:B------:R-:W-:Y:S02]  /*80e0*/  HADD2.F32 R39, -RZ, R224.H0_H0 ;  /* 0x200000e0ff277230 */ /* 0x000fe40000004100 */
[-C--:B------:R-:W-:Y:S01]  /*80f0*/  FMUL.FTZ R46, R36, R49.reuse ;  /* 0x00000031242e7220 */ /* 0x080fe20000410000 */
[----:B------:R-:W-:Y:S02]  /*8100*/  HADD2.F32 R35, -RZ, R35.H0_H0 ;  /* 0x20000023ff237230 */ /* 0x000fe40000004100 */
[----:B------:R-:W-:Y:S01]  /*8110*/  FMUL.FTZ R49, R45, R49 ;  /* 0x000000312d317220 */ /* 0x000fe20000410000 */
[----:B------:R-:W-:Y:S02]  /*8120*/  HADD2.F32 R38, -RZ, R38.H1_H1 ;  /* 0x30000026ff267230 */ /* 0x000fe40000004100 */
[----:B------:R-:W-:-:S02]  /*8130*/  HADD2.F32 R14, -RZ, R14.H1_H1 ;  /* 0x3000000eff0e7230 */ /* 0x000fc40000004100 */
[----:B------:R-:W-:Y:S01]  /*8140*/  FFMA.FTZ R49, R36, R39, R49 ;  /* 0x0000002724317223 */ /* 0x000fe20000010031 */
[-C--:B------:R-:W-:Y:S02]  /*8150*/  FMUL.FTZ R36, R38, R35.reuse ;  /* 0x0000002326247220 */ /* 0x080fe40000410000 */
[C---:B------:R-:W-:Y:S01]  /*8160*/  FMUL.FTZ R35, R14.reuse, R35 ;  /* 0x000000230e237220 */ /* 0x040fe20000410000 */
[----:B------:R-:W-:Y:S01]  /*8170*/  FFMA.FTZ R46, R45, R39, -R46 ;  /* 0x000000272d2e7223 */ /* 0x000fe2000001082e */
[-C--:B------:R-:W-:Y:S02]  /*8180*/  FFMA.FTZ R36, R14, R34.reuse, -R36 ;  /* 0x000000220e247223 */ /* 0x080fe40000010824 */
[----:B------:R-:W-:Y:S01]  /*8190*/  FFMA.FTZ R35, R38, R34, R35 ;  /* 0x0000002226237223 */ /* 0x000fe20000010023 */
[----:B------:R-:W-:Y:S02]  /*81a0*/  F2FP.F16.F32.PACK_AB R37, R44, R37 ;  /* 0x000000252c25723e */ /* 0x000fe400000000ff */
[----:B------:R-:W-:-:S02]  /*81b0*/  F2FP.F16.F32.PACK_AB R47, R47, R77 ;  /* 0x0000004d2f2f723e */ /* 0x000fc400000000ff */
[----:B------:R-:W-:Y:S02]  /*81c0*/  F2FP.F16.F32.PACK_AB R33, R33, R13 ;  /* 0x0000000d2121723e */ /* 0x000fe400000000ff */
[----:B------:R-:W-:Y:S02]  /*81d0*/  F2FP.F16.F32.PACK_AB R32, R32, R76 ;  /* 0x0000004c2020723e */ /* 0x000fe400000000ff */
[----:B------:R-:W-:Y:S02]  /*81e0*/  F2FP.F16.F32.PACK_AB R35, R35, R49 ;  /* 0x000000312323723e */ /* 0x000fe400000000ff */
[----:B------:R-:W-:Y:S02]  /*81f0*/  F2FP.F16.F32.PACK_AB R51, R15, R51 ;  /* 0x000000330f33723e */ /* 0x000fe400000000ff */
[----:B------:R-:W-:Y:S01]  /*8200*/  F2FP.F16.F32.PACK_AB R46, R36, R46 ;  /* 0x0000002e242e723e */ /* 0x000fe200000000ff */
[----:B------:R-:W-:Y:S01]  /*8210*/  IMAD.MOV.U32 R36, RZ, RZ, R32 ;  /* 0x000000ffff247224 */ /* 0x000fe200078e0020 */
[----:B------:R-:W-:Y:S01]  /*8220*/  MOV R13, R37 ;  /* 0x00000025000d7202 */ /* 0x000fe20000000f00 */
[----:B------:R-:W-:Y:S01]  /*8230*/  IMAD.MOV.U32 R37, RZ, RZ, R33 ;  /* 0x000000ffff257224 */ /* 0x000fe200078e0021 */
[----:B------:R-:W-:Y:S01]  /*8240*/  F2FP.F16.F32.PACK_AB R12, R12, R50 ;  /* 0x000000320c0c723e */ /* 0x000fe200000000ff */
[----:B------:R-:W-:Y:S01]  /*8250*/  IMAD.MOV.U32 R15, RZ, RZ, R47 ;  /* 0x000000ffff0f7224 */ /* 0x000fe200078e002f */
[----:B------:R-:W-:Y:S01]  /*8260*/  MOV R14, R46 ;  /* 0x0000002e000e7202 */ /* 0x000fe20000000f00 */
[----:B------:R-:W-:Y:S01]  /*8270*/  IMAD.MOV.U32 R38, RZ, RZ, R35 ;  /* 0x000000ffff267224 */ /* 0x000fe200078e0023 */
[----:B------:R-:W-:-:S07]  /*8280*/  MOV R39, R51 ;  /* 0x0000003300277202 */ /* 0x000fce0000000f00 */
.L_x_533:
[----:B------:R-:W-:Y:S05]  /*8290*/  BSYNC B3 ;  /* 0x0000000000037941 */ /* 0x000fea0003800000 */
.L_x_532:
[----:B------:R-:W-:-:S04]  /*82a0*/  LEA R32, P3, R7, R11, 0x1 ;  /* 0x0000000b07207211 */ /* 0x000fc800078608ff */
[----:B--2---:R-:W-:Y:S02]  /*82b0*/  LEA.HI.X R33, R7, R117, R112, 0x1, P3 ;  /* 0x0000007507217211 */ /* 0x004fe400018f0c70 */
[----:B------:R-:W-:-:S03]  /*82c0*/  ISETP.GE.AND P3, PT, R48, R135, PT ;  /* 0x000000873000720c */ /* 0x000fc60003f66270 */
[----:B----4-:R2:W-:Y:S10]  /*82d0*/  ST.E.128 desc[UR56][R32.64], R12 ;  /* 0x0000000c20007985 */ /* 0x0105f4000c101d38 */
[----:B--2---:R-:W-:-:S05]  /*82e0*/  @!P3 IMAD.WIDE R12, R48, 0x2, R116 ;  /* 0x00000002300cb825 */ /* 0x004fca00078e0274 */
[----:B---3--:R4:W-:Y:S02]  /*82f0*/  @!P3 ST.E.128 desc[UR56][R12.64], R36 ;  /* 0x000000240c00b985 */ /* 0x0089e4000c101d38 */
.L_x_531:
[----:B------:R-:W-:Y:S05]  /*8300*/  BSYNC B2 ;  /* 0x0000000000027941 */ /* 0x000fea0003800000 */
.L_x_530:
[----:B------:R-:W-:-:S13]  /*8310*/  ISETP.NE.AND P3, PT, R27, RZ, PT ;  /* 0x000000ff1b00720c */ /* 0x000fda0003f65270 */
[----:B------:R-:W-:Y:S05]  /*8320*/  @!P3 BRA `(.L_x_525) ;  /* 0x0000000400d4b947 */ /* 0x000fea0003800000 */
[----:B---34-:R-:W3:Y:S01]  /*8330*/  LDL R12, [R1+0x38] ;  /* 0x00003800010c7983 */ /* 0x018ee20000100800 */
[----:B------:R-:W-:Y:S01]  /*8340*/  ISETP.GE.AND P3, PT, R3, R124, PT ;  /* 0x0000007c0300720c */ /* 0x000fe20003f66270 */
[----:B------:R-:W-:Y:S01]  /*8350*/  BSSY B2, `(.L_x_534) ;  /* 0x000006c000027945 */ /* 0x000fe20003800000 */
[----:B---3--:R-:W-:-:S04]  /*8360*/  LOP3.LUT P5, RZ, R12, 0x1, RZ, 0xc0, !PT ;  /* 0x000000010cff7812 */ /* 0x008fc800078ac0ff */
[----:B------:R-:W-:-:S04]  /*8370*/  SEL R12, R125, R137, !P5 ;  /* 0x000000897d0c7207 */ /* 0x000fc80006800000 */
        /* <DEDUP_REMOVED lines=9> */
[----:B------:R-:W-:-:S05]  /*8410*/  LOP3.LUT R12, R12, R178, RZ, 0x3c, !PT ;  /* 0x000000b20c0c7212 */ /* 0x000fca00078e3cff */
[----:B------:R-:W-:-:S04]  /*8420*/  IMAD.IADD R12, R13, 0x1, R12 ;  /* 0x000000010d0c7824 */ /* 0x000fc800078e020c */
[C---:B------:R-:W-:Y:S02]  /*8430*/  IMAD R32, R18.reuse, 0x4800, R12 ;  /* 0x0000480012207824 */ /* 0x040fe400078e020c */
[----:B------:R-:W-:Y:S02]  /*8440*/  IMAD R12, R18, 0x4800, R136 ;  /* 0x00004800120c7824 */ /* 0x000fe400078e0288 */
[----:B------:R-:W-:-:S03]  /*8450*/  IMAD R32, R32, 0x2, R2 ;  /* 0x0000000220207824 */ /* 0x000fc600078e0202 */
[----:B------:R-:W-:-:S03]  /*8460*/  LEA R12, R12, R2, 0x1 ;  /* 0x000000020c0c7211 */ /* 0x000fc600078e08ff */
[----:B------:R-:W3:Y:S04]  /*8470*/  LDS.128 R32, [R32+0x18400] ;  /* 0x0184000020207984 */ /* 0x000ee80000000c00 */
[----:B------:R-:W4:Y:S01]  /*8480*/  LDS.128 R12, [R12+0x18400] ;  /* 0x018400000c0c7984 */ /* 0x000f220000000c00 */
[----:B------:R-:W-:Y:S05]  /*8490*/  @P3 BRA `(.L_x_535) ;  /* 0x00000004005c3947 */ /* 0x000fea0003800000 */
[----:B------:R-:W-:Y:S01]  /*84a0*/  HADD2.F32 R38, -RZ, R198.H1_H1 ;  /* 0x300000c6ff267230 */ /* 0x000fe20000004100 */
[--C-:B------:R-:W-:Y:S01]  /*84b0*/  SHF.R.U64 R28, R28, 0x10, R29.reuse ;  /* 0x000000101c1c7819 */ /* 0x100fe2000000121d */
[----:B---3--:R-:W-:Y:S01]  /*84c0*/  HADD2.F32 R37, -RZ, R33.H0_H0 ;  /* 0x20000021ff257230 */ /* 0x008fe20000004100 */
[----:B------:R-:W-:Y:S01]  /*84d0*/  SHF.R.U32.HI R29, RZ, 0x10, R29 ;  /* 0x00000010ff1d7819 */ /* 0x000fe2000001161d */
[----:B----4-:R-:W-:Y:S01]  /*84e0*/  HADD2.F32 R44, -RZ, R13.H0_H0 ;  /* 0x2000000dff2c7230 */ /* 0x010fe20000004100 */
[----:B------:R-:W-:Y:S01]  /*84f0*/  SHF.R.U64 R40, R40, 0x10, R41 ;  /* 0x0000001028287819 */ /* 0x000fe20000001229 */
[----:B------:R-:W-:Y:S02]  /*8500*/  HADD2.F32 R39, -RZ, R196.H1_H1 ;  /* 0x300000c4ff277230 */ /* 0x000fe40000004100 */
[-C--:B------:R-:W-:Y:S01]  /*8510*/  FMUL.FTZ R45, R37, R38.reuse ;  /* 0x00000026252d7220 */ /* 0x080fe20000410000 */
[----:B------:R-:W-:Y:S02]  /*8520*/  HADD2.F32 R33, -RZ, R33.H1_H1 ;  /* 0x30000021ff217230 */ /* 0x000fe40000004100 */
[----:B------:R-:W-:Y:S01]  /*8530*/  FMUL.FTZ R38, R44, R38 ;  /* 0x000000262c267220 */ /* 0x000fe20000410000 */
[----:B------:R-:W-:Y:S01]  /*8540*/  SHF.R.U64 R30, R30, 0x10, R31 ;  /* 0x000000101e1e7819 */ /* 0x000fe2000000121f */
[----:B------:R-:W-:Y:S01]  /*8550*/  FFMA.FTZ R45, R44, R39, -R45 ;  /* 0x000000272c2d7223 */ /* 0x000fe2000001082d */
[----:B------:R-:W-:-:S02]  /*8560*/  HADD2.F32 R198, -RZ, R198.H0_H0 ;  /* 0x200000c6ffc67230 */ /* 0x000fc40000004100 */
[----:B------:R-:W-:Y:S01]  /*8570*/  FFMA.FTZ R37, R37, R39, R38 ;  /* 0x0000002725257223 */ /* 0x000fe20000010026 */
[----:B------:R-:W-:Y:S01]  /*8580*/  SHF.R.U32.HI R38, RZ, 0x10, R41 ;  /* 0x00000010ff267819 */ /* 0x000fe20000011629 */
[----:B------:R-:W-:Y:S02]  /*8590*/  HADD2.F32 R39, -RZ, R13.H1_H1 ;  /* 0x3000000dff277230 */ /* 0x000fe40000004100 */
[----:B------:R-:W-:Y:S02]  /*85a0*/  HADD2.F32 R13, -RZ, R29.H0_H0 ;  /* 0x2000001dff0d7230 */ /* 0x000fe40000004100 */
[----:B------:R-:W-:Y:S02]  /*85b0*/  HADD2.F32 R38, -RZ, R38.H0_H0 ;  /* 0x20000026ff267230 */ /* 0x000fe40000004100 */
[--C-:B------:R-:W-:Y:S02]  /*85c0*/  HADD2.F32 R41, -RZ, R15.reuse.H0_H0 ;  /* 0x2000000fff297230 */ /* 0x100fe40000004100 */
[----:B------:R-:W-:-:S02]  /*85d0*/  HADD2.F32 R15, -RZ, R15.H1_H1 ;  /* 0x3000000fff0f7230 */ /* 0x000fc40000004100 */
[-C--:B------:R-:W-:Y:S01]  /*85e0*/  FMUL.FTZ R29, R33, R38.reuse ;  /* 0x00000026211d7220 */ /* 0x080fe20000410000 */
[C---:B------:R-:W-:Y:S01]  /*85f0*/  FMUL.FTZ R38, R39.reuse, R38 ;  /* 0x0000002627267220 */ /* 0x040fe20000410000 */
[----:B------:R-:W-:Y:S02]  /*8600*/  HADD2.F32 R196, -RZ, R196.H0_H0 ;  /* 0x200000c4ffc47230 */ /* 0x000fe40000004100 */
[-C--:B------:R-:W-:Y:S01]  /*8610*/  FFMA.FTZ R29, R39, R13.reuse, -R29 ;  /* 0x0000000d271d7223 */ /* 0x080fe2000001081d */
[----:B------:R-:W-:Y:S01]  /*8620*/  FFMA.FTZ R13, R33, R13, R38 ;  /* 0x0000000d210d7223 */ /* 0x000fe20000010026 */
[----:B------:R-:W-:Y:S02]  /*8630*/  IMAD.MOV.U32 R33, RZ, RZ, R35 ;  /* 0x000000ffff217224 */ /* 0x000fe400078e0023 */
[----:B------:R-:W-:Y:S01]  /*8640*/  HADD2.F32 R35, -RZ, R197.H1_H1 ;  /* 0x300000c5ff237230 */ /* 0x000fe20000004100 */
[----:B------:R-:W-:Y:S01]  /*8650*/  F2FP.F16.F32.PACK_AB R29, R29, R45 ;  /* 0x0000002d1d1d723e */ /* 0x000fe200000000ff */
[----:B------:R-:W-:Y:S01]  /*8660*/  HADD2.F32 R39, -RZ, R195.H1_H1 ;  /* 0x300000c3ff277230 */ /* 0x000fe20000004100 */
[----:B------:R-:W-:Y:S01]  /*8670*/  F2FP.F16.F32.PACK_AB R37, R13, R37 ;  /* 0x000000250d25723e */ /* 0x000fe200000000ff */
[----:B------:R-:W-:-:S02]  /*8680*/  HADD2.F32 R38, -RZ, R33.H0_H0 ;  /* 0x20000021ff267230 */ /* 0x000fc40000004100 */
[----:B------:R-:W-:Y:S02]  /*8690*/  HADD2.F32 R33, -RZ, R33.H1_H1 ;  /* 0x30000021ff217230 */ /* 0x000fe40000004100 */
[----:B------:R-:W-:Y:S02]  /*86a0*/  HADD2.F32 R40, -RZ, R40.H0_H0 ;  /* 0x20000028ff287230 */ /* 0x000fe40000004100 */
[CC--:B------:R-:W-:Y:S01]  /*86b0*/  FMUL.FTZ R44, R38.reuse, R35.reuse ;  /* 0x00000023262c7220 */ /* 0x0c0fe20000410000 */
[C---:B------:R-:W-:Y:S01]  /*86c0*/  FMUL.FTZ R35, R41.reuse, R35 ;  /* 0x0000002329237220 */ /* 0x040fe20000410000 */
[----:B------:R-:W-:Y:S02]  /*86d0*/  HADD2.F32 R28, -RZ, R28.H0_H0 ;  /* 0x2000001cff1c7230 */ /* 0x000fe40000004100 */
[-C--:B------:R-:W-:Y:S01]  /*86e0*/  FFMA.FTZ R44, R41, R39.reuse, -R44 ;  /* 0x00000027292c7223 */ /* 0x080fe2000001082c */
[----:B------:R-:W-:Y:S01]  /*86f0*/  FFMA.FTZ R35, R38, R39, R35 ;  /* 0x0000002726237223 */ /* 0x000fe20000010023 */
[----:B------:R-:W-:Y:S01]  /*8700*/  SHF.R.U32.HI R38, RZ, 0x10, R31 ;  /* 0x00000010ff267819 */ /* 0x000fe2000001161f */
[----:B------:R-:W-:Y:S01]  /*8710*/  HADD2.F32 R197, -RZ, R197.H0_H0 ;  /* 0x200000c5ffc57230 */ /* 0x000fe20000004100 */
[--C-:B------:R-:W-:Y:S01]  /*8720*/  SHF.R.U64 R31, R42, 0x10, R43.reuse ;  /* 0x000000102a1f7819 */ /* 0x100fe2000000122b */
[----:B------:R-:W-:Y:S01]  /*8730*/  HADD2.F32 R195, -RZ, R195.H0_H0 ;  /* 0x200000c3ffc37230 */ /* 0x000fe20000004100 */
[----:B------:R-:W-:Y:S01]  /*8740*/  SHF.R.U32.HI R42, RZ, 0x10, R43 ;  /* 0x00000010ff2a7819 */ /* 0x000fe2000001162b */
[----:B------:R-:W-:-:S02]  /*8750*/  HADD2.F32 R38, -RZ, R38.H0_H0 ;  /* 0x20000026ff267230 */ /* 0x000fc40000004100 */
[----:B------:R-:W-:Y:S02]  /*8760*/  HADD2.F32 R31, -RZ, R31.H0_H0 ;  /* 0x2000001fff1f7230 */ /* 0x000fe40000004100 */
[----:B------:R-:W-:Y:S02]  /*8770*/  HADD2.F32 R42, -RZ, R42.H0_H0 ;  /* 0x2000002aff2a7230 */ /* 0x000fe40000004100 */
[----:B------:R-:W-:Y:S02]  /*8780*/  HADD2.F32 R30, -RZ, R30.H0_H0 ;  /* 0x2000001eff1e7230 */ /* 0x000fe40000004100 */
[----:B------:R-:W-:Y:S02]  /*8790*/  IMAD.MOV.U32 R13, RZ, RZ, R29 ;  /* 0x000000ffff0d7224 */ /* 0x000fe400078e001d */
[----:B------:R-:W-:-:S04]  /*87a0*/  FMUL.FTZ R39, R33, R42 ;  /* 0x0000002a21277220 */ /* 0x000fc80000410000 */
[C---:B------:R-:W-:Y:S01]  /*87b0*/  FFMA.FTZ R39, R15.reuse, R38, -R39 ;  /* 0x000000260f277223 */ /* 0x040fe20000010827 */
[----:B------:R-:W-:-:S04]  /*87c0*/  FMUL.FTZ R15, R15, R42 ;  /* 0x0000002a0f0f7220 */ /* 0x000fc80000410000 */
[----:B------:R-:W-:Y:S01]  /*87d0*/  FFMA.FTZ R15, R33, R38, R15 ;  /* 0x00000026210f7223 */ /* 0x000fe2000001000f */
[----:B------:R-:W-:Y:S01]  /*87e0*/  HADD2.F32 R33, -RZ, R32.H0_H0 ;  /* 0x20000020ff217230 */ /* 0x000fe20000004100 */
[----:B------:R-:W-:Y:S01]  /*87f0*/  F2FP.F16.F32.PACK_AB R39, R39, R44 ;  /* 0x0000002c2727723e */ /* 0x000fe200000000ff */
[----:B------:R-:W-:Y:S02]  /*8800*/  HADD2.F32 R38, -RZ, R12.H0_H0 ;  /* 0x2000000cff267230 */ /* 0x000fe40000004100 */
[----:B------:R-:W-:Y:S02]  /*8810*/  HADD2.F32 R32, -RZ, R32.H1_H1 ;  /* 0x30000020ff207230 */ /* 0x000fe40000004100 */
[-C--:B------:R-:W-:Y:S01]  /*8820*/  FMUL.FTZ R41, R33, R198.reuse ;  /* 0x000000c621297220 */ /* 0x080fe20000410000 */
[----:B------:R-:W-:Y:S02]  /*8830*/  HADD2.F32 R12, -RZ, R12.H1_H1 ;  /* 0x3000000cff0c7230 */ /* 0x000fe40000004100 */
[C---:B------:R-:W-:Y:S01]  /*8840*/  FMUL.FTZ R198, R38.reuse, R198 ;  /* 0x000000c626c67220 */ /* 0x040fe20000410000 */
[----:B------:R-:W-:Y:S01]  /*8850*/  F2FP.F16.F32.PACK_AB R35, R15, R35 ;  /* 0x000000230f23723e */ /* 0x000fe200000000ff */
[----:B------:R-:W-:Y:S01]  /*8860*/  FFMA.FTZ R41, R38, R196, -R41 ;  /* 0x000000c426297223 */ /* 0x000fe20000010829 */
[----:B------:R-:W-:-:S02]  /*8870*/  IMAD.MOV.U32 R15, RZ, RZ, R39 ;  /* 0x000000ffff0f7224 */ /* 0x000fc400078e0027 */
[----:B------:R-:W-:Y:S01]  /*8880*/  FFMA.FTZ R198, R33, R196, R198 ;  /* 0x000000c421c67223 */ /* 0x000fe200000100c6 */
[-C--:B------:R-:W-:Y:S01]  /*8890*/  FMUL.FTZ R33, R32, R40.reuse ;  /* 0x0000002820217220 */ /* 0x080fe20000410000 */
[----:B------:R-:W-:-:S03]  /*88a0*/  FMUL.FTZ R40, R12, R40 ;  /* 0x000000280c287220 */ /* 0x000fc60000410000 */
[-C--:B------:R-:W-:Y:S01]  /*88b0*/  FFMA.FTZ R33, R12, R28.reuse, -R33 ;  /* 0x0000001c0c217223 */ /* 0x080fe20000010821 */
[----:B------:R-:W-:Y:S01]  /*88c0*/  FFMA.FTZ R40, R32, R28, R40 ;  /* 0x0000001c20287223 */ /* 0x000fe20000010028 */
[----:B------:R-:W-:Y:S02]  /*88d0*/  HADD2.F32 R12, -RZ, R34.H0_H0 ;  /* 0x20000022ff0c7230 */ /* 0x000fe40000004100 */
[----:B------:R-:W-:Y:S01]  /*88e0*/  HADD2.F32 R28, -RZ, R14.H0_H0 ;  /* 0x2000000eff1c7230 */ /* 0x000fe20000004100 */
[----:B------:R-:W-:Y:S01]  /*88f0*/  F2FP.F16.F32.PACK_AB R33, R33, R41 ;  /* 0x000000292121723e */ /* 0x000fe200000000ff */
[----:B------:R-:W-:Y:S02]  /*8900*/  HADD2.F32 R34, -RZ, R34.H1_H1 ;  /* 0x30000022ff227230 */ /* 0x000fe40000004100 */
[-C--:B------:R-:W-:Y:S01]  /*8910*/  FMUL.FTZ R32, R12, R197.reuse ;  /* 0x000000c50c207220 */ /* 0x080fe20000410000 */
[----:B------:R-:W-:Y:S02]  /*8920*/  HADD2.F32 R14, -RZ, R14.H1_H1 ;  /* 0x3000000eff0e7230 */ /* 0x000fe40000004100 */
[----:B------:R-:W-:Y:S01]  /*8930*/  FMUL.FTZ R197, R28, R197 ;  /* 0x000000c51cc57220 */ /* 0x000fe20000410000 */
[----:B------:R-:W-:Y:S01]  /*8940*/  F2FP.F16.F32.PACK_AB R40, R40, R198 ;  /* 0x000000c62828723e */ /* 0x000fe200000000ff */
[----:B------:R-:W-:-:S02]  /*8950*/  FFMA.FTZ R32, R28, R195, -R32 ;  /* 0x000000c31c207223 */ /* 0x000fc40000010820 */
[----:B------:R-:W-:Y:S01]  /*8960*/  FFMA.FTZ R197, R12, R195, R197 ;  /* 0x000000c30cc57223 */ /* 0x000fe200000100c5 */
[-C--:B------:R-:W-:Y:S01]  /*8970*/  FMUL.FTZ R12, R34, R31.reuse ;  /* 0x0000001f220c7220 */ /* 0x080fe20000410000 */
[----:B------:R-:W-:-:S03]  /*8980*/  FMUL.FTZ R31, R14, R31 ;  /* 0x0000001f0e1f7220 */ /* 0x000fc60000410000 */
[-C--:B------:R-:W-:Y:S01]  /*8990*/  FFMA.FTZ R12, R14, R30.reuse, -R12 ;  /* 0x0000001e0e0c7223 */ /* 0x080fe2000001080c */
[----:B------:R-:W-:-:S04]  /*89a0*/  FFMA.FTZ R31, R34, R30, R31 ;  /* 0x0000001e221f7223 */ /* 0x000fc8000001001f */
[----:B------:R-:W-:Y:S01]  /*89b0*/  F2FP.F16.F32.PACK_AB R14, R12, R32 ;  /* 0x000000200c0e723e */ /* 0x000fe200000000ff */
[----:B------:R-:W-:Y:S01]  /*89c0*/  IMAD.MOV.U32 R32, RZ, RZ, R40 ;  /* 0x000000ffff207224 */ /* 0x000fe200078e0028 */
[----:B------:R-:W-:Y:S02]  /*89d0*/  F2FP.F16.F32.PACK_AB R31, R31, R197 ;  /* 0x000000c51f1f723e */ /* 0x000fe400000000ff */
[----:B------:R-:W-:Y:S02]  /*89e0*/  MOV R12, R33 ;  /* 0x00000021000c7202 */ /* 0x000fe40000000f00 */
[----:B------:R-:W-:Y:S01]  /*89f0*/  MOV R33, R37 ;  /* 0x0000002500217202 */ /* 0x000fe20000000f00 */
[----:B------:R-:W-:-:S07]  /*8a00*/  IMAD.MOV.U32 R34, RZ, RZ, R31 ;  /* 0x000000ffff227224 */ /* 0x000fce00078e001f */
.L_x_535:
[----:B------:R-:W-:Y:S05]  /*8a10*/  BSYNC B2 ;  /* 0x0000000000027941 */ /* 0x000fea0003800000 */
.L_x_534:
[----:B------:R-:W-:-:S04]  /*8a20*/  LEA R28, P3, R8, R11, 0x1 ;  /* 0x0000000b081c7211 */ /* 0x000fc800078608ff */
[----:B--2---:R-:W-:Y:S02]  /*8a30*/  LEA.HI.X R29, R8, R117, R111, 0x1, P3 ;  /* 0x00000075081d7211 */ /* 0x004fe400018f0c6f */
[----:B------:R-:W-:-:S03]  /*8a40*/  ISETP.GE.AND P3, PT, R36, R135, PT ;  /* 0x000000872400720c */ /* 0x000fc60003f66270 */
[----:B----4-:R2:W-:Y:S10]  /*8a50*/  ST.E.128 desc[UR56][R28.64], R12 ;  /* 0x0000000c1c007985 */ /* 0x0105f4000c101d38 */
[----:B------:R-:W-:-:S05]  /*8a60*/  @!P3 IMAD.WIDE R116, R36, 0x2, R116 ;  /* 0x000000022474b825 */ /* 0x000fca00078e0274 */
[----:B---3--:R2:W-:Y:S02]  /*8a70*/  @!P3 ST.E.128 desc[UR56][R116.64], R32 ;  /* 0x000000207400b985 */ /* 0x0085e4000c101d38 */
.L_x_525:
[----:B------:R-:W-:Y:S05]  /*8a80*/  BSYNC B1 ;  /* 0x0000000000017941 */ /* 0x000fea0003800000 */
.L_x_524:
[----:B------:R-:W-:-:S03]  /*8a90*/  UMOV UR4, 0xffffffff ;  /* 0xffffffff00047882 */ /* 0x000fc60000000000 */
[----:B------:R-:W-:Y:S05]  /*8aa0*/  BRA.DIV UR4, `(.L_x_536) ;  /* 0x0000018a04507947 */ /* 0x000fea000b800000 */
[----:B-1----:R-:W1:Y:S04]  /*8ab0*/  SHFL.IDX PT, R115, R115, 0x1, 0x1c1f ;  /* 0x003c1f0073737f89 */ /* 0x002e6800000e0000 */
[----:B------:R-:W0:Y:S02]  /*8ac0*/  SHFL.IDX PT, R118, R118, 0x1, 0x1c1f ;  /* 0x003c1f0076767f89 */ /* 0x000e2400000e0000 */
.L_x_808:
[----:B------:R-:W-:Y:S05]  /*8ad0*/  @P4 BRA `(.L_x_493) ;  /* 0x0000001c00744947 */ /* 0x000fea0003800000 */
[----:B------:R-:W-:Y:S01]  /*8ae0*/  ISETP.NE.AND P3, PT, R9, RZ, PT ;  /* 0x000000ff0900720c */ /* 0x000fe20003f65270 */
[----:B------:R-:W-:Y:S01]  /*8af0*/  BSSY B1, `(.L_x_537) ;  /* 0x0000078000017945 */ /* 0x000fe20003800000 */
[----:B0-2---:R-:W-:Y:S01]  /*8b00*/  MOV R32, R118 ;  /* 0x0000007600207202 */ /* 0x005fe20000000f00 */
[----:B-1----:R-:W-:-:S10]  /*8b10*/  IMAD.MOV.U32 R33, RZ, RZ, R115 ;  /* 0x000000ffff217224 */ /* 0x002fd400078e0073 */
[----:B------:R-:W-:Y:S05]  /*8b20*/  @!P3 BRA `(.L_x_538) ;  /* 0x0000000400d0b947 */ /* 0x000fea0003800000 */
[----:B---3--:R-:W-:Y:S01]  /*8b30*/  SEL R11, R125, R137, !P0 ;  /* 0x000000897d0b7207 */ /* 0x008fe20004000000 */
[----:B------:R-:W-:Y:S01]  /*8b40*/  BSSY B2, `(.L_x_539) ;  /* 0x000006c000027945 */ /* 0x000fe20003800000 */
[----:B----4-:R-:W-:Y:S02]  /*8b50*/  SHF.R.U32.HI R13, RZ, 0x3, R168 ;  /* 0x00000003ff0d7819 */ /* 0x010fe400000116a8 */
[----:B------:R-:W-:Y:S02]  /*8b60*/  SHF.R.S32.HI R12, RZ, 0x1f, R11 ;  /* 0x0000001fff0c7819 */ /* 0x000fe4000001140b */
[----:B------:R-:W-:Y:S02]  /*8b70*/  ISETP.GE.AND P3, PT, R16, R124, PT ;  /* 0x0000007c1000720c */ /* 0x000fe40003f66270 */
        /* <DEDUP_REMOVED lines=9> */
[----:B------:R-:W-:Y:S01]  /*8c10*/  IADD3 R11, R12, R11, RZ ;  /* 0x0000000b0c0b7210 */ /* 0x000fe20007ffe0ff */
[----:B------:R-:W-:-:S04]  /*8c20*/  IMAD R12, R18, 0x4800, R138 ;  /* 0x00004800120c7824 */ /* 0x000fc800078e028a */
[----:B------:R-:W-:Y:S02]  /*8c30*/  IMAD R28, R18, 0x4800, R11 ;  /* 0x00004800121c7824 */ /* 0x000fe400078e020b */
[--C-:B------:R-:W-:Y:S02]  /*8c40*/  IMAD R12, R12, 0x2, R2.reuse ;  /* 0x000000020c0c7824 */ /* 0x100fe400078e0202 */
[----:B------:R-:W-:-:S04]  /*8c50*/  IMAD R28, R28, 0x2, R2 ;  /* 0x000000021c1c7824 */ /* 0x000fc800078e0202 */
[----:B------:R-:W0:Y:S04]  /*8c60*/  LDS.128 R12, [R12+0x18400] ;  /* 0x018400000c0c7984 */ /* 0x000e280000000c00 */
[----:B------:R-:W1:Y:S01]  /*8c70*/  LDS.128 R28, [R28+0x18400] ;  /* 0x018400001c1c7984 */ /* 0x000e620000000c00 */
[----:B------:R-:W-:Y:S05]  /*8c80*/  @P3 BRA `(.L_x_540) ;  /* 0x00000004005c3947 */ /* 0x000fea0003800000 */
[----:B-1----:R-:W-:Y:S01]  /*8c90*/  MOV R11, R29 ;  /* 0x0000001d000b7202 */ /* 0x002fe20000000f00 */
[----:B------:R-:W-:Y:S01]  /*8ca0*/  HADD2.F32 R34, -RZ, R194.H1_H1 ;  /* 0x300000c2ff227230 */ /* 0x000fe20000004100 */
[----:B------:R-:W-:Y:S01]  /*8cb0*/  SHF.R.U64 R72, R72, 0x10, R73 ;  /* 0x0000001048487819 */ /* 0x000fe20000001249 */
[----:B0-----:R-:W-:Y:S02]  /*8cc0*/  HADD2.F32 R37, -RZ, R13.H0_H0 ;  /* 0x2000000dff257230 */ /* 0x001fe40000004100 */
[--C-:B------:R-:W-:Y:S02]  /*8cd0*/  HADD2.F32 R29, -RZ, R11.reuse.H0_H0 ;  /* 0x2000000bff1d7230 */ /* 0x100fe40000004100 */
[----:B------:R-:W-:Y:S02]  /*8ce0*/  HADD2.F32 R35, -RZ, R182.H1_H1 ;  /* 0x300000b6ff237230 */ /* 0x000fe40000004100 */
[----:B------:R-:W-:Y:S02]  /*8cf0*/  HADD2.F32 R11, -RZ, R11.H1_H1 ;  /* 0x3000000bff0b7230 */ /* 0x000fe40000004100 */
[-C--:B------:R-:W-:Y:S01]  /*8d00*/  FMUL.FTZ R38, R29, R34.reuse ;  /* 0x000000221d267220 */ /* 0x080fe20000410000 */
[----:B------:R-:W-:Y:S01]  /*8d10*/  FMUL.FTZ R34, R37, R34 ;  /* 0x0000002225227220 */ /* 0x000fe20000410000 */
[----:B------:R-:W-:-:S02]  /*8d20*/  HADD2.F32 R13, -RZ, R13.H1_H1 ;  /* 0x3000000dff0d7230 */ /* 0x000fc40000004100 */
[-C--:B------:R-:W-:Y:S01]  /*8d30*/  FFMA.FTZ R38, R37, R35.reuse, -R38 ;  /* 0x0000002325267223 */ /* 0x080fe20000010826 */
[----:B------:R-:W-:Y:S01]  /*8d40*/  FFMA.FTZ R29, R29, R35, R34 ;  /* 0x000000231d1d7223 */ /* 0x000fe20000010022 */
[----:B------:R-:W-:Y:S01]  /*8d50*/  SHF.R.U32.HI R35, RZ, 0x10, R73 ;  /* 0x00000010ff237819 */ /* 0x000fe20000011649 */
[----:B------:R-:W-:Y:S01]  /*8d60*/  HADD2.F32 R40, -RZ, R15.H0_H0 ;  /* 0x2000000fff287230 */ /* 0x000fe20000004100 */
[--C-:B------:R-:W-:Y:S01]  /*8d70*/  SHF.R.U64 R34, R60, 0x10, R61.reuse ;  /* 0x000000103c227819 */ /* 0x100fe2000000123d */
[----:B------:R-:W-:Y:S01]  /*8d80*/  HADD2.F32 R39, -RZ, R159.H1_H1 ;  /* 0x3000009fff277230 */ /* 0x000fe20000004100 */
[----:B------:R-:W-:Y:S01]  /*8d90*/  SHF.R.U32.HI R60, RZ, 0x10, R61 ;  /* 0x00000010ff3c7819 */ /* 0x000fe2000001163d */
[----:B------:R-:W-:Y:S02]  /*8da0*/  HADD2.F32 R35, -RZ, R35.H0_H0 ;  /* 0x20000023ff237230 */ /* 0x000fe40000004100 */
[----:B------:R-:W-:Y:S02]  /*8db0*/  HADD2.F32 R15, -RZ, R15.H1_H1 ;  /* 0x3000000fff0f7230 */ /* 0x000fe40000004100 */
[----:B------:R-:W-:-:S02]  /*8dc0*/  HADD2.F32 R60, -RZ, R60.H0_H0 ;  /* 0x2000003cff3c7230 */ /* 0x000fc40000004100 */
[-C--:B------:R-:W-:Y:S01]  /*8dd0*/  FMUL.FTZ R37, R11, R35.reuse ;  /* 0x000000230b257220 */ /* 0x080fe20000410000 */
[C---:B------:R-:W-:Y:S01]  /*8de0*/  FMUL.FTZ R35, R13.reuse, R35 ;  /* 0x000000230d237220 */ /* 0x040fe20000410000 */
[----:B------:R-:W-:Y:S02]  /*8df0*/  HADD2.F32 R194, -RZ, R194.H0_H0 ;  /* 0x200000c2ffc27230 */ /* 0x000fe40000004100 */
[-C--:B------:R-:W-:Y:S01]  /*8e00*/  FFMA.FTZ R13, R13, R60.reuse, -R37 ;  /* 0x0000003c0d0d7223 */ /* 0x080fe20000010825 */
[----:B------:R-:W-:Y:S01]  /*8e10*/  FFMA.FTZ R11, R11, R60, R35 ;  /* 0x0000003c0b0b7223 */ /* 0x000fe20000010023 */
[----:B------:R-:W-:Y:S02]  /*8e20*/  HADD2.F32 R35, -RZ, R193.H1_H1 ;  /* 0x300000c1ff237230 */ /* 0x000fe40000004100 */
[--C-:B------:R-:W-:Y:S01]  /*8e30*/  HADD2.F32 R37, -RZ, R31.reuse.H0_H0 ;  /* 0x2000001fff257230 */ /* 0x100fe20000004100 */
[----:B------:R-:W-:Y:S01]  /*8e40*/  F2FP.F16.F32.PACK_AB R13, R13, R38 ;  /* 0x000000260d0d723e */ /* 0x000fe200000000ff */
[----:B------:R-:W-:Y:S01]  /*8e50*/  HADD2.F32 R31, -RZ, R31.H1_H1 ;  /* 0x3000001fff1f7230 */ /* 0x000fe20000004100 */
[----:B------:R-:W-:Y:S01]  /*8e60*/  F2FP.F16.F32.PACK_AB R29, R11, R29 ;  /* 0x0000001d0b1d723e */ /* 0x000fe200000000ff */
[----:B------:R-:W-:-:S02]  /*8e70*/  HADD2.F32 R42, -RZ, R12.H0_H0 ;  /* 0x2000000cff2a7230 */ /* 0x000fc40000004100 */
[CC--:B------:R-:W-:Y:S01]  /*8e80*/  FMUL.FTZ R41, R37.reuse, R35.reuse ;  /* 0x0000002325297220 */ /* 0x0c0fe20000410000 */
[C---:B------:R-:W-:Y:S01]  /*8e90*/  FMUL.FTZ R35, R40.reuse, R35 ;  /* 0x0000002328237220 */ /* 0x040fe20000410000 */
[----:B------:R-:W-:Y:S02]  /*8ea0*/  HADD2.F32 R182, -RZ, R182.H0_H0 ;  /* 0x200000b6ffb67230 */ /* 0x000fe40000004100 */
[-C--:B------:R-:W-:Y:S01]  /*8eb0*/  FFMA.FTZ R41, R40, R39.reuse, -R41 ;  /* 0x0000002728297223 */ /* 0x080fe20000010829 */
[----:B------:R-:W-:Y:S01]  /*8ec0*/  FFMA.FTZ R35, R37, R39, R35 ;  /* 0x0000002725237223 */ /* 0x000fe20000010023 */
[--C-:B------:R-:W-:Y:S01]  /*8ed0*/  SHF.R.U64 R39, R74, 0x10, R75.reuse ;  /* 0x000000104a277819 */ /* 0x100fe2000000124b */
[----:B------:R-:W-:Y:S01]  /*8ee0*/  HADD2.F32 R72, -RZ, R72.H0_H0 ;  /* 0x20000048ff487230 */ /* 0x000fe20000004100 */
[----:B------:R-:W-:Y:S01]  /*8ef0*/  SHF.R.U32.HI R74, RZ, 0x10, R75 ;  /* 0x00000010ff4a7819 */ /* 0x000fe2000001164b */
[----:B------:R-:W-:Y:S01]  /*8f00*/  HADD2.F32 R12, -RZ, R12.H1_H1 ;  /* 0x3000000cff0c7230 */ /* 0x000fe20000004100 */
[--C-:B------:R-:W-:Y:S01]  /*8f10*/  SHF.R.U64 R37, R62, 0x10, R63.reuse ;  /* 0x000000103e257819 */ /* 0x100fe2000000123f */
[----:B------:R-:W-:Y:S01]  /*8f20*/  HADD2.F32 R34, -RZ, R34.H0_H0 ;  /* 0x20000022ff227230 */ /* 0x000fe20000004100 */
[----:B------:R-:W-:Y:S01]  /*8f30*/  SHF.R.U32.HI R62, RZ, 0x10, R63 ;  /* 0x00000010ff3e7819 */ /* 0x000fe2000001163f */
[----:B------:R-:W-:-:S02]  /*8f40*/  HADD2.F32 R74, -RZ, R74.H0_H0 ;  /* 0x2000004aff4a7230 */ /* 0x000fc40000004100 */
[----:B------:R-:W-:Y:S02]  /*8f50*/  HADD2.F32 R193, -RZ, R193.H0_H0 ;  /* 0x200000c1ffc17230 */ /* 0x000fe40000004100 */
[----:B------:R-:W-:Y:S02]  /*8f60*/  HADD2.F32 R62, -RZ, R62.H0_H0 ;  /* 0x2000003eff3e7230 */ /* 0x000fe40000004100 */
[----:B------:R-:W-:Y:S01]  /*8f70*/  FMUL.FTZ R40, R31, R74 ;  /* 0x0000004a1f287220 */ /* 0x000fe20000410000 */
[----:B------:R-:W-:Y:S02]  /*8f80*/  HADD2.F32 R159, -RZ, R159.H0_H0 ;  /* 0x2000009fff9f7230 */ /* 0x000fe40000004100 */
[----:B------:R-:W-:Y:S02]  /*8f90*/  HADD2.F32 R39, -RZ, R39.H0_H0 ;  /* 0x20000027ff277230 */ /* 0x000fe40000004100 */
[C---:B------:R-:W-:Y:S01]  /*8fa0*/  FFMA.FTZ R40, R15.reuse, R62, -R40 ;  /* 0x0000003e0f287223 */ /* 0x040fe20000010828 */
[----:B------:R-:W-:Y:S01]  /*8fb0*/  FMUL.FTZ R15, R15, R74 ;  /* 0x0000004a0f0f7220 */ /* 0x000fe20000410000 */
[----:B------:R-:W-:-:S03]  /*8fc0*/  HADD2.F32 R37, -RZ, R37.H0_H0 ;  /* 0x20000025ff257230 */ /* 0x000fc60000004100 */
[----:B------:R-:W-:Y:S01]  /*8fd0*/  FFMA.FTZ R15, R31, R62, R15 ;  /* 0x0000003e1f0f7223 */ /* 0x000fe2000001000f */
[--C-:B------:R-:W-:Y:S01]  /*8fe0*/  HADD2.F32 R31, -RZ, R28.reuse.H0_H0 ;  /* 0x2000001cff1f7230 */ /* 0x100fe20000004100 */
[----:B------:R-:W-:Y:S01]  /*8ff0*/  F2FP.F16.F32.PACK_AB R40, R40, R41 ;  /* 0x000000292828723e */ /* 0x000fe200000000ff */
[----:B------:R-:W-:Y:S02]  /*9000*/  HADD2.F32 R28, -RZ, R28.H1_H1 ;  /* 0x3000001cff1c7230 */ /* 0x000fe40000004100 */
[----:B------:R-:W-:Y:S01]  /*9010*/  F2FP.F16.F32.PACK_AB R35, R15, R35 ;  /* 0x000000230f23723e */ /* 0x000fe200000000ff */
[CC--:B------:R-:W-:Y:S01]  /*9020*/  FMUL.FTZ R43, R31.reuse, R194.reuse ;  /* 0x000000c21f2b7220 */ /* 0x0c0fe20000410000 */
[C---:B------:R-:W-:Y:S01]  /*9030*/  FMUL.FTZ R194, R42.reuse, R194 ;  /* 0x000000c22ac27220 */ /* 0x040fe20000410000 */
[----:B------:R-:W-:Y:S02]  /*9040*/  IMAD.MOV.U32 R15, RZ, RZ, R40 ;  /* 0x000000ffff0f7224 */ /* 0x000fe400078e0028 */
[-C--:B------:R-:W-:Y:S01]  /*9050*/  FFMA.FTZ R43, R42, R182.reuse, -R43 ;  /* 0x000000b62a2b7223 */ /* 0x080fe2000001082b */
        /* <DEDUP_REMOVED lines=16> */
[C---:B------:R-:W-:Y:S01]  /*9160*/  FMUL.FTZ R39, R14.reuse, R39 ;  /* 0x000000270e277220 */ /* 0x040fe20000410000 */
[----:B------:R-:W-:Y:S02]  /*9170*/  IMAD.MOV.U32 R28, RZ, RZ, R72 ;  /* 0x000000ffff1c7224 */ /* 0x000fe400078e0048 */
        /* <DEDUP_REMOVED lines=8> */
.L_x_540:
[----:B------:R-:W-:Y:S05]  /*9200*/  BSYNC B2 ;  /* 0x0000000000027941 */ /* 0x000fea0003800000 */
.L_x_539:
[----:B------:R-:W-:-:S04]  /*9210*/  LEA R34, P3, R6, R118, 0x1 ;  /* 0x0000007606227211 */ /* 0x000fc800078608ff */
[----:B------:R-:W-:Y:S02]  /*9220*/  LEA.HI.X R35, R6, R115, R113, 0x1, P3 ;  /* 0x0000007306237211 */ /* 0x000fe400018f0c71 */
[----:B------:R-:W-:-:S03]  /*9230*/  ISETP.GE.AND P3, PT, R36, R135, PT ;  /* 0x000000872400720c */ /* 0x000fc60003f66270 */
[----:B0-----:R0:W-:Y:S10]  /*9240*/  ST.E.128 desc[UR56][R34.64], R12 ;  /* 0x0000000c22007985 */ /* 0x0011f4000c101d38 */
[----:B------:R-:W-:-:S05]  /*9250*/  @!P3 IMAD.WIDE R36, R36, 0x2, R32 ;  /* 0x000000022424b825 */ /* 0x000fca00078e0220 */
[----:B-1----:R0:W-:Y:S02]  /*9260*/  @!P3 ST.E.128 desc[UR56][R36.64], R28 ;  /* 0x0000001c2400b985 */ /* 0x0021e4000c101d38 */
.L_x_538:
[----:B------:R-:W-:Y:S05]  /*9270*/  BSYNC B1 ;  /* 0x0000000000017941 */ /* 0x000fea0003800000 */
.L_x_537:
[----:B------:R-:W-:Y:S01]  /*9280*/  ISETP.NE.AND P3, PT, R26, RZ, PT ;  /* 0x000000ff1a00720c */ /* 0x000fe20003f65270 */
[----:B------:R-:W-:-:S12]  /*9290*/  BSSY B1, `(.L_x_541) ;  /* 0x0000077000017945 */ /* 0x000fd80003800000 */
[----:B------:R-:W-:Y:S05]  /*92a0*/  @!P3 BRA `(.L_x_542) ;  /* 0x0000000400d4b947 */ /* 0x000fea0003800000 */
[----:B---3--:R-:W-:Y:S01]  /*92b0*/  SEL R11, R125, R137, !P1 ;  /* 0x000000897d0b7207 */ /* 0x008fe20004800000 */
[----:B------:R-:W-:Y:S01]  /*92c0*/  BSSY B2, `(.L_x_543) ;  /* 0x0000070000027945 */ /* 0x000fe20003800000 */
[----:B0-----:R-:W-:Y:S02]  /*92d0*/  SHF.R.U32.HI R14, RZ, 0x3, R168 ;  /* 0x00000003ff0e7819 */ /* 0x001fe400000116a8 */
[----:B----4-:R-:W-:Y:S02]  /*92e0*/  SHF.R.S32.HI R12, RZ, 0x1f, R11 ;  /* 0x0000001fff0c7819 */ /* 0x010fe4000001140b */
[----:B------:R-:W-:Y:S02]  /*92f0*/  ISETP.GE.AND P4, PT, R0, R124, PT ;  /* 0x0000007c0000720c */ /* 0x000fe40003f86270 */
[----:B------:R-:W-:Y:S02]  /*9300*/  LEA.HI R11, R12, R11, RZ, 0x4 ;  /* 0x0000000b0c0b7211 */ /* 0x000fe400078f20ff */
[----:B------:R-:W-:-:S02]  /*9310*/  LEA R34, P3, R7, R118, 0x1 ;  /* 0x0000007607227211 */ /* 0x000fc400078608ff */
[----:B------:R-:W-:Y:S02]  /*9320*/  LEA.HI.SX32 R11, R11, R120, 0x1c ;  /* 0x000000780b0b7211 */ /* 0x000fe400078fe2ff */
[----:B------:R-:W-:Y:S02]  /*9330*/  LEA.HI.X R35, R7, R115, R112, 0x1, P3 ;  /* 0x0000007307237211 */ /* 0x000fe400018f0c70 */
[----:B------:R-:W-:Y:S01]  /*9340*/  SHF.R.S32.HI R12, RZ, 0x1f, R11 ;  /* 0x0000001fff0c7819 */ /* 0x000fe2000001140b */
[----:B------:R-:W-:-:S03]  /*9350*/  IMAD.SHL.U32 R36, R11, 0x8, RZ ;  /* 0x000000080b247824 */ /* 0x000fc600078e00ff */
[----:B------:R-:W-:Y:S02]  /*9360*/  LEA.HI R12, R12, R11, RZ, 0x3 ;  /* 0x0000000b0c0c7211 */ /* 0x000fe400078f18ff */
[----:B------:R-:W-:Y:S02]  /*9370*/  LOP3.LUT R11, R168, 0x38, R36, 0xf8, !PT ;  /* 0x00000038a80b7812 */ /* 0x000fe400078ef824 */
[----:B------:R-:W-:Y:S02]  /*9380*/  SHF.R.S32.HI R13, RZ, 0x3, R12 ;  /* 0x00000003ff0d7819 */ /* 0x000fe4000001140c */
[----:B------:R-:W-:Y:S02]  /*9390*/  LOP3.LUT R11, R11, R14, RZ, 0x3c, !PT ;  /* 0x0000000e0b0b7212 */ /* 0x000fe400078e3cff */
[----:B------:R-:W-:Y:S01]  /*93a0*/  ISETP.GE.AND P3, PT, R36, R135, PT ;  /* 0x000000872400720c */ /* 0x000fe20003f66270 */
[----:B------:R-:W-:-:S04]  /*93b0*/  IMAD R12, R13, 0x1800, R180 ;  /* 0x000018000d0c7824 */ /* 0x000fc800078e02b4 */
[----:B------:R-:W-:Y:S02]  /*93c0*/  IMAD.IADD R11, R12, 0x1, R11 ;  /* 0x000000010c0b7824 */ /* 0x000fe400078e020b */
[C---:B------:R-:W-:Y:S02]  /*93d0*/  IMAD R12, R18.reuse, 0x4800, R134 ;  /* 0x00004800120c7824 */ /* 0x040fe400078e0286 */
[----:B------:R-:W-:-:S03]  /*93e0*/  IMAD R28, R18, 0x4800, R11 ;  /* 0x00004800121c7824 */ /* 0x000fc600078e020b */
[----:B------:R-:W-:Y:S01]  /*93f0*/  LEA R12, R12, R2, 0x1 ;  /* 0x000000020c0c7211 */ /* 0x000fe200078e08ff */
[----:B------:R-:W-:-:S05]  /*9400*/  IMAD R28, R28, 0x2, R2 ;  /* 0x000000021c1c7824 */ /* 0x000fca00078e0202 */
[----:B------:R-:W0:Y:S04]  /*9410*/  LDS.128 R12, [R12+0x18400] ;  /* 0x018400000c0c7984 */ /* 0x000e280000000c00 */
[----:B------:R-:W1:Y:S01]  /*9420*/  LDS.128 R28, [R28+0x18400] ;  /* 0x018400001c1c7984 */ /* 0x000e620000000c00 */
[----:B------:R-:W-:Y:S05]  /*9430*/  @P4 BRA `(.L_x_544) ;  /* 0x0000000400604947 */ /* 0x000fea0003800000 */
[----:B0-----:R-:W-:Y:S01]  /*9440*/  IMAD.MOV.U32 R11, RZ, RZ, R13 ;  /* 0x000000ffff0b7224 */ /* 0x001fe200078e000d */
[----:B------:R-:W-:Y:S01]  /*9450*/  SHF.R.U64 R68, R68, 0x10, R69 ;  /* 0x0000001044447819 */ /* 0x000fe20000001245 */
[----:B------:R-:W-:Y:S01]  /*9460*/  HADD2.F32 R39, -RZ, R158.H1_H1 ;  /* 0x3000009eff277230 */ /* 0x000fe20000004100 */
[----:B------:R-:W-:Y:S01]  /*9470*/  SHF.R.U64 R56, R56, 0x10, R57 ;  /* 0x0000001038387819 */ /* 0x000fe20000001239 */
[----:B-1----:R-:W-:Y:S01]  /*9480*/  HADD2.F32 R37, -RZ, R29.H0_H0 ;  /* 0x2000001dff257230 */ /* 0x002fe20000004100 */
[----:B------:R-:W-:Y:S01]  /*9490*/  SHF.R.U64 R70, R70, 0x10, R71 ;  /* 0x0000001046467819 */ /* 0x000fe20000001247 */
[----:B------:R-:W-:Y:S01]  /*94a0*/  HADD2.F32 R38, -RZ, R11.H0_H0 ;  /* 0x2000000bff267230 */ /* 0x000fe20000004100 */
[----:B------:R-:W-:Y:S01]  /*94b0*/  SHF.R.U64 R58, R58, 0x10, R59 ;  /* 0x000000103a3a7819 */ /* 0x000fe2000000123b */
[----:B------:R-:W-:Y:S02]  /*94c0*/  HADD2.F32 R13, -RZ, R150.H1_H1 ;  /* 0x30000096ff0d7230 */ /* 0x000fe40000004100 */
[----:B------:R-:W-:Y:S01]  /*94d0*/  FMUL.FTZ R40, R37, R39 ;  /* 0x0000002725287220 */ /* 0x000fe20000410000 */
[----:B------:R-:W-:-:S02]  /*94e0*/  HADD2.F32 R158, -RZ, R158.H0_H0 ;  /* 0x2000009eff9e7230 */ /* 0x000fc40000004100 */
[C---:B------:R-:W-:Y:S01]  /*94f0*/  FMUL.FTZ R39, R38.reuse, R39 ;  /* 0x0000002726277220 */ /* 0x040fe20000410000 */
[----:B------:R-:W-:Y:S02]  /*9500*/  HADD2.F32 R150, -RZ, R150.H0_H0 ;  /* 0x20000096ff967230 */ /* 0x000fe40000004100 */
[-C--:B------:R-:W-:Y:S01]  /*9510*/  FFMA.FTZ R38, R38, R13.reuse, -R40 ;  /* 0x0000000d26267223 */ /* 0x080fe20000010828 */
[----:B------:R-:W-:Y:S01]  /*9520*/  SHF.R.U32.HI R40, RZ, 0x10, R57 ;  /* 0x00000010ff287819 */ /* 0x000fe20000011639 */
[----:B------:R-:W-:Y:S01]  /*9530*/  FFMA.FTZ R37, R37, R13, R39 ;  /* 0x0000000d25257223 */ /* 0x000fe20000010027 */
[----:B------:R-:W-:Y:S01]  /*9540*/  SHF.R.U32.HI R39, RZ, 0x10, R69 ;  /* 0x00000010ff277819 */ /* 0x000fe20000011645 */
[----:B------:R-:W-:Y:S02]  /*9550*/  HADD2.F32 R13, -RZ, R29.H1_H1 ;  /* 0x3000001dff0d7230 */ /* 0x000fe40000004100 */
[----:B------:R-:W-:Y:S02]  /*9560*/  HADD2.F32 R68, -RZ, R68.H0_H0 ;  /* 0x20000044ff447230 */ /* 0x000fe40000004100 */
[----:B------:R-:W-:-:S02]  /*9570*/  HADD2.F32 R29, -RZ, R39.H0_H0 ;  /* 0x20000027ff1d7230 */ /* 0x000fc40000004100 */
[----:B------:R-:W-:Y:S02]  /*9580*/  HADD2.F32 R39, -RZ, R11.H1_H1 ;  /* 0x3000000bff277230 */ /* 0x000fe40000004100 */
[----:B------:R-:W-:Y:S02]  /*9590*/  HADD2.F32 R11, -RZ, R40.H0_H0 ;  /* 0x20000028ff0b7230 */ /* 0x000fe40000004100 */
[-C--:B------:R-:W-:Y:S01]  /*95a0*/  FMUL.FTZ R40, R13, R29.reuse ;  /* 0x0000001d0d287220 */ /* 0x080fe20000410000 */
[----:B------:R-:W-:Y:S02]  /*95b0*/  HADD2.F32 R56, -RZ, R56.H0_H0 ;  /* 0x20000038ff387230 */ /* 0x000fe40000004100 */
[C---:B------:R-:W-:Y:S01]  /*95c0*/  FMUL.FTZ R41, R39.reuse, R29 ;  /* 0x0000001d27297220 */ /* 0x040fe20000410000 */
[----:B------:R-:W-:Y:S02]  /*95d0*/  HADD2.F32 R70, -RZ, R70.H0_H0 ;  /* 0x20000046ff467230 */ /* 0x000fe40000004100 */
[----:B------:R-:W-:Y:S01]  /*95e0*/  FFMA.FTZ R29, R39, R11, -R40 ;  /* 0x0000000b271d7223 */ /* 0x000fe20000010828 */
[----:B------:R-:W-:-:S02]  /*95f0*/  HADD2.F32 R40, -RZ, R151.H1_H1 ;  /* 0x30000097ff287230 */ /* 0x000fc40000004100 */
[----:B------:R-:W-:Y:S01]  /*9600*/  FFMA.FTZ R11, R13, R11, R41 ;  /* 0x0000000b0d0b7223 */ /* 0x000fe20000010029 */
[----:B------:R-:W-:Y:S01]  /*9610*/  MOV R13, R15 ;  /* 0x0000000f000d7202 */ /* 0x000fe20000000f00 */
[----:B------:R-:W-:Y:S01]  /*9620*/  HADD2.F32 R15, -RZ, R31.H0_H0 ;  /* 0x2000001fff0f7230 */ /* 0x000fe20000004100 */
[----:B------:R-:W-:Y:S01]  /*9630*/  F2FP.F16.F32.PACK_AB R29, R29, R38 ;  /* 0x000000261d1d723e */ /* 0x000fe200000000ff */
[----:B------:R-:W-:Y:S01]  /*9640*/  HADD2.F32 R41, -RZ, R149.H1_H1 ;  /* 0x30000095ff297230 */ /* 0x000fe20000004100 */
[----:B------:R-:W-:Y:S01]  /*9650*/  F2FP.F16.F32.PACK_AB R11, R11, R37 ;  /* 0x000000250b0b723e */ /* 0x000fe200000000ff */
[--C-:B------:R-:W-:Y:S02]  /*9660*/  HADD2.F32 R39, -RZ, R13.reuse.H0_H0 ;  /* 0x2000000dff277230 */ /* 0x100fe40000004100 */
[----:B------:R-:W-:Y:S01]  /*9670*/  FMUL.FTZ R42, R15, R40 ;  /* 0x000000280f2a7220 */ /* 0x000fe20000410000 */
[----:B------:R-:W-:Y:S02]  /*9680*/  HADD2.F32 R13, -RZ, R13.H1_H1 ;  /* 0x3000000dff0d7230 */ /* 0x000fe40000004100 */
[----:B------:R-:W-:-:S02]  /*9690*/  HADD2.F32 R151, -RZ, R151.H0_H0 ;  /* 0x20000097ff977230 */ /* 0x000fc40000004100 */
[C---:B------:R-:W-:Y:S01]  /*96a0*/  FMUL.FTZ R40, R39.reuse, R40 ;  /* 0x0000002827287220 */ /* 0x040fe20000410000 */
[-C--:B------:R-:W-:Y:S01]  /*96b0*/  FFMA.FTZ R42, R39, R41.reuse, -R42 ;  /* 0x00000029272a7223 */ /* 0x080fe2000001082a */
[----:B------:R-:W-:Y:S01]  /*96c0*/  SHF.R.U32.HI R39, RZ, 0x10, R71 ;  /* 0x00000010ff277819 */ /* 0x000fe20000011647 */
[----:B------:R-:W-:Y:S02]  /*96d0*/  HADD2.F32 R149, -RZ, R149.H0_H0 ;  /* 0x20000095ff957230 */ /* 0x000fe40000004100 */
[----:B------:R-:W-:Y:S01]  /*96e0*/  FFMA.FTZ R40, R15, R41, R40 ;  /* 0x000000290f287223 */ /* 0x000fe20000010028 */
[----:B------:R-:W-:Y:S02]  /*96f0*/  HADD2.F32 R15, -RZ, R31.H1_H1 ;  /* 0x3000001fff0f7230 */ /* 0x000fe40000004100 */
[----:B------:R-:W-:Y:S01]  /*9700*/  HADD2.F32 R31, -RZ, R39.H0_H0 ;  /* 0x20000027ff1f7230 */ /* 0x000fe20000004100 */
[----:B------:R-:W-:Y:S01]  /*9710*/  SHF.R.U32.HI R39, RZ, 0x10, R59 ;  /* 0x00000010ff277819 */ /* 0x000fe2000001163b */
[----:B------:R-:W-:-:S03]  /*9720*/  HADD2.F32 R58, -RZ, R58.H0_H0 ;  /* 0x2000003aff3a7230 */ /* 0x000fc60000004100 */
[-C--:B------:R-:W-:Y:S01]  /*9730*/  FMUL.FTZ R41, R15, R31.reuse ;  /* 0x0000001f0f297220 */ /* 0x080fe20000410000 */
[----:B------:R-:W-:Y:S02]  /*9740*/  HADD2.F32 R39, -RZ, R39.H0_H0 ;  /* 0x20000027ff277230 */ /* 0x000fe40000004100 */
[----:B------:R-:W-:-:S03]  /*9750*/  FMUL.FTZ R31, R13, R31 ;  /* 0x0000001f0d1f7220 */ /* 0x000fc60000410000 */
[-C--:B------:R-:W-:Y:S01]  /*9760*/  FFMA.FTZ R41, R13, R39.reuse, -R41 ;  /* 0x000000270d297223 */ /* 0x080fe20000010829 */
[----:B------:R-:W-:Y:S01]  /*9770*/  FFMA.FTZ R31, R15, R39, R31 ;  /* 0x000000270f1f7223 */ /* 0x000fe2000001001f */
[----:B------:R-:W-:Y:S02]  /*9780*/  HADD2.F32 R13, -RZ, R28.H0_H0 ;  /* 0x2000001cff0d7230 */ /* 0x000fe40000004100 */
[----:B------:R-:W-:Y:S02]  /*9790*/  HADD2.F32 R15, -RZ, R12.H0_H0 ;  /* 0x2000000cff0f7230 */ /* 0x000fe40000004100 */
[----:B------:R-:W-:Y:S02]  /*97a0*/  HADD2.F32 R28, -RZ, R28.H1_H1 ;  /* 0x3000001cff1c7230 */ /* 0x000fe40000004100 */
[-C--:B------:R-:W-:Y:S01]  /*97b0*/  FMUL.FTZ R39, R13, R158.reuse ;  /* 0x0000009e0d277220 */ /* 0x080fe20000410000 */
[----:B------:R-:W-:Y:S02]  /*97c0*/  HADD2.F32 R12, -RZ, R12.H1_H1 ;  /* 0x3000000cff0c7230 */ /* 0x000fe40000004100 */
[----:B------:R-:W-:Y:S01]  /*97d0*/  FMUL.FTZ R158, R15, R158 ;  /* 0x0000009e0f9e7220 */ /* 0x000fe20000410000 */
[----:B------:R-:W-:Y:S01]  /*97e0*/  F2FP.F16.F32.PACK_AB R31, R31, R40 ;  /* 0x000000281f1f723e */ /* 0x000fe200000000ff */
[----:B------:R-:W-:Y:S01]  /*97f0*/  FFMA.FTZ R39, R15, R150, -R39 ;  /* 0x000000960f277223 */ /* 0x000fe20000010827 */
[----:B------:R-:W-:-:S02]  /*9800*/  HADD2.F32 R15, -RZ, R14.H0_H0 ;  /* 0x2000000eff0f7230 */ /* 0x000fc40000004100 */
[----:B------:R-:W-:Y:S01]  /*9810*/  FFMA.FTZ R158, R13, R150, R158 ;  /* 0x000000960d9e7223 */ /* 0x000fe2000001009e */
[-C--:B------:R-:W-:Y:S01]  /*9820*/  FMUL.FTZ R13, R28, R68.reuse ;  /* 0x000000441c0d7220 */ /* 0x080fe20000410000 */
[C---:B------:R-:W-:Y:S01]  /*9830*/  FMUL.FTZ R68, R12.reuse, R68 ;  /* 0x000000440c447220 */ /* 0x040fe20000410000 */
[----:B------:R-:W-:Y:S02]  /*9840*/  HADD2.F32 R14, -RZ, R14.H1_H1 ;  /* 0x3000000eff0e7230 */ /* 0x000fe40000004100 */
[-C--:B------:R-:W-:Y:S01]  /*9850*/  FFMA.FTZ R13, R12, R56.reuse, -R13 ;  /* 0x000000380c0d7223 */ /* 0x080fe2000001080d */
[--C-:B------:R-:W-:Y:S02]  /*9860*/  HADD2.F32 R12, -RZ, R30.reuse.H0_H0 ;  /* 0x2000001eff0c7230 */ /* 0x100fe40000004100 */
[----:B------:R-:W-:Y:S01]  /*9870*/  FFMA.FTZ R68, R28, R56, R68 ;  /* 0x000000381c447223 */ /* 0x000fe20000010044 */
[----:B------:R-:W-:Y:S02]  /*9880*/  HADD2.F32 R30, -RZ, R30.H1_H1 ;  /* 0x3000001eff1e7230 */ /* 0x000fe40000004100 */
[-C--:B------:R-:W-:Y:S01]  /*9890*/  FMUL.FTZ R28, R12, R151.reuse ;  /* 0x000000970c1c7220 */ /* 0x080fe20000410000 */
[----:B------:R-:W-:Y:S01]  /*98a0*/  FMUL.FTZ R151, R15, R151 ;  /* 0x000000970f977220 */ /* 0x000fe20000410000 */
[----:B------:R-:W-:-:S02]  /*98b0*/  F2FP.F16.F32.PACK_AB R68, R68, R158 ;  /* 0x0000009e4444723e */ /* 0x000fc400000000ff */
[-C--:B------:R-:W-:Y:S01]  /*98c0*/  FFMA.FTZ R28, R15, R149.reuse, -R28 ;  /* 0x000000950f1c7223 */ /* 0x080fe2000001081c */
[----:B------:R-:W-:Y:S01]  /*98d0*/  FFMA.FTZ R151, R12, R149, R151 ;  /* 0x000000950c977223 */ /* 0x000fe20000010097 */
[-C--:B------:R-:W-:Y:S01]  /*98e0*/  FMUL.FTZ R12, R30, R70.reuse ;  /* 0x000000461e0c7220 */ /* 0x080fe20000410000 */
[C---:B------:R-:W-:Y:S01]  /*98f0*/  FMUL.FTZ R70, R14.reuse, R70 ;  /* 0x000000460e467220 */ /* 0x040fe20000410000 */
[----:B------:R-:W-:Y:S02]  /*9900*/  F2FP.F16.F32.PACK_AB R15, R41, R42 ;  /* 0x0000002a290f723e */ /* 0x000fe400000000ff */
[-C--:B------:R-:W-:Y:S01]  /*9910*/  FFMA.FTZ R12, R14, R58.reuse, -R12 ;  /* 0x0000003a0e0c7223 */ /* 0x080fe2000001080c */
[----:B------:R-:W-:Y:S01]  /*9920*/  FFMA.FTZ R70, R30, R58, R70 ;  /* 0x0000003a1e467223 */ /* 0x000fe20000010046 */
[----:B------:R-:W-:Y:S01]  /*9930*/  F2FP.F16.F32.PACK_AB R14, R13, R39 ;  /* 0x000000270d0e723e */ /* 0x000fe200000000ff */
[----:B------:R-:W-:Y:S02]  /*9940*/  IMAD.MOV.U32 R13, RZ, RZ, R29 ;  /* 0x000000ffff0d7224 */ /* 0x000fe400078e001d */
[----:B------:R-:W-:Y:S01]  /*9950*/  F2FP.F16.F32.PACK_AB R30, R12, R28 ;  /* 0x0000001c0c1e723e */ /* 0x000fe200000000ff */
[----:B------:R-:W-:Y:S01]  /*9960*/  IMAD.MOV.U32 R29, RZ, RZ, R11 ;  /* 0x000000ffff1d7224 */ /* 0x000fe200078e000b */
[----:B------:R-:W-:Y:S01]  /*9970*/  F2FP.F16.F32.PACK_AB R70, R70, R151 ;  /* 0x000000974646723e */ /* 0x000fe200000000ff */
[----:B------:R-:W-:Y:S01]  /*9980*/  IMAD.MOV.U32 R12, RZ, RZ, R14 ;  /* 0x000000ffff0c7224 */ /* 0x000fe200078e000e */
[----:B------:R-:W-:Y:S01]  /*9990*/  MOV R28, R68 ;  /* 0x00000044001c7202 */ /* 0x000fe20000000f00 */
[----:B------:R-:W-:Y:S01]  /*99a0*/  IMAD.MOV.U32 R14, RZ, RZ, R30 ;  /* 0x000000ffff0e7224 */ /* 0x000fe200078e001e */
[----:B------:R-:W-:-:S07]  /*99b0*/  MOV R30, R70 ;  /* 0x00000046001e7202 */ /* 0x000fce0000000f00 */
.L_x_544:
[----:B------:R-:W-:Y:S05]  /*99c0*/  BSYNC B2 ;  /* 0x0000000000027941 */ /* 0x000fea0003800000 */
.L_x_543:
[----:B------:R-:W-:Y:S01]  /*99d0*/  @!P3 IMAD.WIDE R36, R36, 0x2, R32 ;  /* 0x000000022424b825 */ /* 0x000fe200078e0220 */
[----:B0-----:R2:W-:Y:S04]  /*99e0*/  ST.E.128 desc[UR56][R34.64], R12 ;  /* 0x0000000c22007985 */ /* 0x0015e8000c101d38 */
[----:B-1----:R2:W-:Y:S02]  /*99f0*/  @!P3 ST.E.128 desc[UR56][R36.64], R28 ;  /* 0x0000001c2400b985 */ /* 0x0025e4000c101d38 */
.L_x_542:
[----:B------:R-:W-:Y:S05]  /*9a00*/  BSYNC B1 ;  /* 0x0000000000017941 */ /* 0x000fea0003800000 */
.L_x_541:
[----:B------:R-:W-:-:S13]  /*9a10*/  ISETP.NE.AND P3, PT, R27, RZ, PT ;  /* 0x000000ff1b00720c */ /* 0x000fda0003f65270 */
[----:B------:R-:W-:Y:S05]  /*9a20*/  @!P3 BRA `(.L_x_493) ;  /* 0x0000000c00a0b947 */ /* 0x000fea0003800000 */
[----:B---3--:R-:W3:Y:S01]  /*9a30*/  LDL R11, [R1+0x38] ;  /* 0x00003800010b7983 */ /* 0x008ee20000100800 */
[----:B0-2---:R-:W-:Y:S01]  /*9a40*/  SHF.R.U32.HI R14, RZ, 0x3, R168 ;  /* 0x00000003ff0e7819 */ /* 0x005fe200000116a8 */
[----:B------:R-:W-:Y:S01]  /*9a50*/  BSSY B1, `(.L_x_545) ;  /* 0x000006c000017945 */ /* 0x000fe20003800000 */
[----:B------:R-:W-:-:S04]  /*9a60*/  LEA R34, P3, R8, R118, 0x1 ;  /* 0x0000007608227211 */ /* 0x000fc800078608ff */
[----:B------:R-:W-:Y:S02]  /*9a70*/  LEA.HI.X R35, R8, R115, R111, 0x1, P3 ;  /* 0x0000007308237211 */ /* 0x000fe400018f0c6f */
[----:B------:R-:W-:Y:S02]  /*9a80*/  ISETP.GE.AND P3, PT, R3, R124, PT ;  /* 0x0000007c0300720c */ /* 0x000fe40003f66270 */
[----:B---3--:R-:W-:-:S04]  /*9a90*/  LOP3.LUT P4, RZ, R11, 0x1, RZ, 0xc0, !PT ;  /* 0x000000010bff7812 */ /* 0x008fc8000788c0ff */
[----:B------:R-:W-:-:S04]  /*9aa0*/  SEL R137, R125, R137, !P4 ;  /* 0x000000897d897207 */ /* 0x000fc80006000000 */
[----:B----4-:R-:W-:-:S04]  /*9ab0*/  SHF.R.S32.HI R12, RZ, 0x1f, R137 ;  /* 0x0000001fff0c7819 */ /* 0x010fc80000011489 */
        /* <DEDUP_REMOVED lines=17> */
[----:B------:R-:W-:Y:S01]  /*9bd0*/  SHF.R.U64 R37, R64, 0x10, R65 ;  /* 0x0000001040257819 */ /* 0x000fe20000001241 */
[----:B-1----:R-:W-:Y:S01]  /*9be0*/  IMAD.MOV.U32 R40, RZ, RZ, R29 ;  /* 0x000000ffff287224 */ /* 0x002fe200078e001d */
[----:B------:R-:W-:Y:S01]  /*9bf0*/  SHF.R.U32.HI R64, RZ, 0x10, R65 ;  /* 0x00000010ff407819 */ /* 0x000fe20000011641 */
[----:B------:R-:W-:Y:S01]  /*9c00*/  HADD2.F32 R46, -RZ, R148.H1_H1 ;  /* 0x30000094ff2e7230 */ /* 0x000fe20000004100 */
[--C-:B------:R-:W-:Y:S01]  /*9c10*/  SHF.R.U64 R36, R52, 0x10, R53.reuse ;  /* 0x0000001034247819 */ /* 0x100fe20000001235 */
[----:B0-----:R-:W-:Y:S01]  /*9c20*/  HADD2.F32 R42, -RZ, R13.H1_H1 ;  /* 0x3000000dff2a7230 */ /* 0x001fe20000004100 */
[----:B------:R-:W-:Y:S01]  /*9c30*/  SHF.R.U32.HI R52, RZ, 0x10, R53 ;  /* 0x00000010ff347819 */ /* 0x000fe20000011635 */
[--C-:B------:R-:W-:Y:S01]  /*9c40*/  HADD2.F32 R41, -RZ, R40.reuse.H0_H0 ;  /* 0x20000028ff297230 */ /* 0x100fe20000004100 */
[----:B------:R-:W-:Y:S01]  /*9c50*/  MOV R29, R15 ;  /* 0x0000000f001d7202 */ /* 0x000fe20000000f00 */
[----:B------:R-:W-:Y:S01]  /*9c60*/  HADD2.F32 R40, -RZ, R40.H1_H1 ;  /* 0x30000028ff287230 */ /* 0x000fe20000004100 */
[----:B------:R-:W-:Y:S01]  /*9c70*/  SHF.R.U64 R39, R66, 0x10, R67 ;  /* 0x0000001042277819 */ /* 0x000fe20000001243 */
[----:B------:R-:W-:-:S02]  /*9c80*/  HADD2.F32 R45, -RZ, R64.H0_H0 ;  /* 0x20000040ff2d7230 */ /* 0x000fc40000004100 */
[-C--:B------:R-:W-:Y:S01]  /*9c90*/  FMUL.FTZ R48, R41, R46.reuse ;  /* 0x0000002e29307220 */ /* 0x080fe20000410000 */
[----:B------:R-:W-:Y:S01]  /*9ca0*/  HADD2.F32 R15, -RZ, R13.H0_H0 ;  /* 0x2000000dff0f7230 */ /* 0x000fe20000004100 */
[----:B------:R-:W-:Y:S01]  /*9cb0*/  SHF.R.U32.HI R66, RZ, 0x10, R67 ;  /* 0x00000010ff427819 */ /* 0x000fe20000011643 */
[----:B------:R-:W-:Y:S02]  /*9cc0*/  HADD2.F32 R44, -RZ, R144.H1_H1 ;  /* 0x30000090ff2c7230 */ /* 0x000fe40000004100 */
[-C--:B------:R-:W-:Y:S01]  /*9cd0*/  FMUL.FTZ R47, R40, R45.reuse ;  /* 0x0000002d282f7220 */ /* 0x080fe20000410000 */
[----:B------:R-:W-:Y:S02]  /*9ce0*/  HADD2.F32 R43, -RZ, R52.H0_H0 ;  /* 0x20000034ff2b7230 */ /* 0x000fe40000004100 */
[C---:B------:R-:W-:Y:S01]  /*9cf0*/  FMUL.FTZ R46, R15.reuse, R46 ;  /* 0x0000002e0f2e7220 */ /* 0x040fe20000410000 */
[----:B------:R-:W-:Y:S01]  /*9d00*/  FMUL.FTZ R45, R42, R45 ;  /* 0x0000002d2a2d7220 */ /* 0x000fe20000410000 */
[----:B------:R-:W-:Y:S01]  /*9d10*/  SHF.R.U64 R38, R54, 0x10, R55 ;  /* 0x0000001036267819 */ /* 0x000fe20000001237 */
[-C--:B------:R-:W-:Y:S01]  /*9d20*/  FFMA.FTZ R15, R15, R44.reuse, -R48 ;  /* 0x0000002c0f0f7223 */ /* 0x080fe20000010830 */
[----:B------:R-:W-:Y:S01]  /*9d30*/  FFMA.FTZ R13, R41, R44, R46 ;  /* 0x0000002c290d7223 */ /* 0x000fe2000001002e */
[----:B------:R-:W-:Y:S01]  /*9d40*/  FFMA.FTZ R40, R40, R43, R45 ;  /* 0x0000002b28287223 */ /* 0x000fe2000001002d */
[----:B------:R-:W-:Y:S01]  /*9d50*/  SHF.R.U32.HI R54, RZ, 0x10, R55 ;  /* 0x00000010ff367819 */ /* 0x000fe20000011637 */
[----:B------:R-:W-:-:S02]  /*9d60*/  HADD2.F32 R46, -RZ, R31.H1_H1 ;  /* 0x3000001fff2e7230 */ /* 0x000fc40000004100 */
[----:B------:R-:W-:Y:S01]  /*9d70*/  FFMA.FTZ R42, R42, R43, -R47 ;  /* 0x0000002b2a2a7223 */ /* 0x000fe2000001082f */
[----:B------:R-:W-:Y:S02]  /*9d80*/  HADD2.F32 R45, -RZ, R66.H0_H0 ;  /* 0x20000042ff2d7230 */ /* 0x000fe40000004100 */
[----:B------:R-:W-:Y:S02]  /*9d90*/  HADD2.F32 R50, -RZ, R147.H1_H1 ;  /* 0x30000093ff327230 */ /* 0x000fe40000004100 */
[----:B------:R-:W-:Y:S02]  /*9da0*/  HADD2.F32 R41, -RZ, R31.H0_H0 ;  /* 0x2000001fff297230 */ /* 0x000fe40000004100 */
[----:B------:R-:W-:Y:S01]  /*9db0*/  FMUL.FTZ R47, R46, R45 ;  /* 0x0000002d2e2f7220 */ /* 0x000fe20000410000 */
[--C-:B------:R-:W-:Y:S01]  /*9dc0*/  HADD2.F32 R44, -RZ, R29.reuse.H1_H1 ;  /* 0x3000001dff2c7230 */ /* 0x100fe20000004100 */
[----:B------:R-:W-:Y:S01]  /*9dd0*/  F2FP.F16.F32.PACK_AB R15, R42, R15 ;  /* 0x0000000f2a0f723e */ /* 0x000fe200000000ff */
[----:B------:R-:W-:-:S02]  /*9de0*/  HADD2.F32 R31, -RZ, R29.H0_H0 ;  /* 0x2000001dff1f7230 */ /* 0x000fc40000004100 */
[-C--:B------:R-:W-:Y:S01]  /*9df0*/  FMUL.FTZ R52, R41, R50.reuse ;  /* 0x0000003229347220 */ /* 0x080fe20000410000 */
[----:B------:R-:W-:Y:S02]  /*9e00*/  HADD2.F32 R48, -RZ, R146.H1_H1 ;  /* 0x30000092ff307230 */ /* 0x000fe40000004100 */
[----:B------:R-:W-:Y:S01]  /*9e10*/  FMUL.FTZ R45, R44, R45 ;  /* 0x0000002d2c2d7220 */ /* 0x000fe20000410000 */
[----:B------:R-:W-:Y:S02]  /*9e20*/  HADD2.F32 R43, -RZ, R54.H0_H0 ;  /* 0x20000036ff2b7230 */ /* 0x000fe40000004100 */
[C---:B------:R-:W-:Y:S01]  /*9e30*/  FMUL.FTZ R50, R31.reuse, R50 ;  /* 0x000000321f327220 */ /* 0x040fe20000410000 */
[----:B------:R-:W-:Y:S02]  /*9e40*/  HADD2.F32 R148, -RZ, R148.H0_H0 ;  /* 0x20000094ff947230 */ /* 0x000fe40000004100 */
[----:B------:R-:W-:Y:S01]  /*9e50*/  FFMA.FTZ R29, R31, R48, -R52 ;  /* 0x000000301f1d7223 */ /* 0x000fe20000010834 */
[----:B------:R-:W-:-:S02]  /*9e60*/  HADD2.F32 R146, -RZ, R146.H0_H0 ;  /* 0x20000092ff927230 */ /* 0x000fc40000004100 */
[-C--:B------:R-:W-:Y:S01]  /*9e70*/  FFMA.FTZ R44, R44, R43.reuse, -R47 ;  /* 0x0000002b2c2c7223 */ /* 0x080fe2000001082f */
[----:B------:R-:W-:Y:S01]  /*9e80*/  FFMA.FTZ R46, R46, R43, R45 ;  /* 0x0000002b2e2e7223 */ /* 0x000fe2000001002d */
[----:B------:R-:W-:Y:S01]  /*9e90*/  FFMA.FTZ R31, R41, R48, R50 ;  /* 0x00000030291f7223 */ /* 0x000fe20000010032 */
[--C-:B------:R-:W-:Y:S02]  /*9ea0*/  HADD2.F32 R43, -RZ, R28.reuse.H0_H0 ;  /* 0x2000001cff2b7230 */ /* 0x100fe40000004100 */
[----:B------:R-:W-:Y:S01]  /*9eb0*/  HADD2.F32 R48, -RZ, R37.H0_H0 ;  /* 0x20000025ff307230 */ /* 0x000fe20000004100 */
[----:B------:R-:W-:Y:S01]  /*9ec0*/  F2FP.F16.F32.PACK_AB R44, R44, R29 ;  /* 0x0000001d2c2c723e */ /* 0x000fe200000000ff */
[----:B------:R-:W-:Y:S01]  /*9ed0*/  HADD2.F32 R45, -RZ, R28.H1_H1 ;  /* 0x3000001cff2d7230 */ /* 0x000fe20000004100 */
[----:B------:R-:W-:Y:S01]  /*9ee0*/  F2FP.F16.F32.PACK_AB R29, R40, R13 ;  /* 0x0000000d281d723e */ /* 0x000fe200000000ff */
[--C-:B------:R-:W-:Y:S01]  /*9ef0*/  HADD2.F32 R41, -RZ, R12.reuse.H1_H1 ;  /* 0x3000000cff297230 */ /* 0x100fe20000004100 */
[----:B------:R-:W-:Y:S01]  /*9f00*/  F2FP.F16.F32.PACK_AB R31, R46, R31 ;  /* 0x0000001f2e1f723e */ /* 0x000fe200000000ff */
[----:B------:R-:W-:-:S02]  /*9f10*/  HADD2.F32 R37, -RZ, R12.H0_H0 ;  /* 0x2000000cff257230 */ /* 0x000fc40000004100 */
[----:B------:R-:W-:Y:S01]  /*9f20*/  FMUL.FTZ R12, R43, R148 ;  /* 0x000000942b0c7220 */ /* 0x000fe20000410000 */
[----:B------:R-:W-:Y:S02]  /*9f30*/  HADD2.F32 R36, -RZ, R36.H0_H0 ;  /* 0x20000024ff247230 */ /* 0x000fe40000004100 */
[-C--:B------:R-:W-:Y:S01]  /*9f40*/  FMUL.FTZ R50, R45, R48.reuse ;  /* 0x000000302d327220 */ /* 0x080fe20000410000 */
[----:B------:R-:W-:Y:S01]  /*9f50*/  FMUL.FTZ R48, R41, R48 ;  /* 0x0000003029307220 */ /* 0x000fe20000410000 */
[C---:B------:R-:W-:Y:S01]  /*9f60*/  FMUL.FTZ R28, R37.reuse, R148 ;  /* 0x00000094251c7220 */ /* 0x040fe20000410000 */
[----:B------:R-:W-:Y:S01]  /*9f70*/  FFMA.FTZ R12, R37, R146, -R12 ;  /* 0x00000092250c7223 */ /* 0x000fe2000001080c */
[-C--:B------:R-:W-:Y:S01]  /*9f80*/  FFMA.FTZ R37, R41, R36.reuse, -R50 ;  /* 0x0000002429257223 */ /* 0x080fe20000010832 */
[----:B------:R-:W-:Y:S01]  /*9f90*/  FFMA.FTZ R41, R45, R36, R48 ;  /* 0x000000242d297223 */ /* 0x000fe20000010030 */
[----:B------:R-:W-:Y:S02]  /*9fa0*/  HADD2.F32 R45, -RZ, R39.H0_H0 ;  /* 0x20000027ff2d7230 */ /* 0x000fe40000004100 */
[----:B------:R-:W-:Y:S01]  /*9fb0*/  FFMA.FTZ R28, R43, R146, R28 ;  /* 0x000000922b1c7223 */ /* 0x000fe2000001001c */
[----:B------:R-:W-:Y:S01]  /*9fc0*/  HADD2.F32 R39, -RZ, R30.H0_H0 ;  /* 0x2000001eff277230 */ /* 0x000fe20000004100 */
[----:B------:R-:W-:Y:S01]  /*9fd0*/  F2FP.F16.F32.PACK_AB R12, R37, R12 ;  /* 0x0000000c250c723e */ /* 0x000fe200000000ff */
[----:B------:R-:W-:-:S02]  /*9fe0*/  HADD2.F32 R144, -RZ, R144.H0_H0 ;  /* 0x20000090ff907230 */ /* 0x000fc40000004100 */
[----:B------:R-:W-:Y:S01]  /*9ff0*/  HADD2.F32 R36, -RZ, R14.H0_H0 ;  /* 0x2000000eff247230 */ /* 0x000fe20000004100 */
[----:B------:R-:W-:Y:S01]  /*a000*/  F2FP.F16.F32.PACK_AB R28, R41, R28 ;  /* 0x0000001c291c723e */ /* 0x000fe200000000ff */
[----:B------:R-:W-:Y:S02]  /*a010*/  HADD2.F32 R30, -RZ, R30.H1_H1 ;  /* 0x3000001eff1e7230 */ /* 0x000fe40000004100 */
[-C--:B------:R-:W-:Y:S01]  /*a020*/  FMUL.FTZ R47, R39, R144.reuse ;  /* 0x00000090272f7220 */ /* 0x080fe20000410000 */
[----:B------:R-:W-:Y:S02]  /*a030*/  HADD2.F32 R14, -RZ, R14.H1_H1 ;  /* 0x3000000eff0e7230 */ /* 0x000fe40000004100 */
[----:B------:R-:W-:Y:S01]  /*a040*/  FMUL.FTZ R144, R36, R144 ;  /* 0x0000009024907220 */ /* 0x000fe20000410000 */
[----:B------:R-:W-:Y:S02]  /*a050*/  HADD2.F32 R147, -RZ, R147.H0_H0 ;  /* 0x20000093ff937230 */ /* 0x000fe40000004100 */
[----:B------:R-:W-:Y:S01]  /*a060*/  FMUL.FTZ R49, R30, R45 ;  /* 0x0000002d1e317220 */ /* 0x000fe20000410000 */
[----:B------:R-:W-:-:S02]  /*a070*/  HADD2.F32 R43, -RZ, R38.H0_H0 ;  /* 0x20000026ff2b7230 */ /* 0x000fc40000004100 */
[----:B------:R-:W-:Y:S01]  /*a080*/  FMUL.FTZ R45, R14, R45 ;  /* 0x0000002d0e2d7220 */ /* 0x000fe20000410000 */
[----:B------:R-:W-:Y:S02]  /*a090*/  IMAD.MOV.U32 R13, RZ, RZ, R15 ;  /* 0x000000ffff0d7224 */ /* 0x000fe400078e000f */
[-C--:B------:R-:W-:Y:S01]  /*a0a0*/  FFMA.FTZ R47, R36, R147.reuse, -R47 ;  /* 0x00000093242f7223 */ /* 0x080fe2000001082f */
[----:B------:R-:W-:Y:S01]  /*a0b0*/  FFMA.FTZ R144, R39, R147, R144 ;  /* 0x0000009327907223 */ /* 0x000fe20000010090 */
[-C--:B------:R-:W-:Y:S01]  /*a0c0*/  FFMA.FTZ R14, R14, R43.reuse, -R49 ;  /* 0x0000002b0e0e7223 */ /* 0x080fe20000010831 */
[----:B------:R-:W-:Y:S01]  /*a0d0*/  FFMA.FTZ R45, R30, R43, R45 ;  /* 0x0000002b1e2d7223 */ /* 0x000fe2000001002d */
[----:B------:R-:W-:-:S03]  /*a0e0*/  IMAD.MOV.U32 R15, RZ, RZ, R44 ;  /* 0x000000ffff0f7224 */ /* 0x000fc600078e002c */
[----:B------:R-:W-:Y:S02]  /*a0f0*/  F2FP.F16.F32.PACK_AB R14, R14, R47 ;  /* 0x0000002f0e0e723e */ /* 0x000fe400000000ff */
[----:B------:R-:W-:-:S07]  /*a100*/  F2FP.F16.F32.PACK_AB R30, R45, R144 ;  /* 0x000000902d1e723e */ /* 0x000fce00000000ff */
.L_x_546:
[----:B------:R-:W-:Y:S05]  /*a110*/  BSYNC B1 ;  /* 0x0000000000017941 */ /* 0x000fea0003800000 */
.L_x_545:
[----:B0-----:R0:W-:Y:S01]  /*a120*/  ST.E.128 desc[UR56][R34.64], R12 ;  /* 0x0000000c22007985 */ /* 0x0011e2000c101d38 */
[----:B------:R-:W-:-:S13]  /*a130*/  ISETP.GE.AND P3, PT, R11, R135, PT ;  /* 0x000000870b00720c */ /* 0x000fda0003f66270 */
[----:B------:R-:W-:Y:S05]  /*a140*/  @P3 BRA `(.L_x_493) ;  /* 0x0000000400d83947 */ /* 0x000fea0003800000 */
[----:B------:R-:W-:-:S05]  /*a150*/  IMAD.WIDE R32, R11, 0x2, R32 ;  /* 0x000000020b207825 */ /* 0x000fca00078e0220 */
[----:B-1----:R1:W-:Y:S01]  /*a160*/  ST.E.128 desc[UR56][R32.64], R28 ;  /* 0x0000001c20007985 */ /* 0x0023e2000c101d38 */
[----:B------:R-:W-:Y:S05]  /*a170*/  BRA `(.L_x_493) ;  /* 0x0000000400cc7947 */ /* 0x000fea0003800000 */
.L_x_458:
[----:B------:R-:W-:-:S06]  /*a180*/  UISETP.NE.AND UP0, UPT, UR58, 0x3, UPT ;  /* 0x000000033a00788c */ /* 0x000fcc000bf05270 */
[----:B------:R-:W-:-:S13]  /*a190*/  PLOP3.LUT P2, PT, PT, PT, UP0, 0x80, 0x0 ;  /* 0x000000000000781c */ /* 0x000fda0003f4f008 */
[----:B------:R-:W-:Y:S05]  /*a1a0*/  @!P2 BRA `(.L_x_547) ;  /* 0x000000000004a947 */ /* 0x000fea0003800000 */
[----:B------:R-:W-:Y:S01]  /*a1b0*/  BPT.TRAP 0x1 ;  /* 0x000000040000795c */ /* 0x000fe20000300000 */
.L_x_547:
[----:B------:R-:W-:Y:S01]  /*a1c0*/  LEA R85, R18, R2, 0x3 ;  /* 0x0000000212557211 */ /* 0x000fe200078e18ff */
[----:B------:R-:W-:Y:S01]  /*a1d0*/  BSSY B1, `(.L_x_548) ;  /* 0x0000005000017945 */ /* 0x000fe20003800000 */
[----:B------:R-:W-:Y:S02]  /*a1e0*/  SHF.L.U32 R86, R167, 0x1f, RZ ;  /* 0x0000001fa7567819 */ /* 0x000fe400000006ff */
[----:B------:R-:W-:Y:S02]  /*a1f0*/  SHF.R.S32.HI R82, RZ, 0x1f, R81 ;  /* 0x0000001fff527819 */ /* 0x000fe40000011451 */
[----:B------:R-:W1:Y:S02]  /*a200*/  SYNCS.PHASECHK.TRANS64.TRYWAIT P3, [R85+URZ+0x2a890], R86 ;  /* 0x02a89056550075a7 */ /* 0x000e64000806017f */
[----:B-1----:R-:W-:Y:S05]  /*a210*/  @!P3 BRA `(.L_x_549) ;  /* 0x0000017000c0b947 */ /* 0x002fea0003800000 */
.L_x_809:
[----:B------:R-:W-:Y:S05]  /*a220*/  BSYNC B1 ;  /* 0x0000000000017941 */ /* 0x000fea0003800000 */
.L_x_548:
[----:B------:R-:W-:Y:S01]  /*a230*/  ULDC.64 UR4, c[0x0][0x300] ;  /* 0x0000c00000047ab9 */ /* 0x000fe20000000a00 */
[----:B-----5:R-:W-:Y:S01]  /*a240*/  SHF.R.S32.HI R83, RZ, 0x1f, R80 ;  /* 0x0000001fff537819 */ /* 0x020fe20000011450 */
[----:B------:R-:W-:Y:S01]  /*a250*/  IMAD R14, R82, UR4, RZ ;  /* 0x00000004520e7c24 */ /* 0x000fe2000f8e02ff */
[----:B------:R-:W-:Y:S01]  /*a260*/  ULDC.64 UR6, c[0x0][0x2e8] ;  /* 0x0000ba0000067ab9 */ /* 0x000fe20000000a00 */
[----:B0-----:R-:W-:-:S04]  /*a270*/  IMAD.WIDE.U32 R12, R81, UR4, RZ ;  /* 0x00000004510c7c25 */ /* 0x001fc8000f8e00ff */
[----:B------:R-:W-:Y:S01]  /*a280*/  IMAD R11, R81, UR5, R14 ;  /* 0x00000005510b7c24 */ /* 0x000fe2000f8e020e */
[----:B------:R-:W-:Y:S01]  /*a290*/  ULDC.64 UR4, c[0x0][0x310] ;  /* 0x0000c40000047ab9 */ /* 0x000fe20000000a00 */
[----:B------:R-:W-:Y:S02]  /*a2a0*/  IMAD R84, R24, -0x60, R25 ;  /* 0xffffffa018547824 */ /* 0x000fe400078e0219 */
[----:B------:R-:W-:Y:S02]  /*a2b0*/  IMAD R15, R83, UR4, RZ ;  /* 0x00000004530f7c24 */ /* 0x000fe4000f8e02ff */
[----:B------:R-:W-:Y:S01]  /*a2c0*/  IMAD.IADD R13, R13, 0x1, R11 ;  /* 0x000000010d0d7824 */ /* 0x000fe200078e020b */
[----:B------:R-:W-:Y:S01]  /*a2d0*/  VIMNMX R84, R84, 0x60, PT ;  /* 0x0000006054547848 */ /* 0x000fe20003fe0100 */
[C---:B------:R-:W-:Y:S02]  /*a2e0*/  IMAD R15, R80.reuse, UR5, R15 ;  /* 0x00000005500f7c24 */ /* 0x040fe4000f8e020f */
[----:B------:R-:W-:Y:S01]  /*a2f0*/  IMAD.WIDE.U32 R12, R80, UR4, R12 ;  /* 0x00000004500c7c25 */ /* 0x000fe2000f8e000c */
[----:B------:R-:W-:Y:S01]  /*a300*/  ULDC.64 UR4, c[0x0][0x308] ;  /* 0x0000c20000047ab9 */ /* 0x000fe20000000a00 */
[----:B------:R-:W-:-:S02]  /*a310*/  IADD3 R38, -R166, R84, RZ ;  /* 0x00000054a6267210 */ /* 0x000fc40007ffe1ff */
[----:B------:R-:W-:Y:S02]  /*a320*/  IMAD.IADD R13, R13, 0x1, R15 ;  /* 0x000000010d0d7824 */ /* 0x000fe400078e020f */
[----:B------:R-:W-:Y:S01]  /*a330*/  IMAD.WIDE.U32 R12, R162, UR4, R12 ;  /* 0x00000004a20c7c25 */ /* 0x000fe2000f8e000c */
[----:B------:R-:W-:-:S03]  /*a340*/  UMOV UR4, 0xffffffff ;  /* 0xffffffff00047882 */ /* 0x000fc60000000000 */
[----:B------:R-:W-:Y:S01]  /*a350*/  IMAD R37, R162, UR5, R13 ;  /* 0x00000005a2257c24 */ /* 0x000fe2000f8e020d */
[----:B------:R-:W-:-:S04]  /*a360*/  LEA R36, P3, R12, UR6, 0x1 ;  /* 0x000000060c247c11 */ /* 0x000fc8000f8608ff */
[----:B------:R-:W-:Y:S02]  /*a370*/  LEA.HI.X R37, R12, UR7, R37, 0x1, P3 ;  /* 0x000000070c257c11 */ /* 0x000fe400098f0c25 */
[----:B------:R-:W-:Y:S01]  /*a380*/  ISETP.GE.AND P3, PT, R38, 0x1, PT ;  /* 0x000000012600780c */ /* 0x000fe20003f66270 */
[----:B------:R-:W-:-:S12]  /*a390*/  BRA.DIV UR4, `(.L_x_550) ;  /* 0x0000017204747947 */ /* 0x000fd8000b800000 */
[----:B------:R0:W2:Y:S04]  /*a3a0*/  SHFL.IDX PT, R40, R37, RZ, 0x1c1f ;  /* 0x001c1fff25287589 */ /* 0x0000a800000e0000 */
[----:B------:R0:W3:Y:S02]  /*a3b0*/  SHFL.IDX PT, R39, R36, RZ, 0x1c1f ;  /* 0x001c1fff24277589 */ /* 0x0000e400000e0000 */
.L_x_813:
[----:B------:R-:W-:Y:S04]  /*a3c0*/  BSSY B1, `(.L_x_551) ;  /* 0x0000025000017945 */ /* 0x000fe80003800000 */
[----:B------:R-:W-:Y:S05]  /*a3d0*/  @!P3 BRA `(.L_x_552) ;  /* 0x00000000008cb947 */ /* 0x000fea0003800000 */
[----:B------:R-:W-:Y:S02]  /*a3e0*/  ULDC UR4, c[0x0][0x2f4] ;  /* 0x0000bd0000047ab9 */ /* 0x000fe40000000800 */
[----:B------:R-:W-:Y:S02]  /*a3f0*/  ISETP.GE.AND P5, PT, R16, UR4, PT ;  /* 0x0000000410007c0c */ /* 0x000fe4000bfa6270 */
[----:B------:R-:W-:-:S11]  /*a400*/  ISETP.GE.AND P4, PT, R19, UR4, PT ;  /* 0x0000000413007c0c */ /* 0x000fd6000bf86270 */
[----:B------:R-:W4:Y:S01]  /*a410*/  @!P5 LDS.128 R12, [R29] ;  /* 0x000000001d0cd984 */ /* 0x000f220000000c00 */
[----:B---3--:R-:W-:-:S04]  /*a420*/  @!P5 LEA R34, P3, R16, R39, 0x1 ;  /* 0x000000271022d211 */ /* 0x008fc800078608ff */
[----:B--2---:R-:W-:Y:S02]  /*a430*/  @!P5 LEA.HI.X R35, R16, R40, R17, 0x1, P3 ;  /* 0x000000281023d211 */ /* 0x004fe400018f0c11 */
[----:B------:R-:W-:-:S04]  /*a440*/  @!P4 LEA R32, P3, R19, R39, 0x1 ;  /* 0x000000271320c211 */ /* 0x000fc800078608ff */
[----:B------:R-:W-:Y:S02]  /*a450*/  @!P4 LEA.HI.X R33, R19, R40, R165, 0x1, P3 ;  /* 0x000000281321c211 */ /* 0x000fe400018f0ca5 */
[----:B------:R-:W-:-:S13]  /*a460*/  ISETP.GE.AND P3, PT, R22, UR4, PT ;  /* 0x0000000416007c0c */ /* 0x000fda000bf66270 */
[----:B------:R-:W-:-:S04]  /*a470*/  @!P3 LEA R30, P6, R22, R39, 0x1 ;  /* 0x00000027161eb211 */ /* 0x000fc800078c08ff */
[----:B------:R-:W-:Y:S01]  /*a480*/  @!P3 LEA.HI.X R31, R22, R40, R176, 0x1, P6 ;  /* 0x00000028161fb211 */ /* 0x000fe200030f0cb0 */
[----:B----4-:R2:W-:Y:S01]  /*a490*/  @!P5 ST.E.128 desc[UR56][R34.64], R12 ;  /* 0x0000000c2200d985 */ /* 0x0105e2000c101d38 */
[----:B------:R-:W-:-:S13]  /*a4a0*/  ISETP.GE.AND P5, PT, R0, UR4, PT ;  /* 0x0000000400007c0c */ /* 0x000fda000bfa6270 */
[----:B------:R-:W3:Y:S01]  /*a4b0*/  @!P5 LDS.128 R12, [R28] ;  /* 0x000000001c0cd984 */ /* 0x000ee20000000c00 */
[----:B------:R-:W-:Y:S01]  /*a4c0*/  @!P5 IMAD.SHL.U32 R11, R163, 0x8, RZ ;  /* 0x00000008a30bd824 */ /* 0x000fe200078e00ff */
[----:B--2---:R-:W-:Y:S01]  /*a4d0*/  @!P5 MOV R35, R40 ;  /* 0x000000280023d202 */ /* 0x004fe20000000f00 */
[----:B------:R-:W-:-:S04]  /*a4e0*/  @!P5 IMAD.MOV.U32 R34, RZ, RZ, R39 ;  /* 0x000000ffff22d224 */ /* 0x000fc800078e0027 */
[----:B------:R-:W-:-:S05]  /*a4f0*/  @!P5 IMAD.WIDE R34, R11, 0x2, R34 ;  /* 0x000000020b22d825 */ /* 0x000fca00078e0222 */
[----:B---3--:R2:W-:Y:S01]  /*a500*/  @!P5 ST.E.128 desc[UR56][R34.64], R12 ;  /* 0x0000000c2200d985 */ /* 0x0085e2000c101d38 */
[----:B------:R-:W-:-:S13]  /*a510*/  ISETP.GE.AND P5, PT, R3, UR4, PT ;  /* 0x0000000403007c0c */ /* 0x000fda000bfa6270 */
[----:B------:R-:W3:Y:S01]  /*a520*/  @!P5 LDS.128 R12, [R29+0x3000] ;  /* 0x003000001d0cd984 */ /* 0x000ee20000000c00 */
[----:B------:R-:W-:Y:S01]  /*a530*/  @!P5 IMAD.SHL.U32 R11, R164, 0x8, RZ ;  /* 0x00000008a40bd824 */ /* 0x000fe200078e00ff */
[----:B--2---:R-:W-:Y:S01]  /*a540*/  @!P5 MOV R35, R40 ;  /* 0x000000280023d202 */ /* 0x004fe20000000f00 */
[----:B------:R-:W-:-:S04]  /*a550*/  @!P5 IMAD.MOV.U32 R34, RZ, RZ, R39 ;  /* 0x000000ffff22d224 */ /* 0x000fc800078e0027 */
[----:B------:R-:W-:-:S05]  /*a560*/  @!P5 IMAD.WIDE R34, R11, 0x2, R34 ;  /* 0x000000020b22d825 */ /* 0x000fca00078e0222 */
[----:B---3--:R2:W-:Y:S01]  /*a570*/  @!P5 ST.E.128 desc[UR56][R34.64], R12 ;  /* 0x0000000c2200d985 */ /* 0x0085e2000c101d38 */
[----:B------:R-:W-:-:S03]  /*a580*/  ISETP.GE.AND P5, PT, R23, UR4, PT ;  /* 0x0000000417007c0c */ /* 0x000fc6000bfa6270 */
[----:B------:R-:W3:Y:S10]  /*a590*/  @!P4 LDS.128 R12, [R28+0x3000] ;  /* 0x003000001c0cc984 */ /* 0x000ef40000000c00 */
[----:B--2---:R-:W-:-:S04]  /*a5a0*/  @!P5 LEA R34, P6, R23, R39, 0x1 ;  /* 0x000000271722d211 */ /* 0x004fc800078c08ff */
[----:B------:R-:W-:Y:S01]  /*a5b0*/  @!P5 LEA.HI.X R35, R23, R40, R175, 0x1, P6 ;  /* 0x000000281723d211 */ /* 0x000fe200030f0caf */
[----:B---3--:R-:W-:Y:S04]  /*a5c0*/  @!P4 ST.E.128 desc[UR56][R32.64], R12 ;  /* 0x0000000c2000c985 */ /* 0x008fe8000c101d38 */
[----:B------:R-:W2:Y:S04]  /*a5d0*/  @!P3 LDS.128 R12, [R29+0x6000] ;  /* 0x006000001d0cb984 */ /* 0x000ea80000000c00 */
[----:B--2---:R-:W-:Y:S04]  /*a5e0*/  @!P3 ST.E.128 desc[UR56][R30.64], R12 ;  /* 0x0000000c1e00b985 */ /* 0x004fe8000c101d38 */
[----:B------:R-:W2:Y:S04]  /*a5f0*/  @!P5 LDS.128 R12, [R28+0x6000] ;  /* 0x006000001c0cd984 */ /* 0x000ea80000000c00 */
[----:B--2---:R4:W-:Y:S02]  /*a600*/  @!P5 ST.E.128 desc[UR56][R34.64], R12 ;  /* 0x0000000c2200d985 */ /* 0x0049e4000c101d38 */
.L_x_552:
[----:B------:R-:W-:Y:S05]  /*a610*/  BSYNC B1 ;  /* 0x0000000000017941 */ /* 0x000fea0003800000 */
.L_x_551:
[----:B------:R-:W-:-:S03]  /*a620*/  UMOV UR4, 0xffffffff ;  /* 0xffffffff00047882 */ /* 0x000fc60000000000 */
[----:B------:R-:W-:Y:S05]  /*a630*/  BRA.DIV UR4, `(.L_x_553) ;  /* 0x0000017204187947 */ /* 0x000fea000b800000 */
[----:B--2---:R2:W0:Y:S04]  /*a640*/  SHFL.IDX PT, R40, R37, 0x1, 0x1c1f ;  /* 0x003c1f0025287f89 */ /* 0x00442800000e0000 */
[----:B---3--:R2:W3:Y:S02]  /*a650*/  SHFL.IDX PT, R39, R36, 0x1, 0x1c1f ;  /* 0x003c1f0024277f89 */ /* 0x0084e400000e0000 */
.L_x_817:
[----:B------:R-:W-:-:S13]  /*a660*/  ISETP.GE.AND P3, PT, R38, 0x41, PT ;  /* 0x000000412600780c */ /* 0x000fda0003f66270 */
[----:B------:R-:W-:Y:S05]  /*a670*/  @!P3 BRA `(.L_x_493) ;  /* 0x00000000008cb947 */ /* 0x000fea0003800000 */
[----:B------:R-:W-:Y:S02]  /*a680*/  ULDC UR4, c[0x0][0x2f4] ;  /* 0x0000bd0000047ab9 */ /* 0x000fe40000000800 */
[----:B------:R-:W-:Y:S02]  /*a690*/  ISETP.GE.AND P5, PT, R16, UR4, PT ;  /* 0x0000000410007c0c */ /* 0x000fe4000bfa6270 */
[----:B------:R-:W-:-:S11]  /*a6a0*/  ISETP.GE.AND P4, PT, R19, UR4, PT ;  /* 0x0000000413007c0c */ /* 0x000fd6000bf86270 */
[----:B----4-:R-:W4:Y:S01]  /*a6b0*/  @!P5 LDS.128 R12, [R29+0x2000] ;  /* 0x002000001d0cd984 */ /* 0x010f220000000c00 */
[----:B---3--:R-:W-:-:S04]  /*a6c0*/  @!P5 LEA R34, P3, R16, R39, 0x1 ;  /* 0x000000271022d211 */ /* 0x008fc800078608ff */
[----:B0-----:R-:W-:Y:S02]  /*a6d0*/  @!P5 LEA.HI.X R35, R16, R40, R17, 0x1, P3 ;  /* 0x000000281023d211 */ /* 0x001fe400018f0c11 */
[----:B------:R-:W-:-:S04]  /*a6e0*/  @!P4 LEA R32, P3, R19, R39, 0x1 ;  /* 0x000000271320c211 */ /* 0x000fc800078608ff */
[----:B------:R-:W-:Y:S02]  /*a6f0*/  @!P4 LEA.HI.X R33, R19, R40, R165, 0x1, P3 ;  /* 0x000000281321c211 */ /* 0x000fe400018f0ca5 */
[----:B------:R-:W-:-:S13]  /*a700*/  ISETP.GE.AND P3, PT, R22, UR4, PT ;  /* 0x0000000416007c0c */ /* 0x000fda000bf66270 */
[----:B------:R-:W-:-:S04]  /*a710*/  @!P3 LEA R30, P6, R22, R39, 0x1 ;  /* 0x00000027161eb211 */ /* 0x000fc800078c08ff */
[----:B------:R-:W-:Y:S01]  /*a720*/  @!P3 LEA.HI.X R31, R22, R40, R176, 0x1, P6 ;  /* 0x00000028161fb211 */ /* 0x000fe200030f0cb0 */
[----:B----4-:R0:W-:Y:S01]  /*a730*/  @!P5 ST.E.128 desc[UR56][R34.64], R12 ;  /* 0x0000000c2200d985 */ /* 0x0101e2000c101d38 */
[----:B------:R-:W-:-:S13]  /*a740*/  ISETP.GE.AND P5, PT, R0, UR4, PT ;  /* 0x0000000400007c0c */ /* 0x000fda000bfa6270 */
[----:B------:R-:W3:Y:S01]  /*a750*/  @!P5 LDS.128 R12, [R28+0x2000] ;  /* 0x002000001c0cd984 */ /* 0x000ee20000000c00 */
[----:B------:R-:W-:Y:S01]  /*a760*/  @!P5 IMAD.SHL.U32 R11, R163, 0x8, RZ ;  /* 0x00000008a30bd824 */ /* 0x000fe200078e00ff */
[----:B0-----:R-:W-:Y:S01]  /*a770*/  @!P5 MOV R35, R40 ;  /* 0x000000280023d202 */ /* 0x001fe20000000f00 */
[----:B------:R-:W-:-:S04]  /*a780*/  @!P5 IMAD.MOV.U32 R34, RZ, RZ, R39 ;  /* 0x000000ffff22d224 */ /* 0x000fc800078e0027 */
[----:B------:R-:W-:-:S05]  /*a790*/  @!P5 IMAD.WIDE R34, R11, 0x2, R34 ;  /* 0x000000020b22d825 */ /* 0x000fca00078e0222 */
[----:B---3--:R0:W-:Y:S01]  /*a7a0*/  @!P5 ST.E.128 desc[UR56][R34.64], R12 ;  /* 0x0000000c2200d985 */ /* 0x0081e2000c101d38 */
[----:B------:R-:W-:-:S13]  /*a7b0*/  ISETP.GE.AND P5, PT, R3, UR4, PT ;  /* 0x0000000403007c0c */ /* 0x000fda000bfa6270 */
[----:B------:R-:W3:Y:S01]  /*a7c0*/  @!P5 LDS.128 R12, [R29+0x5000] ;  /* 0x005000001d0cd984 */ /* 0x000ee20000000c00 */
[----:B------:R-:W-:Y:S01]  /*a7d0*/  @!P5 IMAD.SHL.U32 R11, R164, 0x8, RZ ;  /* 0x00000008a40bd824 */ /* 0x000fe200078e00ff */
[----:B0-----:R-:W-:Y:S01]  /*a7e0*/  @!P5 MOV R35, R40 ;  /* 0x000000280023d202 */ /* 0x001fe20000000f00 */
[----:B------:R-:W-:-:S04]  /*a7f0*/  @!P5 IMAD.MOV.U32 R34, RZ, RZ, R39 ;  /* 0x000000ffff22d224 */ /* 0x000fc800078e0027 */
[----:B------:R-:W-:-:S05]  /*a800*/  @!P5 IMAD.WIDE R34, R11, 0x2, R34 ;  /* 0x000000020b22d825 */ /* 0x000fca00078e0222 */
[----:B---3--:R0:W-:Y:S01]  /*a810*/  @!P5 ST.E.128 desc[UR56][R34.64], R12 ;  /* 0x0000000c2200d985 */ /* 0x0081e2000c101d38 */
[----:B------:R-:W-:-:S03]  /*a820*/  ISETP.GE.AND P5, PT, R23, UR4, PT ;  /* 0x0000000417007c0c */ /* 0x000fc6000bfa6270 */
[----:B------:R-:W3:Y:S10]  /*a830*/  @!P4 LDS.128 R12, [R28+0x5000] ;  /* 0x005000001c0cc984 */ /* 0x000ef40000000c00 */
[----:B0-----:R-:W-:-:S04]  /*a840*/  @!P5 LEA R34, P6, R23, R39, 0x1 ;  /* 0x000000271722d211 */ /* 0x001fc800078c08ff */
[----:B------:R-:W-:Y:S01]  /*a850*/  @!P5 LEA.HI.X R35, R23, R40, R175, 0x1, P6 ;  /* 0x000000281723d211 */ /* 0x000fe200030f0caf */
[----:B---3--:R-:W-:Y:S04]  /*a860*/  @!P4 ST.E.128 desc[UR56][R32.64], R12 ;  /* 0x0000000c2000c985 */ /* 0x008fe8000c101d38 */
[----:B------:R-:W0:Y:S04]  /*a870*/  @!P3 LDS.128 R12, [R29+0x8000] ;  /* 0x008000001d0cb984 */ /* 0x000e280000000c00 */
[----:B0-----:R-:W-:Y:S04]  /*a880*/  @!P3 ST.E.128 desc[UR56][R30.64], R12 ;  /* 0x0000000c1e00b985 */ /* 0x001fe8000c101d38 */
[----:B------:R-:W0:Y:S04]  /*a890*/  @!P5 LDS.128 R12, [R28+0x8000] ;  /* 0x008000001c0cd984 */ /* 0x000e280000000c00 */
[----:B0-----:R0:W-:Y:S02]  /*a8a0*/  @!P5 ST.E.128 desc[UR56][R34.64], R12 ;  /* 0x0000000c2200d985 */ /* 0x0011e4000c101d38 */
.L_x_493:
[----:B------:R-:W-:Y:S05]  /*a8b0*/  BSYNC B0 ;  /* 0x0000000000007941 */ /* 0x000fea0003800000 */
.L_x_457:
[----:B---3--:R-:W3:Y:S01]  /*a8c0*/  S2R R11, SR_TID.X ;  /* 0x00000000000b7919 */ /* 0x008ee20000002100 */
[----:B------:R-:W-:Y:S01]  /*a8d0*/  @!PT LDS RZ, [RZ] ;  /* 0x00000000fffff984 */ /* 0x000fe20000000800 */
[----:B------:R-:W-:Y:S01]  /*a8e0*/  @!PT LDS RZ, [RZ] ;  /* 0x00000000fffff984 */ /* 0x000fe20000000800 */
[----:B------:R-:W-:Y:S01]  /*a8f0*/  @!PT LDS RZ, [RZ] ;  /* 0x00000000fffff984 */ /* 0x000fe20000000800 */
[----:B------:R-:W-:Y:S01]  /*a900*/  @!PT LDS RZ, [RZ] ;  /* 0x00000000fffff984 */ /* 0x000fe20000000800 */
[----:B------:R5:W-:Y:S06]  /*a910*/  MEMBAR.ALL.CTA ;  /* 0x0000000000007992 */ /* 0x000bec0000008000 */
[----:B-----5:R-:W5:Y:S01]  /*a920*/  FENCE.VIEW.ASYNC.S ;  /* 0x00000000000073c6 */ /* 0x020f620000000000 */
[----:B------:R-:W-:Y:S05]  /*a930*/  WARPSYNC.ALL ;  /* 0x0000000000007948 */ /* 0x000fea0003800000 */
[----:B------:R-:W-:Y:S01]  /*a940*/  BSSY B0, `(.L_x_554) ;  /* 0x0000009000007945 */ /* 0x000fe20003800000 */
[----:B---3--:R-:W-:Y:S01]  /*a950*/  LOP3.LUT R11, R11, 0x7f, RZ, 0xc0, !PT ;  /* 0x0000007f0b0b7812 */ /* 0x008fe200078ec0ff */
[----:B-----5:R3:W-:Y:S03]  /*a960*/  BAR.SYNC.DEFER_BLOCKING R218, 0x80 ;  /* 0x000200da0000751d */ /* 0x0207e60000010000 */
[----:B------:R-:W-:-:S13]  /*a970*/  ISETP.NE.AND P3, PT, R11, RZ, PT ;  /* 0x000000ff0b00720c */ /* 0x000fda0003f65270 */
[----:B------:R-:W-:-:S05]  /*a980*/  @!P3 VIADD R11, R85, 0x2a8a0 ;  /* 0x0002a8a0550bb836 */ /* 0x000fca0000000000 */
[----:B------:R-:W-:-:S04]  /*a990*/  @!P3 PRMT R11, RZ, 0x654, R11 ;  /* 0x00000654ff0bb816 */ /* 0x000fc8000000000b */
[----:B------:R3:W-:Y:S01]  /*a9a0*/  @!P3 SYNCS.ARRIVE.TRANS64.RED.A1T0 RZ, [R11+URZ], RZ ;  /* 0x000000ff0bffb9a7 */ /* 0x0007e2000810043f */
[----:B------:R-:W-:Y:S05]  /*a9b0*/  @!P2 BRA `(.L_x_555) ;  /* 0x000000000004a947 */ /* 0x000fea0003800000 */
[----:B------:R-:W-:Y:S01]  /*a9c0*/  BPT.TRAP 0x1 ;  /* 0x000000040000795c */ /* 0x000fe20000300000 */
.L_x_555:
[----:B------:R-:W-:Y:S05]  /*a9d0*/  BSYNC B0 ;  /* 0x0000000000007941 */ /* 0x000fea0003800000 */
.L_x_554:
[----:B------:R-:W5:Y:S01]  /*a9e0*/  SYNCS.PHASECHK.TRANS64.TRYWAIT P2, [R85+URZ+0x2a8b0], R86 ;  /* 0x02a8b056550075a7 */ /* 0x000f62000804017f */
[----:B------:R-:W-:Y:S04]  /*a9f0*/  BSSY B0, `(.L_x_556) ;  /* 0x0000002000007945 */ /* 0x000fe80003800000 */
[----:B-----5:R-:W-:Y:S05]  /*aa00*/  @!P2 BRA `(.L_x_557) ;  /* 0x0000016c0070a947 */ /* 0x020fea0003800000 */
.L_x_818:
[----:B------:R-:W-:Y:S05]  /*aa10*/  BSYNC B0 ;  /* 0x0000000000007941 */ /* 0x000fea0003800000 */
.L_x_556:
[----:B------:R-:W-:Y:S01]  /*aa20*/  ULDC.64 UR4, c[0x0][0x328] ;  /* 0x0000ca0000047ab9 */ /* 0x000fe20000000a00 */
[----:B------:R-:W-:Y:S01]  /*aa30*/  ULDC.64 UR6, c[0x0][0x318] ;  /* 0x0000c60000067ab9 */ /* 0x000fe20000000a00 */
[----:B------:R-:W-:Y:S01]  /*aa40*/  IMAD R82, R82, UR4, RZ ;  /* 0x0000000452527c24 */ /* 0x000fe2000f8e02ff */
[----:B------:R-:W-:Y:S01]  /*aa50*/  BSSY B0, `(.L_x_558) ;  /* 0x000002b000007945 */ /* 0x000fe20003800000 */
[----:B0-2-4-:R-:W-:-:S04]  /*aa60*/  IMAD.WIDE.U32 R12, R81, UR4, RZ ;  /* 0x00000004510c7c25 */ /* 0x015fc8000f8e00ff */
[----:B------:R-:W-:Y:S01]  /*aa70*/  IMAD R81, R81, UR5, R82 ;  /* 0x0000000551517c24 */ /* 0x000fe2000f8e0252 */
[----:B------:R-:W-:Y:S01]  /*aa80*/  ULDC.64 UR4, c[0x0][0x338] ;  /* 0x0000ce0000047ab9 */ /* 0x000fe20000000a00 */
[----:B------:R-:W-:Y:S02]  /*aa90*/  IMAD.IADD R84, R84, 0x1, -R166 ;  /* 0x0000000154547824 */ /* 0x000fe400078e0aa6 */
[----:B------:R-:W-:Y:S02]  /*aaa0*/  IMAD R83, R83, UR4, RZ ;  /* 0x0000000453537c24 */ /* 0x000fe4000f8e02ff */
[----:B------:R-:W-:Y:S02]  /*aab0*/  IMAD.IADD R13, R13, 0x1, R81 ;  /* 0x000000010d0d7824 */ /* 0x000fe400078e0251 */
[C---:B------:R-:W-:Y:S02]  /*aac0*/  IMAD R83, R80.reuse, UR5, R83 ;  /* 0x0000000550537c24 */ /* 0x040fe4000f8e0253 */
[----:B------:R-:W-:Y:S01]  /*aad0*/  IMAD.WIDE.U32 R12, R80, UR4, R12 ;  /* 0x00000004500c7c25 */ /* 0x000fe2000f8e000c */
[----:B------:R-:W-:-:S03]  /*aae0*/  ULDC.64 UR4, c[0x0][0x330] ;  /* 0x0000cc0000047ab9 */ /* 0x000fc60000000a00 */
[----:B------:R-:W-:Y:S01]  /*aaf0*/  IMAD R34, R18, 0x3000, R4 ;  /* 0x0000300012227824 */ /* 0x000fe200078e0204 */
[----:B------:R-:W-:-:S03]  /*ab00*/  IADD3 R13, R13, R83, RZ ;  /* 0x000000530d0d7210 */ /* 0x000fc60007ffe0ff */
[----:B------:R-:W-:-:S04]  /*ab10*/  IMAD.WIDE.U32 R12, R162, UR4, R12 ;  /* 0x00000004a20c7c25 */ /* 0x000fc8000f8e000c */
[----:B---3--:R-:W-:Y:S01]  /*ab20*/  IMAD R11, R162, UR5, R13 ;  /* 0x00000005a20b7c24 */ /* 0x008fe2000f8e020d */
[----:B------:R-:W-:-:S04]  /*ab30*/  LEA R35, P2, R12, UR6, 0x1 ;  /* 0x000000060c237c11 */ /* 0x000fc8000f8408ff */
[----:B------:R-:W-:Y:S01]  /*ab40*/  LEA.HI.X R36, R12, UR7, R11, 0x1, P2 ;  /* 0x000000070c247c11 */ /* 0x000fe200090f0c0b */
[----:B------:R-:W-:Y:S01]  /*ab50*/  IMAD.IADD R11, R127, 0x1, R34 ;  /* 0x000000017f0b7824 */ /* 0x000fe200078e0222 */
[----:B------:R-:W-:Y:S01]  /*ab60*/  ISETP.GE.AND P2, PT, R84, 0x1, PT ;  /* 0x000000015400780c */ /* 0x000fe20003f46270 */
[----:B-1----:R0:W1:Y:S01]  /*ab70*/  SHFL.IDX PT, R30, R35, RZ, 0x1c1f ;  /* 0x001c1fff231e7589 */ /* 0x00206200000e0000 */
[----:B------:R-:W-:Y:S01]  /*ab80*/  LEA R34, R34, R122, 0x1 ;  /* 0x0000007a22227211 */ /* 0x000fe200078e08ff */
[----:B------:R-:W-:Y:S02]  /*ab90*/  IMAD R11, R11, 0x2, R122 ;  /* 0x000000020b0b7824 */ /* 0x000fe400078e027a */
[----:B------:R0:W2:Y:S08]  /*aba0*/  SHFL.IDX PT, R31, R36, RZ, 0x1c1f ;  /* 0x001c1fff241f7589 */ /* 0x0000b000000e0000 */
[----:B0-----:R-:W-:Y:S05]  /*abb0*/  @!P2 BRA `(.L_x_559) ;  /* 0x000000000050a947 */ /* 0x001fea0003800000 */
[----:B------:R-:W-:-:S13]  /*abc0*/  ISETP.NE.AND P2, PT, R5, RZ, PT ;  /* 0x000000ff0500720c */ /* 0x000fda0003f45270 */
[----:B------:R-:W0:Y:S01]  /*abd0*/  @P2 LDS.128 R12, [R34] ;  /* 0x00000000220c2984 */ /* 0x000e220000000c00 */
[----:B-1----:R-:W-:-:S04]  /*abe0*/  @P2 LEA R32, P4, R16, R30, 0x1 ;  /* 0x0000001e10202211 */ /* 0x002fc800078808ff */
[----:B--2---:R-:W-:Y:S02]  /*abf0*/  @P2 LEA.HI.X R33, R16, R31, R17, 0x1, P4 ;  /* 0x0000001f10212211 */ /* 0x004fe400020f0c11 */
[----:B------:R-:W-:-:S13]  /*ac00*/  ISETP.NE.AND P4, PT, R21, RZ, PT ;  /* 0x000000ff1500720c */ /* 0x000fda0003f85270 */
[----:B------:R-:W-:-:S04]  /*ac10*/  @P4 LEA R28, P5, R19, R30, 0x1 ;  /* 0x0000001e131c4211 */ /* 0x000fc800078a08ff */
[----:B------:R-:W-:Y:S01]  /*ac20*/  @P4 LEA.HI.X R29, R19, R31, R165, 0x1, P5 ;  /* 0x0000001f131d4211 */ /* 0x000fe200028f0ca5 */
[----:B0-----:R0:W-:Y:S01]  /*ac30*/  @P2 ST.E.128 desc[UR56][R32.64], R12 ;  /* 0x0000000c20002985 */ /* 0x0011e2000c101d38 */
[----:B------:R-:W-:-:S13]  /*ac40*/  ISETP.NE.AND P2, PT, R10, RZ, PT ;  /* 0x000000ff0a00720c */ /* 0x000fda0003f45270 */
[----:B------:R-:W1:Y:S01]  /*ac50*/  @P2 LDS.128 R12, [R11] ;  /* 0x000000000b0c2984 */ /* 0x000e620000000c00 */
[----:B------:R-:W-:-:S04]  /*ac60*/  @P2 IMAD.SHL.U32 R37, R163, 0x8, RZ ;  /* 0x00000008a3252824 */ /* 0x000fc800078e00ff */
[----:B0-----:R-:W-:-:S05]  /*ac70*/  @P2 IMAD.WIDE R32, R37, 0x2, R30 ;  /* 0x0000000225202825 */ /* 0x001fca00078e021e */
[----:B-1----:R-:W-:Y:S01]  /*ac80*/  @P2 ST.E.128 desc[UR56][R32.64], R12 ;  /* 0x0000000c20002985 */ /* 0x002fe2000c101d38 */
[----:B------:R-:W-:-:S13]  /*ac90*/  ISETP.NE.AND P2, PT, R20, RZ, PT ;  /* 0x000000ff1400720c */ /* 0x000fda0003f45270 */
[----:B------:R-:W0:Y:S01]  /*aca0*/  @P2 LDS.128 R12, [R34+0x3000] ;  /* 0x00300000220c2984 */ /* 0x000e220000000c00 */
[----:B------:R-:W-:-:S05]  /*acb0*/  @P2 SHF.L.U32 R37, R164, 0x3, RZ ;  /* 0x00000003a4252819 */ /* 0x000fca00000006ff */
[----:B------:R-:W-:-:S05]  /*acc0*/  @P2 IMAD.WIDE R30, R37, 0x2, R30 ;  /* 0x00000002251e2825 */ /* 0x000fca00078e021e */
[----:B0-----:R-:W-:Y:S04]  /*acd0*/  @P2 ST.E.128 desc[UR56][R30.64], R12 ;  /* 0x0000000c1e002985 */ /* 0x001fe8000c101d38 */
[----:B------:R-:W0:Y:S04]  /*ace0*/  @P4 LDS.128 R12, [R11+0x3000] ;  /* 0x003000000b0c4984 */ /* 0x000e280000000c00 */
[----:B0-----:R0:W-:Y:S02]  /*acf0*/  @P4 ST.E.128 desc[UR56][R28.64], R12 ;  /* 0x0000000c1c004985 */ /* 0x0011e4000c101d38 */
.L_x_559:
[----:B------:R-:W-:Y:S05]  /*ad00*/  BSYNC B0 ;  /* 0x0000000000007941 */ /* 0x000fea0003800000 */
.L_x_558:
[----:B------:R-:W-:Y:S01]  /*ad10*/  ISETP.GE.AND P2, PT, R84, 0x41, PT ;  /* 0x000000415400780c */ /* 0x000fe20003f46270 */
[----:B--2---:R2:W3:Y:S01]  /*ad20*/  SHFL.IDX PT, R31, R36, 0x1, 0x1c1f ;  /* 0x003c1f00241f7f89 */ /* 0x0044e200000e0000 */
[----:B------:R-:W-:Y:S03]  /*ad30*/  BSSY B0, `(.L_x_560) ;  /* 0x0000017000007945 */ /* 0x000fe60003800000 */
[----:B-1----:R2:W1:Y:S08]  /*ad40*/  SHFL.IDX PT, R30, R35, 0x1, 0x1c1f ;  /* 0x003c1f00231e7f89 */ /* 0x00247000000e0000 */
[----:B--2---:R-:W-:Y:S05]  /*ad50*/  @!P2 BRA `(.L_x_561) ;  /* 0x000000000050a947 */ /* 0x004fea0003800000 */
[----:B------:R-:W-:-:S13]  /*ad60*/  ISETP.NE.AND P2, PT, R5, RZ, PT ;  /* 0x000000ff0500720c */ /* 0x000fda0003f45270 */
[----:B0-----:R-:W0:Y:S01]  /*ad70*/  @P2 LDS.128 R12, [R34+0x2000] ;  /* 0x00200000220c2984 */ /* 0x001e220000000c00 */
[----:B-1----:R-:W-:-:S04]  /*ad80*/  @P2 LEA R32, P4, R16, R30, 0x1 ;  /* 0x0000001e10202211 */ /* 0x002fc800078808ff */
[----:B---3--:R-:W-:Y:S02]  /*ad90*/  @P2 LEA.HI.X R33, R16, R31, R17, 0x1, P4 ;  /* 0x0000001f10212211 */ /* 0x008fe400020f0c11 */
[----:B------:R-:W-:-:S13]  /*ada0*/  ISETP.NE.AND P4, PT, R21, RZ, PT ;  /* 0x000000ff1500720c */ /* 0x000fda0003f85270 */
[----:B------:R-:W-:-:S04]  /*adb0*/  @P4 LEA R28, P5, R19, R30, 0x1 ;  /* 0x0000001e131c4211 */ /* 0x000fc800078a08ff */
[----:B------:R-:W-:Y:S01]  /*adc0*/  @P4 LEA.HI.X R29, R19, R31, R165, 0x1, P5 ;  /* 0x0000001f131d4211 */ /* 0x000fe200028f0ca5 */
[----:B0-----:R0:W-:Y:S01]  /*add0*/  @P2 ST.E.128 desc[UR56][R32.64], R12 ;  /* 0x0000000c20002985 */ /* 0x0011e2000c101d38 */
[----:B------:R-:W-:-:S13]  /*ade0*/  ISETP.NE.AND P2, PT, R10, RZ, PT ;  /* 0x000000ff0a00720c */ /* 0x000fda0003f45270 */
[----:B------:R-:W1:Y:S01]  /*adf0*/  @P2 LDS.128 R12, [R11+0x2000] ;  /* 0x002000000b0c2984 */ /* 0x000e620000000c00 */
[----:B------:R-:W-:-:S04]  /*ae00*/  @P2 IMAD.SHL.U32 R35, R163, 0x8, RZ ;  /* 0x00000008a3232824 */ /* 0x000fc800078e00ff */
[----:B0-----:R-:W-:-:S05]  /*ae10*/  @P2 IMAD.WIDE R32, R35, 0x2, R30 ;  /* 0x0000000223202825 */ /* 0x001fca00078e021e */
[----:B-1----:R-:W-:Y:S01]  /*ae20*/  @P2 ST.E.128 desc[UR56][R32.64], R12 ;  /* 0x0000000c20002985 */ /* 0x002fe2000c101d38 */
[----:B------:R-:W-:-:S13]  /*ae30*/  ISETP.NE.AND P2, PT, R20, RZ, PT ;  /* 0x000000ff1400720c */ /* 0x000fda0003f45270 */
[----:B------:R-:W0:Y:S01]  /*ae40*/  @P2 LDS.128 R12, [R34+0x5000] ;  /* 0x00500000220c2984 */ /* 0x000e220000000c00 */
[----:B------:R-:W-:-:S04]  /*ae50*/  @P2 IMAD.SHL.U32 R35, R164, 0x8, RZ ;  /* 0x00000008a4232824 */ /* 0x000fc800078e00ff */
[----:B------:R-:W-:-:S05]  /*ae60*/  @P2 IMAD.WIDE R30, R35, 0x2, R30 ;  /* 0x00000002231e2825 */ /* 0x000fca00078e021e */
[----:B0-----:R-:W-:Y:S04]  /*ae70*/  @P2 ST.E.128 desc[UR56][R30.64], R12 ;  /* 0x0000000c1e002985 */ /* 0x001fe8000c101d38 */
[----:B------:R-:W0:Y:S04]  /*ae80*/  @P4 LDS.128 R12, [R11+0x5000] ;  /* 0x005000000b0c4984 */ /* 0x000e280000000c00 */
[----:B0-----:R2:W-:Y:S02]  /*ae90*/  @P4 ST.E.128 desc[UR56][R28.64], R12 ;  /* 0x0000000c1c004985 */ /* 0x0015e4000c101d38 */
.L_x_561:
[----:B------:R-:W-:Y:S05]  /*aea0*/  BSYNC B0 ;  /* 0x0000000000007941 */ /* 0x000fea0003800000 */
.L_x_560:
[----:B------:R-:W4:Y:S01]  /*aeb0*/  LDL R11, [R1+0x38] ;  /* 0x00003800010b7983 */ /* 0x000f220000100800 */
[----:B------:R-:W-:Y:S01]  /*aec0*/  @!P3 IADD3 R85, R85, 0x2a8c0, RZ ;  /* 0x0002a8c05555b810 */ /* 0x000fe20007ffe0ff */
[----:B------:R-:W-:Y:S01]  /*aed0*/  VIADD R18, R18, 0x1 ;  /* 0x0000000112127836 */ /* 0x000fe20000000000 */
[----:B------:R-:W-:Y:S01]  /*aee0*/  PLOP3.LUT P2, PT, PT, PT, PT, 0x8, 0x0 ;  /* 0x000000000000781c */ /* 0x000fe20003f4e170 */
[----:B------:R-:W-:Y:S01]  /*aef0*/  @!PT LDS RZ, [RZ] ;  /* 0x00000000fffff984 */ /* 0x000fe20000000800 */
[----:B------:R-:W-:Y:S01]  /*af00*/  @!PT LDS RZ, [RZ] ;  /* 0x00000000fffff984 */ /* 0x000fe20000000800 */
[----:B------:R-:W-:Y:S01]  /*af10*/  @!PT LDS RZ, [RZ] ;  /* 0x00000000fffff984 */ /* 0x000fe20000000800 */
[----:B------:R-:W-:Y:S01]  /*af20*/  @!PT LDS RZ, [RZ] ;  /* 0x00000000fffff984 */ /* 0x000fe20000000800 */
[----:B------:R5:W-:Y:S06]  /*af30*/  MEMBAR.ALL.CTA ;  /* 0x0000000000007992 */ /* 0x000bec0000008000 */
[----:B-----5:R-:W5:Y:S01]  /*af40*/  FENCE.VIEW.ASYNC.S ;  /* 0x00000000000073c6 */ /* 0x020f620000000000 */
[----:B------:R-:W-:Y:S01]  /*af50*/  @!P3 PRMT R85, RZ, 0x654, R85 ;  /* 0x00000654ff55b816 */ /* 0x000fe20000000055 */
[----:B-----5:R0:W-:Y:S06]  /*af60*/  BAR.SYNC.DEFER_BLOCKING R218, 0x80 ;  /* 0x000200da0000751d */ /* 0x0201ec0000010000 */
[----:B------:R1:W-:Y:S01]  /*af70*/  @!P3 SYNCS.ARRIVE.TRANS64.RED.A1T0 RZ, [R85+URZ], RZ ;  /* 0x000000ff55ffb9a7 */ /* 0x0003e2000810043f */
[----:B------:R-:W-:-:S04]  /*af80*/  ISETP.NE.AND P3, PT, R18, 0x2, PT ;  /* 0x000000021200780c */ /* 0x000fc80003f65270 */
[----:B0-2---:R-:W-:Y:S02]  /*af90*/  SEL R12, RZ, 0x1, P3 ;  /* 0x00000001ff0c7807 */ /* 0x005fe40001800000 */
[----:B------:R-:W-:Y:S02]  /*afa0*/  SEL R18, R18, RZ, P3 ;  /* 0x000000ff12127207 */ /* 0x000fe40001800000 */
[----:B------:R-:W-:Y:S02]  /*afb0*/  LOP3.LUT R167, R167, R12, RZ, 0x3c, !PT ;  /* 0x0000000ca7a77212 */ /* 0x000fe400078e3cff */
[----:B----4-:R-:W-:-:S13]  /*afc0*/  LOP3.LUT P4, RZ, R11, 0x2, RZ, 0xc0, !PT ;  /* 0x000000020bff7812 */ /* 0x010fda000788c0ff */
[----:B-1----:R-:W-:Y:S05]  /*afd0*/  @P4 BRA `(.L_x_562) ;  /* 0xffffff7800cc4947 */ /* 0x002fea000383ffff */
.L_x_452:
[----:B------:R-:W-:Y:S01]  /*afe0*/  BSSY B0, `(.L_x_563) ;  /* 0x0000005000007945 */ /* 0x000fe20003800000 */
[----:B------:R-:W-:-:S03]  /*aff0*/  IMAD.MOV.U32 R3, RZ, RZ, RZ ;  /* 0x000000ffff037224 */ /* 0x000fc600078e00ff */
[----:B------:R-:W-:Y:S05]  /*b000*/  @P2 BRA `(.L_x_564) ;  /* 0x0000000000082947 */ /* 0x000fea0003800000 */
[----:B------:R-:W1:Y:S02]  /*b010*/  FENCE.VIEW.ASYNC.G ;  /* 0x00000000000073c6 */ /* 0x000e640000000100 */
[----:B-1----:R-:W-:Y:S06]  /*b020*/  BAR.ARV 0xc, 0x180 ;  /* 0x0306000000007b1d */ /* 0x002fec0000002000 */
.L_x_564:
[----:B------:R-:W-:Y:S05]  /*b030*/  BSYNC B0 ;  /* 0x0000000000007941 */ /* 0x000fea0003800000 */
.L_x_563:
[----:B------:R-:W2:Y:S01]  /*b040*/  LDL R0, [R1+0x38] ;  /* 0x0000380001007983 */ /* 0x000ea20000100800 */
[----:B------:R-:W-:Y:S01]  /*b050*/  BSSY B0, `(.L_x_565) ;  /* 0x0000020000007945 */ /* 0x000fe20003800000 */
[----:B--2---:R-:W-:-:S13]  /*b060*/  LOP3.LUT P0, RZ, R0, 0x4, RZ, 0xc0, !PT ;  /* 0x0000000400ff7812 */ /* 0x004fda000780c0ff */
        /* <DEDUP_REMOVED lines=12> */
[----:B0-----:R-:W-:Y:S01]  /*b130*/  IADD3 R4, R3, 0xffffffe, RZ ;  /* 0x0ffffffe03047810 */ /* 0x001fe20007ffe0ff */
[----:B------:R-:W-:-:S05]  /*b140*/  IMAD.MOV R3, RZ, RZ, -R10 ;  /* 0x000000ffff037224 */ /* 0x000fca00078e0a0a */
[----:B------:R0:W1:Y:S02]  /*b150*/  F2I.FTZ.U32.TRUNC.NTZ R5, R4 ;  /* 0x0000000400057305 */ /* 0x000064000021f000 */
[----:B0-----:R-:W-:Y:S01]  /*b160*/  MOV R4, RZ ;  /* 0x000000ff00047202 */ /* 0x001fe20000000f00 */
[----:B-1----:R-:W-:-:S04]  /*b170*/  IMAD.MOV R7, RZ, RZ, -R5 ;  /* 0x000000ffff077224 */ /* 0x002fc800078e0a05 */
[----:B------:R-:W-:-:S04]  /*b180*/  IMAD R7, R7, R6, RZ ;  /* 0x0000000607077224 */ /* 0x000fc800078e02ff */
[----:B------:R-:W-:-:S06]  /*b190*/  IMAD.HI.U32 R5, R5, R7, R4 ;  /* 0x0000000705057227 */ /* 0x000fcc00078e0004 */
        /* <DEDUP_REMOVED lines=8> */
[----:B------:R-:W-:-:S04]  /*b220*/  IMAD.MOV.U32 R3, RZ, RZ, R5 ;  /* 0x000000ffff037224 */ /* 0x000fc800078e0005 */
[----:B------:R-:W-:Y:S01]  /*b230*/  @!P2 IMAD.MOV R3, RZ, RZ, -R3 ;  /* 0x000000ffff03a224 */ /* 0x000fe200078e0a03 */
[----:B------:R-:W-:-:S07]  /*b240*/  @!P1 LOP3.LUT R3, RZ, R9, RZ, 0x33, !PT ;  /* 0x00000009ff039212 */ /* 0x000fce00078e33ff */
.L_x_566:
[----:B------:R-:W-:Y:S05]  /*b250*/  BSYNC B0 ;  /* 0x0000000000007941 */ /* 0x000fea0003800000 */
.L_x_565:
[-C--:B------:R-:W-:Y:S01]  /*b260*/  IMAD R182, R200, R3.reuse, RZ ;  /* 0x00000003c8b67224 */ /* 0x080fe200078e02ff */
[----:B------:R-:W-:Y:S02]  /*b270*/  PLOP3.LUT P0, PT, PT, PT, PT, 0x80, 0x0 ;  /* 0x000000000000781c */ /* 0x000fe40003f0f070 */
[----:B------:R-:W-:Y:S02]  /*b280*/  CS2R R86, SRZ ;  /* 0x0000000000567805 */ /* 0x000fe4000001ff00 */
[----:B------:R-:W-:Y:S02]  /*b290*/  MOV R0, RZ ;  /* 0x000000ff00007202 */ /* 0x000fe40000000f00 */
[----:B------:R-:W-:Y:S02]  /*b2a0*/  CS2R R84, SRZ ;  /* 0x0000000000547805 */ /* 0x000fe4000001ff00 */
[----:B------:R-:W-:Y:S01]  /*b2b0*/  VIADDMNMX R72, R182, R3, R142, PT ;  /* 0x00000003b6487246 */ /* 0x000fe2000380018e */
[----:B------:R-:W-:Y:S01]  /*b2c0*/  IMAD.MOV.U32 R3, RZ, RZ, RZ ;  /* 0x000000ffff037224 */ /* 0x000fe200078e00ff */
[----:B------:R-:W-:-:S02]  /*b2d0*/  CS2R R82, SRZ ;  /* 0x0000000000527805 */ /* 0x000fc4000001ff00 */
[----:B------:R-:W-:Y:S02]  /*b2e0*/  CS2R R80, SRZ ;  /* 0x0000000000507805 */ /* 0x000fe4000001ff00 */
[----:B------:R-:W-:Y:S02]  /*b2f0*/  ISETP.GT.AND P1, PT, R72, R182, PT ;  /* 0x000000b64800720c */ /* 0x000fe40003f24270 */
        /* <DEDUP_REMOVED lines=29> */
[----:B------:R-:W2:Y:S01]  /*b4d0*/  LDL R4, [R1+0x64] ;  /* 0x0000640001047983 */ /* 0x000ea20000100800 */
[----:B------:R-:W-:-:S06]  /*b4e0*/  ULOP3.LUT UP0, URZ, UR59, 0x1bf, URZ, 0xc0, !UPT ;  /* 0x000001bf3b3f7892 */ /* 0x000fcc000f80c03f */
[----:B------:R-:W-:Y:S01]  /*b4f0*/  PLOP3.LUT P0, PT, PT, PT, UP0, 0x80, 0x0 ;  /* 0x000000000000781c */ /* 0x000fe20003f0f008 */
[----:B--2---:R-:W1:Y:S02]  /*b500*/  SHFL.IDX PT, R0, R4, RZ, 0x1f ;  /* 0x00001fff04007589 */ /* 0x004e6400000e0000 */
[----:B-1----:R-:W-:-:S04]  /*b510*/  LEA.HI R3, R0, R0, RZ, 0x1 ;  /* 0x0000000000037211 */ /* 0x002fc800078f08ff */
[----:B------:R-:W-:-:S05]  /*b520*/  LOP3.LUT R3, R3, 0x1e, RZ, 0xc0, !PT ;  /* 0x0000001e03037812 */ /* 0x000fca00078ec0ff */
[----:B------:R-:W-:-:S05]  /*b530*/  IMAD.IADD R3, R0, 0x1, -R3 ;  /* 0x0000000100037824 */ /* 0x000fca00078e0a03 */
[----:B------:R-:W-:-:S04]  /*b540*/  LEA R3, R3, UR59, 0xd ;  /* 0x0000003b03037c11 */ /* 0x000fc8000f8e68ff */
[----:B------:R-:W-:-:S04]  /*b550*/  SHF.R.U32.HI R3, RZ, 0x4, R3 ;  /* 0x00000004ff037819 */ /* 0x000fc80000011603 */
[----:B------:R-:W-:Y:S01]  /*b560*/  LOP3.LUT R36, R3, 0x3fff, RZ, 0xc0, !PT ;  /* 0x00003fff03247812 */ /* 0x000fe200078ec0ff */
[----:B------:R-:W-:Y:S06]  /*b570*/  @!P0 BRA `(.L_x_568) ;  /* 0x0000000000408947 */ /* 0x000fec0003800000 */
        /* <DEDUP_REMOVED lines=15> */
[----:B-1-3-5:R-:W-:Y:S05]  /*b670*/  CALL.ABS.NOINC R14 ;  /* 0x000000000e007343 */ /* 0x02afea0003c00000 */
.L_x_568:
[----:B------:R-:W-:Y:S02]  /*b680*/  ULDC UR4, c[0x0][0x3f4] ;  /* 0x0000fd0000047ab9 */ /* 0x000fe40000000800 */
[----:B------:R-:W-:-:S13]  /*b690*/  ISETP.LT.AND P0, PT, RZ, UR4, PT ;  /* 0x00000004ff007c0c */ /* 0x000fda000bf01270 */
[----:B------:R-:W-:Y:S05]  /*b6a0*/  @P0 BRA `(.L_x_569) ;  /* 0x00000000003c0947 */ /* 0x000fea0003800000 */
[----:B------:R-:W-:-:S04]  /*b6b0*/  LEA.HI R0, R191, R191, RZ, 0x1 ;  /* 0x000000bfbf007211 */ /* 0x000fc800078f08ff */
[----:B------:R-:W-:-:S04]  /*b6c0*/  LOP3.LUT R0, R0, 0xfffffffe, RZ, 0xc0, !PT ;  /* 0xfffffffe00007812 */ /* 0x000fc800078ec0ff */
[----:B------:R-:W-:-:S04]  /*b6d0*/  IADD3 R0, R191, -R0, RZ ;  /* 0x80000000bf007210 */ /* 0x000fc80007ffe0ff */
[----:B------:R-:W-:-:S04]  /*b6e0*/  SHF.L.U32 R3, R0, 0x1f, RZ ;  /* 0x0000001f00037819 */ /* 0x000fc800000006ff */
[----:B------:R1:W2:Y:S03]  /*b6f0*/  SYNCS.PHASECHK.TRANS64.TRYWAIT P0, [R2+URZ+0x2a800], R3 ;  /* 0x02a80003020075a7 */ /* 0x0002a6000800017f */
[----:B--2---:R-:W-:Y:S05]  /*b700*/  @!P0 NANOSLEEP.SYNCS 0x989680 ;  /* 0x009896800000895d */ /* 0x004fea0003900000 */
[----:B------:R-:W2:Y:S01]  /*b710*/  @!P0 SYNCS.PHASECHK.TRANS64 P0, [R2+URZ+0x2a800], R3 ;  /* 0x02a80003020085a7 */ /* 0x000ea2000800007f */
[----:B------:R-:W-:Y:S04]  /*b720*/  BSSY B0, `(.L_x_570) ;  /* 0x0000006000007945 */ /* 0x000fe80003800000 */
[----:B--2---:R-:W-:Y:S05]  /*b730*/  @P0 BRA `(.L_x_571) ;  /* 0x0000000000100947 */ /* 0x004fea0003800000 */
.L_x_572:
[----:B--2---:R2:W4:Y:S02]  /*b740*/  SYNCS.PHASECHK.TRANS64.TRYWAIT P0, [R2+URZ+0x2a800], R3 ;  /* 0x02a80003020075a7 */ /* 0x004524000800017f */
[----:B----4-:R-:W-:Y:S05]  /*b750*/  @!P0 NANOSLEEP.SYNCS 0x989680 ;  /* 0x009896800000895d */ /* 0x010fea0003900000 */
[----:B------:R-:W4:Y:S02]  /*b760*/  @!P0 SYNCS.PHASECHK.TRANS64 P0, [R2+URZ+0x2a800], R3 ;  /* 0x02a80003020085a7 */ /* 0x000f24000800007f */
[----:B----4-:R-:W-:Y:S05]  /*b770*/  @!P0 BRA `(.L_x_572) ;  /* 0xfffffffc00f08947 */ /* 0x010fea000383ffff */
.L_x_571:
[----:B------:R-:W-:Y:S05]  /*b780*/  BSYNC B0 ;  /* 0x0000000000007941 */ /* 0x000fea0003800000 */
.L_x_570:
[----:B------:R-:W-:Y:S05]  /*b790*/  BRA `(.L_x_573) ;  /* 0x0000005800787947 */ /* 0x000fea0003800000 */
.L_x_569:
[----:B-----5:R-:W-:Y:S01]  /*b7a0*/  SHF.R.S32.HI R0, RZ, 0x1f, R141 ;  /* 0x0000001fff007819 */ /* 0x020fe2000001148d */
[----:B------:R-:W-:Y:S01]  /*b7b0*/  ULOP3.LUT UP0, URZ, UR59, 0x3ff, URZ, 0xc0, !UPT ;  /* 0x000003ff3b3f7892 */ /* 0x000fe2000f80c03f */
[----:B------:R-:W-:Y:S01]  /*b7c0*/  ULDC.64 UR4, c[0x0][0x3f8] ;  /* 0x0000fe0000047ab9 */ /* 0x000fe20000000a00 */
[----:B------:R-:W-:Y:S02]  /*b7d0*/  ULDC.64 UR6, c[0x0][0x408] ;  /* 0x0001020000067ab9 */ /* 0x000fe40000000a00 */
[C---:B------:R-:W-:Y:S02]  /*b7e0*/  IMAD R4, R0.reuse, UR4, RZ ;  /* 0x0000000400047c24 */ /* 0x040fe4000f8e02ff */
[----:B------:R-:W-:Y:S01]  /*b7f0*/  IMAD R0, R0, UR6, RZ ;  /* 0x0000000600007c24 */ /* 0x000fe2000f8e02ff */
[----:B------:R-:W-:Y:S01]  /*b800*/  PLOP3.LUT P2, PT, PT, PT, UP0, 0x80, 0x0 ;  /* 0x000000000000781c */ /* 0x000fe20003f4f008 */
[C---:B------:R-:W-:Y:S02]  /*b810*/  IMAD R3, R141.reuse, UR5, R4 ;  /* 0x000000058d037c24 */ /* 0x040fe4000f8e0204 */
[----:B------:R-:W-:Y:S01]  /*b820*/  IMAD.WIDE.U32 R24, R141, UR4, RZ ;  /* 0x000000048d187c25 */ /* 0x000fe2000f8e00ff */
[----:B------:R-:W-:-:S03]  /*b830*/  ULDC.64 UR4, c[0x0][0x3e8] ;  /* 0x0000fa0000047ab9 */ /* 0x000fc60000000a00 */
[C---:B------:R-:W-:Y:S01]  /*b840*/  IMAD R41, R141.reuse, UR7, R0 ;  /* 0x000000078d297c24 */ /* 0x040fe2000f8e0200 */
[----:B------:R-:W-:Y:S01]  /*b850*/  LEA R38, P0, R24, UR4, 0x1 ;  /* 0x0000000418267c11 */ /* 0x000fe2000f8008ff */
[----:B------:R-:W-:Y:S01]  /*b860*/  IMAD.WIDE.U32 R4, R141, UR6, RZ ;  /* 0x000000068d047c25 */ /* 0x000fe2000f8e00ff */
[----:B------:R-:W-:-:S03]  /*b870*/  ULDC.64 UR6, c[0x0][0x400] ;  /* 0x0001000000067ab9 */ /* 0x000fc60000000a00 */
[----:B------:R-:W-:Y:S01]  /*b880*/  IMAD.IADD R3, R3, 0x1, R25 ;  /* 0x0000000103037824 */ /* 0x000fe200078e0219 */
[----:B------:R-:W-:Y:S01]  /*b890*/  LEA R40, P1, R4, UR6, 0x1 ;  /* 0x0000000604287c11 */ /* 0x000fe2000f8208ff */
[----:B------:R-:W-:-:S03]  /*b8a0*/  IMAD.IADD R41, R41, 0x1, R5 ;  /* 0x0000000129297824 */ /* 0x000fc600078e0205 */
[----:B------:R-:W-:Y:S02]  /*b8b0*/  LEA.HI.X R24, R24, UR5, R3, 0x1, P0 ;  /* 0x0000000518187c11 */ /* 0x000fe400080f0c03 */
[----:B------:R-:W-:Y:S01]  /*b8c0*/  LEA.HI.X R41, R4, UR7, R41, 0x1, P1 ;  /* 0x0000000704297c11 */ /* 0x000fe200088f0c29 */
        /* <DEDUP_REMOVED lines=16> */
[----:B-1-3--:R-:W-:Y:S05]  /*b9d0*/  CALL.ABS.NOINC R14 ;  /* 0x000000000e007343 */ /* 0x00afea0003c00000 */
.L_x_574:
[----:B------:R-:W-:Y:S01]  /*b9e0*/  ULDC.U8 UR4, c[0x0][0x410] ;  /* 0x0001040000047ab9 */ /* 0x000fe20000000000 */
[----:B------:R-:W-:Y:S01]  /*b9f0*/  BSSY B0, `(.L_x_575) ;  /* 0x0000570000007945 */ /* 0x000fe20003800000 */
[----:B------:R-:W-:Y:S02]  /*ba00*/  ISETP.NE.AND P0, PT, RZ, UR4, PT ;  /* 0x00000004ff007c0c */ /* 0x000fe4000bf05270 */
[----:B0-----:R-:W-:-:S11]  /*ba10*/  LEA R6, R145, R166, 0x7 ;  /* 0x000000a691067211 */ /* 0x001fd600078e38ff */
[----:B------:R-:W-:Y:S05]  /*ba20*/  @!P0 BRA `(.L_x_576) ;  /* 0x0000002800ac8947 */ /* 0x000fea0003800000 */
[----:B------:R-:W-:-:S03]  /*ba30*/  UMOV UR4, 0xffffffff ;  /* 0xffffffff00047882 */ /* 0x000fc60000000000 */
[----:B------:R-:W-:Y:S05]  /*ba40*/  BRA.DIV UR4, `(.L_x_577) ;  /* 0x0000015e04747947 */ /* 0x000fea000b800000 */
[----:B------:R0:W1:Y:S04]  /*ba50*/  SHFL.IDX PT, R37, R24, RZ, 0x1c1f ;  /* 0x001c1fff18257589 */ /* 0x00006800000e0000 */
[----:B------:R-:W2:Y:S04]  /*ba60*/  SHFL.IDX PT, R38, R38, RZ, 0x1c1f ;  /* 0x001c1fff26267589 */ /* 0x000ea800000e0000 */
[----:B------:R-:W4:Y:S04]  /*ba70*/  SHFL.IDX PT, R41, R41, RZ, 0x1c1f ;  /* 0x001c1fff29297589 */ /* 0x000f2800000e0000 */
[----:B------:R-:W0:Y:S02]  /*ba80*/  SHFL.IDX PT, R40, R40, RZ, 0x1c1f ;  /* 0x001c1fff28287589 */ /* 0x000e2400000e0000 */
.L_x_824:
[----:B------:R-:W-:Y:S01]  /*ba90*/  ULDC UR4, c[0x0][0x448] ;  /* 0x0001120000047ab9 */ /* 0x000fe20000000800 */
[----:B------:R-:W-:Y:S01]  /*baa0*/  LOP3.LUT R3, R177, 0x18, R16, 0xf8, !PT ;  /* 0x00000018b1037812 */ /* 0x000fe200078ef810 */
[----:B------:R-:W-:Y:S01]  /*bab0*/  IMAD R42, R143, UR4, RZ ;  /* 0x000000048f2a7c24 */ /* 0x000fe2000f8e02ff */
[----:B------:R-:W-:Y:S01]  /*bac0*/  BSSY B1, `(.L_x_578) ;  /* 0x0000051000017945 */ /* 0x000fe20003800000 */
[----:B------:R-:W-:Y:S02]  /*bad0*/  LOP3.LUT P0, RZ, R219, 0x4, RZ, 0xc0, !PT ;  /* 0x00000004dbff7812 */ /* 0x000fe4000780c0ff */
[----:B------:R-:W-:Y:S02]  /*bae0*/  CS2R R4, SRZ ;  /* 0x0000000000047805 */ /* 0x000fe4000001ff00 */
[----:B------:R-:W-:Y:S02]  /*baf0*/  LOP3.LUT R0, R3, R178, RZ, 0x3c, !PT ;  /* 0x000000b203007212 */ /* 0x000fe400078e3cff */
[----:B------:R-:W-:-:S02]  /*bb00*/  CS2R R8, SRZ ;  /* 0x0000000000087805 */ /* 0x000fc4000001ff00 */
[----:B------:R-:W-:Y:S01]  /*bb10*/  ISETP.GE.AND P1, PT, R6, R42, PT ;  /* 0x0000002a0600720c */ /* 0x000fe20003f26270 */
[----:B------:R-:W-:Y:S01]  /*bb20*/  IMAD R42, R145, -0x80, R42 ;  /* 0xffffff80912a7824 */ /* 0x000fe200078e022a */
[----:B------:R-:W-:Y:S01]  /*bb30*/  CS2R R6, SRZ ;  /* 0x0000000000067805 */ /* 0x000fe2000001ff00 */
[----:B------:R-:W-:Y:S01]  /*bb40*/  IMAD.IADD R3, R179, 0x1, R0 ;  /* 0x00000001b3037824 */ /* 0x000fe200078e0200 */
[----:B------:R-:W-:Y:S02]  /*bb50*/  CS2R R10, SRZ ;  /* 0x00000000000a7805 */ /* 0x000fe4000001ff00 */
[----:B------:R-:W-:Y:S02]  /*bb60*/  CS2R R12, SRZ ;  /* 0x00000000000c7805 */ /* 0x000fe4000001ff00 */
[----:B------:R-:W-:Y:S01]  /*bb70*/  CS2R R14, SRZ ;  /* 0x00000000000e7805 */ /* 0x000fe2000001ff00 */
[----:B------:R-:W-:Y:S01]  /*bb80*/  IMAD R3, R3, 0x2, R2 ;  /* 0x0000000203037824 */ /* 0x000fe200078e0202 */
[----:B------:R-:W-:-:S02]  /*bb90*/  CS2R R20, SRZ ;  /* 0x0000000000147805 */ /* 0x000fc4000001ff00 */
[----:B0-----:R-:W-:Y:S02]  /*bba0*/  CS2R R24, SRZ ;  /* 0x0000000000187805 */ /* 0x001fe4000001ff00 */
[----:B------:R-:W-:Y:S02]  /*bbb0*/  CS2R R26, SRZ ;  /* 0x00000000001a7805 */ /* 0x000fe4000001ff00 */
[----:B------:R-:W-:Y:S02]  /*bbc0*/  CS2R R28, SRZ ;  /* 0x00000000001c7805 */ /* 0x000fe4000001ff00 */
[----:B---3--:R-:W-:Y:S02]  /*bbd0*/  CS2R R30, SRZ ;  /* 0x00000000001e7805 */ /* 0x008fe4000001ff00 */
[C---:B------:R-:W-:Y:S01]  /*bbe0*/  IADD3 R43, R3.reuse, 0xc400, RZ ;  /* 0x0000c400032b7810 */ /* 0x040fe20007ffe0ff */
[----:B------:R-:W-:Y:S01]  /*bbf0*/  VIADD R0, R3, 0xc440 ;  /* 0x0000c44003007836 */ /* 0x000fe20000000000 */
[----:B------:R-:W-:Y:S01]  /*bc00*/  CS2R R32, SRZ ;  /* 0x0000000000207805 */ /* 0x000fe2000001ff00 */
[----:B------:R-:W-:Y:S06]  /*bc10*/  @P1 BRA `(.L_x_579) ;  /* 0x0000000000ec1947 */ /* 0x000fec0003800000 */
[----:B------:R-:W3:Y:S01]  /*bc20*/  LDL R45, [R1+0x40] ;  /* 0x00004000012d7983 */ /* 0x000ee20000100800 */
[----:B------:R-:W-:-:S03]  /*bc30*/  ULDC UR4, c[0x0][0x3f4] ;  /* 0x0000fd0000047ab9 */ /* 0x000fc60000000800 */
[----:B------:R-:W3:Y:S01]  /*bc40*/  LDL R44, [R1+0x3c] ;  /* 0x00003c00012c7983 */ /* 0x000ee20000100800 */
[----:B------:R-:W-:Y:S02]  /*bc50*/  ISETP.GE.AND P2, PT, R160, UR4, PT ;  /* 0x00000004a0007c0c */ /* 0x000fe4000bf46270 */
[----:B------:R-:W-:Y:S02]  /*bc60*/  CS2R R20, SRZ ;  /* 0x0000000000147805 */ /* 0x000fe4000001ff00 */
[----:B------:R-:W-:Y:S02]  /*bc70*/  ISETP.GE.AND P3, PT, R170, UR4, PT ;  /* 0x00000004aa007c0c */ /* 0x000fe4000bf66270 */
[----:B------:R-:W-:Y:S02]  /*bc80*/  CS2R R4, SRZ ;  /* 0x0000000000047805 */ /* 0x000fe4000001ff00 */
[----:B------:R-:W-:Y:S02]  /*bc90*/  ISETP.GE.AND P4, PT, R169, UR4, PT ;  /* 0x00000004a9007c0c */ /* 0x000fe4000bf86270 */
[----:B------:R-:W-:-:S03]  /*bca0*/  CS2R R24, SRZ ;  /* 0x0000000000187805 */ /* 0x000fc6000001ff00 */
[----:B-1----:R-:W-:Y:S01]  /*bcb0*/  @!P2 MOV R9, R37 ;  /* 0x000000250009a202 */ /* 0x002fe20000000f00 */
[----:B--2---:R-:W-:-:S03]  /*bcc0*/  @!P2 IMAD.MOV.U32 R8, RZ, RZ, R38 ;  /* 0x000000ffff08a224 */ /* 0x004fc600078e0026 */
[----:B------:R-:W-:Y:S01]  /*bcd0*/  @!P3 IADD3 R28, P1, R38, R222, RZ ;  /* 0x000000de261cb210 */ /* 0x000fe20007f3e0ff */
[----:B------:R-:W-:Y:S02]  /*bce0*/  @!P2 IMAD.MOV.U32 R6, RZ, RZ, R40 ;  /* 0x000000ffff06a224 */ /* 0x000fe400078e0028 */
[----:B----4-:R-:W-:Y:S01]  /*bcf0*/  @!P2 IMAD.MOV.U32 R7, RZ, RZ, R41 ;  /* 0x000000ffff07a224 */ /* 0x010fe200078e0029 */
[----:B------:R-:W-:Y:S01]  /*bd00*/  @!P3 IADD3.X R29, R37, R221, RZ, P1, !PT ;  /* 0x000000dd251db210 */ /* 0x000fe20000ffe4ff */
[----:B------:R-:W-:-:S04]  /*bd10*/  @!P2 IMAD.WIDE R8, R160, 0x2, R8 ;  /* 0x00000002a008a825 */ /* 0x000fc800078e0208 */
[----:B------:R-:W-:Y:S01]  /*bd20*/  @!P2 IMAD.WIDE R30, R160, 0x2, R6 ;  /* 0x00000002a01ea825 */ /* 0x000fe200078e0206 */
[----:B------:R0:W5:Y:S01]  /*bd30*/  @!P2 LD.E.64 R20, desc[UR56][R8.64] ;  /* 0x000000380814a980 */ /* 0x000162000c101b00 */
[----:B------:R-:W-:-:S03]  /*bd40*/  @!P3 IADD3 R10, P1, R40, R222, RZ ;  /* 0x000000de280ab210 */ /* 0x000fc60007f3e0ff */
[----:B------:R-:W5:Y:S01]  /*bd50*/  @!P2 LD.E.64 R4, desc[UR56][R30.64] ;  /* 0x000000381e04a980 */ /* 0x000f62000c101b00 */
[----:B------:R-:W-:Y:S02]  /*bd60*/  ISETP.GE.AND P2, PT, R172, UR4, PT ;  /* 0x00000004ac007c0c */ /* 0x000fe4000bf46270 */
[-C--:B------:R-:W-:Y:S02]  /*bd70*/  @!P4 IADD3 R12, P5, R38, R225.reuse, RZ ;  /* 0x000000e1260cc210 */ /* 0x080fe40007fbe0ff */
[----:B------:R-:W-:Y:S02]  /*bd80*/  @!P4 IADD3 R14, P6, R40, R225, RZ ;  /* 0x000000e1280ec210 */ /* 0x000fe40007fde0ff */
[----:B------:R-:W-:Y:S01]  /*bd90*/  CS2R R6, SRZ ;  /* 0x0000000000067805 */ /* 0x000fe2000001ff00 */
[----:B------:R-:W-:Y:S01]  /*bda0*/  @!P3 IMAD.X R11, R41, 0x1, R221, P1 ;  /* 0x00000001290bb824 */ /* 0x000fe200008e06dd */
[----:B------:R-:W-:Y:S02]  /*bdb0*/  CS2R R26, SRZ ;  /* 0x00000000001a7805 */ /* 0x000fe4000001ff00 */
[----:B------:R-:W-:-:S02]  /*bdc0*/  ISETP.GE.AND P1, PT, R171, UR4, PT ;  /* 0x00000004ab007c0c */ /* 0x000fc4000bf26270 */
[----:B0-----:R-:W-:Y:S01]  /*bdd0*/  CS2R R8, SRZ ;  /* 0x0000000000087805 */ /* 0x001fe2000001ff00 */
[----:B------:R-:W-:Y:S01]  /*bde0*/  @!P4 IMAD.X R13, R37, 0x1, R223, P5 ;  /* 0x00000001250dc824 */ /* 0x000fe200028e06df */
[----:B------:R-:W-:Y:S01]  /*bdf0*/  @!P4 IADD3.X R15, R41, R223, RZ, P6, !PT ;  /* 0x000000df290fc210 */ /* 0x000fe200037fe4ff */
[----:B------:R0:W5:Y:S04]  /*be00*/  @!P3 LD.E.64 R24, desc[UR56][R28.64] ;  /* 0x000000381c18b980 */ /* 0x000168000c101b00 */
[----:B------:R1:W5:Y:S01]  /*be10*/  @!P3 LD.E.64 R6, desc[UR56][R10.64] ;  /* 0x000000380a06b980 */ /* 0x000362000c101b00 */
[----:B------:R-:W-:-:S03]  /*be20*/  ISETP.GE.AND P3, PT, R173, UR4, PT ;  /* 0x00000004ad007c0c */ /* 0x000fc6000bf66270 */
[----:B------:R2:W5:Y:S04]  /*be30*/  @!P4 LD.E.64 R26, desc[UR56][R12.64] ;  /* 0x000000380c1ac980 */ /* 0x000568000c101b00 */
[----:B------:R4:W5:Y:S01]  /*be40*/  @!P4 LD.E.64 R8, desc[UR56][R14.64] ;  /* 0x000000380e08c980 */ /* 0x000962000c101b00 */
[----:B0-----:R-:W-:Y:S02]  /*be50*/  CS2R R28, SRZ ;  /* 0x00000000001c7805 */ /* 0x001fe4000001ff00 */
[----:B-1----:R-:W-:Y:S02]  /*be60*/  CS2R R10, SRZ ;  /* 0x00000000000a7805 */ /* 0x002fe4000001ff00 */
[----:B------:R-:W-:Y:S02]  /*be70*/  @!P1 IADD3 R32, P6, R38, R229, RZ ;  /* 0x000000e526209210 */ /* 0x000fe40007fde0ff */
[----:B------:R-:W-:-:S02]  /*be80*/  CS2R R30, SRZ ;  /* 0x00000000001e7805 */ /* 0x000fc4000001ff00 */
[-C--:B--2---:R-:W-:Y:S02]  /*be90*/  @!P2 IADD3 R12, P4, R38, R227.reuse, RZ ;  /* 0x000000e3260ca210 */ /* 0x084fe40007f9e0ff */
[C---:B------:R-:W-:Y:S02]  /*bea0*/  @!P1 IADD3.X R33, R37.reuse, R228, RZ, P6, !PT ;  /* 0x000000e425219210 */ /* 0x040fe400037fe4ff */
[C---:B----4-:R-:W-:Y:S01]  /*beb0*/  @!P2 IADD3 R14, P5, R40.reuse, R227, RZ ;  /* 0x000000e3280ea210 */ /* 0x050fe20007fbe0ff */
[--C-:B------:R-:W-:Y:S02]  /*bec0*/  @!P2 IMAD.X R13, R37, 0x1, R226.reuse, P4 ;  /* 0x00000001250da824 */ /* 0x100fe400020e06e2 */
[----:B------:R0:W5:Y:S02]  /*bed0*/  @!P1 LD.E.64 R30, desc[UR56][R32.64] ;  /* 0x00000038201e9980 */ /* 0x000164000c101b00 */
[----:B------:R-:W-:Y:S02]  /*bee0*/  @!P2 IMAD.X R15, R41, 0x1, R226, P5 ;  /* 0x00000001290fa824 */ /* 0x000fe400028e06e2 */
[----:B------:R1:W5:Y:S04]  /*bef0*/  @!P2 LD.E.64 R28, desc[UR56][R12.64] ;  /* 0x000000380c1ca980 */ /* 0x000368000c101b00 */
[----:B------:R2:W5:Y:S01]  /*bf00*/  @!P2 LD.E.64 R10, desc[UR56][R14.64] ;  /* 0x000000380e0aa980 */ /* 0x000562000c101b00 */
[----:B------:R-:W-:-:S02]  /*bf10*/  @!P1 IADD3 R34, P2, R40, R229, RZ ;  /* 0x000000e528229210 */ /* 0x000fc40007f5e0ff */
[----:B0-----:R-:W-:Y:S02]  /*bf20*/  CS2R R32, SRZ ;  /* 0x0000000000207805 */ /* 0x001fe4000001ff00 */
[----:B-1----:R-:W-:Y:S01]  /*bf30*/  CS2R R12, SRZ ;  /* 0x00000000000c7805 */ /* 0x002fe2000001ff00 */
[----:B------:R-:W-:Y:S01]  /*bf40*/  @!P1 IMAD.X R35, R41, 0x1, R228, P2 ;  /* 0x0000000129239824 */ /* 0x000fe200010e06e4 */
[----:B--2---:R-:W-:-:S04]  /*bf50*/  CS2R R14, SRZ ;  /* 0x00000000000e7805 */ /* 0x004fc8000001ff00 */
[----:B------:R0:W5:Y:S01]  /*bf60*/  @!P1 LD.E.64 R12, desc[UR56][R34.64] ;  /* 0x00000038220c9980 */ /* 0x000162000c101b00 */
[-C--:B---3--:R-:W-:Y:S02]  /*bf70*/  @!P3 IADD3 R38, P4, R38, R45.reuse, RZ ;  /* 0x0000002d2626b210 */ /* 0x088fe40007f9e0ff */
[----:B------:R-:W-:-:S03]  /*bf80*/  @!P3 IADD3 R40, P5, R40, R45, RZ ;  /* 0x0000002d2828b210 */ /* 0x000fc60007fbe0ff */
[----:B------:R-:W-:Y:S01]  /*bf90*/  @!P3 IMAD.X R39, R37, 0x1, R44, P4 ;  /* 0x000000012527b824 */ /* 0x000fe200020e062c */
[----:B------:R-:W-:-:S04]  /*bfa0*/  @!P3 IADD3.X R41, R41, R44, RZ, P5, !PT ;  /* 0x0000002c2929b210 */ /* 0x000fc80002ffe4ff */
[----:B------:R0:W5:Y:S04]  /*bfb0*/  @!P3 LD.E.64 R32, desc[UR56][R38.64] ;  /* 0x000000382620b980 */ /* 0x000168000c101b00 */
[----:B------:R0:W5:Y:S02]  /*bfc0*/  @!P3 LD.E.64 R14, desc[UR56][R40.64] ;  /* 0x00000038280eb980 */ /* 0x000164000c101b00 */
.L_x_579:
[----:B------:R-:W-:Y:S05]  /*bfd0*/  BSYNC B1 ;  /* 0x0000000000017941 */ /* 0x000fea0003800000 */
.L_x_578:
[----:B0-2--5:R-:W-:Y:S01]  /*bfe0*/  IMAD.MOV.U32 R38, RZ, RZ, R4 ;  /* 0x000000ffff267224 */ /* 0x025fe200078e0004 */
[----:B------:R-:W-:Y:S01]  /*bff0*/  SHF.R.U64 R60, R4, 0x10, R5 ;  /* 0x00000010043c7819 */ /* 0x000fe20000001205 */
[----:B------:R-:W-:Y:S01]  /*c000*/  IMAD.MOV.U32 R35, RZ, RZ, R20 ;  /* 0x000000ffff237224 */ /* 0x000fe200078e0014 */
[----:B------:R-:W-:Y:S01]  /*c010*/  LEA.HI R4, R191, R191, RZ, 0x1 ;  /* 0x000000bfbf047211 */ /* 0x000fe200078f08ff */
[----:B------:R-:W-:Y:S01]  /*c020*/  @P0 VIADD R0, R43, 0xffffffc0 ;  /* 0xffffffc02b000836 */ /* 0x000fe20000000000 */
[----:B-1----:R-:W-:Y:S01]  /*c030*/  SHF.R.U64 R37, R20, 0x10, R21 ;  /* 0x0000001014257819 */ /* 0x002fe20000001215 */
[----:B------:R-:W-:Y:S01]  /*c040*/  IMAD.MOV.U32 R48, RZ, RZ, R33 ;  /* 0x000000ffff307224 */ /* 0x000fe200078e0021 */
[----:B------:R-:W-:Y:S01]  /*c050*/  LOP3.LUT R4, R4, 0xfffffffe, RZ, 0xc0, !PT ;  /* 0xfffffffe04047812 */ /* 0x000fe200078ec0ff */
[----:B------:R-:W-:Y:S01]  /*c060*/  IMAD.MOV.U32 R46, RZ, RZ, R30 ;  /* 0x000000ffff2e7224 */ /* 0x000fe200078e001e */
[----:B------:R-:W-:Y:S01]  /*c070*/  MOV R20, R5 ;  /* 0x0000000500147202 */ /* 0x000fe20000000f00 */
[----:B------:R-:W-:Y:S01]  /*c080*/  IMAD.MOV.U32 R39, RZ, RZ, R25 ;  /* 0x000000ffff277224 */ /* 0x000fe200078e0019 */
[----:B------:R-:W-:Y:S01]  /*c090*/  SHF.R.U32.HI R61, RZ, 0x10, R5 ;  /* 0x00000010ff3d7819 */ /* 0x000fe20000011605 */
[----:B------:R-:W-:Y:S01]  /*c0a0*/  IMAD.IADD R4, R191, 0x1, -R4 ;  /* 0x00000001bf047824 */ /* 0x000fe200078e0a04 */
[----:B------:R-:W-:Y:S01]  /*c0b0*/  SHF.R.U64 R58, R32, 0x10, R33 ;  /* 0x00000010203a7819 */ /* 0x000fe20000001221 */
[----:B------:R-:W-:Y:S01]  /*c0c0*/  IMAD.MOV.U32 R43, RZ, RZ, R27 ;  /* 0x000000ffff2b7224 */ /* 0x000fe200078e001b */
[----:B------:R-:W-:Y:S01]  /*c0d0*/  SHF.R.U32.HI R59, RZ, 0x10, R33 ;  /* 0x00000010ff3b7819 */ /* 0x000fe20000011621 */
[----:B------:R-:W-:Y:S01]  /*c0e0*/  IMAD.MOV.U32 R33, RZ, RZ, R6 ;  /* 0x000000ffff217224 */ /* 0x000fe200078e0006 */
[----:B------:R-:W-:Y:S01]  /*c0f0*/  SHF.L.U32 R5, R4, 0x1f, RZ ;  /* 0x0000001f04057819 */ /* 0x000fe200000006ff */
[----:B------:R-:W-:Y:S01]  /*c100*/  IMAD.MOV.U32 R40, RZ, RZ, R13 ;  /* 0x000000ffff287224 */ /* 0x000fe200078e000d */
[----:B------:R-:W-:Y:S01]  /*c110*/  SHF.R.U64 R56, R30, 0x10, R31 ;  /* 0x000000101e387819 */ /* 0x000fe2000000121f */
[----:B------:R-:W-:Y:S01]  /*c120*/  IMAD.MOV.U32 R44, RZ, RZ, R28 ;  /* 0x000000ffff2c7224 */ /* 0x000fe200078e001c */
[----:B------:R-:W0:Y:S01]  /*c130*/  SYNCS.PHASECHK.TRANS64.TRYWAIT P0, [R2+URZ+0x2a800], R5 ;  /* 0x02a80005020075a7 */ /* 0x000e22000800017f */
[----:B------:R-:W-:Y:S01]  /*c140*/  SHF.R.U64 R62, R6, 0x10, R7 ;  /* 0x00000010063e7819 */ /* 0x000fe20000001207 */
[----:B------:R-:W-:Y:S01]  /*c150*/  IMAD.MOV.U32 R6, RZ, RZ, R9 ;  /* 0x000000ffff067224 */ /* 0x000fe200078e0009 */
[----:B------:R-:W-:Y:S01]  /*c160*/  MOV R34, R21 ;  /* 0x0000001500227202 */ /* 0x000fe20000000f00 */
[----:B------:R-:W-:Y:S01]  /*c170*/  IMAD.MOV.U32 R47, RZ, RZ, R31 ;  /* 0x000000ffff2f7224 */ /* 0x000fe200078e001f */
[----:B------:R-:W-:Y:S01]  /*c180*/  SHF.R.U32.HI R49, RZ, 0x10, R21 ;  /* 0x00000010ff317819 */ /* 0x000fe20000011615 */
[----:B------:R-:W-:Y:S01]  /*c190*/  IMAD.MOV.U32 R21, RZ, RZ, R24 ;  /* 0x000000ffff157224 */ /* 0x000fe200078e0018 */
[----:B------:R-:W-:Y:S01]  /*c1a0*/  MOV R30, R32 ;  /* 0x00000020001e7202 */ /* 0x000fe20000000f00 */
[----:B----4-:R-:W-:Y:S01]  /*c1b0*/  IMAD.MOV.U32 R41, RZ, RZ, R15 ;  /* 0x000000ffff297224 */ /* 0x010fe200078e000f */
[----:B------:R-:W-:Y:S01]  /*c1c0*/  SHF.R.U64 R64, R8, 0x10, R9 ;  /* 0x0000001008407819 */ /* 0x000fe20000001209 */
[----:B------:R-:W-:Y:S01]  /*c1d0*/  BSSY B1, `(.L_x_580) ;  /* 0x0000032000017945 */ /* 0x000fe20003800000 */
[----:B------:R-:W-:-:S02]  /*c1e0*/  SHF.R.U64 R50, R24, 0x10, R25 ;  /* 0x0000001018327819 */ /* 0x000fc40000001219 */
[----:B------:R-:W-:Y:S02]  /*c1f0*/  SHF.R.U32.HI R9, RZ, 0x10, R9 ;  /* 0x00000010ff097819 */ /* 0x000fe40000011609 */
[----:B------:R-:W-:Y:S01]  /*c200*/  SHF.R.U32.HI R51, RZ, 0x10, R25 ;  /* 0x00000010ff337819 */ /* 0x000fe20000011619 */
[----:B------:R-:W-:Y:S01]  /*c210*/  IMAD.MOV.U32 R25, RZ, RZ, R7 ;  /* 0x000000ffff197224 */ /* 0x000fe200078e0007 */
[----:B------:R-:W-:Y:S02]  /*c220*/  MOV R24, R26 ;  /* 0x0000001a00187202 */ /* 0x000fe40000000f00 */
[----:B------:R-:W-:Y:S02]  /*c230*/  SHF.R.U64 R52, R26, 0x10, R27 ;  /* 0x000000101a347819 */ /* 0x000fe4000000121b */
[----:B------:R-:W-:Y:S02]  /*c240*/  MOV R45, R29 ;  /* 0x0000001d002d7202 */ /* 0x000fe40000000f00 */
[----:B------:R-:W-:-:S02]  /*c250*/  SHF.R.U64 R54, R28, 0x10, R29 ;  /* 0x000000101c367819 */ /* 0x000fc4000000121d */
[----:B------:R-:W-:Y:S02]  /*c260*/  SHF.R.U32.HI R55, RZ, 0x10, R29 ;  /* 0x00000010ff377819 */ /* 0x000fe4000001161d */
[----:B------:R-:W-:Y:S01]  /*c270*/  SHF.R.U32.HI R63, RZ, 0x10, R7 ;  /* 0x00000010ff3f7819 */ /* 0x000fe20000011607 */
[----:B------:R-:W-:Y:S01]  /*c280*/  IMAD.MOV.U32 R7, RZ, RZ, R10 ;  /* 0x000000ffff077224 */ /* 0x000fe200078e000a */
[----:B------:R-:W-:Y:S02]  /*c290*/  MOV R29, R8 ;  /* 0x00000008001d7202 */ /* 0x000fe40000000f00 */
[----:B------:R-:W-:Y:S02]  /*c2a0*/  MOV R26, R11 ;  /* 0x0000000b001a7202 */ /* 0x000fe40000000f00 */
[--C-:B------:R-:W-:Y:S02]  /*c2b0*/  SHF.R.U64 R65, R10, 0x10, R11.reuse ;  /* 0x000000100a417819 */ /* 0x100fe4000000120b */
[----:B------:R-:W-:Y:S01]  /*c2c0*/  SHF.R.U32.HI R66, RZ, 0x10, R11 ;  /* 0x00000010ff427819 */ /* 0x000fe2000001160b */
[----:B------:R-:W-:Y:S01]  /*c2d0*/  IMAD.MOV.U32 R11, RZ, RZ, R12 ;  /* 0x000000ffff0b7224 */ /* 0x000fe200078e000c */
[----:B------:R-:W-:-:S02]  /*c2e0*/  PRMT R8, R30, 0x5410, R48 ;  /* 0x000054101e087816 */ /* 0x000fc40000000030 */
[----:B------:R-:W-:Y:S02]  /*c2f0*/  SHF.R.U64 R67, R12, 0x10, R13 ;  /* 0x000000100c437819 */ /* 0x000fe4000000120d */
[----:B------:R-:W-:Y:S02]  /*c300*/  PRMT R30, R64, 0x5410, R9 ;  /* 0x00005410401e7816 */ /* 0x000fe40000000009 */
[----:B------:R-:W-:Y:S02]  /*c310*/  SHF.R.U32.HI R53, RZ, 0x10, R27 ;  /* 0x00000010ff357819 */ /* 0x000fe4000001161b */
[----:B------:R-:W-:Y:S02]  /*c320*/  SHF.R.U32.HI R57, RZ, 0x10, R31 ;  /* 0x00000010ff397819 */ /* 0x000fe4000001161f */
[----:B------:R-:W-:Y:S02]  /*c330*/  SHF.R.U32.HI R68, RZ, 0x10, R13 ;  /* 0x00000010ff447819 */ /* 0x000fe4000001160d */
[----:B------:R-:W-:-:S02]  /*c340*/  MOV R12, R14 ;  /* 0x0000000e000c7202 */ /* 0x000fc40000000f00 */
[----:B------:R-:W-:Y:S02]  /*c350*/  VIMNMX R9, R42, 0x80, PT ;  /* 0x000000802a097848 */ /* 0x000fe40003fe0100 */
[--C-:B------:R-:W-:Y:S02]  /*c360*/  SHF.R.U64 R69, R14, 0x10, R15.reuse ;  /* 0x000000100e457819 */ /* 0x100fe4000000120f */
[----:B------:R-:W-:Y:S02]  /*c370*/  SHF.R.U32.HI R70, RZ, 0x10, R15 ;  /* 0x00000010ff467819 */ /* 0x000fe4000001160f */
[----:B------:R-:W-:Y:S02]  /*c380*/  PRMT R33, R33, 0x5410, R25 ;  /* 0x0000541021217816 */ /* 0x000fe40000000019 */
[----:B------:R-:W-:Y:S02]  /*c390*/  PRMT R35, R35, 0x5410, R34 ;  /* 0x0000541023237816 */ /* 0x000fe40000000022 */
[----:B------:R-:W-:-:S02]  /*c3a0*/  PRMT R31, R21, 0x5410, R39 ;  /* 0x00005410151f7816 */ /* 0x000fc40000000027 */
[----:B------:R-:W-:Y:S02]  /*c3b0*/  PRMT R27, R24, 0x5410, R43 ;  /* 0x00005410181b7816 */ /* 0x000fe4000000002b */
[----:B------:R-:W-:Y:S02]  /*c3c0*/  PRMT R38, R38, 0x5410, R20 ;  /* 0x0000541026267816 */ /* 0x000fe40000000014 */
[----:B------:R-:W-:Y:S02]  /*c3d0*/  PRMT R25, R7, 0x5410, R26 ;  /* 0x0000541007197816 */ /* 0x000fe4000000001a */
        /* <DEDUP_REMOVED lines=13> */
[----:B------:R-:W-:Y:S02]  /*c4b0*/  ISETP.GE.AND P1, PT, R166, R9, PT ;  /* 0x00000009a600720c */ /* 0x000fe40003f26270 */
[----:B------:R-:W-:-:S02]  /*c4c0*/  PRMT R20, R67, 0x5410, R68 ;  /* 0x0000541043147816 */ /* 0x000fc40000000044 */
[----:B------:R-:W-:Y:S01]  /*c4d0*/  PRMT R11, R12, 0x5410, R41 ;  /* 0x000054100c0b7816 */ /* 0x000fe20000000029 */
[----:B0-----:R-:W-:Y:S08]  /*c4e0*/  @!P0 BRA `(.L_x_581) ;  /* 0x0000015400408947 */ /* 0x001ff00003800000 */
.L_x_825:
[----:B------:R-:W-:Y:S05]  /*c4f0*/  BSYNC B1 ;  /* 0x0000000000017941 */ /* 0x000fea0003800000 */
.L_x_580:
[----:B------:R-:W-:Y:S01]  /*c500*/  BSSY B1, `(.L_x_582) ;  /* 0x00000fe000017945 */ /* 0x000fe20003800000 */
[----:B------:R-:W-:-:S03]  /*c510*/  PRMT R12, R69, 0x5410, R70 ;  /* 0x00005410450c7816 */ /* 0x000fc60000000046 */
[----:B------:R-:W-:Y:S05]  /*c520*/  @P1 BRA `(.L_x_583) ;  /* 0x0000000c00ec1947 */ /* 0x000fea0003800000 */
[----:B------:R-:W1:Y:S01]  /*c530*/  LDC R4, c[0x0][0x3f4] ;  /* 0x0000fd00ff047b82 */ /* 0x000e620000000800 */
[----:B------:R-:W-:Y:S01]  /*c540*/  BSSY B2, `(.L_x_584) ;  /* 0x000002e000027945 */ /* 0x000fe20003800000 */
[-C--:B-1----:R-:W-:Y:S02]  /*c550*/  ISETP.GE.AND P0, PT, R160, R4.reuse, PT ;  /* 0x00000004a000720c */ /* 0x082fe40003f06270 */
[-C--:B------:R-:W-:Y:S02]  /*c560*/  ISETP.GE.AND P1, PT, R170, R4.reuse, PT ;  /* 0x00000004aa00720c */ /* 0x080fe40003f26270 */
[-C--:B------:R-:W-:Y:S02]  /*c570*/  ISETP.GE.AND P2, PT, R169, R4.reuse, PT ;  /* 0x00000004a900720c */ /* 0x080fe40003f46270 */
[-C--:B------:R-:W-:Y:S02]  /*c580*/  ISETP.GE.AND P3, PT, R172, R4.reuse, PT ;  /* 0x00000004ac00720c */ /* 0x080fe40003f66270 */
[----:B------:R-:W-:-:S02]  /*c590*/  ISETP.GE.AND P4, PT, R171, R4, PT ;  /* 0x00000004ab00720c */ /* 0x000fc40003f86270 */
[----:B------:R-:W-:-:S03]  /*c5a0*/  ISETP.GE.AND P5, PT, R173, R4, PT ;  /* 0x00000004ad00720c */ /* 0x000fc60003fa6270 */
[----:B------:R-:W-:Y:S10]  /*c5b0*/  @P0 BRA `(.L_x_585) ;  /* 0x0000000000980947 */ /* 0x000ff40003800000 */
[----:B0-----:R-:W0:Y:S01]  /*c5c0*/  LDS.128 R4, [R3+0xc400] ;  /* 0x00c4000003047984 */ /* 0x001e220000000c00 */
[----:B------:R-:W-:Y:S02]  /*c5d0*/  HADD2.F32 R47, -RZ, R38.H0_H0 ;  /* 0x20000026ff2f7230 */ /* 0x000fe40000004100 */
[----:B------:R-:W-:Y:S02]  /*c5e0*/  HADD2.F32 R45, -RZ, R35.H0_H0 ;  /* 0x20000023ff2d7230 */ /* 0x000fe40000004100 */
[----:B------:R-:W-:Y:S02]  /*c5f0*/  HADD2.F32 R44, -RZ, R37.H0_H0 ;  /* 0x20000025ff2c7230 */ /* 0x000fe40000004100 */
[----:B------:R-:W-:Y:S02]  /*c600*/  HADD2.F32 R46, -RZ, R39.H0_H0 ;  /* 0x20000027ff2e7230 */ /* 0x000fe40000004100 */
[--C-:B0-----:R-:W-:Y:S02]  /*c610*/  HADD2.F32 R40, -RZ, R4.reuse.H0_H0 ;  /* 0x20000004ff287230 */ /* 0x101fe40000004100 */
[----:B------:R-:W-:-:S02]  /*c620*/  HADD2.F32 R4, -RZ, R4.H1_H1 ;  /* 0x30000004ff047230 */ /* 0x000fc40000004100 */
[--C-:B------:R-:W-:Y:S02]  /*c630*/  HADD2.F32 R41, -RZ, R5.reuse.H0_H0 ;  /* 0x20000005ff297230 */ /* 0x100fe40000004100 */
[----:B------:R-:W-:Y:S02]  /*c640*/  HADD2.F32 R5, -RZ, R5.H1_H1 ;  /* 0x30000005ff057230 */ /* 0x000fe40000004100 */
[C---:B------:R-:W-:Y:S01]  /*c650*/  FMUL.FTZ R49, R4.reuse, R47 ;  /* 0x0000002f04317220 */ /* 0x040fe20000410000 */
[-C--:B------:R-:W-:Y:S01]  /*c660*/  FMUL.FTZ R4, R4, R45.reuse ;  /* 0x0000002d04047220 */ /* 0x080fe20000410000 */
[--C-:B------:R-:W-:Y:S02]  /*c670*/  HADD2.F32 R42, -RZ, R6.reuse.H0_H0 ;  /* 0x20000006ff2a7230 */ /* 0x100fe40000004100 */
[----:B------:R-:W-:Y:S02]  /*c680*/  HADD2.F32 R43, -RZ, R7.H0_H0 ;  /* 0x20000007ff2b7230 */ /* 0x000fe40000004100 */
[C---:B------:R-:W-:Y:S01]  /*c690*/  FMUL.FTZ R50, R5.reuse, R46 ;  /* 0x0000002e05327220 */ /* 0x040fe20000410000 */
[C---:B------:R-:W-:Y:S01]  /*c6a0*/  FFMA.FTZ R49, R40.reuse, R45, -R49 ;  /* 0x0000002d28317223 */ /* 0x040fe20000010831 */
[----:B------:R-:W-:Y:S01]  /*c6b0*/  FFMA.FTZ R48, R40, R47, R4 ;  /* 0x0000002f28307223 */ /* 0x000fe20000010004 */
[----:B------:R-:W-:Y:S01]  /*c6c0*/  FMUL.FTZ R52, R5, R44 ;  /* 0x0000002c05347220 */ /* 0x000fe20000410000 */
[----:B------:R-:W-:-:S02]  /*c6d0*/  HADD2.F32 R6, -RZ, R6.H1_H1 ;  /* 0x30000006ff067230 */ /* 0x000fc40000004100 */
[C---:B------:R-:W-:Y:S01]  /*c6e0*/  FFMA.FTZ R50, R41.reuse, R44, -R50 ;  /* 0x0000002c29327223 */ /* 0x040fe20000010832 */
[----:B------:R-:W-:Y:S02]  /*c6f0*/  HADD2.F32 R7, -RZ, R7.H1_H1 ;  /* 0x30000007ff077230 */ /* 0x000fe40000004100 */
[----:B------:R-:W-:Y:S01]  /*c700*/  FFMA.FTZ R41, R41, R46, R52 ;  /* 0x0000002e29297223 */ /* 0x000fe20000010034 */
[----:B------:R-:W-:Y:S02]  /*c710*/  HADD2.F32 R45, -RZ, R38.H1_H1 ;  /* 0x30000026ff2d7230 */ /* 0x000fe40000004100 */
[----:B------:R-:W-:Y:S02]  /*c720*/  HADD2.F32 R5, -RZ, R35.H1_H1 ;  /* 0x30000023ff057230 */ /* 0x000fe40000004100 */
[----:B------:R-:W-:Y:S02]  /*c730*/  HADD2.F32 R40, -RZ, R39.H1_H1 ;  /* 0x30000027ff287230 */ /* 0x000fe40000004100 */
[----:B------:R-:W-:Y:S01]  /*c740*/  FMUL.FTZ R47, R6, R45 ;  /* 0x0000002d062f7220 */ /* 0x000fe20000410000 */
[----:B------:R-:W-:-:S02]  /*c750*/  HADD2.F32 R4, -RZ, R37.H1_H1 ;  /* 0x30000025ff047230 */ /* 0x000fc40000004100 */
[-C--:B------:R-:W-:Y:S01]  /*c760*/  FMUL.FTZ R44, R6, R5.reuse ;  /* 0x00000005062c7220 */ /* 0x080fe20000410000 */
[C---:B------:R-:W-:Y:S01]  /*c770*/  FMUL.FTZ R46, R7.reuse, R40 ;  /* 0x00000028072e7220 */ /* 0x040fe20000410000 */
[C---:B------:R-:W-:Y:S01]  /*c780*/  FFMA.FTZ R6, R42.reuse, R5, -R47 ;  /* 0x000000052a067223 */ /* 0x040fe2000001082f */
[-C--:B------:R-:W-:Y:S01]  /*c790*/  FMUL.FTZ R51, R7, R4.reuse ;  /* 0x0000000407337220 */ /* 0x080fe20000410000 */
[----:B------:R-:W-:Y:S01]  /*c7a0*/  FFMA.FTZ R45, R42, R45, R44 ;  /* 0x0000002d2a2d7223 */ /* 0x000fe2000001002c */
[C---:B------:R-:W-:Y:S01]  /*c7b0*/  FFMA.FTZ R7, R43.reuse, R4, -R46 ;  /* 0x000000042b077223 */ /* 0x040fe2000001082e */
[----:B------:R-:W-:Y:S01]  /*c7c0*/  F2FP.F16.F32.PACK_AB R4, R48, R49 ;  /* 0x000000313004723e */ /* 0x000fe200000000ff */
[----:B------:R-:W-:Y:S01]  /*c7d0*/  FFMA.FTZ R40, R43, R40, R51 ;  /* 0x000000282b287223 */ /* 0x000fe20000010033 */
[----:B------:R-:W-:Y:S02]  /*c7e0*/  F2FP.F16.F32.PACK_AB R5, R41, R50 ;  /* 0x000000322905723e */ /* 0x000fe400000000ff */
[----:B------:R-:W-:-:S02]  /*c7f0*/  F2FP.F16.F32.PACK_AB R6, R45, R6 ;  /* 0x000000062d06723e */ /* 0x000fc400000000ff */
[----:B------:R-:W-:-:S05]  /*c800*/  F2FP.F16.F32.PACK_AB R7, R40, R7 ;  /* 0x000000072807723e */ /* 0x000fca00000000ff */
[----:B------:R1:W-:Y:S02]  /*c810*/  STS.128 [R3+0xc400], R4 ;  /* 0x00c4000403007388 */ /* 0x0003e40000000c00 */
.L_x_585:
[----:B------:R-:W-:Y:S05]  /*c820*/  BSYNC B2 ;  /* 0x0000000000027941 */ /* 0x000fea0003800000 */
.L_x_584:
[----:B------:R-:W-:Y:S04]  /*c830*/  BSSY B2, `(.L_x_586) ;  /* 0x0000028000027945 */ /* 0x000fe80003800000 */
[----:B------:R-:W-:Y:S05]  /*c840*/  @P1 BRA `(.L_x_587) ;  /* 0x0000000000981947 */ /* 0x000fea0003800000 */
[----:B01----:R-:W0:Y:S01]  /*c850*/  LDS.128 R4, [R0] ;  /* 0x0000000000047984 */ /* 0x003e220000000c00 */
        /* <DEDUP_REMOVED lines=36> */
[----:B------:R2:W-:Y:S02]  /*caa0*/  STS.128 [R0], R4 ;  /* 0x0000000400007388 */ /* 0x0005e40000000c00 */
.L_x_587:
[----:B------:R-:W-:Y:S05]  /*cab0*/  BSYNC B2 ;  /* 0x0000000000027941 */ /* 0x000fea0003800000 */
.L_x_586:
[----:B------:R-:W-:Y:S04]  /*cac0*/  BSSY B2, `(.L_x_588) ;  /* 0x0000028000027945 */ /* 0x000fe80003800000 */
[----:B------:R-:W-:Y:S05]  /*cad0*/  @P2 BRA `(.L_x_589) ;  /* 0x0000000000982947 */ /* 0x000fea0003800000 */
[----:B012---:R-:W0:Y:S01]  /*cae0*/  LDS.128 R4, [R3+0x10400] ;  /* 0x0104000003047984 */ /* 0x007e220000000c00 */
        /* <DEDUP_REMOVED lines=37> */
.L_x_589:
[----:B------:R-:W-:Y:S05]  /*cd40*/  BSYNC B2 ;  /* 0x0000000000027941 */ /* 0x000fea0003800000 */
.L_x_588:
[----:B------:R-:W-:Y:S04]  /*cd50*/  BSSY B2, `(.L_x_590) ;  /* 0x0000028000027945 */ /* 0x000fe80003800000 */
[----:B------:R-:W-:Y:S05]  /*cd60*/  @P3 BRA `(.L_x_591) ;  /* 0x0000000000983947 */ /* 0x000fea0003800000 */
[----:B0123--:R-:W0:Y:S01]  /*cd70*/  LDS.128 R4, [R0+0x4000] ;  /* 0x0040000000047984 */ /* 0x00fe220000000c00 */
        /* <DEDUP_REMOVED lines=37> */
.L_x_591:
[----:B------:R-:W-:Y:S05]  /*cfd0*/  BSYNC B2 ;  /* 0x0000000000027941 */ /* 0x000fea0003800000 */
.L_x_590:
[----:B------:R-:W-:Y:S04]  /*cfe0*/  BSSY B2, `(.L_x_592) ;  /* 0x0000028000027945 */ /* 0x000fe80003800000 */
[----:B------:R-:W-:Y:S05]  /*cff0*/  @P4 BRA `(.L_x_593) ;  /* 0x0000000000984947 */ /* 0x000fea0003800000 */
[----:B01234-:R-:W0:Y:S01]  /*d000*/  LDS.128 R4, [R3+0x14400] ;  /* 0x0144000003047984 */ /* 0x01fe220000000c00 */
        /* <DEDUP_REMOVED lines=37> */
.L_x_593:
[----:B------:R-:W-:Y:S05]  /*d260*/  BSYNC B2 ;  /* 0x0000000000027941 */ /* 0x000fea0003800000 */
.L_x_592:
        /* <DEDUP_REMOVED lines=39> */
.L_x_583:
[----:B------:R-:W-:Y:S05]  /*d4e0*/  BSYNC B1 ;  /* 0x0000000000017941 */ /* 0x000fea0003800000 */
.L_x_582:
[----:B01234-:R-:W-:-:S04]  /*d4f0*/  IADD3 R4, R166, 0x40, RZ ;  /* 0x00000040a6047810 */ /* 0x01ffc80007ffe0ff */
[----:B------:R-:W-:-:S13]  /*d500*/  ISETP.GE.AND P0, PT, R4, R9, PT ;  /* 0x000000090400720c */ /* 0x000fda0003f06270 */
[----:B------:R-:W-:Y:S05]  /*d510*/  @P0 BRA `(.L_x_594) ;  /* 0x0000003800f40947 */ /* 0x000fea0003800000 */
[----:B------:R-:W0:Y:S01]  /*d520*/  LDC R4, c[0x0][0x3f4] ;  /* 0x0000fd00ff047b82 */ /* 0x000e220000000800 */
[----:B------:R-:W-:Y:S01]  /*d530*/  BSSY B1, `(.L_x_595) ;  /* 0x000002e000017945 */ /* 0x000fe20003800000 */
[-C--:B0-----:R-:W-:Y:S02]  /*d540*/  ISETP.GE.AND P0, PT, R160, R4.reuse, PT ;  /* 0x00000004a000720c */ /* 0x081fe40003f06270 */
[-C--:B------:R-:W-:Y:S02]  /*d550*/  ISETP.GE.AND P1, PT, R170, R4.reuse, PT ;  /* 0x00000004aa00720c */ /* 0x080fe40003f26270 */
[-C--:B------:R-:W-:Y:S02]  /*d560*/  ISETP.GE.AND P2, PT, R169, R4.reuse, PT ;  /* 0x00000004a900720c */ /* 0x080fe40003f46270 */
[-C--:B------:R-:W-:Y:S02]  /*d570*/  ISETP.GE.AND P3, PT, R172, R4.reuse, PT ;  /* 0x00000004ac00720c */ /* 0x080fe40003f66270 */
[----:B------:R-:W-:-:S02]  /*d580*/  ISETP.GE.AND P4, PT, R171, R4, PT ;  /* 0x00000004ab00720c */ /* 0x000fc40003f86270 */
[----:B------:R-:W-:-:S03]  /*d590*/  ISETP.GE.AND P5, PT, R173, R4, PT ;  /* 0x00000004ad00720c */ /* 0x000fc60003fa6270 */
[----:B------:R-:W-:Y:S10]  /*d5a0*/  @P0 BRA `(.L_x_596) ;  /* 0x0000000000980947 */ /* 0x000ff40003800000 */
[----:B------:R-:W0:Y:S01]  /*d5b0*/  LDS.128 R4, [R3+0xe400] ;  /* 0x00e4000003047984 */ /* 0x000e220000000c00 */
        /* <DEDUP_REMOVED lines=8> */
[-C--:B------:R-:W-:Y:S01]  /*d640*/  FMUL.FTZ R44, R47, R4.reuse ;  /* 0x000000042f2c7220 */ /* 0x080fe20000410000 */
[C---:B------:R-:W-:Y:S01]  /*d650*/  FMUL.FTZ R46, R45.reuse, R4 ;  /* 0x000000042d2e7220 */ /* 0x040fe20000410000 */
[----:B------:R-:W-:Y:S02]  /*d660*/  HADD2.F32 R41, -RZ, R6.H0_H0 ;  /* 0x20000006ff297230 */ /* 0x000fe40000004100 */
[----:B------:R-:W-:Y:S01]  /*d670*/  FMUL.FTZ R43, R50, R5 ;  /* 0x00000005322b7220 */ /* 0x000fe20000410000 */
[----:B------:R-:W-:Y:S01]  /*d680*/  FFMA.FTZ R4, R45, R9, -R44 ;  /* 0x000000092d047223 */ /* 0x000fe2000001082c */
[----:B------:R-:W-:Y:S01]  /*d690*/  FMUL.FTZ R45, R48, R5 ;  /* 0x00000005302d7220 */ /* 0x000fe20000410000 */
[----:B------:R-:W-:-:S02]  /*d6a0*/  HADD2.F32 R42, -RZ, R7.H0_H0 ;  /* 0x20000007ff2a7230 */ /* 0x000fc40000004100 */
[----:B------:R-:W-:Y:S01]  /*d6b0*/  FFMA.FTZ R9, R47, R9, R46 ;  /* 0x000000092f097223 */ /* 0x000fe2000001002e */
[-C--:B------:R-:W-:Y:S01]  /*d6c0*/  FFMA.FTZ R5, R48, R40.reuse, -R43 ;  /* 0x0000002830057223 */ /* 0x080fe2000001082b */
[----:B------:R-:W-:Y:S02]  /*d6d0*/  HADD2.F32 R6, -RZ, R6.H1_H1 ;  /* 0x30000006ff067230 */ /* 0x000fe40000004100 */
[----:B------:R-:W-:Y:S01]  /*d6e0*/  FFMA.FTZ R40, R50, R40, R45 ;  /* 0x0000002832287223 */ /* 0x000fe2000001002d */
[----:B------:R-:W-:Y:S01]  /*d6f0*/  HADD2.F32 R7, -RZ, R7.H1_H1 ;  /* 0x30000007ff077230 */ /* 0x000fe20000004100 */
[----:B------:R-:W-:Y:S01]  /*d700*/  F2FP.F16.F32.PACK_AB R4, R9, R4 ;  /* 0x000000040904723e */ /* 0x000fe200000000ff */
[----:B------:R-:W-:Y:S02]  /*d710*/  HADD2.F32 R47, -RZ, R38.H1_H1 ;  /* 0x30000026ff2f7230 */ /* 0x000fe40000004100 */
[----:B------:R-:W-:Y:S01]  /*d720*/  HADD2.F32 R48, -RZ, R39.H1_H1 ;  /* 0x30000027ff307230 */ /* 0x000fe20000004100 */
[----:B------:R-:W-:Y:S01]  /*d730*/  F2FP.F16.F32.PACK_AB R5, R40, R5 ;  /* 0x000000052805723e */ /* 0x000fe200000000ff */
[----:B------:R-:W-:-:S02]  /*d740*/  HADD2.F32 R43, -RZ, R35.H1_H1 ;  /* 0x30000023ff2b7230 */ /* 0x000fc40000004100 */
[-C--:B------:R-:W-:Y:S01]  /*d750*/  FMUL.FTZ R38, R47, R6.reuse ;  /* 0x000000062f267220 */ /* 0x080fe20000410000 */
[----:B------:R-:W-:Y:S02]  /*d760*/  HADD2.F32 R46, -RZ, R37.H1_H1 ;  /* 0x30000025ff2e7230 */ /* 0x000fe40000004100 */
[----:B------:R-:W-:Y:S01]  /*d770*/  FMUL.FTZ R35, R48, R7 ;  /* 0x0000000730237220 */ /* 0x000fe20000410000 */
[C---:B------:R-:W-:Y:S01]  /*d780*/  FMUL.FTZ R44, R43.reuse, R6 ;  /* 0x000000062b2c7220 */ /* 0x040fe20000410000 */
[----:B------:R-:W-:Y:S01]  /*d790*/  FFMA.FTZ R6, R43, R41, -R38 ;  /* 0x000000292b067223 */ /* 0x000fe20000010826 */
[C---:B------:R-:W-:Y:S01]  /*d7a0*/  FMUL.FTZ R37, R46.reuse, R7 ;  /* 0x000000072e257220 */ /* 0x040fe20000410000 */
[-C--:B------:R-:W-:Y:S01]  /*d7b0*/  FFMA.FTZ R7, R46, R42.reuse, -R35 ;  /* 0x0000002a2e077223 */ /* 0x080fe20000010823 */
[----:B------:R-:W-:Y:S02]  /*d7c0*/  FFMA.FTZ R41, R47, R41, R44 ;  /* 0x000000292f297223 */ /* 0x000fe4000001002c */
[----:B------:R-:W-:-:S03]  /*d7d0*/  FFMA.FTZ R42, R48, R42, R37 ;  /* 0x0000002a302a7223 */ /* 0x000fc60000010025 */
[----:B------:R-:W-:Y:S02]  /*d7e0*/  F2FP.F16.F32.PACK_AB R6, R41, R6 ;  /* 0x000000062906723e */ /* 0x000fe400000000ff */
[----:B------:R-:W-:-:S05]  /*d7f0*/  F2FP.F16.F32.PACK_AB R7, R42, R7 ;  /* 0x000000072a07723e */ /* 0x000fca00000000ff */
[----:B------:R0:W-:Y:S02]  /*d800*/  STS.128 [R3+0xe400], R4 ;  /* 0x00e4000403007388 */ /* 0x0001e40000000c00 */
.L_x_596:
[----:B------:R-:W-:Y:S05]  /*d810*/  BSYNC B1 ;  /* 0x0000000000017941 */ /* 0x000fea0003800000 */
.L_x_595:
[----:B------:R-:W-:Y:S04]  /*d820*/  BSSY B1, `(.L_x_597) ;  /* 0x0000028000017945 */ /* 0x000fe80003800000 */
[----:B------:R-:W-:Y:S05]  /*d830*/  @P1 BRA `(.L_x_598) ;  /* 0x0000000000981947 */ /* 0x000fea0003800000 */
        /* <DEDUP_REMOVED lines=10> */
[----:B------:R-:W-:Y:S01]  /*d8e0*/  FMUL.FTZ R42, R39, R4 ;  /* 0x00000004272a7220 */ /* 0x000fe20000410000 */
[----:B------:R-:W-:Y:S02]  /*d8f0*/  HADD2.F32 R37, -RZ, R6.H0_H0 ;  /* 0x20000006ff257230 */ /* 0x000fe40000004100 */
[----:B------:R-:W-:Y:S01]  /*d900*/  FMUL.FTZ R44, R45, R5 ;  /* 0x000000052d2c7220 */ /* 0x000fe20000410000 */
[----:B------:R-:W-:Y:S01]  /*d910*/  FFMA.FTZ R4, R39, R9, -R40 ;  /* 0x0000000927047223 */ /* 0x000fe20000010828 */
[----:B------:R-:W-:Y:S01]  /*d920*/  FMUL.FTZ R40, R41, R5 ;  /* 0x0000000529287220 */ /* 0x000fe20000410000 */
[----:B------:R-:W-:-:S02]  /*d930*/  HADD2.F32 R38, -RZ, R7.H0_H0 ;  /* 0x20000007ff267230 */ /* 0x000fc40000004100 */
[----:B------:R-:W-:Y:S01]  /*d940*/  FFMA.FTZ R5, R41, R35, -R44 ;  /* 0x0000002329057223 */ /* 0x000fe2000001082c */
[----:B------:R-:W-:Y:S02]  /*d950*/  HADD2.F32 R6, -RZ, R6.H1_H1 ;  /* 0x30000006ff067230 */ /* 0x000fe40000004100 */
[----:B------:R-:W-:Y:S01]  /*d960*/  FFMA.FTZ R9, R43, R9, R42 ;  /* 0x000000092b097223 */ /* 0x000fe2000001002a */
[----:B------:R-:W-:Y:S02]  /*d970*/  HADD2.F32 R7, -RZ, R7.H1_H1 ;  /* 0x30000007ff077230 */ /* 0x000fe40000004100 */
[----:B------:R-:W-:Y:S01]  /*d980*/  FFMA.FTZ R40, R45, R35, R40 ;  /* 0x000000232d287223 */ /* 0x000fe20000010028 */
[----:B------:R-:W-:Y:S02]  /*d990*/  HADD2.F32 R41, -RZ, R33.H1_H1 ;  /* 0x30000021ff297230 */ /* 0x000fe40000004100 */
[----:B------:R-:W-:Y:S01]  /*d9a0*/  HADD2.F32 R44, -RZ, R34.H1_H1 ;  /* 0x30000022ff2c7230 */ /* 0x000fe20000004100 */
[----:B------:R-:W-:Y:S01]  /*d9b0*/  F2FP.F16.F32.PACK_AB R4, R9, R4 ;  /* 0x000000040904723e */ /* 0x000fe200000000ff */
[----:B------:R-:W-:Y:S01]  /*d9c0*/  HADD2.F32 R39, -RZ, R31.H1_H1 ;  /* 0x3000001fff277230 */ /* 0x000fe20000004100 */
[----:B------:R-:W-:Y:S01]  /*d9d0*/  F2FP.F16.F32.PACK_AB R5, R40, R5 ;  /* 0x000000052805723e */ /* 0x000fe200000000ff */
[----:B------:R-:W-:-:S02]  /*d9e0*/  HADD2.F32 R42, -RZ, R32.H1_H1 ;  /* 0x30000020ff2a7230 */ /* 0x000fc40000004100 */
[-C--:B------:R-:W-:Y:S01]  /*d9f0*/  FMUL.FTZ R32, R41, R6.reuse ;  /* 0x0000000629207220 */ /* 0x080fe20000410000 */
[-C--:B------:R-:W-:Y:S01]  /*da00*/  FMUL.FTZ R31, R44, R7.reuse ;  /* 0x000000072c1f7220 */ /* 0x080fe20000410000 */
[C---:B------:R-:W-:Y:S01]  /*da10*/  FMUL.FTZ R34, R39.reuse, R6 ;  /* 0x0000000627227220 */ /* 0x040fe20000410000 */
[C---:B------:R-:W-:Y:S01]  /*da20*/  FMUL.FTZ R33, R42.reuse, R7 ;  /* 0x000000072a217220 */ /* 0x040fe20000410000 */
[-C--:B------:R-:W-:Y:S01]  /*da30*/  FFMA.FTZ R6, R39, R37.reuse, -R32 ;  /* 0x0000002527067223 */ /* 0x080fe20000010820 */
[-C--:B------:R-:W-:Y:S01]  /*da40*/  FFMA.FTZ R7, R42, R38.reuse, -R31 ;  /* 0x000000262a077223 */ /* 0x080fe2000001081f */
[----:B------:R-:W-:Y:S01]  /*da50*/  FFMA.FTZ R37, R41, R37, R34 ;  /* 0x0000002529257223 */ /* 0x000fe20000010022 */
[----:B------:R-:W-:-:S04]  /*da60*/  FFMA.FTZ R38, R44, R38, R33 ;  /* 0x000000262c267223 */ /* 0x000fc80000010021 */
[----:B------:R-:W-:Y:S02]  /*da70*/  F2FP.F16.F32.PACK_AB R6, R37, R6 ;  /* 0x000000062506723e */ /* 0x000fe400000000ff */
[----:B------:R-:W-:-:S05]  /*da80*/  F2FP.F16.F32.PACK_AB R7, R38, R7 ;  /* 0x000000072607723e */ /* 0x000fca00000000ff */
[----:B------:R1:W-:Y:S02]  /*da90*/  STS.128 [R0+0x2000], R4 ;  /* 0x0020000400007388 */ /* 0x0003e40000000c00 */
.L_x_598:
[----:B------:R-:W-:Y:S05]  /*daa0*/  BSYNC B1 ;  /* 0x0000000000017941 */ /* 0x000fea0003800000 */
.L_x_597:
[----:B------:R-:W-:Y:S04]  /*dab0*/  BSSY B1, `(.L_x_599) ;  /* 0x0000028000017945 */ /* 0x000fe80003800000 */
[----:B------:R-:W-:Y:S05]  /*dac0*/  @P2 BRA `(.L_x_600) ;  /* 0x0000000000982947 */ /* 0x000fea0003800000 */
[----:B01----:R-:W0:Y:S01]  /*dad0*/  LDS.128 R4, [R3+0x12400] ;  /* 0x0124000003047984 */ /* 0x003e220000000c00 */
        /* <DEDUP_REMOVED lines=27> */
[C---:B------:R-:W-:Y:S01]  /*dc90*/  FMUL.FTZ R29, R38.reuse, R6 ;  /* 0x00000006261d7220 */ /* 0x040fe20000410000 */
[-C--:B------:R-:W-:Y:S01]  /*dca0*/  FMUL.FTZ R28, R37, R7.reuse ;  /* 0x00000007251c7220 */ /* 0x080fe20000410000 */
[-C--:B------:R-:W-:Y:S01]  /*dcb0*/  FFMA.FTZ R6, R38, R32.reuse, -R27 ;  /* 0x0000002026067223 */ /* 0x080fe2000001081b */
[C---:B------:R-:W-:Y:S01]  /*dcc0*/  FMUL.FTZ R30, R35.reuse, R7 ;  /* 0x00000007231e7220 */ /* 0x040fe20000410000 */
[----:B------:R-:W-:Y:S01]  /*dcd0*/  FFMA.FTZ R29, R40, R32, R29 ;  /* 0x00000020281d7223 */ /* 0x000fe2000001001d */
[-C--:B------:R-:W-:Y:S02]  /*dce0*/  FFMA.FTZ R7, R35, R33.reuse, -R28 ;  /* 0x0000002123077223 */ /* 0x080fe4000001081c */
[----:B------:R-:W-:-:S02]  /*dcf0*/  FFMA.FTZ R30, R37, R33, R30 ;  /* 0x00000021251e7223 */ /* 0x000fc4000001001e */
[----:B------:R-:W-:-:S03]  /*dd00*/  F2FP.F16.F32.PACK_AB R6, R29, R6 ;  /* 0x000000061d06723e */ /* 0x000fc600000000ff */
[----:B------:R-:W-:-:S05]  /*dd10*/  F2FP.F16.F32.PACK_AB R7, R30, R7 ;  /* 0x000000071e07723e */ /* 0x000fca00000000ff */
[----:B------:R2:W-:Y:S02]  /*dd20*/  STS.128 [R3+0x12400], R4 ;  /* 0x0124000403007388 */ /* 0x0005e40000000c00 */
.L_x_600:
[----:B------:R-:W-:Y:S05]  /*dd30*/  BSYNC B1 ;  /* 0x0000000000017941 */ /* 0x000fea0003800000 */
.L_x_599:
        /* <DEDUP_REMOVED lines=40> */
.L_x_602:
[----:B------:R-:W-:Y:S05]  /*dfc0*/  BSYNC B1 ;  /* 0x0000000000017941 */ /* 0x000fea0003800000 */
.L_x_601:
        /* <DEDUP_REMOVED lines=40> */
.L_x_604:
[----:B------:R-:W-:Y:S05]  /*e250*/  BSYNC B1 ;  /* 0x0000000000017941 */ /* 0x000fea0003800000 */
.L_x_603:
        /* <DEDUP_REMOVED lines=38> */
[----:B------:R0:W-:Y:S01]  /*e4c0*/  STS.128 [R0+0xa000], R4 ;  /* 0x00a0000400007388 */ /* 0x0001e20000000c00 */
[----:B------:R-:W-:Y:S05]  /*e4d0*/  BRA `(.L_x_594) ;  /* 0x0000002c00047947 */ /* 0x000fea0003800000 */
.L_x_576:
[----:B------:R-:W-:-:S03]  /*e4e0*/  UMOV UR4, 0xffffffff ;  /* 0xffffffff00047882 */ /* 0x000fc60000000000 */
[----:B------:R-:W-:Y:S05]  /*e4f0*/  BRA.DIV UR4, `(.L_x_605) ;  /* 0x0000013604507947 */ /* 0x000fea000b800000 */
[----:B------:R0:W1:Y:S04]  /*e500*/  SHFL.IDX PT, R3, R24, RZ, 0x1c1f ;  /* 0x001c1fff18037589 */ /* 0x00006800000e0000 */
[----:B------:R0:W2:Y:S04]  /*e510*/  SHFL.IDX PT, R0, R38, RZ, 0x1c1f ;  /* 0x001c1fff26007589 */ /* 0x0000a800000e0000 */
[----:B------:R0:W4:Y:S04]  /*e520*/  SHFL.IDX PT, R37, R41, RZ, 0x1c1f ;  /* 0x001c1fff29257589 */ /* 0x00012800000e0000 */
[----:B------:R-:W0:Y:S02]  /*e530*/  SHFL.IDX PT, R40, R40, RZ, 0x1c1f ;  /* 0x001c1fff28287589 */ /* 0x000e2400000e0000 */
.L_x_831:
[----:B------:R-:W-:Y:S01]  /*e540*/  ULDC UR4, c[0x0][0x448] ;  /* 0x0001120000047ab9 */ /* 0x000fe20000000800 */
[----:B------:R-:W-:Y:S01]  /*e550*/  BSSY B1, `(.L_x_606) ;  /* 0x0000039000017945 */ /* 0x000fe20003800000 */
[----:B------:R-:W-:Y:S01]  /*e560*/  IMAD R43, R143, UR4, RZ ;  /* 0x000000048f2b7c24 */ /* 0x000fe2000f8e02ff */
[----:B------:R-:W-:Y:S02]  /*e570*/  CS2R R4, SRZ ;  /* 0x0000000000047805 */ /* 0x000fe4000001ff00 */
[----:B------:R-:W-:Y:S02]  /*e580*/  CS2R R8, SRZ ;  /* 0x0000000000087805 */ /* 0x000fe4000001ff00 */
[----:B------:R-:W-:Y:S02]  /*e590*/  CS2R R10, SRZ ;  /* 0x00000000000a7805 */ /* 0x000fe4000001ff00 */
[----:B------:R-:W-:Y:S02]  /*e5a0*/  CS2R R12, SRZ ;  /* 0x00000000000c7805 */ /* 0x000fe4000001ff00 */
[----:B------:R-:W-:Y:S01]  /*e5b0*/  ISETP.GE.AND P0, PT, R6, R43, PT ;  /* 0x0000002b0600720c */ /* 0x000fe20003f06270 */
[----:B------:R-:W-:Y:S01]  /*e5c0*/  IMAD R43, R145, -0x80, R43 ;  /* 0xffffff80912b7824 */ /* 0x000fe200078e022b */
[----:B------:R-:W-:-:S02]  /*e5d0*/  CS2R R6, SRZ ;  /* 0x0000000000067805 */ /* 0x000fc4000001ff00 */
[----:B------:R-:W-:Y:S02]  /*e5e0*/  CS2R R14, SRZ ;  /* 0x00000000000e7805 */ /* 0x000fe4000001ff00 */
[----:B0-----:R-:W-:Y:S02]  /*e5f0*/  CS2R R24, SRZ ;  /* 0x0000000000187805 */ /* 0x001fe4000001ff00 */
[----:B------:R-:W-:Y:S02]  /*e600*/  CS2R R26, SRZ ;  /* 0x00000000001a7805 */ /* 0x000fe4000001ff00 */
[----:B------:R-:W-:Y:S02]  /*e610*/  CS2R R28, SRZ ;  /* 0x00000000001c7805 */ /* 0x000fe4000001ff00 */
[----:B---3--:R-:W-:Y:S02]  /*e620*/  CS2R R30, SRZ ;  /* 0x00000000001e7805 */ /* 0x008fe4000001ff00 */
[----:B------:R-:W-:-:S02]  /*e630*/  CS2R R32, SRZ ;  /* 0x0000000000207805 */ /* 0x000fc4000001ff00 */
[----:B------:R-:W-:Y:S01]  /*e640*/  CS2R R34, SRZ ;  /* 0x0000000000227805 */ /* 0x000fe2000001ff00 */
[----:B------:R-:W-:Y:S06]  /*e650*/  @P0 BRA `(.L_x_607) ;  /* 0x0000000000a00947 */ /* 0x000fec0003800000 */
[C---:B------:R-:W-:Y:S01]  /*e660*/  VIADD R4, R16.reuse, 0x20 ;  /* 0x0000002010047836 */ /* 0x040fe20000000000 */
[----:B------:R-:W-:Y:S01]  /*e670*/  ULDC UR4, c[0x0][0x3f4] ;  /* 0x0000fd0000047ab9 */ /* 0x000fe20000000800 */
[C---:B------:R-:W-:Y:S01]  /*e680*/  VIADD R5, R16.reuse, 0x40 ;  /* 0x0000004010057836 */ /* 0x040fe20000000000 */
[----:B------:R-:W-:Y:S01]  /*e690*/  ISETP.GE.AND P2, PT, R16, UR4, PT ;  /* 0x0000000410007c0c */ /* 0x000fe2000bf46270 */
[----:B--2---:R-:W-:Y:S01]  /*e6a0*/  IMAD.MOV.U32 R6, RZ, RZ, R0 ;  /* 0x000000ffff067224 */ /* 0x004fe200078e0000 */
[----:B------:R-:W-:Y:S01]  /*e6b0*/  ISETP.GE.AND P3, PT, R4, UR4, PT ;  /* 0x0000000404007c0c */ /* 0x000fe2000bf66270 */
[----:B-1----:R-:W-:Y:S01]  /*e6c0*/  IMAD.MOV.U32 R7, RZ, RZ, R3 ;  /* 0x000000ffff077224 */ /* 0x002fe200078e0003 */
[----:B------:R-:W-:Y:S01]  /*e6d0*/  ISETP.GE.AND P4, PT, R5, UR4, PT ;  /* 0x0000000405007c0c */ /* 0x000fe2000bf86270 */
[----:B------:R-:W-:Y:S01]  /*e6e0*/  IMAD.MOV.U32 R8, RZ, RZ, R40 ;  /* 0x000000ffff087224 */ /* 0x000fe200078e0028 */
[----:B----4-:R-:W-:Y:S02]  /*e6f0*/  MOV R9, R37 ;  /* 0x0000002500097202 */ /* 0x010fe40000000f00 */
[----:B------:R-:W-:-:S02]  /*e700*/  CS2R R28, SRZ ;  /* 0x00000000001c7805 */ /* 0x000fc4000001ff00 */
[----:B------:R-:W-:Y:S02]  /*e710*/  CS2R R30, SRZ ;  /* 0x00000000001e7805 */ /* 0x000fe4000001ff00 */
[----:B------:R-:W-:Y:S02]  /*e720*/  CS2R R10, SRZ ;  /* 0x00000000000a7805 */ /* 0x000fe4000001ff00 */
[----:B------:R-:W-:Y:S02]  /*e730*/  CS2R R32, SRZ ;  /* 0x0000000000207805 */ /* 0x000fe4000001ff00 */
[----:B------:R-:W-:Y:S02]  /*e740*/  CS2R R34, SRZ ;  /* 0x0000000000227805 */ /* 0x000fe4000001ff00 */
[----:B------:R-:W-:Y:S02]  /*e750*/  @!P2 SHF.L.U32 R39, R16, 0x1, RZ ;  /* 0x000000011027a819 */ /* 0x000fe400000006ff */
[----:B------:R-:W-:Y:S01]  /*e760*/  @!P3 SHF.L.U32 R13, R163, 0x3, RZ ;  /* 0x00000003a30db819 */ /* 0x000fe200000006ff */
[----:B------:R-:W-:Y:S01]  /*e770*/  @!P4 IMAD.SHL.U32 R41, R164, 0x8, RZ ;  /* 0x00000008a429c824 */ /* 0x000fe200078e00ff */
[----:B------:R-:W-:-:S03]  /*e780*/  @!P2 IADD3 R38, P1, R40, R39, RZ ;  /* 0x000000272826a210 */ /* 0x000fc60007f3e0ff */
[----:B------:R-:W-:Y:S01]  /*e790*/  @!P3 IMAD.WIDE R4, R13, 0x2, R6 ;  /* 0x000000020d04b825 */ /* 0x000fe200078e0206 */
[----:B------:R-:W-:Y:S02]  /*e7a0*/  @!P2 IADD3 R20, P0, R0, R39, RZ ;  /* 0x000000270014a210 */ /* 0x000fe40007f1e0ff */
[----:B------:R-:W-:Y:S01]  /*e7b0*/  @!P2 SHF.L.U64.HI R0, R16, 0x1, R17 ;  /* 0x000000011000a819 */ /* 0x000fe20000010211 */
[----:B------:R-:W-:Y:S01]  /*e7c0*/  @!P4 IMAD.WIDE R6, R41, 0x2, R6 ;  /* 0x000000022906c825 */ /* 0x000fe200078e0206 */
[----:B------:R0:W5:Y:S03]  /*e7d0*/  @!P3 LD.E.128 R28, desc[UR56][R4.64] ;  /* 0x00000038041cb980 */ /* 0x000166000c101d00 */
[--C-:B------:R-:W-:Y:S01]  /*e7e0*/  @!P3 IMAD.WIDE R12, R13, 0x2, R8.reuse ;  /* 0x000000020d0cb825 */ /* 0x100fe200078e0208 */
[----:B------:R1:W5:Y:S03]  /*e7f0*/  @!P4 LD.E.128 R32, desc[UR56][R6.64] ;  /* 0x000000380620c980 */ /* 0x000366000c101d00 */
[----:B------:R-:W-:Y:S01]  /*e800*/  @!P4 IMAD.WIDE R40, R41, 0x2, R8 ;  /* 0x000000022928c825 */ /* 0x000fe200078e0208 */
[----:B------:R-:W-:-:S02]  /*e810*/  CS2R R8, SRZ ;  /* 0x0000000000087805 */ /* 0x000fc4000001ff00 */
[----:B------:R-:W-:Y:S02]  /*e820*/  CS2R R14, SRZ ;  /* 0x00000000000e7805 */ /* 0x000fe4000001ff00 */
[----:B------:R-:W-:Y:S02]  /*e830*/  CS2R R24, SRZ ;  /* 0x0000000000187805 */ /* 0x000fe4000001ff00 */
[----:B------:R-:W-:Y:S02]  /*e840*/  CS2R R26, SRZ ;  /* 0x00000000001a7805 */ /* 0x000fe4000001ff00 */
[----:B0-----:R-:W-:Y:S01]  /*e850*/  CS2R R4, SRZ ;  /* 0x0000000000047805 */ /* 0x001fe2000001ff00 */
[--C-:B------:R-:W-:Y:S01]  /*e860*/  @!P2 IMAD.X R21, R3, 0x1, R0.reuse, P0 ;  /* 0x000000010315a824 */ /* 0x100fe200000e0600 */
[----:B------:R0:W5:Y:S01]  /*e870*/  @!P3 LD.E.128 R8, desc[UR56][R12.64] ;  /* 0x000000380c08b980 */ /* 0x000162000c101d00 */
[----:B-1----:R-:W-:Y:S01]  /*e880*/  CS2R R6, SRZ ;  /* 0x0000000000067805 */ /* 0x002fe2000001ff00 */
[----:B------:R-:W-:-:S02]  /*e890*/  @!P2 IMAD.X R39, R37, 0x1, R0, P1 ;  /* 0x000000012527a824 */ /* 0x000fc400008e0600 */
[----:B------:R3:W5:Y:S04]  /*e8a0*/  @!P2 LD.E.128 R24, desc[UR56][R20.64] ;  /* 0x000000381418a980 */ /* 0x000768000c101d00 */
[----:B------:R3:W5:Y:S01]  /*e8b0*/  @!P2 LD.E.128 R4, desc[UR56][R38.64] ;  /* 0x000000382604a980 */ /* 0x000762000c101d00 */
[----:B0-----:R-:W-:-:S06]  /*e8c0*/  CS2R R12, SRZ ;  /* 0x00000000000c7805 */ /* 0x001fcc000001ff00 */
[----:B------:R3:W5:Y:S02]  /*e8d0*/  @!P4 LD.E.128 R12, desc[UR56][R40.64] ;  /* 0x00000038280cc980 */ /* 0x000764000c101d00 */
.L_x_607:
[----:B------:R-:W-:Y:S05]  /*e8e0*/  BSYNC B1 ;  /* 0x0000000000017941 */ /* 0x000fea0003800000 */
.L_x_606:
[----:B---3-5:R-:W-:Y:S01]  /*e8f0*/  IMAD.MOV.U32 R20, RZ, RZ, R25 ;  /* 0x000000ffff147224 */ /* 0x028fe200078e0019 */
[----:B--2---:R-:W-:Y:S01]  /*e900*/  MOV R0, R24 ;  /* 0x0000001800007202 */ /* 0x004fe20000000f00 */
[----:B-1----:R-:W-:Y:S01]  /*e910*/  IMAD.MOV.U32 R3, RZ, RZ, R5 ;  /* 0x000000ffff037224 */ /* 0x002fe200078e0005 */
[----:B------:R-:W-:Y:S01]  /*e920*/  MOV R40, R33 ;  /* 0x0000002100287202 */ /* 0x000fe20000000f00 */
[----:B----4-:R-:W-:Y:S01]  /*e930*/  IMAD.MOV.U32 R37, RZ, RZ, R26 ;  /* 0x000000ffff257224 */ /* 0x010fe200078e001a */
[----:B------:R-:W-:Y:S01]  /*e940*/  SHF.R.U64 R50, R32, 0x10, R33 ;  /* 0x0000001020327819 */ /* 0x000fe20000001221 */
[----:B------:R-:W-:Y:S01]  /*e950*/  IMAD.MOV.U32 R42, RZ, RZ, R35 ;  /* 0x000000ffff2a7224 */ /* 0x000fe200078e0023 */
[----:B------:R-:W-:Y:S01]  /*e960*/  SHF.R.U32.HI R51, RZ, 0x10, R33 ;  /* 0x00000010ff337819 */ /* 0x000fe20000011621 */
[----:B------:R-:W-:Y:S01]  /*e970*/  IMAD.MOV.U32 R33, RZ, RZ, R34 ;  /* 0x000000ffff217224 */ /* 0x000fe200078e0022 */
[----:B------:R-:W-:Y:S01]  /*e980*/  SHF.R.U64 R52, R34, 0x10, R35 ;  /* 0x0000001022347819 */ /* 0x000fe20000001223 */
[----:B------:R-:W-:Y:S01]  /*e990*/  IMAD.MOV.U32 R41, RZ, RZ, R6 ;  /* 0x000000ffff297224 */ /* 0x000fe200078e0006 */
[----:B------:R-:W-:Y:S01]  /*e9a0*/  PRMT R34, R0, 0x5410, R20 ;  /* 0x0000541000227816 */ /* 0x000fe20000000014 */
[----:B------:R-:W-:Y:S01]  /*e9b0*/  IMAD.MOV.U32 R21, RZ, RZ, R14 ;  /* 0x000000ffff157224 */ /* 0x000fe200078e000e */
[----:B------:R-:W-:Y:S01]  /*e9c0*/  LEA.HI R0, R191, R191, RZ, 0x1 ;  /* 0x000000bfbf007211 */ /* 0x000fe200078f08ff */
[----:B------:R-:W-:Y:S01]  /*e9d0*/  BSSY B1, `(.L_x_608) ;  /* 0x0000042000017945 */ /* 0x000fe20003800000 */
[----:B------:R-:W-:-:S02]  /*e9e0*/  SHF.R.U64 R54, R4, 0x10, R5 ;  /* 0x0000001004367819 */ /* 0x000fc40000001205 */
[----:B------:R-:W-:Y:S02]  /*e9f0*/  LOP3.LUT R0, R0, 0xfffffffe, RZ, 0xc0, !PT ;  /* 0xfffffffe00007812 */ /* 0x000fe400078ec0ff */
[----:B------:R-:W-:Y:S02]  /*ea00*/  SHF.R.U32.HI R55, RZ, 0x10, R5 ;  /* 0x00000010ff377819 */ /* 0x000fe40000011605 */
[----:B------:R-:W-:Y:S02]  /*ea10*/  IADD3 R0, R191, -R0, RZ ;  /* 0x80000000bf007210 */ /* 0x000fe40007ffe0ff */
[--C-:B------:R-:W-:Y:S02]  /*ea20*/  SHF.R.U64 R38, R24, 0x10, R25.reuse ;  /* 0x0000001018267819 */ /* 0x100fe40000001219 */
[----:B------:R-:W-:Y:S02]  /*ea30*/  SHF.L.U32 R5, R0, 0x1f, RZ ;  /* 0x0000001f00057819 */ /* 0x000fe400000006ff */
[----:B------:R-:W-:Y:S01]  /*ea40*/  SHF.R.U32.HI R44, RZ, 0x10, R25 ;  /* 0x00000010ff2c7819 */ /* 0x000fe20000011619 */
[----:B------:R-:W-:Y:S01]  /*ea50*/  IMAD.MOV.U32 R25, RZ, RZ, R29 ;  /* 0x000000ffff197224 */ /* 0x000fe200078e001d */
[----:B------:R-:W0:Y:S01]  /*ea60*/  SYNCS.PHASECHK.TRANS64.TRYWAIT P0, [R2+URZ+0x2a800], R5 ;  /* 0x02a80005020075a7 */ /* 0x000e22000800017f */
[----:B------:R-:W-:Y:S01]  /*ea70*/  SHF.R.U64 R45, R26, 0x10, R27 ;  /* 0x000000101a2d7819 */ /* 0x000fe2000000121b */
[----:B------:R-:W-:Y:S01]  /*ea80*/  IMAD.MOV.U32 R26, RZ, RZ, R28 ;  /* 0x000000ffff1a7224 */ /* 0x000fe200078e001c */
[----:B------:R-:W-:-:S02]  /*ea90*/  SHF.R.U64 R46, R28, 0x10, R29 ;  /* 0x000000101c2e7819 */ /* 0x000fc4000000121d */
[----:B------:R-:W-:Y:S01]  /*eaa0*/  SHF.R.U32.HI R47, RZ, 0x10, R29 ;  /* 0x00000010ff2f7819 */ /* 0x000fe2000001161d */
[--C-:B------:R-:W-:Y:S01]  /*eab0*/  IMAD.MOV.U32 R29, RZ, RZ, R31.reuse ;  /* 0x000000ffff1d7224 */ /* 0x100fe200078e001f */
[----:B------:R-:W-:Y:S02]  /*eac0*/  MOV R39, R4 ;  /* 0x0000000400277202 */ /* 0x000fe40000000f00 */
[--C-:B------:R-:W-:Y:S02]  /*ead0*/  SHF.R.U64 R48, R30, 0x10, R31.reuse ;  /* 0x000000101e307819 */ /* 0x100fe4000000121f */
[----:B------:R-:W-:Y:S01]  /*eae0*/  SHF.R.U32.HI R49, RZ, 0x10, R31 ;  /* 0x00000010ff317819 */ /* 0x000fe2000001161f */
[----:B------:R-:W-:Y:S01]  /*eaf0*/  IMAD.MOV.U32 R31, RZ, RZ, R32 ;  /* 0x000000ffff1f7224 */ /* 0x000fe200078e0020 */
[----:B------:R-:W-:Y:S01]  /*eb00*/  MOV R28, R30 ;  /* 0x0000001e001c7202 */ /* 0x000fe20000000f00 */
[----:B------:R-:W-:Y:S01]  /*eb10*/  IMAD.MOV.U32 R30, RZ, RZ, R8 ;  /* 0x000000ffff1e7224 */ /* 0x000fe200078e0008 */
[----:B------:R-:W-:-:S02]  /*eb20*/  MOV R24, R27 ;  /* 0x0000001b00187202 */ /* 0x000fc40000000f00 */
[----:B------:R-:W-:Y:S02]  /*eb30*/  MOV R4, R7 ;  /* 0x0000000700047202 */ /* 0x000fe40000000f00 */
[----:B------:R-:W-:Y:S01]  /*eb40*/  SHF.R.U64 R56, R6, 0x10, R7 ;  /* 0x0000001006387819 */ /* 0x000fe20000001207 */
[----:B------:R-:W-:Y:S01]  /*eb50*/  IMAD.MOV.U32 R6, RZ, RZ, R9 ;  /* 0x000000ffff067224 */ /* 0x000fe200078e0009 */
[----:B------:R-:W-:Y:S01]  /*eb60*/  SHF.R.U32.HI R57, RZ, 0x10, R7 ;  /* 0x00000010ff397819 */ /* 0x000fe20000011607 */
[----:B------:R-:W-:Y:S01]  /*eb70*/  IMAD.MOV.U32 R7, RZ, RZ, R11 ;  /* 0x000000ffff077224 */ /* 0x000fe200078e000b */
[----:B------:R-:W-:Y:S01]  /*eb80*/  SHF.R.U64 R58, R8, 0x10, R9 ;  /* 0x00000010083a7819 */ /* 0x000fe20000001209 */
[----:B------:R-:W-:Y:S01]  /*eb90*/  IMAD.MOV.U32 R8, RZ, RZ, R12 ;  /* 0x000000ffff087224 */ /* 0x000fe200078e000c */
[----:B------:R-:W-:Y:S02]  /*eba0*/  MOV R32, R10 ;  /* 0x0000000a00207202 */ /* 0x000fe40000000f00 */
[----:B------:R-:W-:Y:S01]  /*ebb0*/  SHF.R.U64 R60, R10, 0x10, R11 ;  /* 0x000000100a3c7819 */ /* 0x000fe2000000120b */
[----:B------:R-:W-:Y:S01]  /*ebc0*/  IMAD.MOV.U32 R10, RZ, RZ, R15 ;  /* 0x000000ffff0a7224 */ /* 0x000fe200078e000f */
[----:B------:R-:W-:-:S02]  /*ebd0*/  SHF.R.U32.HI R27, RZ, 0x10, R27 ;  /* 0x00000010ff1b7819 */ /* 0x000fc4000001161b */
[----:B------:R-:W-:Y:S02]  /*ebe0*/  SHF.R.U32.HI R59, RZ, 0x10, R9 ;  /* 0x00000010ff3b7819 */ /* 0x000fe40000011609 */
[----:B------:R-:W-:Y:S02]  /*ebf0*/  PRMT R39, R39, 0x5410, R3 ;  /* 0x0000541027277816 */ /* 0x000fe40000000003 */
[----:B------:R-:W-:Y:S02]  /*ec00*/  SHF.R.U32.HI R53, RZ, 0x10, R35 ;  /* 0x00000010ff357819 */ /* 0x000fe40000011623 */
[----:B------:R-:W-:Y:S02]  /*ec10*/  SHF.R.U32.HI R11, RZ, 0x10, R11 ;  /* 0x00000010ff0b7819 */ /* 0x000fe4000001160b */
[----:B------:R-:W-:Y:S02]  /*ec20*/  MOV R9, R13 ;  /* 0x0000000d00097202 */ /* 0x000fe40000000f00 */
[----:B------:R-:W-:-:S02]  /*ec30*/  SHF.R.U64 R61, R12, 0x10, R13 ;  /* 0x000000100c3d7819 */ /* 0x000fc4000000120d */
[----:B------:R-:W-:Y:S02]  /*ec40*/  SHF.R.U32.HI R62, RZ, 0x10, R13 ;  /* 0x00000010ff3e7819 */ /* 0x000fe4000001160d */
[----:B------:R-:W-:Y:S02]  /*ec50*/  VIMNMX R3, R43, 0x80, PT ;  /* 0x000000802b037848 */ /* 0x000fe40003fe0100 */
[----:B------:R-:W-:Y:S02]  /*ec60*/  PRMT R35, R38, 0x5410, R44 ;  /* 0x0000541026237816 */ /* 0x000fe4000000002c */
[--C-:B------:R-:W-:Y:S02]  /*ec70*/  SHF.R.U64 R63, R14, 0x10, R15.reuse ;  /* 0x000000100e3f7819 */ /* 0x100fe4000000120f */
[----:B------:R-:W-:Y:S02]  /*ec80*/  SHF.R.U32.HI R64, RZ, 0x10, R15 ;  /* 0x00000010ff407819 */ /* 0x000fe4000001160f */
        /* <DEDUP_REMOVED lines=19> */
[----:B------:R-:W-:Y:S02]  /*edc0*/  PRMT R20, R61, 0x5410, R62 ;  /* 0x000054103d147816 */ /* 0x000fe4000000003e */
[----:B------:R-:W-:Y:S01]  /*edd0*/  PRMT R21, R21, 0x5410, R10 ;  /* 0x0000541015157816 */ /* 0x000fe2000000000a */
[----:B0-----:R-:W-:Y:S06]  /*ede0*/  @!P0 BRA `(.L_x_609) ;  /* 0x0000012c00888947 */ /* 0x001fec0003800000 */
.L_x_832:
[----:B------:R-:W-:Y:S05]  /*edf0*/  BSYNC B1 ;  /* 0x0000000000017941 */ /* 0x000fea0003800000 */
.L_x_608:
[----:B------:R-:W-:Y:S01]  /*ee00*/  BSSY B1, `(.L_x_610) ;  /* 0x0000118000017945 */ /* 0x000fe20003800000 */
[----:B------:R-:W-:-:S03]  /*ee10*/  PRMT R24, R63, 0x5410, R64 ;  /* 0x000054103f187816 */ /* 0x000fc60000000040 */
[----:B------:R-:W-:Y:S05]  /*ee20*/  @P1 BRA `(.L_x_611) ;  /* 0x0000001000541947 */ /* 0x000fea0003800000 */
[----:B------:R-:W1:Y:S01]  /*ee30*/  LDC R25, c[0x0][0x3f4] ;  /* 0x0000fd00ff197b82 */ /* 0x000e620000000800 */
[C---:B------:R-:W-:Y:S01]  /*ee40*/  VIADD R4, R16.reuse, 0x20 ;  /* 0x0000002010047836 */ /* 0x040fe20000000000 */
[----:B------:R-:W-:Y:S01]  /*ee50*/  BSSY B2, `(.L_x_612) ;  /* 0x0000060000027945 */ /* 0x000fe20003800000 */
[C---:B------:R-:W-:Y:S01]  /*ee60*/  VIADD R6, R16.reuse, 0x40 ;  /* 0x0000004010067836 */ /* 0x040fe20000000000 */
[-C--:B-1----:R-:W-:Y:S02]  /*ee70*/  ISETP.GE.AND P0, PT, R16, R25.reuse, PT ;  /* 0x000000191000720c */ /* 0x082fe40003f06270 */
[-C--:B------:R-:W-:Y:S02]  /*ee80*/  ISETP.GE.AND P1, PT, R4, R25.reuse, PT ;  /* 0x000000190400720c */ /* 0x080fe40003f26270 */
[----:B------:R-:W-:-:S09]  /*ee90*/  ISETP.GE.AND P2, PT, R6, R25, PT ;  /* 0x000000190600720c */ /* 0x000fd20003f46270 */
[----:B------:R-:W-:Y:S05]  /*eea0*/  @P0 BRA `(.L_x_613) ;  /* 0x0000000400680947 */ /* 0x000fea0003800000 */
[----:B------:R-:W-:Y:S01]  /*eeb0*/  LEA.HI R6, R25, R214, RZ, 0x1d ;  /* 0x000000d619067211 */ /* 0x000fe200078fe8ff */
[----:B------:R-:W-:Y:S01]  /*eec0*/  HADD2.F32 R56, -RZ, R39.H0_H0 ;  /* 0x20000027ff387230 */ /* 0x000fe20000004100 */
[----:B0-----:R-:W-:Y:S01]  /*eed0*/  LOP3.LUT R5, R177, 0x38, R16, 0xf8, !PT ;  /* 0x00000038b1057812 */ /* 0x001fe200078ef810 */
[----:B------:R-:W-:Y:S01]  /*eee0*/  HADD2.F32 R54, -RZ, R34.H0_H0 ;  /* 0x20000022ff367230 */ /* 0x000fe20000004100 */
[----:B------:R-:W-:Y:S01]  /*eef0*/  SHF.R.S32.HI R7, RZ, 0x1f, R6 ;  /* 0x0000001fff077819 */ /* 0x000fe20000011406 */
[----:B------:R-:W-:Y:S01]  /*ef00*/  HADD2.F32 R53, -RZ, R40.H0_H0 ;  /* 0x20000028ff357230 */ /* 0x000fe20000004100 */
[----:B------:R-:W-:Y:S02]  /*ef10*/  SHF.L.U32 R8, R6, 0x3, RZ ;  /* 0x0000000306087819 */ /* 0x000fe400000006ff */
[----:B------:R-:W-:Y:S02]  /*ef20*/  LEA.HI R7, R7, R6, RZ, 0x3 ;  /* 0x0000000607077211 */ /* 0x000fe400078f18ff */
[----:B------:R-:W-:-:S02]  /*ef30*/  LOP3.LUT R4, R5, R178, RZ, 0x3c, !PT ;  /* 0x000000b205047212 */ /* 0x000fc400078e3cff */
[----:B------:R-:W-:Y:S01]  /*ef40*/  LOP3.LUT R5, R177, 0x38, R8, 0xf8, !PT ;  /* 0x00000038b1057812 */ /* 0x000fe200078ef808 */
[----:B------:R-:W-:Y:S02]  /*ef50*/  IMAD.SHL.U32 R7, R7, 0x400, RZ ;  /* 0x0000040007077824 */ /* 0x000fe400078e00ff */
[----:B------:R-:W-:Y:S01]  /*ef60*/  IMAD.IADD R43, R179, 0x1, R4 ;  /* 0x00000001b32b7824 */ /* 0x000fe200078e0204 */
[----:B------:R-:W-:Y:S02]  /*ef70*/  LOP3.LUT R9, R5, R178, RZ, 0x3c, !PT ;  /* 0x000000b205097212 */ /* 0x000fe400078e3cff */
[----:B------:R-:W-:Y:S02]  /*ef80*/  LOP3.LUT R8, R7, 0x7fffe000, RZ, 0xc0, !PT ;  /* 0x7fffe00007087812 */ /* 0x000fe400078ec0ff */
[----:B------:R-:W-:Y:S02]  /*ef90*/  LEA R43, R43, R2, 0x1 ;  /* 0x000000022b2b7211 */ /* 0x000fe400078e08ff */
[----:B------:R-:W-:-:S03]  /*efa0*/  IADD3 R9, R9, R8, R179 ;  /* 0x0000000809097210 */ /* 0x000fc60007ffe0b3 */
[----:B------:R-:W0:Y:S02]  /*efb0*/  LDS.128 R4, [R43+0xc400] ;  /* 0x00c400002b047984 */ /* 0x000e240000000c00 */
[----:B------:R-:W-:-:S05]  /*efc0*/  IMAD R44, R9, 0x2, R2 ;  /* 0x00000002092c7824 */ /* 0x000fca00078e0202 */
[----:B------:R-:W1:Y:S01]  /*efd0*/  LDS.128 R8, [R44+0xc400] ;  /* 0x00c400002c087984 */ /* 0x000e620000000c00 */
[--C-:B0-----:R-:W-:Y:S02]  /*efe0*/  HADD2.F32 R45, -RZ, R4.reuse.H0_H0 ;  /* 0x20000004ff2d7230 */ /* 0x101fe40000004100 */
[----:B------:R-:W-:Y:S02]  /*eff0*/  HADD2.F32 R46, -RZ, R4.H1_H1 ;  /* 0x30000004ff2e7230 */ /* 0x000fe40000004100 */
[--C-:B------:R-:W-:Y:S02]  /*f000*/  HADD2.F32 R47, -RZ, R5.reuse.H0_H0 ;  /* 0x20000005ff2f7230 */ /* 0x100fe40000004100 */
[----:B------:R-:W-:Y:S02]  /*f010*/  HADD2.F32 R5, -RZ, R5.H1_H1 ;  /* 0x30000005ff057230 */ /* 0x000fe40000004100 */
[--C-:B-1----:R-:W-:Y:S02]  /*f020*/  HADD2.F32 R49, -RZ, R8.reuse.H0_H0 ;  /* 0x20000008ff317230 */ /* 0x102fe40000004100 */
[----:B------:R-:W-:-:S02]  /*f030*/  HADD2.F32 R8, -RZ, R8.H1_H1 ;  /* 0x30000008ff087230 */ /* 0x000fc40000004100 */
[----:B------:R-:W-:Y:S02]  /*f040*/  HADD2.F32 R50, -RZ, R9.H0_H0 ;  /* 0x20000009ff327230 */ /* 0x000fe40000004100 */
[C---:B------:R-:W-:Y:S01]  /*f050*/  FMUL.FTZ R58, R49.reuse, R56 ;  /* 0x00000038313a7220 */ /* 0x040fe20000410000 */
[-C--:B------:R-:W-:Y:S01]  /*f060*/  FMUL.FTZ R60, R49, R54.reuse ;  /* 0x00000036313c7220 */ /* 0x080fe20000410000 */
[----:B------:R-:W-:Y:S02]  /*f070*/  HADD2.F32 R49, -RZ, R35.H0_H0 ;  /* 0x20000023ff317230 */ /* 0x000fe40000004100 */
[----:B------:R-:W-:Y:S01]  /*f080*/  FMUL.FTZ R55, R8, R53 ;  /* 0x0000003508377220 */ /* 0x000fe20000410000 */
[C---:B------:R-:W-:Y:S01]  /*f090*/  FFMA.FTZ R58, R45.reuse, R54, -R58 ;  /* 0x000000362d3a7223 */ /* 0x040fe2000001083a */
[----:B------:R-:W-:Y:S02]  /*f0a0*/  HADD2.F32 R54, -RZ, R39.H1_H1 ;  /* 0x30000027ff367230 */ /* 0x000fe40000004100 */
[----:B------:R-:W-:Y:S01]  /*f0b0*/  FFMA.FTZ R60, R45, R56, R60 ;  /* 0x000000382d3c7223 */ /* 0x000fe2000001003c */
[----:B------:R-:W-:-:S02]  /*f0c0*/  HADD2.F32 R45, -RZ, R34.H1_H1 ;  /* 0x30000022ff2d7230 */ /* 0x000fc40000004100 */
[-C--:B------:R-:W-:Y:S01]  /*f0d0*/  FMUL.FTZ R57, R8, R49.reuse ;  /* 0x0000003108397220 */ /* 0x080fe20000410000 */
[----:B------:R-:W-:Y:S01]  /*f0e0*/  FFMA.FTZ R55, R46, R49, -R55 ;  /* 0x000000312e377223 */ /* 0x000fe20000010837 */
[C---:B------:R-:W-:Y:S01]  /*f0f0*/  FMUL.FTZ R8, R50.reuse, R54 ;  /* 0x0000003632087220 */ /* 0x040fe20000410000 */
[----:B------:R-:W-:Y:S02]  /*f100*/  HADD2.F32 R9, -RZ, R9.H1_H1 ;  /* 0x30000009ff097230 */ /* 0x000fe40000004100 */
[-C--:B------:R-:W-:Y:S01]  /*f110*/  FMUL.FTZ R59, R50, R45.reuse ;  /* 0x0000002d323b7220 */ /* 0x080fe20000410000 */
[----:B------:R-:W-:Y:S02]  /*f120*/  HADD2.F32 R56, -RZ, R40.H1_H1 ;  /* 0x30000028ff387230 */ /* 0x000fe40000004100 */
[----:B------:R-:W-:Y:S01]  /*f130*/  FFMA.FTZ R49, R47, R45, -R8 ;  /* 0x0000002d2f317223 */ /* 0x000fe20000010808 */
[----:B------:R-:W-:Y:S02]  /*f140*/  HADD2.F32 R8, -RZ, R35.H1_H1 ;  /* 0x30000023ff087230 */ /* 0x000fe40000004100 */
[----:B------:R-:W-:Y:S01]  /*f150*/  FFMA.FTZ R57, R46, R53, R57 ;  /* 0x000000352e397223 */ /* 0x000fe20000010039 */
[----:B------:R-:W-:-:S02]  /*f160*/  HADD2.F32 R51, -RZ, R10.H0_H0 ;  /* 0x2000000aff337230 */ /* 0x000fc40000004100 */
[----:B------:R-:W-:Y:S01]  /*f170*/  FFMA.FTZ R59, R47, R54, R59 ;  /* 0x000000362f3b7223 */ /* 0x000fe2000001003b */
[----:B------:R-:W-:Y:S02]  /*f180*/  HADD2.F32 R46, -RZ, R41.H0_H0 ;  /* 0x20000029ff2e7230 */ /* 0x000fe40000004100 */
[C---:B------:R-:W-:Y:S01]  /*f190*/  FMUL.FTZ R50, R9.reuse, R56 ;  /* 0x0000003809327220 */ /* 0x040fe20000410000 */
[----:B------:R-:W-:Y:S02]  /*f1a0*/  HADD2.F32 R45, -RZ, R37.H0_H0 ;  /* 0x20000025ff2d7230 */ /* 0x000fe40000004100 */
[----:B------:R-:W-:Y:S01]  /*f1b0*/  FMUL.FTZ R54, R9, R8 ;  /* 0x0000000809367220 */ /* 0x000fe20000410000 */
[----:B------:R-:W-:Y:S02]  /*f1c0*/  HADD2.F32 R10, -RZ, R10.H1_H1 ;  /* 0x3000000aff0a7230 */ /* 0x000fe40000004100 */
[----:B------:R-:W-:Y:S01]  /*f1d0*/  FMUL.FTZ R53, R51, R46 ;  /* 0x0000002e33357220 */ /* 0x000fe20000410000 */
[----:B------:R-:W-:-:S02]  /*f1e0*/  HADD2.F32 R47, -RZ, R42.H0_H0 ;  /* 0x2000002aff2f7230 */ /* 0x000fc40000004100 */
[----:B------:R-:W-:Y:S01]  /*f1f0*/  FFMA.FTZ R50, R5, R8, -R50 ;  /* 0x0000000805327223 */ /* 0x000fe20000010832 */
[--C-:B------:R-:W-:Y:S02]  /*f200*/  HADD2.F32 R48, -RZ, R6.reuse.H0_H0 ;  /* 0x20000006ff307230 */ /* 0x100fe40000004100 */
[----:B------:R-:W-:Y:S01]  /*f210*/  FMUL.FTZ R51, R51, R45 ;  /* 0x0000002d33337220 */ /* 0x000fe20000410000 */
[----:B------:R-:W-:Y:S02]  /*f220*/  HADD2.F32 R6, -RZ, R6.H1_H1 ;  /* 0x30000006ff067230 */ /* 0x000fe40000004100 */
[----:B------:R-:W-:Y:S01]  /*f230*/  FFMA.FTZ R54, R5, R56, R54 ;  /* 0x0000003805367223 */ /* 0x000fe20000010036 */
[----:B------:R-:W-:Y:S02]  /*f240*/  HADD2.F32 R9, -RZ, R38.H0_H0 ;  /* 0x20000026ff097230 */ /* 0x000fe40000004100 */
[----:B------:R-:W-:Y:S01]  /*f250*/  FMUL.FTZ R5, R10, R47 ;  /* 0x0000002f0a057220 */ /* 0x000fe20000410000 */
[C---:B------:R-:W-:Y:S01]  /*f260*/  FFMA.FTZ R53, R48.reuse, R45, -R53 ;  /* 0x0000002d30357223 */ /* 0x040fe20000010835 */
[----:B------:R-:W-:Y:S01]  /*f270*/  FFMA.FTZ R51, R48, R46, R51 ;  /* 0x0000002e30337223 */ /* 0x000fe20000010033 */
[----:B------:R-:W-:-:S02]  /*f280*/  HADD2.F32 R52, -RZ, R11.H0_H0 ;  /* 0x2000000bff347230 */ /* 0x000fc40000004100 */
[-C--:B------:R-:W-:Y:S01]  /*f290*/  FMUL.FTZ R45, R10, R9.reuse ;  /* 0x000000090a2d7220 */ /* 0x080fe20000410000 */
[C---:B------:R-:W-:Y:S01]  /*f2a0*/  FFMA.FTZ R46, R6.reuse, R9, -R5 ;  /* 0x00000009062e7223 */ /* 0x040fe20000010805 */
[----:B------:R-:W-:Y:S02]  /*f2b0*/  HADD2.F32 R9, -RZ, R41.H1_H1 ;  /* 0x30000029ff097230 */ /* 0x000fe40000004100 */
[----:B------:R-:W-:Y:S02]  /*f2c0*/  HADD2.F32 R5, -RZ, R37.H1_H1 ;  /* 0x30000025ff057230 */ /* 0x000fe40000004100 */
[----:B------:R-:W-:Y:S01]  /*f2d0*/  FFMA.FTZ R48, R6, R47, R45 ;  /* 0x0000002f06307223 */ /* 0x000fe2000001002d */
[----:B------:R-:W-:Y:S02]  /*f2e0*/  HADD2.F32 R11, -RZ, R11.H1_H1 ;  /* 0x3000000bff0b7230 */ /* 0x000fe40000004100 */
[----:B------:R-:W-:Y:S01]  /*f2f0*/  FMUL.FTZ R45, R52, R9 ;  /* 0x00000009342d7220 */ /* 0x000fe20000410000 */
[----:B------:R-:W-:-:S02]  /*f300*/  HADD2.F32 R10, -RZ, R42.H1_H1 ;  /* 0x3000002aff0a7230 */ /* 0x000fc40000004100 */
[----:B------:R-:W-:Y:S01]  /*f310*/  FMUL.FTZ R52, R52, R5 ;  /* 0x0000000534347220 */ /* 0x000fe20000410000 */
[----:B------:R-:W-:Y:S02]  /*f320*/  HADD2.F32 R8, -RZ, R38.H1_H1 ;  /* 0x30000026ff087230 */ /* 0x000fe40000004100 */
[--C-:B------:R-:W-:Y:S02]  /*f330*/  HADD2.F32 R4, -RZ, R7.reuse.H0_H0 ;  /* 0x20000007ff047230 */ /* 0x100fe40000004100 */
[C---:B------:R-:W-:Y:S01]  /*f340*/  FMUL.FTZ R6, R11.reuse, R10 ;  /* 0x0000000a0b067220 */ /* 0x040fe20000410000 */
[----:B------:R-:W-:Y:S02]  /*f350*/  HADD2.F32 R7, -RZ, R7.H1_H1 ;  /* 0x30000007ff077230 */ /* 0x000fe40000004100 */
[-C--:B------:R-:W-:Y:S01]  /*f360*/  FMUL.FTZ R47, R11, R8.reuse ;  /* 0x000000080b2f7220 */ /* 0x080fe20000410000 */
[C---:B------:R-:W-:Y:S01]  /*f370*/  FFMA.FTZ R11, R4.reuse, R9, R52 ;  /* 0x00000009040b7223 */ /* 0x040fe20000010034 */
[----:B------:R-:W-:Y:S01]  /*f380*/  FFMA.FTZ R45, R4, R5, -R45 ;  /* 0x00000005042d7223 */ /* 0x000fe2000001082d */
[C---:B------:R-:W-:Y:S01]  /*f390*/  FFMA.FTZ R52, R7.reuse, R8, -R6 ;  /* 0x0000000807347223 */ /* 0x040fe20000010806 */
[----:B------:R-:W-:Y:S01]  /*f3a0*/  FFMA.FTZ R56, R7, R10, R47 ;  /* 0x0000000a07387223 */ /* 0x000fe2000001002f */
[----:B------:R-:W-:-:S02]  /*f3b0*/  F2FP.F16.F32.PACK_AB R4, R55, R58 ;  /* 0x0000003a3704723e */ /* 0x000fc400000000ff */
[----:B------:R-:W-:Y:S02]  /*f3c0*/  F2FP.F16.F32.PACK_AB R5, R50, R49 ;  /* 0x000000313205723e */ /* 0x000fe400000000ff */
[----:B------:R-:W-:Y:S02]  /*f3d0*/  F2FP.F16.F32.PACK_AB R6, R46, R53 ;  /* 0x000000352e06723e */ /* 0x000fe400000000ff */
[----:B------:R-:W-:Y:S02]  /*f3e0*/  F2FP.F16.F32.PACK_AB R7, R52, R45 ;  /* 0x0000002d3407723e */ /* 0x000fe400000000ff */
[----:B------:R-:W-:Y:S02]  /*f3f0*/  F2FP.F16.F32.PACK_AB R8, R57, R60 ;  /* 0x0000003c3908723e */ /* 0x000fe400000000ff */
[----:B------:R-:W-:Y:S01]  /*f400*/  F2FP.F16.F32.PACK_AB R9, R54, R59 ;  /* 0x0000003b3609723e */ /* 0x000fe200000000ff */
[----:B------:R1:W-:Y:S01]  /*f410*/  STS.128 [R43+0xc400], R4 ;  /* 0x00c400042b007388 */ /* 0x0003e20000000c00 */
[----:B------:R-:W-:-:S02]  /*f420*/  F2FP.F16.F32.PACK_AB R10, R48, R51 ;  /* 0x00000033300a723e */ /* 0x000fc400000000ff */
[----:B------:R-:W-:-:S05]  /*f430*/  F2FP.F16.F32.PACK_AB R11, R56, R11 ;  /* 0x0000000b380b723e */ /* 0x000fca00000000ff */
[----:B------:R1:W-:Y:S02]  /*f440*/  STS.128 [R44+0xc400], R8 ;  /* 0x00c400082c007388 */ /* 0x0003e40000000c00 */
.L_x_613:
[----:B------:R-:W-:Y:S05]  /*f450*/  BSYNC B2 ;  /* 0x0000000000027941 */ /* 0x000fea0003800000 */
.L_x_612:
[----:B------:R-:W-:Y:S04]  /*f460*/  BSSY B2, `(.L_x_614) ;  /* 0x0000059000027945 */ /* 0x000fe80003800000 */
[----:B------:R-:W-:Y:S05]  /*f470*/  @P1 BRA `(.L_x_615) ;  /* 0x00000004005c1947 */ /* 0x000fea0003800000 */
[----:B------:R-:W2:Y:S01]  /*f480*/  LDL R60, [R1+0x60] ;  /* 0x00006000013c7983 */ /* 0x000ea20000100800 */
[----:B-1----:R-:W-:Y:S01]  /*f490*/  LEA.HI R4, R25, R163, RZ, 0x1d ;  /* 0x000000a319047211 */ /* 0x002fe200078fe8ff */
[----:B------:R-:W-:Y:S02]  /*f4a0*/  HADD2.F32 R53, -RZ, R26.H0_H0 ;  /* 0x2000001aff357230 */ /* 0x000fe40000004100 */
[----:B------:R-:W-:Y:S01]  /*f4b0*/  HADD2.F32 R55, -RZ, R30.H0_H0 ;  /* 0x2000001eff377230 */ /* 0x000fe20000004100 */
[----:B0-----:R-:W-:Y:S01]  /*f4c0*/  SHF.R.S32.HI R5, RZ, 0x1f, R4 ;  /* 0x0000001fff057819 */ /* 0x001fe20000011404 */
[----:B------:R-:W-:Y:S02]  /*f4d0*/  IMAD.SHL.U32 R6, R4, 0x8, RZ ;  /* 0x0000000804067824 */ /* 0x000fe400078e00ff */
[----:B------:R-:W-:Y:S01]  /*f4e0*/  HADD2.F32 R52, -RZ, R31.H0_H0 ;  /* 0x2000001fff347230 */ /* 0x000fe20000004100 */
[----:B------:R-:W-:Y:S02]  /*f4f0*/  LEA.HI R4, R5, R4, RZ, 0x3 ;  /* 0x0000000405047211 */ /* 0x000fe400078f18ff */
[----:B------:R-:W-:-:S02]  /*f500*/  LOP3.LUT R5, R177, 0x38, R6, 0xf8, !PT ;  /* 0x00000038b1057812 */ /* 0x000fc400078ef806 */
[----:B------:R-:W-:Y:S02]  /*f510*/  SHF.L.U32 R4, R4, 0xa, RZ ;  /* 0x0000000a04047819 */ /* 0x000fe400000006ff */
[----:B------:R-:W-:Y:S02]  /*f520*/  LOP3.LUT R9, R5, R178, RZ, 0x3c, !PT ;  /* 0x000000b205097212 */ /* 0x000fe400078e3cff */
[----:B------:R-:W-:-:S04]  /*f530*/  LOP3.LUT R8, R4, 0x7fffe000, RZ, 0xc0, !PT ;  /* 0x7fffe00004087812 */ /* 0x000fc800078ec0ff */
[----:B------:R-:W-:-:S05]  /*f540*/  IADD3 R9, R9, R8, R179 ;  /* 0x0000000809097210 */ /* 0x000fca0007ffe0b3 */
[----:B------:R-:W-:-:S05]  /*f550*/  IMAD R43, R9, 0x2, R2 ;  /* 0x00000002092b7824 */ /* 0x000fca00078e0202 */
[----:B------:R-:W0:Y:S02]  /*f560*/  LDS.128 R8, [R43+0xc400] ;  /* 0x00c400002b087984 */ /* 0x000e240000000c00 */
[--C-:B0-----:R-:W-:Y:S02]  /*f570*/  HADD2.F32 R48, -RZ, R8.reuse.H0_H0 ;  /* 0x20000008ff307230 */ /* 0x101fe40000004100 */
[----:B------:R-:W-:Y:S02]  /*f580*/  HADD2.F32 R8, -RZ, R8.H1_H1 ;  /* 0x30000008ff087230 */ /* 0x000fe40000004100 */
[----:B------:R-:W-:Y:S02]  /*f590*/  HADD2.F32 R49, -RZ, R9.H0_H0 ;  /* 0x20000009ff317230 */ /* 0x000fe40000004100 */
[C---:B------:R-:W-:Y:S01]  /*f5a0*/  FMUL.FTZ R57, R48.reuse, R55 ;  /* 0x0000003730397220 */ /* 0x040fe20000410000 */
[----:B------:R-:W-:Y:S01]  /*f5b0*/  FMUL.FTZ R59, R48, R53 ;  /* 0x00000035303b7220 */ /* 0x000fe20000410000 */
[----:B------:R-:W-:-:S02]  /*f5c0*/  HADD2.F32 R48, -RZ, R27.H0_H0 ;  /* 0x2000001bff307230 */ /* 0x000fc40000004100 */
[C---:B------:R-:W-:Y:S01]  /*f5d0*/  FMUL.FTZ R54, R8.reuse, R52 ;  /* 0x0000003408367220 */ /* 0x040fe20000410000 */
[----:B------:R-:W-:Y:S02]  /*f5e0*/  HADD2.F32 R9, -RZ, R9.H1_H1 ;  /* 0x30000009ff097230 */ /* 0x000fe40000004100 */
[--C-:B------:R-:W-:Y:S02]  /*f5f0*/  HADD2.F32 R50, -RZ, R10.reuse.H0_H0 ;  /* 0x2000000aff327230 */ /* 0x100fe40000004100 */
[----:B------:R-:W-:Y:S01]  /*f600*/  FMUL.FTZ R8, R8, R48 ;  /* 0x0000003008087220 */ /* 0x000fe20000410000 */
[----:B------:R-:W-:Y:S02]  /*f610*/  HADD2.F32 R10, -RZ, R10.H1_H1 ;  /* 0x3000000aff0a7230 */ /* 0x000fe40000004100 */
[--C-:B------:R-:W-:Y:S02]  /*f620*/  HADD2.F32 R51, -RZ, R11.reuse.H0_H0 ;  /* 0x2000000bff337230 */ /* 0x100fe40000004100 */
[----:B------:R-:W-:Y:S01]  /*f630*/  HADD2.F32 R11, -RZ, R11.H1_H1 ;  /* 0x3000000bff0b7230 */ /* 0x000fe20000004100 */
[----:B--2---:R-:W0:Y:S02]  /*f640*/  LDS.128 R4, [R60] ;  /* 0x000000003c047984 */ /* 0x004e240000000c00 */
[----:B0-----:R-:W-:-:S02]  /*f650*/  HADD2.F32 R44, -RZ, R4.H0_H0 ;  /* 0x20000004ff2c7230 */ /* 0x001fc40000004100 */
[----:B------:R-:W-:Y:S02]  /*f660*/  HADD2.F32 R45, -RZ, R4.H1_H1 ;  /* 0x30000004ff2d7230 */ /* 0x000fe40000004100 */
[----:B------:R-:W-:Y:S02]  /*f670*/  HADD2.F32 R46, -RZ, R5.H0_H0 ;  /* 0x20000005ff2e7230 */ /* 0x000fe40000004100 */
[C---:B------:R-:W-:Y:S01]  /*f680*/  FFMA.FTZ R57, R44.reuse, R53, -R57 ;  /* 0x000000352c397223 */ /* 0x040fe20000010839 */
[----:B------:R-:W-:Y:S01]  /*f690*/  FFMA.FTZ R59, R44, R55, R59 ;  /* 0x000000372c3b7223 */ /* 0x000fe2000001003b */
[----:B------:R-:W-:Y:S02]  /*f6a0*/  HADD2.F32 R53, -RZ, R30.H1_H1 ;  /* 0x3000001eff357230 */ /* 0x000fe40000004100 */
[C---:B------:R-:W-:Y:S01]  /*f6b0*/  FFMA.FTZ R54, R45.reuse, R48, -R54 ;  /* 0x000000302d367223 */ /* 0x040fe20000010836 */
[----:B------:R-:W-:Y:S02]  /*f6c0*/  HADD2.F32 R44, -RZ, R26.H1_H1 ;  /* 0x3000001aff2c7230 */ /* 0x000fe40000004100 */
[----:B------:R-:W-:Y:S01]  /*f6d0*/  FFMA.FTZ R52, R45, R52, R8 ;  /* 0x000000342d347223 */ /* 0x000fe20000010008 */
[----:B------:R-:W-:-:S02]  /*f6e0*/  HADD2.F32 R48, -RZ, R31.H1_H1 ;  /* 0x3000001fff307230 */ /* 0x000fc40000004100 */
[CC--:B------:R-:W-:Y:S01]  /*f6f0*/  FMUL.FTZ R55, R49.reuse, R53.reuse ;  /* 0x0000003531377220 */ /* 0x0c0fe20000410000 */
[----:B------:R-:W-:Y:S02]  /*f700*/  HADD2.F32 R8, -RZ, R27.H1_H1 ;  /* 0x3000001bff087230 */ /* 0x000fe40000004100 */
[-C--:B------:R-:W-:Y:S01]  /*f710*/  FMUL.FTZ R56, R49, R44.reuse ;  /* 0x0000002c31387220 */ /* 0x080fe20000410000 */
[----:B------:R-:W-:Y:S02]  /*f720*/  HADD2.F32 R5, -RZ, R5.H1_H1 ;  /* 0x30000005ff057230 */ /* 0x000fe40000004100 */
[C---:B------:R-:W-:Y:S01]  /*f730*/  FFMA.FTZ R55, R46.reuse, R44, -R55 ;  /* 0x0000002c2e377223 */ /* 0x040fe20000010837 */
[----:B------:R-:W-:Y:S02]  /*f740*/  HADD2.F32 R45, -RZ, R32.H0_H0 ;  /* 0x20000020ff2d7230 */ /* 0x000fe40000004100 */
[----:B------:R-:W-:Y:S01]  /*f750*/  FFMA.FTZ R56, R46, R53, R56 ;  /* 0x000000352e387223 */ /* 0x000fe20000010038 */
[----:B------:R-:W-:Y:S01]  /*f760*/  FMUL.FTZ R46, R9, R48 ;  /* 0x00000030092e7220 */ /* 0x000fe20000410000 */
[----:B------:R-:W-:-:S02]  /*f770*/  HADD2.F32 R44, -RZ, R28.H0_H0 ;  /* 0x2000001cff2c7230 */ /* 0x000fc40000004100 */
[-C--:B------:R-:W-:Y:S01]  /*f780*/  FMUL.FTZ R58, R9, R8.reuse ;  /* 0x00000008093a7220 */ /* 0x080fe20000410000 */
[----:B------:R-:W-:Y:S02]  /*f790*/  HADD2.F32 R49, -RZ, R33.H0_H0 ;  /* 0x20000021ff317230 */ /* 0x000fe40000004100 */
[----:B------:R-:W-:Y:S01]  /*f7a0*/  FFMA.FTZ R46, R5, R8, -R46 ;  /* 0x00000008052e7223 */ /* 0x000fe2000001082e */
[--C-:B------:R-:W-:Y:S02]  /*f7b0*/  HADD2.F32 R47, -RZ, R6.reuse.H0_H0 ;  /* 0x20000006ff2f7230 */ /* 0x100fe40000004100 */
[C---:B------:R-:W-:Y:S01]  /*f7c0*/  FMUL.FTZ R8, R50.reuse, R45 ;  /* 0x0000002d32087220 */ /* 0x040fe20000410000 */
[----:B------:R-:W-:Y:S02]  /*f7d0*/  HADD2.F32 R6, -RZ, R6.H1_H1 ;  /* 0x30000006ff067230 */ /* 0x000fe40000004100 */
[----:B------:R-:W-:Y:S01]  /*f7e0*/  FMUL.FTZ R50, R50, R44 ;  /* 0x0000002c32327220 */ /* 0x000fe20000410000 */
[----:B------:R-:W-:-:S02]  /*f7f0*/  HADD2.F32 R9, -RZ, R29.H0_H0 ;  /* 0x2000001dff097230 */ /* 0x000fc40000004100 */
[----:B------:R-:W-:Y:S01]  /*f800*/  FFMA.FTZ R53, R5, R48, R58 ;  /* 0x0000003005357223 */ /* 0x000fe2000001003a */
[C---:B------:R-:W-:Y:S01]  /*f810*/  FMUL.FTZ R5, R10.reuse, R49 ;  /* 0x000000310a057220 */ /* 0x040fe20000410000 */
[C---:B------:R-:W-:Y:S01]  /*f820*/  FFMA.FTZ R44, R47.reuse, R44, -R8 ;  /* 0x0000002c2f2c7223 */ /* 0x040fe20000010808 */
[----:B------:R-:W-:Y:S01]  /*f830*/  FFMA.FTZ R50, R47, R45, R50 ;  /* 0x0000002d2f327223 */ /* 0x000fe20000010032 */
[-C--:B------:R-:W-:Y:S01]  /*f840*/  FMUL.FTZ R47, R10, R9.reuse ;  /* 0x000000090a2f7220 */ /* 0x080fe20000410000 */
[C---:B------:R-:W-:Y:S01]  /*f850*/  FFMA.FTZ R45, R6.reuse, R9, -R5 ;  /* 0x00000009062d7223 */ /* 0x040fe20000010805 */
[----:B------:R-:W-:Y:S02]  /*f860*/  HADD2.F32 R9, -RZ, R32.H1_H1 ;  /* 0x30000020ff097230 */ /* 0x000fe40000004100 */
[----:B------:R-:W-:Y:S02]  /*f870*/  HADD2.F32 R5, -RZ, R28.H1_H1 ;  /* 0x3000001cff057230 */ /* 0x000fe40000004100 */
[----:B------:R-:W-:Y:S01]  /*f880*/  FFMA.FTZ R47, R6, R49, R47 ;  /* 0x00000031062f7223 */ /* 0x000fe2000001002f */
[----:B------:R-:W-:-:S02]  /*f890*/  HADD2.F32 R10, -RZ, R33.H1_H1 ;  /* 0x30000021ff0a7230 */ /* 0x000fc40000004100 */
[C---:B------:R-:W-:Y:S01]  /*f8a0*/  FMUL.FTZ R49, R51.reuse, R9 ;  /* 0x0000000933317220 */ /* 0x040fe20000410000 */
[----:B------:R-:W-:Y:S02]  /*f8b0*/  HADD2.F32 R8, -RZ, R29.H1_H1 ;  /* 0x3000001dff087230 */ /* 0x000fe40000004100 */
[-C--:B------:R-:W-:Y:S01]  /*f8c0*/  FMUL.FTZ R6, R51, R5.reuse ;  /* 0x0000000533067220 */ /* 0x080fe20000410000 */
[--C-:B------:R-:W-:Y:S02]  /*f8d0*/  HADD2.F32 R4, -RZ, R7.reuse.H0_H0 ;  /* 0x20000007ff047230 */ /* 0x100fe40000004100 */
[C---:B------:R-:W-:Y:S01]  /*f8e0*/  FMUL.FTZ R48, R11.reuse, R10 ;  /* 0x0000000a0b307220 */ /* 0x040fe20000410000 */
[----:B------:R-:W-:Y:S02]  /*f8f0*/  HADD2.F32 R7, -RZ, R7.H1_H1 ;  /* 0x30000007ff077230 */ /* 0x000fe40000004100 */
[-C--:B------:R-:W-:Y:S01]  /*f900*/  FMUL.FTZ R51, R11, R8.reuse ;  /* 0x000000080b337220 */ /* 0x080fe20000410000 */
[C---:B------:R-:W-:Y:S01]  /*f910*/  FFMA.FTZ R49, R4.reuse, R5, -R49 ;  /* 0x0000000504317223 */ /* 0x040fe20000010831 */
[----:B------:R-:W-:Y:S01]  /*f920*/  FFMA.FTZ R11, R4, R9, R6 ;  /* 0x00000009040b7223 */ /* 0x000fe20000010006 */
        /* <DEDUP_REMOVED lines=8> */
[----:B------:R2:W-:Y:S01]  /*f9b0*/  STS.128 [R60], R4 ;  /* 0x000000043c007388 */ /* 0x0005e20000000c00 */
[----:B------:R-:W-:-:S02]  /*f9c0*/  F2FP.F16.F32.PACK_AB R10, R47, R50 ;  /* 0x000000322f0a723e */ /* 0x000fc400000000ff */
[----:B------:R-:W-:-:S05]  /*f9d0*/  F2FP.F16.F32.PACK_AB R11, R58, R11 ;  /* 0x0000000b3a0b723e */ /* 0x000fca00000000ff */
[----:B------:R2:W-:Y:S02]  /*f9e0*/  STS.128 [R43+0xc400], R8 ;  /* 0x00c400082b007388 */ /* 0x0005e40000000c00 */
.L_x_615:
[----:B------:R-:W-:Y:S05]  /*f9f0*/  BSYNC B2 ;  /* 0x0000000000027941 */ /* 0x000fea0003800000 */
.L_x_614:
[----:B------:R-:W-:Y:S05]  /*fa00*/  @P2 BRA `(.L_x_611) ;  /* 0x00000004005c2947 */ /* 0x000fea0003800000 */
[----:B------:R-:W3:Y:S01]  /*fa10*/  LDL R59, [R1+0x58] ;  /* 0x00005800013b7983 */ /* 0x000ee20000100800 */
[----:B------:R-:W-:Y:S01]  /*fa20*/  LEA.HI R25, R25, R164, RZ, 0x1d ;  /* 0x000000a419197211 */ /* 0x000fe200078fe8ff */
[----:B------:R-:W-:Y:S02]  /*fa30*/  HADD2.F32 R54, -RZ, R15.H0_H0 ;  /* 0x2000000fff367230 */ /* 0x000fe40000004100 */
[----:B------:R-:W-:Y:S01]  /*fa40*/  HADD2.F32 R52, -RZ, R0.H0_H0 ;  /* 0x20000000ff347230 */ /* 0x000fe20000004100 */
[----:B-12---:R-:W-:Y:S01]  /*fa50*/  SHF.R.S32.HI R6, RZ, 0x1f, R25 ;  /* 0x0000001fff067819 */ /* 0x006fe20000011419 */
[----:B------:R-:W-:Y:S02]  /*fa60*/  IMAD.SHL.U32 R4, R25, 0x8, RZ ;  /* 0x0000000819047824 */ /* 0x000fe400078e00ff */
[----:B------:R-:W-:Y:S01]  /*fa70*/  HADD2.F32 R51, -RZ, R20.H0_H0 ;  /* 0x20000014ff337230 */ /* 0x000fe20000004100 */
[----:B------:R-:W-:Y:S02]  /*fa80*/  LEA.HI R6, R6, R25, RZ, 0x3 ;  /* 0x0000001906067211 */ /* 0x000fe400078f18ff */
[----:B0-----:R-:W-:-:S02]  /*fa90*/  LOP3.LUT R5, R177, 0x38, R4, 0xf8, !PT ;  /* 0x00000038b1057812 */ /* 0x001fc400078ef804 */
        /* <DEDUP_REMOVED lines=19> */
[----:B---3--:R-:W0:Y:S02]  /*fbd0*/  LDS.128 R4, [R59] ;  /* 0x000000003b047984 */ /* 0x008e240000000c00 */
[----:B0-----:R-:W-:-:S02]  /*fbe0*/  HADD2.F32 R43, -RZ, R4.H0_H0 ;  /* 0x20000004ff2b7230 */ /* 0x001fc40000004100 */
[----:B------:R-:W-:Y:S02]  /*fbf0*/  HADD2.F32 R44, -RZ, R4.H1_H1 ;  /* 0x30000004ff2c7230 */ /* 0x000fe40000004100 */
[----:B------:R-:W-:Y:S02]  /*fc00*/  HADD2.F32 R45, -RZ, R5.H0_H0 ;  /* 0x20000005ff2d7230 */ /* 0x000fe40000004100 */
[C---:B------:R-:W-:Y:S01]  /*fc10*/  FFMA.FTZ R56, R43.reuse, R52, -R56 ;  /* 0x000000342b387223 */ /* 0x040fe20000010838 */
[----:B------:R-:W-:Y:S02]  /*fc20*/  HADD2.F32 R52, -RZ, R15.H1_H1 ;  /* 0x3000000fff347230 */ /* 0x000fe40000004100 */
[----:B------:R-:W-:Y:S01]  /*fc30*/  FFMA.FTZ R58, R43, R54, R58 ;  /* 0x000000362b3a7223 */ /* 0x000fe2000001003a */
[----:B------:R-:W-:Y:S02]  /*fc40*/  HADD2.F32 R43, -RZ, R0.H1_H1 ;  /* 0x30000000ff2b7230 */ /* 0x000fe40000004100 */
[----:B------:R-:W-:Y:S01]  /*fc50*/  FFMA.FTZ R53, R44, R47, -R53 ;  /* 0x0000002f2c357223 */ /* 0x000fe20000010835 */
[----:B------:R-:W-:-:S02]  /*fc60*/  HADD2.F32 R54, -RZ, R20.H1_H1 ;  /* 0x30000014ff367230 */ /* 0x000fc40000004100 */
[-C--:B------:R-:W-:Y:S01]  /*fc70*/  FMUL.FTZ R8, R48, R52.reuse ;  /* 0x0000003430087220 */ /* 0x080fe20000410000 */
[----:B------:R-:W-:Y:S01]  /*fc80*/  FFMA.FTZ R55, R44, R51, R55 ;  /* 0x000000332c377223 */ /* 0x000fe20000010037 */
[-C--:B------:R-:W-:Y:S01]  /*fc90*/  FMUL.FTZ R57, R48, R43.reuse ;  /* 0x0000002b30397220 */ /* 0x080fe20000410000 */
[----:B------:R-:W-:Y:S02]  /*fca0*/  HADD2.F32 R44, -RZ, R21.H0_H0 ;  /* 0x20000015ff2c7230 */ /* 0x000fe40000004100 */
[C---:B------:R-:W-:Y:S01]  /*fcb0*/  FFMA.FTZ R47, R45.reuse, R43, -R8 ;  /* 0x0000002b2d2f7223 */ /* 0x040fe20000010808 */
[----:B------:R-:W-:Y:S02]  /*fcc0*/  HADD2.F32 R8, -RZ, R12.H1_H1 ;  /* 0x3000000cff087230 */ /* 0x000fe40000004100 */
[----:B------:R-:W-:Y:S01]  /*fcd0*/  FFMA.FTZ R57, R45, R52, R57 ;  /* 0x000000342d397223 */ /* 0x000fe20000010039 */
[----:B------:R-:W-:Y:S02]  /*fce0*/  HADD2.F32 R5, -RZ, R5.H1_H1 ;  /* 0x30000005ff057230 */ /* 0x000fe40000004100 */
[----:B------:R-:W-:Y:S01]  /*fcf0*/  FMUL.FTZ R48, R9, R54 ;  /* 0x0000003609307220 */ /* 0x000fe20000410000 */
[----:B------:R-:W-:-:S02]  /*fd00*/  HADD2.F32 R43, -RZ, R13.H0_H0 ;  /* 0x2000000dff2b7230 */ /* 0x000fc40000004100 */
[----:B------:R-:W-:Y:S01]  /*fd10*/  FMUL.FTZ R52, R9, R8 ;  /* 0x0000000809347220 */ /* 0x000fe20000410000 */
[----:B------:R-:W-:Y:S02]  /*fd20*/  HADD2.F32 R45, -RZ, R24.H0_H0 ;  /* 0x20000018ff2d7230 */ /* 0x000fe40000004100 */
[----:B------:R-:W-:Y:S01]  /*fd30*/  FMUL.FTZ R51, R49, R44 ;  /* 0x0000002c31337220 */ /* 0x000fe20000410000 */
[--C-:B------:R-:W-:Y:S02]  /*fd40*/  HADD2.F32 R46, -RZ, R6.reuse.H0_H0 ;  /* 0x20000006ff2e7230 */ /* 0x100fe40000004100 */
[----:B------:R-:W-:Y:S01]  /*fd50*/  FFMA.FTZ R48, R5, R8, -R48 ;  /* 0x0000000805307223 */ /* 0x000fe20000010830 */
[----:B------:R-:W-:Y:S02]  /*fd60*/  HADD2.F32 R6, -RZ, R6.H1_H1 ;  /* 0x30000006ff067230 */ /* 0x000fe40000004100 */
[----:B------:R-:W-:Y:S01]  /*fd70*/  FMUL.FTZ R49, R49, R43 ;  /* 0x0000002b31317220 */ /* 0x000fe20000410000 */
[----:B------:R-:W-:-:S02]  /*fd80*/  HADD2.F32 R9, -RZ, R14.H0_H0 ;  /* 0x2000000eff097230 */ /* 0x000fc40000004100 */
[----:B------:R-:W-:Y:S01]  /*fd90*/  FFMA.FTZ R52, R5, R54, R52 ;  /* 0x0000003605347223 */ /* 0x000fe20000010034 */
[----:B------:R-:W-:Y:S01]  /*fda0*/  FMUL.FTZ R5, R10, R45 ;  /* 0x0000002d0a057220 */ /* 0x000fe20000410000 */
        /* <DEDUP_REMOVED lines=10> */
[----:B------:R-:W-:Y:S01]  /*fe50*/  FMUL.FTZ R50, R50, R5 ;  /* 0x0000000532327220 */ /* 0x000fe20000410000 */
        /* <DEDUP_REMOVED lines=18> */
.L_x_611:
[----:B------:R-:W-:Y:S05]  /*ff80*/  BSYNC B1 ;  /* 0x0000000000017941 */ /* 0x000fea0003800000 */
.L_x_610:
[----:B-123--:R-:W-:-:S05]  /*ff90*/  VIADD R4, R166, 0x40 ;  /* 0x00000040a6047836 */ /* 0x00efca0000000000 */
[----:B------:R-:W-:-:S13]  /*ffa0*/  ISETP.GE.AND P0, PT, R4, R3, PT ;  /* 0x000000030400720c */ /* 0x000fda0003f06270 */
[----:B------:R-:W-:Y:S05]  /*ffb0*/  @P0 BRA `(.L_x_594) ;  /* 0x00000010004c0947 */ /* 0x000fea0003800000 */
[----:B------:R-:W1:Y:S01]  /*ffc0*/  LDC R3, c[0x0][0x3f4] ;  /* 0x0000fd00ff037b82 */ /* 0x000e620000000800 */
[C---:B------:R-:W-:Y:S01]  /*ffd0*/  VIADD R6, R16.reuse, 0x40 ;  /* 0x0000004010067836 */ /* 0x040fe20000000000 */
[C---:B------:R-:W-:Y:S01]  /*ffe0*/  IADD3 R4, R16.reuse, 0x20, RZ ;  /* 0x0000002010047810 */ /* 0x040fe20007ffe0ff */
[----:B------:R-:W-:Y:S01]  /*fff0*/  BSSY B1, `(.L_x_616) ;  /* 0x000005d000017945 */ /* 0x000fe20003800000 */
[----:B------:R-:W-:Y:S02]  /*10000*/  SHF.R.U32.HI R55, RZ, 0x3, R168 ;  /* 0x00000003ff377819 */ /* 0x000fe400000116a8 */
[-C--:B-1----:R-:W-:Y:S02]  /*10010*/  ISETP.GE.AND P0, PT, R16, R3.reuse, PT ;  /* 0x000000031000720c */ /* 0x082fe40003f06270 */
[-C--:B------:R-:W-:Y:S02]  /*10020*/  ISETP.GE.AND P1, PT, R4, R3.reuse, PT ;  /* 0x000000030400720c */ /* 0x080fe40003f26270 */
[----:B------:R-:W-:-:S09]  /*10030*/  ISETP.GE.AND P2, PT, R6, R3, PT ;  /* 0x000000030600720c */ /* 0x000fd20003f46270 */
[----:B------:R-:W-:Y:S05]  /*10040*/  @P0 BRA `(.L_x_617) ;  /* 0x00000004005c0947 */ /* 0x000fea0003800000 */
[----:B------:R-:W2:Y:S01]  /*10050*/  LDL R57, [R1+0x5c] ;  /* 0x00005c0001397983 */ /* 0x000ea20000100800 */
[----:B------:R-:W-:Y:S01]  /*10060*/  LEA.HI R4, R3, R214, RZ, 0x1d ;  /* 0x000000d603047211 */ /* 0x000fe200078fe8ff */
[----:B------:R-:W-:Y:S02]  /*10070*/  HADD2.F32 R53, -RZ, R39.H0_H0 ;  /* 0x20000027ff357230 */ /* 0x000fe40000004100 */
[----:B------:R-:W-:Y:S01]  /*10080*/  HADD2.F32 R51, -RZ, R34.H0_H0 ;  /* 0x20000022ff337230 */ /* 0x000fe20000004100 */
[----:B------:R-:W-:Y:S01]  /*10090*/  SHF.R.S32.HI R7, RZ, 0x1f, R4 ;  /* 0x0000001fff077819 */ /* 0x000fe20000011404 */
[----:B0-----:R-:W-:Y:S02]  /*100a0*/  IMAD.SHL.U32 R5, R4, 0x8, RZ ;  /* 0x0000000804057824 */ /* 0x001fe400078e00ff */
[----:B------:R-:W-:Y:S01]  /*100b0*/  HADD2.F32 R58, -RZ, R40.H0_H0 ;  /* 0x20000028ff3a7230 */ /* 0x000fe20000004100 */
[----:B------:R-:W-:Y:S01]  /*100c0*/  LEA.HI R7, R7, R4, RZ, 0x3 ;  /* 0x0000000407077211 */ /* 0x000fe200078f18ff */
[--C-:B------:R-:W-:Y:S01]  /*100d0*/  HADD2.F32 R56, -RZ, R35.reuse.H0_H0 ;  /* 0x20000023ff387230 */ /* 0x100fe20000004100 */
[----:B------:R-:W-:Y:S01]  /*100e0*/  LOP3.LUT R4, R168, 0x38, R5, 0xf8, !PT ;  /* 0x00000038a8047812 */ /* 0x000fe200078ef805 */
[----:B------:R-:W-:Y:S01]  /*100f0*/  HADD2.F32 R35, -RZ, R35.H1_H1 ;  /* 0x30000023ff237230 */ /* 0x000fe20000004100 */
[----:B------:R-:W-:-:S02]  /*10100*/  SHF.L.U32 R7, R7, 0xa, RZ ;  /* 0x0000000a07077819 */ /* 0x000fc400000006ff */
        /* <DEDUP_REMOVED lines=8> */
[-C--:B------:R-:W-:Y:S01]  /*10190*/  FMUL.FTZ R52, R53, R47.reuse ;  /* 0x0000002f35347220 */ /* 0x080fe20000410000 */
[----:B------:R-:W-:Y:S01]  /*101a0*/  FMUL.FTZ R54, R51, R47 ;  /* 0x0000002f33367220 */ /* 0x000fe20000410000 */
[----:B------:R-:W-:-:S02]  /*101b0*/  HADD2.F32 R47, -RZ, R34.H1_H1 ;  /* 0x30000022ff2f7230 */ /* 0x000fc40000004100 */
[----:B------:R-:W-:Y:S02]  /*101c0*/  HADD2.F32 R9, -RZ, R9.H1_H1 ;  /* 0x30000009ff097230 */ /* 0x000fe40000004100 */
[--C-:B------:R-:W-:Y:S02]  /*101d0*/  HADD2.F32 R49, -RZ, R10.reuse.H0_H0 ;  /* 0x2000000aff317230 */ /* 0x100fe40000004100 */
[----:B------:R-:W-:Y:S02]  /*101e0*/  HADD2.F32 R10, -RZ, R10.H1_H1 ;  /* 0x3000000aff0a7230 */ /* 0x000fe40000004100 */
[--C-:B------:R-:W-:Y:S02]  /*101f0*/  HADD2.F32 R50, -RZ, R11.reuse.H0_H0 ;  /* 0x2000000bff327230 */ /* 0x100fe40000004100 */
[----:B------:R-:W-:Y:S01]  /*10200*/  HADD2.F32 R11, -RZ, R11.H1_H1 ;  /* 0x3000000bff0b7230 */ /* 0x000fe20000004100 */
[----:B--2---:R-:W0:Y:S02]  /*10210*/  LDS.128 R4, [R57] ;  /* 0x0000000039047984 */ /* 0x004e240000000c00 */
[----:B0-----:R-:W-:-:S02]  /*10220*/  HADD2.F32 R43, -RZ, R4.H0_H0 ;  /* 0x20000004ff2b7230 */ /* 0x001fc40000004100 */
[----:B------:R-:W-:Y:S02]  /*10230*/  HADD2.F32 R44, -RZ, R4.H1_H1 ;  /* 0x30000004ff2c7230 */ /* 0x000fe40000004100 */
[----:B------:R-:W-:Y:S02]  /*10240*/  HADD2.F32 R45, -RZ, R5.H0_H0 ;  /* 0x20000005ff2d7230 */ /* 0x000fe40000004100 */
[-C--:B------:R-:W-:Y:S01]  /*10250*/  FFMA.FTZ R52, R51, R43.reuse, -R52 ;  /* 0x0000002b33347223 */ /* 0x080fe20000010834 */
[----:B------:R-:W-:Y:S02]  /*10260*/  HADD2.F32 R51, -RZ, R39.H1_H1 ;  /* 0x30000027ff337230 */ /* 0x000fe40000004100 */
[----:B------:R-:W-:Y:S01]  /*10270*/  FFMA.FTZ R54, R53, R43, R54 ;  /* 0x0000002b35367223 */ /* 0x000fe20000010036 */
[-C--:B------:R-:W-:Y:S01]  /*10280*/  FMUL.FTZ R39, R58, R8.reuse ;  /* 0x000000083a277220 */ /* 0x080fe20000410000 */
[----:B------:R-:W-:Y:S01]  /*10290*/  FMUL.FTZ R43, R56, R8 ;  /* 0x00000008382b7220 */ /* 0x000fe20000410000 */
[----:B------:R-:W-:-:S02]  /*102a0*/  HADD2.F32 R53, -RZ, R40.H1_H1 ;  /* 0x30000028ff357230 */ /* 0x000fc40000004100 */
[----:B------:R-:W-:Y:S01]  /*102b0*/  FMUL.FTZ R8, R51, R48 ;  /* 0x0000003033087220 */ /* 0x000fe20000410000 */
[----:B------:R-:W-:Y:S01]  /*102c0*/  FFMA.FTZ R39, R56, R44, -R39 ;  /* 0x0000002c38277223 */ /* 0x000fe20000010827 */
[----:B------:R-:W-:Y:S02]  /*102d0*/  HADD2.F32 R5, -RZ, R5.H1_H1 ;  /* 0x30000005ff057230 */ /* 0x000fe40000004100 */
[C---:B------:R-:W-:Y:S01]  /*102e0*/  FMUL.FTZ R48, R47.reuse, R48 ;  /* 0x000000302f307220 */ /* 0x040fe20000410000 */
[----:B------:R-:W-:Y:S01]  /*102f0*/  FFMA.FTZ R34, R47, R45, -R8 ;  /* 0x0000002d2f227223 */ /* 0x000fe20000010808 */
[----:B------:R-:W-:Y:S02]  /*10300*/  HADD2.F32 R56, -RZ, R41.H0_H0 ;  /* 0x20000029ff387230 */ /* 0x000fe40000004100 */
[----:B------:R-:W-:Y:S01]  /*10310*/  FMUL.FTZ R8, R53, R9 ;  /* 0x0000000935087220 */ /* 0x000fe20000410000 */
[----:B------:R-:W-:Y:S01]  /*10320*/  FFMA.FTZ R43, R58, R44, R43 ;  /* 0x0000002c3a2b7223 */ /* 0x000fe2000001002b */
[----:B------:R-:W-:-:S02]  /*10330*/  HADD2.F32 R46, -RZ, R6.H0_H0 ;  /* 0x20000006ff2e7230 */ /* 0x000fc40000004100 */
[----:B------:R-:W-:Y:S01]  /*10340*/  FFMA.FTZ R48, R51, R45, R48 ;  /* 0x0000002d33307223 */ /* 0x000fe20000010030 */
[----:B------:R-:W-:Y:S02]  /*10350*/  HADD2.F32 R44, -RZ, R37.H0_H0 ;  /* 0x20000025ff2c7230 */ /* 0x000fe40000004100 */
[C---:B------:R-:W-:Y:S01]  /*10360*/  FMUL.FTZ R40, R35.reuse, R9 ;  /* 0x0000000923287220 */ /* 0x040fe20000410000 */
[----:B------:R-:W-:Y:S01]  /*10370*/  FFMA.FTZ R9, R35, R5, -R8 ;  /* 0x0000000523097223 */ /* 0x000fe20000010808 */
[----:B------:R-:W-:Y:S02]  /*10380*/  HADD2.F32 R58, -RZ, R42.H0_H0 ;  /* 0x2000002aff3a7230 */ /* 0x000fe40000004100 */
[-C--:B------:R-:W-:Y:S01]  /*10390*/  FMUL.FTZ R45, R56, R49.reuse ;  /* 0x00000031382d7220 */ /* 0x080fe20000410000 */
[----:B------:R-:W-:Y:S02]  /*103a0*/  HADD2.F32 R8, -RZ, R38.H0_H0 ;  /* 0x20000026ff087230 */ /* 0x000fe40000004100 */
[----:B------:R-:W-:Y:S01]  /*103b0*/  FMUL.FTZ R49, R44, R49 ;  /* 0x000000312c317220 */ /* 0x000fe20000410000 */
[----:B------:R-:W-:-:S02]  /*103c0*/  HADD2.F32 R6, -RZ, R6.H1_H1 ;  /* 0x30000006ff067230 */ /* 0x000fc40000004100 */
[----:B------:R-:W-:Y:S01]  /*103d0*/  FFMA.FTZ R35, R53, R5, R40 ;  /* 0x0000000535237223 */ /* 0x000fe20000010028 */
[----:B------:R-:W-:Y:S01]  /*103e0*/  FFMA.FTZ R45, R44, R46, -R45 ;  /* 0x0000002e2c2d7223 */ /* 0x000fe2000001082d */
[-C--:B------:R-:W-:Y:S01]  /*103f0*/  FMUL.FTZ R5, R58, R10.reuse ;  /* 0x0000000a3a057220 */ /* 0x080fe20000410000 */
[----:B------:R-:W-:Y:S02]  /*10400*/  HADD2.F32 R44, -RZ, R41.H1_H1 ;  /* 0x30000029ff2c7230 */ /* 0x000fe40000004100 */
[C---:B------:R-:W-:Y:S01]  /*10410*/  FMUL.FTZ R47, R8.reuse, R10 ;  /* 0x0000000a082f7220 */ /* 0x040fe20000410000 */
[----:B------:R-:W-:Y:S02]  /*10420*/  HADD2.F32 R51, -RZ, R42.H1_H1 ;  /* 0x3000002aff337230 */ /* 0x000fe40000004100 */
[----:B------:R-:W-:Y:S01]  /*10430*/  FFMA.FTZ R10, R8, R6, -R5 ;  /* 0x00000006080a7223 */ /* 0x000fe20000010805 */
[----:B------:R-:W-:Y:S02]  /*10440*/  HADD2.F32 R40, -RZ, R37.H1_H1 ;  /* 0x30000025ff287230 */ /* 0x000fe40000004100 */
[----:B------:R-:W-:Y:S01]  /*10450*/  FMUL.FTZ R5, R44, R50 ;  /* 0x000000322c057220 */ /* 0x000fe20000410000 */
[----:B------:R-:W-:-:S02]  /*10460*/  HADD2.F32 R41, -RZ, R38.H1_H1 ;  /* 0x30000026ff297230 */ /* 0x000fc40000004100 */
[----:B------:R-:W-:Y:S01]  /*10470*/  FFMA.FTZ R38, R58, R6, R47 ;  /* 0x000000063a267223 */ /* 0x000fe2000001002f */
[--C-:B------:R-:W-:Y:S02]  /*10480*/  HADD2.F32 R4, -RZ, R7.reuse.H0_H0 ;  /* 0x20000007ff047230 */ /* 0x100fe40000004100 */
[-C--:B------:R-:W-:Y:S01]  /*10490*/  FMUL.FTZ R6, R51, R11.reuse ;  /* 0x0000000b33067220 */ /* 0x080fe20000410000 */
[----:B------:R-:W-:Y:S02]  /*104a0*/  HADD2.F32 R7, -RZ, R7.H1_H1 ;  /* 0x30000007ff077230 */ /* 0x000fe40000004100 */
[C---:B------:R-:W-:Y:S01]  /*104b0*/  FMUL.FTZ R37, R40.reuse, R50 ;  /* 0x0000003228257220 */ /* 0x040fe20000410000 */
[C---:B------:R-:W-:Y:S01]  /*104c0*/  FMUL.FTZ R8, R41.reuse, R11 ;  /* 0x0000000b29087220 */ /* 0x040fe20000410000 */
[----:B------:R-:W-:Y:S01]  /*104d0*/  FFMA.FTZ R11, R40, R4, -R5 ;  /* 0x00000004280b7223 */ /* 0x000fe20000010805 */
[----:B------:R-:W-:Y:S01]  /*104e0*/  FFMA.FTZ R49, R56, R46, R49 ;  /* 0x0000002e38317223 */ /* 0x000fe20000010031 */
[-C--:B------:R-:W-:Y:S01]  /*104f0*/  FFMA.FTZ R40, R41, R7.reuse, -R6 ;  /* 0x0000000729287223 */ /* 0x080fe20000010806 */
[----:B------:R-:W-:Y:S01]  /*10500*/  FFMA.FTZ R37, R44, R4, R37 ;  /* 0x000000042c257223 */ /* 0x000fe20000010025 */
        /* <DEDUP_REMOVED lines=11> */
.L_x_617:
[----:B------:R-:W-:Y:S05]  /*105c0*/  BSYNC B1 ;  /* 0x0000000000017941 */ /* 0x000fea0003800000 */
.L_x_616:
[----:B------:R-:W-:Y:S04]  /*105d0*/  BSSY B1, `(.L_x_618) ;  /* 0x0000059000017945 */ /* 0x000fe80003800000 */
[----:B------:R-:W-:Y:S05]  /*105e0*/  @P1 BRA `(.L_x_619) ;  /* 0x00000004005c1947 */ /* 0x000fea0003800000 */
[----:B------:R-:W2:Y:S01]  /*105f0*/  LDL R50, [R1+0x50] ;  /* 0x0000500001327983 */ /* 0x000ea20000100800 */
[----:B-1----:R-:W-:Y:S01]  /*10600*/  LEA.HI R4, R3, R163, RZ, 0x1d ;  /* 0x000000a303047211 */ /* 0x002fe200078fe8ff */
[----:B------:R-:W-:Y:S02]  /*10610*/  HADD2.F32 R46, -RZ, R30.H0_H0 ;  /* 0x2000001eff2e7230 */ /* 0x000fe40000004100 */
[----:B------:R-:W-:Y:S01]  /*10620*/  HADD2.F32 R44, -RZ, R26.H0_H0 ;  /* 0x2000001aff2c7230 */ /* 0x000fe20000004100 */
[----:B------:R-:W-:Y:S01]  /*10630*/  SHF.R.S32.HI R7, RZ, 0x1f, R4 ;  /* 0x0000001fff077819 */ /* 0x000fe20000011404 */
[----:B0-----:R-:W-:Y:S02]  /*10640*/  IMAD.SHL.U32 R5, R4, 0x8, RZ ;  /* 0x0000000804057824 */ /* 0x001fe400078e00ff */
[----:B------:R-:W-:Y:S01]  /*10650*/  HADD2.F32 R48, -RZ, R31.H0_H0 ;  /* 0x2000001fff307230 */ /* 0x000fe20000004100 */
[----:B------:R-:W-:Y:S01]  /*10660*/  LEA.HI R7, R7, R4, RZ, 0x3 ;  /* 0x0000000407077211 */ /* 0x000fe200078f18ff */
[----:B------:R-:W-:Y:S01]  /*10670*/  HADD2.F32 R51, -RZ, R30.H1_H1 ;  /* 0x3000001eff337230 */ /* 0x000fe20000004100 */
        /* <DEDUP_REMOVED lines=10> */
[--C-:B------:R-:W-:Y:S02]  /*10720*/  HADD2.F32 R40, -RZ, R9.reuse.H0_H0 ;  /* 0x20000009ff287230 */ /* 0x100fe40000004100 */
[-C--:B------:R-:W-:Y:S01]  /*10730*/  FMUL.FTZ R43, R46, R39.reuse ;  /* 0x000000272e2b7220 */ /* 0x080fe20000410000 */
[----:B------:R-:W-:Y:S01]  /*10740*/  FMUL.FTZ R39, R44, R39 ;  /* 0x000000272c277220 */ /* 0x000fe20000410000 */
[----:B------:R-:W-:Y:S01]  /*10750*/  FMUL.FTZ R45, R48, R8 ;  /* 0x00000008302d7220 */ /* 0x000fe20000410000 */
[----:B------:R-:W-:-:S02]  /*10760*/  HADD2.F32 R9, -RZ, R9.H1_H1 ;  /* 0x30000009ff097230 */ /* 0x000fc40000004100 */
[-C--:B------:R-:W-:Y:S01]  /*10770*/  FMUL.FTZ R30, R51, R40.reuse ;  /* 0x00000028331e7220 */ /* 0x080fe20000410000 */
[----:B------:R-:W-:Y:S01]  /*10780*/  FMUL.FTZ R40, R49, R40 ;  /* 0x0000002831287220 */ /* 0x000fe20000410000 */
        /* <DEDUP_REMOVED lines=9> */
[--C-:B------:R-:W-:Y:S02]  /*10820*/  HADD2.F32 R44, -RZ, R27.reuse.H0_H0 ;  /* 0x2000001bff2c7230 */ /* 0x100fe40000004100 */
[----:B------:R-:W-:Y:S01]  /*10830*/  FFMA.FTZ R39, R46, R34, R39 ;  /* 0x000000222e277223 */ /* 0x000fe20000010027 */
[----:B------:R-:W-:Y:S02]  /*10840*/  HADD2.F32 R27, -RZ, R27.H1_H1 ;  /* 0x3000001bff1b7230 */ /* 0x000fe40000004100 */
[----:B------:R-:W-:Y:S01]  /*10850*/  FFMA.FTZ R30, R49, R35, -R30 ;  /* 0x00000023311e7223 */ /* 0x000fe2000001081e */
[----:B------:R-:W-:-:S02]  /*10860*/  HADD2.F32 R5, -RZ, R5.H1_H1 ;  /* 0x30000005ff057230 */ /* 0x000fc40000004100 */
[C---:B------:R-:W-:Y:S01]  /*10870*/  FMUL.FTZ R47, R44.reuse, R8 ;  /* 0x000000082c2f7220 */ /* 0x040fe20000410000 */
[-C--:B------:R-:W-:Y:S01]  /*10880*/  FFMA.FTZ R8, R44, R4.reuse, -R45 ;  /* 0x000000042c087223 */ /* 0x080fe2000001082d */
[----:B------:R-:W-:Y:S02]  /*10890*/  HADD2.F32 R45, -RZ, R31.H1_H1 ;  /* 0x3000001fff2d7230 */ /* 0x000fe40000004100 */
[----:B------:R-:W-:Y:S01]  /*108a0*/  FFMA.FTZ R40, R51, R35, R40 ;  /* 0x0000002333287223 */ /* 0x000fe20000010028 */
[----:B------:R-:W-:Y:S01]  /*108b0*/  FFMA.FTZ R26, R48, R4, R47 ;  /* 0x00000004301a7223 */ /* 0x000fe2000001002f */
[----:B------:R-:W-:Y:S02]  /*108c0*/  HADD2.F32 R31, -RZ, R28.H0_H0 ;  /* 0x2000001cff1f7230 */ /* 0x000fe40000004100 */
[-C--:B------:R-:W-:Y:S01]  /*108d0*/  FMUL.FTZ R34, R27, R9.reuse ;  /* 0x000000091b227220 */ /* 0x080fe20000410000 */
[----:B------:R-:W-:Y:S01]  /*108e0*/  FMUL.FTZ R4, R45, R9 ;  /* 0x000000092d047220 */ /* 0x000fe20000410000 */
[----:B------:R-:W-:-:S02]  /*108f0*/  HADD2.F32 R35, -RZ, R32.H0_H0 ;  /* 0x20000020ff237230 */ /* 0x000fc40000004100 */
[--C-:B------:R-:W-:Y:S02]  /*10900*/  HADD2.F32 R37, -RZ, R6.reuse.H0_H0 ;  /* 0x20000006ff257230 */ /* 0x100fe40000004100 */
[----:B------:R-:W-:Y:S01]  /*10910*/  FFMA.FTZ R9, R27, R5, -R4 ;  /* 0x000000051b097223 */ /* 0x000fe20000010804 */
[----:B------:R-:W-:Y:S02]  /*10920*/  HADD2.F32 R48, -RZ, R33.H0_H0 ;  /* 0x20000021ff307230 */ /* 0x000fe40000004100 */
[-C--:B------:R-:W-:Y:S01]  /*10930*/  FMUL.FTZ R4, R35, R41.reuse ;  /* 0x0000002923047220 */ /* 0x080fe20000410000 */
[----:B------:R-:W-:Y:S01]  /*10940*/  FMUL.FTZ R44, R31, R41 ;  /* 0x000000291f2c7220 */ /* 0x000fe20000410000 */
[----:B------:R-:W-:Y:S02]  /*10950*/  HADD2.F32 R46, -RZ, R29.H0_H0 ;  /* 0x2000001dff2e7230 */ /* 0x000fe40000004100 */
[----:B------:R-:W-:Y:S01]  /*10960*/  FFMA.FTZ R27, R45, R5, R34 ;  /* 0x000000052d1b7223 */ /* 0x000fe20000010022 */
[----:B------:R-:W-:-:S02]  /*10970*/  HADD2.F32 R6, -RZ, R6.H1_H1 ;  /* 0x30000006ff067230 */ /* 0x000fc40000004100 */
[-C--:B------:R-:W-:Y:S01]  /*10980*/  FMUL.FTZ R5, R48, R10.reuse ;  /* 0x0000000a30057220 */ /* 0x080fe20000410000 */
[-C--:B------:R-:W-:Y:S01]  /*10990*/  FFMA.FTZ R31, R31, R37.reuse, -R4 ;  /* 0x000000251f1f7223 */ /* 0x080fe20000010804 */
[----:B------:R-:W-:Y:S01]  /*109a0*/  FFMA.FTZ R44, R35, R37, R44 ;  /* 0x00000025232c7223 */ /* 0x000fe2000001002c */
        /* <DEDUP_REMOVED lines=9> */
[C---:B------:R-:W-:Y:S01]  /*10a40*/  FMUL.FTZ R29, R28.reuse, R42 ;  /* 0x0000002a1c1d7220 */ /* 0x040fe20000410000 */
[----:B------:R-:W-:Y:S02]  /*10a50*/  HADD2.F32 R7, -RZ, R7.H1_H1 ;  /* 0x30000007ff077230 */ /* 0x000fe40000004100 */
[-C--:B------:R-:W-:Y:S01]  /*10a60*/  FMUL.FTZ R4, R37, R11.reuse ;  /* 0x0000000b25047220 */ /* 0x080fe20000410000 */
[C---:B------:R-:W-:Y:S01]  /*10a70*/  FMUL.FTZ R6, R33.reuse, R11 ;  /* 0x0000000b21067220 */ /* 0x040fe20000410000 */
[-C--:B------:R-:W-:Y:S01]  /*10a80*/  FFMA.FTZ R11, R28, R38.reuse, -R5 ;  /* 0x000000261c0b7223 */ /* 0x080fe20000010805 */
[----:B------:R-:W-:Y:S01]  /*10a90*/  FFMA.FTZ R29, R32, R38, R29 ;  /* 0x00000026201d7223 */ /* 0x000fe2000001001d */
[-C--:B------:R-:W-:Y:S01]  /*10aa0*/  FFMA.FTZ R28, R33, R7.reuse, -R4 ;  /* 0x00000007211c7223 */ /* 0x080fe20000010804 */
        /* <DEDUP_REMOVED lines=11> */
.L_x_619:
[----:B------:R-:W-:Y:S05]  /*10b60*/  BSYNC B1 ;  /* 0x0000000000017941 */ /* 0x000fea0003800000 */
.L_x_618:
[----:B------:R-:W-:Y:S05]  /*10b70*/  @P2 BRA `(.L_x_594) ;  /* 0x00000004005c2947 */ /* 0x000fea0003800000 */
[----:B------:R-:W3:Y:S01]  /*10b80*/  LDL R43, [R1+0x4c] ;  /* 0x00004c00012b7983 */ /* 0x000ee20000100800 */
[----:B------:R-:W-:Y:S01]  /*10b90*/  LEA.HI R3, R3, R164, RZ, 0x1d ;  /* 0x000000a403037211 */ /* 0x000fe200078fe8ff */
[----:B------:R-:W-:Y:S02]  /*10ba0*/  HADD2.F32 R33, -RZ, R0.H0_H0 ;  /* 0x20000000ff217230 */ /* 0x000fe40000004100 */
[--C-:B------:R-:W-:Y:S01]  /*10bb0*/  HADD2.F32 R35, -RZ, R15.reuse.H0_H0 ;  /* 0x2000000fff237230 */ /* 0x100fe20000004100 */
[----:B-12---:R-:W-:Y:S01]  /*10bc0*/  SHF.R.S32.HI R4, RZ, 0x1f, R3 ;  /* 0x0000001fff047819 */ /* 0x006fe20000011403 */
[----:B0-----:R-:W-:Y:S02]  /*10bd0*/  IMAD.SHL.U32 R5, R3, 0x8, RZ ;  /* 0x0000000803057824 */ /* 0x001fe400078e00ff */
[----:B------:R-:W-:Y:S01]  /*10be0*/  HADD2.F32 R42, -RZ, R20.H0_H0 ;  /* 0x20000014ff2a7230 */ /* 0x000fe20000004100 */
[----:B------:R-:W-:Y:S01]  /*10bf0*/  LEA.HI R4, R4, R3, RZ, 0x3 ;  /* 0x0000000304047211 */ /* 0x000fe200078f18ff */
[----:B------:R-:W-:Y:S01]  /*10c00*/  HADD2.F32 R40, -RZ, R12.H0_H0 ;  /* 0x2000000cff287230 */ /* 0x000fe20000004100 */
[----:B------:R-:W-:Y:S01]  /*10c10*/  LOP3.LUT R3, R168, 0x38, R5, 0xf8, !PT ;  /* 0x00000038a8037812 */ /* 0x000fe200078ef805 */
[----:B------:R-:W-:Y:S01]  /*10c20*/  HADD2.F32 R44, -RZ, R15.H1_H1 ;  /* 0x3000000fff2c7230 */ /* 0x000fe20000004100 */
[----:B------:R-:W-:Y:S01]  /*10c30*/  SHF.L.U32 R4, R4, 0xa, RZ ;  /* 0x0000000a04047819 */ /* 0x000fe200000006ff */
[----:B------:R-:W-:Y:S01]  /*10c40*/  HADD2.F32 R0, -RZ, R0.H1_H1 ;  /* 0x30000000ff007230 */ /* 0x000fe20000004100 */
[----:B------:R-:W-:Y:S01]  /*10c50*/  LOP3.LUT R3, R3, R55, RZ, 0x3c, !PT ;  /* 0x0000003703037212 */ /* 0x000fe200078e3cff */
[----:B------:R-:W-:Y:S01]  /*10c60*/  HADD2.F32 R39, -RZ, R20.H1_H1 ;  /* 0x30000014ff277230 */ /* 0x000fe20000004100 */
[----:B------:R-:W-:Y:S01]  /*10c70*/  LOP3.LUT R8, R4, 0x7fffe000, RZ, 0xc0, !PT ;  /* 0x7fffe00004087812 */ /* 0x000fe200078ec0ff */
[----:B------:R-:W-:-:S02]  /*10c80*/  HADD2.F32 R41, -RZ, R21.H0_H0 ;  /* 0x20000015ff297230 */ /* 0x000fc40000004100 */
[----:B------:R-:W-:Y:S01]  /*10c90*/  HADD2.F32 R37, -RZ, R13.H0_H0 ;  /* 0x2000000dff257230 */ /* 0x000fe20000004100 */
        /* <DEDUP_REMOVED lines=8> */
[----:B------:R-:W-:-:S02]  /*10d20*/  HADD2.F32 R9, -RZ, R9.H1_H1 ;  /* 0x30000009ff097230 */ /* 0x000fc40000004100 */
[----:B------:R-:W-:Y:S01]  /*10d30*/  FMUL.FTZ R15, R42, R8 ;  /* 0x000000082a0f7220 */ /* 0x000fe20000410000 */
[----:B------:R-:W-:Y:S01]  /*10d40*/  FMUL.FTZ R29, R44, R30 ;  /* 0x0000001e2c1d7220 */ /* 0x000fe20000410000 */
[--C-:B------:R-:W-:Y:S02]  /*10d50*/  HADD2.F32 R31, -RZ, R10.reuse.H0_H0 ;  /* 0x2000000aff1f7230 */ /* 0x100fe40000004100 */
[----:B------:R-:W-:Y:S02]  /*10d60*/  HADD2.F32 R10, -RZ, R10.H1_H1 ;  /* 0x3000000aff0a7230 */ /* 0x000fe40000004100 */
[--C-:B------:R-:W-:Y:S02]  /*10d70*/  HADD2.F32 R32, -RZ, R11.reuse.H0_H0 ;  /* 0x2000000bff207230 */ /* 0x100fe40000004100 */
[----:B------:R-:W-:Y:S01]  /*10d80*/  HADD2.F32 R11, -RZ, R11.H1_H1 ;  /* 0x3000000bff0b7230 */ /* 0x000fe20000004100 */
[----:B---3--:R-:W0:Y:S02]  /*10d90*/  LDS.128 R4, [R43] ;  /* 0x000000002b047984 */ /* 0x008e240000000c00 */
[----:B0-----:R-:W-:-:S02]  /*10da0*/  HADD2.F32 R25, -RZ, R4.H0_H0 ;  /* 0x20000004ff197230 */ /* 0x001fc40000004100 */
[----:B------:R-:W-:Y:S02]  /*10db0*/  HADD2.F32 R4, -RZ, R4.H1_H1 ;  /* 0x30000004ff047230 */ /* 0x000fe40000004100 */
[--C-:B------:R-:W-:Y:S02]  /*10dc0*/  HADD2.F32 R26, -RZ, R5.reuse.H0_H0 ;  /* 0x20000005ff1a7230 */ /* 0x100fe40000004100 */
[-C--:B------:R-:W-:Y:S01]  /*10dd0*/  FFMA.FTZ R34, R33, R25.reuse, -R34 ;  /* 0x0000001921227223 */ /* 0x080fe20000010822 */
[----:B------:R-:W-:Y:S01]  /*10de0*/  FFMA.FTZ R38, R35, R25, R38 ;  /* 0x0000001923267223 */ /* 0x000fe20000010026 */
[C---:B------:R-:W-:Y:S01]  /*10df0*/  FMUL.FTZ R25, R40.reuse, R8 ;  /* 0x0000000828197220 */ /* 0x040fe20000410000 */
[----:B------:R-:W-:Y:S02]  /*10e00*/  HADD2.F32 R35, -RZ, R12.H1_H1 ;  /* 0x3000000cff237230 */ /* 0x000fe40000004100 */
[----:B------:R-:W-:Y:S01]  /*10e10*/  FFMA.FTZ R15, R40, R4, -R15 ;  /* 0x00000004280f7223 */ /* 0x000fe2000001080f */
[----:B------:R-:W-:-:S02]  /*10e20*/  HADD2.F32 R5, -RZ, R5.H1_H1 ;  /* 0x30000005ff057230 */ /* 0x000fc40000004100 */
[----:B------:R-:W-:Y:S01]  /*10e30*/  FMUL.FTZ R33, R0, R30 ;  /* 0x0000001e00217220 */ /* 0x000fe20000410000 */
[----:B------:R-:W-:Y:S01]  /*10e40*/  FFMA.FTZ R25, R42, R4, R25 ;  /* 0x000000042a197223 */ /* 0x000fe20000010019 */
[-C--:B------:R-:W-:Y:S01]  /*10e50*/  FFMA.FTZ R29, R0, R26.reuse, -R29 ;  /* 0x0000001a001d7223 */ /* 0x080fe2000001081d */
[-C--:B------:R-:W-:Y:S01]  /*10e60*/  FMUL.FTZ R0, R39, R9.reuse ;  /* 0x0000000927007220 */ /* 0x080fe20000410000 */
[----:B------:R-:W-:Y:S01]  /*10e70*/  FMUL.FTZ R4, R35, R9 ;  /* 0x0000000923047220 */ /* 0x000fe20000410000 */
[----:B------:R-:W-:Y:S02]  /*10e80*/  HADD2.F32 R40, -RZ, R24.H0_H0 ;  /* 0x20000018ff287230 */ /* 0x000fe40000004100 */
[----:B------:R-:W-:Y:S01]  /*10e90*/  FMUL.FTZ R8, R41, R31 ;  /* 0x0000001f29087220 */ /* 0x000fe20000410000 */
[----:B------:R-:W-:Y:S02]  /*10ea0*/  HADD2.F32 R30, -RZ, R14.H0_H0 ;  /* 0x2000000eff1e7230 */ /* 0x000fe40000004100 */
[----:B------:R-:W-:Y:S01]  /*10eb0*/  FFMA.FTZ R33, R44, R26, R33 ;  /* 0x0000001a2c217223 */ /* 0x000fe20000010021 */
[----:B------:R-:W-:-:S02]  /*10ec0*/  HADD2.F32 R27, -RZ, R6.H0_H0 ;  /* 0x20000006ff1b7230 */ /* 0x000fc40000004100 */
[-C--:B------:R-:W-:Y:S01]  /*10ed0*/  FFMA.FTZ R0, R35, R5.reuse, -R0 ;  /* 0x0000000523007223 */ /* 0x080fe20000010800 */
[----:B------:R-:W-:Y:S01]  /*10ee0*/  FFMA.FTZ R12, R39, R5, R4 ;  /* 0x00000005270c7223 */ /* 0x000fe20000010004 */
[----:B------:R-:W-:Y:S02]  /*10ef0*/  HADD2.F32 R6, -RZ, R6.H1_H1 ;  /* 0x30000006ff067230 */ /* 0x000fe40000004100 */
[C---:B------:R-:W-:Y:S01]  /*10f00*/  FMUL.FTZ R26, R37.reuse, R31 ;  /* 0x0000001f251a7220 */ /* 0x040fe20000410000 */
[-C--:B------:R-:W-:Y:S01]  /*10f10*/  FMUL.FTZ R5, R40, R10.reuse ;  /* 0x0000000a28057220 */ /* 0x080fe20000410000 */
[----:B------:R-:W-:Y:S01]  /*10f20*/  FMUL.FTZ R9, R30, R10 ;  /* 0x0000000a1e097220 */ /* 0x000fe20000410000 */
[-C--:B------:R-:W-:Y:S01]  /*10f30*/  FFMA.FTZ R20, R37, R27.reuse, -R8 ;  /* 0x0000001b25147223 */ /* 0x080fe20000010808 */
[----:B------:R-:W-:Y:S02]  /*10f40*/  HADD2.F32 R10, -RZ, R21.H1_H1 ;  /* 0x30000015ff0a7230 */ /* 0x000fe40000004100 */
[----:B------:R-:W-:Y:S01]  /*10f50*/  FFMA.FTZ R26, R41, R27, R26 ;  /* 0x0000001b291a7223 */ /* 0x000fe2000001001a */
[----:B------:R-:W-:-:S02]  /*10f60*/  HADD2.F32 R31, -RZ, R24.H1_H1 ;  /* 0x30000018ff1f7230 */ /* 0x000fc40000004100 */
[-C--:B------:R-:W-:Y:S01]  /*10f70*/  FFMA.FTZ R27, R30, R6.reuse, -R5 ;  /* 0x000000061e1b7223 */ /* 0x080fe20000010805 */
[----:B------:R-:W-:Y:S02]  /*10f80*/  HADD2.F32 R8, -RZ, R13.H1_H1 ;  /* 0x3000000dff087230 */ /* 0x000fe40000004100 */
[----:B------:R-:W-:Y:S01]  /*10f90*/  FFMA.FTZ R13, R40, R6, R9 ;  /* 0x00000006280d7223 */ /* 0x000fe20000010009 */
[----:B------:R-:W-:Y:S02]  /*10fa0*/  HADD2.F32 R21, -RZ, R14.H1_H1 ;  /* 0x3000000eff157230 */ /* 0x000fe40000004100 */
[----:B------:R-:W-:Y:S01]  /*10fb0*/  FMUL.FTZ R5, R10, R32 ;  /* 0x000000200a057220 */ /* 0x000fe20000410000 */
[--C-:B------:R-:W-:Y:S02]  /*10fc0*/  HADD2.F32 R28, -RZ, R7.reuse.H0_H0 ;  /* 0x20000007ff1c7230 */ /* 0x100fe40000004100 */
[----:B------:R-:W-:Y:S01]  /*10fd0*/  FMUL.FTZ R4, R31, R11 ;  /* 0x0000000b1f047220 */ /* 0x000fe20000410000 */
[----:B------:R-:W-:-:S02]  /*10fe0*/  HADD2.F32 R7, -RZ, R7.H1_H1 ;  /* 0x30000007ff077230 */ /* 0x000fc40000004100 */
[C---:B------:R-:W-:Y:S01]  /*10ff0*/  FMUL.FTZ R9, R8.reuse, R32 ;  /* 0x0000002008097220 */ /* 0x040fe20000410000 */
[C---:B------:R-:W-:Y:S01]  /*11000*/  FMUL.FTZ R6, R21.reuse, R11 ;  /* 0x0000000b15067220 */ /* 0x040fe20000410000 */
[-C--:B------:R-:W-:Y:S01]  /*11010*/  FFMA.FTZ R11, R8, R28.reuse, -R5 ;  /* 0x0000001c080b7223 */ /* 0x080fe20000010805 */
[----:B------:R-:W-:Y:S01]  /*11020*/  F2FP.F16.F32.PACK_AB R5, R0, R29 ;  /* 0x0000001d0005723e */ /* 0x000fe200000000ff */
[-C--:B------:R-:W-:Y:S01]  /*11030*/  FFMA.FTZ R14, R21, R7.reuse, -R4 ;  /* 0x00000007150e7223 */ /* 0x080fe20000010804 */
[----:B------:R-:W-:Y:S01]  /*11040*/  FFMA.FTZ R28, R10, R28, R9 ;  /* 0x0000001c0a1c7223 */ /* 0x000fe20000010009 */
[----:B------:R-:W-:Y:S01]  /*11050*/  FFMA.FTZ R21, R31, R7, R6 ;  /* 0x000000071f157223 */ /* 0x000fe20000010006 */
[----:B------:R-:W-:Y:S02]  /*11060*/  F2FP.F16.F32.PACK_AB R4, R15, R34 ;  /* 0x000000220f04723e */ /* 0x000fe400000000ff */
[----:B------:R-:W-:Y:S02]  /*11070*/  F2FP.F16.F32.PACK_AB R6, R27, R20 ;  /* 0x000000141b06723e */ /* 0x000fe400000000ff */
[----:B------:R-:W-:-:S02]  /*11080*/  F2FP.F16.F32.PACK_AB R7, R14, R11 ;  /* 0x0000000b0e07723e */ /* 0x000fc400000000ff */
[----:B------:R-:W-:Y:S02]  /*11090*/  F2FP.F16.F32.PACK_AB R8, R25, R38 ;  /* 0x000000261908723e */ /* 0x000fe400000000ff */
[----:B------:R-:W-:Y:S01]  /*110a0*/  F2FP.F16.F32.PACK_AB R9, R12, R33 ;  /* 0x000000210c09723e */ /* 0x000fe200000000ff */
[----:B------:R3:W-:Y:S01]  /*110b0*/  STS.128 [R43], R4 ;  /* 0x000000042b007388 */ /* 0x0007e20000000c00 */
[----:B------:R-:W-:Y:S02]  /*110c0*/  F2FP.F16.F32.PACK_AB R10, R13, R26 ;  /* 0x0000001a0d0a723e */ /* 0x000fe400000000ff */
[----:B------:R-:W-:-:S05]  /*110d0*/  F2FP.F16.F32.PACK_AB R11, R21, R28 ;  /* 0x0000001c150b723e */ /* 0x000fca00000000ff */
[----:B------:R3:W-:Y:S02]  /*110e0*/  STS.128 [R3+0xc400], R8 ;  /* 0x00c4000803007388 */ /* 0x0007e40000000c00 */
.L_x_594:
[----:B------:R-:W-:Y:S05]  /*110f0*/  BSYNC B0 ;  /* 0x0000000000007941 */ /* 0x000fea0003800000 */
.L_x_575:
[----:B------:R-:W-:Y:S01]  /*11100*/  @!PT LDS RZ, [RZ] ;  /* 0x00000000fffff984 */ /* 0x000fe20000000800 */
[----:B------:R-:W-:Y:S01]  /*11110*/  @!PT LDS RZ, [RZ] ;  /* 0x00000000fffff984 */ /* 0x000fe20000000800 */
[----:B------:R-:W-:Y:S01]  /*11120*/  @!PT LDS RZ, [RZ] ;  /* 0x00000000fffff984 */ /* 0x000fe20000000800 */
[----:B------:R-:W-:Y:S01]  /*11130*/  @!PT LDS RZ, [RZ] ;  /* 0x00000000fffff984 */ /* 0x000fe20000000800 */
[----:B------:R5:W-:Y:S06]  /*11140*/  MEMBAR.ALL.CTA ;  /* 0x0000000000007992 */ /* 0x000bec0000008000 */
[----:B-----5:R-:W5:Y:S01]  /*11150*/  FENCE.VIEW.ASYNC.S ;  /* 0x00000000000073c6 */ /* 0x020f620000000000 */
[----:B------:R-:W-:Y:S05]  /*11160*/  WARPSYNC.ALL ;  /* 0x0000000000007948 */ /* 0x000fea0003800000 */
[----:B-----5:R-:W-:Y:S06]  /*11170*/  BAR.SYNC.DEFER_BLOCKING 0xd, 0x100 ;  /* 0x0344000000007b1d */ /* 0x020fec0000010000 */
.L_x_573:
[----:B01-3--:R-:W-:-:S05]  /*11180*/  IMAD.U32 R0, RZ, RZ, UR58 ;  /* 0x0000003aff007e24 */ /* 0x00bfca000f8e00ff */
[----:B------:R-:W-:-:S13]  /*11190*/  ISETP.NE.AND P0, PT, R0, 0x3, PT ;  /* 0x000000030000780c */ /* 0x000fda0003f05270 */
[----:B------:R-:W-:Y:S05]  /*111a0*/  @!P0 BRA `(.L_x_620) ;  /* 0x0000000000048947 */ /* 0x000fea0003800000 */
[----:B------:R-:W-:Y:S01]  /*111b0*/  BPT.TRAP 0x1 ;  /* 0x000000040000795c */ /* 0x000fe20000300000 */
.L_x_620:
[----:B------:R-:W-:Y:S02]  /*111c0*/  LEA R0, R174, R2, 0x3 ;  /* 0x00000002ae007211 */ /* 0x000fe400078e18ff */
[----:B--2-4-:R-:W-:-:S04]  /*111d0*/  SHF.L.U32 R3, R181, 0x1f, RZ ;  /* 0x0000001fb5037819 */ /* 0x014fc800000006ff */
[----:B------:R0:W1:Y:S01]  /*111e0*/  SYNCS.PHASECHK.TRANS64.TRYWAIT P1, [R0+URZ+0x2a830], R3 ;  /* 0x02a83003000075a7 */ /* 0x000062000802017f */
[----:B------:R-:W-:Y:S05]  /*111f0*/  @!P0 BRA `(.L_x_621) ;  /* 0x0000000000048947 */ /* 0x000fea0003800000 */
[----:B------:R-:W-:Y:S01]  /*11200*/  BPT.TRAP 0x1 ;  /* 0x000000040000795c */ /* 0x000fe20000300000 */
.L_x_621:
[----:B------:R-:W-:Y:S01]  /*11210*/  IMAD.MOV.U32 R87, RZ, RZ, RZ ;  /* 0x000000ffff577224 */ /* 0x000fe200078e00ff */
[----:B-1----:R-:W-:Y:S06]  /*11220*/  @P1 BRA `(.L_x_622) ;  /* 0x0000000000081947 */ /* 0x002fec0003800000 */
[----:B------:R-:W1:Y:S02]  /*11230*/  SYNCS.PHASECHK.TRANS64.TRYWAIT P1, [R0+URZ+0x2a830], R3 ;  /* 0x02a83003000075a7 */ /* 0x000e64000802017f */
[----:B-1----:R-:W-:Y:S05]  /*11240*/  @!P1 BRA `(.L_x_623) ;  /* 0x0000010800849947 */ /* 0x002fea0003800000 */
.L_x_622:
[----:B------:R-:W-:Y:S05]  /*11250*/  WARPSYNC.ALL ;  /* 0x0000000000007948 */ /* 0x000fea0003800000 */
[----:B01----:R-:W-:Y:S01]  /*11260*/  VIADD R3, R2, 0x18400 ;  /* 0x0001840002037836 */ /* 0x003fe20000000000 */
[----:B------:R-:W-:Y:S01]  /*11270*/  R2UR UR4, R36 ;  /* 0x00000000240472ca */ /* 0x000fe200000e0000 */
[----:B------:R-:W-:Y:S01]  /*11280*/  UMOV UR9, 0x40000040 ;  /* 0x4000004000097882 */ /* 0x000fe20000000000 */
[----:B------:R-:W-:Y:S01]  /*11290*/  MOV R7, 0x40000040 ;  /* 0x4000004000077802 */ /* 0x000fe20000000f00 */
[----:B------:R-:W-:Y:S01]  /*112a0*/  WARPGROUP.ARRIVE ;  /* 0x00000000000079c5 */ /* 0x000fe20000000000 */
[----:B------:R-:W-:Y:S01]  /*112b0*/  SHF.R.U32.HI R3, RZ, 0x4, R3 ;  /* 0x00000004ff037819 */ /* 0x000fe20000011603 */
[----:B------:R-:W-:Y:S01]  /*112c0*/  IMAD.MOV.U32 R9, RZ, RZ, 0x40000040 ;  /* 0x40000040ff097424 */ /* 0x000fe200078e00ff */
[----:B------:R-:W-:Y:S01]  /*112d0*/  R2UR UR11, R7 ;  /* 0x00000000070b72ca */ /* 0x000fe200000e0000 */
[----:B------:R-:W-:Y:S01]  /*112e0*/  IMAD.U32 R11, RZ, RZ, UR9 ;  /* 0x00000009ff0b7e24 */ /* 0x000fe2000f8e00ff */
[----:B------:R-:W-:Y:S01]  /*112f0*/  LOP3.LUT R3, R3, 0x3fff, RZ, 0xc0, !PT ;  /* 0x00003fff03037812 */ /* 0x000fe200078ec0ff */
[----:B------:R-:W-:Y:S01]  /*11300*/  UMOV UR53, 0x40000040 ;  /* 0x4000004000357882 */ /* 0x000fe20000000000 */
[----:B------:R-:W-:Y:S01]  /*11310*/  UMOV UR49, 0x40000040 ;  /* 0x4000004000317882 */ /* 0x000fe20000000000 */
[----:B------:R-:W-:Y:S01]  /*11320*/  UMOV UR45, 0x40000040 ;  /* 0x40000040002d7882 */ /* 0x000fe20000000000 */
[----:B------:R-:W-:Y:S01]  /*11330*/  LOP3.LUT R4, R3, 0x10000, RZ, 0xfc, !PT ;  /* 0x0001000003047812 */ /* 0x000fe200078efcff */
[----:B------:R-:W-:Y:S01]  /*11340*/  ULOP3.LUT UR4, UR4, 0x10000, URZ, 0xfc, !UPT ;  /* 0x0001000004047892 */ /* 0x000fe2000f8efc3f */
[----:B------:R-:W-:Y:S01]  /*11350*/  MOV R7, 0x40000040 ;  /* 0x4000004000077802 */ /* 0x000fe20000000f00 */
[----:B------:R-:W-:Y:S01]  /*11360*/  UMOV UR41, 0x40000040 ;  /* 0x4000004000297882 */ /* 0x000fe20000000000 */
[----:B------:R-:W-:Y:S01]  /*11370*/  UMOV UR37, 0x40000040 ;  /* 0x4000004000257882 */ /* 0x000fe20000000000 */
[----:B------:R-:W-:Y:S01]  /*11380*/  IMAD R6, R174, 0x900, R4 ;  /* 0x00000900ae067824 */ /* 0x000fe200078e0204 */
[----:B------:R-:W-:Y:S01]  /*11390*/  UIADD3 UR5, UR4, 0x2, URZ ;  /* 0x0000000204057890 */ /* 0x000fe2000fffe03f */
[----:B------:R-:W-:Y:S01]  /*113a0*/  R2UR UR39, R7 ;  /* 0x00000000072772ca */ /* 0x000fe200000e0000 */
[----:B------:R-:W-:Y:S01]  /*113b0*/  UMOV UR8, UR4 ;  /* 0x0000000400087c82 */ /* 0x000fe20008000000 */
[----:B------:R-:W-:Y:S01]  /*113c0*/  UIADD3 UR52, UR4, 0x406, URZ ;  /* 0x0000040604347890 */ /* 0x000fe2000fffe03f */
[C---:B------:R-:W-:Y:S01]  /*113d0*/  R2UR UR10, R6.reuse ;  /* 0x00000000060a72ca */ /* 0x040fe200000e0000 */
[----:B------:R-:W-:Y:S01]  /*113e0*/  IMAD.U32 R10, RZ, RZ, UR8 ;  /* 0x00000008ff0a7e24 */ /* 0x000fe2000f8e00ff */
[----:B------:R-:W-:Y:S01]  /*113f0*/  IADD3 R8, R6, 0x2, RZ ;  /* 0x0000000206087810 */ /* 0x000fe20007ffe0ff */
[----:B------:R-:W-:-:S02]  /*11400*/  UIADD3 UR48, UR4, 0x800, URZ ;  /* 0x0000080004307890 */ /* 0x000fc4000fffe03f */
[----:B------:R-:W-:Y:S01]  /*11410*/  UIADD3 UR44, UR4, 0x802, URZ ;  /* 0x00000802042c7890 */ /* 0x000fe2000fffe03f */
[----:B------:R0:W-:Y:S01]  /*11420*/  STL.64 [R1+0x30], R10 ;  /* 0x0000300a01007387 */ /* 0x0001e20000100a00 */
[----:B------:R-:W-:Y:S02]  /*11430*/  UIADD3 UR40, UR4, 0x804, URZ ;  /* 0x0000080404287890 */ /* 0x000fe4000fffe03f */
[----:B------:R-:W-:-:S04]  /*11440*/  UIADD3 UR36, UR4, 0x806, URZ ;  /* 0x0000080604247890 */ /* 0x000fc8000fffe03f */
[----:B------:R-:W-:Y:S01]  /*11450*/  HGMMA.64x96x16.F32 R24, gdesc[UR8], RZ, !UPT, gsb0 ;  /* 0x01600000081879f0 */ /* 0x000fe2000c0008ff */
[----:B------:R-:W-:Y:S01]  /*11460*/  R2UR UR10, R8 ;  /* 0x00000000080a72ca */ /* 0x000fe200000e0000 */
[----:B------:R-:W-:Y:S01]  /*11470*/  UMOV UR8, UR5 ;  /* 0x0000000500087c82 */ /* 0x000fe20008000000 */
[----:B------:R-:W-:Y:S01]  /*11480*/  R2UR UR11, R9 ;  /* 0x00000000090b72ca */ /* 0x000fe200000e0000 */
[----:B------:R-:W-:Y:S01]  /*11490*/  UMOV UR9, 0x40000040 ;  /* 0x4000004000097882 */ /* 0x000fe20000000000 */
[----:B------:R-:W-:Y:S01]  /*114a0*/  VIADD R8, R6, 0x4 ;  /* 0x0000000406087836 */ /* 0x000fe20000000000 */
[----:B------:R-:W-:Y:S01]  /*114b0*/  UIADD3 UR5, UR4, 0x4, URZ ;  /* 0x0000000404057890 */ /* 0x000fe2000fffe03f */
[----:B------:R-:W-:Y:S01]  /*114c0*/  IMAD.MOV.U32 R9, RZ, RZ, 0x40000040 ;  /* 0x40000040ff097424 */ /* 0x000fe200078e00ff */
[----:B0-----:R-:W-:Y:S01]  /*114d0*/  MOV R11, UR9 ;  /* 0x00000009000b7c02 */ /* 0x001fe20008000f00 */
[----:B------:R-:W-:-:S05]  /*114e0*/  IMAD.U32 R10, RZ, RZ, UR8 ;  /* 0x00000008ff0a7e24 */ /* 0x000fca000f8e00ff */
[----:B------:R0:W-:Y:S01]  /*114f0*/  STL.64 [R1+0x28], R10 ;  /* 0x0000280a01007387 */ /* 0x0001e20000100a00 */
[----:B------:R-:W-:Y:S02]  /*11500*/  WARPGROUP.DEPBAR.LE gsb0, 0x0 ;  /* 0x00008000000079c5 */ /* 0x000fe40000010000 */
[----:B------:R-:W-:-:S06]  /*11510*/  WARPGROUP.ARRIVE ;  /* 0x00000000000079c5 */ /* 0x000fcc0000000000 */
[----:B------:R-:W-:Y:S01]  /*11520*/  HGMMA.64x96x16.F32 R24, gdesc[UR8], R24, gsb0 ;  /* 0x01600000081879f0 */ /* 0x000fe20008000818 */
[----:B------:R-:W-:Y:S01]  /*11530*/  R2UR UR10, R8 ;  /* 0x00000000080a72ca */ /* 0x000fe200000e0000 */
[----:B------:R-:W-:Y:S01]  /*11540*/  UMOV UR8, UR5 ;  /* 0x0000000500087c82 */ /* 0x000fe20008000000 */
[----:B------:R-:W-:Y:S01]  /*11550*/  R2UR UR11, R9 ;  /* 0x00000000090b72ca */ /* 0x000fe200000e0000 */
[----:B------:R-:W-:Y:S01]  /*11560*/  UMOV UR9, 0x40000040 ;  /* 0x4000004000097882 */ /* 0x000fe20000000000 */
[----:B------:R-:W-:Y:S01]  /*11570*/  VIADD R8, R6, 0x6 ;  /* 0x0000000606087836 */ /* 0x000fe20000000000 */
[----:B------:R-:W-:Y:S01]  /*11580*/  MOV R9, 0x40000040 ;  /* 0x4000004000097802 */ /* 0x000fe20000000f00 */
[----:B------:R-:W-:Y:S01]  /*11590*/  UIADD3 UR5, UR4, 0x6, URZ ;  /* 0x0000000604057890 */ /* 0x000fe2000fffe03f */
        /* <DEDUP_REMOVED lines=10> */
[----:B------:R-:W-:Y:S01]  /*11640*/  IMAD.MOV.U32 R9, RZ, RZ, 0x40000040 ;  /* 0x40000040ff097424 */ /* 0x000fe200078e00ff */
[----:B------:R-:W-:Y:S01]  /*11650*/  IADD3 R8, R6, 0x300, RZ ;  /* 0x0000030006087810 */ /* 0x000fe20007ffe0ff */
[----:B------:R-:W-:Y:S01]  /*11660*/  UIADD3 UR5, UR4, 0x400, URZ ;  /* 0x0000040004057890 */ /* 0x000fe2000fffe03f */
[----:B0-----:R-:W-:Y:S02]  /*11670*/  IMAD.U32 R10, RZ, RZ, UR8 ;  /* 0x00000008ff0a7e24 */ /* 0x001fe4000f8e00ff */
        /* <DEDUP_REMOVED lines=37> */
[----:B0-----:R-:W-:Y:S02]  /*118d0*/  IMAD.U32 R10, RZ, RZ, UR8 ;  /* 0x00000008ff0a7e24 */ /* 0x001fe4000f8e00ff */
[----:B------:R-:W-:Y:S01]  /*118e0*/  IMAD.U32 R11, RZ, RZ, UR9 ;  /* 0x00000009ff0b7e24 */ /* 0x000fe2000f8e00ff */
[----:B------:R-:W-:Y:S01]  /*118f0*/  R2UR UR54, R8 ;  /* 0x00000000083672ca */ /* 0x000fe200000e0000 */
[----:B------:R-:W-:Y:S01]  /*11900*/  VIADD R8, R6, 0x600 ;  /* 0x0000060006087836 */ /* 0x000fe20000000000 */
[----:B------:R-:W-:-:S02]  /*11910*/  R2UR UR55, R9 ;  /* 0x00000000093772ca */ /* 0x000fc400000e0000 */
[----:B------:R-:W-:Y:S01]  /*11920*/  MOV R9, 0x40000040 ;  /* 0x4000004000097802 */ /* 0x000fe20000000f00 */
[----:B------:R0:W-:Y:S01]  /*11930*/  STL.64 [R1], R10 ;  /* 0x0000000a01007387 */ /* 0x0001e20000100a00 */
[----:B------:R-:W-:Y:S01]  /*11940*/  R2UR UR50, R8 ;  /* 0x00000000083272ca */ /* 0x000fe200000e0000 */
[----:B------:R-:W-:Y:S01]  /*11950*/  VIADD R8, R6, 0x602 ;  /* 0x0000060206087836 */ /* 0x000fe20000000000 */
[----:B------:R-:W-:Y:S01]  /*11960*/  R2UR UR51, R9 ;  /* 0x00000000093372ca */ /* 0x000fe200000e0000 */
[----:B------:R-:W-:-:S03]  /*11970*/  IMAD.MOV.U32 R9, RZ, RZ, 0x40000040 ;  /* 0x40000040ff097424 */ /* 0x000fc600078e00ff */
[----:B------:R-:W-:Y:S02]  /*11980*/  R2UR UR46, R8 ;  /* 0x00000000082e72ca */ /* 0x000fe400000e0000 */
[----:B------:R-:W-:Y:S01]  /*11990*/  R2UR UR47, R9 ;  /* 0x00000000092f72ca */ /* 0x000fe200000e0000 */
[----:B------:R-:W-:Y:S01]  /*119a0*/  IMAD.MOV.U32 R9, RZ, RZ, 0x40000040 ;  /* 0x40000040ff097424 */ /* 0x000fe200078e00ff */
[C---:B------:R-:W-:Y:S01]  /*119b0*/  IADD3 R8, R6.reuse, 0x604, RZ ;  /* 0x0000060406087810 */ /* 0x040fe20007ffe0ff */
[----:B------:R-:W-:-:S03]  /*119c0*/  VIADD R6, R6, 0x606 ;  /* 0x0000060606067836 */ /* 0x000fc60000000000 */
[----:B------:R-:W-:Y:S02]  /*119d0*/  R2UR UR42, R8 ;  /* 0x00000000082a72ca */ /* 0x000fe400000e0000 */
[----:B------:R-:W-:Y:S02]  /*119e0*/  R2UR UR43, R9 ;  /* 0x00000000092b72ca */ /* 0x000fe400000e0000 */
[----:B------:R-:W-:Y:S01]  /*119f0*/  R2UR UR38, R6 ;  /* 0x00000000062672ca */ /* 0x000fe200000e0000 */
        /* <DEDUP_REMOVED lines=19> */
[----:B0-----:R-:W-:Y:S05]  /*11b30*/  @!P0 BRA `(.L_x_624) ;  /* 0x0000000000048947 */ /* 0x001fea0003800000 */
[----:B------:R-:W-:Y:S01]  /*11b40*/  BPT.TRAP 0x1 ;  /* 0x000000040000795c */ /* 0x000fe20000300000 */
.L_x_624:
[----:B------:R-:W-:Y:S01]  /*11b50*/  ULDC UR4, c[0x0][0x9d8] ;  /* 0x0002760000047ab9 */ /* 0x000fe20000000800 */
[----:B------:R-:W-:Y:S01]  /*11b60*/  ULDC UR5, c[0x0][0x988] ;  /* 0x0002620000057ab9 */ /* 0x000fe20000000800 */
[----:B------:R-:W-:Y:S01]  /*11b70*/  FMUL.FTZ R6, R24, UR4 ;  /* 0x0000000418067c20 */ /* 0x000fe20008410000 */
[----:B------:R-:W-:Y:S01]  /*11b80*/  FMUL.FTZ R7, R25, UR4 ;  /* 0x0000000419077c20 */ /* 0x000fe20008410000 */
[----:B------:R-:W-:Y:S01]  /*11b90*/  FMUL.FTZ R10, R28, UR4 ;  /* 0x000000041c0a7c20 */ /* 0x000fe20008410000 */
[----:B------:R-:W-:Y:S01]  /*11ba0*/  FMUL.FTZ R13, R29, UR4 ;  /* 0x000000041d0d7c20 */ /* 0x000fe20008410000 */
[----:B------:R-:W-:Y:S01]  /*11bb0*/  FMUL.FTZ R14, R39, UR4 ;  /* 0x00000004270e7c20 */ /* 0x000fe20008410000 */
[----:B------:R-:W-:Y:S01]  /*11bc0*/  IADD3 R39, R215, 0x60, -R199 ;  /* 0x00000060d7277810 */ /* 0x000fe20007ffe8c7 */
[----:B------:R-:W0:Y:S01]  /*11bd0*/  MUFU.TANH R6, R6 ;  /* 0x0000000600067308 */ /* 0x000e220000002400 */
[----:B------:R-:W-:Y:S01]  /*11be0*/  FMUL.FTZ R21, R32, UR4 ;  /* 0x0000000420157c20 */ /* 0x000fe20008410000 */
[----:B------:R-:W-:Y:S01]  /*11bf0*/  FMUL.FTZ R3, R26, UR4 ;  /* 0x000000041a037c20 */ /* 0x000fe20008410000 */
[----:B------:R-:W-:Y:S01]  /*11c00*/  FMUL.FTZ R20, R33, UR4 ;  /* 0x0000000421147c20 */ /* 0x000fe20008410000 */
[----:B------:R-:W-:-:S02]  /*11c10*/  IMAD R39, R72, -0x60, R39 ;  /* 0xffffffa048277824 */ /* 0x000fc400078e0227 */
[----:B------:R-:W-:Y:S01]  /*11c20*/  FMUL.FTZ R5, R27, UR4 ;  /* 0x000000041b057c20 */ /* 0x000fe20008410000 */
[----:B------:R-:W-:Y:S01]  /*11c30*/  FMUL.FTZ R26, R36, UR4 ;  /* 0x00000004241a7c20 */ /* 0x000fe20008410000 */
[----:B------:R-:W-:Y:S01]  /*11c40*/  FMUL.FTZ R15, R38, UR4 ;  /* 0x00000004260f7c20 */ /* 0x000fe20008410000 */
[----:B------:R-:W1:Y:S01]  /*11c50*/  MUFU.TANH R7, R7 ;  /* 0x0000000700077308 */ /* 0x000e620000002400 */
[C---:B------:R-:W-:Y:S01]  /*11c60*/  ISETP.GT.AND P6, PT, R39.reuse, RZ, PT ;  /* 0x000000ff2700720c */ /* 0x040fe20003fc4270 */
[----:B------:R-:W-:Y:S01]  /*11c70*/  FMUL.FTZ R38, R50, UR4 ;  /* 0x0000000432267c20 */ /* 0x000fe20008410000 */
[C---:B------:R-:W-:Y:S01]  /*11c80*/  ISETP.GT.AND P5, PT, R39.reuse, 0x1, PT ;  /* 0x000000012700780c */ /* 0x040fe20003fa4270 */
[----:B------:R-:W-:Y:S01]  /*11c90*/  FMUL.FTZ R9, R30, UR4 ;  /* 0x000000041e097c20 */ /* 0x000fe20008410000 */
[----:B------:R-:W-:Y:S01]  /*11ca0*/  ISETP.GT.AND P4, PT, R39, 0x8, PT ;  /* 0x000000082700780c */ /* 0x000fe20003f84270 */
[----:B------:R-:W-:Y:S01]  /*11cb0*/  FMUL.FTZ R24, R37, UR4 ;  /* 0x0000000425187c20 */ /* 0x000fe20008410000 */
[----:B------:R-:W-:Y:S01]  /*11cc0*/  FMUL.FTZ R27, R41, UR4 ;  /* 0x00000004291b7c20 */ /* 0x000fe20008410000 */
[----:B------:R-:W2:Y:S01]  /*11cd0*/  MUFU.TANH R10, R10 ;  /* 0x0000000a000a7308 */ /* 0x000ea20000002400 */
[----:B0-----:R-:W-:Y:S01]  /*11ce0*/  FSEL R50, R6, -INF , P6 ;  /* 0xff80000006327808 */ /* 0x001fe20003000000 */
[----:B------:R-:W-:Y:S01]  /*11cf0*/  FMUL.FTZ R37, R52, UR4 ;  /* 0x0000000434257c20 */ /* 0x000fe20008410000 */
[----:B------:R-:W-:Y:S01]  /*11d00*/  FMUL.FTZ R8, R31, UR4 ;  /* 0x000000041f087c20 */ /* 0x000fe20008410000 */
[----:B------:R-:W-:Y:S01]  /*11d10*/  ISETP.GT.AND P3, PT, R39, 0x9, PT ;  /* 0x000000092700780c */ /* 0x000fe20003f64270 */
[----:B------:R-:W-:Y:S01]  /*11d20*/  FMUL.FTZ R28, R40, UR4 ;  /* 0x00000004281c7c20 */ /* 0x000fe20008410000 */
[----:B------:R-:W-:Y:S01]  /*11d30*/  FMUL.FTZ R30, R42, UR4 ;  /* 0x000000042a1e7c20 */ /* 0x000fe20008410000 */
[----:B------:R-:W-:Y:S01]  /*11d40*/  FMUL.FTZ R42, R54, UR4 ;  /* 0x00000004362a7c20 */ /* 0x000fe20008410000 */
[----:B------:R-:W0:Y:S01]  /*11d50*/  MUFU.TANH R13, R13 ;  /* 0x0000000d000d7308 */ /* 0x000e220000002400 */
[----:B-1----:R-:W-:Y:S01]  /*11d60*/  FSEL R7, R7, -INF , P5 ;  /* 0xff80000007077808 */ /* 0x002fe20002800000 */
[----:B------:R-:W-:Y:S01]  /*11d70*/  FMUL.FTZ R56, R56, UR4 ;  /* 0x0000000438387c20 */ /* 0x000fe20008410000 */
[----:B------:R-:W-:Y:S01]  /*11d80*/  FMUL.FTZ R11, R34, UR4 ;  /* 0x00000004220b7c20 */ /* 0x000fe20008410000 */
[----:B------:R-:W-:Y:S01]  /*11d90*/  ISETP.GT.AND P2, PT, R39, 0x10, PT ;  /* 0x000000102700780c */ /* 0x000fe20003f44270 */
[----:B------:R-:W-:Y:S01]  /*11da0*/  FMUL.FTZ R12, R35, UR4 ;  /* 0x00000004230c7c20 */ /* 0x000fe20008410000 */
[----:B------:R-:W-:Y:S01]  /*11db0*/  FMNMX.FTZ R41, R50, R7, !PT ;  /* 0x0000000732297209 */ /* 0x000fe20007810000 */
[----:B------:R-:W-:Y:S01]  /*11dc0*/  FMUL.FTZ R31, R44, UR4 ;  /* 0x000000042c1f7c20 */ /* 0x000fe20008410000 */
[----:B------:R-:W-:Y:S01]  /*11dd0*/  MUFU.TANH R21, R21 ;  /* 0x0000001500157308 */ /* 0x000fe20000002400 */
[----:B--2---:R-:W-:Y:S01]  /*11de0*/  FSEL R52, R10, -INF , P4 ;  /* 0xff8000000a347808 */ /* 0x004fe20002000000 */
[----:B------:R-:W-:Y:S01]  /*11df0*/  FMUL.FTZ R33, R48, UR4 ;  /* 0x0000000430217c20 */ /* 0x000fe20008410000 */
[----:B------:R-:W-:Y:S01]  /*11e00*/  ISETP.GT.AND P1, PT, R39, 0x11, PT ;  /* 0x000000112700780c */ /* 0x000fe20003f24270 */
[----:B------:R-:W-:Y:S01]  /*11e10*/  FMUL.FTZ R48, R58, UR4 ;  /* 0x000000043a307c20 */ /* 0x000fe20008410000 */
[----:B------:R-:W-:Y:S01]  /*11e20*/  FMNMX.FTZ R41, R52, R41, !PT ;  /* 0x0000002934297209 */ /* 0x000fe20007810000 */
[----:B------:R-:W-:Y:S01]  /*11e30*/  FMUL.FTZ R60, R60, UR4 ;  /* 0x000000043c3c7c20 */ /* 0x000fe20008410000 */
[----:B------:R-:W-:Y:S01]  /*11e40*/  FMUL.FTZ R29, R45, UR4 ;  /* 0x000000042d1d7c20 */ /* 0x000fe20008410000 */
[----:B------:R-:W1:Y:S01]  /*11e50*/  MUFU.TANH R3, R3 ;  /* 0x0000000300037308 */ /* 0x000e620000002400 */
[----:B0-----:R-:W-:Y:S01]  /*11e60*/  FSEL R54, R13, -INF , P3 ;  /* 0xff8000000d367808 */ /* 0x001fe20001800000 */
[----:B------:R-:W-:Y:S01]  /*11e70*/  FMUL.FTZ R68, R68, UR4 ;  /* 0x0000000444447c20 */ /* 0x000fe20008410000 */
[----:B------:R-:W-:Y:S01]  /*11e80*/  FMUL.FTZ R32, R49, UR4 ;  /* 0x0000000431207c20 */ /* 0x000fe20008410000 */
[----:B------:R-:W-:Y:S01]  /*11e90*/  FMUL.FTZ R64, R64, UR4 ;  /* 0x0000000440407c20 */ /* 0x000fe20008410000 */
[----:B------:R-:W-:Y:S01]  /*11ea0*/  FMNMX.FTZ R41, R54, R41, !PT ;  /* 0x0000002936297209 */ /* 0x000fe20007810000 */
        /* <DEDUP_REMOVED lines=10> */
[----:B------:R-:W2:Y:S01]  /*11f50*/  MUFU.TANH R5, R5 ;  /* 0x0000000500057308 */ /* 0x000ea20000002400 */
[----:B-1----:R-:W-:Y:S01]  /*11f60*/  FSEL R10, R3, -INF , P6 ;  /* 0xff800000030a7808 */ /* 0x002fe20003000000 */
[----:B------:R-:W-:Y:S01]  /*11f70*/  FMUL.FTZ R46, R59, UR4 ;  /* 0x000000043b2e7c20 */ /* 0x000fe20008410000 */
[----:B------:R-:W-:Y:S01]  /*11f80*/  ISETP.GT.AND P6, PT, R39, 0x18, PT ;  /* 0x000000182700780c */ /* 0x000fe20003fc4270 */
[----:B------:R-:W-:Y:S01]  /*11f90*/  FMUL.FTZ R69, R69, UR4 ;  /* 0x0000000445457c20 */ /* 0x000fe20008410000 */
[----:B------:R-:W-:Y:S01]  /*11fa0*/  P2R R73, PR, RZ, 0x1 ;  /* 0x00000001ff497803 */ /* 0x000fe20000000000 */
[----:B------:R-:W-:Y:S01]  /*11fb0*/  FMUL.FTZ R62, R62, UR4 ;  /* 0x000000043e3e7c20 */ /* 0x000fe20008410000 */
[----:B------:R-:W-:Y:S01]  /*11fc0*/  FMUL.FTZ R63, R63, UR4 ;  /* 0x000000043f3f7c20 */ /* 0x000fe20008410000 */
[----:B------:R-:W-:Y:S01]  /*11fd0*/  MUFU.TANH R26, R26 ;  /* 0x0000001a001a7308 */ /* 0x000fe20000002400 */
[----:B0-----:R-:W-:Y:S01]  /*11fe0*/  FSEL R58, R20, -INF , P1 ;  /* 0xff800000143a7808 */ /* 0x001fe20000800000 */
[----:B------:R-:W-:Y:S01]  /*11ff0*/  FMUL.FTZ R66, R66, UR4 ;  /* 0x0000000442427c20 */ /* 0x000fe20008410000 */
[----:B------:R-:W-:Y:S01]  /*12000*/  FMUL.FTZ R67, R67, UR4 ;  /* 0x0000000443437c20 */ /* 0x000fe20008410000 */
[----:B------:R-:W-:Y:S01]  /*12010*/  FMUL.FTZ R70, R70, UR4 ;  /* 0x0000000446467c20 */ /* 0x000fe20008410000 */
[----:B------:R-:W-:Y:S01]  /*12020*/  FMUL.FTZ R71, R71, UR4 ;  /* 0x0000000447477c20 */ /* 0x000fe20008410000 */
[----:B------:R-:W-:Y:S01]  /*12030*/  VIADD R0, R0, 0x2a840 ;  /* 0x0002a84000007836 */ /* 0x000fe20000000000 */
[----:B------:R-:W-:Y:S01]  /*12040*/  ULDC UR38, c[0x0][0x9d8] ;  /* 0x0002760000267ab9 */ /* 0x000fe20000000800 */
[----:B------:R-:W0:Y:S01]  /*12050*/  MUFU.TANH R9, R9 ;  /* 0x0000000900097308 */ /* 0x000e220000002400 */
[----:B--2---:R-:W-:Y:S01]  /*12060*/  FSEL R5, R5, -INF , P5 ;  /* 0xff80000005057808 */ /* 0x004fe20002800000 */
[----:B------:R-:W-:Y:S01]  /*12070*/  ULDC UR39, c[0x0][0x988] ;  /* 0x0002620000277ab9 */ /* 0x000fe20000000800 */
[----:B------:R-:W-:Y:S01]  /*12080*/  ISETP.GT.AND P5, PT, R39, 0x19, PT ;  /* 0x000000192700780c */ /* 0x000fe20003fa4270 */
[----:B------:R-:W-:Y:S01]  /*12090*/  BSSY B0, `(.L_x_625) ;  /* 0x000041b000007945 */ /* 0x000fe20003800000 */
[--C-:B------:R-:W-:Y:S01]  /*120a0*/  IMAD.MOV.U32 R85, RZ, RZ, R87.reuse ;  /* 0x000000ffff557224 */ /* 0x100fe200078e0057 */
[-C--:B------:R-:W-:Y:S01]  /*120b0*/  MOV R83, R87.reuse ;  /* 0x0000005700537202 */ /* 0x080fe20000000f00 */
[--C-:B------:R-:W-:Y:S01]  /*120c0*/  IMAD.MOV.U32 R81, RZ, RZ, R87.reuse ;  /* 0x000000ffff517224 */ /* 0x100fe200078e0057 */
[----:B------:R-:W1:Y:S01]  /*120d0*/  MUFU.TANH R24, R24 ;  /* 0x0000001800187308 */ /* 0x000e620000002400 */
[--C-:B------:R-:W-:Y:S01]  /*120e0*/  IMAD.MOV.U32 R79, RZ, RZ, R87.reuse ;  /* 0x000000ffff4f7224 */ /* 0x100fe200078e0057 */
[-C--:B------:R-:W-:Y:S01]  /*120f0*/  MOV R77, R87.reuse ;  /* 0x00000057004d7202 */ /* 0x080fe20000000f00 */
[--C-:B------:R-:W-:Y:S01]  /*12100*/  IMAD.MOV.U32 R75, RZ, RZ, R87.reuse ;  /* 0x000000ffff4b7224 */ /* 0x100fe200078e0057 */
[-C--:B------:R-:W-:Y:S01]  /*12110*/  MOV R59, R87.reuse ;  /* 0x00000057003b7202 */ /* 0x080fe20000000f00 */
[--C-:B------:R-:W-:Y:S01]  /*12120*/  IMAD.MOV.U32 R55, RZ, RZ, R87.reuse ;  /* 0x000000ffff377224 */ /* 0x100fe200078e0057 */
[-C--:B------:R-:W-:Y:S01]  /*12130*/  MOV R53, R87.reuse ;  /* 0x0000005700357202 */ /* 0x080fe20000000f00 */
[--C-:B------:R-:W-:Y:S01]  /*12140*/  IMAD.MOV.U32 R51, RZ, RZ, R87.reuse ;  /* 0x000000ffff337224 */ /* 0x100fe200078e0057 */
[----:B------:R-:W2:Y:S01]  /*12150*/  MUFU.TANH R8, R8 ;  /* 0x0000000800087308 */ /* 0x000ea20000002400 */
[----:B0-----:R-:W-:Y:S01]  /*12160*/  FSEL R20, R9, -INF , P4 ;  /* 0xff80000009147808 */ /* 0x001fe20002000000 */
[----:B------:R-:W-:Y:S01]  /*12170*/  IMAD.U32 R9, RZ, RZ, UR5 ;  /* 0x00000005ff097e24 */ /* 0x000fe2000f8e00ff */
[----:B------:R-:W-:Y:S01]  /*12180*/  ISETP.GT.AND P4, PT, R39, 0x20, PT ;  /* 0x000000202700780c */ /* 0x000fe20003f84270 */
[--C-:B------:R-:W-:Y:S01]  /*12190*/  IMAD.MOV.U32 R49, RZ, RZ, R87.reuse ;  /* 0x000000ffff317224 */ /* 0x100fe200078e0057 */
[----:B------:R-:W-:Y:S01]  /*121a0*/  MOV R47, R87 ;  /* 0x00000057002f7202 */ /* 0x000fe20000000f00 */
[----:B------:R-:W-:-:S02]  /*121b0*/  IMAD.MOV.U32 R45, RZ, RZ, R87 ;  /* 0x000000ffff2d7224 */ /* 0x000fc400078e0057 */
[----:B------:R-:W-:Y:S01]  /*121c0*/  MUFU.TANH R28, R28 ;  /* 0x0000001c001c7308 */ /* 0x000fe20000002400 */
[----:B-1----:R-:W-:Y:S01]  /*121d0*/  FSEL R74, R24, -INF , P5 ;  /* 0xff800000184a7808 */ /* 0x002fe20002800000 */
[----:B------:R-:W-:-:S06]  /*121e0*/  IMAD.MOV.U32 R43, RZ, RZ, R87 ;  /* 0x000000ffff2b7224 */ /* 0x000fcc00078e0057 */
[----:B------:R0:W-:Y:S01]  /*121f0*/  MUFU.TANH R86, R56 ;  /* 0x0000003800567308 */ /* 0x0001e20000002400 */
[----:B--2---:R-:W-:Y:S02]  /*12200*/  FSEL R8, R8, -INF , P3 ;  /* 0xff80000008087808 */ /* 0x004fe40001800000 */
[----:B------:R-:W-:-:S05]  /*12210*/  ISETP.GT.AND P3, PT, R39, 0x21, PT ;  /* 0x000000212700780c */ /* 0x000fca0003f64270 */
[----:B------:R-:W1:Y:S01]  /*12220*/  MUFU.TANH R11, R11 ;  /* 0x0000000b000b7308 */ /* 0x000e620000002400 */
[----:B0-----:R-:W-:-:S04]  /*12230*/  FSEL R56, R21, -INF , P2 ;  /* 0xff80000015387808 */ /* 0x001fc80001000000 */
[----:B------:R-:W-:-:S03]  /*12240*/  FMNMX.FTZ R41, R56, R41, !PT ;  /* 0x0000002938297209 */ /* 0x000fc60007810000 */
[----:B------:R-:W-:Y:S01]  /*12250*/  MUFU.TANH R27, R27 ;  /* 0x0000001b001b7308 */ /* 0x000fe20000002400 */
[----:B------:R-:W-:-:S07]  /*12260*/  FMNMX.FTZ R41, R58, R41, !PT ;  /* 0x000000293a297209 */ /* 0x000fce0007810000 */
[----:B------:R-:W0:Y:S01]  /*12270*/  MUFU.TANH R12, R12 ;  /* 0x0000000c000c7308 */ /* 0x000e220000002400 */
[----:B-1----:R-:W-:Y:S02]  /*12280*/  FSEL R24, R11, -INF , P2 ;  /* 0xff8000000b187808 */ /* 0x002fe40001000000 */
[----:B------:R-:W-:-:S05]  /*12290*/  ISETP.GT.AND P2, PT, R39, 0x28, PT ;  /* 0x000000282700780c */ /* 0x000fca0003f44270 */
[----:B------:R-:W1:Y:S08]  /*122a0*/  MUFU.TANH R31, R31 ;  /* 0x0000001f001f7308 */ /* 0x000e700000002400 */
[----:B------:R2:W-:Y:S01]  /*122b0*/  MUFU.TANH R90, R60 ;  /* 0x0000003c005a7308 */ /* 0x0005e20000002400 */
[----:B0-----:R-:W-:Y:S02]  /*122c0*/  FSEL R12, R12, -INF , P1 ;  /* 0xff8000000c0c7808 */ /* 0x001fe40000800000 */
[----:B------:R-:W-:-:S05]  /*122d0*/  ISETP.GT.AND P1, PT, R39, 0x29, PT ;  /* 0x000000292700780c */ /* 0x000fca0003f24270 */
[----:B------:R-:W0:Y:S01]  /*122e0*/  MUFU.TANH R15, R15 ;  /* 0x0000000f000f7308 */ /* 0x000e220000002400 */
[----:B--2---:R-:W-:Y:S02]  /*122f0*/  FSEL R60, R26, -INF , P6 ;  /* 0xff8000001a3c7808 */ /* 0x004fe40003000000 */
[----:B-1----:R-:W-:Y:S02]  /*12300*/  FSEL R76, R31, -INF , P2 ;  /* 0xff8000001f4c7808 */ /* 0x002fe40001000000 */
[----:B------:R-:W-:-:S03]  /*12310*/  FMNMX.FTZ R41, R60, R41, !PT ;  /* 0x000000293c297209 */ /* 0x000fc60007810000 */
[----:B------:R-:W1:Y:S01]  /*12320*/  MUFU.TANH R29, R29 ;  /* 0x0000001d001d7308 */ /* 0x000e620000002400 */
[----:B------:R-:W-:-:S07]  /*12330*/  FMNMX.FTZ R41, R74, R41, !PT ;  /* 0x000000294a297209 */ /* 0x000fce0007810000 */
[----:B------:R-:W2:Y:S01]  /*12340*/  MUFU.TANH R14, R14 ;  /* 0x0000000e000e7308 */ /* 0x000ea20000002400 */
[----:B0-----:R-:W-:Y:S02]  /*12350*/  FSEL R26, R15, -INF , P6 ;  /* 0xff8000000f1a7808 */ /* 0x001fe40003000000 */
[----:B------:R-:W-:-:S05]  /*12360*/  ISETP.GT.AND P6, PT, R39, 0x30, PT ;  /* 0x000000302700780c */ /* 0x000fca0003fc4270 */
[----:B------:R-:W0:Y:S01]  /*12370*/  MUFU.TANH R33, R33 ;  /* 0x0000002100217308 */ /* 0x000e220000002400 */
[----:B-1----:R-:W-:-:S07]  /*12380*/  FSEL R78, R29, -INF , P1 ;  /* 0xff8000001d4e7808 */ /* 0x002fce0000800000 */
[----:B------:R1:W-:Y:S08]  /*12390*/  MUFU.TANH R98, R68 ;  /* 0x0000004400627308 */ /* 0x0003f00000002400 */
[----:B------:R-:W3:Y:S01]  /*123a0*/  MUFU.TANH R30, R30 ;  /* 0x0000001e001e7308 */ /* 0x000ee20000002400 */
[----:B-1----:R-:W-:Y:S02]  /*123b0*/  FSEL R68, R28, -INF , P4 ;  /* 0xff8000001c447808 */ /* 0x002fe40002000000 */
[----:B--2---:R-:W-:-:S02]  /*123c0*/  FSEL R28, R14, -INF , P5 ;  /* 0xff8000000e1c7808 */ /* 0x004fc40002800000 */
[----:B------:R-:W-:Y:S02]  /*123d0*/  FMNMX.FTZ R41, R68, R41, !PT ;  /* 0x0000002944297209 */ /* 0x000fe40007810000 */
[----:B------:R-:W-:Y:S01]  /*123e0*/  ISETP.GT.AND P5, PT, R39, 0x31, PT ;  /* 0x000000312700780c */ /* 0x000fe20003fa4270 */
[----:B------:R-:W1:Y:S01]  /*123f0*/  MUFU.TANH R32, R32 ;  /* 0x0000002000207308 */ /* 0x000e620000002400 */
[----:B0-----:R-:W-:-:S07]  /*12400*/  FSEL R14, R33, -INF , P6 ;  /* 0xff800000210e7808 */ /* 0x001fce0003000000 */
[----:B------:R0:W-:Y:S01]  /*12410*/  MUFU.TANH R94, R64 ;  /* 0x00000040005e7308 */ /* 0x0001e20000002400 */
[----:B---3--:R-:W-:Y:S02]  /*12420*/  FSEL R30, R30, -INF , P4 ;  /* 0xff8000001e1e7808 */ /* 0x008fe40002000000 */
[----:B------:R-:W-:-:S05]  /*12430*/  ISETP.GT.AND P4, PT, R39, 0x38, PT ;  /* 0x000000382700780c */ /* 0x000fca0003f84270 */
[----:B------:R-:W2:Y:S01]  /*12440*/  MUFU.TANH R25, R25 ;  /* 0x0000001900197308 */ /* 0x000ea20000002400 */
[----:B0-----:R-:W-:Y:S02]  /*12450*/  FSEL R64, R27, -INF , P3 ;  /* 0xff8000001b407808 */ /* 0x001fe40001800000 */
[----:B-1----:R-:W-:Y:S02]  /*12460*/  FSEL R80, R32, -INF , P5 ;  /* 0xff80000020507808 */ /* 0x002fe40002800000 */
[----:B------:R-:W-:-:S03]  /*12470*/  FMNMX.FTZ R41, R64, R41, !PT ;  /* 0x0000002940297209 */ /* 0x000fc60007810000 */
[----:B------:R-:W0:Y:S01]  /*12480*/  MUFU.TANH R37, R37 ;  /* 0x0000002500257308 */ /* 0x000e220000002400 */
[----:B------:R-:W-:-:S04]  /*12490*/  FMNMX.FTZ R41, R76, R41, !PT ;  /* 0x000000294c297209 */ /* 0x000fc80007810000 */
[----:B------:R-:W-:-:S03]  /*124a0*/  FMNMX.FTZ R41, R78, R41, !PT ;  /* 0x000000294e297209 */ /* 0x000fc60007810000 */
[----:B------:R-:W1:Y:S01]  /*124b0*/  MUFU.TANH R34, R34 ;  /* 0x0000002200227308 */ /* 0x000e620000002400 */
[----:B------:R-:W-:Y:S02]  /*124c0*/  FMNMX.FTZ R41, R14, R41, !PT ;  /* 0x000000290e297209 */ /* 0x000fe40007810000 */
[----:B--2---:R-:W-:Y:S02]  /*124d0*/  FSEL R32, R25, -INF , P3 ;  /* 0xff80000019207808 */ /* 0x004fe40001800000 */
[----:B------:R-:W-:Y:S02]  /*124e0*/  ISETP.GT.AND P3, PT, R39, 0x39, PT ;  /* 0x000000392700780c */ /* 0x000fe40003f64270 */
[----:B------:R-:W-:Y:S01]  /*124f0*/  FMNMX.FTZ R41, R80, R41, !PT ;  /* 0x0000002950297209 */ /* 0x000fe20007810000 */
[----:B------:R-:W2:Y:S01]  /*12500*/  MUFU.TANH R35, R35 ;  /* 0x0000002300237308 */ /* 0x000ea20000002400 */
[----:B0-----:R-:W-:-:S04]  /*12510*/  FSEL R82, R37, -INF , P4 ;  /* 0xff80000025527808 */ /* 0x001fc80002000000 */
[----:B------:R-:W-:-:S03]  /*12520*/  FMNMX.FTZ R41, R82, R41, !PT ;  /* 0x0000002952297209 */ /* 0x000fc60007810000 */
[----:B------:R-:W0:Y:S01]  /*12530*/  MUFU.TANH R36, R36 ;  /* 0x0000002400247308 */ /* 0x000e220000002400 */
[----:B-1----:R-:W-:Y:S02]  /*12540*/  FSEL R34, R34, -INF , P2 ;  /* 0xff80000022227808 */ /* 0x002fe40001000000 */
[----:B------:R-:W-:-:S04]  /*12550*/  ISETP.GT.AND P2, PT, R39, 0x40, PT ;  /* 0x000000402700780c */ /* 0x000fc80003f44270 */
[----:B------:R-:W-:Y:S01]  /*12560*/  FSEL R86, R86, -INF , P2 ;  /* 0xff80000056567808 */ /* 0x000fe20001000000 */
[----:B------:R-:W1:Y:S01]  /*12570*/  MUFU.TANH R38, R38 ;  /* 0x0000002600267308 */ /* 0x000e620000002400 */
[----:B--2---:R-:W-:-:S04]  /*12580*/  FSEL R84, R35, -INF , P3 ;  /* 0xff80000023547808 */ /* 0x004fc80001800000 */
[----:B------:R-:W-:-:S03]  /*12590*/  FMNMX.FTZ R41, R84, R41, !PT ;  /* 0x0000002954297209 */ /* 0x000fc60007810000 */
[----:B------:R-:W2:Y:S01]  /*125a0*/  MUFU.TANH R57, R57 ;  /* 0x0000003900397308 */ /* 0x000ea20000002400 */
[----:B0-----:R-:W-:Y:S02]  /*125b0*/  FSEL R36, R36, -INF , P1 ;  /* 0xff80000024247808 */ /* 0x001fe40000800000 */
[----:B------:R-:W-:Y:S02]  /*125c0*/  ISETP.GT.AND P1, PT, R39, 0x41, PT ;  /* 0x000000412700780c */ /* 0x000fe40003f24270 */
[----:B------:R-:W-:-:S03]  /*125d0*/  FMNMX.FTZ R41, R86, R41, !PT ;  /* 0x0000002956297209 */ /* 0x000fc60007810000 */
[----:B------:R-:W0:Y:S01]  /*125e0*/  MUFU.TANH R40, R40 ;  /* 0x0000002800287308 */ /* 0x000e220000002400 */
[----:B-1----:R-:W-:Y:S02]  /*125f0*/  FSEL R38, R38, -INF , P6 ;  /* 0xff80000026267808 */ /* 0x002fe40003000000 */
[----:B------:R-:W-:-:S04]  /*12600*/  ISETP.GT.AND P6, PT, R39, 0x48, PT ;  /* 0x000000482700780c */ /* 0x000fc80003fc4270 */
[----:B------:R-:W-:Y:S01]  /*12610*/  FSEL R90, R90, -INF , P6 ;  /* 0xff8000005a5a7808 */ /* 0x000fe20003000000 */
[----:B------:R-:W1:Y:S01]  /*12620*/  MUFU.TANH R42, R42 ;  /* 0x0000002a002a7308 */ /* 0x000e620000002400 */
[----:B--2---:R-:W-:Y:S01]  /*12630*/  FSEL R88, R57, -INF , P1 ;  /* 0xff80000039587808 */ /* 0x004fe20000800000 */
[----:B------:R-:W-:-:S03]  /*12640*/  IMAD.MOV.U32 R57, RZ, RZ, R87 ;  /* 0x000000ffff397224 */ /* 0x000fc600078e0057 */
        /* <DEDUP_REMOVED lines=22> */
[----:B--2---:R-:W-:Y:S02]  /*127b0*/  FSEL R96, R65, -INF , P3 ;  /* 0xff80000041607808 */ /* 0x004fe40001800000 */
[----:B------:R-:W-:Y:S02]  /*127c0*/  MOV R65, R87 ;  /* 0x0000005700417202 */ /* 0x000fe40000000f00 */
[----:B------:R-:W-:-:S03]  /*127d0*/  FMNMX.FTZ R41, R96, R41, !PT ;  /* 0x0000002960297209 */ /* 0x000fc60007810000 */
[----:B------:R-:W2:Y:S01]  /*127e0*/  MUFU.TANH R62, R62 ;  /* 0x0000003e003e7308 */ /* 0x000ea20000002400 */
[----:B0-----:R-:W-:Y:S02]  /*127f0*/  FSEL R46, R46, -INF , P1 ;  /* 0xff8000002e2e7808 */ /* 0x001fe40000800000 */
[----:B------:R-:W-:Y:S02]  /*12800*/  ISETP.GT.AND P1, PT, R39, 0x59, PT ;  /* 0x000000592700780c */ /* 0x000fe40003f24270 */
[----:B------:R-:W-:-:S03]  /*12810*/  FMNMX.FTZ R41, R98, R41, !PT ;  /* 0x0000002962297209 */ /* 0x000fc60007810000 */
[----:B------:R-:W0:Y:S01]  /*12820*/  MUFU.TANH R63, R63 ;  /* 0x0000003f003f7308 */ /* 0x000e220000002400 */
[----:B-1----:R-:W-:Y:S01]  /*12830*/  FSEL R100, R69, -INF , P1 ;  /* 0xff80000045647808 */ /* 0x002fe20000800000 */
[----:B------:R-:W-:-:S03]  /*12840*/  IMAD.MOV.U32 R69, RZ, RZ, R87 ;  /* 0x000000ffff457224 */ /* 0x000fc600078e0057 */
[----:B------:R-:W-:-:S03]  /*12850*/  FMNMX.FTZ R41, R100, R41, !PT ;  /* 0x0000002964297209 */ /* 0x000fc60007810000 */
[----:B------:R-:W-:Y:S02]  /*12860*/  MUFU.TANH R66, R66 ;  /* 0x0000004200427308 */ /* 0x000fe40000002400 */
[----:B------:R-:W1:Y:S06]  /*12870*/  SHFL.BFLY PT, R6, R41, 0x2, 0x1f ;  /* 0x0c401f0029067f89 */ /* 0x000e6c00000e0000 */
[----:B------:R-:W3:Y:S08]  /*12880*/  MUFU.TANH R67, R67 ;  /* 0x0000004300437308 */ /* 0x000ef00000002400 */
[----:B------:R-:W-:Y:S08]  /*12890*/  MUFU.TANH R70, R70 ;  /* 0x0000004600467308 */ /* 0x000ff00000002400 */
[----:B------:R-:W4:Y:S01]  /*128a0*/  MUFU.TANH R71, R71 ;  /* 0x0000004700477308 */ /* 0x000f220000002400 */
[----:B-1----:R-:W-:-:S02]  /*128b0*/  FMNMX.FTZ R3, R41, R6, !PT ;  /* 0x0000000629037209 */ /* 0x002fc40007810000 */
[----:B------:R-:W-:-:S03]  /*128c0*/  MOV R41, R87 ;  /* 0x0000005700297202 */ /* 0x000fc60000000f00 */
[----:B------:R-:W1:Y:S02]  /*128d0*/  SHFL.BFLY PT, R6, R3, 0x1, 0x1f ;  /* 0x0c201f0003067f89 */ /* 0x000e6400000e0000 */
[----:B-1----:R-:W-:Y:S02]  /*128e0*/  FMNMX.FTZ R6, R3, R6, !PT ;  /* 0x0000000603067209 */ /* 0x002fe40007810000 */
        /* <DEDUP_REMOVED lines=10> */
[--C-:B------:R-:W-:Y:S01]  /*12990*/  FFMA.FTZ R156, R50, R9, -R11.reuse ;  /* 0x00000009329c7223 */ /* 0x100fe2000001080b */
[----:B--2---:R-:W-:Y:S01]  /*129a0*/  FSEL R50, R62, -INF , P6 ;  /* 0xff8000003e327808 */ /* 0x004fe20003000000 */
[----:B------:R1:W-:Y:S01]  /*129b0*/  MUFU.EX2 R3, R15 ;  /* 0x0000000f00037308 */ /* 0x0003e20000000800 */
[----:B------:R-:W-:Y:S01]  /*129c0*/  FMNMX.FTZ R7, R26, R7, !PT ;  /* 0x000000071a077209 */ /* 0x000fe20007810000 */
[-CC-:B------:R-:W-:Y:S01]  /*129d0*/  FFMA.FTZ R158, R52, R9.reuse, -R11.reuse ;  /* 0x00000009349e7223 */ /* 0x180fe2000001080b */
[-CC-:B------:R-:W-:Y:S01]  /*129e0*/  FFMA.FTZ R54, R54, R9.reuse, -R11.reuse ;  /* 0x0000000936367223 */ /* 0x180fe2000001080b */
[----:B0-----:R-:W-:Y:S01]  /*129f0*/  FSEL R52, R63, -INF , P5 ;  /* 0xff8000003f347808 */ /* 0x001fe20002800000 */
[--C-:B------:R-:W-:Y:S01]  /*12a00*/  FFMA.FTZ R136, R56, R9, -R11.reuse ;  /* 0x0000000938887223 */ /* 0x100fe2000001080b */
[----:B------:R-:W-:Y:S01]  /*12a10*/  FMNMX.FTZ R7, R28, R7, !PT ;  /* 0x000000071c077209 */ /* 0x000fe20007810000 */
[-CC-:B------:R-:W-:Y:S01]  /*12a20*/  FFMA.FTZ R58, R58, R9.reuse, -R11.reuse ;  /* 0x000000093a3a7223 */ /* 0x180fe2000001080b */
[----:B---3--:R-:W-:Y:S01]  /*12a30*/  FSEL R56, R67, -INF , P3 ;  /* 0xff80000043387808 */ /* 0x008fe20001800000 */
[--C-:B------:R-:W-:Y:S01]  /*12a40*/  FFMA.FTZ R138, R60, R9, -R11.reuse ;  /* 0x000000093c8a7223 */ /* 0x100fe2000001080b */
[----:B------:R-:W-:Y:S01]  /*12a50*/  FMNMX.FTZ R7, R30, R7, !PT ;  /* 0x000000071e077209 */ /* 0x000fe20007810000 */
[--C-:B------:R-:W-:Y:S01]  /*12a60*/  FFMA.FTZ R144, R14, R9, -R11.reuse ;  /* 0x000000090e907223 */ /* 0x100fe2000001080b */
[----:B----4-:R-:W-:Y:S01]  /*12a70*/  FSEL R60, R71, -INF , P1 ;  /* 0xff800000473c7808 */ /* 0x010fe20000800000 */
        /* <DEDUP_REMOVED lines=16> */
[----:B------:R-:W3:Y:S01]  /*12b80*/  MUFU.EX2 R158, R158 ;  /* 0x0000009e009e7308 */ /* 0x000ee20000000800 */
[----:B-1----:R-:W-:Y:S01]  /*12b90*/  FMNMX.FTZ R15, R40, R13, !PT ;  /* 0x0000000d280f7209 */ /* 0x002fe20007810000 */
[-CC-:B------:R-:W-:Y:S01]  /*12ba0*/  FFMA.FTZ R152, R94, R9.reuse, -R11.reuse ;  /* 0x000000095e987223 */ /* 0x180fe2000001080b */
[----:B--2---:R-:W-:Y:S01]  /*12bb0*/  FSEL R54, R66, -INF , P4 ;  /* 0xff80000042367808 */ /* 0x004fe20002000000 */
[--C-:B------:R-:W-:Y:S01]  /*12bc0*/  FFMA.FTZ R96, R96, R9, -R11.reuse ;  /* 0x0000000960607223 */ /* 0x100fe2000001080b */
[----:B------:R-:W-:Y:S01]  /*12bd0*/  FMNMX.FTZ R15, R42, R15, !PT ;  /* 0x0000000f2a0f7209 */ /* 0x000fe20007810000 */
[----:B------:R-:W-:Y:S01]  /*12be0*/  FFMA.FTZ R154, R98, R9, -R11 ;  /* 0x00000009629a7223 */ /* 0x000fe2000001080b */
[----:B------:R-:W-:Y:S01]  /*12bf0*/  IMAD.MOV.U32 R94, RZ, RZ, 0x3f800000 ;  /* 0x3f800000ff5e7424 */ /* 0x000fe200078e00ff */
[----:B------:R1:W-:Y:S01]  /*12c00*/  MUFU.EX2 R13, R58 ;  /* 0x0000003a000d7308 */ /* 0x0003e20000000800 */
[----:B------:R-:W-:Y:S01]  /*12c10*/  FMNMX.FTZ R15, R44, R15, !PT ;  /* 0x0000000f2c0f7209 */ /* 0x000fe20007810000 */
[--C-:B------:R-:W-:Y:S01]  /*12c20*/  IMAD.MOV.U32 R84, RZ, RZ, R87.reuse ;  /* 0x000000ffff547224 */ /* 0x100fe200078e0057 */
[----:B------:R-:W-:Y:S01]  /*12c30*/  MOV R86, R87 ;  /* 0x0000005700567202 */ /* 0x000fe20000000f00 */
[--C-:B------:R-:W-:Y:S01]  /*12c40*/  IMAD.MOV.U32 R82, RZ, RZ, R87.reuse ;  /* 0x000000ffff527224 */ /* 0x100fe200078e0057 */
[----:B------:R-:W-:Y:S01]  /*12c50*/  FMNMX.FTZ R15, R48, R15, !PT ;  /* 0x0000000f300f7209 */ /* 0x000fe20007810000 */
[--C-:B------:R-:W-:Y:S01]  /*12c60*/  IMAD.MOV.U32 R76, RZ, RZ, R87.reuse ;  /* 0x000000ffff4c7224 */ /* 0x100fe200078e0057 */
[----:B------:R-:W-:Y:S01]  /*12c70*/  MOV R80, R87 ;  /* 0x0000005700507202 */ /* 0x000fe20000000f00 */
[----:B------:R-:W2:Y:S01]  /*12c80*/  MUFU.EX2 R136, R136 ;  /* 0x0000008800887308 */ /* 0x000ea20000000800 */
[----:B------:R-:W-:Y:S01]  /*12c90*/  FMNMX.FTZ R21, R46, R15, !PT ;  /* 0x0000000f2e157209 */ /* 0x000fe20007810000 */
[--C-:B------:R-:W-:Y:S01]  /*12ca0*/  IMAD.MOV.U32 R73, RZ, RZ, R87.reuse ;  /* 0x000000ffff497224 */ /* 0x100fe200078e0057 */
[----:B-1----:R-:W-:Y:S01]  /*12cb0*/  FSEL R58, R70, -INF , P2 ;  /* 0xff800000463a7808 */ /* 0x002fe20001000000 */
[--C-:B------:R-:W-:Y:S01]  /*12cc0*/  IMAD.MOV.U32 R70, RZ, RZ, R87.reuse ;  /* 0x000000ffff467224 */ /* 0x100fe200078e0057 */
[----:B------:R-:W-:Y:S01]  /*12cd0*/  FMNMX.FTZ R21, R50, R21, !PT ;  /* 0x0000001532157209 */ /* 0x000fe20007810000 */
[--C-:B------:R-:W-:Y:S01]  /*12ce0*/  IMAD.MOV.U32 R67, RZ, RZ, R87.reuse ;  /* 0x000000ffff437224 */ /* 0x100fe200078e0057 */
[----:B------:R-:W-:Y:S01]  /*12cf0*/  MOV R71, R87 ;  /* 0x0000005700477202 */ /* 0x000fe20000000f00 */
[----:B------:R-:W1:Y:S01]  /*12d00*/  MUFU.EX2 R138, R138 ;  /* 0x0000008a008a7308 */ /* 0x000e620000000800 */
[----:B------:R-:W-:Y:S01]  /*12d10*/  FMNMX.FTZ R21, R52, R21, !PT ;  /* 0x0000001534157209 */ /* 0x000fe20007810000 */
[--C-:B------:R-:W-:Y:S01]  /*12d20*/  IMAD.MOV.U32 R66, RZ, RZ, R87.reuse ;  /* 0x000000ffff427224 */ /* 0x100fe200078e0057 */
[----:B------:R-:W-:Y:S01]  /*12d30*/  MOV R68, R87 ;  /* 0x0000005700447202 */ /* 0x000fe20000000f00 */
[----:B------:R-:W-:Y:S01]  /*12d40*/  IMAD.MOV.U32 R63, RZ, RZ, R87 ;  /* 0x000000ffff3f7224 */ /* 0x000fe200078e0057 */
[----:B------:R-:W-:-:S03]  /*12d50*/  FMNMX.FTZ R21, R54, R21, !PT ;  /* 0x0000001536157209 */ /* 0x000fc60007810000 */
[----:B------:R4:W1:Y:S01]  /*12d60*/  MUFU.EX2 R15, R74 ;  /* 0x0000004a000f7308 */ /* 0x0008620000000800 */
[----:B------:R-:W-:-:S04]  /*12d70*/  FMNMX.FTZ R25, R56, R21, !PT ;  /* 0x0000001538197209 */ /* 0x000fc80007810000 */
[----:B------:R-:W-:-:S03]  /*12d80*/  FMNMX.FTZ R25, R58, R25, !PT ;  /* 0x000000193a197209 */ /* 0x000fc60007810000 */
[----:B------:R-:W-:Y:S01]  /*12d90*/  MUFU.EX2 R140, R140 ;  /* 0x0000008c008c7308 */ /* 0x000fe20000000800 */
[----:B------:R-:W-:Y:S01]  /*12da0*/  FMNMX.FTZ R31, R60, R25, !PT ;  /* 0x000000193c1f7209 */ /* 0x000fe20007810000 */
[----:B------:R-:W-:Y:S01]  /*12db0*/  FFMA.FTZ R25, R78, R9, -R11 ;  /* 0x000000094e197223 */ /* 0x000fe2000001080b */
[--C-:B------:R-:W-:Y:S01]  /*12dc0*/  IMAD.MOV.U32 R78, RZ, RZ, R87.reuse ;  /* 0x000000ffff4e7224 */ /* 0x100fe200078e0057 */
[----:B----4-:R-:W-:Y:S02]  /*12dd0*/  MOV R74, R87 ;  /* 0x00000057004a7202 */ /* 0x010fe40000000f00 */
[----:B------:R-:W4:Y:S02]  /*12de0*/  SHFL.BFLY PT, R62, R31, 0x2, 0x1f ;  /* 0x0c401f001f3e7f89 */ /* 0x000f2400000e0000 */
[----:B------:R0:W-:Y:S08]  /*12df0*/  MUFU.EX2 R21, R64 ;  /* 0x0000004000157308 */ /* 0x0001f00000000800 */
[----:B------:R-:W-:Y:S01]  /*12e00*/  MUFU.EX2 R142, R142 ;  /* 0x0000008e008e7308 */ /* 0x000fe20000000800 */
[----:B0-----:R-:W-:-:S07]  /*12e10*/  IMAD.MOV.U32 R64, RZ, RZ, R87 ;  /* 0x000000ffff407224 */ /* 0x001fce00078e0057 */
[----:B------:R-:W-:Y:S01]  /*12e20*/  MUFU.EX2 R25, R25 ;  /* 0x0000001900197308 */ /* 0x000fe20000000800 */
[----:B----4-:R-:W-:Y:S01]  /*12e30*/  FMNMX.FTZ R62, R31, R62, !PT ;  /* 0x0000003e1f3e7209 */ /* 0x010fe20007810000 */
[----:B------:R-:W-:-:S06]  /*12e40*/  FFMA.FTZ R31, R88, R9, -R11 ;  /* 0x00000009581f7223 */ /* 0x000fcc000001080b */
[----:B------:R-:W-:Y:S01]  /*12e50*/  MUFU.EX2 R144, R144 ;  /* 0x0000009000907308 */ /* 0x000fe20000000800 */
[----:B------:R-:W-:Y:S01]  /*12e60*/  FFMA.FTZ R11, R100, R9, -R11 ;  /* 0x00000009640b7223 */ /* 0x000fe2000001080b */
[----:B------:R-:W0:Y:S06]  /*12e70*/  SHFL.BFLY PT, R35, R62, 0x1, 0x1f ;  /* 0x0c201f003e237f89 */ /* 0x000e2c00000e0000 */
[----:B------:R-:W-:Y:S08]  /*12e80*/  MUFU.EX2 R27, R27 ;  /* 0x0000001b001b7308 */ /* 0x000ff00000000800 */
[----:B------:R-:W-:Y:S08]  /*12e90*/  MUFU.EX2 R146, R146 ;  /* 0x0000009200927308 */ /* 0x000ff00000000800 */
[----:B------:R-:W-:Y:S01]  /*12ea0*/  MUFU.EX2 R29, R29 ;  /* 0x0000001d001d7308 */ /* 0x000fe20000000800 */
[----:B0-----:R-:W-:-:S02]  /*12eb0*/  FMNMX.FTZ R14, R62, R35, !PT ;  /* 0x000000233e0e7209 */ /* 0x001fc40007810000 */
[----:B------:R-:W-:Y:S02]  /*12ec0*/  MOV R62, R87 ;  /* 0x00000057003e7202 */ /* 0x000fe40000000f00 */
[C---:B------:R-:W-:Y:S01]  /*12ed0*/  FSETP.NEU.FTZ.AND P1, PT, R14.reuse, -INF , PT ;  /* 0xff8000000e00780b */ /* 0x040fe20003f3d000 */
[----:B------:R-:W-:Y:S02]  /*12ee0*/  FMUL.FTZ R37, R14, R9 ;  /* 0x000000090e257220 */ /* 0x000fe40000410000 */
[----:B------:R-:W-:Y:S03]  /*12ef0*/  MUFU.EX2 R148, R148 ;  /* 0x0000009400947308 */ /* 0x000fe60000000800 */
[----:B------:R-:W-:-:S05]  /*12f00*/  FSEL R37, R37, RZ, P1 ;  /* 0x000000ff25257208 */ /* 0x000fca0000800000 */
[----:B------:R-:W-:Y:S01]  /*12f10*/  MUFU.EX2 R31, R31 ;  /* 0x0000001f001f7308 */ /* 0x000fe20000000800 */
[-CC-:B------:R-:W-:Y:S01]  /*12f20*/  FFMA.FTZ R157, R10, R9.reuse, -R37.reuse ;  /* 0x000000090a9d7223 */ /* 0x180fe20000010825 */
[-CC-:B------:R-:W-:Y:S01]  /*12f30*/  FFMA.FTZ R10, R5, R9.reuse, -R37.reuse ;  /* 0x00000009050a7223 */ /* 0x180fe20000010825 */
[-CC-:B------:R-:W-:Y:S01]  /*12f40*/  FFMA.FTZ R159, R20, R9.reuse, -R37.reuse ;  /* 0x00000009149f7223 */ /* 0x180fe20000010825 */
[-C--:B------:R-:W-:Y:S01]  /*12f50*/  FFMA.FTZ R8, R8, R9.reuse, -R37 ;  /* 0x0000000908087223 */ /* 0x080fe20000010825 */
[----:B------:R-:W-:Y:S01]  /*12f60*/  FADD.FTZ R5, R156, R3 ;  /* 0x000000039c057221 */ /* 0x000fe20000010000 */
[-CC-:B------:R-:W-:Y:S01]  /*12f70*/  FFMA.FTZ R137, R24, R9.reuse, -R37.reuse ;  /* 0x0000000918897223 */ /* 0x180fe20000010825 */
[-C--:B-----5:R-:W-:Y:S01]  /*12f80*/  FFMA.FTZ R141, R30, R9.reuse, -R37 ;  /* 0x000000091e8d7223 */ /* 0x0a0fe20000010825 */
[----:B------:R-:W-:Y:S01]  /*12f90*/  MUFU.EX2 R157, R157 ;  /* 0x0000009d009d7308 */ /* 0x000fe20000000800 */
[----:B---3--:R-:W-:Y:S01]  /*12fa0*/  FADD.FTZ R30, R158, R5 ;  /* 0x000000059e1e7221 */ /* 0x008fe20000010000 */
[-CC-:B------:R-:W-:Y:S01]  /*12fb0*/  FFMA.FTZ R12, R12, R9.reuse, -R37.reuse ;  /* 0x000000090c0c7223 */ /* 0x180fe20000010825 */
[-CC-:B------:R-:W-:Y:S01]  /*12fc0*/  FFMA.FTZ R139, R26, R9.reuse, -R37.reuse ;  /* 0x000000091a8b7223 */ /* 0x180fe20000010825 */
[-CC-:B------:R-:W-:Y:S01]  /*12fd0*/  FFMA.FTZ R24, R32, R9.reuse, -R37.reuse ;  /* 0x0000000920187223 */ /* 0x180fe20000010825 */
[----:B------:R-:W-:Y:S01]  /*12fe0*/  FADD.FTZ R5, R7, R30 ;  /* 0x0000001e07057221 */ /* 0x000fe20000010000 */
[-CC-:B------:R-:W-:Y:S01]  /*12ff0*/  FFMA.FTZ R20, R28, R9.reuse, -R37.reuse ;  /* 0x000000091c147223 */ /* 0x180fe20000010825 */
[-C--:B------:R-:W-:Y:S01]  /*13000*/  FFMA.FTZ R143, R34, R9.reuse, -R37 ;  /* 0x00000009228f7223 */ /* 0x080fe20000010825 */
[----:B------:R-:W0:Y:S01]  /*13010*/  MUFU.EX2 R10, R10 ;  /* 0x0000000a000a7308 */ /* 0x000e220000000800 */
[----:B--2---:R-:W-:Y:S01]  /*13020*/  FADD.FTZ R30, R136, R5 ;  /* 0x00000005881e7221 */ /* 0x004fe20000010000 */
[-CC-:B------:R-:W-:Y:S01]  /*13030*/  FFMA.FTZ R26, R36, R9.reuse, -R37.reuse ;  /* 0x00000009241a7223 */ /* 0x180fe20000010825 */
[-CC-:B------:R-:W-:Y:S01]  /*13040*/  FFMA.FTZ R145, R38, R9.reuse, -R37.reuse ;  /* 0x0000000926917223 */ /* 0x180fe20000010825 */
[-CC-:B------:R-:W-:Y:S01]  /*13050*/  FFMA.FTZ R28, R40, R9.reuse, -R37.reuse ;  /* 0x00000009281c7223 */ /* 0x180fe20000010825 */
[----:B------:R-:W-:Y:S01]  /*13060*/  FADD.FTZ R39, R13, R30 ;  /* 0x0000001e0d277221 */ /* 0x000fe20000010000 */
[-CC-:B------:R-:W-:Y:S01]  /*13070*/  FFMA.FTZ R147, R42, R9.reuse, -R37.reuse ;  /* 0x000000092a937223 */ /* 0x180fe20000010825 */
[-C--:B------:R-:W-:Y:S01]  /*13080*/  FFMA.FTZ R30, R44, R9.reuse, -R37 ;  /* 0x000000092c1e7223 */ /* 0x080fe20000010825 */
[----:B------:R-:W2:Y:S01]  /*13090*/  MUFU.EX2 R159, R159 ;  /* 0x0000009f009f7308 */ /* 0x000ea20000000800 */
[----:B-1----:R-:W-:Y:S01]  /*130a0*/  FADD.FTZ R34, R138, R39 ;  /* 0x000000278a227221 */ /* 0x002fe20000010000 */
[-CC-:B------:R-:W-:Y:S01]  /*130b0*/  FFMA.FTZ R149, R48, R9.reuse, -R37.reuse ;  /* 0x0000000930957223 */ /* 0x180fe20000010825 */
[-CC-:B------:R-:W-:Y:S01]  /*130c0*/  FFMA.FTZ R46, R46, R9.reuse, -R37.reuse ;  /* 0x000000092e2e7223 */ /* 0x180fe20000010825 */
[----:B------:R-:W-:Y:S01]  /*130d0*/  F2FP.F16.F32.PACK_AB R156, R3, R156 ;  /* 0x0000009c039c723e */ /* 0x000fe200000000ff */
[----:B------:R-:W-:Y:S01]  /*130e0*/  FADD.FTZ R39, R15, R34 ;  /* 0x000000220f277221 */ /* 0x000fe20000010000 */
[-CC-:B------:R-:W-:Y:S01]  /*130f0*/  FFMA.FTZ R50, R50, R9.reuse, -R37.reuse ;  /* 0x0000000932327223 */ /* 0x180fe20000010825 */
[-C--:B------:R-:W-:Y:S01]  /*13100*/  FFMA.FTZ R52, R52, R9.reuse, -R37 ;  /* 0x0000000934347223 */ /* 0x080fe20000010825 */
[----:B------:R-:W1:Y:S01]  /*13110*/  MUFU.EX2 R8, R8 ;  /* 0x0000000800087308 */ /* 0x000e620000000800 */
[----:B0-----:R-:W-:Y:S01]  /*13120*/  FADD.FTZ R32, R157, R10 ;  /* 0x0000000a9d207221 */ /* 0x001fe20000010000 */
[----:B------:R-:W-:Y:S01]  /*13130*/  FADD.FTZ R34, R140, R39 ;  /* 0x000000278c227221 */ /* 0x000fe20000010000 */
[-CC-:B------:R-:W-:Y:S01]  /*13140*/  FFMA.FTZ R54, R54, R9.reuse, -R37.reuse ;  /* 0x0000000936367223 */ /* 0x180fe20000010825 */
[-CC-:B------:R-:W-:Y:S01]  /*13150*/  FFMA.FTZ R56, R56, R9.reuse, -R37.reuse ;  /* 0x0000000938387223 */ /* 0x180fe20000010825 */
[-CC-:B------:R-:W-:Y:S01]  /*13160*/  FFMA.FTZ R58, R58, R9.reuse, -R37.reuse ;  /* 0x000000093a3a7223 */ /* 0x180fe20000010825 */
[----:B------:R-:W-:Y:S01]  /*13170*/  FFMA.FTZ R37, R60, R9, -R37 ;  /* 0x000000093c257223 */ /* 0x000fe20000010825 */
[----:B------:R-:W-:Y:S01]  /*13180*/  F2FP.F16.F32.PACK_AB R157, R10, R157 ;  /* 0x0000009d0a9d723e */ /* 0x000fe200000000ff */
[----:B------:R-:W0:Y:S01]  /*13190*/  MUFU.EX2 R137, R137 ;  /* 0x0000008900897308 */ /* 0x000e220000000800 */
[----:B--2---:R-:W-:Y:S01]  /*131a0*/  FADD.FTZ R5, R159, R32 ;  /* 0x000000209f057221 */ /* 0x004fe20000010000 */
[----:B------:R-:W-:Y:S01]  /*131b0*/  IADD3 R10, R72, -0x2, RZ ;  /* 0xfffffffe480a7810 */ /* 0x000fe20007ffe0ff */
[--C-:B------:R-:W-:Y:S01]  /*131c0*/  IMAD.MOV.U32 R72, RZ, RZ, R87.reuse ;  /* 0x000000ffff487224 */ /* 0x100fe200078e0057 */
[----:B------:R-:W-:Y:S01]  /*131d0*/  F2FP.F16.F32.PACK_AB R158, R7, R158 ;  /* 0x0000009e079e723e */ /* 0x000fe200000000ff */
[--C-:B------:R-:W-:Y:S01]  /*131e0*/  IMAD.MOV.U32 R60, RZ, RZ, R87.reuse ;  /* 0x000000ffff3c7224 */ /* 0x100fe200078e0057 */
[----:B------:R-:W-:Y:S01]  /*131f0*/  ISETP.GE.AND P1, PT, R10, R182, PT ;  /* 0x000000b60a00720c */ /* 0x000fe20003f26270 */
[----:B------:R-:W-:Y:S01]  /*13200*/  IMAD.MOV.U32 R48, RZ, RZ, R87 ;  /* 0x000000ffff307224 */ /* 0x000fe200078e0057 */
[----:B------:R-:W2:Y:S01]  /*13210*/  MUFU.EX2 R12, R12 ;  /* 0x0000000c000c7308 */ /* 0x000ea20000000800 */
[C---:B-1----:R-:W-:Y:S01]  /*13220*/  FADD.FTZ R32, R8.reuse, R5 ;  /* 0x0000000508207221 */ /* 0x042fe20000010000 */
[----:B------:R-:W-:Y:S01]  /*13230*/  F2FP.F16.F32.PACK_AB R159, R8, R159 ;  /* 0x0000009f089f723e */ /* 0x000fe200000000ff */
[--C-:B------:R-:W-:Y:S01]  /*13240*/  IMAD.MOV.U32 R42, RZ, RZ, R87.reuse ;  /* 0x000000ffff2a7224 */ /* 0x100fe200078e0057 */
[----:B------:R-:W-:Y:S01]  /*13250*/  F2FP.F16.F32.PACK_AB R136, R13, R136 ;  /* 0x000000880d88723e */ /* 0x000fe200000000ff */
[--C-:B------:R-:W-:Y:S01]  /*13260*/  IMAD.MOV.U32 R40, RZ, RZ, R87.reuse ;  /* 0x000000ffff287224 */ /* 0x100fe200078e0057 */
[----:B------:R-:W-:Y:S01]  /*13270*/  F2FP.F16.F32.PACK_AB R138, R15, R138 ;  /* 0x0000008a0f8a723e */ /* 0x000fe200000000ff */
[----:B------:R-:W-:Y:S01]  /*13280*/  IMAD.MOV.U32 R36, RZ, RZ, R87 ;  /* 0x000000ffff247224 */ /* 0x000fe200078e0057 */
[----:B------:R-:W1:Y:S01]  /*13290*/  MUFU.EX2 R139, R139 ;  /* 0x0000008b008b7308 */ /* 0x000e620000000800 */
[----:B0-----:R-:W-:Y:S01]  /*132a0*/  FADD.FTZ R5, R137, R32 ;  /* 0x0000002089057221 */ /* 0x001fe20000010000 */
[----:B------:R-:W-:-:S02]  /*132b0*/  F2FP.F16.F32.PACK_AB R140, R21, R140 ;  /* 0x0000008c158c723e */ /* 0x000fc400000000ff */
[-C--:B------:R-:W-:Y:S02]  /*132c0*/  MOV R44, R87.reuse ;  /* 0x00000057002c7202 */ /* 0x080fe40000000f00 */
[----:B------:R-:W-:Y:S02]  /*132d0*/  MOV R38, R87 ;  /* 0x0000005700267202 */ /* 0x000fe40000000f00 */
[----:B------:R-:W0:Y:S01]  /*132e0*/  MUFU.EX2 R20, R20 ;  /* 0x0000001400147308 */ /* 0x000e220000000800 */
[C---:B--2---:R-:W-:Y:S01]  /*132f0*/  FADD.FTZ R32, R12.reuse, R5 ;  /* 0x000000050c207221 */ /* 0x044fe20000010000 */
[----:B------:R-:W-:Y:S01]  /*13300*/  FADD.FTZ R5, R21, R34 ;  /* 0x0000002215057221 */ /* 0x000fe20000010000 */
[----:B------:R-:W-:-:S03]  /*13310*/  F2FP.F16.F32.PACK_AB R137, R12, R137 ;  /* 0x000000890c89723e */ /* 0x000fc600000000ff */
[----:B------:R-:W-:Y:S01]  /*13320*/  FADD.FTZ R34, R142, R5 ;  /* 0x000000058e227221 */ /* 0x000fe20000010000 */
[----:B------:R-:W-:Y:S01]  /*13330*/  PRMT R5, R183, 0x654, R0 ;  /* 0x00000654b7057816 */ /* 0x000fe20000000000 */
[----:B------:R-:W2:Y:S01]  /*13340*/  MUFU.EX2 R141, R141 ;  /* 0x0000008d008d7308 */ /* 0x000ea20000000800 */
[----:B-1----:R-:W-:Y:S01]  /*13350*/  FADD.FTZ R39, R139, R32 ;  /* 0x000000208b277221 */ /* 0x002fe20000010000 */
[C---:B------:R-:W-:Y:S01]  /*13360*/  F2FP.F16.F32.PACK_AB R142, R25.reuse, R142 ;  /* 0x0000008e198e723e */ /* 0x040fe200000000ff */
[----:B------:R2:W-:Y:S05]  /*13370*/  SYNCS.ARRIVE.TRANS64.RED.A1T0 RZ, [R5+URZ], RZ ;  /* 0x000000ff05ff79a7 */ /* 0x0005ea000810043f */
[----:B------:R-:W1:Y:S01]  /*13380*/  MUFU.EX2 R24, R24 ;  /* 0x0000001800187308 */ /* 0x000e620000000800 */
[C---:B0-----:R-:W-:Y:S01]  /*13390*/  FADD.FTZ R32, R20.reuse, R39 ;  /* 0x0000002714207221 */ /* 0x041fe20000010000 */
[----:B------:R-:W-:Y:S01]  /*133a0*/  FADD.FTZ R39, R25, R34 ;  /* 0x0000002219277221 */ /* 0x000fe20000010000 */
[----:B------:R-:W-:Y:S01]  /*133b0*/  F2FP.F16.F32.PACK_AB R139, R20, R139 ;  /* 0x0000008b148b723e */ /* 0x000fe200000000ff */
[----:B------:R-:W-:-:S02]  /*133c0*/  IMAD.MOV.U32 R25, RZ, RZ, R87 ;  /* 0x000000ffff197224 */ /* 0x000fc400078e0057 */
[----:B------:R-:W-:Y:S01]  /*133d0*/  FADD.FTZ R34, R144, R39 ;  /* 0x0000002790227221 */ /* 0x000fe20000010000 */
[----:B------:R-:W-:Y:S01]  /*133e0*/  F2FP.F16.F32.PACK_AB R144, R27, R144 ;  /* 0x000000901b90723e */ /* 0x000fe200000000ff */
[----:B------:R-:W0:Y:S01]  /*133f0*/  MUFU.EX2 R143, R143 ;  /* 0x0000008f008f7308 */ /* 0x000e220000000800 */
[----:B--2---:R-:W-:Y:S01]  /*13400*/  FADD.FTZ R5, R141, R32 ;  /* 0x000000208d057221 */ /* 0x004fe20000010000 */
[----:B------:R-:W-:Y:S01]  /*13410*/  FADD.FTZ R39, R27, R34 ;  /* 0x000000221b277221 */ /* 0x000fe20000010000 */
[----:B------:R-:W-:-:S03]  /*13420*/  IMAD.MOV.U32 R27, RZ, RZ, R87 ;  /* 0x000000ffff1b7224 */ /* 0x000fc600078e0057 */
[----:B------:R-:W-:Y:S01]  /*13430*/  FADD.FTZ R34, R146, R39 ;  /* 0x0000002792227221 */ /* 0x000fe20000010000 */
[----:B------:R-:W-:Y:S01]  /*13440*/  F2FP.F16.F32.PACK_AB R146, R29, R146 ;  /* 0x000000921d92723e */ /* 0x000fe200000000ff */
[----:B------:R-:W2:Y:S01]  /*13450*/  MUFU.EX2 R26, R26 ;  /* 0x0000001a001a7308 */ /* 0x000ea20000000800 */
[C---:B-1----:R-:W-:Y:S01]  /*13460*/  FADD.FTZ R32, R24.reuse, R5 ;  /* 0x0000000518207221 */ /* 0x042fe20000010000 */
[----:B------:R-:W-:Y:S01]  /*13470*/  F2FP.F16.F32.PACK_AB R141, R24, R141 ;  /* 0x0000008d188d723e */ /* 0x000fe200000000ff */
[--C-:B------:R-:W-:Y:S02]  /*13480*/  IMAD.MOV.U32 R39, RZ, RZ, R87.reuse ;  /* 0x000000ffff277224 */ /* 0x100fe400078e0057 */
[----:B------:R-:W-:-:S03]  /*13490*/  IMAD.MOV.U32 R24, RZ, RZ, R87 ;  /* 0x000000ffff187224 */ /* 0x000fc600078e0057 */
[----:B------:R-:W1:Y:S01]  /*134a0*/  MUFU.EX2 R145, R145 ;  /* 0x0000009100917308 */ /* 0x000e620000000800 */
[----:B0-----:R-:W-:-:S07]  /*134b0*/  FADD.FTZ R5, R143, R32 ;  /* 0x000000208f057221 */ /* 0x001fce0000010000 */
[----:B------:R-:W0:Y:S01]  /*134c0*/  MUFU.EX2 R28, R28 ;  /* 0x0000001c001c7308 */ /* 0x000e220000000800 */
[C---:B--2---:R-:W-:Y:S01]  /*134d0*/  FADD.FTZ R32, R26.reuse, R5 ;  /* 0x000000051a207221 */ /* 0x044fe20000010000 */
[----:B------:R-:W-:Y:S01]  /*134e0*/  FADD.FTZ R5, R29, R34 ;  /* 0x000000221d057221 */ /* 0x000fe20000010000 */
[----:B------:R-:W-:Y:S02]  /*134f0*/  F2FP.F16.F32.PACK_AB R143, R26, R143 ;  /* 0x0000008f1a8f723e */ /* 0x000fe400000000ff */
[-C--:B------:R-:W-:Y:S01]  /*13500*/  MOV R29, R87.reuse ;  /* 0x00000057001d7202 */ /* 0x080fe20000000f00 */
[----:B------:R-:W-:Y:S01]  /*13510*/  FADD.FTZ R34, R148, R5 ;  /* 0x0000000594227221 */ /* 0x000fe20000010000 */
[----:B------:R-:W-:Y:S01]  /*13520*/  F2FP.F16.F32.PACK_AB R148, R31, R148 ;  /* 0x000000941f94723e */ /* 0x000fe200000000ff */
[----:B------:R-:W2:Y:S01]  /*13530*/  MUFU.EX2 R147, R147 ;  /* 0x0000009300937308 */ /* 0x000ea20000000800 */
[----:B-1----:R-:W-:Y:S01]  /*13540*/  FADD.FTZ R3, R145, R32 ;  /* 0x0000002091037221 */ /* 0x002fe20000010000 */
[----:B------:R-:W-:Y:S01]  /*13550*/  FADD.FTZ R5, R31, R34 ;  /* 0x000000221f057221 */ /* 0x000fe20000010000 */
[----:B------:R-:W-:Y:S01]  /*13560*/  IMAD.MOV.U32 R31, RZ, RZ, R87 ;  /* 0x000000ffff1f7224 */ /* 0x000fe200078e0057 */
[----:B------:R-:W-:-:S04]  /*13570*/  MOV R26, R87 ;  /* 0x00000057001a7202 */ /* 0x000fc80000000f00 */
[----:B------:R-:W1:Y:S01]  /*13580*/  MUFU.EX2 R150, R150 ;  /* 0x0000009600967308 */ /* 0x000e620000000800 */
[C---:B0-----:R-:W-:Y:S01]  /*13590*/  FADD.FTZ R32, R28.reuse, R3 ;  /* 0x000000031c207221 */ /* 0x041fe20000010000 */
[----:B------:R-:W-:Y:S01]  /*135a0*/  F2FP.F16.F32.PACK_AB R145, R28, R145 ;  /* 0x000000911c91723e */ /* 0x000fe200000000ff */
[----:B------:R-:W-:-:S05]  /*135b0*/  IMAD.MOV.U32 R28, RZ, RZ, R87 ;  /* 0x000000ffff1c7224 */ /* 0x000fca00078e0057 */
[----:B------:R-:W0:Y:S01]  /*135c0*/  MUFU.EX2 R30, R30 ;  /* 0x0000001e001e7308 */ /* 0x000e220000000800 */
[----:B--2---:R-:W-:-:S07]  /*135d0*/  FADD.FTZ R3, R147, R32 ;  /* 0x0000002093037221 */ /* 0x004fce0000010000 */
[----:B------:R-:W2:Y:S01]  /*135e0*/  MUFU.EX2 R33, R33 ;  /* 0x0000002100217308 */ /* 0x000ea20000000800 */
[----:B-1----:R-:W-:-:S07]  /*135f0*/  FADD.FTZ R34, R150, R5 ;  /* 0x0000000596227221 */ /* 0x002fce0000010000 */
[----:B------:R-:W1:Y:S01]  /*13600*/  MUFU.EX2 R149, R149 ;  /* 0x0000009500957308 */ /* 0x000e620000000800 */
[C---:B0-----:R-:W-:Y:S01]  /*13610*/  FADD.FTZ R32, R30.reuse, R3 ;  /* 0x000000031e207221 */ /* 0x041fe20000010000 */
[----:B------:R-:W-:Y:S01]  /*13620*/  F2FP.F16.F32.PACK_AB R147, R30, R147 ;  /* 0x000000931e93723e */ /* 0x000fe200000000ff */
[----:B------:R-:W-:-:S05]  /*13630*/  IMAD.MOV.U32 R30, RZ, RZ, R87 ;  /* 0x000000ffff1e7224 */ /* 0x000fca00078e0057 */
[----:B------:R-:W0:Y:S01]  /*13640*/  MUFU.EX2 R152, R152 ;  /* 0x0000009800987308 */ /* 0x000e220000000800 */
[C---:B--2---:R-:W-:Y:S01]  /*13650*/  FADD.FTZ R5, R33.reuse, R34 ;  /* 0x0000002221057221 */ /* 0x044fe20000010000 */
[----:B------:R-:W-:Y:S01]  /*13660*/  F2FP.F16.F32.PACK_AB R150, R33, R150 ;  /* 0x000000962196723e */ /* 0x000fe200000000ff */
[----:B------:R-:W-:-:S05]  /*13670*/  IMAD.MOV.U32 R33, RZ, RZ, R87 ;  /* 0x000000ffff217224 */ /* 0x000fca00078e0057 */
[----:B------:R2:W3:Y:S01]  /*13680*/  MUFU.EX2 R0, R46 ;  /* 0x0000002e00007308 */ /* 0x0004e20000000800 */
[----:B-1----:R-:W-:-:S07]  /*13690*/  FADD.FTZ R3, R149, R32 ;  /* 0x0000002095037221 */ /* 0x002fce0000010000 */
[----:B------:R-:W1:Y:S01]  /*136a0*/  MUFU.EX2 R35, R96 ;  /* 0x0000006000237308 */ /* 0x000e620000000800 */
[----:B0-----:R-:W-:Y:S01]  /*136b0*/  FADD.FTZ R32, R152, R5 ;  /* 0x0000000598207221 */ /* 0x001fe20000010000 */
[----:B--2---:R-:W-:-:S06]  /*136c0*/  IMAD.MOV.U32 R46, RZ, RZ, R87 ;  /* 0x000000ffff2e7224 */ /* 0x004fcc00078e0057 */
[----:B------:R-:W0:Y:S01]  /*136d0*/  MUFU.EX2 R50, R50 ;  /* 0x0000003200327308 */ /* 0x000e220000000800 */
[C---:B---3--:R-:W-:Y:S01]  /*136e0*/  FADD.FTZ R3, R0.reuse, R3 ;  /* 0x0000000300037221 */ /* 0x048fe20000010000 */
[----:B------:R-:W-:-:S06]  /*136f0*/  F2FP.F16.F32.PACK_AB R149, R0, R149 ;  /* 0x000000950095723e */ /* 0x000fcc00000000ff */
[----:B------:R-:W2:Y:S01]  /*13700*/  MUFU.EX2 R154, R154 ;  /* 0x0000009a009a7308 */ /* 0x000ea20000000800 */
[C---:B-1----:R-:W-:Y:S01]  /*13710*/  FADD.FTZ R5, R35.reuse, R32 ;  /* 0x0000002023057221 */ /* 0x042fe20000010000 */
[----:B------:R-:W-:Y:S02]  /*13720*/  F2FP.F16.F32.PACK_AB R152, R35, R152 ;  /* 0x000000982398723e */ /* 0x000fe400000000ff */
[----:B------:R-:W-:-:S04]  /*13730*/  MOV R35, R87 ;  /* 0x0000005700237202 */ /* 0x000fc80000000f00 */
[----:B------:R1:W3:Y:S01]  /*13740*/  MUFU.EX2 R151, R52 ;  /* 0x0000003400977308 */ /* 0x0002e20000000800 */
[----:B0-----:R-:W-:-:S07]  /*13750*/  FADD.FTZ R32, R50, R3 ;  /* 0x0000000332207221 */ /* 0x001fce0000010000 */
[----:B------:R-:W0:Y:S01]  /*13760*/  MUFU.EX2 R54, R54 ;  /* 0x0000003600367308 */ /* 0x000e220000000800 */
[----:B--2---:R-:W-:Y:S01]  /*13770*/  FADD.FTZ R34, R154, R5 ;  /* 0x000000059a227221 */ /* 0x004fe20000010000 */
[----:B-1----:R-:W-:-:S06]  /*13780*/  IMAD.MOV.U32 R52, RZ, RZ, R87 ;  /* 0x000000ffff347224 */ /* 0x002fcc00078e0057 */
[----:B------:R1:W2:Y:S01]  /*13790*/  MUFU.EX2 R153, R56 ;  /* 0x0000003800997308 */ /* 0x0002a20000000800 */
[C---:B---3--:R-:W-:Y:S01]  /*137a0*/  FADD.FTZ R5, R151.reuse, R32 ;  /* 0x0000002097057221 */ /* 0x048fe20000010000 */
[----:B------:R-:W-:Y:S02]  /*137b0*/  F2FP.F16.F32.PACK_AB R151, R151, R50 ;  /* 0x000000329797723e */ /* 0x000fe400000000ff */
[-C--:B------:R-:W-:Y:S02]  /*137c0*/  MOV R50, R87.reuse ;  /* 0x0000005700327202 */ /* 0x080fe40000000f00 */
[-C--:B------:R-:W-:Y:S02]  /*137d0*/  MOV R32, R87.reuse ;  /* 0x0000005700207202 */ /* 0x080fe40000000f00 */
[----:B------:R-:W3:Y:S01]  /*137e0*/  MUFU.EX2 R58, R58 ;  /* 0x0000003a003a7308 */ /* 0x000ee20000000800 */
[----:B0-----:R-:W-:Y:S01]  /*137f0*/  FADD.FTZ R8, R54, R5 ;  /* 0x0000000536087221 */ /* 0x001fe20000010000 */
[----:B-1----:R-:W-:-:S06]  /*13800*/  MOV R56, R87 ;  /* 0x0000005700387202 */ /* 0x002fcc0000000f00 */
[----:B------:R-:W0:Y:S01]  /*13810*/  MUFU.EX2 R11, R11 ;  /* 0x0000000b000b7308 */ /* 0x000e220000000800 */
[C---:B--2---:R-:W-:Y:S01]  /*13820*/  FADD.FTZ R5, R153.reuse, R8 ;  /* 0x0000000899057221 */ /* 0x044fe20000010000 */
[----:B------:R-:W-:Y:S01]  /*13830*/  F2FP.F16.F32.PACK_AB R153, R153, R54 ;  /* 0x000000369999723e */ /* 0x000fe200000000ff */
[----:B------:R-:W-:-:S05]  /*13840*/  IMAD.MOV.U32 R54, RZ, RZ, R87 ;  /* 0x000000ffff367224 */ /* 0x000fca00078e0057 */
[----:B------:R-:W1:Y:S01]  /*13850*/  MUFU.EX2 R37, R37 ;  /* 0x0000002500257308 */ /* 0x000e620000000800 */
[----:B---3--:R-:W-:Y:S01]  /*13860*/  FADD.FTZ R8, R58, R5 ;  /* 0x000000053a087221 */ /* 0x008fe20000010000 */
[----:B------:R-:W-:Y:S02]  /*13870*/  IMAD.MOV.U32 R5, RZ, RZ, 0x3f800000 ;  /* 0x3f800000ff057424 */ /* 0x000fe400078e00ff */
[C---:B0-----:R-:W-:Y:S01]  /*13880*/  FADD.FTZ R3, R11.reuse, R34 ;  /* 0x000000220b037221 */ /* 0x041fe20000010000 */
[----:B------:R-:W-:Y:S01]  /*13890*/  F2FP.F16.F32.PACK_AB R154, R11, R154 ;  /* 0x0000009a0b9a723e */ /* 0x000fe200000000ff */
[--C-:B------:R-:W-:Y:S02]  /*138a0*/  IMAD.MOV.U32 R34, RZ, RZ, R87.reuse ;  /* 0x000000ffff227224 */ /* 0x100fe400078e0057 */
[C---:B-1----:R-:W-:Y:S01]  /*138b0*/  FADD.FTZ R0, R37.reuse, R8 ;  /* 0x0000000825007221 */ /* 0x042fe20000010000 */
[----:B------:R-:W-:Y:S01]  /*138c0*/  F2FP.F16.F32.PACK_AB R155, R37, R58 ;  /* 0x0000003a259b723e */ /* 0x000fe200000000ff */
[----:B------:R-:W-:-:S02]  /*138d0*/  IMAD.MOV.U32 R58, RZ, RZ, R87 ;  /* 0x000000ffff3a7224 */ /* 0x000fc400078e0057 */
[----:B------:R-:W-:Y:S01]  /*138e0*/  IMAD.MOV.U32 R37, RZ, RZ, R87 ;  /* 0x000000ffff257224 */ /* 0x000fe200078e0057 */
[----:B------:R-:W-:Y:S06]  /*138f0*/  @!P1 BRA `(.L_x_626) ;  /* 0x0000002800509947 */ /* 0x000fec0003800000 */
[----:B------:R-:W-:Y:S01]  /*13900*/  MOV R11, R14 ;  /* 0x0000000e000b7202 */ /* 0x000fe20000000f00 */
[----:B------:R-:W-:Y:S01]  /*13910*/  IMAD.MOV.U32 R12, RZ, RZ, R6 ;  /* 0x000000ffff0c7224 */ /* 0x000fe200078e0006 */
[----:B------:R-:W-:Y:S01]  /*13920*/  MOV R8, R174 ;  /* 0x000000ae00087202 */ /* 0x000fe20000000f00 */
[----:B------:R-:W-:Y:S01]  /*13930*/  IMAD.MOV.U32 R7, RZ, RZ, R181 ;  /* 0x000000ffff077224 */ /* 0x000fe200078e00b5 */
[----:B------:R-:W-:Y:S01]  /*13940*/  CS2R R86, SRZ ;  /* 0x0000000000567805 */ /* 0x000fe2000001ff00 */
[----:B------:R-:W-:Y:S01]  /*13950*/  IMAD.MOV.U32 R5, RZ, RZ, 0x3f800000 ;  /* 0x3f800000ff057424 */ /* 0x000fe200078e00ff */
        /* <DEDUP_REMOVED lines=30> */
[----:B------:R-:W-:-:S07]  /*13b40*/  CS2R R24, SRZ ;  /* 0x0000000000187805 */ /* 0x000fce000001ff00 */
.L_x_639:
[----:B------:R-:W-:-:S04]  /*13b50*/  ISETP.NE.AND P1, PT, R8, 0x1, PT ;  /* 0x000000010800780c */ /* 0x000fc80003f25270 */
[----:B------:R-:W-:-:S04]  /*13b60*/  SEL R6, RZ, 0x1, P1 ;  /* 0x00000001ff067807 */ /* 0x000fc80000800000 */
[----:B------:R-:W-:Y:S01]  /*13b70*/  LOP3.LUT R181, R7, R6, RZ, 0x3c, !PT ;  /* 0x0000000607b57212 */ /* 0x000fe200078e3cff */
[----:B------:R-:W-:Y:S06]  /*13b80*/  @!P0 BRA `(.L_x_627) ;  /* 0x0000000000048947 */ /* 0x000fec0003800000 */
[----:B------:R-:W-:Y:S01]  /*13b90*/  BPT.TRAP 0x1 ;  /* 0x000000040000795c */ /* 0x000fe20000300000 */
.L_x_627:
[----:B------:R-:W-:Y:S01]  /*13ba0*/  VIADD R174, R8, 0x1 ;  /* 0x0000000108ae7836 */ /* 0x000fe20000000000 */
[----:B------:R-:W-:-:S04]  /*13bb0*/  SHF.L.U32 R6, R181, 0x1f, RZ ;  /* 0x0000001fb5067819 */ /* 0x000fc800000006ff */
[----:B------:R-:W-:-:S04]  /*13bc0*/  ISETP.NE.AND P1, PT, R174, 0x2, PT ;  /* 0x00000002ae00780c */ /* 0x000fc80003f25270 */
[----:B------:R-:W-:-:S04]  /*13bd0*/  SEL R174, R174, RZ, P1 ;  /* 0x000000ffaeae7207 */ /* 0x000fc80000800000 */
[----:B------:R-:W-:-:S04]  /*13be0*/  LEA R13, R174, R2, 0x3 ;  /* 0x00000002ae0d7211 */ /* 0x000fc800078e18ff */
[----:B------:R0:W1:Y:S01]  /*13bf0*/  SYNCS.PHASECHK.TRANS64.TRYWAIT P1, [R13+URZ+0x2a830], R6 ;  /* 0x02a830060d0075a7 */ /* 0x000062000802017f */
[----:B------:R-:W-:Y:S05]  /*13c00*/  @!P0 BRA `(.L_x_628) ;  /* 0x0000000000048947 */ /* 0x000fea0003800000 */
[----:B------:R-:W-:Y:S01]  /*13c10*/  BPT.TRAP 0x1 ;  /* 0x000000040000795c */ /* 0x000fe20000300000 */
.L_x_628:
[----:B------:R-:W-:Y:S01]  /*13c20*/  IMAD R95, R174, 0x900, R4 ;  /* 0x00000900ae5f7824 */ /* 0x000fe200078e0204 */
[----:B------:R-:W-:Y:S03]  /*13c30*/  BSSY B1, `(.L_x_629) ;  /* 0x0000006000017945 */ /* 0x000fe60003800000 */
[C---:B------:R-:W-:Y:S02]  /*13c40*/  VIADD R92, R95.reuse, 0x2 ;  /* 0x000000025f5c7836 */ /* 0x040fe40000000000 */
[----:B------:R-:W-:Y:S01]  /*13c50*/  VIADD R91, R95, 0x4 ;  /* 0x000000045f5b7836 */ /* 0x000fe20000000000 */
[----:B-1----:R-:W-:Y:S06]  /*13c60*/  @P1 BRA `(.L_x_630) ;  /* 0x0000000000081947 */ /* 0x002fec0003800000 */
[----:B------:R-:W1:Y:S02]  /*13c70*/  SYNCS.PHASECHK.TRANS64.TRYWAIT P1, [R13+URZ+0x2a830], R6 ;  /* 0x02a830060d0075a7 */ /* 0x000e64000802017f */
[----:B-1----:R-:W-:Y:S05]  /*13c80*/  @!P1 BRA `(.L_x_631) ;  /* 0x000000e000089947 */ /* 0x002fea0003800000 */
.L_x_630:
[----:B------:R-:W-:Y:S05]  /*13c90*/  BSYNC B1 ;  /* 0x0000000000017941 */ /* 0x000fea0003800000 */
.L_x_629:
[----:B------:R-:W2:Y:S04]  /*13ca0*/  LDL.64 R96, [R1+0x30] ;  /* 0x0000300001607983 */ /* 0x000ea80000100a00 */
[----:B------:R3:W-:Y:S04]  /*13cb0*/  STL.64 [R1+0x88], R10 ;  /* 0x0000880a01007387 */ /* 0x0007e80000100a00 */
[----:B---3--:R-:W3:Y:S01]  /*13cc0*/  LDL.64 R10, [R1+0x28] ;  /* 0x00002800010a7983 */ /* 0x008ee20000100a00 */
[----:B------:R-:W-:Y:S01]  /*13cd0*/  MOV R88, R95 ;  /* 0x0000005f00587202 */ /* 0x000fe20000000f00 */
[C---:B------:R-:W-:Y:S01]  /*13ce0*/  VIADD R90, R95.reuse, 0x6 ;  /* 0x000000065f5a7836 */ /* 0x040fe20000000000 */
[----:B------:R-:W-:Y:S01]  /*13cf0*/  MOV R14, UR58 ;  /* 0x0000003a000e7c02 */ /* 0x000fe20008000f00 */
[----:B------:R-:W-:Y:S01]  /*13d00*/  IMAD.MOV.U32 R89, RZ, RZ, 0x40000040 ;  /* 0x40000040ff597424 */ /* 0x000fe200078e00ff */
[----:B------:R-:W-:Y:S01]  /*13d10*/  R2UR UR46, R88 ;  /* 0x00000000582e72ca */ /* 0x000fe200000e0000 */
[----:B------:R-:W-:Y:S01]  /*13d20*/  IMAD.MOV.U32 R93, RZ, RZ, 0x40000040 ;  /* 0x40000040ff5d7424 */ /* 0x000fe200078e00ff */
[----:B------:R-:W-:Y:S01]  /*13d30*/  MOV R88, R92 ;  /* 0x0000005c00587202 */ /* 0x000fe20000000f00 */
[C---:B------:R-:W-:Y:S01]  /*13d40*/  VIADD R92, R95.reuse, 0x304 ;  /* 0x000003045f5c7836 */ /* 0x040fe20000000000 */
[----:B------:R-:W-:Y:S01]  /*13d50*/  MOV R193, UR38 ;  /* 0x0000002600c17c02 */ /* 0x000fe20008000f00 */
[-C--:B------:R-:W-:Y:S01]  /*13d60*/  FMUL.FTZ R24, R24, R94.reuse ;  /* 0x0000005e18187220 */ /* 0x080fe20000410000 */
[----:B------:R-:W-:Y:S01]  /*13d70*/  R2UR UR42, R88 ;  /* 0x00000000582a72ca */ /* 0x000fe200000e0000 */
[----:B------:R-:W-:Y:S01]  /*13d80*/  IMAD.MOV.U32 R88, RZ, RZ, R91 ;  /* 0x000000ffff587224 */ /* 0x000fe200078e005b */
[----:B------:R-:W-:Y:S01]  /*13d90*/  R2UR UR58, R90 ;  /* 0x000000005a3a72ca */ /* 0x000fe200000e0000 */
[----:B------:R-:W-:Y:S01]  /*13da0*/  VIADD R90, R95, 0x302 ;  /* 0x000003025f5a7836 */ /* 0x000fe20000000000 */
[----:B------:R-:W-:Y:S01]  /*13db0*/  MOV R198, UR45 ;  /* 0x0000002d00c67c02 */ /* 0x000fe20008000f00 */
[-C--:B------:R-:W-:Y:S01]  /*13dc0*/  FMUL.FTZ R25, R25, R94.reuse ;  /* 0x0000005e19197220 */ /* 0x080fe20000410000 */
[----:B------:R-:W-:Y:S01]  /*13dd0*/  R2UR UR38, R88 ;  /* 0x00000000582672ca */ /* 0x000fe200000e0000 */
[C---:B------:R-:W-:Y:S01]  /*13de0*/  VIADD R88, R95.reuse, 0x300 ;  /* 0x000003005f587836 */ /* 0x040fe20000000000 */
[----:B------:R-:W-:Y:S01]  /*13df0*/  R2UR UR30, R90 ;  /* 0x000000005a1e72ca */ /* 0x000fe200000e0000 */
[----:B------:R-:W-:Y:S01]  /*13e00*/  VIADD R90, R95, 0x600 ;  /* 0x000006005f5a7836 */ /* 0x000fe20000000000 */
[----:B01----:R-:W-:Y:S01]  /*13e10*/  MOV R6, UR44 ;  /* 0x0000002c00067c02 */ /* 0x003fe20008000f00 */
[-C--:B------:R-:W-:Y:S01]  /*13e20*/  FMUL.FTZ R28, R28, R94.reuse ;  /* 0x0000005e1c1c7220 */ /* 0x080fe20000410000 */
[----:B------:R-:W-:Y:S01]  /*13e30*/  R2UR UR34, R88 ;  /* 0x00000000582272ca */ /* 0x000fe200000e0000 */
[-C--:B------:R-:W-:Y:S01]  /*13e40*/  FMUL.FTZ R29, R29, R94.reuse ;  /* 0x0000005e1d1d7220 */ /* 0x080fe20000410000 */
[----:B------:R-:W-:Y:S01]  /*13e50*/  IADD3 R88, R95, 0x306, RZ ;  /* 0x000003065f587810 */ /* 0x000fe20007ffe0ff */
[-C--:B------:R-:W-:Y:S01]  /*13e60*/  FMUL.FTZ R32, R32, R94.reuse ;  /* 0x0000005e20207220 */ /* 0x080fe20000410000 */
[----:B------:R-:W-:Y:S01]  /*13e70*/  R2UR UR47, R89 ;  /* 0x00000000592f72ca */ /* 0x000fe200000e0000 */
[-C--:B------:R-:W-:Y:S01]  /*13e80*/  FMUL.FTZ R33, R33, R94.reuse ;  /* 0x0000005e21217220 */ /* 0x080fe20000410000 */
[----:B------:R-:W-:Y:S01]  /*13e90*/  R2UR UR26, R92 ;  /* 0x000000005c1a72ca */ /* 0x000fe200000e0000 */
[-C--:B------:R-:W-:Y:S01]  /*13ea0*/  FMUL.FTZ R36, R36, R94.reuse ;  /* 0x0000005e24247220 */ /* 0x080fe20000410000 */
[----:B------:R-:W-:Y:S01]  /*13eb0*/  R2UR UR22, R88 ;  /* 0x00000000581672ca */ /* 0x000fe200000e0000 */
[C---:B------:R-:W-:Y:S01]  /*13ec0*/  VIADD R88, R95.reuse, 0x604 ;  /* 0x000006045f587836 */ /* 0x040fe20000000000 */
[----:B------:R-:W-:Y:S01]  /*13ed0*/  R2UR UR18, R90 ;  /* 0x000000005a1272ca */ /* 0x000fe200000e0000 */
[----:B------:R-:W-:Y:S01]  /*13ee0*/  VIADD R90, R95, 0x606 ;  /* 0x000006065f5a7836 */ /* 0x000fe20000000000 */
[----:B------:R-:W-:Y:S01]  /*13ef0*/  MOV R91, 0x40000040 ;  /* 0x40000040005b7802 */ /* 0x000fe20000000f00 */
[-C--:B------:R-:W-:Y:S01]  /*13f00*/  FMUL.FTZ R37, R37, R94.reuse ;  /* 0x0000005e25257220 */ /* 0x080fe20000410000 */
[----:B------:R-:W-:Y:S01]  /*13f10*/  IADD3 R92, R95, 0x602, RZ ;  /* 0x000006025f5c7810 */ /* 0x000fe20007ffe0ff */
[-C--:B------:R-:W-:Y:S01]  /*13f20*/  FMUL.FTZ R40, R40, R94.reuse ;  /* 0x0000005e28287220 */ /* 0x080fe20000410000 */
[----:B------:R-:W-:Y:S01]  /*13f30*/  MOV R21, UR39 ;  /* 0x0000002700157c02 */ /* 0x000fe20008000f00 */
[-C--:B------:R-:W-:Y:S01]  /*13f40*/  FMUL.FTZ R41, R41, R94.reuse ;  /* 0x0000005e29297220 */ /* 0x080fe20000410000 */
[----:B------:R-:W-:Y:S01]  /*13f50*/  MOV R9, UR59 ;  /* 0x0000003b00097c02 */ /* 0x000fe20008000f00 */
[-C--:B------:R-:W-:Y:S01]  /*13f60*/  FMUL.FTZ R44, R44, R94.reuse ;  /* 0x0000005e2c2c7220 */ /* 0x080fe20000410000 */
[----:B------:R-:W-:Y:S01]  /*13f70*/  R2UR UR43, R89 ;  /* 0x00000000592b72ca */ /* 0x000fe200000e0000 */
        /* <DEDUP_REMOVED lines=34> */
[----:B------:R-:W-:Y:S01]  /*141a0*/  MOV R196, UR41 ;  /* 0x0000002900c47c02 */ /* 0x000fe20008000f00 */
[----:B------:R0:W-:Y:S01]  /*141b0*/  STL.64 [R1+0x80], R2 ;  /* 0x0000800201007387 */ /* 0x0001e20000100a00 */
[----:B------:R-:W-:Y:S01]  /*141c0*/  MOV R197, UR40 ;  /* 0x0000002800c57c02 */ /* 0x000fe20008000f00 */
[-C--:B------:R-:W-:Y:S01]  /*141d0*/  FMUL.FTZ R26, R26, R5.reuse ;  /* 0x000000051a1a7220 */ /* 0x080fe20000410000 */
        /* <DEDUP_REMOVED lines=8> */
[-C--:B------:R-:W-:Y:S01]  /*14260*/  FMUL.FTZ R35, R35, R5.reuse ;  /* 0x0000000523237220 */ /* 0x080fe20000410000 */
[----:B0-----:R-:W4:Y:S01]  /*14270*/  LDL.64 R2, [R1+0x18] ;  /* 0x0000180001027983 */ /* 0x001f220000100a00 */
        /* <DEDUP_REMOVED lines=25> */
[----:B--2---:R-:W-:-:S02]  /*14410*/  R2UR UR44, R96 ;  /* 0x00000000602c72ca */ /* 0x004fc400000e0000 */
[----:B------:R-:W-:Y:S02]  /*14420*/  R2UR UR45, R97 ;  /* 0x00000000612d72ca */ /* 0x000fe400000e0000 */
[----:B------:R-:W-:-:S11]  /*14430*/  WARPGROUP.ARRIVE ;  /* 0x00000000000079c5 */ /* 0x000fd60000000000 */
[----:B------:R-:W-:Y:S01]  /*14440*/  HGMMA.64x96x16.F32 R88, gdesc[UR44], RZ, !UPT, gsb0 ;  /* 0x016000002c5879f0 */ /* 0x000fe2000c0008ff */
[----:B---3--:R-:W-:Y:S02]  /*14450*/  R2UR UR40, R10 ;  /* 0x000000000a2872ca */ /* 0x008fe400000e0000 */
[----:B------:R-:W-:Y:S02]  /*14460*/  R2UR UR41, R11 ;  /* 0x000000000b2972ca */ /* 0x000fe400000e0000 */
[----:B------:R0:W5:Y:S01]  /*14470*/  LDL.LU.64 R10, [R1+0x88] ;  /* 0x00008800010a7983 */ /* 0x0001620000300a00 */
[----:B------:R-:W-:Y:S02]  /*14480*/  WARPGROUP.DEPBAR.LE gsb0, 0x0 ;  /* 0x00008000000079c5 */ /* 0x000fe40000010000 */
[----:B------:R-:W-:-:S08]  /*14490*/  WARPGROUP.ARRIVE ;  /* 0x00000000000079c5 */ /* 0x000fd00000000000 */
[----:B------:R-:W-:Y:S01]  /*144a0*/  HGMMA.64x96x16.F32 R88, gdesc[UR40], R88, gsb0 ;  /* 0x01600000285879f0 */ /* 0x000fe20008000858 */
[----:B------:R-:W-:Y:S02]  /*144b0*/  R2UR UR41, R196 ;  /* 0x00000000c42972ca */ /* 0x000fe400000e0000 */
[----:B------:R-:W-:Y:S02]  /*144c0*/  R2UR UR40, R197 ;  /* 0x00000000c52872ca */ /* 0x000fe400000e0000 */
[----:B------:R-:W2:Y:S01]  /*144d0*/  LDL.64 R196, [R1+0x20] ;  /* 0x0000200001c47983 */ /* 0x000ea20000100a00 */
[----:B----4-:R-:W-:Y:S02]  /*144e0*/  R2UR UR56, R2 ;  /* 0x00000000023872ca */ /* 0x010fe400000e0000 */
[----:B------:R-:W-:Y:S01]  /*144f0*/  R2UR UR57, R3 ;  /* 0x00000000033972ca */ /* 0x000fe200000e0000 */
[----:B------:R-:W-:Y:S02]  /*14500*/  WARPGROUP.DEPBAR.LE gsb0, 0x0 ;  /* 0x00008000000079c5 */ /* 0x000fe40000010000 */
[----:B------:R-:W-:Y:S01]  /*14510*/  WARPGROUP.ARRIVE ;  /* 0x00000000000079c5 */ /* 0x000fe20000000000 */
[----:B--2---:R-:W-:-:S02]  /*14520*/  R2UR UR36, R196 ;  /* 0x00000000c42472ca */ /* 0x004fc400000e0000 */
[----:B------:R-:W-:Y:S02]  /*14530*/  R2UR UR37, R197 ;  /* 0x00000000c52572ca */ /* 0x000fe400000e0000 */
[----:B------:R-:W2:Y:S11]  /*14540*/  LDL.64 R196, [R1] ;  /* 0x0000000001c47983 */ /* 0x000eb60000100a00 */
[----:B------:R-:W-:Y:S01]  /*14550*/  HGMMA.64x96x16.F32 R88, gdesc[UR36], R88, gsb0 ;  /* 0x01600000245879f0 */ /* 0x000fe20008000858 */
[----:B------:R-:W-:-:S02]  /*14560*/  R2UR UR37, R194 ;  /* 0x00000000c22572ca */ /* 0x000fc400000e0000 */
[----:B------:R-:W-:Y:S02]  /*14570*/  R2UR UR36, R195 ;  /* 0x00000000c32472ca */ /* 0x000fe400000e0000 */
[----:B------:R-:W3:Y:S04]  /*14580*/  LDL.64 R194, [R1+0x8] ;  /* 0x0000080001c27983 */ /* 0x000ee80000100a00 */
[----:B------:R0:W5:Y:S01]  /*14590*/  LDL.LU.64 R2, [R1+0x80] ;  /* 0x0000800001027983 */ /* 0x0001620000300a00 */
[----:B------:R-:W-:Y:S02]  /*145a0*/  WARPGROUP.DEPBAR.LE gsb0, 0x0 ;  /* 0x00008000000079c5 */ /* 0x000fe40000010000 */
[----:B------:R-:W-:-:S06]  /*145b0*/  WARPGROUP.ARRIVE ;  /* 0x00000000000079c5 */ /* 0x000fcc0000000000 */
[----:B------:R-:W-:Y:S01]  /*145c0*/  HGMMA.64x96x16.F32 R88, gdesc[UR56], R88, gsb0 ;  /* 0x01600000385879f0 */ /* 0x000fe20008000858 */
[----:B------:R-:W-:Y:S02]  /*145d0*/  R2UR UR58, R14 ;  /* 0x000000000e3a72ca */ /* 0x000fe400000e0000 */
[----:B------:R-:W-:Y:S02]  /*145e0*/  R2UR UR57, R15 ;  /* 0x000000000f3972ca */ /* 0x000fe400000e0000 */
[----:B------:R-:W4:Y:S01]  /*145f0*/  LDL.64 R14, [R1+0x10] ;  /* 0x00001000010e7983 */ /* 0x000f220000100a00 */
[----:B------:R-:W-:Y:S02]  /*14600*/  WARPGROUP.DEPBAR.LE gsb0, 0x0 ;  /* 0x00008000000079c5 */ /* 0x000fe40000010000 */
[----:B------:R-:W-:Y:S01]  /*14610*/  WARPGROUP.ARRIVE ;  /* 0x00000000000079c5 */ /* 0x000fe20000000000 */
[----:B---3--:R-:W-:Y:S02]  /*14620*/  R2UR UR28, R194 ;  /* 0x00000000c21c72ca */ /* 0x008fe400000e0000 */
[----:B------:R-:W-:-:S02]  /*14630*/  R2UR UR29, R195 ;  /* 0x00000000c31d72ca */ /* 0x000fc400000e0000 */
[----:B----4-:R-:W-:Y:S02]  /*14640*/  R2UR UR32, R14 ;  /* 0x000000000e2072ca */ /* 0x010fe400000e0000 */
[----:B------:R-:W-:-:S13]  /*14650*/  R2UR UR33, R15 ;  /* 0x000000000f2172ca */ /* 0x000fda00000e0000 */
[----:B------:R-:W-:Y:S01]  /*14660*/  HGMMA.64x96x16.F32 R88, gdesc[UR32], R88, gsb0 ;  /* 0x01600000205879f0 */ /* 0x000fe20008000858 */
[----:B--2---:R-:W-:Y:S02]  /*14670*/  R2UR UR24, R196 ;  /* 0x00000000c41872ca */ /* 0x004fe400000e0000 */
[----:B------:R-:W-:Y:S01]  /*14680*/  R2UR UR25, R197 ;  /* 0x00000000c51972ca */ /* 0x000fe200000e0000 */
[----:B------:R-:W-:Y:S02]  /*14690*/  WARPGROUP.DEPBAR.LE gsb0, 0x0 ;  /* 0x00008000000079c5 */ /* 0x000fe40000010000 */
[----:B------:R-:W-:-:S06]  /*146a0*/  WARPGROUP.ARRIVE ;  /* 0x00000000000079c5 */ /* 0x000fcc0000000000 */
[----:B------:R-:W-:Y:S03]  /*146b0*/  HGMMA.64x96x16.F32 R88, gdesc[UR28], R88, gsb0 ;  /* 0x016000001c5879f0 */ /* 0x000fe60008000858 */
[----:B------:R-:W-:Y:S02]  /*146c0*/  WARPGROUP.DEPBAR.LE gsb0, 0x0 ;  /* 0x00008000000079c5 */ /* 0x000fe40000010000 */
[----:B------:R-:W-:-:S06]  /*146d0*/  WARPGROUP.ARRIVE ;  /* 0x00000000000079c5 */ /* 0x000fcc0000000000 */
[----:B------:R-:W-:Y:S01]  /*146e0*/  HGMMA.64x96x16.F32 R88, gdesc[UR24], R88, gsb0 ;  /* 0x01600000185879f0 */ /* 0x000fe20008000858 */
[----:B------:R-:W-:Y:S01]  /*146f0*/  UMOV UR20, UR52 ;  /* 0x0000003400147c82 */ /* 0x000fe20008000000 */
[----:B------:R-:W-:Y:S01]  /*14700*/  UMOV UR21, UR53 ;  /* 0x0000003500157c82 */ /* 0x000fe20008000000 */
[----:B------:R-:W-:Y:S02]  /*14710*/  WARPGROUP.DEPBAR.LE gsb0, 0x0 ;  /* 0x00008000000079c5 */ /* 0x000fe40000010000 */
[----:B------:R-:W-:-:S06]  /*14720*/  WARPGROUP.ARRIVE ;  /* 0x00000000000079c5 */ /* 0x000fcc0000000000 */
[----:B------:R-:W-:Y:S01]  /*14730*/  HGMMA.64x96x16.F32 R88, gdesc[UR20], R88, gsb0 ;  /* 0x01600000145879f0 */ /* 0x000fe20008000858 */
[----:B------:R-:W-:Y:S01]  /*14740*/  UMOV UR16, UR48 ;  /* 0x0000003000107c82 */ /* 0x000fe20008000000 */
[----:B------:R-:W-:Y:S01]  /*14750*/  UMOV UR17, UR49 ;  /* 0x0000003100117c82 */ /* 0x000fe20008000000 */
[----:B------:R-:W-:Y:S02]  /*14760*/  R2UR UR45, R198 ;  /* 0x00000000c62d72ca */ /* 0x000fe400000e0000 */
[----:B------:R-:W-:Y:S01]  /*14770*/  R2UR UR44, R6 ;  /* 0x00000000062c72ca */ /* 0x000fe200000e0000 */
[----:B------:R-:W-:Y:S02]  /*14780*/  WARPGROUP.DEPBAR.LE gsb0, 0x0 ;  /* 0x00008000000079c5 */ /* 0x000fe40000010000 */
[----:B------:R-:W-:-:S06]  /*14790*/  WARPGROUP.ARRIVE ;  /* 0x00000000000079c5 */ /* 0x000fcc0000000000 */
[----:B------:R-:W-:Y:S04]  /*147a0*/  HGMMA.64x96x16.F32 R88, gdesc[UR16], R88, gsb0 ;  /* 0x01600000105879f0 */ /* 0x000fe80008000858 */
[----:B------:R-:W-:Y:S01]  /*147b0*/  UMOV UR12, UR44 ;  /* 0x0000002c000c7c82 */ /* 0x000fe20008000000 */
[----:B------:R-:W-:Y:S01]  /*147c0*/  UMOV UR13, UR45 ;  /* 0x0000002d000d7c82 */ /* 0x000fe20008000000 */
        /* <DEDUP_REMOVED lines=10> */
[----:B------:R-:W-:Y:S01]  /*14870*/  R2UR UR39, R21 ;  /* 0x00000000152772ca */ /* 0x000fe200000e0000 */
[----:B------:R-:W-:Y:S02]  /*14880*/  WARPGROUP.DEPBAR.LE gsb0, 0x0 ;  /* 0x00008000000079c5 */ /* 0x000fe40000010000 */
[----:B------:R-:W-:-:S06]  /*14890*/  WARPGROUP.ARRIVE ;  /* 0x00000000000079c5 */ /* 0x000fcc0000000000 */
[----:B------:R-:W-:Y:S01]  /*148a0*/  HGMMA.64x96x16.F32 R88, gdesc[UR8], R88, gsb0 ;  /* 0x01600000085879f0 */ /* 0x000fe20008000858 */
[----:B------:R-:W-:Y:S02]  /*148b0*/  R2UR UR38, R193 ;  /* 0x00000000c12672ca */ /* 0x000fe400000e0000 */
[----:B------:R-:W-:Y:S02]  /*148c0*/  R2UR UR59, R9 ;  /* 0x00000000093b72ca */ /* 0x000fe400000e0000 */
[----:B------:R-:W-:Y:S01]  /*148d0*/  R2UR UR56, R20 ;  /* 0x00000000143872ca */ /* 0x000fe200000e0000 */
[----:B------:R-:W-:Y:S01]  /*148e0*/  FMUL.FTZ R87, R87, R5 ;  /* 0x0000000557577220 */ /* 0x000fe20000410000 */
[----:B------:R-:W-:Y:S02]  /*148f0*/  WARPGROUP.DEPBAR.LE gsb0, 0x0 ;  /* 0x00008000000079c5 */ /* 0x000fe40000010000 */
[----:B0-----:R-:W-:Y:S11]  /*14900*/  @!P0 BRA `(.L_x_632) ;  /* 0x0000000000048947 */ /* 0x001ff60003800000 */
[----:B------:R-:W-:Y:S01]  /*14910*/  BPT.TRAP 0x1 ;  /* 0x000000040000795c */ /* 0x000fe20000300000 */
.L_x_632:
[----:B------:R-:W-:Y:S02]  /*14920*/  SHF.L.U32 R5, R7, 0x1f, RZ ;  /* 0x0000001f07057819 */ /* 0x000fe400000006ff */
[----:B-----5:R-:W-:-:S04]  /*14930*/  LEA R15, R8, R2, 0x3 ;  /* 0x00000002080f7211 */ /* 0x020fc800078e18ff */
[----:B------:R0:W1:Y:S01]  /*14940*/  SYNCS.PHASECHK.TRANS64.TRYWAIT P1, [R15+URZ+0x2a850], R5 ;  /* 0x02a850050f0075a7 */ /* 0x000062000802017f */
[----:B------:R-:W-:Y:S05]  /*14950*/  @!P0 BRA `(.L_x_633) ;  /* 0x0000000000048947 */ /* 0x000fea0003800000 */
[----:B------:R-:W-:Y:S01]  /*14960*/  BPT.TRAP 0x1 ;  /* 0x000000040000795c */ /* 0x000fe20000300000 */
.L_x_633:
[----:B------:R-:W-:Y:S04]  /*14970*/  BSSY B1, `(.L_x_634) ;  /* 0x0000004000017945 */ /* 0x000fe80003800000 */
[----:B-1----:R-:W-:Y:S05]  /*14980*/  @P1 BRA `(.L_x_635) ;  /* 0x0000000000081947 */ /* 0x002fea0003800000 */
[----:B------:R-:W1:Y:S02]  /*14990*/  SYNCS.PHASECHK.TRANS64.TRYWAIT P1, [R15+URZ+0x2a850], R5 ;  /* 0x02a850050f0075a7 */ /* 0x000e64000802017f */
[----:B-1----:R-:W-:Y:S05]  /*149a0*/  @!P1 BRA `(.L_x_636) ;  /* 0x000000d000d49947 */ /* 0x002fea0003800000 */
.L_x_635:
[----:B------:R-:W-:Y:S05]  /*149b0*/  BSYNC B1 ;  /* 0x0000000000017941 */ /* 0x000fea0003800000 */
.L_x_634:
[----:B01----:R-:W-:Y:S01]  /*149c0*/  VIADD R5, R2, 0x400 ;  /* 0x0000040002057836 */ /* 0x003fe20000000000 */
[----:B------:R-:W-:Y:S01]  /*149d0*/  WARPGROUP.ARRIVE ;  /* 0x00000000000079c5 */ /* 0x000fe20000000000 */
[----:B------:R-:W-:Y:S02]  /*149e0*/  IMAD.MOV.U32 R7, RZ, RZ, 0x40000040 ;  /* 0x40000040ff077424 */ /* 0x000fe400078e00ff */
[----:B------:R-:W-:Y:S01]  /*149f0*/  IMAD.MOV.U32 R9, RZ, RZ, 0x40000040 ;  /* 0x40000040ff097424 */ /* 0x000fe200078e00ff */
[----:B------:R-:W-:Y:S02]  /*14a00*/  SHF.R.U32.HI R5, RZ, 0x4, R5 ;  /* 0x00000004ff057819 */ /* 0x000fe40000011605 */
[----:B------:R-:W-:Y:S02]  /*14a10*/  R2UR UR7, R7 ;  /* 0x00000000070772ca */ /* 0x000fe400000e0000 */
[----:B------:R-:W-:Y:S02]  /*14a20*/  LOP3.LUT R5, R5, 0x3fff, RZ, 0xc0, !PT ;  /* 0x00003fff05057812 */ /* 0x000fe400078ec0ff */
[----:B------:R-:W-:-:S02]  /*14a30*/  MOV R7, 0x40000040 ;  /* 0x4000004000077802 */ /* 0x000fc40000000f00 */
[----:B------:R-:W-:-:S05]  /*14a40*/  LOP3.LUT R5, R5, 0x3000000, RZ, 0xfc, !PT ;  /* 0x0300000005057812 */ /* 0x000fca00078efcff */
[----:B------:R-:W-:-:S05]  /*14a50*/  IMAD R6, R8, 0x600, R5 ;  /* 0x0000060008067824 */ /* 0x000fca00078e0205 */
[C---:B------:R-:W-:Y:S02]  /*14a60*/  R2UR UR6, R6.reuse ;  /* 0x00000000060672ca */ /* 0x040fe400000e0000 */
[----:B------:R-:W-:-:S11]  /*14a70*/  IADD3 R8, R6, 0x80, RZ ;  /* 0x0000008006087810 */ /* 0x000fd60007ffe0ff */
[----:B------:R-:W-:Y:S01]  /*14a80*/  HGMMA.64x128x16.F32 R24, R156, gdesc[UR4].tnspB, R24, gsb0 ;  /* 0x41e000049c187df0 */ /* 0x000fe20008000818 */
[----:B------:R-:W-:Y:S01]  /*14a90*/  R2UR UR6, R8 ;  /* 0x00000000080672ca */ /* 0x000fe200000e0000 */
[----:B------:R-:W-:Y:S01]  /*14aa0*/  VIADD R8, R6, 0x100 ;  /* 0x0000010006087836 */ /* 0x000fe20000000000 */
[----:B------:R-:W-:Y:S02]  /*14ab0*/  R2UR UR7, R9 ;  /* 0x00000000090772ca */ /* 0x000fe400000e0000 */
[----:B------:R-:W-:Y:S01]  /*14ac0*/  MOV R9, 0x40000040 ;  /* 0x4000004000097802 */ /* 0x000fe20000000f00 */
[----:B------:R-:W-:Y:S02]  /*14ad0*/  WARPGROUP.DEPBAR.LE gsb0, 0x0 ;  /* 0x00008000000079c5 */ /* 0x000fe40000010000 */
[----:B------:R-:W-:-:S08]  /*14ae0*/  WARPGROUP.ARRIVE ;  /* 0x00000000000079c5 */ /* 0x000fd00000000000 */
[----:B------:R-:W-:Y:S01]  /*14af0*/  HGMMA.64x128x16.F32 R24, R136, gdesc[UR4].tnspB, R24, gsb0 ;  /* 0x41e0000488187df0 */ /* 0x000fe20008000818 */
[----:B------:R-:W-:Y:S01]  /*14b00*/  R2UR UR6, R8 ;  /* 0x00000000080672ca */ /* 0x000fe200000e0000 */
[----:B------:R-:W-:Y:S01]  /*14b10*/  VIADD R8, R6, 0x180 ;  /* 0x0000018006087836 */ /* 0x000fe20000000000 */
[----:B------:R-:W-:Y:S01]  /*14b20*/  R2UR UR7, R9 ;  /* 0x00000000090772ca */ /* 0x000fe200000e0000 */
[----:B------:R-:W-:Y:S01]  /*14b30*/  IMAD.MOV.U32 R9, RZ, RZ, 0x40000040 ;  /* 0x40000040ff097424 */ /* 0x000fe200078e00ff */
[----:B------:R-:W-:Y:S02]  /*14b40*/  WARPGROUP.DEPBAR.LE gsb0, 0x0 ;  /* 0x00008000000079c5 */ /* 0x000fe40000010000 */
[----:B------:R-:W-:-:S09]  /*14b50*/  WARPGROUP.ARRIVE ;  /* 0x00000000000079c5 */ /* 0x000fd20000000000 */
[----:B------:R-:W-:Y:S01]  /*14b60*/  HGMMA.64x128x16.F32 R24, R140, gdesc[UR4].tnspB, R24, gsb0 ;  /* 0x41e000048c187df0 */ /* 0x000fe20008000818 */
[----:B------:R-:W-:Y:S02]  /*14b70*/  R2UR UR6, R8 ;  /* 0x00000000080672ca */ /* 0x000fe400000e0000 */
[----:B------:R-:W-:Y:S01]  /*14b80*/  R2UR UR7, R9 ;  /* 0x00000000090772ca */ /* 0x000fe200000e0000 */
[----:B------:R-:W-:Y:S01]  /*14b90*/  IMAD.MOV.U32 R9, RZ, RZ, 0x40000040 ;  /* 0x40000040ff097424 */ /* 0x000fe200078e00ff */
[C---:B------:R-:W-:Y:S01]  /*14ba0*/  IADD3 R8, R6.reuse, 0x200, RZ ;  /* 0x0000020006087810 */ /* 0x040fe20007ffe0ff */
[----:B------:R-:W-:Y:S01]  /*14bb0*/  VIADD R6, R6, 0x280 ;  /* 0x0000028006067836 */ /* 0x000fe20000000000 */
[----:B------:R-:W-:Y:S02]  /*14bc0*/  WARPGROUP.DEPBAR.LE gsb0, 0x0 ;  /* 0x00008000000079c5 */ /* 0x000fe40000010000 */
[----:B------:R-:W-:-:S07]  /*14bd0*/  WARPGROUP.ARRIVE ;  /* 0x00000000000079c5 */ /* 0x000fce0000000000 */
[----:B------:R-:W-:Y:S01]  /*14be0*/  HGMMA.64x128x16.F32 R24, R144, gdesc[UR4].tnspB, R24, gsb0 ;  /* 0x41e0000490187df0 */ /* 0x000fe20008000818 */
[----:B------:R-:W-:Y:S02]  /*14bf0*/  R2UR UR6, R8 ;  /* 0x00000000080672ca */ /* 0x000fe400000e0000 */
[----:B------:R-:W-:Y:S01]  /*14c00*/  R2UR UR7, R9 ;  /* 0x00000000090772ca */ /* 0x000fe200000e0000 */
[----:B------:R-:W-:Y:S02]  /*14c10*/  WARPGROUP.DEPBAR.LE gsb0, 0x0 ;  /* 0x00008000000079c5 */ /* 0x000fe40000010000 */
[----:B------:R-:W-:-:S10]  /*14c20*/  WARPGROUP.ARRIVE ;  /* 0x00000000000079c5 */ /* 0x000fd40000000000 */
[----:B------:R-:W-:Y:S01]  /*14c30*/  HGMMA.64x128x16.F32 R24, R148, gdesc[UR4].tnspB, R24, gsb0 ;  /* 0x41e0000494187df0 */ /* 0x000fe20008000818 */
[----:B------:R-:W-:Y:S02]  /*14c40*/  R2UR UR6, R6 ;  /* 0x00000000060672ca */ /* 0x000fe400000e0000 */
[----:B------:R-:W-:Y:S01]  /*14c50*/  R2UR UR7, R7 ;  /* 0x00000000070772ca */ /* 0x000fe200000e0000 */
[----:B------:R-:W-:Y:S02]  /*14c60*/  WARPGROUP.DEPBAR.LE gsb0, 0x0 ;  /* 0x00008000000079c5 */ /* 0x000fe40000010000 */
[----:B------:R-:W-:-:S10]  /*14c70*/  WARPGROUP.ARRIVE ;  /* 0x00000000000079c5 */ /* 0x000fd40000000000 */
[----:B------:R-:W-:Y:S03]  /*14c80*/  HGMMA.64x128x16.F32 R24, R152, gdesc[UR4].tnspB, R24, gsb0 ;  /* 0x41e0000498187df0 */ /* 0x000fe60008000818 */
[----:B------:R-:W-:Y:S02]  /*14c90*/  WARPGROUP.DEPBAR.LE gsb0, 0x0 ;  /* 0x00008000000079c5 */ /* 0x000fe40000010000 */
[----:B------:R-:W-:Y:S05]  /*14ca0*/  @!P0 BRA `(.L_x_637) ;  /* 0x0000000000048947 */ /* 0x000fea0003800000 */
[----:B------:R-:W-:Y:S01]  /*14cb0*/  BPT.TRAP 0x1 ;  /* 0x000000040000795c */ /* 0x000fe20000300000 */
.L_x_637:
        /* <DEDUP_REMOVED lines=14> */
[----:B------:R-:W1:Y:S01]  /*14da0*/  MUFU.TANH R8, R8 ;  /* 0x0000000800087308 */ /* 0x000e620000002400 */
        /* <DEDUP_REMOVED lines=16> */
[----:B-1----:R-:W-:Y:S01]  /*14eb0*/  FMNMX.FTZ R6, R8, R6, !PT ;  /* 0x0000000608067209 */ /* 0x002fe20007810000 */
[----:B------:R-:W-:Y:S01]  /*14ec0*/  FMUL.FTZ R111, R114, UR38 ;  /* 0x00000026726f7c20 */ /* 0x000fe20008410000 */
[----:B------:R-:W-:Y:S01]  /*14ed0*/  FMUL.FTZ R113, R116, UR38 ;  /* 0x0000002674717c20 */ /* 0x000fe20008410000 */
[----:B------:R-:W-:Y:S01]  /*14ee0*/  FMUL.FTZ R112, R115, UR38 ;  /* 0x0000002673707c20 */ /* 0x000fe20008410000 */
[----:B------:R-:W-:Y:S01]  /*14ef0*/  FMUL.FTZ R114, R117, UR38 ;  /* 0x0000002675727c20 */ /* 0x000fe20008410000 */
[----:B------:R-:W-:Y:S01]  /*14f00*/  FMUL.FTZ R115, R118, UR38 ;  /* 0x0000002676737c20 */ /* 0x000fe20008410000 */
[----:B------:R-:W-:Y:S01]  /*14f10*/  FMUL.FTZ R117, R120, UR38 ;  /* 0x0000002678757c20 */ /* 0x000fe20008410000 */
[----:B------:R-:W1:Y:S01]  /*14f20*/  MUFU.TANH R21, R21 ;  /* 0x0000001500157308 */ /* 0x000e620000002400 */
[----:B--2---:R-:W-:Y:S01]  /*14f30*/  FMNMX.FTZ R5, R20, R11, !PT ;  /* 0x0000000b14057209 */ /* 0x004fe20007810000 */
        /* <DEDUP_REMOVED lines=19> */
[----:B------:R-:W-:-:S03]  /*15070*/  FMUL.FTZ R132, R135, UR38 ;  /* 0x0000002687847c20 */ /* 0x000fc60008410000 */
        /* <DEDUP_REMOVED lines=81> */
[----:B0-----:R-:W-:-:S05]  /*15590*/  FMNMX.FTZ R6, R130, R6, !PT ;  /* 0x0000000682067209 */ /* 0x001fca0007810000 */
[----:B------:R-:W0:Y:S01]  /*155a0*/  SHFL.BFLY PT, R9, R6, 0x2, 0x1f ;  /* 0x0c401f0006097f89 */ /* 0x000e2200000e0000 */
[----:B-1----:R-:W-:-:S04]  /*155b0*/  FMNMX.FTZ R5, R131, R5, !PT ;  /* 0x0000000583057209 */ /* 0x002fc80007810000 */
[----:B--2---:R-:W-:-:S05]  /*155c0*/  FMNMX.FTZ R14, R132, R5, !PT ;  /* 0x00000005840e7209 */ /* 0x004fca0007810000 */
[----:B------:R-:W1:Y:S01]  /*155d0*/  SHFL.BFLY PT, R5, R14, 0x2, 0x1f ;  /* 0x0c401f000e057f89 */ /* 0x000e6200000e0000 */
[----:B0-----:R-:W-:-:S05]  /*155e0*/  FMNMX.FTZ R6, R6, R9, !PT ;  /* 0x0000000906067209 */ /* 0x001fca0007810000 */
[----:B------:R-:W0:Y:S01]  /*155f0*/  SHFL.BFLY PT, R9, R6, 0x1, 0x1f ;  /* 0x0c201f0006097f89 */ /* 0x000e2200000e0000 */
[----:B-1----:R-:W-:-:S05]  /*15600*/  FMNMX.FTZ R14, R14, R5, !PT ;  /* 0x000000050e0e7209 */ /* 0x002fca0007810000 */
[----:B------:R-:W1:Y:S01]  /*15610*/  SHFL.BFLY PT, R5, R14, 0x1, 0x1f ;  /* 0x0c201f000e057f89 */ /* 0x000e6200000e0000 */
[----:B0-----:R-:W-:Y:S01]  /*15620*/  FMNMX.FTZ R6, R6, R9, !PT ;  /* 0x0000000906067209 */ /* 0x001fe20007810000 */
[----:B------:R-:W-:-:S04]  /*15630*/  IMAD.U32 R9, RZ, RZ, UR39 ;  /* 0x00000027ff097e24 */ /* 0x000fc8000f8e00ff */
[C---:B------:R-:W-:Y:S01]  /*15640*/  FADD.FTZ R94, -R6.reuse, R12 ;  /* 0x0000000c065e7221 */ /* 0x040fe20000010100 */
[----:B------:R-:W-:-:S03]  /*15650*/  FMUL.FTZ R12, R6, R9 ;  /* 0x00000009060c7220 */ /* 0x000fc60000410000 */
[-C--:B------:R-:W-:Y:S01]  /*15660*/  FMUL.FTZ R94, R94, R9.reuse ;  /* 0x000000095e5e7220 */ /* 0x080fe20000410000 */
[-CC-:B------:R-:W-:Y:S01]  /*15670*/  FFMA.FTZ R138, R97, R9.reuse, -R12.reuse ;  /* 0x00000009618a7223 */ /* 0x180fe2000001080c */
[-CC-:B------:R-:W-:Y:S01]  /*15680*/  FFMA.FTZ R97, R98, R9.reuse, -R12.reuse ;  /* 0x0000000962617223 */ /* 0x180fe2000001080c */
[-CC-:B------:R-:W-:Y:S01]  /*15690*/  FFMA.FTZ R156, R7, R9.reuse, -R12.reuse ;  /* 0x00000009079c7223 */ /* 0x180fe2000001080c */
[-CC-:B------:R-:W-:Y:S01]  /*156a0*/  FFMA.FTZ R135, R8, R9.reuse, -R12.reuse ;  /* 0x0000000908877223 */ /* 0x180fe2000001080c */
[--C-:B------:R-:W-:Y:S01]  /*156b0*/  FFMA.FTZ R140, R101, R9, -R12.reuse ;  /* 0x00000009658c7223 */ /* 0x100fe2000001080c */
[----:B------:R-:W-:Y:S01]  /*156c0*/  MUFU.EX2 R94, R94 ;  /* 0x0000005e005e7308 */ /* 0x000fe20000000800 */
[----:B-1----:R-:W-:Y:S01]  /*156d0*/  FMNMX.FTZ R14, R14, R5, !PT ;  /* 0x000000050e0e7209 */ /* 0x002fe20007810000 */
[-CC-:B------:R-:W-:Y:S01]  /*156e0*/  FFMA.FTZ R158, R88, R9.reuse, -R12.reuse ;  /* 0x00000009589e7223 */ /* 0x180fe2000001080c */
[-CC-:B------:R-:W-:Y:S01]  /*156f0*/  FFMA.FTZ R134, R89, R9.reuse, -R12.reuse ;  /* 0x0000000959867223 */ /* 0x180fe2000001080c */
[-CC-:B------:R-:W-:Y:S01]  /*15700*/  FFMA.FTZ R136, R92, R9.reuse, -R12.reuse ;  /* 0x000000095c887223 */ /* 0x180fe2000001080c */
[-CC-:B------:R-:W-:Y:S01]  /*15710*/  FFMA.FTZ R133, R93, R9.reuse, -R12.reuse ;  /* 0x000000095d857223 */ /* 0x180fe2000001080c */
[C---:B------:R-:W-:Y:S01]  /*15720*/  FADD.FTZ R5, -R14.reuse, R11 ;  /* 0x0000000b0e057221 */ /* 0x040fe20000010100 */
[-C--:B------:R-:W-:Y:S01]  /*15730*/  FMUL.FTZ R98, R14, R9.reuse ;  /* 0x000000090e627220 */ /* 0x080fe20000410000 */
[----:B------:R-:W0:Y:S01]  /*15740*/  MUFU.EX2 R156, R156 ;  /* 0x0000009c009c7308 */ /* 0x000e220000000800 */
[-C--:B------:R-:W-:Y:S01]  /*15750*/  FFMA.FTZ R93, R102, R9.reuse, -R12 ;  /* 0x00000009665d7223 */ /* 0x080fe2000001080c */
[-C--:B------:R-:W-:Y:S01]  /*15760*/  FMUL.FTZ R5, R5, R9.reuse ;  /* 0x0000000905057220 */ /* 0x080fe20000410000 */
[-CC-:B------:R-:W-:Y:S01]  /*15770*/  FFMA.FTZ R157, R20, R9.reuse, -R98.reuse ;  /* 0x00000009149d7223 */ /* 0x180fe20000010862 */
[-CC-:B------:R-:W-:Y:S01]  /*15780*/  FFMA.FTZ R101, R21, R9.reuse, -R98.reuse ;  /* 0x0000000915657223 */ /* 0x180fe20000010862 */
[-CC-:B------:R-:W-:Y:S01]  /*15790*/  FFMA.FTZ R159, R90, R9.reuse, -R98.reuse ;  /* 0x000000095a9f7223 */ /* 0x180fe20000010862 */
[-CC-:B------:R-:W-:Y:S01]  /*157a0*/  FFMA.FTZ R91, R91, R9.reuse, -R98.reuse ;  /* 0x000000095b5b7223 */ /* 0x180fe20000010862 */
[----:B------:R-:W-:Y:S01]  /*157b0*/  FFMA.FTZ R137, R95, R9, -R98 ;  /* 0x000000095f897223 */ /* 0x000fe20000010862 */
[----:B------:R-:W-:Y:S01]  /*157c0*/  MUFU.EX2 R5, R5 ;  /* 0x0000000500057308 */ /* 0x000fe20000000800 */
[----:B------:R-:W-:-:S02]  /*157d0*/  VIADD R95, R13, 0x2a840 ;  /* 0x0002a8400d5f7836 */ /* 0x000fc40000000000 */
[-CC-:B------:R-:W-:Y:S01]  /*157e0*/  FFMA.FTZ R90, R96, R9.reuse, -R98.reuse ;  /* 0x00000009605a7223 */ /* 0x180fe20000010862 */
[-CC-:B------:R-:W-:Y:S01]  /*157f0*/  FFMA.FTZ R139, R99, R9.reuse, -R98.reuse ;  /* 0x00000009638b7223 */ /* 0x180fe20000010862 */
[-CC-:B------:R-:W-:Y:S01]  /*15800*/  FFMA.FTZ R21, R100, R9.reuse, -R98.reuse ;  /* 0x0000000964157223 */ /* 0x180fe20000010862 */
[-CC-:B------:R-:W-:Y:S01]  /*15810*/  FFMA.FTZ R141, R103, R9.reuse, -R98.reuse ;  /* 0x00000009678d7223 */ /* 0x180fe20000010862 */
[----:B------:R-:W-:Y:S01]  /*15820*/  PRMT R95, R183, 0x654, R95 ;  /* 0x00000654b75f7816 */ /* 0x000fe2000000005f */
[----:B------:R-:W-:Y:S01]  /*15830*/  FFMA.FTZ R20, R104, R9, -R98 ;  /* 0x0000000968147223 */ /* 0x000fe20000010862 */
[----:B------:R-:W1:Y:S01]  /*15840*/  MUFU.EX2 R157, R157 ;  /* 0x0000009d009d7308 */ /* 0x000e620000000800 */
[----:B0-----:R-:W-:Y:S01]  /*15850*/  FFMA.FTZ R3, R94, R3, R156 ;  /* 0x000000035e037223 */ /* 0x001fe2000001009c */
[----:B------:R0:W-:Y:S01]  /*15860*/  SYNCS.ARRIVE.TRANS64.RED.A1T0 RZ, [R95+URZ], RZ ;  /* 0x000000ff5fff79a7 */ /* 0x0001e2000810043f */
[-CC-:B------:R-:W-:Y:S01]  /*15870*/  FFMA.FTZ R143, R107, R9.reuse, -R98.reuse ;  /* 0x000000096b8f7223 */ /* 0x180fe20000010862 */
[-CC-:B------:R-:W-:Y:S01]  /*15880*/  FFMA.FTZ R108, R108, R9.reuse, -R98.reuse ;  /* 0x000000096c6c7223 */ /* 0x180fe20000010862 */
[-CC-:B------:R-:W-:Y:S01]  /*15890*/  FFMA.FTZ R145, R111, R9.reuse, -R98.reuse ;  /* 0x000000096f917223 */ /* 0x180fe20000010862 */
[-CC-:B------:R-:W-:Y:S01]  /*158a0*/  FFMA.FTZ R99, R112, R9.reuse, -R98.reuse ;  /* 0x0000000970637223 */ /* 0x180fe20000010862 */
[-CC-:B------:R-:W-:Y:S01]  /*158b0*/  FFMA.FTZ R147, R115, R9.reuse, -R98.reuse ;  /* 0x0000000973937223 */ /* 0x180fe20000010862 */
[----:B------:R-:W2:Y:S01]  /*158c0*/  MUFU.EX2 R135, R135 ;  /* 0x0000008700877308 */ /* 0x000ea20000000800 */
[-CC-:B------:R-:W-:Y:S01]  /*158d0*/  FFMA.FTZ R102, R116, R9.reuse, -R98.reuse ;  /* 0x0000000974667223 */ /* 0x180fe20000010862 */
[-CC-:B------:R-:W-:Y:S01]  /*158e0*/  FFMA.FTZ R149, R119, R9.reuse, -R98.reuse ;  /* 0x0000000977957223 */ /* 0x180fe20000010862 */
[-CC-:B------:R-:W-:Y:S01]  /*158f0*/  FFMA.FTZ R100, R120, R9.reuse, -R98.reuse ;  /* 0x0000000978647223 */ /* 0x180fe20000010862 */
[-CC-:B------:R-:W-:Y:S01]  /*15900*/  FFMA.FTZ R151, R123, R9.reuse, -R98.reuse ;  /* 0x000000097b977223 */ /* 0x180fe20000010862 */
[-CC-:B------:R-:W-:Y:S01]  /*15910*/  FFMA.FTZ R124, R124, R9.reuse, -R98.reuse ;  /* 0x000000097c7c7223 */ /* 0x180fe20000010862 */
[-CC-:B------:R-:W-:Y:S01]  /*15920*/  FFMA.FTZ R153, R127, R9.reuse, -R98.reuse ;  /* 0x000000097f997223 */ /* 0x180fe20000010862 */
[-CC-:B------:R-:W-:Y:S01]  /*15930*/  FFMA.FTZ R96, R128, R9.reuse, -R98.reuse ;  /* 0x0000000980607223 */ /* 0x180fe20000010862 */
[----:B------:R-:W3:Y:S01]  /*15940*/  MUFU.EX2 R101, R101 ;  /* 0x0000006500657308 */ /* 0x000ee20000000800 */
[----:B-1----:R-:W-:Y:S01]  /*15950*/  FFMA.FTZ R0, R5, R0, R157 ;  /* 0x0000000005007223 */ /* 0x002fe2000001009d */
[-CC-:B------:R-:W-:Y:S01]  /*15960*/  FFMA.FTZ R155, R131, R9.reuse, -R98.reuse ;  /* 0x00000009839b7223 */ /* 0x180fe20000010862 */
[-C--:B0-----:R-:W-:Y:S01]  /*15970*/  FFMA.FTZ R95, R132, R9.reuse, -R98 ;  /* 0x00000009845f7223 */ /* 0x081fe20000010862 */
[-CC-:B------:R-:W-:Y:S01]  /*15980*/  FFMA.FTZ R142, R105, R9.reuse, -R12.reuse ;  /* 0x00000009698e7223 */ /* 0x180fe2000001080c */
[-CC-:B------:R-:W-:Y:S01]  /*15990*/  FFMA.FTZ R92, R106, R9.reuse, -R12.reuse ;  /* 0x000000096a5c7223 */ /* 0x180fe2000001080c */
[-CC-:B------:R-:W-:Y:S01]  /*159a0*/  FFMA.FTZ R144, R109, R9.reuse, -R12.reuse ;  /* 0x000000096d907223 */ /* 0x180fe2000001080c */
[-CC-:B------:R-:W-:Y:S01]  /*159b0*/  FFMA.FTZ R89, R110, R9.reuse, -R12.reuse ;  /* 0x000000096e597223 */ /* 0x180fe2000001080c */
[----:B------:R-:W0:Y:S01]  /*159c0*/  MUFU.EX2 R158, R158 ;  /* 0x0000009e009e7308 */ /* 0x000e220000000800 */
[----:B--2---:R-:W-:Y:S01]  /*159d0*/  FADD.FTZ R3, R135, R3 ;  /* 0x0000000387037221 */ /* 0x004fe20000010000 */
[-CC-:B------:R-:W-:Y:S01]  /*159e0*/  FFMA.FTZ R146, R113, R9.reuse, -R12.reuse ;  /* 0x0000000971927223 */ /* 0x180fe2000001080c */
[-CC-:B------:R-:W-:Y:S01]  /*159f0*/  FFMA.FTZ R88, R114, R9.reuse, -R12.reuse ;  /* 0x0000000972587223 */ /* 0x180fe2000001080c */
[-CC-:B------:R-:W-:Y:S01]  /*15a00*/  FFMA.FTZ R148, R117, R9.reuse, -R12.reuse ;  /* 0x0000000975947223 */ /* 0x180fe2000001080c */
[-CC-:B------:R-:W-:Y:S01]  /*15a10*/  FFMA.FTZ R11, R118, R9.reuse, -R12.reuse ;  /* 0x00000009760b7223 */ /* 0x180fe2000001080c */
[-CC-:B------:R-:W-:Y:S01]  /*15a20*/  FFMA.FTZ R150, R121, R9.reuse, -R12.reuse ;  /* 0x0000000979967223 */ /* 0x180fe2000001080c */
[-C--:B------:R-:W-:Y:S01]  /*15a30*/  FFMA.FTZ R8, R122, R9.reuse, -R12 ;  /* 0x000000097a087223 */ /* 0x080fe2000001080c */
[----:B------:R-:W1:Y:S01]  /*15a40*/  MUFU.EX2 R159, R159 ;  /* 0x0000009f009f7308 */ /* 0x000e620000000800 */
[----:B---3--:R-:W-:Y:S01]  /*15a50*/  FADD.FTZ R98, R101, R0 ;  /* 0x0000000065627221 */ /* 0x008fe20000010000 */
[-CC-:B------:R-:W-:Y:S01]  /*15a60*/  FFMA.FTZ R152, R125, R9.reuse, -R12.reuse ;  /* 0x000000097d987223 */ /* 0x180fe2000001080c */
[-CC-:B------:R-:W-:Y:S01]  /*15a70*/  FFMA.FTZ R7, R126, R9.reuse, -R12.reuse ;  /* 0x000000097e077223 */ /* 0x180fe2000001080c */
[-CC-:B------:R-:W-:Y:S01]  /*15a80*/  FFMA.FTZ R154, R129, R9.reuse, -R12.reuse ;  /* 0x00000009819a7223 */ /* 0x180fe2000001080c */
[----:B------:R-:W-:-:S03]  /*15a90*/  FFMA.FTZ R12, R130, R9, -R12 ;  /* 0x00000009820c7223 */ /* 0x000fc6000001080c */
        /* <DEDUP_REMOVED lines=83> */
[----:B--2---:R-:W-:Y:S01]  /*15fd0*/  FADD.FTZ R103, R155, R3 ;  /* 0x000000039b677221 */ /* 0x004fe20000010000 */
[----:B0-----:R-:W-:-:S03]  /*15fe0*/  FADD.FTZ R3, R12, R0 ;  /* 0x000000000c037221 */ /* 0x001fc60000010000 */
[----:B-1----:R-:W-:Y:S01]  /*15ff0*/  FADD.FTZ R0, R95, R103 ;  /* 0x000000675f007221 */ /* 0x002fe20000010000 */
[----:B------:R-:W-:Y:S06]  /*16000*/  @!P0 BRA `(.L_x_638) ;  /* 0x0000000000048947 */ /* 0x000fec0003800000 */
[----:B------:R-:W-:Y:S01]  /*16010*/  BPT.TRAP 0x1 ;  /* 0x000000040000795c */ /* 0x000fe20000300000 */
.L_x_638:
[C---:B------:R-:W-:Y:S01]  /*16020*/  ISETP.GT.AND P1, PT, R10.reuse, R182, PT ;  /* 0x000000b60a00720c */ /* 0x040fe20003f24270 */
[----:B------:R-:W-:Y:S01]  /*16030*/  VIADD R10, R10, 0xffffffff ;  /* 0xffffffff0a0a7836 */ /* 0x000fe20000000000 */
[----:B------:R-:W-:Y:S02]  /*16040*/  IADD3 R15, R15, 0x2a860, RZ ;  /* 0x0002a8600f0f7810 */ /* 0x000fe40007ffe0ff */
[----:B------:R-:W-:Y:S01]  /*16050*/  F2FP.F16.F32.PACK_AB R148, R11, R148 ;  /* 0x000000940b94723e */ /* 0x000fe200000000ff */
[----:B------:R-:W-:Y:S01]  /*16060*/  IMAD.MOV.U32 R11, RZ, RZ, R14 ;  /* 0x000000ffff0b7224 */ /* 0x000fe200078e000e */
[----:B------:R-:W-:Y:S02]  /*16070*/  PRMT R15, R183, 0x654, R15 ;  /* 0x00000654b70f7816 */ /* 0x000fe4000000000f */
[----:B------:R-:W-:Y:S01]  /*16080*/  F2FP.F16.F32.PACK_AB R150, R8, R150 ;  /* 0x000000960896723e */ /* 0x000fe200000000ff */
[----:B------:R-:W-:Y:S01]  /*16090*/  IMAD.MOV.U32 R8, RZ, RZ, R174 ;  /* 0x000000ffff087224 */ /* 0x000fe200078e00ae */
[----:B------:R0:W-:Y:S01]  /*160a0*/  SYNCS.ARRIVE.TRANS64.RED.A1T0 RZ, [R15+URZ], RZ ;  /* 0x000000ff0fff79a7 */ /* 0x0001e2000810043f */
        /* <DEDUP_REMOVED lines=24> */
[----:B0-----:R-:W-:Y:S06]  /*16230*/  @P1 BRA `(.L_x_639) ;  /* 0xffffffd800441947 */ /* 0x001fec000383ffff */
.L_x_626:
[----:B------:R-:W-:Y:S05]  /*16240*/  BSYNC B0 ;  /* 0x0000000000007941 */ /* 0x000fea0003800000 */
.L_x_625:
        /* <DEDUP_REMOVED lines=67> */
.L_x_640:
[----:B------:R-:W-:Y:S02]  /*16680*/  LEA R7, R174, R2, 0x3 ;  /* 0x00000002ae077211 */ /* 0x000fe400078e18ff */
[----:B------:R-:W-:-:S04]  /*16690*/  SHF.L.U32 R4, R181, 0x1f, RZ ;  /* 0x0000001fb5047819 */ /* 0x000fc800000006ff */
[----:B------:R0:W1:Y:S01]  /*166a0*/  SYNCS.PHASECHK.TRANS64.TRYWAIT P1, [R7+URZ+0x2a850], R4 ;  /* 0x02a85004070075a7 */ /* 0x000062000802017f */
[----:B------:R-:W-:Y:S05]  /*166b0*/  @!P0 BRA `(.L_x_641) ;  /* 0x0000000000048947 */ /* 0x000fea0003800000 */
[----:B------:R-:W-:Y:S01]  /*166c0*/  BPT.TRAP 0x1 ;  /* 0x000000040000795c */ /* 0x000fe20000300000 */
.L_x_641:
[----:B------:R-:W-:Y:S01]  /*166d0*/  VIADD R2, R2, 0x400 ;  /* 0x0000040002027836 */ /* 0x000fe20000000000 */
[----:B------:R-:W-:Y:S04]  /*166e0*/  BSSY B0, `(.L_x_642) ;  /* 0x0000008000007945 */ /* 0x000fe80003800000 */
[----:B------:R-:W-:-:S04]  /*166f0*/  SHF.R.U32.HI R2, RZ, 0x4, R2 ;  /* 0x00000004ff027819 */ /* 0x000fc80000011602 */
[----:B------:R-:W-:-:S04]  /*16700*/  LOP3.LUT R2, R2, 0x3fff, RZ, 0xc0, !PT ;  /* 0x00003fff02027812 */ /* 0x000fc800078ec0ff */
[----:B------:R-:W-:-:S05]  /*16710*/  LOP3.LUT R5, R2, 0x3000000, RZ, 0xfc, !PT ;  /* 0x0300000002057812 */ /* 0x000fca00078efcff */
[----:B------:R-:W-:Y:S01]  /*16720*/  IMAD R2, R174, 0x600, R5 ;  /* 0x00000600ae027824 */ /* 0x000fe200078e0205 */
[----:B-1----:R-:W-:Y:S06]  /*16730*/  @P1 BRA `(.L_x_643) ;  /* 0x0000000000081947 */ /* 0x002fec0003800000 */
[----:B------:R-:W1:Y:S02]  /*16740*/  SYNCS.PHASECHK.TRANS64.TRYWAIT P1, [R7+URZ+0x2a850], R4 ;  /* 0x02a85004070075a7 */ /* 0x000e64000802017f */
[----:B-1----:R-:W-:Y:S05]  /*16750*/  @!P1 BRA `(.L_x_644) ;  /* 0x000000b4007c9947 */ /* 0x002fea0003800000 */
.L_x_643:
[----:B------:R-:W-:Y:S05]  /*16760*/  BSYNC B0 ;  /* 0x0000000000007941 */ /* 0x000fea0003800000 */
.L_x_642:
[----:B01----:R-:W-:Y:S01]  /*16770*/  IMAD.MOV.U32 R4, RZ, RZ, R2 ;  /* 0x000000ffff047224 */ /* 0x003fe200078e0002 */
[----:B------:R-:W-:Y:S01]  /*16780*/  MOV R5, 0x40000040 ;  /* 0x4000004000057802 */ /* 0x000fe20000000f00 */
[----:B------:R-:W-:-:S03]  /*16790*/  WARPGROUP.ARRIVE ;  /* 0x00000000000079c5 */ /* 0x000fc60000000000 */
[----:B------:R-:W-:Y:S01]  /*167a0*/  R2UR UR6, R4 ;  /* 0x00000000040672ca */ /* 0x000fe200000e0000 */
[----:B------:R-:W-:Y:S01]  /*167b0*/  VIADD R4, R2, 0x80 ;  /* 0x0000008002047836 */ /* 0x000fe20000000000 */
[----:B------:R-:W-:Y:S01]  /*167c0*/  R2UR UR7, R5 ;  /* 0x00000000050772ca */ /* 0x000fe200000e0000 */
[----:B------:R-:W-:-:S12]  /*167d0*/  IMAD.MOV.U32 R5, RZ, RZ, 0x40000040 ;  /* 0x40000040ff057424 */ /* 0x000fd800078e00ff */
[----:B------:R-:W-:Y:S01]  /*167e0*/  HGMMA.64x128x16.F32 R24, R156, gdesc[UR4].tnspB, R24, gsb0 ;  /* 0x41e000049c187df0 */ /* 0x000fe20008000818 */
[----:B------:R-:W-:Y:S02]  /*167f0*/  R2UR UR6, R4 ;  /* 0x00000000040672ca */ /* 0x000fe400000e0000 */
[----:B------:R-:W-:Y:S01]  /*16800*/  R2UR UR7, R5 ;  /* 0x00000000050772ca */ /* 0x000fe200000e0000 */
[----:B------:R-:W-:Y:S01]  /*16810*/  IMAD.MOV.U32 R5, RZ, RZ, 0x40000040 ;  /* 0x40000040ff057424 */ /* 0x000fe200078e00ff */
[----:B------:R-:W-:Y:S01]  /*16820*/  IADD3 R4, R2, 0x100, RZ ;  /* 0x0000010002047810 */ /* 0x000fe20007ffe0ff */
[----:B------:R-:W-:Y:S02]  /*16830*/  WARPGROUP.DEPBAR.LE gsb0, 0x0 ;  /* 0x00008000000079c5 */ /* 0x000fe40000010000 */
[----:B------:R-:W-:-:S08]  /*16840*/  WARPGROUP.ARRIVE ;  /* 0x00000000000079c5 */ /* 0x000fd00000000000 */
        /* <DEDUP_REMOVED lines=18> */
[----:B------:R-:W-:Y:S02]  /*16970*/  IADD3 R4, R2, 0x280, RZ ;  /* 0x0000028002047810 */ /* 0x000fe40007ffe0ff */
[----:B------:R-:W0:Y:S01]  /*16980*/  SHFL.BFLY PT, R2, R3, 0x2, 0x1f ;  /* 0x0c401f0003027f89 */ /* 0x000e2200000e0000 */
[----:B------:R-:W-:Y:S02]  /*16990*/  WARPGROUP.DEPBAR.LE gsb0, 0x0 ;  /* 0x00008000000079c5 */ /* 0x000fe40000010000 */
[----:B------:R-:W-:-:S06]  /*169a0*/  WARPGROUP.ARRIVE ;  /* 0x00000000000079c5 */ /* 0x000fcc0000000000 */
[----:B------:R-:W-:Y:S01]  /*169b0*/  HGMMA.64x128x16.F32 R24, R148, gdesc[UR4].tnspB, R24, gsb0 ;  /* 0x41e0000494187df0 */ /* 0x000fe20008000818 */
[----:B------:R-:W-:Y:S01]  /*169c0*/  R2UR UR6, R4 ;  /* 0x00000000040672ca */ /* 0x000fe200000e0000 */
[----:B0-----:R-:W-:Y:S01]  /*169d0*/  FADD.FTZ R4, R2, R3 ;  /* 0x0000000302047221 */ /* 0x001fe20000010000 */
[----:B------:R-:W-:Y:S01]  /*169e0*/  R2UR UR7, R5 ;  /* 0x00000000050772ca */ /* 0x000fe200000e0000 */
[----:B------:R-:W-:Y:S01]  /*169f0*/  IMAD.MOV.U32 R3, RZ, RZ, -0x800000 ;  /* 0xff800000ff037424 */ /* 0x000fe200078e00ff */
[----:B------:R-:W0:Y:S01]  /*16a00*/  SHFL.BFLY PT, R5, R0, 0x2, 0x1f ;  /* 0x0c401f0000057f89 */ /* 0x000e2200000e0000 */
[----:B------:R-:W-:Y:S01]  /*16a10*/  MOV R2, RZ ;  /* 0x000000ff00027202 */ /* 0x000fe20000000f00 */
[----:B0-----:R-:W-:Y:S01]  /*16a20*/  FADD.FTZ R8, R5, R0 ;  /* 0x0000000005087221 */ /* 0x001fe20000010000 */
        /* <DEDUP_REMOVED lines=20> */
[----:B------:R-:W-:Y:S03]  /*16b70*/  HGMMA.64x128x16.F32 R24, R152, gdesc[UR4].tnspB, R24, gsb0 ;  /* 0x41e0000498187df0 */ /* 0x000fe60008000818 */
[----:B------:R-:W-:Y:S02]  /*16b80*/  WARPGROUP.DEPBAR.LE gsb0, 0x0 ;  /* 0x00008000000079c5 */ /* 0x000fe40000010000 */
[----:B--23--:R-:W-:Y:S05]  /*16b90*/  @!P0 BRA `(.L_x_645) ;  /* 0x0000000000048947 */ /* 0x00cfea0003800000 */
[----:B------:R-:W-:Y:S01]  /*16ba0*/  BPT.TRAP 0x1 ;  /* 0x000000040000795c */ /* 0x000fe20000300000 */
.L_x_645:
[----:B------:R-:W-:Y:S01]  /*16bb0*/  IADD3 R4, R7, 0x2a860, RZ ;  /* 0x0002a86007047810 */ /* 0x000fe20007ffe0ff */
[----:B------:R-:W-:Y:S02]  /*16bc0*/  VIADD R174, R174, 0x1 ;  /* 0x00000001aeae7836 */ /* 0x000fe40000000000 */
[-C--:B------:R-:W-:Y:S01]  /*16bd0*/  FMUL.FTZ R20, R24, R5.reuse ;  /* 0x0000000518147220 */ /* 0x080fe20000410000 */
[-C--:B------:R-:W-:Y:S01]  /*16be0*/  FMUL.FTZ R21, R25, R5.reuse ;  /* 0x0000000519157220 */ /* 0x080fe20000410000 */
[----:B------:R-:W-:Y:S01]  /*16bf0*/  PRMT R4, R183, 0x654, R4 ;  /* 0x00000654b7047816 */ /* 0x000fe20000000004 */
[-C--:B------:R-:W-:Y:S01]  /*16c00*/  FMUL.FTZ R88, R28, R5.reuse ;  /* 0x000000051c587220 */ /* 0x080fe20000410000 */
[----:B------:R-:W-:Y:S01]  /*16c10*/  ISETP.NE.AND P1, PT, R174, 0x2, PT ;  /* 0x00000002ae00780c */ /* 0x000fe20003f25270 */
[-C--:B------:R-:W-:Y:S01]  /*16c20*/  FMUL.FTZ R89, R29, R5.reuse ;  /* 0x000000051d597220 */ /* 0x080fe20000410000 */
[----:B------:R1:W-:Y:S01]  /*16c30*/  SYNCS.ARRIVE.TRANS64.RED.A1T0 RZ, [R4+URZ], RZ ;  /* 0x000000ff04ff79a7 */ /* 0x0003e2000810043f */
[-C--:B------:R-:W-:Y:S01]  /*16c40*/  FMUL.FTZ R90, R32, R5.reuse ;  /* 0x00000005205a7220 */ /* 0x080fe20000410000 */
[-C--:B------:R-:W-:Y:S01]  /*16c50*/  FMUL.FTZ R91, R33, R5.reuse ;  /* 0x00000005215b7220 */ /* 0x080fe20000410000 */
[-C--:B------:R-:W-:Y:S01]  /*16c60*/  FMUL.FTZ R36, R36, R5.reuse ;  /* 0x0000000524247220 */ /* 0x080fe20000410000 */
[-C--:B------:R-:W-:Y:S01]  /*16c70*/  FMUL.FTZ R37, R37, R5.reuse ;  /* 0x0000000525257220 */ /* 0x080fe20000410000 */
[-C--:B------:R-:W-:Y:S01]  /*16c80*/  FMUL.FTZ R40, R40, R5.reuse ;  /* 0x0000000528287220 */ /* 0x080fe20000410000 */
[-C--:B------:R-:W-:Y:S01]  /*16c90*/  FMUL.FTZ R41, R41, R5.reuse ;  /* 0x0000000529297220 */ /* 0x080fe20000410000 */
[-C--:B------:R-:W-:Y:S01]  /*16ca0*/  FMUL.FTZ R44, R44, R5.reuse ;  /* 0x000000052c2c7220 */ /* 0x080fe20000410000 */
[----:B-1----:R-:W-:Y:S01]  /*16cb0*/  SEL R4, RZ, 0x1, P1 ;  /* 0x00000001ff047807 */ /* 0x002fe20000800000 */
        /* <DEDUP_REMOVED lines=22> */
[-C--:B0-----:R-:W-:Y:S01]  /*16e20*/  FMUL.FTZ R94, R26, R2.reuse ;  /* 0x000000021a5e7220 */ /* 0x081fe20000410000 */
        /* <DEDUP_REMOVED lines=31> */
[----:B------:R-:W-:Y:S01]  /*17020*/  LOP3.LUT R181, R181, R4, RZ, 0x3c, !PT ;  /* 0x00000004b5b57212 */ /* 0x000fe200078e3cff */
[----:B------:R-:W-:Y:S01]  /*17030*/  VIADD R191, R191, 0x1 ;  /* 0x00000001bfbf7836 */ /* 0x000fe20000000000 */
[----:B------:R-:W-:-:S07]  /*17040*/  SEL R174, R174, RZ, P1 ;  /* 0x000000ffaeae7207 */ /* 0x000fce0000800000 */
.L_x_567:
[----:B------:R-:W1:Y:S08]  /*17050*/  S2UR UR4, SR_CgaCtaId ;  /* 0x00000000000479c3 */ /* 0x000e700000008800 */
[----:B------:R-:W-:Y:S01]  /*17060*/  BAR.SYNC.DEFER_BLOCKING 0x5, 0x180 ;  /* 0x0146000000007b1d */ /* 0x000fe20000010000 */
[----:B------:R-:W-:-:S05]  /*17070*/  MOV R2, 0x400 ;  /* 0x0000040000027802 */ /* 0x000fca0000000f00 */
[----:B------:R-:W-:Y:S01]  /*17080*/  BSSY B0, `(.L_x_646) ;  /* 0x00002db000007945 */ /* 0x000fe20003800000 */
[----:B-1----:R-:W-:-:S04]  /*17090*/  MOV R183, UR4 ;  /* 0x0000000400b77c02 */ /* 0x002fc80008000f00 */
[----:B------:R-:W-:-:S05]  /*170a0*/  LEA R2, R183, R2, 0x18 ;  /* 0x00000002b7027211 */ /* 0x000fca00078ec0ff */
[----:B------:R1:W2:Y:S01]  /*170b0*/  LDS.128 R144, [R2+0x2a8d0] ;  /* 0x02a8d00002907984 */ /* 0x0002a20000000c00 */
[----:B------:R-:W-:Y:S06]  /*170c0*/  BAR.ARV 0x4, 0x180 ;  /* 0x0106000000007b1d */ /* 0x000fec0000002000 */
[----:B------:R-:W-:Y:S05]  /*170d0*/  @P0 BRA `(.L_x_647) ;  /* 0x00000020006c0947 */ /* 0x000fea0003800000 */
[----:B------:R-:W4:Y:S01]  /*170e0*/  LDL R4, [R1+0x70] ;  /* 0x0000700001047983 */ /* 0x000f220000100800 */
[----:B------:R-:W0:Y:S01]  /*170f0*/  S2R R5, SR_SWINHI ;  /* 0x0000000000057919 */ /* 0x000e220000002f00 */
[----:B------:R-:W-:Y:S01]  /*17100*/  F2FP.F16.F32.PACK_AB R32, R93, R92 ;  /* 0x0000005c5d20723e */ /* 0x000fe200000000ff */
[----:B------:R-:W-:Y:S01]  /*17110*/  ULDC.64 UR6, c[0x0][0xc00] ;  /* 0x0003000000067ab9 */ /* 0x000fe20000000a00 */
[----:B------:R-:W-:Y:S01]  /*17120*/  ULDC.64 UR4, c[0x0][0xc08] ;  /* 0x0003020000047ab9 */ /* 0x000fe20000000a00 */
[----:B------:R-:W2:Y:S01]  /*17130*/  LDL R104, [R1+0x6c] ;  /* 0x00006c0001687983 */ /* 0x000ea20000100800 */
[----:B------:R-:W-:Y:S02]  /*17140*/  MOV R72, R2 ;  /* 0x0000000200487202 */ /* 0x000fe40000000f00 */
[----:B0-----:R-:W-:Y:S01]  /*17150*/  MOV R73, R5 ;  /* 0x0000000500497202 */ /* 0x001fe20000000f00 */
[----:B------:R-:W-:Y:S02]  /*17160*/  BAR.SYNC.DEFER_BLOCKING 0x1, 0x100 ;  /* 0x0044000000007b1d */ /* 0x000fe40000010000 */
[----:B----4-:R-:W-:-:S03]  /*17170*/  IMAD.WIDE R8, R4, 0x2, R72 ;  /* 0x0000000204087825 */ /* 0x010fc600078e0248 */
[C---:B------:R-:W-:Y:S02]  /*17180*/  LOP3.LUT R11, R8.reuse, 0x380, RZ, 0xc0, !PT ;  /* 0x00000380080b7812 */ /* 0x040fe400078ec0ff */
[C---:B------:R-:W-:Y:S02]  /*17190*/  IADD3 R35, P4, R8.reuse, 0x60, RZ ;  /* 0x0000006008237810 */ /* 0x040fe40007f9e0ff */
[----:B------:R-:W-:Y:S02]  /*171a0*/  SHF.R.U64 R11, R11, 0x3, RZ ;  /* 0x000000030b0b7819 */ /* 0x000fe400000012ff */
[C---:B------:R-:W-:Y:S02]  /*171b0*/  IADD3 R14, P3, R8.reuse, 0x4000, RZ ;  /* 0x00004000080e7810 */ /* 0x040fe40007f7e0ff */
[C---:B---3--:R-:W-:Y:S02]  /*171c0*/  IADD3 R31, P6, R8.reuse, 0x20, RZ ;  /* 0x00000020081f7810 */ /* 0x048fe40007fde0ff */
[----:B------:R-:W-:-:S02]  /*171d0*/  IADD3 R33, P5, R8, 0x40, RZ ;  /* 0x0000004008217810 */ /* 0x000fc40007fbe0ff */
[C---:B------:R-:W-:Y:S02]  /*171e0*/  IADD3 R101, P2, R8.reuse, 0x4020, RZ ;  /* 0x0000402008657810 */ /* 0x040fe40007f5e0ff */
[C---:B------:R-:W-:Y:S02]  /*171f0*/  IADD3 R103, P1, R8.reuse, 0x4040, RZ ;  /* 0x0000404008677810 */ /* 0x040fe40007f3e0ff */
[----:B------:R-:W-:Y:S02]  /*17200*/  IADD3 R105, P0, R8, 0x4060, RZ ;  /* 0x0000406008697810 */ /* 0x000fe40007f1e0ff */
[----:B------:R-:W-:Y:S02]  /*17210*/  LOP3.LUT R8, R11, R8, RZ, 0x3c, !PT ;  /* 0x000000080b087212 */ /* 0x000fe400078e3cff */
[----:B------:R-:W-:Y:S02]  /*17220*/  LOP3.LUT R10, R35, 0x380, RZ, 0xc0, !PT ;  /* 0x00000380230a7812 */ /* 0x000fe400078ec0ff */
[----:B------:R-:W-:-:S02]  /*17230*/  LOP3.LUT R11, R14, 0x380, RZ, 0xc0, !PT ;  /* 0x000003800e0b7812 */ /* 0x000fc400078ec0ff */
[----:B------:R-:W-:Y:S02]  /*17240*/  LOP3.LUT R4, R31, 0x380, RZ, 0xc0, !PT ;  /* 0x000003801f047812 */ /* 0x000fe400078ec0ff */
[----:B------:R-:W-:Y:S02]  /*17250*/  LOP3.LUT R6, R33, 0x380, RZ, 0xc0, !PT ;  /* 0x0000038021067812 */ /* 0x000fe400078ec0ff */
[----:B------:R-:W-:Y:S02]  /*17260*/  SHF.R.U64 R10, R10, 0x3, RZ ;  /* 0x000000030a0a7819 */ /* 0x000fe400000012ff */
[----:B------:R-:W-:Y:S02]  /*17270*/  SHF.R.U64 R11, R11, 0x3, RZ ;  /* 0x000000030b0b7819 */ /* 0x000fe400000012ff */
[----:B------:R-:W-:Y:S02]  /*17280*/  SHF.R.U64 R4, R4, 0x3, RZ ;  /* 0x0000000304047819 */ /* 0x000fe400000012ff */
[----:B------:R-:W-:Y:S01]  /*17290*/  SHF.R.U64 R6, R6, 0x3, RZ ;  /* 0x0000000306067819 */ /* 0x000fe200000012ff */
[--C-:B------:R-:W-:Y:S01]  /*172a0*/  IMAD.X R5, RZ, RZ, R9.reuse, P6 ;  /* 0x000000ffff057224 */ /* 0x100fe200030e0609 */
[----:B------:R-:W-:Y:S01]  /*172b0*/  LOP3.LUT R24, R101, 0x380, RZ, 0xc0, !PT ;  /* 0x0000038065187812 */ /* 0x000fe200078ec0ff */
[--C-:B------:R-:W-:Y:S01]  /*172c0*/  IMAD.X R7, RZ, RZ, R9.reuse, P5 ;  /* 0x000000ffff077224 */ /* 0x100fe200028e0609 */
[----:B------:R-:W-:Y:S01]  /*172d0*/  LOP3.LUT R26, R103, 0x380, RZ, 0xc0, !PT ;  /* 0x00000380671a7812 */ /* 0x000fe200078ec0ff */
[--C-:B------:R-:W-:Y:S01]  /*172e0*/  IMAD.X R15, RZ, RZ, R9.reuse, P3 ;  /* 0x000000ffff0f7224 */ /* 0x100fe200018e0609 */
[-C--:B------:R-:W-:Y:S01]  /*172f0*/  IADD3.X R13, RZ, R9.reuse, RZ, P4, !PT ;  /* 0x00000009ff0d7210 */ /* 0x080fe200027fe4ff */
[--C-:B------:R-:W-:Y:S01]  /*17300*/  IMAD.X R25, RZ, RZ, R9.reuse, P2 ;  /* 0x000000ffff197224 */ /* 0x100fe200010e0609 */
[----:B------:R-:W-:Y:S01]  /*17310*/  IADD3.X R27, RZ, R9, RZ, P1, !PT ;  /* 0x00000009ff1b7210 */ /* 0x000fe20000ffe4ff */
[----:B------:R-:W-:Y:S01]  /*17320*/  IMAD.X R29, RZ, RZ, R9, P0 ;  /* 0x000000ffff1d7224 */ /* 0x000fe200000e0609 */
[----:B------:R-:W-:-:S02]  /*17330*/  LOP3.LUT R12, R10, R35, RZ, 0x3c, !PT ;  /* 0x000000230a0c7212 */ /* 0x000fc400078e3cff */
[----:B------:R-:W-:Y:S02]  /*17340*/  LOP3.LUT R14, R11, R14, RZ, 0x3c, !PT ;  /* 0x0000000e0b0e7212 */ /* 0x000fe400078e3cff */
[----:B------:R-:W-:Y:S02]  /*17350*/  MOV R30, R8 ;  /* 0x00000008001e7202 */ /* 0x000fe40000000f00 */
[----:B------:R-:W-:Y:S02]  /*17360*/  LOP3.LUT R28, R105, 0x380, RZ, 0xc0, !PT ;  /* 0x00000380691c7812 */ /* 0x000fe400078ec0ff */
[----:B------:R-:W-:Y:S02]  /*17370*/  LOP3.LUT R4, R4, R31, RZ, 0x3c, !PT ;  /* 0x0000001f04047212 */ /* 0x000fe400078e3cff */
[----:B------:R-:W-:Y:S02]  /*17380*/  LOP3.LUT R6, R6, R33, RZ, 0x3c, !PT ;  /* 0x0000002106067212 */ /* 0x000fe400078e3cff */
[----:B------:R-:W-:-:S02]  /*17390*/  F2FP.F16.F32.PACK_AB R8, R21, R20 ;  /* 0x000000141508723e */ /* 0x000fc400000000ff */
[----:B------:R-:W-:Y:S02]  /*173a0*/  F2FP.F16.F32.PACK_AB R9, R95, R94 ;  /* 0x0000005e5f09723e */ /* 0x000fe400000000ff */
[----:B------:R-:W-:Y:S02]  /*173b0*/  F2FP.F16.F32.PACK_AB R10, R89, R88 ;  /* 0x00000058590a723e */ /* 0x000fe400000000ff */
[----:B------:R-:W-:Y:S02]  /*173c0*/  F2FP.F16.F32.PACK_AB R11, R97, R96 ;  /* 0x00000060610b723e */ /* 0x000fe400000000ff */
[----:B------:R-:W-:Y:S02]  /*173d0*/  SHF.R.U64 R24, R24, 0x3, RZ ;  /* 0x0000000318187819 */ /* 0x000fe400000012ff */
[----:B------:R-:W-:Y:S02]  /*173e0*/  SHF.R.U64 R26, R26, 0x3, RZ ;  /* 0x000000031a1a7819 */ /* 0x000fe400000012ff */
[----:B------:R-:W-:Y:S01]  /*173f0*/  SHF.R.U64 R28, R28, 0x3, RZ ;  /* 0x000000031c1c7819 */ /* 0x000fe200000012ff */
[----:B------:R0:W-:Y:S01]  /*17400*/  STSM.16.M88.4 [R30], R8 ;  /* 0x000000081e007844 */ /* 0x0001e20000000200 */
[----:B------:R-:W-:-:S02]  /*17410*/  MOV R33, R4 ;  /* 0x0000000400217202 */ /* 0x000fc40000000f00 */
[----:B------:R-:W-:Y:S02]  /*17420*/  MOV R34, R6 ;  /* 0x0000000600227202 */ /* 0x000fe40000000f00 */
[----:B------:R-:W-:Y:S02]  /*17430*/  F2FP.F16.F32.PACK_AB R4, R91, R90 ;  /* 0x0000005a5b04723e */ /* 0x000fe400000000ff */
[----:B------:R-:W-:Y:S02]  /*17440*/  F2FP.F16.F32.PACK_AB R5, R99, R98 ;  /* 0x000000626305723e */ /* 0x000fe400000000ff */
[----:B------:R-:W-:Y:S02]  /*17450*/  F2FP.F16.F32.PACK_AB R6, R37, R36 ;  /* 0x000000242506723e */ /* 0x000fe400000000ff */
[----:B------:R-:W-:Y:S02]  /*17460*/  F2FP.F16.F32.PACK_AB R7, R39, R38 ;  /* 0x000000262707723e */ /* 0x000fe400000000ff */
[----:B------:R-:W-:-:S02]  /*17470*/  LOP3.LUT R24, R24, R101, RZ, 0x3c, !PT ;  /* 0x0000006518187212 */ /* 0x000fc400078e3cff */
[----:B------:R-:W-:Y:S02]  /*17480*/  LOP3.LUT R26, R26, R103, RZ, 0x3c, !PT ;  /* 0x000000671a1a7212 */ /* 0x000fe400078e3cff */
[----:B------:R-:W-:Y:S02]  /*17490*/  MOV R35, R12 ;  /* 0x0000000c00237202 */ /* 0x000fe40000000f00 */
[----:B------:R-:W-:Y:S02]  /*174a0*/  MOV R100, R14 ;  /* 0x0000000e00647202 */ /* 0x000fe40000000f00 */
[----:B0-----:R-:W-:Y:S02]  /*174b0*/  F2FP.F16.F32.PACK_AB R8, R41, R40 ;  /* 0x000000282908723e */ /* 0x001fe400000000ff */
[----:B------:R-:W-:Y:S02]  /*174c0*/  F2FP.F16.F32.PACK_AB R9, R43, R42 ;  /* 0x0000002a2b09723e */ /* 0x000fe400000000ff */
[----:B------:R-:W-:-:S02]  /*174d0*/  F2FP.F16.F32.PACK_AB R10, R45, R44 ;  /* 0x0000002c2d0a723e */ /* 0x000fc400000000ff */
[----:B------:R-:W-:Y:S02]  /*174e0*/  F2FP.F16.F32.PACK_AB R11, R47, R46 ;  /* 0x0000002e2f0b723e */ /* 0x000fe400000000ff */
[----:B------:R-:W-:Y:S02]  /*174f0*/  LOP3.LUT R28, R28, R105, RZ, 0x3c, !PT ;  /* 0x000000691c1c7212 */ /* 0x000fe400078e3cff */
[----:B------:R-:W-:Y:S02]  /*17500*/  F2FP.F16.F32.PACK_AB R12, R49, R48 ;  /* 0x00000030310c723e */ /* 0x000fe400000000ff */
[----:B------:R-:W-:Y:S02]  /*17510*/  F2FP.F16.F32.PACK_AB R13, R51, R50 ;  /* 0x00000032330d723e */ /* 0x000fe400000000ff */
[----:B------:R-:W-:Y:S02]  /*17520*/  F2FP.F16.F32.PACK_AB R14, R53, R52 ;  /* 0x00000034350e723e */ /* 0x000fe400000000ff */
[----:B------:R-:W-:Y:S01]  /*17530*/  F2FP.F16.F32.PACK_AB R15, R55, R54 ;  /* 0x00000036370f723e */ /* 0x000fe200000000ff */
[----:B------:R0:W-:Y:S01]  /*17540*/  STSM.16.M88.4 [R33], R4 ;  /* 0x0000000421007844 */ /* 0x0001e20000000200 */
[----:B------:R-:W-:-:S02]  /*17550*/  MOV R101, R24 ;  /* 0x0000001800657202 */ /* 0x000fc40000000f00 */
[----:B------:R-:W-:Y:S01]  /*17560*/  MOV R103, R26 ;  /* 0x0000001a00677202 */ /* 0x000fe20000000f00 */
[----:B------:R-:W-:Y:S01]  /*17570*/  STSM.16.M88.4 [R34], R8 ;  /* 0x0000000822007844 */ /* 0x000fe20000000200 */
[----:B------:R-:W-:Y:S02]  /*17580*/  F2FP.F16.F32.PACK_AB R24, R57, R56 ;  /* 0x000000383918723e */ /* 0x000fe400000000ff */
[----:B------:R-:W-:Y:S01]  /*17590*/  F2FP.F16.F32.PACK_AB R25, R59, R58 ;  /* 0x0000003a3b19723e */ /* 0x000fe200000000ff */
[----:B------:R3:W-:Y:S01]  /*175a0*/  STSM.16.M88.4 [R35], R12 ;  /* 0x0000000c23007844 */ /* 0x0007e20000000200 */
[----:B------:R-:W-:Y:S02]  /*175b0*/  F2FP.F16.F32.PACK_AB R26, R61, R60 ;  /* 0x0000003c3d1a723e */ /* 0x000fe400000000ff */
[----:B------:R-:W-:Y:S02]  /*175c0*/  F2FP.F16.F32.PACK_AB R27, R63, R62 ;  /* 0x0000003e3f1b723e */ /* 0x000fe400000000ff */
[----:B------:R-:W-:-:S02]  /*175d0*/  MOV R102, R28 ;  /* 0x0000001c00667202 */ /* 0x000fc40000000f00 */
[----:B------:R-:W-:Y:S02]  /*175e0*/  F2FP.F16.F32.PACK_AB R28, R65, R64 ;  /* 0x00000040411c723e */ /* 0x000fe400000000ff */
[----:B------:R-:W-:Y:S02]  /*175f0*/  F2FP.F16.F32.PACK_AB R29, R67, R66 ;  /* 0x00000042431d723e */ /* 0x000fe400000000ff */
[----:B------:R-:W-:Y:S02]  /*17600*/  F2FP.F16.F32.PACK_AB R30, R69, R68 ;  /* 0x00000044451e723e */ /* 0x000fe400000000ff */
[----:B------:R-:W-:Y:S02]  /*17610*/  F2FP.F16.F32.PACK_AB R31, R71, R70 ;  /* 0x00000046471f723e */ /* 0x000fe400000000ff */
[----:B0-----:R-:W-:Y:S01]  /*17620*/  F2FP.F16.F32.PACK_AB R33, R75, R74 ;  /* 0x0000004a4b21723e */ /* 0x001fe200000000ff */
[----:B---3--:R-:W0:Y:S01]  /*17630*/  LDC.64 R14, c[0x0][0xba8] ;  /* 0x0002ea00ff0e7b82 */ /* 0x008e220000000a00 */
[----:B------:R-:W-:-:S02]  /*17640*/  F2FP.F16.F32.PACK_AB R34, R77, R76 ;  /* 0x0000004c4d22723e */ /* 0x000fc400000000ff */
[----:B------:R-:W-:Y:S02]  /*17650*/  F2FP.F16.F32.PACK_AB R35, R79, R78 ;  /* 0x0000004e4f23723e */ /* 0x000fe400000000ff */
[----:B------:R-:W-:Y:S02]  /*17660*/  F2FP.F16.F32.PACK_AB R4, R81, R80 ;  /* 0x000000505104723e */ /* 0x000fe400000000ff */
[----:B------:R-:W-:Y:S02]  /*17670*/  F2FP.F16.F32.PACK_AB R5, R83, R82 ;  /* 0x000000525305723e */ /* 0x000fe400000000ff */
[----:B------:R-:W-:Y:S02]  /*17680*/  F2FP.F16.F32.PACK_AB R6, R85, R84 ;  /* 0x000000545506723e */ /* 0x000fe400000000ff */
[----:B------:R-:W-:Y:S01]  /*17690*/  F2FP.F16.F32.PACK_AB R7, R87, R86 ;  /* 0x000000565707723e */ /* 0x000fe200000000ff */
[----:B------:R3:W-:Y:S04]  /*176a0*/  STSM.16.M88.4 [R100], R24 ;  /* 0x0000001864007844 */ /* 0x0007e80000000200 */
[----:B------:R-:W-:Y:S04]  /*176b0*/  STSM.16.M88.4 [R101], R28 ;  /* 0x0000001c65007844 */ /* 0x000fe80000000200 */
[----:B------:R-:W-:Y:S04]  /*176c0*/  STSM.16.M88.4 [R103], R32 ;  /* 0x0000002067007844 */ /* 0x000fe80000000200 */
[----:B------:R4:W-:Y:S01]  /*176d0*/  STSM.16.M88.4 [R102], R4 ;  /* 0x0000000466007844 */ /* 0x0009e20000000200 */
[----:B------:R-:W-:Y:S01]  /*176e0*/  BAR.SYNC.DEFER_BLOCKING 0x1, 0x100 ;  /* 0x0044000000007b1d */ /* 0x000fe20000010000 */
[----:B------:R-:W-:-:S04]  /*176f0*/  ISETP.NE.U32.AND P0, PT, RZ, UR6, PT ;  /* 0x00000006ff007c0c */ /* 0x000fc8000bf05070 */
[----:B------:R-:W-:Y:S02]  /*17700*/  ISETP.NE.AND.EX P0, PT, RZ, UR7, PT, P0 ;  /* 0x00000007ff007c0c */ /* 0x000fe4000bf05300 */
[----:B------:R-:W-:Y:S01]  /*17710*/  IADD3 R8, P1, R189, UR6, RZ ;  /* 0x00000006bd087c10 */ /* 0x000fe2000ff3e0ff */
[----:B---3--:R-:W-:-:S03]  /*17720*/  IMAD.MOV.U32 R100, RZ, RZ, RZ ;  /* 0x000000ffff647224 */ /* 0x008fc600078e00ff */
[----:B------:R-:W-:Y:S01]  /*17730*/  IADD3.X R9, R190, UR7, RZ, P1, !PT ;  /* 0x00000007be097c10 */ /* 0x000fe20008ffe4ff */
[----:B------:R-:W-:Y:S01]  /*17740*/  IMAD.MOV.U32 R24, RZ, RZ, 0x9b8 ;  /* 0x000009b8ff187424 */ /* 0x000fe200078e00ff */
[----:B----4-:R-:W3:Y:S05]  /*17750*/  LDC R102, c[0x0][0xbe8] ;  /* 0x0002fa00ff667b82 */ /* 0x010eea0000000800 */
[----:B------:R-:W4:Y:S01]  /*17760*/  @P0 LDG.E R100, desc[UR56][R8.64] ;  /* 0x0000003808640981 */ /* 0x000f22000c1e1900 */
[----:B------:R-:W-:-:S04]  /*17770*/  ISETP.NE.U32.AND P1, PT, RZ, UR4, PT ;  /* 0x00000004ff007c0c */ /* 0x000fc8000bf25070 */
[----:B------:R-:W-:-:S13]  /*17780*/  ISETP.NE.AND.EX P1, PT, RZ, UR5, PT, P1 ;  /* 0x00000005ff007c0c */ /* 0x000fda000bf25310 */
[----:B------:R-:W-:Y:S01]  /*17790*/  @P1 IADD3 R4, P2, R189, UR4, RZ ;  /* 0x00000004bd041c10 */ /* 0x000fe2000ff5e0ff */
[----:B------:R-:W-:-:S03]  /*177a0*/  ULDC UR4, c[0x0][0xa88] ;  /* 0x0002a20000047ab9 */ /* 0x000fc60000000800 */
[----:B------:R-:W-:Y:S02]  /*177b0*/  @P1 IADD3.X R5, R190, UR5, RZ, P2, !PT ;  /* 0x00000005be051c10 */ /* 0x000fe400097fe4ff */
[C---:B------:R-:W-:Y:S02]  /*177c0*/  ISETP.NE.AND P2, PT, R187.reuse, RZ, PT ;  /* 0x000000ffbb00720c */ /* 0x040fe40003f45270 */
[----:B------:R-:W-:Y:S01]  /*177d0*/  MOV R101, UR4 ;  /* 0x0000000400657c02 */ /* 0x000fe20008000f00 */
[----:B------:R-:W-:Y:S02]  /*177e0*/  ULDC UR4, c[0x0][0xad4] ;  /* 0x0002b50000047ab9 */ /* 0x000fe40000000800 */
[----:B------:R-:W-:Y:S02]  /*177f0*/  SEL R187, R187, UR4, P2 ;  /* 0x00000004bbbb7c07 */ /* 0x000fe40009000000 */
[----:B---3--:R-:W-:Y:S01]  /*17800*/  ISETP.NE.AND P4, PT, R102, 0x1, PT ;  /* 0x000000016600780c */ /* 0x008fe20003f85270 */
[----:B------:R3:W5:Y:S01]  /*17810*/  @P1 LDG.E R101, desc[UR56][R4.64] ;  /* 0x0000003804651981 */ /* 0x000762000c1e1900 */
[----:B------:R-:W-:-:S04]  /*17820*/  ISETP.GT.AND P3, PT, R187, 0x1, PT ;  /* 0x00000001bb00780c */ /* 0x000fc80003f64270 */
[----:B------:R-:W-:-:S04]  /*17830*/  SEL R24, R24, 0x978, P3 ;  /* 0x0000097818187807 */ /* 0x000fc80001800000 */
[----:B------:R-:W1:Y:S08]  /*17840*/  LDC.64 R6, c[0x0][R24+0x220] ;  /* 0x0000880018067b82 */ /* 0x000e700000000a00 */
[----:B------:R-:W2:Y:S08]  /*17850*/  LDC.64 R10, c[0x0][R24+0x218] ;  /* 0x00008600180a7b82 */ /* 0x000eb00000000a00 */
[----:B------:R-:W2:Y:S01]  /*17860*/  LDC.64 R12, c[0x0][R24+0x228] ;  /* 0x00008a00180c7b82 */ /* 0x000ea20000000a00 */
[----:B------:R-:W-:-:S07]  /*17870*/  ISETP.NE.U32.AND P2, PT, RZ, UR6, PT ;  /* 0x00000006ff007c0c */ /* 0x000fce000bf45070 */
[----:B---3--:R3:W3:Y:S01]  /*17880*/  LDC.64 R4, c[0x0][R24+0x210] ;  /* 0x0000840018047b82 */ /* 0x0086e20000000a00 */
[----:B------:R-:W-:-:S07]  /*17890*/  ISETP.NE.AND.EX P2, PT, RZ, UR7, PT, P2 ;  /* 0x00000007ff007c0c */ /* 0x000fce000bf45320 */
[----:B------:R-:W3:Y:S01]  /*178a0*/  @P4 LDC R26, c[0x0][0xbec] ;  /* 0x0002fb00ff1a4b82 */ /* 0x000ee20000000800 */
[----:B------:R-:W-:-:S07]  /*178b0*/  SEL R188, R188, RZ, !P2 ;  /* 0x000000ffbcbc7207 */ /* 0x000fce0005000000 */
[----:B------:R-:W3:Y:S01]  /*178c0*/  @P4 LDC R33, c[0x0][0xbf0] ;  /* 0x0002fc00ff214b82 */ /* 0x000ee20000000800 */
[----:B------:R-:W-:Y:S01]  /*178d0*/  SEL R25, R216, RZ, !P2 ;  /* 0x000000ffd8197207 */ /* 0x000fe20005000000 */
[----:B-1----:R-:W-:-:S06]  /*178e0*/  IMAD R7, R7, R188, RZ ;  /* 0x000000bc07077224 */ /* 0x002fcc00078e02ff */
[----:B0-----:R-:W0:Y:S01]  /*178f0*/  @!P3 LDC R14, c[0x0][0xb50] ;  /* 0x0002d400ff0ebb82 */ /* 0x001e220000000800 */
[C---:B------:R-:W-:Y:S02]  /*17900*/  IMAD R31, R6.reuse, R25, R7 ;  /* 0x00000019061f7224 */ /* 0x040fe400078e0207 */
[----:B------:R-:W-:-:S05]  /*17910*/  IMAD.WIDE.U32 R6, R6, R188, RZ ;  /* 0x000000bc06067225 */ /* 0x000fca00078e00ff */
[----:B------:R-:W1:Y:S01]  /*17920*/  @!P3 LDC R15, c[0x0][0xb54] ;  /* 0x0002d500ff0fbb82 */ /* 0x000e620000000800 */
[-C--:B--2---:R-:W-:Y:S02]  /*17930*/  IMAD R29, R11, R162.reuse, RZ ;  /* 0x000000a20b1d7224 */ /* 0x084fe400078e02ff */
[----:B------:R-:W-:-:S04]  /*17940*/  IMAD.WIDE.U32 R10, R10, R162, RZ ;  /* 0x000000a20a0a7225 */ /* 0x000fc800078e00ff */
[----:B------:R-:W-:Y:S01]  /*17950*/  IMAD R25, R192, 0x80, R104 ;  /* 0x00000080c0197824 */ /* 0x000fe200078e0268 */
[----:B------:R-:W-:Y:S02]  /*17960*/  SEL R27, R200, RZ, P3 ;  /* 0x000000ffc81b7207 */ /* 0x000fe40001800000 */
[----:B------:R-:W-:Y:S01]  /*17970*/  IADD3 R28, R11, R29, RZ ;  /* 0x0000001d0b1c7210 */ /* 0x000fe20007ffe0ff */
[----:B------:R-:W-:Y:S02]  /*17980*/  IMAD.IADD R11, R7, 0x1, R31 ;  /* 0x00000001070b7824 */ /* 0x000fe400078e021f */
[----:B------:R-:W-:Y:S02]  /*17990*/  IMAD.MOV.U32 R7, RZ, RZ, R25 ;  /* 0x000000ffff077224 */ /* 0x000fe400078e0019 */
[-C--:B------:R-:W-:Y:S02]  /*179a0*/  IMAD R29, R13, R27.reuse, RZ ;  /* 0x0000001b0d1d7224 */ /* 0x080fe400078e02ff */
[----:B------:R-:W-:-:S04]  /*179b0*/  IMAD.WIDE.U32 R12, R12, R27, RZ ;  /* 0x0000001b0c0c7225 */ /* 0x000fc800078e00ff */
[----:B------:R-:W-:Y:S01]  /*179c0*/  IMAD.IADD R29, R13, 0x1, R29 ;  /* 0x000000010d1d7824 */ /* 0x000fe200078e021d */
[--C-:B----4-:R-:W-:Y:S01]  /*179d0*/  IADD3 R10, P2, P5, R6, R10, R100.reuse ;  /* 0x0000000a060a7210 */ /* 0x110fe20007d5e064 */
[----:B---3--:R-:W-:Y:S01]  /*179e0*/  @P4 IMAD.HI.U32 R6, R25, R26, RZ ;  /* 0x0000001a19064227 */ /* 0x008fe200078e00ff */
[----:B------:R-:W-:-:S04]  /*179f0*/  SHF.R.S32.HI R103, RZ, 0x1f, R100 ;  /* 0x0000001fff677819 */ /* 0x000fc80000011464 */
[----:B------:R-:W-:-:S04]  /*17a00*/  @P4 SHF.R.U32.HI R7, RZ, R33, R6 ;  /* 0x00000021ff074219 */ /* 0x000fc80000011606 */
[----:B------:R-:W-:Y:S02]  /*17a10*/  IADD3 R24, -R7, RZ, RZ ;  /* 0x000000ff07187210 */ /* 0x000fe40007ffe1ff */
[----:B------:R-:W-:Y:S02]  /*17a20*/  IADD3.X R11, R11, R28, R103, P2, P5 ;  /* 0x0000001c0b0b7210 */ /* 0x000fe400017ea467 */
[----:B------:R-:W-:Y:S02]  /*17a30*/  IADD3 R12, P2, P5, R7, R10, R12 ;  /* 0x0000000a070c7210 */ /* 0x000fe40007d5e00c */
[----:B------:R-:W-:Y:S01]  /*17a40*/  SHF.R.S32.HI R6, RZ, 0x1f, R7 ;  /* 0x0000001fff067819 */ /* 0x000fe20000011407 */
[----:B------:R-:W-:-:S03]  /*17a50*/  IMAD R7, R102, R24, R25 ;  /* 0x0000001866077224 */ /* 0x000fc600078e0219 */
[----:B------:R-:W-:Y:S01]  /*17a60*/  IADD3.X R13, R6, R11, R29, P2, P5 ;  /* 0x0000000b060d7210 */ /* 0x000fe200017ea41d */
[-C--:B------:R-:W-:Y:S01]  /*17a70*/  IMAD R5, R5, R7.reuse, RZ ;  /* 0x0000000705057224 */ /* 0x080fe200078e02ff */
[----:B------:R-:W-:Y:S01]  /*17a80*/  SHF.R.S32.HI R11, RZ, 0x1f, R7 ;  /* 0x0000001fff0b7819 */ /* 0x000fe20000011407 */
[----:B------:R-:W-:-:S04]  /*17a90*/  IMAD.WIDE.U32 R12, R4, R7, R12 ;  /* 0x00000007040c7225 */ /* 0x000fc800078e000c */
[----:B------:R-:W-:Y:S01]  /*17aa0*/  IMAD R5, R4, R11, R5 ;  /* 0x0000000b04057224 */ /* 0x000fe200078e0205 */
[----:B0-----:R-:W-:-:S03]  /*17ab0*/  LEA R14, P2, R12, R14, 0x2 ;  /* 0x0000000e0c0e7211 */ /* 0x001fc600078410ff */
[----:B------:R-:W-:-:S05]  /*17ac0*/  IMAD.IADD R4, R13, 0x1, R5 ;  /* 0x000000010d047824 */ /* 0x000fca00078e0205 */
[----:B-1----:R-:W-:Y:S01]  /*17ad0*/  LEA.HI.X R15, R12, R15, R4, 0x2, P2 ;  /* 0x0000000f0c0f7211 */ /* 0x002fe200010f1404 */
[----:B------:R-:W-:Y:S06]  /*17ae0*/  @P1 BRA `(.L_x_648) ;  /* 0x0000000000101947 */ /* 0x000fec0003800000 */
[----:B------:R-:W-:Y:S05]  /*17af0*/  @!P0 BRA `(.L_x_648) ;  /* 0x00000000000c8947 */ /* 0x000fea0003800000 */
[----:B------:R-:W2:Y:S04]  /*17b00*/  LDG.E R4, desc[UR56][R8.64] ;  /* 0x0000003808047981 */ /* 0x000ea8000c1e1900 */
[----:B-----5:R-:W2:Y:S02]  /*17b10*/  LDG.E R101, desc[UR56][R8.64+0x4] ;  /* 0x0000043808657981 */ /* 0x020ea4000c1e1900 */
[----:B--2---:R-:W-:-:S07]  /*17b20*/  IADD3 R101, -R4, R101, RZ ;  /* 0x0000006504657210 */ /* 0x004fce0007ffe1ff */
.L_x_648:
[----:B------:R-:W2:Y:S01]  /*17b30*/  LDL R8, [R1+0x68] ;  /* 0x0000680001087983 */ /* 0x000ea20000100800 */
[----:B-----5:R-:W-:Y:S01]  /*17b40*/  IMAD R101, R101, R102, RZ ;  /* 0x0000006665657224 */ /* 0x020fe200078e02ff */
[----:B------:R-:W-:Y:S02]  /*17b50*/  LOP3.LUT P0, RZ, R220, 0x3, RZ, 0xc0, !PT ;  /* 0x00000003dcff7812 */ /* 0x000fe4000780c0ff */
[----:B------:R-:W-:Y:S04]  /*17b60*/  SHFL.IDX PT, R4, R14, RZ, 0x1c1f ;  /* 0x001c1fff0e047589 */ /* 0x000fe800000e0000 */
[----:B------:R-:W0:Y:S04]  /*17b70*/  SHFL.IDX PT, R5, R15, RZ, 0x1c1f ;  /* 0x001c1fff0f057589 */ /* 0x000e2800000e0000 */
[----:B------:R-:W-:Y:S04]  /*17b80*/  SHFL.IDX PT, R6, R14, 0x1, 0x1c1f ;  /* 0x003c1f000e067f89 */ /* 0x000fe800000e0000 */
[----:B------:R-:W1:Y:S01]  /*17b90*/  SHFL.IDX PT, R7, R15, 0x1, 0x1c1f ;  /* 0x003c1f000f077f89 */ /* 0x000e6200000e0000 */
[----:B--2---:R-:W-:-:S04]  /*17ba0*/  IMAD R8, R192, 0x80, R8 ;  /* 0x00000080c0087824 */ /* 0x004fc800078e0208 */
[C---:B------:R-:W-:Y:S01]  /*17bb0*/  VIADD R12, R8.reuse, 0x8 ;  /* 0x00000008080c7836 */ /* 0x040fe20000000000 */
[----:B------:R-:W-:-:S04]  /*17bc0*/  ISETP.GE.OR P1, PT, R8, R101, P0 ;  /* 0x000000650800720c */ /* 0x000fc80000726670 */
[----:B------:R-:W-:-:S09]  /*17bd0*/  ISETP.GE.OR P0, PT, R12, R101, P0 ;  /* 0x000000650c00720c */ /* 0x000fd20000706670 */
[----:B0-----:R0:W-:Y:S04]  /*17be0*/  @!P1 ST.E desc[UR56][R4.64], R3 ;  /* 0x0000000304009985 */ /* 0x0011e8000c101938 */
[----:B-1----:R0:W-:Y:S01]  /*17bf0*/  @!P0 ST.E desc[UR56][R6.64], R0 ;  /* 0x0000000006008985 */ /* 0x0021e2000c101938 */
[----:B------:R-:W-:Y:S05]  /*17c00*/  @P3 BRA `(.L_x_649) ;  /* 0x0000000800843947 */ /* 0x000fea0003800000 */
[----:B0-----:R-:W-:Y:S01]  /*17c10*/  LEA R3, R217, R184, 0x6 ;  /* 0x000000b8d9037211 */ /* 0x001fe200078e30ff */
[----:B------:R-:W0:Y:S01]  /*17c20*/  @P4 LDC R47, c[0x0][0xbec] ;  /* 0x0002fb00ff2f4b82 */ /* 0x000e220000000800 */
[----:B------:R-:W-:-:S03]  /*17c30*/  ULDC.64 UR4, c[0x0][0xaa0] ;  /* 0x0002a80000047ab9 */ /* 0x000fc60000000a00 */
[----:B------:R-:W-:-:S04]  /*17c40*/  IMAD.WIDE R72, R3, 0x2, R72 ;  /* 0x0000000203487825 */ /* 0x000fc800078e0248 */
[----:B------:R-:W1:Y:S01]  /*17c50*/  @P4 LDC R49, c[0x0][0xbf0] ;  /* 0x0002fc00ff314b82 */ /* 0x000e620000000800 */
[C---:B------:R-:W-:Y:S01]  /*17c60*/  IADD3 R9, P6, R72.reuse, 0x1000, RZ ;  /* 0x0000100048097810 */ /* 0x040fe20007fde0ff */
[----:B------:R-:W-:Y:S01]  /*17c70*/  IMAD R103, R103, UR4, RZ ;  /* 0x0000000467677c24 */ /* 0x000fe2000f8e02ff */
[----:B------:R-:W-:Y:S02]  /*17c80*/  IADD3 R13, P5, R72, 0x2000, RZ ;  /* 0x00002000480d7810 */ /* 0x000fe40007fbe0ff */
[----:B------:R-:W-:Y:S01]  /*17c90*/  LOP3.LUT R8, R9, 0x380, RZ, 0xc0, !PT ;  /* 0x0000038009087812 */ /* 0x000fe200078ec0ff */
[----:B------:R-:W-:Y:S01]  /*17ca0*/  IMAD R103, R100, UR5, R103 ;  /* 0x0000000564677c24 */ /* 0x000fe2000f8e0267 */
[----:B------:R-:W-:Y:S02]  /*17cb0*/  IADD3 R25, P3, R72, 0x3000, RZ ;  /* 0x0000300048197810 */ /* 0x000fe40007f7e0ff */
[----:B------:R-:W-:Y:S01]  /*17cc0*/  SHF.R.U64 R8, R8, 0x3, RZ ;  /* 0x0000000308087819 */ /* 0x000fe200000012ff */
[----:B------:R-:W-:Y:S01]  /*17cd0*/  IMAD.WIDE.U32 R20, R100, UR4, RZ ;  /* 0x0000000464147c25 */ /* 0x000fe2000f8e00ff */
[----:B------:R-:W-:Y:S01]  /*17ce0*/  ULDC.64 UR4, c[0x0][0xae8] ;  /* 0x0002ba0000047ab9 */ /* 0x000fe20000000a00 */
[----:B------:R-:W-:-:S02]  /*17cf0*/  IADD3 R29, P2, R72, 0x4000, RZ ;  /* 0x00004000481d7810 */ /* 0x000fc40007f5e0ff */
[----:B------:R-:W-:Y:S01]  /*17d00*/  LOP3.LUT R8, R8, R9, RZ, 0x3c, !PT ;  /* 0x0000000908087212 */ /* 0x000fe200078e3cff */
[----:B------:R-:W-:Y:S01]  /*17d10*/  IMAD.X R9, RZ, RZ, R73, P6 ;  /* 0x000000ffff097224 */ /* 0x000fe200030e0649 */
[C---:B------:R-:W-:Y:S01]  /*17d20*/  IADD3 R3, P6, R72.reuse, 0x7000, RZ ;  /* 0x0000700048037810 */ /* 0x040fe20007fde0ff */
[----:B------:R-:W-:Y:S01]  /*17d30*/  IMAD.IADD R21, R21, 0x1, R103 ;  /* 0x0000000115157824 */ /* 0x000fe200078e0267 */
[----:B------:R-:W-:Y:S02]  /*17d40*/  IADD3 R33, P1, R72, 0x5000, RZ ;  /* 0x0000500048217810 */ /* 0x000fe40007f3e0ff */
[----:B------:R-:W-:Y:S01]  /*17d50*/  LOP3.LUT R0, R3, 0x380, RZ, 0xc0, !PT ;  /* 0x0000038003007812 */ /* 0x000fe200078ec0ff */
[----:B------:R-:W-:Y:S01]  /*17d60*/  IMAD.WIDE.U32 R20, R162, UR4, R20 ;  /* 0x00000004a2147c25 */ /* 0x000fe2000f8e0014 */
[----:B------:R-:W-:Y:S01]  /*17d70*/  IADD3 R37, P0, R72, 0x6000, RZ ;  /* 0x0000600048257810 */ /* 0x000fe20007f1e0ff */
[----:B------:R-:W5:Y:S01]  /*17d80*/  LD.E.128 R8, desc[UR56][R8.64] ;  /* 0x0000003808087980 */ /* 0x000f62000c101d00 */
[----:B------:R-:W-:-:S02]  /*17d90*/  SHF.R.U64 R0, R0, 0x3, RZ ;  /* 0x0000000300007819 */ /* 0x000fc400000012ff */
[----:B------:R-:W-:Y:S01]  /*17da0*/  SHF.R.S32.HI R45, RZ, 0x1f, R188 ;  /* 0x0000001fff2d7819 */ /* 0x000fe200000114bc */
[----:B------:R-:W-:Y:S01]  /*17db0*/  IMAD.X R41, RZ, RZ, R73, P6 ;  /* 0x000000ffff297224 */ /* 0x000fe200030e0649 */
[----:B------:R-:W-:Y:S02]  /*17dc0*/  LOP3.LUT R40, R0, R3, RZ, 0x3c, !PT ;  /* 0x0000000300287212 */ /* 0x000fe400078e3cff */
[----:B------:R-:W-:Y:S01]  /*17dd0*/  LEA R3, R186, R217, 0x5 ;  /* 0x000000d9ba037211 */ /* 0x000fe200078e28ff */
[----:B------:R-:W-:Y:S01]  /*17de0*/  IMAD R21, R162, UR5, R21 ;  /* 0x00000005a2157c24 */ /* 0x000fe2000f8e0215 */
[----:B------:R-:W-:Y:S01]  /*17df0*/  LOP3.LUT R12, R13, 0x380, RZ, 0xc0, !PT ;  /* 0x000003800d0c7812 */ /* 0x000fe200078ec0ff */
[----:B------:R-:W-:Y:S01]  /*17e00*/  ULDC.64 UR4, c[0x0][0xaf0] ;  /* 0x0002bc0000047ab9 */ /* 0x000fe20000000a00 */
[----:B------:R-:W-:Y:S01]  /*17e10*/  LOP3.LUT R24, R25, 0x380, RZ, 0xc0, !PT ;  /* 0x0000038019187812 */ /* 0x000fe200078ec0ff */
[----:B------:R-:W-:Y:S01]  /*17e20*/  IMAD R44, R192, 0x80, R3 ;  /* 0x00000080c02c7824 */ /* 0x000fe200078e0203 */
[----:B------:R-:W-:-:S02]  /*17e30*/  LOP3.LUT R28, R29, 0x380, RZ, 0xc0, !PT ;  /* 0x000003801d1c7812 */ /* 0x000fc400078ec0ff */
[----:B------:R-:W-:Y:S01]  /*17e40*/  LOP3.LUT R32, R33, 0x380, RZ, 0xc0, !PT ;  /* 0x0000038021207812 */ /* 0x000fe200078ec0ff */
[----:B0-----:R-:W-:Y:S01]  /*17e50*/  @P4 IMAD.HI.U32 R0, R44, R47, RZ ;  /* 0x0000002f2c004227 */ /* 0x001fe200078e00ff */
[----:B------:R-:W-:Y:S01]  /*17e60*/  LOP3.LUT R36, R37, 0x380, RZ, 0xc0, !PT ;  /* 0x0000038025247812 */ /* 0x000fe200078ec0ff */
[----:B------:R-:W5:Y:S01]  /*17e70*/  LD.E.128 R40, desc[UR56][R40.64] ;  /* 0x0000003828287980 */ /* 0x000f62000c101d00 */
[----:B------:R-:W-:Y:S01]  /*17e80*/  LOP3.LUT R5, R72, 0x380, RZ, 0xc0, !PT ;  /* 0x0000038048057812 */ /* 0x000fe200078ec0ff */
[----:B------:R-:W-:Y:S01]  /*17e90*/  IMAD.MOV.U32 R3, RZ, RZ, R44 ;  /* 0x000000ffff037224 */ /* 0x000fe200078e002c */
[----:B------:R-:W-:Y:S01]  /*17ea0*/  SHF.R.U64 R12, R12, 0x3, RZ ;  /* 0x000000030c0c7819 */ /* 0x000fe200000012ff */
[----:B------:R-:W-:Y:S01]  /*17eb0*/  IMAD R45, R45, UR4, RZ ;  /* 0x000000042d2d7c24 */ /* 0x000fe2000f8e02ff */
[----:B------:R-:W-:Y:S02]  /*17ec0*/  SHF.R.U64 R24, R24, 0x3, RZ ;  /* 0x0000000318187819 */ /* 0x000fe400000012ff */
[----:B------:R-:W-:-:S02]  /*17ed0*/  SHF.R.U64 R28, R28, 0x3, RZ ;  /* 0x000000031c1c7819 */ /* 0x000fc400000012ff */
[----:B------:R-:W-:Y:S02]  /*17ee0*/  SHF.R.U64 R32, R32, 0x3, RZ ;  /* 0x0000000320207819 */ /* 0x000fe400000012ff */
[----:B------:R-:W-:Y:S02]  /*17ef0*/  SHF.R.U64 R36, R36, 0x3, RZ ;  /* 0x0000000324247819 */ /* 0x000fe400000012ff */
[----:B-1----:R-:W-:Y:S02]  /*17f00*/  @P4 SHF.R.U32.HI R3, RZ, R49, R0 ;  /* 0x00000031ff034219 */ /* 0x002fe40000011600 */
[----:B------:R-:W-:Y:S01]  /*17f10*/  SHF.R.U64 R5, R5, 0x3, RZ ;  /* 0x0000000305057819 */ /* 0x000fe200000012ff */
[----:B------:R-:W-:Y:S01]  /*17f20*/  IMAD R45, R188, UR5, R45 ;  /* 0x00000005bc2d7c24 */ /* 0x000fe2000f8e022d */
[----:B------:R-:W-:Y:S01]  /*17f30*/  LOP3.LUT R12, R12, R13, RZ, 0x3c, !PT ;  /* 0x0000000d0c0c7212 */ /* 0x000fe200078e3cff */
[----:B------:R-:W-:Y:S01]  /*17f40*/  IMAD.WIDE.U32 R20, R188, UR4, R20 ;  /* 0x00000004bc147c25 */ /* 0x000fe2000f8e0014 */
[----:B------:R-:W-:Y:S01]  /*17f50*/  LOP3.LUT R24, R24, R25, RZ, 0x3c, !PT ;  /* 0x0000001918187212 */ /* 0x000fe200078e3cff */
[----:B------:R-:W-:Y:S01]  /*17f60*/  ULDC.64 UR4, c[0x0][0xae0] ;  /* 0x0002b80000047ab9 */ /* 0x000fe20000000a00 */
[----:B------:R-:W-:Y:S01]  /*17f70*/  LOP3.LUT R28, R28, R29, RZ, 0x3c, !PT ;  /* 0x0000001d1c1c7212 */ /* 0x000fe200078e3cff */
[--C-:B------:R-:W-:Y:S01]  /*17f80*/  IMAD.X R13, RZ, RZ, R73.reuse, P5 ;  /* 0x000000ffff0d7224 */ /* 0x100fe200028e0649 */
[----:B------:R-:W-:Y:S01]  /*17f90*/  LOP3.LUT R32, R32, R33, RZ, 0x3c, !PT ;  /* 0x0000002120207212 */ /* 0x000fe200078e3cff */
[--C-:B------:R-:W-:Y:S01]  /*17fa0*/  IMAD.X R29, RZ, RZ, R73.reuse, P2 ;  /* 0x000000ffff1d7224 */ /* 0x100fe200010e0649 */
[----:B------:R-:W-:Y:S01]  /*17fb0*/  LOP3.LUT R36, R36, R37, RZ, 0x3c, !PT ;  /* 0x0000002524247212 */ /* 0x000fe200078e3cff */
[----:B------:R-:W-:Y:S01]  /*17fc0*/  IMAD.X R33, RZ, RZ, R73, P1 ;  /* 0x000000ffff217224 */ /* 0x000fe200008e0649 */
[----:B------:R-:W-:-:S02]  /*17fd0*/  SHF.R.S32.HI R0, RZ, 0x1f, R3 ;  /* 0x0000001fff007819 */ /* 0x000fc40000011403 */
[----:B------:R-:W-:Y:S02]  /*17fe0*/  IADD3 R47, -R3, RZ, RZ ;  /* 0x000000ff032f7210 */ /* 0x000fe40007ffe1ff */
[----:B------:R-:W-:Y:S01]  /*17ff0*/  LOP3.LUT R72, R5, R72, RZ, 0x3c, !PT ;  /* 0x0000004805487212 */ /* 0x000fe200078e3cff */
[----:B------:R-:W-:Y:S01]  /*18000*/  IMAD.IADD R21, R21, 0x1, R45 ;  /* 0x0000000115157824 */ /* 0x000fe200078e022d */
[-C--:B------:R-:W-:Y:S01]  /*18010*/  IADD3.X R25, RZ, R73.reuse, RZ, P3, !PT ;  /* 0x00000049ff197210 */ /* 0x080fe20001ffe4ff */
[----:B------:R-:W5:Y:S01]  /*18020*/  LD.E.128 R12, desc[UR56][R12.64] ;  /* 0x000000380c0c7980 */ /* 0x000f62000c101d00 */
[----:B------:R-:W-:Y:S01]  /*18030*/  IADD3.X R37, RZ, R73, RZ, P0, !PT ;  /* 0x00000049ff257210 */ /* 0x000fe200007fe4ff */
[----:B------:R-:W-:Y:S02]  /*18040*/  IMAD R0, R0, UR4, RZ ;  /* 0x0000000400007c24 */ /* 0x000fe4000f8e02ff */
[----:B------:R-:W-:Y:S01]  /*18050*/  IMAD R45, R102, R47, R44 ;  /* 0x0000002f662d7224 */ /* 0x000fe200078e022c */
[----:B------:R0:W5:Y:S01]  /*18060*/  LD.E.128 R4, desc[UR56][R72.64] ;  /* 0x0000003848047980 */ /* 0x000162000c101d00 */
[----:B------:R-:W-:-:S03]  /*18070*/  IMAD R47, R3, UR5, R0 ;  /* 0x00000005032f7c24 */ /* 0x000fc6000f8e0200 */
[----:B------:R-:W5:Y:S01]  /*18080*/  LD.E.128 R24, desc[UR56][R24.64] ;  /* 0x0000003818187980 */ /* 0x000f62000c101d00 */
[----:B------:R-:W-:-:S03]  /*18090*/  IMAD.WIDE.U32 R20, R3, UR4, R20 ;  /* 0x0000000403147c25 */ /* 0x000fc6000f8e0014 */
[----:B------:R-:W5:Y:S01]  /*180a0*/  LD.E.128 R28, desc[UR56][R28.64] ;  /* 0x000000381c1c7980 */ /* 0x000f62000c101d00 */
[----:B------:R-:W-:Y:S01]  /*180b0*/  SHF.R.S32.HI R0, RZ, 0x1f, R45 ;  /* 0x0000001fff007819 */ /* 0x000fe2000001142d */
[----:B------:R-:W-:Y:S01]  /*180c0*/  IMAD R48, R192, 0x80, R217 ;  /* 0x00000080c0307824 */ /* 0x000fe200078e02d9 */
[----:B------:R-:W-:Y:S01]  /*180d0*/  ULDC.64 UR4, c[0x0][0xad8] ;  /* 0x0002b60000047ab9 */ /* 0x000fe20000000a00 */
[----:B------:R-:W5:Y:S04]  /*180e0*/  LD.E.128 R32, desc[UR56][R32.64] ;  /* 0x0000003820207980 */ /* 0x000f68000c101d00 */
[----:B------:R-:W5:Y:S01]  /*180f0*/  LD.E.128 R36, desc[UR56][R36.64] ;  /* 0x0000003824247980 */ /* 0x000f62000c101d00 */
[----:B------:R-:W-:Y:S01]  /*18100*/  @!PT LDS RZ, [RZ] ;  /* 0x00000000fffff984 */ /* 0x000fe20000000800 */
[----:B------:R-:W-:Y:S01]  /*18110*/  @!PT LDS RZ, [RZ] ;  /* 0x00000000fffff984 */ /* 0x000fe20000000800 */
[----:B------:R-:W-:Y:S01]  /*18120*/  @!PT LDS RZ, [RZ] ;  /* 0x00000000fffff984 */ /* 0x000fe20000000800 */
[----:B------:R-:W-:Y:S01]  /*18130*/  @!PT LDS RZ, [RZ] ;  /* 0x00000000fffff984 */ /* 0x000fe20000000800 */
[----:B------:R1:W-:Y:S06]  /*18140*/  MEMBAR.ALL.CTA ;  /* 0x0000000000007992 */ /* 0x0003ec0000008000 */
[----:B-1----:R-:W1:Y:S01]  /*18150*/  FENCE.VIEW.ASYNC.S ;  /* 0x00000000000073c6 */ /* 0x002e620000000000 */
[----:B------:R-:W-:Y:S01]  /*18160*/  IADD3 R21, R21, R47, RZ ;  /* 0x0000002f15157210 */ /* 0x000fe20007ffe0ff */
[----:B------:R-:W-:-:S02]  /*18170*/  IMAD R44, R0, UR4, RZ ;  /* 0x00000004002c7c24 */ /* 0x000fc4000f8e02ff */
[----:B------:R-:W-:Y:S02]  /*18180*/  VIADD R0, R48, 0x20 ;  /* 0x0000002030007836 */ /* 0x000fe40000000000 */
[C---:B------:R-:W-:Y:S02]  /*18190*/  IMAD R3, R45.reuse, UR5, R44 ;  /* 0x000000052d037c24 */ /* 0x040fe4000f8e022c */
[----:B------:R-:W-:Y:S01]  /*181a0*/  IMAD.WIDE.U32 R20, R45, UR4, R20 ;  /* 0x000000042d147c25 */ /* 0x000fe2000f8e0014 */
[-C--:B------:R-:W-:Y:S01]  /*181b0*/  ISETP.GE.AND P0, PT, R0, R101.reuse, PT ;  /* 0x000000650000720c */ /* 0x080fe20003f06270 */
[----:B------:R-:W-:Y:S01]  /*181c0*/  ULDC.64 UR4, c[0x0][0xa80] ;  /* 0x0002a00000047ab9 */ /* 0x000fe20000000a00 */
[----:B------:R-:W-:Y:S01]  /*181d0*/  ISETP.GE.AND P2, PT, R48, R101, PT ;  /* 0x000000653000720c */ /* 0x000fe20003f46270 */
[----:B------:R-:W-:Y:S01]  /*181e0*/  VIADD R0, R2, 0x2a820 ;  /* 0x0002a82002007836 */ /* 0x000fe20000000000 */
[----:B------:R-:W-:Y:S01]  /*181f0*/  LEA R46, P3, R20, UR4, 0x1 ;  /* 0x00000004142e7c11 */ /* 0x000fe2000f8608ff */
[----:B------:R-:W-:Y:S01]  /*18200*/  IMAD.IADD R3, R21, 0x1, R3 ;  /* 0x0000000115037824 */ /* 0x000fe200078e0203 */
[----:B------:R-:W-:-:S02]  /*18210*/  IADD3 R44, R48, 0x40, RZ ;  /* 0x00000040302c7810 */ /* 0x000fc40007ffe0ff */
[----:B------:R-:W-:Y:S02]  /*18220*/  PRMT R0, RZ, 0x654, R0 ;  /* 0x00000654ff007816 */ /* 0x000fe40000000000 */
[----:B------:R-:W-:Y:S01]  /*18230*/  LEA.HI.X R3, R20, UR5, R3, 0x1, P3 ;  /* 0x0000000514037c11 */ /* 0x000fe200098f0c03 */
[----:B------:R-:W-:Y:S01]  /*18240*/  BSSY B1, `(.L_x_650) ;  /* 0x0000011000017945 */ /* 0x000fe20003800000 */
[----:B------:R-:W-:Y:S02]  /*18250*/  ISETP.GE.AND P1, PT, R44, R101, PT ;  /* 0x000000652c00720c */ /* 0x000fe40003f26270 */
[----:B-1----:R0:W1:Y:S01]  /*18260*/  SHFL.IDX PT, R44, R46, RZ, 0x181f ;  /* 0x00181fff2e2c7589 */ /* 0x00206200000e0000 */
[----:B------:R2:W-:Y:S01]  /*18270*/  SYNCS.ARRIVE.TRANS64.RED.A1T0 RZ, [R0+URZ], RZ ;  /* 0x000000ff00ff79a7 */ /* 0x0005e2000810043f */
[----:B------:R-:W-:Y:S02]  /*18280*/  SHF.R.S32.HI R104, RZ, 0x1f, R185 ;  /* 0x0000001fff687819 */ /* 0x000fe400000114b9 */
[----:B------:R-:W-:Y:S01]  /*18290*/  SHF.R.S32.HI R105, RZ, 0x1f, R184 ;  /* 0x0000001fff697819 */ /* 0x000fe200000114b8 */
[----:B--2---:R0:W2:Y:S01]  /*182a0*/  SHFL.IDX PT, R0, R3, RZ, 0x181f ;  /* 0x00181fff03007589 */ /* 0x0040a200000e0000 */
[----:B------:R-:W-:Y:S05]  /*182b0*/  @P2 BRA `(.L_x_651) ;  /* 0x0000000000242947 */ /* 0x000fea0003800000 */
[----:B------:R-:W-:Y:S02]  /*182c0*/  ULDC UR4, c[0x0][0xac8] ;  /* 0x0002b20000047ab9 */ /* 0x000fe40000000800 */
[----:B------:R-:W-:Y:S02]  /*182d0*/  ISETP.GE.AND P2, PT, R184, UR4, PT ;  /* 0x00000004b8007c0c */ /* 0x000fe4000bf46270 */
[----:B------:R-:W-:-:S11]  /*182e0*/  ISETP.GE.AND P3, PT, R185, UR4, PT ;  /* 0x00000004b9007c0c */ /* 0x000fd6000bf66270 */
[CC--:B-1----:R-:W-:Y:S02]  /*182f0*/  @!P2 LEA R20, P4, R184.reuse, R44.reuse, 0x1 ;  /* 0x0000002cb814a211 */ /* 0x0c2fe400078808ff */
[C---:B------:R-:W-:Y:S02]  /*18300*/  @!P3 LEA R44, P5, R185.reuse, R44, 0x1 ;  /* 0x0000002cb92cb211 */ /* 0x040fe400078a08ff */
[-C--:B--2---:R-:W-:Y:S02]  /*18310*/  @!P2 LEA.HI.X R21, R184, R0.reuse, R105, 0x1, P4 ;  /* 0x00000000b815a211 */ /* 0x084fe400020f0c69 */
[----:B------:R-:W-:-:S03]  /*18320*/  @!P3 LEA.HI.X R45, R185, R0, R104, 0x1, P5 ;  /* 0x00000000b92db211 */ /* 0x000fc600028f0c68 */
[----:B-----5:R3:W-:Y:S04]  /*18330*/  @!P2 ST.E.128 desc[UR56][R20.64], R4 ;  /* 0x000000041400a985 */ /* 0x0207e8000c101d38 */
[----:B------:R3:W-:Y:S02]  /*18340*/  @!P3 ST.E.128 desc[UR56][R44.64], R28 ;  /* 0x0000001c2c00b985 */ /* 0x0007e4000c101d38 */
.L_x_651:
[----:B------:R-:W-:Y:S05]  /*18350*/  BSYNC B1 ;  /* 0x0000000000017941 */ /* 0x000fea0003800000 */
.L_x_650:
[----:B--2---:R2:W4:Y:S01]  /*18360*/  SHFL.IDX PT, R0, R3, 0x1, 0x181f ;  /* 0x00381f0003007f89 */ /* 0x00452200000e0000 */
[----:B------:R-:W-:Y:S03]  /*18370*/  BSSY B1, `(.L_x_652) ;  /* 0x000000c000017945 */ /* 0x000fe60003800000 */
[----:B---3-5:R2:W3:Y:S01]  /*18380*/  SHFL.IDX PT, R6, R46, 0x1, 0x181f ;  /* 0x00381f002e067f89 */ /* 0x0284e200000e0000 */
[----:B------:R-:W-:Y:S05]  /*18390*/  @P0 BRA `(.L_x_653) ;  /* 0x0000000000240947 */ /* 0x000fea0003800000 */
[----:B------:R-:W-:Y:S02]  /*183a0*/  ULDC UR4, c[0x0][0xac8] ;  /* 0x0002b20000047ab9 */ /* 0x000fe40000000800 */
[----:B------:R-:W-:Y:S02]  /*183b0*/  ISETP.GE.AND P3, PT, R184, UR4, PT ;  /* 0x00000004b8007c0c */ /* 0x000fe4000bf66270 */
[----:B------:R-:W-:-:S11]  /*183c0*/  ISETP.GE.AND P4, PT, R185, UR4, PT ;  /* 0x00000004b9007c0c */ /* 0x000fd6000bf86270 */
[CC--:B---3--:R-:W-:Y:S02]  /*183d0*/  @!P3 LEA R4, P0, R184.reuse, R6.reuse, 0x1 ;  /* 0x00000006b804b211 */ /* 0x0c8fe400078008ff */
[C---:B------:R-:W-:Y:S02]  /*183e0*/  @!P4 LEA R6, P2, R185.reuse, R6, 0x1 ;  /* 0x00000006b906c211 */ /* 0x040fe400078408ff */
[-C--:B----4-:R-:W-:Y:S02]  /*183f0*/  @!P3 LEA.HI.X R5, R184, R0.reuse, R105, 0x1, P0 ;  /* 0x00000000b805b211 */ /* 0x090fe400000f0c69 */
[----:B------:R-:W-:-:S03]  /*18400*/  @!P4 LEA.HI.X R7, R185, R0, R104, 0x1, P2 ;  /* 0x00000000b907c211 */ /* 0x000fc600010f0c68 */
[----:B------:R3:W-:Y:S04]  /*18410*/  @!P3 ST.E.128 desc[UR56][R4.64], R8 ;  /* 0x000000080400b985 */ /* 0x0007e8000c101d38 */
[----:B------:R3:W-:Y:S02]  /*18420*/  @!P4 ST.E.128 desc[UR56][R6.64], R32 ;  /* 0x000000200600c985 */ /* 0x0007e4000c101d38 */
.L_x_653:
[----:B------:R-:W-:Y:S05]  /*18430*/  BSYNC B1 ;  /* 0x0000000000017941 */ /* 0x000fea0003800000 */
.L_x_652:
[----:B----4-:R4:W0:Y:S01]  /*18440*/  SHFL.IDX PT, R0, R3, 0x2, 0x181f ;  /* 0x00581f0003007f89 */ /* 0x01082200000e0000 */
[----:B------:R-:W-:Y:S03]  /*18450*/  BSSY B1, `(.L_x_654) ;  /* 0x000000c000017945 */ /* 0x000fe60003800000 */
[----:B---3--:R4:W3:Y:S01]  /*18460*/  SHFL.IDX PT, R6, R46, 0x2, 0x181f ;  /* 0x00581f002e067f89 */ /* 0x0088e200000e0000 */
[----:B------:R-:W-:Y:S05]  /*18470*/  @P1 BRA `(.L_x_655) ;  /* 0x0000000000241947 */ /* 0x000fea0003800000 */
[----:B------:R-:W-:Y:S02]  /*18480*/  ULDC UR4, c[0x0][0xac8] ;  /* 0x0002b20000047ab9 */ /* 0x000fe40000000800 */
[----:B------:R-:W-:Y:S02]  /*18490*/  ISETP.GE.AND P2, PT, R184, UR4, PT ;  /* 0x00000004b8007c0c */ /* 0x000fe4000bf46270 */
[----:B------:R-:W-:-:S11]  /*184a0*/  ISETP.GE.AND P3, PT, R185, UR4, PT ;  /* 0x00000004b9007c0c */ /* 0x000fd6000bf66270 */
[CC--:B---3--:R-:W-:Y:S02]  /*184b0*/  @!P2 LEA R4, P0, R184.reuse, R6.reuse, 0x1 ;  /* 0x00000006b804a211 */ /* 0x0c8fe400078008ff */
[C---:B------:R-:W-:Y:S02]  /*184c0*/  @!P3 LEA R6, P1, R185.reuse, R6, 0x1 ;  /* 0x00000006b906b211 */ /* 0x040fe400078208ff */
[-C--:B0-----:R-:W-:Y:S02]  /*184d0*/  @!P2 LEA.HI.X R5, R184, R0.reuse, R105, 0x1, P0 ;  /* 0x00000000b805a211 */ /* 0x081fe400000f0c69 */
[----:B------:R-:W-:-:S03]  /*184e0*/  @!P3 LEA.HI.X R7, R185, R0, R104, 0x1, P1 ;  /* 0x00000000b907b211 */ /* 0x000fc600008f0c68 */
[----:B------:R0:W-:Y:S04]  /*184f0*/  @!P2 ST.E.128 desc[UR56][R4.64], R12 ;  /* 0x0000000c0400a985 */ /* 0x0001e8000c101d38 */
[----:B------:R0:W-:Y:S02]  /*18500*/  @!P3 ST.E.128 desc[UR56][R6.64], R36 ;  /* 0x000000240600b985 */ /* 0x0001e4000c101d38 */
.L_x_655:
[----:B------:R-:W-:Y:S05]  /*18510*/  BSYNC B1 ;  /* 0x0000000000017941 */ /* 0x000fea0003800000 */
.L_x_654:
[----:B0-----:R-:W-:Y:S01]  /*18520*/  VIADD R0, R48, 0x60 ;  /* 0x0000006030007836 */ /* 0x001fe20000000000 */
[----:B--2-4-:R-:W0:Y:S04]  /*18530*/  SHFL.IDX PT, R3, R3, 0x3, 0x181f ;  /* 0x00781f0003037f89 */ /* 0x014e2800000e0000 */
[----:B------:R-:W-:Y:S01]  /*18540*/  ISETP.GE.AND P0, PT, R0, R101, PT ;  /* 0x000000650000720c */ /* 0x000fe20003f06270 */
[----:B------:R-:W2:-:S12]  /*18550*/  SHFL.IDX PT, R46, R46, 0x3, 0x181f ;  /* 0x00781f002e2e7f89 */ /* 0x000e9800000e0000 */
[----:B------:R-:W-:Y:S05]  /*18560*/  @P0 BRA `(.L_x_656) ;  /* 0x0000001800300947 */ /* 0x000fea0003800000 */
[----:B------:R-:W-:Y:S02]  /*18570*/  ULDC UR4, c[0x0][0xac8] ;  /* 0x0002b20000047ab9 */ /* 0x000fe40000000800 */
[----:B------:R-:W-:-:S13]  /*18580*/  ISETP.GE.AND P1, PT, R184, UR4, PT ;  /* 0x00000004b8007c0c */ /* 0x000fda000bf26270 */
[----:B--2---:R-:W-:-:S04]  /*18590*/  @!P1 LEA R4, P0, R184, R46, 0x1 ;  /* 0x0000002eb8049211 */ /* 0x004fc800078008ff */
[----:B0-----:R-:W-:Y:S02]  /*185a0*/  @!P1 LEA.HI.X R5, R184, R3, R105, 0x1, P0 ;  /* 0x00000003b8059211 */ /* 0x001fe400000f0c69 */
[----:B------:R-:W-:-:S03]  /*185b0*/  ISETP.GE.AND P0, PT, R185, UR4, PT ;  /* 0x00000004b9007c0c */ /* 0x000fc6000bf06270 */
[----:B------:R0:W-:Y:S10]  /*185c0*/  @!P1 ST.E.128 desc[UR56][R4.64], R24 ;  /* 0x0000001804009985 */ /* 0x0001f4000c101d38 */
[----:B------:R-:W-:Y:S05]  /*185d0*/  @P0 BRA `(.L_x_656) ;  /* 0x0000001800140947 */ /* 0x000fea0003800000 */
[----:B0-----:R-:W-:-:S04]  /*185e0*/  LEA R4, P0, R185, R46, 0x1 ;  /* 0x0000002eb9047211 */ /* 0x001fc800078008ff */
[----:B------:R-:W-:-:S05]  /*185f0*/  LEA.HI.X R5, R185, R3, R104, 0x1, P0 ;  /* 0x00000003b9057211 */ /* 0x000fca00000f0c68 */
[----:B------:R0:W-:Y:S01]  /*18600*/  ST.E.128 desc[UR56][R4.64], R40 ;  /* 0x0000002804007985 */ /* 0x0001e2000c101d38 */
[----:B------:R-:W-:Y:S05]  /*18610*/  BRA `(.L_x_656) ;  /* 0x0000001800047947 */ /* 0x000fea0003800000 */
.L_x_649:
[----:B------:R-:W-:Y:S01]  /*18620*/  ULDC.64 UR4, c[0x0][0xb08] ;  /* 0x0002c20000047ab9 */ /* 0x000fe20000000a00 */
[----:B0-----:R-:W0:Y:S01]  /*18630*/  @P4 LDC R0, c[0x0][0xbec] ;  /* 0x0002fb00ff004b82 */ /* 0x001e220000000800 */
[----:B------:R-:W-:Y:S01]  /*18640*/  IMAD R103, R103, UR4, RZ ;  /* 0x0000000467677c24 */ /* 0x000fe2000f8e02ff */
[----:B------:R-:W-:Y:S01]  /*18650*/  SHF.R.S32.HI R3, RZ, 0x1f, R188 ;  /* 0x0000001fff037819 */ /* 0x000fe200000114bc */
[----:B------:R-:W-:Y:S01]  /*18660*/  IMAD.WIDE.U32 R4, R100, UR4, RZ ;  /* 0x0000000464047c25 */ /* 0x000fe2000f8e00ff */
[----:B------:R-:W-:Y:S01]  /*18670*/  ULDC.64 UR6, c[0x0][0xb30] ;  /* 0x0002cc0000067ab9 */ /* 0x000fe20000000a00 */
[----:B------:R-:W-:Y:S01]  /*18680*/  ISETP.GE.AND P0, PT, R8, R101, PT ;  /* 0x000000650800720c */ /* 0x000fe20003f06270 */
[----:B------:R-:W-:Y:S01]  /*18690*/  BSSY B1, `(.L_x_657) ;  /* 0x0000079000017945 */ /* 0x000fe20003800000 */
[----:B------:R-:W-:Y:S01]  /*186a0*/  IMAD R103, R100, UR5, R103 ;  /* 0x0000000564677c24 */ /* 0x000fe2000f8e0267 */
[----:B------:R-:W1:Y:S01]  /*186b0*/  @P4 LDC R9, c[0x0][0xbf0] ;  /* 0x0002fc00ff094b82 */ /* 0x000e620000000800 */
[----:B------:R-:W-:Y:S01]  /*186c0*/  ULDC.64 UR4, c[0x0][0xb38] ;  /* 0x0002ce0000047ab9 */ /* 0x000fe20000000a00 */
[----:B------:R-:W-:Y:S01]  /*186d0*/  VIADD R6, R2, 0x2a820 ;  /* 0x0002a82002067836 */ /* 0x000fe20000000000 */
[----:B------:R-:W-:Y:S01]  /*186e0*/  SHF.R.S32.HI R26, RZ, 0x1f, R201 ;  /* 0x0000001fff1a7819 */ /* 0x000fe200000114c9 */
[----:B------:R-:W-:Y:S01]  /*186f0*/  VIADD R13, R199, 0x8 ;  /* 0x00000008c70d7836 */ /* 0x000fe20000000000 */
[----:B------:R-:W-:Y:S01]  /*18700*/  IADD3 R5, R5, R103, RZ ;  /* 0x0000006705057210 */ /* 0x000fe20007ffe0ff */
[----:B------:R-:W-:Y:S01]  /*18710*/  VIADD R15, R199, 0x10 ;  /* 0x00000010c70f7836 */ /* 0x000fe20000000000 */
[----:B------:R-:W-:-:S02]  /*18720*/  PRMT R6, RZ, 0x654, R6 ;  /* 0x00000654ff067816 */ /* 0x000fc40000000006 */
[----:B------:R-:W-:Y:S01]  /*18730*/  SHF.R.S32.HI R14, RZ, 0x1f, R13 ;  /* 0x0000001fff0e7819 */ /* 0x000fe2000001140d */
[C---:B------:R-:W-:Y:S01]  /*18740*/  IMAD.WIDE.U32 R4, R162.reuse, UR4, R4 ;  /* 0x00000004a2047c25 */ /* 0x040fe2000f8e0004 */
[----:B------:R2:W-:Y:S01]  /*18750*/  SYNCS.ARRIVE.TRANS64.RED.A1T0 RZ, [R6+URZ], RZ ;  /* 0x000000ff06ff79a7 */ /* 0x0005e2000810043f */
[----:B------:R-:W-:Y:S02]  /*18760*/  SHF.R.S32.HI R24, RZ, 0x1f, R15 ;  /* 0x0000001fff187819 */ /* 0x000fe4000001140f */
[----:B------:R-:W-:Y:S01]  /*18770*/  IMAD R5, R162, UR5, R5 ;  /* 0x00000005a2057c24 */ /* 0x000fe2000f8e0205 */
[----:B------:R-:W-:Y:S01]  /*18780*/  ULDC.64 UR4, c[0x0][0xb40] ;  /* 0x0002d00000047ab9 */ /* 0x000fe20000000a00 */
[----:B0-----:R-:W-:Y:S01]  /*18790*/  @P4 IMAD.HI.U32 R0, R25, R0, RZ ;  /* 0x0000000019004227 */ /* 0x001fe200078e00ff */
[----:B------:R-:W-:Y:S02]  /*187a0*/  SHF.R.S32.HI R27, RZ, 0x1f, R202 ;  /* 0x0000001fff1b7819 */ /* 0x000fe400000114ca */
[----:B------:R-:W-:Y:S01]  /*187b0*/  SHF.R.S32.HI R28, RZ, 0x1f, R203 ;  /* 0x0000001fff1c7819 */ /* 0x000fe200000114cb */
[----:B------:R-:W-:Y:S01]  /*187c0*/  IMAD R3, R3, UR4, RZ ;  /* 0x0000000403037c24 */ /* 0x000fe2000f8e02ff */
[----:B------:R-:W-:Y:S01]  /*187d0*/  SHF.R.S32.HI R29, RZ, 0x1f, R204 ;  /* 0x0000001fff1d7819 */ /* 0x000fe200000114cc */
[----:B------:R-:W-:Y:S01]  /*187e0*/  IMAD.WIDE.U32 R4, R188, UR4, R4 ;  /* 0x00000004bc047c25 */ /* 0x000fe2000f8e0004 */
[----:B------:R-:W-:-:S02]  /*187f0*/  SHF.R.S32.HI R30, RZ, 0x1f, R205 ;  /* 0x0000001fff1e7819 */ /* 0x000fc400000114cd */
[----:B------:R-:W-:Y:S01]  /*18800*/  SHF.R.S32.HI R31, RZ, 0x1f, R206 ;  /* 0x0000001fff1f7819 */ /* 0x000fe200000114ce */
[----:B------:R-:W-:Y:S01]  /*18810*/  IMAD R7, R188, UR5, R3 ;  /* 0x00000005bc077c24 */ /* 0x000fe2000f8e0203 */
[----:B------:R-:W-:Y:S01]  /*18820*/  ULDC.64 UR4, c[0x0][0xb48] ;  /* 0x0002d20000047ab9 */ /* 0x000fe20000000a00 */
[----:B------:R-:W-:Y:S01]  /*18830*/  IMAD.MOV.U32 R3, RZ, RZ, R25 ;  /* 0x000000ffff037224 */ /* 0x000fe200078e0019 */
[----:B-1----:R-:W-:Y:S01]  /*18840*/  @P4 SHF.R.U32.HI R3, RZ, R9, R0 ;  /* 0x00000009ff034219 */ /* 0x002fe20000011600 */
[----:B------:R-:W-:Y:S01]  /*18850*/  IMAD.IADD R5, R5, 0x1, R7 ;  /* 0x0000000105057824 */ /* 0x000fe200078e0207 */
[----:B------:R-:W-:Y:S02]  /*18860*/  SHF.R.S32.HI R32, RZ, 0x1f, R207 ;  /* 0x0000001fff207819 */ /* 0x000fe400000114cf */
[----:B------:R-:W-:Y:S01]  /*18870*/  IADD3 R7, -R3, RZ, RZ ;  /* 0x000000ff03077210 */ /* 0x000fe20007ffe1ff */
[----:B------:R-:W-:Y:S01]  /*18880*/  IMAD.WIDE.U32 R4, R200, UR4, R4 ;  /* 0x00000004c8047c25 */ /* 0x000fe2000f8e0004 */
[----:B------:R-:W-:-:S02]  /*18890*/  SHF.R.S32.HI R0, RZ, 0x1f, R3 ;  /* 0x0000001fff007819 */ /* 0x000fc40000011403 */
[----:B------:R-:W-:Y:S01]  /*188a0*/  SHF.R.S32.HI R33, RZ, 0x1f, R208 ;  /* 0x0000001fff217819 */ /* 0x000fe200000114d0 */
[----:B------:R-:W-:Y:S01]  /*188b0*/  IMAD R7, R102, R7, R25 ;  /* 0x0000000766077224 */ /* 0x000fe200078e0219 */
[----:B------:R-:W-:Y:S01]  /*188c0*/  SHF.R.S32.HI R34, RZ, 0x1f, R209 ;  /* 0x0000001fff227819 */ /* 0x000fe200000114d1 */
[----:B------:R-:W-:Y:S01]  /*188d0*/  IMAD R0, R0, UR6, RZ ;  /* 0x0000000600007c24 */ /* 0x000fe2000f8e02ff */
[----:B------:R-:W-:Y:S01]  /*188e0*/  SHF.R.S32.HI R35, RZ, 0x1f, R210 ;  /* 0x0000001fff237819 */ /* 0x000fe200000114d2 */
[----:B------:R-:W-:Y:S01]  /*188f0*/  IMAD R5, R200, UR5, R5 ;  /* 0x00000005c8057c24 */ /* 0x000fe2000f8e0205 */
[----:B------:R-:W-:Y:S01]  /*18900*/  ULDC.64 UR4, c[0x0][0xb28] ;  /* 0x0002ca0000047ab9 */ /* 0x000fe20000000a00 */
[C---:B------:R-:W-:Y:S01]  /*18910*/  IMAD R9, R3.reuse, UR7, R0 ;  /* 0x0000000703097c24 */ /* 0x040fe2000f8e0200 */
[----:B------:R-:W-:Y:S01]  /*18920*/  SHF.R.S32.HI R0, RZ, 0x1f, R7 ;  /* 0x0000001fff007819 */ /* 0x000fe20000011407 */
[----:B------:R-:W-:Y:S01]  /*18930*/  IMAD.WIDE.U32 R4, R3, UR6, R4 ;  /* 0x0000000603047c25 */ /* 0x000fe2000f8e0004 */
[----:B------:R-:W-:-:S02]  /*18940*/  SHF.R.S32.HI R72, RZ, 0x1f, R211 ;  /* 0x0000001fff487819 */ /* 0x000fc400000114d3 */
[----:B------:R-:W-:Y:S01]  /*18950*/  SHF.R.S32.HI R73, RZ, 0x1f, R212 ;  /* 0x0000001fff497819 */ /* 0x000fe200000114d4 */
[----:B------:R-:W-:Y:S01]  /*18960*/  IMAD R0, R0, UR4, RZ ;  /* 0x0000000400007c24 */ /* 0x000fe2000f8e02ff */
[----:B------:R-:W-:Y:S01]  /*18970*/  SHF.R.S32.HI R104, RZ, 0x1f, R213 ;  /* 0x0000001fff687819 */ /* 0x000fe200000114d5 */
[----:B------:R-:W-:Y:S02]  /*18980*/  IMAD.IADD R5, R5, 0x1, R9 ;  /* 0x0000000105057824 */ /* 0x000fe400078e0209 */
[C---:B------:R-:W-:Y:S02]  /*18990*/  IMAD R3, R7.reuse, UR5, R0 ;  /* 0x0000000507037c24 */ /* 0x040fe4000f8e0200 */
[----:B------:R-:W-:Y:S01]  /*189a0*/  IMAD.WIDE.U32 R4, R7, UR4, R4 ;  /* 0x0000000407047c25 */ /* 0x000fe2000f8e0004 */
[----:B------:R-:W-:-:S04]  /*189b0*/  ULDC.64 UR4, c[0x0][0xb00] ;  /* 0x0002c00000047ab9 */ /* 0x000fc80000000a00 */
[----:B------:R-:W-:Y:S02]  /*189c0*/  IADD3 R3, R5, R3, RZ ;  /* 0x0000000305037210 */ /* 0x000fe40007ffe0ff */
[----:B------:R-:W-:-:S04]  /*189d0*/  LEA R0, P1, R4, UR4, 0x2 ;  /* 0x0000000404007c11 */ /* 0x000fc8000f8210ff */
[----:B------:R-:W-:Y:S02]  /*189e0*/  LEA.HI.X R3, R4, UR5, R3, 0x2, P1 ;  /* 0x0000000504037c11 */ /* 0x000fe400088f1403 */
[----:B------:R2:W0:Y:S04]  /*189f0*/  SHFL.IDX PT, R4, R0, RZ, 0x1c1f ;  /* 0x001c1fff00047589 */ /* 0x00042800000e0000 */
[----:B------:R2:W1:Y:S01]  /*18a00*/  SHFL.IDX PT, R5, R3, RZ, 0x1c1f ;  /* 0x001c1fff03057589 */ /* 0x00046200000e0000 */
[----:B------:R-:W-:Y:S05]  /*18a10*/  @P0 BRA `(.L_x_658) ;  /* 0x0000000400000947 */ /* 0x000fea0003800000 */
[----:B------:R-:W-:Y:S02]  /*18a20*/  ULDC UR4, c[0x0][0xac8] ;  /* 0x0002b20000047ab9 */ /* 0x000fe40000000800 */
[----:B------:R-:W-:Y:S02]  /*18a30*/  ISETP.GE.AND P3, PT, R199, UR4, PT ;  /* 0x00000004c7007c0c */ /* 0x000fe4000bf66270 */
[----:B------:R-:W-:Y:S02]  /*18a40*/  ISETP.GE.AND P2, PT, R13, UR4, PT ;  /* 0x000000040d007c0c */ /* 0x000fe4000bf46270 */
[----:B------:R-:W-:Y:S02]  /*18a50*/  ISETP.GE.AND P1, PT, R15, UR4, PT ;  /* 0x000000040f007c0c */ /* 0x000fe4000bf26270 */
[----:B------:R-:W-:Y:S02]  /*18a60*/  ISETP.GE.AND P0, PT, R213, UR4, PT ;  /* 0x00000004d5007c0c */ /* 0x000fe4000bf06270 */
[----:B------:R-:W-:-:S05]  /*18a70*/  ISETP.GE.AND P4, PT, R211, UR4, PT ;  /* 0x00000004d3007c0c */ /* 0x000fca000bf86270 */
[----:B012---:R-:W-:-:S04]  /*18a80*/  @!P3 IMAD.WIDE R6, R199, 0x4, R4 ;  /* 0x00000004c706b825 */ /* 0x007fc800078e0204 */
[CC--:B------:R-:W-:Y:S01]  /*18a90*/  @!P1 LEA R8, P5, R15.reuse, R4.reuse, 0x2 ;  /* 0x000000040f089211 */ /* 0x0c0fe200078a10ff */
[----:B------:R0:W-:Y:S01]  /*18aa0*/  @!P3 ST.E.64 desc[UR56][R6.64], R20 ;  /* 0x000000140600b985 */ /* 0x0001e2000c101b38 */
[----:B------:R-:W-:Y:S02]  /*18ab0*/  ISETP.GE.AND P3, PT, R212, UR4, PT ;  /* 0x00000004d4007c0c */ /* 0x000fe4000bf66270 */
[----:B------:R-:W-:Y:S02]  /*18ac0*/  @!P1 LEA.HI.X R9, R15, R5, R24, 0x2, P5 ;  /* 0x000000050f099211 */ /* 0x000fe400028f1418 */
[----:B------:R-:W-:Y:S02]  /*18ad0*/  ISETP.GE.AND P5, PT, R210, UR4, PT ;  /* 0x00000004d2007c0c */ /* 0x000fe4000bfa6270 */
[----:B0-----:R-:W-:-:S04]  /*18ae0*/  @!P2 LEA R6, P6, R13, R4, 0x2 ;  /* 0x000000040d06a211 */ /* 0x001fc800078c10ff */
[----:B------:R-:W-:Y:S02]  /*18af0*/  @!P2 LEA.HI.X R7, R13, R5, R14, 0x2, P6 ;  /* 0x000000050d07a211 */ /* 0x000fe400030f140e */
[----:B------:R-:W-:-:S03]  /*18b00*/  @!P0 LEA R10, P6, R213, R4, 0x2 ;  /* 0x00000004d50a8211 */ /* 0x000fc600078c10ff */
[----:B------:R0:W-:Y:S01]  /*18b10*/  @!P2 ST.E.64 desc[UR56][R6.64], R88 ;  /* 0x000000580600a985 */ /* 0x0001e2000c101b38 */
[----:B------:R-:W-:Y:S02]  /*18b20*/  @!P0 LEA.HI.X R11, R213, R5, R104, 0x2, P6 ;  /* 0x00000005d50b8211 */ /* 0x000fe400030f1468 */
[----:B------:R-:W-:Y:S01]  /*18b30*/  ISETP.GE.AND P2, PT, R209, UR4, PT ;  /* 0x00000004d1007c0c */ /* 0x000fe2000bf46270 */
[----:B------:R1:W-:Y:S01]  /*18b40*/  @!P1 ST.E.64 desc[UR56][R8.64], R90 ;  /* 0x0000005a08009985 */ /* 0x0003e2000c101b38 */
[----:B------:R-:W-:-:S03]  /*18b50*/  ISETP.GE.AND P1, PT, R208, UR4, PT ;  /* 0x00000004d0007c0c */ /* 0x000fc6000bf26270 */
[----:B------:R2:W-:Y:S01]  /*18b60*/  @!P0 ST.E.64 desc[UR56][R10.64], R36 ;  /* 0x000000240a008985 */ /* 0x0005e2000c101b38 */
[CC--:B0-----:R-:W-:Y:S02]  /*18b70*/  @!P3 LEA R6, P6, R212.reuse, R4.reuse, 0x2 ;  /* 0x00000004d406b211 */ /* 0x0c1fe400078c10ff */
[CC--:B-1----:R-:W-:Y:S02]  /*18b80*/  @!P4 LEA R8, P0, R211.reuse, R4.reuse, 0x2 ;  /* 0x00000004d308c211 */ /* 0x0c2fe400078010ff */
[-C--:B------:R-:W-:Y:S02]  /*18b90*/  @!P3 LEA.HI.X R7, R212, R5.reuse, R73, 0x2, P6 ;  /* 0x00000005d407b211 */ /* 0x080fe400030f1449 */
[----:B------:R-:W-:Y:S02]  /*18ba0*/  @!P4 LEA.HI.X R9, R211, R5, R72, 0x2, P0 ;  /* 0x00000005d309c211 */ /* 0x000fe400000f1448 */
[----:B------:R-:W-:Y:S01]  /*18bb0*/  ISETP.GE.AND P0, PT, R207, UR4, PT ;  /* 0x00000004cf007c0c */ /* 0x000fe2000bf06270 */
[----:B------:R0:W-:Y:S01]  /*18bc0*/  @!P3 ST.E.64 desc[UR56][R6.64], R40 ;  /* 0x000000280600b985 */ /* 0x0001e2000c101b38 */
[----:B--2---:R-:W-:-:S02]  /*18bd0*/  @!P5 LEA R10, P6, R210, R4, 0x2 ;  /* 0x00000004d20ad211 */ /* 0x004fc400078c10ff */
[----:B------:R-:W-:Y:S01]  /*18be0*/  ISETP.GE.AND P3, PT, R206, UR4, PT ;  /* 0x00000004ce007c0c */ /* 0x000fe2000bf66270 */
[----:B------:R1:W-:Y:S01]  /*18bf0*/  @!P4 ST.E.64 desc[UR56][R8.64], R44 ;  /* 0x0000002c0800c985 */ /* 0x0003e2000c101b38 */
[----:B------:R-:W-:-:S05]  /*18c00*/  @!P5 LEA.HI.X R11, R210, R5, R35, 0x2, P6 ;  /* 0x00000005d20bd211 */ /* 0x000fca00030f1423 */
[----:B------:R2:W-:Y:S01]  /*18c10*/  @!P5 ST.E.64 desc[UR56][R10.64], R48 ;  /* 0x000000300a00d985 */ /* 0x0005e2000c101b38 */
[CC--:B0-----:R-:W-:Y:S02]  /*18c20*/  @!P2 LEA R6, P4, R209.reuse, R4.reuse, 0x2 ;  /* 0x00000004d106a211 */ /* 0x0c1fe400078810ff */
[CC--:B-1----:R-:W-:Y:S02]  /*18c30*/  @!P1 LEA R8, P5, R208.reuse, R4.reuse, 0x2 ;  /* 0x00000004d0089211 */ /* 0x0c2fe400078a10ff */
[-C--:B------:R-:W-:Y:S02]  /*18c40*/  @!P2 LEA.HI.X R7, R209, R5.reuse, R34, 0x2, P4 ;  /* 0x00000005d107a211 */ /* 0x080fe400020f1422 */
[----:B------:R-:W-:Y:S02]  /*18c50*/  ISETP.GE.AND P4, PT, R205, UR4, PT ;  /* 0x00000004cd007c0c */ /* 0x000fe4000bf86270 */
[----:B--2---:R-:W-:Y:S01]  /*18c60*/  @!P0 LEA R10, P6, R207, R4, 0x2 ;  /* 0x00000004cf0a8211 */ /* 0x004fe200078c10ff */
[----:B------:R0:W-:Y:S01]  /*18c70*/  @!P2 ST.E.64 desc[UR56][R6.64], R52 ;  /* 0x000000340600a985 */ /* 0x0001e2000c101b38 */
[----:B------:R-:W-:-:S02]  /*18c80*/  @!P1 LEA.HI.X R9, R208, R5, R33, 0x2, P5 ;  /* 0x00000005d0099211 */ /* 0x000fc400028f1421 */
[----:B------:R-:W-:Y:S02]  /*18c90*/  @!P0 LEA.HI.X R11, R207, R5, R32, 0x2, P6 ;  /* 0x00000005cf0b8211 */ /* 0x000fe400030f1420 */
[----:B------:R-:W-:Y:S01]  /*18ca0*/  ISETP.GE.AND P2, PT, R204, UR4, PT ;  /* 0x00000004cc007c0c */ /* 0x000fe2000bf46270 */
[----:B------:R1:W-:Y:S01]  /*18cb0*/  @!P1 ST.E.64 desc[UR56][R8.64], R56 ;  /* 0x0000003808009985 */ /* 0x0003e2000c101b38 */
[----:B------:R-:W-:-:S03]  /*18cc0*/  ISETP.GE.AND P1, PT, R203, UR4, PT ;  /* 0x00000004cb007c0c */ /* 0x000fc6000bf26270 */
[----:B------:R2:W-:Y:S01]  /*18cd0*/  @!P0 ST.E.64 desc[UR56][R10.64], R60 ;  /* 0x0000003c0a008985 */ /* 0x0005e2000c101b38 */
[----:B------:R-:W-:Y:S02]  /*18ce0*/  ISETP.GE.AND P0, PT, R202, UR4, PT ;  /* 0x00000004ca007c0c */ /* 0x000fe4000bf06270 */
[----:B0-----:R-:W-:-:S04]  /*18cf0*/  @!P3 LEA R6, P5, R206, R4, 0x2 ;  /* 0x00000004ce06b211 */ /* 0x001fc800078a10ff */
[-C--:B------:R-:W-:Y:S02]  /*18d00*/  @!P3 LEA.HI.X R7, R206, R5.reuse, R31, 0x2, P5 ;  /* 0x00000005ce07b211 */ /* 0x080fe400028f141f */
[----:B------:R-:W-:Y:S02]  /*18d10*/  ISETP.GE.AND P5, PT, R201, UR4, PT ;  /* 0x00000004c9007c0c */ /* 0x000fe4000bfa6270 */
[CC--:B-1----:R-:W-:Y:S01]  /*18d20*/  @!P4 LEA R8, P6, R205.reuse, R4.reuse, 0x2 ;  /* 0x00000004cd08c211 */ /* 0x0c2fe200078c10ff */
[----:B------:R0:W-:Y:S03]  /*18d30*/  @!P3 ST.E.64 desc[UR56][R6.64], R64 ;  /* 0x000000400600b985 */ /* 0x0001e6000c101b38 */
[----:B------:R-:W-:Y:S02]  /*18d40*/  @!P4 LEA.HI.X R9, R205, R5, R30, 0x2, P6 ;  /* 0x00000005cd09c211 */ /* 0x000fe400030f141e */
[----:B--2---:R-:W-:-:S03]  /*18d50*/  @!P1 LEA R10, P6, R203, R4, 0x2 ;  /* 0x00000004cb0a9211 */ /* 0x004fc600078c10ff */
[----:B------:R1:W-:Y:S01]  /*18d60*/  @!P4 ST.E.64 desc[UR56][R8.64], R68 ;  /* 0x000000440800c985 */ /* 0x0003e2000c101b38 */
[----:B------:R-:W-:Y:S02]  /*18d70*/  @!P1 LEA.HI.X R11, R203, R5, R28, 0x2, P6 ;  /* 0x00000005cb0b9211 */ /* 0x000fe400030f141c */
[----:B0-----:R-:W-:-:S04]  /*18d80*/  @!P2 LEA R6, P3, R204, R4, 0x2 ;  /* 0x00000004cc06a211 */ /* 0x001fc800078610ff */
[----:B------:R-:W-:Y:S02]  /*18d90*/  @!P2 LEA.HI.X R7, R204, R5, R29, 0x2, P3 ;  /* 0x00000005cc07a211 */ /* 0x000fe400018f141d */
[----:B-1----:R-:W-:-:S03]  /*18da0*/  @!P0 LEA R8, P4, R202, R4, 0x2 ;  /* 0x00000004ca088211 */ /* 0x002fc600078810ff */
[----:B------:R3:W-:Y:S01]  /*18db0*/  @!P2 ST.E.64 desc[UR56][R6.64], R92 ;  /* 0x0000005c0600a985 */ /* 0x0007e2000c101b38 */
[C---:B------:R-:W-:Y:S02]  /*18dc0*/  @!P5 LEA R4, P3, R201.reuse, R4, 0x2 ;  /* 0x00000004c904d211 */ /* 0x040fe400078610ff */
[-C--:B------:R-:W-:Y:S01]  /*18dd0*/  @!P0 LEA.HI.X R9, R202, R5.reuse, R27, 0x2, P4 ;  /* 0x00000005ca098211 */ /* 0x080fe200020f141b */
[----:B------:R3:W-:Y:S01]  /*18de0*/  @!P1 ST.E.64 desc[UR56][R10.64], R76 ;  /* 0x0000004c0a009985 */ /* 0x0007e2000c101b38 */
[----:B------:R-:W-:-:S03]  /*18df0*/  @!P5 LEA.HI.X R5, R201, R5, R26, 0x2, P3 ;  /* 0x00000005c905d211 */ /* 0x000fc600018f141a */
[----:B------:R3:W-:Y:S04]  /*18e00*/  @!P0 ST.E.64 desc[UR56][R8.64], R80 ;  /* 0x0000005008008985 */ /* 0x0007e8000c101b38 */
[----:B------:R3:W-:Y:S02]  /*18e10*/  @!P5 ST.E.64 desc[UR56][R4.64], R84 ;  /* 0x000000540400d985 */ /* 0x0007e4000c101b38 */
.L_x_658:
[----:B------:R-:W-:Y:S05]  /*18e20*/  BSYNC B1 ;  /* 0x0000000000017941 */ /* 0x000fea0003800000 */
.L_x_657:
[----:B------:R-:W-:Y:S01]  /*18e30*/  ISETP.GE.AND P0, PT, R12, R101, PT ;  /* 0x000000650c00720c */ /* 0x000fe20003f06270 */
[----:B-1-3--:R1:W3:Y:S04]  /*18e40*/  SHFL.IDX PT, R5, R3, 0x1, 0x1c1f ;  /* 0x003c1f0003057f89 */ /* 0x00a2e800000e0000 */
[----:B0-----:R1:W0:Y:S08]  /*18e50*/  SHFL.IDX PT, R4, R0, 0x1, 0x1c1f ;  /* 0x003c1f0000047f89 */ /* 0x00123000000e0000 */
[----:B-1----:R-:W-:Y:S05]  /*18e60*/  @P0 BRA `(.L_x_656) ;  /* 0x0000000c00f00947 */ /* 0x002fea0003800000 */
[----:B------:R-:W-:Y:S02]  /*18e70*/  ULDC UR4, c[0x0][0xac8] ;  /* 0x0002b20000047ab9 */ /* 0x000fe40000000800 */
[----:B------:R-:W-:Y:S02]  /*18e80*/  ISETP.GE.AND P1, PT, R13, UR4, PT ;  /* 0x000000040d007c0c */ /* 0x000fe4000bf26270 */
[----:B------:R-:W-:Y:S02]  /*18e90*/  ISETP.GE.AND P0, PT, R15, UR4, PT ;  /* 0x000000040f007c0c */ /* 0x000fe4000bf06270 */
[----:B------:R-:W-:Y:S02]  /*18ea0*/  ISETP.GE.AND P2, PT, R199, UR4, PT ;  /* 0x00000004c7007c0c */ /* 0x000fe4000bf46270 */
[----:B------:R-:W-:Y:S02]  /*18eb0*/  ISETP.GE.AND P4, PT, R212, UR4, PT ;  /* 0x00000004d4007c0c */ /* 0x000fe4000bf86270 */
[----:B------:R-:W-:-:S05]  /*18ec0*/  ISETP.GE.AND P3, PT, R213, UR4, PT ;  /* 0x00000004d5007c0c */ /* 0x000fca000bf66270 */
[-C--:B0-2---:R-:W-:Y:S02]  /*18ed0*/  @!P1 LEA R6, P5, R13, R4.reuse, 0x2 ;  /* 0x000000040d069211 */ /* 0x085fe400078a10ff */
[-C--:B------:R-:W-:Y:S02]  /*18ee0*/  @!P0 LEA R8, P6, R15, R4.reuse, 0x2 ;  /* 0x000000040f088211 */ /* 0x080fe400078c10ff */
[-C--:B---3--:R-:W-:Y:S01]  /*18ef0*/  @!P1 LEA.HI.X R7, R13, R5.reuse, R14, 0x2, P5 ;  /* 0x000000050d079211 */ /* 0x088fe200028f140e */
[----:B------:R-:W-:Y:S01]  /*18f00*/  @!P2 IMAD.WIDE R10, R199, 0x4, R4 ;  /* 0x00000004c70aa825 */ /* 0x000fe200078e0204 */
[----:B------:R-:W-:Y:S02]  /*18f10*/  ISETP.GE.AND P5, PT, R211, UR4, PT ;  /* 0x00000004d3007c0c */ /* 0x000fe4000bfa6270 */
[----:B------:R-:W-:Y:S02]  /*18f20*/  @!P0 LEA.HI.X R9, R15, R5, R24, 0x2, P6 ;  /* 0x000000050f098211 */ /* 0x000fe400030f1418 */
[----:B------:R-:W-:Y:S01]  /*18f30*/  @!P2 ST.E.64 desc[UR56][R10.64], R94 ;  /* 0x0000005e0a00a985 */ /* 0x000fe2000c101b38 */
[----:B------:R-:W-:-:S02]  /*18f40*/  @!P4 LEA R14, P2, R212, R4, 0x2 ;  /* 0x00000004d40ec211 */ /* 0x000fc400078410ff */
[----:B------:R-:W-:Y:S01]  /*18f50*/  @!P3 LEA R12, P6, R213, R4, 0x2 ;  /* 0x00000004d50cb211 */ /* 0x000fe200078c10ff */
[----:B------:R0:W-:Y:S01]  /*18f60*/  @!P1 ST.E.64 desc[UR56][R6.64], R96 ;  /* 0x0000006006009985 */ /* 0x0001e2000c101b38 */
        /* <DEDUP_REMOVED lines=12> */
[-C--:B------:R-:W-:Y:S01]  /*19030*/  @!P2 LEA R10, P6, R208, R4.reuse, 0x2 ;  /* 0x00000004d00aa211 */ /* 0x080fe200078c10ff */
[----:B------:R-:W-:Y:S01]  /*19040*/  @!P5 ST.E.64 desc[UR56][R20.64], R46 ;  /* 0x0000002e1400d985 */ /* 0x000fe2000c101b38 */
[----:B-1----:R-:W-:Y:S02]  /*19050*/  @!P1 LEA R8, P5, R209, R4, 0x2 ;  /* 0x00000004d1089211 */ /* 0x002fe400078a10ff */
[----:B------:R-:W-:-:S02]  /*19060*/  @!P0 LEA.HI.X R7, R210, R5, R35, 0x2, P4 ;  /* 0x00000005d2078211 */ /* 0x000fc400020f1423 */
[-C--:B------:R-:W-:Y:S02]  /*19070*/  @!P1 LEA.HI.X R9, R209, R5.reuse, R34, 0x2, P5 ;  /* 0x00000005d1099211 */ /* 0x080fe400028f1422 */
[----:B------:R-:W-:Y:S01]  /*19080*/  ISETP.GE.AND P4, PT, R206, UR4, PT ;  /* 0x00000004ce007c0c */ /* 0x000fe2000bf86270 */
[----:B------:R-:W-:Y:S01]  /*19090*/  @!P0 ST.E.64 desc[UR56][R6.64], R50 ;  /* 0x0000003206008985 */ /* 0x000fe2000c101b38 */
[----:B------:R-:W-:Y:S02]  /*190a0*/  @!P2 LEA.HI.X R11, R208, R5, R33, 0x2, P6 ;  /* 0x00000005d00ba211 */ /* 0x000fe400030f1421 */
[----:B--2---:R-:W-:Y:S01]  /*190b0*/  @!P3 LEA R12, P5, R207, R4, 0x2 ;  /* 0x00000004cf0cb211 */ /* 0x004fe200078a10ff */
[----:B------:R0:W-:Y:S01]  /*190c0*/  @!P1 ST.E.64 desc[UR56][R8.64], R54 ;  /* 0x0000003608009985 */ /* 0x0001e2000c101b38 */
[----:B------:R-:W-:Y:S02]  /*190d0*/  ISETP.GE.AND P1, PT, R204, UR4, PT ;  /* 0x00000004cc007c0c */ /* 0x000fe4000bf26270 */
[----:B------:R-:W-:Y:S01]  /*190e0*/  ISETP.GE.AND P0, PT, R203, UR4, PT ;  /* 0x00000004cb007c0c */ /* 0x000fe2000bf06270 */
[----:B------:R1:W-:Y:S01]  /*190f0*/  @!P2 ST.E.64 desc[UR56][R10.64], R58 ;  /* 0x0000003a0a00a985 */ /* 0x0003e2000c101b38 */
[----:B------:R-:W-:-:S02]  /*19100*/  ISETP.GE.AND P2, PT, R205, UR4, PT ;  /* 0x00000004cd007c0c */ /* 0x000fc4000bf46270 */
[-C--:B------:R-:W-:Y:S02]  /*19110*/  @!P3 LEA.HI.X R13, R207, R5.reuse, R32, 0x2, P5 ;  /* 0x00000005cf0db211 */ /* 0x080fe400028f1420 */
[----:B------:R-:W-:Y:S02]  /*19120*/  ISETP.GE.AND P5, PT, R202, UR4, PT ;  /* 0x00000004ca007c0c */ /* 0x000fe4000bfa6270 */
[CC--:B---3--:R-:W-:Y:S01]  /*19130*/  @!P4 LEA R14, P6, R206.reuse, R4.reuse, 0x2 ;  /* 0x00000004ce0ec211 */ /* 0x0c8fe200078c10ff */
[----:B------:R2:W-:Y:S03]  /*19140*/  @!P3 ST.E.64 desc[UR56][R12.64], R62 ;  /* 0x0000003e0c00b985 */ /* 0x0005e6000c101b38 */
[----:B------:R-:W-:Y:S02]  /*19150*/  @!P4 LEA.HI.X R15, R206, R5, R31, 0x2, P6 ;  /* 0x00000005ce0fc211 */ /* 0x000fe400030f141f */
[----:B0-----:R-:W-:-:S02]  /*19160*/  @!P1 LEA R8, P6, R204, R4, 0x2 ;  /* 0x00000004cc089211 */ /* 0x001fc400078c10ff */
[-C--:B------:R-:W-:Y:S01]  /*19170*/  @!P2 LEA R6, P3, R205, R4.reuse, 0x2 ;  /* 0x00000004cd06a211 */ /* 0x080fe200078610ff */
[----:B------:R2:W-:Y:S01]  /*19180*/  @!P4 ST.E.64 desc[UR56][R14.64], R66 ;  /* 0x000000420e00c985 */ /* 0x0005e2000c101b38 */
[-C--:B-1----:R-:W-:Y:S02]  /*19190*/  @!P0 LEA R10, P4, R203, R4.reuse, 0x2 ;  /* 0x00000004cb0a8211 */ /* 0x082fe400078810ff */
        /* <DEDUP_REMOVED lines=11> */
[----:B------:R-:W-:-:S04]  /*19250*/  LEA R4, P0, R201, R4, 0x2 ;  /* 0x00000004c9047211 */ /* 0x000fc800078010ff */
[----:B------:R-:W-:-:S05]  /*19260*/  LEA.HI.X R5, R201, R5, R26, 0x2, P0 ;  /* 0x00000005c9057211 */ /* 0x000fca00000f141a */
[----:B------:R0:W-:Y:S01]  /*19270*/  ST.E.64 desc[UR56][R4.64], R86 ;  /* 0x0000005604007985 */ /* 0x0001e2000c101b38 */
[----:B------:R-:W-:Y:S05]  /*19280*/  BRA `(.L_x_656) ;  /* 0x0000000800e87947 */ /* 0x000fea0003800000 */
.L_x_647:
[----:B------:R-:W-:Y:S01]  /*19290*/  ULDC.64 UR6, c[0x0][0xc08] ;  /* 0x0003020000067ab9 */ /* 0x000fe20000000a00 */
[----:B------:R-:W-:Y:S01]  /*192a0*/  ULDC.64 UR4, c[0x0][0xc00] ;  /* 0x0003000000047ab9 */ /* 0x000fe20000000a00 */
[----:B------:R-:W-:Y:S02]  /*192b0*/  ISETP.NE.U32.AND P1, PT, RZ, UR6, PT ;  /* 0x00000006ff007c0c */ /* 0x000fe4000bf25070 */
[----:B------:R-:W-:Y:S02]  /*192c0*/  ISETP.NE.U32.AND P0, PT, RZ, UR4, PT ;  /* 0x00000004ff007c0c */ /* 0x000fe4000bf05070 */
[----:B------:R-:W-:Y:S02]  /*192d0*/  ISETP.NE.AND.EX P1, PT, RZ, UR7, PT, P1 ;  /* 0x00000007ff007c0c */ /* 0x000fe4000bf25310 */
[----:B------:R-:W-:Y:S02]  /*192e0*/  IADD3 R4, P2, R189, UR4, RZ ;  /* 0x00000004bd047c10 */ /* 0x000fe4000ff5e0ff */
[----:B------:R-:W-:-:S02]  /*192f0*/  ISETP.NE.AND.EX P0, PT, RZ, UR5, PT, P0 ;  /* 0x00000005ff007c0c */ /* 0x000fc4000bf05300 */
[----:B------:R-:W-:Y:S01]  /*19300*/  IADD3.X R5, R190, UR5, RZ, P2, !PT ;  /* 0x00000005be057c10 */ /* 0x000fe200097fe4ff */
[----:B------:R-:W-:Y:S01]  /*19310*/  ULDC UR4, c[0x0][0xa88] ;  /* 0x0002a20000047ab9 */ /* 0x000fe20000000800 */
[----:B------:R-:W-:Y:S01]  /*19320*/  MOV R3, RZ ;  /* 0x000000ff00037202 */ /* 0x000fe20000000f00 */
[----:B------:R-:W-:-:S04]  /*19330*/  IMAD.U32 R0, RZ, RZ, UR4 ;  /* 0x00000004ff007e24 */ /* 0x000fc8000f8e00ff */
[----:B0-----:R-:W-:-:S04]  /*19340*/  @P1 IADD3 R6, P2, R189, UR6, RZ ;  /* 0x00000006bd061c10 */ /* 0x001fc8000ff5e0ff */
[----:B------:R-:W-:Y:S01]  /*19350*/  @P1 IADD3.X R7, R190, UR7, RZ, P2, !PT ;  /* 0x00000007be071c10 */ /* 0x000fe200097fe4ff */
[----:B------:R0:W5:Y:S04]  /*19360*/  @P0 LDG.E R3, desc[UR56][R4.64] ;  /* 0x0000003804030981 */ /* 0x000168000c1e1900 */
[----:B------:R0:W5:Y:S01]  /*19370*/  @P1 LDG.E R0, desc[UR56][R6.64] ;  /* 0x0000003806001981 */ /* 0x000162000c1e1900 */
[----:B------:R-:W-:Y:S01]  /*19380*/  ISETP.NE.AND P2, PT, R187, RZ, PT ;  /* 0x000000ffbb00720c */ /* 0x000fe20003f45270 */
[----:B------:R-:W4:-:S12]  /*19390*/  S2R R9, SR_TID.X ;  /* 0x0000000000097919 */ /* 0x000f180000002100 */
[----:B------:R-:W3:Y:S01]  /*193a0*/  @!P2 LDC R187, c[0x0][0xad4] ;  /* 0x0002b500ffbbab82 */ /* 0x000ee20000000800 */
[----:B----4-:R-:W-:Y:S01]  /*193b0*/  VIADD R8, R9, 0xffffff80 ;  /* 0xffffff8009087836 */ /* 0x010fe20000000000 */
[----:B---3--:R-:W-:-:S04]  /*193c0*/  ISETP.GT.AND P2, PT, R187, 0x1, PT ;  /* 0x00000001bb00780c */ /* 0x008fc80003f44270 */
[----:B------:R-:W-:Y:S01]  /*193d0*/  ISETP.GT.AND P3, PT, R8, 0x7f, PT ;  /* 0x0000007f0800780c */ /* 0x000fe20003f64270 */
[----:B0-----:R-:W-:-:S12]  /*193e0*/  @P1 BRA `(.L_x_659) ;  /* 0x0000000000101947 */ /* 0x001fd80003800000 */
[----:B------:R-:W-:Y:S05]  /*193f0*/  @!P0 BRA `(.L_x_659) ;  /* 0x00000000000c8947 */ /* 0x000fea0003800000 */
[----:B------:R-:W3:Y:S04]  /*19400*/  LDG.E R7, desc[UR56][R4.64] ;  /* 0x0000003804077981 */ /* 0x000ee8000c1e1900 */
[----:B-----5:R-:W3:Y:S02]  /*19410*/  LDG.E R0, desc[UR56][R4.64+0x4] ;  /* 0x0000043804007981 */ /* 0x020ee4000c1e1900 */
[----:B---3--:R-:W-:-:S07]  /*19420*/  IADD3 R0, -R7, R0, RZ ;  /* 0x0000000007007210 */ /* 0x008fce0007ffe1ff */
.L_x_659:
[----:B------:R-:W-:Y:S01]  /*19430*/  BSSY B1, `(.L_x_660) ;  /* 0x0000036000017945 */ /* 0x000fe20003800000 */
[----:B------:R-:W-:Y:S02]  /*19440*/  SEL R29, R188, RZ, !P0 ;  /* 0x000000ffbc1d7207 */ /* 0x000fe40004000000 */
[----:B------:R-:W-:Y:S02]  /*19450*/  SEL R216, R216, RZ, !P0 ;  /* 0x000000ffd8d87207 */ /* 0x000fe40004000000 */
[----:B-----5:R-:W-:Y:S01]  /*19460*/  SHF.R.S32.HI R26, RZ, 0x1f, R3 ;  /* 0x0000001fff1a7819 */ /* 0x020fe20000011403 */
[----:B------:R-:W-:Y:S06]  /*19470*/  @P3 BRA `(.L_x_661) ;  /* 0x0000000000c43947 */ /* 0x000fec0003800000 */
[----:B------:R-:W0:Y:S01]  /*19480*/  LDC R31, c[0x0][0xbe8] ;  /* 0x0002fa00ff1f7b82 */ /* 0x000e220000000800 */
[----:B------:R-:W-:-:S04]  /*19490*/  IMAD R4, R192, 0x80, R9 ;  /* 0x00000080c0047824 */ /* 0x000fc800078e0209 */
[----:B------:R-:W-:Y:S02]  /*194a0*/  VIADD R28, R4, 0xffffff80 ;  /* 0xffffff80041c7836 */ /* 0x000fe40000000000 */
[----:B0-----:R-:W-:-:S05]  /*194b0*/  IMAD R5, R0, R31, RZ ;  /* 0x0000001f00057224 */ /* 0x001fca00078e02ff */
[----:B------:R-:W-:-:S13]  /*194c0*/  ISETP.GE.AND P0, PT, R28, R5, PT ;  /* 0x000000051c00720c */ /* 0x000fda0003f06270 */
[----:B------:R-:W-:Y:S05]  /*194d0*/  @P0 BRA `(.L_x_661) ;  /* 0x0000000000ac0947 */ /* 0x000fea0003800000 */
[----:B------:R-:W-:Y:S01]  /*194e0*/  ISETP.GT.AND P0, PT, R187, 0x1, PT ;  /* 0x00000001bb00780c */ /* 0x000fe20003f04270 */
[----:B------:R-:W0:Y:S01]  /*194f0*/  LDC.64 R4, c[0x0][0xba8] ;  /* 0x0002ea00ff047b82 */ /* 0x000e220000000a00 */
[----:B------:R-:W-:Y:S01]  /*19500*/  MOV R24, 0x9b8 ;  /* 0x000009b800187802 */ /* 0x000fe20000000f00 */
[----:B------:R-:W-:Y:S01]  /*19510*/  IMAD.MOV.U32 R21, RZ, RZ, R28 ;  /* 0x000000ffff157224 */ /* 0x000fe200078e001c */
[----:B------:R-:W-:Y:S02]  /*19520*/  ISETP.NE.AND P1, PT, R31, 0x1, PT ;  /* 0x000000011f00780c */ /* 0x000fe40003f25270 */
[----:B------:R-:W-:-:S04]  /*19530*/  SEL R24, R24, 0x978, P0 ;  /* 0x0000097818187807 */ /* 0x000fc80000000000 */
[----:B------:R-:W3:Y:S08]  /*19540*/  LDC.64 R12, c[0x0][R24+0x220] ;  /* 0x00008800180c7b82 */ /* 0x000ef00000000a00 */
[----:B------:R-:W4:Y:S08]  /*19550*/  LDC.64 R14, c[0x0][R24+0x218] ;  /* 0x00008600180e7b82 */ /* 0x000f300000000a00 */
[----:B------:R-:W5:Y:S08]  /*19560*/  LDC.64 R8, c[0x0][R24+0x228] ;  /* 0x00008a0018087b82 */ /* 0x000f700000000a00 */
[----:B------:R-:W1:Y:S08]  /*19570*/  LDC.64 R6, c[0x0][R24+0x210] ;  /* 0x0000840018067b82 */ /* 0x000e700000000a00 */
[----:B------:R-:W2:Y:S08]  /*19580*/  @P1 LDC R11, c[0x0][0xbec] ;  /* 0x0002fb00ff0b1b82 */ /* 0x000eb00000000800 */
[----:B------:R-:W5:Y:S01]  /*19590*/  @P1 LDC R27, c[0x0][0xbf0] ;  /* 0x0002fc00ff1b1b82 */ /* 0x000f620000000800 */
[----:B---3--:R-:W-:-:S07]  /*195a0*/  IMAD R13, R13, R29, RZ ;  /* 0x0000001d0d0d7224 */ /* 0x008fce00078e02ff */
[----:B0-----:R-:W0:Y:S01]  /*195b0*/  @!P0 LDC R4, c[0x0][0xb50] ;  /* 0x0002d400ff048b82 */ /* 0x001e220000000800 */
[----:B--2---:R-:W-:-:S07]  /*195c0*/  @P1 IMAD.HI.U32 R20, R28, R11, RZ ;  /* 0x0000000b1c141227 */ /* 0x004fce00078e00ff */
[----:B------:R-:W2:Y:S01]  /*195d0*/  @!P0 LDC R5, c[0x0][0xb54] ;  /* 0x0002d500ff058b82 */ /* 0x000ea20000000800 */
[-C--:B----4-:R-:W-:Y:S02]  /*195e0*/  IMAD R25, R15, R162.reuse, RZ ;  /* 0x000000a20f197224 */ /* 0x090fe400078e02ff */
[----:B------:R-:W-:Y:S01]  /*195f0*/  IMAD.WIDE.U32 R14, R14, R162, RZ ;  /* 0x000000a20e0e7225 */ /* 0x000fe200078e00ff */
[----:B-----5:R-:W-:-:S03]  /*19600*/  @P1 SHF.R.U32.HI R21, RZ, R27, R20 ;  /* 0x0000001bff151219 */ /* 0x020fc60000011614 */
[----:B------:R-:W-:-:S04]  /*19610*/  IMAD.WIDE.U32 R10, R12, R29, RZ ;  /* 0x0000001d0c0a7225 */ /* 0x000fc800078e00ff */
[----:B------:R-:W-:Y:S01]  /*19620*/  IMAD R27, R12, R216, R13 ;  /* 0x000000d80c1b7224 */ /* 0x000fe200078e020d */
[----:B------:R-:W-:Y:S01]  /*19630*/  SEL R13, R200, RZ, P0 ;  /* 0x000000ffc80d7207 */ /* 0x000fe20000000000 */
[----:B------:R-:W-:Y:S01]  /*19640*/  IMAD.IADD R25, R15, 0x1, R25 ;  /* 0x000000010f197824 */ /* 0x000fe200078e0219 */
[----:B------:R-:W-:Y:S01]  /*19650*/  IADD3 R14, P1, P3, R10, R14, R3 ;  /* 0x0000000e0a0e7210 */ /* 0x000fe20007b3e003 */
[----:B------:R-:W-:Y:S01]  /*19660*/  IMAD.IADD R27, R11, 0x1, R27 ;  /* 0x000000010b1b7824 */ /* 0x000fe200078e021b */
[----:B------:R-:W-:Y:S01]  /*19670*/  IADD3 R10, -R21, RZ, RZ ;  /* 0x000000ff150a7210 */ /* 0x000fe20007ffe1ff */
[-C--:B------:R-:W-:Y:S02]  /*19680*/  IMAD R15, R9, R13.reuse, RZ ;  /* 0x0000000d090f7224 */ /* 0x080fe400078e02ff */
[----:B------:R-:W-:-:S04]  /*19690*/  IMAD.WIDE.U32 R8, R8, R13, RZ ;  /* 0x0000000d08087225 */ /* 0x000fc800078e00ff */
[----:B------:R-:W-:Y:S01]  /*196a0*/  IMAD R11, R31, R10, R28 ;  /* 0x0000000a1f0b7224 */ /* 0x000fe200078e021c */
[----:B------:R-:W-:Y:S01]  /*196b0*/  IADD3.X R10, R27, R25, R26, P1, P3 ;  /* 0x000000191b0a7210 */ /* 0x000fe20000fe641a */
[----:B------:R-:W-:Y:S01]  /*196c0*/  IMAD.IADD R15, R9, 0x1, R15 ;  /* 0x00000001090f7824 */ /* 0x000fe200078e020f */
[----:B------:R-:W-:Y:S01]  /*196d0*/  IADD3 R8, P0, P1, R21, R14, R8 ;  /* 0x0000000e15087210 */ /* 0x000fe2000791e008 */
[----:B-1----:R-:W-:Y:S01]  /*196e0*/  IMAD R7, R7, R11, RZ ;  /* 0x0000000b07077224 */ /* 0x002fe200078e02ff */
[----:B------:R-:W-:Y:S02]  /*196f0*/  SHF.R.S32.HI R21, RZ, 0x1f, R21 ;  /* 0x0000001fff157819 */ /* 0x000fe40000011415 */
[----:B------:R-:W-:Y:S02]  /*19700*/  SHF.R.S32.HI R13, RZ, 0x1f, R11 ;  /* 0x0000001fff0d7819 */ /* 0x000fe4000001140b */
[----:B------:R-:W-:-:S03]  /*19710*/  IADD3.X R9, R21, R10, R15, P0, P1 ;  /* 0x0000000a15097210 */ /* 0x000fc600007e240f */
[C---:B------:R-:W-:Y:S02]  /*19720*/  IMAD R13, R6.reuse, R13, R7 ;  /* 0x0000000d060d7224 */ /* 0x040fe400078e0207 */
[----:B------:R-:W-:-:S05]  /*19730*/  IMAD.WIDE.U32 R6, R6, R11, R8 ;  /* 0x0000000b06067225 */ /* 0x000fca00078e0008 */
[----:B------:R-:W-:Y:S02]  /*19740*/  IADD3 R7, R7, R13, RZ ;  /* 0x0000000d07077210 */ /* 0x000fe40007ffe0ff */
[----:B0-----:R-:W-:-:S04]  /*19750*/  LEA R4, P0, R6, R4, 0x2 ;  /* 0x0000000406047211 */ /* 0x001fc800078010ff */
[----:B--2---:R-:W-:Y:S01]  /*19760*/  LEA.HI.X R5, R6, R5, R7, 0x2, P0 ;  /* 0x0000000506057211 */ /* 0x004fe200000f1407 */
[----:B------:R-:W-:-:S05]  /*19770*/  IMAD.MOV.U32 R7, RZ, RZ, -0x800000 ;  /* 0xff800000ff077424 */ /* 0x000fca00078e00ff */
[----:B------:R0:W-:Y:S03]  /*19780*/  STG.E desc[UR56][R4.64], R7 ;  /* 0x0000000704007986 */ /* 0x0001e6000c101938 */
.L_x_661:
[----:B------:R-:W-:Y:S05]  /*19790*/  BSYNC B1 ;  /* 0x0000000000017941 */ /* 0x000fea0003800000 */
.L_x_660:
[----:B------:R-:W-:Y:S05]  /*197a0*/  @P2 BRA `(.L_x_656) ;  /* 0x0000000400a02947 */ /* 0x000fea0003800000 */
[----:B------:R-:W3:Y:S01]  /*197b0*/  LDC R11, c[0x0][0xbe8] ;  /* 0x0002fa00ff0b7b82 */ /* 0x000ee20000000800 */
[----:B------:R-:W-:Y:S01]  /*197c0*/  ULDC.64 UR4, c[0x0][0xaa0] ;  /* 0x0002a80000047ab9 */ /* 0x000fe20000000a00 */
[----:B------:R-:W-:Y:S01]  /*197d0*/  ULDC.64 UR6, c[0x0][0xaf0] ;  /* 0x0002bc0000067ab9 */ /* 0x000fe20000000a00 */
[----:B0-----:R-:W-:Y:S01]  /*197e0*/  IMAD R4, R26, UR4, RZ ;  /* 0x000000041a047c24 */ /* 0x001fe2000f8e02ff */
[----:B------:R-:W-:Y:S01]  /*197f0*/  BSSY B1, `(.L_x_662) ;  /* 0x0000039000017945 */ /* 0x000fe20003800000 */
[----:B------:R-:W-:Y:S02]  /*19800*/  SHF.R.S32.HI R10, RZ, 0x1f, R185 ;  /* 0x0000001fff0a7819 */ /* 0x000fe400000114b9 */
[C---:B------:R-:W-:Y:S01]  /*19810*/  IMAD R7, R3.reuse, UR5, R4 ;  /* 0x0000000503077c24 */ /* 0x040fe2000f8e0204 */
[----:B------:R-:W-:Y:S01]  /*19820*/  SHF.R.S32.HI R14, RZ, 0x1f, R184 ;  /* 0x0000001fff0e7819 */ /* 0x000fe200000114b8 */
[----:B------:R-:W-:Y:S01]  /*19830*/  IMAD.WIDE.U32 R4, R3, UR4, RZ ;  /* 0x0000000403047c25 */ /* 0x000fe2000f8e00ff */
[----:B------:R-:W-:-:S03]  /*19840*/  ULDC.64 UR4, c[0x0][0xae8] ;  /* 0x0002ba0000047ab9 */ /* 0x000fc60000000a00 */
[----:B------:R-:W-:Y:S01]  /*19850*/  IMAD R3, R186, 0x20, R217 ;  /* 0x00000020ba037824 */ /* 0x000fe200078e02d9 */
[----:B------:R-:W-:Y:S01]  /*19860*/  IADD3 R5, R5, R7, RZ ;  /* 0x0000000705057210 */ /* 0x000fe20007ffe0ff */
[----:B------:R-:W-:Y:S02]  /*19870*/  IMAD R7, R216, UR6, RZ ;  /* 0x00000006d8077c24 */ /* 0x000fe4000f8e02ff */
[----:B------:R-:W-:Y:S02]  /*19880*/  IMAD R9, R192, 0x80, R3 ;  /* 0x00000080c0097824 */ /* 0x000fe400078e0203 */
[----:B------:R-:W-:-:S04]  /*19890*/  IMAD.WIDE.U32 R4, R162, UR4, R4 ;  /* 0x00000004a2047c25 */ /* 0x000fc8000f8e0004 */
[----:B------:R-:W-:Y:S01]  /*198a0*/  IMAD.MOV.U32 R3, RZ, RZ, R9 ;  /* 0x000000ffff037224 */ /* 0x000fe200078e0009 */
[----:B---3--:R-:W-:Y:S01]  /*198b0*/  ISETP.NE.AND P0, PT, R11, 0x1, PT ;  /* 0x000000010b00780c */ /* 0x008fe20003f05270 */
[----:B------:R-:W-:Y:S01]  /*198c0*/  IMAD R5, R162, UR5, R5 ;  /* 0x00000005a2057c24 */ /* 0x000fe2000f8e0205 */
[----:B------:R-:W-:Y:S01]  /*198d0*/  ULDC.64 UR4, c[0x0][0xae0] ;  /* 0x0002b80000047ab9 */ /* 0x000fe20000000a00 */
[C---:B------:R-:W-:Y:S02]  /*198e0*/  IMAD R7, R29.reuse, UR7, R7 ;  /* 0x000000071d077c24 */ /* 0x040fe4000f8e0207 */
[----:B------:R-:W-:-:S04]  /*198f0*/  IMAD.WIDE.U32 R4, R29, UR6, R4 ;  /* 0x000000061d047c25 */ /* 0x000fc8000f8e0004 */
[----:B------:R-:W-:-:S04]  /*19900*/  IMAD.IADD R5, R5, 0x1, R7 ;  /* 0x0000000105057824 */ /* 0x000fc800078e0207 */
[----:B------:R-:W0:Y:S08]  /*19910*/  @P0 LDC R6, c[0x0][0xbec] ;  /* 0x0002fb00ff060b82 */ /* 0x000e300000000800 */
[----:B------:R-:W3:Y:S01]  /*19920*/  @P0 LDC R13, c[0x0][0xbf0] ;  /* 0x0002fc00ff0d0b82 */ /* 0x000ee20000000800 */
[----:B0-----:R-:W-:-:S05]  /*19930*/  @P0 IMAD.HI.U32 R6, R9, R6, RZ ;  /* 0x0000000609060227 */ /* 0x001fca00078e00ff */
[----:B---3--:R-:W-:-:S04]  /*19940*/  @P0 SHF.R.U32.HI R3, RZ, R13, R6 ;  /* 0x0000000dff030219 */ /* 0x008fc80000011606 */
[----:B------:R-:W-:Y:S01]  /*19950*/  SHF.R.S32.HI R6, RZ, 0x1f, R3 ;  /* 0x0000001fff067819 */ /* 0x000fe20000011403 */
[C---:B------:R-:W-:Y:S01]  /*19960*/  IMAD.WIDE.U32 R4, R3.reuse, UR4, R4 ;  /* 0x0000000403047c25 */ /* 0x040fe2000f8e0004 */
[----:B------:R-:W-:-:S03]  /*19970*/  IADD3 R8, -R3, RZ, RZ ;  /* 0x000000ff03087210 */ /* 0x000fc60007ffe1ff */
[----:B------:R-:W-:Y:S02]  /*19980*/  IMAD R6, R6, UR4, RZ ;  /* 0x0000000406067c24 */ /* 0x000fe4000f8e02ff */
[----:B------:R-:W-:Y:S01]  /*19990*/  IMAD R7, R11, R8, R9 ;  /* 0x000000080b077224 */ /* 0x000fe200078e0209 */
[----:B------:R-:W-:Y:S01]  /*199a0*/  LEA R8, R192, R217, 0x7 ;  /* 0x000000d9c0087211 */ /* 0x000fe200078e38ff */
[----:B------:R-:W-:Y:S01]  /*199b0*/  IMAD R9, R3, UR5, R6 ;  /* 0x0000000503097c24 */ /* 0x000fe2000f8e0206 */
[----:B------:R-:W-:Y:S01]  /*199c0*/  ULDC.64 UR4, c[0x0][0xad8] ;  /* 0x0002b60000047ab9 */ /* 0x000fe20000000a00 */
[----:B------:R-:W-:Y:S01]  /*199d0*/  IMAD R11, R0, R11, RZ ;  /* 0x0000000b000b7224 */ /* 0x000fe200078e02ff */
[----:B------:R-:W-:Y:S01]  /*199e0*/  SHF.R.S32.HI R3, RZ, 0x1f, R7 ;  /* 0x0000001fff037819 */ /* 0x000fe20000011407 */
[----:B------:R-:W-:Y:S02]  /*199f0*/  IMAD.IADD R5, R5, 0x1, R9 ;  /* 0x0000000105057824 */ /* 0x000fe400078e0209 */
[C---:B------:R-:W-:Y:S01]  /*19a00*/  VIADD R0, R8.reuse, 0x20 ;  /* 0x0000002008007836 */ /* 0x040fe20000000000 */
[----:B------:R-:W-:Y:S01]  /*19a10*/  ISETP.GE.AND P2, PT, R8, R11, PT ;  /* 0x0000000b0800720c */ /* 0x000fe20003f46270 */
[----:B------:R-:W-:-:S02]  /*19a20*/  IMAD R6, R3, UR4, RZ ;  /* 0x0000000403067c24 */ /* 0x000fc4000f8e02ff */
[----:B------:R-:W-:Y:S01]  /*19a30*/  IMAD.WIDE.U32 R4, R7, UR4, R4 ;  /* 0x0000000407047c25 */ /* 0x000fe2000f8e0004 */
[----:B------:R-:W-:-:S03]  /*19a40*/  ISETP.GE.AND P1, PT, R0, R11, PT ;  /* 0x0000000b0000720c */ /* 0x000fc60003f26270 */
[----:B------:R-:W-:Y:S01]  /*19a50*/  IMAD R3, R7, UR5, R6 ;  /* 0x0000000507037c24 */ /* 0x000fe2000f8e0206 */
[----:B------:R-:W-:Y:S01]  /*19a60*/  ULDC.64 UR4, c[0x0][0xa80] ;  /* 0x0002a00000047ab9 */ /* 0x000fe20000000a00 */
[----:B------:R-:W-:Y:S01]  /*19a70*/  VIADD R0, R8, 0x40 ;  /* 0x0000004008007836 */ /* 0x000fe20000000000 */
[----:B------:R-:W-:Y:S02]  /*19a80*/  LEA R6, P3, R4, UR4, 0x1 ;  /* 0x0000000404067c11 */ /* 0x000fe4000f8608ff */
[----:B------:R-:W-:Y:S02]  /*19a90*/  IADD3 R3, R5, R3, RZ ;  /* 0x0000000305037210 */ /* 0x000fe40007ffe0ff */
[----:B------:R-:W-:Y:S02]  /*19aa0*/  ISETP.GE.AND P0, PT, R0, R11, PT ;  /* 0x0000000b0000720c */ /* 0x000fe40003f06270 */
[----:B------:R-:W-:Y:S02]  /*19ab0*/  LEA.HI.X R3, R4, UR5, R3, 0x1, P3 ;  /* 0x0000000504037c11 */ /* 0x000fe400098f0c03 */
[----:B------:R0:W3:Y:S04]  /*19ac0*/  SHFL.IDX PT, R4, R6, RZ, 0x181f ;  /* 0x00181fff06047589 */ /* 0x0000e800000e0000 */
[----:B------:R0:W4:Y:S01]  /*19ad0*/  SHFL.IDX PT, R0, R3, RZ, 0x181f ;  /* 0x00181fff03007589 */ /* 0x00012200000e0000 */
        /* <DEDUP_REMOVED lines=8> */
[----:B------:R3:W-:Y:S04]  /*19b60*/  @!P4 ST.E.128 desc[UR56][R12.64], RZ ;  /* 0x000000ff0c00c985 */ /* 0x0007e8000c101d38 */
[----:B------:R3:W-:Y:S02]  /*19b70*/  @!P5 ST.E.128 desc[UR56][R4.64], RZ ;  /* 0x000000ff0400d985 */ /* 0x0007e4000c101d38 */
.L_x_663:
[----:B------:R-:W-:Y:S05]  /*19b80*/  BSYNC B1 ;  /* 0x0000000000017941 */ /* 0x000fea0003800000 */
.L_x_662:
        /* <DEDUP_REMOVED lines=11> */
[----:B------:R0:W-:Y:S04]  /*19c40*/  @!P3 ST.E.128 desc[UR56][R12.64], RZ ;  /* 0x000000ff0c00b985 */ /* 0x0001e8000c101d38 */
[----:B------:R0:W-:Y:S02]  /*19c50*/  @!P4 ST.E.128 desc[UR56][R4.64], RZ ;  /* 0x000000ff0400c985 */ /* 0x0001e4000c101d38 */
.L_x_665:
[----:B------:R-:W-:Y:S05]  /*19c60*/  BSYNC B1 ;  /* 0x0000000000017941 */ /* 0x000fea0003800000 */
.L_x_664:
[----:B0-----:R0:W0:Y:S01]  /*19c70*/  SHFL.IDX PT, R0, R3, 0x2, 0x181f ;  /* 0x00581f0003007f89 */ /* 0x00102200000e0000 */
[----:B------:R-:W-:Y:S03]  /*19c80*/  BSSY B1, `(.L_x_666) ;  /* 0x000000c000017945 */ /* 0x000fe60003800000 */
[----:B---3--:R3:W0:Y:S01]  /*19c90*/  SHFL.IDX PT, R4, R6, 0x2, 0x181f ;  /* 0x00581f0006047f89 */ /* 0x00862200000e0000 */
[----:B------:R-:W-:Y:S05]  /*19ca0*/  @P0 BRA `(.L_x_667) ;  /* 0x0000000000240947 */ /* 0x000fea0003800000 */
[----:B------:R-:W-:Y:S02]  /*19cb0*/  ULDC UR4, c[0x0][0xac8] ;  /* 0x0002b20000047ab9 */ /* 0x000fe40000000800 */
[----:B------:R-:W-:Y:S02]  /*19cc0*/  ISETP.GE.AND P2, PT, R184, UR4, PT ;  /* 0x00000004b8007c0c */ /* 0x000fe4000bf46270 */
[----:B------:R-:W-:-:S11]  /*19cd0*/  ISETP.GE.AND P3, PT, R185, UR4, PT ;  /* 0x00000004b9007c0c */ /* 0x000fd6000bf66270 */
[CC--:B0-----:R-:W-:Y:S02]  /*19ce0*/  @!P2 LEA R12, P0, R184.reuse, R4.reuse, 0x1 ;  /* 0x00000004b80ca211 */ /* 0x0c1fe400078008ff */
[C---:B------:R-:W-:Y:S02]  /*19cf0*/  @!P3 LEA R4, P1, R185.reuse, R4, 0x1 ;  /* 0x00000004b904b211 */ /* 0x040fe400078208ff */
[-C--:B------:R-:W-:Y:S02]  /*19d00*/  @!P2 LEA.HI.X R13, R184, R0.reuse, R14, 0x1, P0 ;  /* 0x00000000b80da211 */ /* 0x080fe400000f0c0e */
[----:B------:R-:W-:-:S03]  /*19d10*/  @!P3 LEA.HI.X R5, R185, R0, R10, 0x1, P1 ;  /* 0x00000000b905b211 */ /* 0x000fc600008f0c0a */
[----:B------:R0:W-:Y:S04]  /*19d20*/  @!P2 ST.E.128 desc[UR56][R12.64], RZ ;  /* 0x000000ff0c00a985 */ /* 0x0001e8000c101d38 */
[----:B------:R0:W-:Y:S02]  /*19d30*/  @!P3 ST.E.128 desc[UR56][R4.64], RZ ;  /* 0x000000ff0400b985 */ /* 0x0001e4000c101d38 */
.L_x_667:
[----:B------:R-:W-:Y:S05]  /*19d40*/  BSYNC B1 ;  /* 0x0000000000017941 */ /* 0x000fea0003800000 */
.L_x_666:
[----:B0-----:R-:W-:Y:S01]  /*19d50*/  VIADD R0, R8, 0x60 ;  /* 0x0000006008007836 */ /* 0x001fe20000000000 */
[----:B----4-:R-:W4:Y:S04]  /*19d60*/  SHFL.IDX PT, R3, R3, 0x3, 0x181f ;  /* 0x00781f0003037f89 */ /* 0x010f2800000e0000 */
[----:B------:R-:W-:Y:S01]  /*19d70*/  ISETP.GE.AND P0, PT, R0, R11, PT ;  /* 0x0000000b0000720c */ /* 0x000fe20003f06270 */
[----:B------:R0:W0:-:S12]  /*19d80*/  SHFL.IDX PT, R4, R6, 0x3, 0x181f ;  /* 0x00781f0006047f89 */ /* 0x00001800000e0000 */
[----:B------:R-:W-:Y:S05]  /*19d90*/  @P0 BRA `(.L_x_656) ;  /* 0x0000000000240947 */ /* 0x000fea0003800000 */
[----:B------:R-:W-:Y:S02]  /*19da0*/  ULDC UR4, c[0x0][0xac8] ;  /* 0x0002b20000047ab9 */ /* 0x000fe40000000800 */
[----:B------:R-:W-:Y:S02]  /*19db0*/  ISETP.GE.AND P2, PT, R184, UR4, PT ;  /* 0x00000004b8007c0c */ /* 0x000fe4000bf46270 */
[----:B------:R-:W-:-:S11]  /*19dc0*/  ISETP.GE.AND P3, PT, R185, UR4, PT ;  /* 0x00000004b9007c0c */ /* 0x000fd6000bf66270 */
[CC--:B0--3--:R-:W-:Y:S02]  /*19dd0*/  @!P2 LEA R6, P0, R184.reuse, R4.reuse, 0x1 ;  /* 0x00000004b806a211 */ /* 0x0c9fe400078008ff */
[C---:B------:R-:W-:Y:S02]  /*19de0*/  @!P3 LEA R4, P1, R185.reuse, R4, 0x1 ;  /* 0x00000004b904b211 */ /* 0x040fe400078208ff */
[-C--:B----4-:R-:W-:Y:S02]  /*19df0*/  @!P2 LEA.HI.X R7, R184, R3.reuse, R14, 0x1, P0 ;  /* 0x00000003b807a211 */ /* 0x090fe400000f0c0e */
[----:B------:R-:W-:-:S03]  /*19e00*/  @!P3 LEA.HI.X R5, R185, R3, R10, 0x1, P1 ;  /* 0x00000003b905b211 */ /* 0x000fc600008f0c0a */
[----:B------:R0:W-:Y:S04]  /*19e10*/  @!P2 ST.E.128 desc[UR56][R6.64], RZ ;  /* 0x000000ff0600a985 */ /* 0x0001e8000c101d38 */
[----:B------:R0:W-:Y:S02]  /*19e20*/  @!P3 ST.E.128 desc[UR56][R4.64], RZ ;  /* 0x000000ff0400b985 */ /* 0x0001e4000c101d38 */
.L_x_656:
[----:B------:R-:W-:Y:S05]  /*19e30*/  BSYNC B0 ;  /* 0x0000000000007941 */ /* 0x000fea0003800000 */
.L_x_646:
[----:B------:R-:W-:Y:S02]  /*19e40*/  ULDC UR4, c[0x0][0xc3c] ;  /* 0x00030f0000047ab9 */ /* 0x000fe40000000800 */
[----:B--2---:R-:W-:-:S13]  /*19e50*/  ISETP.GE.AND P0, PT, R147, UR4, PT ;  /* 0x0000000493007c0c */ /* 0x004fda000bf06270 */
[----:B------:R-:W-:Y:S05]  /*19e60*/  @!P0 BRA `(.L_x_668) ;  /* 0xfffffe7400b88947 */ /* 0x000fea000383ffff */
[----:B------:R-:W-:Y:S05]  /*19e70*/  BRA `(.L_x_446) ;  /* 0x0000007000487947 */ /* 0x000fea0003800000 */
.L_x_444:
[----:B------:R-:W-:-:S08]  /*19e80*/  NOP ;  /* 0x0000000000007918 */ /* 0x000fd00000000000 */
[----:B------:R-:W0:-:S00]  /*19e90*/  USETMAXREG.DEALLOC.CTAPOOL 0x28 ;  /* 0x00000028000079c8 */ /* 0x000e0000080e0500 */
[----:B0-----:R-:W2:Y:S01]  /*19ea0*/  LDL.LU R3, [R1+0x38] ;  /* 0x0000380001037983 */ /* 0x001ea20000300800 */
[----:B------:R-:W-:Y:S01]  /*19eb0*/  LOP3.LUT R2, R2, 0x3, RZ, 0xc0, !PT ;  /* 0x0000000302027812 */ /* 0x000fe200078ec0ff */
[----:B------:R-:W-:-:S05]  /*19ec0*/  IMAD.MOV.U32 R6, RZ, RZ, RZ ;  /* 0x000000ffff067224 */ /* 0x000fca00078e00ff */
[----:B------:R-:W0:Y:S02]  /*19ed0*/  SHFL.IDX PT, R2, R2, RZ, 0x1f ;  /* 0x00001fff02027589 */ /* 0x000e2400000e0000 */
[----:B0-----:R-:W-:Y:S02]  /*19ee0*/  ISETP.NE.AND P0, PT, R2, RZ, PT ;  /* 0x000000ff0200720c */ /* 0x001fe40003f05270 */
[----:B--2---:R-:W-:-:S11]  /*19ef0*/  LOP3.LUT R3, R3, 0xffffffdf, RZ, 0xc0, !PT ;  /* 0xffffffdf03037812 */ /* 0x004fd600078ec0ff */
[----:B------:R-:W-:-:S05]  /*19f00*/  @P0 LOP3.LUT R3, R3, 0x20, RZ, 0xfc, !PT ;  /* 0x0000002003030812 */ /* 0x000fca00078efcff */
[----:B------:R0:W-:Y:S01]  /*19f10*/  STL [R1+0x38], R3 ;  /* 0x0000380301007387 */ /* 0x0001e20000100800 */
[----:B------:R-:W-:Y:S05]  /*19f20*/  @!P0 BRA `(.L_x_669) ;  /* 0x00000000001c8947 */ /* 0x000fea0003800000 */
[----:B------:R-:W1:Y:S08]  /*19f30*/  S2UR UR5, SR_CgaCtaId ;  /* 0x00000000000579c3 */ /* 0x000e700000008800 */
[----:B------:R-:W-:Y:S06]  /*19f40*/  BAR.SYNC.DEFER_BLOCKING 0x5, 0x180 ;  /* 0x0146000000007b1d */ /* 0x000fec0000010000 */
[----:B------:R-:W-:-:S02]  /*19f50*/  UMOV UR4, 0x400 ;  /* 0x0000040000047882 */ /* 0x000fc40000000000 */
[----:B-1----:R-:W-:-:S09]  /*19f60*/  ULEA UR4, UR5, UR4, 0x18 ;  /* 0x0000000405047291 */ /* 0x002fd2000f8ec03f */
[----:B------:R-:W1:Y:S01]  /*19f70*/  LDS.128 R16, [UR4+0x2a8d0] ;  /* 0x02a8d004ff107984 */ /* 0x000e620008000c00 */
[----:B------:R-:W-:Y:S06]  /*19f80*/  BAR.ARV 0x4, 0x180 ;  /* 0x0106000000007b1d */ /* 0x000fec0000002000 */
[----:B------:R-:W-:Y:S05]  /*19f90*/  BRA `(.L_x_670) ;  /* 0x0000000800947947 */ /* 0x000fea0003800000 */
.L_x_669:
[----:B------:R-:W-:Y:S01]  /*19fa0*/  LOP3.LUT R7, R0, 0x1f, RZ, 0xc0, !PT ;  /* 0x0000001f00077812 */ /* 0x000fe200078ec0ff */
[----:B------:R-:W-:Y:S01]  /*19fb0*/  ULDC UR4, c[0x0][0xc3c] ;  /* 0x00030f0000047ab9 */ /* 0x000fe20000000800 */
[----:B------:R-:W-:Y:S01]  /*19fc0*/  MOV R9, RZ ;  /* 0x000000ff00097202 */ /* 0x000fe20000000f00 */
[----:B------:R-:W1:Y:S01]  /*19fd0*/  S2UR UR6, SR_CTAID.X ;  /* 0x00000000000679c3 */ /* 0x000e620000002500 */
[----:B------:R-:W-:Y:S01]  /*19fe0*/  ISETP.NE.AND P0, PT, R7, 0x1f, PT ;  /* 0x0000001f0700780c */ /* 0x000fe20003f05270 */
[----:B------:R-:W-:-:S03]  /*19ff0*/  ULDC UR5, c[0x0][0xc38] ;  /* 0x00030e0000057ab9 */ /* 0x000fc60000000800 */
[----:B------:R-:W-:-:S13]  /*1a000*/  ISETP.GE.OR P1, PT, R7, UR4, !P0 ;  /* 0x0000000407007c0c */ /* 0x000fda000c726670 */
[----:B------:R-:W2:Y:S08]  /*1a010*/  @!P1 LDC.64 R4, c[0x0][0xc80] ;  /* 0x00032000ff049b82 */ /* 0x000eb00000000a00 */
[----:B0-----:R-:W0:Y:S01]  /*1a020*/  @!P1 LDC.64 R2, c[0x0][0xc78] ;  /* 0x00031e00ff029b82 */ /* 0x001e220000000a00 */
[----:B--2---:R-:W-:-:S05]  /*1a030*/  @!P1 IMAD.WIDE.U32 R4, R7, 0x4, R4 ;  /* 0x0000000407049825 */ /* 0x004fca00078e0004 */
[----:B------:R-:W2:Y:S01]  /*1a040*/  @!P1 LDG.E R6, desc[UR56][R4.64] ;  /* 0x0000003804069981 */ /* 0x000ea2000c1e1900 */
[----:B0-----:R-:W-:-:S05]  /*1a050*/  @!P1 IMAD.WIDE.U32 R2, R7, 0x4, R2 ;  /* 0x0000000407029825 */ /* 0x001fca00078e0002 */
[----:B------:R-:W2:Y:S01]  /*1a060*/  @!P1 LDG.E R9, desc[UR56][R2.64] ;  /* 0x0000003802099981 */ /* 0x000ea2000c1e1900 */
[C---:B------:R-:W-:Y:S02]  /*1a070*/  ISETP.NE.AND P1, PT, R7.reuse, RZ, PT ;  /* 0x000000ff0700720c */ /* 0x040fe40003f25270 */
[C---:B------:R-:W-:Y:S02]  /*1a080*/  ISETP.GE.U32.AND P2, PT, R7.reuse, 0x2, PT ;  /* 0x000000020700780c */ /* 0x040fe40003f46070 */
[C---:B------:R-:W-:Y:S02]  /*1a090*/  ISETP.GE.U32.AND P3, PT, R7.reuse, 0x4, PT ;  /* 0x000000040700780c */ /* 0x040fe40003f66070 */
[C---:B------:R-:W-:Y:S02]  /*1a0a0*/  ISETP.GE.U32.AND P4, PT, R7.reuse, 0x8, PT ;  /* 0x000000080700780c */ /* 0x040fe40003f86070 */
[----:B------:R-:W-:Y:S01]  /*1a0b0*/  ISETP.GE.U32.AND P5, PT, R7, 0x10, PT ;  /* 0x000000100700780c */ /* 0x000fe20003fa6070 */
[----:B------:R-:W-:Y:S01]  /*1a0c0*/  UMOV UR4, URZ ;  /* 0x0000003f00047c82 */ /* 0x000fe20008000000 */
        /* <DEDUP_REMOVED lines=18> */
[----:B-1----:R-:W-:Y:S02]  /*1a1f0*/  ISETP.GT.AND P6, PT, R8, UR6, PT ;  /* 0x0000000608007c0c */ /* 0x002fe4000bfc4270 */
[----:B------:R-:W-:-:S11]  /*1a200*/  MOV R3, R8 ;  /* 0x0000000800037202 */ /* 0x000fd60000000f00 */
[----:B------:R-:W-:Y:S05]  /*1a210*/  @P6 BRA `(.L_x_671) ;  /* 0x0000000000a06947 */ /* 0x000fea0003800000 */
[----:B------:R-:W-:Y:S01]  /*1a220*/  IMAD.MOV.U32 R8, RZ, RZ, R3 ;  /* 0x000000ffff087224 */ /* 0x000fe200078e0003 */
[----:B------:R-:W-:Y:S01]  /*1a230*/  UMOV UR4, URZ ;  /* 0x0000003f00047c82 */ /* 0x000fe20008000000 */
[----:B------:R-:W-:-:S05]  /*1a240*/  ULDC UR5, c[0x0][0xc38] ;  /* 0x00030e0000057ab9 */ /* 0x000fca0000000800 */
.L_x_673:
[----:B------:R-:W0:Y:S01]  /*1a250*/  LDC R2, c[0x0][0xc3c] ;  /* 0x00030f00ff027b82 */ /* 0x000e220000000800 */
[----:B------:R-:W-:Y:S01]  /*1a260*/  UIADD3 UR4, UR4, 0x1f, URZ ;  /* 0x0000001f04047890 */ /* 0x000fe2000fffe03f */
[----:B------:R-:W-:Y:S02]  /*1a270*/  ULDC UR7, c[0x0][0xc3c] ;  /* 0x00030f0000077ab9 */ /* 0x000fe40000000800 */
[----:B------:R-:W-:-:S03]  /*1a280*/  IMAD.U32 R19, RZ, RZ, UR7 ;  /* 0x00000007ff137e24 */ /* 0x000fc6000f8e00ff */
[----:B0-----:R-:W-:-:S13]  /*1a290*/  ISETP.LE.AND P6, PT, R2, UR4, PT ;  /* 0x0000000402007c0c */ /* 0x001fda000bfc3270 */
[----:B------:R-:W-:Y:S05]  /*1a2a0*/  @P6 BRA `(.L_x_672) ;  /* 0x0000000400ac6947 */ /* 0x000fea0003800000 */
[----:B------:R-:W-:Y:S01]  /*1a2b0*/  IADD3 R9, R7, UR4, RZ ;  /* 0x0000000407097c10 */ /* 0x000fe2000fffe0ff */
[----:B------:R-:W-:-:S03]  /*1a2c0*/  IMAD.MOV.U32 R6, RZ, RZ, RZ ;  /* 0x000000ffff067224 */ /* 0x000fc600078e00ff */
[----:B------:R-:W-:-:S13]  /*1a2d0*/  ISETP.GE.OR P6, PT, R9, R2, !P0 ;  /* 0x000000020900720c */ /* 0x000fda00047c6670 */
[----:B------:R-:W0:Y:S08]  /*1a2e0*/  @!P6 LDC.64 R4, c[0x0][0xc80] ;  /* 0x00032000ff04eb82 */ /* 0x000e300000000a00 */
[----:B------:R-:W1:Y:S01]  /*1a2f0*/  @!P6 LDC.64 R2, c[0x0][0xc78] ;  /* 0x00031e00ff02eb82 */ /* 0x000e620000000a00 */
[----:B0-----:R-:W-:-:S05]  /*1a300*/  @!P6 IMAD.WIDE R4, R9, 0x4, R4 ;  /* 0x000000040904e825 */ /* 0x001fca00078e0204 */
[----:B------:R-:W2:Y:S01]  /*1a310*/  @!P6 LDG.E R6, desc[UR56][R4.64] ;  /* 0x000000380406e981 */ /* 0x000ea2000c1e1900 */
[----:B-1----:R-:W-:-:S04]  /*1a320*/  @!P6 IMAD.WIDE R2, R9, 0x4, R2 ;  /* 0x000000040902e825 */ /* 0x002fc800078e0202 */
[----:B------:R-:W-:-:S06]  /*1a330*/  IMAD.MOV.U32 R9, RZ, RZ, RZ ;  /* 0x000000ffff097224 */ /* 0x000fcc00078e00ff */
[----:B------:R-:W2:Y:S02]  /*1a340*/  @!P6 LDG.E R9, desc[UR56][R2.64] ;  /* 0x000000380209e981 */ /* 0x000ea4000c1e1900 */
[----:B--2---:R-:W-:-:S05]  /*1a350*/  IMAD R13, R6, R9, RZ ;  /* 0x00000009060d7224 */ /* 0x004fca00078e02ff */
        /* <DEDUP_REMOVED lines=20> */
.L_x_671:
[----:B------:R-:W-:Y:S02]  /*1a4a0*/  IADD3 R11, -R3, R8, RZ ;  /* 0x00000008030b7210 */ /* 0x000fe40007ffe1ff */
[----:B------:R-:W-:-:S03]  /*1a4b0*/  MOV R16, RZ ;  /* 0x000000ff00107202 */ /* 0x000fc60000000f00 */
        /* <DEDUP_REMOVED lines=16> */
.L_x_674:
[----:B-1----:R-:W-:Y:S01]  /*1a5c0*/  IMAD R16, R16, UR5, R11 ;  /* 0x0000000510107c24 */ /* 0x002fe2000f8e020b */
[----:B------:R-:W-:Y:S01]  /*1a5d0*/  MOV R2, RZ ;  /* 0x000000ff00027202 */ /* 0x000fe20000000f00 */
[----:B------:R-:W-:Y:S01]  /*1a5e0*/  IMAD.MOV.U32 R11, RZ, RZ, R12 ;  /* 0x000000ffff0b7224 */ /* 0x000fe200078e000c */
[----:B------:R-:W-:Y:S01]  /*1a5f0*/  IABS R12, R6 ;  /* 0x00000006000c7213 */ /* 0x000fe20000000000 */
[----:B------:R-:W-:Y:S01]  /*1a600*/  VIADD R19, R19, UR4 ;  /* 0x0000000413137c36 */ /* 0x000fe20008000000 */
[----:B------:R-:W-:Y:S01]  /*1a610*/  IADD3 R17, -R16, UR6, RZ ;  /* 0x0000000610117c10 */ /* 0x000fe2000fffe1ff */
[----:B------:R-:W-:Y:S01]  /*1a620*/  IMAD R11, R11, R4, RZ ;  /* 0x000000040b0b7224 */ /* 0x000fe200078e02ff */
[----:B0-----:R-:W-:Y:S01]  /*1a630*/  IABS R5, R9 ;  /* 0x0000000900057213 */ /* 0x001fe20000000000 */
[----:B------:R-:W-:Y:S01]  /*1a640*/  IMAD.MOV R12, RZ, RZ, -R12 ;  /* 0x000000ffff0c7224 */ /* 0x000fe200078e0a0c */
[----:B------:R-:W-:Y:S01]  /*1a650*/  IABS R10, R17 ;  /* 0x00000011000a7213 */ /* 0x000fe20000000000 */
[----:B------:R-:W-:Y:S01]  /*1a660*/  IMAD.HI.U32 R2, R3, R11, R2 ;  /* 0x0000000b03027227 */ /* 0x000fe200078e0002 */
[----:B------:R-:W0:Y:S03]  /*1a670*/  I2F.RP R8, R5 ;  /* 0x0000000500087306 */ /* 0x000e260000209400 */
[----:B------:R-:W-:Y:S01]  /*1a680*/  IMAD.MOV.U32 R3, RZ, RZ, R10 ;  /* 0x000000ffff037224 */ /* 0x000fe200078e000a */
[----:B------:R-:W-:-:S03]  /*1a690*/  MOV R10, R12 ;  /* 0x0000000c000a7202 */ /* 0x000fc60000000f00 */
[----:B------:R-:W-:-:S04]  /*1a6a0*/  IMAD.HI.U32 R2, R2, R3, RZ ;  /* 0x0000000302027227 */ /* 0x000fc800078e00ff */
[----:B------:R-:W-:Y:S01]  /*1a6b0*/  IMAD R3, R2, R10, R3 ;  /* 0x0000000a02037224 */ /* 0x000fe200078e0203 */
[----:B0-----:R-:W0:Y:S04]  /*1a6c0*/  MUFU.RCP R8, R8 ;  /* 0x0000000800087308 */ /* 0x001e280000001000 */
[----:B------:R-:W-:-:S13]  /*1a6d0*/  ISETP.GT.U32.AND P1, PT, R4, R3, PT ;  /* 0x000000030400720c */ /* 0x000fda0003f24070 */
[----:B------:R-:W-:Y:S01]  /*1a6e0*/  @!P1 IMAD.IADD R3, R3, 0x1, -R4 ;  /* 0x0000000103039824 */ /* 0x000fe200078e0a04 */
[----:B------:R-:W-:Y:S01]  /*1a6f0*/  @!P1 IADD3 R2, R2, 0x1, RZ ;  /* 0x0000000102029810 */ /* 0x000fe20007ffe0ff */
[----:B0-----:R-:W-:Y:S01]  /*1a700*/  VIADD R10, R8, 0xffffffe ;  /* 0x0ffffffe080a7836 */ /* 0x001fe20000000000 */
        /* <DEDUP_REMOVED lines=12> */
[----:B------:R-:W-:Y:S01]  /*1a7d0*/  IMAD R11, R2, R5, RZ ;  /* 0x00000005020b7224 */ /* 0x000fe200078e02ff */
[----:B------:R-:W-:Y:S02]  /*1a7e0*/  MOV R2, RZ ;  /* 0x000000ff00027202 */ /* 0x000fe40000000f00 */
[-C--:B------:R-:W-:Y:S01]  /*1a7f0*/  IABS R4, R8.reuse ;  /* 0x0000000800047213 */ /* 0x080fe20000000000 */
[----:B------:R-:W-:Y:S02]  /*1a800*/  IMAD R6, R6, R8, RZ ;  /* 0x0000000806067224 */ /* 0x000fe400078e02ff */
[----:B------:R-:W-:-:S03]  /*1a810*/  IMAD.HI.U32 R2, R3, R11, R2 ;  /* 0x0000000b03027227 */ /* 0x000fc600078e0002 */
[----:B------:R-:W-:Y:S01]  /*1a820*/  IADD3 R17, R17, -R6, RZ ;  /* 0x8000000611117210 */ /* 0x000fe20007ffe0ff */
[----:B------:R-:W-:Y:S02]  /*1a830*/  IMAD.MOV.U32 R3, RZ, RZ, R4 ;  /* 0x000000ffff037224 */ /* 0x000fe400078e0004 */
[----:B------:R-:W-:Y:S02]  /*1a840*/  IMAD.MOV.U32 R4, RZ, RZ, R10 ;  /* 0x000000ffff047224 */ /* 0x000fe400078e000a */
[----:B------:R-:W-:-:S04]  /*1a850*/  IMAD.HI.U32 R2, R2, R3, RZ ;  /* 0x0000000302027227 */ /* 0x000fc800078e00ff */
[----:B------:R-:W-:Y:S01]  /*1a860*/  IMAD R4, R2, R4, R3 ;  /* 0x0000000402047224 */ /* 0x000fe200078e0203 */
[----:B------:R-:W-:-:S04]  /*1a870*/  LOP3.LUT R3, R8, R9, RZ, 0x3c, !PT ;  /* 0x0000000908037212 */ /* 0x000fc800078e3cff */
[----:B------:R-:W-:Y:S02]  /*1a880*/  ISETP.GT.U32.AND P1, PT, R5, R4, PT ;  /* 0x000000040500720c */ /* 0x000fe40003f24070 */
[----:B------:R-:W-:-:S11]  /*1a890*/  ISETP.GE.AND P2, PT, R3, RZ, PT ;  /* 0x000000ff0300720c */ /* 0x000fd60003f46270 */
[-C--:B------:R-:W-:Y:S01]  /*1a8a0*/  @!P1 IADD3 R4, R4, -R5.reuse, RZ ;  /* 0x8000000504049210 */ /* 0x080fe20007ffe0ff */
[----:B------:R-:W-:Y:S01]  /*1a8b0*/  @!P1 VIADD R2, R2, 0x1 ;  /* 0x0000000102029836 */ /* 0x000fe20000000000 */
[----:B------:R-:W-:Y:S02]  /*1a8c0*/  ISETP.NE.AND P1, PT, R9, RZ, PT ;  /* 0x000000ff0900720c */ /* 0x000fe40003f25270 */
[----:B------:R-:W-:-:S13]  /*1a8d0*/  ISETP.GE.U32.AND P0, PT, R4, R5, PT ;  /* 0x000000050400720c */ /* 0x000fda0003f06070 */
[----:B------:R-:W-:-:S05]  /*1a8e0*/  @P0 VIADD R2, R2, 0x1 ;  /* 0x0000000102020836 */ /* 0x000fca0000000000 */
[----:B------:R-:W-:Y:S02]  /*1a8f0*/  @!P2 IADD3 R2, -R2, RZ, RZ ;  /* 0x000000ff0202a210 */ /* 0x000fe40007ffe1ff */
[----:B------:R-:W-:-:S05]  /*1a900*/  @!P1 LOP3.LUT R2, RZ, R9, RZ, 0x33, !PT ;  /* 0x00000009ff029212 */ /* 0x000fca00078e33ff */
[----:B------:R-:W-:-:S04]  /*1a910*/  IMAD.MOV R18, RZ, RZ, -R2 ;  /* 0x000000ffff127224 */ /* 0x000fc800078e0a02 */
[C---:B------:R-:W-:Y:S02]  /*1a920*/  IMAD R18, R9.reuse, R18, R8 ;  /* 0x0000001209127224 */ /* 0x040fe400078e0208 */
[----:B------:R-:W-:-:S04]  /*1a930*/  IMAD R9, R9, 0x1000000, R2 ;  /* 0x0100000009097824 */ /* 0x000fc800078e0202 */
[----:B------:R-:W-:Y:S01]  /*1a940*/  IMAD R18, R18, 0x10000, R9 ;  /* 0x0001000012127824 */ /* 0x000fe200078e0209 */
[----:B------:R-:W-:Y:S06]  /*1a950*/  BRA `(.L_x_675) ;  /* 0x00000000000c7947 */ /* 0x000fec0003800000 */
.L_x_672:
[----:B------:R-:W-:Y:S01]  /*1a960*/  MOV R17, RZ ;  /* 0x000000ff00117202 */ /* 0x000fe20000000f00 */
[----:B------:R-:W-:Y:S02]  /*1a970*/  IMAD.U32 R16, RZ, RZ, UR6 ;  /* 0x00000006ff107e24 */ /* 0x000fe4000f8e00ff */
[----:B------:R-:W-:-:S07]  /*1a980*/  IMAD.MOV.U32 R18, RZ, RZ, RZ ;  /* 0x000000ffff127224 */ /* 0x000fce00078e00ff */
.L_x_675:
[----:B------:R-:W-:-:S13]  /*1a990*/  ISETP.NE.AND P0, PT, R7, RZ, PT ;  /* 0x000000ff0700720c */ /* 0x000fda0003f05270 */
[----:B------:R-:W0:Y:S01]  /*1a9a0*/  @!P0 S2R R3, SR_CgaCtaId ;  /* 0x0000000000038919 */ /* 0x000e220000008800 */
[----:B------:R-:W-:-:S04]  /*1a9b0*/  @!P0 MOV R2, 0x400 ;  /* 0x0000040000028802 */ /* 0x000fc80000000f00 */
[----:B0-----:R-:W-:-:S05]  /*1a9c0*/  @!P0 LEA R2, R3, R2, 0x18 ;  /* 0x0000000203028211 */ /* 0x001fca00078ec0ff */
[----:B------:R0:W-:Y:S01]  /*1a9d0*/  @!P0 STS.128 [R2+0x2a8d0], R16 ;  /* 0x02a8d01002008388 */ /* 0x0001e20000000c00 */
[----:B------:R-:W-:Y:S06]  /*1a9e0*/  BAR.ARV 0x5, 0x180 ;  /* 0x0146000000007b1d */ /* 0x000fec0000002000 */
.L_x_670:
[----:B------:R2:W-:Y:S01]  /*1a9f0*/  STL [R1+0x20], RZ ;  /* 0x000020ff01007387 */ /* 0x0005e20000100800 */
[----:B------:R-:W-:Y:S01]  /*1aa00*/  ULDC UR4, c[0x0][0xc3c] ;  /* 0x00030f0000047ab9 */ /* 0x000fe20000000800 */
[----:B------:R-:W-:Y:S01]  /*1aa10*/  MOV R28, 0x1 ;  /* 0x00000001001c7802 */ /* 0x000fe20000000f00 */
[----:B------:R-:W-:Y:S01]  /*1aa20*/  IMAD.MOV.U32 R27, RZ, RZ, RZ ;  /* 0x000000ffff1b7224 */ /* 0x000fe200078e00ff */
[----:B-1----:R-:W-:-:S13]  /*1aa30*/  ISETP.GE.AND P0, PT, R19, UR4, PT ;  /* 0x0000000413007c0c */ /* 0x002fda000bf06270 */
[----:B--2---:R-:W-:Y:S05]  /*1aa40*/  @P0 BRA `(.L_x_676) ;  /* 0x0000006000780947 */ /* 0x004fea0003800000 */
[----:B------:R-:W1:Y:S01]  /*1aa50*/  S2UR UR5, SR_CgaCtaId ;  /* 0x00000000000579c3 */ /* 0x000e620000008800 */
[----:B------:R2:W-:Y:S01]  /*1aa60*/  STL [R1+0x20], RZ ;  /* 0x000020ff01007387 */ /* 0x0005e20000100800 */
[C---:B0-----:R-:W-:Y:S01]  /*1aa70*/  IMAD.SHL.U32 R2, R0.reuse, 0x8, RZ ;  /* 0x0000000800027824 */ /* 0x041fe200078e00ff */
[----:B------:R-:W-:Y:S01]  /*1aa80*/  LOP3.LUT R5, R0, 0x7f, RZ, 0xc0, !PT ;  /* 0x0000007f00057812 */ /* 0x000fe200078ec0ff */
[----:B------:R-:W-:Y:S01]  /*1aa90*/  UMOV UR4, 0x400 ;  /* 0x0000040000047882 */ /* 0x000fe20000000000 */
[----:B------:R-:W-:Y:S01]  /*1aaa0*/  BSSY B8, `(.L_x_676) ;  /* 0x0000618000087945 */ /* 0x000fe20003800000 */
[----:B------:R-:W-:Y:S01]  /*1aab0*/  IMAD.MOV.U32 R30, RZ, RZ, 0x1 ;  /* 0x00000001ff1e7424 */ /* 0x000fe200078e00ff */
[----:B------:R-:W-:Y:S01]  /*1aac0*/  LOP3.LUT R3, R2, 0x1f8, RZ, 0xc0, !PT ;  /* 0x000001f802037812 */ /* 0x000fe200078ec0ff */
[----:B------:R-:W-:Y:S01]  /*1aad0*/  IMAD.MOV.U32 R27, RZ, RZ, RZ ;  /* 0x000000ffff1b7224 */ /* 0x000fe200078e00ff */
[----:B------:R-:W-:Y:S01]  /*1aae0*/  SHF.L.U32 R33, R5, 0x3, RZ ;  /* 0x0000000305217819 */ /* 0x000fe200000006ff */
[----:B------:R-:W-:Y:S01]  /*1aaf0*/  IMAD.MOV.U32 R28, RZ, RZ, 0x1 ;  /* 0x00000001ff1c7424 */ /* 0x000fe200078e00ff */
[----:B------:R-:W-:Y:S01]  /*1ab00*/  LOP3.LUT R4, R3, 0x38, R0, 0x78, !PT ;  /* 0x0000003803047812 */ /* 0x000fe200078e7800 */
[----:B------:R-:W-:Y:S01]  /*1ab10*/  IMAD.SHL.U32 R0, R0, 0x10, RZ ;  /* 0x0000001000007824 */ /* 0x000fe200078e00ff */
[----:B------:R-:W-:Y:S01]  /*1ab20*/  SHF.R.U32.HI R3, RZ, 0x3, R5 ;  /* 0x00000003ff037819 */ /* 0x000fe20000011605 */
[----:B------:R-:W-:Y:S01]  /*1ab30*/  ULOP3.LUT UR39, UR60, 0x2, URZ, 0xfc, !UPT ;  /* 0x000000023c277892 */ /* 0x000fe2000f8efc3f */
[----:B------:R-:W-:Y:S01]  /*1ab40*/  LOP3.LUT R33, R4, 0x200, R33, 0xf8, !PT ;  /* 0x0000020004217812 */ /* 0x000fe200078ef821 */
[----:B------:R-:W-:Y:S01]  /*1ab50*/  ULDC.64 UR36, c[0x0][0x198] ;  /* 0x0000660000247ab9 */ /* 0x000fe20000000a00 */
[----:B------:R-:W-:Y:S01]  /*1ab60*/  LOP3.LUT R2, R2, 0x38, RZ, 0xc0, !PT ;  /* 0x0000003802027812 */ /* 0x000fe200078ec0ff */
[----:B------:R-:W-:Y:S01]  /*1ab70*/  ULDC UR38, c[0x0][0xc] ;  /* 0x0000030000267ab9 */ /* 0x000fe20000000800 */
[----:B------:R-:W-:-:S02]  /*1ab80*/  LOP3.LUT R4, R3, 0x70, R0, 0xf8, !PT ;  /* 0x0000007003047812 */ /* 0x000fc400078ef800 */
[----:B------:R-:W-:Y:S02]  /*1ab90*/  MOV R25, RZ ;  /* 0x000000ff00197202 */ /* 0x000fe40000000f00 */
[C---:B------:R-:W-:Y:S01]  /*1aba0*/  LOP3.LUT R3, R2.reuse, 0x40, RZ, 0xfc, !PT ;  /* 0x0000004002037812 */ /* 0x040fe200078efcff */
[----:B-1----:R-:W-:Y:S01]  /*1abb0*/  ULEA UR4, UR5, UR4, 0x18 ;  /* 0x0000000405047291 */ /* 0x002fe2000f8ec03f */
[----:B------:R-:W-:-:S05]  /*1abc0*/  LOP3.LUT R0, R2, 0x80, RZ, 0xfc, !PT ;  /* 0x0000008002007812 */ /* 0x000fca00078efcff */
[----:B------:R-:W-:-:S05]  /*1abd0*/  MOV R22, UR4 ;  /* 0x0000000400167c02 */ /* 0x000fca0008000f00 */
[----:B--2---:R-:W-:-:S07]  /*1abe0*/  IMAD R35, R33, 0x2, R22 ;  /* 0x0000000221237824 */ /* 0x004fce00078e0216 */
.L_x_779:
[----:B0-----:R-:W0:Y:S02]  /*1abf0*/  LDC.64 R2, c[0x0][0xc88] ;  /* 0x00032200ff027b82 */ /* 0x001e240000000a00 */
[----:B0-----:R-:W-:-:S05]  /*1ac00*/  IMAD.WIDE R2, R19, 0x4, R2 ;  /* 0x0000000413027825 */ /* 0x001fca00078e0202 */
[----:B--2---:R-:W2:Y:S01]  /*1ac10*/  LDG.E R31, desc[UR56][R2.64] ;  /* 0x00000038021f7981 */ /* 0x004ea2000c1e1900 */
[----:B------:R-:W-:Y:S05]  /*1ac20*/  YIELD ;  /* 0x0000000000007946 */ /* 0x000fea0003800000 */
[----:B------:R-:W-:Y:S01]  /*1ac30*/  ULDC.64 UR4, c[0x0][0xa28] ;  /* 0x00028a0000047ab9 */ /* 0x000fe20000000a00 */
[----:B------:R-:W-:Y:S01]  /*1ac40*/  ULDC.64 UR8, c[0x0][0xa18] ;  /* 0x0002860000087ab9 */ /* 0x000fe20000000a00 */
[----:B------:R-:W-:Y:S01]  /*1ac50*/  ISETP.NE.U32.AND P0, PT, RZ, UR4, PT ;  /* 0x00000004ff007c0c */ /* 0x000fe2000bf05070 */
[----:B------:R-:W-:Y:S01]  /*1ac60*/  IMAD.MOV.U32 R11, RZ, RZ, RZ ;  /* 0x000000ffff0b7224 */ /* 0x000fe200078e00ff */
[----:B------:R-:W-:-:S02]  /*1ac70*/  ULDC.64 UR6, c[0x0][0xa10] ;  /* 0x0002840000067ab9 */ /* 0x000fc40000000a00 */
[----:B------:R-:W-:Y:S02]  /*1ac80*/  ISETP.NE.AND.EX P0, PT, RZ, UR5, PT, P0 ;  /* 0x00000005ff007c0c */ /* 0x000fe4000bf05300 */
[----:B------:R-:W-:-:S04]  /*1ac90*/  ISETP.NE.U32.AND P2, PT, RZ, UR6, PT ;  /* 0x00000006ff007c0c */ /* 0x000fc8000bf45070 */
[----:B------:R-:W-:Y:S01]  /*1aca0*/  ISETP.NE.AND.EX P2, PT, RZ, UR7, PT, P2 ;  /* 0x00000007ff007c0c */ /* 0x000fe2000bf45320 */
[----:B------:R-:W-:Y:S01]  /*1acb0*/  IMAD.MOV.U32 R34, RZ, RZ, RZ ;  /* 0x000000ffff227224 */ /* 0x000fe200078e00ff */
[----:B--2---:R-:W-:-:S05]  /*1acc0*/  SHF.R.S32.HI R0, RZ, 0x1f, R31 ;  /* 0x0000001fff007819 */ /* 0x004fca000001141f */
[C---:B------:R-:W-:Y:S02]  /*1acd0*/  @P0 LEA R2, P1, R31.reuse, UR4, 0x2 ;  /* 0x000000041f020c11 */ /* 0x040fe4000f8210ff */
[C---:B------:R-:W-:Y:S01]  /*1ace0*/  SHF.L.U32 R23, R31.reuse, 0x2, RZ ;  /* 0x000000021f177819 */ /* 0x040fe200000006ff */
[----:B------:R0:W-:Y:S01]  /*1acf0*/  STL [R1+0x10], R0 ;  /* 0x0000100001007387 */ /* 0x0001e20000100800 */
[C-C-:B------:R-:W-:Y:S01]  /*1ad00*/  @P0 LEA.HI.X R3, R31.reuse, UR5, R0.reuse, 0x2, P1 ;  /* 0x000000051f030c11 */ /* 0x140fe200088f1400 */
[----:B------:R-:W-:Y:S01]  /*1ad10*/  ULDC.64 UR4, c[0x0][0xa00] ;  /* 0x0002800000047ab9 */ /* 0x000fe20000000a00 */
[----:B------:R-:W-:Y:S02]  /*1ad20*/  ISETP.NE.U32.AND P1, PT, RZ, UR8, PT ;  /* 0x00000008ff007c0c */ /* 0x000fe4000bf25070 */
[----:B------:R-:W-:Y:S01]  /*1ad30*/  SHF.L.U64.HI R24, R31, 0x2, R0 ;  /* 0x000000021f187819 */ /* 0x000fe20000010200 */
[----:B-1----:R1:W2:Y:S01]  /*1ad40*/  @P0 LDG.E R11, desc[UR56][R2.64] ;  /* 0x00000038020b0981 */ /* 0x0022a2000c1e1900 */
[----:B------:R-:W-:-:S02]  /*1ad50*/  ISETP.NE.AND.EX P1, PT, RZ, UR9, PT, P1 ;  /* 0x00000009ff007c0c */ /* 0x000fc4000bf25310 */
[----:B------:R-:W-:Y:S01]  /*1ad60*/  ISETP.NE.U32.AND P0, PT, RZ, UR4, PT ;  /* 0x00000004ff007c0c */ /* 0x000fe2000bf05070 */
[----:B0-----:R-:W-:Y:S01]  /*1ad70*/  IMAD.MOV.U32 R0, RZ, RZ, RZ ;  /* 0x000000ffff007224 */ /* 0x001fe200078e00ff */
[C---:B------:R-:W-:Y:S02]  /*1ad80*/  IADD3 R4, P4, R23.reuse, UR6, RZ ;  /* 0x0000000617047c10 */ /* 0x040fe4000ff9e0ff */
[----:B------:R-:W-:Y:S02]  /*1ad90*/  ISETP.NE.AND.EX P0, PT, RZ, UR5, PT, P0 ;  /* 0x00000005ff007c0c */ /* 0x000fe4000bf05300 */
[C---:B------:R-:W-:Y:S02]  /*1ada0*/  IADD3.X R5, R24.reuse, UR7, RZ, P4, !PT ;  /* 0x0000000718057c10 */ /* 0x040fe4000a7fe4ff */
[----:B-1----:R-:W-:Y:S01]  /*1adb0*/  IADD3 R2, P3, R23, UR4, RZ ;  /* 0x0000000417027c10 */ /* 0x002fe2000ff7e0ff */
[----:B------:R-:W-:Y:S02]  /*1adc0*/  ULDC UR4, c[0x0][0x288] ;  /* 0x0000a20000047ab9 */ /* 0x000fe40000000800 */
[----:B------:R-:W5:Y:S01]  /*1add0*/  @P2 LDG.E R0, desc[UR56][R4.64] ;  /* 0x0000003804002981 */ /* 0x000f62000c1e1900 */
[----:B------:R-:W-:-:S02]  /*1ade0*/  IADD3.X R3, R24, UR5, RZ, P3, !PT ;  /* 0x0000000518037c10 */ /* 0x000fc40009ffe4ff */
[----:B------:R-:W-:Y:S02]  /*1adf0*/  @P1 IADD3 R6, P3, R23, UR8, RZ ;  /* 0x0000000817061c10 */ /* 0x000fe4000ff7e0ff */
[----:B------:R-:W-:Y:S01]  /*1ae00*/  MOV R8, UR4 ;  /* 0x0000000400087c02 */ /* 0x000fe20008000f00 */
[----:B------:R-:W5:Y:S01]  /*1ae10*/  @P0 LDG.E R34, desc[UR56][R2.64] ;  /* 0x0000003802220981 */ /* 0x000f62000c1e1900 */
[----:B------:R-:W-:Y:S01]  /*1ae20*/  @P1 IADD3.X R7, R24, UR9, RZ, P3, !PT ;  /* 0x0000000918071c10 */ /* 0x000fe20009ffe4ff */
[----:B------:R-:W-:-:S04]  /*1ae30*/  ULDC.64 UR4, c[0x0][0x418] ;  /* 0x0001060000047ab9 */ /* 0x000fc80000000a00 */
[----:B------:R0:W3:Y:S01]  /*1ae40*/  @P1 LDG.E R8, desc[UR56][R6.64] ;  /* 0x0000003806081981 */ /* 0x0000e2000c1e1900 */
[----:B------:R-:W-:-:S03]  /*1ae50*/  UISETP.NE.U32.AND UP0, UPT, UR4, URZ, UPT ;  /* 0x0000003f0400728c */ /* 0x000fc6000bf05070 */
[----:B------:R-:W-:Y:S01]  /*1ae60*/  ULDC UR4, c[0x0][0x424] ;  /* 0x0001090000047ab9 */ /* 0x000fe20000000800 */
[----:B------:R-:W-:-:S03]  /*1ae70*/  UISETP.NE.AND.EX UP0, UPT, UR5, URZ, UPT, UP0 ;  /* 0x0000003f0500728c */ /* 0x000fc6000bf05300 */
[----:B------:R-:W-:Y:S01]  /*1ae80*/  ULDC UR5, c[0x0][0x2f0] ;  /* 0x0000bc0000057ab9 */ /* 0x000fe20000000800 */
[----:B------:R-:W-:-:S04]  /*1ae90*/  USEL UR4, UR4, 0x1, UP0 ;  /* 0x0000000104047887 */ /* 0x000fc80008000000 */
[----:B------:R-:W-:-:S03]  /*1aea0*/  UIMAD UR4, UR4, UR5, URZ ;  /* 0x00000005040472a4 */ /* 0x000fc6000f8e023f */
[----:B------:R-:W-:Y:S02]  /*1aeb0*/  ULDC UR5, c[0x0][0x348] ;  /* 0x0000d20000057ab9 */ /* 0x000fe40000000800 */
[----:B0-----:R-:W-:Y:S01]  /*1aec0*/  IMAD.U32 R6, RZ, RZ, UR5 ;  /* 0x00000005ff067e24 */ /* 0x001fe2000f8e00ff */
[----:B--2---:R-:W-:Y:S04]  /*1aed0*/  STL [R1], R11 ;  /* 0x0000000b01007387 */ /* 0x004fe80000100800 */
[----:B---3--:R0:W-:Y:S02]  /*1aee0*/  STL [R1+0x1c], R8 ;  /* 0x00001c0801007387 */ /* 0x0081e40000100800 */
[----:B0-----:R-:W-:Y:S01]  /*1aef0*/  IMAD.U32 R8, RZ, RZ, UR4 ;  /* 0x00000004ff087e24 */ /* 0x001fe2000f8e00ff */
[----:B------:R-:W-:Y:S06]  /*1af00*/  @P1 BRA `(.L_x_677) ;  /* 0x0000000000141947 */ /* 0x000fec0003800000 */
[----:B------:R-:W-:Y:S05]  /*1af10*/  @!P0 BRA `(.L_x_677) ;  /* 0x0000000000108947 */ /* 0x000fea0003800000 */
[----:B------:R-:W2:Y:S04]  /*1af20*/  LDG.E R10, desc[UR56][R2.64] ;  /* 0x00000038020a7981 */ /* 0x000ea8000c1e1900 */
[----:B------:R-:W2:Y:S02]  /*1af30*/  LDG.E R7, desc[UR56][R2.64+0x4] ;  /* 0x0000043802077981 */ /* 0x000ea4000c1e1900 */
[----:B--2---:R-:W-:-:S05]  /*1af40*/  IADD3 R2, -R10, R7, RZ ;  /* 0x000000070a027210 */ /* 0x004fca0007ffe1ff */
[----:B------:R0:W-:Y:S02]  /*1af50*/  STL [R1+0x1c], R2 ;  /* 0x00001c0201007387 */ /* 0x0001e40000100800 */
.L_x_677:
[----:B------:R-:W-:Y:S01]  /*1af60*/  ULDC.64 UR4, c[0x0][0xa20] ;  /* 0x0002880000047ab9 */ /* 0x000fe20000000a00 */
[C---:B0-----:R-:W-:Y:S01]  /*1af70*/  LOP3.LUT R2, R18.reuse, 0xff000000, RZ, 0xc0, !PT ;  /* 0xff00000012027812 */ /* 0x041fe200078ec0ff */
[----:B------:R-:W-:Y:S01]  /*1af80*/  IMAD.MOV.U32 R32, RZ, RZ, R31 ;  /* 0x000000ffff207224 */ /* 0x000fe200078e001f */
[----:B------:R-:W-:Y:S02]  /*1af90*/  ISETP.NE.U32.AND P0, PT, RZ, UR4, PT ;  /* 0x00000004ff007c0c */ /* 0x000fe4000bf05070 */
[----:B------:R-:W-:Y:S02]  /*1afa0*/  SHF.R.U32.HI R2, RZ, 0x8, R2 ;  /* 0x00000008ff027819 */ /* 0x000fe40000011602 */
[----:B------:R-:W-:Y:S02]  /*1afb0*/  ISETP.NE.AND.EX P0, PT, RZ, UR5, PT, P0 ;  /* 0x00000005ff007c0c */ /* 0x000fe4000bf05300 */
[C---:B------:R-:W-:Y:S02]  /*1afc0*/  LOP3.LUT R7, R18.reuse, 0xff0000, RZ, 0xc0, !PT ;  /* 0x00ff000012077812 */ /* 0x040fe400078ec0ff */
[----:B------:R-:W-:-:S02]  /*1afd0*/  LOP3.LUT R18, R18, 0xffff, RZ, 0xc0, !PT ;  /* 0x0000ffff12127812 */ /* 0x000fc400078ec0ff */
[----:B------:R-:W-:-:S07]  /*1afe0*/  LEA.HI R7, R7, R2, RZ, 0x10 ;  /* 0x0000000207077211 */ /* 0x000fce00078f80ff */
[----:B------:R-:W-:Y:S05]  /*1aff0*/  @!P0 BRA `(.L_x_678) ;  /* 0x0000000000108947 */ /* 0x000fea0003800000 */
[----:B------:R-:W-:-:S04]  /*1b000*/  IADD3 R2, P0, R23, UR4, RZ ;  /* 0x0000000417027c10 */ /* 0x000fc8000ff1e0ff */
[----:B------:R-:W-:-:S05]  /*1b010*/  IADD3.X R3, R24, UR5, RZ, P0, !PT ;  /* 0x0000000518037c10 */ /* 0x000fca00087fe4ff */
[----:B------:R0:W5:Y:S01]  /*1b020*/  LDG.E R8, desc[UR56][R2.64] ;  /* 0x0000003802087981 */ /* 0x000162000c1e1900 */
[----:B------:R-:W-:Y:S05]  /*1b030*/  BRA `(.L_x_679) ;  /* 0x0000000000247947 */ /* 0x000fea0003800000 */
.L_x_678:
[----:B------:R-:W-:Y:S02]  /*1b040*/  ULDC.64 UR4, c[0x0][0xa08] ;  /* 0x0002820000047ab9 */ /* 0x000fe40000000a00 */
[----:B------:R-:W-:-:S04]  /*1b050*/  ISETP.NE.U32.AND P0, PT, RZ, UR4, PT ;  /* 0x00000004ff007c0c */ /* 0x000fc8000bf05070 */
[----:B------:R-:W-:-:S13]  /*1b060*/  ISETP.NE.AND.EX P0, PT, RZ, UR5, PT, P0 ;  /* 0x00000005ff007c0c */ /* 0x000fda000bf05300 */
[----:B------:R-:W-:Y:S05]  /*1b070*/  @!P0 BRA `(.L_x_679) ;  /* 0x0000000000148947 */ /* 0x000fea0003800000 */
[----:B------:R-:W0:Y:S02]  /*1b080*/  LDC.64 R2, c[0x0][0xa08] ;  /* 0x00028200ff027b82 */ /* 0x000e240000000a00 */
[----:B0-----:R-:W-:-:S05]  /*1b090*/  IMAD.WIDE R2, R32, 0x4, R2 ;  /* 0x0000000420027825 */ /* 0x001fca00078e0202 */
[----:B------:R-:W2:Y:S04]  /*1b0a0*/  LDG.E R8, desc[UR56][R2.64] ;  /* 0x0000003802087981 */ /* 0x000ea8000c1e1900 */
[----:B------:R-:W2:Y:S02]  /*1b0b0*/  LDG.E R9, desc[UR56][R2.64+0x4] ;  /* 0x0000043802097981 */ /* 0x000ea4000c1e1900 */
[----:B--2---:R-:W-:-:S07]  /*1b0c0*/  IMAD.IADD R8, R9, 0x1, -R8 ;  /* 0x0000000109087824 */ /* 0x004fce00078e0a08 */
.L_x_679:
[----:B0-----:R-:W2:Y:S04]  /*1b0d0*/  @P2 LDG.E R3, desc[UR56][R4.64] ;  /* 0x0000003804032981 */ /* 0x001ea8000c1e1900 */
[----:B------:R0:W2:Y:S01]  /*1b0e0*/  @P2 LDG.E R2, desc[UR56][R4.64+0x4] ;  /* 0x0000043804022981 */ /* 0x0000a2000c1e1900 */
[----:B-----5:R-:W-:Y:S01]  /*1b0f0*/  IMAD.IADD R8, R8, 0x1, -R11 ;  /* 0x0000000108087824 */ /* 0x020fe200078e0a0b */
[----:B------:R-:W-:Y:S01]  /*1b100*/  BSSY B0, `(.L_x_680) ;  /* 0x0000029000007945 */ /* 0x000fe20003800000 */
[----:B------:R-:W-:Y:S02]  /*1b110*/  LOP3.LUT R37, R7, 0xff, RZ, 0xc0, !PT ;  /* 0x000000ff07257812 */ /* 0x000fe400078ec0ff */
[----:B0-----:R-:W-:Y:S02]  /*1b120*/  SHF.R.U32.HI R5, RZ, 0x10, R7 ;  /* 0x00000010ff057819 */ /* 0x001fe40000011607 */
[----:B--2---:R-:W-:-:S05]  /*1b130*/  @P2 IADD3 R6, -R3, R2, RZ ;  /* 0x0000000203062210 */ /* 0x004fca0007ffe1ff */
[----:B------:R-:W-:-:S05]  /*1b140*/  IMAD.IADD R36, R8, 0x1, R6 ;  /* 0x0000000108247824 */ /* 0x000fca00078e0206 */
[C---:B------:R-:W-:Y:S02]  /*1b150*/  IADD3 R2, R36.reuse, 0x5f, RZ ;  /* 0x0000005f24027810 */ /* 0x040fe40007ffe0ff */
[----:B------:R-:W-:-:S03]  /*1b160*/  ISETP.GE.AND P1, PT, R36, 0x1, PT ;  /* 0x000000012400780c */ /* 0x000fc60003f26270 */
[----:B------:R-:W-:-:S05]  /*1b170*/  IMAD.HI R2, R2, 0x2aaaaaab, RZ ;  /* 0x2aaaaaab02027827 */ /* 0x000fca00078e02ff */
[----:B------:R-:W-:-:S04]  /*1b180*/  SHF.R.U32.HI R3, RZ, 0x1f, R2 ;  /* 0x0000001fff037819 */ /* 0x000fc80000011602 */
[----:B------:R-:W-:Y:S01]  /*1b190*/  LEA.HI.SX32 R4, R2, R3, 0x1c ;  /* 0x0000000302047211 */ /* 0x000fe200078fe2ff */
[----:B------:R-:W-:Y:S01]  /*1b1a0*/  IMAD.MOV.U32 R3, RZ, RZ, RZ ;  /* 0x000000ffff037224 */ /* 0x000fe200078e00ff */
[----:B------:R-:W-:Y:S06]  /*1b1b0*/  @!P1 BRA `(.L_x_681) ;  /* 0x0000000000749947 */ /* 0x000fec0003800000 */
[----:B------:R-:W-:Y:S01]  /*1b1c0*/  ISETP.NE.AND P0, PT, R5, RZ, PT ;  /* 0x000000ff0500720c */ /* 0x000fe20003f05270 */
[----:B------:R-:W-:-:S03]  /*1b1d0*/  ULDC UR4, c[0x0][0x9f0] ;  /* 0x00027c0000047ab9 */ /* 0x000fc60000000800 */
[----:B------:R-:W-:-:S04]  /*1b1e0*/  SEL R7, R5, UR4, P0 ;  /* 0x0000000405077c07 */ /* 0x000fc80008000000 */
[----:B------:R-:W-:Y:S02]  /*1b1f0*/  IABS R10, R7 ;  /* 0x00000007000a7213 */ /* 0x000fe40000000000 */
[----:B------:R-:W-:Y:S02]  /*1b200*/  IADD3 R9, R7, -0x1, R4 ;  /* 0xffffffff07097810 */ /* 0x000fe40007ffe004 */
[----:B------:R-:W0:Y:S08]  /*1b210*/  I2F.RP R2, R10 ;  /* 0x0000000a00027306 */ /* 0x000e300000209400 */
[----:B0-----:R-:W0:Y:S02]  /*1b220*/  MUFU.RCP R2, R2 ;  /* 0x0000000200027308 */ /* 0x001e240000001000 */
[----:B0-----:R-:W-:-:S06]  /*1b230*/  VIADD R2, R2, 0xffffffe ;  /* 0x0ffffffe02027836 */ /* 0x001fcc0000000000 */
[----:B------:R0:W1:Y:S02]  /*1b240*/  F2I.FTZ.U32.TRUNC.NTZ R3, R2 ;  /* 0x0000000200037305 */ /* 0x000064000021f000 */
[----:B0-----:R-:W-:-:S04]  /*1b250*/  LOP3.LUT R2, R9, R7, RZ, 0x3c, !PT ;  /* 0x0000000709027212 */ /* 0x001fc800078e3cff */
[----:B------:R-:W-:Y:S02]  /*1b260*/  ISETP.GE.AND P4, PT, R2, RZ, PT ;  /* 0x000000ff0200720c */ /* 0x000fe40003f86270 */
[----:B-1----:R-:W-:-:S05]  /*1b270*/  IADD3 R2, RZ, -R3, RZ ;  /* 0x80000003ff027210 */ /* 0x002fca0007ffe0ff */
[----:B------:R-:W-:Y:S02]  /*1b280*/  IMAD R11, R2, R10, RZ ;  /* 0x0000000a020b7224 */ /* 0x000fe400078e02ff */
[----:B------:R-:W-:-:S04]  /*1b290*/  IMAD.MOV.U32 R2, RZ, RZ, RZ ;  /* 0x000000ffff027224 */ /* 0x000fc800078e00ff */
[----:B------:R-:W-:Y:S01]  /*1b2a0*/  IMAD.HI.U32 R11, R3, R11, R2 ;  /* 0x0000000b030b7227 */ /* 0x000fe200078e0002 */
[----:B------:R-:W-:Y:S02]  /*1b2b0*/  IABS R2, R9 ;  /* 0x0000000900027213 */ /* 0x000fe40000000000 */
[----:B------:R-:W-:-:S03]  /*1b2c0*/  IABS R3, R7 ;  /* 0x0000000700037213 */ /* 0x000fc60000000000 */
[----:B------:R-:W-:-:S04]  /*1b2d0*/  IMAD.HI.U32 R11, R11, R2, RZ ;  /* 0x000000020b0b7227 */ /* 0x000fc800078e00ff */
[----:B------:R-:W-:-:S04]  /*1b2e0*/  IMAD.MOV R3, RZ, RZ, -R3 ;  /* 0x000000ffff037224 */ /* 0x000fc800078e0a03 */
        /* <DEDUP_REMOVED lines=10> */
.L_x_681:
[----:B------:R-:W-:Y:S05]  /*1b390*/  BSYNC B0 ;  /* 0x0000000000007941 */ /* 0x000fea0003800000 */
.L_x_680:
[-C--:B------:R-:W-:Y:S01]  /*1b3a0*/  IMAD R2, R37, R3.reuse, RZ ;  /* 0x0000000325027224 */ /* 0x080fe200078e02ff */
[----:B------:R-:W-:Y:S04]  /*1b3b0*/  BSSY B0, `(.L_x_682) ;  /* 0x0000133000007945 */ /* 0x000fe80003800000 */
[C---:B------:R-:W-:Y:S01]  /*1b3c0*/  VIADDMNMX R3, R2.reuse, R3, R4, PT ;  /* 0x0000000302037246 */ /* 0x040fe20003800104 */
[----:B------:R-:W-:-:S04]  /*1b3d0*/  IMAD R2, R2, 0x60, -R8 ;  /* 0x0000006002027824 */ /* 0x000fc800078e0a08 */
[----:B------:R-:W-:Y:S01]  /*1b3e0*/  IMAD R3, R3, 0x60, -R8 ;  /* 0x0000006003037824 */ /* 0x000fe200078e0a08 */
[----:B------:R-:W-:-:S04]  /*1b3f0*/  VIMNMX R2, RZ, R2, !PT ;  /* 0x00000002ff027248 */ /* 0x000fc80007fe0100 */
[----:B------:R-:W-:-:S04]  /*1b400*/  VIMNMX R3, R3, R6, PT ;  /* 0x0000000603037248 */ /* 0x000fc80003fe0100 */
[----:B------:R-:W-:-:S13]  /*1b410*/  ISETP.GT.AND P0, PT, R3, R2, PT ;  /* 0x000000020300720c */ /* 0x000fda0003f04270 */
[----:B------:R-:W-:Y:S02]  /*1b420*/  @P0 VIADD R7, R3, 0x5f ;  /* 0x0000005f03070836 */ /* 0x000fe40000000000 */
[----:B------:R-:W-:-:S04]  /*1b430*/  IMAD.WIDE.U32 R2, R2, -0x55555555, RZ ;  /* 0xaaaaaaab02027825 */ /* 0x000fc800078e00ff */
[----:B------:R-:W-:Y:S01]  /*1b440*/  @P0 IMAD.HI R7, R7, 0x2aaaaaab, RZ ;  /* 0x2aaaaaab07070827 */ /* 0x000fe200078e02ff */
[----:B------:R-:W-:-:S04]  /*1b450*/  SHF.R.U32.HI R6, RZ, 0x6, R3 ;  /* 0x00000006ff067819 */ /* 0x000fc80000011603 */
[----:B------:R-:W-:Y:S02]  /*1b460*/  @P0 SHF.R.U32.HI R2, RZ, 0x1f, R7 ;  /* 0x0000001fff020819 */ /* 0x000fe40000011607 */
[----:B------:R-:W-:Y:S02]  /*1b470*/  MOV R3, R6 ;  /* 0x0000000600037202 */ /* 0x000fe40000000f00 */
[----:B------:R-:W-:Y:S02]  /*1b480*/  @P0 LEA.HI.SX32 R3, R7, R2, 0x1c ;  /* 0x0000000207030211 */ /* 0x000fe400078fe2ff */
[----:B------:R-:W-:Y:S02]  /*1b490*/  PLOP3.LUT P0, PT, PT, PT, PT, 0x80, 0x0 ;  /* 0x000000000000781c */ /* 0x000fe40003f0f070 */
[----:B------:R-:W-:-:S13]  /*1b4a0*/  ISETP.GT.AND P3, PT, R3, R6, PT ;  /* 0x000000060300720c */ /* 0x000fda0003f64270 */
[----:B------:R-:W-:Y:S05]  /*1b4b0*/  @!P3 BRA `(.L_x_683) ;  /* 0x000000100088b947 */ /* 0x000fea0003800000 */
[----:B------:R-:W-:Y:S01]  /*1b4c0*/  UMOV UR4, 0xffffffff ;  /* 0xffffffff00047882 */ /* 0x000fe20000000000 */
[----:B------:R-:W-:Y:S02]  /*1b4d0*/  SEL R2, R32, RZ, !P2 ;  /* 0x000000ff20027207 */ /* 0x000fe40005000000 */
[----:B------:R-:W-:Y:S05]  /*1b4e0*/  BRA.DIV UR4, `(.L_x_684) ;  /* 0x0000006a042c7947 */ /* 0x000fea000b800000 */
[----:B------:R-:W0:Y:S02]  /*1b4f0*/  S2R R7, SR_TID.X ;  /* 0x0000000000077919 */ /* 0x000e240000002100 */
[----:B0-----:R-:W-:-:S04]  /*1b500*/  SHF.R.U32.HI R7, RZ, 0x5, R7 ;  /* 0x00000005ff077819 */ /* 0x001fc80000011607 */
[----:B------:R-:W-:-:S05]  /*1b510*/  LOP3.LUT R7, R7, 0x3, RZ, 0xc0, !PT ;  /* 0x0000000307077812 */ /* 0x000fca00078ec0ff */
[----:B------:R0:W1:Y:S02]  /*1b520*/  SHFL.IDX PT, R14, R7, RZ, 0x1f ;  /* 0x00001fff070e7589 */ /* 0x00006400000e0000 */
.L_x_835:
[----:B-1----:R-:W-:Y:S02]  /*1b530*/  ISETP.NE.AND P0, PT, R14, RZ, PT ;  /* 0x000000ff0e00720c */ /* 0x002fe40003f05270 */
[----:B------:R-:W-:-:S11]  /*1b540*/  PLOP3.LUT P6, PT, PT, PT, PT, 0x8, 0x0 ;  /* 0x000000000000781c */ /* 0x000fd60003fce170 */
[----:B------:R-:W-:Y:S05]  /*1b550*/  @P0 BRA `(.L_x_685) ;  /* 0x00000000000c0947 */ /* 0x000fea0003800000 */
[----:B------:R-:W-:-:S03]  /*1b560*/  UMOV UR4, 0xffffffff ;  /* 0xffffffff00047882 */ /* 0x000fc60000000000 */
[----:B------:R-:W-:Y:S05]  /*1b570*/  BRA.DIV UR4, `(.L_x_686) ;  /* 0x0000006a043c7947 */ /* 0x000fea000b800000 */
[----:B------:R-:W-:-:S13]  /*1b580*/  ELECT P6, URZ, PT ;  /* 0x00000000003f782f */ /* 0x000fda00038c0000 */
.L_x_685:
[----:B0-----:R-:W2:Y:S01]  /*1b590*/  LDL R7, [R1+0x20] ;  /* 0x0000200001077983 */ /* 0x001ea20000100800 */
[----:B------:R-:W-:Y:S01]  /*1b5a0*/  BSSY B1, `(.L_x_687) ;  /* 0x0000008000017945 */ /* 0x000fe20003800000 */
[----:B--2---:R-:W-:-:S05]  /*1b5b0*/  VIADD R7, R7, 0x1 ;  /* 0x0000000107077836 */ /* 0x004fca0000000000 */
[----:B------:R-:W-:-:S04]  /*1b5c0*/  LEA.HI R8, R7, R7, RZ, 0x1 ;  /* 0x0000000707087211 */ /* 0x000fc800078f08ff */
[----:B------:R-:W-:-:S05]  /*1b5d0*/  LOP3.LUT R8, R8, 0xfffffffe, RZ, 0xc0, !PT ;  /* 0xfffffffe08087812 */ /* 0x000fca00078ec0ff */
[----:B------:R-:W-:-:S05]  /*1b5e0*/  IMAD.IADD R7, R7, 0x1, -R8 ;  /* 0x0000000107077824 */ /* 0x000fca00078e0a08 */
[----:B------:R-:W-:-:S04]  /*1b5f0*/  SHF.L.U32 R7, R7, 0x1f, RZ ;  /* 0x0000001f07077819 */ /* 0x000fc800000006ff */
[----:B------:R-:W0:Y:S02]  /*1b600*/  SYNCS.PHASECHK.TRANS64.TRYWAIT P0, [R22+URZ+0x2a820], R7 ;  /* 0x02a82007160075a7 */ /* 0x000e24000800017f */
[----:B0-----:R-:W-:Y:S05]  /*1b610*/  @!P0 BRA `(.L_x_688) ;  /* 0x0000006800348947 */ /* 0x001fea0003800000 */
.L_x_838:
[----:B------:R-:W-:Y:S05]  /*1b620*/  BSYNC B1 ;  /* 0x0000000000017941 */ /* 0x000fea0003800000 */
.L_x_687:
[----:B------:R-:W-:Y:S04]  /*1b630*/  BSSY B1, `(.L_x_689) ;  /* 0x000007c000017945 */ /* 0x000fe80003800000 */
[----:B------:R-:W-:Y:S05]  /*1b640*/  @!P6 BRA `(.L_x_690) ;  /* 0x0000000400e8e947 */ /* 0x000fea0003800000 */
[----:B------:R-:W-:Y:S01]  /*1b650*/  LEA R11, R25, R22, 0x3 ;  /* 0x00000016190b7211 */ /* 0x000fe200078e18ff */
[----:B------:R-:W1:Y:S01]  /*1b660*/  S2R R8, SR_TID.X ;  /* 0x0000000000087919 */ /* 0x000e620000002100 */
[----:B------:R-:W-:Y:S01]  /*1b670*/  SHF.L.U32 R10, R30, 0x1f, RZ ;  /* 0x0000001f1e0a7819 */ /* 0x000fe200000006ff */
[----:B------:R-:W-:Y:S03]  /*1b680*/  BSSY B2, `(.L_x_691) ;  /* 0x0000005000027945 */ /* 0x000fe60003800000 */
[----:B------:R-:W2:Y:S01]  /*1b690*/  SYNCS.PHASECHK.TRANS64.TRYWAIT P0, [R11+URZ+0x2a8a0], R10 ;  /* 0x02a8a00a0b0075a7 */ /* 0x000ea2000800017f */
[----:B-1----:R-:W-:-:S04]  /*1b6a0*/  LOP3.LUT R8, R8, 0x7f, RZ, 0xc0, !PT ;  /* 0x0000007f08087812 */ /* 0x002fc800078ec0ff */
[----:B------:R-:W-:Y:S01]  /*1b6b0*/  ISETP.NE.AND P2, PT, R8, RZ, PT ;  /* 0x000000ff0800720c */ /* 0x000fe20003f45270 */
[----:B--2---:R-:W-:-:S12]  /*1b6c0*/  @!P0 BRA `(.L_x_692) ;  /* 0x00000068001c8947 */ /* 0x004fd80003800000 */
.L_x_839:
[----:B------:R-:W-:Y:S05]  /*1b6d0*/  BSYNC B2 ;  /* 0x0000000000027941 */ /* 0x000fea0003800000 */
.L_x_691:
[----:B------:R-:W-:Y:S04]  /*1b6e0*/  BSSY B2, `(.L_x_693) ;  /* 0x0000009000027945 */ /* 0x000fe80003800000 */
[----:B------:R-:W-:Y:S05]  /*1b6f0*/  @P2 BRA `(.L_x_694) ;  /* 0x00000000001c2947 */ /* 0x000fea0003800000 */
[----:B------:R-:W2:Y:S01]  /*1b700*/  S2R R8, SR_TID.X ;  /* 0x0000000000087919 */ /* 0x000ea20000002100 */
[----:B0-----:R-:W-:-:S04]  /*1b710*/  IMAD.MOV.U32 R7, RZ, RZ, 0x9000 ;  /* 0x00009000ff077424 */ /* 0x001fc800078e00ff */
[----:B------:R3:W-:Y:S01]  /*1b720*/  SYNCS.ARRIVE.TRANS64 RZ, [R11+URZ+0x2a890], R7 ;  /* 0x02a890070bff79a7 */ /* 0x0007e2000800003f */
[----:B--2---:R-:W-:-:S04]  /*1b730*/  LOP3.LUT R8, R8, 0x1f, RZ, 0xc0, !PT ;  /* 0x0000001f08087812 */ /* 0x004fc800078ec0ff */
[----:B------:R-:W-:-:S13]  /*1b740*/  ISETP.NE.AND P0, PT, R8, RZ, PT ;  /* 0x000000ff0800720c */ /* 0x000fda0003f05270 */
[----:B---3--:R-:W-:Y:S05]  /*1b750*/  @!P0 BRA `(.L_x_694) ;  /* 0x0000000000048947 */ /* 0x008fea0003800000 */
[----:B------:R-:W-:Y:S01]  /*1b760*/  BPT.TRAP 0x1 ;  /* 0x000000040000795c */ /* 0x000fe20000300000 */
.L_x_694:
[----:B------:R-:W-:Y:S05]  /*1b770*/  BSYNC B2 ;  /* 0x0000000000027941 */ /* 0x000fea0003800000 */
.L_x_693:
[----:B------:R-:W-:Y:S01]  /*1b780*/  IMAD.MOV.U32 R14, RZ, RZ, RZ ;  /* 0x000000ffff0e7224 */ /* 0x000fe200078e00ff */
[----:B------:R-:W-:Y:S01]  /*1b790*/  UIADD3 UR4, UP0, UR36, 0x570, URZ ;  /* 0x0000057024047890 */ /* 0x000fe2000ff1e03f */
[----:B------:R-:W-:Y:S01]  /*1b7a0*/  IMAD R8, R3, 0x60, R0 ;  /* 0x0000006003087824 */ /* 0x000fe200078e0200 */
[----:B------:R-:W-:Y:S01]  /*1b7b0*/  PLOP3.LUT P0, PT, PT, PT, PT, 0x80, 0x0 ;  /* 0x000000000000781c */ /* 0x000fe20003f0f070 */
[----:B------:R-:W-:Y:S01]  /*1b7c0*/  IMAD R9, R25, 0x9000, R22 ;  /* 0x0000900019097824 */ /* 0x000fe200078e0216 */
[----:B------:R-:W-:Y:S01]  /*1b7d0*/  R2UR UR10, R14 ;  /* 0x000000000e0a72ca */ /* 0x000fe200000e0000 */
[----:B0-----:R-:W-:Y:S01]  /*1b7e0*/  VIADD R7, R11, 0x2a890 ;  /* 0x0002a8900b077836 */ /* 0x001fe20000000000 */
[----:B------:R-:W-:Y:S01]  /*1b7f0*/  IADD3 R8, R8, -0x60, RZ ;  /* 0xffffffa008087810 */ /* 0x000fe20007ffe0ff */
[----:B------:R-:W-:Y:S01]  /*1b800*/  VIADD R12, R9, 0x18400 ;  /* 0x00018400090c7836 */ /* 0x000fe20000000000 */
[----:B------:R-:W-:Y:S01]  /*1b810*/  UIADD3.X UR5, URZ, UR37, URZ, UP0, !UPT ;  /* 0x000000253f057290 */ /* 0x000fe200087fe43f */
[----:B------:R-:W-:Y:S01]  /*1b820*/  UMOV UR6, 0x0 ;  /* 0x0000000000067882 */ /* 0x000fe20000000000 */
[----:B------:R-:W-:-:S10]  /*1b830*/  UMOV UR7, 0x12f00000 ;  /* 0x12f0000000077882 */ /* 0x000fd40000000000 */
.L_x_695:
[----:B------:R-:W-:-:S13]  /*1b840*/  @P0 ELECT P3, URZ, PT ;  /* 0x00000000003f082f */ /* 0x000fda0003860000 */
[----:B------:R-:W-:Y:S02]  /*1b850*/  @P3 R2UR UR13, R2 ;  /* 0x00000000020d32ca */ /* 0x000fe400000e0000 */
[----:B------:R-:W-:Y:S02]  /*1b860*/  @P3 R2UR UR12, R18 ;  /* 0x00000000120c32ca */ /* 0x000fe400000e0000 */
[----:B------:R-:W-:Y:S02]  /*1b870*/  @P3 R2UR UR11, R8 ;  /* 0x00000000080b32ca */ /* 0x000fe400000e0000 */
[----:B------:R-:W-:Y:S02]  /*1b880*/  @P3 R2UR UR9, R7 ;  /* 0x00000000070932ca */ /* 0x000fe400000e0000 */
[----:B------:R-:W-:Y:S02]  /*1b890*/  @P3 R2UR UR8, R12 ;  /* 0x000000000c0832ca */ /* 0x000fe400000e0000 */
[----:B------:R-:W-:-:S02]  /*1b8a0*/  @P3 PLOP3.LUT P0, PT, P3, PT, PT, 0x8, 0x0 ;  /* 0x000000000000381c */ /* 0x000fc40001f0e170 */
[----:B------:R-:W-:-:S09]  /*1b8b0*/  PLOP3.LUT P3, PT, PT, PT, PT, 0x8, 0x0 ;  /* 0x000000000000781c */ /* 0x000fd20003f6e170 */
[----:B------:R0:W-:Y:S02]  /*1b8c0*/  UTMALDG.4D [UR8], [UR4], desc[UR6] ;  /* 0x00000608040075b4 */ /* 0x0001e40008019000 */
[----:B0-----:R-:W-:Y:S05]  /*1b8d0*/  @P0 BRA.U.ANY `(.L_x_695) ;  /* 0xfffffffd00d80947 */ /* 0x001fea000393ffff */
[----:B------:R-:W-:Y:S01]  /*1b8e0*/  MOV R15, 0x40 ;  /* 0x00000040000f7802 */ /* 0x000fe20000000f00 */
[----:B------:R-:W-:Y:S01]  /*1b8f0*/  VIADD R12, R9, 0x1b400 ;  /* 0x0001b400090c7836 */ /* 0x000fe20000000000 */
[----:B------:R-:W-:Y:S01]  /*1b900*/  PLOP3.LUT P0, PT, PT, PT, PT, 0x80, 0x0 ;  /* 0x000000000000781c */ /* 0x000fe20003f0f070 */
[----:B------:R-:W-:Y:S01]  /*1b910*/  UMOV UR6, 0x0 ;  /* 0x0000000000067882 */ /* 0x000fe20000000000 */
[----:B------:R-:W-:Y:S01]  /*1b920*/  R2UR UR10, R15 ;  /* 0x000000000f0a72ca */ /* 0x000fe200000e0000 */
[----:B------:R-:W-:-:S14]  /*1b930*/  UMOV UR7, 0x12f00000 ;  /* 0x12f0000000077882 */ /* 0x000fdc0000000000 */
.L_x_696:
        /* <DEDUP_REMOVED lines=10> */
[----:B------:R-:W-:Y:S01]  /*1b9e0*/  PLOP3.LUT P0, PT, PT, PT, PT, 0x80, 0x0 ;  /* 0x000000000000781c */ /* 0x000fe20003f0f070 */
[----:B------:R-:W-:Y:S01]  /*1b9f0*/  VIADD R9, R9, 0x1e400 ;  /* 0x0001e40009097836 */ /* 0x000fe20000000000 */
[----:B------:R-:W-:Y:S01]  /*1ba00*/  UMOV UR6, 0x0 ;  /* 0x0000000000067882 */ /* 0x000fe20000000000 */
[----:B------:R-:W-:Y:S01]  /*1ba10*/  UMOV UR7, 0x12f00000 ;  /* 0x12f0000000077882 */ /* 0x000fe20000000000 */
[----:B------:R-:W-:-:S09]  /*1ba20*/  UMOV UR10, 0x80 ;  /* 0x00000080000a7882 */ /* 0x000fd20000000000 */
.L_x_697:
        /* <DEDUP_REMOVED lines=10> */
[----:B------:R-:W0:Y:S01]  /*1bad0*/  SYNCS.PHASECHK.TRANS64.TRYWAIT P0, [R11+URZ+0x2a8c0], R10 ;  /* 0x02a8c00a0b0075a7 */ /* 0x000e22000800017f */
[----:B------:R-:W-:Y:S04]  /*1bae0*/  BSSY B2, `(.L_x_698) ;  /* 0x0000002000027945 */ /* 0x000fe80003800000 */
[----:B0-----:R-:W-:Y:S05]  /*1baf0*/  @!P0 BRA `(.L_x_699) ;  /* 0x0000006400248947 */ /* 0x001fea0003800000 */
.L_x_840:
[----:B------:R-:W-:Y:S05]  /*1bb00*/  BSYNC B2 ;  /* 0x0000000000027941 */ /* 0x000fea0003800000 */
.L_x_698:
[----:B------:R-:W-:Y:S01]  /*1bb10*/  BSSY B2, `(.L_x_700) ;  /* 0x000000b000027945 */ /* 0x000fe20003800000 */
[----:B------:R-:W-:Y:S01]  /*1bb20*/  MOV R12, 0x0 ;  /* 0x00000000000c7802 */ /* 0x000fe20000000f00 */
[----:B------:R-:W-:Y:S02]  /*1bb30*/  IMAD.MOV.U32 R13, RZ, RZ, 0x12f00000 ;  /* 0x12f00000ff0d7424 */ /* 0x000fe400078e00ff */
[----:B------:R-:W-:Y:S05]  /*1bb40*/  @P2 BRA `(.L_x_701) ;  /* 0x00000000001c2947 */ /* 0x000fea0003800000 */
[----:B------:R-:W2:Y:S01]  /*1bb50*/  S2R R9, SR_TID.X ;  /* 0x0000000000097919 */ /* 0x000ea20000002100 */
[----:B------:R-:W-:-:S04]  /*1bb60*/  IMAD.MOV.U32 R7, RZ, RZ, 0x6000 ;  /* 0x00006000ff077424 */ /* 0x000fc800078e00ff */
[----:B------:R3:W-:Y:S01]  /*1bb70*/  SYNCS.ARRIVE.TRANS64 RZ, [R11+URZ+0x2a8b0], R7 ;  /* 0x02a8b0070bff79a7 */ /* 0x0007e2000800003f */
[----:B--2---:R-:W-:-:S04]  /*1bb80*/  LOP3.LUT R9, R9, 0x1f, RZ, 0xc0, !PT ;  /* 0x0000001f09097812 */ /* 0x004fc800078ec0ff */
[----:B------:R-:W-:-:S13]  /*1bb90*/  ISETP.NE.AND P0, PT, R9, RZ, PT ;  /* 0x000000ff0900720c */ /* 0x000fda0003f05270 */
[----:B---3--:R-:W-:Y:S05]  /*1bba0*/  @!P0 BRA `(.L_x_701) ;  /* 0x0000000000048947 */ /* 0x008fea0003800000 */
[----:B------:R-:W-:Y:S01]  /*1bbb0*/  BPT.TRAP 0x1 ;  /* 0x000000040000795c */ /* 0x000fe20000300000 */
.L_x_701:
[----:B------:R-:W-:Y:S05]  /*1bbc0*/  BSYNC B2 ;  /* 0x0000000000027941 */ /* 0x000fea0003800000 */
.L_x_700:
[----:B------:R-:W-:Y:S01]  /*1bbd0*/  R2UR UR10, R14 ;  /* 0x000000000e0a72ca */ /* 0x000fe200000e0000 */
[----:B------:R-:W-:Y:S01]  /*1bbe0*/  IMAD R7, R25, 0x6000, R22 ;  /* 0x0000600019077824 */ /* 0x000fe200078e0216 */
[----:B------:R-:W-:Y:S01]  /*1bbf0*/  R2UR UR6, R12 ;  /* 0x000000000c0672ca */ /* 0x000fe200000e0000 */
[----:B------:R-:W-:Y:S01]  /*1bc00*/  UIADD3 UR4, UP0, UR36, 0x670, URZ ;  /* 0x0000067024047890 */ /* 0x000fe2000ff1e03f */
[----:B------:R-:W-:Y:S01]  /*1bc10*/  R2UR UR7, R13 ;  /* 0x000000000d0772ca */ /* 0x000fe200000e0000 */
[----:B------:R-:W-:Y:S01]  /*1bc20*/  VIADD R9, R7, 0x400 ;  /* 0x0000040007097836 */ /* 0x000fe20000000000 */
[----:B------:R-:W-:Y:S01]  /*1bc30*/  PLOP3.LUT P0, PT, PT, PT, PT, 0x80, 0x0 ;  /* 0x000000000000781c */ /* 0x000fe20003f0f070 */
[----:B------:R-:W-:Y:S01]  /*1bc40*/  UIADD3.X UR5, URZ, UR37, URZ, UP0, !UPT ;  /* 0x000000253f057290 */ /* 0x000fe200087fe43f */
[----:B01----:R-:W-:-:S11]  /*1bc50*/  IADD3 R11, R11, 0x2a8b0, RZ ;  /* 0x0002a8b00b0b7810 */ /* 0x003fd60007ffe0ff */
.L_x_702:
        /* <DEDUP_REMOVED lines=10> */
[----:B------:R-:W-:Y:S01]  /*1bd00*/  R2UR UR10, R15 ;  /* 0x000000000f0a72ca */ /* 0x000fe200000e0000 */
[----:B------:R-:W-:Y:S01]  /*1bd10*/  VIADD R7, R7, 0x3400 ;  /* 0x0000340007077836 */ /* 0x000fe20000000000 */
[----:B------:R-:W-:Y:S02]  /*1bd20*/  R2UR UR6, R12 ;  /* 0x000000000c0672ca */ /* 0x000fe400000e0000 */
[----:B------:R-:W-:Y:S02]  /*1bd30*/  R2UR UR7, R13 ;  /* 0x000000000d0772ca */ /* 0x000fe400000e0000 */
[----:B------:R-:W-:-:S13]  /*1bd40*/  PLOP3.LUT P0, PT, PT, PT, PT, 0x80, 0x0 ;  /* 0x000000000000781c */ /* 0x000fda0003f0f070 */
.L_x_703:
        /* <DEDUP_REMOVED lines=9> */
[----:B-1----:R-:W-:Y:S05]  /*1bde0*/  @P0 BRA.U.ANY `(.L_x_703) ;  /* 0xfffffffd00d80947 */ /* 0x002fea000393ffff */
.L_x_690:
[----:B------:R-:W-:Y:S05]  /*1bdf0*/  BSYNC B1 ;  /* 0x0000000000017941 */ /* 0x000fea0003800000 */
.L_x_689:
[----:B------:R-:W-:Y:S01]  /*1be00*/  VIADD R11, R3, 0xfffffffe ;  /* 0xfffffffe030b7836 */ /* 0x000fe20000000000 */
[----:B------:R-:W-:Y:S02]  /*1be10*/  IADD3 R25, R25, 0x1, RZ ;  /* 0x0000000119197810 */ /* 0x000fe40007ffe0ff */
[----:B------:R-:W-:Y:S02]  /*1be20*/  PLOP3.LUT P0, PT, PT, PT, PT, 0x8, 0x0 ;  /* 0x000000000000781c */ /* 0x000fe40003f0e170 */
[----:B------:R-:W-:Y:S02]  /*1be30*/  ISETP.GE.AND P3, PT, R11, R6, PT ;  /* 0x000000060b00720c */ /* 0x000fe40003f66270 */
[----:B------:R-:W-:-:S04]  /*1be40*/  ISETP.NE.AND P2, PT, R25, 0x2, PT ;  /* 0x000000021900780c */ /* 0x000fc80003f45270 */
[----:B------:R-:W-:Y:S02]  /*1be50*/  SEL R3, RZ, 0x1, P2 ;  /* 0x00000001ff037807 */ /* 0x000fe40001000000 */
[----:B------:R-:W-:Y:S02]  /*1be60*/  SEL R25, R25, RZ, P2 ;  /* 0x000000ff19197207 */ /* 0x000fe40001000000 */
[----:B------:R-:W-:-:S03]  /*1be70*/  LOP3.LUT R30, R30, R3, RZ, 0x3c, !PT ;  /* 0x000000031e1e7212 */ /* 0x000fc600078e3cff */
[----:B------:R-:W-:Y:S05]  /*1be80*/  @!P3 BRA `(.L_x_683) ;  /* 0x000000080014b947 */ /* 0x000fea0003800000 */
.L_x_719:
[----:B------:R-:W-:Y:S05]  /*1be90*/  YIELD ;  /* 0x0000000000007946 */ /* 0x000fea0003800000 */
[----:B------:R-:W-:Y:S04]  /*1bea0*/  BSSY B1, `(.L_x_704) ;  /* 0x000007b000017945 */ /* 0x000fe80003800000 */
[----:B------:R-:W-:Y:S05]  /*1beb0*/  @!P6 BRA `(.L_x_705) ;  /* 0x0000000400e4e947 */ /* 0x000fea0003800000 */
[----:B------:R-:W-:Y:S01]  /*1bec0*/  IMAD R10, R25, 0x8, R22 ;  /* 0x00000008190a7824 */ /* 0x000fe200078e0216 */
[----:B------:R-:W-:Y:S01]  /*1bed0*/  SHF.L.U32 R9, R30, 0x1f, RZ ;  /* 0x0000001f1e097819 */ /* 0x000fe200000006ff */
[----:B------:R-:W1:Y:S01]  /*1bee0*/  S2R R3, SR_TID.X ;  /* 0x0000000000037919 */ /* 0x000e620000002100 */
[----:B------:R-:W-:Y:S02]  /*1bef0*/  BSSY B2, `(.L_x_706) ;  /* 0x0000005000027945 */ /* 0x000fe40003800000 */
[----:B------:R-:W2:Y:S01]  /*1bf00*/  SYNCS.PHASECHK.TRANS64.TRYWAIT P2, [R10+URZ+0x2a8a0], R9 ;  /* 0x02a8a0090a0075a7 */ /* 0x000ea2000804017f */
[----:B-1----:R-:W-:-:S04]  /*1bf10*/  LOP3.LUT R3, R3, 0x7f, RZ, 0xc0, !PT ;  /* 0x0000007f03037812 */ /* 0x002fc800078ec0ff */
[----:B------:R-:W-:Y:S01]  /*1bf20*/  ISETP.NE.AND P3, PT, R3, RZ, PT ;  /* 0x000000ff0300720c */ /* 0x000fe20003f65270 */
[----:B--2---:R-:W-:-:S12]  /*1bf30*/  @!P2 BRA `(.L_x_707) ;  /* 0x000000600028a947 */ /* 0x004fd80003800000 */
.L_x_841:
[----:B------:R-:W-:Y:S05]  /*1bf40*/  BSYNC B2 ;  /* 0x0000000000027941 */ /* 0x000fea0003800000 */
.L_x_706:
[----:B------:R-:W-:Y:S04]  /*1bf50*/  BSSY B2, `(.L_x_708) ;  /* 0x0000009000027945 */ /* 0x000fe80003800000 */
[----:B------:R-:W-:Y:S05]  /*1bf60*/  @P3 BRA `(.L_x_709) ;  /* 0x00000000001c3947 */ /* 0x000fea0003800000 */
[----:B0-----:R-:W0:Y:S01]  /*1bf70*/  S2R R7, SR_TID.X ;  /* 0x0000000000077919 */ /* 0x001e220000002100 */
[----:B------:R-:W-:-:S04]  /*1bf80*/  MOV R3, 0x9000 ;  /* 0x0000900000037802 */ /* 0x000fc80000000f00 */
[----:B------:R2:W-:Y:S01]  /*1bf90*/  SYNCS.ARRIVE.TRANS64 RZ, [R10+URZ+0x2a890], R3 ;  /* 0x02a890030aff79a7 */ /* 0x0005e2000800003f */
[----:B0-----:R-:W-:-:S04]  /*1bfa0*/  LOP3.LUT R7, R7, 0x1f, RZ, 0xc0, !PT ;  /* 0x0000001f07077812 */ /* 0x001fc800078ec0ff */
[----:B------:R-:W-:-:S13]  /*1bfb0*/  ISETP.NE.AND P2, PT, R7, RZ, PT ;  /* 0x000000ff0700720c */ /* 0x000fda0003f45270 */
[----:B--2---:R-:W-:Y:S05]  /*1bfc0*/  @!P2 BRA `(.L_x_709) ;  /* 0x000000000004a947 */ /* 0x004fea0003800000 */
[----:B------:R-:W-:Y:S01]  /*1bfd0*/  BPT.TRAP 0x1 ;  /* 0x000000040000795c */ /* 0x000fe20000300000 */
.L_x_709:
[----:B------:R-:W-:Y:S05]  /*1bfe0*/  BSYNC B2 ;  /* 0x0000000000027941 */ /* 0x000fea0003800000 */
.L_x_708:
[----:B------:R-:W-:Y:S01]  /*1bff0*/  IMAD.MOV.U32 R14, RZ, RZ, RZ ;  /* 0x000000ffff0e7224 */ /* 0x000fe200078e00ff */
[----:B------:R-:W-:Y:S01]  /*1c000*/  UIADD3 UR4, UP0, UR36, 0x570, URZ ;  /* 0x0000057024047890 */ /* 0x000fe2000ff1e03f */
[----:B------:R-:W-:Y:S01]  /*1c010*/  IMAD R8, R25, 0x9000, R22 ;  /* 0x0000900019087824 */ /* 0x000fe200078e0216 */
[----:B------:R-:W-:Y:S01]  /*1c020*/  PLOP3.LUT P2, PT, PT, PT, PT, 0x80, 0x0 ;  /* 0x000000000000781c */ /* 0x000fe20003f4f070 */
[----:B0-----:R-:W-:Y:S01]  /*1c030*/  IMAD R7, R11, 0x60, R0 ;  /* 0x000000600b077824 */ /* 0x001fe200078e0200 */
[----:B------:R-:W-:Y:S01]  /*1c040*/  R2UR UR10, R14 ;  /* 0x000000000e0a72ca */ /* 0x000fe200000e0000 */
[----:B------:R-:W-:Y:S01]  /*1c050*/  VIADD R3, R10, 0x2a890 ;  /* 0x0002a8900a037836 */ /* 0x000fe20000000000 */
[----:B------:R-:W-:Y:S01]  /*1c060*/  IADD3 R12, R8, 0x18400, RZ ;  /* 0x00018400080c7810 */ /* 0x000fe20007ffe0ff */
[----:B------:R-:W-:Y:S01]  /*1c070*/  UIADD3.X UR5, URZ, UR37, URZ, UP0, !UPT ;  /* 0x000000253f057290 */ /* 0x000fe200087fe43f */
[----:B------:R-:W-:Y:S01]  /*1c080*/  UMOV UR6, 0x0 ;  /* 0x0000000000067882 */ /* 0x000fe20000000000 */
[----:B------:R-:W-:-:S10]  /*1c090*/  UMOV UR7, 0x12f00000 ;  /* 0x12f0000000077882 */ /* 0x000fd40000000000 */
.L_x_710:
        /* <DEDUP_REMOVED lines=10> */
[----:B------:R-:W-:Y:S01]  /*1c140*/  IMAD.MOV.U32 R15, RZ, RZ, 0x40 ;  /* 0x00000040ff0f7424 */ /* 0x000fe200078e00ff */
[----:B------:R-:W-:Y:S01]  /*1c150*/  PLOP3.LUT P2, PT, PT, PT, PT, 0x80, 0x0 ;  /* 0x000000000000781c */ /* 0x000fe20003f4f070 */
[----:B------:R-:W-:Y:S01]  /*1c160*/  VIADD R12, R8, 0x1b400 ;  /* 0x0001b400080c7836 */ /* 0x000fe20000000000 */
[----:B------:R-:W-:Y:S01]  /*1c170*/  UMOV UR6, 0x0 ;  /* 0x0000000000067882 */ /* 0x000fe20000000000 */
[----:B------:R-:W-:Y:S01]  /*1c180*/  UMOV UR7, 0x12f00000 ;  /* 0x12f0000000077882 */ /* 0x000fe20000000000 */
[----:B------:R-:W-:-:S15]  /*1c190*/  R2UR UR10, R15 ;  /* 0x000000000f0a72ca */ /* 0x000fde00000e0000 */
.L_x_711:
        /* <DEDUP_REMOVED lines=11> */
[----:B------:R-:W-:Y:S01]  /*1c250*/  UMOV UR6, 0x0 ;  /* 0x0000000000067882 */ /* 0x000fe20000000000 */
[----:B------:R-:W-:Y:S01]  /*1c260*/  IADD3 R8, R8, 0x1e400, RZ ;  /* 0x0001e40008087810 */ /* 0x000fe20007ffe0ff */
[----:B------:R-:W-:Y:S01]  /*1c270*/  UMOV UR7, 0x12f00000 ;  /* 0x12f0000000077882 */ /* 0x000fe20000000000 */
[----:B------:R-:W-:-:S09]  /*1c280*/  UMOV UR10, 0x80 ;  /* 0x00000080000a7882 */ /* 0x000fd20000000000 */
.L_x_712:
        /* <DEDUP_REMOVED lines=13> */
.L_x_842:
[----:B------:R-:W-:Y:S05]  /*1c360*/  BSYNC B2 ;  /* 0x0000000000027941 */ /* 0x000fea0003800000 */
.L_x_713:
[----:B------:R-:W-:Y:S01]  /*1c370*/  BSSY B2, `(.L_x_715) ;  /* 0x000000b000027945 */ /* 0x000fe20003800000 */
[----:B------:R-:W-:Y:S02]  /*1c380*/  IMAD.MOV.U32 R12, RZ, RZ, 0x0 ;  /* 0x00000000ff0c7424 */ /* 0x000fe400078e00ff */
[----:B------:R-:W-:Y:S01]  /*1c390*/  IMAD.MOV.U32 R13, RZ, RZ, 0x12f00000 ;  /* 0x12f00000ff0d7424 */ /* 0x000fe200078e00ff */
[----:B------:R-:W-:Y:S06]  /*1c3a0*/  @P3 BRA `(.L_x_716) ;  /* 0x00000000001c3947 */ /* 0x000fec0003800000 */
[----:B------:R-:W2:Y:S01]  /*1c3b0*/  S2R R8, SR_TID.X ;  /* 0x0000000000087919 */ /* 0x000ea20000002100 */
[----:B------:R-:W-:-:S04]  /*1c3c0*/  MOV R3, 0x6000 ;  /* 0x0000600000037802 */ /* 0x000fc80000000f00 */
[----:B------:R3:W-:Y:S01]  /*1c3d0*/  SYNCS.ARRIVE.TRANS64 RZ, [R10+URZ+0x2a8b0], R3 ;  /* 0x02a8b0030aff79a7 */ /* 0x0007e2000800003f */
[----:B--2---:R-:W-:-:S04]  /*1c3e0*/  LOP3.LUT R8, R8, 0x1f, RZ, 0xc0, !PT ;  /* 0x0000001f08087812 */ /* 0x004fc800078ec0ff */
[----:B------:R-:W-:-:S13]  /*1c3f0*/  ISETP.NE.AND P2, PT, R8, RZ, PT ;  /* 0x000000ff0800720c */ /* 0x000fda0003f45270 */
[----:B---3--:R-:W-:Y:S05]  /*1c400*/  @!P2 BRA `(.L_x_716) ;  /* 0x000000000004a947 */ /* 0x008fea0003800000 */
[----:B------:R-:W-:Y:S01]  /*1c410*/  BPT.TRAP 0x1 ;  /* 0x000000040000795c */ /* 0x000fe20000300000 */
.L_x_716:
[----:B------:R-:W-:Y:S05]  /*1c420*/  BSYNC B2 ;  /* 0x0000000000027941 */ /* 0x000fea0003800000 */
.L_x_715:
[----:B------:R-:W-:Y:S01]  /*1c430*/  R2UR UR10, R14 ;  /* 0x000000000e0a72ca */ /* 0x000fe200000e0000 */
[----:B------:R-:W-:Y:S01]  /*1c440*/  IMAD R3, R25, 0x6000, R22 ;  /* 0x0000600019037824 */ /* 0x000fe200078e0216 */
[----:B------:R-:W-:Y:S01]  /*1c450*/  R2UR UR6, R12 ;  /* 0x000000000c0672ca */ /* 0x000fe200000e0000 */
[----:B------:R-:W-:Y:S01]  /*1c460*/  UIADD3 UR4, UP0, UR36, 0x670, URZ ;  /* 0x0000067024047890 */ /* 0x000fe2000ff1e03f */
[----:B------:R-:W-:Y:S01]  /*1c470*/  R2UR UR7, R13 ;  /* 0x000000000d0772ca */ /* 0x000fe200000e0000 */
[----:B01----:R-:W-:Y:S01]  /*1c480*/  VIADD R10, R10, 0x2a8b0 ;  /* 0x0002a8b00a0a7836 */ /* 0x003fe20000000000 */
[----:B------:R-:W-:Y:S01]  /*1c490*/  PLOP3.LUT P2, PT, PT, PT, PT, 0x80, 0x0 ;  /* 0x000000000000781c */ /* 0x000fe20003f4f070 */
[----:B------:R-:W-:Y:S01]  /*1c4a0*/  VIADD R8, R3, 0x400 ;  /* 0x0000040003087836 */ /* 0x000fe20000000000 */
[----:B------:R-:W-:-:S12]  /*1c4b0*/  UIADD3.X UR5, URZ, UR37, URZ, UP0, !UPT ;  /* 0x000000253f057290 */ /* 0x000fd800087fe43f */
.L_x_717:
        /* <DEDUP_REMOVED lines=10> */
[----:B------:R-:W-:Y:S02]  /*1c560*/  R2UR UR10, R15 ;  /* 0x000000000f0a72ca */ /* 0x000fe400000e0000 */
[----:B------:R-:W-:Y:S02]  /*1c570*/  R2UR UR6, R12 ;  /* 0x000000000c0672ca */ /* 0x000fe400000e0000 */
[----:B------:R-:W-:Y:S02]  /*1c580*/  R2UR UR7, R13 ;  /* 0x000000000d0772ca */ /* 0x000fe400000e0000 */
[----:B------:R-:W-:Y:S02]  /*1c590*/  PLOP3.LUT P2, PT, PT, PT, PT, 0x80, 0x0 ;  /* 0x000000000000781c */ /* 0x000fe40003f4f070 */
[----:B------:R-:W-:-:S11]  /*1c5a0*/  IADD3 R3, R3, 0x3400, RZ ;  /* 0x0000340003037810 */ /* 0x000fd60007ffe0ff */
.L_x_718:
        /* <DEDUP_REMOVED lines=10> */
.L_x_705:
[----:B------:R-:W-:Y:S05]  /*1c650*/  BSYNC B1 ;  /* 0x0000000000017941 */ /* 0x000fea0003800000 */
.L_x_704:
[----:B------:R-:W-:Y:S01]  /*1c660*/  ISETP.GT.AND P3, PT, R11, R6, PT ;  /* 0x000000060b00720c */ /* 0x000fe20003f64270 */
[----:B------:R-:W-:Y:S02]  /*1c670*/  VIADD R25, R25, 0x1 ;  /* 0x0000000119197836 */ /* 0x000fe40000000000 */
[----:B------:R-:W-:-:S03]  /*1c680*/  VIADD R11, R11, 0xffffffff ;  /* 0xffffffff0b0b7836 */ /* 0x000fc60000000000 */
[----:B------:R-:W-:-:S04]  /*1c690*/  ISETP.NE.AND P2, PT, R25, 0x2, PT ;  /* 0x000000021900780c */ /* 0x000fc80003f45270 */
[----:B------:R-:W-:Y:S02]  /*1c6a0*/  SEL R3, RZ, 0x1, P2 ;  /* 0x00000001ff037807 */ /* 0x000fe40001000000 */
[----:B------:R-:W-:Y:S02]  /*1c6b0*/  SEL R25, R25, RZ, P2 ;  /* 0x000000ff19197207 */ /* 0x000fe40001000000 */
[----:B------:R-:W-:Y:S01]  /*1c6c0*/  LOP3.LUT R30, R30, R3, RZ, 0x3c, !PT ;  /* 0x000000031e1e7212 */ /* 0x000fe200078e3cff */
[----:B------:R-:W-:Y:S06]  /*1c6d0*/  @P3 BRA `(.L_x_719) ;  /* 0xfffffff400ec3947 */ /* 0x000fec000383ffff */
.L_x_683:
[----:B------:R-:W-:Y:S05]  /*1c6e0*/  BSYNC B0 ;  /* 0x0000000000007941 */ /* 0x000fea0003800000 */
.L_x_682:
[----:B------:R-:W-:Y:S05]  /*1c6f0*/  @!P0 WARPSYNC.ALL ;  /* 0x0000000000008948 */ /* 0x000fea0003800000 */
[----:B------:R-:W-:Y:S01]  /*1c700*/  @!P0 BAR.SYNC.DEFER_BLOCKING 0xc, 0x180 ;  /* 0x0306000000008b1d */ /* 0x000fe20000010000 */
[----:B------:R-:W-:-:S05]  /*1c710*/  MOV R0, RZ ;  /* 0x000000ff00007202 */ /* 0x000fca0000000f00 */
[----:B------:R-:W-:Y:S04]  /*1c720*/  BSSY B0, `(.L_x_720) ;  /* 0x000001e000007945 */ /* 0x000fe80003800000 */
[----:B------:R-:W-:Y:S05]  /*1c730*/  @!P1 BRA `(.L_x_721) ;  /* 0x0000000000709947 */ /* 0x000fea0003800000 */
[----:B------:R-:W-:Y:S02]  /*1c740*/  ISETP.NE.AND P0, PT, R5, RZ, PT ;  /* 0x000000ff0500720c */ /* 0x000fe40003f05270 */
[----:B------:R-:W-:-:S11]  /*1c750*/  MOV R2, RZ ;  /* 0x000000ff00027202 */ /* 0x000fd60000000f00 */
[----:B------:R-:W1:Y:S02]  /*1c760*/  @!P0 LDC R5, c[0x0][0x9f0] ;  /* 0x00027c00ff058b82 */ /* 0x000e640000000800 */
[----:B-1----:R-:W-:-:S04]  /*1c770*/  IABS R0, R5 ;  /* 0x0000000500007213 */ /* 0x002fc80000000000 */
[----:B------:R-:W1:Y:S08]  /*1c780*/  I2F.RP R8, R0 ;  /* 0x0000000000087306 */ /* 0x000e700000209400 */
[----:B-1----:R-:W1:Y:S02]  /*1c790*/  MUFU.RCP R8, R8 ;  /* 0x0000000800087308 */ /* 0x002e640000001000 */
[----:B-1----:R-:W-:-:S06]  /*1c7a0*/  VIADD R9, R8, 0xffffffe ;  /* 0x0ffffffe08097836 */ /* 0x002fcc0000000000 */
[----:B------:R-:W0:Y:S02]  /*1c7b0*/  F2I.FTZ.U32.TRUNC.NTZ R3, R9 ;  /* 0x0000000900037305 */ /* 0x000e24000021f000 */
[----:B0-----:R-:W-:-:S04]  /*1c7c0*/  IMAD.MOV R7, RZ, RZ, -R3 ;  /* 0x000000ffff077224 */ /* 0x001fc800078e0a03 */
[----:B------:R-:W-:-:S04]  /*1c7d0*/  IMAD R7, R7, R0, RZ ;  /* 0x0000000007077224 */ /* 0x000fc800078e02ff */
[----:B------:R-:W-:Y:S01]  /*1c7e0*/  IMAD.HI.U32 R6, R3, R7, R2 ;  /* 0x0000000703067227 */ /* 0x000fe200078e0002 */
[----:B------:R-:W-:Y:S02]  /*1c7f0*/  IADD3 R3, R4, -0x1, R5 ;  /* 0xffffffff04037810 */ /* 0x000fe40007ffe005 */
[----:B------:R-:W-:Y:S02]  /*1c800*/  IABS R7, R5 ;  /* 0x0000000500077213 */ /* 0x000fe40000000000 */
[----:B------:R-:W-:Y:S02]  /*1c810*/  IABS R2, R3 ;  /* 0x0000000300027213 */ /* 0x000fe40000000000 */
[----:B------:R-:W-:Y:S01]  /*1c820*/  LOP3.LUT R3, R3, R5, RZ, 0x3c, !PT ;  /* 0x0000000503037212 */ /* 0x000fe200078e3cff */
[----:B------:R-:W-:Y:S02]  /*1c830*/  IMAD.MOV R7, RZ, RZ, -R7 ;  /* 0x000000ffff077224 */ /* 0x000fe400078e0a07 */
[----:B------:R-:W-:Y:S01]  /*1c840*/  IMAD.HI.U32 R6, R6, R2, RZ ;  /* 0x0000000206067227 */ /* 0x000fe200078e00ff */
[----:B------:R-:W-:-:S03]  /*1c850*/  ISETP.GE.AND P2, PT, R3, RZ, PT ;  /* 0x000000ff0300720c */ /* 0x000fc60003f46270 */
[----:B------:R-:W-:-:S05]  /*1c860*/  IMAD R7, R6, R7, R2 ;  /* 0x0000000706077224 */ /* 0x000fca00078e0202 */
[----:B------:R-:W-:-:S13]  /*1c870*/  ISETP.GT.U32.AND P1, PT, R0, R7, PT ;  /* 0x000000070000720c */ /* 0x000fda0003f24070 */
[----:B------:R-:W-:Y:S01]  /*1c880*/  @!P1 IMAD.IADD R7, R7, 0x1, -R0 ;  /* 0x0000000107079824 */ /* 0x000fe200078e0a00 */
[----:B------:R-:W-:Y:S02]  /*1c890*/  @!P1 IADD3 R6, R6, 0x1, RZ ;  /* 0x0000000106069810 */ /* 0x000fe40007ffe0ff */
[----:B------:R-:W-:Y:S02]  /*1c8a0*/  ISETP.NE.AND P1, PT, R5, RZ, PT ;  /* 0x000000ff0500720c */ /* 0x000fe40003f25270 */
[----:B------:R-:W-:-:S13]  /*1c8b0*/  ISETP.GE.U32.AND P0, PT, R7, R0, PT ;  /* 0x000000000700720c */ /* 0x000fda0003f06070 */
[----:B------:R-:W-:-:S04]  /*1c8c0*/  @P0 VIADD R6, R6, 0x1 ;  /* 0x0000000106060836 */ /* 0x000fc80000000000 */
[----:B------:R-:W-:-:S05]  /*1c8d0*/  IMAD.MOV.U32 R0, RZ, RZ, R6 ;  /* 0x000000ffff007224 */ /* 0x000fca00078e0006 */
[----:B------:R-:W-:Y:S02]  /*1c8e0*/  @!P2 IADD3 R0, -R0, RZ, RZ ;  /* 0x000000ff0000a210 */ /* 0x000fe40007ffe1ff */
[----:B------:R-:W-:-:S07]  /*1c8f0*/  @!P1 LOP3.LUT R0, RZ, R5, RZ, 0x33, !PT ;  /* 0x00000005ff009212 */ /* 0x000fce00078e33ff */
.L_x_721:
[----:B------:R-:W-:Y:S05]  /*1c900*/  BSYNC B0 ;  /* 0x0000000000007941 */ /* 0x000fea0003800000 */
.L_x_720:
[-C--:B------:R-:W-:Y:S01]  /*1c910*/  IMAD R37, R37, R0.reuse, RZ ;  /* 0x0000000025257224 */ /* 0x080fe200078e02ff */
[----:B------:R-:W-:Y:S04]  /*1c920*/  BSSY B7, `(.L_x_722) ;  /* 0x000036c000077945 */ /* 0x000fe80003800000 */
[----:B------:R-:W-:-:S04]  /*1c930*/  VIADDMNMX R29, R37, R0, R4, PT ;  /* 0x00000000251d7246 */ /* 0x000fc80003800104 */
[----:B------:R-:W-:Y:S01]  /*1c940*/  ISETP.GT.AND P0, PT, R29, R37, PT ;  /* 0x000000251d00720c */ /* 0x000fe20003f04270 */
[----:B------:R1:W-:-:S12]  /*1c950*/  STL [R1+0x18], R29 ;  /* 0x0000181d01007387 */ /* 0x0003d80000100800 */
[----:B-1----:R-:W-:Y:S05]  /*1c960*/  @P0 BRA `(.L_x_723) ;  /* 0x0000000000440947 */ /* 0x002fea0003800000 */
[----:B------:R-:W1:Y:S02]  /*1c970*/  S2R R2, SR_TID.X ;  /* 0x0000000000027919 */ /* 0x000e640000002100 */
[----:B-1----:R-:W-:-:S04]  /*1c980*/  LOP3.LUT R2, R2, 0x7f, RZ, 0xc0, !PT ;  /* 0x0000007f02027812 */ /* 0x002fc800078ec0ff */
[----:B------:R-:W-:-:S13]  /*1c990*/  ISETP.NE.AND P0, PT, R2, RZ, PT ;  /* 0x000000ff0200720c */ /* 0x000fda0003f05270 */
[----:B------:R-:W-:Y:S05]  /*1c9a0*/  @P0 BRA `(.L_x_724) ;  /* 0x00000034008c0947 */ /* 0x000fea0003800000 */
[----:B------:R-:W1:Y:S01]  /*1c9b0*/  S2R R5, SR_LANEID ;  /* 0x0000000000057919 */ /* 0x000e620000000000 */
[----:B------:R-:W-:Y:S01]  /*1c9c0*/  VOTEU.ANY UR4, UPT, PT ;  /* 0x0000000000047886 */ /* 0x000fe200038e0100 */
[----:B------:R-:W2:Y:S01]  /*1c9d0*/  LDC.64 R2, c[0x0][0xc60] ;  /* 0x00031800ff027b82 */ /* 0x000ea20000000a00 */
[----:B------:R-:W1:Y:S02]  /*1c9e0*/  FLO.U32 R0, UR4 ;  /* 0x0000000400007d00 */ /* 0x000e6400080e0000 */
[----:B-1----:R-:W-:-:S06]  /*1c9f0*/  ISETP.EQ.U32.AND P0, PT, R0, R5, PT ;  /* 0x000000050000720c */ /* 0x002fcc0003f02070 */
[----:B------:R-:W2:Y:S07]  /*1ca00*/  POPC R5, UR4 ;  /* 0x0000000400057d09 */ /* 0x000eae0008000000 */
[----:B--2---:R-:W2:Y:S01]  /*1ca10*/  @P0 ATOMG.E.ADD.STRONG.GPU PT, R3, desc[UR56][R2.64], R5 ;  /* 0x00000005020309a8 */ /* 0x004ea200081ee1f8 */
[----:B------:R-:W1:Y:S02]  /*1ca20*/  S2R R4, SR_LTMASK ;  /* 0x0000000000047919 */ /* 0x000e640000003900 */
[----:B-1----:R-:W-:-:S04]  /*1ca30*/  LOP3.LUT R4, R4, UR4, RZ, 0xc0, !PT ;  /* 0x0000000404047c12 */ /* 0x002fc8000f8ec0ff */
[----:B0-----:R-:W0:Y:S01]  /*1ca40*/  POPC R7, R4 ;  /* 0x0000000400077309 */ /* 0x001e220000000000 */
[----:B--2---:R-:W0:Y:S02]  /*1ca50*/  SHFL.IDX PT, R0, R3, R0, 0x1f ;  /* 0x00001f0003007589 */ /* 0x004e2400000e0000 */
[----:B0-----:R-:W-:Y:S01]  /*1ca60*/  IADD3 R16, R0, UR38, R7 ;  /* 0x0000002600107c10 */ /* 0x001fe2000fffe007 */
[----:B------:R-:W-:Y:S06]  /*1ca70*/  BRA `(.L_x_724) ;  /* 0x0000003400587947 */ /* 0x000fec0003800000 */
.L_x_723:
        /* <DEDUP_REMOVED lines=10> */
[----:B------:R-:W1:Y:S01]  /*1cb20*/  LDC.64 R2, c[0x4][R2] ;  /* 0x0100000002027b82 */ /* 0x000e620000000a00 */
[----:B------:R-:W-:Y:S01]  /*1cb30*/  IMAD.U32 R6, RZ, RZ, UR8 ;  /* 0x00000008ff067e24 */ /* 0x000fe2000f8e00ff */
[----:B------:R-:W-:Y:S01]  /*1cb40*/  MOV R10, UR4 ;  /* 0x00000004000a7c02 */ /* 0x000fe20008000f00 */
[----:B0-----:R-:W-:Y:S01]  /*1cb50*/  IMAD.U32 R7, RZ, RZ, UR9 ;  /* 0x00000009ff077e24 */ /* 0x001fe2000f8e00ff */
[----:B------:R-:W-:Y:S01]  /*1cb60*/  MOV R12, 0x1 ;  /* 0x00000001000c7802 */ /* 0x000fe20000000f00 */
[----:B------:R-:W-:-:S02]  /*1cb70*/  IMAD.U32 R11, RZ, RZ, UR5 ;  /* 0x00000005ff0b7e24 */ /* 0x000fc4000f8e00ff */
[----:B------:R-:W-:Y:S02]  /*1cb80*/  IMAD.MOV.U32 R8, RZ, RZ, 0x70 ;  /* 0x00000070ff087424 */ /* 0x000fe400078e00ff */
[----:B------:R-:W-:-:S07]  /*1cb90*/  IMAD.MOV.U32 R13, RZ, RZ, RZ ;  /* 0x000000ffff0d7224 */ /* 0x000fce00078e00ff */
[----:B------:R-:W-:-:S07]  /*1cba0*/  LEPC R20, `(.L_x_726) ;  /* 0x000000001014794e */ /* 0x000fce0000000000 */
[----:B-1----:R-:W-:Y:S05]  /*1cbb0*/  CALL.ABS.NOINC R2 ;  /* 0x0000000002007343 */ /* 0x002fea0003c00000 */
.L_x_726:
[----:B------:R-:W-:Y:S05]  /*1cbc0*/  BSYNC B6 ;  /* 0x0000000000067941 */ /* 0x000fea0003800000 */
.L_x_725:
        /* <DEDUP_REMOVED lines=8> */
[----:B------:R1:W2:Y:S01]  /*1cc50*/  LDC.64 R2, c[0x4][R26] ;  /* 0x010000001a027b82 */ /* 0x0002a20000000a00 */
[----:B------:R-:W-:Y:S01]  /*1cc60*/  MOV R4, UR6 ;  /* 0x0000000600047c02 */ /* 0x000fe20008000f00 */
[----:B------:R-:W-:Y:S01]  /*1cc70*/  IMAD.U32 R5, RZ, RZ, UR7 ;  /* 0x00000007ff057e24 */ /* 0x000fe2000f8e00ff */
[----:B0-----:R-:W-:Y:S01]  /*1cc80*/  MOV R7, UR9 ;  /* 0x0000000900077c02 */ /* 0x001fe20008000f00 */
[----:B------:R-:W-:Y:S01]  /*1cc90*/  IMAD.U32 R6, RZ, RZ, UR8 ;  /* 0x00000008ff067e24 */ /* 0x000fe2000f8e00ff */
[----:B------:R-:W-:Y:S01]  /*1cca0*/  MOV R8, 0x70 ;  /* 0x0000007000087802 */ /* 0x000fe20000000f00 */
[----:B------:R-:W-:-:S02]  /*1ccb0*/  IMAD.U32 R10, RZ, RZ, UR4 ;  /* 0x00000004ff0a7e24 */ /* 0x000fc4000f8e00ff */
[----:B------:R-:W-:Y:S02]  /*1ccc0*/  IMAD.U32 R11, RZ, RZ, UR5 ;  /* 0x00000005ff0b7e24 */ /* 0x000fe4000f8e00ff */
[----:B------:R-:W-:Y:S02]  /*1ccd0*/  IMAD.MOV.U32 R12, RZ, RZ, 0x1 ;  /* 0x00000001ff0c7424 */ /* 0x000fe400078e00ff */
[----:B-1----:R-:W-:-:S07]  /*1cce0*/  IMAD.MOV.U32 R13, RZ, RZ, RZ ;  /* 0x000000ffff0d7224 */ /* 0x002fce00078e00ff */
[----:B------:R-:W-:-:S07]  /*1ccf0*/  LEPC R20, `(.L_x_729) ;  /* 0x000000001014794e */ /* 0x000fce0000000000 */
[----:B--2---:R-:W-:Y:S05]  /*1cd00*/  CALL.ABS.NOINC R2 ;  /* 0x0000000002007343 */ /* 0x004fea0003c00000 */
.L_x_729:
[----:B------:R0:W1:Y:S01]  /*1cd10*/  LDC.64 R2, c[0x4][R26] ;  /* 0x010000001a027b82 */ /* 0x0000620000000a00 */
[----:B------:R-:W-:Y:S01]  /*1cd20*/  ULDC.64 UR4, c[0x4][0xf0] ;  /* 0x01003c0000047ab9 */ /* 0x000fe20000000a00 */
[----:B------:R-:W-:Y:S01]  /*1cd30*/  ULDC.64 UR6, c[0x4][0xf8] ;  /* 0x01003e0000067ab9 */ /* 0x000fe20000000a00 */
[----:B------:R-:W-:Y:S01]  /*1cd40*/  ULDC.64 UR8, c[0x4][0x80] ;  /* 0x0100200000087ab9 */ /* 0x000fe20000000a00 */
[----:B------:R-:W-:Y:S01]  /*1cd50*/  MOV R4, UR4 ;  /* 0x0000000400047c02 */ /* 0x000fe20008000f00 */
[----:B------:R-:W-:Y:S01]  /*1cd60*/  IMAD.U32 R5, RZ, RZ, UR5 ;  /* 0x00000005ff057e24 */ /* 0x000fe2000f8e00ff */
[----:B------:R-:W-:Y:S01]  /*1cd70*/  MOV R7, UR7 ;  /* 0x0000000700077c02 */ /* 0x000fe20008000f00 */
[----:B------:R-:W-:Y:S01]  /*1cd80*/  IMAD.U32 R6, RZ, RZ, UR6 ;  /* 0x00000006ff067e24 */ /* 0x000fe2000f8e00ff */
[----:B------:R-:W-:Y:S01]  /*1cd90*/  MOV R8, 0x70 ;  /* 0x0000007000087802 */ /* 0x000fe20000000f00 */
[----:B------:R-:W-:Y:S02]  /*1cda0*/  IMAD.U32 R10, RZ, RZ, UR8 ;  /* 0x00000008ff0a7e24 */ /* 0x000fe4000f8e00ff */
[----:B------:R-:W-:-:S02]  /*1cdb0*/  IMAD.U32 R11, RZ, RZ, UR9 ;  /* 0x00000009ff0b7e24 */ /* 0x000fc4000f8e00ff */
[----:B------:R-:W-:Y:S02]  /*1cdc0*/  IMAD.MOV.U32 R12, RZ, RZ, 0x1 ;  /* 0x00000001ff0c7424 */ /* 0x000fe400078e00ff */
[----:B0-----:R-:W-:-:S07]  /*1cdd0*/  IMAD.MOV.U32 R13, RZ, RZ, RZ ;  /* 0x000000ffff0d7224 */ /* 0x001fce00078e00ff */
[----:B------:R-:W-:-:S07]  /*1cde0*/  LEPC R20, `(.L_x_728) ;  /* 0x000000001014794e */ /* 0x000fce0000000000 */
[----:B-1----:R-:W-:Y:S05]  /*1cdf0*/  CALL.ABS.NOINC R2 ;  /* 0x0000000002007343 */ /* 0x002fea0003c00000 */
.L_x_728:
[----:B------:R-:W-:Y:S05]  /*1ce00*/  BSYNC B6 ;  /* 0x0000000000067941 */ /* 0x000fea0003800000 */
.L_x_727:
[----:B------:R-:W2:Y:S01]  /*1ce10*/  LDL R20, [R1] ;  /* 0x0000000001147983 */ /* 0x000ea20000100800 */
[----:B------:R-:W-:Y:S01]  /*1ce20*/  ULDC.64 UR4, c[0x0][0x9f8] ;  /* 0x00027e0000047ab9 */ /* 0x000fe20000000a00 */
[----:B------:R-:W1:Y:S01]  /*1ce30*/  LDC R0, c[0x0][0x430] ;  /* 0x00010c00ff007b82 */ /* 0x000e620000000800 */
[----:B------:R-:W-:Y:S01]  /*1ce40*/  ISETP.NE.U32.AND P0, PT, RZ, UR4, PT ;  /* 0x00000004ff007c0c */ /* 0x000fe2000bf05070 */
[----:B------:R-:W3:Y:S03]  /*1ce50*/  LDL.LU R8, [R1+0x38] ;  /* 0x0000380001087983 */ /* 0x000ee60000300800 */
[----:B------:R-:W-:Y:S01]  /*1ce60*/  ISETP.NE.AND.EX P0, PT, RZ, UR5, PT, P0 ;  /* 0x00000005ff007c0c */ /* 0x000fe2000bf05300 */
[----:B------:R-:W4:-:S12]  /*1ce70*/  S2R R21, SR_TID.X ;  /* 0x0000000000157919 */ /* 0x000f180000002100 */
[----:B------:R-:W-:Y:S01]  /*1ce80*/  @P0 IADD3 R2, P1, R23, UR4, RZ ;  /* 0x0000000417020c10 */ /* 0x000fe2000ff3e0ff */
[----:B------:R-:W0:Y:S01]  /*1ce90*/  S2R R9, SR_TID.X ;  /* 0x0000000000097919 */ /* 0x000e220000002100 */
[----:B------:R-:W-:Y:S01]  /*1cea0*/  VIADD R26, R29, 0xffffffff ;  /* 0xffffffff1d1a7836 */ /* 0x000fe20000000000 */
[----:B------:R-:W-:Y:S01]  /*1ceb0*/  ULDC UR4, c[0x0][0x320] ;  /* 0x0000c80000047ab9 */ /* 0x000fe20000000800 */
[----:B------:R-:W-:-:S05]  /*1cec0*/  @P0 IADD3.X R3, R24, UR5, RZ, P1, !PT ;  /* 0x0000000518030c10 */ /* 0x000fca0008ffe4ff */
[----:B------:R2:W3:Y:S01]  /*1ced0*/  @P0 LDG.E R32, desc[UR56][R2.64] ;  /* 0x0000003802200981 */ /* 0x0004e2000c1e1900 */
[----:B-1----:R-:W-:Y:S02]  /*1cee0*/  ISETP.NE.AND P1, PT, R0, 0x1, PT ;  /* 0x000000010000780c */ /* 0x002fe40003f25270 */
[----:B----4-:R-:W-:-:S11]  /*1cef0*/  LOP3.LUT R21, R21, 0x7f, RZ, 0xc0, !PT ;  /* 0x0000007f15157812 */ /* 0x010fd600078ec0ff */
[----:B------:R-:W1:Y:S01]  /*1cf00*/  @P1 LDC R4, c[0x0][0x434] ;  /* 0x00010d00ff041b82 */ /* 0x000e620000000800 */
[----:B------:R-:W-:-:S07]  /*1cf10*/  SHF.R.U32.HI R21, RZ, 0x3, R21 ;  /* 0x00000003ff157819 */ /* 0x000fce0000011615 */
[----:B------:R-:W4:Y:S01]  /*1cf20*/  @P1 LDC R6, c[0x0][0x438] ;  /* 0x00010e00ff061b82 */ /* 0x000f220000000800 */
[----:B0-----:R-:W-:-:S04]  /*1cf30*/  SHF.L.U32 R9, R9, 0x4, RZ ;  /* 0x0000000409097819 */ /* 0x001fc800000006ff */
[----:B------:R-:W-:Y:S02]  /*1cf40*/  LOP3.LUT R9, R21, 0x70, R9, 0xf8, !PT ;  /* 0x0000007015097812 */ /* 0x000fe400078ef809 */
[----:B------:R-:W0:Y:S03]  /*1cf50*/  S2R R21, SR_TID.X ;  /* 0x0000000000157919 */ /* 0x000e260000002100 */
[----:B------:R-:W-:-:S05]  /*1cf60*/  IMAD R7, R26, 0x60, R9 ;  /* 0x000000601a077824 */ /* 0x000fca00078e0209 */
[----:B------:R-:W-:-:S04]  /*1cf70*/  ISETP.GE.AND P0, PT, R7, R36, PT ;  /* 0x000000240700720c */ /* 0x000fc80003f06270 */
[----:B------:R-:W-:Y:S01]  /*1cf80*/  ISETP.GT.U32.OR P0, PT, R9, 0x5f, P0 ;  /* 0x0000005f0900780c */ /* 0x000fe20000704470 */
[----:B0-----:R-:W-:-:S05]  /*1cf90*/  IMAD.SHL.U32 R21, R21, 0x8, RZ ;  /* 0x0000000815157824 */ /* 0x001fca00078e00ff */
[----:B------:R-:W-:Y:S01]  /*1cfa0*/  LOP3.LUT R21, R21, 0x38, RZ, 0xc0, !PT ;  /* 0x0000003815157812 */ /* 0x000fe200078ec0ff */
[----:B------:R-:W-:Y:S01]  /*1cfb0*/  UMOV UR5, 0xffffffff ;  /* 0xffffffff00057882 */ /* 0x000fe20000000000 */
[----:B--2---:R-:W-:-:S04]  /*1cfc0*/  IMAD.IADD R5, R7, 0x1, R20 ;  /* 0x0000000107057824 */ /* 0x004fc800078e0214 */
[----:B-1----:R-:W-:Y:S01]  /*1cfd0*/  @P1 IMAD.HI.U32 R7, R5, R4, RZ ;  /* 0x0000000405071227 */ /* 0x002fe200078e00ff */
[----:B------:R-:W-:-:S04]  /*1cfe0*/  MOV R4, R5 ;  /* 0x0000000500047202 */ /* 0x000fc80000000f00 */
[----:B----4-:R-:W-:-:S05]  /*1cff0*/  @P1 SHF.R.U32.HI R4, RZ, R6, R7 ;  /* 0x00000006ff041219 */ /* 0x010fca0000011607 */
[----:B------:R-:W-:-:S04]  /*1d000*/  IMAD.MOV R2, RZ, RZ, -R4 ;  /* 0x000000ffff027224 */ /* 0x000fc800078e0a04 */
[----:B------:R-:W-:Y:S02]  /*1d010*/  IMAD R0, R0, R2, R5 ;  /* 0x0000000200007224 */ /* 0x000fe400078e0205 */
[----:B------:R-:W0:Y:S01]  /*1d020*/  @!P0 LDC.64 R2, c[0x0][0x428] ;  /* 0x00010a00ff028b82 */ /* 0x000e220000000a00 */
[----:B------:R-:W-:-:S04]  /*1d030*/  LOP3.LUT R20, R21, 0x40, RZ, 0xfc, !PT ;  /* 0x0000004015147812 */ /* 0x000fc800078efcff */
[----:B------:R-:W-:Y:S02]  /*1d040*/  ISETP.GE.AND P2, PT, R20, UR4, PT ;  /* 0x0000000414007c0c */ /* 0x000fe4000bf46270 */
[----:B------:R-:W-:Y:S01]  /*1d050*/  ISETP.GE.AND P1, PT, R21, UR4, PT ;  /* 0x0000000415007c0c */ /* 0x000fe2000bf26270 */
[----:B------:R-:W-:Y:S01]  /*1d060*/  ULDC UR4, c[0x0][0x2f4] ;  /* 0x0000bd0000047ab9 */ /* 0x000fe20000000800 */
[----:B------:R-:W-:Y:S02]  /*1d070*/  SEL R5, RZ, 0xffffffff, P2 ;  /* 0xffffffffff057807 */ /* 0x000fe40001000000 */
[----:B------:R-:W-:Y:S02]  /*1d080*/  SEL R29, RZ, 0x1, P1 ;  /* 0x00000001ff1d7807 */ /* 0x000fe40000800000 */
[----:B------:R-:W-:Y:S02]  /*1d090*/  SHF.L.U32 R6, R5, 0x1, RZ ;  /* 0x0000000105067819 */ /* 0x000fe400000006ff */
[----:B---3--:R-:W-:-:S02]  /*1d0a0*/  SHF.R.S32.HI R10, RZ, 0x1f, R32 ;  /* 0x0000001fff0a7819 */ /* 0x008fc40000011420 */
[----:B------:R-:W-:Y:S02]  /*1d0b0*/  LOP3.LUT R29, R6, 0x2, R29, 0xe2, !PT ;  /* 0x00000002061d7812 */ /* 0x000fe400078ee21d */
[--C-:B------:R-:W-:Y:S01]  /*1d0c0*/  @!P0 SHF.R.S32.HI R5, RZ, 0x1f, R4.reuse ;  /* 0x0000001fff058819 */ /* 0x100fe20000011404 */
[-C--:B0-----:R-:W-:Y:S02]  /*1d0d0*/  @!P0 IMAD R6, R10, R2.reuse, RZ ;  /* 0x000000020a068224 */ /* 0x081fe400078e02ff */
[----:B------:R-:W-:-:S04]  /*1d0e0*/  @!P0 IMAD.WIDE.U32 R4, R32, R2, R4 ;  /* 0x0000000220048225 */ /* 0x000fc800078e0004 */
[----:B------:R-:W-:Y:S02]  /*1d0f0*/  @!P0 IMAD R6, R32, R3, R6 ;  /* 0x0000000320068224 */ /* 0x000fe400078e0206 */
[----:B------:R-:W0:Y:S02]  /*1d100*/  @!P0 LDC.64 R2, c[0x0][0x418] ;  /* 0x00010600ff028b82 */ /* 0x000e240000000a00 */
[----:B------:R-:W-:Y:S01]  /*1d110*/  @!P0 IMAD.IADD R6, R5, 0x1, R6 ;  /* 0x0000000105068824 */ /* 0x000fe200078e0206 */
[----:B------:R-:W-:Y:S02]  /*1d120*/  MOV R7, UR39 ;  /* 0x0000002700077c02 */ /* 0x000fe40008000f00 */
[----:B0-----:R-:W-:-:S04]  /*1d130*/  @!P0 LEA R2, P1, R4, R2, 0x2 ;  /* 0x0000000204028211 */ /* 0x001fc800078210ff */
[----:B------:R-:W-:Y:S01]  /*1d140*/  @!P0 LEA.HI.X R3, R4, R3, R6, 0x2, P1 ;  /* 0x0000000304038211 */ /* 0x000fe200008f1406 */
[----:B------:R-:W-:-:S06]  /*1d150*/  IMAD.MOV.U32 R4, RZ, RZ, RZ ;  /* 0x000000ffff047224 */ /* 0x000fcc00078e00ff */
[----:B------:R0:W5:Y:S01]  /*1d160*/  @!P0 LDG.E R4, desc[UR56][R2.64] ;  /* 0x0000003802048981 */ /* 0x000162000c1e1900 */
[----:B------:R-:W-:Y:S02]  /*1d170*/  ISETP.GT.U32.AND P0, PT, R9, 0x5f, PT ;  /* 0x0000005f0900780c */ /* 0x000fe40003f04070 */
[----:B------:R-:W-:Y:S02]  /*1d180*/  ISETP.NE.AND P3, PT, R7, 0x3, PT ;  /* 0x000000030700780c */ /* 0x000fe40003f65270 */
[----:B------:R-:W-:Y:S02]  /*1d190*/  LOP3.LUT R8, R8, 0xfffffff7, RZ, 0xc0, !PT ;  /* 0xfffffff708087812 */ /* 0x000fe400078ec0ff */
[----:B------:R-:W-:-:S07]  /*1d1a0*/  ISETP.GE.AND P2, PT, R21, UR4, PT ;  /* 0x0000000415007c0c */ /* 0x000fce000bf46270 */
[----:B------:R-:W-:-:S04]  /*1d1b0*/  @P0 LOP3.LUT R8, R8, 0x8, RZ, 0xfc, !PT ;  /* 0x0000000808080812 */ /* 0x000fc800078efcff */
[----:B------:R-:W-:-:S04]  /*1d1c0*/  LOP3.LUT R8, R8, 0xffffffef, RZ, 0xc0, !PT ;  /* 0xffffffef08087812 */ /* 0x000fc800078ec0ff */
[----:B------:R-:W-:-:S04]  /*1d1d0*/  @P3 LOP3.LUT R8, R8, 0x10, RZ, 0xfc, !PT ;  /* 0x0000001008083812 */ /* 0x000fc800078efcff */
[----:B------:R-:W-:Y:S02]  /*1d1e0*/  LOP3.LUT R8, R8, 0xfffffffb, RZ, 0xc0, !PT ;  /* 0xfffffffb08087812 */ /* 0x000fe400078ec0ff */
[----:B------:R-:W-:Y:S02]  /*1d1f0*/  LOP3.LUT R9, R21, 0x80, RZ, 0xfc, !PT ;  /* 0x0000008015097812 */ /* 0x000fe400078efcff */
[----:B------:R-:W-:Y:S02]  /*1d200*/  ISETP.GE.AND P1, PT, R20, UR4, PT ;  /* 0x0000000414007c0c */ /* 0x000fe4000bf26270 */
[----:B------:R-:W-:Y:S02]  /*1d210*/  @P2 LOP3.LUT R8, R8, 0x4, RZ, 0xfc, !PT ;  /* 0x0000000408082812 */ /* 0x000fe400078efcff */
[----:B------:R-:W-:Y:S02]  /*1d220*/  ISETP.GE.AND P0, PT, R9, UR4, PT ;  /* 0x0000000409007c0c */ /* 0x000fe4000bf06270 */
[----:B------:R-:W-:-:S04]  /*1d230*/  LOP3.LUT R8, R8, 0xfffffffe, RZ, 0xc0, !PT ;  /* 0xfffffffe08087812 */ /* 0x000fc800078ec0ff */
[----:B------:R-:W-:-:S04]  /*1d240*/  LOP3.LUT R8, R8, 0xfffffffd, RZ, 0xc0, !PT ;  /* 0xfffffffd08087812 */ /* 0x000fc800078ec0ff */
[----:B------:R-:W-:Y:S01]  /*1d250*/  @P1 LOP3.LUT R8, R8, 0x2, RZ, 0xfc, !PT ;  /* 0x0000000208081812 */ /* 0x000fe200078efcff */
[----:B------:R0:W-:Y:S03]  /*1d260*/  STL [R1+0x4], R10 ;  /* 0x0000040a01007387 */ /* 0x0001e60000100800 */
[----:B------:R-:W-:Y:S01]  /*1d270*/  @P0 LOP3.LUT R8, R8, 0x1, RZ, 0xfc, !PT ;  /* 0x0000000108080812 */ /* 0x000fe200078efcff */
[----:B------:R0:W-:Y:S04]  /*1d280*/  STL [R1+0x30], R7 ;  /* 0x0000300701007387 */ /* 0x0001e80000100800 */
[----:B------:R0:W-:Y:S01]  /*1d290*/  STL [R1+0x38], R8 ;  /* 0x0000380801007387 */ /* 0x0001e20000100800 */
[----:B------:R-:W-:Y:S05]  /*1d2a0*/  BRA.DIV UR5, `(.L_x_730) ;  /* 0x0000004e05747947 */ /* 0x000fea000b800000 */
.L_x_845:
[----:B------:R-:W-:Y:S05]  /*1d2b0*/  @!P3 BRA `(.L_x_731) ;  /* 0x000000000004b947 */ /* 0x000fea0003800000 */
[----:B------:R-:W-:Y:S01]  /*1d2c0*/  BPT.TRAP 0x1 ;  /* 0x000000040000795c */ /* 0x000fe20000300000 */
.L_x_731:
[----:B------:R-:W-:Y:S01]  /*1d2d0*/  SHF.R.S32.HI R5, RZ, 0x1f, R0 ;  /* 0x0000001fff057819 */ /* 0x000fe20000011400 */
[----:B------:R-:W-:Y:S01]  /*1d2e0*/  ULDC.64 UR4, c[0x0][0x328] ;  /* 0x0000ca0000047ab9 */ /* 0x000fe20000000a00 */
[----:B------:R-:W-:Y:S01]  /*1d2f0*/  ULDC.64 UR6, c[0x0][0x318] ;  /* 0x0000c60000067ab9 */ /* 0x000fe20000000a00 */
[----:B0-----:R-:W-:Y:S01]  /*1d300*/  IMAD.WIDE.U32 R2, R0, UR4, RZ ;  /* 0x0000000400027c25 */ /* 0x001fe2000f8e00ff */
[----:B------:R-:W-:Y:S03]  /*1d310*/  BSSY B0, `(.L_x_732) ;  /* 0x0000013000007945 */ /* 0x000fe60003800000 */
[----:B------:R-:W-:-:S04]  /*1d320*/  IMAD R6, R5, UR4, RZ ;  /* 0x0000000405067c24 */ /* 0x000fc8000f8e02ff */
[----:B------:R-:W-:Y:S01]  /*1d330*/  IMAD R6, R0, UR5, R6 ;  /* 0x0000000500067c24 */ /* 0x000fe2000f8e0206 */
[----:B------:R-:W-:-:S03]  /*1d340*/  ULDC.64 UR4, c[0x0][0x338] ;  /* 0x0000ce0000047ab9 */ /* 0x000fc60000000a00 */
[----:B------:R-:W-:Y:S01]  /*1d350*/  IMAD.IADD R3, R3, 0x1, R6 ;  /* 0x0000000103037824 */ /* 0x000fe200078e0206 */
[----:B-----5:R-:W-:Y:S01]  /*1d360*/  SHF.R.S32.HI R6, RZ, 0x1f, R4 ;  /* 0x0000001fff067819 */ /* 0x020fe20000011404 */
[----:B------:R-:W-:-:S04]  /*1d370*/  IMAD.WIDE.U32 R2, R4, UR4, R2 ;  /* 0x0000000404027c25 */ /* 0x000fc8000f8e0002 */
[----:B------:R-:W-:-:S04]  /*1d380*/  IMAD R7, R6, UR4, RZ ;  /* 0x0000000406077c24 */ /* 0x000fc8000f8e02ff */
[----:B------:R-:W-:Y:S01]  /*1d390*/  IMAD R7, R4, UR5, R7 ;  /* 0x0000000504077c24 */ /* 0x000fe2000f8e0207 */
[----:B------:R-:W-:-:S03]  /*1d3a0*/  ULDC.64 UR4, c[0x0][0x330] ;  /* 0x0000cc0000047ab9 */ /* 0x000fc60000000a00 */
[----:B------:R-:W-:Y:S01]  /*1d3b0*/  IMAD.IADD R3, R3, 0x1, R7 ;  /* 0x0000000103037824 */ /* 0x000fe200078e0207 */
[----:B------:R-:W-:Y:S01]  /*1d3c0*/  LEA R7, R27, R22, 0x3 ;  /* 0x000000161b077211 */ /* 0x000fe200078e18ff */
[----:B------:R-:W-:-:S04]  /*1d3d0*/  IMAD.WIDE.U32 R2, R18, UR4, R2 ;  /* 0x0000000412027c25 */ /* 0x000fc8000f8e0002 */
[----:B------:R-:W-:Y:S01]  /*1d3e0*/  IMAD R24, R18, UR5, R3 ;  /* 0x0000000512187c24 */ /* 0x000fe2000f8e0203 */
[----:B------:R-:W-:-:S04]  /*1d3f0*/  LEA R23, P0, R2, UR6, 0x1 ;  /* 0x0000000602177c11 */ /* 0x000fc8000f8008ff */
[----:B------:R-:W-:Y:S02]  /*1d400*/  LEA.HI.X R24, R2, UR7, R24, 0x1, P0 ;  /* 0x0000000702187c11 */ /* 0x000fe400080f0c18 */
[----:B------:R-:W-:-:S06]  /*1d410*/  SHF.L.U32 R2, R28, 0x1f, RZ ;  /* 0x0000001f1c027819 */ /* 0x000fcc00000006ff */
[----:B------:R-:W0:Y:S02]  /*1d420*/  SYNCS.PHASECHK.TRANS64.TRYWAIT P0, [R7+URZ+0x2a840], R2 ;  /* 0x02a84002070075a7 */ /* 0x000e24000800017f */
[----:B0-----:R-:W-:Y:S05]  /*1d430*/  @!P0 BRA `(.L_x_733) ;  /* 0x0000004c00448947 */ /* 0x001fea0003800000 */
.L_x_846:
[----:B------:R-:W-:Y:S05]  /*1d440*/  BSYNC B0 ;  /* 0x0000000000007941 */ /* 0x000fea0003800000 */
.L_x_732:
[----:B------:R-:W2:Y:S01]  /*1d450*/  LDL R3, [R1+0x38] ;  /* 0x0000380001037983 */ /* 0x000ea20000100800 */
[----:B------:R-:W-:Y:S01]  /*1d460*/  ULDC.64 UR4, c[0x0][0x300] ;  /* 0x0000c00000047ab9 */ /* 0x000fe20000000a00 */
[----:B------:R-:W-:Y:S01]  /*1d470*/  ULDC.64 UR6, c[0x0][0x2e8] ;  /* 0x0000ba0000067ab9 */ /* 0x000fe20000000a00 */
[----:B------:R-:W-:Y:S01]  /*1d480*/  IMAD R5, R5, UR4, RZ ;  /* 0x0000000405057c24 */ /* 0x000fe2000f8e02ff */
[----:B------:R-:W1:Y:S03]  /*1d490*/  S2R R8, SR_TID.X ;  /* 0x0000000000087919 */ /* 0x000e660000002100 */
[----:B------:R-:W-:Y:S01]  /*1d4a0*/  IMAD R5, R0, UR5, R5 ;  /* 0x0000000500057c24 */ /* 0x000fe2000f8e0205 */
[----:B------:R-:W3:Y:S01]  /*1d4b0*/  S2R R9, SR_TID.X ;  /* 0x0000000000097919 */ /* 0x000ee20000002100 */
[----:B-1----:R-:W-:-:S04]  /*1d4c0*/  LOP3.LUT R8, R8, 0x7f, RZ, 0xc0, !PT ;  /* 0x0000007f08087812 */ /* 0x002fc800078ec0ff */
[----:B------:R-:W-:Y:S01]  /*1d4d0*/  SHF.R.U32.HI R8, RZ, 0x3, R8 ;  /* 0x00000003ff087819 */ /* 0x000fe20000011608 */
[----:B---3--:R-:W-:-:S05]  /*1d4e0*/  IMAD.SHL.U32 R9, R9, 0x8, RZ ;  /* 0x0000000809097824 */ /* 0x008fca00078e00ff */
[----:B------:R-:W-:Y:S02]  /*1d4f0*/  LOP3.LUT R9, R9, 0x38, RZ, 0xc0, !PT ;  /* 0x0000003809097812 */ /* 0x000fe400078ec0ff */
[C---:B--2---:R-:W-:Y:S02]  /*1d500*/  LOP3.LUT P4, RZ, R3.reuse, 0x4, RZ, 0xc0, !PT ;  /* 0x0000000403ff7812 */ /* 0x044fe4000788c0ff */
[C---:B------:R-:W-:Y:S02]  /*1d510*/  LOP3.LUT P3, RZ, R3.reuse, 0x2, RZ, 0xc0, !PT ;  /* 0x0000000203ff7812 */ /* 0x040fe4000786c0ff */
[----:B------:R-:W-:Y:S01]  /*1d520*/  LOP3.LUT P2, RZ, R3, 0x1, RZ, 0xc0, !PT ;  /* 0x0000000103ff7812 */ /* 0x000fe2000784c0ff */
[----:B0-----:R-:W-:Y:S01]  /*1d530*/  IMAD.WIDE.U32 R2, R0, UR4, RZ ;  /* 0x0000000400027c25 */ /* 0x001fe2000f8e00ff */
[----:B------:R-:W-:-:S03]  /*1d540*/  ULDC.64 UR4, c[0x0][0x310] ;  /* 0x0000c40000047ab9 */ /* 0x000fc60000000a00 */
[----:B------:R-:W-:Y:S02]  /*1d550*/  IMAD.IADD R3, R3, 0x1, R5 ;  /* 0x0000000103037824 */ /* 0x000fe400078e0205 */
[----:B------:R-:W-:Y:S02]  /*1d560*/  IMAD R6, R6, UR4, RZ ;  /* 0x0000000406067c24 */ /* 0x000fe4000f8e02ff */
[----:B------:R-:W-:-:S04]  /*1d570*/  IMAD.WIDE.U32 R2, R4, UR4, R2 ;  /* 0x0000000404027c25 */ /* 0x000fc8000f8e0002 */
[----:B------:R-:W-:Y:S01]  /*1d580*/  IMAD R6, R4, UR5, R6 ;  /* 0x0000000504067c24 */ /* 0x000fe2000f8e0206 */
[----:B------:R-:W-:Y:S01]  /*1d590*/  ULDC.64 UR4, c[0x0][0x308] ;  /* 0x0000c20000047ab9 */ /* 0x000fe20000000a00 */
[----:B------:R-:W-:Y:S02]  /*1d5a0*/  IMAD R5, R27, 0x4800, R33 ;  /* 0x000048001b057824 */ /* 0x000fe400078e0221 */
[----:B------:R-:W-:Y:S02]  /*1d5b0*/  IMAD.IADD R3, R3, 0x1, R6 ;  /* 0x0000000103037824 */ /* 0x000fe400078e0206 */
[----:B------:R-:W-:Y:S02]  /*1d5c0*/  IMAD R6, R26, -0x60, R36 ;  /* 0xffffffa01a067824 */ /* 0x000fe400078e0224 */
[----:B------:R-:W-:Y:S01]  /*1d5d0*/  IMAD.WIDE.U32 R2, R18, UR4, R2 ;  /* 0x0000000412027c25 */ /* 0x000fe2000f8e0002 */
[----:B------:R-:W-:Y:S02]  /*1d5e0*/  UMOV UR4, 0xffffffff ;  /* 0xffffffff00047882 */ /* 0x000fe40000000000 */
[----:B------:R-:W-:Y:S01]  /*1d5f0*/  IADD3 R6, -R8, R6, RZ ;  /* 0x0000000608067210 */ /* 0x000fe20007ffe1ff */
[----:B------:R-:W-:Y:S01]  /*1d600*/  IMAD R0, R18, UR5, R3 ;  /* 0x0000000512007c24 */ /* 0x000fe2000f8e0203 */
[----:B------:R-:W-:-:S04]  /*1d610*/  LEA R4, P0, R2, UR6, 0x1 ;  /* 0x0000000602047c11 */ /* 0x000fc8000f8008ff */
[----:B------:R-:W-:Y:S02]  /*1d620*/  LEA.HI.X R0, R2, UR7, R0, 0x1, P0 ;  /* 0x0000000702007c11 */ /* 0x000fe400080f0c00 */
[----:B------:R-:W-:Y:S01]  /*1d630*/  ISETP.GE.AND P0, PT, R6, 0x1, PT ;  /* 0x000000010600780c */ /* 0x000fe20003f06270 */
[----:B------:R-:W-:-:S12]  /*1d640*/  BRA.DIV UR4, `(.L_x_734) ;  /* 0x0000004a04d47947 */ /* 0x000fd8000b800000 */
[----:B------:R-:W0:Y:S01]  /*1d650*/  SHFL.IDX PT, R3, R4, RZ, 0x181f ;  /* 0x00181fff04037589 */ /* 0x000e2200000e0000 */
[----:B------:R-:W-:-:S03]  /*1d660*/  @P0 LEA R8, R5, R22, 0x1 ;  /* 0x0000001605080211 */ /* 0x000fc600078e08ff */
        /* <DEDUP_REMOVED lines=26> */
[----:B0-----:R-:W-:-:S04]  /*1d810*/  @P1 LEA R3, P0, R9, R3, 0x1 ;  /* 0x0000000309031211 */ /* 0x001fc800078008ff */
[----:B-1----:R-:W-:-:S04]  /*1d820*/  @P1 IADD3.X R2, RZ, R2, RZ, P0, !PT ;  /* 0x00000002ff021210 */ /* 0x002fc800007fe4ff */
        /* <DEDUP_REMOVED lines=32> */
.L_x_860:
[----:B------:R-:W-:-:S13]  /*1da30*/  ISETP.GE.AND P0, PT, R6, 0x51, PT ;  /* 0x000000510600780c */ /* 0x000fda0003f06270 */
[----:B-1----:R-:W-:Y:S01]  /*1da40*/  @P0 LEA R2, P1, R9, R2, 0x1 ;  /* 0x0000000209020211 */ /* 0x002fe200078208ff */
[----:B------:R-:W-:-:S03]  /*1da50*/  @P0 IMAD R5, R5, 0x2, R22 ;  /* 0x0000000205050824 */ /* 0x000fc600078e0216 */
[----:B------:R-:W-:-:S05]  /*1da60*/  @P0 IADD3.X R3, RZ, R0, RZ, P1, !PT ;  /* 0x00000000ff030210 */ /* 0x000fca0000ffe4ff */
        /* <DEDUP_REMOVED lines=8> */
.L_x_735:
[----:B------:R-:W-:Y:S02]  /*1daf0*/  PLOP3.LUT P1, PT, P1, P0, PT, 0xa2, 0x0 ;  /* 0x000000000000781c */ /* 0x000fe40000f21472 */
[----:B------:R-:W-:-:S08]  /*1db00*/  @P0 R2UR P1, UR4, R7 ;  /* 0x00000000070402ca */ /* 0x000fd00000020000 */
[----:B------:R-:W-:-:S05]  /*1db10*/  @P0 PLOP3.LUT P0, PT, P1, PT, PT, 0x80, 0x0 ;  /* 0x000000000000081c */ /* 0x000fca0000f0f070 */
[----:B------:R-:W-:Y:S01]  /*1db20*/  @!P1 SYNCS.ARRIVE.TRANS64.RED.A0T1 RZ, [UR4+0x2a830], RZ ;  /* 0x02a830ffffff99a7 */ /* 0x000fe20008200404 */
[----:B------:R-:W-:Y:S07]  /*1db30*/  @!P1 ARRIVES.LDGSTSBAR.64.TRANSCNT [UR4+0x2a830] ;  /* 0x02a83000ff0099b0 */ /* 0x000fee0008000a84 */
[----:B------:R-:W-:Y:S05]  /*1db40*/  @P0 BRA.U.ANY `(.L_x_735) ;  /* 0xfffffffd00e80947 */ /* 0x000fea000393ffff */
[----:B------:R-:W-:Y:S01]  /*1db50*/  NOP ;  /* 0x0000000000007918 */ /* 0x000fe20000000000 */
[----:B------:R-:W2:Y:S02]  /*1db60*/  LDL R0, [R1+0x30] ;  /* 0x0000300001007983 */ /* 0x000ea40000100800 */
[----:B--2---:R-:W-:-:S13]  /*1db70*/  ISETP.NE.AND P2, PT, R0, 0x3, PT ;  /* 0x000000030000780c */ /* 0x004fda0003f45270 */
[----:B------:R-:W-:Y:S05]  /*1db80*/  @!P2 BRA `(.L_x_736) ;  /* 0x000000000004a947 */ /* 0x000fea0003800000 */
[----:B------:R-:W-:Y:S01]  /*1db90*/  BPT.TRAP 0x1 ;  /* 0x000000040000795c */ /* 0x000fe20000300000 */
.L_x_736:
[----:B-1----:R1:W5:Y:S01]  /*1dba0*/  LDL.LU R3, [R1+0x10] ;  /* 0x0000100001037983 */ /* 0x0023620000300800 */
[----:B------:R1:W-:Y:S02]  /*1dbb0*/  SYNCS.ARRIVE.TRANS64.A1T0 RZ, [R7+URZ+0x2a830], RZ ;  /* 0x02a830ff07ff79a7 */ /* 0x0003e4000810003f */
[----:B------:R-:W-:Y:S05]  /*1dbc0*/  WARPSYNC.ALL ;  /* 0x0000000000007948 */ /* 0x000fea0003800000 */
[----:B------:R-:W-:Y:S01]  /*1dbd0*/  ULDC.64 UR6, c[0x0][0xa00] ;  /* 0x0002800000067ab9 */ /* 0x000fe20000000a00 */
[----:B------:R-:W-:Y:S01]  /*1dbe0*/  ULDC.64 UR4, c[0x0][0x298] ;  /* 0x0000a60000047ab9 */ /* 0x000fe20000000a00 */
[----:B------:R-:W-:Y:S01]  /*1dbf0*/  BAR.SYNC.DEFER_BLOCKING 0x8, 0x180 ;  /* 0x0206000000007b1d */ /* 0x000fe20000010000 */
[----:B------:R-:W-:Y:S01]  /*1dc00*/  ISETP.NE.U32.AND P0, PT, RZ, UR6, PT ;  /* 0x00000006ff007c0c */ /* 0x000fe2000bf05070 */
[----:B0-----:R-:W-:Y:S01]  /*1dc10*/  IMAD.WIDE.U32 R4, R34, UR4, RZ ;  /* 0x0000000422047c25 */ /* 0x001fe2000f8e00ff */
[----:B------:R-:W-:-:S02]  /*1dc20*/  SHF.R.S32.HI R0, RZ, 0x1f, R34 ;  /* 0x0000001fff007819 */ /* 0x000fc40000011422 */
[----:B------:R-:W-:Y:S01]  /*1dc30*/  ISETP.NE.AND.EX P0, PT, RZ, UR7, PT, P0 ;  /* 0x00000007ff007c0c */ /* 0x000fe2000bf05300 */
[----:B------:R-:W-:Y:S01]  /*1dc40*/  VIADD R2, R22, 0xc400 ;  /* 0x0000c40016027836 */ /* 0x000fe20000000000 */
[----:B------:R-:W-:Y:S01]  /*1dc50*/  BSSY B6, `(.L_x_737) ;  /* 0x000001a000067945 */ /* 0x000fe20003800000 */
[----:B------:R-:W-:Y:S01]  /*1dc60*/  IMAD R0, R0, UR4, RZ ;  /* 0x0000000400007c24 */ /* 0x000fe2000f8e02ff */
[----:B------:R-:W-:-:S03]  /*1dc70*/  SEL R31, R31, RZ, !P0 ;  /* 0x000000ff1f1f7207 */ /* 0x000fc60004000000 */
[----:B------:R-:W-:-:S05]  /*1dc80*/  IMAD R0, R34, UR5, R0 ;  /* 0x0000000522007c24 */ /* 0x000fca000f8e0200 */
[----:B------:R-:W-:Y:S02]  /*1dc90*/  IADD3 R34, R5, R0, RZ ;  /* 0x0000000005227210 */ /* 0x000fe40007ffe0ff */
[----:B-----5:R-:W-:Y:S02]  /*1dca0*/  SEL R3, R3, RZ, !P0 ;  /* 0x000000ff03037207 */ /* 0x020fe40004000000 */
[----:B------:R-:W-:-:S03]  /*1dcb0*/  LOP3.LUT P0, RZ, R2, 0x3ff, RZ, 0xc0, !PT ;  /* 0x000003ff02ff7812 */ /* 0x000fc6000780c0ff */
[----:B------:R0:W-:Y:S04]  /*1dcc0*/  STL [R1+0x24], R3 ;  /* 0x0000240301007387 */ /* 0x0001e80000100800 */
[----:B------:R0:W-:Y:S06]  /*1dcd0*/  STL.64 [R1+0x10], R4 ;  /* 0x0000100401007387 */ /* 0x0001ec0000100a00 */
[----:B------:R-:W-:Y:S05]  /*1dce0*/  @!P0 BRA `(.L_x_738) ;  /* 0x0000000000408947 */ /* 0x000fea0003800000 */
[----:B------:R-:W-:Y:S01]  /*1dcf0*/  MOV R2, 0x0 ;  /* 0x0000000000027802 */ /* 0x000fe20000000f00 */
[----:B------:R-:W-:Y:S01]  /*1dd00*/  ULDC.64 UR4, c[0x4][0xf0] ;  /* 0x01003c0000047ab9 */ /* 0x000fe20000000a00 */
[----:B------:R-:W-:Y:S01]  /*1dd10*/  ULDC.64 UR6, c[0x4][0xf8] ;  /* 0x01003e0000067ab9 */ /* 0x000fe20000000a00 */
[----:B------:R-:W-:Y:S01]  /*1dd20*/  ULDC.64 UR8, c[0x4][0x88] ;  /* 0x0100220000087ab9 */ /* 0x000fe20000000a00 */
[----:B0-----:R-:W-:Y:S01]  /*1dd30*/  IMAD.U32 R4, RZ, RZ, UR4 ;  /* 0x00000004ff047e24 */ /* 0x001fe2000f8e00ff */
[----:B------:R-:W-:Y:S01]  /*1dd40*/  MOV R6, UR6 ;  /* 0x0000000600067c02 */ /* 0x000fe20008000f00 */
[----:B------:R-:W0:Y:S01]  /*1dd50*/  LDC.64 R2, c[0x4][R2] ;  /* 0x0100000002027b82 */ /* 0x000e220000000a00 */
[----:B------:R-:W-:Y:S01]  /*1dd60*/  IMAD.U32 R5, RZ, RZ, UR5 ;  /* 0x00000005ff057e24 */ /* 0x000fe2000f8e00ff */
[----:B------:R-:W-:Y:S01]  /*1dd70*/  MOV R11, UR9 ;  /* 0x00000009000b7c02 */ /* 0x000fe20008000f00 */
[----:B-1----:R-:W-:Y:S01]  /*1dd80*/  IMAD.U32 R7, RZ, RZ, UR7 ;  /* 0x00000007ff077e24 */ /* 0x002fe2000f8e00ff */
[----:B------:R-:W-:Y:S01]  /*1dd90*/  MOV R13, RZ ;  /* 0x000000ff000d7202 */ /* 0x000fe20000000f00 */
[----:B------:R-:W-:-:S02]  /*1dda0*/  IMAD.U32 R10, RZ, RZ, UR8 ;  /* 0x00000008ff0a7e24 */ /* 0x000fc4000f8e00ff */
[----:B------:R-:W-:Y:S02]  /*1ddb0*/  IMAD.MOV.U32 R8, RZ, RZ, 0x70 ;  /* 0x00000070ff087424 */ /* 0x000fe400078e00ff */
[----:B------:R-:W-:-:S07]  /*1ddc0*/  IMAD.MOV.U32 R12, RZ, RZ, 0x1 ;  /* 0x00000001ff0c7424 */ /* 0x000fce00078e00ff */
[----:B------:R-:W-:-:S07]  /*1ddd0*/  LEPC R20, `(.L_x_738) ;  /* 0x000000001014794e */ /* 0x000fce0000000000 */
[----:B0-----:R-:W-:Y:S05]  /*1dde0*/  CALL.ABS.NOINC R2 ;  /* 0x0000000002007343 */ /* 0x001fea0003c00000 */
.L_x_738:
[----:B------:R-:W-:Y:S05]  /*1ddf0*/  BSYNC B6 ;  /* 0x0000000000067941 */ /* 0x000fea0003800000 */
.L_x_737:
[----:B------:R-:W2:Y:S01]  /*1de00*/  LDL.LU R20, [R1+0x24] ;  /* 0x0000240001147983 */ /* 0x000ea20000300800 */
[----:B------:R-:W-:Y:S01]  /*1de10*/  ULDC.64 UR4, c[0x0][0x2d8] ;  /* 0x0000b60000047ab9 */ /* 0x000fe20000000a00 */
[----:B------:R-:W3:Y:S02]  /*1de20*/  LDC R8, c[0x0][0x448] ;  /* 0x00011200ff087b82 */ /* 0x000ee40000000800 */
[----:B0-----:R-:W4:Y:S01]  /*1de30*/  LDL.LU.64 R2, [R1+0x10] ;  /* 0x0000100001027983 */ /* 0x001f220000300a00 */
[----:B------:R-:W-:-:S03]  /*1de40*/  IMAD.SHL.U32 R4, R17, 0x80, RZ ;  /* 0x0000008011047824 */ /* 0x000fc600078e00ff */
[----:B------:R0:W5:Y:S01]  /*1de50*/  LDL R17, [R1+0x1c] ;  /* 0x00001c0001117983 */ /* 0x0001620000100800 */
[----:B---3--:R-:W-:-:S13]  /*1de60*/  ISETP.NE.AND P0, PT, R8, 0x1, PT ;  /* 0x000000010800780c */ /* 0x008fda0003f05270 */
[----:B------:R-:W1:Y:S01]  /*1de70*/  @P0 LDC R5, c[0x0][0x44c] ;  /* 0x00011300ff050b82 */ /* 0x000e620000000800 */
[----:B------:R-:W3:Y:S02]  /*1de80*/  S2R R9, SR_TID.X ;  /* 0x0000000000097919 */ /* 0x000ee40000002100 */
[----:B---3--:R-:W-:-:S04]  /*1de90*/  SHF.L.U32 R9, R9, 0x3, RZ ;  /* 0x0000000309097819 */ /* 0x008fc800000006ff */
[----:B------:R-:W-:Y:S01]  /*1dea0*/  LOP3.LUT R9, R9, 0x38, RZ, 0xc0, !PT ;  /* 0x0000003809097812 */ /* 0x000fe200078ec0ff */
[----:B----4-:R-:W-:Y:S02]  /*1deb0*/  IMAD.MOV.U32 R3, RZ, RZ, R34 ;  /* 0x000000ffff037224 */ /* 0x010fe400078e0022 */
[----:B------:R-:W-:-:S04]  /*1dec0*/  IMAD.WIDE.U32 R2, R18, UR4, R2 ;  /* 0x0000000412027c25 */ /* 0x000fc8000f8e0002 */
[----:B------:R-:W-:Y:S01]  /*1ded0*/  IMAD R3, R18, UR5, R3 ;  /* 0x0000000512037c24 */ /* 0x000fe2000f8e0203 */
[----:B------:R-:W-:Y:S02]  /*1dee0*/  ULDC.64 UR4, c[0x0][0x2e0] ;  /* 0x0000b80000047ab9 */ /* 0x000fe40000000a00 */
[----:B--2---:R-:W-:Y:S02]  /*1def0*/  IMAD R0, R20, UR4, RZ ;  /* 0x0000000414007c24 */ /* 0x004fe4000f8e02ff */
[----:B------:R-:W2:Y:S01]  /*1df00*/  S2R R20, SR_TID.X ;  /* 0x0000000000147919 */ /* 0x000ea20000002100 */
[----:B------:R-:W-:-:S04]  /*1df10*/  IMAD.WIDE.U32 R2, R31, UR4, R2 ;  /* 0x000000041f027c25 */ /* 0x000fc8000f8e0002 */
[----:B------:R-:W-:Y:S01]  /*1df20*/  IMAD R0, R31, UR5, R0 ;  /* 0x000000051f007c24 */ /* 0x000fe2000f8e0200 */
[----:B------:R-:W-:-:S03]  /*1df30*/  ULDC.64 UR4, c[0x0][0x2d0] ;  /* 0x0000b40000047ab9 */ /* 0x000fc60000000a00 */
[----:B------:R-:W-:Y:S02]  /*1df40*/  IMAD.IADD R3, R3, 0x1, R0 ;  /* 0x0000000103037824 */ /* 0x000fe400078e0200 */
[----:B------:R-:W3:Y:S01]  /*1df50*/  @P0 LDC R0, c[0x0][0x450] ;  /* 0x00011400ff000b82 */ /* 0x000ee20000000800 */
[----:B--2---:R-:W-:-:S04]  /*1df60*/  LOP3.LUT R20, R20, 0x7f, RZ, 0xc0, !PT ;  /* 0x0000007f14147812 */ /* 0x004fc800078ec0ff */
[----:B------:R-:W-:Y:S02]  /*1df70*/  SHF.R.U32.HI R21, RZ, 0x3, R20 ;  /* 0x00000003ff157819 */ /* 0x000fe40000011614 */
[----:B------:R-:W2:Y:S02]  /*1df80*/  S2R R20, SR_TID.X ;  /* 0x0000000000147919 */ /* 0x000ea40000002100 */
[----:B--2---:R-:W-:-:S04]  /*1df90*/  SHF.L.U32 R20, R20, 0x4, RZ ;  /* 0x0000000414147819 */ /* 0x004fc800000006ff */
[----:B------:R-:W-:-:S04]  /*1dfa0*/  LOP3.LUT R20, R21, 0x70, R20, 0xf8, !PT ;  /* 0x0000007015147812 */ /* 0x000fc800078ef814 */
[----:B------:R-:W-:Y:S01]  /*1dfb0*/  LOP3.LUT R6, R20, R4, RZ, 0xfc, !PT ;  /* 0x0000000414067212 */ /* 0x000fe200078efcff */
[----:B------:R-:W2:Y:S04]  /*1dfc0*/  S2R R21, SR_TID.X ;  /* 0x0000000000157919 */ /* 0x000ea80000002100 */
[----:B-1----:R-:W-:-:S04]  /*1dfd0*/  @P0 IMAD.HI.U32 R7, R6, R5, RZ ;  /* 0x0000000506070227 */ /* 0x002fc800078e00ff */
[----:B------:R-:W-:Y:S01]  /*1dfe0*/  IMAD.MOV.U32 R5, RZ, RZ, R6 ;  /* 0x000000ffff057224 */ /* 0x000fe200078e0006 */
[----:B---3--:R-:W-:-:S04]  /*1dff0*/  @P0 SHF.R.U32.HI R5, RZ, R0, R7 ;  /* 0x00000000ff050219 */ /* 0x008fc80000011607 */
[C---:B------:R-:W-:Y:S01]  /*1e000*/  IADD3 R0, -R5.reuse, RZ, RZ ;  /* 0x000000ff05007210 */ /* 0x040fe20007ffe1ff */
[----:B------:R-:W1:Y:S04]  /*1e010*/  S2R R20, SR_TID.X ;  /* 0x0000000000147919 */ /* 0x000e680000002100 */
        /* <DEDUP_REMOVED lines=8> */
[----:B------:R-:W-:Y:S02]  /*1e0a0*/  IMAD R5, R5, UR4, RZ ;  /* 0x0000000405057c24 */ /* 0x000fe4000f8e02ff */
[----:B--2---:R-:W-:Y:S02]  /*1e0b0*/  IMAD.SHL.U32 R21, R21, 0x8, RZ ;  /* 0x0000000815157824 */ /* 0x004fe400078e00ff */
[----:B------:R-:W-:-:S04]  /*1e0c0*/  IMAD.WIDE.U32 R2, R0, UR4, R2 ;  /* 0x0000000400027c25 */ /* 0x000fc8000f8e0002 */
[----:B------:R-:W-:Y:S01]  /*1e0d0*/  IMAD R5, R0, UR5, R5 ;  /* 0x0000000500057c24 */ /* 0x000fe2000f8e0205 */
[----:B------:R-:W-:Y:S01]  /*1e0e0*/  ULDC.64 UR4, c[0x0][0x280] ;  /* 0x0000a00000047ab9 */ /* 0x000fe20000000a00 */
[----:B------:R-:W-:Y:S02]  /*1e0f0*/  LOP3.LUT R21, R21, 0x38, RZ, 0xc0, !PT ;  /* 0x0000003815157812 */ /* 0x000fe400078ec0ff */
[----:B------:R-:W-:Y:S01]  /*1e100*/  IMAD.IADD R5, R3, 0x1, R5 ;  /* 0x0000000103057824 */ /* 0x000fe200078e0205 */
[C---:B------:R-:W-:Y:S01]  /*1e110*/  LEA R0, P0, R2.reuse, UR4, 0x1 ;  /* 0x0000000402007c11 */ /* 0x040fe2000f8008ff */
[----:B------:R-:W-:Y:S01]  /*1e120*/  ULDC UR4, c[0x0][0x2b8] ;  /* 0x0000ae0000047ab9 */ /* 0x000fe20000000800 */
[C---:B------:R-:W-:Y:S02]  /*1e130*/  LOP3.LUT R10, R21.reuse, 0x40, RZ, 0xfc, !PT ;  /* 0x00000040150a7812 */ /* 0x040fe400078efcff */
[----:B------:R-:W-:Y:S02]  /*1e140*/  LOP3.LUT R11, R21, 0x80, RZ, 0xfc, !PT ;  /* 0x00000080150b7812 */ /* 0x000fe400078efcff */
[----:B------:R-:W-:Y:S01]  /*1e150*/  LEA.HI.X R5, R2, UR5, R5, 0x1, P0 ;  /* 0x0000000502057c11 */ /* 0x000fe200080f0c05 */
[----:B------:R-:W-:Y:S01]  /*1e160*/  UMOV UR5, 0xffffffff ;  /* 0xffffffff00057882 */ /* 0x000fe20000000000 */
[----:B-1----:R-:W-:-:S02]  /*1e170*/  LOP3.LUT R20, R20, 0x7f, RZ, 0xc0, !PT ;  /* 0x0000007f14147812 */ /* 0x002fc400078ec0ff */
[----:B------:R-:W-:Y:S02]  /*1e180*/  ISETP.GE.AND P3, PT, R9, UR4, PT ;  /* 0x0000000409007c0c */ /* 0x000fe4000bf66270 */
[----:B------:R-:W-:Y:S02]  /*1e190*/  ISETP.GE.AND P2, PT, R10, UR4, PT ;  /* 0x000000040a007c0c */ /* 0x000fe4000bf46270 */
[----:B------:R-:W-:Y:S02]  /*1e1a0*/  ISETP.GE.AND P0, PT, R11, UR4, PT ;  /* 0x000000040b007c0c */ /* 0x000fe4000bf06270 */
[----:B------:R-:W-:Y:S01]  /*1e1b0*/  SHF.R.U32.HI R10, RZ, 0x3, R20 ;  /* 0x00000003ff0a7819 */ /* 0x000fe20000011614 */
[----:B0-----:R-:W-:Y:S10]  /*1e1c0*/  BRA.DIV UR5, `(.L_x_739) ;  /* 0x0000004a05287947 */ /* 0x001ff4000b800000 */
[----:B------:R-:W0:Y:S01]  /*1e1d0*/  SHFL.IDX PT, R3, R0, RZ, 0x181f ;  /* 0x00181fff00037589 */ /* 0x000e2200000e0000 */
[----:B-----5:R-:W-:Y:S02]  /*1e1e0*/  IMAD R6, R17, R8, RZ ;  /* 0x0000000811067224 */ /* 0x020fe400078e02ff */
[----:B------:R-:W-:Y:S01]  /*1e1f0*/  IMAD.IADD R4, R10, 0x1, R4 ;  /* 0x000000010a047824 */ /* 0x000fe200078e0204 */
[----:B------:R-:W1:Y:S04]  /*1e200*/  SHFL.IDX PT, R2, R5, RZ, 0x181f ;  /* 0x00181fff05027589 */ /* 0x000e6800000e0000 */
[----:B------:R-:W-:Y:S01]  /*1e210*/  ISETP.GE.AND P1, PT, R4, R6, PT ;  /* 0x000000060400720c */ /* 0x000fe20003f26270 */
[----:B------:R-:W-:-:S12]  /*1e220*/  SHFL.IDX PT, R14, R0, 0x7, 0x181f ;  /* 0x00f81f00000e7f89 */ /* 0x000fd800000e0000 */
[----:B0-----:R-:W-:-:S04]  /*1e230*/  @!P1 LEA R7, P4, R9, R3, 0x1 ;  /* 0x0000000309079211 */ /* 0x001fc800078808ff */
[----:B-1----:R-:W-:Y:S01]  /*1e240*/  @!P1 IADD3.X R3, RZ, R2, RZ, P4, !PT ;  /* 0x00000002ff039210 */ /* 0x002fe200027fe4ff */
[----:B------:R-:W-:Y:S02]  /*1e250*/  @!P1 IMAD.MOV.U32 R2, RZ, RZ, R7 ;  /* 0x000000ffff029224 */ /* 0x000fe400078e0007 */
[----:B------:R-:W-:-:S03]  /*1e260*/  VIADD R7, R4, 0x10 ;  /* 0x0000001004077836 */ /* 0x000fc60000000000 */
[----:B------:R-:W-:Y:S04]  /*1e270*/  @!P1 LDGSTS.E.BYPASS.LTC128B.128 [R35+0xc400], desc[UR56][R2.64], !P3 ;  /* 0x0c40000002239fae */ /* 0x000fe8000d901d78 */
[----:B------:R-:W-:Y:S04]  /*1e280*/  @!P1 LDGSTS.E.BYPASS.LTC128B.128 [R35+0x10400], desc[UR56][R2.64+0x80], !P2 ;  /* 0x1040008002239fae */ /* 0x000fe8000d101d78 */
[----:B------:R0:W-:Y:S01]  /*1e290*/  @!P1 LDGSTS.E.BYPASS.LTC128B.128 [R35+0x14400], desc[UR56][R2.64+0x100], !P0 ;  /* 0x1440010002239fae */ /* 0x0001e2000c101d78 */
[----:B------:R-:W-:-:S03]  /*1e2a0*/  ISETP.GE.AND P1, PT, R7, R6, PT ;  /* 0x000000060700720c */ /* 0x000fc60003f26270 */
[----:B0-----:R-:W0:Y:S04]  /*1e2b0*/  SHFL.IDX PT, R3, R0, 0x1, 0x181f ;  /* 0x00381f0000037f89 */ /* 0x001e2800000e0000 */
[----:B------:R-:W1:Y:S06]  /*1e2c0*/  SHFL.IDX PT, R2, R5, 0x1, 0x181f ;  /* 0x00381f0005027f89 */ /* 0x000e6c00000e0000 */
[----:B0-----:R-:W-:-:S04]  /*1e2d0*/  @!P1 LEA R7, P4, R9, R3, 0x1 ;  /* 0x0000000309079211 */ /* 0x001fc800078808ff */
[----:B-1----:R-:W-:Y:S01]  /*1e2e0*/  @!P1 IADD3.X R8, RZ, R2, RZ, P4, !PT ;  /* 0x00000002ff089210 */ /* 0x002fe200027fe4ff */
[----:B------:R-:W-:Y:S01]  /*1e2f0*/  @!P1 IMAD.MOV.U32 R2, RZ, RZ, R7 ;  /* 0x000000ffff029224 */ /* 0x000fe200078e0007 */
[----:B------:R-:W-:-:S03]  /*1e300*/  IADD3 R7, R4, 0x20, RZ ;  /* 0x0000002004077810 */ /* 0x000fc60007ffe0ff */
[----:B------:R-:W-:-:S05]  /*1e310*/  @!P1 IMAD.MOV.U32 R3, RZ, RZ, R8 ;  /* 0x000000ffff039224 */ /* 0x000fca00078e0008 */
[----:B------:R-:W-:Y:S04]  /*1e320*/  @!P1 LDGSTS.E.BYPASS.LTC128B.128 [R35+0xcc00], desc[UR56][R2.64], !P3 ;  /* 0x0cc0000002239fae */ /* 0x000fe8000d901d78 */
[----:B------:R-:W-:Y:S04]  /*1e330*/  @!P1 LDGSTS.E.BYPASS.LTC128B.128 [R35+0x10c00], desc[UR56][R2.64+0x80], !P2 ;  /* 0x10c0008002239fae */ /* 0x000fe8000d101d78 */
[----:B------:R0:W-:Y:S01]  /*1e340*/  @!P1 LDGSTS.E.BYPASS.LTC128B.128 [R35+0x14c00], desc[UR56][R2.64+0x100], !P0 ;  /* 0x14c0010002239fae */ /* 0x0001e2000c101d78 */
[----:B------:R-:W-:-:S03]  /*1e350*/  ISETP.GE.AND P1, PT, R7, R6, PT ;  /* 0x000000060700720c */ /* 0x000fc60003f26270 */
[----:B0-----:R-:W0:Y:S04]  /*1e360*/  SHFL.IDX PT, R3, R0, 0x2, 0x181f ;  /* 0x00581f0000037f89 */ /* 0x001e2800000e0000 */
[----:B------:R-:W1:Y:S06]  /*1e370*/  SHFL.IDX PT, R2, R5, 0x2, 0x181f ;  /* 0x00581f0005027f89 */ /* 0x000e6c00000e0000 */
[----:B0-----:R-:W-:-:S05]  /*1e380*/  @!P1 LEA R7, P4, R9, R3, 0x1 ;  /* 0x0000000309079211 */ /* 0x001fca00078808ff */
[----:B-1----:R-:W-:Y:S02]  /*1e390*/  @!P1 IMAD.X R8, RZ, RZ, R2, P4 ;  /* 0x000000ffff089224 */ /* 0x002fe400020e0602 */
[----:B------:R-:W-:Y:S02]  /*1e3a0*/  @!P1 IMAD.MOV.U32 R2, RZ, RZ, R7 ;  /* 0x000000ffff029224 */ /* 0x000fe400078e0007 */
[----:B------:R-:W-:Y:S01]  /*1e3b0*/  VIADD R7, R4, 0x30 ;  /* 0x0000003004077836 */ /* 0x000fe20000000000 */
[----:B------:R-:W-:-:S05]  /*1e3c0*/  @!P1 MOV R3, R8 ;  /* 0x0000000800039202 */ /* 0x000fca0000000f00 */
[----:B------:R-:W-:Y:S04]  /*1e3d0*/  @!P1 LDGSTS.E.BYPASS.LTC128B.128 [R35+0xd400], desc[UR56][R2.64], !P3 ;  /* 0x0d40000002239fae */ /* 0x000fe8000d901d78 */
[----:B------:R-:W-:Y:S04]  /*1e3e0*/  @!P1 LDGSTS.E.BYPASS.LTC128B.128 [R35+0x11400], desc[UR56][R2.64+0x80], !P2 ;  /* 0x1140008002239fae */ /* 0x000fe8000d101d78 */
[----:B------:R0:W-:Y:S01]  /*1e3f0*/  @!P1 LDGSTS.E.BYPASS.LTC128B.128 [R35+0x15400], desc[UR56][R2.64+0x100], !P0 ;  /* 0x1540010002239fae */ /* 0x0001e2000c101d78 */
[----:B------:R-:W-:-:S03]  /*1e400*/  ISETP.GE.AND P1, PT, R7, R6, PT ;  /* 0x000000060700720c */ /* 0x000fc60003f26270 */
[----:B0-----:R-:W0:Y:S04]  /*1e410*/  SHFL.IDX PT, R3, R0, 0x3, 0x181f ;  /* 0x00781f0000037f89 */ /* 0x001e2800000e0000 */
[----:B------:R-:W1:Y:S06]  /*1e420*/  SHFL.IDX PT, R2, R5, 0x3, 0x181f ;  /* 0x00781f0005027f89 */ /* 0x000e6c00000e0000 */
[----:B0-----:R-:W-:-:S05]  /*1e430*/  @!P1 LEA R7, P4, R9, R3, 0x1 ;  /* 0x0000000309079211 */ /* 0x001fca00078808ff */
[----:B-1----:R-:W-:Y:S01]  /*1e440*/  @!P1 IMAD.X R8, RZ, RZ, R2, P4 ;  /* 0x000000ffff089224 */ /* 0x002fe200020e0602 */
[----:B------:R-:W-:Y:S01]  /*1e450*/  @!P1 MOV R2, R7 ;  /* 0x0000000700029202 */ /* 0x000fe20000000f00 */
[----:B------:R-:W-:Y:S02]  /*1e460*/  VIADD R7, R4, 0x40 ;  /* 0x0000004004077836 */ /* 0x000fe40000000000 */
[----:B------:R-:W-:-:S05]  /*1e470*/  @!P1 IMAD.MOV.U32 R3, RZ, RZ, R8 ;  /* 0x000000ffff039224 */ /* 0x000fca00078e0008 */
        /* <DEDUP_REMOVED lines=27> */
[----:B------:R-:W1:Y:S04]  /*1e630*/  SHFL.IDX PT, R2, R5, 0x6, 0x181f ;  /* 0x00d81f0005027f89 */ /* 0x000e6800000e0000 */
[----:B------:R-:W2:Y:S02]  /*1e640*/  SHFL.IDX PT, R5, R5, 0x7, 0x181f ;  /* 0x00f81f0005057f89 */ /* 0x000ea400000e0000 */
[----:B0-----:R-:W-:-:S05]  /*1e650*/  @!P1 LEA R7, P4, R9, R3, 0x1 ;  /* 0x0000000309079211 */ /* 0x001fca00078808ff */
[----:B-1----:R-:W-:Y:S01]  /*1e660*/  @!P1 IMAD.X R8, RZ, RZ, R2, P4 ;  /* 0x000000ffff089224 */ /* 0x002fe200020e0602 */
[----:B------:R-:W-:-:S03]  /*1e670*/  @!P1 MOV R2, R7 ;  /* 0x0000000700029202 */ /* 0x000fc60000000f00 */
[----:B------:R-:W-:-:S05]  /*1e680*/  @!P1 IMAD.MOV.U32 R3, RZ, RZ, R8 ;  /* 0x000000ffff039224 */ /* 0x000fca00078e0008 */
[----:B------:R0:W-:Y:S04]  /*1e690*/  @!P1 LDGSTS.E.BYPASS.LTC128B.128 [R35+0xf400], desc[UR56][R2.64], !P3 ;  /* 0x0f40000002239fae */ /* 0x0001e8000d901d78 */
[----:B------:R0:W-:Y:S04]  /*1e6a0*/  @!P1 LDGSTS.E.BYPASS.LTC128B.128 [R35+0x13400], desc[UR56][R2.64+0x80], !P2 ;  /* 0x1340008002239fae */ /* 0x0001e8000d101d78 */
[----:B--2---:R0:W-:Y:S02]  /*1e6b0*/  @!P1 LDGSTS.E.BYPASS.LTC128B.128 [R35+0x17400], desc[UR56][R2.64+0x100], !P0 ;  /* 0x1740010002239fae */ /* 0x0041e4000c101d78 */
.L_x_877:
[----:B0-----:R-:W-:Y:S01]  /*1e6c0*/  VIADD R3, R4, 0x70 ;  /* 0x0000007004037836 */ /* 0x001fe20000000000 */
[----:B------:R-:W-:Y:S04]  /*1e6d0*/  BSSY B0, `(.L_x_740) ;  /* 0x000000b000007945 */ /* 0x000fe80003800000 */
[----:B------:R-:W-:-:S13]  /*1e6e0*/  ISETP.GE.AND P1, PT, R3, R6, PT ;  /* 0x000000060300720c */ /* 0x000fda0003f26270 */
[----:B------:R-:W-:Y:S05]  /*1e6f0*/  @P1 BRA `(.L_x_741) ;  /* 0x0000000000201947 */ /* 0x000fea0003800000 */
[----:B------:R-:W-:-:S04]  /*1e700*/  LEA R2, P1, R9, R14, 0x1 ;  /* 0x0000000e09027211 */ /* 0x000fc800078208ff */
[----:B------:R-:W-:-:S05]  /*1e710*/  IADD3.X R3, RZ, R5, RZ, P1, !PT ;  /* 0x00000005ff037210 */ /* 0x000fca0000ffe4ff */
[----:B------:R-:W-:Y:S01]  /*1e720*/  @!PT LDS RZ, [RZ] ;  /* 0x00000000fffff984 */ /* 0x000fe20000000800 */
[----:B------:R-:W-:Y:S01]  /*1e730*/  @!PT LDS RZ, [RZ] ;  /* 0x00000000fffff984 */ /* 0x000fe20000000800 */
[----:B------:R-:W-:Y:S01]  /*1e740*/  @!PT LDS RZ, [RZ] ;  /* 0x00000000fffff984 */ /* 0x000fe20000000800 */
[----:B------:R0:W-:Y:S04]  /*1e750*/  LDGSTS.E.BYPASS.LTC128B.128 [R35+0xfc00], desc[UR56][R2.64], !P3 ;  /* 0x0fc0000002237fae */ /* 0x0001e8000d901d78 */
[----:B------:R0:W-:Y:S04]  /*1e760*/  LDGSTS.E.BYPASS.LTC128B.128 [R35+0x13c00], desc[UR56][R2.64+0x80], !P2 ;  /* 0x13c0008002237fae */ /* 0x0001e8000d101d78 */
[----:B------:R0:W-:Y:S02]  /*1e770*/  LDGSTS.E.BYPASS.LTC128B.128 [R35+0x17c00], desc[UR56][R2.64+0x100], !P0 ;  /* 0x17c0010002237fae */ /* 0x0001e4000c101d78 */
.L_x_741:
[----:B------:R-:W-:Y:S05]  /*1e780*/  BSYNC B0 ;  /* 0x0000000000007941 */ /* 0x000fea0003800000 */
.L_x_740:
[----:B------:R-:W-:Y:S01]  /*1e790*/  NOP ;  /* 0x0000000000007918 */ /* 0x000fe20000000000 */
[----:B------:R-:W-:-:S13]  /*1e7a0*/  PLOP3.LUT P0, PT, PT, PT, PT, 0x80, 0x0 ;  /* 0x000000000000781c */ /* 0x000fda0003f0f070 */
.L_x_742:
[----:B------:R-:W-:Y:S02]  /*1e7b0*/  PLOP3.LUT P1, PT, P1, P0, PT, 0xa2, 0x0 ;  /* 0x000000000000781c */ /* 0x000fe40000f21472 */
[----:B------:R-:W-:-:S08]  /*1e7c0*/  @P0 R2UR P1, UR4, R22 ;  /* 0x00000000160402ca */ /* 0x000fd00000020000 */
[----:B------:R-:W-:-:S05]  /*1e7d0*/  @P0 PLOP3.LUT P0, PT, P1, PT, PT, 0x80, 0x0 ;  /* 0x000000000000081c */ /* 0x000fca0000f0f070 */
[----:B------:R-:W-:Y:S01]  /*1e7e0*/  @!P1 SYNCS.ARRIVE.TRANS64.RED.A0T1 RZ, [UR4+0x2a800], RZ ;  /* 0x02a800ffffff99a7 */ /* 0x000fe20008200404 */
[----:B------:R-:W-:Y:S07]  /*1e7f0*/  @!P1 ARRIVES.LDGSTSBAR.64.TRANSCNT [UR4+0x2a800] ;  /* 0x02a80000ff0099b0 */ /* 0x000fee0008000a84 */
[----:B------:R-:W-:Y:S05]  /*1e800*/  @P0 BRA.U.ANY `(.L_x_742) ;  /* 0xfffffffd00e80947 */ /* 0x000fea000393ffff */
[----:B0-----:R-:W2:Y:S02]  /*1e810*/  LDL.LU R2, [R1+0x20] ;  /* 0x0000200001027983 */ /* 0x001ea40000300800 */
[----:B--2---:R-:W-:-:S05]  /*1e820*/  VIADD R2, R2, 0x1 ;  /* 0x0000000102027836 */ /* 0x004fca0000000000 */
[----:B------:R0:W-:Y:S01]  /*1e830*/  STL [R1+0x20], R2 ;  /* 0x0000200201007387 */ /* 0x0001e20000100800 */
[----:B------:R-:W-:-:S04]  /*1e840*/  LEA.HI R0, R2, R2, RZ, 0x1 ;  /* 0x0000000202007211 */ /* 0x000fc800078f08ff */
[----:B------:R-:W-:-:S05]  /*1e850*/  LOP3.LUT R0, R0, 0xfffffffe, RZ, 0xc0, !PT ;  /* 0xfffffffe00007812 */ /* 0x000fca00078ec0ff */
[----:B------:R-:W-:-:S05]  /*1e860*/  IMAD.IADD R0, R2, 0x1, -R0 ;  /* 0x0000000102007824 */ /* 0x000fca00078e0a00 */
[----:B------:R-:W-:Y:S01]  /*1e870*/  SHF.L.U32 R3, R0, 0x1f, RZ ;  /* 0x0000001f00037819 */ /* 0x000fe200000006ff */
[----:B------:R-:W-:Y:S01]  /*1e880*/  NOP ;  /* 0x0000000000007918 */ /* 0x000fe20000000000 */
[----:B0-----:R-:W2:Y:S01]  /*1e890*/  LDL.LU R2, [R1+0x18] ;  /* 0x0000180001027983 */ /* 0x001ea20000300800 */
[----:B------:R0:W-:Y:S01]  /*1e8a0*/  SYNCS.ARRIVE.TRANS64.A1T0 RZ, [R22+URZ+0x2a800], RZ ;  /* 0x02a800ff16ff79a7 */ /* 0x0001e2000810003f */
[----:B------:R-:W-:Y:S01]  /*1e8b0*/  BSSY B0, `(.L_x_743) ;  /* 0x0000004000007945 */ /* 0x000fe20003800000 */
[----:B------:R-:W1:Y:S01]  /*1e8c0*/  SYNCS.PHASECHK.TRANS64.TRYWAIT P0, [R22+URZ+0x2a820], R3 ;  /* 0x02a82003160075a7 */ /* 0x000e62000800017f */
[----:B--2---:R-:W-:Y:S02]  /*1e8d0*/  IADD3 R0, R2, -0x2, RZ ;  /* 0xfffffffe02007810 */ /* 0x004fe40007ffe0ff */
[----:B01----:R-:W-:Y:S05]  /*1e8e0*/  @!P0 BRA `(.L_x_744) ;  /* 0x0000004c00188947 */ /* 0x003fea0003800000 */
.L_x_878:
[----:B------:R-:W-:Y:S05]  /*1e8f0*/  BSYNC B0 ;  /* 0x0000000000007941 */ /* 0x000fea0003800000 */
.L_x_743:
[----:B------:R-:W-:Y:S01]  /*1e900*/  ISETP.GE.AND P0, PT, R0, R37, PT ;  /* 0x000000250000720c */ /* 0x000fe20003f06270 */
[----:B------:R-:W-:-:S12]  /*1e910*/  BSSY B0, `(.L_x_745) ;  /* 0x00000fa000007945 */ /* 0x000fd80003800000 */
[----:B------:R-:W-:Y:S05]  /*1e920*/  @!P0 BRA `(.L_x_746) ;  /* 0x0000000c00e08947 */ /* 0x000fea0003800000 */
[----:B------:R-:W-:Y:S01]  /*1e930*/  IMAD.MOV.U32 R10, RZ, RZ, R27 ;  /* 0x000000ffff0a7224 */ /* 0x000fe200078e001b */
[----:B------:R-:W-:Y:S01]  /*1e940*/  MOV R31, R26 ;  /* 0x0000001a001f7202 */ /* 0x000fe20000000f00 */
[----:B------:R-:W-:-:S07]  /*1e950*/  IMAD.MOV.U32 R17, RZ, RZ, R28 ;  /* 0x000000ffff117224 */ /* 0x000fce00078e001c */
.L_x_759:
[----:B------:R-:W2:Y:S01]  /*1e960*/  LDL R2, [R1] ;  /* 0x0000000001027983 */ /* 0x000ea20000100800 */
[----:B------:R-:W1:Y:S03]  /*1e970*/  LDC R8, c[0x0][0x430] ;  /* 0x00010c00ff087b82 */ /* 0x000e660000000800 */
[----:B------:R-:W3:Y:S04]  /*1e980*/  LDL R7, [R1+0x4] ;  /* 0x0000040001077983 */ /* 0x000ee80000100800 */
[----:B------:R-:W4:Y:S01]  /*1e990*/  LDL R6, [R1+0x30] ;  /* 0x0000300001067983 */ /* 0x000f220000100800 */
[----:B0-----:R-:W0:Y:S01]  /*1e9a0*/  S2R R3, SR_TID.X ;  /* 0x0000000000037919 */ /* 0x001e220000002100 */
[----:B------:R-:W0:Y:S01]  /*1e9b0*/  S2R R9, SR_TID.X ;  /* 0x0000000000097919 */ /* 0x000e220000002100 */
[----:B-1----:R-:W-:-:S13]  /*1e9c0*/  ISETP.NE.AND P0, PT, R8, 0x1, PT ;  /* 0x000000010800780c */ /* 0x002fda0003f05270 */
[----:B------:R-:W1:Y:S01]  /*1e9d0*/  @P0 LDC R4, c[0x0][0x434] ;  /* 0x00010d00ff040b82 */ /* 0x000e620000000800 */
[----:B0-----:R-:W-:-:S04]  /*1e9e0*/  LOP3.LUT R3, R3, 0x7f, RZ, 0xc0, !PT ;  /* 0x0000007f03037812 */ /* 0x001fc800078ec0ff */
[----:B------:R-:W-:Y:S01]  /*1e9f0*/  SHF.R.U32.HI R3, RZ, 0x3, R3 ;  /* 0x00000003ff037819 */ /* 0x000fe20000011603 */
[----:B------:R-:W-:-:S05]  /*1ea00*/  IMAD.SHL.U32 R9, R9, 0x10, RZ ;  /* 0x0000001009097824 */ /* 0x000fca00078e00ff */
[----:B------:R-:W-:Y:S02]  /*1ea10*/  LOP3.LUT R9, R3, 0x70, R9, 0xf8, !PT ;  /* 0x0000007003097812 */ /* 0x000fe400078ef809 */
[----:B------:R-:W0:Y:S02]  /*1ea20*/  @P0 LDC R3, c[0x0][0x438] ;  /* 0x00010e00ff030b82 */ /* 0x000e240000000800 */
[----:B------:R-:W-:Y:S01]  /*1ea30*/  ISETP.GT.U32.AND P1, PT, R9, 0x5f, PT ;  /* 0x0000005f0900780c */ /* 0x000fe20003f24070 */
[----:B------:R-:W-:Y:S01]  /*1ea40*/  VIADD R27, R10, 0x1 ;  /* 0x000000010a1b7836 */ /* 0x000fe20000000000 */
[----:B------:R-:W-:Y:S05]  /*1ea50*/  YIELD ;  /* 0x0000000000007946 */ /* 0x000fea0003800000 */
[----:B------:R-:W-:-:S02]  /*1ea60*/  IMAD.MOV.U32 R26, RZ, RZ, R0 ;  /* 0x000000ffff1a7224 */ /* 0x000fc400078e0000 */
[----:B--2---:R-:W-:-:S04]  /*1ea70*/  IMAD R5, R0, 0x60, R2 ;  /* 0x0000006000057824 */ /* 0x004fc800078e0202 */
[----:B------:R-:W-:-:S04]  /*1ea80*/  IMAD.IADD R5, R9, 0x1, R5 ;  /* 0x0000000109057824 */ /* 0x000fc800078e0205 */
[----:B-1----:R-:W-:Y:S01]  /*1ea90*/  @P0 IMAD.HI.U32 R4, R5, R4, RZ ;  /* 0x0000000405040227 */ /* 0x002fe200078e00ff */
[----:B------:R-:W-:-:S04]  /*1eaa0*/  MOV R2, R5 ;  /* 0x0000000500027202 */ /* 0x000fc80000000f00 */
[----:B0-----:R-:W-:-:S05]  /*1eab0*/  @P0 SHF.R.U32.HI R2, RZ, R3, R4 ;  /* 0x00000003ff020219 */ /* 0x001fca0000011604 */
[----:B------:R-:W-:-:S04]  /*1eac0*/  IMAD.MOV R3, RZ, RZ, -R2 ;  /* 0x000000ffff037224 */ /* 0x000fc800078e0a02 */
[----:B------:R-:W-:Y:S02]  /*1ead0*/  IMAD R8, R8, R3, R5 ;  /* 0x0000000308087224 */ /* 0x000fe400078e0205 */
[----:B------:R-:W0:Y:S01]  /*1eae0*/  @!P1 LDC.64 R4, c[0x0][0x428] ;  /* 0x00010a00ff049b82 */ /* 0x000e220000000a00 */
[----:B------:R-:W-:-:S03]  /*1eaf0*/  @!P1 SHF.R.S32.HI R3, RZ, 0x1f, R2 ;  /* 0x0000001fff039819 */ /* 0x000fc60000011402 */
[----:B0-----:R-:W-:-:S04]  /*1eb00*/  @!P1 IMAD.WIDE.U32 R2, R32, R4, R2 ;  /* 0x0000000420029225 */ /* 0x001fc800078e0002 */
[----:B---3--:R-:W-:-:S04]  /*1eb10*/  @!P1 IMAD R4, R7, R4, RZ ;  /* 0x0000000407049224 */ /* 0x008fc800078e02ff */
[----:B------:R-:W-:Y:S02]  /*1eb20*/  @!P1 IMAD R7, R32, R5, R4 ;  /* 0x0000000520079224 */ /* 0x000fe400078e0204 */
[----:B------:R-:W0:Y:S02]  /*1eb30*/  @!P1 LDC.64 R4, c[0x0][0x418] ;  /* 0x00010600ff049b82 */ /* 0x000e240000000a00 */
[----:B------:R-:W-:Y:S01]  /*1eb40*/  @!P1 IMAD.IADD R3, R7, 0x1, R3 ;  /* 0x0000000107039824 */ /* 0x000fe200078e0203 */
[----:B------:R-:W-:Y:S02]  /*1eb50*/  MOV R7, RZ ;  /* 0x000000ff00077202 */ /* 0x000fe40000000f00 */
[----:B0-----:R-:W-:-:S04]  /*1eb60*/  @!P1 LEA R4, P0, R2, R4, 0x2 ;  /* 0x0000000402049211 */ /* 0x001fc800078010ff */
[----:B------:R-:W-:-:S05]  /*1eb70*/  @!P1 LEA.HI.X R5, R2, R5, R3, 0x2, P0 ;  /* 0x0000000502059211 */ /* 0x000fca00000f1403 */
[----:B------:R0:W5:Y:S01]  /*1eb80*/  @!P1 LDG.E R7, desc[UR56][R4.64] ;  /* 0x0000003804079981 */ /* 0x000162000c1e1900 */
[----:B----4-:R-:W-:Y:S02]  /*1eb90*/  ISETP.NE.AND P1, PT, R6, 0x3, PT ;  /* 0x000000030600780c */ /* 0x010fe40003f25270 */
[----:B------:R-:W-:-:S04]  /*1eba0*/  ISETP.NE.AND P0, PT, R27, 0x2, PT ;  /* 0x000000021b00780c */ /* 0x000fc80003f05270 */
[----:B------:R-:W-:Y:S02]  /*1ebb0*/  SEL R28, RZ, 0x1, P0 ;  /* 0x00000001ff1c7807 */ /* 0x000fe40000000000 */
[----:B------:R-:W-:Y:S02]  /*1ebc0*/  SEL R27, R27, RZ, P0 ;  /* 0x000000ff1b1b7207 */ /* 0x000fe40000000000 */
[----:B------:R-:W-:-:S03]  /*1ebd0*/  LOP3.LUT R28, R17, R28, RZ, 0x3c, !PT ;  /* 0x0000001c111c7212 */ /* 0x000fc600078e3cff */
[----:B0-----:R-:W-:Y:S05]  /*1ebe0*/  @!P1 BRA `(.L_x_747) ;  /* 0x0000000000049947 */ /* 0x001fea0003800000 */
[----:B------:R-:W-:Y:S01]  /*1ebf0*/  BPT.TRAP 0x1 ;  /* 0x000000040000795c */ /* 0x000fe20000300000 */
.L_x_747:
[----:B------:R-:W-:Y:S01]  /*1ec00*/  LEA R6, R27, R22, 0x3 ;  /* 0x000000161b067211 */ /* 0x000fe200078e18ff */
[----:B------:R-:W-:Y:S01]  /*1ec10*/  BSSY B1, `(.L_x_748) ;  /* 0x0000004000017945 */ /* 0x000fe20003800000 */
[----:B------:R-:W-:-:S04]  /*1ec20*/  SHF.L.U32 R3, R28, 0x1f, RZ ;  /* 0x0000001f1c037819 */ /* 0x000fc800000006ff */
[----:B------:R-:W0:Y:S02]  /*1ec30*/  SYNCS.PHASECHK.TRANS64.TRYWAIT P0, [R6+URZ+0x2a840], R3 ;  /* 0x02a84003060075a7 */ /* 0x000e24000800017f */
[----:B0-----:R-:W-:Y:S05]  /*1ec40*/  @!P0 BRA `(.L_x_749) ;  /* 0x0000004800548947 */ /* 0x001fea0003800000 */
.L_x_879:
[----:B------:R-:W-:Y:S05]  /*1ec50*/  BSYNC B1 ;  /* 0x0000000000017941 */ /* 0x000fea0003800000 */
.L_x_748:
[----:B------:R-:W2:Y:S01]  /*1ec60*/  LDL R0, [R1+0x38] ;  /* 0x0000380001007983 */ /* 0x000ea20000100800 */
[----:B------:R-:W-:Y:S01]  /*1ec70*/  SHF.R.S32.HI R20, RZ, 0x1f, R8 ;  /* 0x0000001fff147819 */ /* 0x000fe20000011408 */
[----:B------:R-:W-:Y:S01]  /*1ec80*/  ULDC.64 UR4, c[0x0][0x300] ;  /* 0x0000c00000047ab9 */ /* 0x000fe20000000a00 */
[----:B-----5:R-:W-:Y:S01]  /*1ec90*/  SHF.R.S32.HI R21, RZ, 0x1f, R7 ;  /* 0x0000001fff157819 */ /* 0x020fe20000011407 */
[----:B0-----:R-:W-:Y:S01]  /*1eca0*/  IMAD.WIDE.U32 R2, R8, UR4, RZ ;  /* 0x0000000408027c25 */ /* 0x001fe2000f8e00ff */
[----:B------:R-:W-:-:S03]  /*1ecb0*/  ULDC.64 UR6, c[0x0][0x2e8] ;  /* 0x0000ba0000067ab9 */ /* 0x000fc60000000a00 */
[----:B------:R-:W-:Y:S01]  /*1ecc0*/  IMAD R4, R27, 0x4800, R33 ;  /* 0x000048001b047824 */ /* 0x000fe200078e0221 */
[C---:B--2---:R-:W-:Y:S02]  /*1ecd0*/  LOP3.LUT P3, RZ, R0.reuse, 0x4, RZ, 0xc0, !PT ;  /* 0x0000000400ff7812 */ /* 0x044fe4000786c0ff */
[C---:B------:R-:W-:Y:S02]  /*1ece0*/  LOP3.LUT P2, RZ, R0.reuse, 0x2, RZ, 0xc0, !PT ;  /* 0x0000000200ff7812 */ /* 0x040fe4000784c0ff */
[----:B------:R-:W-:Y:S01]  /*1ecf0*/  LOP3.LUT P1, RZ, R0, 0x1, RZ, 0xc0, !PT ;  /* 0x0000000100ff7812 */ /* 0x000fe2000782c0ff */
[----:B------:R-:W-:-:S04]  /*1ed00*/  IMAD R0, R20, UR4, RZ ;  /* 0x0000000414007c24 */ /* 0x000fc8000f8e02ff */
[----:B------:R-:W-:Y:S01]  /*1ed10*/  IMAD R0, R8, UR5, R0 ;  /* 0x0000000508007c24 */ /* 0x000fe2000f8e0200 */
[----:B------:R-:W-:-:S03]  /*1ed20*/  ULDC.64 UR4, c[0x0][0x310] ;  /* 0x0000c40000047ab9 */ /* 0x000fc60000000a00 */
[----:B------:R-:W-:Y:S02]  /*1ed30*/  IMAD.IADD R3, R3, 0x1, R0 ;  /* 0x0000000103037824 */ /* 0x000fe400078e0200 */
[----:B------:R-:W-:Y:S02]  /*1ed40*/  IMAD R0, R21, UR4, RZ ;  /* 0x0000000415007c24 */ /* 0x000fe4000f8e02ff */
[----:B------:R-:W-:-:S04]  /*1ed50*/  IMAD.WIDE.U32 R2, R7, UR4, R2 ;  /* 0x0000000407027c25 */ /* 0x000fc8000f8e0002 */
[----:B------:R-:W-:Y:S01]  /*1ed60*/  IMAD R0, R7, UR5, R0 ;  /* 0x0000000507007c24 */ /* 0x000fe2000f8e0200 */
[----:B------:R-:W-:-:S04]  /*1ed70*/  ULDC.64 UR4, c[0x0][0x308] ;  /* 0x0000c20000047ab9 */ /* 0x000fc80000000a00 */
[----:B------:R-:W-:-:S03]  /*1ed80*/  IADD3 R3, R3, R0, RZ ;  /* 0x0000000003037210 */ /* 0x000fc60007ffe0ff */
[----:B------:R-:W-:Y:S01]  /*1ed90*/  IMAD.WIDE.U32 R2, R18, UR4, R2 ;  /* 0x0000000412027c25 */ /* 0x000fe2000f8e0002 */
[----:B------:R-:W-:-:S03]  /*1eda0*/  UMOV UR4, 0xffffffff ;  /* 0xffffffff00047882 */ /* 0x000fc60000000000 */
[----:B------:R-:W-:Y:S01]  /*1edb0*/  IMAD R5, R18, UR5, R3 ;  /* 0x0000000512057c24 */ /* 0x000fe2000f8e0203 */
[----:B------:R-:W-:-:S04]  /*1edc0*/  LEA R9, P0, R2, UR6, 0x1 ;  /* 0x0000000602097c11 */ /* 0x000fc8000f8008ff */
[----:B------:R-:W-:Y:S01]  /*1edd0*/  LEA.HI.X R5, R2, UR7, R5, 0x1, P0 ;  /* 0x0000000702057c11 */ /* 0x000fe200080f0c05 */
[----:B------:R-:W-:Y:S08]  /*1ede0*/  BRA.DIV UR4, `(.L_x_750) ;  /* 0x0000004a04007947 */ /* 0x000ff0000b800000 */
[----:B------:R-:W0:Y:S01]  /*1edf0*/  S2R R11, SR_TID.X ;  /* 0x00000000000b7919 */ /* 0x000e220000002100 */
[----:B------:R-:W-:Y:S01]  /*1ee00*/  LEA R4, R4, R22, 0x1 ;  /* 0x0000001604047211 */ /* 0x000fe200078e08ff */
[----:B------:R-:W1:Y:S04]  /*1ee10*/  SHFL.IDX PT, R2, R9, RZ, 0x181f ;  /* 0x00181fff09027589 */ /* 0x000e6800000e0000 */
[----:B------:R-:W2:Y:S04]  /*1ee20*/  SHFL.IDX PT, R3, R5, RZ, 0x181f ;  /* 0x00181fff05037589 */ /* 0x000ea800000e0000 */
[----:B------:R-:W-:Y:S01]  /*1ee30*/  SHFL.IDX PT, R34, R5, 0x2, 0x181f ;  /* 0x00581f0005227f89 */ /* 0x000fe200000e0000 */
[----:B0-----:R-:W-:-:S05]  /*1ee40*/  IMAD.SHL.U32 R11, R11, 0x8, RZ ;  /* 0x000000080b0b7824 */ /* 0x001fca00078e00ff */
[----:B------:R-:W-:-:S04]  /*1ee50*/  LOP3.LUT R11, R11, 0x38, RZ, 0xc0, !PT ;  /* 0x000000380b0b7812 */ /* 0x000fc800078ec0ff */
[----:B------:R-:W-:-:S04]  /*1ee60*/  SHF.L.U32 R0, R11, 0x1, RZ ;  /* 0x000000010b007819 */ /* 0x000fc800000006ff */
[----:B-1----:R-:W-:-:S05]  /*1ee70*/  IADD3 R2, P0, R2, R0, RZ ;  /* 0x0000000002027210 */ /* 0x002fca0007f1e0ff */
[----:B--2---:R-:W-:-:S05]  /*1ee80*/  IMAD.X R3, RZ, RZ, R3, P0 ;  /* 0x000000ffff037224 */ /* 0x004fca00000e0603 */
        /* <DEDUP_REMOVED lines=11> */
[----:B0-----:R-:W-:-:S04]  /*1ef40*/  IADD3 R2, P0, R2, R0, RZ ;  /* 0x0000000002027210 */ /* 0x001fc80007f1e0ff */
[----:B------:R-:W-:Y:S02]  /*1ef50*/  IADD3.X R3, RZ, R34, RZ, P0, !PT ;  /* 0x00000022ff037210 */ /* 0x000fe400007fe4ff */
        /* <DEDUP_REMOVED lines=12> */
[----:B0-----:R-:W-:-:S04]  /*1f020*/  IADD3 R2, P0, R2, R0, RZ ;  /* 0x0000000002027210 */ /* 0x001fc80007f1e0ff */
[----:B------:R-:W-:Y:S02]  /*1f030*/  IADD3.X R3, RZ, R34, RZ, P0, !PT ;  /* 0x00000022ff037210 */ /* 0x000fe400007fe4ff */
[----:B------:R0:W1:Y:S04]  /*1f040*/  SHFL.IDX PT, R34, R5, 0x5, 0x181f ;  /* 0x00b81f0005227f89 */ /* 0x00006800000e0000 */
[----:B------:R-:W-:Y:S04]  /*1f050*/  LDGSTS.E.BYPASS.LTC128B.128 [R4+0x1a400], desc[UR56][R2.64], !P3 ;  /* 0x1a40000002047fae */ /* 0x000fe8000d901d78 */
[----:B------:R-:W-:Y:S04]  /*1f060*/  LDGSTS.E.BYPASS.LTC128B.128 [R4+0x1d400], desc[UR56][R2.64+0x80], !P2 ;  /* 0x1d40008002047fae */ /* 0x000fe8000d101d78 */
[----:B------:R2:W-:Y:S04]  /*1f070*/  LDGSTS.E.BYPASS.LTC128B.128 [R4+0x20400], desc[UR56][R2.64+0x100], !P1 ;  /* 0x2040010002047fae */ /* 0x0005e8000c901d78 */
[----:B-12---:R0:W2:Y:S02]  /*1f080*/  SHFL.IDX PT, R2, R9, 0x5, 0x181f ;  /* 0x00b81f0009027f89 */ /* 0x0060a400000e0000 */
.L_x_893:
[----:B--2---:R-:W-:-:S05]  /*1f090*/  IADD3 R2, P0, R2, R0, RZ ;  /* 0x0000000002027210 */ /* 0x004fca0007f1e0ff */
        /* <DEDUP_REMOVED lines=9> */
.L_x_751:
[----:B------:R-:W-:Y:S02]  /*1f130*/  PLOP3.LUT P1, PT, P1, P0, PT, 0xa2, 0x0 ;  /* 0x000000000000781c */ /* 0x000fe40000f21472 */
[----:B------:R-:W-:-:S08]  /*1f140*/  @P0 R2UR P1, UR4, R6 ;  /* 0x00000000060402ca */ /* 0x000fd00000020000 */
[----:B------:R-:W-:-:S05]  /*1f150*/  @P0 PLOP3.LUT P0, PT, P1, PT, PT, 0x80, 0x0 ;  /* 0x000000000000081c */ /* 0x000fca0000f0f070 */
[----:B------:R-:W-:Y:S01]  /*1f160*/  @!P1 SYNCS.ARRIVE.TRANS64.RED.A0T1 RZ, [UR4+0x2a830], RZ ;  /* 0x02a830ffffff99a7 */ /* 0x000fe20008200404 */
[----:B------:R-:W-:Y:S07]  /*1f170*/  @!P1 ARRIVES.LDGSTSBAR.64.TRANSCNT [UR4+0x2a830] ;  /* 0x02a83000ff0099b0 */ /* 0x000fee0008000a84 */
[----:B------:R-:W-:Y:S05]  /*1f180*/  @P0 BRA.U.ANY `(.L_x_751) ;  /* 0xfffffffd00e80947 */ /* 0x000fea000393ffff */
[----:B------:R-:W-:Y:S01]  /*1f190*/  NOP ;  /* 0x0000000000007918 */ /* 0x000fe20000000000 */
[----:B-1----:R-:W2:Y:S02]  /*1f1a0*/  LDL R2, [R1+0x30] ;  /* 0x0000300001027983 */ /* 0x002ea40000100800 */
[----:B--2---:R-:W-:-:S13]  /*1f1b0*/  ISETP.NE.AND P2, PT, R2, 0x3, PT ;  /* 0x000000030200780c */ /* 0x004fda0003f45270 */
[----:B------:R-:W-:Y:S05]  /*1f1c0*/  @!P2 BRA `(.L_x_752) ;  /* 0x000000000004a947 */ /* 0x000fea0003800000 */
[----:B------:R-:W-:Y:S01]  /*1f1d0*/  BPT.TRAP 0x1 ;  /* 0x000000040000795c */ /* 0x000fe20000300000 */
.L_x_752:
[----:B------:R1:W-:Y:S01]  /*1f1e0*/  SYNCS.ARRIVE.TRANS64.A1T0 RZ, [R6+URZ+0x2a830], RZ ;  /* 0x02a830ff06ff79a7 */ /* 0x0003e2000810003f */
[----:B------:R-:W-:Y:S05]  /*1f1f0*/  @!P2 BRA `(.L_x_753) ;  /* 0x000000000004a947 */ /* 0x000fea0003800000 */
[----:B------:R-:W-:Y:S01]  /*1f200*/  BPT.TRAP 0x1 ;  /* 0x000000040000795c */ /* 0x000fe20000300000 */
.L_x_753:
[----:B------:R-:W-:Y:S01]  /*1f210*/  SHF.L.U32 R2, R17, 0x1f, RZ ;  /* 0x0000001f11027819 */ /* 0x000fe200000006ff */
[----:B------:R-:W-:Y:S01]  /*1f220*/  BSSY B1, `(.L_x_754) ;  /* 0x0000004000017945 */ /* 0x000fe20003800000 */
[----:B0-----:R-:W-:-:S04]  /*1f230*/  LEA R5, R10, R22, 0x3 ;  /* 0x000000160a057211 */ /* 0x001fc800078e18ff */
[----:B------:R-:W0:Y:S02]  /*1f240*/  SYNCS.PHASECHK.TRANS64.TRYWAIT P0, [R5+URZ+0x2a860], R2 ;  /* 0x02a86002050075a7 */ /* 0x000e24000800017f */
[----:B0-----:R-:W-:Y:S05]  /*1f250*/  @!P0 BRA `(.L_x_755) ;  /* 0x0000004800c08947 */ /* 0x001fea0003800000 */
.L_x_894:
[----:B------:R-:W-:Y:S05]  /*1f260*/  BSYNC B1 ;  /* 0x0000000000017941 */ /* 0x000fea0003800000 */
.L_x_754:
[----:B------:R-:W2:Y:S01]  /*1f270*/  S2R R3, SR_TID.X ;  /* 0x0000000000037919 */ /* 0x000ea20000002100 */
[----:B------:R-:W-:Y:S01]  /*1f280*/  UMOV UR4, 0xffffffff ;  /* 0xffffffff00047882 */ /* 0x000fe20000000000 */
[----:B-1----:R-:W-:Y:S01]  /*1f290*/  IMAD R6, R31, -0x60, R36 ;  /* 0xffffffa01f067824 */ /* 0x002fe200078e0224 */
[----:B------:R-:W-:Y:S01]  /*1f2a0*/  LOP3.LUT P0, RZ, R29, 0x2, RZ, 0xc0, !PT ;  /* 0x000000021dff7812 */ /* 0x000fe2000780c0ff */
[----:B------:R-:W-:Y:S01]  /*1f2b0*/  IMAD R4, R10, 0x3000, R33 ;  /* 0x000030000a047824 */ /* 0x000fe200078e0221 */
[----:B--2---:R-:W-:-:S04]  /*1f2c0*/  LOP3.LUT R3, R3, 0x7f, RZ, 0xc0, !PT ;  /* 0x0000007f03037812 */ /* 0x004fc800078ec0ff */
[----:B------:R-:W-:-:S05]  /*1f2d0*/  SHF.R.U32.HI R3, RZ, 0x3, R3 ;  /* 0x00000003ff037819 */ /* 0x000fca0000011603 */
[----:B------:R-:W-:Y:S01]  /*1f2e0*/  IMAD.IADD R6, R6, 0x1, -R3 ;  /* 0x0000000106067824 */ /* 0x000fe200078e0a03 */
[----:B------:R-:W-:Y:S06]  /*1f2f0*/  BRA.DIV UR4, `(.L_x_756) ;  /* 0x0000004a04ac7947 */ /* 0x000fec000b800000 */
[----:B0-----:R-:W0:Y:S01]  /*1f300*/  SHFL.IDX PT, R2, R23, RZ, 0x181f ;  /* 0x00181fff17027589 */ /* 0x001e2200000e0000 */
[----:B------:R-:W-:-:S03]  /*1f310*/  IMAD R4, R4, 0x2, R22 ;  /* 0x0000000204047824 */ /* 0x000fc600078e0216 */
[----:B------:R-:W1:Y:S01]  /*1f320*/  SHFL.IDX PT, R3, R24, RZ, 0x181f ;  /* 0x00181fff18037589 */ /* 0x000e6200000e0000 */
[----:B0-----:R-:W-:-:S04]  /*1f330*/  IADD3 R2, P1, R2, R0, RZ ;  /* 0x0000000002027210 */ /* 0x001fc80007f3e0ff */
[----:B-1----:R-:W-:Y:S02]  /*1f340*/  IADD3.X R3, RZ, R3, RZ, P1, !PT ;  /* 0x00000003ff037210 */ /* 0x002fe40000ffe4ff */
[----:B------:R-:W-:-:S04]  /*1f350*/  LOP3.LUT P1, RZ, R29, 0x1, RZ, 0xc0, !PT ;  /* 0x000000011dff7812 */ /* 0x000fc8000782c0ff */
[----:B------:R-:W-:-:S13]  /*1f360*/  ISETP.LT.OR P2, PT, R6, 0x1, !P1 ;  /* 0x000000010600780c */ /* 0x000fda0004f41670 */
[----:B------:R-:W-:Y:S01]  /*1f370*/  @!PT LDS RZ, [RZ] ;  /* 0x00000000fffff984 */ /* 0x000fe20000000800 */
        /* <DEDUP_REMOVED lines=33> */
[----:B------:R-:W-:Y:S01]  /*1f590*/  LDGSTS.E.BYPASS.LTC128B.128 [R4+0x2400], desc[UR56][R2.64], !P2 ;  /* 0x0240000002047fae */ /* 0x000fe2000d101d78 */
[----:B------:R-:W-:-:S13]  /*1f5a0*/  ISETP.LT.OR P2, PT, R6, 0x41, !P0 ;  /* 0x000000410600780c */ /* 0x000fda0004741670 */
[----:B------:R0:W-:Y:S04]  /*1f5b0*/  LDGSTS.E.BYPASS.LTC128B.128 [R4+0x5400], desc[UR56][R2.64+0x80], !P2 ;  /* 0x0540008002047fae */ /* 0x0001e8000d101d78 */
[----:B0-2---:R0:W1:Y:S02]  /*1f5c0*/  SHFL.IDX PT, R2, R23, 0x5, 0x181f ;  /* 0x00b81f0017027f89 */ /* 0x00506400000e0000 */
.L_x_908:
[C---:B------:R-:W-:Y:S01]  /*1f5d0*/  ISETP.LT.OR P1, PT, R6.reuse, 0x51, !P1 ;  /* 0x000000510600780c */ /* 0x040fe20004f21670 */
[----:B------:R-:W-:Y:S01]  /*1f5e0*/  ULDC.64 UR4, c[0x0][0x328] ;  /* 0x0000ca0000047ab9 */ /* 0x000fe20000000a00 */
[----:B------:R-:W-:Y:S01]  /*1f5f0*/  ISETP.LT.OR P0, PT, R6, 0x51, !P0 ;  /* 0x000000510600780c */ /* 0x000fe20004701670 */
[----:B------:R-:W-:Y:S01]  /*1f600*/  IMAD R9, R20, UR4, RZ ;  /* 0x0000000414097c24 */ /* 0x000fe2000f8e02ff */
[----:B-1----:R-:W-:-:S03]  /*1f610*/  IADD3 R2, P2, R2, R0, RZ ;  /* 0x0000000002027210 */ /* 0x002fc60007f5e0ff */
[----:B------:R-:W-:Y:S01]  /*1f620*/  IMAD R9, R8, UR5, R9 ;  /* 0x0000000508097c24 */ /* 0x000fe2000f8e0209 */
[----:B------:R-:W-:-:S05]  /*1f630*/  IADD3.X R3, RZ, R24, RZ, P2, !PT ;  /* 0x00000018ff037210 */ /* 0x000fca00017fe4ff */
[----:B------:R-:W-:Y:S01]  /*1f640*/  @!PT LDS RZ, [RZ] ;  /* 0x00000000fffff984 */ /* 0x000fe20000000800 */
[----:B------:R-:W-:Y:S01]  /*1f650*/  @!PT LDS RZ, [RZ] ;  /* 0x00000000fffff984 */ /* 0x000fe20000000800 */
[----:B------:R-:W-:Y:S01]  /*1f660*/  @!PT LDS RZ, [RZ] ;  /* 0x00000000fffff984 */ /* 0x000fe20000000800 */
[----:B------:R-:W-:Y:S04]  /*1f670*/  LDGSTS.E.BYPASS.LTC128B.128 [R4+0x2c00], desc[UR56][R2.64], !P1 ;  /* 0x02c0000002047fae */ /* 0x000fe8000c901d78 */
[----:B------:R1:W-:Y:S01]  /*1f680*/  LDGSTS.E.BYPASS.LTC128B.128 [R4+0x5c00], desc[UR56][R2.64+0x80], !P0 ;  /* 0x05c0008002047fae */ /* 0x0003e2000c101d78 */
[----:B------:R-:W-:Y:S01]  /*1f690*/  PLOP3.LUT P0, PT, PT, PT, PT, 0x80, 0x0 ;  /* 0x000000000000781c */ /* 0x000fe20003f0f070 */
[----:B------:R-:W-:Y:S01]  /*1f6a0*/  NOP ;  /* 0x0000000000007918 */ /* 0x000fe20000000000 */
[----:B-1----:R-:W-:Y:S01]  /*1f6b0*/  IMAD.WIDE.U32 R2, R8, UR4, RZ ;  /* 0x0000000408027c25 */ /* 0x002fe2000f8e00ff */
[----:B------:R-:W-:-:S03]  /*1f6c0*/  ULDC.64 UR4, c[0x0][0x338] ;  /* 0x0000ce0000047ab9 */ /* 0x000fc60000000a00 */
[----:B------:R-:W-:Y:S02]  /*1f6d0*/  IMAD.IADD R3, R3, 0x1, R9 ;  /* 0x0000000103037824 */ /* 0x000fe400078e0209 */
[----:B------:R-:W-:Y:S02]  /*1f6e0*/  IMAD R0, R21, UR4, RZ ;  /* 0x0000000415007c24 */ /* 0x000fe4000f8e02ff */
[----:B------:R-:W-:-:S04]  /*1f6f0*/  IMAD.WIDE.U32 R2, R7, UR4, R2 ;  /* 0x0000000407027c25 */ /* 0x000fc8000f8e0002 */
[----:B------:R-:W-:-:S05]  /*1f700*/  IMAD R9, R7, UR5, R0 ;  /* 0x0000000507097c24 */ /* 0x000fca000f8e0200 */
[----:B------:R-:W-:-:S07]  /*1f710*/  IADD3 R9, R3, R9, RZ ;  /* 0x0000000903097210 */ /* 0x000fce0007ffe0ff */
.L_x_757:
        /* <DEDUP_REMOVED lines=11> */
.L_x_758:
[----:B------:R-:W-:Y:S01]  /*1f7d0*/  IMAD.MOV.U32 R3, RZ, RZ, R9 ;  /* 0x000000ffff037224 */ /* 0x000fe200078e0009 */
[----:B------:R-:W-:Y:S01]  /*1f7e0*/  ULDC.64 UR4, c[0x0][0x330] ;  /* 0x0000cc0000047ab9 */ /* 0x000fe20000000a00 */
[----:B------:R-:W-:Y:S01]  /*1f7f0*/  ULDC.64 UR6, c[0x0][0x318] ;  /* 0x0000c60000067ab9 */ /* 0x000fe20000000a00 */
[----:B------:R1:W-:Y:S01]  /*1f800*/  SYNCS.ARRIVE.TRANS64.A1T0 RZ, [R5+URZ+0x2a850], RZ ;  /* 0x02a850ff05ff79a7 */ /* 0x0003e2000810003f */
[----:B------:R-:W-:Y:S01]  /*1f810*/  IMAD.WIDE.U32 R2, R18, UR4, R2 ;  /* 0x0000000412027c25 */ /* 0x000fe2000f8e0002 */
[----:B------:R-:W-:Y:S02]  /*1f820*/  IADD3 R0, R26, -0x1, RZ ;  /* 0xffffffff1a007810 */ /* 0x000fe40007ffe0ff */
[----:B------:R-:W-:Y:S01]  /*1f830*/  MOV R17, R28 ;  /* 0x0000001c00117202 */ /* 0x000fe20000000f00 */
[----:B------:R-:W-:Y:S01]  /*1f840*/  IMAD R3, R18, UR5, R3 ;  /* 0x0000000512037c24 */ /* 0x000fe2000f8e0203 */
[----:B0-----:R-:W-:Y:S01]  /*1f850*/  LEA R23, P0, R2, UR6, 0x1 ;  /* 0x0000000602177c11 */ /* 0x001fe2000f8008ff */
[----:B------:R-:W-:-:S02]  /*1f860*/  IMAD.MOV.U32 R10, RZ, RZ, R27 ;  /* 0x000000ffff0a7224 */ /* 0x000fc400078e001b */
[----:B------:R-:W-:Y:S01]  /*1f870*/  IMAD.MOV.U32 R31, RZ, RZ, R26 ;  /* 0x000000ffff1f7224 */ /* 0x000fe200078e001a */
[----:B------:R-:W-:Y:S02]  /*1f880*/  LEA.HI.X R24, R2, UR7, R3, 0x1, P0 ;  /* 0x0000000702187c11 */ /* 0x000fe400080f0c03 */
[----:B------:R-:W-:-:S13]  /*1f890*/  ISETP.GT.AND P0, PT, R26, R37, PT ;  /* 0x000000251a00720c */ /* 0x000fda0003f04270 */
[----:B-1----:R-:W-:Y:S05]  /*1f8a0*/  @P0 BRA `(.L_x_759) ;  /* 0xfffffff0002c0947 */ /* 0x002fea000383ffff */
.L_x_746:
[----:B------:R-:W-:Y:S05]  /*1f8b0*/  BSYNC B0 ;  /* 0x0000000000007941 */ /* 0x000fea0003800000 */
.L_x_745:
        /* <DEDUP_REMOVED lines=11> */
[----:B0-----:R-:W2:Y:S01]  /*1f970*/  @P0 ATOMG.E.ADD.STRONG.GPU PT, R3, desc[UR56][R2.64], R5 ;  /* 0x00000005020309a8 */ /* 0x001ea200081ee1f8 */
[----:B------:R-:W0:Y:S02]  /*1f980*/  S2R R4, SR_LTMASK ;  /* 0x0000000000047919 */ /* 0x000e240000003900 */
[----:B0-----:R-:W-:-:S04]  /*1f990*/  LOP3.LUT R4, R4, UR4, RZ, 0xc0, !PT ;  /* 0x0000000404047c12 */ /* 0x001fc8000f8ec0ff */
[----:B------:R-:W0:Y:S01]  /*1f9a0*/  POPC R7, R4 ;  /* 0x0000000400077309 */ /* 0x000e220000000000 */
[----:B--2---:R-:W0:Y:S02]  /*1f9b0*/  SHFL.IDX PT, R0, R3, R0, 0x1f ;  /* 0x00001f0003007589 */ /* 0x004e2400000e0000 */
[----:B0-----:R-:W-:-:S07]  /*1f9c0*/  IADD3 R16, R0, UR38, R7 ;  /* 0x0000002600107c10 */ /* 0x001fce000fffe007 */
.L_x_761:
[----:B------:R-:W-:Y:S05]  /*1f9d0*/  BSYNC B0 ;  /* 0x0000000000007941 */ /* 0x000fea0003800000 */
.L_x_760:
[----:B------:R-:W2:Y:S02]  /*1f9e0*/  LDL R0, [R1+0x30] ;  /* 0x0000300001007983 */ /* 0x000ea40000100800 */
[----:B--2---:R-:W-:-:S13]  /*1f9f0*/  ISETP.NE.AND P0, PT, R0, 0x3, PT ;  /* 0x000000030000780c */ /* 0x004fda0003f05270 */
[----:B------:R-:W-:Y:S05]  /*1fa00*/  @!P0 BRA `(.L_x_762) ;  /* 0x0000000000048947 */ /* 0x000fea0003800000 */
[----:B------:R-:W-:Y:S01]  /*1fa10*/  BPT.TRAP 0x1 ;  /* 0x000000040000795c */ /* 0x000fe20000300000 */
.L_x_762:
[----:B------:R-:W-:Y:S01]  /*1fa20*/  LEA R0, R27, R22, 0x3 ;  /* 0x000000161b007211 */ /* 0x000fe200078e18ff */
[----:B------:R-:W-:Y:S01]  /*1fa30*/  BSSY B0, `(.L_x_763) ;  /* 0x0000005000007945 */ /* 0x000fe20003800000 */
[----:B0-----:R-:W-:Y:S01]  /*1fa40*/  SHF.L.U32 R3, R28, 0x1f, RZ ;  /* 0x0000001f1c037819 */ /* 0x001fe200000006ff */
[----:B------:R-:W-:-:S03]  /*1fa50*/  IMAD R6, R26, -0x60, R36 ;  /* 0xffffffa01a067824 */ /* 0x000fc600078e0224 */
[----:B------:R-:W0:Y:S02]  /*1fa60*/  SYNCS.PHASECHK.TRANS64.TRYWAIT P0, [R0+URZ+0x2a860], R3 ;  /* 0x02a86003000075a7 */ /* 0x000e24000800017f */
[----:B0-----:R-:W-:Y:S05]  /*1fa70*/  @!P0 BRA `(.L_x_764) ;  /* 0x0000004800bc8947 */ /* 0x001fea0003800000 */
.L_x_909:
[----:B------:R-:W-:Y:S05]  /*1fa80*/  BSYNC B0 ;  /* 0x0000000000007941 */ /* 0x000fea0003800000 */
.L_x_763:
        /* <DEDUP_REMOVED lines=8> */
[C---:B------:R-:W-:Y:S01]  /*1fb10*/  LOP3.LUT R2, R29.reuse, 0x1, RZ, 0xc0, !PT ;  /* 0x000000011d027812 */ /* 0x040fe200078ec0ff */
[----:B------:R-:W-:Y:S01]  /*1fb20*/  IMAD R4, R4, 0x2, R22 ;  /* 0x0000000204047824 */ /* 0x000fe200078e0216 */
[----:B------:R-:W-:Y:S01]  /*1fb30*/  LOP3.LUT P0, RZ, R29, 0x2, RZ, 0xc0, !PT ;  /* 0x000000021dff7812 */ /* 0x000fe2000780c0ff */
[----:B------:R-:W2:Y:S01]  /*1fb40*/  SHFL.IDX PT, R14, R23, RZ, 0x181f ;  /* 0x00181fff170e7589 */ /* 0x000ea200000e0000 */
[----:B------:R-:W-:Y:S02]  /*1fb50*/  ISETP.NE.U32.AND P1, PT, R2, 0x1, PT ;  /* 0x000000010200780c */ /* 0x000fe40003f25070 */
[C---:B------:R-:W-:Y:S01]  /*1fb60*/  ISETP.LT.OR P3, PT, R6.reuse, 0x1, !P0 ;  /* 0x000000010600780c */ /* 0x040fe20004761670 */
[----:B0-----:R-:W0:Y:S01]  /*1fb70*/  SHFL.IDX PT, R3, R24, RZ, 0x181f ;  /* 0x00181fff18037589 */ /* 0x001e2200000e0000 */
[----:B------:R-:W-:-:S03]  /*1fb80*/  ISETP.LT.OR P2, PT, R6, 0x1, P1 ;  /* 0x000000010600780c */ /* 0x000fc60000f41670 */
[----:B------:R-:W-:Y:S04]  /*1fb90*/  SHFL.IDX PT, R8, R24, 0x1, 0x181f ;  /* 0x00381f0018087f89 */ /* 0x000fe800000e0000 */
[----:B------:R-:W-:Y:S01]  /*1fba0*/  SHFL.IDX PT, R10, R23, 0x2, 0x181f ;  /* 0x00581f00170a7f89 */ /* 0x000fe200000e0000 */
[----:B-1----:R-:W-:-:S04]  /*1fbb0*/  SHF.L.U32 R7, R7, 0x3, RZ ;  /* 0x0000000307077819 */ /* 0x002fc800000006ff */
[----:B------:R-:W-:-:S05]  /*1fbc0*/  LOP3.LUT R7, R7, 0x38, RZ, 0xc0, !PT ;  /* 0x0000003807077812 */ /* 0x000fca00078ec0ff */
[----:B------:R-:W-:Y:S02]  /*1fbd0*/  IMAD.SHL.U32 R5, R7, 0x2, RZ ;  /* 0x0000000207057824 */ /* 0x000fe400078e00ff */
        /* <DEDUP_REMOVED lines=9> */
[----:B------:R-:W0:Y:S02]  /*1fc70*/  SHFL.IDX PT, R14, R23, 0x3, 0x181f ;  /* 0x00781f00170e7f89 */ /* 0x000e2400000e0000 */
[----:B------:R-:W-:Y:S02]  /*1fc80*/  IADD3.X R3, RZ, R8, RZ, P4, !PT ;  /* 0x00000008ff037210 */ /* 0x000fe400027fe4ff */
        /* <DEDUP_REMOVED lines=15> */
[----:B------:R0:W0:Y:S01]  /*1fd80*/  SHFL.IDX PT, R14, R23, 0x5, 0x181f ;  /* 0x00b81f00170e7f89 */ /* 0x00002200000e0000 */
[----:B-1----:R-:W-:-:S05]  /*1fd90*/  IADD3.X R3, RZ, R8, RZ, P4, !PT ;  /* 0x00000008ff037210 */ /* 0x002fca00027fe4ff */
        /* <DEDUP_REMOVED lines=8> */
.L_x_923:
[C---:B------:R-:W-:Y:S02]  /*1fe20*/  ISETP.LT.OR P1, PT, R6.reuse, 0x51, P1 ;  /* 0x000000510600780c */ /* 0x040fe40000f21670 */
[----:B------:R-:W-:Y:S02]  /*1fe30*/  ISETP.LT.OR P0, PT, R6, 0x51, !P0 ;  /* 0x000000510600780c */ /* 0x000fe40004701670 */
[----:B-1----:R-:W-:-:S04]  /*1fe40*/  IADD3 R2, P2, R14, R5, RZ ;  /* 0x000000050e027210 */ /* 0x002fc80007f5e0ff */
[----:B------:R-:W-:-:S05]  /*1fe50*/  IADD3.X R3, RZ, R24, RZ, P2, !PT ;  /* 0x00000018ff037210 */ /* 0x000fca00017fe4ff */
[----:B------:R-:W-:Y:S01]  /*1fe60*/  @!PT LDS RZ, [RZ] ;  /* 0x00000000fffff984 */ /* 0x000fe20000000800 */
[----:B------:R-:W-:Y:S01]  /*1fe70*/  @!PT LDS RZ, [RZ] ;  /* 0x00000000fffff984 */ /* 0x000fe20000000800 */
[----:B------:R-:W-:Y:S01]  /*1fe80*/  @!PT LDS RZ, [RZ] ;  /* 0x00000000fffff984 */ /* 0x000fe20000000800 */
[----:B------:R0:W-:Y:S04]  /*1fe90*/  LDGSTS.E.BYPASS.LTC128B.128 [R4+0x2c00], desc[UR56][R2.64], !P1 ;  /* 0x02c0000002047fae */ /* 0x0001e8000c901d78 */
[----:B------:R0:W-:Y:S01]  /*1fea0*/  LDGSTS.E.BYPASS.LTC128B.128 [R4+0x5c00], desc[UR56][R2.64+0x80], !P0 ;  /* 0x05c0008002047fae */ /* 0x0001e2000c101d78 */
[----:B------:R-:W-:Y:S01]  /*1feb0*/  PLOP3.LUT P0, PT, PT, PT, PT, 0x80, 0x0 ;  /* 0x000000000000781c */ /* 0x000fe20003f0f070 */
[----:B------:R-:W-:-:S12]  /*1fec0*/  NOP ;  /* 0x0000000000007918 */ /* 0x000fd80000000000 */
.L_x_766:
[----:B------:R-:W-:Y:S02]  /*1fed0*/  PLOP3.LUT P1, PT, P1, P0, PT, 0xa2, 0x0 ;  /* 0x000000000000781c */ /* 0x000fe40000f21472 */
[----:B------:R-:W-:-:S08]  /*1fee0*/  @P0 R2UR P1, UR4, R0 ;  /* 0x00000000000402ca */ /* 0x000fd00000020000 */
[----:B------:R-:W-:-:S05]  /*1fef0*/  @P0 PLOP3.LUT P0, PT, P1, PT, PT, 0x80, 0x0 ;  /* 0x000000000000081c */ /* 0x000fca0000f0f070 */
[----:B------:R-:W-:Y:S01]  /*1ff00*/  @!P1 SYNCS.ARRIVE.TRANS64.RED.A0T1 RZ, [UR4+0x2a850], RZ ;  /* 0x02a850ffffff99a7 */ /* 0x000fe20008200404 */
[----:B------:R-:W-:Y:S07]  /*1ff10*/  @!P1 ARRIVES.LDGSTSBAR.64.TRANSCNT [UR4+0x2a850] ;  /* 0x02a85000ff0099b0 */ /* 0x000fee0008000a84 */
[----:B------:R-:W-:Y:S05]  /*1ff20*/  @P0 BRA.U.ANY `(.L_x_766) ;  /* 0xfffffffd00e80947 */ /* 0x000fea000393ffff */
[----:B------:R-:W-:Y:S01]  /*1ff30*/  NOP ;  /* 0x0000000000007918 */ /* 0x000fe20000000000 */
[----:B0-----:R-:W2:Y:S02]  /*1ff40*/  LDL.LU R2, [R1+0x30] ;  /* 0x0000300001027983 */ /* 0x001ea40000300800 */
[----:B--2---:R-:W-:-:S13]  /*1ff50*/  ISETP.NE.AND P2, PT, R2, 0x3, PT ;  /* 0x000000030200780c */ /* 0x004fda0003f45270 */
[----:B------:R-:W-:Y:S05]  /*1ff60*/  @!P2 BRA `(.L_x_767) ;  /* 0x000000000004a947 */ /* 0x000fea0003800000 */
[----:B------:R-:W-:Y:S01]  /*1ff70*/  BPT.TRAP 0x1 ;  /* 0x000000040000795c */ /* 0x000fe20000300000 */
.L_x_767:
[----:B------:R0:W-:Y:S01]  /*1ff80*/  SYNCS.ARRIVE.TRANS64.A1T0 RZ, [R0+URZ+0x2a850], RZ ;  /* 0x02a850ff00ff79a7 */ /* 0x0001e2000810003f */
[----:B------:R-:W-:-:S05]  /*1ff90*/  VIADD R27, R27, 0x1 ;  /* 0x000000011b1b7836 */ /* 0x000fca0000000000 */
[----:B------:R-:W-:-:S04]  /*1ffa0*/  ISETP.NE.AND P0, PT, R27, 0x2, PT ;  /* 0x000000021b00780c */ /* 0x000fc80003f05270 */
[----:B------:R-:W-:Y:S02]  /*1ffb0*/  SEL R3, RZ, 0x1, P0 ;  /* 0x00000001ff037807 */ /* 0x000fe40000000000 */
[----:B------:R-:W-:Y:S02]  /*1ffc0*/  SEL R27, R27, RZ, P0 ;  /* 0x000000ff1b1b7207 */ /* 0x000fe40000000000 */
[----:B0-----:R-:W-:-:S07]  /*1ffd0*/  LOP3.LUT R28, R28, R3, RZ, 0x3c, !PT ;  /* 0x000000031c1c7212 */ /* 0x001fce00078e3cff */
.L_x_724:
[----:B------:R-:W-:Y:S05]  /*1ffe0*/  BSYNC B7 ;  /* 0x0000000000077941 */ /* 0x000fea0003800000 */
.L_x_722:
[----:B------:R-:W2:Y:S02]  /*1fff0*/  LDL R0, [R1+0x38] ;  /* 0x0000380001007983 */ /* 0x000ea40000100800 */
[----:B--2---:R-:W-:-:S13]  /*20000*/  LOP3.LUT P0, RZ, R0, 0x20, RZ, 0xc0, !PT ;  /* 0x0000002000ff7812 */ /* 0x004fda000780c0ff */
[----:B------:R-:W-:Y:S05]  /*20010*/  @!P0 BRA `(.L_x_768) ;  /* 0x0000000000248947 */ /* 0x000fea0003800000 */
[----:B------:R-:W-:Y:S05]  /*20020*/  WARPSYNC.ALL ;  /* 0x0000000000007948 */ /* 0x000fea0003800000 */
[----:B------:R-:W1:Y:S08]  /*20030*/  S2UR UR5, SR_CgaCtaId ;  /* 0x00000000000579c3 */ /* 0x000e700000008800 */
[----:B------:R-:W-:Y:S06]  /*20040*/  BAR.SYNC.DEFER_BLOCKING 0x5, 0x180 ;  /* 0x0146000000007b1d */ /* 0x000fec0000010000 */
[----:B------:R-:W-:-:S02]  /*20050*/  UMOV UR4, 0x400 ;  /* 0x0000040000047882 */ /* 0x000fc40000000000 */
[----:B-1----:R-:W-:-:S06]  /*20060*/  ULEA UR4, UR5, UR4, 0x18 ;  /* 0x0000000405047291 */ /* 0x002fcc000f8ec03f */
[----:B0-----:R-:W-:-:S05]  /*20070*/  MOV R22, UR4 ;  /* 0x0000000400167c02 */ /* 0x001fca0008000f00 */
[----:B------:R2:W3:Y:S01]  /*20080*/  LDS.128 R16, [R22+0x2a8d0] ;  /* 0x02a8d00016107984 */ /* 0x0004e20000000c00 */
[----:B------:R-:W-:Y:S06]  /*20090*/  BAR.ARV 0x4, 0x180 ;  /* 0x0106000000007b1d */ /* 0x000fec0000002000 */
[----:B------:R-:W-:Y:S05]  /*200a0*/  BRA `(.L_x_769) ;  /* 0x0000000800d07947 */ /* 0x000fea0003800000 */
.L_x_768:
[----:B------:R-:W1:Y:S01]  /*200b0*/  S2R R9, SR_TID.X ;  /* 0x0000000000097919 */ /* 0x000e620000002100 */
[----:B------:R-:W-:Y:S01]  /*200c0*/  UMOV UR4, 0xffffffff ;  /* 0xffffffff00047882 */ /* 0x000fe20000000000 */
[----:B-1----:R-:W-:-:S04]  /*200d0*/  LOP3.LUT R9, R9, 0x1f, RZ, 0xc0, !PT ;  /* 0x0000001f09097812 */ /* 0x002fc800078ec0ff */
[----:B------:R-:W-:Y:S01]  /*200e0*/  ISETP.NE.AND P0, PT, R9, 0x1f, PT ;  /* 0x0000001f0900780c */ /* 0x000fe20003f05270 */
[----:B------:R-:W-:-:S12]  /*200f0*/  BRA.DIV UR4, `(.L_x_770) ;  /* 0x0000004e041c7947 */ /* 0x000fd8000b800000 */
[----:B0-----:R-:W-:Y:S01]  /*20100*/  IMAD.IADD R7, R19, 0x1, R9 ;  /* 0x0000000113077824 */ /* 0x001fe200078e0209 */
[----:B------:R-:W-:-:S04]  /*20110*/  ULDC UR4, c[0x0][0xc3c] ;  /* 0x00030f0000047ab9 */ /* 0x000fc80000000800 */
[----:B------:R-:W-:-:S13]  /*20120*/  ISETP.GE.OR P1, PT, R7, UR4, !P0 ;  /* 0x0000000407007c0c */ /* 0x000fda000c726670 */
[----:B------:R-:W0:Y:S08]  /*20130*/  @!P1 LDC.64 R2, c[0x0][0xc80] ;  /* 0x00032000ff029b82 */ /* 0x000e300000000a00 */
[----:B------:R-:W1:Y:S01]  /*20140*/  @!P1 LDC.64 R4, c[0x0][0xc78] ;  /* 0x00031e00ff049b82 */ /* 0x000e620000000a00 */
[----:B0-----:R-:W-:-:S05]  /*20150*/  @!P1 IMAD.WIDE R2, R7, 0x4, R2 ;  /* 0x0000000407029825 */ /* 0x001fca00078e0202 */
[----:B------:R1:W2:Y:S02]  /*20160*/  @!P1 LDG.E R6, desc[UR56][R2.64] ;  /* 0x0000003802069981 */ /* 0x0002a4000c1e1900 */
[----:B-1----:R-:W-:-:S05]  /*20170*/  @!P1 IMAD.WIDE R2, R7, 0x4, R4 ;  /* 0x0000000407029825 */ /* 0x002fca00078e0204 */
[----:B------:R-:W3:Y:S01]  /*20180*/  @!P1 LDG.E R5, desc[UR56][R2.64] ;  /* 0x0000003802059981 */ /* 0x000ee2000c1e1900 */
[----:B------:R-:W-:Y:S02]  /*20190*/  MOV R7, RZ ;  /* 0x000000ff00077202 */ /* 0x000fe40000000f00 */
[----:B------:R-:W-:Y:S01]  /*201a0*/  MOV R4, RZ ;  /* 0x000000ff00047202 */ /* 0x000fe20000000f00 */
[----:B------:R-:W-:Y:S01]  /*201b0*/  SHFL.IDX PT, R0, R16, RZ, 0x1f ;  /* 0x00001fff10007589 */ /* 0x000fe200000e0000 */
[C---:B------:R-:W-:Y:S02]  /*201c0*/  ISETP.GE.U32.AND P2, PT, R9.reuse, 0x2, PT ;  /* 0x000000020900780c */ /* 0x040fe40003f46070 */
[C---:B------:R-:W-:Y:S01]  /*201d0*/  ISETP.GE.U32.AND P3, PT, R9.reuse, 0x4, PT ;  /* 0x000000040900780c */ /* 0x040fe20003f66070 */
[----:B------:R-:W-:Y:S01]  /*201e0*/  SHFL.IDX PT, R8, R16, 0x1, 0x1f ;  /* 0x00201f0010087f89 */ /* 0x000fe200000e0000 */
[C---:B------:R-:W-:Y:S02]  /*201f0*/  ISETP.GE.U32.AND P4, PT, R9.reuse, 0x8, PT ;  /* 0x000000080900780c */ /* 0x040fe40003f86070 */
[----:B------:R-:W-:Y:S01]  /*20200*/  ISETP.GE.U32.AND P5, PT, R9, 0x10, PT ;  /* 0x000000100900780c */ /* 0x000fe20003fa6070 */
[----:B--2---:R-:W-:-:S02]  /*20210*/  @!P1 IMAD.MOV.U32 R7, RZ, RZ, R6 ;  /* 0x000000ffff079224 */ /* 0x004fc400078e0006 */
[----:B------:R-:W-:Y:S02]  /*20220*/  IMAD.MOV.U32 R6, RZ, RZ, RZ ;  /* 0x000000ffff067224 */ /* 0x000fe400078e00ff */
[----:B---3--:R-:W-:Y:S01]  /*20230*/  @!P1 IMAD.MOV.U32 R4, RZ, RZ, R5 ;  /* 0x000000ffff049224 */ /* 0x008fe200078e0005 */
[----:B------:R-:W-:-:S03]  /*20240*/  ISETP.NE.AND P1, PT, R9, RZ, PT ;  /* 0x000000ff0900720c */ /* 0x000fc60003f25270 */
[----:B------:R-:W-:-:S05]  /*20250*/  IMAD R13, R4, R7, RZ ;  /* 0x00000007040d7224 */ /* 0x000fca00078e02ff */
[----:B------:R-:W0:Y:S02]  /*20260*/  SHFL.UP PT, R14, R13, 0x1, RZ ;  /* 0x042000000d0e7989 */ /* 0x000e2400000e00ff */
[----:B0-----:R-:W-:-:S04]  /*20270*/  SEL R14, R14, RZ, P1 ;  /* 0x000000ff0e0e7207 */ /* 0x001fc80000800000 */
[----:B------:R-:W-:-:S05]  /*20280*/  IADD3 R5, R13, R14, RZ ;  /* 0x0000000e0d057210 */ /* 0x000fca0007ffe0ff */
        /* <DEDUP_REMOVED lines=12> */
[----:B------:R0:W1:Y:S02]  /*20350*/  SHFL.IDX PT, R14, R2, 0x1f, 0x1f ;  /* 0x03e01f00020e7f89 */ /* 0x00006400000e0000 */
.L_x_933:
[----:B------:R-:W-:Y:S02]  /*20360*/  ULDC UR4, c[0x0][0xc38] ;  /* 0x00030e0000047ab9 */ /* 0x000fe40000000800 */
[----:B------:R-:W-:-:S05]  /*20370*/  MOV R5, UR4 ;  /* 0x0000000400057c02 */ /* 0x000fca0008000f00 */
[----:B-1----:R-:W-:-:S04]  /*20380*/  IMAD R14, R14, R5, RZ ;  /* 0x000000050e0e7224 */ /* 0x002fc800078e02ff */
[----:B------:R-:W-:-:S05]  /*20390*/  IMAD.IADD R9, R8, 0x1, R14 ;  /* 0x0000000108097824 */ /* 0x000fca00078e020e */
[----:B------:R-:W-:-:S13]  /*203a0*/  ISETP.GT.AND P6, PT, R9, R0, PT ;  /* 0x000000000900720c */ /* 0x000fda0003fc4270 */
[----:B------:R-:W-:Y:S05]  /*203b0*/  @P6 BRA `(.L_x_771) ;  /* 0x0000000000a46947 */ /* 0x000fea0003800000 */
.L_x_774:
[----:B0-----:R-:W0:Y:S01]  /*203c0*/  LDC R2, c[0x0][0xc3c] ;  /* 0x00030f00ff027b82 */ /* 0x001e220000000800 */
[----:B------:R-:W-:-:S04]  /*203d0*/  IADD3 R19, R19, 0x1f, RZ ;  /* 0x0000001f13137810 */ /* 0x000fc80007ffe0ff */
[----:B0-----:R-:W-:-:S13]  /*203e0*/  ISETP.GE.AND P6, PT, R19, R2, PT ;  /* 0x000000021300720c */ /* 0x001fda0003fc6270 */
[----:B------:R-:W-:Y:S05]  /*203f0*/  @P6 BRA `(.L_x_772) ;  /* 0x0000000400b86947 */ /* 0x000fea0003800000 */
[----:B------:R-:W0:Y:S01]  /*20400*/  S2R R3, SR_TID.X ;  /* 0x0000000000037919 */ /* 0x000e220000002100 */
[----:B------:R-:W-:Y:S02]  /*20410*/  MOV R7, RZ ;  /* 0x000000ff00077202 */ /* 0x000fe40000000f00 */
[----:B0-----:R-:W-:-:S05]  /*20420*/  LOP3.LUT R3, R3, 0x1f, RZ, 0xc0, !PT ;  /* 0x0000001f03037812 */ /* 0x001fca00078ec0ff */
[----:B------:R-:W-:-:S05]  /*20430*/  IMAD.IADD R11, R19, 0x1, R3 ;  /* 0x00000001130b7824 */ /* 0x000fca00078e0203 */
[----:B------:R-:W-:-:S13]  /*20440*/  ISETP.GE.OR P6, PT, R11, R2, !P0 ;  /* 0x000000020b00720c */ /* 0x000fda00047c6670 */
[----:B------:R-:W0:Y:S08]  /*20450*/  @!P6 LDC.64 R2, c[0x0][0xc80] ;  /* 0x00032000ff02eb82 */ /* 0x000e300000000a00 */
[----:B------:R-:W1:Y:S01]  /*20460*/  @!P6 LDC.64 R4, c[0x0][0xc78] ;  /* 0x00031e00ff04eb82 */ /* 0x000e620000000a00 */
[----:B0-----:R-:W-:-:S05]  /*20470*/  @!P6 IMAD.WIDE R2, R11, 0x4, R2 ;  /* 0x000000040b02e825 */ /* 0x001fca00078e0202 */
[----:B------:R1:W2:Y:S02]  /*20480*/  @!P6 LDG.E R7, desc[UR56][R2.64] ;  /* 0x000000380207e981 */ /* 0x0002a4000c1e1900 */
[----:B-1----:R-:W-:-:S04]  /*20490*/  @!P6 IMAD.WIDE R2, R11, 0x4, R4 ;  /* 0x000000040b02e825 */ /* 0x002fc800078e0204 */
[----:B------:R-:W-:-:S06]  /*204a0*/  IMAD.MOV.U32 R4, RZ, RZ, RZ ;  /* 0x000000ffff047224 */ /* 0x000fcc00078e00ff */
[----:B------:R-:W2:Y:S01]  /*204b0*/  @!P6 LDG.E R4, desc[UR56][R2.64] ;  /* 0x000000380204e981 */ /* 0x000ea2000c1e1900 */
[----:B------:R-:W-:Y:S01]  /*204c0*/  UMOV UR4, 0xffffffff ;  /* 0xffffffff00047882 */ /* 0x000fe20000000000 */
[----:B--2---:R-:W-:Y:S02]  /*204d0*/  IMAD R13, R4, R7, RZ ;  /* 0x00000007040d7224 */ /* 0x004fe400078e02ff */
[----:B------:R-:W-:Y:S05]  /*204e0*/  BRA.DIV UR4, `(.L_x_773) ;  /* 0x0000004e045c7947 */ /* 0x000fea000b800000 */
        /* <DEDUP_REMOVED lines=16> */
.L_x_941:
[----:B------:R-:W-:Y:S02]  /*205f0*/  ULDC UR4, c[0x0][0xc38] ;  /* 0x00030e0000047ab9 */ /* 0x000fe40000000800 */
[----:B------:R-:W-:-:S04]  /*20600*/  IMAD.U32 R5, RZ, RZ, UR4 ;  /* 0x00000004ff057e24 */ /* 0x000fc8000f8e00ff */
[----:B-1----:R-:W-:-:S05]  /*20610*/  IMAD R14, R14, R5, RZ ;  /* 0x000000050e0e7224 */ /* 0x002fca00078e02ff */
[----:B------:R-:W-:-:S04]  /*20620*/  IADD3 R9, R14, R9, RZ ;  /* 0x000000090e097210 */ /* 0x000fc80007ffe0ff */
[----:B------:R-:W-:-:S13]  /*20630*/  ISETP.GT.AND P6, PT, R9, R0, PT ;  /* 0x000000000900720c */ /* 0x000fda0003fc4270 */
[----:B------:R-:W-:Y:S05]  /*20640*/  @!P6 BRA `(.L_x_774) ;  /* 0xfffffffc005ce947 */ /* 0x000fea000383ffff */
.L_x_771:
        /* <DEDUP_REMOVED lines=9> */
.L_x_946:
[----:B------:R-:W-:-:S13]  /*206e0*/  ISETP.NE.AND P0, PT, R3, RZ, PT ;  /* 0x000000ff0300720c */ /* 0x000fda0003f05270 */
[----:B------:R-:W-:Y:S05]  /*206f0*/  @!P0 BRA `(.L_x_776) ;  /* 0x0000000000108947 */ /* 0x000fea0003800000 */
[----:B------:R-:W-:Y:S01]  /*20700*/  UMOV UR4, 0xffffffff ;  /* 0xffffffff00047882 */ /* 0x000fe20000000000 */
[----:B------:R-:W-:Y:S02]  /*20710*/  IADD3 R12, R8, -0x1, RZ ;  /* 0xffffffff080c7810 */ /* 0x000fe40007ffe0ff */
[----:B------:R-:W-:Y:S05]  /*20720*/  BRA.DIV UR4, `(.L_x_777) ;  /* 0x0000004e04e07947 */ /* 0x000fea000b800000 */
[----:B------:R4:W0:Y:S02]  /*20730*/  SHFL.IDX PT, R6, R2, R12, 0x1f ;  /* 0x00001f0c02067589 */ /* 0x00082400000e0000 */
.L_x_776:
[----:B--2---:R-:W-:Y:S01]  /*20740*/  IABS R10, R7 ;  /* 0x00000007000a7213 */ /* 0x004fe20000000000 */
[----:B0-----:R-:W-:Y:S01]  /*20750*/  IMAD R16, R6, R5, R9 ;  /* 0x0000000506107224 */ /* 0x001fe200078e0209 */
[----:B---3--:R-:W-:Y:S02]  /*20760*/  IABS R5, R4 ;  /* 0x0000000400057213 */ /* 0x008fe40000000000 */
[----:B------:R-:W0:Y:S01]  /*20770*/  I2F.RP R11, R10 ;  /* 0x0000000a000b7306 */ /* 0x000e220000209400 */
[----:B------:R-:W-:Y:S02]  /*20780*/  IADD3 R19, R8, R19, RZ ;  /* 0x0000001308137210 */ /* 0x000fe40007ffe0ff */
[----:B------:R-:W-:-:S05]  /*20790*/  IADD3 R0, R0, -R16, RZ ;  /* 0x8000001000007210 */ /* 0x000fca0007ffe0ff */
[----:B----4-:R-:W2:Y:S08]  /*207a0*/  I2F.RP R12, R5 ;  /* 0x00000005000c7306 */ /* 0x010eb00000209400 */
[----:B0-----:R-:W0:Y:S08]  /*207b0*/  MUFU.RCP R11, R11 ;  /* 0x0000000b000b7308 */ /* 0x001e300000001000 */
[----:B--2---:R-:W-:Y:S01]  /*207c0*/  MUFU.RCP R12, R12 ;  /* 0x0000000c000c7308 */ /* 0x004fe20000001000 */
[----:B0-----:R-:W-:-:S07]  /*207d0*/  VIADD R2, R11, 0xffffffe ;  /* 0x0ffffffe0b027836 */ /* 0x001fce0000000000 */
[----:B------:R0:W2:Y:S02]  /*207e0*/  F2I.FTZ.U32.TRUNC.NTZ R3, R2 ;  /* 0x0000000200037305 */ /* 0x0000a4000021f000 */
[----:B0-----:R-:W-:Y:S01]  /*207f0*/  IMAD.MOV.U32 R2, RZ, RZ, RZ ;  /* 0x000000ffff027224 */ /* 0x001fe200078e00ff */
[----:B--2---:R-:W-:-:S05]  /*20800*/  IADD3 R9, RZ, -R3, RZ ;  /* 0x80000003ff097210 */ /* 0x004fca0007ffe0ff */
[----:B------:R-:W-:-:S04]  /*20810*/  IMAD R9, R9, R10, RZ ;  /* 0x0000000a09097224 */ /* 0x000fc800078e02ff */
[----:B------:R-:W-:Y:S01]  /*20820*/  IMAD.HI.U32 R3, R3, R9, R2 ;  /* 0x0000000903037227 */ /* 0x000fe200078e0002 */
[----:B------:R-:W-:Y:S02]  /*20830*/  IABS R2, R7 ;  /* 0x0000000700027213 */ /* 0x000fe40000000000 */
[----:B------:R-:W-:-:S03]  /*20840*/  IABS R9, R0 ;  /* 0x0000000000097213 */ /* 0x000fc60000000000 */
[----:B------:R-:W-:Y:S02]  /*20850*/  IMAD.MOV R2, RZ, RZ, -R2 ;  /* 0x000000ffff027224 */ /* 0x000fe400078e0a02 */
[----:B------:R-:W-:Y:S01]  /*20860*/  IMAD.HI.U32 R6, R3, R9, RZ ;  /* 0x0000000903067227 */ /* 0x000fe200078e00ff */
[----:B------:R-:W-:-:S03]  /*20870*/  IADD3 R3, R12, 0xffffffe, RZ ;  /* 0x0ffffffe0c037810 */ /* 0x000fc60007ffe0ff */
[----:B------:R-:W-:-:S03]  /*20880*/  IMAD R9, R6, R2, R9 ;  /* 0x0000000206097224 */ /* 0x000fc600078e0209 */
[----:B------:R-:W0:Y:S02]  /*20890*/  F2I.FTZ.U32.TRUNC.NTZ R3, R3 ;  /* 0x0000000300037305 */ /* 0x000e24000021f000 */
[----:B------:R-:W-:-:S13]  /*208a0*/  ISETP.GT.U32.AND P1, PT, R10, R9, PT ;  /* 0x000000090a00720c */ /* 0x000fda0003f24070 */
[----:B------:R-:W-:Y:S01]  /*208b0*/  @!P1 IMAD.IADD R9, R9, 0x1, -R10 ;  /* 0x0000000109099824 */ /* 0x000fe200078e0a0a */
[----:B0-----:R-:W-:Y:S02]  /*208c0*/  IADD3 R2, RZ, -R3, RZ ;  /* 0x80000003ff027210 */ /* 0x001fe40007ffe0ff */
[----:B------:R-:W-:Y:S02]  /*208d0*/  @!P1 IADD3 R6, R6, 0x1, RZ ;  /* 0x0000000106069810 */ /* 0x000fe40007ffe0ff */
[----:B------:R-:W-:Y:S01]  /*208e0*/  ISETP.GE.U32.AND P0, PT, R9, R10, PT ;  /* 0x0000000a0900720c */ /* 0x000fe20003f06070 */
[----:B------:R-:W-:Y:S01]  /*208f0*/  IMAD R9, R2, R5, RZ ;  /* 0x0000000502097224 */ /* 0x000fe200078e02ff */
[----:B------:R-:W-:Y:S01]  /*20900*/  ISETP.NE.AND P1, PT, R7, RZ, PT ;  /* 0x000000ff0700720c */ /* 0x000fe20003f25270 */
[----:B------:R-:W-:-:S04]  /*20910*/  IMAD.MOV.U32 R2, RZ, RZ, RZ ;  /* 0x000000ffff027224 */ /* 0x000fc800078e00ff */
[----:B------:R-:W-:Y:S01]  /*20920*/  IMAD.HI.U32 R9, R3, R9, R2 ;  /* 0x0000000903097227 */ /* 0x000fe200078e0002 */
[----:B------:R-:W-:Y:S02]  /*20930*/  LOP3.LUT R2, R0, R7, RZ, 0x3c, !PT ;  /* 0x0000000700027212 */ /* 0x000fe400078e3cff */
[----:B------:R-:W-:Y:S02]  /*20940*/  IABS R3, R4 ;  /* 0x0000000400037213 */ /* 0x000fe40000000000 */
[----:B------:R-:W-:Y:S01]  /*20950*/  ISETP.GE.AND P2, PT, R2, RZ, PT ;  /* 0x000000ff0200720c */ /* 0x000fe20003f46270 */
[----:B------:R-:W-:Y:S02]  /*20960*/  @P0 VIADD R6, R6, 0x1 ;  /* 0x0000000106060836 */ /* 0x000fe40000000000 */
[----:B------:R-:W-:-:S10]  /*20970*/  IMAD.MOV R3, RZ, RZ, -R3 ;  /* 0x000000ffff037224 */ /* 0x000fd400078e0a03 */
[----:B------:R-:W-:Y:S02]  /*20980*/  @!P2 IADD3 R6, -R6, RZ, RZ ;  /* 0x000000ff0606a210 */ /* 0x000fe40007ffe1ff */
[----:B------:R-:W-:-:S04]  /*20990*/  @!P1 LOP3.LUT R6, RZ, R7, RZ, 0x33, !PT ;  /* 0x00000007ff069212 */ /* 0x000fc800078e33ff */
[-C--:B------:R-:W-:Y:S01]  /*209a0*/  IABS R2, R6.reuse ;  /* 0x0000000600027213 */ /* 0x080fe20000000000 */
[----:B------:R-:W-:-:S04]  /*209b0*/  IMAD R7, R7, R6, RZ ;  /* 0x0000000607077224 */ /* 0x000fc800078e02ff */
[----:B------:R-:W-:-:S04]  /*209c0*/  IMAD.HI.U32 R9, R9, R2, RZ ;  /* 0x0000000209097227 */ /* 0x000fc800078e00ff */
[----:B------:R-:W-:Y:S02]  /*209d0*/  IMAD R2, R9, R3, R2 ;  /* 0x0000000309027224 */ /* 0x000fe400078e0202 */
[----:B------:R-:W-:-:S03]  /*209e0*/  IMAD.IADD R17, R0, 0x1, -R7 ;  /* 0x0000000100117824 */ /* 0x000fc600078e0a07 */
[----:B------:R-:W-:-:S13]  /*209f0*/  ISETP.GT.U32.AND P1, PT, R5, R2, PT ;  /* 0x000000020500720c */ /* 0x000fda0003f24070 */
[-C--:B------:R-:W-:Y:S01]  /*20a00*/  @!P1 IADD3 R2, R2, -R5.reuse, RZ ;  /* 0x8000000502029210 */ /* 0x080fe20007ffe0ff */
[----:B------:R-:W-:Y:S01]  /*20a10*/  @!P1 VIADD R9, R9, 0x1 ;  /* 0x0000000109099836 */ /* 0x000fe20000000000 */
[----:B------:R-:W-:Y:S02]  /*20a20*/  ISETP.NE.AND P1, PT, R4, RZ, PT ;  /* 0x000000ff0400720c */ /* 0x000fe40003f25270 */
[----:B------:R-:W-:Y:S02]  /*20a30*/  ISETP.GE.U32.AND P0, PT, R2, R5, PT ;  /* 0x000000050200720c */ /* 0x000fe40003f06070 */
[----:B------:R-:W-:-:S04]  /*20a40*/  LOP3.LUT R2, R6, R4, RZ, 0x3c, !PT ;  /* 0x0000000406027212 */ /* 0x000fc800078e3cff */
[----:B------:R-:W-:-:S07]  /*20a50*/  ISETP.GE.AND P2, PT, R2, RZ, PT ;  /* 0x000000ff0200720c */ /* 0x000fce0003f46270 */
[----:B------:R-:W-:-:S06]  /*20a60*/  @P0 IADD3 R9, R9, 0x1, RZ ;  /* 0x0000000109090810 */ /* 0x000fcc0007ffe0ff */
[----:B------:R-:W-:Y:S01]  /*20a70*/  @!P2 IMAD.MOV R9, RZ, RZ, -R9 ;  /* 0x000000ffff09a224 */ /* 0x000fe200078e0a09 */
[----:B------:R-:W-:-:S04]  /*20a80*/  @!P1 LOP3.LUT R9, RZ, R4, RZ, 0x33, !PT ;  /* 0x00000004ff099212 */ /* 0x000fc800078e33ff */
[----:B------:R-:W-:Y:S01]  /*20a90*/  IADD3 R3, -R9, RZ, RZ ;  /* 0x000000ff09037210 */ /* 0x000fe20007ffe1ff */
[----:B------:R-:W-:-:S04]  /*20aa0*/  IMAD R9, R4, 0x1000000, R9 ;  /* 0x0100000004097824 */ /* 0x000fc800078e0209 */
[----:B------:R-:W-:-:S05]  /*20ab0*/  IMAD R18, R4, R3, R6 ;  /* 0x0000000304127224 */ /* 0x000fca00078e0206 */
[----:B------:R-:W-:Y:S01]  /*20ac0*/  LEA R18, R18, R9, 0x10 ;  /* 0x0000000912127211 */ /* 0x000fe200078e80ff */
[----:B------:R-:W-:Y:S06]  /*20ad0*/  BRA `(.L_x_778) ;  /* 0x00000000001c7947 */ /* 0x000fec0003800000 */
.L_x_772:
[----:B------:R-:W-:Y:S01]  /*20ae0*/  UMOV UR4, URZ ;  /* 0x0000003f00047c82 */ /* 0x000fe20008000000 */
[----:B------:R-:W-:Y:S01]  /*20af0*/  UMOV UR5, URZ ;  /* 0x0000003f00057c82 */ /* 0x000fe20008000000 */
[----:B------:R-:W-:Y:S01]  /*20b00*/  ULDC UR6, c[0x0][0xc3c] ;  /* 0x00030f0000067ab9 */ /* 0x000fe20000000800 */
[----:B------:R-:W-:Y:S01]  /*20b10*/  IMAD.MOV.U32 R16, RZ, RZ, R0 ;  /* 0x000000ffff107224 */ /* 0x000fe200078e0000 */
[----:B------:R-:W-:Y:S01]  /*20b20*/  MOV R17, UR4 ;  /* 0x0000000400117c02 */ /* 0x000fe20008000f00 */
[----:B------:R-:W-:Y:S01]  /*20b30*/  IMAD.U32 R18, RZ, RZ, UR5 ;  /* 0x00000005ff127e24 */ /* 0x000fe2000f8e00ff */
[----:B------:R-:W-:-:S07]  /*20b40*/  MOV R19, UR6 ;  /* 0x0000000600137c02 */ /* 0x000fce0008000f00 */
.L_x_778:
        /* <DEDUP_REMOVED lines=10> */
.L_x_769:
[----:B------:R-:W-:Y:S02]  /*20bf0*/  ULDC UR4, c[0x0][0xc3c] ;  /* 0x00030f0000047ab9 */ /* 0x000fe40000000800 */
[----:B---3--:R-:W-:-:S13]  /*20c00*/  ISETP.GE.AND P0, PT, R19, UR4, PT ;  /* 0x0000000413007c0c */ /* 0x008fda000bf06270 */
[----:B------:R-:W-:Y:S05]  /*20c10*/  @!P0 BRA `(.L_x_779) ;  /* 0xffffff9c00f48947 */ /* 0x000fea000383ffff */
[----:B------:R-:W-:Y:S05]  /*20c20*/  BSYNC B8 ;  /* 0x0000000000087941 */ /* 0x000fea0003800000 */
.L_x_676:
[----:B------:R-:W3:Y:S01]  /*20c30*/  LDL.LU R0, [R1+0x20] ;  /* 0x0000200001007983 */ /* 0x000ee20000300800 */
[----:B------:R-:W-:Y:S01]  /*20c40*/  BSSY B0, `(.L_x_780) ;  /* 0x000000b000007945 */ /* 0x000fe20003800000 */
[----:B------:R-:W4:Y:S01]  /*20c50*/  S2R R5, SR_CgaCtaId ;  /* 0x0000000000057919 */ /* 0x000f220000008800 */
[----:B---3--:R-:W-:-:S05]  /*20c60*/  VIADD R0, R0, 0x1 ;  /* 0x0000000100007836 */ /* 0x008fca0000000000 */
[----:B0-----:R-:W-:-:S04]  /*20c70*/  LEA.HI R2, R0, R0, RZ, 0x1 ;  /* 0x0000000000027211 */ /* 0x001fc800078f08ff */
[----:B------:R-:W-:Y:S02]  /*20c80*/  LOP3.LUT R3, R2, 0xfffffffe, RZ, 0xc0, !PT ;  /* 0xfffffffe02037812 */ /* 0x000fe400078ec0ff */
[----:B------:R-:W-:Y:S02]  /*20c90*/  MOV R2, 0x400 ;  /* 0x0000040000027802 */ /* 0x000fe40000000f00 */
[----:B------:R-:W-:Y:S02]  /*20ca0*/  IADD3 R0, R0, -R3, RZ ;  /* 0x8000000300007210 */ /* 0x000fe40007ffe0ff */
[----:B----4-:R-:W-:Y:S02]  /*20cb0*/  LEA R4, R5, R2, 0x18 ;  /* 0x0000000205047211 */ /* 0x010fe400078ec0ff */
[----:B------:R-:W-:-:S04]  /*20cc0*/  SHF.L.U32 R0, R0, 0x1f, RZ ;  /* 0x0000001f00007819 */ /* 0x000fc800000006ff */
[----:B------:R-:W0:Y:S02]  /*20cd0*/  SYNCS.PHASECHK.TRANS64.TRYWAIT P0, [R4+URZ+0x2a820], R0 ;  /* 0x02a82000040075a7 */ /* 0x000e24000800017f */
[----:B0-----:R-:W-:Y:S05]  /*20ce0*/  @!P0 BRA `(.L_x_781) ;  /* 0x0000004800988947 */ /* 0x001fea0003800000 */
.L_x_949:
[----:B------:R-:W-:Y:S05]  /*20cf0*/  BSYNC B0 ;  /* 0x0000000000007941 */ /* 0x000fea0003800000 */
.L_x_780:
[----:B------:R-:W-:-:S03]  /*20d00*/  UMOV UR4, 0xffffffff ;  /* 0xffffffff00047882 */ /* 0x000fc60000000000 */
[----:B------:R-:W-:Y:S05]  /*20d10*/  BRA.DIV UR4, `(.L_x_782) ;  /* 0x0000004a04a07947 */ /* 0x000fea000b800000 */
[----:B0-----:R-:W0:Y:S02]  /*20d20*/  S2R R0, SR_TID.X ;  /* 0x0000000000007919 */ /* 0x001e240000002100 */
[----:B0-----:R-:W-:-:S04]  /*20d30*/  SHF.R.U32.HI R0, RZ, 0x5, R0 ;  /* 0x00000005ff007819 */ /* 0x001fc80000011600 */
[----:B------:R-:W-:-:S05]  /*20d40*/  LOP3.LUT R0, R0, 0x3, RZ, 0xc0, !PT ;  /* 0x0000000300007812 */ /* 0x000fca00078ec0ff */
[----:B------:R0:W3:Y:S02]  /*20d50*/  SHFL.IDX PT, R14, R0, RZ, 0x1f ;  /* 0x00001fff000e7589 */ /* 0x0000e400000e0000 */
.L_x_952:
[----:B---3--:R-:W-:-:S13]  /*20d60*/  ISETP.NE.AND P0, PT, R14, RZ, PT ;  /* 0x000000ff0e00720c */ /* 0x008fda0003f05270 */
[----:B------:R-:W-:Y:S05]  /*20d70*/  @P0 BRA `(.L_x_446) ;  /* 0x0000000000880947 */ /* 0x000fea0003800000 */
[----:B------:R-:W-:-:S03]  /*20d80*/  UMOV UR4, 0xffffffff ;  /* 0xffffffff00047882 */ /* 0x000fc60000000000 */
[----:B------:R-:W-:Y:S05]  /*20d90*/  BRA.DIV UR4, `(.L_x_783) ;  /* 0x0000004a04b47947 */ /* 0x000fea000b800000 */
[----:B------:R-:W-:-:S13]  /*20da0*/  ELECT P6, URZ, PT ;  /* 0x00000000003f782f */ /* 0x000fda00038c0000 */
.L_x_955:
[----:B------:R-:W-:Y:S05]  /*20db0*/  @!P6 BRA `(.L_x_446) ;  /* 0x000000000078e947 */ /* 0x000fea0003800000 */
[----:B------:R-:W-:-:S06]  /*20dc0*/  ULOP3.LUT UR4, UR60, 0x2, URZ, 0xfc, !UPT ;  /* 0x000000023c047892 */ /* 0x000fcc000f8efc3f */
[----:B0-----:R-:W-:-:S05]  /*20dd0*/  IMAD.U32 R0, RZ, RZ, UR4 ;  /* 0x00000004ff007e24 */ /* 0x001fca000f8e00ff */
[----:B------:R-:W-:-:S13]  /*20de0*/  ISETP.NE.AND P0, PT, R0, 0x3, PT ;  /* 0x000000030000780c */ /* 0x000fda0003f05270 */
[----:B------:R-:W-:Y:S05]  /*20df0*/  @!P0 BRA `(.L_x_784) ;  /* 0x0000000000048947 */ /* 0x000fea0003800000 */
[----:B------:R-:W-:Y:S01]  /*20e00*/  BPT.TRAP 0x1 ;  /* 0x000000040000795c */ /* 0x000fe20000300000 */
.L_x_784:
[C---:B------:R-:W-:Y:S01]  /*20e10*/  LEA R5, R27.reuse, R4, 0x3 ;  /* 0x000000041b057211 */ /* 0x040fe200078e18ff */
[----:B------:R-:W-:Y:S01]  /*20e20*/  VIADD R27, R27, 0x1 ;  /* 0x000000011b1b7836 */ /* 0x000fe20000000000 */
[----:B------:R-:W-:-:S04]  /*20e30*/  SHF.L.U32 R0, R28, 0x1f, RZ ;  /* 0x0000001f1c007819 */ /* 0x000fc800000006ff */
[----:B------:R-:W0:Y:S01]  /*20e40*/  SYNCS.PHASECHK.TRANS64.TRYWAIT P1, [R5+URZ+0x2a840], R0 ;  /* 0x02a84000050075a7 */ /* 0x000e22000802017f */
[----:B------:R-:W-:-:S04]  /*20e50*/  ISETP.NE.AND P2, PT, R27, 0x2, PT ;  /* 0x000000021b00780c */ /* 0x000fc80003f45270 */
[----:B------:R-:W-:Y:S01]  /*20e60*/  SEL R3, RZ, 0x1, P2 ;  /* 0x00000001ff037807 */ /* 0x000fe20001000000 */
[----:B0-----:R-:W-:Y:S08]  /*20e70*/  @!P1 BRA `(.L_x_785) ;  /* 0x00000048009c9947 */ /* 0x001ff00003800000 */
.L_x_956:
[----:B------:R-:W-:Y:S02]  /*20e80*/  SEL R27, R27, RZ, P2 ;  /* 0x000000ff1b1b7207 */ /* 0x000fe40001000000 */
[----:B------:R-:W-:Y:S01]  /*20e90*/  LOP3.LUT R2, R28, R3, RZ, 0x3c, !PT ;  /* 0x000000031c027212 */ /* 0x000fe200078e3cff */
[----:B------:R-:W-:Y:S06]  /*20ea0*/  @!P0 BRA `(.L_x_786) ;  /* 0x0000000000048947 */ /* 0x000fec0003800000 */
[----:B------:R-:W-:Y:S01]  /*20eb0*/  BPT.TRAP 0x1 ;  /* 0x000000040000795c */ /* 0x000fe20000300000 */
.L_x_786:
[----:B------:R-:W-:Y:S02]  /*20ec0*/  LEA R27, R27, R4, 0x3 ;  /* 0x000000041b1b7211 */ /* 0x000fe400078e18ff */
[----:B------:R-:W-:-:S04]  /*20ed0*/  SHF.L.U32 R2, R2, 0x1f, RZ ;  /* 0x0000001f02027819 */ /* 0x000fc800000006ff */
[----:B------:R-:W3:Y:S02]  /*20ee0*/  SYNCS.PHASECHK.TRANS64.TRYWAIT P1, [R27+URZ+0x2a840], R2 ;  /* 0x02a840021b0075a7 */ /* 0x000ee4000802017f */
[----:B---3--:R-:W-:Y:S05]  /*20ef0*/  @!P1 BRA `(.L_x_787) ;  /* 0x0000004800909947 */ /* 0x008fea0003800000 */
.L_x_957:
[----:B------:R-:W-:Y:S05]  /*20f00*/  @!P0 BRA `(.L_x_788) ;  /* 0x0000000000048947 */ /* 0x000fea0003800000 */
[----:B------:R-:W-:Y:S01]  /*20f10*/  BPT.TRAP 0x1 ;  /* 0x000000040000795c */ /* 0x000fe20000300000 */
.L_x_788:
[----:B------:R-:W4:Y:S02]  /*20f20*/  SYNCS.PHASECHK.TRANS64.TRYWAIT P1, [R5+URZ+0x2a860], R0 ;  /* 0x02a86000050075a7 */ /* 0x000f24000802017f */
[----:B----4-:R-:W-:Y:S05]  /*20f30*/  @!P1 BRA `(.L_x_789) ;  /* 0x0000004800949947 */ /* 0x010fea0003800000 */
.L_x_958:
[----:B------:R-:W-:Y:S05]  /*20f40*/  @!P0 BRA `(.L_x_790) ;  /* 0x0000000000048947 */ /* 0x000fea0003800000 */
[----:B------:R-:W-:Y:S01]  /*20f50*/  BPT.TRAP 0x1 ;  /* 0x000000040000795c */ /* 0x000fe20000300000 */
.L_x_790:
[----:B------:R0:W0:Y:S02]  /*20f60*/  SYNCS.PHASECHK.TRANS64.TRYWAIT P0, [R27+URZ+0x2a860], R2 ;  /* 0x02a860021b0075a7 */ /* 0x000024000800017f */
[----:B0-----:R-:W-:Y:S05]  /*20f70*/  @!P0 NANOSLEEP.SYNCS 0x989680 ;  /* 0x009896800000895d */ /* 0x001fea0003900000 */
[----:B------:R-:W0:Y:S02]  /*20f80*/  @!P0 SYNCS.PHASECHK.TRANS64 P0, [R27+URZ+0x2a860], R2 ;  /* 0x02a860021b0085a7 */ /* 0x000e24000800007f */
[----:B0-----:R-:W-:Y:S05]  /*20f90*/  @!P0 BRA `(.L_x_790) ;  /* 0xfffffffc00f08947 */ /* 0x001fea000383ffff */
.L_x_446:
[----:B------:R-:W-:Y:S05]  /*20fa0*/  BSYNC B9 ;  /* 0x0000000000097941 */ /* 0x000fea0003800000 */
.L_x_443:
[----:B------:R-:W-:Y:S05]  /*20fb0*/  EXIT ;  /* 0x000000000000794d */ /* 0x000fea0003800000 */
.L_x_466:
[----:B0-----:R0:W1:Y:S02]  /*20fc0*/  SYNCS.PHASECHK.TRANS64.TRYWAIT P5, [R85+URZ+0x2a890], R86 ;  /* 0x02a89056550075a7 */ /* 0x00106400080a017f */
[----:B-1----:R-:W-:Y:S05]  /*20fd0*/  @!P5 NANOSLEEP.SYNCS 0x989680 ;  /* 0x009896800000d95d */ /* 0x002fea0003900000 */
[----:B------:R-:W1:Y:S02]  /*20fe0*/  @!P5 SYNCS.PHASECHK.TRANS64 P5, [R85+URZ+0x2a890], R86 ;  /* 0x02a890565500d5a7 */ /* 0x000e6400080a007f */
[----:B-1----:R-:W-:Y:S05]  /*20ff0*/  @!P5 BRA `(.L_x_466) ;  /* 0xfffffffc00f0d947 */ /* 0x002fea000383ffff */
[----:B------:R-:W-:Y:S05]  /*21000*/  BRA `(.L_x_791) ;  /* 0xfffffe2c00007947 */ /* 0x000fea000383ffff */
.L_x_467:
[----:B------:R-:W-:Y:S01]  /*21010*/  BSSY B1, `(.L_x_792) ;  /* 0x0000008000017945 */ /* 0x000fe20003800000 */
[----:B------:R-:W-:Y:S01]  /*21020*/  IMAD.MOV.U32 R13, RZ, RZ, R115 ;  /* 0x000000ffff0d7224 */ /* 0x000fe200078e0073 */
[----:B------:R-:W-:Y:S01]  /*21030*/  MOV R12, RZ ;  /* 0x000000ff000c7202 */ /* 0x000fe20000000f00 */
[----:B------:R-:W-:Y:S01]  /*21040*/  IMAD.MOV.U32 R11, RZ, RZ, 0x1c1f ;  /* 0x00001c1fff0b7424 */ /* 0x000fe200078e00ff */
[----:B------:R-:W-:-:S07]  /*21050*/  MOV R15, 0xffffffff ;  /* 0xffffffff000f7802 */ /* 0x000fce0000000f00 */
[----:B0-----:R-:W-:Y:S05]  /*21060*/  WARPSYNC.COLLECTIVE R15, `(.L_x_793) ;  /* 0x000000000f087348 */ /* 0x001fea0003c00000 */
[----:B------:R1:W2:Y:S02]  /*21070*/  SHFL.IDX P6, R14, R13, R12, R11 ;  /* 0x0000000c0d0e7389 */ /* 0x0002a400000c000b */
[----:B012---:R-:W-:Y:S01]  /*21080*/  ENDCOLLECTIVE ;  /* 0x000000000000791b */ /* 0x007fe20003800000 */
.L_x_793:
[----:B------:R-:W-:Y:S05]  /*21090*/  BSYNC B1 ;  /* 0x0000000000017941 */ /* 0x000fea0003800000 */
.L_x_792:
[----:B------:R-:W-:Y:S01]  /*210a0*/  MOV R13, R118 ;  /* 0x00000076000d7202 */ /* 0x000fe20000000f00 */
[----:B------:R-:W-:Y:S01]  /*210b0*/  IMAD.MOV.U32 R12, RZ, RZ, RZ ;  /* 0x000000ffff0c7224 */ /* 0x000fe200078e00ff */
[----:B------:R-:W-:Y:S01]  /*210c0*/  MOV R11, 0x1c1f ;  /* 0x00001c1f000b7802 */ /* 0x000fe20000000f00 */
[----:B------:R-:W-:Y:S02]  /*210d0*/  IMAD.MOV.U32 R15, RZ, RZ, -0x1 ;  /* 0xffffffffff0f7424 */ /* 0x000fe400078e00ff */
[----:B------:R-:W-:-:S07]  /*210e0*/  IMAD.MOV.U32 R78, RZ, RZ, R14 ;  /* 0x000000ffff4e7224 */ /* 0x000fce00078e000e */
[----:B------:R-:W-:Y:S05]  /*210f0*/  WARPSYNC.COLLECTIVE R15, `(.L_x_794) ;  /* 0x000000000f087348 */ /* 0x000fea0003c00000 */
[----:B------:R0:W1:Y:S02]  /*21100*/  SHFL.IDX P6, R14, R13, R12, R11 ;  /* 0x0000000c0d0e7389 */ /* 0x00006400000c000b */
[----:B01----:R-:W-:Y:S01]  /*21110*/  ENDCOLLECTIVE ;  /* 0x000000000000791b */ /* 0x003fe20003800000 */
.L_x_794:
[----:B------:R-:W-:Y:S01]  /*21120*/  MOV R11, R14 ;  /* 0x0000000e000b7202 */ /* 0x000fe20000000f00 */
[----:B------:R-:W-:Y:S06]  /*21130*/  BRA `(.L_x_795) ;  /* 0xfffffe2800c87947 */ /* 0x000fec000383ffff */
.L_x_492:
[----:B------:R-:W-:Y:S01]  /*21140*/  BSSY B1, `(.L_x_796) ;  /* 0x0000008000017945 */ /* 0x000fe20003800000 */
[----:B0---4-:R-:W-:Y:S01]  /*21150*/  IMAD.MOV.U32 R13, RZ, RZ, R115 ;  /* 0x000000ffff0d7224 */ /* 0x011fe200078e0073 */
[----:B------:R-:W-:Y:S01]  /*21160*/  MOV R12, 0x1 ;  /* 0x00000001000c7802 */ /* 0x000fe20000000f00 */
[----:B---3--:R-:W-:Y:S01]  /*21170*/  IMAD.MOV.U32 R11, RZ, RZ, 0x1c1f ;  /* 0x00001c1fff0b7424 */ /* 0x008fe200078e00ff */
[----:B------:R-:W-:-:S07]  /*21180*/  MOV R15, 0xffffffff ;  /* 0xffffffff000f7802 */ /* 0x000fce0000000f00 */
[----:B-12---:R-:W-:Y:S05]  /*21190*/  WARPSYNC.COLLECTIVE R15, `(.L_x_797) ;  /* 0x000000000f087348 */ /* 0x006fea0003c00000 */
[----:B------:R0:W3:Y:S02]  /*211a0*/  SHFL.IDX P6, R14, R13, R12, R11 ;  /* 0x0000000c0d0e7389 */ /* 0x0000e400000c000b */
[----:B0123--:R-:W-:Y:S01]  /*211b0*/  ENDCOLLECTIVE ;  /* 0x000000000000791b */ /* 0x00ffe20003800000 */
.L_x_797:
[----:B------:R-:W-:Y:S05]  /*211c0*/  BSYNC B1 ;  /* 0x0000000000017941 */ /* 0x000fea0003800000 */
.L_x_796:
[----:B------:R-:W-:Y:S01]  /*211d0*/  MOV R13, R118 ;  /* 0x00000076000d7202 */ /* 0x000fe20000000f00 */
[----:B------:R-:W-:Y:S01]  /*211e0*/  IMAD.MOV.U32 R12, RZ, RZ, 0x1 ;  /* 0x00000001ff0c7424 */ /* 0x000fe200078e00ff */
[----:B------:R-:W-:Y:S01]  /*211f0*/  MOV R11, 0x1c1f ;  /* 0x00001c1f000b7802 */ /* 0x000fe20000000f00 */
[----:B------:R-:W-:Y:S02]  /*21200*/  IMAD.MOV.U32 R15, RZ, RZ, -0x1 ;  /* 0xffffffffff0f7424 */ /* 0x000fe400078e00ff */
[----:B------:R-:W-:-:S07]  /*21210*/  IMAD.MOV.U32 R115, RZ, RZ, R14 ;  /* 0x000000ffff737224 */ /* 0x000fce00078e000e */
[----:B------:R-:W-:Y:S05]  /*21220*/  WARPSYNC.COLLECTIVE R15, `(.L_x_798) ;  /* 0x000000000f087348 */ /* 0x000fea0003c00000 */
[----:B------:R0:W1:Y:S02]  /*21230*/  SHFL.IDX P6, R14, R13, R12, R11 ;  /* 0x0000000c0d0e7389 */ /* 0x00006400000c000b */
[----:B01----:R-:W-:Y:S01]  /*21240*/  ENDCOLLECTIVE ;  /* 0x000000000000791b */ /* 0x003fe20003800000 */
.L_x_798:
[----:B------:R-:W-:Y:S01]  /*21250*/  MOV R118, R14 ;  /* 0x0000000e00767202 */ /* 0x000fe20000000f00 */
[----:B------:R-:W-:Y:S06]  /*21260*/  BRA `(.L_x_799) ;  /* 0xfffffe3c00d47947 */ /* 0x000fec000383ffff */
.L_x_522:
[----:B0-----:R0:W1:Y:S02]  /*21270*/  SYNCS.PHASECHK.TRANS64.TRYWAIT P5, [R85+URZ+0x2a890], R86 ;  /* 0x02a89056550075a7 */ /* 0x00106400080a017f */
[----:B-1----:R-:W-:Y:S05]  /*21280*/  @!P5 NANOSLEEP.SYNCS 0x989680 ;  /* 0x009896800000d95d */ /* 0x002fea0003900000 */
[----:B------:R-:W1:Y:S02]  /*21290*/  @!P5 SYNCS.PHASECHK.TRANS64 P5, [R85+URZ+0x2a890], R86 ;  /* 0x02a890565500d5a7 */ /* 0x000e6400080a007f */
[----:B-1----:R-:W-:Y:S05]  /*212a0*/  @!P5 BRA `(.L_x_522) ;  /* 0xfffffffc00f0d947 */ /* 0x002fea000383ffff */
[----:B------:R-:W-:Y:S05]  /*212b0*/  BRA `(.L_x_800) ;  /* 0xfffffe5c00f47947 */ /* 0x000fea000383ffff */
.L_x_523:
        /* <DEDUP_REMOVED lines=8> */
.L_x_802:
[----:B------:R-:W-:Y:S05]  /*21340*/  BSYNC B1 ;  /* 0x0000000000017941 */ /* 0x000fea0003800000 */
.L_x_801:
        /* <DEDUP_REMOVED lines=8> */
.L_x_803:
[----:B------:R-:W-:Y:S01]  /*213d0*/  MOV R11, R14 ;  /* 0x0000000e000b7202 */ /* 0x000fe20000000f00 */
[----:B------:R-:W-:Y:S06]  /*213e0*/  BRA `(.L_x_804) ;  /* 0xfffffe5c00c47947 */ /* 0x000fec000383ffff */
.L_x_536:
[----:B------:R-:W-:Y:S01]  /*213f0*/  BSSY B1, `(.L_x_805) ;  /* 0x0000008000017945 */ /* 0x000fe20003800000 */
[----:B--234-:R-:W-:Y:S01]  /*21400*/  IMAD.MOV.U32 R13, RZ, RZ, R115 ;  /* 0x000000ffff0d7224 */ /* 0x01cfe200078e0073 */
[----:B------:R-:W-:Y:S01]  /*21410*/  MOV R12, 0x1 ;  /* 0x00000001000c7802 */ /* 0x000fe20000000f00 */
[----:B------:R-:W-:Y:S01]  /*21420*/  IMAD.MOV.U32 R11, RZ, RZ, 0x1c1f ;  /* 0x00001c1fff0b7424 */ /* 0x000fe200078e00ff */
[----:B------:R-:W-:-:S07]  /*21430*/  MOV R15, 0xffffffff ;  /* 0xffffffff000f7802 */ /* 0x000fce0000000f00 */
[----:B01----:R-:W-:Y:S05]  /*21440*/  WARPSYNC.COLLECTIVE R15, `(.L_x_806) ;  /* 0x000000000f087348 */ /* 0x003fea0003c00000 */
[----:B------:R2:W3:Y:S02]  /*21450*/  SHFL.IDX P6, R14, R13, R12, R11 ;  /* 0x0000000c0d0e7389 */ /* 0x0004e400000c000b */
[----:B0123--:R-:W-:Y:S01]  /*21460*/  ENDCOLLECTIVE ;  /* 0x000000000000791b */ /* 0x00ffe20003800000 */
.L_x_806:
[----:B------:R-:W-:Y:S05]  /*21470*/  BSYNC B1 ;  /* 0x0000000000017941 */ /* 0x000fea0003800000 */
.L_x_805:
        /* <DEDUP_REMOVED lines=8> */
.L_x_807:
[----:B------:R-:W-:Y:S01]  /*21500*/  MOV R118, R14 ;  /* 0x0000000e00767202 */ /* 0x000fe20000000f00 */
[----:B------:R-:W-:Y:S06]  /*21510*/  BRA `(.L_x_808) ;  /* 0xfffffe74006c7947 */ /* 0x000fec000383ffff */
.L_x_549:
[----:B-1----:R1:W2:Y:S02]  /*21520*/  SYNCS.PHASECHK.TRANS64.TRYWAIT P3, [R85+URZ+0x2a890], R86 ;  /* 0x02a89056550075a7 */ /* 0x0022a4000806017f */
[----:B--2---:R-:W-:Y:S05]  /*21530*/  @!P3 NANOSLEEP.SYNCS 0x989680 ;  /* 0x009896800000b95d */ /* 0x004fea0003900000 */
[----:B------:R-:W2:Y:S02]  /*21540*/  @!P3 SYNCS.PHASECHK.TRANS64 P3, [R85+URZ+0x2a890], R86 ;  /* 0x02a890565500b5a7 */ /* 0x000ea4000806007f */
[----:B--2---:R-:W-:Y:S05]  /*21550*/  @!P3 BRA `(.L_x_549) ;  /* 0xfffffffc00f0b947 */ /* 0x004fea000383ffff */
[----:B------:R-:W-:Y:S05]  /*21560*/  BRA `(.L_x_809) ;  /* 0xfffffe8c002c7947 */ /* 0x000fea000383ffff */
.L_x_550:
[----:B------:R-:W-:Y:S01]  /*21570*/  BSSY B1, `(.L_x_810) ;  /* 0x0000008000017945 */ /* 0x000fe20003800000 */
[----:B------:R-:W-:Y:S01]  /*21580*/  IMAD.MOV.U32 R13, RZ, RZ, R37 ;  /* 0x000000ffff0d7224 */ /* 0x000fe200078e0025 */
[----:B------:R-:W-:Y:S01]  /*21590*/  MOV R12, RZ ;  /* 0x000000ff000c7202 */ /* 0x000fe20000000f00 */
[----:B------:R-:W-:Y:S01]  /*215a0*/  IMAD.MOV.U32 R11, RZ, RZ, 0x1c1f ;  /* 0x00001c1fff0b7424 */ /* 0x000fe200078e00ff */
[----:B------:R-:W-:-:S07]  /*215b0*/  MOV R15, 0xffffffff ;  /* 0xffffffff000f7802 */ /* 0x000fce0000000f00 */
[----:B-1----:R-:W-:Y:S05]  /*215c0*/  WARPSYNC.COLLECTIVE R15, `(.L_x_811) ;  /* 0x000000000f087348 */ /* 0x002fea0003c00000 */
[----:B------:R0:W2:Y:S02]  /*215d0*/  SHFL.IDX P6, R14, R13, R12, R11 ;  /* 0x0000000c0d0e7389 */ /* 0x0000a400000c000b */
[----:B012---:R-:W-:Y:S01]  /*215e0*/  ENDCOLLECTIVE ;  /* 0x000000000000791b */ /* 0x007fe20003800000 */
.L_x_811:
[----:B------:R-:W-:Y:S05]  /*215f0*/  BSYNC B1 ;  /* 0x0000000000017941 */ /* 0x000fea0003800000 */
.L_x_810:
        /* <DEDUP_REMOVED lines=8> */
.L_x_812:
[----:B------:R-:W-:Y:S01]  /*21680*/  MOV R39, R14 ;  /* 0x0000000e00277202 */ /* 0x000fe20000000f00 */
[----:B------:R-:W-:Y:S06]  /*21690*/  BRA `(.L_x_813) ;  /* 0xfffffe8c00487947 */ /* 0x000fec000383ffff */
.L_x_553:
[----:B------:R-:W-:Y:S01]  /*216a0*/  BSSY B1, `(.L_x_814) ;  /* 0x0000008000017945 */ /* 0x000fe20003800000 */
[----:B----4-:R-:W-:Y:S01]  /*216b0*/  IMAD.MOV.U32 R13, RZ, RZ, R37 ;  /* 0x000000ffff0d7224 */ /* 0x010fe200078e0025 */
[----:B------:R-:W-:Y:S01]  /*216c0*/  MOV R12, 0x1 ;  /* 0x00000001000c7802 */ /* 0x000fe20000000f00 */
[----:B------:R-:W-:Y:S01]  /*216d0*/  IMAD.MOV.U32 R11, RZ, RZ, 0x1c1f ;  /* 0x00001c1fff0b7424 */ /* 0x000fe200078e00ff */
[----:B------:R-:W-:-:S07]  /*216e0*/  MOV R15, 0xffffffff ;  /* 0xffffffff000f7802 */ /* 0x000fce0000000f00 */
[----:B0123--:R-:W-:Y:S05]  /*216f0*/  WARPSYNC.COLLECTIVE R15, `(.L_x_815) ;  /* 0x000000000f087348 */ /* 0x00ffea0003c00000 */
[----:B------:R4:W0:Y:S02]  /*21700*/  SHFL.IDX P6, R14, R13, R12, R11 ;  /* 0x0000000c0d0e7389 */ /* 0x00082400000c000b */
[----:B01234-:R-:W-:Y:S01]  /*21710*/  ENDCOLLECTIVE ;  /* 0x000000000000791b */ /* 0x01ffe20003800000 */
.L_x_815:
[----:B------:R-:W-:Y:S05]  /*21720*/  BSYNC B1 ;  /* 0x0000000000017941 */ /* 0x000fea0003800000 */
.L_x_814:
        /* <DEDUP_REMOVED lines=8> */
.L_x_816:
[----:B------:R-:W-:Y:S01]  /*217b0*/  MOV R39, R14 ;  /* 0x0000000e00277202 */ /* 0x000fe20000000f00 */
[----:B------:R-:W-:Y:S06]  /*217c0*/  BRA `(.L_x_817) ;  /* 0xfffffe8c00a47947 */ /* 0x000fec000383ffff */
.L_x_557:
[----:B------:R0:W0:Y:S02]  /*217d0*/  SYNCS.PHASECHK.TRANS64.TRYWAIT P2, [R85+URZ+0x2a8b0], R86 ;  /* 0x02a8b056550075a7 */ /* 0x000024000804017f */
[----:B0-----:R-:W-:Y:S05]  /*217e0*/  @!P2 NANOSLEEP.SYNCS 0x989680 ;  /* 0x009896800000a95d */ /* 0x001fea0003900000 */
[----:B------:R-:W0:Y:S02]  /*217f0*/  @!P2 SYNCS.PHASECHK.TRANS64 P2, [R85+URZ+0x2a8b0], R86 ;  /* 0x02a8b0565500a5a7 */ /* 0x000e24000804007f */
[----:B0-----:R-:W-:Y:S05]  /*21800*/  @!P2 BRA `(.L_x_557) ;  /* 0xfffffffc00f0a947 */ /* 0x001fea000383ffff */
[----:B------:R-:W-:Y:S05]  /*21810*/  BRA `(.L_x_818) ;  /* 0xfffffe90007c7947 */ /* 0x000fea000383ffff */
.L_x_577:
[----:B------:R-:W-:Y:S01]  /*21820*/  BSSY B1, `(.L_x_819) ;  /* 0x0000008000017945 */ /* 0x000fe20003800000 */
[----:B------:R-:W-:Y:S01]  /*21830*/  IMAD.MOV.U32 R13, RZ, RZ, R24 ;  /* 0x000000ffff0d7224 */ /* 0x000fe200078e0018 */
[----:B------:R-:W-:Y:S01]  /*21840*/  MOV R12, RZ ;  /* 0x000000ff000c7202 */ /* 0x000fe20000000f00 */
[----:B------:R-:W-:Y:S01]  /*21850*/  IMAD.MOV.U32 R11, RZ, RZ, 0x1c1f ;  /* 0x00001c1fff0b7424 */ /* 0x000fe200078e00ff */
[----:B------:R-:W-:-:S07]  /*21860*/  MOV R15, 0xffffffff ;  /* 0xffffffff000f7802 */ /* 0x000fce0000000f00 */
[----:B---3--:R-:W-:Y:S05]  /*21870*/  WARPSYNC.COLLECTIVE R15, `(.L_x_820) ;  /* 0x000000000f087348 */ /* 0x008fea0003c00000 */
[----:B------:R0:W1:Y:S02]  /*21880*/  SHFL.IDX P6, R14, R13, R12, R11 ;  /* 0x0000000c0d0e7389 */ /* 0x00006400000c000b */
[----:B01-3--:R-:W-:Y:S01]  /*21890*/  ENDCOLLECTIVE ;  /* 0x000000000000791b */ /* 0x00bfe20003800000 */
.L_x_820:
[----:B------:R-:W-:Y:S05]  /*218a0*/  BSYNC B1 ;  /* 0x0000000000017941 */ /* 0x000fea0003800000 */
.L_x_819:
        /* <DEDUP_REMOVED lines=8> */
.L_x_821:
[----:B------:R-:W-:Y:S01]  /*21930*/  IMAD.MOV.U32 R13, RZ, RZ, R41 ;  /* 0x000000ffff0d7224 */ /* 0x000fe200078e0029 */
[----:B------:R-:W-:-:S07]  /*21940*/  MOV R38, R14 ;  /* 0x0000000e00267202 */ /* 0x000fce0000000f00 */
[----:B------:R-:W-:Y:S05]  /*21950*/  WARPSYNC.COLLECTIVE R15, `(.L_x_822) ;  /* 0x000000000f087348 */ /* 0x000fea0003c00000 */
[----:B------:R0:W1:Y:S02]  /*21960*/  SHFL.IDX P6, R14, R13, R12, R11 ;  /* 0x0000000c0d0e7389 */ /* 0x00006400000c000b */
[----:B01----:R-:W-:Y:S01]  /*21970*/  ENDCOLLECTIVE ;  /* 0x000000000000791b */ /* 0x003fe20003800000 */
.L_x_822:
[----:B------:R-:W-:Y:S01]  /*21980*/  IMAD.MOV.U32 R13, RZ, RZ, R40 ;  /* 0x000000ffff0d7224 */ /* 0x000fe200078e0028 */
[----:B------:R-:W-:-:S07]  /*21990*/  MOV R41, R14 ;  /* 0x0000000e00297202 */ /* 0x000fce0000000f00 */
[----:B------:R-:W-:Y:S05]  /*219a0*/  WARPSYNC.COLLECTIVE R15, `(.L_x_823) ;  /* 0x000000000f087348 */ /* 0x000fea0003c00000 */
[----:B------:R0:W1:Y:S02]  /*219b0*/  SHFL.IDX P6, R14, R13, R12, R11 ;  /* 0x0000000c0d0e7389 */ /* 0x00006400000c000b */
[----:B01----:R-:W-:Y:S01]  /*219c0*/  ENDCOLLECTIVE ;  /* 0x000000000000791b */ /* 0x003fe20003800000 */
.L_x_823:
[----:B------:R-:W-:Y:S01]  /*219d0*/  MOV R40, R14 ;  /* 0x0000000e00287202 */ /* 0x000fe20000000f00 */
[----:B------:R-:W-:Y:S06]  /*219e0*/  BRA `(.L_x_824) ;  /* 0xfffffea000287947 */ /* 0x000fec000383ffff */
.L_x_581:
[----:B0-----:R0:W1:Y:S02]  /*219f0*/  SYNCS.PHASECHK.TRANS64.TRYWAIT P0, [R2+URZ+0x2a800], R5 ;  /* 0x02a80005020075a7 */ /* 0x001064000800017f */
[----:B-1----:R-:W-:Y:S05]  /*21a00*/  @!P0 NANOSLEEP.SYNCS 0x989680 ;  /* 0x009896800000895d */ /* 0x002fea0003900000 */
[----:B------:R-:W1:Y:S02]  /*21a10*/  @!P0 SYNCS.PHASECHK.TRANS64 P0, [R2+URZ+0x2a800], R5 ;  /* 0x02a80005020085a7 */ /* 0x000e64000800007f */
[----:B-1----:R-:W-:Y:S05]  /*21a20*/  @!P0 BRA `(.L_x_581) ;  /* 0xfffffffc00f08947 */ /* 0x002fea000383ffff */
[----:B------:R-:W-:Y:S05]  /*21a30*/  BRA `(.L_x_825) ;  /* 0xfffffea800ac7947 */ /* 0x000fea000383ffff */
.L_x_605:
        /* <DEDUP_REMOVED lines=8> */
.L_x_827:
[----:B------:R-:W-:Y:S05]  /*21ac0*/  BSYNC B1 ;  /* 0x0000000000017941 */ /* 0x000fea0003800000 */
.L_x_826:
        /* <DEDUP_REMOVED lines=8> */
.L_x_828:
[----:B------:R-:W-:Y:S01]  /*21b50*/  IMAD.MOV.U32 R13, RZ, RZ, R41 ;  /* 0x000000ffff0d7224 */ /* 0x000fe200078e0029 */
[----:B------:R-:W-:-:S07]  /*21b60*/  MOV R0, R14 ;  /* 0x0000000e00007202 */ /* 0x000fce0000000f00 */
[----:B------:R-:W-:Y:S05]  /*21b70*/  WARPSYNC.COLLECTIVE R15, `(.L_x_829) ;  /* 0x000000000f087348 */ /* 0x000fea0003c00000 */
[----:B------:R0:W1:Y:S02]  /*21b80*/  SHFL.IDX P6, R14, R13, R12, R11 ;  /* 0x0000000c0d0e7389 */ /* 0x00006400000c000b */
[----:B01----:R-:W-:Y:S01]  /*21b90*/  ENDCOLLECTIVE ;  /* 0x000000000000791b */ /* 0x003fe20003800000 */
.L_x_829:
[----:B------:R-:W-:Y:S01]  /*21ba0*/  IMAD.MOV.U32 R13, RZ, RZ, R40 ;  /* 0x000000ffff0d7224 */ /* 0x000fe200078e0028 */
[----:B------:R-:W-:-:S07]  /*21bb0*/  MOV R37, R14 ;  /* 0x0000000e00257202 */ /* 0x000fce0000000f00 */
[----:B------:R-:W-:Y:S05]  /*21bc0*/  WARPSYNC.COLLECTIVE R15, `(.L_x_830) ;  /* 0x000000000f087348 */ /* 0x000fea0003c00000 */
[----:B------:R0:W1:Y:S02]  /*21bd0*/  SHFL.IDX P6, R14, R13, R12, R11 ;  /* 0x0000000c0d0e7389 */ /* 0x00006400000c000b */
[----:B01----:R-:W-:Y:S01]  /*21be0*/  ENDCOLLECTIVE ;  /* 0x000000000000791b */ /* 0x003fe20003800000 */
.L_x_830:
[----:B------:R-:W-:Y:S01]  /*21bf0*/  MOV R40, R14 ;  /* 0x0000000e00287202 */ /* 0x000fe20000000f00 */
[----:B------:R-:W-:Y:S06]  /*21c00*/  BRA `(.L_x_831) ;  /* 0xfffffec8004c7947 */ /* 0x000fec000383ffff */
.L_x_609:
[----:B0-----:R0:W1:Y:S02]  /*21c10*/  SYNCS.PHASECHK.TRANS64.TRYWAIT P0, [R2+URZ+0x2a800], R5 ;  /* 0x02a80005020075a7 */ /* 0x001064000800017f */
[----:B-1----:R-:W-:Y:S05]  /*21c20*/  @!P0 NANOSLEEP.SYNCS 0x989680 ;  /* 0x009896800000895d */ /* 0x002fea0003900000 */
[----:B------:R-:W1:Y:S02]  /*21c30*/  @!P0 SYNCS.PHASECHK.TRANS64 P0, [R2+URZ+0x2a800], R5 ;  /* 0x02a80005020085a7 */ /* 0x000e64000800007f */
[----:B-1----:R-:W-:Y:S05]  /*21c40*/  @!P0 BRA `(.L_x_609) ;  /* 0xfffffffc00f08947 */ /* 0x002fea000383ffff */
[----:B------:R-:W-:Y:S05]  /*21c50*/  BRA `(.L_x_832) ;  /* 0xfffffed000647947 */ /* 0x000fea000383ffff */
.L_x_623:
[----:B-1----:R1:W2:Y:S02]  /*21c60*/  SYNCS.PHASECHK.TRANS64.TRYWAIT P1, [R0+URZ+0x2a830], R3 ;  /* 0x02a83003000075a7 */ /* 0x0022a4000802017f */
[----:B--2---:R-:W-:Y:S05]  /*21c70*/  @!P1 NANOSLEEP.SYNCS 0x989680 ;  /* 0x009896800000995d */ /* 0x004fea0003900000 */
[----:B------:R-:W2:Y:S02]  /*21c80*/  @!P1 SYNCS.PHASECHK.TRANS64 P1, [R0+URZ+0x2a830], R3 ;  /* 0x02a83003000095a7 */ /* 0x000ea4000802007f */
[----:B--2---:R-:W-:Y:S05]  /*21c90*/  @!P1 BRA `(.L_x_623) ;  /* 0xfffffffc00f09947 */ /* 0x004fea000383ffff */
[----:B------:R-:W-:Y:S05]  /*21ca0*/  BRA `(.L_x_622) ;  /* 0xfffffef400687947 */ /* 0x000fea000383ffff */
.L_x_631:
[----:B-1----:R1:W2:Y:S02]  /*21cb0*/  SYNCS.PHASECHK.TRANS64.TRYWAIT P1, [R13+URZ+0x2a830], R6 ;  /* 0x02a830060d0075a7 */ /* 0x0022a4000802017f */
[----:B--2---:R-:W-:Y:S05]  /*21cc0*/  @!P1 NANOSLEEP.SYNCS 0x989680 ;  /* 0x009896800000995d */ /* 0x004fea0003900000 */
[----:B------:R-:W2:Y:S02]  /*21cd0*/  @!P1 SYNCS.PHASECHK.TRANS64 P1, [R13+URZ+0x2a830], R6 ;  /* 0x02a830060d0095a7 */ /* 0x000ea4000802007f */
[----:B--2---:R-:W-:Y:S05]  /*21ce0*/  @!P1 BRA `(.L_x_631) ;  /* 0xfffffffc00f09947 */ /* 0x004fea000383ffff */
[----:B------:R-:W-:Y:S05]  /*21cf0*/  BRA `(.L_x_630) ;  /* 0xffffff1c00e47947 */ /* 0x000fea000383ffff */
.L_x_636:
[----:B-1----:R1:W2:Y:S02]  /*21d00*/  SYNCS.PHASECHK.TRANS64.TRYWAIT P1, [R15+URZ+0x2a850], R5 ;  /* 0x02a850050f0075a7 */ /* 0x0022a4000802017f */
[----:B--2---:R-:W-:Y:S05]  /*21d10*/  @!P1 NANOSLEEP.SYNCS 0x989680 ;  /* 0x009896800000995d */ /* 0x004fea0003900000 */
[----:B------:R-:W2:Y:S02]  /*21d20*/  @!P1 SYNCS.PHASECHK.TRANS64 P1, [R15+URZ+0x2a850], R5 ;  /* 0x02a850050f0095a7 */ /* 0x000ea4000802007f */
[----:B--2---:R-:W-:Y:S05]  /*21d30*/  @!P1 BRA `(.L_x_636) ;  /* 0xfffffffc00f09947 */ /* 0x004fea000383ffff */
[----:B------:R-:W-:Y:S05]  /*21d40*/  BRA `(.L_x_635) ;  /* 0xffffff2c00187947 */ /* 0x000fea000383ffff */
.L_x_644:
[----:B-1----:R1:W2:Y:S02]  /*21d50*/  SYNCS.PHASECHK.TRANS64.TRYWAIT P1, [R7+URZ+0x2a850], R4 ;  /* 0x02a85004070075a7 */ /* 0x0022a4000802017f */
[----:B--2---:R-:W-:Y:S05]  /*21d60*/  @!P1 NANOSLEEP.SYNCS 0x989680 ;  /* 0x009896800000995d */ /* 0x004fea0003900000 */
[----:B------:R-:W2:Y:S02]  /*21d70*/  @!P1 SYNCS.PHASECHK.TRANS64 P1, [R7+URZ+0x2a850], R4 ;  /* 0x02a85004070095a7 */ /* 0x000ea4000802007f */
[----:B--2---:R-:W-:Y:S05]  /*21d80*/  @!P1 BRA `(.L_x_644) ;  /* 0xfffffffc00f09947 */ /* 0x004fea000383ffff */
[----:B------:R-:W-:Y:S05]  /*21d90*/  BRA `(.L_x_643) ;  /* 0xffffff4800707947 */ /* 0x000fea000383ffff */
.L_x_684:
[----:B------:R-:W0:Y:S01]  /*21da0*/  S2R R9, SR_TID.X ;  /* 0x0000000000097919 */ /* 0x000e220000002100 */
[----:B------:R-:W-:Y:S01]  /*21db0*/  BSSY B1, `(.L_x_833) ;  /* 0x000000a000017945 */ /* 0x000fe20003800000 */
[----:B------:R-:W-:Y:S01]  /*21dc0*/  MOV R12, RZ ;  /* 0x000000ff000c7202 */ /* 0x000fe20000000f00 */
[----:B------:R-:W-:Y:S01]  /*21dd0*/  IMAD.MOV.U32 R11, RZ, RZ, 0x1f ;  /* 0x0000001fff0b7424 */ /* 0x000fe200078e00ff */
[----:B------:R-:W-:Y:S02]  /*21de0*/  MOV R15, 0xffffffff ;  /* 0xffffffff000f7802 */ /* 0x000fe40000000f00 */
[----:B0-----:R-:W-:-:S04]  /*21df0*/  SHF.R.U32.HI R9, RZ, 0x5, R9 ;  /* 0x00000005ff097819 */ /* 0x001fc80000011609 */
[----:B------:R-:W-:-:S05]  /*21e00*/  LOP3.LUT R9, R9, 0x3, RZ, 0xc0, !PT ;  /* 0x0000000309097812 */ /* 0x000fca00078ec0ff */
[----:B------:R-:W-:-:S07]  /*21e10*/  IMAD.MOV.U32 R13, RZ, RZ, R9 ;  /* 0x000000ffff0d7224 */ /* 0x000fce00078e0009 */
[----:B------:R-:W-:Y:S05]  /*21e20*/  WARPSYNC.COLLECTIVE R15, `(.L_x_834) ;  /* 0x000000000f087348 */ /* 0x000fea0003c00000 */
[----:B------:R0:W1:Y:S02]  /*21e30*/  SHFL.IDX P6, R14, R13, R12, R11 ;  /* 0x0000000c0d0e7389 */ /* 0x00006400000c000b */
[----:B01----:R-:W-:Y:S01]  /*21e40*/  ENDCOLLECTIVE ;  /* 0x000000000000791b */ /* 0x003fe20003800000 */
.L_x_834:
[----:B------:R-:W-:Y:S05]  /*21e50*/  BSYNC B1 ;  /* 0x0000000000017941 */ /* 0x000fea0003800000 */
.L_x_833:
[----:B------:R-:W-:Y:S05]  /*21e60*/  BRA `(.L_x_835) ;  /* 0xffffff9400b07947 */ /* 0x000fea000383ffff */
.L_x_686:
[----:B------:R-:W-:Y:S01]  /*21e70*/  BSSY B1, `(.L_x_836) ;  /* 0x0000006000017945 */ /* 0x000fe20003800000 */
[----:B------:R-:W-:-:S07]  /*21e80*/  IMAD.MOV.U32 R15, RZ, RZ, -0x1 ;  /* 0xffffffffff0f7424 */ /* 0x000fce00078e00ff */
[----:B0-----:R-:W-:Y:S05]  /*21e90*/  WARPSYNC.COLLECTIVE R15, `(.L_x_837) ;  /* 0x000000000f0c7348 */ /* 0x001fea0003c00000 */
[----:B------:R-:W-:Y:S02]  /*21ea0*/  ELECT P6, UR62, PT ;  /* 0x00000000003e782f */ /* 0x000fe400038c0000 */
[----:B------:R-:W-:Y:S01]  /*21eb0*/  MOV R14, UR62 ;  /* 0x0000003e000e7c02 */ /* 0x000fe20008000f00 */
[----:B0-----:R-:W-:Y:S10]  /*21ec0*/  ENDCOLLECTIVE ;  /* 0x000000000000791b */ /* 0x001ff40003800000 */
.L_x_837:
[----:B------:R-:W-:Y:S05]  /*21ed0*/  BSYNC B1 ;  /* 0x0000000000017941 */ /* 0x000fea0003800000 */
.L_x_836:
[----:B------:R-:W-:Y:S05]  /*21ee0*/  BRA `(.L_x_685) ;  /* 0xffffff9400a87947 */ /* 0x000fea000383ffff */
.L_x_688:
[----:B0-----:R0:W1:Y:S02]  /*21ef0*/  SYNCS.PHASECHK.TRANS64.TRYWAIT P0, [R22+URZ+0x2a820], R7 ;  /* 0x02a82007160075a7 */ /* 0x001064000800017f */
[----:B-1----:R-:W-:Y:S05]  /*21f00*/  @!P0 NANOSLEEP.SYNCS 0x989680 ;  /* 0x009896800000895d */ /* 0x002fea0003900000 */
[----:B------:R-:W1:Y:S02]  /*21f10*/  @!P0 SYNCS.PHASECHK.TRANS64 P0, [R22+URZ+0x2a820], R7 ;  /* 0x02a82007160085a7 */ /* 0x000e64000800007f */
[----:B-1----:R-:W-:Y:S05]  /*21f20*/  @!P0 BRA `(.L_x_688) ;  /* 0xfffffffc00f08947 */ /* 0x002fea000383ffff */
[----:B------:R-:W-:Y:S05]  /*21f30*/  BRA `(.L_x_838) ;  /* 0xffffff9400b87947 */ /* 0x000fea000383ffff */
.L_x_692:
[----:B-1----:R1:W2:Y:S02]  /*21f40*/  SYNCS.PHASECHK.TRANS64.TRYWAIT P0, [R11+URZ+0x2a8a0], R10 ;  /* 0x02a8a00a0b0075a7 */ /* 0x0022a4000800017f */
[----:B--2---:R-:W-:Y:S05]  /*21f50*/  @!P0 NANOSLEEP.SYNCS 0x989680 ;  /* 0x009896800000895d */ /* 0x004fea0003900000 */
[----:B------:R-:W2:Y:S02]  /*21f60*/  @!P0 SYNCS.PHASECHK.TRANS64 P0, [R11+URZ+0x2a8a0], R10 ;  /* 0x02a8a00a0b0085a7 */ /* 0x000ea4000800007f */
[----:B--2---:R-:W-:Y:S05]  /*21f70*/  @!P0 BRA `(.L_x_692) ;  /* 0xfffffffc00f08947 */ /* 0x004fea000383ffff */
[----:B------:R-:W-:Y:S05]  /*21f80*/  BRA `(.L_x_839) ;  /* 0xffffff9400d07947 */ /* 0x000fea000383ffff */
.L_x_699:
[----:B0-----:R0:W2:Y:S02]  /*21f90*/  SYNCS.PHASECHK.TRANS64.TRYWAIT P0, [R11+URZ+0x2a8c0], R10 ;  /* 0x02a8c00a0b0075a7 */ /* 0x0010a4000800017f */
[----:B--2---:R-:W-:Y:S05]  /*21fa0*/  @!P0 NANOSLEEP.SYNCS 0x989680 ;  /* 0x009896800000895d */ /* 0x004fea0003900000 */
[----:B------:R-:W2:Y:S02]  /*21fb0*/  @!P0 SYNCS.PHASECHK.TRANS64 P0, [R11+URZ+0x2a8c0], R10 ;  /* 0x02a8c00a0b0085a7 */ /* 0x000ea4000800007f */
[----:B--2---:R-:W-:Y:S05]  /*21fc0*/  @!P0 BRA `(.L_x_699) ;  /* 0xfffffffc00f08947 */ /* 0x004fea000383ffff */
[----:B------:R-:W-:Y:S05]  /*21fd0*/  BRA `(.L_x_840) ;  /* 0xffffff9800c87947 */ /* 0x000fea000383ffff */
.L_x_707:
[----:B-1----:R1:W2:Y:S02]  /*21fe0*/  SYNCS.PHASECHK.TRANS64.TRYWAIT P2, [R10+URZ+0x2a8a0], R9 ;  /* 0x02a8a0090a0075a7 */ /* 0x0022a4000804017f */
[----:B--2---:R-:W-:Y:S05]  /*21ff0*/  @!P2 NANOSLEEP.SYNCS 0x989680 ;  /* 0x009896800000a95d */ /* 0x004fea0003900000 */
[----:B------:R-:W2:Y:S02]  /*22000*/  @!P2 SYNCS.PHASECHK.TRANS64 P2, [R10+URZ+0x2a8a0], R9 ;  /* 0x02a8a0090a00a5a7 */ /* 0x000ea4000804007f */
[----:B--2---:R-:W-:Y:S05]  /*22010*/  @!P2 BRA `(.L_x_707) ;  /* 0xfffffffc00f0a947 */ /* 0x004fea000383ffff */
[----:B------:R-:W-:Y:S05]  /*22020*/  BRA `(.L_x_841) ;  /* 0xffffff9c00c47947 */ /* 0x000fea000383ffff */
.L_x_714:
[----:B0-----:R0:W2:Y:S02]  /*22030*/  SYNCS.PHASECHK.TRANS64.TRYWAIT P2, [R10+URZ+0x2a8c0], R9 ;  /* 0x02a8c0090a0075a7 */ /* 0x0010a4000804017f */
[----:B--2---:R-:W-:Y:S05]  /*22040*/  @!P2 NANOSLEEP.SYNCS 0x989680 ;  /* 0x009896800000a95d */ /* 0x004fea0003900000 */
[----:B------:R-:W2:Y:S02]  /*22050*/  @!P2 SYNCS.PHASECHK.TRANS64 P2, [R10+URZ+0x2a8c0], R9 ;  /* 0x02a8c0090a00a5a7 */ /* 0x000ea4000804007f */
[----:B--2---:R-:W-:Y:S05]  /*22060*/  @!P2 BRA `(.L_x_714) ;  /* 0xfffffffc00f0a947 */ /* 0x004fea000383ffff */
[----:B------:R-:W-:Y:S05]  /*22070*/  BRA `(.L_x_842) ;  /* 0xffffffa000b87947 */ /* 0x000fea000383ffff */
.L_x_730:
[----:B0-----:R-:W0:Y:S01]  /*22080*/  S2R R8, SR_TID.X ;  /* 0x0000000000087919 */ /* 0x001e220000002100 */
[----:B------:R-:W-:Y:S01]  /*22090*/  BSSY B0, `(.L_x_843) ;  /* 0x000000a000007945 */ /* 0x000fe20003800000 */
[----:B------:R-:W-:Y:S01]  /*220a0*/  IMAD.MOV.U32 R12, RZ, RZ, RZ ;  /* 0x000000ffff0c7224 */ /* 0x000fe200078e00ff */
[----:B------:R-:W-:Y:S01]  /*220b0*/  MOV R11, 0x1f ;  /* 0x0000001f000b7802 */ /* 0x000fe20000000f00 */
[----:B------:R-:W-:Y:S01]  /*220c0*/  IMAD.MOV.U32 R15, RZ, RZ, -0x1 ;  /* 0xffffffffff0f7424 */ /* 0x000fe200078e00ff */
[----:B0-----:R-:W-:-:S04]  /*220d0*/  SHF.R.U32.HI R8, RZ, 0x5, R8 ;  /* 0x00000005ff087819 */ /* 0x001fc80000011608 */
[----:B------:R-:W-:-:S04]  /*220e0*/  LOP3.LUT R8, R8, 0x3, RZ, 0xc0, !PT ;  /* 0x0000000308087812 */ /* 0x000fc800078ec0ff */
[----:B------:R-:W-:-:S07]  /*220f0*/  MOV R13, R8 ;  /* 0x00000008000d7202 */ /* 0x000fce0000000f00 */
[----:B-----5:R-:W-:Y:S05]  /*22100*/  WARPSYNC.COLLECTIVE R15, `(.L_x_844) ;  /* 0x000000000f087348 */ /* 0x020fea0003c00000 */
[----:B------:R0:W1:Y:S02]  /*22110*/  SHFL.IDX P6, R14, R13, R12, R11 ;  /* 0x0000000c0d0e7389 */ /* 0x00006400000c000b */
[----:B01---5:R-:W-:Y:S01]  /*22120*/  ENDCOLLECTIVE ;  /* 0x000000000000791b */ /* 0x023fe20003800000 */
.L_x_844:
[----:B------:R-:W-:Y:S05]  /*22130*/  BSYNC B0 ;  /* 0x0000000000007941 */ /* 0x000fea0003800000 */
.L_x_843:
[----:B------:R-:W-:Y:S05]  /*22140*/  BRA `(.L_x_845) ;  /* 0xffffffb000587947 */ /* 0x000fea000383ffff */
.L_x_733:
[----:B0-----:R0:W1:Y:S02]  /*22150*/  SYNCS.PHASECHK.TRANS64.TRYWAIT P0, [R7+URZ+0x2a840], R2 ;  /* 0x02a84002070075a7 */ /* 0x001064000800017f */
[----:B-1----:R-:W-:Y:S05]  /*22160*/  @!P0 NANOSLEEP.SYNCS 0x989680 ;  /* 0x009896800000895d */ /* 0x002fea0003900000 */
[----:B------:R-:W1:Y:S02]  /*22170*/  @!P0 SYNCS.PHASECHK.TRANS64 P0, [R7+URZ+0x2a840], R2 ;  /* 0x02a84002070085a7 */ /* 0x000e64000800007f */
[----:B-1----:R-:W-:Y:S05]  /*22180*/  @!P0 BRA `(.L_x_733) ;  /* 0xfffffffc00f08947 */ /* 0x002fea000383ffff */
[----:B------:R-:W-:Y:S05]  /*22190*/  BRA `(.L_x_846) ;  /* 0xffffffb000a87947 */ /* 0x000fea000383ffff */
.L_x_734:
        /* <DEDUP_REMOVED lines=8> */
.L_x_848:
[----:B------:R-:W-:Y:S05]  /*22220*/  BSYNC B0 ;  /* 0x0000000000007941 */ /* 0x000fea0003800000 */
.L_x_847:
[----:B------:R-:W-:Y:S01]  /*22230*/  IMAD.MOV.U32 R13, RZ, RZ, R4 ;  /* 0x000000ffff0d7224 */ /* 0x000fe200078e0004 */
[----:B------:R-:W-:Y:S01]  /*22240*/  MOV R12, RZ ;  /* 0x000000ff000c7202 */ /* 0x000fe20000000f00 */
[----:B------:R-:W-:Y:S01]  /*22250*/  IMAD.MOV.U32 R11, RZ, RZ, 0x181f ;  /* 0x0000181fff0b7424 */ /* 0x000fe200078e00ff */
[----:B------:R-:W-:Y:S01]  /*22260*/  MOV R15, 0xffffffff ;  /* 0xffffffff000f7802 */ /* 0x000fe20000000f00 */
[----:B------:R-:W-:Y:S01]  /*22270*/  @P0 IMAD R8, R5, 0x2, R22 ;  /* 0x0000000205080824 */ /* 0x000fe200078e0216 */
[----:B------:R-:W-:-:S07]  /*22280*/  MOV R2, R14 ;  /* 0x0000000e00027202 */ /* 0x000fce0000000f00 */
[----:B------:R-:W-:Y:S05]  /*22290*/  WARPSYNC.COLLECTIVE R15, `(.L_x_849) ;  /* 0x000000000f087348 */ /* 0x000fea0003c00000 */
[----:B------:R0:W1:Y:S02]  /*222a0*/  SHFL.IDX P6, R14, R13, R12, R11 ;  /* 0x0000000c0d0e7389 */ /* 0x00006400000c000b */
[----:B01----:R-:W-:Y:S01]  /*222b0*/  ENDCOLLECTIVE ;  /* 0x000000000000791b */ /* 0x003fe20003800000 */
.L_x_849:
[----:B------:R-:W-:Y:S01]  /*222c0*/  MOV R13, R0 ;  /* 0x00000000000d7202 */ /* 0x000fe20000000f00 */
[----:B------:R-:W-:Y:S02]  /*222d0*/  IMAD.MOV.U32 R12, RZ, RZ, 0x1 ;  /* 0x00000001ff0c7424 */ /* 0x000fe400078e00ff */
[----:B------:R-:W-:-:S07]  /*222e0*/  IMAD.MOV.U32 R3, RZ, RZ, R14 ;  /* 0x000000ffff037224 */ /* 0x000fce00078e000e */
[----:B------:R-:W-:Y:S05]  /*222f0*/  WARPSYNC.COLLECTIVE R15, `(.L_x_850) ;  /* 0x000000000f087348 */ /* 0x000fea0003c00000 */
[----:B------:R0:W1:Y:S02]  /*22300*/  SHFL.IDX P6, R14, R13, R12, R11 ;  /* 0x0000000c0d0e7389 */ /* 0x00006400000c000b */
[----:B01----:R-:W-:Y:S01]  /*22310*/  ENDCOLLECTIVE ;  /* 0x000000000000791b */ /* 0x003fe20003800000 */
.L_x_850:
[----:B------:R-:W-:-:S04]  /*22320*/  @P0 LEA R3, P1, R9, R3, 0x1 ;  /* 0x0000000309030211 */ /* 0x000fc800078208ff */
[----:B------:R-:W-:Y:S02]  /*22330*/  @P0 IADD3.X R2, RZ, R2, RZ, P1, !PT ;  /* 0x00000002ff020210 */ /* 0x000fe40000ffe4ff */
[----:B------:R-:W-:Y:S02]  /*22340*/  ISETP.GE.AND P1, PT, R6, 0x11, PT ;  /* 0x000000110600780c */ /* 0x000fe40003f26270 */
        /* <DEDUP_REMOVED lines=10> */
[----:B0-----:R-:W-:-:S07]  /*223f0*/  MOV R2, R14 ;  /* 0x0000000e00027202 */ /* 0x001fce0000000f00 */
[----:B------:R-:W-:Y:S05]  /*22400*/  WARPSYNC.COLLECTIVE R15, `(.L_x_851) ;  /* 0x000000000f087348 */ /* 0x000fea0003c00000 */
[----:B------:R0:W1:Y:S02]  /*22410*/  SHFL.IDX P6, R14, R13, R12, R11 ;  /* 0x0000000c0d0e7389 */ /* 0x00006400000c000b */
[----:B01----:R-:W-:Y:S01]  /*22420*/  ENDCOLLECTIVE ;  /* 0x000000000000791b */ /* 0x003fe20003800000 */
.L_x_851:
[----:B------:R-:W-:Y:S01]  /*22430*/  @P1 LEA R8, R5, R22, 0x1 ;  /* 0x0000001605081211 */ /* 0x000fe200078e08ff */
[----:B------:R-:W-:Y:S01]  /*22440*/  IMAD.MOV.U32 R13, RZ, RZ, R0 ;  /* 0x000000ffff0d7224 */ /* 0x000fe200078e0000 */
[----:B------:R-:W-:Y:S02]  /*22450*/  MOV R12, 0x2 ;  /* 0x00000002000c7802 */ /* 0x000fe40000000f00 */
[----:B------:R-:W-:-:S07]  /*22460*/  MOV R3, R14 ;  /* 0x0000000e00037202 */ /* 0x000fce0000000f00 */
[----:B------:R-:W-:Y:S05]  /*22470*/  WARPSYNC.COLLECTIVE R15, `(.L_x_852) ;  /* 0x000000000f087348 */ /* 0x000fea0003c00000 */
[----:B------:R0:W1:Y:S02]  /*22480*/  SHFL.IDX P6, R14, R13, R12, R11 ;  /* 0x0000000c0d0e7389 */ /* 0x00006400000c000b */
[----:B01----:R-:W-:Y:S01]  /*22490*/  ENDCOLLECTIVE ;  /* 0x000000000000791b */ /* 0x003fe20003800000 */
.L_x_852:
        /* <DEDUP_REMOVED lines=17> */
.L_x_853:
[----:B------:R-:W-:Y:S01]  /*225b0*/  @P1 IMAD R8, R5, 0x2, R22 ;  /* 0x0000000205081824 */ /* 0x000fe200078e0216 */
[----:B------:R-:W-:Y:S01]  /*225c0*/  MOV R13, R0 ;  /* 0x00000000000d7202 */ /* 0x000fe20000000f00 */
[----:B------:R-:W-:Y:S02]  /*225d0*/  IMAD.MOV.U32 R12, RZ, RZ, 0x3 ;  /* 0x00000003ff0c7424 */ /* 0x000fe400078e00ff */
[----:B------:R-:W-:-:S07]  /*225e0*/  IMAD.MOV.U32 R3, RZ, RZ, R14 ;  /* 0x000000ffff037224 */ /* 0x000fce00078e000e */
[----:B------:R-:W-:Y:S05]  /*225f0*/  WARPSYNC.COLLECTIVE R15, `(.L_x_854) ;  /* 0x000000000f087348 */ /* 0x000fea0003c00000 */
[----:B------:R0:W1:Y:S02]  /*22600*/  SHFL.IDX P6, R14, R13, R12, R11 ;  /* 0x0000000c0d0e7389 */ /* 0x00006400000c000b */
[----:B01----:R-:W-:Y:S01]  /*22610*/  ENDCOLLECTIVE ;  /* 0x000000000000791b */ /* 0x003fe20003800000 */
.L_x_854:
[----:B------:R-:W-:-:S04]  /*22620*/  @P1 LEA R3, P0, R9, R3, 0x1 ;  /* 0x0000000309031211 */ /* 0x000fc800078008ff */
[----:B------:R-:W-:-:S04]  /*22630*/  @P1 IADD3.X R2, RZ, R2, RZ, P0, !PT ;  /* 0x00000002ff021210 */ /* 0x000fc800007fe4ff */
        /* <DEDUP_REMOVED lines=15> */
.L_x_855:
[----:B------:R-:W-:Y:S01]  /*22730*/  @P1 LEA R8, R5, R22, 0x1 ;  /* 0x0000001605081211 */ /* 0x000fe200078e08ff */
[----:B------:R-:W-:Y:S01]  /*22740*/  IMAD.MOV.U32 R13, RZ, RZ, R0 ;  /* 0x000000ffff0d7224 */ /* 0x000fe200078e0000 */
[----:B------:R-:W-:Y:S02]  /*22750*/  MOV R12, 0x4 ;  /* 0x00000004000c7802 */ /* 0x000fe40000000f00 */
[----:B------:R-:W-:-:S07]  /*22760*/  MOV R3, R14 ;  /* 0x0000000e00037202 */ /* 0x000fce0000000f00 */
[----:B------:R-:W-:Y:S05]  /*22770*/  WARPSYNC.COLLECTIVE R15, `(.L_x_856) ;  /* 0x000000000f087348 */ /* 0x000fea0003c00000 */
[----:B------:R0:W1:Y:S02]  /*22780*/  SHFL.IDX P6, R14, R13, R12, R11 ;  /* 0x0000000c0d0e7389 */ /* 0x00006400000c000b */
[----:B01----:R-:W-:Y:S01]  /*22790*/  ENDCOLLECTIVE ;  /* 0x000000000000791b */ /* 0x003fe20003800000 */
.L_x_856:
        /* <DEDUP_REMOVED lines=17> */
.L_x_857:
[----:B------:R-:W-:Y:S01]  /*228b0*/  @P1 IMAD R8, R5, 0x2, R22 ;  /* 0x0000000205081824 */ /* 0x000fe200078e0216 */
[----:B------:R-:W-:Y:S01]  /*228c0*/  MOV R13, R0 ;  /* 0x00000000000d7202 */ /* 0x000fe20000000f00 */
[----:B------:R-:W-:Y:S02]  /*228d0*/  IMAD.MOV.U32 R12, RZ, RZ, 0x5 ;  /* 0x00000005ff0c7424 */ /* 0x000fe400078e00ff */
[----:B------:R-:W-:-:S07]  /*228e0*/  IMAD.MOV.U32 R3, RZ, RZ, R14 ;  /* 0x000000ffff037224 */ /* 0x000fce00078e000e */
[----:B------:R-:W-:Y:S05]  /*228f0*/  WARPSYNC.COLLECTIVE R15, `(.L_x_858) ;  /* 0x000000000f087348 */ /* 0x000fea0003c00000 */
[----:B------:R0:W1:Y:S02]  /*22900*/  SHFL.IDX P6, R14, R13, R12, R11 ;  /* 0x0000000c0d0e7389 */ /* 0x00006400000c000b */
[----:B01----:R-:W-:Y:S01]  /*22910*/  ENDCOLLECTIVE ;  /* 0x000000000000791b */ /* 0x003fe20003800000 */
.L_x_858:
[----:B------:R-:W-:-:S04]  /*22920*/  @P1 LEA R3, P0, R9, R3, 0x1 ;  /* 0x0000000309031211 */ /* 0x000fc800078008ff */
[----:B------:R-:W-:-:S04]  /*22930*/  @P1 IADD3.X R2, RZ, R2, RZ, P0, !PT ;  /* 0x00000002ff021210 */ /* 0x000fc800007fe4ff */
[----:B------:R-:W-:Y:S01]  /*22940*/  @P1 LOP3.LUT R3, R3, R2, RZ, 0x3c, !PT ;  /* 0x0000000203031212 */ /* 0x000fe200078e3cff */
[----:B------:R-:W-:-:S03]  /*22950*/  IMAD.MOV.U32 R13, RZ, RZ, R4 ;  /* 0x000000ffff0d7224 */ /* 0x000fc600078e0004 */
[----:B------:R-:W-:-:S04]  /*22960*/  @P1 LOP3.LUT R2, R3, R2, RZ, 0x3c, !PT ;  /* 0x0000000203021212 */ /* 0x000fc800078e3cff */
[----:B------:R-:W-:Y:S02]  /*22970*/  @P1 LOP3.LUT R3, R3, R2, RZ, 0x3c, !PT ;  /* 0x0000000203031212 */ /* 0x000fe400078e3cff */
[----:B------:R-:W-:-:S03]  /*22980*/  MOV R0, R14 ;  /* 0x0000000e00007202 */ /* 0x000fc60000000f00 */
[----:B------:R-:W-:Y:S01]  /*22990*/  @!PT LDS RZ, [RZ] ;  /* 0x00000000fffff984 */ /* 0x000fe20000000800 */
[----:B------:R-:W-:Y:S01]  /*229a0*/  @!PT LDS RZ, [RZ] ;  /* 0x00000000fffff984 */ /* 0x000fe20000000800 */
[----:B------:R-:W-:Y:S01]  /*229b0*/  @!PT LDS RZ, [RZ] ;  /* 0x00000000fffff984 */ /* 0x000fe20000000800 */
[----:B------:R0:W-:Y:S04]  /*229c0*/  @P1 LDGSTS.E.BYPASS.LTC128B.128 [R8+0x1a400], desc[UR56][R2.64], !P4 ;  /* 0x1a40000002081fae */ /* 0x0001e8000e101d78 */
[----:B0-----:R-:W-:Y:S05]  /*229d0*/  WARPSYNC.COLLECTIVE R15, `(.L_x_859) ;  /* 0x000000000f087348 */ /* 0x001fea0003c00000 */
[----:B------:R1:W2:Y:S02]  /*229e0*/  SHFL.IDX P6, R14, R13, R12, R11 ;  /* 0x0000000c0d0e7389 */ /* 0x0002a400000c000b */
[----:B012---:R-:W-:Y:S01]  /*229f0*/  ENDCOLLECTIVE ;  /* 0x000000000000791b */ /* 0x007fe20003800000 */
.L_x_859:
[----:B------:R-:W-:Y:S01]  /*22a00*/  @!PT LDS RZ, [RZ] ;  /* 0x00000000fffff984 */ /* 0x000fe20000000800 */
[----:B------:R-:W-:Y:S01]  /*22a10*/  @!PT LDS RZ, [RZ] ;  /* 0x00000000fffff984 */ /* 0x000fe20000000800 */
[----:B------:R-:W-:Y:S01]  /*22a20*/  @!PT LDS RZ, [RZ] ;  /* 0x00000000fffff984 */ /* 0x000fe20000000800 */
[----:B------:R-:W-:Y:S04]  /*22a30*/  @P1 LDGSTS.E.BYPASS.LTC128B.128 [R8+0x1d400], desc[UR56][R2.64+0x80], !P3 ;  /* 0x1d40008002081fae */ /* 0x000fe8000d901d78 */
[----:B------:R0:W-:Y:S02]  /*22a40*/  @P1 LDGSTS.E.BYPASS.LTC128B.128 [R8+0x20400], desc[UR56][R2.64+0x100], !P2 ;  /* 0x2040010002081fae */ /* 0x0001e4000d101d78 */
[----:B0-----:R-:W-:Y:S01]  /*22a50*/  MOV R2, R14 ;  /* 0x0000000e00027202 */ /* 0x001fe20000000f00 */
[----:B------:R-:W-:Y:S06]  /*22a60*/  BRA `(.L_x_860) ;  /* 0xffffffac00f07947 */ /* 0x000fec000383ffff */
.L_x_739:
[----:B------:R-:W-:Y:S01]  /*22a70*/  IMAD.MOV.U32 R13, RZ, RZ, R5 ;  /* 0x000000ffff0d7224 */ /* 0x000fe200078e0005 */
[----:B------:R-:W-:Y:S01]  /*22a80*/  MOV R12, RZ ;  /* 0x000000ff000c7202 */ /* 0x000fe20000000f00 */
[----:B------:R-:W-:Y:S01]  /*22a90*/  IMAD.MOV.U32 R11, RZ, RZ, 0x181f ;  /* 0x0000181fff0b7424 */ /* 0x000fe200078e00ff */
[----:B------:R-:W-:Y:S01]  /*22aa0*/  MOV R15, 0xffffffff ;  /* 0xffffffff000f7802 */ /* 0x000fe20000000f00 */
[----:B-----5:R-:W-:Y:S01]  /*22ab0*/  IMAD R6, R17, R8, RZ ;  /* 0x0000000811067224 */ /* 0x020fe200078e02ff */
[----:B------:R-:W-:-:S07]  /*22ac0*/  IADD3 R4, R10, R4, RZ ;  /* 0x000000040a047210 */ /* 0x000fce0007ffe0ff */
[----:B------:R-:W-:Y:S05]  /*22ad0*/  WARPSYNC.COLLECTIVE R15, `(.L_x_861) ;  /* 0x000000000f087348 */ /* 0x000fea0003c00000 */
[----:B------:R0:W1:Y:S02]  /*22ae0*/  SHFL.IDX P6, R14, R13, R12, R11 ;  /* 0x0000000c0d0e7389 */ /* 0x00006400000c000b */
[----:B01----:R-:W-:Y:S01]  /*22af0*/  ENDCOLLECTIVE ;  /* 0x000000000000791b */ /* 0x003fe20003800000 */
.L_x_861:
[----:B------:R-:W-:Y:S02]  /*22b00*/  ISETP.GE.AND P1, PT, R4, R6, PT ;  /* 0x000000060400720c */ /* 0x000fe40003f26270 */
[----:B------:R-:W-:Y:S01]  /*22b10*/  MOV R13, R0 ;  /* 0x00000000000d7202 */ /* 0x000fe20000000f00 */
[----:B------:R-:W-:-:S10]  /*22b20*/  IMAD.MOV.U32 R2, RZ, RZ, R14 ;  /* 0x000000ffff027224 */ /* 0x000fd400078e000e */
[----:B------:R-:W-:Y:S05]  /*22b30*/  WARPSYNC.COLLECTIVE R15, `(.L_x_862) ;  /* 0x000000000f087348 */ /* 0x000fea0003c00000 */
[----:B------:R0:W1:Y:S02]  /*22b40*/  SHFL.IDX P6, R14, R13, R12, R11 ;  /* 0x0000000c0d0e7389 */ /* 0x00006400000c000b */
[----:B01----:R-:W-:Y:S01]  /*22b50*/  ENDCOLLECTIVE ;  /* 0x000000000000791b */ /* 0x003fe20003800000 */
.L_x_862:
[----:B------:R-:W-:Y:S01]  /*22b60*/  MOV R13, R5 ;  /* 0x00000005000d7202 */ /* 0x000fe20000000f00 */
[----:B------:R-:W-:Y:S02]  /*22b70*/  IMAD.MOV.U32 R12, RZ, RZ, 0x1 ;  /* 0x00000001ff0c7424 */ /* 0x000fe400078e00ff */
[----:B------:R-:W-:-:S07]  /*22b80*/  IMAD.MOV.U32 R3, RZ, RZ, R14 ;  /* 0x000000ffff037224 */ /* 0x000fce00078e000e */
[----:B------:R-:W-:Y:S05]  /*22b90*/  WARPSYNC.COLLECTIVE R15, `(.L_x_863) ;  /* 0x000000000f087348 */ /* 0x000fea0003c00000 */
[----:B------:R0:W1:Y:S02]  /*22ba0*/  SHFL.IDX P6, R14, R13, R12, R11 ;  /* 0x0000000c0d0e7389 */ /* 0x00006400000c000b */
[----:B01----:R-:W-:Y:S01]  /*22bb0*/  ENDCOLLECTIVE ;  /* 0x000000000000791b */ /* 0x003fe20003800000 */
.L_x_863:
[----:B------:R-:W-:-:S05]  /*22bc0*/  @!P1 LEA R7, P4, R9, R3, 0x1 ;  /* 0x0000000309079211 */ /* 0x000fca00078808ff */
[----:B------:R-:W-:Y:S01]  /*22bd0*/  @!P1 IMAD.X R3, RZ, RZ, R2, P4 ;  /* 0x000000ffff039224 */ /* 0x000fe200020e0602 */
[----:B------:R-:W-:Y:S01]  /*22be0*/  @!P1 MOV R2, R7 ;  /* 0x0000000700029202 */ /* 0x000fe20000000f00 */
[----:B------:R-:W-:Y:S02]  /*22bf0*/  VIADD R7, R4, 0x10 ;  /* 0x0000001004077836 */ /* 0x000fe40000000000 */
[----:B------:R-:W-:Y:S02]  /*22c00*/  IMAD.MOV.U32 R13, RZ, RZ, R0 ;  /* 0x000000ffff0d7224 */ /* 0x000fe400078e0000 */
[----:B------:R-:W-:Y:S01]  /*22c10*/  @!PT LDS RZ, [RZ] ;  /* 0x00000000fffff984 */ /* 0x000fe20000000800 */
[----:B------:R-:W-:Y:S01]  /*22c20*/  @!PT LDS RZ, [RZ] ;  /* 0x00000000fffff984 */ /* 0x000fe20000000800 */
[----:B------:R-:W-:Y:S01]  /*22c30*/  @!PT LDS RZ, [RZ] ;  /* 0x00000000fffff984 */ /* 0x000fe20000000800 */
[----:B------:R-:W-:Y:S04]  /*22c40*/  @!P1 LDGSTS.E.BYPASS.LTC128B.128 [R35+0xc400], desc[UR56][R2.64], !P3 ;  /* 0x0c40000002239fae */ /* 0x000fe8000d901d78 */
[----:B------:R-:W-:Y:S04]  /*22c50*/  @!P1 LDGSTS.E.BYPASS.LTC128B.128 [R35+0x10400], desc[UR56][R2.64+0x80], !P2 ;  /* 0x1040008002239fae */ /* 0x000fe8000d101d78 */
[----:B------:R0:W-:Y:S01]  /*22c60*/  @!P1 LDGSTS.E.BYPASS.LTC128B.128 [R35+0x14400], desc[UR56][R2.64+0x100], !P0 ;  /* 0x1440010002239fae */ /* 0x0001e2000c101d78 */
[----:B------:R-:W-:-:S02]  /*22c70*/  ISETP.GE.AND P1, PT, R7, R6, PT ;  /* 0x000000060700720c */ /* 0x000fc40003f26270 */
[----:B0-----:R-:W-:-:S11]  /*22c80*/  MOV R2, R14 ;  /* 0x0000000e00027202 */ /* 0x001fd60000000f00 */
[----:B------:R-:W-:Y:S05]  /*22c90*/  WARPSYNC.COLLECTIVE R15, `(.L_x_864) ;  /* 0x000000000f087348 */ /* 0x000fea0003c00000 */
[----:B------:R0:W1:Y:S02]  /*22ca0*/  SHFL.IDX P6, R14, R13, R12, R11 ;  /* 0x0000000c0d0e7389 */ /* 0x00006400000c000b */
[----:B01----:R-:W-:Y:S01]  /*22cb0*/  ENDCOLLECTIVE ;  /* 0x000000000000791b */ /* 0x003fe20003800000 */
.L_x_864:
[----:B------:R-:W-:Y:S01]  /*22cc0*/  IMAD.MOV.U32 R13, RZ, RZ, R5 ;  /* 0x000000ffff0d7224 */ /* 0x000fe200078e0005 */
[----:B------:R-:W-:Y:S02]  /*22cd0*/  MOV R12, 0x2 ;  /* 0x00000002000c7802 */ /* 0x000fe40000000f00 */
[----:B------:R-:W-:-:S07]  /*22ce0*/  MOV R3, R14 ;  /* 0x0000000e00037202 */ /* 0x000fce0000000f00 */
[----:B------:R-:W-:Y:S05]  /*22cf0*/  WARPSYNC.COLLECTIVE R15, `(.L_x_865) ;  /* 0x000000000f087348 */ /* 0x000fea0003c00000 */
[----:B------:R0:W1:Y:S02]  /*22d00*/  SHFL.IDX P6, R14, R13, R12, R11 ;  /* 0x0000000c0d0e7389 */ /* 0x00006400000c000b */
[----:B01----:R-:W-:Y:S01]  /*22d10*/  ENDCOLLECTIVE ;  /* 0x000000000000791b */ /* 0x003fe20003800000 */
.L_x_865:
[----:B------:R-:W-:-:S05]  /*22d20*/  @!P1 LEA R7, P4, R9, R3, 0x1 ;  /* 0x0000000309079211 */ /* 0x000fca00078808ff */
[----:B------:R-:W-:Y:S01]  /*22d30*/  @!P1 IMAD.X R8, RZ, RZ, R2, P4 ;  /* 0x000000ffff089224 */ /* 0x000fe200020e0602 */
[----:B------:R-:W-:Y:S02]  /*22d40*/  @!P1 MOV R2, R7 ;  /* 0x0000000700029202 */ /* 0x000fe40000000f00 */
[----:B------:R-:W-:Y:S01]  /*22d50*/  IADD3 R7, R4, 0x20, RZ ;  /* 0x0000002004077810 */ /* 0x000fe20007ffe0ff */
[----:B------:R-:W-:Y:S01]  /*22d60*/  @!P1 IMAD.MOV.U32 R3, RZ, RZ, R8 ;  /* 0x000000ffff039224 */ /* 0x000fe200078e0008 */
[----:B------:R-:W-:-:S04]  /*22d70*/  MOV R13, R0 ;  /* 0x00000000000d7202 */ /* 0x000fc80000000f00 */
[----:B------:R-:W-:Y:S01]  /*22d80*/  @!PT LDS RZ, [RZ] ;  /* 0x00000000fffff984 */ /* 0x000fe20000000800 */
[----:B------:R-:W-:Y:S01]  /*22d90*/  @!PT LDS RZ, [RZ] ;  /* 0x00000000fffff984 */ /* 0x000fe20000000800 */
[----:B------:R-:W-:Y:S01]  /*22da0*/  @!PT LDS RZ, [RZ] ;  /* 0x00000000fffff984 */ /* 0x000fe20000000800 */
[----:B------:R-:W-:Y:S04]  /*22db0*/  @!P1 LDGSTS.E.BYPASS.LTC128B.128 [R35+0xcc00], desc[UR56][R2.64], !P3 ;  /* 0x0cc0000002239fae */ /* 0x000fe8000d901d78 */
[----:B------:R-:W-:Y:S04]  /*22dc0*/  @!P1 LDGSTS.E.BYPASS.LTC128B.128 [R35+0x10c00], desc[UR56][R2.64+0x80], !P2 ;  /* 0x10c0008002239fae */ /* 0x000fe8000d101d78 */
[----:B------:R0:W-:Y:S01]  /*22dd0*/  @!P1 LDGSTS.E.BYPASS.LTC128B.128 [R35+0x14c00], desc[UR56][R2.64+0x100], !P0 ;  /* 0x14c0010002239fae */ /* 0x0001e2000c101d78 */
[----:B------:R-:W-:Y:S01]  /*22de0*/  ISETP.GE.AND P1, PT, R7, R6, PT ;  /* 0x000000060700720c */ /* 0x000fe20003f26270 */
[----:B0-----:R-:W-:-:S12]  /*22df0*/  IMAD.MOV.U32 R2, RZ, RZ, R14 ;  /* 0x000000ffff027224 */ /* 0x001fd800078e000e */
[----:B------:R-:W-:Y:S05]  /*22e00*/  WARPSYNC.COLLECTIVE R15, `(.L_x_866) ;  /* 0x000000000f087348 */ /* 0x000fea0003c00000 */
[----:B------:R0:W1:Y:S02]  /*22e10*/  SHFL.IDX P6, R14, R13, R12, R11 ;  /* 0x0000000c0d0e7389 */ /* 0x00006400000c000b */
[----:B01----:R-:W-:Y:S01]  /*22e20*/  ENDCOLLECTIVE ;  /* 0x000000000000791b */ /* 0x003fe20003800000 */
.L_x_866:
[----:B------:R-:W-:Y:S01]  /*22e30*/  MOV R13, R5 ;  /* 0x00000005000d7202 */ /* 0x000fe20000000f00 */
[----:B------:R-:W-:Y:S02]  /*22e40*/  IMAD.MOV.U32 R12, RZ, RZ, 0x3 ;  /* 0x00000003ff0c7424 */ /* 0x000fe400078e00ff */
[----:B------:R-:W-:-:S07]  /*22e50*/  IMAD.MOV.U32 R3, RZ, RZ, R14 ;  /* 0x000000ffff037224 */ /* 0x000fce00078e000e */
[----:B------:R-:W-:Y:S05]  /*22e60*/  WARPSYNC.COLLECTIVE R15, `(.L_x_867) ;  /* 0x000000000f087348 */ /* 0x000fea0003c00000 */
[----:B------:R0:W1:Y:S02]  /*22e70*/  SHFL.IDX P6, R14, R13, R12, R11 ;  /* 0x0000000c0d0e7389 */ /* 0x00006400000c000b */
[----:B01----:R-:W-:Y:S01]  /*22e80*/  ENDCOLLECTIVE ;  /* 0x000000000000791b */ /* 0x003fe20003800000 */
.L_x_867:
[----:B------:R-:W-:-:S04]  /*22e90*/  @!P1 LEA R7, P4, R9, R3, 0x1 ;  /* 0x0000000309079211 */ /* 0x000fc800078808ff */
[----:B------:R-:W-:Y:S01]  /*22ea0*/  @!P1 IADD3.X R8, RZ, R2, RZ, P4, !PT ;  /* 0x00000002ff089210 */ /* 0x000fe200027fe4ff */
[----:B------:R-:W-:Y:S02]  /*22eb0*/  @!P1 IMAD.MOV.U32 R2, RZ, RZ, R7 ;  /* 0x000000ffff029224 */ /* 0x000fe400078e0007 */
[----:B------:R-:W-:Y:S01]  /*22ec0*/  VIADD R7, R4, 0x30 ;  /* 0x0000003004077836 */ /* 0x000fe20000000000 */
[----:B------:R-:W-:Y:S01]  /*22ed0*/  @!P1 MOV R3, R8 ;  /* 0x0000000800039202 */ /* 0x000fe20000000f00 */
[----:B------:R-:W-:-:S04]  /*22ee0*/  IMAD.MOV.U32 R13, RZ, RZ, R0 ;  /* 0x000000ffff0d7224 */ /* 0x000fc800078e0000 */
[----:B------:R-:W-:Y:S01]  /*22ef0*/  @!PT LDS RZ, [RZ] ;  /* 0x00000000fffff984 */ /* 0x000fe20000000800 */
[----:B------:R-:W-:Y:S01]  /*22f00*/  @!PT LDS RZ, [RZ] ;  /* 0x00000000fffff984 */ /* 0x000fe20000000800 */
[----:B------:R-:W-:Y:S01]  /*22f10*/  @!PT LDS RZ, [RZ] ;  /* 0x00000000fffff984 */ /* 0x000fe20000000800 */
[----:B------:R-:W-:Y:S04]  /*22f20*/  @!P1 LDGSTS.E.BYPASS.LTC128B.128 [R35+0xd400], desc[UR56][R2.64], !P3 ;  /* 0x0d40000002239fae */ /* 0x000fe8000d901d78 */
[----:B------:R-:W-:Y:S04]  /*22f30*/  @!P1 LDGSTS.E.BYPASS.LTC128B.128 [R35+0x11400], desc[UR56][R2.64+0x80], !P2 ;  /* 0x1140008002239fae */ /* 0x000fe8000d101d78 */
[----:B------:R0:W-:Y:S01]  /*22f40*/  @!P1 LDGSTS.E.BYPASS.LTC128B.128 [R35+0x15400], desc[UR56][R2.64+0x100], !P0 ;  /* 0x1540010002239fae */ /* 0x0001e2000c101d78 */
[----:B------:R-:W-:Y:S02]  /*22f50*/  ISETP.GE.AND P1, PT, R7, R6, PT ;  /* 0x000000060700720c */ /* 0x000fe40003f26270 */
[----:B0-----:R-:W-:-:S11]  /*22f60*/  MOV R2, R14 ;  /* 0x0000000e00027202 */ /* 0x001fd60000000f00 */
[----:B------:R-:W-:Y:S05]  /*22f70*/  WARPSYNC.COLLECTIVE R15, `(.L_x_868) ;  /* 0x000000000f087348 */ /* 0x000fea0003c00000 */
[----:B------:R0:W1:Y:S02]  /*22f80*/  SHFL.IDX P6, R14, R13, R12, R11 ;  /* 0x0000000c0d0e7389 */ /* 0x00006400000c000b */
[----:B01----:R-:W-:Y:S01]  /*22f90*/  ENDCOLLECTIVE ;  /* 0x000000000000791b */ /* 0x003fe20003800000 */
.L_x_868:
[----:B------:R-:W-:Y:S01]  /*22fa0*/  IMAD.MOV.U32 R13, RZ, RZ, R5 ;  /* 0x000000ffff0d7224 */ /* 0x000fe200078e0005 */
[----:B------:R-:W-:Y:S02]  /*22fb0*/  MOV R12, 0x4 ;  /* 0x00000004000c7802 */ /* 0x000fe40000000f00 */
[----:B------:R-:W-:-:S07]  /*22fc0*/  MOV R3, R14 ;  /* 0x0000000e00037202 */ /* 0x000fce0000000f00 */
[----:B------:R-:W-:Y:S05]  /*22fd0*/  WARPSYNC.COLLECTIVE R15, `(.L_x_869) ;  /* 0x000000000f087348 */ /* 0x000fea0003c00000 */
[----:B------:R0:W1:Y:S02]  /*22fe0*/  SHFL.IDX P6, R14, R13, R12, R11 ;  /* 0x0000000c0d0e7389 */ /* 0x00006400000c000b */
[----:B01----:R-:W-:Y:S01]  /*22ff0*/  ENDCOLLECTIVE ;  /* 0x000000000000791b */ /* 0x003fe20003800000 */
.L_x_869:
        /* <DEDUP_REMOVED lines=17> */
.L_x_870:
[----:B------:R-:W-:Y:S01]  /*23110*/  MOV R13, R5 ;  /* 0x00000005000d7202 */ /* 0x000fe20000000f00 */
[----:B------:R-:W-:Y:S02]  /*23120*/  IMAD.MOV.U32 R12, RZ, RZ, 0x5 ;  /* 0x00000005ff0c7424 */ /* 0x000fe400078e00ff */
[----:B------:R-:W-:-:S07]  /*23130*/  IMAD.MOV.U32 R3, RZ, RZ, R14 ;  /* 0x000000ffff037224 */ /* 0x000fce00078e000e */
[----:B------:R-:W-:Y:S05]  /*23140*/  WARPSYNC.COLLECTIVE R15, `(.L_x_871) ;  /* 0x000000000f087348 */ /* 0x000fea0003c00000 */
[----:B------:R0:W1:Y:S02]  /*23150*/  SHFL.IDX P6, R14, R13, R12, R11 ;  /* 0x0000000c0d0e7389 */ /* 0x00006400000c000b */
[----:B01----:R-:W-:Y:S01]  /*23160*/  ENDCOLLECTIVE ;  /* 0x000000000000791b */ /* 0x003fe20003800000 */
.L_x_871:
        /* <DEDUP_REMOVED lines=17> */
.L_x_872:
[----:B------:R-:W-:Y:S01]  /*23280*/  IMAD.MOV.U32 R13, RZ, RZ, R5 ;  /* 0x000000ffff0d7224 */ /* 0x000fe200078e0005 */
[----:B------:R-:W-:Y:S02]  /*23290*/  MOV R12, 0x6 ;  /* 0x00000006000c7802 */ /* 0x000fe40000000f00 */
[----:B------:R-:W-:-:S07]  /*232a0*/  MOV R3, R14 ;  /* 0x0000000e00037202 */ /* 0x000fce0000000f00 */
[----:B------:R-:W-:Y:S05]  /*232b0*/  WARPSYNC.COLLECTIVE R15, `(.L_x_873) ;  /* 0x000000000f087348 */ /* 0x000fea0003c00000 */
[----:B------:R0:W1:Y:S02]  /*232c0*/  SHFL.IDX P6, R14, R13, R12, R11 ;  /* 0x0000000c0d0e7389 */ /* 0x00006400000c000b */
[----:B01----:R-:W-:Y:S01]  /*232d0*/  ENDCOLLECTIVE ;  /* 0x000000000000791b */ /* 0x003fe20003800000 */
.L_x_873:
        /* <DEDUP_REMOVED lines=17> */
.L_x_874:
[----:B------:R-:W-:Y:S01]  /*233f0*/  IMAD.MOV.U32 R13, RZ, RZ, R5 ;  /* 0x000000ffff0d7224 */ /* 0x000fe200078e0005 */
[----:B------:R-:W-:Y:S01]  /*23400*/  MOV R12, 0x7 ;  /* 0x00000007000c7802 */ /* 0x000fe20000000f00 */
[----:B------:R-:W-:-:S07]  /*23410*/  IMAD.MOV.U32 R3, RZ, RZ, R14 ;  /* 0x000000ffff037224 */ /* 0x000fce00078e000e */
[----:B------:R-:W-:Y:S05]  /*23420*/  WARPSYNC.COLLECTIVE R15, `(.L_x_875) ;  /* 0x000000000f087348 */ /* 0x000fea0003c00000 */
[----:B------:R0:W1:Y:S02]  /*23430*/  SHFL.IDX P6, R14, R13, R12, R11 ;  /* 0x0000000c0d0e7389 */ /* 0x00006400000c000b */
[----:B01----:R-:W-:Y:S01]  /*23440*/  ENDCOLLECTIVE ;  /* 0x000000000000791b */ /* 0x003fe20003800000 */
.L_x_875:
[----:B------:R-:W-:-:S04]  /*23450*/  @!P1 LEA R7, P4, R9, R3, 0x1 ;  /* 0x0000000309079211 */ /* 0x000fc800078808ff */
[----:B------:R-:W-:Y:S01]  /*23460*/  @!P1 IADD3.X R8, RZ, R2, RZ, P4, !PT ;  /* 0x00000002ff089210 */ /* 0x000fe200027fe4ff */
[----:B------:R-:W-:-:S03]  /*23470*/  @!P1 IMAD.MOV.U32 R2, RZ, RZ, R7 ;  /* 0x000000ffff029224 */ /* 0x000fc600078e0007 */
[----:B------:R-:W-:Y:S02]  /*23480*/  @!P1 MOV R3, R8 ;  /* 0x0000000800039202 */ /* 0x000fe40000000f00 */
[----:B------:R-:W-:-:S03]  /*23490*/  MOV R13, R0 ;  /* 0x00000000000d7202 */ /* 0x000fc60000000f00 */
[----:B------:R-:W-:Y:S01]  /*234a0*/  @!PT LDS RZ, [RZ] ;  /* 0x00000000fffff984 */ /* 0x000fe20000000800 */
[----:B------:R-:W-:Y:S01]  /*234b0*/  @!PT LDS RZ, [RZ] ;  /* 0x00000000fffff984 */ /* 0x000fe20000000800 */
[----:B------:R-:W-:Y:S01]  /*234c0*/  @!PT LDS RZ, [RZ] ;  /* 0x00000000fffff984 */ /* 0x000fe20000000800 */
[----:B------:R0:W-:Y:S04]  /*234d0*/  @!P1 LDGSTS.E.BYPASS.LTC128B.128 [R35+0xf400], desc[UR56][R2.64], !P3 ;  /* 0x0f40000002239fae */ /* 0x0001e8000d901d78 */
[----:B------:R0:W-:Y:S01]  /*234e0*/  @!P1 LDGSTS.E.BYPASS.LTC128B.128 [R35+0x13400], desc[UR56][R2.64+0x80], !P2 ;  /* 0x1340008002239fae */ /* 0x0001e2000d101d78 */
[----:B------:R-:W-:-:S03]  /*234f0*/  IMAD.MOV.U32 R5, RZ, RZ, R14 ;  /* 0x000000ffff057224 */ /* 0x000fc600078e000e */
[----:B------:R0:W-:Y:S04]  /*23500*/  @!P1 LDGSTS.E.BYPASS.LTC128B.128 [R35+0x17400], desc[UR56][R2.64+0x100], !P0 ;  /* 0x1740010002239fae */ /* 0x0001e8000c101d78 */
[----:B0-----:R-:W-:Y:S05]  /*23510*/  WARPSYNC.COLLECTIVE R15, `(.L_x_876) ;  /* 0x000000000f087348 */ /* 0x001fea0003c00000 */
[----:B------:R1:W2:Y:S02]  /*23520*/  SHFL.IDX P6, R14, R13, R12, R11 ;  /* 0x0000000c0d0e7389 */ /* 0x0002a400000c000b */
[----:B012---:R-:W-:Y:S01]  /*23530*/  ENDCOLLECTIVE ;  /* 0x000000000000791b */ /* 0x007fe20003800000 */
.L_x_876:
[----:B------:R-:W-:Y:S05]  /*23540*/  BRA `(.L_x_877) ;  /* 0xffffffb0005c7947 */ /* 0x000fea000383ffff */
.L_x_744:
[----:B0-----:R0:W1:Y:S02]  /*23550*/  SYNCS.PHASECHK.TRANS64.TRYWAIT P0, [R22+URZ+0x2a820], R3 ;  /* 0x02a82003160075a7 */ /* 0x001064000800017f */
[----:B-1----:R-:W-:Y:S05]  /*23560*/  @!P0 NANOSLEEP.SYNCS 0x989680 ;  /* 0x009896800000895d */ /* 0x002fea0003900000 */
[----:B------:R-:W1:Y:S02]  /*23570*/  @!P0 SYNCS.PHASECHK.TRANS64 P0, [R22+URZ+0x2a820], R3 ;  /* 0x02a82003160085a7 */ /* 0x000e64000800007f */
[----:B-1----:R-:W-:Y:S05]  /*23580*/  @!P0 BRA `(.L_x_744) ;  /* 0xfffffffc00f08947 */ /* 0x002fea000383ffff */
[----:B------:R-:W-:Y:S05]  /*23590*/  BRA `(.L_x_878) ;  /* 0xffffffb000d47947 */ /* 0x000fea000383ffff */
.L_x_749:
[----:B0-----:R0:W1:Y:S02]  /*235a0*/  SYNCS.PHASECHK.TRANS64.TRYWAIT P0, [R6+URZ+0x2a840], R3 ;  /* 0x02a84003060075a7 */ /* 0x001064000800017f */
[----:B-1----:R-:W-:Y:S05]  /*235b0*/  @!P0 NANOSLEEP.SYNCS 0x989680 ;  /* 0x009896800000895d */ /* 0x002fea0003900000 */
[----:B------:R-:W1:Y:S02]  /*235c0*/  @!P0 SYNCS.PHASECHK.TRANS64 P0, [R6+URZ+0x2a840], R3 ;  /* 0x02a84003060085a7 */ /* 0x000e64000800007f */
[----:B-1----:R-:W-:Y:S05]  /*235d0*/  @!P0 BRA `(.L_x_749) ;  /* 0xfffffffc00f08947 */ /* 0x002fea000383ffff */
[----:B------:R-:W-:Y:S05]  /*235e0*/  BRA `(.L_x_879) ;  /* 0xffffffb400987947 */ /* 0x000fea000383ffff */
.L_x_750:
[----:B------:R-:W-:Y:S01]  /*235f0*/  BSSY B1, `(.L_x_880) ;  /* 0x0000008000017945 */ /* 0x000fe20003800000 */
[----:B------:R-:W-:Y:S01]  /*23600*/  IMAD.MOV.U32 R13, RZ, RZ, R5 ;  /* 0x000000ffff0d7224 */ /* 0x000fe200078e0005 */
[----:B------:R-:W-:Y:S01]  /*23610*/  MOV R12, RZ ;  /* 0x000000ff000c7202 */ /* 0x000fe20000000f00 */
[----:B------:R-:W-:Y:S01]  /*23620*/  IMAD.MOV.U32 R11, RZ, RZ, 0x181f ;  /* 0x0000181fff0b7424 */ /* 0x000fe200078e00ff */
[----:B------:R-:W-:-:S07]  /*23630*/  MOV R15, 0xffffffff ;  /* 0xffffffff000f7802 */ /* 0x000fce0000000f00 */
[----:B------:R-:W-:Y:S05]  /*23640*/  WARPSYNC.COLLECTIVE R15, `(.L_x_881) ;  /* 0x000000000f087348 */ /* 0x000fea0003c00000 */
[----:B------:R0:W1:Y:S02]  /*23650*/  SHFL.IDX P6, R14, R13, R12, R11 ;  /* 0x0000000c0d0e7389 */ /* 0x00006400000c000b */
[----:B01----:R-:W-:Y:S01]  /*23660*/  ENDCOLLECTIVE ;  /* 0x000000000000791b */ /* 0x003fe20003800000 */
.L_x_881:
[----:B------:R-:W-:Y:S05]  /*23670*/  BSYNC B1 ;  /* 0x0000000000017941 */ /* 0x000fea0003800000 */
.L_x_880:
[----:B------:R-:W0:Y:S01]  /*23680*/  S2R R34, SR_TID.X ;  /* 0x0000000000227919 */ /* 0x000e220000002100 */
[----:B------:R-:W-:Y:S01]  /*23690*/  MOV R13, R9 ;  /* 0x00000009000d7202 */ /* 0x000fe20000000f00 */
[----:B------:R-:W-:Y:S01]  /*236a0*/  IMAD.MOV.U32 R12, RZ, RZ, RZ ;  /* 0x000000ffff0c7224 */ /* 0x000fe200078e00ff */
[----:B------:R-:W-:Y:S01]  /*236b0*/  MOV R11, 0x181f ;  /* 0x0000181f000b7802 */ /* 0x000fe20000000f00 */
[----:B------:R-:W-:Y:S01]  /*236c0*/  IMAD.MOV.U32 R3, RZ, RZ, R14 ;  /* 0x000000ffff037224 */ /* 0x000fe200078e000e */
[----:B------:R-:W-:Y:S02]  /*236d0*/  MOV R15, 0xffffffff ;  /* 0xffffffff000f7802 */ /* 0x000fe40000000f00 */
[----:B------:R-:W-:-:S07]  /*236e0*/  LEA R4, R4, R22, 0x1 ;  /* 0x0000001604047211 */ /* 0x000fce00078e08ff */
[----:B0-----:R-:W-:Y:S05]  /*236f0*/  WARPSYNC.COLLECTIVE R15, `(.L_x_882) ;  /* 0x000000000f087348 */ /* 0x001fea0003c00000 */
[----:B------:R1:W2:Y:S02]  /*23700*/  SHFL.IDX P6, R14, R13, R12, R11 ;  /* 0x0000000c0d0e7389 */ /* 0x0002a400000c000b */
[----:B012---:R-:W-:Y:S01]  /*23710*/  ENDCOLLECTIVE ;  /* 0x000000000000791b */ /* 0x007fe20003800000 */
.L_x_882:
[----:B------:R-:W-:Y:S01]  /*23720*/  IMAD.MOV.U32 R13, RZ, RZ, R5 ;  /* 0x000000ffff0d7224 */ /* 0x000fe200078e0005 */
[----:B------:R-:W-:Y:S01]  /*23730*/  MOV R12, 0x1 ;  /* 0x00000001000c7802 */ /* 0x000fe20000000f00 */
[----:B------:R-:W-:Y:S02]  /*23740*/  IMAD.SHL.U32 R34, R34, 0x8, RZ ;  /* 0x0000000822227824 */ /* 0x000fe400078e00ff */
[----:B------:R-:W-:-:S07]  /*23750*/  IMAD.MOV.U32 R2, RZ, RZ, R14 ;  /* 0x000000ffff027224 */ /* 0x000fce00078e000e */
[----:B------:R-:W-:Y:S05]  /*23760*/  WARPSYNC.COLLECTIVE R15, `(.L_x_883) ;  /* 0x000000000f087348 */ /* 0x000fea0003c00000 */
[----:B------:R0:W1:Y:S02]  /*23770*/  SHFL.IDX P6, R14, R13, R12, R11 ;  /* 0x0000000c0d0e7389 */ /* 0x00006400000c000b */
[----:B01----:R-:W-:Y:S01]  /*23780*/  ENDCOLLECTIVE ;  /* 0x000000000000791b */ /* 0x003fe20003800000 */
.L_x_883:
[----:B------:R-:W-:-:S04]  /*23790*/  LOP3.LUT R34, R34, 0x38, RZ, 0xc0, !PT ;  /* 0x0000003822227812 */ /* 0x000fc800078ec0ff */
[----:B------:R-:W-:-:S04]  /*237a0*/  SHF.L.U32 R0, R34, 0x1, RZ ;  /* 0x0000000122007819 */ /* 0x000fc800000006ff */
[----:B------:R-:W-:-:S05]  /*237b0*/  IADD3 R2, P0, R2, R0, RZ ;  /* 0x0000000002027210 */ /* 0x000fca0007f1e0ff */
[----:B------:R-:W-:Y:S01]  /*237c0*/  IMAD.X R3, RZ, RZ, R3, P0 ;  /* 0x000000ffff037224 */ /* 0x000fe200000e0603 */
[----:B------:R-:W-:-:S04]  /*237d0*/  MOV R13, R9 ;  /* 0x00000009000d7202 */ /* 0x000fc80000000f00 */
        /* <DEDUP_REMOVED lines=10> */
.L_x_884:
[----:B------:R-:W-:Y:S01]  /*23880*/  IMAD.MOV.U32 R13, RZ, RZ, R5 ;  /* 0x000000ffff0d7224 */ /* 0x000fe200078e0005 */
[----:B------:R-:W-:Y:S01]  /*23890*/  MOV R12, 0x2 ;  /* 0x00000002000c7802 */ /* 0x000fe20000000f00 */
[----:B------:R-:W-:-:S07]  /*238a0*/  IMAD.MOV.U32 R2, RZ, RZ, R14 ;  /* 0x000000ffff027224 */ /* 0x000fce00078e000e */
[----:B------:R-:W-:Y:S05]  /*238b0*/  WARPSYNC.COLLECTIVE R15, `(.L_x_885) ;  /* 0x000000000f087348 */ /* 0x000fea0003c00000 */
[----:B------:R0:W1:Y:S02]  /*238c0*/  SHFL.IDX P6, R14, R13, R12, R11 ;  /* 0x0000000c0d0e7389 */ /* 0x00006400000c000b */
[----:B01----:R-:W-:Y:S01]  /*238d0*/  ENDCOLLECTIVE ;  /* 0x000000000000791b */ /* 0x003fe20003800000 */
.L_x_885:
[----:B------:R-:W-:-:S04]  /*238e0*/  IADD3 R2, P0, R2, R0, RZ ;  /* 0x0000000002027210 */ /* 0x000fc80007f1e0ff */
[----:B------:R-:W-:-:S05]  /*238f0*/  IADD3.X R3, RZ, R3, RZ, P0, !PT ;  /* 0x00000003ff037210 */ /* 0x000fca00007fe4ff */
[----:B------:R-:W-:Y:S01]  /*23900*/  @!PT LDS RZ, [RZ] ;  /* 0x00000000fffff984 */ /* 0x000fe20000000800 */
[----:B------:R-:W-:Y:S01]  /*23910*/  @!PT LDS RZ, [RZ] ;  /* 0x00000000fffff984 */ /* 0x000fe20000000800 */
[----:B------:R-:W-:Y:S01]  /*23920*/  @!PT LDS RZ, [RZ] ;  /* 0x00000000fffff984 */ /* 0x000fe20000000800 */
[----:B------:R0:W-:Y:S01]  /*23930*/  LDGSTS.E.BYPASS.LTC128B.128 [R4+0x18c00], desc[UR56][R2.64], !P3 ;  /* 0x18c0000002047fae */ /* 0x0001e2000d901d78 */
[----:B------:R-:W-:-:S03]  /*23940*/  MOV R13, R9 ;  /* 0x00000009000d7202 */ /* 0x000fc60000000f00 */
[----:B------:R0:W-:Y:S04]  /*23950*/  LDGSTS.E.BYPASS.LTC128B.128 [R4+0x1bc00], desc[UR56][R2.64+0x80], !P2 ;  /* 0x1bc0008002047fae */ /* 0x0001e8000d101d78 */
[----:B------:R0:W-:Y:S01]  /*23960*/  LDGSTS.E.BYPASS.LTC128B.128 [R4+0x1ec00], desc[UR56][R2.64+0x100], !P1 ;  /* 0x1ec0010002047fae */ /* 0x0001e2000c901d78 */
[----:B------:R-:W-:-:S07]  /*23970*/  IMAD.MOV.U32 R34, RZ, RZ, R14 ;  /* 0x000000ffff227224 */ /* 0x000fce00078e000e */
[----:B0-----:R-:W-:Y:S05]  /*23980*/  WARPSYNC.COLLECTIVE R15, `(.L_x_886) ;  /* 0x000000000f087348 */ /* 0x001fea0003c00000 */
[----:B------:R1:W2:Y:S02]  /*23990*/  SHFL.IDX P6, R14, R13, R12, R11 ;  /* 0x0000000c0d0e7389 */ /* 0x0002a400000c000b */
[----:B012---:R-:W-:Y:S01]  /*239a0*/  ENDCOLLECTIVE ;  /* 0x000000000000791b */ /* 0x007fe20003800000 */
.L_x_886:
[----:B------:R-:W-:Y:S01]  /*239b0*/  IMAD.MOV.U32 R13, RZ, RZ, R5 ;  /* 0x000000ffff0d7224 */ /* 0x000fe200078e0005 */
[----:B------:R-:W-:Y:S01]  /*239c0*/  MOV R12, 0x3 ;  /* 0x00000003000c7802 */ /* 0x000fe20000000f00 */
[----:B------:R-:W-:-:S07]  /*239d0*/  IMAD.MOV.U32 R2, RZ, RZ, R14 ;  /* 0x000000ffff027224 */ /* 0x000fce00078e000e */
[----:B------:R-:W-:Y:S05]  /*239e0*/  WARPSYNC.COLLECTIVE R15, `(.L_x_887) ;  /* 0x000000000f087348 */ /* 0x000fea0003c00000 */
[----:B------:R0:W1:Y:S02]  /*239f0*/  SHFL.IDX P6, R14, R13, R12, R11 ;  /* 0x0000000c0d0e7389 */ /* 0x00006400000c000b */
[----:B01----:R-:W-:Y:S01]  /*23a00*/  ENDCOLLECTIVE ;  /* 0x000000000000791b */ /* 0x003fe20003800000 */
.L_x_887:
        /* <DEDUP_REMOVED lines=13> */
.L_x_888:
[----:B------:R-:W-:Y:S01]  /*23ae0*/  IMAD.MOV.U32 R13, RZ, RZ, R5 ;  /* 0x000000ffff0d7224 */ /* 0x000fe200078e0005 */
[----:B------:R-:W-:Y:S01]  /*23af0*/  MOV R12, 0x4 ;  /* 0x00000004000c7802 */ /* 0x000fe20000000f00 */
[----:B------:R-:W-:-:S07]  /*23b00*/  IMAD.MOV.U32 R2, RZ, RZ, R14 ;  /* 0x000000ffff027224 */ /* 0x000fce00078e000e */
[----:B------:R-:W-:Y:S05]  /*23b10*/  WARPSYNC.COLLECTIVE R15, `(.L_x_889) ;  /* 0x000000000f087348 */ /* 0x000fea0003c00000 */
[----:B------:R0:W1:Y:S02]  /*23b20*/  SHFL.IDX P6, R14, R13, R12, R11 ;  /* 0x0000000c0d0e7389 */ /* 0x00006400000c000b */
[----:B01----:R-:W-:Y:S01]  /*23b30*/  ENDCOLLECTIVE ;  /* 0x000000000000791b */ /* 0x003fe20003800000 */
.L_x_889:
        /* <DEDUP_REMOVED lines=13> */
.L_x_890:
[----:B------:R-:W-:Y:S01]  /*23c10*/  IMAD.MOV.U32 R13, RZ, RZ, R5 ;  /* 0x000000ffff0d7224 */ /* 0x000fe200078e0005 */
[----:B------:R-:W-:Y:S01]  /*23c20*/  MOV R12, 0x5 ;  /* 0x00000005000c7802 */ /* 0x000fe20000000f00 */
[----:B------:R-:W-:-:S07]  /*23c30*/  IMAD.MOV.U32 R2, RZ, RZ, R14 ;  /* 0x000000ffff027224 */ /* 0x000fce00078e000e */
[----:B------:R-:W-:Y:S05]  /*23c40*/  WARPSYNC.COLLECTIVE R15, `(.L_x_891) ;  /* 0x000000000f087348 */ /* 0x000fea0003c00000 */
[----:B------:R0:W1:Y:S02]  /*23c50*/  SHFL.IDX P6, R14, R13, R12, R11 ;  /* 0x0000000c0d0e7389 */ /* 0x00006400000c000b */
[----:B01----:R-:W-:Y:S01]  /*23c60*/  ENDCOLLECTIVE ;  /* 0x000000000000791b */ /* 0x003fe20003800000 */
.L_x_891:
        /* <DEDUP_REMOVED lines=13> */
.L_x_892:
[----:B------:R-:W-:Y:S01]  /*23d40*/  IMAD.MOV.U32 R2, RZ, RZ, R14 ;  /* 0x000000ffff027224 */ /* 0x000fe200078e000e */
[----:B------:R-:W-:Y:S06]  /*23d50*/  BRA `(.L_x_893) ;  /* 0xffffffb000cc7947 */ /* 0x000fec000383ffff */
.L_x_755:
[----:B0-----:R0:W2:Y:S02]  /*23d60*/  SYNCS.PHASECHK.TRANS64.TRYWAIT P0, [R5+URZ+0x2a860], R2 ;  /* 0x02a86002050075a7 */ /* 0x0010a4000800017f */
[----:B--2---:R-:W-:Y:S05]  /*23d70*/  @!P0 NANOSLEEP.SYNCS 0x989680 ;  /* 0x009896800000895d */ /* 0x004fea0003900000 */
[----:B------:R-:W2:Y:S02]  /*23d80*/  @!P0 SYNCS.PHASECHK.TRANS64 P0, [R5+URZ+0x2a860], R2 ;  /* 0x02a86002050085a7 */ /* 0x000ea4000800007f */
[----:B--2---:R-:W-:Y:S05]  /*23d90*/  @!P0 BRA `(.L_x_755) ;  /* 0xfffffffc00f08947 */ /* 0x004fea000383ffff */
[----:B------:R-:W-:Y:S05]  /*23da0*/  BRA `(.L_x_894) ;  /* 0xffffffb4002c7947 */ /* 0x000fea000383ffff */
.L_x_756:
        /* <DEDUP_REMOVED lines=8> */
.L_x_896:
[----:B------:R-:W-:Y:S05]  /*23e30*/  BSYNC B1 ;  /* 0x0000000000017941 */ /* 0x000fea0003800000 */
.L_x_895:
[----:B------:R-:W-:Y:S01]  /*23e40*/  IMAD.MOV.U32 R13, RZ, RZ, R23 ;  /* 0x000000ffff0d7224 */ /* 0x000fe200078e0017 */
[----:B------:R-:W-:Y:S01]  /*23e50*/  MOV R12, RZ ;  /* 0x000000ff000c7202 */ /* 0x000fe20000000f00 */
[----:B------:R-:W-:Y:S01]  /*23e60*/  IMAD.MOV.U32 R11, RZ, RZ, 0x181f ;  /* 0x0000181fff0b7424 */ /* 0x000fe200078e00ff */
[----:B------:R-:W-:Y:S01]  /*23e70*/  MOV R15, 0xffffffff ;  /* 0xffffffff000f7802 */ /* 0x000fe20000000f00 */
[----:B------:R-:W-:Y:S01]  /*23e80*/  IMAD R4, R4, 0x2, R22 ;  /* 0x0000000204047824 */ /* 0x000fe200078e0216 */
[----:B------:R-:W-:-:S07]  /*23e90*/  MOV R3, R14 ;  /* 0x0000000e00037202 */ /* 0x000fce0000000f00 */
[----:B------:R-:W-:Y:S05]  /*23ea0*/  WARPSYNC.COLLECTIVE R15, `(.L_x_897) ;  /* 0x000000000f087348 */ /* 0x000fea0003c00000 */
[----:B------:R0:W1:Y:S02]  /*23eb0*/  SHFL.IDX P6, R14, R13, R12, R11 ;  /* 0x0000000c0d0e7389 */ /* 0x00006400000c000b */
[----:B01----:R-:W-:Y:S01]  /*23ec0*/  ENDCOLLECTIVE ;  /* 0x000000000000791b */ /* 0x003fe20003800000 */
.L_x_897:
[----:B------:R-:W-:Y:S01]  /*23ed0*/  MOV R13, R24 ;  /* 0x00000018000d7202 */ /* 0x000fe20000000f00 */
[----:B------:R-:W-:Y:S02]  /*23ee0*/  IMAD.MOV.U32 R12, RZ, RZ, 0x1 ;  /* 0x00000001ff0c7424 */ /* 0x000fe400078e00ff */
[----:B------:R-:W-:-:S07]  /*23ef0*/  IMAD.MOV.U32 R2, RZ, RZ, R14 ;  /* 0x000000ffff027224 */ /* 0x000fce00078e000e */
[----:B------:R-:W-:Y:S05]  /*23f00*/  WARPSYNC.COLLECTIVE R15, `(.L_x_898) ;  /* 0x000000000f087348 */ /* 0x000fea0003c00000 */
[----:B------:R0:W1:Y:S02]  /*23f10*/  SHFL.IDX P6, R14, R13, R12, R11 ;  /* 0x0000000c0d0e7389 */ /* 0x00006400000c000b */
[----:B01----:R-:W-:Y:S01]  /*23f20*/  ENDCOLLECTIVE ;  /* 0x000000000000791b */ /* 0x003fe20003800000 */
.L_x_898:
[----:B------:R-:W-:-:S04]  /*23f30*/  IADD3 R2, P1, R2, R0, RZ ;  /* 0x0000000002027210 */ /* 0x000fc80007f3e0ff */
[----:B------:R-:W-:Y:S02]  /*23f40*/  IADD3.X R3, RZ, R3, RZ, P1, !PT ;  /* 0x00000003ff037210 */ /* 0x000fe40000ffe4ff */
        /* <DEDUP_REMOVED lines=9> */
[----:B0-----:R-:W-:-:S07]  /*23fe0*/  MOV R3, R14 ;  /* 0x0000000e00037202 */ /* 0x001fce0000000f00 */
[----:B------:R-:W-:Y:S05]  /*23ff0*/  WARPSYNC.COLLECTIVE R15, `(.L_x_899) ;  /* 0x000000000f087348 */ /* 0x000fea0003c00000 */
[----:B------:R0:W1:Y:S02]  /*24000*/  SHFL.IDX P6, R14, R13, R12, R11 ;  /* 0x0000000c0d0e7389 */ /* 0x00006400000c000b */
[----:B01----:R-:W-:Y:S01]  /*24010*/  ENDCOLLECTIVE ;  /* 0x000000000000791b */ /* 0x003fe20003800000 */
.L_x_899:
[----:B------:R-:W-:Y:S01]  /*24020*/  MOV R13, R24 ;  /* 0x00000018000d7202 */ /* 0x000fe20000000f00 */
[----:B------:R-:W-:Y:S01]  /*24030*/  IMAD.MOV.U32 R12, RZ, RZ, 0x2 ;  /* 0x00000002ff0c7424 */ /* 0x000fe200078e00ff */
[----:B------:R-:W-:-:S07]  /*24040*/  MOV R2, R14 ;  /* 0x0000000e00027202 */ /* 0x000fce0000000f00 */
[----:B------:R-:W-:Y:S05]  /*24050*/  WARPSYNC.COLLECTIVE R15, `(.L_x_900) ;  /* 0x000000000f087348 */ /* 0x000fea0003c00000 */
[----:B------:R0:W1:Y:S02]  /*24060*/  SHFL.IDX P6, R14, R13, R12, R11 ;  /* 0x0000000c0d0e7389 */ /* 0x00006400000c000b */
[----:B01----:R-:W-:Y:S01]  /*24070*/  ENDCOLLECTIVE ;  /* 0x000000000000791b */ /* 0x003fe20003800000 */
.L_x_900:
[----:B------:R-:W-:-:S05]  /*24080*/  IADD3 R2, P2, R2, R0, RZ ;  /* 0x0000000002027210 */ /* 0x000fca0007f5e0ff */
[----:B------:R-:W-:Y:S01]  /*24090*/  IMAD.X R3, RZ, RZ, R3, P2 ;  /* 0x000000ffff037224 */ /* 0x000fe200010e0603 */
        /* <DEDUP_REMOVED lines=12> */
.L_x_901:
[----:B------:R-:W-:Y:S01]  /*24160*/  MOV R13, R24 ;  /* 0x00000018000d7202 */ /* 0x000fe20000000f00 */
[----:B------:R-:W-:Y:S01]  /*24170*/  IMAD.MOV.U32 R12, RZ, RZ, 0x3 ;  /* 0x00000003ff0c7424 */ /* 0x000fe200078e00ff */
[----:B------:R-:W-:-:S07]  /*24180*/  MOV R2, R14 ;  /* 0x0000000e00027202 */ /* 0x000fce0000000f00 */
[----:B------:R-:W-:Y:S05]  /*24190*/  WARPSYNC.COLLECTIVE R15, `(.L_x_902) ;  /* 0x000000000f087348 */ /* 0x000fea0003c00000 */
[----:B------:R0:W1:Y:S02]  /*241a0*/  SHFL.IDX P6, R14, R13, R12, R11 ;  /* 0x0000000c0d0e7389 */ /* 0x00006400000c000b */
[----:B01----:R-:W-:Y:S01]  /*241b0*/  ENDCOLLECTIVE ;  /* 0x000000000000791b */ /* 0x003fe20003800000 */
.L_x_902:
        /* <DEDUP_REMOVED lines=14> */
.L_x_903:
[----:B------:R-:W-:Y:S01]  /*242a0*/  MOV R13, R24 ;  /* 0x00000018000d7202 */ /* 0x000fe20000000f00 */
[----:B------:R-:W-:Y:S01]  /*242b0*/  IMAD.MOV.U32 R12, RZ, RZ, 0x4 ;  /* 0x00000004ff0c7424 */ /* 0x000fe200078e00ff */
[----:B------:R-:W-:-:S07]  /*242c0*/  MOV R2, R14 ;  /* 0x0000000e00027202 */ /* 0x000fce0000000f00 */
[----:B------:R-:W-:Y:S05]  /*242d0*/  WARPSYNC.COLLECTIVE R15, `(.L_x_904) ;  /* 0x000000000f087348 */ /* 0x000fea0003c00000 */
[----:B------:R0:W1:Y:S02]  /*242e0*/  SHFL.IDX P6, R14, R13, R12, R11 ;  /* 0x0000000c0d0e7389 */ /* 0x00006400000c000b */
[----:B01----:R-:W-:Y:S01]  /*242f0*/  ENDCOLLECTIVE ;  /* 0x000000000000791b */ /* 0x003fe20003800000 */
.L_x_904:
        /* <DEDUP_REMOVED lines=14> */
.L_x_905:
[----:B------:R-:W-:Y:S01]  /*243e0*/  MOV R13, R24 ;  /* 0x00000018000d7202 */ /* 0x000fe20000000f00 */
[----:B------:R-:W-:Y:S01]  /*243f0*/  IMAD.MOV.U32 R12, RZ, RZ, 0x5 ;  /* 0x00000005ff0c7424 */ /* 0x000fe200078e00ff */
[----:B------:R-:W-:-:S07]  /*24400*/  MOV R2, R14 ;  /* 0x0000000e00027202 */ /* 0x000fce0000000f00 */
[----:B------:R-:W-:Y:S05]  /*24410*/  WARPSYNC.COLLECTIVE R15, `(.L_x_906) ;  /* 0x000000000f087348 */ /* 0x000fea0003c00000 */
[----:B------:R0:W1:Y:S02]  /*24420*/  SHFL.IDX P6, R14, R13, R12, R11 ;  /* 0x0000000c0d0e7389 */ /* 0x00006400000c000b */
[----:B01----:R-:W-:Y:S01]  /*24430*/  ENDCOLLECTIVE ;  /* 0x000000000000791b */ /* 0x003fe20003800000 */
.L_x_906:
[----:B------:R-:W-:-:S05]  /*24440*/  IADD3 R2, P2, R2, R0, RZ ;  /* 0x0000000002027210 */ /* 0x000fca0007f5e0ff */
        /* <DEDUP_REMOVED lines=12> */
.L_x_907:
[----:B------:R-:W-:Y:S01]  /*24510*/  @!PT LDS RZ, [RZ] ;  /* 0x00000000fffff984 */ /* 0x000fe20000000800 */
[----:B------:R-:W-:Y:S01]  /*24520*/  @!PT LDS RZ, [RZ] ;  /* 0x00000000fffff984 */ /* 0x000fe20000000800 */
[----:B------:R-:W-:Y:S01]  /*24530*/  @!PT LDS RZ, [RZ] ;  /* 0x00000000fffff984 */ /* 0x000fe20000000800 */
[----:B------:R0:W-:Y:S02]  /*24540*/  LDGSTS.E.BYPASS.LTC128B.128 [R4+0x5400], desc[UR56][R2.64+0x80], !P2 ;  /* 0x0540008002047fae */ /* 0x0001e4000d101d78 */
[----:B0-----:R-:W-:Y:S01]  /*24550*/  MOV R2, R14 ;  /* 0x0000000e00027202 */ /* 0x001fe20000000f00 */
[----:B------:R-:W-:Y:S06]  /*24560*/  BRA `(.L_x_908) ;  /* 0xffffffb000187947 */ /* 0x000fec000383ffff */
.L_x_764:
[----:B0-----:R0:W1:Y:S02]  /*24570*/  SYNCS.PHASECHK.TRANS64.TRYWAIT P0, [R0+URZ+0x2a860], R3 ;  /* 0x02a86003000075a7 */ /* 0x001064000800017f */
[----:B-1----:R-:W-:Y:S05]  /*24580*/  @!P0 NANOSLEEP.SYNCS 0x989680 ;  /* 0x009896800000895d */ /* 0x002fea0003900000 */
[----:B------:R-:W1:Y:S02]  /*24590*/  @!P0 SYNCS.PHASECHK.TRANS64 P0, [R0+URZ+0x2a860], R3 ;  /* 0x02a86003000085a7 */ /* 0x000e64000800007f */
[----:B-1----:R-:W-:Y:S05]  /*245a0*/  @!P0 BRA `(.L_x_764) ;  /* 0xfffffffc00f08947 */ /* 0x002fea000383ffff */
[----:B------:R-:W-:Y:S05]  /*245b0*/  BRA `(.L_x_909) ;  /* 0xffffffb400307947 */ /* 0x000fea000383ffff */
.L_x_765:
        /* <DEDUP_REMOVED lines=8> */
.L_x_911:
[----:B------:R-:W-:Y:S05]  /*24640*/  BSYNC B0 ;  /* 0x0000000000007941 */ /* 0x000fea0003800000 */
.L_x_910:
[----:B------:R-:W0:Y:S01]  /*24650*/  S2R R5, SR_TID.X ;  /* 0x0000000000057919 */ /* 0x000e220000002100 */
[----:B------:R-:W-:Y:S01]  /*24660*/  MOV R13, R23 ;  /* 0x00000017000d7202 */ /* 0x000fe20000000f00 */
[----:B------:R-:W-:Y:S01]  /*24670*/  IMAD.MOV.U32 R12, RZ, RZ, RZ ;  /* 0x000000ffff0c7224 */ /* 0x000fe200078e00ff */
[----:B------:R-:W-:Y:S01]  /*24680*/  MOV R11, 0x181f ;  /* 0x0000181f000b7802 */ /* 0x000fe20000000f00 */
[----:B------:R-:W-:Y:S01]  /*24690*/  IMAD.MOV.U32 R15, RZ, RZ, -0x1 ;  /* 0xffffffffff0f7424 */ /* 0x000fe200078e00ff */
[C---:B------:R-:W-:Y:S01]  /*246a0*/  LOP3.LUT R2, R29.reuse, 0x1, RZ, 0xc0, !PT ;  /* 0x000000011d027812 */ /* 0x040fe200078ec0ff */
[----:B------:R-:W-:Y:S01]  /*246b0*/  IMAD.MOV.U32 R3, RZ, RZ, R14 ;  /* 0x000000ffff037224 */ /* 0x000fe200078e000e */
[----:B------:R-:W-:Y:S01]  /*246c0*/  LOP3.LUT P0, RZ, R29, 0x2, RZ, 0xc0, !PT ;  /* 0x000000021dff7812 */ /* 0x000fe2000780c0ff */
[----:B------:R-:W-:-:S12]  /*246d0*/  IMAD R4, R4, 0x2, R22 ;  /* 0x0000000204047824 */ /* 0x000fd800078e0216 */
[----:B0-----:R-:W-:Y:S05]  /*246e0*/  WARPSYNC.COLLECTIVE R15, `(.L_x_912) ;  /* 0x000000000f087348 */ /* 0x001fea0003c00000 */
[----:B------:R1:W2:Y:S02]  /*246f0*/  SHFL.IDX P6, R14, R13, R12, R11 ;  /* 0x0000000c0d0e7389 */ /* 0x0002a400000c000b */
[----:B012---:R-:W-:Y:S01]  /*24700*/  ENDCOLLECTIVE ;  /* 0x000000000000791b */ /* 0x007fe20003800000 */
.L_x_912:
[----:B------:R-:W-:Y:S02]  /*24710*/  ISETP.NE.U32.AND P1, PT, R2, 0x1, PT ;  /* 0x000000010200780c */ /* 0x000fe40003f25070 */
[C---:B------:R-:W-:Y:S02]  /*24720*/  ISETP.LT.OR P4, PT, R6.reuse, 0x1, !P0 ;  /* 0x000000010600780c */ /* 0x040fe40004781670 */
[----:B------:R-:W-:Y:S02]  /*24730*/  ISETP.LT.OR P3, PT, R6, 0x1, P1 ;  /* 0x000000010600780c */ /* 0x000fe40000f61670 */
[----:B------:R-:W-:Y:S01]  /*24740*/  MOV R13, R24 ;  /* 0x00000018000d7202 */ /* 0x000fe20000000f00 */
[----:B------:R-:W-:Y:S01]  /*24750*/  IMAD.MOV.U32 R12, RZ, RZ, 0x1 ;  /* 0x00000001ff0c7424 */ /* 0x000fe200078e00ff */
[----:B------:R-:W-:-:S04]  /*24760*/  SHF.L.U32 R5, R5, 0x3, RZ ;  /* 0x0000000305057819 */ /* 0x000fc800000006ff */
[----:B------:R-:W-:-:S05]  /*24770*/  LOP3.LUT R5, R5, 0x38, RZ, 0xc0, !PT ;  /* 0x0000003805057812 */ /* 0x000fca00078ec0ff */
[----:B------:R-:W-:-:S05]  /*24780*/  IMAD.SHL.U32 R5, R5, 0x2, RZ ;  /* 0x0000000205057824 */ /* 0x000fca00078e00ff */
[----:B------:R-:W-:-:S13]  /*24790*/  IADD3 R2, P2, R14, R5, RZ ;  /* 0x000000050e027210 */ /* 0x000fda0007f5e0ff */
[----:B------:R-:W-:Y:S05]  /*247a0*/  WARPSYNC.COLLECTIVE R15, `(.L_x_913) ;  /* 0x000000000f087348 */ /* 0x000fea0003c00000 */
[----:B------:R0:W1:Y:S02]  /*247b0*/  SHFL.IDX P6, R14, R13, R12, R11 ;  /* 0x0000000c0d0e7389 */ /* 0x00006400000c000b */
[----:B01----:R-:W-:Y:S01]  /*247c0*/  ENDCOLLECTIVE ;  /* 0x000000000000791b */ /* 0x003fe20003800000 */
.L_x_913:
[----:B------:R-:W-:-:S05]  /*247d0*/  IADD3.X R3, RZ, R3, RZ, P2, !PT ;  /* 0x00000003ff037210 */ /* 0x000fca00017fe4ff */
        /* <DEDUP_REMOVED lines=12> */
.L_x_914:
[----:B------:R-:W-:Y:S01]  /*248a0*/  IMAD.MOV.U32 R13, RZ, RZ, R24 ;  /* 0x000000ffff0d7224 */ /* 0x000fe200078e0018 */
[----:B------:R-:W-:Y:S02]  /*248b0*/  MOV R12, 0x2 ;  /* 0x00000002000c7802 */ /* 0x000fe40000000f00 */
[----:B------:R-:W-:-:S13]  /*248c0*/  IADD3 R2, P2, R14, R5, RZ ;  /* 0x000000050e027210 */ /* 0x000fda0007f5e0ff */
[----:B------:R-:W-:Y:S05]  /*248d0*/  WARPSYNC.COLLECTIVE R15, `(.L_x_915) ;  /* 0x000000000f087348 */ /* 0x000fea0003c00000 */
[----:B------:R0:W1:Y:S02]  /*248e0*/  SHFL.IDX P6, R14, R13, R12, R11 ;  /* 0x0000000c0d0e7389 */ /* 0x00006400000c000b */
[----:B01----:R-:W-:Y:S01]  /*248f0*/  ENDCOLLECTIVE ;  /* 0x000000000000791b */ /* 0x003fe20003800000 */
.L_x_915:
[----:B------:R-:W-:-:S05]  /*24900*/  IADD3.X R3, RZ, R8, RZ, P2, !PT ;  /* 0x00000008ff037210 */ /* 0x000fca00017fe4ff */
[----:B------:R-:W-:Y:S01]  /*24910*/  @!PT LDS RZ, [RZ] ;  /* 0x00000000fffff984 */ /* 0x000fe20000000800 */
[----:B------:R-:W-:Y:S01]  /*24920*/  @!PT LDS RZ, [RZ] ;  /* 0x00000000fffff984 */ /* 0x000fe20000000800 */
[----:B------:R-:W-:Y:S01]  /*24930*/  @!PT LDS RZ, [RZ] ;  /* 0x00000000fffff984 */ /* 0x000fe20000000800 */
[----:B------:R0:W-:Y:S01]  /*24940*/  LDGSTS.E.BYPASS.LTC128B.128 [R4+0xc00], desc[UR56][R2.64], !P3 ;  /* 0x00c0000002047fae */ /* 0x0001e2000d901d78 */
[----:B------:R-:W-:-:S03]  /*24950*/  ISETP.LT.OR P3, PT, R6, 0x21, P1 ;  /* 0x000000210600780c */ /* 0x000fc60000f61670 */
[----:B------:R0:W-:Y:S01]  /*24960*/  LDGSTS.E.BYPASS.LTC128B.128 [R4+0x3c00], desc[UR56][R2.64+0x80], !P4 ;  /* 0x03c0008002047fae */ /* 0x0001e2000e101d78 */
[----:B------:R-:W-:Y:S02]  /*24970*/  ISETP.LT.OR P4, PT, R6, 0x21, !P0 ;  /* 0x000000210600780c */ /* 0x000fe40004781670 */
[----:B------:R-:W-:Y:S01]  /*24980*/  MOV R13, R23 ;  /* 0x00000017000d7202 */ /* 0x000fe20000000f00 */
[----:B------:R-:W-:-:S10]  /*24990*/  IMAD.MOV.U32 R7, RZ, RZ, R14 ;  /* 0x000000ffff077224 */ /* 0x000fd400078e000e */
[----:B0-----:R-:W-:Y:S05]  /*249a0*/  WARPSYNC.COLLECTIVE R15, `(.L_x_916) ;  /* 0x000000000f087348 */ /* 0x001fea0003c00000 */
[----:B------:R1:W2:Y:S02]  /*249b0*/  SHFL.IDX P6, R14, R13, R12, R11 ;  /* 0x0000000c0d0e7389 */ /* 0x0002a400000c000b */
[----:B012---:R-:W-:Y:S01]  /*249c0*/  ENDCOLLECTIVE ;  /* 0x000000000000791b */ /* 0x007fe20003800000 */
.L_x_916:
[----:B------:R-:W-:Y:S01]  /*249d0*/  IMAD.MOV.U32 R13, RZ, RZ, R24 ;  /* 0x000000ffff0d7224 */ /* 0x000fe200078e0018 */
[----:B------:R-:W-:Y:S01]  /*249e0*/  MOV R12, 0x3 ;  /* 0x00000003000c7802 */ /* 0x000fe20000000f00 */
[----:B------:R-:W-:-:S07]  /*249f0*/  IMAD.MOV.U32 R10, RZ, RZ, R14 ;  /* 0x000000ffff0a7224 */ /* 0x000fce00078e000e */
[----:B------:R-:W-:Y:S05]  /*24a00*/  WARPSYNC.COLLECTIVE R15, `(.L_x_917) ;  /* 0x000000000f087348 */ /* 0x000fea0003c00000 */
[----:B------:R0:W1:Y:S02]  /*24a10*/  SHFL.IDX P6, R14, R13, R12, R11 ;  /* 0x0000000c0d0e7389 */ /* 0x00006400000c000b */
[----:B01----:R-:W-:Y:S01]  /*24a20*/  ENDCOLLECTIVE ;  /* 0x000000000000791b */ /* 0x003fe20003800000 */
.L_x_917:
[----:B------:R-:W-:-:S04]  /*24a30*/  IADD3 R2, P2, R10, R5, RZ ;  /* 0x000000050a027210 */ /* 0x000fc80007f5e0ff */
[----:B------:R-:W-:-:S05]  /*24a40*/  IADD3.X R3, RZ, R7, RZ, P2, !PT ;  /* 0x00000007ff037210 */ /* 0x000fca00017fe4ff */
        /* <DEDUP_REMOVED lines=12> */
.L_x_918:
[----:B------:R-:W-:Y:S01]  /*24b10*/  MOV R13, R24 ;  /* 0x00000018000d7202 */ /* 0x000fe20000000f00 */
[----:B------:R-:W-:Y:S01]  /*24b20*/  IMAD.MOV.U32 R12, RZ, RZ, 0x4 ;  /* 0x00000004ff0c7424 */ /* 0x000fe200078e00ff */
[----:B------:R-:W-:-:S13]  /*24b30*/  IADD3 R2, P2, R14, R5, RZ ;  /* 0x000000050e027210 */ /* 0x000fda0007f5e0ff */
[----:B------:R-:W-:Y:S05]  /*24b40*/  WARPSYNC.COLLECTIVE R15, `(.L_x_919) ;  /* 0x000000000f087348 */ /* 0x000fea0003c00000 */
[----:B------:R0:W1:Y:S02]  /*24b50*/  SHFL.IDX P6, R14, R13, R12, R11 ;  /* 0x0000000c0d0e7389 */ /* 0x00006400000c000b */
[----:B01----:R-:W-:Y:S01]  /*24b60*/  ENDCOLLECTIVE ;  /* 0x000000000000791b */ /* 0x003fe20003800000 */
.L_x_919:
        /* <DEDUP_REMOVED lines=13> */
.L_x_920:
[----:B------:R-:W-:Y:S01]  /*24c40*/  MOV R13, R24 ;  /* 0x00000018000d7202 */ /* 0x000fe20000000f00 */
[----:B------:R-:W-:Y:S01]  /*24c50*/  IMAD.MOV.U32 R12, RZ, RZ, 0x5 ;  /* 0x00000005ff0c7424 */ /* 0x000fe200078e00ff */
[----:B------:R-:W-:-:S07]  /*24c60*/  MOV R10, R14 ;  /* 0x0000000e000a7202 */ /* 0x000fce0000000f00 */
[----:B------:R-:W-:Y:S05]  /*24c70*/  WARPSYNC.COLLECTIVE R15, `(.L_x_921) ;  /* 0x000000000f087348 */ /* 0x000fea0003c00000 */
[----:B------:R0:W1:Y:S02]  /*24c80*/  SHFL.IDX P6, R14, R13, R12, R11 ;  /* 0x0000000c0d0e7389 */ /* 0x00006400000c000b */
[----:B01----:R-:W-:Y:S01]  /*24c90*/  ENDCOLLECTIVE ;  /* 0x000000000000791b */ /* 0x003fe20003800000 */
.L_x_921:
        /* <DEDUP_REMOVED lines=12> */
.L_x_922:
[----:B------:R-:W-:Y:S05]  /*24d60*/  BRA `(.L_x_923) ;  /* 0xffffffb0002c7947 */ /* 0x000fea000383ffff */
.L_x_770:
        /* <DEDUP_REMOVED lines=8> */
.L_x_925:
[----:B------:R-:W-:Y:S05]  /*24df0*/  BSYNC B0 ;  /* 0x0000000000007941 */ /* 0x000fea0003800000 */
.L_x_924:
[----:B------:R-:W-:Y:S01]  /*24e00*/  IMAD.MOV.U32 R13, RZ, RZ, R16 ;  /* 0x000000ffff0d7224 */ /* 0x000fe200078e0010 */
[----:B------:R-:W-:Y:S01]  /*24e10*/  MOV R12, 0x1 ;  /* 0x00000001000c7802 */ /* 0x000fe20000000f00 */
[----:B------:R-:W-:Y:S01]  /*24e20*/  IMAD.MOV.U32 R11, RZ, RZ, 0x1f ;  /* 0x0000001fff0b7424 */ /* 0x000fe200078e00ff */
[----:B------:R-:W-:Y:S02]  /*24e30*/  MOV R15, 0xffffffff ;  /* 0xffffffff000f7802 */ /* 0x000fe40000000f00 */
[----:B------:R-:W-:Y:S02]  /*24e40*/  MOV R0, R14 ;  /* 0x0000000e00007202 */ /* 0x000fe40000000f00 */
[----:B------:R-:W-:-:S07]  /*24e50*/  IADD3 R7, R19, R9, RZ ;  /* 0x0000000913077210 */ /* 0x000fce0007ffe0ff */
[----:B------:R-:W-:Y:S05]  /*24e60*/  WARPSYNC.COLLECTIVE R15, `(.L_x_926) ;  /* 0x000000000f087348 */ /* 0x000fea0003c00000 */
[----:B------:R0:W1:Y:S02]  /*24e70*/  SHFL.IDX P6, R14, R13, R12, R11 ;  /* 0x0000000c0d0e7389 */ /* 0x00006400000c000b */
[----:B01----:R-:W-:Y:S01]  /*24e80*/  ENDCOLLECTIVE ;  /* 0x000000000000791b */ /* 0x003fe20003800000 */
.L_x_926:
[----:B------:R-:W-:Y:S02]  /*24e90*/  ULDC UR4, c[0x0][0xc3c] ;  /* 0x00030f0000047ab9 */ /* 0x000fe40000000800 */
[----:B------:R-:W-:-:S13]  /*24ea0*/  ISETP.GE.OR P1, PT, R7, UR4, !P0 ;  /* 0x0000000407007c0c */ /* 0x000fda000c726670 */
[----:B------:R-:W0:Y:S08]  /*24eb0*/  @!P1 LDC.64 R2, c[0x0][0xc80] ;  /* 0x00032000ff029b82 */ /* 0x000e300000000a00 */
[----:B------:R-:W1:Y:S01]  /*24ec0*/  @!P1 LDC.64 R4, c[0x0][0xc78] ;  /* 0x00031e00ff049b82 */ /* 0x000e620000000a00 */
[----:B------:R-:W-:Y:S02]  /*24ed0*/  IMAD.MOV.U32 R11, RZ, RZ, RZ ;  /* 0x000000ffff0b7224 */ /* 0x000fe400078e00ff */
[----:B------:R-:W-:-:S02]  /*24ee0*/  IMAD.MOV.U32 R8, RZ, RZ, R14 ;  /* 0x000000ffff087224 */ /* 0x000fc400078e000e */
[----:B0-----:R-:W-:-:S05]  /*24ef0*/  @!P1 IMAD.WIDE R2, R7, 0x4, R2 ;  /* 0x0000000407029825 */ /* 0x001fca00078e0202 */
[----:B------:R1:W2:Y:S02]  /*24f00*/  @!P1 LDG.E R6, desc[UR56][R2.64] ;  /* 0x0000003802069981 */ /* 0x0002a4000c1e1900 */
[----:B-1----:R-:W-:-:S05]  /*24f10*/  @!P1 IMAD.WIDE R2, R7, 0x4, R4 ;  /* 0x0000000407029825 */ /* 0x002fca00078e0204 */
[----:B------:R-:W3:Y:S01]  /*24f20*/  @!P1 LDG.E R5, desc[UR56][R2.64] ;  /* 0x0000003802059981 */ /* 0x000ee2000c1e1900 */
[----:B------:R-:W-:Y:S01]  /*24f30*/  IMAD.MOV.U32 R7, RZ, RZ, RZ ;  /* 0x000000ffff077224 */ /* 0x000fe200078e00ff */
[C---:B------:R-:W-:Y:S01]  /*24f40*/  ISETP.GE.U32.AND P2, PT, R9.reuse, 0x2, PT ;  /* 0x000000020900780c */ /* 0x040fe20003f46070 */
[----:B------:R-:W-:Y:S01]  /*24f50*/  IMAD.MOV.U32 R4, RZ, RZ, RZ ;  /* 0x000000ffff047224 */ /* 0x000fe200078e00ff */
[C---:B------:R-:W-:Y:S02]  /*24f60*/  ISETP.GE.U32.AND P3, PT, R9.reuse, 0x4, PT ;  /* 0x000000040900780c */ /* 0x040fe40003f66070 */
[C---:B------:R-:W-:Y:S02]  /*24f70*/  ISETP.GE.U32.AND P4, PT, R9.reuse, 0x8, PT ;  /* 0x000000080900780c */ /* 0x040fe40003f86070 */
[----:B------:R-:W-:Y:S02]  /*24f80*/  ISETP.GE.U32.AND P5, PT, R9, 0x10, PT ;  /* 0x000000100900780c */ /* 0x000fe40003fa6070 */
[----:B--2---:R-:W-:-:S02]  /*24f90*/  @!P1 MOV R7, R6 ;  /* 0x0000000600079202 */ /* 0x004fc40000000f00 */
[----:B------:R-:W-:Y:S02]  /*24fa0*/  MOV R6, RZ ;  /* 0x000000ff00067202 */ /* 0x000fe40000000f00 */
[----:B---3--:R-:W-:Y:S02]  /*24fb0*/  @!P1 MOV R4, R5 ;  /* 0x0000000500049202 */ /* 0x008fe40000000f00 */
[----:B------:R-:W-:-:S03]  /*24fc0*/  ISETP.NE.AND P1, PT, R9, RZ, PT ;  /* 0x000000ff0900720c */ /* 0x000fc60003f25270 */
[----:B------:R-:W-:-:S10]  /*24fd0*/  IMAD R13, R4, R7, RZ ;  /* 0x00000007040d7224 */ /* 0x000fd400078e02ff */
[----:B------:R-:W-:Y:S05]  /*24fe0*/  WARPSYNC.COLLECTIVE R15, `(.L_x_927) ;  /* 0x000000000f087348 */ /* 0x000fea0003c00000 */
[----:B------:R0:W1:Y:S02]  /*24ff0*/  SHFL.UP P6, R14, R13, R12, R11 ;  /* 0x0400000c0d0e7389 */ /* 0x00006400000c000b */
[----:B01----:R-:W-:Y:S01]  /*25000*/  ENDCOLLECTIVE ;  /* 0x000000000000791b */ /* 0x003fe20003800000 */
.L_x_927:
[----:B------:R-:W-:Y:S02]  /*25010*/  MOV R12, 0x2 ;  /* 0x00000002000c7802 */ /* 0x000fe40000000f00 */
[----:B------:R-:W-:-:S04]  /*25020*/  SEL R14, R14, RZ, P1 ;  /* 0x000000ff0e0e7207 */ /* 0x000fc80000800000 */
[----:B------:R-:W-:-:S05]  /*25030*/  IADD3 R5, R13, R14, RZ ;  /* 0x0000000e0d057210 */ /* 0x000fca0007ffe0ff */
[----:B------:R-:W-:-:S07]  /*25040*/  IMAD.MOV.U32 R13, RZ, RZ, R5 ;  /* 0x000000ffff0d7224 */ /* 0x000fce00078e0005 */
[----:B------:R-:W-:Y:S05]  /*25050*/  WARPSYNC.COLLECTIVE R15, `(.L_x_928) ;  /* 0x000000000f087348 */ /* 0x000fea0003c00000 */
[----:B------:R0:W1:Y:S02]  /*25060*/  SHFL.UP P6, R14, R13, R12, R11 ;  /* 0x0400000c0d0e7389 */ /* 0x00006400000c000b */
[----:B01----:R-:W-:Y:S01]  /*25070*/  ENDCOLLECTIVE ;  /* 0x000000000000791b */ /* 0x003fe20003800000 */
.L_x_928:
[----:B------:R-:W-:Y:S01]  /*25080*/  IMAD.MOV.U32 R12, RZ, RZ, 0x4 ;  /* 0x00000004ff0c7424 */ /* 0x000fe200078e00ff */
[----:B------:R-:W-:-:S05]  /*25090*/  SEL R2, R14, RZ, P2 ;  /* 0x000000ff0e027207 */ /* 0x000fca0001000000 */
[----:B------:R-:W-:-:S05]  /*250a0*/  IMAD.IADD R2, R5, 0x1, R2 ;  /* 0x0000000105027824 */ /* 0x000fca00078e0202 */
[----:B------:R-:W-:-:S07]  /*250b0*/  MOV R13, R2 ;  /* 0x00000002000d7202 */ /* 0x000fce0000000f00 */
[----:B------:R-:W-:Y:S05]  /*250c0*/  WARPSYNC.COLLECTIVE R15, `(.L_x_929) ;  /* 0x000000000f087348 */ /* 0x000fea0003c00000 */
[----:B------:R0:W1:Y:S02]  /*250d0*/  SHFL.UP P6, R14, R13, R12, R11 ;  /* 0x0400000c0d0e7389 */ /* 0x00006400000c000b */
[----:B01----:R-:W-:Y:S01]  /*250e0*/  ENDCOLLECTIVE ;  /* 0x000000000000791b */ /* 0x003fe20003800000 */
.L_x_929:
[----:B------:R-:W-:Y:S02]  /*250f0*/  MOV R12, 0x8 ;  /* 0x00000008000c7802 */ /* 0x000fe40000000f00 */
[----:B------:R-:W-:-:S04]  /*25100*/  SEL R3, R14, RZ, P3 ;  /* 0x000000ff0e037207 */ /* 0x000fc80001800000 */
[----:B------:R-:W-:-:S05]  /*25110*/  IADD3 R3, R2, R3, RZ ;  /* 0x0000000302037210 */ /* 0x000fca0007ffe0ff */
[----:B------:R-:W-:-:S07]  /*25120*/  IMAD.MOV.U32 R13, RZ, RZ, R3 ;  /* 0x000000ffff0d7224 */ /* 0x000fce00078e0003 */
[----:B------:R-:W-:Y:S05]  /*25130*/  WARPSYNC.COLLECTIVE R15, `(.L_x_930) ;  /* 0x000000000f087348 */ /* 0x000fea0003c00000 */
[----:B------:R0:W1:Y:S02]  /*25140*/  SHFL.UP P6, R14, R13, R12, R11 ;  /* 0x0400000c0d0e7389 */ /* 0x00006400000c000b */
[----:B01----:R-:W-:Y:S01]  /*25150*/  ENDCOLLECTIVE ;  /* 0x000000000000791b */ /* 0x003fe20003800000 */
.L_x_930:
[----:B------:R-:W-:Y:S01]  /*25160*/  IMAD.MOV.U32 R12, RZ, RZ, 0x10 ;  /* 0x00000010ff0c7424 */ /* 0x000fe200078e00ff */
[----:B------:R-:W-:-:S05]  /*25170*/  SEL R14, R14, RZ, P4 ;  /* 0x000000ff0e0e7207 */ /* 0x000fca0002000000 */
[----:B------:R-:W-:-:S05]  /*25180*/  IMAD.IADD R5, R3, 0x1, R14 ;  /* 0x0000000103057824 */ /* 0x000fca00078e020e */
[----:B------:R-:W-:-:S07]  /*25190*/  MOV R13, R5 ;  /* 0x00000005000d7202 */ /* 0x000fce0000000f00 */
[----:B------:R-:W-:Y:S05]  /*251a0*/  WARPSYNC.COLLECTIVE R15, `(.L_x_931) ;  /* 0x000000000f087348 */ /* 0x000fea0003c00000 */
[----:B------:R0:W1:Y:S02]  /*251b0*/  SHFL.UP P6, R14, R13, R12, R11 ;  /* 0x0400000c0d0e7389 */ /* 0x00006400000c000b */
[----:B01----:R-:W-:Y:S01]  /*251c0*/  ENDCOLLECTIVE ;  /* 0x000000000000791b */ /* 0x003fe20003800000 */
.L_x_931:
[----:B------:R-:W-:Y:S01]  /*251d0*/  MOV R12, 0x1f ;  /* 0x0000001f000c7802 */ /* 0x000fe20000000f00 */
[----:B------:R-:W-:Y:S01]  /*251e0*/  IMAD.MOV.U32 R11, RZ, RZ, 0x1f ;  /* 0x0000001fff0b7424 */ /* 0x000fe200078e00ff */
[----:B------:R-:W-:-:S04]  /*251f0*/  SEL R2, R14, RZ, P5 ;  /* 0x000000ff0e027207 */ /* 0x000fc80002800000 */
[----:B------:R-:W-:-:S05]  /*25200*/  IADD3 R2, R5, R2, RZ ;  /* 0x0000000205027210 */ /* 0x000fca0007ffe0ff */
[----:B------:R-:W-:-:S07]  /*25210*/  IMAD.MOV.U32 R13, RZ, RZ, R2 ;  /* 0x000000ffff0d7224 */ /* 0x000fce00078e0002 */
[----:B------:R-:W-:Y:S05]  /*25220*/  WARPSYNC.COLLECTIVE R15, `(.L_x_932) ;  /* 0x000000000f087348 */ /* 0x000fea0003c00000 */
[----:B------:R0:W1:Y:S02]  /*25230*/  SHFL.IDX P6, R14, R13, R12, R11 ;  /* 0x0000000c0d0e7389 */ /* 0x00006400000c000b */
[----:B01----:R-:W-:Y:S01]  /*25240*/  ENDCOLLECTIVE ;  /* 0x000000000000791b */ /* 0x003fe20003800000 */
.L_x_932:
[----:B------:R-:W-:Y:S05]  /*25250*/  BRA `(.L_x_933) ;  /* 0xffffffb000407947 */ /* 0x000fea000383ffff */
.L_x_773:
[----:B------:R-:W-:Y:S01]  /*25260*/  BSSY B0, `(.L_x_934) ;  /* 0x0000007000007945 */ /* 0x000fe20003800000 */
[----:B------:R-:W-:Y:S01]  /*25270*/  IMAD.MOV.U32 R12, RZ, RZ, 0x1 ;  /* 0x00000001ff0c7424 */ /* 0x000fe200078e00ff */
[----:B------:R-:W-:Y:S01]  /*25280*/  MOV R11, RZ ;  /* 0x000000ff000b7202 */ /* 0x000fe20000000f00 */
[----:B------:R-:W-:-:S07]  /*25290*/  IMAD.MOV.U32 R15, RZ, RZ, -0x1 ;  /* 0xffffffffff0f7424 */ /* 0x000fce00078e00ff */
[----:B------:R-:W-:Y:S05]  /*252a0*/  WARPSYNC.COLLECTIVE R15, `(.L_x_935) ;  /* 0x000000000f087348 */ /* 0x000fea0003c00000 */
[----:B------:R0:W1:Y:S02]  /*252b0*/  SHFL.UP P6, R14, R13, R12, R11 ;  /* 0x0400000c0d0e7389 */ /* 0x00006400000c000b */
[----:B01----:R-:W-:Y:S01]  /*252c0*/  ENDCOLLECTIVE ;  /* 0x000000000000791b */ /* 0x003fe20003800000 */
.L_x_935:
[----:B------:R-:W-:Y:S05]  /*252d0*/  BSYNC B0 ;  /* 0x0000000000007941 */ /* 0x000fea0003800000 */
.L_x_934:
[----:B------:R-:W-:Y:S01]  /*252e0*/  SEL R14, R14, RZ, P1 ;  /* 0x000000ff0e0e7207 */ /* 0x000fe20000800000 */
[----:B------:R-:W-:Y:S01]  /*252f0*/  IMAD.MOV.U32 R12, RZ, RZ, 0x2 ;  /* 0x00000002ff0c7424 */ /* 0x000fe200078e00ff */
[----:B------:R-:W-:Y:S01]  /*25300*/  MOV R11, RZ ;  /* 0x000000ff000b7202 */ /* 0x000fe20000000f00 */
[----:B------:R-:W-:Y:S01]  /*25310*/  IMAD.MOV.U32 R15, RZ, RZ, -0x1 ;  /* 0xffffffffff0f7424 */ /* 0x000fe200078e00ff */
[----:B------:R-:W-:-:S07]  /*25320*/  IADD3 R13, R13, R14, RZ ;  /* 0x0000000e0d0d7210 */ /* 0x000fce0007ffe0ff */
[----:B------:R-:W-:Y:S05]  /*25330*/  WARPSYNC.COLLECTIVE R15, `(.L_x_936) ;  /* 0x000000000f087348 */ /* 0x000fea0003c00000 */
[----:B------:R0:W1:Y:S02]  /*25340*/  SHFL.UP P6, R14, R13, R12, R11 ;  /* 0x0400000c0d0e7389 */ /* 0x00006400000c000b */
[----:B01----:R-:W-:Y:S01]  /*25350*/  ENDCOLLECTIVE ;  /* 0x000000000000791b */ /* 0x003fe20003800000 */
.L_x_936:
[----:B------:R-:W-:Y:S02]  /*25360*/  MOV R12, 0x4 ;  /* 0x00000004000c7802 */ /* 0x000fe40000000f00 */
[----:B------:R-:W-:-:S04]  /*25370*/  SEL R2, R14, RZ, P2 ;  /* 0x000000ff0e027207 */ /* 0x000fc80001000000 */
[----:B------:R-:W-:-:S05]  /*25380*/  IADD3 R2, R13, R2, RZ ;  /* 0x000000020d027210 */ /* 0x000fca0007ffe0ff */
[----:B------:R-:W-:-:S07]  /*25390*/  IMAD.MOV.U32 R13, RZ, RZ, R2 ;  /* 0x000000ffff0d7224 */ /* 0x000fce00078e0002 */
[----:B------:R-:W-:Y:S05]  /*253a0*/  WARPSYNC.COLLECTIVE R15, `(.L_x_937) ;  /* 0x000000000f087348 */ /* 0x000fea0003c00000 */
[----:B------:R0:W1:Y:S02]  /*253b0*/  SHFL.UP P6, R14, R13, R12, R11 ;  /* 0x0400000c0d0e7389 */ /* 0x00006400000c000b */
[----:B01----:R-:W-:Y:S01]  /*253c0*/  ENDCOLLECTIVE ;  /* 0x000000000000791b */ /* 0x003fe20003800000 */
.L_x_937:
[----:B------:R-:W-:Y:S01]  /*253d0*/  IMAD.MOV.U32 R12, RZ, RZ, 0x8 ;  /* 0x00000008ff0c7424 */ /* 0x000fe200078e00ff */
[----:B------:R-:W-:-:S05]  /*253e0*/  SEL R3, R14, RZ, P3 ;  /* 0x000000ff0e037207 */ /* 0x000fca0001800000 */
[----:B------:R-:W-:-:S05]  /*253f0*/  IMAD.IADD R3, R2, 0x1, R3 ;  /* 0x0000000102037824 */ /* 0x000fca00078e0203 */
[----:B------:R-:W-:-:S07]  /*25400*/  MOV R13, R3 ;  /* 0x00000003000d7202 */ /* 0x000fce0000000f00 */
[----:B------:R-:W-:Y:S05]  /*25410*/  WARPSYNC.COLLECTIVE R15, `(.L_x_938) ;  /* 0x000000000f087348 */ /* 0x000fea0003c00000 */
[----:B------:R0:W1:Y:S02]  /*25420*/  SHFL.UP P6, R14, R13, R12, R11 ;  /* 0x0400000c0d0e7389 */ /* 0x00006400000c000b */
[----:B01----:R-:W-:Y:S01]  /*25430*/  ENDCOLLECTIVE ;  /* 0x000000000000791b */ /* 0x003fe20003800000 */
.L_x_938:
[----:B------:R-:W-:Y:S02]  /*25440*/  MOV R12, 0x10 ;  /* 0x00000010000c7802 */ /* 0x000fe40000000f00 */
[----:B------:R-:W-:-:S04]  /*25450*/  SEL R14, R14, RZ, P4 ;  /* 0x000000ff0e0e7207 */ /* 0x000fc80002000000 */
[----:B------:R-:W-:-:S05]  /*25460*/  IADD3 R5, R3, R14, RZ ;  /* 0x0000000e03057210 */ /* 0x000fca0007ffe0ff */
[----:B------:R-:W-:-:S07]  /*25470*/  IMAD.MOV.U32 R13, RZ, RZ, R5 ;  /* 0x000000ffff0d7224 */ /* 0x000fce00078e0005 */
[----:B------:R-:W-:Y:S05]  /*25480*/  WARPSYNC.COLLECTIVE R15, `(.L_x_939) ;  /* 0x000000000f087348 */ /* 0x000fea0003c00000 */
[----:B------:R0:W1:Y:S02]  /*25490*/  SHFL.UP P6, R14, R13, R12, R11 ;  /* 0x0400000c0d0e7389 */ /* 0x00006400000c000b */
[----:B01----:R-:W-:Y:S01]  /*254a0*/  ENDCOLLECTIVE ;  /* 0x000000000000791b */ /* 0x003fe20003800000 */
.L_x_939:
[----:B------:R-:W-:Y:S01]  /*254b0*/  IMAD.MOV.U32 R12, RZ, RZ, 0x1f ;  /* 0x0000001fff0c7424 */ /* 0x000fe200078e00ff */
[----:B------:R-:W-:Y:S02]  /*254c0*/  MOV R11, 0x1f ;  /* 0x0000001f000b7802 */ /* 0x000fe40000000f00 */
[----:B------:R-:W-:-:S05]  /*254d0*/  SEL R2, R14, RZ, P5 ;  /* 0x000000ff0e027207 */ /* 0x000fca0002800000 */
[----:B------:R-:W-:-:S05]  /*254e0*/  IMAD.IADD R2, R5, 0x1, R2 ;  /* 0x0000000105027824 */ /* 0x000fca00078e0202 */
[----:B------:R-:W-:-:S07]  /*254f0*/  MOV R13, R2 ;  /* 0x00000002000d7202 */ /* 0x000fce0000000f00 */
[----:B------:R-:W-:Y:S05]  /*25500*/  WARPSYNC.COLLECTIVE R15, `(.L_x_940) ;  /* 0x000000000f087348 */ /* 0x000fea0003c00000 */
[----:B------:R0:W1:Y:S02]  /*25510*/  SHFL.IDX P6, R14, R13, R12, R11 ;  /* 0x0000000c0d0e7389 */ /* 0x00006400000c000b */
[----:B01----:R-:W-:Y:S01]  /*25520*/  ENDCOLLECTIVE ;  /* 0x000000000000791b */ /* 0x003fe20003800000 */
.L_x_940:
[----:B------:R-:W-:Y:S05]  /*25530*/  BRA `(.L_x_941) ;  /* 0xffffffb0002c7947 */ /* 0x000fea000383ffff */
.L_x_775:
[----:B------:R-:W-:Y:S01]  /*25540*/  BSSY B0, `(.L_x_942) ;  /* 0x0000006000007945 */ /* 0x000fe20003800000 */
[----:B------:R-:W-:Y:S01]  /*25550*/  PLOP3.LUT P6, PT, P6, PT, PT, 0x8, 0x0 ;  /* 0x000000000000781c */ /* 0x000fe200037ce170 */
[----:B------:R-:W-:-:S12]  /*25560*/  IMAD.MOV.U32 R15, RZ, RZ, -0x1 ;  /* 0xffffffffff0f7424 */ /* 0x000fd800078e00ff */
[----:B0-----:R-:W-:Y:S05]  /*25570*/  WARPSYNC.COLLECTIVE R15, `(.L_x_943) ;  /* 0x000000000f087348 */ /* 0x001fea0003c00000 */
[----:B------:R-:W-:Y:S01]  /*25580*/  VOTE.ANY R14, PT, P6 ;  /* 0x00000000000e7806 */ /* 0x000fe200030e0100 */
[----:B0-----:R-:W-:Y:S06]  /*25590*/  ENDCOLLECTIVE ;  /* 0x000000000000791b */ /* 0x001fec0003800000 */
.L_x_943:
[----:B------:R-:W-:Y:S05]  /*255a0*/  BSYNC B0 ;  /* 0x0000000000007941 */ /* 0x000fea0003800000 */
.L_x_942:
[----:B------:R-:W-:Y:S01]  /*255b0*/  MOV R3, R14 ;  /* 0x0000000e00037202 */ /* 0x000fe20000000f00 */
[----:B------:R-:W-:Y:S01]  /*255c0*/  IMAD.MOV.U32 R13, RZ, RZ, R7 ;  /* 0x000000ffff0d7224 */ /* 0x000fe200078e0007 */
[----:B------:R-:W-:Y:S01]  /*255d0*/  MOV R15, 0xffffffff ;  /* 0xffffffff000f7802 */ /* 0x000fe20000000f00 */
[----:B------:R-:W-:Y:S01]  /*255e0*/  IMAD.MOV.U32 R11, RZ, RZ, 0x1f ;  /* 0x0000001fff0b7424 */ /* 0x000fe200078e00ff */
[----:B------:R-:W0:Y:S02]  /*255f0*/  POPC R8, R3 ;  /* 0x0000000300087309 */ /* 0x000e240000000000 */
[----:B0-----:R-:W-:-:S07]  /*25600*/  MOV R12, R8 ;  /* 0x00000008000c7202 */ /* 0x001fce0000000f00 */
[----:B------:R-:W-:Y:S05]  /*25610*/  WARPSYNC.COLLECTIVE R15, `(.L_x_944) ;  /* 0x000000000f087348 */ /* 0x000fea0003c00000 */
[----:B------:R0:W1:Y:S02]  /*25620*/  SHFL.IDX P6, R14, R13, R12, R11 ;  /* 0x0000000c0d0e7389 */ /* 0x00006400000c000b */
[----:B01----:R-:W-:Y:S01]  /*25630*/  ENDCOLLECTIVE ;  /* 0x000000000000791b */ /* 0x003fe20003800000 */
.L_x_944:
[----:B------:R-:W-:Y:S01]  /*25640*/  MOV R13, R4 ;  /* 0x00000004000d7202 */ /* 0x000fe20000000f00 */
[----:B------:R-:W-:-:S07]  /*25650*/  IMAD.MOV.U32 R7, RZ, RZ, R14 ;  /* 0x000000ffff077224 */ /* 0x000fce00078e000e */
[----:B------:R-:W-:Y:S05]  /*25660*/  WARPSYNC.COLLECTIVE R15, `(.L_x_945) ;  /* 0x000000000f087348 */ /* 0x000fea0003c00000 */
[----:B------:R0:W1:Y:S02]  /*25670*/  SHFL.IDX P6, R14, R13, R12, R11 ;  /* 0x0000000c0d0e7389 */ /* 0x00006400000c000b */
[----:B01----:R-:W-:Y:S01]  /*25680*/  ENDCOLLECTIVE ;  /* 0x000000000000791b */ /* 0x003fe20003800000 */
.L_x_945:
[----:B------:R-:W-:Y:S01]  /*25690*/  IMAD.MOV.U32 R4, RZ, RZ, R14 ;  /* 0x000000ffff047224 */ /* 0x000fe200078e000e */
[----:B------:R-:W-:Y:S06]  /*256a0*/  BRA `(.L_x_946) ;  /* 0xffffffb0000c7947 */ /* 0x000fec000383ffff */
.L_x_777:
[----:B------:R-:W-:Y:S01]  /*256b0*/  BSSY B0, `(.L_x_947) ;  /* 0x0000007000007945 */ /* 0x000fe20003800000 */
[----:B------:R-:W-:Y:S01]  /*256c0*/  MOV R13, R2 ;  /* 0x00000002000d7202 */ /* 0x000fe20000000f00 */
[----:B------:R-:W-:Y:S01]  /*256d0*/  IMAD.MOV.U32 R11, RZ, RZ, 0x1f ;  /* 0x0000001fff0b7424 */ /* 0x000fe200078e00ff */
[----:B------:R-:W-:-:S07]  /*256e0*/  MOV R15, 0xffffffff ;  /* 0xffffffff000f7802 */ /* 0x000fce0000000f00 */
[----:B0123--:R-:W-:Y:S05]  /*256f0*/  WARPSYNC.COLLECTIVE R15, `(.L_x_948) ;  /* 0x000000000f087348 */ /* 0x00ffea0003c00000 */
[----:B------:R4:W0:Y:S02]  /*25700*/  SHFL.IDX P6, R14, R13, R12, R11 ;  /* 0x0000000c0d0e7389 */ /* 0x00082400000c000b */
[----:B01234-:R-:W-:Y:S01]  /*25710*/  ENDCOLLECTIVE ;  /* 0x000000000000791b */ /* 0x01ffe20003800000 */
.L_x_948:
[----:B------:R-:W-:Y:S05]  /*25720*/  BSYNC B0 ;  /* 0x0000000000007941 */ /* 0x000fea0003800000 */
.L_x_947:
[----:B------:R-:W-:Y:S01]  /*25730*/  IMAD.MOV.U32 R6, RZ, RZ, R14 ;  /* 0x000000ffff067224 */ /* 0x000fe200078e000e */
[----:B------:R-:W-:Y:S06]  /*25740*/  BRA `(.L_x_776) ;  /* 0xffffffac00fc7947 */ /* 0x000fec000383ffff */
.L_x_781:
[----:B0-----:R0:W3:Y:S02]  /*25750*/  SYNCS.PHASECHK.TRANS64.TRYWAIT P0, [R4+URZ+0x2a820], R0 ;  /* 0x02a82000040075a7 */ /* 0x0010e4000800017f */
[----:B---3--:R-:W-:Y:S05]  /*25760*/  @!P0 NANOSLEEP.SYNCS 0x989680 ;  /* 0x009896800000895d */ /* 0x008fea0003900000 */
[----:B------:R-:W3:Y:S02]  /*25770*/  @!P0 SYNCS.PHASECHK.TRANS64 P0, [R4+URZ+0x2a820], R0 ;  /* 0x02a82000040085a7 */ /* 0x000ee4000800007f */
[----:B---3--:R-:W-:Y:S05]  /*25780*/  @!P0 BRA `(.L_x_781) ;  /* 0xfffffffc00f08947 */ /* 0x008fea000383ffff */
[----:B------:R-:W-:Y:S05]  /*25790*/  BRA `(.L_x_949) ;  /* 0xffffffb400547947 */ /* 0x000fea000383ffff */
.L_x_782:
[----:B------:R-:W3:Y:S01]  /*257a0*/  S2R R2, SR_TID.X ;  /* 0x0000000000027919 */ /* 0x000ee20000002100 */
[----:B------:R-:W-:Y:S01]  /*257b0*/  BSSY B0, `(.L_x_950) ;  /* 0x000000a000007945 */ /* 0x000fe20003800000 */
[----:B------:R-:W-:Y:S01]  /*257c0*/  IMAD.MOV.U32 R12, RZ, RZ, RZ ;  /* 0x000000ffff0c7224 */ /* 0x000fe200078e00ff */
[----:B------:R-:W-:Y:S01]  /*257d0*/  MOV R11, 0x1f ;  /* 0x0000001f000b7802 */ /* 0x000fe20000000f00 */
[----:B------:R-:W-:Y:S01]  /*257e0*/  IMAD.MOV.U32 R15, RZ, RZ, -0x1 ;  /* 0xffffffffff0f7424 */ /* 0x000fe200078e00ff */
[----:B---3--:R-:W-:-:S04]  /*257f0*/  SHF.R.U32.HI R2, RZ, 0x5, R2 ;  /* 0x00000005ff027819 */ /* 0x008fc80000011602 */
[----:B------:R-:W-:-:S04]  /*25800*/  LOP3.LUT R2, R2, 0x3, RZ, 0xc0, !PT ;  /* 0x0000000302027812 */ /* 0x000fc800078ec0ff */
[----:B------:R-:W-:-:S07]  /*25810*/  MOV R13, R2 ;  /* 0x00000002000d7202 */ /* 0x000fce0000000f00 */
[----:B012---:R-:W-:Y:S05]  /*25820*/  WARPSYNC.COLLECTIVE R15, `(.L_x_951) ;  /* 0x000000000f087348 */ /* 0x007fea0003c00000 */
[----:B------:R3:W4:Y:S02]  /*25830*/  SHFL.IDX P6, R14, R13, R12, R11 ;  /* 0x0000000c0d0e7389 */ /* 0x00072400000c000b */
[----:B01234-:R-:W-:Y:S01]  /*25840*/  ENDCOLLECTIVE ;  /* 0x000000000000791b */ /* 0x01ffe20003800000 */
.L_x_951:
[----:B------:R-:W-:Y:S05]  /*25850*/  BSYNC B0 ;  /* 0x0000000000007941 */ /* 0x000fea0003800000 */
.L_x_950:
[----:B------:R-:W-:Y:S05]  /*25860*/  BRA `(.L_x_952) ;  /* 0xffffffb4003c7947 */ /* 0x000fea000383ffff */
.L_x_783:
[----:B------:R-:W-:Y:S01]  /*25870*/  BSSY B0, `(.L_x_953) ;  /* 0x0000006000007945 */ /* 0x000fe20003800000 */
[----:B------:R-:W-:-:S07]  /*25880*/  MOV R15, 0xffffffff ;  /* 0xffffffff000f7802 */ /* 0x000fce0000000f00 */
[----:B012---:R-:W-:Y:S05]  /*25890*/  WARPSYNC.COLLECTIVE R15, `(.L_x_954) ;  /* 0x000000000f0c7348 */ /* 0x007fea0003c00000 */
[----:B------:R-:W-:Y:S02]  /*258a0*/  ELECT P6, UR62, PT ;  /* 0x00000000003e782f */ /* 0x000fe400038c0000 */
[----:B------:R-:W-:Y:S01]  /*258b0*/  MOV R14, UR62 ;  /* 0x0000003e000e7c02 */ /* 0x000fe20008000f00 */
[----:B012---:R-:W-:Y:S10]  /*258c0*/  ENDCOLLECTIVE ;  /* 0x000000000000791b */ /* 0x007ff40003800000 */
.L_x_954:
[----:B------:R-:W-:Y:S05]  /*258d0*/  BSYNC B0 ;  /* 0x0000000000007941 */ /* 0x000fea0003800000 */
.L_x_953:
[----:B------:R-:W-:Y:S05]  /*258e0*/  BRA `(.L_x_955) ;  /* 0xffffffb400307947 */ /* 0x000fea000383ffff */
.L_x_785:
[----:B0-----:R0:W3:Y:S02]  /*258f0*/  SYNCS.PHASECHK.TRANS64.TRYWAIT P1, [R5+URZ+0x2a840], R0 ;  /* 0x02a84000050075a7 */ /* 0x0010e4000802017f */
[----:B---3--:R-:W-:Y:S05]  /*25900*/  @!P1 NANOSLEEP.SYNCS 0x989680 ;  /* 0x009896800000995d */ /* 0x008fea0003900000 */
[----:B------:R-:W3:Y:S02]  /*25910*/  @!P1 SYNCS.PHASECHK.TRANS64 P1, [R5+URZ+0x2a840], R0 ;  /* 0x02a84000050095a7 */ /* 0x000ee4000802007f */
[----:B---3--:R-:W-:Y:S05]  /*25920*/  @!P1 BRA `(.L_x_785) ;  /* 0xfffffffc00f09947 */ /* 0x008fea000383ffff */
[----:B------:R-:W-:Y:S05]  /*25930*/  BRA `(.L_x_956) ;  /* 0xffffffb400507947 */ /* 0x000fea000383ffff */
.L_x_787:
[----:B---3--:R3:W4:Y:S02]  /*25940*/  SYNCS.PHASECHK.TRANS64.TRYWAIT P1, [R27+URZ+0x2a840], R2 ;  /* 0x02a840021b0075a7 */ /* 0x008724000802017f */
[----:B----4-:R-:W-:Y:S05]  /*25950*/  @!P1 NANOSLEEP.SYNCS 0x989680 ;  /* 0x009896800000995d */ /* 0x010fea0003900000 */
[----:B------:R-:W4:Y:S02]  /*25960*/  @!P1 SYNCS.PHASECHK.TRANS64 P1, [R27+URZ+0x2a840], R2 ;  /* 0x02a840021b0095a7 */ /* 0x000f24000802007f */
[----:B----4-:R-:W-:Y:S05]  /*25970*/  @!P1 BRA `(.L_x_787) ;  /* 0xfffffffc00f09947 */ /* 0x010fea000383ffff */
[----:B------:R-:W-:Y:S05]  /*25980*/  BRA `(.L_x_957) ;  /* 0xffffffb4005c7947 */ /* 0x000fea000383ffff */
.L_x_789:
[----:B----4-:R4:W0:Y:S02]  /*25990*/  SYNCS.PHASECHK.TRANS64.TRYWAIT P1, [R5+URZ+0x2a860], R0 ;  /* 0x02a86000050075a7 */ /* 0x010824000802017f */
[----:B0-----:R-:W-:Y:S05]  /*259a0*/  @!P1 NANOSLEEP.SYNCS 0x989680 ;  /* 0x009896800000995d */ /* 0x001fea0003900000 */
[----:B------:R-:W0:Y:S02]  /*259b0*/  @!P1 SYNCS.PHASECHK.TRANS64 P1, [R5+URZ+0x2a860], R0 ;  /* 0x02a86000050095a7 */ /* 0x000e24000802007f */
[----:B0-----:R-:W-:Y:S05]  /*259c0*/  @!P1 BRA `(.L_x_789) ;  /* 0xfffffffc00f09947 */ /* 0x001fea000383ffff */
[----:B------:R-:W-:Y:S05]  /*259d0*/  BRA `(.L_x_958) ;  /* 0xffffffb400587947 */ /* 0x000fea000383ffff */
.L_x_959:
        /* <DEDUP_REMOVED lines=10> */
.L_x_15734:


//--------------------- .text._ZN7cutlass13device_kernelIN5flash11enable_sm90INS1_16FlashAttnFwdSm90INS1_25CollectiveMainloopFwdSm90ILi2EN4cute5tupleIJNS5_1CILi1EEES8_S8_EEENS6_IJNS7_ILi128EEENS7_ILi96EEENS7_ILi192EEEEEELi128ENS_6half_tEfNS_4arch4Sm90ELb0ELb1ELb1ELb0ELb1ELb0ELb0ELb1ELb1ELb1ELb1ELb0EEENS1_21CollectiveEpilogueFwdINS6_IJSA_SA_SB_EEES9_SE_SG_Li256ELb0ELb1ELb1ELb0EEENS1_19SingleTileSchedulerILb0ELb1ELb1ELi128EEEEEEEEEvNT_6ParamsE --------------------------
	.section	.text._ZN7cutlass13device_kernelIN5flash11enable_sm90INS1_16FlashAttnFwdSm90INS1_25CollectiveMainloopFwdSm90ILi2EN4cute5tupleIJNS5_1CILi1EEES8_S8_EEENS6_IJNS7_ILi128EEENS7_ILi96EEENS7_ILi192EEEEEELi128ENS_6half_tEfNS_4arch4Sm90ELb0ELb1ELb1ELb0ELb1ELb0ELb0ELb1ELb1ELb1ELb1ELb0EEENS1_21CollectiveEpilogueFwdINS6_IJSA_SA_SB_EEES9_SE_SG_Li256ELb0ELb1ELb1ELb0EEENS1_19SingleTileSchedulerILb0ELb1ELb1ELi128EEEEEEEEEvNT_6ParamsE,"ax",@progbits
	.align	128
.text._ZN7cutlass13device_kernelIN5flash11enable_sm90INS1_16FlashAttnFwdSm90INS1_25CollectiveMainloopFwdSm90ILi2EN4cute5tupleIJNS5_1CILi1EEES8_S8_EEENS6_IJNS7_ILi128EEENS7_ILi96EEENS7_ILi192EEEEEELi128ENS_6half_tEfNS_4arch4Sm90ELb0ELb1ELb1ELb0ELb1ELb0ELb0ELb1ELb1ELb1ELb1ELb0EEENS1_21CollectiveEpilogueFwdINS6_IJSA_SA_SB_EEES9_SE_SG_Li256ELb0ELb1ELb1ELb0EEENS1_19SingleTileSchedulerILb0ELb1ELb1ELi128EEEEEEEEEvNT_6ParamsE:
        .type           _ZN7cutlass13device_kernelIN5flash11enable_sm90INS1_16FlashAttnFwdSm90INS1_25CollectiveMainloopFwdSm90ILi2EN4cute5tupleIJNS5_1CILi1EEES8_S8_EEENS6_IJNS7_ILi128EEENS7_ILi96EEENS7_ILi192EEEEEELi128ENS_6half_tEfNS_4arch4Sm90ELb0ELb1ELb1ELb0ELb1ELb0ELb0ELb1ELb1ELb1ELb1ELb0EEENS1_21CollectiveEpilogueFwdINS6_IJSA_SA_SB_EEES9_SE_SG_Li256ELb0ELb1ELb1ELb0EEENS1_19SingleTileSchedulerILb0ELb1ELb1ELi128EEEEEEEEEvNT_6ParamsE,@function
        .size           _ZN7cutlass13device_kernelIN5flash11enable_sm90INS1_16FlashAttnFwdSm90INS1_25CollectiveMainloopFwdSm90ILi2EN4cute5tupleIJNS5_1CILi1EEES8_S8_EEENS6_IJNS7_ILi128EEENS7_ILi96EEENS7_ILi192EEEEEELi128ENS_6half_tEfNS_4arch4Sm90ELb0ELb1ELb1ELb0ELb1ELb0ELb0ELb1ELb1ELb1ELb1ELb0EEENS1_21CollectiveEpilogueFwdINS6_IJSA_SA_SB_EEES9_SE_SG_Li256ELb0ELb1ELb1ELb0EEENS1_19SingleTileSchedulerILb0ELb1ELb1ELi128EEEEEEEEEvNT_6ParamsE,(.L_x_15735 - _ZN7cutlass13device_kernelIN5flash11enable_sm90INS1_16FlashAttnFwdSm90INS1_25CollectiveMainloopFwdSm90ILi2EN4cute5tupleIJNS5_1CILi1EEES8_S8_EEENS6_IJNS7_ILi128EEENS7_ILi96EEENS7_ILi192EEEEEELi128ENS_6half_tEfNS_4arch4Sm90ELb0ELb1ELb1ELb0ELb1ELb0ELb0ELb1ELb1ELb1ELb1ELb0EEENS1_21CollectiveEpilogueFwdINS6_IJSA_SA_SB_EEES9_SE_SG_Li256ELb0ELb1ELb1ELb0EEENS1_19SingleTileSchedulerILb0ELb1ELb1ELi128EEEEEEEEEvNT_6ParamsE)
        .other          _ZN7cutlass13device_kernelIN5flash11enable_sm90INS1_16FlashAttnFwdSm90INS1_25CollectiveMainloopFwdSm90ILi2EN4cute5tupleIJNS5_1CILi1EEES8_S8_EEENS6_IJNS7_ILi128EEENS7_ILi96EEENS7_ILi192EEEEEELi128ENS_6half_tEfNS_4arch4Sm90ELb0ELb1ELb1ELb0ELb1ELb0ELb0ELb1ELb1ELb1ELb1ELb0EEENS1_21CollectiveEpilogueFwdINS6_IJSA_SA_SB_EEES9_SE_SG_Li256ELb0ELb1ELb1ELb0EEENS1_19SingleTileSchedulerILb0ELb1ELb1ELi128EEEEEEEEEvNT_6ParamsE,@"STO_CUDA_ENTRY STV_DEFAULT"
_ZN7cutlass13device_kernelIN5flash11enable_sm90INS1_16FlashAttnFwdSm90INS1_25CollectiveMainloopFwdSm90ILi2EN4cute5tupleIJNS5_1CILi1EEES8_S8_EEENS6_IJNS7_ILi128EEENS7_ILi96EEENS7_ILi192EEEEEELi128ENS_6half_tEfNS_4arch4Sm90ELb0ELb1ELb1ELb0ELb1ELb0ELb0ELb1ELb1ELb1ELb1ELb0EEENS1_21CollectiveEpilogueFwdINS6_IJSA_SA_SB_EEES9_SE_SG_Li256ELb0ELb1ELb1ELb0EEENS1_19SingleTileSchedulerILb0ELb1ELb1ELi128EEEEEEEEEvNT_6ParamsE:
        /* <DEDUP_REMOVED lines=45> */
.L_x_960:
        /* <DEDUP_REMOVED lines=22> */
.L_x_961:
        /* <DEDUP_REMOVED lines=18> */
.L_x_962:
        /* <DEDUP_REMOVED lines=22> */
.L_x_963:
        /* <DEDUP_REMOVED lines=23> */
.L_x_964:
[----:B------:R-:W-:Y:S01]  /*0820*/  UISETP.NE.AND UP0, UPT, UR9, URZ, UPT ;  /* 0x0000003f0900728c */ /* 0x000fe2000bf05270 */
[----:B------:R-:W-:Y:S01]  /*0830*/  NOP ;  /* 0x0000000000007918 */ /* 0x000fe20000000000 */
[----:B0-----:R-:W-:Y:S01]  /*0840*/  UMOV UR4, 0x1 ;  /* 0x0000000100047882 */ /* 0x001fe20000000000 */
[----:B------:R-:W-:Y:S01]  /*0850*/  ULDC.64 UR56, c[0x0][0x208] ;  /* 0x0000820000387ab9 */ /* 0x000fe20000000a00 */
[----:B------:R-:W-:Y:S01]  /*0860*/  USEL UR4, UR4, 0x2, !UP0 ;  /* 0x0000000204047887 */ /* 0x000fe2000c000000 */
[----:B------:R-:W-:Y:S01]  /*0870*/  BSSY B6, `(.L_x_965) ;  /* 0x00012fc000067945 */ /* 0x000fe20003800000 */
[----:B-1234-:R-:W-:Y:S01]  /*0880*/  BAR.SYNC.DEFER_BLOCKING 0x0 ;  /* 0x0000000000007b1d */ /* 0x01efe20000010000 */
[----:B------:R-:W-:-:S03]  /*0890*/  PLOP3.LUT P0, PT, PT, PT, UP0, 0x80, 0x0 ;  /* 0x000000000000781c */ /* 0x000fc60003f0f008 */
[----:B------:R-:W-:-:S05]  /*08a0*/  IMAD.U32 R2, RZ, RZ, UR4 ;  /* 0x00000004ff027e24 */ /* 0x000fca000f8e00ff */
[----:B------:R0:W-:Y:S05]  /*08b0*/  STL [R1], R2 ;  /* 0x0000000201007387 */ /* 0x0001ea0000100800 */
[----:B------:R-:W-:Y:S05]  /*08c0*/  @!P0 BRA `(.L_x_966) ;  /* 0x000000f0005c8947 */ /* 0x000fea0003800000 */
.L_x_967:
[----:B------:R-:W-:-:S08]  /*08d0*/  NOP ;  /* 0x0000000000007918 */ /* 0x000fd00000000000 */
[----:B------:R-:W1:Y:S02]  /*08e0*/  USETMAXREG.TRY_ALLOC.CTAPOOL UP0, 0xe8 ;  /* 0x000000e8000079c8 */ /* 0x000e640008000600 */
[----:B-1----:R-:W-:-:S13]  /*08f0*/  PLOP3.LUT P0, PT, PT, PT, UP0, 0x80, 0x0 ;  /* 0x000000000000781c */ /* 0x002fda0003f0f008 */
[----:B------:R-:W-:Y:S05]  /*0900*/  @!P0 BRA `(.L_x_967) ;  /* 0xfffffffc00f08947 */ /* 0x000fea000383ffff */
[----:B0-----:R-:W0:Y:S08]  /*0910*/  LDC R2, c[0x0][0xc50] ;  /* 0x00031400ff027b82 */ /* 0x001e300000000800 */
        /* <DEDUP_REMOVED lines=13> */
[----:B------:R-:W0:Y:S01]  /*09f0*/  LDC R23, c[0x0][0x448] ;  /* 0x00011200ff177b82 */ /* 0x000e220000000800 */
[----:B------:R-:W1:Y:S01]  /*0a00*/  S2R R72, SR_CTAID.X ;  /* 0x0000000000487919 */ /* 0x000e620000002500 */
[----:B------:R-:W-:Y:S01]  /*0a10*/  LOP3.LUT R18, R18, 0xffefffff, RZ, 0xc0, !PT ;  /* 0xffefffff12127812 */ /* 0x000fe200078ec0ff */
[----:B------:R-:W-:-:S05]  /*0a20*/  VIADD R74, R25, 0xffffff80 ;  /* 0xffffff80194a7836 */ /* 0x000fca0000000000 */
[----:B------:R-:W2:Y:S08]  /*0a30*/  LDC.64 R2, c[0x0][0x418] ;  /* 0x00010600ff027b82 */ /* 0x000eb00000000a00 */
[----:B------:R-:W3:Y:S01]  /*0a40*/  LDC.64 R10, c[0x0][0x9e0] ;  /* 0x00027800ff0a7b82 */ /* 0x000ee20000000a00 */
[----:B0-----:R-:W-:-:S07]  /*0a50*/  ISETP.NE.AND P2, PT, R23, 0x1, PT ;  /* 0x000000011700780c */ /* 0x001fce0003f45270 */
[----:B------:R-:W0:Y:S01]  /*0a60*/  LDC R8, c[0x0][0x288] ;  /* 0x0000a200ff087b82 */ /* 0x000e220000000800 */
[----:B--2---:R-:W-:-:S07]  /*0a70*/  ISETP.NE.U32.AND P0, PT, R2, RZ, PT ;  /* 0x000000ff0200720c */ /* 0x004fce0003f05070 */
[----:B------:R-:W2:Y:S01]  /*0a80*/  LDC R16, c[0x0][0x424] ;  /* 0x00010900ff107b82 */ /* 0x000ea20000000800 */
[----:B-1----:R-:W-:Y:S01]  /*0a90*/  IMAD.SHL.U32 R72, R72, 0x80, RZ ;  /* 0x0000008048487824 */ /* 0x002fe200078e00ff */
[----:B------:R-:W-:-:S03]  /*0aa0*/  ISETP.NE.AND.EX P0, PT, R3, RZ, PT, P0 ;  /* 0x000000ff0300720c */ /* 0x000fc60003f05300 */
[----:B------:R-:W-:Y:S01]  /*0ab0*/  @P2 VIADD R0, R72, 0x7f ;  /* 0x0000007f48002836 */ /* 0x000fe20000000000 */
[----:B------:R-:W-:Y:S02]  /*0ac0*/  @P2 LOP3.LUT R18, R18, 0x100000, RZ, 0xfc, !PT ;  /* 0x0010000012122812 */ /* 0x000fe400078efcff */
[----:B------:R-:W1:Y:S01]  /*0ad0*/  @P2 LDC R5, c[0x0][0x44c] ;  /* 0x00011300ff052b82 */ /* 0x000e620000000800 */
[----:B---3--:R-:W-:Y:S02]  /*0ae0*/  ISETP.GE.AND P1, PT, R11, 0x1, PT ;  /* 0x000000010b00780c */ /* 0x008fe40003f26270 */
[----:B------:R-:W-:-:S05]  /*0af0*/  LOP3.LUT R18, R18, 0xfff7ffff, RZ, 0xc0, !PT ;  /* 0xfff7ffff12127812 */ /* 0x000fca00078ec0ff */
[----:B------:R-:W3:Y:S01]  /*0b00*/  @P2 LDC R7, c[0x0][0x450] ;  /* 0x00011400ff072b82 */ /* 0x000ee20000000800 */
[----:B0-----:R-:W-:-:S05]  /*0b10*/  IADD3 R3, -R8, 0x1, RZ ;  /* 0x0000000108037810 */ /* 0x001fca0007ffe1ff */
[----:B------:R-:W-:Y:S02]  /*0b20*/  @P1 LOP3.LUT R18, R18, 0x80000, RZ, 0xfc, !PT ;  /* 0x0008000012121812 */ /* 0x000fe400078efcff */
[----:B------:R-:W0:Y:S01]  /*0b30*/  LDC R73, c[0x0][0x2f0] ;  /* 0x0000bc00ff497b82 */ /* 0x000e220000000800 */
[----:B--2---:R-:W-:Y:S01]  /*0b40*/  SEL R16, R16, 0x1, P0 ;  /* 0x0000000110107807 */ /* 0x004fe20000000000 */
[----:B-1----:R-:W-:-:S04]  /*0b50*/  @P2 IMAD.HI.U32 R2, R0, R5, RZ ;  /* 0x0000000500022227 */ /* 0x002fc800078e00ff */
[----:B------:R-:W-:Y:S01]  /*0b60*/  VIADD R0, R72, 0x7f ;  /* 0x0000007f48007836 */ /* 0x000fe20000000000 */
[----:B---3--:R-:W-:Y:S01]  /*0b70*/  @P2 SHF.R.U32.HI R0, RZ, R7, R2 ;  /* 0x00000007ff002219 */ /* 0x008fe20000011602 */
[CC--:B0-----:R-:W-:Y:S02]  /*0b80*/  IMAD R3, R16.reuse, R73.reuse, R3 ;  /* 0x0000004910037224 */ /* 0x0c1fe400078e0203 */
[----:B------:R-:W-:Y:S02]  /*0b90*/  IMAD R22, R16, R73, RZ ;  /* 0x0000004910167224 */ /* 0x000fe400078e02ff */
[----:B------:R-:W-:-:S04]  /*0ba0*/  IMAD.IADD R3, R3, 0x1, R0 ;  /* 0x0000000103037824 */ /* 0x000fc800078e0200 */
[----:B------:R-:W-:Y:S01]  /*0bb0*/  IMAD.IADD R0, R3, 0x1, R10 ;  /* 0x0000000103007824 */ /* 0x000fe200078e020a */
[----:B------:R-:W-:Y:S06]  /*0bc0*/  @!P1 BRA `(.L_x_969) ;  /* 0x0000000000409947 */ /* 0x000fec0003800000 */
[C---:B------:R-:W-:Y:S01]  /*0bd0*/  ISETP.GT.AND P0, PT, R3.reuse, RZ, PT ;  /* 0x000000ff0300720c */ /* 0x040fe20003f04270 */
[----:B------:R-:W-:-:S12]  /*0be0*/  VIADD R2, R3, 0xffffffff ;  /* 0xffffffff03027836 */ /* 0x000fd80000000000 */
[----:B------:R-:W-:Y:S05]  /*0bf0*/  @P0 BRA `(.L_x_970) ;  /* 0x00000000001c0947 */ /* 0x000fea0003800000 */
[----:B------:R-:W-:Y:S01]  /*0c00*/  ISETP.NE.AND P0, PT, R11, 0x1, PT ;  /* 0x000000010b00780c */ /* 0x000fe20003f05270 */
[----:B------:R-:W-:-:S12]  /*0c10*/  IMAD.MOV R3, RZ, RZ, -R3 ;  /* 0x000000ffff037224 */ /* 0x000fd800078e0a03 */
[----:B------:R-:W0:Y:S02]  /*0c20*/  @P0 LDC.64 R4, c[0x0][0x9e8] ;  /* 0x00027a00ff040b82 */ /* 0x000e240000000a00 */
[----:B0-----:R-:W-:-:S05]  /*0c30*/  @P0 IMAD.HI.U32 R2, R3, R4, RZ ;  /* 0x0000000403020227 */ /* 0x001fca00078e00ff */
[----:B------:R-:W-:-:S04]  /*0c40*/  @P0 SHF.R.U32.HI R3, RZ, R5, R2 ;  /* 0x00000005ff030219 */ /* 0x000fc80000011602 */
[----:B------:R-:W-:Y:S01]  /*0c50*/  LOP3.LUT R2, RZ, R3, RZ, 0x33, !PT ;  /* 0x00000003ff027212 */ /* 0x000fe200078e33ff */
[----:B------:R-:W-:Y:S06]  /*0c60*/  BRA `(.L_x_971) ;  /* 0x0000000000107947 */ /* 0x000fec0003800000 */
.L_x_970:
[----:B------:R-:W-:-:S13]  /*0c70*/  ISETP.NE.AND P0, PT, R11, 0x1, PT ;  /* 0x000000010b00780c */ /* 0x000fda0003f05270 */
[----:B------:R-:W0:Y:S02]  /*0c80*/  @P0 LDC.64 R4, c[0x0][0x9e8] ;  /* 0x00027a00ff040b82 */ /* 0x000e240000000a00 */
[----:B0-----:R-:W-:-:S05]  /*0c90*/  @P0 IMAD.HI.U32 R4, R2, R4, RZ ;  /* 0x0000000402040227 */ /* 0x001fca00078e00ff */
[----:B------:R-:W-:-:S07]  /*0ca0*/  @P0 SHF.R.U32.HI R2, RZ, R5, R4 ;  /* 0x00000005ff020219 */ /* 0x000fce0000011604 */
.L_x_971:
[----:B------:R-:W-:-:S05]  /*0cb0*/  IMAD R3, R2, R11, R11 ;  /* 0x0000000b02037224 */ /* 0x000fca00078e020b */
[----:B------:R-:W-:-:S07]  /*0cc0*/  VIMNMX R0, R0, R3, PT ;  /* 0x0000000300007248 */ /* 0x000fce0003fe0100 */
.L_x_969:
[----:B------:R-:W0:Y:S01]  /*0cd0*/  @P2 LDC R3, c[0x0][0x44c] ;  /* 0x00011300ff032b82 */ /* 0x000e220000000800 */
[----:B------:R-:W-:Y:S01]  /*0ce0*/  VIADD R2, R0, 0x5f ;  /* 0x0000005f00027836 */ /* 0x000fe20000000000 */
[----:B------:R-:W-:Y:S01]  /*0cf0*/  ULDC UR4, c[0x0][0x9dc] ;  /* 0x0002770000047ab9 */ /* 0x000fe20000000800 */
[----:B------:R-:W-:Y:S02]  /*0d00*/  IMAD R0, R16, R73, 0x5f ;  /* 0x0000005f10007424 */ /* 0x000fe400078e0249 */
[----:B------:R-:W-:-:S03]  /*0d10*/  IMAD.HI R2, R2, 0x2aaaaaab, RZ ;  /* 0x2aaaaaab02027827 */ /* 0x000fc600078e02ff */
[----:B------:R-:W1:Y:S01]  /*0d20*/  @P2 LDC R7, c[0x0][0x450] ;  /* 0x00011400ff072b82 */ /* 0x000e620000000800 */
[----:B------:R-:W-:Y:S01]  /*0d30*/  IMAD.HI R0, R0, 0x2aaaaaab, RZ ;  /* 0x2aaaaaab00007827 */ /* 0x000fe200078e02ff */
[----:B------:R-:W-:-:S03]  /*0d40*/  SHF.R.U32.HI R5, RZ, 0x1f, R2 ;  /* 0x0000001fff057819 */ /* 0x000fc60000011602 */
[----:B------:R-:W-:Y:S01]  /*0d50*/  IMAD.MOV.U32 R4, RZ, RZ, R72 ;  /* 0x000000ffff047224 */ /* 0x000fe200078e0048 */
[----:B------:R-:W-:Y:S01]  /*0d60*/  LEA.HI.SX32 R2, R2, R5, 0x1c ;  /* 0x0000000502027211 */ /* 0x000fe200078fe2ff */
[----:B------:R-:W-:Y:S02]  /*0d70*/  IMAD R73, R16, R73, -R8 ;  /* 0x0000004910497224 */ /* 0x000fe400078e0a08 */
[----:B0-----:R-:W-:Y:S01]  /*0d80*/  @P2 IMAD.HI.U32 R6, R72, R3, RZ ;  /* 0x0000000348062227 */ /* 0x001fe200078e00ff */
[----:B------:R-:W-:-:S04]  /*0d90*/  SHF.R.U32.HI R3, RZ, 0x1f, R0 ;  /* 0x0000001fff037819 */ /* 0x000fc80000011600 */
[----:B------:R-:W-:Y:S02]  /*0da0*/  LEA.HI.SX32 R3, R0, R3, 0x1c ;  /* 0x0000000300037211 */ /* 0x000fe400078fe2ff */
[----:B-1----:R-:W-:Y:S02]  /*0db0*/  @P2 SHF.R.U32.HI R4, RZ, R7, R6 ;  /* 0x00000007ff042219 */ /* 0x002fe40000011606 */
[----:B------:R-:W-:-:S03]  /*0dc0*/  VIMNMX R75, R3, R2, PT ;  /* 0x00000002034b7248 */ /* 0x000fc60003fe0100 */
[----:B------:R-:W-:-:S04]  /*0dd0*/  IMAD.IADD R0, R73, 0x1, R4 ;  /* 0x0000000149007824 */ /* 0x000fc800078e0204 */
[----:B------:R-:W-:Y:S01]  /*0de0*/  VIADD R2, R0, -UR4 ;  /* 0x8000000400027c36 */ /* 0x000fe20008000000 */
[----:B------:R-:W-:Y:S06]  /*0df0*/  @!P1 BRA `(.L_x_972) ;  /* 0x00000000003c9947 */ /* 0x000fec0003800000 */
[----:B------:R-:W-:-:S13]  /*0e00*/  ISETP.GT.AND P0, PT, R0, -0x1, PT ;  /* 0xffffffff0000780c */ /* 0x000fda0003f04270 */
[----:B------:R-:W-:Y:S05]  /*0e10*/  @P0 BRA `(.L_x_973) ;  /* 0x00000000001c0947 */ /* 0x000fea0003800000 */
[----:B------:R-:W-:Y:S02]  /*0e20*/  ISETP.NE.AND P0, PT, R11, 0x1, PT ;  /* 0x000000010b00780c */ /* 0x000fe40003f05270 */
[----:B------:R-:W-:-:S11]  /*0e30*/  LOP3.LUT R3, RZ, R0, RZ, 0x33, !PT ;  /* 0x00000000ff037212 */ /* 0x000fd600078e33ff */
[----:B------:R-:W0:Y:S02]  /*0e40*/  @P0 LDC.64 R4, c[0x0][0x9e8] ;  /* 0x00027a00ff040b82 */ /* 0x000e240000000a00 */
[----:B0-----:R-:W-:-:S05]  /*0e50*/  @P0 IMAD.HI.U32 R0, R3, R4, RZ ;  /* 0x0000000403000227 */ /* 0x001fca00078e00ff */
[----:B------:R-:W-:-:S04]  /*0e60*/  @P0 SHF.R.U32.HI R3, RZ, R5, R0 ;  /* 0x00000005ff030219 */ /* 0x000fc80000011600 */
[----:B------:R-:W-:Y:S01]  /*0e70*/  LOP3.LUT R0, RZ, R3, RZ, 0x33, !PT ;  /* 0x00000003ff007212 */ /* 0x000fe200078e33ff */
[----:B------:R-:W-:Y:S06]  /*0e80*/  BRA `(.L_x_974) ;  /* 0x0000000000107947 */ /* 0x000fec0003800000 */
.L_x_973:
[----:B------:R-:W-:-:S13]  /*0e90*/  ISETP.NE.AND P0, PT, R11, 0x1, PT ;  /* 0x000000010b00780c */ /* 0x000fda0003f05270 */
[----:B------:R-:W0:Y:S02]  /*0ea0*/  @P0 LDC.64 R4, c[0x0][0x9e8] ;  /* 0x00027a00ff040b82 */ /* 0x000e240000000a00 */
[----:B0-----:R-:W-:-:S05]  /*0eb0*/  @P0 IMAD.HI.U32 R4, R0, R4, RZ ;  /* 0x0000000400040227 */ /* 0x001fca00078e00ff */
[----:B------:R-:W-:-:S07]  /*0ec0*/  @P0 SHF.R.U32.HI R0, RZ, R5, R4 ;  /* 0x00000005ff000219 */ /* 0x000fce0000011604 */
.L_x_974:
[----:B------:R-:W-:-:S05]  /*0ed0*/  IMAD R3, R0, R11, RZ ;  /* 0x0000000b00037224 */ /* 0x000fca00078e02ff */
[----:B------:R-:W-:-:S07]  /*0ee0*/  VIMNMX R2, R2, R3, !PT ;  /* 0x0000000302027248 */ /* 0x000fce0007fe0100 */
.L_x_972:
[----:B------:R-:W-:Y:S01]  /*0ef0*/  SHF.R.U32.HI R0, RZ, 0x10, R17 ;  /* 0x00000010ff007819 */ /* 0x000fe20000011611 */
[----:B------:R-:W-:Y:S01]  /*0f00*/  IMAD.HI R2, R2, 0x2aaaaaab, RZ ;  /* 0x2aaaaaab02027827 */ /* 0x000fe200078e02ff */
[----:B------:R-:W-:Y:S02]  /*0f10*/  LOP3.LUT R17, R17, 0xffff, RZ, 0xc0, !PT ;  /* 0x0000ffff11117812 */ /* 0x000fe400078ec0ff */
[----:B------:R-:W-:Y:S02]  /*0f20*/  ISETP.NE.AND P0, PT, R0, RZ, PT ;  /* 0x000000ff0000720c */ /* 0x000fe40003f05270 */
[----:B------:R-:W-:-:S04]  /*0f30*/  SHF.R.U32.HI R3, RZ, 0x1f, R2 ;  /* 0x0000001fff037819 */ /* 0x000fc80000011602 */
[----:B------:R-:W-:Y:S02]  /*0f40*/  LEA.HI.SX32 R3, R2, R3, 0x1c ;  /* 0x0000000302037211 */ /* 0x000fe400078fe2ff */
[----:B------:R-:W-:Y:S02]  /*0f50*/  MOV R2, RZ ;  /* 0x000000ff00027202 */ /* 0x000fe40000000f00 */
[----:B------:R-:W-:-:S03]  /*0f60*/  VIMNMX R8, RZ, R3, !PT ;  /* 0x00000003ff087248 */ /* 0x000fc60007fe0100 */
[----:B------:R-:W0:Y:S01]  /*0f70*/  @!P0 LDC R0, c[0x0][0x9f0] ;  /* 0x00027c00ff008b82 */ /* 0x000e220000000800 */
[----:B------:R-:W-:-:S13]  /*0f80*/  ISETP.GT.AND P1, PT, R75, R8, PT ;  /* 0x000000084b00720c */ /* 0x000fda0003f24270 */
[----:B------:R-:W-:Y:S05]  /*0f90*/  @!P1 BRA `(.L_x_975) ;  /* 0x00000000006c9947 */ /* 0x000fea0003800000 */
[-C--:B0-----:R-:W-:Y:S02]  /*0fa0*/  IABS R6, R0.reuse ;  /* 0x0000000000067213 */ /* 0x081fe40000000000 */
[----:B------:R-:W-:Y:S02]  /*0fb0*/  IADD3 R2, R0, -0x1, R75 ;  /* 0xffffffff00027810 */ /* 0x000fe40007ffe04b */
[----:B------:R-:W0:Y:S03]  /*0fc0*/  I2F.RP R4, R6 ;  /* 0x0000000600047306 */ /* 0x000e260000209400 */
[----:B------:R-:W-:Y:S01]  /*0fd0*/  IMAD.IADD R5, R2, 0x1, -R8 ;  /* 0x0000000102057824 */ /* 0x000fe200078e0a08 */
[----:B------:R-:W-:-:S04]  /*0fe0*/  IABS R2, R0 ;  /* 0x0000000000027213 */ /* 0x000fc80000000000 */
[----:B------:R-:W-:Y:S02]  /*0ff0*/  IABS R9, R5 ;  /* 0x0000000500097213 */ /* 0x000fe40000000000 */
[----:B------:R-:W-:-:S04]  /*1000*/  LOP3.LUT R5, R5, R0, RZ, 0x3c, !PT ;  /* 0x0000000005057212 */ /* 0x000fc800078e3cff */
[----:B------:R-:W-:Y:S01]  /*1010*/  ISETP.GE.AND P2, PT, R5, RZ, PT ;  /* 0x000000ff0500720c */ /* 0x000fe20003f46270 */
[----:B0-----:R-:W0:Y:S02]  /*1020*/  MUFU.RCP R4, R4 ;  /* 0x0000000400047308 */ /* 0x001e240000001000 */
[----:B0-----:R-:W-:Y:S02]  /*1030*/  VIADD R3, R4, 0xffffffe ;  /* 0x0ffffffe04037836 */ /* 0x001fe40000000000 */
[----:B------:R-:W-:Y:S02]  /*1040*/  IMAD.MOV R4, RZ, RZ, -R2 ;  /* 0x000000ffff047224 */ /* 0x000fe400078e0a02 */
[----:B------:R-:W-:Y:S02]  /*1050*/  IMAD.MOV.U32 R2, RZ, RZ, RZ ;  /* 0x000000ffff027224 */ /* 0x000fe400078e00ff */
[----:B------:R-:W0:Y:S02]  /*1060*/  F2I.FTZ.U32.TRUNC.NTZ R3, R3 ;  /* 0x0000000300037305 */ /* 0x000e24000021f000 */
[----:B0-----:R-:W-:-:S04]  /*1070*/  IMAD.MOV R7, RZ, RZ, -R3 ;  /* 0x000000ffff077224 */ /* 0x001fc800078e0a03 */
[----:B------:R-:W-:-:S04]  /*1080*/  IMAD R7, R7, R6, RZ ;  /* 0x0000000607077224 */ /* 0x000fc800078e02ff */
[----:B------:R-:W-:-:S04]  /*1090*/  IMAD.HI.U32 R2, R3, R7, R2 ;  /* 0x0000000703027227 */ /* 0x000fc800078e0002 */
[----:B------:R-:W-:-:S04]  /*10a0*/  IMAD.MOV.U32 R3, RZ, RZ, R9 ;  /* 0x000000ffff037224 */ /* 0x000fc800078e0009 */
[----:B------:R-:W-:-:S04]  /*10b0*/  IMAD.HI.U32 R2, R2, R3, RZ ;  /* 0x0000000302027227 */ /* 0x000fc800078e00ff */
[----:B------:R-:W-:-:S05]  /*10c0*/  IMAD R3, R2, R4, R3 ;  /* 0x0000000402037224 */ /* 0x000fca00078e0203 */
[----:B------:R-:W-:-:S13]  /*10d0*/  ISETP.GT.U32.AND P1, PT, R6, R3, PT ;  /* 0x000000030600720c */ /* 0x000fda0003f24070 */
[----:B------:R-:W-:Y:S02]  /*10e0*/  @!P1 IMAD.IADD R3, R3, 0x1, -R6 ;  /* 0x0000000103039824 */ /* 0x000fe400078e0a06 */
[----:B------:R-:W-:Y:S01]  /*10f0*/  @!P1 VIADD R2, R2, 0x1 ;  /* 0x0000000102029836 */ /* 0x000fe20000000000 */
[----:B------:R-:W-:Y:S02]  /*1100*/  ISETP.NE.AND P1, PT, R0, RZ, PT ;  /* 0x000000ff0000720c */ /* 0x000fe40003f25270 */
[----:B------:R-:W-:-:S13]  /*1110*/  ISETP.GE.U32.AND P0, PT, R3, R6, PT ;  /* 0x000000060300720c */ /* 0x000fda0003f06070 */
[----:B------:R-:W-:-:S04]  /*1120*/  @P0 VIADD R2, R2, 0x1 ;  /* 0x0000000102020836 */ /* 0x000fc80000000000 */
[----:B------:R-:W-:Y:S01]  /*1130*/  @!P2 IMAD.MOV R2, RZ, RZ, -R2 ;  /* 0x000000ffff02a224 */ /* 0x000fe200078e0a02 */
[----:B------:R-:W-:-:S07]  /*1140*/  @!P1 LOP3.LUT R2, RZ, R0, RZ, 0x33, !PT ;  /* 0x00000000ff029212 */ /* 0x000fce00078e33ff */
.L_x_975:
[-C--:B------:R-:W-:Y:S01]  /*1150*/  IMAD R17, R17, R2.reuse, R8 ;  /* 0x0000000211117224 */ /* 0x080fe200078e0208 */
[----:B------:R-:W-:Y:S01]  /*1160*/  PLOP3.LUT P0, PT, PT, PT, PT, 0x80, 0x0 ;  /* 0x000000000000781c */ /* 0x000fe20003f0f070 */
[----:B0-----:R-:W-:Y:S01]  /*1170*/  IMAD.MOV.U32 R0, RZ, RZ, RZ ;  /* 0x000000ffff007224 */ /* 0x001fe200078e00ff */
[----:B------:R-:W-:Y:S01]  /*1180*/  CS2R R86, SRZ ;  /* 0x0000000000567805 */ /* 0x000fe2000001ff00 */
[----:B------:R-:W-:Y:S01]  /*1190*/  IMAD.MOV.U32 R6, RZ, RZ, RZ ;  /* 0x000000ffff067224 */ /* 0x000fe200078e00ff */
[----:B------:R-:W-:Y:S02]  /*11a0*/  VIADDMNMX R75, R17, R2, R75, PT ;  /* 0x00000002114b7246 */ /* 0x000fe4000380014b */
[----:B------:R-:W-:Y:S02]  /*11b0*/  CS2R R84, SRZ ;  /* 0x0000000000547805 */ /* 0x000fe4000001ff00 */
        /* <DEDUP_REMOVED lines=36> */
[----:B------:R-:W-:-:S05]  /*1400*/  SHF.R.S32.HI R78, RZ, 0x7, R76 ;  /* 0x00000007ff4e7819 */ /* 0x000fca000001144c */
        /* <DEDUP_REMOVED lines=20> */
[----:B------:R-:W-:Y:S01]  /*1550*/  MOV R10, UR6 ;  /* 0x00000006000a7c02 */ /* 0x000fe20008000f00 */
        /* <DEDUP_REMOVED lines=8> */
.L_x_977:
[----:B------:R-:W-:-:S04]  /*15e0*/  SHF.L.U32 R0, RZ, 0x1f, RZ ;  /* 0x0000001fff007819 */ /* 0x000fc800000006ff */
[----:B------:R-:W0:Y:S02]  /*15f0*/  SYNCS.PHASECHK.TRANS64.TRYWAIT P0, [UR58+0x2a800], R0 ;  /* 0x02a80000ff0075a7 */ /* 0x000e24000800017a */
[----:B0-----:R-:W-:Y:S05]  /*1600*/  @!P0 BRA `(.L_x_978) ;  /* 0x0000012000908947 */ /* 0x001fea0003800000 */
.L_x_1111:
[----:B------:R-:W2:Y:S02]  /*1610*/  LDL R2, [R1] ;  /* 0x0000000001027983 */ /* 0x000ea40000100800 */
[----:B--2---:R-:W-:-:S13]  /*1620*/  R2UR UR4, R2 ;  /* 0x00000000020472ca */ /* 0x004fda00000e0000 */
[----:B------:R-:W-:-:S06]  /*1630*/  ULOP3.LUT UR4, UR4, 0x1, URZ, 0xfc, !UPT ;  /* 0x0000000104047892 */ /* 0x000fcc000f8efc3f */
[----:B------:R-:W-:-:S05]  /*1640*/  IMAD.U32 R2, RZ, RZ, UR4 ;  /* 0x00000004ff027e24 */ /* 0x000fca000f8e00ff */
[----:B------:R-:W-:-:S13]  /*1650*/  ISETP.NE.AND P0, PT, R2, 0x3, PT ;  /* 0x000000030200780c */ /* 0x000fda0003f05270 */
[----:B------:R-:W-:Y:S05]  /*1660*/  @!P0 BRA `(.L_x_979) ;  /* 0x0000000000048947 */ /* 0x000fea0003800000 */
[----:B------:R-:W-:Y:S01]  /*1670*/  BPT.TRAP 0x1 ;  /* 0x000000040000795c */ /* 0x000fe20000300000 */
.L_x_979:
[----:B------:R1:W2:Y:S01]  /*1680*/  SYNCS.PHASECHK.TRANS64.TRYWAIT P1, [UR58+0x2a830], R0 ;  /* 0x02a83000ff0075a7 */ /* 0x0002a2000802017a */
[----:B------:R-:W-:Y:S05]  /*1690*/  @!P0 BRA `(.L_x_980) ;  /* 0x0000000000048947 */ /* 0x000fea0003800000 */
[----:B------:R-:W-:Y:S01]  /*16a0*/  BPT.TRAP 0x1 ;  /* 0x000000040000795c */ /* 0x000fe20000300000 */
.L_x_980:
[----:B------:R-:W-:-:S05]  /*16b0*/  IMAD.U32 R4, RZ, RZ, UR36 ;  /* 0x00000024ff047e24 */ /* 0x000fca000f8e00ff */
[----:B------:R-:W-:Y:S01]  /*16c0*/  LOP3.LUT R4, R4, 0x10000, RZ, 0xfc, !PT ;  /* 0x0001000004047812 */ /* 0x000fe200078efcff */
[----:B--2---:R-:W-:Y:S06]  /*16d0*/  @P1 BRA `(.L_x_981) ;  /* 0x0000000000081947 */ /* 0x004fec0003800000 */
[----:B------:R-:W2:Y:S02]  /*16e0*/  SYNCS.PHASECHK.TRANS64.TRYWAIT P1, [UR58+0x2a830], R0 ;  /* 0x02a83000ff0075a7 */ /* 0x000ea4000802017a */
[----:B--2---:R-:W-:Y:S05]  /*16f0*/  @!P1 BRA `(.L_x_982) ;  /* 0x00000120006c9947 */ /* 0x004fea0003800000 */
.L_x_981:
[----:B------:R-:W-:Y:S05]  /*1700*/  WARPSYNC.ALL ;  /* 0x0000000000007948 */ /* 0x000fea0003800000 */
[----:B------:R-:W-:Y:S01]  /*1710*/  IMAD.MOV.U32 R5, RZ, RZ, 0x40000040 ;  /* 0x40000040ff057424 */ /* 0x000fe200078e00ff */
[----:B------:R-:W-:Y:S01]  /*1720*/  UIADD3 UR4, UR58, 0x18400, URZ ;  /* 0x000184003a047890 */ /* 0x000fe2000fffe03f */
[----:B------:R-:W-:Y:S01]  /*1730*/  R2UR UR8, R4 ;  /* 0x00000000040872ca */ /* 0x000fe200000e0000 */
[----:B------:R-:W-:Y:S02]  /*1740*/  WARPGROUP.ARRIVE ;  /* 0x00000000000079c5 */ /* 0x000fe40000000000 */
        /* <DEDUP_REMOVED lines=12> */
[----:B------:R-:W-:Y:S01]  /*1810*/  UMOV UR10, UR60 ;  /* 0x0000003c000a7c82 */ /* 0x000fe20008000000 */
[----:B------:R-:W-:Y:S01]  /*1820*/  UIADD3 UR22, UR60, 0x300, URZ ;  /* 0x000003003c167890 */ /* 0x000fe2000fffe03f */
[----:B------:R-:W-:Y:S01]  /*1830*/  HGMMA.64x96x16.F32 R24, gdesc[UR8], RZ, !UPT, gsb0 ;  /* 0x01600000081879f0 */ /* 0x000fe2000c0008ff */
[----:B------:R-:W-:Y:S01]  /*1840*/  UIADD3 UR10, UR60, 0x2, URZ ;  /* 0x000000023c0a7890 */ /* 0x000fe2000fffe03f */
[----:B------:R-:W-:Y:S01]  /*1850*/  UMOV UR9, 0x40000040 ;  /* 0x4000004000097882 */ /* 0x000fe20000000000 */
[----:B------:R-:W-:Y:S01]  /*1860*/  UMOV UR11, 0x40000040 ;  /* 0x40000040000b7882 */ /* 0x000fe20000000000 */
[----:B------:R-:W-:Y:S02]  /*1870*/  UMOV UR21, 0x40000040 ;  /* 0x4000004000157882 */ /* 0x000fe40000000000 */
[----:B------:R-:W-:Y:S02]  /*1880*/  UIADD3 UR8, UR4, 0x2, URZ ;  /* 0x0000000204087890 */ /* 0x000fe4000fffe03f */
[----:B------:R-:W-:-:S02]  /*1890*/  UIADD3 UR12, UR4, 0x4, URZ ;  /* 0x00000004040c7890 */ /* 0x000fc4000fffe03f */
[----:B------:R-:W-:Y:S02]  /*18a0*/  UIADD3 UR16, UR4, 0x6, URZ ;  /* 0x0000000604107890 */ /* 0x000fe4000fffe03f */
[----:B------:R-:W-:Y:S01]  /*18b0*/  UIADD3 UR20, UR4, 0x400, URZ ;  /* 0x0000040004147890 */ /* 0x000fe2000fffe03f */
        /* <DEDUP_REMOVED lines=29> */
[----:B------:R-:W-:Y:S02]  /*1a90*/  UMOV UR5, UR49 ;  /* 0x0000003100057c82 */ /* 0x000fe40008000000 */
[----:B------:R-:W-:Y:S01]  /*1aa0*/  UMOV UR4, UR48 ;  /* 0x0000003000047c82 */ /* 0x000fe20008000000 */
        /* <DEDUP_REMOVED lines=36> */
.L_x_983:
[----:B------:R-:W-:Y:S01]  /*1cf0*/  LOP3.LUT R9, R76, 0xffffff80, RZ, 0xc0, !PT ;  /* 0xffffff804c097812 */ /* 0x000fe200078ec0ff */
[----:B------:R-:W-:Y:S01]  /*1d00*/  ULDC UR5, c[0x0][0x9d8] ;  /* 0x0002760000057ab9 */ /* 0x000fe20000000800 */
[----:B------:R-:W-:Y:S01]  /*1d10*/  ISETP.NE.AND P2, PT, R23, 0x1, PT ;  /* 0x000000011700780c */ /* 0x000fe20003f45270 */
[----:B------:R-:W-:Y:S01]  /*1d20*/  FMUL.FTZ R33, R33, UR5 ;  /* 0x0000000521217c20 */ /* 0x000fe20008410000 */
[----:B------:R-:W-:Y:S01]  /*1d30*/  LEA.HI R77, R77, R74, RZ, 0x2 ;  /* 0x0000004a4d4d7211 */ /* 0x000fe200078f10ff */
[----:B------:R-:W-:Y:S02]  /*1d40*/  IMAD.IADD R9, R74, 0x1, -R9 ;  /* 0x000000014a097824 */ /* 0x000fe400078e0a09 */
[----:B------:R-:W-:Y:S01]  /*1d50*/  FMUL.FTZ R25, R25, UR5 ;  /* 0x0000000519197c20 */ /* 0x000fe20008410000 */
[----:B------:R-:W-:Y:S01]  /*1d60*/  FMUL.FTZ R2, R27, UR5 ;  /* 0x000000051b027c20 */ /* 0x000fe20008410000 */
[----:B------:R-:W-:Y:S01]  /*1d70*/  LOP3.LUT R77, R77, 0xfffffffc, RZ, 0xc0, !PT ;  /* 0xfffffffc4d4d7812 */ /* 0x000fe200078ec0ff */
[----:B------:R-:W-:Y:S01]  /*1d80*/  FMUL.FTZ R32, R32, UR5 ;  /* 0x0000000520207c20 */ /* 0x000fe20008410000 */
[----:B------:R-:W-:Y:S01]  /*1d90*/  SHF.R.S32.HI R8, RZ, 0x1f, R9 ;  /* 0x0000001fff087819 */ /* 0x000fe20000011409 */
[----:B------:R2:W3:Y:S01]  /*1da0*/  MUFU.TANH R83, R33 ;  /* 0x0000002100537308 */ /* 0x0004e20000002400 */
[----:B------:R-:W-:Y:S01]  /*1db0*/  FMUL.FTZ R6, R30, UR5 ;  /* 0x000000051e067c20 */ /* 0x000fe20008410000 */
[----:B------:R-:W-:Y:S01]  /*1dc0*/  IMAD.IADD R77, R74, 0x1, -R77 ;  /* 0x000000014a4d7824 */ /* 0x000fe200078e0a4d */
[CC--:B------:R-:W-:Y:S01]  /*1dd0*/  LEA.HI R10, R8.reuse, R9.reuse, RZ, 0x2 ;  /* 0x00000009080a7211 */ /* 0x0c0fe200078f10ff */
[----:B------:R-:W-:Y:S01]  /*1de0*/  FMUL.FTZ R7, R31, UR5 ;  /* 0x000000051f077c20 */ /* 0x000fe20008410000 */
[----:B------:R-:W-:Y:S01]  /*1df0*/  LEA.HI R14, R8, R9, RZ, 0x5 ;  /* 0x00000009080e7211 */ /* 0x000fe200078f28ff */
[----:B------:R-:W4:Y:S01]  /*1e00*/  S2UR UR6, SR_CgaCtaId ;  /* 0x00000000000679c3 */ /* 0x000f220000008800 */
[--C-:B------:R-:W-:Y:S01]  /*1e10*/  SHF.R.S32.HI R8, RZ, 0x2, R10.reuse ;  /* 0x00000002ff087819 */ /* 0x100fe2000001140a */
[----:B------:R5:W0:Y:S01]  /*1e20*/  MUFU.TANH R79, R25 ;  /* 0x00000019004f7308 */ /* 0x000a220000002400 */
[----:B------:R-:W-:Y:S01]  /*1e30*/  SHF.R.S32.HI R27, RZ, 0x1f, R10 ;  /* 0x0000001fff1b7819 */ /* 0x000fe2000001140a */
[----:B------:R-:W-:Y:S01]  /*1e40*/  UIADD3 UR4, UR58, 0x2a840, URZ ;  /* 0x0002a8403a047890 */ /* 0x000fe2000fffe03f */
[----:B------:R-:W-:Y:S01]  /*1e50*/  LEA.HI R30, R78, R78, RZ, 0x1 ;  /* 0x0000004e4e1e7211 */ /* 0x000fe200078f08ff */
[----:B------:R-:W-:Y:S01]  /*1e60*/  FMUL.FTZ R12, R35, UR5 ;  /* 0x00000005230c7c20 */ /* 0x000fe20008410000 */
[-C--:B------:R-:W-:Y:S01]  /*1e70*/  LEA.HI R27, R27, R8.reuse, RZ, 0x3 ;  /* 0x000000081b1b7211 */ /* 0x080fe200078f18ff */
[----:B--2---:R-:W2:Y:S01]  /*1e80*/  @P2 LDC R33, c[0x0][0x44c] ;  /* 0x00011300ff212b82 */ /* 0x004ea20000000800 */
[----:B------:R-:W-:Y:S01]  /*1e90*/  LOP3.LUT R31, R30, 0x3fffffe, RZ, 0xc0, !PT ;  /* 0x03fffffe1e1f7812 */ /* 0x000fe200078ec0ff */
[----:B------:R1:W2:Y:S01]  /*1ea0*/  MUFU.TANH R82, R32 ;  /* 0x0000002000527308 */ /* 0x0002a20000002400 */
[----:B-----5:R-:W-:Y:S01]  /*1eb0*/  SHF.R.S32.HI R25, RZ, 0x5, R14 ;  /* 0x00000005ff197819 */ /* 0x020fe2000001140e */
[----:B------:R-:W-:Y:S01]  /*1ec0*/  FMUL.FTZ R28, R28, UR5 ;  /* 0x000000051c1c7c20 */ /* 0x000fe20008410000 */
[----:B------:R-:W-:Y:S01]  /*1ed0*/  LEA.HI R14, R77, R77, RZ, 0x1 ;  /* 0x0000004d4d0e7211 */ /* 0x000fe200078f08ff */
[----:B------:R-:W-:Y:S01]  /*1ee0*/  IMAD.IADD R31, R78, 0x1, -R31 ;  /* 0x000000014e1f7824 */ /* 0x000fe200078e0a1f */
[----:B------:R-:W-:Y:S01]  /*1ef0*/  LOP3.LUT R27, R27, 0xfffffff8, RZ, 0xc0, !PT ;  /* 0xfffffff81b1b7812 */ /* 0x000fe200078ec0ff */
[----:B------:R-:W-:Y:S01]  /*1f00*/  IMAD R25, R25, 0x10, R72 ;  /* 0x0000001019197824 */ /* 0x000fe200078e0248 */
[----:B------:R-:W-:Y:S01]  /*1f10*/  LOP3.LUT R14, R14, 0x1ffffffe, RZ, 0xc0, !PT ;  /* 0x1ffffffe0e0e7812 */ /* 0x000fe200078ec0ff */
[----:B------:R-:W-:Y:S01]  /*1f20*/  FMUL.FTZ R29, R29, UR5 ;  /* 0x000000051d1d7c20 */ /* 0x000fe20008410000 */
[----:B-1----:R-:W1:Y:S01]  /*1f30*/  @P2 LDC R32, c[0x0][0x450] ;  /* 0x00011400ff202b82 */ /* 0x002e620000000800 */
[----:B------:R-:W-:Y:S01]  /*1f40*/  LOP3.LUT R10, R10, 0x7ffffffc, RZ, 0xc0, !PT ;  /* 0x7ffffffc0a0a7812 */ /* 0x000fe200078ec0ff */
[----:B0-----:R-:W-:Y:S01]  /*1f50*/  FMUL.FTZ R3, R24, UR5 ;  /* 0x0000000518037c20 */ /* 0x001fe20008410000 */
[----:B------:R-:W-:Y:S01]  /*1f60*/  IADD3 R30, R25, R8, -R27 ;  /* 0x00000008191e7210 */ /* 0x000fe20007ffe81b */
[----:B------:R-:W-:Y:S01]  /*1f70*/  IMAD.IADD R8, R77, 0x1, -R14 ;  /* 0x000000014d087824 */ /* 0x000fe200078e0a0e */
[----:B----4-:R-:W-:Y:S01]  /*1f80*/  UPRMT UR4, UR6, 0x654, UR4 ;  /* 0x0000065406047896 */ /* 0x010fe20008000004 */
[----:B------:R-:W-:Y:S01]  /*1f90*/  FMUL.FTZ R0, R26, UR5 ;  /* 0x000000051a007c20 */ /* 0x000fe20008410000 */
[----:B------:R0:W4:Y:S01]  /*1fa0*/  MUFU.TANH R80, R28 ;  /* 0x0000001c00507308 */ /* 0x0001220000002400 */
[----:B------:R-:W-:-:S02]  /*1fb0*/  IMAD R31, R31, 0x40, R30 ;  /* 0x000000401f1f7824 */ /* 0x000fc400078e021e */
[----:B------:R-:W-:Y:S01]  /*1fc0*/  FMUL.FTZ R11, R34, UR5 ;  /* 0x00000005220b7c20 */ /* 0x000fe20008410000 */
[----:B------:R-:W-:Y:S02]  /*1fd0*/  IMAD.IADD R9, R9, 0x1, -R10 ;  /* 0x0000000109097824 */ /* 0x000fe400078e0a0a */
[----:B------:R-:W-:Y:S01]  /*1fe0*/  FMUL.FTZ R36, R36, UR5 ;  /* 0x0000000524247c20 */ /* 0x000fe20008410000 */
[----:B------:R-:W-:Y:S02]  /*1ff0*/  IMAD R8, R8, 0x8, R31 ;  /* 0x0000000808087824 */ /* 0x000fe400078e021f */
[----:B------:R-:W-:Y:S01]  /*2000*/  FMUL.FTZ R37, R37, UR5 ;  /* 0x0000000525257c20 */ /* 0x000fe20008410000 */
[----:B------:R-:W-:Y:S01]  /*2010*/  FMUL.FTZ R15, R38, UR5 ;  /* 0x00000005260f7c20 */ /* 0x000fe20008410000 */
[----:B------:R5:W0:Y:S01]  /*2020*/  MUFU.TANH R81, R29 ;  /* 0x0000001d00517308 */ /* 0x000a220000002400 */
[----:B--2---:R-:W-:-:S04]  /*2030*/  @P2 IMAD.HI.U32 R25, R8, R33, RZ ;  /* 0x0000002108192227 */ /* 0x004fc800078e00ff */
[----:B------:R-:W-:Y:S01]  /*2040*/  FMUL.FTZ R20, R39, UR5 ;  /* 0x0000000527147c20 */ /* 0x000fe20008410000 */
[----:B------:R-:W-:Y:S01]  /*2050*/  FMUL.FTZ R40, R40, UR5 ;  /* 0x0000000528287c20 */ /* 0x000fe20008410000 */
[----:B------:R-:W-:Y:S01]  /*2060*/  FMUL.FTZ R41, R41, UR5 ;  /* 0x0000000529297c20 */ /* 0x000fe20008410000 */
[----:B------:R-:W-:Y:S02]  /*2070*/  IMAD.MOV.U32 R31, RZ, RZ, R8 ;  /* 0x000000ffff1f7224 */ /* 0x000fe400078e0008 */
[----:B------:R-:W-:Y:S01]  /*2080*/  FMUL.FTZ R21, R42, UR5 ;  /* 0x000000052a157c20 */ /* 0x000fe20008410000 */
[----:B------:R-:W-:Y:S01]  /*2090*/  FMUL.FTZ R24, R43, UR5 ;  /* 0x000000052b187c20 */ /* 0x000fe20008410000 */
[----:B------:R-:W-:Y:S01]  /*20a0*/  FMUL.FTZ R44, R44, UR5 ;  /* 0x000000052c2c7c20 */ /* 0x000fe20008410000 */
[----:B-1----:R-:W-:Y:S01]  /*20b0*/  @P2 SHF.R.U32.HI R31, RZ, R32, R25 ;  /* 0x00000020ff1f2219 */ /* 0x002fe20000011619 */
[----:B------:R-:W-:Y:S01]  /*20c0*/  FMUL.FTZ R45, R45, UR5 ;  /* 0x000000052d2d7c20 */ /* 0x000fe20008410000 */
[----:B------:R-:W-:Y:S01]  /*20d0*/  MOV R32, 0xffffffa0 ;  /* 0xffffffa000207802 */ /* 0x000fe20000000f00 */
[----:B0-----:R-:W-:Y:S01]  /*20e0*/  FMUL.FTZ R28, R46, UR5 ;  /* 0x000000052e1c7c20 */ /* 0x001fe20008410000 */
[----:B-----5:R-:W-:Y:S01]  /*20f0*/  FMUL.FTZ R29, R47, UR5 ;  /* 0x000000052f1d7c20 */ /* 0x020fe20008410000 */
[----:B------:R-:W0:Y:S01]  /*2100*/  SHFL.IDX PT, R35, R31, RZ, 0x1c1f ;  /* 0x001c1fff1f237589 */ /* 0x000e2200000e0000 */
[----:B------:R-:W-:Y:S01]  /*2110*/  FMUL.FTZ R48, R48, UR5 ;  /* 0x0000000530307c20 */ /* 0x000fe20008410000 */
[----:B------:R-:W-:-:S02]  /*2120*/  IMAD R32, R75, R32, 0x61 ;  /* 0x000000614b207424 */ /* 0x000fc400078e0220 */
[----:B------:R-:W-:Y:S01]  /*2130*/  FMUL.FTZ R49, R49, UR5 ;  /* 0x0000000531317c20 */ /* 0x000fe20008410000 */
        /* <DEDUP_REMOVED lines=22> */
[----:B------:R-:W-:Y:S01]  /*22a0*/  LOP3.LUT P1, RZ, R18, 0x80000, RZ, 0xc0, !PT ;  /* 0x0008000012ff7812 */ /* 0x000fe2000782c0ff */
[----:B------:R-:W-:Y:S01]  /*22b0*/  IMAD R33, R9, -0x2, R32 ;  /* 0xfffffffe09217824 */ /* 0x000fe200078e0220 */
[----:B------:R-:W-:Y:S01]  /*22c0*/  SYNCS.ARRIVE.TRANS64.RED.A1T0 RZ, [UR4], RZ ;  /* 0x000000ffffff79a7 */ /* 0x000fe20008100404 */
[--C-:B------:R-:W-:Y:S01]  /*22d0*/  IMAD R10, R75, -0x60, R22.reuse ;  /* 0xffffffa04b0a7824 */ /* 0x100fe200078e0216 */
[----:B------:R-:W1:Y:S01]  /*22e0*/  MUFU.TANH R3, R3 ;  /* 0x0000000300037308 */ /* 0x000e620000002400 */
[----:B------:R-:W-:Y:S01]  /*22f0*/  ULDC UR10, c[0x0][0x288] ;  /* 0x0000a200000a7ab9 */ /* 0x000fe20000000800 */
[----:B------:R-:W-:Y:S01]  /*2300*/  ULDC UR4, c[0x0][0x9dc] ;  /* 0x0002770000047ab9 */ /* 0x000fe20000000800 */
[----:B------:R-:W-:Y:S01]  /*2310*/  IADD3 R34, R33, -UR10, R22 ;  /* 0x8000000a21227c10 */ /* 0x000fe2000fffe016 */
[----:B------:R-:W-:Y:S01]  /*2320*/  ULOP3.LUT UR6, URZ, UR4, URZ, 0x33, !UPT ;  /* 0x000000043f067292 */ /* 0x000fe2000f8e333f */
[----:B------:R-:W-:-:S02]  /*2330*/  VIADD R30, R10, 0x60 ;  /* 0x000000600a1e7836 */ /* 0x000fc40000000000 */
[----:B------:R-:W-:Y:S01]  /*2340*/  ULDC UR4, c[0x0][0x9e0] ;  /* 0x0002780000047ab9 */ /* 0x000fe20000000800 */
[----:B------:R-:W2:Y:S01]  /*2350*/  MUFU.TANH R0, R0 ;  /* 0x0000000000007308 */ /* 0x000ea20000002400 */
[----:B------:R-:W-:Y:S02]  /*2360*/  IMAD R38, R9, -0x2, R30 ;  /* 0xfffffffe09267824 */ /* 0x000fe400078e021e */
[C---:B------:R-:W-:Y:S02]  /*2370*/  VIADD R39, R34.reuse, UR4 ;  /* 0x0000000422277c36 */ /* 0x040fe40008000000 */
[----:B------:R-:W-:Y:S02]  /*2380*/  VIADD R34, R34, UR6 ;  /* 0x0000000622227c36 */ /* 0x000fe40008000000 */
[----:B------:R-:W-:Y:S01]  /*2390*/  IMAD.U32 R10, RZ, RZ, UR6 ;  /* 0x00000006ff0a7e24 */ /* 0x000fe2000f8e00ff */
[----:B------:R-:W1:Y:S01]  /*23a0*/  MUFU.TANH R2, R2 ;  /* 0x0000000200027308 */ /* 0x000e620000002400 */
[----:B------:R-:W-:Y:S01]  /*23b0*/  VIADD R42, R32, 0xffffffff ;  /* 0xffffffff202a7836 */ /* 0x000fe20000000000 */
[----:B0-----:R-:W-:Y:S01]  /*23c0*/  VIADDMNMX R32, R35, R39, R38, PT ;  /* 0x0000002723207246 */ /* 0x001fe20003800126 */
[----:B------:R-:W-:-:S02]  /*23d0*/  VIADD R46, R33, 0xffffffff ;  /* 0xffffffff212e7836 */ /* 0x000fc40000000000 */
[----:B------:R-:W-:-:S03]  /*23e0*/  IMAD.IADD R33, R34, 0x1, R35 ;  /* 0x0000000122217824 */ /* 0x000fc600078e0223 */
[----:B------:R-:W0:Y:S08]  /*23f0*/  MUFU.TANH R6, R6 ;  /* 0x0000000600067308 */ /* 0x000e300000002400 */
        /* <DEDUP_REMOVED lines=38> */
[----:B------:R-:W0:Y:S01]  /*2660*/  MUFU.TANH R25, R25 ;  /* 0x0000001900197308 */ /* 0x000e220000002400 */
[----:B-1234-:R-:W-:Y:S05]  /*2670*/  @!P1 BRA `(.L_x_984) ;  /* 0x00000000005c9947 */ /* 0x01efea0003800000 */
[----:B------:R-:W-:Y:S01]  /*2680*/  IADD3 R35, R22, -UR10, R35 ;  /* 0x8000000a16237c10 */ /* 0x000fe2000fffe023 */
[----:B------:R-:W-:Y:S03]  /*2690*/  BSSY B0, `(.L_x_985) ;  /* 0x0000012000007945 */ /* 0x000fe60003800000 */
[----:B------:R-:W-:-:S13]  /*26a0*/  ISETP.GT.AND P1, PT, R35, -0x1, PT ;  /* 0xffffffff2300780c */ /* 0x000fda0003f24270 */
[----:B------:R-:W-:Y:S05]  /*26b0*/  @P1 BRA `(.L_x_986) ;  /* 0x0000000000241947 */ /* 0x000fea0003800000 */
[----:B------:R-:W-:Y:S01]  /*26c0*/  ULDC UR5, c[0x0][0x9e4] ;  /* 0x0002790000057ab9 */ /* 0x000fe20000000800 */
[----:B------:R-:W-:Y:S01]  /*26d0*/  LOP3.LUT R35, RZ, R35, RZ, 0x33, !PT ;  /* 0x00000023ff237212 */ /* 0x000fe200078e33ff */
[----:B------:R-:W-:-:S05]  /*26e0*/  IMAD.U32 R43, RZ, RZ, UR5 ;  /* 0x00000005ff2b7e24 */ /* 0x000fca000f8e00ff */
[----:B------:R-:W-:-:S13]  /*26f0*/  ISETP.NE.AND P1, PT, R43, 0x1, PT ;  /* 0x000000012b00780c */ /* 0x000fda0003f25270 */
[----:B------:R-:W1:Y:S02]  /*2700*/  @P1 LDC.64 R66, c[0x0][0x9e8] ;  /* 0x00027a00ff421b82 */ /* 0x000e640000000a00 */
[----:B-1----:R-:W-:-:S05]  /*2710*/  @P1 IMAD.HI.U32 R30, R35, R66, RZ ;  /* 0x00000042231e1227 */ /* 0x002fca00078e00ff */
[----:B------:R-:W-:-:S04]  /*2720*/  @P1 SHF.R.U32.HI R35, RZ, R67, R30 ;  /* 0x00000043ff231219 */ /* 0x000fc8000001161e */
[----:B------:R-:W-:Y:S01]  /*2730*/  LOP3.LUT R35, RZ, R35, RZ, 0x33, !PT ;  /* 0x00000023ff237212 */ /* 0x000fe200078e33ff */
[----:B------:R-:W-:Y:S06]  /*2740*/  BRA `(.L_x_987) ;  /* 0x0000000000187947 */ /* 0x000fec0003800000 */
.L_x_986:
[----:B------:R-:W-:Y:S02]  /*2750*/  ULDC UR5, c[0x0][0x9e4] ;  /* 0x0002790000057ab9 */ /* 0x000fe40000000800 */
[----:B------:R-:W-:-:S05]  /*2760*/  IMAD.U32 R43, RZ, RZ, UR5 ;  /* 0x00000005ff2b7e24 */ /* 0x000fca000f8e00ff */
[----:B------:R-:W-:-:S13]  /*2770*/  ISETP.NE.AND P1, PT, R43, 0x1, PT ;  /* 0x000000012b00780c */ /* 0x000fda0003f25270 */
[----:B------:R-:W1:Y:S02]  /*2780*/  @P1 LDC.64 R66, c[0x0][0x9e8] ;  /* 0x00027a00ff421b82 */ /* 0x000e640000000a00 */
[----:B-1----:R-:W-:-:S05]  /*2790*/  @P1 IMAD.HI.U32 R30, R35, R66, RZ ;  /* 0x00000042231e1227 */ /* 0x002fca00078e00ff */
[----:B------:R-:W-:-:S07]  /*27a0*/  @P1 SHF.R.U32.HI R35, RZ, R67, R30 ;  /* 0x00000043ff231219 */ /* 0x000fce000001161e */
.L_x_987:
[----:B------:R-:W-:Y:S05]  /*27b0*/  BSYNC B0 ;  /* 0x0000000000007941 */ /* 0x000fea0003800000 */
.L_x_985:
[----:B------:R-:W-:-:S05]  /*27c0*/  IMAD R35, R35, R43, R46 ;  /* 0x0000002b23237224 */ /* 0x000fca00078e022e */
[----:B------:R-:W-:Y:S02]  /*27d0*/  VIADDMNMX R32, R35, R43, R32, PT ;  /* 0x0000002b23207246 */ /* 0x000fe40003800120 */
[----:B------:R-:W-:-:S07]  /*27e0*/  VIMNMX R33, R33, R35, !PT ;  /* 0x0000002321217248 */ /* 0x000fce0007fe0100 */
.L_x_984:
[C---:B------:R-:W-:Y:S01]  /*27f0*/  ISETP.GE.AND P6, PT, R42.reuse, 0x9, PT ;  /* 0x000000092a00780c */ /* 0x040fe20003fc6270 */
[----:B------:R-:W1:Y:S01]  /*2800*/  SHFL.IDX PT, R31, R31, 0x1, 0x1c1f ;  /* 0x003c1f001f1f7f89 */ /* 0x000e6200000e0000 */
[----:B------:R-:W-:Y:S02]  /*2810*/  ISETP.GE.AND P1, PT, R42, 0x2, PT ;  /* 0x000000022a00780c */ /* 0x000fe40003f26270 */
[C---:B------:R-:W-:Y:S02]  /*2820*/  ISETP.GT.AND P2, PT, R33.reuse, 0x8, !P6 ;  /* 0x000000082100780c */ /* 0x040fe40007744270 */
[----:B------:R-:W-:Y:S02]  /*2830*/  ISETP.GT.AND P3, PT, R33, 0x1, !P1 ;  /* 0x000000012100780c */ /* 0x000fe40004f64270 */
[----:B------:R-:W-:Y:S02]  /*2840*/  ISETP.LT.OR P2, PT, R32, 0x9, P2 ;  /* 0x000000092000780c */ /* 0x000fe40001741670 */
[----:B------:R-:W-:-:S02]  /*2850*/  ISETP.GE.AND P4, PT, R42, 0xa, PT ;  /* 0x0000000a2a00780c */ /* 0x000fc40003f86270 */
[----:B------:R-:W-:Y:S02]  /*2860*/  FSEL R43, R80, -INF , !P2 ;  /* 0xff800000502b7808 */ /* 0x000fe40005000000 */
[C---:B------:R-:W-:Y:S02]  /*2870*/  ISETP.LT.OR P3, PT, R32.reuse, 0x2, P3 ;  /* 0x000000022000780c */ /* 0x040fe40001f61670 */
[----:B------:R-:W-:Y:S02]  /*2880*/  ISETP.GT.AND P2, PT, R33, 0x9, !P4 ;  /* 0x000000092100780c */ /* 0x000fe40006744270 */
[----:B------:R-:W-:Y:S02]  /*2890*/  FSEL R79, R79, -INF , !P3 ;  /* 0xff8000004f4f7808 */ /* 0x000fe40005800000 */
[----:B------:R-:W-:Y:S02]  /*28a0*/  ISETP.LT.OR P2, PT, R32, 0xa, P2 ;  /* 0x0000000a2000780c */ /* 0x000fe40001741670 */
[----:B------:R-:W-:-:S02]  /*28b0*/  ISETP.GE.AND P3, PT, R42, 0x11, PT ;  /* 0x000000112a00780c */ /* 0x000fc40003f66270 */
[----:B------:R-:W-:Y:S02]  /*28c0*/  FSEL R81, R81, -INF , !P2 ;  /* 0xff80000051517808 */ /* 0x000fe40005000000 */
[----:B------:R-:W-:Y:S02]  /*28d0*/  ISETP.GT.AND P2, PT, R33, 0x10, !P3 ;  /* 0x000000102100780c */ /* 0x000fe40005f44270 */
[----:B------:R-:W-:Y:S02]  /*28e0*/  P2R R70, PR, RZ, 0x8 ;  /* 0x00000008ff467803 */ /* 0x000fe40000000000 */
[----:B------:R-:W-:Y:S02]  /*28f0*/  ISETP.LT.OR P2, PT, R32, 0x11, P2 ;  /* 0x000000112000780c */ /* 0x000fe40001741670 */
[----:B------:R-:W-:Y:S02]  /*2900*/  ISETP.GE.AND P3, PT, R42, 0x12, PT ;  /* 0x000000122a00780c */ /* 0x000fe40003f66270 */
[----:B------:R-:W-:-:S02]  /*2910*/  FSEL R47, R82, -INF , !P2 ;  /* 0xff800000522f7808 */ /* 0x000fc40005000000 */
[----:B------:R-:W-:Y:S02]  /*2920*/  ISETP.GT.AND P2, PT, R33, 0x11, !P3 ;  /* 0x000000112100780c */ /* 0x000fe40005f44270 */
[----:B------:R-:W-:Y:S02]  /*2930*/  P2R R74, PR, RZ, 0x8 ;  /* 0x00000008ff4a7803 */ /* 0x000fe40000000000 */
[----:B------:R-:W-:Y:S02]  /*2940*/  ISETP.LT.OR P2, PT, R32, 0x12, P2 ;  /* 0x000000122000780c */ /* 0x000fe40001741670 */
[----:B------:R-:W-:Y:S02]  /*2950*/  ISETP.GE.AND P3, PT, R42, 0x19, PT ;  /* 0x000000192a00780c */ /* 0x000fe40003f66270 */
[----:B------:R-:W-:Y:S02]  /*2960*/  FSEL R83, R83, -INF , !P2 ;  /* 0xff80000053537808 */ /* 0x000fe40005000000 */
[----:B------:R-:W-:-:S02]  /*2970*/  ISETP.GT.AND P2, PT, R33, 0x18, !P3 ;  /* 0x000000182100780c */ /* 0x000fc40005f44270 */
[----:B------:R-:W-:Y:S02]  /*2980*/  P2R R76, PR, RZ, 0x8 ;  /* 0x00000008ff4c7803 */ /* 0x000fe40000000000 */
[----:B------:R-:W-:Y:S02]  /*2990*/  ISETP.LT.OR P2, PT, R32, 0x19, P2 ;  /* 0x000000192000780c */ /* 0x000fe40001741670 */
[----:B------:R-:W-:Y:S02]  /*29a0*/  ISETP.GE.AND P3, PT, R42, 0x1a, PT ;  /* 0x0000001a2a00780c */ /* 0x000fe40003f66270 */
[----:B0-----:R-:W-:Y:S02]  /*29b0*/  FSEL R63, R36, -INF , !P2 ;  /* 0xff800000243f7808 */ /* 0x001fe40005000000 */
[----:B------:R-:W-:Y:S02]  /*29c0*/  ISETP.GT.AND P2, PT, R33, 0x19, !P3 ;  /* 0x000000192100780c */ /* 0x000fe40005f44270 */
[----:B------:R-:W-:-:S02]  /*29d0*/  P2R R78, PR, RZ, 0x8 ;  /* 0x00000008ff4e7803 */ /* 0x000fc40000000000 */
[----:B------:R-:W-:Y:S02]  /*29e0*/  ISETP.LT.OR P2, PT, R32, 0x1a, P2 ;  /* 0x0000001a2000780c */ /* 0x000fe40001741670 */
[----:B------:R-:W-:Y:S02]  /*29f0*/  ISETP.GE.AND P3, PT, R42, 0x21, PT ;  /* 0x000000212a00780c */ /* 0x000fe40003f66270 */
[----:B------:R-:W-:Y:S02]  /*2a00*/  FSEL R67, R37, -INF , !P2 ;  /* 0xff80000025437808 */ /* 0x000fe40005000000 */
[----:B------:R-:W-:Y:S02]  /*2a10*/  ISETP.GT.AND P2, PT, R33, 0x20, !P3 ;  /* 0x000000202100780c */ /* 0x000fe40005f44270 */
[----:B------:R-:W-:Y:S02]  /*2a20*/  P2R R37, PR, RZ, 0x8 ;  /* 0x00000008ff257803 */ /* 0x000fe40000000000 */
[----:B------:R-:W-:-:S02]  /*2a30*/  ISETP.LT.OR P2, PT, R32, 0x21, P2 ;  /* 0x000000212000780c */ /* 0x000fc40001741670 */
[----:B------:R-:W-:Y:S02]  /*2a40*/  ISETP.GE.AND P3, PT, R42, 0x22, PT ;  /* 0x000000222a00780c */ /* 0x000fe40003f66270 */
[----:B------:R-:W-:Y:S02]  /*2a50*/  FSEL R71, R40, -INF , !P2 ;  /* 0xff80000028477808 */ /* 0x000fe40005000000 */
[----:B------:R-:W-:Y:S02]  /*2a60*/  ISETP.GT.AND P2, PT, R33, 0x21, !P3 ;  /* 0x000000212100780c */ /* 0x000fe40005f44270 */
[----:B------:R-:W-:Y:S02]  /*2a70*/  P2R R80, PR, RZ, 0x8 ;  /* 0x00000008ff507803 */ /* 0x000fe40000000000 */
        /* <DEDUP_REMOVED lines=17> */
[----:B------:R-:W-:Y:S02]  /*2b90*/  FSEL R85, R48, -INF , !P2 ;  /* 0xff80000030557808 */ /* 0x000fe40005000000 */
        /* <DEDUP_REMOVED lines=38> */
[----:B------:R-:W-:Y:S02]  /*2e00*/  P2R R66, PR, RZ, 0x10 ;  /* 0x00000010ff427803 */ /* 0x000fe40000000000 */
[----:B------:R-:W-:Y:S02]  /*2e10*/  FSEL R93, R64, -INF , !P2 ;  /* 0xff800000405d7808 */ /* 0x000fe40005000000 */
[----:B------:R-:W-:-:S04]  /*2e20*/  ISETP.GE.AND P2, PT, R42, 0x52, PT ;  /* 0x000000522a00780c */ /* 0x000fc80003f46270 */
[----:B------:R-:W-:-:S04]  /*2e30*/  ISETP.GT.AND P3, PT, R33, 0x51, !P2 ;  /* 0x000000512100780c */ /* 0x000fc80005764270 */
[----:B------:R-:W-:-:S04]  /*2e40*/  ISETP.LT.OR P3, PT, R32, 0x52, P3 ;  /* 0x000000522000780c */ /* 0x000fc80001f61670 */
[----:B------:R-:W-:Y:S02]  /*2e50*/  FSEL R65, R65, -INF , !P3 ;  /* 0xff80000041417808 */ /* 0x000fe40005800000 */
[----:B------:R-:W-:-:S04]  /*2e60*/  ISETP.GE.AND P3, PT, R42, 0x59, PT ;  /* 0x000000592a00780c */ /* 0x000fc80003f66270 */
[----:B------:R-:W-:-:S04]  /*2e70*/  ISETP.GT.AND P4, PT, R33, 0x58, !P3 ;  /* 0x000000582100780c */ /* 0x000fc80005f84270 */
[----:B------:R-:W-:-:S04]  /*2e80*/  ISETP.LT.OR P4, PT, R32, 0x59, P4 ;  /* 0x000000592000780c */ /* 0x000fc80002781670 */
[----:B------:R-:W-:Y:S02]  /*2e90*/  FSEL R30, R68, -INF , !P4 ;  /* 0xff800000441e7808 */ /* 0x000fe40006000000 */
[----:B------:R-:W-:-:S04]  /*2ea0*/  ISETP.GE.AND P4, PT, R42, 0x1, PT ;  /* 0x000000012a00780c */ /* 0x000fc80003f86270 */
[----:B------:R-:W-:-:S04]  /*2eb0*/  ISETP.GT.AND P5, PT, R33, RZ, !P4 ;  /* 0x000000ff2100720c */ /* 0x000fc800067a4270 */
[----:B------:R-:W-:-:S04]  /*2ec0*/  ISETP.LT.OR P5, PT, R32, 0x1, P5 ;  /* 0x000000012000780c */ /* 0x000fc80002fa1670 */
[----:B------:R-:W-:Y:S02]  /*2ed0*/  FSEL R35, R3, -INF , !P5 ;  /* 0xff80000003237808 */ /* 0x000fe40006800000 */
[----:B------:R-:W-:Y:S02]  /*2ee0*/  ISETP.GE.AND P5, PT, R42, 0x5a, PT ;  /* 0x0000005a2a00780c */ /* 0x000fe40003fa6270 */
[----:B-1----:R-:W-:Y:S02]  /*2ef0*/  VIADDMNMX R3, R31, R39, R38, PT ;  /* 0x000000271f037246 */ /* 0x002fe40003800126 */
[----:B------:R-:W-:Y:S02]  /*2f00*/  P2R R68, PR, RZ, 0x20 ;  /* 0x00000020ff447803 */ /* 0x000fe40000000000 */
[----:B------:R-:W-:-:S04]  /*2f10*/  ISETP.GT.AND P5, PT, R33, 0x59, !P5 ;  /* 0x000000592100780c */ /* 0x000fc80006fa4270 */
[----:B------:R-:W-:Y:S01]  /*2f20*/  ISETP.LT.OR P5, PT, R32, 0x5a, P5 ;  /* 0x0000005a2000780c */ /* 0x000fe20002fa1670 */
[----:B------:R-:W-:-:S03]  /*2f30*/  IMAD.IADD R32, R34, 0x1, R31 ;  /* 0x0000000122207824 */ /* 0x000fc600078e021f */
[----:B------:R-:W-:Y:S02]  /*2f40*/  FSEL R69, R69, -INF , !P5 ;  /* 0xff80000045457808 */ /* 0x000fe40006800000 */
[----:B------:R-:W-:-:S13]  /*2f50*/  LOP3.LUT P5, RZ, R18, 0x80000, RZ, 0xc0, !PT ;  /* 0x0008000012ff7812 */ /* 0x000fda00078ac0ff */
[----:B------:R-:W-:Y:S05]  /*2f60*/  @!P5 BRA `(.L_x_988) ;  /* 0x00000000005cd947 */ /* 0x000fea0003800000 */
        /* <DEDUP_REMOVED lines=8> */
[----:B------:R-:W0:Y:S02]  /*2ff0*/  @P5 LDC.64 R38, c[0x0][0x9e8] ;  /* 0x00027a00ff265b82 */ /* 0x000e240000000a00 */
[----:B0-----:R-:W-:-:S05]  /*3000*/  @P5 IMAD.HI.U32 R34, R31, R38, RZ ;  /* 0x000000261f225227 */ /* 0x001fca00078e00ff */
[----:B------:R-:W-:-:S04]  /*3010*/  @P5 SHF.R.U32.HI R31, RZ, R39, R34 ;  /* 0x00000027ff1f5219 */ /* 0x000fc80000011622 */
[----:B------:R-:W-:Y:S01]  /*3020*/  LOP3.LUT R31, RZ, R31, RZ, 0x33, !PT ;  /* 0x0000001fff1f7212 */ /* 0x000fe200078e33ff */
[----:B------:R-:W-:Y:S06]  /*3030*/  BRA `(.L_x_991) ;  /* 0x0000000000187947 */ /* 0x000fec0003800000 */
.L_x_990:
[----:B------:R-:W-:Y:S02]  /*3040*/  ULDC UR5, c[0x0][0x9e4] ;  /* 0x0002790000057ab9 */ /* 0x000fe40000000800 */
[----:B------:R-:W-:-:S05]  /*3050*/  IMAD.U32 R36, RZ, RZ, UR5 ;  /* 0x00000005ff247e24 */ /* 0x000fca000f8e00ff */
[----:B------:R-:W-:-:S13]  /*3060*/  ISETP.NE.AND P5, PT, R36, 0x1, PT ;  /* 0x000000012400780c */ /* 0x000fda0003fa5270 */
[----:B------:R-:W0:Y:S02]  /*3070*/  @P5 LDC.64 R38, c[0x0][0x9e8] ;  /* 0x00027a00ff265b82 */ /* 0x000e240000000a00 */
[----:B0-----:R-:W-:-:S05]  /*3080*/  @P5 IMAD.HI.U32 R34, R31, R38, RZ ;  /* 0x000000261f225227 */ /* 0x001fca00078e00ff */
[----:B------:R-:W-:-:S07]  /*3090*/  @P5 SHF.R.U32.HI R31, RZ, R39, R34 ;  /* 0x00000027ff1f5219 */ /* 0x000fce0000011622 */
.L_x_991:
[----:B------:R-:W-:Y:S05]  /*30a0*/  BSYNC B0 ;  /* 0x0000000000007941 */ /* 0x000fea0003800000 */
.L_x_989:
[----:B------:R-:W-:-:S05]  /*30b0*/  IMAD R31, R31, R36, R46 ;  /* 0x000000241f1f7224 */ /* 0x000fca00078e022e */
[----:B------:R-:W-:Y:S02]  /*30c0*/  VIADDMNMX R3, R31, R36, R3, PT ;  /* 0x000000241f037246 */ /* 0x000fe40003800103 */
[----:B------:R-:W-:-:S07]  /*30d0*/  VIMNMX R32, R32, R31, !PT ;  /* 0x0000001f20207248 */ /* 0x000fce0007fe0100 */
.L_x_988:
[C---:B------:R-:W-:Y:S01]  /*30e0*/  ISETP.GT.AND P1, PT, R32.reuse, 0x1, !P1 ;  /* 0x000000012000780c */ /* 0x040fe20004f24270 */
[----:B------:R-:W-:Y:S01]  /*30f0*/  ULDC UR5, c[0x0][0x988] ;  /* 0x0002620000057ab9 */ /* 0x000fe20000000800 */
[----:B------:R-:W-:Y:S02]  /*3100*/  ISETP.GT.AND P6, PT, R32, 0x8, !P6 ;  /* 0x000000082000780c */ /* 0x000fe400077c4270 */
[C---:B------:R-:W-:Y:S02]  /*3110*/  ISETP.LT.OR P1, PT, R3.reuse, 0x2, P1 ;  /* 0x000000020300780c */ /* 0x040fe40000f21670 */
[----:B------:R-:W-:Y:S02]  /*3120*/  ISETP.LT.OR P6, PT, R3, 0x9, P6 ;  /* 0x000000090300780c */ /* 0x000fe400037c1670 */
[----:B------:R-:W-:Y:S02]  /*3130*/  FSEL R31, R2, -INF , !P1 ;  /* 0xff800000021f7808 */ /* 0x000fe40004800000 */
[----:B------:R-:W-:-:S02]  /*3140*/  ISETP.NE.AND P1, PT, R66, RZ, PT ;  /* 0x000000ff4200720c */ /* 0x000fc40003f25270 */
[----:B------:R-:W-:Y:S02]  /*3150*/  FSEL R34, R6, -INF , !P6 ;  /* 0xff80000006227808 */ /* 0x000fe40007000000 */
[----:B------:R-:W-:Y:S02]  /*3160*/  ISETP.GT.AND P1, PT, R32, 0x9, !P1 ;  /* 0x000000092000780c */ /* 0x000fe40004f24270 */
[----:B------:R-:W-:Y:S02]  /*3170*/  ISETP.NE.AND P6, PT, R76, RZ, PT ;  /* 0x000000ff4c00720c */ /* 0x000fe40003fc5270 */
[----:B------:R-:W-:Y:S02]  /*3180*/  ISETP.LT.OR P1, PT, R3, 0xa, P1 ;  /* 0x0000000a0300780c */ /* 0x000fe40000f21670 */
[----:B------:R-:W-:Y:S02]  /*3190*/  ISETP.NE.AND P5, PT, R78, RZ, PT ;  /* 0x000000ff4e00720c */ /* 0x000fe40003fa5270 */
[----:B------:R-:W-:-:S02]  /*31a0*/  FSEL R36, R7, -INF , !P1 ;  /* 0xff80000007247808 */ /* 0x000fc40004800000 */
[----:B------:R-:W-:Y:S02]  /*31b0*/  ISETP.NE.AND P1, PT, R70, RZ, PT ;  /* 0x000000ff4600720c */ /* 0x000fe40003f25270 */
[----:B------:R-:W-:Y:S02]  /*31c0*/  FMNMX.FTZ R7, R35, R79, !PT ;  /* 0x0000004f23077209 */ /* 0x000fe40007810000 */
[----:B------:R-:W-:Y:S02]  /*31d0*/  ISETP.GT.AND P1, PT, R32, 0x10, !P1 ;  /* 0x000000102000780c */ /* 0x000fe40004f24270 */
[----:B------:R-:W-:Y:S02]  /*31e0*/  FMNMX.FTZ R7, R43, R7, !PT ;  /* 0x000000072b077209 */ /* 0x000fe40007810000 */
[----:B------:R-:W-:Y:S02]  /*31f0*/  ISETP.LT.OR P1, PT, R3, 0x11, P1 ;  /* 0x000000110300780c */ /* 0x000fe40000f21670 */
[----:B------:R-:W-:-:S02]  /*3200*/  FMNMX.FTZ R7, R81, R7, !PT ;  /* 0x0000000751077209 */ /* 0x000fc40007810000 */
[----:B------:R-:W-:Y:S01]  /*3210*/  FSEL R38, R11, -INF , !P1 ;  /* 0xff8000000b267808 */ /* 0x000fe20004800000 */
[----:B------:R-:W-:Y:S01]  /*3220*/  IMAD.U32 R11, RZ, RZ, UR5 ;  /* 0x00000005ff0b7e24 */ /* 0x000fe2000f8e00ff */
[----:B------:R-:W-:Y:S02]  /*3230*/  ISETP.NE.AND P1, PT, R74, RZ, PT ;  /* 0x000000ff4a00720c */ /* 0x000fe40003f25270 */
[----:B------:R-:W-:Y:S02]  /*3240*/  FMNMX.FTZ R7, R47, R7, !PT ;  /* 0x000000072f077209 */ /* 0x000fe40007810000 */
[----:B------:R-:W-:Y:S02]  /*3250*/  ISETP.GT.AND P1, PT, R32, 0x11, !P1 ;  /* 0x000000112000780c */ /* 0x000fe40004f24270 */
[----:B------:R-:W-:Y:S02]  /*3260*/  FMNMX.FTZ R7, R83, R7, !PT ;  /* 0x0000000753077209 */ /* 0x000fe40007810000 */
[----:B------:R-:W-:-:S02]  /*3270*/  ISETP.LT.OR P1, PT, R3, 0x12, P1 ;  /* 0x000000120300780c */ /* 0x000fc40000f21670 */
[----:B------:R-:W-:Y:S02]  /*3280*/  FMNMX.FTZ R7, R63, R7, !PT ;  /* 0x000000073f077209 */ /* 0x000fe40007810000 */
[----:B------:R-:W-:Y:S02]  /*3290*/  FSEL R40, R12, -INF , !P1 ;  /* 0xff8000000c287808 */ /* 0x000fe40004800000 */
[----:B------:R-:W-:Y:S02]  /*32a0*/  ISETP.GT.AND P1, PT, R32, 0x18, !P6 ;  /* 0x000000182000780c */ /* 0x000fe40007724270 */
[----:B------:R-:W-:Y:S02]  /*32b0*/  FMNMX.FTZ R7, R67, R7, !PT ;  /* 0x0000000743077209 */ /* 0x000fe40007810000 */
[----:B------:R-:W-:Y:S02]  /*32c0*/  ISETP.LT.OR P1, PT, R3, 0x19, P1 ;  /* 0x000000190300780c */ /* 0x000fe40000f21670 */
[----:B------:R-:W-:-:S02]  /*32d0*/  FMNMX.FTZ R7, R71, R7, !PT ;  /* 0x0000000747077209 */ /* 0x000fc40007810000 */
[----:B------:R-:W-:Y:S02]  /*32e0*/  FSEL R42, R15, -INF , !P1 ;  /* 0xff8000000f2a7808 */ /* 0x000fe40004800000 */
[----:B------:R-:W-:Y:S02]  /*32f0*/  ISETP.GT.AND P1, PT, R32, 0x19, !P5 ;  /* 0x000000192000780c */ /* 0x000fe40006f24270 */
[----:B------:R-:W-:Y:S02]  /*3300*/  FMNMX.FTZ R7, R41, R7, !PT ;  /* 0x0000000729077209 */ /* 0x000fe40007810000 */
[----:B------:R-:W-:Y:S02]  /*3310*/  ISETP.LT.OR P1, PT, R3, 0x1a, P1 ;  /* 0x0000001a0300780c */ /* 0x000fe40000f21670 */
[----:B------:R-:W-:Y:S02]  /*3320*/  FMNMX.FTZ R7, R77, R7, !PT ;  /* 0x000000074d077209 */ /* 0x000fe40007810000 */
[----:B------:R-:W-:-:S02]  /*3330*/  FSEL R20, R20, -INF , !P1 ;  /* 0xff80000014147808 */ /* 0x000fc40004800000 */
[----:B------:R-:W-:Y:S02]  /*3340*/  ISETP.NE.AND P1, PT, R37, RZ, PT ;  /* 0x000000ff2500720c */ /* 0x000fe40003f25270 */
[----:B------:R-:W-:Y:S02]  /*3350*/  FMNMX.FTZ R7, R45, R7, !PT ;  /* 0x000000072d077209 */ /* 0x000fe40007810000 */
[----:B------:R-:W-:Y:S02]  /*3360*/  ISETP.GT.AND P1, PT, R32, 0x20, !P1 ;  /* 0x000000202000780c */ /* 0x000fe40004f24270 */
[----:B------:R-:W-:Y:S02]  /*3370*/  ISETP.NE.AND P6, PT, R44, RZ, PT ;  /* 0x000000ff2c00720c */ /* 0x000fe40003fc5270 */
[----:B------:R-:W-:Y:S02]  /*3380*/  ISETP.LT.OR P1, PT, R3, 0x21, P1 ;  /* 0x000000210300780c */ /* 0x000fe40000f21670 */
[----:B------:R-:W-:-:S02]  /*3390*/  FMNMX.FTZ R7, R85, R7, !PT ;  /* 0x0000000755077209 */ /* 0x000fc40007810000 */
[----:B------:R-:W-:Y:S02]  /*33a0*/  FSEL R44, R21, -INF , !P1 ;  /* 0xff800000152c7808 */ /* 0x000fe40004800000 */
[----:B------:R-:W-:Y:S02]  /*33b0*/  ISETP.NE.AND P1, PT, R80, RZ, PT ;  /* 0x000000ff5000720c */ /* 0x000fe40003f25270 */
[----:B------:R-:W-:Y:S02]  /*33c0*/  FMNMX.FTZ R7, R49, R7, !PT ;  /* 0x0000000731077209 */ /* 0x000fe40007810000 */
[----:B------:R-:W-:Y:S02]  /*33d0*/  ISETP.GT.AND P1, PT, R32, 0x21, !P1 ;  /* 0x000000212000780c */ /* 0x000fe40004f24270 */
[----:B------:R-:W-:Y:S02]  /*33e0*/  FMNMX.FTZ R7, R87, R7, !PT ;  /* 0x0000000757077209 */ /* 0x000fe40007810000 */
[----:B------:R-:W-:-:S02]  /*33f0*/  ISETP.LT.OR P1, PT, R3, 0x22, P1 ;  /* 0x000000220300780c */ /* 0x000fc40000f21670 */
[----:B------:R-:W-:Y:S02]  /*3400*/  FMNMX.FTZ R7, R53, R7, !PT ;  /* 0x0000000735077209 */ /* 0x000fe40007810000 */
[----:B------:R-:W-:Y:S02]  /*3410*/  FSEL R24, R24, -INF , !P1 ;  /* 0xff80000018187808 */ /* 0x000fe40004800000 */
[----:B------:R-:W-:Y:S02]  /*3420*/  ISETP.NE.AND P1, PT, R82, RZ, PT ;  /* 0x000000ff5200720c */ /* 0x000fe40003f25270 */
[----:B------:R-:W-:Y:S02]  /*3430*/  FMNMX.FTZ R7, R89, R7, !PT ;  /* 0x0000000759077209 */ /* 0x000fe40007810000 */
[----:B------:R-:W-:Y:S02]  /*3440*/  ISETP.GT.AND P1, PT, R32, 0x28, !P1 ;  /* 0x000000282000780c */ /* 0x000fe40004f24270 */
[----:B------:R-:W-:-:S02]  /*3450*/  FMNMX.FTZ R7, R57, R7, !PT ;  /* 0x0000000739077209 */ /* 0x000fc40007810000 */
[----:B------:R-:W-:Y:S02]  /*3460*/  ISETP.LT.OR P1, PT, R3, 0x29, P1 ;  /* 0x000000290300780c */ /* 0x000fe40000f21670 */
[----:B------:R-:W-:Y:S02]  /*3470*/  FMNMX.FTZ R7, R91, R7, !PT ;  /* 0x000000075b077209 */ /* 0x000fe40007810000 */
[----:B------:R-:W-:Y:S02]  /*3480*/  FSEL R28, R28, -INF , !P1 ;  /* 0xff8000001c1c7808 */ /* 0x000fe40004800000 */
[----:B------:R-:W-:Y:S02]  /*3490*/  ISETP.NE.AND P1, PT, R84, RZ, PT ;  /* 0x000000ff5400720c */ /* 0x000fe40003f25270 */
[----:B------:R-:W-:Y:S02]  /*34a0*/  FMNMX.FTZ R7, R61, R7, !PT ;  /* 0x000000073d077209 */ /* 0x000fe40007810000 */
[----:B------:R-:W-:-:S02]  /*34b0*/  ISETP.GT.AND P1, PT, R32, 0x29, !P1 ;  /* 0x000000292000780c */ /* 0x000fc40004f24270 */
[----:B------:R-:W-:Y:S02]  /*34c0*/  FMNMX.FTZ R7, R93, R7, !PT ;  /* 0x000000075d077209 */ /* 0x000fe40007810000 */
[----:B------:R-:W-:Y:S02]  /*34d0*/  ISETP.LT.OR P1, PT, R3, 0x2a, P1 ;  /* 0x0000002a0300780c */ /* 0x000fe40000f21670 */
[----:B------:R-:W-:Y:S02]  /*34e0*/  FMNMX.FTZ R7, R65, R7, !PT ;  /* 0x0000000741077209 */ /* 0x000fe40007810000 */
[----:B------:R-:W-:Y:S02]  /*34f0*/  FSEL R46, R29, -INF , !P1 ;  /* 0xff8000001d2e7808 */ /* 0x000fe40004800000 */
[----:B------:R-:W-:Y:S02]  /*3500*/  FMNMX.FTZ R7, R30, R7, !PT ;  /* 0x000000071e077209 */ /* 0x000fe40007810000 */
[----:B------:R-:W-:-:S02]  /*3510*/  ISETP.NE.AND P1, PT, R86, RZ, PT ;  /* 0x000000ff5600720c */ /* 0x000fc40003f25270 */
[----:B------:R-:W-:Y:S02]  /*3520*/  FMNMX.FTZ R7, R69, R7, !PT ;  /* 0x0000000745077209 */ /* 0x000fe40007810000 */
[----:B------:R-:W-:Y:S02]  /*3530*/  ISETP.GT.AND P1, PT, R32, 0x30, !P1 ;  /* 0x000000302000780c */ /* 0x000fe40004f24270 */
[----:B------:R-:W-:Y:S01]  /*3540*/  ISETP.NE.AND P5, PT, R48, RZ, PT ;  /* 0x000000ff3000720c */ /* 0x000fe20003fa5270 */
[----:B------:R-:W0:Y:S01]  /*3550*/  SHFL.BFLY PT, R12, R7, 0x2, 0x1f ;  /* 0x0c401f00070c7f89 */ /* 0x000e2200000e0000 */
[----:B------:R-:W-:Y:S02]  /*3560*/  ISETP.LT.OR P1, PT, R3, 0x31, P1 ;  /* 0x000000310300780c */ /* 0x000fe40000f21670 */
[----:B------:R-:W-:Y:S02]  /*3570*/  ISETP.GT.AND P4, PT, R32, RZ, !P4 ;  /* 0x000000ff2000720c */ /* 0x000fe40006784270 */
[----:B------:R-:W-:-:S02]  /*3580*/  FSEL R48, R50, -INF , !P1 ;  /* 0xff80000032307808 */ /* 0x000fc40004800000 */
[----:B------:R-:W-:Y:S02]  /*3590*/  ISETP.NE.AND P1, PT, R88, RZ, PT ;  /* 0x000000ff5800720c */ /* 0x000fe40003f25270 */
[C---:B------:R-:W-:Y:S02]  /*35a0*/  ISETP.LT.OR P4, PT, R3.reuse, 0x1, P4 ;  /* 0x000000010300780c */ /* 0x040fe40002781670 */
[----:B------:R-:W-:Y:S02]  /*35b0*/  ISETP.GT.AND P1, PT, R32, 0x31, !P1 ;  /* 0x000000312000780c */ /* 0x000fe40004f24270 */
[----:B------:R-:W-:Y:S02]  /*35c0*/  FSEL R0, R0, -INF , !P4 ;  /* 0xff80000000007808 */ /* 0x000fe40006000000 */
[----:B------:R-:W-:Y:S02]  /*35d0*/  ISETP.LT.OR P1, PT, R3, 0x32, P1 ;  /* 0x000000320300780c */ /* 0x000fe40000f21670 */
[----:B------:R-:W-:-:S02]  /*35e0*/  ISETP.GT.AND P2, PT, R32, 0x51, !P2 ;  /* 0x000000512000780c */ /* 0x000fc40005744270 */
[----:B------:R-:W-:Y:S02]  /*35f0*/  FSEL R50, R51, -INF , !P1 ;  /* 0xff80000033327808 */ /* 0x000fe40004800000 */
[----:B------:R-:W-:Y:S02]  /*3600*/  ISETP.NE.AND P1, PT, R90, RZ, PT ;  /* 0x000000ff5a00720c */ /* 0x000fe40003f25270 */
[C---:B------:R-:W-:Y:S02]  /*3610*/  ISETP.GT.AND P3, PT, R32.reuse, 0x58, !P3 ;  /* 0x000000582000780c */ /* 0x040fe40005f64270 */
[----:B------:R-:W-:Y:S02]  /*3620*/  ISETP.GT.AND P1, PT, R32, 0x38, !P1 ;  /* 0x000000382000780c */ /* 0x000fe40004f24270 */
[----:B0-----:R-:W-:Y:S02]  /*3630*/  FMNMX.FTZ R15, R7, R12, !PT ;  /* 0x0000000c070f7209 */ /* 0x001fe40007810000 */
[----:B------:R-:W-:-:S02]  /*3640*/  FMNMX.FTZ R7, R0, R31, !PT ;  /* 0x0000001f00077209 */ /* 0x000fc40007810000 */
[----:B------:R-:W-:Y:S01]  /*3650*/  ISETP.LT.OR P1, PT, R3, 0x39, P1 ;  /* 0x000000390300780c */ /* 0x000fe20000f21670 */
[----:B------:R-:W0:Y:S01]  /*3660*/  SHFL.BFLY PT, R12, R15, 0x1, 0x1f ;  /* 0x0c201f000f0c7f89 */ /* 0x000e2200000e0000 */
        /* <DEDUP_REMOVED lines=9> */
[----:B------:R-:W-:Y:S02]  /*3700*/  ISETP.NE.AND P1, PT, R94, RZ, PT ;  /* 0x000000ff5e00720c */ /* 0x000fe40003f25270 */
[----:B------:R-:W-:-:S02]  /*3710*/  FMNMX.FTZ R7, R42, R7, !PT ;  /* 0x000000072a077209 */ /* 0x000fc40007810000 */
[----:B------:R-:W-:Y:S02]  /*3720*/  ISETP.GT.AND P1, PT, R32, 0x40, !P1 ;  /* 0x000000402000780c */ /* 0x000fe40004f24270 */
[----:B------:R-:W-:Y:S02]  /*3730*/  FMNMX.FTZ R7, R20, R7, !PT ;  /* 0x0000000714077209 */ /* 0x000fe40007810000 */
[----:B------:R-:W-:Y:S02]  /*3740*/  ISETP.LT.OR P1, PT, R3, 0x41, P1 ;  /* 0x000000410300780c */ /* 0x000fe40000f21670 */
[----:B------:R-:W-:Y:S02]  /*3750*/  FMNMX.FTZ R7, R44, R7, !PT ;  /* 0x000000072c077209 */ /* 0x000fe40007810000 */
[----:B------:R-:W-:Y:S02]  /*3760*/  FSEL R56, R58, -INF , !P1 ;  /* 0xff8000003a387808 */ /* 0x000fe40004800000 */
[----:B------:R-:W-:-:S02]  /*3770*/  ISETP.GT.AND P1, PT, R32, 0x41, !P6 ;  /* 0x000000412000780c */ /* 0x000fc40007724270 */
[----:B------:R-:W-:Y:S02]  /*3780*/  FMNMX.FTZ R7, R24, R7, !PT ;  /* 0x0000000718077209 */ /* 0x000fe40007810000 */
[----:B------:R-:W-:Y:S02]  /*3790*/  ISETP.LT.OR P1, PT, R3, 0x42, P1 ;  /* 0x000000420300780c */ /* 0x000fe40000f21670 */
[----:B------:R-:W-:Y:S02]  /*37a0*/  FMNMX.FTZ R7, R28, R7, !PT ;  /* 0x000000071c077209 */ /* 0x000fe40007810000 */
[----:B------:R-:W-:Y:S02]  /*37b0*/  FSEL R6, R59, -INF , !P1 ;  /* 0xff8000003b067808 */ /* 0x000fe40004800000 */
[----:B------:R-:W-:Y:S02]  /*37c0*/  FMNMX.FTZ R7, R46, R7, !PT ;  /* 0x000000072e077209 */ /* 0x000fe40007810000 */
[----:B------:R-:W-:-:S02]  /*37d0*/  ISETP.GT.AND P1, PT, R32, 0x48, !P5 ;  /* 0x000000482000780c */ /* 0x000fc40006f24270 */
[----:B0-----:R-:W-:Y:S02]  /*37e0*/  FMNMX.FTZ R12, R15, R12, !PT ;  /* 0x0000000c0f0c7209 */ /* 0x001fe40007810000 */
[----:B------:R-:W-:Y:S02]  /*37f0*/  FMNMX.FTZ R7, R48, R7, !PT ;  /* 0x0000000730077209 */ /* 0x000fe40007810000 */
[----:B------:R-:W-:Y:S01]  /*3800*/  ISETP.LT.OR P1, PT, R3, 0x49, P1 ;  /* 0x000000490300780c */ /* 0x000fe20000f21670 */
[----:B------:R-:W-:Y:S01]  /*3810*/  FMUL.FTZ R21, R12, R11 ;  /* 0x0000000b0c157220 */ /* 0x000fe20000410000 */
[----:B------:R-:W-:Y:S02]  /*3820*/  FMNMX.FTZ R7, R50, R7, !PT ;  /* 0x0000000732077209 */ /* 0x000fe40007810000 */
[----:B------:R-:W-:Y:S02]  /*3830*/  FSEL R2, R62, -INF , !P1 ;  /* 0xff8000003e027808 */ /* 0x000fe40004800000 */
[----:B------:R-:W-:-:S02]  /*3840*/  FSETP.NEU.FTZ.AND P1, PT, R12, -INF , PT ;  /* 0xff8000000c00780b */ /* 0x000fc40003f3d000 */
[----:B------:R-:W-:Y:S02]  /*3850*/  ISETP.NE.AND P5, PT, R60, RZ, PT ;  /* 0x000000ff3c00720c */ /* 0x000fe40003fa5270 */
[----:B------:R-:W-:Y:S02]  /*3860*/  FMNMX.FTZ R7, R52, R7, !PT ;  /* 0x0000000734077209 */ /* 0x000fe40007810000 */
[----:B------:R-:W-:Y:S02]  /*3870*/  FSEL R64, R21, RZ, P1 ;  /* 0x000000ff15407208 */ /* 0x000fe40000800000 */
[----:B------:R-:W-:Y:S02]  /*3880*/  ISETP.GT.AND P1, PT, R32, 0x49, !P5 ;  /* 0x000000492000780c */ /* 0x000fe40006f24270 */
[----:B------:R-:W-:Y:S01]  /*3890*/  FMNMX.FTZ R7, R54, R7, !PT ;  /* 0x0000000736077209 */ /* 0x000fe20007810000 */
[-CC-:B------:R-:W-:Y:S01]  /*38a0*/  FFMA.FTZ R15, R35, R11.reuse, -R64.reuse ;  /* 0x0000000b230f7223 */ /* 0x180fe20000010840 */
[----:B------:R-:W-:Y:S01]  /*38b0*/  ISETP.LT.OR P1, PT, R3, 0x4a, P1 ;  /* 0x0000004a0300780c */ /* 0x000fe20000f21670 */
[-CC-:B------:R-:W-:Y:S01]  /*38c0*/  FFMA.FTZ R21, R79, R11.reuse, -R64.reuse ;  /* 0x0000000b4f157223 */ /* 0x180fe20000010840 */
[----:B------:R-:W-:Y:S01]  /*38d0*/  ISETP.NE.AND P6, PT, R95, RZ, PT ;  /* 0x000000ff5f00720c */ /* 0x000fe20003fc5270 */
[--C-:B------:R-:W-:Y:S01]  /*38e0*/  FFMA.FTZ R29, R43, R11, -R64.reuse ;  /* 0x0000000b2b1d7223 */ /* 0x100fe20000010840 */
[----:B------:R-:W-:Y:S01]  /*38f0*/  FMNMX.FTZ R7, R56, R7, !PT ;  /* 0x0000000738077209 */ /* 0x000fe20007810000 */
[----:B------:R-:W-:Y:S01]  /*3900*/  MUFU.EX2 R15, R15 ;  /* 0x0000000f000f7308 */ /* 0x000fe20000000800 */
[----:B------:R-:W-:Y:S01]  /*3910*/  FSEL R26, R26, -INF , !P1 ;  /* 0xff8000001a1a7808 */ /* 0x000fe20004800000 */
[-CC-:B------:R-:W-:Y:S01]  /*3920*/  FFMA.FTZ R33, R81, R11.reuse, -R64.reuse ;  /* 0x0000000b51217223 */ /* 0x180fe20000010840 */
[----:B------:R-:W-:Y:S01]  /*3930*/  ISETP.GT.AND P1, PT, R32, 0x50, !P6 ;  /* 0x000000502000780c */ /* 0x000fe20007724270 */
[--C-:B------:R-:W-:Y:S01]  /*3940*/  FFMA.FTZ R35, R47, R11, -R64.reuse ;  /* 0x0000000b2f237223 */ /* 0x100fe20000010840 */
[----:B------:R-:W-:Y:S01]  /*3950*/  FMNMX.FTZ R7, R6, R7, !PT ;  /* 0x0000000706077209 */ /* 0x000fe20007810000 */
[-CC-:B------:R-:W-:Y:S01]  /*3960*/  FFMA.FTZ R37, R63, R11.reuse, -R64.reuse ;  /* 0x0000000b3f257223 */ /* 0x180fe20000010840 */
[----:B------:R-:W-:Y:S01]  /*3970*/  ISETP.NE.AND P5, PT, R68, RZ, PT ;  /* 0x000000ff4400720c */ /* 0x000fe20003fa5270 */
[----:B------:R0:W-:Y:S01]  /*3980*/  MUFU.EX2 R156, R21 ;  /* 0x00000015009c7308 */ /* 0x0001e20000000800 */
[----:B------:R-:W-:Y:S01]  /*3990*/  ISETP.LT.OR P1, PT, R3, 0x51, P1 ;  /* 0x000000510300780c */ /* 0x000fe20000f21670 */
[--C-:B------:R-:W-:Y:S01]  /*39a0*/  FFMA.FTZ R43, R61, R11, -R64.reuse ;  /* 0x0000000b3d2b7223 */ /* 0x100fe20000010840 */
[----:B------:R-:W-:Y:S01]  /*39b0*/  FMNMX.FTZ R7, R2, R7, !PT ;  /* 0x0000000702077209 */ /* 0x000fe20007810000 */
[-CC-:B------:R-:W-:Y:S01]  /*39c0*/  FFMA.FTZ R39, R53, R11.reuse, -R64.reuse ;  /* 0x0000000b35277223 */ /* 0x180fe20000010840 */
[----:B------:R-:W-:Y:S01]  /*39d0*/  ISETP.GT.AND P4, PT, R32, 0x59, !P5 ;  /* 0x000000592000780c */ /* 0x000fe20006f84270 */
[-CC-:B------:R-:W-:Y:S01]  /*39e0*/  FFMA.FTZ R30, R30, R11.reuse, -R64.reuse ;  /* 0x0000000b1e1e7223 */ /* 0x180fe20000010840 */
[----:B------:R-:W-:Y:S01]  /*39f0*/  ISETP.LT.OR P2, PT, R3, 0x52, P2 ;  /* 0x000000520300780c */ /* 0x000fe20001741670 */
[----:B------:R-:W-:Y:S01]  /*3a00*/  MUFU.EX2 R29, R29 ;  /* 0x0000001d001d7308 */ /* 0x000fe20000000800 */
[----:B------:R-:W-:Y:S01]  /*3a10*/  FSEL R32, R13, -INF , !P1 ;  /* 0xff8000000d207808 */ /* 0x000fe20004800000 */
[--C-:B0-----:R-:W-:Y:S01]  /*3a20*/  FFMA.FTZ R21, R83, R11, -R64.reuse ;  /* 0x0000000b53157223 */ /* 0x101fe20000010840 */
[----:B------:R-:W-:Y:S01]  /*3a30*/  FMNMX.FTZ R7, R26, R7, !PT ;  /* 0x000000071a077209 */ /* 0x000fe20007810000 */
[-CC-:B------:R-:W-:Y:S01]  /*3a40*/  FFMA.FTZ R13, R41, R11.reuse, -R64.reuse ;  /* 0x0000000b290d7223 */ /* 0x180fe20000010840 */
[----:B------:R-:W-:Y:S01]  /*3a50*/  ISETP.LT.OR P3, PT, R3, 0x59, P3 ;  /* 0x000000590300780c */ /* 0x000fe20001f61670 */
[----:B------:R-:W-:Y:S01]  /*3a60*/  FFMA.FTZ R41, R89, R11, -R64 ;  /* 0x0000000b59297223 */ /* 0x000fe20000010840 */
[----:B------:R-:W-:Y:S01]  /*3a70*/  FSEL R14, R14, -INF , !P2 ;  /* 0xff8000000e0e7808 */ /* 0x000fe20005000000 */
[----:B------:R0:W-:Y:S01]  /*3a80*/  MUFU.EX2 R158, R33 ;  /* 0x00000021009e7308 */ /* 0x0001e20000000800 */
[----:B------:R-:W-:-:S02]  /*3a90*/  FMNMX.FTZ R7, R32, R7, !PT ;  /* 0x0000000720077209 */ /* 0x000fc40007810000 */
[----:B------:R-:W-:Y:S01]  /*3aa0*/  ISETP.LT.OR P4, PT, R3, 0x5a, P4 ;  /* 0x0000005a0300780c */ /* 0x000fe20002781670 */
[-CC-:B------:R-:W-:Y:S01]  /*3ab0*/  FFMA.FTZ R3, R77, R11.reuse, -R64.reuse ;  /* 0x0000000b4d037223 */ /* 0x180fe20000010840 */
[----:B------:R-:W-:Y:S01]  /*3ac0*/  FSEL R58, R27, -INF , !P3 ;  /* 0xff8000001b3a7808 */ /* 0x000fe20005800000 */
[--C-:B------:R-:W-:Y:S01]  /*3ad0*/  FFMA.FTZ R27, R85, R11, -R64.reuse ;  /* 0x0000000b551b7223 */ /* 0x100fe20000010840 */
[----:B------:R-:W-:Y:S01]  /*3ae0*/  FMNMX.FTZ R7, R14, R7, !PT ;  /* 0x000000070e077209 */ /* 0x000fe20007810000 */
[----:B------:R-:W-:Y:S01]  /*3af0*/  MUFU.EX2 R150, R3 ;  /* 0x0000000300967308 */ /* 0x000fe20000000800 */
[----:B------:R-:W-:Y:S01]  /*3b00*/  FSEL R60, R25, -INF , !P4 ;  /* 0xff800000193c7808 */ /* 0x000fe20006000000 */
[--C-:B0-----:R-:W-:Y:S01]  /*3b10*/  FFMA.FTZ R33, R67, R11, -R64.reuse ;  /* 0x0000000b43217223 */ /* 0x101fe20000010840 */
[----:B------:R-:W-:Y:S01]  /*3b20*/  FMNMX.FTZ R7, R58, R7, !PT ;  /* 0x000000073a077209 */ /* 0x000fe20007810000 */
[-CC-:B------:R-:W-:Y:S01]  /*3b30*/  FFMA.FTZ R25, R45, R11.reuse, -R64.reuse ;  /* 0x0000000b2d197223 */ /* 0x180fe20000010840 */
[----:B------:R-:W-:Y:S01]  /*3b40*/  FFMA.FTZ R45, R65, R11, -R64 ;  /* 0x0000000b412d7223 */ /* 0x000fe20000010840 */
[----:B------:R-:W-:-:S02]  /*3b50*/  ISETP.NE.AND P5, PT, R23, 0x1, PT ;  /* 0x000000011700780c */ /* 0x000fc40003fa5270 */
[----:B------:R-:W-:Y:S01]  /*3b60*/  FMNMX.FTZ R7, R60, R7, !PT ;  /* 0x000000073c077209 */ /* 0x000fe20007810000 */
[----:B------:R-:W-:Y:S04]  /*3b70*/  MUFU.EX2 R35, R35 ;  /* 0x0000002300237308 */ /* 0x000fe80000000800 */
[----:B------:R-:W0:Y:S04]  /*3b80*/  SHFL.BFLY PT, R62, R7, 0x2, 0x1f ;  /* 0x0c401f00073e7f89 */ /* 0x000e2800000e0000 */
[----:B------:R1:W-:Y:S02]  /*3b90*/  MUFU.EX2 R152, R21 ;  /* 0x0000001500987308 */ /* 0x0003e40000000800 */
[----:B------:R-:W2:Y:S06]  /*3ba0*/  @P5 LDC R47, c[0x0][0x44c] ;  /* 0x00011300ff2f5b82 */ /* 0x000eac0000000800 */
[----:B------:R-:W-:Y:S01]  /*3bb0*/  MUFU.EX2 R37, R37 ;  /* 0x0000002500257308 */ /* 0x000fe20000000800 */
[----:B-1----:R-:W-:-:S07]  /*3bc0*/  FFMA.FTZ R21, R71, R11, -R64 ;  /* 0x0000000b47157223 */ /* 0x002fce0000010840 */
[----:B------:R-:W-:Y:S01]  /*3bd0*/  MUFU.EX2 R142, R43 ;  /* 0x0000002b008e7308 */ /* 0x000fe20000000800 */
[----:B0-----:R-:W-:Y:S01]  /*3be0*/  FMNMX.FTZ R62, R7, R62, !PT ;  /* 0x0000003e073e7209 */ /* 0x001fe20007810000 */
[----:B------:R-:W-:-:S06]  /*3bf0*/  FFMA.FTZ R7, R57, R11, -R64 ;  /* 0x0000000b39077223 */ /* 0x000fcc0000010840 */
[----:B------:R0:W-:Y:S01]  /*3c00*/  MUFU.EX2 R154, R33 ;  /* 0x00000021009a7308 */ /* 0x0001e20000000800 */
[----:B------:R-:W1:Y:S01]  /*3c10*/  SHFL.BFLY PT, R3, R62, 0x1, 0x1f ;  /* 0x0c201f003e037f89 */ /* 0x000e6200000e0000 */
[----:B--2---:R-:W-:-:S06]  /*3c20*/  @P5 IMAD.HI.U32 R47, R72, R47, RZ ;  /* 0x0000002f482f5227 */ /* 0x004fcc00078e00ff */
[----:B------:R2:W-:Y:S01]  /*3c30*/  MUFU.EX2 R140, R7 ;  /* 0x00000007008c7308 */ /* 0x0005e20000000800 */
[----:B0-----:R-:W-:-:S07]  /*3c40*/  FFMA.FTZ R33, R87, R11, -R64 ;  /* 0x0000000b57217223 */ /* 0x001fce0000010840 */
[----:B------:R-:W-:Y:S08]  /*3c50*/  MUFU.EX2 R21, R21 ;  /* 0x0000001500157308 */ /* 0x000ff00000000800 */
[----:B------:R-:W-:Y:S01]  /*3c60*/  MUFU.EX2 R136, R45 ;  /* 0x0000002d00887308 */ /* 0x000fe20000000800 */
[----:B-1----:R-:W-:-:S04]  /*3c70*/  FMNMX.FTZ R88, R62, R3, !PT ;  /* 0x000000033e587209 */ /* 0x002fc80007810000 */
[C---:B------:R-:W-:Y:S01]  /*3c80*/  FSETP.NEU.FTZ.AND P1, PT, R88.reuse, -INF , PT ;  /* 0xff8000005800780b */ /* 0x040fe20003f3d000 */
[----:B------:R-:W-:Y:S02]  /*3c90*/  FMUL.FTZ R3, R88, R11 ;  /* 0x0000000b58037220 */ /* 0x000fe40000410000 */
[----:B------:R0:W-:Y:S03]  /*3ca0*/  MUFU.EX2 R148, R13 ;  /* 0x0000000d00947308 */ /* 0x0001e60000000800 */
[----:B--2---:R-:W-:-:S05]  /*3cb0*/  FSEL R7, R3, RZ, P1 ;  /* 0x000000ff03077208 */ /* 0x004fca0000800000 */
        /* <DEDUP_REMOVED lines=12> */
[-C--:B0-----:R-:W-:Y:S01]  /*3d80*/  FFMA.FTZ R13, R49, R11.reuse, -R64 ;  /* 0x0000000b310d7223 */ /* 0x081fe20000010840 */
        /* <DEDUP_REMOVED lines=15> */
[----:B------:R2:W-:Y:S01]  /*3e80*/  MUFU.EX2 R155, R20 ;  /* 0x00000014009b7308 */ /* 0x0005e20000000800 */
[----:B0-----:R-:W-:-:S07]  /*3e90*/  F2FP.F16.F32.PACK_AB R157, R31, R0 ;  /* 0x000000001f9d723e */ /* 0x001fce00000000ff */
[----:B------:R0:W3:Y:S01]  /*3ea0*/  MUFU.EX2 R159, R36 ;  /* 0x00000024009f7308 */ /* 0x0000e20000000800 */
[----:B--2---:R-:W-:Y:S01]  /*3eb0*/  FADD.FTZ R20, R15, R156 ;  /* 0x0000009c0f147221 */ /* 0x004fe20000010000 */
[----:B------:R-:W-:-:S03]  /*3ec0*/  F2FP.F16.F32.PACK_AB R156, R156, R15 ;  /* 0x0000000f9c9c723e */ /* 0x000fc600000000ff */
[----:B------:R-:W-:-:S03]  /*3ed0*/  FADD.FTZ R43, R29, R20 ;  /* 0x000000141d2b7221 */ /* 0x000fc60000010000 */
[----:B------:R-:W2:Y:S01]  /*3ee0*/  MUFU.EX2 R38, R38 ;  /* 0x0000002600267308 */ /* 0x000ea20000000800 */
[----:B------:R-:W-:Y:S01]  /*3ef0*/  FADD.FTZ R20, R158, R43 ;  /* 0x0000002b9e147221 */ /* 0x000fe20000010000 */
[----:B------:R-:W-:Y:S01]  /*3f00*/  FADD.FTZ R43, R0, R31 ;  /* 0x0000001f002b7221 */ /* 0x000fe20000010000 */
[----:B0-----:R-:W0:Y:S01]  /*3f10*/  @P5 LDC R36, c[0x0][0x450] ;  /* 0x00011400ff245b82 */ /* 0x001e220000000800 */
[----:B------:R-:W-:Y:S01]  /*3f20*/  F2FP.F16.F32.PACK_AB R158, R158, R29 ;  /* 0x0000001d9e9e723e */ /* 0x000fe200000000ff */
[----:B------:R-:W-:Y:S01]  /*3f30*/  FADD.FTZ R45, R35, R20 ;  /* 0x00000014232d7221 */ /* 0x000fe20000010000 */
[----:B-1----:R-:W-:Y:S02]  /*3f40*/  FADD.FTZ R20, R34, R43 ;  /* 0x0000002b22147221 */ /* 0x002fe40000010000 */
[----:B------:R-:W1:Y:S02]  /*3f50*/  MUFU.EX2 R153, R40 ;  /* 0x0000002800997308 */ /* 0x000e640000000800 */
[C---:B---3--:R-:W-:Y:S01]  /*3f60*/  FADD.FTZ R43, R159.reuse, R20 ;  /* 0x000000149f2b7221 */ /* 0x048fe20000010000 */
[----:B------:R-:W-:-:S05]  /*3f70*/  F2FP.F16.F32.PACK_AB R159, R159, R34 ;  /* 0x000000229f9f723e */ /* 0x000fca00000000ff */
[----:B------:R-:W3:Y:S01]  /*3f80*/  MUFU.EX2 R42, R42 ;  /* 0x0000002a002a7308 */ /* 0x000ee20000000800 */
[----:B--2---:R-:W-:-:S07]  /*3f90*/  FADD.FTZ R20, R38, R43 ;  /* 0x0000002b26147221 */ /* 0x004fce0000010000 */
[----:B------:R2:W-:Y:S01]  /*3fa0*/  MUFU.EX2 R149, R24 ;  /* 0x0000001800957308 */ /* 0x0005e20000000800 */
[C---:B-1----:R-:W-:Y:S01]  /*3fb0*/  FADD.FTZ R43, R153.reuse, R20 ;  /* 0x00000014992b7221 */ /* 0x042fe20000010000 */
[----:B------:R-:W-:Y:S02]  /*3fc0*/  F2FP.F16.F32.PACK_AB R153, R153, R38 ;  /* 0x000000269999723e */ /* 0x000fe400000000ff */
[----:B0-----:R-:W-:Y:S02]  /*3fd0*/  @P5 SHF.R.U32.HI R72, RZ, R36, R47 ;  /* 0x00000024ff485219 */ /* 0x001fe4000001162f */
[----:B------:R-:W-:Y:S02]  /*3fe0*/  LOP3.LUT P5, RZ, R18, 0x80000, RZ, 0xc0, !PT ;  /* 0x0008000012ff7812 */ /* 0x000fe400078ac0ff */
[----:B------:R-:W0:Y:S01]  /*3ff0*/  MUFU.EX2 R44, R44 ;  /* 0x0000002c002c7308 */ /* 0x000e220000000800 */
[----:B--2---:R-:W-:Y:S01]  /*4000*/  FADD.FTZ R24, R152, R45 ;  /* 0x0000002d98187221 */ /* 0x004fe20000010000 */
[----:B---3--:R-:W-:Y:S01]  /*4010*/  FADD.FTZ R20, R42, R43 ;  /* 0x0000002b2a147221 */ /* 0x008fe20000010000 */
[----:B------:R-:W-:Y:S01]  /*4020*/  IMAD.IADD R72, R73, 0x1, R72 ;  /* 0x0000000149487824 */ /* 0x000fe200078e0248 */
[----:B------:R-:W-:Y:S01]  /*4030*/  F2FP.F16.F32.PACK_AB R152, R152, R35 ;  /* 0x000000239898723e */ /* 0x000fe200000000ff */
[----:B------:R-:W-:Y:S01]  /*4040*/  FADD.FTZ R45, R37, R24 ;  /* 0x00000018252d7221 */ /* 0x000fe20000010000 */
[C---:B------:R-:W-:Y:S01]  /*4050*/  FADD.FTZ R43, R155.reuse, R20 ;  /* 0x000000149b2b7221 */ /* 0x040fe20000010000 */
[----:B------:R-:W-:Y:S01]  /*4060*/  F2FP.F16.F32.PACK_AB R155, R155, R42 ;  /* 0x0000002a9b9b723e */ /* 0x000fe200000000ff */
[----:B------:R-:W1:Y:S01]  /*4070*/  MUFU.EX2 R25, R25 ;  /* 0x0000001900197308 */ /* 0x000e620000000800 */
[C---:B------:R-:W-:Y:S01]  /*4080*/  FADD.FTZ R24, R154.reuse, R45 ;  /* 0x0000002d9a187221 */ /* 0x040fe20000010000 */
[----:B------:R-:W-:-:S03]  /*4090*/  F2FP.F16.F32.PACK_AB R154, R154, R37 ;  /* 0x000000259a9a723e */ /* 0x000fc600000000ff */
[----:B------:R-:W-:-:S03]  /*40a0*/  FADD.FTZ R45, R21, R24 ;  /* 0x00000018152d7221 */ /* 0x000fc60000010000 */
[----:B------:R-:W2:Y:S01]  /*40b0*/  MUFU.EX2 R27, R27 ;  /* 0x0000001b001b7308 */ /* 0x000ea20000000800 */
[----:B------:R-:W-:Y:S01]  /*40c0*/  FADD.FTZ R45, R148, R45 ;  /* 0x0000002d942d7221 */ /* 0x000fe20000010000 */
[----:B0-----:R-:W-:Y:S01]  /*40d0*/  FADD.FTZ R20, R44, R43 ;  /* 0x0000002b2c147221 */ /* 0x001fe20000010000 */
[----:B------:R-:W-:Y:S02]  /*40e0*/  F2FP.F16.F32.PACK_AB R148, R148, R21 ;  /* 0x000000159494723e */ /* 0x000fe400000000ff */
[----:B------:R-:W-:Y:S01]  /*40f0*/  FADD.FTZ R24, R150, R45 ;  /* 0x0000002d96187221 */ /* 0x000fe20000010000 */
[C---:B------:R-:W-:Y:S01]  /*4100*/  FADD.FTZ R43, R149.reuse, R20 ;  /* 0x00000014952b7221 */ /* 0x040fe20000010000 */
[----:B------:R-:W-:Y:S01]  /*4110*/  F2FP.F16.F32.PACK_AB R149, R149, R44 ;  /* 0x0000002c9595723e */ /* 0x000fe200000000ff */
[----:B------:R-:W-:Y:S01]  /*4120*/  MUFU.EX2 R28, R28 ;  /* 0x0000001c001c7308 */ /* 0x000fe20000000800 */
[C---:B-1----:R-:W-:Y:S01]  /*4130*/  FADD.FTZ R24, R25.reuse, R24 ;  /* 0x0000001819187221 */ /* 0x042fe20000010000 */
[----:B------:R-:W-:-:S06]  /*4140*/  F2FP.F16.F32.PACK_AB R150, R25, R150 ;  /* 0x000000961996723e */ /* 0x000fcc00000000ff */
[----:B------:R0:W1:Y:S01]  /*4150*/  MUFU.EX2 R144, R13 ;  /* 0x0000000d00907308 */ /* 0x0000620000000800 */
[----:B--2---:R-:W-:-:S07]  /*4160*/  FADD.FTZ R45, R27, R24 ;  /* 0x000000181b2d7221 */ /* 0x004fce0000010000 */
[----:B------:R-:W-:Y:S01]  /*4170*/  MUFU.EX2 R151, R46 ;  /* 0x0000002e00977308 */ /* 0x000fe20000000800 */
[----:B0-----:R-:W-:-:S07]  /*4180*/  FFMA.FTZ R13, R91, R11, -R64 ;  /* 0x0000000b5b0d7223 */ /* 0x001fce0000010840 */
[----:B------:R-:W0:Y:S01]  /*4190*/  MUFU.EX2 R33, R33 ;  /* 0x0000002100217308 */ /* 0x000e220000000800 */
[C---:B-1----:R-:W-:Y:S01]  /*41a0*/  FADD.FTZ R20, R144.reuse, R45 ;  /* 0x0000002d90147221 */ /* 0x042fe20000010000 */
[----:B------:R-:W-:-:S06]  /*41b0*/  F2FP.F16.F32.PACK_AB R144, R144, R27 ;  /* 0x0000001b9090723e */ /* 0x000fcc00000000ff */
[----:B------:R-:W-:Y:S08]  /*41c0*/  MUFU.EX2 R48, R48 ;  /* 0x0000003000307308 */ /* 0x000ff00000000800 */
[----:B------:R1:W2:Y:S08]  /*41d0*/  MUFU.EX2 R146, R39 ;  /* 0x0000002700927308 */ /* 0x0002b00000000800 */
[----:B------:R-:W-:Y:S01]  /*41e0*/  MUFU.EX2 R145, R50 ;  /* 0x0000003200917308 */ /* 0x000fe20000000800 */
[-CC-:B-1----:R-:W-:Y:S01]  /*41f0*/  FFMA.FTZ R39, R93, R11.reuse, -R64.reuse ;  /* 0x0000000b5d277223 */ /* 0x182fe20000010840 */
[----:B------:R-:W-:-:S06]  /*4200*/  FFMA.FTZ R64, R69, R11, -R64 ;  /* 0x0000000b45407223 */ /* 0x000fcc0000010840 */
[----:B------:R-:W1:Y:S08]  /*4210*/  MUFU.EX2 R41, R41 ;  /* 0x0000002900297308 */ /* 0x000e700000000800 */
[----:B------:R-:W3:Y:S08]  /*4220*/  MUFU.EX2 R52, R52 ;  /* 0x0000003400347308 */ /* 0x000ef00000000800 */
[----:B------:R4:W-:Y:S08]  /*4230*/  MUFU.EX2 R141, R6 ;  /* 0x00000006008d7308 */ /* 0x0009f00000000800 */
[----:B------:R-:W5:Y:S01]  /*4240*/  MUFU.EX2 R147, R54 ;  /* 0x0000003600937308 */ /* 0x000f620000000800 */
[----:B----4-:R-:W-:Y:S01]  /*4250*/  FADD.FTZ R6, R28, R43 ;  /* 0x0000002b1c067221 */ /* 0x010fe20000010000 */
[----:B0-----:R-:W-:-:S03]  /*4260*/  FADD.FTZ R43, R33, R20 ;  /* 0x00000014212b7221 */ /* 0x001fc60000010000 */
[----:B------:R-:W-:Y:S01]  /*4270*/  FADD.FTZ R7, R151, R6 ;  /* 0x0000000697077221 */ /* 0x000fe20000010000 */
[C---:B--2---:R-:W-:Y:S01]  /*4280*/  FADD.FTZ R20, R146.reuse, R43 ;  /* 0x0000002b92147221 */ /* 0x044fe20000010000 */
[----:B------:R-:W-:Y:S01]  /*4290*/  F2FP.F16.F32.PACK_AB R146, R146, R33 ;  /* 0x000000219292723e */ /* 0x000fe200000000ff */
[----:B------:R-:W0:Y:S01]  /*42a0*/  MUFU.EX2 R13, R13 ;  /* 0x0000000d000d7308 */ /* 0x000e220000000800 */
[----:B------:R-:W-:Y:S01]  /*42b0*/  FADD.FTZ R6, R48, R7 ;  /* 0x0000000730067221 */ /* 0x000fe20000010000 */
[----:B-1----:R-:W-:Y:S01]  /*42c0*/  FADD.FTZ R15, R41, R20 ;  /* 0x00000014290f7221 */ /* 0x002fe20000010000 */
[----:B------:R-:W-:Y:S02]  /*42d0*/  F2FP.F16.F32.PACK_AB R151, R151, R28 ;  /* 0x0000001c9797723e */ /* 0x000fe400000000ff */
[C---:B------:R-:W-:Y:S01]  /*42e0*/  FADD.FTZ R7, R145.reuse, R6 ;  /* 0x0000000691077221 */ /* 0x040fe20000010000 */
[C---:B------:R-:W-:Y:S01]  /*42f0*/  FADD.FTZ R20, R140.reuse, R15 ;  /* 0x0000000f8c147221 */ /* 0x040fe20000010000 */
[----:B------:R-:W-:Y:S01]  /*4300*/  F2FP.F16.F32.PACK_AB R140, R140, R41 ;  /* 0x000000298c8c723e */ /* 0x000fe200000000ff */
[----:B------:R-:W1:Y:S01]  /*4310*/  MUFU.EX2 R56, R56 ;  /* 0x0000003800387308 */ /* 0x000e620000000800 */
[----:B---3--:R-:W-:Y:S01]  /*4320*/  FADD.FTZ R6, R52, R7 ;  /* 0x0000000734067221 */ /* 0x008fe20000010000 */
[----:B------:R-:W-:-:S03]  /*4330*/  F2FP.F16.F32.PACK_AB R145, R145, R48 ;  /* 0x000000309191723e */ /* 0x000fc600000000ff */
[C---:B-----5:R-:W-:Y:S01]  /*4340*/  FADD.FTZ R7, R147.reuse, R6 ;  /* 0x0000000693077221 */ /* 0x060fe20000010000 */
[----:B------:R-:W-:Y:S02]  /*4350*/  F2FP.F16.F32.PACK_AB R147, R147, R52 ;  /* 0x000000349393723e */ /* 0x000fe400000000ff */
[----:B------:R-:W2:Y:S01]  /*4360*/  MUFU.EX2 R39, R39 ;  /* 0x0000002700277308 */ /* 0x000ea20000000800 */
[----:B0-----:R-:W-:-:S04]  /*4370*/  FADD.FTZ R15, R13, R20 ;  /* 0x000000140d0f7221 */ /* 0x001fc80000010000 */
[C---:B------:R-:W-:Y:S01]  /*4380*/  FADD.FTZ R20, R142.reuse, R15 ;  /* 0x0000000f8e147221 */ /* 0x040fe20000010000 */
[----:B------:R-:W-:Y:S02]  /*4390*/  F2FP.F16.F32.PACK_AB R142, R142, R13 ;  /* 0x0000000d8e8e723e */ /* 0x000fe400000000ff */
[----:B------:R-:W0:Y:S01]  /*43a0*/  MUFU.EX2 R2, R2 ;  /* 0x0000000200027308 */ /* 0x000e220000000800 */
[----:B-1----:R-:W-:-:S04]  /*43b0*/  FADD.FTZ R6, R56, R7 ;  /* 0x0000000738067221 */ /* 0x002fc80000010000 */
[C---:B------:R-:W-:Y:S01]  /*43c0*/  FADD.FTZ R7, R141.reuse, R6 ;  /* 0x000000068d077221 */ /* 0x040fe20000010000 */
[----:B------:R-:W-:Y:S02]  /*43d0*/  F2FP.F16.F32.PACK_AB R141, R141, R56 ;  /* 0x000000388d8d723e */ /* 0x000fe400000000ff */
[----:B------:R-:W1:Y:S01]  /*43e0*/  MUFU.EX2 R143, R26 ;  /* 0x0000001a008f7308 */ /* 0x000e620000000800 */
[----:B--2---:R-:W-:Y:S01]  /*43f0*/  FADD.FTZ R15, R39, R20 ;  /* 0x00000014270f7221 */ /* 0x004fe20000010000 */
[----:B------:R-:W-:-:S03]  /*4400*/  IADD3 R20, R75, -0x2, RZ ;  /* 0xfffffffe4b147810 */ /* 0x000fc60007ffe0ff */
[C---:B------:R-:W-:Y:S01]  /*4410*/  FADD.FTZ R15, R136.reuse, R15 ;  /* 0x0000000f880f7221 */ /* 0x040fe20000010000 */
[----:B------:R-:W-:Y:S02]  /*4420*/  F2FP.F16.F32.PACK_AB R136, R136, R39 ;  /* 0x000000278888723e */ /* 0x000fe400000000ff */
[----:B------:R-:W-:Y:S01]  /*4430*/  MUFU.EX2 R30, R30 ;  /* 0x0000001e001e7308 */ /* 0x000fe20000000800 */
[----:B0-----:R-:W-:-:S07]  /*4440*/  FADD.FTZ R6, R2, R7 ;  /* 0x0000000702067221 */ /* 0x001fce0000010000 */
[----:B------:R-:W0:Y:S01]  /*4450*/  MUFU.EX2 R32, R32 ;  /* 0x0000002000207308 */ /* 0x000e220000000800 */
[C---:B-1----:R-:W-:Y:S01]  /*4460*/  FADD.FTZ R13, R143.reuse, R6 ;  /* 0x000000068f0d7221 */ /* 0x042fe20000010000 */
[----:B------:R-:W-:-:S06]  /*4470*/  F2FP.F16.F32.PACK_AB R143, R143, R2 ;  /* 0x000000028f8f723e */ /* 0x000fcc00000000ff */
[----:B------:R-:W1:Y:S08]  /*4480*/  MUFU.EX2 R3, R64 ;  /* 0x0000004000037308 */ /* 0x000e700000000800 */
[----:B------:R2:W3:Y:S01]  /*4490*/  MUFU.EX2 R137, R14 ;  /* 0x0000000e00897308 */ /* 0x0004e20000000800 */
[----:B0-----:R-:W-:-:S07]  /*44a0*/  FADD.FTZ R0, R32, R13 ;  /* 0x0000000d20007221 */ /* 0x001fce0000010000 */
[----:B------:R-:W0:Y:S01]  /*44b0*/  MUFU.EX2 R58, R58 ;  /* 0x0000003a003a7308 */ /* 0x000e220000000800 */
[----:B--2---:R-:W-:Y:S01]  /*44c0*/  FADD.FTZ R14, R30, R15 ;  /* 0x0000000f1e0e7221 */ /* 0x004fe20000010000 */
[----:B-1----:R-:W-:-:S03]  /*44d0*/  F2FP.F16.F32.PACK_AB R138, R3, R30 ;  /* 0x0000001e038a723e */ /* 0x002fc600000000ff */
[----:B------:R-:W-:-:S03]  /*44e0*/  FADD.FTZ R7, R3, R14 ;  /* 0x0000000e03077221 */ /* 0x000fc60000010000 */
[----:B------:R-:W1:Y:S01]  /*44f0*/  MUFU.EX2 R139, R60 ;  /* 0x0000003c008b7308 */ /* 0x000e620000000800 */
[C---:B---3--:R-:W-:Y:S01]  /*4500*/  FADD.FTZ R3, R137.reuse, R0 ;  /* 0x0000000089037221 */ /* 0x048fe20000010000 */
[----:B------:R-:W-:Y:S01]  /*4510*/  F2FP.F16.F32.PACK_AB R137, R137, R32 ;  /* 0x000000208989723e */ /* 0x000fe200000000ff */
[----:B------:R-:W-:Y:S02]  /*4520*/  VIADD R0, R72, UR4 ;  /* 0x0000000448007c36 */ /* 0x000fe40008000000 */
[----:B0-----:R-:W-:-:S04]  /*4530*/  FADD.FTZ R6, R58, R3 ;  /* 0x000000033a067221 */ /* 0x001fc80000010000 */
[C---:B-1----:R-:W-:Y:S01]  /*4540*/  FADD.FTZ R6, R139.reuse, R6 ;  /* 0x000000068b067221 */ /* 0x042fe20000010000 */
[----:B------:R-:W-:Y:S01]  /*4550*/  F2FP.F16.F32.PACK_AB R139, R139, R58 ;  /* 0x0000003a8b8b723e */ /* 0x000fe200000000ff */
[----:B------:R-:W-:Y:S06]  /*4560*/  @!P5 BRA `(.L_x_992) ;  /* 0x000000000048d947 */ /* 0x000fec0003800000 */
[C---:B------:R-:W-:Y:S01]  /*4570*/  ISETP.GT.AND P1, PT, R72.reuse, RZ, PT ;  /* 0x000000ff4800720c */ /* 0x040fe20003f24270 */
[----:B------:R-:W-:-:S12]  /*4580*/  VIADD R3, R72, 0xffffffff ;  /* 0xffffffff48037836 */ /* 0x000fd80000000000 */
[----:B------:R-:W-:Y:S05]  /*4590*/  @P1 BRA `(.L_x_993) ;  /* 0x0000000000201947 */ /* 0x000fea0003800000 */
[----:B------:R-:W0:Y:S01]  /*45a0*/  LDC R14, c[0x0][0x9e4] ;  /* 0x00027900ff0e7b82 */ /* 0x000e220000000800 */
[----:B------:R-:W-:Y:S01]  /*45b0*/  IMAD.MOV R3, RZ, RZ, -R72 ;  /* 0x000000ffff037224 */ /* 0x000fe200078e0a48 */
[----:B0-----:R-:W-:-:S13]  /*45c0*/  ISETP.NE.AND P1, PT, R14, 0x1, PT ;  /* 0x000000010e00780c */ /* 0x001fda0003f25270 */
[----:B------:R-:W0:Y:S02]  /*45d0*/  @P1 LDC.64 R24, c[0x0][0x9e8] ;  /* 0x00027a00ff181b82 */ /* 0x000e240000000a00 */
[----:B0-----:R-:W-:-:S05]  /*45e0*/  @P1 IMAD.HI.U32 R2, R3, R24, RZ ;  /* 0x0000001803021227 */ /* 0x001fca00078e00ff */
[----:B------:R-:W-:-:S04]  /*45f0*/  @P1 SHF.R.U32.HI R3, RZ, R25, R2 ;  /* 0x00000019ff031219 */ /* 0x000fc80000011602 */
[----:B------:R-:W-:Y:S01]  /*4600*/  LOP3.LUT R3, RZ, R3, RZ, 0x33, !PT ;  /* 0x00000003ff037212 */ /* 0x000fe200078e33ff */
[----:B------:R-:W-:Y:S06]  /*4610*/  BRA `(.L_x_994) ;  /* 0x0000000000147947 */ /* 0x000fec0003800000 */
.L_x_993:
[----:B------:R-:W0:Y:S02]  /*4620*/  LDC R14, c[0x0][0x9e4] ;  /* 0x00027900ff0e7b82 */ /* 0x000e240000000800 */
[----:B0-----:R-:W-:-:S13]  /*4630*/  ISETP.NE.AND P1, PT, R14, 0x1, PT ;  /* 0x000000010e00780c */ /* 0x001fda0003f25270 */
[----:B------:R-:W0:Y:S02]  /*4640*/  @P1 LDC.64 R24, c[0x0][0x9e8] ;  /* 0x00027a00ff181b82 */ /* 0x000e240000000a00 */
[----:B0-----:R-:W-:-:S05]  /*4650*/  @P1 IMAD.HI.U32 R2, R3, R24, RZ ;  /* 0x0000001803021227 */ /* 0x001fca00078e00ff */
[----:B------:R-:W-:-:S07]  /*4660*/  @P1 SHF.R.U32.HI R3, RZ, R25, R2 ;  /* 0x00000019ff031219 */ /* 0x000fce0000011602 */
.L_x_994:
[----:B------:R-:W-:-:S05]  /*4670*/  IMAD R3, R3, R14, R14 ;  /* 0x0000000e03037224 */ /* 0x000fca00078e020e */
[----:B------:R-:W-:-:S07]  /*4680*/  VIMNMX R0, R0, R3, PT ;  /* 0x0000000300007248 */ /* 0x000fce0003fe0100 */
.L_x_992:
[----:B------:R-:W-:Y:S01]  /*4690*/  IMAD.HI R3, R0, 0x2aaaaaab, RZ ;  /* 0x2aaaaaab00037827 */ /* 0x000fe200078e02ff */
[----:B------:R-:W-:Y:S01]  /*46a0*/  UMOV UR4, URZ ;  /* 0x0000003f00047c82 */ /* 0x000fe20008000000 */
[----:B------:R-:W-:Y:S02]  /*46b0*/  CS2R R86, SRZ ;  /* 0x0000000000567805 */ /* 0x000fe4000001ff00 */
[----:B------:R-:W-:Y:S01]  /*46c0*/  CS2R R84, SRZ ;  /* 0x0000000000547805 */ /* 0x000fe2000001ff00 */
[----:B------:R-:W-:Y:S01]  /*46d0*/  IMAD.MOV.U32 R2, RZ, RZ, 0x3f800000 ;  /* 0x3f800000ff027424 */ /* 0x000fe200078e00ff */
[----:B------:R-:W-:Y:S01]  /*46e0*/  SHF.R.U32.HI R14, RZ, 0x1f, R3 ;  /* 0x0000001fff0e7819 */ /* 0x000fe20000011603 */
[----:B------:R-:W-:Y:S01]  /*46f0*/  IMAD.MOV.U32 R0, RZ, RZ, 0x3f800000 ;  /* 0x3f800000ff007424 */ /* 0x000fe200078e00ff */
[----:B------:R-:W-:Y:S02]  /*4700*/  CS2R R82, SRZ ;  /* 0x0000000000527805 */ /* 0x000fe4000001ff00 */
[----:B------:R-:W-:-:S02]  /*4710*/  CS2R R80, SRZ ;  /* 0x0000000000507805 */ /* 0x000fc4000001ff00 */
[----:B------:R-:W-:Y:S01]  /*4720*/  LEA.HI.SX32 R14, R3, R14, 0x1c ;  /* 0x0000000e030e7211 */ /* 0x000fe200078fe2ff */
[----:B------:R-:W-:Y:S01]  /*4730*/  IMAD.MOV.U32 R3, RZ, RZ, RZ ;  /* 0x000000ffff037224 */ /* 0x000fe200078e00ff */
[----:B------:R-:W-:Y:S02]  /*4740*/  CS2R R78, SRZ ;  /* 0x00000000004e7805 */ /* 0x000fe4000001ff00 */
[----:B------:R-:W-:Y:S02]  /*4750*/  CS2R R76, SRZ ;  /* 0x00000000004c7805 */ /* 0x000fe4000001ff00 */
[----:B------:R-:W-:Y:S02]  /*4760*/  VIMNMX R15, R17, R14, !PT ;  /* 0x0000000e110f7248 */ /* 0x000fe40007fe0100 */
[----:B------:R-:W-:Y:S02]  /*4770*/  CS2R R74, SRZ ;  /* 0x00000000004a7805 */ /* 0x000fe4000001ff00 */
[----:B------:R-:W-:-:S02]  /*4780*/  CS2R R72, SRZ ;  /* 0x0000000000487805 */ /* 0x000fc4000001ff00 */
[----:B------:R-:W-:Y:S02]  /*4790*/  CS2R R70, SRZ ;  /* 0x0000000000467805 */ /* 0x000fe4000001ff00 */
[----:B------:R-:W-:Y:S02]  /*47a0*/  ISETP.GE.AND P1, PT, R20, R15, PT ;  /* 0x0000000f1400720c */ /* 0x000fe40003f26270 */
        /* <DEDUP_REMOVED lines=23> */
[----:B------:R-:W-:Y:S06]  /*4920*/  @!P1 BRA `(.L_x_995) ;  /* 0x0000003000f09947 */ /* 0x000fec0003800000 */
[----:B------:R-:W-:Y:S01]  /*4930*/  IMAD.MOV.U32 R14, RZ, RZ, R88 ;  /* 0x000000ffff0e7224 */ /* 0x000fe200078e0058 */
[----:B------:R-:W-:Y:S01]  /*4940*/  UMOV UR5, URZ ;  /* 0x0000003f00057c82 */ /* 0x000fe20008000000 */
[----:B------:R-:W-:Y:S01]  /*4950*/  IMAD.MOV.U32 R13, RZ, RZ, R12 ;  /* 0x000000ffff0d7224 */ /* 0x000fe200078e000c */
[----:B------:R-:W-:Y:S01]  /*4960*/  ULDC UR6, c[0x0][0x9e4] ;  /* 0x0002790000067ab9 */ /* 0x000fe20000000800 */
[----:B------:R-:W-:Y:S01]  /*4970*/  IMAD.MOV.U32 R21, RZ, RZ, RZ ;  /* 0x000000ffff157224 */ /* 0x000fe200078e00ff */
[----:B------:R-:W-:Y:S01]  /*4980*/  ULDC UR7, c[0x0][0x2f0] ;  /* 0x0000bc0000077ab9 */ /* 0x000fe20000000800 */
[----:B------:R-:W-:Y:S01]  /*4990*/  IMAD.MOV.U32 R2, RZ, RZ, 0x3f800000 ;  /* 0x3f800000ff027424 */ /* 0x000fe200078e00ff */
[----:B------:R-:W-:Y:S01]  /*49a0*/  ULDC UR59, c[0x0][0x9d8] ;  /* 0x00027600003b7ab9 */ /* 0x000fe20000000800 */
[----:B------:R-:W-:-:S07]  /*49b0*/  IMAD.MOV.U32 R87, RZ, RZ, RZ ;  /* 0x000000ffff577224 */ /* 0x000fce00078e00ff */
.L_x_1014:
[----:B------:R-:W-:-:S04]  /*49c0*/  UISETP.NE.AND UP0, UPT, UR5, 0x1, UPT ;  /* 0x000000010500788c */ /* 0x000fc8000bf05270 */
[----:B------:R-:W-:-:S06]  /*49d0*/  USEL UR4, URZ, 0x1, UP0 ;  /* 0x000000013f047887 */ /* 0x000fcc0008000000 */
[----:B------:R-:W-:Y:S01]  /*49e0*/  LOP3.LUT R3, R21, UR4, RZ, 0x3c, !PT ;  /* 0x0000000415037c12 */ /* 0x000fe2000f8e3cff */
[----:B------:R-:W-:Y:S06]  /*49f0*/  @!P0 BRA `(.L_x_996) ;  /* 0x0000000000048947 */ /* 0x000fec0003800000 */
[----:B------:R-:W-:Y:S01]  /*4a00*/  BPT.TRAP 0x1 ;  /* 0x000000040000795c */ /* 0x000fe20000300000 */
.L_x_996:
[----:B------:R-:W-:Y:S01]  /*4a10*/  UIADD3 UR4, UR5, 0x1, URZ ;  /* 0x0000000105047890 */ /* 0x000fe2000fffe03f */
[----:B------:R-:W-:-:S03]  /*4a20*/  SHF.L.U32 R11, R3, 0x1f, RZ ;  /* 0x0000001f030b7819 */ /* 0x000fc600000006ff */
[----:B------:R-:W-:-:S04]  /*4a30*/  UISETP.NE.AND UP0, UPT, UR4, 0x2, UPT ;  /* 0x000000020400788c */ /* 0x000fc8000bf05270 */
[----:B------:R-:W-:-:S04]  /*4a40*/  USEL UR4, UR4, URZ, UP0 ;  /* 0x0000003f04047287 */ /* 0x000fc80008000000 */
[----:B------:R-:W-:-:S09]  /*4a50*/  ULEA UR61, UR4, UR58, 0x3 ;  /* 0x0000003a043d7291 */ /* 0x000fd2000f8e183f */
[----:B------:R0:W1:Y:S01]  /*4a60*/  SYNCS.PHASECHK.TRANS64.TRYWAIT P1, [UR61+0x2a830], R11 ;  /* 0x02a8300bff0075a7 */ /* 0x000062000802017d */
[----:B------:R-:W-:Y:S05]  /*4a70*/  @!P0 BRA `(.L_x_997) ;  /* 0x0000000000048947 */ /* 0x000fea0003800000 */
[----:B------:R-:W-:Y:S01]  /*4a80*/  BPT.TRAP 0x1 ;  /* 0x000000040000795c */ /* 0x000fe20000300000 */
.L_x_997:
[----:B-1----:R-:W-:Y:S05]  /*4a90*/  @P1 BRA `(.L_x_998) ;  /* 0x0000000000081947 */ /* 0x002fea0003800000 */
[----:B------:R-:W1:Y:S02]  /*4aa0*/  SYNCS.PHASECHK.TRANS64.TRYWAIT P1, [UR61+0x2a830], R11 ;  /* 0x02a8300bff0075a7 */ /* 0x000e64000802017d */
[----:B-1----:R-:W-:Y:S05]  /*4ab0*/  @!P1 BRA `(.L_x_999) ;  /* 0x000000ec00949947 */ /* 0x002fea0003800000 */
.L_x_998:
        /* <DEDUP_REMOVED lines=16> */
[----:B------:R-:W-:Y:S01]  /*4bc0*/  UIADD3 UR22, UR50, 0x300, URZ ;  /* 0x0000030032167890 */ /* 0x000fe2000fffe03f */
[-C--:B------:R-:W-:Y:S01]  /*4bd0*/  FMUL.FTZ R29, R29, R0.reuse ;  /* 0x000000001d1d7220 */ /* 0x080fe20000410000 */
[----:B------:R-:W-:Y:S01]  /*4be0*/  UMOV UR23, 0x40000040 ;  /* 0x4000004000177882 */ /* 0x000fe20000000000 */
        /* <DEDUP_REMOVED lines=110> */
.L_x_1000:
[----:B------:R-:W-:Y:S01]  /*52d0*/  ULEA UR14, UR5, UR58, 0x3 ;  /* 0x0000003a050e7291 */ /* 0x000fe2000f8e183f */
[----:B------:R-:W-:-:S08]  /*52e0*/  SHF.L.U32 R0, R21, 0x1f, RZ ;  /* 0x0000001f15007819 */ /* 0x000fd000000006ff */
[----:B------:R2:W3:Y:S01]  /*52f0*/  SYNCS.PHASECHK.TRANS64.TRYWAIT P1, [UR14+0x2a850], R0 ;  /* 0x02a85000ff0075a7 */ /* 0x0004e2000802014e */
[----:B------:R-:W-:Y:S05]  /*5300*/  @!P0 BRA `(.L_x_1001) ;  /* 0x0000000000048947 */ /* 0x000fea0003800000 */
[----:B------:R-:W-:Y:S01]  /*5310*/  BPT.TRAP 0x1 ;  /* 0x000000040000795c */ /* 0x000fe20000300000 */
.L_x_1001:
[----:B---3--:R-:W-:Y:S05]  /*5320*/  @P1 BRA `(.L_x_1002) ;  /* 0x0000000000081947 */ /* 0x008fea0003800000 */
[----:B------:R-:W3:Y:S02]  /*5330*/  SYNCS.PHASECHK.TRANS64.TRYWAIT P1, [UR14+0x2a850], R0 ;  /* 0x02a85000ff0075a7 */ /* 0x000ee4000802014e */
[----:B---3--:R-:W-:Y:S05]  /*5340*/  @!P1 BRA `(.L_x_1003) ;  /* 0x000000e400889947 */ /* 0x008fea0003800000 */
.L_x_1002:
        /* <DEDUP_REMOVED lines=37> */
.L_x_1004:
[----:B------:R-:W-:Y:S01]  /*55a0*/  ISETP.NE.AND P2, PT, R23, 0x1, PT ;  /* 0x000000011700780c */ /* 0x000fe20003f45270 */
[----:B------:R-:W-:Y:S01]  /*55b0*/  FMUL.FTZ R21, R95, UR59 ;  /* 0x0000003b5f157c20 */ /* 0x000fe20008410000 */
[----:B-1----:R-:W-:Y:S01]  /*55c0*/  FMUL.FTZ R12, R94, UR59 ;  /* 0x0000003b5e0c7c20 */ /* 0x002fe20008410000 */
[----:B------:R-:W1:Y:S01]  /*55d0*/  S2UR UR10, SR_CgaCtaId ;  /* 0x00000000000a79c3 */ /* 0x000e620000008800 */
[----:B------:R-:W-:Y:S01]  /*55e0*/  FMUL.FTZ R158, R105, UR59 ;  /* 0x0000003b699e7c20 */ /* 0x000fe20008410000 */
[----:B------:R-:W-:Y:S01]  /*55f0*/  FMUL.FTZ R116, R116, UR59 ;  /* 0x0000003b74747c20 */ /* 0x000fe20008410000 */
[----:B------:R-:W-:Y:S02]  /*5600*/  IMAD.MOV.U32 R105, RZ, RZ, R8 ;  /* 0x000000ffff697224 */ /* 0x000fe400078e0008 */
[----:B------:R-:W-:Y:S01]  /*5610*/  FMUL.FTZ R2, R91, UR59 ;  /* 0x0000003b5b027c20 */ /* 0x000fe20008410000 */
[----:B------:R-:W-:Y:S01]  /*5620*/  FMUL.FTZ R91, R103, UR59 ;  /* 0x0000003b675b7c20 */ /* 0x000fe20008410000 */
[----:B------:R-:W-:Y:S01]  /*5630*/  FMUL.FTZ R103, R111, UR59 ;  /* 0x0000003b6f677c20 */ /* 0x000fe20008410000 */
[----:B------:R-:W-:Y:S01]  /*5640*/  FMUL.FTZ R138, R114, UR59 ;  /* 0x0000003b728a7c20 */ /* 0x000fe20008410000 */
[----:B------:R-:W-:Y:S01]  /*5650*/  IMAD R111, R20, -0x60, RZ ;  /* 0xffffffa0146f7824 */ /* 0x000fe200078e02ff */
[----:B------:R3:W4:Y:S01]  /*5660*/  MUFU.TANH R114, R116 ;  /* 0x0000007400727308 */ /* 0x0007220000002400 */
[----:B------:R-:W5:Y:S01]  /*5670*/  @P2 LDC R95, c[0x0][0x44c] ;  /* 0x00011300ff5f2b82 */ /* 0x000f620000000800 */
[----:B------:R-:W-:Y:S01]  /*5680*/  FMUL.FTZ R172, R96, UR59 ;  /* 0x0000003b60ac7c20 */ /* 0x000fe20008410000 */
[----:B------:R-:W-:-:S02]  /*5690*/  VIADD R96, R111, 0x1 ;  /* 0x000000016f607836 */ /* 0x000fc40000000000 */
[----:B0-----:R-:W-:Y:S01]  /*56a0*/  FMUL.FTZ R11, R88, UR59 ;  /* 0x0000003b580b7c20 */ /* 0x001fe20008410000 */
[----:B------:R-:W-:Y:S01]  /*56b0*/  FMUL.FTZ R137, R89, UR59 ;  /* 0x0000003b59897c20 */ /* 0x000fe20008410000 */
[----:B--2---:R-:W-:Y:S01]  /*56c0*/  FMUL.FTZ R0, R90, UR59 ;  /* 0x0000003b5a007c20 */ /* 0x004fe20008410000 */
[----:B------:R-:W-:Y:S01]  /*56d0*/  FMUL.FTZ R139, R92, UR59 ;  /* 0x0000003b5c8b7c20 */ /* 0x000fe20008410000 */
[----:B------:R-:W-:Y:S01]  /*56e0*/  FMUL.FTZ R164, R93, UR59 ;  /* 0x0000003b5da47c20 */ /* 0x000fe20008410000 */
[----:B------:R-:W0:Y:S01]  /*56f0*/  @P2 LDC R94, c[0x0][0x450] ;  /* 0x00011400ff5e2b82 */ /* 0x000e220000000800 */
[----:B------:R-:W-:Y:S01]  /*5700*/  FMUL.FTZ R166, R97, UR59 ;  /* 0x0000003b61a67c20 */ /* 0x000fe20008410000 */
[----:B------:R-:W-:Y:S01]  /*5710*/  FMUL.FTZ R168, R101, UR59 ;  /* 0x0000003b65a87c20 */ /* 0x000fe20008410000 */
[----:B------:R-:W-:Y:S01]  /*5720*/  R2UR UR5, R10 ;  /* 0x000000000a0572ca */ /* 0x000fe200000e0000 */
        /* <DEDUP_REMOVED lines=12> */
[----:B-----5:R-:W-:-:S04]  /*57f0*/  @P2 IMAD.HI.U32 R95, R8, R95, RZ ;  /* 0x0000005f085f2227 */ /* 0x020fc800078e00ff */
[----:B------:R-:W-:Y:S01]  /*5800*/  FMUL.FTZ R140, R115, UR59 ;  /* 0x0000003b738c7c20 */ /* 0x000fe20008410000 */
[----:B------:R-:W-:Y:S01]  /*5810*/  FMUL.FTZ R117, R117, UR59 ;  /* 0x0000003b75757c20 */ /* 0x000fe20008410000 */
[----:B------:R-:W-:Y:S01]  /*5820*/  FMUL.FTZ R142, R118, UR59 ;  /* 0x0000003b768e7c20 */ /* 0x000fe20008410000 */
[----:B------:R-:W-:Y:S01]  /*5830*/  FMUL.FTZ R144, R119, UR59 ;  /* 0x0000003b77907c20 */ /* 0x000fe20008410000 */
[----:B------:R-:W-:Y:S01]  /*5840*/  FMUL.FTZ R121, R121, UR59 ;  /* 0x0000003b79797c20 */ /* 0x000fe20008410000 */
[----:B------:R-:W-:Y:S01]  /*5850*/  FMUL.FTZ R146, R122, UR59 ;  /* 0x0000003b7a927c20 */ /* 0x000fe20008410000 */
[----:B------:R-:W-:Y:S01]  /*5860*/  FMUL.FTZ R148, R123, UR59 ;  /* 0x0000003b7b947c20 */ /* 0x000fe20008410000 */
[----:B0-----:R-:W-:Y:S01]  /*5870*/  @P2 SHF.R.U32.HI R105, RZ, R94, R95 ;  /* 0x0000005eff692219 */ /* 0x001fe2000001165f */
[----:B------:R-:W-:Y:S01]  /*5880*/  FMUL.FTZ R150, R126, UR59 ;  /* 0x0000003b7e967c20 */ /* 0x000fe20008410000 */
[----:B------:R-:W-:Y:S01]  /*5890*/  FMUL.FTZ R152, R127, UR59 ;  /* 0x0000003b7f987c20 */ /* 0x000fe20008410000 */
[----:B------:R-:W-:Y:S01]  /*58a0*/  FMUL.FTZ R156, R130, UR59 ;  /* 0x0000003b829c7c20 */ /* 0x000fe20008410000 */
[----:B------:R-:W-:Y:S01]  /*58b0*/  FMUL.FTZ R93, R131, UR59 ;  /* 0x0000003b835d7c20 */ /* 0x000fe20008410000 */
[----:B---3--:R-:W0:Y:S01]  /*58c0*/  SHFL.IDX PT, R116, R105, RZ, 0x1c1f ;  /* 0x001c1fff69747589 */ /* 0x008e2200000e0000 */
[----:B------:R-:W-:Y:S01]  /*58d0*/  FMUL.FTZ R132, R132, UR59 ;  /* 0x0000003b84847c20 */ /* 0x000fe20008410000 */
[----:B------:R-:W-:Y:S01]  /*58e0*/  FMUL.FTZ R94, R134, UR59 ;  /* 0x0000003b865e7c20 */ /* 0x000fe20008410000 */
[----:B------:R-:W-:-:S02]  /*58f0*/  IMAD R97, R9, -0x2, R96 ;  /* 0xfffffffe09617824 */ /* 0x000fc400078e0260 */
[----:B------:R-:W-:Y:S01]  /*5900*/  FMUL.FTZ R95, R135, UR59 ;  /* 0x0000003b875f7c20 */ /* 0x000fe20008410000 */
[----:B------:R-:W-:Y:S01]  /*5910*/  UIADD3 UR61, UR61, 0x2a840, URZ ;  /* 0x0002a8403d3d7890 */ /* 0x000fe2000fffe03f */
[----:B------:R-:W-:Y:S01]  /*5920*/  FMUL.FTZ R120, R120, UR59 ;  /* 0x0000003b78787c20 */ /* 0x000fe20008410000 */
[----:B------:R-:W-:Y:S01]  /*5930*/  FMUL.FTZ R124, R124, UR59 ;  /* 0x0000003b7c7c7c20 */ /* 0x000fe20008410000 */
[----:B------:R-:W-:Y:S01]  /*5940*/  FMUL.FTZ R125, R125, UR59 ;  /* 0x0000003b7d7d7c20 */ /* 0x000fe20008410000 */
[----:B------:R-:W-:Y:S01]  /*5950*/  FMUL.FTZ R128, R128, UR59 ;  /* 0x0000003b80807c20 */ /* 0x000fe20008410000 */
[----:B------:R-:W-:Y:S01]  /*5960*/  FMUL.FTZ R129, R129, UR59 ;  /* 0x0000003b81817c20 */ /* 0x000fe20008410000 */
[----:B------:R-:W-:Y:S01]  /*5970*/  FMUL.FTZ R133, R133, UR59 ;  /* 0x0000003b85857c20 */ /* 0x000fe20008410000 */
[----:B------:R-:W-:Y:S01]  /*5980*/  LOP3.LUT P1, RZ, R18, 0x80000, RZ, 0xc0, !PT ;  /* 0x0008000012ff7812 */ /* 0x000fe2000782c0ff */
[----:B------:R-:W-:Y:S01]  /*5990*/  IMAD R96, R16, UR7, R97 ;  /* 0x0000000710607c24 */ /* 0x000fe2000f8e0261 */
[----:B-1----:R-:W-:Y:S01]  /*59a0*/  UPRMT UR61, UR10, 0x654, UR61 ;  /* 0x000006540a3d7896 */ /* 0x002fe2000800003d */
[----:B------:R-:W1:Y:S01]  /*59b0*/  MUFU.TANH R11, R11 ;  /* 0x0000000b000b7308 */ /* 0x000e620000002400 */
[----:B------:R-:W-:Y:S01]  /*59c0*/  ULDC UR11, c[0x0][0x9e0] ;  /* 0x00027800000b7ab9 */ /* 0x000fe20000000800 */
[----:B------:R-:W-:Y:S01]  /*59d0*/  ULDC UR10, c[0x0][0x288] ;  /* 0x0000a200000a7ab9 */ /* 0x000fe20000000800 */
[----:B------:R-:W-:-:S02]  /*59e0*/  VIADD R122, R97, 0xffffffff ;  /* 0xffffffff617a7836 */ /* 0x000fc40000000000 */
[----:B------:R-:W-:-:S03]  /*59f0*/  VIADD R96, R96, -UR10 ;  /* 0x8000000a60607c36 */ /* 0x000fc60008000000 */
[----:B------:R-:W2:Y:S01]  /*5a00*/  MUFU.TANH R137, R137 ;  /* 0x0000008900897308 */ /* 0x000ea20000002400 */
[C---:B------:R-:W-:Y:S01]  /*5a10*/  VIADD R115, R96.reuse, UR11 ;  /* 0x0000000b60737c36 */ /* 0x040fe20008000000 */
[----:B------:R-:W-:Y:S01]  /*5a20*/  IADD3 R119, R96, UR5, RZ ;  /* 0x0000000560777c10 */ /* 0x000fe2000fffe0ff */
[----:B------:R-:W-:Y:S02]  /*5a30*/  SYNCS.ARRIVE.TRANS64.RED.A1T0 RZ, [UR61], RZ ;  /* 0x000000ffffff79a7 */ /* 0x000fe4000810043d */
[--C-:B0-----:R-:W-:Y:S02]  /*5a40*/  IMAD.IADD R97, R115, 0x1, R116.reuse ;  /* 0x0000000173617824 */ /* 0x101fe400078e0274 */
[----:B------:R-:W-:Y:S01]  /*5a50*/  IMAD.IADD R99, R119, 0x1, R116 ;  /* 0x0000000177637824 */ /* 0x000fe200078e0274 */
[----:B------:R-:W0:Y:S08]  /*5a60*/  MUFU.TANH R0, R0 ;  /* 0x0000000000007308 */ /* 0x000e300000002400 */
[----:B------:R-:W3:Y:S08]  /*5a70*/  MUFU.TANH R2, R2 ;  /* 0x0000000200027308 */ /* 0x000ef00000002400 */
        /* <DEDUP_REMOVED lines=27> */
[----:B------:R0:W0:Y:S08]  /*5c30*/  MUFU.TANH R110, R120 ;  /* 0x00000078006e7308 */ /* 0x0000300000002400 */
[----:B------:R-:W0:Y:S08]  /*5c40*/  MUFU.TANH R121, R121 ;  /* 0x0000007900797308 */ /* 0x000e300000002400 */
[----:B------:R-:W0:Y:S08]  /*5c50*/  MUFU.TANH R146, R146 ;  /* 0x0000009200927308 */ /* 0x000e300000002400 */
[----:B------:R-:W0:Y:S08]  /*5c60*/  MUFU.TANH R148, R148 ;  /* 0x0000009400947308 */ /* 0x000e300000002400 */
[----:B------:R0:W0:Y:S08]  /*5c70*/  MUFU.TANH R106, R124 ;  /* 0x0000007c006a7308 */ /* 0x0000300000002400 */
[----:B------:R0:W0:Y:S08]  /*5c80*/  MUFU.TANH R104, R125 ;  /* 0x0000007d00687308 */ /* 0x0000300000002400 */
[----:B------:R-:W0:Y:S08]  /*5c90*/  MUFU.TANH R150, R150 ;  /* 0x0000009600967308 */ /* 0x000e300000002400 */
[----:B------:R-:W0:Y:S08]  /*5ca0*/  MUFU.TANH R152, R152 ;  /* 0x0000009800987308 */ /* 0x000e300000002400 */
[----:B------:R0:W0:Y:S08]  /*5cb0*/  MUFU.TANH R102, R128 ;  /* 0x0000008000667308 */ /* 0x0000300000002400 */
[----:B------:R0:W0:Y:S08]  /*5cc0*/  MUFU.TANH R98, R129 ;  /* 0x0000008100627308 */ /* 0x0000300000002400 */
[----:B------:R-:W0:Y:S08]  /*5cd0*/  MUFU.TANH R156, R156 ;  /* 0x0000009c009c7308 */ /* 0x000e300000002400 */
[----:B------:R-:W0:Y:S08]  /*5ce0*/  MUFU.TANH R93, R93 ;  /* 0x0000005d005d7308 */ /* 0x000e300000002400 */
[----:B------:R-:W0:Y:S08]  /*5cf0*/  MUFU.TANH R132, R132 ;  /* 0x0000008400847308 */ /* 0x000e300000002400 */
[----:B------:R0:W0:Y:S08]  /*5d00*/  MUFU.TANH R100, R133 ;  /* 0x0000008500647308 */ /* 0x0000300000002400 */
[----:B------:R-:W0:Y:S08]  /*5d10*/  MUFU.TANH R94, R94 ;  /* 0x0000005e005e7308 */ /* 0x000e300000002400 */
[----:B------:R-:W0:Y:S01]  /*5d20*/  MUFU.TANH R95, R95 ;  /* 0x0000005f005f7308 */ /* 0x000e220000002400 */
[----:B-1234-:R-:W-:Y:S05]  /*5d30*/  @!P1 BRA `(.L_x_1005) ;  /* 0x0000000000589947 */ /* 0x01efea0003800000 */
[----:B------:R-:W-:Y:S01]  /*5d40*/  IMAD R96, R16, UR7, R116 ;  /* 0x0000000710607c24 */ /* 0x000fe2000f8e0274 */
[----:B------:R-:W-:Y:S03]  /*5d50*/  BSSY B0, `(.L_x_1006) ;  /* 0x0000011000007945 */ /* 0x000fe60003800000 */
[----:B------:R-:W-:-:S05]  /*5d60*/  VIADD R107, R96, -UR10 ;  /* 0x8000000a606b7c36 */ /* 0x000fca0008000000 */
[----:B------:R-:W-:-:S13]  /*5d70*/  ISETP.GT.AND P1, PT, R107, -0x1, PT ;  /* 0xffffffff6b00780c */ /* 0x000fda0003f24270 */
[----:B------:R-:W-:Y:S05]  /*5d80*/  @P1 BRA `(.L_x_1007) ;  /* 0x0000000000201947 */ /* 0x000fea0003800000 */
[----:B------:R-:W-:Y:S01]  /*5d90*/  IMAD.U32 R116, RZ, RZ, UR6 ;  /* 0x00000006ff747e24 */ /* 0x000fe2000f8e00ff */
[----:B------:R-:W-:-:S04]  /*5da0*/  LOP3.LUT R107, RZ, R107, RZ, 0x33, !PT ;  /* 0x0000006bff6b7212 */ /* 0x000fc800078e33ff */
[----:B------:R-:W-:-:S13]  /*5db0*/  ISETP.NE.AND P1, PT, R116, 0x1, PT ;  /* 0x000000017400780c */ /* 0x000fda0003f25270 */
[----:B0-----:R-:W0:Y:S02]  /*5dc0*/  @P1 LDC.64 R124, c[0x0][0x9e8] ;  /* 0x00027a00ff7c1b82 */ /* 0x001e240000000a00 */
[----:B0-----:R-:W-:-:S05]  /*5dd0*/  @P1 IMAD.HI.U32 R96, R107, R124, RZ ;  /* 0x0000007c6b601227 */ /* 0x001fca00078e00ff */
[----:B------:R-:W-:-:S04]  /*5de0*/  @P1 SHF.R.U32.HI R107, RZ, R125, R96 ;  /* 0x0000007dff6b1219 */ /* 0x000fc80000011660 */
[----:B------:R-:W-:Y:S01]  /*5df0*/  LOP3.LUT R107, RZ, R107, RZ, 0x33, !PT ;  /* 0x0000006bff6b7212 */ /* 0x000fe200078e33ff */
[----:B------:R-:W-:Y:S06]  /*5e00*/  BRA `(.L_x_1008) ;  /* 0x0000000000147947 */ /* 0x000fec0003800000 */
.L_x_1007:
[----:B------:R-:W-:-:S05]  /*5e10*/  IMAD.U32 R116, RZ, RZ, UR6 ;  /* 0x00000006ff747e24 */ /* 0x000fca000f8e00ff */
[----:B------:R-:W-:-:S13]  /*5e20*/  ISETP.NE.AND P1, PT, R116, 0x1, PT ;  /* 0x000000017400780c */ /* 0x000fda0003f25270 */
[----:B0-----:R-:W0:Y:S02]  /*5e30*/  @P1 LDC.64 R124, c[0x0][0x9e8] ;  /* 0x00027a00ff7c1b82 */ /* 0x001e240000000a00 */
[----:B0-----:R-:W-:-:S05]  /*5e40*/  @P1 IMAD.HI.U32 R96, R107, R124, RZ ;  /* 0x0000007c6b601227 */ /* 0x001fca00078e00ff */
[----:B------:R-:W-:-:S07]  /*5e50*/  @P1 SHF.R.U32.HI R107, RZ, R125, R96 ;  /* 0x0000007dff6b1219 */ /* 0x000fce0000011660 */
.L_x_1008:
[----:B------:R-:W-:Y:S05]  /*5e60*/  BSYNC B0 ;  /* 0x0000000000007941 */ /* 0x000fea0003800000 */
.L_x_1006:
[----:B------:R-:W-:-:S05]  /*5e70*/  IMAD R96, R107, R116, R122 ;  /* 0x000000746b607224 */ /* 0x000fca00078e027a */
[----:B------:R-:W-:Y:S02]  /*5e80*/  VIADDMNMX R97, R96, R116, R97, PT ;  /* 0x0000007460617246 */ /* 0x000fe40003800161 */
[----:B------:R-:W-:-:S07]  /*5e90*/  VIMNMX R99, R99, R96, !PT ;  /* 0x0000006063637248 */ /* 0x000fce0007fe0100 */
.L_x_1005:
[C---:B------:R-:W-:Y:S01]  /*5ea0*/  ISETP.GE.AND P2, PT, R111.reuse, 0x9, PT ;  /* 0x000000096f00780c */ /* 0x040fe20003f46270 */
[----:B0-----:R-:W0:Y:S01]  /*5eb0*/  SHFL.IDX PT, R120, R105, 0x1, 0x1c1f ;  /* 0x003c1f0069787f89 */ /* 0x001e2200000e0000 */
[----:B------:R-:W-:Y:S02]  /*5ec0*/  ISETP.GE.AND P1, PT, R111, 0x2, PT ;  /* 0x000000026f00780c */ /* 0x000fe40003f26270 */
[C---:B------:R-:W-:Y:S02]  /*5ed0*/  ISETP.GT.AND P3, PT, R99.reuse, 0x8, !P2 ;  /* 0x000000086300780c */ /* 0x040fe40005764270 */
[----:B------:R-:W-:Y:S02]  /*5ee0*/  ISETP.GT.AND P4, PT, R99, 0x1, !P1 ;  /* 0x000000016300780c */ /* 0x000fe40004f84270 */
[----:B------:R-:W-:Y:S02]  /*5ef0*/  ISETP.LT.OR P3, PT, R97, 0x9, P3 ;  /* 0x000000096100780c */ /* 0x000fe40001f61670 */
[----:B------:R-:W-:-:S02]  /*5f00*/  ISETP.GE.AND P5, PT, R111, 0xa, PT ;  /* 0x0000000a6f00780c */ /* 0x000fc40003fa6270 */
[----:B------:R-:W-:Y:S02]  /*5f10*/  FSEL R174, R139, -INF , !P3 ;  /* 0xff8000008bae7808 */ /* 0x000fe40005800000 */
[----:B------:R-:W-:Y:S02]  /*5f20*/  ISETP.LT.OR P4, PT, R97, 0x2, P4 ;  /* 0x000000026100780c */ /* 0x000fe40002781670 */
        /* <DEDUP_REMOVED lines=98> */
[----:B------:R-:W-:Y:S02]  /*6550*/  P2R R107, PR, RZ, 0x40 ;  /* 0x00000040ff6b7803 */ /* 0x000fe40000000000 */
[----:B------:R-:W-:-:S04]  /*6560*/  ISETP.GT.AND P6, PT, R99, RZ, !P6 ;  /* 0x000000ff6300720c */ /* 0x000fc800077c4270 */
[----:B------:R-:W-:-:S04]  /*6570*/  ISETP.LT.OR P6, PT, R97, 0x1, P6 ;  /* 0x000000016100780c */ /* 0x000fc800037c1670 */
[----:B------:R-:W-:Y:S02]  /*6580*/  FSEL R176, R11, -INF , !P6 ;  /* 0xff8000000bb07808 */ /* 0x000fe40007000000 */
[----:B------:R-:W-:-:S04]  /*6590*/  ISETP.GE.AND P6, PT, R111, 0x5a, PT ;  /* 0x0000005a6f00780c */ /* 0x000fc80003fc6270 */
[----:B------:R-:W-:Y:S02]  /*65a0*/  P2R R111, PR, RZ, 0x40 ;  /* 0x00000040ff6f7803 */ /* 0x000fe40000000000 */
[----:B------:R-:W-:Y:S01]  /*65b0*/  ISETP.GT.AND P6, PT, R99, 0x59, !P6 ;  /* 0x000000596300780c */ /* 0x000fe200077c4270 */
[----:B0-----:R-:W-:-:S03]  /*65c0*/  IMAD.IADD R99, R119, 0x1, R120 ;  /* 0x0000000177637824 */ /* 0x001fc600078e0278 */
[----:B------:R-:W-:Y:S01]  /*65d0*/  ISETP.LT.OR P6, PT, R97, 0x5a, P6 ;  /* 0x0000005a6100780c */ /* 0x000fe200037c1670 */
[----:B------:R-:W-:-:S03]  /*65e0*/  IMAD.IADD R97, R115, 0x1, R120 ;  /* 0x0000000173617824 */ /* 0x000fc600078e0278 */
[----:B------:R-:W-:Y:S02]  /*65f0*/  FSEL R100, R100, -INF , !P6 ;  /* 0xff80000064647808 */ /* 0x000fe40007000000 */
[----:B------:R-:W-:-:S13]  /*6600*/  LOP3.LUT P6, RZ, R18, 0x80000, RZ, 0xc0, !PT ;  /* 0x0008000012ff7812 */ /* 0x000fda00078cc0ff */
[----:B------:R-:W-:Y:S05]  /*6610*/  @!P6 BRA `(.L_x_1009) ;  /* 0x000000000058e947 */ /* 0x000fea0003800000 */
        /* <DEDUP_REMOVED lines=8> */
[----:B------:R-:W0:Y:S02]  /*66a0*/  @P6 LDC.64 R120, c[0x0][0x9e8] ;  /* 0x00027a00ff786b82 */ /* 0x000e240000000a00 */
[----:B0-----:R-:W-:-:S05]  /*66b0*/  @P6 IMAD.HI.U32 R120, R11, R120, RZ ;  /* 0x000000780b786227 */ /* 0x001fca00078e00ff */
[----:B------:R-:W-:-:S04]  /*66c0*/  @P6 SHF.R.U32.HI R11, RZ, R121, R120 ;  /* 0x00000079ff0b6219 */ /* 0x000fc80000011678 */
[----:B------:R-:W-:Y:S01]  /*66d0*/  LOP3.LUT R11, RZ, R11, RZ, 0x33, !PT ;  /* 0x0000000bff0b7212 */ /* 0x000fe200078e33ff */
[----:B------:R-:W-:Y:S06]  /*66e0*/  BRA `(.L_x_1012) ;  /* 0x0000000000147947 */ /* 0x000fec0003800000 */
.L_x_1011:
[----:B------:R-:W-:-:S05]  /*66f0*/  IMAD.U32 R105, RZ, RZ, UR6 ;  /* 0x00000006ff697e24 */ /* 0x000fca000f8e00ff */
[----:B------:R-:W-:-:S13]  /*6700*/  ISETP.NE.AND P6, PT, R105, 0x1, PT ;  /* 0x000000016900780c */ /* 0x000fda0003fc5270 */
[----:B------:R-:W0:Y:S02]  /*6710*/  @P6 LDC.64 R120, c[0x0][0x9e8] ;  /* 0x00027a00ff786b82 */ /* 0x000e240000000a00 */
[----:B0-----:R-:W-:-:S05]  /*6720*/  @P6 IMAD.HI.U32 R120, R11, R120, RZ ;  /* 0x000000780b786227 */ /* 0x001fca00078e00ff */
[----:B------:R-:W-:-:S07]  /*6730*/  @P6 SHF.R.U32.HI R11, RZ, R121, R120 ;  /* 0x00000079ff0b6219 */ /* 0x000fce0000011678 */
.L_x_1012:
[----:B------:R-:W-:Y:S05]  /*6740*/  BSYNC B0 ;  /* 0x0000000000007941 */ /* 0x000fea0003800000 */
.L_x_1010:
[----:B------:R-:W-:-:S05]  /*6750*/  IMAD R120, R11, R105, R122 ;  /* 0x000000690b787224 */ /* 0x000fca00078e027a */
[----:B------:R-:W-:Y:S02]  /*6760*/  VIADDMNMX R97, R120, R105, R97, PT ;  /* 0x0000006978617246 */ /* 0x000fe40003800161 */
[----:B------:R-:W-:-:S07]  /*6770*/  VIMNMX R99, R99, R120, !PT ;  /* 0x0000007863637248 */ /* 0x000fce0007fe0100 */
.L_x_1009:
[C---:B------:R-:W-:Y:S02]  /*6780*/  ISETP.GT.AND P1, PT, R99.reuse, 0x1, !P1 ;  /* 0x000000016300780c */ /* 0x040fe40004f24270 */
        /* <DEDUP_REMOVED lines=67> */
[----:B------:R-:W-:Y:S01]  /*6bc0*/  ISETP.LT.OR P1, PT, R97, 0x31, P1 ;  /* 0x000000316100780c */ /* 0x000fe20000f21670 */
[----:B------:R-:W0:Y:S01]  /*6bd0*/  LDC R11, c[0x0][0x988] ;  /* 0x00026200ff0b7b82 */ /* 0x000e220000000800 */
[----:B------:R-:W-:Y:S01]  /*6be0*/  ISETP.NE.AND P2, PT, R141, RZ, PT ;  /* 0x000000ff8d00720c */ /* 0x000fe20003f45270 */
[----:B------:R-:W1:Y:S01]  /*6bf0*/  SHFL.BFLY PT, R12, R21, 0x2, 0x1f ;  /* 0x0c401f00150c7f89 */ /* 0x000e6200000e0000 */
[----:B------:R-:W-:Y:S02]  /*6c00*/  FSEL R138, R138, -INF , !P1 ;  /* 0xff8000008a8a7808 */ /* 0x000fe40004800000 */
[----:B------:R-:W-:-:S02]  /*6c10*/  ISETP.NE.AND P1, PT, R135, RZ, PT ;  /* 0x000000ff8700720c */ /* 0x000fc40003f25270 */
[----:B------:R-:W-:Y:S02]  /*6c20*/  ISETP.NE.AND P6, PT, R143, RZ, PT ;  /* 0x000000ff8f00720c */ /* 0x000fe40003fc5270 */
[C---:B------:R-:W-:Y:S02]  /*6c30*/  ISETP.GT.AND P1, PT, R99.reuse, 0x31, !P1 ;  /* 0x000000316300780c */ /* 0x040fe40004f24270 */
[----:B------:R-:W-:Y:S02]  /*6c40*/  ISETP.GT.AND P3, PT, R99, 0x50, !P3 ;  /* 0x000000506300780c */ /* 0x000fe40005f64270 */
[C---:B------:R-:W-:Y:S02]  /*6c50*/  ISETP.LT.OR P1, PT, R97.reuse, 0x32, P1 ;  /* 0x000000326100780c */ /* 0x040fe40000f21670 */
[----:B------:R-:W-:Y:S02]  /*6c60*/  ISETP.LT.OR P3, PT, R97, 0x51, P3 ;  /* 0x000000516100780c */ /* 0x000fe40001f61670 */
[----:B------:R-:W-:-:S02]  /*6c70*/  FSEL R140, R140, -INF , !P1 ;  /* 0xff8000008c8c7808 */ /* 0x000fc40004800000 */
[----:B------:R-:W-:Y:S02]  /*6c80*/  ISETP.NE.AND P1, PT, R113, RZ, PT ;  /* 0x000000ff7100720c */ /* 0x000fe40003f25270 */
[C---:B------:R-:W-:Y:S02]  /*6c90*/  ISETP.GT.AND P4, PT, R99.reuse, 0x51, !P4 ;  /* 0x000000516300780c */ /* 0x040fe40006784270 */
[----:B------:R-:W-:Y:S02]  /*6ca0*/  ISETP.GT.AND P1, PT, R99, 0x38, !P1 ;  /* 0x000000386300780c */ /* 0x000fe40004f24270 */
[----:B------:R-:W-:Y:S02]  /*6cb0*/  FSEL R156, R156, -INF , !P3 ;  /* 0xff8000009c9c7808 */ /* 0x000fe40005800000 */
[----:B------:R-:W-:Y:S02]  /*6cc0*/  ISETP.LT.OR P1, PT, R97, 0x39, P1 ;  /* 0x000000396100780c */ /* 0x000fe40000f21670 */
[----:B-1----:R-:W-:-:S02]  /*6cd0*/  FMNMX.FTZ R88, R21, R12, !PT ;  /* 0x0000000c15587209 */ /* 0x002fc40007810000 */
[----:B------:R-:W-:Y:S02]  /*6ce0*/  FSEL R142, R142, -INF , !P1 ;  /* 0xff8000008e8e7808 */ /* 0x000fe40004800000 */
[----:B------:R-:W-:Y:S01]  /*6cf0*/  ISETP.NE.AND P1, PT, R137, RZ, PT ;  /* 0x000000ff8900720c */ /* 0x000fe20003f25270 */
[----:B------:R-:W1:Y:S01]  /*6d00*/  SHFL.BFLY PT, R89, R88, 0x1, 0x1f ;  /* 0x0c201f0058597f89 */ /* 0x000e6200000e0000 */
[C---:B------:R-:W-:Y:S02]  /*6d10*/  ISETP.GT.AND P5, PT, R99.reuse, 0x58, !P5 ;  /* 0x000000586300780c */ /* 0x040fe40006fa4270 */
[----:B------:R-:W-:Y:S02]  /*6d20*/  ISETP.GT.AND P1, PT, R99, 0x39, !P1 ;  /* 0x000000396300780c */ /* 0x000fe40004f24270 */
[C---:B------:R-:W-:Y:S02]  /*6d30*/  ISETP.LT.OR P4, PT, R97.reuse, 0x52, P4 ;  /* 0x000000526100780c */ /* 0x040fe40002781670 */
[----:B------:R-:W-:-:S02]  /*6d40*/  ISETP.LT.OR P1, PT, R97, 0x3a, P1 ;  /* 0x0000003a6100780c */ /* 0x000fc40000f21670 */
[----:B------:R-:W-:Y:S02]  /*6d50*/  ISETP.LT.OR P5, PT, R97, 0x59, P5 ;  /* 0x000000596100780c */ /* 0x000fe40002fa1670 */
[----:B------:R-:W-:Y:S02]  /*6d60*/  FSEL R144, R144, -INF , !P1 ;  /* 0xff80000090907808 */ /* 0x000fe40004800000 */
[----:B------:R-:W-:-:S04]  /*6d70*/  ISETP.NE.AND P1, PT, R117, RZ, PT ;  /* 0x000000ff7500720c */ /* 0x000fc80003f25270 */
[----:B------:R-:W-:-:S04]  /*6d80*/  ISETP.GT.AND P1, PT, R99, 0x40, !P1 ;  /* 0x000000406300780c */ /* 0x000fc80004f24270 */
[----:B------:R-:W-:Y:S02]  /*6d90*/  ISETP.LT.OR P1, PT, R97, 0x41, P1 ;  /* 0x000000416100780c */ /* 0x000fe40000f21670 */
[----:B-1----:R-:W-:Y:S02]  /*6da0*/  FMNMX.FTZ R12, R88, R89, !PT ;  /* 0x00000059580c7209 */ /* 0x002fe40007810000 */
[----:B------:R-:W-:Y:S02]  /*6db0*/  FSEL R146, R146, -INF , !P1 ;  /* 0xff80000092927808 */ /* 0x000fe40004800000 */
[----:B------:R-:W-:-:S04]  /*6dc0*/  ISETP.NE.AND P1, PT, R139, RZ, PT ;  /* 0x000000ff8b00720c */ /* 0x000fc80003f25270 */
[----:B------:R-:W-:-:S04]  /*6dd0*/  ISETP.GT.AND P1, PT, R99, 0x41, !P1 ;  /* 0x000000416300780c */ /* 0x000fc80004f24270 */
[----:B------:R-:W-:-:S04]  /*6de0*/  ISETP.LT.OR P1, PT, R97, 0x42, P1 ;  /* 0x000000426100780c */ /* 0x000fc80000f21670 */
[----:B------:R-:W-:Y:S02]  /*6df0*/  FSEL R148, R148, -INF , !P1 ;  /* 0xff80000094947808 */ /* 0x000fe40004800000 */
[----:B------:R-:W-:-:S04]  /*6e00*/  ISETP.GT.AND P1, PT, R99, 0x48, !P2 ;  /* 0x000000486300780c */ /* 0x000fc80005724270 */
[----:B------:R-:W-:-:S04]  /*6e10*/  ISETP.LT.OR P1, PT, R97, 0x49, P1 ;  /* 0x000000496100780c */ /* 0x000fc80000f21670 */
[----:B------:R-:W-:Y:S02]  /*6e20*/  FSEL R150, R150, -INF , !P1 ;  /* 0xff80000096967808 */ /* 0x000fe40004800000 */
[----:B------:R-:W-:Y:S02]  /*6e30*/  ISETP.GT.AND P1, PT, R99, 0x49, !P6 ;  /* 0x000000496300780c */ /* 0x000fe40007724270 */
[----:B------:R-:W-:Y:S02]  /*6e40*/  ISETP.NE.AND P6, PT, R107, RZ, PT ;  /* 0x000000ff6b00720c */ /* 0x000fe40003fc5270 */
[----:B------:R-:W-:-:S04]  /*6e50*/  ISETP.LT.OR P1, PT, R97, 0x4a, P1 ;  /* 0x0000004a6100780c */ /* 0x000fc80000f21670 */
[----:B------:R-:W-:Y:S02]  /*6e60*/  FSEL R152, R152, -INF , !P1 ;  /* 0xff80000098987808 */ /* 0x000fe40004800000 */
[----:B------:R-:W-:Y:S02]  /*6e70*/  ISETP.GT.AND P1, PT, R99, RZ, !P6 ;  /* 0x000000ff6300720c */ /* 0x000fe40007724270 */
[----:B------:R-:W-:Y:S02]  /*6e80*/  ISETP.NE.AND P6, PT, R111, RZ, PT ;  /* 0x000000ff6f00720c */ /* 0x000fe40003fc5270 */
[----:B------:R-:W-:Y:S02]  /*6e90*/  ISETP.LT.OR P1, PT, R97, 0x1, P1 ;  /* 0x000000016100780c */ /* 0x000fe40000f21670 */
[----:B------:R-:W-:Y:S02]  /*6ea0*/  ISETP.GT.AND P2, PT, R99, 0x59, !P6 ;  /* 0x000000596300780c */ /* 0x000fe40007744270 */
[----:B------:R-:W-:Y:S01]  /*6eb0*/  FSEL R109, R0, -INF , !P1 ;  /* 0xff800000006d7808 */ /* 0x000fe20004800000 */
[C---:B0-----:R-:W-:Y:S01]  /*6ec0*/  FMUL.FTZ R0, R12.reuse, R11 ;  /* 0x0000000b0c007220 */ /* 0x041fe20000410000 */
[----:B------:R-:W-:-:S02]  /*6ed0*/  FSETP.NEU.FTZ.AND P1, PT, R12, -INF , PT ;  /* 0xff8000000c00780b */ /* 0x000fc40003f3d000 */
[----:B------:R-:W-:Y:S02]  /*6ee0*/  FMNMX.FTZ R21, R109, R14, !PT ;  /* 0x0000000e6d157209 */ /* 0x000fe40007810000 */
[----:B------:R-:W-:Y:S02]  /*6ef0*/  FSEL R113, R0, RZ, P1 ;  /* 0x000000ff00717208 */ /* 0x000fe40000800000 */
[----:B------:R-:W-:Y:S02]  /*6f00*/  FMNMX.FTZ R89, R2, R21, !PT ;  /* 0x0000001502597209 */ /* 0x000fe40007810000 */
[----:B------:R-:W-:Y:S01]  /*6f10*/  ISETP.LT.OR P2, PT, R97, 0x5a, P2 ;  /* 0x0000005a6100780c */ /* 0x000fe20001741670 */
[--C-:B------:R-:W-:Y:S01]  /*6f20*/  FFMA.FTZ R0, R176, R11, -R113.reuse ;  /* 0x0000000bb0007223 */ /* 0x100fe20000010871 */
[----:B------:R-:W-:Y:S01]  /*6f30*/  FMNMX.FTZ R89, R120, R89, !PT ;  /* 0x0000005978597209 */ /* 0x000fe20007810000 */
[-CC-:B------:R-:W-:Y:S01]  /*6f40*/  FFMA.FTZ R170, R170, R11.reuse, -R113.reuse ;  /* 0x0000000baaaa7223 */ /* 0x180fe20000010871 */
[--C-:B------:R-:W-:Y:S01]  /*6f50*/  FFMA.FTZ R107, R98, R11, -R113.reuse ;  /* 0x0000000b626b7223 */ /* 0x100fe20000010871 */
[----:B------:R0:W-:Y:S01]  /*6f60*/  MUFU.EX2 R21, R0 ;  /* 0x0000000000157308 */ /* 0x0001e20000000800 */
[----:B------:R-:W-:Y:S01]  /*6f70*/  FMNMX.FTZ R89, R122, R89, !PT ;  /* 0x000000597a597209 */ /* 0x000fe20007810000 */
[-CC-:B------:R-:W-:Y:S01]  /*6f80*/  FFMA.FTZ R162, R162, R11.reuse, -R113.reuse ;  /* 0x0000000ba2a27223 */ /* 0x180fe20000010871 */
[----:B------:R-:W-:Y:S01]  /*6f90*/  FSEL R98, R12, RZ, P1 ;  /* 0x000000ff0c627208 */ /* 0x000fe20000800000 */
[--C-:B------:R-:W-:Y:S01]  /*6fa0*/  FFMA.FTZ R174, R174, R11, -R113.reuse ;  /* 0x0000000baeae7223 */ /* 0x100fe20000010871 */
[----:B------:R-:W-:Y:S01]  /*6fb0*/  FMNMX.FTZ R89, R126, R89, !PT ;  /* 0x000000597e597209 */ /* 0x000fe20007810000 */
[-CC-:B------:R-:W-:Y:S01]  /*6fc0*/  FFMA.FTZ R164, R164, R11.reuse, -R113.reuse ;  /* 0x0000000ba4a47223 */ /* 0x180fe20000010871 */
[----:B------:R-:W-:Y:S01]  /*6fd0*/  FFMA.FTZ R172, R172, R11, -R113 ;  /* 0x0000000bacac7223 */ /* 0x000fe20000010871 */
[----:B------:R-:W-:Y:S01]  /*6fe0*/  FADD.FTZ R98, -R98, R13 ;  /* 0x0000000d62627221 */ /* 0x000fe20000010100 */
[----:B------:R-:W-:Y:S01]  /*6ff0*/  FMNMX.FTZ R91, R128, R89, !PT ;  /* 0x00000059805b7209 */ /* 0x000fe20007810000 */
[-CC-:B0-----:R-:W-:Y:S01]  /*7000*/  FFMA.FTZ R0, R160, R11.reuse, -R113.reuse ;  /* 0x0000000ba0007223 */ /* 0x181fe20000010871 */
[-CC-:B------:R-:W-:Y:S01]  /*7010*/  FFMA.FTZ R160, R158, R11.reuse, -R113.reuse ;  /* 0x0000000b9ea07223 */ /* 0x180fe20000010871 */
[----:B------:R-:W-:Y:S01]  /*7020*/  FSEL R158, R93, -INF , !P4 ;  /* 0xff8000005d9e7808 */ /* 0x000fe20006000000 */
[--C-:B------:R-:W-:Y:S01]  /*7030*/  FFMA.FTZ R93, R154, R11, -R113.reuse ;  /* 0x0000000b9a5d7223 */ /* 0x100fe20000010871 */
[----:B------:R-:W-:Y:S01]  /*7040*/  FMNMX.FTZ R91, R90, R91, !PT ;  /* 0x0000005b5a5b7209 */ /* 0x000fe20007810000 */
[--C-:B------:R-:W-:Y:S01]  /*7050*/  FFMA.FTZ R13, R100, R11, -R113.reuse ;  /* 0x0000000b640d7223 */ /* 0x100fe20000010871 */
[----:B------:R-:W-:Y:S01]  /*7060*/  FSEL R154, R95, -INF , !P2 ;  /* 0xff8000005f9a7808 */ /* 0x000fe20005000000 */
        /* <DEDUP_REMOVED lines=18> */
[----:B------:R-:W-:-:S03]  /*7190*/  FFMA.FTZ R96, R96, R11, -R113 ;  /* 0x0000000b60607223 */ /* 0x000fc60000010871 */
[----:B------:R-:W-:-:S03]  /*71a0*/  FMNMX.FTZ R101, R138, R101, !PT ;  /* 0x000000658a657209 */ /* 0x000fc60007810000 */
[----:B------:R-:W-:Y:S01]  /*71b0*/  MUFU.EX2 R91, R172 ;  /* 0x000000ac005b7308 */ /* 0x000fe20000000800 */
[----:B------:R-:W-:-:S04]  /*71c0*/  FMNMX.FTZ R103, R140, R101, !PT ;  /* 0x000000658c677209 */ /* 0x000fc80007810000 */
[----:B------:R-:W-:-:S03]  /*71d0*/  FMNMX.FTZ R103, R142, R103, !PT ;  /* 0x000000678e677209 */ /* 0x000fc60007810000 */
[----:B------:R0:W-:Y:S01]  /*71e0*/  MUFU.EX2 R101, R170 ;  /* 0x000000aa00657308 */ /* 0x0001e20000000800 */
[----:B------:R-:W-:-:S04]  /*71f0*/  FMNMX.FTZ R103, R144, R103, !PT ;  /* 0x0000006790677209 */ /* 0x000fc80007810000 */
[----:B------:R-:W-:-:S03]  /*7200*/  FMNMX.FTZ R103, R146, R103, !PT ;  /* 0x0000006792677209 */ /* 0x000fc60007810000 */
[----:B------:R-:W-:Y:S01]  /*7210*/  MUFU.EX2 R166, R166 ;  /* 0x000000a600a67308 */ /* 0x000fe20000000800 */
[----:B------:R-:W-:Y:S02]  /*7220*/  FMNMX.FTZ R105, R148, R103, !PT ;  /* 0x0000006794697209 */ /* 0x000fe40007810000 */
[----:B0-----:R-:W-:Y:S01]  /*7230*/  FSEL R170, R94, -INF , !P5 ;  /* 0xff8000005eaa7808 */ /* 0x001fe20006800000 */
[----:B------:R-:W-:Y:S01]  /*7240*/  FFMA.FTZ R94, R124, R11, -R113 ;  /* 0x0000000b7c5e7223 */ /* 0x000fe20000010871 */
[----:B------:R-:W-:-:S03]  /*7250*/  FMNMX.FTZ R105, R150, R105, !PT ;  /* 0x0000006996697209 */ /* 0x000fc60007810000 */
[----:B------:R0:W-:Y:S01]  /*7260*/  MUFU.EX2 R103, R0 ;  /* 0x0000000000677308 */ /* 0x0001e20000000800 */
[----:B------:R-:W-:-:S04]  /*7270*/  FMNMX.FTZ R105, R152, R105, !PT ;  /* 0x0000006998697209 */ /* 0x000fc80007810000 */
[----:B------:R-:W-:-:S03]  /*7280*/  FMNMX.FTZ R105, R156, R105, !PT ;  /* 0x000000699c697209 */ /* 0x000fc60007810000 */
[----:B------:R-:W-:Y:S01]  /*7290*/  MUFU.EX2 R168, R168 ;  /* 0x000000a800a87308 */ /* 0x000fe20000000800 */
[----:B------:R-:W-:-:S04]  /*72a0*/  FMNMX.FTZ R105, R158, R105, !PT ;  /* 0x000000699e697209 */ /* 0x000fc80007810000 */
[----:B------:R-:W-:-:S03]  /*72b0*/  FMNMX.FTZ R105, R170, R105, !PT ;  /* 0x00000069aa697209 */ /* 0x000fc60007810000 */
[----:B------:R-:W-:Y:S01]  /*72c0*/  MUFU.EX2 R160, R160 ;  /* 0x000000a000a07308 */ /* 0x000fe20000000800 */
[----:B------:R-:W-:-:S05]  /*72d0*/  FMNMX.FTZ R105, R154, R105, !PT ;  /* 0x000000699a697209 */ /* 0x000fca0007810000 */
[----:B0-----:R-:W0:Y:S02]  /*72e0*/  SHFL.BFLY PT, R0, R105, 0x2, 0x1f ;  /* 0x0c401f0069007f89 */ /* 0x001e2400000e0000 */
[----:B------:R-:W-:Y:S08]  /*72f0*/  MUFU.EX2 R93, R93 ;  /* 0x0000005d005d7308 */ /* 0x000ff00000000800 */
[----:B------:R-:W-:Y:S08]  /*7300*/  MUFU.EX2 R94, R94 ;  /* 0x0000005e005e7308 */ /* 0x000ff00000000800 */
[----:B------:R-:W-:Y:S01]  /*7310*/  MUFU.EX2 R95, R95 ;  /* 0x0000005f005f7308 */ /* 0x000fe20000000800 */
[----:B0-----:R-:W-:Y:S01]  /*7320*/  FMNMX.FTZ R0, R105, R0, !PT ;  /* 0x0000000069007209 */ /* 0x001fe20007810000 */
[----:B------:R-:W-:-:S06]  /*7330*/  FFMA.FTZ R105, R106, R11, -R113 ;  /* 0x0000000b6a697223 */ /* 0x000fcc0000010871 */
[----:B------:R-:W-:Y:S01]  /*7340*/  MUFU.EX2 R116, R116 ;  /* 0x0000007400747308 */ /* 0x000fe20000000800 */
[----:B------:R-:W0:Y:S07]  /*7350*/  SHFL.BFLY PT, R111, R0, 0x1, 0x1f ;  /* 0x0c201f00006f7f89 */ /* 0x000e2e00000e0000 */
[----:B------:R-:W-:Y:S08]  /*7360*/  MUFU.EX2 R97, R97 ;  /* 0x0000006100617308 */ /* 0x000ff00000000800 */
[----:B------:R-:W-:Y:S08]  /*7370*/  MUFU.EX2 R112, R112 ;  /* 0x0000007000707308 */ /* 0x000ff00000000800 */
[----:B------:R-:W-:Y:S01]  /*7380*/  MUFU.EX2 R99, R99 ;  /* 0x0000006300637308 */ /* 0x000fe20000000800 */
[----:B0-----:R-:W-:Y:S01]  /*7390*/  FMNMX.FTZ R88, R0, R111, !PT ;  /* 0x0000006f00587209 */ /* 0x001fe20007810000 */
[----:B------:R-:W-:-:S03]  /*73a0*/  FMUL.FTZ R0, R98, R11 ;  /* 0x0000000b62007220 */ /* 0x000fc60000410000 */
[C---:B------:R-:W-:Y:S01]  /*73b0*/  FSETP.NEU.FTZ.AND P1, PT, R88.reuse, -INF , PT ;  /* 0xff8000005800780b */ /* 0x040fe20003f3d000 */
[----:B------:R-:W-:Y:S02]  /*73c0*/  FMUL.FTZ R100, R88, R11 ;  /* 0x0000000b58647220 */ /* 0x000fe40000410000 */
[----:B------:R-:W-:Y:S03]  /*73d0*/  MUFU.EX2 R108, R108 ;  /* 0x0000006c006c7308 */ /* 0x000fe60000000800 */
[----:B------:R-:W-:-:S05]  /*73e0*/  FSEL R111, R100, RZ, P1 ;  /* 0x000000ff646f7208 */ /* 0x000fca0000800000 */
[----:B------:R-:W0:Y:S01]  /*73f0*/  MUFU.EX2 R0, R0 ;  /* 0x0000000000007308 */ /* 0x000e220000000800 */
[-CC-:B------:R-:W-:Y:S01]  /*7400*/  FFMA.FTZ R157, R109, R11.reuse, -R111.reuse ;  /* 0x0000000b6d9d7223 */ /* 0x180fe2000001086f */
[----:B------:R-:W-:Y:S01]  /*7410*/  FSEL R109, R88, RZ, P1 ;  /* 0x000000ff586d7208 */ /* 0x000fe20000800000 */
[-CC-:B------:R-:W-:Y:S01]  /*7420*/  FFMA.FTZ R98, R2, R11.reuse, -R111.reuse ;  /* 0x0000000b02627223 */ /* 0x180fe2000001086f */
[-CC-:B------:R-:W-:Y:S01]  /*7430*/  FFMA.FTZ R159, R120, R11.reuse, -R111.reuse ;  /* 0x0000000b789f7223 */ /* 0x180fe2000001086f */
[-CC-:B------:R-:W-:Y:S01]  /*7440*/  FFMA.FTZ R122, R122, R11.reuse, -R111.reuse ;  /* 0x0000000b7a7a7223 */ /* 0x180fe2000001086f */
[-CC-:B------:R-:W-:Y:S01]  /*7450*/  FFMA.FTZ R126, R126, R11.reuse, -R111.reuse ;  /* 0x0000000b7e7e7223 */ /* 0x180fe2000001086f */
[----:B------:R-:W-:Y:S01]  /*7460*/  FADD.FTZ R2, -R109, R14 ;  /* 0x0000000e6d027221 */ /* 0x000fe20000010100 */
[----:B------:R-:W-:Y:S01]  /*7470*/  MUFU.EX2 R157, R157 ;  /* 0x0000009d009d7308 */ /* 0x000fe20000000800 */
[-CC-:B------:R-:W-:Y:S01]  /*7480*/  FFMA.FTZ R128, R128, R11.reuse, -R111.reuse ;  /* 0x0000000b80807223 */ /* 0x180fe2000001086f */
[-CC-:B------:R-:W-:Y:S01]  /*7490*/  FFMA.FTZ R90, R90, R11.reuse, -R111.reuse ;  /* 0x0000000b5a5a7223 */ /* 0x180fe2000001086f */
[-C--:B------:R-:W-:Y:S01]  /*74a0*/  FMUL.FTZ R2, R2, R11.reuse ;  /* 0x0000000b02027220 */ /* 0x080fe20000410000 */
[-CC-:B------:R-:W-:Y:S01]  /*74b0*/  FFMA.FTZ R130, R130, R11.reuse, -R111.reuse ;  /* 0x0000000b82827223 */ /* 0x180fe2000001086f */
[-CC-:B------:R-:W-:Y:S01]  /*74c0*/  FFMA.FTZ R92, R92, R11.reuse, -R111.reuse ;  /* 0x0000000b5c5c7223 */ /* 0x180fe2000001086f */
[-CC-:B------:R-:W-:Y:S01]  /*74d0*/  FFMA.FTZ R132, R132, R11.reuse, -R111.reuse ;  /* 0x0000000b84847223 */ /* 0x180fe2000001086f */
[----:B------:R-:W-:Y:S01]  /*74e0*/  FFMA.FTZ R136, R136, R11, -R111 ;  /* 0x0000000b88887223 */ /* 0x000fe2000001086f */
[----:B------:R-:W-:Y:S01]  /*74f0*/  MUFU.EX2 R98, R98 ;  /* 0x0000006200627308 */ /* 0x000fe20000000800 */
[----:B0-----:R-:W-:Y:S01]  /*7500*/  FFMA.FTZ R7, R0, R7, R21 ;  /* 0x0000000700077223 */ /* 0x001fe20000010015 */
        /* <DEDUP_REMOVED lines=13> */
[----:B------:R-:W-:Y:S01]  /*75e0*/  FFMA.FTZ R111, R154, R11, -R111 ;  /* 0x0000000b9a6f7223 */ /* 0x000fe2000001086f */
[----:B------:R-:W1:Y:S08]  /*75f0*/  MUFU.EX2 R159, R159 ;  /* 0x0000009f009f7308 */ /* 0x000e700000000800 */
[----:B------:R-:W2:Y:S01]  /*7600*/  MUFU.EX2 R122, R122 ;  /* 0x0000007a007a7308 */ /* 0x000ea20000000800 */
[----:B0-----:R-:W-:Y:S01]  /*7610*/  FFMA.FTZ R109, R2, R6, R157 ;  /* 0x00000006026d7223 */ /* 0x001fe2000001009d */
[----:B------:R-:W-:-:S03]  /*7620*/  FADD.FTZ R6, R162, R7 ;  /* 0x00000007a2067221 */ /* 0x000fc60000010000 */
[----:B------:R-:W-:Y:S01]  /*7630*/  FADD.FTZ R14, R98, R109 ;  /* 0x0000006d620e7221 */ /* 0x000fe20000010000 */
[----:B------:R-:W-:Y:S02]  /*7640*/  FADD.FTZ R7, R89, R6 ;  /* 0x0000000659077221 */ /* 0x000fe40000010000 */
[----:B------:R-:W0:Y:S01]  /*7650*/  MUFU.EX2 R153, R126 ;  /* 0x0000007e00997308 */ /* 0x000e220000000800 */
[----:B-1----:R-:W-:Y:S01]  /*7660*/  FADD.FTZ R14, R159, R14 ;  /* 0x0000000e9f0e7221 */ /* 0x002fe20000010000 */
[----:B------:R-:W-:-:S04]  /*7670*/  FADD.FTZ R6, R164, R7 ;  /* 0x00000007a4067221 */ /* 0x000fc80000010000 */
[----:B------:R-:W-:Y:S02]  /*7680*/  FADD.FTZ R7, R91, R6 ;  /* 0x000000065b077221 */ /* 0x000fe40000010000 */
[----:B------:R-:W1:Y:S01]  /*7690*/  MUFU.EX2 R128, R128 ;  /* 0x0000008000807308 */ /* 0x000e620000000800 */
[----:B--2---:R-:W-:Y:S01]  /*76a0*/  FADD.FTZ R14, R122, R14 ;  /* 0x0000000e7a0e7221 */ /* 0x004fe20000010000 */
[----:B------:R-:W-:-:S04]  /*76b0*/  FADD.FTZ R6, R166, R7 ;  /* 0x00000007a6067221 */ /* 0x000fc80000010000 */
[----:B------:R-:W-:Y:S02]  /*76c0*/  FADD.FTZ R7, R101, R6 ;  /* 0x0000000665077221 */ /* 0x000fe40000010000 */
[----:B------:R-:W2:Y:S01]  /*76d0*/  MUFU.EX2 R155, R90 ;  /* 0x0000005a009b7308 */ /* 0x000ea20000000800 */
[----:B0-----:R-:W-:Y:S01]  /*76e0*/  FADD.FTZ R14, R153, R14 ;  /* 0x0000000e990e7221 */ /* 0x001fe20000010000 */
[----:B------:R-:W-:-:S04]  /*76f0*/  FADD.FTZ R6, R168, R7 ;  /* 0x00000007a8067221 */ /* 0x000fc80000010000 */
        /* <DEDUP_REMOVED lines=19> */
[----:B------:R-:W-:-:S06]  /*7830*/  FADD.FTZ R6, R108, R7 ;  /* 0x000000076c067221 */ /* 0x000fcc0000010000 */
        /* <DEDUP_REMOVED lines=40> */
.L_x_1013:
[----:B------:R-:W0:Y:S01]  /*7ac0*/  S2UR UR5, SR_CgaCtaId ;  /* 0x00000000000579c3 */ /* 0x000e220000008800 */
[----:B------:R-:W-:Y:S01]  /*7ad0*/  UIADD3 UR14, UR14, 0x2a860, URZ ;  /* 0x0002a8600e0e7890 */ /* 0x000fe2000fffe03f */
[C---:B------:R-:W-:Y:S01]  /*7ae0*/  ISETP.GT.AND P1, PT, R20.reuse, R15, PT ;  /* 0x0000000f1400720c */ /* 0x040fe20003f24270 */
[----:B------:R-:W-:Y:S01]  /*7af0*/  VIADD R20, R20, 0xffffffff ;  /* 0xffffffff14147836 */ /* 0x000fe20000000000 */
[----:B------:R-:W-:Y:S01]  /*7b00*/  F2FP.F16.F32.PACK_AB R156, R162, R21 ;  /* 0x00000015a29c723e */ /* 0x000fe200000000ff */
[----:B------:R-:W-:Y:S01]  /*7b10*/  IMAD.MOV.U32 R14, RZ, RZ, R88 ;  /* 0x000000ffff0e7224 */ /* 0x000fe200078e0058 */
[----:B------:R-:W-:Y:S01]  /*7b20*/  F2FP.F16.F32.PACK_AB R145, R140, R145 ;  /* 0x000000918c91723e */ /* 0x000fe200000000ff */
[----:B------:R-:W-:Y:S01]  /*7b30*/  IMAD.MOV.U32 R21, RZ, RZ, R3 ;  /* 0x000000ffff157224 */ /* 0x000fe200078e0003 */
        /* <DEDUP_REMOVED lines=8> */
[----:B------:R-:W-:Y:S01]  /*7bc0*/  F2FP.F16.F32.PACK_AB R155, R130, R155 ;  /* 0x0000009b829b723e */ /* 0x000fe200000000ff */
[----:B0-----:R-:W-:Y:S01]  /*7bd0*/  UPRMT UR14, UR5, 0x654, UR14 ;  /* 0x00000654050e7896 */ /* 0x001fe2000800000e */
[----:B------:R-:W-:-:S02]  /*7be0*/  F2FP.F16.F32.PACK_AB R148, R160, R103 ;  /* 0x00000067a094723e */ /* 0x000fc400000000ff */
[----:B------:R-:W-:Y:S01]  /*7bf0*/  UMOV UR5, UR4 ;  /* 0x0000000400057c82 */ /* 0x000fe20008000000 */
[----:B------:R-:W-:Y:S02]  /*7c00*/  F2FP.F16.F32.PACK_AB R149, R132, R149 ;  /* 0x000000958495723e */ /* 0x000fe400000000ff */
[----:B------:R-:W-:Y:S02]  /*7c10*/  F2FP.F16.F32.PACK_AB R150, R94, R93 ;  /* 0x0000005d5e96723e */ /* 0x000fe400000000ff */
[----:B------:R-:W-:Y:S01]  /*7c20*/  F2FP.F16.F32.PACK_AB R151, R134, R151 ;  /* 0x000000978697723e */ /* 0x000fe200000000ff */
[----:B------:R-:W-:Y:S01]  /*7c30*/  SYNCS.ARRIVE.TRANS64.RED.A1T0 RZ, [UR14], RZ ;  /* 0x000000ffffff79a7 */ /* 0x000fe2000810040e */
        /* <DEDUP_REMOVED lines=9> */
[----:B------:R-:W-:Y:S01]  /*7cd0*/  F2FP.F16.F32.PACK_AB R139, R111, R139 ;  /* 0x0000008b6f8b723e */ /* 0x000fe200000000ff */
[----:B------:R-:W-:Y:S06]  /*7ce0*/  @P1 BRA `(.L_x_1014) ;  /* 0xffffffcc00341947 */ /* 0x000fec000383ffff */
.L_x_995:
[----:B------:R-:W-:Y:S01]  /*7cf0*/  ISETP.NE.AND P2, PT, R23, 0x1, PT ;  /* 0x000000011700780c */ /* 0x000fe20003f45270 */
[----:B------:R-:W0:Y:S01]  /*7d00*/  S2R R13, SR_CTAID.X ;  /* 0x00000000000d7919 */ /* 0x000e220000002500 */
[----:B------:R-:W1:Y:S01]  /*7d10*/  LDC R21, c[0x0][0x2f0] ;  /* 0x0000bc00ff157b82 */ /* 0x000e620000000800 */
[----:B------:R-:W-:Y:S01]  /*7d20*/  UIADD3 UR10, -UR10, 0x1, URZ ;  /* 0x000000010a0a7890 */ /* 0x000fe2000fffe13f */
[----:B------:R-:W-:Y:S01]  /*7d30*/  LOP3.LUT P1, RZ, R18, 0x80000, RZ, 0xc0, !PT ;  /* 0x0008000012ff7812 */ /* 0x000fe2000782c0ff */
[----:B------:R-:W-:-:S08]  /*7d40*/  ULDC UR5, c[0x0][0x9dc] ;  /* 0x0002770000057ab9 */ /* 0x000fd00000000800 */
[----:B------:R-:W2:Y:S08]  /*7d50*/  @P2 LDC R14, c[0x0][0x44c] ;  /* 0x00011300ff0e2b82 */ /* 0x000eb00000000800 */
[----:B------:R-:W3:Y:S01]  /*7d60*/  @P2 LDC R15, c[0x0][0x450] ;  /* 0x00011400ff0f2b82 */ /* 0x000ee20000000800 */
[----:B-1----:R-:W-:Y:S01]  /*7d70*/  IMAD R90, R16, R21, UR10 ;  /* 0x0000000a105a7e24 */ /* 0x002fe2000f8e0215 */
[----:B0-----:R-:W-:-:S05]  /*7d80*/  LEA R13, R13, 0x7f, 0x7 ;  /* 0x0000007f0d0d7811 */ /* 0x001fca00078e38ff */
[----:B--2---:R-:W-:-:S05]  /*7d90*/  @P2 IMAD.HI.U32 R14, R13, R14, RZ ;  /* 0x0000000e0d0e2227 */ /* 0x004fca00078e00ff */
[----:B---3--:R-:W-:-:S04]  /*7da0*/  @P2 SHF.R.U32.HI R13, RZ, R15, R14 ;  /* 0x0000000fff0d2219 */ /* 0x008fc8000001160e */
[----:B------:R-:W-:-:S05]  /*7db0*/  IADD3 R13, R90, R13, RZ ;  /* 0x0000000d5a0d7210 */ /* 0x000fca0007ffe0ff */
[----:B------:R-:W-:Y:S01]  /*7dc0*/  VIADD R14, R13, -UR5 ;  /* 0x800000050d0e7c36 */ /* 0x000fe20008000000 */
[----:B------:R-:W-:Y:S06]  /*7dd0*/  @!P1 BRA `(.L_x_1015) ;  /* 0x0000000000449947 */ /* 0x000fec0003800000 */
[----:B------:R-:W-:-:S13]  /*7de0*/  ISETP.GT.AND P1, PT, R13, -0x1, PT ;  /* 0xffffffff0d00780c */ /* 0x000fda0003f24270 */
[----:B------:R-:W-:Y:S05]  /*7df0*/  @P1 BRA `(.L_x_1016) ;  /* 0x0000000000201947 */ /* 0x000fea0003800000 */
[----:B------:R-:W0:Y:S01]  /*7e00*/  LDC R92, c[0x0][0x9e4] ;  /* 0x00027900ff5c7b82 */ /* 0x000e220000000800 */
[----:B------:R-:W-:Y:S02]  /*7e10*/  LOP3.LUT R13, RZ, R13, RZ, 0x33, !PT ;  /* 0x0000000dff0d7212 */ /* 0x000fe400078e33ff */
[----:B0-----:R-:W-:-:S13]  /*7e20*/  ISETP.NE.AND P1, PT, R92, 0x1, PT ;  /* 0x000000015c00780c */ /* 0x001fda0003f25270 */
[----:B------:R-:W0:Y:S02]  /*7e30*/  @P1 LDC.64 R90, c[0x0][0x9e8] ;  /* 0x00027a00ff5a1b82 */ /* 0x000e240000000a00 */
[----:B0-----:R-:W-:-:S05]  /*7e40*/  @P1 IMAD.HI.U32 R90, R13, R90, RZ ;  /* 0x0000005a0d5a1227 */ /* 0x001fca00078e00ff */
[----:B------:R-:W-:-:S04]  /*7e50*/  @P1 SHF.R.U32.HI R13, RZ, R91, R90 ;  /* 0x0000005bff0d1219 */ /* 0x000fc8000001165a */
[----:B------:R-:W-:Y:S01]  /*7e60*/  LOP3.LUT R13, RZ, R13, RZ, 0x33, !PT ;  /* 0x0000000dff0d7212 */ /* 0x000fe200078e33ff */
[----:B------:R-:W-:Y:S06]  /*7e70*/  BRA `(.L_x_1017) ;  /* 0x0000000000147947 */ /* 0x000fec0003800000 */
.L_x_1016:
[----:B------:R-:W0:Y:S02]  /*7e80*/  LDC R92, c[0x0][0x9e4] ;  /* 0x00027900ff5c7b82 */ /* 0x000e240000000800 */
[----:B0-----:R-:W-:-:S13]  /*7e90*/  ISETP.NE.AND P1, PT, R92, 0x1, PT ;  /* 0x000000015c00780c */ /* 0x001fda0003f25270 */
[----:B------:R-:W0:Y:S02]  /*7ea0*/  @P1 LDC.64 R90, c[0x0][0x9e8] ;  /* 0x00027a00ff5a1b82 */ /* 0x000e240000000a00 */
[----:B0-----:R-:W-:-:S05]  /*7eb0*/  @P1 IMAD.HI.U32 R90, R13, R90, RZ ;  /* 0x0000005a0d5a1227 */ /* 0x001fca00078e00ff */
[----:B------:R-:W-:-:S07]  /*7ec0*/  @P1 SHF.R.U32.HI R13, RZ, R91, R90 ;  /* 0x0000005bff0d1219 */ /* 0x000fce000001165a */
.L_x_1017:
[----:B------:R-:W-:-:S05]  /*7ed0*/  IMAD R13, R13, R92, RZ ;  /* 0x0000005c0d0d7224 */ /* 0x000fca00078e02ff */
[----:B------:R-:W-:-:S07]  /*7ee0*/  VIMNMX R14, R14, R13, !PT ;  /* 0x0000000d0e0e7248 */ /* 0x000fce0007fe0100 */
.L_x_1015:
[----:B------:R-:W-:-:S04]  /*7ef0*/  VIADD R14, R14, 0x5f ;  /* 0x0000005f0e0e7836 */ /* 0x000fc80000000000 */
[----:B------:R-:W-:-:S05]  /*7f00*/  IMAD.HI R14, R14, 0x2aaaaaab, RZ ;  /* 0x2aaaaaab0e0e7827 */ /* 0x000fca00078e02ff */
[----:B------:R-:W-:-:S04]  /*7f10*/  SHF.R.U32.HI R13, RZ, 0x1f, R14 ;  /* 0x0000001fff0d7819 */ /* 0x000fc8000001160e */
[----:B------:R-:W-:-:S04]  /*7f20*/  LEA.HI.SX32 R14, R14, R13, 0x1c ;  /* 0x0000000d0e0e7211 */ /* 0x000fc800078fe2ff */
[----:B------:R-:W-:-:S04]  /*7f30*/  VIMNMX R13, R17, R14, !PT ;  /* 0x0000000e110d7248 */ /* 0x000fc80007fe0100 */
[----:B------:R-:W-:-:S13]  /*7f40*/  ISETP.GE.AND P1, PT, R20, R13, PT ;  /* 0x0000000d1400720c */ /* 0x000fda0003f26270 */
[----:B------:R-:W-:Y:S05]  /*7f50*/  @!P1 BRA `(.L_x_1018) ;  /* 0x0000002000709947 */ /* 0x000fea0003800000 */
[----:B------:R-:W-:Y:S01]  /*7f60*/  IMAD.MOV.U32 R21, RZ, RZ, R88 ;  /* 0x000000ffff157224 */ /* 0x000fe200078e0058 */
[----:B------:R-:W-:Y:S01]  /*7f70*/  UMOV UR7, UR4 ;  /* 0x0000000400077c82 */ /* 0x000fe20008000000 */
[----:B------:R-:W-:Y:S01]  /*7f80*/  IMAD.MOV.U32 R15, RZ, RZ, R12 ;  /* 0x000000ffff0f7224 */ /* 0x000fe200078e000c */
[----:B------:R-:W-:Y:S01]  /*7f90*/  ULDC UR5, c[0x0][0x9d8] ;  /* 0x0002760000057ab9 */ /* 0x000fe20000000800 */
[----:B------:R-:W-:-:S07]  /*7fa0*/  IMAD.MOV.U32 R14, RZ, RZ, R3 ;  /* 0x000000ffff0e7224 */ /* 0x000fce00078e0003 */
.L_x_1029:
[----:B------:R-:W-:-:S04]  /*7fb0*/  UIADD3 UR4, UR7, 0x1, URZ ;  /* 0x0000000107047890 */ /* 0x000fc8000fffe03f */
[----:B------:R-:W-:-:S04]  /*7fc0*/  UISETP.NE.AND UP0, UPT, UR4, 0x2, UPT ;  /* 0x000000020400788c */ /* 0x000fc8000bf05270 */
[----:B------:R-:W-:Y:S02]  /*7fd0*/  USEL UR6, URZ, 0x1, UP0 ;  /* 0x000000013f067887 */ /* 0x000fe40008000000 */
[----:B------:R-:W-:-:S04]  /*7fe0*/  USEL UR4, UR4, URZ, UP0 ;  /* 0x0000003f04047287 */ /* 0x000fc80008000000 */
[----:B------:R-:W-:Y:S01]  /*7ff0*/  LOP3.LUT R3, R14, UR6, RZ, 0x3c, !PT ;  /* 0x000000060e037c12 */ /* 0x000fe2000f8e3cff */
[----:B------:R-:W-:Y:S07]  /*8000*/  @!P0 BRA `(.L_x_1019) ;  /* 0x0000000000048947 */ /* 0x000fee0003800000 */
[----:B------:R-:W-:Y:S01]  /*8010*/  BPT.TRAP 0x1 ;  /* 0x000000040000795c */ /* 0x000fe20000300000 */
.L_x_1019:
[----:B------:R-:W-:Y:S01]  /*8020*/  ULEA UR6, UR4, UR58, 0x3 ;  /* 0x0000003a04067291 */ /* 0x000fe2000f8e183f */
[----:B------:R-:W-:-:S08]  /*8030*/  SHF.L.U32 R11, R3, 0x1f, RZ ;  /* 0x0000001f030b7819 */ /* 0x000fd000000006ff */
[----:B------:R0:W1:Y:S01]  /*8040*/  SYNCS.PHASECHK.TRANS64.TRYWAIT P1, [UR6+0x2a830], R11 ;  /* 0x02a8300bff0075a7 */ /* 0x0000620008020146 */
[----:B------:R-:W-:Y:S05]  /*8050*/  @!P0 BRA `(.L_x_1020) ;  /* 0x0000000000048947 */ /* 0x000fea0003800000 */
[----:B------:R-:W-:Y:S01]  /*8060*/  BPT.TRAP 0x1 ;  /* 0x000000040000795c */ /* 0x000fe20000300000 */
.L_x_1020:
[----:B-1----:R-:W-:Y:S05]  /*8070*/  @P1 BRA `(.L_x_1021) ;  /* 0x0000000000081947 */ /* 0x002fea0003800000 */
[----:B------:R-:W1:Y:S02]  /*8080*/  SYNCS.PHASECHK.TRANS64.TRYWAIT P1, [UR6+0x2a830], R11 ;  /* 0x02a8300bff0075a7 */ /* 0x000e640008020146 */
[----:B-1----:R-:W-:Y:S05]  /*8090*/  @!P1 BRA `(.L_x_1022) ;  /* 0x000000b8004c9947 */ /* 0x002fea0003800000 */
.L_x_1021:
        /* <DEDUP_REMOVED lines=129> */
.L_x_1023:
[----:B------:R-:W-:Y:S01]  /*88b0*/  ULEA UR6, UR7, UR58, 0x3 ;  /* 0x0000003a07067291 */ /* 0x000fe2000f8e183f */
[----:B------:R-:W-:-:S08]  /*88c0*/  SHF.L.U32 R0, R14, 0x1f, RZ ;  /* 0x0000001f0e007819 */ /* 0x000fd000000006ff */
[----:B------:R2:W3:Y:S01]  /*88d0*/  SYNCS.PHASECHK.TRANS64.TRYWAIT P1, [UR6+0x2a850], R0 ;  /* 0x02a85000ff0075a7 */ /* 0x0004e20008020146 */
[----:B------:R-:W-:Y:S05]  /*88e0*/  @!P0 BRA `(.L_x_1024) ;  /* 0x0000000000048947 */ /* 0x000fea0003800000 */
[----:B------:R-:W-:Y:S01]  /*88f0*/  BPT.TRAP 0x1 ;  /* 0x000000040000795c */ /* 0x000fe20000300000 */
.L_x_1024:
[----:B---3--:R-:W-:Y:S05]  /*8900*/  @P1 BRA `(.L_x_1025) ;  /* 0x0000000000081947 */ /* 0x008fea0003800000 */
[----:B------:R-:W3:Y:S02]  /*8910*/  SYNCS.PHASECHK.TRANS64.TRYWAIT P1, [UR6+0x2a850], R0 ;  /* 0x02a85000ff0075a7 */ /* 0x000ee40008020146 */
[----:B---3--:R-:W-:Y:S05]  /*8920*/  @!P1 BRA `(.L_x_1026) ;  /* 0x000000b000409947 */ /* 0x008fea0003800000 */
.L_x_1025:
[----:B------:R-:W-:Y:S01]  /*8930*/  UIADD3 UR10, UR58, 0x400, URZ ;  /* 0x000004003a0a7890 */ /* 0x000fe2000fffe03f */
[----:B------:R-:W-:Y:S01]  /*8940*/  WARPGROUP.ARRIVE ;  /* 0x00000000000079c5 */ /* 0x000fe20000000000 */
[----:B------:R-:W-:Y:S01]  /*8950*/  UMOV UR11, 0x40000040 ;  /* 0x40000040000b7882 */ /* 0x000fe20000000000 */
[----:B------:R-:W-:Y:S01]  /*8960*/  UMOV UR15, 0x40000040 ;  /* 0x40000040000f7882 */ /* 0x000fe20000000000 */
[----:B------:R-:W-:-:S04]  /*8970*/  USHF.R.U32.HI UR10, URZ, 0x4, UR10 ;  /* 0x000000043f0a7899 */ /* 0x000fc8000801160a */
[----:B------:R-:W-:-:S04]  /*8980*/  ULOP3.LUT UR10, UR10, 0x3fff, URZ, 0xc0, !UPT ;  /* 0x00003fff0a0a7892 */ /* 0x000fc8000f8ec03f */
[----:B------:R-:W-:-:S04]  /*8990*/  ULOP3.LUT UR10, UR10, 0x3000000, URZ, 0xfc, !UPT ;  /* 0x030000000a0a7892 */ /* 0x000fc8000f8efc3f */
[----:B------:R-:W-:-:S04]  /*89a0*/  UIMAD UR10, UR7, 0x600, UR10 ;  /* 0x00000600070a78a4 */ /* 0x000fc8000f8e020a */
[----:B------:R-:W-:-:S05]  /*89b0*/  UIADD3 UR14, UR10, 0x80, URZ ;  /* 0x000000800a0e7890 */ /* 0x000fca000fffe03f */
[----:B------:R-:W-:Y:S01]  /*89c0*/  HGMMA.64x128x16.F32 R24, R156, gdesc[UR8].tnspB, R24, gsb0 ;  /* 0x41e000089c187df0 */ /* 0x000fe20008000818 */
[----:B------:R-:W-:Y:S02]  /*89d0*/  UMOV UR11, 0x40000040 ;  /* 0x40000040000b7882 */ /* 0x000fe40000000000 */
        /* <DEDUP_REMOVED lines=18> */
[----:B------:R-:W-:Y:S03]  /*8b00*/  HGMMA.64x128x16.F32 R24, R140, gdesc[UR12].tnspB, R24, gsb0 ;  /* 0x41e0000c8c187df0 */ /* 0x000fe60008000818 */
[----:B------:R-:W-:Y:S02]  /*8b10*/  WARPGROUP.DEPBAR.LE gsb0, 0x0 ;  /* 0x00008000000079c5 */ /* 0x000fe40000010000 */
[----:B------:R-:W-:-:S07]  /*8b20*/  WARPGROUP.ARRIVE ;  /* 0x00000000000079c5 */ /* 0x000fce0000000000 */
[----:B------:R-:W-:Y:S03]  /*8b30*/  HGMMA.64x128x16.F32 R24, R136, gdesc[UR8].tnspB, R24, gsb0 ;  /* 0x41e0000888187df0 */ /* 0x000fe60008000818 */
[----:B------:R-:W-:Y:S02]  /*8b40*/  WARPGROUP.DEPBAR.LE gsb0, 0x0 ;  /* 0x00008000000079c5 */ /* 0x000fe40000010000 */
[----:B------:R-:W-:Y:S05]  /*8b50*/  @!P0 BRA `(.L_x_1027) ;  /* 0x0000000000048947 */ /* 0x000fea0003800000 */
[----:B------:R-:W-:Y:S01]  /*8b60*/  BPT.TRAP 0x1 ;  /* 0x000000040000795c */ /* 0x000fe20000300000 */
.L_x_1027:
        /* <DEDUP_REMOVED lines=38> */
[----:B------:R-:W1:Y:S01]  /*8dd0*/  MUFU.TANH R140, R140 ;  /* 0x0000008c008c7308 */ /* 0x000e620000002400 */
        /* <DEDUP_REMOVED lines=19> */
[----:B--2---:R-:W-:Y:S01]  /*8f10*/  FMUL.FTZ R0, R134, UR5 ;  /* 0x0000000586007c20 */ /* 0x004fe20008410000 */
[----:B------:R-:W-:Y:S01]  /*8f20*/  FMUL.FTZ R134, R135, UR5 ;  /* 0x0000000587867c20 */ /* 0x000fe20008410000 */
[----:B------:R-:W1:Y:S01]  /*8f30*/  S2UR UR10, SR_CgaCtaId ;  /* 0x00000000000a79c3 */ /* 0x000e620000008800 */
[----:B------:R-:W-:Y:S01]  /*8f40*/  ULEA UR7, UR4, UR58, 0x3 ;  /* 0x0000003a04077291 */ /* 0x000fe2000f8e183f */
[----:B------:R-:W2:Y:S01]  /*8f50*/  MUFU.TANH R94, R94 ;  /* 0x0000005e005e7308 */ /* 0x000ea20000002400 */
[----:B---3--:R-:W-:-:S02]  /*8f60*/  FMNMX.FTZ R11, R142, R11, !PT ;  /* 0x0000000b8e0b7209 */ /* 0x008fc40007810000 */
[----:B------:R-:W-:-:S05]  /*8f70*/  UIADD3 UR7, UR7, 0x2a840, URZ ;  /* 0x0002a84007077890 */ /* 0x000fca000fffe03f */
[----:B------:R-:W3:Y:S01]  /*8f80*/  MUFU.TANH R144, R144 ;  /* 0x0000009000907308 */ /* 0x000ee20000002400 */
[----:B0-----:R-:W-:-:S07]  /*8f90*/  FMNMX.FTZ R89, R92, R89, !PT ;  /* 0x000000595c597209 */ /* 0x001fce0007810000 */
[----:B------:R-:W0:Y:S01]  /*8fa0*/  MUFU.TANH R146, R146 ;  /* 0x0000009200927308 */ /* 0x000e220000002400 */
[----:B--2---:R-:W-:Y:S01]  /*8fb0*/  FMNMX.FTZ R89, R94, R89, !PT ;  /* 0x000000595e597209 */ /* 0x004fe20007810000 */
[----:B-1----:R-:W-:-:S06]  /*8fc0*/  UPRMT UR7, UR10, 0x654, UR7 ;  /* 0x000006540a077896 */ /* 0x002fcc0008000007 */
[----:B------:R-:W1:Y:S01]  /*8fd0*/  MUFU.TANH R96, R96 ;  /* 0x0000006000607308 */ /* 0x000e620000002400 */
[----:B---3--:R-:W-:Y:S02]  /*8fe0*/  FMNMX.FTZ R11, R144, R11, !PT ;  /* 0x0000000b900b7209 */ /* 0x008fe40007810000 */
[----:B------:R-:W-:Y:S05]  /*8ff0*/  SYNCS.ARRIVE.TRANS64.RED.A1T0 RZ, [UR7], RZ ;  /* 0x000000ffffff79a7 */ /* 0x000fea0008100407 */
        /* <DEDUP_REMOVED lines=70> */
[----:B------:R0:W1:Y:S01]  /*9460*/  MUFU.TANH R132, R0 ;  /* 0x0000000000847308 */ /* 0x0000620000002400 */
[----:B--2---:R-:W-:-:S07]  /*9470*/  FMNMX.FTZ R11, R180, R11, !PT ;  /* 0x0000000bb40b7209 */ /* 0x004fce0007810000 */
[----:B------:R-:W2:Y:S01]  /*9480*/  MUFU.TANH R134, R134 ;  /* 0x0000008600867308 */ /* 0x000ea20000002400 */
[----:B0-----:R-:W-:-:S05]  /*9490*/  FMNMX.FTZ R0, R182, R11, !PT ;  /* 0x0000000bb6007209 */ /* 0x001fca0007810000 */
[----:B------:R-:W0:Y:S01]  /*94a0*/  SHFL.BFLY PT, R11, R0, 0x2, 0x1f ;  /* 0x0c401f00000b7f89 */ /* 0x000e2200000e0000 */
[----:B-1----:R-:W-:-:S04]  /*94b0*/  FMNMX.FTZ R89, R132, R89, !PT ;  /* 0x0000005984597209 */ /* 0x002fc80007810000 */
[----:B--2---:R-:W-:-:S05]  /*94c0*/  FMNMX.FTZ R89, R134, R89, !PT ;  /* 0x0000005986597209 */ /* 0x004fca0007810000 */
[----:B------:R-:W1:Y:S01]  /*94d0*/  SHFL.BFLY PT, R12, R89, 0x2, 0x1f ;  /* 0x0c401f00590c7f89 */ /* 0x000e6200000e0000 */
[----:B0-----:R-:W-:Y:S02]  /*94e0*/  FMNMX.FTZ R2, R0, R11, !PT ;  /* 0x0000000b00027209 */ /* 0x001fe40007810000 */
[----:B------:R-:W0:Y:S03]  /*94f0*/  LDC R11, c[0x0][0x988] ;  /* 0x00026200ff0b7b82 */ /* 0x000e260000000800 */
[----:B------:R-:W2:Y:S01]  /*9500*/  SHFL.BFLY PT, R91, R2, 0x1, 0x1f ;  /* 0x0c201f00025b7f89 */ /* 0x000ea200000e0000 */
[----:B-1----:R-:W-:-:S05]  /*9510*/  FMNMX.FTZ R93, R89, R12, !PT ;  /* 0x0000000c595d7209 */ /* 0x002fca0007810000 */
[----:B------:R-:W1:Y:S01]  /*9520*/  SHFL.BFLY PT, R88, R93, 0x1, 0x1f ;  /* 0x0c201f005d587f89 */ /* 0x000e6200000e0000 */
[----:B--2---:R-:W-:-:S05]  /*9530*/  FMNMX.FTZ R12, R2, R91, !PT ;  /* 0x0000005b020c7209 */ /* 0x004fca0007810000 */
[C---:B0-----:R-:W-:Y:S01]  /*9540*/  FMUL.FTZ R109, R12.reuse, R11 ;  /* 0x0000000b0c6d7220 */ /* 0x041fe20000410000 */
[----:B------:R-:W-:-:S03]  /*9550*/  FADD.FTZ R184, -R12, R15 ;  /* 0x0000000f0cb87221 */ /* 0x000fc60000010100 */
        /* <DEDUP_REMOVED lines=11> */
[-C--:B------:R-:W-:Y:S01]  /*9610*/  FFMA.FTZ R93, R154, R11.reuse, -R109 ;  /* 0x0000000b9a5d7223 */ /* 0x080fe2000001086d */
[----:B------:R-:W-:Y:S01]  /*9620*/  FADD.FTZ R186, -R88, R21 ;  /* 0x0000001558ba7221 */ /* 0x000fe20000010100 */
        /* <DEDUP_REMOVED lines=13> */
[-C--:B------:R-:W-:Y:S01]  /*9700*/  FMUL.FTZ R109, R88, R11.reuse ;  /* 0x0000000b586d7220 */ /* 0x080fe20000410000 */
[-C--:B------:R-:W-:Y:S01]  /*9710*/  FMUL.FTZ R184, R184, R11.reuse ;  /* 0x0000000bb8b87220 */ /* 0x080fe20000410000 */
[-C--:B------:R-:W-:Y:S01]  /*9720*/  FMUL.FTZ R186, R186, R11.reuse ;  /* 0x0000000bbaba7220 */ /* 0x080fe20000410000 */
        /* <DEDUP_REMOVED lines=23> */
[----:B------:R-:W-:Y:S01]  /*98a0*/  FFMA.FTZ R130, R130, R11, -R109 ;  /* 0x0000000b82827223 */ /* 0x000fe2000001086d */
[----:B------:R-:W1:Y:S01]  /*98b0*/  MUFU.EX2 R157, R14 ;  /* 0x0000000e009d7308 */ /* 0x000e620000000800 */
[----:B0-----:R-:W-:Y:S01]  /*98c0*/  FFMA.FTZ R7, R0, R7, R15 ;  /* 0x0000000700077223 */ /* 0x001fe2000001000f */
[-CC-:B------:R-:W-:Y:S01]  /*98d0*/  FFMA.FTZ R178, R178, R11.reuse, -R109.reuse ;  /* 0x0000000bb2b27223 */ /* 0x180fe2000001086d */
[-CC-:B------:R-:W-:Y:S01]  /*98e0*/  FFMA.FTZ R132, R132, R11.reuse, -R109.reuse ;  /* 0x0000000b84847223 */ /* 0x180fe2000001086d */
[----:B------:R-:W-:-:S04]  /*98f0*/  FFMA.FTZ R109, R134, R11, -R109 ;  /* 0x0000000b866d7223 */ /* 0x000fc8000001086d */
[----:B------:R-:W0:Y:S08]  /*9900*/  MUFU.EX2 R136, R136 ;  /* 0x0000008800887308 */ /* 0x000e300000000800 */
[----:B------:R-:W2:Y:S01]  /*9910*/  MUFU.EX2 R90, R90 ;  /* 0x0000005a005a7308 */ /* 0x000ea20000000800 */
[----:B-1----:R-:W-:-:S07]  /*9920*/  FFMA.FTZ R6, R2, R6, R157 ;  /* 0x0000000602067223 */ /* 0x002fce000001009d */
        /* <DEDUP_REMOVED lines=92> */
.L_x_1028:
        /* <DEDUP_REMOVED lines=35> */
.L_x_1018:
[----:B------:R-:W-:-:S13]  /*a120*/  ISETP.GE.AND P1, PT, R20, R17, PT ;  /* 0x000000111400720c */ /* 0x000fda0003f26270 */
[----:B------:R-:W-:Y:S05]  /*a130*/  @!P1 BRA `(.L_x_1030) ;  /* 0x0000003000ec9947 */ /* 0x000fea0003800000 */
[----:B------:R-:W-:Y:S01]  /*a140*/  IMAD.MOV.U32 R14, RZ, RZ, R88 ;  /* 0x000000ffff0e7224 */ /* 0x000fe200078e0058 */
[----:B------:R-:W-:Y:S01]  /*a150*/  UMOV UR7, UR4 ;  /* 0x0000000400077c82 */ /* 0x000fe20008000000 */
[----:B------:R-:W-:Y:S01]  /*a160*/  IMAD.MOV.U32 R13, RZ, RZ, R12 ;  /* 0x000000ffff0d7224 */ /* 0x000fe200078e000c */
[----:B------:R-:W-:Y:S01]  /*a170*/  ULDC UR61, c[0x0][0x9e4] ;  /* 0x00027900003d7ab9 */ /* 0x000fe20000000800 */
[----:B------:R-:W-:Y:S01]  /*a180*/  IMAD.MOV.U32 R15, RZ, RZ, R3 ;  /* 0x000000ffff0f7224 */ /* 0x000fe200078e0003 */
[----:B------:R-:W-:-:S06]  /*a190*/  ULDC UR5, c[0x0][0x9d8] ;  /* 0x0002760000057ab9 */ /* 0x000fcc0000000800 */
.L_x_1049:
[----:B------:R-:W-:-:S04]  /*a1a0*/  UIADD3 UR4, UR7, 0x1, URZ ;  /* 0x0000000107047890 */ /* 0x000fc8000fffe03f */
[----:B------:R-:W-:-:S04]  /*a1b0*/  UISETP.NE.AND UP0, UPT, UR4, 0x2, UPT ;  /* 0x000000020400788c */ /* 0x000fc8000bf05270 */
[----:B------:R-:W-:Y:S02]  /*a1c0*/  USEL UR6, URZ, 0x1, UP0 ;  /* 0x000000013f067887 */ /* 0x000fe40008000000 */
[----:B------:R-:W-:-:S04]  /*a1d0*/  USEL UR4, UR4, URZ, UP0 ;  /* 0x0000003f04047287 */ /* 0x000fc80008000000 */
[----:B------:R-:W-:Y:S01]  /*a1e0*/  LOP3.LUT R3, R15, UR6, RZ, 0x3c, !PT ;  /* 0x000000060f037c12 */ /* 0x000fe2000f8e3cff */
[----:B------:R-:W-:Y:S07]  /*a1f0*/  @!P0 BRA `(.L_x_1031) ;  /* 0x0000000000048947 */ /* 0x000fee0003800000 */
[----:B------:R-:W-:Y:S01]  /*a200*/  BPT.TRAP 0x1 ;  /* 0x000000040000795c */ /* 0x000fe20000300000 */
.L_x_1031:
[----:B------:R-:W-:Y:S01]  /*a210*/  ULEA UR59, UR4, UR58, 0x3 ;  /* 0x0000003a043b7291 */ /* 0x000fe2000f8e183f */
[----:B------:R-:W-:-:S08]  /*a220*/  SHF.L.U32 R11, R3, 0x1f, RZ ;  /* 0x0000001f030b7819 */ /* 0x000fd000000006ff */
[----:B------:R0:W1:Y:S01]  /*a230*/  SYNCS.PHASECHK.TRANS64.TRYWAIT P1, [UR59+0x2a830], R11 ;  /* 0x02a8300bff0075a7 */ /* 0x000062000802017b */
[----:B------:R-:W-:Y:S05]  /*a240*/  @!P0 BRA `(.L_x_1032) ;  /* 0x0000000000048947 */ /* 0x000fea0003800000 */
[----:B------:R-:W-:Y:S01]  /*a250*/  BPT.TRAP 0x1 ;  /* 0x000000040000795c */ /* 0x000fe20000300000 */
.L_x_1032:
[----:B-1----:R-:W-:Y:S05]  /*a260*/  @P1 BRA `(.L_x_1033) ;  /* 0x0000000000081947 */ /* 0x002fea0003800000 */
[----:B------:R-:W1:Y:S02]  /*a270*/  SYNCS.PHASECHK.TRANS64.TRYWAIT P1, [UR59+0x2a830], R11 ;  /* 0x02a8300bff0075a7 */ /* 0x000e64000802017b */
[----:B-1----:R-:W-:Y:S05]  /*a280*/  @!P1 BRA `(.L_x_1034) ;  /* 0x0000009800009947 */ /* 0x002fea0003800000 */
.L_x_1033:
        /* <DEDUP_REMOVED lines=129> */
.L_x_1035:
[----:B------:R-:W-:Y:S01]  /*aaa0*/  ULEA UR10, UR7, UR58, 0x3 ;  /* 0x0000003a070a7291 */ /* 0x000fe2000f8e183f */
[----:B------:R-:W-:-:S08]  /*aab0*/  SHF.L.U32 R0, R15, 0x1f, RZ ;  /* 0x0000001f0f007819 */ /* 0x000fd000000006ff */
[----:B------:R2:W3:Y:S01]  /*aac0*/  SYNCS.PHASECHK.TRANS64.TRYWAIT P1, [UR10+0x2a850], R0 ;  /* 0x02a85000ff0075a7 */ /* 0x0004e2000802014a */
[----:B------:R-:W-:Y:S05]  /*aad0*/  @!P0 BRA `(.L_x_1036) ;  /* 0x0000000000048947 */ /* 0x000fea0003800000 */
[----:B------:R-:W-:Y:S01]  /*aae0*/  BPT.TRAP 0x1 ;  /* 0x000000040000795c */ /* 0x000fe20000300000 */
.L_x_1036:
[----:B---3--:R-:W-:Y:S05]  /*aaf0*/  @P1 BRA `(.L_x_1037) ;  /* 0x0000000000081947 */ /* 0x008fea0003800000 */
[----:B------:R-:W3:Y:S02]  /*ab00*/  SYNCS.PHASECHK.TRANS64.TRYWAIT P1, [UR10+0x2a850], R0 ;  /* 0x02a85000ff0075a7 */ /* 0x000ee4000802014a */
[----:B---3--:R-:W-:Y:S05]  /*ab10*/  @!P1 BRA `(.L_x_1038) ;  /* 0x0000008c00f49947 */ /* 0x008fea0003800000 */
.L_x_1037:
[----:B------:R-:W-:Y:S01]  /*ab20*/  UIADD3 UR6, UR58, 0x400, URZ ;  /* 0x000004003a067890 */ /* 0x000fe2000fffe03f */
[----:B------:R-:W-:-:S03]  /*ab30*/  WARPGROUP.ARRIVE ;  /* 0x00000000000079c5 */ /* 0x000fc60000000000 */
[----:B------:R-:W-:-:S04]  /*ab40*/  USHF.R.U32.HI UR6, URZ, 0x4, UR6 ;  /* 0x000000043f067899 */ /* 0x000fc80008011606 */
[----:B------:R-:W-:-:S04]  /*ab50*/  ULOP3.LUT UR6, UR6, 0x3fff, URZ, 0xc0, !UPT ;  /* 0x00003fff06067892 */ /* 0x000fc8000f8ec03f */
[----:B------:R-:W-:-:S04]  /*ab60*/  ULOP3.LUT UR6, UR6, 0x3000000, URZ, 0xfc, !UPT ;  /* 0x0300000006067892 */ /* 0x000fc8000f8efc3f */
[----:B------:R-:W-:-:S03]  /*ab70*/  UIMAD UR11, UR7, 0x600, UR6 ;  /* 0x00000600070b78a4 */ /* 0x000fc6000f8e0206 */
[----:B------:R-:W-:-:S04]  /*ab80*/  UMOV UR7, 0x40000040 ;  /* 0x4000004000077882 */ /* 0x000fc80000000000 */
        /* <DEDUP_REMOVED lines=30> */
.L_x_1039:
[----:B------:R-:W-:Y:S01]  /*ad70*/  ISETP.NE.AND P2, PT, R23, 0x1, PT ;  /* 0x000000011700780c */ /* 0x000fe20003f45270 */
[----:B------:R-:W-:Y:S01]  /*ad80*/  FMUL.FTZ R164, R93, UR5 ;  /* 0x000000055da47c20 */ /* 0x000fe20008410000 */
[----:B------:R-:W-:Y:S01]  /*ad90*/  FMUL.FTZ R139, R92, UR5 ;  /* 0x000000055c8b7c20 */ /* 0x000fe20008410000 */
[----:B------:R-:W3:Y:S01]  /*ada0*/  S2UR UR7, SR_CgaCtaId ;  /* 0x00000000000779c3 */ /* 0x000ee20000008800 */
[----:B------:R-:W-:Y:S01]  /*adb0*/  FMUL.FTZ R158, R105, UR5 ;  /* 0x00000005699e7c20 */ /* 0x000fe20008410000 */
[----:B------:R-:W-:Y:S02]  /*adc0*/  IMAD.MOV.U32 R105, RZ, RZ, R8 ;  /* 0x000000ffff697224 */ /* 0x000fe400078e0008 */
[----:B0-2---:R-:W-:Y:S01]  /*add0*/  FMUL.FTZ R0, R90, UR5 ;  /* 0x000000055a007c20 */ /* 0x005fe20008410000 */
[----:B------:R-:W-:Y:S01]  /*ade0*/  FMUL.FTZ R138, R114, UR5 ;  /* 0x00000005728a7c20 */ /* 0x000fe20008410000 */
[----:B------:R-:W-:Y:S01]  /*adf0*/  FMUL.FTZ R90, R103, UR5 ;  /* 0x00000005675a7c20 */ /* 0x000fe20008410000 */
[----:B------:R-:W-:Y:S01]  /*ae00*/  FMUL.FTZ R103, R111, UR5 ;  /* 0x000000056f677c20 */ /* 0x000fe20008410000 */
[----:B------:R-:W-:-:S02]  /*ae10*/  IMAD R111, R20, -0x60, RZ ;  /* 0xffffffa0146f7824 */ /* 0x000fc400078e02ff */
[----:B-1----:R-:W-:Y:S01]  /*ae20*/  FMUL.FTZ R11, R88, UR5 ;  /* 0x00000005580b7c20 */ /* 0x002fe20008410000 */
[----:B------:R-:W-:Y:S01]  /*ae30*/  FMUL.FTZ R137, R89, UR5 ;  /* 0x0000000559897c20 */ /* 0x000fe20008410000 */
[----:B------:R-:W0:Y:S01]  /*ae40*/  @P2 LDC R93, c[0x0][0x44c] ;  /* 0x00011300ff5d2b82 */ /* 0x000e220000000800 */
[----:B------:R-:W-:Y:S01]  /*ae50*/  FMUL.FTZ R2, R91, UR5 ;  /* 0x000000055b027c20 */ /* 0x000fe20008410000 */
[----:B------:R-:W-:Y:S01]  /*ae60*/  FMUL.FTZ R12, R94, UR5 ;  /* 0x000000055e0c7c20 */ /* 0x000fe20008410000 */
[----:B------:R-:W-:Y:S01]  /*ae70*/  FMUL.FTZ R88, R99, UR5 ;  /* 0x0000000563587c20 */ /* 0x000fe20008410000 */
[----:B------:R-:W-:Y:S01]  /*ae80*/  FMUL.FTZ R168, R101, UR5 ;  /* 0x0000000565a87c20 */ /* 0x000fe20008410000 */
[----:B------:R-:W-:Y:S01]  /*ae90*/  R2UR UR6, R10 ;  /* 0x000000000a0672ca */ /* 0x000fe200000e0000 */
[----:B------:R-:W-:Y:S01]  /*aea0*/  FMUL.FTZ R15, R95, UR5 ;  /* 0x000000055f0f7c20 */ /* 0x000fe20008410000 */
[----:B------:R-:W-:Y:S01]  /*aeb0*/  FMUL.FTZ R172, R96, UR5 ;  /* 0x0000000560ac7c20 */ /* 0x000fe20008410000 */
[----:B------:R-:W1:Y:S01]  /*aec0*/  @P2 LDC R92, c[0x0][0x450] ;  /* 0x00011400ff5c2b82 */ /* 0x000e620000000800 */
        /* <DEDUP_REMOVED lines=15> */
[----:B0-----:R-:W-:-:S04]  /*afc0*/  @P2 IMAD.HI.U32 R93, R8, R93, RZ ;  /* 0x0000005d085d2227 */ /* 0x001fc800078e00ff */
[----:B------:R-:W-:Y:S01]  /*afd0*/  FMUL.FTZ R146, R122, UR5 ;  /* 0x000000057a927c20 */ /* 0x000fe20008410000 */
[----:B------:R-:W-:Y:S01]  /*afe0*/  FMUL.FTZ R148, R123, UR5 ;  /* 0x000000057b947c20 */ /* 0x000fe20008410000 */
[----:B------:R-:W-:Y:S01]  /*aff0*/  FMUL.FTZ R152, R126, UR5 ;  /* 0x000000057e987c20 */ /* 0x000fe20008410000 */
[----:B------:R-:W-:Y:S01]  /*b000*/  FMUL.FTZ R154, R127, UR5 ;  /* 0x000000057f9a7c20 */ /* 0x000fe20008410000 */
[----:B------:R-:W-:Y:S01]  /*b010*/  FMUL.FTZ R129, R129, UR5 ;  /* 0x0000000581817c20 */ /* 0x000fe20008410000 */
[----:B------:R-:W-:Y:S01]  /*b020*/  FMUL.FTZ R156, R130, UR5 ;  /* 0x00000005829c7c20 */ /* 0x000fe20008410000 */
[----:B------:R-:W-:Y:S01]  /*b030*/  FMUL.FTZ R91, R131, UR5 ;  /* 0x00000005835b7c20 */ /* 0x000fe20008410000 */
[----:B-1----:R-:W-:Y:S01]  /*b040*/  @P2 SHF.R.U32.HI R105, RZ, R92, R93 ;  /* 0x0000005cff692219 */ /* 0x002fe2000001165d */
[----:B------:R-:W-:Y:S01]  /*b050*/  FMUL.FTZ R132, R132, UR5 ;  /* 0x0000000584847c20 */ /* 0x000fe20008410000 */
[----:B------:R-:W-:Y:S01]  /*b060*/  FMUL.FTZ R133, R133, UR5 ;  /* 0x0000000585857c20 */ /* 0x000fe20008410000 */
[----:B------:R-:W-:Y:S01]  /*b070*/  FMUL.FTZ R92, R134, UR5 ;  /* 0x00000005865c7c20 */ /* 0x000fe20008410000 */
[----:B------:R-:W-:Y:S01]  /*b080*/  VIADD R94, R111, 0x1 ;  /* 0x000000016f5e7836 */ /* 0x000fe20000000000 */
[----:B------:R-:W0:Y:S01]  /*b090*/  SHFL.IDX PT, R114, R105, RZ, 0x1c1f ;  /* 0x001c1fff69727589 */ /* 0x000e2200000e0000 */
[----:B------:R-:W-:Y:S01]  /*b0a0*/  FMUL.FTZ R93, R135, UR5 ;  /* 0x00000005875d7c20 */ /* 0x000fe20008410000 */
[----:B------:R-:W-:Y:S01]  /*b0b0*/  FMUL.FTZ R116, R116, UR5 ;  /* 0x0000000574747c20 */ /* 0x000fe20008410000 */
[----:B------:R-:W-:Y:S01]  /*b0c0*/  FMUL.FTZ R120, R120, UR5 ;  /* 0x0000000578787c20 */ /* 0x000fe20008410000 */
[----:B------:R-:W-:Y:S01]  /*b0d0*/  FMUL.FTZ R121, R121, UR5 ;  /* 0x0000000579797c20 */ /* 0x000fe20008410000 */
[----:B------:R-:W-:Y:S01]  /*b0e0*/  FMUL.FTZ R124, R124, UR5 ;  /* 0x000000057c7c7c20 */ /* 0x000fe20008410000 */
[----:B------:R-:W-:Y:S01]  /*b0f0*/  FMUL.FTZ R125, R125, UR5 ;  /* 0x000000057d7d7c20 */ /* 0x000fe20008410000 */
[----:B------:R-:W-:Y:S01]  /*b100*/  FMUL.FTZ R128, R128, UR5 ;  /* 0x0000000580807c20 */ /* 0x000fe20008410000 */
[----:B------:R-:W-:Y:S01]  /*b110*/  UIADD3 UR59, UR59, 0x2a840, URZ ;  /* 0x0002a8403b3b7890 */ /* 0x000fe2000fffe03f */
[----:B------:R-:W-:Y:S01]  /*b120*/  LOP3.LUT P1, RZ, R18, 0x80000, RZ, 0xc0, !PT ;  /* 0x0008000012ff7812 */ /* 0x000fe2000782c0ff */
[----:B------:R-:W-:Y:S01]  /*b130*/  IMAD R95, R9, -0x2, R94 ;  /* 0xfffffffe095f7824 */ /* 0x000fe200078e025e */
[----:B------:R-:W1:Y:S01]  /*b140*/  MUFU.TANH R11, R11 ;  /* 0x0000000b000b7308 */ /* 0x000e620000002400 */
[----:B---3--:R-:W-:Y:S01]  /*b150*/  UPRMT UR59, UR7, 0x654, UR59 ;  /* 0x00000654073b7896 */ /* 0x008fe2000800003b */
[----:B------:R-:W-:Y:S01]  /*b160*/  FMUL.FTZ R117, R117, UR5 ;  /* 0x0000000575757c20 */ /* 0x000fe20008410000 */
[----:B------:R-:W-:Y:S01]  /*b170*/  ULDC UR11, c[0x0][0x288] ;  /* 0x0000a200000b7ab9 */ /* 0x000fe20000000800 */
[----:B------:R-:W-:Y:S01]  /*b180*/  ULDC UR7, c[0x0][0x9e0] ;  /* 0x0002780000077ab9 */ /* 0x000fe20000000800 */
[C---:B------:R-:W-:Y:S01]  /*b190*/  IADD3 R94, R95.reuse, -UR11, R22 ;  /* 0x8000000b5f5e7c10 */ /* 0x040fe2000fffe016 */
[----:B------:R-:W-:-:S02]  /*b1a0*/  VIADD R122, R95, 0xffffffff ;  /* 0xffffffff5f7a7836 */ /* 0x000fc40000000000 */
[----:B------:R-:W2:Y:S02]  /*b1b0*/  MUFU.TANH R137, R137 ;  /* 0x0000008900897308 */ /* 0x000ea40000002400 */
[C---:B------:R-:W-:Y:S01]  /*b1c0*/  VIADD R115, R94.reuse, UR7 ;  /* 0x000000075e737c36 */ /* 0x040fe20008000000 */
[----:B------:R-:W-:Y:S03]  /*b1d0*/  SYNCS.ARRIVE.TRANS64.RED.A1T0 RZ, [UR59], RZ ;  /* 0x000000ffffff79a7 */ /* 0x000fe6000810043b */
[----:B0-----:R-:W-:Y:S02]  /*b1e0*/  IMAD.IADD R95, R115, 0x1, R114 ;  /* 0x00000001735f7824 */ /* 0x001fe400078e0272 */
[----:B------:R-:W0:Y:S08]  /*b1f0*/  MUFU.TANH R0, R0 ;  /* 0x0000000000007308 */ /* 0x000e300000002400 */
[----:B------:R-:W3:Y:S08]  /*b200*/  MUFU.TANH R2, R2 ;  /* 0x0000000200027308 */ /* 0x000ef00000002400 */
[----:B------:R-:W4:Y:S08]  /*b210*/  MUFU.TANH R139, R139 ;  /* 0x0000008b008b7308 */ /* 0x000f300000002400 */
        /* <DEDUP_REMOVED lines=42> */
[----:B------:R5:W0:Y:S02]  /*b4c0*/  MUFU.TANH R110, R117 ;  /* 0x00000075006e7308 */ /* 0x000a240000002400 */
[----:B-----5:R-:W-:-:S05]  /*b4d0*/  IADD3 R117, R94, UR6, RZ ;  /* 0x000000065e757c10 */ /* 0x020fca000fffe0ff */
[----:B------:R-:W-:Y:S01]  /*b4e0*/  IMAD.IADD R97, R117, 0x1, R114 ;  /* 0x0000000175617824 */ /* 0x000fe200078e0272 */
[----:B-1234-:R-:W-:Y:S06]  /*b4f0*/  @!P1 BRA `(.L_x_1040) ;  /* 0x0000000000609947 */ /* 0x01efec0003800000 */
[----:B------:R-:W-:Y:S01]  /*b500*/  ULDC UR7, c[0x0][0x2f0] ;  /* 0x0000bc0000077ab9 */ /* 0x000fe20000000800 */
[----:B------:R-:W-:Y:S01]  /*b510*/  ULDC UR6, c[0x0][0x288] ;  /* 0x0000a20000067ab9 */ /* 0x000fe20000000800 */
        /* <DEDUP_REMOVED lines=8> */
[----:B------:R-:W1:Y:S02]  /*b5a0*/  @P1 LDC.64 R118, c[0x0][0x9e8] ;  /* 0x00027a00ff761b82 */ /* 0x000e640000000a00 */
[----:B-1----:R-:W-:-:S05]  /*b5b0*/  @P1 IMAD.HI.U32 R94, R107, R118, RZ ;  /* 0x000000766b5e1227 */ /* 0x002fca00078e00ff */
[----:B------:R-:W-:-:S04]  /*b5c0*/  @P1 SHF.R.U32.HI R107, RZ, R119, R94 ;  /* 0x00000077ff6b1219 */ /* 0x000fc8000001165e */
[----:B------:R-:W-:Y:S01]  /*b5d0*/  LOP3.LUT R107, RZ, R107, RZ, 0x33, !PT ;  /* 0x0000006bff6b7212 */ /* 0x000fe200078e33ff */
[----:B------:R-:W-:Y:S06]  /*b5e0*/  BRA `(.L_x_1043) ;  /* 0x0000000000147947 */ /* 0x000fec0003800000 */
.L_x_1042:
[----:B------:R-:W-:-:S05]  /*b5f0*/  IMAD.U32 R114, RZ, RZ, UR61 ;  /* 0x0000003dff727e24 */ /* 0x000fca000f8e00ff */
[----:B------:R-:W-:-:S13]  /*b600*/  ISETP.NE.AND P1, PT, R114, 0x1, PT ;  /* 0x000000017200780c */ /* 0x000fda0003f25270 */
[----:B------:R-:W1:Y:S02]  /*b610*/  @P1 LDC.64 R118, c[0x0][0x9e8] ;  /* 0x00027a00ff761b82 */ /* 0x000e640000000a00 */
[----:B-1----:R-:W-:-:S05]  /*b620*/  @P1 IMAD.HI.U32 R94, R107, R118, RZ ;  /* 0x000000766b5e1227 */ /* 0x002fca00078e00ff */
[----:B------:R-:W-:-:S07]  /*b630*/  @P1 SHF.R.U32.HI R107, RZ, R119, R94 ;  /* 0x00000077ff6b1219 */ /* 0x000fce000001165e */
.L_x_1043:
[----:B------:R-:W-:Y:S05]  /*b640*/  BSYNC B0 ;  /* 0x0000000000007941 */ /* 0x000fea0003800000 */
.L_x_1041:
[----:B------:R-:W-:-:S05]  /*b650*/  IMAD R94, R107, R114, R122 ;  /* 0x000000726b5e7224 */ /* 0x000fca00078e027a */
[----:B------:R-:W-:Y:S02]  /*b660*/  VIADDMNMX R95, R94, R114, R95, PT ;  /* 0x000000725e5f7246 */ /* 0x000fe4000380015f */
[----:B------:R-:W-:-:S07]  /*b670*/  VIMNMX R97, R97, R94, !PT ;  /* 0x0000005e61617248 */ /* 0x000fce0007fe0100 */
.L_x_1040:
        /* <DEDUP_REMOVED lines=13> */
[----:B0-----:R-:W-:Y:S02]  /*b750*/  FSEL R164, R164, -INF , !P3 ;  /* 0xff800000a4a47808 */ /* 0x001fe40005800000 */
        /* <DEDUP_REMOVED lines=100> */
[----:B-1----:R-:W-:-:S03]  /*bda0*/  IMAD.IADD R97, R117, 0x1, R118 ;  /* 0x0000000175617824 */ /* 0x002fc600078e0276 */
[----:B------:R-:W-:Y:S01]  /*bdb0*/  ISETP.LT.OR P6, PT, R95, 0x5a, P6 ;  /* 0x0000005a5f00780c */ /* 0x000fe200037c1670 */
[----:B------:R-:W-:-:S03]  /*bdc0*/  IMAD.IADD R95, R115, 0x1, R118 ;  /* 0x00000001735f7824 */ /* 0x000fc600078e0276 */
[----:B------:R-:W-:Y:S02]  /*bdd0*/  FSEL R98, R133, -INF , !P6 ;  /* 0xff80000085627808 */ /* 0x000fe40007000000 */
[----:B------:R-:W-:-:S13]  /*bde0*/  LOP3.LUT P6, RZ, R18, 0x80000, RZ, 0xc0, !PT ;  /* 0x0008000012ff7812 */ /* 0x000fda00078cc0ff */
[----:B------:R-:W-:Y:S05]  /*bdf0*/  @!P6 BRA `(.L_x_1044) ;  /* 0x000000000060e947 */ /* 0x000fea0003800000 */
        /* <DEDUP_REMOVED lines=15> */
.L_x_1046:
[----:B------:R-:W-:-:S05]  /*bef0*/  IMAD.U32 R105, RZ, RZ, UR61 ;  /* 0x0000003dff697e24 */ /* 0x000fca000f8e00ff */
[----:B------:R-:W-:-:S13]  /*bf00*/  ISETP.NE.AND P6, PT, R105, 0x1, PT ;  /* 0x000000016900780c */ /* 0x000fda0003fc5270 */
[----:B------:R-:W0:Y:S02]  /*bf10*/  @P6 LDC.64 R118, c[0x0][0x9e8] ;  /* 0x00027a00ff766b82 */ /* 0x000e240000000a00 */
[----:B0-----:R-:W-:-:S05]  /*bf20*/  @P6 IMAD.HI.U32 R118, R11, R118, RZ ;  /* 0x000000760b766227 */ /* 0x001fca00078e00ff */
[----:B------:R-:W-:-:S07]  /*bf30*/  @P6 SHF.R.U32.HI R11, RZ, R119, R118 ;  /* 0x00000077ff0b6219 */ /* 0x000fce0000011676 */
.L_x_1047:
[----:B------:R-:W-:Y:S05]  /*bf40*/  BSYNC B0 ;  /* 0x0000000000007941 */ /* 0x000fea0003800000 */
.L_x_1045:
[----:B------:R-:W-:-:S05]  /*bf50*/  IMAD R118, R11, R105, R122 ;  /* 0x000000690b767224 */ /* 0x000fca00078e027a */
[----:B------:R-:W-:Y:S02]  /*bf60*/  VIADDMNMX R95, R118, R105, R95, PT ;  /* 0x00000069765f7246 */ /* 0x000fe4000380015f */
[----:B------:R-:W-:-:S07]  /*bf70*/  VIMNMX R97, R97, R118, !PT ;  /* 0x0000007661617248 */ /* 0x000fce0007fe0100 */
.L_x_1044:
        /* <DEDUP_REMOVED lines=34> */
[----:B------:R-:W-:Y:S02]  /*c1a0*/  ISETP.NE.AND P2, PT, R130, RZ, PT ;  /* 0x000000ff8200720c */ /* 0x000fe40003f45270 */
        /* <DEDUP_REMOVED lines=35> */
[----:B------:R-:W-:Y:S01]  /*c3e0*/  FSEL R138, R138, -INF , !P1 ;  /* 0xff8000008a8a7808 */ /* 0x000fe20004800000 */
[----:B------:R-:W0:Y:S01]  /*c3f0*/  LDC R11, c[0x0][0x988] ;  /* 0x00026200ff0b7b82 */ /* 0x000e220000000800 */
[----:B------:R-:W-:Y:S01]  /*c400*/  ISETP.NE.AND P1, PT, R137, RZ, PT ;  /* 0x000000ff8900720c */ /* 0x000fe20003f25270 */
[----:B------:R-:W1:Y:S01]  /*c410*/  SHFL.BFLY PT, R12, R15, 0x2, 0x1f ;  /* 0x0c401f000f0c7f89 */ /* 0x000e6200000e0000 */
[----:B------:R-:W-:-:S02]  /*c420*/  ISETP.NE.AND P6, PT, R145, RZ, PT ;  /* 0x000000ff9100720c */ /* 0x000fc40003fc5270 */
[C---:B------:R-:W-:Y:S02]  /*c430*/  ISETP.GT.AND P1, PT, R97.reuse, 0x31, !P1 ;  /* 0x000000316100780c */ /* 0x040fe40004f24270 */
[----:B------:R-:W-:Y:S02]  /*c440*/  ISETP.GT.AND P3, PT, R97, 0x50, !P3 ;  /* 0x000000506100780c */ /* 0x000fe40005f64270 */
[C---:B------:R-:W-:Y:S02]  /*c450*/  ISETP.LT.OR P1, PT, R95.reuse, 0x32, P1 ;  /* 0x000000325f00780c */ /* 0x040fe40000f21670 */
[----:B------:R-:W-:Y:S02]  /*c460*/  ISETP.LT.OR P3, PT, R95, 0x51, P3 ;  /* 0x000000515f00780c */ /* 0x000fe40001f61670 */
[----:B------:R-:W-:Y:S02]  /*c470*/  FSEL R140, R140, -INF , !P1 ;  /* 0xff8000008c8c7808 */ /* 0x000fe40004800000 */
[----:B------:R-:W-:-:S02]  /*c480*/  ISETP.NE.AND P1, PT, R113, RZ, PT ;  /* 0x000000ff7100720c */ /* 0x000fc40003f25270 */
[C---:B------:R-:W-:Y:S02]  /*c490*/  ISETP.GT.AND P4, PT, R97.reuse, 0x51, !P4 ;  /* 0x000000516100780c */ /* 0x040fe40006784270 */
[----:B------:R-:W-:Y:S02]  /*c4a0*/  ISETP.GT.AND P1, PT, R97, 0x38, !P1 ;  /* 0x000000386100780c */ /* 0x000fe40004f24270 */
[----:B------:R-:W-:Y:S02]  /*c4b0*/  FSEL R156, R156, -INF , !P3 ;  /* 0xff8000009c9c7808 */ /* 0x000fe40005800000 */
[----:B------:R-:W-:Y:S02]  /*c4c0*/  ISETP.LT.OR P1, PT, R95, 0x39, P1 ;  /* 0x000000395f00780c */ /* 0x000fe40000f21670 */
[----:B------:R-:W-:Y:S02]  /*c4d0*/  ISETP.GT.AND P5, PT, R97, 0x58, !P5 ;  /* 0x000000586100780c */ /* 0x000fe40006fa4270 */
[----:B------:R-:W-:-:S02]  /*c4e0*/  FSEL R142, R142, -INF , !P1 ;  /* 0xff8000008e8e7808 */ /* 0x000fc40004800000 */
[----:B------:R-:W-:Y:S02]  /*c4f0*/  ISETP.NE.AND P1, PT, R139, RZ, PT ;  /* 0x000000ff8b00720c */ /* 0x000fe40003f25270 */
[----:B-1----:R-:W-:Y:S02]  /*c500*/  FMNMX.FTZ R21, R15, R12, !PT ;  /* 0x0000000c0f157209 */ /* 0x002fe40007810000 */
[----:B------:R-:W-:Y:S02]  /*c510*/  ISETP.GT.AND P1, PT, R97, 0x39, !P1 ;  /* 0x000000396100780c */ /* 0x000fe40004f24270 */
[C---:B------:R-:W-:Y:S01]  /*c520*/  ISETP.LT.OR P4, PT, R95.reuse, 0x52, P4 ;  /* 0x000000525f00780c */ /* 0x040fe20002781670 */
[----:B------:R-:W1:Y:S01]  /*c530*/  SHFL.BFLY PT, R12, R21, 0x1, 0x1f ;  /* 0x0c201f00150c7f89 */ /* 0x000e6200000e0000 */
[C---:B------:R-:W-:Y:S02]  /*c540*/  ISETP.LT.OR P1, PT, R95.reuse, 0x3a, P1 ;  /* 0x0000003a5f00780c */ /* 0x040fe40000f21670 */
[----:B------:R-:W-:-:S02]  /*c550*/  ISETP.LT.OR P5, PT, R95, 0x59, P5 ;  /* 0x000000595f00780c */ /* 0x000fc40002fa1670 */
[----:B------:R-:W-:Y:S02]  /*c560*/  FSEL R144, R144, -INF , !P1 ;  /* 0xff80000090907808 */ /* 0x000fe40004800000 */
[----:B------:R-:W-:-:S04]  /*c570*/  ISETP.NE.AND P1, PT, R141, RZ, PT ;  /* 0x000000ff8d00720c */ /* 0x000fc80003f25270 */
[----:B------:R-:W-:-:S04]  /*c580*/  ISETP.GT.AND P1, PT, R97, 0x40, !P1 ;  /* 0x000000406100780c */ /* 0x000fc80004f24270 */
[----:B------:R-:W-:-:S04]  /*c590*/  ISETP.LT.OR P1, PT, R95, 0x41, P1 ;  /* 0x000000415f00780c */ /* 0x000fc80000f21670 */
[----:B------:R-:W-:Y:S02]  /*c5a0*/  FSEL R146, R146, -INF , !P1 ;  /* 0xff80000092927808 */ /* 0x000fe40004800000 */
[----:B------:R-:W-:Y:S02]  /*c5b0*/  ISETP.NE.AND P1, PT, R143, RZ, PT ;  /* 0x000000ff8f00720c */ /* 0x000fe40003f25270 */
[----:B-1----:R-:W-:Y:S02]  /*c5c0*/  FMNMX.FTZ R12, R21, R12, !PT ;  /* 0x0000000c150c7209 */ /* 0x002fe40007810000 */
        /* <DEDUP_REMOVED lines=40> */
[-C--:B------:R-:W-:Y:S01]  /*c850*/  FMUL.FTZ R96, R96, R11.reuse ;  /* 0x0000000b60607220 */ /* 0x080fe20000410000 */
[----:B------:R-:W-:Y:S01]  /*c860*/  MUFU.EX2 R162, R162 ;  /* 0x000000a200a27308 */ /* 0x000fe20000000800 */
[--C-:B------:R-:W-:Y:S01]  /*c870*/  FFMA.FTZ R166, R166, R11, -R111.reuse ;  /* 0x0000000ba6a67223 */ /* 0x100fe2000001086f */
[----:B------:R-:W-:Y:S01]  /*c880*/  FMNMX.FTZ R89, R90, R89, !PT ;  /* 0x000000595a597209 */ /* 0x000fe20007810000 */
[-CC-:B------:R-:W-:Y:S01]  /*c890*/  FFMA.FTZ R168, R168, R11.reuse, -R111.reuse ;  /* 0x0000000ba8a87223 */ /* 0x180fe2000001086f */
[-CC-:B------:R-:W-:Y:S01]  /*c8a0*/  FFMA.FTZ R150, R150, R11.reuse, -R111.reuse ;  /* 0x0000000b96967223 */ /* 0x180fe2000001086f */
[--C-:B------:R-:W-:Y:S01]  /*c8b0*/  FFMA.FTZ R91, R120, R11, -R111.reuse ;  /* 0x0000000b785b7223 */ /* 0x100fe2000001086f */
[----:B------:R-:W-:Y:S01]  /*c8c0*/  FMNMX.FTZ R89, R130, R89, !PT ;  /* 0x0000005982597209 */ /* 0x000fe20007810000 */
[-CC-:B------:R-:W-:Y:S01]  /*c8d0*/  FFMA.FTZ R95, R112, R11.reuse, -R111.reuse ;  /* 0x0000000b705f7223 */ /* 0x180fe2000001086f */
        /* <DEDUP_REMOVED lines=8> */
[----:B------:R0:W-:Y:S01]  /*c960*/  MUFU.EX2 R89, R172 ;  /* 0x000000ac00597308 */ /* 0x0001e20000000800 */
[----:B------:R-:W-:Y:S01]  /*c970*/  FFMA.FTZ R94, R94, R11, -R111 ;  /* 0x0000000b5e5e7223 */ /* 0x000fe2000001086f */
[----:B------:R-:W-:-:S04]  /*c980*/  FMNMX.FTZ R99, R134, R99, !PT ;  /* 0x0000006386637209 */ /* 0x000fc80007810000 */
[----:B------:R-:W-:Y:S02]  /*c990*/  FMNMX.FTZ R99, R138, R99, !PT ;  /* 0x000000638a637209 */ /* 0x000fe40007810000 */
[----:B------:R-:W-:Y:S01]  /*c9a0*/  MUFU.EX2 R164, R164 ;  /* 0x000000a400a47308 */ /* 0x000fe20000000800 */
[----:B0-----:R-:W-:Y:S01]  /*c9b0*/  FSEL R172, R93, -INF , !P2 ;  /* 0xff8000005dac7808 */ /* 0x001fe20005000000 */
[----:B------:R-:W-:Y:S01]  /*c9c0*/  FFMA.FTZ R93, R114, R11, -R111 ;  /* 0x0000000b725d7223 */ /* 0x000fe2000001086f */
[----:B------:R-:W-:-:S04]  /*c9d0*/  FMNMX.FTZ R101, R140, R99, !PT ;  /* 0x000000638c657209 */ /* 0x000fc80007810000 */
[----:B------:R-:W-:Y:S01]  /*c9e0*/  FMNMX.FTZ R101, R142, R101, !PT ;  /* 0x000000658e657209 */ /* 0x000fe20007810000 */
[----:B------:R0:W-:Y:S03]  /*c9f0*/  MUFU.EX2 R99, R170 ;  /* 0x000000aa00637308 */ /* 0x0001e60000000800 */
[----:B------:R-:W-:-:S04]  /*ca00*/  FMNMX.FTZ R101, R144, R101, !PT ;  /* 0x0000006590657209 */ /* 0x000fc80007810000 */
[----:B------:R-:W-:Y:S01]  /*ca10*/  FMNMX.FTZ R101, R146, R101, !PT ;  /* 0x0000006592657209 */ /* 0x000fe20007810000 */
        /* <DEDUP_REMOVED lines=8> */
[----:B------:R-:W-:Y:S03]  /*caa0*/  MUFU.EX2 R168, R168 ;  /* 0x000000a800a87308 */ /* 0x000fe60000000800 */
[----:B------:R-:W-:-:S04]  /*cab0*/  FMNMX.FTZ R103, R158, R103, !PT ;  /* 0x000000679e677209 */ /* 0x000fc80007810000 */
[----:B------:R-:W-:Y:S01]  /*cac0*/  FMNMX.FTZ R103, R170, R103, !PT ;  /* 0x00000067aa677209 */ /* 0x000fe20007810000 */
[----:B------:R-:W-:Y:S03]  /*cad0*/  MUFU.EX2 R160, R160 ;  /* 0x000000a000a07308 */ /* 0x000fe60000000800 */
[----:B------:R-:W-:-:S05]  /*cae0*/  FMNMX.FTZ R103, R172, R103, !PT ;  /* 0x00000067ac677209 */ /* 0x000fca0007810000 */
[----:B0-----:R-:W0:Y:S01]  /*caf0*/  SHFL.BFLY PT, R0, R103, 0x2, 0x1f ;  /* 0x0c401f0067007f89 */ /* 0x001e2200000e0000 */
[----:B------:R-:W-:Y:S08]  /*cb00*/  MUFU.EX2 R150, R150 ;  /* 0x0000009600967308 */ /* 0x000ff00000000800 */
[----:B------:R-:W-:Y:S08]  /*cb10*/  MUFU.EX2 R91, R91 ;  /* 0x0000005b005b7308 */ /* 0x000ff00000000800 */
[----:B------:R-:W-:Y:S01]  /*cb20*/  MUFU.EX2 R92, R92 ;  /* 0x0000005c005c7308 */ /* 0x000fe20000000800 */
[----:B0-----:R-:W-:-:S07]  /*cb30*/  FMNMX.FTZ R0, R103, R0, !PT ;  /* 0x0000000067007209 */ /* 0x001fce0007810000 */
[----:B------:R-:W-:Y:S01]  /*cb40*/  MUFU.EX2 R93, R93 ;  /* 0x0000005d005d7308 */ /* 0x000fe20000000800 */
[----:B------:R-:W-:Y:S01]  /*cb50*/  FFMA.FTZ R103, R104, R11, -R111 ;  /* 0x0000000b68677223 */ /* 0x000fe2000001086f */
[----:B------:R-:W0:Y:S06]  /*cb60*/  SHFL.BFLY PT, R109, R0, 0x1, 0x1f ;  /* 0x0c201f00006d7f89 */ /* 0x000e2c00000e0000 */
[----:B------:R-:W-:Y:S08]  /*cb70*/  MUFU.EX2 R95, R95 ;  /* 0x0000005f005f7308 */ /* 0x000ff00000000800 */
[----:B------:R-:W-:Y:S08]  /*cb80*/  MUFU.EX2 R110, R110 ;  /* 0x0000006e006e7308 */ /* 0x000ff00000000800 */
[----:B------:R-:W-:Y:S01]  /*cb90*/  MUFU.EX2 R97, R97 ;  /* 0x0000006100617308 */ /* 0x000fe20000000800 */
[----:B0-----:R-:W-:-:S04]  /*cba0*/  FMNMX.FTZ R88, R0, R109, !PT ;  /* 0x0000006d00587209 */ /* 0x001fc80007810000 */
[C---:B------:R-:W-:Y:S01]  /*cbb0*/  FSETP.NEU.FTZ.AND P1, PT, R88.reuse, -INF , PT ;  /* 0xff8000005800780b */ /* 0x040fe20003f3d000 */
[----:B------:R-:W-:Y:S02]  /*cbc0*/  FMUL.FTZ R0, R88, R11 ;  /* 0x0000000b58007220 */ /* 0x000fe40000410000 */
[----:B------:R-:W-:Y:S03]  /*cbd0*/  MUFU.EX2 R106, R106 ;  /* 0x0000006a006a7308 */ /* 0x000fe60000000800 */
[----:B------:R-:W-:-:S05]  /*cbe0*/  FSEL R109, R0, RZ, P1 ;  /* 0x000000ff006d7208 */ /* 0x000fca0000800000 */
[----:B------:R-:W0:Y:S01]  /*cbf0*/  MUFU.EX2 R0, R96 ;  /* 0x0000006000007308 */ /* 0x000e220000000800 */
[-CC-:B------:R-:W-:Y:S01]  /*cc00*/  FFMA.FTZ R157, R107, R11.reuse, -R109.reuse ;  /* 0x0000000b6b9d7223 */ /* 0x180fe2000001086d */
[-CC-:B------:R-:W-:Y:S01]  /*cc10*/  FFMA.FTZ R2, R2, R11.reuse, -R109.reuse ;  /* 0x0000000b02027223 */ /* 0x180fe2000001086d */
[----:B------:R-:W-:Y:S01]  /*cc20*/  FSEL R107, R88, RZ, P1 ;  /* 0x000000ff586b7208 */ /* 0x000fe20000800000 */
        /* <DEDUP_REMOVED lines=11> */
[----:B------:R-:W-:Y:S01]  /*cce0*/  FFMA.FTZ R138, R138, R11, -R109 ;  /* 0x0000000b8a8a7223 */ /* 0x000fe2000001086d */
[----:B------:R-:W-:Y:S01]  /*ccf0*/  MUFU.EX2 R157, R157 ;  /* 0x0000009d009d7308 */ /* 0x000fe20000000800 */
[----:B-1----:R-:W-:Y:S01]  /*cd00*/  FADD.FTZ R2, -R107, R14 ;  /* 0x0000000e6b027221 */ /* 0x002fe20000010100 */
[----:B0-----:R-:W-:Y:S01]  /*cd10*/  FFMA.FTZ R7, R0, R7, R15 ;  /* 0x0000000700077223 */ /* 0x001fe2000001000f */
[-CC-:B------:R-:W-:Y:S01]  /*cd20*/  FFMA.FTZ R140, R140, R11.reuse, -R109.reuse ;  /* 0x0000000b8c8c7223 */ /* 0x180fe2000001086d */
[-C--:B------:R-:W-:Y:S01]  /*cd30*/  FFMA.FTZ R142, R142, R11.reuse, -R109 ;  /* 0x0000000b8e8e7223 */ /* 0x080fe2000001086d */
[-C--:B------:R-:W-:Y:S01]  /*cd40*/  FMUL.FTZ R2, R2, R11.reuse ;  /* 0x0000000b02027220 */ /* 0x080fe20000410000 */
[----:B------:R-:W-:Y:S01]  /*cd50*/  FADD.FTZ R14, R162, R7 ;  /* 0x00000007a20e7221 */ /* 0x000fe20000010000 */
[-CC-:B------:R-:W-:Y:S01]  /*cd60*/  FFMA.FTZ R144, R144, R11.reuse, -R109.reuse ;  /* 0x0000000b90907223 */ /* 0x180fe2000001086d */
[----:B------:R-:W-:Y:S01]  /*cd70*/  MUFU.EX2 R159, R118 ;  /* 0x00000076009f7308 */ /* 0x000fe20000000800 */
[-CC-:B------:R-:W-:Y:S01]  /*cd80*/  FFMA.FTZ R146, R146, R11.reuse, -R109.reuse ;  /* 0x0000000b92927223 */ /* 0x180fe2000001086d */
[----:B------:R-:W-:Y:S01]  /*cd90*/  FADD.FTZ R7, R21, R14 ;  /* 0x0000000e15077221 */ /* 0x000fe20000010000 */
[-CC-:B------:R-:W-:Y:S01]  /*cda0*/  FFMA.FTZ R148, R148, R11.reuse, -R109.reuse ;  /* 0x0000000b94947223 */ /* 0x180fe2000001086d */
[-CC-:B------:R-:W-:Y:S01]  /*cdb0*/  FFMA.FTZ R152, R152, R11.reuse, -R109.reuse ;  /* 0x0000000b98987223 */ /* 0x180fe2000001086d */
[-C--:B------:R-:W-:Y:S01]  /*cdc0*/  FFMA.FTZ R154, R154, R11.reuse, -R109 ;  /* 0x0000000b9a9a7223 */ /* 0x080fe2000001086d */
[----:B------:R-:W-:Y:S01]  /*cdd0*/  FADD.FTZ R14, R164, R7 ;  /* 0x00000007a40e7221 */ /* 0x000fe20000010000 */
[-CC-:B------:R-:W-:Y:S01]  /*cde0*/  FFMA.FTZ R156, R156, R11.reuse, -R109.reuse ;  /* 0x0000000b9c9c7223 */ /* 0x180fe2000001086d */
[----:B------:R-:W0:Y:S01]  /*cdf0*/  MUFU.EX2 R2, R2 ;  /* 0x0000000200027308 */ /* 0x000e220000000800 */
[-CC-:B------:R-:W-:Y:S01]  /*ce00*/  FFMA.FTZ R158, R158, R11.reuse, -R109.reuse ;  /* 0x0000000b9e9e7223 */ /* 0x180fe2000001086d */
[----:B------:R-:W-:Y:S01]  /*ce10*/  FADD.FTZ R7, R89, R14 ;  /* 0x0000000e59077221 */ /* 0x000fe20000010000 */
[-CC-:B------:R-:W-:Y:S01]  /*ce20*/  FFMA.FTZ R170, R170, R11.reuse, -R109.reuse ;  /* 0x0000000baaaa7223 */ /* 0x180fe2000001086d */
[----:B------:R-:W-:-:S02]  /*ce30*/  FFMA.FTZ R109, R172, R11, -R109 ;  /* 0x0000000bac6d7223 */ /* 0x000fc4000001086d */
[----:B------:R-:W-:Y:S02]  /*ce40*/  FADD.FTZ R14, R166, R7 ;  /* 0x00000007a60e7221 */ /* 0x000fe40000010000 */
[----:B------:R-:W1:Y:S02]  /*ce50*/  MUFU.EX2 R122, R122 ;  /* 0x0000007a007a7308 */ /* 0x000e640000000800 */
[----:B------:R-:W-:-:S04]  /*ce60*/  FADD.FTZ R7, R99, R14 ;  /* 0x0000000e63077221 */ /* 0x000fc80000010000 */
[----:B------:R-:W-:Y:S02]  /*ce70*/  FADD.FTZ R14, R168, R7 ;  /* 0x00000007a80e7221 */ /* 0x000fe40000010000 */
[----:B------:R-:W2:Y:S01]  /*ce80*/  MUFU.EX2 R153, R124 ;  /* 0x0000007c00997308 */ /* 0x000ea20000000800 */
[----:B0-----:R-:W-:Y:S01]  /*ce90*/  FFMA.FTZ R6, R2, R6, R157 ;  /* 0x0000000602067223 */ /* 0x001fe2000001009d */
[----:B------:R-:W-:-:S03]  /*cea0*/  FADD.FTZ R7, R101, R14 ;  /* 0x0000000e65077221 */ /* 0x000fc60000010000 */
[----:B------:R-:W-:Y:S01]  /*ceb0*/  FADD.FTZ R6, R98, R6 ;  /* 0x0000000662067221 */ /* 0x000fe20000010000 */
[----:B------:R-:W-:Y:S02]  /*cec0*/  FADD.FTZ R7, R160, R7 ;  /* 0x00000007a0077221 */ /* 0x000fe40000010000 */
[----:B------:R-:W0:Y:S01]  /*ced0*/  MUFU.EX2 R126, R126 ;  /* 0x0000007e007e7308 */ /* 0x000e220000000800 */
[----:B------:R-:W-:Y:S01]  /*cee0*/  FADD.FTZ R6, R159, R6 ;  /* 0x000000069f067221 */ /* 0x000fe20000010000 */
[----:B------:R-:W-:-:S03]  /*cef0*/  FADD.FTZ R14, R150, R7 ;  /* 0x00000007960e7221 */ /* 0x000fc60000010000 */
[----:B-1----:R-:W-:Y:S01]  /*cf00*/  FADD.FTZ R6, R122, R6 ;  /* 0x000000067a067221 */ /* 0x002fe20000010000 */
        /* <DEDUP_REMOVED lines=54> */
[----:B-1----:R-:W-:Y:S01]  /*d270*/  FADD.FTZ R6, R139, R6 ;  /* 0x000000068b067221 */ /* 0x002fe20000010000 */
[----:B--2---:R-:W-:-:S03]  /*d280*/  FADD.FTZ R7, R13, R14 ;  /* 0x0000000e0d077221 */ /* 0x004fc60000010000 */
[----:B0-----:R-:W-:Y:S01]  /*d290*/  FADD.FTZ R6, R109, R6 ;  /* 0x000000066d067221 */ /* 0x001fe20000010000 */
[----:B------:R-:W-:Y:S06]  /*d2a0*/  @!P0 BRA `(.L_x_1048) ;  /* 0x0000000000048947 */ /* 0x000fec0003800000 */
[----:B------:R-:W-:Y:S01]  /*d2b0*/  BPT.TRAP 0x1 ;  /* 0x000000040000795c */ /* 0x000fe20000300000 */
.L_x_1048:
[----:B------:R-:W0:Y:S01]  /*d2c0*/  S2UR UR6, SR_CgaCtaId ;  /* 0x00000000000679c3 */ /* 0x000e220000008800 */
[----:B------:R-:W-:Y:S01]  /*d2d0*/  UIADD3 UR10, UR10, 0x2a860, URZ ;  /* 0x0002a8600a0a7890 */ /* 0x000fe2000fffe03f */
[----:B------:R-:W-:Y:S01]  /*d2e0*/  ISETP.GT.AND P1, PT, R20, R17, PT ;  /* 0x000000111400720c */ /* 0x000fe20003f24270 */
[----:B------:R-:W-:Y:S01]  /*d2f0*/  UMOV UR7, UR4 ;  /* 0x0000000400077c82 */ /* 0x000fe20008000000 */
[----:B------:R-:W-:Y:S01]  /*d300*/  F2FP.F16.F32.PACK_AB R156, R162, R15 ;  /* 0x0000000fa29c723e */ /* 0x000fe200000000ff */
        /* <DEDUP_REMOVED lines=12> */
[----:B------:R-:W-:Y:S01]  /*d3d0*/  F2FP.F16.F32.PACK_AB R155, R90, R155 ;  /* 0x0000009b5a9b723e */ /* 0x000fe200000000ff */
[----:B0-----:R-:W-:Y:S01]  /*d3e0*/  UPRMT UR10, UR6, 0x654, UR10 ;  /* 0x00000654060a7896 */ /* 0x001fe2000800000a */
[----:B------:R-:W-:-:S02]  /*d3f0*/  F2FP.F16.F32.PACK_AB R148, R160, R101 ;  /* 0x00000065a094723e */ /* 0x000fc400000000ff */
[----:B------:R-:W-:Y:S02]  /*d400*/  F2FP.F16.F32.PACK_AB R149, R132, R149 ;  /* 0x000000958495723e */ /* 0x000fe400000000ff */
[----:B------:R-:W-:Y:S02]  /*d410*/  F2FP.F16.F32.PACK_AB R150, R91, R150 ;  /* 0x000000965b96723e */ /* 0x000fe400000000ff */
[----:B------:R-:W-:Y:S02]  /*d420*/  F2FP.F16.F32.PACK_AB R151, R134, R151 ;  /* 0x000000978697723e */ /* 0x000fe400000000ff */
        /* <DEDUP_REMOVED lines=12> */
.L_x_1030:
        /* <DEDUP_REMOVED lines=67> */
.L_x_1050:
[----:B------:R-:W-:Y:S01]  /*d920*/  ULEA UR5, UR4, UR58, 0x3 ;  /* 0x0000003a04057291 */ /* 0x000fe2000f8e183f */
[----:B------:R-:W-:-:S08]  /*d930*/  SHF.L.U32 R3, R3, 0x1f, RZ ;  /* 0x0000001f03037819 */ /* 0x000fd000000006ff */
[----:B------:R0:W1:Y:S01]  /*d940*/  SYNCS.PHASECHK.TRANS64.TRYWAIT P1, [UR5+0x2a850], R3 ;  /* 0x02a85003ff0075a7 */ /* 0x0000620008020145 */
[----:B------:R-:W-:Y:S05]  /*d950*/  @!P0 BRA `(.L_x_1051) ;  /* 0x0000000000048947 */ /* 0x000fea0003800000 */
[----:B------:R-:W-:Y:S01]  /*d960*/  BPT.TRAP 0x1 ;  /* 0x000000040000795c */ /* 0x000fe20000300000 */
.L_x_1051:
[----:B-1----:R-:W-:Y:S05]  /*d970*/  @P1 BRA `(.L_x_1052) ;  /* 0x0000000000081947 */ /* 0x002fea0003800000 */
[----:B------:R-:W1:Y:S02]  /*d980*/  SYNCS.PHASECHK.TRANS64.TRYWAIT P1, [UR5+0x2a850], R3 ;  /* 0x02a85003ff0075a7 */ /* 0x000e640008020145 */
[----:B-1----:R-:W-:Y:S05]  /*d990*/  @!P1 BRA `(.L_x_1053) ;  /* 0x00000060006c9947 */ /* 0x002fea0003800000 */
.L_x_1052:
[----:B------:R-:W-:Y:S01]  /*d9a0*/  UIADD3 UR58, UR58, 0x400, URZ ;  /* 0x000004003a3a7890 */ /* 0x000fe2000fffe03f */
[----:B------:R-:W-:Y:S01]  /*d9b0*/  WARPGROUP.ARRIVE ;  /* 0x00000000000079c5 */ /* 0x000fe20000000000 */
[----:B------:R-:W-:Y:S01]  /*d9c0*/  UMOV UR7, 0x40000040 ;  /* 0x4000004000077882 */ /* 0x000fe20000000000 */
[----:B-1----:R-:W1:Y:S01]  /*d9d0*/  SHFL.BFLY PT, R0, R7, 0x2, 0x1f ;  /* 0x0c401f0007007f89 */ /* 0x002e6200000e0000 */
[----:B------:R-:W-:Y:S01]  /*d9e0*/  USHF.R.U32.HI UR58, URZ, 0x4, UR58 ;  /* 0x000000043f3a7899 */ /* 0x000fe2000801163a */
[----:B------:R-:W-:Y:S02]  /*d9f0*/  MOV R4, RZ ;  /* 0x000000ff00047202 */ /* 0x000fe40000000f00 */
[----:B0-----:R-:W0:Y:S01]  /*da00*/  SHFL.BFLY PT, R3, R6, 0x2, 0x1f ;  /* 0x0c401f0006037f89 */ /* 0x001e2200000e0000 */
[----:B------:R-:W-:-:S04]  /*da10*/  ULOP3.LUT UR58, UR58, 0x3fff, URZ, 0xc0, !UPT ;  /* 0x00003fff3a3a7892 */ /* 0x000fc8000f8ec03f */
[----:B------:R-:W-:-:S04]  /*da20*/  ULOP3.LUT UR58, UR58, 0x3000000, URZ, 0xfc, !UPT ;  /* 0x030000003a3a7892 */ /* 0x000fc8000f8efc3f */
[----:B------:R-:W-:-:S07]  /*da30*/  UIMAD UR4, UR4, 0x600, UR58 ;  /* 0x00000600040478a4 */ /* 0x000fce000f8e023a */
[----:B------:R-:W-:Y:S02]  /*da40*/  UMOV UR6, UR4 ;  /* 0x0000000400067c82 */ /* 0x000fe40008000000 */
[----:B------:R-:W-:Y:S01]  /*da50*/  HGMMA.64x128x16.F32 R24, R156, gdesc[UR4].tnspB, R24, gsb0 ;  /* 0x41e000049c187df0 */ /* 0x000fe20008000818 */
[----:B------:R-:W-:Y:S01]  /*da60*/  UIADD3 UR6, UR4, 0x80, URZ ;  /* 0x0000008004067890 */ /* 0x000fe2000fffe03f */
[----:B-1----:R-:W-:Y:S01]  /*da70*/  FADD.FTZ R0, R0, R7 ;  /* 0x0000000700007221 */ /* 0x002fe20000010000 */
[----:B------:R-:W-:Y:S01]  /*da80*/  UMOV UR7, 0x40000040 ;  /* 0x4000004000077882 */ /* 0x000fe20000000000 */
[----:B------:R-:W-:Y:S02]  /*da90*/  IMAD.MOV.U32 R7, RZ, RZ, RZ ;  /* 0x000000ffff077224 */ /* 0x000fe400078e00ff */
[----:B0-----:R-:W-:Y:S01]  /*daa0*/  FADD.FTZ R2, R3, R6 ;  /* 0x0000000603027221 */ /* 0x001fe20000010000 */
[----:B------:R-:W-:Y:S01]  /*dab0*/  IMAD.MOV.U32 R6, RZ, RZ, -0x800000 ;  /* 0xff800000ff067424 */ /* 0x000fe200078e00ff */
[----:B------:R-:W0:Y:S04]  /*dac0*/  SHFL.BFLY PT, R3, R0, 0x1, 0x1f ;  /* 0x0c201f0000037f89 */ /* 0x000e2800000e0000 */
[----:B------:R-:W1:Y:S01]  /*dad0*/  SHFL.BFLY PT, R5, R2, 0x1, 0x1f ;  /* 0x0c201f0002057f89 */ /* 0x000e6200000e0000 */
[----:B0-----:R-:W-:Y:S01]  /*dae0*/  FADD.FTZ R9, R0, R3 ;  /* 0x0000000300097221 */ /* 0x001fe20000010000 */
[----:B------:R-:W-:-:S02]  /*daf0*/  IMAD.MOV.U32 R0, RZ, RZ, -0x800000 ;  /* 0xff800000ff007424 */ /* 0x000fc400078e00ff */
        /* <DEDUP_REMOVED lines=40> */
.L_x_1054:
[----:B------:R-:W0:Y:S01]  /*dd80*/  S2UR UR6, SR_CgaCtaId ;  /* 0x00000000000679c3 */ /* 0x000e220000008800 */
[----:B------:R-:W-:Y:S01]  /*dd90*/  UIADD3 UR4, UR5, 0x2a860, URZ ;  /* 0x0002a86005047890 */ /* 0x000fe2000fffe03f */
        /* <DEDUP_REMOVED lines=22> */
[----:B0-----:R-:W-:Y:S01]  /*df00*/  UPRMT UR4, UR6, 0x654, UR4 ;  /* 0x0000065406047896 */ /* 0x001fe20008000004 */
        /* <DEDUP_REMOVED lines=44> */
.L_x_976:
[----:B------:R-:W-:Y:S05]  /*e1d0*/  @P0 BRA `(.L_x_1055) ;  /* 0x0000001400340947 */ /* 0x000fea0003800000 */
[----:B------:R-:W0:Y:S01]  /*e1e0*/  S2R R7, SR_TID.X ;  /* 0x0000000000077919 */ /* 0x000e220000002100 */
[----:B------:R-:W1:Y:S01]  /*e1f0*/  LDC R21, c[0x0][0xbe8] ;  /* 0x0002fa00ff157b82 */ /* 0x000e620000000800 */
[----:B------:R-:W-:Y:S01]  /*e200*/  ULDC.64 UR4, c[0x0][0xbd0] ;  /* 0x0002f40000047ab9 */ /* 0x000fe20000000a00 */
[----:B------:R-:W-:Y:S01]  /*e210*/  ULDC.64 UR6, c[0x0][0xb38] ;  /* 0x0002ce0000067ab9 */ /* 0x000fe20000000a00 */
[----:B------:R-:W2:Y:S01]  /*e220*/  S2R R20, SR_CTAID.X ;  /* 0x0000000000147919 */ /* 0x000ea20000002500 */
[----:B------:R-:W-:Y:S04]  /*e230*/  BSSY B0, `(.L_x_1056) ;  /* 0x00000e3000007945 */ /* 0x000fe80003800000 */
[----:B------:R-:W3:Y:S08]  /*e240*/  S2UR UR9, SR_CTAID.Z ;  /* 0x00000000000979c3 */ /* 0x000ef00000002700 */
[----:B------:R-:W4:Y:S08]  /*e250*/  LDC.64 R72, c[0x0][0xbd8] ;  /* 0x0002f600ff487b82 */ /* 0x000f300000000a00 */
[----:B------:R-:W-:Y:S01]  /*e260*/  BAR.SYNC.DEFER_BLOCKING 0x1, 0x100 ;  /* 0x0044000000007b1d */ /* 0x000fe20000010000 */
[----:B-1----:R-:W-:-:S07]  /*e270*/  ISETP.NE.AND P0, PT, R21, 0x1, PT ;  /* 0x000000011500780c */ /* 0x002fce0003f05270 */
[----:B------:R-:W1:Y:S01]  /*e280*/  S2UR UR8, SR_CTAID.Y ;  /* 0x00000000000879c3 */ /* 0x000e620000002600 */
[----:B0-----:R-:W-:-:S07]  /*e290*/  VIADD R7, R7, 0xffffff80 ;  /* 0xffffff8007077836 */ /* 0x001fce0000000000 */
[----:B------:R-:W1:Y:S01]  /*e2a0*/  LDC R18, c[0x0][0xc50] ;  /* 0x00031400ff127b82 */ /* 0x000e620000000800 */
[----:B------:R-:W-:-:S04]  /*e2b0*/  SHF.R.S32.HI R8, RZ, 0x1f, R7 ;  /* 0x0000001fff087819 */ /* 0x000fc80000011407 */
[----:B------:R-:W-:-:S03]  /*e2c0*/  LEA.HI R9, R8, R7, RZ, 0x7 ;  /* 0x0000000708097211 */ /* 0x000fc600078f38ff */
[----:B------:R-:W0:Y:S01]  /*e2d0*/  @P0 LDC R17, c[0x0][0xbec] ;  /* 0x0002fb00ff110b82 */ /* 0x000e220000000800 */
[----:B------:R-:W-:Y:S02]  /*e2e0*/  LEA.HI R8, R8, R7, RZ, 0x2 ;  /* 0x0000000708087211 */ /* 0x000fe400078f10ff */
[----:B------:R-:W-:Y:S02]  /*e2f0*/  LOP3.LUT R10, R9, 0xffffff80, RZ, 0xc0, !PT ;  /* 0xffffff80090a7812 */ /* 0x000fe400078ec0ff */
[----:B------:R-:W-:-:S03]  /*e300*/  LOP3.LUT R8, R8, 0xfffffffc, RZ, 0xc0, !PT ;  /* 0xfffffffc08087812 */ /* 0x000fc600078ec0ff */
[C---:B------:R-:W-:Y:S01]  /*e310*/  IMAD.IADD R22, R7.reuse, 0x1, -R10 ;  /* 0x0000000107167824 */ /* 0x040fe200078e0a0a */
[----:B------:R-:W-:Y:S01]  /*e320*/  SHF.R.S32.HI R10, RZ, 0x7, R9 ;  /* 0x00000007ff0a7819 */ /* 0x000fe20000011409 */
[----:B------:R-:W-:Y:S01]  /*e330*/  IMAD.IADD R14, R7, 0x1, -R8 ;  /* 0x00000001070e7824 */ /* 0x000fe200078e0a08 */
[----:B------:R-:W5:Y:S02]  /*e340*/  @P0 LDC R23, c[0x0][0xbf0] ;  /* 0x0002fc00ff170b82 */ /* 0x000f640000000800 */
[----:B------:R-:W-:Y:S02]  /*e350*/  SHF.R.S32.HI R11, RZ, 0x1f, R22 ;  /* 0x0000001fff0b7819 */ /* 0x000fe40000011416 */
[----:B------:R-:W-:Y:S02]  /*e360*/  LEA.HI R7, R9, R10, RZ, 0x1 ;  /* 0x0000000a09077211 */ /* 0x000fe400078f08ff */
[CC--:B------:R-:W-:Y:S02]  /*e370*/  LEA.HI R88, R11.reuse, R22.reuse, RZ, 0x2 ;  /* 0x000000160b587211 */ /* 0x0c0fe400078f10ff */
[----:B------:R-:W-:Y:S01]  /*e380*/  LEA.HI R11, R11, R22, RZ, 0x5 ;  /* 0x000000160b0b7211 */ /* 0x000fe200078f28ff */
[----:B------:R-:W1:Y:S01]  /*e390*/  LDC.64 R74, c[0x0][0xb40] ;  /* 0x0002d000ff4a7b82 */ /* 0x000e620000000a00 */
[----:B------:R-:W-:-:S02]  /*e3a0*/  SHF.R.S32.HI R12, RZ, 0x2, R88 ;  /* 0x00000002ff0c7819 */ /* 0x000fc40000011458 */
[----:B------:R-:W-:Y:S02]  /*e3b0*/  SHF.R.S32.HI R13, RZ, 0x1f, R88 ;  /* 0x0000001fff0d7819 */ /* 0x000fe40000011458 */
[----:B------:R-:W-:Y:S02]  /*e3c0*/  LOP3.LUT R7, R7, 0x3fffffe, RZ, 0xc0, !PT ;  /* 0x03fffffe07077812 */ /* 0x000fe400078ec0ff */
[----:B------:R-:W-:Y:S01]  /*e3d0*/  LEA.HI R13, R13, R12, RZ, 0x3 ;  /* 0x0000000c0d0d7211 */ /* 0x000fe200078f18ff */
[----:B------:R-:W1:Y:S01]  /*e3e0*/  @P0 LDC R89, c[0x0][0xbec] ;  /* 0x0002fb00ff590b82 */ /* 0x000e620000000800 */
[----:B------:R-:W-:Y:S01]  /*e3f0*/  LEA.HI R9, R14, R14, RZ, 0x1 ;  /* 0x0000000e0e097211 */ /* 0x000fe200078f08ff */
[----:B------:R-:W-:Y:S01]  /*e400*/  IMAD.IADD R7, R10, 0x1, -R7 ;  /* 0x000000010a077824 */ /* 0x000fe200078e0a07 */
[----:B------:R-:W-:Y:S02]  /*e410*/  LOP3.LUT R13, R13, 0xfffffff8, RZ, 0xc0, !PT ;  /* 0xfffffff80d0d7812 */ /* 0x000fe400078ec0ff */
[----:B------:R-:W-:-:S02]  /*e420*/  SHF.R.S32.HI R11, RZ, 0x5, R11 ;  /* 0x00000005ff0b7819 */ /* 0x000fc4000001140b */
[----:B------:R-:W-:Y:S01]  /*e430*/  LOP3.LUT R9, R9, 0x1ffffffe, RZ, 0xc0, !PT ;  /* 0x1ffffffe09097812 */ /* 0x000fe200078ec0ff */
[----:B------:R-:W-:Y:S01]  /*e440*/  IMAD.IADD R8, R12, 0x1, -R13 ;  /* 0x000000010c087824 */ /* 0x000fe200078e0a0d */
[----:B------:R-:W-:Y:S01]  /*e450*/  SHF.R.S32.HI R12, RZ, 0x1f, R19 ;  /* 0x0000001fff0c7819 */ /* 0x000fe20000011413 */
[----:B------:R-:W1:Y:S02]  /*e460*/  @P0 LDC R90, c[0x0][0xbf0] ;  /* 0x0002fc00ff5a0b82 */ /* 0x000e640000000800 */
[----:B------:R-:W-:Y:S02]  /*e470*/  IMAD R8, R11, 0x10, R8 ;  /* 0x000000100b087824 */ /* 0x000fe400078e0208 */
[----:B------:R-:W-:Y:S02]  /*e480*/  IMAD R10, R12, UR4, RZ ;  /* 0x000000040c0a7c24 */ /* 0x000fe4000f8e02ff */
[----:B------:R-:W-:Y:S02]  /*e490*/  IMAD.IADD R14, R14, 0x1, -R9 ;  /* 0x000000010e0e7824 */ /* 0x000fe400078e0a09 */
[----:B------:R-:W-:-:S02]  /*e4a0*/  IMAD R7, R7, 0x40, R8 ;  /* 0x0000004007077824 */ /* 0x000fc400078e0208 */
[----:B------:R-:W-:Y:S01]  /*e4b0*/  IMAD.WIDE.U32 R8, R19, UR4, RZ ;  /* 0x0000000413087c25 */ /* 0x000fe2000f8e00ff */
[----:B---3--:R-:W-:-:S03]  /*e4c0*/  USHF.R.S32.HI UR4, URZ, 0x1f, UR9 ;  /* 0x0000001f3f047899 */ /* 0x008fc60008011409 */
[----:B------:R-:W-:Y:S02]  /*e4d0*/  IMAD R13, R19, UR5, R10 ;  /* 0x00000005130d7c24 */ /* 0x000fe4000f8e020a */
[----:B------:R-:W-:Y:S02]  /*e4e0*/  IMAD R12, R12, UR6, RZ ;  /* 0x000000060c0c7c24 */ /* 0x000fe4000f8e02ff */
[----:B------:R-:W-:Y:S02]  /*e4f0*/  IMAD.IADD R9, R9, 0x1, R13 ;  /* 0x0000000109097824 */ /* 0x000fe400078e020d */
[----:B------:R-:W-:Y:S02]  /*e500*/  IMAD R13, R19, UR7, R12 ;  /* 0x00000007130d7c24 */ /* 0x000fe4000f8e020c */
[----:B------:R-:W-:Y:S02]  /*e510*/  IMAD R12, R14, 0x8, R7 ;  /* 0x000000080e0c7824 */ /* 0x000fe400078e0207 */
[----:B----4-:R-:W-:-:S02]  /*e520*/  IMAD R14, R72, UR4, RZ ;  /* 0x00000004480e7c24 */ /* 0x010fc4000f8e02ff */
[----:B--2---:R-:W-:Y:S02]  /*e530*/  IMAD R12, R20, 0x80, R12 ;  /* 0x00000080140c7824 */ /* 0x004fe400078e020c */
[C---:B------:R-:W-:Y:S01]  /*e540*/  IMAD.WIDE.U32 R10, R19.reuse, UR6, RZ ;  /* 0x00000006130a7c25 */ /* 0x040fe2000f8e00ff */
[----:B------:R-:W-:Y:S01]  /*e550*/  IADD3 R19, -R19, RZ, RZ ;  /* 0x000000ff13137210 */ /* 0x000fe20007ffe1ff */
[----:B------:R-:W-:Y:S02]  /*e560*/  ULDC.64 UR6, c[0x0][0xb48] ;  /* 0x0002d20000067ab9 */ /* 0x000fe40000000a00 */
[----:B------:R-:W-:Y:S02]  /*e570*/  IMAD R15, R73, UR9, R14 ;  /* 0x00000009490f7c24 */ /* 0x000fe4000f8e020e */
[----:B0-----:R-:W-:-:S04]  /*e580*/  @P0 IMAD.HI.U32 R14, R12, R17, RZ ;  /* 0x000000110c0e0227 */ /* 0x001fc800078e00ff */
[----:B------:R-:W-:Y:S02]  /*e590*/  IMAD.IADD R11, R11, 0x1, R13 ;  /* 0x000000010b0b7824 */ /* 0x000fe400078e020d */
[----:B------:R-:W-:Y:S01]  /*e5a0*/  IMAD.MOV.U32 R13, RZ, RZ, R12 ;  /* 0x000000ffff0d7224 */ /* 0x000fe200078e000c */
[----:B-----5:R-:W-:Y:S01]  /*e5b0*/  @P0 SHF.R.U32.HI R13, RZ, R23, R14 ;  /* 0x00000017ff0d0219 */ /* 0x020fe2000001160e */
[----:B-1----:R-:W-:Y:S01]  /*e5c0*/  IMAD R16, R74, UR4, RZ ;  /* 0x000000044a107c24 */ /* 0x002fe2000f8e02ff */
[----:B------:R-:W-:Y:S01]  /*e5d0*/  ULDC.64 UR4, c[0x0][0xbe0] ;  /* 0x0002f80000047ab9 */ /* 0x000fe20000000a00 */
[----:B------:R-:W-:Y:S02]  /*e5e0*/  IMAD R23, R18, R19, UR8 ;  /* 0x0000000812177e24 */ /* 0x000fe4000f8e0213 */
[----:B------:R-:W-:-:S04]  /*e5f0*/  IMAD.WIDE.U32 R8, R72, UR9, R8 ;  /* 0x0000000948087c25 */ /* 0x000fc8000f8e0008 */
[----:B------:R-:W-:Y:S01]  /*e600*/  IMAD R17, R75, UR9, R16 ;  /* 0x000000094b117c24 */ /* 0x000fe2000f8e0210 */
[----:B------:R-:W-:Y:S01]  /*e610*/  SHF.R.S32.HI R16, RZ, 0x1f, R23 ;  /* 0x0000001fff107819 */ /* 0x000fe20000011417 */
[----:B------:R-:W-:Y:S01]  /*e620*/  IMAD.WIDE.U32 R10, R74, UR9, R10 ;  /* 0x000000094a0a7c25 */ /* 0x000fe2000f8e000a */
[----:B------:R-:W-:-:S03]  /*e630*/  ULDC.64 UR8, c[0x0][0xb28] ;  /* 0x0002ca0000087ab9 */ /* 0x000fc60000000a00 */
[----:B------:R-:W-:Y:S02]  /*e640*/  IMAD.IADD R9, R9, 0x1, R15 ;  /* 0x0000000109097824 */ /* 0x000fe400078e020f */
[----:B------:R-:W-:-:S04]  /*e650*/  @P0 IMAD.HI.U32 R89, R12, R89, RZ ;  /* 0x000000590c590227 */ /* 0x000fc800078e00ff */
[----:B------:R-:W-:Y:S02]  /*e660*/  IMAD.IADD R11, R11, 0x1, R17 ;  /* 0x000000010b0b7824 */ /* 0x000fe400078e0211 */
[----:B------:R-:W-:Y:S02]  /*e670*/  IMAD R17, R16, UR6, RZ ;  /* 0x0000000610117c24 */ /* 0x000fe4000f8e02ff */
[----:B------:R-:W-:-:S04]  /*e680*/  IMAD.WIDE.U32 R8, R23, UR4, R8 ;  /* 0x0000000417087c25 */ /* 0x000fc8000f8e0008 */
[----:B------:R-:W-:Y:S01]  /*e690*/  IMAD.MOV.U32 R15, RZ, RZ, R12 ;  /* 0x000000ffff0f7224 */ /* 0x000fe200078e000c */
[----:B------:R-:W-:Y:S01]  /*e6a0*/  @P0 SHF.R.U32.HI R15, RZ, R90, R89 ;  /* 0x0000005aff0f0219 */ /* 0x000fe20000011659 */
[----:B------:R-:W-:Y:S01]  /*e6b0*/  IMAD R14, R16, UR4, RZ ;  /* 0x00000004100e7c24 */ /* 0x000fe2000f8e02ff */
[----:B------:R-:W-:Y:S01]  /*e6c0*/  IADD3 R8, P0, R13, R8, RZ ;  /* 0x000000080d087210 */ /* 0x000fe20007f1e0ff */
[C---:B------:R-:W-:Y:S01]  /*e6d0*/  IMAD R19, R23.reuse, UR7, R17 ;  /* 0x0000000717137c24 */ /* 0x040fe2000f8e0211 */
[--C-:B------:R-:W-:Y:S01]  /*e6e0*/  SHF.R.S32.HI R17, RZ, 0x1f, R13.reuse ;  /* 0x0000001fff117819 */ /* 0x100fe2000001140d */
[----:B------:R-:W-:Y:S02]  /*e6f0*/  IMAD.MOV R13, RZ, RZ, -R13 ;  /* 0x000000ffff0d7224 */ /* 0x000fe400078e0a0d */
[----:B------:R-:W-:Y:S01]  /*e700*/  IMAD R16, R23, UR5, R14 ;  /* 0x0000000517107c24 */ /* 0x000fe2000f8e020e */
[--C-:B------:R-:W-:Y:S01]  /*e710*/  SHF.R.S32.HI R14, RZ, 0x1f, R15.reuse ;  /* 0x0000001fff0e7819 */ /* 0x100fe2000001140f */
[----:B------:R-:W-:Y:S01]  /*e720*/  IMAD.MOV R18, RZ, RZ, -R15 ;  /* 0x000000ffff127224 */ /* 0x000fe200078e0a0f */
[----:B------:R-:W-:Y:S01]  /*e730*/  ULDC.64 UR4, c[0x0][0xb30] ;  /* 0x0002cc0000047ab9 */ /* 0x000fe20000000a00 */
[----:B------:R-:W-:Y:S01]  /*e740*/  IMAD R13, R21, R13, R12 ;  /* 0x0000000d150d7224 */ /* 0x000fe200078e020c */
[----:B------:R-:W-:Y:S01]  /*e750*/  IADD3.X R9, R17, R9, R16, P0, !PT ;  /* 0x0000000911097210 */ /* 0x000fe200007fe410 */
[----:B------:R-:W-:Y:S01]  /*e760*/  IMAD.WIDE.U32 R10, R23, UR6, R10 ;  /* 0x00000006170a7c25 */ /* 0x000fe2000f8e000a */
[----:B------:R-:W-:-:S03]  /*e770*/  ULDC.64 UR6, c[0x0][0xbc8] ;  /* 0x0002f20000067ab9 */ /* 0x000fc60000000a00 */
[----:B------:R-:W-:Y:S02]  /*e780*/  IMAD R14, R14, UR4, RZ ;  /* 0x000000040e0e7c24 */ /* 0x000fe4000f8e02ff */
[----:B------:R-:W-:Y:S01]  /*e790*/  IMAD R17, R21, R18, R12 ;  /* 0x0000001215117224 */ /* 0x000fe200078e020c */
[----:B------:R-:W-:Y:S01]  /*e7a0*/  SHF.R.S32.HI R12, RZ, 0x1f, R13 ;  /* 0x0000001fff0c7819 */ /* 0x000fe2000001140d */
[----:B------:R-:W-:Y:S02]  /*e7b0*/  IMAD.IADD R11, R11, 0x1, R19 ;  /* 0x000000010b0b7824 */ /* 0x000fe400078e0213 */
[C---:B------:R-:W-:Y:S01]  /*e7c0*/  IMAD R19, R15.reuse, UR5, R14 ;  /* 0x000000050f137c24 */ /* 0x040fe2000f8e020e */
[----:B------:R-:W-:Y:S01]  /*e7d0*/  SHF.R.S32.HI R14, RZ, 0x1f, R17 ;  /* 0x0000001fff0e7819 */ /* 0x000fe20000011411 */
[----:B------:R-:W-:Y:S01]  /*e7e0*/  IMAD.WIDE.U32 R10, R15, UR4, R10 ;  /* 0x000000040f0a7c25 */ /* 0x000fe2000f8e000a */
[----:B------:R-:W0:Y:S01]  /*e7f0*/  S2UR UR5, SR_CgaCtaId ;  /* 0x00000000000579c3 */ /* 0x000e220000008800 */
[----:B------:R-:W-:-:S02]  /*e800*/  UMOV UR4, 0x400 ;  /* 0x0000040000047882 */ /* 0x000fc40000000000 */
[----:B------:R-:W-:Y:S02]  /*e810*/  IMAD R12, R12, UR6, RZ ;  /* 0x000000060c0c7c24 */ /* 0x000fe4000f8e02ff */
[----:B------:R-:W-:Y:S02]  /*e820*/  IMAD.IADD R11, R11, 0x1, R19 ;  /* 0x000000010b0b7824 */ /* 0x000fe400078e0213 */
[----:B------:R-:W-:Y:S02]  /*e830*/  IMAD R14, R14, UR8, RZ ;  /* 0x000000080e0e7c24 */ /* 0x000fe4000f8e02ff */
[C---:B------:R-:W-:Y:S02]  /*e840*/  IMAD R15, R13.reuse, UR7, R12 ;  /* 0x000000070d0f7c24 */ /* 0x040fe4000f8e020c */
[----:B------:R-:W-:Y:S01]  /*e850*/  IMAD.WIDE.U32 R8, R13, UR6, R8 ;  /* 0x000000060d087c25 */ /* 0x000fe2000f8e0008 */
[----:B------:R-:W-:-:S03]  /*e860*/  ULDC.64 UR6, c[0x0][0xba8] ;  /* 0x0002ea0000067ab9 */ /* 0x000fc60000000a00 */
[C---:B------:R-:W-:Y:S01]  /*e870*/  IMAD R19, R17.reuse, UR9, R14 ;  /* 0x0000000911137c24 */ /* 0x040fe2000f8e020e */
[----:B------:R-:W-:Y:S01]  /*e880*/  LEA R12, P0, R8, UR6, 0x2 ;  /* 0x00000006080c7c11 */ /* 0x000fe2000f8010ff */
[----:B------:R-:W-:Y:S01]  /*e890*/  IMAD.WIDE.U32 R10, R17, UR8, R10 ;  /* 0x00000008110a7c25 */ /* 0x000fe2000f8e000a */
[----:B------:R-:W-:Y:S01]  /*e8a0*/  ULDC.64 UR8, c[0x0][0xb00] ;  /* 0x0002c00000087ab9 */ /* 0x000fe20000000a00 */
[----:B------:R-:W-:Y:S02]  /*e8b0*/  ULDC UR6, c[0x0][0xa88] ;  /* 0x0002a20000067ab9 */ /* 0x000fe40000000800 */
[----:B------:R-:W-:Y:S01]  /*e8c0*/  IMAD.IADD R13, R9, 0x1, R15 ;  /* 0x00000001090d7824 */ /* 0x000fe200078e020f */
[----:B------:R-:W-:Y:S01]  /*e8d0*/  LEA R72, P1, R10, UR8, 0x2 ;  /* 0x000000080a487c11 */ /* 0x000fe2000f8210ff */
[----:B------:R-:W-:Y:S01]  /*e8e0*/  IMAD.IADD R9, R11, 0x1, R19 ;  /* 0x000000010b097824 */ /* 0x000fe200078e0213 */
[----:B0-----:R-:W-:Y:S01]  /*e8f0*/  ULEA UR4, UR5, UR4, 0x18 ;  /* 0x0000000405047291 */ /* 0x001fe2000f8ec03f */
[----:B------:R-:W-:Y:S01]  /*e900*/  IMAD R7, R20, 0x80, R7 ;  /* 0x0000008014077824 */ /* 0x000fe200078e0207 */
[----:B------:R-:W-:Y:S01]  /*e910*/  LEA.HI.X R13, R8, UR7, R13, 0x2, P0 ;  /* 0x00000007080d7c11 */ /* 0x000fe200080f140d */
[----:B------:R-:W-:Y:S01]  /*e920*/  IMAD R20, R21, UR6, RZ ;  /* 0x0000000615147c24 */ /* 0x000fe2000f8e02ff */
[----:B------:R-:W-:Y:S01]  /*e930*/  LEA.HI.X R73, R10, UR9, R9, 0x2, P1 ;  /* 0x000000090a497c11 */ /* 0x000fe200088f1409 */
[----:B------:R-:W-:Y:S01]  /*e940*/  SHFL.IDX PT, R8, R12, RZ, 0x1c1f ;  /* 0x001c1fff0c087589 */ /* 0x000fe200000e0000 */
[----:B------:R-:W-:Y:S01]  /*e950*/  LOP3.LUT P0, RZ, R22, 0x3, RZ, 0xc0, !PT ;  /* 0x0000000316ff7812 */ /* 0x000fe2000780c0ff */
[C---:B------:R-:W-:Y:S01]  /*e960*/  VIADD R21, R7.reuse, 0x8 ;  /* 0x0000000807157836 */ /* 0x040fe20000000000 */
[----:B------:R-:W-:Y:S01]  /*e970*/  UIADD3 UR4, UR4, 0x2a820, URZ ;  /* 0x0002a82004047890 */ /* 0x000fe2000fffe03f */
[----:B------:R-:W0:Y:S01]  /*e980*/  SHFL.IDX PT, R9, R13, RZ, 0x1c1f ;  /* 0x001c1fff0d097589 */ /* 0x000e2200000e0000 */
[----:B------:R-:W-:-:S02]  /*e990*/  ISETP.GE.OR P1, PT, R7, R20, P0 ;  /* 0x000000140700720c */ /* 0x000fc40000726670 */
[-C--:B------:R-:W-:Y:S01]  /*e9a0*/  ISETP.GE.OR P0, PT, R21, R20.reuse, P0 ;  /* 0x000000141500720c */ /* 0x080fe20000706670 */
[----:B------:R-:W-:Y:S01]  /*e9b0*/  SHFL.IDX PT, R10, R12, 0x1, 0x1c1f ;  /* 0x003c1f000c0a7f89 */ /* 0x000fe200000e0000 */
[----:B------:R-:W-:Y:S01]  /*e9c0*/  UPRMT UR4, URZ, 0x654, UR4 ;  /* 0x000006543f047896 */ /* 0x000fe20008000004 */
[----:B------:R-:W-:Y:S02]  /*e9d0*/  ISETP.GE.AND P2, PT, R7, R20, PT ;  /* 0x000000140700720c */ /* 0x000fe40003f46270 */
[----:B------:R1:W2:Y:S04]  /*e9e0*/  SHFL.IDX PT, R11, R13, 0x1, 0x1c1f ;  /* 0x003c1f000d0b7f89 */ /* 0x0002a800000e0000 */
[----:B------:R3:W4:Y:S02]  /*e9f0*/  SHFL.IDX PT, R18, R72, RZ, 0x1c1f ;  /* 0x001c1fff48127589 */ /* 0x00072400000e0000 */
[----:B------:R-:W-:Y:S01]  /*ea00*/  SYNCS.ARRIVE.TRANS64.RED.A1T0 RZ, [UR4], RZ ;  /* 0x000000ffffff79a7 */ /* 0x000fe20008100404 */
[----:B-1----:R-:W-:Y:S01]  /*ea10*/  LOP3.LUT R13, R88, 0x7ffffffc, RZ, 0xc0, !PT ;  /* 0x7ffffffc580d7812 */ /* 0x002fe200078ec0ff */
[----:B------:R3:W1:Y:S04]  /*ea20*/  SHFL.IDX PT, R19, R73, RZ, 0x1c1f ;  /* 0x001c1fff49137589 */ /* 0x00066800000e0000 */
[----:B------:R-:W-:Y:S01]  /*ea30*/  IMAD.IADD R13, R22, 0x1, -R13 ;  /* 0x00000001160d7824 */ /* 0x000fe200078e0a0d */
[----:B0-----:R3:W-:Y:S03]  /*ea40*/  @!P1 ST.E desc[UR56][R8.64], R6 ;  /* 0x0000000608009985 */ /* 0x0017e6000c101938 */
[----:B------:R-:W-:Y:S01]  /*ea50*/  IMAD.SHL.U32 R23, R13, 0x2, RZ ;  /* 0x000000020d177824 */ /* 0x000fe200078e00ff */
[----:B--2---:R3:W-:Y:S01]  /*ea60*/  @!P0 ST.E desc[UR56][R10.64], R0 ;  /* 0x000000000a008985 */ /* 0x0047e2000c101938 */
[----:B------:R-:W-:Y:S05]  /*ea70*/  @P2 BRA `(.L_x_1057) ;  /* 0x0000000400782947 */ /* 0x000fea0003800000 */
[C---:B---3--:R-:W-:Y:S01]  /*ea80*/  VIADD R0, R23.reuse, 0x8 ;  /* 0x0000000817007836 */ /* 0x048fe20000000000 */
[----:B------:R-:W-:Y:S01]  /*ea90*/  ULDC UR4, c[0x0][0xac8] ;  /* 0x0002b20000047ab9 */ /* 0x000fe20000000800 */
[C---:B------:R-:W-:Y:S01]  /*eaa0*/  IADD3 R10, R23.reuse, 0x10, RZ ;  /* 0x00000010170a7810 */ /* 0x040fe20007ffe0ff */
        /* <DEDUP_REMOVED lines=8> */
[----:B------:R-:W-:Y:S01]  /*eb30*/  VIADD R15, R23, 0x40 ;  /* 0x00000040170f7836 */ /* 0x000fe20000000000 */
[----:B------:R-:W-:Y:S01]  /*eb40*/  ISETP.GE.AND P4, PT, R13, UR4, PT ;  /* 0x000000040d007c0c */ /* 0x000fe2000bf86270 */
[C---:B------:R-:W-:Y:S01]  /*eb50*/  VIADD R16, R23.reuse, 0x50 ;  /* 0x0000005017107836 */ /* 0x040fe20000000000 */
[----:B------:R-:W-:Y:S01]  /*eb60*/  ISETP.GE.AND P5, PT, R14, UR4, PT ;  /* 0x000000040e007c0c */ /* 0x000fe2000bfa6270 */
[----:B------:R-:W-:Y:S01]  /*eb70*/  VIADD R22, R23, 0x60 ;  /* 0x0000006017167836 */ /* 0x000fe20000000000 */
[----:B------:R-:W-:Y:S01]  /*eb80*/  ISETP.GE.AND P6, PT, R15, UR4, PT ;  /* 0x000000040f007c0c */ /* 0x000fe2000bfc6270 */
[----:B-1--4-:R-:W-:-:S02]  /*eb90*/  @!P2 IMAD.WIDE R6, R23, 0x4, R18 ;  /* 0x000000041706a825 */ /* 0x012fc400078e0212 */
[----:B------:R-:W-:Y:S02]  /*eba0*/  @!P3 LEA.HI R0, R0, R0, RZ, 0x1 ;  /* 0x000000000000b211 */ /* 0x000fe400078f08ff */
[----:B------:R-:W-:Y:S01]  /*ebb0*/  @!P0 LEA.HI R10, R10, R10, RZ, 0x1 ;  /* 0x0000000a0a0a8211 */ /* 0x000fe200078f08ff */
[----:B------:R0:W-:Y:S01]  /*ebc0*/  @!P2 ST.E.64 desc[UR56][R6.64], R24 ;  /* 0x000000180600a985 */ /* 0x0001e2000c101b38 */
[----:B------:R-:W-:Y:S01]  /*ebd0*/  @!P3 LOP3.LUT R9, R0, 0xfffffffe, RZ, 0xc0, !PT ;  /* 0xfffffffe0009b812 */ /* 0x000fe200078ec0ff */
[----:B------:R-:W-:Y:S01]  /*ebe0*/  VIADD R0, R23, 0x20 ;  /* 0x0000002017007836 */ /* 0x000fe20000000000 */
[----:B------:R-:W-:Y:S02]  /*ebf0*/  @!P1 LEA.HI R11, R11, R11, RZ, 0x1 ;  /* 0x0000000b0b0b9211 */ /* 0x000fe400078f08ff */
[----:B------:R-:W-:Y:S01]  /*ec00*/  @!P5 LEA.HI R14, R14, R14, RZ, 0x1 ;  /* 0x0000000e0e0ed211 */ /* 0x000fe200078f08ff */
[----:B------:R-:W-:Y:S01]  /*ec10*/  @!P3 IMAD.WIDE R8, R9, 0x4, R18 ;  /* 0x000000040908b825 */ /* 0x000fe200078e0212 */
[----:B------:R-:W-:-:S02]  /*ec20*/  ISETP.GE.AND P2, PT, R0, UR4, PT ;  /* 0x0000000400007c0c */ /* 0x000fc4000bf46270 */
[----:B------:R-:W-:Y:S02]  /*ec30*/  @!P5 LOP3.LUT R17, R14, 0xfffffffe, RZ, 0xc0, !PT ;  /* 0xfffffffe0e11d812 */ /* 0x000fe400078ec0ff */
[----:B------:R1:W-:Y:S01]  /*ec40*/  @!P3 ST.E.64 desc[UR56][R8.64], R28 ;  /* 0x0000001c0800b985 */ /* 0x0003e2000c101b38 */
[----:B------:R-:W-:Y:S02]  /*ec50*/  ISETP.GE.AND P3, PT, R12, UR4, PT ;  /* 0x000000040c007c0c */ /* 0x000fe4000bf66270 */
[----:B0-----:R-:W-:Y:S02]  /*ec60*/  @!P0 LOP3.LUT R7, R10, 0xfffffffe, RZ, 0xc0, !PT ;  /* 0xfffffffe0a078812 */ /* 0x001fe400078ec0ff */
[----:B------:R-:W-:-:S03]  /*ec70*/  @!P4 LEA.HI R10, R13, R13, RZ, 0x1 ;  /* 0x0000000d0d0ac211 */ /* 0x000fc600078f08ff */
[----:B------:R-:W-:Y:S01]  /*ec80*/  @!P0 IMAD.WIDE R6, R7, 0x4, R18 ;  /* 0x0000000407068825 */ /* 0x000fe200078e0212 */
[----:B------:R-:W-:-:S04]  /*ec90*/  @!P2 LEA.HI R0, R0, R0, RZ, 0x1 ;  /* 0x000000000000a211 */ /* 0x000fc800078f08ff */
[----:B------:R0:W-:Y:S01]  /*eca0*/  @!P0 ST.E.64 desc[UR56][R6.64], R32 ;  /* 0x0000002006008985 */ /* 0x0001e2000c101b38 */
[----:B------:R-:W-:Y:S02]  /*ecb0*/  @!P3 LEA.HI R12, R12, R12, RZ, 0x1 ;  /* 0x0000000c0c0cb211 */ /* 0x000fe400078f08ff */
[----:B-1----:R-:W-:Y:S02]  /*ecc0*/  @!P1 LOP3.LUT R9, R11, 0xfffffffe, RZ, 0xc0, !PT ;  /* 0xfffffffe0b099812 */ /* 0x002fe400078ec0ff */
[----:B------:R-:W-:Y:S02]  /*ecd0*/  @!P2 LOP3.LUT R11, R0, 0xfffffffe, RZ, 0xc0, !PT ;  /* 0xfffffffe000ba812 */ /* 0x000fe400078ec0ff */
        /* <DEDUP_REMOVED lines=8> */
[----:B0-----:R-:W-:-:S02]  /*ed60*/  @!P3 IMAD.WIDE R6, R13, 0x4, R18 ;  /* 0x000000040d06b825 */ /* 0x001fc400078e0212 */
[----:B------:R0:W-:Y:S02]  /*ed70*/  @!P2 ST.E.64 desc[UR56][R10.64], R40 ;  /* 0x000000280a00a985 */ /* 0x0001e4000c101b38 */
[----:B------:R-:W-:Y:S02]  /*ed80*/  VIADD R0, R23, 0x48 ;  /* 0x0000004817007836 */ /* 0x000fe40000000000 */
[--C-:B------:R-:W-:Y:S01]  /*ed90*/  @!P5 IMAD.WIDE R12, R17, 0x4, R18.reuse ;  /* 0x00000004110cd825 */ /* 0x100fe200078e0212 */
[----:B------:R2:W-:Y:S01]  /*eda0*/  @!P3 ST.E.64 desc[UR56][R6.64], R44 ;  /* 0x0000002c0600b985 */ /* 0x0005e2000c101b38 */
[----:B------:R-:W-:Y:S02]  /*edb0*/  ISETP.GE.AND P3, PT, R22, UR4, PT ;  /* 0x0000000416007c0c */ /* 0x000fe4000bf66270 */
[----:B------:R-:W-:Y:S01]  /*edc0*/  VIADD R17, R23, 0x58 ;  /* 0x0000005817117836 */ /* 0x000fe20000000000 */
[----:B------:R-:W-:Y:S01]  /*edd0*/  ISETP.GE.AND P0, PT, R0, UR4, PT ;  /* 0x0000000400007c0c */ /* 0x000fe2000bf06270 */
[----:B-1----:R-:W-:Y:S01]  /*ede0*/  @!P4 IMAD.WIDE R8, R15, 0x4, R18 ;  /* 0x000000040f08c825 */ /* 0x002fe200078e0212 */
[----:B------:R-:W-:-:S02]  /*edf0*/  @!P1 LEA.HI R16, R16, R16, RZ, 0x1 ;  /* 0x0000001010109211 */ /* 0x000fc400078f08ff */
[----:B------:R-:W-:Y:S01]  /*ee00*/  ISETP.GE.AND P2, PT, R17, UR4, PT ;  /* 0x0000000411007c0c */ /* 0x000fe2000bf46270 */
[----:B------:R-:W-:Y:S01]  /*ee10*/  @!P6 IMAD.WIDE R14, R25, 0x4, R18 ;  /* 0x00000004190ee825 */ /* 0x000fe200078e0212 */
[----:B------:R1:W-:Y:S03]  /*ee20*/  @!P4 ST.E.64 desc[UR56][R8.64], R48 ;  /* 0x000000300800c985 */ /* 0x0003e6000c101b38 */
[C---:B0-----:R-:W-:Y:S01]  /*ee30*/  VIADD R10, R23.reuse, 0x68 ;  /* 0x00000068170a7836 */ /* 0x041fe20000000000 */
[----:B------:R0:W-:Y:S01]  /*ee40*/  @!P5 ST.E.64 desc[UR56][R12.64], R52 ;  /* 0x000000340c00d985 */ /* 0x0001e2000c101b38 */
[C---:B--2---:R-:W-:Y:S01]  /*ee50*/  VIADD R7, R23.reuse, 0x78 ;  /* 0x0000007817077836 */ /* 0x044fe20000000000 */
[----:B------:R-:W-:Y:S01]  /*ee60*/  @!P3 LEA.HI R22, R22, R22, RZ, 0x1 ;  /* 0x000000161616b211 */ /* 0x000fe200078f08ff */
[----:B------:R-:W-:Y:S01]  /*ee70*/  VIADD R11, R23, 0x70 ;  /* 0x00000070170b7836 */ /* 0x000fe20000000000 */
[----:B------:R2:W-:Y:S01]  /*ee80*/  @!P6 ST.E.64 desc[UR56][R14.64], R56 ;  /* 0x000000380e00e985 */ /* 0x0005e2000c101b38 */
[----:B------:R-:W-:-:S02]  /*ee90*/  ISETP.GE.AND P4, PT, R10, UR4, PT ;  /* 0x000000040a007c0c */ /* 0x000fc4000bf86270 */
[----:B------:R-:W-:Y:S02]  /*eea0*/  ISETP.GE.AND P6, PT, R7, UR4, PT ;  /* 0x0000000407007c0c */ /* 0x000fe4000bfc6270 */
[----:B------:R-:W-:Y:S02]  /*eeb0*/  ISETP.GE.AND P5, PT, R11, UR4, PT ;  /* 0x000000040b007c0c */ /* 0x000fe4000bfa6270 */
[----:B------:R-:W-:Y:S02]  /*eec0*/  @!P0 LEA.HI R0, R0, R0, RZ, 0x1 ;  /* 0x0000000000008211 */ /* 0x000fe400078f08ff */
[----:B------:R-:W-:Y:S02]  /*eed0*/  @!P2 LEA.HI R17, R17, R17, RZ, 0x1 ;  /* 0x000000111111a211 */ /* 0x000fe400078f08ff */
[----:B-1----:R-:W-:Y:S02]  /*eee0*/  @!P1 LOP3.LUT R9, R16, 0xfffffffe, RZ, 0xc0, !PT ;  /* 0xfffffffe10099812 */ /* 0x002fe400078ec0ff */
[----:B0-----:R-:W-:-:S02]  /*eef0*/  @!P3 LOP3.LUT R13, R22, 0xfffffffe, RZ, 0xc0, !PT ;  /* 0xfffffffe160db812 */ /* 0x001fc400078ec0ff */
[----:B------:R-:W-:Y:S02]  /*ef00*/  @!P4 LEA.HI R10, R10, R10, RZ, 0x1 ;  /* 0x0000000a0a0ac211 */ /* 0x000fe400078f08ff */
[----:B------:R-:W-:Y:S01]  /*ef10*/  @!P6 LEA.HI R8, R7, R7, RZ, 0x1 ;  /* 0x000000070708e211 */ /* 0x000fe200078f08ff */
[----:B------:R-:W-:Y:S01]  /*ef20*/  @!P3 IMAD.WIDE R12, R13, 0x4, R18 ;  /* 0x000000040d0cb825 */ /* 0x000fe200078e0212 */
[----:B------:R-:W-:Y:S02]  /*ef30*/  @!P5 LEA.HI R6, R11, R11, RZ, 0x1 ;  /* 0x0000000b0b06d211 */ /* 0x000fe400078f08ff */
[----:B------:R-:W-:Y:S02]  /*ef40*/  @!P0 LOP3.LUT R7, R0, 0xfffffffe, RZ, 0xc0, !PT ;  /* 0xfffffffe00078812 */ /* 0x000fe400078ec0ff */
[----:B------:R-:W-:Y:S02]  /*ef50*/  @!P2 LOP3.LUT R11, R17, 0xfffffffe, RZ, 0xc0, !PT ;  /* 0xfffffffe110ba812 */ /* 0x000fe400078ec0ff */
[----:B--2---:R-:W-:-:S02]  /*ef60*/  @!P4 LOP3.LUT R15, R10, 0xfffffffe, RZ, 0xc0, !PT ;  /* 0xfffffffe0a0fc812 */ /* 0x004fc400078ec0ff */
[----:B------:R-:W-:Y:S01]  /*ef70*/  @!P5 LOP3.LUT R17, R6, 0xfffffffe, RZ, 0xc0, !PT ;  /* 0xfffffffe0611d812 */ /* 0x000fe200078ec0ff */
[----:B------:R-:W-:Y:S01]  /*ef80*/  @!P0 IMAD.WIDE R6, R7, 0x4, R18 ;  /* 0x0000000407068825 */ /* 0x000fe200078e0212 */
[----:B------:R-:W-:-:S03]  /*ef90*/  @!P6 LOP3.LUT R25, R8, 0xfffffffe, RZ, 0xc0, !PT ;  /* 0xfffffffe0819e812 */ /* 0x000fc600078ec0ff */
        /* <DEDUP_REMOVED lines=12> */
.L_x_1057:
[----:B------:R-:W-:Y:S05]  /*f060*/  BSYNC B0 ;  /* 0x0000000000007941 */ /* 0x000fea0003800000 */
.L_x_1056:
[----:B------:R-:W-:Y:S01]  /*f070*/  ISETP.GE.AND P0, PT, R21, R20, PT ;  /* 0x000000141500720c */ /* 0x000fe20003f06270 */
[----:B0-----:R0:W2:Y:S04]  /*f080*/  SHFL.IDX PT, R15, R73, 0x1, 0x1c1f ;  /* 0x003c1f00490f7f89 */ /* 0x0010a800000e0000 */
[----:B------:R0:W0:Y:S08]  /*f090*/  SHFL.IDX PT, R14, R72, 0x1, 0x1c1f ;  /* 0x003c1f00480e7f89 */ /* 0x00003000000e0000 */
[----:B------:R-:W-:Y:S05]  /*f0a0*/  @P0 BRA `(.L_x_968) ;  /* 0x0000004400e00947 */ /* 0x000fea0003800000 */
[----:B------:R-:W-:Y:S01]  /*f0b0*/  ULDC UR4, c[0x0][0xac8] ;  /* 0x0002b20000047ab9 */ /* 0x000fe20000000800 */
[C---:B---3--:R-:W-:Y:S01]  /*f0c0*/  VIADD R0, R23.reuse, 0x8 ;  /* 0x0000000817007836 */ /* 0x048fe20000000000 */
[C---:B------:R-:W-:Y:S01]  /*f0d0*/  ISETP.GE.AND P0, PT, R23.reuse, UR4, PT ;  /* 0x0000000417007c0c */ /* 0x040fe2000bf06270 */
[C---:B------:R-:W-:Y:S01]  /*f0e0*/  VIADD R6, R23.reuse, 0x10 ;  /* 0x0000001017067836 */ /* 0x040fe20000000000 */
[C---:B------:R-:W-:Y:S01]  /*f0f0*/  IADD3 R8, R23.reuse, 0x18, RZ ;  /* 0x0000001817087810 */ /* 0x040fe20007ffe0ff */
[C---:B------:R-:W-:Y:S01]  /*f100*/  VIADD R10, R23.reuse, 0x20 ;  /* 0x00000020170a7836 */ /* 0x040fe20000000000 */
[----:B------:R-:W-:Y:S01]  /*f110*/  ISETP.GE.AND P5, PT, R0, UR4, PT ;  /* 0x0000000400007c0c */ /* 0x000fe2000bfa6270 */
[C---:B------:R-:W-:Y:S01]  /*f120*/  VIADD R11, R23.reuse, 0x28 ;  /* 0x00000028170b7836 */ /* 0x040fe20000000000 */
[----:B------:R-:W-:Y:S01]  /*f130*/  ISETP.GE.AND P6, PT, R6, UR4, PT ;  /* 0x0000000406007c0c */ /* 0x000fe2000bfc6270 */
[C---:B------:R-:W-:Y:S01]  /*f140*/  VIADD R12, R23.reuse, 0x30 ;  /* 0x00000030170c7836 */ /* 0x040fe20000000000 */
[----:B------:R-:W-:Y:S01]  /*f150*/  ISETP.GE.AND P4, PT, R10, UR4, PT ;  /* 0x000000040a007c0c */ /* 0x000fe2000bf86270 */
[----:B------:R-:W-:Y:S01]  /*f160*/  VIADD R13, R23, 0x38 ;  /* 0x00000038170d7836 */ /* 0x000fe20000000000 */
[----:B------:R-:W-:Y:S01]  /*f170*/  ISETP.GE.AND P3, PT, R11, UR4, PT ;  /* 0x000000040b007c0c */ /* 0x000fe2000bf66270 */
[C---:B----4-:R-:W-:Y:S01]  /*f180*/  VIADD R18, R23.reuse, 0x40 ;  /* 0x0000004017127836 */ /* 0x050fe20000000000 */
[----:B------:R-:W-:Y:S01]  /*f190*/  ISETP.GE.AND P2, PT, R12, UR4, PT ;  /* 0x000000040c007c0c */ /* 0x000fe2000bf46270 */
[----:B0-2---:R-:W-:Y:S01]  /*f1a0*/  @!P0 IMAD.WIDE R2, R23, 0x4, R14 ;  /* 0x0000000417028825 */ /* 0x005fe200078e020e */
[----:B------:R-:W-:-:S03]  /*f1b0*/  ISETP.GE.AND P1, PT, R13, UR4, PT ;  /* 0x000000040d007c0c */ /* 0x000fc6000bf26270 */
[----:B------:R-:W-:Y:S01]  /*f1c0*/  @!P5 LEA.HI R0, R0, R0, RZ, 0x1 ;  /* 0x000000000000d211 */ /* 0x000fe200078f08ff */
[----:B------:R0:W-:Y:S01]  /*f1d0*/  @!P0 ST.E.64 desc[UR56][R2.64], R26 ;  /* 0x0000001a02008985 */ /* 0x0001e2000c101b38 */
[----:B------:R-:W-:Y:S01]  /*f1e0*/  ISETP.GE.AND P0, PT, R8, UR4, PT ;  /* 0x0000000408007c0c */ /* 0x000fe2000bf06270 */
[C---:B------:R-:W-:Y:S01]  /*f1f0*/  VIADD R20, R23.reuse, 0x48 ;  /* 0x0000004817147836 */ /* 0x040fe20000000000 */
[----:B------:R-:W-:Y:S01]  /*f200*/  @!P6 LEA.HI R6, R6, R6, RZ, 0x1 ;  /* 0x000000060606e211 */ /* 0x000fe200078f08ff */
[----:B------:R-:W-:Y:S01]  /*f210*/  VIADD R21, R23, 0x70 ;  /* 0x0000007017157836 */ /* 0x000fe20000000000 */
[----:B------:R-:W-:Y:S02]  /*f220*/  @!P5 LOP3.LUT R7, R0, 0xfffffffe, RZ, 0xc0, !PT ;  /* 0xfffffffe0007d812 */ /* 0x000fe400078ec0ff */
[----:B------:R-:W-:Y:S02]  /*f230*/  @!P6 LOP3.LUT R9, R6, 0xfffffffe, RZ, 0xc0, !PT ;  /* 0xfffffffe0609e812 */ /* 0x000fe400078ec0ff */
[----:B------:R-:W-:-:S02]  /*f240*/  @!P4 LEA.HI R10, R10, R10, RZ, 0x1 ;  /* 0x0000000a0a0ac211 */ /* 0x000fc400078f08ff */
[----:B------:R-:W-:Y:S02]  /*f250*/  @!P3 LEA.HI R0, R11, R11, RZ, 0x1 ;  /* 0x0000000b0b00b211 */ /* 0x000fe400078f08ff */
[----:B------:R-:W-:Y:S01]  /*f260*/  @!P2 LEA.HI R12, R12, R12, RZ, 0x1 ;  /* 0x0000000c0c0ca211 */ /* 0x000fe200078f08ff */
[--C-:B0-----:R-:W-:Y:S01]  /*f270*/  @!P5 IMAD.WIDE R2, R7, 0x4, R14.reuse ;  /* 0x000000040702d825 */ /* 0x101fe200078e020e */
[----:B------:R-:W-:Y:S02]  /*f280*/  @!P0 LEA.HI R8, R8, R8, RZ, 0x1 ;  /* 0x0000000808088211 */ /* 0x000fe400078f08ff */
[----:B------:R-:W-:Y:S01]  /*f290*/  @!P1 LEA.HI R16, R13, R13, RZ, 0x1 ;  /* 0x0000000d0d109211 */ /* 0x000fe200078f08ff */
[----:B------:R-:W-:Y:S01]  /*f2a0*/  @!P6 IMAD.WIDE R6, R9, 0x4, R14 ;  /* 0x000000040906e825 */ /* 0x000fe200078e020e */
[----:B------:R-:W-:Y:S01]  /*f2b0*/  @!P0 LOP3.LUT R9, R8, 0xfffffffe, RZ, 0xc0, !PT ;  /* 0xfffffffe08098812 */ /* 0x000fe200078ec0ff */
[----:B------:R0:W-:Y:S01]  /*f2c0*/  @!P5 ST.E.64 desc[UR56][R2.64], R30 ;  /* 0x0000001e0200d985 */ /* 0x0001e2000c101b38 */
[----:B------:R-:W-:-:S02]  /*f2d0*/  @!P4 LOP3.LUT R11, R10, 0xfffffffe, RZ, 0xc0, !PT ;  /* 0xfffffffe0a0bc812 */ /* 0x000fc400078ec0ff */
[----:B------:R-:W-:Y:S01]  /*f2e0*/  @!P3 LOP3.LUT R13, R0, 0xfffffffe, RZ, 0xc0, !PT ;  /* 0xfffffffe000db812 */ /* 0x000fe200078ec0ff */
[----:B------:R2:W-:Y:S01]  /*f2f0*/  @!P6 ST.E.64 desc[UR56][R6.64], R34 ;  /* 0x000000220600e985 */ /* 0x0005e2000c101b38 */
[----:B------:R-:W-:Y:S01]  /*f300*/  @!P2 LOP3.LUT R17, R12, 0xfffffffe, RZ, 0xc0, !PT ;  /* 0xfffffffe0c11a812 */ /* 0x000fe200078ec0ff */
[C---:B------:R-:W-:Y:S01]  /*f310*/  VIADD R0, R23.reuse, 0x50 ;  /* 0x0000005017007836 */ /* 0x040fe20000000000 */
[----:B-1----:R-:W-:Y:S01]  /*f320*/  @!P1 LOP3.LUT R19, R16, 0xfffffffe, RZ, 0xc0, !PT ;  /* 0xfffffffe10139812 */ /* 0x002fe200078ec0ff */
[----:B------:R-:W-:Y:S01]  /*f330*/  VIADD R16, R23, 0x58 ;  /* 0x0000005817107836 */ /* 0x000fe20000000000 */
[----:B------:R-:W-:Y:S02]  /*f340*/  ISETP.GE.AND P5, PT, R18, UR4, PT ;  /* 0x0000000412007c0c */ /* 0x000fe4000bfa6270 */
[----:B------:R-:W-:Y:S01]  /*f350*/  ISETP.GE.AND P6, PT, R20, UR4, PT ;  /* 0x0000000414007c0c */ /* 0x000fe2000bfc6270 */
[----:B0-----:R-:W-:-:S04]  /*f360*/  @!P0 IMAD.WIDE R2, R9, 0x4, R14 ;  /* 0x0000000409028825 */ /* 0x001fc800078e020e */
[--C-:B--2---:R-:W-:Y:S01]  /*f370*/  @!P4 IMAD.WIDE R6, R11, 0x4, R14.reuse ;  /* 0x000000040b06c825 */ /* 0x104fe200078e020e */
        /* <DEDUP_REMOVED lines=10> */
[----:B------:R-:W-:Y:S02]  /*f420*/  @!P6 LEA.HI R20, R20, R20, RZ, 0x1 ;  /* 0x000000141414e211 */ /* 0x000fe400078f08ff */
[C---:B------:R-:W-:Y:S01]  /*f430*/  VIADD R17, R23.reuse, 0x60 ;  /* 0x0000006017117836 */ /* 0x040fe20000000000 */
[----:B------:R4:W-:Y:S01]  /*f440*/  @!P1 ST.E.64 desc[UR56][R12.64], R54 ;  /* 0x000000360c009985 */ /* 0x0009e2000c101b38 */
[C---:B------:R-:W-:Y:S01]  /*f450*/  VIADD R19, R23.reuse, 0x68 ;  /* 0x0000006817137836 */ /* 0x040fe20000000000 */
[----:B------:R-:W-:Y:S01]  /*f460*/  ISETP.GE.AND P1, PT, R16, UR4, PT ;  /* 0x0000000410007c0c */ /* 0x000fe2000bf26270 */
[----:B------:R-:W-:Y:S01]  /*f470*/  VIADD R23, R23, 0x78 ;  /* 0x0000007817177836 */ /* 0x000fe20000000000 */
[----:B------:R-:W-:Y:S02]  /*f480*/  ISETP.GE.AND P2, PT, R17, UR4, PT ;  /* 0x0000000411007c0c */ /* 0x000fe4000bf46270 */
[----:B------:R-:W-:-:S02]  /*f490*/  ISETP.GE.AND P3, PT, R19, UR4, PT ;  /* 0x0000000413007c0c */ /* 0x000fc4000bf66270 */
        /* <DEDUP_REMOVED lines=33> */
.L_x_1055:
[----:B------:R-:W0:Y:S02]  /*f6b0*/  S2R R0, SR_TID.X ;  /* 0x0000000000007919 */ /* 0x000e240000002100 */
[----:B0-----:R-:W-:-:S05]  /*f6c0*/  VIADD R2, R0, 0xffffff80 ;  /* 0xffffff8000027836 */ /* 0x001fca0000000000 */
        /* <DEDUP_REMOVED lines=13> */
[----:B------:R-:W-:Y:S02]  /*f7a0*/  ULDC.64 UR6, c[0x0][0xbd0] ;  /* 0x0002f40000067ab9 */ /* 0x000fe40000000a00 */
[----:B------:R-:W-:-:S04]  /*f7b0*/  IMAD.WIDE.U32 R2, R19, UR6, RZ ;  /* 0x0000000613027c25 */ /* 0x000fc8000f8e00ff */
[----:B------:R-:W1:Y:S01]  /*f7c0*/  LDC.64 R10, c[0x0][0xbd8] ;  /* 0x0002f600ff0a7b82 */ /* 0x000e620000000a00 */
[----:B------:R-:W-:-:S04]  /*f7d0*/  IMAD R4, R4, UR6, RZ ;  /* 0x0000000604047c24 */ /* 0x000fc8000f8e02ff */
[C---:B------:R-:W-:Y:S01]  /*f7e0*/  IMAD R5, R19.reuse, UR7, R4 ;  /* 0x0000000713057c24 */ /* 0x040fe2000f8e0204 */
[----:B------:R-:W-:Y:S02]  /*f7f0*/  IADD3 R19, -R19, RZ, RZ ;  /* 0x000000ff13137210 */ /* 0x000fe40007ffe1ff */
        /* <DEDUP_REMOVED lines=15> */
[----:B0-----:R-:W-:Y:S02]  /*f8f0*/  @P0 SHF.R.U32.HI R5, RZ, R9, R4 ;  /* 0x00000009ff050219 */ /* 0x001fe40000011604 */
[----:B------:R-:W-:Y:S02]  /*f900*/  SHF.R.S32.HI R4, RZ, 0x1f, R19 ;  /* 0x0000001fff047819 */ /* 0x000fe40000011413 */
[--C-:B------:R-:W-:Y:S01]  /*f910*/  SHF.R.S32.HI R9, RZ, 0x1f, R5.reuse ;  /* 0x0000001fff097819 */ /* 0x100fe20000011405 */
[----:B------:R-:W-:Y:S01]  /*f920*/  IMAD.MOV R7, RZ, RZ, -R5 ;  /* 0x000000ffff077224 */ /* 0x000fe200078e0a05 */
[----:B------:R-:W-:Y:S01]  /*f930*/  IADD3 R2, P0, R5, R2, RZ ;  /* 0x0000000205027210 */ /* 0x000fe20007f1e0ff */
[----:B------:R-:W-:Y:S02]  /*f940*/  IMAD R4, R4, UR4, RZ ;  /* 0x0000000404047c24 */ /* 0x000fe4000f8e02ff */
[----:B------:R-:W-:-:S02]  /*f950*/  IMAD R7, R6, R7, R0 ;  /* 0x0000000706077224 */ /* 0x000fc400078e0200 */
[----:B------:R-:W-:Y:S01]  /*f960*/  IMAD R4, R19, UR5, R4 ;  /* 0x0000000513047c24 */ /* 0x000fe2000f8e0204 */
[----:B------:R-:W-:Y:S02]  /*f970*/  ULDC.64 UR4, c[0x0][0xbc8] ;  /* 0x0002f20000047ab9 */ /* 0x000fe40000000a00 */
[----:B------:R-:W-:Y:S02]  /*f980*/  SHF.R.S32.HI R0, RZ, 0x1f, R7 ;  /* 0x0000001fff007819 */ /* 0x000fe40000011407 */
[----:B------:R-:W-:-:S03]  /*f990*/  IADD3.X R3, R9, R3, R4, P0, !PT ;  /* 0x0000000309037210 */ /* 0x000fc600007fe404 */
[----:B------:R-:W-:Y:S02]  /*f9a0*/  IMAD R0, R0, UR4, RZ ;  /* 0x0000000400007c24 */ /* 0x000fe4000f8e02ff */
[----:B------:R-:W-:-:S04]  /*f9b0*/  IMAD.WIDE.U32 R2, R7, UR4, R2 ;  /* 0x0000000407027c25 */ /* 0x000fc8000f8e0002 */
[----:B------:R-:W-:Y:S01]  /*f9c0*/  IMAD R5, R7, UR5, R0 ;  /* 0x0000000507057c24 */ /* 0x000fe2000f8e0200 */
[----:B------:R-:W-:Y:S02]  /*f9d0*/  ULDC.64 UR4, c[0x0][0xba8] ;  /* 0x0002ea0000047ab9 */ /* 0x000fe40000000a00 */
[----:B------:R-:W-:Y:S01]  /*f9e0*/  LEA R4, P0, R2, UR4, 0x2 ;  /* 0x0000000402047c11 */ /* 0x000fe2000f8010ff */
[----:B------:R-:W-:-:S05]  /*f9f0*/  IMAD.IADD R3, R3, 0x1, R5 ;  /* 0x0000000103037824 */ /* 0x000fca00078e0205 */
[----:B------:R-:W-:Y:S01]  /*fa00*/  LEA.HI.X R5, R2, UR5, R3, 0x2, P0 ;  /* 0x0000000502057c11 */ /* 0x000fe200080f1403 */
[----:B------:R-:W-:-:S05]  /*fa10*/  IMAD.MOV.U32 R3, RZ, RZ, -0x800000 ;  /* 0xff800000ff037424 */ /* 0x000fca00078e00ff */
[----:B------:R0:W-:Y:S01]  /*fa20*/  STG.E desc[UR56][R4.64], R3 ;  /* 0x0000000304007986 */ /* 0x0001e2000c101938 */
[----:B------:R-:W-:Y:S05]  /*fa30*/  BRA `(.L_x_968) ;  /* 0x0000003c007c7947 */ /* 0x000fea0003800000 */
.L_x_966:
[----:B------:R-:W-:-:S08]  /*fa40*/  NOP ;  /* 0x0000000000007918 */ /* 0x000fd00000000000 */
[----:B0-----:R-:W0:-:S00]  /*fa50*/  USETMAXREG.DEALLOC.CTAPOOL 0x28 ;  /* 0x00000028000079c8 */ /* 0x001e0000080e0500 */
        /* <DEDUP_REMOVED lines=16> */
.L_x_1058:
[----:B------:R-:W-:Y:S01]  /*fb60*/  ULDC UR7, c[0x0][0xc50] ;  /* 0x0003140000077ab9 */ /* 0x000fe20000000800 */
[----:B------:R-:W-:Y:S01]  /*fb70*/  UMOV UR39, UR6 ;  /* 0x0000000600277c82 */ /* 0x000fe20008000000 */
[----:B------:R-:W-:-:S11]  /*fb80*/  UISETP.NE.AND UP0, UPT, UR7, 0x1, UPT ;  /* 0x000000010700788c */ /* 0x000fd6000bf05270 */
[----:B------:R-:W-:Y:S01]  /*fb90*/  @UP0 ULDC UR4, c[0x0][0xc54] ;  /* 0x0003150000040ab9 */ /* 0x000fe20000000800 */
[----:B------:R-:W-:Y:S01]  /*fba0*/  @UP0 ULDC UR8, c[0x0][0xc58] ;  /* 0x0003160000080ab9 */ /* 0x000fe20000000800 */
[----:B------:R-:W-:-:S04]  /*fbb0*/  UIMAD.WIDE.U32 UR4, UR6, UR4, URZ ;  /* 0x00000004060472a5 */ /* 0x000fc8000f8e003f */
[----:B------:R-:W-:-:S12]  /*fbc0*/  @UP0 USHF.R.U32.HI UR39, URZ, UR8, UR5 ;  /* 0x000000083f270299 */ /* 0x000fd80008011605 */
.L_x_1059:
[----:B------:R-:W-:Y:S01]  /*fbd0*/  ISETP.GE.AND P0, PT, R28, RZ, PT ;  /* 0x000000ff1c00720c */ /* 0x000fe20003f06270 */
[----:B------:R-:W-:Y:S01]  /*fbe0*/  UIADD3 UR45, -UR39, URZ, URZ ;  /* 0x0000003f272d7290 */ /* 0x000fe2000fffe13f */
[----:B------:R-:W-:Y:S02]  /*fbf0*/  IMAD.MOV.U32 R24, RZ, RZ, 0x1 ;  /* 0x00000001ff187424 */ /* 0x000fe400078e00ff */
[----:B------:R-:W-:Y:S01]  /*fc00*/  IMAD.MOV.U32 R0, RZ, RZ, RZ ;  /* 0x000000ffff007224 */ /* 0x000fe200078e00ff */
[----:B------:R-:W-:Y:S01]  /*fc10*/  UIMAD UR45, UR7, UR45, UR6 ;  /* 0x0000002d072d72a4 */ /* 0x000fe2000f8e0206 */
[----:B------:R-:W-:-:S07]  /*fc20*/  IMAD.MOV.U32 R8, RZ, RZ, 0x1 ;  /* 0x00000001ff087424 */ /* 0x000fce00078e00ff */
[----:B------:R-:W-:Y:S05]  /*fc30*/  @!P0 BRA `(.L_x_1060) ;  /* 0x0000003800348947 */ /* 0x000fea0003800000 */
[----:B------:R-:W0:Y:S01]  /*fc40*/  LDC.64 R2, c[0x0][0xa28] ;  /* 0x00028a00ff027b82 */ /* 0x000e220000000a00 */
[----:B------:R-:W-:Y:S01]  /*fc50*/  IMAD.MOV.U32 R23, RZ, RZ, RZ ;  /* 0x000000ffff177224 */ /* 0x000fe200078e00ff */
[----:B------:R-:W-:Y:S01]  /*fc60*/  ULDC UR4, c[0x0][0x448] ;  /* 0x0001120000047ab9 */ /* 0x000fe20000000800 */
[----:B------:R-:W-:Y:S01]  /*fc70*/  ULDC UR6, c[0x0][0x2f0] ;  /* 0x0000bc0000067ab9 */ /* 0x000fe20000000800 */
[----:B------:R-:W-:Y:S01]  /*fc80*/  ULDC UR10, c[0x0][0x288] ;  /* 0x0000a200000a7ab9 */ /* 0x000fe20000000800 */
[----:B0-----:R-:W-:-:S04]  /*fc90*/  ISETP.NE.U32.AND P0, PT, R2, RZ, PT ;  /* 0x000000ff0200720c */ /* 0x001fc80003f05070 */
[----:B------:R-:W-:-:S13]  /*fca0*/  ISETP.NE.AND.EX P0, PT, R3, RZ, PT, P0 ;  /* 0x000000ff0300720c */ /* 0x000fda0003f05300 */
[----:B------:R-:W0:Y:S02]  /*fcb0*/  @P0 LDC.64 R2, c[0x0][0xa28] ;  /* 0x00028a00ff020b82 */ /* 0x000e240000000a00 */
[----:B0-----:R-:W-:-:S05]  /*fcc0*/  @P0 IMAD.WIDE R2, R28, 0x4, R2 ;  /* 0x000000041c020825 */ /* 0x001fca00078e0202 */
[----:B------:R0:W5:Y:S01]  /*fcd0*/  @P0 LDG.E R23, desc[UR56][R2.64] ;  /* 0x0000003802170981 */ /* 0x000162000c1e1900 */
[----:B------:R-:W1:Y:S01]  /*fce0*/  S2UR UR40, SR_CTAID.X ;  /* 0x00000000002879c3 */ /* 0x000e620000002500 */
[----:B------:R-:W-:-:S03]  /*fcf0*/  UISETP.NE.AND UP1, UPT, UR4, 0x1, UPT ;  /* 0x000000010400788c */ /* 0x000fc6000bf25270 */
[----:B------:R-:W-:Y:S01]  /*fd00*/  ULDC.64 UR4, c[0x0][0x418] ;  /* 0x0001060000047ab9 */ /* 0x000fe20000000a00 */
[----:B------:R-:W-:Y:S02]  /*fd10*/  UP2UR UR48, UPR, URZ, 0x2 ;  /* 0x000000023f307883 */ /* 0x000fe40008000000 */
[----:B------:R-:W-:-:S03]  /*fd20*/  UISETP.NE.U32.AND UP0, UPT, UR4, URZ, UPT ;  /* 0x0000003f0400728c */ /* 0x000fc6000bf05070 */
[----:B------:R-:W-:Y:S01]  /*fd30*/  ULDC UR4, c[0x0][0x424] ;  /* 0x0001090000047ab9 */ /* 0x000fe20000000800 */
[----:B------:R-:W-:Y:S01]  /*fd40*/  UISETP.NE.AND.EX UP0, UPT, UR5, URZ, UPT, UP0 ;  /* 0x0000003f0500728c */ /* 0x000fe2000bf05300 */
[----:B------:R-:W-:Y:S02]  /*fd50*/  @UP1 ULDC UR9, c[0x0][0x450] ;  /* 0x0001140000091ab9 */ /* 0x000fe40000000800 */
[----:B------:R-:W-:Y:S01]  /*fd60*/  @UP1 ULDC UR5, c[0x0][0x44c] ;  /* 0x0001130000051ab9 */ /* 0x000fe20000000800 */
[----:B------:R-:W-:-:S04]  /*fd70*/  USEL UR41, UR4, 0x1, UP0 ;  /* 0x0000000104297887 */ /* 0x000fc80008000000 */
[----:B------:R-:W-:Y:S02]  /*fd80*/  UIMAD UR7, UR41, UR6, 0x5f ;  /* 0x0000005f290774a4 */ /* 0x000fe4000f8e0206 */
[----:B------:R-:W-:Y:S02]  /*fd90*/  UIMAD UR41, UR41, UR6, URZ ;  /* 0x00000006292972a4 */ /* 0x000fe4000f8e023f */
[----:B------:R-:W-:Y:S02]  /*fda0*/  UIMAD.WIDE UR6, UR7, 0x2aaaaaab, URZ ;  /* 0x2aaaaaab070678a5 */ /* 0x000fe4000f8e023f */
[----:B-1----:R-:W-:Y:S02]  /*fdb0*/  USHF.L.U32 UR40, UR40, 0x7, URZ ;  /* 0x0000000728287899 */ /* 0x002fe4000800063f */
[----:B------:R-:W-:Y:S02]  /*fdc0*/  USHF.R.U32.HI UR42, URZ, 0x1f, UR7 ;  /* 0x0000001f3f2a7899 */ /* 0x000fe40008011607 */
[----:B------:R-:W-:-:S02]  /*fdd0*/  UIADD3 UR8, UR40, 0x7f, URZ ;  /* 0x0000007f28087890 */ /* 0x000fc4000fffe03f */
[----:B------:R-:W-:Y:S02]  /*fde0*/  ULEA.HI.SX32 UR42, UR7, UR42, 0x1c ;  /* 0x0000002a072a7291 */ /* 0x000fe4000f8fe23f */
[----:B------:R-:W-:-:S04]  /*fdf0*/  UIMAD.WIDE.U32 UR4, UR8, UR5, URZ ;  /* 0x00000005080472a5 */ /* 0x000fc8000f8e003f */
[----:B------:R-:W-:Y:S02]  /*fe00*/  @UP1 USHF.R.U32.HI UR8, URZ, UR9, UR5 ;  /* 0x000000093f081299 */ /* 0x000fe40008011605 */
[----:B------:R-:W-:Y:S01]  /*fe10*/  UIADD3 UR9, UR41, 0x1, -UR10 ;  /* 0x0000000129097890 */ /* 0x000fe2000fffe80a */
[----:B------:R-:W-:Y:S02]  /*fe20*/  ULDC.64 UR4, c[0x0][0x9e0] ;  /* 0x0002780000047ab9 */ /* 0x000fe40000000a00 */
[----:B------:R-:W-:Y:S02]  /*fe30*/  UISETP.GE.AND UP0, UPT, UR5, 0x1, UPT ;  /* 0x000000010500788c */ /* 0x000fe4000bf06270 */
[----:B------:R-:W-:-:S04]  /*fe40*/  UIADD3 UR9, UR9, UR8, URZ ;  /* 0x0000000809097290 */ /* 0x000fc8000fffe03f */
[----:B------:R-:W-:Y:S01]  /*fe50*/  PLOP3.LUT P1, PT, PT, PT, UP0, 0x80, 0x0 ;  /* 0x000000000000781c */ /* 0x000fe20003f2f008 */
[----:B------:R-:W-:-:S12]  /*fe60*/  UIADD3 UR4, UR9, UR4, URZ ;  /* 0x0000000409047290 */ /* 0x000fd8000fffe03f */
[----:B0-----:R-:W-:Y:S05]  /*fe70*/  @!P1 BRA `(.L_x_1061) ;  /* 0x0000000000449947 */ /* 0x001fea0003800000 */
[----:B------:R-:W-:Y:S01]  /*fe80*/  ISETP.LT.AND P0, PT, RZ, UR9, PT ;  /* 0x00000009ff007c0c */ /* 0x000fe2000bf01270 */
[----:B------:R-:W-:-:S12]  /*fe90*/  UIADD3 UR8, UR9, -0x1, URZ ;  /* 0xffffffff09087890 */ /* 0x000fd8000fffe03f */
[----:B------:R-:W-:Y:S05]  /*fea0*/  @P0 BRA `(.L_x_1062) ;  /* 0x00000000001c0947 */ /* 0x000fea0003800000 */
[----:B------:R-:W-:Y:S02]  /*feb0*/  UISETP.NE.AND UP0, UPT, UR5, 0x1, UPT ;  /* 0x000000010500788c */ /* 0x000fe4000bf05270 */
[----:B------:R-:W-:-:S09]  /*fec0*/  UIADD3 UR8, -UR9, URZ, URZ ;  /* 0x0000003f09087290 */ /* 0x000fd2000fffe13f */
[----:B------:R-:W-:Y:S02]  /*fed0*/  @UP0 ULDC.64 UR12, c[0x0][0x9e8] ;  /* 0x00027a00000c0ab9 */ /* 0x000fe40000000a00 */
[----:B------:R-:W-:-:S04]  /*fee0*/  UIMAD.WIDE.U32 UR6, UR8, UR12, URZ ;  /* 0x0000000c080672a5 */ /* 0x000fc8000f8e003f */
[----:B------:R-:W-:-:S04]  /*fef0*/  @UP0 USHF.R.U32.HI UR8, URZ, UR13, UR7 ;  /* 0x0000000d3f080299 */ /* 0x000fc80008011607 */
[----:B------:R-:W-:Y:S01]  /*ff00*/  ULOP3.LUT UR8, URZ, UR8, URZ, 0x33, !UPT ;  /* 0x000000083f087292 */ /* 0x000fe2000f8e333f */
[----:B------:R-:W-:Y:S11]  /*ff10*/  BRA `(.L_x_1063) ;  /* 0x0000000000107947 */ /* 0x000ff60003800000 */
.L_x_1062:
[----:B------:R-:W-:-:S11]  /*ff20*/  UISETP.NE.AND UP0, UPT, UR5, 0x1, UPT ;  /* 0x000000010500788c */ /* 0x000fd6000bf05270 */
[----:B------:R-:W-:Y:S02]  /*ff30*/  @UP0 ULDC.64 UR12, c[0x0][0x9e8] ;  /* 0x00027a00000c0ab9 */ /* 0x000fe40000000a00 */
[----:B------:R-:W-:-:S04]  /*ff40*/  UIMAD.WIDE.U32 UR6, UR8, UR12, URZ ;  /* 0x0000000c080672a5 */ /* 0x000fc8000f8e003f */
[----:B------:R-:W-:-:S12]  /*ff50*/  @UP0 USHF.R.U32.HI UR8, URZ, UR13, UR7 ;  /* 0x0000000d3f080299 */ /* 0x000fd80008011607 */
.L_x_1063:
[----:B------:R-:W-:-:S04]  /*ff60*/  UIMAD UR8, UR8, UR5, UR5 ;  /* 0x00000005080872a4 */ /* 0x000fc8000f8e0205 */
[----:B------:R-:W-:-:S04]  /*ff70*/  UISETP.LT.AND UP0, UPT, UR4, UR8, UPT ;  /* 0x000000080400728c */ /* 0x000fc8000bf01270 */
[----:B------:R-:W-:-:S12]  /*ff80*/  USEL UR4, UR4, UR8, UP0 ;  /* 0x0000000804047287 */ /* 0x000fd80008000000 */
.L_x_1061:
[----:B------:R-:W-:Y:S02]  /*ff90*/  UISETP.NE.AND UP0, UPT, UR48, URZ, UPT ;  /* 0x0000003f3000728c */ /* 0x000fe4000bf05270 */
[----:B------:R-:W-:-:S03]  /*ffa0*/  UIADD3 UR6, UR4, 0x5f, URZ ;  /* 0x0000005f04067890 */ /* 0x000fc6000fffe03f */
[----:B------:R-:W-:Y:S01]  /*ffb0*/  UMOV UR4, UR40 ;  /* 0x0000002800047c82 */ /* 0x000fe20008000000 */
[----:B------:R-:W-:-:S04]  /*ffc0*/  UIMAD.WIDE UR6, UR6, 0x2aaaaaab, URZ ;  /* 0x2aaaaaab060678a5 */ /* 0x000fc8000f8e023f */
[----:B------:R-:W-:Y:S01]  /*ffd0*/  USHF.R.U32.HI UR43, URZ, 0x1f, UR7 ;  /* 0x0000001f3f2b7899 */ /* 0x000fe20008011607 */
[----:B------:R-:W-:Y:S02]  /*ffe0*/  @UP0 ULDC UR8, c[0x0][0x44c] ;  /* 0x0001130000080ab9 */ /* 0x000fe40000000800 */
[----:B------:R-:W-:Y:S01]  /*fff0*/  @UP0 ULDC UR6, c[0x0][0x450] ;  /* 0x0001140000060ab9 */ /* 0x000fe20000000800 */
[----:B------:R-:W-:Y:S02]  /*10000*/  UIMAD.WIDE.U32 UR8, UR40, UR8, URZ ;  /* 0x00000008280872a5 */ /* 0x000fe4000f8e003f */
[----:B------:R-:W-:Y:S02]  /*10010*/  ULEA.HI.SX32 UR43, UR7, UR43, 0x1c ;  /* 0x0000002b072b7291 */ /* 0x000fe4000f8fe23f */
[----:B------:R-:W-:Y:S02]  /*10020*/  @UP0 USHF.R.U32.HI UR4, URZ, UR6, UR9 ;  /* 0x000000063f040299 */ /* 0x000fe40008011609 */
[----:B------:R-:W-:-:S02]  /*10030*/  UISETP.LT.AND UP0, UPT, UR42, UR43, UPT ;  /* 0x0000002b2a00728c */ /* 0x000fc4000bf01270 */
[----:B------:R-:W-:Y:S01]  /*10040*/  UIADD3 UR4, UR4, -UR10, UR41 ;  /* 0x8000000a04047290 */ /* 0x000fe2000fffe029 */
[----:B------:R-:W-:Y:S01]  /*10050*/  ULDC UR8, c[0x0][0x9dc] ;  /* 0x0002770000087ab9 */ /* 0x000fe20000000800 */
[----:B------:R-:W-:Y:S02]  /*10060*/  USEL UR12, UR42, UR43, UP0 ;  /* 0x0000002b2a0c7287 */ /* 0x000fe40008000000 */
[----:B------:R-:W-:Y:S01]  /*10070*/  UIADD3 UR8, UR4, -UR8, URZ ;  /* 0x8000000804087290 */ /* 0x000fe2000fffe03f */
[----:B------:R-:W-:Y:S11]  /*10080*/  @!P1 BRA `(.L_x_1064) ;  /* 0x0000000000449947 */ /* 0x000ff60003800000 */
[----:B------:R-:W-:-:S06]  /*10090*/  UISETP.GT.AND UP0, UPT, UR4, -0x1, UPT ;  /* 0xffffffff0400788c */ /* 0x000fcc000bf04270 */
[----:B------:R-:W-:-:S13]  /*100a0*/  PLOP3.LUT P0, PT, PT, PT, UP0, 0x80, 0x0 ;  /* 0x000000000000781c */ /* 0x000fda0003f0f008 */
[----:B------:R-:W-:Y:S05]  /*100b0*/  @P0 BRA `(.L_x_1065) ;  /* 0x00000000001c0947 */ /* 0x000fea0003800000 */
[----:B------:R-:W-:Y:S02]  /*100c0*/  UISETP.NE.AND UP0, UPT, UR5, 0x1, UPT ;  /* 0x000000010500788c */ /* 0x000fe4000bf05270 */
[----:B------:R-:W-:-:S09]  /*100d0*/  ULOP3.LUT UR4, URZ, UR4, URZ, 0x33, !UPT ;  /* 0x000000043f047292 */ /* 0x000fd2000f8e333f */
[----:B------:R-:W-:Y:S02]  /*100e0*/  @UP0 ULDC.64 UR10, c[0x0][0x9e8] ;  /* 0x00027a00000a0ab9 */ /* 0x000fe40000000a00 */
[----:B------:R-:W-:-:S04]  /*100f0*/  UIMAD.WIDE.U32 UR6, UR4, UR10, URZ ;  /* 0x0000000a040672a5 */ /* 0x000fc8000f8e003f */
[----:B------:R-:W-:-:S04]  /*10100*/  @UP0 USHF.R.U32.HI UR4, URZ, UR11, UR7 ;  /* 0x0000000b3f040299 */ /* 0x000fc80008011607 */
[----:B------:R-:W-:Y:S01]  /*10110*/  ULOP3.LUT UR4, URZ, UR4, URZ, 0x33, !UPT ;  /* 0x000000043f047292 */ /* 0x000fe2000f8e333f */
[----:B------:R-:W-:Y:S11]  /*10120*/  BRA `(.L_x_1066) ;  /* 0x0000000000107947 */ /* 0x000ff60003800000 */
.L_x_1065:
[----:B------:R-:W-:-:S11]  /*10130*/  UISETP.NE.AND UP0, UPT, UR5, 0x1, UPT ;  /* 0x000000010500788c */ /* 0x000fd6000bf05270 */
[----:B------:R-:W-:Y:S02]  /*10140*/  @UP0 ULDC.64 UR10, c[0x0][0x9e8] ;  /* 0x00027a00000a0ab9 */ /* 0x000fe40000000a00 */
[----:B------:R-:W-:-:S04]  /*10150*/  UIMAD.WIDE.U32 UR6, UR4, UR10, URZ ;  /* 0x0000000a040672a5 */ /* 0x000fc8000f8e003f */
[----:B------:R-:W-:-:S12]  /*10160*/  @UP0 USHF.R.U32.HI UR4, URZ, UR11, UR7 ;  /* 0x0000000b3f040299 */ /* 0x000fd80008011607 */
.L_x_1066:
[----:B------:R-:W-:-:S04]  /*10170*/  UIMAD UR4, UR4, UR5, URZ ;  /* 0x00000005040472a4 */ /* 0x000fc8000f8e023f */
[----:B------:R-:W-:-:S04]  /*10180*/  UISETP.LT.AND UP0, UPT, UR8, UR4, UPT ;  /* 0x000000040800728c */ /* 0x000fc8000bf01270 */
[----:B------:R-:W-:-:S12]  /*10190*/  USEL UR8, UR8, UR4, !UP0 ;  /* 0x0000000408087287 */ /* 0x000fd8000c000000 */
.L_x_1064:
[----:B------:R-:W-:Y:S02]  /*101a0*/  UIMAD.WIDE UR4, UR8, 0x2aaaaaab, URZ ;  /* 0x2aaaaaab080478a5 */ /* 0x000fe4000f8e023f */
[----:B------:R-:W-:Y:S02]  /*101b0*/  USHF.R.U32.HI UR9, URZ, 0x10, UR45 ;  /* 0x000000103f097899 */ /* 0x000fe4000801162d */
[----:B------:R-:W-:Y:S02]  /*101c0*/  USHF.R.U32.HI UR4, URZ, 0x1f, UR5 ;  /* 0x0000001f3f047899 */ /* 0x000fe40008011605 */
[----:B------:R-:W-:Y:S02]  /*101d0*/  ULOP3.LUT UR45, UR45, 0xffff, URZ, 0xc0, !UPT ;  /* 0x0000ffff2d2d7892 */ /* 0x000fe4000f8ec03f */
[----:B------:R-:W-:Y:S01]  /*101e0*/  ULEA.HI.SX32 UR4, UR5, UR4, 0x1c ;  /* 0x0000000405047291 */ /* 0x000fe2000f8fe23f */
[----:B------:R-:W-:-:S03]  /*101f0*/  UMOV UR38, URZ ;  /* 0x0000003f00267c82 */ /* 0x000fc60008000000 */
[----:B------:R-:W-:-:S04]  /*10200*/  UISETP.LT.AND UP0, UPT, URZ, UR4, UPT ;  /* 0x000000043f00728c */ /* 0x000fc8000bf01270 */
[----:B------:R-:W-:Y:S02]  /*10210*/  USEL UR44, URZ, UR4, !UP0 ;  /* 0x000000043f2c7287 */ /* 0x000fe4000c000000 */
[----:B------:R-:W-:Y:S02]  /*10220*/  UISETP.NE.AND UP0, UPT, UR9, URZ, UPT ;  /* 0x0000003f0900728c */ /* 0x000fe4000bf05270 */
[----:B------:R-:W-:-:S06]  /*10230*/  UISETP.GT.AND UP1, UPT, UR12, UR44, UPT ;  /* 0x0000002c0c00728c */ /* 0x000fcc000bf24270 */
[----:B------:R-:W-:-:S03]  /*10240*/  PLOP3.LUT P0, PT, PT, PT, UP1, 0x80, 0x0 ;  /* 0x000000000000781c */ /* 0x000fc60003f0f018 */
[----:B------:R-:W-:-:S10]  /*10250*/  @!UP0 ULDC UR9, c[0x0][0x9f0] ;  /* 0x00027c0000098ab9 */ /* 0x000fd40000000800 */
[----:B------:R-:W-:Y:S05]  /*10260*/  @!P0 BRA `(.L_x_1067) ;  /* 0x00000000007c8947 */ /* 0x000fea0003800000 */
[----:B------:R-:W-:Y:S01]  /*10270*/  IABS R0, UR9 ;  /* 0x0000000900007c13 */ /* 0x000fe20008000000 */
[----:B------:R-:W-:Y:S02]  /*10280*/  UIADD3 UR4, UR9, -0x1, UR12 ;  /* 0xffffffff09047890 */ /* 0x000fe4000fffe00c */
[----:B------:R-:W-:Y:S02]  /*10290*/  IABS R4, UR9 ;  /* 0x0000000900047c13 */ /* 0x000fe40008000000 */
[----:B------:R-:W-:Y:S01]  /*102a0*/  R2UR UR10, R0 ;  /* 0x00000000000a72ca */ /* 0x000fe200000e0000 */
[----:B------:R-:W-:-:S03]  /*102b0*/  UIADD3 UR6, -UR44, UR4, URZ ;  /* 0x000000042c067290 */ /* 0x000fc6000fffe13f */
[----:B------:R-:W-:-:S03]  /*102c0*/  UMOV UR4, URZ ;  /* 0x0000003f00047c82 */ /* 0x000fc60008000000 */
[----:B------:R-:W-:Y:S01]  /*102d0*/  IABS R3, UR6 ;  /* 0x0000000600037c13 */ /* 0x000fe20008000000 */
[----:B------:R-:W-:-:S03]  /*102e0*/  ULOP3.LUT UR6, UR6, UR9, URZ, 0x3c, !UPT ;  /* 0x0000000906067292 */ /* 0x000fc6000f8e3c3f */
[----:B------:R-:W-:Y:S02]  /*102f0*/  R2UR UR8, R3 ;  /* 0x00000000030872ca */ /* 0x000fe400000e0000 */
        /* <DEDUP_REMOVED lines=22> */
.L_x_1067:
[----:B------:R-:W-:Y:S02]  /*10460*/  UIMAD UR49, UR45, UR38, UR44 ;  /* 0x000000262d3172a4 */ /* 0x000fe4000f8e022c */
[----:B------:R-:W-:Y:S01]  /*10470*/  IMAD.U32 R0, RZ, RZ, UR38 ;  /* 0x00000026ff007e24 */ /* 0x000fe2000f8e00ff */
[----:B------:R-:W-:Y:S01]  /*10480*/  MOV R24, 0x1 ;  /* 0x0000000100187802 */ /* 0x000fe20000000f00 */
[----:B------:R-:W-:Y:S02]  /*10490*/  IMAD.MOV.U32 R8, RZ, RZ, 0x1 ;  /* 0x00000001ff087424 */ /* 0x000fe400078e00ff */
[----:B------:R-:W-:-:S05]  /*104a0*/  IMAD.U32 R19, RZ, RZ, UR49 ;  /* 0x00000031ff137e24 */ /* 0x000fca000f8e00ff */
[----:B------:R-:W-:Y:S01]  /*104b0*/  VIADDMNMX R19, R19, R0, UR12, PT ;  /* 0x0000000c13137e46 */ /* 0x000fe2000b800100 */
[----:B------:R-:W-:-:S03]  /*104c0*/  IMAD.MOV.U32 R0, RZ, RZ, RZ ;  /* 0x000000ffff007224 */ /* 0x000fc600078e00ff */
[----:B------:R-:W-:-:S13]  /*104d0*/  ISETP.GT.AND P0, PT, R19, UR49, PT ;  /* 0x0000003113007c0c */ /* 0x000fda000bf04270 */
        /* <DEDUP_REMOVED lines=11> */
[----:B------:R-:W-:Y:S02]  /*10590*/  IMAD.U32 R4, RZ, RZ, UR4 ;  /* 0x00000004ff047e24 */ /* 0x000fe4000f8e00ff */
[----:B------:R-:W-:Y:S01]  /*105a0*/  IMAD.U32 R5, RZ, RZ, UR5 ;  /* 0x00000005ff057e24 */ /* 0x000fe2000f8e00ff */
[----:B------:R-:W0:Y:S01]  /*105b0*/  LDC.64 R2, c[0x4][R2] ;  /* 0x0100000002027b82 */ /* 0x000e220000000a00 */
[----:B------:R-:W-:Y:S01]  /*105c0*/  ULDC.64 UR4, c[0x4][0x70] ;  /* 0x01001c0000047ab9 */ /* 0x000fe20000000a00 */
[----:B------:R-:W-:Y:S02]  /*105d0*/  IMAD.U32 R6, RZ, RZ, UR6 ;  /* 0x00000006ff067e24 */ /* 0x000fe4000f8e00ff */
[----:B------:R-:W-:-:S02]  /*105e0*/  IMAD.U32 R7, RZ, RZ, UR7 ;  /* 0x00000007ff077e24 */ /* 0x000fc4000f8e00ff */
[----:B------:R-:W-:Y:S02]  /*105f0*/  IMAD.U32 R10, RZ, RZ, UR4 ;  /* 0x00000004ff0a7e24 */ /* 0x000fe4000f8e00ff */
[----:B------:R-:W-:Y:S02]  /*10600*/  IMAD.U32 R11, RZ, RZ, UR5 ;  /* 0x00000005ff0b7e24 */ /* 0x000fe4000f8e00ff */
[----:B------:R-:W-:Y:S02]  /*10610*/  IMAD.MOV.U32 R8, RZ, RZ, 0x70 ;  /* 0x00000070ff087424 */ /* 0x000fe400078e00ff */
[----:B------:R-:W-:Y:S02]  /*10620*/  IMAD.MOV.U32 R12, RZ, RZ, 0x1 ;  /* 0x00000001ff0c7424 */ /* 0x000fe400078e00ff */
[----:B------:R-:W-:-:S07]  /*10630*/  IMAD.MOV.U32 R13, RZ, RZ, RZ ;  /* 0x000000ffff0d7224 */ /* 0x000fce00078e00ff */
[----:B------:R-:W-:-:S07]  /*10640*/  LEPC R20, `(.L_x_1068) ;  /* 0x000000001014794e */ /* 0x000fce0000000000 */
[----:B0----5:R-:W-:Y:S05]  /*10650*/  CALL.ABS.NOINC R2 ;  /* 0x0000000002007343 */ /* 0x021fea0003c00000 */
.L_x_1068:
[----:B------:R-:W-:-:S04]  /*10660*/  UIADD3 UR4, UR46, 0x400, URZ ;  /* 0x000004002e047890 */ /* 0x000fc8000fffe03f */
[----:B------:R-:W-:-:S06]  /*10670*/  ULOP3.LUT UP0, URZ, UR4, 0x3ff, URZ, 0xc0, !UPT ;  /* 0x000003ff043f7892 */ /* 0x000fcc000f80c03f */
[----:B------:R-:W-:-:S13]  /*10680*/  PLOP3.LUT P0, PT, PT, PT, UP0, 0x80, 0x0 ;  /* 0x000000000000781c */ /* 0x000fda0003f0f008 */
[----:B------:R-:W-:Y:S05]  /*10690*/  @!P0 BRA `(.L_x_1069) ;  /* 0x00000000007c8947 */ /* 0x000fea0003800000 */
        /* <DEDUP_REMOVED lines=15> */
[----:B-1---5:R-:W-:Y:S05]  /*10790*/  CALL.ABS.NOINC R2 ;  /* 0x0000000002007343 */ /* 0x022fea0003c00000 */
.L_x_1070:
[----:B------:R0:W1:Y:S01]  /*107a0*/  LDC.64 R2, c[0x4][R16] ;  /* 0x0100000010027b82 */ /* 0x0000620000000a00 */
[----:B------:R-:W-:Y:S01]  /*107b0*/  ULDC.64 UR4, c[0x4][0xf0] ;  /* 0x01003c0000047ab9 */ /* 0x000fe20000000a00 */
[----:B------:R-:W-:Y:S01]  /*107c0*/  ULDC.64 UR6, c[0x4][0xf8] ;  /* 0x01003e0000067ab9 */ /* 0x000fe20000000a00 */
[----:B------:R-:W-:Y:S02]  /*107d0*/  IMAD.U32 R4, RZ, RZ, UR4 ;  /* 0x00000004ff047e24 */ /* 0x000fe4000f8e00ff */
[----:B------:R-:W-:Y:S01]  /*107e0*/  IMAD.U32 R5, RZ, RZ, UR5 ;  /* 0x00000005ff057e24 */ /* 0x000fe2000f8e00ff */
[----:B------:R-:W-:Y:S01]  /*107f0*/  ULDC.64 UR4, c[0x4][0x80] ;  /* 0x0100200000047ab9 */ /* 0x000fe20000000a00 */
        /* <DEDUP_REMOVED lines=9> */
.L_x_1069:
[----:B------:R-:W0:Y:S01]  /*10890*/  LDC.64 R2, c[0x0][0x9f8] ;  /* 0x00027e00ff027b82 */ /* 0x000e220000000a00 */
[----:B------:R-:W-:-:S07]  /*108a0*/  IMAD.MOV.U32 R32, RZ, RZ, R28 ;  /* 0x000000ffff207224 */ /* 0x000fce00078e001c */
[----:B------:R-:W1:Y:S01]  /*108b0*/  LDC R37, c[0x0][0x430] ;  /* 0x00010c00ff257b82 */ /* 0x000e620000000800 */
[C---:B------:R-:W-:Y:S01]  /*108c0*/  IMAD.SHL.U32 R26, R25.reuse, 0x10, RZ ;  /* 0x00000010191a7824 */ /* 0x040fe200078e00ff */
[----:B------:R-:W-:Y:S01]  /*108d0*/  LOP3.LUT R8, R25, 0x7f, RZ, 0xc0, !PT ;  /* 0x0000007f19087812 */ /* 0x000fe200078ec0ff */
[----:B------:R-:W-:Y:S01]  /*108e0*/  VIADD R27, R19, 0xffffffff ;  /* 0xffffffff131b7836 */ /* 0x000fe20000000000 */
[----:B------:R-:W-:Y:S01]  /*108f0*/  LOP3.LUT R18, R18, 0xffffffdf, RZ, 0xc0, !PT ;  /* 0xffffffdf12127812 */ /* 0x000fe200078ec0ff */
[----:B------:R-:W-:Y:S01]  /*10900*/  ULDC UR4, c[0x0][0x2f4] ;  /* 0x0000bd0000047ab9 */ /* 0x000fe20000000800 */
[----:B------:R-:W-:Y:S01]  /*10910*/  ULDC UR5, c[0x0][0x320] ;  /* 0x0000c80000057ab9 */ /* 0x000fe20000000800 */
[----:B0-----:R-:W-:-:S04]  /*10920*/  ISETP.NE.U32.AND P0, PT, R2, RZ, PT ;  /* 0x000000ff0200720c */ /* 0x001fc80003f05070 */
[----:B------:R-:W-:-:S13]  /*10930*/  ISETP.NE.AND.EX P0, PT, R3, RZ, PT, P0 ;  /* 0x000000ff0300720c */ /* 0x000fda0003f05300 */
[----:B------:R-:W0:Y:S02]  /*10940*/  @P0 LDC.64 R2, c[0x0][0x9f8] ;  /* 0x00027e00ff020b82 */ /* 0x000e240000000a00 */
[----:B0-----:R-:W-:-:S05]  /*10950*/  @P0 IMAD.WIDE R2, R28, 0x4, R2 ;  /* 0x000000041c020825 */ /* 0x001fca00078e0202 */
[----:B------:R0:W2:Y:S01]  /*10960*/  @P0 LDG.E R32, desc[UR56][R2.64] ;  /* 0x0000003802200981 */ /* 0x0000a2000c1e1900 */
[----:B------:R-:W-:Y:S02]  /*10970*/  LOP3.LUT R26, R26, 0x70, RZ, 0xc0, !PT ;  /* 0x000000701a1a7812 */ /* 0x000fe400078ec0ff */
[----:B------:R-:W-:Y:S02]  /*10980*/  SHF.R.U32.HI R36, RZ, 0x3, R8 ;  /* 0x00000003ff247819 */ /* 0x000fe40000011608 */
[----:B-1----:R-:W-:Y:S02]  /*10990*/  ISETP.NE.AND P1, PT, R37, 0x1, PT ;  /* 0x000000012500780c */ /* 0x002fe40003f25270 */
[----:B------:R-:W-:-:S05]  /*109a0*/  LOP3.LUT R33, R26, R36, RZ, 0xfc, !PT ;  /* 0x000000241a217212 */ /* 0x000fca00078efcff */
[----:B------:R-:W-:-:S05]  /*109b0*/  IMAD R10, R27, 0x60, R33 ;  /* 0x000000601b0a7824 */ /* 0x000fca00078e0221 */
[C---:B------:R-:W-:Y:S01]  /*109c0*/  ISETP.GE.AND P0, PT, R10.reuse, UR41, PT ;  /* 0x000000290a007c0c */ /* 0x040fe2000bf06270 */
[----:B0-----:R-:W0:Y:S01]  /*109d0*/  @P1 LDC R3, c[0x0][0x434] ;  /* 0x00010d00ff031b82 */ /* 0x001e220000000800 */
[----:B-----5:R-:W-:Y:S02]  /*109e0*/  IADD3 R10, R10, R23, RZ ;  /* 0x000000170a0a7210 */ /* 0x020fe40007ffe0ff */
[----:B------:R-:W-:Y:S02]  /*109f0*/  ISETP.GT.U32.OR P0, PT, R33, 0x5f, P0 ;  /* 0x0000005f2100780c */ /* 0x000fe40000704470 */
[----:B------:R-:W-:Y:S01]  /*10a00*/  @P1 LOP3.LUT R18, R18, 0x20, RZ, 0xfc, !PT ;  /* 0x0000002012121812 */ /* 0x000fe200078efcff */
[----:B------:R-:W-:Y:S02]  /*10a10*/  IMAD.MOV.U32 R9, RZ, RZ, R10 ;  /* 0x000000ffff097224 */ /* 0x000fe400078e000a */
[----:B------:R-:W1:Y:S08]  /*10a20*/  @P1 LDC R11, c[0x0][0x438] ;  /* 0x00010e00ff0b1b82 */ /* 0x000e700000000800 */
[----:B------:R-:W3:Y:S08]  /*10a30*/  @!P0 LDC.64 R6, c[0x0][0x428] ;  /* 0x00010a00ff068b82 */ /* 0x000ef00000000a00 */
[----:B------:R-:W4:Y:S01]  /*10a40*/  @!P0 LDC.64 R4, c[0x0][0x418] ;  /* 0x00010600ff048b82 */ /* 0x000f220000000a00 */
[----:B0-----:R-:W-:-:S05]  /*10a50*/  @P1 IMAD.HI.U32 R0, R10, R3, RZ ;  /* 0x000000030a001227 */ /* 0x001fca00078e00ff */
[----:B-1----:R-:W-:-:S04]  /*10a60*/  @P1 SHF.R.U32.HI R9, RZ, R11, R0 ;  /* 0x0000000bff091219 */ /* 0x002fc80000011600 */
[--C-:B------:R-:W-:Y:S01]  /*10a70*/  @!P0 SHF.R.S32.HI R3, RZ, 0x1f, R9.reuse ;  /* 0x0000001fff038819 */ /* 0x100fe20000011409 */
[----:B------:R-:W-:Y:S01]  /*10a80*/  @!P0 IMAD.MOV.U32 R2, RZ, RZ, R9 ;  /* 0x000000ffff028224 */ /* 0x000fe200078e0009 */
[----:B------:R-:W-:Y:S01]  /*10a90*/  LOP3.LUT R18, R18, 0xfffffffb, RZ, 0xc0, !PT ;  /* 0xfffffffb12127812 */ /* 0x000fe200078ec0ff */
[----:B------:R-:W-:Y:S01]  /*10aa0*/  UMOV UR6, 0xffffffff ;  /* 0xffffffff00067882 */ /* 0x000fe20000000000 */
[----:B--2---:R-:W-:Y:S01]  /*10ab0*/  SHF.R.S32.HI R34, RZ, 0x1f, R32 ;  /* 0x0000001fff227819 */ /* 0x004fe20000011420 */
[----:B---3--:R-:W-:-:S04]  /*10ac0*/  @!P0 IMAD.WIDE.U32 R2, R32, R6, R2 ;  /* 0x0000000620028225 */ /* 0x008fc800078e0002 */
[----:B------:R-:W-:Y:S01]  /*10ad0*/  @!P0 IMAD R0, R34, R6, RZ ;  /* 0x0000000622008224 */ /* 0x000fe200078e02ff */
[----:B----4-:R-:W-:-:S03]  /*10ae0*/  @!P0 LEA R4, P1, R2, R4, 0x2 ;  /* 0x0000000402048211 */ /* 0x010fc600078210ff */
[----:B------:R-:W-:-:S04]  /*10af0*/  @!P0 IMAD R7, R32, R7, R0 ;  /* 0x0000000720078224 */ /* 0x000fc800078e0200 */
[----:B------:R-:W-:-:S05]  /*10b00*/  @!P0 IMAD.IADD R0, R3, 0x1, R7 ;  /* 0x0000000103008824 */ /* 0x000fca00078e0207 */
[----:B------:R-:W-:Y:S01]  /*10b10*/  @!P0 LEA.HI.X R5, R2, R5, R0, 0x2, P1 ;  /* 0x0000000502058211 */ /* 0x000fe200008f1400 */
[----:B------:R-:W-:-:S06]  /*10b20*/  IMAD.MOV.U32 R0, RZ, RZ, RZ ;  /* 0x000000ffff007224 */ /* 0x000fcc00078e00ff */
[----:B------:R0:W5:Y:S02]  /*10b30*/  @!P0 LDG.E R0, desc[UR56][R4.64] ;  /* 0x0000003804008981 */ /* 0x000164000c1e1900 */
[----:B0-----:R-:W-:-:S05]  /*10b40*/  IMAD.SHL.U32 R4, R25, 0x8, RZ ;  /* 0x0000000819047824 */ /* 0x001fca00078e00ff */
[----:B------:R-:W-:-:S04]  /*10b50*/  LOP3.LUT R30, R4, 0x38, RZ, 0xc0, !PT ;  /* 0x00000038041e7812 */ /* 0x000fc800078ec0ff */
[C---:B------:R-:W-:Y:S02]  /*10b60*/  ISETP.GE.AND P1, PT, R30.reuse, UR4, PT ;  /* 0x000000041e007c0c */ /* 0x040fe4000bf26270 */
[C---:B------:R-:W-:Y:S02]  /*10b70*/  LOP3.LUT R22, R30.reuse, 0x40, RZ, 0xfc, !PT ;  /* 0x000000401e167812 */ /* 0x040fe400078efcff */
[----:B------:R-:W-:Y:S02]  /*10b80*/  LOP3.LUT R24, R30, 0x80, RZ, 0xfc, !PT ;  /* 0x000000801e187812 */ /* 0x000fe400078efcff */
[----:B------:R-:W-:Y:S02]  /*10b90*/  ISETP.GE.AND P3, PT, R22, UR4, PT ;  /* 0x0000000416007c0c */ /* 0x000fe4000bf66270 */
[----:B------:R-:W-:Y:S02]  /*10ba0*/  ISETP.GE.AND P2, PT, R24, UR4, PT ;  /* 0x0000000418007c0c */ /* 0x000fe4000bf46270 */
[----:B------:R-:W-:-:S03]  /*10bb0*/  ISETP.GE.AND P0, PT, R30, UR5, PT ;  /* 0x000000051e007c0c */ /* 0x000fc6000bf06270 */
[----:B------:R-:W-:Y:S02]  /*10bc0*/  @P1 LOP3.LUT R18, R18, 0x4, RZ, 0xfc, !PT ;  /* 0x0000000412121812 */ /* 0x000fe400078efcff */
[----:B------:R-:W-:Y:S02]  /*10bd0*/  ISETP.GE.AND P1, PT, R22, UR5, PT ;  /* 0x0000000516007c0c */ /* 0x000fe4000bf26270 */
[----:B------:R-:W-:-:S04]  /*10be0*/  LOP3.LUT R18, R18, 0xfffffffd, RZ, 0xc0, !PT ;  /* 0xfffffffd12127812 */ /* 0x000fc800078ec0ff */
[----:B------:R-:W-:-:S04]  /*10bf0*/  @P3 LOP3.LUT R18, R18, 0x2, RZ, 0xfc, !PT ;  /* 0x0000000212123812 */ /* 0x000fc800078efcff */
[----:B------:R-:W-:-:S04]  /*10c00*/  LOP3.LUT R18, R18, 0xfffffffe, RZ, 0xc0, !PT ;  /* 0xfffffffe12127812 */ /* 0x000fc800078ec0ff */
[----:B------:R-:W-:Y:S01]  /*10c10*/  @P2 LOP3.LUT R18, R18, 0x1, RZ, 0xfc, !PT ;  /* 0x0000000112122812 */ /* 0x000fe200078efcff */
[----:B------:R-:W-:Y:S06]  /*10c20*/  BRA.DIV UR6, `(.L_x_1071) ;  /* 0x0000002e06e07947 */ /* 0x000fec000b800000 */
.L_x_1113:
[----:B------:R-:W2:Y:S01]  /*10c30*/  LDL R2, [R1] ;  /* 0x0000000001027983 */ /* 0x000ea20000100800 */
[----:B------:R-:W-:Y:S01]  /*10c40*/  SEL R29, RZ, 0x1, P0 ;  /* 0x00000001ff1d7807 */ /* 0x000fe20000000000 */
[----:B------:R-:W-:Y:S01]  /*10c50*/  IMAD.U32 R31, RZ, RZ, UR39 ;  /* 0x00000027ff1f7e24 */ /* 0x000fe2000f8e00ff */
[----:B------:R-:W-:Y:S01]  /*10c60*/  ISETP.GT.U32.AND P0, PT, R33, 0x5f, PT ;  /* 0x0000005f2100780c */ /* 0x000fe20003f04070 */
[----:B------:R-:W-:Y:S01]  /*10c70*/  IMAD.MOV R6, RZ, RZ, -R9 ;  /* 0x000000ffff067224 */ /* 0x000fe200078e0a09 */
[----:B------:R-:W-:Y:S02]  /*10c80*/  LOP3.LUT R18, R18, 0xffffffef, RZ, 0xc0, !PT ;  /* 0xffffffef12127812 */ /* 0x000fe400078ec0ff */
[----:B------:R-:W-:Y:S01]  /*10c90*/  SHF.R.S32.HI R31, RZ, 0x1f, R31 ;  /* 0x0000001fff1f7819 */ /* 0x000fe2000001141f */
[----:B------:R-:W-:Y:S01]  /*10ca0*/  IMAD R6, R37, R6, R10 ;  /* 0x0000000625067224 */ /* 0x000fe200078e020a */
[----:B------:R-:W-:-:S07]  /*10cb0*/  LOP3.LUT R18, R18, 0xfffffff7, RZ, 0xc0, !PT ;  /* 0xfffffff712127812 */ /* 0x000fce00078ec0ff */
[----:B------:R-:W-:Y:S02]  /*10cc0*/  @P0 LOP3.LUT R18, R18, 0x8, RZ, 0xfc, !PT ;  /* 0x0000000812120812 */ /* 0x000fe400078efcff */
[----:B--2---:R-:W-:Y:S02]  /*10cd0*/  R2UR UR4, R2 ;  /* 0x00000000020472ca */ /* 0x004fe400000e0000 */
[----:B------:R-:W-:-:S05]  /*10ce0*/  SEL R2, RZ, 0xffffffff, P1 ;  /* 0xffffffffff027807 */ /* 0x000fca0000800000 */
[----:B------:R-:W-:-:S05]  /*10cf0*/  IMAD.SHL.U32 R2, R2, 0x2, RZ ;  /* 0x0000000202027824 */ /* 0x000fca00078e00ff */
[----:B------:R-:W-:Y:S01]  /*10d00*/  LOP3.LUT R29, R2, 0x2, R29, 0xe2, !PT ;  /* 0x00000002021d7812 */ /* 0x000fe200078ee21d */
[----:B------:R-:W-:-:S06]  /*10d10*/  ULOP3.LUT UR4, UR4, 0x2, URZ, 0xfc, !UPT ;  /* 0x0000000204047892 */ /* 0x000fcc000f8efc3f */
[----:B------:R-:W-:-:S05]  /*10d20*/  IMAD.U32 R3, RZ, RZ, UR4 ;  /* 0x00000004ff037e24 */ /* 0x000fca000f8e00ff */
[----:B------:R-:W-:-:S13]  /*10d30*/  ISETP.NE.AND P2, PT, R3, 0x3, PT ;  /* 0x000000030300780c */ /* 0x000fda0003f45270 */
[----:B------:R-:W-:Y:S01]  /*10d40*/  @P2 LOP3.LUT R18, R18, 0x10, RZ, 0xfc, !PT ;  /* 0x0000001012122812 */ /* 0x000fe200078efcff */
[----:B------:R-:W-:Y:S06]  /*10d50*/  @!P2 BRA `(.L_x_1072) ;  /* 0x000000000004a947 */ /* 0x000fec0003800000 */
[----:B------:R-:W-:Y:S01]  /*10d60*/  BPT.TRAP 0x1 ;  /* 0x000000040000795c */ /* 0x000fe20000300000 */
.L_x_1072:
[----:B------:R-:W-:Y:S01]  /*10d70*/  SHF.R.S32.HI R7, RZ, 0x1f, R6 ;  /* 0x0000001fff077819 */ /* 0x000fe20000011406 */
[----:B------:R-:W-:Y:S01]  /*10d80*/  ULDC.64 UR4, c[0x0][0x328] ;  /* 0x0000ca0000047ab9 */ /* 0x000fe20000000a00 */
[----:B------:R-:W-:-:S03]  /*10d90*/  R2UR UR6, R31 ;  /* 0x000000001f0672ca */ /* 0x000fc600000e0000 */
        /* <DEDUP_REMOVED lines=11> */
[----:B------:R-:W-:Y:S01]  /*10e50*/  IMAD.U32 R9, RZ, RZ, UR4 ;  /* 0x00000004ff097e24 */ /* 0x000fe2000f8e00ff */
[----:B------:R-:W-:-:S03]  /*10e60*/  UIMAD UR4, UR6, UR4, URZ ;  /* 0x00000004060472a4 */ /* 0x000fc6000f8e023f */
[----:B------:R-:W-:Y:S01]  /*10e70*/  IMAD.WIDE.U32 R2, R9, UR39, R2 ;  /* 0x0000002709027c25 */ /* 0x000fe2000f8e0002 */
[----:B------:R-:W-:Y:S01]  /*10e80*/  UIMAD UR4, UR39, UR5, UR4 ;  /* 0x00000005270472a4 */ /* 0x000fe2000f8e0204 */
[----:B------:R-:W-:Y:S02]  /*10e90*/  ULDC.64 UR6, c[0x0][0x318] ;  /* 0x0000c60000067ab9 */ /* 0x000fe40000000a00 */
[----:B------:R-:W-:-:S03]  /*10ea0*/  LEA R16, P0, R2, UR6, 0x1 ;  /* 0x0000000602107c11 */ /* 0x000fc6000f8008ff */
[----:B------:R-:W-:-:S05]  /*10eb0*/  VIADD R17, R3, UR4 ;  /* 0x0000000403117c36 */ /* 0x000fca0008000000 */
[----:B------:R-:W-:Y:S01]  /*10ec0*/  LEA.HI.X R17, R2, UR7, R17, 0x1, P0 ;  /* 0x0000000702117c11 */ /* 0x000fe200080f0c11 */
[----:B------:R-:W-:-:S05]  /*10ed0*/  IMAD.MOV.U32 R2, RZ, RZ, 0x1 ;  /* 0x00000001ff027424 */ /* 0x000fca00078e00ff */
[----:B------:R-:W-:-:S04]  /*10ee0*/  SHF.L.U32 R2, R2, 0x1f, RZ ;  /* 0x0000001f02027819 */ /* 0x000fc800000006ff */
[----:B------:R-:W0:Y:S02]  /*10ef0*/  SYNCS.PHASECHK.TRANS64.TRYWAIT P0, [UR46+0x2a840], R2 ;  /* 0x02a84002ff0075a7 */ /* 0x000e24000800016e */
[----:B0-----:R-:W-:Y:S05]  /*10f00*/  @!P0 BRA `(.L_x_1073) ;  /* 0x0000002c00488947 */ /* 0x001fea0003800000 */
.L_x_1114:
[----:B------:R-:W-:Y:S01]  /*10f10*/  ULDC.64 UR4, c[0x0][0x300] ;  /* 0x0000c00000047ab9 */ /* 0x000fe20000000a00 */
[----:B------:R-:W-:Y:S01]  /*10f20*/  R2UR UR6, R31 ;  /* 0x000000001f0672ca */ /* 0x000fe200000e0000 */
[----:B------:R-:W-:Y:S01]  /*10f30*/  IMAD R7, R7, UR4, RZ ;  /* 0x0000000407077c24 */ /* 0x000fe2000f8e02ff */
[----:B------:R-:W-:Y:S01]  /*10f40*/  LOP3.LUT P3, RZ, R18, 0x4, RZ, 0xc0, !PT ;  /* 0x0000000412ff7812 */ /* 0x000fe2000786c0ff */
[----:B0-----:R-:W-:Y:S01]  /*10f50*/  IMAD.WIDE.U32 R2, R6, UR4, RZ ;  /* 0x0000000406027c25 */ /* 0x001fe2000f8e00ff */
[C---:B------:R-:W-:Y:S02]  /*10f60*/  LOP3.LUT P2, RZ, R18.reuse, 0x2, RZ, 0xc0, !PT ;  /* 0x0000000212ff7812 */ /* 0x040fe4000784c0ff */
[----:B------:R-:W-:Y:S01]  /*10f70*/  LOP3.LUT P1, RZ, R18, 0x1, RZ, 0xc0, !PT ;  /* 0x0000000112ff7812 */ /* 0x000fe2000782c0ff */
[----:B------:R-:W-:Y:S01]  /*10f80*/  IMAD R7, R6, UR5, R7 ;  /* 0x0000000506077c24 */ /* 0x000fe2000f8e0207 */
[----:B------:R-:W-:Y:S02]  /*10f90*/  ULDC.64 UR4, c[0x0][0x310] ;  /* 0x0000c40000047ab9 */ /* 0x000fe40000000a00 */
[----:B------:R-:W-:-:S02]  /*10fa0*/  IMAD R5, R5, UR4, RZ ;  /* 0x0000000405057c24 */ /* 0x000fc4000f8e02ff */
[----:B------:R-:W-:Y:S02]  /*10fb0*/  IMAD.IADD R3, R3, 0x1, R7 ;  /* 0x0000000103037824 */ /* 0x000fe400078e0207 */
[C---:B------:R-:W-:Y:S02]  /*10fc0*/  IMAD R5, R0.reuse, UR5, R5 ;  /* 0x0000000500057c24 */ /* 0x040fe4000f8e0205 */
[----:B------:R-:W-:Y:S01]  /*10fd0*/  IMAD.WIDE.U32 R2, R0, UR4, R2 ;  /* 0x0000000400027c25 */ /* 0x000fe2000f8e0002 */
        /* <DEDUP_REMOVED lines=8> */
[----:B------:R-:W-:Y:S01]  /*11060*/  VIADD R7, R3, UR4 ;  /* 0x0000000403077c36 */ /* 0x000fe20008000000 */
[----:B------:R-:W-:Y:S01]  /*11070*/  LOP3.LUT R3, R4, 0x1c0, RZ, 0xc0, !PT ;  /* 0x000001c004037812 */ /* 0x000fe200078ec0ff */
[----:B------:R-:W-:-:S03]  /*11080*/  UMOV UR4, 0xffffffff ;  /* 0xffffffff00047882 */ /* 0x000fc60000000000 */
[----:B------:R-:W-:Y:S01]  /*11090*/  LEA.HI.X R7, R2, UR7, R7, 0x1, P0 ;  /* 0x0000000702077c11 */ /* 0x000fe200080f0c07 */
[----:B------:R-:W-:Y:S01]  /*110a0*/  IMAD.MOV.U32 R2, RZ, RZ, -0x60 ;  /* 0xffffffa0ff027424 */ /* 0x000fe200078e00ff */
[----:B------:R-:W-:-:S03]  /*110b0*/  LOP3.LUT R4, R3, 0x38, R4, 0xf8, !PT ;  /* 0x0000003803047812 */ /* 0x000fc600078ef804 */
[----:B------:R-:W-:Y:S01]  /*110c0*/  IMAD R5, R27, R2, UR41 ;  /* 0x000000291b057e24 */ /* 0x000fe2000f8e0202 */
[----:B------:R-:W-:Y:S01]  /*110d0*/  LOP3.LUT R4, R4, 0x38, R25, 0x78, !PT ;  /* 0x0000003804047812 */ /* 0x000fe200078e7819 */
[----:B------:R-:W-:Y:S02]  /*110e0*/  IMAD.SHL.U32 R25, R8, 0x8, RZ ;  /* 0x0000000808197824 */ /* 0x000fe400078e00ff */
[----:B------:R-:W-:-:S03]  /*110f0*/  IMAD.IADD R6, R5, 0x1, -R36 ;  /* 0x0000000105067824 */ /* 0x000fc600078e0a24 */
[----:B------:R-:W-:Y:S02]  /*11100*/  LOP3.LUT R25, R4, 0x200, R25, 0xf8, !PT ;  /* 0x0000020004197812 */ /* 0x000fe400078ef819 */
[----:B------:R-:W-:Y:S01]  /*11110*/  ISETP.GE.AND P0, PT, R6, 0x1, PT ;  /* 0x000000010600780c */ /* 0x000fe20003f06270 */
[----:B------:R-:W-:-:S12]  /*11120*/  BRA.DIV UR4, `(.L_x_1074) ;  /* 0x0000002a04d87947 */ /* 0x000fd8000b800000 */
[----:B------:R-:W-:Y:S01]  /*11130*/  SHFL.IDX PT, R3, R7, RZ, 0x181f ;  /* 0x00181fff07037589 */ /* 0x000fe200000e0000 */
[----:B------:R-:W-:-:S03]  /*11140*/  @P0 LEA R9, R25, UR46, 0x1 ;  /* 0x0000002e19090c11 */ /* 0x000fc6000f8e08ff */
[----:B------:R-:W0:Y:S04]  /*11150*/  SHFL.IDX PT, R2, R0, RZ, 0x181f ;  /* 0x00181fff00027589 */ /* 0x000e2800000e0000 */
[----:B------:R-:W-:Y:S04]  /*11160*/  SHFL.IDX PT, R5, R7, 0x1, 0x181f ;  /* 0x00381f0007057f89 */ /* 0x000fe800000e0000 */
[----:B------:R-:W-:Y:S04]  /*11170*/  SHFL.IDX PT, R4, R0, 0x1, 0x181f ;  /* 0x00381f0000047f89 */ /* 0x000fe800000e0000 */
[----:B------:R-:W-:Y:S04]  /*11180*/  SHFL.IDX PT, R8, R7, 0x2, 0x181f ;  /* 0x00581f0007087f89 */ /* 0x000fe800000e0000 */
[----:B------:R-:W1:Y:S04]  /*11190*/  SHFL.IDX PT, R14, R0, 0x2, 0x181f ;  /* 0x00581f00000e7f89 */ /* 0x000e6800000e0000 */
[----:B------:R-:W2:Y:S01]  /*111a0*/  SHFL.IDX PT, R10, R0, 0x3, 0x181f ;  /* 0x00781f00000a7f89 */ /* 0x000ea200000e0000 */
[----:B0-----:R-:W-:-:S05]  /*111b0*/  @P0 IMAD.WIDE.U32 R2, R30, 0x2, R2 ;  /* 0x000000021e020825 */ /* 0x001fca00078e0002 */
[----:B------:R-:W-:Y:S04]  /*111c0*/  @P0 LDGSTS.E.BYPASS.LTC128B.128 [R9+0x18400], desc[UR56][R2.64], !P3 ;  /* 0x1840000002090fae */ /* 0x000fe8000d901d78 */
[----:B------:R-:W-:Y:S04]  /*111d0*/  @P0 LDGSTS.E.BYPASS.LTC128B.128 [R9+0x1b400], desc[UR56][R2.64+0x80], !P2 ;  /* 0x1b40008002090fae */ /* 0x000fe8000d101d78 */
[----:B------:R0:W-:Y:S01]  /*111e0*/  @P0 LDGSTS.E.BYPASS.LTC128B.128 [R9+0x1e400], desc[UR56][R2.64+0x100], !P1 ;  /* 0x1e40010002090fae */ /* 0x0001e2000c901d78 */
[----:B------:R-:W-:-:S03]  /*111f0*/  ISETP.GE.AND P0, PT, R6, 0x11, PT ;  /* 0x000000110600780c */ /* 0x000fc60003f06270 */
[----:B0-----:R-:W0:Y:S01]  /*11200*/  SHFL.IDX PT, R9, R7, 0x3, 0x181f ;  /* 0x00781f0007097f89 */ /* 0x001e2200000e0000 */
[----:B-1----:R-:W-:-:S09]  /*11210*/  IMAD.MOV.U32 R2, RZ, RZ, R14 ;  /* 0x000000ffff027224 */ /* 0x002fd200078e000e */
[----:B------:R-:W-:Y:S01]  /*11220*/  @P0 LEA R21, R25, UR46, 0x1 ;  /* 0x0000002e19150c11 */ /* 0x000fe2000f8e08ff */
[----:B------:R-:W-:Y:S01]  /*11230*/  @P0 IMAD.WIDE.U32 R4, R30, 0x2, R4 ;  /* 0x000000021e040825 */ /* 0x000fe200078e0004 */
[----:B------:R-:W1:Y:S03]  /*11240*/  SHFL.IDX PT, R14, R0, 0x4, 0x181f ;  /* 0x00981f00000e7f89 */ /* 0x000e6600000e0000 */
[----:B------:R-:W-:Y:S01]  /*11250*/  IMAD.MOV.U32 R3, RZ, RZ, R8 ;  /* 0x000000ffff037224 */ /* 0x000fe200078e0008 */
[----:B------:R-:W-:Y:S04]  /*11260*/  @P0 LDGSTS.E.BYPASS.LTC128B.128 [R21+0x18c00], desc[UR56][R4.64], !P3 ;  /* 0x18c0000004150fae */ /* 0x000fe8000d901d78 */
[----:B------:R-:W-:Y:S04]  /*11270*/  @P0 LDGSTS.E.BYPASS.LTC128B.128 [R21+0x1bc00], desc[UR56][R4.64+0x80], !P2 ;  /* 0x1bc0008004150fae */ /* 0x000fe8000d101d78 */
[----:B------:R2:W-:Y:S01]  /*11280*/  @P0 LDGSTS.E.BYPASS.LTC128B.128 [R21+0x1ec00], desc[UR56][R4.64+0x100], !P1 ;  /* 0x1ec0010004150fae */ /* 0x0005e2000c901d78 */
[----:B------:R-:W-:-:S03]  /*11290*/  ISETP.GE.AND P0, PT, R6, 0x21, PT ;  /* 0x000000210600780c */ /* 0x000fc60003f06270 */
[----:B------:R-:W3:Y:S04]  /*112a0*/  SHFL.IDX PT, R8, R7, 0x4, 0x181f ;  /* 0x00981f0007087f89 */ /* 0x000ee800000e0000 */
[----:B------:R-:W4:Y:S01]  /*112b0*/  SHFL.IDX PT, R7, R7, 0x5, 0x181f ;  /* 0x00b81f0007077f89 */ /* 0x000f2200000e0000 */
[----:B--2---:R-:W-:-:S05]  /*112c0*/  IMAD.MOV.U32 R4, RZ, RZ, R10 ;  /* 0x000000ffff047224 */ /* 0x004fca00078e000a */
[----:B------:R-:W-:Y:S01]  /*112d0*/  @P0 IMAD.WIDE.U32 R2, R30, 0x2, R2 ;  /* 0x000000021e020825 */ /* 0x000fe200078e0002 */
[----:B------:R-:W-:-:S03]  /*112e0*/  @P0 LEA R35, R25, UR46, 0x1 ;  /* 0x0000002e19230c11 */ /* 0x000fc6000f8e08ff */
[----:B0-----:R-:W-:Y:S02]  /*112f0*/  IMAD.MOV.U32 R5, RZ, RZ, R9 ;  /* 0x000000ffff057224 */ /* 0x001fe400078e0009 */
[----:B------:R-:W-:Y:S04]  /*11300*/  @P0 LDGSTS.E.BYPASS.LTC128B.128 [R35+0x19400], desc[UR56][R2.64], !P3 ;  /* 0x1940000002230fae */ /* 0x000fe8000d901d78 */
[----:B------:R-:W-:Y:S04]  /*11310*/  @P0 LDGSTS.E.BYPASS.LTC128B.128 [R35+0x1c400], desc[UR56][R2.64+0x80], !P2 ;  /* 0x1c40008002230fae */ /* 0x000fe8000d101d78 */
[----:B------:R1:W-:Y:S01]  /*11320*/  @P0 LDGSTS.E.BYPASS.LTC128B.128 [R35+0x1f400], desc[UR56][R2.64+0x100], !P1 ;  /* 0x1f40010002230fae */ /* 0x0003e2000c901d78 */
[----:B------:R-:W-:Y:S01]  /*11330*/  ISETP.GE.AND P0, PT, R6, 0x31, PT ;  /* 0x000000310600780c */ /* 0x000fe20003f06270 */
[----:B-1----:R-:W-:-:S12]  /*11340*/  IMAD.MOV.U32 R2, RZ, RZ, R14 ;  /* 0x000000ffff027224 */ /* 0x002fd800078e000e */
[----:B------:R-:W-:Y:S01]  /*11350*/  @P0 IMAD.WIDE.U32 R4, R30, 0x2, R4 ;  /* 0x000000021e040825 */ /* 0x000fe200078e0004 */
[----:B------:R-:W-:Y:S01]  /*11360*/  @P0 LEA R9, R25, UR46, 0x1 ;  /* 0x0000002e19090c11 */ /* 0x000fe2000f8e08ff */
[----:B------:R0:W1:Y:S02]  /*11370*/  SHFL.IDX PT, R14, R0, 0x5, 0x181f ;  /* 0x00b81f00000e7f89 */ /* 0x00006400000e0000 */
[----:B---3--:R-:W-:Y:S02]  /*11380*/  IMAD.MOV.U32 R3, RZ, RZ, R8 ;  /* 0x000000ffff037224 */ /* 0x008fe400078e0008 */
        /* <DEDUP_REMOVED lines=8> */
[----:B-1--4-:R0:W-:Y:S02]  /*11410*/  @P0 LDGSTS.E.BYPASS.LTC128B.128 [R21+0x20400], desc[UR56][R2.64+0x100], !P1 ;  /* 0x2040010002150fae */ /* 0x0121e4000c901d78 */
.L_x_1128:
[----:B------:R-:W-:Y:S01]  /*11420*/  ISETP.GE.AND P0, PT, R6, 0x51, PT ;  /* 0x000000510600780c */ /* 0x000fe20003f06270 */
[----:B0-----:R-:W-:Y:S02]  /*11430*/  IMAD.MOV.U32 R2, RZ, RZ, R14 ;  /* 0x000000ffff027224 */ /* 0x001fe400078e000e */
[----:B------:R-:W-:-:S10]  /*11440*/  IMAD.MOV.U32 R3, RZ, RZ, R7 ;  /* 0x000000ffff037224 */ /* 0x000fd400078e0007 */
        /* <DEDUP_REMOVED lines=12> */
[----:B------:R-:W-:-:S13]  /*11510*/  LOP3.LUT P1, RZ, R18, 0x10, RZ, 0xc0, !PT ;  /* 0x0000001012ff7812 */ /* 0x000fda000782c0ff */
[----:B0-----:R-:W-:Y:S05]  /*11520*/  @!P1 BRA `(.L_x_1075) ;  /* 0x0000000000049947 */ /* 0x001fea0003800000 */
[----:B------:R-:W-:Y:S01]  /*11530*/  BPT.TRAP 0x1 ;  /* 0x000000040000795c */ /* 0x000fe20000300000 */
.L_x_1075:
        /* <DEDUP_REMOVED lines=23> */
[----:B------:R-:W-:-:S02]  /*116b0*/  IMAD.U32 R10, RZ, RZ, UR4 ;  /* 0x00000004ff0a7e24 */ /* 0x000fc4000f8e00ff */
[----:B------:R-:W-:Y:S02]  /*116c0*/  IMAD.U32 R11, RZ, RZ, UR5 ;  /* 0x00000005ff0b7e24 */ /* 0x000fe4000f8e00ff */
[----:B------:R-:W-:Y:S02]  /*116d0*/  IMAD.MOV.U32 R8, RZ, RZ, 0x70 ;  /* 0x00000070ff087424 */ /* 0x000fe400078e00ff */
[----:B------:R-:W-:Y:S02]  /*116e0*/  IMAD.MOV.U32 R12, RZ, RZ, 0x1 ;  /* 0x00000001ff0c7424 */ /* 0x000fe400078e00ff */
[----:B------:R-:W-:-:S07]  /*116f0*/  IMAD.MOV.U32 R13, RZ, RZ, RZ ;  /* 0x000000ffff0d7224 */ /* 0x000fce00078e00ff */
[----:B------:R-:W-:-:S07]  /*11700*/  LEPC R20, `(.L_x_1076) ;  /* 0x000000001014794e */ /* 0x000fce0000000000 */
[----:B0-----:R-:W-:Y:S05]  /*11710*/  CALL.ABS.NOINC R2 ;  /* 0x0000000002007343 */ /* 0x001fea0003c00000 */
.L_x_1076:
[----:B------:R-:W-:Y:S01]  /*11720*/  UISETP.NE.AND UP0, UPT, UR48, URZ, UPT ;  /* 0x0000003f3000728c */ /* 0x000fe2000bf05270 */
[----:B------:R-:W-:Y:S01]  /*11730*/  VIADD R7, R33, UR40 ;  /* 0x0000002821077c36 */ /* 0x000fe20008000000 */
[----:B------:R-:W0:Y:S01]  /*11740*/  LDC R6, c[0x0][0x448] ;  /* 0x00011200ff067b82 */ /* 0x000e220000000800 */
[----:B------:R-:W-:Y:S01]  /*11750*/  IMAD.U32 R4, RZ, RZ, UR36 ;  /* 0x00000024ff047e24 */ /* 0x000fe2000f8e00ff */
[----:B------:R-:W-:Y:S01]  /*11760*/  ULDC.64 UR4, c[0x0][0x2e0] ;  /* 0x0000b80000047ab9 */ /* 0x000fe20000000a00 */
[----:B------:R-:W-:Y:S01]  /*11770*/  IMAD.U32 R3, RZ, RZ, UR47 ;  /* 0x0000002fff037e24 */ /* 0x000fe2000f8e00ff */
[----:B------:R-:W-:Y:S01]  /*11780*/  PLOP3.LUT P0, PT, PT, PT, UP0, 0x80, 0x0 ;  /* 0x000000000000781c */ /* 0x000fe20003f0f008 */
[----:B------:R-:W-:Y:S02]  /*11790*/  IMAD.MOV.U32 R2, RZ, RZ, R4 ;  /* 0x000000ffff027224 */ /* 0x000fe400078e0004 */
[----:B------:R-:W-:Y:S02]  /*117a0*/  IMAD R35, R35, UR4, RZ ;  /* 0x0000000423237c24 */ /* 0x000fe4000f8e02ff */
[----:B------:R-:W-:Y:S01]  /*117b0*/  @UP0 ULDC UR6, c[0x0][0x44c] ;  /* 0x0001130000060ab9 */ /* 0x000fe20000000800 */
[----:B------:R-:W-:Y:S01]  /*117c0*/  IMAD.WIDE.U32 R2, R28, UR4, R2 ;  /* 0x000000041c027c25 */ /* 0x000fe2000f8e0002 */
[----:B------:R-:W-:-:S03]  /*117d0*/  @UP0 ULDC UR4, c[0x0][0x450] ;  /* 0x0001140000040ab9 */ /* 0x000fc60000000800 */
[----:B------:R-:W-:Y:S02]  /*117e0*/  IMAD.U32 R5, RZ, RZ, UR37 ;  /* 0x00000025ff057e24 */ /* 0x000fe4000f8e00ff */
[----:B------:R-:W-:Y:S02]  /*117f0*/  IMAD.MOV.U32 R5, RZ, RZ, R7 ;  /* 0x000000ffff057224 */ /* 0x000fe400078e0007 */
[----:B------:R-:W-:Y:S01]  /*11800*/  @P0 IMAD.HI.U32 R0, R7, UR6, RZ ;  /* 0x0000000607000c27 */ /* 0x000fe2000f8e00ff */
[----:B------:R-:W-:-:S03]  /*11810*/  PLOP3.LUT P0, PT, PT, PT, UP0, 0x80, 0x0 ;  /* 0x000000000000781c */ /* 0x000fc60003f0f008 */
[----:B------:R-:W-:-:S04]  /*11820*/  IMAD R35, R28, UR5, R35 ;  /* 0x000000051c237c24 */ /* 0x000fc8000f8e0223 */
[----:B------:R-:W-:-:S06]  /*11830*/  IMAD.IADD R3, R3, 0x1, R35 ;  /* 0x0000000103037824 */ /* 0x000fcc00078e0223 */
[----:B------:R-:W-:Y:S01]  /*11840*/  @P0 SHF.R.U32.HI R5, RZ, UR4, R0 ;  /* 0x00000004ff050c19 */ /* 0x000fe20008011600 */
[----:B------:R-:W-:-:S04]  /*11850*/  ULDC.64 UR4, c[0x0][0x2d0] ;  /* 0x0000b40000047ab9 */ /* 0x000fc80000000a00 */
[----:B------:R-:W-:Y:S02]  /*11860*/  IMAD.MOV R0, RZ, RZ, -R5 ;  /* 0x000000ffff007224 */ /* 0x000fe400078e0a05 */
[----:B------:R-:W-:-:S04]  /*11870*/  IMAD.WIDE.U32 R2, R5, UR4, R2 ;  /* 0x0000000405027c25 */ /* 0x000fc8000f8e0002 */
[----:B0-----:R-:W-:Y:S01]  /*11880*/  IMAD R7, R6, R0, R7 ;  /* 0x0000000006077224 */ /* 0x001fe200078e0207 */
[----:B------:R-:W-:-:S05]  /*11890*/  SHF.R.S32.HI R0, RZ, 0x1f, R5 ;  /* 0x0000001fff007819 */ /* 0x000fca0000011405 */
[----:B------:R-:W-:-:S04]  /*118a0*/  IMAD R0, R0, UR4, RZ ;  /* 0x0000000400007c24 */ /* 0x000fc8000f8e02ff */
[----:B------:R-:W-:Y:S01]  /*118b0*/  IMAD R5, R5, UR5, R0 ;  /* 0x0000000505057c24 */ /* 0x000fe2000f8e0200 */
[----:B------:R-:W-:Y:S01]  /*118c0*/  SHF.R.S32.HI R0, RZ, 0x1f, R7 ;  /* 0x0000001fff007819 */ /* 0x000fe20000011407 */
[----:B------:R-:W-:Y:S02]  /*118d0*/  ULDC.64 UR4, c[0x0][0x2c8] ;  /* 0x0000b20000047ab9 */ /* 0x000fe40000000a00 */
[----:B------:R-:W-:Y:S02]  /*118e0*/  IMAD.IADD R3, R3, 0x1, R5 ;  /* 0x0000000103037824 */ /* 0x000fe400078e0205 */
[----:B------:R-:W-:Y:S02]  /*118f0*/  IMAD R0, R0, UR4, RZ ;  /* 0x0000000400007c24 */ /* 0x000fe4000f8e02ff */
[----:B------:R-:W-:-:S04]  /*11900*/  IMAD.WIDE.U32 R2, R7, UR4, R2 ;  /* 0x0000000407027c25 */ /* 0x000fc8000f8e0002 */
[----:B------:R-:W-:Y:S01]  /*11910*/  IMAD R5, R7, UR5, R0 ;  /* 0x0000000507057c24 */ /* 0x000fe2000f8e0200 */
[----:B------:R-:W-:Y:S02]  /*11920*/  ULDC.64 UR4, c[0x0][0x280] ;  /* 0x0000a00000047ab9 */ /* 0x000fe40000000a00 */
[----:B------:R-:W-:Y:S01]  /*11930*/  LEA R0, P0, R2, UR4, 0x1 ;  /* 0x0000000402007c11 */ /* 0x000fe2000f8008ff */
[----:B------:R-:W-:Y:S01]  /*11940*/  ULDC UR4, c[0x0][0x2b8] ;  /* 0x0000ae0000047ab9 */ /* 0x000fe20000000800 */
[----:B------:R-:W-:Y:S02]  /*11950*/  IADD3 R3, R3, R5, RZ ;  /* 0x0000000503037210 */ /* 0x000fe40007ffe0ff */
[----:B------:R-:W-:Y:S02]  /*11960*/  ISETP.GE.AND P2, PT, R22, UR4, PT ;  /* 0x0000000416007c0c */ /* 0x000fe4000bf46270 */
[----:B------:R-:W-:Y:S01]  /*11970*/  LEA.HI.X R8, R2, UR5, R3, 0x1, P0 ;  /* 0x0000000502087c11 */ /* 0x000fe200080f0c03 */
[----:B------:R-:W-:Y:S01]  /*11980*/  UMOV UR5, 0xffffffff ;  /* 0xffffffff00057882 */ /* 0x000fe20000000000 */
[----:B------:R-:W-:-:S02]  /*11990*/  ISETP.GE.AND P0, PT, R24, UR4, PT ;  /* 0x0000000418007c0c */ /* 0x000fc4000bf06270 */
[----:B------:R-:W-:Y:S01]  /*119a0*/  ISETP.GE.AND P3, PT, R30, UR4, PT ;  /* 0x000000041e007c0c */ /* 0x000fe2000bf66270 */
[----:B------:R-:W-:-:S12]  /*119b0*/  BRA.DIV UR5, `(.L_x_1077) ;  /* 0x0000002a05987947 */ /* 0x000fd8000b800000 */
[----:B------:R-:W-:Y:S01]  /*119c0*/  SHFL.IDX PT, R3, R8, RZ, 0x181f ;  /* 0x00181fff08037589 */ /* 0x000fe200000e0000 */
[----:B------:R-:W-:Y:S01]  /*119d0*/  ULDC UR4, c[0x0][0x288] ;  /* 0x0000a20000047ab9 */ /* 0x000fe20000000800 */
[----:B------:R-:W-:Y:S02]  /*119e0*/  VIADD R7, R36, UR40 ;  /* 0x0000002824077c36 */ /* 0x000fe40008000000 */
[----:B------:R-:W0:Y:S01]  /*119f0*/  SHFL.IDX PT, R2, R0, RZ, 0x181f ;  /* 0x00181fff00027589 */ /* 0x000e2200000e0000 */
[----:B------:R-:W-:Y:S02]  /*11a00*/  IMAD R6, R6, UR4, RZ ;  /* 0x0000000406067c24 */ /* 0x000fe4000f8e02ff */
[C---:B------:R-:W-:Y:S01]  /*11a10*/  VIADD R11, R7.reuse, 0x10 ;  /* 0x00000010070b7836 */ /* 0x040fe20000000000 */
        /* <DEDUP_REMOVED lines=61> */
.L_x_1145:
[----:B------:R-:W-:Y:S01]  /*11df0*/  VIADD R7, R7, 0x70 ;  /* 0x0000007007077836 */ /* 0x000fe20000000000 */
[----:B------:R-:W-:Y:S01]  /*11e00*/  BSSY B0, `(.L_x_1078) ;  /* 0x000000d000007945 */ /* 0x000fe20003800000 */
[----:B-1----:R-:W-:Y:S02]  /*11e10*/  IMAD.MOV.U32 R2, RZ, RZ, R14 ;  /* 0x000000ffff027224 */ /* 0x002fe400078e000e */
[----:B--2---:R-:W-:Y:S01]  /*11e20*/  IMAD.MOV.U32 R3, RZ, RZ, R4 ;  /* 0x000000ffff037224 */ /* 0x004fe200078e0004 */
[----:B------:R-:W-:-:S13]  /*11e30*/  ISETP.GE.AND P1, PT, R7, R6, PT ;  /* 0x000000060700720c */ /* 0x000fda0003f26270 */
        /* <DEDUP_REMOVED lines=9> */
.L_x_1079:
[----:B------:R-:W-:Y:S05]  /*11ed0*/  BSYNC B0 ;  /* 0x0000000000007941 */ /* 0x000fea0003800000 */
.L_x_1078:
[----:B------:R-:W-:Y:S01]  /*11ee0*/  NOP ;  /* 0x0000000000007918 */ /* 0x000fe20000000000 */
[----:B------:R-:W-:Y:S01]  /*11ef0*/  SYNCS.ARRIVE.TRANS64.RED.A0T1 RZ, [UR46+0x2a800], RZ ;  /* 0x02a800ffffff79a7 */ /* 0x000fe2000820042e */
[----:B------:R-:W-:Y:S01]  /*11f00*/  IMAD.MOV.U32 R0, RZ, RZ, 0x1 ;  /* 0x00000001ff007424 */ /* 0x000fe200078e00ff */
[----:B------:R-:W-:Y:S04]  /*11f10*/  ARRIVES.LDGSTSBAR.64.TRANSCNT [UR46+0x2a800] ;  /* 0x02a80000ff0079b0 */ /* 0x000fe80008000aae */
[----:B------:R-:W-:Y:S01]  /*11f20*/  SHF.L.U32 R0, R0, 0x1f, RZ ;  /* 0x0000001f00007819 */ /* 0x000fe200000006ff */
[----:B------:R-:W-:Y:S01]  /*11f30*/  NOP ;  /* 0x0000000000007918 */ /* 0x000fe20000000000 */
[----:B------:R-:W-:Y:S01]  /*11f40*/  SYNCS.ARRIVE.TRANS64.A1T0 RZ, [UR46+0x2a800], RZ ;  /* 0x02a800ffffff79a7 */ /* 0x000fe2000810002e */
[----:B------:R-:W-:Y:S01]  /*11f50*/  VIADD R19, R19, 0xfffffffe ;  /* 0xfffffffe13137836 */ /* 0x000fe20000000000 */
[----:B------:R-:W1:Y:S02]  /*11f60*/  SYNCS.PHASECHK.TRANS64.TRYWAIT P0, [UR46+0x2a820], R0 ;  /* 0x02a82000ff0075a7 */ /* 0x000e64000800016e */
[----:B-1----:R-:W-:Y:S05]  /*11f70*/  @!P0 BRA `(.L_x_1080) ;  /* 0x0000002c00b08947 */ /* 0x002fea0003800000 */
.L_x_1146:
[----:B------:R-:W-:Y:S01]  /*11f80*/  ISETP.GE.AND P0, PT, R19, UR49, PT ;  /* 0x0000003113007c0c */ /* 0x000fe2000bf06270 */
[----:B------:R-:W-:Y:S02]  /*11f90*/  IMAD.MOV.U32 R24, RZ, RZ, 0x1 ;  /* 0x00000001ff187424 */ /* 0x000fe400078e00ff */
[----:B------:R-:W-:-:S10]  /*11fa0*/  IMAD.MOV.U32 R22, RZ, RZ, RZ ;  /* 0x000000ffff167224 */ /* 0x000fd400078e00ff */
[----:B------:R-:W-:Y:S05]  /*11fb0*/  @!P0 BRA `(.L_x_1081) ;  /* 0x0000000c00e08947 */ /* 0x000fea0003800000 */
[----:B------:R-:W-:Y:S01]  /*11fc0*/  UIADD3 UR4, UR45, 0x1, URZ ;  /* 0x000000012d047890 */ /* 0x000fe2000fffe03f */
[----:B0-----:R-:W-:Y:S01]  /*11fd0*/  LOP3.LUT R3, RZ, UR43, RZ, 0x33, !PT ;  /* 0x0000002bff037c12 */ /* 0x001fe2000f8e33ff */
[----:B------:R-:W-:Y:S01]  /*11fe0*/  BSSY B0, `(.L_x_1081) ;  /* 0x00000f5000007945 */ /* 0x000fe20003800000 */
[----:B------:R-:W-:Y:S01]  /*11ff0*/  LOP3.LUT R5, RZ, UR42, RZ, 0x33, !PT ;  /* 0x0000002aff057c12 */ /* 0x000fe2000f8e33ff */
[----:B------:R-:W-:Y:S01]  /*12000*/  UIMAD UR4, UR4, UR38, URZ ;  /* 0x00000026040472a4 */ /* 0x000fe2000f8e023f */
[----:B------:R-:W-:Y:S01]  /*12010*/  IADD3 R23, R26, R23, R36 ;  /* 0x000000171a177210 */ /* 0x000fe20007ffe024 */
[----:B------:R-:W-:Y:S01]  /*12020*/  IMAD.MOV.U32 R20, RZ, RZ, RZ ;  /* 0x000000ffff147224 */ /* 0x000fe200078e00ff */
[----:B------:R-:W-:-:S03]  /*12030*/  SHF.L.U32 R35, R30, 0x1, RZ ;  /* 0x000000011e237819 */ /* 0x000fc600000006ff */
[----:B------:R-:W-:Y:S01]  /*12040*/  LOP3.LUT R0, RZ, UR4, RZ, 0x33, !PT ;  /* 0x00000004ff007c12 */ /* 0x000fe2000f8e33ff */
[----:B------:R-:W-:Y:S02]  /*12050*/  VIADD R9, R23, 0xfffffee0 ;  /* 0xfffffee017097836 */ /* 0x000fe40000000000 */
[----:B------:R-:W-:Y:S01]  /*12060*/  IMAD.MOV.U32 R23, RZ, RZ, 0x1 ;  /* 0x00000001ff177424 */ /* 0x000fe200078e00ff */
[----:B------:R-:W-:Y:S02]  /*12070*/  VIADDMNMX R0, R0, -UR44, R3, !PT ;  /* 0x8000002c00007c46 */ /* 0x000fe4000f800103 */
[----:B------:R-:W-:Y:S02]  /*12080*/  IADD3 R3, -R36, UR41, RZ ;  /* 0x0000002924037c10 */ /* 0x000fe4000fffe1ff */
[----:B------:R-:W-:-:S04]  /*12090*/  VIMNMX R0, R0, R5, !PT ;  /* 0x0000000500007248 */ /* 0x000fc80007fe0100 */
[C---:B------:R-:W-:Y:S01]  /*120a0*/  IADD3 R27, -R0.reuse, -0x2, RZ ;  /* 0xfffffffe001b7810 */ /* 0x040fe20007ffe1ff */
[C---:B------:R-:W-:Y:S02]  /*120b0*/  IMAD R3, R0.reuse, 0x60, R3 ;  /* 0x0000006000037824 */ /* 0x040fe400078e0203 */
[----:B------:R-:W-:Y:S02]  /*120c0*/  IMAD R9, R0, -0x60, R9 ;  /* 0xffffffa000097824 */ /* 0x000fe400078e0209 */
[----:B------:R-:W-:-:S07]  /*120d0*/  VIADD R0, R3, 0xc0 ;  /* 0x000000c003007836 */ /* 0x000fce0000000000 */
.L_x_1094:
[----:B------:R-:W-:Y:S01]  /*120e0*/  ISETP.NE.AND P0, PT, R37, 0x1, PT ;  /* 0x000000012500780c */ /* 0x000fe20003f05270 */
[----:B------:R-:W-:Y:S01]  /*120f0*/  IMAD.MOV.U32 R10, RZ, RZ, R9 ;  /* 0x000000ffff0a7224 */ /* 0x000fe200078e0009 */
[----:B------:R-:W-:Y:S02]  /*12100*/  ISETP.GT.U32.AND P2, PT, R33, 0x5f, PT ;  /* 0x0000005f2100780c */ /* 0x000fe40003f44070 */
[----:B------:R-:W-:-:S09]  /*12110*/  LOP3.LUT P1, RZ, R18, 0x10, RZ, 0xc0, !PT ;  /* 0x0000001012ff7812 */ /* 0x000fd2000782c0ff */
[----:B------:R-:W0:Y:S08]  /*12120*/  @P0 LDC R2, c[0x0][0x434] ;  /* 0x00010d00ff020b82 */ /* 0x000e300000000800 */
[----:B------:R-:W1:Y:S08]  /*12130*/  @P0 LDC R3, c[0x0][0x438] ;  /* 0x00010e00ff030b82 */ /* 0x000e700000000800 */
[----:B------:R-:W2:Y:S08]  /*12140*/  @!P2 LDC.64 R6, c[0x0][0x428] ;  /* 0x00010a00ff06ab82 */ /* 0x000eb00000000a00 */
[----:B------:R-:W3:Y:S01]  /*12150*/  @!P2 LDC.64 R4, c[0x0][0x418] ;  /* 0x00010600ff04ab82 */ /* 0x000ee20000000a00 */
[----:B0-----:R-:W-:-:S05]  /*12160*/  @P0 IMAD.HI.U32 R2, R9, R2, RZ ;  /* 0x0000000209020227 */ /* 0x001fca00078e00ff */
[----:B-1----:R-:W-:-:S04]  /*12170*/  @P0 SHF.R.U32.HI R10, RZ, R3, R2 ;  /* 0x00000003ff0a0219 */ /* 0x002fc80000011602 */
[----:B------:R-:W-:Y:S01]  /*12180*/  @!P2 SHF.R.S32.HI R3, RZ, 0x1f, R10 ;  /* 0x0000001fff03a819 */ /* 0x000fe2000001140a */
[----:B--2---:R-:W-:-:S04]  /*12190*/  @!P2 IMAD R2, R34, R6, RZ ;  /* 0x000000062202a224 */ /* 0x004fc800078e02ff */
[----:B------:R-:W-:Y:S02]  /*121a0*/  @!P2 IMAD R7, R32, R7, R2 ;  /* 0x000000072007a224 */ /* 0x000fe400078e0202 */
[----:B------:R-:W-:-:S04]  /*121b0*/  @!P2 IMAD.MOV.U32 R2, RZ, RZ, R10 ;  /* 0x000000ffff02a224 */ /* 0x000fc800078e000a */
[----:B------:R-:W-:-:S04]  /*121c0*/  @!P2 IMAD.WIDE.U32 R2, R32, R6, R2 ;  /* 0x000000062002a225 */ /* 0x000fc800078e0002 */
[----:B------:R-:W-:Y:S01]  /*121d0*/  @!P2 IMAD.IADD R3, R7, 0x1, R3 ;  /* 0x000000010703a824 */ /* 0x000fe200078e0203 */
[----:B---3--:R-:W-:Y:S01]  /*121e0*/  @!P2 LEA R4, P0, R2, R4, 0x2 ;  /* 0x000000040204a211 */ /* 0x008fe200078010ff */
[----:B------:R-:W-:-:S03]  /*121f0*/  IMAD.MOV.U32 R6, RZ, RZ, RZ ;  /* 0x000000ffff067224 */ /* 0x000fc600078e00ff */
[----:B------:R-:W-:-:S05]  /*12200*/  @!P2 LEA.HI.X R5, R2, R5, R3, 0x2, P0 ;  /* 0x000000050205a211 */ /* 0x000fca00000f1403 */
[----:B------:R0:W5:Y:S01]  /*12210*/  @!P2 LDG.E R6, desc[UR56][R4.64] ;  /* 0x000000380406a981 */ /* 0x000162000c1e1900 */
[----:B------:R-:W-:-:S05]  /*12220*/  VIADD R22, R20, 0x1 ;  /* 0x0000000114167836 */ /* 0x000fca0000000000 */
[----:B------:R-:W-:-:S04]  /*12230*/  ISETP.NE.AND P0, PT, R22, 0x2, PT ;  /* 0x000000021600780c */ /* 0x000fc80003f05270 */
[----:B------:R-:W-:Y:S02]  /*12240*/  SEL R24, RZ, 0x1, P0 ;  /* 0x00000001ff187807 */ /* 0x000fe40000000000 */
[----:B------:R-:W-:Y:S02]  /*12250*/  SEL R22, R22, RZ, P0 ;  /* 0x000000ff16167207 */ /* 0x000fe40000000000 */
[----:B------:R-:W-:Y:S01]  /*12260*/  LOP3.LUT R24, R23, R24, RZ, 0x3c, !PT ;  /* 0x0000001817187212 */ /* 0x000fe200078e3cff */
[----:B0-----:R-:W-:Y:S06]  /*12270*/  @!P1 BRA `(.L_x_1082) ;  /* 0x0000000000049947 */ /* 0x001fec0003800000 */
[----:B------:R-:W-:Y:S01]  /*12280*/  BPT.TRAP 0x1 ;  /* 0x000000040000795c */ /* 0x000fe20000300000 */
.L_x_1082:
[----:B------:R-:W-:Y:S01]  /*12290*/  LEA R8, R22, UR46, 0x3 ;  /* 0x0000002e16087c11 */ /* 0x000fe2000f8e18ff */
[----:B------:R-:W-:Y:S01]  /*122a0*/  BSSY B1, `(.L_x_1083) ;  /* 0x0000004000017945 */ /* 0x000fe20003800000 */
[----:B------:R-:W-:-:S04]  /*122b0*/  SHF.L.U32 R3, R24, 0x1f, RZ ;  /* 0x0000001f18037819 */ /* 0x000fc800000006ff */
[----:B------:R-:W0:Y:S02]  /*122c0*/  SYNCS.PHASECHK.TRANS64.TRYWAIT P0, [R8+URZ+0x2a840], R3 ;  /* 0x02a84003080075a7 */ /* 0x000e24000800017f */
[----:B0-----:R-:W-:Y:S05]  /*122d0*/  @!P0 BRA `(.L_x_1084) ;  /* 0x0000002800f08947 */ /* 0x001fea0003800000 */
.L_x_1147:
[----:B------:R-:W-:Y:S05]  /*122e0*/  BSYNC B1 ;  /* 0x0000000000017941 */ /* 0x000fea0003800000 */
.L_x_1083:
[----:B------:R-:W-:Y:S01]  /*122f0*/  ULDC UR4, c[0x0][0x430] ;  /* 0x00010c0000047ab9 */ /* 0x000fe20000000800 */
[----:B-----5:R-:W-:Y:S01]  /*12300*/  SHF.R.S32.HI R28, RZ, 0x1f, R6 ;  /* 0x0000001fff1c7819 */ /* 0x020fe20000011406 */
[----:B------:R-:W-:Y:S01]  /*12310*/  UIADD3 UR4, -UR4, URZ, URZ ;  /* 0x0000003f04047290 */ /* 0x000fe2000fffe13f */
[----:B------:R-:W-:Y:S01]  /*12320*/  R2UR UR6, R31 ;  /* 0x000000001f0672ca */ /* 0x000fe200000e0000 */
[----:B------:R-:W-:Y:S01]  /*12330*/  IMAD R19, R22, 0x4800, R25 ;  /* 0x0000480016137824 */ /* 0x000fe200078e0219 */
[C---:B------:R-:W-:Y:S02]  /*12340*/  LOP3.LUT P3, RZ, R18.reuse, 0x4, RZ, 0xc0, !PT ;  /* 0x0000000412ff7812 */ /* 0x040fe4000786c0ff */
[----:B------:R-:W-:Y:S01]  /*12350*/  LOP3.LUT P2, RZ, R18, 0x2, RZ, 0xc0, !PT ;  /* 0x0000000212ff7812 */ /* 0x000fe2000784c0ff */
        /* <DEDUP_REMOVED lines=20> */
[----:B------:R-:W-:Y:S01]  /*124a0*/  VIADD R21, R3, UR4 ;  /* 0x0000000403157c36 */ /* 0x000fe20008000000 */
[----:B------:R-:W-:-:S04]  /*124b0*/  UMOV UR4, 0xffffffff ;  /* 0xffffffff00047882 */ /* 0x000fc80000000000 */
[----:B------:R-:W-:Y:S01]  /*124c0*/  LEA.HI.X R21, R2, UR7, R21, 0x1, P0 ;  /* 0x0000000702157c11 */ /* 0x000fe200080f0c15 */
[----:B------:R-:W-:Y:S06]  /*124d0*/  BRA.DIV UR4, `(.L_x_1085) ;  /* 0x0000002a04847947 */ /* 0x000fec000b800000 */
        /* <DEDUP_REMOVED lines=13> */
[----:B------:R-:W0:Y:S03]  /*125b0*/  SHFL.IDX PT, R14, R10, 0x3, 0x181f ;  /* 0x00781f000a0e7f89 */ /* 0x000e2600000e0000 */
[----:B------:R-:W-:Y:S01]  /*125c0*/  IMAD.X R3, RZ, RZ, R4, P0 ;  /* 0x000000ffff037224 */ /* 0x000fe200000e0604 */
        /* <DEDUP_REMOVED lines=14> */
[----:B-1----:R-:W-:-:S05]  /*126b0*/  IADD3.X R3, RZ, R3, RZ, P0, !PT ;  /* 0x00000003ff037210 */ /* 0x002fca00007fe4ff */
[----:B------:R-:W-:Y:S04]  /*126c0*/  LDGSTS.E.BYPASS.LTC128B.128 [R19+0x19c00], desc[UR56][R2.64], !P3 ;  /* 0x19c0000002137fae */ /* 0x000fe8000d901d78 */
[----:B------:R-:W-:Y:S04]  /*126d0*/  LDGSTS.E.BYPASS.LTC128B.128 [R19+0x1cc00], desc[UR56][R2.64+0x80], !P2 ;  /* 0x1cc0008002137fae */ /* 0x000fe8000d101d78 */
[----:B------:R1:W-:Y:S02]  /*126e0*/  LDGSTS.E.BYPASS.LTC128B.128 [R19+0x1fc00], desc[UR56][R2.64+0x100], !P1 ;  /* 0x1fc0010002137fae */ /* 0x0003e4000c901d78 */
[----:B-1----:R-:W-:-:S05]  /*126f0*/  IADD3 R2, P0, R12, R35, RZ ;  /* 0x000000230c027210 */ /* 0x002fca0007f1e0ff */
[----:B0-----:R-:W-:-:S05]  /*12700*/  IMAD.X R3, RZ, RZ, R4, P0 ;  /* 0x000000ffff037224 */ /* 0x001fca00000e0604 */
[----:B------:R0:W-:Y:S04]  /*12710*/  LDGSTS.E.BYPASS.LTC128B.128 [R19+0x1a400], desc[UR56][R2.64], !P3 ;  /* 0x1a40000002137fae */ /* 0x0001e8000d901d78 */
[----:B------:R0:W-:Y:S04]  /*12720*/  LDGSTS.E.BYPASS.LTC128B.128 [R19+0x1d400], desc[UR56][R2.64+0x80], !P2 ;  /* 0x1d40008002137fae */ /* 0x0001e8000d101d78 */
[----:B--2---:R0:W-:Y:S02]  /*12730*/  LDGSTS.E.BYPASS.LTC128B.128 [R19+0x20400], desc[UR56][R2.64+0x100], !P1 ;  /* 0x2040010002137fae */ /* 0x0041e4000c901d78 */
.L_x_1161:
        /* <DEDUP_REMOVED lines=10> */
.L_x_1086:
        /* <DEDUP_REMOVED lines=10> */
.L_x_1087:
[----:B------:R1:W-:Y:S01]  /*12880*/  SYNCS.ARRIVE.TRANS64.A1T0 RZ, [R8+URZ+0x2a830], RZ ;  /* 0x02a830ff08ff79a7 */ /* 0x0003e2000810003f */
[----:B------:R-:W-:Y:S05]  /*12890*/  @!P2 BRA `(.L_x_1088) ;  /* 0x000000000004a947 */ /* 0x000fea0003800000 */
[----:B------:R-:W-:Y:S01]  /*128a0*/  BPT.TRAP 0x1 ;  /* 0x000000040000795c */ /* 0x000fe20000300000 */
.L_x_1088:
[----:B0-----:R-:W-:Y:S01]  /*128b0*/  SHF.L.U32 R3, R23, 0x1f, RZ ;  /* 0x0000001f17037819 */ /* 0x001fe200000006ff */
[----:B------:R-:W-:Y:S01]  /*128c0*/  BSSY B1, `(.L_x_1089) ;  /* 0x0000004000017945 */ /* 0x000fe20003800000 */
[----:B------:R-:W-:-:S04]  /*128d0*/  LEA R4, R20, UR46, 0x3 ;  /* 0x0000002e14047c11 */ /* 0x000fc8000f8e18ff */
[----:B------:R-:W0:Y:S02]  /*128e0*/  SYNCS.PHASECHK.TRANS64.TRYWAIT P0, [R4+URZ+0x2a860], R3 ;  /* 0x02a86003040075a7 */ /* 0x000e24000800017f */
[----:B0-----:R-:W-:Y:S05]  /*128f0*/  @!P0 BRA `(.L_x_1090) ;  /* 0x0000002c00388947 */ /* 0x001fea0003800000 */
.L_x_1162:
[----:B------:R-:W-:Y:S05]  /*12900*/  BSYNC B1 ;  /* 0x0000000000017941 */ /* 0x000fea0003800000 */
.L_x_1089:
        /* <DEDUP_REMOVED lines=17> */
[----:B------:R-:W0:Y:S03]  /*12a20*/  SHFL.IDX PT, R14, R16, 0x2, 0x181f ;  /* 0x00581f00100e7f89 */ /* 0x000e2600000e0000 */
[----:B------:R-:W-:Y:S01]  /*12a30*/  IMAD.X R3, RZ, RZ, R8, P2 ;  /* 0x000000ffff037224 */ /* 0x000fe200010e0608 */
        /* <DEDUP_REMOVED lines=22> */
[----:B------:R2:W3:Y:S03]  /*12ba0*/  SHFL.IDX PT, R14, R16, 0x5, 0x181f ;  /* 0x00b81f00100e7f89 */ /* 0x0004e600000e0000 */
[----:B-1----:R-:W-:Y:S01]  /*12bb0*/  IMAD.X R3, RZ, RZ, R8, P2 ;  /* 0x000000ffff037224 */ /* 0x002fe200010e0608 */
[----:B------:R-:W-:Y:S01]  /*12bc0*/  ISETP.LT.OR P2, PT, R0, 0x41, !P1 ;  /* 0x000000410000780c */ /* 0x000fe20004f41670 */
[----:B------:R2:W1:-:S12]  /*12bd0*/  SHFL.IDX PT, R8, R17, 0x5, 0x181f ;  /* 0x00b81f0011087f89 */ /* 0x00045800000e0000 */
[----:B------:R2:W-:Y:S01]  /*12be0*/  LDGSTS.E.BYPASS.LTC128B.128 [R5+0x2400], desc[UR56][R2.64], !P2 ;  /* 0x0240000002057fae */ /* 0x0005e2000d101d78 */
[----:B------:R-:W-:-:S13]  /*12bf0*/  ISETP.LT.OR P2, PT, R0, 0x41, !P0 ;  /* 0x000000410000780c */ /* 0x000fda0004741670 */
[----:B-1-3--:R2:W-:Y:S02]  /*12c00*/  LDGSTS.E.BYPASS.LTC128B.128 [R5+0x5400], desc[UR56][R2.64+0x80], !P2 ;  /* 0x0540008002057fae */ /* 0x00a5e4000d101d78 */
.L_x_1176:
[C---:B------:R-:W-:Y:S01]  /*12c10*/  ISETP.LT.OR P1, PT, R0.reuse, 0x51, !P1 ;  /* 0x000000510000780c */ /* 0x040fe20004f21670 */
[----:B------:R-:W-:Y:S01]  /*12c20*/  ULDC.64 UR4, c[0x0][0x328] ;  /* 0x0000ca0000047ab9 */ /* 0x000fe20000000a00 */
[----:B------:R-:W-:Y:S01]  /*12c30*/  ISETP.LT.OR P0, PT, R0, 0x51, !P0 ;  /* 0x000000510000780c */ /* 0x000fe20004701670 */
[----:B------:R-:W-:Y:S01]  /*12c40*/  IMAD R26, R26, UR4, RZ ;  /* 0x000000041a1a7c24 */ /* 0x000fe2000f8e02ff */
[----:B0-2---:R-:W-:-:S03]  /*12c50*/  IADD3 R2, P2, R14, R35, RZ ;  /* 0x000000230e027210 */ /* 0x005fc60007f5e0ff */
        /* <DEDUP_REMOVED lines=16> */
.L_x_1092:
        /* <DEDUP_REMOVED lines=10> */
.L_x_1093:
        /* <DEDUP_REMOVED lines=14> */
[----:B------:R-:W-:Y:S01]  /*12ee0*/  LEA R16, P0, R2, UR6, 0x1 ;  /* 0x0000000602107c11 */ /* 0x000fe2000f8008ff */
[----:B------:R-:W-:-:S05]  /*12ef0*/  VIADD R17, R3, UR4 ;  /* 0x0000000403117c36 */ /* 0x000fca0008000000 */
[----:B------:R-:W-:Y:S02]  /*12f00*/  LEA.HI.X R17, R2, UR7, R17, 0x1, P0 ;  /* 0x0000000702117c11 */ /* 0x000fe400080f0c11 */
[----:B------:R-:W-:-:S13]  /*12f10*/  ISETP.GT.AND P0, PT, R27, UR49, PT ;  /* 0x000000311b007c0c */ /* 0x000fda000bf04270 */
[----:B0-----:R-:W-:Y:S05]  /*12f20*/  @P0 BRA `(.L_x_1094) ;  /* 0xfffffff0006c0947 */ /* 0x001fea000383ffff */
[----:B------:R-:W-:Y:S05]  /*12f30*/  BSYNC B0 ;  /* 0x0000000000007941 */ /* 0x000fea0003800000 */
.L_x_1081:
[----:B------:R-:W-:-:S13]  /*12f40*/  LOP3.LUT P0, RZ, R18, 0x10, RZ, 0xc0, !PT ;  /* 0x0000001012ff7812 */ /* 0x000fda000780c0ff */
[----:B------:R-:W-:Y:S05]  /*12f50*/  @!P0 BRA `(.L_x_1095) ;  /* 0x0000000000048947 */ /* 0x000fea0003800000 */
[----:B------:R-:W-:Y:S01]  /*12f60*/  BPT.TRAP 0x1 ;  /* 0x000000040000795c */ /* 0x000fe20000300000 */
.L_x_1095:
[----:B0-----:R-:W-:Y:S01]  /*12f70*/  LEA R0, R22, UR46, 0x3 ;  /* 0x0000002e16007c11 */ /* 0x001fe2000f8e18ff */
[----:B------:R-:W-:Y:S01]  /*12f80*/  IMAD.MOV.U32 R2, RZ, RZ, -0x60 ;  /* 0xffffffa0ff027424 */ /* 0x000fe200078e00ff */
[----:B------:R-:W-:Y:S01]  /*12f90*/  SHF.L.U32 R3, R24, 0x1f, RZ ;  /* 0x0000001f18037819 */ /* 0x000fe200000006ff */
[----:B------:R-:W-:Y:S01]  /*12fa0*/  BSSY B0, `(.L_x_1096) ;  /* 0x0000006000007945 */ /* 0x000fe20003800000 */
[----:B------:R-:W-:Y:S02]  /*12fb0*/  IMAD R25, R22, 0x3000, R25 ;  /* 0x0000300016197824 */ /* 0x000fe400078e0219 */
[----:B------:R-:W0:Y:S01]  /*12fc0*/  SYNCS.PHASECHK.TRANS64.TRYWAIT P0, [R0+URZ+0x2a860], R3 ;  /* 0x02a86003000075a7 */ /* 0x000e22000800017f */
[----:B------:R-:W-:-:S04]  /*12fd0*/  IMAD R5, R27, R2, UR41 ;  /* 0x000000291b057e24 */ /* 0x000fc8000f8e0202 */
[----:B------:R-:W-:Y:S01]  /*12fe0*/  IMAD.IADD R5, R5, 0x1, -R36 ;  /* 0x0000000105057824 */ /* 0x000fe200078e0a24 */
[----:B0-----:R-:W-:Y:S06]  /*12ff0*/  @!P0 BRA `(.L_x_1097) ;  /* 0x0000002c00948947 */ /* 0x001fec0003800000 */
.L_x_1177:
[----:B------:R-:W-:Y:S05]  /*13000*/  BSYNC B0 ;  /* 0x0000000000007941 */ /* 0x000fea0003800000 */
.L_x_1096:
        /* <DEDUP_REMOVED lines=8> */
[----:B------:R-:W-:Y:S01]  /*13090*/  SHFL.IDX PT, R6, R17, 0x1, 0x181f ;  /* 0x00381f0011067f89 */ /* 0x000fe200000e0000 */
[----:B------:R-:W-:Y:S02]  /*130a0*/  ISETP.LT.OR P2, PT, R5, 0x1, P1 ;  /* 0x000000010500780c */ /* 0x000fe40000f41670 */
[----:B------:R-:W-:Y:S01]  /*130b0*/  LEA R4, R25, UR46, 0x1 ;  /* 0x0000002e19047c11 */ /* 0x000fe2000f8e08ff */
[----:B------:R-:W1:Y:S01]  /*130c0*/  SHFL.IDX PT, R14, R16, 0x1, 0x181f ;  /* 0x00381f00100e7f89 */ /* 0x000e6200000e0000 */
[----:B------:R-:W-:-:S02]  /*130d0*/  ISETP.LT.OR P4, PT, R5, 0x11, P1 ;  /* 0x000000110500780c */ /* 0x000fc40000f81670 */
[----:B------:R-:W-:Y:S01]  /*130e0*/  ISETP.LT.OR P5, PT, R5, 0x11, !P0 ;  /* 0x000000110500780c */ /* 0x000fe200047a1670 */
[----:B------:R-:W-:Y:S04]  /*130f0*/  SHFL.IDX PT, R10, R17, 0x2, 0x181f ;  /* 0x00581f00110a7f89 */ /* 0x000fe800000e0000 */
[----:B------:R-:W2:Y:S04]  /*13100*/  SHFL.IDX PT, R19, R16, 0x2, 0x181f ;  /* 0x00581f0010137f89 */ /* 0x000ea800000e0000 */
[----:B------:R-:W-:Y:S04]  /*13110*/  SHFL.IDX PT, R9, R17, 0x3, 0x181f ;  /* 0x00781f0011097f89 */ /* 0x000fe800000e0000 */
[----:B------:R-:W3:Y:S01]  /*13120*/  SHFL.IDX PT, R20, R16, 0x3, 0x181f ;  /* 0x00781f0010147f89 */ /* 0x000ee200000e0000 */
[----:B0-----:R-:W-:-:S03]  /*13130*/  IMAD.WIDE.U32 R2, R30, 0x2, R2 ;  /* 0x000000021e027825 */ /* 0x001fc600078e0002 */
[----:B------:R-:W-:Y:S04]  /*13140*/  SHFL.IDX PT, R8, R17, 0x4, 0x181f ;  /* 0x00981f0011087f89 */ /* 0x000fe800000e0000 */
[----:B------:R-:W0:Y:S04]  /*13150*/  SHFL.IDX PT, R21, R16, 0x4, 0x181f ;  /* 0x00981f0010157f89 */ /* 0x000e2800000e0000 */
[----:B------:R-:W-:Y:S01]  /*13160*/  LDGSTS.E.BYPASS.LTC128B.128 [R4+0x400], desc[UR56][R2.64], !P2 ;  /* 0x0040000002047fae */ /* 0x000fe2000d101d78 */
[----:B------:R-:W-:-:S03]  /*13170*/  ISETP.LT.OR P2, PT, R5, 0x21, P1 ;  /* 0x000000210500780c */ /* 0x000fc60000f41670 */
[----:B------:R1:W-:Y:S01]  /*13180*/  LDGSTS.E.BYPASS.LTC128B.128 [R4+0x3400], desc[UR56][R2.64+0x80], !P3 ;  /* 0x0340008002047fae */ /* 0x0003e2000d901d78 */
[----:B------:R-:W-:-:S03]  /*13190*/  ISETP.LT.OR P3, PT, R5, 0x21, !P0 ;  /* 0x000000210500780c */ /* 0x000fc60004761670 */
[----:B------:R-:W4:Y:S01]  /*131a0*/  SHFL.IDX PT, R17, R17, 0x5, 0x181f ;  /* 0x00b81f0011117f89 */ /* 0x000f2200000e0000 */
[----:B-1----:R-:W-:Y:S02]  /*131b0*/  IMAD.MOV.U32 R2, RZ, RZ, R14 ;  /* 0x000000ffff027224 */ /* 0x002fe400078e000e */
[----:B------:R-:W-:Y:S01]  /*131c0*/  IMAD.MOV.U32 R3, RZ, RZ, R6 ;  /* 0x000000ffff037224 */ /* 0x000fe200078e0006 */
[----:B------:R1:W0:Y:S01]  /*131d0*/  SHFL.IDX PT, R14, R16, 0x5, 0x181f ;  /* 0x00b81f00100e7f89 */ /* 0x00022200000e0000 */
[----:B------:R-:W-:-:S04]  /*131e0*/  IMAD.WIDE.U32 R6, R30, 0x2, R2 ;  /* 0x000000021e067825 */ /* 0x000fc800078e0002 */
[----:B--2---:R-:W-:Y:S01]  /*131f0*/  IMAD.MOV.U32 R2, RZ, RZ, R19 ;  /* 0x000000ffff027224 */ /* 0x004fe200078e0013 */
[----:B------:R-:W-:Y:S01]  /*13200*/  LDGSTS.E.BYPASS.LTC128B.128 [R4+0xc00], desc[UR56][R6.64], !P4 ;  /* 0x00c0000006047fae */ /* 0x000fe2000e101d78 */
[----:B------:R-:W-:Y:S01]  /*13210*/  IMAD.MOV.U32 R3, RZ, RZ, R10 ;  /* 0x000000ffff037224 */ /* 0x000fe200078e000a */
[C---:B------:R-:W-:Y:S02]  /*13220*/  ISETP.LT.OR P4, PT, R5.reuse, 0x31, P1 ;  /* 0x000000310500780c */ /* 0x040fe40000f81670 */
[----:B------:R-:W-:Y:S01]  /*13230*/  LDGSTS.E.BYPASS.LTC128B.128 [R4+0x3c00], desc[UR56][R6.64+0x80], !P5 ;  /* 0x03c0008006047fae */ /* 0x000fe2000e901d78 */
[----:B------:R-:W-:Y:S01]  /*13240*/  IMAD.WIDE.U32 R2, R30, 0x2, R2 ;  /* 0x000000021e027825 */ /* 0x000fe200078e0002 */
[----:B------:R-:W-:-:S04]  /*13250*/  ISETP.LT.OR P5, PT, R5, 0x31, !P0 ;  /* 0x000000310500780c */ /* 0x000fc800047a1670 */
[----:B------:R-:W-:Y:S01]  /*13260*/  LDGSTS.E.BYPASS.LTC128B.128 [R4+0x1400], desc[UR56][R2.64], !P2 ;  /* 0x0140000002047fae */ /* 0x000fe2000d101d78 */
[----:B------:R-:W-:-:S03]  /*13270*/  ISETP.LT.OR P2, PT, R5, 0x41, P1 ;  /* 0x000000410500780c */ /* 0x000fc60000f41670 */
[----:B------:R3:W-:Y:S01]  /*13280*/  LDGSTS.E.BYPASS.LTC128B.128 [R4+0x4400], desc[UR56][R2.64+0x80], !P3 ;  /* 0x0440008002047fae */ /* 0x0007e2000d901d78 */
[----:B------:R-:W-:Y:S01]  /*13290*/  ISETP.LT.OR P3, PT, R5, 0x41, !P0 ;  /* 0x000000410500780c */ /* 0x000fe20004761670 */
[----:B---3--:R-:W-:Y:S02]  /*132a0*/  IMAD.MOV.U32 R2, RZ, RZ, R20 ;  /* 0x000000ffff027224 */ /* 0x008fe400078e0014 */
[----:B------:R-:W-:Y:S02]  /*132b0*/  IMAD.MOV.U32 R3, RZ, RZ, R9 ;  /* 0x000000ffff037224 */ /* 0x000fe400078e0009 */
[----:B------:R-:W-:-:S04]  /*132c0*/  IMAD.WIDE.U32 R6, R30, 0x2, R2 ;  /* 0x000000021e067825 */ /* 0x000fc800078e0002 */
[----:B0-----:R-:W-:Y:S01]  /*132d0*/  IMAD.MOV.U32 R2, RZ, RZ, R21 ;  /* 0x000000ffff027224 */ /* 0x001fe200078e0015 */
[----:B------:R1:W-:Y:S01]  /*132e0*/  LDGSTS.E.BYPASS.LTC128B.128 [R4+0x1c00], desc[UR56][R6.64], !P4 ;  /* 0x01c0000006047fae */ /* 0x0003e2000e101d78 */
[----:B------:R-:W-:Y:S02]  /*132f0*/  IMAD.MOV.U32 R3, RZ, RZ, R8 ;  /* 0x000000ffff037224 */ /* 0x000fe400078e0008 */
[----:B------:R-:W-:Y:S01]  /*13300*/  IMAD.MOV.U32 R8, RZ, RZ, RZ ;  /* 0x000000ffff087224 */ /* 0x000fe200078e00ff */
[----:B------:R1:W-:Y:S01]  /*13310*/  LDGSTS.E.BYPASS.LTC128B.128 [R4+0x4c00], desc[UR56][R6.64+0x80], !P5 ;  /* 0x04c0008006047fae */ /* 0x0003e2000e901d78 */
[----:B------:R-:W-:-:S05]  /*13320*/  IMAD.WIDE.U32 R2, R30, 0x2, R2 ;  /* 0x000000021e027825 */ /* 0x000fca00078e0002 */
[----:B------:R1:W-:Y:S04]  /*13330*/  LDGSTS.E.BYPASS.LTC128B.128 [R4+0x2400], desc[UR56][R2.64], !P2 ;  /* 0x0240000002047fae */ /* 0x0003e8000d101d78 */
[----:B----4-:R1:W-:Y:S02]  /*13340*/  LDGSTS.E.BYPASS.LTC128B.128 [R4+0x5400], desc[UR56][R2.64+0x80], !P3 ;  /* 0x0540008002047fae */ /* 0x0103e4000d901d78 */
.L_x_1191:
[C---:B------:R-:W-:Y:S01]  /*13350*/  ISETP.LT.OR P1, PT, R5.reuse, 0x51, P1 ;  /* 0x000000510500780c */ /* 0x040fe20000f21670 */
[----:B-1----:R-:W-:Y:S01]  /*13360*/  IMAD.MOV.U32 R2, RZ, RZ, R14 ;  /* 0x000000ffff027224 */ /* 0x002fe200078e000e */
[----:B------:R-:W-:Y:S01]  /*13370*/  ISETP.LT.OR P0, PT, R5, 0x51, !P0 ;  /* 0x000000510500780c */ /* 0x000fe20004701670 */
[----:B------:R-:W-:Y:S02]  /*13380*/  IMAD.MOV.U32 R3, RZ, RZ, R17 ;  /* 0x000000ffff037224 */ /* 0x000fe400078e0011 */
[----:B------:R-:W-:-:S08]  /*13390*/  IMAD.WIDE.U32 R2, R30, 0x2, R2 ;  /* 0x000000021e027825 */ /* 0x000fd000078e0002 */
[----:B------:R-:W-:Y:S01]  /*133a0*/  @!PT LDS RZ, [RZ] ;  /* 0x00000000fffff984 */ /* 0x000fe20000000800 */
[----:B------:R-:W-:Y:S01]  /*133b0*/  @!PT LDS RZ, [RZ] ;  /* 0x00000000fffff984 */ /* 0x000fe20000000800 */
[----:B------:R-:W-:Y:S01]  /*133c0*/  @!PT LDS RZ, [RZ] ;  /* 0x00000000fffff984 */ /* 0x000fe20000000800 */
[----:B------:R0:W-:Y:S04]  /*133d0*/  LDGSTS.E.BYPASS.LTC128B.128 [R4+0x2c00], desc[UR56][R2.64], !P1 ;  /* 0x02c0000002047fae */ /* 0x0001e8000c901d78 */
[----:B------:R0:W-:Y:S01]  /*133e0*/  LDGSTS.E.BYPASS.LTC128B.128 [R4+0x5c00], desc[UR56][R2.64+0x80], !P0 ;  /* 0x05c0008002047fae */ /* 0x0001e2000c101d78 */
[----:B------:R-:W-:Y:S01]  /*133f0*/  PLOP3.LUT P0, PT, PT, PT, PT, 0x80, 0x0 ;  /* 0x000000000000781c */ /* 0x000fe20003f0f070 */
[----:B------:R-:W-:-:S12]  /*13400*/  NOP ;  /* 0x0000000000007918 */ /* 0x000fd80000000000 */
.L_x_1099:
        /* <DEDUP_REMOVED lines=10> */
.L_x_1100:
[----:B------:R1:W-:Y:S02]  /*134b0*/  SYNCS.ARRIVE.TRANS64.A1T0 RZ, [R0+URZ+0x2a850], RZ ;  /* 0x02a850ff00ff79a7 */ /* 0x0003e4000810003f */
[----:B-1----:R-:W-:-:S04]  /*134c0*/  IADD3 R0, R22, 0x1, RZ ;  /* 0x0000000116007810 */ /* 0x002fc80007ffe0ff */
[----:B------:R-:W-:-:S04]  /*134d0*/  ISETP.NE.AND P0, PT, R0, 0x2, PT ;  /* 0x000000020000780c */ /* 0x000fc80003f05270 */
[----:B0-----:R-:W-:Y:S02]  /*134e0*/  SEL R3, RZ, 0x1, P0 ;  /* 0x00000001ff037807 */ /* 0x001fe40000000000 */
[----:B------:R-:W-:Y:S02]  /*134f0*/  SEL R0, R0, RZ, P0 ;  /* 0x000000ff00007207 */ /* 0x000fe40000000000 */
[----:B------:R-:W-:-:S07]  /*13500*/  LOP3.LUT R24, R24, R3, RZ, 0x3c, !PT ;  /* 0x0000000318187212 */ /* 0x000fce00078e3cff */
.L_x_1060:
[----:B------:R-:W0:Y:S01]  /*13510*/  S2R R3, SR_CgaCtaId ;  /* 0x0000000000037919 */ /* 0x000e220000008800 */
[----:B------:R-:W-:Y:S02]  /*13520*/  MOV R2, 0x400 ;  /* 0x0000040000027802 */ /* 0x000fe40000000f00 */
[----:B------:R-:W-:Y:S02]  /*13530*/  SHF.L.U32 R8, R8, 0x1f, RZ ;  /* 0x0000001f08087819 */ /* 0x000fe400000006ff */
[----:B0-----:R-:W-:-:S04]  /*13540*/  LEA R7, R3, R2, 0x18 ;  /* 0x0000000203077211 */ /* 0x001fc800078ec0ff */
[----:B------:R-:W0:Y:S02]  /*13550*/  SYNCS.PHASECHK.TRANS64.TRYWAIT P0, [R7+URZ+0x2a820], R8 ;  /* 0x02a82008070075a7 */ /* 0x000e24000800017f */
[----:B0-----:R-:W-:Y:S05]  /*13560*/  @!P0 BRA `(.L_x_1101) ;  /* 0x0000003000408947 */ /* 0x001fea0003800000 */
.L_x_1192:
[----:B------:R-:W-:-:S03]  /*13570*/  UMOV UR4, 0xffffffff ;  /* 0xffffffff00047882 */ /* 0x000fc60000000000 */
[----:B------:R-:W-:Y:S05]  /*13580*/  BRA.DIV UR4, `(.L_x_1102) ;  /* 0x00000032044c7947 */ /* 0x000fea000b800000 */
[----:B------:R-:W1:Y:S02]  /*13590*/  S2R R2, SR_TID.X ;  /* 0x0000000000027919 */ /* 0x000e640000002100 */
[----:B-1----:R-:W-:-:S04]  /*135a0*/  SHF.R.U32.HI R2, RZ, 0x5, R2 ;  /* 0x00000005ff027819 */ /* 0x002fc80000011602 */
[----:B------:R-:W-:-:S05]  /*135b0*/  LOP3.LUT R2, R2, 0x3, RZ, 0xc0, !PT ;  /* 0x0000000302027812 */ /* 0x000fca00078ec0ff */
[----:B------:R1:W2:Y:S02]  /*135c0*/  SHFL.IDX PT, R14, R2, RZ, 0x1f ;  /* 0x00001fff020e7589 */ /* 0x0002a400000e0000 */
.L_x_1195:
[----:B--2---:R-:W-:-:S13]  /*135d0*/  ISETP.NE.AND P0, PT, R14, RZ, PT ;  /* 0x000000ff0e00720c */ /* 0x004fda0003f05270 */
[----:B------:R-:W-:Y:S05]  /*135e0*/  @P0 BRA `(.L_x_968) ;  /* 0x0000000000900947 */ /* 0x000fea0003800000 */
[----:B------:R-:W-:-:S03]  /*135f0*/  UMOV UR4, 0xffffffff ;  /* 0xffffffff00047882 */ /* 0x000fc60000000000 */
[----:B------:R-:W-:Y:S05]  /*13600*/  BRA.DIV UR4, `(.L_x_1103) ;  /* 0x0000003204607947 */ /* 0x000fea000b800000 */
[----:B------:R-:W-:-:S13]  /*13610*/  ELECT P6, URZ, PT ;  /* 0x00000000003f782f */ /* 0x000fda00038c0000 */
.L_x_1198:
[----:B------:R-:W-:Y:S05]  /*13620*/  @!P6 BRA `(.L_x_968) ;  /* 0x000000000080e947 */ /* 0x000fea0003800000 */
[----:B-1----:R-:W2:Y:S02]  /*13630*/  LDL R2, [R1] ;  /* 0x0000000001027983 */ /* 0x002ea40000100800 */
[----:B--2---:R-:W-:-:S13]  /*13640*/  R2UR UR4, R2 ;  /* 0x00000000020472ca */ /* 0x004fda00000e0000 */
[----:B------:R-:W-:-:S06]  /*13650*/  ULOP3.LUT UR4, UR4, 0x2, URZ, 0xfc, !UPT ;  /* 0x0000000204047892 */ /* 0x000fcc000f8efc3f */
[----:B------:R-:W-:-:S05]  /*13660*/  IMAD.U32 R2, RZ, RZ, UR4 ;  /* 0x00000004ff027e24 */ /* 0x000fca000f8e00ff */
[----:B------:R-:W-:-:S13]  /*13670*/  ISETP.NE.AND P0, PT, R2, 0x3, PT ;  /* 0x000000030200780c */ /* 0x000fda0003f05270 */
[----:B------:R-:W-:Y:S05]  /*13680*/  @!P0 BRA `(.L_x_1104) ;  /* 0x0000000000048947 */ /* 0x000fea0003800000 */
[----:B------:R-:W-:Y:S01]  /*13690*/  BPT.TRAP 0x1 ;  /* 0x000000040000795c */ /* 0x000fe20000300000 */
.L_x_1104:
[----:B------:R-:W-:Y:S01]  /*136a0*/  IMAD R5, R0, 0x8, R7 ;  /* 0x0000000800057824 */ /* 0x000fe200078e0207 */
[----:B------:R-:W-:Y:S01]  /*136b0*/  SHF.L.U32 R2, R24, 0x1f, RZ ;  /* 0x0000001f18027819 */ /* 0x000fe200000006ff */
[----:B------:R-:W-:-:S03]  /*136c0*/  VIADD R0, R0, 0x1 ;  /* 0x0000000100007836 */ /* 0x000fc60000000000 */
[----:B------:R-:W1:Y:S02]  /*136d0*/  SYNCS.PHASECHK.TRANS64.TRYWAIT P1, [R5+URZ+0x2a840], R2 ;  /* 0x02a84002050075a7 */ /* 0x000e64000802017f */
[----:B------:R-:W-:-:S04]  /*136e0*/  ISETP.NE.AND P2, PT, R0, 0x2, PT ;  /* 0x000000020000780c */ /* 0x000fc80003f45270 */
[----:B------:R-:W-:Y:S01]  /*136f0*/  SEL R3, RZ, 0x1, P2 ;  /* 0x00000001ff037807 */ /* 0x000fe20001000000 */
[----:B-1----:R-:W-:Y:S08]  /*13700*/  @!P1 BRA `(.L_x_1105) ;  /* 0x0000003000409947 */ /* 0x002ff00003800000 */
.L_x_1199:
[----:B------:R-:W-:Y:S02]  /*13710*/  SEL R0, R0, RZ, P2 ;  /* 0x000000ff00007207 */ /* 0x000fe40001000000 */
[----:B------:R-:W-:Y:S01]  /*13720*/  LOP3.LUT R3, R24, R3, RZ, 0x3c, !PT ;  /* 0x0000000318037212 */ /* 0x000fe200078e3cff */
[----:B------:R-:W-:Y:S06]  /*13730*/  @!P0 BRA `(.L_x_1106) ;  /* 0x0000000000048947 */ /* 0x000fec0003800000 */
[----:B------:R-:W-:Y:S01]  /*13740*/  BPT.TRAP 0x1 ;  /* 0x000000040000795c */ /* 0x000fe20000300000 */
.L_x_1106:
[----:B0-----:R-:W-:Y:S01]  /*13750*/  IMAD R7, R0, 0x8, R7 ;  /* 0x0000000800077824 */ /* 0x001fe200078e0207 */
[----:B------:R-:W-:-:S04]  /*13760*/  SHF.L.U32 R0, R3, 0x1f, RZ ;  /* 0x0000001f03007819 */ /* 0x000fc800000006ff */
[----:B------:R-:W0:Y:S02]  /*13770*/  SYNCS.PHASECHK.TRANS64.TRYWAIT P1, [R7+URZ+0x2a840], R0 ;  /* 0x02a84000070075a7 */ /* 0x000e24000802017f */
[----:B0-----:R-:W-:Y:S05]  /*13780*/  @!P1 BRA `(.L_x_1107) ;  /* 0x0000003000349947 */ /* 0x001fea0003800000 */
.L_x_1200:
[----:B------:R-:W-:Y:S05]  /*13790*/  @!P0 BRA `(.L_x_1108) ;  /* 0x0000000000048947 */ /* 0x000fea0003800000 */
[----:B------:R-:W-:Y:S01]  /*137a0*/  BPT.TRAP 0x1 ;  /* 0x000000040000795c */ /* 0x000fe20000300000 */
.L_x_1108:
[----:B------:R-:W2:Y:S02]  /*137b0*/  SYNCS.PHASECHK.TRANS64.TRYWAIT P1, [R5+URZ+0x2a860], R2 ;  /* 0x02a86002050075a7 */ /* 0x000ea4000802017f */
[----:B--2---:R-:W-:Y:S05]  /*137c0*/  @!P1 BRA `(.L_x_1109) ;  /* 0x0000003000389947 */ /* 0x004fea0003800000 */
.L_x_1201:
[----:B------:R-:W-:Y:S05]  /*137d0*/  @!P0 BRA `(.L_x_1110) ;  /* 0x0000000000048947 */ /* 0x000fea0003800000 */
[----:B------:R-:W-:Y:S01]  /*137e0*/  BPT.TRAP 0x1 ;  /* 0x000000040000795c */ /* 0x000fe20000300000 */
.L_x_1110:
[----:B---3--:R3:W4:Y:S02]  /*137f0*/  SYNCS.PHASECHK.TRANS64.TRYWAIT P0, [R7+URZ+0x2a860], R0 ;  /* 0x02a86000070075a7 */ /* 0x008724000800017f */
[----:B----4-:R-:W-:Y:S05]  /*13800*/  @!P0 NANOSLEEP.SYNCS 0x989680 ;  /* 0x009896800000895d */ /* 0x010fea0003900000 */
[----:B------:R-:W4:Y:S02]  /*13810*/  @!P0 SYNCS.PHASECHK.TRANS64 P0, [R7+URZ+0x2a860], R0 ;  /* 0x02a86000070085a7 */ /* 0x000f24000800007f */
[----:B----4-:R-:W-:Y:S05]  /*13820*/  @!P0 BRA `(.L_x_1110) ;  /* 0xfffffffc00f08947 */ /* 0x010fea000383ffff */
.L_x_968:
[----:B------:R-:W-:Y:S05]  /*13830*/  BSYNC B6 ;  /* 0x0000000000067941 */ /* 0x000fea0003800000 */
.L_x_965:
[----:B------:R-:W-:Y:S05]  /*13840*/  EXIT ;  /* 0x000000000000794d */ /* 0x000fea0003800000 */
.L_x_978:
[----:B0-----:R-:W-:-:S04]  /*13850*/  IMAD.U32 R3, RZ, RZ, UR58 ;  /* 0x0000003aff037e24 */ /* 0x001fc8000f8e00ff */
[----:B------:R0:W1:Y:S03]  /*13860*/  SYNCS.PHASECHK.TRANS64.TRYWAIT P0, [R3+URZ+0x2a800], R0 ;  /* 0x02a80000030075a7 */ /* 0x000066000800017f */
[----:B-1----:R-:W-:Y:S05]  /*13870*/  @!P0 NANOSLEEP.SYNCS 0x989680 ;  /* 0x009896800000895d */ /* 0x002fea0003900000 */
[----:B------:R-:W1:Y:S02]  /*13880*/  @!P0 SYNCS.PHASECHK.TRANS64 P0, [R3+URZ+0x2a800], R0 ;  /* 0x02a80000030085a7 */ /* 0x000e64000800007f */
[----:B-1----:R-:W-:Y:S05]  /*13890*/  @!P0 BRA `(.L_x_978) ;  /* 0xfffffffc00ec8947 */ /* 0x002fea000383ffff */
[----:B------:R-:W-:Y:S05]  /*138a0*/  BRA `(.L_x_1111) ;  /* 0xfffffedc00587947 */ /* 0x000fea000383ffff */
.L_x_982:
[----:B0-----:R-:W-:-:S04]  /*138b0*/  IMAD.U32 R3, RZ, RZ, UR58 ;  /* 0x0000003aff037e24 */ /* 0x001fc8000f8e00ff */
[----:B------:R0:W2:Y:S03]  /*138c0*/  SYNCS.PHASECHK.TRANS64.TRYWAIT P1, [R3+URZ+0x2a830], R0 ;  /* 0x02a83000030075a7 */ /* 0x0000a6000802017f */
[----:B--2---:R-:W-:Y:S05]  /*138d0*/  @!P1 NANOSLEEP.SYNCS 0x989680 ;  /* 0x009896800000995d */ /* 0x004fea0003900000 */
[----:B------:R-:W2:Y:S02]  /*138e0*/  @!P1 SYNCS.PHASECHK.TRANS64 P1, [R3+URZ+0x2a830], R0 ;  /* 0x02a83000030095a7 */ /* 0x000ea4000802007f */
[----:B--2---:R-:W-:Y:S05]  /*138f0*/  @!P1 BRA `(.L_x_982) ;  /* 0xfffffffc00ec9947 */ /* 0x004fea000383ffff */
[----:B------:R-:W-:Y:S05]  /*13900*/  BRA `(.L_x_981) ;  /* 0xfffffedc007c7947 */ /* 0x000fea000383ffff */
.L_x_999:
[----:B-1----:R-:W-:-:S04]  /*13910*/  IMAD.U32 R12, RZ, RZ, UR61 ;  /* 0x0000003dff0c7e24 */ /* 0x002fc8000f8e00ff */
[----:B------:R1:W2:Y:S03]  /*13920*/  SYNCS.PHASECHK.TRANS64.TRYWAIT P1, [R12+URZ+0x2a830], R11 ;  /* 0x02a8300b0c0075a7 */ /* 0x0002a6000802017f */
[----:B--2---:R-:W-:Y:S05]  /*13930*/  @!P1 NANOSLEEP.SYNCS 0x989680 ;  /* 0x009896800000995d */ /* 0x004fea0003900000 */
[----:B------:R-:W2:Y:S02]  /*13940*/  @!P1 SYNCS.PHASECHK.TRANS64 P1, [R12+URZ+0x2a830], R11 ;  /* 0x02a8300b0c0095a7 */ /* 0x000ea4000802007f */
[----:B--2---:R-:W-:Y:S05]  /*13950*/  @!P1 BRA `(.L_x_999) ;  /* 0xfffffffc00ec9947 */ /* 0x004fea000383ffff */
[----:B------:R-:W-:Y:S05]  /*13960*/  BRA `(.L_x_998) ;  /* 0xffffff1000547947 */ /* 0x000fea000383ffff */
.L_x_1003:
[----:B01----:R-:W-:-:S04]  /*13970*/  IMAD.U32 R11, RZ, RZ, UR14 ;  /* 0x0000000eff0b7e24 */ /* 0x003fc8000f8e00ff */
[----:B------:R0:W1:Y:S03]  /*13980*/  SYNCS.PHASECHK.TRANS64.TRYWAIT P1, [R11+URZ+0x2a850], R0 ;  /* 0x02a850000b0075a7 */ /* 0x000066000802017f */
[----:B-1----:R-:W-:Y:S05]  /*13990*/  @!P1 NANOSLEEP.SYNCS 0x989680 ;  /* 0x009896800000995d */ /* 0x002fea0003900000 */
[----:B------:R-:W1:Y:S02]  /*139a0*/  @!P1 SYNCS.PHASECHK.TRANS64 P1, [R11+URZ+0x2a850], R0 ;  /* 0x02a850000b0095a7 */ /* 0x000e64000802007f */
[----:B-1----:R-:W-:Y:S05]  /*139b0*/  @!P1 BRA `(.L_x_1003) ;  /* 0xfffffffc00ec9947 */ /* 0x002fea000383ffff */
[----:B------:R-:W-:Y:S05]  /*139c0*/  BRA `(.L_x_1002) ;  /* 0xffffff1800607947 */ /* 0x000fea000383ffff */
.L_x_1022:
[----:B-1----:R-:W-:-:S04]  /*139d0*/  IMAD.U32 R12, RZ, RZ, UR6 ;  /* 0x00000006ff0c7e24 */ /* 0x002fc8000f8e00ff */
[----:B------:R1:W2:Y:S03]  /*139e0*/  SYNCS.PHASECHK.TRANS64.TRYWAIT P1, [R12+URZ+0x2a830], R11 ;  /* 0x02a8300b0c0075a7 */ /* 0x0002a6000802017f */
[----:B--2---:R-:W-:Y:S05]  /*139f0*/  @!P1 NANOSLEEP.SYNCS 0x989680 ;  /* 0x009896800000995d */ /* 0x004fea0003900000 */
[----:B------:R-:W2:Y:S02]  /*13a00*/  @!P1 SYNCS.PHASECHK.TRANS64 P1, [R12+URZ+0x2a830], R11 ;  /* 0x02a8300b0c0095a7 */ /* 0x000ea4000802007f */
[----:B--2---:R-:W-:Y:S05]  /*13a10*/  @!P1 BRA `(.L_x_1022) ;  /* 0xfffffffc00ec9947 */ /* 0x004fea000383ffff */
[----:B------:R-:W-:Y:S05]  /*13a20*/  BRA `(.L_x_1021) ;  /* 0xffffff44009c7947 */ /* 0x000fea000383ffff */
.L_x_1026:
[----:B01----:R-:W-:-:S04]  /*13a30*/  IMAD.U32 R11, RZ, RZ, UR6 ;  /* 0x00000006ff0b7e24 */ /* 0x003fc8000f8e00ff */
[----:B------:R0:W1:Y:S03]  /*13a40*/  SYNCS.PHASECHK.TRANS64.TRYWAIT P1, [R11+URZ+0x2a850], R0 ;  /* 0x02a850000b0075a7 */ /* 0x000066000802017f */
[----:B-1----:R-:W-:Y:S05]  /*13a50*/  @!P1 NANOSLEEP.SYNCS 0x989680 ;  /* 0x009896800000995d */ /* 0x002fea0003900000 */
[----:B------:R-:W1:Y:S02]  /*13a60*/  @!P1 SYNCS.PHASECHK.TRANS64 P1, [R11+URZ+0x2a850], R0 ;  /* 0x02a850000b0095a7 */ /* 0x000e64000802007f */
[----:B-1----:R-:W-:Y:S05]  /*13a70*/  @!P1 BRA `(.L_x_1026) ;  /* 0xfffffffc00ec9947 */ /* 0x002fea000383ffff */
[----:B------:R-:W-:Y:S05]  /*13a80*/  BRA `(.L_x_1025) ;  /* 0xffffff4c00a87947 */ /* 0x000fea000383ffff */
.L_x_1034:
[----:B-1----:R-:W-:-:S04]  /*13a90*/  IMAD.U32 R12, RZ, RZ, UR59 ;  /* 0x0000003bff0c7e24 */ /* 0x002fc8000f8e00ff */
[----:B------:R1:W2:Y:S03]  /*13aa0*/  SYNCS.PHASECHK.TRANS64.TRYWAIT P1, [R12+URZ+0x2a830], R11 ;  /* 0x02a8300b0c0075a7 */ /* 0x0002a6000802017f */
[----:B--2---:R-:W-:Y:S05]  /*13ab0*/  @!P1 NANOSLEEP.SYNCS 0x989680 ;  /* 0x009896800000995d */ /* 0x004fea0003900000 */
[----:B------:R-:W2:Y:S02]  /*13ac0*/  @!P1 SYNCS.PHASECHK.TRANS64 P1, [R12+URZ+0x2a830], R11 ;  /* 0x02a8300b0c0095a7 */ /* 0x000ea4000802007f */
[----:B--2---:R-:W-:Y:S05]  /*13ad0*/  @!P1 BRA `(.L_x_1034) ;  /* 0xfffffffc00ec9947 */ /* 0x004fea000383ffff */
[----:B------:R-:W-:Y:S05]  /*13ae0*/  BRA `(.L_x_1033) ;  /* 0xffffff6400e87947 */ /* 0x000fea000383ffff */
.L_x_1038:
[----:B01----:R-:W-:-:S04]  /*13af0*/  IMAD.U32 R11, RZ, RZ, UR10 ;  /* 0x0000000aff0b7e24 */ /* 0x003fc8000f8e00ff */
[----:B------:R0:W1:Y:S03]  /*13b00*/  SYNCS.PHASECHK.TRANS64.TRYWAIT P1, [R11+URZ+0x2a850], R0 ;  /* 0x02a850000b0075a7 */ /* 0x000066000802017f */
[----:B-1----:R-:W-:Y:S05]  /*13b10*/  @!P1 NANOSLEEP.SYNCS 0x989680 ;  /* 0x009896800000995d */ /* 0x002fea0003900000 */
[----:B------:R-:W1:Y:S02]  /*13b20*/  @!P1 SYNCS.PHASECHK.TRANS64 P1, [R11+URZ+0x2a850], R0 ;  /* 0x02a850000b0095a7 */ /* 0x000e64000802007f */
[----:B-1----:R-:W-:Y:S05]  /*13b30*/  @!P1 BRA `(.L_x_1038) ;  /* 0xfffffffc00ec9947 */ /* 0x002fea000383ffff */
[----:B------:R-:W-:Y:S05]  /*13b40*/  BRA `(.L_x_1037) ;  /* 0xffffff6c00f47947 */ /* 0x000fea000383ffff */
.L_x_1053:
[----:B-1----:R-:W-:-:S04]  /*13b50*/  IMAD.U32 R0, RZ, RZ, UR5 ;  /* 0x00000005ff007e24 */ /* 0x002fc8000f8e00ff */
[----:B------:R1:W2:Y:S03]  /*13b60*/  SYNCS.PHASECHK.TRANS64.TRYWAIT P1, [R0+URZ+0x2a850], R3 ;  /* 0x02a85003000075a7 */ /* 0x0002a6000802017f */
[----:B--2---:R-:W-:Y:S05]  /*13b70*/  @!P1 NANOSLEEP.SYNCS 0x989680 ;  /* 0x009896800000995d */ /* 0x004fea0003900000 */
[----:B------:R-:W2:Y:S02]  /*13b80*/  @!P1 SYNCS.PHASECHK.TRANS64 P1, [R0+URZ+0x2a850], R3 ;  /* 0x02a85003000095a7 */ /* 0x000ea4000802007f */
[----:B--2---:R-:W-:Y:S05]  /*13b90*/  @!P1 BRA `(.L_x_1053) ;  /* 0xfffffffc00ec9947 */ /* 0x004fea000383ffff */
[----:B------:R-:W-:Y:S05]  /*13ba0*/  BRA `(.L_x_1052) ;  /* 0xffffff9c007c7947 */ /* 0x000fea000383ffff */
.L_x_1071:
[----:B------:R-:W-:Y:S01]  /*13bb0*/  IMAD.MOV.U32 R13, RZ, RZ, R17 ;  /* 0x000000ffff0d7224 */ /* 0x000fe200078e0011 */
[----:B------:R-:W-:Y:S01]  /*13bc0*/  MOV R11, 0x1f ;  /* 0x0000001f000b7802 */ /* 0x000fe20000000f00 */
[----:B------:R-:W-:Y:S02]  /*13bd0*/  IMAD.MOV.U32 R12, RZ, RZ, RZ ;  /* 0x000000ffff0c7224 */ /* 0x000fe400078e00ff */
[----:B------:R-:W-:-:S07]  /*13be0*/  IMAD.MOV.U32 R15, RZ, RZ, -0x1 ;  /* 0xffffffffff0f7424 */ /* 0x000fce00078e00ff */
[----:B-----5:R-:W-:Y:S05]  /*13bf0*/  WARPSYNC.COLLECTIVE R15, `(.L_x_1112) ;  /* 0x000000000f087348 */ /* 0x020fea0003c00000 */
[----:B------:R0:W1:Y:S02]  /*13c00*/  SHFL.IDX P6, R14, R13, R12, R11 ;  /* 0x0000000c0d0e7389 */ /* 0x00006400000c000b */
[----:B01---5:R-:W-:Y:S01]  /*13c10*/  ENDCOLLECTIVE ;  /* 0x000000000000791b */ /* 0x023fe20003800000 */
.L_x_1112:
[----:B------:R-:W-:Y:S05]  /*13c20*/  BRA `(.L_x_1113) ;  /* 0xffffffd000007947 */ /* 0x000fea000383ffff */
.L_x_1073:
[----:B0-----:R-:W-:-:S04]  /*13c30*/  IMAD.U32 R3, RZ, RZ, UR46 ;  /* 0x0000002eff037e24 */ /* 0x001fc8000f8e00ff */
[----:B------:R0:W1:Y:S03]  /*13c40*/  SYNCS.PHASECHK.TRANS64.TRYWAIT P0, [R3+URZ+0x2a840], R2 ;  /* 0x02a84002030075a7 */ /* 0x000066000800017f */
[----:B-1----:R-:W-:Y:S05]  /*13c50*/  @!P0 NANOSLEEP.SYNCS 0x989680 ;  /* 0x009896800000895d */ /* 0x002fea0003900000 */
[----:B------:R-:W1:Y:S02]  /*13c60*/  @!P0 SYNCS.PHASECHK.TRANS64 P0, [R3+URZ+0x2a840], R2 ;  /* 0x02a84002030085a7 */ /* 0x000e64000800007f */
[----:B-1----:R-:W-:Y:S05]  /*13c70*/  @!P0 BRA `(.L_x_1073) ;  /* 0xfffffffc00ec8947 */ /* 0x002fea000383ffff */
[----:B------:R-:W-:Y:S05]  /*13c80*/  BRA `(.L_x_1114) ;  /* 0xffffffd000a07947 */ /* 0x000fea000383ffff */
.L_x_1074:
        /* <DEDUP_REMOVED lines=8> */
.L_x_1116:
[----:B------:R-:W-:Y:S05]  /*13d10*/  BSYNC B0 ;  /* 0x0000000000007941 */ /* 0x000fea0003800000 */
.L_x_1115:
[----:B------:R-:W-:Y:S01]  /*13d20*/  IMAD.MOV.U32 R13, RZ, RZ, R0 ;  /* 0x000000ffff0d7224 */ /* 0x000fe200078e0000 */
[----:B------:R-:W-:Y:S01]  /*13d30*/  @P0 LEA R9, R25, UR46, 0x1 ;  /* 0x0000002e19090c11 */ /* 0x000fe2000f8e08ff */
[----:B------:R-:W-:Y:S02]  /*13d40*/  IMAD.MOV.U32 R12, RZ, RZ, RZ ;  /* 0x000000ffff0c7224 */ /* 0x000fe400078e00ff */
[----:B------:R-:W-:Y:S02]  /*13d50*/  IMAD.MOV.U32 R11, RZ, RZ, 0x181f ;  /* 0x0000181fff0b7424 */ /* 0x000fe400078e00ff */
[----:B------:R-:W-:Y:S02]  /*13d60*/  IMAD.MOV.U32 R15, RZ, RZ, -0x1 ;  /* 0xffffffffff0f7424 */ /* 0x000fe400078e00ff */
[----:B------:R-:W-:-:S07]  /*13d70*/  IMAD.MOV.U32 R3, RZ, RZ, R14 ;  /* 0x000000ffff037224 */ /* 0x000fce00078e000e */
[----:B------:R-:W-:Y:S05]  /*13d80*/  WARPSYNC.COLLECTIVE R15, `(.L_x_1117) ;  /* 0x000000000f087348 */ /* 0x000fea0003c00000 */
[----:B------:R0:W1:Y:S02]  /*13d90*/  SHFL.IDX P6, R14, R13, R12, R11 ;  /* 0x0000000c0d0e7389 */ /* 0x00006400000c000b */
[----:B01----:R-:W-:Y:S01]  /*13da0*/  ENDCOLLECTIVE ;  /* 0x000000000000791b */ /* 0x003fe20003800000 */
.L_x_1117:
[----:B------:R-:W-:Y:S02]  /*13db0*/  IMAD.MOV.U32 R13, RZ, RZ, R7 ;  /* 0x000000ffff0d7224 */ /* 0x000fe400078e0007 */
[----:B------:R-:W-:Y:S02]  /*13dc0*/  IMAD.MOV.U32 R12, RZ, RZ, 0x1 ;  /* 0x00000001ff0c7424 */ /* 0x000fe400078e00ff */
[----:B------:R-:W-:-:S07]  /*13dd0*/  IMAD.MOV.U32 R2, RZ, RZ, R14 ;  /* 0x000000ffff027224 */ /* 0x000fce00078e000e */
[----:B------:R-:W-:Y:S05]  /*13de0*/  WARPSYNC.COLLECTIVE R15, `(.L_x_1118) ;  /* 0x000000000f087348 */ /* 0x000fea0003c00000 */
[----:B------:R0:W1:Y:S02]  /*13df0*/  SHFL.IDX P6, R14, R13, R12, R11 ;  /* 0x0000000c0d0e7389 */ /* 0x00006400000c000b */
[----:B01----:R-:W-:Y:S01]  /*13e00*/  ENDCOLLECTIVE ;  /* 0x000000000000791b */ /* 0x003fe20003800000 */
.L_x_1118:
        /* <DEDUP_REMOVED lines=13> */
.L_x_1119:
[----:B------:R-:W-:Y:S01]  /*13ee0*/  @P0 LEA R21, R25, UR46, 0x1 ;  /* 0x0000002e19150c11 */ /* 0x000fe2000f8e08ff */
[----:B------:R-:W-:Y:S02]  /*13ef0*/  IMAD.MOV.U32 R13, RZ, RZ, R7 ;  /* 0x000000ffff0d7224 */ /* 0x000fe400078e0007 */
[----:B------:R-:W-:Y:S02]  /*13f00*/  IMAD.MOV.U32 R12, RZ, RZ, 0x2 ;  /* 0x00000002ff0c7424 */ /* 0x000fe400078e00ff */
[----:B------:R-:W-:-:S07]  /*13f10*/  IMAD.MOV.U32 R4, RZ, RZ, R14 ;  /* 0x000000ffff047224 */ /* 0x000fce00078e000e */
[----:B------:R-:W-:Y:S05]  /*13f20*/  WARPSYNC.COLLECTIVE R15, `(.L_x_1120) ;  /* 0x000000000f087348 */ /* 0x000fea0003c00000 */
[----:B------:R0:W1:Y:S02]  /*13f30*/  SHFL.IDX P6, R14, R13, R12, R11 ;  /* 0x0000000c0d0e7389 */ /* 0x00006400000c000b */
[----:B01----:R-:W-:Y:S01]  /*13f40*/  ENDCOLLECTIVE ;  /* 0x000000000000791b */ /* 0x003fe20003800000 */
.L_x_1120:
        /* <DEDUP_REMOVED lines=8> */
[----:B------:R-:W-:Y:S01]  /*13fd0*/  ISETP.GE.AND P0, PT, R6, 0x21, PT ;  /* 0x000000210600780c */ /* 0x000fe20003f06270 */
[----:B------:R-:W-:-:S12]  /*13fe0*/  IMAD.MOV.U32 R8, RZ, RZ, R14 ;  /* 0x000000ffff087224 */ /* 0x000fd800078e000e */
[----:B0-----:R-:W-:Y:S05]  /*13ff0*/  WARPSYNC.COLLECTIVE R15, `(.L_x_1121) ;  /* 0x000000000f087348 */ /* 0x001fea0003c00000 */
[----:B------:R1:W2:Y:S02]  /*14000*/  SHFL.IDX P6, R14, R13, R12, R11 ;  /* 0x0000000c0d0e7389 */ /* 0x0002a400000c000b */
[----:B012---:R-:W-:Y:S01]  /*14010*/  ENDCOLLECTIVE ;  /* 0x000000000000791b */ /* 0x007fe20003800000 */
.L_x_1121:
[----:B------:R-:W-:Y:S01]  /*14020*/  IMAD.MOV.U32 R3, RZ, RZ, R8 ;  /* 0x000000ffff037224 */ /* 0x000fe200078e0008 */
[----:B------:R-:W-:Y:S01]  /*14030*/  @P0 LEA R35, R25, UR46, 0x1 ;  /* 0x0000002e19230c11 */ /* 0x000fe2000f8e08ff */
[----:B------:R-:W-:Y:S02]  /*14040*/  IMAD.MOV.U32 R13, RZ, RZ, R7 ;  /* 0x000000ffff0d7224 */ /* 0x000fe400078e0007 */
[----:B------:R-:W-:Y:S02]  /*14050*/  IMAD.MOV.U32 R12, RZ, RZ, 0x3 ;  /* 0x00000003ff0c7424 */ /* 0x000fe400078e00ff */
[----:B------:R-:W-:-:S07]  /*14060*/  IMAD.MOV.U32 R2, RZ, RZ, R14 ;  /* 0x000000ffff027224 */ /* 0x000fce00078e000e */
[----:B------:R-:W-:Y:S05]  /*14070*/  WARPSYNC.COLLECTIVE R15, `(.L_x_1122) ;  /* 0x000000000f087348 */ /* 0x000fea0003c00000 */
[----:B------:R0:W1:Y:S02]  /*14080*/  SHFL.IDX P6, R14, R13, R12, R11 ;  /* 0x0000000c0d0e7389 */ /* 0x00006400000c000b */
[----:B01----:R-:W-:Y:S01]  /*14090*/  ENDCOLLECTIVE ;  /* 0x000000000000791b */ /* 0x003fe20003800000 */
.L_x_1122:
        /* <DEDUP_REMOVED lines=13> */
.L_x_1123:
[----:B------:R-:W-:Y:S01]  /*14170*/  IMAD.MOV.U32 R5, RZ, RZ, R9 ;  /* 0x000000ffff057224 */ /* 0x000fe200078e0009 */
[----:B------:R-:W-:Y:S01]  /*14180*/  @P0 LEA R9, R25, UR46, 0x1 ;  /* 0x0000002e19090c11 */ /* 0x000fe2000f8e08ff */
[----:B------:R-:W-:Y:S01]  /*14190*/  IMAD.MOV.U32 R13, RZ, RZ, R7 ;  /* 0x000000ffff0d7224 */ /* 0x000fe200078e0007 */
[----:B------:R-:W-:Y:S01]  /*141a0*/  MOV R12, 0x4 ;  /* 0x00000004000c7802 */ /* 0x000fe20000000f00 */
[----:B------:R-:W-:-:S07]  /*141b0*/  IMAD.MOV.U32 R10, RZ, RZ, R14 ;  /* 0x000000ffff0a7224 */ /* 0x000fce00078e000e */
[----:B------:R-:W-:Y:S05]  /*141c0*/  WARPSYNC.COLLECTIVE R15, `(.L_x_1124) ;  /* 0x000000000f087348 */ /* 0x000fea0003c00000 */
[----:B------:R0:W1:Y:S02]  /*141d0*/  SHFL.IDX P6, R14, R13, R12, R11 ;  /* 0x0000000c0d0e7389 */ /* 0x00006400000c000b */
[----:B01----:R-:W-:Y:S01]  /*141e0*/  ENDCOLLECTIVE ;  /* 0x000000000000791b */ /* 0x003fe20003800000 */
.L_x_1124:
[----:B------:R-:W-:-:S04]  /*141f0*/  IMAD.MOV.U32 R4, RZ, RZ, R10 ;  /* 0x000000ffff047224 */ /* 0x000fc800078e000a */
[----:B------:R-:W-:-:S05]  /*14200*/  @P0 IMAD.WIDE.U32 R4, R30, 0x2, R4 ;  /* 0x000000021e040825 */ /* 0x000fca00078e0004 */
[----:B------:R-:W-:Y:S01]  /*14210*/  @!PT LDS RZ, [RZ] ;  /* 0x00000000fffff984 */ /* 0x000fe20000000800 */
[----:B------:R-:W-:Y:S01]  /*14220*/  @!PT LDS RZ, [RZ] ;  /* 0x00000000fffff984 */ /* 0x000fe20000000800 */
[----:B------:R-:W-:Y:S01]  /*14230*/  @!PT LDS RZ, [RZ] ;  /* 0x00000000fffff984 */ /* 0x000fe20000000800 */
[----:B------:R0:W-:Y:S01]  /*14240*/  @P0 LDGSTS.E.BYPASS.LTC128B.128 [R9+0x19c00], desc[UR56][R4.64], !P3 ;  /* 0x19c0000004090fae */ /* 0x0001e2000d901d78 */
[----:B------:R-:W-:-:S03]  /*14250*/  IMAD.MOV.U32 R13, RZ, RZ, R0 ;  /* 0x000000ffff0d7224 */ /* 0x000fc600078e0000 */
[----:B------:R0:W-:Y:S04]  /*14260*/  @P0 LDGSTS.E.BYPASS.LTC128B.128 [R9+0x1cc00], desc[UR56][R4.64+0x80], !P2 ;  /* 0x1cc0008004090fae */ /* 0x0001e8000d101d78 */
[----:B------:R0:W-:Y:S01]  /*14270*/  @P0 LDGSTS.E.BYPASS.LTC128B.128 [R9+0x1fc00], desc[UR56][R4.64+0x100], !P1 ;  /* 0x1fc0010004090fae */ /* 0x0001e2000c901d78 */
[----:B------:R-:W-:Y:S01]  /*14280*/  ISETP.GE.AND P0, PT, R6, 0x41, PT ;  /* 0x000000410600780c */ /* 0x000fe20003f06270 */
[----:B------:R-:W-:-:S12]  /*14290*/  IMAD.MOV.U32 R8, RZ, RZ, R14 ;  /* 0x000000ffff087224 */ /* 0x000fd800078e000e */
[----:B0-----:R-:W-:Y:S05]  /*142a0*/  WARPSYNC.COLLECTIVE R15, `(.L_x_1125) ;  /* 0x000000000f087348 */ /* 0x001fea0003c00000 */
[----:B------:R1:W2:Y:S02]  /*142b0*/  SHFL.IDX P6, R14, R13, R12, R11 ;  /* 0x0000000c0d0e7389 */ /* 0x0002a400000c000b */
[----:B012---:R-:W-:Y:S01]  /*142c0*/  ENDCOLLECTIVE ;  /* 0x000000000000791b */ /* 0x007fe20003800000 */
.L_x_1125:
        /* <DEDUP_REMOVED lines=8> */
.L_x_1126:
        /* <DEDUP_REMOVED lines=8> */
[----:B------:R-:W-:-:S07]  /*143d0*/  IMAD.MOV.U32 R7, RZ, RZ, R14 ;  /* 0x000000ffff077224 */ /* 0x000fce00078e000e */
[----:B0-----:R-:W-:Y:S05]  /*143e0*/  WARPSYNC.COLLECTIVE R15, `(.L_x_1127) ;  /* 0x000000000f087348 */ /* 0x001fea0003c00000 */
[----:B------:R1:W2:Y:S02]  /*143f0*/  SHFL.IDX P6, R14, R13, R12, R11 ;  /* 0x0000000c0d0e7389 */ /* 0x0002a400000c000b */
[----:B012---:R-:W-:Y:S01]  /*14400*/  ENDCOLLECTIVE ;  /* 0x000000000000791b */ /* 0x007fe20003800000 */
.L_x_1127:
[----:B------:R-:W-:Y:S05]  /*14410*/  BRA `(.L_x_1128) ;  /* 0xffffffd000007947 */ /* 0x000fea000383ffff */
.L_x_1077:
[----:B------:R-:W-:Y:S01]  /*14420*/  IMAD.MOV.U32 R13, RZ, RZ, R8 ;  /* 0x000000ffff0d7224 */ /* 0x000fe200078e0008 */
[----:B------:R-:W-:Y:S01]  /*14430*/  IADD3 R7, R36, UR40, RZ ;  /* 0x0000002824077c10 */ /* 0x000fe2000fffe0ff */
[----:B------:R-:W-:Y:S02]  /*14440*/  IMAD.MOV.U32 R12, RZ, RZ, RZ ;  /* 0x000000ffff0c7224 */ /* 0x000fe400078e00ff */
[----:B------:R-:W-:Y:S02]  /*14450*/  IMAD.MOV.U32 R11, RZ, RZ, 0x181f ;  /* 0x0000181fff0b7424 */ /* 0x000fe400078e00ff */
[----:B------:R-:W-:Y:S02]  /*14460*/  IMAD.MOV.U32 R15, RZ, RZ, -0x1 ;  /* 0xffffffffff0f7424 */ /* 0x000fe400078e00ff */
[----:B------:R-:W-:-:S07]  /*14470*/  VIADD R5, R7, 0x10 ;  /* 0x0000001007057836 */ /* 0x000fce0000000000 */
[----:B------:R-:W-:Y:S05]  /*14480*/  WARPSYNC.COLLECTIVE R15, `(.L_x_1129) ;  /* 0x000000000f087348 */ /* 0x000fea0003c00000 */
[----:B------:R0:W1:Y:S02]  /*14490*/  SHFL.IDX P6, R14, R13, R12, R11 ;  /* 0x0000000c0d0e7389 */ /* 0x00006400000c000b */
[----:B01----:R-:W-:Y:S01]  /*144a0*/  ENDCOLLECTIVE ;  /* 0x000000000000791b */ /* 0x003fe20003800000 */
.L_x_1129:
[----:B------:R-:W-:Y:S02]  /*144b0*/  IMAD.MOV.U32 R13, RZ, RZ, R0 ;  /* 0x000000ffff0d7224 */ /* 0x000fe400078e0000 */
[----:B------:R-:W-:-:S07]  /*144c0*/  IMAD.MOV.U32 R3, RZ, RZ, R14 ;  /* 0x000000ffff037224 */ /* 0x000fce00078e000e */
[----:B------:R-:W-:Y:S05]  /*144d0*/  WARPSYNC.COLLECTIVE R15, `(.L_x_1130) ;  /* 0x000000000f087348 */ /* 0x000fea0003c00000 */
[----:B------:R0:W1:Y:S02]  /*144e0*/  SHFL.IDX P6, R14, R13, R12, R11 ;  /* 0x0000000c0d0e7389 */ /* 0x00006400000c000b */
[----:B01----:R-:W-:Y:S01]  /*144f0*/  ENDCOLLECTIVE ;  /* 0x000000000000791b */ /* 0x003fe20003800000 */
.L_x_1130:
[----:B------:R-:W-:Y:S02]  /*14500*/  ULDC UR4, c[0x0][0x288] ;  /* 0x0000a20000047ab9 */ /* 0x000fe40000000800 */
[----:B------:R-:W-:-:S05]  /*14510*/  IMAD R6, R6, UR4, RZ ;  /* 0x0000000406067c24 */ /* 0x000fca000f8e02ff */
[----:B------:R-:W-:Y:S01]  /*14520*/  ISETP.GE.AND P1, PT, R7, R6, PT ;  /* 0x000000060700720c */ /* 0x000fe20003f26270 */
[----:B------:R-:W-:Y:S02]  /*14530*/  IMAD.MOV.U32 R13, RZ, RZ, R8 ;  /* 0x000000ffff0d7224 */ /* 0x000fe400078e0008 */
[----:B------:R-:W-:-:S10]  /*14540*/  IMAD.MOV.U32 R12, RZ, RZ, 0x1 ;  /* 0x00000001ff0c7424 */ /* 0x000fd400078e00ff */
[----:B------:R-:W-:Y:S01]  /*14550*/  @!P1 LEA R9, R25, UR46, 0x1 ;  /* 0x0000002e19099c11 */ /* 0x000fe2000f8e08ff */
[----:B------:R-:W-:-:S07]  /*14560*/  IMAD.MOV.U32 R2, RZ, RZ, R14 ;  /* 0x000000ffff027224 */ /* 0x000fce00078e000e */
[----:B------:R-:W-:Y:S05]  /*14570*/  WARPSYNC.COLLECTIVE R15, `(.L_x_1131) ;  /* 0x000000000f087348 */ /* 0x000fea0003c00000 */
[----:B------:R0:W1:Y:S02]  /*14580*/  SHFL.IDX P6, R14, R13, R12, R11 ;  /* 0x0000000c0d0e7389 */ /* 0x00006400000c000b */
[----:B01----:R-:W-:Y:S01]  /*14590*/  ENDCOLLECTIVE ;  /* 0x000000000000791b */ /* 0x003fe20003800000 */
.L_x_1131:
        /* <DEDUP_REMOVED lines=8> */
[----:B------:R-:W-:Y:S01]  /*14620*/  ISETP.GE.AND P1, PT, R5, R6, PT ;  /* 0x000000060500720c */ /* 0x000fe20003f26270 */
[----:B------:R-:W-:-:S12]  /*14630*/  IMAD.MOV.U32 R5, RZ, RZ, R14 ;  /* 0x000000ffff057224 */ /* 0x000fd800078e000e */
[----:B0-----:R-:W-:Y:S05]  /*14640*/  WARPSYNC.COLLECTIVE R15, `(.L_x_1132) ;  /* 0x000000000f087348 */ /* 0x001fea0003c00000 */
[----:B------:R1:W2:Y:S02]  /*14650*/  SHFL.IDX P6, R14, R13, R12, R11 ;  /* 0x0000000c0d0e7389 */ /* 0x0002a400000c000b */
[----:B012---:R-:W-:Y:S01]  /*14660*/  ENDCOLLECTIVE ;  /* 0x000000000000791b */ /* 0x007fe20003800000 */
.L_x_1132:
[----:B------:R-:W-:Y:S01]  /*14670*/  VIADD R3, R7, 0x20 ;  /* 0x0000002007037836 */ /* 0x000fe20000000000 */
[----:B------:R-:W-:Y:S01]  /*14680*/  @!P1 LEA R21, R25, UR46, 0x1 ;  /* 0x0000002e19159c11 */ /* 0x000fe2000f8e08ff */
[----:B------:R-:W-:Y:S02]  /*14690*/  IMAD.MOV.U32 R13, RZ, RZ, R8 ;  /* 0x000000ffff0d7224 */ /* 0x000fe400078e0008 */
[----:B------:R-:W-:Y:S02]  /*146a0*/  IMAD.MOV.U32 R12, RZ, RZ, 0x2 ;  /* 0x00000002ff0c7424 */ /* 0x000fe400078e00ff */
[----:B------:R-:W-:-:S07]  /*146b0*/  IMAD.MOV.U32 R4, RZ, RZ, R14 ;  /* 0x000000ffff047224 */ /* 0x000fce00078e000e */
[----:B------:R-:W-:Y:S05]  /*146c0*/  WARPSYNC.COLLECTIVE R15, `(.L_x_1133) ;  /* 0x000000000f087348 */ /* 0x000fea0003c00000 */
[----:B------:R0:W1:Y:S02]  /*146d0*/  SHFL.IDX P6, R14, R13, R12, R11 ;  /* 0x0000000c0d0e7389 */ /* 0x00006400000c000b */
[----:B01----:R-:W-:Y:S01]  /*146e0*/  ENDCOLLECTIVE ;  /* 0x000000000000791b */ /* 0x003fe20003800000 */
.L_x_1133:
        /* <DEDUP_REMOVED lines=13> */
.L_x_1134:
        /* <DEDUP_REMOVED lines=8> */
.L_x_1135:
        /* <DEDUP_REMOVED lines=13> */
.L_x_1136:
        /* <DEDUP_REMOVED lines=8> */
.L_x_1137:
        /* <DEDUP_REMOVED lines=13> */
.L_x_1138:
        /* <DEDUP_REMOVED lines=8> */
.L_x_1139:
        /* <DEDUP_REMOVED lines=13> */
.L_x_1140:
[----:B------:R-:W-:Y:S01]  /*14bb0*/  VIADD R3, R7, 0x60 ;  /* 0x0000006007037836 */ /* 0x000fe20000000000 */
[----:B------:R-:W-:Y:S02]  /*14bc0*/  @!P1 LEA R21, R25, UR46, 0x1 ;  /* 0x0000002e19159c11 */ /* 0x000fe4000f8e08ff */
[----:B------:R-:W-:Y:S01]  /*14bd0*/  MOV R13, R8 ;  /* 0x00000008000d7202 */ /* 0x000fe20000000f00 */
[----:B------:R-:W-:Y:S02]  /*14be0*/  IMAD.MOV.U32 R12, RZ, RZ, 0x6 ;  /* 0x00000006ff0c7424 */ /* 0x000fe400078e00ff */
[----:B------:R-:W-:-:S07]  /*14bf0*/  IMAD.MOV.U32 R4, RZ, RZ, R14 ;  /* 0x000000ffff047224 */ /* 0x000fce00078e000e */
[----:B------:R-:W-:Y:S05]  /*14c00*/  WARPSYNC.COLLECTIVE R15, `(.L_x_1141) ;  /* 0x000000000f087348 */ /* 0x000fea0003c00000 */
[----:B------:R0:W1:Y:S02]  /*14c10*/  SHFL.IDX P6, R14, R13, R12, R11 ;  /* 0x0000000c0d0e7389 */ /* 0x00006400000c000b */
[----:B01----:R-:W-:Y:S01]  /*14c20*/  ENDCOLLECTIVE ;  /* 0x000000000000791b */ /* 0x003fe20003800000 */
.L_x_1141:
        /* <DEDUP_REMOVED lines=13> */
.L_x_1142:
[----:B------:R-:W-:Y:S01]  /*14d00*/  @!P1 LEA R9, R25, UR46, 0x1 ;  /* 0x0000002e19099c11 */ /* 0x000fe2000f8e08ff */
[----:B------:R-:W-:Y:S02]  /*14d10*/  IMAD.MOV.U32 R13, RZ, RZ, R8 ;  /* 0x000000ffff0d7224 */ /* 0x000fe400078e0008 */
[----:B------:R-:W-:Y:S02]  /*14d20*/  IMAD.MOV.U32 R12, RZ, RZ, 0x7 ;  /* 0x00000007ff0c7424 */ /* 0x000fe400078e00ff */
[----:B------:R-:W-:-:S07]  /*14d30*/  IMAD.MOV.U32 R2, RZ, RZ, R14 ;  /* 0x000000ffff027224 */ /* 0x000fce00078e000e */
[----:B------:R-:W-:Y:S05]  /*14d40*/  WARPSYNC.COLLECTIVE R15, `(.L_x_1143) ;  /* 0x000000000f087348 */ /* 0x000fea0003c00000 */
[----:B------:R0:W1:Y:S02]  /*14d50*/  SHFL.IDX P6, R14, R13, R12, R11 ;  /* 0x0000000c0d0e7389 */ /* 0x00006400000c000b */
[----:B01----:R-:W-:Y:S01]  /*14d60*/  ENDCOLLECTIVE ;  /* 0x000000000000791b */ /* 0x003fe20003800000 */
.L_x_1143:
        /* <DEDUP_REMOVED lines=12> */
.L_x_1144:
[----:B------:R-:W-:Y:S05]  /*14e30*/  BRA `(.L_x_1145) ;  /* 0xffffffcc00ec7947 */ /* 0x000fea000383ffff */
.L_x_1080:
[----:B0-----:R-:W-:-:S04]  /*14e40*/  IMAD.U32 R3, RZ, RZ, UR46 ;  /* 0x0000002eff037e24 */ /* 0x001fc8000f8e00ff */
[----:B------:R0:W1:Y:S03]  /*14e50*/  SYNCS.PHASECHK.TRANS64.TRYWAIT P0, [R3+URZ+0x2a820], R0 ;  /* 0x02a82000030075a7 */ /* 0x000066000800017f */
[----:B-1----:R-:W-:Y:S05]  /*14e60*/  @!P0 NANOSLEEP.SYNCS 0x989680 ;  /* 0x009896800000895d */ /* 0x002fea0003900000 */
[----:B------:R-:W1:Y:S02]  /*14e70*/  @!P0 SYNCS.PHASECHK.TRANS64 P0, [R3+URZ+0x2a820], R0 ;  /* 0x02a82000030085a7 */ /* 0x000e64000800007f */
[----:B-1----:R-:W-:Y:S05]  /*14e80*/  @!P0 BRA `(.L_x_1080) ;  /* 0xfffffffc00ec8947 */ /* 0x002fea000383ffff */
[----:B------:R-:W-:Y:S05]  /*14e90*/  BRA `(.L_x_1146) ;  /* 0xffffffd000387947 */ /* 0x000fea000383ffff */
.L_x_1084:
[----:B0-----:R0:W1:Y:S02]  /*14ea0*/  SYNCS.PHASECHK.TRANS64.TRYWAIT P0, [R8+URZ+0x2a840], R3 ;  /* 0x02a84003080075a7 */ /* 0x001064000800017f */
[----:B-1----:R-:W-:Y:S05]  /*14eb0*/  @!P0 NANOSLEEP.SYNCS 0x989680 ;  /* 0x009896800000895d */ /* 0x002fea0003900000 */
[----:B------:R-:W1:Y:S02]  /*14ec0*/  @!P0 SYNCS.PHASECHK.TRANS64 P0, [R8+URZ+0x2a840], R3 ;  /* 0x02a84003080085a7 */ /* 0x000e64000800007f */
[----:B-1----:R-:W-:Y:S05]  /*14ed0*/  @!P0 BRA `(.L_x_1084) ;  /* 0xfffffffc00f08947 */ /* 0x002fea000383ffff */
[----:B------:R-:W-:Y:S05]  /*14ee0*/  BRA `(.L_x_1147) ;  /* 0xffffffd000fc7947 */ /* 0x000fea000383ffff */
.L_x_1085:
        /* <DEDUP_REMOVED lines=8> */
.L_x_1149:
[----:B------:R-:W-:Y:S05]  /*14f70*/  BSYNC B1 ;  /* 0x0000000000017941 */ /* 0x000fea0003800000 */
.L_x_1148:
[----:B------:R-:W-:Y:S01]  /*14f80*/  IMAD.MOV.U32 R13, RZ, RZ, R10 ;  /* 0x000000ffff0d7224 */ /* 0x000fe200078e000a */
[----:B------:R-:W-:Y:S01]  /*14f90*/  MOV R12, RZ ;  /* 0x000000ff000c7202 */ /* 0x000fe20000000f00 */
[----:B------:R-:W-:Y:S01]  /*14fa0*/  IMAD.MOV.U32 R11, RZ, RZ, 0x181f ;  /* 0x0000181fff0b7424 */ /* 0x000fe200078e00ff */
[----:B------:R-:W-:Y:S01]  /*14fb0*/  LEA R19, R19, UR46, 0x1 ;  /* 0x0000002e13137c11 */ /* 0x000fe2000f8e08ff */
[----:B------:R-:W-:Y:S02]  /*14fc0*/  IMAD.MOV.U32 R15, RZ, RZ, -0x1 ;  /* 0xffffffffff0f7424 */ /* 0x000fe400078e00ff */
[----:B------:R-:W-:-:S07]  /*14fd0*/  IMAD.MOV.U32 R3, RZ, RZ, R14 ;  /* 0x000000ffff037224 */ /* 0x000fce00078e000e */
[----:B------:R-:W-:Y:S05]  /*14fe0*/  WARPSYNC.COLLECTIVE R15, `(.L_x_1150) ;  /* 0x000000000f087348 */ /* 0x000fea0003c00000 */
[----:B------:R0:W1:Y:S02]  /*14ff0*/  SHFL.IDX P6, R14, R13, R12, R11 ;  /* 0x0000000c0d0e7389 */ /* 0x00006400000c000b */
[----:B01----:R-:W-:Y:S01]  /*15000*/  ENDCOLLECTIVE ;  /* 0x000000000000791b */ /* 0x003fe20003800000 */
.L_x_1150:
[----:B------:R-:W-:Y:S02]  /*15010*/  IMAD.MOV.U32 R13, RZ, RZ, R21 ;  /* 0x000000ffff0d7224 */ /* 0x000fe400078e0015 */
[----:B------:R-:W-:Y:S01]  /*15020*/  IMAD.MOV.U32 R12, RZ, RZ, 0x1 ;  /* 0x00000001ff0c7424 */ /* 0x000fe200078e00ff */
[----:B------:R-:W-:-:S13]  /*15030*/  IADD3 R2, P0, R14, R35, RZ ;  /* 0x000000230e027210 */ /* 0x000fda0007f1e0ff */
[----:B------:R-:W-:Y:S05]  /*15040*/  WARPSYNC.COLLECTIVE R15, `(.L_x_1151) ;  /* 0x000000000f087348 */ /* 0x000fea0003c00000 */
[----:B------:R0:W1:Y:S02]  /*15050*/  SHFL.IDX P6, R14, R13, R12, R11 ;  /* 0x0000000c0d0e7389 */ /* 0x00006400000c000b */
[----:B01----:R-:W-:Y:S01]  /*15060*/  ENDCOLLECTIVE ;  /* 0x000000000000791b */ /* 0x003fe20003800000 */
.L_x_1151:
        /* <DEDUP_REMOVED lines=8> */
[----:B------:R-:W-:-:S07]  /*150f0*/  IMAD.MOV.U32 R4, RZ, RZ, R14 ;  /* 0x000000ffff047224 */ /* 0x000fce00078e000e */
[----:B0-----:R-:W-:Y:S05]  /*15100*/  WARPSYNC.COLLECTIVE R15, `(.L_x_1152) ;  /* 0x000000000f087348 */ /* 0x001fea0003c00000 */
[----:B------:R1:W2:Y:S02]  /*15110*/  SHFL.IDX P6, R14, R13, R12, R11 ;  /* 0x0000000c0d0e7389 */ /* 0x0002a400000c000b */
[----:B012---:R-:W-:Y:S01]  /*15120*/  ENDCOLLECTIVE ;  /* 0x000000000000791b */ /* 0x007fe20003800000 */
.L_x_1152:
[----:B------:R-:W-:Y:S02]  /*15130*/  IMAD.MOV.U32 R13, RZ, RZ, R21 ;  /* 0x000000ffff0d7224 */ /* 0x000fe400078e0015 */
[----:B------:R-:W-:Y:S01]  /*15140*/  IMAD.MOV.U32 R12, RZ, RZ, 0x2 ;  /* 0x00000002ff0c7424 */ /* 0x000fe200078e00ff */
[----:B------:R-:W-:-:S13]  /*15150*/  IADD3 R2, P0, R14, R35, RZ ;  /* 0x000000230e027210 */ /* 0x000fda0007f1e0ff */
[----:B------:R-:W-:Y:S05]  /*15160*/  WARPSYNC.COLLECTIVE R15, `(.L_x_1153) ;  /* 0x000000000f087348 */ /* 0x000fea0003c00000 */
[----:B------:R0:W1:Y:S02]  /*15170*/  SHFL.IDX P6, R14, R13, R12, R11 ;  /* 0x0000000c0d0e7389 */ /* 0x00006400000c000b */
[----:B01----:R-:W-:Y:S01]  /*15180*/  ENDCOLLECTIVE ;  /* 0x000000000000791b */ /* 0x003fe20003800000 */
.L_x_1153:
        /* <DEDUP_REMOVED lines=12> */
.L_x_1154:
[----:B------:R-:W-:Y:S02]  /*15250*/  IMAD.MOV.U32 R13, RZ, RZ, R21 ;  /* 0x000000ffff0d7224 */ /* 0x000fe400078e0015 */
[----:B------:R-:W-:-:S05]  /*15260*/  IMAD.MOV.U32 R12, RZ, RZ, R14 ;  /* 0x000000ffff0c7224 */ /* 0x000fca00078e000e */
[----:B------:R-:W-:Y:S02]  /*15270*/  IADD3 R2, P0, R12, R35, RZ ;  /* 0x000000230c027210 */ /* 0x000fe40007f1e0ff */
[----:B------:R-:W-:-:S03]  /*15280*/  MOV R12, 0x3 ;  /* 0x00000003000c7802 */ /* 0x000fc60000000f00 */
[----:B------:R-:W-:-:S08]  /*15290*/  IMAD.X R3, RZ, RZ, R5, P0 ;  /* 0x000000ffff037224 */ /* 0x000fd000000e0605 */
[----:B------:R-:W-:Y:S05]  /*152a0*/  WARPSYNC.COLLECTIVE R15, `(.L_x_1155) ;  /* 0x000000000f087348 */ /* 0x000fea0003c00000 */
[----:B------:R0:W1:Y:S02]  /*152b0*/  SHFL.IDX P6, R14, R13, R12, R11 ;  /* 0x0000000c0d0e7389 */ /* 0x00006400000c000b */
[----:B01----:R-:W-:Y:S01]  /*152c0*/  ENDCOLLECTIVE ;  /* 0x000000000000791b */ /* 0x003fe20003800000 */
.L_x_1155:
[----:B------:R-:W-:Y:S01]  /*152d0*/  @!PT LDS RZ, [RZ] ;  /* 0x00000000fffff984 */ /* 0x000fe20000000800 */
[----:B------:R-:W-:Y:S01]  /*152e0*/  @!PT LDS RZ, [RZ] ;  /* 0x00000000fffff984 */ /* 0x000fe20000000800 */
[----:B------:R-:W-:Y:S01]  /*152f0*/  @!PT LDS RZ, [RZ] ;  /* 0x00000000fffff984 */ /* 0x000fe20000000800 */
[----:B------:R-:W-:Y:S04]  /*15300*/  LDGSTS.E.BYPASS.LTC128B.128 [R19+0x19400], desc[UR56][R2.64], !P3 ;  /* 0x1940000002137fae */ /* 0x000fe8000d901d78 */
[----:B------:R-:W-:Y:S04]  /*15310*/  LDGSTS.E.BYPASS.LTC128B.128 [R19+0x1c400], desc[UR56][R2.64+0x80], !P2 ;  /* 0x1c40008002137fae */ /* 0x000fe8000d101d78 */
[----:B------:R0:W-:Y:S01]  /*15320*/  LDGSTS.E.BYPASS.LTC128B.128 [R19+0x1f400], desc[UR56][R2.64+0x100], !P1 ;  /* 0x1f40010002137fae */ /* 0x0001e2000c901d78 */
[----:B------:R-:W-:Y:S02]  /*15330*/  IMAD.MOV.U32 R13, RZ, RZ, R10 ;  /* 0x000000ffff0d7224 */ /* 0x000fe400078e000a */
[----:B0-----:R-:W-:-:S07]  /*15340*/  IMAD.MOV.U32 R3, RZ, RZ, R14 ;  /* 0x000000ffff037224 */ /* 0x001fce00078e000e */
[----:B------:R-:W-:Y:S05]  /*15350*/  WARPSYNC.COLLECTIVE R15, `(.L_x_1156) ;  /* 0x000000000f087348 */ /* 0x000fea0003c00000 */
[----:B------:R0:W1:Y:S02]  /*15360*/  SHFL.IDX P6, R14, R13, R12, R11 ;  /* 0x0000000c0d0e7389 */ /* 0x00006400000c000b */
[----:B01----:R-:W-:Y:S01]  /*15370*/  ENDCOLLECTIVE ;  /* 0x000000000000791b */ /* 0x003fe20003800000 */
.L_x_1156:
[----:B------:R-:W-:Y:S02]  /*15380*/  IMAD.MOV.U32 R13, RZ, RZ, R21 ;  /* 0x000000ffff0d7224 */ /* 0x000fe400078e0015 */
[----:B------:R-:W-:Y:S01]  /*15390*/  IMAD.MOV.U32 R12, RZ, RZ, 0x4 ;  /* 0x00000004ff0c7424 */ /* 0x000fe200078e00ff */
[----:B------:R-:W-:-:S13]  /*153a0*/  IADD3 R2, P0, R14, R35, RZ ;  /* 0x000000230e027210 */ /* 0x000fda0007f1e0ff */
[----:B------:R-:W-:Y:S05]  /*153b0*/  WARPSYNC.COLLECTIVE R15, `(.L_x_1157) ;  /* 0x000000000f087348 */ /* 0x000fea0003c00000 */
[----:B------:R0:W1:Y:S02]  /*153c0*/  SHFL.IDX P6, R14, R13, R12, R11 ;  /* 0x0000000c0d0e7389 */ /* 0x00006400000c000b */
[----:B01----:R-:W-:Y:S01]  /*153d0*/  ENDCOLLECTIVE ;  /* 0x000000000000791b */ /* 0x003fe20003800000 */
.L_x_1157:
        /* <DEDUP_REMOVED lines=12> */
.L_x_1158:
[----:B------:R-:W-:Y:S02]  /*154a0*/  IMAD.MOV.U32 R13, RZ, RZ, R21 ;  /* 0x000000ffff0d7224 */ /* 0x000fe400078e0015 */
[----:B------:R-:W-:-:S05]  /*154b0*/  IMAD.MOV.U32 R12, RZ, RZ, R14 ;  /* 0x000000ffff0c7224 */ /* 0x000fca00078e000e */
[----:B------:R-:W-:Y:S01]  /*154c0*/  IADD3 R2, P0, R12, R35, RZ ;  /* 0x000000230c027210 */ /* 0x000fe20007f1e0ff */
[----:B------:R-:W-:-:S04]  /*154d0*/  IMAD.MOV.U32 R12, RZ, RZ, 0x5 ;  /* 0x00000005ff0c7424 */ /* 0x000fc800078e00ff */
[----:B------:R-:W-:-:S08]  /*154e0*/  IMAD.X R3, RZ, RZ, R4, P0 ;  /* 0x000000ffff037224 */ /* 0x000fd000000e0604 */
[----:B------:R-:W-:Y:S05]  /*154f0*/  WARPSYNC.COLLECTIVE R15, `(.L_x_1159) ;  /* 0x000000000f087348 */ /* 0x000fea0003c00000 */
[----:B------:R0:W1:Y:S02]  /*15500*/  SHFL.IDX P6, R14, R13, R12, R11 ;  /* 0x0000000c0d0e7389 */ /* 0x00006400000c000b */
[----:B01----:R-:W-:Y:S01]  /*15510*/  ENDCOLLECTIVE ;  /* 0x000000000000791b */ /* 0x003fe20003800000 */
.L_x_1159:
[----:B------:R-:W-:Y:S01]  /*15520*/  @!PT LDS RZ, [RZ] ;  /* 0x00000000fffff984 */ /* 0x000fe20000000800 */
[----:B------:R-:W-:Y:S01]  /*15530*/  @!PT LDS RZ, [RZ] ;  /* 0x00000000fffff984 */ /* 0x000fe20000000800 */
[----:B------:R-:W-:Y:S01]  /*15540*/  @!PT LDS RZ, [RZ] ;  /* 0x00000000fffff984 */ /* 0x000fe20000000800 */
[----:B------:R0:W-:Y:S04]  /*15550*/  LDGSTS.E.BYPASS.LTC128B.128 [R19+0x1a400], desc[UR56][R2.64], !P3 ;  /* 0x1a40000002137fae */ /* 0x0001e8000d901d78 */
[----:B------:R0:W-:Y:S04]  /*15560*/  LDGSTS.E.BYPASS.LTC128B.128 [R19+0x1d400], desc[UR56][R2.64+0x80], !P2 ;  /* 0x1d40008002137fae */ /* 0x0001e8000d101d78 */
[----:B------:R0:W-:Y:S01]  /*15570*/  LDGSTS.E.BYPASS.LTC128B.128 [R19+0x20400], desc[UR56][R2.64+0x100], !P1 ;  /* 0x2040010002137fae */ /* 0x0001e2000c901d78 */
[----:B------:R-:W-:Y:S02]  /*15580*/  IMAD.MOV.U32 R13, RZ, RZ, R10 ;  /* 0x000000ffff0d7224 */ /* 0x000fe400078e000a */
[----:B------:R-:W-:-:S07]  /*15590*/  IMAD.MOV.U32 R21, RZ, RZ, R14 ;  /* 0x000000ffff157224 */ /* 0x000fce00078e000e */
[----:B0-----:R-:W-:Y:S05]  /*155a0*/  WARPSYNC.COLLECTIVE R15, `(.L_x_1160) ;  /* 0x000000000f087348 */ /* 0x001fea0003c00000 */
[----:B------:R1:W2:Y:S02]  /*155b0*/  SHFL.IDX P6, R14, R13, R12, R11 ;  /* 0x0000000c0d0e7389 */ /* 0x0002a400000c000b */
[----:B012---:R-:W-:Y:S01]  /*155c0*/  ENDCOLLECTIVE ;  /* 0x000000000000791b */ /* 0x007fe20003800000 */
.L_x_1160:
[----:B------:R-:W-:Y:S05]  /*155d0*/  BRA `(.L_x_1161) ;  /* 0xffffffd000587947 */ /* 0x000fea000383ffff */
.L_x_1090:
[----:B0-----:R0:W2:Y:S02]  /*155e0*/  SYNCS.PHASECHK.TRANS64.TRYWAIT P0, [R4+URZ+0x2a860], R3 ;  /* 0x02a86003040075a7 */ /* 0x0010a4000800017f */
[----:B--2---:R-:W-:Y:S05]  /*155f0*/  @!P0 NANOSLEEP.SYNCS 0x989680 ;  /* 0x009896800000895d */ /* 0x004fea0003900000 */
[----:B------:R-:W2:Y:S02]  /*15600*/  @!P0 SYNCS.PHASECHK.TRANS64 P0, [R4+URZ+0x2a860], R3 ;  /* 0x02a86003040085a7 */ /* 0x000ea4000800007f */
[----:B--2---:R-:W-:Y:S05]  /*15610*/  @!P0 BRA `(.L_x_1090) ;  /* 0xfffffffc00f08947 */ /* 0x004fea000383ffff */
[----:B------:R-:W-:Y:S05]  /*15620*/  BRA `(.L_x_1162) ;  /* 0xffffffd000b47947 */ /* 0x000fea000383ffff */
.L_x_1091:
[----:B------:R-:W-:Y:S01]  /*15630*/  BSSY B1, `(.L_x_1163) ;  /* 0x0000008000017945 */ /* 0x000fe20003800000 */
[----:B------:R-:W-:Y:S01]  /*15640*/  IMAD.MOV.U32 R13, RZ, RZ, R17 ;  /* 0x000000ffff0d7224 */ /* 0x000fe200078e0011 */
[----:B------:R-:W-:Y:S01]  /*15650*/  MOV R11, 0x181f ;  /* 0x0000181f000b7802 */ /* 0x000fe20000000f00 */
[----:B------:R-:W-:Y:S02]  /*15660*/  IMAD.MOV.U32 R12, RZ, RZ, RZ ;  /* 0x000000ffff0c7224 */ /* 0x000fe400078e00ff */
[----:B------:R-:W-:-:S07]  /*15670*/  IMAD.MOV.U32 R15, RZ, RZ, -0x1 ;  /* 0xffffffffff0f7424 */ /* 0x000fce00078e00ff */
[----:B01----:R-:W-:Y:S05]  /*15680*/  WARPSYNC.COLLECTIVE R15, `(.L_x_1164) ;  /* 0x000000000f087348 */ /* 0x003fea0003c00000 */
[----:B------:R2:W3:Y:S02]  /*15690*/  SHFL.IDX P6, R14, R13, R12, R11 ;  /* 0x0000000c0d0e7389 */ /* 0x0004e400000c000b */
[----:B0123--:R-:W-:Y:S01]  /*156a0*/  ENDCOLLECTIVE ;  /* 0x000000000000791b */ /* 0x00ffe20003800000 */
.L_x_1164:
[----:B------:R-:W-:Y:S05]  /*156b0*/  BSYNC B1 ;  /* 0x0000000000017941 */ /* 0x000fea0003800000 */
.L_x_1163:
[----:B------:R-:W-:Y:S01]  /*156c0*/  IMAD.MOV.U32 R13, RZ, RZ, R16 ;  /* 0x000000ffff0d7224 */ /* 0x000fe200078e0010 */
[----:B------:R-:W-:Y:S01]  /*156d0*/  LEA R5, R5, UR46, 0x1 ;  /* 0x0000002e05057c11 */ /* 0x000fe2000f8e08ff */
[----:B------:R-:W-:Y:S02]  /*156e0*/  IMAD.MOV.U32 R12, RZ, RZ, RZ ;  /* 0x000000ffff0c7224 */ /* 0x000fe400078e00ff */
[----:B------:R-:W-:Y:S02]  /*156f0*/  IMAD.MOV.U32 R11, RZ, RZ, 0x181f ;  /* 0x0000181fff0b7424 */ /* 0x000fe400078e00ff */
[----:B------:R-:W-:Y:S02]  /*15700*/  IMAD.MOV.U32 R15, RZ, RZ, -0x1 ;  /* 0xffffffffff0f7424 */ /* 0x000fe400078e00ff */
[----:B------:R-:W-:-:S07]  /*15710*/  IMAD.MOV.U32 R3, RZ, RZ, R14 ;  /* 0x000000ffff037224 */ /* 0x000fce00078e000e */
[----:B------:R-:W-:Y:S05]  /*15720*/  WARPSYNC.COLLECTIVE R15, `(.L_x_1165) ;  /* 0x000000000f087348 */ /* 0x000fea0003c00000 */
[----:B------:R0:W1:Y:S02]  /*15730*/  SHFL.IDX P6, R14, R13, R12, R11 ;  /* 0x0000000c0d0e7389 */ /* 0x00006400000c000b */
[----:B01----:R-:W-:Y:S01]  /*15740*/  ENDCOLLECTIVE ;  /* 0x000000000000791b */ /* 0x003fe20003800000 */
.L_x_1165:
[----:B------:R-:W-:Y:S02]  /*15750*/  IMAD.MOV.U32 R13, RZ, RZ, R17 ;  /* 0x000000ffff0d7224 */ /* 0x000fe400078e0011 */
[----:B------:R-:W-:Y:S01]  /*15760*/  IMAD.MOV.U32 R12, RZ, RZ, 0x1 ;  /* 0x00000001ff0c7424 */ /* 0x000fe200078e00ff */
[----:B------:R-:W-:-:S13]  /*15770*/  IADD3 R2, P1, R14, R35, RZ ;  /* 0x000000230e027210 */ /* 0x000fda0007f3e0ff */
[----:B------:R-:W-:Y:S05]  /*15780*/  WARPSYNC.COLLECTIVE R15, `(.L_x_1166) ;  /* 0x000000000f087348 */ /* 0x000fea0003c00000 */
[----:B------:R0:W1:Y:S02]  /*15790*/  SHFL.IDX P6, R14, R13, R12, R11 ;  /* 0x0000000c0d0e7389 */ /* 0x00006400000c000b */
[----:B01----:R-:W-:Y:S01]  /*157a0*/  ENDCOLLECTIVE ;  /* 0x000000000000791b */ /* 0x003fe20003800000 */
.L_x_1166:
        /* <DEDUP_REMOVED lines=13> */
.L_x_1167:
[----:B------:R-:W-:Y:S01]  /*15880*/  @!PT LDS RZ, [RZ] ;  /* 0x00000000fffff984 */ /* 0x000fe20000000800 */
[----:B------:R-:W-:Y:S01]  /*15890*/  @!PT LDS RZ, [RZ] ;  /* 0x00000000fffff984 */ /* 0x000fe20000000800 */
[----:B------:R-:W-:Y:S01]  /*158a0*/  @!PT LDS RZ, [RZ] ;  /* 0x00000000fffff984 */ /* 0x000fe20000000800 */
[----:B------:R0:W-:Y:S01]  /*158b0*/  LDGSTS.E.BYPASS.LTC128B.128 [R5+0x3400], desc[UR56][R2.64+0x80], !P2 ;  /* 0x0340008002057fae */ /* 0x0001e2000d101d78 */
[----:B------:R-:W-:Y:S02]  /*158c0*/  IMAD.MOV.U32 R13, RZ, RZ, R17 ;  /* 0x000000ffff0d7224 */ /* 0x000fe400078e0011 */
[----:B------:R-:W-:Y:S01]  /*158d0*/  IMAD.MOV.U32 R12, RZ, RZ, 0x2 ;  /* 0x00000002ff0c7424 */ /* 0x000fe200078e00ff */
[----:B0-----:R-:W-:-:S13]  /*158e0*/  IADD3 R2, P2, R14, R35, RZ ;  /* 0x000000230e027210 */ /* 0x001fda0007f5e0ff */
[----:B------:R-:W-:Y:S05]  /*158f0*/  WARPSYNC.COLLECTIVE R15, `(.L_x_1168) ;  /* 0x000000000f087348 */ /* 0x000fea0003c00000 */
[----:B------:R0:W1:Y:S02]  /*15900*/  SHFL.IDX P6, R14, R13, R12, R11 ;  /* 0x0000000c0d0e7389 */ /* 0x00006400000c000b */
[----:B01----:R-:W-:Y:S01]  /*15910*/  ENDCOLLECTIVE ;  /* 0x000000000000791b */ /* 0x003fe20003800000 */
.L_x_1168:
[----:B------:R-:W-:Y:S01]  /*15920*/  IMAD.X R3, RZ, RZ, R8, P2 ;  /* 0x000000ffff037224 */ /* 0x000fe200010e0608 */
        /* <DEDUP_REMOVED lines=11> */
.L_x_1169:
        /* <DEDUP_REMOVED lines=10> */
.L_x_1170:
[----:B------:R-:W-:Y:S01]  /*15a80*/  IMAD.X R3, RZ, RZ, R8, P2 ;  /* 0x000000ffff037224 */ /* 0x000fe200010e0608 */
        /* <DEDUP_REMOVED lines=11> */
.L_x_1171:
        /* <DEDUP_REMOVED lines=10> */
.L_x_1172:
        /* <DEDUP_REMOVED lines=12> */
.L_x_1173:
        /* <DEDUP_REMOVED lines=10> */
.L_x_1174:
        /* <DEDUP_REMOVED lines=12> */
.L_x_1175:
[----:B------:R-:W-:Y:S01]  /*15e00*/  @!PT LDS RZ, [RZ] ;  /* 0x00000000fffff984 */ /* 0x000fe20000000800 */
[----:B------:R-:W-:Y:S01]  /*15e10*/  @!PT LDS RZ, [RZ] ;  /* 0x00000000fffff984 */ /* 0x000fe20000000800 */
[----:B------:R-:W-:Y:S01]  /*15e20*/  @!PT LDS RZ, [RZ] ;  /* 0x00000000fffff984 */ /* 0x000fe20000000800 */
[----:B------:R0:W-:Y:S01]  /*15e30*/  LDGSTS.E.BYPASS.LTC128B.128 [R5+0x5400], desc[UR56][R2.64+0x80], !P2 ;  /* 0x0540008002057fae */ /* 0x0001e2000d101d78 */
[----:B------:R-:W-:Y:S05]  /*15e40*/  BRA `(.L_x_1176) ;  /* 0xffffffcc00707947 */ /* 0x000fea000383ffff */
.L_x_1097:
[----:B0-----:R0:W1:Y:S02]  /*15e50*/  SYNCS.PHASECHK.TRANS64.TRYWAIT P0, [R0+URZ+0x2a860], R3 ;  /* 0x02a86003000075a7 */ /* 0x001064000800017f */
[----:B-1----:R-:W-:Y:S05]  /*15e60*/  @!P0 NANOSLEEP.SYNCS 0x989680 ;  /* 0x009896800000895d */ /* 0x002fea0003900000 */
[----:B------:R-:W1:Y:S02]  /*15e70*/  @!P0 SYNCS.PHASECHK.TRANS64 P0, [R0+URZ+0x2a860], R3 ;  /* 0x02a86003000085a7 */ /* 0x000e64000800007f */
[----:B-1----:R-:W-:Y:S05]  /*15e80*/  @!P0 BRA `(.L_x_1097) ;  /* 0xfffffffc00f08947 */ /* 0x002fea000383ffff */
[----:B------:R-:W-:Y:S05]  /*15e90*/  BRA `(.L_x_1177) ;  /* 0xffffffd000587947 */ /* 0x000fea000383ffff */
.L_x_1098:
[----:B------:R-:W-:Y:S01]  /*15ea0*/  BSSY B0, `(.L_x_1178) ;  /* 0x0000008000007945 */ /* 0x000fe20003800000 */
[----:B------:R-:W-:Y:S01]  /*15eb0*/  MOV R13, R17 ;  /* 0x00000011000d7202 */ /* 0x000fe20000000f00 */
[----:B------:R-:W-:Y:S02]  /*15ec0*/  IMAD.MOV.U32 R12, RZ, RZ, RZ ;  /* 0x000000ffff0c7224 */ /* 0x000fe400078e00ff */
[----:B------:R-:W-:Y:S02]  /*15ed0*/  IMAD.MOV.U32 R11, RZ, RZ, 0x181f ;  /* 0x0000181fff0b7424 */ /* 0x000fe400078e00ff */
[----:B------:R-:W-:-:S07]  /*15ee0*/  IMAD.MOV.U32 R15, RZ, RZ, -0x1 ;  /* 0xffffffffff0f7424 */ /* 0x000fce00078e00ff */
[----:B0-----:R-:W-:Y:S05]  /*15ef0*/  WARPSYNC.COLLECTIVE R15, `(.L_x_1179) ;  /* 0x000000000f087348 */ /* 0x001fea0003c00000 */
[----:B------:R1:W2:Y:S02]  /*15f00*/  SHFL.IDX P6, R14, R13, R12, R11 ;  /* 0x0000000c0d0e7389 */ /* 0x0002a400000c000b */
[----:B012---:R-:W-:Y:S01]  /*15f10*/  ENDCOLLECTIVE ;  /* 0x000000000000791b */ /* 0x007fe20003800000 */
.L_x_1179:
[----:B------:R-:W-:Y:S05]  /*15f20*/  BSYNC B0 ;  /* 0x0000000000007941 */ /* 0x000fea0003800000 */
.L_x_1178:
[----:B------:R-:W-:Y:S01]  /*15f30*/  IMAD.MOV.U32 R13, RZ, RZ, R16 ;  /* 0x000000ffff0d7224 */ /* 0x000fe200078e0010 */
[C---:B------:R-:W-:Y:S01]  /*15f40*/  LOP3.LUT R4, R29.reuse, 0x1, RZ, 0xc0, !PT ;  /* 0x000000011d047812 */ /* 0x040fe200078ec0ff */
[----:B------:R-:W-:Y:S01]  /*15f50*/  IMAD.MOV.U32 R12, RZ, RZ, RZ ;  /* 0x000000ffff0c7224 */ /* 0x000fe200078e00ff */
[----:B------:R-:W-:Y:S01]  /*15f60*/  LOP3.LUT P0, RZ, R29, 0x2, RZ, 0xc0, !PT ;  /* 0x000000021dff7812 */ /* 0x000fe2000780c0ff */
[----:B------:R-:W-:Y:S01]  /*15f70*/  IMAD.MOV.U32 R11, RZ, RZ, 0x181f ;  /* 0x0000181fff0b7424 */ /* 0x000fe200078e00ff */
[----:B------:R-:W-:Y:S01]  /*15f80*/  ISETP.NE.U32.AND P1, PT, R4, 0x1, PT ;  /* 0x000000010400780c */ /* 0x000fe20003f25070 */
[----:B------:R-:W-:Y:S01]  /*15f90*/  IMAD.MOV.U32 R15, RZ, RZ, -0x1 ;  /* 0xffffffffff0f7424 */ /* 0x000fe200078e00ff */
[C---:B------:R-:W-:Y:S01]  /*15fa0*/  ISETP.LT.OR P3, PT, R5.reuse, 0x1, !P0 ;  /* 0x000000010500780c */ /* 0x040fe20004761670 */
[----:B------:R-:W-:Y:S01]  /*15fb0*/  IMAD.MOV.U32 R3, RZ, RZ, R14 ;  /* 0x000000ffff037224 */ /* 0x000fe200078e000e */
[----:B------:R-:W-:-:S13]  /*15fc0*/  ISETP.LT.OR P2, PT, R5, 0x1, P1 ;  /* 0x000000010500780c */ /* 0x000fda0000f41670 */
[----:B------:R-:W-:Y:S05]  /*15fd0*/  WARPSYNC.COLLECTIVE R15, `(.L_x_1180) ;  /* 0x000000000f087348 */ /* 0x000fea0003c00000 */
[----:B------:R0:W1:Y:S02]  /*15fe0*/  SHFL.IDX P6, R14, R13, R12, R11 ;  /* 0x0000000c0d0e7389 */ /* 0x00006400000c000b */
[----:B01----:R-:W-:Y:S01]  /*15ff0*/  ENDCOLLECTIVE ;  /* 0x000000000000791b */ /* 0x003fe20003800000 */
.L_x_1180:
[----:B------:R-:W-:Y:S01]  /*16000*/  LEA R4, R25, UR46, 0x1 ;  /* 0x0000002e19047c11 */ /* 0x000fe2000f8e08ff */
[----:B------:R-:W-:Y:S02]  /*16010*/  IMAD.MOV.U32 R13, RZ, RZ, R17 ;  /* 0x000000ffff0d7224 */ /* 0x000fe400078e0011 */
[----:B------:R-:W-:Y:S02]  /*16020*/  IMAD.MOV.U32 R12, RZ, RZ, 0x1 ;  /* 0x00000001ff0c7424 */ /* 0x000fe400078e00ff */
[----:B------:R-:W-:-:S07]  /*16030*/  IMAD.MOV.U32 R2, RZ, RZ, R14 ;  /* 0x000000ffff027224 */ /* 0x000fce00078e000e */
[----:B------:R-:W-:Y:S05]  /*16040*/  WARPSYNC.COLLECTIVE R15, `(.L_x_1181) ;  /* 0x000000000f087348 */ /* 0x000fea0003c00000 */
[----:B------:R0:W1:Y:S02]  /*16050*/  SHFL.IDX P6, R14, R13, R12, R11 ;  /* 0x0000000c0d0e7389 */ /* 0x00006400000c000b */
[----:B01----:R-:W-:Y:S01]  /*16060*/  ENDCOLLECTIVE ;  /* 0x000000000000791b */ /* 0x003fe20003800000 */
.L_x_1181:
        /* <DEDUP_REMOVED lines=13> */
.L_x_1182:
[----:B------:R-:W-:Y:S01]  /*16140*/  IMAD.MOV.U32 R3, RZ, RZ, R6 ;  /* 0x000000ffff037224 */ /* 0x000fe200078e0006 */
[----:B------:R-:W-:Y:S01]  /*16150*/  MOV R13, R17 ;  /* 0x00000011000d7202 */ /* 0x000fe20000000f00 */
[----:B------:R-:W-:Y:S02]  /*16160*/  IMAD.MOV.U32 R12, RZ, RZ, 0x2 ;  /* 0x00000002ff0c7424 */ /* 0x000fe400078e00ff */
[----:B------:R-:W-:-:S07]  /*16170*/  IMAD.MOV.U32 R2, RZ, RZ, R14 ;  /* 0x000000ffff027224 */ /* 0x000fce00078e000e */
[----:B------:R-:W-:Y:S05]  /*16180*/  WARPSYNC.COLLECTIVE R15, `(.L_x_1183) ;  /* 0x000000000f087348 */ /* 0x000fea0003c00000 */
[----:B------:R0:W1:Y:S02]  /*16190*/  SHFL.IDX P6, R14, R13, R12, R11 ;  /* 0x0000000c0d0e7389 */ /* 0x00006400000c000b */
[----:B01----:R-:W-:Y:S01]  /*161a0*/  ENDCOLLECTIVE ;  /* 0x000000000000791b */ /* 0x003fe20003800000 */
.L_x_1183:
        /* <DEDUP_REMOVED lines=13> */
.L_x_1184:
[----:B------:R-:W-:Y:S02]  /*16280*/  IMAD.MOV.U32 R3, RZ, RZ, R10 ;  /* 0x000000ffff037224 */ /* 0x000fe400078e000a */
[----:B------:R-:W-:Y:S02]  /*16290*/  IMAD.MOV.U32 R13, RZ, RZ, R17 ;  /* 0x000000ffff0d7224 */ /* 0x000fe400078e0011 */
[----:B------:R-:W-:Y:S02]  /*162a0*/  IMAD.MOV.U32 R12, RZ, RZ, 0x3 ;  /* 0x00000003ff0c7424 */ /* 0x000fe400078e00ff */
[----:B------:R-:W-:-:S07]  /*162b0*/  IMAD.MOV.U32 R19, RZ, RZ, R14 ;  /* 0x000000ffff137224 */ /* 0x000fce00078e000e */
[----:B------:R-:W-:Y:S05]  /*162c0*/  WARPSYNC.COLLECTIVE R15, `(.L_x_1185) ;  /* 0x000000000f087348 */ /* 0x000fea0003c00000 */
[----:B------:R0:W1:Y:S02]  /*162d0*/  SHFL.IDX P6, R14, R13, R12, R11 ;  /* 0x0000000c0d0e7389 */ /* 0x00006400000c000b */
[----:B01----:R-:W-:Y:S01]  /*162e0*/  ENDCOLLECTIVE ;  /* 0x000000000000791b */ /* 0x003fe20003800000 */
.L_x_1185:
[----:B------:R-:W-:-:S04]  /*162f0*/  IMAD.MOV.U32 R2, RZ, RZ, R19 ;  /* 0x000000ffff027224 */ /* 0x000fc800078e0013 */
[----:B------:R-:W-:-:S05]  /*16300*/  IMAD.WIDE.U32 R2, R30, 0x2, R2 ;  /* 0x000000021e027825 */ /* 0x000fca00078e0002 */
[----:B------:R-:W-:Y:S01]  /*16310*/  @!PT LDS RZ, [RZ] ;  /* 0x00000000fffff984 */ /* 0x000fe20000000800 */
[----:B------:R-:W-:Y:S01]  /*16320*/  @!PT LDS RZ, [RZ] ;  /* 0x00000000fffff984 */ /* 0x000fe20000000800 */
[----:B------:R-:W-:Y:S01]  /*16330*/  @!PT LDS RZ, [RZ] ;  /* 0x00000000fffff984 */ /* 0x000fe20000000800 */
[----:B------:R0:W-:Y:S01]  /*16340*/  LDGSTS.E.BYPASS.LTC128B.128 [R4+0x1400], desc[UR56][R2.64], !P2 ;  /* 0x0140000002047fae */ /* 0x0001e2000d101d78 */
[C---:B------:R-:W-:Y:S01]  /*16350*/  ISETP.LT.OR P2, PT, R5.reuse, 0x31, P1 ;  /* 0x000000310500780c */ /* 0x040fe20000f41670 */
[----:B------:R-:W-:Y:S02]  /*16360*/  IMAD.MOV.U32 R13, RZ, RZ, R16 ;  /* 0x000000ffff0d7224 */ /* 0x000fe400078e0010 */
[----:B------:R0:W-:Y:S01]  /*16370*/  LDGSTS.E.BYPASS.LTC128B.128 [R4+0x4400], desc[UR56][R2.64+0x80], !P3 ;  /* 0x0440008002047fae */ /* 0x0001e2000d901d78 */
[----:B------:R-:W-:Y:S01]  /*16380*/  ISETP.LT.OR P3, PT, R5, 0x31, !P0 ;  /* 0x000000310500780c */ /* 0x000fe20004761670 */
[----:B------:R-:W-:-:S12]  /*16390*/  IMAD.MOV.U32 R9, RZ, RZ, R14 ;  /* 0x000000ffff097224 */ /* 0x000fd800078e000e */
[----:B0-----:R-:W-:Y:S05]  /*163a0*/  WARPSYNC.COLLECTIVE R15, `(.L_x_1186) ;  /* 0x000000000f087348 */ /* 0x001fea0003c00000 */
[----:B------:R1:W2:Y:S02]  /*163b0*/  SHFL.IDX P6, R14, R13, R12, R11 ;  /* 0x0000000c0d0e7389 */ /* 0x0002a400000c000b */
[----:B012---:R-:W-:Y:S01]  /*163c0*/  ENDCOLLECTIVE ;  /* 0x000000000000791b */ /* 0x007fe20003800000 */
.L_x_1186:
[----:B------:R-:W-:Y:S02]  /*163d0*/  IMAD.MOV.U32 R3, RZ, RZ, R9 ;  /* 0x000000ffff037224 */ /* 0x000fe400078e0009 */
[----:B------:R-:W-:Y:S02]  /*163e0*/  IMAD.MOV.U32 R13, RZ, RZ, R17 ;  /* 0x000000ffff0d7224 */ /* 0x000fe400078e0011 */
[----:B------:R-:W-:Y:S02]  /*163f0*/  IMAD.MOV.U32 R12, RZ, RZ, 0x4 ;  /* 0x00000004ff0c7424 */ /* 0x000fe400078e00ff */
[----:B------:R-:W-:-:S07]  /*16400*/  IMAD.MOV.U32 R20, RZ, RZ, R14 ;  /* 0x000000ffff147224 */ /* 0x000fce00078e000e */
[----:B------:R-:W-:Y:S05]  /*16410*/  WARPSYNC.COLLECTIVE R15, `(.L_x_1187) ;  /* 0x000000000f087348 */ /* 0x000fea0003c00000 */
[----:B------:R0:W1:Y:S02]  /*16420*/  SHFL.IDX P6, R14, R13, R12, R11 ;  /* 0x0000000c0d0e7389 */ /* 0x00006400000c000b */
[----:B01----:R-:W-:Y:S01]  /*16430*/  ENDCOLLECTIVE ;  /* 0x000000000000791b */ /* 0x003fe20003800000 */
.L_x_1187:
        /* <DEDUP_REMOVED lines=9> */
[----:B------:R-:W-:Y:S02]  /*164d0*/  ISETP.LT.OR P3, PT, R5, 0x41, !P0 ;  /* 0x000000410500780c */ /* 0x000fe40004761670 */
[----:B------:R-:W-:-:S11]  /*164e0*/  MOV R8, R14 ;  /* 0x0000000e00087202 */ /* 0x000fd60000000f00 */
[----:B0-----:R-:W-:Y:S05]  /*164f0*/  WARPSYNC.COLLECTIVE R15, `(.L_x_1188) ;  /* 0x000000000f087348 */ /* 0x001fea0003c00000 */
[----:B------:R1:W2:Y:S02]  /*16500*/  SHFL.IDX P6, R14, R13, R12, R11 ;  /* 0x0000000c0d0e7389 */ /* 0x0002a400000c000b */
[----:B012---:R-:W-:Y:S01]  /*16510*/  ENDCOLLECTIVE ;  /* 0x000000000000791b */ /* 0x007fe20003800000 */
.L_x_1188:
[----:B------:R-:W-:Y:S02]  /*16520*/  IMAD.MOV.U32 R3, RZ, RZ, R8 ;  /* 0x000000ffff037224 */ /* 0x000fe400078e0008 */
[----:B------:R-:W-:Y:S02]  /*16530*/  IMAD.MOV.U32 R8, RZ, RZ, RZ ;  /* 0x000000ffff087224 */ /* 0x000fe400078e00ff */
[----:B------:R-:W-:Y:S02]  /*16540*/  IMAD.MOV.U32 R13, RZ, RZ, R17 ;  /* 0x000000ffff0d7224 */ /* 0x000fe400078e0011 */
[----:B------:R-:W-:Y:S02]  /*16550*/  IMAD.MOV.U32 R12, RZ, RZ, 0x5 ;  /* 0x00000005ff0c7424 */ /* 0x000fe400078e00ff */
[----:B------:R-:W-:-:S07]  /*16560*/  IMAD.MOV.U32 R21, RZ, RZ, R14 ;  /* 0x000000ffff157224 */ /* 0x000fce00078e000e */
[----:B------:R-:W-:Y:S05]  /*16570*/  WARPSYNC.COLLECTIVE R15, `(.L_x_1189) ;  /* 0x000000000f087348 */ /* 0x000fea0003c00000 */
[----:B------:R0:W1:Y:S02]  /*16580*/  SHFL.IDX P6, R14, R13, R12, R11 ;  /* 0x0000000c0d0e7389 */ /* 0x00006400000c000b */
[----:B01----:R-:W-:Y:S01]  /*16590*/  ENDCOLLECTIVE ;  /* 0x000000000000791b */ /* 0x003fe20003800000 */
.L_x_1189:
[----:B------:R-:W-:-:S04]  /*165a0*/  IMAD.MOV.U32 R2, RZ, RZ, R21 ;  /* 0x000000ffff027224 */ /* 0x000fc800078e0015 */
[----:B------:R-:W-:-:S05]  /*165b0*/  IMAD.WIDE.U32 R2, R30, 0x2, R2 ;  /* 0x000000021e027825 */ /* 0x000fca00078e0002 */
[----:B------:R-:W-:Y:S01]  /*165c0*/  @!PT LDS RZ, [RZ] ;  /* 0x00000000fffff984 */ /* 0x000fe20000000800 */
[----:B------:R-:W-:Y:S01]  /*165d0*/  @!PT LDS RZ, [RZ] ;  /* 0x00000000fffff984 */ /* 0x000fe20000000800 */
[----:B------:R-:W-:Y:S01]  /*165e0*/  @!PT LDS RZ, [RZ] ;  /* 0x00000000fffff984 */ /* 0x000fe20000000800 */
[----:B------:R0:W-:Y:S01]  /*165f0*/  LDGSTS.E.BYPASS.LTC128B.128 [R4+0x2400], desc[UR56][R2.64], !P2 ;  /* 0x0240000002047fae */ /* 0x0001e2000d101d78 */
[----:B------:R-:W-:-:S03]  /*16600*/  IMAD.MOV.U32 R13, RZ, RZ, R16 ;  /* 0x000000ffff0d7224 */ /* 0x000fc600078e0010 */
[----:B------:R0:W-:Y:S01]  /*16610*/  LDGSTS.E.BYPASS.LTC128B.128 [R4+0x5400], desc[UR56][R2.64+0x80], !P3 ;  /* 0x0540008002047fae */ /* 0x0001e2000d901d78 */
[----:B------:R-:W-:-:S07]  /*16620*/  IMAD.MOV.U32 R17, RZ, RZ, R14 ;  /* 0x000000ffff117224 */ /* 0x000fce00078e000e */
[----:B0-----:R-:W-:Y:S05]  /*16630*/  WARPSYNC.COLLECTIVE R15, `(.L_x_1190) ;  /* 0x000000000f087348 */ /* 0x001fea0003c00000 */
[----:B------:R1:W2:Y:S02]  /*16640*/  SHFL.IDX P6, R14, R13, R12, R11 ;  /* 0x0000000c0d0e7389 */ /* 0x0002a400000c000b */
[----:B012---:R-:W-:Y:S01]  /*16650*/  ENDCOLLECTIVE ;  /* 0x000000000000791b */ /* 0x007fe20003800000 */
.L_x_1190:
[----:B------:R-:W-:Y:S05]  /*16660*/  BRA `(.L_x_1191) ;  /* 0xffffffcc00387947 */ /* 0x000fea000383ffff */
.L_x_1101:
[----:B0-----:R0:W1:Y:S02]  /*16670*/  SYNCS.PHASECHK.TRANS64.TRYWAIT P0, [R7+URZ+0x2a820], R8 ;  /* 0x02a82008070075a7 */ /* 0x001064000800017f */
[----:B-1----:R-:W-:Y:S05]  /*16680*/  @!P0 NANOSLEEP.SYNCS 0x989680 ;  /* 0x009896800000895d */ /* 0x002fea0003900000 */
[----:B------:R-:W1:Y:S02]  /*16690*/  @!P0 SYNCS.PHASECHK.TRANS64 P0, [R7+URZ+0x2a820], R8 ;  /* 0x02a82008070085a7 */ /* 0x000e64000800007f */
[----:B-1----:R-:W-:Y:S05]  /*166a0*/  @!P0 BRA `(.L_x_1101) ;  /* 0xfffffffc00f08947 */ /* 0x002fea000383ffff */
[----:B------:R-:W-:Y:S05]  /*166b0*/  BRA `(.L_x_1192) ;  /* 0xffffffcc00ac7947 */ /* 0x000fea000383ffff */
.L_x_1102:
[----:B------:R-:W1:Y:S01]  /*166c0*/  S2R R2, SR_TID.X ;  /* 0x0000000000027919 */ /* 0x000e620000002100 */
[----:B------:R-:W-:Y:S01]  /*166d0*/  BSSY B0, `(.L_x_1193) ;  /* 0x000000a000007945 */ /* 0x000fe20003800000 */
[----:B------:R-:W-:Y:S02]  /*166e0*/  IMAD.MOV.U32 R12, RZ, RZ, RZ ;  /* 0x000000ffff0c7224 */ /* 0x000fe400078e00ff */
[----:B------:R-:W-:Y:S02]  /*166f0*/  IMAD.MOV.U32 R11, RZ, RZ, 0x1f ;  /* 0x0000001fff0b7424 */ /* 0x000fe400078e00ff */
[----:B------:R-:W-:Y:S01]  /*16700*/  IMAD.MOV.U32 R15, RZ, RZ, -0x1 ;  /* 0xffffffffff0f7424 */ /* 0x000fe200078e00ff */
[----:B-1----:R-:W-:-:S04]  /*16710*/  SHF.R.U32.HI R2, RZ, 0x5, R2 ;  /* 0x00000005ff027819 */ /* 0x002fc80000011602 */
[----:B------:R-:W-:-:S05]  /*16720*/  LOP3.LUT R2, R2, 0x3, RZ, 0xc0, !PT ;  /* 0x0000000302027812 */ /* 0x000fca00078ec0ff */
[----:B------:R-:W-:-:S07]  /*16730*/  IMAD.MOV.U32 R13, RZ, RZ, R2 ;  /* 0x000000ffff0d7224 */ /* 0x000fce00078e0002 */
[----:B0----5:R-:W-:Y:S05]  /*16740*/  WARPSYNC.COLLECTIVE R15, `(.L_x_1194) ;  /* 0x000000000f087348 */ /* 0x021fea0003c00000 */
[----:B------:R1:W2:Y:S02]  /*16750*/  SHFL.IDX P6, R14, R13, R12, R11 ;  /* 0x0000000c0d0e7389 */ /* 0x0002a400000c000b */
[----:B012--5:R-:W-:Y:S01]  /*16760*/  ENDCOLLECTIVE ;  /* 0x000000000000791b */ /* 0x027fe20003800000 */
.L_x_1194:
[----:B------:R-:W-:Y:S05]  /*16770*/  BSYNC B0 ;  /* 0x0000000000007941 */ /* 0x000fea0003800000 */
.L_x_1193:
[----:B------:R-:W-:Y:S05]  /*16780*/  BRA `(.L_x_1195) ;  /* 0xffffffcc00907947 */ /* 0x000fea000383ffff */
.L_x_1103:
[----:B------:R-:W-:Y:S01]  /*16790*/  BSSY B0, `(.L_x_1196) ;  /* 0x0000006000007945 */ /* 0x000fe20003800000 */
[----:B------:R-:W-:-:S07]  /*167a0*/  IMAD.MOV.U32 R15, RZ, RZ, -0x1 ;  /* 0xffffffffff0f7424 */ /* 0x000fce00078e00ff */
[----:B01---5:R-:W-:Y:S05]  /*167b0*/  WARPSYNC.COLLECTIVE R15, `(.L_x_1197) ;  /* 0x000000000f0c7348 */ /* 0x023fea0003c00000 */
[----:B------:R-:W-:Y:S02]  /*167c0*/  ELECT P6, UR62, PT ;  /* 0x00000000003e782f */ /* 0x000fe400038c0000 */
[----:B------:R-:W-:Y:S01]  /*167d0*/  MOV R14, UR62 ;  /* 0x0000003e000e7c02 */ /* 0x000fe20008000f00 */
[----:B01---5:R-:W-:Y:S10]  /*167e0*/  ENDCOLLECTIVE ;  /* 0x000000000000791b */ /* 0x023ff40003800000 */
.L_x_1197:
[----:B------:R-:W-:Y:S05]  /*167f0*/  BSYNC B0 ;  /* 0x0000000000007941 */ /* 0x000fea0003800000 */
.L_x_1196:
[----:B------:R-:W-:Y:S05]  /*16800*/  BRA `(.L_x_1198) ;  /* 0xffffffcc00847947 */ /* 0x000fea000383ffff */
.L_x_1105:
[----:B-1----:R1:W2:Y:S02]  /*16810*/  SYNCS.PHASECHK.TRANS64.TRYWAIT P1, [R5+URZ+0x2a840], R2 ;  /* 0x02a84002050075a7 */ /* 0x0022a4000802017f */
[----:B--2---:R-:W-:Y:S05]  /*16820*/  @!P1 NANOSLEEP.SYNCS 0x989680 ;  /* 0x009896800000995d */ /* 0x004fea0003900000 */
[----:B------:R-:W2:Y:S02]  /*16830*/  @!P1 SYNCS.PHASECHK.TRANS64 P1, [R5+URZ+0x2a840], R2 ;  /* 0x02a84002050095a7 */ /* 0x000ea4000802007f */
[----:B--2---:R-:W-:Y:S05]  /*16840*/  @!P1 BRA `(.L_x_1105) ;  /* 0xfffffffc00f09947 */ /* 0x004fea000383ffff */
[----:B------:R-:W-:Y:S05]  /*16850*/  BRA `(.L_x_1199) ;  /* 0xffffffcc00ac7947 */ /* 0x000fea000383ffff */
.L_x_1107:
[----:B0-----:R0:W2:Y:S02]  /*16860*/  SYNCS.PHASECHK.TRANS64.TRYWAIT P1, [R7+URZ+0x2a840], R0 ;  /* 0x02a84000070075a7 */ /* 0x0010a4000802017f */
[----:B--2---:R-:W-:Y:S05]  /*16870*/  @!P1 NANOSLEEP.SYNCS 0x989680 ;  /* 0x009896800000995d */ /* 0x004fea0003900000 */
[----:B------:R-:W2:Y:S02]  /*16880*/  @!P1 SYNCS.PHASECHK.TRANS64 P1, [R7+URZ+0x2a840], R0 ;  /* 0x02a84000070095a7 */ /* 0x000ea4000802007f */
[----:B--2---:R-:W-:Y:S05]  /*16890*/  @!P1 BRA `(.L_x_1107) ;  /* 0xfffffffc00f09947 */ /* 0x004fea000383ffff */
[----:B------:R-:W-:Y:S05]  /*168a0*/  BRA `(.L_x_1200) ;  /* 0xffffffcc00b87947 */ /* 0x000fea000383ffff */
.L_x_1109:
[----:B--2---:R2:W3:Y:S02]  /*168b0*/  SYNCS.PHASECHK.TRANS64.TRYWAIT P1, [R5+URZ+0x2a860], R2 ;  /* 0x02a86002050075a7 */ /* 0x0044e4000802017f */
[----:B---3--:R-:W-:Y:S05]  /*168c0*/  @!P1 NANOSLEEP.SYNCS 0x989680 ;  /* 0x009896800000995d */ /* 0x008fea0003900000 */
[----:B------:R-:W3:Y:S02]  /*168d0*/  @!P1 SYNCS.PHASECHK.TRANS64 P1, [R5+URZ+0x2a860], R2 ;  /* 0x02a86002050095a7 */ /* 0x000ee4000802007f */
[----:B---3--:R-:W-:Y:S05]  /*168e0*/  @!P1 BRA `(.L_x_1109) ;  /* 0xfffffffc00f09947 */ /* 0x008fea000383ffff */
[----:B------:R-:W-:Y:S05]  /*168f0*/  BRA `(.L_x_1201) ;  /* 0xffffffcc00b47947 */ /* 0x000fea000383ffff */
.L_x_1202:
        /* <DEDUP_REMOVED lines=16> */
.L_x_15735:


//--------------------- .text._ZN7cutlass13device_kernelIN5flash11enable_sm90INS1_16FlashAttnFwdSm90INS1_25CollectiveMainloopFwdSm90ILi2EN4cute5tupleIJNS5_1CILi1EEES8_S8_EEENS6_IJNS7_ILi128EEENS7_ILi96EEENS7_ILi192EEEEEELi128ENS_6half_tEfNS_4arch4Sm90ELb0ELb1ELb1ELb1ELb1ELb0ELb0ELb1ELb1ELb1ELb1ELb0EEENS1_21CollectiveEpilogueFwdINS6_IJSA_SA_SB_EEES9_SE_SG_Li256ELb1ELb1ELb1ELb0EEENS1_36VarlenDynamicPersistentTileSchedulerILi128ELi96ELi256ELi128ELb1ELb1ELb1ELb1ELb0ELb1EEEEEEEEEvNT_6ParamsE --------------------------
	.section	.text._ZN7cutlass13device_kernelIN5flash11enable_sm90INS1_16FlashAttnFwdSm90INS1_25CollectiveMainloopFwdSm90ILi2EN4cute5tupleIJNS5_1CILi1EEES8_S8_EEENS6_IJNS7_ILi128EEENS7_ILi96EEENS7_ILi192EEEEEELi128ENS_6half_tEfNS_4arch4Sm90ELb0ELb1ELb1ELb1ELb1ELb0ELb0ELb1ELb1ELb1ELb1ELb0EEENS1_21CollectiveEpilogueFwdINS6_IJSA_SA_SB_EEES9_SE_SG_Li256ELb1ELb1ELb1ELb0EEENS1_36VarlenDynamicPersistentTileSchedulerILi128ELi96ELi256ELi128ELb1ELb1ELb1ELb1ELb0ELb1EEEEEEEEEvNT_6ParamsE,"ax",@progbits
	.align	128
.text._ZN7cutlass13device_kernelIN5flash11enable_sm90INS1_16FlashAttnFwdSm90INS1_25CollectiveMainloopFwdSm90ILi2EN4cute5tupleIJNS5_1CILi1EEES8_S8_EEENS6_IJNS7_ILi128EEENS7_ILi96EEENS7_ILi192EEEEEELi128ENS_6half_tEfNS_4arch4Sm90ELb0ELb1ELb1ELb1ELb1ELb0ELb0ELb1ELb1ELb1ELb1ELb0EEENS1_21CollectiveEpilogueFwdINS6_IJSA_SA_SB_EEES9_SE_SG_Li256ELb1ELb1ELb1ELb0EEENS1_36VarlenDynamicPersistentTileSchedulerILi128ELi96ELi256ELi128ELb1ELb1ELb1ELb1ELb0ELb1EEEEEEEEEvNT_6ParamsE:
        .type           _ZN7cutlass13device_kernelIN5flash11enable_sm90INS1_16FlashAttnFwdSm90INS1_25CollectiveMainloopFwdSm90ILi2EN4cute5tupleIJNS5_1CILi1EEES8_S8_EEENS6_IJNS7_ILi128EEENS7_ILi96EEENS7_ILi192EEEEEELi128ENS_6half_tEfNS_4arch4Sm90ELb0ELb1ELb1ELb1ELb1ELb0ELb0ELb1ELb1ELb1ELb1ELb0EEENS1_21CollectiveEpilogueFwdINS6_IJSA_SA_SB_EEES9_SE_SG_Li256ELb1ELb1ELb1ELb0EEENS1_36VarlenDynamicPersistentTileSchedulerILi128ELi96ELi256ELi128ELb1ELb1ELb1ELb1ELb0ELb1EEEEEEEEEvNT_6ParamsE,@function
        .size           _ZN7cutlass13device_kernelIN5flash11enable_sm90INS1_16FlashAttnFwdSm90INS1_25CollectiveMainloopFwdSm90ILi2EN4cute5tupleIJNS5_1CILi1EEES8_S8_EEENS6_IJNS7_ILi128EEENS7_ILi96EEENS7_ILi192EEEEEELi128ENS_6half_tEfNS_4arch4Sm90ELb0ELb1ELb1ELb1ELb1ELb0ELb0ELb1ELb1ELb1ELb1ELb0EEENS1_21CollectiveEpilogueFwdINS6_IJSA_SA_SB_EEES9_SE_SG_Li256ELb1ELb1ELb1ELb0EEENS1_36VarlenDynamicPersistentTileSchedulerILi128ELi96ELi256ELi128ELb1ELb1ELb1ELb1ELb0ELb1EEEEEEEEEvNT_6ParamsE,(.L_x_15736 - _ZN7cutlass13device_kernelIN5flash11enable_sm90INS1_16FlashAttnFwdSm90INS1_25CollectiveMainloopFwdSm90ILi2EN4cute5tupleIJNS5_1CILi1EEES8_S8_EEENS6_IJNS7_ILi128EEENS7_ILi96EEENS7_ILi192EEEEEELi128ENS_6half_tEfNS_4arch4Sm90ELb0ELb1ELb1ELb1ELb1ELb0ELb0ELb1ELb1ELb1ELb1ELb0EEENS1_21CollectiveEpilogueFwdINS6_IJSA_SA_SB_EEES9_SE_SG_Li256ELb1ELb1ELb1ELb0EEENS1_36VarlenDynamicPersistentTileSchedulerILi128ELi96ELi256ELi128ELb1ELb1ELb1ELb1ELb0ELb1EEEEEEEEEvNT_6ParamsE)
        .other          _ZN7cutlass13device_kernelIN5flash11enable_sm90INS1_16FlashAttnFwdSm90INS1_25CollectiveMainloopFwdSm90ILi2EN4cute5tupleIJNS5_1CILi1EEES8_S8_EEENS6_IJNS7_ILi128EEENS7_ILi96EEENS7_ILi192EEEEEELi128ENS_6half_tEfNS_4arch4Sm90ELb0ELb1ELb1ELb1ELb1ELb0ELb0ELb1ELb1ELb1ELb1ELb0EEENS1_21CollectiveEpilogueFwdINS6_IJSA_SA_SB_EEES9_SE_SG_Li256ELb1ELb1ELb1ELb0EEENS1_36VarlenDynamicPersistentTileSchedulerILi128ELi96ELi256ELi128ELb1ELb1ELb1ELb1ELb0ELb1EEEEEEEEEvNT_6ParamsE,@"STO_CUDA_ENTRY STV_DEFAULT"
_ZN7cutlass13device_kernelIN5flash11enable_sm90INS1_16FlashAttnFwdSm90INS1_25CollectiveMainloopFwdSm90ILi2EN4cute5tupleIJNS5_1CILi1EEES8_S8_EEENS6_IJNS7_ILi128EEENS7_ILi96EEENS7_ILi192EEEEEELi128ENS_6half_tEfNS_4arch4Sm90ELb0ELb1ELb1ELb1ELb1ELb0ELb0ELb1ELb1ELb1ELb1ELb0EEENS1_21CollectiveEpilogueFwdINS6_IJSA_SA_SB_EEES9_SE_SG_Li256ELb1ELb1ELb1ELb0EEENS1_36VarlenDynamicPersistentTileSchedulerILi128ELi96ELi256ELi128ELb1ELb1ELb1ELb1ELb0ELb1EEEEEEEEEvNT_6ParamsE:
        /* <DEDUP_REMOVED lines=45> */
.L_x_1203:
        /* <DEDUP_REMOVED lines=22> */
.L_x_1204:
        /* <DEDUP_REMOVED lines=18> */
.L_x_1205:
        /* <DEDUP_REMOVED lines=22> */
.L_x_1206:
        /* <DEDUP_REMOVED lines=23> */
.L_x_1207:
        /* <DEDUP_REMOVED lines=10> */
.L_x_1209:
        /* <DEDUP_REMOVED lines=14> */
[----:B------:R-:W2:Y:S01]  /*09a0*/  LDL R2, [R1+0x14] ;  /* 0x0000140001027983 */ /* 0x000ea20000100800 */
[----:B------:R-:W-:Y:S01]  /*09b0*/  VIADD R207, R0, 0xffffff80 ;  /* 0xffffff8000cf7836 */ /* 0x000fe20000000000 */
[----:B------:R-:W-:Y:S01]  /*09c0*/  R2UR UR6, R13 ;  /* 0x000000000d0672ca */ /* 0x000fe200000e0000 */
[----:B------:R-:W-:Y:S01]  /*09d0*/  UMOV UR39, URZ ;  /* 0x0000003f00277c82 */ /* 0x000fe20008000000 */
[----:B------:R-:W-:Y:S01]  /*09e0*/  R2UR UR5, R14 ;  /* 0x000000000e0572ca */ /* 0x000fe200000e0000 */
[----:B------:R-:W-:Y:S01]  /*09f0*/  UMOV UR38, URZ ;  /* 0x0000003f00267c82 */ /* 0x000fe20008000000 */
[----:B------:R-:W-:Y:S02]  /*0a00*/  SHF.R.S32.HI R0, RZ, 0x1f, R207 ;  /* 0x0000001fff007819 */ /* 0x000fe400000114cf */
[----:B------:R-:W-:Y:S02]  /*0a10*/  R2UR UR7, R15 ;  /* 0x000000000f0772ca */ /* 0x000fe400000e0000 */
[----:B0-----:R-:W-:-:S04]  /*0a20*/  LEA.HI R3, R0, R207, RZ, 0x4 ;  /* 0x000000cf00037211 */ /* 0x001fc800078f20ff */
[----:B------:R-:W-:Y:S02]  /*0a30*/  SHF.R.S32.HI R6, RZ, 0x4, R3 ;  /* 0x00000004ff067819 */ /* 0x000fe40000011403 */
[----:B--2---:R-:W-:Y:S02]  /*0a40*/  R2UR UR4, R2 ;  /* 0x00000000020472ca */ /* 0x004fe400000e0000 */
[----:B------:R-:W-:-:S04]  /*0a50*/  LEA.HI R2, R0, R207, RZ, 0x7 ;  /* 0x000000cf00027211 */ /* 0x000fc800078f38ff */
[----:B------:R-:W-:Y:S02]  /*0a60*/  LOP3.LUT R4, R2, 0xffffff80, RZ, 0xc0, !PT ;  /* 0xffffff8002047812 */ /* 0x000fe400078ec0ff */
[----:B------:R-:W-:-:S03]  /*0a70*/  SHF.R.S32.HI R201, RZ, 0x7, R2 ;  /* 0x00000007ffc97819 */ /* 0x000fc60000011402 */
[----:B------:R-:W-:Y:S01]  /*0a80*/  IMAD.IADD R185, R207, 0x1, -R4 ;  /* 0x00000001cfb97824 */ /* 0x000fe200078e0a04 */
[----:B------:R-:W-:Y:S01]  /*0a90*/  LEA.HI R4, R0, R207, RZ, 0x5 ;  /* 0x000000cf00047211 */ /* 0x000fe200078f28ff */
[----:B------:R-:W-:Y:S01]  /*0aa0*/  ULOP3.LUT UR8, UR4, 0x1, URZ, 0xfc, !UPT ;  /* 0x0000000104087892 */ /* 0x000fe2000f8efc3f */
[----:B------:R-:W-:Y:S02]  /*0ab0*/  LEA.HI R2, R2, R201, RZ, 0x1 ;  /* 0x000000c902027211 */ /* 0x000fe400078f08ff */
[----:B------:R-:W-:Y:S01]  /*0ac0*/  SHF.R.S32.HI R8, RZ, 0x1f, R185 ;  /* 0x0000001fff087819 */ /* 0x000fe200000114b9 */
[----:B------:R-:W-:Y:S01]  /*0ad0*/  IMAD.SHL.U32 R5, R4, 0x20, RZ ;  /* 0x0000002004057824 */ /* 0x000fe200078e00ff */
[C---:B------:R-:W-:Y:S01]  /*0ae0*/  LOP3.LUT R4, R3.reuse, 0x3fffff0, RZ, 0xc0, !PT ;  /* 0x03fffff003047812 */ /* 0x040fe200078ec0ff */
[----:B------:R-:W-:Y:S01]  /*0af0*/  UMOV UR4, URZ ;  /* 0x0000003f00047c82 */ /* 0x000fe20008000000 */
[----:B------:R-:W-:Y:S01]  /*0b00*/  LEA.HI R3, R3, R6, RZ, 0x1 ;  /* 0x0000000603037211 */ /* 0x000fe200078f08ff */
[----:B------:R-:W-:Y:S01]  /*0b10*/  IMAD.U32 R204, RZ, RZ, UR8 ;  /* 0x00000008ffcc7e24 */ /* 0x000fe2000f8e00ff */
[----:B------:R-:W-:Y:S01]  /*0b20*/  LOP3.LUT R5, R5, 0xfffffc00, RZ, 0xc0, !PT ;  /* 0xfffffc0005057812 */ /* 0x000fe200078ec0ff */
[----:B------:R-:W-:Y:S01]  /*0b30*/  IMAD.IADD R4, R207, 0x1, -R4 ;  /* 0x00000001cf047824 */ /* 0x000fe200078e0a04 */
[----:B------:R-:W-:Y:S01]  /*0b40*/  LOP3.LUT R3, R3, 0x1ffffffe, RZ, 0xc0, !PT ;  /* 0x1ffffffe03037812 */ /* 0x000fe200078ec0ff */
[----:B------:R-:W-:Y:S01]  /*0b50*/  IMAD.U32 R184, RZ, RZ, UR4 ;  /* 0x00000004ffb87e24 */ /* 0x000fe2000f8e00ff */
[----:B------:R-:W-:Y:S01]  /*0b60*/  LEA.HI R7, R8, R185, RZ, 0x2 ;  /* 0x000000b908077211 */ /* 0x000fe200078f10ff */
[----:B------:R-:W-:Y:S01]  /*0b70*/  IMAD R4, R4, 0x40, R5 ;  /* 0x0000004004047824 */ /* 0x000fe200078e0205 */
[-C--:B------:R-:W-:Y:S01]  /*0b80*/  LEA.HI R5, R0, R207.reuse, RZ, 0x2 ;  /* 0x000000cf00057211 */ /* 0x080fe200078f10ff */
[----:B------:R-:W-:Y:S01]  /*0b90*/  IMAD.IADD R3, R6, 0x1, -R3 ;  /* 0x0000000106037824 */ /* 0x000fe200078e0a03 */
[----:B------:R-:W-:-:S02]  /*0ba0*/  LEA.HI R0, R0, R207, RZ, 0x3 ;  /* 0x000000cf00007211 */ /* 0x000fc400078f18ff */
[--C-:B------:R-:W-:Y:S01]  /*0bb0*/  SHF.R.S32.HI R9, RZ, 0x2, R7.reuse ;  /* 0x00000002ff097819 */ /* 0x100fe20000011407 */
[----:B------:R-:W-:Y:S01]  /*0bc0*/  IMAD R203, R3, 0x8, R4 ;  /* 0x0000000803cb7824 */ /* 0x000fe200078e0204 */
[----:B------:R-:W-:Y:S02]  /*0bd0*/  LOP3.LUT R4, R5, 0xfffffffc, RZ, 0xc0, !PT ;  /* 0xfffffffc05047812 */ /* 0x000fe400078ec0ff */
[----:B------:R-:W-:Y:S02]  /*0be0*/  SHF.R.S32.HI R10, RZ, 0x1f, R7 ;  /* 0x0000001fff0a7819 */ /* 0x000fe40000011407 */
[----:B------:R-:W-:Y:S01]  /*0bf0*/  LEA.HI R8, R8, R185, RZ, 0x5 ;  /* 0x000000b908087211 */ /* 0x000fe200078f28ff */
[----:B------:R-:W-:Y:S01]  /*0c00*/  IMAD.IADD R3, R207, 0x1, -R4 ;  /* 0x00000001cf037824 */ /* 0x000fe200078e0a04 */
[----:B------:R-:W-:Y:S02]  /*0c10*/  LOP3.LUT R4, R2, 0x3fffffe, RZ, 0xc0, !PT ;  /* 0x03fffffe02047812 */ /* 0x000fe400078ec0ff */
[----:B------:R-:W-:-:S02]  /*0c20*/  LOP3.LUT R2, R0, 0xfffffff8, RZ, 0xc0, !PT ;  /* 0xfffffff800027812 */ /* 0x000fc400078ec0ff */
[----:B------:R-:W-:Y:S01]  /*0c30*/  LEA.HI R10, R10, R9, RZ, 0x3 ;  /* 0x000000090a0a7211 */ /* 0x000fe200078f18ff */
[----:B------:R-:W-:Y:S01]  /*0c40*/  IMAD.IADD R4, R201, 0x1, -R4 ;  /* 0x00000001c9047824 */ /* 0x000fe200078e0a04 */
[----:B------:R-:W-:Y:S01]  /*0c50*/  SHF.R.S32.HI R8, RZ, 0x5, R8 ;  /* 0x00000005ff087819 */ /* 0x000fe20000011408 */
[----:B------:R-:W-:Y:S01]  /*0c60*/  IMAD.IADD R163, R207, 0x1, -R2 ;  /* 0x00000001cfa37824 */ /* 0x000fe200078e0a02 */
[----:B------:R-:W-:Y:S02]  /*0c70*/  LOP3.LUT R2, R7, 0x7ffffffc, RZ, 0xc0, !PT ;  /* 0x7ffffffc07027812 */ /* 0x000fe400078ec0ff */
[----:B------:R-:W-:Y:S01]  /*0c80*/  LOP3.LUT R10, R10, 0xfffffff8, RZ, 0xc0, !PT ;  /* 0xfffffff80a0a7812 */ /* 0x000fe200078ec0ff */
[----:B------:R-:W-:Y:S01]  /*0c90*/  IMAD.SHL.U32 R160, R163, 0x8, RZ ;  /* 0x00000008a3a07824 */ /* 0x000fe200078e00ff */
[----:B------:R-:W-:Y:S01]  /*0ca0*/  LEA.HI R5, R3, R3, RZ, 0x1 ;  /* 0x0000000303057211 */ /* 0x000fe200078f08ff */
[----:B------:R-:W-:Y:S01]  /*0cb0*/  IMAD.IADD R2, R185, 0x1, -R2 ;  /* 0x00000001b9027824 */ /* 0x000fe200078e0a02 */
[----:B------:R-:W-:Y:S01]  /*0cc0*/  SHF.R.S32.HI R182, RZ, 0x3, R0 ;  /* 0x00000003ffb67819 */ /* 0x000fe20000011400 */
[----:B------:R-:W-:Y:S01]  /*0cd0*/  IMAD.IADD R9, R9, 0x1, -R10 ;  /* 0x0000000109097824 */ /* 0x000fe200078e0a0a */
[----:B------:R-:W-:Y:S01]  /*0ce0*/  LOP3.LUT R6, R5, 0x1ffffffe, RZ, 0xc0, !PT ;  /* 0x1ffffffe05067812 */ /* 0x000fe200078ec0ff */
[----:B------:R-:W-:Y:S01]  /*0cf0*/  IMAD.SHL.U32 R18, R2, 0x2, RZ ;  /* 0x0000000202127824 */ /* 0x000fe200078e00ff */
[----:B------:R-:W-:Y:S01]  /*0d00*/  SHF.R.S32.HI R206, RZ, 0x1f, R160 ;  /* 0x0000001fffce7819 */ /* 0x000fe200000114a0 */
[----:B------:R-:W-:-:S02]  /*0d10*/  IMAD R9, R8, 0x10, R9 ;  /* 0x0000001008097824 */ /* 0x000fc400078e0209 */
[----:B------:R-:W-:Y:S02]  /*0d20*/  VIADD R162, R160, 0x40 ;  /* 0x00000040a0a27836 */ /* 0x000fe40000000000 */
[C---:B------:R-:W-:Y:S02]  /*0d30*/  VIADD R181, R18.reuse, 0x8 ;  /* 0x0000000812b57836 */ /* 0x040fe40000000000 */
        /* <DEDUP_REMOVED lines=28> */
[----:B------:R-:W-:Y:S01]  /*0f00*/  IMAD.IADD R23, R3, 0x1, -R6 ;  /* 0x0000000103177824 */ /* 0x000fe200078e0a06 */
[----:B------:R-:W-:Y:S01]  /*0f10*/  SHF.R.S32.HI R187, RZ, 0x1f, R168 ;  /* 0x0000001fffbb7819 */ /* 0x000fe200000114a8 */
[----:B------:R-:W-:Y:S01]  /*0f20*/  IMAD R202, R4, 0x40, R9 ;  /* 0x0000004004ca7824 */ /* 0x000fe200078e0209 */
[----:B------:R-:W-:-:S03]  /*0f30*/  SHF.R.S32.HI R186, RZ, 0x1f, R167 ;  /* 0x0000001fffba7819 */ /* 0x000fc600000114a7 */
[----:B------:R-:W-:-:S07]  /*0f40*/  IMAD R23, R23, 0x8, R202 ;  /* 0x0000000817177824 */ /* 0x000fce00078e02ca */
.L_x_1321:
[----:B0--34-:R-:W0:Y:S01]  /*0f50*/  LDC.64 R4, c[0x0][0xa18] ;  /* 0x00028600ff047b82 */ /* 0x019e220000000a00 */
[----:B------:R-:W-:Y:S01]  /*0f60*/  IMAD.U32 R9, RZ, RZ, UR7 ;  /* 0x00000007ff097e24 */ /* 0x000fe2000f8e00ff */
[----:B------:R-:W-:Y:S01]  /*0f70*/  ULDC.64 UR8, c[0x0][0xa20] ;  /* 0x0002880000087ab9 */ /* 0x000fe20000000a00 */
[----:B------:R-:W-:-:S05]  /*0f80*/  IMAD.MOV.U32 R7, RZ, RZ, RZ ;  /* 0x000000ffff077224 */ /* 0x000fca00078e00ff */
[----:B-12---:R-:W1:Y:S08]  /*0f90*/  LDC.64 R2, c[0x0][0xa28] ;  /* 0x00028a00ff027b82 */ /* 0x006e700000000a00 */
[----:B------:R-:W2:Y:S01]  /*0fa0*/  LDC R0, c[0x0][0x424] ;  /* 0x00010900ff007b82 */ /* 0x000ea20000000800 */
[----:B0-----:R-:W-:-:S07]  /*0fb0*/  ISETP.NE.U32.AND P1, PT, R4, RZ, PT ;  /* 0x000000ff0400720c */ /* 0x001fce0003f25070 */
[----:B------:R-:W0:Y:S01]  /*0fc0*/  LDC R11, c[0x0][0x2f0] ;  /* 0x0000bc00ff0b7b82 */ /* 0x000e220000000800 */
[----:B------:R-:W-:Y:S02]  /*0fd0*/  ISETP.NE.AND.EX P1, PT, R5, RZ, PT, P1 ;  /* 0x000000ff0500720c */ /* 0x000fe40003f25310 */
[----:B-1----:R-:W-:-:S04]  /*0fe0*/  ISETP.NE.U32.AND P0, PT, R2, RZ, PT ;  /* 0x000000ff0200720c */ /* 0x002fc80003f05070 */
[----:B------:R-:W-:-:S07]  /*0ff0*/  ISETP.NE.AND.EX P0, PT, R3, RZ, PT, P0 ;  /* 0x000000ff0300720c */ /* 0x000fce0003f05300 */
[----:B------:R-:W1:Y:S08]  /*1000*/  @P1 LDC.64 R4, c[0x0][0xa18] ;  /* 0x00028600ff041b82 */ /* 0x000e700000000a00 */
[----:B------:R-:W3:Y:S01]  /*1010*/  @P0 LDC.64 R2, c[0x0][0xa28] ;  /* 0x00028a00ff020b82 */ /* 0x000ee20000000a00 */
[----:B-1----:R-:W-:-:S05]  /*1020*/  @P1 IMAD.WIDE R4, R9, 0x4, R4 ;  /* 0x0000000409041825 */ /* 0x002fca00078e0204 */
[----:B------:R1:W5:Y:S01]  /*1030*/  @P1 LDG.E R17, desc[UR36][R4.64] ;  /* 0x0000002404111981 */ /* 0x000362000c1e1900 */
[----:B---3--:R-:W-:Y:S02]  /*1040*/  @P0 IMAD.WIDE R2, R9, 0x4, R2 ;  /* 0x0000000409020825 */ /* 0x008fe400078e0202 */
[----:B------:R-:W3:Y:S01]  /*1050*/  LDC.64 R8, c[0x0][0x418] ;  /* 0x00010600ff087b82 */ /* 0x000ee20000000a00 */
[----:B------:R-:W-:Y:S02]  /*1060*/  ULOP3.LUT UR4, UR5, 0xffff, URZ, 0xc0, !UPT ;  /* 0x0000ffff05047892 */ /* 0x000fe4000f8ec03f */
[----:B------:R1:W5:Y:S01]  /*1070*/  @P0 LDG.E R7, desc[UR36][R2.64] ;  /* 0x0000002402070981 */ /* 0x000362000c1e1900 */
[----:B------:R-:W-:-:S03]  /*1080*/  ISETP.NE.U32.AND P2, PT, RZ, UR8, PT ;  /* 0x00000008ff007c0c */ /* 0x000fc6000bf45070 */
[----:B------:R-:W-:Y:S01]  /*1090*/  IMAD.U32 R166, RZ, RZ, UR4 ;  /* 0x00000004ffa67e24 */ /* 0x000fe2000f8e00ff */
[----:B------:R-:W-:Y:S02]  /*10a0*/  ISETP.NE.AND.EX P2, PT, RZ, UR9, PT, P2 ;  /* 0x00000009ff007c0c */ /* 0x000fe4000bf45320 */
[----:B---3--:R-:W-:-:S04]  /*10b0*/  ISETP.NE.U32.AND P0, PT, R8, RZ, PT ;  /* 0x000000ff0800720c */ /* 0x008fc80003f05070 */
[----:B------:R-:W-:-:S04]  /*10c0*/  ISETP.NE.AND.EX P0, PT, R9, RZ, PT, P0 ;  /* 0x000000ff0900720c */ /* 0x000fc80003f05300 */
[----:B--2---:R-:W-:Y:S01]  /*10d0*/  SEL R0, R0, 0x1, P0 ;  /* 0x0000000100007807 */ /* 0x004fe20000000000 */
[----:B01----:R-:W-:Y:S08]  /*10e0*/  @P1 BRA `(.L_x_1210) ;  /* 0x00000000002c1947 */ /* 0x003ff00003800000 */
[----:B------:R-:W-:Y:S01]  /*10f0*/  ULDC.64 UR8, c[0x0][0xa00] ;  /* 0x0002800000087ab9 */ /* 0x000fe20000000a00 */
[----:B-----5:R-:W0:Y:S01]  /*1100*/  LDC R17, c[0x0][0x288] ;  /* 0x0000a200ff117b82 */ /* 0x020e220000000800 */
[----:B------:R-:W-:-:S04]  /*1110*/  ISETP.NE.U32.AND P0, PT, RZ, UR8, PT ;  /* 0x00000008ff007c0c */ /* 0x000fc8000bf05070 */
[----:B------:R-:W-:-:S13]  /*1120*/  ISETP.NE.AND.EX P0, PT, RZ, UR9, PT, P0 ;  /* 0x00000009ff007c0c */ /* 0x000fda000bf05300 */
[----:B------:R-:W-:Y:S05]  /*1130*/  @!P0 BRA `(.L_x_1210) ;  /* 0x0000000000188947 */ /* 0x000fea0003800000 */
[----:B------:R-:W1:Y:S01]  /*1140*/  LDC.64 R2, c[0x0][0xa00] ;  /* 0x00028000ff027b82 */ /* 0x000e620000000a00 */
[----:B------:R-:W-:-:S04]  /*1150*/  IMAD.U32 R5, RZ, RZ, UR7 ;  /* 0x00000007ff057e24 */ /* 0x000fc8000f8e00ff */
[----:B-1----:R-:W-:-:S05]  /*1160*/  IMAD.WIDE R2, R5, 0x4, R2 ;  /* 0x0000000405027825 */ /* 0x002fca00078e0202 */
[----:B0-----:R-:W2:Y:S04]  /*1170*/  LDG.E R17, desc[UR36][R2.64] ;  /* 0x0000002402117981 */ /* 0x001ea8000c1e1900 */
[----:B------:R-:W2:Y:S02]  /*1180*/  LDG.E R4, desc[UR36][R2.64+0x4] ;  /* 0x0000042402047981 */ /* 0x000ea4000c1e1900 */
[----:B--2---:R-:W-:-:S07]  /*1190*/  IMAD.IADD R17, R4, 0x1, -R17 ;  /* 0x0000000104117824 */ /* 0x004fce00078e0a11 */
.L_x_1210:
[----:B------:R-:W-:Y:S02]  /*11a0*/  IMAD R16, R0, R11, RZ ;  /* 0x0000000b00107224 */ /* 0x000fe400078e02ff */
[----:B------:R-:W-:Y:S01]  /*11b0*/  IMAD.U32 R183, RZ, RZ, UR7 ;  /* 0x00000007ffb77e24 */ /* 0x000fe2000f8e00ff */
[----:B------:R-:W-:Y:S06]  /*11c0*/  @!P2 BRA `(.L_x_1211) ;  /* 0x000000000018a947 */ /* 0x000fec0003800000 */
[----:B------:R-:W-:Y:S02]  /*11d0*/  ULDC.64 UR8, c[0x0][0xa20] ;  /* 0x0002880000087ab9 */ /* 0x000fe40000000a00 */
[----:B------:R-:W-:-:S06]  /*11e0*/  UIMAD.WIDE UR8, UR7, 0x4, UR8 ;  /* 0x00000004070878a5 */ /* 0x000fcc000f8e0208 */
[----:B------:R-:W-:Y:S02]  /*11f0*/  IMAD.U32 R2, RZ, RZ, UR8 ;  /* 0x00000008ff027e24 */ /* 0x000fe4000f8e00ff */
[----:B------:R-:W-:-:S05]  /*1200*/  IMAD.U32 R3, RZ, RZ, UR9 ;  /* 0x00000009ff037e24 */ /* 0x000fca000f8e00ff */
[----:B------:R1:W5:Y:S01]  /*1210*/  LDG.E R16, desc[UR36][R2.64] ;  /* 0x0000002402107981 */ /* 0x000362000c1e1900 */
[----:B------:R-:W-:Y:S05]  /*1220*/  BRA `(.L_x_1212) ;  /* 0x0000000000287947 */ /* 0x000fea0003800000 */
.L_x_1211:
[----:B------:R-:W-:Y:S02]  /*1230*/  ULDC.64 UR8, c[0x0][0xa08] ;  /* 0x0002820000087ab9 */ /* 0x000fe40000000a00 */
[----:B------:R-:W-:-:S04]  /*1240*/  ISETP.NE.U32.AND P0, PT, RZ, UR8, PT ;  /* 0x00000008ff007c0c */ /* 0x000fc8000bf05070 */
[----:B------:R-:W-:-:S13]  /*1250*/  ISETP.NE.AND.EX P0, PT, RZ, UR9, PT, P0 ;  /* 0x00000009ff007c0c */ /* 0x000fda000bf05300 */
[----:B------:R-:W-:Y:S05]  /*1260*/  @!P0 BRA `(.L_x_1212) ;  /* 0x0000000000188947 */ /* 0x000fea0003800000 */
[----:B------:R-:W1:Y:S01]  /*1270*/  LDC.64 R2, c[0x0][0xa08] ;  /* 0x00028200ff027b82 */ /* 0x000e620000000a00 */
[----:B------:R-:W-:-:S04]  /*1280*/  IMAD.U32 R5, RZ, RZ, UR7 ;  /* 0x00000007ff057e24 */ /* 0x000fc8000f8e00ff */
[----:B-1----:R-:W-:-:S05]  /*1290*/  IMAD.WIDE R2, R5, 0x4, R2 ;  /* 0x0000000405027825 */ /* 0x002fca00078e0202 */
[----:B------:R-:W2:Y:S04]  /*12a0*/  LDG.E R16, desc[UR36][R2.64] ;  /* 0x0000002402107981 */ /* 0x000ea8000c1e1900 */
[----:B------:R-:W2:Y:S02]  /*12b0*/  LDG.E R5, desc[UR36][R2.64+0x4] ;  /* 0x0000042402057981 */ /* 0x000ea4000c1e1900 */
[----:B--2---:R-:W-:-:S07]  /*12c0*/  IMAD.IADD R16, R5, 0x1, -R16 ;  /* 0x0000000105107824 */ /* 0x004fce00078e0a10 */
.L_x_1212:
[----:B------:R-:W-:Y:S01]  /*12d0*/  ULDC UR4, c[0x0][0x448] ;  /* 0x0001120000047ab9 */ /* 0x000fe20000000800 */
[----:B-----5:R-:W-:Y:S01]  /*12e0*/  IMAD.IADD R16, R16, 0x1, -R7 ;  /* 0x0000000110107824 */ /* 0x020fe200078e0a07 */
[----:B------:R-:W-:Y:S02]  /*12f0*/  UISETP.NE.AND UP0, UPT, UR4, 0x1, UPT ;  /* 0x000000010400788c */ /* 0x000fe4000bf05270 */
[----:B------:R-:W-:Y:S02]  /*1300*/  USHF.L.U32 UR6, UR6, 0x7, URZ ;  /* 0x0000000706067899 */ /* 0x000fe4000800063f */
[----:B0-----:R-:W-:Y:S01]  /*1310*/  IADD3 R0, R16, 0x1, -R17 ;  /* 0x0000000110007810 */ /* 0x001fe20007ffe811 */
[----:B------:R-:W-:Y:S02]  /*1320*/  UP2UR UR7, UPR, URZ, 0x1 ;  /* 0x000000013f077883 */ /* 0x000fe40008000000 */
[----:B------:R-:W-:Y:S01]  /*1330*/  UIADD3 UR4, UR6, 0x7f, URZ ;  /* 0x0000007f06047890 */ /* 0x000fe2000fffe03f */
[----:B------:R-:W-:Y:S01]  /*1340*/  R2UR UR10, R0 ;  /* 0x00000000000a72ca */ /* 0x000fe200000e0000 */
[----:B------:R-:W-:-:S02]  /*1350*/  IMAD.U32 R22, RZ, RZ, UR6 ;  /* 0x00000006ff167e24 */ /* 0x000fc4000f8e00ff */
[----:B------:R-:W-:Y:S01]  /*1360*/  @UP0 ULDC UR8, c[0x0][0x44c] ;  /* 0x0001130000080ab9 */ /* 0x000fe20000000800 */
[----:B------:R-:W-:Y:S01]  /*1370*/  IMAD.U32 R19, RZ, RZ, UR7 ;  /* 0x00000007ff137e24 */ /* 0x000fe2000f8e00ff */
[----:B------:R-:W-:Y:S01]  /*1380*/  UIMAD.WIDE.U32 UR8, UR4, UR8, URZ ;  /* 0x00000008040872a5 */ /* 0x000fe2000f8e003f */
[----:B------:R-:W-:Y:S01]  /*1390*/  @UP0 ULDC UR11, c[0x0][0x450] ;  /* 0x00011400000b0ab9 */ /* 0x000fe20000000800 */
[----:B------:R-:W-:Y:S02]  /*13a0*/  ULDC.64 UR6, c[0x0][0x9e0] ;  /* 0x0002780000067ab9 */ /* 0x000fe40000000a00 */
[----:B------:R-:W-:Y:S02]  /*13b0*/  @UP0 USHF.R.U32.HI UR4, URZ, UR11, UR9 ;  /* 0x0000000b3f040299 */ /* 0x000fe40008011609 */
[----:B------:R-:W-:Y:S02]  /*13c0*/  UISETP.GE.AND UP0, UPT, UR7, 0x1, UPT ;  /* 0x000000010700788c */ /* 0x000fe4000bf06270 */
[----:B------:R-:W-:-:S02]  /*13d0*/  UIADD3 UR8, UR10, UR4, URZ ;  /* 0x000000040a087290 */ /* 0x000fc4000fffe03f */
[----:B------:R-:W-:Y:S02]  /*13e0*/  UP2UR UR61, UPR, URZ, 0x1 ;  /* 0x000000013f3d7883 */ /* 0x000fe40008000000 */
[----:B------:R-:W-:Y:S01]  /*13f0*/  PLOP3.LUT P0, PT, PT, PT, UP0, 0x40, 0x0 ;  /* 0x000000000000781c */ /* 0x000fe20003f0e808 */
[----:B------:R-:W-:-:S06]  /*1400*/  UIADD3 UR6, UR8, UR6, URZ ;  /* 0x0000000608067290 */ /* 0x000fcc000fffe03f */
[----:B------:R-:W-:-:S06]  /*1410*/  IMAD.U32 R0, RZ, RZ, UR6 ;  /* 0x00000006ff007e24 */ /* 0x000fcc000f8e00ff */
[----:B------:R-:W-:Y:S05]  /*1420*/  @P0 BRA `(.L_x_1213) ;  /* 0x0000000000400947 */ /* 0x000fea0003800000 */
        /* <DEDUP_REMOVED lines=10> */
.L_x_1214:
[----:B------:R-:W-:-:S11]  /*14d0*/  UISETP.NE.AND UP0, UPT, UR7, 0x1, UPT ;  /* 0x000000010700788c */ /* 0x000fd6000bf05270 */
[----:B------:R-:W-:Y:S02]  /*14e0*/  @UP0 ULDC.64 UR10, c[0x0][0x9e8] ;  /* 0x00027a00000a0ab9 */ /* 0x000fe40000000a00 */
[----:B------:R-:W-:-:S04]  /*14f0*/  UIMAD.WIDE.U32 UR8, UR4, UR10, URZ ;  /* 0x0000000a040872a5 */ /* 0x000fc8000f8e003f */
[----:B------:R-:W-:-:S12]  /*1500*/  @UP0 USHF.R.U32.HI UR4, URZ, UR11, UR9 ;  /* 0x0000000b3f040299 */ /* 0x000fd80008011609 */
.L_x_1215:
[----:B------:R-:W-:-:S06]  /*1510*/  UIMAD UR4, UR4, UR7, UR7 ;  /* 0x00000007040472a4 */ /* 0x000fcc000f8e0207 */
[----:B------:R-:W-:-:S07]  /*1520*/  VIMNMX R0, R0, UR4, PT ;  /* 0x0000000400007c48 */ /* 0x000fce000bfe0100 */
.L_x_1213:
[----:B------:R-:W-:Y:S01]  /*1530*/  R2UR UR6, R19 ;  /* 0x00000000130672ca */ /* 0x000fe200000e0000 */
[----:B------:R-:W-:Y:S01]  /*1540*/  IMAD.IADD R74, R16, 0x1, -R17 ;  /* 0x00000001104a7824 */ /* 0x000fe200078e0a11 */
[----:B------:R-:W-:Y:S01]  /*1550*/  R2UR UR4, R22 ;  /* 0x00000000160472ca */ /* 0x000fe200000e0000 */
[----:B-1----:R-:W-:Y:S02]  /*1560*/  VIADD R2, R0, 0x5f ;  /* 0x0000005f00027836 */ /* 0x002fe40000000000 */
[----:B------:R-:W-:Y:S02]  /*1570*/  VIADD R0, R16, 0x5f ;  /* 0x0000005f10007836 */ /* 0x000fe40000000000 */
[----:B------:R-:W-:-:S04]  /*1580*/  IMAD.HI R2, R2, 0x2aaaaaab, RZ ;  /* 0x2aaaaaab02027827 */ /* 0x000fc800078e02ff */
[----:B------:R-:W-:Y:S01]  /*1590*/  IMAD.HI R0, R0, 0x2aaaaaab, RZ ;  /* 0x2aaaaaab00007827 */ /* 0x000fe200078e02ff */
[----:B------:R-:W-:Y:S01]  /*15a0*/  SHF.R.U32.HI R5, RZ, 0x1f, R2 ;  /* 0x0000001fff057819 */ /* 0x000fe20000011602 */
[----:B------:R-:W-:Y:S01]  /*15b0*/  UISETP.NE.AND UP0, UPT, UR6, URZ, UPT ;  /* 0x0000003f0600728c */ /* 0x000fe2000bf05270 */
[----:B------:R-:W-:Y:S02]  /*15c0*/  R2UR UR6, R74 ;  /* 0x000000004a0672ca */ /* 0x000fe400000e0000 */
[----:B------:R-:W-:Y:S02]  /*15d0*/  SHF.R.U32.HI R3, RZ, 0x1f, R0 ;  /* 0x0000001fff037819 */ /* 0x000fe40000011600 */
[----:B------:R-:W-:Y:S02]  /*15e0*/  LEA.HI.SX32 R2, R2, R5, 0x1c ;  /* 0x0000000502027211 */ /* 0x000fe400078fe2ff */
[----:B------:R-:W-:-:S04]  /*15f0*/  LEA.HI.SX32 R3, R0, R3, 0x1c ;  /* 0x0000000300037211 */ /* 0x000fc800078fe2ff */
[----:B------:R-:W-:Y:S01]  /*1600*/  @UP0 ULDC UR8, c[0x0][0x44c] ;  /* 0x0001130000080ab9 */ /* 0x000fe20000000800 */
[----:B------:R-:W-:Y:S01]  /*1610*/  @UP0 ULDC UR10, c[0x0][0x450] ;  /* 0x00011400000a0ab9 */ /* 0x000fe20000000800 */
[----:B------:R-:W-:Y:S01]  /*1620*/  UIMAD.WIDE.U32 UR8, UR4, UR8, URZ ;  /* 0x00000008040872a5 */ /* 0x000fe2000f8e003f */
[----:B------:R-:W-:-:S03]  /*1630*/  VIMNMX R75, R3, R2, PT ;  /* 0x00000002034b7248 */ /* 0x000fc60003fe0100 */
[----:B------:R-:W-:Y:S02]  /*1640*/  @UP0 USHF.R.U32.HI UR4, URZ, UR10, UR9 ;  /* 0x0000000a3f040299 */ /* 0x000fe40008011609 */
[----:B------:R-:W-:Y:S02]  /*1650*/  UISETP.GE.AND UP0, UPT, UR7, 0x1, UPT ;  /* 0x000000010700788c */ /* 0x000fe4000bf06270 */
[----:B------:R-:W-:-:S03]  /*1660*/  UIADD3 UR4, UR6, UR4, URZ ;  /* 0x0000000406047290 */ /* 0x000fc6000fffe03f */
[----:B------:R-:W-:Y:S01]  /*1670*/  ULDC UR6, c[0x0][0x9dc] ;  /* 0x0002770000067ab9 */ /* 0x000fe20000000800 */
[----:B------:R-:W-:Y:S01]  /*1680*/  PLOP3.LUT P0, PT, PT, PT, UP0, 0x40, 0x0 ;  /* 0x000000000000781c */ /* 0x000fe20003f0e808 */
[----:B------:R-:W-:-:S12]  /*1690*/  UIADD3 UR6, UR4, -UR6, URZ ;  /* 0x8000000604067290 */ /* 0x000fd8000fffe03f */
[----:B------:R-:W-:Y:S05]  /*16a0*/  @P0 BRA `(.L_x_1216) ;  /* 0x0000000000440947 */ /* 0x000fea0003800000 */
        /* <DEDUP_REMOVED lines=10> */
.L_x_1217:
[----:B------:R-:W-:-:S11]  /*1750*/  UISETP.NE.AND UP0, UPT, UR7, 0x1, UPT ;  /* 0x000000010700788c */ /* 0x000fd6000bf05270 */
[----:B------:R-:W-:Y:S02]  /*1760*/  @UP0 ULDC.64 UR10, c[0x0][0x9e8] ;  /* 0x00027a00000a0ab9 */ /* 0x000fe40000000a00 */
[----:B------:R-:W-:-:S04]  /*1770*/  UIMAD.WIDE.U32 UR8, UR4, UR10, URZ ;  /* 0x0000000a040872a5 */ /* 0x000fc8000f8e003f */
[----:B------:R-:W-:-:S12]  /*1780*/  @UP0 USHF.R.U32.HI UR4, URZ, UR11, UR9 ;  /* 0x0000000b3f040299 */ /* 0x000fd80008011609 */
.L_x_1218:
[----:B------:R-:W-:-:S04]  /*1790*/  UIMAD UR4, UR4, UR7, URZ ;  /* 0x00000007040472a4 */ /* 0x000fc8000f8e023f */
[----:B------:R-:W-:-:S04]  /*17a0*/  UISETP.LT.AND UP0, UPT, UR6, UR4, UPT ;  /* 0x000000040600728c */ /* 0x000fc8000bf01270 */
[----:B------:R-:W-:-:S12]  /*17b0*/  USEL UR6, UR6, UR4, !UP0 ;  /* 0x0000000406067287 */ /* 0x000fd8000c000000 */
.L_x_1216:
[----:B------:R-:W-:-:S04]  /*17c0*/  UIMAD.WIDE UR6, UR6, 0x2aaaaaab, URZ ;  /* 0x2aaaaaab060678a5 */ /* 0x000fc8000f8e023f */
[----:B------:R-:W-:-:S04]  /*17d0*/  USHF.R.U32.HI UR4, URZ, 0x1f, UR7 ;  /* 0x0000001f3f047899 */ /* 0x000fc80008011607 */
[----:B------:R-:W-:Y:S02]  /*17e0*/  ULEA.HI.SX32 UR7, UR7, UR4, 0x1c ;  /* 0x0000000407077291 */ /* 0x000fe4000f8fe23f */
[----:B------:R-:W-:Y:S02]  /*17f0*/  ULOP3.LUT UR4, UR5, 0xff000000, URZ, 0xc0, !UPT ;  /* 0xff00000005047892 */ /* 0x000fe4000f8ec03f */
[----:B------:R-:W-:Y:S02]  /*1800*/  UISETP.LT.AND UP0, UPT, URZ, UR7, UPT ;  /* 0x000000073f00728c */ /* 0x000fe4000bf01270 */
[----:B------:R-:W-:Y:S02]  /*1810*/  ULOP3.LUT UR5, UR5, 0xff0000, URZ, 0xc0, !UPT ;  /* 0x00ff000005057892 */ /* 0x000fe4000f8ec03f */
[----:B------:R-:W-:Y:S02]  /*1820*/  USEL UR9, URZ, UR7, !UP0 ;  /* 0x000000073f097287 */ /* 0x000fe4000c000000 */
[----:B------:R-:W-:-:S04]  /*1830*/  USHF.R.U32.HI UR4, URZ, 0x8, UR4 ;  /* 0x000000083f047899 */ /* 0x000fc80008011604 */
[----:B------:R-:W-:Y:S01]  /*1840*/  ISETP.GT.AND P0, PT, R75, UR9, PT ;  /* 0x000000094b007c0c */ /* 0x000fe2000bf04270 */
[----:B------:R-:W-:-:S03]  /*1850*/  ULEA.HI UR5, UR5, UR4, URZ, 0x10 ;  /* 0x0000000405057291 */ /* 0x000fc6000f8f803f */
[----:B------:R-:W-:Y:S01]  /*1860*/  UMOV UR4, URZ ;  /* 0x0000003f00047c82 */ /* 0x000fe20008000000 */
[----:B------:R-:W-:Y:S02]  /*1870*/  ULOP3.LUT UR6, UR5, 0xff, URZ, 0xc0, !UPT ;  /* 0x000000ff05067892 */ /* 0x000fe4000f8ec03f */
[----:B------:R-:W-:-:S04]  /*1880*/  USHF.R.U32.HI UR5, URZ, 0x10, UR5 ;  /* 0x000000103f057899 */ /* 0x000fc80008011605 */
[----:B------:R-:W-:Y:S02]  /*1890*/  IMAD.U32 R165, RZ, RZ, UR6 ;  /* 0x00000006ffa57e24 */ /* 0x000fe4000f8e00ff */
[----:B------:R-:W-:Y:S01]  /*18a0*/  IMAD.U32 R164, RZ, RZ, UR5 ;  /* 0x00000005ffa47e24 */ /* 0x000fe2000f8e00ff */
[----:B------:R-:W-:Y:S06]  /*18b0*/  @!P0 BRA `(.L_x_1219) ;  /* 0x00000000009c8947 */ /* 0x000fec0003800000 */
[----:B------:R-:W-:Y:S01]  /*18c0*/  R2UR UR5, R164 ;  /* 0x00000000a40572ca */ /* 0x000fe200000e0000 */
[----:B------:R-:W-:-:S12]  /*18d0*/  ULDC UR4, c[0x0][0x9f0] ;  /* 0x00027c0000047ab9 */ /* 0x000fd80000000800 */
[----:B------:R-:W-:-:S04]  /*18e0*/  UISETP.NE.AND UP0, UPT, UR5, URZ, UPT ;  /* 0x0000003f0500728c */ /* 0x000fc8000bf05270 */
[----:B------:R-:W-:-:S03]  /*18f0*/  USEL UR10, UR5, UR4, UP0 ;  /* 0x00000004050a7287 */ /* 0x000fc60008000000 */
[----:B------:R-:W-:-:S03]  /*1900*/  UMOV UR4, URZ ;  /* 0x0000003f00047c82 */ /* 0x000fc60008000000 */
[----:B------:R-:W-:-:S05]  /*1910*/  IMAD.U32 R4, RZ, RZ, UR10 ;  /* 0x0000000aff047e24 */ /* 0x000fca000f8e00ff */
[----:B------:R-:W-:-:S04]  /*1920*/  IABS R0, R4 ;  /* 0x0000000400007213 */ /* 0x000fc80000000000 */
[----:B------:R-:W-:Y:S02]  /*1930*/  R2UR UR11, R0 ;  /* 0x00000000000b72ca */ /* 0x000fe400000e0000 */
[----:B------:R-:W-:Y:S02]  /*1940*/  IADD3 R0, R4, -0x1, R75 ;  /* 0xffffffff04007810 */ /* 0x000fe40007ffe04b */
[----:B------:R-:W-:Y:S02]  /*1950*/  IABS R4, R4 ;  /* 0x0000000400047213 */ /* 0x000fe40000000000 */
[----:B------:R-:W-:-:S03]  /*1960*/  R2UR UR6, R0 ;  /* 0x00000000000672ca */ /* 0x000fc600000e0000 */
[----:B------:R-:W-:-:S04]  /*1970*/  IMAD.MOV R4, RZ, RZ, -R4 ;  /* 0x000000ffff047224 */ /* 0x000fc800078e0a04 */
[----:B------:R-:W0:Y:S06]  /*1980*/  I2F.RP R2, UR11 ;  /* 0x0000000b00027d06 */ /* 0x000e2c0008209400 */
[----:B------:R-:W-:-:S06]  /*1990*/  UIADD3 UR6, -UR9, UR6, URZ ;  /* 0x0000000609067290 */ /* 0x000fcc000fffe13f */
[----:B------:R-:W-:Y:S01]  /*19a0*/  IMAD.U32 R0, RZ, RZ, UR6 ;  /* 0x00000006ff007e24 */ /* 0x000fe2000f8e00ff */
[----:B------:R-:W-:Y:S01]  /*19b0*/  ULOP3.LUT UR6, UR6, UR10, URZ, 0x3c, !UPT ;  /* 0x0000000a06067292 */ /* 0x000fe2000f8e3c3f */
[----:B0-----:R-:W0:Y:S03]  /*19c0*/  MUFU.RCP R2, R2 ;  /* 0x0000000200027308 */ /* 0x001e260000001000 */
[----:B------:R-:W-:-:S04]  /*19d0*/  IABS R0, R0 ;  /* 0x0000000000007213 */ /* 0x000fc80000000000 */
[----:B------:R-:W-:Y:S01]  /*19e0*/  R2UR UR8, R0 ;  /* 0x00000000000872ca */ /* 0x000fe200000e0000 */
[----:B------:R-:W-:Y:S02]  /*19f0*/  IMAD.MOV.U32 R0, RZ, RZ, R4 ;  /* 0x000000ffff007224 */ /* 0x000fe400078e0004 */
[----:B0-----:R-:W-:-:S06]  /*1a00*/  VIADD R3, R2, 0xffffffe ;  /* 0x0ffffffe02037836 */ /* 0x001fcc0000000000 */
        /* <DEDUP_REMOVED lines=18> */
.L_x_1219:
[----:B------:R-:W-:Y:S01]  /*1b30*/  R2UR UR5, R165 ;  /* 0x00000000a50572ca */ /* 0x000fe200000e0000 */
[----:B------:R-:W-:Y:S01]  /*1b40*/  IMAD.U32 R0, RZ, RZ, UR4 ;  /* 0x00000004ff007e24 */ /* 0x000fe2000f8e00ff */
[----:B------:R-:W-:Y:S01]  /*1b50*/  PLOP3.LUT P0, PT, PT, PT, PT, 0x80, 0x0 ;  /* 0x000000000000781c */ /* 0x000fe20003f0f070 */
        /* <DEDUP_REMOVED lines=10> */
[----:B------:R-:W-:Y:S01]  /*1c00*/  UIMAD UR5, UR5, UR4, UR9 ;  /* 0x00000004050572a4 */ /* 0x000fe2000f8e0209 */
[----:B------:R-:W-:-:S02]  /*1c10*/  CS2R R68, SRZ ;  /* 0x0000000000447805 */ /* 0x000fc4000001ff00 */
[----:B------:R-:W-:Y:S02]  /*1c20*/  CS2R R66, SRZ ;  /* 0x0000000000427805 */ /* 0x000fe4000001ff00 */
[----:B------:R-:W-:Y:S02]  /*1c30*/  CS2R R64, SRZ ;  /* 0x0000000000407805 */ /* 0x000fe4000001ff00 */
[----:B------:R-:W-:Y:S02]  /*1c40*/  CS2R R62, SRZ ;  /* 0x00000000003e7805 */ /* 0x000fe4000001ff00 */
[----:B------:R-:W-:Y:S02]  /*1c50*/  CS2R R60, SRZ ;  /* 0x00000000003c7805 */ /* 0x000fe4000001ff00 */
[----:B------:R-:W-:Y:S01]  /*1c60*/  VIADDMNMX R75, R0, UR5, R75, PT ;  /* 0x00000005004b7c46 */ /* 0x000fe2000b80014b */
[----:B------:R-:W-:Y:S01]  /*1c70*/  IMAD.U32 R161, RZ, RZ, UR5 ;  /* 0x00000005ffa17e24 */ /* 0x000fe2000f8e00ff */
[----:B------:R-:W-:Y:S01]  /*1c80*/  CS2R R58, SRZ ;  /* 0x00000000003a7805 */ /* 0x000fe2000001ff00 */
[----:B------:R-:W-:Y:S01]  /*1c90*/  IMAD.MOV.U32 R0, RZ, RZ, RZ ;  /* 0x000000ffff007224 */ /* 0x000fe200078e00ff */
[----:B------:R-:W-:-:S02]  /*1ca0*/  ISETP.GT.AND P1, PT, R75, UR5, PT ;  /* 0x000000054b007c0c */ /* 0x000fc4000bf24270 */
        /* <DEDUP_REMOVED lines=49> */
.L_x_1221:
[----:B------:R-:W-:Y:S02]  /*1fc0*/  R2UR UR6, R184 ;  /* 0x00000000b80672ca */ /* 0x000fe400000e0000 */
[----:B------:R-:W-:-:S11]  /*1fd0*/  R2UR UR5, R204 ;  /* 0x00000000cc0572ca */ /* 0x000fd600000e0000 */
[----:B------:R-:W-:Y:S02]  /*1fe0*/  ULEA.HI UR4, UR6, UR6, URZ, 0x1 ;  /* 0x0000000606047291 */ /* 0x000fe4000f8f083f */
[----:B------:R-:W-:Y:S02]  /*1ff0*/  IMAD.U32 R2, RZ, RZ, UR5 ;  /* 0x00000005ff027e24 */ /* 0x000fe4000f8e00ff */
[----:B------:R-:W-:-:S03]  /*2000*/  ULOP3.LUT UR4, UR4, 0xfffffffe, URZ, 0xc0, !UPT ;  /* 0xfffffffe04047892 */ /* 0x000fc6000f8ec03f */
[----:B------:R-:W-:Y:S01]  /*2010*/  ISETP.NE.AND P0, PT, R2, 0x3, PT ;  /* 0x000000030200780c */ /* 0x000fe20003f05270 */
[----:B------:R-:W-:-:S06]  /*2020*/  UIADD3 UR4, UR6, -UR4, URZ ;  /* 0x8000000406047290 */ /* 0x000fcc000fffe03f */
[----:B------:R-:W-:-:S05]  /*2030*/  IMAD.U32 R0, RZ, RZ, UR4 ;  /* 0x00000004ff007e24 */ /* 0x000fca000f8e00ff */
[----:B------:R-:W-:-:S04]  /*2040*/  SHF.L.U32 R0, R0, 0x1f, RZ ;  /* 0x0000001f00007819 */ /* 0x000fc800000006ff */
[----:B------:R-:W0:Y:S02]  /*2050*/  SYNCS.PHASECHK.TRANS64.TRYWAIT P1, [UR60+0x2a800], R0 ;  /* 0x02a80000ff0075a7 */ /* 0x000e24000802017c */
[----:B0-----:R-:W-:Y:S05]  /*2060*/  @!P1 BRA `(.L_x_1222) ;  /* 0x0000016400209947 */ /* 0x001fea0003800000 */
.L_x_1418:
[----:B------:R-:W-:Y:S05]  /*2070*/  @!P0 BRA `(.L_x_1223) ;  /* 0x0000000000048947 */ /* 0x000fea0003800000 */
[----:B------:R-:W-:Y:S01]  /*2080*/  BPT.TRAP 0x1 ;  /* 0x000000040000795c */ /* 0x000fe20000300000 */
.L_x_1223:
[----:B------:R-:W-:Y:S02]  /*2090*/  IMAD.U32 R21, RZ, RZ, UR38 ;  /* 0x00000026ff157e24 */ /* 0x000fe4000f8e00ff */
[----:B0-----:R-:W-:-:S03]  /*20a0*/  IMAD.U32 R0, RZ, RZ, UR39 ;  /* 0x00000027ff007e24 */ /* 0x001fc6000f8e00ff */
[----:B------:R-:W-:Y:S02]  /*20b0*/  LEA R21, R21, UR60, 0x3 ;  /* 0x0000003c15157c11 */ /* 0x000fe4000f8e18ff */
[----:B------:R-:W-:-:S04]  /*20c0*/  SHF.L.U32 R0, R0, 0x1f, RZ ;  /* 0x0000001f00007819 */ /* 0x000fc800000006ff */
[----:B------:R0:W1:Y:S01]  /*20d0*/  SYNCS.PHASECHK.TRANS64.TRYWAIT P1, [R21+URZ+0x2a830], R0 ;  /* 0x02a83000150075a7 */ /* 0x000062000802017f */
[----:B------:R-:W-:Y:S05]  /*20e0*/  @!P0 BRA `(.L_x_1224) ;  /* 0x0000000000048947 */ /* 0x000fea0003800000 */
[----:B------:R-:W-:Y:S01]  /*20f0*/  BPT.TRAP 0x1 ;  /* 0x000000040000795c */ /* 0x000fe20000300000 */
.L_x_1224:
[----:B-1----:R-:W-:Y:S05]  /*2100*/  @P1 BRA `(.L_x_1225) ;  /* 0x0000000000081947 */ /* 0x002fea0003800000 */
[----:B------:R-:W1:Y:S02]  /*2110*/  SYNCS.PHASECHK.TRANS64.TRYWAIT P1, [R21+URZ+0x2a830], R0 ;  /* 0x02a83000150075a7 */ /* 0x000e64000802017f */
[----:B-1----:R-:W-:Y:S05]  /*2120*/  @!P1 BRA `(.L_x_1226) ;  /* 0x0000016400089947 */ /* 0x002fea0003800000 */
.L_x_1225:
[----:B------:R-:W-:Y:S05]  /*2130*/  WARPSYNC.ALL ;  /* 0x0000000000007948 */ /* 0x000fea0003800000 */
[----:B------:R-:W-:Y:S01]  /*2140*/  UIADD3 UR4, UR60, 0x18400, URZ ;  /* 0x000184003c047890 */ /* 0x000fe2000fffe03f */
[----:B------:R-:W-:Y:S01]  /*2150*/  WARPGROUP.ARRIVE ;  /* 0x00000000000079c5 */ /* 0x000fe20000000000 */
[----:B------:R-:W-:Y:S01]  /*2160*/  UMOV UR9, 0x40000040 ;  /* 0x4000004000097882 */ /* 0x000fe20000000000 */
[----:B------:R-:W-:Y:S01]  /*2170*/  UMOV UR11, 0x40000040 ;  /* 0x40000040000b7882 */ /* 0x000fe20000000000 */
[----:B------:R-:W-:Y:S01]  /*2180*/  USHF.R.U32.HI UR4, URZ, 0x4, UR4 ;  /* 0x000000043f047899 */ /* 0x000fe20008011604 */
[----:B------:R-:W-:Y:S01]  /*2190*/  IMAD.U32 R5, RZ, RZ, UR9 ;  /* 0x00000009ff057e24 */ /* 0x000fe2000f8e00ff */
[----:B------:R-:W-:Y:S01]  /*21a0*/  UMOV UR57, 0x40000040 ;  /* 0x4000004000397882 */ /* 0x000fe20000000000 */
[----:B------:R-:W-:Y:S01]  /*21b0*/  UMOV UR59, 0x40000040 ;  /* 0x40000040003b7882 */ /* 0x000fe20000000000 */
[----:B------:R-:W-:Y:S01]  /*21c0*/  ULOP3.LUT UR4, UR4, 0x3fff, URZ, 0xc0, !UPT ;  /* 0x00003fff04047892 */ /* 0x000fe2000f8ec03f */
[----:B------:R-:W-:Y:S01]  /*21d0*/  UMOV UR53, 0x40000040 ;  /* 0x4000004000357882 */ /* 0x000fe20000000000 */
[----:B------:R-:W-:-:S02]  /*21e0*/  UMOV UR55, 0x40000040 ;  /* 0x4000004000377882 */ /* 0x000fc40000000000 */
[----:B------:R-:W-:Y:S02]  /*21f0*/  ULOP3.LUT UR5, UR4, 0x10000, URZ, 0xfc, !UPT ;  /* 0x0001000004057892 */ /* 0x000fe4000f8efc3f */
[----:B------:R-:W-:Y:S01]  /*2200*/  ULOP3.LUT UR4, UR40, 0x10000, URZ, 0xfc, !UPT ;  /* 0x0001000028047892 */ /* 0x000fe2000f8efc3f */
[----:B------:R-:W-:Y:S01]  /*2210*/  UMOV UR49, 0x40000040 ;  /* 0x4000004000317882 */ /* 0x000fe20000000000 */
[----:B------:R-:W-:Y:S02]  /*2220*/  UMOV UR51, 0x40000040 ;  /* 0x4000004000337882 */ /* 0x000fe40000000000 */
[----:B------:R-:W-:Y:S01]  /*2230*/  IMAD.U32 R7, RZ, RZ, UR5 ;  /* 0x00000005ff077e24 */ /* 0x000fe2000f8e00ff */
[----:B------:R-:W-:Y:S02]  /*2240*/  UIMAD UR5, UR38, 0x900, UR5 ;  /* 0x00000900260578a4 */ /* 0x000fe4000f8e0205 */
[----:B------:R-:W-:Y:S01]  /*2250*/  UMOV UR8, UR4 ;  /* 0x0000000400087c82 */ /* 0x000fe20008000000 */
[----:B------:R-:W-:Y:S01]  /*2260*/  UIADD3 UR56, UR4, 0x2, URZ ;  /* 0x0000000204387890 */ /* 0x000fe2000fffe03f */
[----:B------:R-:W-:Y:S01]  /*2270*/  IMAD.U32 R4, RZ, RZ, UR8 ;  /* 0x00000008ff047e24 */ /* 0x000fe2000f8e00ff */
[----:B------:R-:W-:-:S02]  /*2280*/  UIADD3 UR58, UR5, 0x2, URZ ;  /* 0x00000002053a7890 */ /* 0x000fc4000fffe03f */
[----:B------:R-:W-:Y:S01]  /*2290*/  UMOV UR10, UR5 ;  /* 0x00000005000a7c82 */ /* 0x000fe20008000000 */
[----:B------:R-:W-:Y:S01]  /*22a0*/  UIADD3 UR52, UR4, 0x4, URZ ;  /* 0x0000000404347890 */ /* 0x000fe2000fffe03f */
[----:B------:R-:W-:Y:S01]  /*22b0*/  HGMMA.64x96x16.F32 R24, gdesc[UR8], RZ, !UPT, gsb0 ;  /* 0x01600000081879f0 */ /* 0x000fe2000c0008ff */
[----:B------:R-:W-:Y:S02]  /*22c0*/  UIADD3 UR54, UR5, 0x4, URZ ;  /* 0x0000000405367890 */ /* 0x000fe4000fffe03f */
[----:B------:R-:W-:Y:S02]  /*22d0*/  UIADD3 UR48, UR4, 0x6, URZ ;  /* 0x0000000604307890 */ /* 0x000fe4000fffe03f */
[----:B------:R-:W-:Y:S02]  /*22e0*/  UIADD3 UR50, UR5, 0x6, URZ ;  /* 0x0000000605327890 */ /* 0x000fe4000fffe03f */
        /* <DEDUP_REMOVED lines=68> */
.L_x_1227:
[----:B------:R-:W-:Y:S01]  /*2730*/  R2UR UR4, R19 ;  /* 0x00000000130472ca */ /* 0x000fe200000e0000 */
[----:B------:R-:W2:Y:S01]  /*2740*/  S2UR UR7, SR_CgaCtaId ;  /* 0x00000000000779c3 */ /* 0x000ea20000008800 */
[----:B------:R-:W-:Y:S01]  /*2750*/  R2UR UR6, R22 ;  /* 0x00000000160672ca */ /* 0x000fe200000e0000 */
[----:B------:R-:W-:Y:S01]  /*2760*/  ULDC UR5, c[0x0][0x9d8] ;  /* 0x0002760000057ab9 */ /* 0x000fe20000000800 */
[----:B------:R-:W-:Y:S01]  /*2770*/  UISETP.NE.AND UP0, UPT, UR61, URZ, UPT ;  /* 0x0000003f3d00728c */ /* 0x000fe2000bf05270 */
[----:B------:R-:W-:Y:S01]  /*2780*/  FMUL.FTZ R36, R36, UR5 ;  /* 0x0000000524247c20 */ /* 0x000fe20008410000 */
[----:B------:R-:W-:Y:S01]  /*2790*/  FMUL.FTZ R33, R33, UR5 ;  /* 0x0000000521217c20 */ /* 0x000fe20008410000 */
[----:B------:R-:W-:Y:S01]  /*27a0*/  FMUL.FTZ R2, R37, UR5 ;  /* 0x0000000525027c20 */ /* 0x000fe20008410000 */
[----:B------:R-:W-:Y:S01]  /*27b0*/  FMUL.FTZ R3, R41, UR5 ;  /* 0x0000000529037c20 */ /* 0x000fe20008410000 */
[----:B------:R3:W4:Y:S01]  /*27c0*/  MUFU.TANH R86, R36 ;  /* 0x0000002400567308 */ /* 0x0007220000002400 */
[----:B------:R-:W-:Y:S01]  /*27d0*/  FMUL.FTZ R6, R67, UR5 ;  /* 0x0000000543067c20 */ /* 0x000fe20008410000 */
[----:B------:R-:W-:Y:S01]  /*27e0*/  FMUL.FTZ R53, R53, UR5 ;  /* 0x0000000535357c20 */ /* 0x000fe20008410000 */
[----:B------:R-:W-:Y:S01]  /*27f0*/  FMUL.FTZ R25, R25, UR5 ;  /* 0x0000000519197c20 */ /* 0x000fe20008410000 */
[----:B------:R-:W-:Y:S01]  /*2800*/  UISETP.NE.AND UP1, UPT, UR4, URZ, UPT ;  /* 0x0000003f0400728c */ /* 0x000fe2000bf25270 */
[----:B------:R-:W-:Y:S01]  /*2810*/  R2UR UR4, R21 ;  /* 0x00000000150472ca */ /* 0x000fe200000e0000 */
[----:B------:R-:W-:-:S02]  /*2820*/  VIADD R10, R23, UR6 ;  /* 0x00000006170a7c36 */ /* 0x000fc40008000000 */
[----:B------:R-:W-:Y:S01]  /*2830*/  FMUL.FTZ R29, R29, UR5 ;  /* 0x000000051d1d7c20 */ /* 0x000fe20008410000 */
[----:B------:R5:W4:Y:S01]  /*2840*/  MUFU.TANH R88, R33 ;  /* 0x0000002100587308 */ /* 0x000b220000002400 */
[----:B01----:R-:W-:Y:S01]  /*2850*/  FMUL.FTZ R0, R26, UR5 ;  /* 0x000000051a007c20 */ /* 0x003fe20008410000 */
[----:B------:R-:W-:Y:S01]  /*2860*/  PLOP3.LUT P1, PT, PT, PT, UP1, 0x80, 0x0 ;  /* 0x000000000000781c */ /* 0x000fe20003f2f018 */
[----:B---3--:R-:W-:Y:S01]  /*2870*/  IMAD.MOV.U32 R36, RZ, RZ, R10 ;  /* 0x000000ffff247224 */ /* 0x008fe200078e000a */
[----:B------:R-:W-:Y:S01]  /*2880*/  PLOP3.LUT P2, PT, PT, PT, UP1, 0x80, 0x0 ;  /* 0x000000000000781c */ /* 0x000fe20003f4f018 */
[----:B------:R-:W-:Y:S01]  /*2890*/  FMUL.FTZ R13, R24, UR5 ;  /* 0x00000005180d7c20 */ /* 0x000fe20008410000 */
[----:B------:R-:W-:Y:S01]  /*28a0*/  FMUL.FTZ R9, R27, UR5 ;  /* 0x000000051b097c20 */ /* 0x000fe20008410000 */
[----:B------:R-:W-:Y:S01]  /*28b0*/  @UP1 ULDC UR6, c[0x0][0x44c] ;  /* 0x0001130000061ab9 */ /* 0x000fe20000000800 */
[----:B------:R0:W1:Y:S01]  /*28c0*/  MUFU.TANH R84, R2 ;  /* 0x0000000200547308 */ /* 0x0000620000002400 */
[----:B-----5:R-:W-:Y:S01]  /*28d0*/  FMUL.FTZ R33, R39, UR5 ;  /* 0x0000000527217c20 */ /* 0x020fe20008410000 */
[----:B------:R-:W-:Y:S01]  /*28e0*/  UIADD3 UR4, UR4, 0x2a840, URZ ;  /* 0x0002a84004047890 */ /* 0x000fe2000fffe03f */
[----:B------:R-:W-:Y:S01]  /*28f0*/  FMUL.FTZ R39, R43, UR5 ;  /* 0x000000052b277c20 */ /* 0x000fe20008410000 */
[----:B------:R-:W-:Y:S01]  /*2900*/  FMUL.FTZ R43, R47, UR5 ;  /* 0x000000052f2b7c20 */ /* 0x000fe20008410000 */
[----:B------:R-:W-:Y:S01]  /*2910*/  FMUL.FTZ R47, R51, UR5 ;  /* 0x00000005332f7c20 */ /* 0x000fe20008410000 */
[----:B--2---:R-:W-:Y:S01]  /*2920*/  UPRMT UR4, UR7, 0x654, UR4 ;  /* 0x0000065407047896 */ /* 0x004fe20008000004 */
[----:B------:R-:W-:Y:S01]  /*2930*/  @P1 IMAD.HI.U32 R14, R10, UR6, RZ ;  /* 0x000000060a0e1c27 */ /* 0x000fe2000f8e00ff */
[----:B------:R-:W-:Y:S01]  /*2940*/  @UP1 ULDC UR6, c[0x0][0x450] ;  /* 0x0001140000061ab9 */ /* 0x000fe20000000800 */
[----:B------:R2:W3:Y:S02]  /*2950*/  MUFU.TANH R80, R3 ;  /* 0x0000000300507308 */ /* 0x0004e40000002400 */
[----:B0-----:R-:W-:Y:S01]  /*2960*/  FMUL.FTZ R2, R45, UR5 ;  /* 0x000000052d027c20 */ /* 0x001fe20008410000 */
[----:B------:R-:W-:Y:S01]  /*2970*/  IMAD.MOV.U32 R10, RZ, RZ, -0x60 ;  /* 0xffffffa0ff0a7424 */ /* 0x000fe200078e00ff */
[----:B------:R-:W-:Y:S01]  /*2980*/  @P2 SHF.R.U32.HI R36, RZ, UR6, R14 ;  /* 0x00000006ff242c19 */ /* 0x000fe2000801160e */
[----:B------:R-:W-:Y:S01]  /*2990*/  FMUL.FTZ R12, R31, UR5 ;  /* 0x000000051f0c7c20 */ /* 0x000fe20008410000 */
[----:B------:R-:W-:Y:S01]  /*29a0*/  FMUL.FTZ R51, R55, UR5 ;  /* 0x0000000537337c20 */ /* 0x000fe20008410000 */
[----:B------:R-:W-:Y:S01]  /*29b0*/  FMUL.FTZ R28, R28, UR5 ;  /* 0x000000051c1c7c20 */ /* 0x000fe20008410000 */
[----:B------:R-:W-:Y:S01]  /*29c0*/  FMUL.FTZ R11, R30, UR5 ;  /* 0x000000051e0b7c20 */ /* 0x000fe20008410000 */
[----:B------:R-:W0:Y:S01]  /*29d0*/  SHFL.IDX PT, R67, R36, RZ, 0x1c1f ;  /* 0x001c1fff24437589 */ /* 0x000e2200000e0000 */
[----:B--2---:R-:W-:Y:S01]  /*29e0*/  FMUL.FTZ R3, R49, UR5 ;  /* 0x0000000531037c20 */ /* 0x004fe20008410000 */
[----:B------:R2:W0:Y:S01]  /*29f0*/  MUFU.TANH R26, R53 ;  /* 0x00000035001a7308 */ /* 0x0004220000002400 */
[----:B------:R-:W-:Y:S01]  /*2a00*/  FMUL.FTZ R32, R32, UR5 ;  /* 0x0000000520207c20 */ /* 0x000fe20008410000 */
[----:B------:R-:W-:Y:S01]  /*2a10*/  FMUL.FTZ R15, R34, UR5 ;  /* 0x00000005220f7c20 */ /* 0x000fe20008410000 */
[----:B------:R-:W-:Y:S01]  /*2a20*/  FMUL.FTZ R27, R35, UR5 ;  /* 0x00000005231b7c20 */ /* 0x000fe20008410000 */
[----:B------:R-:W-:Y:S01]  /*2a30*/  FMUL.FTZ R31, R38, UR5 ;  /* 0x00000005261f7c20 */ /* 0x000fe20008410000 */
[----:B------:R-:W-:Y:S01]  /*2a40*/  FMUL.FTZ R40, R40, UR5 ;  /* 0x0000000528287c20 */ /* 0x000fe20008410000 */
[----:B------:R-:W-:Y:S01]  /*2a50*/  FMUL.FTZ R37, R42, UR5 ;  /* 0x000000052a257c20 */ /* 0x000fe20008410000 */
[----:B------:R-:W-:Y:S01]  /*2a60*/  FMUL.FTZ R44, R44, UR5 ;  /* 0x000000052c2c7c20 */ /* 0x000fe20008410000 */
[----:B------:R-:W0:Y:S01]  /*2a70*/  MUFU.TANH R20, R25 ;  /* 0x0000001900147308 */ /* 0x000e220000002400 */
[----:B--2---:R-:W-:-:S02]  /*2a80*/  IMAD R53, R75, R10, 0x61 ;  /* 0x000000614b357424 */ /* 0x004fc400078e020a */
[----:B------:R-:W-:Y:S01]  /*2a90*/  FMUL.FTZ R41, R46, UR5 ;  /* 0x000000052e297c20 */ /* 0x000fe20008410000 */
[----:B------:R-:W-:Y:S01]  /*2aa0*/  FMUL.FTZ R48, R48, UR5 ;  /* 0x0000000530307c20 */ /* 0x000fe20008410000 */
[----:B------:R-:W-:Y:S01]  /*2ab0*/  FMUL.FTZ R45, R50, UR5 ;  /* 0x00000005322d7c20 */ /* 0x000fe20008410000 */
[----:B------:R-:W-:Y:S01]  /*2ac0*/  FMUL.FTZ R52, R52, UR5 ;  /* 0x0000000534347c20 */ /* 0x000fe20008410000 */
[----:B------:R-:W-:Y:S01]  /*2ad0*/  FMUL.FTZ R49, R54, UR5 ;  /* 0x0000000536317c20 */ /* 0x000fe20008410000 */
[----:B------:R-:W-:Y:S01]  /*2ae0*/  FMUL.FTZ R56, R56, UR5 ;  /* 0x0000000538387c20 */ /* 0x000fe20008410000 */
        /* <DEDUP_REMOVED lines=8> */
[----:B------:R5:W0:Y:S01]  /*2b70*/  MUFU.TANH R76, R2 ;  /* 0x00000002004c7308 */ /* 0x000a220000002400 */
[----:B--2---:R-:W-:Y:S01]  /*2b80*/  FMUL.FTZ R29, R59, UR5 ;  /* 0x000000053b1d7c20 */ /* 0x004fe20008410000 */
[----:B------:R-:W-:Y:S01]  /*2b90*/  FMUL.FTZ R69, R69, UR5 ;  /* 0x0000000545457c20 */ /* 0x000fe20008410000 */
[----:B------:R-:W-:Y:S01]  /*2ba0*/  FMUL.FTZ R25, R70, UR5 ;  /* 0x0000000546197c20 */ /* 0x000fe20008410000 */
[----:B------:R-:W-:Y:S01]  /*2bb0*/  FMUL.FTZ R21, R71, UR5 ;  /* 0x0000000547157c20 */ /* 0x000fe20008410000 */
[----:B------:R-:W-:Y:S01]  /*2bc0*/  FMUL.FTZ R68, R68, UR5 ;  /* 0x0000000544447c20 */ /* 0x000fe20008410000 */
[----:B------:R-:W-:Y:S01]  /*2bd0*/  PLOP3.LUT P1, PT, PT, PT, UP0, 0x40, 0x0 ;  /* 0x000000000000781c */ /* 0x000fe20003f2e808 */
[----:B------:R-:W-:Y:S01]  /*2be0*/  ULDC UR10, c[0x0][0x9dc] ;  /* 0x00027700000a7ab9 */ /* 0x000fe20000000800 */
[----:B------:R2:W0:Y:S01]  /*2bf0*/  MUFU.TANH R24, R3 ;  /* 0x0000000300187308 */ /* 0x0004220000002400 */
[----:B-----5:R-:W-:Y:S01]  /*2c00*/  FMUL.FTZ R2, R63, UR5 ;  /* 0x000000053f027c20 */ /* 0x020fe20008410000 */
[----:B------:R-:W-:Y:S01]  /*2c10*/  IADD3 R10, R16, R53, -R18 ;  /* 0x00000035100a7210 */ /* 0x000fe20007ffe812 */
[----:B------:R-:W-:Y:S01]  /*2c20*/  SYNCS.ARRIVE.TRANS64.RED.A1T0 RZ, [UR4], RZ ;  /* 0x000000ffffff79a7 */ /* 0x000fe20008100404 */
[----:B------:R-:W-:Y:S01]  /*2c30*/  ULOP3.LUT UR4, URZ, UR10, URZ, 0x33, !UPT ;  /* 0x0000000a3f047292 */ /* 0x000fe2000f8e333f */
[----:B------:R-:W-:Y:S01]  /*2c40*/  IMAD R35, R75, -0x60, R16 ;  /* 0xffffffa04b237824 */ /* 0x000fe200078e0210 */
[----:B------:R-:W-:Y:S01]  /*2c50*/  ULDC UR11, c[0x0][0x9e0] ;  /* 0x00027800000b7ab9 */ /* 0x000fe20000000800 */
[----:B------:R-:W-:Y:S01]  /*2c60*/  IMAD.IADD R10, R10, 0x1, -R17 ;  /* 0x000000010a0a7824 */ /* 0x000fe200078e0a11 */
[----:B------:R-:W1:Y:S01]  /*2c70*/  MUFU.TANH R13, R13 ;  /* 0x0000000d000d7308 */ /* 0x000e620000002400 */
[----:B--2---:R-:W-:Y:S01]  /*2c80*/  FMUL.FTZ R3, R62, UR5 ;  /* 0x000000053e037c20 */ /* 0x004fe20008410000 */
[----:B------:R-:W-:Y:S01]  /*2c90*/  IADD3 R46, -R18, 0x60, R35 ;  /* 0x00000060122e7810 */ /* 0x000fe20007ffe123 */
[----:B------:R-:W-:-:S02]  /*2ca0*/  VIADD R59, R10, UR11 ;  /* 0x0000000b0a3b7c36 */ /* 0x000fc40008000000 */
[----:B------:R-:W-:Y:S02]  /*2cb0*/  VIADD R63, R53, 0xffffffff ;  /* 0xffffffff353f7836 */ /* 0x000fe40000000000 */
[----:B------:R-:W-:Y:S01]  /*2cc0*/  VIADD R50, R10, UR4 ;  /* 0x000000040a327c36 */ /* 0x000fe20008000000 */
[----:B------:R-:W2:Y:S01]  /*2cd0*/  MUFU.TANH R0, R0 ;  /* 0x0000000000007308 */ /* 0x000ea20000002400 */
[----:B------:R-:W-:Y:S01]  /*2ce0*/  IMAD.IADD R54, R63, 0x1, -R18 ;  /* 0x000000013f367824 */ /* 0x000fe200078e0a12 */
[----:B0-----:R-:W-:Y:S01]  /*2cf0*/  VIADDMNMX R30, R67, R59, R46, PT ;  /* 0x0000003b431e7246 */ /* 0x001fe2000380012e */
[----:B------:R-:W-:-:S05]  /*2d00*/  IMAD.IADD R38, R50, 0x1, R67 ;  /* 0x0000000132267824 */ /* 0x000fca00078e0243 */
        /* <DEDUP_REMOVED lines=36> */
[----:B------:R-:W0:Y:S01]  /*2f50*/  MUFU.TANH R21, R21 ;  /* 0x0000001500157308 */ /* 0x000e220000002400 */
[----:B-1234-:R-:W-:Y:S05]  /*2f60*/  @P1 BRA `(.L_x_1228) ;  /* 0x00000000005c1947 */ /* 0x01efea0003800000 */
[----:B------:R-:W-:Y:S01]  /*2f70*/  IADD3 R53, -R17, R16, R67 ;  /* 0x0000001011357210 */ /* 0x000fe20007ffe143 */
        /* <DEDUP_REMOVED lines=12> */
.L_x_1230:
[----:B------:R-:W-:Y:S02]  /*3040*/  ULDC UR4, c[0x0][0x9e4] ;  /* 0x0002790000047ab9 */ /* 0x000fe40000000800 */
[----:B------:R-:W-:-:S05]  /*3050*/  IMAD.U32 R10, RZ, RZ, UR4 ;  /* 0x00000004ff0a7e24 */ /* 0x000fca000f8e00ff */
[----:B------:R-:W-:-:S13]  /*3060*/  ISETP.NE.AND P1, PT, R10, 0x1, PT ;  /* 0x000000010a00780c */ /* 0x000fda0003f25270 */
[----:B------:R-:W1:Y:S02]  /*3070*/  @P1 LDC.64 R34, c[0x0][0x9e8] ;  /* 0x00027a00ff221b82 */ /* 0x000e640000000a00 */
[----:B-1----:R-:W-:-:S05]  /*3080*/  @P1 IMAD.HI.U32 R34, R53, R34, RZ ;  /* 0x0000002235221227 */ /* 0x002fca00078e00ff */
[----:B------:R-:W-:-:S07]  /*3090*/  @P1 SHF.R.U32.HI R53, RZ, R35, R34 ;  /* 0x00000023ff351219 */ /* 0x000fce0000011622 */
.L_x_1231:
[----:B------:R-:W-:Y:S05]  /*30a0*/  BSYNC B0 ;  /* 0x0000000000007941 */ /* 0x000fea0003800000 */
.L_x_1229:
[----:B------:R-:W-:-:S05]  /*30b0*/  IMAD R53, R53, R10, R54 ;  /* 0x0000000a35357224 */ /* 0x000fca00078e0236 */
[----:B------:R-:W-:Y:S02]  /*30c0*/  VIADDMNMX R30, R53, R10, R30, PT ;  /* 0x0000000a351e7246 */ /* 0x000fe4000380011e */
[----:B------:R-:W-:-:S07]  /*30d0*/  VIMNMX R38, R38, R53, !PT ;  /* 0x0000003526267248 */ /* 0x000fce0007fe0100 */
.L_x_1228:
[C---:B------:R-:W-:Y:S01]  /*30e0*/  ISETP.GE.AND P2, PT, R63.reuse, 0x9, PT ;  /* 0x000000093f00780c */ /* 0x040fe20003f46270 */
[----:B------:R-:W-:Y:S01]  /*30f0*/  UISETP.NE.AND UP0, UPT, UR61, URZ, UPT ;  /* 0x0000003f3d00728c */ /* 0x000fe2000bf05270 */
[C---:B------:R-:W-:Y:S02]  /*3100*/  ISETP.GE.AND P1, PT, R63.reuse, 0x2, PT ;  /* 0x000000023f00780c */ /* 0x040fe40003f26270 */
[C---:B------:R-:W-:Y:S02]  /*3110*/  ISETP.GT.AND P3, PT, R38.reuse, 0x8, !P2 ;  /* 0x000000082600780c */ /* 0x040fe40005764270 */
[----:B------:R-:W-:Y:S02]  /*3120*/  ISETP.GT.AND P4, PT, R38, 0x1, !P1 ;  /* 0x000000012600780c */ /* 0x000fe40004f84270 */
[----:B------:R-:W-:Y:S02]  /*3130*/  ISETP.LT.OR P3, PT, R30, 0x9, P3 ;  /* 0x000000091e00780c */ /* 0x000fe40001f61670 */
[----:B------:R-:W-:-:S02]  /*3140*/  ISETP.GE.AND P5, PT, R63, 0x11, PT ;  /* 0x000000113f00780c */ /* 0x000fc40003fa6270 */
[----:B0-----:R-:W-:Y:S02]  /*3150*/  FSEL R158, R28, -INF , !P3 ;  /* 0xff8000001c9e7808 */ /* 0x001fe40005800000 */
[----:B------:R-:W-:Y:S02]  /*3160*/  ISETP.LT.OR P4, PT, R30, 0x2, P4 ;  /* 0x000000021e00780c */ /* 0x000fe40002781670 */
[----:B------:R-:W-:Y:S02]  /*3170*/  ISETP.GT.AND P3, PT, R38, 0x10, !P5 ;  /* 0x000000102600780c */ /* 0x000fe40006f64270 */
[----:B------:R-:W-:Y:S02]  /*3180*/  ISETP.GE.AND P6, PT, R63, 0xa, PT ;  /* 0x0000000a3f00780c */ /* 0x000fe40003fc6270 */
[----:B------:R-:W-:Y:S02]  /*3190*/  FSEL R94, R20, -INF , !P4 ;  /* 0xff800000145e7808 */ /* 0x000fe40006000000 */
[----:B------:R-:W-:-:S02]  /*31a0*/  P2R R62, PR, RZ, 0x20 ;  /* 0x00000020ff3e7803 */ /* 0x000fc40000000000 */
[----:B------:R-:W-:Y:S02]  /*31b0*/  ISETP.LT.OR P3, PT, R30, 0x11, P3 ;  /* 0x000000111e00780c */ /* 0x000fe40001f61670 */
[----:B------:R-:W-:Y:S02]  /*31c0*/  ISETP.GT.AND P4, PT, R38, 0x9, !P6 ;  /* 0x000000092600780c */ /* 0x000fe40007784270 */
[----:B------:R-:W-:Y:S02]  /*31d0*/  ISETP.GE.AND P5, PT, R63, 0x12, PT ;  /* 0x000000123f00780c */ /* 0x000fe40003fa6270 */
[----:B------:R-:W-:Y:S02]  /*31e0*/  FSEL R90, R32, -INF , !P3 ;  /* 0xff800000205a7808 */ /* 0x000fe40005800000 */
[----:B------:R-:W-:Y:S02]  /*31f0*/  ISETP.LT.OR P4, PT, R30, 0xa, P4 ;  /* 0x0000000a1e00780c */ /* 0x000fe40002781670 */
[----:B------:R-:W-:-:S02]  /*3200*/  ISETP.GT.AND P3, PT, R38, 0x11, !P5 ;  /* 0x000000112600780c */ /* 0x000fc40006f64270 */
[----:B------:R-:W-:Y:S02]  /*3210*/  FSEL R92, R92, -INF , !P4 ;  /* 0xff8000005c5c7808 */ /* 0x000fe40006000000 */
        /* <DEDUP_REMOVED lines=11> */
[C---:B------:R-:W-:Y:S02]  /*32d0*/  ISETP.GE.AND P4, PT, R63.reuse, 0x21, PT ;  /* 0x000000213f00780c */ /* 0x040fe40003f86270 */
        /* <DEDUP_REMOVED lines=61> */
[----:B------:R-:W-:Y:S02]  /*36b0*/  ISETP.GE.AND P3, PT, R63, 0x51, PT ;  /* 0x000000513f00780c */ /* 0x000fe40003f66270 */
[----:B------:R-:W-:Y:S02]  /*36c0*/  P2R R58, PR, RZ, 0x40 ;  /* 0x00000040ff3a7803 */ /* 0x000fe40000000000 */
        /* <DEDUP_REMOVED lines=16> */
[----:B------:R-:W-:Y:S01]  /*37d0*/  ISETP.GE.AND P6, PT, R63, 0x5a, PT ;  /* 0x0000005a3f00780c */ /* 0x000fe20003fc6270 */
[----:B------:R-:W0:Y:S03]  /*37e0*/  SHFL.IDX PT, R13, R36, 0x1, 0x1c1f ;  /* 0x003c1f00240d7f89 */ /* 0x000e2600000e0000 */
[----:B------:R-:W-:Y:S02]  /*37f0*/  P2R R61, PR, RZ, 0x40 ;  /* 0x00000040ff3d7803 */ /* 0x000fe40000000000 */
[----:B------:R-:W-:-:S04]  /*3800*/  ISETP.GT.AND P6, PT, R38, 0x59, !P6 ;  /* 0x000000592600780c */ /* 0x000fc800077c4270 */
[----:B------:R-:W-:-:S04]  /*3810*/  ISETP.LT.OR P6, PT, R30, 0x5a, P6 ;  /* 0x0000005a1e00780c */ /* 0x000fc800037c1670 */
[----:B------:R-:W-:Y:S02]  /*3820*/  FSEL R30, R69, -INF , !P6 ;  /* 0xff800000451e7808 */ /* 0x000fe40007000000 */
[----:B------:R-:W-:Y:S02]  /*3830*/  PLOP3.LUT P6, PT, PT, PT, UP0, 0x40, 0x0 ;  /* 0x000000000000781c */ /* 0x000fe40003fce808 */
[----:B0-----:R-:W-:Y:S01]  /*3840*/  VIADDMNMX R53, R13, R59, R46, PT ;  /* 0x0000003b0d357246 */ /* 0x001fe2000380012e */
[----:B------:R-:W-:-:S10]  /*3850*/  IMAD.IADD R57, R50, 0x1, R13 ;  /* 0x0000000132397824 */ /* 0x000fd400078e020d */
[----:B------:R-:W-:Y:S05]  /*3860*/  @P6 BRA `(.L_x_1232) ;  /* 0x00000000005c6947 */ /* 0x000fea0003800000 */
        /* <DEDUP_REMOVED lines=13> */
.L_x_1234:
[----:B------:R-:W-:Y:S02]  /*3940*/  ULDC UR4, c[0x0][0x9e4] ;  /* 0x0002790000047ab9 */ /* 0x000fe40000000800 */
[----:B------:R-:W-:-:S05]  /*3950*/  IMAD.U32 R36, RZ, RZ, UR4 ;  /* 0x00000004ff247e24 */ /* 0x000fca000f8e00ff */
[----:B------:R-:W-:-:S13]  /*3960*/  ISETP.NE.AND P6, PT, R36, 0x1, PT ;  /* 0x000000012400780c */ /* 0x000fda0003fc5270 */
[----:B------:R-:W0:Y:S02]  /*3970*/  @P6 LDC.64 R34, c[0x0][0x9e8] ;  /* 0x00027a00ff226b82 */ /* 0x000e240000000a00 */
[----:B0-----:R-:W-:-:S05]  /*3980*/  @P6 IMAD.HI.U32 R34, R13, R34, RZ ;  /* 0x000000220d226227 */ /* 0x001fca00078e00ff */
[----:B------:R-:W-:-:S07]  /*3990*/  @P6 SHF.R.U32.HI R13, RZ, R35, R34 ;  /* 0x00000023ff0d6219 */ /* 0x000fce0000011622 */
.L_x_1235:
[----:B------:R-:W-:Y:S05]  /*39a0*/  BSYNC B0 ;  /* 0x0000000000007941 */ /* 0x000fea0003800000 */
.L_x_1233:
[----:B------:R-:W-:-:S05]  /*39b0*/  IMAD R34, R13, R36, R54 ;  /* 0x000000240d227224 */ /* 0x000fca00078e0236 */
[----:B------:R-:W-:Y:S02]  /*39c0*/  VIADDMNMX R53, R34, R36, R53, PT ;  /* 0x0000002422357246 */ /* 0x000fe40003800135 */
[----:B------:R-:W-:-:S07]  /*39d0*/  VIMNMX R57, R57, R34, !PT ;  /* 0x0000002239397248 */ /* 0x000fce0007fe0100 */
.L_x_1232:
[C---:B------:R-:W-:Y:S01]  /*39e0*/  ISETP.GT.AND P1, PT, R57.reuse, 0x1, !P1 ;  /* 0x000000013900780c */ /* 0x040fe20004f24270 */
[----:B------:R-:W-:Y:S01]  /*39f0*/  UISETP.NE.AND UP0, UPT, UR61, URZ, UPT ;  /* 0x0000003f3d00728c */ /* 0x000fe2000bf05270 */
        /* <DEDUP_REMOVED lines=12> */
[----:B------:R-:W-:Y:S02]  /*3ac0*/  R2UR UR4, R19 ;  /* 0x00000000130472ca */ /* 0x000fe400000e0000 */
[C---:B------:R-:W-:Y:S02]  /*3ad0*/  ISETP.GT.AND P1, PT, R57.reuse, 0x10, !P1 ;  /* 0x000000103900780c */ /* 0x040fe40004f24270 */
[----:B------:R-:W-:Y:S02]  /*3ae0*/  ISETP.GT.AND P3, PT, R57, 0x50, !P3 ;  /* 0x000000503900780c */ /* 0x000fe40005f64270 */
[----:B------:R-:W-:Y:S02]  /*3af0*/  ISETP.LT.OR P1, PT, R53, 0x11, P1 ;  /* 0x000000113500780c */ /* 0x000fe40000f21670 */
[----:B------:R-:W-:-:S02]  /*3b00*/  ISETP.GT.AND P4, PT, R57, 0x51, !P4 ;  /* 0x000000513900780c */ /* 0x000fc40006784270 */
[----:B------:R-:W-:Y:S02]  /*3b10*/  FSEL R40, R15, -INF , !P1 ;  /* 0xff8000000f287808 */ /* 0x000fe40004800000 */
[----:B------:R-:W-:Y:S01]  /*3b20*/  ISETP.GT.AND P1, PT, R57, 0x11, !P2 ;  /* 0x000000113900780c */ /* 0x000fe20005724270 */
[----:B------:R-:W-:Y:S01]  /*3b30*/  UISETP.NE.AND UP1, UPT, UR4, URZ, UPT ;  /* 0x0000003f0400728c */ /* 0x000fe2000bf25270 */
[----:B------:R-:W-:Y:S02]  /*3b40*/  ISETP.NE.AND P2, PT, R48, RZ, PT ;  /* 0x000000ff3000720c */ /* 0x000fe40003f45270 */
[C---:B------:R-:W-:Y:S01]  /*3b50*/  ISETP.LT.OR P1, PT, R53.reuse, 0x12, P1 ;  /* 0x000000123500780c */ /* 0x040fe20000f21670 */
[----:B------:R-:W-:Y:S01]  /*3b60*/  ULDC UR4, c[0x0][0x988] ;  /* 0x0002620000047ab9 */ /* 0x000fe20000000800 */
[----:B------:R-:W-:Y:S01]  /*3b70*/  ISETP.LT.OR P3, PT, R53, 0x51, P3 ;  /* 0x000000513500780c */ /* 0x000fe20001f61670 */
[----:B------:R-:W-:Y:S01]  /*3b80*/  IMAD.U32 R11, RZ, RZ, UR4 ;  /* 0x00000004ff0b7e24 */ /* 0x000fe2000f8e00ff */
[----:B------:R-:W-:-:S02]  /*3b90*/  FSEL R42, R27, -INF , !P1 ;  /* 0xff8000001b2a7808 */ /* 0x000fc40004800000 */
[----:B------:R-:W-:Y:S02]  /*3ba0*/  ISETP.GT.AND P1, PT, R57, 0x18, !P6 ;  /* 0x000000183900780c */ /* 0x000fe40007724270 */
[----:B------:R-:W-:Y:S01]  /*3bb0*/  ISETP.NE.AND P6, PT, R44, RZ, PT ;  /* 0x000000ff2c00720c */ /* 0x000fe20003fc5270 */
[----:B------:R-:W-:Y:S01]  /*3bc0*/  @UP1 ULDC UR4, c[0x0][0x44c] ;  /* 0x0001130000041ab9 */ /* 0x000fe20000000800 */
[----:B------:R-:W-:Y:S01]  /*3bd0*/  ISETP.LT.OR P1, PT, R53, 0x19, P1 ;  /* 0x000000193500780c */ /* 0x000fe20000f21670 */
[----:B------:R-:W-:Y:S01]  /*3be0*/  @UP1 ULDC UR14, c[0x0][0x450] ;  /* 0x00011400000e1ab9 */ /* 0x000fe20000000800 */
[----:B------:R-:W-:Y:S02]  /*3bf0*/  ISETP.GT.AND P5, PT, R57, 0x58, !P5 ;  /* 0x000000583900780c */ /* 0x000fe40006fa4270 */
[----:B------:R-:W-:Y:S02]  /*3c00*/  FSEL R44, R31, -INF , !P1 ;  /* 0xff8000001f2c7808 */ /* 0x000fe40004800000 */
[----:B------:R-:W-:-:S02]  /*3c10*/  ISETP.NE.AND P1, PT, R73, RZ, PT ;  /* 0x000000ff4900720c */ /* 0x000fc40003f25270 */
[----:B------:R-:W-:Y:S02]  /*3c20*/  ISETP.LT.OR P4, PT, R53, 0x52, P4 ;  /* 0x000000523500780c */ /* 0x000fe40002781670 */
[----:B------:R-:W-:Y:S02]  /*3c30*/  ISETP.GT.AND P1, PT, R57, 0x19, !P1 ;  /* 0x000000193900780c */ /* 0x000fe40004f24270 */
[----:B------:R-:W-:Y:S02]  /*3c40*/  FSEL R8, R8, -INF , !P3 ;  /* 0xff80000008087808 */ /* 0x000fe40005800000 */
[C---:B------:R-:W-:Y:S02]  /*3c50*/  ISETP.LT.OR P1, PT, R53.reuse, 0x1a, P1 ;  /* 0x0000001a3500780c */ /* 0x040fe40000f21670 */
[----:B------:R-:W-:Y:S02]  /*3c60*/  ISETP.LT.OR P5, PT, R53, 0x59, P5 ;  /* 0x000000593500780c */ /* 0x000fe40002fa1670 */
[----:B------:R-:W-:-:S02]  /*3c70*/  FSEL R46, R33, -INF , !P1 ;  /* 0xff800000212e7808 */ /* 0x000fc40004800000 */
[----:B------:R-:W-:Y:S02]  /*3c80*/  ISETP.NE.AND P1, PT, R77, RZ, PT ;  /* 0x000000ff4d00720c */ /* 0x000fe40003f25270 */
[----:B------:R-:W-:Y:S02]  /*3c90*/  FSEL R6, R6, -INF , !P4 ;  /* 0xff80000006067808 */ /* 0x000fe40006000000 */
[----:B------:R-:W-:Y:S02]  /*3ca0*/  ISETP.GT.AND P1, PT, R57, 0x20, !P1 ;  /* 0x000000203900780c */ /* 0x000fe40004f24270 */
[----:B------:R-:W-:Y:S02]  /*3cb0*/  R2UR UR6, R22 ;  /* 0x00000000160672ca */ /* 0x000fe400000e0000 */
[----:B------:R-:W-:Y:S02]  /*3cc0*/  ISETP.LT.OR P1, PT, R53, 0x21, P1 ;  /* 0x000000213500780c */ /* 0x000fe40000f21670 */
[----:B------:R-:W-:-:S02]  /*3cd0*/  R2UR UR7, R74 ;  /* 0x000000004a0772ca */ /* 0x000fc400000e0000 */
[----:B------:R-:W-:Y:S02]  /*3ce0*/  FSEL R48, R37, -INF , !P1 ;  /* 0xff80000025307808 */ /* 0x000fe40004800000 */
[----:B------:R-:W-:-:S04]  /*3cf0*/  ISETP.NE.AND P1, PT, R79, RZ, PT ;  /* 0x000000ff4f00720c */ /* 0x000fc80003f25270 */
[----:B------:R-:W-:Y:S01]  /*3d00*/  ISETP.GT.AND P1, PT, R57, 0x21, !P1 ;  /* 0x000000213900780c */ /* 0x000fe20004f24270 */
[----:B------:R-:W-:-:S03]  /*3d10*/  UIMAD.WIDE.U32 UR4, UR6, UR4, URZ ;  /* 0x00000004060472a5 */ /* 0x000fc6000f8e003f */
[----:B------:R-:W-:Y:S01]  /*3d20*/  ISETP.LT.OR P1, PT, R53, 0x22, P1 ;  /* 0x000000223500780c */ /* 0x000fe20000f21670 */
[----:B------:R-:W-:-:S03]  /*3d30*/  @UP1 USHF.R.U32.HI UR6, URZ, UR14, UR5 ;  /* 0x0000000e3f061299 */ /* 0x000fc60008011605 */
[----:B------:R-:W-:Y:S01]  /*3d40*/  FSEL R50, R39, -INF , !P1 ;  /* 0xff80000027327808 */ /* 0x000fe20004800000 */
[----:B------:R-:W-:Y:S01]  /*3d50*/  UIADD3 UR4, UR7, UR6, URZ ;  /* 0x0000000607047290 */ /* 0x000fe2000fffe03f */
[----:B------:R-:W-:-:S03]  /*3d60*/  ISETP.NE.AND P1, PT, R81, RZ, PT ;  /* 0x000000ff5100720c */ /* 0x000fc60003f25270 */
[----:B------:R-:W-:Y:S01]  /*3d70*/  UIADD3 UR11, UR4, UR11, URZ ;  /* 0x0000000b040b7290 */ /* 0x000fe2000fffe03f */
[----:B------:R-:W-:-:S04]  /*3d80*/  ISETP.GT.AND P1, PT, R57, 0x28, !P1 ;  /* 0x000000283900780c */ /* 0x000fc80004f24270 */
[----:B------:R-:W-:-:S04]  /*3d90*/  ISETP.LT.OR P1, PT, R53, 0x29, P1 ;  /* 0x000000293500780c */ /* 0x000fc80000f21670 */
[----:B------:R-:W-:Y:S02]  /*3da0*/  FSEL R52, R41, -INF , !P1 ;  /* 0xff80000029347808 */ /* 0x000fe40004800000 */
[----:B------:R-:W-:-:S04]  /*3db0*/  ISETP.NE.AND P1, PT, R83, RZ, PT ;  /* 0x000000ff5300720c */ /* 0x000fc80003f25270 */
        /* <DEDUP_REMOVED lines=19> */
[----:B------:R-:W-:Y:S02]  /*3ef0*/  ISETP.GT.AND P1, PT, R57, 0x40, !P2 ;  /* 0x000000403900780c */ /* 0x000fe40005724270 */
[----:B------:R-:W-:Y:S02]  /*3f00*/  ISETP.NE.AND P2, PT, R96, RZ, PT ;  /* 0x000000ff6000720c */ /* 0x000fe40003f45270 */
[----:B------:R-:W-:Y:S02]  /*3f10*/  ISETP.LT.OR P1, PT, R53, 0x41, P1 ;  /* 0x000000413500780c */ /* 0x000fe40000f21670 */
[----:B------:R-:W-:Y:S02]  /*3f20*/  ISETP.GT.AND P2, PT, R57, 0x49, !P2 ;  /* 0x000000493900780c */ /* 0x000fe40005744270 */
[----:B------:R-:W-:-:S02]  /*3f30*/  FSEL R64, R55, -INF , !P1 ;  /* 0xff80000037407808 */ /* 0x000fc40004800000 */
[----:B------:R-:W-:Y:S02]  /*3f40*/  ISETP.GT.AND P1, PT, R57, RZ, !P6 ;  /* 0x000000ff3900720c */ /* 0x000fe40007724270 */
[----:B------:R-:W-:Y:S02]  /*3f50*/  ISETP.NE.AND P6, PT, R93, RZ, PT ;  /* 0x000000ff5d00720c */ /* 0x000fe40003fc5270 */
[C---:B------:R-:W-:Y:S02]  /*3f60*/  ISETP.LT.OR P1, PT, R53.reuse, 0x1, P1 ;  /* 0x000000013500780c */ /* 0x040fe40000f21670 */
[----:B------:R-:W-:Y:S02]  /*3f70*/  ISETP.LT.OR P2, PT, R53, 0x4a, P2 ;  /* 0x0000004a3500780c */ /* 0x000fe40001741670 */
[----:B------:R-:W-:Y:S02]  /*3f80*/  FSEL R27, R0, -INF , !P1 ;  /* 0xff800000001b7808 */ /* 0x000fe40004800000 */
[----:B------:R-:W-:-:S02]  /*3f90*/  FMNMX.FTZ R0, R156, R94, !PT ;  /* 0x0000005e9c007209 */ /* 0x000fc40007810000 */
[----:B------:R-:W-:Y:S02]  /*3fa0*/  FSEL R2, R2, -INF , !P2 ;  /* 0xff80000002027808 */ /* 0x000fe40005000000 */
[----:B------:R-:W-:-:S04]  /*3fb0*/  FMNMX.FTZ R9, R158, R0, !PT ;  /* 0x000000009e097209 */ /* 0x000fc80007810000 */
        /* <DEDUP_REMOVED lines=20> */
[----:B------:R-:W-:-:S05]  /*4100*/  FMNMX.FTZ R9, R30, R9, !PT ;  /* 0x000000091e097209 */ /* 0x000fca0007810000 */
[----:B------:R-:W0:Y:S02]  /*4110*/  SHFL.BFLY PT, R0, R9, 0x2, 0x1f ;  /* 0x0c401f0009007f89 */ /* 0x000e2400000e0000 */
[----:B0-----:R-:W-:Y:S02]  /*4120*/  FMNMX.FTZ R13, R9, R0, !PT ;  /* 0x00000000090d7209 */ /* 0x001fe40007810000 */
[----:B------:R-:W-:-:S03]  /*4130*/  FMNMX.FTZ R9, R27, R34, !PT ;  /* 0x000000221b097209 */ /* 0x000fc60007810000 */
[----:B------:R-:W0:Y:S01]  /*4140*/  SHFL.BFLY PT, R12, R13, 0x1, 0x1f ;  /* 0x0c201f000d0c7f89 */ /* 0x000e2200000e0000 */
        /* <DEDUP_REMOVED lines=10> */
[----:B------:R-:W-:Y:S01]  /*41f0*/  ISETP.GT.AND P1, PT, R57, 0x41, !P6 ;  /* 0x000000413900780c */ /* 0x000fe20007724270 */
[--C-:B------:R-:W-:Y:S01]  /*4200*/  FFMA.FTZ R33, R84, R11, -R31.reuse ;  /* 0x0000000b54217223 */ /* 0x100fe2000001081f */
[----:B------:R-:W-:Y:S01]  /*4210*/  FMNMX.FTZ R15, R48, R13, !PT ;  /* 0x0000000d300f7209 */ /* 0x000fe20007810000 */
[-CC-:B------:R-:W-:Y:S01]  /*4220*/  FFMA.FTZ R148, R82, R11.reuse, -R31.reuse ;  /* 0x0000000b52947223 */ /* 0x180fe2000001081f */
[----:B------:R-:W-:Y:S01]  /*4230*/  ISETP.LT.OR P1, PT, R53, 0x42, P1 ;  /* 0x000000423500780c */ /* 0x000fe20000f21670 */
[--C-:B------:R-:W-:Y:S01]  /*4240*/  FFMA.FTZ R156, R156, R11, -R31.reuse ;  /* 0x0000000b9c9c7223 */ /* 0x100fe2000001081f */
[----:B------:R-:W-:Y:S01]  /*4250*/  FMNMX.FTZ R15, R50, R15, !PT ;  /* 0x0000000f320f7209 */ /* 0x000fe20007810000 */
[-CC-:B------:R-:W-:Y:S01]  /*4260*/  FFMA.FTZ R158, R158, R11.reuse, -R31.reuse ;  /* 0x0000000b9e9e7223 */ /* 0x180fe2000001081f */
[----:B------:R-:W-:Y:S01]  /*4270*/  FSEL R0, R29, -INF , !P1 ;  /* 0xff8000001d007808 */ /* 0x000fe20004800000 */
[--C-:B------:R-:W-:Y:S01]  /*4280*/  FFMA.FTZ R29, R94, R11, -R31.reuse ;  /* 0x0000000b5e1d7223 */ /* 0x100fe2000001081f */
[----:B------:R-:W-:Y:S01]  /*4290*/  FMNMX.FTZ R15, R52, R15, !PT ;  /* 0x0000000f340f7209 */ /* 0x000fe20007810000 */
[----:B------:R-:W-:Y:S01]  /*42a0*/  MUFU.EX2 R156, R156 ;  /* 0x0000009c009c7308 */ /* 0x000fe20000000800 */
[----:B------:R-:W-:Y:S01]  /*42b0*/  ISETP.NE.AND P1, PT, R95, RZ, PT ;  /* 0x000000ff5f00720c */ /* 0x000fe20003f25270 */
[--C-:B------:R-:W-:Y:S01]  /*42c0*/  FFMA.FTZ R92, R92, R11, -R31.reuse ;  /* 0x0000000b5c5c7223 */ /* 0x100fe2000001081f */
[----:B------:R-:W-:Y:S01]  /*42d0*/  FMNMX.FTZ R15, R54, R15, !PT ;  /* 0x0000000f360f7209 */ /* 0x000fe20007810000 */
[-CC-:B------:R-:W-:Y:S01]  /*42e0*/  FFMA.FTZ R152, R90, R11.reuse, -R31.reuse ;  /* 0x0000000b5a987223 */ /* 0x180fe2000001081f */
[----:B------:R-:W-:Y:S01]  /*42f0*/  ISETP.GT.AND P1, PT, R57, 0x48, !P1 ;  /* 0x000000483900780c */ /* 0x000fe20004f24270 */
[-CC-:B------:R-:W-:Y:S01]  /*4300*/  FFMA.FTZ R41, R14, R11.reuse, -R31.reuse ;  /* 0x0000000b0e297223 */ /* 0x180fe2000001081f */
[----:B------:R-:W-:Y:S01]  /*4310*/  ISETP.NE.AND P6, PT, R61, RZ, PT ;  /* 0x000000ff3d00720c */ /* 0x000fe20003fc5270 */
[----:B------:R0:W1:Y:S01]  /*4320*/  MUFU.EX2 R9, R29 ;  /* 0x0000001d00097308 */ /* 0x0000620000000800 */
[----:B------:R-:W-:Y:S01]  /*4330*/  ISETP.LT.OR P1, PT, R53, 0x49, P1 ;  /* 0x000000493500780c */ /* 0x000fe20000f21670 */
[-CC-:B------:R-:W-:Y:S01]  /*4340*/  FFMA.FTZ R88, R88, R11.reuse, -R31.reuse ;  /* 0x0000000b58587223 */ /* 0x180fe2000001081f */
[----:B------:R-:W-:Y:S01]  /*4350*/  ISETP.GT.AND P6, PT, R57, 0x59, !P6 ;  /* 0x000000593900780c */ /* 0x000fe200077c4270 */
[-CC-:B------:R-:W-:Y:S01]  /*4360*/  FFMA.FTZ R154, R86, R11.reuse, -R31.reuse ;  /* 0x0000000b569a7223 */ /* 0x180fe2000001081f */
[----:B------:R-:W-:Y:S01]  /*4370*/  FSEL R84, R3, -INF , !P1 ;  /* 0xff80000003547808 */ /* 0x000fe20004800000 */
[--C-:B------:R-:W-:Y:S01]  /*4380*/  FFMA.FTZ R26, R26, R11, -R31.reuse ;  /* 0x0000000b1a1a7223 */ /* 0x100fe2000001081f */
[----:B------:R-:W-:Y:S01]  /*4390*/  ISETP.LT.OR P6, PT, R53, 0x5a, P6 ;  /* 0x0000005a3500780c */ /* 0x000fe200037c1670 */
[----:B------:R2:W-:Y:S01]  /*43a0*/  MUFU.EX2 R3, R33 ;  /* 0x0000002100037308 */ /* 0x0005e20000000800 */
[----:B0-----:R-:W-:Y:S01]  /*43b0*/  FMNMX.FTZ R29, R56, R15, !PT ;  /* 0x0000000f381d7209 */ /* 0x001fe20007810000 */
[-CC-:B------:R-:W-:Y:S01]  /*43c0*/  FFMA.FTZ R78, R78, R11.reuse, -R31.reuse ;  /* 0x0000000b4e4e7223 */ /* 0x180fe2000001081f */
[----:B------:R-:W-:Y:S01]  /*43d0*/  FSEL R82, R21, -INF , !P6 ;  /* 0xff80000015527808 */ /* 0x000fe20007000000 */
[--C-:B------:R-:W-:Y:S01]  /*43e0*/  FFMA.FTZ R21, R76, R11, -R31.reuse ;  /* 0x0000000b4c157223 */ /* 0x100fe2000001081f */
[----:B------:R-:W-:Y:S01]  /*43f0*/  FMNMX.FTZ R29, R58, R29, !PT ;  /* 0x0000001d3a1d7209 */ /* 0x000fe20007810000 */
[-CC-:B------:R-:W-:Y:S01]  /*4400*/  FFMA.FTZ R72, R72, R11.reuse, -R31.reuse ;  /* 0x0000000b48487223 */ /* 0x180fe2000001081f */
[--C-:B------:R-:W-:Y:S01]  /*4410*/  FFMA.FTZ R70, R70, R11, -R31.reuse ;  /* 0x0000000b46467223 */ /* 0x100fe2000001081f */
[----:B------:R-:W0:Y:S01]  /*4420*/  MUFU.EX2 R158, R158 ;  /* 0x0000009e009e7308 */ /* 0x000e220000000800 */
[----:B------:R-:W-:Y:S01]  /*4430*/  FMNMX.FTZ R29, R60, R29, !PT ;  /* 0x0000001d3c1d7209 */ /* 0x000fe20007810000 */
[-CC-:B--2---:R-:W-:Y:S01]  /*4440*/  FFMA.FTZ R33, R80, R11.reuse, -R31.reuse ;  /* 0x0000000b50217223 */ /* 0x184fe2000001081f */
[----:B------:R-:W-:Y:S01]  /*4450*/  FSEL R80, R25, -INF , !P5 ;  /* 0xff80000019507808 */ /* 0x000fe20006800000 */
        /* <DEDUP_REMOVED lines=11> */
[----:B------:R-:W-:Y:S01]  /*4510*/  FFMA.FTZ R30, R30, R11, -R31 ;  /* 0x0000000b1e1e7223 */ /* 0x000fe2000001081f */
[----:B------:R-:W2:Y:S01]  /*4520*/  MUFU.EX2 R13, R92 ;  /* 0x0000005c000d7308 */ /* 0x000ea20000000800 */
[----:B------:R-:W-:Y:S01]  /*4530*/  FMNMX.FTZ R29, R84, R29, !PT ;  /* 0x0000001d541d7209 */ /* 0x000fe20007810000 */
[----:B-1----:R-:W-:Y:S01]  /*4540*/  FADD.FTZ R43, R156, R9 ;  /* 0x000000099c2b7221 */ /* 0x002fe20000010000 */
[----:B------:R-:W-:-:S02]  /*4550*/  F2FP.F16.F32.PACK_AB R156, R9, R156 ;  /* 0x0000009c099c723e */ /* 0x000fc400000000ff */
[----:B------:R-:W-:-:S03]  /*4560*/  FMNMX.FTZ R29, R2, R29, !PT ;  /* 0x0000001d021d7209 */ /* 0x000fc60007810000 */
[----:B------:R-:W1:Y:S01]  /*4570*/  MUFU.EX2 R152, R152 ;  /* 0x0000009800987308 */ /* 0x000e620000000800 */
[----:B------:R-:W-:-:S04]  /*4580*/  FMNMX.FTZ R29, R8, R29, !PT ;  /* 0x0000001d081d7209 */ /* 0x000fc80007810000 */
[----:B------:R-:W-:-:S03]  /*4590*/  FMNMX.FTZ R29, R6, R29, !PT ;  /* 0x0000001d061d7209 */ /* 0x000fc60007810000 */
[----:B------:R-:W3:Y:S01]  /*45a0*/  MUFU.EX2 R15, R88 ;  /* 0x00000058000f7308 */ /* 0x000ee20000000800 */
[----:B------:R-:W-:-:S04]  /*45b0*/  FMNMX.FTZ R29, R80, R29, !PT ;  /* 0x0000001d501d7209 */ /* 0x000fc80007810000 */
[----:B------:R-:W-:-:S03]  /*45c0*/  FMNMX.FTZ R29, R82, R29, !PT ;  /* 0x0000001d521d7209 */ /* 0x000fc60007810000 */
[----:B------:R-:W4:Y:S02]  /*45d0*/  MUFU.EX2 R154, R154 ;  /* 0x0000009a009a7308 */ /* 0x000f240000000800 */
[----:B------:R-:W5:Y:S06]  /*45e0*/  SHFL.BFLY PT, R76, R29, 0x2, 0x1f ;  /* 0x0c401f001d4c7f89 */ /* 0x000f6c00000e0000 */
[----:B------:R0:W-:Y:S08]  /*45f0*/  MUFU.EX2 R39, R26 ;  /* 0x0000001a00277308 */ /* 0x0001f00000000800 */
[----:B------:R-:W4:Y:S01]  /*4600*/  MUFU.EX2 R148, R148 ;  /* 0x0000009400947308 */ /* 0x000f220000000800 */
[----:B0-----:R-:W-:Y:S01]  /*4610*/  FADD.FTZ R26, R158, R43 ;  /* 0x0000002b9e1a7221 */ /* 0x001fe20000010000 */
[----:B--2---:R-:W-:-:S03]  /*4620*/  F2FP.F16.F32.PACK_AB R158, R13, R158 ;  /* 0x0000009e0d9e723e */ /* 0x004fc600000000ff */
[----:B------:R-:W-:-:S03]  /*4630*/  FADD.FTZ R43, R13, R26 ;  /* 0x0000001a0d2b7221 */ /* 0x000fc60000010000 */
[----:B------:R-:W0:Y:S01]  /*4640*/  MUFU.EX2 R33, R33 ;  /* 0x0000002100217308 */ /* 0x000e220000000800 */
[----:B-1----:R-:W-:Y:S01]  /*4650*/  FADD.FTZ R26, R152, R43 ;  /* 0x0000002b981a7221 */ /* 0x002fe20000010000 */
[----:B-----5:R-:W-:Y:S02]  /*4660*/  FMNMX.FTZ R76, R29, R76, !PT ;  /* 0x0000004c1d4c7209 */ /* 0x020fe40007810000 */
[C---:B---3--:R-:W-:Y:S01]  /*4670*/  F2FP.F16.F32.PACK_AB R152, R15.reuse, R152 ;  /* 0x000000980f98723e */ /* 0x048fe200000000ff */
[----:B------:R-:W-:Y:S02]  /*4680*/  FADD.FTZ R43, R15, R26 ;  /* 0x0000001a0f2b7221 */ /* 0x000fe40000010000 */
[----:B------:R-:W1:Y:S01]  /*4690*/  SHFL.BFLY PT, R21, R76, 0x1, 0x1f ;  /* 0x0c201f004c157f89 */ /* 0x000e6200000e0000 */
[----:B------:R-:W2:Y:S01]  /*46a0*/  MUFU.EX2 R78, R78 ;  /* 0x0000004e004e7308 */ /* 0x000ea20000000800 */
[----:B----4-:R-:W-:Y:S01]  /*46b0*/  FADD.FTZ R26, R154, R43 ;  /* 0x0000002b9a1a7221 */ /* 0x010fe20000010000 */
[----:B------:R-:W-:-:S03]  /*46c0*/  F2FP.F16.F32.PACK_AB R154, R3, R154 ;  /* 0x0000009a039a723e */ /* 0x000fc600000000ff */
[----:B------:R-:W-:-:S03]  /*46d0*/  FADD.FTZ R43, R3, R26 ;  /* 0x0000001a032b7221 */ /* 0x000fc60000010000 */
[----:B------:R-:W-:Y:S01]  /*46e0*/  MUFU.EX2 R72, R72 ;  /* 0x0000004800487308 */ /* 0x000fe20000000800 */
[----:B------:R-:W-:Y:S01]  /*46f0*/  FADD.FTZ R26, R148, R43 ;  /* 0x0000002b941a7221 */ /* 0x000fe20000010000 */
[----:B0-----:R-:W-:-:S03]  /*4700*/  F2FP.F16.F32.PACK_AB R148, R33, R148 ;  /* 0x000000942194723e */ /* 0x001fc600000000ff */
[----:B------:R-:W-:-:S03]  /*4710*/  FADD.FTZ R45, R33, R26 ;  /* 0x0000001a212d7221 */ /* 0x000fc60000010000 */
[----:B------:R-:W0:Y:S01]  /*4720*/  MUFU.EX2 R35, R70 ;  /* 0x0000004600237308 */ /* 0x000e220000000800 */
[----:B--2---:R-:W-:Y:S02]  /*4730*/  F2FP.F16.F32.PACK_AB R150, R25, R78 ;  /* 0x0000004e1996723e */ /* 0x004fe400000000ff */
[----:B-1----:R-:W-:-:S05]  /*4740*/  FMNMX.FTZ R14, R76, R21, !PT ;  /* 0x000000154c0e7209 */ /* 0x002fca0007810000 */
[----:B------:R-:W-:Y:S01]  /*4750*/  MUFU.EX2 R68, R68 ;  /* 0x0000004400447308 */ /* 0x000fe20000000800 */
[C---:B------:R-:W-:Y:S01]  /*4760*/  FSETP.NEU.FTZ.AND P1, PT, R14.reuse, -INF , PT ;  /* 0xff8000000e00780b */ /* 0x040fe20003f3d000 */
[----:B------:R-:W-:-:S06]  /*4770*/  FMUL.FTZ R21, R14, R11 ;  /* 0x0000000b0e157220 */ /* 0x000fcc0000410000 */
[----:B------:R1:W-:Y:S01]  /*4780*/  MUFU.EX2 R29, R28 ;  /* 0x0000001c001d7308 */ /* 0x0003e20000000800 */
[----:B------:R-:W-:Y:S02]  /*4790*/  FSEL R31, R21, RZ, P1 ;  /* 0x000000ff151f7208 */ /* 0x000fe40000800000 */
[----:B------:R-:W-:Y:S02]  /*47a0*/  PLOP3.LUT P1, PT, PT, PT, UP0, 0x40, 0x0 ;  /* 0x000000000000781c */ /* 0x000fe40003f2e808 */
[----:B0-----:R-:W-:Y:S01]  /*47b0*/  F2FP.F16.F32.PACK_AB R144, R35, R72 ;  /* 0x000000482390723e */ /* 0x001fe200000000ff */
        /* <DEDUP_REMOVED lines=18> */
[-C--:B------:R-:W-:Y:S01]  /*48e0*/  FFMA.FTZ R62, R62, R11.reuse, -R31 ;  /* 0x0000000b3e3e7223 */ /* 0x080fe2000001081f */
[----:B-1----:R-:W-:Y:S01]  /*48f0*/  FADD.FTZ R28, R78, R45 ;  /* 0x0000002d4e1c7221 */ /* 0x002fe20000010000 */
[-CC-:B------:R-:W-:Y:S01]  /*4900*/  FFMA.FTZ R64, R64, R11.reuse, -R31.reuse ;  /* 0x0000000b40407223 */ /* 0x180fe2000001081f */
[-CC-:B------:R-:W-:Y:S01]  /*4910*/  FFMA.FTZ R84, R84, R11.reuse, -R31.reuse ;  /* 0x0000000b54547223 */ /* 0x180fe2000001081f */
[----:B------:R-:W1:Y:S01]  /*4920*/  MUFU.EX2 R36, R36 ;  /* 0x0000002400247308 */ /* 0x000e620000000800 */
[----:B------:R-:W-:Y:S01]  /*4930*/  FADD.FTZ R45, R25, R28 ;  /* 0x0000001c192d7221 */ /* 0x000fe20000010000 */
[-CC-:B------:R-:W-:Y:S01]  /*4940*/  FFMA.FTZ R2, R2, R11.reuse, -R31.reuse ;  /* 0x0000000b02027223 */ /* 0x180fe2000001081f */
[-CC-:B------:R-:W-:Y:S01]  /*4950*/  FFMA.FTZ R8, R8, R11.reuse, -R31.reuse ;  /* 0x0000000b08087223 */ /* 0x180fe2000001081f */
[----:B------:R-:W-:Y:S01]  /*4960*/  FFMA.FTZ R80, R80, R11, -R31 ;  /* 0x0000000b50507223 */ /* 0x000fe2000001081f */
[----:B------:R-:W-:-:S03]  /*4970*/  FADD.FTZ R28, R72, R45 ;  /* 0x0000002d481c7221 */ /* 0x000fc60000010000 */
[----:B------:R-:W2:Y:S01]  /*4980*/  MUFU.EX2 R159, R38 ;  /* 0x00000026009f7308 */ /* 0x000ea20000000800 */
[----:B0-----:R-:W-:Y:S01]  /*4990*/  FADD.FTZ R43, R27, R34 ;  /* 0x000000221b2b7221 */ /* 0x001fe20000010000 */
[----:B------:R-:W-:Y:S01]  /*49a0*/  FADD.FTZ R45, R35, R28 ;  /* 0x0000001c232d7221 */ /* 0x000fe20000010000 */
[----:B------:R-:W-:-:S03]  /*49b0*/  F2FP.F16.F32.PACK_AB R157, R34, R27 ;  /* 0x0000001b229d723e */ /* 0x000fc600000000ff */
[----:B------:R-:W-:Y:S02]  /*49c0*/  FADD.FTZ R28, R68, R45 ;  /* 0x0000002d441c7221 */ /* 0x000fe40000010000 */
[----:B------:R-:W0:Y:S01]  /*49d0*/  MUFU.EX2 R40, R40 ;  /* 0x0000002800287308 */ /* 0x000e220000000800 */
[----:B-1----:R-:W-:-:S07]  /*49e0*/  FADD.FTZ R26, R36, R43 ;  /* 0x0000002b241a7221 */ /* 0x002fce0000010000 */
[----:B------:R-:W1:Y:S01]  /*49f0*/  MUFU.EX2 R153, R42 ;  /* 0x0000002a00997308 */ /* 0x000e620000000800 */
[C---:B--2---:R-:W-:Y:S01]  /*4a00*/  FADD.FTZ R43, R159.reuse, R26 ;  /* 0x0000001a9f2b7221 */ /* 0x044fe20000010000 */
[----:B------:R-:W-:-:S06]  /*4a10*/  F2FP.F16.F32.PACK_AB R159, R159, R36 ;  /* 0x000000249f9f723e */ /* 0x000fcc00000000ff */
[----:B------:R-:W2:Y:S01]  /*4a20*/  MUFU.EX2 R44, R44 ;  /* 0x0000002c002c7308 */ /* 0x000ea20000000800 */
[----:B0-----:R-:W-:-:S07]  /*4a30*/  FADD.FTZ R26, R40, R43 ;  /* 0x0000002b281a7221 */ /* 0x001fce0000010000 */
[----:B------:R-:W0:Y:S01]  /*4a40*/  MUFU.EX2 R155, R46 ;  /* 0x0000002e009b7308 */ /* 0x000e220000000800 */
[C---:B-1----:R-:W-:Y:S01]  /*4a50*/  FADD.FTZ R43, R153.reuse, R26 ;  /* 0x0000001a992b7221 */ /* 0x042fe20000010000 */
[-CC-:B------:R-:W-:Y:S01]  /*4a60*/  FFMA.FTZ R26, R6, R11.reuse, -R31.reuse ;  /* 0x0000000b061a7223 */ /* 0x180fe2000001081f */
[----:B------:R-:W-:Y:S01]  /*4a70*/  FFMA.FTZ R31, R82, R11, -R31 ;  /* 0x0000000b521f7223 */ /* 0x000fe2000001081f */
[----:B------:R-:W-:-:S04]  /*4a80*/  F2FP.F16.F32.PACK_AB R153, R153, R40 ;  /* 0x000000289999723e */ /* 0x000fc800000000ff */
[----:B------:R-:W1:Y:S01]  /*4a90*/  MUFU.EX2 R48, R48 ;  /* 0x0000003000307308 */ /* 0x000e620000000800 */
[----:B--2---:R-:W-:-:S07]  /*4aa0*/  FADD.FTZ R6, R44, R43 ;  /* 0x0000002b2c067221 */ /* 0x004fce0000010000 */
[----:B------:R-:W2:Y:S01]  /*4ab0*/  MUFU.EX2 R149, R50 ;  /* 0x0000003200957308 */ /* 0x000ea20000000800 */
[C---:B0-----:R-:W-:Y:S01]  /*4ac0*/  FADD.FTZ R43, R155.reuse, R6 ;  /* 0x000000069b2b7221 */ /* 0x041fe20000010000 */
[----:B------:R-:W-:-:S06]  /*4ad0*/  F2FP.F16.F32.PACK_AB R155, R155, R44 ;  /* 0x0000002c9b9b723e */ /* 0x000fcc00000000ff */
[----:B------:R-:W0:Y:S01]  /*4ae0*/  MUFU.EX2 R52, R52 ;  /* 0x0000003400347308 */ /* 0x000e220000000800 */
[----:B-1----:R-:W-:-:S07]  /*4af0*/  FADD.FTZ R6, R48, R43 ;  /* 0x0000002b30067221 */ /* 0x002fce0000010000 */
[----:B------:R-:W1:Y:S01]  /*4b00*/  MUFU.EX2 R151, R54 ;  /* 0x0000003600977308 */ /* 0x000e620000000800 */
[C---:B--2---:R-:W-:Y:S01]  /*4b10*/  FADD.FTZ R9, R149.reuse, R6 ;  /* 0x0000000695097221 */ /* 0x044fe20000010000 */
[----:B------:R-:W-:-:S06]  /*4b20*/  F2FP.F16.F32.PACK_AB R149, R149, R48 ;  /* 0x000000309595723e */ /* 0x000fcc00000000ff */
[----:B------:R-:W2:Y:S08]  /*4b30*/  MUFU.EX2 R56, R56 ;  /* 0x0000003800387308 */ /* 0x000eb00000000800 */
[----:B------:R-:W3:Y:S08]  /*4b40*/  MUFU.EX2 R145, R58 ;  /* 0x0000003a00917308 */ /* 0x000ef00000000800 */
[----:B------:R-:W4:Y:S08]  /*4b50*/  MUFU.EX2 R60, R60 ;  /* 0x0000003c003c7308 */ /* 0x000f300000000800 */
[----:B------:R0:W-:Y:S08]  /*4b60*/  MUFU.EX2 R141, R0 ;  /* 0x00000000008d7308 */ /* 0x0001f00000000800 */
[----:B------:R-:W5:Y:S01]  /*4b70*/  MUFU.EX2 R37, R66 ;  /* 0x0000004200257308 */ /* 0x000f620000000800 */
[----:B0-----:R-:W-:-:S04]  /*4b80*/  FADD.FTZ R0, R52, R9 ;  /* 0x0000000934007221 */ /* 0x001fc80000010000 */
[C---:B-1----:R-:W-:Y:S01]  /*4b90*/  FADD.FTZ R3, R151.reuse, R0 ;  /* 0x0000000097037221 */ /* 0x042fe20000010000 */
[----:B------:R-:W-:Y:S02]  /*4ba0*/  F2FP.F16.F32.PACK_AB R151, R151, R52 ;  /* 0x000000349797723e */ /* 0x000fe400000000ff */
[----:B------:R-:W0:Y:S01]  /*4bb0*/  MUFU.EX2 R147, R62 ;  /* 0x0000003e00937308 */ /* 0x000e220000000800 */
[----:B--2---:R-:W-:-:S04]  /*4bc0*/  FADD.FTZ R0, R56, R3 ;  /* 0x0000000338007221 */ /* 0x004fc80000010000 */
[C---:B---3--:R-:W-:Y:S01]  /*4bd0*/  FADD.FTZ R3, R145.reuse, R0 ;  /* 0x0000000091037221 */ /* 0x048fe20000010000 */
[----:B------:R-:W-:Y:S02]  /*4be0*/  F2FP.F16.F32.PACK_AB R145, R145, R56 ;  /* 0x000000389191723e */ /* 0x000fe400000000ff */
[----:B------:R-:W1:Y:S01]  /*4bf0*/  MUFU.EX2 R32, R32 ;  /* 0x0000002000207308 */ /* 0x000e620000000800 */
[----:B----4-:R-:W-:Y:S01]  /*4c00*/  FADD.FTZ R0, R60, R3 ;  /* 0x000000033c007221 */ /* 0x010fe20000010000 */
[C---:B-----5:R-:W-:Y:S01]  /*4c10*/  FADD.FTZ R45, R37.reuse, R28 ;  /* 0x0000001c252d7221 */ /* 0x060fe20000010000 */
[----:B------:R-:W-:-:S05]  /*4c20*/  F2FP.F16.F32.PACK_AB R146, R37, R68 ;  /* 0x000000442592723e */ /* 0x000fca00000000ff */
[----:B------:R-:W2:Y:S01]  /*4c30*/  MUFU.EX2 R64, R64 ;  /* 0x0000004000407308 */ /* 0x000ea20000000800 */
[C---:B0-----:R-:W-:Y:S01]  /*4c40*/  FADD.FTZ R3, R147.reuse, R0 ;  /* 0x0000000093037221 */ /* 0x041fe20000010000 */
[----:B------:R-:W-:-:S06]  /*4c50*/  F2FP.F16.F32.PACK_AB R147, R147, R60 ;  /* 0x0000003c9393723e */ /* 0x000fcc00000000ff */
[----:B------:R-:W0:Y:S01]  /*4c60*/  MUFU.EX2 R20, R20 ;  /* 0x0000001400147308 */ /* 0x000e220000000800 */
[----:B-1----:R-:W-:Y:S01]  /*4c70*/  FADD.FTZ R28, R32, R45 ;  /* 0x0000002d201c7221 */ /* 0x002fe20000010000 */
[----:B------:R-:W-:-:S03]  /*4c80*/  F2FP.F16.F32.PACK_AB R140, R29, R32 ;  /* 0x000000201d8c723e */ /* 0x000fc600000000ff */
[----:B------:R-:W-:-:S03]  /*4c90*/  FADD.FTZ R13, R29, R28 ;  /* 0x0000001c1d0d7221 */ /* 0x000fc60000010000 */
[----:B------:R-:W1:Y:S01]  /*4ca0*/  MUFU.EX2 R84, R84 ;  /* 0x0000005400547308 */ /* 0x000e620000000800 */
[----:B--2---:R-:W-:-:S04]  /*4cb0*/  FADD.FTZ R0, R64, R3 ;  /* 0x0000000340007221 */ /* 0x004fc80000010000 */
[C---:B------:R-:W-:Y:S01]  /*4cc0*/  FADD.FTZ R3, R141.reuse, R0 ;  /* 0x000000008d037221 */ /* 0x040fe20000010000 */
[----:B------:R-:W-:Y:S02]  /*4cd0*/  F2FP.F16.F32.PACK_AB R141, R141, R64 ;  /* 0x000000408d8d723e */ /* 0x000fe400000000ff */
[----:B------:R-:W2:Y:S01]  /*4ce0*/  MUFU.EX2 R143, R2 ;  /* 0x00000002008f7308 */ /* 0x000ea20000000800 */
[----:B0-----:R-:W-:Y:S01]  /*4cf0*/  FADD.FTZ R6, R20, R13 ;  /* 0x0000000d14067221 */ /* 0x001fe20000010000 */
[----:B------:R-:W-:-:S03]  /*4d00*/  F2FP.F16.F32.PACK_AB R142, R39, R20 ;  /* 0x00000014278e723e */ /* 0x000fc600000000ff */
[----:B------:R-:W-:-:S03]  /*4d10*/  FADD.FTZ R6, R39, R6 ;  /* 0x0000000627067221 */ /* 0x000fc60000010000 */
        /* <DEDUP_REMOVED lines=8> */
[----:B-1----:R-:W-:-:S07]  /*4da0*/  FADD.FTZ R0, R8, R3 ;  /* 0x0000000308007221 */ /* 0x002fce0000010000 */
[----:B------:R-:W1:Y:S01]  /*4db0*/  MUFU.EX2 R10, R10 ;  /* 0x0000000a000a7308 */ /* 0x000e620000000800 */
[C---:B--2---:R-:W-:Y:S01]  /*4dc0*/  FADD.FTZ R9, R24.reuse, R9 ;  /* 0x0000000918097221 */ /* 0x044fe20000010000 */
[----:B------:R-:W-:-:S06]  /*4dd0*/  F2FP.F16.F32.PACK_AB R136, R24, R41 ;  /* 0x000000291888723e */ /* 0x000fcc00000000ff */
[----:B------:R-:W2:Y:S01]  /*4de0*/  MUFU.EX2 R80, R80 ;  /* 0x0000005000507308 */ /* 0x000ea20000000800 */
[C---:B0-----:R-:W-:Y:S01]  /*4df0*/  FADD.FTZ R3, R137.reuse, R0 ;  /* 0x0000000089037221 */ /* 0x041fe20000010000 */
[----:B------:R-:W-:-:S06]  /*4e00*/  F2FP.F16.F32.PACK_AB R137, R137, R8 ;  /* 0x000000088989723e */ /* 0x000fcc00000000ff */
[----:B------:R-:W0:Y:S01]  /*4e10*/  MUFU.EX2 R21, R30 ;  /* 0x0000001e00157308 */ /* 0x000e220000000800 */
[----:B-1----:R-:W-:-:S07]  /*4e20*/  FADD.FTZ R6, R10, R9 ;  /* 0x000000090a067221 */ /* 0x002fce0000010000 */
[----:B------:R-:W1:Y:S01]  /*4e30*/  MUFU.EX2 R31, R31 ;  /* 0x0000001f001f7308 */ /* 0x000e620000000800 */
[----:B--2---:R-:W-:Y:S01]  /*4e40*/  FADD.FTZ R0, R80, R3 ;  /* 0x0000000350007221 */ /* 0x004fe20000010000 */
[C---:B0-----:R-:W-:Y:S01]  /*4e50*/  F2FP.F16.F32.PACK_AB R138, R21.reuse, R10 ;  /* 0x0000000a158a723e */ /* 0x041fe200000000ff */
[----:B------:R-:W-:Y:S01]  /*4e60*/  FADD.FTZ R6, R21, R6 ;  /* 0x0000000615067221 */ /* 0x000fe20000010000 */
[----:B------:R-:W-:Y:S02]  /*4e70*/  VIADD R10, R75, 0xfffffffe ;  /* 0xfffffffe4b0a7836 */ /* 0x000fe40000000000 */
[C---:B-1----:R-:W-:Y:S01]  /*4e80*/  FADD.FTZ R3, R31.reuse, R0 ;  /* 0x000000001f037221 */ /* 0x042fe20000010000 */
[----:B------:R-:W-:Y:S01]  /*4e90*/  F2FP.F16.F32.PACK_AB R139, R31, R80 ;  /* 0x000000501f8b723e */ /* 0x000fe200000000ff */
[----:B------:R-:W-:Y:S06]  /*4ea0*/  @P1 BRA `(.L_x_1236) ;  /* 0x00000000004c1947 */ /* 0x000fec0003800000 */
[----:B------:R-:W-:Y:S01]  /*4eb0*/  ISETP.LT.AND P1, PT, RZ, UR4, PT ;  /* 0x00000004ff007c0c */ /* 0x000fe2000bf21270 */
[----:B------:R-:W-:-:S12]  /*4ec0*/  UIADD3 UR14, UR4, -0x1, URZ ;  /* 0xffffffff040e7890 */ /* 0x000fd8000fffe03f */
[----:B------:R-:W-:Y:S05]  /*4ed0*/  @P1 BRA `(.L_x_1237) ;  /* 0x0000000000201947 */ /* 0x000fea0003800000 */
[----:B------:R-:W-:Y:S01]  /*4ee0*/  ULDC UR15, c[0x0][0x9e4] ;  /* 0x00027900000f7ab9 */ /* 0x000fe20000000800 */
[----:B------:R-:W-:Y:S02]  /*4ef0*/  UIADD3 UR14, -UR4, URZ, URZ ;  /* 0x0000003f040e7290 */ /* 0x000fe4000fffe13f */
[----:B------:R-:W-:-:S11]  /*4f00*/  UISETP.NE.AND UP0, UPT, UR15, 0x1, UPT ;  /* 0x000000010f00788c */ /* 0x000fd6000bf05270 */
[----:B------:R-:W-:Y:S02]  /*4f10*/  @UP0 ULDC.64 UR4, c[0x0][0x9e8] ;  /* 0x00027a0000040ab9 */ /* 0x000fe40000000a00 */
[----:B------:R-:W-:-:S04]  /*4f20*/  UIMAD.WIDE.U32 UR6, UR14, UR4, URZ ;  /* 0x000000040e0672a5 */ /* 0x000fc8000f8e003f */
[----:B------:R-:W-:-:S04]  /*4f30*/  @UP0 USHF.R.U32.HI UR14, URZ, UR5, UR7 ;  /* 0x000000053f0e0299 */ /* 0x000fc80008011607 */
[----:B------:R-:W-:Y:S01]  /*4f40*/  ULOP3.LUT UR14, URZ, UR14, URZ, 0x33, !UPT ;  /* 0x0000000e3f0e7292 */ /* 0x000fe2000f8e333f */
[----:B------:R-:W-:Y:S11]  /*4f50*/  BRA `(.L_x_1238) ;  /* 0x0000000000147947 */ /* 0x000ff60003800000 */
.L_x_1237:
[----:B------:R-:W-:Y:S02]  /*4f60*/  ULDC UR15, c[0x0][0x9e4] ;  /* 0x00027900000f7ab9 */ /* 0x000fe40000000800 */
[----:B------:R-:W-:-:S11]  /*4f70*/  UISETP.NE.AND UP0, UPT, UR15, 0x1, UPT ;  /* 0x000000010f00788c */ /* 0x000fd6000bf05270 */
[----:B------:R-:W-:Y:S02]  /*4f80*/  @UP0 ULDC.64 UR4, c[0x0][0x9e8] ;  /* 0x00027a0000040ab9 */ /* 0x000fe40000000a00 */
[----:B------:R-:W-:-:S04]  /*4f90*/  UIMAD.WIDE.U32 UR6, UR14, UR4, URZ ;  /* 0x000000040e0672a5 */ /* 0x000fc8000f8e003f */
[----:B------:R-:W-:-:S12]  /*4fa0*/  @UP0 USHF.R.U32.HI UR14, URZ, UR5, UR7 ;  /* 0x000000053f0e0299 */ /* 0x000fd80008011607 */
.L_x_1238:
[----:B------:R-:W-:-:S04]  /*4fb0*/  UIMAD UR14, UR14, UR15, UR15 ;  /* 0x0000000f0e0e72a4 */ /* 0x000fc8000f8e020f */
[----:B------:R-:W-:-:S04]  /*4fc0*/  UISETP.LT.AND UP0, UPT, UR11, UR14, UPT ;  /* 0x0000000e0b00728c */ /* 0x000fc8000bf01270 */
[----:B------:R-:W-:-:S12]  /*4fd0*/  USEL UR11, UR11, UR14, UP0 ;  /* 0x0000000e0b0b7287 */ /* 0x000fd80008000000 */
.L_x_1236:
[----:B------:R-:W-:Y:S01]  /*4fe0*/  R2UR UR6, R161 ;  /* 0x00000000a10672ca */ /* 0x000fe200000e0000 */
[----:B------:R-:W-:Y:S01]  /*4ff0*/  UIMAD.WIDE UR4, UR11, 0x2aaaaaab, URZ ;  /* 0x2aaaaaab0b0478a5 */ /* 0x000fe2000f8e023f */
[----:B------:R-:W-:Y:S01]  /*5000*/  IMAD.MOV.U32 R2, RZ, RZ, 0x3f800000 ;  /* 0x3f800000ff027424 */ /* 0x000fe200078e00ff */
[----:B------:R-:W-:Y:S01]  /*5010*/  CS2R R86, SRZ ;  /* 0x0000000000567805 */ /* 0x000fe2000001ff00 */
[----:B------:R-:W-:Y:S01]  /*5020*/  IMAD.MOV.U32 R0, RZ, RZ, 0x3f800000 ;  /* 0x3f800000ff007424 */ /* 0x000fe200078e00ff */
[----:B------:R-:W-:Y:S01]  /*5030*/  USHF.R.U32.HI UR4, URZ, 0x1f, UR5 ;  /* 0x0000001f3f047899 */ /* 0x000fe20008011605 */
[----:B------:R-:W-:Y:S02]  /*5040*/  CS2R R84, SRZ ;  /* 0x0000000000547805 */ /* 0x000fe4000001ff00 */
[----:B------:R-:W-:Y:S02]  /*5050*/  CS2R R82, SRZ ;  /* 0x0000000000527805 */ /* 0x000fe4000001ff00 */
[----:B------:R-:W-:Y:S01]  /*5060*/  CS2R R80, SRZ ;  /* 0x0000000000507805 */ /* 0x000fe2000001ff00 */
[----:B------:R-:W-:Y:S01]  /*5070*/  ULEA.HI.SX32 UR4, UR5, UR4, 0x1c ;  /* 0x0000000405047291 */ /* 0x000fe2000f8fe23f */
[----:B------:R-:W-:-:S02]  /*5080*/  CS2R R78, SRZ ;  /* 0x00000000004e7805 */ /* 0x000fc4000001ff00 */
[----:B------:R-:W-:Y:S02]  /*5090*/  CS2R R76, SRZ ;  /* 0x00000000004c7805 */ /* 0x000fe4000001ff00 */
[----:B------:R-:W-:Y:S01]  /*50a0*/  CS2R R74, SRZ ;  /* 0x00000000004a7805 */ /* 0x000fe2000001ff00 */
[----:B------:R-:W-:Y:S01]  /*50b0*/  UISETP.LT.AND UP0, UPT, UR6, UR4, UPT ;  /* 0x000000040600728c */ /* 0x000fe2000bf01270 */
[----:B------:R-:W-:Y:S02]  /*50c0*/  CS2R R72, SRZ ;  /* 0x0000000000487805 */ /* 0x000fe4000001ff00 */
[----:B------:R-:W-:Y:S02]  /*50d0*/  CS2R R70, SRZ ;  /* 0x0000000000467805 */ /* 0x000fe4000001ff00 */
[----:B------:R-:W-:Y:S01]  /*50e0*/  CS2R R68, SRZ ;  /* 0x0000000000447805 */ /* 0x000fe2000001ff00 */
[----:B------:R-:W-:Y:S01]  /*50f0*/  USEL UR47, UR6, UR4, !UP0 ;  /* 0x00000004062f7287 */ /* 0x000fe2000c000000 */
[----:B------:R-:W-:-:S02]  /*5100*/  CS2R R66, SRZ ;  /* 0x0000000000427805 */ /* 0x000fc4000001ff00 */
[----:B------:R-:W-:Y:S02]  /*5110*/  CS2R R64, SRZ ;  /* 0x0000000000407805 */ /* 0x000fe4000001ff00 */
[----:B------:R-:W-:Y:S02]  /*5120*/  CS2R R62, SRZ ;  /* 0x00000000003e7805 */ /* 0x000fe4000001ff00 */
[----:B------:R-:W-:Y:S02]  /*5130*/  CS2R R60, SRZ ;  /* 0x00000000003c7805 */ /* 0x000fe4000001ff00 */
[----:B------:R-:W-:Y:S02]  /*5140*/  CS2R R58, SRZ ;  /* 0x00000000003a7805 */ /* 0x000fe4000001ff00 */
[----:B------:R-:W-:Y:S02]  /*5150*/  ISETP.GE.AND P1, PT, R10, UR47, PT ;  /* 0x0000002f0a007c0c */ /* 0x000fe4000bf26270 */
        /* <DEDUP_REMOVED lines=16> */
[----:B------:R-:W-:Y:S01]  /*5260*/  CS2R R24, SRZ ;  /* 0x0000000000187805 */ /* 0x000fe2000001ff00 */
[----:B------:R-:W-:Y:S06]  /*5270*/  @!P1 BRA `(.L_x_1239) ;  /* 0x0000003400249947 */ /* 0x000fec0003800000 */
[----:B------:R-:W-:Y:S01]  /*5280*/  IMAD.MOV.U32 R9, RZ, RZ, R14 ;  /* 0x000000ffff097224 */ /* 0x000fe200078e000e */
[----:B------:R-:W-:Y:S01]  /*5290*/  UMOV UR46, UR39 ;  /* 0x00000027002e7c82 */ /* 0x000fe20008000000 */
[----:B------:R-:W-:Y:S01]  /*52a0*/  IMAD.MOV.U32 R8, RZ, RZ, R12 ;  /* 0x000000ffff087224 */ /* 0x000fe200078e000c */
[----:B------:R-:W-:Y:S01]  /*52b0*/  UMOV UR4, UR38 ;  /* 0x0000002600047c82 */ /* 0x000fe20008000000 */
[----:B------:R-:W-:Y:S01]  /*52c0*/  IMAD.MOV.U32 R2, RZ, RZ, 0x3f800000 ;  /* 0x3f800000ff027424 */ /* 0x000fe200078e00ff */
[----:B------:R-:W-:Y:S01]  /*52d0*/  ULDC UR50, c[0x0][0x9e4] ;  /* 0x0002790000327ab9 */ /* 0x000fe20000000800 */
[----:B------:R-:W-:Y:S01]  /*52e0*/  IMAD.MOV.U32 R87, RZ, RZ, RZ ;  /* 0x000000ffff577224 */ /* 0x000fe200078e00ff */
[----:B------:R-:W-:Y:S01]  /*52f0*/  ULDC UR51, c[0x0][0x9dc] ;  /* 0x0002770000337ab9 */ /* 0x000fe20000000800 */
[----:B------:R-:W-:Y:S01]  /*5300*/  ULDC UR5, c[0x0][0x9d8] ;  /* 0x0002760000057ab9 */ /* 0x000fe20000000800 */
[----:B------:R-:W-:-:S05]  /*5310*/  ULDC UR54, c[0x0][0x9e0] ;  /* 0x0002780000367ab9 */ /* 0x000fca0000000800 */
.L_x_1258:
[----:B------:R-:W-:-:S04]  /*5320*/  UISETP.NE.AND UP0, UPT, UR4, 0x1, UPT ;  /* 0x000000010400788c */ /* 0x000fc8000bf05270 */
[----:B------:R-:W-:-:S04]  /*5330*/  USEL UR39, URZ, 0x1, UP0 ;  /* 0x000000013f277887 */ /* 0x000fc80008000000 */
[----:B------:R-:W-:Y:S01]  /*5340*/  ULOP3.LUT UR39, UR46, UR39, URZ, 0x3c, !UPT ;  /* 0x000000272e277292 */ /* 0x000fe2000f8e3c3f */
[----:B------:R-:W-:Y:S11]  /*5350*/  @!P0 BRA `(.L_x_1240) ;  /* 0x0000000000048947 */ /* 0x000ff60003800000 */
[----:B------:R-:W-:Y:S01]  /*5360*/  BPT.TRAP 0x1 ;  /* 0x000000040000795c */ /* 0x000fe20000300000 */
.L_x_1240:
[----:B------:R-:W-:Y:S01]  /*5370*/  UIADD3 UR38, UR4, 0x1, URZ ;  /* 0x0000000104267890 */ /* 0x000fe2000fffe03f */
[----:B------:R-:W-:-:S03]  /*5380*/  IMAD.U32 R11, RZ, RZ, UR39 ;  /* 0x00000027ff0b7e24 */ /* 0x000fc6000f8e00ff */
[----:B------:R-:W-:Y:S02]  /*5390*/  UISETP.NE.AND UP0, UPT, UR38, 0x2, UPT ;  /* 0x000000022600788c */ /* 0x000fe4000bf05270 */
[----:B------:R-:W-:Y:S02]  /*53a0*/  SHF.L.U32 R11, R11, 0x1f, RZ ;  /* 0x0000001f0b0b7819 */ /* 0x000fe400000006ff */
[----:B------:R-:W-:-:S04]  /*53b0*/  USEL UR38, UR38, URZ, UP0 ;  /* 0x0000003f26267287 */ /* 0x000fc80008000000 */
[----:B------:R-:W-:-:S09]  /*53c0*/  ULEA UR6, UR38, UR60, 0x3 ;  /* 0x0000003c26067291 */ /* 0x000fd2000f8e183f */
[----:B------:R0:W1:Y:S01]  /*53d0*/  SYNCS.PHASECHK.TRANS64.TRYWAIT P1, [UR6+0x2a830], R11 ;  /* 0x02a8300bff0075a7 */ /* 0x0000620008020146 */
[----:B------:R-:W-:Y:S05]  /*53e0*/  @!P0 BRA `(.L_x_1241) ;  /* 0x0000000000048947 */ /* 0x000fea0003800000 */
[----:B------:R-:W-:Y:S01]  /*53f0*/  BPT.TRAP 0x1 ;  /* 0x000000040000795c */ /* 0x000fe20000300000 */
.L_x_1241:
[----:B-1----:R-:W-:Y:S05]  /*5400*/  @P1 BRA `(.L_x_1242) ;  /* 0x0000000000081947 */ /* 0x002fea0003800000 */
[----:B------:R-:W1:Y:S02]  /*5410*/  SYNCS.PHASECHK.TRANS64.TRYWAIT P1, [UR6+0x2a830], R11 ;  /* 0x02a8300bff0075a7 */ /* 0x000e640008020146 */
[----:B-1----:R-:W-:Y:S05]  /*5420*/  @!P1 BRA `(.L_x_1243) ;  /* 0x00000130005c9947 */ /* 0x002fea0003800000 */
.L_x_1242:
        /* <DEDUP_REMOVED lines=12> */
[-C--:B------:R-:W-:Y:S01]  /*54f0*/  FMUL.FTZ R24, R24, R0.reuse ;  /* 0x0000000018187220 */ /* 0x080fe20000410000 */
[----:B------:R-:W-:Y:S01]  /*5500*/  UIMAD UR7, UR38, 0x900, UR7 ;  /* 0x00000900260778a4 */ /* 0x000fe2000f8e0207 */
[-C--:B------:R-:W-:Y:S01]  /*5510*/  FMUL.FTZ R25, R25, R0.reuse ;  /* 0x0000000019197220 */ /* 0x080fe20000410000 */
[-C--:B------:R-:W-:Y:S01]  /*5520*/  FMUL.FTZ R28, R28, R0.reuse ;  /* 0x000000001c1c7220 */ /* 0x080fe20000410000 */
[-C--:B------:R-:W-:Y:S01]  /*5530*/  FMUL.FTZ R29, R29, R0.reuse ;  /* 0x000000001d1d7220 */ /* 0x080fe20000410000 */
[----:B------:R-:W-:Y:S01]  /*5540*/  UIADD3 UR10, UR7, 0x300, URZ ;  /* 0x00000300070a7890 */ /* 0x000fe2000fffe03f */
[-C--:B------:R-:W-:Y:S01]  /*5550*/  FMUL.FTZ R32, R32, R0.reuse ;  /* 0x0000000020207220 */ /* 0x080fe20000410000 */
[----:B------:R-:W-:Y:S01]  /*5560*/  UIADD3 UR14, UR7, 0x302, URZ ;  /* 0x00000302070e7890 */ /* 0x000fe2000fffe03f */
[-C--:B------:R-:W-:Y:S01]  /*5570*/  FMUL.FTZ R33, R33, R0.reuse ;  /* 0x0000000021217220 */ /* 0x080fe20000410000 */
[----:B------:R-:W-:Y:S01]  /*5580*/  UMOV UR42, UR7 ;  /* 0x00000007002a7c82 */ /* 0x000fe20008000000 */
[----:B------:R-:W-:Y:S01]  /*5590*/  UIADD3 UR18, UR7, 0x304, URZ ;  /* 0x0000030407127890 */ /* 0x000fe2000fffe03f */
[----:B------:R-:W-:Y:S01]  /*55a0*/  HGMMA.64x96x16.F32 R88, gdesc[UR40], RZ, !UPT, gsb0 ;  /* 0x01600000285879f0 */ /* 0x000fe2000c0008ff */
[----:B------:R-:W-:Y:S01]  /*55b0*/  UIADD3 UR42, UR7, 0x2, URZ ;  /* 0x00000002072a7890 */ /* 0x000fe2000fffe03f */
[-C--:B------:R-:W-:Y:S01]  /*55c0*/  FMUL.FTZ R36, R36, R0.reuse ;  /* 0x0000000024247220 */ /* 0x080fe20000410000 */
[----:B------:R-:W-:Y:S01]  /*55d0*/  UMOV UR40, UR56 ;  /* 0x0000003800287c82 */ /* 0x000fe20008000000 */
[----:B------:R-:W-:Y:S01]  /*55e0*/  UMOV UR41, UR57 ;  /* 0x0000003900297c82 */ /* 0x000fe20008000000 */
[----:B------:R-:W-:Y:S01]  /*55f0*/  UMOV UR43, 0x40000040 ;  /* 0x40000040002b7882 */ /* 0x000fe20000000000 */
        /* <DEDUP_REMOVED lines=109> */
.L_x_1244:
[----:B------:R-:W-:Y:S01]  /*5cd0*/  ULEA UR7, UR4, UR60, 0x3 ;  /* 0x0000003c04077291 */ /* 0x000fe2000f8e183f */
[----:B------:R-:W-:-:S05]  /*5ce0*/  IMAD.U32 R0, RZ, RZ, UR46 ;  /* 0x0000002eff007e24 */ /* 0x000fca000f8e00ff */
[----:B------:R-:W-:-:S04]  /*5cf0*/  SHF.L.U32 R0, R0, 0x1f, RZ ;  /* 0x0000001f00007819 */ /* 0x000fc800000006ff */
[----:B------:R2:W3:Y:S01]  /*5d00*/  SYNCS.PHASECHK.TRANS64.TRYWAIT P1, [UR7+0x2a850], R0 ;  /* 0x02a85000ff0075a7 */ /* 0x0004e20008020147 */
[----:B------:R-:W-:Y:S05]  /*5d10*/  @!P0 BRA `(.L_x_1245) ;  /* 0x0000000000048947 */ /* 0x000fea0003800000 */
[----:B------:R-:W-:Y:S01]  /*5d20*/  BPT.TRAP 0x1 ;  /* 0x000000040000795c */ /* 0x000fe20000300000 */
.L_x_1245:
[----:B---3--:R-:W-:Y:S05]  /*5d30*/  @P1 BRA `(.L_x_1246) ;  /* 0x0000000000081947 */ /* 0x008fea0003800000 */
[----:B------:R-:W3:Y:S02]  /*5d40*/  SYNCS.PHASECHK.TRANS64.TRYWAIT P1, [UR7+0x2a850], R0 ;  /* 0x02a85000ff0075a7 */ /* 0x000ee40008020147 */
[----:B---3--:R-:W-:Y:S05]  /*5d50*/  @!P1 BRA `(.L_x_1247) ;  /* 0x0000012800289947 */ /* 0x008fea0003800000 */
.L_x_1246:
        /* <DEDUP_REMOVED lines=37> */
.L_x_1248:
[----:B------:R-:W-:Y:S01]  /*5fb0*/  R2UR UR4, R19 ;  /* 0x00000000130472ca */ /* 0x000fe200000e0000 */
[----:B------:R-:W-:Y:S01]  /*5fc0*/  FMUL.FTZ R139, R96, UR5 ;  /* 0x00000005608b7c20 */ /* 0x000fe20008410000 */
[----:B------:R-:W-:Y:S01]  /*5fd0*/  FMUL.FTZ R96, R131, UR5 ;  /* 0x0000000583607c20 */ /* 0x000fe20008410000 */
[----:B------:R-:W3:Y:S01]  /*5fe0*/  S2UR UR10, SR_CgaCtaId ;  /* 0x00000000000a79c3 */ /* 0x000ee20000008800 */
[----:B------:R-:W-:Y:S01]  /*5ff0*/  FMUL.FTZ R2, R91, UR5 ;  /* 0x000000055b027c20 */ /* 0x000fe20008410000 */
[----:B------:R-:W-:Y:S01]  /*6000*/  FMUL.FTZ R91, R106, UR5 ;  /* 0x000000056a5b7c20 */ /* 0x000fe20008410000 */
[----:B------:R-:W-:Y:S01]  /*6010*/  UISETP.NE.AND UP0, UPT, UR61, URZ, UPT ;  /* 0x0000003f3d00728c */ /* 0x000fe2000bf05270 */
[----:B------:R-:W-:Y:S01]  /*6020*/  FMUL.FTZ R15, R88, UR5 ;  /* 0x00000005580f7c20 */ /* 0x000fe20008410000 */
[----:B------:R-:W-:Y:S01]  /*6030*/  FMUL.FTZ R136, R89, UR5 ;  /* 0x0000000559887c20 */ /* 0x000fe20008410000 */
[----:B0-2---:R-:W-:Y:S01]  /*6040*/  FMUL.FTZ R0, R90, UR5 ;  /* 0x000000055a007c20 */ /* 0x005fe20008410000 */
[----:B------:R-:W-:Y:S01]  /*6050*/  FMUL.FTZ R138, R92, UR5 ;  /* 0x000000055c8a7c20 */ /* 0x000fe20008410000 */
[----:B------:R-:W-:Y:S01]  /*6060*/  FMUL.FTZ R137, R93, UR5 ;  /* 0x000000055d897c20 */ /* 0x000fe20008410000 */
[----:B------:R-:W-:Y:S01]  /*6070*/  FMUL.FTZ R140, R97, UR5 ;  /* 0x00000005618c7c20 */ /* 0x000fe20008410000 */
[----:B------:R-:W-:Y:S01]  /*6080*/  UISETP.NE.AND UP1, UPT, UR4, URZ, UPT ;  /* 0x0000003f0400728c */ /* 0x000fe2000bf25270 */
[----:B------:R-:W-:Y:S01]  /*6090*/  R2UR UR4, R22 ;  /* 0x00000000160472ca */ /* 0x000fe200000e0000 */
[----:B------:R-:W-:Y:S01]  /*60a0*/  FMUL.FTZ R20, R99, UR5 ;  /* 0x0000000563147c20 */ /* 0x000fe20008410000 */
[----:B------:R-:W-:Y:S01]  /*60b0*/  FMUL.FTZ R88, R103, UR5 ;  /* 0x0000000567587c20 */ /* 0x000fe20008410000 */
[----:B------:R-:W-:Y:S01]  /*60c0*/  FMUL.FTZ R14, R94, UR5 ;  /* 0x000000055e0e7c20 */ /* 0x000fe20008410000 */
[----:B-1----:R-:W-:Y:S01]  /*60d0*/  FMUL.FTZ R11, R95, UR5 ;  /* 0x000000055f0b7c20 */ /* 0x002fe20008410000 */
[----:B------:R-:W-:Y:S01]  /*60e0*/  PLOP3.LUT P1, PT, PT, PT, UP1, 0x80, 0x0 ;  /* 0x000000000000781c */ /* 0x000fe20003f2f018 */
[----:B------:R-:W-:Y:S01]  /*60f0*/  FMUL.FTZ R21, R98, UR5 ;  /* 0x0000000562157c20 */ /* 0x000fe20008410000 */
[----:B------:R-:W-:Y:S01]  /*6100*/  PLOP3.LUT P2, PT, PT, PT, UP1, 0x80, 0x0 ;  /* 0x000000000000781c */ /* 0x000fe20003f4f018 */
[----:B------:R-:W-:Y:S01]  /*6110*/  FMUL.FTZ R141, R100, UR5 ;  /* 0x00000005648d7c20 */ /* 0x000fe20008410000 */
[----:B------:R-:W-:Y:S01]  /*6120*/  FMUL.FTZ R142, R101, UR5 ;  /* 0x00000005658e7c20 */ /* 0x000fe20008410000 */
[----:B------:R-:W-:Y:S01]  /*6130*/  FMUL.FTZ R89, R102, UR5 ;  /* 0x0000000566597c20 */ /* 0x000fe20008410000 */
[----:B------:R-:W-:Y:S01]  /*6140*/  FMUL.FTZ R143, R104, UR5 ;  /* 0x00000005688f7c20 */ /* 0x000fe20008410000 */
[----:B------:R-:W-:Y:S01]  /*6150*/  FMUL.FTZ R144, R105, UR5 ;  /* 0x0000000569907c20 */ /* 0x000fe20008410000 */
[----:B------:R-:W-:Y:S01]  /*6160*/  VIADD R131, R23, UR4 ;  /* 0x0000000417837c36 */ /* 0x000fe20008000000 */
[----:B------:R-:W-:Y:S01]  /*6170*/  @UP1 ULDC UR4, c[0x0][0x44c] ;  /* 0x0001130000041ab9 */ /* 0x000fe20000000800 */
[----:B------:R-:W-:Y:S01]  /*6180*/  FMUL.FTZ R90, R107, UR5 ;  /* 0x000000056b5a7c20 */ /* 0x000fe20008410000 */
[----:B------:R-:W-:Y:S01]  /*6190*/  FMUL.FTZ R93, R111, UR5 ;  /* 0x000000056f5d7c20 */ /* 0x000fe20008410000 */
[----:B------:R-:W-:Y:S01]  /*61a0*/  FMUL.FTZ R97, R115, UR5 ;  /* 0x0000000573617c20 */ /* 0x000fe20008410000 */
[----:B------:R-:W-:Y:S01]  /*61b0*/  @P1 IMAD.HI.U32 R12, R131, UR4, RZ ;  /* 0x00000004830c1c27 */ /* 0x000fe2000f8e00ff */
[----:B------:R-:W-:-:S03]  /*61c0*/  @UP1 ULDC UR4, c[0x0][0x450] ;  /* 0x0001140000041ab9 */ /* 0x000fc60000000800 */
[----:B------:R-:W-:Y:S01]  /*61d0*/  FMUL.FTZ R99, R119, UR5 ;  /* 0x0000000577637c20 */ /* 0x000fe20008410000 */
[----:B------:R-:W-:Y:S01]  /*61e0*/  FMUL.FTZ R103, R123, UR5 ;  /* 0x000000057b677c20 */ /* 0x000fe20008410000 */
[----:B------:R-:W-:Y:S01]  /*61f0*/  FMUL.FTZ R92, R127, UR5 ;  /* 0x000000057f5c7c20 */ /* 0x000fe20008410000 */
[----:B------:R-:W-:Y:S01]  /*6200*/  @P2 SHF.R.U32.HI R131, RZ, UR4, R12 ;  /* 0x00000004ff832c19 */ /* 0x000fe2000801160c */
[----:B------:R-:W-:Y:S01]  /*6210*/  FMUL.FTZ R150, R133, UR5 ;  /* 0x0000000585967c20 */ /* 0x000fe20008410000 */
[----:B------:R-:W-:Y:S01]  /*6220*/  FMUL.FTZ R107, R108, UR5 ;  /* 0x000000056c6b7c20 */ /* 0x000fe20008410000 */
[----:B------:R-:W-:Y:S01]  /*6230*/  FMUL.FTZ R109, R109, UR5 ;  /* 0x000000056d6d7c20 */ /* 0x000fe20008410000 */
[----:B------:R-:W-:Y:S01]  /*6240*/  FMUL.FTZ R94, R110, UR5 ;  /* 0x000000056e5e7c20 */ /* 0x000fe20008410000 */
        /* <DEDUP_REMOVED lines=18> */
[----:B------:R-:W-:-:S02]  /*6370*/  IMAD R133, R10, -0x60, RZ ;  /* 0xffffffa00a857824 */ /* 0x000fc400078e02ff */
[----:B------:R-:W-:Y:S01]  /*6380*/  FMUL.FTZ R102, R135, UR5 ;  /* 0x0000000587667c20 */ /* 0x000fe20008410000 */
[----:B------:R-:W-:Y:S01]  /*6390*/  UIADD3 UR6, UR6, 0x2a840, URZ ;  /* 0x0002a84006067890 */ /* 0x000fe2000fffe03f */
[----:B------:R-:W-:Y:S01]  /*63a0*/  PLOP3.LUT P1, PT, PT, PT, UP0, 0x40, 0x0 ;  /* 0x000000000000781c */ /* 0x000fe20003f2e808 */
[----:B------:R-:W1:Y:S01]  /*63b0*/  MUFU.TANH R15, R15 ;  /* 0x0000000f000f7308 */ /* 0x000e620000002400 */
[----:B------:R-:W-:Y:S01]  /*63c0*/  IADD3 R12, -R18, 0x1, R133 ;  /* 0x00000001120c7810 */ /* 0x000fe20007ffe185 */
[----:B---3--:R-:W-:Y:S01]  /*63d0*/  UPRMT UR6, UR10, 0x654, UR6 ;  /* 0x000006540a067896 */ /* 0x008fe20008000006 */
[----:B------:R-:W-:Y:S02]  /*63e0*/  IMAD.IADD R129, R133, 0x1, -R18 ;  /* 0x0000000185817824 */ /* 0x000fe400078e0a12 */
[----:B------:R-:W-:Y:S01]  /*63f0*/  UMOV UR10, UR51 ;  /* 0x00000033000a7c82 */ /* 0x000fe20008000000 */
[----:B------:R-:W-:Y:S01]  /*6400*/  IADD3 R12, -R17, R12, R16 ;  /* 0x0000000c110c7210 */ /* 0x000fe20007ffe110 */
[----:B------:R-:W-:Y:S01]  /*6410*/  ULOP3.LUT UR4, URZ, UR10, URZ, 0x33, !UPT ;  /* 0x0000000a3f047292 */ /* 0x000fe2000f8e333f */
[----:B------:R-:W2:Y:S03]  /*6420*/  MUFU.TANH R136, R136 ;  /* 0x0000008800887308 */ /* 0x000ea60000002400 */
[C---:B------:R-:W-:Y:S01]  /*6430*/  VIADD R145, R12.reuse, UR54 ;  /* 0x000000360c917c36 */ /* 0x040fe20008000000 */
[----:B------:R-:W-:Y:S01]  /*6440*/  SYNCS.ARRIVE.TRANS64.RED.A1T0 RZ, [UR6], RZ ;  /* 0x000000ffffff79a7 */ /* 0x000fe20008100406 */
[----:B------:R-:W-:-:S02]  /*6450*/  VIADD R135, R12, UR4 ;  /* 0x000000040c877c36 */ /* 0x000fc40008000000 */
[--C-:B0-----:R-:W-:Y:S01]  /*6460*/  IMAD.IADD R149, R145, 0x1, R106.reuse ;  /* 0x0000000191957824 */ /* 0x101fe200078e026a */
[----:B------:R-:W0:Y:S01]  /*6470*/  MUFU.TANH R0, R0 ;  /* 0x0000000000007308 */ /* 0x000e220000002400 */
[----:B------:R-:W-:-:S07]  /*6480*/  IMAD.IADD R147, R135, 0x1, R106 ;  /* 0x0000000187937824 */ /* 0x000fce00078e026a */
        /* <DEDUP_REMOVED lines=58> */
.L_x_1251:
[----:B------:R-:W-:-:S05]  /*6830*/  IMAD.U32 R108, RZ, RZ, UR50 ;  /* 0x00000032ff6c7e24 */ /* 0x000fca000f8e00ff */
[----:B------:R-:W-:-:S13]  /*6840*/  ISETP.NE.AND P1, PT, R108, 0x1, PT ;  /* 0x000000016c00780c */ /* 0x000fda0003f25270 */
[----:B------:R-:W1:Y:S02]  /*6850*/  @P1 LDC.64 R12, c[0x0][0x9e8] ;  /* 0x00027a00ff0c1b82 */ /* 0x000e640000000a00 */
[----:B-1----:R-:W-:-:S05]  /*6860*/  @P1 IMAD.HI.U32 R12, R106, R12, RZ ;  /* 0x0000000c6a0c1227 */ /* 0x002fca00078e00ff */
[----:B------:R-:W-:-:S07]  /*6870*/  @P1 SHF.R.U32.HI R106, RZ, R13, R12 ;  /* 0x0000000dff6a1219 */ /* 0x000fce000001160c */
.L_x_1252:
[----:B------:R-:W-:Y:S05]  /*6880*/  BSYNC B0 ;  /* 0x0000000000007941 */ /* 0x000fea0003800000 */
.L_x_1250:
[----:B------:R-:W-:-:S05]  /*6890*/  IMAD R106, R106, R108, R129 ;  /* 0x0000006c6a6a7224 */ /* 0x000fca00078e0281 */
[----:B------:R-:W-:Y:S02]  /*68a0*/  VIADDMNMX R149, R106, R108, R149, PT ;  /* 0x0000006c6a957246 */ /* 0x000fe40003800195 */
[----:B------:R-:W-:-:S07]  /*68b0*/  VIMNMX R147, R147, R106, !PT ;  /* 0x0000006a93937248 */ /* 0x000fce0007fe0100 */
.L_x_1249:
[C---:B------:R-:W-:Y:S01]  /*68c0*/  ISETP.GE.AND P2, PT, R133.reuse, 0x9, PT ;  /* 0x000000098500780c */ /* 0x040fe20003f46270 */
[----:B------:R-:W1:Y:S01]  /*68d0*/  SHFL.IDX PT, R12, R131, 0x1, 0x1c1f ;  /* 0x003c1f00830c7f89 */ /* 0x000e6200000e0000 */
[----:B------:R-:W-:Y:S01]  /*68e0*/  ISETP.GE.AND P1, PT, R133, 0x2, PT ;  /* 0x000000028500780c */ /* 0x000fe20003f26270 */
[----:B------:R-:W-:Y:S01]  /*68f0*/  UISETP.NE.AND UP0, UPT, UR61, URZ, UPT ;  /* 0x0000003f3d00728c */ /* 0x000fe2000bf05270 */
[C---:B------:R-:W-:Y:S02]  /*6900*/  ISETP.GT.AND P3, PT, R147.reuse, 0x8, !P2 ;  /* 0x000000089300780c */ /* 0x040fe40005764270 */
[----:B------:R-:W-:Y:S02]  /*6910*/  ISETP.GT.AND P4, PT, R147, 0x1, !P1 ;  /* 0x000000019300780c */ /* 0x000fe40004f84270 */
[----:B------:R-:W-:Y:S02]  /*6920*/  ISETP.LT.OR P3, PT, R149, 0x9, P3 ;  /* 0x000000099500780c */ /* 0x000fe40001f61670 */
[----:B------:R-:W-:-:S02]  /*6930*/  ISETP.GE.AND P5, PT, R133, 0x11, PT ;  /* 0x000000118500780c */ /* 0x000fc40003fa6270 */
[----:B------:R-:W-:Y:S02]  /*6940*/  FSEL R106, R138, -INF , !P3 ;  /* 0xff8000008a6a7808 */ /* 0x000fe40005800000 */
        /* <DEDUP_REMOVED lines=8> */
[----:B0-----:R-:W-:Y:S02]  /*69d0*/  FSEL R110, R139, -INF , !P3 ;  /* 0xff8000008b6e7808 */ /* 0x001fe40005800000 */
        /* <DEDUP_REMOVED lines=30> */
[----:B------:R-:W-:Y:S01]  /*6bc0*/  FSEL R122, R107, -INF , !P3 ;  /* 0xff8000006b7a7808 */ /* 0x000fe20005800000 */
[----:B-1----:R-:W-:Y:S01]  /*6bd0*/  IMAD.IADD R107, R145, 0x1, R12 ;  /* 0x00000001916b7824 */ /* 0x002fe200078e020c */
[----:B------:R-:W-:-:S02]  /*6be0*/  ISETP.GT.AND P3, PT, R147, 0x29, !P4 ;  /* 0x000000299300780c */ /* 0x000fc40006764270 */
[----:B------:R-:W-:Y:S02]  /*6bf0*/  P2R R153, PR, RZ, 0x10 ;  /* 0x00000010ff997803 */ /* 0x000fe40000000000 */
[----:B------:R-:W-:Y:S02]  /*6c00*/  ISETP.LT.OR P3, PT, R149, 0x2a, P3 ;  /* 0x0000002a9500780c */ /* 0x000fe40001f61670 */
[----:B------:R-:W-:Y:S02]  /*6c10*/  ISETP.GE.AND P4, PT, R133, 0x31, PT ;  /* 0x000000318500780c */ /* 0x000fe40003f86270 */
[----:B------:R-:W-:Y:S01]  /*6c20*/  FSEL R124, R109, -INF , !P3 ;  /* 0xff8000006d7c7808 */ /* 0x000fe20005800000 */
[----:B------:R-:W-:Y:S01]  /*6c30*/  IMAD.IADD R109, R135, 0x1, R12 ;  /* 0x00000001876d7824 */ /* 0x000fe200078e020c */
        /* <DEDUP_REMOVED lines=60> */
[----:B------:R-:W-:-:S04]  /*7000*/  ISETP.GT.AND P6, PT, R147, 0x59, !P6 ;  /* 0x000000599300780c */ /* 0x000fc800077c4270 */
[----:B------:R-:W-:-:S04]  /*7010*/  ISETP.LT.OR P6, PT, R149, 0x5a, P6 ;  /* 0x0000005a9500780c */ /* 0x000fc800037c1670 */
[----:B------:R-:W-:Y:S02]  /*7020*/  FSEL R150, R150, -INF , !P6 ;  /* 0xff80000096967808 */ /* 0x000fe40007000000 */
[----:B------:R-:W-:-:S13]  /*7030*/  PLOP3.LUT P6, PT, PT, PT, UP0, 0x40, 0x0 ;  /* 0x000000000000781c */ /* 0x000fda0003fce808 */
[----:B------:R-:W-:Y:S05]  /*7040*/  @P6 BRA `(.L_x_1253) ;  /* 0x0000000000546947 */ /* 0x000fea0003800000 */
[----:B------:R-:W-:Y:S01]  /*7050*/  IADD3 R111, -R17, R16, R12 ;  /* 0x00000010116f7210 */ /* 0x000fe20007ffe10c */
[----:B------:R-:W-:Y:S03]  /*7060*/  BSSY B0, `(.L_x_1254) ;  /* 0x0000010000007945 */ /* 0x000fe60003800000 */
        /* <DEDUP_REMOVED lines=10> */
.L_x_1255:
[----:B------:R-:W-:-:S05]  /*7110*/  IMAD.U32 R158, RZ, RZ, UR50 ;  /* 0x00000032ff9e7e24 */ /* 0x000fca000f8e00ff */
[----:B------:R-:W-:-:S13]  /*7120*/  ISETP.NE.AND P6, PT, R158, 0x1, PT ;  /* 0x000000019e00780c */ /* 0x000fda0003fc5270 */
[----:B------:R-:W0:Y:S02]  /*7130*/  @P6 LDC.64 R12, c[0x0][0x9e8] ;  /* 0x00027a00ff0c6b82 */ /* 0x000e240000000a00 */
[----:B0-----:R-:W-:-:S05]  /*7140*/  @P6 IMAD.HI.U32 R12, R111, R12, RZ ;  /* 0x0000000c6f0c6227 */ /* 0x001fca00078e00ff */
[----:B------:R-:W-:-:S07]  /*7150*/  @P6 SHF.R.U32.HI R111, RZ, R13, R12 ;  /* 0x0000000dff6f6219 */ /* 0x000fce000001160c */
.L_x_1256:
[----:B------:R-:W-:Y:S05]  /*7160*/  BSYNC B0 ;  /* 0x0000000000007941 */ /* 0x000fea0003800000 */
.L_x_1254:
[----:B------:R-:W-:-:S05]  /*7170*/  IMAD R12, R111, R158, R129 ;  /* 0x0000009e6f0c7224 */ /* 0x000fca00078e0281 */
[----:B------:R-:W-:Y:S02]  /*7180*/  VIADDMNMX R107, R12, R158, R107, PT ;  /* 0x0000009e0c6b7246 */ /* 0x000fe4000380016b */
[----:B------:R-:W-:-:S07]  /*7190*/  VIMNMX R109, R109, R12, !PT ;  /* 0x0000000c6d6d7248 */ /* 0x000fce0007fe0100 */
.L_x_1253:
        /* <DEDUP_REMOVED lines=27> */
[----:B------:R-:W-:Y:S02]  /*7350*/  ISETP.NE.AND P2, PT, R208, RZ, PT ;  /* 0x000000ffd000720c */ /* 0x000fe40003f45270 */
        /* <DEDUP_REMOVED lines=49> */
[----:B------:R-:W-:Y:S02]  /*7670*/  ISETP.LT.OR P1, PT, R107, 0x32, P1 ;  /* 0x000000326b00780c */ /* 0x000fe40000f21670 */
[----:B------:R-:W-:Y:S02]  /*7680*/  ISETP.GT.AND P4, PT, R109, 0x51, !P4 ;  /* 0x000000516d00780c */ /* 0x000fe40006784270 */
[----:B------:R-:W-:Y:S02]  /*7690*/  FSEL R212, R97, -INF , !P1 ;  /* 0xff80000061d47808 */ /* 0x000fe40004800000 */
[----:B------:R-:W-:-:S02]  /*76a0*/  ISETP.NE.AND P1, PT, R159, RZ, PT ;  /* 0x000000ff9f00720c */ /* 0x000fc40003f25270 */
[----:B------:R-:W-:Y:S02]  /*76b0*/  ISETP.LT.OR P3, PT, R107, 0x51, P3 ;  /* 0x000000516b00780c */ /* 0x000fe40001f61670 */
[C---:B------:R-:W-:Y:S02]  /*76c0*/  ISETP.GT.AND P1, PT, R109.reuse, 0x38, !P1 ;  /* 0x000000386d00780c */ /* 0x040fe40004f24270 */
[----:B------:R-:W-:Y:S02]  /*76d0*/  ISETP.GT.AND P5, PT, R109, 0x58, !P5 ;  /* 0x000000586d00780c */ /* 0x000fe40006fa4270 */
[C---:B------:R-:W-:Y:S02]  /*76e0*/  ISETP.LT.OR P1, PT, R107.reuse, 0x39, P1 ;  /* 0x000000396b00780c */ /* 0x040fe40000f21670 */
[----:B------:R-:W-:Y:S02]  /*76f0*/  ISETP.LT.OR P4, PT, R107, 0x52, P4 ;  /* 0x000000526b00780c */ /* 0x000fe40002781670 */
[----:B------:R-:W-:-:S02]  /*7700*/  FSEL R100, R100, -INF , !P1 ;  /* 0xff80000064647808 */ /* 0x000fc40004800000 */
[----:B------:R-:W-:Y:S02]  /*7710*/  ISETP.NE.AND P1, PT, R115, RZ, PT ;  /* 0x000000ff7300720c */ /* 0x000fe40003f25270 */
[----:B-1----:R-:W-:Y:S02]  /*7720*/  FMNMX.FTZ R14, R13, R12, !PT ;  /* 0x0000000c0d0e7209 */ /* 0x002fe40007810000 */
[----:B------:R-:W-:Y:S02]  /*7730*/  ISETP.GT.AND P1, PT, R109, 0x39, !P1 ;  /* 0x000000396d00780c */ /* 0x000fe40004f24270 */
[C---:B------:R-:W-:Y:S01]  /*7740*/  ISETP.LT.OR P5, PT, R107.reuse, 0x59, P5 ;  /* 0x000000596b00780c */ /* 0x040fe20002fa1670 */
[----:B------:R-:W1:Y:S01]  /*7750*/  SHFL.BFLY PT, R21, R14, 0x1, 0x1f ;  /* 0x0c201f000e157f89 */ /* 0x000e6200000e0000 */
[----:B------:R-:W-:Y:S02]  /*7760*/  ISETP.LT.OR P1, PT, R107, 0x3a, P1 ;  /* 0x0000003a6b00780c */ /* 0x000fe40000f21670 */
[----:B------:R-:W-:-:S02]  /*7770*/  FSEL R224, R101, -INF , !P5 ;  /* 0xff80000065e07808 */ /* 0x000fc40006800000 */
        /* <DEDUP_REMOVED lines=8> */
[----:B-1----:R-:W-:Y:S02]  /*7800*/  FMNMX.FTZ R12, R14, R21, !PT ;  /* 0x000000150e0c7209 */ /* 0x002fe40007810000 */
[----:B------:R-:W-:-:S02]  /*7810*/  FSEL R216, R103, -INF , !P1 ;  /* 0xff80000067d87808 */ /* 0x000fc40004800000 */
[----:B------:R-:W-:Y:S01]  /*7820*/  ISETP.GT.AND P1, PT, R109, 0x48, !P6 ;  /* 0x000000486d00780c */ /* 0x000fe20007724270 */
[----:B0-----:R-:W-:Y:S01]  /*7830*/  FMUL.FTZ R93, R12, R11 ;  /* 0x0000000b0c5d7220 */ /* 0x001fe20000410000 */
[----:B------:R-:W-:Y:S02]  /*7840*/  ISETP.NE.AND P6, PT, R121, RZ, PT ;  /* 0x000000ff7900720c */ /* 0x000fe40003fc5270 */
[----:B------:R-:W-:Y:S02]  /*7850*/  ISETP.LT.OR P1, PT, R107, 0x49, P1 ;  /* 0x000000496b00780c */ /* 0x000fe40000f21670 */
[----:B------:R-:W-:Y:S02]  /*7860*/  ISETP.GT.AND P2, PT, R109, 0x49, !P2 ;  /* 0x000000496d00780c */ /* 0x000fe40005744270 */
[----:B------:R-:W-:Y:S02]  /*7870*/  FSEL R218, R105, -INF , !P1 ;  /* 0xff80000069da7808 */ /* 0x000fe40004800000 */
[----:B------:R-:W-:-:S02]  /*7880*/  ISETP.GT.AND P1, PT, R109, RZ, !P6 ;  /* 0x000000ff6d00720c */ /* 0x000fc40007724270 */
[C---:B------:R-:W-:Y:S02]  /*7890*/  ISETP.LT.OR P2, PT, R107.reuse, 0x4a, P2 ;  /* 0x0000004a6b00780c */ /* 0x040fe40001741670 */
[----:B------:R-:W-:Y:S02]  /*78a0*/  ISETP.LT.OR P1, PT, R107, 0x1, P1 ;  /* 0x000000016b00780c */ /* 0x000fe40000f21670 */
[----:B------:R-:W-:Y:S02]  /*78b0*/  ISETP.NE.AND P6, PT, R119, RZ, PT ;  /* 0x000000ff7700720c */ /* 0x000fe40003fc5270 */
[----:B------:R-:W-:Y:S02]  /*78c0*/  FSEL R222, R0, -INF , !P1 ;  /* 0xff80000000de7808 */ /* 0x000fe40004800000 */
[----:B------:R-:W-:Y:S02]  /*78d0*/  FSETP.NEU.FTZ.AND P1, PT, R12, -INF , PT ;  /* 0xff8000000c00780b */ /* 0x000fe40003f3d000 */
[----:B------:R-:W-:-:S02]  /*78e0*/  FMNMX.FTZ R13, R222, R9, !PT ;  /* 0x00000009de0d7209 */ /* 0x000fc40007810000 */
[----:B------:R-:W-:Y:S02]  /*78f0*/  FSEL R93, R93, RZ, P1 ;  /* 0x000000ff5d5d7208 */ /* 0x000fe40000800000 */
[----:B------:R-:W-:Y:S02]  /*7900*/  FMNMX.FTZ R13, R2, R13, !PT ;  /* 0x0000000d020d7209 */ /* 0x000fe40007810000 */
[----:B------:R-:W-:Y:S01]  /*7910*/  ISETP.GT.AND P6, PT, R109, 0x59, !P6 ;  /* 0x000000596d00780c */ /* 0x000fe200077c4270 */
[--C-:B------:R-:W-:Y:S01]  /*7920*/  FFMA.FTZ R89, R15, R11, -R93.reuse ;  /* 0x0000000b0f597223 */ /* 0x100fe2000001085d */
[----:B------:R-:W-:Y:S01]  /*7930*/  FMNMX.FTZ R13, R152, R13, !PT ;  /* 0x0000000d980d7209 */ /* 0x000fe20007810000 */
[-CC-:B------:R-:W-:Y:S01]  /*7940*/  FFMA.FTZ R15, R110, R11.reuse, -R93.reuse ;  /* 0x0000000b6e0f7223 */ /* 0x180fe2000001085d */
[----:B------:R-:W-:Y:S01]  /*7950*/  FSEL R110, R92, -INF , !P2 ;  /* 0xff8000005c6e7808 */ /* 0x000fe20005000000 */
[--C-:B------:R-:W-:Y:S01]  /*7960*/  FFMA.FTZ R220, R136, R11, -R93.reuse ;  /* 0x0000000b88dc7223 */ /* 0x100fe2000001085d */
[----:B------:R-:W-:Y:S01]  /*7970*/  FMNMX.FTZ R13, R154, R13, !PT ;  /* 0x0000000d9a0d7209 */ /* 0x000fe20007810000 */
[-CC-:B------:R-:W-:Y:S01]  /*7980*/  FFMA.FTZ R136, R108, R11.reuse, -R93.reuse ;  /* 0x0000000b6c887223 */ /* 0x180fe2000001085d */
[-CC-:B------:R-:W-:Y:S01]  /*7990*/  FFMA.FTZ R108, R112, R11.reuse, -R93.reuse ;  /* 0x0000000b706c7223 */ /* 0x180fe2000001085d */
[----:B------:R-:W-:Y:S01]  /*79a0*/  FSEL R112, R95, -INF , !P3 ;  /* 0xff8000005f707808 */ /* 0x000fe20005800000 */
[--C-:B------:R-:W-:Y:S01]  /*79b0*/  FFMA.FTZ R21, R106, R11, -R93.reuse ;  /* 0x0000000b6a157223 */ /* 0x100fe2000001085d */
[----:B------:R-:W-:Y:S01]  /*79c0*/  FMNMX.FTZ R13, R156, R13, !PT ;  /* 0x0000000d9c0d7209 */ /* 0x000fe20007810000 */
[-CC-:B------:R-:W-:Y:S01]  /*79d0*/  FFMA.FTZ R106, R116, R11.reuse, -R93.reuse ;  /* 0x0000000b746a7223 */ /* 0x180fe2000001085d */
[----:B------:R-:W-:Y:S01]  /*79e0*/  FSEL R116, R96, -INF , !P4 ;  /* 0xff80000060747808 */ /* 0x000fe20006000000 */
[--C-:B------:R-:W-:Y:S01]  /*79f0*/  FFMA.FTZ R95, R122, R11, -R93.reuse ;  /* 0x0000000b7a5f7223 */ /* 0x100fe2000001085d */
[----:B------:R-:W-:Y:S01]  /*7a00*/  FMNMX.FTZ R13, R20, R13, !PT ;  /* 0x0000000d140d7209 */ /* 0x000fe20007810000 */
[----:B------:R-:W-:Y:S01]  /*7a10*/  MUFU.EX2 R89, R89 ;  /* 0x0000005900597308 */ /* 0x000fe20000000800 */
        /* <DEDUP_REMOVED lines=8> */
[----:B------:R-:W-:Y:S01]  /*7aa0*/  FSEL R109, R12, RZ, P1 ;  /* 0x000000ff0c6d7208 */ /* 0x000fe20000800000 */
[--C-:B------:R-:W-:Y:S01]  /*7ab0*/  FFMA.FTZ R118, R118, R11, -R93.reuse ;  /* 0x0000000b76767223 */ /* 0x100fe2000001085d */
[----:B------:R-:W-:Y:S01]  /*7ac0*/  FMNMX.FTZ R13, R208, R13, !PT ;  /* 0x0000000dd00d7209 */ /* 0x000fe20007810000 */
[-CC-:B------:R-:W-:Y:S01]  /*7ad0*/  FFMA.FTZ R92, R120, R11.reuse, -R93.reuse ;  /* 0x0000000b785c7223 */ /* 0x180fe2000001085d */
[-CC-:B------:R-:W-:Y:S01]  /*7ae0*/  FFMA.FTZ R101, R128, R11.reuse, -R93.reuse ;  /* 0x0000000b80657223 */ /* 0x180fe2000001085d */
[--C-:B------:R-:W-:Y:S01]  /*7af0*/  FFMA.FTZ R99, R134, R11, -R93.reuse ;  /* 0x0000000b86637223 */ /* 0x100fe2000001085d */
[----:B------:R-:W-:Y:S01]  /*7b00*/  FMNMX.FTZ R13, R90, R13, !PT ;  /* 0x0000000d5a0d7209 */ /* 0x000fe20007810000 */
[----:B------:R-:W-:Y:S01]  /*7b10*/  MUFU.EX2 R21, R21 ;  /* 0x0000001500157308 */ /* 0x000fe20000000800 */
[-CC-:B------:R-:W-:Y:S01]  /*7b20*/  FFMA.FTZ R142, R142, R11.reuse, -R93.reuse ;  /* 0x0000000b8e8e7223 */ /* 0x180fe2000001085d */
[--C-:B------:R-:W-:Y:S01]  /*7b30*/  FFMA.FTZ R105, R144, R11, -R93.reuse ;  /* 0x0000000b90697223 */ /* 0x100fe2000001085d */
[----:B------:R-:W-:Y:S01]  /*7b40*/  FMNMX.FTZ R13, R94, R13, !PT ;  /* 0x0000000d5e0d7209 */ /* 0x000fe20007810000 */
[----:B------:R-:W-:-:S03]  /*7b50*/  FFMA.FTZ R120, R146, R11, -R93 ;  /* 0x0000000b92787223 */ /* 0x000fc6000001085d */
[----:B------:R-:W-:Y:S01]  /*7b60*/  FMNMX.FTZ R13, R210, R13, !PT ;  /* 0x0000000dd20d7209 */ /* 0x000fe20007810000 */
[----:B------:R-:W-:Y:S03]  /*7b70*/  MUFU.EX2 R136, R136 ;  /* 0x0000008800887308 */ /* 0x000fe60000000800 */
[----:B------:R-:W-:-:S04]  /*7b80*/  FMNMX.FTZ R13, R98, R13, !PT ;  /* 0x0000000d620d7209 */ /* 0x000fc80007810000 */
[----:B------:R-:W-:Y:S01]  /*7b90*/  FMNMX.FTZ R91, R212, R13, !PT ;  /* 0x0000000dd45b7209 */ /* 0x000fe20007810000 */
[----:B------:R-:W-:Y:S03]  /*7ba0*/  MUFU.EX2 R15, R15 ;  /* 0x0000000f000f7308 */ /* 0x000fe60000000800 */
[----:B------:R-:W-:-:S04]  /*7bb0*/  FMNMX.FTZ R91, R100, R91, !PT ;  /* 0x0000005b645b7209 */ /* 0x000fc80007810000 */
[----:B------:R-:W-:Y:S01]  /*7bc0*/  FMNMX.FTZ R91, R214, R91, !PT ;  /* 0x0000005bd65b7209 */ /* 0x000fe20007810000 */
[----:B------:R-:W-:Y:S03]  /*7bd0*/  MUFU.EX2 R108, R108 ;  /* 0x0000006c006c7308 */ /* 0x000fe60000000800 */
[----:B------:R-:W-:-:S04]  /*7be0*/  FMNMX.FTZ R91, R104, R91, !PT ;  /* 0x0000005b685b7209 */ /* 0x000fc80007810000 */
[----:B------:R-:W-:Y:S01]  /*7bf0*/  FMNMX.FTZ R97, R216, R91, !PT ;  /* 0x0000005bd8617209 */ /* 0x000fe20007810000 */
[----:B------:R0:W-:Y:S03]  /*7c00*/  MUFU.EX2 R13, R114 ;  /* 0x00000072000d7308 */ /* 0x0001e60000000800 */
[----:B------:R-:W-:-:S04]  /*7c10*/  FMNMX.FTZ R97, R218, R97, !PT ;  /* 0x00000061da617209 */ /* 0x000fc80007810000 */
[----:B------:R-:W-:Y:S01]  /*7c20*/  FMNMX.FTZ R97, R110, R97, !PT ;  /* 0x000000616e617209 */ /* 0x000fe20007810000 */
[----:B------:R-:W-:Y:S01]  /*7c30*/  MUFU.EX2 R106, R106 ;  /* 0x0000006a006a7308 */ /* 0x000fe20000000800 */
[----:B0-----:R-:W-:Y:S02]  /*7c40*/  FFMA.FTZ R114, R132, R11, -R93 ;  /* 0x0000000b84727223 */ /* 0x001fe4000001085d */
[----:B------:R-:W-:-:S04]  /*7c50*/  FMNMX.FTZ R97, R112, R97, !PT ;  /* 0x0000006170617209 */ /* 0x000fc80007810000 */
[----:B------:R-:W-:Y:S01]  /*7c60*/  FMNMX.FTZ R97, R116, R97, !PT ;  /* 0x0000006174617209 */ /* 0x000fe20007810000 */
[----:B------:R0:W-:Y:S03]  /*7c70*/  MUFU.EX2 R91, R118 ;  /* 0x00000076005b7308 */ /* 0x0001e60000000800 */
[----:B------:R-:W-:-:S04]  /*7c80*/  FMNMX.FTZ R97, R224, R97, !PT ;  /* 0x00000061e0617209 */ /* 0x000fc80007810000 */
[----:B------:R-:W-:Y:S01]  /*7c90*/  FMNMX.FTZ R0, R122, R97, !PT ;  /* 0x000000617a007209 */ /* 0x000fe20007810000 */
[----:B------:R-:W-:Y:S01]  /*7ca0*/  MUFU.EX2 R92, R92 ;  /* 0x0000005c005c7308 */ /* 0x000fe20000000800 */
[-CC-:B------:R-:W-:Y:S01]  /*7cb0*/  FFMA.FTZ R97, R130, R11.reuse, -R93.reuse ;  /* 0x0000000b82617223 */ /* 0x180fe2000001085d */
[-CC-:B0-----:R-:W-:Y:S01]  /*7cc0*/  FFMA.FTZ R118, R138, R11.reuse, -R93.reuse ;  /* 0x0000000b8a767223 */ /* 0x181fe2000001085d */
[--C-:B------:R-:W-:Y:S01]  /*7cd0*/  FFMA.FTZ R138, R148, R11, -R93.reuse ;  /* 0x0000000b948a7223 */ /* 0x100fe2000001085d */
[----:B------:R-:W0:Y:S04]  /*7ce0*/  SHFL.BFLY PT, R103, R0, 0x2, 0x1f ;  /* 0x0c401f0000677f89 */ /* 0x000e2800000e0000 */
[----:B------:R-:W-:Y:S08]  /*7cf0*/  MUFU.EX2 R95, R95 ;  /* 0x0000005f005f7308 */ /* 0x000ff00000000800 */
[----:B------:R-:W-:Y:S08]  /*7d00*/  MUFU.EX2 R102, R102 ;  /* 0x0000006600667308 */ /* 0x000ff00000000800 */
[----:B------:R-:W-:Y:S01]  /*7d10*/  MUFU.EX2 R96, R96 ;  /* 0x0000006000607308 */ /* 0x000fe20000000800 */
[----:B0-----:R-:W-:Y:S01]  /*7d20*/  FMNMX.FTZ R14, R0, R103, !PT ;  /* 0x00000067000e7209 */ /* 0x001fe20007810000 */
[----:B------:R-:W-:Y:S01]  /*7d30*/  FADD.FTZ R0, -R109, R8 ;  /* 0x000000086d007221 */ /* 0x000fe20000010100 */
[-CC-:B------:R-:W-:Y:S01]  /*7d40*/  FFMA.FTZ R103, R140, R11.reuse, -R93.reuse ;  /* 0x0000000b8c677223 */ /* 0x180fe2000001085d */
[----:B------:R-:W-:-:S04]  /*7d50*/  FFMA.FTZ R93, R150, R11, -R93 ;  /* 0x0000000b965d7223 */ /* 0x000fc8000001085d */
[----:B------:R-:W-:Y:S01]  /*7d60*/  MUFU.EX2 R101, R101 ;  /* 0x0000006500657308 */ /* 0x000fe20000000800 */
[----:B------:R-:W0:Y:S01]  /*7d70*/  SHFL.BFLY PT, R107, R14, 0x1, 0x1f ;  /* 0x0c201f000e6b7f89 */ /* 0x000e2200000e0000 */
[----:B------:R-:W-:-:S06]  /*7d80*/  FMUL.FTZ R0, R0, R11 ;  /* 0x0000000b00007220 */ /* 0x000fcc0000410000 */
[----:B------:R-:W1:Y:S08]  /*7d90*/  MUFU.EX2 R0, R0 ;  /* 0x0000000000007308 */ /* 0x000e700000000800 */
[----:B------:R-:W-:Y:S08]  /*7da0*/  MUFU.EX2 R97, R97 ;  /* 0x0000006100617308 */ /* 0x000ff00000000800 */
[----:B------:R-:W-:Y:S01]  /*7db0*/  MUFU.EX2 R114, R114 ;  /* 0x0000007200727308 */ /* 0x000fe20000000800 */
[----:B0-----:R-:W-:-:S04]  /*7dc0*/  FMNMX.FTZ R14, R14, R107, !PT ;  /* 0x0000006b0e0e7209 */ /* 0x001fc80007810000 */
[C---:B------:R-:W-:Y:S01]  /*7dd0*/  FSETP.NEU.FTZ.AND P1, PT, R14.reuse, -INF , PT ;  /* 0xff8000000e00780b */ /* 0x040fe20003f3d000 */
[----:B------:R-:W-:Y:S02]  /*7de0*/  FMUL.FTZ R107, R14, R11 ;  /* 0x0000000b0e6b7220 */ /* 0x000fe40000410000 */
[----:B------:R-:W-:Y:S03]  /*7df0*/  MUFU.EX2 R99, R99 ;  /* 0x0000006300637308 */ /* 0x000fe60000000800 */
[----:B------:R-:W-:-:S05]  /*7e00*/  FSEL R107, R107, RZ, P1 ;  /* 0x000000ff6b6b7208 */ /* 0x000fca0000800000 */
[-CC-:B------:R-:W-:Y:S01]  /*7e10*/  FFMA.FTZ R8, R2, R11.reuse, -R107.reuse ;  /* 0x0000000b02087223 */ /* 0x180fe2000001086b */
[----:B------:R-:W-:Y:S01]  /*7e20*/  FSEL R2, R14, RZ, P1 ;  /* 0x000000ff0e027208 */ /* 0x000fe20000800000 */
[-CC-:B------:R-:W-:Y:S01]  /*7e30*/  FFMA.FTZ R157, R222, R11.reuse, -R107.reuse ;  /* 0x0000000bde9d7223 */ /* 0x180fe2000001086b */
[-CC-:B------:R-:W-:Y:S01]  /*7e40*/  FFMA.FTZ R159, R152, R11.reuse, -R107.reuse ;  /* 0x0000000b989f7223 */ /* 0x180fe2000001086b */
[-CC-:B------:R-:W-:Y:S01]  /*7e50*/  FFMA.FTZ R124, R154, R11.reuse, -R107.reuse ;  /* 0x0000000b9a7c7223 */ /* 0x180fe2000001086b */
[-C--:B------:R-:W-:Y:S01]  /*7e60*/  FFMA.FTZ R153, R156, R11.reuse, -R107 ;  /* 0x0000000b9c997223 */ /* 0x080fe2000001086b */
[----:B------:R-:W-:Y:S01]  /*7e70*/  FADD.FTZ R2, -R2, R9 ;  /* 0x0000000902027221 */ /* 0x000fe20000010100 */
[----:B------:R-:W-:Y:S01]  /*7e80*/  MUFU.EX2 R8, R8 ;  /* 0x0000000800087308 */ /* 0x000fe20000000800 */
[-C--:B------:R-:W-:Y:S01]  /*7e90*/  FFMA.FTZ R20, R20, R11.reuse, -R107 ;  /* 0x0000000b14147223 */ /* 0x080fe2000001086b */
[----:B-1----:R-:W-:Y:S01]  /*7ea0*/  FFMA.FTZ R9, R0, R6, R89 ;  /* 0x0000000600097223 */ /* 0x002fe20000010059 */
[-C--:B------:R-:W-:Y:S01]  /*7eb0*/  FMUL.FTZ R2, R2, R11.reuse ;  /* 0x0000000b02027220 */ /* 0x080fe20000410000 */
[-CC-:B------:R-:W-:Y:S01]  /*7ec0*/  FFMA.FTZ R155, R158, R11.reuse, -R107.reuse ;  /* 0x0000000b9e9b7223 */ /* 0x180fe2000001086b */
[-C--:B------:R-:W-:Y:S01]  /*7ed0*/  FFMA.FTZ R88, R88, R11.reuse, -R107 ;  /* 0x0000000b58587223 */ /* 0x080fe2000001086b */
[----:B------:R-:W-:Y:S01]  /*7ee0*/  FADD.FTZ R6, R220, R9 ;  /* 0x00000009dc067221 */ /* 0x000fe20000010000 */
        /* <DEDUP_REMOVED lines=18> */
[----:B------:R-:W-:-:S07]  /*8010*/  FFMA.FTZ R107, R122, R11, -R107 ;  /* 0x0000000b7a6b7223 */ /* 0x000fce000001086b */
[----:B------:R-:W2:Y:S01]  /*8020*/  MUFU.EX2 R124, R124 ;  /* 0x0000007c007c7308 */ /* 0x000ea20000000800 */
[----:B0-----:R-:W-:-:S04]  /*8030*/  FFMA.FTZ R3, R2, R3, R157 ;  /* 0x0000000302037223 */ /* 0x001fc8000001009d */
        /* <DEDUP_REMOVED lines=29> */
[----:B------:R-:W-:-:S04]  /*8210*/  FADD.FTZ R126, R96, R3 ;  /* 0x00000003607e7221 */ /* 0x000fc80000010000 */
[----:B------:R-:W-:Y:S02]  /*8220*/  FADD.FTZ R126, R101, R126 ;  /* 0x0000007e657e7221 */ /* 0x000fe40000010000 */
[----:B------:R-:W0:Y:S01]  /*8230*/  MUFU.EX2 R98, R98 ;  /* 0x0000006200627308 */ /* 0x000e220000000800 */
[----:B-1----:R-:W-:-:S07]  /*8240*/  FADD.FTZ R6, R94, R9 ;  /* 0x000000095e067221 */ /* 0x002fce0000010000 */
[----:B------:R-:W1:Y:S01]  /*8250*/  MUFU.EX2 R147, R147 ;  /* 0x0000009300937308 */ /* 0x000e620000000800 */
[----:B--2---:R-:W-:-:S07]  /*8260*/  FADD.FTZ R3, R145, R6 ;  /* 0x0000000691037221 */ /* 0x004fce0000010000 */
[----:B------:R-:W2:Y:S01]  /*8270*/  MUFU.EX2 R100, R100 ;  /* 0x0000006400647308 */ /* 0x000ea20000000800 */
[----:B0-----:R-:W-:Y:S01]  /*8280*/  FADD.FTZ R6, R98, R3 ;  /* 0x0000000362067221 */ /* 0x001fe20000010000 */
[----:B------:R-:W-:-:S06]  /*8290*/  FADD.FTZ R3, R97, R126 ;  /* 0x0000007e61037221 */ /* 0x000fcc0000010000 */
[----:B------:R-:W0:Y:S01]  /*82a0*/  MUFU.EX2 R141, R141 ;  /* 0x0000008d008d7308 */ /* 0x000e220000000800 */
[----:B-1----:R-:W-:Y:S01]  /*82b0*/  FADD.FTZ R9, R147, R6 ;  /* 0x0000000693097221 */ /* 0x002fe20000010000 */
[----:B------:R-:W-:-:S04]  /*82c0*/  FADD.FTZ R6, R114, R3 ;  /* 0x0000000372067221 */ /* 0x000fc80000010000 */
[----:B------:R-:W-:Y:S02]  /*82d0*/  FADD.FTZ R3, R99, R6 ;  /* 0x0000000663037221 */ /* 0x000fe40000010000 */
[----:B------:R-:W1:Y:S01]  /*82e0*/  MUFU.EX2 R118, R118 ;  /* 0x0000007600767308 */ /* 0x000e620000000800 */
[----:B--2---:R-:W-:-:S07]  /*82f0*/  FADD.FTZ R126, R100, R9 ;  /* 0x00000009647e7221 */ /* 0x004fce0000010000 */
[----:B------:R-:W-:Y:S01]  /*8300*/  MUFU.EX2 R104, R104 ;  /* 0x0000006800687308 */ /* 0x000fe20000000800 */
[----:B0-----:R-:W-:-:S07]  /*8310*/  FADD.FTZ R9, R141, R126 ;  /* 0x0000007e8d097221 */ /* 0x001fce0000010000 */
[----:B------:R-:W0:Y:S01]  /*8320*/  MUFU.EX2 R103, R103 ;  /* 0x0000006700677308 */ /* 0x000e220000000800 */
[----:B-1----:R-:W-:-:S07]  /*8330*/  FADD.FTZ R6, R118, R3 ;  /* 0x0000000376067221 */ /* 0x002fce0000010000 */
[----:B------:R-:W-:Y:S08]  /*8340*/  MUFU.EX2 R143, R143 ;  /* 0x0000008f008f7308 */ /* 0x000ff00000000800 */
[----:B------:R-:W1:Y:S01]  /*8350*/  MUFU.EX2 R142, R142 ;  /* 0x0000008e008e7308 */ /* 0x000e620000000800 */
[----:B0-----:R-:W-:-:S07]  /*8360*/  FADD.FTZ R3, R103, R6 ;  /* 0x0000000667037221 */ /* 0x001fce0000010000 */
[----:B------:R-:W-:Y:S08]  /*8370*/  MUFU.EX2 R110, R110 ;  /* 0x0000006e006e7308 */ /* 0x000ff00000000800 */
[----:B------:R-:W0:Y:S01]  /*8380*/  MUFU.EX2 R105, R105 ;  /* 0x0000006900697308 */ /* 0x000e220000000800 */
[----:B-1----:R-:W-:-:S07]  /*8390*/  FADD.FTZ R6, R142, R3 ;  /* 0x000000038e067221 */ /* 0x002fce0000010000 */
[----:B------:R1:W2:Y:S08]  /*83a0*/  MUFU.EX2 R128, R112 ;  /* 0x0000007000807308 */ /* 0x0002b00000000800 */
[----:B------:R-:W3:Y:S01]  /*83b0*/  MUFU.EX2 R120, R120 ;  /* 0x0000007800787308 */ /* 0x000ee20000000800 */
[----:B-1----:R-:W-:Y:S01]  /*83c0*/  FADD.FTZ R112, R104, R9 ;  /* 0x0000000968707221 */ /* 0x002fe20000010000 */
[----:B0-----:R-:W-:-:S03]  /*83d0*/  FADD.FTZ R3, R105, R6 ;  /* 0x0000000669037221 */ /* 0x001fc60000010000 */
[----:B------:R-:W-:-:S03]  /*83e0*/  FADD.FTZ R9, R143, R112 ;  /* 0x000000708f097221 */ /* 0x000fc60000010000 */
[----:B------:R-:W0:Y:S01]  /*83f0*/  MUFU.EX2 R116, R116 ;  /* 0x0000007400747308 */ /* 0x000e220000000800 */
[----:B------:R-:W-:-:S04]  /*8400*/  FADD.FTZ R9, R110, R9 ;  /* 0x000000096e097221 */ /* 0x000fc80000010000 */
[----:B--2---:R-:W-:-:S03]  /*8410*/  FADD.FTZ R9, R128, R9 ;  /* 0x0000000980097221 */ /* 0x004fc60000010000 */
[----:B------:R-:W1:Y:S01]  /*8420*/  MUFU.EX2 R138, R138 ;  /* 0x0000008a008a7308 */ /* 0x000e620000000800 */
[----:B---3--:R-:W-:-:S07]  /*8430*/  FADD.FTZ R3, R120, R3 ;  /* 0x0000000378037221 */ /* 0x008fce0000010000 */
        /* <DEDUP_REMOVED lines=10> */
.L_x_1257:
[----:B------:R-:W0:Y:S01]  /*84e0*/  S2UR UR4, SR_CgaCtaId ;  /* 0x00000000000479c3 */ /* 0x000e220000008800 */
[----:B------:R-:W-:Y:S01]  /*84f0*/  UIADD3 UR7, UR7, 0x2a860, URZ ;  /* 0x0002a86007077890 */ /* 0x000fe2000fffe03f */
[----:B------:R-:W-:Y:S01]  /*8500*/  ISETP.GT.AND P1, PT, R10, UR47, PT ;  /* 0x0000002f0a007c0c */ /* 0x000fe2000bf24270 */
[----:B------:R-:W-:Y:S01]  /*8510*/  UMOV UR46, UR39 ;  /* 0x00000027002e7c82 */ /* 0x000fe20008000000 */
[----:B------:R-:W-:Y:S01]  /*8520*/  F2FP.F16.F32.PACK_AB R157, R8, R157 ;  /* 0x0000009d089d723e */ /* 0x000fe200000000ff */
[----:B------:R-:W-:Y:S01]  /*8530*/  VIADD R10, R10, 0xffffffff ;  /* 0xffffffff0a0a7836 */ /* 0x000fe20000000000 */
        /* <DEDUP_REMOVED lines=29> */
.L_x_1239:
[----:B------:R-:W-:Y:S01]  /*8710*/  R2UR UR5, R19 ;  /* 0x00000000130572ca */ /* 0x000fe200000e0000 */
[----:B------:R-:W-:Y:S01]  /*8720*/  UISETP.NE.AND UP0, UPT, UR61, URZ, UPT ;  /* 0x0000003f3d00728c */ /* 0x000fe2000bf05270 */
[----:B------:R-:W-:Y:S02]  /*8730*/  R2UR UR4, R22 ;  /* 0x00000000160472ca */ /* 0x000fe400000e0000 */
[----:B------:R-:W-:-:S03]  /*8740*/  IADD3 R8, R16, 0x1, -R17 ;  /* 0x0000000110087810 */ /* 0x000fc60007ffe811 */
[----:B------:R-:W-:Y:S02]  /*8750*/  PLOP3.LUT P1, PT, PT, PT, UP0, 0x40, 0x0 ;  /* 0x000000000000781c */ /* 0x000fe40003f2e808 */
[----:B------:R-:W-:-:S04]  /*8760*/  R2UR UR7, R8 ;  /* 0x00000000080772ca */ /* 0x000fc800000e0000 */
[----:B------:R-:W-:Y:S02]  /*8770*/  UISETP.NE.AND UP1, UPT, UR5, URZ, UPT ;  /* 0x0000003f0500728c */ /* 0x000fe4000bf25270 */
[----:B------:R-:W-:-:S09]  /*8780*/  UIADD3 UR6, UR4, 0x7f, URZ ;  /* 0x0000007f04067890 */ /* 0x000fd2000fffe03f */
[----:B------:R-:W-:Y:S01]  /*8790*/  @UP1 ULDC UR4, c[0x0][0x44c] ;  /* 0x0001130000041ab9 */ /* 0x000fe20000000800 */
[----:B------:R-:W-:Y:S01]  /*87a0*/  @UP1 ULDC UR11, c[0x0][0x450] ;  /* 0x00011400000b1ab9 */ /* 0x000fe20000000800 */
[----:B------:R-:W-:-:S04]  /*87b0*/  UIMAD.WIDE.U32 UR4, UR6, UR4, URZ ;  /* 0x00000004060472a5 */ /* 0x000fc8000f8e003f */
[----:B------:R-:W-:-:S04]  /*87c0*/  @UP1 USHF.R.U32.HI UR6, URZ, UR11, UR5 ;  /* 0x0000000b3f061299 */ /* 0x000fc80008011605 */
[----:B------:R-:W-:-:S04]  /*87d0*/  UIADD3 UR6, UR7, UR6, URZ ;  /* 0x0000000607067290 */ /* 0x000fc8000fffe03f */
[----:B------:R-:W-:Y:S01]  /*87e0*/  UIADD3 UR11, UR6, -UR10, URZ ;  /* 0x8000000a060b7290 */ /* 0x000fe2000fffe03f */
[----:B------:R-:W-:Y:S11]  /*87f0*/  @P1 BRA `(.L_x_1259) ;  /* 0x0000000000501947 */ /* 0x000ff60003800000 */
[----:B------:R-:W-:Y:S02]  /*8800*/  UMOV UR10, UR6 ;  /* 0x00000006000a7c82 */ /* 0x000fe40008000000 */
[----:B------:R-:W-:-:S06]  /*8810*/  UISETP.GT.AND UP0, UPT, UR10, -0x1, UPT ;  /* 0xffffffff0a00788c */ /* 0x000fcc000bf04270 */
[----:B------:R-:W-:-:S13]  /*8820*/  PLOP3.LUT P1, PT, PT, PT, UP0, 0x80, 0x0 ;  /* 0x000000000000781c */ /* 0x000fda0003f2f008 */
[----:B------:R-:W-:Y:S05]  /*8830*/  @P1 BRA `(.L_x_1260) ;  /* 0x0000000000201947 */ /* 0x000fea0003800000 */
[----:B------:R-:W-:Y:S01]  /*8840*/  ULDC UR14, c[0x0][0x9e4] ;  /* 0x00027900000e7ab9 */ /* 0x000fe20000000800 */
[----:B------:R-:W-:Y:S02]  /*8850*/  ULOP3.LUT UR10, URZ, UR10, URZ, 0x33, !UPT ;  /* 0x0000000a3f0a7292 */ /* 0x000fe4000f8e333f */
[----:B------:R-:W-:-:S11]  /*8860*/  UISETP.NE.AND UP0, UPT, UR14, 0x1, UPT ;  /* 0x000000010e00788c */ /* 0x000fd6000bf05270 */
[----:B------:R-:W-:Y:S02]  /*8870*/  @UP0 ULDC.64 UR4, c[0x0][0x9e8] ;  /* 0x00027a0000040ab9 */ /* 0x000fe40000000a00 */
[----:B------:R-:W-:-:S04]  /*8880*/  UIMAD.WIDE.U32 UR6, UR10, UR4, URZ ;  /* 0x000000040a0672a5 */ /* 0x000fc8000f8e003f */
[----:B------:R-:W-:-:S04]  /*8890*/  @UP0 USHF.R.U32.HI UR10, URZ, UR5, UR7 ;  /* 0x000000053f0a0299 */ /* 0x000fc80008011607 */
[----:B------:R-:W-:Y:S01]  /*88a0*/  ULOP3.LUT UR10, URZ, UR10, URZ, 0x33, !UPT ;  /* 0x0000000a3f0a7292 */ /* 0x000fe2000f8e333f */
[----:B------:R-:W-:Y:S11]  /*88b0*/  BRA `(.L_x_1261) ;  /* 0x0000000000147947 */ /* 0x000ff60003800000 */
.L_x_1260:
[----:B------:R-:W-:Y:S02]  /*88c0*/  ULDC UR14, c[0x0][0x9e4] ;  /* 0x00027900000e7ab9 */ /* 0x000fe40000000800 */
[----:B------:R-:W-:-:S11]  /*88d0*/  UISETP.NE.AND UP0, UPT, UR14, 0x1, UPT ;  /* 0x000000010e00788c */ /* 0x000fd6000bf05270 */
[----:B------:R-:W-:Y:S02]  /*88e0*/  @UP0 ULDC.64 UR4, c[0x0][0x9e8] ;  /* 0x00027a0000040ab9 */ /* 0x000fe40000000a00 */
[----:B------:R-:W-:-:S04]  /*88f0*/  UIMAD.WIDE.U32 UR6, UR10, UR4, URZ ;  /* 0x000000040a0672a5 */ /* 0x000fc8000f8e003f */
[----:B------:R-:W-:-:S12]  /*8900*/  @UP0 USHF.R.U32.HI UR10, URZ, UR5, UR7 ;  /* 0x000000053f0a0299 */ /* 0x000fd80008011607 */
.L_x_1261:
[----:B------:R-:W-:-:S04]  /*8910*/  UIMAD UR10, UR10, UR14, URZ ;  /* 0x0000000e0a0a72a4 */ /* 0x000fc8000f8e023f */
[----:B------:R-:W-:-:S04]  /*8920*/  UISETP.LT.AND UP0, UPT, UR11, UR10, UPT ;  /* 0x0000000a0b00728c */ /* 0x000fc8000bf01270 */
[----:B------:R-:W-:-:S12]  /*8930*/  USEL UR11, UR11, UR10, !UP0 ;  /* 0x0000000a0b0b7287 */ /* 0x000fd8000c000000 */
.L_x_1259:
[----:B------:R-:W-:Y:S01]  /*8940*/  UIADD3 UR4, UR11, 0x5f, URZ ;  /* 0x0000005f0b047890 */ /* 0x000fe2000fffe03f */
[----:B------:R-:W-:-:S03]  /*8950*/  R2UR UR6, R161 ;  /* 0x00000000a10672ca */ /* 0x000fc600000e0000 */
[----:B------:R-:W-:-:S04]  /*8960*/  UIMAD.WIDE UR4, UR4, 0x2aaaaaab, URZ ;  /* 0x2aaaaaab040478a5 */ /* 0x000fc8000f8e023f */
[----:B------:R-:W-:-:S04]  /*8970*/  USHF.R.U32.HI UR4, URZ, 0x1f, UR5 ;  /* 0x0000001f3f047899 */ /* 0x000fc80008011605 */
[----:B------:R-:W-:-:S04]  /*8980*/  ULEA.HI.SX32 UR4, UR5, UR4, 0x1c ;  /* 0x0000000405047291 */ /* 0x000fc8000f8fe23f */
[----:B------:R-:W-:-:S04]  /*8990*/  UISETP.LT.AND UP0, UPT, UR6, UR4, UPT ;  /* 0x000000040600728c */ /* 0x000fc8000bf01270 */
[----:B------:R-:W-:-:S06]  /*89a0*/  USEL UR47, UR6, UR4, !UP0 ;  /* 0x00000004062f7287 */ /* 0x000fcc000c000000 */
[----:B------:R-:W-:-:S13]  /*89b0*/  ISETP.GE.AND P1, PT, R10, UR47, PT ;  /* 0x0000002f0a007c0c */ /* 0x000fda000bf26270 */
[----:B------:R-:W-:Y:S05]  /*89c0*/  @!P1 BRA `(.L_x_1262) ;  /* 0x0000002000a09947 */ /* 0x000fea0003800000 */
[----:B------:R-:W-:Y:S01]  /*89d0*/  IMAD.MOV.U32 R13, RZ, RZ, R14 ;  /* 0x000000ffff0d7224 */ /* 0x000fe200078e000e */
[----:B------:R-:W-:Y:S01]  /*89e0*/  UMOV UR46, UR39 ;  /* 0x00000027002e7c82 */ /* 0x000fe20008000000 */
[----:B------:R-:W-:Y:S01]  /*89f0*/  IMAD.MOV.U32 R9, RZ, RZ, R12 ;  /* 0x000000ffff097224 */ /* 0x000fe200078e000c */
[----:B------:R-:W-:Y:S01]  /*8a00*/  UMOV UR4, UR38 ;  /* 0x0000002600047c82 */ /* 0x000fe20008000000 */
[----:B------:R-:W-:-:S05]  /*8a10*/  ULDC UR5, c[0x0][0x9d8] ;  /* 0x0002760000057ab9 */ /* 0x000fca0000000800 */
.L_x_1273:
[----:B------:R-:W-:-:S04]  /*8a20*/  UISETP.NE.AND UP0, UPT, UR4, 0x1, UPT ;  /* 0x000000010400788c */ /* 0x000fc8000bf05270 */
[----:B------:R-:W-:-:S04]  /*8a30*/  USEL UR39, URZ, 0x1, UP0 ;  /* 0x000000013f277887 */ /* 0x000fc80008000000 */
[----:B------:R-:W-:Y:S01]  /*8a40*/  ULOP3.LUT UR39, UR46, UR39, URZ, 0x3c, !UPT ;  /* 0x000000272e277292 */ /* 0x000fe2000f8e3c3f */
[----:B------:R-:W-:Y:S11]  /*8a50*/  @!P0 BRA `(.L_x_1263) ;  /* 0x0000000000048947 */ /* 0x000ff60003800000 */
[----:B------:R-:W-:Y:S01]  /*8a60*/  BPT.TRAP 0x1 ;  /* 0x000000040000795c */ /* 0x000fe20000300000 */
.L_x_1263:
        /* <DEDUP_REMOVED lines=9> */
.L_x_1264:
[----:B-1----:R-:W-:Y:S05]  /*8b00*/  @P1 BRA `(.L_x_1265) ;  /* 0x0000000000081947 */ /* 0x002fea0003800000 */
[----:B------:R-:W1:Y:S02]  /*8b10*/  SYNCS.PHASECHK.TRANS64.TRYWAIT P1, [UR6+0x2a830], R8 ;  /* 0x02a83008ff0075a7 */ /* 0x000e640008020146 */
[----:B-1----:R-:W-:Y:S05]  /*8b20*/  @!P1 BRA `(.L_x_1266) ;  /* 0x000000f800cc9947 */ /* 0x002fea0003800000 */
.L_x_1265:
        /* <DEDUP_REMOVED lines=138> */
.L_x_1267:
[----:B------:R-:W-:Y:S01]  /*93d0*/  ULEA UR7, UR4, UR60, 0x3 ;  /* 0x0000003c04077291 */ /* 0x000fe2000f8e183f */
[----:B------:R-:W-:-:S05]  /*93e0*/  IMAD.U32 R0, RZ, RZ, UR46 ;  /* 0x0000002eff007e24 */ /* 0x000fca000f8e00ff */
[----:B------:R-:W-:-:S04]  /*93f0*/  SHF.L.U32 R0, R0, 0x1f, RZ ;  /* 0x0000001f00007819 */ /* 0x000fc800000006ff */
[----:B------:R2:W3:Y:S01]  /*9400*/  SYNCS.PHASECHK.TRANS64.TRYWAIT P1, [UR7+0x2a850], R0 ;  /* 0x02a85000ff0075a7 */ /* 0x0004e20008020147 */
[----:B------:R-:W-:Y:S05]  /*9410*/  @!P0 BRA `(.L_x_1268) ;  /* 0x0000000000048947 */ /* 0x000fea0003800000 */
[----:B------:R-:W-:Y:S01]  /*9420*/  BPT.TRAP 0x1 ;  /* 0x000000040000795c */ /* 0x000fe20000300000 */
.L_x_1268:
[----:B---3--:R-:W-:Y:S05]  /*9430*/  @P1 BRA `(.L_x_1269) ;  /* 0x0000000000081947 */ /* 0x008fea0003800000 */
[----:B------:R-:W3:Y:S02]  /*9440*/  SYNCS.PHASECHK.TRANS64.TRYWAIT P1, [UR7+0x2a850], R0 ;  /* 0x02a85000ff0075a7 */ /* 0x000ee40008020147 */
[----:B---3--:R-:W-:Y:S05]  /*9450*/  @!P1 BRA `(.L_x_1270) ;  /* 0x000000f000989947 */ /* 0x008fea0003800000 */
.L_x_1269:
        /* <DEDUP_REMOVED lines=37> */
.L_x_1271:
[----:B------:R-:W-:Y:S01]  /*96b0*/  FMUL.FTZ R136, R88, UR5 ;  /* 0x0000000558887c20 */ /* 0x000fe20008410000 */
[----:B------:R-:W-:Y:S01]  /*96c0*/  FMUL.FTZ R138, R89, UR5 ;  /* 0x00000005598a7c20 */ /* 0x000fe20008410000 */
[----:B01----:R-:W-:Y:S01]  /*96d0*/  FMUL.FTZ R8, R90, UR5 ;  /* 0x000000055a087c20 */ /* 0x003fe20008410000 */
        /* <DEDUP_REMOVED lines=36> */
[----:B---3--:R-:W-:Y:S01]  /*9920*/  FMNMX.FTZ R15, R8, R13, !PT ;  /* 0x0000000d080f7209 */ /* 0x008fe20007810000 */
        /* <DEDUP_REMOVED lines=20> */
[----:B------:R-:W1:Y:S01]  /*9a70*/  S2UR UR4, SR_CgaCtaId ;  /* 0x00000000000479c3 */ /* 0x000e620000008800 */
[----:B------:R-:W-:Y:S01]  /*9a80*/  UIADD3 UR6, UR6, 0x2a840, URZ ;  /* 0x0002a84006067890 */ /* 0x000fe2000fffe03f */
[----:B------:R-:W4:Y:S01]  /*9a90*/  MUFU.TANH R144, R144 ;  /* 0x0000009000907308 */ /* 0x000f220000002400 */
[----:B---3--:R-:W-:-:S07]  /*9aa0*/  FMNMX.FTZ R11, R142, R11, !PT ;  /* 0x0000000b8e0b7209 */ /* 0x008fce0007810000 */
[----:B------:R-:W3:Y:S01]  /*9ab0*/  MUFU.TANH R90, R90 ;  /* 0x0000005a005a7308 */ /* 0x000ee20000002400 */
[----:B0-----:R-:W-:-:S07]  /*9ac0*/  FMNMX.FTZ R15, R88, R15, !PT ;  /* 0x0000000f580f7209 */ /* 0x001fce0007810000 */
[----:B------:R-:W0:Y:S01]  /*9ad0*/  MUFU.TANH R146, R146 ;  /* 0x0000009200927308 */ /* 0x000e220000002400 */
[----:B----4-:R-:W-:Y:S01]  /*9ae0*/  FMNMX.FTZ R11, R144, R11, !PT ;  /* 0x0000000b900b7209 */ /* 0x010fe20007810000 */
[----:B-1----:R-:W-:-:S06]  /*9af0*/  UPRMT UR6, UR4, 0x654, UR6 ;  /* 0x0000065404067896 */ /* 0x002fcc0008000006 */
[----:B------:R-:W1:Y:S01]  /*9b00*/  MUFU.TANH R92, R92 ;  /* 0x0000005c005c7308 */ /* 0x000e620000002400 */
[----:B---3--:R-:W-:Y:S02]  /*9b10*/  FMNMX.FTZ R15, R90, R15, !PT ;  /* 0x0000000f5a0f7209 */ /* 0x008fe40007810000 */
[----:B------:R-:W-:Y:S05]  /*9b20*/  SYNCS.ARRIVE.TRANS64.RED.A1T0 RZ, [UR6], RZ ;  /* 0x000000ffffff79a7 */ /* 0x000fea0008100406 */
[----:B------:R-:W3:Y:S01]  /*9b30*/  MUFU.TANH R148, R148 ;  /* 0x0000009400947308 */ /* 0x000ee20000002400 */
[----:B0-----:R-:W-:-:S07]  /*9b40*/  FMNMX.FTZ R11, R146, R11, !PT ;  /* 0x0000000b920b7209 */ /* 0x001fce0007810000 */
[----:B------:R-:W0:Y:S01]  /*9b50*/  MUFU.TANH R94, R94 ;  /* 0x0000005e005e7308 */ /* 0x000e220000002400 */
[----:B-1----:R-:W-:-:S07]  /*9b60*/  FMNMX.FTZ R15, R92, R15, !PT ;  /* 0x0000000f5c0f7209 */ /* 0x002fce0007810000 */
[----:B------:R-:W1:Y:S01]  /*9b70*/  MUFU.TANH R150, R150 ;  /* 0x0000009600967308 */ /* 0x000e620000002400 */
[----:B---3--:R-:W-:-:S07]  /*9b80*/  FMNMX.FTZ R11, R148, R11, !PT ;  /* 0x0000000b940b7209 */ /* 0x008fce0007810000 */
        /* <DEDUP_REMOVED lines=62> */
[----:B------:R-:W2:Y:S01]  /*9f70*/  MUFU.TANH R228, R228 ;  /* 0x000000e400e47308 */ /* 0x000ea20000002400 */
[----:B-1----:R-:W-:-:S07]  /*9f80*/  FMNMX.FTZ R11, R226, R11, !PT ;  /* 0x0000000be20b7209 */ /* 0x002fce0007810000 */
[----:B------:R-:W0:Y:S01]  /*9f90*/  MUFU.TANH R130, R130 ;  /* 0x0000008200827308 */ /* 0x000e220000002400 */
[----:B---3--:R-:W-:-:S07]  /*9fa0*/  FMNMX.FTZ R15, R126, R15, !PT ;  /* 0x0000000f7e0f7209 */ /* 0x008fce0007810000 */
[----:B------:R-:W1:Y:S01]  /*9fb0*/  MUFU.TANH R132, R132 ;  /* 0x0000008400847308 */ /* 0x000e620000002400 */
[----:B--2---:R-:W-:-:S05]  /*9fc0*/  FMNMX.FTZ R0, R228, R11, !PT ;  /* 0x0000000be4007209 */ /* 0x004fca0007810000 */
[----:B------:R-:W2:Y:S01]  /*9fd0*/  SHFL.BFLY PT, R11, R0, 0x2, 0x1f ;  /* 0x0c401f00000b7f89 */ /* 0x000ea200000e0000 */
[----:B0-----:R-:W-:-:S04]  /*9fe0*/  FMNMX.FTZ R15, R130, R15, !PT ;  /* 0x0000000f820f7209 */ /* 0x001fc80007810000 */
[----:B-1----:R-:W-:-:S05]  /*9ff0*/  FMNMX.FTZ R15, R132, R15, !PT ;  /* 0x0000000f840f7209 */ /* 0x002fca0007810000 */
[----:B------:R-:W0:Y:S01]  /*a000*/  SHFL.BFLY PT, R12, R15, 0x2, 0x1f ;  /* 0x0c401f000f0c7f89 */ /* 0x000e2200000e0000 */
[----:B--2---:R-:W-:Y:S02]  /*a010*/  FMNMX.FTZ R2, R0, R11, !PT ;  /* 0x0000000b00027209 */ /* 0x004fe40007810000 */
[----:B------:R-:W1:Y:S03]  /*a020*/  LDC R11, c[0x0][0x988] ;  /* 0x00026200ff0b7b82 */ /* 0x000e660000000800 */
[----:B------:R-:W2:Y:S01]  /*a030*/  SHFL.BFLY PT, R21, R2, 0x1, 0x1f ;  /* 0x0c201f0002157f89 */ /* 0x000ea200000e0000 */
[----:B0-----:R-:W-:-:S05]  /*a040*/  FMNMX.FTZ R89, R15, R12, !PT ;  /* 0x0000000c0f597209 */ /* 0x001fca0007810000 */
[----:B------:R-:W0:Y:S01]  /*a050*/  SHFL.BFLY PT, R14, R89, 0x1, 0x1f ;  /* 0x0c201f00590e7f89 */ /* 0x000e2200000e0000 */
[----:B--2---:R-:W-:-:S05]  /*a060*/  FMNMX.FTZ R12, R2, R21, !PT ;  /* 0x00000015020c7209 */ /* 0x004fca0007810000 */
[C---:B------:R-:W-:Y:S01]  /*a070*/  FADD.FTZ R134, -R12.reuse, R9 ;  /* 0x000000090c867221 */ /* 0x040fe20000010100 */
[----:B-1----:R-:W-:-:S03]  /*a080*/  FMUL.FTZ R105, R12, R11 ;  /* 0x0000000b0c697220 */ /* 0x002fc60000410000 */
[-C--:B------:R-:W-:Y:S01]  /*a090*/  FMUL.FTZ R21, R134, R11.reuse ;  /* 0x0000000b86157220 */ /* 0x080fe20000410000 */
[-CC-:B------:R-:W-:Y:S01]  /*a0a0*/  FFMA.FTZ R9, R136, R11.reuse, -R105.reuse ;  /* 0x0000000b88097223 */ /* 0x180fe20000010869 */
[-CC-:B------:R-:W-:Y:S01]  /*a0b0*/  FFMA.FTZ R15, R144, R11.reuse, -R105.reuse ;  /* 0x0000000b900f7223 */ /* 0x180fe20000010869 */
[-CC-:B------:R-:W-:Y:S01]  /*a0c0*/  FFMA.FTZ R136, R142, R11.reuse, -R105.reuse ;  /* 0x0000000b8e887223 */ /* 0x180fe20000010869 */
[----:B------:R1:W-:Y:S01]  /*a0d0*/  MUFU.EX2 R0, R21 ;  /* 0x0000001500007308 */ /* 0x0003e20000000800 */
[-CC-:B------:R-:W-:Y:S01]  /*a0e0*/  FFMA.FTZ R144, R208, R11.reuse, -R105.reuse ;  /* 0x0000000bd0907223 */ /* 0x180fe20000010869 */
[-CC-:B------:R-:W-:Y:S01]  /*a0f0*/  FFMA.FTZ R93, R210, R11.reuse, -R105.reuse ;  /* 0x0000000bd25d7223 */ /* 0x180fe20000010869 */
[----:B0-----:R-:W-:Y:S01]  /*a100*/  FMNMX.FTZ R14, R89, R14, !PT ;  /* 0x0000000e590e7209 */ /* 0x001fe20007810000 */
[-CC-:B------:R-:W-:Y:S01]  /*a110*/  FFMA.FTZ R101, R128, R11.reuse, -R105.reuse ;  /* 0x0000000b80657223 */ /* 0x180fe20000010869 */
[-CC-:B------:R-:W-:Y:S01]  /*a120*/  FFMA.FTZ R89, R154, R11.reuse, -R105.reuse ;  /* 0x0000000b9a597223 */ /* 0x180fe20000010869 */
[-CC-:B------:R-:W-:Y:S01]  /*a130*/  FFMA.FTZ R95, R214, R11.reuse, -R105.reuse ;  /* 0x0000000bd65f7223 */ /* 0x180fe20000010869 */
[-C--:B------:R-:W-:Y:S01]  /*a140*/  FFMA.FTZ R97, R216, R11.reuse, -R105 ;  /* 0x0000000bd8617223 */ /* 0x080fe20000010869 */
[----:B------:R-:W-:Y:S01]  /*a150*/  FADD.FTZ R134, -R14, R13 ;  /* 0x0000000d0e867221 */ /* 0x000fe20000010100 */
[-CC-:B------:R-:W-:Y:S01]  /*a160*/  FFMA.FTZ R13, R140, R11.reuse, -R105.reuse ;  /* 0x0000000b8c0d7223 */ /* 0x180fe20000010869 */
[-CC-:B-1----:R-:W-:Y:S01]  /*a170*/  FFMA.FTZ R21, R148, R11.reuse, -R105.reuse ;  /* 0x0000000b94157223 */ /* 0x182fe20000010869 */
[-CC-:B------:R-:W-:Y:S01]  /*a180*/  FFMA.FTZ R140, R150, R11.reuse, -R105.reuse ;  /* 0x0000000b968c7223 */ /* 0x180fe20000010869 */
[-C--:B------:R-:W-:Y:S01]  /*a190*/  FMUL.FTZ R91, R134, R11.reuse ;  /* 0x0000000b865b7220 */ /* 0x080fe20000410000 */
        /* <DEDUP_REMOVED lines=12> */
[-C--:B0-----:R-:W-:Y:S01]  /*a260*/  FFMA.FTZ R91, R158, R11.reuse, -R105 ;  /* 0x0000000b9e5b7223 */ /* 0x081fe20000010869 */
[-C--:B------:R-:W-:Y:S01]  /*a270*/  FMUL.FTZ R105, R14, R11.reuse ;  /* 0x0000000b0e697220 */ /* 0x080fe20000410000 */
[----:B------:R-:W0:Y:S03]  /*a280*/  MUFU.EX2 R9, R9 ;  /* 0x0000000900097308 */ /* 0x000e260000000800 */
        /* <DEDUP_REMOVED lines=10> */
[-CC-:B------:R-:W-:Y:S01]  /*a330*/  FFMA.FTZ R92, R102, R11.reuse, -R105.reuse ;  /* 0x0000000b665c7223 */ /* 0x180fe20000010869 */
[-CC-:B------:R-:W-:Y:S01]  /*a340*/  FFMA.FTZ R151, R104, R11.reuse, -R105.reuse ;  /* 0x0000000b68977223 */ /* 0x180fe20000010869 */
[-C--:B------:R-:W-:Y:S01]  /*a350*/  FFMA.FTZ R94, R106, R11.reuse, -R105 ;  /* 0x0000000b6a5e7223 */ /* 0x080fe20000010869 */
[----:B------:R-:W2:Y:S01]  /*a360*/  MUFU.EX2 R157, R157 ;  /* 0x0000009d009d7308 */ /* 0x000ea20000000800 */
[----:B0-----:R-:W-:Y:S01]  /*a370*/  FFMA.FTZ R107, R0, R6, R9 ;  /* 0x00000006006b7223 */ /* 0x001fe20000010009 */
[-CC-:B------:R-:W-:Y:S01]  /*a380*/  FFMA.FTZ R145, R108, R11.reuse, -R105.reuse ;  /* 0x0000000b6c917223 */ /* 0x180fe20000010869 */
[-CC-:B------:R-:W-:Y:S01]  /*a390*/  FFMA.FTZ R96, R110, R11.reuse, -R105.reuse ;  /* 0x0000000b6e607223 */ /* 0x180fe20000010869 */
[-CC-:B------:R-:W-:Y:S01]  /*a3a0*/  FFMA.FTZ R147, R112, R11.reuse, -R105.reuse ;  /* 0x0000000b70937223 */ /* 0x180fe20000010869 */
[-CC-:B------:R-:W-:Y:S01]  /*a3b0*/  FFMA.FTZ R98, R114, R11.reuse, -R105.reuse ;  /* 0x0000000b72627223 */ /* 0x180fe20000010869 */
[-CC-:B------:R-:W-:Y:S01]  /*a3c0*/  FFMA.FTZ R141, R116, R11.reuse, -R105.reuse ;  /* 0x0000000b748d7223 */ /* 0x180fe20000010869 */
[-C--:B------:R-:W-:Y:S01]  /*a3d0*/  FFMA.FTZ R143, R120, R11.reuse, -R105 ;  /* 0x0000000b788f7223 */ /* 0x080fe20000010869 */
[----:B------:R-:W0:Y:S01]  /*a3e0*/  MUFU.EX2 R8, R8 ;  /* 0x0000000800087308 */ /* 0x000e220000000800 */
[----:B-1----:R-:W-:Y:S01]  /*a3f0*/  FADD.FTZ R6, R134, R107 ;  /* 0x0000006b86067221 */ /* 0x002fe20000010000 */
[-CC-:B------:R-:W-:Y:S01]  /*a400*/  FFMA.FTZ R124, R124, R11.reuse, -R105.reuse ;  /* 0x0000000b7c7c7223 */ /* 0x180fe20000010869 */
[-CC-:B------:R-:W-:Y:S01]  /*a410*/  FFMA.FTZ R126, R126, R11.reuse, -R105.reuse ;  /* 0x0000000b7e7e7223 */ /* 0x180fe20000010869 */
[----:B------:R-:W-:-:S04]  /*a420*/  FFMA.FTZ R130, R130, R11, -R105 ;  /* 0x0000000b82827223 */ /* 0x000fc80000010869 */
[----:B------:R-:W1:Y:S01]  /*a430*/  MUFU.EX2 R13, R13 ;  /* 0x0000000d000d7308 */ /* 0x000e620000000800 */
[----:B--2---:R-:W-:-:S07]  /*a440*/  FFMA.FTZ R3, R2, R3, R157 ;  /* 0x0000000302037223 */ /* 0x004fce000001009d */
        /* <DEDUP_REMOVED lines=14> */
[----:B------:R-:W-:-:S06]  /*a530*/  FFMA.FTZ R100, R118, R11, -R105 ;  /* 0x0000000b76647223 */ /* 0x000fcc0000010869 */
        /* <DEDUP_REMOVED lines=18> */
[-CC-:B------:R-:W-:Y:S01]  /*a660*/  FFMA.FTZ R102, R122, R11.reuse, -R105.reuse ;  /* 0x0000000b7a667223 */ /* 0x180fe20000010869 */
[----:B------:R-:W-:-:S05]  /*a670*/  FFMA.FTZ R105, R132, R11, -R105 ;  /* 0x0000000b84697223 */ /* 0x000fca0000010869 */
        /* <DEDUP_REMOVED lines=58> */
.L_x_1272:
        /* <DEDUP_REMOVED lines=35> */
.L_x_1262:
[----:B------:R-:W-:-:S13]  /*ac50*/  R2UR UR4, R161 ;  /* 0x00000000a10472ca */ /* 0x000fda00000e0000 */
[----:B------:R-:W-:-:S13]  /*ac60*/  ISETP.GE.AND P1, PT, R10, UR4, PT ;  /* 0x000000040a007c0c */ /* 0x000fda000bf26270 */
[----:B------:R-:W-:Y:S05]  /*ac70*/  @!P1 BRA `(.L_x_1274) ;  /* 0x00000034001c9947 */ /* 0x000fea0003800000 */
[----:B------:R-:W-:Y:S01]  /*ac80*/  IMAD.MOV.U32 R9, RZ, RZ, R14 ;  /* 0x000000ffff097224 */ /* 0x000fe200078e000e */
[----:B------:R-:W-:Y:S01]  /*ac90*/  UMOV UR46, UR39 ;  /* 0x00000027002e7c82 */ /* 0x000fe20008000000 */
[----:B------:R-:W-:Y:S01]  /*aca0*/  IMAD.MOV.U32 R8, RZ, RZ, R12 ;  /* 0x000000ffff087224 */ /* 0x000fe200078e000c */
[----:B------:R-:W-:Y:S01]  /*acb0*/  UMOV UR4, UR38 ;  /* 0x0000002600047c82 */ /* 0x000fe20008000000 */
[----:B------:R-:W-:Y:S01]  /*acc0*/  ULDC UR47, c[0x0][0x9e4] ;  /* 0x00027900002f7ab9 */ /* 0x000fe20000000800 */
[----:B------:R-:W-:Y:S01]  /*acd0*/  ULDC UR50, c[0x0][0x9dc] ;  /* 0x0002770000327ab9 */ /* 0x000fe20000000800 */
[----:B------:R-:W-:Y:S01]  /*ace0*/  ULDC UR5, c[0x0][0x9d8] ;  /* 0x0002760000057ab9 */ /* 0x000fe20000000800 */
[----:B------:R-:W-:-:S05]  /*acf0*/  ULDC UR51, c[0x0][0x9e0] ;  /* 0x0002780000337ab9 */ /* 0x000fca0000000800 */
.L_x_1293:
[----:B------:R-:W-:-:S04]  /*ad00*/  UISETP.NE.AND UP0, UPT, UR4, 0x1, UPT ;  /* 0x000000010400788c */ /* 0x000fc8000bf05270 */
[----:B------:R-:W-:-:S04]  /*ad10*/  USEL UR39, URZ, 0x1, UP0 ;  /* 0x000000013f277887 */ /* 0x000fc80008000000 */
[----:B------:R-:W-:Y:S01]  /*ad20*/  ULOP3.LUT UR39, UR46, UR39, URZ, 0x3c, !UPT ;  /* 0x000000272e277292 */ /* 0x000fe2000f8e3c3f */
[----:B------:R-:W-:Y:S11]  /*ad30*/  @!P0 BRA `(.L_x_1275) ;  /* 0x0000000000048947 */ /* 0x000ff60003800000 */
[----:B------:R-:W-:Y:S01]  /*ad40*/  BPT.TRAP 0x1 ;  /* 0x000000040000795c */ /* 0x000fe20000300000 */
.L_x_1275:
        /* <DEDUP_REMOVED lines=9> */
.L_x_1276:
[----:B-1----:R-:W-:Y:S05]  /*ade0*/  @P1 BRA `(.L_x_1277) ;  /* 0x0000000000081947 */ /* 0x002fea0003800000 */
[----:B------:R-:W1:Y:S02]  /*adf0*/  SYNCS.PHASECHK.TRANS64.TRYWAIT P1, [UR6+0x2a830], R11 ;  /* 0x02a8300bff0075a7 */ /* 0x000e640008020146 */
[----:B-1----:R-:W-:Y:S05]  /*ae00*/  @!P1 BRA `(.L_x_1278) ;  /* 0x000000d800449947 */ /* 0x002fea0003800000 */
.L_x_1277:
        /* <DEDUP_REMOVED lines=138> */
.L_x_1279:
[----:B------:R-:W-:Y:S01]  /*b6b0*/  ULEA UR7, UR4, UR60, 0x3 ;  /* 0x0000003c04077291 */ /* 0x000fe2000f8e183f */
[----:B------:R-:W-:-:S05]  /*b6c0*/  IMAD.U32 R0, RZ, RZ, UR46 ;  /* 0x0000002eff007e24 */ /* 0x000fca000f8e00ff */
[----:B------:R-:W-:-:S04]  /*b6d0*/  SHF.L.U32 R0, R0, 0x1f, RZ ;  /* 0x0000001f00007819 */ /* 0x000fc800000006ff */
[----:B------:R2:W3:Y:S01]  /*b6e0*/  SYNCS.PHASECHK.TRANS64.TRYWAIT P1, [UR7+0x2a850], R0 ;  /* 0x02a85000ff0075a7 */ /* 0x0004e20008020147 */
[----:B------:R-:W-:Y:S05]  /*b6f0*/  @!P0 BRA `(.L_x_1280) ;  /* 0x0000000000048947 */ /* 0x000fea0003800000 */
[----:B------:R-:W-:Y:S01]  /*b700*/  BPT.TRAP 0x1 ;  /* 0x000000040000795c */ /* 0x000fe20000300000 */
.L_x_1280:
[----:B---3--:R-:W-:Y:S05]  /*b710*/  @P1 BRA `(.L_x_1281) ;  /* 0x0000000000081947 */ /* 0x008fea0003800000 */
[----:B------:R-:W3:Y:S02]  /*b720*/  SYNCS.PHASECHK.TRANS64.TRYWAIT P1, [UR7+0x2a850], R0 ;  /* 0x02a85000ff0075a7 */ /* 0x000ee40008020147 */
[----:B---3--:R-:W-:Y:S05]  /*b730*/  @!P1 BRA `(.L_x_1282) ;  /* 0x000000d000109947 */ /* 0x008fea0003800000 */
.L_x_1281:
        /* <DEDUP_REMOVED lines=37> */
.L_x_1283:
        /* <DEDUP_REMOVED lines=67> */
[----:B------:R-:W-:Y:S01]  /*bdc0*/  IMAD.IADD R129, R133, 0x1, -R18 ;  /* 0x0000000185817824 */ /* 0x000fe200078e0a12 */
[----:B------:R-:W-:Y:S01]  /*bdd0*/  ULOP3.LUT UR4, URZ, UR50, URZ, 0x33, !UPT ;  /* 0x000000323f047292 */ /* 0x000fe2000f8e333f */
[----:B------:R-:W-:-:S03]  /*bde0*/  IADD3 R12, -R17, R12, R16 ;  /* 0x0000000c110c7210 */ /* 0x000fc60007ffe110 */
[----:B------:R-:W2:Y:S02]  /*bdf0*/  MUFU.TANH R136, R136 ;  /* 0x0000008800887308 */ /* 0x000ea40000002400 */
[C---:B------:R-:W-:Y:S01]  /*be00*/  VIADD R145, R12.reuse, UR51 ;  /* 0x000000330c917c36 */ /* 0x040fe20008000000 */
[----:B------:R-:W-:Y:S01]  /*be10*/  SYNCS.ARRIVE.TRANS64.RED.A1T0 RZ, [UR6], RZ ;  /* 0x000000ffffff79a7 */ /* 0x000fe20008100406 */
[----:B------:R-:W-:Y:S02]  /*be20*/  VIADD R135, R12, UR4 ;  /* 0x000000040c877c36 */ /* 0x000fe40008000000 */
[--C-:B0-----:R-:W-:Y:S02]  /*be30*/  IMAD.IADD R149, R145, 0x1, R106.reuse ;  /* 0x0000000191957824 */ /* 0x101fe400078e026a */
        /* <DEDUP_REMOVED lines=60> */
.L_x_1286:
[----:B------:R-:W-:-:S05]  /*c200*/  IMAD.U32 R108, RZ, RZ, UR47 ;  /* 0x0000002fff6c7e24 */ /* 0x000fca000f8e00ff */
[----:B------:R-:W-:-:S13]  /*c210*/  ISETP.NE.AND P1, PT, R108, 0x1, PT ;  /* 0x000000016c00780c */ /* 0x000fda0003f25270 */
[----:B------:R-:W1:Y:S02]  /*c220*/  @P1 LDC.64 R12, c[0x0][0x9e8] ;  /* 0x00027a00ff0c1b82 */ /* 0x000e640000000a00 */
[----:B-1----:R-:W-:-:S05]  /*c230*/  @P1 IMAD.HI.U32 R12, R106, R12, RZ ;  /* 0x0000000c6a0c1227 */ /* 0x002fca00078e00ff */
[----:B------:R-:W-:-:S07]  /*c240*/  @P1 SHF.R.U32.HI R106, RZ, R13, R12 ;  /* 0x0000000dff6a1219 */ /* 0x000fce000001160c */
.L_x_1287:
[----:B------:R-:W-:Y:S05]  /*c250*/  BSYNC B0 ;  /* 0x0000000000007941 */ /* 0x000fea0003800000 */
.L_x_1285:
[----:B------:R-:W-:-:S05]  /*c260*/  IMAD R106, R106, R108, R129 ;  /* 0x0000006c6a6a7224 */ /* 0x000fca00078e0281 */
[----:B------:R-:W-:Y:S02]  /*c270*/  VIADDMNMX R149, R106, R108, R149, PT ;  /* 0x0000006c6a957246 */ /* 0x000fe40003800195 */
[----:B------:R-:W-:-:S07]  /*c280*/  VIMNMX R147, R147, R106, !PT ;  /* 0x0000006a93937248 */ /* 0x000fce0007fe0100 */
.L_x_1284:
        /* <DEDUP_REMOVED lines=133> */
.L_x_1290:
[----:B------:R-:W-:-:S05]  /*cae0*/  IMAD.U32 R158, RZ, RZ, UR47 ;  /* 0x0000002fff9e7e24 */ /* 0x000fca000f8e00ff */
[----:B------:R-:W-:-:S13]  /*caf0*/  ISETP.NE.AND P6, PT, R158, 0x1, PT ;  /* 0x000000019e00780c */ /* 0x000fda0003fc5270 */
[----:B------:R-:W0:Y:S02]  /*cb00*/  @P6 LDC.64 R12, c[0x0][0x9e8] ;  /* 0x00027a00ff0c6b82 */ /* 0x000e240000000a00 */
[----:B0-----:R-:W-:-:S05]  /*cb10*/  @P6 IMAD.HI.U32 R12, R111, R12, RZ ;  /* 0x0000000c6f0c6227 */ /* 0x001fca00078e00ff */
[----:B------:R-:W-:-:S07]  /*cb20*/  @P6 SHF.R.U32.HI R111, RZ, R13, R12 ;  /* 0x0000000dff6f6219 */ /* 0x000fce000001160c */
.L_x_1291:
[----:B------:R-:W-:Y:S05]  /*cb30*/  BSYNC B0 ;  /* 0x0000000000007941 */ /* 0x000fea0003800000 */
.L_x_1289:
[----:B------:R-:W-:-:S05]  /*cb40*/  IMAD R12, R111, R158, R129 ;  /* 0x0000009e6f0c7224 */ /* 0x000fca00078e0281 */
[----:B------:R-:W-:Y:S02]  /*cb50*/  VIADDMNMX R107, R12, R158, R107, PT ;  /* 0x0000009e0c6b7246 */ /* 0x000fe4000380016b */
[----:B------:R-:W-:-:S07]  /*cb60*/  VIMNMX R109, R109, R12, !PT ;  /* 0x0000000c6d6d7248 */ /* 0x000fce0007fe0100 */
.L_x_1288:
        /* <DEDUP_REMOVED lines=308> */
.L_x_1292:
[----:B------:R-:W0:Y:S01]  /*deb0*/  S2UR UR6, SR_CgaCtaId ;  /* 0x00000000000679c3 */ /* 0x000e220000008800 */
[----:B------:R-:W-:Y:S01]  /*dec0*/  R2UR UR4, R161 ;  /* 0x00000000a10472ca */ /* 0x000fe200000e0000 */
[----:B------:R-:W-:Y:S01]  /*ded0*/  UIADD3 UR7, UR7, 0x2a860, URZ ;  /* 0x0002a86007077890 */ /* 0x000fe2000fffe03f */
[----:B------:R-:W-:Y:S01]  /*dee0*/  F2FP.F16.F32.PACK_AB R157, R8, R157 ;  /* 0x0000009d089d723e */ /* 0x000fe200000000ff */
[----:B------:R-:W-:Y:S01]  /*def0*/  UMOV UR46, UR39 ;  /* 0x00000027002e7c82 */ /* 0x000fe20008000000 */
[----:B------:R-:W-:Y:S01]  /*df00*/  F2FP.F16.F32.PACK_AB R158, R136, R21 ;  /* 0x00000015889e723e */ /* 0x000fe200000000ff */
[----:B------:R-:W-:Y:S01]  /*df10*/  IMAD.MOV.U32 R9, RZ, RZ, R14 ;  /* 0x000000ffff097224 */ /* 0x000fe200078e000e */
[----:B------:R-:W-:Y:S01]  /*df20*/  F2FP.F16.F32.PACK_AB R156, R220, R89 ;  /* 0x00000059dc9c723e */ /* 0x000fe200000000ff */
[----:B------:R-:W-:Y:S01]  /*df30*/  IMAD.MOV.U32 R8, RZ, RZ, R12 ;  /* 0x000000ffff087224 */ /* 0x000fe200078e000c */
[----:B------:R-:W-:Y:S02]  /*df40*/  F2FP.F16.F32.PACK_AB R159, R124, R159 ;  /* 0x0000009f7c9f723e */ /* 0x000fe400000000ff */
[----:B------:R-:W-:-:S02]  /*df50*/  F2FP.F16.F32.PACK_AB R152, R108, R15 ;  /* 0x0000000f6c98723e */ /* 0x000fc400000000ff */
[----:B------:R-:W-:Y:S02]  /*df60*/  F2FP.F16.F32.PACK_AB R153, R20, R153 ;  /* 0x000000991499723e */ /* 0x000fe400000000ff */
[----:B------:R-:W-:Y:S01]  /*df70*/  ISETP.GT.AND P1, PT, R10, UR4, PT ;  /* 0x000000040a007c0c */ /* 0x000fe2000bf24270 */
[----:B------:R-:W-:Y:S01]  /*df80*/  UMOV UR4, UR38 ;  /* 0x0000002600047c82 */ /* 0x000fe20008000000 */
[----:B------:R-:W-:Y:S01]  /*df90*/  F2FP.F16.F32.PACK_AB R154, R106, R13 ;  /* 0x0000000d6a9a723e */ /* 0x000fe200000000ff */
[----:B------:R-:W-:Y:S01]  /*dfa0*/  VIADD R10, R10, 0xffffffff ;  /* 0xffffffff0a0a7836 */ /* 0x000fe20000000000 */
        /* <DEDUP_REMOVED lines=20> */
.L_x_1274:
        /* <DEDUP_REMOVED lines=67> */
.L_x_1294:
[----:B------:R-:W-:Y:S01]  /*e520*/  ULEA UR5, UR38, UR60, 0x3 ;  /* 0x0000003c26057291 */ /* 0x000fe2000f8e183f */
[----:B------:R-:W-:-:S05]  /*e530*/  IMAD.U32 R0, RZ, RZ, UR39 ;  /* 0x00000027ff007e24 */ /* 0x000fca000f8e00ff */
[----:B------:R-:W-:-:S04]  /*e540*/  SHF.L.U32 R0, R0, 0x1f, RZ ;  /* 0x0000001f00007819 */ /* 0x000fc800000006ff */
[----:B------:R0:W1:Y:S01]  /*e550*/  SYNCS.PHASECHK.TRANS64.TRYWAIT P1, [UR5+0x2a850], R0 ;  /* 0x02a85000ff0075a7 */ /* 0x0000620008020145 */
[----:B------:R-:W-:Y:S05]  /*e560*/  @!P0 BRA `(.L_x_1295) ;  /* 0x0000000000048947 */ /* 0x000fea0003800000 */
[----:B------:R-:W-:Y:S01]  /*e570*/  BPT.TRAP 0x1 ;  /* 0x000000040000795c */ /* 0x000fe20000300000 */
.L_x_1295:
[----:B-1----:R-:W-:Y:S05]  /*e580*/  @P1 BRA `(.L_x_1296) ;  /* 0x0000000000081947 */ /* 0x002fea0003800000 */
[----:B------:R-:W1:Y:S02]  /*e590*/  SYNCS.PHASECHK.TRANS64.TRYWAIT P1, [UR5+0x2a850], R0 ;  /* 0x02a85000ff0075a7 */ /* 0x000e640008020145 */
[----:B-1----:R-:W-:Y:S05]  /*e5a0*/  @!P1 BRA `(.L_x_1297) ;  /* 0x000000a0008c9947 */ /* 0x002fea0003800000 */
.L_x_1296:
[----:B------:R-:W-:Y:S01]  /*e5b0*/  UIADD3 UR60, UR60, 0x400, URZ ;  /* 0x000004003c3c7890 */ /* 0x000fe2000fffe03f */
[----:B------:R-:W-:Y:S01]  /*e5c0*/  WARPGROUP.ARRIVE ;  /* 0x00000000000079c5 */ /* 0x000fe20000000000 */
[----:B------:R-:W-:Y:S01]  /*e5d0*/  UMOV UR7, 0x40000040 ;  /* 0x4000004000077882 */ /* 0x000fe20000000000 */
[----:B-1----:R-:W1:Y:S01]  /*e5e0*/  SHFL.BFLY PT, R5, R6, 0x2, 0x1f ;  /* 0x0c401f0006057f89 */ /* 0x002e6200000e0000 */
[----:B------:R-:W-:Y:S01]  /*e5f0*/  USHF.R.U32.HI UR60, URZ, 0x4, UR60 ;  /* 0x000000043f3c7899 */ /* 0x000fe2000801163c */
[----:B------:R-:W-:Y:S02]  /*e600*/  IMAD.MOV.U32 R4, RZ, RZ, RZ ;  /* 0x000000ffff047224 */ /* 0x000fe400078e00ff */
[----:B0-----:R-:W0:Y:S01]  /*e610*/  SHFL.BFLY PT, R0, R3, 0x2, 0x1f ;  /* 0x0c401f0003007f89 */ /* 0x001e2200000e0000 */
[----:B------:R-:W-:Y:S01]  /*e620*/  ULOP3.LUT UR60, UR60, 0x3fff, URZ, 0xc0, !UPT ;  /* 0x00003fff3c3c7892 */ /* 0x000fe2000f8ec03f */
[----:B------:R-:W-:-:S03]  /*e630*/  IMAD.MOV.U32 R94, RZ, RZ, -0x800000 ;  /* 0xff800000ff5e7424 */ /* 0x000fc600078e00ff */
[----:B------:R-:W-:-:S04]  /*e640*/  ULOP3.LUT UR4, UR60, 0x3000000, URZ, 0xfc, !UPT ;  /* 0x030000003c047892 */ /* 0x000fc8000f8efc3f */
[----:B------:R-:W-:-:S07]  /*e650*/  UIMAD UR4, UR38, 0x600, UR4 ;  /* 0x00000600260478a4 */ /* 0x000fce000f8e0204 */
[----:B------:R-:W-:Y:S02]  /*e660*/  UMOV UR6, UR4 ;  /* 0x0000000400067c82 */ /* 0x000fe40008000000 */
[----:B------:R-:W-:Y:S01]  /*e670*/  HGMMA.64x128x16.F32 R24, R156, gdesc[UR4].tnspB, R24, gsb0 ;  /* 0x41e000049c187df0 */ /* 0x000fe20008000818 */
[----:B------:R-:W-:Y:S01]  /*e680*/  UIADD3 UR6, UR4, 0x80, URZ ;  /* 0x0000008004067890 */ /* 0x000fe2000fffe03f */
[----:B-1----:R-:W-:Y:S01]  /*e690*/  FADD.FTZ R5, R5, R6 ;  /* 0x0000000605057221 */ /* 0x002fe20000010000 */
[----:B------:R-:W-:Y:S01]  /*e6a0*/  UMOV UR7, 0x40000040 ;  /* 0x4000004000077882 */ /* 0x000fe20000000000 */
[----:B0-----:R-:W-:-:S03]  /*e6b0*/  FADD.FTZ R2, R0, R3 ;  /* 0x0000000300027221 */ /* 0x001fc60000010000 */
[----:B------:R-:W0:Y:S04]  /*e6c0*/  SHFL.BFLY PT, R0, R5, 0x1, 0x1f ;  /* 0x0c201f0005007f89 */ /* 0x000e2800000e0000 */
[----:B------:R-:W1:Y:S01]  /*e6d0*/  SHFL.BFLY PT, R7, R2, 0x1, 0x1f ;  /* 0x0c201f0002077f89 */ /* 0x000e6200000e0000 */
[----:B0-----:R-:W-:Y:S01]  /*e6e0*/  FADD.FTZ R9, R5, R0 ;  /* 0x0000000005097221 */ /* 0x001fe20000010000 */
[----:B------:R-:W-:Y:S02]  /*e6f0*/  IMAD.MOV.U32 R0, RZ, RZ, -0x800000 ;  /* 0xff800000ff007424 */ /* 0x000fe400078e00ff */
[----:B-1----:R-:W-:Y:S02]  /*e700*/  FADD.FTZ R10, R2, R7 ;  /* 0x00000007020a7221 */ /* 0x002fe40000010000 */
[----:B------:R-:W-:Y:S01]  /*e710*/  FSETP.NE.FTZ.AND P1, PT, R9, RZ, PT ;  /* 0x000000ff0900720b */ /* 0x000fe20003f35000 */
[----:B------:R-:W-:-:S02]  /*e720*/  IMAD.MOV.U32 R7, RZ, RZ, RZ ;  /* 0x000000ffff077224 */ /* 0x000fc400078e00ff */
        /* <DEDUP_REMOVED lines=38> */
.L_x_1298:
[----:B------:R-:W-:Y:S01]  /*e990*/  R2UR UR6, R184 ;  /* 0x00000000b80672ca */ /* 0x000fe200000e0000 */
[----:B------:R-:W-:Y:S01]  /*e9a0*/  UIADD3 UR4, UR5, 0x2a860, URZ ;  /* 0x0002a86005047890 */ /* 0x000fe2000fffe03f */
[-C--:B------:R-:W-:Y:S01]  /*e9b0*/  FMUL.FTZ R2, R24, R4.reuse ;  /* 0x0000000418027220 */ /* 0x080fe20000410000 */
[----:B------:R-:W-:Y:S01]  /*e9c0*/  UIADD3 UR38, UR38, 0x1, URZ ;  /* 0x0000000126267890 */ /* 0x000fe2000fffe03f */
[-C--:B------:R-:W-:Y:S01]  /*e9d0*/  FMUL.FTZ R3, R25, R4.reuse ;  /* 0x0000000419037220 */ /* 0x080fe20000410000 */
[-C--:B------:R-:W-:Y:S01]  /*e9e0*/  FMUL.FTZ R20, R28, R4.reuse ;  /* 0x000000041c147220 */ /* 0x080fe20000410000 */
        /* <DEDUP_REMOVED lines=8> */
[-C--:B------:R-:W-:Y:S01]  /*ea70*/  FMUL.FTZ R41, R41, R4.reuse ;  /* 0x0000000429297220 */ /* 0x080fe20000410000 */
[-C--:B------:R-:W-:Y:S01]  /*ea80*/  FMUL.FTZ R44, R44, R4.reuse ;  /* 0x000000042c2c7220 */ /* 0x080fe20000410000 */
[-C--:B------:R-:W-:Y:S01]  /*ea90*/  FMUL.FTZ R45, R45, R4.reuse ;  /* 0x000000042d2d7220 */ /* 0x080fe20000410000 */
[-C--:B------:R-:W-:Y:S01]  /*eaa0*/  FMUL.FTZ R48, R48, R4.reuse ;  /* 0x0000000430307220 */ /* 0x080fe20000410000 */
[----:B------:R-:W-:Y:S01]  /*eab0*/  FMUL.FTZ R49, R49, R4 ;  /* 0x0000000431317220 */ /* 0x000fe20000410000 */
[----:B------:R-:W-:-:S02]  /*eac0*/  IMAD.U32 R184, RZ, RZ, UR6 ;  /* 0x00000006ffb87e24 */ /* 0x000fc4000f8e00ff */
[-C--:B------:R-:W-:Y:S01]  /*ead0*/  FMUL.FTZ R52, R52, R4.reuse ;  /* 0x0000000434347220 */ /* 0x080fe20000410000 */
[-C--:B------:R-:W-:Y:S01]  /*eae0*/  FMUL.FTZ R53, R53, R4.reuse ;  /* 0x0000000435357220 */ /* 0x080fe20000410000 */
[-C--:B------:R-:W-:Y:S01]  /*eaf0*/  FMUL.FTZ R56, R56, R4.reuse ;  /* 0x0000000438387220 */ /* 0x080fe20000410000 */
[-C--:B------:R-:W-:Y:S01]  /*eb00*/  FMUL.FTZ R57, R57, R4.reuse ;  /* 0x0000000439397220 */ /* 0x080fe20000410000 */
[----:B------:R-:W0:Y:S01]  /*eb10*/  S2UR UR6, SR_CgaCtaId ;  /* 0x00000000000679c3 */ /* 0x000e220000008800 */
        /* <DEDUP_REMOVED lines=52> */
.L_x_1220:
[----:B------:R-:W0:Y:S01]  /*ee60*/  S2R R4, SR_CgaCtaId ;  /* 0x0000000000047919 */ /* 0x000e220000008800 */
[----:B------:R-:W-:Y:S01]  /*ee70*/  MOV R19, 0x400 ;  /* 0x0000040000137802 */ /* 0x000fe20000000f00 */
[----:B------:R-:W-:Y:S01]  /*ee80*/  BSSY B0, `(.L_x_1299) ;  /* 0x0000304000007945 */ /* 0x000fe20003800000 */
[----:B------:R-:W-:Y:S02]  /*ee90*/  BAR.SYNC.DEFER_BLOCKING 0x5, 0x180 ;  /* 0x0146000000007b1d */ /* 0x000fe40000010000 */
[----:B0-----:R-:W-:-:S05]  /*eea0*/  LEA R19, R4, R19, 0x18 ;  /* 0x0000001304137211 */ /* 0x001fca00078ec0ff */
[----:B------:R-:W0:Y:S02]  /*eeb0*/  LDS.128 R4, [R19+0x2a8d0] ;  /* 0x02a8d00013047984 */ /* 0x000e240000000c00 */
[----:B0-----:R-:W-:Y:S02]  /*eec0*/  R2UR UR6, R5 ;  /* 0x00000000050672ca */ /* 0x001fe400000e0000 */
[----:B------:R-:W-:Y:S02]  /*eed0*/  R2UR UR5, R6 ;  /* 0x00000000060572ca */ /* 0x000fe400000e0000 */
[----:B------:R-:W-:Y:S01]  /*eee0*/  R2UR UR7, R7 ;  /* 0x00000000070772ca */ /* 0x000fe200000e0000 */
[----:B------:R-:W-:Y:S06]  /*eef0*/  BAR.ARV 0x4, 0x180 ;  /* 0x0106000000007b1d */ /* 0x000fec0000002000 */
[----:B------:R-:W-:Y:S08]  /*ef00*/  @P0 BRA `(.L_x_1300) ;  /* 0x0000002000880947 */ /* 0x000ff00003800000 */
[----:B------:R-:W0:Y:S01]  /*ef10*/  S2R R4, SR_SWINHI ;  /* 0x0000000000047919 */ /* 0x000e220000002f00 */
[----:B------:R-:W-:Y:S01]  /*ef20*/  R2UR UR13, R183 ;  /* 0x00000000b70d72ca */ /* 0x000fe200000e0000 */
[----:B------:R-:W-:Y:S01]  /*ef30*/  ULDC.64 UR10, c[0x0][0xc00] ;  /* 0x00030000000a7ab9 */ /* 0x000fe20000000a00 */
[----:B------:R-:W-:Y:S01]  /*ef40*/  ULDC.64 UR8, c[0x0][0xc00] ;  /* 0x0003000000087ab9 */ /* 0x000fe20000000a00 */
[----:B------:R-:W-:Y:S02]  /*ef50*/  R2UR UR15, R164 ;  /* 0x00000000a40f72ca */ /* 0x000fe400000e0000 */
[----:B------:R-:W-:Y:S02]  /*ef60*/  R2UR UR12, R22 ;  /* 0x00000000160c72ca */ /* 0x000fe400000e0000 */
[----:B------:R-:W-:Y:S02]  /*ef70*/  R2UR UR14, R165 ;  /* 0x00000000a50e72ca */ /* 0x000fe400000e0000 */
[----:B------:R-:W-:-:S04]  /*ef80*/  R2UR UR20, R166 ;  /* 0x00000000a61472ca */ /* 0x000fc800000e0000 */
[----:B------:R-:W-:Y:S01]  /*ef90*/  UIMAD.WIDE UR8, UR13, 0x4, UR8 ;  /* 0x000000040d0878a5 */ /* 0x000fe2000f8e0208 */
[----:B------:R-:W-:Y:S02]  /*efa0*/  MOV R16, R19 ;  /* 0x0000001300107202 */ /* 0x000fe40000000f00 */
[----:B0-----:R-:W-:-:S03]  /*efb0*/  MOV R17, R4 ;  /* 0x0000000400117202 */ /* 0x001fc60000000f00 */
[----:B------:R-:W-:-:S03]  /*efc0*/  IMAD.WIDE R4, R203, 0x2, R16 ;  /* 0x00000002cb047825 */ /* 0x000fc600078e0210 */
[C---:B------:R-:W-:Y:S02]  /*efd0*/  LOP3.LUT R7, R4.reuse, 0x380, RZ, 0xc0, !PT ;  /* 0x0000038004077812 */ /* 0x040fe400078ec0ff */
[C---:B------:R-:W-:Y:S02]  /*efe0*/  IADD3 R8, P5, R4.reuse, 0x40, RZ ;  /* 0x0000004004087810 */ /* 0x040fe40007fbe0ff */
[----:B------:R-:W-:Y:S02]  /*eff0*/  SHF.R.U64 R7, R7, 0x3, RZ ;  /* 0x0000000307077819 */ /* 0x000fe400000012ff */
[C---:B------:R-:W-:Y:S01]  /*f000*/  IADD3 R31, P6, R4.reuse, 0x20, RZ ;  /* 0x00000020041f7810 */ /* 0x040fe20007fde0ff */
[--C-:B------:R-:W-:Y:S01]  /*f010*/  IMAD.X R27, RZ, RZ, R5.reuse, P5 ;  /* 0x000000ffff1b7224 */ /* 0x100fe200028e0605 */
[C---:B------:R-:W-:Y:S02]  /*f020*/  IADD3 R75, P4, R4.reuse, 0x60, RZ ;  /* 0x00000060044b7810 */ /* 0x040fe40007f9e0ff */
[C---:B------:R-:W-:Y:S01]  /*f030*/  IADD3 R95, P3, R4.reuse, 0x4000, RZ ;  /* 0x00004000045f7810 */ /* 0x040fe20007f7e0ff */
[--C-:B------:R-:W-:Y:S01]  /*f040*/  IMAD.X R29, RZ, RZ, R5.reuse, P6 ;  /* 0x000000ffff1d7224 */ /* 0x100fe200030e0605 */
[C---:B------:R-:W-:Y:S01]  /*f050*/  IADD3 R97, P2, R4.reuse, 0x4020, RZ ;  /* 0x0000402004617810 */ /* 0x040fe20007f5e0ff */
[--C-:B------:R-:W-:Y:S01]  /*f060*/  IMAD.X R15, RZ, RZ, R5.reuse, P4 ;  /* 0x000000ffff0f7224 */ /* 0x100fe200020e0605 */
[C---:B------:R-:W-:Y:S01]  /*f070*/  IADD3 R99, P1, R4.reuse, 0x4040, RZ ;  /* 0x0000404004637810 */ /* 0x040fe20007f3e0ff */
[--C-:B------:R-:W-:Y:S01]  /*f080*/  IMAD.X R25, RZ, RZ, R5.reuse, P3 ;  /* 0x000000ffff197224 */ /* 0x100fe200018e0605 */
[----:B------:R-:W-:Y:S01]  /*f090*/  BAR.SYNC.DEFER_BLOCKING 0x1, 0x100 ;  /* 0x0044000000007b1d */ /* 0x000fe20000010000 */
        /* <DEDUP_REMOVED lines=9> */
[----:B------:R-:W-:Y:S02]  /*f130*/  LOP3.LUT R12, R95, 0x380, RZ, 0xc0, !PT ;  /* 0x000003805f0c7812 */ /* 0x000fe400078ec0ff */
[----:B------:R-:W-:Y:S02]  /*f140*/  SHF.R.U64 R10, R10, 0x3, RZ ;  /* 0x000000030a0a7819 */ /* 0x000fe400000012ff */
[----:B------:R-:W-:Y:S02]  /*f150*/  LOP3.LUT R26, R7, R8, RZ, 0x3c, !PT ;  /* 0x00000008071a7212 */ /* 0x000fe400078e3cff */
[----:B------:R-:W-:-:S02]  /*f160*/  SHF.R.U64 R6, R6, 0x3, RZ ;  /* 0x0000000306067819 */ /* 0x000fc400000012ff */
[----:B------:R-:W-:Y:S02]  /*f170*/  LOP3.LUT R8, R97, 0x380, RZ, 0xc0, !PT ;  /* 0x0000038061087812 */ /* 0x000fe400078ec0ff */
[----:B------:R-:W-:Y:S02]  /*f180*/  SHF.R.U64 R12, R12, 0x3, RZ ;  /* 0x000000030c0c7819 */ /* 0x000fe400000012ff */
[----:B------:R-:W-:Y:S02]  /*f190*/  LOP3.LUT R14, R10, R75, RZ, 0x3c, !PT ;  /* 0x0000004b0a0e7212 */ /* 0x000fe400078e3cff */
[----:B------:R-:W-:Y:S02]  /*f1a0*/  LOP3.LUT R28, R6, R31, RZ, 0x3c, !PT ;  /* 0x0000001f061c7212 */ /* 0x000fe400078e3cff */
[----:B------:R-:W-:Y:S02]  /*f1b0*/  LOP3.LUT R10, R99, 0x380, RZ, 0xc0, !PT ;  /* 0x00000380630a7812 */ /* 0x000fe400078ec0ff */
[----:B------:R-:W-:-:S02]  /*f1c0*/  SHF.R.U64 R8, R8, 0x3, RZ ;  /* 0x0000000308087819 */ /* 0x000fc400000012ff */
[----:B------:R-:W-:Y:S02]  /*f1d0*/  LOP3.LUT R31, R74, 0x380, RZ, 0xc0, !PT ;  /* 0x000003804a1f7812 */ /* 0x000fe400078ec0ff */
[----:B------:R-:W-:Y:S02]  /*f1e0*/  LOP3.LUT R24, R12, R95, RZ, 0x3c, !PT ;  /* 0x0000005f0c187212 */ /* 0x000fe400078e3cff */
[----:B------:R-:W-:Y:S02]  /*f1f0*/  SHF.R.U64 R10, R10, 0x3, RZ ;  /* 0x000000030a0a7819 */ /* 0x000fe400000012ff */
[----:B------:R-:W-:Y:S02]  /*f200*/  LOP3.LUT R12, R8, R97, RZ, 0x3c, !PT ;  /* 0x00000061080c7212 */ /* 0x000fe400078e3cff */
[----:B------:R-:W-:Y:S02]  /*f210*/  MOV R30, R4 ;  /* 0x00000004001e7202 */ /* 0x000fe40000000f00 */
[----:B------:R-:W-:-:S02]  /*f220*/  SHF.R.U64 R31, R31, 0x3, RZ ;  /* 0x000000031f1f7819 */ /* 0x000fc400000012ff */
[----:B------:R-:W-:Y:S02]  /*f230*/  F2FP.F16.F32.PACK_AB R4, R3, R2 ;  /* 0x000000020304723e */ /* 0x000fe400000000ff */
[----:B------:R-:W-:Y:S02]  /*f240*/  F2FP.F16.F32.PACK_AB R5, R89, R88 ;  /* 0x000000585905723e */ /* 0x000fe400000000ff */
[----:B------:R-:W-:Y:S02]  /*f250*/  F2FP.F16.F32.PACK_AB R6, R21, R20 ;  /* 0x000000141506723e */ /* 0x000fe400000000ff */
[----:B------:R-:W-:Y:S02]  /*f260*/  F2FP.F16.F32.PACK_AB R7, R91, R90 ;  /* 0x0000005a5b07723e */ /* 0x000fe400000000ff */
[----:B------:R-:W-:Y:S02]  /*f270*/  LOP3.LUT R10, R10, R99, RZ, 0x3c, !PT ;  /* 0x000000630a0a7212 */ /* 0x000fe400078e3cff */
[----:B------:R-:W-:Y:S01]  /*f280*/  MOV R97, R14 ;  /* 0x0000000e00617202 */ /* 0x000fe20000000f00 */
[----:B------:R0:W-:Y:S01]  /*f290*/  STSM.16.M88.4 [R30], R4 ;  /* 0x000000041e007844 */ /* 0x0001e20000000200 */
[----:B------:R-:W-:-:S02]  /*f2a0*/  MOV R95, R12 ;  /* 0x0000000c005f7202 */ /* 0x000fc40000000f00 */
[----:B------:R-:W-:Y:S02]  /*f2b0*/  LOP3.LUT R8, R31, R74, RZ, 0x3c, !PT ;  /* 0x0000004a1f087212 */ /* 0x000fe400078e3cff */
[----:B------:R-:W-:Y:S02]  /*f2c0*/  MOV R99, R28 ;  /* 0x0000001c00637202 */ /* 0x000fe40000000f00 */
[----:B------:R-:W-:Y:S02]  /*f2d0*/  MOV R98, R26 ;  /* 0x0000001a00627202 */ /* 0x000fe40000000f00 */
[----:B------:R-:W-:Y:S02]  /*f2e0*/  MOV R96, R24 ;  /* 0x0000001800607202 */ /* 0x000fe40000000f00 */
[----:B------:R-:W-:Y:S02]  /*f2f0*/  F2FP.F16.F32.PACK_AB R12, R33, R32 ;  /* 0x00000020210c723e */ /* 0x000fe400000000ff */
[----:B------:R-:W-:-:S02]  /*f300*/  F2FP.F16.F32.PACK_AB R13, R35, R34 ;  /* 0x00000022230d723e */ /* 0x000fc400000000ff */
[----:B------:R-:W-:Y:S02]  /*f310*/  F2FP.F16.F32.PACK_AB R14, R37, R36 ;  /* 0x00000024250e723e */ /* 0x000fe400000000ff */
[----:B------:R-:W-:Y:S02]  /*f320*/  F2FP.F16.F32.PACK_AB R15, R39, R38 ;  /* 0x00000026270f723e */ /* 0x000fe400000000ff */
[----:B------:R-:W-:Y:S02]  /*f330*/  F2FP.F16.F32.PACK_AB R24, R41, R40 ;  /* 0x000000282918723e */ /* 0x000fe400000000ff */
[----:B------:R-:W-:Y:S01]  /*f340*/  F2FP.F16.F32.PACK_AB R25, R43, R42 ;  /* 0x0000002a2b19723e */ /* 0x000fe200000000ff */
[----:B------:R-:W-:Y:S01]  /*f350*/  STSM.16.M88.4 [R99], R12 ;  /* 0x0000000c63007844 */ /* 0x000fe20000000200 */
[----:B------:R-:W-:Y:S02]  /*f360*/  F2FP.F16.F32.PACK_AB R26, R45, R44 ;  /* 0x0000002c2d1a723e */ /* 0x000fe400000000ff */
[----:B------:R-:W-:-:S02]  /*f370*/  F2FP.F16.F32.PACK_AB R27, R47, R46 ;  /* 0x0000002e2f1b723e */ /* 0x000fc400000000ff */
[----:B------:R-:W-:Y:S02]  /*f380*/  F2FP.F16.F32.PACK_AB R28, R49, R48 ;  /* 0x00000030311c723e */ /* 0x000fe400000000ff */
[----:B------:R-:W-:Y:S01]  /*f390*/  F2FP.F16.F32.PACK_AB R29, R51, R50 ;  /* 0x00000032331d723e */ /* 0x000fe200000000ff */
[----:B------:R1:W-:Y:S01]  /*f3a0*/  STSM.16.M88.4 [R98], R24 ;  /* 0x0000001862007844 */ /* 0x0003e20000000200 */
[----:B0-----:R-:W-:Y:S02]  /*f3b0*/  F2FP.F16.F32.PACK_AB R30, R53, R52 ;  /* 0x00000034351e723e */ /* 0x001fe400000000ff */
[----:B------:R-:W-:Y:S02]  /*f3c0*/  F2FP.F16.F32.PACK_AB R31, R55, R54 ;  /* 0x00000036371f723e */ /* 0x000fe400000000ff */
[----:B------:R-:W-:Y:S02]  /*f3d0*/  MOV R75, R10 ;  /* 0x0000000a004b7202 */ /* 0x000fe40000000f00 */
[----:B------:R-:W-:Y:S01]  /*f3e0*/  MOV R74, R8 ;  /* 0x00000008004a7202 */ /* 0x000fe20000000f00 */
[----:B------:R0:W-:Y:S01]  /*f3f0*/  STSM.16.M88.4 [R97], R28 ;  /* 0x0000001c61007844 */ /* 0x0001e20000000200 */
[----:B------:R-:W-:-:S02]  /*f400*/  F2FP.F16.F32.PACK_AB R4, R57, R56 ;  /* 0x000000383904723e */ /* 0x000fc400000000ff */
[----:B------:R-:W-:Y:S02]  /*f410*/  F2FP.F16.F32.PACK_AB R5, R59, R58 ;  /* 0x0000003a3b05723e */ /* 0x000fe400000000ff */
[----:B------:R-:W-:Y:S02]  /*f420*/  F2FP.F16.F32.PACK_AB R6, R61, R60 ;  /* 0x0000003c3d06723e */ /* 0x000fe400000000ff */
[----:B------:R-:W-:Y:S01]  /*f430*/  F2FP.F16.F32.PACK_AB R7, R63, R62 ;  /* 0x0000003e3f07723e */ /* 0x000fe200000000ff */
[----:B-1----:R-:W1:Y:S01]  /*f440*/  LDC.64 R98, c[0x0][0xc08] ;  /* 0x00030200ff627b82 */ /* 0x002e620000000a00 */
[----:B------:R-:W-:Y:S02]  /*f450*/  F2FP.F16.F32.PACK_AB R8, R65, R64 ;  /* 0x000000404108723e */ /* 0x000fe400000000ff */
[----:B------:R-:W-:Y:S01]  /*f460*/  F2FP.F16.F32.PACK_AB R9, R67, R66 ;  /* 0x000000424309723e */ /* 0x000fe200000000ff */
[----:B------:R-:W-:Y:S01]  /*f470*/  STSM.16.M88.4 [R96], R4 ;  /* 0x0000000460007844 */ /* 0x000fe20000000200 */
[----:B------:R-:W-:-:S02]  /*f480*/  F2FP.F16.F32.PACK_AB R10, R69, R68 ;  /* 0x00000044450a723e */ /* 0x000fc400000000ff */
[----:B------:R-:W-:Y:S01]  /*f490*/  F2FP.F16.F32.PACK_AB R11, R71, R70 ;  /* 0x00000046470b723e */ /* 0x000fe200000000ff */
[----:B0-----:R-:W-:Y:S01]  /*f4a0*/  IMAD.U32 R28, RZ, RZ, UR8 ;  /* 0x00000008ff1c7e24 */ /* 0x001fe2000f8e00ff */
[----:B------:R-:W-:Y:S01]  /*f4b0*/  F2FP.F16.F32.PACK_AB R12, R73, R72 ;  /* 0x00000048490c723e */ /* 0x000fe200000000ff */
[----:B------:R-:W-:Y:S01]  /*f4c0*/  IMAD.U32 R29, RZ, RZ, UR9 ;  /* 0x00000009ff1d7e24 */ /* 0x000fe2000f8e00ff */
[----:B------:R-:W-:Y:S01]  /*f4d0*/  F2FP.F16.F32.PACK_AB R13, R93, R92 ;  /* 0x0000005c5d0d723e */ /* 0x000fe200000000ff */
[----:B------:R-:W-:Y:S01]  /*f4e0*/  STSM.16.M88.4 [R95], R8 ;  /* 0x000000085f007844 */ /* 0x000fe20000000200 */
[----:B------:R-:W-:Y:S02]  /*f4f0*/  F2FP.F16.F32.PACK_AB R14, R77, R76 ;  /* 0x0000004c4d0e723e */ /* 0x000fe400000000ff */
[----:B------:R-:W-:Y:S02]  /*f500*/  F2FP.F16.F32.PACK_AB R15, R79, R78 ;  /* 0x0000004e4f0f723e */ /* 0x000fe400000000ff */
[----:B------:R-:W-:-:S02]  /*f510*/  F2FP.F16.F32.PACK_AB R24, R81, R80 ;  /* 0x000000505118723e */ /* 0x000fc400000000ff */
[----:B------:R-:W-:Y:S01]  /*f520*/  F2FP.F16.F32.PACK_AB R25, R83, R82 ;  /* 0x000000525319723e */ /* 0x000fe200000000ff */
[----:B------:R0:W-:Y:S01]  /*f530*/  STSM.16.M88.4 [R75], R12 ;  /* 0x0000000c4b007844 */ /* 0x0001e20000000200 */
[----:B------:R-:W-:Y:S02]  /*f540*/  F2FP.F16.F32.PACK_AB R26, R85, R84 ;  /* 0x00000054551a723e */ /* 0x000fe400000000ff */
[----:B------:R-:W-:Y:S02]  /*f550*/  F2FP.F16.F32.PACK_AB R27, R87, R86 ;  /* 0x00000056571b723e */ /* 0x000fe400000000ff */
[----:B------:R-:W-:-:S03]  /*f560*/  ISETP.NE.U32.AND P0, PT, RZ, UR10, PT ;  /* 0x0000000aff007c0c */ /* 0x000fc6000bf05070 */
[----:B------:R2:W-:Y:S01]  /*f570*/  STSM.16.M88.4 [R74], R24 ;  /* 0x000000184a007844 */ /* 0x0005e20000000200 */
[----:B------:R-:W-:Y:S01]  /*f580*/  BAR.SYNC.DEFER_BLOCKING 0x1, 0x100 ;  /* 0x0044000000007b1d */ /* 0x000fe20000010000 */
[----:B------:R-:W-:-:S07]  /*f590*/  ISETP.NE.AND.EX P0, PT, RZ, UR11, PT, P0 ;  /* 0x0000000bff007c0c */ /* 0x000fce000bf05300 */
[----:B0-----:R-:W0:Y:S06]  /*f5a0*/  LDC R75, c[0x0][0xbe8] ;  /* 0x0002fa00ff4b7b82 */ /* 0x001e2c0000000800 */
[----:B------:R-:W3:Y:S01]  /*f5b0*/  @P0 LDG.E R30, desc[UR36][R28.64] ;  /* 0x000000241c1e0981 */ /* 0x000ee2000c1e1900 */
[----:B-1----:R-:W-:Y:S02]  /*f5c0*/  ISETP.NE.U32.AND P1, PT, R98, RZ, PT ;  /* 0x000000ff6200720c */ /* 0x002fe40003f25070 */
[----:B------:R-:W-:-:S11]  /*f5d0*/  R2UR UR4, R99 ;  /* 0x00000000630472ca */ /* 0x000fd600000e0000 */
[----:B------:R-:W-:Y:S02]  /*f5e0*/  VOTEU.ANY UP0, P1 ;  /* 0x00000000003f7886 */ /* 0x000fe40000800100 */
[----:B------:R-:W-:Y:S01]  /*f5f0*/  UISETP.NE.AND.EX UP0, UPT, UR4, URZ, UPT, UP0 ;  /* 0x0000003f0400728c */ /* 0x000fe2000bf05300 */
[----:B0-----:R-:W-:Y:S02]  /*f600*/  ISETP.NE.AND P1, PT, R75, 0x1, PT ;  /* 0x000000014b00780c */ /* 0x001fe40003f25270 */
[----:B------:R-:W-:Y:S02]  /*f610*/  ULDC UR4, c[0x0][0xa88] ;  /* 0x0002a20000047ab9 */ /* 0x000fe40000000800 */
[----:B--2---:R-:W-:Y:S01]  /*f620*/  IMAD.U32 R74, RZ, RZ, UR4 ;  /* 0x00000004ff4a7e24 */ /* 0x004fe2000f8e00ff */
[----:B------:R-:W-:Y:S01]  /*f630*/  PLOP3.LUT P4, PT, PT, PT, UP0, 0x80, 0x0 ;  /* 0x000000000000781c */ /* 0x000fe20003f8f008 */
[----:B------:R-:W-:-:S04]  /*f640*/  ULDC UR4, c[0x0][0xad4] ;  /* 0x0002b50000047ab9 */ /* 0x000fc80000000800 */
[----:B------:R-:W-:Y:S02]  /*f650*/  @UP0 ULDC.64 UR8, c[0x0][0xc08] ;  /* 0x0003020000080ab9 */ /* 0x000fe40000000a00 */
[----:B------:R-:W-:Y:S01]  /*f660*/  @UP0 UIMAD.WIDE UR8, UR13, 0x4, UR8 ;  /* 0x000000040d0808a5 */ /* 0x000fe2000f8e0208 */
[----:B------:R-:W0:Y:S01]  /*f670*/  @P1 LDC R6, c[0x0][0xbec] ;  /* 0x0002fb00ff061b82 */ /* 0x000e220000000800 */
[----:B------:R-:W-:-:S04]  /*f680*/  UISETP.NE.AND UP0, UPT, UR15, URZ, UPT ;  /* 0x0000003f0f00728c */ /* 0x000fc8000bf05270 */
[----:B------:R-:W-:Y:S01]  /*f690*/  USEL UR4, UR15, UR4, UP0 ;  /* 0x000000040f047287 */ /* 0x000fe20008000000 */
[----:B------:R-:W-:Y:S02]  /*f6a0*/  IMAD.U32 R4, RZ, RZ, UR8 ;  /* 0x00000008ff047e24 */ /* 0x000fe4000f8e00ff */
[----:B------:R-:W1:Y:S01]  /*f6b0*/  @P1 LDC R9, c[0x0][0xbf0] ;  /* 0x0002fc00ff091b82 */ /* 0x000e620000000800 */
[----:B------:R-:W-:Y:S01]  /*f6c0*/  UISETP.GT.AND UP1, UPT, UR4, 0x1, UPT ;  /* 0x000000010400788c */ /* 0x000fe2000bf24270 */
[----:B------:R-:W-:Y:S01]  /*f6d0*/  IMAD.U32 R5, RZ, RZ, UR9 ;  /* 0x00000009ff057e24 */ /* 0x000fe2000f8e00ff */
[----:B------:R-:W-:Y:S02]  /*f6e0*/  UMOV UR19, 0x9b8 ;  /* 0x000009b800137882 */ /* 0x000fe40000000000 */
[----:B------:R-:W-:Y:S02]  /*f6f0*/  USEL UR19, UR19, 0x978, UP1 ;  /* 0x0000097813137887 */ /* 0x000fe40008800000 */
[----:B------:R-:W-:Y:S01]  /*f700*/  UISETP.NE.U32.AND UP0, UPT, UR10, URZ, UPT ;  /* 0x0000003f0a00728c */ /* 0x000fe2000bf05070 */
[----:B------:R-:W-:Y:S01]  /*f710*/  VIADD R13, R23, UR12 ;  /* 0x0000000c170d7c36 */ /* 0x000fe20008000000 */
[----:B------:R-:W-:Y:S01]  /*f720*/  USHF.R.S32.HI UR10, URZ, 0x1f, UR13 ;  /* 0x0000001f3f0a7899 */ /* 0x000fe2000801140d */
[----:B------:R0:W5:Y:S01]  /*f730*/  @P4 LDG.E R74, desc[UR36][R4.64] ;  /* 0x00000024044a4981 */ /* 0x000162000c1e1900 */
[----:B------:R-:W-:Y:S01]  /*f740*/  UISETP.NE.AND.EX UP0, UPT, UR11, URZ, UPT, UP0 ;  /* 0x0000003f0b00728c */ /* 0x000fe2000bf05300 */
[----:B------:R-:W-:Y:S01]  /*f750*/  IMAD.MOV.U32 R7, RZ, RZ, R13 ;  /* 0x000000ffff077224 */ /* 0x000fe200078e000d */
[----:B------:R-:W-:Y:S01]  /*f760*/  UMOV UR4, URZ ;  /* 0x0000003f00047c82 */ /* 0x000fe20008000000 */
[----:B------:R-:W-:-:S02]  /*f770*/  USEL UR9, UR14, URZ, UP1 ;  /* 0x0000003f0e097287 */ /* 0x000fc40008800000 */
[----:B------:R-:W-:Y:S02]  /*f780*/  USEL UR8, UR13, URZ, !UP0 ;  /* 0x0000003f0d087287 */ /* 0x000fe4000c000000 */
[----:B------:R-:W-:Y:S01]  /*f790*/  USEL UR18, UR10, URZ, !UP0 ;  /* 0x0000003f0a127287 */ /* 0x000fe2000c000000 */
[----:B------:R-:W-:Y:S02]  /*f7a0*/  ULDC.64 UR12, c[0x0][UR19+0x220] ;  /* 0x00008800130c7abb */ /* 0x000fe40008000a00 */
[----:B------:R-:W-:Y:S01]  /*f7b0*/  ULDC.64 UR10, c[0x0][UR19+0x218] ;  /* 0x00008600130a7abb */ /* 0x000fe20008000a00 */
[----:B0-----:R-:W-:Y:S01]  /*f7c0*/  @P1 IMAD.HI.U32 R4, R13, R6, RZ ;  /* 0x000000060d041227 */ /* 0x001fe200078e00ff */
[----:B------:R-:W-:Y:S01]  /*f7d0*/  ULDC.64 UR14, c[0x0][UR19+0x228] ;  /* 0x00008a00130e7abb */ /* 0x000fe20008000a00 */
[----:B------:R-:W-:Y:S02]  /*f7e0*/  UIMAD.WIDE.U32 UR16, UR10, UR20, URZ ;  /* 0x000000140a1072a5 */ /* 0x000fe4000f8e003f */
[----:B------:R-:W-:Y:S01]  /*f7f0*/  UIMAD UR13, UR13, UR8, URZ ;  /* 0x000000080d0d72a4 */ /* 0x000fe2000f8e023f */
[----:B-1----:R-:W-:Y:S01]  /*f800*/  @P1 SHF.R.U32.HI R7, RZ, R9, R4 ;  /* 0x00000009ff071219 */ /* 0x002fe20000011604 */
[----:B------:R-:W-:-:S02]  /*f810*/  UIMAD UR20, UR11, UR20, URZ ;  /* 0x000000140b1472a4 */ /* 0x000fc4000f8e023f */
[----:B------:R-:W-:Y:S02]  /*f820*/  UIMAD.WIDE.U32 UR10, UR12, UR8, URZ ;  /* 0x000000080c0a72a5 */ /* 0x000fe4000f8e003f */
[----:B------:R-:W-:Y:S01]  /*f830*/  UIMAD.WIDE.U32 UR22, UR14, UR9, URZ ;  /* 0x000000090e1672a5 */ /* 0x000fe2000f8e003f */
[----:B------:R-:W-:Y:S01]  /*f840*/  IMAD.MOV R6, RZ, RZ, -R7 ;  /* 0x000000ffff067224 */ /* 0x000fe200078e0a07 */
[----:B------:R-:W-:Y:S02]  /*f850*/  UIMAD UR9, UR15, UR9, URZ ;  /* 0x000000090f0972a4 */ /* 0x000fe4000f8e023f */
[----:B------:R-:W-:Y:S01]  /*f860*/  UIMAD UR13, UR12, UR18, UR13 ;  /* 0x000000120c0d72a4 */ /* 0x000fe2000f8e020d */
[----:B------:R-:W-:Y:S01]  /*f870*/  IMAD R9, R75, R6, R13 ;  /* 0x000000064b097224 */ /* 0x000fe200078e020d */
[----:B------:R-:W-:Y:S01]  /*f880*/  UIADD3 UR20, UR17, UR20, URZ ;  /* 0x0000001411147290 */ /* 0x000fe2000fffe03f */
[----:B------:R-:W-:Y:S02]  /*f890*/  IMAD.U32 R4, RZ, RZ, UR22 ;  /* 0x00000016ff047e24 */ /* 0x000fe4000f8e00ff */
[----:B------:R-:W-:Y:S01]  /*f8a0*/  IMAD.U32 R5, RZ, RZ, UR23 ;  /* 0x00000017ff057e24 */ /* 0x000fe2000f8e00ff */
[----:B------:R-:W-:-:S02]  /*f8b0*/  SHF.R.S32.HI R5, RZ, 0x1f, R7 ;  /* 0x0000001fff057819 */ /* 0x000fc40000011407 */
[----:B------:R-:W-:Y:S02]  /*f8c0*/  SHF.R.S32.HI R6, RZ, 0x1f, R9 ;  /* 0x0000001fff067819 */ /* 0x000fe40000011409 */
[----:B---3--:R-:W-:-:S13]  /*f8d0*/  @P0 R2UR UR4, R30 ;  /* 0x000000001e0402ca */ /* 0x008fda00000e0000 */
        /* <DEDUP_REMOVED lines=23> */
.L_x_1301:
[----:B------:R-:W-:Y:S01]  /*fa50*/  R2UR UR9, R22 ;  /* 0x00000000160972ca */ /* 0x000fe200000e0000 */
[----:B------:R-:W-:Y:S01]  /*fa60*/  SHFL.IDX PT, R4, R8, RZ, 0x1c1f ;  /* 0x001c1fff08047589 */ /* 0x000fe200000e0000 */
[----:B-----5:R-:W-:Y:S01]  /*fa70*/  IMAD R74, R74, R75, RZ ;  /* 0x0000004b4a4a7224 */ /* 0x020fe200078e02ff */
[----:B------:R-:W-:Y:S02]  /*fa80*/  LOP3.LUT P0, RZ, R185, 0x3, RZ, 0xc0, !PT ;  /* 0x00000003b9ff7812 */ /* 0x000fe4000780c0ff */
[----:B------:R-:W0:Y:S01]  /*fa90*/  SHFL.IDX PT, R5, R10, RZ, 0x1c1f ;  /* 0x001c1fff0a057589 */ /* 0x000e2200000e0000 */
[----:B------:R-:W-:-:S03]  /*faa0*/  PLOP3.LUT P3, PT, PT, PT, UP1, 0x80, 0x0 ;  /* 0x000000000000781c */ /* 0x000fc60003f6f018 */
[----:B------:R-:W-:Y:S04]  /*fab0*/  SHFL.IDX PT, R6, R8, 0x1, 0x1c1f ;  /* 0x003c1f0008067f89 */ /* 0x000fe800000e0000 */
[----:B------:R-:W1:Y:S01]  /*fac0*/  SHFL.IDX PT, R7, R10, 0x1, 0x1c1f ;  /* 0x003c1f000a077f89 */ /* 0x000e6200000e0000 */
[----:B------:R-:W-:-:S04]  /*fad0*/  VIADD R11, R202, UR9 ;  /* 0x00000009ca0b7c36 */ /* 0x000fc80008000000 */
[C---:B------:R-:W-:Y:S01]  /*fae0*/  VIADD R9, R11.reuse, 0x8 ;  /* 0x000000080b097836 */ /* 0x040fe20000000000 */
[----:B------:R-:W-:-:S04]  /*faf0*/  ISETP.GE.OR P2, PT, R11, R74, P0 ;  /* 0x0000004a0b00720c */ /* 0x000fc80000746670 */
[----:B------:R-:W-:-:S09]  /*fb00*/  ISETP.GE.OR P0, PT, R9, R74, P0 ;  /* 0x0000004a0900720c */ /* 0x000fd20000706670 */
[----:B0-----:R0:W-:Y:S01]  /*fb10*/  @!P2 ST.E desc[UR36][R4.64], R0 ;  /* 0x000000000400a985 */ /* 0x0011e2000c101924 */
[----:B------:R-:W-:-:S03]  /*fb20*/  ISETP.GE.AND P2, PT, R11, R74, PT ;  /* 0x0000004a0b00720c */ /* 0x000fc60003f46270 */
[----:B-1----:R0:W-:Y:S01]  /*fb30*/  @!P0 ST.E desc[UR36][R6.64], R94 ;  /* 0x0000005e06008985 */ /* 0x0021e2000c101924 */
[----:B------:R-:W-:Y:S01]  /*fb40*/  ISETP.GE.AND P0, PT, R9, R74, PT ;  /* 0x0000004a0900720c */ /* 0x000fe20003f06270 */
[----:B------:R-:W-:-:S12]  /*fb50*/  @P3 BRA `(.L_x_1302) ;  /* 0x0000000800903947 */ /* 0x000fd80003800000 */
[----:B------:R-:W-:Y:S01]  /*fb60*/  IMAD R3, R182, 0x40, R160 ;  /* 0x00000040b6037824 */ /* 0x000fe200078e02a0 */
[----:B------:R-:W-:Y:S01]  /*fb70*/  ULDC.64 UR12, c[0x0][0xaa0] ;  /* 0x0002a800000c7ab9 */ /* 0x000fe20000000a00 */
[----:B------:R-:W-:Y:S01]  /*fb80*/  R2UR UR16, R166 ;  /* 0x00000000a61072ca */ /* 0x000fe200000e0000 */
[----:B------:R-:W1:Y:S01]  /*fb90*/  @P1 LDC R21, c[0x0][0xbf0] ;  /* 0x0002fc00ff151b82 */ /* 0x000e620000000800 */
[----:B------:R-:W-:Y:S01]  /*fba0*/  IMAD.WIDE R16, R3, 0x2, R16 ;  /* 0x0000000203107825 */ /* 0x000fe200078e0210 */
[----:B------:R-:W-:Y:S02]  /*fbb0*/  R2UR UR15, R22 ;  /* 0x00000000160f72ca */ /* 0x000fe400000e0000 */
[C---:B------:R-:W-:Y:S01]  /*fbc0*/  IADD3 R9, P6, R16.reuse, 0x1000, RZ ;  /* 0x0000100010097810 */ /* 0x040fe20007fde0ff */
[----:B------:R-:W-:Y:S01]  /*fbd0*/  UIMAD UR9, UR14, UR12, URZ ;  /* 0x0000000c0e0972a4 */ /* 0x000fe2000f8e023f */
[C---:B------:R-:W-:Y:S02]  /*fbe0*/  IADD3 R13, P5, R16.reuse, 0x2000, RZ ;  /* 0x00002000100d7810 */ /* 0x040fe40007fbe0ff */
[----:B------:R-:W-:Y:S01]  /*fbf0*/  LOP3.LUT R8, R9, 0x380, RZ, 0xc0, !PT ;  /* 0x0000038009087812 */ /* 0x000fe200078ec0ff */
[----:B------:R-:W-:Y:S01]  /*fc00*/  UIMAD.WIDE.U32 UR10, UR4, UR12, URZ ;  /* 0x0000000c040a72a5 */ /* 0x000fe2000f8e003f */
[----:B------:R-:W-:-:S02]  /*fc10*/  IADD3 R25, P4, R16, 0x3000, RZ ;  /* 0x0000300010197810 */ /* 0x000fc40007f9e0ff */
[----:B------:R-:W-:Y:S01]  /*fc20*/  SHF.R.U64 R8, R8, 0x3, RZ ;  /* 0x0000000308087819 */ /* 0x000fe200000012ff */
[----:B------:R-:W-:Y:S01]  /*fc30*/  UIMAD UR9, UR4, UR13, UR9 ;  /* 0x0000000d040972a4 */ /* 0x000fe2000f8e0209 */
[----:B------:R-:W-:Y:S02]  /*fc40*/  IADD3 R29, P3, R16, 0x4000, RZ ;  /* 0x00004000101d7810 */ /* 0x000fe40007f7e0ff */
[----:B------:R-:W-:Y:S01]  /*fc50*/  LOP3.LUT R8, R8, R9, RZ, 0x3c, !PT ;  /* 0x0000000908087212 */ /* 0x000fe200078e3cff */
[----:B------:R-:W-:Y:S01]  /*fc60*/  IMAD.X R9, RZ, RZ, R17, P6 ;  /* 0x000000ffff097224 */ /* 0x000fe200030e0611 */
[C---:B------:R-:W-:Y:S01]  /*fc70*/  IADD3 R3, P6, R16.reuse, 0x7000, RZ ;  /* 0x0000700010037810 */ /* 0x040fe20007fde0ff */
[----:B------:R-:W-:Y:S01]  /*fc80*/  UIADD3 UR11, UR11, UR9, URZ ;  /* 0x000000090b0b7290 */ /* 0x000fe2000fffe03f */
[----:B------:R-:W-:Y:S01]  /*fc90*/  IADD3 R33, P2, R16, 0x5000, RZ ;  /* 0x0000500010217810 */ /* 0x000fe20007f5e0ff */
[----:B------:R-:W-:Y:S01]  /*fca0*/  ULDC.64 UR12, c[0x0][0xae8] ;  /* 0x0002ba00000c7ab9 */ /* 0x000fe20000000a00 */
[----:B0-----:R-:W-:-:S02]  /*fcb0*/  LOP3.LUT R0, R3, 0x380, RZ, 0xc0, !PT ;  /* 0x0000038003007812 */ /* 0x001fc400078ec0ff */
[C---:B------:R-:W-:Y:S02]  /*fcc0*/  IADD3 R37, P0, R16.reuse, 0x6000, RZ ;  /* 0x0000600010257810 */ /* 0x040fe40007f1e0ff */
[----:B------:R-:W-:Y:S02]  /*fcd0*/  LOP3.LUT R5, R16, 0x380, RZ, 0xc0, !PT ;  /* 0x0000038010057812 */ /* 0x000fe400078ec0ff */
[----:B------:R-:W-:Y:S02]  /*fce0*/  LOP3.LUT R12, R13, 0x380, RZ, 0xc0, !PT ;  /* 0x000003800d0c7812 */ /* 0x000fe400078ec0ff */
[----:B------:R-:W-:Y:S01]  /*fcf0*/  LOP3.LUT R24, R25, 0x380, RZ, 0xc0, !PT ;  /* 0x0000038019187812 */ /* 0x000fe200078ec0ff */
[----:B------:R-:W-:Y:S01]  /*fd00*/  USHF.R.S32.HI UR4, URZ, 0x1f, UR8 ;  /* 0x0000001f3f047899 */ /* 0x000fe20008011408 */
[----:B------:R-:W-:Y:S01]  /*fd10*/  SHF.R.U64 R0, R0, 0x3, RZ ;  /* 0x0000000300007819 */ /* 0x000fe200000012ff */
[----:B------:R-:W-:Y:S01]  /*fd20*/  UIMAD.WIDE.U32 UR10, UR16, UR12, UR10 ;  /* 0x0000000c100a72a5 */ /* 0x000fe2000f8e000a */
[----:B------:R-:W-:Y:S01]  /*fd30*/  LOP3.LUT R28, R29, 0x380, RZ, 0xc0, !PT ;  /* 0x000003801d1c7812 */ /* 0x000fe200078ec0ff */
[----:B------:R-:W-:Y:S01]  /*fd40*/  IMAD.X R41, RZ, RZ, R17, P6 ;  /* 0x000000ffff297224 */ /* 0x000fe200030e0611 */
[----:B------:R-:W-:Y:S01]  /*fd50*/  LOP3.LUT R40, R0, R3, RZ, 0x3c, !PT ;  /* 0x0000000300287212 */ /* 0x000fe200078e3cff */
[----:B------:R-:W5:Y:S01]  /*fd60*/  LD.E.128 R8, desc[UR36][R8.64] ;  /* 0x0000002408087980 */ /* 0x000f62000c101d00 */
[----:B------:R-:W0:Y:S01]  /*fd70*/  @P1 LDC R3, c[0x0][0xbec] ;  /* 0x0002fb00ff031b82 */ /* 0x000e220000000800 */
[----:B------:R-:W-:Y:S01]  /*fd80*/  IMAD R0, R163, 0x20, R182 ;  /* 0x00000020a3007824 */ /* 0x000fe200078e02b6 */
[----:B------:R-:W-:-:S02]  /*fd90*/  LOP3.LUT R32, R33, 0x380, RZ, 0xc0, !PT ;  /* 0x0000038021207812 */ /* 0x000fc400078ec0ff */
[----:B------:R-:W-:Y:S02]  /*fda0*/  LOP3.LUT R36, R37, 0x380, RZ, 0xc0, !PT ;  /* 0x0000038025247812 */ /* 0x000fe400078ec0ff */
[----:B------:R-:W-:Y:S01]  /*fdb0*/  SHF.R.U64 R5, R5, 0x3, RZ ;  /* 0x0000000305057819 */ /* 0x000fe200000012ff */
[----:B------:R-:W-:Y:S01]  /*fdc0*/  VIADD R20, R0, UR15 ;  /* 0x0000000f00147c36 */ /* 0x000fe20008000000 */
[----:B------:R-:W-:Y:S01]  /*fdd0*/  SHF.R.U64 R12, R12, 0x3, RZ ;  /* 0x000000030c0c7819 */ /* 0x000fe200000012ff */
[----:B------:R-:W-:Y:S01]  /*fde0*/  UIMAD UR11, UR16, UR13, UR11 ;  /* 0x0000000d100b72a4 */ /* 0x000fe2000f8e020b */
[----:B------:R-:W-:Y:S01]  /*fdf0*/  SHF.R.U64 R24, R24, 0x3, RZ ;  /* 0x0000000318187819 */ /* 0x000fe200000012ff */
[----:B------:R-:W5:Y:S01]  /*fe00*/  LD.E.128 R40, desc[UR36][R40.64] ;  /* 0x0000002428287980 */ /* 0x000f62000c101d00 */
[----:B------:R-:W-:Y:S01]  /*fe10*/  SHF.R.U64 R28, R28, 0x3, RZ ;  /* 0x000000031c1c7819 */ /* 0x000fe200000012ff */
[----:B------:R-:W-:Y:S01]  /*fe20*/  ULDC.64 UR12, c[0x0][0xaf0] ;  /* 0x0002bc00000c7ab9 */ /* 0x000fe20000000a00 */
[----:B------:R-:W-:-:S02]  /*fe30*/  SHF.R.U64 R32, R32, 0x3, RZ ;  /* 0x0000000320207819 */ /* 0x000fc400000012ff */
[----:B------:R-:W-:Y:S02]  /*fe40*/  SHF.R.U64 R36, R36, 0x3, RZ ;  /* 0x0000000324247819 */ /* 0x000fe400000012ff */
[----:B------:R-:W-:Y:S01]  /*fe50*/  LOP3.LUT R16, R5, R16, RZ, 0x3c, !PT ;  /* 0x0000001005107212 */ /* 0x000fe200078e3cff */
[----:B------:R-:W-:Y:S01]  /*fe60*/  UIMAD UR4, UR4, UR12, URZ ;  /* 0x0000000c040472a4 */ /* 0x000fe2000f8e023f */
[----:B------:R-:W-:Y:S01]  /*fe70*/  LOP3.LUT R12, R12, R13, RZ, 0x3c, !PT ;  /* 0x0000000d0c0c7212 */ /* 0x000fe200078e3cff */
[--C-:B------:R-:W-:Y:S01]  /*fe80*/  IMAD.X R13, RZ, RZ, R17.reuse, P5 ;  /* 0x000000ffff0d7224 */ /* 0x100fe200028e0611 */
[----:B------:R-:W-:Y:S01]  /*fe90*/  LOP3.LUT R24, R24, R25, RZ, 0x3c, !PT ;  /* 0x0000001918187212 */ /* 0x000fe200078e3cff */
[--C-:B------:R-:W-:Y:S01]  /*fea0*/  IMAD.X R25, RZ, RZ, R17.reuse, P4 ;  /* 0x000000ffff197224 */ /* 0x100fe200020e0611 */
[----:B------:R-:W-:Y:S01]  /*feb0*/  LOP3.LUT R28, R28, R29, RZ, 0x3c, !PT ;  /* 0x0000001d1c1c7212 */ /* 0x000fe200078e3cff */
[----:B0-----:R-:W-:Y:S01]  /*fec0*/  @P1 IMAD.HI.U32 R0, R20, R3, RZ ;  /* 0x0000000314001227 */ /* 0x001fe200078e00ff */
[----:B------:R-:W-:Y:S01]  /*fed0*/  LOP3.LUT R32, R32, R33, RZ, 0x3c, !PT ;  /* 0x0000002120207212 */ /* 0x000fe200078e3cff */
[----:B------:R0:W5:Y:S01]  /*fee0*/  LD.E.128 R4, desc[UR36][R16.64] ;  /* 0x0000002410047980 */ /* 0x000162000c101d00 */
[----:B------:R-:W-:Y:S01]  /*fef0*/  LOP3.LUT R36, R36, R37, RZ, 0x3c, !PT ;  /* 0x0000002524247212 */ /* 0x000fe200078e3cff */
[----:B------:R-:W-:-:S02]  /*ff00*/  IMAD.X R29, RZ, RZ, R17, P3 ;  /* 0x000000ffff1d7224 */ /* 0x000fc400018e0611 */
[--C-:B------:R-:W-:Y:S01]  /*ff10*/  IMAD.X R33, RZ, RZ, R17.reuse, P2 ;  /* 0x000000ffff217224 */ /* 0x100fe200010e0611 */
[----:B------:R-:W-:Y:S01]  /*ff20*/  UIMAD UR4, UR8, UR13, UR4 ;  /* 0x0000000d080472a4 */ /* 0x000fe2000f8e0204 */
[----:B------:R-:W-:Y:S01]  /*ff30*/  IMAD.X R37, RZ, RZ, R17, P0 ;  /* 0x000000ffff257224 */ /* 0x000fe200000e0611 */
[----:B------:R-:W-:Y:S01]  /*ff40*/  UIMAD.WIDE.U32 UR8, UR8, UR12, UR10 ;  /* 0x0000000c080872a5 */ /* 0x000fe2000f8e000a */
[----:B------:R-:W5:Y:S01]  /*ff50*/  LD.E.128 R12, desc[UR36][R12.64] ;  /* 0x000000240c0c7980 */ /* 0x000f62000c101d00 */
[----:B0-----:R-:W-:Y:S01]  /*ff60*/  IMAD.MOV.U32 R17, RZ, RZ, R20 ;  /* 0x000000ffff117224 */ /* 0x001fe200078e0014 */
[----:B-1----:R-:W-:Y:S01]  /*ff70*/  @P1 SHF.R.U32.HI R17, RZ, R21, R0 ;  /* 0x00000015ff111219 */ /* 0x002fe20000011600 */
[----:B------:R-:W-:Y:S01]  /*ff80*/  UIADD3 UR4, UR9, UR4, URZ ;  /* 0x0000000409047290 */ /* 0x000fe2000fffe03f */
[----:B------:R-:W5:Y:S01]  /*ff90*/  LD.E.128 R24, desc[UR36][R24.64] ;  /* 0x0000002418187980 */ /* 0x000f62000c101d00 */
[----:B------:R-:W-:Y:S01]  /*ffa0*/  ULDC.64 UR10, c[0x0][0xae0] ;  /* 0x0002b800000a7ab9 */ /* 0x000fe20000000a00 */
[--C-:B------:R-:W-:Y:S01]  /*ffb0*/  SHF.R.S32.HI R0, RZ, 0x1f, R17.reuse ;  /* 0x0000001fff007819 */ /* 0x100fe20000011411 */
[----:B------:R-:W-:Y:S01]  /*ffc0*/  IMAD.MOV R16, RZ, RZ, -R17 ;  /* 0x000000ffff107224 */ /* 0x000fe200078e0a11 */
[----:B------:R-:W5:Y:S01]  /*ffd0*/  LD.E.128 R28, desc[UR36][R28.64] ;  /* 0x000000241c1c7980 */ /* 0x000f62000c101d00 */
[----:B------:R-:W-:-:S02]  /*ffe0*/  IMAD.U32 R3, RZ, RZ, UR9 ;  /* 0x00000009ff037e24 */ /* 0x000fc4000f8e00ff */
[----:B------:R-:W-:Y:S01]  /*fff0*/  IMAD R0, R0, UR10, RZ ;  /* 0x0000000a00007c24 */ /* 0x000fe2000f8e02ff */
[----:B------:R-:W5:Y:S01]  /*10000*/  LD.E.128 R32, desc[UR36][R32.64] ;  /* 0x0000002420207980 */ /* 0x000f62000c101d00 */
[----:B------:R-:W-:Y:S02]  /*10010*/  IMAD R75, R75, R16, R20 ;  /* 0x000000104b4b7224 */ /* 0x000fe400078e0214 */
[----:B------:R-:W-:Y:S01]  /*10020*/  IMAD.U32 R2, RZ, RZ, UR8 ;  /* 0x00000008ff027e24 */ /* 0x000fe2000f8e00ff */
[----:B------:R-:W5:Y:S01]  /*10030*/  LD.E.128 R36, desc[UR36][R36.64] ;  /* 0x0000002424247980 */ /* 0x000f62000c101d00 */
[----:B------:R-:W-:Y:S01]  /*10040*/  IMAD.U32 R3, RZ, RZ, UR4 ;  /* 0x00000004ff037e24 */ /* 0x000fe2000f8e00ff */
[----:B------:R-:W-:Y:S01]  /*10050*/  ULDC.64 UR8, c[0x0][0xad8] ;  /* 0x0002b60000087ab9 */ /* 0x000fe20000000a00 */
[C---:B------:R-:W-:Y:S01]  /*10060*/  IMAD R21, R17.reuse, UR11, R0 ;  /* 0x0000000b11157c24 */ /* 0x040fe2000f8e0200 */
[----:B------:R-:W-:Y:S01]  /*10070*/  @!PT LDS RZ, [RZ] ;  /* 0x00000000fffff984 */ /* 0x000fe20000000800 */
[----:B------:R-:W-:Y:S01]  /*10080*/  @!PT LDS RZ, [RZ] ;  /* 0x00000000fffff984 */ /* 0x000fe20000000800 */
[----:B------:R-:W-:Y:S01]  /*10090*/  @!PT LDS RZ, [RZ] ;  /* 0x00000000fffff984 */ /* 0x000fe20000000800 */
[----:B------:R-:W-:Y:S01]  /*100a0*/  @!PT LDS RZ, [RZ] ;  /* 0x00000000fffff984 */ /* 0x000fe20000000800 */
[----:B------:R0:W-:Y:S06]  /*100b0*/  MEMBAR.ALL.CTA ;  /* 0x0000000000007992 */ /* 0x0001ec0000008000 */
[----:B0-----:R-:W0:Y:S01]  /*100c0*/  FENCE.VIEW.ASYNC.S ;  /* 0x00000000000073c6 */ /* 0x001e220000000000 */
[----:B------:R-:W-:Y:S01]  /*100d0*/  SHF.R.S32.HI R0, RZ, 0x1f, R75 ;  /* 0x0000001fff007819 */ /* 0x000fe2000001144b */
[----:B------:R-:W-:-:S04]  /*100e0*/  IMAD.WIDE.U32 R2, R17, UR10, R2 ;  /* 0x0000000a11027c25 */ /* 0x000fc8000f8e0002 */
[----:B------:R-:W-:Y:S02]  /*100f0*/  IMAD.IADD R3, R3, 0x1, R21 ;  /* 0x0000000103037824 */ /* 0x000fe400078e0215 */
[----:B------:R-:W-:Y:S02]  /*10100*/  IMAD R0, R0, UR8, RZ ;  /* 0x0000000800007c24 */ /* 0x000fe4000f8e02ff */
[----:B------:R-:W-:Y:S02]  /*10110*/  VIADD R45, R182, UR15 ;  /* 0x0000000fb62d7c36 */ /* 0x000fe40008000000 */
[C---:B------:R-:W-:Y:S02]  /*10120*/  IMAD R21, R75.reuse, UR9, R0 ;  /* 0x000000094b157c24 */ /* 0x040fe4000f8e0200 */
[----:B------:R-:W-:Y:S01]  /*10130*/  IMAD.WIDE.U32 R2, R75, UR8, R2 ;  /* 0x000000084b027c25 */ /* 0x000fe2000f8e0002 */
[----:B------:R-:W-:Y:S01]  /*10140*/  ISETP.GE.AND P2, PT, R45, R74, PT ;  /* 0x0000004a2d00720c */ /* 0x000fe20003f46270 */
[----:B------:R-:W-:-:S02]  /*10150*/  ULDC.64 UR8, c[0x0][0xa80] ;  /* 0x0002a00000087ab9 */ /* 0x000fc40000000a00 */
[----:B------:R-:W-:Y:S01]  /*10160*/  VIADD R17, R45, 0x20 ;  /* 0x000000202d117836 */ /* 0x000fe20000000000 */
[C---:B------:R-:W-:Y:S01]  /*10170*/  LEA R0, P3, R2.reuse, UR8, 0x1 ;  /* 0x0000000802007c11 */ /* 0x040fe2000f8608ff */
[----:B------:R-:W-:Y:S02]  /*10180*/  IMAD.IADD R3, R3, 0x1, R21 ;  /* 0x0000000103037824 */ /* 0x000fe400078e0215 */
[----:B------:R-:W-:Y:S01]  /*10190*/  VIADD R19, R19, 0x2a820 ;  /* 0x0002a82013137836 */ /* 0x000fe20000000000 */
[-C--:B------:R-:W-:Y:S01]  /*101a0*/  ISETP.GE.AND P0, PT, R17, R74.reuse, PT ;  /* 0x0000004a1100720c */ /* 0x080fe20003f06270 */
[----:B------:R-:W-:Y:S01]  /*101b0*/  VIADD R17, R45, 0x40 ;  /* 0x000000402d117836 */ /* 0x000fe20000000000 */
[----:B------:R-:W-:Y:S02]  /*101c0*/  LEA.HI.X R20, R2, UR9, R3, 0x1, P3 ;  /* 0x0000000902147c11 */ /* 0x000fe400098f0c03 */
        /* <DEDUP_REMOVED lines=16> */
.L_x_1304:
[----:B------:R-:W-:Y:S05]  /*102d0*/  BSYNC B1 ;  /* 0x0000000000017941 */ /* 0x000fea0003800000 */
.L_x_1303:
[----:B---3-5:R3:W4:Y:S01]  /*102e0*/  SHFL.IDX PT, R5, R20, 0x1, 0x181f ;  /* 0x00381f0014057f89 */ /* 0x02872200000e0000 */
        /* <DEDUP_REMOVED lines=10> */
[----:B------:R1:W-:Y:S04]  /*10390*/  @!P3 ST.E.128 desc[UR36][R2.64], R8 ;  /* 0x000000080200b985 */ /* 0x0003e8000c101d24 */
[----:B------:R1:W-:Y:S02]  /*103a0*/  @!P4 ST.E.128 desc[UR36][R4.64], R32 ;  /* 0x000000200400c985 */ /* 0x0003e4000c101d24 */
.L_x_1306:
[----:B------:R-:W-:Y:S05]  /*103b0*/  BSYNC B1 ;  /* 0x0000000000017941 */ /* 0x000fea0003800000 */
.L_x_1305:
[----:B-1--4-:R1:W4:Y:S01]  /*103c0*/  SHFL.IDX PT, R5, R20, 0x2, 0x181f ;  /* 0x00581f0014057f89 */ /* 0x01232200000e0000 */
[----:B------:R-:W-:Y:S03]  /*103d0*/  BSSY B1, `(.L_x_1307) ;  /* 0x000000c000017945 */ /* 0x000fe60003800000 */
[----:B------:R1:W0:Y:S01]  /*103e0*/  SHFL.IDX PT, R3, R0, 0x2, 0x181f ;  /* 0x00581f0000037f89 */ /* 0x00022200000e0000 */
[----:B------:R-:W-:Y:S05]  /*103f0*/  @P1 BRA `(.L_x_1308) ;  /* 0x0000000000241947 */ /* 0x000fea0003800000 */
[----:B------:R-:W-:Y:S02]  /*10400*/  ULDC UR4, c[0x0][0xac8] ;  /* 0x0002b20000047ab9 */ /* 0x000fe40000000800 */
[----:B------:R-:W-:Y:S02]  /*10410*/  ISETP.GE.AND P2, PT, R160, UR4, PT ;  /* 0x00000004a0007c0c */ /* 0x000fe4000bf46270 */
[----:B------:R-:W-:-:S11]  /*10420*/  ISETP.GE.AND P3, PT, R162, UR4, PT ;  /* 0x00000004a2007c0c */ /* 0x000fd6000bf66270 */
[-C--:B0-----:R-:W-:Y:S02]  /*10430*/  @!P2 LEA R2, P0, R160, R3.reuse, 0x1 ;  /* 0x00000003a002a211 */ /* 0x081fe400078008ff */
[----:B------:R-:W-:Y:S02]  /*10440*/  @!P3 LEA R4, P1, R162, R3, 0x1 ;  /* 0x00000003a204b211 */ /* 0x000fe400078208ff */
[-C--:B----4-:R-:W-:Y:S02]  /*10450*/  @!P2 LEA.HI.X R3, R160, R5.reuse, R206, 0x1, P0 ;  /* 0x00000005a003a211 */ /* 0x090fe400000f0cce */
[----:B------:R-:W-:-:S03]  /*10460*/  @!P3 LEA.HI.X R5, R162, R5, R205, 0x1, P1 ;  /* 0x00000005a205b211 */ /* 0x000fc600008f0ccd */
[----:B------:R0:W-:Y:S04]  /*10470*/  @!P2 ST.E.128 desc[UR36][R2.64], R12 ;  /* 0x0000000c0200a985 */ /* 0x0001e8000c101d24 */
[----:B------:R0:W-:Y:S02]  /*10480*/  @!P3 ST.E.128 desc[UR36][R4.64], R36 ;  /* 0x000000240400b985 */ /* 0x0001e4000c101d24 */
.L_x_1308:
[----:B------:R-:W-:Y:S05]  /*10490*/  BSYNC B1 ;  /* 0x0000000000017941 */ /* 0x000fea0003800000 */
.L_x_1307:
[----:B0-----:R-:W-:Y:S01]  /*104a0*/  VIADD R3, R45, 0x60 ;  /* 0x000000602d037836 */ /* 0x001fe20000000000 */
[----:B----4-:R0:W4:Y:S04]  /*104b0*/  SHFL.IDX PT, R5, R20, 0x3, 0x181f ;  /* 0x00781f0014057f89 */ /* 0x01012800000e0000 */
[----:B------:R-:W-:Y:S01]  /*104c0*/  ISETP.GE.AND P0, PT, R3, R74, PT ;  /* 0x0000004a0300720c */ /* 0x000fe20003f06270 */
[----:B------:R0:W0:-:S12]  /*104d0*/  SHFL.IDX PT, R7, R0, 0x3, 0x181f ;  /* 0x00781f0000077f89 */ /* 0x00001800000e0000 */
[----:B------:R-:W-:Y:S05]  /*104e0*/  @P0 BRA `(.L_x_1309) ;  /* 0x0000001800740947 */ /* 0x000fea0003800000 */
[----:B------:R-:W-:Y:S02]  /*104f0*/  ULDC UR4, c[0x0][0xac8] ;  /* 0x0002b20000047ab9 */ /* 0x000fe40000000800 */
[----:B------:R-:W-:-:S13]  /*10500*/  ISETP.GE.AND P1, PT, R160, UR4, PT ;  /* 0x00000004a0007c0c */ /* 0x000fda000bf26270 */
[----:B0-----:R-:W-:-:S04]  /*10510*/  @!P1 LEA R2, P0, R160, R7, 0x1 ;  /* 0x00000007a0029211 */ /* 0x001fc800078008ff */
[----:B----4-:R-:W-:Y:S02]  /*10520*/  @!P1 LEA.HI.X R3, R160, R5, R206, 0x1, P0 ;  /* 0x00000005a0039211 */ /* 0x010fe400000f0cce */
[----:B------:R-:W-:-:S03]  /*10530*/  ISETP.GE.AND P0, PT, R162, UR4, PT ;  /* 0x00000004a2007c0c */ /* 0x000fc6000bf06270 */
[----:B------:R0:W-:Y:S10]  /*10540*/  @!P1 ST.E.128 desc[UR36][R2.64], R24 ;  /* 0x0000001802009985 */ /* 0x0001f4000c101d24 */
[----:B------:R-:W-:Y:S05]  /*10550*/  @P0 BRA `(.L_x_1309) ;  /* 0x0000001800580947 */ /* 0x000fea0003800000 */
[----:B0-----:R-:W-:-:S04]  /*10560*/  LEA R2, P0, R162, R7, 0x1 ;  /* 0x00000007a2027211 */ /* 0x001fc800078008ff */
[----:B------:R-:W-:-:S05]  /*10570*/  LEA.HI.X R3, R162, R5, R205, 0x1, P0 ;  /* 0x00000005a2037211 */ /* 0x000fca00000f0ccd */
[----:B------:R0:W-:Y:S01]  /*10580*/  ST.E.128 desc[UR36][R2.64], R40 ;  /* 0x0000002802007985 */ /* 0x0001e2000c101d24 */
[----:B------:R-:W-:Y:S05]  /*10590*/  BRA `(.L_x_1309) ;  /* 0x0000001800487947 */ /* 0x000fea0003800000 */
.L_x_1302:
        /* <DEDUP_REMOVED lines=19> */
[----:B------:R-:W-:-:S04]  /*106d0*/  UIMAD UR4, UR4, UR12, URZ ;  /* 0x0000000c040472a4 */ /* 0x000fc8000f8e023f */
[----:B------:R-:W-:Y:S01]  /*106e0*/  UIMAD UR4, UR8, UR13, UR4 ;  /* 0x0000000d080472a4 */ /* 0x000fe2000f8e0204 */
[----:B0-----:R-:W-:Y:S01]  /*106f0*/  @P1 IMAD.HI.U32 R0, R13, R0, RZ ;  /* 0x000000000d001227 */ /* 0x001fe200078e00ff */
[----:B------:R-:W-:-:S03]  /*10700*/  UIMAD.WIDE.U32 UR8, UR8, UR12, UR10 ;  /* 0x0000000c080872a5 */ /* 0x000fc6000f8e000a */
[----:B------:R-:W-:Y:S01]  /*10710*/  ULDC.64 UR10, c[0x0][0xb48] ;  /* 0x0002d200000a7ab9 */ /* 0x000fe20000000a00 */
[----:B------:R-:W-:Y:S01]  /*10720*/  UIADD3 UR9, UR9, UR4, URZ ;  /* 0x0000000409097290 */ /* 0x000fe2000fffe03f */
[----:B-1----:R-:W-:-:S03]  /*10730*/  @P1 SHF.R.U32.HI R7, RZ, R5, R0 ;  /* 0x00000005ff071219 */ /* 0x002fc60000011600 */
[----:B------:R-:W-:Y:S01]  /*10740*/  UIMAD.WIDE.U32 UR8, UR15, UR10, UR8 ;  /* 0x0000000a0f0872a5 */ /* 0x000fe2000f8e0008 */
[--C-:B------:R-:W-:Y:S01]  /*10750*/  SHF.R.S32.HI R0, RZ, 0x1f, R7.reuse ;  /* 0x0000001fff007819 */ /* 0x100fe20000011407 */
[----:B------:R-:W-:Y:S02]  /*10760*/  IMAD.MOV R4, RZ, RZ, -R7 ;  /* 0x000000ffff047224 */ /* 0x000fe400078e0a07 */
[----:B------:R-:W-:Y:S02]  /*10770*/  UIMAD UR4, UR15, UR11, UR9 ;  /* 0x0000000b0f0472a4 */ /* 0x000fe4000f8e0209 */
[----:B------:R-:W-:Y:S01]  /*10780*/  IMAD.U32 R5, RZ, RZ, UR9 ;  /* 0x00000009ff057e24 */ /* 0x000fe2000f8e00ff */
[----:B------:R-:W-:Y:S01]  /*10790*/  ULDC.64 UR10, c[0x0][0xb30] ;  /* 0x0002cc00000a7ab9 */ /* 0x000fe20000000a00 */
[----:B------:R-:W-:Y:S02]  /*107a0*/  IMAD R75, R75, R4, R13 ;  /* 0x000000044b4b7224 */ /* 0x000fe400078e020d */
[----:B------:R-:W-:-:S02]  /*107b0*/  IMAD R0, R0, UR10, RZ ;  /* 0x0000000a00007c24 */ /* 0x000fc4000f8e02ff */
[----:B------:R-:W-:Y:S01]  /*107c0*/  IMAD.U32 R4, RZ, RZ, UR8 ;  /* 0x00000008ff047e24 */ /* 0x000fe2000f8e00ff */
[----:B------:R-:W-:Y:S01]  /*107d0*/  ULDC.64 UR8, c[0x0][0xb28] ;  /* 0x0002ca0000087ab9 */ /* 0x000fe20000000a00 */
        /* <DEDUP_REMOVED lines=40> */
[----:B------:R-:W-:Y:S01]  /*10a60*/  @!P1 ST.E.64 desc[UR36][R14.64], R40 ;  /* 0x000000280e009985 */ /* 0x000fe2000c101b24 */
[----:B------:R-:W-:-:S03]  /*10a70*/  @!P5 LEA R4, P1, R176, R6, 0x2 ;  /* 0x00000006b004d211 */ /* 0x000fc600078210ff */
[----:B------:R0:W-:Y:S01]  /*10a80*/  @!P3 ST.E.64 desc[UR36][R2.64], R44 ;  /* 0x0000002c0200b985 */ /* 0x0001e2000c101b24 */
[-C--:B-1----:R-:W-:Y:S02]  /*10a90*/  @!P2 LEA R8, P6, R175, R6.reuse, 0x2 ;  /* 0x00000006af08a211 */ /* 0x082fe400078c10ff */
[----:B------:R-:W-:Y:S02]  /*10aa0*/  ISETP.GE.AND P3, PT, R173, UR4, PT ;  /* 0x00000004ad007c0c */ /* 0x000fe4000bf66270 */
[-C--:B------:R-:W-:Y:S02]  /*10ab0*/  @!P5 LEA.HI.X R5, R176, R7.reuse, R195, 0x2, P1 ;  /* 0x00000007b005d211 */ /* 0x080fe400008f14c3 */
[----:B------:R-:W-:Y:S02]  /*10ac0*/  ISETP.GE.AND P1, PT, R172, UR4, PT ;  /* 0x00000004ac007c0c */ /* 0x000fe4000bf26270 */
[----:B------:R-:W-:Y:S01]  /*10ad0*/  @!P2 LEA.HI.X R9, R175, R7, R194, 0x2, P6 ;  /* 0x00000007af09a211 */ /* 0x000fe200030f14c2 */
[----:B------:R1:W-:Y:S01]  /*10ae0*/  @!P5 ST.E.64 desc[UR36][R4.64], R48 ;  /* 0x000000300400d985 */ /* 0x0003e2000c101b24 */
[----:B---3--:R-:W-:-:S03]  /*10af0*/  @!P4 LEA R10, P6, R174, R6, 0x2 ;  /* 0x00000006ae0ac211 */ /* 0x008fc600078c10ff */
[----:B------:R3:W-:Y:S01]  /*10b00*/  @!P2 ST.E.64 desc[UR36][R8.64], R52 ;  /* 0x000000340800a985 */ /* 0x0007e2000c101b24 */
[----:B------:R-:W-:Y:S02]  /*10b10*/  ISETP.GE.AND P2, PT, R171, UR4, PT ;  /* 0x00000004ab007c0c */ /* 0x000fe4000bf46270 */
[-C--:B------:R-:W-:Y:S02]  /*10b20*/  @!P4 LEA.HI.X R11, R174, R7.reuse, R193, 0x2, P6 ;  /* 0x00000007ae0bc211 */ /* 0x080fe400030f14c1 */
[CC--:B----4-:R-:W-:Y:S02]  /*10b30*/  @!P3 LEA R12, P5, R173.reuse, R6.reuse, 0x2 ;  /* 0x00000006ad0cb211 */ /* 0x0d0fe400078a10ff */
[----:B0-----:R-:W-:Y:S01]  /*10b40*/  @!P1 LEA R2, P6, R172, R6, 0x2 ;  /* 0x00000006ac029211 */ /* 0x001fe200078c10ff */
[----:B------:R0:W-:Y:S01]  /*10b50*/  @!P4 ST.E.64 desc[UR36][R10.64], R56 ;  /* 0x000000380a00c985 */ /* 0x0001e2000c101b24 */
[----:B------:R-:W-:Y:S02]  /*10b60*/  @!P3 LEA.HI.X R13, R173, R7, R192, 0x2, P5 ;  /* 0x00000007ad0db211 */ /* 0x000fe400028f14c0 */
[----:B------:R-:W-:-:S02]  /*10b70*/  ISETP.GE.AND P4, PT, R170, UR4, PT ;  /* 0x00000004aa007c0c */ /* 0x000fc4000bf86270 */
[-C--:B------:R-:W-:Y:S01]  /*10b80*/  @!P1 LEA.HI.X R3, R172, R7.reuse, R191, 0x2, P6 ;  /* 0x00000007ac039211 */ /* 0x080fe200030f14bf */
[----:B------:R4:W-:Y:S01]  /*10b90*/  @!P3 ST.E.64 desc[UR36][R12.64], R60 ;  /* 0x0000003c0c00b985 */ /* 0x0009e2000c101b24 */
[----:B------:R-:W-:Y:S02]  /*10ba0*/  ISETP.GE.AND P5, PT, R169, UR4, PT ;  /* 0x00000004a9007c0c */ /* 0x000fe4000bfa6270 */
[----:B-1----:R-:W-:Y:S01]  /*10bb0*/  @!P2 LEA R4, P6, R171, R6, 0x2 ;  /* 0x00000006ab04a211 */ /* 0x002fe200078c10ff */
[----:B------:R1:W-:Y:S01]  /*10bc0*/  @!P1 ST.E.64 desc[UR36][R2.64], R64 ;  /* 0x0000004002009985 */ /* 0x0003e2000c101b24 */
[----:B------:R-:W-:Y:S02]  /*10bd0*/  ISETP.GE.AND P3, PT, R168, UR4, PT ;  /* 0x00000004a8007c0c */ /* 0x000fe4000bf66270 */
[----:B------:R-:W-:Y:S02]  /*10be0*/  ISETP.GE.AND P1, PT, R167, UR4, PT ;  /* 0x00000004a7007c0c */ /* 0x000fe4000bf26270 */
[----:B------:R-:W-:-:S02]  /*10bf0*/  @!P2 LEA.HI.X R5, R171, R7, R190, 0x2, P6 ;  /* 0x00000007ab05a211 */ /* 0x000fc400030f14be */
[----:B---3--:R-:W-:-:S03]  /*10c00*/  @!P4 LEA R8, P6, R170, R6, 0x2 ;  /* 0x00000006aa08c211 */ /* 0x008fc600078c10ff */
[----:B------:R1:W-:Y:S01]  /*10c10*/  @!P2 ST.E.64 desc[UR36][R4.64], R68 ;  /* 0x000000440400a985 */ /* 0x0003e2000c101b24 */
[CC--:B0-----:R-:W-:Y:S02]  /*10c20*/  @!P5 LEA R10, P2, R169.reuse, R6.reuse, 0x2 ;  /* 0x00000006a90ad211 */ /* 0x0c1fe400078410ff */
[-C--:B------:R-:W-:Y:S02]  /*10c30*/  @!P4 LEA.HI.X R9, R170, R7.reuse, R189, 0x2, P6 ;  /* 0x00000007aa09c211 */ /* 0x080fe400030f14bd */
[CC--:B----4-:R-:W-:Y:S02]  /*10c40*/  @!P3 LEA R12, P6, R168.reuse, R6.reuse, 0x2 ;  /* 0x00000006a80cb211 */ /* 0x0d0fe400078c10ff */
        /* <DEDUP_REMOVED lines=8> */
.L_x_1311:
[----:B------:R-:W-:Y:S05]  /*10cd0*/  BSYNC B1 ;  /* 0x0000000000017941 */ /* 0x000fea0003800000 */
.L_x_1310:
[----:B-1----:R1:W3:Y:S04]  /*10ce0*/  SHFL.IDX PT, R5, R16, 0x1, 0x1c1f ;  /* 0x003c1f0010057f89 */ /* 0x0022e800000e0000 */
[----:B------:R1:W4:Y:S01]  /*10cf0*/  SHFL.IDX PT, R4, R0, 0x1, 0x1c1f ;  /* 0x003c1f0000047f89 */ /* 0x00032200000e0000 */
[----:B------:R-:W-:Y:S05]  /*10d00*/  @P0 BRA `(.L_x_1309) ;  /* 0x00000010006c0947 */ /* 0x000fea0003800000 */
[----:B------:R-:W-:Y:S02]  /*10d10*/  ULDC UR4, c[0x0][0xac8] ;  /* 0x0002b20000047ab9 */ /* 0x000fe40000000800 */
[----:B------:R-:W-:Y:S02]  /*10d20*/  ISETP.GE.AND P1, PT, R181, UR4, PT ;  /* 0x00000004b5007c0c */ /* 0x000fe4000bf26270 */
[----:B------:R-:W-:Y:S02]  /*10d30*/  ISETP.GE.AND P0, PT, R180, UR4, PT ;  /* 0x00000004b4007c0c */ /* 0x000fe4000bf06270 */
[----:B------:R-:W-:Y:S02]  /*10d40*/  ISETP.GE.AND P2, PT, R18, UR4, PT ;  /* 0x0000000412007c0c */ /* 0x000fe4000bf46270 */
[----:B------:R-:W-:Y:S02]  /*10d50*/  ISETP.GE.AND P4, PT, R178, UR4, PT ;  /* 0x00000004b2007c0c */ /* 0x000fe4000bf86270 */
[----:B------:R-:W-:-:S05]  /*10d60*/  ISETP.GE.AND P3, PT, R179, UR4, PT ;  /* 0x00000004b3007c0c */ /* 0x000fca000bf66270 */
[CC--:B0---4-:R-:W-:Y:S02]  /*10d70*/  @!P1 LEA R6, P5, R181.reuse, R4.reuse, 0x2 ;  /* 0x00000004b5069211 */ /* 0x0d1fe400078a10ff */
        /* <DEDUP_REMOVED lines=59> */
.L_x_1300:
[----:B------:R-:W0:Y:S01]  /*11130*/  LDC.64 R2, c[0x0][0xc00] ;  /* 0x00030000ff027b82 */ /* 0x000e220000000a00 */
[----:B------:R-:W-:Y:S01]  /*11140*/  R2UR UR11, R183 ;  /* 0x00000000b70b72ca */ /* 0x000fe200000e0000 */
[----:B------:R-:W-:Y:S01]  /*11150*/  ULDC.64 UR8, c[0x0][0xc00] ;  /* 0x0003000000087ab9 */ /* 0x000fe20000000a00 */
[----:B------:R-:W-:Y:S01]  /*11160*/  IMAD.MOV.U32 R7, RZ, RZ, RZ ;  /* 0x000000ffff077224 */ /* 0x000fe200078e00ff */
[----:B------:R-:W-:-:S04]  /*11170*/  R2UR UR10, R164 ;  /* 0x00000000a40a72ca */ /* 0x000fc800000e0000 */
[----:B------:R-:W1:Y:S06]  /*11180*/  LDC.64 R4, c[0x0][0xc08] ;  /* 0x00030200ff047b82 */ /* 0x000e6c0000000a00 */
[----:B------:R-:W-:Y:S01]  /*11190*/  UIMAD.WIDE UR8, UR11, 0x4, UR8 ;  /* 0x000000040b0878a5 */ /* 0x000fe2000f8e0208 */
[----:B0-----:R-:W-:-:S05]  /*111a0*/  ISETP.NE.U32.AND P0, PT, R2, RZ, PT ;  /* 0x000000ff0200720c */ /* 0x001fca0003f05070 */
[----:B------:R-:W-:Y:S01]  /*111b0*/  IMAD.U32 R2, RZ, RZ, UR8 ;  /* 0x00000008ff027e24 */ /* 0x000fe2000f8e00ff */
[----:B------:R-:W-:Y:S01]  /*111c0*/  R2UR UR4, R3 ;  /* 0x00000000030472ca */ /* 0x000fe200000e0000 */
[----:B------:R-:W-:Y:S01]  /*111d0*/  IMAD.U32 R3, RZ, RZ, UR9 ;  /* 0x00000009ff037e24 */ /* 0x000fe2000f8e00ff */
[----:B-1----:R-:W-:-:S05]  /*111e0*/  ISETP.NE.U32.AND P1, PT, R4, RZ, PT ;  /* 0x000000ff0400720c */ /* 0x002fca0003f25070 */
[----:B------:R-:W-:-:S06]  /*111f0*/  VOTEU.ANY UP0, P0 ;  /* 0x00000000003f7886 */ /* 0x000fcc0000000100 */
[----:B------:R-:W-:Y:S01]  /*11200*/  UISETP.NE.AND.EX UP0, UPT, UR4, URZ, UPT, UP0 ;  /* 0x0000003f0400728c */ /* 0x000fe2000bf05300 */
[----:B------:R-:W-:Y:S01]  /*11210*/  R2UR UR4, R5 ;  /* 0x00000000050472ca */ /* 0x000fe200000e0000 */
[----:B------:R-:W-:-:S04]  /*11220*/  VOTEU.ANY UP1, P1 ;  /* 0x00000000003f7886 */ /* 0x000fc80000820100 */
[----:B------:R-:W-:-:S08]  /*11230*/  PLOP3.LUT P0, PT, PT, PT, UP0, 0x80, 0x0 ;  /* 0x000000000000781c */ /* 0x000fd00003f0f008 */
[----:B------:R-:W-:-:S06]  /*11240*/  UISETP.NE.AND.EX UP1, UPT, UR4, URZ, UPT, UP1 ;  /* 0x0000003f0400728c */ /* 0x000fcc000bf25310 */
[----:B------:R-:W-:Y:S01]  /*11250*/  PLOP3.LUT P1, PT, PT, PT, UP1, 0x80, 0x0 ;  /* 0x000000000000781c */ /* 0x000fe20003f2f018 */
[----:B------:R0:W5:Y:S01]  /*11260*/  @P0 LDG.E R7, desc[UR36][R2.64] ;  /* 0x0000002402070981 */ /* 0x000162000c1e1900 */
[----:B------:R-:W-:Y:S02]  /*11270*/  ULDC UR4, c[0x0][0xa88] ;  /* 0x0002a20000047ab9 */ /* 0x000fe40000000800 */
[----:B------:R-:W-:Y:S01]  /*11280*/  IMAD.U32 R0, RZ, RZ, UR4 ;  /* 0x00000004ff007e24 */ /* 0x000fe2000f8e00ff */
[----:B------:R-:W-:Y:S02]  /*11290*/  @UP1 ULDC.64 UR8, c[0x0][0xc08] ;  /* 0x0003020000081ab9 */ /* 0x000fe40000000a00 */
[----:B------:R-:W-:-:S06]  /*112a0*/  @UP1 UIMAD.WIDE UR8, UR11, 0x4, UR8 ;  /* 0x000000040b0818a5 */ /* 0x000fcc000f8e0208 */
[----:B------:R-:W-:Y:S02]  /*112b0*/  IMAD.U32 R4, RZ, RZ, UR8 ;  /* 0x00000008ff047e24 */ /* 0x000fe4000f8e00ff */
[----:B------:R-:W-:-:S05]  /*112c0*/  IMAD.U32 R5, RZ, RZ, UR9 ;  /* 0x00000009ff057e24 */ /* 0x000fca000f8e00ff */
[----:B------:R0:W5:Y:S01]  /*112d0*/  @P1 LDG.E R0, desc[UR36][R4.64] ;  /* 0x0000002404001981 */ /* 0x000162000c1e1900 */
[----:B------:R-:W-:-:S11]  /*112e0*/  UISETP.NE.AND UP1, UPT, UR10, URZ, UPT ;  /* 0x0000003f0a00728c */ /* 0x000fd6000bf25270 */
[----:B------:R-:W-:Y:S02]  /*112f0*/  @!UP1 ULDC UR10, c[0x0][0xad4] ;  /* 0x0002b500000a9ab9 */ /* 0x000fe40000000800 */
[----:B------:R-:W-:Y:S01]  /*11300*/  IMAD.U32 R164, RZ, RZ, UR10 ;  /* 0x0000000affa47e24 */ /* 0x000fe2000f8e00ff */
[----:B0-----:R-:W-:Y:S06]  /*11310*/  @P1 BRA `(.L_x_1312) ;  /* 0x0000000000101947 */ /* 0x001fec0003800000 */
[----:B------:R-:W-:Y:S05]  /*11320*/  @!P0 BRA `(.L_x_1312) ;  /* 0x00000000000c8947 */ /* 0x000fea0003800000 */
[----:B------:R-:W2:Y:S04]  /*11330*/  LDG.E R5, desc[UR36][R2.64] ;  /* 0x0000002402057981 */ /* 0x000ea8000c1e1900 */
[----:B-----5:R-:W2:Y:S02]  /*11340*/  LDG.E R0, desc[UR36][R2.64+0x4] ;  /* 0x0000042402007981 */ /* 0x020ea4000c1e1900 */
[----:B--2---:R-:W-:-:S07]  /*11350*/  IMAD.IADD R0, R0, 0x1, -R5 ;  /* 0x0000000100007824 */ /* 0x004fce00078e0a05 */
.L_x_1312:
[----:B------:R-:W-:Y:S01]  /*11360*/  R2UR UR4, R183 ;  /* 0x00000000b70472ca */ /* 0x000fe200000e0000 */
[----:B------:R-:W-:Y:S01]  /*11370*/  BSSY B1, `(.L_x_1313) ;  /* 0x0000042000017945 */ /* 0x000fe20003800000 */
[----:B-----5:R-:W-:Y:S02]  /*11380*/  R2UR UR20, R7 ;  /* 0x00000000071472ca */ /* 0x020fe400000e0000 */
[----:B------:R-:W-:-:S09]  /*11390*/  ISETP.GT.AND P0, PT, R207, 0x7f, PT ;  /* 0x0000007fcf00780c */ /* 0x000fd20003f04270 */
[----:B------:R-:W-:Y:S02]  /*113a0*/  USHF.R.S32.HI UR8, URZ, 0x1f, UR4 ;  /* 0x0000001f3f087899 */ /* 0x000fe40008011404 */
[----:B------:R-:W-:Y:S02]  /*113b0*/  USEL UR4, UR4, URZ, !UP0 ;  /* 0x0000003f04047287 */ /* 0x000fe4000c000000 */
[----:B------:R-:W-:Y:S02]  /*113c0*/  USEL UR8, UR8, URZ, !UP0 ;  /* 0x0000003f08087287 */ /* 0x000fe4000c000000 */
[----:B------:R-:W-:Y:S01]  /*113d0*/  USHF.R.S32.HI UR20, URZ, 0x1f, UR20 ;  /* 0x0000001f3f147899 */ /* 0x000fe20008011414 */
[----:B------:R-:W-:Y:S11]  /*113e0*/  @P0 BRA `(.L_x_1314) ;  /* 0x0000000000e80947 */ /* 0x000ff60003800000 */
[----:B------:R-:W0:Y:S01]  /*113f0*/  S2R R6, SR_TID.X ;  /* 0x0000000000067919 */ /* 0x000e220000002100 */
[----:B------:R-:W1:Y:S01]  /*11400*/  LDC R9, c[0x0][0xbe8] ;  /* 0x0002fa00ff097b82 */ /* 0x000e620000000800 */
[----:B------:R-:W-:-:S13]  /*11410*/  R2UR UR9, R22 ;  /* 0x00000000160972ca */ /* 0x000fda00000e0000 */
[----:B------:R-:W-:Y:S02]  /*11420*/  IMAD.U32 R3, RZ, RZ, UR9 ;  /* 0x00000009ff037e24 */ /* 0x000fe4000f8e00ff */
[----:B-1----:R-:W-:-:S03]  /*11430*/  IMAD R2, R0, R9, RZ ;  /* 0x0000000900027224 */ /* 0x002fc600078e02ff */
[----:B0-----:R-:W-:-:S04]  /*11440*/  IADD3 R6, R3, -0x80, R6 ;  /* 0xffffff8003067810 */ /* 0x001fc80007ffe006 */
[----:B------:R-:W-:-:S13]  /*11450*/  ISETP.GE.AND P0, PT, R6, R2, PT ;  /* 0x000000020600720c */ /* 0x000fda0003f06270 */
[----:B------:R-:W-:Y:S05]  /*11460*/  @P0 BRA `(.L_x_1314) ;  /* 0x0000000000c80947 */ /* 0x000fea0003800000 */
[----:B------:R-:W-:Y:S01]  /*11470*/  ISETP.NE.AND P0, PT, R9, 0x1, PT ;  /* 0x000000010900780c */ /* 0x000fe20003f05270 */
[----:B------:R-:W-:Y:S01]  /*11480*/  UMOV UR18, 0x9b8 ;  /* 0x000009b800127882 */ /* 0x000fe20000000000 */
[----:B------:R-:W-:Y:S01]  /*11490*/  R2UR UR10, R164 ;  /* 0x00000000a40a72ca */ /* 0x000fe200000e0000 */
[----:B------:R-:W-:Y:S01]  /*114a0*/  IMAD.MOV.U32 R4, RZ, RZ, R6 ;  /* 0x000000ffff047224 */ /* 0x000fe200078e0006 */
        /* <DEDUP_REMOVED lines=9> */
[----:B------:R-:W-:Y:S02]  /*11540*/  UIMAD.WIDE.U32 UR16, UR10, UR19, URZ ;  /* 0x000000130a1072a5 */ /* 0x000fe4000f8e003f */
[----:B------:R-:W-:Y:S01]  /*11550*/  UIMAD UR19, UR11, UR19, URZ ;  /* 0x000000130b1372a4 */ /* 0x000fe2000f8e023f */
[----:B0-----:R-:W-:Y:S01]  /*11560*/  @P0 IMAD.HI.U32 R5, R6, R5, RZ ;  /* 0x0000000506050227 */ /* 0x001fe200078e00ff */
[----:B------:R-:W-:Y:S02]  /*11570*/  UIMAD UR13, UR13, UR4, URZ ;  /* 0x000000040d0d72a4 */ /* 0x000fe4000f8e023f */
[----:B------:R-:W-:Y:S01]  /*11580*/  UIMAD.WIDE.U32 UR10, UR12, UR4, URZ ;  /* 0x000000040c0a72a5 */ /* 0x000fe2000f8e003f */
[----:B------:R-:W-:Y:S01]  /*11590*/  IMAD.U32 R2, RZ, RZ, UR16 ;  /* 0x00000010ff027e24 */ /* 0x000fe2000f8e00ff */
[----:B------:R-:W-:-:S02]  /*115a0*/  UIADD3 UR19, UR17, UR19, URZ ;  /* 0x0000001311137290 */ /* 0x000fc4000fffe03f */
[----:B------:R-:W-:Y:S01]  /*115b0*/  IMAD.U32 R3, RZ, RZ, UR17 ;  /* 0x00000011ff037e24 */ /* 0x000fe2000f8e00ff */
[----:B------:R-:W-:Y:S01]  /*115c0*/  UIMAD UR13, UR12, UR8, UR13 ;  /* 0x000000080c0d72a4 */ /* 0x000fe2000f8e020d */
[----:B-1----:R-:W-:Y:S01]  /*115d0*/  @P0 SHF.R.U32.HI R4, RZ, R8, R5 ;  /* 0x00000008ff040219 */ /* 0x002fe20000011605 */
[----:B------:R-:W-:Y:S01]  /*115e0*/  ULDC.64 UR14, c[0x0][UR18+0x228] ;  /* 0x00008a00120e7abb */ /* 0x000fe20008000a00 */
[----:B------:R-:W-:Y:S01]  /*115f0*/  IADD3 R3, P0, P1, R2, UR10, R7 ;  /* 0x0000000a02037c10 */ /* 0x000fe2000f91e007 */
[----:B------:R-:W-:Y:S01]  /*11600*/  UIADD3 UR13, UR11, UR13, URZ ;  /* 0x0000000d0b0d7290 */ /* 0x000fe2000fffe03f */
[----:B------:R-:W-:Y:S01]  /*11610*/  IMAD.U32 R2, RZ, RZ, UR20 ;  /* 0x00000014ff027e24 */ /* 0x000fe2000f8e00ff */
[----:B------:R-:W-:Y:S01]  /*11620*/  UIMAD.WIDE.U32 UR16, UR14, UR9, URZ ;  /* 0x000000090e1072a5 */ /* 0x000fe2000f8e003f */
[----:B------:R-:W-:Y:S01]  /*11630*/  IMAD.MOV R5, RZ, RZ, -R4 ;  /* 0x000000ffff057224 */ /* 0x000fe200078e0a04 */
[----:B------:R-:W-:Y:S01]  /*11640*/  UIMAD UR9, UR15, UR9, URZ ;  /* 0x000000090f0972a4 */ /* 0x000fe2000f8e023f */
[----:B------:R-:W-:Y:S01]  /*11650*/  IMAD.U32 R11, RZ, RZ, UR19 ;  /* 0x00000013ff0b7e24 */ /* 0x000fe2000f8e00ff */
[----:B------:R-:W-:Y:S01]  /*11660*/  ULDC.64 UR10, c[0x0][UR18+0x210] ;  /* 0x00008400120a7abb */ /* 0x000fe20008000a00 */
[----:B------:R-:W-:Y:S01]  /*11670*/  IMAD R5, R9, R5, R6 ;  /* 0x0000000509057224 */ /* 0x000fe200078e0206 */
[----:B------:R-:W-:-:S02]  /*11680*/  UIADD3 UR9, UR17, UR9, URZ ;  /* 0x0000000911097290 */ /* 0x000fc4000fffe03f */
[----:B------:R-:W-:Y:S01]  /*11690*/  IADD3.X R6, R11, UR13, R2, P0, P1 ;  /* 0x0000000d0b067c10 */ /* 0x000fe200087e2402 */
[----:B------:R-:W-:Y:S01]  /*116a0*/  IMAD R9, R5, UR11, RZ ;  /* 0x0000000b05097c24 */ /* 0x000fe2000f8e02ff */
[----:B------:R-:W-:Y:S01]  /*116b0*/  IADD3 R2, P0, P1, R4, UR16, R3 ;  /* 0x0000001004027c10 */ /* 0x000fe2000f91e003 */
[----:B------:R-:W-:Y:S01]  /*116c0*/  ULDC.64 UR12, c[0x0][0xba8] ;  /* 0x0002ea00000c7ab9 */ /* 0x000fe20000000a00 */
[----:B------:R-:W-:Y:S01]  /*116d0*/  SHF.R.S32.HI R3, RZ, 0x1f, R4 ;  /* 0x0000001fff037819 */ /* 0x000fe20000011404 */
[----:B------:R-:W-:Y:S01]  /*116e0*/  @!UP0 ULDC UR12, c[0x0][0xb50] ;  /* 0x0002d400000c8ab9 */ /* 0x000fe20000000800 */
[----:B------:R-:W-:Y:S01]  /*116f0*/  SHF.R.S32.HI R4, RZ, 0x1f, R5 ;  /* 0x0000001fff047819 */ /* 0x000fe20000011405 */
[----:B------:R-:W-:Y:S01]  /*11700*/  @!UP0 ULDC UR13, c[0x0][0xb54] ;  /* 0x0002d500000d8ab9 */ /* 0x000fe20000000800 */
[----:B------:R-:W-:-:S03]  /*11710*/  IADD3.X R3, R3, UR9, R6, P0, P1 ;  /* 0x0000000903037c10 */ /* 0x000fc600087e2406 */
[----:B------:R-:W-:Y:S02]  /*11720*/  IMAD R9, R4, UR10, R9 ;  /* 0x0000000a04097c24 */ /* 0x000fe4000f8e0209 */
[----:B------:R-:W-:-:S04]  /*11730*/  IMAD.WIDE.U32 R2, R5, UR10, R2 ;  /* 0x0000000a05027c25 */ /* 0x000fc8000f8e0002 */
[----:B------:R-:W-:Y:S01]  /*11740*/  IMAD.IADD R3, R3, 0x1, R9 ;  /* 0x0000000103037824 */ /* 0x000fe200078e0209 */
[----:B------:R-:W-:-:S04]  /*11750*/  LEA R4, P0, R2, UR12, 0x2 ;  /* 0x0000000c02047c11 */ /* 0x000fc8000f8010ff */
[----:B------:R-:W-:Y:S01]  /*11760*/  LEA.HI.X R5, R2, UR13, R3, 0x2, P0 ;  /* 0x0000000d02057c11 */ /* 0x000fe200080f1403 */
[----:B------:R-:W-:-:S05]  /*11770*/  IMAD.MOV.U32 R3, RZ, RZ, -0x800000 ;  /* 0xff800000ff037424 */ /* 0x000fca00078e00ff */
[----:B------:R0:W-:Y:S03]  /*11780*/  STG.E desc[UR36][R4.64], R3 ;  /* 0x0000000304007986 */ /* 0x0001e6000c101924 */
.L_x_1314:
[----:B------:R-:W-:Y:S05]  /*11790*/  BSYNC B1 ;  /* 0x0000000000017941 */ /* 0x000fea0003800000 */
.L_x_1313:
[----:B------:R-:W-:-:S13]  /*117a0*/  R2UR UR9, R164 ;  /* 0x00000000a40972ca */ /* 0x000fda00000e0000 */
[----:B------:R-:W-:-:S06]  /*117b0*/  UISETP.GT.AND UP0, UPT, UR9, 0x1, UPT ;  /* 0x000000010900788c */ /* 0x000fcc000bf04270 */
[----:B------:R-:W-:-:S13]  /*117c0*/  PLOP3.LUT P0, PT, PT, PT, UP0, 0x80, 0x0 ;  /* 0x000000000000781c */ /* 0x000fda0003f0f008 */
[----:B------:R-:W-:Y:S05]  /*117d0*/  @P0 BRA `(.L_x_1309) ;  /* 0x0000000400b80947 */ /* 0x000fea0003800000 */
[----:B------:R-:W1:Y:S01]  /*117e0*/  LDC R11, c[0x0][0xbe8] ;  /* 0x0002fa00ff0b7b82 */ /* 0x000e620000000800 */
[C---:B------:R-:W-:Y:S01]  /*117f0*/  R2UR UR10, R7.reuse ;  /* 0x00000000070a72ca */ /* 0x040fe200000e0000 */
[----:B------:R-:W-:Y:S01]  /*11800*/  ULDC.64 UR12, c[0x0][0xaa0] ;  /* 0x0002a800000c7ab9 */ /* 0x000fe20000000a00 */
[----:B------:R-:W-:Y:S01]  /*11810*/  R2UR UR14, R7 ;  /* 0x00000000070e72ca */ /* 0x000fe200000e0000 */
[----:B------:R-:W-:Y:S01]  /*11820*/  UIMAD UR9, UR20, UR12, URZ ;  /* 0x0000000c140972a4 */ /* 0x000fe2000f8e023f */
[----:B------:R-:W-:Y:S01]  /*11830*/  R2UR UR16, R166 ;  /* 0x00000000a61072ca */ /* 0x000fe200000e0000 */
[----:B------:R-:W-:Y:S01]  /*11840*/  IMAD R2, R163, 0x20, R182 ;  /* 0x00000020a3027824 */ /* 0x000fe200078e02b6 */
[----:B------:R-:W-:Y:S01]  /*11850*/  R2UR UR15, R22 ;  /* 0x00000000160f72ca */ /* 0x000fe200000e0000 */
[----:B------:R-:W-:Y:S06]  /*11860*/  BSSY B1, `(.L_x_1315) ;  /* 0x000003b000017945 */ /* 0x000fec0003800000 */
[----:B------:R-:W-:-:S02]  /*11870*/  UIMAD.WIDE.U32 UR10, UR10, UR12, URZ ;  /* 0x0000000c0a0a72a5 */ /* 0x000fc4000f8e003f */
[----:B------:R-:W-:-:S03]  /*11880*/  UIMAD UR9, UR14, UR13, UR9 ;  /* 0x0000000d0e0972a4 */ /* 0x000fc6000f8e0209 */
[----:B------:R-:W-:Y:S01]  /*11890*/  ULDC.64 UR12, c[0x0][0xae8] ;  /* 0x0002ba00000c7ab9 */ /* 0x000fe20000000a00 */
[----:B------:R-:W-:Y:S01]  /*118a0*/  UIADD3 UR11, UR11, UR9, URZ ;  /* 0x000000090b0b7290 */ /* 0x000fe2000fffe03f */
[----:B------:R-:W-:Y:S01]  /*118b0*/  VIADD R6, R2, UR15 ;  /* 0x0000000f02067c36 */ /* 0x000fe20008000000 */
[----:B-1----:R-:W-:Y:S02]  /*118c0*/  ISETP.NE.AND P0, PT, R11, 0x1, PT ;  /* 0x000000010b00780c */ /* 0x002fe40003f05270 */
[----:B------:R-:W-:Y:S01]  /*118d0*/  UIMAD.WIDE.U32 UR10, UR16, UR12, UR10 ;  /* 0x0000000c100a72a5 */ /* 0x000fe2000f8e000a */
[----:B0-----:R-:W-:-:S03]  /*118e0*/  IMAD.MOV.U32 R5, RZ, RZ, R6 ;  /* 0x000000ffff057224 */ /* 0x001fc600078e0006 */
[----:B------:R-:W-:-:S03]  /*118f0*/  UIMAD UR9, UR16, UR13, UR11 ;  /* 0x0000000d100972a4 */ /* 0x000fc6000f8e020b */
[----:B------:R-:W-:Y:S02]  /*11900*/  ULDC.64 UR12, c[0x0][0xaf0] ;  /* 0x0002bc00000c7ab9 */ /* 0x000fe40000000a00 */
[----:B------:R-:W-:Y:S02]  /*11910*/  UIMAD UR8, UR8, UR12, URZ ;  /* 0x0000000c080872a4 */ /* 0x000fe4000f8e023f */
[----:B------:R-:W0:Y:S02]  /*11920*/  @P0 LDC R3, c[0x0][0xbec] ;  /* 0x0002fb00ff030b82 */ /* 0x000e240000000800 */
[----:B------:R-:W-:-:S03]  /*11930*/  UIMAD UR11, UR4, UR13, UR8 ;  /* 0x0000000d040b72a4 */ /* 0x000fc6000f8e0208 */
[----:B------:R-:W-:Y:S02]  /*11940*/  UMOV UR8, UR10 ;  /* 0x0000000a00087c82 */ /* 0x000fe40008000000 */
[----:B------:R-:W-:Y:S01]  /*11950*/  UIMAD.WIDE.U32 UR8, UR4, UR12, UR8 ;  /* 0x0000000c040872a5 */ /* 0x000fe2000f8e0008 */
[----:B------:R-:W1:Y:S03]  /*11960*/  @P0 LDC R7, c[0x0][0xbf0] ;  /* 0x0002fc00ff070b82 */ /* 0x000e660000000800 */
[----:B------:R-:W-:-:S03]  /*11970*/  UIADD3 UR4, UR9, UR11, URZ ;  /* 0x0000000b09047290 */ /* 0x000fc6000fffe03f */
[----:B------:R-:W-:Y:S01]  /*11980*/  ULDC.64 UR10, c[0x0][0xae0] ;  /* 0x0002b800000a7ab9 */ /* 0x000fe20000000a00 */
[----:B0-----:R-:W-:-:S04]  /*11990*/  @P0 IMAD.HI.U32 R2, R6, R3, RZ ;  /* 0x0000000306020227 */ /* 0x001fc800078e00ff */
[----:B------:R-:W-:Y:S02]  /*119a0*/  IMAD.U32 R3, RZ, RZ, UR9 ;  /* 0x00000009ff037e24 */ /* 0x000fe4000f8e00ff */
[----:B------:R-:W-:Y:S01]  /*119b0*/  IMAD.U32 R3, RZ, RZ, UR4 ;  /* 0x00000004ff037e24 */ /* 0x000fe2000f8e00ff */
[----:B-1----:R-:W-:-:S04]  /*119c0*/  @P0 SHF.R.U32.HI R5, RZ, R7, R2 ;  /* 0x00000007ff050219 */ /* 0x002fc80000011602 */
[--C-:B------:R-:W-:Y:S01]  /*119d0*/  SHF.R.S32.HI R2, RZ, 0x1f, R5.reuse ;  /* 0x0000001fff027819 */ /* 0x100fe20000011405 */
[----:B------:R-:W-:-:S04]  /*119e0*/  IMAD.MOV R7, RZ, RZ, -R5 ;  /* 0x000000ffff077224 */ /* 0x000fc800078e0a05 */
[----:B------:R-:W-:Y:S02]  /*119f0*/  IMAD R4, R2, UR10, RZ ;  /* 0x0000000a02047c24 */ /* 0x000fe4000f8e02ff */
[----:B------:R-:W-:Y:S02]  /*11a00*/  IMAD R7, R11, R7, R6 ;  /* 0x000000070b077224 */ /* 0x000fe400078e0206 */
[----:B------:R-:W-:Y:S01]  /*11a10*/  IMAD.U32 R2, RZ, RZ, UR8 ;  /* 0x00000008ff027e24 */ /* 0x000fe2000f8e00ff */
[----:B------:R-:W-:Y:S01]  /*11a20*/  ULDC.64 UR8, c[0x0][0xad8] ;  /* 0x0002b60000087ab9 */ /* 0x000fe20000000a00 */
[C---:B------:R-:W-:Y:S01]  /*11a30*/  IMAD R9, R5.reuse, UR11, R4 ;  /* 0x0000000b05097c24 */ /* 0x040fe2000f8e0204 */
[----:B------:R-:W-:Y:S01]  /*11a40*/  SHF.R.S32.HI R4, RZ, 0x1f, R7 ;  /* 0x0000001fff047819 */ /* 0x000fe20000011407 */
[----:B------:R-:W-:-:S04]  /*11a50*/  IMAD.WIDE.U32 R2, R5, UR10, R2 ;  /* 0x0000000a05027c25 */ /* 0x000fc8000f8e0002 */
[----:B------:R-:W-:Y:S02]  /*11a60*/  IMAD.IADD R3, R3, 0x1, R9 ;  /* 0x0000000103037824 */ /* 0x000fe400078e0209 */
[----:B------:R-:W-:Y:S02]  /*11a70*/  IMAD R4, R4, UR8, RZ ;  /* 0x0000000804047c24 */ /* 0x000fe4000f8e02ff */
[----:B------:R-:W-:Y:S02]  /*11a80*/  VIADD R6, R182, UR15 ;  /* 0x0000000fb6067c36 */ /* 0x000fe40008000000 */
[----:B------:R-:W-:Y:S02]  /*11a90*/  IMAD R11, R0, R11, RZ ;  /* 0x0000000b000b7224 */ /* 0x000fe400078e02ff */
        /* <DEDUP_REMOVED lines=9> */
[-C--:B------:R-:W-:Y:S01]  /*11b30*/  ISETP.GE.AND P1, PT, R0, R11.reuse, PT ;  /* 0x0000000b0000720c */ /* 0x080fe20003f26270 */
[----:B------:R-:W-:Y:S02]  /*11b40*/  VIADD R0, R6, 0x40 ;  /* 0x0000004006007836 */ /* 0x000fe40000000000 */
        /* <DEDUP_REMOVED lines=12> */
.L_x_1316:
[----:B------:R-:W-:Y:S05]  /*11c10*/  BSYNC B1 ;  /* 0x0000000000017941 */ /* 0x000fea0003800000 */
.L_x_1315:
        /* <DEDUP_REMOVED lines=13> */
.L_x_1318:
[----:B------:R-:W-:Y:S05]  /*11cf0*/  BSYNC B1 ;  /* 0x0000000000017941 */ /* 0x000fea0003800000 */
.L_x_1317:
        /* <DEDUP_REMOVED lines=13> */
.L_x_1320:
[----:B------:R-:W-:Y:S05]  /*11dd0*/  BSYNC B1 ;  /* 0x0000000000017941 */ /* 0x000fea0003800000 */
.L_x_1319:
        /* <DEDUP_REMOVED lines=14> */
.L_x_1309:
[----:B------:R-:W-:Y:S05]  /*11ec0*/  BSYNC B0 ;  /* 0x0000000000007941 */ /* 0x000fea0003800000 */
.L_x_1299:
[----:B------:R-:W-:Y:S02]  /*11ed0*/  ULDC UR4, c[0x0][0xc3c] ;  /* 0x00030f0000047ab9 */ /* 0x000fe40000000800 */
[----:B------:R-:W-:-:S06]  /*11ee0*/  UISETP.GE.AND UP0, UPT, UR7, UR4, UPT ;  /* 0x000000040700728c */ /* 0x000fcc000bf06270 */
[----:B------:R-:W-:-:S13]  /*11ef0*/  PLOP3.LUT P0, PT, PT, PT, UP0, 0x80, 0x0 ;  /* 0x000000000000781c */ /* 0x000fda0003f0f008 */
[----:B------:R-:W-:Y:S05]  /*11f00*/  @!P0 BRA `(.L_x_1321) ;  /* 0xfffffef000108947 */ /* 0x000fea000383ffff */
[----:B------:R-:W-:Y:S05]  /*11f10*/  EXIT ;  /* 0x000000000000794d */ /* 0x000fea0003800000 */
.L_x_1208:
[----:B------:R-:W-:-:S08]  /*11f20*/  NOP ;  /* 0x0000000000007918 */ /* 0x000fd00000000000 */
[----:B0-----:R-:W0:-:S00]  /*11f30*/  USETMAXREG.DEALLOC.CTAPOOL 0x28 ;  /* 0x00000028000079c8 */ /* 0x001e0000080e0500 */
[----:B0-----:R-:W-:Y:S01]  /*11f40*/  LOP3.LUT R2, R2, 0x3, RZ, 0xc0, !PT ;  /* 0x0000000302027812 */ /* 0x001fe200078ec0ff */
[----:B------:R-:W-:Y:S01]  /*11f50*/  IMAD.MOV.U32 R6, RZ, RZ, RZ ;  /* 0x000000ffff067224 */ /* 0x000fe200078e00ff */
[----:B------:R-:W-:-:S04]  /*11f60*/  LOP3.LUT R23, R23, 0xfffffeff, RZ, 0xc0, !PT ;  /* 0xfffffeff17177812 */ /* 0x000fc800078ec0ff */
[----:B------:R-:W0:Y:S02]  /*11f70*/  SHFL.IDX PT, R2, R2, RZ, 0x1f ;  /* 0x00001fff02027589 */ /* 0x000e2400000e0000 */
[----:B0-----:R-:W-:-:S13]  /*11f80*/  ISETP.NE.AND P0, PT, R2, RZ, PT ;  /* 0x000000ff0200720c */ /* 0x001fda0003f05270 */
[----:B------:R-:W-:Y:S01]  /*11f90*/  @P0 LOP3.LUT R23, R23, 0x100, RZ, 0xfc, !PT ;  /* 0x0000010017170812 */ /* 0x000fe200078efcff */
[----:B------:R-:W-:Y:S06]  /*11fa0*/  @!P0 BRA `(.L_x_1322) ;  /* 0x00000000001c8947 */ /* 0x000fec0003800000 */
[----:B------:R-:W0:Y:S08]  /*11fb0*/  S2UR UR5, SR_CgaCtaId ;  /* 0x00000000000579c3 */ /* 0x000e300000008800 */
[----:B------:R-:W-:Y:S06]  /*11fc0*/  BAR.SYNC.DEFER_BLOCKING 0x5, 0x180 ;  /* 0x0146000000007b1d */ /* 0x000fec0000010000 */
[----:B------:R-:W-:-:S02]  /*11fd0*/  UMOV UR4, 0x400 ;  /* 0x0000040000047882 */ /* 0x000fc40000000000 */
[----:B0-----:R-:W-:-:S09]  /*11fe0*/  ULEA UR4, UR5, UR4, 0x18 ;  /* 0x0000000405047291 */ /* 0x001fd2000f8ec03f */
[----:B------:R-:W1:Y:S01]  /*11ff0*/  LDS.128 R16, [UR4+0x2a8d0] ;  /* 0x02a8d004ff107984 */ /* 0x000e620008000c00 */
[----:B------:R-:W-:Y:S06]  /*12000*/  BAR.ARV 0x4, 0x180 ;  /* 0x0106000000007b1d */ /* 0x000fec0000002000 */
[----:B------:R-:W-:Y:S05]  /*12010*/  BRA `(.L_x_1323) ;  /* 0x0000000c00907947 */ /* 0x000fea0003800000 */
.L_x_1322:
[----:B------:R-:W-:Y:S01]  /*12020*/  LOP3.LUT R7, R0, 0x1f, RZ, 0xc0, !PT ;  /* 0x0000001f00077812 */ /* 0x000fe200078ec0ff */
[----:B------:R-:W-:Y:S01]  /*12030*/  ULDC UR4, c[0x0][0xc3c] ;  /* 0x00030f0000047ab9 */ /* 0x000fe20000000800 */
[----:B------:R-:W-:Y:S01]  /*12040*/  IMAD.MOV.U32 R9, RZ, RZ, RZ ;  /* 0x000000ffff097224 */ /* 0x000fe200078e00ff */
[----:B------:R-:W0:Y:S01]  /*12050*/  S2UR UR6, SR_CTAID.X ;  /* 0x00000000000679c3 */ /* 0x000e220000002500 */
[----:B------:R-:W-:Y:S01]  /*12060*/  ISETP.NE.AND P0, PT, R7, 0x1f, PT ;  /* 0x0000001f0700780c */ /* 0x000fe20003f05270 */
[----:B------:R-:W-:-:S03]  /*12070*/  ULDC UR5, c[0x0][0xc38] ;  /* 0x00030e0000057ab9 */ /* 0x000fc60000000800 */
[----:B------:R-:W-:-:S13]  /*12080*/  ISETP.GE.OR P1, PT, R7, UR4, !P0 ;  /* 0x0000000407007c0c */ /* 0x000fda000c726670 */
[----:B------:R-:W1:Y:S08]  /*12090*/  @!P1 LDC.64 R4, c[0x0][0xc80] ;  /* 0x00032000ff049b82 */ /* 0x000e700000000a00 */
[----:B------:R-:W2:Y:S01]  /*120a0*/  @!P1 LDC.64 R2, c[0x0][0xc78] ;  /* 0x00031e00ff029b82 */ /* 0x000ea20000000a00 */
[----:B-1----:R-:W-:-:S05]  /*120b0*/  @!P1 IMAD.WIDE.U32 R4, R7, 0x4, R4 ;  /* 0x0000000407049825 */ /* 0x002fca00078e0004 */
        /* <DEDUP_REMOVED lines=10> */
[----:B------:R-:W1:Y:S02]  /*12160*/  SHFL.UP PT, R10, R8, 0x1, RZ ;  /* 0x04200000080a7989 */ /* 0x000e6400000e00ff */
[----:B-1----:R-:W-:-:S05]  /*12170*/  SEL R11, R10, RZ, P1 ;  /* 0x000000ff0a0b7207 */ /* 0x002fca0000800000 */
[----:B------:R-:W-:-:S05]  /*12180*/  IMAD.IADD R11, R8, 0x1, R11 ;  /* 0x00000001080b7824 */ /* 0x000fca00078e020b */
        /* <DEDUP_REMOVED lines=12> */
[----:B------:R-:W1:Y:S02]  /*12250*/  SHFL.IDX PT, R8, R5, 0x1f, 0x1f ;  /* 0x03e01f0005087f89 */ /* 0x000e6400000e0000 */
[----:B-1----:R-:W-:-:S05]  /*12260*/  IMAD R8, R8, UR5, RZ ;  /* 0x0000000508087c24 */ /* 0x002fca000f8e02ff */
[----:B0-----:R-:W-:Y:S01]  /*12270*/  ISETP.GT.AND P6, PT, R8, UR6, PT ;  /* 0x0000000608007c0c */ /* 0x001fe2000bfc4270 */
[----:B------:R-:W-:-:S12]  /*12280*/  IMAD.MOV.U32 R3, RZ, RZ, R8 ;  /* 0x000000ffff037224 */ /* 0x000fd800078e0008 */
[----:B------:R-:W-:Y:S05]  /*12290*/  @P6 BRA `(.L_x_1324) ;  /* 0x0000000000986947 */ /* 0x000fea0003800000 */
[----:B------:R-:W-:Y:S01]  /*122a0*/  IMAD.MOV.U32 R8, RZ, RZ, R3 ;  /* 0x000000ffff087224 */ /* 0x000fe200078e0003 */
[----:B------:R-:W-:Y:S01]  /*122b0*/  UMOV UR4, URZ ;  /* 0x0000003f00047c82 */ /* 0x000fe20008000000 */
[----:B------:R-:W-:-:S05]  /*122c0*/  ULDC UR5, c[0x0][0xc38] ;  /* 0x00030e0000057ab9 */ /* 0x000fca0000000800 */
.L_x_1326:
[----:B------:R-:W0:Y:S01]  /*122d0*/  LDC R2, c[0x0][0xc3c] ;  /* 0x00030f00ff027b82 */ /* 0x000e220000000800 */
[----:B------:R-:W-:-:S06]  /*122e0*/  UIADD3 UR4, UR4, 0x1f, URZ ;  /* 0x0000001f04047890 */ /* 0x000fcc000fffe03f */
[----:B0-----:R-:W-:-:S13]  /*122f0*/  ISETP.LE.AND P6, PT, R2, UR4, PT ;  /* 0x0000000402007c0c */ /* 0x001fda000bfc3270 */
[----:B------:R-:W-:Y:S05]  /*12300*/  @P6 BRA `(.L_x_1325) ;  /* 0x0000000800a86947 */ /* 0x000fea0003800000 */
[----:B------:R-:W-:Y:S02]  /*12310*/  VIADD R9, R7, UR4 ;  /* 0x0000000407097c36 */ /* 0x000fe40008000000 */
        /* <DEDUP_REMOVED lines=30> */
.L_x_1324:
[----:B------:R-:W-:Y:S02]  /*12500*/  IMAD.IADD R3, R8, 0x1, -R3 ;  /* 0x0000000108037824 */ /* 0x000fe400078e0a03 */
[----:B------:R-:W-:Y:S02]  /*12510*/  IMAD.MOV.U32 R16, RZ, RZ, RZ ;  /* 0x000000ffff107224 */ /* 0x000fe400078e00ff */
[----:B------:R-:W-:-:S05]  /*12520*/  IMAD R2, R5, UR5, R3 ;  /* 0x0000000505027c24 */ /* 0x000fca000f8e0203 */
[----:B------:R-:W-:-:S13]  /*12530*/  ISETP.GT.AND P0, PT, R2, UR6, PT ;  /* 0x0000000602007c0c */ /* 0x000fda000bf04270 */
[----:B------:R-:W-:-:S04]  /*12540*/  VOTE.ANY R2, PT, !P0 ;  /* 0x0000000000027806 */ /* 0x000fc800040e0100 */
[----:B------:R-:W0:Y:S01]  /*12550*/  POPC R19, R2 ;  /* 0x0000000200137309 */ /* 0x000e220000000000 */
[----:B------:R-:W-:Y:S01]  /*12560*/  ISETP.NE.AND P0, PT, R2, RZ, PT ;  /* 0x000000ff0200720c */ /* 0x000fe20003f05270 */
[----:B0-----:R-:W0:Y:S04]  /*12570*/  SHFL.IDX PT, R9, R9, R19, 0x1f ;  /* 0x00001f1309097589 */ /* 0x001e2800000e0000 */
[----:B------:R1:W2:Y:S01]  /*12580*/  SHFL.IDX PT, R6, R6, R19, 0x1f ;  /* 0x00001f1306067589 */ /* 0x0002a200000e0000 */
[----:B0-----:R-:W-:-:S07]  /*12590*/  ISETP.NE.AND P1, PT, R9, 0x1, PT ;  /* 0x000000010900780c */ /* 0x001fce0003f25270 */
[----:B-1----:R-:W-:Y:S06]  /*125a0*/  @!P0 BRA `(.L_x_1327) ;  /* 0x0000000000088947 */ /* 0x002fec0003800000 */
[----:B------:R-:W-:-:S06]  /*125b0*/  VIADD R16, R19, 0xffffffff ;  /* 0xffffffff13107836 */ /* 0x000fcc0000000000 */
[----:B------:R0:W1:Y:S02]  /*125c0*/  SHFL.IDX PT, R16, R5, R16, 0x1f ;  /* 0x00001f1005107589 */ /* 0x00006400000e0000 */
.L_x_1327:
[----:B-1----:R-:W-:Y:S02]  /*125d0*/  IMAD R16, R16, UR5, R3 ;  /* 0x0000000510107c24 */ /* 0x002fe4000f8e0203 */
[----:B------:R-:W-:-:S03]  /*125e0*/  VIADD R19, R19, UR4 ;  /* 0x0000000413137c36 */ /* 0x000fc60008000000 */
[----:B0-----:R-:W-:Y:S01]  /*125f0*/  IADD3 R5, -R16, UR6, RZ ;  /* 0x0000000610057c10 */ /* 0x001fe2000fffe1ff */
[----:B------:R-:W-:Y:S06]  /*12600*/  @!P1 BRA `(.L_x_1328) ;  /* 0x0000000000e89947 */ /* 0x000fec0003800000 */
[-C--:B--2---:R-:W-:Y:S02]  /*12610*/  IABS R12, R6.reuse ;  /* 0x00000006000c7213 */ /* 0x084fe40000000000 */
[----:B------:R-:W-:Y:S02]  /*12620*/  IABS R4, R9 ;  /* 0x0000000900047213 */ /* 0x000fe40000000000 */
[----:B------:R-:W0:Y:S01]  /*12630*/  I2F.RP R8, R12 ;  /* 0x0000000c00087306 */ /* 0x000e220000209400 */
[----:B------:R-:W-:-:S07]  /*12640*/  IABS R13, R6 ;  /* 0x00000006000d7213 */ /* 0x000fce0000000000 */
[----:B------:R-:W1:Y:S08]  /*12650*/  I2F.RP R10, R4 ;  /* 0x00000004000a7306 */ /* 0x000e700000209400 */
[----:B0-----:R-:W0:Y:S08]  /*12660*/  MUFU.RCP R8, R8 ;  /* 0x0000000800087308 */ /* 0x001e300000001000 */
[----:B-1----:R-:W-:Y:S01]  /*12670*/  MUFU.RCP R10, R10 ;  /* 0x0000000a000a7308 */ /* 0x002fe20000001000 */
[----:B0-----:R-:W-:Y:S01]  /*12680*/  VIADD R2, R8, 0xffffffe ;  /* 0x0ffffffe08027836 */ /* 0x001fe20000000000 */
[----:B------:R-:W-:-:S06]  /*12690*/  IABS R8, R5 ;  /* 0x0000000500087213 */ /* 0x000fcc0000000000 */
[----:B------:R0:W1:Y:S02]  /*126a0*/  F2I.FTZ.U32.TRUNC.NTZ R3, R2 ;  /* 0x0000000200037305 */ /* 0x000064000021f000 */
[----:B0-----:R-:W-:Y:S02]  /*126b0*/  IMAD.MOV.U32 R2, RZ, RZ, RZ ;  /* 0x000000ffff027224 */ /* 0x001fe400078e00ff */
[----:B-1----:R-:W-:-:S04]  /*126c0*/  IMAD.MOV R11, RZ, RZ, -R3 ;  /* 0x000000ffff0b7224 */ /* 0x002fc800078e0a03 */
[----:B------:R-:W-:-:S04]  /*126d0*/  IMAD R11, R11, R12, RZ ;  /* 0x0000000c0b0b7224 */ /* 0x000fc800078e02ff */
[----:B------:R-:W-:-:S04]  /*126e0*/  IMAD.HI.U32 R3, R3, R11, R2 ;  /* 0x0000000b03037227 */ /* 0x000fc800078e0002 */
[----:B------:R-:W-:Y:S02]  /*126f0*/  IMAD.MOV R11, RZ, RZ, -R13 ;  /* 0x000000ffff0b7224 */ /* 0x000fe400078e0a0d */
[----:B------:R-:W-:-:S04]  /*12700*/  IMAD.HI.U32 R2, R3, R8, RZ ;  /* 0x0000000803027227 */ /* 0x000fc800078e00ff */
[----:B------:R-:W-:Y:S01]  /*12710*/  IMAD R3, R2, R11, R8 ;  /* 0x0000000b02037224 */ /* 0x000fe200078e0208 */
[----:B------:R-:W-:Y:S01]  /*12720*/  LOP3.LUT R8, R5, R6, RZ, 0x3c, !PT ;  /* 0x0000000605087212 */ /* 0x000fe200078e3cff */
[----:B------:R-:W-:-:S03]  /*12730*/  VIADD R11, R10, 0xffffffe ;  /* 0x0ffffffe0a0b7836 */ /* 0x000fc60000000000 */
[----:B------:R-:W-:Y:S02]  /*12740*/  ISETP.GT.U32.AND P1, PT, R12, R3, PT ;  /* 0x000000030c00720c */ /* 0x000fe40003f24070 */
[----:B------:R-:W-:-:S11]  /*12750*/  ISETP.GE.AND P2, PT, R8, RZ, PT ;  /* 0x000000ff0800720c */ /* 0x000fd60003f46270 */
[----:B------:R-:W-:Y:S02]  /*12760*/  @!P1 IMAD.IADD R3, R3, 0x1, -R12 ;  /* 0x0000000103039824 */ /* 0x000fe400078e0a0c */
[----:B------:R-:W-:Y:S01]  /*12770*/  @!P1 VIADD R2, R2, 0x1 ;  /* 0x0000000102029836 */ /* 0x000fe20000000000 */
[----:B------:R-:W-:Y:S02]  /*12780*/  ISETP.NE.AND P1, PT, R6, RZ, PT ;  /* 0x000000ff0600720c */ /* 0x000fe40003f25270 */
[----:B------:R-:W-:Y:S02]  /*12790*/  ISETP.GE.U32.AND P0, PT, R3, R12, PT ;  /* 0x0000000c0300720c */ /* 0x000fe40003f06070 */
[----:B------:R-:W0:Y:S11]  /*127a0*/  F2I.FTZ.U32.TRUNC.NTZ R3, R11 ;  /* 0x0000000b00037305 */ /* 0x000e36000021f000 */
[----:B------:R-:W-:-:S04]  /*127b0*/  @P0 VIADD R2, R2, 0x1 ;  /* 0x0000000102020836 */ /* 0x000fc80000000000 */
[----:B------:R-:W-:Y:S01]  /*127c0*/  IMAD.MOV.U32 R10, RZ, RZ, R2 ;  /* 0x000000ffff0a7224 */ /* 0x000fe200078e0002 */
[----:B------:R-:W-:Y:S01]  /*127d0*/  IABS R2, R9 ;  /* 0x0000000900027213 */ /* 0x000fe20000000000 */
[----:B0-----:R-:W-:Y:S02]  /*127e0*/  IMAD.MOV R13, RZ, RZ, -R3 ;  /* 0x000000ffff0d7224 */ /* 0x001fe400078e0a03 */
[----:B------:R-:W-:Y:S01]  /*127f0*/  @!P2 IMAD.MOV R10, RZ, RZ, -R10 ;  /* 0x000000ffff0aa224 */ /* 0x000fe200078e0a0a */
[----:B------:R-:W-:Y:S01]  /*12800*/  @!P1 LOP3.LUT R10, RZ, R6, RZ, 0x33, !PT ;  /* 0x00000006ff0a9212 */ /* 0x000fe200078e33ff */
[----:B------:R-:W-:Y:S02]  /*12810*/  IMAD.MOV R12, RZ, RZ, -R2 ;  /* 0x000000ffff0c7224 */ /* 0x000fe400078e0a02 */
[----:B------:R-:W-:Y:S01]  /*12820*/  IMAD R11, R13, R4, RZ ;  /* 0x000000040d0b7224 */ /* 0x000fe200078e02ff */
[----:B------:R-:W-:Y:S01]  /*12830*/  IABS R8, R10 ;  /* 0x0000000a00087213 */ /* 0x000fe20000000000 */
[----:B------:R-:W-:-:S04]  /*12840*/  IMAD.MOV.U32 R2, RZ, RZ, RZ ;  /* 0x000000ffff027224 */ /* 0x000fc800078e00ff */
[----:B------:R-:W-:-:S04]  /*12850*/  IMAD.HI.U32 R2, R3, R11, R2 ;  /* 0x0000000b03027227 */ /* 0x000fc800078e0002 */
[----:B------:R-:W-:Y:S02]  /*12860*/  IMAD.MOV.U32 R3, RZ, RZ, R8 ;  /* 0x000000ffff037224 */ /* 0x000fe400078e0008 */
[----:B------:R-:W-:Y:S02]  /*12870*/  IMAD.MOV.U32 R8, RZ, RZ, R12 ;  /* 0x000000ffff087224 */ /* 0x000fe400078e000c */
[----:B------:R-:W-:-:S04]  /*12880*/  IMAD.HI.U32 R2, R2, R3, RZ ;  /* 0x0000000302027227 */ /* 0x000fc800078e00ff */
[----:B------:R-:W-:-:S05]  /*12890*/  IMAD R3, R2, R8, R3 ;  /* 0x0000000802037224 */ /* 0x000fca00078e0203 */
[----:B------:R-:W-:-:S13]  /*128a0*/  ISETP.GT.U32.AND P1, PT, R4, R3, PT ;  /* 0x000000030400720c */ /* 0x000fda0003f24070 */
[----:B------:R-:W-:Y:S02]  /*128b0*/  @!P1 IMAD.IADD R3, R3, 0x1, -R4 ;  /* 0x0000000103039824 */ /* 0x000fe400078e0a04 */
[----:B------:R-:W-:Y:S01]  /*128c0*/  @!P1 VIADD R2, R2, 0x1 ;  /* 0x0000000102029836 */ /* 0x000fe20000000000 */
[----:B------:R-:W-:Y:S02]  /*128d0*/  ISETP.NE.AND P1, PT, R9, RZ, PT ;  /* 0x000000ff0900720c */ /* 0x000fe40003f25270 */
[----:B------:R-:W-:Y:S02]  /*128e0*/  ISETP.GE.U32.AND P0, PT, R3, R4, PT ;  /* 0x000000040300720c */ /* 0x000fe40003f06070 */
[----:B------:R-:W-:-:S04]  /*128f0*/  LOP3.LUT R3, R10, R9, RZ, 0x3c, !PT ;  /* 0x000000090a037212 */ /* 0x000fc800078e3cff */
[----:B------:R-:W-:Y:S01]  /*12900*/  ISETP.GE.AND P2, PT, R3, RZ, PT ;  /* 0x000000ff0300720c */ /* 0x000fe20003f46270 */
[----:B------:R-:W-:-:S06]  /*12910*/  IMAD.MOV R3, RZ, RZ, -R10 ;  /* 0x000000ffff037224 */ /* 0x000fcc00078e0a0a */
[----:B------:R-:W-:-:S06]  /*12920*/  @P0 VIADD R2, R2, 0x1 ;  /* 0x0000000102020836 */ /* 0x000fcc0000000000 */
[----:B------:R-:W-:Y:S01]  /*12930*/  @!P2 IMAD.MOV R2, RZ, RZ, -R2 ;  /* 0x000000ffff02a224 */ /* 0x000fe200078e0a02 */
[----:B------:R-:W-:-:S05]  /*12940*/  @!P1 LOP3.LUT R2, RZ, R9, RZ, 0x33, !PT ;  /* 0x00000009ff029212 */ /* 0x000fca00078e33ff */
[----:B------:R-:W-:-:S04]  /*12950*/  IMAD.MOV R18, RZ, RZ, -R2 ;  /* 0x000000ffff127224 */ /* 0x000fc800078e0a02 */
[C---:B------:R-:W-:Y:S02]  /*12960*/  IMAD R18, R9.reuse, R18, R10 ;  /* 0x0000001209127224 */ /* 0x040fe400078e020a */
[----:B------:R-:W-:Y:S02]  /*12970*/  IMAD R9, R9, 0x1000000, R2 ;  /* 0x0100000009097824 */ /* 0x000fe400078e0202 */
[----:B------:R-:W-:Y:S02]  /*12980*/  IMAD R2, R6, R3, R5 ;  /* 0x0000000306027224 */ /* 0x000fe400078e0205 */
[----:B------:R-:W-:Y:S01]  /*12990*/  IMAD R18, R18, 0x10000, R9 ;  /* 0x0001000012127824 */ /* 0x000fe200078e0209 */
[----:B------:R-:W-:Y:S06]  /*129a0*/  BRA `(.L_x_1329) ;  /* 0x0000000000f47947 */ /* 0x000fec0003800000 */
.L_x_1328:
[----:B------:R-:W0:Y:S02]  /*129b0*/  LDC.64 R2, c[0x0][0xc90] ;  /* 0x00032400ff027b82 */ /* 0x000e240000000a00 */
[----:B0-----:R-:W-:-:S05]  /*129c0*/  IMAD.WIDE R2, R19, 0x4, R2 ;  /* 0x0000000413027825 */ /* 0x001fca00078e0202 */
[----:B------:R0:W2:Y:S01]  /*129d0*/  LDG.E R13, desc[UR36][R2.64] ;  /* 0x00000024020d7981 */ /* 0x0000a2000c1e1900 */
[----:B------:R-:W-:Y:S01]  /*129e0*/  IABS R15, R5 ;  /* 0x00000005000f7213 */ /* 0x000fe20000000000 */
[----:B0-----:R-:W-:Y:S02]  /*129f0*/  IMAD.MOV.U32 R2, RZ, RZ, RZ ;  /* 0x000000ffff027224 */ /* 0x001fe400078e00ff */
[----:B--2---:R-:W-:-:S05]  /*12a00*/  IMAD R4, R6, R13, RZ ;  /* 0x0000000d06047224 */ /* 0x004fca00078e02ff */
[-C--:B------:R-:W-:Y:S02]  /*12a10*/  IABS R10, R4.reuse ;  /* 0x00000004000a7213 */ /* 0x080fe40000000000 */
[----:B------:R-:W-:Y:S02]  /*12a20*/  IABS R12, R4 ;  /* 0x00000004000c7213 */ /* 0x000fe40000000000 */
[----:B------:R-:W0:Y:S08]  /*12a30*/  I2F.RP R8, R10 ;  /* 0x0000000a00087306 */ /* 0x000e300000209400 */
[----:B0-----:R-:W0:Y:S02]  /*12a40*/  MUFU.RCP R8, R8 ;  /* 0x0000000800087308 */ /* 0x001e240000001000 */
[----:B0-----:R-:W-:-:S06]  /*12a50*/  VIADD R9, R8, 0xffffffe ;  /* 0x0ffffffe08097836 */ /* 0x001fcc0000000000 */
[----:B------:R-:W0:Y:S02]  /*12a60*/  F2I.FTZ.U32.TRUNC.NTZ R3, R9 ;  /* 0x0000000900037305 */ /* 0x000e24000021f000 */
[----:B0-----:R-:W-:-:S04]  /*12a70*/  IMAD.MOV R11, RZ, RZ, -R3 ;  /* 0x000000ffff0b7224 */ /* 0x001fc800078e0a03 */
[----:B------:R-:W-:-:S04]  /*12a80*/  IMAD R11, R11, R10, RZ ;  /* 0x0000000a0b0b7224 */ /* 0x000fc800078e02ff */
[----:B------:R-:W-:-:S04]  /*12a90*/  IMAD.HI.U32 R2, R3, R11, R2 ;  /* 0x0000000b03027227 */ /* 0x000fc800078e0002 */
[----:B------:R-:W-:Y:S02]  /*12aa0*/  IMAD.MOV R3, RZ, RZ, -R12 ;  /* 0x000000ffff037224 */ /* 0x000fe400078e0a0c */
        /* <DEDUP_REMOVED lines=8> */
[----:B------:R-:W-:-:S07]  /*12b30*/  ISETP.GE.AND P2, PT, R3, RZ, PT ;  /* 0x000000ff0300720c */ /* 0x000fce0003f46270 */
[----:B------:R-:W-:-:S06]  /*12b40*/  @P0 VIADD R2, R2, 0x1 ;  /* 0x0000000102020836 */ /* 0x000fcc0000000000 */
[----:B------:R-:W-:Y:S01]  /*12b50*/  @!P2 IMAD.MOV R2, RZ, RZ, -R2 ;  /* 0x000000ffff02a224 */ /* 0x000fe200078e0a02 */
[----:B------:R-:W-:-:S05]  /*12b60*/  @!P1 LOP3.LUT R2, RZ, R4, RZ, 0x33, !PT ;  /* 0x00000004ff029212 */ /* 0x000fca00078e33ff */
[----:B------:R-:W-:Y:S02]  /*12b70*/  IMAD R11, R13, R2, RZ ;  /* 0x000000020d0b7224 */ /* 0x000fe400078e02ff */
[----:B------:R-:W-:Y:S02]  /*12b80*/  IMAD.MOV R2, RZ, RZ, -R2 ;  /* 0x000000ffff027224 */ /* 0x000fe400078e0a02 */
[----:B------:R-:W-:Y:S02]  /*12b90*/  IMAD.MOV R3, RZ, RZ, -R11 ;  /* 0x000000ffff037224 */ /* 0x000fe400078e0a0b */
[----:B------:R-:W-:Y:S02]  /*12ba0*/  IMAD R4, R4, R2, R5 ;  /* 0x0000000204047224 */ /* 0x000fe400078e0205 */
[----:B------:R-:W-:Y:S01]  /*12bb0*/  IMAD.MOV.U32 R2, RZ, RZ, RZ ;  /* 0x000000ffff027224 */ /* 0x000fe200078e00ff */
[----:B------:R-:W-:-:S04]  /*12bc0*/  VIADDMNMX R13, R3, UR5, R13, PT ;  /* 0x00000005030d7c46 */ /* 0x000fc8000b80010d */
[-C--:B------:R-:W-:Y:S01]  /*12bd0*/  IABS R10, R13.reuse ;  /* 0x0000000d000a7213 */ /* 0x080fe20000000000 */
[----:B------:R-:W-:Y:S01]  /*12be0*/  IMAD.MOV R18, RZ, RZ, -R13 ;  /* 0x000000ffff127224 */ /* 0x000fe200078e0a0d */
[----:B------:R-:W-:Y:S02]  /*12bf0*/  IABS R12, R13 ;  /* 0x0000000d000c7213 */ /* 0x000fe40000000000 */
[----:B------:R-:W0:Y:S08]  /*12c00*/  I2F.RP R8, R10 ;  /* 0x0000000a00087306 */ /* 0x000e300000209400 */
[----:B0-----:R-:W0:Y:S02]  /*12c10*/  MUFU.RCP R8, R8 ;  /* 0x0000000800087308 */ /* 0x001e240000001000 */
[----:B0-----:R-:W-:-:S06]  /*12c20*/  VIADD R3, R8, 0xffffffe ;  /* 0x0ffffffe08037836 */ /* 0x001fcc0000000000 */
[----:B------:R-:W0:Y:S02]  /*12c30*/  F2I.FTZ.U32.TRUNC.NTZ R3, R3 ;  /* 0x0000000300037305 */ /* 0x000e24000021f000 */
[----:B0-----:R-:W-:-:S04]  /*12c40*/  IMAD.MOV R9, RZ, RZ, -R3 ;  /* 0x000000ffff097224 */ /* 0x001fc800078e0a03 */
[----:B------:R-:W-:Y:S01]  /*12c50*/  IMAD.MOV.U32 R5, RZ, RZ, R9 ;  /* 0x000000ffff057224 */ /* 0x000fe200078e0009 */
[----:B------:R-:W-:-:S03]  /*12c60*/  IABS R9, R4 ;  /* 0x0000000400097213 */ /* 0x000fc60000000000 */
        /* <DEDUP_REMOVED lines=11> */
[----:B------:R-:W-:Y:S02]  /*12d20*/  ISETP.GE.AND P2, PT, R3, RZ, PT ;  /* 0x000000ff0300720c */ /* 0x000fe40003f46270 */
[----:B------:R-:W-:-:S05]  /*12d30*/  IADD3 R3, R11, 0x1000000, R4 ;  /* 0x010000000b037810 */ /* 0x000fca0007ffe004 */
[----:B------:R-:W-:-:S06]  /*12d40*/  @P0 VIADD R2, R2, 0x1 ;  /* 0x0000000102020836 */ /* 0x000fcc0000000000 */
[----:B------:R-:W-:Y:S01]  /*12d50*/  @!P2 IMAD.MOV R2, RZ, RZ, -R2 ;  /* 0x000000ffff02a224 */ /* 0x000fe200078e0a02 */
[----:B------:R-:W-:-:S05]  /*12d60*/  @!P1 LOP3.LUT R2, RZ, R13, RZ, 0x33, !PT ;  /* 0x0000000dff029212 */ /* 0x000fca00078e33ff */
[----:B------:R-:W-:-:S07]  /*12d70*/  IMAD R18, R2, R18, R3 ;  /* 0x0000001202127224 */ /* 0x000fce00078e0203 */
.L_x_1329:
[----:B------:R-:W-:-:S05]  /*12d80*/  LOP3.LUT R17, RZ, R2, RZ, 0x33, !PT ;  /* 0x00000002ff117212 */ /* 0x000fca00078e33ff */
[----:B------:R-:W-:Y:S01]  /*12d90*/  IMAD.IADD R17, R6, 0x1, R17 ;  /* 0x0000000106117824 */ /* 0x000fe200078e0211 */
[----:B------:R-:W-:Y:S06]  /*12da0*/  BRA `(.L_x_1330) ;  /* 0x0000000000147947 */ /* 0x000fec0003800000 */
.L_x_1325:
[----:B------:R-:W-:Y:S01]  /*12db0*/  ULDC UR4, c[0x0][0xc3c] ;  /* 0x00030f0000047ab9 */ /* 0x000fe20000000800 */
[----:B------:R-:W-:Y:S02]  /*12dc0*/  IMAD.MOV.U32 R17, RZ, RZ, RZ ;  /* 0x000000ffff117224 */ /* 0x000fe400078e00ff */
[----:B------:R-:W-:Y:S02]  /*12dd0*/  IMAD.U32 R16, RZ, RZ, UR6 ;  /* 0x00000006ff107e24 */ /* 0x000fe4000f8e00ff */
[----:B------:R-:W-:Y:S02]  /*12de0*/  IMAD.MOV.U32 R18, RZ, RZ, RZ ;  /* 0x000000ffff127224 */ /* 0x000fe400078e00ff */
[----:B------:R-:W-:-:S07]  /*12df0*/  IMAD.U32 R19, RZ, RZ, UR4 ;  /* 0x00000004ff137e24 */ /* 0x000fce000f8e00ff */
.L_x_1330:
[----:B------:R-:W-:-:S13]  /*12e00*/  ISETP.NE.AND P0, PT, R7, RZ, PT ;  /* 0x000000ff0700720c */ /* 0x000fda0003f05270 */
[----:B------:R-:W0:Y:S01]  /*12e10*/  @!P0 S2R R3, SR_CgaCtaId ;  /* 0x0000000000038919 */ /* 0x000e220000008800 */
[----:B------:R-:W-:-:S04]  /*12e20*/  @!P0 MOV R2, 0x400 ;  /* 0x0000040000028802 */ /* 0x000fc80000000f00 */
[----:B0-----:R-:W-:-:S05]  /*12e30*/  @!P0 LEA R2, R3, R2, 0x18 ;  /* 0x0000000203028211 */ /* 0x001fca00078ec0ff */
[----:B------:R0:W-:Y:S01]  /*12e40*/  @!P0 STS.128 [R2+0x2a8d0], R16 ;  /* 0x02a8d01002008388 */ /* 0x0001e20000000c00 */
[----:B------:R-:W-:Y:S06]  /*12e50*/  BAR.ARV 0x5, 0x180 ;  /* 0x0146000000007b1d */ /* 0x000fec0000002000 */
.L_x_1323:
[----:B------:R2:W-:Y:S01]  /*12e60*/  STL [R1+0x10], RZ ;  /* 0x000010ff01007387 */ /* 0x0005e20000100800 */
[----:B------:R-:W-:Y:S01]  /*12e70*/  ULDC UR4, c[0x0][0xc3c] ;  /* 0x00030f0000047ab9 */ /* 0x000fe20000000800 */
[----:B------:R-:W-:Y:S01]  /*12e80*/  IMAD.MOV.U32 R28, RZ, RZ, 0x1 ;  /* 0x00000001ff1c7424 */ /* 0x000fe200078e00ff */
[----:B-1----:R-:W-:Y:S01]  /*12e90*/  ISETP.GE.AND P0, PT, R19, UR4, PT ;  /* 0x0000000413007c0c */ /* 0x002fe2000bf06270 */
[----:B------:R-:W-:-:S12]  /*12ea0*/  IMAD.MOV.U32 R26, RZ, RZ, RZ ;  /* 0x000000ffff1a7224 */ /* 0x000fd800078e00ff */
[----:B--2---:R-:W-:Y:S05]  /*12eb0*/  @P0 BRA `(.L_x_1331) ;  /* 0x00000050009c0947 */ /* 0x004fea0003800000 */
[----:B0-----:R-:W2:Y:S01]  /*12ec0*/  LDL R2, [R1+0x14] ;  /* 0x0000140001027983 */ /* 0x001ea20000100800 */
[----:B------:R-:W0:Y:S01]  /*12ed0*/  S2UR UR5, SR_CgaCtaId ;  /* 0x00000000000579c3 */ /* 0x000e220000008800 */
[----:B------:R-:W-:Y:S01]  /*12ee0*/  LOP3.LUT R4, R0, 0x7f, RZ, 0xc0, !PT ;  /* 0x0000007f00047812 */ /* 0x000fe200078ec0ff */
[----:B------:R-:W-:Y:S01]  /*12ef0*/  BSSY B8, `(.L_x_1331) ;  /* 0x0000523000087945 */ /* 0x000fe20003800000 */
[----:B------:R1:W-:Y:S01]  /*12f00*/  STL [R1+0x10], RZ ;  /* 0x000010ff01007387 */ /* 0x0003e20000100800 */
[----:B------:R-:W-:Y:S01]  /*12f10*/  IMAD.MOV.U32 R28, RZ, RZ, 0x1 ;  /* 0x00000001ff1c7424 */ /* 0x000fe200078e00ff */
[----:B------:R-:W-:Y:S01]  /*12f20*/  SHF.R.U32.HI R5, RZ, 0x3, R4 ;  /* 0x00000003ff057819 */ /* 0x000fe20000011604 */
[----:B------:R-:W-:Y:S01]  /*12f30*/  IMAD.MOV.U32 R26, RZ, RZ, RZ ;  /* 0x000000ffff1a7224 */ /* 0x000fe200078e00ff */
[----:B------:R-:W-:Y:S01]  /*12f40*/  ULDC UR39, c[0x0][0xc] ;  /* 0x0000030000277ab9 */ /* 0x000fe20000000800 */
[----:B--2---:R-:W-:Y:S01]  /*12f50*/  R2UR UR4, R2 ;  /* 0x00000000020472ca */ /* 0x004fe200000e0000 */
[----:B------:R-:W-:-:S05]  /*12f60*/  IMAD.SHL.U32 R2, R0, 0x8, RZ ;  /* 0x0000000800027824 */ /* 0x000fca00078e00ff */
[C---:B------:R-:W-:Y:S02]  /*12f70*/  LOP3.LUT R3, R2.reuse, 0x1f8, RZ, 0xc0, !PT ;  /* 0x000001f802037812 */ /* 0x040fe400078ec0ff */
[----:B------:R-:W-:Y:S02]  /*12f80*/  LOP3.LUT R4, R2, 0x38, RZ, 0xc0, !PT ;  /* 0x0000003802047812 */ /* 0x000fe400078ec0ff */
[----:B------:R-:W-:Y:S01]  /*12f90*/  LOP3.LUT R3, R3, 0x38, R0, 0x78, !PT ;  /* 0x0000003803037812 */ /* 0x000fe200078e7800 */
[----:B------:R-:W-:Y:S02]  /*12fa0*/  IMAD.SHL.U32 R0, R0, 0x10, RZ ;  /* 0x0000001000007824 */ /* 0x000fe400078e00ff */
[----:B------:R-:W-:Y:S01]  /*12fb0*/  ULOP3.LUT UR38, UR4, 0x2, URZ, 0xfc, !UPT ;  /* 0x0000000204267892 */ /* 0x000fe2000f8efc3f */
[----:B------:R-:W-:Y:S02]  /*12fc0*/  LOP3.LUT R32, R3, 0x200, R2, 0xf8, !PT ;  /* 0x0000020003207812 */ /* 0x000fe400078ef802 */
[----:B------:R-:W-:Y:S01]  /*12fd0*/  UMOV UR4, 0x400 ;  /* 0x0000040000047882 */ /* 0x000fe20000000000 */
[----:B------:R-:W-:Y:S01]  /*12fe0*/  LOP3.LUT R3, R5, 0x70, R0, 0xf8, !PT ;  /* 0x0000007005037812 */ /* 0x000fe200078ef800 */
[----:B0-----:R-:W-:Y:S01]  /*12ff0*/  ULEA UR4, UR5, UR4, 0x18 ;  /* 0x0000000405047291 */ /* 0x001fe2000f8ec03f */
[----:B------:R-:W-:-:S02]  /*13000*/  LOP3.LUT R2, R4, 0x40, RZ, 0xfc, !PT ;  /* 0x0000004004027812 */ /* 0x000fc400078efcff */
[----:B------:R-:W-:-:S03]  /*13010*/  LOP3.LUT R0, R4, 0x80, RZ, 0xfc, !PT ;  /* 0x0000008004007812 */ /* 0x000fc600078efcff */
[----:B------:R-:W-:-:S04]  /*13020*/  IMAD.U32 R22, RZ, RZ, UR4 ;  /* 0x00000004ff167e24 */ /* 0x000fc8000f8e00ff */
[----:B-1----:R-:W-:-:S07]  /*13030*/  IMAD R33, R32, 0x2, R22 ;  /* 0x0000000220217824 */ /* 0x002fce00078e0216 */
.L_x_1404:
[----:B------:R-:W-:Y:S05]  /*13040*/  YIELD ;  /* 0x0000000000007946 */ /* 0x000fea0003800000 */
[----:B------:R-:W-:Y:S01]  /*13050*/  ULDC.64 UR4, c[0x0][0xa28] ;  /* 0x00028a0000047ab9 */ /* 0x000fe20000000a00 */
[----:B------:R-:W-:Y:S01]  /*13060*/  IMAD.MOV.U32 R37, RZ, RZ, RZ ;  /* 0x000000ffff257224 */ /* 0x000fe200078e00ff */
[----:B------:R-:W-:-:S04]  /*13070*/  ISETP.NE.U32.AND P0, PT, RZ, UR4, PT ;  /* 0x00000004ff007c0c */ /* 0x000fc8000bf05070 */
[----:B------:R-:W-:Y:S01]  /*13080*/  ISETP.NE.AND.EX P0, PT, RZ, UR5, PT, P0 ;  /* 0x00000005ff007c0c */ /* 0x000fe2000bf05300 */
[----:B------:R-:W-:-:S12]  /*13090*/  ULDC.64 UR4, c[0x0][0xa18] ;  /* 0x0002860000047ab9 */ /* 0x000fd80000000a00 */
[----:B0-----:R-:W0:Y:S02]  /*130a0*/  @P0 LDC.64 R2, c[0x0][0xa28] ;  /* 0x00028a00ff020b82 */ /* 0x001e240000000a00 */
[----:B0-----:R-:W-:-:S05]  /*130b0*/  @P0 IMAD.WIDE R2, R19, 0x4, R2 ;  /* 0x0000000413020825 */ /* 0x001fca00078e0202 */
[----:B------:R0:W5:Y:S01]  /*130c0*/  @P0 LDG.E R37, desc[UR36][R2.64] ;  /* 0x0000002402250981 */ /* 0x000162000c1e1900 */
[----:B------:R-:W-:Y:S01]  /*130d0*/  ISETP.NE.U32.AND P0, PT, RZ, UR4, PT ;  /* 0x00000004ff007c0c */ /* 0x000fe2000bf05070 */
[----:B------:R-:W-:Y:S01]  /*130e0*/  IMAD.MOV.U32 R35, RZ, RZ, RZ ;  /* 0x000000ffff237224 */ /* 0x000fe200078e00ff */
[----:B------:R-:W-:Y:S02]  /*130f0*/  LOP3.LUT R23, R23, 0xffffff7f, RZ, 0xc0, !PT ;  /* 0xffffff7f17177812 */ /* 0x000fe400078ec0ff */
[----:B------:R-:W-:Y:S01]  /*13100*/  ISETP.NE.AND.EX P1, PT, RZ, UR5, PT, P0 ;  /* 0x00000005ff007c0c */ /* 0x000fe2000bf25300 */
[----:B------:R-:W-:Y:S02]  /*13110*/  ULDC.64 UR4, c[0x0][0xa00] ;  /* 0x0002800000047ab9 */ /* 0x000fe40000000a00 */
[----:B------:R-:W-:Y:S01]  /*13120*/  ISETP.NE.U32.AND P0, PT, RZ, UR4, PT ;  /* 0x00000004ff007c0c */ /* 0x000fe2000bf05070 */
[----:B0-----:R-:W0:Y:S03]  /*13130*/  LDC.64 R2, c[0x0][0xa00] ;  /* 0x00028000ff027b82 */ /* 0x001e260000000a00 */
[----:B------:R-:W-:Y:S01]  /*13140*/  ISETP.NE.AND.EX P2, PT, RZ, UR5, PT, P0 ;  /* 0x00000005ff007c0c */ /* 0x000fe2000bf45300 */
[----:B------:R-:W-:-:S05]  /*13150*/  ULDC.64 UR4, c[0x0][0x418] ;  /* 0x0001060000047ab9 */ /* 0x000fca0000000a00 */
[----:B------:R-:W1:Y:S07]  /*13160*/  @P1 LDC.64 R30, c[0x0][0xa18] ;  /* 0x00028600ff1e1b82 */ /* 0x000e6e0000000a00 */
[----:B------:R-:W-:Y:S01]  /*13170*/  @P2 LOP3.LUT R23, R23, 0x80, RZ, 0xfc, !PT ;  /* 0x0000008017172812 */ /* 0x000fe200078efcff */
[----:B0-----:R-:W-:-:S05]  /*13180*/  IMAD.WIDE R2, R19, 0x4, R2 ;  /* 0x0000000413027825 */ /* 0x001fca00078e0202 */
[----:B------:R0:W5:Y:S01]  /*13190*/  @P2 LDG.E R35, desc[UR36][R2.64] ;  /* 0x0000002402232981 */ /* 0x000162000c1e1900 */
[----:B-1----:R-:W-:-:S06]  /*131a0*/  @P1 IMAD.WIDE R30, R19, 0x4, R30 ;  /* 0x00000004131e1825 */ /* 0x002fcc00078e021e */
[----:B------:R0:W5:Y:S01]  /*131b0*/  @P1 LDG.E R30, desc[UR36][R30.64] ;  /* 0x000000241e1e1981 */ /* 0x000162000c1e1900 */
[----:B------:R-:W-:-:S03]  /*131c0*/  UISETP.NE.U32.AND UP0, UPT, UR4, URZ, UPT ;  /* 0x0000003f0400728c */ /* 0x000fc6000bf05070 */
[----:B------:R-:W-:Y:S01]  /*131d0*/  ULDC UR4, c[0x0][0x424] ;  /* 0x0001090000047ab9 */ /* 0x000fe20000000800 */
[----:B------:R-:W-:-:S03]  /*131e0*/  UISETP.NE.AND.EX UP0, UPT, UR5, URZ, UPT, UP0 ;  /* 0x0000003f0500728c */ /* 0x000fc6000bf05300 */
[----:B------:R-:W-:Y:S01]  /*131f0*/  ULDC UR5, c[0x0][0x2f0] ;  /* 0x0000bc0000057ab9 */ /* 0x000fe20000000800 */
[----:B------:R-:W-:-:S04]  /*13200*/  USEL UR4, UR4, 0x1, UP0 ;  /* 0x0000000104047887 */ /* 0x000fc80008000000 */
[----:B------:R-:W-:-:S06]  /*13210*/  UIMAD UR4, UR4, UR5, URZ ;  /* 0x00000005040472a4 */ /* 0x000fcc000f8e023f */
[----:B------:R-:W-:Y:S01]  /*13220*/  IMAD.U32 R34, RZ, RZ, UR4 ;  /* 0x00000004ff227e24 */ /* 0x000fe2000f8e00ff */
[----:B0-2---:R-:W-:Y:S06]  /*13230*/  @P1 BRA `(.L_x_1332) ;  /* 0x0000000000181947 */ /* 0x005fec0003800000 */
[----:B------:R-:W-:Y:S02]  /*13240*/  ULDC UR4, c[0x0][0x288] ;  /* 0x0000a20000047ab9 */ /* 0x000fe40000000800 */
[----:B-----5:R-:W-:Y:S01]  /*13250*/  IMAD.U32 R30, RZ, RZ, UR4 ;  /* 0x00000004ff1e7e24 */ /* 0x020fe2000f8e00ff */
[----:B------:R-:W-:Y:S06]  /*13260*/  @!P2 BRA `(.L_x_1332) ;  /* 0x00000000000ca947 */ /* 0x000fec0003800000 */
[----:B------:R-:W2:Y:S04]  /*13270*/  LDG.E R5, desc[UR36][R2.64] ;  /* 0x0000002402057981 */ /* 0x000ea8000c1e1900 */
[----:B------:R-:W2:Y:S02]  /*13280*/  LDG.E R30, desc[UR36][R2.64+0x4] ;  /* 0x00000424021e7981 */ /* 0x000ea4000c1e1900 */
[----:B--2---:R-:W-:-:S07]  /*13290*/  IMAD.IADD R30, R30, 0x1, -R5 ;  /* 0x000000011e1e7824 */ /* 0x004fce00078e0a05 */
.L_x_1332:
[----:B------:R-:W-:Y:S02]  /*132a0*/  ULDC.64 UR4, c[0x0][0xa20] ;  /* 0x0002880000047ab9 */ /* 0x000fe40000000a00 */
[----:B------:R-:W-:-:S04]  /*132b0*/  ISETP.NE.U32.AND P0, PT, RZ, UR4, PT ;  /* 0x00000004ff007c0c */ /* 0x000fc8000bf05070 */
[----:B------:R-:W-:-:S13]  /*132c0*/  ISETP.NE.AND.EX P0, PT, RZ, UR5, PT, P0 ;  /* 0x00000005ff007c0c */ /* 0x000fda000bf05300 */
[----:B------:R-:W-:Y:S05]  /*132d0*/  @!P0 BRA `(.L_x_1333) ;  /* 0x0000000000108947 */ /* 0x000fea0003800000 */
[----:B------:R-:W0:Y:S02]  /*132e0*/  LDC.64 R2, c[0x0][0xa20] ;  /* 0x00028800ff027b82 */ /* 0x000e240000000a00 */
[----:B0-----:R-:W-:-:S05]  /*132f0*/  IMAD.WIDE R2, R19, 0x4, R2 ;  /* 0x0000000413027825 */ /* 0x001fca00078e0202 */
[----:B------:R0:W5:Y:S01]  /*13300*/  LDG.E R34, desc[UR36][R2.64] ;  /* 0x0000002402227981 */ /* 0x000162000c1e1900 */
[----:B------:R-:W-:Y:S05]  /*13310*/  BRA `(.L_x_1334) ;  /* 0x0000000000247947 */ /* 0x000fea0003800000 */
.L_x_1333:
        /* <DEDUP_REMOVED lines=9> */
.L_x_1334:
[----:B------:R-:W1:Y:S01]  /*133b0*/  LDC R0, c[0x0][0x448] ;  /* 0x00011200ff007b82 */ /* 0x000e620000000800 */
[----:B------:R-:W-:Y:S01]  /*133c0*/  IMAD.SHL.U32 R27, R17, 0x80, RZ ;  /* 0x00000080111b7824 */ /* 0x000fe200078e00ff */
[----:B------:R-:W-:Y:S01]  /*133d0*/  LOP3.LUT R23, R23, 0xffffffbf, RZ, 0xc0, !PT ;  /* 0xffffffbf17177812 */ /* 0x000fe200078ec0ff */
[----:B-----5:R-:W-:-:S05]  /*133e0*/  IMAD.IADD R34, R34, 0x1, -R37 ;  /* 0x0000000122227824 */ /* 0x020fca00078e0a25 */
[----:B0-----:R-:W0:Y:S01]  /*133f0*/  LDC.64 R2, c[0x0][0x9e0] ;  /* 0x00027800ff027b82 */ /* 0x001e220000000a00 */
[----:B-1----:R-:W-:Y:S01]  /*13400*/  ISETP.NE.AND P2, PT, R0, 0x1, PT ;  /* 0x000000010000780c */ /* 0x002fe20003f45270 */
[----:B------:R-:W-:Y:S01]  /*13410*/  VIADD R0, R27, 0x7f ;  /* 0x0000007f1b007836 */ /* 0x000fe20000000000 */
[----:B0-----:R-:W-:-:S11]  /*13420*/  ISETP.GE.AND P1, PT, R3, 0x1, PT ;  /* 0x000000010300780c */ /* 0x001fd60003f26270 */
[----:B------:R-:W0:Y:S01]  /*13430*/  @P2 LDC R5, c[0x0][0x44c] ;  /* 0x00011300ff052b82 */ /* 0x000e220000000800 */
[----:B------:R-:W-:-:S07]  /*13440*/  @P2 LOP3.LUT R23, R23, 0x40, RZ, 0xfc, !PT ;  /* 0x0000004017172812 */ /* 0x000fce00078efcff */
[----:B------:R-:W1:Y:S01]  /*13450*/  @P2 LDC R7, c[0x0][0x450] ;  /* 0x00011400ff072b82 */ /* 0x000e620000000800 */
[----:B0-----:R-:W-:Y:S01]  /*13460*/  @P2 IMAD.HI.U32 R4, R0, R5, RZ ;  /* 0x0000000500042227 */ /* 0x001fe200078e00ff */
[----:B------:R-:W-:-:S04]  /*13470*/  IADD3 R5, R34, 0x1, -R30 ;  /* 0x0000000122057810 */ /* 0x000fc80007ffe81e */
[----:B-1----:R-:W-:-:S05]  /*13480*/  @P2 SHF.R.U32.HI R0, RZ, R7, R4 ;  /* 0x00000007ff002219 */ /* 0x002fca0000011604 */
[----:B------:R-:W-:-:S04]  /*13490*/  IMAD.IADD R7, R5, 0x1, R0 ;  /* 0x0000000105077824 */ /* 0x000fc800078e0200 */
[----:B------:R-:W-:Y:S01]  /*134a0*/  IMAD.IADD R2, R7, 0x1, R2 ;  /* 0x0000000107027824 */ /* 0x000fe200078e0202 */
[----:B------:R-:W-:Y:S06]  /*134b0*/  @!P1 BRA `(.L_x_1335) ;  /* 0x0000000000489947 */ /* 0x000fec0003800000 */
[C---:B------:R-:W-:Y:S01]  /*134c0*/  ISETP.GT.AND P0, PT, R7.reuse, RZ, PT ;  /* 0x000000ff0700720c */ /* 0x040fe20003f04270 */
[----:B------:R-:W-:Y:S01]  /*134d0*/  BSSY B0, `(.L_x_1336) ;  /* 0x000000e000007945 */ /* 0x000fe20003800000 */
[----:B------:R-:W-:-:S11]  /*134e0*/  VIADD R0, R7, 0xffffffff ;  /* 0xffffffff07007836 */ /* 0x000fd60000000000 */
        /* <DEDUP_REMOVED lines=8> */
.L_x_1337:
[----:B------:R-:W-:-:S13]  /*13570*/  ISETP.NE.AND P0, PT, R3, 0x1, PT ;  /* 0x000000010300780c */ /* 0x000fda0003f05270 */
[----:B------:R-:W0:Y:S02]  /*13580*/  @P0 LDC.64 R4, c[0x0][0x9e8] ;  /* 0x00027a00ff040b82 */ /* 0x000e240000000a00 */
[----:B0-----:R-:W-:-:S05]  /*13590*/  @P0 IMAD.HI.U32 R4, R0, R4, RZ ;  /* 0x0000000400040227 */ /* 0x001fca00078e00ff */
[----:B------:R-:W-:-:S07]  /*135a0*/  @P0 SHF.R.U32.HI R0, RZ, R5, R4 ;  /* 0x00000005ff000219 */ /* 0x000fce0000011604 */
.L_x_1338:
[----:B------:R-:W-:Y:S05]  /*135b0*/  BSYNC B0 ;  /* 0x0000000000007941 */ /* 0x000fea0003800000 */
.L_x_1336:
[----:B------:R-:W-:-:S05]  /*135c0*/  IMAD R5, R0, R3, R3 ;  /* 0x0000000300057224 */ /* 0x000fca00078e0203 */
[----:B------:R-:W-:-:S07]  /*135d0*/  VIMNMX R2, R2, R5, PT ;  /* 0x0000000502027248 */ /* 0x000fce0003fe0100 */
.L_x_1335:
[----:B------:R-:W0:Y:S01]  /*135e0*/  @P2 LDC R0, c[0x0][0x44c] ;  /* 0x00011300ff002b82 */ /* 0x000e220000000800 */
[----:B------:R-:W-:Y:S01]  /*135f0*/  VIADD R2, R2, 0x5f ;  /* 0x0000005f02027836 */ /* 0x000fe20000000000 */
[----:B------:R-:W-:Y:S01]  /*13600*/  ULDC UR4, c[0x0][0x9dc] ;  /* 0x0002770000047ab9 */ /* 0x000fe20000000800 */
[----:B------:R-:W-:Y:S02]  /*13610*/  IMAD.MOV.U32 R5, RZ, RZ, R27 ;  /* 0x000000ffff057224 */ /* 0x000fe400078e001b */
[----:B------:R-:W-:-:S03]  /*13620*/  IMAD.HI R2, R2, 0x2aaaaaab, RZ ;  /* 0x2aaaaaab02027827 */ /* 0x000fc600078e02ff */
[----:B------:R-:W1:Y:S01]  /*13630*/  @P2 LDC R7, c[0x0][0x450] ;  /* 0x00011400ff072b82 */ /* 0x000e620000000800 */
[----:B0-----:R-:W-:-:S05]  /*13640*/  @P2 IMAD.HI.U32 R0, R27, R0, RZ ;  /* 0x000000001b002227 */ /* 0x001fca00078e00ff */
[----:B-1----:R-:W-:Y:S01]  /*13650*/  @P2 SHF.R.U32.HI R5, RZ, R7, R0 ;  /* 0x00000007ff052219 */ /* 0x002fe20000011600 */
[----:B------:R-:W-:Y:S01]  /*13660*/  VIADD R0, R34, 0x5f ;  /* 0x0000005f22007836 */ /* 0x000fe20000000000 */
[----:B------:R-:W-:-:S03]  /*13670*/  SHF.R.U32.HI R7, RZ, 0x1f, R2 ;  /* 0x0000001fff077819 */ /* 0x000fc60000011602 */
[----:B------:R-:W-:Y:S01]  /*13680*/  IMAD.HI R0, R0, 0x2aaaaaab, RZ ;  /* 0x2aaaaaab00007827 */ /* 0x000fe200078e02ff */
[----:B------:R-:W-:-:S04]  /*13690*/  LEA.HI.SX32 R2, R2, R7, 0x1c ;  /* 0x0000000702027211 */ /* 0x000fc800078fe2ff */
[----:B------:R-:W-:-:S04]  /*136a0*/  SHF.R.U32.HI R7, RZ, 0x1f, R0 ;  /* 0x0000001fff077819 */ /* 0x000fc80000011600 */
[----:B------:R-:W-:-:S04]  /*136b0*/  LEA.HI.SX32 R7, R0, R7, 0x1c ;  /* 0x0000000700077211 */ /* 0x000fc800078fe2ff */
[----:B------:R-:W-:Y:S02]  /*136c0*/  VIMNMX R7, R7, R2, PT ;  /* 0x0000000207077248 */ /* 0x000fe40003fe0100 */
[----:B------:R-:W-:-:S05]  /*136d0*/  IADD3 R2, R5, R34, -R30 ;  /* 0x0000002205027210 */ /* 0x000fca0007ffe81e */
[----:B------:R-:W-:Y:S01]  /*136e0*/  VIADD R0, R2, -UR4 ;  /* 0x8000000402007c36 */ /* 0x000fe20008000000 */
[----:B------:R-:W-:Y:S06]  /*136f0*/  @!P1 BRA `(.L_x_1339) ;  /* 0x0000000000449947 */ /* 0x000fec0003800000 */
[----:B------:R-:W-:Y:S01]  /*13700*/  ISETP.GT.AND P0, PT, R2, -0x1, PT ;  /* 0xffffffff0200780c */ /* 0x000fe20003f04270 */
[----:B------:R-:W-:-:S12]  /*13710*/  BSSY B0, `(.L_x_1340) ;  /* 0x000000d000007945 */ /* 0x000fd80003800000 */
        /* <DEDUP_REMOVED lines=8> */
.L_x_1341:
[----:B------:R-:W-:-:S13]  /*137a0*/  ISETP.NE.AND P0, PT, R3, 0x1, PT ;  /* 0x000000010300780c */ /* 0x000fda0003f05270 */
[----:B------:R-:W0:Y:S02]  /*137b0*/  @P0 LDC.64 R4, c[0x0][0x9e8] ;  /* 0x00027a00ff040b82 */ /* 0x000e240000000a00 */
[----:B0-----:R-:W-:-:S05]  /*137c0*/  @P0 IMAD.HI.U32 R4, R2, R4, RZ ;  /* 0x0000000402040227 */ /* 0x001fca00078e00ff */
[----:B------:R-:W-:-:S07]  /*137d0*/  @P0 SHF.R.U32.HI R2, RZ, R5, R4 ;  /* 0x00000005ff020219 */ /* 0x000fce0000011604 */
.L_x_1342:
[----:B------:R-:W-:Y:S05]  /*137e0*/  BSYNC B0 ;  /* 0x0000000000007941 */ /* 0x000fea0003800000 */
.L_x_1340:
[----:B------:R-:W-:-:S05]  /*137f0*/  IMAD R3, R2, R3, RZ ;  /* 0x0000000302037224 */ /* 0x000fca00078e02ff */
[----:B------:R-:W-:-:S07]  /*13800*/  VIMNMX R0, R0, R3, !PT ;  /* 0x0000000300007248 */ /* 0x000fce0007fe0100 */
.L_x_1339:
[----:B------:R-:W-:Y:S01]  /*13810*/  IMAD.HI R0, R0, 0x2aaaaaab, RZ ;  /* 0x2aaaaaab00007827 */ /* 0x000fe200078e02ff */
[----:B------:R-:W-:Y:S04]  /*13820*/  BSSY B0, `(.L_x_1343) ;  /* 0x000002a000007945 */ /* 0x000fe80003800000 */
[----:B------:R-:W-:-:S04]  /*13830*/  SHF.R.U32.HI R3, RZ, 0x1f, R0 ;  /* 0x0000001fff037819 */ /* 0x000fc80000011600 */
[----:B------:R-:W-:Y:S02]  /*13840*/  LEA.HI.SX32 R3, R0, R3, 0x1c ;  /* 0x0000000300037211 */ /* 0x000fe400078fe2ff */
[C---:B------:R-:W-:Y:S02]  /*13850*/  LOP3.LUT R0, R18.reuse, 0xff000000, RZ, 0xc0, !PT ;  /* 0xff00000012007812 */ /* 0x040fe400078ec0ff */
[----:B------:R-:W-:Y:S02]  /*13860*/  VIMNMX R36, RZ, R3, !PT ;  /* 0x00000003ff247248 */ /* 0x000fe40007fe0100 */
[----:B------:R-:W-:Y:S02]  /*13870*/  SHF.R.U32.HI R3, RZ, 0x8, R0 ;  /* 0x00000008ff037819 */ /* 0x000fe40000011600 */
[----:B------:R-:W-:Y:S02]  /*13880*/  ISETP.GT.AND P0, PT, R7, R36, PT ;  /* 0x000000240700720c */ /* 0x000fe40003f04270 */
[----:B------:R-:W-:-:S04]  /*13890*/  LOP3.LUT R0, R18, 0xff0000, RZ, 0xc0, !PT ;  /* 0x00ff000012007812 */ /* 0x000fc800078ec0ff */
[----:B------:R-:W-:Y:S01]  /*138a0*/  LEA.HI R3, R0, R3, RZ, 0x10 ;  /* 0x0000000300037211 */ /* 0x000fe200078f80ff */
[----:B------:R-:W-:-:S03]  /*138b0*/  IMAD.MOV.U32 R0, RZ, RZ, RZ ;  /* 0x000000ffff007224 */ /* 0x000fc600078e00ff */
[----:B------:R-:W-:-:S03]  /*138c0*/  LOP3.LUT R5, R3, 0xff, RZ, 0xc0, !PT ;  /* 0x000000ff03057812 */ /* 0x000fc600078ec0ff */
[----:B------:R-:W-:Y:S05]  /*138d0*/  @!P0 BRA `(.L_x_1344) ;  /* 0x0000000000788947 */ /* 0x000fea0003800000 */
[----:B------:R-:W-:Y:S01]  /*138e0*/  SHF.R.U32.HI R0, RZ, 0x10, R3 ;  /* 0x00000010ff007819 */ /* 0x000fe20000011603 */
[----:B------:R-:W-:-:S03]  /*138f0*/  IMAD.MOV.U32 R2, RZ, RZ, RZ ;  /* 0x000000ffff027224 */ /* 0x000fc600078e00ff */
[----:B------:R-:W-:-:S13]  /*13900*/  ISETP.NE.AND P0, PT, R0, RZ, PT ;  /* 0x000000ff0000720c */ /* 0x000fda0003f05270 */
[----:B------:R-:W0:Y:S02]  /*13910*/  @!P0 LDC R0, c[0x0][0x9f0] ;  /* 0x00027c00ff008b82 */ /* 0x000e240000000800 */
[-C--:B0-----:R-:W-:Y:S02]  /*13920*/  IABS R4, R0.reuse ;  /* 0x0000000000047213 */ /* 0x081fe40000000000 */
[----:B------:R-:W-:Y:S02]  /*13930*/  IABS R10, R0 ;  /* 0x00000000000a7213 */ /* 0x000fe40000000000 */
[----:B------:R-:W0:Y:S08]  /*13940*/  I2F.RP R6, R4 ;  /* 0x0000000400067306 */ /* 0x000e300000209400 */
[----:B0-----:R-:W0:Y:S02]  /*13950*/  MUFU.RCP R6, R6 ;  /* 0x0000000600067308 */ /* 0x001e240000001000 */
[----:B0-----:R-:W-:-:S02]  /*13960*/  VIADD R8, R6, 0xffffffe ;  /* 0x0ffffffe06087836 */ /* 0x001fc40000000000 */
[----:B------:R-:W-:-:S04]  /*13970*/  IMAD.MOV R6, RZ, RZ, -R10 ;  /* 0x000000ffff067224 */ /* 0x000fc800078e0a0a */
[----:B------:R-:W0:Y:S02]  /*13980*/  F2I.FTZ.U32.TRUNC.NTZ R3, R8 ;  /* 0x0000000800037305 */ /* 0x000e24000021f000 */
[----:B0-----:R-:W-:-:S04]  /*13990*/  IMAD.MOV R9, RZ, RZ, -R3 ;  /* 0x000000ffff097224 */ /* 0x001fc800078e0a03 */
[----:B------:R-:W-:-:S04]  /*139a0*/  IMAD R9, R9, R4, RZ ;  /* 0x0000000409097224 */ /* 0x000fc800078e02ff */
[----:B------:R-:W-:Y:S01]  /*139b0*/  IMAD.HI.U32 R2, R3, R9, R2 ;  /* 0x0000000903027227 */ /* 0x000fe200078e0002 */
[----:B------:R-:W-:-:S05]  /*139c0*/  IADD3 R3, R0, -0x1, R7 ;  /* 0xffffffff00037810 */ /* 0x000fca0007ffe007 */
[----:B------:R-:W-:-:S05]  /*139d0*/  IMAD.IADD R3, R3, 0x1, -R36 ;  /* 0x0000000103037824 */ /* 0x000fca00078e0a24 */
[----:B------:R-:W-:Y:S02]  /*139e0*/  IABS R9, R3 ;  /* 0x0000000300097213 */ /* 0x000fe40000000000 */
[----:B------:R-:W-:-:S03]  /*139f0*/  LOP3.LUT R3, R3, R0, RZ, 0x3c, !PT ;  /* 0x0000000003037212 */ /* 0x000fc600078e3cff */
[----:B------:R-:W-:Y:S01]  /*13a00*/  IMAD.HI.U32 R2, R2, R9, RZ ;  /* 0x0000000902027227 */ /* 0x000fe200078e00ff */
[----:B------:R-:W-:-:S03]  /*13a10*/  ISETP.GE.AND P2, PT, R3, RZ, PT ;  /* 0x000000ff0300720c */ /* 0x000fc60003f46270 */
        /* <DEDUP_REMOVED lines=8> */
[----:B------:R-:W-:-:S05]  /*13aa0*/  @!P1 LOP3.LUT R2, RZ, R0, RZ, 0x33, !PT ;  /* 0x00000000ff029212 */ /* 0x000fca00078e33ff */
[----:B------:R-:W-:-:S07]  /*13ab0*/  IMAD.MOV.U32 R0, RZ, RZ, R2 ;  /* 0x000000ffff007224 */ /* 0x000fce00078e0002 */
.L_x_1344:
[----:B------:R-:W-:Y:S05]  /*13ac0*/  BSYNC B0 ;  /* 0x0000000000007941 */ /* 0x000fea0003800000 */
.L_x_1343:
[-C--:B------:R-:W-:Y:S01]  /*13ad0*/  IMAD R36, R5, R0.reuse, R36 ;  /* 0x0000000005247224 */ /* 0x080fe200078e0224 */
        /* <DEDUP_REMOVED lines=22> */
.L_x_1346:
        /* <DEDUP_REMOVED lines=8> */
[----:B------:R-:W-:Y:S02]  /*13cc0*/  IMAD.U32 R4, RZ, RZ, UR6 ;  /* 0x00000006ff047e24 */ /* 0x000fe4000f8e00ff */
[----:B------:R-:W0:Y:S01]  /*13cd0*/  LDC.64 R2, c[0x4][R2] ;  /* 0x0100000002027b82 */ /* 0x000e220000000a00 */
[----:B------:R-:W-:Y:S02]  /*13ce0*/  IMAD.U32 R5, RZ, RZ, UR7 ;  /* 0x00000007ff057e24 */ /* 0x000fe4000f8e00ff */
        /* <DEDUP_REMOVED lines=8> */
[----:B0-----:R-:W-:Y:S05]  /*13d70*/  CALL.ABS.NOINC R2 ;  /* 0x0000000002007343 */ /* 0x001fea0003c00000 */
.L_x_1349:
[----:B------:R-:W-:Y:S05]  /*13d80*/  BSYNC B6 ;  /* 0x0000000000067941 */ /* 0x000fea0003800000 */
.L_x_1348:
        /* <DEDUP_REMOVED lines=9> */
[----:B------:R-:W-:Y:S02]  /*13e20*/  IMAD.U32 R4, RZ, RZ, UR6 ;  /* 0x00000006ff047e24 */ /* 0x000fe4000f8e00ff */
[----:B------:R-:W-:Y:S02]  /*13e30*/  IMAD.U32 R5, RZ, RZ, UR7 ;  /* 0x00000007ff057e24 */ /* 0x000fe4000f8e00ff */
[----:B------:R-:W-:Y:S02]  /*13e40*/  IMAD.U32 R6, RZ, RZ, UR8 ;  /* 0x00000008ff067e24 */ /* 0x000fe4000f8e00ff */
[----:B------:R-:W-:-:S02]  /*13e50*/  IMAD.U32 R7, RZ, RZ, UR9 ;  /* 0x00000009ff077e24 */ /* 0x000fc4000f8e00ff */
[----:B------:R-:W-:Y:S02]  /*13e60*/  IMAD.U32 R10, RZ, RZ, UR4 ;  /* 0x00000004ff0a7e24 */ /* 0x000fe4000f8e00ff */
[----:B------:R-:W-:Y:S02]  /*13e70*/  IMAD.U32 R11, RZ, RZ, UR5 ;  /* 0x00000005ff0b7e24 */ /* 0x000fe4000f8e00ff */
[----:B------:R-:W-:Y:S02]  /*13e80*/  IMAD.MOV.U32 R8, RZ, RZ, 0x70 ;  /* 0x00000070ff087424 */ /* 0x000fe400078e00ff */
[----:B------:R-:W-:Y:S02]  /*13e90*/  IMAD.MOV.U32 R12, RZ, RZ, 0x1 ;  /* 0x00000001ff0c7424 */ /* 0x000fe400078e00ff */
[----:B0-----:R-:W-:-:S07]  /*13ea0*/  IMAD.MOV.U32 R13, RZ, RZ, RZ ;  /* 0x000000ffff0d7224 */ /* 0x001fce00078e00ff */
[----:B------:R-:W-:-:S07]  /*13eb0*/  LEPC R20, `(.L_x_1352) ;  /* 0x000000001014794e */ /* 0x000fce0000000000 */
[----:B-1----:R-:W-:Y:S05]  /*13ec0*/  CALL.ABS.NOINC R2 ;  /* 0x0000000002007343 */ /* 0x002fea0003c00000 */
.L_x_1352:
[----:B------:R0:W1:Y:S01]  /*13ed0*/  LDC.64 R2, c[0x4][R17] ;  /* 0x0100000011027b82 */ /* 0x0000620000000a00 */
[----:B------:R-:W-:Y:S01]  /*13ee0*/  ULDC.64 UR6, c[0x4][0xf0] ;  /* 0x01003c0000067ab9 */ /* 0x000fe20000000a00 */
[----:B------:R-:W-:Y:S01]  /*13ef0*/  ULDC.64 UR8, c[0x4][0xf8] ;  /* 0x01003e0000087ab9 */ /* 0x000fe20000000a00 */
[----:B------:R-:W-:Y:S01]  /*13f00*/  ULDC.64 UR4, c[0x4][0x80] ;  /* 0x0100200000047ab9 */ /* 0x000fe20000000a00 */
        /* <DEDUP_REMOVED lines=11> */
.L_x_1351:
[----:B------:R-:W-:Y:S05]  /*13fc0*/  BSYNC B6 ;  /* 0x0000000000067941 */ /* 0x000fea0003800000 */
.L_x_1350:
[----:B------:R-:W-:Y:S01]  /*13fd0*/  ULDC.64 UR4, c[0x0][0x9f8] ;  /* 0x00027e0000047ab9 */ /* 0x000fe20000000a00 */
[----:B------:R-:W-:Y:S01]  /*13fe0*/  IMAD.MOV.U32 R31, RZ, RZ, R19 ;  /* 0x000000ffff1f7224 */ /* 0x000fe200078e0013 */
[----:B------:R-:W-:Y:S01]  /*13ff0*/  ISETP.NE.U32.AND P0, PT, RZ, UR4, PT ;  /* 0x00000004ff007c0c */ /* 0x000fe2000bf05070 */
[----:B------:R-:W0:Y:S01]  /*14000*/  S2R R17, SR_TID.X ;  /* 0x0000000000117919 */ /* 0x000e220000002100 */
[----:B------:R-:W1:Y:S01]  /*14010*/  LDC R8, c[0x0][0x430] ;  /* 0x00010c00ff087b82 */ /* 0x000e620000000800 */
[----:B------:R-:W-:Y:S01]  /*14020*/  VIADD R25, R24, 0xffffffff ;  /* 0xffffffff18197836 */ /* 0x000fe20000000000 */
[----:B------:R-:W-:Y:S01]  /*14030*/  ISETP.NE.AND.EX P0, PT, RZ, UR5, PT, P0 ;  /* 0x00000005ff007c0c */ /* 0x000fe2000bf05300 */
[----:B------:R-:W2:Y:S01]  /*14040*/  S2R R21, SR_TID.X ;  /* 0x0000000000157919 */ /* 0x000ea20000002100 */
[----:B------:R-:W-:-:S11]  /*14050*/  ULDC UR4, c[0x0][0x320] ;  /* 0x0000c80000047ab9 */ /* 0x000fd60000000800 */
[----:B------:R-:W3:Y:S01]  /*14060*/  @P0 LDC.64 R2, c[0x0][0x9f8] ;  /* 0x00027e00ff020b82 */ /* 0x000ee20000000a00 */
[----:B0-----:R-:W-:-:S04]  /*14070*/  LOP3.LUT R17, R17, 0x7f, RZ, 0xc0, !PT ;  /* 0x0000007f11117812 */ /* 0x001fc800078ec0ff */
[----:B------:R-:W-:Y:S01]  /*14080*/  SHF.R.U32.HI R20, RZ, 0x3, R17 ;  /* 0x00000003ff147819 */ /* 0x000fe20000011611 */
[----:B---3--:R-:W-:-:S05]  /*14090*/  @P0 IMAD.WIDE R2, R19, 0x4, R2 ;  /* 0x0000000413020825 */ /* 0x008fca00078e0202 */
[----:B------:R0:W3:Y:S01]  /*140a0*/  @P0 LDG.E R31, desc[UR36][R2.64] ;  /* 0x00000024021f0981 */ /* 0x0000e2000c1e1900 */
[----:B-1----:R-:W-:Y:S01]  /*140b0*/  ISETP.NE.AND P1, PT, R8, 0x1, PT ;  /* 0x000000010800780c */ /* 0x002fe20003f25270 */
[----:B--2---:R-:W-:Y:S01]  /*140c0*/  IMAD.SHL.U32 R21, R21, 0x8, RZ ;  /* 0x0000000815157824 */ /* 0x004fe200078e00ff */
[----:B------:R-:W-:Y:S01]  /*140d0*/  LOP3.LUT R23, R23, 0xffffffdf, RZ, 0xc0, !PT ;  /* 0xffffffdf17177812 */ /* 0x000fe200078ec0ff */
[----:B------:R-:W1:Y:S03]  /*140e0*/  S2R R17, SR_TID.X ;  /* 0x0000000000117919 */ /* 0x000e660000002100 */
[----:B------:R-:W-:-:S07]  /*140f0*/  LOP3.LUT R21, R21, 0x38, RZ, 0xc0, !PT ;  /* 0x0000003815157812 */ /* 0x000fce00078ec0ff */
[----:B------:R-:W2:Y:S01]  /*14100*/  @P1 LDC R7, c[0x0][0x434] ;  /* 0x00010d00ff071b82 */ /* 0x000ea20000000800 */
[----:B------:R-:W-:-:S07]  /*14110*/  @P1 LOP3.LUT R23, R23, 0x20, RZ, 0xfc, !PT ;  /* 0x0000002017171812 */ /* 0x000fce00078efcff */
[----:B------:R-:W4:Y:S01]  /*14120*/  @P1 LDC R5, c[0x0][0x438] ;  /* 0x00010e00ff051b82 */ /* 0x000f220000000800 */
[----:B-1----:R-:W-:-:S05]  /*14130*/  IMAD.SHL.U32 R17, R17, 0x10, RZ ;  /* 0x0000001011117824 */ /* 0x002fca00078e00ff */
[----:B------:R-:W-:Y:S02]  /*14140*/  LOP3.LUT R17, R20, 0x70, R17, 0xf8, !PT ;  /* 0x0000007014117812 */ /* 0x000fe400078ef811 */
[----:B------:R-:W-:-:S03]  /*14150*/  LOP3.LUT R20, R21, 0x40, RZ, 0xfc, !PT ;  /* 0x0000004015147812 */ /* 0x000fc600078efcff */
[----:B------:R-:W-:Y:S01]  /*14160*/  IMAD R0, R25, 0x60, R17 ;  /* 0x0000006019007824 */ /* 0x000fe200078e0211 */
[----:B------:R-:W-:-:S04]  /*14170*/  ISETP.GE.AND P2, PT, R20, UR4, PT ;  /* 0x0000000414007c0c */ /* 0x000fc8000bf46270 */
[C---:B------:R-:W-:Y:S01]  /*14180*/  ISETP.GE.AND P0, PT, R0.reuse, R34, PT ;  /* 0x000000220000720c */ /* 0x040fe20003f06270 */
[----:B------:R-:W-:-:S03]  /*14190*/  IMAD.IADD R0, R0, 0x1, R37 ;  /* 0x0000000100007824 */ /* 0x000fc600078e0225 */
[----:B------:R-:W-:Y:S01]  /*141a0*/  ISETP.GT.U32.OR P0, PT, R17, 0x5f, P0 ;  /* 0x0000005f1100780c */ /* 0x000fe20000704470 */
[----:B--2---:R-:W-:-:S04]  /*141b0*/  @P1 IMAD.HI.U32 R6, R0, R7, RZ ;  /* 0x0000000700061227 */ /* 0x004fc800078e00ff */
[----:B------:R-:W-:Y:S01]  /*141c0*/  IMAD.MOV.U32 R4, RZ, RZ, R0 ;  /* 0x000000ffff047224 */ /* 0x000fe200078e0000 */
[----:B----4-:R-:W-:Y:S02]  /*141d0*/  @P1 SHF.R.U32.HI R4, RZ, R5, R6 ;  /* 0x00000005ff041219 */ /* 0x010fe40000011606 */
[----:B------:R-:W-:Y:S01]  /*141e0*/  ISETP.GE.AND P1, PT, R21, UR4, PT ;  /* 0x0000000415007c0c */ /* 0x000fe2000bf26270 */
[----:B------:R-:W-:Y:S02]  /*141f0*/  ULDC UR4, c[0x0][0x2f4] ;  /* 0x0000bd0000047ab9 */ /* 0x000fe40000000800 */
[----:B------:R-:W-:Y:S01]  /*14200*/  IMAD.MOV R5, RZ, RZ, -R4 ;  /* 0x000000ffff057224 */ /* 0x000fe200078e0a04 */
[----:B------:R-:W-:Y:S01]  /*14210*/  SEL R29, RZ, 0x1, P1 ;  /* 0x00000001ff1d7807 */ /* 0x000fe20000800000 */
[----:B0-----:R-:W0:Y:S02]  /*14220*/  @!P0 LDC.64 R2, c[0x0][0x428] ;  /* 0x00010a00ff028b82 */ /* 0x001e240000000a00 */
[----:B------:R-:W-:Y:S01]  /*14230*/  IMAD R0, R8, R5, R0 ;  /* 0x0000000508007224 */ /* 0x000fe200078e0200 */
[----:B------:R-:W-:-:S02]  /*14240*/  @!P0 SHF.R.S32.HI R5, RZ, 0x1f, R4 ;  /* 0x0000001fff058819 */ /* 0x000fc40000011404 */
[----:B------:R-:W-:Y:S02]  /*14250*/  LOP3.LUT R23, R23, 0xfffffffb, RZ, 0xc0, !PT ;  /* 0xfffffffb17177812 */ /* 0x000fe400078ec0ff */
[----:B------:R-:W-:Y:S01]  /*14260*/  LOP3.LUT R8, R21, 0x80, RZ, 0xfc, !PT ;  /* 0x0000008015087812 */ /* 0x000fe200078efcff */
[----:B------:R-:W-:Y:S01]  /*14270*/  UMOV UR5, 0xffffffff ;  /* 0xffffffff00057882 */ /* 0x000fe20000000000 */
[----:B------:R-:W-:Y:S02]  /*14280*/  LOP3.LUT R24, R18, 0xffff, RZ, 0xc0, !PT ;  /* 0x0000ffff12187812 */ /* 0x000fe400078ec0ff */
[----:B---3--:R-:W-:Y:S01]  /*14290*/  SHF.R.S32.HI R6, RZ, 0x1f, R31 ;  /* 0x0000001fff067819 */ /* 0x008fe2000001141f */
[----:B0-----:R-:W-:-:S04]  /*142a0*/  @!P0 IMAD.WIDE.U32 R4, R31, R2, R4 ;  /* 0x000000021f048225 */ /* 0x001fc800078e0004 */
[----:B------:R0:W-:Y:S02]  /*142b0*/  STL [R1], R6 ;  /* 0x0000000601007387 */ /* 0x0001e40000100800 */
[----:B0-----:R-:W-:Y:S01]  /*142c0*/  @!P0 IMAD R6, R6, R2, RZ ;  /* 0x0000000206068224 */ /* 0x001fe200078e02ff */
[----:B------:R-:W-:-:S03]  /*142d0*/  SEL R2, RZ, 0xffffffff, P2 ;  /* 0xffffffffff027807 */ /* 0x000fc60001000000 */
[----:B------:R-:W-:Y:S02]  /*142e0*/  @!P0 IMAD R6, R31, R3, R6 ;  /* 0x000000031f068224 */ /* 0x000fe400078e0206 */
[----:B------:R-:W-:Y:S01]  /*142f0*/  IMAD.SHL.U32 R2, R2, 0x2, RZ ;  /* 0x0000000202027824 */ /* 0x000fe200078e00ff */
[----:B------:R-:W-:Y:S01]  /*14300*/  ISETP.GE.AND P2, PT, R21, UR4, PT ;  /* 0x0000000415007c0c */ /* 0x000fe2000bf46270 */
[----:B------:R-:W-:-:S03]  /*14310*/  @!P0 IMAD.IADD R6, R5, 0x1, R6 ;  /* 0x0000000105068824 */ /* 0x000fc600078e0206 */
[----:B------:R-:W-:Y:S02]  /*14320*/  LOP3.LUT R29, R2, 0x2, R29, 0xe2, !PT ;  /* 0x00000002021d7812 */ /* 0x000fe400078ee21d */
[----:B------:R-:W0:Y:S07]  /*14330*/  @!P0 LDC.64 R2, c[0x0][0x418] ;  /* 0x00010600ff028b82 */ /* 0x000e2e0000000a00 */
[----:B------:R-:W-:Y:S02]  /*14340*/  @P2 LOP3.LUT R23, R23, 0x4, RZ, 0xfc, !PT ;  /* 0x0000000417172812 */ /* 0x000fe400078efcff */
[----:B0-----:R-:W-:-:S04]  /*14350*/  @!P0 LEA R2, P1, R4, R2, 0x2 ;  /* 0x0000000204028211 */ /* 0x001fc800078210ff */
[----:B------:R-:W-:Y:S01]  /*14360*/  @!P0 LEA.HI.X R3, R4, R3, R6, 0x2, P1 ;  /* 0x0000000304038211 */ /* 0x000fe200008f1406 */
[----:B------:R-:W-:Y:S01]  /*14370*/  IMAD.MOV.U32 R4, RZ, RZ, RZ ;  /* 0x000000ffff047224 */ /* 0x000fe200078e00ff */
[----:B------:R-:W-:Y:S02]  /*14380*/  ISETP.GE.AND P1, PT, R20, UR4, PT ;  /* 0x0000000414007c0c */ /* 0x000fe4000bf26270 */
[----:B------:R-:W-:-:S03]  /*14390*/  LOP3.LUT R23, R23, 0xfffffffd, RZ, 0xc0, !PT ;  /* 0xfffffffd17177812 */ /* 0x000fc600078ec0ff */
[----:B------:R0:W5:Y:S01]  /*143a0*/  @!P0 LDG.E R4, desc[UR36][R2.64] ;  /* 0x0000002402048981 */ /* 0x000162000c1e1900 */
[----:B------:R-:W-:-:S07]  /*143b0*/  ISETP.GE.AND P0, PT, R8, UR4, PT ;  /* 0x0000000408007c0c */ /* 0x000fce000bf06270 */
[----:B------:R-:W-:Y:S01]  /*143c0*/  @P1 LOP3.LUT R23, R23, 0x2, RZ, 0xfc, !PT ;  /* 0x0000000217171812 */ /* 0x000fe200078efcff */
[----:B0-----:R-:W-:-:S03]  /*143d0*/  IMAD.U32 R2, RZ, RZ, UR38 ;  /* 0x00000026ff027e24 */ /* 0x001fc6000f8e00ff */
[----:B------:R-:W-:-:S04]  /*143e0*/  LOP3.LUT R23, R23, 0xfffffffe, RZ, 0xc0, !PT ;  /* 0xfffffffe17177812 */ /* 0x000fc800078ec0ff */
[----:B------:R-:W-:Y:S01]  /*143f0*/  @P0 LOP3.LUT R23, R23, 0x1, RZ, 0xfc, !PT ;  /* 0x0000000117170812 */ /* 0x000fe200078efcff */
[----:B------:R-:W-:Y:S06]  /*14400*/  BRA.DIV UR5, `(.L_x_1353) ;  /* 0x00000046050c7947 */ /* 0x000fec000b800000 */
.L_x_1421:
[----:B------:R-:W-:Y:S02]  /*14410*/  ISETP.NE.AND P0, PT, R2, 0x3, PT ;  /* 0x000000030200780c */ /* 0x000fe40003f05270 */
[----:B------:R-:W-:Y:S02]  /*14420*/  ISETP.GT.U32.AND P1, PT, R17, 0x5f, PT ;  /* 0x0000005f1100780c */ /* 0x000fe40003f24070 */
[----:B------:R-:W-:-:S09]  /*14430*/  LOP3.LUT R23, R23, 0xffffffef, RZ, 0xc0, !PT ;  /* 0xffffffef17177812 */ /* 0x000fd200078ec0ff */
[----:B------:R-:W-:-:S04]  /*14440*/  @P0 LOP3.LUT R23, R23, 0x10, RZ, 0xfc, !PT ;  /* 0x0000001017170812 */ /* 0x000fc800078efcff */
[----:B------:R-:W-:-:S04]  /*14450*/  LOP3.LUT R23, R23, 0xfffffff7, RZ, 0xc0, !PT ;  /* 0xfffffff717177812 */ /* 0x000fc800078ec0ff */
[----:B------:R-:W-:Y:S01]  /*14460*/  @P1 LOP3.LUT R23, R23, 0x8, RZ, 0xfc, !PT ;  /* 0x0000000817171812 */ /* 0x000fe200078efcff */
[----:B------:R-:W-:Y:S06]  /*14470*/  @!P0 BRA `(.L_x_1354) ;  /* 0x0000000000048947 */ /* 0x000fec0003800000 */
[----:B------:R-:W-:Y:S01]  /*14480*/  BPT.TRAP 0x1 ;  /* 0x000000040000795c */ /* 0x000fe20000300000 */
.L_x_1354:
        /* <DEDUP_REMOVED lines=23> */
.L_x_1422:
[----:B------:R-:W-:Y:S05]  /*14600*/  BSYNC B0 ;  /* 0x0000000000007941 */ /* 0x000fea0003800000 */
.L_x_1355:
[----:B------:R-:W1:Y:S01]  /*14610*/  S2R R8, SR_TID.X ;  /* 0x0000000000087919 */ /* 0x000e620000002100 */
[----:B------:R-:W-:Y:S01]  /*14620*/  ULDC.64 UR4, c[0x0][0x300] ;  /* 0x0000c00000047ab9 */ /* 0x000fe20000000a00 */
[----:B------:R-:W-:Y:S01]  /*14630*/  ULDC.64 UR6, c[0x0][0x2e8] ;  /* 0x0000ba0000067ab9 */ /* 0x000fe20000000a00 */
[----:B------:R-:W-:Y:S01]  /*14640*/  IMAD R5, R5, UR4, RZ ;  /* 0x0000000405057c24 */ /* 0x000fe2000f8e02ff */
[----:B------:R-:W2:Y:S01]  /*14650*/  S2R R9, SR_TID.X ;  /* 0x0000000000097919 */ /* 0x000ea20000002100 */
[C---:B0-----:R-:W-:Y:S01]  /*14660*/  IMAD.WIDE.U32 R2, R0.reuse, UR4, RZ ;  /* 0x0000000400027c25 */ /* 0x041fe2000f8e00ff */
[C---:B------:R-:W-:Y:S02]  /*14670*/  LOP3.LUT P4, RZ, R23.reuse, 0x4, RZ, 0xc0, !PT ;  /* 0x0000000417ff7812 */ /* 0x040fe4000788c0ff */
[C---:B------:R-:W-:Y:S01]  /*14680*/  LOP3.LUT P3, RZ, R23.reuse, 0x2, RZ, 0xc0, !PT ;  /* 0x0000000217ff7812 */ /* 0x040fe2000786c0ff */
[----:B------:R-:W-:Y:S01]  /*14690*/  IMAD R5, R0, UR5, R5 ;  /* 0x0000000500057c24 */ /* 0x000fe2000f8e0205 */
[----:B------:R-:W-:Y:S01]  /*146a0*/  ULDC.64 UR4, c[0x0][0x310] ;  /* 0x0000c40000047ab9 */ /* 0x000fe20000000a00 */
[----:B------:R-:W-:Y:S01]  /*146b0*/  LOP3.LUT P2, RZ, R23, 0x1, RZ, 0xc0, !PT ;  /* 0x0000000117ff7812 */ /* 0x000fe2000784c0ff */
[----:B------:R-:W-:-:S02]  /*146c0*/  IMAD R6, R6, UR4, RZ ;  /* 0x0000000406067c24 */ /* 0x000fc4000f8e02ff */
        /* <DEDUP_REMOVED lines=12> */
[----:B------:R-:W-:Y:S01]  /*14790*/  LEA.HI.X R0, R2, UR7, R0, 0x1, P0 ;  /* 0x0000000702007c11 */ /* 0x000fe200080f0c00 */
[----:B--2---:R-:W-:Y:S01]  /*147a0*/  IMAD.SHL.U32 R9, R9, 0x8, RZ ;  /* 0x0000000809097824 */ /* 0x004fe200078e00ff */
[----:B------:R-:W-:-:S04]  /*147b0*/  SHF.R.U32.HI R8, RZ, 0x3, R8 ;  /* 0x00000003ff087819 */ /* 0x000fc80000011608 */
[----:B------:R-:W-:Y:S01]  /*147c0*/  LOP3.LUT R9, R9, 0x38, RZ, 0xc0, !PT ;  /* 0x0000003809097812 */ /* 0x000fe200078ec0ff */
[----:B------:R-:W-:-:S05]  /*147d0*/  IMAD.IADD R6, R6, 0x1, -R8 ;  /* 0x0000000106067824 */ /* 0x000fca00078e0a08 */
[----:B------:R-:W-:Y:S01]  /*147e0*/  ISETP.GE.AND P0, PT, R6, 0x1, PT ;  /* 0x000000010600780c */ /* 0x000fe20003f06270 */
[----:B------:R-:W-:-:S12]  /*147f0*/  BRA.DIV UR4, `(.L_x_1357) ;  /* 0x0000004204587947 */ /* 0x000fd8000b800000 */
        /* <DEDUP_REMOVED lines=62> */
.L_x_1436:
        /* <DEDUP_REMOVED lines=12> */
.L_x_1358:
        /* <DEDUP_REMOVED lines=10> */
.L_x_1359:
[----:B------:R2:W-:Y:S02]  /*14d40*/  SYNCS.ARRIVE.TRANS64.A1T0 RZ, [R7+URZ+0x2a830], RZ ;  /* 0x02a830ff07ff79a7 */ /* 0x0005e4000810003f */
[----:B------:R-:W-:Y:S05]  /*14d50*/  WARPSYNC.ALL ;  /* 0x0000000000007948 */ /* 0x000fea0003800000 */
[----:B------:R-:W-:Y:S01]  /*14d60*/  ULDC.64 UR4, c[0x0][0x298] ;  /* 0x0000a60000047ab9 */ /* 0x000fe20000000a00 */
[----:B-1----:R-:W-:Y:S01]  /*14d70*/  VIADD R2, R22, 0xc400 ;  /* 0x0000c40016027836 */ /* 0x002fe20000000000 */
[----:B------:R-:W-:Y:S01]  /*14d80*/  SHF.R.S32.HI R0, RZ, 0x1f, R35 ;  /* 0x0000001fff007819 */ /* 0x000fe20000011423 */
[----:B0-----:R-:W-:Y:S01]  /*14d90*/  IMAD.WIDE.U32 R4, R35, UR4, RZ ;  /* 0x0000000423047c25 */ /* 0x001fe2000f8e00ff */
[----:B------:R-:W-:Y:S01]  /*14da0*/  BSSY B6, `(.L_x_1360) ;  /* 0x0000018000067945 */ /* 0x000fe20003800000 */
[----:B------:R-:W-:Y:S01]  /*14db0*/  BAR.SYNC.DEFER_BLOCKING 0x8, 0x180 ;  /* 0x0206000000007b1d */ /* 0x000fe20000010000 */
[----:B------:R-:W-:Y:S01]  /*14dc0*/  LOP3.LUT P0, RZ, R2, 0x3ff, RZ, 0xc0, !PT ;  /* 0x000003ff02ff7812 */ /* 0x000fe2000780c0ff */
[----:B------:R-:W-:-:S04]  /*14dd0*/  IMAD R0, R0, UR4, RZ ;  /* 0x0000000400007c24 */ /* 0x000fc8000f8e02ff */
[----:B------:R-:W-:Y:S01]  /*14de0*/  IMAD R0, R35, UR5, R0 ;  /* 0x0000000523007c24 */ /* 0x000fe2000f8e0200 */
[----:B------:R0:W-:Y:S03]  /*14df0*/  STL.64 [R1+0x8], R4 ;  /* 0x0000080401007387 */ /* 0x0001e60000100a00 */
[----:B------:R-:W-:-:S04]  /*14e00*/  IMAD.IADD R35, R5, 0x1, R0 ;  /* 0x0000000105237824 */ /* 0x000fc800078e0200 */
[----:B------:R-:W-:Y:S05]  /*14e10*/  @!P0 BRA `(.L_x_1361) ;  /* 0x0000000000408947 */ /* 0x000fea0003800000 */
[----:B------:R-:W-:Y:S01]  /*14e20*/  MOV R2, 0x0 ;  /* 0x0000000000027802 */ /* 0x000fe20000000f00 */
[----:B------:R-:W-:Y:S01]  /*14e30*/  ULDC.64 UR6, c[0x4][0xf0] ;  /* 0x01003c0000067ab9 */ /* 0x000fe20000000a00 */
[----:B------:R-:W-:Y:S01]  /*14e40*/  ULDC.64 UR8, c[0x4][0xf8] ;  /* 0x01003e0000087ab9 */ /* 0x000fe20000000a00 */
[----:B------:R-:W-:Y:S01]  /*14e50*/  ULDC.64 UR4, c[0x4][0x88] ;  /* 0x0100220000047ab9 */ /* 0x000fe20000000a00 */
[----:B0-----:R-:W-:Y:S02]  /*14e60*/  IMAD.U32 R4, RZ, RZ, UR6 ;  /* 0x00000006ff047e24 */ /* 0x001fe4000f8e00ff */
[----:B------:R-:W0:Y:S01]  /*14e70*/  LDC.64 R2, c[0x4][R2] ;  /* 0x0100000002027b82 */ /* 0x000e220000000a00 */
[----:B------:R-:W-:Y:S02]  /*14e80*/  IMAD.U32 R5, RZ, RZ, UR7 ;  /* 0x00000007ff057e24 */ /* 0x000fe4000f8e00ff */
[----:B------:R-:W-:Y:S02]  /*14e90*/  IMAD.U32 R6, RZ, RZ, UR8 ;  /* 0x00000008ff067e24 */ /* 0x000fe4000f8e00ff */
[----:B--2---:R-:W-:-:S02]  /*14ea0*/  IMAD.U32 R7, RZ, RZ, UR9 ;  /* 0x00000009ff077e24 */ /* 0x004fc4000f8e00ff */
[----:B------:R-:W-:Y:S02]  /*14eb0*/  IMAD.U32 R10, RZ, RZ, UR4 ;  /* 0x00000004ff0a7e24 */ /* 0x000fe4000f8e00ff */
[----:B------:R-:W-:Y:S02]  /*14ec0*/  IMAD.U32 R11, RZ, RZ, UR5 ;  /* 0x00000005ff0b7e24 */ /* 0x000fe4000f8e00ff */
[----:B------:R-:W-:Y:S02]  /*14ed0*/  IMAD.MOV.U32 R8, RZ, RZ, 0x70 ;  /* 0x00000070ff087424 */ /* 0x000fe400078e00ff */
[----:B------:R-:W-:Y:S02]  /*14ee0*/  IMAD.MOV.U32 R12, RZ, RZ, 0x1 ;  /* 0x00000001ff0c7424 */ /* 0x000fe400078e00ff */
[----:B------:R-:W-:-:S07]  /*14ef0*/  IMAD.MOV.U32 R13, RZ, RZ, RZ ;  /* 0x000000ffff0d7224 */ /* 0x000fce00078e00ff */
[----:B------:R-:W-:-:S07]  /*14f00*/  LEPC R20, `(.L_x_1361) ;  /* 0x000000001014794e */ /* 0x000fce0000000000 */
[----:B0-----:R-:W-:Y:S05]  /*14f10*/  CALL.ABS.NOINC R2 ;  /* 0x0000000002007343 */ /* 0x001fea0003c00000 */
.L_x_1361:
[----:B------:R-:W-:Y:S05]  /*14f20*/  BSYNC B6 ;  /* 0x0000000000067941 */ /* 0x000fea0003800000 */
.L_x_1360:
[----:B------:R-:W3:Y:S01]  /*14f30*/  LDL.LU.64 R20, [R1+0x8] ;  /* 0x0000080001147983 */ /* 0x000ee20000300a00 */
[----:B------:R-:W-:Y:S01]  /*14f40*/  LOP3.LUT P6, RZ, R23, 0x80, RZ, 0xc0, !PT ;  /* 0x0000008017ff7812 */ /* 0x000fe200078cc0ff */
[----:B------:R-:W-:Y:S01]  /*14f50*/  IMAD.MOV.U32 R3, RZ, RZ, R35 ;  /* 0x000000ffff037224 */ /* 0x000fe200078e0023 */
[----:B------:R-:W-:Y:S01]  /*14f60*/  SHF.R.S32.HI R0, RZ, 0x1f, R19 ;  /* 0x0000001fff007819 */ /* 0x000fe20000011413 */
[----:B------:R-:W-:Y:S01]  /*14f70*/  ULDC.64 UR4, c[0x0][0x2d8] ;  /* 0x0000b60000047ab9 */ /* 0x000fe20000000a00 */
[----:B0-----:R-:W-:Y:S01]  /*14f80*/  SEL R4, R19, RZ, !P6 ;  /* 0x000000ff13047207 */ /* 0x001fe20007000000 */
[----:B------:R-:W-:Y:S01]  /*14f90*/  ULDC.64 UR6, c[0x0][0x2e0] ;  /* 0x0000b80000067ab9 */ /* 0x000fe20000000a00 */
[----:B------:R-:W-:Y:S01]  /*14fa0*/  SEL R0, R0, RZ, !P6 ;  /* 0x000000ff00007207 */ /* 0x000fe20007000000 */
[----:B------:R-:W0:Y:S04]  /*14fb0*/  S2R R8, SR_TID.X ;  /* 0x0000000000087919 */ /* 0x000e280000002100 */
[----:B------:R-:W-:-:S04]  /*14fc0*/  IMAD R0, R0, UR6, RZ ;  /* 0x0000000600007c24 */ /* 0x000fc8000f8e02ff */
[----:B------:R-:W-:Y:S02]  /*14fd0*/  IMAD R5, R4, UR7, R0 ;  /* 0x0000000704057c24 */ /* 0x000fe4000f8e0200 */
[----:B0-----:R-:W-:-:S05]  /*14fe0*/  IMAD.SHL.U32 R8, R8, 0x8, RZ ;  /* 0x0000000808087824 */ /* 0x001fca00078e00ff */
[----:B------:R-:W-:Y:S01]  /*14ff0*/  LOP3.LUT R8, R8, 0x38, RZ, 0xc0, !PT ;  /* 0x0000003808087812 */ /* 0x000fe200078ec0ff */
[----:B---3--:R-:W-:Y:S01]  /*15000*/  IMAD.MOV.U32 R2, RZ, RZ, R20 ;  /* 0x000000ffff027224 */ /* 0x008fe200078e0014 */
[----:B------:R-:W0:Y:S01]  /*15010*/  LDC R21, c[0x0][0x448] ;  /* 0x00011200ff157b82 */ /* 0x000e220000000800 */
[----:B------:R-:W1:Y:S02]  /*15020*/  S2R R20, SR_TID.X ;  /* 0x0000000000147919 */ /* 0x000e640000002100 */
[----:B------:R-:W-:-:S04]  /*15030*/  IMAD.WIDE.U32 R2, R24, UR4, R2 ;  /* 0x0000000418027c25 */ /* 0x000fc8000f8e0002 */
[----:B------:R-:W-:Y:S01]  /*15040*/  IMAD R3, R24, UR5, R3 ;  /* 0x0000000518037c24 */ /* 0x000fe2000f8e0203 */
[----:B------:R-:W-:Y:S01]  /*15050*/  ULDC.64 UR4, c[0x0][0x2d0] ;  /* 0x0000b40000047ab9 */ /* 0x000fe20000000a00 */
[----:B------:R-:W-:-:S04]  /*15060*/  IMAD.WIDE.U32 R2, R4, UR6, R2 ;  /* 0x0000000604027c25 */ /* 0x000fc8000f8e0002 */
[----:B------:R-:W-:Y:S01]  /*15070*/  IMAD.IADD R3, R3, 0x1, R5 ;  /* 0x0000000103037824 */ /* 0x000fe200078e0205 */
[----:B0-----:R-:W-:Y:S02]  /*15080*/  ISETP.NE.AND P6, PT, R21, 0x1, PT ;  /* 0x000000011500780c */ /* 0x001fe40003fc5270 */
[----:B-1----:R-:W-:-:S04]  /*15090*/  LOP3.LUT R20, R20, 0x7f, RZ, 0xc0, !PT ;  /* 0x0000007f14147812 */ /* 0x002fc800078ec0ff */
[----:B------:R-:W-:-:S07]  /*150a0*/  SHF.R.U32.HI R21, RZ, 0x3, R20 ;  /* 0x00000003ff157819 */ /* 0x000fce0000011614 */
[----:B--2---:R-:W0:Y:S01]  /*150b0*/  @P6 LDC R7, c[0x0][0x44c] ;  /* 0x00011300ff076b82 */ /* 0x004e220000000800 */
[----:B------:R-:W1:Y:S07]  /*150c0*/  S2R R20, SR_TID.X ;  /* 0x0000000000147919 */ /* 0x000e6e0000002100 */
[----:B------:R-:W2:Y:S01]  /*150d0*/  @P6 LDC R6, c[0x0][0x450] ;  /* 0x00011400ff066b82 */ /* 0x000ea20000000800 */
[----:B-1----:R-:W-:-:S05]  /*150e0*/  IMAD.SHL.U32 R20, R20, 0x10, RZ ;  /* 0x0000001014147824 */ /* 0x002fca00078e00ff */
[----:B------:R-:W-:Y:S02]  /*150f0*/  LOP3.LUT R20, R21, 0x70, R20, 0xf8, !PT ;  /* 0x0000007015147812 */ /* 0x000fe400078ef814 */
[----:B------:R-:W1:Y:S03]  /*15100*/  S2R R21, SR_TID.X ;  /* 0x0000000000157919 */ /* 0x000e660000002100 */
[----:B------:R-:W-:Y:S02]  /*15110*/  IMAD.IADD R4, R20, 0x1, R27 ;  /* 0x0000000114047824 */ /* 0x000fe400078e021b */
[----:B------:R-:W3:Y:S02]  /*15120*/  S2R R20, SR_TID.X ;  /* 0x0000000000147919 */ /* 0x000ee40000002100 */
[----:B0-----:R-:W-:-:S04]  /*15130*/  @P6 IMAD.HI.U32 R7, R4, R7, RZ ;  /* 0x0000000704076227 */ /* 0x001fc800078e00ff */
[----:B------:R-:W-:Y:S01]  /*15140*/  IMAD.MOV.U32 R0, RZ, RZ, R4 ;  /* 0x000000ffff007224 */ /* 0x000fe200078e0004 */
[----:B--2---:R-:W-:Y:S02]  /*15150*/  @P6 SHF.R.U32.HI R0, RZ, R6, R7 ;  /* 0x00000006ff006219 */ /* 0x004fe40000011607 */
[----:B------:R-:W0:Y:S03]  /*15160*/  LDC R6, c[0x0][0x448] ;  /* 0x00011200ff067b82 */ /* 0x000e260000000800 */
[----:B------:R-:W-:Y:S02]  /*15170*/  IMAD.MOV R5, RZ, RZ, -R0 ;  /* 0x000000ffff057224 */ /* 0x000fe400078e0a00 */
[----:B------:R-:W-:-:S04]  /*15180*/  IMAD.WIDE.U32 R2, R0, UR4, R2 ;  /* 0x0000000400027c25 */ /* 0x000fc8000f8e0002 */
[----:B-1----:R-:W-:-:S05]  /*15190*/  IMAD.SHL.U32 R21, R21, 0x8, RZ ;  /* 0x0000000815157824 */ /* 0x002fca00078e00ff */
[----:B------:R-:W-:Y:S01]  /*151a0*/  LOP3.LUT R21, R21, 0x38, RZ, 0xc0, !PT ;  /* 0x0000003815157812 */ /* 0x000fe200078ec0ff */
[----:B0-----:R-:W-:Y:S01]  /*151b0*/  IMAD R4, R6, R5, R4 ;  /* 0x0000000506047224 */ /* 0x001fe200078e0204 */
[----:B------:R-:W-:Y:S02]  /*151c0*/  SHF.R.S32.HI R5, RZ, 0x1f, R0 ;  /* 0x0000001fff057819 */ /* 0x000fe40000011400 */
[C---:B------:R-:W-:Y:S02]  /*151d0*/  LOP3.LUT R9, R21.reuse, 0x40, RZ, 0xfc, !PT ;  /* 0x0000004015097812 */ /* 0x040fe400078efcff */
[----:B------:R-:W-:Y:S01]  /*151e0*/  LOP3.LUT R10, R21, 0x80, RZ, 0xfc, !PT ;  /* 0x00000080150a7812 */ /* 0x000fe200078efcff */
[----:B------:R-:W-:Y:S01]  /*151f0*/  IMAD R5, R5, UR4, RZ ;  /* 0x0000000405057c24 */ /* 0x000fe2000f8e02ff */
[----:B---3--:R-:W-:-:S03]  /*15200*/  LOP3.LUT R20, R20, 0x7f, RZ, 0xc0, !PT ;  /* 0x0000007f14147812 */ /* 0x008fc600078ec0ff */
[----:B------:R-:W-:Y:S01]  /*15210*/  IMAD R5, R0, UR5, R5 ;  /* 0x0000000500057c24 */ /* 0x000fe2000f8e0205 */
[----:B------:R-:W-:Y:S01]  /*15220*/  SHF.R.S32.HI R0, RZ, 0x1f, R4 ;  /* 0x0000001fff007819 */ /* 0x000fe20000011404 */
[----:B------:R-:W-:Y:S02]  /*15230*/  ULDC.64 UR4, c[0x0][0x2c8] ;  /* 0x0000b20000047ab9 */ /* 0x000fe40000000a00 */
[----:B------:R-:W-:Y:S02]  /*15240*/  IMAD.IADD R3, R3, 0x1, R5 ;  /* 0x0000000103037824 */ /* 0x000fe400078e0205 */
[----:B------:R-:W-:Y:S02]  /*15250*/  IMAD R5, R0, UR4, RZ ;  /* 0x0000000400057c24 */ /* 0x000fe4000f8e02ff */
[----:B------:R-:W-:-:S04]  /*15260*/  IMAD.WIDE.U32 R2, R4, UR4, R2 ;  /* 0x0000000404027c25 */ /* 0x000fc8000f8e0002 */
[----:B------:R-:W-:Y:S01]  /*15270*/  IMAD R0, R4, UR5, R5 ;  /* 0x0000000504007c24 */ /* 0x000fe2000f8e0205 */
[----:B------:R-:W-:-:S03]  /*15280*/  ULDC.64 UR4, c[0x0][0x280] ;  /* 0x0000a00000047ab9 */ /* 0x000fc60000000a00 */
[----:B------:R-:W-:Y:S01]  /*15290*/  IMAD.IADD R3, R3, 0x1, R0 ;  /* 0x0000000103037824 */ /* 0x000fe200078e0200 */
[----:B------:R-:W-:Y:S01]  /*152a0*/  LEA R0, P0, R2, UR4, 0x1 ;  /* 0x0000000402007c11 */ /* 0x000fe2000f8008ff */
[----:B------:R-:W-:Y:S02]  /*152b0*/  ULDC UR4, c[0x0][0x2b8] ;  /* 0x0000ae0000047ab9 */ /* 0x000fe40000000800 */
[----:B------:R-:W-:Y:S02]  /*152c0*/  ISETP.GE.AND P3, PT, R8, UR4, PT ;  /* 0x0000000408007c0c */ /* 0x000fe4000bf66270 */
[----:B------:R-:W-:Y:S01]  /*152d0*/  LEA.HI.X R4, R2, UR5, R3, 0x1, P0 ;  /* 0x0000000502047c11 */ /* 0x000fe200080f0c03 */
[----:B------:R-:W-:Y:S01]  /*152e0*/  UMOV UR5, 0xffffffff ;  /* 0xffffffff00057882 */ /* 0x000fe20000000000 */
[----:B------:R-:W-:Y:S02]  /*152f0*/  ISETP.GE.AND P2, PT, R9, UR4, PT ;  /* 0x0000000409007c0c */ /* 0x000fe4000bf46270 */
[----:B------:R-:W-:-:S02]  /*15300*/  ISETP.GE.AND P0, PT, R10, UR4, PT ;  /* 0x000000040a007c0c */ /* 0x000fc4000bf06270 */
[----:B------:R-:W-:Y:S01]  /*15310*/  SHF.R.U32.HI R9, RZ, 0x3, R20 ;  /* 0x00000003ff097819 */ /* 0x000fe20000011614 */
[----:B------:R-:W-:Y:S10]  /*15320*/  BRA.DIV UR5, `(.L_x_1362) ;  /* 0x0000003e05b47947 */ /* 0x000ff4000b800000 */
[----:B------:R-:W0:Y:S01]  /*15330*/  SHFL.IDX PT, R14, R0, RZ, 0x181f ;  /* 0x00181fff000e7589 */ /* 0x000e2200000e0000 */
[----:B------:R-:W-:Y:S02]  /*15340*/  IMAD R30, R30, R6, RZ ;  /* 0x000000061e1e7224 */ /* 0x000fe400078e02ff */
        /* <DEDUP_REMOVED lines=77> */
.L_x_1453:
[----:B------:R-:W-:Y:S01]  /*15820*/  VIADD R27, R27, 0x70 ;  /* 0x000000701b1b7836 */ /* 0x000fe20000000000 */
[----:B------:R-:W-:Y:S04]  /*15830*/  BSSY B0, `(.L_x_1363) ;  /* 0x000000b000007945 */ /* 0x000fe80003800000 */
[----:B------:R-:W-:-:S13]  /*15840*/  ISETP.GE.AND P1, PT, R27, R30, PT ;  /* 0x0000001e1b00720c */ /* 0x000fda0003f26270 */
[----:B------:R-:W-:Y:S05]  /*15850*/  @P1 BRA `(.L_x_1364) ;  /* 0x0000000000201947 */ /* 0x000fea0003800000 */
[----:B-12---:R-:W-:-:S05]  /*15860*/  LEA R2, P1, R8, R14, 0x1 ;  /* 0x0000000e08027211 */ /* 0x006fca00078208ff */
[----:B------:R-:W-:-:S05]  /*15870*/  IMAD.X R3, RZ, RZ, R4, P1 ;  /* 0x000000ffff037224 */ /* 0x000fca00008e0604 */
[----:B------:R-:W-:Y:S01]  /*15880*/  @!PT LDS RZ, [RZ] ;  /* 0x00000000fffff984 */ /* 0x000fe20000000800 */
[----:B------:R-:W-:Y:S01]  /*15890*/  @!PT LDS RZ, [RZ] ;  /* 0x00000000fffff984 */ /* 0x000fe20000000800 */
[----:B------:R-:W-:Y:S01]  /*158a0*/  @!PT LDS RZ, [RZ] ;  /* 0x00000000fffff984 */ /* 0x000fe20000000800 */
[----:B------:R0:W-:Y:S04]  /*158b0*/  LDGSTS.E.BYPASS.LTC128B.128 [R33+0xfc00], desc[UR36][R2.64], !P3 ;  /* 0x0fc0000002217fae */ /* 0x0001e8000d901d64 */
[----:B------:R0:W-:Y:S04]  /*158c0*/  LDGSTS.E.BYPASS.LTC128B.128 [R33+0x13c00], desc[UR36][R2.64+0x80], !P2 ;  /* 0x13c0008002217fae */ /* 0x0001e8000d101d64 */
[----:B------:R0:W-:Y:S02]  /*158d0*/  LDGSTS.E.BYPASS.LTC128B.128 [R33+0x17c00], desc[UR36][R2.64+0x100], !P0 ;  /* 0x17c0010002217fae */ /* 0x0001e4000c101d64 */
.L_x_1364:
[----:B------:R-:W-:Y:S05]  /*158e0*/  BSYNC B0 ;  /* 0x0000000000007941 */ /* 0x000fea0003800000 */
.L_x_1363:
[----:B------:R-:W-:Y:S01]  /*158f0*/  NOP ;  /* 0x0000000000007918 */ /* 0x000fe20000000000 */
[----:B------:R-:W-:-:S13]  /*15900*/  PLOP3.LUT P0, PT, PT, PT, PT, 0x80, 0x0 ;  /* 0x000000000000781c */ /* 0x000fda0003f0f070 */
.L_x_1365:
[----:B------:R-:W-:Y:S02]  /*15910*/  PLOP3.LUT P1, PT, P1, P0, PT, 0xa2, 0x0 ;  /* 0x000000000000781c */ /* 0x000fe40000f21472 */
[----:B------:R-:W-:-:S08]  /*15920*/  @P0 R2UR P1, UR4, R22 ;  /* 0x00000000160402ca */ /* 0x000fd00000020000 */
[----:B------:R-:W-:-:S05]  /*15930*/  @P0 PLOP3.LUT P0, PT, P1, PT, PT, 0x80, 0x0 ;  /* 0x000000000000081c */ /* 0x000fca0000f0f070 */
[----:B------:R-:W-:Y:S01]  /*15940*/  @!P1 SYNCS.ARRIVE.TRANS64.RED.A0T1 RZ, [UR4+0x2a800], RZ ;  /* 0x02a800ffffff99a7 */ /* 0x000fe20008200404 */
[----:B------:R-:W-:Y:S07]  /*15950*/  @!P1 ARRIVES.LDGSTSBAR.64.TRANSCNT [UR4+0x2a800] ;  /* 0x02a80000ff0099b0 */ /* 0x000fee0008000a84 */
[----:B------:R-:W-:Y:S05]  /*15960*/  @P0 BRA.U.ANY `(.L_x_1365) ;  /* 0xfffffffd00e80947 */ /* 0x000fea000393ffff */
[----:B01----:R-:W3:Y:S04]  /*15970*/  LDL.LU R3, [R1+0x10] ;  /* 0x0000100001037983 */ /* 0x003ee80000300800 */
        /* <DEDUP_REMOVED lines=13> */
.L_x_1454:
[----:B------:R-:W-:Y:S05]  /*15a50*/  BSYNC B0 ;  /* 0x0000000000007941 */ /* 0x000fea0003800000 */
.L_x_1366:
[----:B------:R-:W-:Y:S01]  /*15a60*/  ISETP.GE.AND P0, PT, R0, R36, PT ;  /* 0x000000240000720c */ /* 0x000fe20003f06270 */
[----:B------:R-:W-:-:S12]  /*15a70*/  BSSY B0, `(.L_x_1368) ;  /* 0x00000f6000007945 */ /* 0x000fd80003800000 */
[----:B------:R-:W-:Y:S05]  /*15a80*/  @!P0 BRA `(.L_x_1369) ;  /* 0x0000000c00d08947 */ /* 0x000fea0003800000 */
[----:B------:R-:W-:Y:S02]  /*15a90*/  IMAD.MOV.U32 R10, RZ, RZ, R26 ;  /* 0x000000ffff0a7224 */ /* 0x000fe400078e001a */
[----:B------:R-:W-:Y:S02]  /*15aa0*/  IMAD.MOV.U32 R20, RZ, RZ, R28 ;  /* 0x000000ffff147224 */ /* 0x000fe400078e001c */
[----:B------:R-:W-:-:S07]  /*15ab0*/  IMAD.MOV.U32 R30, RZ, RZ, R25 ;  /* 0x000000ffff1e7224 */ /* 0x000fce00078e0019 */
.L_x_1382:
        /* <DEDUP_REMOVED lines=26> */
[----:B------:R-:W-:Y:S01]  /*15c60*/  @!P2 LEA.HI.X R5, R2, R5, R8, 0x2, P0 ;  /* 0x000000050205a211 */ /* 0x000fe200000f1408 */
[----:B------:R-:W-:-:S06]  /*15c70*/  IMAD.MOV.U32 R8, RZ, RZ, RZ ;  /* 0x000000ffff087224 */ /* 0x000fcc00078e00ff */
        /* <DEDUP_REMOVED lines=14> */
.L_x_1370:
[----:B------:R-:W-:Y:S01]  /*15d60*/  IMAD R6, R26, 0x8, R22 ;  /* 0x000000081a067824 */ /* 0x000fe200078e0216 */
[----:B------:R-:W-:Y:S01]  /*15d70*/  SHF.L.U32 R3, R28, 0x1f, RZ ;  /* 0x0000001f1c037819 */ /* 0x000fe200000006ff */
[----:B------:R-:W-:Y:S03]  /*15d80*/  BSSY B1, `(.L_x_1371) ;  /* 0x0000003000017945 */ /* 0x000fe60003800000 */
[----:B------:R-:W0:Y:S02]  /*15d90*/  SYNCS.PHASECHK.TRANS64.TRYWAIT P0, [R6+URZ+0x2a840], R3 ;  /* 0x02a84003060075a7 */ /* 0x000e24000800017f */
[----:B0-----:R-:W-:Y:S05]  /*15da0*/  @!P0 BRA `(.L_x_1372) ;  /* 0x0000003c00c48947 */ /* 0x001fea0003800000 */
.L_x_1455:
[----:B------:R-:W-:Y:S05]  /*15db0*/  BSYNC B1 ;  /* 0x0000000000017941 */ /* 0x000fea0003800000 */
.L_x_1371:
[----:B------:R-:W-:Y:S01]  /*15dc0*/  SHF.R.S32.HI R21, RZ, 0x1f, R7 ;  /* 0x0000001fff157819 */ /* 0x000fe20000011407 */
[----:B------:R-:W-:Y:S01]  /*15dd0*/  ULDC.64 UR4, c[0x0][0x300] ;  /* 0x0000c00000047ab9 */ /* 0x000fe20000000a00 */
[----:B-----5:R-:W-:Y:S01]  /*15de0*/  SHF.R.S32.HI R27, RZ, 0x1f, R8 ;  /* 0x0000001fff1b7819 */ /* 0x020fe20000011408 */
[----:B0-----:R-:W-:Y:S01]  /*15df0*/  IMAD.WIDE.U32 R2, R7, UR4, RZ ;  /* 0x0000000407027c25 */ /* 0x001fe2000f8e00ff */
[----:B------:R-:W-:Y:S01]  /*15e00*/  ULDC.64 UR6, c[0x0][0x2e8] ;  /* 0x0000ba0000067ab9 */ /* 0x000fe20000000a00 */
[----:B------:R-:W-:Y:S02]  /*15e10*/  LOP3.LUT P3, RZ, R23, 0x4, RZ, 0xc0, !PT ;  /* 0x0000000417ff7812 */ /* 0x000fe4000786c0ff */
[----:B------:R-:W-:Y:S01]  /*15e20*/  IMAD R0, R21, UR4, RZ ;  /* 0x0000000415007c24 */ /* 0x000fe2000f8e02ff */
[C---:B------:R-:W-:Y:S01]  /*15e30*/  LOP3.LUT P2, RZ, R23.reuse, 0x2, RZ, 0xc0, !PT ;  /* 0x0000000217ff7812 */ /* 0x040fe2000784c0ff */
        /* <DEDUP_REMOVED lines=19> */
[----:B------:R-:W3:Y:S04]  /*15f70*/  SHFL.IDX PT, R3, R5, RZ, 0x181f ;  /* 0x00181fff05037589 */ /* 0x000ee800000e0000 */
[----:B------:R-:W-:Y:S01]  /*15f80*/  SHFL.IDX PT, R35, R5, 0x2, 0x181f ;  /* 0x00581f0005237f89 */ /* 0x000fe200000e0000 */
[----:B0-----:R-:W-:-:S05]  /*15f90*/  IMAD.SHL.U32 R11, R11, 0x8, RZ ;  /* 0x000000080b0b7824 */ /* 0x001fca00078e00ff */
[----:B------:R-:W-:-:S05]  /*15fa0*/  LOP3.LUT R11, R11, 0x38, RZ, 0xc0, !PT ;  /* 0x000000380b0b7812 */ /* 0x000fca00078ec0ff */
[----:B------:R-:W-:-:S05]  /*15fb0*/  IMAD.SHL.U32 R0, R11, 0x2, RZ ;  /* 0x000000020b007824 */ /* 0x000fca00078e00ff */
[----:B-1----:R-:W-:-:S05]  /*15fc0*/  IADD3 R2, P0, R2, R0, RZ ;  /* 0x0000000002027210 */ /* 0x002fca0007f1e0ff */
[----:B---3--:R-:W-:-:S05]  /*15fd0*/  IMAD.X R3, RZ, RZ, R3, P0 ;  /* 0x000000ffff037224 */ /* 0x008fca00000e0603 */
        /* <DEDUP_REMOVED lines=32> */
.L_x_1469:
[----:B---3--:R-:W-:-:S05]  /*161e0*/  IADD3 R2, P0, R2, R0, RZ ;  /* 0x0000000002027210 */ /* 0x008fca0007f1e0ff */
        /* <DEDUP_REMOVED lines=9> */
.L_x_1374:
        /* <DEDUP_REMOVED lines=10> */
.L_x_1375:
[----:B------:R3:W-:Y:S01]  /*16320*/  SYNCS.ARRIVE.TRANS64.A1T0 RZ, [R6+URZ+0x2a830], RZ ;  /* 0x02a830ff06ff79a7 */ /* 0x0007e2000810003f */
[----:B------:R-:W-:Y:S05]  /*16330*/  @!P2 BRA `(.L_x_1376) ;  /* 0x000000000004a947 */ /* 0x000fea0003800000 */
[----:B------:R-:W-:Y:S01]  /*16340*/  BPT.TRAP 0x1 ;  /* 0x000000040000795c */ /* 0x000fe20000300000 */
.L_x_1376:
[----:B-1----:R-:W-:Y:S01]  /*16350*/  SHF.L.U32 R2, R20, 0x1f, RZ ;  /* 0x0000001f14027819 */ /* 0x002fe200000006ff */
[----:B------:R-:W-:Y:S01]  /*16360*/  IMAD R4, R10, 0x8, R22 ;  /* 0x000000080a047824 */ /* 0x000fe200078e0216 */
[----:B------:R-:W-:Y:S03]  /*16370*/  BSSY B1, `(.L_x_1377) ;  /* 0x0000003000017945 */ /* 0x000fe60003800000 */
[----:B------:R-:W1:Y:S02]  /*16380*/  SYNCS.PHASECHK.TRANS64.TRYWAIT P0, [R4+URZ+0x2a860], R2 ;  /* 0x02a86002040075a7 */ /* 0x000e64000800017f */
[----:B-1----:R-:W-:Y:S05]  /*16390*/  @!P0 BRA `(.L_x_1378) ;  /* 0x0000004000388947 */ /* 0x002fea0003800000 */
.L_x_1470:
[----:B------:R-:W-:Y:S05]  /*163a0*/  BSYNC B1 ;  /* 0x0000000000017941 */ /* 0x000fea0003800000 */
.L_x_1377:
        /* <DEDUP_REMOVED lines=53> */
.L_x_1484:
[C---:B------:R-:W-:Y:S01]  /*16700*/  ISETP.LT.OR P1, PT, R6.reuse, 0x51, !P1 ;  /* 0x000000510600780c */ /* 0x040fe20004f21670 */
[----:B------:R-:W-:Y:S01]  /*16710*/  ULDC.64 UR4, c[0x0][0x328] ;  /* 0x0000ca0000047ab9 */ /* 0x000fe20000000a00 */
[----:B------:R-:W-:Y:S02]  /*16720*/  ISETP.LT.OR P0, PT, R6, 0x51, !P0 ;  /* 0x000000510600780c */ /* 0x000fe40004701670 */
[----:B01----:R-:W-:Y:S01]  /*16730*/  IADD3 R2, P2, R14, R0, RZ ;  /* 0x000000000e027210 */ /* 0x003fe20007f5e0ff */
[----:B------:R-:W-:-:S04]  /*16740*/  IMAD R0, R21, UR4, RZ ;  /* 0x0000000415007c24 */ /* 0x000fc8000f8e02ff */
[----:B------:R-:W-:Y:S02]  /*16750*/  IMAD.X R3, RZ, RZ, R18, P2 ;  /* 0x000000ffff037224 */ /* 0x000fe400010e0612 */
[----:B------:R-:W-:-:S03]  /*16760*/  IMAD R9, R7, UR5, R0 ;  /* 0x0000000507097c24 */ /* 0x000fc6000f8e0200 */
        /* <DEDUP_REMOVED lines=14> */
.L_x_1380:
        /* <DEDUP_REMOVED lines=10> */
.L_x_1381:
[----:B------:R-:W-:Y:S01]  /*168f0*/  IMAD.MOV.U32 R3, RZ, RZ, R27 ;  /* 0x000000ffff037224 */ /* 0x000fe200078e001b */
[----:B------:R-:W-:Y:S01]  /*16900*/  ULDC.64 UR4, c[0x0][0x330] ;  /* 0x0000cc0000047ab9 */ /* 0x000fe20000000a00 */
[----:B------:R-:W-:Y:S01]  /*16910*/  ULDC.64 UR6, c[0x0][0x318] ;  /* 0x0000c60000067ab9 */ /* 0x000fe20000000a00 */
[----:B------:R1:W-:Y:S01]  /*16920*/  SYNCS.ARRIVE.TRANS64.A1T0 RZ, [R4+URZ+0x2a850], RZ ;  /* 0x02a850ff04ff79a7 */ /* 0x0003e2000810003f */
[----:B------:R-:W-:-:S04]  /*16930*/  IMAD.WIDE.U32 R2, R24, UR4, R2 ;  /* 0x0000000418027c25 */ /* 0x000fc8000f8e0002 */
[----:B------:R-:W-:Y:S01]  /*16940*/  IMAD R3, R24, UR5, R3 ;  /* 0x0000000518037c24 */ /* 0x000fe2000f8e0203 */
[C---:B------:R-:W-:Y:S01]  /*16950*/  LEA R17, P0, R2.reuse, UR6, 0x1 ;  /* 0x0000000602117c11 */ /* 0x040fe2000f8008ff */
[C---:B------:R-:W-:Y:S02]  /*16960*/  VIADD R0, R25.reuse, 0xffffffff ;  /* 0xffffffff19007836 */ /* 0x040fe40000000000 */
[----:B------:R-:W-:Y:S01]  /*16970*/  IMAD.MOV.U32 R10, RZ, RZ, R26 ;  /* 0x000000ffff0a7224 */ /* 0x000fe200078e001a */
[----:B------:R-:W-:Y:S01]  /*16980*/  LEA.HI.X R18, R2, UR7, R3, 0x1, P0 ;  /* 0x0000000702127c11 */ /* 0x000fe200080f0c03 */
[----:B------:R-:W-:Y:S01]  /*16990*/  IMAD.MOV.U32 R20, RZ, RZ, R28 ;  /* 0x000000ffff147224 */ /* 0x000fe200078e001c */
[----:B------:R-:W-:Y:S01]  /*169a0*/  ISETP.GT.AND P0, PT, R25, R36, PT ;  /* 0x000000241900720c */ /* 0x000fe20003f04270 */
[----:B------:R-:W-:-:S12]  /*169b0*/  IMAD.MOV.U32 R30, RZ, RZ, R25 ;  /* 0x000000ffff1e7224 */ /* 0x000fd800078e0019 */
[----:B-1----:R-:W-:Y:S05]  /*169c0*/  @P0 BRA `(.L_x_1382) ;  /* 0xfffffff0003c0947 */ /* 0x002fea000383ffff */
.L_x_1369:
[----:B------:R-:W-:Y:S05]  /*169d0*/  BSYNC B0 ;  /* 0x0000000000007941 */ /* 0x000fea0003800000 */
.L_x_1368:
        /* <DEDUP_REMOVED lines=17> */
.L_x_1384:
[----:B------:R-:W-:Y:S05]  /*16af0*/  BSYNC B0 ;  /* 0x0000000000007941 */ /* 0x000fea0003800000 */
.L_x_1383:
[----:B------:R-:W-:-:S13]  /*16b00*/  LOP3.LUT P0, RZ, R23, 0x10, RZ, 0xc0, !PT ;  /* 0x0000001017ff7812 */ /* 0x000fda000780c0ff */
[----:B------:R-:W-:Y:S05]  /*16b10*/  @!P0 BRA `(.L_x_1385) ;  /* 0x0000000000048947 */ /* 0x000fea0003800000 */
[----:B------:R-:W-:Y:S01]  /*16b20*/  BPT.TRAP 0x1 ;  /* 0x000000040000795c */ /* 0x000fe20000300000 */
.L_x_1385:
[----:B------:R-:W-:Y:S01]  /*16b30*/  IMAD R0, R26, 0x8, R22 ;  /* 0x000000081a007824 */ /* 0x000fe200078e0216 */
[----:B0-----:R-:W-:Y:S01]  /*16b40*/  SHF.L.U32 R3, R28, 0x1f, RZ ;  /* 0x0000001f1c037819 */ /* 0x001fe200000006ff */
[----:B------:R-:W-:Y:S01]  /*16b50*/  BSSY B0, `(.L_x_1386) ;  /* 0x0000004000007945 */ /* 0x000fe20003800000 */
[----:B------:R-:W-:Y:S02]  /*16b60*/  IMAD R6, R25, -0x60, R34 ;  /* 0xffffffa019067824 */ /* 0x000fe400078e0222 */
[----:B------:R-:W0:Y:S02]  /*16b70*/  SYNCS.PHASECHK.TRANS64.TRYWAIT P0, [R0+URZ+0x2a860], R3 ;  /* 0x02a86003000075a7 */ /* 0x000e24000800017f */
[----:B0-----:R-:W-:Y:S05]  /*16b80*/  @!P0 BRA `(.L_x_1387) ;  /* 0x00000040003c8947 */ /* 0x001fea0003800000 */
.L_x_1485:
[----:B------:R-:W-:Y:S05]  /*16b90*/  BSYNC B0 ;  /* 0x0000000000007941 */ /* 0x000fea0003800000 */
.L_x_1386:
        /* <DEDUP_REMOVED lines=8> */
[----:B------:R-:W-:Y:S01]  /*16c20*/  LOP3.LUT R2, R29, 0x1, RZ, 0xc0, !PT ;  /* 0x000000011d027812 */ /* 0x000fe200078ec0ff */
[----:B------:R-:W-:Y:S01]  /*16c30*/  IMAD R4, R7, 0x2, R22 ;  /* 0x0000000207047824 */ /* 0x000fe200078e0216 */
[----:B------:R-:W-:Y:S01]  /*16c40*/  LOP3.LUT P0, RZ, R29, 0x2, RZ, 0xc0, !PT ;  /* 0x000000021dff7812 */ /* 0x000fe2000780c0ff */
[----:B--2---:R-:W2:Y:S01]  /*16c50*/  SHFL.IDX PT, R14, R17, RZ, 0x181f ;  /* 0x00181fff110e7589 */ /* 0x004ea200000e0000 */
[----:B------:R-:W-:Y:S02]  /*16c60*/  ISETP.NE.U32.AND P1, PT, R2, 0x1, PT ;  /* 0x000000010200780c */ /* 0x000fe40003f25070 */
[C---:B------:R-:W-:Y:S01]  /*16c70*/  ISETP.LT.OR P3, PT, R6.reuse, 0x1, !P0 ;  /* 0x000000010600780c */ /* 0x040fe20004761670 */
[----:B0-----:R-:W0:Y:S01]  /*16c80*/  SHFL.IDX PT, R3, R18, RZ, 0x181f ;  /* 0x00181fff12037589 */ /* 0x001e2200000e0000 */
[----:B------:R-:W-:-:S03]  /*16c90*/  ISETP.LT.OR P2, PT, R6, 0x1, P1 ;  /* 0x000000010600780c */ /* 0x000fc60000f41670 */
[----:B------:R-:W-:Y:S04]  /*16ca0*/  SHFL.IDX PT, R10, R17, 0x2, 0x181f ;  /* 0x00581f00110a7f89 */ /* 0x000fe800000e0000 */
[----:B------:R-:W-:Y:S01]  /*16cb0*/  SHFL.IDX PT, R7, R18, 0x2, 0x181f ;  /* 0x00581f0012077f89 */ /* 0x000fe200000e0000 */
[----:B-1----:R-:W-:-:S05]  /*16cc0*/  IMAD.SHL.U32 R8, R8, 0x8, RZ ;  /* 0x0000000808087824 */ /* 0x002fca00078e00ff */
[----:B------:R-:W-:-:S05]  /*16cd0*/  LOP3.LUT R8, R8, 0x38, RZ, 0xc0, !PT ;  /* 0x0000003808087812 */ /* 0x000fca00078ec0ff */
[----:B------:R-:W-:Y:S02]  /*16ce0*/  IMAD.SHL.U32 R5, R8, 0x2, RZ ;  /* 0x0000000208057824 */ /* 0x000fe400078e00ff */
[----:B------:R-:W-:Y:S03]  /*16cf0*/  SHFL.IDX PT, R8, R18, 0x1, 0x181f ;  /* 0x00381f0012087f89 */ /* 0x000fe600000e0000 */
[----:B--2---:R-:W-:Y:S02]  /*16d00*/  IADD3 R2, P4, R14, R5, RZ ;  /* 0x000000050e027210 */ /* 0x004fe40007f9e0ff */
[----:B------:R-:W1:Y:S03]  /*16d10*/  SHFL.IDX PT, R14, R17, 0x1, 0x181f ;  /* 0x00381f00110e7f89 */ /* 0x000e6600000e0000 */
[----:B0-----:R-:W-:-:S05]  /*16d20*/  IMAD.X R3, RZ, RZ, R3, P4 ;  /* 0x000000ffff037224 */ /* 0x001fca00020e0603 */
        /* <DEDUP_REMOVED lines=32> */
.L_x_1499:
        /* <DEDUP_REMOVED lines=11> */
.L_x_1389:
        /* <DEDUP_REMOVED lines=10> */
.L_x_1390:
[----:B------:R1:W-:Y:S01]  /*17080*/  SYNCS.ARRIVE.TRANS64.A1T0 RZ, [R0+URZ+0x2a850], RZ ;  /* 0x02a850ff00ff79a7 */ /* 0x0003e2000810003f */
[----:B------:R-:W-:-:S05]  /*17090*/  VIADD R26, R26, 0x1 ;  /* 0x000000011a1a7836 */ /* 0x000fca0000000000 */
[----:B------:R-:W-:-:S04]  /*170a0*/  ISETP.NE.AND P0, PT, R26, 0x2, PT ;  /* 0x000000021a00780c */ /* 0x000fc80003f05270 */
[----:B0-----:R-:W-:Y:S02]  /*170b0*/  SEL R3, RZ, 0x1, P0 ;  /* 0x00000001ff037807 */ /* 0x001fe40000000000 */
[----:B------:R-:W-:Y:S02]  /*170c0*/  SEL R26, R26, RZ, P0 ;  /* 0x000000ff1a1a7207 */ /* 0x000fe40000000000 */
[----:B-1----:R-:W-:-:S07]  /*170d0*/  LOP3.LUT R28, R28, R3, RZ, 0x3c, !PT ;  /* 0x000000031c1c7212 */ /* 0x002fce00078e3cff */
.L_x_1347:
[----:B------:R-:W-:Y:S05]  /*170e0*/  BSYNC B7 ;  /* 0x0000000000077941 */ /* 0x000fea0003800000 */
.L_x_1345:
        /* <DEDUP_REMOVED lines=11> */
.L_x_1391:
        /* <DEDUP_REMOVED lines=43> */
.L_x_1509:
[----:B------:R-:W-:Y:S02]  /*17450*/  ULDC UR4, c[0x0][0xc38] ;  /* 0x00030e0000047ab9 */ /* 0x000fe40000000800 */
[----:B------:R-:W-:-:S04]  /*17460*/  IMAD.U32 R5, RZ, RZ, UR4 ;  /* 0x00000004ff057e24 */ /* 0x000fc8000f8e00ff */
[----:B-1----:R-:W-:-:S04]  /*17470*/  IMAD R14, R14, R5, RZ ;  /* 0x000000050e0e7224 */ /* 0x002fc800078e02ff */
[----:B------:R-:W-:-:S05]  /*17480*/  IMAD.IADD R7, R7, 0x1, R14 ;  /* 0x0000000107077824 */ /* 0x000fca00078e020e */
[----:B------:R-:W-:-:S13]  /*17490*/  ISETP.GT.AND P6, PT, R7, R0, PT ;  /* 0x000000000700720c */ /* 0x000fda0003fc4270 */
[----:B------:R-:W-:Y:S05]  /*174a0*/  @P6 BRA `(.L_x_1394) ;  /* 0x0000000000a46947 */ /* 0x000fea0003800000 */
.L_x_1397:
        /* <DEDUP_REMOVED lines=34> */
[----:B------:R0:W1:Y:S02]  /*176d0*/  SHFL.IDX PT, R14, R2, 0x1f, 0x1f ;  /* 0x03e01f00020e7f89 */ /* 0x00006400000e0000 */
.L_x_1517:
[----:B------:R-:W-:Y:S02]  /*176e0*/  ULDC UR4, c[0x0][0xc38] ;  /* 0x00030e0000047ab9 */ /* 0x000fe40000000800 */
[----:B------:R-:W-:-:S04]  /*176f0*/  IMAD.U32 R5, RZ, RZ, UR4 ;  /* 0x00000004ff057e24 */ /* 0x000fc8000f8e00ff */
[----:B-1----:R-:W-:-:S04]  /*17700*/  IMAD R14, R14, R5, RZ ;  /* 0x000000050e0e7224 */ /* 0x002fc800078e02ff */
[----:B------:R-:W-:-:S05]  /*17710*/  IMAD.IADD R7, R14, 0x1, R7 ;  /* 0x000000010e077824 */ /* 0x000fca00078e0207 */
[----:B------:R-:W-:-:S13]  /*17720*/  ISETP.GT.AND P6, PT, R7, R0, PT ;  /* 0x000000000700720c */ /* 0x000fda0003fc4270 */
[----:B------:R-:W-:Y:S05]  /*17730*/  @!P6 BRA `(.L_x_1397) ;  /* 0xfffffffc005ce947 */ /* 0x000fea000383ffff */
.L_x_1394:
[----:B------:R-:W-:Y:S01]  /*17740*/  IMAD.IADD R7, R7, 0x1, -R14 ;  /* 0x0000000107077824 */ /* 0x000fe200078e0a0e */
[----:B------:R-:W-:-:S03]  /*17750*/  UMOV UR4, 0xffffffff ;  /* 0xffffffff00047882 */ /* 0x000fc60000000000 */
[----:B------:R-:W-:-:S05]  /*17760*/  IMAD R3, R2, R5, R7 ;  /* 0x0000000502037224 */ /* 0x000fca00078e0207 */
[----:B------:R-:W-:Y:S01]  /*17770*/  ISETP.GT.AND P6, PT, R3, R0, PT ;  /* 0x000000000300720c */ /* 0x000fe20003fc4270 */
[----:B------:R-:W-:-:S12]  /*17780*/  BRA.DIV UR4, `(.L_x_1398) ;  /* 0x0000004604307947 */ /* 0x000fd8000b800000 */
[----:B------:R-:W-:-:S04]  /*17790*/  VOTE.ANY R3, PT, !P6 ;  /* 0x0000000000037806 */ /* 0x000fc800070e0100 */
[----:B------:R-:W1:Y:S02]  /*177a0*/  POPC R12, R3 ;  /* 0x00000003000c7309 */ /* 0x000e640000000000 */
[----:B-1----:R1:W2:Y:S01]  /*177b0*/  SHFL.IDX PT, R17, R17, R12, 0x1f ;  /* 0x00001f0c11117589 */ /* 0x0022a200000e0000 */
[----:B------:R-:W-:-:S03]  /*177c0*/  IMAD.IADD R19, R12, 0x1, R19 ;  /* 0x000000010c137824 */ /* 0x000fc600078e0213 */
[----:B------:R1:W3:Y:S04]  /*177d0*/  SHFL.IDX PT, R8, R8, R12, 0x1f ;  /* 0x00001f0c08087589 */ /* 0x0002e800000e0000 */
.L_x_1522:
[----:B------:R-:W-:-:S13]  /*177e0*/  ISETP.NE.AND P0, PT, R3, RZ, PT ;  /* 0x000000ff0300720c */ /* 0x000fda0003f05270 */
[----:B------:R-:W-:Y:S05]  /*177f0*/  @!P0 BRA `(.L_x_1399) ;  /* 0x0000000000108947 */ /* 0x000fea0003800000 */
[----:B------:R-:W-:Y:S01]  /*17800*/  UMOV UR4, 0xffffffff ;  /* 0xffffffff00047882 */ /* 0x000fe20000000000 */
[----:B-1----:R-:W-:Y:S02]  /*17810*/  VIADD R12, R12, 0xffffffff ;  /* 0xffffffff0c0c7836 */ /* 0x002fe40000000000 */
[----:B------:R-:W-:Y:S05]  /*17820*/  BRA.DIV UR4, `(.L_x_1400) ;  /* 0x0000004604647947 */ /* 0x000fea000b800000 */
[----:B------:R4:W1:Y:S02]  /*17830*/  SHFL.IDX PT, R6, R2, R12, 0x1f ;  /* 0x00001f0c02067589 */ /* 0x00086400000e0000 */
.L_x_1399:
[----:B---3--:R-:W-:Y:S01]  /*17840*/  ISETP.NE.AND P0, PT, R8, 0x1, PT ;  /* 0x000000010800780c */ /* 0x008fe20003f05270 */
[----:B-1----:R-:W-:-:S04]  /*17850*/  IMAD R16, R6, R5, R7 ;  /* 0x0000000506107224 */ /* 0x002fc800078e0207 */
[----:B------:R-:W-:-:S08]  /*17860*/  IMAD.IADD R0, R0, 0x1, -R16 ;  /* 0x0000000100007824 */ /* 0x000fd000078e0a10 */
[----:B------:R-:W-:Y:S05]  /*17870*/  @!P0 BRA `(.L_x_1401) ;  /* 0x0000000000dc8947 */ /* 0x000fea0003800000 */
[-C--:B--2---:R-:W-:Y:S02]  /*17880*/  IABS R5, R17.reuse ;  /* 0x0000001100057213 */ /* 0x084fe40000000000 */
[----:B------:R-:W-:Y:S02]  /*17890*/  IABS R4, R8 ;  /* 0x0000000800047213 */ /* 0x000fe40000000000 */
[----:B------:R-:W1:Y:S08]  /*178a0*/  I2F.RP R6, R5 ;  /* 0x0000000500067306 */ /* 0x000e700000209400 */
[----:B------:R-:W2:Y:S08]  /*178b0*/  I2F.RP R7, R4 ;  /* 0x0000000400077306 */ /* 0x000eb00000209400 */
[----:B-1----:R-:W0:Y:S08]  /*178c0*/  MUFU.RCP R6, R6 ;  /* 0x0000000600067308 */ /* 0x002e300000001000 */
[----:B--2---:R-:W-:Y:S01]  /*178d0*/  MUFU.RCP R7, R7 ;  /* 0x0000000700077308 */ /* 0x004fe20000001000 */
[----:B0---4-:R-:W-:Y:S01]  /*178e0*/  VIADD R2, R6, 0xffffffe ;  /* 0x0ffffffe06027836 */ /* 0x011fe20000000000 */
[----:B------:R-:W-:-:S06]  /*178f0*/  IABS R6, R17 ;  /* 0x0000001100067213 */ /* 0x000fcc0000000000 */
[----:B------:R0:W1:Y:S02]  /*17900*/  F2I.FTZ.U32.TRUNC.NTZ R3, R2 ;  /* 0x0000000200037305 */ /* 0x000064000021f000 */
[----:B0-----:R-:W-:Y:S02]  /*17910*/  IMAD.MOV.U32 R2, RZ, RZ, RZ ;  /* 0x000000ffff027224 */ /* 0x001fe400078e00ff */
[----:B-1----:R-:W-:-:S04]  /*17920*/  IMAD.MOV R10, RZ, RZ, -R3 ;  /* 0x000000ffff0a7224 */ /* 0x002fc800078e0a03 */
[----:B------:R-:W-:-:S04]  /*17930*/  IMAD R9, R10, R5, RZ ;  /* 0x000000050a097224 */ /* 0x000fc800078e02ff */
[----:B------:R-:W-:Y:S01]  /*17940*/  IMAD.HI.U32 R3, R3, R9, R2 ;  /* 0x0000000903037227 */ /* 0x000fe200078e0002 */
[----:B------:R-:W-:-:S03]  /*17950*/  IABS R2, R0 ;  /* 0x0000000000027213 */ /* 0x000fc60000000000 */
[----:B------:R-:W-:Y:S02]  /*17960*/  IMAD.MOV R9, RZ, RZ, -R6 ;  /* 0x000000ffff097224 */ /* 0x000fe400078e0a06 */
[----:B------:R-:W-:-:S04]  /*17970*/  IMAD.HI.U32 R6, R3, R2, RZ ;  /* 0x0000000203067227 */ /* 0x000fc800078e00ff */
[----:B------:R-:W-:Y:S02]  /*17980*/  IMAD R2, R6, R9, R2 ;  /* 0x0000000906027224 */ /* 0x000fe400078e0202 */
[----:B------:R-:W-:-:S03]  /*17990*/  VIADD R3, R7, 0xffffffe ;  /* 0x0ffffffe07037836 */ /* 0x000fc60000000000 */
[----:B------:R-:W-:-:S03]  /*179a0*/  ISETP.GT.U32.AND P1, PT, R5, R2, PT ;  /* 0x000000020500720c */ /* 0x000fc60003f24070 */
[----:B------:R-:W0:Y:S10]  /*179b0*/  F2I.FTZ.U32.TRUNC.NTZ R3, R3 ;  /* 0x0000000300037305 */ /* 0x000e34000021f000 */
[----:B------:R-:W-:-:S02]  /*179c0*/  @!P1 IMAD.IADD R2, R2, 0x1, -R5 ;  /* 0x0000000102029824 */ /* 0x000fc400078e0a05 */
[----:B------:R-:W-:Y:S01]  /*179d0*/  @!P1 VIADD R6, R6, 0x1 ;  /* 0x0000000106069836 */ /* 0x000fe20000000000 */
[----:B------:R-:W-:Y:S02]  /*179e0*/  ISETP.NE.AND P1, PT, R17, RZ, PT ;  /* 0x000000ff1100720c */ /* 0x000fe40003f25270 */
[----:B------:R-:W-:Y:S01]  /*179f0*/  ISETP.GE.U32.AND P0, PT, R2, R5, PT ;  /* 0x000000050200720c */ /* 0x000fe20003f06070 */
[----:B0-----:R-:W-:Y:S02]  /*17a00*/  IMAD.MOV R5, RZ, RZ, -R3 ;  /* 0x000000ffff057224 */ /* 0x001fe400078e0a03 */
[----:B------:R-:W-:Y:S02]  /*17a10*/  IMAD.MOV.U32 R2, RZ, RZ, RZ ;  /* 0x000000ffff027224 */ /* 0x000fe400078e00ff */
[----:B------:R-:W-:-:S04]  /*17a20*/  IMAD R5, R5, R4, RZ ;  /* 0x0000000405057224 */ /* 0x000fc800078e02ff */
[----:B------:R-:W-:Y:S01]  /*17a30*/  IMAD.HI.U32 R5, R3, R5, R2 ;  /* 0x0000000503057227 */ /* 0x000fe200078e0002 */
[----:B------:R-:W-:Y:S02]  /*17a40*/  LOP3.LUT R2, R0, R17, RZ, 0x3c, !PT ;  /* 0x0000001100027212 */ /* 0x000fe400078e3cff */
[----:B------:R-:W-:Y:S01]  /*17a50*/  IABS R3, R8 ;  /* 0x0000000800037213 */ /* 0x000fe20000000000 */
[----:B------:R-:W-:Y:S01]  /*17a60*/  @P0 VIADD R6, R6, 0x1 ;  /* 0x0000000106060836 */ /* 0x000fe20000000000 */
[----:B------:R-:W-:-:S03]  /*17a70*/  ISETP.GE.AND P2, PT, R2, RZ, PT ;  /* 0x000000ff0200720c */ /* 0x000fc60003f46270 */
[----:B------:R-:W-:-:S10]  /*17a80*/  IMAD.MOV R3, RZ, RZ, -R3 ;  /* 0x000000ffff037224 */ /* 0x000fd400078e0a03 */
[----:B------:R-:W-:Y:S01]  /*17a90*/  @!P2 IMAD.MOV R6, RZ, RZ, -R6 ;  /* 0x000000ffff06a224 */ /* 0x000fe200078e0a06 */
[----:B------:R-:W-:-:S04]  /*17aa0*/  @!P1 LOP3.LUT R6, RZ, R17, RZ, 0x33, !PT ;  /* 0x00000011ff069212 */ /* 0x000fc800078e33ff */
[----:B------:R-:W-:-:S05]  /*17ab0*/  IABS R2, R6 ;  /* 0x0000000600027213 */ /* 0x000fca0000000000 */
[----:B------:R-:W-:-:S04]  /*17ac0*/  IMAD.HI.U32 R5, R5, R2, RZ ;  /* 0x0000000205057227 */ /* 0x000fc800078e00ff */
[----:B------:R-:W-:Y:S01]  /*17ad0*/  IMAD R3, R5, R3, R2 ;  /* 0x0000000305037224 */ /* 0x000fe200078e0202 */
[----:B------:R-:W-:-:S04]  /*17ae0*/  LOP3.LUT R2, R6, R8, RZ, 0x3c, !PT ;  /* 0x0000000806027212 */ /* 0x000fc800078e3cff */
[----:B------:R-:W-:Y:S02]  /*17af0*/  ISETP.GT.U32.AND P1, PT, R4, R3, PT ;  /* 0x000000030400720c */ /* 0x000fe40003f24070 */
[----:B------:R-:W-:Y:S01]  /*17b00*/  ISETP.GE.AND P2, PT, R2, RZ, PT ;  /* 0x000000ff0200720c */ /* 0x000fe20003f46270 */
[----:B------:R-:W-:-:S04]  /*17b10*/  IMAD.MOV R2, RZ, RZ, -R6 ;  /* 0x000000ffff027224 */ /* 0x000fc800078e0a06 */
[----:B------:R-:W-:-:S06]  /*17b20*/  IMAD R2, R17, R2, R0 ;  /* 0x0000000211027224 */ /* 0x000fcc00078e0200 */
[----:B------:R-:W-:Y:S02]  /*17b30*/  @!P1 IMAD.IADD R3, R3, 0x1, -R4 ;  /* 0x0000000103039824 */ /* 0x000fe400078e0a04 */
[----:B------:R-:W-:Y:S01]  /*17b40*/  @!P1 VIADD R5, R5, 0x1 ;  /* 0x0000000105059836 */ /* 0x000fe20000000000 */
[----:B------:R-:W-:Y:S02]  /*17b50*/  ISETP.NE.AND P1, PT, R8, RZ, PT ;  /* 0x000000ff0800720c */ /* 0x000fe40003f25270 */
[----:B------:R-:W-:-:S13]  /*17b60*/  ISETP.GE.U32.AND P0, PT, R3, R4, PT ;  /* 0x000000040300720c */ /* 0x000fda0003f06070 */
[----:B------:R-:W-:-:S04]  /*17b70*/  @P0 VIADD R5, R5, 0x1 ;  /* 0x0000000105050836 */ /* 0x000fc80000000000 */
[----:B------:R-:W-:Y:S01]  /*17b80*/  @!P2 IMAD.MOV R5, RZ, RZ, -R5 ;  /* 0x000000ffff05a224 */ /* 0x000fe200078e0a05 */
[----:B------:R-:W-:-:S05]  /*17b90*/  @!P1 LOP3.LUT R5, RZ, R8, RZ, 0x33, !PT ;  /* 0x00000008ff059212 */ /* 0x000fca00078e33ff */
[--C-:B------:R-:W-:Y:S02]  /*17ba0*/  IMAD.MOV R3, RZ, RZ, -R5.reuse ;  /* 0x000000ffff037224 */ /* 0x100fe400078e0a05 */
[C---:B------:R-:W-:Y:S02]  /*17bb0*/  IMAD R5, R8.reuse, 0x1000000, R5 ;  /* 0x0100000008057824 */ /* 0x040fe400078e0205 */
[----:B------:R-:W-:-:S04]  /*17bc0*/  IMAD R8, R8, R3, R6 ;  /* 0x0000000308087224 */ /* 0x000fc800078e0206 */
[----:B------:R-:W-:Y:S01]  /*17bd0*/  IMAD R18, R8, 0x10000, R5 ;  /* 0x0001000008127824 */ /* 0x000fe200078e0205 */
[----:B------:R-:W-:Y:S06]  /*17be0*/  BRA `(.L_x_1402) ;  /* 0x0000000000f07947 */ /* 0x000fec0003800000 */
.L_x_1401:
[----:B0---4-:R-:W0:Y:S02]  /*17bf0*/  LDC.64 R2, c[0x0][0xc90] ;  /* 0x00032400ff027b82 */ /* 0x011e240000000a00 */
[----:B0-----:R-:W-:-:S05]  /*17c00*/  IMAD.WIDE R2, R19, 0x4, R2 ;  /* 0x0000000413027825 */ /* 0x001fca00078e0202 */
[----:B------:R0:W2:Y:S02]  /*17c10*/  LDG.E R6, desc[UR36][R2.64] ;  /* 0x0000002402067981 */ /* 0x0000a4000c1e1900 */
[----:B0-----:R-:W-:Y:S02]  /*17c20*/  IMAD.MOV.U32 R2, RZ, RZ, RZ ;  /* 0x000000ffff027224 */ /* 0x001fe400078e00ff */
[----:B--2---:R-:W-:-:S05]  /*17c30*/  IMAD R7, R17, R6, RZ ;  /* 0x0000000611077224 */ /* 0x004fca00078e02ff */
[----:B------:R-:W-:-:S04]  /*17c40*/  IABS R4, R7 ;  /* 0x0000000700047213 */ /* 0x000fc80000000000 */
[----:B------:R-:W0:Y:S08]  /*17c50*/  I2F.RP R8, R4 ;  /* 0x0000000400087306 */ /* 0x000e300000209400 */
[----:B0-----:R-:W0:Y:S02]  /*17c60*/  MUFU.RCP R8, R8 ;  /* 0x0000000800087308 */ /* 0x001e240000001000 */
[----:B0-----:R-:W-:-:S06]  /*17c70*/  VIADD R9, R8, 0xffffffe ;  /* 0x0ffffffe08097836 */ /* 0x001fcc0000000000 */
[----:B------:R-:W0:Y:S02]  /*17c80*/  F2I.FTZ.U32.TRUNC.NTZ R3, R9 ;  /* 0x0000000900037305 */ /* 0x000e24000021f000 */
[----:B0-----:R-:W-:-:S04]  /*17c90*/  IMAD.MOV R11, RZ, RZ, -R3 ;  /* 0x000000ffff0b7224 */ /* 0x001fc800078e0a03 */
[----:B------:R-:W-:-:S04]  /*17ca0*/  IMAD R11, R11, R4, RZ ;  /* 0x000000040b0b7224 */ /* 0x000fc800078e02ff */
[----:B------:R-:W-:Y:S01]  /*17cb0*/  IMAD.HI.U32 R2, R3, R11, R2 ;  /* 0x0000000b03027227 */ /* 0x000fe200078e0002 */
[----:B------:R-:W-:Y:S02]  /*17cc0*/  IABS R11, R0 ;  /* 0x00000000000b7213 */ /* 0x000fe40000000000 */
[----:B------:R-:W-:-:S03]  /*17cd0*/  IABS R3, R7 ;  /* 0x0000000700037213 */ /* 0x000fc60000000000 */
[----:B------:R-:W-:-:S04]  /*17ce0*/  IMAD.HI.U32 R2, R2, R11, RZ ;  /* 0x0000000b02027227 */ /* 0x000fc800078e00ff */
[----:B------:R-:W-:-:S04]  /*17cf0*/  IMAD.MOV R3, RZ, RZ, -R3 ;  /* 0x000000ffff037224 */ /* 0x000fc800078e0a03 */
        /* <DEDUP_REMOVED lines=16> */
[----:B------:R-:W-:-:S04]  /*17e00*/  VIADDMNMX R5, R3, R5, R6, PT ;  /* 0x0000000503057246 */ /* 0x000fc80003800106 */
[----:B------:R-:W-:-:S04]  /*17e10*/  IABS R6, R5 ;  /* 0x0000000500067213 */ /* 0x000fc80000000000 */
[----:B------:R-:W0:Y:S08]  /*17e20*/  I2F.RP R8, R6 ;  /* 0x0000000600087306 */ /* 0x000e300000209400 */
[----:B0-----:R-:W0:Y:S02]  /*17e30*/  MUFU.RCP R8, R8 ;  /* 0x0000000800087308 */ /* 0x001e240000001000 */
[----:B0-----:R-:W-:Y:S01]  /*17e40*/  VIADD R3, R8, 0xffffffe ;  /* 0x0ffffffe08037836 */ /* 0x001fe20000000000 */
[----:B------:R-:W-:-:S05]  /*17e50*/  IABS R8, R5 ;  /* 0x0000000500087213 */ /* 0x000fca0000000000 */
[----:B------:R-:W0:Y:S02]  /*17e60*/  F2I.FTZ.U32.TRUNC.NTZ R3, R3 ;  /* 0x0000000300037305 */ /* 0x000e24000021f000 */
[----:B0-----:R-:W-:-:S04]  /*17e70*/  IMAD.MOV R7, RZ, RZ, -R3 ;  /* 0x000000ffff077224 */ /* 0x001fc800078e0a03 */
[----:B------:R-:W-:-:S04]  /*17e80*/  IMAD R7, R7, R6, RZ ;  /* 0x0000000607077224 */ /* 0x000fc800078e02ff */
[----:B------:R-:W-:Y:S01]  /*17e90*/  IMAD.HI.U32 R2, R3, R7, R2 ;  /* 0x0000000703027227 */ /* 0x000fe200078e0002 */
[----:B------:R-:W-:-:S03]  /*17ea0*/  IABS R7, R0 ;  /* 0x0000000000077213 */ /* 0x000fc60000000000 */
        /* <DEDUP_REMOVED lines=13> */
[----:B------:R-:W-:Y:S01]  /*17f80*/  @!P1 LOP3.LUT R2, RZ, R5, RZ, 0x33, !PT ;  /* 0x00000005ff029212 */ /* 0x000fe200078e33ff */
[----:B------:R-:W-:-:S04]  /*17f90*/  IMAD.MOV R5, RZ, RZ, -R5 ;  /* 0x000000ffff057224 */ /* 0x000fc800078e0a05 */
[----:B------:R-:W-:-:S07]  /*17fa0*/  IMAD R18, R2, R5, R3 ;  /* 0x0000000502127224 */ /* 0x000fce00078e0203 */
.L_x_1402:
[----:B------:R-:W-:-:S05]  /*17fb0*/  LOP3.LUT R2, RZ, R2, RZ, 0x33, !PT ;  /* 0x00000002ff027212 */ /* 0x000fca00078e33ff */
[----:B------:R-:W-:Y:S01]  /*17fc0*/  IMAD.IADD R17, R17, 0x1, R2 ;  /* 0x0000000111117824 */ /* 0x000fe200078e0202 */
[----:B------:R-:W-:Y:S06]  /*17fd0*/  BRA `(.L_x_1403) ;  /* 0x00000000001c7947 */ /* 0x000fec0003800000 */
.L_x_1395:
[----:B------:R-:W-:Y:S01]  /*17fe0*/  UMOV UR4, URZ ;  /* 0x0000003f00047c82 */ /* 0x000fe20008000000 */
[----:B------:R-:W-:Y:S01]  /*17ff0*/  UMOV UR5, URZ ;  /* 0x0000003f00057c82 */ /* 0x000fe20008000000 */
[----:B------:R-:W-:Y:S01]  /*18000*/  ULDC UR6, c[0x0][0xc3c] ;  /* 0x00030f0000067ab9 */ /* 0x000fe20000000800 */
[----:B------:R-:W-:Y:S02]  /*18010*/  IMAD.MOV.U32 R16, RZ, RZ, R0 ;  /* 0x000000ffff107224 */ /* 0x000fe400078e0000 */
[----:B------:R-:W-:Y:S02]  /*18020*/  IMAD.U32 R17, RZ, RZ, UR4 ;  /* 0x00000004ff117e24 */ /* 0x000fe4000f8e00ff */
[----:B------:R-:W-:Y:S02]  /*18030*/  IMAD.U32 R18, RZ, RZ, UR5 ;  /* 0x00000005ff127e24 */ /* 0x000fe4000f8e00ff */
[----:B------:R-:W-:-:S07]  /*18040*/  IMAD.U32 R19, RZ, RZ, UR6 ;  /* 0x00000006ff137e24 */ /* 0x000fce000f8e00ff */
.L_x_1403:
        /* <DEDUP_REMOVED lines=10> */
.L_x_1392:
[----:B------:R-:W-:Y:S02]  /*180f0*/  ULDC UR4, c[0x0][0xc3c] ;  /* 0x00030f0000047ab9 */ /* 0x000fe40000000800 */
[----:B-1----:R-:W-:-:S13]  /*18100*/  ISETP.GE.AND P0, PT, R19, UR4, PT ;  /* 0x0000000413007c0c */ /* 0x002fda000bf06270 */
[----:B------:R-:W-:Y:S05]  /*18110*/  @!P0 BRA `(.L_x_1404) ;  /* 0xffffffac00c88947 */ /* 0x000fea000383ffff */
[----:B------:R-:W-:Y:S05]  /*18120*/  BSYNC B8 ;  /* 0x0000000000087941 */ /* 0x000fea0003800000 */
.L_x_1331:
[----:B------:R-:W3:Y:S01]  /*18130*/  LDL.LU R0, [R1+0x10] ;  /* 0x0000100001007983 */ /* 0x000ee20000300800 */
[----:B------:R-:W-:Y:S01]  /*18140*/  BSSY B0, `(.L_x_1405) ;  /* 0x000000b000007945 */ /* 0x000fe20003800000 */
[----:B------:R-:W1:Y:S01]  /*18150*/  S2R R5, SR_CgaCtaId ;  /* 0x0000000000057919 */ /* 0x000e620000008800 */
[----:B---3--:R-:W-:-:S05]  /*18160*/  VIADD R0, R0, 0x1 ;  /* 0x0000000100007836 */ /* 0x008fca0000000000 */
[----:B0-----:R-:W-:-:S04]  /*18170*/  LEA.HI R2, R0, R0, RZ, 0x1 ;  /* 0x0000000000027211 */ /* 0x001fc800078f08ff */
[----:B------:R-:W-:Y:S02]  /*18180*/  LOP3.LUT R3, R2, 0xfffffffe, RZ, 0xc0, !PT ;  /* 0xfffffffe02037812 */ /* 0x000fe400078ec0ff */
[----:B------:R-:W-:-:S03]  /*18190*/  MOV R2, 0x400 ;  /* 0x0000040000027802 */ /* 0x000fc60000000f00 */
[----:B------:R-:W-:Y:S01]  /*181a0*/  IMAD.IADD R0, R0, 0x1, -R3 ;  /* 0x0000000100007824 */ /* 0x000fe200078e0a03 */
[----:B-1----:R-:W-:-:S04]  /*181b0*/  LEA R7, R5, R2, 0x18 ;  /* 0x0000000205077211 */ /* 0x002fc800078ec0ff */
[----:B------:R-:W-:-:S04]  /*181c0*/  SHF.L.U32 R0, R0, 0x1f, RZ ;  /* 0x0000001f00007819 */ /* 0x000fc800000006ff */
[----:B------:R-:W0:Y:S02]  /*181d0*/  SYNCS.PHASECHK.TRANS64.TRYWAIT P0, [R7+URZ+0x2a820], R0 ;  /* 0x02a82000070075a7 */ /* 0x000e24000800017f */
[----:B0-----:R-:W-:Y:S05]  /*181e0*/  @!P0 BRA `(.L_x_1406) ;  /* 0x0000003c001c8947 */ /* 0x001fea0003800000 */
.L_x_1525:
[----:B------:R-:W-:Y:S05]  /*181f0*/  BSYNC B0 ;  /* 0x0000000000007941 */ /* 0x000fea0003800000 */
.L_x_1405:
[----:B------:R-:W-:-:S03]  /*18200*/  UMOV UR4, 0xffffffff ;  /* 0xffffffff00047882 */ /* 0x000fc60000000000 */
[----:B------:R-:W-:Y:S05]  /*18210*/  BRA.DIV UR4, `(.L_x_1407) ;  /* 0x0000003e04247947 */ /* 0x000fea000b800000 */
[----:B0-----:R-:W0:Y:S02]  /*18220*/  S2R R0, SR_TID.X ;  /* 0x0000000000007919 */ /* 0x001e240000002100 */
[----:B0-----:R-:W-:-:S04]  /*18230*/  SHF.R.U32.HI R0, RZ, 0x5, R0 ;  /* 0x00000005ff007819 */ /* 0x001fc80000011600 */
[----:B------:R-:W-:-:S05]  /*18240*/  LOP3.LUT R0, R0, 0x3, RZ, 0xc0, !PT ;  /* 0x0000000300007812 */ /* 0x000fca00078ec0ff */
[----:B------:R0:W1:Y:S02]  /*18250*/  SHFL.IDX PT, R14, R0, RZ, 0x1f ;  /* 0x00001fff000e7589 */ /* 0x00006400000e0000 */
.L_x_1528:
[----:B-1----:R-:W-:Y:S01]  /*18260*/  ISETP.NE.AND P0, PT, R14, RZ, PT ;  /* 0x000000ff0e00720c */ /* 0x002fe20003f05270 */
[----:B------:R-:W-:-:S12]  /*18270*/  BSSY B0, `(.L_x_1408) ;  /* 0x0000026000007945 */ /* 0x000fd80003800000 */
[----:B------:R-:W-:Y:S05]  /*18280*/  @P0 BRA `(.L_x_1409) ;  /* 0x0000000000900947 */ /* 0x000fea0003800000 */
[----:B------:R-:W-:-:S03]  /*18290*/  UMOV UR4, 0xffffffff ;  /* 0xffffffff00047882 */ /* 0x000fc60000000000 */
[----:B------:R-:W-:Y:S05]  /*182a0*/  BRA.DIV UR4, `(.L_x_1410) ;  /* 0x0000003e04347947 */ /* 0x000fea000b800000 */
[----:B------:R-:W-:-:S13]  /*182b0*/  ELECT P6, URZ, PT ;  /* 0x00000000003f782f */ /* 0x000fda00038c0000 */
.L_x_1531:
[----:B------:R-:W-:Y:S05]  /*182c0*/  @!P6 BRA `(.L_x_1409) ;  /* 0x000000000080e947 */ /* 0x000fea0003800000 */
[----:B0-----:R-:W3:Y:S02]  /*182d0*/  LDL R0, [R1+0x14] ;  /* 0x0000140001007983 */ /* 0x001ee40000100800 */
[----:B---3--:R-:W-:-:S13]  /*182e0*/  R2UR UR4, R0 ;  /* 0x00000000000472ca */ /* 0x008fda00000e0000 */
[----:B------:R-:W-:-:S06]  /*182f0*/  ULOP3.LUT UR4, UR4, 0x2, URZ, 0xfc, !UPT ;  /* 0x0000000204047892 */ /* 0x000fcc000f8efc3f */
[----:B------:R-:W-:-:S05]  /*18300*/  IMAD.U32 R0, RZ, RZ, UR4 ;  /* 0x00000004ff007e24 */ /* 0x000fca000f8e00ff */
[----:B------:R-:W-:-:S13]  /*18310*/  ISETP.NE.AND P0, PT, R0, 0x3, PT ;  /* 0x000000030000780c */ /* 0x000fda0003f05270 */
[----:B------:R-:W-:Y:S05]  /*18320*/  @!P0 BRA `(.L_x_1411) ;  /* 0x0000000000048947 */ /* 0x000fea0003800000 */
[----:B------:R-:W-:Y:S01]  /*18330*/  BPT.TRAP 0x1 ;  /* 0x000000040000795c */ /* 0x000fe20000300000 */
.L_x_1411:
[----:B------:R-:W-:Y:S01]  /*18340*/  IMAD R5, R26, 0x8, R7 ;  /* 0x000000081a057824 */ /* 0x000fe200078e0207 */
[----:B------:R-:W-:Y:S01]  /*18350*/  SHF.L.U32 R0, R28, 0x1f, RZ ;  /* 0x0000001f1c007819 */ /* 0x000fe200000006ff */
[----:B------:R-:W-:-:S03]  /*18360*/  VIADD R26, R26, 0x1 ;  /* 0x000000011a1a7836 */ /* 0x000fc60000000000 */
[----:B------:R-:W0:Y:S02]  /*18370*/  SYNCS.PHASECHK.TRANS64.TRYWAIT P1, [R5+URZ+0x2a840], R0 ;  /* 0x02a84000050075a7 */ /* 0x000e24000802017f */
[----:B------:R-:W-:-:S04]  /*18380*/  ISETP.NE.AND P2, PT, R26, 0x2, PT ;  /* 0x000000021a00780c */ /* 0x000fc80003f45270 */
[----:B------:R-:W-:Y:S01]  /*18390*/  SEL R3, RZ, 0x1, P2 ;  /* 0x00000001ff037807 */ /* 0x000fe20001000000 */
[----:B0-----:R-:W-:Y:S08]  /*183a0*/  @!P1 BRA `(.L_x_1412) ;  /* 0x0000003c00149947 */ /* 0x001ff00003800000 */
.L_x_1532:
[----:B------:R-:W-:Y:S02]  /*183b0*/  SEL R26, R26, RZ, P2 ;  /* 0x000000ff1a1a7207 */ /* 0x000fe40001000000 */
[----:B------:R-:W-:Y:S01]  /*183c0*/  LOP3.LUT R2, R28, R3, RZ, 0x3c, !PT ;  /* 0x000000031c027212 */ /* 0x000fe200078e3cff */
[----:B------:R-:W-:Y:S06]  /*183d0*/  @!P0 BRA `(.L_x_1413) ;  /* 0x0000000000048947 */ /* 0x000fec0003800000 */
[----:B------:R-:W-:Y:S01]  /*183e0*/  BPT.TRAP 0x1 ;  /* 0x000000040000795c */ /* 0x000fe20000300000 */
.L_x_1413:
[----:B------:R-:W-:Y:S01]  /*183f0*/  IMAD R3, R26, 0x8, R7 ;  /* 0x000000081a037824 */ /* 0x000fe200078e0207 */
[----:B------:R-:W-:-:S04]  /*18400*/  SHF.L.U32 R2, R2, 0x1f, RZ ;  /* 0x0000001f02027819 */ /* 0x000fc800000006ff */
[----:B------:R-:W1:Y:S02]  /*18410*/  SYNCS.PHASECHK.TRANS64.TRYWAIT P1, [R3+URZ+0x2a840], R2 ;  /* 0x02a84002030075a7 */ /* 0x000e64000802017f */
[----:B-1----:R-:W-:Y:S05]  /*18420*/  @!P1 BRA `(.L_x_1414) ;  /* 0x0000003c00089947 */ /* 0x002fea0003800000 */
.L_x_1533:
[----:B------:R-:W-:Y:S05]  /*18430*/  @!P0 BRA `(.L_x_1415) ;  /* 0x0000000000048947 */ /* 0x000fea0003800000 */
[----:B------:R-:W-:Y:S01]  /*18440*/  BPT.TRAP 0x1 ;  /* 0x000000040000795c */ /* 0x000fe20000300000 */
.L_x_1415:
[----:B------:R-:W3:Y:S02]  /*18450*/  SYNCS.PHASECHK.TRANS64.TRYWAIT P1, [R5+URZ+0x2a860], R0 ;  /* 0x02a86000050075a7 */ /* 0x000ee4000802017f */
[----:B---3--:R-:W-:Y:S05]  /*18460*/  @!P1 BRA `(.L_x_1416) ;  /* 0x0000003c000c9947 */ /* 0x008fea0003800000 */
.L_x_1534:
[----:B------:R-:W-:Y:S05]  /*18470*/  @!P0 BRA `(.L_x_1417) ;  /* 0x0000000000048947 */ /* 0x000fea0003800000 */
[----:B------:R-:W-:Y:S01]  /*18480*/  BPT.TRAP 0x1 ;  /* 0x000000040000795c */ /* 0x000fe20000300000 */
.L_x_1417:
[----:B----4-:R4:W0:Y:S02]  /*18490*/  SYNCS.PHASECHK.TRANS64.TRYWAIT P0, [R3+URZ+0x2a860], R2 ;  /* 0x02a86002030075a7 */ /* 0x010824000800017f */
[----:B0-----:R-:W-:Y:S05]  /*184a0*/  @!P0 NANOSLEEP.SYNCS 0x989680 ;  /* 0x009896800000895d */ /* 0x001fea0003900000 */
[----:B------:R-:W0:Y:S02]  /*184b0*/  @!P0 SYNCS.PHASECHK.TRANS64 P0, [R3+URZ+0x2a860], R2 ;  /* 0x02a86002030085a7 */ /* 0x000e24000800007f */
[----:B0-----:R-:W-:Y:S05]  /*184c0*/  @!P0 BRA `(.L_x_1417) ;  /* 0xfffffffc00f08947 */ /* 0x001fea000383ffff */
.L_x_1409:
[----:B------:R-:W-:Y:S05]  /*184d0*/  BSYNC B0 ;  /* 0x0000000000007941 */ /* 0x000fea0003800000 */
.L_x_1408:
[----:B------:R-:W-:Y:S05]  /*184e0*/  EXIT ;  /* 0x000000000000794d */ /* 0x000fea0003800000 */
.L_x_1222:
[----:B0-----:R-:W-:-:S04]  /*184f0*/  IMAD.U32 R3, RZ, RZ, UR60 ;  /* 0x0000003cff037e24 */ /* 0x001fc8000f8e00ff */
[----:B------:R0:W1:Y:S03]  /*18500*/  SYNCS.PHASECHK.TRANS64.TRYWAIT P1, [R3+URZ+0x2a800], R0 ;  /* 0x02a80000030075a7 */ /* 0x000066000802017f */
[----:B-1----:R-:W-:Y:S05]  /*18510*/  @!P1 NANOSLEEP.SYNCS 0x989680 ;  /* 0x009896800000995d */ /* 0x002fea0003900000 */
[----:B------:R-:W1:Y:S02]  /*18520*/  @!P1 SYNCS.PHASECHK.TRANS64 P1, [R3+URZ+0x2a800], R0 ;  /* 0x02a80000030095a7 */ /* 0x000e64000802007f */
[----:B-1----:R-:W-:Y:S05]  /*18530*/  @!P1 BRA `(.L_x_1222) ;  /* 0xfffffffc00ec9947 */ /* 0x002fea000383ffff */
[----:B------:R-:W-:Y:S05]  /*18540*/  BRA `(.L_x_1418) ;  /* 0xfffffe9800c87947 */ /* 0x000fea000383ffff */
.L_x_1226:
[----:B-1----:R1:W2:Y:S02]  /*18550*/  SYNCS.PHASECHK.TRANS64.TRYWAIT P1, [R21+URZ+0x2a830], R0 ;  /* 0x02a83000150075a7 */ /* 0x0022a4000802017f */
[----:B--2---:R-:W-:Y:S05]  /*18560*/  @!P1 NANOSLEEP.SYNCS 0x989680 ;  /* 0x009896800000995d */ /* 0x004fea0003900000 */
[----:B------:R-:W2:Y:S02]  /*18570*/  @!P1 SYNCS.PHASECHK.TRANS64 P1, [R21+URZ+0x2a830], R0 ;  /* 0x02a83000150095a7 */ /* 0x000ea4000802007f */
[----:B--2---:R-:W-:Y:S05]  /*18580*/  @!P1 BRA `(.L_x_1226) ;  /* 0xfffffffc00f09947 */ /* 0x004fea000383ffff */
[----:B------:R-:W-:Y:S05]  /*18590*/  BRA `(.L_x_1225) ;  /* 0xfffffe9800e47947 */ /* 0x000fea000383ffff */
.L_x_1243:
[----:B-1----:R-:W-:-:S04]  /*185a0*/  IMAD.U32 R12, RZ, RZ, UR6 ;  /* 0x00000006ff0c7e24 */ /* 0x002fc8000f8e00ff */
[----:B------:R1:W2:Y:S03]  /*185b0*/  SYNCS.PHASECHK.TRANS64.TRYWAIT P1, [R12+URZ+0x2a830], R11 ;  /* 0x02a8300b0c0075a7 */ /* 0x0002a6000802017f */
[----:B--2---:R-:W-:Y:S05]  /*185c0*/  @!P1 NANOSLEEP.SYNCS 0x989680 ;  /* 0x009896800000995d */ /* 0x004fea0003900000 */
[----:B------:R-:W2:Y:S02]  /*185d0*/  @!P1 SYNCS.PHASECHK.TRANS64 P1, [R12+URZ+0x2a830], R11 ;  /* 0x02a8300b0c0095a7 */ /* 0x000ea4000802007f */
[----:B--2---:R-:W-:Y:S05]  /*185e0*/  @!P1 BRA `(.L_x_1243) ;  /* 0xfffffffc00ec9947 */ /* 0x004fea000383ffff */
[----:B------:R-:W-:Y:S05]  /*185f0*/  BRA `(.L_x_1242) ;  /* 0xfffffecc008c7947 */ /* 0x000fea000383ffff */
.L_x_1247:
[----:B01----:R-:W-:-:S04]  /*18600*/  IMAD.U32 R11, RZ, RZ, UR7 ;  /* 0x00000007ff0b7e24 */ /* 0x003fc8000f8e00ff */
[----:B------:R0:W1:Y:S03]  /*18610*/  SYNCS.PHASECHK.TRANS64.TRYWAIT P1, [R11+URZ+0x2a850], R0 ;  /* 0x02a850000b0075a7 */ /* 0x000066000802017f */
[----:B-1----:R-:W-:Y:S05]  /*18620*/  @!P1 NANOSLEEP.SYNCS 0x989680 ;  /* 0x009896800000995d */ /* 0x002fea0003900000 */
[----:B------:R-:W1:Y:S02]  /*18630*/  @!P1 SYNCS.PHASECHK.TRANS64 P1, [R11+URZ+0x2a850], R0 ;  /* 0x02a850000b0095a7 */ /* 0x000e64000802007f */
[----:B-1----:R-:W-:Y:S05]  /*18640*/  @!P1 BRA `(.L_x_1247) ;  /* 0xfffffffc00ec9947 */ /* 0x002fea000383ffff */
[----:B------:R-:W-:Y:S05]  /*18650*/  BRA `(.L_x_1246) ;  /* 0xfffffed400c07947 */ /* 0x000fea000383ffff */
.L_x_1266:
[----:B-1----:R-:W-:-:S04]  /*18660*/  IMAD.U32 R11, RZ, RZ, UR6 ;  /* 0x00000006ff0b7e24 */ /* 0x002fc8000f8e00ff */
[----:B------:R1:W2:Y:S03]  /*18670*/  SYNCS.PHASECHK.TRANS64.TRYWAIT P1, [R11+URZ+0x2a830], R8 ;  /* 0x02a830080b0075a7 */ /* 0x0002a6000802017f */
[----:B--2---:R-:W-:Y:S05]  /*18680*/  @!P1 NANOSLEEP.SYNCS 0x989680 ;  /* 0x009896800000995d */ /* 0x004fea0003900000 */
[----:B------:R-:W2:Y:S02]  /*18690*/  @!P1 SYNCS.PHASECHK.TRANS64 P1, [R11+URZ+0x2a830], R8 ;  /* 0x02a830080b0095a7 */ /* 0x000ea4000802007f */
[----:B--2---:R-:W-:Y:S05]  /*186a0*/  @!P1 BRA `(.L_x_1266) ;  /* 0xfffffffc00ec9947 */ /* 0x004fea000383ffff */
[----:B------:R-:W-:Y:S05]  /*186b0*/  BRA `(.L_x_1265) ;  /* 0xffffff04001c7947 */ /* 0x000fea000383ffff */
.L_x_1270:
[----:B-1----:R-:W-:-:S04]  /*186c0*/  IMAD.U32 R11, RZ, RZ, UR7 ;  /* 0x00000007ff0b7e24 */ /* 0x002fc8000f8e00ff */
[----:B------:R1:W3:Y:S03]  /*186d0*/  SYNCS.PHASECHK.TRANS64.TRYWAIT P1, [R11+URZ+0x2a850], R0 ;  /* 0x02a850000b0075a7 */ /* 0x0002e6000802017f */
[----:B---3--:R-:W-:Y:S05]  /*186e0*/  @!P1 NANOSLEEP.SYNCS 0x989680 ;  /* 0x009896800000995d */ /* 0x008fea0003900000 */
[----:B------:R-:W3:Y:S02]  /*186f0*/  @!P1 SYNCS.PHASECHK.TRANS64 P1, [R11+URZ+0x2a850], R0 ;  /* 0x02a850000b0095a7 */ /* 0x000ee4000802007f */
[----:B---3--:R-:W-:Y:S05]  /*18700*/  @!P1 BRA `(.L_x_1270) ;  /* 0xfffffffc00ec9947 */ /* 0x008fea000383ffff */
[----:B------:R-:W-:Y:S05]  /*18710*/  BRA `(.L_x_1269) ;  /* 0xffffff0c00507947 */ /* 0x000fea000383ffff */
.L_x_1278:
[----:B-1----:R-:W-:-:S04]  /*18720*/  IMAD.U32 R12, RZ, RZ, UR6 ;  /* 0x00000006ff0c7e24 */ /* 0x002fc8000f8e00ff */
[----:B------:R1:W2:Y:S03]  /*18730*/  SYNCS.PHASECHK.TRANS64.TRYWAIT P1, [R12+URZ+0x2a830], R11 ;  /* 0x02a8300b0c0075a7 */ /* 0x0002a6000802017f */
[----:B--2---:R-:W-:Y:S05]  /*18740*/  @!P1 NANOSLEEP.SYNCS 0x989680 ;  /* 0x009896800000995d */ /* 0x004fea0003900000 */
[----:B------:R-:W2:Y:S02]  /*18750*/  @!P1 SYNCS.PHASECHK.TRANS64 P1, [R12+URZ+0x2a830], R11 ;  /* 0x02a8300b0c0095a7 */ /* 0x000ea4000802007f */
[----:B--2---:R-:W-:Y:S05]  /*18760*/  @!P1 BRA `(.L_x_1278) ;  /* 0xfffffffc00ec9947 */ /* 0x004fea000383ffff */
[----:B------:R-:W-:Y:S05]  /*18770*/  BRA `(.L_x_1277) ;  /* 0xffffff2400a47947 */ /* 0x000fea000383ffff */
.L_x_1282:
[----:B01----:R-:W-:-:S04]  /*18780*/  IMAD.U32 R11, RZ, RZ, UR7 ;  /* 0x00000007ff0b7e24 */ /* 0x003fc8000f8e00ff */
[----:B------:R0:W1:Y:S03]  /*18790*/  SYNCS.PHASECHK.TRANS64.TRYWAIT P1, [R11+URZ+0x2a850], R0 ;  /* 0x02a850000b0075a7 */ /* 0x000066000802017f */
[----:B-1----:R-:W-:Y:S05]  /*187a0*/  @!P1 NANOSLEEP.SYNCS 0x989680 ;  /* 0x009896800000995d */ /* 0x002fea0003900000 */
[----:B------:R-:W1:Y:S02]  /*187b0*/  @!P1 SYNCS.PHASECHK.TRANS64 P1, [R11+URZ+0x2a850], R0 ;  /* 0x02a850000b0095a7 */ /* 0x000e64000802007f */
[----:B-1----:R-:W-:Y:S05]  /*187c0*/  @!P1 BRA `(.L_x_1282) ;  /* 0xfffffffc00ec9947 */ /* 0x002fea000383ffff */
[----:B------:R-:W-:Y:S05]  /*187d0*/  BRA `(.L_x_1281) ;  /* 0xffffff2c00d87947 */ /* 0x000fea000383ffff */
.L_x_1297:
[----:B-1----:R-:W-:-:S04]  /*187e0*/  IMAD.U32 R5, RZ, RZ, UR5 ;  /* 0x00000005ff057e24 */ /* 0x002fc8000f8e00ff */
[----:B------:R1:W2:Y:S03]  /*187f0*/  SYNCS.PHASECHK.TRANS64.TRYWAIT P1, [R5+URZ+0x2a850], R0 ;  /* 0x02a85000050075a7 */ /* 0x0002a6000802017f */
[----:B--2---:R-:W-:Y:S05]  /*18800*/  @!P1 NANOSLEEP.SYNCS 0x989680 ;  /* 0x009896800000995d */ /* 0x004fea0003900000 */
[----:B------:R-:W2:Y:S02]  /*18810*/  @!P1 SYNCS.PHASECHK.TRANS64 P1, [R5+URZ+0x2a850], R0 ;  /* 0x02a85000050095a7 */ /* 0x000ea4000802007f */
[----:B--2---:R-:W-:Y:S05]  /*18820*/  @!P1 BRA `(.L_x_1297) ;  /* 0xfffffffc00ec9947 */ /* 0x004fea000383ffff */
[----:B------:R-:W-:Y:S05]  /*18830*/  BRA `(.L_x_1296) ;  /* 0xffffff5c005c7947 */ /* 0x000fea000383ffff */
.L_x_1353:
[----:B------:R-:W0:Y:S01]  /*18840*/  S2R R7, SR_TID.X ;  /* 0x0000000000077919 */ /* 0x000e220000002100 */
[----:B------:R-:W-:Y:S01]  /*18850*/  BSSY B0, `(.L_x_1419) ;  /* 0x000000a000007945 */ /* 0x000fe20003800000 */
[----:B------:R-:W-:Y:S02]  /*18860*/  IMAD.MOV.U32 R12, RZ, RZ, RZ ;  /* 0x000000ffff0c7224 */ /* 0x000fe400078e00ff */
[----:B------:R-:W-:Y:S02]  /*18870*/  IMAD.MOV.U32 R11, RZ, RZ, 0x1f ;  /* 0x0000001fff0b7424 */ /* 0x000fe400078e00ff */
[----:B------:R-:W-:Y:S01]  /*18880*/  IMAD.MOV.U32 R15, RZ, RZ, -0x1 ;  /* 0xffffffffff0f7424 */ /* 0x000fe200078e00ff */
[----:B0-----:R-:W-:-:S04]  /*18890*/  SHF.R.U32.HI R7, RZ, 0x5, R7 ;  /* 0x00000005ff077819 */ /* 0x001fc80000011607 */
[----:B------:R-:W-:-:S05]  /*188a0*/  LOP3.LUT R7, R7, 0x3, RZ, 0xc0, !PT ;  /* 0x0000000307077812 */ /* 0x000fca00078ec0ff */
[----:B------:R-:W-:-:S07]  /*188b0*/  IMAD.MOV.U32 R13, RZ, RZ, R7 ;  /* 0x000000ffff0d7224 */ /* 0x000fce00078e0007 */
[----:B-----5:R-:W-:Y:S05]  /*188c0*/  WARPSYNC.COLLECTIVE R15, `(.L_x_1420) ;  /* 0x000000000f087348 */ /* 0x020fea0003c00000 */
[----:B------:R0:W1:Y:S02]  /*188d0*/  SHFL.IDX P6, R14, R13, R12, R11 ;  /* 0x0000000c0d0e7389 */ /* 0x00006400000c000b */
[----:B01---5:R-:W-:Y:S01]  /*188e0*/  ENDCOLLECTIVE ;  /* 0x000000000000791b */ /* 0x023fe20003800000 */
.L_x_1420:
[----:B------:R-:W-:Y:S05]  /*188f0*/  BSYNC B0 ;  /* 0x0000000000007941 */ /* 0x000fea0003800000 */
.L_x_1419:
[----:B------:R-:W-:Y:S05]  /*18900*/  BRA `(.L_x_1421) ;  /* 0xffffffb800c07947 */ /* 0x000fea000383ffff */
.L_x_1356:
[----:B0-----:R0:W1:Y:S02]  /*18910*/  SYNCS.PHASECHK.TRANS64.TRYWAIT P0, [R7+URZ+0x2a840], R2 ;  /* 0x02a84002070075a7 */ /* 0x001064000800017f */
[----:B-1----:R-:W-:Y:S05]  /*18920*/  @!P0 NANOSLEEP.SYNCS 0x989680 ;  /* 0x009896800000895d */ /* 0x002fea0003900000 */
[----:B------:R-:W1:Y:S02]  /*18930*/  @!P0 SYNCS.PHASECHK.TRANS64 P0, [R7+URZ+0x2a840], R2 ;  /* 0x02a84002070085a7 */ /* 0x000e64000800007f */
[----:B-1----:R-:W-:Y:S05]  /*18940*/  @!P0 BRA `(.L_x_1356) ;  /* 0xfffffffc00f08947 */ /* 0x002fea000383ffff */
[----:B------:R-:W-:Y:S05]  /*18950*/  BRA `(.L_x_1422) ;  /* 0xffffffbc00287947 */ /* 0x000fea000383ffff */
.L_x_1357:
        /* <DEDUP_REMOVED lines=8> */
.L_x_1424:
[----:B------:R-:W-:Y:S05]  /*189e0*/  BSYNC B0 ;  /* 0x0000000000007941 */ /* 0x000fea0003800000 */
.L_x_1423:
        /* <DEDUP_REMOVED lines=9> */
.L_x_1425:
[----:B------:R-:W-:Y:S02]  /*18a80*/  IMAD.MOV.U32 R13, RZ, RZ, R0 ;  /* 0x000000ffff0d7224 */ /* 0x000fe400078e0000 */
[----:B------:R-:W-:Y:S02]  /*18a90*/  IMAD.MOV.U32 R12, RZ, RZ, 0x1 ;  /* 0x00000001ff0c7424 */ /* 0x000fe400078e00ff */
[----:B------:R-:W-:-:S07]  /*18aa0*/  IMAD.MOV.U32 R3, RZ, RZ, R14 ;  /* 0x000000ffff037224 */ /* 0x000fce00078e000e */
[----:B------:R-:W-:Y:S05]  /*18ab0*/  WARPSYNC.COLLECTIVE R15, `(.L_x_1426) ;  /* 0x000000000f087348 */ /* 0x000fea0003c00000 */
[----:B------:R0:W1:Y:S02]  /*18ac0*/  SHFL.IDX P6, R14, R13, R12, R11 ;  /* 0x0000000c0d0e7389 */ /* 0x00006400000c000b */
[----:B01----:R-:W-:Y:S01]  /*18ad0*/  ENDCOLLECTIVE ;  /* 0x000000000000791b */ /* 0x003fe20003800000 */
.L_x_1426:
        /* <DEDUP_REMOVED lines=17> */
.L_x_1427:
[----:B------:R-:W-:Y:S02]  /*18bf0*/  @P1 IMAD R8, R5, 0x2, R22 ;  /* 0x0000000205081824 */ /* 0x000fe400078e0216 */
[----:B------:R-:W-:Y:S02]  /*18c00*/  IMAD.MOV.U32 R13, RZ, RZ, R0 ;  /* 0x000000ffff0d7224 */ /* 0x000fe400078e0000 */
[----:B------:R-:W-:Y:S02]  /*18c10*/  IMAD.MOV.U32 R12, RZ, RZ, 0x2 ;  /* 0x00000002ff0c7424 */ /* 0x000fe400078e00ff */
[----:B------:R-:W-:-:S07]  /*18c20*/  IMAD.MOV.U32 R3, RZ, RZ, R14 ;  /* 0x000000ffff037224 */ /* 0x000fce00078e000e */
[----:B------:R-:W-:Y:S05]  /*18c30*/  WARPSYNC.COLLECTIVE R15, `(.L_x_1428) ;  /* 0x000000000f087348 */ /* 0x000fea0003c00000 */
[----:B------:R0:W1:Y:S02]  /*18c40*/  SHFL.IDX P6, R14, R13, R12, R11 ;  /* 0x0000000c0d0e7389 */ /* 0x00006400000c000b */
[----:B01----:R-:W-:Y:S01]  /*18c50*/  ENDCOLLECTIVE ;  /* 0x000000000000791b */ /* 0x003fe20003800000 */
.L_x_1428:
        /* <DEDUP_REMOVED lines=17> */
.L_x_1429:
[----:B------:R-:W-:Y:S02]  /*18d70*/  @P1 IMAD R8, R5, 0x2, R22 ;  /* 0x0000000205081824 */ /* 0x000fe400078e0216 */
[----:B------:R-:W-:Y:S02]  /*18d80*/  IMAD.MOV.U32 R13, RZ, RZ, R0 ;  /* 0x000000ffff0d7224 */ /* 0x000fe400078e0000 */
[----:B------:R-:W-:Y:S02]  /*18d90*/  IMAD.MOV.U32 R12, RZ, RZ, 0x3 ;  /* 0x00000003ff0c7424 */ /* 0x000fe400078e00ff */
[----:B------:R-:W-:-:S07]  /*18da0*/  IMAD.MOV.U32 R3, RZ, RZ, R14 ;  /* 0x000000ffff037224 */ /* 0x000fce00078e000e */
[----:B------:R-:W-:Y:S05]  /*18db0*/  WARPSYNC.COLLECTIVE R15, `(.L_x_1430) ;  /* 0x000000000f087348 */ /* 0x000fea0003c00000 */
[----:B------:R0:W1:Y:S02]  /*18dc0*/  SHFL.IDX P6, R14, R13, R12, R11 ;  /* 0x0000000c0d0e7389 */ /* 0x00006400000c000b */
[----:B01----:R-:W-:Y:S01]  /*18dd0*/  ENDCOLLECTIVE ;  /* 0x000000000000791b */ /* 0x003fe20003800000 */
.L_x_1430:
        /* <DEDUP_REMOVED lines=17> */
.L_x_1431:
[----:B------:R-:W-:Y:S02]  /*18ef0*/  @P1 IMAD R8, R5, 0x2, R22 ;  /* 0x0000000205081824 */ /* 0x000fe400078e0216 */
[----:B------:R-:W-:Y:S02]  /*18f00*/  IMAD.MOV.U32 R13, RZ, RZ, R0 ;  /* 0x000000ffff0d7224 */ /* 0x000fe400078e0000 */
[----:B------:R-:W-:Y:S02]  /*18f10*/  IMAD.MOV.U32 R12, RZ, RZ, 0x4 ;  /* 0x00000004ff0c7424 */ /* 0x000fe400078e00ff */
[----:B------:R-:W-:-:S07]  /*18f20*/  IMAD.MOV.U32 R3, RZ, RZ, R14 ;  /* 0x000000ffff037224 */ /* 0x000fce00078e000e */
[----:B------:R-:W-:Y:S05]  /*18f30*/  WARPSYNC.COLLECTIVE R15, `(.L_x_1432) ;  /* 0x000000000f087348 */ /* 0x000fea0003c00000 */
[----:B------:R0:W1:Y:S02]  /*18f40*/  SHFL.IDX P6, R14, R13, R12, R11 ;  /* 0x0000000c0d0e7389 */ /* 0x00006400000c000b */
[----:B01----:R-:W-:Y:S01]  /*18f50*/  ENDCOLLECTIVE ;  /* 0x000000000000791b */ /* 0x003fe20003800000 */
.L_x_1432:
        /* <DEDUP_REMOVED lines=17> */
.L_x_1433:
[----:B------:R-:W-:Y:S02]  /*19070*/  @P1 IMAD R8, R5, 0x2, R22 ;  /* 0x0000000205081824 */ /* 0x000fe400078e0216 */
[----:B------:R-:W-:Y:S02]  /*19080*/  IMAD.MOV.U32 R13, RZ, RZ, R0 ;  /* 0x000000ffff0d7224 */ /* 0x000fe400078e0000 */
[----:B------:R-:W-:Y:S02]  /*19090*/  IMAD.MOV.U32 R12, RZ, RZ, 0x5 ;  /* 0x00000005ff0c7424 */ /* 0x000fe400078e00ff */
[----:B------:R-:W-:-:S07]  /*190a0*/  IMAD.MOV.U32 R3, RZ, RZ, R14 ;  /* 0x000000ffff037224 */ /* 0x000fce00078e000e */
[----:B------:R-:W-:Y:S05]  /*190b0*/  WARPSYNC.COLLECTIVE R15, `(.L_x_1434) ;  /* 0x000000000f087348 */ /* 0x000fea0003c00000 */
[----:B------:R0:W1:Y:S02]  /*190c0*/  SHFL.IDX P6, R14, R13, R12, R11 ;  /* 0x0000000c0d0e7389 */ /* 0x00006400000c000b */
[----:B01----:R-:W-:Y:S01]  /*190d0*/  ENDCOLLECTIVE ;  /* 0x000000000000791b */ /* 0x003fe20003800000 */
.L_x_1434:
        /* <DEDUP_REMOVED lines=10> */
.L_x_1435:
        /* <DEDUP_REMOVED lines=8> */
.L_x_1362:
[----:B------:R-:W-:Y:S02]  /*19200*/  IMAD.MOV.U32 R13, RZ, RZ, R4 ;  /* 0x000000ffff0d7224 */ /* 0x000fe400078e0004 */
[----:B------:R-:W-:Y:S02]  /*19210*/  IMAD.MOV.U32 R12, RZ, RZ, RZ ;  /* 0x000000ffff0c7224 */ /* 0x000fe400078e00ff */
[----:B------:R-:W-:Y:S02]  /*19220*/  IMAD.MOV.U32 R11, RZ, RZ, 0x181f ;  /* 0x0000181fff0b7424 */ /* 0x000fe400078e00ff */
[----:B------:R-:W-:Y:S02]  /*19230*/  IMAD.MOV.U32 R15, RZ, RZ, -0x1 ;  /* 0xffffffffff0f7424 */ /* 0x000fe400078e00ff */
[----:B------:R-:W-:Y:S02]  /*19240*/  IMAD R30, R30, R6, RZ ;  /* 0x000000061e1e7224 */ /* 0x000fe400078e02ff */
[----:B------:R-:W-:-:S07]  /*19250*/  IMAD.IADD R27, R9, 0x1, R27 ;  /* 0x00000001091b7824 */ /* 0x000fce00078e021b */
[----:B------:R-:W-:Y:S05]  /*19260*/  WARPSYNC.COLLECTIVE R15, `(.L_x_1437) ;  /* 0x000000000f087348 */ /* 0x000fea0003c00000 */
[----:B------:R0:W1:Y:S02]  /*19270*/  SHFL.IDX P6, R14, R13, R12, R11 ;  /* 0x0000000c0d0e7389 */ /* 0x00006400000c000b */
[----:B01----:R-:W-:Y:S01]  /*19280*/  ENDCOLLECTIVE ;  /* 0x000000000000791b */ /* 0x003fe20003800000 */
.L_x_1437:
[C---:B------:R-:W-:Y:S01]  /*19290*/  VIADD R5, R27.reuse, 0x10 ;  /* 0x000000101b057836 */ /* 0x040fe20000000000 */
[----:B------:R-:W-:Y:S01]  /*192a0*/  ISETP.GE.AND P1, PT, R27, R30, PT ;  /* 0x0000001e1b00720c */ /* 0x000fe20003f26270 */
[----:B------:R-:W-:Y:S02]  /*192b0*/  IMAD.MOV.U32 R13, RZ, RZ, R0 ;  /* 0x000000ffff0d7224 */ /* 0x000fe400078e0000 */
[----:B------:R-:W-:-:S10]  /*192c0*/  IMAD.MOV.U32 R2, RZ, RZ, R14 ;  /* 0x000000ffff027224 */ /* 0x000fd400078e000e */
[----:B------:R-:W-:Y:S05]  /*192d0*/  WARPSYNC.COLLECTIVE R15, `(.L_x_1438) ;  /* 0x000000000f087348 */ /* 0x000fea0003c00000 */
[----:B------:R0:W1:Y:S02]  /*192e0*/  SHFL.IDX P6, R14, R13, R12, R11 ;  /* 0x0000000c0d0e7389 */ /* 0x00006400000c000b */
[----:B01----:R-:W-:Y:S01]  /*192f0*/  ENDCOLLECTIVE ;  /* 0x000000000000791b */ /* 0x003fe20003800000 */
.L_x_1438:
        /* <DEDUP_REMOVED lines=8> */
.L_x_1439:
[----:B------:R-:W-:Y:S01]  /*19380*/  @!PT LDS RZ, [RZ] ;  /* 0x00000000fffff984 */ /* 0x000fe20000000800 */
[----:B------:R-:W-:Y:S01]  /*19390*/  @!PT LDS RZ, [RZ] ;  /* 0x00000000fffff984 */ /* 0x000fe20000000800 */
[----:B------:R-:W-:Y:S01]  /*193a0*/  @!PT LDS RZ, [RZ] ;  /* 0x00000000fffff984 */ /* 0x000fe20000000800 */
[----:B------:R-:W-:Y:S04]  /*193b0*/  @!P1 LDGSTS.E.BYPASS.LTC128B.128 [R33+0xc400], desc[UR36][R2.64], !P3 ;  /* 0x0c40000002219fae */ /* 0x000fe8000d901d64 */
[----:B------:R-:W-:Y:S04]  /*193c0*/  @!P1 LDGSTS.E.BYPASS.LTC128B.128 [R33+0x10400], desc[UR36][R2.64+0x80], !P2 ;  /* 0x1040008002219fae */ /* 0x000fe8000d101d64 */
[----:B------:R0:W-:Y:S01]  /*193d0*/  @!P1 LDGSTS.E.BYPASS.LTC128B.128 [R33+0x14400], desc[UR36][R2.64+0x100], !P0 ;  /* 0x1440010002219fae */ /* 0x0001e2000c101d64 */
[----:B------:R-:W-:Y:S01]  /*193e0*/  ISETP.GE.AND P1, PT, R5, R30, PT ;  /* 0x0000001e0500720c */ /* 0x000fe20003f26270 */
[----:B------:R-:W-:-:S02]  /*193f0*/  IMAD.MOV.U32 R13, RZ, RZ, R0 ;  /* 0x000000ffff0d7224 */ /* 0x000fc400078e0000 */
[----:B0-----:R-:W-:-:S10]  /*19400*/  IMAD.MOV.U32 R2, RZ, RZ, R14 ;  /* 0x000000ffff027224 */ /* 0x001fd400078e000e */
[----:B------:R-:W-:Y:S05]  /*19410*/  WARPSYNC.COLLECTIVE R15, `(.L_x_1440) ;  /* 0x000000000f087348 */ /* 0x000fea0003c00000 */
[----:B------:R0:W1:Y:S02]  /*19420*/  SHFL.IDX P6, R14, R13, R12, R11 ;  /* 0x0000000c0d0e7389 */ /* 0x00006400000c000b */
[----:B01----:R-:W-:Y:S01]  /*19430*/  ENDCOLLECTIVE ;  /* 0x000000000000791b */ /* 0x003fe20003800000 */
.L_x_1440:
        /* <DEDUP_REMOVED lines=8> */
.L_x_1441:
        /* <DEDUP_REMOVED lines=14> */
.L_x_1442:
        /* <DEDUP_REMOVED lines=8> */
.L_x_1443:
        /* <DEDUP_REMOVED lines=14> */
.L_x_1444:
        /* <DEDUP_REMOVED lines=8> */
.L_x_1445:
        /* <DEDUP_REMOVED lines=14> */
.L_x_1446:
        /* <DEDUP_REMOVED lines=8> */
.L_x_1447:
        /* <DEDUP_REMOVED lines=14> */
.L_x_1448:
        /* <DEDUP_REMOVED lines=8> */
.L_x_1449:
        /* <DEDUP_REMOVED lines=14> */
.L_x_1450:
        /* <DEDUP_REMOVED lines=8> */
.L_x_1451:
        /* <DEDUP_REMOVED lines=12> */
.L_x_1452:
[----:B------:R-:W-:Y:S05]  /*19c60*/  BRA `(.L_x_1453) ;  /* 0xffffffb800ec7947 */ /* 0x000fea000383ffff */
.L_x_1367:
[----:B0-----:R0:W1:Y:S02]  /*19c70*/  SYNCS.PHASECHK.TRANS64.TRYWAIT P0, [R22+URZ+0x2a820], R3 ;  /* 0x02a82003160075a7 */ /* 0x001064000800017f */
[----:B-1----:R-:W-:Y:S05]  /*19c80*/  @!P0 NANOSLEEP.SYNCS 0x989680 ;  /* 0x009896800000895d */ /* 0x002fea0003900000 */
[----:B------:R-:W1:Y:S02]  /*19c90*/  @!P0 SYNCS.PHASECHK.TRANS64 P0, [R22+URZ+0x2a820], R3 ;  /* 0x02a82003160085a7 */ /* 0x000e64000800007f */
[----:B-1----:R-:W-:Y:S05]  /*19ca0*/  @!P0 BRA `(.L_x_1367) ;  /* 0xfffffffc00f08947 */ /* 0x002fea000383ffff */
[----:B------:R-:W-:Y:S05]  /*19cb0*/  BRA `(.L_x_1454) ;  /* 0xffffffbc00647947 */ /* 0x000fea000383ffff */
.L_x_1372:
[----:B0-----:R0:W1:Y:S02]  /*19cc0*/  SYNCS.PHASECHK.TRANS64.TRYWAIT P0, [R6+URZ+0x2a840], R3 ;  /* 0x02a84003060075a7 */ /* 0x001064000800017f */
[----:B-1----:R-:W-:Y:S05]  /*19cd0*/  @!P0 NANOSLEEP.SYNCS 0x989680 ;  /* 0x009896800000895d */ /* 0x002fea0003900000 */
[----:B------:R-:W1:Y:S02]  /*19ce0*/  @!P0 SYNCS.PHASECHK.TRANS64 P0, [R6+URZ+0x2a840], R3 ;  /* 0x02a84003060085a7 */ /* 0x000e64000800007f */
[----:B-1----:R-:W-:Y:S05]  /*19cf0*/  @!P0 BRA `(.L_x_1372) ;  /* 0xfffffffc00f08947 */ /* 0x002fea000383ffff */
[----:B------:R-:W-:Y:S05]  /*19d00*/  BRA `(.L_x_1455) ;  /* 0xffffffc000287947 */ /* 0x000fea000383ffff */
.L_x_1373:
[----:B------:R-:W-:Y:S01]  /*19d10*/  BSSY B1, `(.L_x_1456) ;  /* 0x0000008000017945 */ /* 0x000fe20003800000 */
[----:B------:R-:W-:Y:S02]  /*19d20*/  IMAD.MOV.U32 R13, RZ, RZ, R5 ;  /* 0x000000ffff0d7224 */ /* 0x000fe400078e0005 */
[----:B------:R-:W-:Y:S02]  /*19d30*/  IMAD.MOV.U32 R12, RZ, RZ, RZ ;  /* 0x000000ffff0c7224 */ /* 0x000fe400078e00ff */
[----:B------:R-:W-:Y:S02]  /*19d40*/  IMAD.MOV.U32 R11, RZ, RZ, 0x181f ;  /* 0x0000181fff0b7424 */ /* 0x000fe400078e00ff */
[----:B------:R-:W-:-:S07]  /*19d50*/  IMAD.MOV.U32 R15, RZ, RZ, -0x1 ;  /* 0xffffffffff0f7424 */ /* 0x000fce00078e00ff */
[----:B--2---:R-:W-:Y:S05]  /*19d60*/  WARPSYNC.COLLECTIVE R15, `(.L_x_1457) ;  /* 0x000000000f087348 */ /* 0x004fea0003c00000 */
[----:B--2---:R0:W1:Y:S02]  /*19d70*/  SHFL.IDX P6, R14, R13, R12, R11 ;  /* 0x0000000c0d0e7389 */ /* 0x00406400000c000b */
[----:B01----:R-:W-:Y:S01]  /*19d80*/  ENDCOLLECTIVE ;  /* 0x000000000000791b */ /* 0x003fe20003800000 */
.L_x_1457:
[----:B------:R-:W-:Y:S05]  /*19d90*/  BSYNC B1 ;  /* 0x0000000000017941 */ /* 0x000fea0003800000 */
.L_x_1456:
[----:B------:R-:W0:Y:S01]  /*19da0*/  S2R R35, SR_TID.X ;  /* 0x0000000000237919 */ /* 0x000e220000002100 */
[----:B------:R-:W-:Y:S02]  /*19db0*/  IMAD.MOV.U32 R13, RZ, RZ, R9 ;  /* 0x000000ffff0d7224 */ /* 0x000fe400078e0009 */
[----:B------:R-:W-:Y:S02]  /*19dc0*/  IMAD.MOV.U32 R12, RZ, RZ, RZ ;  /* 0x000000ffff0c7224 */ /* 0x000fe400078e00ff */
[----:B------:R-:W-:Y:S02]  /*19dd0*/  IMAD.MOV.U32 R11, RZ, RZ, 0x181f ;  /* 0x0000181fff0b7424 */ /* 0x000fe400078e00ff */
[----:B------:R-:W-:Y:S02]  /*19de0*/  IMAD.MOV.U32 R15, RZ, RZ, -0x1 ;  /* 0xffffffffff0f7424 */ /* 0x000fe400078e00ff */
[----:B------:R-:W-:Y:S02]  /*19df0*/  IMAD.MOV.U32 R3, RZ, RZ, R14 ;  /* 0x000000ffff037224 */ /* 0x000fe400078e000e */
[----:B------:R-:W-:-:S07]  /*19e00*/  IMAD R4, R4, 0x2, R22 ;  /* 0x0000000204047824 */ /* 0x000fce00078e0216 */
[----:B0-----:R-:W-:Y:S05]  /*19e10*/  WARPSYNC.COLLECTIVE R15, `(.L_x_1458) ;  /* 0x000000000f087348 */ /* 0x001fea0003c00000 */
[----:B------:R1:W2:Y:S02]  /*19e20*/  SHFL.IDX P6, R14, R13, R12, R11 ;  /* 0x0000000c0d0e7389 */ /* 0x0002a400000c000b */
[----:B012---:R-:W-:Y:S01]  /*19e30*/  ENDCOLLECTIVE ;  /* 0x000000000000791b */ /* 0x007fe20003800000 */
.L_x_1458:
[----:B------:R-:W-:Y:S02]  /*19e40*/  IMAD.MOV.U32 R13, RZ, RZ, R5 ;  /* 0x000000ffff0d7224 */ /* 0x000fe400078e0005 */
[----:B------:R-:W-:Y:S02]  /*19e50*/  IMAD.MOV.U32 R12, RZ, RZ, 0x1 ;  /* 0x00000001ff0c7424 */ /* 0x000fe400078e00ff */
[----:B------:R-:W-:Y:S02]  /*19e60*/  IMAD.SHL.U32 R35, R35, 0x8, RZ ;  /* 0x0000000823237824 */ /* 0x000fe400078e00ff */
[----:B------:R-:W-:-:S03]  /*19e70*/  IMAD.MOV.U32 R2, RZ, RZ, R14 ;  /* 0x000000ffff027224 */ /* 0x000fc600078e000e */
[----:B------:R-:W-:-:S07]  /*19e80*/  LOP3.LUT R35, R35, 0x38, RZ, 0xc0, !PT ;  /* 0x0000003823237812 */ /* 0x000fce00078ec0ff */
[----:B------:R-:W-:Y:S05]  /*19e90*/  WARPSYNC.COLLECTIVE R15, `(.L_x_1459) ;  /* 0x000000000f087348 */ /* 0x000fea0003c00000 */
[----:B------:R0:W1:Y:S02]  /*19ea0*/  SHFL.IDX P6, R14, R13, R12, R11 ;  /* 0x0000000c0d0e7389 */ /* 0x00006400000c000b */
[----:B01----:R-:W-:Y:S01]  /*19eb0*/  ENDCOLLECTIVE ;  /* 0x000000000000791b */ /* 0x003fe20003800000 */
.L_x_1459:
[----:B------:R-:W-:-:S05]  /*19ec0*/  IMAD.SHL.U32 R0, R35, 0x2, RZ ;  /* 0x0000000223007824 */ /* 0x000fca00078e00ff */
[----:B------:R-:W-:-:S05]  /*19ed0*/  IADD3 R2, P0, R2, R0, RZ ;  /* 0x0000000002027210 */ /* 0x000fca0007f1e0ff */
[----:B------:R-:W-:Y:S02]  /*19ee0*/  IMAD.X R3, RZ, RZ, R3, P0 ;  /* 0x000000ffff037224 */ /* 0x000fe400000e0603 */
[----:B------:R-:W-:-:S03]  /*19ef0*/  IMAD.MOV.U32 R13, RZ, RZ, R9 ;  /* 0x000000ffff0d7224 */ /* 0x000fc600078e0009 */
        /* <DEDUP_REMOVED lines=10> */
.L_x_1460:
[----:B------:R-:W-:Y:S02]  /*19fa0*/  IMAD.MOV.U32 R13, RZ, RZ, R5 ;  /* 0x000000ffff0d7224 */ /* 0x000fe400078e0005 */
[----:B------:R-:W-:Y:S02]  /*19fb0*/  IMAD.MOV.U32 R12, RZ, RZ, 0x2 ;  /* 0x00000002ff0c7424 */ /* 0x000fe400078e00ff */
[----:B------:R-:W-:-:S07]  /*19fc0*/  IMAD.MOV.U32 R2, RZ, RZ, R14 ;  /* 0x000000ffff027224 */ /* 0x000fce00078e000e */
[----:B------:R-:W-:Y:S05]  /*19fd0*/  WARPSYNC.COLLECTIVE R15, `(.L_x_1461) ;  /* 0x000000000f087348 */ /* 0x000fea0003c00000 */
[----:B------:R0:W1:Y:S02]  /*19fe0*/  SHFL.IDX P6, R14, R13, R12, R11 ;  /* 0x0000000c0d0e7389 */ /* 0x00006400000c000b */
[----:B01----:R-:W-:Y:S01]  /*19ff0*/  ENDCOLLECTIVE ;  /* 0x000000000000791b */ /* 0x003fe20003800000 */
.L_x_1461:
        /* <DEDUP_REMOVED lines=13> */
.L_x_1462:
[----:B------:R-:W-:Y:S02]  /*1a0d0*/  IMAD.MOV.U32 R13, RZ, RZ, R5 ;  /* 0x000000ffff0d7224 */ /* 0x000fe400078e0005 */
[----:B------:R-:W-:Y:S02]  /*1a0e0*/  IMAD.MOV.U32 R12, RZ, RZ, 0x3 ;  /* 0x00000003ff0c7424 */ /* 0x000fe400078e00ff */
[----:B------:R-:W-:-:S07]  /*1a0f0*/  IMAD.MOV.U32 R2, RZ, RZ, R14 ;  /* 0x000000ffff027224 */ /* 0x000fce00078e000e */
[----:B------:R-:W-:Y:S05]  /*1a100*/  WARPSYNC.COLLECTIVE R15, `(.L_x_1463) ;  /* 0x000000000f087348 */ /* 0x000fea0003c00000 */
[----:B------:R0:W1:Y:S02]  /*1a110*/  SHFL.IDX P6, R14, R13, R12, R11 ;  /* 0x0000000c0d0e7389 */ /* 0x00006400000c000b */
[----:B01----:R-:W-:Y:S01]  /*1a120*/  ENDCOLLECTIVE ;  /* 0x000000000000791b */ /* 0x003fe20003800000 */
.L_x_1463:
        /* <DEDUP_REMOVED lines=13> */
.L_x_1464:
[----:B------:R-:W-:Y:S02]  /*1a200*/  IMAD.MOV.U32 R13, RZ, RZ, R5 ;  /* 0x000000ffff0d7224 */ /* 0x000fe400078e0005 */
[----:B------:R-:W-:Y:S02]  /*1a210*/  IMAD.MOV.U32 R12, RZ, RZ, 0x4 ;  /* 0x00000004ff0c7424 */ /* 0x000fe400078e00ff */
[----:B------:R-:W-:-:S07]  /*1a220*/  IMAD.MOV.U32 R2, RZ, RZ, R14 ;  /* 0x000000ffff027224 */ /* 0x000fce00078e000e */
[----:B------:R-:W-:Y:S05]  /*1a230*/  WARPSYNC.COLLECTIVE R15, `(.L_x_1465) ;  /* 0x000000000f087348 */ /* 0x000fea0003c00000 */
[----:B------:R0:W1:Y:S02]  /*1a240*/  SHFL.IDX P6, R14, R13, R12, R11 ;  /* 0x0000000c0d0e7389 */ /* 0x00006400000c000b */
[----:B01----:R-:W-:Y:S01]  /*1a250*/  ENDCOLLECTIVE ;  /* 0x000000000000791b */ /* 0x003fe20003800000 */
.L_x_1465:
        /* <DEDUP_REMOVED lines=13> */
.L_x_1466:
[----:B------:R-:W-:Y:S02]  /*1a330*/  IMAD.MOV.U32 R13, RZ, RZ, R5 ;  /* 0x000000ffff0d7224 */ /* 0x000fe400078e0005 */
[----:B------:R-:W-:Y:S02]  /*1a340*/  IMAD.MOV.U32 R12, RZ, RZ, 0x5 ;  /* 0x00000005ff0c7424 */ /* 0x000fe400078e00ff */
[----:B------:R-:W-:-:S07]  /*1a350*/  IMAD.MOV.U32 R2, RZ, RZ, R14 ;  /* 0x000000ffff027224 */ /* 0x000fce00078e000e */
[----:B------:R-:W-:Y:S05]  /*1a360*/  WARPSYNC.COLLECTIVE R15, `(.L_x_1467) ;  /* 0x000000000f087348 */ /* 0x000fea0003c00000 */
[----:B------:R0:W1:Y:S02]  /*1a370*/  SHFL.IDX P6, R14, R13, R12, R11 ;  /* 0x0000000c0d0e7389 */ /* 0x00006400000c000b */
[----:B01----:R-:W-:Y:S01]  /*1a380*/  ENDCOLLECTIVE ;  /* 0x000000000000791b */ /* 0x003fe20003800000 */
.L_x_1467:
        /* <DEDUP_REMOVED lines=13> */
.L_x_1468:
[----:B------:R-:W-:Y:S01]  /*1a460*/  IMAD.MOV.U32 R2, RZ, RZ, R14 ;  /* 0x000000ffff027224 */ /* 0x000fe200078e000e */
[----:B------:R-:W-:Y:S06]  /*1a470*/  BRA `(.L_x_1469) ;  /* 0xffffffbc00587947 */ /* 0x000fec000383ffff */
.L_x_1378:
[----:B-1----:R1:W4:Y:S02]  /*1a480*/  SYNCS.PHASECHK.TRANS64.TRYWAIT P0, [R4+URZ+0x2a860], R2 ;  /* 0x02a86002040075a7 */ /* 0x002324000800017f */
[----:B----4-:R-:W-:Y:S05]  /*1a490*/  @!P0 NANOSLEEP.SYNCS 0x989680 ;  /* 0x009896800000895d */ /* 0x010fea0003900000 */
[----:B------:R-:W4:Y:S02]  /*1a4a0*/  @!P0 SYNCS.PHASECHK.TRANS64 P0, [R4+URZ+0x2a860], R2 ;  /* 0x02a86002040085a7 */ /* 0x000f24000800007f */
[----:B----4-:R-:W-:Y:S05]  /*1a4b0*/  @!P0 BRA `(.L_x_1378) ;  /* 0xfffffffc00f08947 */ /* 0x010fea000383ffff */
[----:B------:R-:W-:Y:S05]  /*1a4c0*/  BRA `(.L_x_1470) ;  /* 0xffffffbc00b47947 */ /* 0x000fea000383ffff */
.L_x_1379:
        /* <DEDUP_REMOVED lines=8> */
.L_x_1472:
[----:B------:R-:W-:Y:S05]  /*1a550*/  BSYNC B1 ;  /* 0x0000000000017941 */ /* 0x000fea0003800000 */
.L_x_1471:
[----:B------:R-:W-:Y:S02]  /*1a560*/  IMAD.MOV.U32 R13, RZ, RZ, R17 ;  /* 0x000000ffff0d7224 */ /* 0x000fe400078e0011 */
[----:B------:R-:W-:Y:S02]  /*1a570*/  IMAD.MOV.U32 R12, RZ, RZ, RZ ;  /* 0x000000ffff0c7224 */ /* 0x000fe400078e00ff */
[----:B------:R-:W-:Y:S02]  /*1a580*/  IMAD.MOV.U32 R11, RZ, RZ, 0x181f ;  /* 0x0000181fff0b7424 */ /* 0x000fe400078e00ff */
[----:B------:R-:W-:Y:S02]  /*1a590*/  IMAD.MOV.U32 R15, RZ, RZ, -0x1 ;  /* 0xffffffffff0f7424 */ /* 0x000fe400078e00ff */
[----:B------:R-:W-:Y:S02]  /*1a5a0*/  IMAD.MOV.U32 R3, RZ, RZ, R14 ;  /* 0x000000ffff037224 */ /* 0x000fe400078e000e */
[----:B------:R-:W-:-:S07]  /*1a5b0*/  IMAD R5, R5, 0x2, R22 ;  /* 0x0000000205057824 */ /* 0x000fce00078e0216 */
[----:B------:R-:W-:Y:S05]  /*1a5c0*/  WARPSYNC.COLLECTIVE R15, `(.L_x_1473) ;  /* 0x000000000f087348 */ /* 0x000fea0003c00000 */
[----:B------:R0:W1:Y:S02]  /*1a5d0*/  SHFL.IDX P6, R14, R13, R12, R11 ;  /* 0x0000000c0d0e7389 */ /* 0x00006400000c000b */
[----:B01----:R-:W-:Y:S01]  /*1a5e0*/  ENDCOLLECTIVE ;  /* 0x000000000000791b */ /* 0x003fe20003800000 */
.L_x_1473:
[----:B------:R-:W-:Y:S02]  /*1a5f0*/  IMAD.MOV.U32 R13, RZ, RZ, R18 ;  /* 0x000000ffff0d7224 */ /* 0x000fe400078e0012 */
[----:B------:R-:W-:Y:S02]  /*1a600*/  IMAD.MOV.U32 R12, RZ, RZ, 0x1 ;  /* 0x00000001ff0c7424 */ /* 0x000fe400078e00ff */
[----:B------:R-:W-:-:S07]  /*1a610*/  IMAD.MOV.U32 R2, RZ, RZ, R14 ;  /* 0x000000ffff027224 */ /* 0x000fce00078e000e */
[----:B------:R-:W-:Y:S05]  /*1a620*/  WARPSYNC.COLLECTIVE R15, `(.L_x_1474) ;  /* 0x000000000f087348 */ /* 0x000fea0003c00000 */
[----:B------:R0:W1:Y:S02]  /*1a630*/  SHFL.IDX P6, R14, R13, R12, R11 ;  /* 0x0000000c0d0e7389 */ /* 0x00006400000c000b */
[----:B01----:R-:W-:Y:S01]  /*1a640*/  ENDCOLLECTIVE ;  /* 0x000000000000791b */ /* 0x003fe20003800000 */
.L_x_1474:
        /* <DEDUP_REMOVED lines=15> */
.L_x_1475:
[----:B------:R-:W-:Y:S02]  /*1a740*/  IMAD.MOV.U32 R13, RZ, RZ, R18 ;  /* 0x000000ffff0d7224 */ /* 0x000fe400078e0012 */
[----:B------:R-:W-:Y:S02]  /*1a750*/  IMAD.MOV.U32 R12, RZ, RZ, 0x2 ;  /* 0x00000002ff0c7424 */ /* 0x000fe400078e00ff */
[----:B------:R-:W-:-:S07]  /*1a760*/  IMAD.MOV.U32 R2, RZ, RZ, R14 ;  /* 0x000000ffff027224 */ /* 0x000fce00078e000e */
[----:B------:R-:W-:Y:S05]  /*1a770*/  WARPSYNC.COLLECTIVE R15, `(.L_x_1476) ;  /* 0x000000000f087348 */ /* 0x000fea0003c00000 */
[----:B------:R0:W1:Y:S02]  /*1a780*/  SHFL.IDX P6, R14, R13, R12, R11 ;  /* 0x0000000c0d0e7389 */ /* 0x00006400000c000b */
[----:B01----:R-:W-:Y:S01]  /*1a790*/  ENDCOLLECTIVE ;  /* 0x000000000000791b */ /* 0x003fe20003800000 */
.L_x_1476:
        /* <DEDUP_REMOVED lines=14> */
.L_x_1477:
[----:B------:R-:W-:Y:S02]  /*1a880*/  IMAD.MOV.U32 R13, RZ, RZ, R18 ;  /* 0x000000ffff0d7224 */ /* 0x000fe400078e0012 */
[----:B------:R-:W-:Y:S02]  /*1a890*/  IMAD.MOV.U32 R12, RZ, RZ, 0x3 ;  /* 0x00000003ff0c7424 */ /* 0x000fe400078e00ff */
[----:B------:R-:W-:-:S07]  /*1a8a0*/  IMAD.MOV.U32 R2, RZ, RZ, R14 ;  /* 0x000000ffff027224 */ /* 0x000fce00078e000e */
[----:B------:R-:W-:Y:S05]  /*1a8b0*/  WARPSYNC.COLLECTIVE R15, `(.L_x_1478) ;  /* 0x000000000f087348 */ /* 0x000fea0003c00000 */
[----:B------:R0:W1:Y:S02]  /*1a8c0*/  SHFL.IDX P6, R14, R13, R12, R11 ;  /* 0x0000000c0d0e7389 */ /* 0x00006400000c000b */
[----:B01----:R-:W-:Y:S01]  /*1a8d0*/  ENDCOLLECTIVE ;  /* 0x000000000000791b */ /* 0x003fe20003800000 */
.L_x_1478:
        /* <DEDUP_REMOVED lines=14> */
.L_x_1479:
[----:B------:R-:W-:Y:S02]  /*1a9c0*/  IMAD.MOV.U32 R13, RZ, RZ, R18 ;  /* 0x000000ffff0d7224 */ /* 0x000fe400078e0012 */
[----:B------:R-:W-:Y:S02]  /*1a9d0*/  IMAD.MOV.U32 R12, RZ, RZ, 0x4 ;  /* 0x00000004ff0c7424 */ /* 0x000fe400078e00ff */
[----:B------:R-:W-:-:S07]  /*1a9e0*/  IMAD.MOV.U32 R2, RZ, RZ, R14 ;  /* 0x000000ffff027224 */ /* 0x000fce00078e000e */
[----:B------:R-:W-:Y:S05]  /*1a9f0*/  WARPSYNC.COLLECTIVE R15, `(.L_x_1480) ;  /* 0x000000000f087348 */ /* 0x000fea0003c00000 */
[----:B------:R0:W1:Y:S02]  /*1aa00*/  SHFL.IDX P6, R14, R13, R12, R11 ;  /* 0x0000000c0d0e7389 */ /* 0x00006400000c000b */
[----:B01----:R-:W-:Y:S01]  /*1aa10*/  ENDCOLLECTIVE ;  /* 0x000000000000791b */ /* 0x003fe20003800000 */
.L_x_1480:
        /* <DEDUP_REMOVED lines=14> */
.L_x_1481:
[----:B------:R-:W-:Y:S02]  /*1ab00*/  IMAD.MOV.U32 R13, RZ, RZ, R18 ;  /* 0x000000ffff0d7224 */ /* 0x000fe400078e0012 */
[----:B------:R-:W-:Y:S02]  /*1ab10*/  IMAD.MOV.U32 R12, RZ, RZ, 0x5 ;  /* 0x00000005ff0c7424 */ /* 0x000fe400078e00ff */
[----:B------:R-:W-:-:S07]  /*1ab20*/  IMAD.MOV.U32 R2, RZ, RZ, R14 ;  /* 0x000000ffff027224 */ /* 0x000fce00078e000e */
[----:B------:R-:W-:Y:S05]  /*1ab30*/  WARPSYNC.COLLECTIVE R15, `(.L_x_1482) ;  /* 0x000000000f087348 */ /* 0x000fea0003c00000 */
[----:B------:R0:W1:Y:S02]  /*1ab40*/  SHFL.IDX P6, R14, R13, R12, R11 ;  /* 0x0000000c0d0e7389 */ /* 0x00006400000c000b */
[----:B01----:R-:W-:Y:S01]  /*1ab50*/  ENDCOLLECTIVE ;  /* 0x000000000000791b */ /* 0x003fe20003800000 */
.L_x_1482:
        /* <DEDUP_REMOVED lines=13> */
.L_x_1483:
[----:B------:R-:W-:Y:S01]  /*1ac30*/  @!PT LDS RZ, [RZ] ;  /* 0x00000000fffff984 */ /* 0x000fe20000000800 */
[----:B------:R-:W-:Y:S01]  /*1ac40*/  @!PT LDS RZ, [RZ] ;  /* 0x00000000fffff984 */ /* 0x000fe20000000800 */
[----:B------:R-:W-:Y:S01]  /*1ac50*/  @!PT LDS RZ, [RZ] ;  /* 0x00000000fffff984 */ /* 0x000fe20000000800 */
[----:B------:R1:W-:Y:S01]  /*1ac60*/  LDGSTS.E.BYPASS.LTC128B.128 [R5+0x5400], desc[UR36][R2.64+0x80], !P2 ;  /* 0x0540008002057fae */ /* 0x0003e2000d101d64 */
[----:B------:R-:W-:Y:S05]  /*1ac70*/  BRA `(.L_x_1484) ;  /* 0xffffffb800a07947 */ /* 0x000fea000383ffff */
.L_x_1387:
[----:B0-----:R0:W1:Y:S02]  /*1ac80*/  SYNCS.PHASECHK.TRANS64.TRYWAIT P0, [R0+URZ+0x2a860], R3 ;  /* 0x02a86003000075a7 */ /* 0x001064000800017f */
[----:B-1----:R-:W-:Y:S05]  /*1ac90*/  @!P0 NANOSLEEP.SYNCS 0x989680 ;  /* 0x009896800000895d */ /* 0x002fea0003900000 */
[----:B------:R-:W1:Y:S02]  /*1aca0*/  @!P0 SYNCS.PHASECHK.TRANS64 P0, [R0+URZ+0x2a860], R3 ;  /* 0x02a86003000085a7 */ /* 0x000e64000800007f */
[----:B-1----:R-:W-:Y:S05]  /*1acb0*/  @!P0 BRA `(.L_x_1387) ;  /* 0xfffffffc00f08947 */ /* 0x002fea000383ffff */
[----:B------:R-:W-:Y:S05]  /*1acc0*/  BRA `(.L_x_1485) ;  /* 0xffffffbc00b07947 */ /* 0x000fea000383ffff */
.L_x_1388:
[----:B------:R-:W-:Y:S01]  /*1acd0*/  BSSY B0, `(.L_x_1486) ;  /* 0x0000008000007945 */ /* 0x000fe20003800000 */
[----:B------:R-:W-:Y:S02]  /*1ace0*/  IMAD.MOV.U32 R13, RZ, RZ, R18 ;  /* 0x000000ffff0d7224 */ /* 0x000fe400078e0012 */
[----:B------:R-:W-:Y:S02]  /*1acf0*/  IMAD.MOV.U32 R12, RZ, RZ, RZ ;  /* 0x000000ffff0c7224 */ /* 0x000fe400078e00ff */
[----:B------:R-:W-:Y:S02]  /*1ad00*/  IMAD.MOV.U32 R11, RZ, RZ, 0x181f ;  /* 0x0000181fff0b7424 */ /* 0x000fe400078e00ff */
[----:B------:R-:W-:-:S07]  /*1ad10*/  IMAD.MOV.U32 R15, RZ, RZ, -0x1 ;  /* 0xffffffffff0f7424 */ /* 0x000fce00078e00ff */
[----:B0-2---:R-:W-:Y:S05]  /*1ad20*/  WARPSYNC.COLLECTIVE R15, `(.L_x_1487) ;  /* 0x000000000f087348 */ /* 0x005fea0003c00000 */
[----:B--2---:R1:W2:Y:S02]  /*1ad30*/  SHFL.IDX P6, R14, R13, R12, R11 ;  /* 0x0000000c0d0e7389 */ /* 0x0042a400000c000b */
[----:B012---:R-:W-:Y:S01]  /*1ad40*/  ENDCOLLECTIVE ;  /* 0x000000000000791b */ /* 0x007fe20003800000 */
.L_x_1487:
[----:B------:R-:W-:Y:S05]  /*1ad50*/  BSYNC B0 ;  /* 0x0000000000007941 */ /* 0x000fea0003800000 */
.L_x_1486:
[----:B------:R-:W0:Y:S01]  /*1ad60*/  S2R R4, SR_TID.X ;  /* 0x0000000000047919 */ /* 0x000e220000002100 */
        /* <DEDUP_REMOVED lines=10> */
[----:B0-----:R-:W-:Y:S05]  /*1ae10*/  WARPSYNC.COLLECTIVE R15, `(.L_x_1488) ;  /* 0x000000000f087348 */ /* 0x001fea0003c00000 */
[----:B------:R1:W2:Y:S02]  /*1ae20*/  SHFL.IDX P6, R14, R13, R12, R11 ;  /* 0x0000000c0d0e7389 */ /* 0x0002a400000c000b */
[----:B012---:R-:W-:Y:S01]  /*1ae30*/  ENDCOLLECTIVE ;  /* 0x000000000000791b */ /* 0x007fe20003800000 */
.L_x_1488:
[----:B------:R-:W-:Y:S02]  /*1ae40*/  IMAD.MOV.U32 R13, RZ, RZ, R18 ;  /* 0x000000ffff0d7224 */ /* 0x000fe400078e0012 */
        /* <DEDUP_REMOVED lines=9> */
.L_x_1489:
        /* <DEDUP_REMOVED lines=13> */
.L_x_1490:
[----:B------:R-:W-:Y:S02]  /*1afb0*/  IMAD.MOV.U32 R13, RZ, RZ, R18 ;  /* 0x000000ffff0d7224 */ /* 0x000fe400078e0012 */
[----:B------:R-:W-:Y:S01]  /*1afc0*/  IMAD.MOV.U32 R12, RZ, RZ, 0x2 ;  /* 0x00000002ff0c7424 */ /* 0x000fe200078e00ff */
[----:B------:R-:W-:-:S13]  /*1afd0*/  IADD3 R2, P2, R14, R5, RZ ;  /* 0x000000050e027210 */ /* 0x000fda0007f5e0ff */
[----:B------:R-:W-:Y:S05]  /*1afe0*/  WARPSYNC.COLLECTIVE R15, `(.L_x_1491) ;  /* 0x000000000f087348 */ /* 0x000fea0003c00000 */
[----:B------:R0:W1:Y:S02]  /*1aff0*/  SHFL.IDX P6, R14, R13, R12, R11 ;  /* 0x0000000c0d0e7389 */ /* 0x00006400000c000b */
[----:B01----:R-:W-:Y:S01]  /*1b000*/  ENDCOLLECTIVE ;  /* 0x000000000000791b */ /* 0x003fe20003800000 */
.L_x_1491:
        /* <DEDUP_REMOVED lines=13> */
.L_x_1492:
[----:B------:R-:W-:Y:S02]  /*1b0e0*/  IMAD.MOV.U32 R13, RZ, RZ, R18 ;  /* 0x000000ffff0d7224 */ /* 0x000fe400078e0012 */
[----:B------:R-:W-:Y:S02]  /*1b0f0*/  IMAD.MOV.U32 R12, RZ, RZ, 0x3 ;  /* 0x00000003ff0c7424 */ /* 0x000fe400078e00ff */
[----:B------:R-:W-:-:S07]  /*1b100*/  IMAD.MOV.U32 R10, RZ, RZ, R14 ;  /* 0x000000ffff0a7224 */ /* 0x000fce00078e000e */
[----:B------:R-:W-:Y:S05]  /*1b110*/  WARPSYNC.COLLECTIVE R15, `(.L_x_1493) ;  /* 0x000000000f087348 */ /* 0x000fea0003c00000 */
[----:B------:R0:W1:Y:S02]  /*1b120*/  SHFL.IDX P6, R14, R13, R12, R11 ;  /* 0x0000000c0d0e7389 */ /* 0x00006400000c000b */
[----:B01----:R-:W-:Y:S01]  /*1b130*/  ENDCOLLECTIVE ;  /* 0x000000000000791b */ /* 0x003fe20003800000 */
.L_x_1493:
        /* <DEDUP_REMOVED lines=14> */
.L_x_1494:
[----:B------:R-:W-:Y:S02]  /*1b220*/  IMAD.MOV.U32 R13, RZ, RZ, R18 ;  /* 0x000000ffff0d7224 */ /* 0x000fe400078e0012 */
[----:B------:R-:W-:Y:S01]  /*1b230*/  IMAD.MOV.U32 R12, RZ, RZ, 0x4 ;  /* 0x00000004ff0c7424 */ /* 0x000fe200078e00ff */
[----:B------:R-:W-:-:S13]  /*1b240*/  IADD3 R2, P2, R14, R5, RZ ;  /* 0x000000050e027210 */ /* 0x000fda0007f5e0ff */
[----:B------:R-:W-:Y:S05]  /*1b250*/  WARPSYNC.COLLECTIVE R15, `(.L_x_1495) ;  /* 0x000000000f087348 */ /* 0x000fea0003c00000 */
[----:B------:R0:W1:Y:S02]  /*1b260*/  SHFL.IDX P6, R14, R13, R12, R11 ;  /* 0x0000000c0d0e7389 */ /* 0x00006400000c000b */
[----:B01----:R-:W-:Y:S01]  /*1b270*/  ENDCOLLECTIVE ;  /* 0x000000000000791b */ /* 0x003fe20003800000 */
.L_x_1495:
        /* <DEDUP_REMOVED lines=13> */
.L_x_1496:
[----:B------:R-:W-:Y:S02]  /*1b350*/  IMAD.MOV.U32 R13, RZ, RZ, R18 ;  /* 0x000000ffff0d7224 */ /* 0x000fe400078e0012 */
[----:B------:R-:W-:Y:S02]  /*1b360*/  IMAD.MOV.U32 R12, RZ, RZ, 0x5 ;  /* 0x00000005ff0c7424 */ /* 0x000fe400078e00ff */
[----:B------:R-:W-:-:S07]  /*1b370*/  IMAD.MOV.U32 R10, RZ, RZ, R14 ;  /* 0x000000ffff0a7224 */ /* 0x000fce00078e000e */
[----:B------:R-:W-:Y:S05]  /*1b380*/  WARPSYNC.COLLECTIVE R15, `(.L_x_1497) ;  /* 0x000000000f087348 */ /* 0x000fea0003c00000 */
[----:B------:R0:W1:Y:S02]  /*1b390*/  SHFL.IDX P6, R14, R13, R12, R11 ;  /* 0x0000000c0d0e7389 */ /* 0x00006400000c000b */
[----:B01----:R-:W-:Y:S01]  /*1b3a0*/  ENDCOLLECTIVE ;  /* 0x000000000000791b */ /* 0x003fe20003800000 */
.L_x_1497:
        /* <DEDUP_REMOVED lines=12> */
.L_x_1498:
[----:B------:R-:W-:Y:S05]  /*1b470*/  BRA `(.L_x_1499) ;  /* 0xffffffb800ac7947 */ /* 0x000fea000383ffff */
.L_x_1393:
        /* <DEDUP_REMOVED lines=8> */
.L_x_1501:
[----:B------:R-:W-:Y:S05]  /*1b500*/  BSYNC B0 ;  /* 0x0000000000007941 */ /* 0x000fea0003800000 */
.L_x_1500:
[----:B------:R-:W-:Y:S02]  /*1b510*/  IMAD.MOV.U32 R13, RZ, RZ, R16 ;  /* 0x000000ffff0d7224 */ /* 0x000fe400078e0010 */
[----:B------:R-:W-:Y:S02]  /*1b520*/  IMAD.MOV.U32 R12, RZ, RZ, 0x1 ;  /* 0x00000001ff0c7424 */ /* 0x000fe400078e00ff */
[----:B------:R-:W-:Y:S02]  /*1b530*/  IMAD.MOV.U32 R11, RZ, RZ, 0x1f ;  /* 0x0000001fff0b7424 */ /* 0x000fe400078e00ff */
[----:B------:R-:W-:Y:S02]  /*1b540*/  IMAD.MOV.U32 R15, RZ, RZ, -0x1 ;  /* 0xffffffffff0f7424 */ /* 0x000fe400078e00ff */
[----:B------:R-:W-:Y:S02]  /*1b550*/  IMAD.IADD R9, R19, 0x1, R10 ;  /* 0x0000000113097824 */ /* 0x000fe400078e020a */
[----:B------:R-:W-:-:S07]  /*1b560*/  IMAD.MOV.U32 R0, RZ, RZ, R14 ;  /* 0x000000ffff007224 */ /* 0x000fce00078e000e */
[----:B------:R-:W-:Y:S05]  /*1b570*/  WARPSYNC.COLLECTIVE R15, `(.L_x_1502) ;  /* 0x000000000f087348 */ /* 0x000fea0003c00000 */
[----:B------:R0:W1:Y:S02]  /*1b580*/  SHFL.IDX P6, R14, R13, R12, R11 ;  /* 0x0000000c0d0e7389 */ /* 0x00006400000c000b */
[----:B01----:R-:W-:Y:S01]  /*1b590*/  ENDCOLLECTIVE ;  /* 0x000000000000791b */ /* 0x003fe20003800000 */
.L_x_1502:
[----:B------:R-:W-:Y:S02]  /*1b5a0*/  ULDC UR4, c[0x0][0xc3c] ;  /* 0x00030f0000047ab9 */ /* 0x000fe40000000800 */
[----:B------:R-:W-:-:S13]  /*1b5b0*/  ISETP.GE.OR P1, PT, R9, UR4, !P0 ;  /* 0x0000000409007c0c */ /* 0x000fda000c726670 */
[----:B------:R-:W0:Y:S08]  /*1b5c0*/  @!P1 LDC.64 R4, c[0x0][0xc80] ;  /* 0x00032000ff049b82 */ /* 0x000e300000000a00 */
[----:B------:R-:W1:Y:S01]  /*1b5d0*/  @!P1 LDC.64 R2, c[0x0][0xc78] ;  /* 0x00031e00ff029b82 */ /* 0x000e620000000a00 */
[----:B------:R-:W-:Y:S02]  /*1b5e0*/  IMAD.MOV.U32 R17, RZ, RZ, RZ ;  /* 0x000000ffff117224 */ /* 0x000fe400078e00ff */
[----:B------:R-:W-:-:S02]  /*1b5f0*/  IMAD.MOV.U32 R8, RZ, RZ, RZ ;  /* 0x000000ffff087224 */ /* 0x000fc400078e00ff */
[----:B------:R-:W-:Y:S02]  /*1b600*/  IMAD.MOV.U32 R11, RZ, RZ, RZ ;  /* 0x000000ffff0b7224 */ /* 0x000fe400078e00ff */
[----:B------:R-:W-:Y:S02]  /*1b610*/  IMAD.MOV.U32 R7, RZ, RZ, R14 ;  /* 0x000000ffff077224 */ /* 0x000fe400078e000e */
[----:B0-----:R-:W-:-:S06]  /*1b620*/  @!P1 IMAD.WIDE R4, R9, 0x4, R4 ;  /* 0x0000000409049825 */ /* 0x001fcc00078e0204 */
[----:B------:R-:W2:Y:S01]  /*1b630*/  @!P1 LDG.E R4, desc[UR36][R4.64] ;  /* 0x0000002404049981 */ /* 0x000ea2000c1e1900 */
[----:B-1----:R-:W-:-:S06]  /*1b640*/  @!P1 IMAD.WIDE R2, R9, 0x4, R2 ;  /* 0x0000000409029825 */ /* 0x002fcc00078e0202 */
[----:B------:R-:W3:Y:S01]  /*1b650*/  @!P1 LDG.E R2, desc[UR36][R2.64] ;  /* 0x0000002402029981 */ /* 0x000ee2000c1e1900 */
        /* <DEDUP_REMOVED lines=11> */
.L_x_1503:
[----:B------:R-:W-:Y:S01]  /*1b710*/  IMAD.MOV.U32 R12, RZ, RZ, 0x2 ;  /* 0x00000002ff0c7424 */ /* 0x000fe200078e00ff */
[----:B------:R-:W-:-:S05]  /*1b720*/  SEL R6, R14, RZ, P1 ;  /* 0x000000ff0e067207 */ /* 0x000fca0000800000 */
[----:B------:R-:W-:-:S04]  /*1b730*/  IMAD.IADD R6, R13, 0x1, R6 ;  /* 0x000000010d067824 */ /* 0x000fc800078e0206 */
[----:B------:R-:W-:-:S07]  /*1b740*/  IMAD.MOV.U32 R13, RZ, RZ, R6 ;  /* 0x000000ffff0d7224 */ /* 0x000fce00078e0006 */
[----:B------:R-:W-:Y:S05]  /*1b750*/  WARPSYNC.COLLECTIVE R15, `(.L_x_1504) ;  /* 0x000000000f087348 */ /* 0x000fea0003c00000 */
[----:B------:R0:W1:Y:S02]  /*1b760*/  SHFL.UP P6, R14, R13, R12, R11 ;  /* 0x0400000c0d0e7389 */ /* 0x00006400000c000b */
[----:B01----:R-:W-:Y:S01]  /*1b770*/  ENDCOLLECTIVE ;  /* 0x000000000000791b */ /* 0x003fe20003800000 */
.L_x_1504:
        /* <DEDUP_REMOVED lines=8> */
.L_x_1505:
[----:B------:R-:W-:Y:S01]  /*1b800*/  IMAD.MOV.U32 R12, RZ, RZ, 0x8 ;  /* 0x00000008ff0c7424 */ /* 0x000fe200078e00ff */
[----:B------:R-:W-:-:S05]  /*1b810*/  SEL R3, R14, RZ, P3 ;  /* 0x000000ff0e037207 */ /* 0x000fca0001800000 */
[----:B------:R-:W-:-:S04]  /*1b820*/  IMAD.IADD R3, R2, 0x1, R3 ;  /* 0x0000000102037824 */ /* 0x000fc800078e0203 */
[----:B------:R-:W-:-:S07]  /*1b830*/  IMAD.MOV.U32 R13, RZ, RZ, R3 ;  /* 0x000000ffff0d7224 */ /* 0x000fce00078e0003 */
[----:B------:R-:W-:Y:S05]  /*1b840*/  WARPSYNC.COLLECTIVE R15, `(.L_x_1506) ;  /* 0x000000000f087348 */ /* 0x000fea0003c00000 */
[----:B------:R0:W1:Y:S02]  /*1b850*/  SHFL.UP P6, R14, R13, R12, R11 ;  /* 0x0400000c0d0e7389 */ /* 0x00006400000c000b */
[----:B01----:R-:W-:Y:S01]  /*1b860*/  ENDCOLLECTIVE ;  /* 0x000000000000791b */ /* 0x003fe20003800000 */
.L_x_1506:
[----:B------:R-:W-:Y:S01]  /*1b870*/  IMAD.MOV.U32 R12, RZ, RZ, 0x10 ;  /* 0x00000010ff0c7424 */ /* 0x000fe200078e00ff */
[----:B------:R-:W-:-:S05]  /*1b880*/  SEL R4, R14, RZ, P4 ;  /* 0x000000ff0e047207 */ /* 0x000fca0002000000 */
[----:B------:R-:W-:-:S04]  /*1b890*/  IMAD.IADD R4, R3, 0x1, R4 ;  /* 0x0000000103047824 */ /* 0x000fc800078e0204 */
[----:B------:R-:W-:-:S07]  /*1b8a0*/  IMAD.MOV.U32 R13, RZ, RZ, R4 ;  /* 0x000000ffff0d7224 */ /* 0x000fce00078e0004 */
[----:B------:R-:W-:Y:S05]  /*1b8b0*/  WARPSYNC.COLLECTIVE R15, `(.L_x_1507) ;  /* 0x000000000f087348 */ /* 0x000fea0003c00000 */
[----:B------:R0:W1:Y:S02]  /*1b8c0*/  SHFL.UP P6, R14, R13, R12, R11 ;  /* 0x0400000c0d0e7389 */ /* 0x00006400000c000b */
[----:B01----:R-:W-:Y:S01]  /*1b8d0*/  ENDCOLLECTIVE ;  /* 0x000000000000791b */ /* 0x003fe20003800000 */
.L_x_1507:
        /* <DEDUP_REMOVED lines=8> */
.L_x_1508:
[----:B------:R-:W-:Y:S05]  /*1b960*/  BRA `(.L_x_1509) ;  /* 0xffffffb800b87947 */ /* 0x000fea000383ffff */
.L_x_1396:
[----:B------:R-:W-:Y:S01]  /*1b970*/  BSSY B0, `(.L_x_1510) ;  /* 0x0000007000007945 */ /* 0x000fe20003800000 */
[----:B------:R-:W-:Y:S02]  /*1b980*/  IMAD.MOV.U32 R12, RZ, RZ, 0x1 ;  /* 0x00000001ff0c7424 */ /* 0x000fe400078e00ff */
[----:B------:R-:W-:Y:S02]  /*1b990*/  IMAD.MOV.U32 R11, RZ, RZ, RZ ;  /* 0x000000ffff0b7224 */ /* 0x000fe400078e00ff */
[----:B------:R-:W-:-:S07]  /*1b9a0*/  IMAD.MOV.U32 R15, RZ, RZ, -0x1 ;  /* 0xffffffffff0f7424 */ /* 0x000fce00078e00ff */
[----:B------:R-:W-:Y:S05]  /*1b9b0*/  WARPSYNC.COLLECTIVE R15, `(.L_x_1511) ;  /* 0x000000000f087348 */ /* 0x000fea0003c00000 */
[----:B------:R0:W1:Y:S02]  /*1b9c0*/  SHFL.UP P6, R14, R13, R12, R11 ;  /* 0x0400000c0d0e7389 */ /* 0x00006400000c000b */
[----:B01----:R-:W-:Y:S01]  /*1b9d0*/  ENDCOLLECTIVE ;  /* 0x000000000000791b */ /* 0x003fe20003800000 */
.L_x_1511:
[----:B------:R-:W-:Y:S05]  /*1b9e0*/  BSYNC B0 ;  /* 0x0000000000007941 */ /* 0x000fea0003800000 */
.L_x_1510:
[----:B------:R-:W-:Y:S01]  /*1b9f0*/  SEL R14, R14, RZ, P1 ;  /* 0x000000ff0e0e7207 */ /* 0x000fe20000800000 */
[----:B------:R-:W-:Y:S02]  /*1ba00*/  IMAD.MOV.U32 R12, RZ, RZ, 0x2 ;  /* 0x00000002ff0c7424 */ /* 0x000fe400078e00ff */
[----:B------:R-:W-:Y:S02]  /*1ba10*/  IMAD.MOV.U32 R11, RZ, RZ, RZ ;  /* 0x000000ffff0b7224 */ /* 0x000fe400078e00ff */
[----:B------:R-:W-:Y:S02]  /*1ba20*/  IMAD.IADD R13, R13, 0x1, R14 ;  /* 0x000000010d0d7824 */ /* 0x000fe400078e020e */
[----:B------:R-:W-:-:S07]  /*1ba30*/  IMAD.MOV.U32 R15, RZ, RZ, -0x1 ;  /* 0xffffffffff0f7424 */ /* 0x000fce00078e00ff */
[----:B------:R-:W-:Y:S05]  /*1ba40*/  WARPSYNC.COLLECTIVE R15, `(.L_x_1512) ;  /* 0x000000000f087348 */ /* 0x000fea0003c00000 */
[----:B------:R0:W1:Y:S02]  /*1ba50*/  SHFL.UP P6, R14, R13, R12, R11 ;  /* 0x0400000c0d0e7389 */ /* 0x00006400000c000b */
[----:B01----:R-:W-:Y:S01]  /*1ba60*/  ENDCOLLECTIVE ;  /* 0x000000000000791b */ /* 0x003fe20003800000 */
.L_x_1512:
[----:B------:R-:W-:Y:S01]  /*1ba70*/  IMAD.MOV.U32 R12, RZ, RZ, 0x4 ;  /* 0x00000004ff0c7424 */ /* 0x000fe200078e00ff */
[----:B------:R-:W-:-:S05]  /*1ba80*/  SEL R2, R14, RZ, P2 ;  /* 0x000000ff0e027207 */ /* 0x000fca0001000000 */
[----:B------:R-:W-:-:S04]  /*1ba90*/  IMAD.IADD R2, R13, 0x1, R2 ;  /* 0x000000010d027824 */ /* 0x000fc800078e0202 */
[----:B------:R-:W-:-:S07]  /*1baa0*/  IMAD.MOV.U32 R13, RZ, RZ, R2 ;  /* 0x000000ffff0d7224 */ /* 0x000fce00078e0002 */
[----:B------:R-:W-:Y:S05]  /*1bab0*/  WARPSYNC.COLLECTIVE R15, `(.L_x_1513) ;  /* 0x000000000f087348 */ /* 0x000fea0003c00000 */
[----:B------:R0:W1:Y:S02]  /*1bac0*/  SHFL.UP P6, R14, R13, R12, R11 ;  /* 0x0400000c0d0e7389 */ /* 0x00006400000c000b */
[----:B01----:R-:W-:Y:S01]  /*1bad0*/  ENDCOLLECTIVE ;  /* 0x000000000000791b */ /* 0x003fe20003800000 */
.L_x_1513:
[----:B------:R-:W-:Y:S01]  /*1bae0*/  IMAD.MOV.U32 R12, RZ, RZ, 0x8 ;  /* 0x00000008ff0c7424 */ /* 0x000fe200078e00ff */
[----:B------:R-:W-:-:S05]  /*1baf0*/  SEL R3, R14, RZ, P3 ;  /* 0x000000ff0e037207 */ /* 0x000fca0001800000 */
[----:B------:R-:W-:-:S04]  /*1bb00*/  IMAD.IADD R3, R2, 0x1, R3 ;  /* 0x0000000102037824 */ /* 0x000fc800078e0203 */
[----:B------:R-:W-:-:S07]  /*1bb10*/  IMAD.MOV.U32 R13, RZ, RZ, R3 ;  /* 0x000000ffff0d7224 */ /* 0x000fce00078e0003 */
[----:B------:R-:W-:Y:S05]  /*1bb20*/  WARPSYNC.COLLECTIVE R15, `(.L_x_1514) ;  /* 0x000000000f087348 */ /* 0x000fea0003c00000 */
[----:B------:R0:W1:Y:S02]  /*1bb30*/  SHFL.UP P6, R14, R13, R12, R11 ;  /* 0x0400000c0d0e7389 */ /* 0x00006400000c000b */
[----:B01----:R-:W-:Y:S01]  /*1bb40*/  ENDCOLLECTIVE ;  /* 0x000000000000791b */ /* 0x003fe20003800000 */
.L_x_1514:
[----:B------:R-:W-:Y:S01]  /*1bb50*/  IMAD.MOV.U32 R12, RZ, RZ, 0x10 ;  /* 0x00000010ff0c7424 */ /* 0x000fe200078e00ff */
[----:B------:R-:W-:-:S05]  /*1bb60*/  SEL R4, R14, RZ, P4 ;  /* 0x000000ff0e047207 */ /* 0x000fca0002000000 */
[----:B------:R-:W-:-:S04]  /*1bb70*/  IMAD.IADD R4, R3, 0x1, R4 ;  /* 0x0000000103047824 */ /* 0x000fc800078e0204 */
[----:B------:R-:W-:-:S07]  /*1bb80*/  IMAD.MOV.U32 R13, RZ, RZ, R4 ;  /* 0x000000ffff0d7224 */ /* 0x000fce00078e0004 */
[----:B------:R-:W-:Y:S05]  /*1bb90*/  WARPSYNC.COLLECTIVE R15, `(.L_x_1515) ;  /* 0x000000000f087348 */ /* 0x000fea0003c00000 */
[----:B------:R0:W1:Y:S02]  /*1bba0*/  SHFL.UP P6, R14, R13, R12, R11 ;  /* 0x0400000c0d0e7389 */ /* 0x00006400000c000b */
[----:B01----:R-:W-:Y:S01]  /*1bbb0*/  ENDCOLLECTIVE ;  /* 0x000000000000791b */ /* 0x003fe20003800000 */
.L_x_1515:
        /* <DEDUP_REMOVED lines=8> */
.L_x_1516:
[----:B------:R-:W-:Y:S05]  /*1bc40*/  BRA `(.L_x_1517) ;  /* 0xffffffb800a47947 */ /* 0x000fea000383ffff */
.L_x_1398:
[----:B------:R-:W-:Y:S01]  /*1bc50*/  BSSY B0, `(.L_x_1518) ;  /* 0x0000006000007945 */ /* 0x000fe20003800000 */
[----:B------:R-:W-:Y:S01]  /*1bc60*/  PLOP3.LUT P6, PT, P6, PT, PT, 0x8, 0x0 ;  /* 0x000000000000781c */ /* 0x000fe200037ce170 */
[----:B------:R-:W-:-:S12]  /*1bc70*/  IMAD.MOV.U32 R15, RZ, RZ, -0x1 ;  /* 0xffffffffff0f7424 */ /* 0x000fd800078e00ff */
[----:B0-----:R-:W-:Y:S05]  /*1bc80*/  WARPSYNC.COLLECTIVE R15, `(.L_x_1519) ;  /* 0x000000000f087348 */ /* 0x001fea0003c00000 */
[----:B------:R-:W-:Y:S01]  /*1bc90*/  VOTE.ANY R14, PT, P6 ;  /* 0x00000000000e7806 */ /* 0x000fe200030e0100 */
[----:B0-----:R-:W-:Y:S06]  /*1bca0*/  ENDCOLLECTIVE ;  /* 0x000000000000791b */ /* 0x001fec0003800000 */
.L_x_1519:
[----:B------:R-:W-:Y:S05]  /*1bcb0*/  BSYNC B0 ;  /* 0x0000000000007941 */ /* 0x000fea0003800000 */
.L_x_1518:
[----:B------:R-:W-:Y:S02]  /*1bcc0*/  IMAD.MOV.U32 R3, RZ, RZ, R14 ;  /* 0x000000ffff037224 */ /* 0x000fe400078e000e */
[----:B------:R-:W-:Y:S02]  /*1bcd0*/  IMAD.MOV.U32 R13, RZ, RZ, R17 ;  /* 0x000000ffff0d7224 */ /* 0x000fe400078e0011 */
[----:B------:R0:W1:Y:S01]  /*1bce0*/  POPC R12, R3 ;  /* 0x00000003000c7309 */ /* 0x0000620000000000 */
[----:B------:R-:W-:Y:S02]  /*1bcf0*/  IMAD.MOV.U32 R11, RZ, RZ, 0x1f ;  /* 0x0000001fff0b7424 */ /* 0x000fe400078e00ff */
[----:B------:R-:W-:-:S07]  /*1bd00*/  IMAD.MOV.U32 R15, RZ, RZ, -0x1 ;  /* 0xffffffffff0f7424 */ /* 0x000fce00078e00ff */
[----:B01----:R-:W-:Y:S05]  /*1bd10*/  WARPSYNC.COLLECTIVE R15, `(.L_x_1520) ;  /* 0x000000000f087348 */ /* 0x003fea0003c00000 */
[----:B-1----:R1:W2:Y:S02]  /*1bd20*/  SHFL.IDX P6, R14, R13, R12, R11 ;  /* 0x0000000c0d0e7389 */ /* 0x0022a400000c000b */
[----:B012---:R-:W-:Y:S01]  /*1bd30*/  ENDCOLLECTIVE ;  /* 0x000000000000791b */ /* 0x007fe20003800000 */
.L_x_1520:
[----:B------:R-:W-:Y:S02]  /*1bd40*/  IMAD.IADD R19, R12, 0x1, R19 ;  /* 0x000000010c137824 */ /* 0x000fe400078e0213 */
[----:B------:R-:W-:Y:S02]  /*1bd50*/  IMAD.MOV.U32 R13, RZ, RZ, R8 ;  /* 0x000000ffff0d7224 */ /* 0x000fe400078e0008 */
[----:B------:R-:W-:-:S07]  /*1bd60*/  IMAD.MOV.U32 R17, RZ, RZ, R14 ;  /* 0x000000ffff117224 */ /* 0x000fce00078e000e */
[----:B------:R-:W-:Y:S05]  /*1bd70*/  WARPSYNC.COLLECTIVE R15, `(.L_x_1521) ;  /* 0x000000000f087348 */ /* 0x000fea0003c00000 */
[----:B------:R0:W1:Y:S02]  /*1bd80*/  SHFL.IDX P6, R14, R13, R12, R11 ;  /* 0x0000000c0d0e7389 */ /* 0x00006400000c000b */
[----:B01----:R-:W-:Y:S01]  /*1bd90*/  ENDCOLLECTIVE ;  /* 0x000000000000791b */ /* 0x003fe20003800000 */
.L_x_1521:
[----:B------:R-:W-:Y:S01]  /*1bda0*/  IMAD.MOV.U32 R8, RZ, RZ, R14 ;  /* 0x000000ffff087224 */ /* 0x000fe200078e000e */
[----:B------:R-:W-:Y:S06]  /*1bdb0*/  BRA `(.L_x_1522) ;  /* 0xffffffb800887947 */ /* 0x000fec000383ffff */
.L_x_1400:
[----:B------:R-:W-:Y:S01]  /*1bdc0*/  BSSY B0, `(.L_x_1523) ;  /* 0x0000007000007945 */ /* 0x000fe20003800000 */
[----:B------:R-:W-:Y:S02]  /*1bdd0*/  IMAD.MOV.U32 R13, RZ, RZ, R2 ;  /* 0x000000ffff0d7224 */ /* 0x000fe400078e0002 */
[----:B------:R-:W-:Y:S02]  /*1bde0*/  IMAD.MOV.U32 R11, RZ, RZ, 0x1f ;  /* 0x0000001fff0b7424 */ /* 0x000fe400078e00ff */
[----:B------:R-:W-:-:S07]  /*1bdf0*/  IMAD.MOV.U32 R15, RZ, RZ, -0x1 ;  /* 0xffffffffff0f7424 */ /* 0x000fce00078e00ff */
[----:B0-23--:R-:W-:Y:S05]  /*1be00*/  WARPSYNC.COLLECTIVE R15, `(.L_x_1524) ;  /* 0x000000000f087348 */ /* 0x00dfea0003c00000 */
[----:B------:R1:W4:Y:S02]  /*1be10*/  SHFL.IDX P6, R14, R13, R12, R11 ;  /* 0x0000000c0d0e7389 */ /* 0x00032400000c000b */
[----:B01234-:R-:W-:Y:S01]  /*1be20*/  ENDCOLLECTIVE ;  /* 0x000000000000791b */ /* 0x01ffe20003800000 */
.L_x_1524:
[----:B------:R-:W-:Y:S05]  /*1be30*/  BSYNC B0 ;  /* 0x0000000000007941 */ /* 0x000fea0003800000 */
.L_x_1523:
[----:B------:R-:W-:Y:S01]  /*1be40*/  IMAD.MOV.U32 R6, RZ, RZ, R14 ;  /* 0x000000ffff067224 */ /* 0x000fe200078e000e */
[----:B------:R-:W-:Y:S06]  /*1be50*/  BRA `(.L_x_1399) ;  /* 0xffffffb800787947 */ /* 0x000fec000383ffff */
.L_x_1406:
[----:B0-----:R0:W1:Y:S02]  /*1be60*/  SYNCS.PHASECHK.TRANS64.TRYWAIT P0, [R7+URZ+0x2a820], R0 ;  /* 0x02a82000070075a7 */ /* 0x001064000800017f */
[----:B-1----:R-:W-:Y:S05]  /*1be70*/  @!P0 NANOSLEEP.SYNCS 0x989680 ;  /* 0x009896800000895d */ /* 0x002fea0003900000 */
[----:B------:R-:W1:Y:S02]  /*1be80*/  @!P0 SYNCS.PHASECHK.TRANS64 P0, [R7+URZ+0x2a820], R0 ;  /* 0x02a82000070085a7 */ /* 0x000e64000800007f */
[----:B-1----:R-:W-:Y:S05]  /*1be90*/  @!P0 BRA `(.L_x_1406) ;  /* 0xfffffffc00f08947 */ /* 0x002fea000383ffff */
[----:B------:R-:W-:Y:S05]  /*1bea0*/  BRA `(.L_x_1525) ;  /* 0xffffffc000d07947 */ /* 0x000fea000383ffff */
.L_x_1407:
        /* <DEDUP_REMOVED lines=8> */
[----:B0-2---:R-:W-:Y:S05]  /*1bf30*/  WARPSYNC.COLLECTIVE R15, `(.L_x_1527) ;  /* 0x000000000f087348 */ /* 0x005fea0003c00000 */
[----:B------:R1:W3:Y:S02]  /*1bf40*/  SHFL.IDX P6, R14, R13, R12, R11 ;  /* 0x0000000c0d0e7389 */ /* 0x0002e400000c000b */
[----:B0123--:R-:W-:Y:S01]  /*1bf50*/  ENDCOLLECTIVE ;  /* 0x000000000000791b */ /* 0x00ffe20003800000 */
.L_x_1527:
[----:B------:R-:W-:Y:S05]  /*1bf60*/  BSYNC B0 ;  /* 0x0000000000007941 */ /* 0x000fea0003800000 */
.L_x_1526:
[----:B------:R-:W-:Y:S05]  /*1bf70*/  BRA `(.L_x_1528) ;  /* 0xffffffc000b87947 */ /* 0x000fea000383ffff */
.L_x_1410:
[----:B------:R-:W-:Y:S01]  /*1bf80*/  BSSY B1, `(.L_x_1529) ;  /* 0x0000006000017945 */ /* 0x000fe20003800000 */
[----:B------:R-:W-:-:S07]  /*1bf90*/  IMAD.MOV.U32 R15, RZ, RZ, -0x1 ;  /* 0xffffffffff0f7424 */ /* 0x000fce00078e00ff */
[----:B0-2---:R-:W-:Y:S05]  /*1bfa0*/  WARPSYNC.COLLECTIVE R15, `(.L_x_1530) ;  /* 0x000000000f0c7348 */ /* 0x005fea0003c00000 */
[----:B------:R-:W-:Y:S02]  /*1bfb0*/  ELECT P6, UR62, PT ;  /* 0x00000000003e782f */ /* 0x000fe400038c0000 */
[----:B------:R-:W-:Y:S01]  /*1bfc0*/  MOV R14, UR62 ;  /* 0x0000003e000e7c02 */ /* 0x000fe20008000f00 */
[----:B0-2---:R-:W-:Y:S10]  /*1bfd0*/  ENDCOLLECTIVE ;  /* 0x000000000000791b */ /* 0x005ff40003800000 */
.L_x_1530:
[----:B------:R-:W-:Y:S05]  /*1bfe0*/  BSYNC B1 ;  /* 0x0000000000017941 */ /* 0x000fea0003800000 */
.L_x_1529:
[----:B------:R-:W-:Y:S05]  /*1bff0*/  BRA `(.L_x_1531) ;  /* 0xffffffc000b07947 */ /* 0x000fea000383ffff */
.L_x_1412:
[----:B0-----:R0:W1:Y:S02]  /*1c000*/  SYNCS.PHASECHK.TRANS64.TRYWAIT P1, [R5+URZ+0x2a840], R0 ;  /* 0x02a84000050075a7 */ /* 0x001064000802017f */
[----:B-1----:R-:W-:Y:S05]  /*1c010*/  @!P1 NANOSLEEP.SYNCS 0x989680 ;  /* 0x009896800000995d */ /* 0x002fea0003900000 */
[----:B------:R-:W1:Y:S02]  /*1c020*/  @!P1 SYNCS.PHASECHK.TRANS64 P1, [R5+URZ+0x2a840], R0 ;  /* 0x02a84000050095a7 */ /* 0x000e64000802007f */
[----:B-1----:R-:W-:Y:S05]  /*1c030*/  @!P1 BRA `(.L_x_1412) ;  /* 0xfffffffc00f09947 */ /* 0x002fea000383ffff */
[----:B------:R-:W-:Y:S05]  /*1c040*/  BRA `(.L_x_1532) ;  /* 0xffffffc000d87947 */ /* 0x000fea000383ffff */
.L_x_1414:
[----:B-1----:R1:W3:Y:S02]  /*1c050*/  SYNCS.PHASECHK.TRANS64.TRYWAIT P1, [R3+URZ+0x2a840], R2 ;  /* 0x02a84002030075a7 */ /* 0x0022e4000802017f */
[----:B---3--:R-:W-:Y:S05]  /*1c060*/  @!P1 NANOSLEEP.SYNCS 0x989680 ;  /* 0x009896800000995d */ /* 0x008fea0003900000 */
[----:B------:R-:W3:Y:S02]  /*1c070*/  @!P1 SYNCS.PHASECHK.TRANS64 P1, [R3+URZ+0x2a840], R2 ;  /* 0x02a84002030095a7 */ /* 0x000ee4000802007f */
[----:B---3--:R-:W-:Y:S05]  /*1c080*/  @!P1 BRA `(.L_x_1414) ;  /* 0xfffffffc00f09947 */ /* 0x008fea000383ffff */
[----:B------:R-:W-:Y:S05]  /*1c090*/  BRA `(.L_x_1533) ;  /* 0xffffffc000e47947 */ /* 0x000fea000383ffff */
.L_x_1416:
[----:B---3--:R3:W4:Y:S02]  /*1c0a0*/  SYNCS.PHASECHK.TRANS64.TRYWAIT P1, [R5+URZ+0x2a860], R0 ;  /* 0x02a86000050075a7 */ /* 0x008724000802017f */
[----:B----4-:R-:W-:Y:S05]  /*1c0b0*/  @!P1 NANOSLEEP.SYNCS 0x989680 ;  /* 0x009896800000995d */ /* 0x010fea0003900000 */
[----:B------:R-:W4:Y:S02]  /*1c0c0*/  @!P1 SYNCS.PHASECHK.TRANS64 P1, [R5+URZ+0x2a860], R0 ;  /* 0x02a86000050095a7 */ /* 0x000f24000802007f */
[----:B----4-:R-:W-:Y:S05]  /*1c0d0*/  @!P1 BRA `(.L_x_1416) ;  /* 0xfffffffc00f09947 */ /* 0x010fea000383ffff */
[----:B------:R-:W-:Y:S05]  /*1c0e0*/  BRA `(.L_x_1534) ;  /* 0xffffffc000e07947 */ /* 0x000fea000383ffff */
.L_x_1535:
        /* <DEDUP_REMOVED lines=9> */
.L_x_15736:


//--------------------- .text._ZN7cutlass13device_kernelIN5flash11enable_sm90INS1_16FlashAttnFwdSm90INS1_25CollectiveMainloopFwdSm90ILi2EN4cute5tupleIJNS5_1CILi1EEES8_S8_EEENS6_IJNS7_ILi128EEENS7_ILi96EEENS7_ILi192EEEEEELi128ENS_6half_tEfNS_4arch4Sm90ELb0ELb1ELb1ELb1ELb1ELb1ELb0ELb1ELb1ELb1ELb1ELb0EEENS1_21CollectiveEpilogueFwdINS6_IJSA_SA_SB_EEES9_SE_SG_Li256ELb1ELb1ELb1ELb0EEENS1_36VarlenDynamicPersistentTileSchedulerILi128ELi96ELi256ELi128ELb1ELb1ELb1ELb1ELb0ELb1EEEEEEEEEvNT_6ParamsE --------------------------
	.section	.text._ZN7cutlass13device_kernelIN5flash11enable_sm90INS1_16FlashAttnFwdSm90INS1_25CollectiveMainloopFwdSm90ILi2EN4cute5tupleIJNS5_1CILi1EEES8_S8_EEENS6_IJNS7_ILi128EEENS7_ILi96EEENS7_ILi192EEEEEELi128ENS_6half_tEfNS_4arch4Sm90ELb0ELb1ELb1ELb1ELb1ELb1ELb0ELb1ELb1ELb1ELb1ELb0EEENS1_21CollectiveEpilogueFwdINS6_IJSA_SA_SB_EEES9_SE_SG_Li256ELb1ELb1ELb1ELb0EEENS1_36VarlenDynamicPersistentTileSchedulerILi128ELi96ELi256ELi128ELb1ELb1ELb1ELb1ELb0ELb1EEEEEEEEEvNT_6ParamsE,"ax",@progbits
	.align	128
.text._ZN7cutlass13device_kernelIN5flash11enable_sm90INS1_16FlashAttnFwdSm90INS1_25CollectiveMainloopFwdSm90ILi2EN4cute5tupleIJNS5_1CILi1EEES8_S8_EEENS6_IJNS7_ILi128EEENS7_ILi96EEENS7_ILi192EEEEEELi128ENS_6half_tEfNS_4arch4Sm90ELb0ELb1ELb1ELb1ELb1ELb1ELb0ELb1ELb1ELb1ELb1ELb0EEENS1_21CollectiveEpilogueFwdINS6_IJSA_SA_SB_EEES9_SE_SG_Li256ELb1ELb1ELb1ELb0EEENS1_36VarlenDynamicPersistentTileSchedulerILi128ELi96ELi256ELi128ELb1ELb1ELb1ELb1ELb0ELb1EEEEEEEEEvNT_6ParamsE:
        .type           _ZN7cutlass13device_kernelIN5flash11enable_sm90INS1_16FlashAttnFwdSm90INS1_25CollectiveMainloopFwdSm90ILi2EN4cute5tupleIJNS5_1CILi1EEES8_S8_EEENS6_IJNS7_ILi128EEENS7_ILi96EEENS7_ILi192EEEEEELi128ENS_6half_tEfNS_4arch4Sm90ELb0ELb1ELb1ELb1ELb1ELb1ELb0ELb1ELb1ELb1ELb1ELb0EEENS1_21CollectiveEpilogueFwdINS6_IJSA_SA_SB_EEES9_SE_SG_Li256ELb1ELb1ELb1ELb0EEENS1_36VarlenDynamicPersistentTileSchedulerILi128ELi96ELi256ELi128ELb1ELb1ELb1ELb1ELb0ELb1EEEEEEEEEvNT_6ParamsE,@function
        .size           _ZN7cutlass13device_kernelIN5flash11enable_sm90INS1_16FlashAttnFwdSm90INS1_25CollectiveMainloopFwdSm90ILi2EN4cute5tupleIJNS5_1CILi1EEES8_S8_EEENS6_IJNS7_ILi128EEENS7_ILi96EEENS7_ILi192EEEEEELi128ENS_6half_tEfNS_4arch4Sm90ELb0ELb1ELb1ELb1ELb1ELb1ELb0ELb1ELb1ELb1ELb1ELb0EEENS1_21CollectiveEpilogueFwdINS6_IJSA_SA_SB_EEES9_SE_SG_Li256ELb1ELb1ELb1ELb0EEENS1_36VarlenDynamicPersistentTileSchedulerILi128ELi96ELi256ELi128ELb1ELb1ELb1ELb1ELb0ELb1EEEEEEEEEvNT_6ParamsE,(.L_x_15737 - _ZN7cutlass13device_kernelIN5flash11enable_sm90INS1_16FlashAttnFwdSm90INS1_25CollectiveMainloopFwdSm90ILi2EN4cute5tupleIJNS5_1CILi1EEES8_S8_EEENS6_IJNS7_ILi128EEENS7_ILi96EEENS7_ILi192EEEEEELi128ENS_6half_tEfNS_4arch4Sm90ELb0ELb1ELb1ELb1ELb1ELb1ELb0ELb1ELb1ELb1ELb1ELb0EEENS1_21CollectiveEpilogueFwdINS6_IJSA_SA_SB_EEES9_SE_SG_Li256ELb1ELb1ELb1ELb0EEENS1_36VarlenDynamicPersistentTileSchedulerILi128ELi96ELi256ELi128ELb1ELb1ELb1ELb1ELb0ELb1EEEEEEEEEvNT_6ParamsE)
        .other          _ZN7cutlass13device_kernelIN5flash11enable_sm90INS1_16FlashAttnFwdSm90INS1_25CollectiveMainloopFwdSm90ILi2EN4cute5tupleIJNS5_1CILi1EEES8_S8_EEENS6_IJNS7_ILi128EEENS7_ILi96EEENS7_ILi192EEEEEELi128ENS_6half_tEfNS_4arch4Sm90ELb0ELb1ELb1ELb1ELb1ELb1ELb0ELb1ELb1ELb1ELb1ELb0EEENS1_21CollectiveEpilogueFwdINS6_IJSA_SA_SB_EEES9_SE_SG_Li256ELb1ELb1ELb1ELb0EEENS1_36VarlenDynamicPersistentTileSchedulerILi128ELi96ELi256ELi128ELb1ELb1ELb1ELb1ELb0ELb1EEEEEEEEEvNT_6ParamsE,@"STO_CUDA_ENTRY STV_DEFAULT"
_ZN7cutlass13device_kernelIN5flash11enable_sm90INS1_16FlashAttnFwdSm90INS1_25CollectiveMainloopFwdSm90ILi2EN4cute5tupleIJNS5_1CILi1EEES8_S8_EEENS6_IJNS7_ILi128EEENS7_ILi96EEENS7_ILi192EEEEEELi128ENS_6half_tEfNS_4arch4Sm90ELb0ELb1ELb1ELb1ELb1ELb1ELb0ELb1ELb1ELb1ELb1ELb0EEENS1_21CollectiveEpilogueFwdINS6_IJSA_SA_SB_EEES9_SE_SG_Li256ELb1ELb1ELb1ELb0EEENS1_36VarlenDynamicPersistentTileSchedulerILi128ELi96ELi256ELi128ELb1ELb1ELb1ELb1ELb0ELb1EEEEEEEEEvNT_6ParamsE:
        /* <DEDUP_REMOVED lines=18> */
.L_x_1537:
[----:B------:R-:W-:Y:S05]  /*0120*/  BSYNC B0 ;  /* 0x0000000000007941 */ /* 0x000fea0003800000 */
.L_x_1536:
        /* <DEDUP_REMOVED lines=41> */
.L_x_1538:
        /* <DEDUP_REMOVED lines=22> */
.L_x_1539:
        /* <DEDUP_REMOVED lines=18> */
.L_x_1540:
        /* <DEDUP_REMOVED lines=22> */
.L_x_1541:
        /* <DEDUP_REMOVED lines=22> */
.L_x_1542:
[----:B0-----:R-:W-:Y:S01]  /*0900*/  UMOV UR4, 0x1 ;  /* 0x0000000100047882 */ /* 0x001fe20000000000 */
[----:B------:R-:W-:Y:S01]  /*0910*/  PLOP3.LUT P0, PT, PT, PT, UP0, 0x80, 0x0 ;  /* 0x000000000000781c */ /* 0x000fe20003f0f008 */
[----:B------:R-:W-:Y:S01]  /*0920*/  USEL UR4, UR4, 0x2, !UP0 ;  /* 0x0000000204047887 */ /* 0x000fe2000c000000 */
[----:B------:R-:W-:Y:S01]  /*0930*/  NOP ;  /* 0x0000000000007918 */ /* 0x000fe20000000000 */
[----:B------:R-:W-:Y:S01]  /*0940*/  ULDC.64 UR60, c[0x0][0x208] ;  /* 0x00008200003c7ab9 */ /* 0x000fe20000000a00 */
[----:B------:R-:W-:Y:S03]  /*0950*/  BSSY B9, `(.L_x_1543) ;  /* 0x0002b05000097945 */ /* 0x000fe60003800000 */
[----:B------:R-:W-:-:S05]  /*0960*/  IMAD.U32 R3, RZ, RZ, UR4 ;  /* 0x00000004ff037e24 */ /* 0x000fca000f8e00ff */
[----:B------:R0:W-:Y:S01]  /*0970*/  STL [R1+0x58], R3 ;  /* 0x0000580301007387 */ /* 0x0001e20000100800 */
[----:B-12-4-:R-:W-:Y:S06]  /*0980*/  BAR.SYNC.DEFER_BLOCKING 0x0 ;  /* 0x0000000000007b1d */ /* 0x016fec0000010000 */
[----:B------:R-:W-:Y:S05]  /*0990*/  @!P0 BRA `(.L_x_1544) ;  /* 0x0000022c00e08947 */ /* 0x000fea0003800000 */
.L_x_1545:
[----:B------:R-:W-:-:S08]  /*09a0*/  NOP ;  /* 0x0000000000007918 */ /* 0x000fd00000000000 */
[----:B------:R-:W1:Y:S02]  /*09b0*/  USETMAXREG.TRY_ALLOC.CTAPOOL UP0, 0xe8 ;  /* 0x000000e8000079c8 */ /* 0x000e640008000600 */
[----:B-1----:R-:W-:-:S13]  /*09c0*/  PLOP3.LUT P0, PT, PT, PT, UP0, 0x80, 0x0 ;  /* 0x000000000000781c */ /* 0x002fda0003f0f008 */
[----:B------:R-:W-:Y:S05]  /*09d0*/  @!P0 BRA `(.L_x_1545) ;  /* 0xfffffffc00f08947 */ /* 0x000fea000383ffff */
[----:B------:R-:W1:Y:S08]  /*09e0*/  S2UR UR4, SR_CgaCtaId ;  /* 0x00000000000479c3 */ /* 0x000e700000008800 */
[----:B------:R-:W-:Y:S06]  /*09f0*/  BAR.ARV 0x8, 0x180 ;  /* 0x0206000000007b1d */ /* 0x000fec0000002000 */
[----:B0-----:R-:W-:-:S02]  /*0a00*/  MOV R3, 0x400 ;  /* 0x0000040000037802 */ /* 0x001fc40000000f00 */
[----:B------:R-:W-:Y:S01]  /*0a10*/  BAR.SYNC.DEFER_BLOCKING 0x5, 0x180 ;  /* 0x0146000000007b1d */ /* 0x000fe20000010000 */
[----:B-1----:R-:W-:-:S05]  /*0a20*/  IMAD.U32 R172, RZ, RZ, UR4 ;  /* 0x00000004ffac7e24 */ /* 0x002fca000f8e00ff */
[----:B------:R-:W-:Y:S01]  /*0a30*/  ULDC UR4, c[0x0][0xc3c] ;  /* 0x00030f0000047ab9 */ /* 0x000fe20000000800 */
[----:B------:R-:W-:-:S05]  /*0a40*/  LEA R2, R172, R3, 0x18 ;  /* 0x00000003ac027211 */ /* 0x000fca00078ec0ff */
[----:B------:R-:W0:Y:S01]  /*0a50*/  LDS.128 R28, [R2+0x2a8d0] ;  /* 0x02a8d000021c7984 */ /* 0x000e220000000c00 */
[----:B------:R-:W-:Y:S06]  /*0a60*/  BAR.ARV 0x4, 0x180 ;  /* 0x0106000000007b1d */ /* 0x000fec0000002000 */
[----:B0-----:R-:W-:-:S13]  /*0a70*/  ISETP.GE.AND P0, PT, R31, UR4, PT ;  /* 0x000000041f007c0c */ /* 0x001fda000bf06270 */
[----:B------:R-:W-:Y:S05]  /*0a80*/  @P0 BRA `(.L_x_1546) ;  /* 0x000002ac00c40947 */ /* 0x000fea0003800000 */
[----:B------:R-:W2:Y:S01]  /*0a90*/  LDL R4, [R1+0x58] ;  /* 0x0000580001047983 */ /* 0x000ea20000100800 */
[----:B------:R-:W-:Y:S01]  /*0aa0*/  VIADD R0, R0, 0xffffff80 ;  /* 0xffffff8000007836 */ /* 0x000fe20000000000 */
[----:B------:R-:W-:Y:S01]  /*0ab0*/  R2UR UR4, R2 ;  /* 0x00000000020472ca */ /* 0x000fe200000e0000 */
[----:B------:R-:W-:Y:S01]  /*0ac0*/  IMAD.MOV.U32 R208, RZ, RZ, RZ ;  /* 0x000000ffffd07224 */ /* 0x000fe200078e00ff */
[----:B------:R-:W-:Y:S01]  /*0ad0*/  MOV R17, RZ ;  /* 0x000000ff00117202 */ /* 0x000fe20000000f00 */
[----:B------:R-:W-:Y:S01]  /*0ae0*/  IMAD.MOV.U32 R175, RZ, RZ, RZ ;  /* 0x000000ffffaf7224 */ /* 0x000fe200078e00ff */
[----:B------:R-:W-:Y:S01]  /*0af0*/  SHF.R.S32.HI R3, RZ, 0x1f, R0 ;  /* 0x0000001fff037819 */ /* 0x000fe20000011400 */
[----:B------:R-:W-:Y:S02]  /*0b00*/  IMAD.MOV.U32 R164, RZ, RZ, RZ ;  /* 0x000000ffffa47224 */ /* 0x000fe400078e00ff */
[----:B------:R-:W-:Y:S01]  /*0b10*/  IMAD.MOV.U32 R23, RZ, RZ, RZ ;  /* 0x000000ffff177224 */ /* 0x000fe200078e00ff */
[----:B------:R-:W-:-:S04]  /*0b20*/  LEA.HI R225, R3, R0, RZ, 0x3 ;  /* 0x0000000003e17211 */ /* 0x000fc800078f18ff */
[----:B------:R-:W-:Y:S01]  /*0b30*/  LOP3.LUT R205, R225, 0xfffffff8, RZ, 0xc0, !PT ;  /* 0xfffffff8e1cd7812 */ /* 0x000fe200078ec0ff */
[----:B------:R-:W-:Y:S01]  /*0b40*/  UIADD3 UR4, UR4, 0xc400, URZ ;  /* 0x0000c40004047890 */ /* 0x000fe2000fffe03f */
[----:B------:R-:W-:Y:S02]  /*0b50*/  SHF.R.S32.HI R225, RZ, 0x3, R225 ;  /* 0x00000003ffe17819 */ /* 0x000fe400000114e1 */
[----:B------:R-:W-:-:S05]  /*0b60*/  IADD3 R205, R0, -R205, RZ ;  /* 0x800000cd00cd7210 */ /* 0x000fca0007ffe0ff */
[----:B------:R-:W-:-:S05]  /*0b70*/  IMAD.SHL.U32 R203, R205, 0x8, RZ ;  /* 0x00000008cdcb7824 */ /* 0x000fca00078e00ff */
[----:B------:R-:W-:Y:S02]  /*0b80*/  IADD3 R204, R203, 0x40, RZ ;  /* 0x00000040cbcc7810 */ /* 0x000fe40007ffe0ff */
[----:B--2---:R-:W-:Y:S02]  /*0b90*/  R2UR UR5, R4 ;  /* 0x00000000040572ca */ /* 0x004fe400000e0000 */
[----:B------:R-:W-:-:S04]  /*0ba0*/  LEA.HI R4, R3, R0, RZ, 0x7 ;  /* 0x0000000003047211 */ /* 0x000fc800078f38ff */
[----:B------:R-:W-:Y:S02]  /*0bb0*/  LOP3.LUT R5, R4, 0xffffff80, RZ, 0xc0, !PT ;  /* 0xffffff8004057812 */ /* 0x000fe400078ec0ff */
[----:B------:R-:W-:-:S03]  /*0bc0*/  SHF.R.S32.HI R12, RZ, 0x7, R4 ;  /* 0x00000007ff0c7819 */ /* 0x000fc60000011404 */
[----:B------:R-:W-:Y:S01]  /*0bd0*/  IMAD.IADD R228, R0, 0x1, -R5 ;  /* 0x0000000100e47824 */ /* 0x000fe200078e0a05 */
[----:B------:R-:W-:Y:S01]  /*0be0*/  LEA.HI R5, R3, R0, RZ, 0x4 ;  /* 0x0000000003057211 */ /* 0x000fe200078f20ff */
[----:B------:R0:W-:Y:S01]  /*0bf0*/  STL [R1+0x4c], R12 ;  /* 0x00004c0c01007387 */ /* 0x0001e20000100800 */
[----:B------:R-:W-:Y:S01]  /*0c00*/  LEA.HI R4, R4, R12, RZ, 0x1 ;  /* 0x0000000c04047211 */ /* 0x000fe200078f08ff */
[----:B------:R-:W-:Y:S01]  /*0c10*/  ULOP3.LUT UR5, UR5, 0x1, URZ, 0xfc, !UPT ;  /* 0x0000000105057892 */ /* 0x000fe2000f8efc3f */
[----:B------:R-:W-:Y:S02]  /*0c20*/  SHF.R.S32.HI R9, RZ, 0x1f, R228 ;  /* 0x0000001fff097819 */ /* 0x000fe400000114e4 */
[----:B------:R-:W-:Y:S02]  /*0c30*/  SHF.R.S32.HI R6, RZ, 0x4, R5 ;  /* 0x00000004ff067819 */ /* 0x000fe40000011405 */
[CC--:B------:R-:W-:Y:S02]  /*0c40*/  LEA.HI R10, R9.reuse, R228.reuse, RZ, 0x2 ;  /* 0x000000e4090a7211 */ /* 0x0c0fe400078f10ff */
[----:B------:R-:W-:-:S02]  /*0c50*/  LEA.HI R9, R9, R228, RZ, 0x5 ;  /* 0x000000e409097211 */ /* 0x000fc400078f28ff */
[--C-:B------:R-:W-:Y:S02]  /*0c60*/  SHF.R.S32.HI R8, RZ, 0x2, R10.reuse ;  /* 0x00000002ff087819 */ /* 0x100fe4000001140a */
[----:B------:R-:W-:Y:S02]  /*0c70*/  SHF.R.S32.HI R7, RZ, 0x1f, R10 ;  /* 0x0000001fff077819 */ /* 0x000fe4000001140a */
[----:B------:R-:W-:Y:S02]  /*0c80*/  SHF.R.S32.HI R9, RZ, 0x5, R9 ;  /* 0x00000005ff097819 */ /* 0x000fe40000011409 */
[----:B------:R-:W-:Y:S02]  /*0c90*/  LEA.HI R11, R7, R8, RZ, 0x3 ;  /* 0x00000008070b7211 */ /* 0x000fe400078f18ff */
[----:B------:R-:W-:Y:S02]  /*0ca0*/  LEA.HI R7, R5, R6, RZ, 0x1 ;  /* 0x0000000605077211 */ /* 0x000fe400078f08ff */
[----:B------:R-:W-:-:S02]  /*0cb0*/  LOP3.LUT R11, R11, 0xfffffff8, RZ, 0xc0, !PT ;  /* 0xfffffff80b0b7812 */ /* 0x000fc400078ec0ff */
[----:B------:R-:W-:Y:S02]  /*0cc0*/  LOP3.LUT R7, R7, 0x1ffffffe, RZ, 0xc0, !PT ;  /* 0x1ffffffe07077812 */ /* 0x000fe400078ec0ff */
[----:B------:R-:W-:Y:S02]  /*0cd0*/  IADD3 R8, R8, -R11, RZ ;  /* 0x8000000b08087210 */ /* 0x000fe40007ffe0ff */
[----:B------:R-:W-:Y:S01]  /*0ce0*/  LOP3.LUT R5, R5, 0x3fffff0, RZ, 0xc0, !PT ;  /* 0x03fffff005057812 */ /* 0x000fe200078ec0ff */
[----:B------:R-:W-:Y:S01]  /*0cf0*/  IMAD.IADD R7, R6, 0x1, -R7 ;  /* 0x0000000106077824 */ /* 0x000fe200078e0a07 */
[-C--:B------:R-:W-:Y:S01]  /*0d00*/  LEA.HI R6, R3, R0.reuse, RZ, 0x5 ;  /* 0x0000000003067211 */ /* 0x080fe200078f28ff */
[----:B------:R-:W-:Y:S01]  /*0d10*/  IMAD R9, R9, 0x10, R8 ;  /* 0x0000001009097824 */ /* 0x000fe200078e0208 */
[----:B------:R-:W-:Y:S01]  /*0d20*/  LEA.HI R8, R3, R0, RZ, 0x2 ;  /* 0x0000000003087211 */ /* 0x000fe200078f10ff */
[----:B------:R-:W-:Y:S01]  /*0d30*/  IMAD.IADD R5, R0, 0x1, -R5 ;  /* 0x0000000100057824 */ /* 0x000fe200078e0a05 */
[----:B------:R-:W-:-:S02]  /*0d40*/  SHF.R.S32.HI R6, RZ, 0x5, R6 ;  /* 0x00000005ff067819 */ /* 0x000fc40000011406 */
[----:B------:R-:W-:Y:S02]  /*0d50*/  LOP3.LUT R209, R8, 0xfffffffc, RZ, 0xc0, !PT ;  /* 0xfffffffc08d17812 */ /* 0x000fe400078ec0ff */
[--C-:B------:R-:W-:Y:S01]  /*0d60*/  SHF.R.S32.HI R174, RZ, 0x2, R8.reuse ;  /* 0x00000002ffae7819 */ /* 0x100fe20000011408 */
[----:B------:R-:W-:Y:S01]  /*0d70*/  IMAD.SHL.U32 R187, R6, 0x200, RZ ;  /* 0x0000020006bb7824 */ /* 0x000fe200078e00ff */
[----:B------:R-:W-:Y:S01]  /*0d80*/  SHF.R.S32.HI R3, RZ, 0x1f, R8 ;  /* 0x0000001fff037819 */ /* 0x000fe20000011408 */
[----:B------:R-:W-:Y:S01]  /*0d90*/  IMAD.IADD R209, R0, 0x1, -R209 ;  /* 0x0000000100d17824 */ /* 0x000fe200078e0ad1 */
[----:B------:R-:W-:Y:S01]  /*0da0*/  LOP3.LUT R4, R4, 0x3fffffe, RZ, 0xc0, !PT ;  /* 0x03fffffe04047812 */ /* 0x000fe200078ec0ff */
[----:B------:R-:W-:Y:S01]  /*0db0*/  IMAD R8, R6, 0x10, R5 ;  /* 0x0000001006087824 */ /* 0x000fe200078e0205 */
[----:B------:R-:W-:Y:S01]  /*0dc0*/  LEA.HI R3, R3, R174, RZ, 0x3 ;  /* 0x000000ae03037211 */ /* 0x000fe200078f18ff */
[----:B------:R-:W-:Y:S01]  /*0dd0*/  VIADD R5, R174, 0x40 ;  /* 0x00000040ae057836 */ /* 0x000fe20000000000 */
[----:B------:R-:W-:Y:S01]  /*0de0*/  SHF.L.U32 R162, R209, 0x2, RZ ;  /* 0x00000002d1a27819 */ /* 0x000fe200000006ff */
[----:B------:R-:W-:Y:S01]  /*0df0*/  IMAD.IADD R4, R12, 0x1, -R4 ;  /* 0x000000010c047824 */ /* 0x000fe200078e0a04 */
[----:B------:R-:W-:Y:S01]  /*0e00*/  LOP3.LUT R3, R3, 0xfffffff8, RZ, 0xc0, !PT ;  /* 0xfffffff803037812 */ /* 0x000fe200078ec0ff */
[----:B------:R-:W-:Y:S01]  /*0e10*/  IMAD.SHL.U32 R181, R5, 0x40, RZ ;  /* 0x0000004005b57824 */ /* 0x000fe200078e00ff */
[----:B------:R-:W-:Y:S01]  /*0e20*/  SHF.R.S32.HI R0, RZ, 0x1f, R5 ;  /* 0x0000001fff007819 */ /* 0x000fe20000011405 */
[----:B------:R-:W-:-:S02]  /*0e30*/  VIADD R177, R162, 0x20 ;  /* 0x00000020a2b17836 */ /* 0x000fc40000000000 */
[----:B------:R-:W-:Y:S01]  /*0e40*/  VIADD R176, R162, 0x40 ;  /* 0x00000040a2b07836 */ /* 0x000fe20000000000 */
[----:B------:R-:W-:Y:S01]  /*0e50*/  LEA.HI R0, R0, R5, RZ, 0x3 ;  /* 0x0000000500007211 */ /* 0x000fe200078f18ff */
[----:B------:R-:W-:Y:S01]  /*0e60*/  IMAD.IADD R227, R174, 0x1, -R3 ;  /* 0x00000001aee37824 */ /* 0x000fe200078e0a03 */
[C---:B------:R-:W-:Y:S01]  /*0e70*/  IADD3 R167, R162.reuse, R177, RZ ;  /* 0x000000b1a2a77210 */ /* 0x040fe20007ffe0ff */
[----:B------:R-:W-:Y:S01]  /*0e80*/  IMAD.IADD R168, R162, 0x1, R176 ;  /* 0x00000001a2a87824 */ /* 0x000fe200078e02b0 */
[----:B------:R-:W-:Y:S01]  /*0e90*/  LOP3.LUT R181, R181, 0x1c0, RZ, 0xc0, !PT ;  /* 0x000001c0b5b57812 */ /* 0x000fe200078ec0ff */
[----:B------:R-:W-:Y:S01]  /*0ea0*/  IMAD.SHL.U32 R200, R0, 0x40, RZ ;  /* 0x0000004000c87824 */ /* 0x000fe200078e00ff */
[----:B------:R-:W-:Y:S01]  /*0eb0*/  SHF.R.S32.HI R0, RZ, 0x1f, R167 ;  /* 0x0000001fff007819 */ /* 0x000fe200000114a7 */
[----:B------:R-:W-:Y:S01]  /*0ec0*/  IMAD.SHL.U32 R185, R227, 0x40, RZ ;  /* 0x00000040e3b97824 */ /* 0x000fe200078e00ff */
[----:B------:R-:W-:Y:S01]  /*0ed0*/  SHF.R.S32.HI R3, RZ, 0x1f, R168 ;  /* 0x0000001fff037819 */ /* 0x000fe200000114a8 */
[----:B------:R-:W-:Y:S01]  /*0ee0*/  IMAD R13, R4, 0x40, R9 ;  /* 0x00000040040d7824 */ /* 0x000fe200078e0209 */
[-C--:B------:R-:W-:Y:S01]  /*0ef0*/  LEA.HI R170, R0, R167.reuse, RZ, 0x3 ;  /* 0x000000a700aa7211 */ /* 0x080fe200078f18ff */
[----:B0-----:R-:W-:Y:S01]  /*0f00*/  IMAD R12, R8, 0x8, R7 ;  /* 0x00000008080c7824 */ /* 0x001fe200078e0207 */
[----:B------:R-:W-:Y:S01]  /*0f10*/  LEA.HI R0, R0, R167, RZ, 0x6 ;  /* 0x000000a700007211 */ /* 0x000fe200078f30ff */
[----:B------:R-:W-:Y:S01]  /*0f20*/  IMAD.SHL.U32 R18, R209, 0x8, RZ ;  /* 0x00000008d1127824 */ /* 0x000fe200078e00ff */
[----:B------:R-:W-:Y:S01]  /*0f30*/  LOP3.LUT R185, R185, 0x1c0, RZ, 0xc0, !PT ;  /* 0x000001c0b9b97812 */ /* 0x000fe200078ec0ff */
[----:B------:R-:W-:Y:S01]  /*0f40*/  STL [R1+0x50], R13 ;  /* 0x0000500d01007387 */ /* 0x000fe20000100800 */
[CC--:B------:R-:W-:Y:S01]  /*0f50*/  LEA.HI R5, R3.reuse, R168.reuse, RZ, 0x6 ;  /* 0x000000a803057211 */ /* 0x0c0fe200078f30ff */
[----:B------:R-:W-:Y:S01]  /*0f60*/  IMAD.SHL.U32 R0, R0, 0x80, RZ ;  /* 0x0000008000007824 */ /* 0x000fe200078e00ff */
[----:B------:R-:W-:Y:S01]  /*0f70*/  LEA.HI R4, R3, R168, RZ, 0x3 ;  /* 0x000000a803047211 */ /* 0x000fe200078f18ff */
[C---:B------:R-:W-:Y:S01]  /*0f80*/  VIADD R22, R18.reuse, 0x60 ;  /* 0x0000006012167836 */ /* 0x040fe20000000000 */
[----:B------:R-:W-:Y:S01]  /*0f90*/  SHF.R.U32.HI R14, RZ, 0x3, R181 ;  /* 0x00000003ff0e7819 */ /* 0x000fe200000116b5 */
[----:B------:R-:W-:Y:S01]  /*0fa0*/  IMAD.SHL.U32 R6, R5, 0x80, RZ ;  /* 0x0000008005067824 */ /* 0x000fe200078e00ff */
[----:B------:R-:W-:Y:S01]  /*0fb0*/  SHF.R.U32.HI R186, RZ, 0x3, R185 ;  /* 0x00000003ffba7819 */ /* 0x000fe200000116b9 */
[C---:B------:R-:W-:Y:S01]  /*0fc0*/  VIADD R160, R18.reuse, 0x80 ;  /* 0x0000008012a07836 */ /* 0x040fe20000000000 */
[--C-:B------:R-:W-:Y:S01]  /*0fd0*/  LOP3.LUT R3, R185, 0x38, R170.reuse, 0xf8, !PT ;  /* 0x00000038b9037812 */ /* 0x100fe200078ef8aa */
[----:B------:R-:W-:Y:S01]  /*0fe0*/  VIADD R161, R18, 0xa0 ;  /* 0x000000a012a17836 */ /* 0x000fe20000000000 */
[----:B------:R-:W-:Y:S01]  /*0ff0*/  LOP3.LUT R7, R181, 0x38, R170, 0xf8, !PT ;  /* 0x00000038b5077812 */ /* 0x000fe200078ef8aa */
[C---:B------:R-:W-:Y:S01]  /*1000*/  VIADD R179, R162.reuse, 0x10 ;  /* 0x00000010a2b37836 */ /* 0x040fe20000000000 */
[----:B------:R-:W-:Y:S01]  /*1010*/  LOP3.LUT R5, R185, 0x38, R4, 0xf8, !PT ;  /* 0x00000038b9057812 */ /* 0x000fe200078ef804 */
[----:B------:R-:W-:Y:S01]  /*1020*/  VIADD R178, R162, 0x30 ;  /* 0x00000030a2b27836 */ /* 0x000fe20000000000 */
[----:B------:R-:W-:Y:S01]  /*1030*/  LOP3.LUT R200, R200, 0xfffffe00, RZ, 0xc0, !PT ;  /* 0xfffffe00c8c87812 */ /* 0x000fe200078ec0ff */
[----:B------:R-:W-:Y:S01]  /*1040*/  VIADD R180, R162, 0x50 ;  /* 0x00000050a2b47836 */ /* 0x000fe20000000000 */
[----:B------:R-:W-:-:S02]  /*1050*/  LOP3.LUT R0, R0, 0xffffe000, RZ, 0xc0, !PT ;  /* 0xffffe00000007812 */ /* 0x000fc400078ec0ff */
[----:B------:R-:W-:Y:S02]  /*1060*/  LOP3.LUT R3, R3, R186, RZ, 0x3c, !PT ;  /* 0x000000ba03037212 */ /* 0x000fe400078e3cff */
[----:B------:R-:W-:Y:S02]  /*1070*/  LOP3.LUT R9, R7, R14, RZ, 0x3c, !PT ;  /* 0x0000000e07097212 */ /* 0x000fe400078e3cff */
[----:B------:R-:W-:Y:S02]  /*1080*/  LOP3.LUT R7, R5, R186, RZ, 0x3c, !PT ;  /* 0x000000ba05077212 */ /* 0x000fe400078e3cff */
[-C--:B------:R-:W-:Y:S02]  /*1090*/  IADD3 R5, R3, R0.reuse, R187 ;  /* 0x0000000003057210 */ /* 0x080fe40007ffe0bb */
[----:B------:R-:W-:Y:S01]  /*10a0*/  IADD3 R9, R9, R0, R200 ;  /* 0x0000000009097210 */ /* 0x000fe20007ffe0c8 */
[----:B------:R-:W-:Y:S01]  /*10b0*/  IMAD.U32 R0, RZ, RZ, UR5 ;  /* 0x00000005ff007e24 */ /* 0x000fe2000f8e00ff */
[----:B------:R-:W-:-:S02]  /*10c0*/  MOV R3, UR4 ;  /* 0x0000000400037c02 */ /* 0x000fc40008000f00 */
[----:B------:R-:W-:Y:S02]  /*10d0*/  LOP3.LUT R8, R181, 0x38, R4, 0xf8, !PT ;  /* 0x00000038b5087812 */ /* 0x000fe400078ef804 */
[----:B------:R-:W-:Y:S01]  /*10e0*/  STL [R1+0x30], R0 ;  /* 0x0000300001007387 */ /* 0x000fe20000100800 */
[----:B------:R-:W-:Y:S02]  /*10f0*/  LOP3.LUT R6, R6, 0xffffe000, RZ, 0xc0, !PT ;  /* 0xffffe00006067812 */ /* 0x000fe400078ec0ff */
[----:B------:R-:W-:Y:S01]  /*1100*/  LOP3.LUT R11, R8, R14, RZ, 0x3c, !PT ;  /* 0x0000000e080b7212 */ /* 0x000fe200078e3cff */
[----:B------:R0:W-:Y:S01]  /*1110*/  STL [R1+0x48], R3 ;  /* 0x0000480301007387 */ /* 0x0001e20000100800 */
[-C--:B------:R-:W-:Y:S02]  /*1120*/  IADD3 R8, R7, R6.reuse, R187 ;  /* 0x0000000607087210 */ /* 0x080fe40007ffe0bb */
[----:B------:R-:W-:Y:S02]  /*1130*/  LOP3.LUT R7, R181, 0x38, R18, 0xf8, !PT ;  /* 0x00000038b5077812 */ /* 0x000fe400078ef812 */
[----:B------:R-:W-:Y:S01]  /*1140*/  IADD3 R11, R11, R6, R200 ;  /* 0x000000060b0b7210 */ /* 0x000fe20007ffe0c8 */
[----:B------:R-:W-:Y:S01]  /*1150*/  IMAD.SHL.U32 R6, R12, 0x8, RZ ;  /* 0x000000080c067824 */ /* 0x000fe200078e00ff */
[----:B------:R-:W-:-:S02]  /*1160*/  LOP3.LUT R7, R200, R7, R14, 0xf6, !PT ;  /* 0x00000007c8077212 */ /* 0x000fc400078ef60e */
[----:B------:R-:W-:Y:S02]  /*1170*/  SHF.R.S32.HI R171, RZ, 0x3, R4 ;  /* 0x00000003ffab7819 */ /* 0x000fe40000011404 */
[----:B0-----:R-:W-:Y:S01]  /*1180*/  SHF.R.S32.HI R3, RZ, 0x1f, R203 ;  /* 0x0000001fff037819 */ /* 0x001fe200000114cb */
[----:B------:R-:W-:Y:S01]  /*1190*/  STL [R1+0x54], R6 ;  /* 0x0000540601007387 */ /* 0x000fe20000100800 */
[----:B------:R-:W-:Y:S02]  /*11a0*/  LOP3.LUT R3, R10, 0x7ffffffc, RZ, 0xc0, !PT ;  /* 0x7ffffffc0a037812 */ /* 0x000fe400078ec0ff */
[----:B------:R-:W-:Y:S02]  /*11b0*/  LEA.HI R0, R209, R209, RZ, 0x1 ;  /* 0x000000d1d1007211 */ /* 0x000fe400078f08ff */
[----:B------:R-:W-:Y:S01]  /*11c0*/  SHF.R.S32.HI R19, RZ, 0x1f, R18 ;  /* 0x0000001fff137819 */ /* 0x000fe20000011412 */
[----:B------:R-:W-:Y:S01]  /*11d0*/  IMAD.IADD R3, R228, 0x1, -R3 ;  /* 0x00000001e4037824 */ /* 0x000fe200078e0a03 */
[----:B------:R-:W-:-:S02]  /*11e0*/  LOP3.LUT R0, R0, 0x1ffffffe, RZ, 0xc0, !PT ;  /* 0x1ffffffe00007812 */ /* 0x000fc400078ec0ff */
[----:B------:R-:W-:Y:S02]  /*11f0*/  SHF.R.S32.HI R173, RZ, 0x1f, R22 ;  /* 0x0000001fffad7819 */ /* 0x000fe40000011416 */
[----:B------:R-:W-:Y:S01]  /*1200*/  SHF.L.U32 R182, R3, 0x1, RZ ;  /* 0x0000000103b67819 */ /* 0x000fe200000006ff */
[----:B------:R-:W-:Y:S01]  /*1210*/  IMAD.IADD R0, R209, 0x1, -R0 ;  /* 0x00000001d1007824 */ /* 0x000fe200078e0a00 */
[----:B------:R-:W-:Y:S02]  /*1220*/  LEA R3, R7, UR4, 0x1 ;  /* 0x0000000407037c11 */ /* 0x000fe4000f8e08ff */
[C---:B------:R-:W-:Y:S01]  /*1230*/  IADD3 R218, R182.reuse, 0x40, RZ ;  /* 0x00000040b6da7810 */ /* 0x040fe20007ffe0ff */
[C---:B------:R-:W-:Y:S01]  /*1240*/  VIADD R222, R182.reuse, 0x20 ;  /* 0x00000020b6de7836 */ /* 0x040fe20000000000 */
[C---:B------:R-:W-:Y:S01]  /*1250*/  IADD3 R212, R182.reuse, 0x70, RZ ;  /* 0x00000070b6d47810 */ /* 0x040fe20007ffe0ff */
[C---:B------:R-:W-:Y:S01]  /*1260*/  VIADD R219, R182.reuse, 0x38 ;  /* 0x00000038b6db7836 */ /* 0x040fe20000000000 */
[----:B------:R0:W-:Y:S01]  /*1270*/  STL [R1+0x40], R3 ;  /* 0x0000400301007387 */ /* 0x0001e20000100800 */
        /* <DEDUP_REMOVED lines=9> */
[----:B0-----:R-:W-:Y:S01]  /*1310*/  SHF.R.S32.HI R3, RZ, 0x1f, R222 ;  /* 0x0000001fff037819 */ /* 0x001fe200000114de */
[C---:B------:R-:W-:Y:S01]  /*1320*/  VIADD R220, R182.reuse, 0x30 ;  /* 0x00000030b6dc7836 */ /* 0x040fe20000000000 */
[----:B------:R-:W-:Y:S01]  /*1330*/  SHF.R.S32.HI R3, RZ, 0x1f, R219 ;  /* 0x0000001fff037819 */ /* 0x000fe200000114db */
[C---:B------:R-:W-:Y:S01]  /*1340*/  VIADD R217, R182.reuse, 0x48 ;  /* 0x00000048b6d97836 */ /* 0x040fe20000000000 */
[----:B------:R-:W-:Y:S01]  /*1350*/  SHF.R.S32.HI R3, RZ, 0x1f, R216 ;  /* 0x0000001fff037819 */ /* 0x000fe200000114d8 */
[C---:B------:R-:W-:Y:S01]  /*1360*/  VIADD R214, R182.reuse, 0x60 ;  /* 0x00000060b6d67836 */ /* 0x040fe20000000000 */
[----:B------:R-:W-:Y:S01]  /*1370*/  SHF.R.S32.HI R3, RZ, 0x1f, R213 ;  /* 0x0000001fff037819 */ /* 0x000fe200000114d5 */
[----:B------:R-:W-:Y:S01]  /*1380*/  VIADD R211, R182, 0x78 ;  /* 0x00000078b6d37836 */ /* 0x000fe20000000000 */
[----:B------:R-:W-:Y:S01]  /*1390*/  LEA R3, R5, UR4, 0x1 ;  /* 0x0000000405037c11 */ /* 0x000fe2000f8e08ff */
[----:B------:R-:W-:Y:S01]  /*13a0*/  IMAD R202, R0, 0x8, R13 ;  /* 0x0000000800ca7824 */ /* 0x000fe200078e020d */
[----:B------:R-:W-:-:S02]  /*13b0*/  SHF.R.S32.HI R4, RZ, 0x1f, R221 ;  /* 0x0000001fff047819 */ /* 0x000fc400000114dd */
[----:B------:R-:W-:Y:S01]  /*13c0*/  SHF.R.S32.HI R4, RZ, 0x1f, R218 ;  /* 0x0000001fff047819 */ /* 0x000fe200000114da */
[----:B------:R0:W-:Y:S01]  /*13d0*/  STL [R1+0x44], R3 ;  /* 0x0000440301007387 */ /* 0x0001e20000100800 */
[----:B------:R-:W-:Y:S02]  /*13e0*/  SHF.R.S32.HI R4, RZ, 0x1f, R215 ;  /* 0x0000001fff047819 */ /* 0x000fe400000114d7 */
[----:B------:R-:W-:Y:S02]  /*13f0*/  SHF.R.S32.HI R4, RZ, 0x1f, R212 ;  /* 0x0000001fff047819 */ /* 0x000fe400000114d4 */
[----:B------:R-:W-:Y:S02]  /*1400*/  LEA R5, R9, UR4, 0x1 ;  /* 0x0000000409057c11 */ /* 0x000fe4000f8e08ff */
[----:B------:R-:W-:Y:S02]  /*1410*/  LEA R4, R8, UR4, 0x1 ;  /* 0x0000000408047c11 */ /* 0x000fe4000f8e08ff */
[----:B------:R-:W-:Y:S01]  /*1420*/  SHF.R.S32.HI R6, RZ, 0x1f, R223 ;  /* 0x0000001fff067819 */ /* 0x000fe200000114df */
[----:B------:R1:W-:Y:S01]  /*1430*/  STL [R1+0x38], R5 ;  /* 0x0000380501007387 */ /* 0x0003e20000100800 */
[----:B0-----:R-:W-:-:S02]  /*1440*/  LEA R3, R11, UR4, 0x1 ;  /* 0x000000040b037c11 */ /* 0x001fc4000f8e08ff */
[----:B------:R-:W-:Y:S01]  /*1450*/  SHF.R.S32.HI R6, RZ, 0x1f, R220 ;  /* 0x0000001fff067819 */ /* 0x000fe200000114dc */
[----:B------:R1:W-:Y:S01]  /*1460*/  STL [R1+0x3c], R4 ;  /* 0x00003c0401007387 */ /* 0x0003e20000100800 */
[----:B------:R-:W-:Y:S02]  /*1470*/  SHF.R.S32.HI R6, RZ, 0x1f, R217 ;  /* 0x0000001fff067819 */ /* 0x000fe400000114d9 */
[----:B------:R-:W-:Y:S01]  /*1480*/  SHF.R.S32.HI R6, RZ, 0x1f, R214 ;  /* 0x0000001fff067819 */ /* 0x000fe200000114d6 */
[----:B------:R1:W-:Y:S01]  /*1490*/  STL [R1+0x34], R3 ;  /* 0x0000340301007387 */ /* 0x0003e20000100800 */
[----:B------:R-:W-:-:S07]  /*14a0*/  SHF.R.S32.HI R229, RZ, 0x1f, R211 ;  /* 0x0000001fffe57819 */ /* 0x000fce00000114d3 */
.L_x_1853:
[----:B------:R-:W-:Y:S01]  /*14b0*/  ULDC.64 UR4, c[0x0][0xa28] ;  /* 0x00028a0000047ab9 */ /* 0x000fe20000000a00 */
[----:B0-23--:R-:W0:Y:S01]  /*14c0*/  LDC.64 R6, c[0x0][0xa08] ;  /* 0x00028200ff067b82 */ /* 0x00de220000000a00 */
[----:B------:R-:W-:Y:S01]  /*14d0*/  ISETP.NE.U32.AND P0, PT, RZ, UR4, PT ;  /* 0x00000004ff007c0c */ /* 0x000fe2000bf05070 */
[----:B------:R-:W-:Y:S01]  /*14e0*/  IMAD.MOV.U32 R13, RZ, RZ, RZ ;  /* 0x000000ffff0d7224 */ /* 0x000fe200078e00ff */
[----:B------:R-:W-:Y:S01]  /*14f0*/  ULDC.64 UR6, c[0x0][0xa20] ;  /* 0x0002880000067ab9 */ /* 0x000fe20000000a00 */
[----:B------:R-:W-:Y:S01]  /*1500*/  IMAD.MOV.U32 R129, RZ, RZ, RZ ;  /* 0x000000ffff817224 */ /* 0x000fe200078e00ff */
[----:B------:R-:W-:Y:S01]  /*1510*/  ISETP.NE.AND.EX P0, PT, RZ, UR5, PT, P0 ;  /* 0x00000005ff007c0c */ /* 0x000fe2000bf05300 */
[----:B------:R-:W-:Y:S02]  /*1520*/  ULDC.64 UR4, c[0x0][0xa18] ;  /* 0x0002860000047ab9 */ /* 0x000fe40000000a00 */
[----:B------:R-:W-:-:S04]  /*1530*/  ISETP.NE.U32.AND P1, PT, RZ, UR4, PT ;  /* 0x00000004ff007c0c */ /* 0x000fc8000bf25070 */
[----:B------:R-:W-:Y:S01]  /*1540*/  ISETP.NE.AND.EX P1, PT, RZ, UR5, PT, P1 ;  /* 0x00000005ff007c0c */ /* 0x000fe2000bf25310 */
[----:B------:R-:W-:Y:S02]  /*1550*/  ULDC.64 UR4, c[0x0][0xa08] ;  /* 0x0002820000047ab9 */ /* 0x000fe40000000a00 */
[----:B------:R-:W-:-:S03]  /*1560*/  ISETP.NE.U32.AND P3, PT, RZ, UR4, PT ;  /* 0x00000004ff007c0c */ /* 0x000fc6000bf65070 */
[----:B-1--4-:R-:W1:Y:S01]  /*1570*/  @P0 LDC.64 R4, c[0x0][0xa28] ;  /* 0x00028a00ff040b82 */ /* 0x012e620000000a00 */
[----:B------:R-:W-:Y:S01]  /*1580*/  ISETP.NE.AND.EX P3, PT, RZ, UR5, PT, P3 ;  /* 0x00000005ff007c0c */ /* 0x000fe2000bf65330 */
[----:B0-----:R-:W-:-:S06]  /*1590*/  IMAD.WIDE R10, R31, 0x4, R6 ;  /* 0x000000041f0a7825 */ /* 0x001fcc00078e0206 */
[----:B------:R-:W0:Y:S01]  /*15a0*/  @P1 LDC.64 R8, c[0x0][0xa18] ;  /* 0x00028600ff081b82 */ /* 0x000e220000000a00 */
[----:B------:R-:W-:Y:S02]  /*15b0*/  ULDC UR4, c[0x0][0x288] ;  /* 0x0000a20000047ab9 */ /* 0x000fe40000000800 */
[----:B------:R-:W-:Y:S01]  /*15c0*/  IMAD.U32 R165, RZ, RZ, UR4 ;  /* 0x00000004ffa57e24 */ /* 0x000fe2000f8e00ff */
[----:B------:R-:W-:Y:S02]  /*15d0*/  ULDC.64 UR4, c[0x0][0x418] ;  /* 0x0001060000047ab9 */ /* 0x000fe40000000a00 */
[----:B------:R2:W5:Y:S01]  /*15e0*/  @P3 LDG.E R129, desc[UR60][R10.64] ;  /* 0x0000003c0a813981 */ /* 0x000562000c1e1900 */
[----:B-1----:R-:W-:-:S05]  /*15f0*/  @P0 IMAD.WIDE R4, R31, 0x4, R4 ;  /* 0x000000041f040825 */ /* 0x002fca00078e0204 */
[----:B------:R2:W5:Y:S01]  /*1600*/  @P0 LDG.E R13, desc[UR60][R4.64] ;  /* 0x0000003c040d0981 */ /* 0x000562000c1e1900 */
[----:B0-----:R-:W-:-:S05]  /*1610*/  @P1 IMAD.WIDE R6, R31, 0x4, R8 ;  /* 0x000000041f061825 */ /* 0x001fca00078e0208 */
[----:B------:R2:W5:Y:S01]  /*1620*/  @P1 LDG.E R165, desc[UR60][R6.64] ;  /* 0x0000003c06a51981 */ /* 0x000562000c1e1900 */
[----:B------:R-:W-:Y:S01]  /*1630*/  UISETP.NE.U32.AND UP0, UPT, UR4, URZ, UPT ;  /* 0x0000003f0400728c */ /* 0x000fe2000bf05070 */
[C---:B------:R-:W-:Y:S02]  /*1640*/  LOP3.LUT R3, R30.reuse, 0xff000000, RZ, 0xc0, !PT ;  /* 0xff0000001e037812 */ /* 0x040fe400078ec0ff */
[----:B------:R-:W-:Y:S01]  /*1650*/  ULDC UR4, c[0x0][0x424] ;  /* 0x0001090000047ab9 */ /* 0x000fe20000000800 */
[----:B------:R-:W-:Y:S01]  /*1660*/  UISETP.NE.AND.EX UP0, UPT, UR5, URZ, UPT, UP0 ;  /* 0x0000003f0500728c */ /* 0x000fe2000bf05300 */
[----:B------:R-:W-:Y:S02]  /*1670*/  ISETP.NE.U32.AND P2, PT, RZ, UR6, PT ;  /* 0x00000006ff007c0c */ /* 0x000fe4000bf45070 */
[----:B------:R-:W-:Y:S01]  /*1680*/  ULDC UR5, c[0x0][0x2f0] ;  /* 0x0000bc0000057ab9 */ /* 0x000fe20000000800 */
[----:B------:R-:W-:Y:S01]  /*1690*/  USEL UR4, UR4, 0x1, UP0 ;  /* 0x0000000104047887 */ /* 0x000fe20008000000 */
[----:B------:R-:W-:-:S02]  /*16a0*/  LOP3.LUT R0, R30, 0xff0000, RZ, 0xc0, !PT ;  /* 0x00ff00001e007812 */ /* 0x000fc400078ec0ff */
[----:B------:R-:W-:Y:S01]  /*16b0*/  SHF.R.U32.HI R3, RZ, 0x8, R3 ;  /* 0x00000008ff037819 */ /* 0x000fe20000011603 */
[----:B------:R-:W-:Y:S01]  /*16c0*/  UIMAD UR4, UR4, UR5, URZ ;  /* 0x00000005040472a4 */ /* 0x000fe2000f8e023f */
[----:B------:R-:W-:Y:S02]  /*16d0*/  ISETP.NE.AND.EX P2, PT, RZ, UR7, PT, P2 ;  /* 0x00000007ff007c0c */ /* 0x000fe4000bf45320 */
[----:B------:R-:W-:Y:S01]  /*16e0*/  ULDC UR5, c[0x0][0x348] ;  /* 0x0000d20000057ab9 */ /* 0x000fe20000000800 */
[----:B------:R-:W-:Y:S02]  /*16f0*/  LEA.HI R206, R0, R3, RZ, 0x10 ;  /* 0x0000000300ce7211 */ /* 0x000fe400078f80ff */
[----:B------:R-:W-:Y:S02]  /*1700*/  LOP3.LUT R169, R30, 0xffff, RZ, 0xc0, !PT ;  /* 0x0000ffff1ea97812 */ /* 0x000fe400078ec0ff */
[----:B------:R-:W-:Y:S01]  /*1710*/  MOV R207, R31 ;  /* 0x0000001f00cf7202 */ /* 0x000fe20000000f00 */
[----:B--2---:R-:W-:Y:S06]  /*1720*/  @P1 BRA `(.L_x_1547) ;  /* 0x0000000000241947 */ /* 0x004fec0003800000 */
        /* <DEDUP_REMOVED lines=9> */
.L_x_1547:
[----:B------:R-:W-:Y:S02]  /*17c0*/  IMAD.U32 R25, RZ, RZ, UR5 ;  /* 0x00000005ff197e24 */ /* 0x000fe4000f8e00ff */
[----:B------:R-:W-:Y:S01]  /*17d0*/  IMAD.U32 R26, RZ, RZ, UR4 ;  /* 0x00000004ff1a7e24 */ /* 0x000fe2000f8e00ff */
[----:B------:R-:W-:Y:S06]  /*17e0*/  @!P2 BRA `(.L_x_1548) ;  /* 0x000000000010a947 */ /* 0x000fec0003800000 */
[----:B------:R-:W0:Y:S02]  /*17f0*/  LDC.64 R26, c[0x0][0xa20] ;  /* 0x00028800ff1a7b82 */ /* 0x000e240000000a00 */
[----:B0-----:R-:W-:-:S06]  /*1800*/  IMAD.WIDE R26, R31, 0x4, R26 ;  /* 0x000000041f1a7825 */ /* 0x001fcc00078e021a */
[----:B------:R0:W5:Y:S01]  /*1810*/  LDG.E R26, desc[UR60][R26.64] ;  /* 0x0000003c1a1a7981 */ /* 0x000162000c1e1900 */
[----:B------:R-:W-:Y:S05]  /*1820*/  BRA `(.L_x_1549) ;  /* 0x0000000000107947 */ /* 0x000fea0003800000 */
.L_x_1548:
[----:B------:R-:W-:Y:S05]  /*1830*/  @!P3 BRA `(.L_x_1549) ;  /* 0x00000000000cb947 */ /* 0x000fea0003800000 */
[----:B------:R-:W2:Y:S04]  /*1840*/  LDG.E R3, desc[UR60][R10.64] ;  /* 0x0000003c0a037981 */ /* 0x000ea8000c1e1900 */
[----:B------:R-:W2:Y:S02]  /*1850*/  LDG.E R26, desc[UR60][R10.64+0x4] ;  /* 0x0000043c0a1a7981 */ /* 0x000ea4000c1e1900 */
[----:B--2---:R-:W-:-:S07]  /*1860*/  IMAD.IADD R26, R26, 0x1, -R3 ;  /* 0x000000011a1a7824 */ /* 0x004fce00078e0a03 */
.L_x_1549:
[----:B------:R-:W-:Y:S01]  /*1870*/  ULDC.64 UR4, c[0x0][0xa10] ;  /* 0x0002840000047ab9 */ /* 0x000fe20000000a00 */
[----:B------:R-:W1:Y:S01]  /*1880*/  LDC R4, c[0x0][0x448] ;  /* 0x00011200ff047b82 */ /* 0x000e620000000800 */
[----:B------:R-:W-:-:S04]  /*1890*/  ISETP.NE.U32.AND P0, PT, RZ, UR4, PT ;  /* 0x00000004ff007c0c */ /* 0x000fc8000bf05070 */
[----:B------:R-:W-:Y:S01]  /*18a0*/  ISETP.NE.AND.EX P0, PT, RZ, UR5, PT, P0 ;  /* 0x00000005ff007c0c */ /* 0x000fe2000bf05300 */
[----:B------:R-:W-:Y:S02]  /*18b0*/  ULDC.64 UR4, c[0x0][0xa30] ;  /* 0x00028c0000047ab9 */ /* 0x000fe40000000a00 */
[----:B------:R-:W-:-:S04]  /*18c0*/  ISETP.NE.U32.AND P1, PT, RZ, UR4, PT ;  /* 0x00000004ff007c0c */ /* 0x000fc8000bf25070 */
[----:B------:R-:W-:-:S06]  /*18d0*/  ISETP.NE.AND.EX P1, PT, RZ, UR5, PT, P1 ;  /* 0x00000005ff007c0c */ /* 0x000fcc000bf25310 */
[----:B------:R-:W2:Y:S08]  /*18e0*/  @P0 LDC.64 R6, c[0x0][0xa10] ;  /* 0x00028400ff060b82 */ /* 0x000eb00000000a00 */
[----:B------:R-:W3:Y:S01]  /*18f0*/  @P1 LDC.64 R8, c[0x0][0xa30] ;  /* 0x00028c00ff081b82 */ /* 0x000ee20000000a00 */
[----:B--2---:R-:W-:-:S05]  /*1900*/  @P0 IMAD.WIDE R6, R31, 0x4, R6 ;  /* 0x000000041f060825 */ /* 0x004fca00078e0206 */
[----:B------:R-:W2:Y:S04]  /*1910*/  @P0 LDG.E R0, desc[UR60][R6.64] ;  /* 0x0000003c06000981 */ /* 0x000ea8000c1e1900 */
[----:B------:R-:W2:Y:S01]  /*1920*/  @P0 LDG.E R3, desc[UR60][R6.64+0x4] ;  /* 0x0000043c06030981 */ /* 0x000ea2000c1e1900 */
[----:B-----5:R-:W-:Y:S02]  /*1930*/  IMAD.MOV.U32 R140, RZ, RZ, R26 ;  /* 0x000000ffff8c7224 */ /* 0x020fe400078e001a */
[----:B---3--:R-:W-:-:S05]  /*1940*/  @P1 IMAD.WIDE R8, R31, 0x4, R8 ;  /* 0x000000041f081825 */ /* 0x008fca00078e0208 */
[----:B------:R3:W5:Y:S01]  /*1950*/  @P1 LDG.E R140, desc[UR60][R8.64] ;  /* 0x0000003c088c1981 */ /* 0x000762000c1e1900 */
[----:B-1----:R-:W-:Y:S01]  /*1960*/  ISETP.NE.AND P1, PT, R4, 0x1, PT ;  /* 0x000000010400780c */ /* 0x002fe20003f25270 */
[----:B------:R-:W-:Y:S01]  /*1970*/  IMAD.SHL.U32 R188, R29, 0x80, RZ ;  /* 0x000000801dbc7824 */ /* 0x000fe200078e00ff */
[----:B------:R-:W1:Y:S01]  /*1980*/  LDC.64 R4, c[0x0][0x9e0] ;  /* 0x00027800ff047b82 */ /* 0x000e620000000a00 */
[----:B------:R-:W-:-:S10]  /*1990*/  IMAD.IADD R12, R26, 0x1, -R13 ;  /* 0x000000011a0c7824 */ /* 0x000fd400078e0a0d */
[----:B------:R-:W4:Y:S08]  /*19a0*/  @P1 LDC R10, c[0x0][0x44c] ;  /* 0x00011300ff0a1b82 */ /* 0x000f300000000800 */
[----:B------:R-:W0:Y:S01]  /*19b0*/  @P1 LDC R11, c[0x0][0x450] ;  /* 0x00011400ff0b1b82 */ /* 0x000e220000000800 */
[----:B-1----:R-:W-:Y:S02]  /*19c0*/  ISETP.GE.AND P2, PT, R5, 0x1, PT ;  /* 0x000000010500780c */ /* 0x002fe40003f46270 */
[----:B--2---:R-:W-:Y:S01]  /*19d0*/  @P0 IADD3 R25, -R0, R3, RZ ;  /* 0x0000000300190210 */ /* 0x004fe20007ffe1ff */
[----:B------:R-:W-:-:S04]  /*19e0*/  VIADD R3, R188, 0x7f ;  /* 0x0000007fbc037836 */ /* 0x000fc80000000000 */
[----:B------:R-:W-:Y:S02]  /*19f0*/  IMAD.IADD R166, R12, 0x1, R25 ;  /* 0x000000010ca67824 */ /* 0x000fe400078e0219 */
[----:B----4-:R-:W-:-:S04]  /*1a00*/  @P1 IMAD.HI.U32 R6, R3, R10, RZ ;  /* 0x0000000a03061227 */ /* 0x010fc800078e00ff */
[C---:B------:R-:W-:Y:S01]  /*1a10*/  VIADD R0, R166.reuse, 0x5f ;  /* 0x0000005fa6007836 */ /* 0x040fe20000000000 */
[----:B0-----:R-:W-:Y:S02]  /*1a20*/  @P1 SHF.R.U32.HI R3, RZ, R11, R6 ;  /* 0x0000000bff031219 */ /* 0x001fe40000011606 */
[----:B------:R-:W-:Y:S01]  /*1a30*/  IADD3 R6, R166, 0x1, -R165 ;  /* 0x00000001a6067810 */ /* 0x000fe20007ffe8a5 */
[----:B------:R-:W-:-:S03]  /*1a40*/  IMAD.HI R0, R0, 0x2aaaaaab, RZ ;  /* 0x2aaaaaab00007827 */ /* 0x000fc600078e02ff */
[----:B------:R-:W-:Y:S02]  /*1a50*/  IADD3 R3, R6, R3, RZ ;  /* 0x0000000306037210 */ /* 0x000fe40007ffe0ff */
[----:B------:R-:W-:-:S03]  /*1a60*/  SHF.R.U32.HI R141, RZ, 0x1f, R0 ;  /* 0x0000001fff8d7819 */ /* 0x000fc60000011600 */
[----:B------:R-:W-:Y:S01]  /*1a70*/  IMAD.IADD R4, R3, 0x1, R4 ;  /* 0x0000000103047824 */ /* 0x000fe200078e0204 */
[----:B------:R-:W-:Y:S01]  /*1a80*/  LEA.HI.SX32 R141, R0, R141, 0x1c ;  /* 0x0000008d008d7211 */ /* 0x000fe200078fe2ff */
[----:B---3--:R-:W-:Y:S06]  /*1a90*/  @!P2 BRA `(.L_x_1550) ;  /* 0x000000000048a947 */ /* 0x008fec0003800000 */
        /* <DEDUP_REMOVED lines=11> */
.L_x_1552:
[----:B------:R-:W-:-:S13]  /*1b50*/  ISETP.NE.AND P0, PT, R5, 0x1, PT ;  /* 0x000000010500780c */ /* 0x000fda0003f05270 */
[----:B------:R-:W0:Y:S02]  /*1b60*/  @P0 LDC.64 R6, c[0x0][0x9e8] ;  /* 0x00027a00ff060b82 */ /* 0x000e240000000a00 */
[----:B0-----:R-:W-:-:S05]  /*1b70*/  @P0 IMAD.HI.U32 R6, R0, R6, RZ ;  /* 0x0000000600060227 */ /* 0x001fca00078e00ff */
[----:B------:R-:W-:-:S07]  /*1b80*/  @P0 SHF.R.U32.HI R0, RZ, R7, R6 ;  /* 0x00000007ff000219 */ /* 0x000fce0000011606 */
.L_x_1553:
[----:B------:R-:W-:Y:S05]  /*1b90*/  BSYNC B0 ;  /* 0x0000000000007941 */ /* 0x000fea0003800000 */
.L_x_1551:
[----:B------:R-:W-:-:S05]  /*1ba0*/  IMAD R3, R0, R5, R5 ;  /* 0x0000000500037224 */ /* 0x000fca00078e0205 */
[----:B------:R-:W-:-:S07]  /*1bb0*/  VIMNMX R4, R4, R3, PT ;  /* 0x0000000304047248 */ /* 0x000fce0003fe0100 */
.L_x_1550:
[----:B------:R-:W0:Y:S01]  /*1bc0*/  @P1 LDC R3, c[0x0][0x44c] ;  /* 0x00011300ff031b82 */ /* 0x000e220000000800 */
[----:B------:R-:W-:Y:S01]  /*1bd0*/  VIADD R4, R4, 0x5f ;  /* 0x0000005f04047836 */ /* 0x000fe20000000000 */
[----:B------:R-:W-:Y:S01]  /*1be0*/  IADD3 R193, R166, -R165, RZ ;  /* 0x800000a5a6c17210 */ /* 0x000fe20007ffe0ff */
[----:B------:R-:W-:Y:S01]  /*1bf0*/  IMAD.MOV.U32 R0, RZ, RZ, R188 ;  /* 0x000000ffff007224 */ /* 0x000fe200078e00bc */
[----:B------:R-:W-:Y:S01]  /*1c00*/  ULDC UR4, c[0x0][0x9dc] ;  /* 0x0002770000047ab9 */ /* 0x000fe20000000800 */
[----:B------:R-:W-:-:S03]  /*1c10*/  IMAD.HI R4, R4, 0x2aaaaaab, RZ ;  /* 0x2aaaaaab04047827 */ /* 0x000fc600078e02ff */
[----:B------:R-:W1:Y:S01]  /*1c20*/  @P1 LDC R7, c[0x0][0x450] ;  /* 0x00011400ff071b82 */ /* 0x000e620000000800 */
        /* <DEDUP_REMOVED lines=18> */
.L_x_1556:
[----:B------:R-:W-:-:S13]  /*1d50*/  ISETP.NE.AND P0, PT, R5, 0x1, PT ;  /* 0x000000010500780c */ /* 0x000fda0003f05270 */
[----:B------:R-:W0:Y:S02]  /*1d60*/  @P0 LDC.64 R6, c[0x0][0x9e8] ;  /* 0x00027a00ff060b82 */ /* 0x000e240000000a00 */
[----:B0-----:R-:W-:-:S05]  /*1d70*/  @P0 IMAD.HI.U32 R4, R0, R6, RZ ;  /* 0x0000000600040227 */ /* 0x001fca00078e00ff */
[----:B------:R-:W-:-:S07]  /*1d80*/  @P0 SHF.R.U32.HI R0, RZ, R7, R4 ;  /* 0x00000007ff000219 */ /* 0x000fce0000011604 */
.L_x_1557:
[----:B------:R-:W-:Y:S05]  /*1d90*/  BSYNC B0 ;  /* 0x0000000000007941 */ /* 0x000fea0003800000 */
.L_x_1555:
[----:B------:R-:W-:-:S05]  /*1da0*/  IMAD R0, R0, R5, RZ ;  /* 0x0000000500007224 */ /* 0x000fca00078e02ff */
[----:B------:R-:W-:-:S07]  /*1db0*/  VIMNMX R3, R3, R0, !PT ;  /* 0x0000000003037248 */ /* 0x000fce0007fe0100 */
.L_x_1554:
[----:B------:R-:W-:Y:S01]  /*1dc0*/  IMAD.HI R3, R3, 0x2aaaaaab, RZ ;  /* 0x2aaaaaab03037827 */ /* 0x000fe200078e02ff */
[----:B------:R-:W-:Y:S01]  /*1dd0*/  BSSY B0, `(.L_x_1558) ;  /* 0x0000028000007945 */ /* 0x000fe20003800000 */
[----:B------:R-:W-:Y:S02]  /*1de0*/  LOP3.LUT R210, R206, 0xff, RZ, 0xc0, !PT ;  /* 0x000000ffced27812 */ /* 0x000fe400078ec0ff */
[----:B------:R-:W-:Y:S02]  /*1df0*/  SHF.R.U32.HI R206, RZ, 0x10, R206 ;  /* 0x00000010ffce7819 */ /* 0x000fe400000116ce */
[----:B------:R-:W-:-:S04]  /*1e00*/  SHF.R.U32.HI R0, RZ, 0x1f, R3 ;  /* 0x0000001fff007819 */ /* 0x000fc80000011603 */
[----:B------:R-:W-:Y:S01]  /*1e10*/  LEA.HI.SX32 R0, R3, R0, 0x1c ;  /* 0x0000000003007211 */ /* 0x000fe200078fe2ff */
[----:B------:R-:W-:-:S03]  /*1e20*/  IMAD.MOV.U32 R3, RZ, RZ, RZ ;  /* 0x000000ffff037224 */ /* 0x000fc600078e00ff */
[----:B------:R-:W-:-:S04]  /*1e30*/  VIMNMX R9, RZ, R0, !PT ;  /* 0x00000000ff097248 */ /* 0x000fc80007fe0100 */
[----:B------:R-:W-:-:S13]  /*1e40*/  ISETP.GT.AND P0, PT, R8, R9, PT ;  /* 0x000000090800720c */ /* 0x000fda0003f04270 */
[----:B------:R-:W-:Y:S05]  /*1e50*/  @!P0 BRA `(.L_x_1559) ;  /* 0x00000000007c8947 */ /* 0x000fea0003800000 */
[----:B------:R-:W-:Y:S01]  /*1e60*/  ISETP.NE.AND P0, PT, R206, RZ, PT ;  /* 0x000000ffce00720c */ /* 0x000fe20003f05270 */
[----:B------:R-:W-:-:S03]  /*1e70*/  ULDC UR4, c[0x0][0x9f0] ;  /* 0x00027c0000047ab9 */ /* 0x000fc60000000800 */
[----:B------:R-:W-:-:S04]  /*1e80*/  SEL R11, R206, UR4, P0 ;  /* 0x00000004ce0b7c07 */ /* 0x000fc80008000000 */
[-C--:B------:R-:W-:Y:S02]  /*1e90*/  IABS R6, R11.reuse ;  /* 0x0000000b00067213 */ /* 0x080fe40000000000 */
[----:B------:R-:W-:Y:S02]  /*1ea0*/  IADD3 R0, R11, -0x1, R8 ;  /* 0xffffffff0b007810 */ /* 0x000fe40007ffe008 */
[----:B------:R-:W0:Y:S01]  /*1eb0*/  I2F.RP R3, R6 ;  /* 0x0000000600037306 */ /* 0x000e220000209400 */
[----:B------:R-:W-:Y:S02]  /*1ec0*/  IABS R13, R11 ;  /* 0x0000000b000d7213 */ /* 0x000fe40000000000 */
[----:B------:R-:W-:-:S04]  /*1ed0*/  IADD3 R0, -R9, R0, RZ ;  /* 0x0000000009007210 */ /* 0x000fc80007ffe1ff */
[----:B------:R-:W-:Y:S02]  /*1ee0*/  IABS R10, R0 ;  /* 0x00000000000a7213 */ /* 0x000fe40000000000 */
[----:B------:R-:W-:-:S04]  /*1ef0*/  LOP3.LUT R0, R0, R11, RZ, 0x3c, !PT ;  /* 0x0000000b00007212 */ /* 0x000fc800078e3cff */
[----:B------:R-:W-:Y:S01]  /*1f00*/  ISETP.GE.AND P2, PT, R0, RZ, PT ;  /* 0x000000ff0000720c */ /* 0x000fe20003f46270 */
[----:B0-----:R-:W0:Y:S02]  /*1f10*/  MUFU.RCP R3, R3 ;  /* 0x0000000300037308 */ /* 0x001e240000001000 */
[----:B0-----:R-:W-:Y:S02]  /*1f20*/  VIADD R4, R3, 0xffffffe ;  /* 0x0ffffffe03047836 */ /* 0x001fe40000000000 */
[----:B------:R-:W-:-:S04]  /*1f30*/  IMAD.MOV R3, RZ, RZ, -R13 ;  /* 0x000000ffff037224 */ /* 0x000fc800078e0a0d */
[----:B------:R0:W1:Y:S02]  /*1f40*/  F2I.FTZ.U32.TRUNC.NTZ R5, R4 ;  /* 0x0000000400057305 */ /* 0x000064000021f000 */
[----:B0-----:R-:W-:Y:S02]  /*1f50*/  IMAD.MOV.U32 R4, RZ, RZ, RZ ;  /* 0x000000ffff047224 */ /* 0x001fe400078e00ff */
[----:B-1----:R-:W-:-:S04]  /*1f60*/  IMAD.MOV R7, RZ, RZ, -R5 ;  /* 0x000000ffff077224 */ /* 0x002fc800078e0a05 */
        /* <DEDUP_REMOVED lines=14> */
.L_x_1559:
[----:B------:R-:W-:Y:S05]  /*2050*/  BSYNC B0 ;  /* 0x0000000000007941 */ /* 0x000fea0003800000 */
.L_x_1558:
[----:B------:R-:W-:-:S05]  /*2060*/  IMAD R0, R210, R3, R9 ;  /* 0x00000003d2007224 */ /* 0x000fca00078e0209 */
[C---:B------:R-:W-:Y:S01]  /*2070*/  VIADDMNMX R3, R0.reuse, R3, R8, PT ;  /* 0x0000000300037246 */ /* 0x040fe20003800108 */
[----:B------:R-:W-:-:S04]  /*2080*/  IMAD R0, R0, 0x60, -R12 ;  /* 0x0000006000007824 */ /* 0x000fc800078e0a0c */
[----:B------:R-:W-:Y:S01]  /*2090*/  IMAD R4, R3, 0x60, -R12 ;  /* 0x0000006003047824 */ /* 0x000fe200078e0a0c */
[----:B------:R-:W-:-:S04]  /*20a0*/  VIMNMX R0, RZ, R0, !PT ;  /* 0x00000000ff007248 */ /* 0x000fc80007fe0100 */
[----:B------:R-:W-:Y:S01]  /*20b0*/  VIMNMX R3, R4, R25, PT ;  /* 0x0000001904037248 */ /* 0x000fe20003fe0100 */
[----:B------:R-:W-:-:S03]  /*20c0*/  IMAD.WIDE.U32 R4, R0, -0x55555555, RZ ;  /* 0xaaaaaaab00047825 */ /* 0x000fc600078e00ff */
[----:B------:R-:W-:Y:S02]  /*20d0*/  ISETP.GT.AND P0, PT, R3, R0, PT ;  /* 0x000000000300720c */ /* 0x000fe40003f04270 */
[----:B------:R-:W-:-:S05]  /*20e0*/  SHF.R.U32.HI R125, RZ, 0x6, R5 ;  /* 0x00000006ff7d7819 */ /* 0x000fca0000011605 */
[----:B------:R-:W-:-:S06]  /*20f0*/  IMAD.MOV.U32 R24, RZ, RZ, R125 ;  /* 0x000000ffff187224 */ /* 0x000fcc00078e007d */
[----:B------:R-:W-:-:S04]  /*2100*/  @P0 VIADD R0, R3, 0x5f ;  /* 0x0000005f03000836 */ /* 0x000fc80000000000 */
[----:B------:R-:W-:-:S05]  /*2110*/  @P0 IMAD.HI R0, R0, 0x2aaaaaab, RZ ;  /* 0x2aaaaaab00000827 */ /* 0x000fca00078e02ff */
[----:B------:R-:W-:-:S04]  /*2120*/  @P0 SHF.R.U32.HI R3, RZ, 0x1f, R0 ;  /* 0x0000001fff030819 */ /* 0x000fc80000011600 */
[----:B------:R-:W-:Y:S02]  /*2130*/  @P0 LEA.HI.SX32 R24, R0, R3, 0x1c ;  /* 0x0000000300180211 */ /* 0x000fe400078fe2ff */
[----:B------:R-:W-:Y:S02]  /*2140*/  PLOP3.LUT P0, PT, PT, PT, PT, 0x80, 0x0 ;  /* 0x000000000000781c */ /* 0x000fe40003f0f070 */
        /* <DEDUP_REMOVED lines=14> */
[----:B------:R-:W-:Y:S01]  /*2230*/  MOV R8, 0x70 ;  /* 0x0000007000087802 */ /* 0x000fe20000000f00 */
[----:B------:R-:W-:Y:S02]  /*2240*/  IMAD.U32 R7, RZ, RZ, UR5 ;  /* 0x00000005ff077e24 */ /* 0x000fe4000f8e00ff */
[----:B------:R-:W-:-:S02]  /*2250*/  IMAD.U32 R10, RZ, RZ, UR6 ;  /* 0x00000006ff0a7e24 */ /* 0x000fc4000f8e00ff */
[----:B------:R-:W-:Y:S02]  /*2260*/  IMAD.U32 R11, RZ, RZ, UR7 ;  /* 0x00000007ff0b7e24 */ /* 0x000fe4000f8e00ff */
[----:B------:R-:W-:Y:S02]  /*2270*/  IMAD.MOV.U32 R12, RZ, RZ, 0x1 ;  /* 0x00000001ff0c7424 */ /* 0x000fe400078e00ff */
[----:B------:R-:W-:-:S07]  /*2280*/  IMAD.MOV.U32 R13, RZ, RZ, RZ ;  /* 0x000000ffff0d7224 */ /* 0x000fce00078e00ff */
[----:B------:R-:W-:-:S07]  /*2290*/  LEPC R20, `(.L_x_1562) ;  /* 0x000000001014794e */ /* 0x000fce0000000000 */
[----:B0----5:R-:W-:Y:S05]  /*22a0*/  CALL.ABS.NOINC R14 ;  /* 0x000000000e007343 */ /* 0x021fea0003c00000 */
.L_x_1562:
[----:B------:R-:W-:Y:S05]  /*22b0*/  BSYNC B6 ;  /* 0x0000000000067941 */ /* 0x000fea0003800000 */
.L_x_1561:
        /* <DEDUP_REMOVED lines=9> */
[----:B------:R-:W-:Y:S01]  /*2350*/  IMAD.U32 R5, RZ, RZ, UR5 ;  /* 0x00000005ff057e24 */ /* 0x000fe2000f8e00ff */
[----:B------:R-:W0:Y:S01]  /*2360*/  LDC.64 R14, c[0x4][R14] ;  /* 0x010000000e0e7b82 */ /* 0x000e220000000a00 */
[----:B------:R-:W-:Y:S01]  /*2370*/  ULDC.64 UR4, c[0x4][0x80] ;  /* 0x0100200000047ab9 */ /* 0x000fe20000000a00 */
[----:B------:R-:W-:Y:S01]  /*2380*/  IMAD.U32 R7, RZ, RZ, UR7 ;  /* 0x00000007ff077e24 */ /* 0x000fe2000f8e00ff */
[----:B------:R-:W-:Y:S01]  /*2390*/  MOV R13, RZ ;  /* 0x000000ff000d7202 */ /* 0x000fe20000000f00 */
[----:B------:R-:W-:-:S02]  /*23a0*/  IMAD.U32 R10, RZ, RZ, UR4 ;  /* 0x00000004ff0a7e24 */ /* 0x000fc4000f8e00ff */
[----:B------:R-:W-:Y:S02]  /*23b0*/  IMAD.U32 R11, RZ, RZ, UR5 ;  /* 0x00000005ff0b7e24 */ /* 0x000fe4000f8e00ff */
[----:B------:R-:W-:Y:S02]  /*23c0*/  IMAD.MOV.U32 R8, RZ, RZ, 0x70 ;  /* 0x00000070ff087424 */ /* 0x000fe400078e00ff */
[----:B------:R-:W-:-:S07]  /*23d0*/  IMAD.MOV.U32 R12, RZ, RZ, 0x1 ;  /* 0x00000001ff0c7424 */ /* 0x000fce00078e00ff */
[----:B------:R-:W-:-:S07]  /*23e0*/  LEPC R20, `(.L_x_1564) ;  /* 0x000000001014794e */ /* 0x000fce0000000000 */
[----:B0----5:R-:W-:Y:S05]  /*23f0*/  CALL.ABS.NOINC R14 ;  /* 0x000000000e007343 */ /* 0x021fea0003c00000 */
.L_x_1564:
[----:B------:R-:W-:Y:S05]  /*2400*/  BSYNC B6 ;  /* 0x0000000000067941 */ /* 0x000fea0003800000 */
.L_x_1563:
[----:B------:R-:W-:Y:S01]  /*2410*/  ULDC.64 UR4, c[0x0][0x9f8] ;  /* 0x00027e0000047ab9 */ /* 0x000fe20000000a00 */
[----:B------:R-:W-:Y:S01]  /*2420*/  IMAD.MOV.U32 R100, RZ, RZ, R31 ;  /* 0x000000ffff647224 */ /* 0x000fe200078e001f */
[----:B------:R-:W-:Y:S01]  /*2430*/  ISETP.NE.U32.AND P0, PT, RZ, UR4, PT ;  /* 0x00000004ff007c0c */ /* 0x000fe2000bf05070 */
[----:B------:R-:W-:Y:S01]  /*2440*/  ULDC UR4, c[0x0][0x2f4] ;  /* 0x0000bd0000047ab9 */ /* 0x000fe20000000800 */
[----:B------:R-:W0:Y:S02]  /*2450*/  LDC.64 R94, c[0x0][0x3f8] ;  /* 0x0000fe00ff5e7b82 */ /* 0x000e240000000a00 */
[----:B------:R-:W-:Y:S01]  /*2460*/  ISETP.NE.AND.EX P0, PT, RZ, UR5, PT, P0 ;  /* 0x00000005ff007c0c */ /* 0x000fe2000bf05300 */
[----:B------:R-:W-:-:S05]  /*2470*/  ULDC UR5, c[0x0][0x320] ;  /* 0x0000c80000057ab9 */ /* 0x000fca0000000800 */
[----:B------:R-:W1:Y:S08]  /*2480*/  LDC R13, c[0x0][0x3f4] ;  /* 0x0000fd00ff0d7b82 */ /* 0x000e700000000800 */
[----:B------:R-:W2:Y:S08]  /*2490*/  @P0 LDC.64 R4, c[0x0][0x9f8] ;  /* 0x00027e00ff040b82 */ /* 0x000eb00000000a00 */
[----:B------:R-:W3:Y:S01]  /*24a0*/  LDC.64 R88, c[0x0][0x408] ;  /* 0x00010200ff587b82 */ /* 0x000ee20000000a00 */
[----:B--2---:R-:W-:-:S05]  /*24b0*/  @P0 IMAD.WIDE R4, R31, 0x4, R4 ;  /* 0x000000041f040825 */ /* 0x004fca00078e0204 */
[----:B------:R2:W4:Y:S01]  /*24c0*/  @P0 LDG.E R100, desc[UR60][R4.64] ;  /* 0x0000003c04640981 */ /* 0x000522000c1e1900 */
[C---:B------:R-:W-:Y:S01]  /*24d0*/  ISETP.GE.AND P1, PT, R167.reuse, UR4, PT ;  /* 0x00000004a7007c0c */ /* 0x040fe2000bf26270 */
[--C-:B0-----:R-:W-:Y:S01]  /*24e0*/  IMAD.WIDE.U32 R96, R174, R94, R18.reuse ;  /* 0x0000005eae607225 */ /* 0x101fe200078e0012 */
[----:B------:R-:W-:Y:S01]  /*24f0*/  ISETP.GE.AND P0, PT, R18, UR4, PT ;  /* 0x0000000412007c0c */ /* 0x000fe2000bf06270 */
[----:B------:R-:W0:Y:S01]  /*2500*/  S2R R194, SR_TID.X ;  /* 0x0000000000c27919 */ /* 0x000e220000002100 */
[----:B------:R-:W-:Y:S01]  /*2510*/  SEL R3, RZ, 0xffffffff, P1 ;  /* 0xffffffffff037807 */ /* 0x000fe20000800000 */
[----:B---3--:R-:W-:Y:S01]  /*2520*/  IMAD.WIDE.U32 R90, R174, R88, R18 ;  /* 0x00000058ae5a7225 */ /* 0x008fe200078e0012 */
[----:B------:R-:W-:Y:S02]  /*2530*/  SEL R0, RZ, 0x1, P0 ;  /* 0x00000001ff007807 */ /* 0x000fe40000000000 */
[----:B------:R-:W-:Y:S01]  /*2540*/  ISETP.GE.AND P0, PT, R167, UR5, PT ;  /* 0x00000005a7007c0c */ /* 0x000fe2000bf06270 */
[----:B------:R-:W-:Y:S01]  /*2550*/  IMAD.SHL.U32 R3, R3, 0x2, RZ ;  /* 0x0000000203037824 */ /* 0x000fe200078e00ff */
[----:B------:R-:W-:Y:S01]  /*2560*/  ISETP.GE.AND P1, PT, R22, UR4, PT ;  /* 0x0000000416007c0c */ /* 0x000fe2000bf26270 */
[----:B------:R-:W-:Y:S01]  /*2570*/  IMAD.MOV.U32 R126, RZ, RZ, 0x20 ;  /* 0x00000020ff7e7424 */ /* 0x000fe200078e00ff */
[----:B------:R-:W-:Y:S01]  /*2580*/  SHF.R.S32.HI R9, RZ, 0x1f, R174 ;  /* 0x0000001fff097819 */ /* 0x000fe200000114ae */
[----:B------:R-:W-:Y:S01]  /*2590*/  IMAD.SHL.U32 R108, R88, 0x40, RZ ;  /* 0x00000040586c7824 */ /* 0x000fe200078e00ff */
[----:B------:R-:W-:Y:S01]  /*25a0*/  LOP3.LUT R0, R3, 0x2, R0, 0xe2, !PT ;  /* 0x0000000203007812 */ /* 0x000fe200078ee200 */
[----:B------:R-:W-:Y:S01]  /*25b0*/  IMAD.IADD R129, R129, 0x1, R26 ;  /* 0x0000000181817824 */ /* 0x000fe200078e021a */
[----:B------:R-:W-:Y:S01]  /*25c0*/  SEL R3, RZ, 0xffffffff, P0 ;  /* 0xffffffffff037807 */ /* 0x000fe20000000000 */
[----:B------:R-:W-:Y:S01]  /*25d0*/  IMAD R112, R209, 0x40, R174 ;  /* 0x00000040d1707824 */ /* 0x000fe200078e02ae */
[----:B------:R-:W-:Y:S01]  /*25e0*/  ISETP.GE.AND P0, PT, R168, UR4, PT ;  /* 0x00000004a8007c0c */ /* 0x000fe2000bf06270 */
[----:B-1----:R-:W-:Y:S01]  /*25f0*/  IMAD.SHL.U32 R124, R13, 0x2, RZ ;  /* 0x000000020d7c7824 */ /* 0x002fe200078e00ff */
[----:B--2---:R-:W-:Y:S01]  /*2600*/  SEL R4, RZ, 0x8, P1 ;  /* 0x00000008ff047807 */ /* 0x004fe20000800000 */
[----:B------:R-:W-:Y:S01]  /*2610*/  IMAD.SHL.U32 R6, R3, 0x2, RZ ;  /* 0x0000000203067824 */ /* 0x000fe200078e00ff */
[----:B------:R-:W-:-:S02]  /*2620*/  SEL R3, RZ, 0x4, P0 ;  /* 0x00000004ff037807 */ /* 0x000fc40000000000 */
[----:B------:R-:W-:Y:S02]  /*2630*/  ISETP.GE.AND P2, PT, R18, UR5, PT ;  /* 0x0000000512007c0c */ /* 0x000fe4000bf46270 */
[----:B------:R-:W-:Y:S01]  /*2640*/  LOP3.LUT R0, R4, R0, R3, 0xfe, !PT ;  /* 0x0000000004007212 */ /* 0x000fe200078efe03 */
[C---:B------:R-:W-:Y:S01]  /*2650*/  IMAD R3, R9.reuse, R94, RZ ;  /* 0x0000005e09037224 */ /* 0x040fe200078e02ff */
[--C-:B------:R-:W-:Y:S01]  /*2660*/  SHF.R.S32.HI R163, RZ, 0x1f, R162.reuse ;  /* 0x0000001fffa37819 */ /* 0x100fe200000114a2 */
[----:B------:R-:W-:Y:S01]  /*2670*/  IMAD R9, R9, R88, RZ ;  /* 0x0000005809097224 */ /* 0x000fe200078e02ff */
[----:B------:R-:W-:Y:S01]  /*2680*/  SEL R5, RZ, 0x1, P2 ;  /* 0x00000001ff057807 */ /* 0x000fe20001000000 */
[----:B------:R-:W-:Y:S01]  /*2690*/  IMAD R3, R174, R95, R3 ;  /* 0x0000005fae037224 */ /* 0x000fe200078e0203 */
[----:B------:R-:W-:Y:S01]  /*26a0*/  ISETP.GE.AND P0, PT, R160, UR4, PT ;  /* 0x00000004a0007c0c */ /* 0x000fe2000bf06270 */
[----:B------:R-:W-:Y:S01]  /*26b0*/  IMAD.WIDE.U32 R98, R174, R94, R162 ;  /* 0x0000005eae627225 */ /* 0x000fe200078e00a2 */
[----:B------:R-:W-:-:S02]  /*26c0*/  ISETP.GE.AND P1, PT, R168, UR5, PT ;  /* 0x00000005a8007c0c */ /* 0x000fc4000bf26270 */
[-C--:B------:R-:W-:Y:S01]  /*26d0*/  ISETP.GE.AND P3, PT, R18, R13.reuse, PT ;  /* 0x0000000d1200720c */ /* 0x080fe20003f66270 */
[----:B------:R-:W-:Y:S01]  /*26e0*/  IMAD.IADD R99, R99, 0x1, R3 ;  /* 0x0000000163637824 */ /* 0x000fe200078e0203 */
[----:B------:R-:W-:Y:S01]  /*26f0*/  LOP3.LUT R5, R6, 0x2, R5, 0xe2, !PT ;  /* 0x0000000206057812 */ /* 0x000fe200078ee205 */
[----:B------:R-:W-:Y:S01]  /*2700*/  IMAD.WIDE.U32 R92, R174, R88, R162 ;  /* 0x00000058ae5c7225 */ /* 0x000fe200078e00a2 */
[----:B------:R-:W-:Y:S02]  /*2710*/  SEL R7, RZ, 0x10, P0 ;  /* 0x00000010ff077807 */ /* 0x000fe40000000000 */
[----:B------:R-:W-:Y:S01]  /*2720*/  SEL R4, RZ, 0x4, P1 ;  /* 0x00000004ff047807 */ /* 0x000fe20000800000 */
[----:B-----5:R-:W-:Y:S01]  /*2730*/  IMAD.WIDE.U32 R98, R140, R94, R98 ;  /* 0x0000005e8c627225 */ /* 0x020fe200078e0062 */
[----:B------:R-:W-:Y:S02]  /*2740*/  ISETP.GE.AND P2, PT, R167, R13, PT ;  /* 0x0000000da700720c */ /* 0x000fe40003f46270 */
[----:B------:R-:W-:-:S02]  /*2750*/  IADD3 R97, R3, R97, RZ ;  /* 0x0000006103617210 */ /* 0x000fc40007ffe0ff */
[----:B------:R-:W-:Y:S02]  /*2760*/  SEL R3, R13, RZ, P3 ;  /* 0x000000ff0d037207 */ /* 0x000fe40001800000 */
[----:B------:R-:W-:Y:S01]  /*2770*/  LOP3.LUT R4, R5, R4, RZ, 0xfc, !PT ;  /* 0x0000000405047212 */ /* 0x000fe200078efcff */
[----:B------:R-:W-:Y:S01]  /*2780*/  IMAD R5, R174, R89, R9 ;  /* 0x00000059ae057224 */ /* 0x000fe200078e0209 */
[----:B------:R-:W-:Y:S01]  /*2790*/  LOP3.LUT R7, R0, R7, RZ, 0xfc, !PT ;  /* 0x0000000700077212 */ /* 0x000fe200078efcff */
[----:B------:R-:W-:Y:S01]  /*27a0*/  IMAD.IADD R3, R18, 0x1, R3 ;  /* 0x0000000112037824 */ /* 0x000fe200078e0203 */
[----:B------:R-:W-:Y:S01]  /*27b0*/  SEL R0, R13, RZ, P2 ;  /* 0x000000ff0d007207 */ /* 0x000fe20001000000 */
[----:B------:R-:W-:Y:S01]  /*27c0*/  IMAD.IADD R93, R93, 0x1, R5 ;  /* 0x000000015d5d7824 */ /* 0x000fe200078e0205 */
[----:B------:R-:W-:Y:S01]  /*27d0*/  ISETP.GE.AND P1, PT, R168, R13, PT ;  /* 0x0000000da800720c */ /* 0x000fe20003f26270 */
[----:B------:R-:W-:Y:S01]  /*27e0*/  IMAD.IADD R91, R5, 0x1, R91 ;  /* 0x00000001055b7824 */ /* 0x000fe200078e025b */
[----:B------:R-:W-:Y:S01]  /*27f0*/  SHF.R.U32.HI R21, RZ, 0x3, R181 ;  /* 0x00000003ff157819 */ /* 0x000fe200000116b5 */
[----:B------:R-:W-:Y:S01]  /*2800*/  IMAD.IADD R5, R167, 0x1, R0 ;  /* 0x00000001a7057824 */ /* 0x000fe200078e0200 */
[----:B------:R-:W-:Y:S01]  /*2810*/  SHF.R.S32.HI R0, RZ, 0x1f, R3 ;  /* 0x0000001fff007819 */ /* 0x000fe20000011403 */
[----:B------:R-:W-:Y:S01]  /*2820*/  IMAD.WIDE.U32 R96, R140, R94, R96 ;  /* 0x0000005e8c607225 */ /* 0x000fe200078e0060 */
[----:B------:R-:W-:-:S02]  /*2830*/  SEL R9, R13, RZ, P1 ;  /* 0x000000ff0d097207 */ /* 0x000fc40000800000 */
[----:B------:R-:W-:Y:S01]  /*2840*/  SHF.R.S32.HI R8, RZ, 0x1f, R5 ;  /* 0x0000001fff087819 */ /* 0x000fe20000011405 */
[-C--:B------:R-:W-:Y:S01]  /*2850*/  IMAD.WIDE.U32 R92, R140, R88.reuse, R92 ;  /* 0x000000588c5c7225 */ /* 0x080fe200078e005c */
[CC--:B------:R-:W-:Y:S02]  /*2860*/  LEA.HI R6, R0.reuse, R3.reuse, RZ, 0x3 ;  /* 0x0000000300067211 */ /* 0x0c0fe400078f18ff */
[----:B------:R-:W-:Y:S01]  /*2870*/  LEA.HI R0, R0, R3, RZ, 0x6 ;  /* 0x0000000300007211 */ /* 0x000fe200078f30ff */
[----:B------:R-:W-:Y:S01]  /*2880*/  IMAD.IADD R11, R168, 0x1, R9 ;  /* 0x00000001a80b7824 */ /* 0x000fe200078e0209 */
[-C--:B------:R-:W-:Y:S01]  /*2890*/  LEA.HI R3, R8, R5.reuse, RZ, 0x6 ;  /* 0x0000000508037211 */ /* 0x080fe200078f30ff */
[----:B------:R-:W-:Y:S01]  /*28a0*/  IMAD.WIDE.U32 R90, R140, R88, R90 ;  /* 0x000000588c5a7225 */ /* 0x000fe200078e005a */
[----:B------:R-:W-:Y:S02]  /*28b0*/  LEA.HI R12, R8, R5, RZ, 0x3 ;  /* 0x00000005080c7211 */ /* 0x000fe400078f18ff */
[----:B------:R-:W-:-:S02]  /*28c0*/  SHF.R.S32.HI R0, RZ, 0x6, R0 ;  /* 0x00000006ff007819 */ /* 0x000fc40000011400 */
[----:B------:R-:W-:Y:S02]  /*28d0*/  SHF.R.S32.HI R8, RZ, 0x6, R3 ;  /* 0x00000006ff087819 */ /* 0x000fe40000011403 */
[----:B------:R-:W-:Y:S01]  /*28e0*/  LOP3.LUT R3, R185, 0x38, R6, 0xf8, !PT ;  /* 0x00000038b9037812 */ /* 0x000fe200078ef806 */
[C---:B------:R-:W-:Y:S01]  /*28f0*/  IMAD R139, R0.reuse, 0x1800, R187 ;  /* 0x00001800008b7824 */ /* 0x040fe200078e02bb */
[----:B------:R-:W-:Y:S01]  /*2900*/  SHF.R.S32.HI R14, RZ, 0x1f, R11 ;  /* 0x0000001fff0e7819 */ /* 0x000fe2000001140b */
[--C-:B------:R-:W-:Y:S01]  /*2910*/  IMAD R137, R0, 0x1800, R200.reuse ;  /* 0x0000180000897824 */ /* 0x100fe200078e02c8 */
[----:B------:R-:W-:Y:S01]  /*2920*/  LOP3.LUT R0, R3, R186, RZ, 0x3c, !PT ;  /* 0x000000ba03007212 */ /* 0x000fe200078e3cff */
[C---:B------:R-:W-:Y:S01]  /*2930*/  IMAD R135, R8.reuse, 0x1800, R200 ;  /* 0x0000180008877824 */ /* 0x040fe200078e02c8 */
[----:B------:R-:W-:Y:S01]  /*2940*/  LOP3.LUT R9, R181, 0x38, R6, 0xf8, !PT ;  /* 0x00000038b5097812 */ /* 0x000fe200078ef806 */
[----:B------:R-:W-:Y:S01]  /*2950*/  IMAD R138, R8, 0x1800, R187 ;  /* 0x00001800088a7824 */ /* 0x000fe200078e02bb */
[----:B------:R-:W-:-:S02]  /*2960*/  IADD3 R139, R139, R0, RZ ;  /* 0x000000008b8b7210 */ /* 0x000fc40007ffe0ff */
[--C-:B------:R-:W-:Y:S02]  /*2970*/  LOP3.LUT R0, R181, 0x38, R12.reuse, 0xf8, !PT ;  /* 0x00000038b5007812 */ /* 0x100fe400078ef80c */
[CC--:B------:R-:W-:Y:S02]  /*2980*/  LEA.HI R20, R14.reuse, R11.reuse, RZ, 0x3 ;  /* 0x0000000b0e147211 */ /* 0x0c0fe400078f18ff */
[----:B------:R-:W-:Y:S02]  /*2990*/  LOP3.LUT R5, R185, 0x38, R12, 0xf8, !PT ;  /* 0x00000038b9057812 */ /* 0x000fe400078ef80c */
[----:B------:R-:W-:Y:S02]  /*29a0*/  LEA.HI R11, R14, R11, RZ, 0x6 ;  /* 0x0000000b0e0b7211 */ /* 0x000fe400078f30ff */
[-C--:B------:R-:W-:Y:S02]  /*29b0*/  LOP3.LUT R10, R9, R21.reuse, RZ, 0x3c, !PT ;  /* 0x00000015090a7212 */ /* 0x080fe400078e3cff */
[----:B------:R-:W-:-:S02]  /*29c0*/  LOP3.LUT R0, R0, R21, RZ, 0x3c, !PT ;  /* 0x0000001500007212 */ /* 0x000fc400078e3cff */
[----:B------:R-:W-:Y:S01]  /*29d0*/  LOP3.LUT R5, R5, R186, RZ, 0x3c, !PT ;  /* 0x000000ba05057212 */ /* 0x000fe200078e3cff */
[----:B------:R-:W-:Y:S01]  /*29e0*/  IMAD.IADD R137, R137, 0x1, R10 ;  /* 0x0000000189897824 */ /* 0x000fe200078e020a */
[----:B------:R-:W-:Y:S01]  /*29f0*/  SHF.R.S32.HI R9, RZ, 0x1f, R140 ;  /* 0x0000001fff097819 */ /* 0x000fe2000001148c */
[----:B------:R-:W-:Y:S01]  /*2a00*/  IMAD.IADD R135, R135, 0x1, R0 ;  /* 0x0000000187877824 */ /* 0x000fe200078e0200 */
[----:B------:R-:W-:Y:S01]  /*2a10*/  SHF.R.S32.HI R11, RZ, 0x6, R11 ;  /* 0x00000006ff0b7819 */ /* 0x000fe2000001140b */
[----:B------:R-:W-:Y:S01]  /*2a20*/  IMAD.IADD R138, R138, 0x1, R5 ;  /* 0x000000018a8a7824 */ /* 0x000fe200078e0205 */
[--C-:B------:R-:W-:Y:S01]  /*2a30*/  LOP3.LUT R3, R185, 0x38, R20.reuse, 0xf8, !PT ;  /* 0x00000038b9037812 */ /* 0x100fe200078ef814 */
[----:B------:R-:W-:Y:S01]  /*2a40*/  IMAD R0, R9, R94, RZ ;  /* 0x0000005e09007224 */ /* 0x000fe200078e02ff */
[----:B------:R-:W-:Y:S01]  /*2a50*/  LOP3.LUT R5, R181, 0x38, R20, 0xf8, !PT ;  /* 0x00000038b5057812 */ /* 0x000fe200078ef814 */
[----:B------:R-:W-:Y:S01]  /*2a60*/  IMAD R136, R11, 0x1800, R187 ;  /* 0x000018000b887824 */ /* 0x000fe200078e02bb */
[----:B------:R-:W-:Y:S01]  /*2a70*/  LOP3.LUT R3, R3, R186, RZ, 0x3c, !PT ;  /* 0x000000ba03037212 */ /* 0x000fe200078e3cff */
[----:B------:R-:W-:Y:S01]  /*2a80*/  IMAD R134, R11, 0x1800, R200 ;  /* 0x000018000b867824 */ /* 0x000fe200078e02c8 */
[----:B------:R-:W-:Y:S01]  /*2a90*/  LOP3.LUT R5, R5, R21, RZ, 0x3c, !PT ;  /* 0x0000001505057212 */ /* 0x000fe200078e3cff */
[----:B------:R-:W-:Y:S01]  /*2aa0*/  IMAD R11, R140, R95, R0 ;  /* 0x0000005f8c0b7224 */ /* 0x000fe200078e0200 */
[----:B------:R-:W-:Y:S01]  /*2ab0*/  ISETP.GE.AND P4, PT, R22, UR5, PT ;  /* 0x0000000516007c0c */ /* 0x000fe2000bf86270 */
[----:B------:R-:W-:Y:S01]  /*2ac0*/  IMAD.IADD R136, R136, 0x1, R3 ;  /* 0x0000000188887824 */ /* 0x000fe200078e0203 */
[----:B------:R-:W-:Y:S01]  /*2ad0*/  LOP3.LUT R3, R185, 0x18, R18, 0xf8, !PT ;  /* 0x00000018b9037812 */ /* 0x000fe200078ef812 */
[----:B------:R-:W-:Y:S01]  /*2ae0*/  IMAD R0, R9, R88, RZ ;  /* 0x0000005809007224 */ /* 0x000fe200078e02ff */
[----:B------:R-:W-:Y:S01]  /*2af0*/  ISETP.GE.AND P0, PT, R161, UR4, PT ;  /* 0x00000004a1007c0c */ /* 0x000fe2000bf06270 */
[----:B------:R-:W-:Y:S01]  /*2b00*/  IMAD.IADD R134, R134, 0x1, R5 ;  /* 0x0000000186867824 */ /* 0x000fe200078e0205 */
[----:B------:R-:W-:Y:S01]  /*2b10*/  SHF.L.U64.HI R105, R94, 0x6, R95 ;  /* 0x000000065e697819 */ /* 0x000fe2000001025f */
[----:B------:R-:W-:Y:S01]  /*2b20*/  IMAD R101, R140, R89, R0 ;  /* 0x000000598c657224 */ /* 0x000fe200078e0200 */
[----:B------:R-:W-:Y:S01]  /*2b30*/  LOP3.LUT R0, R3, R186, RZ, 0x3c, !PT ;  /* 0x000000ba03007212 */ /* 0x000fe200078e3cff */
[----:B------:R-:W-:Y:S01]  /*2b40*/  IMAD R5, R95, 0x60, RZ ;  /* 0x000000605f057824 */ /* 0x000fe200078e02ff */
[C---:B------:R-:W-:Y:S01]  /*2b50*/  SHF.L.U32 R106, R94.reuse, 0x6, RZ ;  /* 0x000000065e6a7819 */ /* 0x040fe200000006ff */
[----:B------:R-:W-:Y:S01]  /*2b60*/  IMAD.WIDE.U32 R94, R94, 0x60, RZ ;  /* 0x000000605e5e7825 */ /* 0x000fe200078e00ff */
[----:B------:R-:W-:-:S02]  /*2b70*/  SEL R3, RZ, 0x8, P4 ;  /* 0x00000008ff037807 */ /* 0x000fc40002000000 */
[----:B------:R-:W-:Y:S01]  /*2b80*/  LOP3.LUT P5, RZ, R227, 0x4, RZ, 0xc0, !PT ;  /* 0x00000004e3ff7812 */ /* 0x000fe200078ac0ff */
[----:B------:R-:W-:Y:S01]  /*2b90*/  IMAD R9, R89, 0x60, RZ ;  /* 0x0000006059097824 */ /* 0x000fe200078e02ff */
[----:B------:R-:W-:Y:S01]  /*2ba0*/  SEL R8, RZ, 0x20, P0 ;  /* 0x00000020ff087807 */ /* 0x000fe20000000000 */
[----:B------:R-:W-:Y:S01]  /*2bb0*/  IMAD.IADD R0, R187, 0x1, R0 ;  /* 0x00000001bb007824 */ /* 0x000fe200078e0200 */
[C---:B------:R-:W-:Y:S01]  /*2bc0*/  SHF.L.U64.HI R107, R88.reuse, 0x6, R89 ;  /* 0x00000006586b7819 */ /* 0x040fe20000010259 */
[----:B------:R-:W-:Y:S01]  /*2bd0*/  IMAD.WIDE.U32 R88, R88, 0x60, RZ ;  /* 0x0000006058587825 */ /* 0x000fe200078e00ff */
[C---:B------:R-:W-:Y:S02]  /*2be0*/  LOP3.LUT R10, R4.reuse, R3, RZ, 0xfc, !PT ;  /* 0x00000003040a7212 */ /* 0x040fe400078efcff */
[----:B------:R-:W-:Y:S01]  /*2bf0*/  LOP3.LUT R3, R4, 0x1, RZ, 0xc0, !PT ;  /* 0x0000000104037812 */ /* 0x000fe200078ec0ff */
[----:B------:R-:W-:Y:S01]  /*2c00*/  IMAD.IADD R132, R89, 0x1, R9 ;  /* 0x0000000159847824 */ /* 0x000fe200078e0209 */
[----:B------:R-:W-:Y:S01]  /*2c10*/  SEL R126, R126, 0xffffffe0, !P5 ;  /* 0xffffffe07e7e7807 */ /* 0x000fe20006800000 */
[----:B------:R-:W-:Y:S01]  /*2c20*/  IMAD.IADD R103, R93, 0x1, R101 ;  /* 0x000000015d677824 */ /* 0x000fe200078e0265 */
[----:B------:R-:W-:Y:S01]  /*2c30*/  IADD3 R130, R95, R5, RZ ;  /* 0x000000055f827210 */ /* 0x000fe20007ffe0ff */
[----:B------:R-:W-:Y:S01]  /*2c40*/  IMAD.IADD R104, R99, 0x1, R11 ;  /* 0x0000000163687824 */ /* 0x000fe200078e020b */
[----:B------:R-:W-:Y:S01]  /*2c50*/  SHF.R.S32.HI R119, RZ, 0x3, R6 ;  /* 0x00000003ff777819 */ /* 0x000fe20000011406 */
[----:B------:R-:W-:Y:S01]  /*2c60*/  IMAD.IADD R133, R126, 0x1, R0 ;  /* 0x000000017e857824 */ /* 0x000fe200078e0200 */
[----:B------:R-:W-:Y:S01]  /*2c70*/  LOP3.LUT R4, R6, 0xfffffff8, RZ, 0xc0, !PT ;  /* 0xfffffff806047812 */ /* 0x000fe200078ec0ff */
[----:B------:R-:W-:Y:S01]  /*2c80*/  IMAD.IADD R102, R11, 0x1, R97 ;  /* 0x000000010b667824 */ /* 0x000fe200078e0261 */
[----:B------:R-:W-:-:S02]  /*2c90*/  LOP3.LUT R76, R7, R8, RZ, 0xfc, !PT ;  /* 0x00000008074c7212 */ /* 0x000fc400078efcff */
[----:B------:R-:W-:Y:S02]  /*2ca0*/  LOP3.LUT R5, R12, 0xfffffff8, RZ, 0xc0, !PT ;  /* 0xfffffff80c057812 */ /* 0x000fe400078ec0ff */
[----:B------:R-:W-:Y:S02]  /*2cb0*/  LOP3.LUT R6, R20, 0xfffffff8, RZ, 0xc0, !PT ;  /* 0xfffffff814067812 */ /* 0x000fe400078ec0ff */
[----:B------:R-:W-:Y:S02]  /*2cc0*/  SHF.R.S32.HI R113, RZ, 0x3, R20 ;  /* 0x00000003ff717819 */ /* 0x000fe40000011414 */
[C---:B------:R-:W-:Y:S02]  /*2cd0*/  LOP3.LUT R8, R10.reuse, 0x2, RZ, 0xc0, !PT ;  /* 0x000000020a087812 */ /* 0x040fe400078ec0ff */
[----:B------:R-:W-:Y:S02]  /*2ce0*/  LOP3.LUT R9, R10, 0x4, RZ, 0xc0, !PT ;  /* 0x000000040a097812 */ /* 0x000fe400078ec0ff */
[----:B------:R-:W-:-:S02]  /*2cf0*/  LOP3.LUT R20, R76, 0x2, RZ, 0xc0, !PT ;  /* 0x000000024c147812 */ /* 0x000fc400078ec0ff */
[C---:B------:R-:W-:Y:S02]  /*2d00*/  LOP3.LUT R21, R76.reuse, 0x4, RZ, 0xc0, !PT ;  /* 0x000000044c157812 */ /* 0x040fe400078ec0ff */
[C---:B------:R-:W-:Y:S02]  /*2d10*/  LOP3.LUT R26, R76.reuse, 0x8, RZ, 0xc0, !PT ;  /* 0x000000084c1a7812 */ /* 0x040fe400078ec0ff */
[----:B------:R-:W-:Y:S02]  /*2d20*/  LOP3.LUT R27, R76, 0x10, RZ, 0xc0, !PT ;  /* 0x000000104c1b7812 */ /* 0x000fe400078ec0ff */
[----:B0-----:R-:W-:Y:S02]  /*2d30*/  LEA.HI R194, R194, 0x8, RZ, 0x19 ;  /* 0x00000008c2c27811 */ /* 0x001fe400078fc8ff */
[----:B------:R-:W-:Y:S02]  /*2d40*/  IADD3 R101, R101, R91, RZ ;  /* 0x0000005b65657210 */ /* 0x000fe40007ffe0ff */
[----:B------:R-:W-:-:S02]  /*2d50*/  SHF.R.S32.HI R118, RZ, 0x3, R12 ;  /* 0x00000003ff767819 */ /* 0x000fc4000001140c */
[----:B------:R-:W-:Y:S02]  /*2d60*/  LOP3.LUT R7, R7, 0x1, RZ, 0xc0, !PT ;  /* 0x0000000107077812 */ /* 0x000fe400078ec0ff */
[----:B------:R-:W-:Y:S02]  /*2d70*/  LOP3.LUT R10, R10, 0x8, RZ, 0xc0, !PT ;  /* 0x000000080a0a7812 */ /* 0x000fe400078ec0ff */
[----:B------:R-:W-:Y:S02]  /*2d80*/  SHF.R.S32.HI R111, RZ, 0x1f, R4 ;  /* 0x0000001fff6f7819 */ /* 0x000fe40000011404 */
[----:B------:R-:W-:Y:S02]  /*2d90*/  SHF.R.S32.HI R110, RZ, 0x1f, R5 ;  /* 0x0000001fff6e7819 */ /* 0x000fe40000011405 */
[----:B------:R-:W-:Y:S02]  /*2da0*/  SHF.R.S32.HI R109, RZ, 0x1f, R6 ;  /* 0x0000001fff6d7819 */ /* 0x000fe40000011406 */
[----:B------:R-:W-:-:S02]  /*2db0*/  LOP3.LUT R76, R76, 0x20, RZ, 0xc0, !PT ;  /* 0x000000204c4c7812 */ /* 0x000fc400078ec0ff */
[----:B----4-:R-:W-:-:S07]  /*2dc0*/  SHF.R.S32.HI R128, RZ, 0x1f, R100 ;  /* 0x0000001fff807819 */ /* 0x010fce0000011464 */
.L_x_1670:
[----:B0-----:R-:W0:Y:S01]  /*2dd0*/  LDC R78, c[0x0][0x430] ;  /* 0x00010c00ff4e7b82 */ /* 0x001e220000000800 */
[----:B------:R-:W-:Y:S02]  /*2de0*/  VIADD R24, R24, 0xffffffff ;  /* 0xffffffff18187836 */ /* 0x000fe40000000000 */
[----:B------:R-:W-:Y:S02]  /*2df0*/  IMAD.MOV.U32 R77, RZ, RZ, RZ ;  /* 0x000000ffff4d7224 */ /* 0x000fe400078e00ff */
[----:B------:R-:W-:-:S03]  /*2e00*/  IMAD R12, R24, 0x60, R112 ;  /* 0x00000060180c7824 */ /* 0x000fc600078e0270 */
[----:B-1----:R-:W1:Y:S01]  /*2e10*/  LDC R123, c[0x0][0x3f4] ;  /* 0x0000fd00ff7b7b82 */ /* 0x002e620000000800 */
[----:B------:R-:W-:Y:S01]  /*2e20*/  IMAD.IADD R32, R129, 0x1, R12 ;  /* 0x0000000181207824 */ /* 0x000fe200078e020c */
[----:B------:R-:W-:-:S03]  /*2e30*/  ISETP.GE.AND P0, PT, R12, R25, PT ;  /* 0x000000190c00720c */ /* 0x000fc60003f06270 */
[----:B------:R-:W-:Y:S01]  /*2e40*/  IMAD.MOV.U32 R28, RZ, RZ, R32 ;  /* 0x000000ffff1c7224 */ /* 0x000fe200078e0020 */
[----:B------:R-:W-:Y:S02]  /*2e50*/  ISETP.GT.OR P0, PT, R112, 0x5f, P0 ;  /* 0x0000005f7000780c */ /* 0x000fe40000704670 */
[----:B0-----:R-:W-:-:S11]  /*2e60*/  ISETP.NE.AND P4, PT, R78, 0x1, PT ;  /* 0x000000014e00780c */ /* 0x001fd60003f85270 */
[----:B------:R-:W0:Y:S08]  /*2e70*/  @!P0 LDC.64 R14, c[0x0][0x428] ;  /* 0x00010a00ff0e8b82 */ /* 0x000e300000000a00 */
[----:B------:R-:W2:Y:S08]  /*2e80*/  @!P0 LDC.64 R12, c[0x0][0x418] ;  /* 0x00010600ff0c8b82 */ /* 0x000eb00000000a00 */
[----:B------:R-:W3:Y:S08]  /*2e90*/  @P4 LDC R11, c[0x0][0x434] ;  /* 0x00010d00ff0b4b82 */ /* 0x000ef00000000800 */
[----:B----4-:R-:W4:Y:S01]  /*2ea0*/  @P4 LDC R30, c[0x0][0x438] ;  /* 0x00010e00ff1e4b82 */ /* 0x010f220000000800 */
[----:B---3--:R-:W-:-:S05]  /*2eb0*/  @P4 IMAD.HI.U32 R11, R32, R11, RZ ;  /* 0x0000000b200b4227 */ /* 0x008fca00078e00ff */
[----:B----4-:R-:W-:Y:S01]  /*2ec0*/  @P4 SHF.R.U32.HI R28, RZ, R30, R11 ;  /* 0x0000001eff1c4219 */ /* 0x010fe2000001160b */
[----:B0-----:R-:W-:-:S03]  /*2ed0*/  @!P0 IMAD R11, R128, R14, RZ ;  /* 0x0000000e800b8224 */ /* 0x001fc600078e02ff */
[--C-:B------:R-:W-:Y:S01]  /*2ee0*/  @!P0 SHF.R.S32.HI R29, RZ, 0x1f, R28.reuse ;  /* 0x0000001fff1d8819 */ /* 0x100fe2000001141c */
[C---:B------:R-:W-:Y:S02]  /*2ef0*/  @!P0 IMAD R11, R100.reuse, R15, R11 ;  /* 0x0000000f640b8224 */ /* 0x040fe400078e020b */
[----:B------:R-:W-:-:S04]  /*2f00*/  @!P0 IMAD.WIDE.U32 R14, R100, R14, R28 ;  /* 0x0000000e640e8225 */ /* 0x000fc800078e001c */
[----:B------:R-:W-:Y:S01]  /*2f10*/  @!P0 IMAD.IADD R11, R15, 0x1, R11 ;  /* 0x000000010f0b8824 */ /* 0x000fe200078e020b */
[----:B--2---:R-:W-:-:S04]  /*2f20*/  @!P0 LEA R12, P4, R14, R12, 0x2 ;  /* 0x0000000c0e0c8211 */ /* 0x004fc800078810ff */
[----:B------:R-:W-:-:S05]  /*2f30*/  @!P0 LEA.HI.X R13, R14, R13, R11, 0x2, P4 ;  /* 0x0000000d0e0d8211 */ /* 0x000fca00020f140b */
[----:B------:R0:W5:Y:S01]  /*2f40*/  @!P0 LDG.E R77, desc[UR60][R12.64] ;  /* 0x0000003c0c4d8981 */ /* 0x000162000c1e1900 */
[----:B-1----:R-:W-:Y:S01]  /*2f50*/  ISETP.GE.AND P0, PT, R123, 0x1, PT ;  /* 0x000000017b00780c */ /* 0x002fe20003f06270 */
[C---:B------:R-:W-:Y:S01]  /*2f60*/  IMAD R14, R17.reuse, 0x4800, R0 ;  /* 0x00004800110e7824 */ /* 0x040fe200078e0200 */
[----:B------:R-:W-:Y:S01]  /*2f70*/  IADD3 R11, -R28, RZ, RZ ;  /* 0x000000ff1c0b7210 */ /* 0x000fe20007ffe1ff */
[----:B------:R-:W-:Y:S01]  /*2f80*/  IMAD R28, R17, 0x4800, R133 ;  /* 0x00004800111c7824 */ /* 0x000fe200078e0285 */
[----:B------:R-:W-:Y:S01]  /*2f90*/  ISETP.GT.AND P4, PT, R24, R125, PT ;  /* 0x0000007d1800720c */ /* 0x000fe20003f84270 */
[----:B------:R-:W-:Y:S05]  /*2fa0*/  YIELD ;  /* 0x0000000000007946 */ /* 0x000fea0003800000 */
[----:B------:R-:W-:Y:S01]  /*2fb0*/  BSSY B0, `(.L_x_1565) ;  /* 0x00007a1000007945 */ /* 0x000fe20003800000 */
[----:B------:R-:W-:Y:S01]  /*2fc0*/  IMAD R78, R78, R11, R32 ;  /* 0x0000000b4e4e7224 */ /* 0x000fe200078e0220 */
[----:B------:R-:W-:Y:S01]  /*2fd0*/  P2R R122, PR, RZ, 0x10 ;  /* 0x00000010ff7a7803 */ /* 0x000fe20000000000 */
[----:B------:R-:W-:-:S02]  /*2fe0*/  IMAD R29, R14, 0x2, R121 ;  /* 0x000000020e1d7824 */ /* 0x000fc400078e0279 */
[----:B------:R-:W-:Y:S01]  /*2ff0*/  IMAD R28, R28, 0x2, R121 ;  /* 0x000000021c1c7824 */ /* 0x000fe200078e0279 */
[----:B0-----:R-:W-:Y:S06]  /*3000*/  @!P0 BRA `(.L_x_1566) ;  /* 0x0000007000988947 */ /* 0x001fec0003800000 */
[----:B------:R-:W-:Y:S01]  /*3010*/  SHF.R.S32.HI R79, RZ, 0x1f, R78 ;  /* 0x0000001fff4f7819 */ /* 0x000fe2000001144e */
[----:B------:R-:W-:Y:S01]  /*3020*/  ULDC.64 UR4, c[0x0][0x300] ;  /* 0x0000c00000047ab9 */ /* 0x000fe20000000a00 */
[----:B-----5:R-:W-:Y:S01]  /*3030*/  SHF.R.S32.HI R84, RZ, 0x1f, R77 ;  /* 0x0000001fff547819 */ /* 0x020fe2000001144d */
[----:B------:R-:W-:Y:S01]  /*3040*/  IMAD.WIDE.U32 R12, R78, UR4, RZ ;  /* 0x000000044e0c7c25 */ /* 0x000fe2000f8e00ff */
[----:B------:R-:W-:Y:S02]  /*3050*/  ULDC.U8 UR6, c[0x0][0x410] ;  /* 0x0001040000067ab9 */ /* 0x000fe40000000000 */
[----:B------:R-:W-:Y:S01]  /*3060*/  ISETP.NE.AND P0, PT, RZ, UR6, PT ;  /* 0x00000006ff007c0c */ /* 0x000fe2000bf05270 */
[----:B------:R-:W-:Y:S02]  /*3070*/  IMAD R11, R79, UR4, RZ ;  /* 0x000000044f0b7c24 */ /* 0x000fe4000f8e02ff */
[----:B------:R-:W-:Y:S02]  /*3080*/  IMAD R15, R132, R24, RZ ;  /* 0x00000018840f7224 */ /* 0x000fe400078e02ff */
[----:B------:R-:W-:Y:S01]  /*3090*/  IMAD R11, R78, UR5, R11 ;  /* 0x000000054e0b7c24 */ /* 0x000fe2000f8e020b */
[----:B------:R-:W-:Y:S01]  /*30a0*/  ULDC.64 UR4, c[0x0][0x310] ;  /* 0x0000c40000047ab9 */ /* 0x000fe20000000a00 */
[----:B------:R-:W-:-:S02]  /*30b0*/  IMAD R85, R24, -0x60, R25 ;  /* 0xffffffa018557824 */ /* 0x000fc400078e0219 */
[----:B------:R-:W-:Y:S02]  /*30c0*/  IMAD R14, R84, UR4, RZ ;  /* 0x00000004540e7c24 */ /* 0x000fe4000f8e02ff */
[----:B------:R-:W-:Y:S01]  /*30d0*/  IMAD.IADD R13, R13, 0x1, R11 ;  /* 0x000000010d0d7824 */ /* 0x000fe200078e020b */
[----:B------:R-:W-:Y:S01]  /*30e0*/  VIMNMX R85, R85, 0x60, PT ;  /* 0x0000006055557848 */ /* 0x000fe20003fe0100 */
[C---:B------:R-:W-:Y:S02]  /*30f0*/  IMAD R11, R77.reuse, UR5, R14 ;  /* 0x000000054d0b7c24 */ /* 0x040fe4000f8e020e */
[----:B------:R-:W-:Y:S01]  /*3100*/  IMAD.WIDE.U32 R12, R77, UR4, R12 ;  /* 0x000000044d0c7c25 */ /* 0x000fe2000f8e000c */
[----:B------:R-:W-:-:S03]  /*3110*/  ULDC.64 UR4, c[0x0][0x308] ;  /* 0x0000c20000047ab9 */ /* 0x000fc60000000a00 */
[----:B------:R-:W-:Y:S01]  /*3120*/  IMAD.IADD R13, R13, 0x1, R11 ;  /* 0x000000010d0d7824 */ /* 0x000fe200078e020b */
[----:B------:R-:W-:Y:S01]  /*3130*/  SHF.R.S32.HI R11, RZ, 0x1f, R24 ;  /* 0x0000001fff0b7819 */ /* 0x000fe20000011418 */
[----:B------:R-:W-:Y:S02]  /*3140*/  IMAD R14, R130, R24, RZ ;  /* 0x00000018820e7224 */ /* 0x000fe400078e02ff */
[----:B------:R-:W-:-:S04]  /*3150*/  IMAD.WIDE.U32 R116, R169, UR4, R12 ;  /* 0x00000004a9747c25 */ /* 0x000fc8000f8e000c */
[C---:B------:R-:W-:Y:S02]  /*3160*/  IMAD R31, R11.reuse, R94, R14 ;  /* 0x0000005e0b1f7224 */ /* 0x040fe400078e020e */
[----:B------:R-:W-:Y:S02]  /*3170*/  IMAD R33, R11, R88, R15 ;  /* 0x000000580b217224 */ /* 0x000fe400078e020f */
[----:B------:R-:W-:Y:S01]  /*3180*/  IMAD R11, R169, UR5, R117 ;  /* 0x00000005a90b7c24 */ /* 0x000fe2000f8e0275 */
[----:B------:R-:W-:Y:S01]  /*3190*/  ULDC.64 UR4, c[0x0][0x2e8] ;  /* 0x0000ba0000047ab9 */ /* 0x000fe20000000a00 */
[----:B------:R-:W-:Y:S01]  /*31a0*/  IMAD.WIDE.U32 R12, R88, R24, RZ ;  /* 0x00000018580c7225 */ /* 0x000fe200078e00ff */
[----:B------:R-:W-:-:S03]  /*31b0*/  LEA R117, P4, R116, UR4, 0x1 ;  /* 0x0000000474757c11 */ /* 0x000fc6000f8808ff */
[----:B------:R-:W-:Y:S01]  /*31c0*/  IMAD.WIDE.U32 R14, R94, R24, RZ ;  /* 0x000000185e0e7225 */ /* 0x000fe200078e00ff */
[----:B------:R-:W-:Y:S02]  /*31d0*/  LEA.HI.X R116, R116, UR5, R11, 0x1, P4 ;  /* 0x0000000574747c11 */ /* 0x000fe4000a0f0c0b */
[----:B------:R-:W-:Y:S01]  /*31e0*/  IADD3 R82, R13, R33, RZ ;  /* 0x000000210d527210 */ /* 0x000fe20007ffe0ff */
        /* <DEDUP_REMOVED lines=20> */
[----:B------:R-:W-:Y:S01]  /*3330*/  IADD3 R35, P0, R92, R12, RZ ;  /* 0x0000000c5c237210 */ /* 0x000fe20007f1e0ff */
[----:B------:R-:W-:Y:S01]  /*3340*/  ULDC.64 UR6, c[0x0][0x400] ;  /* 0x0001000000067ab9 */ /* 0x000fe20000000a00 */
[----:B------:R-:W-:Y:S01]  /*3350*/  CS2R R74, SRZ ;  /* 0x00000000004a7805 */ /* 0x000fe2000001ff00 */
[----:B------:R-:W-:Y:S01]  /*3360*/  IMAD.X R34, R11, 0x1, R104, P5 ;  /* 0x000000010b227824 */ /* 0x000fe200028e0668 */
[----:B------:R-:W-:Y:S01]  /*3370*/  LEA R32, P5, R33, UR4, 0x1 ;  /* 0x0000000421207c11 */ /* 0x000fe2000f8a08ff */
[----:B------:R-:W-:Y:S01]  /*3380*/  IMAD.X R36, R82, 0x1, R103, P0 ;  /* 0x0000000152247824 */ /* 0x000fe200000e0667 */
[----:B------:R-:W-:Y:S02]  /*3390*/  ISETP.GE.AND P0, PT, R162, R123, PT ;  /* 0x0000007ba200720c */ /* 0x000fe40003f06270 */
[----:B------:R-:W-:-:S02]  /*33a0*/  CS2R R70, SRZ ;  /* 0x0000000000467805 */ /* 0x000fc4000001ff00 */
[----:B------:R-:W-:Y:S02]  /*33b0*/  LEA.HI.X R33, R33, UR5, R34, 0x1, P5 ;  /* 0x0000000521217c11 */ /* 0x000fe4000a8f0c22 */
[----:B------:R-:W-:Y:S02]  /*33c0*/  CS2R R80, SRZ ;  /* 0x0000000000507805 */ /* 0x000fe4000001ff00 */
[C---:B------:R-:W-:Y:S02]  /*33d0*/  LEA R34, P5, R35.reuse, UR6, 0x1 ;  /* 0x0000000623227c11 */ /* 0x040fe4000f8a08ff */
[----:B------:R-:W-:Y:S02]  /*33e0*/  CS2R R72, SRZ ;  /* 0x0000000000487805 */ /* 0x000fe4000001ff00 */
[----:B------:R-:W-:Y:S02]  /*33f0*/  LEA.HI.X R35, R35, UR7, R36, 0x1, P5 ;  /* 0x0000000723237c11 */ /* 0x000fe4000a8f0c24 */
[-C--:B------:R-:W-:Y:S01]  /*3400*/  ISETP.GE.AND P5, PT, R179, R123.reuse, PT ;  /* 0x0000007bb300720c */ /* 0x080fe20003fa6270 */
[----:B------:R0:W5:Y:S04]  /*3410*/  @!P0 LDG.E.64 R74, desc[UR60][R32.64] ;  /* 0x0000003c204a8981 */ /* 0x000168000c1e1b00 */
[----:B------:R0:W5:Y:S01]  /*3420*/  @!P0 LDG.E.64 R80, desc[UR60][R34.64] ;  /* 0x0000003c22508981 */ /* 0x000162000c1e1b00 */
[----:B------:R-:W-:-:S07]  /*3430*/  ISETP.GE.AND P0, PT, R177, R123, PT ;  /* 0x0000007bb100720c */ /* 0x000fce0003f06270 */
[----:B------:R0:W5:Y:S04]  /*3440*/  @!P5 LDG.E.64 R70, desc[UR60][R32.64+0x20] ;  /* 0x0000203c2046d981 */ /* 0x000168000c1e1b00 */
[----:B------:R0:W5:Y:S01]  /*3450*/  @!P5 LDG.E.64 R72, desc[UR60][R34.64+0x20] ;  /* 0x0000203c2248d981 */ /* 0x000162000c1e1b00 */
[----:B------:R-:W-:Y:S02]  /*3460*/  ISETP.GE.AND P5, PT, R178, R123, PT ;  /* 0x0000007bb200720c */ /* 0x000fe40003fa6270 */
[----:B------:R-:W-:Y:S02]  /*3470*/  CS2R R66, SRZ ;  /* 0x0000000000427805 */ /* 0x000fe4000001ff00 */
[----:B------:R-:W-:Y:S02]  /*3480*/  CS2R R68, SRZ ;  /* 0x0000000000447805 */ /* 0x000fe4000001ff00 */
[----:B------:R-:W-:-:S02]  /*3490*/  CS2R R62, SRZ ;  /* 0x00000000003e7805 */ /* 0x000fc4000001ff00 */
[----:B------:R-:W-:Y:S01]  /*34a0*/  CS2R R64, SRZ ;  /* 0x0000000000407805 */ /* 0x000fe2000001ff00 */
[----:B------:R0:W5:Y:S04]  /*34b0*/  @!P0 LDG.E.64 R66, desc[UR60][R32.64+0x40] ;  /* 0x0000403c20428981 */ /* 0x000168000c1e1b00 */
[----:B------:R0:W5:Y:S01]  /*34c0*/  @!P0 LDG.E.64 R68, desc[UR60][R34.64+0x40] ;  /* 0x0000403c22448981 */ /* 0x000162000c1e1b00 */
[----:B------:R-:W-:-:S03]  /*34d0*/  ISETP.GE.AND P0, PT, R176, R123, PT ;  /* 0x0000007bb000720c */ /* 0x000fc60003f06270 */
        /* <DEDUP_REMOVED lines=8> */
[----:B------:R0:W5:Y:S04]  /*3560*/  @!P0 LDG.E.64 R60, desc[UR60][R34.64+0x80] ;  /* 0x0000803c223c8981 */ /* 0x000168000c1e1b00 */
[----:B------:R0:W5:Y:S04]  /*3570*/  @!P5 LDG.E.64 R54, desc[UR60][R32.64+0xa0] ;  /* 0x0000a03c2036d981 */ /* 0x000168000c1e1b00 */
[----:B------:R0:W5:Y:S02]  /*3580*/  @!P5 LDG.E.64 R56, desc[UR60][R34.64+0xa0] ;  /* 0x0000a03c2238d981 */ /* 0x000164000c1e1b00 */
.L_x_1569:
[----:B------:R-:W-:Y:S05]  /*3590*/  BSYNC B1 ;  /* 0x0000000000017941 */ /* 0x000fea0003800000 */
.L_x_1568:
        /* <DEDUP_REMOVED lines=12> */
[----:B------:R-:W-:Y:S01]  /*3660*/  CS2R R48, SRZ ;  /* 0x0000000000307805 */ /* 0x000fe2000001ff00 */
[----:B-----5:R-:W-:Y:S01]  /*3670*/  IMAD.MOV.U32 R83, RZ, RZ, R54 ;  /* 0x000000ffff537224 */ /* 0x020fe200078e0036 */
[----:B------:R-:W-:Y:S01]  /*3680*/  CS2R R52, SRZ ;  /* 0x0000000000347805 */ /* 0x000fe2000001ff00 */
[----:B------:R-:W-:Y:S06]  /*3690*/  @P5 BRA `(.L_x_1571) ;  /* 0x0000000000a05947 */ /* 0x000fec0003800000 */
[----:B------:R-:W-:Y:S01]  /*36a0*/  IADD3 R14, P0, P6, R98, R14, R106 ;  /* 0x0000000e620e7210 */ /* 0x000fe20007e1e06a */
[----:B------:R-:W-:Y:S01]  /*36b0*/  ULDC.64 UR4, c[0x0][0x3e8] ;  /* 0x0000fa0000047ab9 */ /* 0x000fe20000000a00 */
[----:B------:R-:W-:Y:S01]  /*36c0*/  ULDC.64 UR6, c[0x0][0x400] ;  /* 0x0001000000067ab9 */ /* 0x000fe20000000a00 */
[----:B------:R-:W-:Y:S02]  /*36d0*/  CS2R R50, SRZ ;  /* 0x0000000000327805 */ /* 0x000fe4000001ff00 */
[----:B------:R-:W-:Y:S02]  /*36e0*/  IADD3.X R13, R104, R11, R105, P0, P6 ;  /* 0x0000000b680d7210 */ /* 0x000fe400007ec469 */
[----:B------:R-:W-:Y:S02]  /*36f0*/  CS2R R52, SRZ ;  /* 0x0000000000347805 */ /* 0x000fe4000001ff00 */
[----:B------:R-:W-:-:S04]  /*3700*/  IADD3 R11, P0, P6, R92, R12, R108 ;  /* 0x0000000c5c0b7210 */ /* 0x000fc80007e1e06c */
[----:B------:R-:W-:Y:S02]  /*3710*/  IADD3.X R82, R103, R82, R107, P0, P6 ;  /* 0x0000005267527210 */ /* 0x000fe400007ec46b */
[----:B------:R-:W-:-:S04]  /*3720*/  LEA R12, P0, R14, UR4, 0x1 ;  /* 0x000000040e0c7c11 */ /* 0x000fc8000f8008ff */
[----:B------:R-:W-:Y:S02]  /*3730*/  LEA.HI.X R13, R14, UR5, R13, 0x1, P0 ;  /* 0x000000050e0d7c11 */ /* 0x000fe400080f0c0d */
        /* <DEDUP_REMOVED lines=30> */
.L_x_1571:
[----:B------:R-:W-:Y:S05]  /*3920*/  BSYNC B1 ;  /* 0x0000000000017941 */ /* 0x000fea0003800000 */
.L_x_1570:
[----:B------:R-:W2:Y:S01]  /*3930*/  LDL R11, [R1+0x30] ;  /* 0x00003000010b7983 */ /* 0x000ea20000100800 */
[----:B0-----:R-:W-:Y:S01]  /*3940*/  MOV R12, R58 ;  /* 0x0000003a000c7202 */ /* 0x001fe20000000f00 */
[----:B------:R-:W-:Y:S02]  /*3950*/  IMAD.MOV.U32 R13, RZ, RZ, R55 ;  /* 0x000000ffff0d7224 */ /* 0x000fe400078e0037 */
[----:B------:R-:W-:-:S03]  /*3960*/  IMAD.MOV.U32 R14, RZ, RZ, R62 ;  /* 0x000000ffff0e7224 */ /* 0x000fc600078e003e */
[----:B------:R-:W-:Y:S01]  /*3970*/  PRMT R152, R83, 0x5410, R13 ;  /* 0x0000541053987816 */ /* 0x000fe2000000000d */
[----:B------:R-:W-:Y:S01]  /*3980*/  IMAD.MOV.U32 R13, RZ, RZ, R63 ;  /* 0x000000ffff0d7224 */ /* 0x000fe200078e003f */
[----:B------:R-:W-:Y:S01]  /*3990*/  PRMT R157, R14, 0x7610, R157 ;  /* 0x000076100e9d7816 */ /* 0x000fe2000000009d */
[----:B------:R-:W-:-:S03]  /*39a0*/  IMAD.MOV.U32 R14, RZ, RZ, R75 ;  /* 0x000000ffff0e7224 */ /* 0x000fc600078e004b */
[----:B------:R-:W-:Y:S01]  /*39b0*/  PRMT R156, R13, 0x7610, R156 ;  /* 0x000076100d9c7816 */ /* 0x000fe2000000009c */
[----:B------:R-:W-:-:S05]  /*39c0*/  IMAD.MOV.U32 R13, RZ, RZ, R74 ;  /* 0x000000ffff0d7224 */ /* 0x000fca00078e004a */
[----:B------:R-:W-:Y:S02]  /*39d0*/  PRMT R148, R13, 0x5410, R14 ;  /* 0x000054100d947816 */ /* 0x000fe4000000000e */
[----:B--2---:R-:W-:Y:S01]  /*39e0*/  R2UR UR4, R11 ;  /* 0x000000000b0472ca */ /* 0x004fe200000e0000 */
[----:B------:R-:W-:-:S05]  /*39f0*/  IMAD.MOV.U32 R11, RZ, RZ, R59 ;  /* 0x000000ffff0b7224 */ /* 0x000fca00078e003b */
[----:B------:R-:W-:Y:S01]  /*3a00*/  PRMT R154, R12, 0x5410, R11 ;  /* 0x000054100c9a7816 */ /* 0x000fe2000000000b */
[----:B------:R-:W-:Y:S02]  /*3a10*/  IMAD.MOV.U32 R11, RZ, RZ, R66 ;  /* 0x000000ffff0b7224 */ /* 0x000fe400078e0042 */
[----:B------:R-:W-:-:S04]  /*3a20*/  IMAD.MOV.U32 R12, RZ, RZ, R67 ;  /* 0x000000ffff0c7224 */ /* 0x000fc800078e0043 */
[----:B------:R-:W-:Y:S01]  /*3a30*/  UISETP.NE.AND UP0, UPT, UR4, 0x3, UPT ;  /* 0x000000030400788c */ /* 0x000fe2000bf05270 */
[----:B------:R-:W-:Y:S01]  /*3a40*/  PRMT R158, R12, 0x5410, R11 ;  /* 0x000054100c9e7816 */ /* 0x000fe2000000000b */
[----:B------:R-:W-:Y:S01]  /*3a50*/  IMAD.MOV.U32 R12, RZ, RZ, R71 ;  /* 0x000000ffff0c7224 */ /* 0x000fe200078e0047 */
[----:B------:R-:W-:-:S03]  /*3a60*/  MOV R11, R70 ;  /* 0x00000046000b7202 */ /* 0x000fc60000000f00 */
[----:B------:R-:W-:Y:S02]  /*3a70*/  PLOP3.LUT P0, PT, PT, PT, UP0, 0x80, 0x0 ;  /* 0x000000000000781c */ /* 0x000fe40003f0f008 */
[----:B------:R-:W-:Y:S01]  /*3a80*/  PRMT R159, R11, 0x5410, R12 ;  /* 0x000054100b9f7816 */ /* 0x000fe2000000000c */
[----:B------:R-:W-:Y:S02]  /*3a90*/  IMAD.MOV.U32 R12, RZ, RZ, R56 ;  /* 0x000000ffff0c7224 */ /* 0x000fe400078e0038 */
[----:B------:R-:W-:-:S05]  /*3aa0*/  IMAD.MOV.U32 R11, RZ, RZ, R57 ;  /* 0x000000ffff0b7224 */ /* 0x000fca00078e0039 */
        /* <DEDUP_REMOVED lines=14> */
[----:B------:R-:W-:Y:S02]  /*3b90*/  IMAD.MOV.U32 R11, RZ, RZ, R80 ;  /* 0x000000ffff0b7224 */ /* 0x000fe400078e0050 */
[----:B------:R-:W-:-:S05]  /*3ba0*/  IMAD.MOV.U32 R12, RZ, RZ, R81 ;  /* 0x000000ffff0c7224 */ /* 0x000fca00078e0051 */
[----:B------:R-:W-:Y:S01]  /*3bb0*/  PRMT R191, R11, 0x5410, R12 ;  /* 0x000054100bbf7816 */ /* 0x000fe2000000000c */
[----:B-----5:R-:W-:Y:S02]  /*3bc0*/  IMAD.MOV.U32 R12, RZ, RZ, R30 ;  /* 0x000000ffff0c7224 */ /* 0x020fe400078e001e */
        /* <DEDUP_REMOVED lines=36> */
[----:B------:R-:W-:-:S05]  /*3e10*/  IMAD.MOV.U32 R11, RZ, RZ, R53 ;  /* 0x000000ffff0b7224 */ /* 0x000fca00078e0035 */
[----:B------:R-:W-:Y:S01]  /*3e20*/  PRMT R151, R151, 0x5410, R11 ;  /* 0x0000541097977816 */ /* 0x000fe2000000000b */
[----:B------:R-:W-:Y:S06]  /*3e30*/  @!P0 BRA `(.L_x_1572) ;  /* 0x0000000000048947 */ /* 0x000fec0003800000 */
[----:B------:R-:W-:Y:S01]  /*3e40*/  BPT.TRAP 0x1 ;  /* 0x000000040000795c */ /* 0x000fe20000300000 */
.L_x_1572:
[----:B------:R-:W-:Y:S01]  /*3e50*/  IMAD R86, R17, 0x8, R2 ;  /* 0x0000000811567824 */ /* 0x000fe200078e0202 */
[----:B------:R-:W-:Y:S01]  /*3e60*/  SHF.L.U32 R87, R175, 0x1f, RZ ;  /* 0x0000001faf577819 */ /* 0x000fe200000006ff */
[----:B------:R-:W-:Y:S03]  /*3e70*/  BSSY B1, `(.L_x_1573) ;  /* 0x0000003000017945 */ /* 0x000fe60003800000 */
[----:B------:R-:W0:Y:S02]  /*3e80*/  SYNCS.PHASECHK.TRANS64.TRYWAIT P6, [R86+URZ+0x2a890], R87 ;  /* 0x02a89057560075a7 */ /* 0x000e2400080c017f */
[----:B0-----:R-:W-:Y:S05]  /*3e90*/  @!P6 BRA `(.L_x_1574) ;  /* 0x0000027800c8e947 */ /* 0x001fea0003800000 */
.L_x_1996:
[----:B------:R-:W-:Y:S05]  /*3ea0*/  BSYNC B1 ;  /* 0x0000000000017941 */ /* 0x000fea0003800000 */
.L_x_1573:
[----:B------:R-:W-:-:S03]  /*3eb0*/  UMOV UR4, 0xffffffff ;  /* 0xffffffff00047882 */ /* 0x000fc60000000000 */
[----:B------:R-:W-:Y:S05]  /*3ec0*/  BRA.DIV UR4, `(.L_x_1575) ;  /* 0x0000027a04d07947 */ /* 0x000fea000b800000 */
[----:B------:R1:W2:Y:S04]  /*3ed0*/  SHFL.IDX PT, R82, R116, RZ, 0x1c1f ;  /* 0x001c1fff74527589 */ /* 0x0002a800000e0000 */
[----:B------:R1:W3:Y:S02]  /*3ee0*/  SHFL.IDX PT, R11, R117, RZ, 0x1c1f ;  /* 0x001c1fff750b7589 */ /* 0x0002e400000e0000 */
.L_x_2000:
        /* <DEDUP_REMOVED lines=21> */
[-C--:B------:R-:W-:Y:S01]  /*4040*/  FFMA.FTZ R75, R147, R146.reuse, -R75 ;  /* 0x00000092934b7223 */ /* 0x080fe2000001084b */
[----:B------:R-:W-:Y:S02]  /*4050*/  IMAD.MOV.U32 R147, RZ, RZ, R12 ;  /* 0x000000ffff937224 */ /* 0x000fe400078e000c */
[----:B------:R-:W-:Y:S01]  /*4060*/  FFMA.FTZ R13, R81, R146, R13 ;  /* 0x00000092510d7223 */ /* 0x000fe2000001000d */
[----:B------:R-:W-:Y:S01]  /*4070*/  MOV R81, R15 ;  /* 0x0000000f00517202 */ /* 0x000fe20000000f00 */
        /* <DEDUP_REMOVED lines=27> */
.L_x_1581:
[----:B------:R-:W-:Y:S05]  /*4230*/  BSYNC B3 ;  /* 0x0000000000037941 */ /* 0x000fea0003800000 */
.L_x_1580:
[----:B---3--:R-:W-:-:S04]  /*4240*/  LEA R74, P4, R18, R11, 0x1 ;  /* 0x0000000b124a7211 */ /* 0x008fc800078808ff */
[----:B--2---:R-:W-:-:S05]  /*4250*/  LEA.HI.X R75, R18, R82, R19, 0x1, P4 ;  /* 0x00000052124b7211 */ /* 0x004fca00020f0c13 */
[----:B0-----:R4:W-:Y:S04]  /*4260*/  ST.E.128 desc[UR60][R74.64], R12 ;  /* 0x0000000c4a007985 */ /* 0x0019e8000c101d3c */
.L_x_1579:
[----:B------:R-:W-:Y:S05]  /*4270*/  BSYNC B2 ;  /* 0x0000000000027941 */ /* 0x000fea0003800000 */
.L_x_1578:
        /* <DEDUP_REMOVED lines=22> */
[----:B------:R-:W-:Y:S02]  /*43e0*/  IMAD.MOV.U32 R73, RZ, RZ, R15 ;  /* 0x000000ffff497224 */ /* 0x000fe400078e000f */
[----:B------:R-:W-:Y:S02]  /*43f0*/  HADD2.F32 R74, -RZ, R70.H0_H0 ;  /* 0x20000046ff4a7230 */ /* 0x000fe40000004100 */
[----:B------:R-:W-:Y:S01]  /*4400*/  HADD2.F32 R12, -RZ, R75.H1_H1 ;  /* 0x3000004bff0c7230 */ /* 0x000fe20000004100 */
[----:B------:R-:W-:Y:S01]  /*4410*/  F2FP.F16.F32.PACK_AB R13, R13, R71 ;  /* 0x000000470d0d723e */ /* 0x000fe200000000ff */
[----:B------:R-:W-:-:S02]  /*4420*/  HADD2.F32 R15, -RZ, R73.H1_H1 ;  /* 0x30000049ff0f7230 */ /* 0x000fc40000004100 */
[----:B------:R-:W-:Y:S02]  /*4430*/  HADD2.F32 R73, -RZ, R73.H0_H0 ;  /* 0x20000049ff497230 */ /* 0x000fe40000004100 */
        /* <DEDUP_REMOVED lines=13> */
[--C-:B------:R-:W-:Y:S02]  /*4510*/  HADD2.F32 R74, -RZ, R14.reuse.H1_H1 ;  /* 0x3000000eff4a7230 */ /* 0x100fe40000004100 */
        /* <DEDUP_REMOVED lines=8> */
.L_x_1585:
[----:B------:R-:W-:Y:S05]  /*45a0*/  BSYNC B3 ;  /* 0x0000000000037941 */ /* 0x000fea0003800000 */
.L_x_1584:
[----:B---3--:R-:W-:Y:S01]  /*45b0*/  MOV R70, R11 ;  /* 0x0000000b00467202 */ /* 0x008fe20000000f00 */
[----:B------:R-:W-:Y:S02]  /*45c0*/  IMAD.SHL.U32 R72, R170, 0x8, RZ ;  /* 0x00000008aa487824 */ /* 0x000fe400078e00ff */
[----:B--2---:R-:W-:Y:S02]  /*45d0*/  IMAD.MOV.U32 R71, RZ, RZ, R82 ;  /* 0x000000ffff477224 */ /* 0x004fe400078e0052 */
[----:B------:R-:W-:-:S05]  /*45e0*/  IMAD.WIDE R70, R72, 0x2, R70 ;  /* 0x0000000248467825 */ /* 0x000fca00078e0246 */
[----:B0-----:R0:W-:Y:S02]  /*45f0*/  ST.E.128 desc[UR60][R70.64], R12 ;  /* 0x0000000c46007985 */ /* 0x0011e4000c101d3c */
.L_x_1583:
[----:B------:R-:W-:Y:S05]  /*4600*/  BSYNC B2 ;  /* 0x0000000000027941 */ /* 0x000fea0003800000 */
.L_x_1582:
        /* <DEDUP_REMOVED lines=41> */
[----:B------:R-:W-:Y:S02]  /*48a0*/  HADD2.F32 R70, -RZ, R14.H1_H1 ;  /* 0x3000000eff467230 */ /* 0x000fe40000004100 */
        /* <DEDUP_REMOVED lines=8> */
.L_x_1589:
[----:B------:R-:W-:Y:S05]  /*4930*/  BSYNC B3 ;  /* 0x0000000000037941 */ /* 0x000fea0003800000 */
.L_x_1588:
[----:B---3--:R-:W-:Y:S01]  /*4940*/  MOV R66, R11 ;  /* 0x0000000b00427202 */ /* 0x008fe20000000f00 */
[----:B------:R-:W-:Y:S02]  /*4950*/  IMAD.SHL.U32 R68, R171, 0x8, RZ ;  /* 0x00000008ab447824 */ /* 0x000fe400078e00ff */
[----:B--2---:R-:W-:Y:S02]  /*4960*/  IMAD.MOV.U32 R67, RZ, RZ, R82 ;  /* 0x000000ffff437224 */ /* 0x004fe400078e0052 */
[----:B------:R-:W-:-:S05]  /*4970*/  IMAD.WIDE R66, R68, 0x2, R66 ;  /* 0x0000000244427825 */ /* 0x000fca00078e0242 */
[----:B----4-:R0:W-:Y:S02]  /*4980*/  ST.E.128 desc[UR60][R66.64], R12 ;  /* 0x0000000c42007985 */ /* 0x0101e4000c101d3c */
.L_x_1587:
[----:B------:R-:W-:Y:S05]  /*4990*/  BSYNC B2 ;  /* 0x0000000000027941 */ /* 0x000fea0003800000 */
.L_x_1586:
        /* <DEDUP_REMOVED lines=9> */
[--C-:B------:R-:W-:Y:S01]  /*4a30*/  SHF.R.U64 R62, R62, 0x10, R63.reuse ;  /* 0x000000103e3e7819 */ /* 0x100fe2000000123f */
[----:B------:R-:W-:Y:S01]  /*4a40*/  HADD2.F32 R68, -RZ, R156.H1_H1 ;  /* 0x3000009cff447230 */ /* 0x000fe20000004100 */
[----:B------:R-:W-:Y:S01]  /*4a50*/  SHF.R.U32.HI R63, RZ, 0x10, R63 ;  /* 0x00000010ff3f7819 */ /* 0x000fe2000001163f */
[----:B------:R-:W-:Y:S02]  /*4a60*/  HADD2.F32 R66, -RZ, R66.H0_H0 ;  /* 0x20000042ff427230 */ /* 0x000fe40000004100 */
[--C-:B------:R-:W-:Y:S02]  /*4a70*/  HADD2.F32 R13, -RZ, R64.reuse.H1_H1 ;  /* 0x30000040ff0d7230 */ /* 0x100fe40000004100 */
[----:B------:R-:W-:Y:S02]  /*4a80*/  HADD2.F32 R64, -RZ, R64.H0_H0 ;  /* 0x20000040ff407230 */ /* 0x000fe40000004100 */
[----:B------:R-:W-:-:S02]  /*4a90*/  HADD2.F32 R62, -RZ, R62.H0_H0 ;  /* 0x2000003eff3e7230 */ /* 0x000fc40000004100 */
[CC--:B------:R-:W-:Y:S01]  /*4aa0*/  FMUL.FTZ R67, R13.reuse, R66.reuse ;  /* 0x000000420d437220 */ /* 0x0c0fe20000410000 */
[----:B------:R-:W-:Y:S02]  /*4ab0*/  HADD2.F32 R63, -RZ, R63.H0_H0 ;  /* 0x2000003fff3f7230 */ /* 0x000fe40000004100 */
[C---:B------:R-:W-:Y:S01]  /*4ac0*/  FMUL.FTZ R66, R64.reuse, R66 ;  /* 0x0000004240427220 */ /* 0x040fe20000410000 */
[-C--:B------:R-:W-:Y:S01]  /*4ad0*/  FFMA.FTZ R67, R64, R62.reuse, -R67 ;  /* 0x0000003e40437223 */ /* 0x080fe20000010843 */
[----:B------:R-:W-:Y:S02]  /*4ae0*/  SHF.R.U32.HI R64, RZ, 0x10, R65 ;  /* 0x00000010ff407819 */ /* 0x000fe40000011641 */
[----:B------:R-:W-:Y:S01]  /*4af0*/  FFMA.FTZ R66, R13, R62, R66 ;  /* 0x0000003e0d427223 */ /* 0x000fe20000010042 */
[----:B------:R-:W-:Y:S02]  /*4b00*/  IMAD.MOV.U32 R62, RZ, RZ, R12 ;  /* 0x000000ffff3e7224 */ /* 0x000fe400078e000c */
[----:B------:R-:W-:-:S02]  /*4b10*/  IMAD.MOV.U32 R12, RZ, RZ, R15 ;  /* 0x000000ffff0c7224 */ /* 0x000fc400078e000f */
[----:B------:R-:W-:Y:S01]  /*4b20*/  HADD2.F32 R15, -RZ, R64.H0_H0 ;  /* 0x20000040ff0f7230 */ /* 0x000fe20000004100 */
[----:B------:R-:W-:Y:S02]  /*4b30*/  F2FP.F16.F32.PACK_AB R66, R66, R67 ;  /* 0x000000434242723e */ /* 0x000fe400000000ff */
[--C-:B------:R-:W-:Y:S02]  /*4b40*/  HADD2.F32 R13, -RZ, R12.reuse.H1_H1 ;  /* 0x3000000cff0d7230 */ /* 0x100fe40000004100 */
[----:B------:R-:W-:-:S03]  /*4b50*/  HADD2.F32 R12, -RZ, R12.H0_H0 ;  /* 0x2000000cff0c7230 */ /* 0x000fc60000004100 */
[CC--:B------:R-:W-:Y:S02]  /*4b60*/  FMUL.FTZ R64, R13.reuse, R15.reuse ;  /* 0x0000000f0d407220 */ /* 0x0c0fe40000410000 */
[C---:B------:R-:W-:Y:S02]  /*4b70*/  FMUL.FTZ R15, R12.reuse, R15 ;  /* 0x0000000f0c0f7220 */ /* 0x040fe40000410000 */
[-C--:B------:R-:W-:Y:S01]  /*4b80*/  FFMA.FTZ R12, R12, R63.reuse, -R64 ;  /* 0x0000003f0c0c7223 */ /* 0x080fe20000010840 */
[----:B------:R-:W-:Y:S02]  /*4b90*/  HADD2.F32 R64, -RZ, R157.H1_H1 ;  /* 0x3000009dff407230 */ /* 0x000fe40000004100 */
[----:B------:R-:W-:Y:S01]  /*4ba0*/  FFMA.FTZ R13, R13, R63, R15 ;  /* 0x0000003f0d0d7223 */ /* 0x000fe2000001000f */
[----:B------:R-:W-:Y:S02]  /*4bb0*/  IMAD.MOV.U32 R63, RZ, RZ, R14 ;  /* 0x000000ffff3f7224 */ /* 0x000fe400078e000e */
[----:B------:R-:W-:-:S02]  /*4bc0*/  HADD2.F32 R14, -RZ, R62.H1_H1 ;  /* 0x3000003eff0e7230 */ /* 0x000fc40000004100 */
[----:B------:R-:W-:Y:S02]  /*4bd0*/  HADD2.F32 R15, -RZ, R62.H0_H0 ;  /* 0x2000003eff0f7230 */ /* 0x000fe40000004100 */
[----:B------:R-:W-:Y:S02]  /*4be0*/  HADD2.F32 R62, -RZ, R157.H0_H0 ;  /* 0x2000009dff3e7230 */ /* 0x000fe40000004100 */
[-C--:B------:R-:W-:Y:S01]  /*4bf0*/  FMUL.FTZ R65, R14, R64.reuse ;  /* 0x000000400e417220 */ /* 0x080fe20000410000 */
[----:B------:R-:W-:-:S03]  /*4c00*/  FMUL.FTZ R64, R15, R64 ;  /* 0x000000400f407220 */ /* 0x000fc60000410000 */
[-C--:B------:R-:W-:Y:S01]  /*4c10*/  FFMA.FTZ R15, R15, R62.reuse, -R65 ;  /* 0x0000003e0f0f7223 */ /* 0x080fe20000010841 */
[----:B------:R-:W-:Y:S01]  /*4c20*/  FFMA.FTZ R14, R14, R62, R64 ;  /* 0x0000003e0e0e7223 */ /* 0x000fe20000010040 */
[--C-:B------:R-:W-:Y:S02]  /*4c30*/  HADD2.F32 R62, -RZ, R63.reuse.H1_H1 ;  /* 0x3000003fff3e7230 */ /* 0x100fe40000004100 */
[----:B------:R-:W-:Y:S02]  /*4c40*/  HADD2.F32 R64, -RZ, R63.H0_H0 ;  /* 0x2000003fff407230 */ /* 0x000fe40000004100 */
[----:B------:R-:W-:Y:S02]  /*4c50*/  HADD2.F32 R63, -RZ, R156.H0_H0 ;  /* 0x2000009cff3f7230 */ /* 0x000fe40000004100 */
[-C--:B------:R-:W-:Y:S01]  /*4c60*/  FMUL.FTZ R65, R62, R68.reuse ;  /* 0x000000443e417220 */ /* 0x080fe20000410000 */
[----:B------:R-:W-:Y:S01]  /*4c70*/  F2FP.F16.F32.PACK_AB R14, R14, R15 ;  /* 0x0000000f0e0e723e */ /* 0x000fe200000000ff */
[----:B------:R-:W-:-:S02]  /*4c80*/  FMUL.FTZ R68, R64, R68 ;  /* 0x0000004440447220 */ /* 0x000fc40000410000 */
[-C--:B------:R-:W-:Y:S02]  /*4c90*/  FFMA.FTZ R65, R64, R63.reuse, -R65 ;  /* 0x0000003f40417223 */ /* 0x080fe40000010841 */
[----:B------:R-:W-:Y:S01]  /*4ca0*/  FFMA.FTZ R68, R62, R63, R68 ;  /* 0x0000003f3e447223 */ /* 0x000fe20000010044 */
[----:B------:R-:W-:Y:S01]  /*4cb0*/  F2FP.F16.F32.PACK_AB R62, R13, R12 ;  /* 0x0000000c0d3e723e */ /* 0x000fe200000000ff */
[----:B------:R-:W-:Y:S01]  /*4cc0*/  IMAD.MOV.U32 R13, RZ, RZ, R66 ;  /* 0x000000ffff0d7224 */ /* 0x000fe200078e0042 */
[----:B------:R-:W-:Y:S02]  /*4cd0*/  MOV R12, R14 ;  /* 0x0000000e000c7202 */ /* 0x000fe40000000f00 */
[----:B------:R-:W-:Y:S01]  /*4ce0*/  F2FP.F16.F32.PACK_AB R65, R68, R65 ;  /* 0x000000414441723e */ /* 0x000fe200000000ff */
[----:B------:R-:W-:-:S04]  /*4cf0*/  IMAD.MOV.U32 R15, RZ, RZ, R62 ;  /* 0x000000ffff0f7224 */ /* 0x000fc800078e003e */
[----:B------:R-:W-:-:S07]  /*4d00*/  IMAD.MOV.U32 R14, RZ, RZ, R65 ;  /* 0x000000ffff0e7224 */ /* 0x000fce00078e0041 */
.L_x_1593:
[----:B------:R-:W-:Y:S05]  /*4d10*/  BSYNC B3 ;  /* 0x0000000000037941 */ /* 0x000fea0003800000 */
.L_x_1592:
[----:B---3--:R-:W-:-:S04]  /*4d20*/  LEA R62, P4, R22, R11, 0x1 ;  /* 0x0000000b163e7211 */ /* 0x008fc800078808ff */
[----:B--2---:R-:W-:-:S05]  /*4d30*/  LEA.HI.X R63, R22, R82, R173, 0x1, P4 ;  /* 0x00000052163f7211 */ /* 0x004fca00020f0cad */
[----:B----4-:R0:W-:Y:S04]  /*4d40*/  ST.E.128 desc[UR60][R62.64], R12 ;  /* 0x0000000c3e007985 */ /* 0x0101e8000c101d3c */
.L_x_1591:
[----:B------:R-:W-:Y:S05]  /*4d50*/  BSYNC B2 ;  /* 0x0000000000027941 */ /* 0x000fea0003800000 */
.L_x_1590:
        /* <DEDUP_REMOVED lines=9> */
[----:B------:R-:W-:-:S03]  /*4df0*/  SHF.R.U64 R58, R58, 0x10, R59 ;  /* 0x000000103a3a7819 */ /* 0x000fc6000000123b */
[----:B------:R-:W-:Y:S02]  /*4e00*/  HADD2.F32 R63, -RZ, R63.H0_H0 ;  /* 0x2000003fff3f7230 */ /* 0x000fe40000004100 */
[--C-:B------:R-:W-:Y:S02]  /*4e10*/  HADD2.F32 R13, -RZ, R60.reuse.H1_H1 ;  /* 0x3000003cff0d7230 */ /* 0x100fe40000004100 */
[----:B------:R-:W-:Y:S02]  /*4e20*/  HADD2.F32 R60, -RZ, R60.H0_H0 ;  /* 0x2000003cff3c7230 */ /* 0x000fe40000004100 */
[----:B------:R-:W-:Y:S02]  /*4e30*/  HADD2.F32 R58, -RZ, R58.H0_H0 ;  /* 0x2000003aff3a7230 */ /* 0x000fe40000004100 */
[-C--:B------:R-:W-:Y:S01]  /*4e40*/  FMUL.FTZ R62, R13, R63.reuse ;  /* 0x0000003f0d3e7220 */ /* 0x080fe20000410000 */
[----:B------:R-:W-:-:S03]  /*4e50*/  FMUL.FTZ R63, R60, R63 ;  /* 0x0000003f3c3f7220 */ /* 0x000fc60000410000 */
[-C--:B------:R-:W-:Y:S01]  /*4e60*/  FFMA.FTZ R62, R60, R58.reuse, -R62 ;  /* 0x0000003a3c3e7223 */ /* 0x080fe2000001083e */
[----:B------:R-:W-:Y:S01]  /*4e70*/  FFMA.FTZ R63, R13, R58, R63 ;  /* 0x0000003a0d3f7223 */ /* 0x000fe2000001003f */
[----:B------:R-:W-:Y:S01]  /*4e80*/  SHF.R.U32.HI R58, RZ, 0x10, R59 ;  /* 0x00000010ff3a7819 */ /* 0x000fe2000001163b */
[--C-:B------:R-:W-:Y:S01]  /*4e90*/  HADD2.F32 R13, -RZ, R15.reuse.H1_H1 ;  /* 0x3000000fff0d7230 */ /* 0x100fe20000004100 */
[----:B------:R-:W-:Y:S01]  /*4ea0*/  SHF.R.U32.HI R59, RZ, 0x10, R61 ;  /* 0x00000010ff3b7819 */ /* 0x000fe2000001163d */
[----:B------:R-:W-:Y:S01]  /*4eb0*/  HADD2.F32 R15, -RZ, R15.H0_H0 ;  /* 0x2000000fff0f7230 */ /* 0x000fe20000004100 */
[----:B------:R-:W-:Y:S01]  /*4ec0*/  F2FP.F16.F32.PACK_AB R62, R63, R62 ;  /* 0x0000003e3f3e723e */ /* 0x000fe200000000ff */
[----:B------:R-:W-:Y:S02]  /*4ed0*/  HADD2.F32 R58, -RZ, R58.H0_H0 ;  /* 0x2000003aff3a7230 */ /* 0x000fe40000004100 */
[----:B------:R-:W-:-:S05]  /*4ee0*/  HADD2.F32 R59, -RZ, R59.H0_H0 ;  /* 0x2000003bff3b7230 */ /* 0x000fca0000004100 */
[-C--:B------:R-:W-:Y:S01]  /*4ef0*/  FMUL.FTZ R60, R13, R59.reuse ;  /* 0x0000003b0d3c7220 */ /* 0x080fe20000410000 */
[----:B------:R-:W-:-:S03]  /*4f00*/  FMUL.FTZ R59, R15, R59 ;  /* 0x0000003b0f3b7220 */ /* 0x000fc60000410000 */
[-C--:B------:R-:W-:Y:S01]  /*4f10*/  FFMA.FTZ R60, R15, R58.reuse, -R60 ;  /* 0x0000003a0f3c7223 */ /* 0x080fe2000001083c */
[----:B------:R-:W-:Y:S01]  /*4f20*/  FFMA.FTZ R59, R13, R58, R59 ;  /* 0x0000003a0d3b7223 */ /* 0x000fe2000001003b */
[--C-:B------:R-:W-:Y:S02]  /*4f30*/  HADD2.F32 R13, -RZ, R12.reuse.H0_H0 ;  /* 0x2000000cff0d7230 */ /* 0x100fe40000004100 */
[----:B------:R-:W-:Y:S02]  /*4f40*/  HADD2.F32 R12, -RZ, R12.H1_H1 ;  /* 0x3000000cff0c7230 */ /* 0x000fe40000004100 */
[--C-:B------:R-:W-:Y:S01]  /*4f50*/  HADD2.F32 R15, -RZ, R155.reuse.H0_H0 ;  /* 0x2000009bff0f7230 */ /* 0x100fe20000004100 */
[----:B------:R-:W-:Y:S01]  /*4f60*/  F2FP.F16.F32.PACK_AB R59, R59, R60 ;  /* 0x0000003c3b3b723e */ /* 0x000fe200000000ff */
[----:B------:R-:W-:Y:S02]  /*4f70*/  HADD2.F32 R58, -RZ, R154.H0_H0 ;  /* 0x2000009aff3a7230 */ /* 0x000fe40000004100 */
[----:B------:R-:W-:-:S02]  /*4f80*/  HADD2.F32 R155, -RZ, R155.H1_H1 ;  /* 0x3000009bff9b7230 */ /* 0x000fc40000004100 */
[CC--:B------:R-:W-:Y:S01]  /*4f90*/  FMUL.FTZ R61, R12.reuse, R15.reuse ;  /* 0x0000000f0c3d7220 */ /* 0x0c0fe20000410000 */
[C---:B------:R-:W-:Y:S01]  /*4fa0*/  FMUL.FTZ R15, R13.reuse, R15 ;  /* 0x0000000f0d0f7220 */ /* 0x040fe20000410000 */
[----:B------:R-:W-:Y:S02]  /*4fb0*/  HADD2.F32 R154, -RZ, R154.H1_H1 ;  /* 0x3000009aff9a7230 */ /* 0x000fe40000004100 */
[-C--:B------:R-:W-:Y:S01]  /*4fc0*/  FFMA.FTZ R61, R13, R58.reuse, -R61 ;  /* 0x0000003a0d3d7223 */ /* 0x080fe2000001083d */
[----:B------:R-:W-:Y:S01]  /*4fd0*/  FFMA.FTZ R15, R12, R58, R15 ;  /* 0x0000003a0c0f7223 */ /* 0x000fe2000001000f */
[--C-:B------:R-:W-:Y:S02]  /*4fe0*/  HADD2.F32 R12, -RZ, R14.reuse.H0_H0 ;  /* 0x2000000eff0c7230 */ /* 0x100fe40000004100 */
[----:B------:R-:W-:Y:S02]  /*4ff0*/  HADD2.F32 R14, -RZ, R14.H1_H1 ;  /* 0x3000000eff0e7230 */ /* 0x000fe40000004100 */
[----:B------:R-:W-:-:S03]  /*5000*/  F2FP.F16.F32.PACK_AB R15, R15, R61 ;  /* 0x0000003d0f0f723e */ /* 0x000fc600000000ff */
[-C--:B------:R-:W-:Y:S01]  /*5010*/  FMUL.FTZ R13, R14, R155.reuse ;  /* 0x0000009b0e0d7220 */ /* 0x080fe20000410000 */
[----:B------:R-:W-:-:S03]  /*5020*/  FMUL.FTZ R155, R12, R155 ;  /* 0x0000009b0c9b7220 */ /* 0x000fc60000410000 */
[-C--:B------:R-:W-:Y:S01]  /*5030*/  FFMA.FTZ R13, R12, R154.reuse, -R13 ;  /* 0x0000009a0c0d7223 */ /* 0x080fe2000001080d */
[----:B------:R-:W-:Y:S01]  /*5040*/  FFMA.FTZ R155, R14, R154, R155 ;  /* 0x0000009a0e9b7223 */ /* 0x000fe2000001009b */
[----:B------:R-:W-:Y:S02]  /*5050*/  IMAD.MOV.U32 R12, RZ, RZ, R15 ;  /* 0x000000ffff0c7224 */ /* 0x000fe400078e000f */
[----:B------:R-:W-:Y:S02]  /*5060*/  IMAD.MOV.U32 R15, RZ, RZ, R59 ;  /* 0x000000ffff0f7224 */ /* 0x000fe400078e003b */
[----:B------:R-:W-:Y:S02]  /*5070*/  F2FP.F16.F32.PACK_AB R155, R155, R13 ;  /* 0x0000000d9b9b723e */ /* 0x000fe400000000ff */
[----:B------:R-:W-:-:S03]  /*5080*/  MOV R13, R62 ;  /* 0x0000003e000d7202 */ /* 0x000fc60000000f00 */
[----:B------:R-:W-:-:S07]  /*5090*/  IMAD.MOV.U32 R14, RZ, RZ, R155 ;  /* 0x000000ffff0e7224 */ /* 0x000fce00078e009b */
.L_x_1597:
[----:B------:R-:W-:Y:S05]  /*50a0*/  BSYNC B3 ;  /* 0x0000000000037941 */ /* 0x000fea0003800000 */
.L_x_1596:
[----:B---3--:R-:W-:-:S04]  /*50b0*/  LEA R58, P4, R160, R11, 0x1 ;  /* 0x0000000ba03a7211 */ /* 0x008fc800078808ff */
[----:B--2---:R-:W-:-:S05]  /*50c0*/  LEA.HI.X R59, R160, R82, R184, 0x1, P4 ;  /* 0x00000052a03b7211 */ /* 0x004fca00020f0cb8 */
[----:B----4-:R0:W-:Y:S04]  /*50d0*/  ST.E.128 desc[UR60][R58.64], R12 ;  /* 0x0000000c3a007985 */ /* 0x0101e8000c101d3c */
.L_x_1595:
[----:B------:R-:W-:Y:S05]  /*50e0*/  BSYNC B2 ;  /* 0x0000000000027941 */ /* 0x000fea0003800000 */
.L_x_1594:
        /* <DEDUP_REMOVED lines=10> */
[----:B------:R-:W-:Y:S02]  /*5190*/  SHF.R.U64 R13, R54, 0x10, R55 ;  /* 0x00000010360d7819 */ /* 0x000fe40000001237 */
        /* <DEDUP_REMOVED lines=12> */
[----:B------:R-:W-:-:S02]  /*5260*/  HADD2.F32 R54, -RZ, R54.H0_H0 ;  /* 0x20000036ff367230 */ /* 0x000fc40000004100 */
        /* <DEDUP_REMOVED lines=8> */
[--C-:B------:R-:W-:Y:S02]  /*52f0*/  HADD2.F32 R13, -RZ, R12.reuse.H1_H1 ;  /* 0x3000000cff0d7230 */ /* 0x100fe40000004100 */
[----:B------:R-:W-:-:S02]  /*5300*/  HADD2.F32 R12, -RZ, R12.H0_H0 ;  /* 0x2000000cff0c7230 */ /* 0x000fc40000004100 */
[--C-:B------:R-:W-:Y:S02]  /*5310*/  HADD2.F32 R54, -RZ, R152.reuse.H0_H0 ;  /* 0x20000098ff367230 */ /* 0x100fe40000004100 */
[CC--:B------:R-:W-:Y:S01]  /*5320*/  FMUL.FTZ R55, R13.reuse, R11.reuse ;  /* 0x0000000b0d377220 */ /* 0x0c0fe20000410000 */
[----:B------:R-:W-:Y:S02]  /*5330*/  HADD2.F32 R153, -RZ, R153.H1_H1 ;  /* 0x30000099ff997230 */ /* 0x000fe40000004100 */
[C---:B------:R-:W-:Y:S01]  /*5340*/  FMUL.FTZ R11, R12.reuse, R11 ;  /* 0x0000000b0c0b7220 */ /* 0x040fe20000410000 */
[----:B------:R-:W-:Y:S02]  /*5350*/  HADD2.F32 R152, -RZ, R152.H1_H1 ;  /* 0x30000098ff987230 */ /* 0x000fe40000004100 */
[-C--:B------:R-:W-:Y:S01]  /*5360*/  FFMA.FTZ R55, R12, R54.reuse, -R55 ;  /* 0x000000360c377223 */ /* 0x080fe20000010837 */
[--C-:B------:R-:W-:Y:S02]  /*5370*/  HADD2.F32 R12, -RZ, R14.reuse.H1_H1 ;  /* 0x3000000eff0c7230 */ /* 0x100fe40000004100 */
[----:B------:R-:W-:Y:S01]  /*5380*/  FFMA.FTZ R11, R13, R54, R11 ;  /* 0x000000360d0b7223 */ /* 0x000fe2000001000b */
[----:B------:R-:W-:Y:S01]  /*5390*/  HADD2.F32 R14, -RZ, R14.H0_H0 ;  /* 0x2000000eff0e7230 */ /* 0x000fe20000004100 */
[----:B------:R-:W-:Y:S01]  /*53a0*/  F2FP.F16.F32.PACK_AB R15, R57, R15 ;  /* 0x0000000f390f723e */ /* 0x000fe200000000ff */
[----:B------:R-:W-:-:S02]  /*53b0*/  FMUL.FTZ R13, R12, R153 ;  /* 0x000000990c0d7220 */ /* 0x000fc40000410000 */
[----:B------:R-:W-:Y:S01]  /*53c0*/  F2FP.F16.F32.PACK_AB R11, R11, R55 ;  /* 0x000000370b0b723e */ /* 0x000fe200000000ff */
[C---:B------:R-:W-:Y:S01]  /*53d0*/  FMUL.FTZ R153, R14.reuse, R153 ;  /* 0x000000990e997220 */ /* 0x040fe20000410000 */
[----:B------:R-:W-:-:S03]  /*53e0*/  FFMA.FTZ R13, R14, R152, -R13 ;  /* 0x000000980e0d7223 */ /* 0x000fc6000001080d */
[----:B------:R-:W-:Y:S01]  /*53f0*/  FFMA.FTZ R153, R12, R152, R153 ;  /* 0x000000980c997223 */ /* 0x000fe20000010099 */
[----:B------:R-:W-:-:S04]  /*5400*/  IMAD.MOV.U32 R12, RZ, RZ, R11 ;  /* 0x000000ffff0c7224 */ /* 0x000fc800078e000b */
[----:B------:R-:W-:Y:S02]  /*5410*/  F2FP.F16.F32.PACK_AB R153, R153, R13 ;  /* 0x0000000d9999723e */ /* 0x000fe400000000ff */
[----:B------:R-:W-:-:S03]  /*5420*/  MOV R13, R56 ;  /* 0x00000038000d7202 */ /* 0x000fc60000000f00 */
[----:B------:R-:W-:-:S07]  /*5430*/  IMAD.MOV.U32 R14, RZ, RZ, R153 ;  /* 0x000000ffff0e7224 */ /* 0x000fce00078e0099 */
.L_x_1599:
[----:B------:R-:W-:Y:S05]  /*5440*/  BSYNC B2 ;  /* 0x0000000000027941 */ /* 0x000fea0003800000 */
.L_x_1598:
[----:B----4-:R0:W-:Y:S02]  /*5450*/  ST.E.128 desc[UR60][R58.64], R12 ;  /* 0x0000000c3a007985 */ /* 0x0101e4000c101d3c */
.L_x_1577:
[----:B------:R-:W-:Y:S05]  /*5460*/  BSYNC B1 ;  /* 0x0000000000017941 */ /* 0x000fea0003800000 */
.L_x_1576:
[----:B------:R-:W-:-:S03]  /*5470*/  UMOV UR4, 0xffffffff ;  /* 0xffffffff00047882 */ /* 0x000fc60000000000 */
[----:B------:R-:W-:Y:S05]  /*5480*/  BRA.DIV UR4, `(.L_x_1600) ;  /* 0x0000026604ac7947 */ /* 0x000fea000b800000 */
[----:B-1----:R-:W1:Y:S04]  /*5490*/  SHFL.IDX PT, R116, R116, 0x1, 0x1c1f ;  /* 0x003c1f0074747f89 */ /* 0x002e6800000e0000 */
[----:B------:R-:W0:Y:S02]  /*54a0*/  SHFL.IDX PT, R117, R117, 0x1, 0x1c1f ;  /* 0x003c1f0075757f89 */ /* 0x000e2400000e0000 */
.L_x_2004:
[----:B------:R-:W-:Y:S05]  /*54b0*/  @P5 BRA `(.L_x_1601) ;  /* 0x0000005400405947 */ /* 0x000fea0003800000 */
[----:B------:R-:W-:Y:S01]  /*54c0*/  ISETP.NE.AND P4, PT, R7, RZ, PT ;  /* 0x000000ff0700720c */ /* 0x000fe20003f85270 */
[----:B------:R-:W-:-:S12]  /*54d0*/  BSSY B1, `(.L_x_1602) ;  /* 0x0000034000017945 */ /* 0x000fd80003800000 */
[----:B------:R-:W-:Y:S05]  /*54e0*/  @!P4 BRA `(.L_x_1603) ;  /* 0x0000000000c8c947 */ /* 0x000fea0003800000 */
[----:B0---4-:R0:W4:Y:S01]  /*54f0*/  LDS.128 R12, [R29+0x2000] ;  /* 0x002000001d0c7984 */ /* 0x0111220000000c00 */
[----:B------:R-:W-:Y:S01]  /*5500*/  ISETP.GE.AND P5, PT, R162, R123, PT ;  /* 0x0000007ba200720c */ /* 0x000fe20003fa6270 */
[----:B------:R-:W-:Y:S01]  /*5510*/  BSSY B2, `(.L_x_1604) ;  /* 0x000002e000027945 */ /* 0x000fe20003800000 */
[----:B------:R-:W-:-:S04]  /*5520*/  LEA R54, P4, R18, R117, 0x1 ;  /* 0x0000007512367211 */ /* 0x000fc800078808ff */
[----:B-1----:R-:W-:-:S07]  /*5530*/  LEA.HI.X R55, R18, R116, R19, 0x1, P4 ;  /* 0x0000007412377211 */ /* 0x002fce00020f0c13 */
[----:B0-----:R-:W-:Y:S05]  /*5540*/  @P5 BRA `(.L_x_1605) ;  /* 0x0000000000a85947 */ /* 0x001fea0003800000 */
[--C-:B---3--:R-:W-:Y:S01]  /*5550*/  SHF.R.U64 R11, R50, 0x10, R51.reuse ;  /* 0x00000010320b7819 */ /* 0x108fe20000001233 */
        /* <DEDUP_REMOVED lines=27> */
[----:B------:R-:W-:Y:S01]  /*5710*/  HADD2.F32 R14, -RZ, R14.H0_H0 ;  /* 0x2000000eff0e7230 */ /* 0x000fe20000004100 */
[----:B------:R-:W-:Y:S01]  /*5720*/  F2FP.F16.F32.PACK_AB R51, R52, R51 ;  /* 0x000000333433723e */ /* 0x000fe200000000ff */
[----:B------:R-:W-:-:S02]  /*5730*/  HADD2.F32 R11, -RZ, R150.H0_H0 ;  /* 0x20000096ff0b7230 */ /* 0x000fc40000004100 */
[-C--:B------:R-:W-:Y:S01]  /*5740*/  FMUL.FTZ R13, R53, R151.reuse ;  /* 0x00000097350d7220 */ /* 0x080fe20000410000 */
[----:B------:R-:W-:Y:S02]  /*5750*/  HADD2.F32 R150, -RZ, R150.H1_H1 ;  /* 0x30000096ff967230 */ /* 0x000fe40000004100 */
[----:B------:R-:W-:Y:S01]  /*5760*/  FMUL.FTZ R151, R14, R151 ;  /* 0x000000970e977220 */ /* 0x000fe20000410000 */
[-C--:B------:R-:W-:Y:S01]  /*5770*/  FFMA.FTZ R56, R12, R11.reuse, -R56 ;  /* 0x0000000b0c387223 */ /* 0x080fe20000010838 */
[----:B------:R-:W-:Y:S01]  /*5780*/  FFMA.FTZ R57, R15, R11, R57 ;  /* 0x0000000b0f397223 */ /* 0x000fe20000010039 */
[-C--:B------:R-:W-:Y:S01]  /*5790*/  FFMA.FTZ R13, R14, R150.reuse, -R13 ;  /* 0x000000960e0d7223 */ /* 0x080fe2000001080d */
[----:B------:R-:W-:Y:S01]  /*57a0*/  FFMA.FTZ R151, R53, R150, R151 ;  /* 0x0000009635977223 */ /* 0x000fe20000010097 */
[----:B------:R-:W-:Y:S02]  /*57b0*/  IMAD.MOV.U32 R15, RZ, RZ, R51 ;  /* 0x000000ffff0f7224 */ /* 0x000fe400078e0033 */
[----:B------:R-:W-:-:S02]  /*57c0*/  F2FP.F16.F32.PACK_AB R12, R57, R56 ;  /* 0x00000038390c723e */ /* 0x000fc400000000ff */
[----:B------:R-:W-:Y:S01]  /*57d0*/  F2FP.F16.F32.PACK_AB R14, R151, R13 ;  /* 0x0000000d970e723e */ /* 0x000fe200000000ff */
[----:B------:R-:W-:-:S07]  /*57e0*/  IMAD.MOV.U32 R13, RZ, RZ, R50 ;  /* 0x000000ffff0d7224 */ /* 0x000fce00078e0032 */
.L_x_1605:
[----:B------:R-:W-:Y:S05]  /*57f0*/  BSYNC B2 ;  /* 0x0000000000027941 */ /* 0x000fea0003800000 */
.L_x_1604:
[----:B----4-:R0:W-:Y:S02]  /*5800*/  ST.E.128 desc[UR60][R54.64], R12 ;  /* 0x0000000c36007985 */ /* 0x0101e4000c101d3c */
.L_x_1603:
[----:B------:R-:W-:Y:S05]  /*5810*/  BSYNC B1 ;  /* 0x0000000000017941 */ /* 0x000fea0003800000 */
.L_x_1602:
        /* <DEDUP_REMOVED lines=25> */
[CC--:B------:R-:W-:Y:S01]  /*59b0*/  FMUL.FTZ R47, R52.reuse, R48.reuse ;  /* 0x00000030342f7220 */ /* 0x0c0fe20000410000 */
[----:B------:R-:W-:Y:S01]  /*59c0*/  FMUL.FTZ R48, R15, R48 ;  /* 0x000000300f307220 */ /* 0x000fe20000410000 */
[-C--:B------:R-:W-:Y:S01]  /*59d0*/  FFMA.FTZ R46, R13, R11.reuse, -R46 ;  /* 0x0000000b0d2e7223 */ /* 0x080fe2000001082e */
[----:B------:R-:W-:Y:S01]  /*59e0*/  FFMA.FTZ R11, R49, R11, R54 ;  /* 0x0000000b310b7223 */ /* 0x000fe20000010036 */
[-C--:B------:R-:W-:Y:S01]  /*59f0*/  FFMA.FTZ R47, R15, R53.reuse, -R47 ;  /* 0x000000350f2f7223 */ /* 0x080fe2000001082f */
[----:B------:R-:W-:Y:S01]  /*5a00*/  FFMA.FTZ R48, R52, R53, R48 ;  /* 0x0000003534307223 */ /* 0x000fe20000010030 */
[----:B------:R-:W-:-:S02]  /*5a10*/  HADD2.F32 R15, -RZ, R149.H0_H0 ;  /* 0x20000095ff0f7230 */ /* 0x000fc40000004100 */
[--C-:B------:R-:W-:Y:S02]  /*5a20*/  HADD2.F32 R52, -RZ, R12.reuse.H1_H1 ;  /* 0x3000000cff347230 */ /* 0x100fe40000004100 */
[----:B------:R-:W-:Y:S01]  /*5a30*/  HADD2.F32 R54, -RZ, R12.H0_H0 ;  /* 0x2000000cff367230 */ /* 0x000fe20000004100 */
[----:B------:R-:W-:Y:S01]  /*5a40*/  F2FP.F16.F32.PACK_AB R47, R48, R47 ;  /* 0x0000002f302f723e */ /* 0x000fe200000000ff */
[----:B------:R-:W-:Y:S02]  /*5a50*/  HADD2.F32 R149, -RZ, R149.H1_H1 ;  /* 0x30000095ff957230 */ /* 0x000fe40000004100 */
[-C--:B------:R-:W-:Y:S01]  /*5a60*/  FMUL.FTZ R49, R52, R15.reuse ;  /* 0x0000000f34317220 */ /* 0x080fe20000410000 */
[----:B------:R-:W-:Y:S02]  /*5a70*/  HADD2.F32 R12, -RZ, R14.H1_H1 ;  /* 0x3000000eff0c7230 */ /* 0x000fe40000004100 */
[----:B------:R-:W-:Y:S01]  /*5a80*/  FMUL.FTZ R53, R54, R15 ;  /* 0x0000000f36357220 */ /* 0x000fe20000410000 */
[----:B------:R-:W-:-:S02]  /*5a90*/  HADD2.F32 R13, -RZ, R145.H0_H0 ;  /* 0x20000091ff0d7230 */ /* 0x000fc40000004100 */
[----:B------:R-:W-:Y:S02]  /*5aa0*/  HADD2.F32 R14, -RZ, R14.H0_H0 ;  /* 0x2000000eff0e7230 */ /* 0x000fe40000004100 */
[----:B------:R-:W-:Y:S01]  /*5ab0*/  FMUL.FTZ R15, R12, R149 ;  /* 0x000000950c0f7220 */ /* 0x000fe20000410000 */
[----:B------:R-:W-:Y:S02]  /*5ac0*/  HADD2.F32 R145, -RZ, R145.H1_H1 ;  /* 0x30000091ff917230 */ /* 0x000fe40000004100 */
[-C--:B------:R-:W-:Y:S01]  /*5ad0*/  FFMA.FTZ R49, R54, R13.reuse, -R49 ;  /* 0x0000000d36317223 */ /* 0x080fe20000010831 */
[----:B------:R-:W-:Y:S01]  /*5ae0*/  FFMA.FTZ R52, R52, R13, R53 ;  /* 0x0000000d34347223 */ /* 0x000fe20000010035 */
[C---:B------:R-:W-:Y:S01]  /*5af0*/  FMUL.FTZ R149, R14.reuse, R149 ;  /* 0x000000950e957220 */ /* 0x040fe20000410000 */
[----:B------:R-:W-:Y:S01]  /*5b00*/  F2FP.F16.F32.PACK_AB R13, R11, R46 ;  /* 0x0000002e0b0d723e */ /* 0x000fe200000000ff */
[-C--:B------:R-:W-:Y:S02]  /*5b10*/  FFMA.FTZ R15, R14, R145.reuse, -R15 ;  /* 0x000000910e0f7223 */ /* 0x080fe4000001080f */
[----:B------:R-:W-:Y:S01]  /*5b20*/  FFMA.FTZ R12, R12, R145, R149 ;  /* 0x000000910c0c7223 */ /* 0x000fe20000010095 */
[----:B------:R-:W-:-:S04]  /*5b30*/  F2FP.F16.F32.PACK_AB R52, R52, R49 ;  /* 0x000000313434723e */ /* 0x000fc800000000ff */
[----:B------:R-:W-:Y:S01]  /*5b40*/  F2FP.F16.F32.PACK_AB R14, R12, R15 ;  /* 0x0000000f0c0e723e */ /* 0x000fe200000000ff */
[----:B------:R-:W-:Y:S02]  /*5b50*/  IMAD.MOV.U32 R12, RZ, RZ, R52 ;  /* 0x000000ffff0c7224 */ /* 0x000fe400078e0034 */
[----:B------:R-:W-:-:S07]  /*5b60*/  IMAD.MOV.U32 R15, RZ, RZ, R47 ;  /* 0x000000ffff0f7224 */ /* 0x000fce00078e002f */
.L_x_1609:
[----:B------:R-:W-:Y:S05]  /*5b70*/  BSYNC B2 ;  /* 0x0000000000027941 */ /* 0x000fea0003800000 */
.L_x_1608:
[----:B----4-:R0:W-:Y:S02]  /*5b80*/  ST.E.128 desc[UR60][R50.64], R12 ;  /* 0x0000000c32007985 */ /* 0x0101e4000c101d3c */
.L_x_1607:
[----:B------:R-:W-:Y:S05]  /*5b90*/  BSYNC B1 ;  /* 0x0000000000017941 */ /* 0x000fea0003800000 */
.L_x_1606:
[----:B------:R-:W-:Y:S01]  /*5ba0*/  ISETP.NE.AND P4, PT, R21, RZ, PT ;  /* 0x000000ff1500720c */ /* 0x000fe20003f85270 */
[----:B------:R-:W-:-:S12]  /*5bb0*/  BSSY B1, `(.L_x_1610) ;  /* 0x0000036000017945 */ /* 0x000fd80003800000 */
[----:B------:R-:W-:Y:S05]  /*5bc0*/  @!P4 BRA `(.L_x_1611) ;  /* 0x0000000000d0c947 */ /* 0x000fea0003800000 */
[----:B0---4-:R0:W4:Y:S01]  /*5bd0*/  LDS.128 R12, [R29+0x5000] ;  /* 0x005000001d0c7984 */ /* 0x0111220000000c00 */
[----:B------:R-:W-:Y:S01]  /*5be0*/  ISETP.GE.AND P4, PT, R177, R123, PT ;  /* 0x0000007bb100720c */ /* 0x000fe20003f86270 */
[----:B---3--:R-:W-:Y:S01]  /*5bf0*/  IMAD.SHL.U32 R11, R171, 0x8, RZ ;  /* 0x00000008ab0b7824 */ /* 0x008fe200078e00ff */
[----:B------:R-:W-:Y:S01]  /*5c00*/  BSSY B2, `(.L_x_1612) ;  /* 0x000002f000027945 */ /* 0x000fe20003800000 */
[----:B------:R-:W-:Y:S02]  /*5c10*/  IMAD.MOV.U32 R46, RZ, RZ, R117 ;  /* 0x000000ffff2e7224 */ /* 0x000fe400078e0075 */
[----:B-1----:R-:W-:Y:S02]  /*5c20*/  IMAD.MOV.U32 R47, RZ, RZ, R116 ;  /* 0x000000ffff2f7224 */ /* 0x002fe400078e0074 */
[----:B------:R-:W-:-:S06]  /*5c30*/  IMAD.WIDE R46, R11, 0x2, R46 ;  /* 0x000000020b2e7825 */ /* 0x000fcc00078e022e */
[----:B0-----:R-:W-:Y:S05]  /*5c40*/  @P4 BRA `(.L_x_1613) ;  /* 0x0000000000a84947 */ /* 0x001fea0003800000 */
[--C-:B------:R-:W-:Y:S02]  /*5c50*/  SHF.R.U64 R48, R42, 0x10, R43.reuse ;  /* 0x000000102a307819 */ /* 0x100fe4000000122b */
[----:B------:R-:W-:Y:S02]  /*5c60*/  SHF.R.U32.HI R42, RZ, 0x10, R43 ;  /* 0x00000010ff2a7819 */ /* 0x000fe4000001162b */
[--C-:B------:R-:W-:Y:S02]  /*5c70*/  SHF.R.U64 R43, R44, 0x10, R45.reuse ;  /* 0x000000102c2b7819 */ /* 0x100fe4000000122d */
[----:B----4-:R-:W-:Y:S01]  /*5c80*/  MOV R11, R13 ;  /* 0x0000000d000b7202 */ /* 0x010fe20000000f00 */
[----:B------:R-:W-:Y:S01]  /*5c90*/  HADD2.F32 R13, -RZ, R48.H0_H0 ;  /* 0x20000030ff0d7230 */ /* 0x000fe20000004100 */
[----:B------:R-:W-:Y:S01]  /*5ca0*/  SHF.R.U32.HI R52, RZ, 0x10, R45 ;  /* 0x00000010ff347819 */ /* 0x000fe2000001162d */
[----:B------:R-:W-:Y:S02]  /*5cb0*/  HADD2.F32 R45, -RZ, R43.H0_H0 ;  /* 0x2000002bff2d7230 */ /* 0x000fe40000004100 */
[----:B------:R-:W-:-:S02]  /*5cc0*/  HADD2.F32 R48, -RZ, R11.H1_H1 ;  /* 0x3000000bff307230 */ /* 0x000fc40000004100 */
[----:B------:R-:W-:Y:S02]  /*5cd0*/  HADD2.F32 R52, -RZ, R52.H0_H0 ;  /* 0x20000034ff347230 */ /* 0x000fe40000004100 */
[----:B------:R-:W-:Y:S02]  /*5ce0*/  HADD2.F32 R44, -RZ, R11.H0_H0 ;  /* 0x2000000bff2c7230 */ /* 0x000fe40000004100 */
[-C--:B------:R-:W-:Y:S01]  /*5cf0*/  FMUL.FTZ R11, R48, R45.reuse ;  /* 0x0000002d300b7220 */ /* 0x080fe20000410000 */
[--C-:B------:R-:W-:Y:S02]  /*5d00*/  HADD2.F32 R43, -RZ, R15.reuse.H1_H1 ;  /* 0x3000000fff2b7230 */ /* 0x100fe40000004100 */
[----:B------:R-:W-:Y:S02]  /*5d10*/  HADD2.F32 R15, -RZ, R15.H0_H0 ;  /* 0x2000000fff0f7230 */ /* 0x000fe40000004100 */
[----:B------:R-:W-:Y:S01]  /*5d20*/  FMUL.FTZ R45, R44, R45 ;  /* 0x0000002d2c2d7220 */ /* 0x000fe20000410000 */
[----:B------:R-:W-:-:S02]  /*5d30*/  HADD2.F32 R50, -RZ, R42.H0_H0 ;  /* 0x2000002aff327230 */ /* 0x000fc40000004100 */
[-C--:B------:R-:W-:Y:S01]  /*5d40*/  FMUL.FTZ R54, R43, R52.reuse ;  /* 0x000000342b367220 */ /* 0x080fe20000410000 */
[-C--:B------:R-:W-:Y:S01]  /*5d50*/  FFMA.FTZ R11, R44, R13.reuse, -R11 ;  /* 0x0000000d2c0b7223 */ /* 0x080fe2000001080b */
[C---:B------:R-:W-:Y:S01]  /*5d60*/  FMUL.FTZ R52, R15.reuse, R52 ;  /* 0x000000340f347220 */ /* 0x040fe20000410000 */
[----:B------:R-:W-:Y:S01]  /*5d70*/  FFMA.FTZ R42, R48, R13, R45 ;  /* 0x0000000d302a7223 */ /* 0x000fe2000001002d */
[-C--:B------:R-:W-:Y:S01]  /*5d80*/  FFMA.FTZ R13, R15, R50.reuse, -R54 ;  /* 0x000000320f0d7223 */ /* 0x080fe20000010836 */
[--C-:B------:R-:W-:Y:S02]  /*5d90*/  HADD2.F32 R48, -RZ, R144.reuse.H0_H0 ;  /* 0x20000090ff307230 */ /* 0x100fe40000004100 */
[----:B------:R-:W-:Y:S01]  /*5da0*/  FFMA.FTZ R44, R43, R50, R52 ;  /* 0x000000322b2c7223 */ /* 0x000fe20000010034 */
[----:B------:R-:W-:Y:S01]  /*5db0*/  HADD2.F32 R144, -RZ, R144.H1_H1 ;  /* 0x30000090ff907230 */ /* 0x000fe20000004100 */
[----:B------:R-:W-:Y:S01]  /*5dc0*/  F2FP.F16.F32.PACK_AB R11, R42, R11 ;  /* 0x0000000b2a0b723e */ /* 0x000fe200000000ff */
[----:B------:R-:W-:-:S02]  /*5dd0*/  HADD2.F32 R15, -RZ, R12.H1_H1 ;  /* 0x3000000cff0f7230 */ /* 0x000fc40000004100 */
[----:B------:R-:W-:Y:S02]  /*5de0*/  HADD2.F32 R43, -RZ, R14.H1_H1 ;  /* 0x3000000eff2b7230 */ /* 0x000fe40000004100 */
[----:B------:R-:W-:Y:S02]  /*5df0*/  HADD2.F32 R12, -RZ, R12.H0_H0 ;  /* 0x2000000cff0c7230 */ /* 0x000fe40000004100 */
[----:B------:R-:W-:Y:S01]  /*5e00*/  FMUL.FTZ R49, R15, R48 ;  /* 0x000000300f317220 */ /* 0x000fe20000410000 */
[----:B------:R-:W-:Y:S02]  /*5e10*/  HADD2.F32 R14, -RZ, R14.H0_H0 ;  /* 0x2000000eff0e7230 */ /* 0x000fe40000004100 */
[----:B------:R-:W-:Y:S01]  /*5e20*/  FMUL.FTZ R51, R43, R144 ;  /* 0x000000902b337220 */ /* 0x000fe20000410000 */
[--C-:B------:R-:W-:Y:S02]  /*5e30*/  HADD2.F32 R45, -RZ, R143.reuse.H0_H0 ;  /* 0x2000008fff2d7230 */ /* 0x100fe40000004100 */
[----:B------:R-:W-:Y:S01]  /*5e40*/  FMUL.FTZ R48, R12, R48 ;  /* 0x000000300c307220 */ /* 0x000fe20000410000 */
[----:B------:R-:W-:-:S02]  /*5e50*/  HADD2.F32 R143, -RZ, R143.H1_H1 ;  /* 0x3000008fff8f7230 */ /* 0x000fc40000004100 */
[----:B------:R-:W-:Y:S01]  /*5e60*/  FMUL.FTZ R144, R14, R144 ;  /* 0x000000900e907220 */ /* 0x000fe20000410000 */
[-C--:B------:R-:W-:Y:S01]  /*5e70*/  FFMA.FTZ R49, R12, R45.reuse, -R49 ;  /* 0x0000002d0c317223 */ /* 0x080fe20000010831 */
[----:B------:R-:W-:Y:S01]  /*5e80*/  FFMA.FTZ R48, R15, R45, R48 ;  /* 0x0000002d0f307223 */ /* 0x000fe20000010030 */
[-C--:B------:R-:W-:Y:S01]  /*5e90*/  FFMA.FTZ R51, R14, R143.reuse, -R51 ;  /* 0x0000008f0e337223 */ /* 0x080fe20000010833 */
[----:B------:R-:W-:Y:S01]  /*5ea0*/  FFMA.FTZ R144, R43, R143, R144 ;  /* 0x0000008f2b907223 */ /* 0x000fe20000010090 */
[----:B------:R-:W-:Y:S01]  /*5eb0*/  F2FP.F16.F32.PACK_AB R15, R44, R13 ;  /* 0x0000000d2c0f723e */ /* 0x000fe200000000ff */
[----:B------:R-:W-:Y:S01]  /*5ec0*/  IMAD.MOV.U32 R13, RZ, RZ, R11 ;  /* 0x000000ffff0d7224 */ /* 0x000fe200078e000b */
[----:B------:R-:W-:Y:S02]  /*5ed0*/  F2FP.F16.F32.PACK_AB R12, R48, R49 ;  /* 0x00000031300c723e */ /* 0x000fe400000000ff */
[----:B------:R-:W-:-:S07]  /*5ee0*/  F2FP.F16.F32.PACK_AB R14, R144, R51 ;  /* 0x00000033900e723e */ /* 0x000fce00000000ff */
.L_x_1613:
[----:B------:R-:W-:Y:S05]  /*5ef0*/  BSYNC B2 ;  /* 0x0000000000027941 */ /* 0x000fea0003800000 */
.L_x_1612:
[----:B----4-:R0:W-:Y:S02]  /*5f00*/  ST.E.128 desc[UR60][R46.64], R12 ;  /* 0x0000000c2e007985 */ /* 0x0101e4000c101d3c */
.L_x_1611:
[----:B------:R-:W-:Y:S05]  /*5f10*/  BSYNC B1 ;  /* 0x0000000000017941 */ /* 0x000fea0003800000 */
.L_x_1610:
        /* <DEDUP_REMOVED lines=9> */
[----:B---3--:R-:W-:Y:S01]  /*5fb0*/  SHF.R.U64 R11, R38, 0x10, R39 ;  /* 0x00000010260b7819 */ /* 0x008fe20000001227 */
[----:B----4-:R-:W-:Y:S01]  /*5fc0*/  IMAD.MOV.U32 R38, RZ, RZ, R15 ;  /* 0x000000ffff267224 */ /* 0x010fe200078e000f */
[--C-:B------:R-:W-:Y:S01]  /*5fd0*/  SHF.R.U64 R44, R40, 0x10, R41.reuse ;  /* 0x00000010282c7819 */ /* 0x100fe20000001229 */
[----:B------:R-:W-:Y:S01]  /*5fe0*/  HADD2.F32 R15, -RZ, R13.H1_H1 ;  /* 0x3000000dff0f7230 */ /* 0x000fe20000004100 */
[----:B------:R-:W-:Y:S01]  /*5ff0*/  SHF.R.U32.HI R41, RZ, 0x10, R41 ;  /* 0x00000010ff297819 */ /* 0x000fe20000011629 */
[----:B------:R-:W-:Y:S01]  /*6000*/  HADD2.F32 R40, -RZ, R11.H0_H0 ;  /* 0x2000000bff287230 */ /* 0x000fe20000004100 */
[----:B------:R-:W-:Y:S01]  /*6010*/  SHF.R.U32.HI R39, RZ, 0x10, R39 ;  /* 0x00000010ff277819 */ /* 0x000fe20000011627 */
[----:B------:R-:W-:Y:S02]  /*6020*/  HADD2.F32 R11, -RZ, R13.H0_H0 ;  /* 0x2000000dff0b7230 */ /* 0x000fe40000004100 */
[----:B------:R-:W-:Y:S02]  /*6030*/  HADD2.F32 R13, -RZ, R38.H1_H1 ;  /* 0x30000026ff0d7230 */ /* 0x000fe40000004100 */
[----:B------:R-:W-:-:S02]  /*6040*/  HADD2.F32 R41, -RZ, R41.H0_H0 ;  /* 0x20000029ff297230 */ /* 0x000fc40000004100 */
[----:B------:R-:W-:Y:S02]  /*6050*/  HADD2.F32 R38, -RZ, R38.H0_H0 ;  /* 0x20000026ff267230 */ /* 0x000fe40000004100 */
[----:B------:R-:W-:Y:S02]  /*6060*/  HADD2.F32 R44, -RZ, R44.H0_H0 ;  /* 0x2000002cff2c7230 */ /* 0x000fe40000004100 */
[-C--:B------:R-:W-:Y:S01]  /*6070*/  FMUL.FTZ R45, R13, R41.reuse ;  /* 0x000000290d2d7220 */ /* 0x080fe20000410000 */
[----:B------:R-:W-:Y:S02]  /*6080*/  HADD2.F32 R39, -RZ, R39.H0_H0 ;  /* 0x20000027ff277230 */ /* 0x000fe40000004100 */
[C---:B------:R-:W-:Y:S01]  /*6090*/  FMUL.FTZ R48, R38.reuse, R41 ;  /* 0x0000002926307220 */ /* 0x040fe20000410000 */
[-C--:B------:R-:W-:Y:S01]  /*60a0*/  FMUL.FTZ R46, R15, R44.reuse ;  /* 0x0000002c0f2e7220 */ /* 0x080fe20000410000 */
[----:B------:R-:W-:Y:S02]  /*60b0*/  FMUL.FTZ R44, R11, R44 ;  /* 0x0000002c0b2c7220 */ /* 0x000fe40000410000 */
[-C--:B------:R-:W-:Y:S01]  /*60c0*/  FFMA.FTZ R48, R13, R39.reuse, R48 ;  /* 0x000000270d307223 */ /* 0x080fe20000010030 */
[----:B------:R-:W-:Y:S01]  /*60d0*/  FFMA.FTZ R45, R38, R39, -R45 ;  /* 0x00000027262d7223 */ /* 0x000fe2000001082d */
[----:B------:R-:W-:-:S02]  /*60e0*/  HADD2.F32 R13, -RZ, R12.H1_H1 ;  /* 0x3000000cff0d7230 */ /* 0x000fc40000004100 */
[-C--:B------:R-:W-:Y:S01]  /*60f0*/  FFMA.FTZ R44, R15, R40.reuse, R44 ;  /* 0x000000280f2c7223 */ /* 0x080fe2000001002c */
[----:B------:R-:W-:Y:S02]  /*6100*/  HADD2.F32 R39, -RZ, R142.H0_H0 ;  /* 0x2000008eff277230 */ /* 0x000fe40000004100 */
[----:B------:R-:W-:Y:S01]  /*6110*/  FFMA.FTZ R11, R11, R40, -R46 ;  /* 0x000000280b0b7223 */ /* 0x000fe2000001082e */
        /* <DEDUP_REMOVED lines=18> */
.L_x_1617:
[----:B------:R-:W-:Y:S05]  /*6240*/  BSYNC B2 ;  /* 0x0000000000027941 */ /* 0x000fea0003800000 */
.L_x_1616:
[----:B----4-:R0:W-:Y:S02]  /*6250*/  ST.E.128 desc[UR60][R42.64], R12 ;  /* 0x0000000c2a007985 */ /* 0x0101e4000c101d3c */
.L_x_1615:
[----:B------:R-:W-:Y:S05]  /*6260*/  BSYNC B1 ;  /* 0x0000000000017941 */ /* 0x000fea0003800000 */
.L_x_1614:
        /* <DEDUP_REMOVED lines=9> */
[--C-:B------:R-:W-:Y:S01]  /*6300*/  SHF.R.U64 R40, R36, 0x10, R37.reuse ;  /* 0x0000001024287819 */ /* 0x100fe20000001225 */
[--C-:B---34-:R-:W-:Y:S01]  /*6310*/  HADD2.F32 R11, -RZ, R13.reuse.H1_H1 ;  /* 0x3000000dff0b7230 */ /* 0x118fe20000004100 */
[----:B------:R-:W-:Y:S01]  /*6320*/  SHF.R.U32.HI R42, RZ, 0x10, R37 ;  /* 0x00000010ff2a7819 */ /* 0x000fe20000011625 */
[----:B------:R-:W-:Y:S01]  /*6330*/  HADD2.F32 R13, -RZ, R13.H0_H0 ;  /* 0x2000000dff0d7230 */ /* 0x000fe20000004100 */
[--C-:B------:R-:W-:Y:S01]  /*6340*/  SHF.R.U64 R34, R34, 0x10, R35.reuse ;  /* 0x0000001022227819 */ /* 0x100fe20000001223 */
[----:B------:R-:W-:Y:S01]  /*6350*/  HADD2.F32 R40, -RZ, R40.H0_H0 ;  /* 0x20000028ff287230 */ /* 0x000fe20000004100 */
[----:B------:R-:W-:Y:S01]  /*6360*/  SHF.R.U32.HI R35, RZ, 0x10, R35 ;  /* 0x00000010ff237819 */ /* 0x000fe20000011623 */
[----:B------:R-:W-:Y:S02]  /*6370*/  HADD2.F32 R42, -RZ, R42.H0_H0 ;  /* 0x2000002aff2a7230 */ /* 0x000fe40000004100 */
[--C-:B------:R-:W-:Y:S02]  /*6380*/  HADD2.F32 R29, -RZ, R15.reuse.H1_H1 ;  /* 0x3000000fff1d7230 */ /* 0x100fe40000004100 */
[----:B------:R-:W-:Y:S01]  /*6390*/  FMUL.FTZ R44, R11, R40 ;  /* 0x000000280b2c7220 */ /* 0x000fe20000410000 */
[----:B------:R-:W-:-:S02]  /*63a0*/  HADD2.F32 R15, -RZ, R15.H0_H0 ;  /* 0x2000000fff0f7230 */ /* 0x000fc40000004100 */
[----:B------:R-:W-:Y:S01]  /*63b0*/  FMUL.FTZ R40, R13, R40 ;  /* 0x000000280d287220 */ /* 0x000fe20000410000 */
[----:B------:R-:W-:Y:S02]  /*63c0*/  HADD2.F32 R34, -RZ, R34.H0_H0 ;  /* 0x20000022ff227230 */ /* 0x000fe40000004100 */
[-C--:B------:R-:W-:Y:S01]  /*63d0*/  FMUL.FTZ R46, R29, R42.reuse ;  /* 0x0000002a1d2e7220 */ /* 0x080fe20000410000 */
[----:B------:R-:W-:Y:S02]  /*63e0*/  HADD2.F32 R36, -RZ, R35.H0_H0 ;  /* 0x20000023ff247230 */ /* 0x000fe40000004100 */
[----:B------:R-:W-:Y:S01]  /*63f0*/  FMUL.FTZ R42, R15, R42 ;  /* 0x0000002a0f2a7220 */ /* 0x000fe20000410000 */
[-C--:B------:R-:W-:Y:S01]  /*6400*/  FFMA.FTZ R37, R11, R34.reuse, R40 ;  /* 0x000000220b257223 */ /* 0x080fe20000010028 */
[----:B------:R-:W-:Y:S02]  /*6410*/  FFMA.FTZ R44, R13, R34, -R44 ;  /* 0x000000220d2c7223 */ /* 0x000fe4000001082c */
[----:B------:R-:W-:Y:S01]  /*6420*/  FFMA.FTZ R41, R29, R36, R42 ;  /* 0x000000241d297223 */ /* 0x000fe2000001002a */
[----:B------:R-:W-:-:S02]  /*6430*/  HADD2.F32 R11, -RZ, R12.H1_H1 ;  /* 0x3000000cff0b7230 */ /* 0x000fc40000004100 */
[----:B------:R-:W-:Y:S01]  /*6440*/  FFMA.FTZ R46, R15, R36, -R46 ;  /* 0x000000240f2e7223 */ /* 0x000fe2000001082e */
[--C-:B------:R-:W-:Y:S02]  /*6450*/  HADD2.F32 R29, -RZ, R127.reuse.H0_H0 ;  /* 0x2000007fff1d7230 */ /* 0x100fe40000004100 */
[----:B------:R-:W-:Y:S02]  /*6460*/  HADD2.F32 R12, -RZ, R12.H0_H0 ;  /* 0x2000000cff0c7230 */ /* 0x000fe40000004100 */
[--C-:B------:R-:W-:Y:S02]  /*6470*/  HADD2.F32 R13, -RZ, R14.reuse.H1_H1 ;  /* 0x3000000eff0d7230 */ /* 0x100fe40000004100 */
[-C--:B------:R-:W-:Y:S01]  /*6480*/  FMUL.FTZ R35, R11, R29.reuse ;  /* 0x0000001d0b237220 */ /* 0x080fe20000410000 */
[----:B------:R-:W-:Y:S02]  /*6490*/  HADD2.F32 R127, -RZ, R127.H1_H1 ;  /* 0x3000007fff7f7230 */ /* 0x000fe40000004100 */
        /* <DEDUP_REMOVED lines=14> */
.L_x_1621:
[----:B------:R-:W-:Y:S05]  /*6580*/  BSYNC B2 ;  /* 0x0000000000027941 */ /* 0x000fea0003800000 */
.L_x_1620:
[----:B----4-:R0:W-:Y:S02]  /*6590*/  ST.E.128 desc[UR60][R38.64], R12 ;  /* 0x0000000c26007985 */ /* 0x0101e4000c101d3c */
.L_x_1619:
[----:B------:R-:W-:Y:S05]  /*65a0*/  BSYNC B1 ;  /* 0x0000000000017941 */ /* 0x000fea0003800000 */
.L_x_1618:
[----:B------:R-:W-:-:S13]  /*65b0*/  ISETP.NE.AND P4, PT, R76, RZ, PT ;  /* 0x000000ff4c00720c */ /* 0x000fda0003f85270 */
        /* <DEDUP_REMOVED lines=47> */
.L_x_1623:
[----:B------:R-:W-:Y:S05]  /*68b0*/  BSYNC B1 ;  /* 0x0000000000017941 */ /* 0x000fea0003800000 */
.L_x_1622:
[----:B----4-:R0:W-:Y:S01]  /*68c0*/  ST.E.128 desc[UR60][R34.64], R12 ;  /* 0x0000000c22007985 */ /* 0x0101e2000c101d3c */
[----:B------:R-:W-:Y:S05]  /*68d0*/  BRA `(.L_x_1601) ;  /* 0x0000004000387947 */ /* 0x000fea0003800000 */
.L_x_1567:
        /* <DEDUP_REMOVED lines=18> */
[----:B------:R-:W-:Y:S02]  /*6a00*/  IADD3 R28, P5, R90, R12, RZ ;  /* 0x0000000c5a1c7210 */ /* 0x000fe40007fbe0ff */
[----:B------:R-:W-:Y:S02]  /*6a10*/  CS2R R38, SRZ ;  /* 0x0000000000267805 */ /* 0x000fe4000001ff00 */
[----:B------:R-:W-:Y:S01]  /*6a20*/  CS2R R36, SRZ ;  /* 0x0000000000247805 */ /* 0x000fe2000001ff00 */
[----:B------:R-:W-:Y:S01]  /*6a30*/  IMAD.X R30, R11, 0x1, R102, P0 ;  /* 0x000000010b1e7824 */ /* 0x000fe200000e0666 */
[----:B------:R-:W-:Y:S02]  /*6a40*/  LEA R52, P0, R29, UR4, 0x1 ;  /* 0x000000041d347c11 */ /* 0x000fe4000f8008ff */
[----:B------:R-:W-:-:S02]  /*6a50*/  CS2R R50, SRZ ;  /* 0x0000000000327805 */ /* 0x000fc4000001ff00 */
[----:B------:R-:W-:Y:S02]  /*6a60*/  CS2R R48, SRZ ;  /* 0x0000000000307805 */ /* 0x000fe4000001ff00 */
[----:B------:R-:W-:Y:S01]  /*6a70*/  LEA.HI.X R53, R29, UR5, R30, 0x1, P0 ;  /* 0x000000051d357c11 */ /* 0x000fe200080f0c1e */
[----:B------:R-:W-:Y:S01]  /*6a80*/  ULDC.64 UR4, c[0x0][0x400] ;  /* 0x0001000000047ab9 */ /* 0x000fe20000000a00 */
[----:B------:R-:W-:Y:S01]  /*6a90*/  ISETP.GE.AND P0, PT, R18, R123, PT ;  /* 0x0000007b1200720c */ /* 0x000fe20003f06270 */
[----:B------:R-:W-:Y:S01]  /*6aa0*/  IMAD.X R29, R82, 0x1, R101, P5 ;  /* 0x00000001521d7824 */ /* 0x000fe200028e0665 */
[----:B------:R-:W-:-:S04]  /*6ab0*/  LEA R56, P5, R28, UR4, 0x1 ;  /* 0x000000041c387c11 */ /* 0x000fc8000f8a08ff */
[----:B------:R-:W-:Y:S02]  /*6ac0*/  LEA.HI.X R57, R28, UR5, R29, 0x1, P5 ;  /* 0x000000051c397c11 */ /* 0x000fe4000a8f0c1d */
[----:B------:R-:W-:-:S05]  /*6ad0*/  ISETP.GE.AND P5, PT, R167, R123, PT ;  /* 0x0000007ba700720c */ /* 0x000fca0003fa6270 */
[----:B------:R0:W5:Y:S04]  /*6ae0*/  @!P0 LDG.E.128 R36, desc[UR60][R52.64] ;  /* 0x0000003c34248981 */ /* 0x000168000c1e1d00 */
[----:B------:R0:W5:Y:S01]  /*6af0*/  @!P0 LDG.E.128 R48, desc[UR60][R56.64] ;  /* 0x0000003c38308981 */ /* 0x000162000c1e1d00 */
[----:B------:R-:W-:Y:S02]  /*6b00*/  ISETP.GE.AND P0, PT, R168, R123, PT ;  /* 0x0000007ba800720c */ /* 0x000fe40003f06270 */
        /* <DEDUP_REMOVED lines=8> */
[----:B------:R0:W5:Y:S04]  /*6b90*/  @!P5 LDG.E.128 R32, desc[UR60][R52.64+0x40] ;  /* 0x0000403c3420d981 */ /* 0x000168000c1e1d00 */
[----:B------:R0:W5:Y:S04]  /*6ba0*/  @!P0 LDG.E.128 R28, desc[UR60][R52.64+0x80] ;  /* 0x0000803c341c8981 */ /* 0x000168000c1e1d00 */
[----:B------:R0:W5:Y:S04]  /*6bb0*/  @!P5 LDG.E.128 R44, desc[UR60][R56.64+0x40] ;  /* 0x0000403c382cd981 */ /* 0x000168000c1e1d00 */
[----:B------:R0:W5:Y:S02]  /*6bc0*/  @!P0 LDG.E.128 R40, desc[UR60][R56.64+0x80] ;  /* 0x0000803c38288981 */ /* 0x000164000c1e1d00 */
.L_x_1625:
[----:B------:R-:W-:Y:S05]  /*6bd0*/  BSYNC B1 ;  /* 0x0000000000017941 */ /* 0x000fea0003800000 */
.L_x_1624:
        /* <DEDUP_REMOVED lines=13> */
[----:B-----5:R-:W-:Y:S02]  /*6cb0*/  MOV R80, R30 ;  /* 0x0000001e00507202 */ /* 0x020fe40000000f00 */
        /* <DEDUP_REMOVED lines=8> */
[----:B------:R-:W-:Y:S02]  /*6d40*/  IADD3 R11, P0, P6, R90, R12, R108 ;  /* 0x0000000c5a0b7210 */ /* 0x000fe40007e1e06c */
[----:B------:R-:W-:-:S02]  /*6d50*/  CS2R R74, SRZ ;  /* 0x00000000004a7805 */ /* 0x000fc4000001ff00 */
[----:B------:R-:W-:Y:S02]  /*6d60*/  CS2R R72, SRZ ;  /* 0x0000000000487805 */ /* 0x000fe4000001ff00 */
[----:B------:R-:W-:Y:S02]  /*6d70*/  IADD3.X R82, R101, R82, R107, P0, P6 ;  /* 0x0000005265527210 */ /* 0x000fe400007ec46b */
[----:B------:R-:W-:-:S04]  /*6d80*/  LEA R12, P0, R14, UR4, 0x1 ;  /* 0x000000040e0c7c11 */ /* 0x000fc8000f8008ff */
[----:B------:R-:W-:Y:S02]  /*6d90*/  LEA.HI.X R13, R14, UR5, R13, 0x1, P0 ;  /* 0x000000050e0d7c11 */ /* 0x000fe400080f0c0d */
        /* <DEDUP_REMOVED lines=19> */
.L_x_1627:
[----:B------:R-:W-:Y:S05]  /*6ed0*/  BSYNC B1 ;  /* 0x0000000000017941 */ /* 0x000fea0003800000 */
.L_x_1626:
[----:B------:R-:W2:Y:S01]  /*6ee0*/  LDL R11, [R1+0x30] ;  /* 0x00003000010b7983 */ /* 0x000ea20000100800 */
[----:B0-----:R-:W-:Y:S02]  /*6ef0*/  IMAD.MOV.U32 R12, RZ, RZ, R28 ;  /* 0x000000ffff0c7224 */ /* 0x001fe400078e001c */
[----:B------:R-:W-:Y:S02]  /*6f00*/  IMAD.MOV.U32 R13, RZ, RZ, R31 ;  /* 0x000000ffff0d7224 */ /* 0x000fe400078e001f */
[----:B------:R-:W-:-:S03]  /*6f10*/  IMAD.MOV.U32 R14, RZ, RZ, R34 ;  /* 0x000000ffff0e7224 */ /* 0x000fc600078e0022 */
[----:B------:R-:W-:Y:S01]  /*6f20*/  PRMT R189, R80, 0x5410, R13 ;  /* 0x0000541050bd7816 */ /* 0x000fe2000000000d */
[----:B------:R-:W-:Y:S01]  /*6f30*/  IMAD.MOV.U32 R13, RZ, RZ, R35 ;  /* 0x000000ffff0d7224 */ /* 0x000fe200078e0023 */
[----:B------:R-:W-:Y:S01]  /*6f40*/  PRMT R195, R14, 0x7610, R195 ;  /* 0x000076100ec37816 */ /* 0x000fe200000000c3 */
[----:B------:R-:W-:-:S03]  /*6f50*/  IMAD.MOV.U32 R14, RZ, RZ, R37 ;  /* 0x000000ffff0e7224 */ /* 0x000fc600078e0025 */
[----:B------:R-:W-:Y:S01]  /*6f60*/  PRMT R197, R13, 0x7610, R197 ;  /* 0x000076100dc57816 */ /* 0x000fe200000000c5 */
[----:B------:R-:W-:Y:S01]  /*6f70*/  IMAD.MOV.U32 R13, RZ, RZ, R36 ;  /* 0x000000ffff0d7224 */ /* 0x000fe200078e0024 */
[----:B------:R-:W-:Y:S02]  /*6f80*/  PRMT R153, R14, 0x7610, R153 ;  /* 0x000076100e997816 */ /* 0x000fe40000000099 */
[----:B--2---:R-:W-:Y:S01]  /*6f90*/  R2UR UR4, R11 ;  /* 0x000000000b0472ca */ /* 0x004fe200000e0000 */
[----:B------:R-:W-:-:S05]  /*6fa0*/  IMAD.MOV.U32 R11, RZ, RZ, R29 ;  /* 0x000000ffff0b7224 */ /* 0x000fca00078e001d */
[----:B------:R-:W-:Y:S01]  /*6fb0*/  PRMT R190, R12, 0x5410, R11 ;  /* 0x000054100cbe7816 */ /* 0x000fe2000000000b */
[----:B------:R-:W-:Y:S01]  /*6fc0*/  IMAD.MOV.U32 R11, RZ, RZ, R33 ;  /* 0x000000ffff0b7224 */ /* 0x000fe200078e0021 */
[----:B------:R-:W-:-:S04]  /*6fd0*/  MOV R12, R32 ;  /* 0x00000020000c7202 */ /* 0x000fc80000000f00 */
[----:B------:R-:W-:Y:S01]  /*6fe0*/  PRMT R198, R11, 0x7610, R198 ;  /* 0x000076100bc67816 */ /* 0x000fe200000000c6 */
[----:B------:R-:W-:Y:S01]  /*6ff0*/  IMAD.MOV.U32 R11, RZ, RZ, R38 ;  /* 0x000000ffff0b7224 */ /* 0x000fe200078e0026 */
[----:B------:R-:W-:Y:S01]  /*7000*/  PRMT R196, R12, 0x7610, R196 ;  /* 0x000076100cc47816 */ /* 0x000fe200000000c4 */
[----:B------:R-:W-:Y:S01]  /*7010*/  IMAD.MOV.U32 R12, RZ, RZ, R39 ;  /* 0x000000ffff0c7224 */ /* 0x000fe200078e0027 */
[----:B------:R-:W-:Y:S02]  /*7020*/  UISETP.NE.AND UP0, UPT, UR4, 0x3, UPT ;  /* 0x000000030400788c */ /* 0x000fe4000bf05270 */
[----:B------:R-:W-:Y:S01]  /*7030*/  PRMT R198, R198, 0x5410, R11 ;  /* 0x00005410c6c67816 */ /* 0x000fe2000000000b */
[----:B------:R-:W-:Y:S01]  /*7040*/  IMAD.MOV.U32 R11, RZ, RZ, R43 ;  /* 0x000000ffff0b7224 */ /* 0x000fe200078e002b */
[----:B------:R-:W-:Y:S02]  /*7050*/  PRMT R199, R12, 0x5410, R13 ;  /* 0x000054100cc77816 */ /* 0x000fe4000000000d */
[----:B------:R-:W-:-:S02]  /*7060*/  MOV R12, R42 ;  /* 0x0000002a000c7202 */ /* 0x000fc40000000f00 */
[----:B------:R-:W-:Y:S02]  /*7070*/  PLOP3.LUT P0, PT, PT, PT, UP0, 0x80, 0x0 ;  /* 0x000000000000781c */ /* 0x000fe40003f0f008 */
[----:B------:R-:W-:Y:S01]  /*7080*/  PRMT R191, R12, 0x5410, R11 ;  /* 0x000054100cbf7816 */ /* 0x000fe2000000000b */
[----:B------:R-:W-:Y:S02]  /*7090*/  IMAD.MOV.U32 R12, RZ, RZ, R40 ;  /* 0x000000ffff0c7224 */ /* 0x000fe400078e0028 */
[----:B------:R-:W-:-:S05]  /*70a0*/  IMAD.MOV.U32 R11, RZ, RZ, R41 ;  /* 0x000000ffff0b7224 */ /* 0x000fca00078e0029 */
[----:B------:R-:W-:Y:S01]  /*70b0*/  PRMT R192, R12, 0x5410, R11 ;  /* 0x000054100cc07816 */ /* 0x000fe2000000000b */
[----:B------:R-:W-:Y:S02]  /*70c0*/  IMAD.MOV.U32 R11, RZ, RZ, R47 ;  /* 0x000000ffff0b7224 */ /* 0x000fe400078e002f */
[----:B------:R-:W-:-:S03]  /*70d0*/  IMAD.MOV.U32 R12, RZ, RZ, R46 ;  /* 0x000000ffff0c7224 */ /* 0x000fc600078e002e */
[----:B------:R-:W-:Y:S01]  /*70e0*/  PRMT R197, R197, 0x5410, R11 ;  /* 0x00005410c5c57816 */ /* 0x000fe2000000000b */
[----:B------:R-:W-:Y:S01]  /*70f0*/  IMAD.MOV.U32 R11, RZ, RZ, R45 ;  /* 0x000000ffff0b7224 */ /* 0x000fe200078e002d */
[----:B------:R-:W-:Y:S02]  /*7100*/  PRMT R195, R195, 0x5410, R12 ;  /* 0x00005410c3c37816 */ /* 0x000fe4000000000c */
[----:B------:R-:W-:Y:S02]  /*7110*/  MOV R12, R44 ;  /* 0x0000002c000c7202 */ /* 0x000fe40000000f00 */
[----:B------:R-:W-:Y:S01]  /*7120*/  PRMT R201, R11, 0x7610, R201 ;  /* 0x000076100bc97816 */ /* 0x000fe200000000c9 */
[----:B------:R-:W-:Y:S01]  /*7130*/  IMAD.MOV.U32 R11, RZ, RZ, R50 ;  /* 0x000000ffff0b7224 */ /* 0x000fe200078e0032 */
[----:B------:R-:W-:Y:S01]  /*7140*/  PRMT R196, R196, 0x5410, R12 ;  /* 0x00005410c4c47816 */ /* 0x000fe2000000000c */
[----:B------:R-:W-:-:S03]  /*7150*/  IMAD.MOV.U32 R12, RZ, RZ, R51 ;  /* 0x000000ffff0c7224 */ /* 0x000fc600078e0033 */
[----:B------:R-:W-:Y:S01]  /*7160*/  PRMT R201, R201, 0x5410, R11 ;  /* 0x00005410c9c97816 */ /* 0x000fe2000000000b */
[----:B------:R-:W-:Y:S01]  /*7170*/  IMAD.MOV.U32 R11, RZ, RZ, R48 ;  /* 0x000000ffff0b7224 */ /* 0x000fe200078e0030 */
[----:B------:R-:W-:Y:S01]  /*7180*/  PRMT R224, R12, 0x7610, R224 ;  /* 0x000076100ce07816 */ /* 0x000fe200000000e0 */
[----:B------:R-:W-:-:S03]  /*7190*/  IMAD.MOV.U32 R12, RZ, RZ, R49 ;  /* 0x000000ffff0c7224 */ /* 0x000fc600078e0031 */
[----:B------:R-:W-:Y:S01]  /*71a0*/  PRMT R224, R224, 0x5410, R11 ;  /* 0x00005410e0e07816 */ /* 0x000fe2000000000b */
[----:B-----5:R-:W-:Y:S01]  /*71b0*/  IMAD.MOV.U32 R11, RZ, RZ, R55 ;  /* 0x000000ffff0b7224 */ /* 0x020fe200078e0037 */
[----:B------:R-:W-:Y:S02]  /*71c0*/  PRMT R152, R12, 0x7610, R152 ;  /* 0x000076100c987816 */ /* 0x000fe40000000098 */
        /* <DEDUP_REMOVED lines=40> */
.L_x_1628:
[----:B------:R-:W-:Y:S01]  /*7450*/  LEA R86, R17, R2, 0x3 ;  /* 0x0000000211567211 */ /* 0x000fe200078e18ff */
[----:B------:R-:W-:Y:S01]  /*7460*/  BSSY B1, `(.L_x_1629) ;  /* 0x0000004000017945 */ /* 0x000fe20003800000 */
[----:B------:R-:W-:-:S04]  /*7470*/  SHF.L.U32 R87, R175, 0x1f, RZ ;  /* 0x0000001faf577819 */ /* 0x000fc800000006ff */
[----:B------:R-:W0:Y:S02]  /*7480*/  SYNCS.PHASECHK.TRANS64.TRYWAIT P6, [R86+URZ+0x2a890], R87 ;  /* 0x02a89057560075a7 */ /* 0x000e2400080c017f */
[----:B0-----:R-:W-:Y:S05]  /*7490*/  @!P6 BRA `(.L_x_1630) ;  /* 0x0000024400f4e947 */ /* 0x001fea0003800000 */
.L_x_2005:
[----:B------:R-:W-:Y:S05]  /*74a0*/  BSYNC B1 ;  /* 0x0000000000017941 */ /* 0x000fea0003800000 */
.L_x_1629:
[----:B------:R-:W1:Y:S01]  /*74b0*/  LDC R127, c[0x0][0x2f4] ;  /* 0x0000bd00ff7f7b82 */ /* 0x000e620000000800 */
[----:B------:R-:W-:Y:S01]  /*74c0*/  UMOV UR4, 0xffffffff ;  /* 0xffffffff00047882 */ /* 0x000fe20000000000 */
[----:B-1----:R-:W-:Y:S02]  /*74d0*/  IMAD.IADD R131, R127, 0x1, -R124 ;  /* 0x000000017f837824 */ /* 0x002fe400078e0a7c */
[----:B------:R-:W-:Y:S05]  /*74e0*/  BRA.DIV UR4, `(.L_x_1631) ;  /* 0x0000024604f47947 */ /* 0x000fea000b800000 */
[----:B------:R1:W2:Y:S04]  /*74f0*/  SHFL.IDX PT, R115, R116, RZ, 0x1c1f ;  /* 0x001c1fff74737589 */ /* 0x0002a800000e0000 */
[----:B------:R1:W3:Y:S02]  /*7500*/  SHFL.IDX PT, R11, R117, RZ, 0x1c1f ;  /* 0x001c1fff750b7589 */ /* 0x0002e400000e0000 */
.L_x_2009:
        /* <DEDUP_REMOVED lines=27> */
[----:B---3--:R-:W-:Y:S01]  /*76c0*/  IMAD.MOV.U32 R151, RZ, RZ, R81 ;  /* 0x000000ffff977224 */ /* 0x008fe200078e0051 */
[----:B------:R-:W-:Y:S01]  /*76d0*/  SHF.R.U64 R36, R36, 0x10, R37 ;  /* 0x0000001024247819 */ /* 0x000fe20000001225 */
[----:B----4-:R-:W-:Y:S01]  /*76e0*/  IMAD.MOV.U32 R150, RZ, RZ, R13 ;  /* 0x000000ffff967224 */ /* 0x010fe200078e000d */
[----:B------:R-:W-:Y:S01]  /*76f0*/  SHF.R.U32.HI R37, RZ, 0x10, R37 ;  /* 0x00000010ff257819 */ /* 0x000fe20000011625 */
[----:B------:R-:W-:Y:S01]  /*7700*/  HADD2.F32 R152, -RZ, R152.H0_H0 ;  /* 0x20000098ff987230 */ /* 0x000fe20000004100 */
[----:B------:R-:W-:Y:S01]  /*7710*/  SHF.R.U64 R38, R38, 0x10, R39 ;  /* 0x0000001026267819 */ /* 0x000fe20000001227 */
[----:B------:R-:W-:Y:S02]  /*7720*/  HADD2.F32 R13, -RZ, R151.H0_H0 ;  /* 0x20000097ff0d7230 */ /* 0x000fe40000004100 */
[----:B------:R-:W-:Y:S02]  /*7730*/  HADD2.F32 R154, -RZ, R150.H0_H0 ;  /* 0x20000096ff9a7230 */ /* 0x000fe40000004100 */
[----:B------:R-:W-:-:S02]  /*7740*/  HADD2.F32 R153, -RZ, R153.H0_H0 ;  /* 0x20000099ff997230 */ /* 0x000fc40000004100 */
[CC--:B------:R-:W-:Y:S01]  /*7750*/  FMUL.FTZ R81, R13.reuse, R152.reuse ;  /* 0x000000980d517220 */ /* 0x0c0fe20000410000 */
[----:B------:R-:W-:Y:S02]  /*7760*/  HADD2.F32 R151, -RZ, R151.H1_H1 ;  /* 0x30000097ff977230 */ /* 0x000fe40000004100 */
[C---:B------:R-:W-:Y:S01]  /*7770*/  FMUL.FTZ R152, R154.reuse, R152 ;  /* 0x000000989a987220 */ /* 0x040fe20000410000 */
[----:B------:R-:W-:Y:S02]  /*7780*/  HADD2.F32 R37, -RZ, R37.H0_H0 ;  /* 0x20000025ff257230 */ /* 0x000fe40000004100 */
[-C--:B------:R-:W-:Y:S01]  /*7790*/  FFMA.FTZ R81, R154, R153.reuse, -R81 ;  /* 0x000000999a517223 */ /* 0x080fe20000010851 */
[----:B------:R-:W-:Y:S02]  /*77a0*/  HADD2.F32 R36, -RZ, R36.H0_H0 ;  /* 0x20000024ff247230 */ /* 0x000fe40000004100 */
[----:B------:R-:W-:Y:S01]  /*77b0*/  FFMA.FTZ R13, R13, R153, R152 ;  /* 0x000000990d0d7223 */ /* 0x000fe20000010098 */
[--C-:B------:R-:W-:Y:S01]  /*77c0*/  SHF.R.U32.HI R152, RZ, 0x10, R49.reuse ;  /* 0x00000010ff987819 */ /* 0x100fe20000011631 */
[----:B------:R-:W-:Y:S01]  /*77d0*/  HADD2.F32 R153, -RZ, R224.H0_H0 ;  /* 0x200000e0ff997230 */ /* 0x000fe20000004100 */
[----:B------:R-:W-:Y:S01]  /*77e0*/  SHF.R.U64 R49, R48, 0x10, R49 ;  /* 0x0000001030317819 */ /* 0x000fe20000001231 */
[----:B------:R-:W-:-:S02]  /*77f0*/  HADD2.F32 R48, -RZ, R150.H1_H1 ;  /* 0x30000096ff307230 */ /* 0x000fc40000004100 */
[----:B------:R-:W-:Y:S02]  /*7800*/  HADD2.F32 R152, -RZ, R152.H0_H0 ;  /* 0x20000098ff987230 */ /* 0x000fe40000004100 */
[----:B------:R-:W-:Y:S02]  /*7810*/  HADD2.F32 R49, -RZ, R49.H0_H0 ;  /* 0x20000031ff317230 */ /* 0x000fe40000004100 */
[----:B------:R-:W-:Y:S02]  /*7820*/  HADD2.F32 R38, -RZ, R38.H0_H0 ;  /* 0x20000026ff267230 */ /* 0x000fe40000004100 */
[-C--:B------:R-:W-:Y:S01]  /*7830*/  FMUL.FTZ R150, R151, R152.reuse ;  /* 0x0000009897967220 */ /* 0x080fe20000410000 */
[----:B------:R-:W-:-:S03]  /*7840*/  FMUL.FTZ R152, R48, R152 ;  /* 0x0000009830987220 */ /* 0x000fc60000410000 */
[-C--:B------:R-:W-:Y:S01]  /*7850*/  FFMA.FTZ R48, R48, R37.reuse, -R150 ;  /* 0x0000002530307223 */ /* 0x080fe20000010896 */
[----:B------:R-:W-:Y:S02]  /*7860*/  HADD2.F32 R150, -RZ, R83.H0_H0 ;  /* 0x20000053ff967230 */ /* 0x000fe40000004100 */
[----:B------:R-:W-:Y:S01]  /*7870*/  FFMA.FTZ R37, R151, R37, R152 ;  /* 0x0000002597257223 */ /* 0x000fe20000010098 */
[----:B------:R-:W-:Y:S02]  /*7880*/  HADD2.F32 R151, -RZ, R199.H0_H0 ;  /* 0x200000c7ff977230 */ /* 0x000fe40000004100 */
[--C-:B------:R-:W-:Y:S02]  /*7890*/  HADD2.F32 R152, -RZ, R15.reuse.H0_H0 ;  /* 0x2000000fff987230 */ /* 0x100fe40000004100 */
[----:B------:R-:W-:Y:S01]  /*78a0*/  FMUL.FTZ R154, R150, R153 ;  /* 0x00000099969a7220 */ /* 0x000fe20000410000 */
[----:B------:R-:W-:Y:S01]  /*78b0*/  HADD2.F32 R15, -RZ, R15.H1_H1 ;  /* 0x3000000fff0f7230 */ /* 0x000fe20000004100 */
[----:B------:R-:W-:-:S02]  /*78c0*/  F2FP.F16.F32.PACK_AB R48, R48, R81 ;  /* 0x000000513030723e */ /* 0x000fc400000000ff */
[C---:B------:R-:W-:Y:S01]  /*78d0*/  FFMA.FTZ R154, R152.reuse, R151, -R154 ;  /* 0x00000097989a7223 */ /* 0x040fe2000001089a */
[----:B------:R-:W-:Y:S01]  /*78e0*/  FMUL.FTZ R152, R152, R153 ;  /* 0x0000009998987220 */ /* 0x000fe20000410000 */
[----:B------:R-:W-:Y:S01]  /*78f0*/  HADD2.F32 R153, -RZ, R224.H1_H1 ;  /* 0x300000e0ff997230 */ /* 0x000fe20000004100 */
[----:B------:R-:W-:Y:S01]  /*7900*/  F2FP.F16.F32.PACK_AB R37, R37, R13 ;  /* 0x0000000d2525723e */ /* 0x000fe200000000ff */
[----:B------:R-:W-:Y:S02]  /*7910*/  IMAD.MOV.U32 R13, RZ, RZ, R48 ;  /* 0x000000ffff0d7224 */ /* 0x000fe400078e0030 */
[----:B------:R-:W-:Y:S01]  /*7920*/  FFMA.FTZ R152, R150, R151, R152 ;  /* 0x0000009796987223 */ /* 0x000fe20000010098 */
[----:B------:R-:W-:Y:S02]  /*7930*/  SHF.R.U32.HI R150, RZ, 0x10, R39 ;  /* 0x00000010ff967819 */ /* 0x000fe40000011627 */
[--C-:B------:R-:W-:Y:S01]  /*7940*/  SHF.R.U64 R39, R50, 0x10, R51.reuse ;  /* 0x0000001032277819 */ /* 0x100fe20000001233 */
[----:B------:R-:W-:Y:S01]  /*7950*/  HADD2.F32 R50, -RZ, R83.H1_H1 ;  /* 0x30000053ff327230 */ /* 0x000fe20000004100 */
[----:B------:R-:W-:Y:S01]  /*7960*/  SHF.R.U32.HI R51, RZ, 0x10, R51 ;  /* 0x00000010ff337819 */ /* 0x000fe20000011633 */
[----:B------:R-:W-:-:S02]  /*7970*/  HADD2.F32 R150, -RZ, R150.H0_H0 ;  /* 0x20000096ff967230 */ /* 0x000fc40000004100 */
[----:B------:R-:W-:Y:S02]  /*7980*/  HADD2.F32 R39, -RZ, R39.H0_H0 ;  /* 0x20000027ff277230 */ /* 0x000fe40000004100 */
[----:B------:R-:W-:Y:S02]  /*7990*/  HADD2.F32 R51, -RZ, R51.H0_H0 ;  /* 0x20000033ff337230 */ /* 0x000fe40000004100 */
[----:B------:R-:W-:-:S03]  /*79a0*/  IMAD.MOV.U32 R81, RZ, RZ, R37 ;  /* 0x000000ffff517224 */ /* 0x000fc600078e0025 */
[----:B------:R-:W-:-:S04]  /*79b0*/  FMUL.FTZ R83, R50, R51 ;  /* 0x0000003332537220 */ /* 0x000fc80000410000 */
[C---:B------:R-:W-:Y:S01]  /*79c0*/  FFMA.FTZ R83, R15.reuse, R150, -R83 ;  /* 0x000000960f537223 */ /* 0x040fe20000010853 */
[----:B------:R-:W-:Y:S01]  /*79d0*/  FMUL.FTZ R15, R15, R51 ;  /* 0x000000330f0f7220 */ /* 0x000fe20000410000 */
[----:B------:R-:W-:-:S03]  /*79e0*/  HADD2.F32 R51, -RZ, R199.H1_H1 ;  /* 0x300000c7ff337230 */ /* 0x000fc60000004100 */
        /* <DEDUP_REMOVED lines=10> */
[----:B------:R-:W-:-:S02]  /*7a90*/  HADD2.F32 R150, -RZ, R201.H1_H1 ;  /* 0x300000c9ff967230 */ /* 0x000fc40000004100 */
[----:B------:R-:W-:Y:S01]  /*7aa0*/  FFMA.FTZ R153, R50, R51, R153 ;  /* 0x0000003332997223 */ /* 0x000fe20000010099 */
[-C--:B------:R-:W-:Y:S01]  /*7ab0*/  FMUL.FTZ R50, R80, R49.reuse ;  /* 0x0000003150327220 */ /* 0x080fe20000410000 */
[C---:B------:R-:W-:Y:S01]  /*7ac0*/  FMUL.FTZ R49, R12.reuse, R49 ;  /* 0x000000310c317220 */ /* 0x040fe20000410000 */
[----:B------:R-:W-:Y:S02]  /*7ad0*/  HADD2.F32 R51, -RZ, R14.H0_H0 ;  /* 0x2000000eff337230 */ /* 0x000fe40000004100 */
[-C--:B------:R-:W-:Y:S01]  /*7ae0*/  FFMA.FTZ R12, R12, R36.reuse, -R50 ;  /* 0x000000240c0c7223 */ /* 0x080fe20000010832 */
[----:B------:R-:W-:Y:S01]  /*7af0*/  FFMA.FTZ R36, R80, R36, R49 ;  /* 0x0000002450247223 */ /* 0x000fe20000010031 */
[----:B------:R-:W-:Y:S02]  /*7b00*/  HADD2.F32 R49, -RZ, R82.H0_H0 ;  /* 0x20000052ff317230 */ /* 0x000fe40000004100 */
[----:B------:R-:W-:Y:S01]  /*7b10*/  HADD2.F32 R50, -RZ, R198.H1_H1 ;  /* 0x300000c6ff327230 */ /* 0x000fe20000004100 */
[----:B------:R-:W-:Y:S01]  /*7b20*/  F2FP.F16.F32.PACK_AB R12, R12, R151 ;  /* 0x000000970c0c723e */ /* 0x000fe200000000ff */
[----:B------:R-:W-:-:S02]  /*7b30*/  HADD2.F32 R82, -RZ, R82.H1_H1 ;  /* 0x30000052ff527230 */ /* 0x000fc40000004100 */
[-C--:B------:R-:W-:Y:S01]  /*7b40*/  FMUL.FTZ R80, R49, R150.reuse ;  /* 0x0000009631507220 */ /* 0x080fe20000410000 */
[C---:B------:R-:W-:Y:S01]  /*7b50*/  FMUL.FTZ R150, R51.reuse, R150 ;  /* 0x0000009633967220 */ /* 0x040fe20000410000 */
[----:B------:R-:W-:Y:S01]  /*7b60*/  HADD2.F32 R14, -RZ, R14.H1_H1 ;  /* 0x3000000eff0e7230 */ /* 0x000fe20000004100 */
[----:B------:R-:W-:Y:S01]  /*7b70*/  F2FP.F16.F32.PACK_AB R36, R36, R153 ;  /* 0x000000992424723e */ /* 0x000fe200000000ff */
[-C--:B------:R-:W-:Y:S01]  /*7b80*/  FFMA.FTZ R80, R51, R50.reuse, -R80 ;  /* 0x0000003233507223 */ /* 0x080fe20000010850 */
[----:B------:R-:W-:Y:S01]  /*7b90*/  FFMA.FTZ R150, R49, R50, R150 ;  /* 0x0000003231967223 */ /* 0x000fe20000010096 */
[-C--:B------:R-:W-:Y:S01]  /*7ba0*/  FMUL.FTZ R49, R82, R39.reuse ;  /* 0x0000002752317220 */ /* 0x080fe20000410000 */
[C---:B------:R-:W-:Y:S01]  /*7bb0*/  FMUL.FTZ R39, R14.reuse, R39 ;  /* 0x000000270e277220 */ /* 0x040fe20000410000 */
[----:B------:R-:W-:Y:S02]  /*7bc0*/  IMAD.MOV.U32 R15, RZ, RZ, R83 ;  /* 0x000000ffff0f7224 */ /* 0x000fe400078e0053 */
[-C--:B------:R-:W-:Y:S01]  /*7bd0*/  FFMA.FTZ R49, R14, R38.reuse, -R49 ;  /* 0x000000260e317223 */ /* 0x080fe20000010831 */
[----:B------:R-:W-:Y:S01]  /*7be0*/  FFMA.FTZ R39, R82, R38, R39 ;  /* 0x0000002652277223 */ /* 0x000fe20000010027 */
[----:B------:R-:W-:-:S03]  /*7bf0*/  IMAD.MOV.U32 R83, RZ, RZ, R152 ;  /* 0x000000ffff537224 */ /* 0x000fc600078e0098 */
[----:B------:R-:W-:Y:S01]  /*7c00*/  F2FP.F16.F32.PACK_AB R49, R49, R80 ;  /* 0x000000503131723e */ /* 0x000fe200000000ff */
[----:B------:R-:W-:Y:S01]  /*7c10*/  IMAD.MOV.U32 R80, RZ, RZ, R36 ;  /* 0x000000ffff507224 */ /* 0x000fe200078e0024 */
[----:B------:R-:W-:Y:S02]  /*7c20*/  F2FP.F16.F32.PACK_AB R39, R39, R150 ;  /* 0x000000962727723e */ /* 0x000fe400000000ff */
[----:B------:R-:W-:-:S03]  /*7c30*/  MOV R14, R49 ;  /* 0x00000031000e7202 */ /* 0x000fc60000000f00 */
[----:B------:R-:W-:-:S07]  /*7c40*/  IMAD.MOV.U32 R82, RZ, RZ, R39 ;  /* 0x000000ffff527224 */ /* 0x000fce00078e0027 */
.L_x_1637:
[----:B------:R-:W-:Y:S05]  /*7c50*/  BSYNC B3 ;  /* 0x0000000000037941 */ /* 0x000fea0003800000 */
.L_x_1636:
[----:B------:R-:W-:-:S04]  /*7c60*/  LEA R36, P4, R4, R11, 0x1 ;  /* 0x0000000b04247211 */ /* 0x000fc800078808ff */
[----:B--2---:R-:W-:Y:S02]  /*7c70*/  LEA.HI.X R37, R4, R115, R111, 0x1, P4 ;  /* 0x0000007304257211 */ /* 0x004fe400020f0c6f */
[----:B------:R-:W-:-:S03]  /*7c80*/  ISETP.GE.AND P4, PT, R149, R127, PT ;  /* 0x0000007f9500720c */ /* 0x000fc60003f86270 */
[----:B----4-:R2:W-:Y:S10]  /*7c90*/  ST.E.128 desc[UR60][R36.64], R12 ;  /* 0x0000000c24007985 */ /* 0x0105f4000c101d3c */
[----:B--2---:R-:W-:-:S05]  /*7ca0*/  @!P4 IMAD.WIDE R12, R149, 0x2, R114 ;  /* 0x00000002950cc825 */ /* 0x004fca00078e0272 */
[----:B---3--:R3:W-:Y:S02]  /*7cb0*/  @!P4 ST.E.128 desc[UR60][R12.64], R80 ;  /* 0x000000500c00c985 */ /* 0x0087e4000c101d3c */
.L_x_1635:
[----:B------:R-:W-:Y:S05]  /*7cc0*/  BSYNC B2 ;  /* 0x0000000000027941 */ /* 0x000fea0003800000 */
.L_x_1634:
        /* <DEDUP_REMOVED lines=33> */
[-C--:B------:R-:W-:Y:S01]  /*7ee0*/  FMUL.FTZ R37, R13, R51.reuse ;  /* 0x000000330d257220 */ /* 0x080fe20000410000 */
[----:B------:R-:W-:Y:S02]  /*7ef0*/  HADD2.F32 R50, -RZ, R50.H1_H1 ;  /* 0x30000032ff327230 */ /* 0x000fe40000004100 */
[C---:B------:R-:W-:Y:S01]  /*7f00*/  FMUL.FTZ R51, R81.reuse, R51 ;  /* 0x0000003351337220 */ /* 0x040fe20000410000 */
[----:B------:R-:W-:Y:S02]  /*7f10*/  HADD2.F32 R33, -RZ, R33.H0_H0 ;  /* 0x20000021ff217230 */ /* 0x000fe40000004100 */
[-C--:B------:R-:W-:Y:S01]  /*7f20*/  FFMA.FTZ R37, R81, R80.reuse, -R37 ;  /* 0x0000005051257223 */ /* 0x080fe20000010825 */
[----:B------:R-:W-:Y:S02]  /*7f30*/  HADD2.F32 R32, -RZ, R32.H0_H0 ;  /* 0x20000020ff207230 */ /* 0x000fe40000004100 */
[----:B------:R-:W-:Y:S01]  /*7f40*/  FFMA.FTZ R13, R13, R80, R51 ;  /* 0x000000500d0d7223 */ /* 0x000fe20000010033 */
[--C-:B------:R-:W-:Y:S01]  /*7f50*/  SHF.R.U32.HI R51, RZ, 0x10, R45.reuse ;  /* 0x00000010ff337819 */ /* 0x100fe2000001162d */
[----:B------:R-:W-:Y:S01]  /*7f60*/  HADD2.F32 R80, -RZ, R197.H1_H1 ;  /* 0x300000c5ff507230 */ /* 0x000fe20000004100 */
        /* <DEDUP_REMOVED lines=11> */
[----:B------:R-:W-:Y:S02]  /*8020*/  HADD2.F32 R51, -RZ, R15.H0_H0 ;  /* 0x2000000fff337230 */ /* 0x000fe40000004100 */
[----:B------:R-:W-:Y:S01]  /*8030*/  FMUL.FTZ R81, R49, R80 ;  /* 0x0000005031517220 */ /* 0x000fe20000410000 */
[----:B------:R-:W-:Y:S01]  /*8040*/  HADD2.F32 R39, -RZ, R39.H1_H1 ;  /* 0x30000027ff277230 */ /* 0x000fe20000004100 */
[----:B------:R-:W-:Y:S01]  /*8050*/  F2FP.F16.F32.PACK_AB R37, R44, R37 ;  /* 0x000000252c25723e */ /* 0x000fe200000000ff */
[----:B------:R-:W-:-:S02]  /*8060*/  HADD2.F32 R15, -RZ, R15.H1_H1 ;  /* 0x3000000fff0f7230 */ /* 0x000fc40000004100 */
[C---:B------:R-:W-:Y:S01]  /*8070*/  FFMA.FTZ R81, R51.reuse, R50, -R81 ;  /* 0x0000003233517223 */ /* 0x040fe20000010851 */
[----:B------:R-:W-:Y:S01]  /*8080*/  FMUL.FTZ R51, R51, R80 ;  /* 0x0000005033337220 */ /* 0x000fe20000410000 */
[----:B------:R-:W-:Y:S01]  /*8090*/  HADD2.F32 R80, -RZ, R196.H1_H1 ;  /* 0x300000c4ff507230 */ /* 0x000fe20000004100 */
[----:B------:R-:W-:Y:S01]  /*80a0*/  F2FP.F16.F32.PACK_AB R33, R33, R13 ;  /* 0x0000000d2121723e */ /* 0x000fe200000000ff */
[----:B------:R-:W-:Y:S02]  /*80b0*/  IMAD.MOV.U32 R13, RZ, RZ, R37 ;  /* 0x000000ffff0d7224 */ /* 0x000fe400078e0025 */
[----:B------:R-:W-:Y:S01]  /*80c0*/  FFMA.FTZ R51, R49, R50, R51 ;  /* 0x0000003231337223 */ /* 0x000fe20000010033 */
[----:B------:R-:W-:Y:S02]  /*80d0*/  SHF.R.U32.HI R49, RZ, 0x10, R35 ;  /* 0x00000010ff317819 */ /* 0x000fe40000011623 */
[--C-:B------:R-:W-:Y:S02]  /*80e0*/  SHF.R.U64 R35, R46, 0x10, R47.reuse ;  /* 0x000000102e237819 */ /* 0x100fe4000000122f */
[----:B------:R-:W-:Y:S01]  /*80f0*/  SHF.R.U32.HI R46, RZ, 0x10, R47 ;  /* 0x00000010ff2e7819 */ /* 0x000fe2000001162f */
[----:B------:R-:W-:Y:S01]  /*8100*/  HADD2.F32 R49, -RZ, R49.H0_H0 ;  /* 0x20000031ff317230 */ /* 0x000fe20000004100 */
[----:B------:R-:W-:Y:S01]  /*8110*/  MOV R37, R33 ;  /* 0x0000002100257202 */ /* 0x000fe20000000f00 */
[----:B------:R-:W-:-:S02]  /*8120*/  HADD2.F32 R35, -RZ, R35.H0_H0 ;  /* 0x20000023ff237230 */ /* 0x000fc40000004100 */
[----:B------:R-:W-:-:S05]  /*8130*/  HADD2.F32 R46, -RZ, R46.H0_H0 ;  /* 0x2000002eff2e7230 */ /* 0x000fca0000004100 */
[----:B------:R-:W-:-:S04]  /*8140*/  FMUL.FTZ R47, R39, R46 ;  /* 0x0000002e272f7220 */ /* 0x000fc80000410000 */
[C---:B------:R-:W-:Y:S01]  /*8150*/  FFMA.FTZ R47, R15.reuse, R49, -R47 ;  /* 0x000000310f2f7223 */ /* 0x040fe2000001082f */
[----:B------:R-:W-:Y:S01]  /*8160*/  FMUL.FTZ R15, R15, R46 ;  /* 0x0000002e0f0f7220 */ /* 0x000fe20000410000 */
[----:B------:R-:W-:-:S03]  /*8170*/  HADD2.F32 R46, -RZ, R196.H0_H0 ;  /* 0x200000c4ff2e7230 */ /* 0x000fc60000004100 */
[----:B------:R-:W-:Y:S01]  /*8180*/  FFMA.FTZ R15, R39, R49, R15 ;  /* 0x00000031270f7223 */ /* 0x000fe2000001000f */
[----:B------:R-:W-:Y:S01]  /*8190*/  HADD2.F32 R39, -RZ, R36.H0_H0 ;  /* 0x20000024ff277230 */ /* 0x000fe20000004100 */
[----:B------:R-:W-:Y:S01]  /*81a0*/  F2FP.F16.F32.PACK_AB R47, R47, R81 ;  /* 0x000000512f2f723e */ /* 0x000fe200000000ff */
[----:B------:R-:W-:Y:S02]  /*81b0*/  HADD2.F32 R49, -RZ, R12.H0_H0 ;  /* 0x2000000cff317230 */ /* 0x000fe40000004100 */
[----:B------:R-:W-:Y:S02]  /*81c0*/  HADD2.F32 R36, -RZ, R36.H1_H1 ;  /* 0x30000024ff247230 */ /* 0x000fe40000004100 */
[-C--:B------:R-:W-:Y:S01]  /*81d0*/  FMUL.FTZ R50, R39, R80.reuse ;  /* 0x0000005027327220 */ /* 0x080fe20000410000 */
[----:B------:R-:W-:Y:S02]  /*81e0*/  HADD2.F32 R12, -RZ, R12.H1_H1 ;  /* 0x3000000cff0c7230 */ /* 0x000fe40000004100 */
[----:B------:R-:W-:Y:S01]  /*81f0*/  FMUL.FTZ R80, R49, R80 ;  /* 0x0000005031507220 */ /* 0x000fe20000410000 */
[----:B------:R-:W-:Y:S01]  /*8200*/  F2FP.F16.F32.PACK_AB R51, R15, R51 ;  /* 0x000000330f33723e */ /* 0x000fe200000000ff */
[----:B------:R-:W-:Y:S01]  /*8210*/  FFMA.FTZ R50, R49, R46, -R50 ;  /* 0x0000002e31327223 */ /* 0x000fe20000010832 */
[----:B------:R-:W-:-:S02]  /*8220*/  HADD2.F32 R49, -RZ, R195.H1_H1 ;  /* 0x300000c3ff317230 */ /* 0x000fc40000004100 */
[----:B------:R-:W-:Y:S01]  /*8230*/  FFMA.FTZ R80, R39, R46, R80 ;  /* 0x0000002e27507223 */ /* 0x000fe20000010050 */
[-C--:B------:R-:W-:Y:S01]  /*8240*/  FMUL.FTZ R39, R36, R45.reuse ;  /* 0x0000002d24277220 */ /* 0x080fe20000410000 */
[C---:B------:R-:W-:Y:S01]  /*8250*/  FMUL.FTZ R45, R12.reuse, R45 ;  /* 0x0000002d0c2d7220 */ /* 0x040fe20000410000 */
[----:B------:R-:W-:Y:S02]  /*8260*/  IMAD.MOV.U32 R15, RZ, RZ, R47 ;  /* 0x000000ffff0f7224 */ /* 0x000fe400078e002f */
[-C--:B------:R-:W-:Y:S01]  /*8270*/  FFMA.FTZ R12, R12, R32.reuse, -R39 ;  /* 0x000000200c0c7223 */ /* 0x080fe20000010827 */
[----:B------:R-:W-:Y:S01]  /*8280*/  FFMA.FTZ R32, R36, R32, R45 ;  /* 0x0000002024207223 */ /* 0x000fe2000001002d */
[----:B------:R-:W-:Y:S02]  /*8290*/  HADD2.F32 R36, -RZ, R38.H0_H0 ;  /* 0x20000026ff247230 */ /* 0x000fe40000004100 */
[----:B------:R-:W-:Y:S01]  /*82a0*/  HADD2.F32 R45, -RZ, R14.H0_H0 ;  /* 0x2000000eff2d7230 */ /* 0x000fe20000004100 */
[----:B------:R-:W-:Y:S01]  /*82b0*/  F2FP.F16.F32.PACK_AB R12, R12, R50 ;  /* 0x000000320c0c723e */ /* 0x000fe200000000ff */
[----:B------:R-:W-:-:S02]  /*82c0*/  HADD2.F32 R39, -RZ, R195.H0_H0 ;  /* 0x200000c3ff277230 */ /* 0x000fc40000004100 */
[-C--:B------:R-:W-:Y:S01]  /*82d0*/  FMUL.FTZ R46, R36, R49.reuse ;  /* 0x00000031242e7220 */ /* 0x080fe20000410000 */
[----:B------:R-:W-:Y:S02]  /*82e0*/  HADD2.F32 R38, -RZ, R38.H1_H1 ;  /* 0x30000026ff267230 */ /* 0x000fe40000004100 */
[C---:B------:R-:W-:Y:S01]  /*82f0*/  FMUL.FTZ R49, R45.reuse, R49 ;  /* 0x000000312d317220 */ /* 0x040fe20000410000 */
[----:B------:R-:W-:Y:S02]  /*8300*/  HADD2.F32 R14, -RZ, R14.H1_H1 ;  /* 0x3000000eff0e7230 */ /* 0x000fe40000004100 */
[-C--:B------:R-:W-:Y:S01]  /*8310*/  FFMA.FTZ R46, R45, R39.reuse, -R46 ;  /* 0x000000272d2e7223 */ /* 0x080fe2000001082e */
[----:B------:R-:W-:Y:S01]  /*8320*/  F2FP.F16.F32.PACK_AB R32, R32, R80 ;  /* 0x000000502020723e */ /* 0x000fe200000000ff */
[----:B------:R-:W-:Y:S01]  /*8330*/  FFMA.FTZ R49, R36, R39, R49 ;  /* 0x0000002724317223 */ /* 0x000fe20000010031 */
[-C--:B------:R-:W-:Y:S01]  /*8340*/  FMUL.FTZ R36, R38, R35.reuse ;  /* 0x0000002326247220 */ /* 0x080fe20000410000 */
[----:B------:R-:W-:Y:S01]  /*8350*/  FMUL.FTZ R35, R14, R35 ;  /* 0x000000230e237220 */ /* 0x000fe20000410000 */
[----:B------:R-:W-:-:S02]  /*8360*/  IMAD.MOV.U32 R39, RZ, RZ, R51 ;  /* 0x000000ffff277224 */ /* 0x000fc400078e0033 */
[-C--:B------:R-:W-:Y:S01]  /*8370*/  FFMA.FTZ R36, R14, R34.reuse, -R36 ;  /* 0x000000220e247223 */ /* 0x080fe20000010824 */
[----:B------:R-:W-:-:S04]  /*8380*/  FFMA.FTZ R35, R38, R34, R35 ;  /* 0x0000002226237223 */ /* 0x000fc80000010023 */
[----:B------:R-:W-:Y:S01]  /*8390*/  F2FP.F16.F32.PACK_AB R46, R36, R46 ;  /* 0x0000002e242e723e */ /* 0x000fe200000000ff */
[----:B------:R-:W-:Y:S01]  /*83a0*/  IMAD.MOV.U32 R36, RZ, RZ, R32 ;  /* 0x000000ffff247224 */ /* 0x000fe200078e0020 */
[----:B------:R-:W-:-:S03]  /*83b0*/  F2FP.F16.F32.PACK_AB R35, R35, R49 ;  /* 0x000000312323723e */ /* 0x000fc600000000ff */
[----:B------:R-:W-:Y:S02]  /*83c0*/  IMAD.MOV.U32 R14, RZ, RZ, R46 ;  /* 0x000000ffff0e7224 */ /* 0x000fe400078e002e */
[----:B------:R-:W-:-:S07]  /*83d0*/  IMAD.MOV.U32 R38, RZ, RZ, R35 ;  /* 0x000000ffff267224 */ /* 0x000fce00078e0023 */
.L_x_1641:
[----:B------:R-:W-:Y:S05]  /*83e0*/  BSYNC B3 ;  /* 0x0000000000037941 */ /* 0x000fea0003800000 */
.L_x_1640:
[----:B------:R-:W-:-:S04]  /*83f0*/  LEA R32, P4, R5, R11, 0x1 ;  /* 0x0000000b05207211 */ /* 0x000fc800078808ff */
[----:B--2---:R-:W-:Y:S02]  /*8400*/  LEA.HI.X R33, R5, R115, R110, 0x1, P4 ;  /* 0x0000007305217211 */ /* 0x004fe400020f0c6e */
[----:B------:R-:W-:-:S03]  /*8410*/  ISETP.GE.AND P4, PT, R48, R127, PT ;  /* 0x0000007f3000720c */ /* 0x000fc60003f86270 */
[----:B----4-:R2:W-:Y:S10]  /*8420*/  ST.E.128 desc[UR60][R32.64], R12 ;  /* 0x0000000c20007985 */ /* 0x0105f4000c101d3c */
[----:B--2---:R-:W-:-:S05]  /*8430*/  @!P4 IMAD.WIDE R12, R48, 0x2, R114 ;  /* 0x00000002300cc825 */ /* 0x004fca00078e0272 */
[----:B---3--:R4:W-:Y:S02]  /*8440*/  @!P4 ST.E.128 desc[UR60][R12.64], R36 ;  /* 0x000000240c00c985 */ /* 0x0089e4000c101d3c */
.L_x_1639:
[----:B------:R-:W-:Y:S05]  /*8450*/  BSYNC B2 ;  /* 0x0000000000027941 */ /* 0x000fea0003800000 */
.L_x_1638:
[----:B------:R-:W-:-:S13]  /*8460*/  ISETP.NE.AND P4, PT, R21, RZ, PT ;  /* 0x000000ff1500720c */ /* 0x000fda0003f85270 */
[----:B------:R-:W-:Y:S05]  /*8470*/  @!P4 BRA `(.L_x_1633) ;  /* 0x0000000400ccc947 */ /* 0x000fea0003800000 */
[----:B---34-:R-:W-:Y:S01]  /*8480*/  SEL R12, R124, R131, !P1 ;  /* 0x000000837c0c7207 */ /* 0x018fe20004800000 */
        /* <DEDUP_REMOVED lines=103> */
[----:B------:R-:W-:Y:S01]  /*8b00*/  F2FP.F16.F32.PACK_AB R31, R31, R191 ;  /* 0x000000bf1f1f723e */ /* 0x000fe200000000ff */
[----:B------:R-:W-:Y:S01]  /*8b10*/  IMAD.MOV.U32 R33, RZ, RZ, R37 ;  /* 0x000000ffff217224 */ /* 0x000fe200078e0025 */
[----:B------:R-:W-:-:S03]  /*8b20*/  MOV R32, R40 ;  /* 0x0000002800207202 */ /* 0x000fc60000000f00 */
[----:B------:R-:W-:-:S07]  /*8b30*/  IMAD.MOV.U32 R34, RZ, RZ, R31 ;  /* 0x000000ffff227224 */ /* 0x000fce00078e001f */
.L_x_1643:
[----:B------:R-:W-:Y:S05]  /*8b40*/  BSYNC B2 ;  /* 0x0000000000027941 */ /* 0x000fea0003800000 */
.L_x_1642:
[----:B------:R-:W-:-:S04]  /*8b50*/  LEA R28, P4, R6, R11, 0x1 ;  /* 0x0000000b061c7211 */ /* 0x000fc800078808ff */
[----:B--2---:R-:W-:Y:S02]  /*8b60*/  LEA.HI.X R29, R6, R115, R109, 0x1, P4 ;  /* 0x00000073061d7211 */ /* 0x004fe400020f0c6d */
[----:B------:R-:W-:-:S03]  /*8b70*/  ISETP.GE.AND P4, PT, R36, R127, PT ;  /* 0x0000007f2400720c */ /* 0x000fc60003f86270 */
[----:B----4-:R2:W-:Y:S10]  /*8b80*/  ST.E.128 desc[UR60][R28.64], R12 ;  /* 0x0000000c1c007985 */ /* 0x0105f4000c101d3c */
[----:B------:R-:W-:-:S05]  /*8b90*/  @!P4 IMAD.WIDE R114, R36, 0x2, R114 ;  /* 0x000000022472c825 */ /* 0x000fca00078e0272 */
[----:B---3--:R2:W-:Y:S02]  /*8ba0*/  @!P4 ST.E.128 desc[UR60][R114.64], R32 ;  /* 0x000000207200c985 */ /* 0x0085e4000c101d3c */
.L_x_1633:
[----:B------:R-:W-:Y:S05]  /*8bb0*/  BSYNC B1 ;  /* 0x0000000000017941 */ /* 0x000fea0003800000 */
.L_x_1632:
[----:B------:R-:W-:-:S03]  /*8bc0*/  UMOV UR4, 0xffffffff ;  /* 0xffffffff00047882 */ /* 0x000fc60000000000 */
[----:B------:R-:W-:Y:S05]  /*8bd0*/  BRA.DIV UR4, `(.L_x_1644) ;  /* 0x0000023204847947 */ /* 0x000fea000b800000 */
[----:B-1----:R-:W1:Y:S04]  /*8be0*/  SHFL.IDX PT, R116, R116, 0x1, 0x1c1f ;  /* 0x003c1f0074747f89 */ /* 0x002e6800000e0000 */
[----:B------:R-:W0:Y:S02]  /*8bf0*/  SHFL.IDX PT, R117, R117, 0x1, 0x1c1f ;  /* 0x003c1f0075757f89 */ /* 0x000e2400000e0000 */
.L_x_2013:
[----:B------:R-:W-:Y:S05]  /*8c00*/  @P5 BRA `(.L_x_1601) ;  /* 0x0000001c006c5947 */ /* 0x000fea0003800000 */
[----:B------:R-:W-:Y:S01]  /*8c10*/  ISETP.NE.AND P4, PT, R7, RZ, PT ;  /* 0x000000ff0700720c */ /* 0x000fe20003f85270 */
[----:B------:R-:W-:Y:S01]  /*8c20*/  BSSY B1, `(.L_x_1645) ;  /* 0x0000079000017945 */ /* 0x000fe20003800000 */
[----:B0-2---:R-:W-:Y:S02]  /*8c30*/  IMAD.MOV.U32 R32, RZ, RZ, R117 ;  /* 0x000000ffff207224 */ /* 0x005fe400078e0075 */
[----:B-1----:R-:W-:-:S09]  /*8c40*/  IMAD.MOV.U32 R33, RZ, RZ, R116 ;  /* 0x000000ffff217224 */ /* 0x002fd200078e0074 */
[----:B------:R-:W-:Y:S05]  /*8c50*/  @!P4 BRA `(.L_x_1646) ;  /* 0x0000000400d4c947 */ /* 0x000fea0003800000 */
[----:B---3--:R-:W-:Y:S01]  /*8c60*/  SEL R11, R124, R131, !P3 ;  /* 0x000000837c0b7207 */ /* 0x008fe20005800000 */
[----:B------:R-:W-:Y:S01]  /*8c70*/  BSSY B2, `(.L_x_1647) ;  /* 0x0000071000027945 */ /* 0x000fe20003800000 */
[----:B----4-:R-:W-:Y:S02]  /*8c80*/  SHF.R.U32.HI R13, RZ, 0x3, R181 ;  /* 0x00000003ff0d7819 */ /* 0x010fe400000116b5 */
[----:B------:R-:W-:Y:S02]  /*8c90*/  SHF.R.S32.HI R12, RZ, 0x1f, R11 ;  /* 0x0000001fff0c7819 */ /* 0x000fe4000001140b */
[----:B------:R-:W-:Y:S02]  /*8ca0*/  LEA R34, P5, R4, R117, 0x1 ;  /* 0x0000007504227211 */ /* 0x000fe400078a08ff */
[----:B------:R-:W-:Y:S02]  /*8cb0*/  LEA.HI R12, R12, R11, RZ, 0x4 ;  /* 0x0000000b0c0c7211 */ /* 0x000fe400078f20ff */
[----:B------:R-:W-:-:S02]  /*8cc0*/  LEA.HI.X R35, R4, R116, R111, 0x1, P5 ;  /* 0x0000007404237211 */ /* 0x000fc400028f0c6f */
[----:B------:R-:W-:Y:S02]  /*8cd0*/  LEA.HI.SX32 R36, R12, R119, 0x1c ;  /* 0x000000770c247211 */ /* 0x000fe400078fe2ff */
[----:B------:R-:W-:Y:S02]  /*8ce0*/  ISETP.GE.AND P5, PT, R18, R123, PT ;  /* 0x0000007b1200720c */ /* 0x000fe40003fa6270 */
[----:B------:R-:W-:-:S04]  /*8cf0*/  SHF.R.S32.HI R12, RZ, 0x1f, R36 ;  /* 0x0000001fff0c7819 */ /* 0x000fc80000011424 */
[----:B------:R-:W-:Y:S02]  /*8d00*/  LEA.HI R12, R12, R36, RZ, 0x3 ;  /* 0x000000240c0c7211 */ /* 0x000fe400078f18ff */
[----:B------:R-:W-:Y:S02]  /*8d10*/  SHF.L.U32 R36, R36, 0x3, RZ ;  /* 0x0000000324247819 */ /* 0x000fe400000006ff */
[----:B------:R-:W-:Y:S02]  /*8d20*/  SHF.R.S32.HI R12, RZ, 0x3, R12 ;  /* 0x00000003ff0c7819 */ /* 0x000fe4000001140c */
[----:B------:R-:W-:Y:S02]  /*8d30*/  LOP3.LUT R11, R181, 0x38, R36, 0xf8, !PT ;  /* 0x00000038b50b7812 */ /* 0x000fe400078ef824 */
[----:B------:R-:W-:Y:S01]  /*8d40*/  ISETP.GE.AND P4, PT, R36, R127, PT ;  /* 0x0000007f2400720c */ /* 0x000fe20003f86270 */
[----:B------:R-:W-:Y:S01]  /*8d50*/  IMAD R12, R12, 0x1800, R200 ;  /* 0x000018000c0c7824 */ /* 0x000fe200078e02c8 */
[----:B------:R-:W-:-:S05]  /*8d60*/  LOP3.LUT R11, R11, R13, RZ, 0x3c, !PT ;  /* 0x0000000d0b0b7212 */ /* 0x000fca00078e3cff */
[----:B------:R-:W-:Y:S02]  /*8d70*/  IMAD.IADD R11, R12, 0x1, R11 ;  /* 0x000000010c0b7824 */ /* 0x000fe400078e020b */
[C---:B------:R-:W-:Y:S02]  /*8d80*/  IMAD R12, R17.reuse, 0x4800, R137 ;  /* 0x00004800110c7824 */ /* 0x040fe400078e0289 */
[----:B------:R-:W-:Y:S02]  /*8d90*/  IMAD R28, R17, 0x4800, R11 ;  /* 0x00004800111c7824 */ /* 0x000fe400078e020b */
[--C-:B------:R-:W-:Y:S02]  /*8da0*/  IMAD R12, R12, 0x2, R2.reuse ;  /* 0x000000020c0c7824 */ /* 0x100fe400078e0202 */
[----:B------:R-:W-:Y:S02]  /*8db0*/  IMAD R28, R28, 0x2, R2 ;  /* 0x000000021c1c7824 */ /* 0x000fe400078e0202 */
[----:B------:R-:W-:-:S02]  /*8dc0*/  @!P4 IMAD.WIDE R36, R36, 0x2, R32 ;  /* 0x000000022424c825 */ /* 0x000fc400078e0220 */
        /* <DEDUP_REMOVED lines=32> */
[----:B------:R-:W-:Y:S02]  /*8fd0*/  IMAD.MOV.U32 R13, RZ, RZ, R15 ;  /* 0x000000ffff0d7224 */ /* 0x000fe400078e000f */
[----:B------:R-:W-:Y:S01]  /*8fe0*/  HADD2.F32 R15, -RZ, R31.H0_H0 ;  /* 0x2000001fff0f7230 */ /* 0x000fe20000004100 */
[----:B------:R-:W-:Y:S01]  /*8ff0*/  F2FP.F16.F32.PACK_AB R29, R29, R39 ;  /* 0x000000271d1d723e */ /* 0x000fe200000000ff */
[----:B------:R-:W-:Y:S01]  /*9000*/  HADD2.F32 R42, -RZ, R156.H1_H1 ;  /* 0x3000009cff2a7230 */ /* 0x000fe20000004100 */
[----:B------:R-:W-:Y:S01]  /*9010*/  F2FP.F16.F32.PACK_AB R11, R11, R38 ;  /* 0x000000260b0b723e */ /* 0x000fe200000000ff */
[--C-:B------:R-:W-:Y:S02]  /*9020*/  HADD2.F32 R40, -RZ, R13.reuse.H0_H0 ;  /* 0x2000000dff287230 */ /* 0x100fe40000004100 */
[----:B------:R-:W-:Y:S01]  /*9030*/  FMUL.FTZ R43, R15, R41 ;  /* 0x000000290f2b7220 */ /* 0x000fe20000410000 */
[----:B------:R-:W-:-:S02]  /*9040*/  HADD2.F32 R13, -RZ, R13.H1_H1 ;  /* 0x3000000dff0d7230 */ /* 0x000fc40000004100 */
[----:B------:R-:W-:Y:S02]  /*9050*/  HADD2.F32 R158, -RZ, R158.H0_H0 ;  /* 0x2000009eff9e7230 */ /* 0x000fe40000004100 */
        /* <DEDUP_REMOVED lines=31> */
[----:B------:R-:W-:Y:S01]  /*9250*/  HADD2.F32 R30, -RZ, R30.H1_H1 ;  /* 0x3000001eff1e7230 */ /* 0x000fe20000004100 */
[----:B------:R-:W-:Y:S01]  /*9260*/  F2FP.F16.F32.PACK_AB R13, R13, R40 ;  /* 0x000000280d0d723e */ /* 0x000fe200000000ff */
[-C--:B------:R-:W-:Y:S01]  /*9270*/  FMUL.FTZ R28, R12, R158.reuse ;  /* 0x0000009e0c1c7220 */ /* 0x080fe20000410000 */
[----:B------:R-:W-:Y:S01]  /*9280*/  FMUL.FTZ R158, R15, R158 ;  /* 0x0000009e0f9e7220 */ /* 0x000fe20000410000 */
[----:B------:R-:W-:-:S02]  /*9290*/  F2FP.F16.F32.PACK_AB R72, R72, R159 ;  /* 0x0000009f4848723e */ /* 0x000fc400000000ff */
[-C--:B------:R-:W-:Y:S01]  /*92a0*/  FFMA.FTZ R28, R15, R156.reuse, -R28 ;  /* 0x0000009c0f1c7223 */ /* 0x080fe2000001081c */
        /* <DEDUP_REMOVED lines=9> */
[----:B------:R-:W-:Y:S01]  /*9340*/  MOV R12, R13 ;  /* 0x0000000d000c7202 */ /* 0x000fe20000000f00 */
[----:B------:R-:W-:Y:S02]  /*9350*/  IMAD.MOV.U32 R13, RZ, RZ, R29 ;  /* 0x000000ffff0d7224 */ /* 0x000fe400078e001d */
[----:B------:R-:W-:Y:S02]  /*9360*/  IMAD.MOV.U32 R29, RZ, RZ, R11 ;  /* 0x000000ffff1d7224 */ /* 0x000fe400078e000b */
[----:B------:R-:W-:-:S07]  /*9370*/  IMAD.MOV.U32 R30, RZ, RZ, R74 ;  /* 0x000000ffff1e7224 */ /* 0x000fce00078e004a */
.L_x_1648:
[----:B------:R-:W-:Y:S05]  /*9380*/  BSYNC B2 ;  /* 0x0000000000027941 */ /* 0x000fea0003800000 */
.L_x_1647:
[----:B0-----:R0:W-:Y:S04]  /*9390*/  ST.E.128 desc[UR60][R34.64], R12 ;  /* 0x0000000c22007985 */ /* 0x0011e8000c101d3c */
[----:B-1----:R0:W-:Y:S02]  /*93a0*/  @!P4 ST.E.128 desc[UR60][R36.64], R28 ;  /* 0x0000001c2400c985 */ /* 0x0021e4000c101d3c */
.L_x_1646:
[----:B------:R-:W-:Y:S05]  /*93b0*/  BSYNC B1 ;  /* 0x0000000000017941 */ /* 0x000fea0003800000 */
.L_x_1645:
[----:B------:R-:W-:Y:S01]  /*93c0*/  ISETP.NE.AND P4, PT, R20, RZ, PT ;  /* 0x000000ff1400720c */ /* 0x000fe20003f85270 */
[----:B------:R-:W-:-:S12]  /*93d0*/  BSSY B1, `(.L_x_1649) ;  /* 0x0000073000017945 */ /* 0x000fd80003800000 */
[----:B------:R-:W-:Y:S05]  /*93e0*/  @!P4 BRA `(.L_x_1650) ;  /* 0x0000000400c4c947 */ /* 0x000fea0003800000 */
[----:B---3--:R-:W-:Y:S01]  /*93f0*/  SEL R11, R124, R131, !P2 ;  /* 0x000000837c0b7207 */ /* 0x008fe20005000000 */
[----:B------:R-:W-:Y:S01]  /*9400*/  BSSY B2, `(.L_x_1651) ;  /* 0x000006d000027945 */ /* 0x000fe20003800000 */
[----:B0-----:R-:W-:Y:S02]  /*9410*/  SHF.R.U32.HI R14, RZ, 0x3, R181 ;  /* 0x00000003ff0e7819 */ /* 0x001fe400000116b5 */
[----:B----4-:R-:W-:Y:S02]  /*9420*/  SHF.R.S32.HI R12, RZ, 0x1f, R11 ;  /* 0x0000001fff0c7819 */ /* 0x010fe4000001140b */
[C---:B------:R-:W-:Y:S02]  /*9430*/  LEA R34, P5, R5.reuse, R117, 0x1 ;  /* 0x0000007505227211 */ /* 0x040fe400078a08ff */
[----:B------:R-:W-:Y:S02]  /*9440*/  LEA.HI R11, R12, R11, RZ, 0x4 ;  /* 0x0000000b0c0b7211 */ /* 0x000fe400078f20ff */
[----:B------:R-:W-:-:S02]  /*9450*/  LEA.HI.X R35, R5, R116, R110, 0x1, P5 ;  /* 0x0000007405237211 */ /* 0x000fc400028f0c6e */
[----:B------:R-:W-:Y:S02]  /*9460*/  LEA.HI.SX32 R11, R11, R118, 0x1c ;  /* 0x000000760b0b7211 */ /* 0x000fe400078fe2ff */
[----:B------:R-:W-:Y:S02]  /*9470*/  ISETP.GE.AND P5, PT, R167, R123, PT ;  /* 0x0000007ba700720c */ /* 0x000fe40003fa6270 */
[----:B------:R-:W-:Y:S02]  /*9480*/  SHF.R.S32.HI R12, RZ, 0x1f, R11 ;  /* 0x0000001fff0c7819 */ /* 0x000fe4000001140b */
[----:B------:R-:W-:Y:S02]  /*9490*/  SHF.L.U32 R36, R11, 0x3, RZ ;  /* 0x000000030b247819 */ /* 0x000fe400000006ff */
[----:B------:R-:W-:Y:S02]  /*94a0*/  LEA.HI R12, R12, R11, RZ, 0x3 ;  /* 0x0000000b0c0c7211 */ /* 0x000fe400078f18ff */
[----:B------:R-:W-:-:S02]  /*94b0*/  LOP3.LUT R11, R181, 0x38, R36, 0xf8, !PT ;  /* 0x00000038b50b7812 */ /* 0x000fc400078ef824 */
[----:B------:R-:W-:Y:S02]  /*94c0*/  SHF.R.S32.HI R13, RZ, 0x3, R12 ;  /* 0x00000003ff0d7819 */ /* 0x000fe4000001140c */
[----:B------:R-:W-:Y:S02]  /*94d0*/  LOP3.LUT R11, R11, R14, RZ, 0x3c, !PT ;  /* 0x0000000e0b0b7212 */ /* 0x000fe400078e3cff */
[----:B------:R-:W-:Y:S01]  /*94e0*/  ISETP.GE.AND P4, PT, R36, R127, PT ;  /* 0x0000007f2400720c */ /* 0x000fe20003f86270 */
[----:B------:R-:W-:-:S04]  /*94f0*/  IMAD R12, R13, 0x1800, R200 ;  /* 0x000018000d0c7824 */ /* 0x000fc800078e02c8 */
[----:B------:R-:W-:Y:S02]  /*9500*/  IMAD.IADD R12, R12, 0x1, R11 ;  /* 0x000000010c0c7824 */ /* 0x000fe400078e020b */
[C---:B------:R-:W-:Y:S02]  /*9510*/  IMAD R11, R17.reuse, 0x4800, R135 ;  /* 0x00004800110b7824 */ /* 0x040fe400078e0287 */
[----:B------:R-:W-:Y:S02]  /*9520*/  IMAD R13, R17, 0x4800, R12 ;  /* 0x00004800110d7824 */ /* 0x000fe400078e020c */
[--C-:B------:R-:W-:Y:S02]  /*9530*/  IMAD R11, R11, 0x2, R2.reuse ;  /* 0x000000020b0b7824 */ /* 0x100fe400078e0202 */
[----:B------:R-:W-:Y:S02]  /*9540*/  IMAD R28, R13, 0x2, R2 ;  /* 0x000000020d1c7824 */ /* 0x000fe400078e0202 */
[----:B------:R-:W-:Y:S01]  /*9550*/  @!P4 IMAD.WIDE R36, R36, 0x2, R32 ;  /* 0x000000022424c825 */ /* 0x000fe200078e0220 */
[----:B------:R0:W1:Y:S04]  /*9560*/  LDS.128 R12, [R11+0x18400] ;  /* 0x018400000b0c7984 */ /* 0x0000680000000c00 */
[----:B------:R-:W2:Y:S01]  /*9570*/  LDS.128 R28, [R28+0x18400] ;  /* 0x018400001c1c7984 */ /* 0x000ea20000000c00 */
[----:B------:R-:W-:Y:S05]  /*9580*/  @P5 BRA `(.L_x_1652) ;  /* 0x0000000400505947 */ /* 0x000fea0003800000 */
[--C-:B------:R-:W-:Y:S01]  /*9590*/  SHF.R.U64 R38, R68, 0x10, R69.reuse ;  /* 0x0000001044267819 */ /* 0x100fe20000001245 */
[--C-:B--2---:R-:W-:Y:S01]  /*95a0*/  HADD2.F32 R43, -RZ, R29.reuse.H0_H0 ;  /* 0x2000001dff2b7230 */ /* 0x104fe20000004100 */
[----:B------:R-:W-:Y:S01]  /*95b0*/  SHF.R.U32.HI R68, RZ, 0x10, R69 ;  /* 0x00000010ff447819 */ /* 0x000fe20000011645 */
[----:B------:R-:W-:Y:S01]  /*95c0*/  HADD2.F32 R44, -RZ, R29.H1_H1 ;  /* 0x3000001dff2c7230 */ /* 0x000fe20000004100 */
[--C-:B0-----:R-:W-:Y:S01]  /*95d0*/  SHF.R.U64 R11, R56, 0x10, R57.reuse ;  /* 0x00000010380b7819 */ /* 0x101fe20000001239 */
[----:B------:R-:W-:Y:S01]  /*95e0*/  HADD2.F32 R42, -RZ, R155.H1_H1 ;  /* 0x3000009bff2a7230 */ /* 0x000fe20000004100 */
[----:B------:R-:W-:Y:S01]  /*95f0*/  SHF.R.U32.HI R56, RZ, 0x10, R57 ;  /* 0x00000010ff387819 */ /* 0x000fe20000011639 */
[--C-:B-1----:R-:W-:Y:S01]  /*9600*/  HADD2.F32 R29, -RZ, R13.reuse.H0_H0 ;  /* 0x2000000dff1d7230 */ /* 0x102fe20000004100 */
[----:B------:R-:W-:Y:S01]  /*9610*/  SHF.R.U64 R40, R70, 0x10, R71 ;  /* 0x0000001046287819 */ /* 0x000fe20000001247 */
[----:B------:R-:W-:Y:S02]  /*9620*/  HADD2.F32 R68, -RZ, R68.H0_H0 ;  /* 0x20000044ff447230 */ /* 0x000fe40000004100 */
[----:B------:R-:W-:Y:S01]  /*9630*/  FMUL.FTZ R45, R43, R42 ;  /* 0x0000002a2b2d7220 */ /* 0x000fe20000410000 */
[----:B------:R-:W-:-:S02]  /*9640*/  HADD2.F32 R13, -RZ, R13.H1_H1 ;  /* 0x3000000dff0d7230 */ /* 0x000fc40000004100 */
[----:B------:R-:W-:Y:S01]  /*9650*/  FMUL.FTZ R46, R29, R42 ;  /* 0x0000002a1d2e7220 */ /* 0x000fe20000410000 */
[----:B------:R-:W-:Y:S02]  /*9660*/  HADD2.F32 R56, -RZ, R56.H0_H0 ;  /* 0x20000038ff387230 */ /* 0x000fe40000004100 */
[-C--:B------:R-:W-:Y:S01]  /*9670*/  FMUL.FTZ R42, R44, R68.reuse ;  /* 0x000000442c2a7220 */ /* 0x080fe20000410000 */
[----:B------:R-:W-:Y:S01]  /*9680*/  SHF.R.U32.HI R70, RZ, 0x10, R71 ;  /* 0x00000010ff467819 */ /* 0x000fe20000011647 */
[C---:B------:R-:W-:Y:S01]  /*9690*/  FMUL.FTZ R68, R13.reuse, R68 ;  /* 0x000000440d447220 */ /* 0x040fe20000410000 */
[----:B------:R-:W-:Y:S02]  /*96a0*/  HADD2.F32 R41, -RZ, R147.H1_H1 ;  /* 0x30000093ff297230 */ /* 0x000fe40000004100 */
[-C--:B------:R-:W-:Y:S01]  /*96b0*/  FFMA.FTZ R42, R13, R56.reuse, -R42 ;  /* 0x000000380d2a7223 */ /* 0x080fe2000001082a */
[--C-:B------:R-:W-:Y:S01]  /*96c0*/  SHF.R.U64 R39, R58, 0x10, R59.reuse ;  /* 0x000000103a277819 */ /* 0x100fe2000000123b */
[----:B------:R-:W-:Y:S01]  /*96d0*/  FFMA.FTZ R13, R44, R56, R68 ;  /* 0x000000382c0d7223 */ /* 0x000fe20000010044 */
[----:B------:R-:W-:Y:S01]  /*96e0*/  SHF.R.U32.HI R58, RZ, 0x10, R59 ;  /* 0x00000010ff3a7819 */ /* 0x000fe2000001163b */
[----:B------:R-:W-:-:S02]  /*96f0*/  HADD2.F32 R44, -RZ, R31.H0_H0 ;  /* 0x2000001fff2c7230 */ /* 0x000fc40000004100 */
[-C--:B------:R-:W-:Y:S01]  /*9700*/  FFMA.FTZ R45, R29, R41.reuse, -R45 ;  /* 0x000000291d2d7223 */ /* 0x080fe2000001082d */
[----:B------:R-:W-:Y:S02]  /*9710*/  HADD2.F32 R31, -RZ, R31.H1_H1 ;  /* 0x3000001fff1f7230 */ /* 0x000fe40000004100 */
[----:B------:R-:W-:Y:S01]  /*9720*/  FFMA.FTZ R46, R43, R41, R46 ;  /* 0x000000292b2e7223 */ /* 0x000fe2000001002e */
[----:B------:R-:W-:Y:S02]  /*9730*/  HADD2.F32 R70, -RZ, R70.H0_H0 ;  /* 0x20000046ff467230 */ /* 0x000fe40000004100 */
[----:B------:R-:W-:Y:S01]  /*9740*/  HADD2.F32 R41, -RZ, R148.H1_H1 ;  /* 0x30000094ff297230 */ /* 0x000fe20000004100 */
[----:B------:R-:W-:Y:S01]  /*9750*/  F2FP.F16.F32.PACK_AB R42, R42, R45 ;  /* 0x0000002d2a2a723e */ /* 0x000fe200000000ff */
[--C-:B------:R-:W-:Y:S02]  /*9760*/  HADD2.F32 R48, -RZ, R15.reuse.H0_H0 ;  /* 0x2000000fff307230 */ /* 0x100fe40000004100 */
[----:B------:R-:W-:Y:S01]  /*9770*/  FMUL.FTZ R50, R31, R70 ;  /* 0x000000461f327220 */ /* 0x000fe20000410000 */
[----:B------:R-:W-:-:S02]  /*9780*/  HADD2.F32 R15, -RZ, R15.H1_H1 ;  /* 0x3000000fff0f7230 */ /* 0x000fc40000004100 */
[-C--:B------:R-:W-:Y:S01]  /*9790*/  FMUL.FTZ R43, R44, R41.reuse ;  /* 0x000000292c2b7220 */ /* 0x080fe20000410000 */
[----:B------:R-:W-:Y:S02]  /*97a0*/  HADD2.F32 R58, -RZ, R58.H0_H0 ;  /* 0x2000003aff3a7230 */ /* 0x000fe40000004100 */
[----:B------:R-:W-:Y:S01]  /*97b0*/  FMUL.FTZ R41, R48, R41 ;  /* 0x0000002930297220 */ /* 0x000fe20000410000 */
[----:B------:R-:W-:Y:S02]  /*97c0*/  HADD2.F32 R29, -RZ, R146.H1_H1 ;  /* 0x30000092ff1d7230 */ /* 0x000fe40000004100 */
[C---:B------:R-:W-:Y:S01]  /*97d0*/  FMUL.FTZ R70, R15.reuse, R70 ;  /* 0x000000460f467220 */ /* 0x040fe20000410000 */
[----:B------:R-:W-:Y:S02]  /*97e0*/  HADD2.F32 R56, -RZ, R38.H0_H0 ;  /* 0x20000026ff387230 */ /* 0x000fe40000004100 */
[----:B------:R-:W-:Y:S01]  /*97f0*/  FFMA.FTZ R50, R15, R58, -R50 ;  /* 0x0000003a0f327223 */ /* 0x000fe20000010832 */
[----:B------:R-:W-:-:S02]  /*9800*/  HADD2.F32 R15, -RZ, R28.H1_H1 ;  /* 0x3000001cff0f7230 */ /* 0x000fc40000004100 */
[-C--:B------:R-:W-:Y:S01]  /*9810*/  FFMA.FTZ R43, R48, R29.reuse, -R43 ;  /* 0x0000001d302b7223 */ /* 0x080fe2000001082b */
[----:B------:R-:W-:Y:S02]  /*9820*/  HADD2.F32 R155, -RZ, R155.H0_H0 ;  /* 0x2000009bff9b7230 */ /* 0x000fe40000004100 */
[----:B------:R-:W-:Y:S01]  /*9830*/  FFMA.FTZ R41, R44, R29, R41 ;  /* 0x0000001d2c297223 */ /* 0x000fe20000010029 */
[----:B------:R-:W-:Y:S02]  /*9840*/  HADD2.F32 R38, -RZ, R28.H0_H0 ;  /* 0x2000001cff267230 */ /* 0x000fe40000004100 */
[----:B------:R-:W-:Y:S01]  /*9850*/  FMUL.FTZ R28, R15, R56 ;  /* 0x000000380f1c7220 */ /* 0x000fe20000410000 */
[--C-:B------:R-:W-:Y:S02]  /*9860*/  HADD2.F32 R48, -RZ, R12.reuse.H0_H0 ;  /* 0x2000000cff307230 */ /* 0x100fe40000004100 */
[----:B------:R-:W-:Y:S01]  /*9870*/  FFMA.FTZ R70, R31, R58, R70 ;  /* 0x0000003a1f467223 */ /* 0x000fe20000010046 */
[----:B------:R-:W-:Y:S01]  /*9880*/  HADD2.F32 R29, -RZ, R12.H1_H1 ;  /* 0x3000000cff1d7230 */ /* 0x000fe20000004100 */
[----:B------:R-:W-:Y:S01]  /*9890*/  F2FP.F16.F32.PACK_AB R43, R50, R43 ;  /* 0x0000002b322b723e */ /* 0x000fe200000000ff */
[----:B------:R-:W-:-:S02]  /*98a0*/  HADD2.F32 R44, -RZ, R11.H0_H0 ;  /* 0x2000000bff2c7230 */ /* 0x000fc40000004100 */
[-C--:B------:R-:W-:Y:S01]  /*98b0*/  FMUL.FTZ R11, R38, R155.reuse ;  /* 0x0000009b260b7220 */ /* 0x080fe20000410000 */
[----:B------:R-:W-:Y:S02]  /*98c0*/  HADD2.F32 R147, -RZ, R147.H0_H0 ;  /* 0x20000093ff937230 */ /* 0x000fe40000004100 */
[----:B------:R-:W-:Y:S01]  /*98d0*/  FMUL.FTZ R155, R48, R155 ;  /* 0x0000009b309b7220 */ /* 0x000fe20000410000 */
[C---:B------:R-:W-:Y:S01]  /*98e0*/  FMUL.FTZ R56, R29.reuse, R56 ;  /* 0x000000381d387220 */ /* 0x040fe20000410000 */
[----:B------:R-:W-:Y:S01]  /*98f0*/  FFMA.FTZ R28, R29, R44, -R28 ;  /* 0x0000002c1d1c7223 */ /* 0x000fe2000001081c */
[----:B------:R-:W-:Y:S02]  /*9900*/  HADD2.F32 R29, -RZ, R30.H0_H0 ;  /* 0x2000001eff1d7230 */ /* 0x000fe40000004100 */
[-C--:B------:R-:W-:Y:S01]  /*9910*/  FFMA.FTZ R12, R38, R147.reuse, R155 ;  /* 0x00000093260c7223 */ /* 0x080fe2000001009b */
[----:B------:R-:W-:Y:S02]  /*9920*/  HADD2.F32 R148, -RZ, R148.H0_H0 ;  /* 0x20000094ff947230 */ /* 0x000fe40000004100 */
[----:B------:R-:W-:Y:S01]  /*9930*/  FFMA.FTZ R11, R48, R147, -R11 ;  /* 0x00000093300b7223 */ /* 0x000fe2000001080b */
[----:B------:R-:W-:-:S02]  /*9940*/  HADD2.F32 R47, -RZ, R40.H0_H0 ;  /* 0x20000028ff2f7230 */ /* 0x000fc40000004100 */
[----:B------:R-:W-:Y:S01]  /*9950*/  FFMA.FTZ R15, R15, R44, R56 ;  /* 0x0000002c0f0f7223 */ /* 0x000fe20000010038 */
[----:B------:R-:W-:Y:S01]  /*9960*/  HADD2.F32 R30, -RZ, R30.H1_H1 ;  /* 0x3000001eff1e7230 */ /* 0x000fe20000004100 */
[----:B------:R-:W-:Y:S01]  /*9970*/  F2FP.F16.F32.PACK_AB R46, R13, R46 ;  /* 0x0000002e0d2e723e */ /* 0x000fe200000000ff */
[--C-:B------:R-:W-:Y:S01]  /*9980*/  HADD2.F32 R31, -RZ, R14.reuse.H0_H0 ;  /* 0x2000000eff1f7230 */ /* 0x100fe20000004100 */
[----:B------:R-:W-:Y:S01]  /*9990*/  F2FP.F16.F32.PACK_AB R11, R28, R11 ;  /* 0x0000000b1c0b723e */ /* 0x000fe200000000ff */
[----:B------:R-:W-:Y:S02]  /*99a0*/  HADD2.F32 R38, -RZ, R14.H1_H1 ;  /* 0x3000000eff267230 */ /* 0x000fe40000004100 */
[----:B------:R-:W-:Y:S01]  /*99b0*/  FMUL.FTZ R14, R29, R148 ;  /* 0x000000941d0e7220 */ /* 0x000fe20000410000 */
[----:B------:R-:W-:Y:S02]  /*99c0*/  HADD2.F32 R146, -RZ, R146.H0_H0 ;  /* 0x20000092ff927230 */ /* 0x000fe40000004100 */
[----:B------:R-:W-:Y:S01]  /*99d0*/  FMUL.FTZ R49, R30, R47 ;  /* 0x0000002f1e317220 */ /* 0x000fe20000410000 */
[----:B------:R-:W-:-:S02]  /*99e0*/  HADD2.F32 R39, -RZ, R39.H0_H0 ;  /* 0x20000027ff277230 */ /* 0x000fc40000004100 */
[C---:B------:R-:W-:Y:S01]  /*99f0*/  FMUL.FTZ R148, R31.reuse, R148 ;  /* 0x000000941f947220 */ /* 0x040fe20000410000 */
[----:B------:R-:W-:Y:S01]  /*9a00*/  FMUL.FTZ R47, R38, R47 ;  /* 0x0000002f262f7220 */ /* 0x000fe20000410000 */
[----:B------:R-:W-:Y:S01]  /*9a10*/  FFMA.FTZ R14, R31, R146, -R14 ;  /* 0x000000921f0e7223 */ /* 0x000fe2000001080e */
[----:B------:R-:W-:Y:S01]  /*9a20*/  F2FP.F16.F32.PACK_AB R28, R15, R12 ;  /* 0x0000000c0f1c723e */ /* 0x000fe200000000ff */
[----:B------:R-:W-:Y:S01]  /*9a30*/  FFMA.FTZ R29, R29, R146, R148 ;  /* 0x000000921d1d7223 */ /* 0x000fe20000010094 */
[-C--:B------:R-:W-:Y:S01]  /*9a40*/  FFMA.FTZ R30, R30, R39.reuse, R47 ;  /* 0x000000271e1e7223 */ /* 0x080fe2000001002f */
[----:B------:R-:W-:Y:S01]  /*9a50*/  FFMA.FTZ R49, R38, R39, -R49 ;  /* 0x0000002726317223 */ /* 0x000fe20000010831 */
[----:B------:R-:W-:Y:S01]  /*9a60*/  F2FP.F16.F32.PACK_AB R31, R70, R41 ;  /* 0x00000029461f723e */ /* 0x000fe200000000ff */
[----:B------:R-:W-:Y:S02]  /*9a70*/  IMAD.MOV.U32 R12, RZ, RZ, R11 ;  /* 0x000000ffff0c7224 */ /* 0x000fe400078e000b */
[----:B------:R-:W-:Y:S01]  /*9a80*/  F2FP.F16.F32.PACK_AB R30, R30, R29 ;  /* 0x0000001d1e1e723e */ /* 0x000fe200000000ff */
[----:B------:R-:W-:Y:S01]  /*9a90*/  IMAD.MOV.U32 R13, RZ, RZ, R42 ;  /* 0x000000ffff0d7224 */ /* 0x000fe200078e002a */
[----:B------:R-:W-:Y:S01]  /*9aa0*/  F2FP.F16.F32.PACK_AB R14, R49, R14 ;  /* 0x0000000e310e723e */ /* 0x000fe200000000ff */
[----:B------:R-:W-:Y:S01]  /*9ab0*/  IMAD.MOV.U32 R15, RZ, RZ, R43 ;  /* 0x000000ffff0f7224 */ /* 0x000fe200078e002b */
[----:B------:R-:W-:-:S07]  /*9ac0*/  MOV R29, R46 ;  /* 0x0000002e001d7202 */ /* 0x000fce0000000f00 */
.L_x_1652:
[----:B------:R-:W-:Y:S05]  /*9ad0*/  BSYNC B2 ;  /* 0x0000000000027941 */ /* 0x000fea0003800000 */
.L_x_1651:
[----:B-1----:R1:W-:Y:S04]  /*9ae0*/  ST.E.128 desc[UR60][R34.64], R12 ;  /* 0x0000000c22007985 */ /* 0x0023e8000c101d3c */
[----:B--2---:R1:W-:Y:S02]  /*9af0*/  @!P4 ST.E.128 desc[UR60][R36.64], R28 ;  /* 0x0000001c2400c985 */ /* 0x0043e4000c101d3c */
.L_x_1650:
[----:B------:R-:W-:Y:S05]  /*9b00*/  BSYNC B1 ;  /* 0x0000000000017941 */ /* 0x000fea0003800000 */
.L_x_1649:
[----:B------:R-:W-:-:S13]  /*9b10*/  ISETP.NE.AND P4, PT, R21, RZ, PT ;  /* 0x000000ff1500720c */ /* 0x000fda0003f85270 */
[----:B------:R-:W-:Y:S05]  /*9b20*/  @!P4 BRA `(.L_x_1601) ;  /* 0x0000000c00a4c947 */ /* 0x000fea0003800000 */
[----:B------:R-:W-:Y:S01]  /*9b30*/  SEL R131, R124, R131, !P1 ;  /* 0x000000837c837207 */ /* 0x000fe20004800000 */
[----:B------:R-:W-:Y:S01]  /*9b40*/  BSSY B1, `(.L_x_1653) ;  /* 0x000006c000017945 */ /* 0x000fe20003800000 */
[----:B01----:R-:W-:Y:S02]  /*9b50*/  SHF.R.U32.HI R14, RZ, 0x3, R181 ;  /* 0x00000003ff0e7819 */ /* 0x003fe400000116b5 */
[----:B---34-:R-:W-:Y:S02]  /*9b60*/  SHF.R.S32.HI R12, RZ, 0x1f, R131 ;  /* 0x0000001fff0c7819 */ /* 0x018fe40000011483 */
[----:B------:R-:W-:Y:S02]  /*9b70*/  ISETP.GE.AND P5, PT, R168, R123, PT ;  /* 0x0000007ba800720c */ /* 0x000fe40003fa6270 */
[----:B------:R-:W-:Y:S02]  /*9b80*/  LEA.HI R12, R12, R131, RZ, 0x4 ;  /* 0x000000830c0c7211 */ /* 0x000fe400078f20ff */
[----:B------:R-:W-:-:S02]  /*9b90*/  LEA R34, P4, R6, R117, 0x1 ;  /* 0x0000007506227211 */ /* 0x000fc400078808ff */
[----:B------:R-:W-:Y:S02]  /*9ba0*/  LEA.HI.SX32 R12, R12, R113, 0x1c ;  /* 0x000000710c0c7211 */ /* 0x000fe400078fe2ff */
[----:B------:R-:W-:Y:S02]  /*9bb0*/  LEA.HI.X R35, R6, R116, R109, 0x1, P4 ;  /* 0x0000007406237211 */ /* 0x000fe400020f0c6d */
[----:B------:R-:W-:Y:S01]  /*9bc0*/  SHF.R.S32.HI R11, RZ, 0x1f, R12 ;  /* 0x0000001fff0b7819 */ /* 0x000fe2000001140c */
[----:B------:R-:W-:-:S03]  /*9bd0*/  IMAD.SHL.U32 R36, R12, 0x8, RZ ;  /* 0x000000080c247824 */ /* 0x000fc600078e00ff */
[----:B------:R-:W-:-:S04]  /*9be0*/  LEA.HI R11, R11, R12, RZ, 0x3 ;  /* 0x0000000c0b0b7211 */ /* 0x000fc800078f18ff */
[----:B------:R-:W-:Y:S02]  /*9bf0*/  SHF.R.S32.HI R13, RZ, 0x3, R11 ;  /* 0x00000003ff0d7819 */ /* 0x000fe4000001140b */
[----:B------:R-:W-:-:S03]  /*9c00*/  LOP3.LUT R11, R181, 0x38, R36, 0xf8, !PT ;  /* 0x00000038b50b7812 */ /* 0x000fc600078ef824 */
[----:B------:R-:W-:Y:S01]  /*9c10*/  IMAD R12, R13, 0x1800, R200 ;  /* 0x000018000d0c7824 */ /* 0x000fe200078e02c8 */
[----:B------:R-:W-:-:S05]  /*9c20*/  LOP3.LUT R11, R11, R14, RZ, 0x3c, !PT ;  /* 0x0000000e0b0b7212 */ /* 0x000fca00078e3cff */
[----:B------:R-:W-:Y:S02]  /*9c30*/  IMAD.IADD R12, R12, 0x1, R11 ;  /* 0x000000010c0c7824 */ /* 0x000fe400078e020b */
[C---:B------:R-:W-:Y:S02]  /*9c40*/  IMAD R11, R17.reuse, 0x4800, R134 ;  /* 0x00004800110b7824 */ /* 0x040fe400078e0286 */
[----:B------:R-:W-:Y:S02]  /*9c50*/  IMAD R13, R17, 0x4800, R12 ;  /* 0x00004800110d7824 */ /* 0x000fe400078e020c */
[--C-:B------:R-:W-:Y:S02]  /*9c60*/  IMAD R11, R11, 0x2, R2.reuse ;  /* 0x000000020b0b7824 */ /* 0x100fe400078e0202 */
[----:B------:R-:W-:-:S03]  /*9c70*/  IMAD R28, R13, 0x2, R2 ;  /* 0x000000020d1c7824 */ /* 0x000fc600078e0202 */
[----:B------:R0:W1:Y:S04]  /*9c80*/  LDS.128 R12, [R11+0x18400] ;  /* 0x018400000b0c7984 */ /* 0x0000680000000c00 */
[----:B------:R-:W2:Y:S01]  /*9c90*/  LDS.128 R28, [R28+0x18400] ;  /* 0x018400001c1c7984 */ /* 0x000ea20000000c00 */
[----:B------:R-:W-:Y:S05]  /*9ca0*/  @P5 BRA `(.L_x_1654) ;  /* 0x0000000400545947 */ /* 0x000fea0003800000 */
[----:B------:R-:W-:Y:S01]  /*9cb0*/  SHF.R.U32.HI R45, RZ, 0x10, R65 ;  /* 0x00000010ff2d7819 */ /* 0x000fe20000011641 */
[----:B--2---:R-:W-:Y:S01]  /*9cc0*/  IMAD.MOV.U32 R41, RZ, RZ, R31 ;  /* 0x000000ffff297224 */ /* 0x004fe200078e001f */
[----:B------:R-:W-:Y:S01]  /*9cd0*/  MOV R40, R29 ;  /* 0x0000001d00287202 */ /* 0x000fe20000000f00 */
[----:B-1----:R-:W-:Y:S01]  /*9ce0*/  IMAD.MOV.U32 R29, RZ, RZ, R15 ;  /* 0x000000ffff1d7224 */ /* 0x002fe200078e000f */
[----:B------:R-:W-:Y:S01]  /*9cf0*/  SHF.R.U32.HI R43, RZ, 0x10, R53 ;  /* 0x00000010ff2b7819 */ /* 0x000fe20000011635 */
[----:B------:R-:W-:Y:S01]  /*9d00*/  HADD2.F32 R45, -RZ, R45.H0_H0 ;  /* 0x2000002dff2d7230 */ /* 0x000fe20000004100 */
[--C-:B------:R-:W-:Y:S01]  /*9d10*/  SHF.R.U64 R39, R66, 0x10, R67.reuse ;  /* 0x0000001042277819 */ /* 0x100fe20000001243 */
[--C-:B------:R-:W-:Y:S01]  /*9d20*/  HADD2.F32 R31, -RZ, R40.reuse.H0_H0 ;  /* 0x20000028ff1f7230 */ /* 0x100fe20000004100 */
[----:B------:R-:W-:Y:S01]  /*9d30*/  SHF.R.U32.HI R66, RZ, 0x10, R67 ;  /* 0x00000010ff427819 */ /* 0x000fe20000011643 */
[----:B------:R-:W-:Y:S01]  /*9d40*/  HADD2.F32 R42, -RZ, R40.H1_H1 ;  /* 0x30000028ff2a7230 */ /* 0x000fe20000004100 */
[--C-:B------:R-:W-:Y:S01]  /*9d50*/  SHF.R.U64 R37, R54, 0x10, R55.reuse ;  /* 0x0000001036257819 */ /* 0x100fe20000001237 */
[----:B------:R-:W-:Y:S01]  /*9d60*/  HADD2.F32 R46, -RZ, R145.H1_H1 ;  /* 0x30000091ff2e7230 */ /* 0x000fe20000004100 */
[----:B------:R-:W-:Y:S01]  /*9d70*/  SHF.R.U32.HI R54, RZ, 0x10, R55 ;  /* 0x00000010ff367819 */ /* 0x000fe20000011637 */
[----:B------:R-:W-:-:S02]  /*9d80*/  HADD2.F32 R40, -RZ, R13.H1_H1 ;  /* 0x3000000dff287230 */ /* 0x000fc40000004100 */
[-C--:B------:R-:W-:Y:S01]  /*9d90*/  FMUL.FTZ R47, R42, R45.reuse ;  /* 0x0000002d2a2f7220 */ /* 0x080fe20000410000 */
[----:B------:R-:W-:Y:S02]  /*9da0*/  HADD2.F32 R15, -RZ, R13.H0_H0 ;  /* 0x2000000dff0f7230 */ /* 0x000fe40000004100 */
[-C--:B------:R-:W-:Y:S01]  /*9db0*/  FMUL.FTZ R48, R31, R46.reuse ;  /* 0x0000002e1f307220 */ /* 0x080fe20000410000 */
[----:B------:R-:W-:Y:S02]  /*9dc0*/  HADD2.F32 R44, -RZ, R143.H1_H1 ;  /* 0x3000008fff2c7230 */ /* 0x000fe40000004100 */
[----:B------:R-:W-:Y:S01]  /*9dd0*/  FMUL.FTZ R45, R40, R45 ;  /* 0x0000002d282d7220 */ /* 0x000fe20000410000 */
[----:B------:R-:W-:Y:S02]  /*9de0*/  HADD2.F32 R43, -RZ, R43.H0_H0 ;  /* 0x2000002bff2b7230 */ /* 0x000fe40000004100 */
[----:B------:R-:W-:Y:S01]  /*9df0*/  FMUL.FTZ R46, R15, R46 ;  /* 0x0000002e0f2e7220 */ /* 0x000fe20000410000 */
[----:B------:R-:W-:-:S02]  /*9e00*/  HADD2.F32 R66, -RZ, R66.H0_H0 ;  /* 0x20000042ff427230 */ /* 0x000fc40000004100 */
[-C--:B------:R-:W-:Y:S01]  /*9e10*/  FFMA.FTZ R13, R15, R44.reuse, -R48 ;  /* 0x0000002c0f0d7223 */ /* 0x080fe20000010830 */
[----:B------:R-:W-:Y:S02]  /*9e20*/  HADD2.F32 R48, -RZ, R144.H1_H1 ;  /* 0x30000090ff307230 */ /* 0x000fe40000004100 */
[-C--:B------:R-:W-:Y:S01]  /*9e30*/  FFMA.FTZ R40, R40, R43.reuse, -R47 ;  /* 0x0000002b28287223 */ /* 0x080fe2000001082f */
[----:B------:R-:W-:Y:S01]  /*9e40*/  FFMA.FTZ R42, R42, R43, R45 ;  /* 0x0000002b2a2a7223 */ /* 0x000fe2000001002d */
[----:B------:R-:W-:Y:S01]  /*9e50*/  FFMA.FTZ R15, R31, R44, R46 ;  /* 0x0000002c1f0f7223 */ /* 0x000fe2000001002e */
[--C-:B------:R-:W-:Y:S01]  /*9e60*/  HADD2.F32 R43, -RZ, R41.reuse.H0_H0 ;  /* 0x20000029ff2b7230 */ /* 0x100fe20000004100 */
[----:B------:R-:W-:Y:S01]  /*9e70*/  SHF.R.U64 R38, R64, 0x10, R65 ;  /* 0x0000001040267819 */ /* 0x000fe20000001241 */
[----:B------:R-:W-:Y:S01]  /*9e80*/  HADD2.F32 R41, -RZ, R41.H1_H1 ;  /* 0x30000029ff297230 */ /* 0x000fe20000004100 */
[----:B0-----:R-:W-:Y:S01]  /*9e90*/  SHF.R.U64 R11, R52, 0x10, R53 ;  /* 0x00000010340b7819 */ /* 0x001fe20000001235 */
[----:B------:R-:W-:-:S02]  /*9ea0*/  HADD2.F32 R31, -RZ, R29.H0_H0 ;  /* 0x2000001dff1f7230 */ /* 0x000fc40000004100 */
[----:B------:R-:W-:Y:S01]  /*9eb0*/  FMUL.FTZ R50, R43, R48 ;  /* 0x000000302b327220 */ /* 0x000fe20000410000 */
[----:B------:R-:W-:Y:S02]  /*9ec0*/  HADD2.F32 R44, -RZ, R29.H1_H1 ;  /* 0x3000001dff2c7230 */ /* 0x000fe40000004100 */
[----:B------:R-:W-:Y:S01]  /*9ed0*/  FMUL.FTZ R45, R41, R66 ;  /* 0x00000042292d7220 */ /* 0x000fe20000410000 */
[----:B------:R-:W-:Y:S02]  /*9ee0*/  HADD2.F32 R46, -RZ, R142.H1_H1 ;  /* 0x3000008eff2e7230 */ /* 0x000fe40000004100 */
[----:B------:R-:W-:Y:S01]  /*9ef0*/  FMUL.FTZ R48, R31, R48 ;  /* 0x000000301f307220 */ /* 0x000fe20000410000 */
[----:B------:R-:W-:Y:S02]  /*9f00*/  HADD2.F32 R54, -RZ, R54.H0_H0 ;  /* 0x20000036ff367230 */ /* 0x000fe40000004100 */
[----:B------:R-:W-:Y:S01]  /*9f10*/  FMUL.FTZ R66, R44, R66 ;  /* 0x000000422c427220 */ /* 0x000fe20000410000 */
[----:B------:R-:W-:-:S02]  /*9f20*/  HADD2.F32 R145, -RZ, R145.H0_H0 ;  /* 0x20000091ff917230 */ /* 0x000fc40000004100 */
[-C--:B------:R-:W-:Y:S01]  /*9f30*/  FFMA.FTZ R29, R31, R46.reuse, -R50 ;  /* 0x0000002e1f1d7223 */ /* 0x080fe20000010832 */
[----:B------:R-:W-:Y:S01]  /*9f40*/  FFMA.FTZ R31, R43, R46, R48 ;  /* 0x0000002e2b1f7223 */ /* 0x000fe20000010030 */
[-C--:B------:R-:W-:Y:S01]  /*9f50*/  FFMA.FTZ R46, R41, R54.reuse, R66 ;  /* 0x00000036292e7223 */ /* 0x080fe20000010042 */
[----:B------:R-:W-:Y:S02]  /*9f60*/  HADD2.F32 R43, -RZ, R38.H0_H0 ;  /* 0x20000026ff2b7230 */ /* 0x000fe40000004100 */
[----:B------:R-:W-:Y:S01]  /*9f70*/  FFMA.FTZ R44, R44, R54, -R45 ;  /* 0x000000362c2c7223 */ /* 0x000fe2000001082d */
[----:B------:R-:W-:Y:S01]  /*9f80*/  HADD2.F32 R41, -RZ, R28.H0_H0 ;  /* 0x2000001cff297230 */ /* 0x000fe20000004100 */
[----:B------:R-:W-:Y:S01]  /*9f90*/  F2FP.F16.F32.PACK_AB R13, R40, R13 ;  /* 0x0000000d280d723e */ /* 0x000fe200000000ff */
[----:B------:R-:W-:Y:S01]  /*9fa0*/  HADD2.F32 R38, -RZ, R12.H0_H0 ;  /* 0x2000000cff267230 */ /* 0x000fe20000004100 */
[----:B------:R-:W-:Y:S01]  /*9fb0*/  F2FP.F16.F32.PACK_AB R31, R46, R31 ;  /* 0x0000001f2e1f723e */ /* 0x000fe200000000ff */
[----:B------:R-:W-:-:S02]  /*9fc0*/  HADD2.F32 R28, -RZ, R28.H1_H1 ;  /* 0x3000001cff1c7230 */ /* 0x000fc40000004100 */
[-C--:B------:R-:W-:Y:S01]  /*9fd0*/  FMUL.FTZ R45, R41, R145.reuse ;  /* 0x00000091292d7220 */ /* 0x080fe20000410000 */
[----:B------:R-:W-:Y:S02]  /*9fe0*/  HADD2.F32 R12, -RZ, R12.H1_H1 ;  /* 0x3000000cff0c7230 */ /* 0x000fe40000004100 */
[----:B------:R-:W-:Y:S01]  /*9ff0*/  FMUL.FTZ R48, R38, R145 ;  /* 0x0000009126307220 */ /* 0x000fe20000410000 */
[----:B------:R-:W-:Y:S02]  /*a000*/  HADD2.F32 R143, -RZ, R143.H0_H0 ;  /* 0x2000008fff8f7230 */ /* 0x000fe40000004100 */
[-C--:B------:R-:W-:Y:S01]  /*a010*/  FMUL.FTZ R47, R28, R43.reuse ;  /* 0x0000002b1c2f7220 */ /* 0x080fe20000410000 */
[----:B------:R-:W-:Y:S02]  /*a020*/  HADD2.F32 R11, -RZ, R11.H0_H0 ;  /* 0x2000000bff0b7230 */ /* 0x000fe40000004100 */
[----:B------:R-:W-:Y:S01]  /*a030*/  FMUL.FTZ R43, R12, R43 ;  /* 0x0000002b0c2b7220 */ /* 0x000fe20000410000 */
[----:B------:R-:W-:-:S02]  /*a040*/  HADD2.F32 R144, -RZ, R144.H0_H0 ;  /* 0x20000090ff907230 */ /* 0x000fc40000004100 */
[----:B------:R-:W-:Y:S01]  /*a050*/  FFMA.FTZ R45, R38, R143, -R45 ;  /* 0x0000008f262d7223 */ /* 0x000fe2000001082d */
[----:B------:R-:W-:Y:S02]  /*a060*/  HADD2.F32 R39, -RZ, R39.H0_H0 ;  /* 0x20000027ff277230 */ /* 0x000fe40000004100 */
[-C--:B------:R-:W-:Y:S01]  /*a070*/  FFMA.FTZ R38, R12, R11.reuse, -R47 ;  /* 0x0000000b0c267223 */ /* 0x080fe2000001082f */
[----:B------:R-:W-:Y:S01]  /*a080*/  FFMA.FTZ R43, R28, R11, R43 ;  /* 0x0000000b1c2b7223 */ /* 0x000fe2000001002b */
[----:B------:R-:W-:Y:S02]  /*a090*/  HADD2.F32 R12, -RZ, R30.H0_H0 ;  /* 0x2000001eff0c7230 */ /* 0x000fe40000004100 */
[----:B------:R-:W-:Y:S01]  /*a0a0*/  FFMA.FTZ R48, R41, R143, R48 ;  /* 0x0000008f29307223 */ /* 0x000fe20000010030 */
        /* <DEDUP_REMOVED lines=10> */
[----:B------:R-:W-:Y:S01]  /*a150*/  F2FP.F16.F32.PACK_AB R48, R43, R48 ;  /* 0x000000302b30723e */ /* 0x000fe200000000ff */
[-C--:B------:R-:W-:Y:S01]  /*a160*/  FFMA.FTZ R28, R11, R142.reuse, -R28 ;  /* 0x0000008e0b1c7223 */ /* 0x080fe2000001081c */
[----:B------:R-:W-:Y:S01]  /*a170*/  FFMA.FTZ R41, R12, R142, R41 ;  /* 0x0000008e0c297223 */ /* 0x000fe20000010029 */
[-C--:B------:R-:W-:Y:S01]  /*a180*/  FFMA.FTZ R47, R14, R37.reuse, -R47 ;  /* 0x000000250e2f7223 */ /* 0x080fe2000001082f */
[----:B------:R-:W-:Y:S01]  /*a190*/  FFMA.FTZ R30, R30, R37, R39 ;  /* 0x000000251e1e7223 */ /* 0x000fe20000010027 */
[----:B------:R-:W-:Y:S01]  /*a1a0*/  F2FP.F16.F32.PACK_AB R29, R42, R15 ;  /* 0x0000000f2a1d723e */ /* 0x000fe200000000ff */
[----:B------:R-:W-:Y:S01]  /*a1b0*/  IMAD.MOV.U32 R15, RZ, RZ, R44 ;  /* 0x000000ffff0f7224 */ /* 0x000fe200078e002c */
[----:B------:R-:W-:-:S02]  /*a1c0*/  F2FP.F16.F32.PACK_AB R12, R38, R45 ;  /* 0x0000002d260c723e */ /* 0x000fc400000000ff */
[----:B------:R-:W-:Y:S01]  /*a1d0*/  F2FP.F16.F32.PACK_AB R14, R47, R28 ;  /* 0x0000001c2f0e723e */ /* 0x000fe200000000ff */
[----:B------:R-:W-:Y:S01]  /*a1e0*/  IMAD.MOV.U32 R28, RZ, RZ, R48 ;  /* 0x000000ffff1c7224 */ /* 0x000fe200078e0030 */
[----:B------:R-:W-:-:S07]  /*a1f0*/  F2FP.F16.F32.PACK_AB R30, R30, R41 ;  /* 0x000000291e1e723e */ /* 0x000fce00000000ff */
.L_x_1654:
[----:B------:R-:W-:Y:S05]  /*a200*/  BSYNC B1 ;  /* 0x0000000000017941 */ /* 0x000fea0003800000 */
.L_x_1653:
[----:B-1----:R1:W-:Y:S01]  /*a210*/  ST.E.128 desc[UR60][R34.64], R12 ;  /* 0x0000000c22007985 */ /* 0x0023e2000c101d3c */
[----:B------:R-:W-:-:S13]  /*a220*/  ISETP.GE.AND P4, PT, R36, R127, PT ;  /* 0x0000007f2400720c */ /* 0x000fda0003f86270 */
[----:B------:R-:W-:Y:S05]  /*a230*/  @P4 BRA `(.L_x_1601) ;  /* 0x0000000400e04947 */ /* 0x000fea0003800000 */
[----:B------:R-:W-:-:S05]  /*a240*/  IMAD.WIDE R32, R36, 0x2, R32 ;  /* 0x0000000224207825 */ /* 0x000fca00078e0220 */
[----:B--2---:R2:W-:Y:S01]  /*a250*/  ST.E.128 desc[UR60][R32.64], R28 ;  /* 0x0000001c20007985 */ /* 0x0045e2000c101d3c */
[----:B------:R-:W-:Y:S05]  /*a260*/  BRA `(.L_x_1601) ;  /* 0x0000000400d47947 */ /* 0x000fea0003800000 */
.L_x_1566:
[----:B------:R-:W2:Y:S02]  /*a270*/  LDL R11, [R1+0x30] ;  /* 0x00003000010b7983 */ /* 0x000ea40000100800 */
[----:B--2---:R-:W-:-:S13]  /*a280*/  R2UR UR4, R11 ;  /* 0x000000000b0472ca */ /* 0x004fda00000e0000 */
[----:B------:R-:W-:-:S06]  /*a290*/  UISETP.NE.AND UP0, UPT, UR4, 0x3, UPT ;  /* 0x000000030400788c */ /* 0x000fcc000bf05270 */
[----:B------:R-:W-:-:S13]  /*a2a0*/  PLOP3.LUT P0, PT, PT, PT, UP0, 0x80, 0x0 ;  /* 0x000000000000781c */ /* 0x000fda0003f0f008 */
[----:B------:R-:W-:Y:S05]  /*a2b0*/  @!P0 BRA `(.L_x_1655) ;  /* 0x0000000000048947 */ /* 0x000fea0003800000 */
[----:B------:R-:W-:Y:S01]  /*a2c0*/  BPT.TRAP 0x1 ;  /* 0x000000040000795c */ /* 0x000fe20000300000 */
.L_x_1655:
[----:B------:R-:W-:Y:S01]  /*a2d0*/  IMAD R86, R17, 0x8, R2 ;  /* 0x0000000811567824 */ /* 0x000fe200078e0202 */
[----:B------:R-:W-:Y:S01]  /*a2e0*/  SHF.L.U32 R87, R175, 0x1f, RZ ;  /* 0x0000001faf577819 */ /* 0x000fe200000006ff */
[----:B------:R-:W-:Y:S01]  /*a2f0*/  BSSY B1, `(.L_x_1656) ;  /* 0x0000004000017945 */ /* 0x000fe20003800000 */
[----:B------:R-:W-:Y:S02]  /*a300*/  SHF.R.S32.HI R79, RZ, 0x1f, R78 ;  /* 0x0000001fff4f7819 */ /* 0x000fe4000001144e */
[----:B------:R-:W0:Y:S02]  /*a310*/  SYNCS.PHASECHK.TRANS64.TRYWAIT P4, [R86+URZ+0x2a890], R87 ;  /* 0x02a89057560075a7 */ /* 0x000e24000808017f */
[----:B0-----:R-:W-:Y:S05]  /*a320*/  @!P4 BRA `(.L_x_1657) ;  /* 0x0000021800fcc947 */ /* 0x001fea0003800000 */
.L_x_2014:
[----:B------:R-:W-:Y:S05]  /*a330*/  BSYNC B1 ;  /* 0x0000000000017941 */ /* 0x000fea0003800000 */
.L_x_1656:
[----:B------:R-:W-:Y:S01]  /*a340*/  ULDC.64 UR4, c[0x0][0x300] ;  /* 0x0000c00000047ab9 */ /* 0x000fe20000000a00 */
[----:B-----5:R-:W-:Y:S01]  /*a350*/  SHF.R.S32.HI R84, RZ, 0x1f, R77 ;  /* 0x0000001fff547819 */ /* 0x020fe2000001144d */
[----:B------:R-:W-:Y:S01]  /*a360*/  IMAD R11, R79, UR4, RZ ;  /* 0x000000044f0b7c24 */ /* 0x000fe2000f8e02ff */
[----:B------:R-:W-:Y:S01]  /*a370*/  ULDC.64 UR6, c[0x0][0x2e8] ;  /* 0x0000ba0000067ab9 */ /* 0x000fe20000000a00 */
[----:B------:R-:W-:-:S04]  /*a380*/  IMAD.WIDE.U32 R12, R78, UR4, RZ ;  /* 0x000000044e0c7c25 */ /* 0x000fc8000f8e00ff */
[----:B------:R-:W-:Y:S01]  /*a390*/  IMAD R11, R78, UR5, R11 ;  /* 0x000000054e0b7c24 */ /* 0x000fe2000f8e020b */
[----:B------:R-:W-:Y:S01]  /*a3a0*/  ULDC.64 UR4, c[0x0][0x310] ;  /* 0x0000c40000047ab9 */ /* 0x000fe20000000a00 */
[----:B------:R-:W-:Y:S02]  /*a3b0*/  IMAD R85, R24, -0x60, R25 ;  /* 0xffffffa018557824 */ /* 0x000fe400078e0219 */
[----:B------:R-:W-:Y:S01]  /*a3c0*/  IMAD R14, R84, UR4, RZ ;  /* 0x00000004540e7c24 */ /* 0x000fe2000f8e02ff */
[----:B------:R-:W-:Y:S02]  /*a3d0*/  IADD3 R13, R13, R11, RZ ;  /* 0x0000000b0d0d7210 */ /* 0x000fe40007ffe0ff */
[----:B------:R-:W-:Y:S01]  /*a3e0*/  VIMNMX R85, R85, 0x60, PT ;  /* 0x0000006055557848 */ /* 0x000fe20003fe0100 */
[C---:B------:R-:W-:Y:S02]  /*a3f0*/  IMAD R11, R77.reuse, UR5, R14 ;  /* 0x000000054d0b7c24 */ /* 0x040fe4000f8e020e */
[----:B------:R-:W-:Y:S01]  /*a400*/  IMAD.WIDE.U32 R12, R77, UR4, R12 ;  /* 0x000000044d0c7c25 */ /* 0x000fe2000f8e000c */
[----:B------:R-:W-:-:S03]  /*a410*/  ULDC.64 UR4, c[0x0][0x308] ;  /* 0x0000c20000047ab9 */ /* 0x000fc60000000a00 */
[----:B------:R-:W-:Y:S02]  /*a420*/  IMAD.IADD R13, R13, 0x1, R11 ;  /* 0x000000010d0d7824 */ /* 0x000fe400078e020b */
[----:B------:R-:W-:Y:S02]  /*a430*/  IMAD.IADD R36, R85, 0x1, -R174 ;  /* 0x0000000155247824 */ /* 0x000fe400078e0aae */
        /* <DEDUP_REMOVED lines=9> */
.L_x_2018:
[----:B------:R-:W-:Y:S04]  /*a4d0*/  BSSY B1, `(.L_x_1659) ;  /* 0x0000025000017945 */ /* 0x000fe80003800000 */
[----:B------:R-:W-:Y:S05]  /*a4e0*/  @!P4 BRA `(.L_x_1660) ;  /* 0x00000000008cc947 */ /* 0x000fea0003800000 */
[----:B------:R-:W-:Y:S02]  /*a4f0*/  ULDC UR4, c[0x0][0x2f4] ;  /* 0x0000bd0000047ab9 */ /* 0x000fe40000000800 */
[----:B------:R-:W-:-:S13]  /*a500*/  ISETP.GE.AND P4, PT, R18, UR4, PT ;  /* 0x0000000412007c0c */ /* 0x000fda000bf86270 */
[----:B------:R-:W4:Y:S01]  /*a510*/  @!P4 LDS.128 R12, [R29] ;  /* 0x000000001d0cc984 */ /* 0x000f220000000c00 */
[----:B---3--:R-:W-:-:S04]  /*a520*/  @!P4 LEA R30, P5, R18, R34, 0x1 ;  /* 0x00000022121ec211 */ /* 0x008fc800078a08ff */
[----:B--2---:R-:W-:Y:S02]  /*a530*/  @!P4 LEA.HI.X R31, R18, R35, R19, 0x1, P5 ;  /* 0x00000023121fc211 */ /* 0x004fe400028f0c13 */
[----:B------:R-:W-:-:S13]  /*a540*/  ISETP.GE.AND P5, PT, R167, UR4, PT ;  /* 0x00000004a7007c0c */ /* 0x000fda000bfa6270 */
[----:B------:R-:W-:Y:S01]  /*a550*/  @!P5 IMAD.SHL.U32 R11, R170, 0x8, RZ ;  /* 0x00000008aa0bd824 */ /* 0x000fe200078e00ff */
[----:B----4-:R2:W-:Y:S01]  /*a560*/  @!P4 ST.E.128 desc[UR60][R30.64], R12 ;  /* 0x0000000c1e00c985 */ /* 0x0105e2000c101d3c */
[----:B------:R-:W-:-:S03]  /*a570*/  ISETP.GE.AND P4, PT, R168, UR4, PT ;  /* 0x00000004a8007c0c */ /* 0x000fc6000bf86270 */
[----:B------:R-:W3:Y:S01]  /*a580*/  @!P5 LDS.128 R12, [R28] ;  /* 0x000000001c0cd984 */ /* 0x000ee20000000c00 */
[----:B--2---:R-:W-:Y:S02]  /*a590*/  @!P5 IMAD.MOV.U32 R30, RZ, RZ, R34 ;  /* 0x000000ffff1ed224 */ /* 0x004fe400078e0022 */
[----:B------:R-:W-:Y:S02]  /*a5a0*/  @!P5 IMAD.MOV.U32 R31, RZ, RZ, R35 ;  /* 0x000000ffff1fd224 */ /* 0x000fe400078e0023 */
[----:B------:R-:W-:-:S05]  /*a5b0*/  @!P5 IMAD.WIDE R30, R11, 0x2, R30 ;  /* 0x000000020b1ed825 */ /* 0x000fca00078e021e */
[----:B------:R-:W-:Y:S01]  /*a5c0*/  @!P4 SHF.L.U32 R11, R171, 0x3, RZ ;  /* 0x00000003ab0bc819 */ /* 0x000fe200000006ff */
[----:B---3--:R2:W-:Y:S01]  /*a5d0*/  @!P5 ST.E.128 desc[UR60][R30.64], R12 ;  /* 0x0000000c1e00d985 */ /* 0x0085e2000c101d3c */
[----:B------:R-:W-:-:S03]  /*a5e0*/  ISETP.GE.AND P5, PT, R22, UR4, PT ;  /* 0x0000000416007c0c */ /* 0x000fc6000bfa6270 */
[----:B------:R-:W3:Y:S01]  /*a5f0*/  @!P4 LDS.128 R12, [R29+0x3000] ;  /* 0x003000001d0cc984 */ /* 0x000ee20000000c00 */
[----:B--2---:R-:W-:Y:S02]  /*a600*/  @!P4 IMAD.MOV.U32 R30, RZ, RZ, R34 ;  /* 0x000000ffff1ec224 */ /* 0x004fe400078e0022 */
[----:B------:R-:W-:Y:S02]  /*a610*/  @!P4 IMAD.MOV.U32 R31, RZ, RZ, R35 ;  /* 0x000000ffff1fc224 */ /* 0x000fe400078e0023 */
[----:B------:R-:W-:-:S05]  /*a620*/  @!P4 IMAD.WIDE R30, R11, 0x2, R30 ;  /* 0x000000020b1ec825 */ /* 0x000fca00078e021e */
[----:B---3--:R2:W-:Y:S04]  /*a630*/  @!P4 ST.E.128 desc[UR60][R30.64], R12 ;  /* 0x0000000c1e00c985 */ /* 0x0085e8000c101d3c */
[----:B------:R-:W3:Y:S01]  /*a640*/  @!P5 LDS.128 R12, [R28+0x3000] ;  /* 0x003000001c0cd984 */ /* 0x000ee20000000c00 */
[----:B--2---:R-:W-:-:S04]  /*a650*/  @!P5 LEA R30, P4, R22, R34, 0x1 ;  /* 0x00000022161ed211 */ /* 0x004fc800078808ff */
[----:B------:R-:W-:Y:S02]  /*a660*/  @!P5 LEA.HI.X R31, R22, R35, R173, 0x1, P4 ;  /* 0x00000023161fd211 */ /* 0x000fe400020f0cad */
[----:B------:R-:W-:-:S03]  /*a670*/  ISETP.GE.AND P4, PT, R160, UR4, PT ;  /* 0x00000004a0007c0c */ /* 0x000fc6000bf86270 */
[----:B---3--:R2:W-:Y:S10]  /*a680*/  @!P5 ST.E.128 desc[UR60][R30.64], R12 ;  /* 0x0000000c1e00d985 */ /* 0x0085f4000c101d3c */
[----:B------:R-:W3:Y:S01]  /*a690*/  @!P4 LDS.128 R12, [R29+0x6000] ;  /* 0x006000001d0cc984 */ /* 0x000ee20000000c00 */
[----:B--2---:R-:W-:-:S04]  /*a6a0*/  @!P4 LEA R30, P5, R160, R34, 0x1 ;  /* 0x00000022a01ec211 */ /* 0x004fc800078a08ff */
[----:B------:R-:W-:Y:S02]  /*a6b0*/  @!P4 LEA.HI.X R31, R160, R35, R184, 0x1, P5 ;  /* 0x00000023a01fc211 */ /* 0x000fe400028f0cb8 */
[----:B------:R-:W-:-:S03]  /*a6c0*/  ISETP.GE.AND P5, PT, R161, UR4, PT ;  /* 0x00000004a1007c0c */ /* 0x000fc6000bfa6270 */
[----:B---3--:R2:W-:Y:S10]  /*a6d0*/  @!P4 ST.E.128 desc[UR60][R30.64], R12 ;  /* 0x0000000c1e00c985 */ /* 0x0085f4000c101d3c */
[----:B------:R-:W3:Y:S01]  /*a6e0*/  @!P5 LDS.128 R12, [R28+0x6000] ;  /* 0x006000001c0cd984 */ /* 0x000ee20000000c00 */
[----:B--2---:R-:W-:-:S04]  /*a6f0*/  @!P5 LEA R30, P4, R161, R34, 0x1 ;  /* 0x00000022a11ed211 */ /* 0x004fc800078808ff */
[----:B------:R-:W-:-:S05]  /*a700*/  @!P5 LEA.HI.X R31, R161, R35, R183, 0x1, P4 ;  /* 0x00000023a11fd211 */ /* 0x000fca00020f0cb7 */
[----:B---3--:R4:W-:Y:S04]  /*a710*/  @!P5 ST.E.128 desc[UR60][R30.64], R12 ;  /* 0x0000000c1e00d985 */ /* 0x0089e8000c101d3c */
.L_x_1660:
[----:B------:R-:W-:Y:S05]  /*a720*/  BSYNC B1 ;  /* 0x0000000000017941 */ /* 0x000fea0003800000 */
.L_x_1659:
[----:B------:R-:W-:-:S03]  /*a730*/  UMOV UR4, 0xffffffff ;  /* 0xffffffff00047882 */ /* 0x000fc60000000000 */
[----:B------:R-:W-:Y:S05]  /*a740*/  BRA.DIV UR4, `(.L_x_1661) ;  /* 0x0000021a04547947 */ /* 0x000fea000b800000 */
[----:B-1----:R-:W1:Y:S04]  /*a750*/  SHFL.IDX PT, R33, R33, 0x1, 0x1c1f ;  /* 0x003c1f0021217f89 */ /* 0x002e6800000e0000 */
[----:B------:R-:W0:Y:S02]  /*a760*/  SHFL.IDX PT, R32, R32, 0x1, 0x1c1f ;  /* 0x003c1f0020207f89 */ /* 0x000e2400000e0000 */
.L_x_2022:
[----:B------:R-:W-:-:S13]  /*a770*/  ISETP.GE.AND P4, PT, R36, 0x41, PT ;  /* 0x000000412400780c */ /* 0x000fda0003f86270 */
[----:B------:R-:W-:Y:S05]  /*a780*/  @!P4 BRA `(.L_x_1601) ;  /* 0x00000000008cc947 */ /* 0x000fea0003800000 */
[----:B------:R-:W-:Y:S02]  /*a790*/  ULDC UR4, c[0x0][0x2f4] ;  /* 0x0000bd0000047ab9 */ /* 0x000fe40000000800 */
[----:B------:R-:W-:-:S13]  /*a7a0*/  ISETP.GE.AND P4, PT, R18, UR4, PT ;  /* 0x0000000412007c0c */ /* 0x000fda000bf86270 */
[----:B----4-:R-:W4:Y:S01]  /*a7b0*/  @!P4 LDS.128 R12, [R29+0x2000] ;  /* 0x002000001d0cc984 */ /* 0x010f220000000c00 */
[----:B0-----:R-:W-:-:S04]  /*a7c0*/  @!P4 LEA R30, P5, R18, R32, 0x1 ;  /* 0x00000020121ec211 */ /* 0x001fc800078a08ff */
[----:B-1----:R-:W-:Y:S02]  /*a7d0*/  @!P4 LEA.HI.X R31, R18, R33, R19, 0x1, P5 ;  /* 0x00000021121fc211 */ /* 0x002fe400028f0c13 */
[----:B------:R-:W-:-:S13]  /*a7e0*/  ISETP.GE.AND P5, PT, R167, UR4, PT ;  /* 0x00000004a7007c0c */ /* 0x000fda000bfa6270 */
[----:B------:R-:W-:Y:S01]  /*a7f0*/  @!P5 IMAD.SHL.U32 R11, R170, 0x8, RZ ;  /* 0x00000008aa0bd824 */ /* 0x000fe200078e00ff */
[----:B----4-:R0:W-:Y:S01]  /*a800*/  @!P4 ST.E.128 desc[UR60][R30.64], R12 ;  /* 0x0000000c1e00c985 */ /* 0x0101e2000c101d3c */
[----:B------:R-:W-:-:S03]  /*a810*/  ISETP.GE.AND P4, PT, R168, UR4, PT ;  /* 0x00000004a8007c0c */ /* 0x000fc6000bf86270 */
[----:B------:R-:W1:Y:S01]  /*a820*/  @!P5 LDS.128 R12, [R28+0x2000] ;  /* 0x002000001c0cd984 */ /* 0x000e620000000c00 */
[----:B0-----:R-:W-:Y:S02]  /*a830*/  @!P5 IMAD.MOV.U32 R30, RZ, RZ, R32 ;  /* 0x000000ffff1ed224 */ /* 0x001fe400078e0020 */
[----:B------:R-:W-:Y:S02]  /*a840*/  @!P5 IMAD.MOV.U32 R31, RZ, RZ, R33 ;  /* 0x000000ffff1fd224 */ /* 0x000fe400078e0021 */
[----:B------:R-:W-:-:S05]  /*a850*/  @!P5 IMAD.WIDE R30, R11, 0x2, R30 ;  /* 0x000000020b1ed825 */ /* 0x000fca00078e021e */
[----:B------:R-:W-:Y:S01]  /*a860*/  @!P4 SHF.L.U32 R11, R171, 0x3, RZ ;  /* 0x00000003ab0bc819 */ /* 0x000fe200000006ff */
[----:B-1----:R0:W-:Y:S01]  /*a870*/  @!P5 ST.E.128 desc[UR60][R30.64], R12 ;  /* 0x0000000c1e00d985 */ /* 0x0021e2000c101d3c */
[----:B------:R-:W-:-:S03]  /*a880*/  ISETP.GE.AND P5, PT, R22, UR4, PT ;  /* 0x0000000416007c0c */ /* 0x000fc6000bfa6270 */
[----:B------:R-:W1:Y:S01]  /*a890*/  @!P4 LDS.128 R12, [R29+0x5000] ;  /* 0x005000001d0cc984 */ /* 0x000e620000000c00 */
[----:B0-----:R-:W-:Y:S02]  /*a8a0*/  @!P4 IMAD.MOV.U32 R30, RZ, RZ, R32 ;  /* 0x000000ffff1ec224 */ /* 0x001fe400078e0020 */
[----:B------:R-:W-:Y:S02]  /*a8b0*/  @!P4 IMAD.MOV.U32 R31, RZ, RZ, R33 ;  /* 0x000000ffff1fc224 */ /* 0x000fe400078e0021 */
[----:B------:R-:W-:-:S05]  /*a8c0*/  @!P4 IMAD.WIDE R30, R11, 0x2, R30 ;  /* 0x000000020b1ec825 */ /* 0x000fca00078e021e */
[----:B-1----:R0:W-:Y:S04]  /*a8d0*/  @!P4 ST.E.128 desc[UR60][R30.64], R12 ;  /* 0x0000000c1e00c985 */ /* 0x0021e8000c101d3c */
[----:B------:R-:W1:Y:S01]  /*a8e0*/  @!P5 LDS.128 R12, [R28+0x5000] ;  /* 0x005000001c0cd984 */ /* 0x000e620000000c00 */
[----:B0-----:R-:W-:-:S04]  /*a8f0*/  @!P5 LEA R30, P4, R22, R32, 0x1 ;  /* 0x00000020161ed211 */ /* 0x001fc800078808ff */
[----:B------:R-:W-:Y:S02]  /*a900*/  @!P5 LEA.HI.X R31, R22, R33, R173, 0x1, P4 ;  /* 0x00000021161fd211 */ /* 0x000fe400020f0cad */
[----:B------:R-:W-:-:S03]  /*a910*/  ISETP.GE.AND P4, PT, R160, UR4, PT ;  /* 0x00000004a0007c0c */ /* 0x000fc6000bf86270 */
[----:B-1----:R0:W-:Y:S10]  /*a920*/  @!P5 ST.E.128 desc[UR60][R30.64], R12 ;  /* 0x0000000c1e00d985 */ /* 0x0021f4000c101d3c */
[----:B------:R-:W1:Y:S01]  /*a930*/  @!P4 LDS.128 R12, [R29+0x8000] ;  /* 0x008000001d0cc984 */ /* 0x000e620000000c00 */
[----:B0-----:R-:W-:-:S04]  /*a940*/  @!P4 LEA R30, P5, R160, R32, 0x1 ;  /* 0x00000020a01ec211 */ /* 0x001fc800078a08ff */
[----:B------:R-:W-:Y:S02]  /*a950*/  @!P4 LEA.HI.X R31, R160, R33, R184, 0x1, P5 ;  /* 0x00000021a01fc211 */ /* 0x000fe400028f0cb8 */
[----:B------:R-:W-:-:S03]  /*a960*/  ISETP.GE.AND P5, PT, R161, UR4, PT ;  /* 0x00000004a1007c0c */ /* 0x000fc6000bfa6270 */
[----:B-1----:R-:W-:Y:S10]  /*a970*/  @!P4 ST.E.128 desc[UR60][R30.64], R12 ;  /* 0x0000000c1e00c985 */ /* 0x002ff4000c101d3c */
[----:B------:R0:W1:Y:S02]  /*a980*/  @!P5 LDS.128 R12, [R28+0x8000] ;  /* 0x008000001c0cd984 */ /* 0x0000640000000c00 */
[----:B0-----:R-:W-:-:S04]  /*a990*/  @!P5 LEA R28, P4, R161, R32, 0x1 ;  /* 0x00000020a11cd211 */ /* 0x001fc800078808ff */
[----:B------:R-:W-:-:S05]  /*a9a0*/  @!P5 LEA.HI.X R29, R161, R33, R183, 0x1, P4 ;  /* 0x00000021a11dd211 */ /* 0x000fca00020f0cb7 */
[----:B-1----:R0:W-:Y:S04]  /*a9b0*/  @!P5 ST.E.128 desc[UR60][R28.64], R12 ;  /* 0x0000000c1c00d985 */ /* 0x0021e8000c101d3c */
.L_x_1601:
[----:B------:R-:W-:Y:S05]  /*a9c0*/  BSYNC B0 ;  /* 0x0000000000007941 */ /* 0x000fea0003800000 */
.L_x_1565:
[----:B0--3--:R-:W0:Y:S01]  /*a9d0*/  S2R R11, SR_TID.X ;  /* 0x00000000000b7919 */ /* 0x009e220000002100 */
[----:B------:R-:W-:Y:S01]  /*a9e0*/  @!PT LDS RZ, [RZ] ;  /* 0x00000000fffff984 */ /* 0x000fe20000000800 */
[----:B------:R-:W-:Y:S01]  /*a9f0*/  @!PT LDS RZ, [RZ] ;  /* 0x00000000fffff984 */ /* 0x000fe20000000800 */
[----:B------:R-:W-:Y:S01]  /*aa00*/  @!PT LDS RZ, [RZ] ;  /* 0x00000000fffff984 */ /* 0x000fe20000000800 */
[----:B------:R-:W-:Y:S01]  /*aa10*/  @!PT LDS RZ, [RZ] ;  /* 0x00000000fffff984 */ /* 0x000fe20000000800 */
[----:B------:R3:W-:Y:S06]  /*aa20*/  MEMBAR.ALL.CTA ;  /* 0x0000000000007992 */ /* 0x0007ec0000008000 */
[----:B---3--:R-:W3:Y:S01]  /*aa30*/  FENCE.VIEW.ASYNC.S ;  /* 0x00000000000073c6 */ /* 0x008ee20000000000 */
[----:B------:R-:W-:Y:S05]  /*aa40*/  WARPSYNC.ALL ;  /* 0x0000000000007948 */ /* 0x000fea0003800000 */
[----:B------:R-:W-:Y:S01]  /*aa50*/  BSSY B0, `(.L_x_1662) ;  /* 0x0000009000007945 */ /* 0x000fe20003800000 */
[----:B0-----:R-:W-:Y:S01]  /*aa60*/  LOP3.LUT R11, R11, 0x7f, RZ, 0xc0, !PT ;  /* 0x0000007f0b0b7812 */ /* 0x001fe200078ec0ff */
[----:B---3--:R0:W-:Y:S03]  /*aa70*/  BAR.SYNC.DEFER_BLOCKING R194, 0x80 ;  /* 0x000200c20000751d */ /* 0x0081e60000010000 */
[----:B------:R-:W-:-:S13]  /*aa80*/  ISETP.NE.AND P4, PT, R11, RZ, PT ;  /* 0x000000ff0b00720c */ /* 0x000fda0003f85270 */
[----:B------:R-:W-:-:S05]  /*aa90*/  @!P4 VIADD R11, R86, 0x2a8a0 ;  /* 0x0002a8a0560bc836 */ /* 0x000fca0000000000 */
[----:B------:R-:W-:-:S04]  /*aaa0*/  @!P4 PRMT R11, RZ, 0x654, R11 ;  /* 0x00000654ff0bc816 */ /* 0x000fc8000000000b */
[----:B------:R0:W-:Y:S01]  /*aab0*/  @!P4 SYNCS.ARRIVE.TRANS64.RED.A1T0 RZ, [R11+URZ], RZ ;  /* 0x000000ff0bffc9a7 */ /* 0x0001e2000810043f */
[----:B------:R-:W-:Y:S05]  /*aac0*/  @!P0 BRA `(.L_x_1663) ;  /* 0x0000000000048947 */ /* 0x000fea0003800000 */
[----:B------:R-:W-:Y:S01]  /*aad0*/  BPT.TRAP 0x1 ;  /* 0x000000040000795c */ /* 0x000fe20000300000 */
.L_x_1663:
[----:B------:R-:W-:Y:S05]  /*aae0*/  BSYNC B0 ;  /* 0x0000000000007941 */ /* 0x000fea0003800000 */
.L_x_1662:
[----:B------:R-:W3:Y:S01]  /*aaf0*/  SYNCS.PHASECHK.TRANS64.TRYWAIT P0, [R86+URZ+0x2a8b0], R87 ;  /* 0x02a8b057560075a7 */ /* 0x000ee2000800017f */
[----:B------:R-:W-:Y:S04]  /*ab00*/  BSSY B0, `(.L_x_1664) ;  /* 0x0000002000007945 */ /* 0x000fe80003800000 */
[----:B---3--:R-:W-:Y:S05]  /*ab10*/  @!P0 BRA `(.L_x_1665) ;  /* 0x0000021400ac8947 */ /* 0x008fea0003800000 */
.L_x_2023:
[----:B------:R-:W-:Y:S05]  /*ab20*/  BSYNC B0 ;  /* 0x0000000000007941 */ /* 0x000fea0003800000 */
.L_x_1664:
[----:B------:R-:W-:Y:S01]  /*ab30*/  ULDC.64 UR4, c[0x0][0x328] ;  /* 0x0000ca0000047ab9 */ /* 0x000fe20000000a00 */
[----:B------:R-:W-:Y:S01]  /*ab40*/  IADD3 R85, -R174, R85, RZ ;  /* 0x00000055ae557210 */ /* 0x000fe20007ffe1ff */
[----:B------:R-:W-:Y:S01]  /*ab50*/  IMAD R79, R79, UR4, RZ ;  /* 0x000000044f4f7c24 */ /* 0x000fe2000f8e02ff */
[----:B------:R-:W-:Y:S01]  /*ab60*/  ULDC.64 UR6, c[0x0][0x318] ;  /* 0x0000c60000067ab9 */ /* 0x000fe20000000a00 */
[C---:B-12-4-:R-:W-:Y:S01]  /*ab70*/  IMAD.WIDE.U32 R12, R78.reuse, UR4, RZ ;  /* 0x000000044e0c7c25 */ /* 0x056fe2000f8e00ff */
[----:B------:R-:W-:Y:S01]  /*ab80*/  ISETP.GE.AND P0, PT, R85, 0x1, PT ;  /* 0x000000015500780c */ /* 0x000fe20003f06270 */
[----:B------:R-:W-:Y:S02]  /*ab90*/  BSSY B0, `(.L_x_1666) ;  /* 0x0000028000007945 */ /* 0x000fe40003800000 */
[----:B------:R-:W-:Y:S01]  /*aba0*/  IMAD R79, R78, UR5, R79 ;  /* 0x000000054e4f7c24 */ /* 0x000fe2000f8e024f */
[----:B------:R-:W-:Y:S02]  /*abb0*/  ULDC.64 UR4, c[0x0][0x338] ;  /* 0x0000ce0000047ab9 */ /* 0x000fe40000000a00 */
[----:B------:R-:W-:-:S02]  /*abc0*/  IMAD R84, R84, UR4, RZ ;  /* 0x0000000454547c24 */ /* 0x000fc4000f8e02ff */
[----:B------:R-:W-:Y:S02]  /*abd0*/  IMAD.IADD R13, R13, 0x1, R79 ;  /* 0x000000010d0d7824 */ /* 0x000fe400078e024f */
[C---:B0-----:R-:W-:Y:S02]  /*abe0*/  IMAD R11, R77.reuse, UR5, R84 ;  /* 0x000000054d0b7c24 */ /* 0x041fe4000f8e0254 */
[----:B------:R-:W-:Y:S01]  /*abf0*/  IMAD.WIDE.U32 R12, R77, UR4, R12 ;  /* 0x000000044d0c7c25 */ /* 0x000fe2000f8e000c */
[----:B------:R-:W-:-:S03]  /*ac00*/  ULDC.64 UR4, c[0x0][0x330] ;  /* 0x0000cc0000047ab9 */ /* 0x000fc60000000a00 */
[----:B------:R-:W-:Y:S02]  /*ac10*/  IMAD.IADD R13, R13, 0x1, R11 ;  /* 0x000000010d0d7824 */ /* 0x000fe400078e020b */
[----:B------:R-:W-:Y:S02]  /*ac20*/  IMAD R11, R17, 0x3000, R0 ;  /* 0x00003000110b7824 */ /* 0x000fe400078e0200 */
[----:B------:R-:W-:-:S04]  /*ac30*/  IMAD.WIDE.U32 R12, R169, UR4, R12 ;  /* 0x00000004a90c7c25 */ /* 0x000fc8000f8e000c */
[----:B------:R-:W-:Y:S01]  /*ac40*/  IMAD R15, R169, UR5, R13 ;  /* 0x00000005a90f7c24 */ /* 0x000fe2000f8e020d */
[----:B------:R-:W-:Y:S01]  /*ac50*/  LEA R32, P5, R12, UR6, 0x1 ;  /* 0x000000060c207c11 */ /* 0x000fe2000f8a08ff */
[----:B------:R-:W-:Y:S02]  /*ac60*/  IMAD.IADD R13, R126, 0x1, R11 ;  /* 0x000000017e0d7824 */ /* 0x000fe400078e020b */
[--C-:B------:R-:W-:Y:S01]  /*ac70*/  IMAD R11, R11, 0x2, R120.reuse ;  /* 0x000000020b0b7824 */ /* 0x100fe200078e0278 */
[----:B------:R-:W-:Y:S01]  /*ac80*/  LEA.HI.X R33, R12, UR7, R15, 0x1, P5 ;  /* 0x000000070c217c11 */ /* 0x000fe2000a8f0c0f */
[----:B------:R0:W1:Y:S01]  /*ac90*/  SHFL.IDX PT, R28, R32, RZ, 0x1c1f ;  /* 0x001c1fff201c7589 */ /* 0x00006200000e0000 */
[----:B------:R-:W-:-:S03]  /*aca0*/  IMAD R34, R13, 0x2, R120 ;  /* 0x000000020d227824 */ /* 0x000fc600078e0278 */
[----:B------:R0:W2:Y:S01]  /*acb0*/  SHFL.IDX PT, R29, R33, RZ, 0x1c1f ;  /* 0x001c1fff211d7589 */ /* 0x0000a200000e0000 */
[----:B------:R-:W-:Y:S05]  /*acc0*/  @!P0 BRA `(.L_x_1667) ;  /* 0x0000000000508947 */ /* 0x000fea0003800000 */
[----:B------:R-:W-:-:S13]  /*acd0*/  ISETP.NE.AND P5, PT, R3, RZ, PT ;  /* 0x000000ff0300720c */ /* 0x000fda0003fa5270 */
[----:B------:R-:W4:Y:S01]  /*ace0*/  @P5 LDS.128 R12, [R11] ;  /* 0x000000000b0c5984 */ /* 0x000f220000000c00 */
[----:B-1----:R-:W-:-:S04]  /*acf0*/  @P5 LEA R30, P0, R18, R28, 0x1 ;  /* 0x0000001c121e5211 */ /* 0x002fc800078008ff */
[----:B--2---:R-:W-:Y:S02]  /*ad00*/  @P5 LEA.HI.X R31, R18, R29, R19, 0x1, P0 ;  /* 0x0000001d121f5211 */ /* 0x004fe400000f0c13 */
[----:B------:R-:W-:-:S13]  /*ad10*/  ISETP.NE.AND P0, PT, R8, RZ, PT ;  /* 0x000000ff0800720c */ /* 0x000fda0003f05270 */
[----:B------:R-:W-:Y:S01]  /*ad20*/  @P0 IMAD.SHL.U32 R35, R170, 0x8, RZ ;  /* 0x00000008aa230824 */ /* 0x000fe200078e00ff */
[----:B----4-:R1:W-:Y:S01]  /*ad30*/  @P5 ST.E.128 desc[UR60][R30.64], R12 ;  /* 0x0000000c1e005985 */ /* 0x0103e2000c101d3c */
[----:B------:R-:W-:-:S03]  /*ad40*/  ISETP.NE.AND P5, PT, R9, RZ, PT ;  /* 0x000000ff0900720c */ /* 0x000fc60003fa5270 */
[----:B------:R-:W2:Y:S01]  /*ad50*/  @P0 LDS.128 R12, [R34] ;  /* 0x00000000220c0984 */ /* 0x000ea20000000c00 */
[----:B-1----:R-:W-:-:S09]  /*ad60*/  @P0 IMAD.WIDE R30, R35, 0x2, R28 ;  /* 0x00000002231e0825 */ /* 0x002fd200078e021c */
[----:B------:R-:W-:Y:S01]  /*ad70*/  @P5 IMAD.SHL.U32 R35, R171, 0x8, RZ ;  /* 0x00000008ab235824 */ /* 0x000fe200078e00ff */
[----:B--2---:R1:W-:Y:S01]  /*ad80*/  @P0 ST.E.128 desc[UR60][R30.64], R12 ;  /* 0x0000000c1e000985 */ /* 0x0043e2000c101d3c */
[----:B------:R-:W-:-:S03]  /*ad90*/  ISETP.NE.AND P0, PT, R10, RZ, PT ;  /* 0x000000ff0a00720c */ /* 0x000fc60003f05270 */
[----:B------:R-:W2:Y:S01]  /*ada0*/  @P5 LDS.128 R12, [R11+0x3000] ;  /* 0x003000000b0c5984 */ /* 0x000ea20000000c00 */
[----:B-1----:R-:W-:-:S05]  /*adb0*/  @P5 IMAD.WIDE R30, R35, 0x2, R28 ;  /* 0x00000002231e5825 */ /* 0x002fca00078e021c */
[----:B--2---:R-:W-:Y:S04]  /*adc0*/  @P5 ST.E.128 desc[UR60][R30.64], R12 ;  /* 0x0000000c1e005985 */ /* 0x004fe8000c101d3c */
[C---:B------:R-:W-:Y:S01]  /*add0*/  @P0 LEA R28, P5, R22.reuse, R28, 0x1 ;  /* 0x0000001c161c0211 */ /* 0x040fe200078a08ff */
[----:B------:R-:W1:Y:S03]  /*ade0*/  @P0 LDS.128 R12, [R34+0x3000] ;  /* 0x00300000220c0984 */ /* 0x000e660000000c00 */
[----:B------:R-:W-:-:S05]  /*adf0*/  @P0 LEA.HI.X R29, R22, R29, R173, 0x1, P5 ;  /* 0x0000001d161d0211 */ /* 0x000fca00028f0cad */
[----:B-1----:R4:W-:Y:S04]  /*ae00*/  @P0 ST.E.128 desc[UR60][R28.64], R12 ;  /* 0x0000000c1c000985 */ /* 0x0029e8000c101d3c */
.L_x_1667:
[----:B------:R-:W-:Y:S05]  /*ae10*/  BSYNC B0 ;  /* 0x0000000000007941 */ /* 0x000fea0003800000 */
.L_x_1666:
[----:B------:R-:W-:Y:S01]  /*ae20*/  ISETP.GE.AND P0, PT, R85, 0x41, PT ;  /* 0x000000415500780c */ /* 0x000fe20003f06270 */
[----:B--2-4-:R2:W4:Y:S01]  /*ae30*/  SHFL.IDX PT, R29, R33, 0x1, 0x1c1f ;  /* 0x003c1f00211d7f89 */ /* 0x01452200000e0000 */
[----:B------:R-:W-:Y:S03]  /*ae40*/  BSSY B0, `(.L_x_1668) ;  /* 0x0000017000007945 */ /* 0x000fe60003800000 */
[----:B-1----:R2:W1:Y:S08]  /*ae50*/  SHFL.IDX PT, R28, R32, 0x1, 0x1c1f ;  /* 0x003c1f00201c7f89 */ /* 0x00247000000e0000 */
[----:B--2---:R-:W-:Y:S05]  /*ae60*/  @!P0 BRA `(.L_x_1669) ;  /* 0x0000000000508947 */ /* 0x004fea0003800000 */
[----:B------:R-:W-:-:S13]  /*ae70*/  ISETP.NE.AND P5, PT, R3, RZ, PT ;  /* 0x000000ff0300720c */ /* 0x000fda0003fa5270 */
[----:B------:R-:W2:Y:S01]  /*ae80*/  @P5 LDS.128 R12, [R11+0x2000] ;  /* 0x002000000b0c5984 */ /* 0x000ea20000000c00 */
[----:B-1----:R-:W-:-:S04]  /*ae90*/  @P5 LEA R30, P0, R18, R28, 0x1 ;  /* 0x0000001c121e5211 */ /* 0x002fc800078008ff */
[----:B----4-:R-:W-:Y:S02]  /*aea0*/  @P5 LEA.HI.X R31, R18, R29, R19, 0x1, P0 ;  /* 0x0000001d121f5211 */ /* 0x010fe400000f0c13 */
[----:B------:R-:W-:-:S13]  /*aeb0*/  ISETP.NE.AND P0, PT, R8, RZ, PT ;  /* 0x000000ff0800720c */ /* 0x000fda0003f05270 */
[----:B0-----:R-:W-:Y:S01]  /*aec0*/  @P0 SHF.L.U32 R33, R170, 0x3, RZ ;  /* 0x00000003aa210819 */ /* 0x001fe200000006ff */
[----:B--2---:R0:W-:Y:S01]  /*aed0*/  @P5 ST.E.128 desc[UR60][R30.64], R12 ;  /* 0x0000000c1e005985 */ /* 0x0041e2000c101d3c */
[----:B------:R-:W-:-:S03]  /*aee0*/  ISETP.NE.AND P5, PT, R9, RZ, PT ;  /* 0x000000ff0900720c */ /* 0x000fc60003fa5270 */
[----:B------:R-:W1:Y:S01]  /*aef0*/  @P0 LDS.128 R12, [R34+0x2000] ;  /* 0x00200000220c0984 */ /* 0x000e620000000c00 */
[----:B0-----:R-:W-:-:S09]  /*af00*/  @P0 IMAD.WIDE R30, R33, 0x2, R28 ;  /* 0x00000002211e0825 */ /* 0x001fd200078e021c */
[----:B------:R-:W-:Y:S01]  /*af10*/  @P5 IMAD.SHL.U32 R33, R171, 0x8, RZ ;  /* 0x00000008ab215824 */ /* 0x000fe200078e00ff */
[----:B-1----:R0:W-:Y:S01]  /*af20*/  @P0 ST.E.128 desc[UR60][R30.64], R12 ;  /* 0x0000000c1e000985 */ /* 0x0021e2000c101d3c */
[----:B------:R-:W-:-:S03]  /*af30*/  ISETP.NE.AND P0, PT, R10, RZ, PT ;  /* 0x000000ff0a00720c */ /* 0x000fc60003f05270 */
[----:B------:R-:W1:Y:S01]  /*af40*/  @P5 LDS.128 R12, [R11+0x5000] ;  /* 0x005000000b0c5984 */ /* 0x000e620000000c00 */
[----:B0-----:R-:W-:-:S05]  /*af50*/  @P5 IMAD.WIDE R30, R33, 0x2, R28 ;  /* 0x00000002211e5825 */ /* 0x001fca00078e021c */
[----:B-1----:R-:W-:Y:S04]  /*af60*/  @P5 ST.E.128 desc[UR60][R30.64], R12 ;  /* 0x0000000c1e005985 */ /* 0x002fe8000c101d3c */
[C---:B------:R-:W-:Y:S01]  /*af70*/  @P0 LEA R28, P5, R22.reuse, R28, 0x1 ;  /* 0x0000001c161c0211 */ /* 0x040fe200078a08ff */
[----:B------:R-:W0:Y:S03]  /*af80*/  @P0 LDS.128 R12, [R34+0x5000] ;  /* 0x00500000220c0984 */ /* 0x000e260000000c00 */
[----:B------:R-:W-:-:S05]  /*af90*/  @P0 LEA.HI.X R29, R22, R29, R173, 0x1, P5 ;  /* 0x0000001d161d0211 */ /* 0x000fca00028f0cad */
[----:B0-----:R2:W-:Y:S04]  /*afa0*/  @P0 ST.E.128 desc[UR60][R28.64], R12 ;  /* 0x0000000c1c000985 */ /* 0x0015e8000c101d3c */
.L_x_1669:
[----:B------:R-:W-:Y:S05]  /*afb0*/  BSYNC B0 ;  /* 0x0000000000007941 */ /* 0x000fea0003800000 */
.L_x_1668:
[----:B------:R-:W-:Y:S01]  /*afc0*/  @!PT LDS RZ, [RZ] ;  /* 0x00000000fffff984 */ /* 0x000fe20000000800 */
[----:B------:R-:W-:Y:S01]  /*afd0*/  @!PT LDS RZ, [RZ] ;  /* 0x00000000fffff984 */ /* 0x000fe20000000800 */
[----:B------:R-:W-:Y:S01]  /*afe0*/  @!PT LDS RZ, [RZ] ;  /* 0x00000000fffff984 */ /* 0x000fe20000000800 */
[----:B------:R-:W-:Y:S01]  /*aff0*/  @!PT LDS RZ, [RZ] ;  /* 0x00000000fffff984 */ /* 0x000fe20000000800 */
[----:B------:R5:W-:Y:S06]  /*b000*/  MEMBAR.ALL.CTA ;  /* 0x0000000000007992 */ /* 0x000bec0000008000 */
[----:B-----5:R-:W5:Y:S01]  /*b010*/  FENCE.VIEW.ASYNC.S ;  /* 0x00000000000073c6 */ /* 0x020f620000000000 */
[----:B---3--:R-:W-:Y:S01]  /*b020*/  @!P4 VIADD R86, R86, 0x2a8c0 ;  /* 0x0002a8c05656c836 */ /* 0x008fe20000000000 */
[----:B-----5:R3:W-:Y:S01]  /*b030*/  BAR.SYNC.DEFER_BLOCKING R194, 0x80 ;  /* 0x000200c20000751d */ /* 0x0207e20000010000 */
[----:B------:R-:W-:Y:S01]  /*b040*/  ISETP.NE.AND P5, PT, R122, RZ, PT ;  /* 0x000000ff7a00720c */ /* 0x000fe20003fa5270 */
[----:B------:R-:W-:-:S02]  /*b050*/  VIADD R17, R17, 0x1 ;  /* 0x0000000111117836 */ /* 0x000fc40000000000 */
[----:B------:R-:W-:Y:S02]  /*b060*/  @!P4 PRMT R86, RZ, 0x654, R86 ;  /* 0x00000654ff56c816 */ /* 0x000fe40000000056 */
[----:B------:R-:W-:Y:S02]  /*b070*/  PLOP3.LUT P0, PT, PT, PT, PT, 0x8, 0x0 ;  /* 0x000000000000781c */ /* 0x000fe40003f0e170 */
[----:B------:R3:W-:Y:S01]  /*b080*/  @!P4 SYNCS.ARRIVE.TRANS64.RED.A1T0 RZ, [R86+URZ], RZ ;  /* 0x000000ff56ffc9a7 */ /* 0x0007e2000810043f */
[----:B------:R-:W-:-:S04]  /*b090*/  ISETP.NE.AND P4, PT, R17, 0x2, PT ;  /* 0x000000021100780c */ /* 0x000fc80003f85270 */
[----:B--2---:R-:W-:Y:S02]  /*b0a0*/  SEL R12, RZ, 0x1, P4 ;  /* 0x00000001ff0c7807 */ /* 0x004fe40002000000 */
[----:B------:R-:W-:Y:S02]  /*b0b0*/  SEL R17, R17, RZ, P4 ;  /* 0x000000ff11117207 */ /* 0x000fe40002000000 */
[----:B------:R-:W-:Y:S01]  /*b0c0*/  LOP3.LUT R175, R175, R12, RZ, 0x3c, !PT ;  /* 0x0000000cafaf7212 */ /* 0x000fe200078e3cff */
[----:B---3--:R-:W-:Y:S06]  /*b0d0*/  @P5 BRA `(.L_x_1670) ;  /* 0xffffff7c003c5947 */ /* 0x008fec000383ffff */
.L_x_1560:
[----:B------:R-:W2:Y:S01]  /*b0e0*/  LDC R0, c[0x0][0x448] ;  /* 0x00011200ff007b82 */ /* 0x000ea20000000800 */
[----:B------:R-:W-:Y:S01]  /*b0f0*/  IADD3 R7, R166, 0x1, -R165 ;  /* 0x00000001a6077810 */ /* 0x000fe20007ffe8a5 */
[----:B------:R-:W-:Y:S06]  /*b100*/  BSSY B0, `(.L_x_1671) ;  /* 0x000000d000007945 */ /* 0x000fec0003800000 */
[----:B------:R-:W3:Y:S01]  /*b110*/  LDC.64 R4, c[0x0][0x9e0] ;  /* 0x00027800ff047b82 */ /* 0x000ee20000000a00 */
[----:B--2---:R-:W-:Y:S01]  /*b120*/  ISETP.NE.AND P1, PT, R0, 0x1, PT ;  /* 0x000000010000780c */ /* 0x004fe20003f25270 */
[----:B------:R-:W-:Y:S01]  /*b130*/  VIADD R0, R188, 0x7f ;  /* 0x0000007fbc007836 */ /* 0x000fe20000000000 */
[----:B---3--:R-:W-:-:S11]  /*b140*/  ISETP.GE.AND P2, PT, R5, 0x1, PT ;  /* 0x000000010500780c */ /* 0x008fd60003f46270 */
[----:B------:R-:W2:Y:S08]  /*b150*/  @P1 LDC R3, c[0x0][0x44c] ;  /* 0x00011300ff031b82 */ /* 0x000eb00000000800 */
[----:B------:R-:W3:Y:S01]  /*b160*/  @P1 LDC R6, c[0x0][0x450] ;  /* 0x00011400ff061b82 */ /* 0x000ee20000000800 */
[----:B--2---:R-:W-:-:S05]  /*b170*/  @P1 IMAD.HI.U32 R3, R0, R3, RZ ;  /* 0x0000000300031227 */ /* 0x004fca00078e00ff */
[----:B---3--:R-:W-:-:S05]  /*b180*/  @P1 SHF.R.U32.HI R0, RZ, R6, R3 ;  /* 0x00000006ff001219 */ /* 0x008fca0000011603 */
[----:B------:R-:W-:Y:S01]  /*b190*/  IMAD.IADD R3, R7, 0x1, R0 ;  /* 0x0000000107037824 */ /* 0x000fe200078e0200 */
[----:B------:R-:W-:Y:S06]  /*b1a0*/  @P0 BRA `(.L_x_1672) ;  /* 0x0000000000080947 */ /* 0x000fec0003800000 */
[----:B------:R-:W2:Y:S02]  /*b1b0*/  FENCE.VIEW.ASYNC.G ;  /* 0x00000000000073c6 */ /* 0x000ea40000000100 */
[----:B--2---:R-:W-:Y:S06]  /*b1c0*/  BAR.ARV 0xc, 0x180 ;  /* 0x0306000000007b1d */ /* 0x004fec0000002000 */
.L_x_1672:
[----:B------:R-:W-:Y:S05]  /*b1d0*/  BSYNC B0 ;  /* 0x0000000000007941 */ /* 0x000fea0003800000 */
.L_x_1671:
[----:B------:R-:W-:Y:S01]  /*b1e0*/  IADD3 R4, R3, R4, RZ ;  /* 0x0000000403047210 */ /* 0x000fe20007ffe0ff */
[----:B------:R-:W-:Y:S06]  /*b1f0*/  @!P2 BRA `(.L_x_1673) ;  /* 0x000000000048a947 */ /* 0x000fec0003800000 */
[C---:B------:R-:W-:Y:S01]  /*b200*/  ISETP.GT.AND P0, PT, R3.reuse, RZ, PT ;  /* 0x000000ff0300720c */ /* 0x040fe20003f04270 */
[----:B------:R-:W-:Y:S01]  /*b210*/  BSSY B0, `(.L_x_1674) ;  /* 0x000000e000007945 */ /* 0x000fe20003800000 */
[----:B------:R-:W-:-:S11]  /*b220*/  VIADD R0, R3, 0xffffffff ;  /* 0xffffffff03007836 */ /* 0x000fd60000000000 */
[----:B------:R-:W-:Y:S05]  /*b230*/  @P0 BRA `(.L_x_1675) ;  /* 0x00000000001c0947 */ /* 0x000fea0003800000 */
[----:B------:R-:W-:Y:S01]  /*b240*/  ISETP.NE.AND P0, PT, R5, 0x1, PT ;  /* 0x000000010500780c */ /* 0x000fe20003f05270 */
[----:B------:R-:W-:-:S12]  /*b250*/  IMAD.MOV R3, RZ, RZ, -R3 ;  /* 0x000000ffff037224 */ /* 0x000fd800078e0a03 */
[----:B------:R-:W2:Y:S02]  /*b260*/  @P0 LDC.64 R6, c[0x0][0x9e8] ;  /* 0x00027a00ff060b82 */ /* 0x000ea40000000a00 */
[----:B--2---:R-:W-:-:S05]  /*b270*/  @P0 IMAD.HI.U32 R0, R3, R6, RZ ;  /* 0x0000000603000227 */ /* 0x004fca00078e00ff */
[----:B------:R-:W-:-:S04]  /*b280*/  @P0 SHF.R.U32.HI R3, RZ, R7, R0 ;  /* 0x00000007ff030219 */ /* 0x000fc80000011600 */
[----:B------:R-:W-:Y:S01]  /*b290*/  LOP3.LUT R0, RZ, R3, RZ, 0x33, !PT ;  /* 0x00000003ff007212 */ /* 0x000fe200078e33ff */
[----:B------:R-:W-:Y:S06]  /*b2a0*/  BRA `(.L_x_1676) ;  /* 0x0000000000107947 */ /* 0x000fec0003800000 */
.L_x_1675:
[----:B------:R-:W-:-:S13]  /*b2b0*/  ISETP.NE.AND P0, PT, R5, 0x1, PT ;  /* 0x000000010500780c */ /* 0x000fda0003f05270 */
[----:B------:R-:W2:Y:S02]  /*b2c0*/  @P0 LDC.64 R6, c[0x0][0x9e8] ;  /* 0x00027a00ff060b82 */ /* 0x000ea40000000a00 */
[----:B--2---:R-:W-:-:S05]  /*b2d0*/  @P0 IMAD.HI.U32 R6, R0, R6, RZ ;  /* 0x0000000600060227 */ /* 0x004fca00078e00ff */
[----:B------:R-:W-:-:S07]  /*b2e0*/  @P0 SHF.R.U32.HI R0, RZ, R7, R6 ;  /* 0x00000007ff000219 */ /* 0x000fce0000011606 */
.L_x_1676:
[----:B------:R-:W-:Y:S05]  /*b2f0*/  BSYNC B0 ;  /* 0x0000000000007941 */ /* 0x000fea0003800000 */
.L_x_1674:
[----:B------:R-:W-:-:S05]  /*b300*/  IMAD R3, R0, R5, R5 ;  /* 0x0000000500037224 */ /* 0x000fca00078e0205 */
[----:B------:R-:W-:-:S07]  /*b310*/  VIMNMX R4, R4, R3, PT ;  /* 0x0000000304047248 */ /* 0x000fce0003fe0100 */
.L_x_1673:
[----:B------:R-:W2:Y:S01]  /*b320*/  @P1 LDC R3, c[0x0][0x44c] ;  /* 0x00011300ff031b82 */ /* 0x000ea20000000800 */
[----:B------:R-:W-:Y:S01]  /*b330*/  VIADD R4, R4, 0x5f ;  /* 0x0000005f04047836 */ /* 0x000fe20000000000 */
[----:B------:R-:W-:Y:S01]  /*b340*/  ULDC UR4, c[0x0][0x9dc] ;  /* 0x0002770000047ab9 */ /* 0x000fe20000000800 */
[----:B------:R-:W-:Y:S02]  /*b350*/  IMAD.MOV.U32 R0, RZ, RZ, R188 ;  /* 0x000000ffff007224 */ /* 0x000fe400078e00bc */
[----:B------:R-:W-:-:S03]  /*b360*/  IMAD.HI R4, R4, 0x2aaaaaab, RZ ;  /* 0x2aaaaaab04047827 */ /* 0x000fc600078e02ff */
[----:B------:R-:W3:Y:S01]  /*b370*/  @P1 LDC R7, c[0x0][0x450] ;  /* 0x00011400ff071b82 */ /* 0x000ee20000000800 */
[----:B--2---:R-:W-:Y:S01]  /*b380*/  @P1 IMAD.HI.U32 R6, R188, R3, RZ ;  /* 0x00000003bc061227 */ /* 0x004fe200078e00ff */
[----:B------:R-:W-:-:S04]  /*b390*/  SHF.R.U32.HI R3, RZ, 0x1f, R4 ;  /* 0x0000001fff037819 */ /* 0x000fc80000011604 */
[----:B------:R-:W-:Y:S02]  /*b3a0*/  LEA.HI.SX32 R4, R4, R3, 0x1c ;  /* 0x0000000304047211 */ /* 0x000fe400078fe2ff */
[----:B---3--:R-:W-:Y:S02]  /*b3b0*/  @P1 SHF.R.U32.HI R0, RZ, R7, R6 ;  /* 0x00000007ff001219 */ /* 0x008fe40000011606 */
[----:B------:R-:W-:-:S03]  /*b3c0*/  VIMNMX R141, R141, R4, PT ;  /* 0x000000048d8d7248 */ /* 0x000fc60003fe0100 */
[----:B------:R-:W-:-:S05]  /*b3d0*/  IMAD.IADD R0, R193, 0x1, R0 ;  /* 0x00000001c1007824 */ /* 0x000fca00078e0200 */
[----:B------:R-:W-:Y:S01]  /*b3e0*/  IADD3 R3, R0, -UR4, RZ ;  /* 0x8000000400037c10 */ /* 0x000fe2000fffe0ff */
[----:B------:R-:W-:Y:S06]  /*b3f0*/  @!P2 BRA `(.L_x_1677) ;  /* 0x000000000044a947 */ /* 0x000fec0003800000 */
[----:B------:R-:W-:Y:S01]  /*b400*/  ISETP.GT.AND P0, PT, R0, -0x1, PT ;  /* 0xffffffff0000780c */ /* 0x000fe20003f04270 */
[----:B------:R-:W-:-:S12]  /*b410*/  BSSY B0, `(.L_x_1678) ;  /* 0x000000d000007945 */ /* 0x000fd80003800000 */
[----:B------:R-:W-:Y:S05]  /*b420*/  @P0 BRA `(.L_x_1679) ;  /* 0x00000000001c0947 */ /* 0x000fea0003800000 */
[----:B------:R-:W-:Y:S02]  /*b430*/  ISETP.NE.AND P0, PT, R5, 0x1, PT ;  /* 0x000000010500780c */ /* 0x000fe40003f05270 */
[----:B------:R-:W-:-:S11]  /*b440*/  LOP3.LUT R7, RZ, R0, RZ, 0x33, !PT ;  /* 0x00000000ff077212 */ /* 0x000fd600078e33ff */
[----:B------:R-:W2:Y:S02]  /*b450*/  @P0 LDC.64 R8, c[0x0][0x9e8] ;  /* 0x00027a00ff080b82 */ /* 0x000ea40000000a00 */
[----:B--2---:R-:W-:-:S05]  /*b460*/  @P0 IMAD.HI.U32 R0, R7, R8, RZ ;  /* 0x0000000807000227 */ /* 0x004fca00078e00ff */
[----:B------:R-:W-:-:S04]  /*b470*/  @P0 SHF.R.U32.HI R7, RZ, R9, R0 ;  /* 0x00000009ff070219 */ /* 0x000fc80000011600 */
[----:B------:R-:W-:Y:S01]  /*b480*/  LOP3.LUT R0, RZ, R7, RZ, 0x33, !PT ;  /* 0x00000007ff007212 */ /* 0x000fe200078e33ff */
[----:B------:R-:W-:Y:S06]  /*b490*/  BRA `(.L_x_1680) ;  /* 0x0000000000107947 */ /* 0x000fec0003800000 */
.L_x_1679:
[----:B------:R-:W-:-:S13]  /*b4a0*/  ISETP.NE.AND P0, PT, R5, 0x1, PT ;  /* 0x000000010500780c */ /* 0x000fda0003f05270 */
[----:B------:R-:W2:Y:S02]  /*b4b0*/  @P0 LDC.64 R6, c[0x0][0x9e8] ;  /* 0x00027a00ff060b82 */ /* 0x000ea40000000a00 */
[----:B--2---:R-:W-:-:S05]  /*b4c0*/  @P0 IMAD.HI.U32 R4, R0, R6, RZ ;  /* 0x0000000600040227 */ /* 0x004fca00078e00ff */
[----:B------:R-:W-:-:S07]  /*b4d0*/  @P0 SHF.R.U32.HI R0, RZ, R7, R4 ;  /* 0x00000007ff000219 */ /* 0x000fce0000011604 */
.L_x_1680:
[----:B------:R-:W-:Y:S05]  /*b4e0*/  BSYNC B0 ;  /* 0x0000000000007941 */ /* 0x000fea0003800000 */
.L_x_1678:
[----:B------:R-:W-:-:S05]  /*b4f0*/  IMAD R0, R0, R5, RZ ;  /* 0x0000000500007224 */ /* 0x000fca00078e02ff */
[----:B------:R-:W-:-:S07]  /*b500*/  VIMNMX R3, R3, R0, !PT ;  /* 0x0000000003037248 */ /* 0x000fce0007fe0100 */
.L_x_1677:
[----:B------:R-:W-:Y:S01]  /*b510*/  IMAD.HI R3, R3, 0x2aaaaaab, RZ ;  /* 0x2aaaaaab03037827 */ /* 0x000fe200078e02ff */
[----:B------:R-:W-:Y:S03]  /*b520*/  BSSY B0, `(.L_x_1681) ;  /* 0x0000026000007945 */ /* 0x000fe60003800000 */
[----:B------:R-:W-:Y:S01]  /*b530*/  IMAD.MOV.U32 R72, RZ, RZ, RZ ;  /* 0x000000ffff487224 */ /* 0x000fe200078e00ff */
[----:B------:R-:W-:-:S04]  /*b540*/  SHF.R.U32.HI R0, RZ, 0x1f, R3 ;  /* 0x0000001fff007819 */ /* 0x000fc80000011603 */
[----:B------:R-:W-:-:S04]  /*b550*/  LEA.HI.SX32 R0, R3, R0, 0x1c ;  /* 0x0000000003007211 */ /* 0x000fc800078fe2ff */
        /* <DEDUP_REMOVED lines=8> */
[----:B------:R-:W2:Y:S01]  /*b5e0*/  I2F.RP R3, R6 ;  /* 0x0000000600037306 */ /* 0x000ea20000209400 */
[----:B------:R-:W-:Y:S02]  /*b5f0*/  IABS R10, R8 ;  /* 0x00000008000a7213 */ /* 0x000fe40000000000 */
[----:B------:R-:W-:-:S05]  /*b600*/  IMAD.IADD R0, R0, 0x1, -R201 ;  /* 0x0000000100007824 */ /* 0x000fca00078e0ac9 */
[----:B------:R-:W-:Y:S02]  /*b610*/  IABS R9, R0 ;  /* 0x0000000000097213 */ /* 0x000fe40000000000 */
[----:B------:R-:W-:-:S04]  /*b620*/  LOP3.LUT R0, R0, R8, RZ, 0x3c, !PT ;  /* 0x0000000800007212 */ /* 0x000fc800078e3cff */
[----:B------:R-:W-:Y:S01]  /*b630*/  ISETP.GE.AND P2, PT, R0, RZ, PT ;  /* 0x000000ff0000720c */ /* 0x000fe20003f46270 */
[----:B--2---:R-:W2:Y:S02]  /*b640*/  MUFU.RCP R3, R3 ;  /* 0x0000000300037308 */ /* 0x004ea40000001000 */
[----:B--2---:R-:W-:Y:S02]  /*b650*/  VIADD R4, R3, 0xffffffe ;  /* 0x0ffffffe03047836 */ /* 0x004fe40000000000 */
[----:B------:R-:W-:-:S04]  /*b660*/  IMAD.MOV R3, RZ, RZ, -R10 ;  /* 0x000000ffff037224 */ /* 0x000fc800078e0a0a */
[----:B------:R2:W3:Y:S02]  /*b670*/  F2I.FTZ.U32.TRUNC.NTZ R5, R4 ;  /* 0x0000000400057305 */ /* 0x0004e4000021f000 */
[----:B--2---:R-:W-:Y:S01]  /*b680*/  MOV R4, RZ ;  /* 0x000000ff00047202 */ /* 0x004fe20000000f00 */
[----:B---3--:R-:W-:-:S04]  /*b690*/  IMAD.MOV R7, RZ, RZ, -R5 ;  /* 0x000000ffff077224 */ /* 0x008fc800078e0a05 */
        /* <DEDUP_REMOVED lines=12> */
[----:B------:R-:W-:-:S04]  /*b760*/  @!P1 LOP3.LUT R5, RZ, R8, RZ, 0x33, !PT ;  /* 0x00000008ff059212 */ /* 0x000fc800078e33ff */
[----:B------:R-:W-:-:S07]  /*b770*/  MOV R72, R5 ;  /* 0x0000000500487202 */ /* 0x000fce0000000f00 */
.L_x_1682:
[----:B------:R-:W-:Y:S05]  /*b780*/  BSYNC B0 ;  /* 0x0000000000007941 */ /* 0x000fea0003800000 */
.L_x_1681:
[-C--:B------:R-:W-:Y:S01]  /*b790*/  IMAD R201, R210, R72.reuse, R201 ;  /* 0x00000048d2c97224 */ /* 0x080fe200078e02c9 */
[----:B------:R-:W-:Y:S01]  /*b7a0*/  PLOP3.LUT P0, PT, PT, PT, PT, 0x80, 0x0 ;  /* 0x000000000000781c */ /* 0x000fe20003f0f070 */
[----:B------:R-:W-:Y:S01]  /*b7b0*/  IMAD.MOV.U32 R20, RZ, RZ, RZ ;  /* 0x000000ffff147224 */ /* 0x000fe200078e00ff */
        /* <DEDUP_REMOVED lines=36> */
[----:B------:R-:W2:Y:S04]  /*ba00*/  LDL R3, [R1+0x4c] ;  /* 0x00004c0001037983 */ /* 0x000ea80000100800 */
[----:B------:R-:W3:Y:S04]  /*ba10*/  LDL R4, [R1+0x48] ;  /* 0x0000480001047983 */ /* 0x000ee80000100800 */
[----:B--2---:R-:W2:Y:S01]  /*ba20*/  SHFL.IDX PT, R0, R3, RZ, 0x1f ;  /* 0x00001fff03007589 */ /* 0x004ea200000e0000 */
[----:B---3--:R-:W-:-:S13]  /*ba30*/  R2UR UR4, R4 ;  /* 0x00000000040472ca */ /* 0x008fda00000e0000 */
[----:B------:R-:W-:Y:S01]  /*ba40*/  ULOP3.LUT UP0, URZ, UR4, 0x1bf, URZ, 0xc0, !UPT ;  /* 0x000001bf043f7892 */ /* 0x000fe2000f80c03f */
[----:B--2---:R-:W-:-:S04]  /*ba50*/  LEA.HI R3, R0, R0, RZ, 0x1 ;  /* 0x0000000000037211 */ /* 0x004fc800078f08ff */
[----:B------:R-:W-:Y:S02]  /*ba60*/  LOP3.LUT R3, R3, 0x1e, RZ, 0xc0, !PT ;  /* 0x0000001e03037812 */ /* 0x000fe400078ec0ff */
[----:B------:R-:W-:-:S03]  /*ba70*/  PLOP3.LUT P0, PT, PT, PT, UP0, 0x80, 0x0 ;  /* 0x000000000000781c */ /* 0x000fc60003f0f008 */
        /* <DEDUP_REMOVED lines=8> */
[----:B------:R-:W-:Y:S01]  /*bb00*/  IMAD.U32 R4, RZ, RZ, UR4 ;  /* 0x00000004ff047e24 */ /* 0x000fe2000f8e00ff */
[----:B------:R2:W3:Y:S01]  /*bb10*/  LDC.64 R14, c[0x4][R0] ;  /* 0x01000000000e7b82 */ /* 0x0004e20000000a00 */
[----:B------:R-:W-:Y:S01]  /*bb20*/  IMAD.U32 R5, RZ, RZ, UR5 ;  /* 0x00000005ff057e24 */ /* 0x000fe2000f8e00ff */
[----:B------:R-:W-:Y:S01]  /*bb30*/  ULDC.64 UR4, c[0x4][0x38] ;  /* 0x01000e0000047ab9 */ /* 0x000fe20000000a00 */
[----:B------:R-:W-:Y:S01]  /*bb40*/  MOV R6, UR6 ;  /* 0x0000000600067c02 */ /* 0x000fe20008000f00 */
[----:B------:R-:W-:Y:S01]  /*bb50*/  IMAD.U32 R7, RZ, RZ, UR7 ;  /* 0x00000007ff077e24 */ /* 0x000fe2000f8e00ff */
[----:B------:R-:W-:Y:S01]  /*bb60*/  MOV R13, RZ ;  /* 0x000000ff000d7202 */ /* 0x000fe20000000f00 */
[----:B------:R-:W-:-:S02]  /*bb70*/  IMAD.U32 R10, RZ, RZ, UR4 ;  /* 0x00000004ff0a7e24 */ /* 0x000fc4000f8e00ff */
[----:B------:R-:W-:Y:S02]  /*bb80*/  IMAD.U32 R11, RZ, RZ, UR5 ;  /* 0x00000005ff0b7e24 */ /* 0x000fe4000f8e00ff */
[----:B------:R-:W-:Y:S02]  /*bb90*/  IMAD.MOV.U32 R8, RZ, RZ, 0x70 ;  /* 0x00000070ff087424 */ /* 0x000fe400078e00ff */
[----:B--2---:R-:W-:-:S07]  /*bba0*/  IMAD.MOV.U32 R12, RZ, RZ, 0x1 ;  /* 0x00000001ff0c7424 */ /* 0x004fce00078e00ff */
[----:B------:R-:W-:-:S07]  /*bbb0*/  LEPC R20, `(.L_x_1684) ;  /* 0x000000001014794e */ /* 0x000fce0000000000 */
[----:B01-345:R-:W-:Y:S05]  /*bbc0*/  CALL.ABS.NOINC R14 ;  /* 0x000000000e007343 */ /* 0x03bfea0003c00000 */
.L_x_1684:
[----:B------:R-:W-:Y:S02]  /*bbd0*/  ULDC UR4, c[0x0][0x3f4] ;  /* 0x0000fd0000047ab9 */ /* 0x000fe40000000800 */
[----:B------:R-:W-:-:S13]  /*bbe0*/  ISETP.LT.AND P0, PT, RZ, UR4, PT ;  /* 0x00000004ff007c0c */ /* 0x000fda000bf01270 */
[----:B------:R-:W-:Y:S05]  /*bbf0*/  @P0 BRA `(.L_x_1685) ;  /* 0x00000000003c0947 */ /* 0x000fea0003800000 */
[----:B------:R-:W-:-:S04]  /*bc00*/  LEA.HI R0, R208, R208, RZ, 0x1 ;  /* 0x000000d0d0007211 */ /* 0x000fc800078f08ff */
[----:B------:R-:W-:-:S05]  /*bc10*/  LOP3.LUT R3, R0, 0xfffffffe, RZ, 0xc0, !PT ;  /* 0xfffffffe00037812 */ /* 0x000fca00078ec0ff */
[----:B------:R-:W-:-:S05]  /*bc20*/  IMAD.IADD R3, R208, 0x1, -R3 ;  /* 0x00000001d0037824 */ /* 0x000fca00078e0a03 */
[----:B------:R-:W-:-:S04]  /*bc30*/  SHF.L.U32 R3, R3, 0x1f, RZ ;  /* 0x0000001f03037819 */ /* 0x000fc800000006ff */
[----:B------:R2:W3:Y:S03]  /*bc40*/  SYNCS.PHASECHK.TRANS64.TRYWAIT P0, [R2+URZ+0x2a800], R3 ;  /* 0x02a80003020075a7 */ /* 0x0004e6000800017f */
[----:B---3--:R-:W-:Y:S05]  /*bc50*/  @!P0 NANOSLEEP.SYNCS 0x989680 ;  /* 0x009896800000895d */ /* 0x008fea0003900000 */
[----:B------:R-:W3:Y:S01]  /*bc60*/  @!P0 SYNCS.PHASECHK.TRANS64 P0, [R2+URZ+0x2a800], R3 ;  /* 0x02a80003020085a7 */ /* 0x000ee2000800007f */
[----:B------:R-:W-:Y:S04]  /*bc70*/  BSSY B0, `(.L_x_1686) ;  /* 0x0000006000007945 */ /* 0x000fe80003800000 */
[----:B---3--:R-:W-:Y:S05]  /*bc80*/  @P0 BRA `(.L_x_1687) ;  /* 0x0000000000100947 */ /* 0x008fea0003800000 */
.L_x_1688:
[----:B---3--:R3:W0:Y:S02]  /*bc90*/  SYNCS.PHASECHK.TRANS64.TRYWAIT P0, [R2+URZ+0x2a800], R3 ;  /* 0x02a80003020075a7 */ /* 0x008624000800017f */
[----:B0-----:R-:W-:Y:S05]  /*bca0*/  @!P0 NANOSLEEP.SYNCS 0x989680 ;  /* 0x009896800000895d */ /* 0x001fea0003900000 */
[----:B------:R-:W0:Y:S02]  /*bcb0*/  @!P0 SYNCS.PHASECHK.TRANS64 P0, [R2+URZ+0x2a800], R3 ;  /* 0x02a80003020085a7 */ /* 0x000e24000800007f */
[----:B0-----:R-:W-:Y:S05]  /*bcc0*/  @!P0 BRA `(.L_x_1688) ;  /* 0xfffffffc00f08947 */ /* 0x001fea000383ffff */
.L_x_1687:
[----:B------:R-:W-:Y:S05]  /*bcd0*/  BSYNC B0 ;  /* 0x0000000000007941 */ /* 0x000fea0003800000 */
.L_x_1686:
[----:B------:R-:W-:Y:S05]  /*bce0*/  BRA `(.L_x_1689) ;  /* 0x0000006c00647947 */ /* 0x000fea0003800000 */
.L_x_1685:
[----:B------:R-:W2:Y:S01]  /*bcf0*/  LDL R0, [R1+0x48] ;  /* 0x0000480001007983 */ /* 0x000ea20000100800 */
[----:B------:R-:W-:Y:S01]  /*bd00*/  ULDC.64 UR6, c[0x0][0x408] ;  /* 0x0001020000067ab9 */ /* 0x000fe20000000a00 */
[----:B--2---:R-:W-:Y:S02]  /*bd10*/  R2UR UR4, R0 ;  /* 0x00000000000472ca */ /* 0x004fe400000e0000 */
[----:B-----5:R-:W-:-:S05]  /*bd20*/  SHF.R.S32.HI R0, RZ, 0x1f, R140 ;  /* 0x0000001fff007819 */ /* 0x020fca000001148c */
[----:B------:R-:W-:-:S04]  /*bd30*/  IMAD R5, R0, UR6, RZ ;  /* 0x0000000600057c24 */ /* 0x000fc8000f8e02ff */
[----:B------:R-:W-:Y:S02]  /*bd40*/  IMAD R5, R140, UR7, R5 ;  /* 0x000000078c057c24 */ /* 0x000fe4000f8e0205 */
[----:B------:R-:W-:-:S03]  /*bd50*/  ULOP3.LUT UP0, URZ, UR4, 0x3ff, URZ, 0xc0, !UPT ;  /* 0x000003ff043f7892 */ /* 0x000fc6000f80c03f */
[----:B------:R-:W-:Y:S02]  /*bd60*/  ULDC.64 UR4, c[0x0][0x3f8] ;  /* 0x0000fe0000047ab9 */ /* 0x000fe40000000a00 */
[----:B------:R-:W-:Y:S01]  /*bd70*/  IMAD R3, R0, UR4, RZ ;  /* 0x0000000400037c24 */ /* 0x000fe2000f8e02ff */
[----:B------:R-:W-:Y:S01]  /*bd80*/  PLOP3.LUT P0, PT, PT, PT, UP0, 0x80, 0x0 ;  /* 0x000000000000781c */ /* 0x000fe20003f0f008 */
[----:B------:R-:W-:-:S04]  /*bd90*/  IMAD.WIDE.U32 R24, R140, UR4, RZ ;  /* 0x000000048c187c25 */ /* 0x000fc8000f8e00ff */
[C---:B------:R-:W-:Y:S02]  /*bda0*/  IMAD R3, R140.reuse, UR5, R3 ;  /* 0x000000058c037c24 */ /* 0x040fe4000f8e0203 */
[----:B------:R-:W-:-:S04]  /*bdb0*/  IMAD.WIDE.U32 R140, R140, UR6, RZ ;  /* 0x000000068c8c7c25 */ /* 0x000fc8000f8e00ff */
[----:B------:R-:W-:Y:S02]  /*bdc0*/  IMAD.IADD R27, R3, 0x1, R25 ;  /* 0x00000001031b7824 */ /* 0x000fe400078e0219 */
[----:B----4-:R-:W-:Y:S01]  /*bdd0*/  IMAD.IADD R29, R5, 0x1, R141 ;  /* 0x00000001051d7824 */ /* 0x010fe200078e028d */
[----:B------:R-:W-:Y:S06]  /*bde0*/  @!P0 BRA `(.L_x_1690) ;  /* 0x0000000000408947 */ /* 0x000fec0003800000 */
[----:B------:R-:W-:Y:S01]  /*bdf0*/  MOV R14, 0x0 ;  /* 0x00000000000e7802 */ /* 0x000fe20000000f00 */
[----:B------:R-:W-:Y:S01]  /*be00*/  ULDC.64 UR4, c[0x4][0xf0] ;  /* 0x01003c0000047ab9 */ /* 0x000fe20000000a00 */
[----:B------:R-:W-:Y:S01]  /*be10*/  ULDC.64 UR6, c[0x4][0xf8] ;  /* 0x01003e0000067ab9 */ /* 0x000fe20000000a00 */
[----:B------:R-:W-:Y:S01]  /*be20*/  IMAD.U32 R4, RZ, RZ, UR4 ;  /* 0x00000004ff047e24 */ /* 0x000fe2000f8e00ff */
[----:B------:R-:W-:Y:S01]  /*be30*/  MOV R6, UR6 ;  /* 0x0000000600067c02 */ /* 0x000fe20008000f00 */
[----:B------:R-:W-:Y:S01]  /*be40*/  IMAD.U32 R5, RZ, RZ, UR5 ;  /* 0x00000005ff057e24 */ /* 0x000fe2000f8e00ff */
[----:B------:R-:W2:Y:S01]  /*be50*/  LDC.64 R14, c[0x4][R14] ;  /* 0x010000000e0e7b82 */ /* 0x000ea20000000a00 */
        /* <DEDUP_REMOVED lines=8> */
[----:B012---:R-:W-:Y:S05]  /*bee0*/  CALL.ABS.NOINC R14 ;  /* 0x000000000e007343 */ /* 0x007fea0003c00000 */
.L_x_1690:
[----:B------:R-:W-:Y:S01]  /*bef0*/  ULDC.U8 UR4, c[0x0][0x410] ;  /* 0x0001040000047ab9 */ /* 0x000fe20000000000 */
[----:B------:R-:W-:Y:S01]  /*bf00*/  BSSY B0, `(.L_x_1691) ;  /* 0x00006af000007945 */ /* 0x000fe20003800000 */
[----:B------:R-:W-:Y:S01]  /*bf10*/  ISETP.NE.AND P0, PT, RZ, UR4, PT ;  /* 0x00000004ff007c0c */ /* 0x000fe2000bf05270 */
[----:B------:R-:W-:-:S12]  /*bf20*/  IMAD.IADD R64, R174, 0x1, R188 ;  /* 0x00000001ae407824 */ /* 0x000fd800078e02bc */
[----:B------:R-:W-:Y:S05]  /*bf30*/  @!P0 BRA `(.L_x_1692) ;  /* 0x0000003400888947 */ /* 0x000fea0003800000 */
[----:B------:R-:W2:Y:S01]  /*bf40*/  LDC R10, c[0x0][0x448] ;  /* 0x00011200ff0a7b82 */ /* 0x000ea20000000800 */
[----:B------:R-:W-:Y:S01]  /*bf50*/  IMAD R3, R209, 0x40, R64 ;  /* 0x00000040d1037824 */ /* 0x000fe200078e0240 */
[----:B------:R-:W-:Y:S01]  /*bf60*/  ULDC.64 UR4, c[0x0][0x3f8] ;  /* 0x0000fe0000047ab9 */ /* 0x000fe20000000a00 */
[----:B------:R-:W-:Y:S01]  /*bf70*/  ULDC.64 UR6, c[0x0][0x408] ;  /* 0x0001020000067ab9 */ /* 0x000fe20000000a00 */
[----:B------:R-:W-:Y:S01]  /*bf80*/  MOV R7, R29 ;  /* 0x0000001d00077202 */ /* 0x000fe20000000f00 */
[----:B------:R-:W-:Y:S01]  /*bf90*/  IMAD.MOV.U32 R4, RZ, RZ, R24 ;  /* 0x000000ffff047224 */ /* 0x000fe200078e0018 */
[----:B------:R-:W-:Y:S01]  /*bfa0*/  SHF.R.S32.HI R80, RZ, 0x1f, R179 ;  /* 0x0000001fff507819 */ /* 0x000fe200000114b3 */
[----:B------:R-:W-:Y:S01]  /*bfb0*/  IMAD.MOV.U32 R6, RZ, RZ, R140 ;  /* 0x000000ffff067224 */ /* 0x000fe200078e008c */
[----:B------:R-:W-:Y:S02]  /*bfc0*/  SHF.R.S32.HI R76, RZ, 0x1f, R177 ;  /* 0x0000001fff4c7819 */ /* 0x000fe400000114b1 */
[----:B------:R-:W-:-:S02]  /*bfd0*/  SHF.R.S32.HI R81, RZ, 0x1f, R178 ;  /* 0x0000001fff517819 */ /* 0x000fc400000114b2 */
[----:B------:R-:W-:Y:S02]  /*bfe0*/  SHF.R.S32.HI R77, RZ, 0x1f, R176 ;  /* 0x0000001fff4d7819 */ /* 0x000fe400000114b0 */
[----:B------:R-:W-:Y:S02]  /*bff0*/  SHF.R.S32.HI R69, RZ, 0x1f, R180 ;  /* 0x0000001fff457819 */ /* 0x000fe400000114b4 */
[----:B--2---:R-:W-:-:S13]  /*c000*/  ISETP.NE.AND P0, PT, R10, 0x1, PT ;  /* 0x000000010a00780c */ /* 0x004fda0003f05270 */
[----:B------:R-:W2:Y:S08]  /*c010*/  @P0 LDC R0, c[0x0][0x44c] ;  /* 0x00011300ff000b82 */ /* 0x000eb00000000800 */
[----:B------:R-:W3:Y:S01]  /*c020*/  @P0 LDC R5, c[0x0][0x450] ;  /* 0x00011400ff050b82 */ /* 0x000ee20000000800 */
[----:B--2---:R-:W-:-:S05]  /*c030*/  @P0 IMAD.HI.U32 R0, R3, R0, RZ ;  /* 0x0000000003000227 */ /* 0x004fca00078e00ff */
[----:B---3--:R-:W-:Y:S01]  /*c040*/  @P0 SHF.R.U32.HI R3, RZ, R5, R0 ;  /* 0x00000005ff030219 */ /* 0x008fe20000011600 */
[----:B------:R-:W-:-:S03]  /*c050*/  IMAD.MOV.U32 R5, RZ, RZ, R27 ;  /* 0x000000ffff057224 */ /* 0x000fc600078e001b */
[----:B------:R-:W-:Y:S01]  /*c060*/  SHF.R.S32.HI R0, RZ, 0x1f, R3 ;  /* 0x0000001fff007819 */ /* 0x000fe20000011403 */
[----:B------:R-:W-:-:S04]  /*c070*/  IMAD.WIDE.U32 R4, R3, UR4, R4 ;  /* 0x0000000403047c25 */ /* 0x000fc8000f8e0004 */
[C---:B------:R-:W-:Y:S02]  /*c080*/  IMAD R8, R0.reuse, UR4, RZ ;  /* 0x0000000400087c24 */ /* 0x040fe4000f8e02ff */
[----:B------:R-:W-:Y:S02]  /*c090*/  IMAD R0, R0, UR6, RZ ;  /* 0x0000000600007c24 */ /* 0x000fe4000f8e02ff */
[C---:B------:R-:W-:Y:S01]  /*c0a0*/  IMAD R9, R3.reuse, UR5, R8 ;  /* 0x0000000503097c24 */ /* 0x040fe2000f8e0208 */
[----:B------:R-:W-:Y:S01]  /*c0b0*/  ULDC.64 UR4, c[0x0][0x3e8] ;  /* 0x0000fa0000047ab9 */ /* 0x000fe20000000a00 */
[C---:B------:R-:W-:Y:S01]  /*c0c0*/  IMAD.WIDE.U32 R6, R3.reuse, UR6, R6 ;  /* 0x0000000603067c25 */ /* 0x040fe2000f8e0006 */
[----:B------:R-:W-:Y:S01]  /*c0d0*/  LEA R63, P0, R4, UR4, 0x1 ;  /* 0x00000004043f7c11 */ /* 0x000fe2000f8008ff */
[----:B------:R-:W-:Y:S02]  /*c0e0*/  UMOV UR4, 0xffffffff ;  /* 0xffffffff00047882 */ /* 0x000fe40000000000 */
[----:B------:R-:W-:Y:S01]  /*c0f0*/  IMAD R3, R3, UR7, R0 ;  /* 0x0000000703037c24 */ /* 0x000fe2000f8e0200 */
[----:B------:R-:W-:Y:S01]  /*c100*/  ULDC.64 UR6, c[0x0][0x400] ;  /* 0x0001000000067ab9 */ /* 0x000fe20000000a00 */
[----:B------:R-:W-:Y:S01]  /*c110*/  IMAD.IADD R5, R5, 0x1, R9 ;  /* 0x0000000105057824 */ /* 0x000fe200078e0209 */
[----:B------:R-:W-:Y:S01]  /*c120*/  LEA R65, P1, R6, UR6, 0x1 ;  /* 0x0000000606417c11 */ /* 0x000fe2000f8208ff */
[----:B------:R-:W-:-:S03]  /*c130*/  IMAD.IADD R3, R7, 0x1, R3 ;  /* 0x0000000107037824 */ /* 0x000fc600078e0203 */
[----:B------:R-:W-:Y:S02]  /*c140*/  LEA.HI.X R62, R4, UR5, R5, 0x1, P0 ;  /* 0x00000005043e7c11 */ /* 0x000fe400080f0c05 */
[----:B------:R-:W-:Y:S01]  /*c150*/  LEA.HI.X R0, R6, UR7, R3, 0x1, P1 ;  /* 0x0000000706007c11 */ /* 0x000fe200088f0c03 */
[----:B------:R-:W-:Y:S06]  /*c160*/  BRA.DIV UR4, `(.L_x_1693) ;  /* 0x00000202042c7947 */ /* 0x000fec000b800000 */
[----:B------:R2:W3:Y:S04]  /*c170*/  SHFL.IDX PT, R3, R62, RZ, 0x1c1f ;  /* 0x001c1fff3e037589 */ /* 0x0004e800000e0000 */
[----:B------:R2:W4:Y:S04]  /*c180*/  SHFL.IDX PT, R6, R63, RZ, 0x1c1f ;  /* 0x001c1fff3f067589 */ /* 0x00052800000e0000 */
[----:B------:R2:W0:Y:S04]  /*c190*/  SHFL.IDX PT, R9, R0, RZ, 0x1c1f ;  /* 0x001c1fff00097589 */ /* 0x00042800000e0000 */
[----:B------:R2:W0:Y:S02]  /*c1a0*/  SHFL.IDX PT, R8, R65, RZ, 0x1c1f ;  /* 0x001c1fff41087589 */ /* 0x00042400000e0000 */
.L_x_2029:
[----:B------:R-:W-:Y:S01]  /*c1b0*/  IMAD R67, R165, R10, RZ ;  /* 0x0000000aa5437224 */ /* 0x000fe200078e02ff */
        /* <DEDUP_REMOVED lines=15> */
[----:B------:R-:W-:Y:S01]  /*c2b0*/  ULDC UR4, c[0x0][0x3f4] ;  /* 0x0000fd0000047ab9 */ /* 0x000fe20000000800 */
[----:B------:R-:W-:Y:S02]  /*c2c0*/  CS2R R60, SRZ ;  /* 0x00000000003c7805 */ /* 0x000fe4000001ff00 */
[----:B------:R-:W-:Y:S02]  /*c2d0*/  ISETP.GE.AND P3, PT, R179, UR4, PT ;  /* 0x00000004b3007c0c */ /* 0x000fe4000bf66270 */
[----:B------:R-:W-:Y:S02]  /*c2e0*/  CS2R R58, SRZ ;  /* 0x00000000003a7805 */ /* 0x000fe4000001ff00 */
[----:B------:R-:W-:Y:S02]  /*c2f0*/  ISETP.GE.AND P2, PT, R177, UR4, PT ;  /* 0x00000004b1007c0c */ /* 0x000fe4000bf46270 */
[----:B------:R-:W-:Y:S02]  /*c300*/  ISETP.GE.AND P1, PT, R178, UR4, PT ;  /* 0x00000004b2007c0c */ /* 0x000fe4000bf26270 */
[----:B------:R-:W-:-:S02]  /*c310*/  ISETP.GE.AND P0, PT, R176, UR4, PT ;  /* 0x00000004b0007c0c */ /* 0x000fc4000bf06270 */
[----:B------:R-:W-:-:S03]  /*c320*/  ISETP.GE.AND P4, PT, R162, UR4, PT ;  /* 0x00000004a2007c0c */ /* 0x000fc6000bf86270 */
[C---:B------:R-:W-:Y:S01]  /*c330*/  @!P3 IMAD.SHL.U32 R27, R179.reuse, 0x2, RZ ;  /* 0x00000002b31bb824 */ /* 0x040fe200078e00ff */
[----:B------:R-:W-:-:S03]  /*c340*/  @!P3 SHF.L.U64.HI R4, R179, 0x1, R80 ;  /* 0x00000001b304b819 */ /* 0x000fc60000010250 */
[C---:B------:R-:W-:Y:S01]  /*c350*/  @!P2 IMAD.SHL.U32 R21, R177.reuse, 0x2, RZ ;  /* 0x00000002b115a824 */ /* 0x040fe200078e00ff */
[----:B------:R-:W-:Y:S02]  /*c360*/  @!P2 SHF.L.U64.HI R10, R177, 0x1, R76 ;  /* 0x00000001b10aa819 */ /* 0x000fe4000001024c */
[-C--:B-1--4-:R-:W-:Y:S01]  /*c370*/  @!P3 IADD3 R28, P6, R6, R27.reuse, RZ ;  /* 0x0000001b061cb210 */ /* 0x092fe20007fde0ff */
[----:B------:R-:W-:Y:S01]  /*c380*/  @!P0 IMAD.SHL.U32 R35, R176, 0x2, RZ ;  /* 0x00000002b0238824 */ /* 0x000fe200078e00ff */
[----:B0-----:R-:W-:Y:S01]  /*c390*/  @!P3 IADD3 R26, P5, R8, R27, RZ ;  /* 0x0000001b081ab210 */ /* 0x001fe20007fbe0ff */
[----:B---3--:R-:W-:Y:S01]  /*c3a0*/  @!P4 IMAD.MOV.U32 R7, RZ, RZ, R3 ;  /* 0x000000ffff07c224 */ /* 0x008fe200078e0003 */
[----:B------:R-:W-:Y:S01]  /*c3b0*/  @!P1 SHF.L.U32 R13, R178, 0x1, RZ ;  /* 0x00000001b20d9819 */ /* 0x000fe200000006ff */
[--C-:B------:R-:W-:Y:S01]  /*c3c0*/  @!P3 IMAD.X R29, R3, 0x1, R4.reuse, P6 ;  /* 0x00000001031db824 */ /* 0x100fe200030e0604 */
[-C--:B------:R-:W-:Y:S01]  /*c3d0*/  @!P2 IADD3 R24, P6, R6, R21.reuse, RZ ;  /* 0x000000150618a210 */ /* 0x080fe20007fde0ff */
[----:B------:R-:W-:Y:S01]  /*c3e0*/  @!P3 IMAD.X R27, R9, 0x1, R4, P5 ;  /* 0x00000001091bb824 */ /* 0x000fe200028e0604 */
[----:B------:R-:W-:Y:S01]  /*c3f0*/  @!P2 IADD3 R20, P5, R8, R21, RZ ;  /* 0x000000150814a210 */ /* 0x000fe20007fbe0ff */
[----:B------:R-:W-:Y:S01]  /*c400*/  @!P4 IMAD.WIDE R32, R162, 0x2, R6 ;  /* 0x00000002a220c825 */ /* 0x000fe200078e0206 */
[----:B------:R-:W-:-:S02]  /*c410*/  @!P1 SHF.L.U64.HI R4, R178, 0x1, R81 ;  /* 0x00000001b2049819 */ /* 0x000fc40000010251 */
[----:B------:R-:W-:Y:S01]  /*c420*/  @!P0 SHF.L.U64.HI R36, R176, 0x1, R77 ;  /* 0x00000001b0248819 */ /* 0x000fe2000001024d */
[--C-:B------:R-:W-:Y:S01]  /*c430*/  @!P2 IMAD.X R25, R3, 0x1, R10.reuse, P6 ;  /* 0x000000010319a824 */ /* 0x100fe200030e060a */
[-C--:B------:R-:W-:Y:S01]  /*c440*/  @!P1 IADD3 R14, P6, R6, R13.reuse, RZ ;  /* 0x0000000d060e9210 */ /* 0x080fe20007fde0ff */
[----:B------:R-:W-:Y:S01]  /*c450*/  @!P2 IMAD.X R21, R9, 0x1, R10, P5 ;  /* 0x000000010915a824 */ /* 0x000fe200028e060a */
[----:B------:R-:W-:Y:S01]  /*c460*/  ISETP.GE.AND P5, PT, R180, UR4, PT ;  /* 0x00000004b4007c0c */ /* 0x000fe2000bfa6270 */
[----:B------:R0:W5:Y:S01]  /*c470*/  @!P4 LD.E.64 R60, desc[UR60][R32.64] ;  /* 0x0000003c203cc980 */ /* 0x000162000c101b00 */
[----:B------:R-:W-:Y:S02]  /*c480*/  @!P1 IADD3.X R15, R3, R4, RZ, P6, !PT ;  /* 0x00000004030f9210 */ /* 0x000fe400037fe4ff */
[----:B------:R-:W-:Y:S02]  /*c490*/  @!P1 IADD3 R12, P6, R8, R13, RZ ;  /* 0x0000000d080c9210 */ /* 0x000fe40007fde0ff */
[----:B------:R-:W-:-:S03]  /*c4a0*/  @!P4 MOV R5, R9 ;  /* 0x000000090005c202 */ /* 0x000fc60000000f00 */
[----:B------:R-:W-:Y:S01]  /*c4b0*/  @!P1 IMAD.X R13, R9, 0x1, R4, P6 ;  /* 0x00000001090d9824 */ /* 0x000fe200030e0604 */
[----:B------:R-:W-:Y:S01]  /*c4c0*/  @!P0 IADD3 R10, P6, R6, R35, RZ ;  /* 0x00000023060a8210 */ /* 0x000fe20007fde0ff */
[----:B------:R-:W-:Y:S02]  /*c4d0*/  @!P4 IMAD.MOV.U32 R4, RZ, RZ, R8 ;  /* 0x000000ffff04c224 */ /* 0x000fe400078e0008 */
[----:B------:R-:W-:Y:S02]  /*c4e0*/  @!P5 IMAD.SHL.U32 R7, R180, 0x2, RZ ;  /* 0x00000002b407d824 */ /* 0x000fe400078e00ff */
[----:B------:R-:W-:-:S04]  /*c4f0*/  @!P4 IMAD.WIDE R30, R162, 0x2, R4 ;  /* 0x00000002a21ec825 */ /* 0x000fc800078e0204 */
[--C-:B------:R-:W-:Y:S01]  /*c500*/  @!P0 IMAD.X R11, R3, 0x1, R36.reuse, P6 ;  /* 0x00000001030b8824 */ /* 0x100fe200030e0624 */
[----:B------:R-:W-:Y:S01]  /*c510*/  @!P0 IADD3 R4, P6, R8, R35, RZ ;  /* 0x0000002308048210 */ /* 0x000fe20007fde0ff */
[----:B------:R0:W5:Y:S01]  /*c520*/  @!P4 LD.E.64 R58, desc[UR60][R30.64] ;  /* 0x0000003c1e3ac980 */ /* 0x000162000c101b00 */
[----:B------:R-:W-:Y:S02]  /*c530*/  @!P5 SHF.L.U64.HI R34, R180, 0x1, R69 ;  /* 0x00000001b422d819 */ /* 0x000fe40000010245 */
[-C--:B------:R-:W-:Y:S01]  /*c540*/  @!P5 IADD3 R6, P4, R6, R7.reuse, RZ ;  /* 0x000000070606d210 */ /* 0x080fe20007f9e0ff */
[----:B------:R-:W-:Y:S01]  /*c550*/  @!P0 IMAD.X R5, R9, 0x1, R36, P6 ;  /* 0x0000000109058824 */ /* 0x000fe200030e0624 */
[----:B------:R-:W-:Y:S02]  /*c560*/  @!P5 IADD3 R8, P6, R8, R7, RZ ;  /* 0x000000070808d210 */ /* 0x000fe40007fde0ff */
        /* <DEDUP_REMOVED lines=10> */
[----:B------:R-:W-:Y:S01]  /*c610*/  @!P5 IMAD.X R7, R3, 0x1, R34, P4 ;  /* 0x000000010307d824 */ /* 0x000fe200020e0622 */
[----:B------:R-:W-:Y:S01]  /*c620*/  @!P5 IADD3.X R9, R9, R34, RZ, P6, !PT ;  /* 0x000000220909d210 */ /* 0x000fe200037fe4ff */
[----:B------:R0:W5:Y:S04]  /*c630*/  @!P3 LD.E.64 R56, desc[UR60][R28.64] ;  /* 0x0000003c1c38b980 */ /* 0x000168000c101b00 */
        /* <DEDUP_REMOVED lines=8> */
[----:B------:R0:W5:Y:S02]  /*c6c0*/  @!P5 LD.E.64 R38, desc[UR60][R8.64] ;  /* 0x0000003c0826d980 */ /* 0x000164000c101b00 */
.L_x_1695:
[----:B------:R-:W-:Y:S05]  /*c6d0*/  BSYNC B1 ;  /* 0x0000000000017941 */ /* 0x000fea0003800000 */
.L_x_1694:
[----:B0----5:R-:W-:Y:S01]  /*c6e0*/  IMAD.MOV.U32 R4, RZ, RZ, R59 ;  /* 0x000000ffff047224 */ /* 0x021fe200078e003b */
[----:B------:R-:W-:Y:S01]  /*c6f0*/  UMOV UR4, 0xffffffff ;  /* 0xffffffff00047882 */ /* 0x000fe20000000000 */
[----:B---3--:R-:W-:Y:S01]  /*c700*/  IMAD.MOV.U32 R3, RZ, RZ, R58 ;  /* 0x000000ffff037224 */ /* 0x008fe200078e003a */
[----:B------:R-:W-:Y:S01]  /*c710*/  CS2R R30, SRZ ;  /* 0x00000000001e7805 */ /* 0x000fe2000001ff00 */
[----:B------:R-:W-:Y:S01]  /*c720*/  IMAD.MOV.U32 R5, RZ, RZ, R54 ;  /* 0x000000ffff057224 */ /* 0x000fe200078e0036 */
[----:B------:R-:W-:Y:S01]  /*c730*/  PRMT R87, R87, 0x5410, R4 ;  /* 0x0000541057577816 */ /* 0x000fe20000000004 */
[----:B----4-:R-:W-:Y:S01]  /*c740*/  IMAD.MOV.U32 R6, RZ, RZ, R55 ;  /* 0x000000ffff067224 */ /* 0x010fe200078e0037 */
[----:B------:R-:W-:Y:S01]  /*c750*/  PRMT R88, R3, 0x7610, R88 ;  /* 0x0000761003587816 */ /* 0x000fe20000000058 */
[----:B------:R-:W-:Y:S01]  /*c760*/  IMAD.MOV.U32 R4, RZ, RZ, R51 ;  /* 0x000000ffff047224 */ /* 0x000fe200078e0033 */
[----:B------:R-:W-:Y:S01]  /*c770*/  PRMT R82, R82, 0x5410, R5 ;  /* 0x0000541052527816 */ /* 0x000fe20000000005 */
[----:B------:R-:W-:Y:S01]  /*c780*/  IMAD.MOV.U32 R5, RZ, RZ, R46 ;  /* 0x000000ffff057224 */ /* 0x000fe200078e002e */
[----:B------:R-:W-:Y:S01]  /*c790*/  PRMT R83, R6, 0x7610, R83 ;  /* 0x0000761006537816 */ /* 0x000fe20000000053 */
[----:B------:R-:W-:Y:S01]  /*c7a0*/  IMAD.MOV.U32 R6, RZ, RZ, R47 ;  /* 0x000000ffff067224 */ /* 0x000fe200078e002f */
[----:B------:R-:W-:-:S04]  /*c7b0*/  MOV R3, R50 ;  /* 0x0000003200037202 */ /* 0x000fc80000000f00 */
[----:B------:R-:W-:Y:S01]  /*c7c0*/  PRMT R79, R4, 0x5410, R3 ;  /* 0x00005410044f7816 */ /* 0x000fe20000000003 */
[----:B------:R-:W-:Y:S01]  /*c7d0*/  IMAD.MOV.U32 R3, RZ, RZ, R42 ;  /* 0x000000ffff037224 */ /* 0x000fe200078e002a */
[----:B------:R-:W-:Y:S01]  /*c7e0*/  PRMT R74, R5, 0x5410, R6 ;  /* 0x00005410054a7816 */ /* 0x000fe20000000006 */
[----:B------:R-:W-:Y:S01]  /*c7f0*/  IMAD.MOV.U32 R5, RZ, RZ, R38 ;  /* 0x000000ffff057224 */ /* 0x000fe200078e0026 */
[----:B------:R-:W-:Y:S01]  /*c800*/  MOV R4, R43 ;  /* 0x0000002b00047202 */ /* 0x000fe20000000f00 */
[----:B------:R-:W-:-:S03]  /*c810*/  IMAD.MOV.U32 R6, RZ, RZ, R39 ;  /* 0x000000ffff067224 */ /* 0x000fc600078e0027 */
        /* <DEDUP_REMOVED lines=8> */
[----:B------:R-:W-:Y:S01]  /*c8a0*/  PRMT R87, R4, 0x7610, R87 ;  /* 0x0000761004577816 */ /* 0x000fe20000000057 */
[----:B------:R-:W-:Y:S01]  /*c8b0*/  IMAD.MOV.U32 R4, RZ, RZ, R53 ;  /* 0x000000ffff047224 */ /* 0x000fe200078e0035 */
[----:B------:R-:W-:Y:S01]  /*c8c0*/  PRMT R83, R83, 0x5410, R5 ;  /* 0x0000541053537816 */ /* 0x000fe20000000005 */
[----:B------:R-:W-:Y:S01]  /*c8d0*/  IMAD.MOV.U32 R5, RZ, RZ, R48 ;  /* 0x000000ffff057224 */ /* 0x000fe200078e0030 */
[----:B------:R-:W-:-:S02]  /*c8e0*/  PRMT R84, R6, 0x7610, R84 ;  /* 0x0000761006547816 */ /* 0x000fc40000000054 */
[----:B------:R-:W-:Y:S02]  /*c8f0*/  MOV R6, R49 ;  /* 0x0000003100067202 */ /* 0x000fe40000000f00 */
[----:B------:R-:W-:Y:S01]  /*c900*/  PRMT R78, R4, 0x5410, R3 ;  /* 0x00005410044e7816 */ /* 0x000fe20000000003 */
[----:B------:R-:W-:Y:S01]  /*c910*/  IMAD.MOV.U32 R3, RZ, RZ, R44 ;  /* 0x000000ffff037224 */ /* 0x000fe200078e002c */
[----:B------:R-:W-:Y:S01]  /*c920*/  PRMT R75, R5, 0x5410, R6 ;  /* 0x00005410054b7816 */ /* 0x000fe20000000006 */
[----:B------:R-:W-:Y:S02]  /*c930*/  IMAD.MOV.U32 R4, RZ, RZ, R45 ;  /* 0x000000ffff047224 */ /* 0x000fe400078e002d */
[----:B------:R-:W-:Y:S02]  /*c940*/  IMAD.MOV.U32 R5, RZ, RZ, R36 ;  /* 0x000000ffff057224 */ /* 0x000fe400078e0024 */
[----:B------:R-:W-:Y:S01]  /*c950*/  IMAD.MOV.U32 R6, RZ, RZ, R37 ;  /* 0x000000ffff067224 */ /* 0x000fe200078e0025 */
[----:B------:R-:W-:-:S04]  /*c960*/  PRMT R71, R4, 0x5410, R3 ;  /* 0x0000541004477816 */ /* 0x000fc80000000003 */
[----:B------:R-:W-:Y:S01]  /*c970*/  PRMT R66, R6, 0x5410, R5 ;  /* 0x0000541006427816 */ /* 0x000fe20000000005 */
[----:B------:R-:W-:Y:S06]  /*c980*/  BRA.DIV UR4, `(.L_x_1696) ;  /* 0x000001fa04987947 */ /* 0x000fec000b800000 */
[----:B--2---:R-:W0:Y:S04]  /*c990*/  SHFL.IDX PT, R62, R62, 0x1, 0x1c1f ;  /* 0x003c1f003e3e7f89 */ /* 0x004e2800000e0000 */
[----:B------:R-:W2:Y:S04]  /*c9a0*/  SHFL.IDX PT, R63, R63, 0x1, 0x1c1f ;  /* 0x003c1f003f3f7f89 */ /* 0x000ea800000e0000 */
[----:B------:R-:W3:Y:S04]  /*c9b0*/  SHFL.IDX PT, R0, R0, 0x1, 0x1c1f ;  /* 0x003c1f0000007f89 */ /* 0x000ee800000e0000 */
[----:B------:R-:W4:Y:S02]  /*c9c0*/  SHFL.IDX PT, R65, R65, 0x1, 0x1c1f ;  /* 0x003c1f0041417f89 */ /* 0x000f2400000e0000 */
.L_x_2035:
[----:B------:R-:W-:Y:S01]  /*c9d0*/  IADD3 R64, R64, 0x40, RZ ;  /* 0x0000004040407810 */ /* 0x000fe20007ffe0ff */
[----:B------:R-:W-:Y:S01]  /*c9e0*/  BSSY B1, `(.L_x_1697) ;  /* 0x0000056000017945 */ /* 0x000fe20003800000 */
[----:B------:R-:W-:Y:S02]  /*c9f0*/  LOP3.LUT R3, R185, 0x18, R18, 0xf8, !PT ;  /* 0x00000018b9037812 */ /* 0x000fe400078ef812 */
[----:B------:R-:W-:Y:S02]  /*ca00*/  CS2R R32, SRZ ;  /* 0x0000000000207805 */ /* 0x000fe4000001ff00 */
[----:B------:R-:W-:Y:S02]  /*ca10*/  ISETP.GE.AND P1, PT, R64, R67, PT ;  /* 0x000000434000720c */ /* 0x000fe40003f26270 */
[----:B------:R-:W-:Y:S02]  /*ca20*/  CS2R R26, SRZ ;  /* 0x00000000001a7805 */ /* 0x000fe4000001ff00 */
[----:B------:R-:W-:-:S02]  /*ca30*/  LOP3.LUT R4, R3, R186, RZ, 0x3c, !PT ;  /* 0x000000ba03047212 */ /* 0x000fc400078e3cff */
[----:B------:R-:W-:Y:S02]  /*ca40*/  CS2R R20, SRZ ;  /* 0x0000000000147805 */ /* 0x000fe4000001ff00 */
[----:B------:R-:W-:Y:S02]  /*ca50*/  LOP3.LUT P0, RZ, R227, 0x4, RZ, 0xc0, !PT ;  /* 0x00000004e3ff7812 */ /* 0x000fe4000780c0ff */
[----:B------:R-:W-:Y:S02]  /*ca60*/  CS2R R12, SRZ ;  /* 0x00000000000c7805 */ /* 0x000fe4000001ff00 */
[----:B------:R-:W-:Y:S01]  /*ca70*/  CS2R R8, SRZ ;  /* 0x0000000000087805 */ /* 0x000fe2000001ff00 */
[----:B------:R-:W-:Y:S01]  /*ca80*/  IMAD.IADD R3, R187, 0x1, R4 ;  /* 0x00000001bb037824 */ /* 0x000fe200078e0204 */
[----:B------:R-:W-:Y:S02]  /*ca90*/  CS2R R40, SRZ ;  /* 0x0000000000287805 */ /* 0x000fe4000001ff00 */
[----:B------:R-:W-:-:S02]  /*caa0*/  CS2R R34, SRZ ;  /* 0x0000000000227805 */ /* 0x000fc4000001ff00 */
[----:B-1----:R-:W-:Y:S02]  /*cab0*/  CS2R R28, SRZ ;  /* 0x00000000001c7805 */ /* 0x002fe4000001ff00 */
[----:B------:R-:W-:Y:S02]  /*cac0*/  CS2R R24, SRZ ;  /* 0x0000000000187805 */ /* 0x000fe4000001ff00 */
[----:B------:R-:W-:Y:S01]  /*cad0*/  CS2R R14, SRZ ;  /* 0x00000000000e7805 */ /* 0x000fe2000001ff00 */
[----:B------:R-:W-:Y:S01]  /*cae0*/  IMAD R3, R3, 0x2, R2 ;  /* 0x0000000203037824 */ /* 0x000fe200078e0202 */
        /* <DEDUP_REMOVED lines=8> */
[----:B------:R-:W-:-:S05]  /*cb70*/  ISETP.GE.AND P1, PT, R176, UR4, PT ;  /* 0x00000004b0007c0c */ /* 0x000fca000bf26270 */
[C---:B------:R-:W-:Y:S01]  /*cb80*/  @!P4 IMAD.SHL.U32 R24, R179.reuse, 0x2, RZ ;  /* 0x00000002b318c824 */ /* 0x040fe200078e00ff */
[----:B------:R-:W-:-:S03]  /*cb90*/  @!P4 SHF.L.U64.HI R5, R179, 0x1, R80 ;  /* 0x00000001b305c819 */ /* 0x000fc60000010250 */
[C---:B------:R-:W-:Y:S01]  /*cba0*/  @!P3 IMAD.SHL.U32 R14, R177.reuse, 0x2, RZ ;  /* 0x00000002b10eb824 */ /* 0x040fe200078e00ff */
[----:B------:R-:W-:Y:S01]  /*cbb0*/  @!P3 SHF.L.U64.HI R7, R177, 0x1, R76 ;  /* 0x00000001b107b819 */ /* 0x000fe2000001024c */
[----:B------:R-:W-:Y:S01]  /*cbc0*/  @!P2 IMAD.SHL.U32 R10, R178, 0x2, RZ ;  /* 0x00000002b20aa824 */ /* 0x000fe200078e00ff */
[-C--:B--2---:R-:W-:Y:S01]  /*cbd0*/  @!P4 IADD3 R26, P5, R63, R24.reuse, RZ ;  /* 0x000000183f1ac210 */ /* 0x084fe20007fbe0ff */
[----:B------:R-:W-:Y:S01]  /*cbe0*/  @!P1 IMAD.SHL.U32 R4, R176, 0x2, RZ ;  /* 0x00000002b0049824 */ /* 0x000fe200078e00ff */
[----:B----4-:R-:W-:Y:S02]  /*cbf0*/  @!P4 IADD3 R24, P6, R65, R24, RZ ;  /* 0x000000184118c210 */ /* 0x010fe40007fde0ff */
[----:B0-----:R-:W-:Y:S02]  /*cc00*/  @!P4 IADD3.X R27, R62, R5, RZ, P5, !PT ;  /* 0x000000053e1bc210 */ /* 0x001fe40002ffe4ff */
[----:B------:R-:W-:Y:S01]  /*cc10*/  @!P3 IADD3 R20, P5, R63, R14, RZ ;  /* 0x0000000e3f14b210 */ /* 0x000fe20007fbe0ff */
[----:B---3--:R-:W-:Y:S01]  /*cc20*/  @!P4 IMAD.X R25, R0, 0x1, R5, P6 ;  /* 0x000000010019c824 */ /* 0x008fe200030e0605 */
[----:B------:R-:W-:-:S02]  /*cc30*/  @!P2 SHF.L.U64.HI R81, R178, 0x1, R81 ;  /* 0x00000001b251a819 */ /* 0x000fc40000010251 */
[----:B------:R-:W-:Y:S01]  /*cc40*/  @!P3 IADD3 R14, P6, R65, R14, RZ ;  /* 0x0000000e410eb210 */ /* 0x000fe20007fde0ff */
[----:B------:R-:W-:Y:S01]  /*cc50*/  @!P3 IMAD.X R21, R62, 0x1, R7, P5 ;  /* 0x000000013e15b824 */ /* 0x000fe200028e0607 */
[-C--:B------:R-:W-:Y:S02]  /*cc60*/  @!P2 IADD3 R12, P5, R63, R10.reuse, RZ ;  /* 0x0000000a3f0ca210 */ /* 0x080fe40007fbe0ff */
[----:B------:R-:W-:Y:S02]  /*cc70*/  @!P3 IADD3.X R15, R0, R7, RZ, P6, !PT ;  /* 0x00000007000fb210 */ /* 0x000fe400037fe4ff */
[----:B------:R-:W-:Y:S01]  /*cc80*/  @!P1 SHF.L.U64.HI R77, R176, 0x1, R77 ;  /* 0x00000001b04d9819 */ /* 0x000fe2000001024d */
[----:B------:R-:W-:Y:S01]  /*cc90*/  @!P2 IMAD.X R13, R62, 0x1, R81, P5 ;  /* 0x000000013e0da824 */ /* 0x000fe200028e0651 */
[----:B------:R-:W-:Y:S02]  /*cca0*/  @!P2 IADD3 R10, P6, R65, R10, RZ ;  /* 0x0000000a410aa210 */ /* 0x000fe40007fde0ff */
[----:B------:R-:W-:-:S03]  /*ccb0*/  @!P1 IADD3 R8, P5, R63, R4, RZ ;  /* 0x000000043f089210 */ /* 0x000fc60007fbe0ff */
[----:B------:R-:W-:Y:S01]  /*ccc0*/  @!P2 IMAD.X R11, R0, 0x1, R81, P6 ;  /* 0x00000001000ba824 */ /* 0x000fe200030e0651 */
[----:B------:R-:W-:Y:S01]  /*ccd0*/  ISETP.GE.AND P6, PT, R162, UR4, PT ;  /* 0x00000004a2007c0c */ /* 0x000fe2000bfc6270 */
[----:B------:R-:W-:Y:S01]  /*cce0*/  @!P1 IMAD.X R9, R62, 0x1, R77, P5 ;  /* 0x000000013e099824 */ /* 0x000fe200028e064d */
[----:B------:R-:W-:-:S05]  /*ccf0*/  @!P1 IADD3 R4, P5, R65, R4, RZ ;  /* 0x0000000441049210 */ /* 0x000fca0007fbe0ff */
[----:B------:R-:W-:Y:S01]  /*cd00*/  @!P1 IMAD.X R5, R0, 0x1, R77, P5 ;  /* 0x0000000100059824 */ /* 0x000fe200028e064d */
[----:B------:R-:W-:-:S05]  /*cd10*/  ISETP.GE.AND P5, PT, R180, UR4, PT ;  /* 0x00000004b4007c0c */ /* 0x000fca000bfa6270 */
[----:B------:R-:W-:Y:S01]  /*cd20*/  @!P6 MOV R28, R63 ;  /* 0x0000003f001ce202 */ /* 0x000fe20000000f00 */
[----:B------:R-:W-:Y:S02]  /*cd30*/  @!P6 IMAD.MOV.U32 R29, RZ, RZ, R62 ;  /* 0x000000ffff1de224 */ /* 0x000fe400078e003e */
[----:B------:R-:W-:Y:S02]  /*cd40*/  @!P6 IMAD.MOV.U32 R6, RZ, RZ, R65 ;  /* 0x000000ffff06e224 */ /* 0x000fe400078e0041 */
[----:B------:R-:W-:Y:S02]  /*cd50*/  @!P6 IMAD.MOV.U32 R7, RZ, RZ, R0 ;  /* 0x000000ffff07e224 */ /* 0x000fe400078e0000 */
[----:B------:R-:W-:-:S04]  /*cd60*/  @!P6 IMAD.WIDE R28, R162, 0x2, R28 ;  /* 0x00000002a21ce825 */ /* 0x000fc800078e021c */
[----:B------:R-:W-:Y:S01]  /*cd70*/  @!P6 IMAD.WIDE R6, R162, 0x2, R6 ;  /* 0x00000002a206e825 */ /* 0x000fe200078e0206 */
[----:B------:R0:W5:Y:S03]  /*cd80*/  @!P6 LD.E.64 R40, desc[UR60][R28.64] ;  /* 0x0000003c1c28e980 */ /* 0x000166000c101b00 */
[C---:B------:R-:W-:Y:S01]  /*cd90*/  @!P5 IMAD.SHL.U32 R32, R180.reuse, 0x2, RZ ;  /* 0x00000002b420d824 */ /* 0x040fe200078e00ff */
[----:B------:R1:W5:Y:S01]  /*cda0*/  @!P6 LD.E.64 R30, desc[UR60][R6.64] ;  /* 0x0000003c061ee980 */ /* 0x000362000c101b00 */
[----:B------:R-:W-:Y:S02]  /*cdb0*/  CS2R R34, SRZ ;  /* 0x0000000000227805 */ /* 0x000fe4000001ff00 */
[----:B------:R-:W-:Y:S02]  /*cdc0*/  @!P5 SHF.L.U64.HI R69, R180, 0x1, R69 ;  /* 0x00000001b445d819 */ /* 0x000fe40000010245 */
[----:B0-----:R-:W-:-:S02]  /*cdd0*/  CS2R R28, SRZ ;  /* 0x00000000001c7805 */ /* 0x001fc4000001ff00 */
[----:B------:R0:W5:Y:S01]  /*cde0*/  @!P4 LD.E.64 R34, desc[UR60][R26.64] ;  /* 0x0000003c1a22c980 */ /* 0x000162000c101b00 */
[----:B-1----:R-:W-:-:S03]  /*cdf0*/  @!P5 IADD3 R6, P6, R63, R32, RZ ;  /* 0x000000203f06d210 */ /* 0x002fc60007fde0ff */
[----:B------:R1:W5:Y:S01]  /*ce00*/  @!P3 LD.E.64 R28, desc[UR60][R20.64] ;  /* 0x0000003c141cb980 */ /* 0x000362000c101b00 */
[----:B------:R-:W-:Y:S02]  /*ce10*/  @!P5 IADD3.X R7, R62, R69, RZ, P6, !PT ;  /* 0x000000453e07d210 */ /* 0x000fe400037fe4ff */
[----:B------:R-:W-:Y:S02]  /*ce20*/  @!P5 IADD3 R62, P6, R65, R32, RZ ;  /* 0x00000020413ed210 */ /* 0x000fe40007fde0ff */
[----:B------:R-:W-:Y:S02]  /*ce30*/  CS2R R32, SRZ ;  /* 0x0000000000207805 */ /* 0x000fe4000001ff00 */
[----:B0-----:R-:W-:Y:S02]  /*ce40*/  CS2R R26, SRZ ;  /* 0x00000000001a7805 */ /* 0x001fe4000001ff00 */
[----:B-1----:R-:W-:Y:S02]  /*ce50*/  CS2R R20, SRZ ;  /* 0x0000000000147805 */ /* 0x002fe4000001ff00 */
[----:B------:R0:W5:Y:S04]  /*ce60*/  @!P4 LD.E.64 R32, desc[UR60][R24.64] ;  /* 0x0000003c1820c980 */ /* 0x000168000c101b00 */
[----:B------:R1:W5:Y:S01]  /*ce70*/  @!P3 LD.E.64 R26, desc[UR60][R14.64] ;  /* 0x0000003c0e1ab980 */ /* 0x000362000c101b00 */
[----:B------:R-:W-:-:S03]  /*ce80*/  @!P5 IMAD.X R63, R0, 0x1, R69, P6 ;  /* 0x00000001003fd824 */ /* 0x000fc600030e0645 */
[----:B------:R2:W5:Y:S01]  /*ce90*/  @!P2 LD.E.64 R20, desc[UR60][R10.64] ;  /* 0x0000003c0a14a980 */ /* 0x000562000c101b00 */
[----:B0-----:R-:W-:Y:S02]  /*cea0*/  CS2R R24, SRZ ;  /* 0x0000000000187805 */ /* 0x001fe4000001ff00 */
[----:B-1----:R-:W-:-:S04]  /*ceb0*/  CS2R R14, SRZ ;  /* 0x00000000000e7805 */ /* 0x002fc8000001ff00 */
[----:B------:R0:W5:Y:S01]  /*cec0*/  @!P2 LD.E.64 R24, desc[UR60][R12.64] ;  /* 0x0000003c0c18a980 */ /* 0x000162000c101b00 */
[----:B--2---:R-:W-:-:S03]  /*ced0*/  CS2R R10, SRZ ;  /* 0x00000000000a7805 */ /* 0x004fc6000001ff00 */
[----:B------:R1:W5:Y:S04]  /*cee0*/  @!P1 LD.E.64 R14, desc[UR60][R8.64] ;  /* 0x0000003c080e9980 */ /* 0x000368000c101b00 */
[----:B------:R2:W5:Y:S01]  /*cef0*/  @!P5 LD.E.64 R10, desc[UR60][R6.64] ;  /* 0x0000003c060ad980 */ /* 0x000562000c101b00 */
[----:B0-----:R-:W-:Y:S02]  /*cf00*/  CS2R R12, SRZ ;  /* 0x00000000000c7805 */ /* 0x001fe4000001ff00 */
[----:B-1----:R-:W-:-:S04]  /*cf10*/  CS2R R8, SRZ ;  /* 0x0000000000087805 */ /* 0x002fc8000001ff00 */
[----:B------:R2:W5:Y:S04]  /*cf20*/  @!P1 LD.E.64 R12, desc[UR60][R4.64] ;  /* 0x0000003c040c9980 */ /* 0x000568000c101b00 */
[----:B------:R2:W5:Y:S02]  /*cf30*/  @!P5 LD.E.64 R8, desc[UR60][R62.64] ;  /* 0x0000003c3e08d980 */ /* 0x000564000c101b00 */
.L_x_1698:
[----:B------:R-:W-:Y:S05]  /*cf40*/  BSYNC B1 ;  /* 0x0000000000017941 */ /* 0x000fea0003800000 */
.L_x_1697:
[----:B--2--5:R-:W-:Y:S01]  /*cf50*/  IMAD.MOV.U32 R5, RZ, RZ, R30 ;  /* 0x000000ffff057224 */ /* 0x024fe200078e001e */
[----:B------:R-:W-:Y:S01]  /*cf60*/  LEA.HI R4, R208, R208, RZ, 0x1 ;  /* 0x000000d0d0047211 */ /* 0x000fe200078f08ff */
[C---:B------:R-:W-:Y:S01]  /*cf70*/  VIADD R6, R3.reuse, 0xc400 ;  /* 0x0000c40003067836 */ /* 0x040fe20000000000 */
[----:B------:R-:W-:Y:S01]  /*cf80*/  MOV R63, R34 ;  /* 0x00000022003f7202 */ /* 0x000fe20000000f00 */
[----:B---3--:R-:W-:Y:S01]  /*cf90*/  VIADD R0, R3, 0xc440 ;  /* 0x0000c44003007836 */ /* 0x008fe20000000000 */
[----:B------:R-:W-:Y:S01]  /*cfa0*/  PRMT R85, R5, 0x7610, R85 ;  /* 0x0000761005557816 */ /* 0x000fe20000000055 */
[----:B------:R-:W-:Y:S01]  /*cfb0*/  IMAD.MOV.U32 R7, RZ, RZ, R32 ;  /* 0x000000ffff077224 */ /* 0x000fe200078e0020 */
[----:B------:R-:W-:Y:S01]  /*cfc0*/  LOP3.LUT R5, R4, 0xfffffffe, RZ, 0xc0, !PT ;  /* 0xfffffffe04057812 */ /* 0x000fe200078ec0ff */
[----:B0-----:R-:W-:Y:S01]  /*cfd0*/  IMAD.MOV.U32 R62, RZ, RZ, R33 ;  /* 0x000000ffff3e7224 */ /* 0x001fe200078e0021 */
[----:B------:R-:W-:Y:S01]  /*cfe0*/  @P0 IADD3 R0, R6, -0x40, RZ ;  /* 0xffffffc006000810 */ /* 0x000fe20007ffe0ff */
[----:B------:R-:W-:Y:S01]  /*cff0*/  IMAD.MOV.U32 R6, RZ, RZ, R31 ;  /* 0x000000ffff067224 */ /* 0x000fe200078e001f */
[----:B------:R-:W-:Y:S01]  /*d000*/  MOV R4, R26 ;  /* 0x0000001a00047202 */ /* 0x000fe20000000f00 */
[----:B------:R-:W-:Y:S01]  /*d010*/  IMAD.IADD R5, R208, 0x1, -R5 ;  /* 0x00000001d0057824 */ /* 0x000fe200078e0a05 */
[----:B------:R-:W-:Y:S01]  /*d020*/  PRMT R81, R7, 0x5410, R62 ;  /* 0x0000541007517816 */ /* 0x000fe2000000003e */
[----:B------:R-:W-:Y:S01]  /*d030*/  IMAD.MOV.U32 R7, RZ, RZ, R20 ;  /* 0x000000ffff077224 */ /* 0x000fe200078e0014 */
[----:B------:R-:W-:Y:S01]  /*d040*/  PRMT R85, R85, 0x5410, R6 ;  /* 0x0000541055557816 */ /* 0x000fe20000000006 */
[----:B------:R-:W-:Y:S01]  /*d050*/  IMAD.MOV.U32 R6, RZ, RZ, R27 ;  /* 0x000000ffff067224 */ /* 0x000fe200078e001b */
[----:B------:R-:W-:Y:S01]  /*d060*/  SHF.L.U32 R5, R5, 0x1f, RZ ;  /* 0x0000001f05057819 */ /* 0x000fe200000006ff */
[----:B------:R-:W-:Y:S01]  /*d070*/  IMAD.MOV.U32 R62, RZ, RZ, R8 ;  /* 0x000000ffff3e7224 */ /* 0x000fe200078e0008 */
[----:B------:R-:W-:Y:S01]  /*d080*/  PRMT R69, R69, 0x5410, R7 ;  /* 0x0000541045457816 */ /* 0x000fe20000000007 */
[----:B------:R-:W-:Y:S01]  /*d090*/  BSSY B1, `(.L_x_1699) ;  /* 0x000001e000017945 */ /* 0x000fe20003800000 */
[----:B------:R-:W0:Y:S01]  /*d0a0*/  SYNCS.PHASECHK.TRANS64.TRYWAIT P0, [R2+URZ+0x2a800], R5 ;  /* 0x02a80005020075a7 */ /* 0x000e22000800017f */
        /* <DEDUP_REMOVED lines=10> */
[----:B------:R-:W-:Y:S01]  /*d150*/  VIADDMNMX R67, R67, -R188, 0x80, PT ;  /* 0x0000008043437446 */ /* 0x000fe200038009bc */
[----:B------:R-:W-:Y:S01]  /*d160*/  IMAD.MOV.U32 R7, RZ, RZ, R41 ;  /* 0x000000ffff077224 */ /* 0x000fe200078e0029 */
[----:B------:R-:W-:Y:S01]  /*d170*/  PRMT R62, R62, 0x5410, R4 ;  /* 0x000054103e3e7816 */ /* 0x000fe20000000004 */
[----:B------:R-:W-:Y:S01]  /*d180*/  IMAD.MOV.U32 R4, RZ, RZ, R35 ;  /* 0x000000ffff047224 */ /* 0x000fe200078e0023 */
[----:B------:R-:W-:-:S02]  /*d190*/  ISETP.GE.AND P1, PT, R174, R67, PT ;  /* 0x00000043ae00720c */ /* 0x000fc40003f26270 */
[----:B------:R-:W-:Y:S01]  /*d1a0*/  PRMT R86, R6, 0x5410, R7 ;  /* 0x0000541006567816 */ /* 0x000fe20000000007 */
[----:B------:R-:W-:Y:S01]  /*d1b0*/  IMAD.MOV.U32 R6, RZ, RZ, R28 ;  /* 0x000000ffff067224 */ /* 0x000fe200078e001c */
[----:B------:R-:W-:Y:S01]  /*d1c0*/  PRMT R84, R84, 0x5410, R4 ;  /* 0x0000541054547816 */ /* 0x000fe20000000004 */
[----:B------:R-:W-:Y:S02]  /*d1d0*/  IMAD.MOV.U32 R7, RZ, RZ, R29 ;  /* 0x000000ffff077224 */ /* 0x000fe400078e001d */
[----:B------:R-:W-:-:S03]  /*d1e0*/  IMAD.MOV.U32 R4, RZ, RZ, R24 ;  /* 0x000000ffff047224 */ /* 0x000fc600078e0018 */
[----:B------:R-:W-:Y:S01]  /*d1f0*/  PRMT R80, R6, 0x5410, R7 ;  /* 0x0000541006507816 */ /* 0x000fe20000000007 */
[----:B------:R-:W-:Y:S01]  /*d200*/  IMAD.MOV.U32 R7, RZ, RZ, R14 ;  /* 0x000000ffff077224 */ /* 0x000fe200078e000e */
[----:B------:R-:W-:-:S04]  /*d210*/  MOV R6, R25 ;  /* 0x0000001900067202 */ /* 0x000fc80000000f00 */
[----:B------:R-:W-:Y:S01]  /*d220*/  PRMT R76, R4, 0x5410, R6 ;  /* 0x00005410044c7816 */ /* 0x000fe20000000006 */
[----:B------:R-:W-:Y:S01]  /*d230*/  IMAD.MOV.U32 R4, RZ, RZ, R10 ;  /* 0x000000ffff047224 */ /* 0x000fe200078e000a */
[----:B----4-:R-:W-:Y:S01]  /*d240*/  PRMT R65, R7, 0x5410, R63 ;  /* 0x0000541007417816 */ /* 0x010fe2000000003f */
[----:B------:R-:W-:Y:S01]  /*d250*/  IMAD.MOV.U32 R6, RZ, RZ, R11 ;  /* 0x000000ffff067224 */ /* 0x000fe200078e000b */
[----:B0-----:R-:W-:Y:S06]  /*d260*/  @!P0 BRA `(.L_x_1700) ;  /* 0x000001f000d48947 */ /* 0x001fec0003800000 */
.L_x_2036:
[----:B------:R-:W-:Y:S05]  /*d270*/  BSYNC B1 ;  /* 0x0000000000017941 */ /* 0x000fea0003800000 */
.L_x_1699:
[----:B------:R-:W-:Y:S01]  /*d280*/  BSSY B1, `(.L_x_1701) ;  /* 0x0000116000017945 */ /* 0x000fe20003800000 */
[----:B------:R-:W-:-:S03]  /*d290*/  PRMT R63, R4, 0x5410, R6 ;  /* 0x00005410043f7816 */ /* 0x000fc60000000006 */
[----:B------:R-:W-:Y:S05]  /*d2a0*/  @P1 BRA `(.L_x_1702) ;  /* 0x00000010004c1947 */ /* 0x000fea0003800000 */
[----:B0-----:R-:W0:Y:S01]  /*d2b0*/  LDC R5, c[0x0][0x3f4] ;  /* 0x0000fd00ff057b82 */ /* 0x001e220000000800 */
        /* <DEDUP_REMOVED lines=9> */
[----:B------:R-:W-:Y:S01]  /*d350*/  SHF.R.U32.HI R92, RZ, 0x10, R61 ;  /* 0x00000010ff5c7819 */ /* 0x000fe2000001163d */
[----:B------:R-:W-:Y:S01]  /*d360*/  HADD2.F32 R93, -RZ, R88.H1_H1 ;  /* 0x30000058ff5d7230 */ /* 0x000fe20000004100 */
[--C-:B------:R-:W-:Y:S02]  /*d370*/  SHF.R.U32.HI R94, RZ, 0x10, R59.reuse ;  /* 0x00000010ff5e7819 */ /* 0x100fe4000001163b */
[----:B------:R-:W-:Y:S01]  /*d380*/  SHF.R.U64 R58, R58, 0x10, R59 ;  /* 0x000000103a3a7819 */ /* 0x000fe2000000123b */
[----:B------:R-:W-:Y:S01]  /*d390*/  HADD2.F32 R92, -RZ, R92.H0_H0 ;  /* 0x2000005cff5c7230 */ /* 0x000fe20000004100 */
[----:B------:R-:W-:Y:S01]  /*d3a0*/  SHF.R.U64 R60, R60, 0x10, R61 ;  /* 0x000000103c3c7819 */ /* 0x000fe2000000123d */
[----:B------:R-:W-:Y:S02]  /*d3b0*/  HADD2.F32 R94, -RZ, R94.H0_H0 ;  /* 0x2000005eff5e7230 */ /* 0x000fe40000004100 */
[----:B------:R-:W-:-:S02]  /*d3c0*/  HADD2.F32 R59, -RZ, R88.H0_H0 ;  /* 0x20000058ff3b7230 */ /* 0x000fc40000004100 */
[--C-:B0-----:R-:W-:Y:S02]  /*d3d0*/  HADD2.F32 R91, -RZ, R7.reuse.H1_H1 ;  /* 0x30000007ff5b7230 */ /* 0x101fe40000004100 */
[----:B------:R-:W-:Y:S02]  /*d3e0*/  HADD2.F32 R89, -RZ, R7.H0_H0 ;  /* 0x20000007ff597230 */ /* 0x000fe40000004100 */
[--C-:B------:R-:W-:Y:S02]  /*d3f0*/  HADD2.F32 R90, -RZ, R4.reuse.H1_H1 ;  /* 0x30000004ff5a7230 */ /* 0x100fe40000004100 */
[C---:B------:R-:W-:Y:S01]  /*d400*/  FMUL.FTZ R95, R91.reuse, R92 ;  /* 0x0000005c5b5f7220 */ /* 0x040fe20000410000 */
[----:B------:R-:W-:Y:S01]  /*d410*/  FMUL.FTZ R96, R91, R94 ;  /* 0x0000005e5b607220 */ /* 0x000fe20000410000 */
[----:B------:R-:W-:Y:S02]  /*d420*/  HADD2.F32 R88, -RZ, R4.H0_H0 ;  /* 0x20000004ff587230 */ /* 0x000fe40000004100 */
[----:B------:R-:W-:-:S02]  /*d430*/  HADD2.F32 R7, -RZ, R6.H0_H0 ;  /* 0x20000006ff077230 */ /* 0x000fc40000004100 */
[C---:B------:R-:W-:Y:S01]  /*d440*/  FFMA.FTZ R94, R89.reuse, R94, R95 ;  /* 0x0000005e595e7223 */ /* 0x040fe2000001005f */
[----:B------:R-:W-:Y:S02]  /*d450*/  HADD2.F32 R61, -RZ, R6.H1_H1 ;  /* 0x30000006ff3d7230 */ /* 0x000fe40000004100 */
[C---:B------:R-:W-:Y:S01]  /*d460*/  FMUL.FTZ R91, R90.reuse, R59 ;  /* 0x0000003b5a5b7220 */ /* 0x040fe20000410000 */
[--C-:B------:R-:W-:Y:S02]  /*d470*/  HADD2.F32 R4, -RZ, R5.reuse.H0_H0 ;  /* 0x20000005ff047230 */ /* 0x100fe40000004100 */
[----:B------:R-:W-:Y:S01]  /*d480*/  FMUL.FTZ R95, R90, R93 ;  /* 0x0000005d5a5f7220 */ /* 0x000fe20000410000 */
[----:B------:R-:W-:Y:S02]  /*d490*/  HADD2.F32 R6, -RZ, R5.H1_H1 ;  /* 0x30000005ff067230 */ /* 0x000fe40000004100 */
[----:B------:R-:W-:Y:S01]  /*d4a0*/  FFMA.FTZ R5, R89, R92, -R96 ;  /* 0x0000005c59057223 */ /* 0x000fe20000010860 */
[----:B------:R-:W-:-:S02]  /*d4b0*/  HADD2.F32 R92, -RZ, R87.H1_H1 ;  /* 0x30000057ff5c7230 */ /* 0x000fc40000004100 */
[C---:B------:R-:W-:Y:S01]  /*d4c0*/  FFMA.FTZ R91, R88.reuse, R93, -R91 ;  /* 0x0000005d585b7223 */ /* 0x040fe2000001085b */
[----:B------:R-:W-:Y:S02]  /*d4d0*/  HADD2.F32 R90, -RZ, R87.H0_H0 ;  /* 0x20000057ff5a7230 */ /* 0x000fe40000004100 */
[----:B------:R-:W-:Y:S01]  /*d4e0*/  FFMA.FTZ R88, R88, R59, R95 ;  /* 0x0000003b58587223 */ /* 0x000fe2000001005f */
[----:B------:R-:W-:Y:S02]  /*d4f0*/  HADD2.F32 R89, -RZ, R58.H0_H0 ;  /* 0x2000003aff597230 */ /* 0x000fe40000004100 */
[C---:B------:R-:W-:Y:S01]  /*d500*/  FMUL.FTZ R58, R61.reuse, R92 ;  /* 0x0000005c3d3a7220 */ /* 0x040fe20000410000 */
[----:B------:R-:W-:Y:S02]  /*d510*/  HADD2.F32 R87, -RZ, R60.H0_H0 ;  /* 0x2000003cff577230 */ /* 0x000fe40000004100 */
[-C--:B------:R-:W-:Y:S01]  /*d520*/  FMUL.FTZ R61, R61, R90.reuse ;  /* 0x0000005a3d3d7220 */ /* 0x080fe20000410000 */
[C---:B------:R-:W-:Y:S01]  /*d530*/  FMUL.FTZ R59, R6.reuse, R89 ;  /* 0x00000059063b7220 */ /* 0x040fe20000410000 */
[C---:B------:R-:W-:Y:S01]  /*d540*/  FFMA.FTZ R90, R7.reuse, R90, -R58 ;  /* 0x0000005a075a7223 */ /* 0x040fe2000001083a */
[-C--:B------:R-:W-:Y:S01]  /*d550*/  FMUL.FTZ R6, R6, R87.reuse ;  /* 0x0000005706067220 */ /* 0x080fe20000410000 */
[----:B------:R-:W-:Y:S01]  /*d560*/  FFMA.FTZ R61, R7, R92, R61 ;  /* 0x0000005c073d7223 */ /* 0x000fe2000001003d */
[----:B------:R-:W-:Y:S01]  /*d570*/  FFMA.FTZ R59, R4, R87, -R59 ;  /* 0x00000057043b7223 */ /* 0x000fe2000001083b */
[----:B------:R-:W-:Y:S01]  /*d580*/  F2FP.F16.F32.PACK_AB R7, R94, R5 ;  /* 0x000000055e07723e */ /* 0x000fe200000000ff */
[----:B------:R-:W-:Y:S01]  /*d590*/  FFMA.FTZ R58, R4, R89, R6 ;  /* 0x00000059043a7223 */ /* 0x000fe20000010006 */
[----:B------:R-:W-:-:S02]  /*d5a0*/  F2FP.F16.F32.PACK_AB R4, R88, R91 ;  /* 0x0000005b5804723e */ /* 0x000fc400000000ff */
[----:B------:R-:W-:Y:S02]  /*d5b0*/  F2FP.F16.F32.PACK_AB R6, R61, R90 ;  /* 0x0000005a3d06723e */ /* 0x000fe400000000ff */
[----:B------:R-:W-:-:S05]  /*d5c0*/  F2FP.F16.F32.PACK_AB R5, R58, R59 ;  /* 0x0000003b3a05723e */ /* 0x000fca00000000ff */
[----:B------:R0:W-:Y:S02]  /*d5d0*/  STS.128 [R3+0xc400], R4 ;  /* 0x00c4000403007388 */ /* 0x0001e40000000c00 */
.L_x_1704:
[----:B------:R-:W-:Y:S05]  /*d5e0*/  BSYNC B2 ;  /* 0x0000000000027941 */ /* 0x000fea0003800000 */
.L_x_1703:
[----:B------:R-:W-:Y:S04]  /*d5f0*/  BSSY B2, `(.L_x_1705) ;  /* 0x000002c000027945 */ /* 0x000fe80003800000 */
[----:B------:R-:W-:Y:S05]  /*d600*/  @P1 BRA `(.L_x_1706) ;  /* 0x0000000000a81947 */ /* 0x000fea0003800000 */
[----:B0-----:R-:W0:Y:S01]  /*d610*/  LDS.128 R4, [R0] ;  /* 0x0000000000047984 */ /* 0x001e220000000c00 */
[----:B------:R-:W-:Y:S01]  /*d620*/  SHF.R.U32.HI R59, RZ, 0x10, R57 ;  /* 0x00000010ff3b7819 */ /* 0x000fe20000011639 */
[----:B------:R-:W-:Y:S01]  /*d630*/  HADD2.F32 R58, -RZ, R83.H1_H1 ;  /* 0x30000053ff3a7230 */ /* 0x000fe20000004100 */
[----:B------:R-:W-:Y:S01]  /*d640*/  SHF.R.U32.HI R61, RZ, 0x10, R55 ;  /* 0x00000010ff3d7819 */ /* 0x000fe20000011637 */
[----:B------:R-:W-:Y:S01]  /*d650*/  HADD2.F32 R60, -RZ, R82.H1_H1 ;  /* 0x30000052ff3c7230 */ /* 0x000fe20000004100 */
[----:B------:R-:W-:Y:S01]  /*d660*/  SHF.R.U64 R91, R56, 0x10, R57 ;  /* 0x00000010385b7819 */ /* 0x000fe20000001239 */
[----:B------:R-:W-:Y:S01]  /*d670*/  HADD2.F32 R59, -RZ, R59.H0_H0 ;  /* 0x2000003bff3b7230 */ /* 0x000fe20000004100 */
[----:B------:R-:W-:Y:S01]  /*d680*/  SHF.R.U64 R89, R54, 0x10, R55 ;  /* 0x0000001036597819 */ /* 0x000fe20000001237 */
[----:B------:R-:W-:Y:S02]  /*d690*/  HADD2.F32 R61, -RZ, R61.H0_H0 ;  /* 0x2000003dff3d7230 */ /* 0x000fe40000004100 */
[----:B------:R-:W-:-:S02]  /*d6a0*/  HADD2.F32 R83, -RZ, R83.H0_H0 ;  /* 0x20000053ff537230 */ /* 0x000fc40000004100 */
[--C-:B0-----:R-:W-:Y:S02]  /*d6b0*/  HADD2.F32 R57, -RZ, R7.reuse.H1_H1 ;  /* 0x30000007ff397230 */ /* 0x101fe40000004100 */
[----:B------:R-:W-:Y:S02]  /*d6c0*/  HADD2.F32 R56, -RZ, R7.H0_H0 ;  /* 0x20000007ff387230 */ /* 0x000fe40000004100 */
[--C-:B------:R-:W-:Y:S02]  /*d6d0*/  HADD2.F32 R7, -RZ, R4.reuse.H0_H0 ;  /* 0x20000004ff077230 */ /* 0x100fe40000004100 */
[C---:B------:R-:W-:Y:S01]  /*d6e0*/  FMUL.FTZ R90, R57.reuse, R59 ;  /* 0x0000003b395a7220 */ /* 0x040fe20000410000 */
[----:B------:R-:W-:Y:S02]  /*d6f0*/  HADD2.F32 R4, -RZ, R4.H1_H1 ;  /* 0x30000004ff047230 */ /* 0x000fe40000004100 */
[----:B------:R-:W-:Y:S01]  /*d700*/  FMUL.FTZ R87, R57, R61 ;  /* 0x0000003d39577220 */ /* 0x000fe20000410000 */
[----:B------:R-:W-:-:S02]  /*d710*/  HADD2.F32 R54, -RZ, R6.H0_H0 ;  /* 0x20000006ff367230 */ /* 0x000fc40000004100 */
[----:B------:R-:W-:Y:S01]  /*d720*/  FFMA.FTZ R92, R56, R61, R90 ;  /* 0x0000003d385c7223 */ /* 0x000fe2000001005a */
[----:B------:R-:W-:Y:S02]  /*d730*/  HADD2.F32 R55, -RZ, R6.H1_H1 ;  /* 0x30000006ff377230 */ /* 0x000fe40000004100 */
[----:B------:R-:W-:Y:S01]  /*d740*/  FMUL.FTZ R88, R4, R60 ;  /* 0x0000003c04587220 */ /* 0x000fe20000410000 */
[--C-:B------:R-:W-:Y:S02]  /*d750*/  HADD2.F32 R6, -RZ, R5.reuse.H0_H0 ;  /* 0x20000005ff067230 */ /* 0x100fe40000004100 */
[----:B------:R-:W-:Y:S01]  /*d760*/  FFMA.FTZ R87, R56, R59, -R87 ;  /* 0x0000003b38577223 */ /* 0x000fe20000010857 */
[-C--:B------:R-:W-:Y:S01]  /*d770*/  FMUL.FTZ R90, R4, R58.reuse ;  /* 0x0000003a045a7220 */ /* 0x080fe20000410000 */
[----:B------:R-:W-:Y:S02]  /*d780*/  HADD2.F32 R5, -RZ, R5.H1_H1 ;  /* 0x30000005ff057230 */ /* 0x000fe40000004100 */
[----:B------:R-:W-:Y:S01]  /*d790*/  FFMA.FTZ R88, R7, R58, -R88 ;  /* 0x0000003a07587223 */ /* 0x000fe20000010858 */
[----:B------:R-:W-:-:S02]  /*d7a0*/  HADD2.F32 R56, -RZ, R84.H0_H0 ;  /* 0x20000054ff387230 */ /* 0x000fc40000004100 */
        /* <DEDUP_REMOVED lines=15> */
[----:B------:R1:W-:Y:S02]  /*d8a0*/  STS.128 [R0], R4 ;  /* 0x0000000400007388 */ /* 0x0003e40000000c00 */
.L_x_1706:
[----:B------:R-:W-:Y:S05]  /*d8b0*/  BSYNC B2 ;  /* 0x0000000000027941 */ /* 0x000fea0003800000 */
.L_x_1705:
[----:B------:R-:W-:Y:S04]  /*d8c0*/  BSSY B2, `(.L_x_1707) ;  /* 0x000002c000027945 */ /* 0x000fe80003800000 */
[----:B------:R-:W-:Y:S05]  /*d8d0*/  @P2 BRA `(.L_x_1708) ;  /* 0x0000000000a82947 */ /* 0x000fea0003800000 */
[----:B01----:R-:W0:Y:S01]  /*d8e0*/  LDS.128 R4, [R3+0x10400] ;  /* 0x0104000003047984 */ /* 0x003e220000000c00 */
        /* <DEDUP_REMOVED lines=9> */
[----:B------:R-:W-:Y:S02]  /*d980*/  HADD2.F32 R78, -RZ, R78.H0_H0 ;  /* 0x2000004eff4e7230 */ /* 0x000fe40000004100 */
        /* <DEDUP_REMOVED lines=18> */
[CC--:B------:R-:W-:Y:S01]  /*dab0*/  FMUL.FTZ R55, R51.reuse, R79.reuse ;  /* 0x0000004f33377220 */ /* 0x0c0fe20000410000 */
[----:B------:R-:W-:Y:S01]  /*dac0*/  FMUL.FTZ R54, R51, R78 ;  /* 0x0000004e33367220 */ /* 0x000fe20000410000 */
[C---:B------:R-:W-:Y:S01]  /*dad0*/  FMUL.FTZ R7, R5.reuse, R52 ;  /* 0x0000003405077220 */ /* 0x040fe20000410000 */
[----:B------:R-:W-:Y:S01]  /*dae0*/  FMUL.FTZ R51, R5, R4 ;  /* 0x0000000405337220 */ /* 0x000fe20000410000 */
[C---:B------:R-:W-:Y:S01]  /*daf0*/  FFMA.FTZ R55, R50.reuse, R78, -R55 ;  /* 0x0000004e32377223 */ /* 0x040fe20000010837 */
[----:B------:R-:W-:Y:S01]  /*db00*/  FFMA.FTZ R54, R50, R79, R54 ;  /* 0x0000004f32367223 */ /* 0x000fe20000010036 */
[C---:B------:R-:W-:Y:S01]  /*db10*/  FFMA.FTZ R5, R6.reuse, R4, -R7 ;  /* 0x0000000406057223 */ /* 0x040fe20000010807 */
[----:B------:R-:W-:Y:S01]  /*db20*/  FFMA.FTZ R52, R6, R52, R51 ;  /* 0x0000003406347223 */ /* 0x000fe20000010033 */
[----:B------:R-:W-:-:S02]  /*db30*/  F2FP.F16.F32.PACK_AB R7, R88, R59 ;  /* 0x0000003b5807723e */ /* 0x000fc400000000ff */
[----:B------:R-:W-:Y:S02]  /*db40*/  F2FP.F16.F32.PACK_AB R6, R54, R55 ;  /* 0x000000373606723e */ /* 0x000fe400000000ff */
[----:B------:R-:W-:Y:S02]  /*db50*/  F2FP.F16.F32.PACK_AB R4, R53, R58 ;  /* 0x0000003a3504723e */ /* 0x000fe400000000ff */
[----:B------:R-:W-:-:S05]  /*db60*/  F2FP.F16.F32.PACK_AB R5, R52, R5 ;  /* 0x000000053405723e */ /* 0x000fca00000000ff */
[----:B------:R2:W-:Y:S02]  /*db70*/  STS.128 [R3+0x10400], R4 ;  /* 0x0104000403007388 */ /* 0x0005e40000000c00 */
.L_x_1708:
[----:B------:R-:W-:Y:S05]  /*db80*/  BSYNC B2 ;  /* 0x0000000000027941 */ /* 0x000fea0003800000 */
.L_x_1707:
[----:B------:R-:W-:Y:S04]  /*db90*/  BSSY B2, `(.L_x_1709) ;  /* 0x000002c000027945 */ /* 0x000fe80003800000 */
[----:B------:R-:W-:Y:S05]  /*dba0*/  @P3 BRA `(.L_x_1710) ;  /* 0x0000000000a83947 */ /* 0x000fea0003800000 */
[----:B012---:R-:W0:Y:S01]  /*dbb0*/  LDS.128 R4, [R0+0x4000] ;  /* 0x0040000000047984 */ /* 0x007e220000000c00 */
[----:B------:R-:W-:Y:S01]  /*dbc0*/  SHF.R.U32.HI R51, RZ, 0x10, R49 ;  /* 0x00000010ff337819 */ /* 0x000fe20000011631 */
[----:B------:R-:W-:Y:S01]  /*dbd0*/  HADD2.F32 R50, -RZ, R75.H0_H0 ;  /* 0x2000004bff327230 */ /* 0x000fe20000004100 */
[----:B------:R-:W-:Y:S01]  /*dbe0*/  SHF.R.U32.HI R53, RZ, 0x10, R47 ;  /* 0x00000010ff357819 */ /* 0x000fe2000001162f */
[--C-:B------:R-:W-:Y:S01]  /*dbf0*/  HADD2.F32 R52, -RZ, R74.reuse.H0_H0 ;  /* 0x2000004aff347230 */ /* 0x100fe20000004100 */
[----:B------:R-:W-:Y:S01]  /*dc00*/  SHF.R.U64 R59, R48, 0x10, R49 ;  /* 0x00000010303b7819 */ /* 0x000fe20000001231 */
[----:B------:R-:W-:Y:S01]  /*dc10*/  HADD2.F32 R51, -RZ, R51.H0_H0 ;  /* 0x20000033ff337230 */ /* 0x000fe20000004100 */
[----:B------:R-:W-:Y:S01]  /*dc20*/  SHF.R.U64 R57, R46, 0x10, R47 ;  /* 0x000000102e397819 */ /* 0x000fe2000000122f */
[----:B------:R-:W-:Y:S02]  /*dc30*/  HADD2.F32 R53, -RZ, R53.H0_H0 ;  /* 0x20000035ff357230 */ /* 0x000fe40000004100 */
[----:B------:R-:W-:-:S02]  /*dc40*/  HADD2.F32 R74, -RZ, R74.H1_H1 ;  /* 0x3000004aff4a7230 */ /* 0x000fc40000004100 */
[----:B------:R-:W-:Y:S02]  /*dc50*/  HADD2.F32 R75, -RZ, R75.H1_H1 ;  /* 0x3000004bff4b7230 */ /* 0x000fe40000004100 */
        /* <DEDUP_REMOVED lines=19> */
[-C--:B------:R-:W-:Y:S01]  /*dd90*/  FMUL.FTZ R53, R47, R75.reuse ;  /* 0x0000004b2f357220 */ /* 0x080fe20000410000 */
        /* <DEDUP_REMOVED lines=11> */
.L_x_1710:
[----:B------:R-:W-:Y:S05]  /*de50*/  BSYNC B2 ;  /* 0x0000000000027941 */ /* 0x000fea0003800000 */
.L_x_1709:
[----:B------:R-:W-:Y:S04]  /*de60*/  BSSY B2, `(.L_x_1711) ;  /* 0x000002c000027945 */ /* 0x000fe80003800000 */
[----:B------:R-:W-:Y:S05]  /*de70*/  @P4 BRA `(.L_x_1712) ;  /* 0x0000000000a84947 */ /* 0x000fea0003800000 */
[----:B0123--:R-:W0:Y:S01]  /*de80*/  LDS.128 R4, [R3+0x14400] ;  /* 0x0144000003047984 */ /* 0x00fe220000000c00 */
        /* <DEDUP_REMOVED lines=41> */
.L_x_1712:
[----:B------:R-:W-:Y:S05]  /*e120*/  BSYNC B2 ;  /* 0x0000000000027941 */ /* 0x000fea0003800000 */
.L_x_1711:
[----:B------:R-:W-:Y:S05]  /*e130*/  @P5 BRA `(.L_x_1702) ;  /* 0x0000000000a85947 */ /* 0x000fea0003800000 */
[----:B01234-:R-:W0:Y:S01]  /*e140*/  LDS.128 R4, [R0+0x8000] ;  /* 0x0080000000047984 */ /* 0x01fe220000000c00 */
[----:B------:R-:W-:Y:S01]  /*e150*/  SHF.R.U32.HI R43, RZ, 0x10, R37 ;  /* 0x00000010ff2b7819 */ /* 0x000fe20000011625 */
[----:B------:R-:W-:Y:S01]  /*e160*/  HADD2.F32 R42, -RZ, R66.H1_H1 ;  /* 0x30000042ff2a7230 */ /* 0x000fe20000004100 */
[--C-:B------:R-:W-:Y:S01]  /*e170*/  SHF.R.U32.HI R45, RZ, 0x10, R39.reuse ;  /* 0x00000010ff2d7819 */ /* 0x100fe20000011627 */
[--C-:B------:R-:W-:Y:S01]  /*e180*/  HADD2.F32 R44, -RZ, R70.reuse.H1_H1 ;  /* 0x30000046ff2c7230 */ /* 0x100fe20000004100 */
        /* <DEDUP_REMOVED lines=37> */
.L_x_1702:
[----:B------:R-:W-:Y:S05]  /*e3e0*/  BSYNC B1 ;  /* 0x0000000000017941 */ /* 0x000fea0003800000 */
.L_x_1701:
        /* <DEDUP_REMOVED lines=13> */
[--C-:B------:R-:W-:Y:S01]  /*e4c0*/  SHF.R.U64 R47, R40, 0x10, R41.reuse ;  /* 0x00000010282f7819 */ /* 0x100fe20000001229 */
[----:B------:R-:W-:Y:S01]  /*e4d0*/  HADD2.F32 R38, -RZ, R86.H0_H0 ;  /* 0x20000056ff267230 */ /* 0x000fe20000004100 */
[----:B------:R-:W-:Y:S01]  /*e4e0*/  SHF.R.U32.HI R39, RZ, 0x10, R41 ;  /* 0x00000010ff277819 */ /* 0x000fe20000011629 */
[--C-:B------:R-:W-:Y:S01]  /*e4f0*/  HADD2.F32 R40, -RZ, R85.reuse.H0_H0 ;  /* 0x20000055ff287230 */ /* 0x100fe20000004100 */
[--C-:B------:R-:W-:Y:S01]  /*e500*/  SHF.R.U32.HI R41, RZ, 0x10, R31.reuse ;  /* 0x00000010ff297819 */ /* 0x100fe2000001161f */
[----:B------:R-:W-:Y:S01]  /*e510*/  HADD2.F32 R85, -RZ, R85.H1_H1 ;  /* 0x30000055ff557230 */ /* 0x000fe20000004100 */
[----:B------:R-:W-:Y:S01]  /*e520*/  SHF.R.U64 R45, R30, 0x10, R31 ;  /* 0x000000101e2d7819 */ /* 0x000fe2000000121f */
[----:B------:R-:W-:Y:S02]  /*e530*/  HADD2.F32 R39, -RZ, R39.H0_H0 ;  /* 0x20000027ff277230 */ /* 0x000fe40000004100 */
[----:B------:R-:W-:-:S02]  /*e540*/  HADD2.F32 R41, -RZ, R41.H0_H0 ;  /* 0x20000029ff297230 */ /* 0x000fc40000004100 */
        /* <DEDUP_REMOVED lines=32> */
.L_x_1715:
[----:B------:R-:W-:Y:S05]  /*e750*/  BSYNC B1 ;  /* 0x0000000000017941 */ /* 0x000fea0003800000 */
.L_x_1714:
[----:B------:R-:W-:Y:S04]  /*e760*/  BSSY B1, `(.L_x_1716) ;  /* 0x000002c000017945 */ /* 0x000fe80003800000 */
[----:B------:R-:W-:Y:S05]  /*e770*/  @P1 BRA `(.L_x_1717) ;  /* 0x0000000000a81947 */ /* 0x000fea0003800000 */
[----:B0-----:R-:W0:Y:S01]  /*e780*/  LDS.128 R4, [R0+0x2000] ;  /* 0x0020000000047984 */ /* 0x001e220000000c00 */
[----:B------:R-:W-:Y:S01]  /*e790*/  SHF.R.U64 R40, R34, 0x10, R35 ;  /* 0x0000001022287819 */ /* 0x000fe20000001223 */
[----:B------:R-:W-:Y:S01]  /*e7a0*/  HADD2.F32 R82, -RZ, R82.H0_H0 ;  /* 0x20000052ff527230 */ /* 0x000fe20000004100 */
[----:B------:R-:W-:Y:S01]  /*e7b0*/  SHF.R.U32.HI R36, RZ, 0x10, R33 ;  /* 0x00000010ff247819 */ /* 0x000fe20000011621 */
[----:B------:R-:W-:Y:S01]  /*e7c0*/  HADD2.F32 R84, -RZ, R84.H1_H1 ;  /* 0x30000054ff547230 */ /* 0x000fe20000004100 */
[----:B------:R-:W-:Y:S01]  /*e7d0*/  SHF.R.U32.HI R34, RZ, 0x10, R35 ;  /* 0x00000010ff227819 */ /* 0x000fe20000011623 */
[----:B------:R-:W-:Y:S01]  /*e7e0*/  HADD2.F32 R35, -RZ, R81.H0_H0 ;  /* 0x20000051ff237230 */ /* 0x000fe20000004100 */
        /* <DEDUP_REMOVED lines=11> */
[----:B------:R-:W-:Y:S01]  /*e8a0*/  FFMA.FTZ R37, R32, R34, -R37 ;  /* 0x0000002220257223 */ /* 0x000fe20000010825 */
[----:B------:R-:W-:Y:S02]  /*e8b0*/  HADD2.F32 R31, -RZ, R6.H1_H1 ;  /* 0x30000006ff1f7230 */ /* 0x000fe40000004100 */
[----:B------:R-:W-:Y:S01]  /*e8c0*/  FMUL.FTZ R38, R4, R35 ;  /* 0x0000002304267220 */ /* 0x000fe20000410000 */
[--C-:B------:R-:W-:Y:S02]  /*e8d0*/  HADD2.F32 R6, -RZ, R5.reuse.H0_H0 ;  /* 0x20000005ff067230 */ /* 0x100fe40000004100 */
[----:B------:R-:W-:Y:S01]  /*e8e0*/  FFMA.FTZ R36, R32, R36, R33 ;  /* 0x0000002420247223 */ /* 0x000fe20000010021 */
        /* <DEDUP_REMOVED lines=19> */
.L_x_1717:
[----:B------:R-:W-:Y:S05]  /*ea20*/  BSYNC B1 ;  /* 0x0000000000017941 */ /* 0x000fea0003800000 */
.L_x_1716:
[----:B------:R-:W-:Y:S04]  /*ea30*/  BSSY B1, `(.L_x_1718) ;  /* 0x000002c000017945 */ /* 0x000fe80003800000 */
[----:B------:R-:W-:Y:S05]  /*ea40*/  @P2 BRA `(.L_x_1719) ;  /* 0x0000000000a82947 */ /* 0x000fea0003800000 */
[----:B01----:R-:W0:Y:S01]  /*ea50*/  LDS.128 R4, [R3+0x12400] ;  /* 0x0124000003047984 */ /* 0x003e220000000c00 */
[----:B------:R-:W-:Y:S01]  /*ea60*/  SHF.R.U32.HI R31, RZ, 0x10, R29 ;  /* 0x00000010ff1f7819 */ /* 0x000fe2000001161d */
[----:B------:R-:W-:Y:S01]  /*ea70*/  HADD2.F32 R30, -RZ, R80.H0_H0 ;  /* 0x20000050ff1e7230 */ /* 0x000fe20000004100 */
[----:B------:R-:W-:Y:S01]  /*ea80*/  SHF.R.U32.HI R33, RZ, 0x10, R27 ;  /* 0x00000010ff217819 */ /* 0x000fe2000001161b */
[----:B------:R-:W-:Y:S01]  /*ea90*/  HADD2.F32 R32, -RZ, R77.H1_H1 ;  /* 0x3000004dff207230 */ /* 0x000fe20000004100 */
[----:B------:R-:W-:Y:S01]  /*eaa0*/  SHF.R.U64 R39, R28, 0x10, R29 ;  /* 0x000000101c277819 */ /* 0x000fe2000000121d */
        /* <DEDUP_REMOVED lines=36> */
.L_x_1719:
[----:B------:R-:W-:Y:S05]  /*ecf0*/  BSYNC B1 ;  /* 0x0000000000017941 */ /* 0x000fea0003800000 */
.L_x_1718:
[----:B------:R-:W-:Y:S04]  /*ed00*/  BSSY B1, `(.L_x_1720) ;  /* 0x000002c000017945 */ /* 0x000fe80003800000 */
[----:B------:R-:W-:Y:S05]  /*ed10*/  @P3 BRA `(.L_x_1721) ;  /* 0x0000000000a83947 */ /* 0x000fea0003800000 */
[----:B012---:R-:W0:Y:S01]  /*ed20*/  LDS.128 R4, [R0+0x6000] ;  /* 0x0060000000047984 */ /* 0x007e220000000c00 */
        /* <DEDUP_REMOVED lines=41> */
.L_x_1721:
[----:B------:R-:W-:Y:S05]  /*efc0*/  BSYNC B1 ;  /* 0x0000000000017941 */ /* 0x000fea0003800000 */
.L_x_1720:
[----:B------:R-:W-:Y:S04]  /*efd0*/  BSSY B1, `(.L_x_1722) ;  /* 0x000002c000017945 */ /* 0x000fe80003800000 */
[----:B------:R-:W-:Y:S05]  /*efe0*/  @P4 BRA `(.L_x_1723) ;  /* 0x0000000000a84947 */ /* 0x000fea0003800000 */
[----:B0123--:R-:W0:Y:S01]  /*eff0*/  LDS.128 R4, [R3+0x16400] ;  /* 0x0164000003047984 */ /* 0x00fe220000000c00 */
        /* <DEDUP_REMOVED lines=41> */
.L_x_1723:
[----:B------:R-:W-:Y:S05]  /*f290*/  BSYNC B1 ;  /* 0x0000000000017941 */ /* 0x000fea0003800000 */
.L_x_1722:
[----:B------:R-:W-:Y:S05]  /*f2a0*/  @P5 BRA `(.L_x_1713) ;  /* 0x0000003400d05947 */ /* 0x000fea0003800000 */
[----:B01234-:R-:W0:Y:S01]  /*f2b0*/  LDS.128 R4, [R0+0xa000] ;  /* 0x00a0000000047984 */ /* 0x01fe220000000c00 */
[----:B------:R-:W-:Y:S01]  /*f2c0*/  SHF.R.U32.HI R14, RZ, 0x10, R9 ;  /* 0x00000010ff0e7819 */ /* 0x000fe20000011609 */
[--C-:B------:R-:W-:Y:S01]  /*f2d0*/  HADD2.F32 R13, -RZ, R62.reuse.H0_H0 ;  /* 0x2000003eff0d7230 */ /* 0x100fe20000004100 */
[--C-:B------:R-:W-:Y:S01]  /*f2e0*/  SHF.R.U32.HI R12, RZ, 0x10, R11.reuse ;  /* 0x00000010ff0c7819 */ /* 0x100fe2000001160b */
        /* <DEDUP_REMOVED lines=8> */
[--C-:B------:R-:W-:Y:S02]  /*f370*/  HADD2.F32 R3, -RZ, R4.reuse.H0_H0 ;  /* 0x20000004ff037230 */ /* 0x100fe40000004100 */
[----:B------:R-:W-:Y:S02]  /*f380*/  HADD2.F32 R9, -RZ, R7.H0_H0 ;  /* 0x20000007ff097230 */ /* 0x000fe40000004100 */
[C---:B------:R-:W-:Y:S01]  /*f390*/  FMUL.FTZ R20, R10.reuse, R14 ;  /* 0x0000000e0a147220 */ /* 0x040fe20000410000 */
[----:B------:R-:W-:Y:S02]  /*f3a0*/  HADD2.F32 R4, -RZ, R4.H1_H1 ;  /* 0x30000004ff047230 */ /* 0x000fe40000004100 */
[----:B------:R-:W-:Y:S01]  /*f3b0*/  FMUL.FTZ R15, R10, R12 ;  /* 0x0000000c0a0f7220 */ /* 0x000fe20000410000 */
[----:B------:R-:W-:-:S02]  /*f3c0*/  HADD2.F32 R7, -RZ, R6.H0_H0 ;  /* 0x20000006ff077230 */ /* 0x000fc40000004100 */
[C---:B------:R-:W-:Y:S01]  /*f3d0*/  FFMA.FTZ R20, R9.reuse, R12, -R20 ;  /* 0x0000000c09147223 */ /* 0x040fe20000010814 */
[----:B------:R-:W-:Y:S02]  /*f3e0*/  HADD2.F32 R8, -RZ, R6.H1_H1 ;  /* 0x30000006ff087230 */ /* 0x000fe40000004100 */
[C---:B------:R-:W-:Y:S01]  /*f3f0*/  FMUL.FTZ R10, R4.reuse, R13 ;  /* 0x0000000d040a7220 */ /* 0x040fe20000410000 */
        /* <DEDUP_REMOVED lines=20> */
[----:B------:R0:W-:Y:S01]  /*f540*/  STS.128 [R0+0xa000], R4 ;  /* 0x00a0000400007388 */ /* 0x0001e20000000c00 */
[----:B------:R-:W-:Y:S05]  /*f550*/  BRA `(.L_x_1713) ;  /* 0x0000003400247947 */ /* 0x000fea0003800000 */
.L_x_1692:
[----:B------:R-:W2:Y:S01]  /*f560*/  LDC R10, c[0x0][0x448] ;  /* 0x00011200ff0a7b82 */ /* 0x000ea20000000800 */
[----:B------:R-:W-:Y:S01]  /*f570*/  IMAD R3, R209, 0x40, R64 ;  /* 0x00000040d1037824 */ /* 0x000fe200078e0240 */
[----:B------:R-:W-:Y:S01]  /*f580*/  ULDC.64 UR4, c[0x0][0x3f8] ;  /* 0x0000fe0000047ab9 */ /* 0x000fe20000000a00 */
[----:B------:R-:W-:Y:S01]  /*f590*/  ULDC.64 UR6, c[0x0][0x408] ;  /* 0x0001020000067ab9 */ /* 0x000fe20000000a00 */
[----:B------:R-:W-:Y:S01]  /*f5a0*/  MOV R7, R29 ;  /* 0x0000001d00077202 */ /* 0x000fe20000000f00 */
[----:B------:R-:W-:Y:S02]  /*f5b0*/  IMAD.MOV.U32 R4, RZ, RZ, R24 ;  /* 0x000000ffff047224 */ /* 0x000fe400078e0018 */
[----:B------:R-:W-:Y:S01]  /*f5c0*/  IMAD.MOV.U32 R6, RZ, RZ, R140 ;  /* 0x000000ffff067224 */ /* 0x000fe200078e008c */
        /* <DEDUP_REMOVED lines=27> */
.L_x_2042:
        /* <DEDUP_REMOVED lines=9> */
[----:B0-----:R-:W-:Y:S02]  /*f810*/  CS2R R32, SRZ ;  /* 0x0000000000207805 */ /* 0x001fe4000001ff00 */
[----:B------:R-:W-:Y:S02]  /*f820*/  CS2R R34, SRZ ;  /* 0x0000000000227805 */ /* 0x000fe4000001ff00 */
[----:B-1----:R-:W-:Y:S02]  /*f830*/  CS2R R28, SRZ ;  /* 0x00000000001c7805 */ /* 0x002fe4000001ff00 */
[----:B------:R-:W-:-:S02]  /*f840*/  CS2R R30, SRZ ;  /* 0x00000000001e7805 */ /* 0x000fc4000001ff00 */
[----:B------:R-:W-:Y:S02]  /*f850*/  CS2R R24, SRZ ;  /* 0x0000000000187805 */ /* 0x000fe4000001ff00 */
[----:B------:R-:W-:Y:S01]  /*f860*/  CS2R R26, SRZ ;  /* 0x00000000001a7805 */ /* 0x000fe2000001ff00 */
[----:B------:R-:W-:Y:S06]  /*f870*/  @P0 BRA `(.L_x_1726) ;  /* 0x0000000000980947 */ /* 0x000fec0003800000 */
[----:B------:R-:W-:Y:S01]  /*f880*/  ULDC UR4, c[0x0][0x3f4] ;  /* 0x0000fd0000047ab9 */ /* 0x000fe20000000800 */
[----:B---3--:R-:W-:Y:S01]  /*f890*/  MOV R9, R3 ;  /* 0x0000000300097202 */ /* 0x008fe20000000f00 */
[----:B----4-:R-:W-:Y:S01]  /*f8a0*/  IMAD.MOV.U32 R8, RZ, RZ, R0 ;  /* 0x000000ffff087224 */ /* 0x010fe200078e0000 */
[----:B------:R-:W-:Y:S01]  /*f8b0*/  ISETP.GE.AND P2, PT, R18, UR4, PT ;  /* 0x0000000412007c0c */ /* 0x000fe2000bf46270 */
[----:B------:R-:W-:Y:S01]  /*f8c0*/  IMAD.MOV.U32 R24, RZ, RZ, R14 ;  /* 0x000000ffff187224 */ /* 0x000fe200078e000e */
[----:B------:R-:W-:Y:S01]  /*f8d0*/  ISETP.GE.AND P3, PT, R167, UR4, PT ;  /* 0x00000004a7007c0c */ /* 0x000fe2000bf66270 */
[----:B------:R-:W-:Y:S01]  /*f8e0*/  IMAD.MOV.U32 R25, RZ, RZ, R7 ;  /* 0x000000ffff197224 */ /* 0x000fe200078e0007 */
[----:B------:R-:W-:Y:S02]  /*f8f0*/  ISETP.GE.AND P4, PT, R168, UR4, PT ;  /* 0x00000004a8007c0c */ /* 0x000fe4000bf86270 */
[----:B------:R-:W-:Y:S02]  /*f900*/  CS2R R28, SRZ ;  /* 0x00000000001c7805 */ /* 0x000fe4000001ff00 */
[----:B------:R-:W-:-:S02]  /*f910*/  CS2R R30, SRZ ;  /* 0x00000000001e7805 */ /* 0x000fc4000001ff00 */
[----:B------:R-:W-:Y:S02]  /*f920*/  CS2R R40, SRZ ;  /* 0x0000000000287805 */ /* 0x000fe4000001ff00 */
[----:B------:R-:W-:Y:S01]  /*f930*/  CS2R R42, SRZ ;  /* 0x00000000002a7805 */ /* 0x000fe2000001ff00 */
[----:B------:R-:W-:Y:S02]  /*f940*/  @!P2 IMAD.SHL.U32 R5, R18, 0x2, RZ ;  /* 0x000000021205a824 */ /* 0x000fe400078e00ff */
[----:B------:R-:W-:Y:S02]  /*f950*/  @!P3 IMAD.SHL.U32 R15, R170, 0x8, RZ ;  /* 0x00000008aa0fb824 */ /* 0x000fe400078e00ff */
[----:B------:R-:W-:Y:S01]  /*f960*/  @!P4 IMAD.SHL.U32 R27, R171, 0x8, RZ ;  /* 0x00000008ab1bc824 */ /* 0x000fe200078e00ff */
[-C--:B------:R-:W-:Y:S01]  /*f970*/  @!P2 IADD3 R4, P0, R0, R5.reuse, RZ ;  /* 0x000000050004a210 */ /* 0x080fe20007f1e0ff */
[----:B------:R-:W-:Y:S01]  /*f980*/  @!P3 IMAD.WIDE R10, R15, 0x2, R8 ;  /* 0x000000020f0ab825 */ /* 0x000fe200078e0208 */
[----:B------:R-:W-:-:S02]  /*f990*/  @!P2 IADD3 R6, P1, R14, R5, RZ ;  /* 0x000000050e06a210 */ /* 0x000fc40007f3e0ff */
[----:B------:R-:W-:Y:S01]  /*f9a0*/  @!P2 SHF.L.U64.HI R0, R18, 0x1, R19 ;  /* 0x000000011200a819 */ /* 0x000fe20000010213 */
[----:B------:R-:W-:Y:S01]  /*f9b0*/  @!P4 IMAD.WIDE R12, R27, 0x2, R8 ;  /* 0x000000021b0cc825 */ /* 0x000fe200078e0208 */
[----:B------:R-:W-:Y:S02]  /*f9c0*/  CS2R R36, SRZ ;  /* 0x0000000000247805 */ /* 0x000fe4000001ff00 */
[----:B------:R-:W-:Y:S02]  /*f9d0*/  CS2R R38, SRZ ;  /* 0x0000000000267805 */ /* 0x000fe4000001ff00 */
[----:B------:R-:W-:Y:S01]  /*f9e0*/  CS2R R32, SRZ ;  /* 0x0000000000207805 */ /* 0x000fe2000001ff00 */
[----:B------:R-:W-:Y:S01]  /*f9f0*/  @!P3 IMAD.WIDE R14, R15, 0x2, R24 ;  /* 0x000000020f0eb825 */ /* 0x000fe200078e0218 */
[----:B------:R-:W-:Y:S02]  /*fa00*/  CS2R R34, SRZ ;  /* 0x0000000000227805 */ /* 0x000fe4000001ff00 */
[----:B------:R-:W-:-:S02]  /*fa10*/  CS2R R44, SRZ ;  /* 0x00000000002c7805 */ /* 0x000fc4000001ff00 */
[----:B------:R-:W-:Y:S01]  /*fa20*/  CS2R R46, SRZ ;  /* 0x00000000002e7805 */ /* 0x000fe2000001ff00 */
[----:B------:R-:W-:Y:S01]  /*fa30*/  @!P4 IMAD.WIDE R8, R27, 0x2, R24 ;  /* 0x000000021b08c825 */ /* 0x000fe200078e0218 */
[----:B------:R-:W-:Y:S02]  /*fa40*/  CS2R R24, SRZ ;  /* 0x0000000000187805 */ /* 0x000fe4000001ff00 */
[----:B------:R-:W-:Y:S02]  /*fa50*/  CS2R R26, SRZ ;  /* 0x00000000001a7805 */ /* 0x000fe4000001ff00 */
[----:B------:R-:W-:Y:S01]  /*fa60*/  @!P2 IADD3.X R5, R3, R0, RZ, P0, !PT ;  /* 0x000000000305a210 */ /* 0x000fe200007fe4ff */
[----:B------:R-:W-:Y:S01]  /*fa70*/  @!P2 IMAD.X R7, R7, 0x1, R0, P1 ;  /* 0x000000010707a824 */ /* 0x000fe200008e0600 */
[----:B------:R0:W5:Y:S04]  /*fa80*/  @!P3 LD.E.128 R28, desc[UR60][R10.64] ;  /* 0x0000003c0a1cb980 */ /* 0x000168000c101d00 */
[----:B------:R0:W5:Y:S04]  /*fa90*/  @!P3 LD.E.128 R40, desc[UR60][R14.64] ;  /* 0x0000003c0e28b980 */ /* 0x000168000c101d00 */
[----:B------:R0:W5:Y:S04]  /*faa0*/  @!P4 LD.E.128 R24, desc[UR60][R12.64] ;  /* 0x0000003c0c18c980 */ /* 0x000168000c101d00 */
[----:B------:R0:W5:Y:S04]  /*fab0*/  @!P4 LD.E.128 R36, desc[UR60][R8.64] ;  /* 0x0000003c0824c980 */ /* 0x000168000c101d00 */
[----:B------:R0:W5:Y:S04]  /*fac0*/  @!P2 LD.E.128 R32, desc[UR60][R4.64] ;  /* 0x0000003c0420a980 */ /* 0x000168000c101d00 */
[----:B------:R0:W5:Y:S02]  /*fad0*/  @!P2 LD.E.128 R44, desc[UR60][R6.64] ;  /* 0x0000003c062ca980 */ /* 0x000164000c101d00 */
.L_x_1726:
[----:B------:R-:W-:Y:S05]  /*fae0*/  BSYNC B1 ;  /* 0x0000000000017941 */ /* 0x000fea0003800000 */
.L_x_1725:
[----:B0----5:R-:W-:Y:S01]  /*faf0*/  IMAD.MOV.U32 R4, RZ, RZ, R46 ;  /* 0x000000ffff047224 */ /* 0x021fe200078e002e */
[----:B------:R-:W-:Y:S01]  /*fb00*/  MOV R5, R47 ;  /* 0x0000002f00057202 */ /* 0x000fe20000000f00 */
[----:B----4-:R-:W-:Y:S01]  /*fb10*/  IMAD.MOV.U32 R0, RZ, RZ, R44 ;  /* 0x000000ffff007224 */ /* 0x010fe200078e002c */
[----:B------:R-:W-:Y:S01]  /*fb20*/  UMOV UR4, 0xffffffff ;  /* 0xffffffff00047882 */ /* 0x000fe20000000000 */
[----:B---3--:R-:W-:Y:S01]  /*fb30*/  IMAD.MOV.U32 R3, RZ, RZ, R45 ;  /* 0x000000ffff037224 */ /* 0x008fe200078e002d */
[----:B------:R-:W-:Y:S01]  /*fb40*/  PRMT R92, R4, 0x7610, R92 ;  /* 0x00007610045c7816 */ /* 0x000fe2000000005c */
[----:B------:R-:W-:Y:S01]  /*fb50*/  IMAD.MOV.U32 R4, RZ, RZ, R42 ;  /* 0x000000ffff047224 */ /* 0x000fe200078e002a */
[----:B------:R-:W-:Y:S01]  /*fb60*/  PRMT R91, R91, 0x5410, R5 ;  /* 0x000054105b5b7816 */ /* 0x000fe20000000005 */
[----:B------:R-:W-:Y:S01]  /*fb70*/  IMAD.MOV.U32 R5, RZ, RZ, R43 ;  /* 0x000000ffff057224 */ /* 0x000fe200078e002b */
[----:B------:R-:W-:Y:S01]  /*fb80*/  PRMT R93, R93, 0x5410, R0 ;  /* 0x000054105d5d7816 */ /* 0x000fe20000000000 */
[----:B------:R-:W-:Y:S01]  /*fb90*/  IMAD.MOV.U32 R0, RZ, RZ, R40 ;  /* 0x000000ffff007224 */ /* 0x000fe200078e0028 */
[----:B------:R-:W-:Y:S01]  /*fba0*/  PRMT R97, R3, 0x7610, R97 ;  /* 0x0000761003617816 */ /* 0x000fe20000000061 */
[----:B------:R-:W-:Y:S01]  /*fbb0*/  IMAD.MOV.U32 R3, RZ, RZ, R41 ;  /* 0x000000ffff037224 */ /* 0x000fe200078e0029 */
[----:B------:R-:W-:Y:S01]  /*fbc0*/  PRMT R87, R4, 0x5410, R5 ;  /* 0x0000541004577816 */ /* 0x000fe20000000005 */
[----:B------:R-:W-:-:S02]  /*fbd0*/  IMAD.MOV.U32 R4, RZ, RZ, R38 ;  /* 0x000000ffff047224 */ /* 0x000fc400078e0026 */
[----:B------:R-:W-:Y:S01]  /*fbe0*/  IMAD.MOV.U32 R5, RZ, RZ, R39 ;  /* 0x000000ffff057224 */ /* 0x000fe200078e0027 */
[----:B------:R-:W-:Y:S01]  /*fbf0*/  PRMT R86, R0, 0x5410, R3 ;  /* 0x0000541000567816 */ /* 0x000fe20000000003 */
[----:B------:R-:W-:Y:S01]  /*fc00*/  IMAD.MOV.U32 R3, RZ, RZ, R37 ;  /* 0x000000ffff037224 */ /* 0x000fe200078e0025 */
[----:B------:R-:W-:Y:S02]  /*fc10*/  MOV R0, R36 ;  /* 0x0000002400007202 */ /* 0x000fe40000000f00 */
        /* <DEDUP_REMOVED lines=17> */
[----:B------:R-:W-:Y:S01]  /*fd30*/  IMAD.MOV.U32 R4, RZ, RZ, R26 ;  /* 0x000000ffff047224 */ /* 0x000fe200078e001a */
[----:B------:R-:W-:Y:S01]  /*fd40*/  MOV R5, R27 ;  /* 0x0000001b00057202 */ /* 0x000fe20000000f00 */
[----:B------:R-:W-:-:S03]  /*fd50*/  IMAD.MOV.U32 R3, RZ, RZ, R25 ;  /* 0x000000ffff037224 */ /* 0x000fc600078e0019 */
[----:B------:R-:W-:Y:S02]  /*fd60*/  PRMT R79, R4, 0x5410, R5 ;  /* 0x00005410044f7816 */ /* 0x000fe40000000005 */
[----:B------:R-:W-:Y:S02]  /*fd70*/  CS2R R4, SRZ ;  /* 0x0000000000047805 */ /* 0x000fe4000001ff00 */
[----:B------:R-:W-:Y:S01]  /*fd80*/  PRMT R78, R0, 0x5410, R3 ;  /* 0x00005410004e7816 */ /* 0x000fe20000000003 */
[----:B------:R-:W-:Y:S06]  /*fd90*/  BRA.DIV UR4, `(.L_x_1727) ;  /* 0x000001ca048c7947 */ /* 0x000fec000b800000 */
[----:B------:R0:W1:Y:S04]  /*fda0*/  SHFL.IDX PT, R0, R21, 0x1, 0x1c1f ;  /* 0x003c1f0015007f89 */ /* 0x00006800000e0000 */
[----:B------:R0:W3:Y:S04]  /*fdb0*/  SHFL.IDX PT, R3, R20, 0x1, 0x1c1f ;  /* 0x003c1f0014037f89 */ /* 0x0000e800000e0000 */
[----:B--2---:R-:W2:Y:S04]  /*fdc0*/  SHFL.IDX PT, R61, R61, 0x1, 0x1c1f ;  /* 0x003c1f003d3d7f89 */ /* 0x004ea800000e0000 */
[----:B0-----:R-:W4:Y:S02]  /*fdd0*/  SHFL.IDX PT, R62, R62, 0x1, 0x1c1f ;  /* 0x003c1f003e3e7f89 */ /* 0x001f2400000e0000 */
.L_x_2048:
[----:B------:R-:W-:Y:S01]  /*fde0*/  VIADD R64, R64, 0x40 ;  /* 0x0000004040407836 */ /* 0x000fe20000000000 */
        /* <DEDUP_REMOVED lines=14> */
[----:B------:R-:W-:Y:S01]  /*fed0*/  ULDC UR4, c[0x0][0x3f4] ;  /* 0x0000fd0000047ab9 */ /* 0x000fe20000000800 */
[----:B---3--:R-:W-:Y:S01]  /*fee0*/  IMAD.MOV.U32 R6, RZ, RZ, R3 ;  /* 0x000000ffff067224 */ /* 0x008fe200078e0003 */
[----:B------:R-:W-:Y:S01]  /*fef0*/  ISETP.GE.AND P2, PT, R18, UR4, PT ;  /* 0x0000000412007c0c */ /* 0x000fe2000bf46270 */
[----:B-1----:R-:W-:Y:S01]  /*ff00*/  IMAD.MOV.U32 R7, RZ, RZ, R0 ;  /* 0x000000ffff077224 */ /* 0x002fe200078e0000 */
[----:B------:R-:W-:Y:S01]  /*ff10*/  ISETP.GE.AND P3, PT, R167, UR4, PT ;  /* 0x00000004a7007c0c */ /* 0x000fe2000bf66270 */
[----:B----4-:R-:W-:Y:S01]  /*ff20*/  IMAD.MOV.U32 R8, RZ, RZ, R62 ;  /* 0x000000ffff087224 */ /* 0x010fe200078e003e */
[----:B------:R-:W-:Y:S01]  /*ff30*/  ISETP.GE.AND P4, PT, R168, UR4, PT ;  /* 0x00000004a8007c0c */ /* 0x000fe2000bf86270 */
[----:B--2---:R-:W-:Y:S01]  /*ff40*/  IMAD.MOV.U32 R9, RZ, RZ, R61 ;  /* 0x000000ffff097224 */ /* 0x004fe200078e003d */
[----:B------:R-:W-:Y:S02]  /*ff50*/  CS2R R52, SRZ ;  /* 0x0000000000347805 */ /* 0x000fe4000001ff00 */
[----:B------:R-:W-:-:S02]  /*ff60*/  CS2R R54, SRZ ;  /* 0x0000000000367805 */ /* 0x000fc4000001ff00 */
[----:B------:R-:W-:Y:S02]  /*ff70*/  CS2R R10, SRZ ;  /* 0x00000000000a7805 */ /* 0x000fe4000001ff00 */
[----:B------:R-:W-:Y:S02]  /*ff80*/  CS2R R56, SRZ ;  /* 0x0000000000387805 */ /* 0x000fe4000001ff00 */
[----:B------:R-:W-:Y:S01]  /*ff90*/  CS2R R58, SRZ ;  /* 0x00000000003a7805 */ /* 0x000fe2000001ff00 */
[----:B------:R-:W-:Y:S01]  /*ffa0*/  @!P2 IMAD.SHL.U32 R60, R18, 0x2, RZ ;  /* 0x00000002123ca824 */ /* 0x000fe200078e00ff */
[----:B------:R-:W-:Y:S01]  /*ffb0*/  @!P3 SHF.L.U32 R13, R170, 0x3, RZ ;  /* 0x00000003aa0db819 */ /* 0x000fe200000006ff */
[----:B------:R-:W-:-:S03]  /*ffc0*/  @!P4 IMAD.SHL.U32 R63, R171, 0x8, RZ ;  /* 0x00000008ab3fc824 */ /* 0x000fc600078e00ff */
[-C--:B------:R-:W-:Y:S01]  /*ffd0*/  @!P2 IADD3 R20, P0, R3, R60.reuse, RZ ;  /* 0x0000003c0314a210 */ /* 0x080fe20007f1e0ff */
[----:B------:R-:W-:Y:S01]  /*ffe0*/  @!P3 IMAD.WIDE R4, R13, 0x2, R6 ;  /* 0x000000020d04b825 */ /* 0x000fe200078e0206 */
[----:B------:R-:W-:Y:S02]  /*fff0*/  @!P2 IADD3 R60, P1, R62, R60, RZ ;  /* 0x0000003c3e3ca210 */ /* 0x000fe40007f3e0ff */
[----:B------:R-:W-:Y:S01]  /*10000*/  @!P2 SHF.L.U64.HI R3, R18, 0x1, R19 ;  /* 0x000000011203a819 */ /* 0x000fe20000010213 */
[----:B------:R-:W-:Y:S01]  /*10010*/  @!P4 IMAD.WIDE R6, R63, 0x2, R6 ;  /* 0x000000023f06c825 */ /* 0x000fe200078e0206 */
[----:B------:R0:W5:Y:S01]  /*10020*/  @!P3 LD.E.128 R52, desc[UR60][R4.64] ;  /* 0x0000003c0434b980 */ /* 0x000162000c101d00 */
[----:B------:R-:W-:Y:S02]  /*10030*/  CS2R R14, SRZ ;  /* 0x00000000000e7805 */ /* 0x000fe4000001ff00 */
[----:B------:R-:W-:Y:S01]  /*10040*/  CS2R R48, SRZ ;  /* 0x0000000000307805 */ /* 0x000fe2000001ff00 */
[----:B------:R-:W-:Y:S01]  /*10050*/  @!P3 IMAD.WIDE R12, R13, 0x2, R8 ;  /* 0x000000020d0cb825 */ /* 0x000fe200078e0208 */
[----:B------:R1:W5:Y:S01]  /*10060*/  @!P4 LD.E.128 R56, desc[UR60][R6.64] ;  /* 0x0000003c0638c980 */ /* 0x000362000c101d00 */
[----:B------:R-:W-:-:S02]  /*10070*/  CS2R R50, SRZ ;  /* 0x0000000000327805 */ /* 0x000fc4000001ff00 */
[----:B------:R-:W-:Y:S01]  /*10080*/  @!P2 IADD3.X R61, R61, R3, RZ, P1, !PT ;  /* 0x000000033d3da210 */ /* 0x000fe20000ffe4ff */
[----:B------:R-:W-:Y:S01]  /*10090*/  @!P4 IMAD.WIDE R62, R63, 0x2, R8 ;  /* 0x000000023f3ec825 */ /* 0x000fe200078e0208 */
[----:B------:R-:W-:Y:S02]  /*100a0*/  CS2R R8, SRZ ;  /* 0x0000000000087805 */ /* 0x000fe4000001ff00 */
[----:B0-----:R-:W-:Y:S01]  /*100b0*/  CS2R R4, SRZ ;  /* 0x0000000000047805 */ /* 0x001fe2000001ff00 */
[----:B------:R-:W-:-:S03]  /*100c0*/  @!P2 IMAD.X R21, R0, 0x1, R3, P0 ;  /* 0x000000010015a824 */ /* 0x000fc600000e0603 */
[----:B------:R0:W5:Y:S01]  /*100d0*/  @!P3 LD.E.128 R8, desc[UR60][R12.64] ;  /* 0x0000003c0c08b980 */ /* 0x000162000c101d00 */
[----:B-1----:R-:W-:-:S03]  /*100e0*/  CS2R R6, SRZ ;  /* 0x0000000000067805 */ /* 0x002fc6000001ff00 */
[----:B------:R1:W5:Y:S04]  /*100f0*/  @!P2 LD.E.128 R48, desc[UR60][R20.64] ;  /* 0x0000003c1430a980 */ /* 0x000368000c101d00 */
[----:B------:R1:W5:Y:S01]  /*10100*/  @!P2 LD.E.128 R4, desc[UR60][R60.64] ;  /* 0x0000003c3c04a980 */ /* 0x000362000c101d00 */
[----:B0-----:R-:W-:-:S06]  /*10110*/  CS2R R12, SRZ ;  /* 0x00000000000c7805 */ /* 0x001fcc000001ff00 */
[----:B------:R1:W5:Y:S02]  /*10120*/  @!P4 LD.E.128 R12, desc[UR60][R62.64] ;  /* 0x0000003c3e0cc980 */ /* 0x000364000c101d00 */
.L_x_1729:
[----:B------:R-:W-:Y:S05]  /*10130*/  BSYNC B1 ;  /* 0x0000000000017941 */ /* 0x000fea0003800000 */
.L_x_1728:
[----:B---3-5:R-:W-:Y:S01]  /*10140*/  IMAD.MOV.U32 R3, RZ, RZ, R4 ;  /* 0x000000ffff037224 */ /* 0x028fe200078e0004 */
[----:B-1----:R-:W-:Y:S01]  /*10150*/  LEA.HI R0, R208, R208, RZ, 0x1 ;  /* 0x000000d0d0007211 */ /* 0x002fe200078f08ff */
[----:B------:R-:W-:Y:S01]  /*10160*/  IMAD.MOV.U32 R20, RZ, RZ, R5 ;  /* 0x000000ffff147224 */ /* 0x000fe200078e0005 */
[----:B------:R-:W-:Y:S01]  /*10170*/  BSSY B1, `(.L_x_1730) ;  /* 0x000002c000017945 */ /* 0x000fe20003800000 */
[----:B------:R-:W-:Y:S02]  /*10180*/  IMAD.MOV.U32 R21, RZ, RZ, R6 ;  /* 0x000000ffff157224 */ /* 0x000fe400078e0006 */
[----:B------:R-:W-:Y:S01]  /*10190*/  IMAD.MOV.U32 R60, RZ, RZ, R7 ;  /* 0x000000ffff3c7224 */ /* 0x000fe200078e0007 */
[----:B------:R-:W-:Y:S01]  /*101a0*/  PRMT R80, R3, 0x5410, R20 ;  /* 0x0000541003507816 */ /* 0x000fe20000000014 */
[----:B------:R-:W-:Y:S01]  /*101b0*/  IMAD.MOV.U32 R20, RZ, RZ, R9 ;  /* 0x000000ffff147224 */ /* 0x000fe200078e0009 */
[----:B------:R-:W-:Y:S01]  /*101c0*/  LOP3.LUT R3, R0, 0xfffffffe, RZ, 0xc0, !PT ;  /* 0xfffffffe00037812 */ /* 0x000fe200078ec0ff */
[----:B------:R-:W-:Y:S01]  /*101d0*/  IMAD.MOV.U32 R0, RZ, RZ, R8 ;  /* 0x000000ffff007224 */ /* 0x000fe200078e0008 */
[----:B------:R-:W-:Y:S01]  /*101e0*/  PRMT R81, R21, 0x5410, R60 ;  /* 0x0000541015517816 */ /* 0x000fe2000000003c */
[----:B------:R-:W-:Y:S01]  /*101f0*/  IMAD.MOV.U32 R21, RZ, RZ, R10 ;  /* 0x000000ffff157224 */ /* 0x000fe200078e000a */
[----:B------:R-:W-:Y:S01]  /*10200*/  IADD3 R3, R208, -R3, RZ ;  /* 0x80000003d0037210 */ /* 0x000fe20007ffe0ff */
[----:B----4-:R-:W-:Y:S01]  /*10210*/  IMAD.MOV.U32 R62, RZ, RZ, R50 ;  /* 0x000000ffff3e7224 */ /* 0x010fe200078e0032 */
[----:B------:R-:W-:Y:S01]  /*10220*/  PRMT R70, R0, 0x5410, R20 ;  /* 0x0000541000467816 */ /* 0x000fe20000000014 */
[----:B------:R-:W-:Y:S01]  /*10230*/  IMAD.MOV.U32 R0, RZ, RZ, R11 ;  /* 0x000000ffff007224 */ /* 0x000fe200078e000b */
[----:B--2---:R-:W-:Y:S01]  /*10240*/  SHF.L.U32 R61, R3, 0x1f, RZ ;  /* 0x0000001f033d7819 */ /* 0x004fe200000006ff */
[----:B------:R-:W-:Y:S01]  /*10250*/  IMAD.MOV.U32 R20, RZ, RZ, R13 ;  /* 0x000000ffff147224 */ /* 0x000fe200078e000d */
[----:B------:R-:W-:Y:S01]  /*10260*/  PRMT R71, R21, 0x7610, R71 ;  /* 0x0000761015477816 */ /* 0x000fe20000000047 */
[----:B------:R-:W-:Y:S01]  /*10270*/  IMAD.MOV.U32 R21, RZ, RZ, R14 ;  /* 0x000000ffff157224 */ /* 0x000fe200078e000e */
[----:B------:R-:W0:Y:S01]  /*10280*/  SYNCS.PHASECHK.TRANS64.TRYWAIT P0, [R2+URZ+0x2a800], R61 ;  /* 0x02a8003d020075a7 */ /* 0x000e22000800017f */
[----:B------:R-:W-:Y:S01]  /*10290*/  MOV R3, R12 ;  /* 0x0000000c00037202 */ /* 0x000fe20000000f00 */
[----:B------:R-:W-:Y:S01]  /*102a0*/  IMAD.MOV.U32 R63, RZ, RZ, R57 ;  /* 0x000000ffff3f7224 */ /* 0x000fe200078e0039 */
[----:B------:R-:W-:-:S02]  /*102b0*/  PRMT R71, R71, 0x5410, R0 ;  /* 0x0000541047477816 */ /* 0x000fc40000000000 */
[----:B------:R-:W-:Y:S01]  /*102c0*/  PRMT R0, R3, 0x5410, R20 ;  /* 0x0000541003007816 */ /* 0x000fe20000000014 */
        /* <DEDUP_REMOVED lines=8> */
[----:B------:R-:W-:Y:S01]  /*10350*/  PRMT R3, R3, 0x5410, R20 ;  /* 0x0000541003037816 */ /* 0x000fe20000000014 */
[----:B------:R-:W-:Y:S01]  /*10360*/  IMAD.MOV.U32 R20, RZ, RZ, R51 ;  /* 0x000000ffff147224 */ /* 0x000fe200078e0033 */
[----:B------:R-:W-:-:S02]  /*10370*/  VIADDMNMX R21, R65, -R188, 0x80, PT ;  /* 0x0000008041157446 */ /* 0x000fc400038009bc */
[----:B------:R-:W-:Y:S01]  /*10380*/  PRMT R73, R60, 0x5410, R62 ;  /* 0x000054103c497816 */ /* 0x000fe2000000003e */
[----:B------:R-:W-:Y:S01]  /*10390*/  IMAD.MOV.U32 R60, RZ, RZ, R55 ;  /* 0x000000ffff3c7224 */ /* 0x000fe200078e0037 */
[----:B------:R-:W-:Y:S01]  /*103a0*/  PRMT R83, R83, 0x5410, R20 ;  /* 0x0000541053537816 */ /* 0x000fe20000000014 */
[----:B------:R-:W-:Y:S01]  /*103b0*/  IMAD.MOV.U32 R62, RZ, RZ, R56 ;  /* 0x000000ffff3e7224 */ /* 0x000fe200078e0038 */
[----:B------:R-:W-:Y:S02]  /*103c0*/  MOV R20, R54 ;  /* 0x0000003600147202 */ /* 0x000fe40000000f00 */
[----:B------:R-:W-:Y:S02]  /*103d0*/  ISETP.GE.AND P1, PT, R174, R21, PT ;  /* 0x00000015ae00720c */ /* 0x000fe40003f26270 */
[----:B------:R-:W-:Y:S01]  /*103e0*/  PRMT R74, R20, 0x5410, R60 ;  /* 0x00005410144a7816 */ /* 0x000fe2000000003c */
[----:B------:R-:W-:Y:S01]  /*103f0*/  IMAD.MOV.U32 R60, RZ, RZ, R58 ;  /* 0x000000ffff3c7224 */ /* 0x000fe200078e003a */
[----:B------:R-:W-:-:S02]  /*10400*/  PRMT R20, R62, 0x5410, R63 ;  /* 0x000054103e147816 */ /* 0x000fc4000000003f */
[----:B------:R-:W-:Y:S01]  /*10410*/  MOV R62, R59 ;  /* 0x0000003b003e7202 */ /* 0x000fe20000000f00 */
[----:B0-----:R-:W-:Y:S06]  /*10420*/  @!P0 BRA `(.L_x_1731) ;  /* 0x000001c4005c8947 */ /* 0x001fec0003800000 */
.L_x_2049:
[----:B------:R-:W-:Y:S05]  /*10430*/  BSYNC B1 ;  /* 0x0000000000017941 */ /* 0x000fea0003800000 */
.L_x_1730:
[----:B------:R-:W-:Y:S01]  /*10440*/  BSSY B1, `(.L_x_1732) ;  /* 0x000012e000017945 */ /* 0x000fe20003800000 */
[----:B------:R-:W-:-:S03]  /*10450*/  PRMT R69, R60, 0x5410, R62 ;  /* 0x000054103c457816 */ /* 0x000fc6000000003e */
[----:B------:R-:W-:Y:S05]  /*10460*/  @P1 BRA `(.L_x_1733) ;  /* 0x0000001000ac1947 */ /* 0x000fea0003800000 */
[----:B------:R-:W1:Y:S01]  /*10470*/  LDC R75, c[0x0][0x3f4] ;  /* 0x0000fd00ff4b7b82 */ /* 0x000e620000000800 */
[----:B------:R-:W-:Y:S01]  /*10480*/  BSSY B2, `(.L_x_1734) ;  /* 0x0000067000027945 */ /* 0x000fe20003800000 */
[-C--:B-1----:R-:W-:Y:S02]  /*10490*/  ISETP.GE.AND P0, PT, R18, R75.reuse, PT ;  /* 0x0000004b1200720c */ /* 0x082fe40003f06270 */
[-C--:B------:R-:W-:Y:S02]  /*104a0*/  ISETP.GE.AND P1, PT, R167, R75.reuse, PT ;  /* 0x0000004ba700720c */ /* 0x080fe40003f26270 */
[----:B------:R-:W-:-:S09]  /*104b0*/  ISETP.GE.AND P2, PT, R168, R75, PT ;  /* 0x0000004ba800720c */ /* 0x000fd20003f46270 */
[----:B------:R-:W-:Y:S05]  /*104c0*/  @P0 BRA `(.L_x_1735) ;  /* 0x0000000400880947 */ /* 0x000fea0003800000 */
[----:B------:R-:W-:Y:S01]  /*104d0*/  LEA.HI R62, R75, R209, RZ, 0x1d ;  /* 0x000000d14b3e7211 */ /* 0x000fe200078fe8ff */
[--C-:B------:R-:W-:Y:S01]  /*104e0*/  HADD2.F32 R100, -RZ, R97.reuse.H0_H0 ;  /* 0x20000061ff647230 */ /* 0x100fe20000004100 */
[----:B0-----:R-:W-:Y:S01]  /*104f0*/  LOP3.LUT R61, R185, 0x38, R18, 0xf8, !PT ;  /* 0x00000038b93d7812 */ /* 0x001fe200078ef812 */
[----:B------:R-:W-:Y:S01]  /*10500*/  HADD2.F32 R104, -RZ, R97.H1_H1 ;  /* 0x30000061ff687230 */ /* 0x000fe20000004100 */
[----:B------:R-:W-:Y:S01]  /*10510*/  SHF.R.S32.HI R63, RZ, 0x1f, R62 ;  /* 0x0000001fff3f7819 */ /* 0x000fe2000001143e */
[----:B------:R-:W-:Y:S01]  /*10520*/  IMAD.SHL.U32 R64, R62, 0x8, RZ ;  /* 0x000000083e407824 */ /* 0x000fe200078e00ff */
[----:B------:R-:W-:Y:S01]  /*10530*/  LOP3.LUT R60, R61, R186, RZ, 0x3c, !PT ;  /* 0x000000ba3d3c7212 */ /* 0x000fe200078e3cff */
[--C-:B------:R-:W-:Y:S01]  /*10540*/  HADD2.F32 R103, -RZ, R91.reuse.H0_H0 ;  /* 0x2000005bff677230 */ /* 0x100fe20000004100 */
[----:B------:R-:W-:Y:S01]  /*10550*/  LEA.HI R62, R63, R62, RZ, 0x3 ;  /* 0x0000003e3f3e7211 */ /* 0x000fe200078f18ff */
[----:B------:R-:W-:Y:S01]  /*10560*/  HADD2.F32 R91, -RZ, R91.H1_H1 ;  /* 0x3000005bff5b7230 */ /* 0x000fe20000004100 */
[----:B------:R-:W-:Y:S01]  /*10570*/  LOP3.LUT R63, R185, 0x38, R64, 0xf8, !PT ;  /* 0x00000038b93f7812 */ /* 0x000fe200078ef840 */
[----:B------:R-:W-:Y:S01]  /*10580*/  IMAD.IADD R61, R187, 0x1, R60 ;  /* 0x00000001bb3d7824 */ /* 0x000fe200078e023c */
[--C-:B------:R-:W-:Y:S01]  /*10590*/  SHF.R.U64 R32, R32, 0x10, R33.reuse ;  /* 0x0000001020207819 */ /* 0x100fe20000001221 */
[----:B------:R-:W-:Y:S01]  /*105a0*/  IMAD.SHL.U32 R62, R62, 0x400, RZ ;  /* 0x000004003e3e7824 */ /* 0x000fe200078e00ff */
[----:B------:R-:W-:Y:S01]  /*105b0*/  LOP3.LUT R65, R63, R186, RZ, 0x3c, !PT ;  /* 0x000000ba3f417212 */ /* 0x000fe200078e3cff */
[----:B------:R-:W-:Y:S01]  /*105c0*/  IMAD R84, R61, 0x2, R2 ;  /* 0x000000023d547824 */ /* 0x000fe200078e0202 */
[----:B------:R-:W-:-:S02]  /*105d0*/  SHF.R.U32.HI R90, RZ, 0x10, R33 ;  /* 0x00000010ff5a7819 */ /* 0x000fc40000011621 */
[----:B------:R-:W-:Y:S02]  /*105e0*/  LOP3.LUT R64, R62, 0x7fffe000, RZ, 0xc0, !PT ;  /* 0x7fffe0003e407812 */ /* 0x000fe400078ec0ff */
[----:B------:R-:W0:Y:S01]  /*105f0*/  LDS.128 R60, [R84+0xc400] ;  /* 0x00c40000543c7984 */ /* 0x000e220000000c00 */
[----:B------:R-:W-:Y:S02]  /*10600*/  SHF.R.U64 R33, R44, 0x10, R45 ;  /* 0x000000102c217819 */ /* 0x000fe4000000122d */
[----:B------:R-:W-:Y:S02]  /*10610*/  IADD3 R65, R65, R64, R187 ;  /* 0x0000004041417210 */ /* 0x000fe40007ffe0bb */
[----:B------:R-:W-:Y:S02]  /*10620*/  SHF.R.U32.HI R44, RZ, 0x10, R45 ;  /* 0x00000010ff2c7819 */ /* 0x000fe4000001162d */
[----:B------:R-:W-:Y:S02]  /*10630*/  LEA R85, R65, R2, 0x1 ;  /* 0x0000000241557211 */ /* 0x000fe400078e08ff */
[--C-:B------:R-:W-:Y:S01]  /*10640*/  SHF.R.U64 R34, R34, 0x10, R35.reuse ;  /* 0x0000001022227819 */ /* 0x100fe20000001223 */
[----:B------:R-:W-:Y:S01]  /*10650*/  HADD2.F32 R102, -RZ, R44.H0_H0 ;  /* 0x2000002cff667230 */ /* 0x000fe20000004100 */
[----:B------:R-:W-:Y:S01]  /*10660*/  SHF.R.U32.HI R45, RZ, 0x10, R35 ;  /* 0x00000010ff2d7819 */ /* 0x000fe20000011623 */
[----:B------:R-:W1:Y:S01]  /*10670*/  LDS.128 R64, [R85+0xc400] ;  /* 0x00c4000055407984 */ /* 0x000e620000000c00 */
[----:B------:R-:W-:-:S02]  /*10680*/  SHF.R.U64 R35, R46, 0x10, R47 ;  /* 0x000000102e237819 */ /* 0x000fc4000000122f */
[----:B------:R-:W-:Y:S01]  /*10690*/  SHF.R.U32.HI R46, RZ, 0x10, R47 ;  /* 0x00000010ff2e7819 */ /* 0x000fe2000001162f */
[--C-:B0-----:R-:W-:Y:S02]  /*106a0*/  HADD2.F32 R47, -RZ, R61.reuse.H0_H0 ;  /* 0x2000003dff2f7230 */ /* 0x101fe40000004100 */
[----:B------:R-:W-:Y:S02]  /*106b0*/  HADD2.F32 R61, -RZ, R61.H1_H1 ;  /* 0x3000003dff3d7230 */ /* 0x000fe40000004100 */
[----:B------:R-:W-:Y:S02]  /*106c0*/  HADD2.F32 R94, -RZ, R60.H0_H0 ;  /* 0x2000003cff5e7230 */ /* 0x000fe40000004100 */
[----:B------:R-:W-:Y:S02]  /*106d0*/  HADD2.F32 R95, -RZ, R62.H0_H0 ;  /* 0x2000003eff5f7230 */ /* 0x000fe40000004100 */
[--C-:B------:R-:W-:Y:S02]  /*106e0*/  HADD2.F32 R96, -RZ, R63.reuse.H0_H0 ;  /* 0x2000003fff607230 */ /* 0x100fe40000004100 */
[----:B------:R-:W-:-:S02]  /*106f0*/  HADD2.F32 R63, -RZ, R63.H1_H1 ;  /* 0x3000003fff3f7230 */ /* 0x000fc40000004100 */
[--C-:B-1----:R-:W-:Y:S02]  /*10700*/  HADD2.F32 R101, -RZ, R65.reuse.H0_H0 ;  /* 0x20000041ff657230 */ /* 0x102fe40000004100 */
[----:B------:R-:W-:Y:S02]  /*10710*/  HADD2.F32 R99, -RZ, R65.H1_H1 ;  /* 0x30000041ff637230 */ /* 0x000fe40000004100 */
[----:B------:R-:W-:Y:S02]  /*10720*/  HADD2.F32 R98, -RZ, R64.H0_H0 ;  /* 0x20000040ff627230 */ /* 0x000fe40000004100 */
[C---:B------:R-:W-:Y:S01]  /*10730*/  FMUL.FTZ R106, R101.reuse, R100 ;  /* 0x00000064656a7220 */ /* 0x040fe20000410000 */
[-C--:B------:R-:W-:Y:S01]  /*10740*/  FMUL.FTZ R108, R101, R104.reuse ;  /* 0x00000068656c7220 */ /* 0x080fe20000410000 */
[----:B------:R-:W-:Y:S02]  /*10750*/  HADD2.F32 R101, -RZ, R93.H1_H1 ;  /* 0x3000005dff657230 */ /* 0x000fe40000004100 */
[----:B------:R-:W-:Y:S01]  /*10760*/  FFMA.FTZ R44, R47, R104, -R106 ;  /* 0x000000682f2c7223 */ /* 0x000fe2000001086a */
[----:B------:R-:W-:-:S02]  /*10770*/  HADD2.F32 R104, -RZ, R90.H0_H0 ;  /* 0x2000005aff687230 */ /* 0x000fc40000004100 */
[----:B------:R-:W-:Y:S01]  /*10780*/  FMUL.FTZ R106, R99, R102 ;  /* 0x00000066636a7220 */ /* 0x000fe20000410000 */
[----:B------:R-:W-:Y:S01]  /*10790*/  FFMA.FTZ R90, R47, R100, R108 ;  /* 0x000000642f5a7223 */ /* 0x000fe2000001006c */
[----:B------:R-:W-:Y:S02]  /*107a0*/  HADD2.F32 R65, -RZ, R66.H0_H0 ;  /* 0x20000042ff417230 */ /* 0x000fe40000004100 */
[-C--:B------:R-:W-:Y:S01]  /*107b0*/  FMUL.FTZ R108, R99, R104.reuse ;  /* 0x00000068636c7220 */ /* 0x080fe20000410000 */
[--C-:B------:R-:W-:Y:S02]  /*107c0*/  HADD2.F32 R100, -RZ, R92.reuse.H0_H0 ;  /* 0x2000005cff647230 */ /* 0x100fe40000004100 */
[----:B------:R-:W-:Y:S01]  /*107d0*/  FFMA.FTZ R47, R61, R104, -R106 ;  /* 0x000000683d2f7223 */ /* 0x000fe2000001086a */
[C---:B------:R-:W-:Y:S01]  /*107e0*/  FMUL.FTZ R99, R98.reuse, R101 ;  /* 0x0000006562637220 */ /* 0x040fe20000410000 */
[----:B------:R-:W-:Y:S01]  /*107f0*/  FMUL.FTZ R104, R98, R103 ;  /* 0x0000006762687220 */ /* 0x000fe20000410000 */
[----:B------:R-:W-:-:S02]  /*10800*/  HADD2.F32 R92, -RZ, R92.H1_H1 ;  /* 0x3000005cff5c7230 */ /* 0x000fc40000004100 */
[----:B------:R-:W-:Y:S01]  /*10810*/  FFMA.FTZ R61, R61, R102, R108 ;  /* 0x000000663d3d7223 */ /* 0x000fe2000001006c */
[C---:B------:R-:W-:Y:S01]  /*10820*/  FMUL.FTZ R102, R65.reuse, R100 ;  /* 0x0000006441667220 */ /* 0x040fe20000410000 */
[----:B------:R-:W-:Y:S02]  /*10830*/  HADD2.F32 R97, -RZ, R67.H0_H0 ;  /* 0x20000043ff617230 */ /* 0x000fe40000004100 */
[C---:B------:R-:W-:Y:S01]  /*10840*/  FFMA.FTZ R98, R94.reuse, R103, -R99 ;  /* 0x000000675e627223 */ /* 0x040fe20000010863 */
[----:B------:R-:W-:Y:S01]  /*10850*/  FFMA.FTZ R94, R94, R101, R104 ;  /* 0x000000655e5e7223 */ /* 0x000fe20000010068 */
[----:B------:R-:W-:Y:S02]  /*10860*/  HADD2.F32 R93, -RZ, R93.H0_H0 ;  /* 0x2000005dff5d7230 */ /* 0x000fe40000004100 */
[-C--:B------:R-:W-:Y:S01]  /*10870*/  FMUL.FTZ R104, R65, R92.reuse ;  /* 0x0000005c41687220 */ /* 0x080fe20000410000 */
[----:B------:R-:W-:Y:S01]  /*10880*/  FFMA.FTZ R65, R95, R92, -R102 ;  /* 0x0000005c5f417223 */ /* 0x000fe20000010866 */
[----:B------:R-:W-:-:S02]  /*10890*/  HADD2.F32 R102, -RZ, R45.H0_H0 ;  /* 0x2000002dff667230 */ /* 0x000fc40000004100 */
[C---:B------:R-:W-:Y:S01]  /*108a0*/  FMUL.FTZ R45, R97.reuse, R91 ;  /* 0x0000005b612d7220 */ /* 0x040fe20000410000 */
[----:B------:R-:W-:Y:S02]  /*108b0*/  HADD2.F32 R67, -RZ, R67.H1_H1 ;  /* 0x30000043ff437230 */ /* 0x000fe40000004100 */
[-C--:B------:R-:W-:Y:S01]  /*108c0*/  FMUL.FTZ R106, R97, R93.reuse ;  /* 0x0000005d616a7220 */ /* 0x080fe20000410000 */
[----:B------:R-:W-:Y:S02]  /*108d0*/  HADD2.F32 R92, -RZ, R46.H0_H0 ;  /* 0x2000002eff5c7230 */ /* 0x000fe40000004100 */
[----:B------:R-:W-:Y:S01]  /*108e0*/  FFMA.FTZ R46, R95, R100, R104 ;  /* 0x000000645f2e7223 */ /* 0x000fe20000010068 */
[C---:B------:R-:W-:Y:S01]  /*108f0*/  FFMA.FTZ R45, R96.reuse, R93, -R45 ;  /* 0x0000005d602d7223 */ /* 0x040fe2000001082d */
[----:B------:R-:W-:Y:S01]  /*10900*/  FFMA.FTZ R96, R96, R91, R106 ;  /* 0x0000005b60607223 */ /* 0x000fe2000001006a */
[C---:B------:R-:W-:Y:S01]  /*10910*/  FMUL.FTZ R104, R67.reuse, R102 ;  /* 0x0000006643687220 */ /* 0x040fe20000410000 */
[----:B------:R-:W-:Y:S01]  /*10920*/  FMUL.FTZ R100, R67, R92 ;  /* 0x0000005c43647220 */ /* 0x000fe20000410000 */
[----:B------:R-:W-:-:S02]  /*10930*/  HADD2.F32 R64, -RZ, R64.H1_H1 ;  /* 0x30000040ff407230 */ /* 0x000fc40000004100 */
[----:B------:R-:W-:Y:S02]  /*10940*/  HADD2.F32 R66, -RZ, R66.H1_H1 ;  /* 0x30000042ff427230 */ /* 0x000fe40000004100 */
[C---:B------:R-:W-:Y:S01]  /*10950*/  FFMA.FTZ R100, R63.reuse, R102, -R100 ;  /* 0x000000663f647223 */ /* 0x040fe20000010864 */
[----:B------:R-:W-:Y:S02]  /*10960*/  HADD2.F32 R67, -RZ, R33.H0_H0 ;  /* 0x20000021ff437230 */ /* 0x000fe40000004100 */
[----:B------:R-:W-:Y:S01]  /*10970*/  FFMA.FTZ R95, R63, R92, R104 ;  /* 0x0000005c3f5f7223 */ /* 0x000fe20000010068 */
[----:B------:R-:W-:Y:S02]  /*10980*/  HADD2.F32 R91, -RZ, R35.H0_H0 ;  /* 0x20000023ff5b7230 */ /* 0x000fe40000004100 */
[----:B------:R-:W-:Y:S02]  /*10990*/  HADD2.F32 R33, -RZ, R32.H0_H0 ;  /* 0x20000020ff217230 */ /* 0x000fe40000004100 */
[----:B------:R-:W-:Y:S01]  /*109a0*/  FMUL.FTZ R63, R64, R67 ;  /* 0x00000043403f7220 */ /* 0x000fe20000410000 */
[----:B------:R-:W-:-:S02]  /*109b0*/  HADD2.F32 R35, -RZ, R34.H0_H0 ;  /* 0x20000022ff237230 */ /* 0x000fc40000004100 */
[----:B------:R-:W-:Y:S01]  /*109c0*/  FMUL.FTZ R93, R66, R91 ;  /* 0x0000005b425d7220 */ /* 0x000fe20000410000 */
[----:B------:R-:W-:Y:S02]  /*109d0*/  HADD2.F32 R60, -RZ, R60.H1_H1 ;  /* 0x3000003cff3c7230 */ /* 0x000fe40000004100 */
[----:B------:R-:W-:Y:S01]  /*109e0*/  FMUL.FTZ R64, R64, R33 ;  /* 0x0000002140407220 */ /* 0x000fe20000410000 */
[----:B------:R-:W-:Y:S02]  /*109f0*/  HADD2.F32 R62, -RZ, R62.H1_H1 ;  /* 0x3000003eff3e7230 */ /* 0x000fe40000004100 */
        /* <DEDUP_REMOVED lines=15> */
.L_x_1735:
[----:B------:R-:W-:Y:S05]  /*10af0*/  BSYNC B2 ;  /* 0x0000000000027941 */ /* 0x000fea0003800000 */
.L_x_1734:
[----:B------:R-:W-:Y:S04]  /*10b00*/  BSSY B2, `(.L_x_1736) ;  /* 0x0000061000027945 */ /* 0x000fe80003800000 */
[----:B------:R-:W-:Y:S05]  /*10b10*/  @P1 BRA `(.L_x_1737) ;  /* 0x00000004007c1947 */ /* 0x000fea0003800000 */
[----:B------:R-:W2:Y:S01]  /*10b20*/  LDL R95, [R1+0x44] ;  /* 0x00004400015f7983 */ /* 0x000ea20000100800 */
[----:B-1----:R-:W-:Y:S01]  /*10b30*/  LEA.HI R32, R75, R170, RZ, 0x1d ;  /* 0x000000aa4b207211 */ /* 0x002fe200078fe8ff */
[----:B------:R-:W-:Y:S01]  /*10b40*/  HADD2.F32 R84, -RZ, R88.H1_H1 ;  /* 0x30000058ff547230 */ /* 0x000fe20000004100 */
[--C-:B------:R-:W-:Y:S01]  /*10b50*/  SHF.R.U64 R28, R28, 0x10, R29.reuse ;  /* 0x000000101c1c7819 */ /* 0x100fe2000000121d */
[--C-:B------:R-:W-:Y:S01]  /*10b60*/  HADD2.F32 R90, -RZ, R86.reuse.H1_H1 ;  /* 0x30000056ff5a7230 */ /* 0x100fe20000004100 */
[----:B------:R-:W-:Y:S01]  /*10b70*/  SHF.R.S32.HI R33, RZ, 0x1f, R32 ;  /* 0x0000001fff217819 */ /* 0x000fe20000011420 */
[----:B------:R-:W-:Y:S01]  /*10b80*/  IMAD.SHL.U32 R34, R32, 0x8, RZ ;  /* 0x0000000820227824 */ /* 0x000fe200078e00ff */
[----:B------:R-:W-:Y:S01]  /*10b90*/  SHF.R.U32.HI R85, RZ, 0x10, R29 ;  /* 0x00000010ff557819 */ /* 0x000fe2000001161d */
[----:B------:R-:W-:Y:S01]  /*10ba0*/  HADD2.F32 R86, -RZ, R86.H0_H0 ;  /* 0x20000056ff567230 */ /* 0x000fe20000004100 */
[----:B------:R-:W-:Y:S01]  /*10bb0*/  LEA.HI R32, R33, R32, RZ, 0x3 ;  /* 0x0000002021207211 */ /* 0x000fe200078f18ff */
[----:B------:R-:W-:Y:S01]  /*10bc0*/  HADD2.F32 R88, -RZ, R88.H0_H0 ;  /* 0x20000058ff587230 */ /* 0x000fe20000004100 */
[----:B------:R-:W-:Y:S01]  /*10bd0*/  LOP3.LUT R33, R185, 0x38, R34, 0xf8, !PT ;  /* 0x00000038b9217812 */ /* 0x000fe200078ef822 */
[----:B------:R-:W-:Y:S01]  /*10be0*/  HADD2.F32 R85, -RZ, R85.H0_H0 ;  /* 0x20000055ff557230 */ /* 0x000fe20000004100 */
[----:B------:R-:W-:Y:S01]  /*10bf0*/  SHF.R.U64 R29, R40, 0x10, R41 ;  /* 0x00000010281d7819 */ /* 0x000fe20000001229 */
[----:B------:R-:W-:Y:S01]  /*10c00*/  IMAD.SHL.U32 R32, R32, 0x400, RZ ;  /* 0x0000040020207824 */ /* 0x000fe200078e00ff */
[----:B------:R-:W-:-:S02]  /*10c10*/  LOP3.LUT R45, R33, R186, RZ, 0x3c, !PT ;  /* 0x000000ba212d7212 */ /* 0x000fc400078e3cff */
[--C-:B------:R-:W-:Y:S02]  /*10c20*/  SHF.R.U64 R30, R30, 0x10, R31.reuse ;  /* 0x000000101e1e7819 */ /* 0x100fe4000000121f */
[----:B------:R-:W-:Y:S02]  /*10c30*/  LOP3.LUT R44, R32, 0x7fffe000, RZ, 0xc0, !PT ;  /* 0x7fffe000202c7812 */ /* 0x000fe400078ec0ff */
[----:B------:R-:W-:Y:S02]  /*10c40*/  SHF.R.U32.HI R40, RZ, 0x10, R31 ;  /* 0x00000010ff287819 */ /* 0x000fe4000001161f */
[----:B------:R-:W-:Y:S02]  /*10c50*/  IADD3 R45, R45, R44, R187 ;  /* 0x0000002c2d2d7210 */ /* 0x000fe40007ffe0bb */
[----:B------:R-:W-:Y:S01]  /*10c60*/  SHF.R.U64 R31, R42, 0x10, R43 ;  /* 0x000000102a1f7819 */ /* 0x000fe2000000122b */
[----:B------:R-:W-:Y:S01]  /*10c70*/  HADD2.F32 R40, -RZ, R40.H0_H0 ;  /* 0x20000028ff287230 */ /* 0x000fe20000004100 */
[----:B------:R-:W-:Y:S01]  /*10c80*/  SHF.R.U32.HI R91, RZ, 0x10, R41 ;  /* 0x00000010ff5b7819 */ /* 0x000fe20000011629 */
[----:B------:R-:W-:Y:S01]  /*10c90*/  IMAD R60, R45, 0x2, R2 ;  /* 0x000000022d3c7824 */ /* 0x000fe200078e0202 */
[----:B------:R-:W-:-:S03]  /*10ca0*/  SHF.R.U32.HI R42, RZ, 0x10, R43 ;  /* 0x00000010ff2a7819 */ /* 0x000fc6000001162b */
[----:B------:R-:W-:Y:S01]  /*10cb0*/  HADD2.F32 R91, -RZ, R91.H0_H0 ;  /* 0x2000005bff5b7230 */ /* 0x000fe20000004100 */
[----:B------:R-:W1:Y:S01]  /*10cc0*/  LDS.128 R44, [R60+0xc400] ;  /* 0x00c400003c2c7984 */ /* 0x000e620000000c00 */
[----:B------:R-:W-:Y:S02]  /*10cd0*/  HADD2.F32 R42, -RZ, R42.H0_H0 ;  /* 0x2000002aff2a7230 */ /* 0x000fe40000004100 */
[--C-:B-1----:R-:W-:Y:S02]  /*10ce0*/  HADD2.F32 R43, -RZ, R45.reuse.H0_H0 ;  /* 0x2000002dff2b7230 */ /* 0x102fe40000004100 */
[----:B------:R-:W-:Y:S02]  /*10cf0*/  HADD2.F32 R64, -RZ, R45.H1_H1 ;  /* 0x3000002dff407230 */ /* 0x000fe40000004100 */
[----:B------:R-:W-:Y:S02]  /*10d00*/  HADD2.F32 R65, -RZ, R44.H0_H0 ;  /* 0x2000002cff417230 */ /* 0x000fe40000004100 */
[C---:B------:R-:W-:Y:S01]  /*10d10*/  FMUL.FTZ R92, R43.reuse, R90 ;  /* 0x0000005a2b5c7220 */ /* 0x040fe20000410000 */
[----:B------:R-:W-:Y:S01]  /*10d20*/  FMUL.FTZ R94, R43, R84 ;  /* 0x000000542b5e7220 */ /* 0x000fe20000410000 */
[----:B------:R-:W-:Y:S01]  /*10d30*/  FMUL.FTZ R93, R64, R91 ;  /* 0x0000005b405d7220 */ /* 0x000fe20000410000 */
[----:B------:R-:W-:-:S02]  /*10d40*/  HADD2.F32 R67, -RZ, R46.H0_H0 ;  /* 0x2000002eff437230 */ /* 0x000fc40000004100 */
[--C-:B------:R-:W-:Y:S02]  /*10d50*/  HADD2.F32 R62, -RZ, R47.reuse.H0_H0 ;  /* 0x2000002fff3e7230 */ /* 0x100fe40000004100 */
[----:B------:R-:W-:Y:S02]  /*10d60*/  HADD2.F32 R47, -RZ, R47.H1_H1 ;  /* 0x3000002fff2f7230 */ /* 0x000fe40000004100 */
[----:B------:R-:W-:Y:S02]  /*10d70*/  HADD2.F32 R44, -RZ, R44.H1_H1 ;  /* 0x3000002cff2c7230 */ /* 0x000fe40000004100 */
[----:B------:R-:W-:Y:S01]  /*10d80*/  HADD2.F32 R46, -RZ, R46.H1_H1 ;  /* 0x3000002eff2e7230 */ /* 0x000fe20000004100 */
[----:B--2---:R-:W1:Y:S02]  /*10d90*/  LDS.128 R32, [R95] ;  /* 0x000000005f207984 */ /* 0x004e640000000c00 */
[--C-:B-1----:R-:W-:Y:S02]  /*10da0*/  HADD2.F32 R63, -RZ, R33.reuse.H0_H0 ;  /* 0x20000021ff3f7230 */ /* 0x102fe40000004100 */
[----:B------:R-:W-:-:S02]  /*10db0*/  HADD2.F32 R66, -RZ, R33.H1_H1 ;  /* 0x30000021ff427230 */ /* 0x000fc40000004100 */
[----:B0-----:R-:W-:Y:S02]  /*10dc0*/  HADD2.F32 R61, -RZ, R32.H0_H0 ;  /* 0x20000020ff3d7230 */ /* 0x001fe40000004100 */
[C---:B------:R-:W-:Y:S01]  /*10dd0*/  FFMA.FTZ R43, R63.reuse, R84, -R92 ;  /* 0x000000543f2b7223 */ /* 0x040fe2000001085c */
[----:B------:R-:W-:Y:S01]  /*10de0*/  FFMA.FTZ R45, R63, R90, R94 ;  /* 0x0000005a3f2d7223 */ /* 0x000fe2000001005e */
[-C--:B------:R-:W-:Y:S01]  /*10df0*/  FMUL.FTZ R63, R64, R85.reuse ;  /* 0x00000055403f7220 */ /* 0x080fe20000410000 */
[C---:B------:R-:W-:Y:S01]  /*10e00*/  FMUL.FTZ R84, R65.reuse, R86 ;  /* 0x0000005641547220 */ /* 0x040fe20000410000 */
[----:B------:R-:W-:Y:S02]  /*10e10*/  HADD2.F32 R90, -RZ, R87.H0_H0 ;  /* 0x20000057ff5a7230 */ /* 0x000fe40000004100 */
[-C--:B------:R-:W-:Y:S01]  /*10e20*/  FMUL.FTZ R65, R65, R88.reuse ;  /* 0x0000005841417220 */ /* 0x080fe20000410000 */
[C---:B------:R-:W-:Y:S01]  /*10e30*/  FFMA.FTZ R64, R66.reuse, R85, -R93 ;  /* 0x0000005542407223 */ /* 0x040fe2000001085d */
[----:B------:R-:W-:Y:S01]  /*10e40*/  FFMA.FTZ R66, R66, R91, R63 ;  /* 0x0000005b42427223 */ /* 0x000fe2000001003f */
[----:B------:R-:W-:Y:S01]  /*10e50*/  FFMA.FTZ R63, R61, R88, -R84 ;  /* 0x000000583d3f7223 */ /* 0x000fe20000010854 */
[----:B------:R-:W-:-:S02]  /*10e60*/  HADD2.F32 R33, -RZ, R34.H0_H0 ;  /* 0x20000022ff217230 */ /* 0x000fc40000004100 */
[----:B------:R-:W-:Y:S01]  /*10e70*/  FFMA.FTZ R61, R61, R86, R65 ;  /* 0x000000563d3d7223 */ /* 0x000fe20000010041 */
[----:B------:R-:W-:Y:S02]  /*10e80*/  HADD2.F32 R84, -RZ, R89.H0_H0 ;  /* 0x20000059ff547230 */ /* 0x000fe40000004100 */
[----:B------:R-:W-:Y:S01]  /*10e90*/  FMUL.FTZ R86, R67, R90 ;  /* 0x0000005a43567220 */ /* 0x000fe20000410000 */
[----:B------:R-:W-:Y:S02]  /*10ea0*/  HADD2.F32 R87, -RZ, R87.H1_H1 ;  /* 0x30000057ff577230 */ /* 0x000fe40000004100 */
[----:B------:R-:W-:Y:S01]  /*10eb0*/  FMUL.FTZ R92, R47, R40 ;  /* 0x000000282f5c7220 */ /* 0x000fe20000410000 */
[----:B------:R-:W-:Y:S02]  /*10ec0*/  HADD2.F32 R89, -RZ, R89.H1_H1 ;  /* 0x30000059ff597230 */ /* 0x000fe40000004100 */
[-C--:B------:R-:W-:Y:S01]  /*10ed0*/  FMUL.FTZ R88, R67, R84.reuse ;  /* 0x0000005443587220 */ /* 0x080fe20000410000 */
[----:B------:R-:W-:Y:S01]  /*10ee0*/  FFMA.FTZ R86, R33, R84, -R86 ;  /* 0x0000005421567223 */ /* 0x000fe20000010856 */
[----:B------:R-:W-:-:S02]  /*10ef0*/  HADD2.F32 R41, -RZ, R35.H0_H0 ;  /* 0x20000023ff297230 */ /* 0x000fc40000004100 */
[C---:B------:R-:W-:Y:S01]  /*10f00*/  FMUL.FTZ R84, R62.reuse, R87 ;  /* 0x000000573e547220 */ /* 0x040fe20000410000 */
[-C--:B------:R-:W-:Y:S01]  /*10f10*/  FMUL.FTZ R62, R62, R89.reuse ;  /* 0x000000593e3e7220 */ /* 0x080fe20000410000 */
[----:B------:R-:W-:Y:S02]  /*10f20*/  HADD2.F32 R35, -RZ, R35.H1_H1 ;  /* 0x30000023ff237230 */ /* 0x000fe40000004100 */
[----:B------:R-:W-:Y:S01]  /*10f30*/  FFMA.FTZ R88, R33, R90, R88 ;  /* 0x0000005a21587223 */ /* 0x000fe20000010058 */
[C---:B------:R-:W-:Y:S01]  /*10f40*/  FFMA.FTZ R84, R41.reuse, R89, -R84 ;  /* 0x0000005929547223 */ /* 0x040fe20000010854 */
[----:B------:R-:W-:Y:S01]  /*10f50*/  FFMA.FTZ R62, R41, R87, R62 ;  /* 0x00000057293e7223 */ /* 0x000fe2000001003e */
[-C--:B------:R-:W-:Y:S01]  /*10f60*/  FMUL.FTZ R90, R47, R42.reuse ;  /* 0x0000002a2f5a7220 */ /* 0x080fe20000410000 */
[----:B------:R-:W-:Y:S02]  /*10f70*/  HADD2.F32 R33, -RZ, R29.H0_H0 ;  /* 0x2000001dff217230 */ /* 0x000fe40000004100 */
[----:B------:R-:W-:Y:S01]  /*10f80*/  FFMA.FTZ R67, R35, R42, R92 ;  /* 0x0000002a23437223 */ /* 0x000fe2000001005c */
[----:B------:R-:W-:-:S02]  /*10f90*/  HADD2.F32 R41, -RZ, R31.H0_H0 ;  /* 0x2000001fff297230 */ /* 0x000fc40000004100 */
[----:B------:R-:W-:Y:S01]  /*10fa0*/  FFMA.FTZ R65, R35, R40, -R90 ;  /* 0x0000002823417223 */ /* 0x000fe2000001085a */
[----:B------:R-:W-:Y:S02]  /*10fb0*/  HADD2.F32 R29, -RZ, R28.H0_H0 ;  /* 0x2000001cff1d7230 */ /* 0x000fe40000004100 */
[----:B------:R-:W-:Y:S01]  /*10fc0*/  FMUL.FTZ R35, R44, R33 ;  /* 0x000000212c237220 */ /* 0x000fe20000410000 */
[----:B------:R-:W-:Y:S02]  /*10fd0*/  HADD2.F32 R31, -RZ, R30.H0_H0 ;  /* 0x2000001eff1f7230 */ /* 0x000fe40000004100 */
[----:B------:R-:W-:Y:S01]  /*10fe0*/  FMUL.FTZ R47, R46, R41 ;  /* 0x000000292e2f7220 */ /* 0x000fe20000410000 */
[----:B------:R-:W-:Y:S02]  /*10ff0*/  HADD2.F32 R32, -RZ, R32.H1_H1 ;  /* 0x30000020ff207230 */ /* 0x000fe40000004100 */
[----:B------:R-:W-:Y:S01]  /*11000*/  FMUL.FTZ R44, R44, R29 ;  /* 0x0000001d2c2c7220 */ /* 0x000fe20000410000 */
[----:B------:R-:W-:-:S02]  /*11010*/  HADD2.F32 R34, -RZ, R34.H1_H1 ;  /* 0x30000022ff227230 */ /* 0x000fc40000004100 */
[----:B------:R-:W-:Y:S01]  /*11020*/  FMUL.FTZ R46, R46, R31 ;  /* 0x0000001f2e2e7220 */ /* 0x000fe20000410000 */
[C---:B------:R-:W-:Y:S01]  /*11030*/  FFMA.FTZ R28, R32.reuse, R29, -R35 ;  /* 0x0000001d201c7223 */ /* 0x040fe20000010823 */
[----:B------:R-:W-:Y:S01]  /*11040*/  FFMA.FTZ R32, R32, R33, R44 ;  /* 0x0000002120207223 */ /* 0x000fe2000001002c */
[C---:B------:R-:W-:Y:S01]  /*11050*/  FFMA.FTZ R47, R34.reuse, R31, -R47 ;  /* 0x0000001f222f7223 */ /* 0x040fe2000001082f */
[----:B------:R-:W-:Y:S01]  /*11060*/  FFMA.FTZ R41, R34, R41, R46 ;  /* 0x0000002922297223 */ /* 0x000fe2000001002e */
[----:B------:R-:W-:Y:S02]  /*11070*/  F2FP.F16.F32.PACK_AB R31, R65, R84 ;  /* 0x00000054411f723e */ /* 0x000fe400000000ff */
        /* <DEDUP_REMOVED lines=9> */
.L_x_1737:
[----:B------:R-:W-:Y:S05]  /*11110*/  BSYNC B2 ;  /* 0x0000000000027941 */ /* 0x000fea0003800000 */
.L_x_1736:
[----:B------:R-:W-:Y:S05]  /*11120*/  @P2 BRA `(.L_x_1733) ;  /* 0x00000004007c2947 */ /* 0x000fea0003800000 */
[----:B------:R-:W3:Y:S01]  /*11130*/  LDL R67, [R1+0x3c] ;  /* 0x00003c0001437983 */ /* 0x000ee20000100800 */
[----:B------:R-:W-:Y:S01]  /*11140*/  LEA.HI R75, R75, R171, RZ, 0x1d ;  /* 0x000000ab4b4b7211 */ /* 0x000fe200078fe8ff */
[----:B--2---:R-:W-:Y:S01]  /*11150*/  HADD2.F32 R60, -RZ, R77.H0_H0 ;  /* 0x2000004dff3c7230 */ /* 0x004fe20000004100 */
[----:B------:R-:W-:Y:S01]  /*11160*/  SHF.R.U64 R24, R24, 0x10, R25 ;  /* 0x0000001018187819 */ /* 0x000fe20000001219 */
[--C-:B-1----:R-:W-:Y:S01]  /*11170*/  HADD2.F32 R46, -RZ, R78.reuse.H1_H1 ;  /* 0x3000004eff2e7230 */ /* 0x102fe20000004100 */
[----:B------:R-:W-:Y:S01]  /*11180*/  SHF.R.S32.HI R30, RZ, 0x1f, R75 ;  /* 0x0000001fff1e7819 */ /* 0x000fe2000001144b */
[----:B------:R-:W-:Y:S01]  /*11190*/  IMAD.SHL.U32 R28, R75, 0x8, RZ ;  /* 0x000000084b1c7824 */ /* 0x000fe200078e00ff */
[----:B------:R-:W-:Y:S01]  /*111a0*/  SHF.R.U32.HI R45, RZ, 0x10, R25 ;  /* 0x00000010ff2d7819 */ /* 0x000fe20000011619 */
[----:B------:R-:W-:Y:S01]  /*111b0*/  HADD2.F32 R78, -RZ, R78.H0_H0 ;  /* 0x2000004eff4e7230 */ /* 0x000fe20000004100 */
[----:B------:R-:W-:Y:S02]  /*111c0*/  LEA.HI R30, R30, R75, RZ, 0x3 ;  /* 0x0000004b1e1e7211 */ /* 0x000fe400078f18ff */
[----:B------:R-:W-:Y:S01]  /*111d0*/  LOP3.LUT R29, R185, 0x38, R28, 0xf8, !PT ;  /* 0x00000038b91d7812 */ /* 0x000fe200078ef81c */
[----:B------:R-:W-:Y:S01]  /*111e0*/  HADD2.F32 R45, -RZ, R45.H0_H0 ;  /* 0x2000002dff2d7230 */ /* 0x000fe20000004100 */
[----:B------:R-:W-:-:S02]  /*111f0*/  SHF.L.U32 R30, R30, 0xa, RZ ;  /* 0x0000000a1e1e7819 */ /* 0x000fc400000006ff */
[----:B------:R-:W-:Y:S02]  /*11200*/  LOP3.LUT R33, R29, R186, RZ, 0x3c, !PT ;  /* 0x000000ba1d217212 */ /* 0x000fe400078e3cff */
[----:B------:R-:W-:Y:S02]  /*11210*/  LOP3.LUT R32, R30, 0x7fffe000, RZ, 0xc0, !PT ;  /* 0x7fffe0001e207812 */ /* 0x000fe400078ec0ff */
[----:B------:R-:W-:Y:S02]  /*11220*/  SHF.R.U64 R25, R26, 0x10, R27 ;  /* 0x000000101a197819 */ /* 0x000fe4000000121b */
[----:B------:R-:W-:Y:S02]  /*11230*/  IADD3 R33, R33, R32, R187 ;  /* 0x0000002021217210 */ /* 0x000fe40007ffe0bb */
[--C-:B------:R-:W-:Y:S01]  /*11240*/  SHF.R.U64 R36, R36, 0x10, R37.reuse ;  /* 0x0000001024247819 */ /* 0x100fe20000001225 */
[----:B------:R-:W-:Y:S01]  /*11250*/  HADD2.F32 R25, -RZ, R25.H0_H0 ;  /* 0x20000019ff197230 */ /* 0x000fe20000004100 */
[----:B------:R-:W-:Y:S01]  /*11260*/  SHF.R.U32.HI R47, RZ, 0x10, R37 ;  /* 0x00000010ff2f7819 */ /* 0x000fe20000011625 */
[----:B------:R-:W-:Y:S01]  /*11270*/  IMAD R40, R33, 0x2, R2 ;  /* 0x0000000221287824 */ /* 0x000fe200078e0202 */
[----:B------:R-:W-:-:S02]  /*11280*/  SHF.R.U64 R26, R38, 0x10, R39 ;  /* 0x00000010261a7819 */ /* 0x000fc40000001227 */
[----:B------:R-:W-:Y:S01]  /*11290*/  SHF.R.U32.HI R65, RZ, 0x10, R27 ;  /* 0x00000010ff417819 */ /* 0x000fe2000001161b */
[----:B------:R-:W-:Y:S01]  /*112a0*/  HADD2.F32 R47, -RZ, R47.H0_H0 ;  /* 0x2000002fff2f7230 */ /* 0x000fe20000004100 */
[----:B------:R-:W1:Y:S01]  /*112b0*/  LDS.128 R32, [R40+0xc400] ;  /* 0x00c4000028207984 */ /* 0x000e620000000c00 */
[----:B------:R-:W-:Y:S01]  /*112c0*/  SHF.R.U32.HI R63, RZ, 0x10, R39 ;  /* 0x00000010ff3f7819 */ /* 0x000fe20000011627 */
[----:B-1----:R-:W-:Y:S02]  /*112d0*/  HADD2.F32 R42, -RZ, R33.H1_H1 ;  /* 0x30000021ff2a7230 */ /* 0x002fe40000004100 */
[----:B------:R-:W-:Y:S02]  /*112e0*/  HADD2.F32 R43, -RZ, R34.H0_H0 ;  /* 0x20000022ff2b7230 */ /* 0x000fe40000004100 */
[--C-:B------:R-:W-:Y:S02]  /*112f0*/  HADD2.F32 R44, -RZ, R35.reuse.H0_H0 ;  /* 0x20000023ff2c7230 */ /* 0x100fe40000004100 */
[----:B0-----:R-:W-:Y:S01]  /*11300*/  FMUL.FTZ R61, R42, R47 ;  /* 0x0000002f2a3d7220 */ /* 0x001fe20000410000 */
[----:B------:R-:W-:-:S02]  /*11310*/  HADD2.F32 R35, -RZ, R35.H1_H1 ;  /* 0x30000023ff237230 */ /* 0x000fc40000004100 */
[----:B------:R-:W-:Y:S01]  /*11320*/  HADD2.F32 R34, -RZ, R34.H1_H1 ;  /* 0x30000022ff227230 */ /* 0x000fe20000004100 */
[----:B---3--:R-:W0:Y:S02]  /*11330*/  LDS.128 R28, [R67] ;  /* 0x00000000431c7984 */ /* 0x008e240000000c00 */
[--C-:B0-----:R-:W-:Y:S02]  /*11340*/  HADD2.F32 R37, -RZ, R29.reuse.H0_H0 ;  /* 0x2000001dff257230 */ /* 0x101fe40000004100 */
[----:B------:R-:W-:Y:S02]  /*11350*/  HADD2.F32 R38, -RZ, R29.H1_H1 ;  /* 0x3000001dff267230 */ /* 0x000fe40000004100 */
[----:B------:R-:W-:Y:S02]  /*11360*/  HADD2.F32 R29, -RZ, R33.H0_H0 ;  /* 0x20000021ff1d7230 */ /* 0x000fe40000004100 */
[----:B------:R-:W-:Y:S02]  /*11370*/  HADD2.F32 R33, -RZ, R32.H0_H0 ;  /* 0x20000020ff217230 */ /* 0x000fe40000004100 */
[----:B------:R-:W-:-:S02]  /*11380*/  HADD2.F32 R27, -RZ, R28.H0_H0 ;  /* 0x2000001cff1b7230 */ /* 0x000fc40000004100 */
[C---:B------:R-:W-:Y:S01]  /*11390*/  FMUL.FTZ R62, R29.reuse, R60 ;  /* 0x0000003c1d3e7220 */ /* 0x040fe20000410000 */
[-C--:B------:R-:W-:Y:S01]  /*113a0*/  FMUL.FTZ R64, R29, R46.reuse ;  /* 0x0000002e1d407220 */ /* 0x080fe20000410000 */
[----:B------:R-:W-:Y:S02]  /*113b0*/  HADD2.F32 R39, -RZ, R30.H0_H0 ;  /* 0x2000001eff277230 */ /* 0x000fe40000004100 */
[C---:B------:R-:W-:Y:S01]  /*113c0*/  FFMA.FTZ R29, R37.reuse, R46, -R62 ;  /* 0x0000002e251d7223 */ /* 0x040fe2000001083e */
[----:B------:R-:W-:Y:S02]  /*113d0*/  HADD2.F32 R46, -RZ, R77.H1_H1 ;  /* 0x3000004dff2e7230 */ /* 0x000fe40000004100 */
[----:B------:R-:W-:Y:S01]  /*113e0*/  FFMA.FTZ R64, R37, R60, R64 ;  /* 0x0000003c25407223 */ /* 0x000fe20000010040 */
[-C--:B------:R-:W-:Y:S01]  /*113f0*/  FMUL.FTZ R37, R42, R45.reuse ;  /* 0x0000002d2a257220 */ /* 0x080fe20000410000 */
[----:B------:R-:W-:Y:S02]  /*11400*/  HADD2.F32 R42, -RZ, R76.H1_H1 ;  /* 0x3000004cff2a7230 */ /* 0x000fe40000004100 */
[C---:B------:R-:W-:Y:S01]  /*11410*/  FFMA.FTZ R62, R38.reuse, R45, -R61 ;  /* 0x0000002d263e7223 */ /* 0x040fe2000001083d */
[C---:B------:R-:W-:Y:S01]  /*11420*/  FMUL.FTZ R60, R33.reuse, R46 ;  /* 0x0000002e213c7220 */ /* 0x040fe20000410000 */
[----:B------:R-:W-:Y:S01]  /*11430*/  FMUL.FTZ R33, R33, R78 ;  /* 0x0000004e21217220 */ /* 0x000fe20000410000 */
[----:B------:R-:W-:Y:S01]  /*11440*/  FFMA.FTZ R47, R38, R47, R37 ;  /* 0x0000002f262f7223 */ /* 0x000fe20000010025 */
[----:B------:R-:W-:-:S02]  /*11450*/  HADD2.F32 R38, -RZ, R79.H0_H0 ;  /* 0x2000004fff267230 */ /* 0x000fc40000004100 */
[C---:B------:R-:W-:Y:S01]  /*11460*/  FFMA.FTZ R60, R27.reuse, R78, -R60 ;  /* 0x0000004e1b3c7223 */ /* 0x040fe2000001083c */
[----:B------:R-:W-:Y:S01]  /*11470*/  FFMA.FTZ R37, R27, R46, R33 ;  /* 0x0000002e1b257223 */ /* 0x000fe20000010021 */
[C---:B------:R-:W-:Y:S01]  /*11480*/  FMUL.FTZ R46, R43.reuse, R42 ;  /* 0x0000002a2b2e7220 */ /* 0x040fe20000410000 */
[----:B------:R-:W-:Y:S02]  /*11490*/  HADD2.F32 R79, -RZ, R79.H1_H1 ;  /* 0x3000004fff4f7230 */ /* 0x000fe40000004100 */
[-C--:B------:R-:W-:Y:S01]  /*114a0*/  FMUL.FTZ R66, R43, R38.reuse ;  /* 0x000000262b427220 */ /* 0x080fe20000410000 */
[----:B------:R-:W-:Y:S02]  /*114b0*/  HADD2.F32 R76, -RZ, R76.H0_H0 ;  /* 0x2000004cff4c7230 */ /* 0x000fe40000004100 */
[----:B------:R-:W-:Y:S01]  /*114c0*/  FFMA.FTZ R43, R39, R38, -R46 ;  /* 0x00000026272b7223 */ /* 0x000fe2000001082e */
[----:B------:R-:W-:Y:S02]  /*114d0*/  HADD2.F32 R46, -RZ, R63.H0_H0 ;  /* 0x2000003fff2e7230 */ /* 0x000fe40000004100 */
[----:B------:R-:W-:Y:S01]  /*114e0*/  FMUL.FTZ R27, R44, R79 ;  /* 0x0000004f2c1b7220 */ /* 0x000fe20000410000 */
[----:B------:R-:W-:-:S02]  /*114f0*/  HADD2.F32 R38, -RZ, R65.H0_H0 ;  /* 0x20000041ff267230 */ /* 0x000fc40000004100 */
[----:B------:R-:W-:Y:S01]  /*11500*/  FMUL.FTZ R78, R44, R76 ;  /* 0x0000004c2c4e7220 */ /* 0x000fe20000410000 */
[--C-:B------:R-:W-:Y:S02]  /*11510*/  HADD2.F32 R41, -RZ, R31.reuse.H0_H0 ;  /* 0x2000001fff297230 */ /* 0x100fe40000004100 */
[----:B------:R-:W-:Y:S01]  /*11520*/  FFMA.FTZ R66, R39, R42, R66 ;  /* 0x0000002a27427223 */ /* 0x000fe20000010042 */
[----:B------:R-:W-:Y:S02]  /*11530*/  HADD2.F32 R31, -RZ, R31.H1_H1 ;  /* 0x3000001fff1f7230 */ /* 0x000fe40000004100 */
[C---:B------:R-:W-:Y:S01]  /*11540*/  FMUL.FTZ R42, R35.reuse, R46 ;  /* 0x0000002e232a7220 */ /* 0x040fe20000410000 */
[----:B------:R-:W-:Y:S01]  /*11550*/  FMUL.FTZ R44, R35, R38 ;  /* 0x00000026232c7220 */ /* 0x000fe20000410000 */
[----:B------:R-:W-:Y:S02]  /*11560*/  HADD2.F32 R32, -RZ, R32.H1_H1 ;  /* 0x30000020ff207230 */ /* 0x000fe40000004100 */
[----:B------:R-:W-:Y:S01]  /*11570*/  FFMA.FTZ R76, R41, R76, R27 ;  /* 0x0000004c294c7223 */ /* 0x000fe2000001001b */
[----:B------:R-:W-:-:S02]  /*11580*/  HADD2.F32 R33, -RZ, R36.H0_H0 ;  /* 0x20000024ff217230 */ /* 0x000fc40000004100 */
[----:B------:R-:W-:Y:S01]  /*11590*/  FFMA.FTZ R78, R41, R79, -R78 ;  /* 0x0000004f294e7223 */ /* 0x000fe2000001084e */
[----:B------:R-:W-:Y:S02]  /*115a0*/  HADD2.F32 R35, -RZ, R26.H0_H0 ;  /* 0x2000001aff237230 */ /* 0x000fe40000004100 */
[C---:B------:R-:W-:Y:S01]  /*115b0*/  FFMA.FTZ R45, R31.reuse, R38, -R42 ;  /* 0x000000261f2d7223 */ /* 0x040fe2000001082a */
[----:B------:R-:W-:Y:S02]  /*115c0*/  HADD2.F32 R27, -RZ, R24.H0_H0 ;  /* 0x20000018ff1b7230 */ /* 0x000fe40000004100 */
[----:B------:R-:W-:Y:S01]  /*115d0*/  FFMA.FTZ R61, R31, R46, R44 ;  /* 0x0000002e1f3d7223 */ /* 0x000fe2000001002c */
[----:B------:R-:W-:Y:S02]  /*115e0*/  HADD2.F32 R28, -RZ, R28.H1_H1 ;  /* 0x3000001cff1c7230 */ /* 0x000fe40000004100 */
[----:B------:R-:W-:Y:S01]  /*115f0*/  FMUL.FTZ R31, R32, R33 ;  /* 0x00000021201f7220 */ /* 0x000fe20000410000 */
[----:B------:R-:W-:-:S02]  /*11600*/  HADD2.F32 R30, -RZ, R30.H1_H1 ;  /* 0x3000001eff1e7230 */ /* 0x000fc40000004100 */
[----:B------:R-:W-:Y:S01]  /*11610*/  FMUL.FTZ R41, R34, R35 ;  /* 0x0000002322297220 */ /* 0x000fe20000410000 */
[----:B------:R-:W-:Y:S01]  /*11620*/  FMUL.FTZ R32, R32, R27 ;  /* 0x0000001b20207220 */ /* 0x000fe20000410000 */
[----:B------:R-:W-:Y:S01]  /*11630*/  FMUL.FTZ R34, R34, R25 ;  /* 0x0000001922227220 */ /* 0x000fe20000410000 */
[----:B------:R-:W-:Y:S01]  /*11640*/  FFMA.FTZ R39, R28, R27, -R31 ;  /* 0x0000001b1c277223 */ /* 0x000fe2000001081f */
[----:B------:R-:W-:Y:S01]  /*11650*/  FFMA.FTZ R26, R30, R25, -R41 ;  /* 0x000000191e1a7223 */ /* 0x000fe20000010829 */
[----:B------:R-:W-:Y:S01]  /*11660*/  FFMA.FTZ R28, R28, R33, R32 ;  /* 0x000000211c1c7223 */ /* 0x000fe20000010020 */
[----:B------:R-:W-:Y:S01]  /*11670*/  FFMA.FTZ R35, R30, R35, R34 ;  /* 0x000000231e237223 */ /* 0x000fe20000010022 */
[----:B------:R-:W-:Y:S02]  /*11680*/  F2FP.F16.F32.PACK_AB R27, R45, R78 ;  /* 0x0000004e2d1b723e */ /* 0x000fe400000000ff */
[----:B------:R-:W-:Y:S02]  /*11690*/  F2FP.F16.F32.PACK_AB R25, R62, R29 ;  /* 0x0000001d3e19723e */ /* 0x000fe400000000ff */
[----:B------:R-:W-:-:S02]  /*116a0*/  F2FP.F16.F32.PACK_AB R24, R39, R60 ;  /* 0x0000003c2718723e */ /* 0x000fc400000000ff */
[----:B------:R-:W-:Y:S02]  /*116b0*/  F2FP.F16.F32.PACK_AB R26, R26, R43 ;  /* 0x0000002b1a1a723e */ /* 0x000fe400000000ff */
[----:B------:R-:W-:Y:S02]  /*116c0*/  F2FP.F16.F32.PACK_AB R31, R61, R76 ;  /* 0x0000004c3d1f723e */ /* 0x000fe400000000ff */
[----:B------:R-:W-:Y:S01]  /*116d0*/  F2FP.F16.F32.PACK_AB R29, R47, R64 ;  /* 0x000000402f1d723e */ /* 0x000fe200000000ff */
[----:B------:R3:W-:Y:S01]  /*116e0*/  STS.128 [R67], R24 ;  /* 0x0000001843007388 */ /* 0x0007e20000000c00 */
[----:B------:R-:W-:Y:S02]  /*116f0*/  F2FP.F16.F32.PACK_AB R28, R28, R37 ;  /* 0x000000251c1c723e */ /* 0x000fe400000000ff */
[----:B------:R-:W-:-:S05]  /*11700*/  F2FP.F16.F32.PACK_AB R30, R35, R66 ;  /* 0x00000042231e723e */ /* 0x000fca00000000ff */
[----:B------:R3:W-:Y:S02]  /*11710*/  STS.128 [R40+0xc400], R28 ;  /* 0x00c4001c28007388 */ /* 0x0007e40000000c00 */
.L_x_1733:
[----:B------:R-:W-:Y:S05]  /*11720*/  BSYNC B1 ;  /* 0x0000000000017941 */ /* 0x000fea0003800000 */
.L_x_1732:
[----:B---3--:R-:W-:-:S05]  /*11730*/  VIADD R24, R174, 0x40 ;  /* 0x00000040ae187836 */ /* 0x008fca0000000000 */
[----:B------:R-:W-:-:S13]  /*11740*/  ISETP.GE.AND P0, PT, R24, R21, PT ;  /* 0x000000151800720c */ /* 0x000fda0003f06270 */
[----:B------:R-:W-:Y:S05]  /*11750*/  @P0 BRA `(.L_x_1713) ;  /* 0x0000001000a40947 */ /* 0x000fea0003800000 */
[----:B------:R-:W3:Y:S01]  /*11760*/  LDC R21, c[0x0][0x3f4] ;  /* 0x0000fd00ff157b82 */ /* 0x000ee20000000800 */
[----:B------:R-:W-:Y:S01]  /*11770*/  BSSY B1, `(.L_x_1738) ;  /* 0x0000065000017945 */ /* 0x000fe20003800000 */
[----:B0-----:R-:W-:Y:S02]  /*11780*/  SHF.R.U32.HI R61, RZ, 0x3, R181 ;  /* 0x00000003ff3d7819 */ /* 0x001fe400000116b5 */
[-C--:B---3--:R-:W-:Y:S02]  /*11790*/  ISETP.GE.AND P0, PT, R18, R21.reuse, PT ;  /* 0x000000151200720c */ /* 0x088fe40003f06270 */
[-C--:B------:R-:W-:Y:S02]  /*117a0*/  ISETP.GE.AND P1, PT, R167, R21.reuse, PT ;  /* 0x00000015a700720c */ /* 0x080fe40003f26270 */
[----:B------:R-:W-:-:S09]  /*117b0*/  ISETP.GE.AND P2, PT, R168, R21, PT ;  /* 0x00000015a800720c */ /* 0x000fd20003f46270 */
[----:B------:R-:W-:Y:S05]  /*117c0*/  @P0 BRA `(.L_x_1739) ;  /* 0x00000004007c0947 */ /* 0x000fea0003800000 */
[----:B------:R-:W3:Y:S01]  /*117d0*/  LDL R62, [R1+0x40] ;  /* 0x00004000013e7983 */ /* 0x000ee20000100800 */
[----:B------:R-:W-:Y:S01]  /*117e0*/  LEA.HI R24, R21, R209, RZ, 0x1d ;  /* 0x000000d115187211 */ /* 0x000fe200078fe8ff */
[----:B------:R-:W-:Y:S01]  /*117f0*/  HADD2.F32 R38, -RZ, R82.H1_H1 ;  /* 0x30000052ff267230 */ /* 0x000fe20000004100 */
[----:B------:R-:W-:Y:S01]  /*11800*/  SHF.R.U32.HI R37, RZ, 0x10, R5 ;  /* 0x00000010ff257819 */ /* 0x000fe20000011605 */
[--C-:B------:R-:W-:Y:S01]  /*11810*/  HADD2.F32 R40, -RZ, R80.reuse.H1_H1 ;  /* 0x30000050ff287230 */ /* 0x100fe20000004100 */
[----:B------:R-:W-:Y:S01]  /*11820*/  SHF.R.S32.HI R25, RZ, 0x1f, R24 ;  /* 0x0000001fff197819 */ /* 0x000fe20000011418 */
[----:B------:R-:W-:Y:S01]  /*11830*/  IMAD.SHL.U32 R26, R24, 0x8, RZ ;  /* 0x00000008181a7824 */ /* 0x000fe200078e00ff */
[----:B--2---:R-:W-:Y:S01]  /*11840*/  SHF.R.U64 R60, R48, 0x10, R49 ;  /* 0x00000010303c7819 */ /* 0x004fe20000001231 */
[----:B------:R-:W-:Y:S01]  /*11850*/  HADD2.F32 R37, -RZ, R37.H0_H0 ;  /* 0x20000025ff257230 */ /* 0x000fe20000004100 */
[----:B------:R-:W-:Y:S01]  /*11860*/  LEA.HI R25, R25, R24, RZ, 0x3 ;  /* 0x0000001819197211 */ /* 0x000fe200078f18ff */
[----:B------:R-:W-:Y:S01]  /*11870*/  HADD2.F32 R80, -RZ, R80.H0_H0 ;  /* 0x20000050ff507230 */ /* 0x000fe20000004100 */
[----:B------:R-:W-:Y:S01]  /*11880*/  LOP3.LUT R24, R181, 0x38, R26, 0xf8, !PT ;  /* 0x00000038b5187812 */ /* 0x000fe200078ef81a */
[----:B------:R-:W-:Y:S01]  /*11890*/  HADD2.F32 R82, -RZ, R82.H0_H0 ;  /* 0x20000052ff527230 */ /* 0x000fe20000004100 */
[----:B-1----:R-:W-:Y:S01]  /*118a0*/  SHF.R.U64 R47, R4, 0x10, R5 ;  /* 0x00000010042f7819 */ /* 0x002fe20000001205 */
[----:B------:R-:W-:Y:S01]  /*118b0*/  IMAD.SHL.U32 R25, R25, 0x400, RZ ;  /* 0x0000040019197824 */ /* 0x000fe200078e00ff */
[----:B------:R-:W-:-:S02]  /*118c0*/  LOP3.LUT R29, R24, R61, RZ, 0x3c, !PT ;  /* 0x0000003d181d7212 */ /* 0x000fc400078e3cff */
[----:B------:R-:W-:Y:S02]  /*118d0*/  SHF.R.U32.HI R49, RZ, 0x10, R49 ;  /* 0x00000010ff317819 */ /* 0x000fe40000011631 */
[----:B------:R-:W-:Y:S02]  /*118e0*/  LOP3.LUT R28, R25, 0x7fffe000, RZ, 0xc0, !PT ;  /* 0x7fffe000191c7812 */ /* 0x000fe400078ec0ff */
[--C-:B------:R-:W-:Y:S02]  /*118f0*/  SHF.R.U64 R48, R50, 0x10, R51.reuse ;  /* 0x0000001032307819 */ /* 0x100fe40000001233 */
[----:B------:R-:W-:Y:S02]  /*11900*/  IADD3 R29, R29, R28, R200 ;  /* 0x0000001c1d1d7210 */ /* 0x000fe40007ffe0c8 */
[----:B------:R-:W-:Y:S02]  /*11910*/  SHF.R.U32.HI R50, RZ, 0x10, R51 ;  /* 0x00000010ff327819 */ /* 0x000fe40000011633 */
[----:B------:R-:W-:-:S02]  /*11920*/  LEA R32, R29, R2, 0x1 ;  /* 0x000000021d207211 */ /* 0x000fc400078e08ff */
[--C-:B------:R-:W-:Y:S02]  /*11930*/  SHF.R.U32.HI R41, RZ, 0x10, R7.reuse ;  /* 0x00000010ff297819 */ /* 0x100fe40000011607 */
[----:B------:R-:W-:Y:S01]  /*11940*/  SHF.R.U64 R45, R6, 0x10, R7 ;  /* 0x00000010062d7819 */ /* 0x000fe20000001207 */
[----:B------:R-:W0:Y:S02]  /*11950*/  LDS.128 R28, [R32+0xc400] ;  /* 0x00c40000201c7984 */ /* 0x000e240000000c00 */
[--C-:B0-----:R-:W-:Y:S02]  /*11960*/  HADD2.F32 R33, -RZ, R29.reuse.H0_H0 ;  /* 0x2000001dff217230 */ /* 0x101fe40000004100 */
[----:B------:R-:W-:Y:S02]  /*11970*/  HADD2.F32 R34, -RZ, R29.H1_H1 ;  /* 0x3000001dff227230 */ /* 0x000fe40000004100 */
[----:B------:R-:W-:Y:S02]  /*11980*/  HADD2.F32 R29, -RZ, R28.H0_H0 ;  /* 0x2000001cff1d7230 */ /* 0x000fe40000004100 */
[C---:B------:R-:W-:Y:S01]  /*11990*/  FMUL.FTZ R42, R33.reuse, R40 ;  /* 0x00000028212a7220 */ /* 0x040fe20000410000 */
[----:B------:R-:W-:Y:S01]  /*119a0*/  FMUL.FTZ R44, R33, R38 ;  /* 0x00000026212c7220 */ /* 0x000fe20000410000 */
[----:B------:R-:W-:-:S02]  /*119b0*/  HADD2.F32 R33, -RZ, R49.H0_H0 ;  /* 0x20000031ff217230 */ /* 0x000fc40000004100 */
[----:B------:R-:W-:Y:S02]  /*119c0*/  HADD2.F32 R35, -RZ, R30.H0_H0 ;  /* 0x2000001eff237230 */ /* 0x000fe40000004100 */
[--C-:B------:R-:W-:Y:S02]  /*119d0*/  HADD2.F32 R36, -RZ, R31.reuse.H0_H0 ;  /* 0x2000001fff247230 */ /* 0x100fe40000004100 */
[----:B------:R-:W-:Y:S02]  /*119e0*/  HADD2.F32 R31, -RZ, R31.H1_H1 ;  /* 0x3000001fff1f7230 */ /* 0x000fe40000004100 */
[----:B------:R-:W-:Y:S02]  /*119f0*/  HADD2.F32 R28, -RZ, R28.H1_H1 ;  /* 0x3000001cff1c7230 */ /* 0x000fe40000004100 */
[----:B------:R-:W-:Y:S01]  /*11a00*/  HADD2.F32 R30, -RZ, R30.H1_H1 ;  /* 0x3000001eff1e7230 */ /* 0x000fe20000004100 */
[----:B---3--:R-:W0:Y:S02]  /*11a10*/  LDS.128 R24, [R62] ;  /* 0x000000003e187984 */ /* 0x008e240000000c00 */
[----:B0-----:R-:W-:-:S02]  /*11a20*/  HADD2.F32 R5, -RZ, R25.H0_H0 ;  /* 0x20000019ff057230 */ /* 0x001fc40000004100 */
[----:B------:R-:W-:Y:S02]  /*11a30*/  HADD2.F32 R25, -RZ, R25.H1_H1 ;  /* 0x30000019ff197230 */ /* 0x000fe40000004100 */
[----:B------:R-:W-:Y:S02]  /*11a40*/  HADD2.F32 R4, -RZ, R24.H0_H0 ;  /* 0x20000018ff047230 */ /* 0x000fe40000004100 */
[C---:B------:R-:W-:Y:S01]  /*11a50*/  FFMA.FTZ R42, R5.reuse, R38, -R42 ;  /* 0x00000026052a7223 */ /* 0x040fe2000001082a */
[----:B------:R-:W-:Y:S01]  /*11a60*/  FFMA.FTZ R44, R5, R40, R44 ;  /* 0x00000028052c7223 */ /* 0x000fe2000001002c */
[C---:B------:R-:W-:Y:S01]  /*11a70*/  FMUL.FTZ R38, R34.reuse, R37 ;  /* 0x0000002522267220 */ /* 0x040fe20000410000 */
[C---:B------:R-:W-:Y:S01]  /*11a80*/  FMUL.FTZ R5, R29.reuse, R80 ;  /* 0x000000501d057220 */ /* 0x040fe20000410000 */
[-C--:B------:R-:W-:Y:S01]  /*11a90*/  FMUL.FTZ R29, R29, R82.reuse ;  /* 0x000000521d1d7220 */ /* 0x080fe20000410000 */
[-C--:B------:R-:W-:Y:S01]  /*11aa0*/  FMUL.FTZ R34, R34, R33.reuse ;  /* 0x0000002122227220 */ /* 0x080fe20000410000 */
[----:B------:R-:W-:Y:S01]  /*11ab0*/  FFMA.FTZ R39, R25, R33, -R38 ;  /* 0x0000002119277223 */ /* 0x000fe20000010826 */
[----:B------:R-:W-:Y:S01]  /*11ac0*/  FFMA.FTZ R82, R4, R82, -R5 ;  /* 0x0000005204527223 */ /* 0x000fe20000010805 */
[----:B------:R-:W-:-:S02]  /*11ad0*/  HADD2.F32 R33, -RZ, R81.H0_H0 ;  /* 0x20000051ff217230 */ /* 0x000fc40000004100 */
[----:B------:R-:W-:Y:S01]  /*11ae0*/  FFMA.FTZ R37, R25, R37, R34 ;  /* 0x0000002519257223 */ /* 0x000fe20000010022 */
[--C-:B------:R-:W-:Y:S02]  /*11af0*/  HADD2.F32 R5, -RZ, R83.reuse.H0_H0 ;  /* 0x20000053ff057230 */ /* 0x100fe40000004100 */
[----:B------:R-:W-:Y:S01]  /*11b00*/  FFMA.FTZ R80, R4, R80, R29 ;  /* 0x0000005004507223 */ /* 0x000fe2000001001d */
[----:B------:R-:W-:Y:S02]  /*11b10*/  HADD2.F32 R83, -RZ, R83.H1_H1 ;  /* 0x30000053ff537230 */ /* 0x000fe40000004100 */
[C---:B------:R-:W-:Y:S01]  /*11b20*/  FMUL.FTZ R25, R35.reuse, R33 ;  /* 0x0000002123197220 */ /* 0x040fe20000410000 */
[----:B------:R-:W-:Y:S02]  /*11b30*/  HADD2.F32 R81, -RZ, R81.H1_H1 ;  /* 0x30000051ff517230 */ /* 0x000fe40000004100 */
[----:B------:R-:W-:Y:S01]  /*11b40*/  FMUL.FTZ R29, R35, R5 ;  /* 0x00000005231d7220 */ /* 0x000fe20000410000 */
[----:B------:R-:W-:-:S02]  /*11b50*/  HADD2.F32 R6, -RZ, R26.H0_H0 ;  /* 0x2000001aff067230 */ /* 0x000fc40000004100 */
[C---:B------:R-:W-:Y:S01]  /*11b60*/  FMUL.FTZ R40, R36.reuse, R83 ;  /* 0x0000005324287220 */ /* 0x040fe20000410000 */
[----:B------:R-:W-:Y:S02]  /*11b70*/  HADD2.F32 R7, -RZ, R27.H0_H0 ;  /* 0x2000001bff077230 */ /* 0x000fe40000004100 */
[----:B------:R-:W-:Y:S01]  /*11b80*/  FMUL.FTZ R38, R36, R81 ;  /* 0x0000005124267220 */ /* 0x000fe20000410000 */
[----:B------:R-:W-:Y:S02]  /*11b90*/  HADD2.F32 R34, -RZ, R41.H0_H0 ;  /* 0x20000029ff227230 */ /* 0x000fe40000004100 */
[C---:B------:R-:W-:Y:S01]  /*11ba0*/  FFMA.FTZ R35, R6.reuse, R5, -R25 ;  /* 0x0000000506237223 */ /* 0x040fe20000010819 */
[----:B------:R-:W-:Y:S02]  /*11bb0*/  HADD2.F32 R4, -RZ, R50.H0_H0 ;  /* 0x20000032ff047230 */ /* 0x000fe40000004100 */
[----:B------:R-:W-:Y:S01]  /*11bc0*/  FFMA.FTZ R36, R6, R33, R29 ;  /* 0x0000002106247223 */ /* 0x000fe2000001001d */
[----:B------:R-:W-:-:S02]  /*11bd0*/  HADD2.F32 R27, -RZ, R27.H1_H1 ;  /* 0x3000001bff1b7230 */ /* 0x000fc40000004100 */
[----:B------:R-:W-:Y:S01]  /*11be0*/  FMUL.FTZ R6, R31, R34 ;  /* 0x000000221f067220 */ /* 0x000fe20000410000 */
[C---:B------:R-:W-:Y:S01]  /*11bf0*/  FFMA.FTZ R38, R7.reuse, R83, -R38 ;  /* 0x0000005307267223 */ /* 0x040fe20000010826 */
[----:B------:R-:W-:Y:S01]  /*11c00*/  FFMA.FTZ R40, R7, R81, R40 ;  /* 0x0000005107287223 */ /* 0x000fe20000010028 */
[-C--:B------:R-:W-:Y:S01]  /*11c10*/  FMUL.FTZ R46, R31, R4.reuse ;  /* 0x000000041f2e7220 */ /* 0x080fe20000410000 */
[----:B------:R-:W-:Y:S02]  /*11c20*/  HADD2.F32 R25, -RZ, R47.H0_H0 ;  /* 0x2000002fff197230 */ /* 0x000fe40000004100 */
[C---:B------:R-:W-:Y:S01]  /*11c30*/  FFMA.FTZ R43, R27.reuse, R4, -R6 ;  /* 0x000000041b2b7223 */ /* 0x040fe20000010806 */
[----:B------:R-:W-:Y:S02]  /*11c40*/  HADD2.F32 R29, -RZ, R45.H0_H0 ;  /* 0x2000002dff1d7230 */ /* 0x000fe40000004100 */
[----:B------:R-:W-:Y:S01]  /*11c50*/  FFMA.FTZ R45, R27, R34, R46 ;  /* 0x000000221b2d7223 */ /* 0x000fe2000001002e */
[----:B------:R-:W-:-:S02]  /*11c60*/  HADD2.F32 R5, -RZ, R60.H0_H0 ;  /* 0x2000003cff057230 */ /* 0x000fc40000004100 */
[----:B------:R-:W-:Y:S01]  /*11c70*/  FMUL.FTZ R27, R28, R25 ;  /* 0x000000191c1b7220 */ /* 0x000fe20000410000 */
[----:B------:R-:W-:Y:S02]  /*11c80*/  HADD2.F32 R7, -RZ, R48.H0_H0 ;  /* 0x20000030ff077230 */ /* 0x000fe40000004100 */
        /* <DEDUP_REMOVED lines=19> */
.L_x_1739:
[----:B------:R-:W-:Y:S05]  /*11dc0*/  BSYNC B1 ;  /* 0x0000000000017941 */ /* 0x000fea0003800000 */
.L_x_1738:
[----:B------:R-:W-:Y:S04]  /*11dd0*/  BSSY B1, `(.L_x_1740) ;  /* 0x0000061000017945 */ /* 0x000fe80003800000 */
[----:B------:R-:W-:Y:S05]  /*11de0*/  @P1 BRA `(.L_x_1741) ;  /* 0x00000004007c1947 */ /* 0x000fea0003800000 */
[----:B-1----:R-:W3:Y:S01]  /*11df0*/  LDL R46, [R1+0x38] ;  /* 0x00003800012e7983 */ /* 0x002ee20000100800 */
[----:B0-----:R-:W-:Y:S01]  /*11e00*/  LEA.HI R4, R21, R170, RZ, 0x1d ;  /* 0x000000aa15047211 */ /* 0x001fe200078fe8ff */
[----:B--2---:R-:W-:Y:S01]  /*11e10*/  HADD2.F32 R33, -RZ, R73.H1_H1 ;  /* 0x30000049ff217230 */ /* 0x004fe20000004100 */
[----:B------:R-:W-:Y:S01]  /*11e20*/  SHF.R.U32.HI R35, RZ, 0x10, R9 ;  /* 0x00000010ff237819 */ /* 0x000fe20000011609 */
[--C-:B------:R-:W-:Y:S01]  /*11e30*/  HADD2.F32 R34, -RZ, R70.reuse.H1_H1 ;  /* 0x30000046ff227230 */ /* 0x100fe20000004100 */
[----:B------:R-:W-:Y:S01]  /*11e40*/  SHF.R.S32.HI R5, RZ, 0x1f, R4 ;  /* 0x0000001fff057819 */ /* 0x000fe20000011404 */
[----:B------:R-:W-:Y:S01]  /*11e50*/  IMAD.SHL.U32 R6, R4, 0x8, RZ ;  /* 0x0000000804067824 */ /* 0x000fe200078e00ff */
[----:B------:R-:W-:Y:S01]  /*11e60*/  SHF.R.U64 R45, R52, 0x10, R53 ;  /* 0x00000010342d7819 */ /* 0x000fe20000001235 */
[----:B------:R-:W-:Y:S01]  /*11e70*/  HADD2.F32 R35, -RZ, R35.H0_H0 ;  /* 0x20000023ff237230 */ /* 0x000fe20000004100 */
[----:B------:R-:W-:Y:S01]  /*11e80*/  LEA.HI R5, R5, R4, RZ, 0x3 ;  /* 0x0000000405057211 */ /* 0x000fe200078f18ff */
[----:B------:R-:W-:Y:S01]  /*11e90*/  HADD2.F32 R70, -RZ, R70.H0_H0 ;  /* 0x20000046ff467230 */ /* 0x000fe20000004100 */
[----:B------:R-:W-:-:S02]  /*11ea0*/  LOP3.LUT R4, R181, 0x38, R6, 0xf8, !PT ;  /* 0x00000038b5047812 */ /* 0x000fc400078ef806 */
[----:B------:R-:W-:Y:S01]  /*11eb0*/  SHF.R.U32.HI R52, RZ, 0x10, R53 ;  /* 0x00000010ff347819 */ /* 0x000fe20000011635 */
[----:B------:R-:W-:Y:S01]  /*11ec0*/  IMAD.SHL.U32 R5, R5, 0x400, RZ ;  /* 0x0000040005057824 */ /* 0x000fe200078e00ff */
[----:B------:R-:W-:Y:S02]  /*11ed0*/  LOP3.LUT R25, R4, R61, RZ, 0x3c, !PT ;  /* 0x0000003d04197212 */ /* 0x000fe400078e3cff */
[----:B------:R-:W-:Y:S02]  /*11ee0*/  SHF.R.U64 R43, R8, 0x10, R9 ;  /* 0x00000010082b7819 */ /* 0x000fe40000001209 */
[----:B------:R-:W-:Y:S02]  /*11ef0*/  LOP3.LUT R24, R5, 0x7fffe000, RZ, 0xc0, !PT ;  /* 0x7fffe00005187812 */ /* 0x000fe400078ec0ff */
[----:B------:R-:W-:Y:S02]  /*11f00*/  SHF.R.U64 R41, R10, 0x10, R11 ;  /* 0x000000100a297819 */ /* 0x000fe4000000120b */
[----:B------:R-:W-:-:S02]  /*11f10*/  IADD3 R25, R25, R24, R200 ;  /* 0x0000001819197210 */ /* 0x000fc40007ffe0c8 */
[----:B------:R-:W-:Y:S02]  /*11f20*/  SHF.R.U32.HI R38, RZ, 0x10, R11 ;  /* 0x00000010ff267819 */ /* 0x000fe4000001160b */
[--C-:B------:R-:W-:Y:S01]  /*11f30*/  SHF.R.U64 R44, R54, 0x10, R55.reuse ;  /* 0x00000010362c7819 */ /* 0x100fe20000001237 */
[----:B------:R-:W-:Y:S01]  /*11f40*/  IMAD R28, R25, 0x2, R2 ;  /* 0x00000002191c7824 */ /* 0x000fe200078e0202 */
[----:B------:R-:W-:-:S04]  /*11f50*/  SHF.R.U32.HI R54, RZ, 0x10, R55 ;  /* 0x00000010ff367819 */ /* 0x000fc80000011637 */
[----:B------:R-:W0:Y:S02]  /*11f60*/  LDS.128 R24, [R28+0xc400] ;  /* 0x00c400001c187984 */ /* 0x000e240000000c00 */
[--C-:B0-----:R-:W-:Y:S02]  /*11f70*/  HADD2.F32 R29, -RZ, R25.reuse.H0_H0 ;  /* 0x20000019ff1d7230 */ /* 0x101fe40000004100 */
[----:B------:R-:W-:Y:S02]  /*11f80*/  HADD2.F32 R30, -RZ, R25.H1_H1 ;  /* 0x30000019ff1e7230 */ /* 0x000fe40000004100 */
[----:B------:R-:W-:Y:S02]  /*11f90*/  HADD2.F32 R25, -RZ, R24.H0_H0 ;  /* 0x20000018ff197230 */ /* 0x000fe40000004100 */
[C---:B------:R-:W-:Y:S01]  /*11fa0*/  FMUL.FTZ R37, R29.reuse, R34 ;  /* 0x000000221d257220 */ /* 0x040fe20000410000 */
[----:B------:R-:W-:Y:S01]  /*11fb0*/  FMUL.FTZ R39, R29, R33 ;  /* 0x000000211d277220 */ /* 0x000fe20000410000 */
[----:B------:R-:W-:-:S02]  /*11fc0*/  HADD2.F32 R29, -RZ, R52.H0_H0 ;  /* 0x20000034ff1d7230 */ /* 0x000fc40000004100 */
[----:B------:R-:W-:Y:S01]  /*11fd0*/  FMUL.FTZ R36, R30, R35 ;  /* 0x000000231e247220 */ /* 0x000fe20000410000 */
        /* <DEDUP_REMOVED lines=11> */
[----:B------:R-:W-:Y:S02]  /*12090*/  HADD2.F32 R8, -RZ, R73.H0_H0 ;  /* 0x20000049ff087230 */ /* 0x000fe40000004100 */
[-C--:B------:R-:W-:Y:S01]  /*120a0*/  FMUL.FTZ R34, R30, R29.reuse ;  /* 0x0000001d1e227220 */ /* 0x080fe20000410000 */
[----:B------:R-:W-:Y:S01]  /*120b0*/  FMUL.FTZ R30, R25, R70 ;  /* 0x00000046191e7220 */ /* 0x000fe20000410000 */
[----:B------:R-:W-:Y:S01]  /*120c0*/  FFMA.FTZ R36, R9, R29, -R36 ;  /* 0x0000001d09247223 */ /* 0x000fe20000010824 */
[----:B------:R-:W-:-:S02]  /*120d0*/  HADD2.F32 R29, -RZ, R71.H0_H0 ;  /* 0x20000047ff1d7230 */ /* 0x000fc40000004100 */
[-C--:B------:R-:W-:Y:S01]  /*120e0*/  FMUL.FTZ R25, R25, R8.reuse ;  /* 0x0000000819197220 */ /* 0x080fe20000410000 */
[----:B------:R-:W-:Y:S01]  /*120f0*/  FFMA.FTZ R33, R5, R8, -R30 ;  /* 0x0000000805217223 */ /* 0x000fe2000001081e */
[----:B------:R-:W-:Y:S02]  /*12100*/  HADD2.F32 R8, -RZ, R74.H0_H0 ;  /* 0x2000004aff087230 */ /* 0x000fe40000004100 */
[----:B------:R-:W-:Y:S01]  /*12110*/  FFMA.FTZ R34, R9, R35, R34 ;  /* 0x0000002309227223 */ /* 0x000fe20000010022 */
[----:B------:R-:W-:Y:S02]  /*12120*/  HADD2.F32 R10, -RZ, R6.H0_H0 ;  /* 0x20000006ff0a7230 */ /* 0x000fe40000004100 */
[----:B------:R-:W-:Y:S01]  /*12130*/  FFMA.FTZ R70, R5, R70, R25 ;  /* 0x0000004605467223 */ /* 0x000fe20000010019 */
[----:B------:R-:W-:Y:S02]  /*12140*/  HADD2.F32 R71, -RZ, R71.H1_H1 ;  /* 0x30000047ff477230 */ /* 0x000fe40000004100 */
[----:B------:R-:W-:Y:S01]  /*12150*/  FMUL.FTZ R5, R31, R29 ;  /* 0x0000001d1f057220 */ /* 0x000fe20000410000 */
[----:B------:R-:W-:-:S02]  /*12160*/  HADD2.F32 R74, -RZ, R74.H1_H1 ;  /* 0x3000004aff4a7230 */ /* 0x000fc40000004100 */
[-C--:B------:R-:W-:Y:S01]  /*12170*/  FMUL.FTZ R9, R31, R8.reuse ;  /* 0x000000081f097220 */ /* 0x080fe20000410000 */
[----:B------:R-:W-:Y:S02]  /*12180*/  HADD2.F32 R30, -RZ, R38.H0_H0 ;  /* 0x20000026ff1e7230 */ /* 0x000fe40000004100 */
[----:B------:R-:W-:Y:S01]  /*12190*/  FFMA.FTZ R31, R10, R8, -R5 ;  /* 0x000000080a1f7223 */ /* 0x000fe20000010805 */
[--C-:B------:R-:W-:Y:S02]  /*121a0*/  HADD2.F32 R11, -RZ, R7.reuse.H0_H0 ;  /* 0x20000007ff0b7230 */ /* 0x100fe40000004100 */
[C---:B------:R-:W-:Y:S01]  /*121b0*/  FMUL.FTZ R38, R32.reuse, R71 ;  /* 0x0000004720267220 */ /* 0x040fe20000410000 */
[----:B------:R-:W-:Y:S02]  /*121c0*/  HADD2.F32 R8, -RZ, R54.H0_H0 ;  /* 0x20000036ff087230 */ /* 0x000fe40000004100 */
[----:B------:R-:W-:Y:S01]  /*121d0*/  FMUL.FTZ R32, R32, R74 ;  /* 0x0000004a20207220 */ /* 0x000fe20000410000 */
[----:B------:R-:W-:-:S02]  /*121e0*/  HADD2.F32 R7, -RZ, R7.H1_H1 ;  /* 0x30000007ff077230 */ /* 0x000fc40000004100 */
[----:B------:R-:W-:Y:S01]  /*121f0*/  FFMA.FTZ R38, R11, R74, -R38 ;  /* 0x0000004a0b267223 */ /* 0x000fe20000010826 */
[----:B------:R-:W-:Y:S01]  /*12200*/  FMUL.FTZ R40, R27, R30 ;  /* 0x0000001e1b287220 */ /* 0x000fe20000410000 */
[----:B------:R-:W-:Y:S01]  /*12210*/  FFMA.FTZ R32, R11, R71, R32 ;  /* 0x000000470b207223 */ /* 0x000fe20000010020 */
[-C--:B------:R-:W-:Y:S01]  /*12220*/  FMUL.FTZ R42, R27, R8.reuse ;  /* 0x000000081b2a7220 */ /* 0x080fe20000410000 */
[----:B------:R-:W-:Y:S02]  /*12230*/  HADD2.F32 R11, -RZ, R43.H0_H0 ;  /* 0x2000002bff0b7230 */ /* 0x000fe40000004100 */
[----:B------:R-:W-:Y:S01]  /*12240*/  FFMA.FTZ R10, R10, R29, R9 ;  /* 0x0000001d0a0a7223 */ /* 0x000fe20000010009 */
[----:B------:R-:W-:Y:S02]  /*12250*/  HADD2.F32 R5, -RZ, R45.H0_H0 ;  /* 0x2000002dff057230 */ /* 0x000fe40000004100 */
[----:B------:R-:W-:Y:S01]  /*12260*/  FFMA.FTZ R35, R7, R8, -R40 ;  /* 0x0000000807237223 */ /* 0x000fe20000010828 */
[----:B------:R-:W-:-:S02]  /*12270*/  HADD2.F32 R25, -RZ, R41.H0_H0 ;  /* 0x20000029ff197230 */ /* 0x000fc40000004100 */
[----:B------:R-:W-:Y:S01]  /*12280*/  FFMA.FTZ R41, R7, R30, R42 ;  /* 0x0000001e07297223 */ /* 0x000fe2000001002a */
[----:B------:R-:W-:Y:S02]  /*12290*/  HADD2.F32 R9, -RZ, R44.H0_H0 ;  /* 0x2000002cff097230 */ /* 0x000fe40000004100 */
[C---:B------:R-:W-:Y:S01]  /*122a0*/  FMUL.FTZ R7, R24.reuse, R11 ;  /* 0x0000000b18077220 */ /* 0x040fe20000410000 */
[----:B------:R-:W-:Y:S02]  /*122b0*/  HADD2.F32 R4, -RZ, R4.H1_H1 ;  /* 0x30000004ff047230 */ /* 0x000fe40000004100 */
[----:B------:R-:W-:Y:S01]  /*122c0*/  FMUL.FTZ R24, R24, R5 ;  /* 0x0000000518187220 */ /* 0x000fe20000410000 */
[----:B------:R-:W-:Y:S02]  /*122d0*/  HADD2.F32 R6, -RZ, R6.H1_H1 ;  /* 0x30000006ff067230 */ /* 0x000fe40000004100 */
[C---:B------:R-:W-:Y:S01]  /*122e0*/  FMUL.FTZ R29, R26.reuse, R25 ;  /* 0x000000191a1d7220 */ /* 0x040fe20000410000 */
[----:B------:R-:W-:Y:S01]  /*122f0*/  FMUL.FTZ R26, R26, R9 ;  /* 0x000000091a1a7220 */ /* 0x000fe20000410000 */
        /* <DEDUP_REMOVED lines=14> */
.L_x_1741:
[----:B------:R-:W-:Y:S05]  /*123e0*/  BSYNC B1 ;  /* 0x0000000000017941 */ /* 0x000fea0003800000 */
.L_x_1740:
[----:B------:R-:W-:Y:S05]  /*123f0*/  @P2 BRA `(.L_x_1713) ;  /* 0x00000004007c2947 */ /* 0x000fea0003800000 */
[----:B------:R-:W4:Y:S01]  /*12400*/  LDL R40, [R1+0x34] ;  /* 0x0000340001287983 */ /* 0x000f220000100800 */
[----:B------:R-:W-:Y:S01]  /*12410*/  LEA.HI R21, R21, R171, RZ, 0x1d ;  /* 0x000000ab15157211 */ /* 0x000fe200078fe8ff */
[----:B--2---:R-:W-:Y:S01]  /*12420*/  HADD2.F32 R29, -RZ, R20.H1_H1 ;  /* 0x30000014ff1d7230 */ /* 0x004fe20000004100 */
[----:B------:R-:W-:Y:S01]  /*12430*/  SHF.R.U64 R39, R56, 0x10, R57 ;  /* 0x0000001038277819 */ /* 0x000fe20000001239 */
[--C-:B------:R-:W-:Y:S01]  /*12440*/  HADD2.F32 R31, -RZ, R0.reuse.H1_H1 ;  /* 0x30000000ff1f7230 */ /* 0x100fe20000004100 */
[----:B0--3--:R-:W-:Y:S01]  /*12450*/  SHF.R.S32.HI R6, RZ, 0x1f, R21 ;  /* 0x0000001fff067819 */ /* 0x009fe20000011415 */
[----:B------:R-:W-:Y:S01]  /*12460*/  IMAD.SHL.U32 R4, R21, 0x8, RZ ;  /* 0x0000000815047824 */ /* 0x000fe200078e00ff */
[----:B------:R-:W-:Y:S01]  /*12470*/  SHF.R.U32.HI R56, RZ, 0x10, R57 ;  /* 0x00000010ff387819 */ /* 0x000fe20000011639 */
[----:B------:R-:W-:Y:S01]  /*12480*/  HADD2.F32 R0, -RZ, R0.H0_H0 ;  /* 0x20000000ff007230 */ /* 0x000fe20000004100 */
[----:B------:R-:W-:Y:S01]  /*12490*/  LEA.HI R6, R6, R21, RZ, 0x3 ;  /* 0x0000001506067211 */ /* 0x000fe200078f18ff */
[----:B------:R-:W-:Y:S01]  /*124a0*/  HADD2.F32 R20, -RZ, R20.H0_H0 ;  /* 0x20000014ff147230 */ /* 0x000fe20000004100 */
[----:B------:R-:W-:-:S02]  /*124b0*/  LOP3.LUT R4, R181, 0x38, R4, 0xf8, !PT ;  /* 0x00000038b5047812 */ /* 0x000fc400078ef804 */
[----:B------:R-:W-:Y:S02]  /*124c0*/  SHF.L.U32 R6, R6, 0xa, RZ ;  /* 0x0000000a06067819 */ /* 0x000fe400000006ff */
[----:B------:R-:W-:Y:S02]  /*124d0*/  LOP3.LUT R9, R4, R61, RZ, 0x3c, !PT ;  /* 0x0000003d04097212 */ /* 0x000fe400078e3cff */
[----:B------:R-:W-:Y:S02]  /*124e0*/  LOP3.LUT R8, R6, 0x7fffe000, RZ, 0xc0, !PT ;  /* 0x7fffe00006087812 */ /* 0x000fe400078ec0ff */
[--C-:B------:R-:W-:Y:S02]  /*124f0*/  SHF.R.U32.HI R28, RZ, 0x10, R13.reuse ;  /* 0x00000010ff1c7819 */ /* 0x100fe4000001160d */
[----:B------:R-:W-:Y:S02]  /*12500*/  IADD3 R9, R9, R8, R200 ;  /* 0x0000000809097210 */ /* 0x000fe40007ffe0c8 */
[----:B------:R-:W-:Y:S01]  /*12510*/  SHF.R.U64 R37, R12, 0x10, R13 ;  /* 0x000000100c257819 */ /* 0x000fe2000000120d */
[----:B------:R-:W-:Y:S01]  /*12520*/  HADD2.F32 R28, -RZ, R28.H0_H0 ;  /* 0x2000001cff1c7230 */ /* 0x000fe20000004100 */
[--C-:B------:R-:W-:Y:S01]  /*12530*/  SHF.R.U64 R38, R58, 0x10, R59.reuse ;  /* 0x000000103a267819 */ /* 0x100fe2000000123b */
[----:B------:R-:W-:Y:S01]  /*12540*/  IMAD R21, R9, 0x2, R2 ;  /* 0x0000000209157824 */ /* 0x000fe200078e0202 */
[----:B------:R-:W-:-:S02]  /*12550*/  SHF.R.U32.HI R58, RZ, 0x10, R59 ;  /* 0x00000010ff3a7819 */ /* 0x000fc4000001163b */
[--C-:B-1----:R-:W-:Y:S02]  /*12560*/  SHF.R.U32.HI R34, RZ, 0x10, R15.reuse ;  /* 0x00000010ff227819 */ /* 0x102fe4000001160f */
[----:B------:R-:W0:Y:S01]  /*12570*/  LDS.128 R8, [R21+0xc400] ;  /* 0x00c4000015087984 */ /* 0x000e220000000c00 */
[----:B------:R-:W-:Y:S01]  /*12580*/  SHF.R.U64 R36, R14, 0x10, R15 ;  /* 0x000000100e247819 */ /* 0x000fe2000000120f */
[--C-:B0-----:R-:W-:Y:S02]  /*12590*/  HADD2.F32 R24, -RZ, R9.reuse.H0_H0 ;  /* 0x20000009ff187230 */ /* 0x101fe40000004100 */
[----:B------:R-:W-:Y:S02]  /*125a0*/  HADD2.F32 R25, -RZ, R9.H1_H1 ;  /* 0x30000009ff197230 */ /* 0x000fe40000004100 */
[----:B------:R-:W-:Y:S02]  /*125b0*/  HADD2.F32 R9, -RZ, R8.H0_H0 ;  /* 0x20000008ff097230 */ /* 0x000fe40000004100 */
[C---:B------:R-:W-:Y:S01]  /*125c0*/  FMUL.FTZ R33, R24.reuse, R31 ;  /* 0x0000001f18217220 */ /* 0x040fe20000410000 */
[----:B------:R-:W-:Y:S01]  /*125d0*/  FMUL.FTZ R35, R24, R29 ;  /* 0x0000001d18237220 */ /* 0x000fe20000410000 */
[----:B------:R-:W-:-:S02]  /*125e0*/  HADD2.F32 R24, -RZ, R56.H0_H0 ;  /* 0x20000038ff187230 */ /* 0x000fc40000004100 */
[C---:B------:R-:W-:Y:S01]  /*125f0*/  FMUL.FTZ R30, R25.reuse, R28 ;  /* 0x0000001c191e7220 */ /* 0x040fe20000410000 */
[----:B------:R-:W-:Y:S02]  /*12600*/  HADD2.F32 R27, -RZ, R11.H0_H0 ;  /* 0x2000000bff1b7230 */ /* 0x000fe40000004100 */
[----:B------:R-:W-:Y:S02]  /*12610*/  HADD2.F32 R26, -RZ, R10.H0_H0 ;  /* 0x2000000aff1a7230 */ /* 0x000fe40000004100 */
[----:B------:R-:W-:Y:S01]  /*12620*/  FMUL.FTZ R32, R25, R24 ;  /* 0x0000001819207220 */ /* 0x000fe20000410000 */
[----:B------:R-:W-:Y:S02]  /*12630*/  HADD2.F32 R25, -RZ, R3.H0_H0 ;  /* 0x20000003ff197230 */ /* 0x000fe40000004100 */
[----:B------:R-:W-:Y:S02]  /*12640*/  HADD2.F32 R11, -RZ, R11.H1_H1 ;  /* 0x3000000bff0b7230 */ /* 0x000fe40000004100 */
[----:B------:R-:W-:-:S02]  /*12650*/  HADD2.F32 R8, -RZ, R8.H1_H1 ;  /* 0x30000008ff087230 */ /* 0x000fc40000004100 */
[----:B------:R-:W-:Y:S01]  /*12660*/  HADD2.F32 R10, -RZ, R10.H1_H1 ;  /* 0x3000000aff0a7230 */ /* 0x000fe20000004100 */
[----:B----4-:R-:W0:Y:S02]  /*12670*/  LDS.128 R4, [R40] ;  /* 0x0000000028047984 */ /* 0x010e240000000c00 */
[--C-:B0-----:R-:W-:Y:S02]  /*12680*/  HADD2.F32 R12, -RZ, R5.reuse.H0_H0 ;  /* 0x20000005ff0c7230 */ /* 0x101fe40000004100 */
[----:B------:R-:W-:Y:S02]  /*12690*/  HADD2.F32 R13, -RZ, R5.H1_H1 ;  /* 0x30000005ff0d7230 */ /* 0x000fe40000004100 */
[----:B------:R-:W-:Y:S02]  /*126a0*/  HADD2.F32 R5, -RZ, R4.H0_H0 ;  /* 0x20000004ff057230 */ /* 0x000fe40000004100 */
[C---:B------:R-:W-:Y:S01]  /*126b0*/  FFMA.FTZ R33, R12.reuse, R29, -R33 ;  /* 0x0000001d0c217223 */ /* 0x040fe20000010821 */
[----:B------:R-:W-:Y:S01]  /*126c0*/  FFMA.FTZ R35, R12, R31, R35 ;  /* 0x0000001f0c237223 */ /* 0x000fe20000010023 */
[----:B------:R-:W-:Y:S01]  /*126d0*/  FMUL.FTZ R12, R9, R0 ;  /* 0x00000000090c7220 */ /* 0x000fe20000410000 */
[C---:B------:R-:W-:Y:S01]  /*126e0*/  FFMA.FTZ R30, R13.reuse, R24, -R30 ;  /* 0x000000180d1e7223 */ /* 0x040fe2000001081e */
[----:B------:R-:W-:Y:S01]  /*126f0*/  FFMA.FTZ R32, R13, R28, R32 ;  /* 0x0000001c0d207223 */ /* 0x000fe20000010020 */
[-C--:B------:R-:W-:Y:S01]  /*12700*/  FMUL.FTZ R29, R9, R20.reuse ;  /* 0x00000014091d7220 */ /* 0x080fe20000410000 */
[----:B------:R-:W-:Y:S01]  /*12710*/  FFMA.FTZ R13, R5, R20, -R12 ;  /* 0x00000014050d7223 */ /* 0x000fe2000001080c */
[----:B------:R-:W-:-:S02]  /*12720*/  HADD2.F32 R20, -RZ, R3.H1_H1 ;  /* 0x30000003ff147230 */ /* 0x000fc40000004100 */
[----:B------:R-:W-:Y:S02]  /*12730*/  HADD2.F32 R9, -RZ, R69.H0_H0 ;  /* 0x20000045ff097230 */ /* 0x000fe40000004100 */
[----:B------:R-:W-:Y:S01]  /*12740*/  FFMA.FTZ R29, R5, R0, R29 ;  /* 0x00000000051d7223 */ /* 0x000fe2000001001d */
[----:B------:R-:W-:Y:S02]  /*12750*/  HADD2.F32 R15, -RZ, R7.H0_H0 ;  /* 0x20000007ff0f7230 */ /* 0x000fe40000004100 */
[----:B------:R-:W-:Y:S01]  /*12760*/  FMUL.FTZ R28, R27, R20 ;  /* 0x000000141b1c7220 */ /* 0x000fe20000410000 */
[----:B------:R-:W-:Y:S02]  /*12770*/  HADD2.F32 R0, -RZ, R69.H1_H1 ;  /* 0x30000045ff007230 */ /* 0x000fe40000004100 */
[C---:B------:R-:W-:Y:S01]  /*12780*/  FMUL.FTZ R5, R26.reuse, R25 ;  /* 0x000000191a057220 */ /* 0x040fe20000410000 */
[----:B------:R-:W-:Y:S02]  /*12790*/  HADD2.F32 R14, -RZ, R6.H0_H0 ;  /* 0x20000006ff0e7230 */ /* 0x000fe40000004100 */
[----:B------:R-:W-:Y:S01]  /*127a0*/  FMUL.FTZ R3, R26, R9 ;  /* 0x000000091a037220 */ /* 0x000fe20000410000 */
[----:B------:R-:W-:-:S02]  /*127b0*/  HADD2.F32 R24, -RZ, R34.H0_H0 ;  /* 0x20000022ff187230 */ /* 0x000fc40000004100 */
[-C--:B------:R-:W-:Y:S01]  /*127c0*/  FMUL.FTZ R27, R27, R0.reuse ;  /* 0x000000001b1b7220 */ /* 0x080fe20000410000 */
[----:B------:R-:W-:Y:S02]  /*127d0*/  HADD2.F32 R12, -RZ, R58.H0_H0 ;  /* 0x2000003aff0c7230 */ /* 0x000fe40000004100 */
[----:B------:R-:W-:Y:S01]  /*127e0*/  FFMA.FTZ R28, R15, R0, -R28 ;  /* 0x000000000f1c7223 */ /* 0x000fe2000001081c */
[----:B------:R-:W-:Y:S02]  /*127f0*/  HADD2.F32 R7, -RZ, R7.H1_H1 ;  /* 0x30000007ff077230 */ /* 0x000fe40000004100 */
[C---:B------:R-:W-:Y:S01]  /*12800*/  FFMA.FTZ R26, R14.reuse, R9, -R5 ;  /* 0x000000090e1a7223 */ /* 0x040fe20000010805 */
[C---:B------:R-:W-:Y:S01]  /*12810*/  FMUL.FTZ R34, R11.reuse, R24 ;  /* 0x000000180b227220 */ /* 0x040fe20000410000 */
[----:B------:R-:W-:Y:S01]  /*12820*/  FMUL.FTZ R0, R11, R12 ;  /* 0x0000000c0b007220 */ /* 0x000fe20000410000 */
[----:B------:R-:W-:Y:S01]  /*12830*/  FFMA.FTZ R14, R14, R25, R3 ;  /* 0x000000190e0e7223 */ /* 0x000fe20000010003 */
[----:B------:R-:W-:-:S02]  /*12840*/  HADD2.F32 R9, -RZ, R37.H0_H0 ;  /* 0x20000025ff097230 */ /* 0x000fc40000004100 */
[----:B------:R-:W-:Y:S01]  /*12850*/  FFMA.FTZ R27, R15, R20, R27 ;  /* 0x000000140f1b7223 */ /* 0x000fe2000001001b */
[----:B------:R-:W-:Y:S02]  /*12860*/  HADD2.F32 R11, -RZ, R36.H0_H0 ;  /* 0x20000024ff0b7230 */ /* 0x000fe40000004100 */
[C---:B------:R-:W-:Y:S01]  /*12870*/  FFMA.FTZ R25, R7.reuse, R12, -R34 ;  /* 0x0000000c07197223 */ /* 0x040fe20000010822 */
[----:B------:R-:W-:Y:S02]  /*12880*/  HADD2.F32 R3, -RZ, R39.H0_H0 ;  /* 0x20000027ff037230 */ /* 0x000fe40000004100 */
[----:B------:R-:W-:Y:S01]  /*12890*/  FFMA.FTZ R24, R7, R24, R0 ;  /* 0x0000001807187223 */ /* 0x000fe20000010000 */
[----:B------:R-:W-:Y:S02]  /*128a0*/  HADD2.F32 R5, -RZ, R38.H0_H0 ;  /* 0x20000026ff057230 */ /* 0x000fe40000004100 */
[----:B------:R-:W-:Y:S01]  /*128b0*/  FMUL.FTZ R7, R8, R9 ;  /* 0x0000000908077220 */ /* 0x000fe20000410000 */
[----:B------:R-:W-:-:S02]  /*128c0*/  HADD2.F32 R4, -RZ, R4.H1_H1 ;  /* 0x30000004ff047230 */ /* 0x000fc40000004100 */
[----:B------:R-:W-:Y:S01]  /*128d0*/  FMUL.FTZ R15, R10, R11 ;  /* 0x0000000b0a0f7220 */ /* 0x000fe20000410000 */
[----:B------:R-:W-:Y:S02]  /*128e0*/  HADD2.F32 R6, -RZ, R6.H1_H1 ;  /* 0x30000006ff067230 */ /* 0x000fe40000004100 */
[----:B------:R-:W-:Y:S01]  /*128f0*/  FMUL.FTZ R8, R8, R3 ;  /* 0x0000000308087220 */ /* 0x000fe20000410000 */
[----:B------:R-:W-:Y:S01]  /*12900*/  FMUL.FTZ R10, R10, R5 ;  /* 0x000000050a0a7220 */ /* 0x000fe20000410000 */
[----:B------:R-:W-:Y:S01]  /*12910*/  FFMA.FTZ R0, R4, R3, -R7 ;  /* 0x0000000304007223 */ /* 0x000fe20000010807 */
[----:B------:R-:W-:Y:S01]  /*12920*/  F2FP.F16.F32.PACK_AB R7, R25, R28 ;  /* 0x0000001c1907723e */ /* 0x000fe200000000ff */
[----:B------:R-:W-:Y:S01]  /*12930*/  FFMA.FTZ R15, R6, R5, -R15 ;  /* 0x00000005060f7223 */ /* 0x000fe2000001080f */
[----:B------:R-:W-:Y:S01]  /*12940*/  FFMA.FTZ R8, R4, R9, R8 ;  /* 0x0000000904087223 */ /* 0x000fe20000010008 */
[----:B------:R-:W-:Y:S01]  /*12950*/  FFMA.FTZ R3, R6, R11, R10 ;  /* 0x0000000b06037223 */ /* 0x000fe2000001000a */
[----:B------:R-:W-:-:S02]  /*12960*/  F2FP.F16.F32.PACK_AB R5, R30, R33 ;  /* 0x000000211e05723e */ /* 0x000fc400000000ff */
[----:B------:R-:W-:Y:S02]  /*12970*/  F2FP.F16.F32.PACK_AB R4, R0, R13 ;  /* 0x0000000d0004723e */ /* 0x000fe400000000ff */
[----:B------:R-:W-:Y:S02]  /*12980*/  F2FP.F16.F32.PACK_AB R6, R15, R26 ;  /* 0x0000001a0f06723e */ /* 0x000fe400000000ff */
[----:B------:R-:W-:Y:S02]  /*12990*/  F2FP.F16.F32.PACK_AB R11, R24, R27 ;  /* 0x0000001b180b723e */ /* 0x000fe400000000ff */
[----:B------:R-:W-:Y:S01]  /*129a0*/  F2FP.F16.F32.PACK_AB R9, R32, R35 ;  /* 0x000000232009723e */ /* 0x000fe200000000ff */
[----:B------:R4:W-:Y:S01]  /*129b0*/  STS.128 [R40], R4 ;  /* 0x0000000428007388 */ /* 0x0009e20000000c00 */
[----:B------:R-:W-:Y:S02]  /*129c0*/  F2FP.F16.F32.PACK_AB R8, R8, R29 ;  /* 0x0000001d0808723e */ /* 0x000fe400000000ff */
[----:B------:R-:W-:-:S05]  /*129d0*/  F2FP.F16.F32.PACK_AB R10, R3, R14 ;  /* 0x0000000e030a723e */ /* 0x000fca00000000ff */
[----:B------:R4:W-:Y:S02]  /*129e0*/  STS.128 [R21+0xc400], R8 ;  /* 0x00c4000815007388 */ /* 0x0009e40000000c00 */
.L_x_1713:
[----:B------:R-:W-:Y:S05]  /*129f0*/  BSYNC B0 ;  /* 0x0000000000007941 */ /* 0x000fea0003800000 */
.L_x_1691:
        /* <DEDUP_REMOVED lines=8> */
.L_x_1689:
[----:B01-3--:R-:W3:Y:S02]  /*12a80*/  LDL R0, [R1+0x30] ;  /* 0x0000300001007983 */ /* 0x00bee40000100800 */
[----:B---3--:R-:W-:-:S13]  /*12a90*/  R2UR UR4, R0 ;  /* 0x00000000000472ca */ /* 0x008fda00000e0000 */
[----:B------:R-:W-:-:S05]  /*12aa0*/  IMAD.U32 R0, RZ, RZ, UR4 ;  /* 0x00000004ff007e24 */ /* 0x000fca000f8e00ff */
[----:B------:R-:W-:-:S13]  /*12ab0*/  ISETP.NE.AND P0, PT, R0, 0x3, PT ;  /* 0x000000030000780c */ /* 0x000fda0003f05270 */
[----:B------:R-:W-:Y:S05]  /*12ac0*/  @!P0 BRA `(.L_x_1742) ;  /* 0x0000000000048947 */ /* 0x000fea0003800000 */
[----:B------:R-:W-:Y:S01]  /*12ad0*/  BPT.TRAP 0x1 ;  /* 0x000000040000795c */ /* 0x000fe20000300000 */
.L_x_1742:
[----:B----4-:R-:W-:Y:S01]  /*12ae0*/  IMAD R21, R23, 0x8, R2 ;  /* 0x0000000817157824 */ /* 0x010fe200078e0202 */
[----:B------:R-:W-:-:S04]  /*12af0*/  SHF.L.U32 R0, R164, 0x1f, RZ ;  /* 0x0000001fa4007819 */ /* 0x000fc800000006ff */
[----:B------:R0:W1:Y:S01]  /*12b00*/  SYNCS.PHASECHK.TRANS64.TRYWAIT P1, [R21+URZ+0x2a830], R0 ;  /* 0x02a83000150075a7 */ /* 0x000062000802017f */
[----:B------:R-:W-:Y:S05]  /*12b10*/  @!P0 BRA `(.L_x_1743) ;  /* 0x0000000000048947 */ /* 0x000fea0003800000 */
[----:B------:R-:W-:Y:S01]  /*12b20*/  BPT.TRAP 0x1 ;  /* 0x000000040000795c */ /* 0x000fe20000300000 */
.L_x_1743:
[----:B-1----:R-:W-:Y:S05]  /*12b30*/  @P1 BRA `(.L_x_1744) ;  /* 0x0000000000081947 */ /* 0x002fea0003800000 */
[----:B------:R-:W1:Y:S02]  /*12b40*/  SYNCS.PHASECHK.TRANS64.TRYWAIT P1, [R21+URZ+0x2a830], R0 ;  /* 0x02a83000150075a7 */ /* 0x000e64000802017f */
[----:B-1----:R-:W-:Y:S05]  /*12b50*/  @!P1 BRA `(.L_x_1745) ;  /* 0x0000019c00a49947 */ /* 0x002fea0003800000 */
.L_x_1744:
[----:B------:R-:W-:Y:S05]  /*12b60*/  WARPSYNC.ALL ;  /* 0x0000000000007948 */ /* 0x000fea0003800000 */
[----:B01----:R-:W-:Y:S01]  /*12b70*/  VIADD R0, R2, 0x18400 ;  /* 0x0001840002007836 */ /* 0x003fe20000000000 */
[----:B------:R-:W-:Y:S01]  /*12b80*/  R2UR UR4, R68 ;  /* 0x00000000440472ca */ /* 0x000fe200000e0000 */
[----:B------:R-:W-:Y:S01]  /*12b90*/  UMOV UR9, 0x40000040 ;  /* 0x4000004000097882 */ /* 0x000fe20000000000 */
[----:B--2---:R-:W-:Y:S01]  /*12ba0*/  MOV R5, 0x40000040 ;  /* 0x4000004000057802 */ /* 0x004fe20000000f00 */
        /* <DEDUP_REMOVED lines=11> */
[----:B------:R-:W-:Y:S01]  /*12c60*/  IMAD.MOV.U32 R5, RZ, RZ, 0x40000040 ;  /* 0x40000040ff057424 */ /* 0x000fe200078e00ff */
[----:B------:R-:W-:Y:S01]  /*12c70*/  UMOV UR45, 0x40000040 ;  /* 0x40000040002d7882 */ /* 0x000fe20000000000 */
[----:B------:R-:W-:Y:S01]  /*12c80*/  UMOV UR41, 0x40000040 ;  /* 0x4000004000297882 */ /* 0x000fe20000000000 */
[----:B------:R-:W-:Y:S01]  /*12c90*/  IMAD R4, R23, 0x900, R6 ;  /* 0x0000090017047824 */ /* 0x000fe200078e0206 */
[----:B------:R-:W-:Y:S01]  /*12ca0*/  UIADD3 UR5, UR4, 0x2, URZ ;  /* 0x0000000204057890 */ /* 0x000fe2000fffe03f */
[----:B------:R-:W-:Y:S01]  /*12cb0*/  R2UR UR39, R5 ;  /* 0x00000000052772ca */ /* 0x000fe200000e0000 */
[----:B------:R-:W-:Y:S01]  /*12cc0*/  UMOV UR8, UR4 ;  /* 0x0000000400087c82 */ /* 0x000fe20008000000 */
[C---:B------:R-:W-:Y:S01]  /*12cd0*/  VIADD R8, R4.reuse, 0x2 ;  /* 0x0000000204087836 */ /* 0x040fe20000000000 */
[----:B------:R-:W-:Y:S01]  /*12ce0*/  R2UR UR10, R4 ;  /* 0x00000000040a72ca */ /* 0x000fe200000e0000 */
[----:B------:R-:W-:Y:S01]  /*12cf0*/  IMAD.U32 R10, RZ, RZ, UR8 ;  /* 0x00000008ff0a7e24 */ /* 0x000fe2000f8e00ff */
[----:B------:R-:W-:-:S02]  /*12d00*/  UIADD3 UR56, UR4, 0x404, URZ ;  /* 0x0000040404387890 */ /* 0x000fc4000fffe03f */
[----:B------:R-:W-:Y:S02]  /*12d10*/  UIADD3 UR52, UR4, 0x406, URZ ;  /* 0x0000040604347890 */ /* 0x000fe4000fffe03f */
[----:B------:R0:W-:Y:S01]  /*12d20*/  STL.64 [R1+0x28], R10 ;  /* 0x0000280a01007387 */ /* 0x0001e20000100a00 */
[----:B------:R-:W-:Y:S02]  /*12d30*/  UIADD3 UR48, UR4, 0x800, URZ ;  /* 0x0000080004307890 */ /* 0x000fe4000fffe03f */
[----:B------:R-:W-:Y:S02]  /*12d40*/  UIADD3 UR44, UR4, 0x802, URZ ;  /* 0x00000802042c7890 */ /* 0x000fe4000fffe03f */
[----:B------:R-:W-:Y:S02]  /*12d50*/  UIADD3 UR40, UR4, 0x804, URZ ;  /* 0x0000080404287890 */ /* 0x000fe4000fffe03f */
        /* <DEDUP_REMOVED lines=9> */
[----:B------:R-:W-:Y:S01]  /*12df0*/  IMAD.U32 R11, RZ, RZ, UR9 ;  /* 0x00000009ff0b7e24 */ /* 0x000fe2000f8e00ff */
[----:B------:R-:W-:Y:S01]  /*12e00*/  UIADD3 UR36, UR4, 0x806, URZ ;  /* 0x0000080604247890 */ /* 0x000fe2000fffe03f */
[----:B------:R-:W-:-:S03]  /*12e10*/  UMOV UR37, 0x40000040 ;  /* 0x4000004000257882 */ /* 0x000fc60000000000 */
        /* <DEDUP_REMOVED lines=47> */
[----:B------:R-:W-:Y:S02]  /*13110*/  VIADD R8, R4, 0x304 ;  /* 0x0000030404087836 */ /* 0x000fe40000000000 */
[----:B------:R-:W-:Y:S02]  /*13120*/  IMAD.MOV.U32 R9, RZ, RZ, 0x40000040 ;  /* 0x40000040ff097424 */ /* 0x000fe400078e00ff */
[----:B0-----:R-:W-:Y:S01]  /*13130*/  IMAD.U32 R10, RZ, RZ, UR8 ;  /* 0x00000008ff0a7e24 */ /* 0x001fe2000f8e00ff */
[----:B------:R-:W-:Y:S01]  /*13140*/  R2UR UR58, R8 ;  /* 0x00000000083a72ca */ /* 0x000fe200000e0000 */
[----:B------:R-:W-:Y:S01]  /*13150*/  IMAD.U32 R11, RZ, RZ, UR9 ;  /* 0x00000009ff0b7e24 */ /* 0x000fe2000f8e00ff */
[----:B------:R-:W-:Y:S01]  /*13160*/  R2UR UR59, R9 ;  /* 0x00000000093b72ca */ /* 0x000fe200000e0000 */
[----:B------:R-:W-:Y:S01]  /*13170*/  IMAD.MOV.U32 R9, RZ, RZ, 0x40000040 ;  /* 0x40000040ff097424 */ /* 0x000fe200078e00ff */
[----:B------:R-:W-:-:S02]  /*13180*/  IADD3 R8, R4, 0x306, RZ ;  /* 0x0000030604087810 */ /* 0x000fc40007ffe0ff */
[----:B------:R0:W-:Y:S02]  /*13190*/  STL.64 [R1], R10 ;  /* 0x0000000a01007387 */ /* 0x0001e40000100a00 */
[----:B------:R-:W-:Y:S01]  /*131a0*/  R2UR UR54, R8 ;  /* 0x00000000083672ca */ /* 0x000fe200000e0000 */
[----:B------:R-:W-:Y:S01]  /*131b0*/  VIADD R8, R4, 0x600 ;  /* 0x0000060004087836 */ /* 0x000fe20000000000 */
[----:B------:R-:W-:Y:S01]  /*131c0*/  R2UR UR55, R9 ;  /* 0x00000000093772ca */ /* 0x000fe200000e0000 */
[----:B------:R-:W-:-:S03]  /*131d0*/  IMAD.MOV.U32 R9, RZ, RZ, 0x40000040 ;  /* 0x40000040ff097424 */ /* 0x000fc600078e00ff */
[----:B------:R-:W-:Y:S01]  /*131e0*/  R2UR UR50, R8 ;  /* 0x00000000083272ca */ /* 0x000fe200000e0000 */
[----:B------:R-:W-:Y:S01]  /*131f0*/  VIADD R8, R4, 0x602 ;  /* 0x0000060204087836 */ /* 0x000fe20000000000 */
[----:B------:R-:W-:Y:S02]  /*13200*/  R2UR UR51, R9 ;  /* 0x00000000093372ca */ /* 0x000fe400000e0000 */
[----:B------:R-:W-:Y:S02]  /*13210*/  MOV R9, 0x40000040 ;  /* 0x4000004000097802 */ /* 0x000fe40000000f00 */
[----:B------:R-:W-:Y:S01]  /*13220*/  R2UR UR46, R8 ;  /* 0x00000000082e72ca */ /* 0x000fe200000e0000 */
[C---:B------:R-:W-:Y:S01]  /*13230*/  VIADD R8, R4.reuse, 0x604 ;  /* 0x0000060404087836 */ /* 0x040fe20000000000 */
[----:B------:R-:W-:Y:S01]  /*13240*/  R2UR UR47, R9 ;  /* 0x00000000092f72ca */ /* 0x000fe200000e0000 */
[----:B------:R-:W-:Y:S02]  /*13250*/  IMAD.MOV.U32 R9, RZ, RZ, 0x40000040 ;  /* 0x40000040ff097424 */ /* 0x000fe400078e00ff */
[----:B------:R-:W-:Y:S01]  /*13260*/  VIADD R4, R4, 0x606 ;  /* 0x0000060604047836 */ /* 0x000fe20000000000 */
[----:B------:R-:W-:-:S02]  /*13270*/  R2UR UR42, R8 ;  /* 0x00000000082a72ca */ /* 0x000fc400000e0000 */
        /* <DEDUP_REMOVED lines=26> */
.L_x_1746:
[----:B------:R-:W0:Y:S01]  /*13420*/  LDC R224, c[0x0][0x448] ;  /* 0x00011200ffe07b82 */ /* 0x000e220000000800 */
[----:B------:R-:W-:Y:S01]  /*13430*/  ULDC UR4, c[0x0][0x9d8] ;  /* 0x0002760000047ab9 */ /* 0x000fe20000000800 */
[----:B------:R-:W-:Y:S02]  /*13440*/  VIADD R21, R21, 0x2a840 ;  /* 0x0002a84015157836 */ /* 0x000fe40000000000 */
[----:B------:R-:W-:Y:S01]  /*13450*/  FMUL.FTZ R15, R38, UR4 ;  /* 0x00000004260f7c20 */ /* 0x000fe20008410000 */
[----:B------:R-:W-:Y:S01]  /*13460*/  FMUL.FTZ R38, R58, UR4 ;  /* 0x000000043a267c20 */ /* 0x000fe20008410000 */
[----:B------:R-:W-:Y:S01]  /*13470*/  IADD3 R58, R202, R188, RZ ;  /* 0x000000bcca3a7210 */ /* 0x000fe20007ffe0ff */
[----:B------:R-:W-:Y:S01]  /*13480*/  FMUL.FTZ R74, R28, UR4 ;  /* 0x000000041c4a7c20 */ /* 0x000fe20008410000 */
[----:B------:R-:W-:Y:S01]  /*13490*/  FMUL.FTZ R14, R39, UR4 ;  /* 0x00000004270e7c20 */ /* 0x000fe20008410000 */
[----:B------:R-:W-:Y:S01]  /*134a0*/  FMUL.FTZ R28, R47, UR4 ;  /* 0x000000042f1c7c20 */ /* 0x000fe20008410000 */
[----:B------:R-:W-:Y:S01]  /*134b0*/  FMUL.FTZ R47, R49, UR4 ;  /* 0x00000004312f7c20 */ /* 0x000fe20008410000 */
[----:B------:R-:W-:Y:S01]  /*134c0*/  FMUL.FTZ R39, R59, UR4 ;  /* 0x000000043b277c20 */ /* 0x000fe20008410000 */
[----:B------:R-:W-:-:S02]  /*134d0*/  IMAD.MOV.U32 R49, RZ, RZ, -0x60 ;  /* 0xffffffa0ff317424 */ /* 0x000fc400078e00ff */
        /* <DEDUP_REMOVED lines=12> */
[----:B0-----:R-:W-:Y:S01]  /*135a0*/  ISETP.NE.AND P1, PT, R224, 0x1, PT ;  /* 0x00000001e000780c */ /* 0x001fe20003f25270 */
[----:B------:R-:W-:Y:S01]  /*135b0*/  IMAD R49, R72, R49, 0x61 ;  /* 0x0000006148317424 */ /* 0x000fe200078e0231 */
[----:B------:R-:W-:Y:S01]  /*135c0*/  LOP3.LUT R16, R16, 0xffefffff, RZ, 0xc0, !PT ;  /* 0xffefffff10107812 */ /* 0x000fe200078ec0ff */
        /* <DEDUP_REMOVED lines=10> */
[----:B------:R-:W0:Y:S01]  /*13670*/  @P1 LDC R5, c[0x0][0x44c] ;  /* 0x00011300ff051b82 */ /* 0x000e220000000800 */
[----:B------:R-:W-:Y:S01]  /*13680*/  FMUL.FTZ R32, R32, UR4 ;  /* 0x0000000420207c20 */ /* 0x000fe20008410000 */
[----:B------:R-:W-:Y:S01]  /*13690*/  FMUL.FTZ R33, R33, UR4 ;  /* 0x0000000421217c20 */ /* 0x000fe20008410000 */
[----:B------:R-:W-:Y:S01]  /*136a0*/  FMUL.FTZ R36, R36, UR4 ;  /* 0x0000000424247c20 */ /* 0x000fe20008410000 */
[----:B------:R-:W-:Y:S01]  /*136b0*/  FMUL.FTZ R37, R37, UR4 ;  /* 0x0000000425257c20 */ /* 0x000fe20008410000 */
[----:B------:R-:W-:Y:S01]  /*136c0*/  FMUL.FTZ R40, R40, UR4 ;  /* 0x0000000428287c20 */ /* 0x000fe20008410000 */
        /* <DEDUP_REMOVED lines=13> */
[----:B------:R-:W-:Y:S01]  /*137a0*/  @P1 LOP3.LUT R16, R16, 0x100000, RZ, 0xfc, !PT ;  /* 0x0010000010101812 */ /* 0x000fe200078efcff */
[----:B------:R-:W-:Y:S01]  /*137b0*/  FMUL.FTZ R69, R69, UR4 ;  /* 0x0000000445457c20 */ /* 0x000fe20008410000 */
[----:B------:R-:W-:Y:S01]  /*137c0*/  ULDC UR38, c[0x0][0x9dc] ;  /* 0x0002770000267ab9 */ /* 0x000fe20000000800 */
[----:B------:R-:W2:Y:S01]  /*137d0*/  MUFU.TANH R13, R13 ;  /* 0x0000000d000d7308 */ /* 0x000ea20000002400 */
[----:B------:R-:W-:Y:S01]  /*137e0*/  ULOP3.LUT UR38, URZ, UR38, URZ, 0x33, !UPT ;  /* 0x000000263f267292 */ /* 0x000fe2000f8e333f */
[----:B0-----:R-:W-:-:S04]  /*137f0*/  @P1 IMAD.HI.U32 R4, R58, R5, RZ ;  /* 0x000000053a041227 */ /* 0x001fc800078e00ff */
[----:B------:R-:W-:Y:S01]  /*13800*/  FMUL.FTZ R70, R70, UR4 ;  /* 0x0000000446467c20 */ /* 0x000fe20008410000 */
[----:B------:R-:W-:Y:S01]  /*13810*/  LOP3.LUT R16, R16, 0xfff7ffff, RZ, 0xc0, !PT ;  /* 0xfff7ffff10107812 */ /* 0x000fe200078ec0ff */
[----:B------:R-:W-:Y:S01]  /*13820*/  IMAD R5, R72, -0x60, R166 ;  /* 0xffffffa048057824 */ /* 0x000fe200078e02a6 */
[----:B------:R-:W0:Y:S01]  /*13830*/  MUFU.TANH R73, R73 ;  /* 0x0000004900497308 */ /* 0x000e220000002400 */
[----:B------:R-:W-:Y:S01]  /*13840*/  VIADD R83, R49, 0xffffffff ;  /* 0xffffffff31537836 */ /* 0x000fe20000000000 */
[----:B-1----:R-:W-:Y:S02]  /*13850*/  @P1 SHF.R.U32.HI R58, RZ, R9, R4 ;  /* 0x00000009ff3a1219 */ /* 0x002fe40000011604 */
[----:B------:R-:W1:Y:S01]  /*13860*/  LDC.64 R8, c[0x0][0x9e0] ;  /* 0x00027800ff087b82 */ /* 0x000e620000000a00 */
[----:B------:R-:W-:Y:S01]  /*13870*/  PRMT R4, R172, 0x654, R21 ;  /* 0x00000654ac047816 */ /* 0x000fe20000000015 */
[--C-:B------:R-:W-:Y:S01]  /*13880*/  IMAD.IADD R62, R83, 0x1, -R182.reuse ;  /* 0x00000001533e7824 */ /* 0x100fe200078e0ab6 */
[----:B------:R-:W3:Y:S01]  /*13890*/  SHFL.IDX PT, R59, R58, RZ, 0x1c1f ;  /* 0x001c1fff3a3b7589 */ /* 0x000ee200000e0000 */
[----:B------:R-:W4:Y:S01]  /*138a0*/  MUFU.TANH R0, R0 ;  /* 0x0000000000007308 */ /* 0x000f220000002400 */
[----:B------:R-:W-:Y:S01]  /*138b0*/  IADD3 R76, -R182, 0x60, R5 ;  /* 0x00000060b64c7810 */ /* 0x000fe20007ffe105 */
[----:B------:R2:W-:Y:S06]  /*138c0*/  SYNCS.ARRIVE.TRANS64.RED.A1T0 RZ, [R4+URZ], RZ ;  /* 0x000000ff04ff79a7 */ /* 0x0005ec000810043f */
[----:B------:R-:W0:Y:S01]  /*138d0*/  MUFU.TANH R3, R3 ;  /* 0x0000000300037308 */ /* 0x000e220000002400 */
[----:B--2---:R-:W-:-:S07]  /*138e0*/  IADD3 R4, R166, R49, -R182 ;  /* 0x00000031a6047210 */ /* 0x004fce0007ffe8b6 */
[----:B------:R-:W2:Y:S01]  /*138f0*/  MUFU.TANH R74, R74 ;  /* 0x0000004a004a7308 */ /* 0x000ea20000002400 */
[----:B------:R-:W-:Y:S01]  /*13900*/  IMAD.IADD R57, R4, 0x1, -R165 ;  /* 0x0000000104397824 */ /* 0x000fe200078e0aa5 */
[----:B-1----:R-:W-:-:S03]  /*13910*/  ISETP.GE.AND P1, PT, R9, 0x1, PT ;  /* 0x000000010900780c */ /* 0x002fc60003f26270 */
[----:B------:R-:W-:-:S03]  /*13920*/  IMAD.IADD R81, R57, 0x1, R8 ;  /* 0x0000000139517824 */ /* 0x000fc600078e0208 */
[----:B------:R-:W1:Y:S02]  /*13930*/  MUFU.TANH R29, R29 ;  /* 0x0000001d001d7308 */ /* 0x000e640000002400 */
[----:B---3--:R-:W-:-:S06]  /*13940*/  VIADDMNMX R64, R59, R81, R76, PT ;  /* 0x000000513b407246 */ /* 0x008fcc000380014c */
[----:B------:R-:W3:Y:S01]  /*13950*/  MUFU.TANH R10, R10 ;  /* 0x0000000a000a7308 */ /* 0x000ee20000002400 */
[----:B------:R-:W-:-:S07]  /*13960*/  @P1 LOP3.LUT R16, R16, 0x80000, RZ, 0xfc, !PT ;  /* 0x0008000010101812 */ /* 0x000fce00078efcff */
        /* <DEDUP_REMOVED lines=41> */
[----:B----4-:R-:W-:-:S05]  /*13c00*/  IADD3 R70, R57, UR38, RZ ;  /* 0x0000002639467c10 */ /* 0x010fca000fffe0ff */
[----:B------:R-:W-:Y:S01]  /*13c10*/  IMAD.IADD R66, R70, 0x1, R59 ;  /* 0x0000000146427824 */ /* 0x000fe200078e023b */
[----:B-123--:R-:W-:Y:S06]  /*13c20*/  @!P1 BRA `(.L_x_1747) ;  /* 0x00000000004c9947 */ /* 0x00efec0003800000 */
[----:B------:R-:W-:Y:S01]  /*13c30*/  IADD3 R49, -R165, R166, R59 ;  /* 0x000000a6a5317210 */ /* 0x000fe20007ffe13b */
[----:B------:R-:W-:Y:S03]  /*13c40*/  BSSY B0, `(.L_x_1748) ;  /* 0x000000e000007945 */ /* 0x000fe60003800000 */
[----:B------:R-:W-:-:S13]  /*13c50*/  ISETP.GT.AND P1, PT, R49, -0x1, PT ;  /* 0xffffffff3100780c */ /* 0x000fda0003f24270 */
[----:B------:R-:W-:Y:S05]  /*13c60*/  @P1 BRA `(.L_x_1749) ;  /* 0x00000000001c1947 */ /* 0x000fea0003800000 */
[----:B------:R-:W-:Y:S02]  /*13c70*/  ISETP.NE.AND P1, PT, R9, 0x1, PT ;  /* 0x000000010900780c */ /* 0x000fe40003f25270 */
[----:B------:R-:W-:-:S11]  /*13c80*/  LOP3.LUT R49, RZ, R49, RZ, 0x33, !PT ;  /* 0x00000031ff317212 */ /* 0x000fd600078e33ff */
[----:B------:R-:W1:Y:S02]  /*13c90*/  @P1 LDC.64 R4, c[0x0][0x9e8] ;  /* 0x00027a00ff041b82 */ /* 0x000e640000000a00 */
[----:B-1----:R-:W-:-:S05]  /*13ca0*/  @P1 IMAD.HI.U32 R4, R49, R4, RZ ;  /* 0x0000000431041227 */ /* 0x002fca00078e00ff */
[----:B------:R-:W-:-:S04]  /*13cb0*/  @P1 SHF.R.U32.HI R49, RZ, R5, R4 ;  /* 0x00000005ff311219 */ /* 0x000fc80000011604 */
[----:B------:R-:W-:Y:S01]  /*13cc0*/  LOP3.LUT R49, RZ, R49, RZ, 0x33, !PT ;  /* 0x00000031ff317212 */ /* 0x000fe200078e33ff */
[----:B------:R-:W-:Y:S06]  /*13cd0*/  BRA `(.L_x_1750) ;  /* 0x0000000000107947 */ /* 0x000fec0003800000 */
.L_x_1749:
[----:B------:R-:W-:-:S13]  /*13ce0*/  ISETP.NE.AND P1, PT, R9, 0x1, PT ;  /* 0x000000010900780c */ /* 0x000fda0003f25270 */
[----:B------:R-:W1:Y:S02]  /*13cf0*/  @P1 LDC.64 R4, c[0x0][0x9e8] ;  /* 0x00027a00ff041b82 */ /* 0x000e640000000a00 */
[----:B-1----:R-:W-:-:S05]  /*13d00*/  @P1 IMAD.HI.U32 R4, R49, R4, RZ ;  /* 0x0000000431041227 */ /* 0x002fca00078e00ff */
[----:B------:R-:W-:-:S07]  /*13d10*/  @P1 SHF.R.U32.HI R49, RZ, R5, R4 ;  /* 0x00000005ff311219 */ /* 0x000fce0000011604 */
.L_x_1750:
[----:B------:R-:W-:Y:S05]  /*13d20*/  BSYNC B0 ;  /* 0x0000000000007941 */ /* 0x000fea0003800000 */
.L_x_1748:
[----:B------:R-:W-:-:S05]  /*13d30*/  IMAD R49, R49, R9, R62 ;  /* 0x0000000931317224 */ /* 0x000fca00078e023e */
[----:B------:R-:W-:Y:S02]  /*13d40*/  VIMNMX R66, R66, R49, !PT ;  /* 0x0000003142427248 */ /* 0x000fe40007fe0100 */
[----:B------:R-:W-:-:S07]  /*13d50*/  VIADDMNMX R64, R49, R9, R64, PT ;  /* 0x0000000931407246 */ /* 0x000fce0003800140 */
.L_x_1747:
[C---:B------:R-:W-:Y:S01]  /*13d60*/  ISETP.GE.AND P6, PT, R83.reuse, 0x9, PT ;  /* 0x000000095300780c */ /* 0x040fe20003fc6270 */
[----:B------:R-:W1:Y:S01]  /*13d70*/  SHFL.IDX PT, R5, R58, 0x1, 0x1c1f ;  /* 0x003c1f003a057f89 */ /* 0x000e6200000e0000 */
[C---:B------:R-:W-:Y:S02]  /*13d80*/  ISETP.GE.AND P1, PT, R83.reuse, 0x2, PT ;  /* 0x000000025300780c */ /* 0x040fe40003f26270 */
[C---:B------:R-:W-:Y:S02]  /*13d90*/  ISETP.GT.AND P2, PT, R66.reuse, 0x8, !P6 ;  /* 0x000000084200780c */ /* 0x040fe40007744270 */
[----:B------:R-:W-:Y:S02]  /*13da0*/  ISETP.GT.AND P3, PT, R66, 0x1, !P1 ;  /* 0x000000014200780c */ /* 0x000fe40004f64270 */
[----:B------:R-:W-:Y:S02]  /*13db0*/  ISETP.LT.OR P2, PT, R64, 0x9, P2 ;  /* 0x000000094000780c */ /* 0x000fe40001741670 */
[----:B------:R-:W-:-:S02]  /*13dc0*/  ISETP.GE.AND P4, PT, R83, 0xa, PT ;  /* 0x0000000a5300780c */ /* 0x000fc40003f86270 */
[----:B------:R-:W-:Y:S02]  /*13dd0*/  FSEL R77, R74, -INF , !P2 ;  /* 0xff8000004a4d7808 */ /* 0x000fe40005000000 */
[----:B------:R-:W-:Y:S02]  /*13de0*/  ISETP.LT.OR P3, PT, R64, 0x2, P3 ;  /* 0x000000024000780c */ /* 0x000fe40001f61670 */
[----:B------:R-:W-:Y:S02]  /*13df0*/  ISETP.GT.AND P2, PT, R66, 0x9, !P4 ;  /* 0x000000094200780c */ /* 0x000fe40006744270 */
[----:B0-----:R-:W-:Y:S02]  /*13e00*/  FSEL R79, R73, -INF , !P3 ;  /* 0xff800000494f7808 */ /* 0x001fe40005800000 */
        /* <DEDUP_REMOVED lines=17> */
[----:B------:R-:W-:Y:S01]  /*13f20*/  FSEL R71, R36, -INF , !P2 ;  /* 0xff80000024477808 */ /* 0x000fe20005000000 */
[----:B-1----:R-:W-:Y:S01]  /*13f30*/  IMAD.IADD R36, R70, 0x1, R5 ;  /* 0x0000000146247824 */ /* 0x002fe200078e0205 */
        /* <DEDUP_REMOVED lines=71> */
[----:B------:R-:W-:Y:S02]  /*143b0*/  VIADDMNMX R32, R5, R81, R76, PT ;  /* 0x0000005105207246 */ /* 0x000fe4000380014c */
        /* <DEDUP_REMOVED lines=16> */
[----:B------:R-:W-:-:S13]  /*144c0*/  ISETP.GE.AND P5, PT, R9, 0x1, PT ;  /* 0x000000010900780c */ /* 0x000fda0003fa6270 */
[----:B------:R-:W-:Y:S05]  /*144d0*/  @!P5 BRA `(.L_x_1751) ;  /* 0x00000000004cd947 */ /* 0x000fea0003800000 */
[----:B------:R-:W-:Y:S01]  /*144e0*/  IADD3 R81, -R165, R166, R5 ;  /* 0x000000a6a5517210 */ /* 0x000fe20007ffe105 */
[----:B------:R-:W-:Y:S03]  /*144f0*/  BSSY B0, `(.L_x_1752) ;  /* 0x000000e000007945 */ /* 0x000fe60003800000 */
        /* <DEDUP_REMOVED lines=9> */
.L_x_1753:
[----:B------:R-:W-:-:S13]  /*14590*/  ISETP.NE.AND P5, PT, R9, 0x1, PT ;  /* 0x000000010900780c */ /* 0x000fda0003fa5270 */
[----:B------:R-:W0:Y:S02]  /*145a0*/  @P5 LDC.64 R4, c[0x0][0x9e8] ;  /* 0x00027a00ff045b82 */ /* 0x000e240000000a00 */
[----:B0-----:R-:W-:-:S05]  /*145b0*/  @P5 IMAD.HI.U32 R4, R81, R4, RZ ;  /* 0x0000000451045227 */ /* 0x001fca00078e00ff */
[----:B------:R-:W-:-:S07]  /*145c0*/  @P5 SHF.R.U32.HI R81, RZ, R5, R4 ;  /* 0x00000005ff515219 */ /* 0x000fce0000011604 */
.L_x_1754:
[----:B------:R-:W-:Y:S05]  /*145d0*/  BSYNC B0 ;  /* 0x0000000000007941 */ /* 0x000fea0003800000 */
.L_x_1752:
[----:B------:R-:W-:-:S05]  /*145e0*/  IMAD R81, R81, R9, R62 ;  /* 0x0000000951517224 */ /* 0x000fca00078e023e */
[----:B------:R-:W-:Y:S02]  /*145f0*/  VIMNMX R36, R36, R81, !PT ;  /* 0x0000005124247248 */ /* 0x000fe40007fe0100 */
[----:B------:R-:W-:-:S07]  /*14600*/  VIADDMNMX R32, R81, R9, R32, PT ;  /* 0x0000000951207246 */ /* 0x000fce0003800120 */
.L_x_1751:
        /* <DEDUP_REMOVED lines=11> */
[----:B------:R-:W-:Y:S02]  /*146c0*/  FMNMX.FTZ R4, R99, R79, !PT ;  /* 0x0000004f63047209 */ /* 0x000fe40007810000 */
[----:B------:R-:W-:-:S02]  /*146d0*/  FSEL R93, R7, -INF , !P1 ;  /* 0xff800000075d7808 */ /* 0x000fc40004800000 */
[----:B------:R-:W-:Y:S02]  /*146e0*/  ISETP.NE.AND P1, PT, R78, RZ, PT ;  /* 0x000000ff4e00720c */ /* 0x000fe40003f25270 */
[----:B------:R-:W-:Y:S02]  /*146f0*/  ISETP.NE.AND P5, PT, R84, RZ, PT ;  /* 0x000000ff5400720c */ /* 0x000fe40003fa5270 */
        /* <DEDUP_REMOVED lines=18> */
[----:B------:R-:W-:Y:S02]  /*14820*/  ISETP.NE.AND P5, PT, R89, RZ, PT ;  /* 0x000000ff5900720c */ /* 0x000fe40003fa5270 */
        /* <DEDUP_REMOVED lines=8> */
[----:B------:R-:W-:-:S02]  /*148b0*/  ISETP.NE.AND P6, PT, R87, RZ, PT ;  /* 0x000000ff5700720c */ /* 0x000fc40003fc5270 */
        /* <DEDUP_REMOVED lines=29> */
[----:B------:R-:W-:Y:S01]  /*14a90*/  ISETP.NE.AND P1, PT, R94, RZ, PT ;  /* 0x000000ff5e00720c */ /* 0x000fe20003f25270 */
[----:B------:R-:W0:Y:S01]  /*14aa0*/  SHFL.BFLY PT, R4, R3, 0x2, 0x1f ;  /* 0x0c401f0003047f89 */ /* 0x000e2200000e0000 */
[----:B------:R-:W-:-:S02]  /*14ab0*/  ISETP.GT.AND P4, PT, R36, RZ, !P4 ;  /* 0x000000ff2400720c */ /* 0x000fc40006784270 */
[----:B------:R-:W-:Y:S02]  /*14ac0*/  ISETP.GT.AND P1, PT, R36, 0x31, !P1 ;  /* 0x000000312400780c */ /* 0x000fe40004f24270 */
[C---:B------:R-:W-:Y:S02]  /*14ad0*/  ISETP.LT.OR P4, PT, R32.reuse, 0x1, P4 ;  /* 0x000000012000780c */ /* 0x040fe40002781670 */
[----:B------:R-:W-:Y:S02]  /*14ae0*/  ISETP.LT.OR P1, PT, R32, 0x32, P1 ;  /* 0x000000322000780c */ /* 0x000fe40000f21670 */
[----:B------:R-:W-:Y:S02]  /*14af0*/  FSEL R0, R0, -INF , !P4 ;  /* 0xff80000000007808 */ /* 0x000fe40006000000 */
[----:B------:R-:W-:Y:S02]  /*14b00*/  FSEL R31, R31, -INF , !P1 ;  /* 0xff8000001f1f7808 */ /* 0x000fe40004800000 */
[----:B------:R-:W-:-:S02]  /*14b10*/  ISETP.NE.AND P1, PT, R96, RZ, PT ;  /* 0x000000ff6000720c */ /* 0x000fc40003f25270 */
[----:B------:R-:W-:Y:S02]  /*14b20*/  FMNMX.FTZ R12, R0, R95, !PT ;  /* 0x0000005f000c7209 */ /* 0x000fe40007810000 */
        /* <DEDUP_REMOVED lines=8> */
[----:B0-----:R-:W-:Y:S02]  /*14bb0*/  FMNMX.FTZ R26, R3, R4, !PT ;  /* 0x00000004031a7209 */ /* 0x001fe40007810000 */
[----:B------:R-:W-:Y:S02]  /*14bc0*/  ISETP.LT.OR P1, PT, R32, 0x3a, P1 ;  /* 0x0000003a2000780c */ /* 0x000fe40000f21670 */
[----:B------:R-:W-:Y:S01]  /*14bd0*/  FMNMX.FTZ R12, R91, R12, !PT ;  /* 0x0000000c5b0c7209 */ /* 0x000fe20007810000 */
[----:B------:R-:W0:Y:S01]  /*14be0*/  SHFL.BFLY PT, R97, R26, 0x1, 0x1f ;  /* 0x0c201f001a617f89 */ /* 0x000e2200000e0000 */
        /* <DEDUP_REMOVED lines=13> */
[----:B------:R-:W-:Y:S02]  /*14cc0*/  FMNMX.FTZ R12, R85, R12, !PT ;  /* 0x0000000c550c7209 */ /* 0x000fe40007810000 */
[----:B------:R-:W-:Y:S02]  /*14cd0*/  ISETP.GT.AND P1, PT, R36, 0x48, !P5 ;  /* 0x000000482400780c */ /* 0x000fe40006f24270 */
[----:B0-----:R-:W-:Y:S02]  /*14ce0*/  FMNMX.FTZ R4, R26, R97, !PT ;  /* 0x000000611a047209 */ /* 0x001fe40007810000 */
[----:B------:R-:W-:Y:S02]  /*14cf0*/  MOV R14, UR4 ;  /* 0x00000004000e7c02 */ /* 0x000fe40008000f00 */
[----:B------:R-:W-:Y:S02]  /*14d00*/  FMNMX.FTZ R12, R25, R12, !PT ;  /* 0x0000000c190c7209 */ /* 0x000fe40007810000 */
[----:B------:R-:W-:Y:S01]  /*14d10*/  ISETP.LT.OR P1, PT, R32, 0x49, P1 ;  /* 0x000000492000780c */ /* 0x000fe20000f21670 */
[----:B------:R-:W-:Y:S01]  /*14d20*/  FMUL.FTZ R10, R4, R14 ;  /* 0x0000000e040a7220 */ /* 0x000fe20000410000 */
[----:B------:R-:W-:-:S02]  /*14d30*/  FMNMX.FTZ R12, R31, R12, !PT ;  /* 0x0000000c1f0c7209 */ /* 0x000fc40007810000 */
[----:B------:R-:W-:Y:S02]  /*14d40*/  FSEL R43, R43, -INF , !P1 ;  /* 0xff8000002b2b7808 */ /* 0x000fe40004800000 */
[----:B------:R-:W-:Y:S02]  /*14d50*/  FSETP.NEU.FTZ.AND P1, PT, R4, -INF , PT ;  /* 0xff8000000400780b */ /* 0x000fe40003f3d000 */
[----:B------:R-:W-:Y:S02]  /*14d60*/  ISETP.NE.AND P5, PT, R52, RZ, PT ;  /* 0x000000ff3400720c */ /* 0x000fe40003fa5270 */
[----:B------:R-:W-:Y:S02]  /*14d70*/  FMNMX.FTZ R12, R81, R12, !PT ;  /* 0x0000000c510c7209 */ /* 0x000fe40007810000 */
[----:B------:R-:W-:Y:S02]  /*14d80*/  FSEL R10, R10, RZ, P1 ;  /* 0x000000ff0a0a7208 */ /* 0x000fe40000800000 */
[----:B------:R-:W-:-:S02]  /*14d90*/  ISETP.GT.AND P1, PT, R36, 0x49, !P5 ;  /* 0x000000492400780c */ /* 0x000fc40006f24270 */
[----:B------:R-:W-:Y:S01]  /*14da0*/  FMNMX.FTZ R12, R35, R12, !PT ;  /* 0x0000000c230c7209 */ /* 0x000fe20007810000 */
[-CC-:B------:R-:W-:Y:S01]  /*14db0*/  FFMA.FTZ R148, R69, R14.reuse, -R10.reuse ;  /* 0x0000000e45947223 */ /* 0x180fe2000001080a */
[----:B------:R-:W-:Y:S01]  /*14dc0*/  ISETP.LT.OR P1, PT, R32, 0x4a, P1 ;  /* 0x0000004a2000780c */ /* 0x000fe20000f21670 */
[-CC-:B------:R-:W-:Y:S01]  /*14dd0*/  FFMA.FTZ R154, R71, R14.reuse, -R10.reuse ;  /* 0x0000000e479a7223 */ /* 0x180fe2000001080a */
[----:B------:R-:W-:Y:S01]  /*14de0*/  ISETP.NE.AND P6, PT, R40, RZ, PT ;  /* 0x000000ff2800720c */ /* 0x000fe20003fc5270 */
[--C-:B------:R-:W-:Y:S01]  /*14df0*/  FFMA.FTZ R152, R73, R14, -R10.reuse ;  /* 0x0000000e49987223 */ /* 0x100fe2000001080a */
[----:B------:R-:W-:Y:S01]  /*14e00*/  FMNMX.FTZ R12, R83, R12, !PT ;  /* 0x0000000c530c7209 */ /* 0x000fe20007810000 */
[-CC-:B------:R-:W-:Y:S01]  /*14e10*/  FFMA.FTZ R156, R99, R14.reuse, -R10.reuse ;  /* 0x0000000e639c7223 */ /* 0x180fe2000001080a */
[----:B------:R-:W-:Y:S01]  /*14e20*/  FSEL R97, R42, -INF , !P1 ;  /* 0xff8000002a617808 */ /* 0x000fe20004800000 */
[-CC-:B------:R-:W-:Y:S01]  /*14e30*/  FFMA.FTZ R79, R79, R14.reuse, -R10.reuse ;  /* 0x0000000e4f4f7223 */ /* 0x180fe2000001080a */
[C---:B------:R-:W-:Y:S01]  /*14e40*/  ISETP.GT.AND P1, PT, R36.reuse, 0x50, !P6 ;  /* 0x000000502400780c */ /* 0x040fe20007724270 */
[--C-:B------:R-:W-:Y:S01]  /*14e50*/  FFMA.FTZ R158, R77, R14, -R10.reuse ;  /* 0x0000000e4d9e7223 */ /* 0x100fe2000001080a */
[----:B------:R-:W-:Y:S01]  /*14e60*/  FMNMX.FTZ R12, R39, R12, !PT ;  /* 0x0000000c270c7209 */ /* 0x000fe20007810000 */
[----:B------:R-:W-:Y:S01]  /*14e70*/  MUFU.EX2 R156, R156 ;  /* 0x0000009c009c7308 */ /* 0x000fe20000000800 */
[----:B------:R-:W-:Y:S01]  /*14e80*/  ISETP.GT.AND P2, PT, R36, 0x51, !P2 ;  /* 0x000000512400780c */ /* 0x000fe20005744270 */
[-CC-:B------:R-:W-:Y:S01]  /*14e90*/  FFMA.FTZ R65, R65, R14.reuse, -R10.reuse ;  /* 0x0000000e41417223 */ /* 0x180fe2000001080a */
[----:B------:R-:W-:Y:S01]  /*14ea0*/  ISETP.LT.OR P1, PT, R32, 0x51, P1 ;  /* 0x000000512000780c */ /* 0x000fe20000f21670 */
[--C-:B------:R-:W-:Y:S01]  /*14eb0*/  FFMA.FTZ R144, R45, R14, -R10.reuse ;  /* 0x0000000e2d907223 */ /* 0x100fe2000001080a */
[----:B------:R-:W-:Y:S01]  /*14ec0*/  FMNMX.FTZ R12, R43, R12, !PT ;  /* 0x0000000c2b0c7209 */ /* 0x000fe20007810000 */
[-CC-:B------:R-:W-:Y:S01]  /*14ed0*/  FFMA.FTZ R146, R33, R14.reuse, -R10.reuse ;  /* 0x0000000e21927223 */ /* 0x180fe2000001080a */
[----:B------:R-:W-:Y:S01]  /*14ee0*/  ISETP.NE.AND P5, PT, R46, RZ, PT ;  /* 0x000000ff2e00720c */ /* 0x000fe20003fa5270 */
[----:B------:R-:W0:Y:S01]  /*14ef0*/  MUFU.EX2 R79, R79 ;  /* 0x0000004f004f7308 */ /* 0x000e220000000800 */
[----:B------:R-:W-:Y:S01]  /*14f00*/  ISETP.GT.AND P3, PT, R36, 0x58, !P3 ;  /* 0x000000582400780c */ /* 0x000fe20005f64270 */
[-CC-:B-----5:R-:W-:Y:S01]  /*14f10*/  FFMA.FTZ R140, R41, R14.reuse, -R10.reuse ;  /* 0x0000000e298c7223 */ /* 0x1a0fe2000001080a */
[----:B------:R-:W-:Y:S01]  /*14f20*/  ISETP.LT.OR P2, PT, R32, 0x52, P2 ;  /* 0x000000522000780c */ /* 0x000fe20001741670 */
[-CC-:B------:R-:W-:Y:S01]  /*14f30*/  FFMA.FTZ R142, R47, R14.reuse, -R10.reuse ;  /* 0x0000000e2f8e7223 */ /* 0x180fe2000001080a */
[----:B------:R-:W-:Y:S01]  /*14f40*/  FSEL R69, R24, -INF , !P1 ;  /* 0xff80000018457808 */ /* 0x000fe20004800000 */
[--C-:B------:R-:W-:Y:S01]  /*14f50*/  FFMA.FTZ R136, R37, R14, -R10.reuse ;  /* 0x0000000e25887223 */ /* 0x100fe2000001080a */
[----:B------:R-:W-:Y:S01]  /*14f60*/  FMNMX.FTZ R12, R97, R12, !PT ;  /* 0x0000000c610c7209 */ /* 0x000fe20007810000 */
[----:B------:R-:W1:Y:S01]  /*14f70*/  MUFU.EX2 R158, R158 ;  /* 0x0000009e009e7308 */ /* 0x000e620000000800 */
[----:B------:R-:W-:Y:S01]  /*14f80*/  ISETP.GT.AND P4, PT, R36, 0x59, !P5 ;  /* 0x000000592400780c */ /* 0x000fe20006f84270 */
[-CC-:B------:R-:W-:Y:S01]  /*14f90*/  FFMA.FTZ R67, R67, R14.reuse, -R10.reuse ;  /* 0x0000000e43437223 */ /* 0x180fe2000001080a */
[----:B------:R-:W-:Y:S01]  /*14fa0*/  ISETP.LT.OR P3, PT, R32, 0x59, P3 ;  /* 0x000000592000780c */ /* 0x000fe20001f61670 */
[-CC-:B------:R-:W-:Y:S01]  /*14fb0*/  FFMA.FTZ R63, R63, R14.reuse, -R10.reuse ;  /* 0x0000000e3f3f7223 */ /* 0x180fe2000001080a */
[----:B------:R-:W-:Y:S01]  /*14fc0*/  FSEL R71, R20, -INF , !P2 ;  /* 0xff80000014477808 */ /* 0x000fe20005000000 */
[--C-:B------:R-:W-:Y:S01]  /*14fd0*/  FFMA.FTZ R20, R61, R14, -R10.reuse ;  /* 0x0000000e3d147223 */ /* 0x100fe2000001080a */
[----:B------:R-:W-:Y:S01]  /*14fe0*/  FMNMX.FTZ R12, R69, R12, !PT ;  /* 0x0000000c450c7209 */ /* 0x000fe20007810000 */
[----:B------:R-:W2:Y:S01]  /*14ff0*/  MUFU.EX2 R65, R65 ;  /* 0x0000004100417308 */ /* 0x000ea20000000800 */
[----:B------:R-:W-:Y:S01]  /*15000*/  ISETP.LT.OR P4, PT, R32, 0x5a, P4 ;  /* 0x0000005a2000780c */ /* 0x000fe20002781670 */
[-CC-:B------:R-:W-:Y:S01]  /*15010*/  FFMA.FTZ R150, R75, R14.reuse, -R10.reuse ;  /* 0x0000000e4b967223 */ /* 0x180fe2000001080a */
[----:B------:R-:W-:Y:S01]  /*15020*/  FSEL R61, R21, -INF , !P3 ;  /* 0xff800000153d7808 */ /* 0x000fe20005800000 */
[--C-:B------:R-:W-:Y:S01]  /*15030*/  FFMA.FTZ R49, R49, R14, -R10.reuse ;  /* 0x0000000e31317223 */ /* 0x100fe2000001080a */
[----:B------:R-:W-:Y:S01]  /*15040*/  FMNMX.FTZ R12, R71, R12, !PT ;  /* 0x0000000c470c7209 */ /* 0x000fe20007810000 */
[--C-:B------:R-:W-:Y:S01]  /*15050*/  FFMA.FTZ R45, R59, R14, -R10.reuse ;  /* 0x0000000e3b2d7223 */ /* 0x100fe2000001080a */
[----:B------:R-:W-:Y:S01]  /*15060*/  FSEL R73, R44, -INF , !P4 ;  /* 0xff8000002c497808 */ /* 0x000fe20006000000 */
[----:B------:R3:W-:Y:S01]  /*15070*/  MUFU.EX2 R21, R20 ;  /* 0x0000001400157308 */ /* 0x0007e20000000800 */
[----:B------:R-:W-:Y:S01]  /*15080*/  FMNMX.FTZ R12, R61, R12, !PT ;  /* 0x0000000c3d0c7209 */ /* 0x000fe20007810000 */
[-CC-:B------:R-:W-:Y:S01]  /*15090*/  FFMA.FTZ R33, R57, R14.reuse, -R10.reuse ;  /* 0x0000000e39217223 */ /* 0x180fe2000001080a */
[-CC-:B------:R-:W-:Y:S01]  /*150a0*/  FFMA.FTZ R41, R55, R14.reuse, -R10.reuse ;  /* 0x0000000e37297223 */ /* 0x180fe2000001080a */
[--C-:B------:R-:W-:Y:S01]  /*150b0*/  FFMA.FTZ R47, R53, R14, -R10.reuse ;  /* 0x0000000e352f7223 */ /* 0x100fe2000001080a */
[----:B------:R-:W-:Y:S01]  /*150c0*/  FMNMX.FTZ R12, R73, R12, !PT ;  /* 0x0000000c490c7209 */ /* 0x000fe20007810000 */
[-CC-:B------:R-:W-:Y:S01]  /*150d0*/  FFMA.FTZ R37, R51, R14.reuse, -R10.reuse ;  /* 0x0000000e33257223 */ /* 0x180fe2000001080a */
[-CC-:B------:R-:W-:Y:S01]  /*150e0*/  FFMA.FTZ R138, R29, R14.reuse, -R10.reuse ;  /* 0x0000000e1d8a7223 */ /* 0x180fe2000001080a */
[----:B------:R-:W-:Y:S01]  /*150f0*/  FFMA.FTZ R13, R13, R14, -R10 ;  /* 0x0000000e0d0d7223 */ /* 0x000fe2000001080a */
[----:B------:R-:W4:Y:S01]  /*15100*/  MUFU.EX2 R152, R152 ;  /* 0x0000009800987308 */ /* 0x000f220000000800 */
[----:B------:R-:W3:Y:S01]  /*15110*/  SHFL.BFLY PT, R3, R12, 0x2, 0x1f ;  /* 0x0c401f000c037f89 */ /* 0x000ee200000e0000 */
[----:B------:R-:W-:Y:S01]  /*15120*/  ISETP.NE.AND P5, PT, R224, 0x1, PT ;  /* 0x00000001e000780c */ /* 0x000fe20003fa5270 */
[----:B------:R-:W-:-:S05]  /*15130*/  IMAD.MOV.U32 R40, RZ, RZ, R188 ;  /* 0x000000ffff287224 */ /* 0x000fca00078e00bc */
[----:B------:R-:W4:Y:S07]  /*15140*/  MUFU.EX2 R67, R67 ;  /* 0x0000004300437308 */ /* 0x000f2e0000000800 */
[----:B------:R-:W4:Y:S01]  /*15150*/  @P5 LDC R42, c[0x0][0x450] ;  /* 0x00011400ff2a5b82 */ /* 0x000f220000000800 */
[----:B------:R-:W4:Y:S08]  /*15160*/  MUFU.EX2 R154, R154 ;  /* 0x0000009a009a7308 */ /* 0x000f300000000800 */
[----:B------:R-:W4:Y:S01]  /*15170*/  MUFU.EX2 R63, R63 ;  /* 0x0000003f003f7308 */ /* 0x000f220000000800 */
[----:B---3--:R-:W-:-:S05]  /*15180*/  FMNMX.FTZ R20, R12, R3, !PT ;  /* 0x000000030c147209 */ /* 0x008fca0007810000 */
[----:B------:R-:W3:Y:S02]  /*15190*/  SHFL.BFLY PT, R3, R20, 0x1, 0x1f ;  /* 0x0c201f0014037f89 */ /* 0x000ee400000e0000 */
[----:B------:R-:W-:Y:S08]  /*151a0*/  MUFU.EX2 R148, R148 ;  /* 0x0000009400947308 */ /* 0x000ff00000000800 */
[----:B------:R-:W-:Y:S08]  /*151b0*/  MUFU.EX2 R150, R150 ;  /* 0x0000009600967308 */ /* 0x000ff00000000800 */
[----:B------:R-:W-:Y:S01]  /*151c0*/  MUFU.EX2 R49, R49 ;  /* 0x0000003100317308 */ /* 0x000fe20000000800 */
[----:B---3--:R-:W-:-:S07]  /*151d0*/  FMNMX.FTZ R3, R20, R3, !PT ;  /* 0x0000000314037209 */ /* 0x008fce0007810000 */
[----:B------:R-:W-:Y:S01]  /*151e0*/  MUFU.EX2 R144, R144 ;  /* 0x0000009000907308 */ /* 0x000fe20000000800 */
[C---:B------:R-:W-:Y:S01]  /*151f0*/  FSETP.NEU.FTZ.AND P1, PT, R3.reuse, -INF , PT ;  /* 0xff8000000300780b */ /* 0x040fe20003f3d000 */
[----:B------:R-:W-:-:S05]  /*15200*/  FMUL.FTZ R32, R3, R14 ;  /* 0x0000000e03207220 */ /* 0x000fca0000410000 */
[----:B------:R-:W-:Y:S01]  /*15210*/  FSEL R32, R32, RZ, P1 ;  /* 0x000000ff20207208 */ /* 0x000fe20000800000 */
[----:B------:R-:W-:Y:S04]  /*15220*/  MUFU.EX2 R45, R45 ;  /* 0x0000002d002d7308 */ /* 0x000fe80000000800 */
[-CC-:B------:R-:W-:Y:S01]  /*15230*/  FFMA.FTZ R157, R0, R14.reuse, -R32.reuse ;  /* 0x0000000e009d7223 */ /* 0x180fe20000010820 */
[-CC-:B------:R-:W-:Y:S01]  /*15240*/  FFMA.FTZ R0, R95, R14.reuse, -R32.reuse ;  /* 0x0000000e5f007223 */ /* 0x180fe20000010820 */
[-CC-:B------:R-:W-:Y:S01]  /*15250*/  FFMA.FTZ R159, R5, R14.reuse, -R32.reuse ;  /* 0x0000000e059f7223 */ /* 0x180fe20000010820 */
[-CC-:B------:R-:W-:Y:S01]  /*15260*/  FFMA.FTZ R10, R93, R14.reuse, -R32.reuse ;  /* 0x0000000e5d0a7223 */ /* 0x180fe20000010820 */
[-CC-:B------:R-:W-:Y:S01]  /*15270*/  FFMA.FTZ R153, R7, R14.reuse, -R32.reuse ;  /* 0x0000000e07997223 */ /* 0x180fe20000010820 */
[----:B0-----:R-:W-:Y:S01]  /*15280*/  FADD.FTZ R5, R156, R79 ;  /* 0x0000004f9c057221 */ /* 0x001fe20000010000 */
[----:B------:R-:W-:Y:S01]  /*15290*/  MUFU.EX2 R157, R157 ;  /* 0x0000009d009d7308 */ /* 0x000fe20000000800 */
[-CC-:B------:R-:W-:Y:S01]  /*152a0*/  FFMA.FTZ R12, R91, R14.reuse, -R32.reuse ;  /* 0x0000000e5b0c7223 */ /* 0x180fe20000010820 */
[-CC-:B------:R-:W-:Y:S01]  /*152b0*/  FFMA.FTZ R155, R15, R14.reuse, -R32.reuse ;  /* 0x0000000e0f9b7223 */ /* 0x180fe20000010820 */
[----:B-1----:R-:W-:Y:S01]  /*152c0*/  FADD.FTZ R30, R158, R5 ;  /* 0x000000059e1e7221 */ /* 0x002fe20000010000 */
[-CC-:B------:R-:W-:Y:S01]  /*152d0*/  FFMA.FTZ R20, R89, R14.reuse, -R32.reuse ;  /* 0x0000000e59147223 */ /* 0x180fe20000010820 */
[-CC-:B------:R-:W-:Y:S01]  /*152e0*/  FFMA.FTZ R149, R11, R14.reuse, -R32.reuse ;  /* 0x0000000e0b957223 */ /* 0x180fe20000010820 */
[-C--:B------:R-:W-:Y:S01]  /*152f0*/  FFMA.FTZ R24, R87, R14.reuse, -R32 ;  /* 0x0000000e57187223 */ /* 0x080fe20000010820 */
[----:B--2---:R-:W-:Y:S01]  /*15300*/  FADD.FTZ R5, R65, R30 ;  /* 0x0000001e41057221 */ /* 0x004fe20000010000 */
[----:B------:R-:W0:Y:S01]  /*15310*/  MUFU.EX2 R0, R0 ;  /* 0x0000000000007308 */ /* 0x000e220000000800 */
[-CC-:B------:R-:W-:Y:S01]  /*15320*/  FFMA.FTZ R151, R27, R14.reuse, -R32.reuse ;  /* 0x0000000e1b977223 */ /* 0x180fe20000010820 */
[-CC-:B------:R-:W-:Y:S01]  /*15330*/  FFMA.FTZ R26, R85, R14.reuse, -R32.reuse ;  /* 0x0000000e551a7223 */ /* 0x180fe20000010820 */
[----:B----4-:R-:W-:Y:S01]  /*15340*/  FADD.FTZ R30, R152, R5 ;  /* 0x00000005981e7221 */ /* 0x010fe20000010000 */
[-CC-:B------:R-:W-:Y:S01]  /*15350*/  FFMA.FTZ R145, R25, R14.reuse, -R32.reuse ;  /* 0x0000000e19917223 */ /* 0x180fe20000010820 */
[----:B------:R-:W1:Y:S01]  /*15360*/  @P5 LDC R11, c[0x0][0x44c] ;  /* 0x00011300ff0b5b82 */ /* 0x000e620000000800 */
[-C--:B------:R-:W-:Y:S01]  /*15370*/  FFMA.FTZ R28, R31, R14.reuse, -R32 ;  /* 0x0000000e1f1c7223 */ /* 0x080fe20000010820 */
[----:B------:R-:W-:Y:S01]  /*15380*/  FADD.FTZ R7, R67, R30 ;  /* 0x0000001e43077221 */ /* 0x000fe20000010000 */
[----:B------:R-:W2:Y:S01]  /*15390*/  MUFU.EX2 R159, R159 ;  /* 0x0000009f009f7308 */ /* 0x000ea20000000800 */
[-CC-:B------:R-:W-:Y:S01]  /*153a0*/  FFMA.FTZ R147, R81, R14.reuse, -R32.reuse ;  /* 0x0000000e51937223 */ /* 0x180fe20000010820 */
[-CC-:B------:R-:W-:Y:S01]  /*153b0*/  FFMA.FTZ R30, R35, R14.reuse, -R32.reuse ;  /* 0x0000000e231e7223 */ /* 0x180fe20000010820 */
[----:B------:R-:W-:Y:S01]  /*153c0*/  FADD.FTZ R36, R154, R7 ;  /* 0x000000079a247221 */ /* 0x000fe20000010000 */
[-CC-:B------:R-:W-:Y:S01]  /*153d0*/  FFMA.FTZ R141, R83, R14.reuse, -R32.reuse ;  /* 0x0000000e538d7223 */ /* 0x180fe20000010820 */
[-CC-:B------:R-:W-:Y:S01]  /*153e0*/  FFMA.FTZ R39, R39, R14.reuse, -R32.reuse ;  /* 0x0000000e27277223 */ /* 0x180fe20000010820 */
[-C--:B------:R-:W-:Y:S01]  /*153f0*/  FFMA.FTZ R43, R43, R14.reuse, -R32 ;  /* 0x0000000e2b2b7223 */ /* 0x080fe20000010820 */
[----:B------:R-:W-:Y:S01]  /*15400*/  FADD.FTZ R7, R63, R36 ;  /* 0x000000243f077221 */ /* 0x000fe20000010000 */
[----:B------:R-:W3:Y:S01]  /*15410*/  MUFU.EX2 R10, R10 ;  /* 0x0000000a000a7308 */ /* 0x000ee20000000800 */
[----:B0-----:R-:W-:Y:S01]  /*15420*/  FADD.FTZ R34, R157, R0 ;  /* 0x000000009d227221 */ /* 0x001fe20000010000 */
[-CC-:B------:R-:W-:Y:S01]  /*15430*/  FFMA.FTZ R97, R97, R14.reuse, -R32.reuse ;  /* 0x0000000e61617223 */ /* 0x180fe20000010820 */
[----:B------:R-:W-:Y:S01]  /*15440*/  FADD.FTZ R36, R148, R7 ;  /* 0x0000000794247221 */ /* 0x000fe20000010000 */
[-CC-:B------:R-:W-:Y:S01]  /*15450*/  FFMA.FTZ R69, R69, R14.reuse, -R32.reuse ;  /* 0x0000000e45457223 */ /* 0x180fe20000010820 */
[-CC-:B------:R-:W-:Y:S01]  /*15460*/  FFMA.FTZ R71, R71, R14.reuse, -R32.reuse ;  /* 0x0000000e47477223 */ /* 0x180fe20000010820 */
[-C--:B------:R-:W-:Y:S01]  /*15470*/  FFMA.FTZ R61, R61, R14.reuse, -R32 ;  /* 0x0000000e3d3d7223 */ /* 0x080fe20000010820 */
[----:B------:R-:W-:Y:S01]  /*15480*/  FADD.FTZ R7, R21, R36 ;  /* 0x0000002415077221 */ /* 0x000fe20000010000 */
[----:B------:R-:W0:Y:S01]  /*15490*/  MUFU.EX2 R153, R153 ;  /* 0x0000009900997308 */ /* 0x000e220000000800 */
[----:B--2---:R-:W-:Y:S01]  /*154a0*/  FADD.FTZ R5, R159, R34 ;  /* 0x000000229f057221 */ /* 0x004fe20000010000 */
[----:B------:R-:W-:Y:S01]  /*154b0*/  FFMA.FTZ R73, R73, R14, -R32 ;  /* 0x0000000e49497223 */ /* 0x000fe20000010820 */
[----:B------:R-:W-:Y:S01]  /*154c0*/  FADD.FTZ R38, R150, R7 ;  /* 0x0000000796267221 */ /* 0x000fe20000010000 */
[----:B------:R-:W-:Y:S01]  /*154d0*/  F2FP.F16.F32.PACK_AB R157, R0, R157 ;  /* 0x0000009d009d723e */ /* 0x000fe200000000ff */
[----:B-1----:R-:W-:Y:S01]  /*154e0*/  @P5 IMAD.HI.U32 R11, R188, R11, RZ ;  /* 0x0000000bbc0b5227 */ /* 0x002fe200078e00ff */
[----:B------:R-:W-:-:S03]  /*154f0*/  F2FP.F16.F32.PACK_AB R156, R79, R156 ;  /* 0x0000009c4f9c723e */ /* 0x000fc600000000ff */
[----:B------:R-:W-:Y:S01]  /*15500*/  FADD.FTZ R7, R49, R38 ;  /* 0x0000002631077221 */ /* 0x000fe20000010000 */
[----:B------:R-:W1:Y:S01]  /*15510*/  MUFU.EX2 R12, R12 ;  /* 0x0000000c000c7308 */ /* 0x000e620000000800 */
[----:B---3--:R-:W-:Y:S01]  /*15520*/  FADD.FTZ R34, R10, R5 ;  /* 0x000000050a227221 */ /* 0x008fe20000010000 */
[----:B------:R-:W-:Y:S01]  /*15530*/  @P5 SHF.R.U32.HI R40, RZ, R42, R11 ;  /* 0x0000002aff285219 */ /* 0x000fe2000001160b */
[----:B------:R-:W-:Y:S01]  /*15540*/  FADD.FTZ R38, R144, R7 ;  /* 0x0000000790267221 */ /* 0x000fe20000010000 */
[----:B------:R-:W-:Y:S02]  /*15550*/  ISETP.GE.AND P5, PT, R9, 0x1, PT ;  /* 0x000000010900780c */ /* 0x000fe40003fa6270 */
[----:B------:R-:W-:Y:S01]  /*15560*/  F2FP.F16.F32.PACK_AB R158, R65, R158 ;  /* 0x0000009e419e723e */ /* 0x000fe200000000ff */
[----:B------:R-:W-:Y:S01]  /*15570*/  FADD.FTZ R7, R45, R38 ;  /* 0x000000262d077221 */ /* 0x000fe20000010000 */
[----:B------:R-:W2:Y:S01]  /*15580*/  MUFU.EX2 R155, R155 ;  /* 0x0000009b009b7308 */ /* 0x000ea20000000800 */
[----:B0-----:R-:W-:Y:S01]  /*15590*/  FADD.FTZ R5, R153, R34 ;  /* 0x0000002299057221 */ /* 0x001fe20000010000 */
[----:B------:R-:W-:Y:S01]  /*155a0*/  IMAD.IADD R193, R193, 0x1, R40 ;  /* 0x00000001c1c17824 */ /* 0x000fe200078e0228 */
[----:B------:R-:W-:-:S02]  /*155b0*/  F2FP.F16.F32.PACK_AB R152, R67, R152 ;  /* 0x000000984398723e */ /* 0x000fc400000000ff */
[----:B------:R-:W-:Y:S01]  /*155c0*/  F2FP.F16.F32.PACK_AB R154, R63, R154 ;  /* 0x0000009a3f9a723e */ /* 0x000fe200000000ff */
[----:B------:R-:W-:Y:S01]  /*155d0*/  IMAD.IADD R8, R193, 0x1, R8 ;  /* 0x00000001c1087824 */ /* 0x000fe200078e0208 */
[----:B------:R-:W-:Y:S01]  /*155e0*/  F2FP.F16.F32.PACK_AB R148, R21, R148 ;  /* 0x000000941594723e */ /* 0x000fe200000000ff */
[----:B------:R-:W0:Y:S01]  /*155f0*/  MUFU.EX2 R20, R20 ;  /* 0x0000001400147308 */ /* 0x000e220000000800 */
[----:B-1----:R-:W-:Y:S01]  /*15600*/  FADD.FTZ R34, R12, R5 ;  /* 0x000000050c227221 */ /* 0x002fe20000010000 */
[----:B------:R-:W-:Y:S02]  /*15610*/  F2FP.F16.F32.PACK_AB R150, R49, R150 ;  /* 0x000000963196723e */ /* 0x000fe400000000ff */
[----:B------:R-:W-:Y:S02]  /*15620*/  F2FP.F16.F32.PACK_AB R144, R45, R144 ;  /* 0x000000902d90723e */ /* 0x000fe400000000ff */
[----:B------:R-:W-:Y:S02]  /*15630*/  F2FP.F16.F32.PACK_AB R159, R10, R159 ;  /* 0x0000009f0a9f723e */ /* 0x000fe400000000ff */
[----:B------:R-:W1:Y:S01]  /*15640*/  MUFU.EX2 R149, R149 ;  /* 0x0000009500957308 */ /* 0x000e620000000800 */
[----:B--2---:R-:W-:Y:S01]  /*15650*/  FADD.FTZ R5, R155, R34 ;  /* 0x000000229b057221 */ /* 0x004fe20000010000 */
[----:B------:R-:W-:-:S06]  /*15660*/  F2FP.F16.F32.PACK_AB R153, R12, R153 ;  /* 0x000000990c99723e */ /* 0x000fcc00000000ff */
        /* <DEDUP_REMOVED lines=12> */
[----:B------:R-:W-:-:S06]  /*15730*/  F2FP.F16.F32.PACK_AB R151, R26, R151 ;  /* 0x000000971a97723e */ /* 0x000fcc00000000ff */
[----:B------:R-:W1:Y:S01]  /*15740*/  MUFU.EX2 R33, R33 ;  /* 0x0000002100217308 */ /* 0x000e620000000800 */
[----:B--2---:R-:W-:-:S07]  /*15750*/  FADD.FTZ R38, R146, R7 ;  /* 0x0000000792267221 */ /* 0x004fce0000010000 */
[----:B------:R-:W2:Y:S01]  /*15760*/  MUFU.EX2 R28, R28 ;  /* 0x0000001c001c7308 */ /* 0x000ea20000000800 */
[----:B0-----:R-:W-:-:S07]  /*15770*/  FADD.FTZ R5, R145, R36 ;  /* 0x0000002491057221 */ /* 0x001fce0000010000 */
[----:B------:R-:W0:Y:S01]  /*15780*/  MUFU.EX2 R140, R140 ;  /* 0x0000008c008c7308 */ /* 0x000e220000000800 */
[C---:B-1----:R-:W-:Y:S01]  /*15790*/  FADD.FTZ R7, R33.reuse, R38 ;  /* 0x0000002621077221 */ /* 0x042fe20000010000 */
[----:B------:R-:W-:-:S06]  /*157a0*/  F2FP.F16.F32.PACK_AB R146, R33, R146 ;  /* 0x000000922192723e */ /* 0x000fcc00000000ff */
        /* <DEDUP_REMOVED lines=16> */
[----:B--2---:R-:W-:-:S07]  /*158b0*/  FADD.FTZ R5, R141, R38 ;  /* 0x000000268d057221 */ /* 0x004fce0000010000 */
[----:B------:R-:W2:Y:S01]  /*158c0*/  MUFU.EX2 R136, R136 ;  /* 0x0000008800887308 */ /* 0x000ea20000000800 */
[C---:B0-----:R-:W-:Y:S01]  /*158d0*/  FADD.FTZ R7, R47.reuse, R40 ;  /* 0x000000282f077221 */ /* 0x041fe20000010000 */
[----:B------:R-:W-:-:S06]  /*158e0*/  F2FP.F16.F32.PACK_AB R142, R47, R142 ;  /* 0x0000008e2f8e723e */ /* 0x000fcc00000000ff */
        /* <DEDUP_REMOVED lines=21> */
[----:B0-----:R-:W-:-:S04]  /*15a40*/  FADD.FTZ R7, R61, R0 ;  /* 0x000000003d077221 */ /* 0x001fc80000010000 */
[C---:B-1----:R-:W-:Y:S01]  /*15a50*/  FADD.FTZ R0, R38.reuse, R7 ;  /* 0x0000000726007221 */ /* 0x042fe20000010000 */
[----:B------:R-:W-:Y:S01]  /*15a60*/  F2FP.F16.F32.PACK_AB R139, R38, R61 ;  /* 0x0000003d268b723e */ /* 0x000fe200000000ff */
[----:B------:R-:W-:Y:S02]  /*15a70*/  VIADD R7, R72, 0xfffffffe ;  /* 0xfffffffe48077836 */ /* 0x000fe40000000000 */
[C---:B--2---:R-:W-:Y:S01]  /*15a80*/  FADD.FTZ R5, R13.reuse, R42 ;  /* 0x0000002a0d057221 */ /* 0x044fe20000010000 */
[----:B------:R-:W-:Y:S01]  /*15a90*/  F2FP.F16.F32.PACK_AB R138, R13, R138 ;  /* 0x0000008a0d8a723e */ /* 0x000fe200000000ff */
[----:B------:R-:W-:Y:S06]  /*15aa0*/  @!P5 BRA `(.L_x_1755) ;  /* 0x000000000048d947 */ /* 0x000fec0003800000 */
[C---:B------:R-:W-:Y:S01]  /*15ab0*/  ISETP.GT.AND P1, PT, R193.reuse, RZ, PT ;  /* 0x000000ffc100720c */ /* 0x040fe20003f24270 */
[----:B------:R-:W-:Y:S01]  /*15ac0*/  BSSY B0, `(.L_x_1756) ;  /* 0x000000e000007945 */ /* 0x000fe20003800000 */
[----:B------:R-:W-:-:S11]  /*15ad0*/  IADD3 R12, R193, -0x1, RZ ;  /* 0xffffffffc10c7810 */ /* 0x000fd60007ffe0ff */
        /* <DEDUP_REMOVED lines=8> */
.L_x_1757:
[----:B------:R-:W-:-:S13]  /*15b60*/  ISETP.NE.AND P1, PT, R9, 0x1, PT ;  /* 0x000000010900780c */ /* 0x000fda0003f25270 */
[----:B------:R-:W0:Y:S02]  /*15b70*/  @P1 LDC.64 R10, c[0x0][0x9e8] ;  /* 0x00027a00ff0a1b82 */ /* 0x000e240000000a00 */
[----:B0-----:R-:W-:-:S05]  /*15b80*/  @P1 IMAD.HI.U32 R10, R12, R10, RZ ;  /* 0x0000000a0c0a1227 */ /* 0x001fca00078e00ff */
[----:B------:R-:W-:-:S07]  /*15b90*/  @P1 SHF.R.U32.HI R12, RZ, R11, R10 ;  /* 0x0000000bff0c1219 */ /* 0x000fce000001160a */
.L_x_1758:
[----:B------:R-:W-:Y:S05]  /*15ba0*/  BSYNC B0 ;  /* 0x0000000000007941 */ /* 0x000fea0003800000 */
.L_x_1756:
[----:B------:R-:W-:-:S05]  /*15bb0*/  IMAD R9, R12, R9, R9 ;  /* 0x000000090c097224 */ /* 0x000fca00078e0209 */
[----:B------:R-:W-:-:S07]  /*15bc0*/  VIMNMX R8, R8, R9, PT ;  /* 0x0000000908087248 */ /* 0x000fce0003fe0100 */
.L_x_1755:
[----:B------:R-:W-:Y:S01]  /*15bd0*/  IMAD.HI R8, R8, 0x2aaaaaab, RZ ;  /* 0x2aaaaaab08087827 */ /* 0x000fe200078e02ff */
[----:B------:R-:W-:Y:S01]  /*15be0*/  ULDC UR47, c[0x0][0x9e4] ;  /* 0x00027900002f7ab9 */ /* 0x000fe20000000800 */
[----:B------:R-:W-:Y:S01]  /*15bf0*/  ULDC UR46, c[0x0][0x9e4] ;  /* 0x00027900002e7ab9 */ /* 0x000fe20000000800 */
[----:B------:R-:W-:Y:S01]  /*15c00*/  ULDC UR39, c[0x0][0x9d8] ;  /* 0x0002760000277ab9 */ /* 0x000fe20000000800 */
[----:B------:R-:W-:Y:S01]  /*15c10*/  ULDC UR43, c[0x0][0x9d8] ;  /* 0x00027600002b7ab9 */ /* 0x000fe20000000800 */
[----:B------:R-:W-:Y:S01]  /*15c20*/  SHF.R.U32.HI R9, RZ, 0x1f, R8 ;  /* 0x0000001fff097819 */ /* 0x000fe20000011608 */
[----:B------:R-:W-:Y:S01]  /*15c30*/  ULDC UR42, c[0x0][0x9d8] ;  /* 0x00027600002a7ab9 */ /* 0x000fe20000000800 */
[----:B------:R-:W-:Y:S01]  /*15c40*/  ULDC UR50, c[0x0][0x988] ;  /* 0x0002620000327ab9 */ /* 0x000fe20000000800 */
[----:B------:R-:W-:Y:S01]  /*15c50*/  ULDC UR54, c[0x0][0x988] ;  /* 0x0002620000367ab9 */ /* 0x000fe20000000800 */
[----:B------:R-:W-:Y:S01]  /*15c60*/  LEA.HI.SX32 R8, R8, R9, 0x1c ;  /* 0x0000000908087211 */ /* 0x000fe200078fe2ff */
[----:B------:R-:W-:Y:S01]  /*15c70*/  ULDC UR51, c[0x0][0x988] ;  /* 0x0002620000337ab9 */ /* 0x000fe20000000800 */
[----:B------:R-:W-:Y:S01]  /*15c80*/  ULDC UR58, c[0x0][0x9e0] ;  /* 0x00027800003a7ab9 */ /* 0x000fe20000000800 */
[----:B------:R-:W-:Y:S01]  /*15c90*/  ULDC UR55, c[0x0][0x9e0] ;  /* 0x0002780000377ab9 */ /* 0x000fe20000000800 */
[----:B------:R-:W-:Y:S01]  /*15ca0*/  VIMNMX R8, R201, R8, !PT ;  /* 0x00000008c9087248 */ /* 0x000fe20007fe0100 */
[----:B------:R-:W-:Y:S01]  /*15cb0*/  BSSY B1, `(.L_x_1759) ;  /* 0x00003c3000017945 */ /* 0x000fe20003800000 */
[----:B------:R-:W-:Y:S01]  /*15cc0*/  IMAD.MOV.U32 R9, RZ, RZ, 0x3f800000 ;  /* 0x3f800000ff097424 */ /* 0x000fe200078e00ff */
[----:B------:R-:W-:-:S02]  /*15cd0*/  CS2R R86, SRZ ;  /* 0x0000000000567805 */ /* 0x000fc4000001ff00 */
[----:B------:R-:W-:Y:S01]  /*15ce0*/  ISETP.GE.AND P1, PT, R7, R8, PT ;  /* 0x000000080700720c */ /* 0x000fe20003f26270 */
[----:B------:R-:W-:Y:S01]  /*15cf0*/  IMAD.MOV.U32 R94, RZ, RZ, 0x3f800000 ;  /* 0x3f800000ff5e7424 */ /* 0x000fe200078e00ff */
        /* <DEDUP_REMOVED lines=31> */
[----:B------:R-:W-:Y:S06]  /*15ef0*/  @!P1 BRA `(.L_x_1760) ;  /* 0x0000003800789947 */ /* 0x000fec0003800000 */
[----:B------:R-:W-:Y:S01]  /*15f00*/  BSSY B0, `(.L_x_1761) ;  /* 0x0000399000007945 */ /* 0x000fe20003800000 */
[----:B------:R-:W-:Y:S01]  /*15f10*/  IMAD.MOV.U32 R9, RZ, RZ, 0x3f800000 ;  /* 0x3f800000ff097424 */ /* 0x000fe200078e00ff */
[----:B------:R-:W-:-:S07]  /*15f20*/  MOV R87, RZ ;  /* 0x000000ff00577202 */ /* 0x000fce0000000f00 */
.L_x_1782:
[----:B------:R-:W-:-:S05]  /*15f30*/  VIADD R12, R23, 0x1 ;  /* 0x00000001170c7836 */ /* 0x000fca0000000000 */
[----:B------:R-:W-:-:S04]  /*15f40*/  ISETP.NE.AND P1, PT, R12, 0x2, PT ;  /* 0x000000020c00780c */ /* 0x000fc80003f25270 */
[----:B------:R-:W-:Y:S02]  /*15f50*/  SEL R13, RZ, 0x1, P1 ;  /* 0x00000001ff0d7807 */ /* 0x000fe40000800000 */
[----:B------:R-:W-:Y:S02]  /*15f60*/  SEL R12, R12, RZ, P1 ;  /* 0x000000ff0c0c7207 */ /* 0x000fe40000800000 */
[----:B------:R-:W-:Y:S01]  /*15f70*/  LOP3.LUT R13, R164, R13, RZ, 0x3c, !PT ;  /* 0x0000000da40d7212 */ /* 0x000fe200078e3cff */
[----:B------:R-:W-:Y:S06]  /*15f80*/  @!P0 BRA `(.L_x_1762) ;  /* 0x0000000000048947 */ /* 0x000fec0003800000 */
[----:B------:R-:W-:Y:S01]  /*15f90*/  BPT.TRAP 0x1 ;  /* 0x000000040000795c */ /* 0x000fe20000300000 */
.L_x_1762:
[----:B------:R-:W-:Y:S01]  /*15fa0*/  IMAD R20, R12, 0x8, R2 ;  /* 0x000000080c147824 */ /* 0x000fe200078e0202 */
[----:B------:R-:W-:-:S04]  /*15fb0*/  SHF.L.U32 R11, R13, 0x1f, RZ ;  /* 0x0000001f0d0b7819 */ /* 0x000fc800000006ff */
[----:B------:R0:W1:Y:S01]  /*15fc0*/  SYNCS.PHASECHK.TRANS64.TRYWAIT P1, [R20+URZ+0x2a830], R11 ;  /* 0x02a8300b140075a7 */ /* 0x000062000802017f */
[----:B------:R-:W-:Y:S05]  /*15fd0*/  @!P0 BRA `(.L_x_1763) ;  /* 0x0000000000048947 */ /* 0x000fea0003800000 */
[----:B------:R-:W-:Y:S01]  /*15fe0*/  BPT.TRAP 0x1 ;  /* 0x000000040000795c */ /* 0x000fe20000300000 */
.L_x_1763:
[----:B------:R-:W-:Y:S01]  /*15ff0*/  IMAD R95, R12, 0x900, R6 ;  /* 0x000009000c5f7824 */ /* 0x000fe200078e0206 */
[----:B------:R-:W-:Y:S03]  /*16000*/  BSSY B2, `(.L_x_1764) ;  /* 0x0000006000027945 */ /* 0x000fe60003800000 */
[C---:B------:R-:W-:Y:S02]  /*16010*/  VIADD R90, R95.reuse, 0x2 ;  /* 0x000000025f5a7836 */ /* 0x040fe40000000000 */
[----:B------:R-:W-:Y:S01]  /*16020*/  VIADD R92, R95, 0x4 ;  /* 0x000000045f5c7836 */ /* 0x000fe20000000000 */
[----:B-1----:R-:W-:Y:S06]  /*16030*/  @P1 BRA `(.L_x_1765) ;  /* 0x0000000000081947 */ /* 0x002fec0003800000 */
[----:B------:R-:W1:Y:S02]  /*16040*/  SYNCS.PHASECHK.TRANS64.TRYWAIT P1, [R20+URZ+0x2a830], R11 ;  /* 0x02a8300b140075a7 */ /* 0x000e64000802017f */
[----:B-1----:R-:W-:Y:S05]  /*16050*/  @!P1 BRA `(.L_x_1766) ;  /* 0x0000016800789947 */ /* 0x002fea0003800000 */
.L_x_1765:
[----:B------:R-:W-:Y:S05]  /*16060*/  BSYNC B2 ;  /* 0x0000000000027941 */ /* 0x000fea0003800000 */
.L_x_1764:
[----:B------:R-:W2:Y:S01]  /*16070*/  LDL.64 R96, [R1+0x28] ;  /* 0x0000280001607983 */ /* 0x000ea20000100a00 */
[----:B------:R-:W-:Y:S01]  /*16080*/  MOV R88, R95 ;  /* 0x0000005f00587202 */ /* 0x000fe20000000f00 */
[----:B------:R-:W-:Y:S01]  /*16090*/  IMAD.MOV.U32 R89, RZ, RZ, 0x40000040 ;  /* 0x40000040ff597424 */ /* 0x000fe200078e00ff */
[----:B------:R-:W-:Y:S01]  /*160a0*/  MOV R197, UR50 ;  /* 0x0000003200c57c02 */ /* 0x000fe20008000f00 */
[----:B------:R-:W-:Y:S01]  /*160b0*/  IMAD.MOV.U32 R91, RZ, RZ, 0x40000040 ;  /* 0x40000040ff5b7424 */ /* 0x000fe200078e00ff */
[----:B------:R-:W-:Y:S01]  /*160c0*/  R2UR UR50, R88 ;  /* 0x00000000583272ca */ /* 0x000fe200000e0000 */
[----:B------:R-:W-:Y:S01]  /*160d0*/  VIADD R88, R95, 0x6 ;  /* 0x000000065f587836 */ /* 0x000fe20000000000 */
[----:B------:R-:W-:Y:S01]  /*160e0*/  MOV R193, UR46 ;  /* 0x0000002e00c17c02 */ /* 0x000fe20008000f00 */
[-C--:B------:R-:W-:Y:S01]  /*160f0*/  FMUL.FTZ R24, R24, R94.reuse ;  /* 0x0000005e18187220 */ /* 0x080fe20000410000 */
[----:B01----:R-:W-:Y:S01]  /*16100*/  MOV R11, UR38 ;  /* 0x00000026000b7c02 */ /* 0x003fe20008000f00 */
[-C--:B------:R-:W-:Y:S01]  /*16110*/  FMUL.FTZ R25, R25, R94.reuse ;  /* 0x0000005e19197220 */ /* 0x080fe20000410000 */
[----:B------:R-:W-:Y:S01]  /*16120*/  R2UR UR46, R90 ;  /* 0x000000005a2e72ca */ /* 0x000fe200000e0000 */
[C---:B------:R-:W-:Y:S01]  /*16130*/  VIADD R90, R95.reuse, 0x300 ;  /* 0x000003005f5a7836 */ /* 0x040fe20000000000 */
[----:B------:R-:W-:Y:S01]  /*16140*/  R2UR UR38, R88 ;  /* 0x00000000582672ca */ /* 0x000fe200000e0000 */
[C---:B------:R-:W-:Y:S01]  /*16150*/  VIADD R88, R95.reuse, 0x302 ;  /* 0x000003025f587836 */ /* 0x040fe20000000000 */
[----:B------:R-:W-:Y:S01]  /*16160*/  MOV R189, UR42 ;  /* 0x0000002a00bd7c02 */ /* 0x000fe20008000f00 */
[-C--:B------:R-:W-:Y:S01]  /*16170*/  FMUL.FTZ R28, R28, R94.reuse ;  /* 0x0000005e1c1c7220 */ /* 0x080fe20000410000 */
[----:B------:R-:W-:Y:S01]  /*16180*/  R2UR UR42, R92 ;  /* 0x000000005c2a72ca */ /* 0x000fe200000e0000 */
[C---:B------:R-:W-:Y:S01]  /*16190*/  VIADD R92, R95.reuse, 0x304 ;  /* 0x000003045f5c7836 */ /* 0x040fe20000000000 */
[----:B------:R-:W-:Y:S01]  /*161a0*/  R2UR UR34, R90 ;  /* 0x000000005a2272ca */ /* 0x000fe200000e0000 */
[C---:B------:R-:W-:Y:S01]  /*161b0*/  VIADD R90, R95.reuse, 0x306 ;  /* 0x000003065f5a7836 */ /* 0x040fe20000000000 */
[----:B------:R-:W-:Y:S01]  /*161c0*/  R2UR UR30, R88 ;  /* 0x00000000581e72ca */ /* 0x000fe200000e0000 */
[----:B------:R-:W-:Y:S01]  /*161d0*/  VIADD R88, R95, 0x600 ;  /* 0x000006005f587836 */ /* 0x000fe20000000000 */
[----:B------:R-:W-:Y:S01]  /*161e0*/  MOV R196, UR51 ;  /* 0x0000003300c47c02 */ /* 0x000fe20008000f00 */
        /* <DEDUP_REMOVED lines=8> */
[C---:B------:R-:W-:Y:S01]  /*16270*/  VIADD R92, R95.reuse, 0x606 ;  /* 0x000006065f5c7836 */ /* 0x040fe20000000000 */
[----:B------:R-:W-:Y:S01]  /*16280*/  R2UR UR22, R90 ;  /* 0x000000005a1672ca */ /* 0x000fe200000e0000 */
[----:B------:R-:W-:Y:S01]  /*16290*/  VIADD R90, R95, 0x604 ;  /* 0x000006045f5a7836 */ /* 0x000fe20000000000 */
[----:B------:R-:W-:Y:S01]  /*162a0*/  R2UR UR18, R88 ;  /* 0x00000000581272ca */ /* 0x000fe200000e0000 */
[-C--:B------:R-:W-:Y:S01]  /*162b0*/  FMUL.FTZ R37, R37, R94.reuse ;  /* 0x0000005e25257220 */ /* 0x080fe20000410000 */
        /* <DEDUP_REMOVED lines=85> */
[----:B------:R-:W-:Y:S02]  /*16810*/  R2UR UR51, R196 ;  /* 0x00000000c43372ca */ /* 0x000fe400000e0000 */
[----:B------:R-:W-:Y:S02]  /*16820*/  R2UR UR50, R197 ;  /* 0x00000000c53272ca */ /* 0x000fe400000e0000 */
[----:B------:R-:W2:Y:S01]  /*16830*/  LDL.64 R196, [R1+0x20] ;  /* 0x0000200001c47983 */ /* 0x000ea20000100a00 */
[----:B------:R-:W-:Y:S02]  /*16840*/  WARPGROUP.DEPBAR.LE gsb0, 0x0 ;  /* 0x00008000000079c5 */ /* 0x000fe40000010000 */
[----:B------:R-:W-:Y:S01]  /*16850*/  WARPGROUP.ARRIVE ;  /* 0x00000000000079c5 */ /* 0x000fe20000000000 */
[----:B--2---:R-:W-:Y:S02]  /*16860*/  R2UR UR44, R196 ;  /* 0x00000000c42c72ca */ /* 0x004fe400000e0000 */
[----:B------:R-:W-:-:S02]  /*16870*/  R2UR UR45, R197 ;  /* 0x00000000c52d72ca */ /* 0x000fc400000e0000 */
[----:B------:R-:W-:Y:S01]  /*16880*/  R2UR UR49, R198 ;  /* 0x00000000c63172ca */ /* 0x000fe200000e0000 */
[----:B------:R-:W2:Y:S10]  /*16890*/  LDL.64 R196, [R1] ;  /* 0x0000000001c47983 */ /* 0x000eb40000100a00 */
[----:B------:R-:W-:Y:S01]  /*168a0*/  HGMMA.64x96x16.F32 R88, gdesc[UR44], R88, gsb0 ;  /* 0x016000002c5879f0 */ /* 0x000fe20008000858 */
[----:B------:R-:W-:-:S02]  /*168b0*/  R2UR UR45, R194 ;  /* 0x00000000c22d72ca */ /* 0x000fc400000e0000 */
[----:B------:R-:W-:Y:S02]  /*168c0*/  R2UR UR44, R195 ;  /* 0x00000000c32c72ca */ /* 0x000fe400000e0000 */
[----:B------:R-:W3:Y:S01]  /*168d0*/  LDL.64 R194, [R1+0x18] ;  /* 0x0000180001c27983 */ /* 0x000ee20000100a00 */
[----:B------:R-:W-:Y:S02]  /*168e0*/  R2UR UR47, R192 ;  /* 0x00000000c02f72ca */ /* 0x000fe400000e0000 */
[----:B------:R-:W-:Y:S02]  /*168f0*/  R2UR UR46, R193 ;  /* 0x00000000c12e72ca */ /* 0x000fe400000e0000 */
[----:B------:R-:W4:Y:S01]  /*16900*/  LDL.64 R192, [R1+0x10] ;  /* 0x0000100001c07983 */ /* 0x000f220000100a00 */
[----:B------:R-:W-:-:S03]  /*16910*/  R2UR UR48, R199 ;  /* 0x00000000c73072ca */ /* 0x000fc600000e0000 */
[----:B------:R-:W5:Y:S01]  /*16920*/  LDL.64 R198, [R1+0x8] ;  /* 0x0000080001c67983 */ /* 0x000f620000100a00 */
[----:B------:R-:W-:Y:S02]  /*16930*/  WARPGROUP.DEPBAR.LE gsb0, 0x0 ;  /* 0x00008000000079c5 */ /* 0x000fe40000010000 */
[----:B------:R-:W-:Y:S01]  /*16940*/  WARPGROUP.ARRIVE ;  /* 0x00000000000079c5 */ /* 0x000fe20000000000 */
[----:B---3--:R-:W-:Y:S02]  /*16950*/  R2UR UR40, R194 ;  /* 0x00000000c22872ca */ /* 0x008fe400000e0000 */
[----:B------:R-:W-:-:S13]  /*16960*/  R2UR UR41, R195 ;  /* 0x00000000c32972ca */ /* 0x000fda00000e0000 */
[----:B------:R-:W-:Y:S01]  /*16970*/  HGMMA.64x96x16.F32 R88, gdesc[UR40], R88, gsb0 ;  /* 0x01600000285879f0 */ /* 0x000fe20008000858 */
[----:B----4-:R-:W-:Y:S02]  /*16980*/  R2UR UR36, R192 ;  /* 0x00000000c02472ca */ /* 0x010fe400000e0000 */
[----:B------:R-:W-:Y:S02]  /*16990*/  R2UR UR37, R193 ;  /* 0x00000000c12572ca */ /* 0x000fe400000e0000 */
[----:B-----5:R-:W-:Y:S02]  /*169a0*/  R2UR UR32, R198 ;  /* 0x00000000c62072ca */ /* 0x020fe400000e0000 */
[----:B------:R-:W-:Y:S01]  /*169b0*/  R2UR UR33, R199 ;  /* 0x00000000c72172ca */ /* 0x000fe200000e0000 */
[----:B------:R-:W-:Y:S02]  /*169c0*/  WARPGROUP.DEPBAR.LE gsb0, 0x0 ;  /* 0x00008000000079c5 */ /* 0x000fe40000010000 */
[----:B------:R-:W-:-:S06]  /*169d0*/  WARPGROUP.ARRIVE ;  /* 0x00000000000079c5 */ /* 0x000fcc0000000000 */
        /* <DEDUP_REMOVED lines=47> */
[----:B------:R-:W-:Y:S02]  /*16cd0*/  WARPGROUP.DEPBAR.LE gsb0, 0x0 ;  /* 0x00008000000079c5 */ /* 0x000fe40000010000 */
[----:B------:R-:W-:-:S12]  /*16ce0*/  @!P0 BRA `(.L_x_1767) ;  /* 0x0000000000048947 */ /* 0x000fd80003800000 */
[----:B------:R-:W-:Y:S01]  /*16cf0*/  BPT.TRAP 0x1 ;  /* 0x000000040000795c */ /* 0x000fe20000300000 */
.L_x_1767:
[----:B------:R-:W-:Y:S01]  /*16d00*/  SHF.L.U32 R9, R164, 0x1f, RZ ;  /* 0x0000001fa4097819 */ /* 0x000fe200000006ff */
[----:B------:R-:W-:-:S04]  /*16d10*/  IMAD R21, R23, 0x8, R2 ;  /* 0x0000000817157824 */ /* 0x000fc800078e0202 */
[----:B------:R0:W1:Y:S01]  /*16d20*/  SYNCS.PHASECHK.TRANS64.TRYWAIT P1, [R21+URZ+0x2a850], R9 ;  /* 0x02a85009150075a7 */ /* 0x000062000802017f */
[----:B------:R-:W-:Y:S05]  /*16d30*/  @!P0 BRA `(.L_x_1768) ;  /* 0x0000000000048947 */ /* 0x000fea0003800000 */
[----:B------:R-:W-:Y:S01]  /*16d40*/  BPT.TRAP 0x1 ;  /* 0x000000040000795c */ /* 0x000fe20000300000 */
.L_x_1768:
[----:B------:R-:W-:Y:S04]  /*16d50*/  BSSY B2, `(.L_x_1769) ;  /* 0x0000004000027945 */ /* 0x000fe80003800000 */
[----:B-1----:R-:W-:Y:S05]  /*16d60*/  @P1 BRA `(.L_x_1770) ;  /* 0x0000000000081947 */ /* 0x002fea0003800000 */
[----:B------:R-:W1:Y:S02]  /*16d70*/  SYNCS.PHASECHK.TRANS64.TRYWAIT P1, [R21+URZ+0x2a850], R9 ;  /* 0x02a85009150075a7 */ /* 0x000e64000802017f */
[----:B-1----:R-:W-:Y:S05]  /*16d80*/  @!P1 BRA `(.L_x_1771) ;  /* 0x0000015c00409947 */ /* 0x002fea0003800000 */
.L_x_1770:
[----:B------:R-:W-:Y:S05]  /*16d90*/  BSYNC B2 ;  /* 0x0000000000027941 */ /* 0x000fea0003800000 */
.L_x_1769:
[----:B01----:R-:W-:Y:S01]  /*16da0*/  VIADD R9, R2, 0x400 ;  /* 0x0000040002097836 */ /* 0x003fe20000000000 */
[----:B------:R-:W-:Y:S01]  /*16db0*/  MOV R11, 0x40000040 ;  /* 0x40000040000b7802 */ /* 0x000fe20000000f00 */
[----:B------:R-:W-:Y:S01]  /*16dc0*/  WARPGROUP.ARRIVE ;  /* 0x00000000000079c5 */ /* 0x000fe20000000000 */
[----:B------:R-:W-:Y:S02]  /*16dd0*/  IMAD.MOV.U32 R15, RZ, RZ, 0x40000040 ;  /* 0x40000040ff0f7424 */ /* 0x000fe400078e00ff */
[----:B------:R-:W-:Y:S02]  /*16de0*/  SHF.R.U32.HI R9, RZ, 0x4, R9 ;  /* 0x00000004ff097819 */ /* 0x000fe40000011609 */
[----:B------:R-:W-:Y:S02]  /*16df0*/  R2UR UR7, R11 ;  /* 0x000000000b0772ca */ /* 0x000fe400000e0000 */
[----:B------:R-:W-:Y:S02]  /*16e00*/  LOP3.LUT R9, R9, 0x3fff, RZ, 0xc0, !PT ;  /* 0x00003fff09097812 */ /* 0x000fe400078ec0ff */
[----:B------:R-:W-:-:S02]  /*16e10*/  MOV R11, 0x40000040 ;  /* 0x40000040000b7802 */ /* 0x000fc40000000f00 */
[----:B------:R-:W-:-:S05]  /*16e20*/  LOP3.LUT R9, R9, 0x3000000, RZ, 0xfc, !PT ;  /* 0x0300000009097812 */ /* 0x000fca00078efcff */
[----:B------:R-:W-:-:S04]  /*16e30*/  IMAD R10, R23, 0x600, R9 ;  /* 0x00000600170a7824 */ /* 0x000fc800078e0209 */
[C---:B------:R-:W-:Y:S01]  /*16e40*/  VIADD R14, R10.reuse, 0x80 ;  /* 0x000000800a0e7836 */ /* 0x040fe20000000000 */
[----:B------:R-:W-:-:S13]  /*16e50*/  R2UR UR6, R10 ;  /* 0x000000000a0672ca */ /* 0x000fda00000e0000 */
        /* <DEDUP_REMOVED lines=16> */
[C---:B------:R-:W-:Y:S01]  /*16f60*/  VIADD R14, R10.reuse, 0x200 ;  /* 0x000002000a0e7836 */ /* 0x040fe20000000000 */
[----:B------:R-:W-:Y:S01]  /*16f70*/  R2UR UR7, R15 ;  /* 0x000000000f0772ca */ /* 0x000fe200000e0000 */
[----:B------:R-:W-:Y:S02]  /*16f80*/  IMAD.MOV.U32 R15, RZ, RZ, 0x40000040 ;  /* 0x40000040ff0f7424 */ /* 0x000fe400078e00ff */
        /* <DEDUP_REMOVED lines=17> */
.L_x_1772:
[----:B------:R-:W-:Y:S01]  /*170a0*/  ISETP.NE.AND P2, PT, R224, 0x1, PT ;  /* 0x00000001e000780c */ /* 0x000fe20003f45270 */
        /* <DEDUP_REMOVED lines=11> */
[----:B------:R-:W-:Y:S01]  /*17160*/  IMAD.IADD R131, R202, 0x1, R188 ;  /* 0x00000001ca837824 */ /* 0x000fe200078e02bc */
        /* <DEDUP_REMOVED lines=36> */
[----:B------:R-:W-:Y:S01]  /*173b0*/  FMUL.FTZ R121, R127, UR43 ;  /* 0x0000002b7f797c20 */ /* 0x000fe20008410000 */
[----:B------:R-:W0:Y:S01]  /*173c0*/  SHFL.IDX PT, R138, R131, RZ, 0x1c1f ;  /* 0x001c1fff838a7589 */ /* 0x000e2200000e0000 */
[----:B------:R-:W-:Y:S01]  /*173d0*/  FMUL.FTZ R126, R128, UR43 ;  /* 0x0000002b807e7c20 */ /* 0x000fe20008410000 */
[----:B------:R-:W-:-:S02]  /*173e0*/  VIADD R11, R20, 0x2a840 ;  /* 0x0002a840140b7836 */ /* 0x000fc40000000000 */
[----:B------:R-:W-:Y:S01]  /*173f0*/  FMUL.FTZ R127, R129, UR43 ;  /* 0x0000002b817f7c20 */ /* 0x000fe20008410000 */
[----:B------:R-:W-:Y:S02]  /*17400*/  IMAD R133, R7, -0x60, RZ ;  /* 0xffffffa007857824 */ /* 0x000fe400078e02ff */
[----:B------:R-:W-:Y:S01]  /*17410*/  FMUL.FTZ R20, R134, UR43 ;  /* 0x0000002b86147c20 */ /* 0x000fe20008410000 */
[----:B------:R-:W-:Y:S01]  /*17420*/  FMUL.FTZ R128, R135, UR43 ;  /* 0x0000002b87807c20 */ /* 0x000fe20008410000 */
[----:B------:R-:W-:Y:S01]  /*17430*/  LOP3.LUT P1, RZ, R16, 0x80000, RZ, 0xc0, !PT ;  /* 0x0008000010ff7812 */ /* 0x000fe2000782c0ff */
[----:B------:R-:W1:Y:S01]  /*17440*/  MUFU.TANH R15, R15 ;  /* 0x0000000f000f7308 */ /* 0x000e620000002400 */
[----:B------:R-:W-:Y:S02]  /*17450*/  IADD3 R136, -R182, 0x1, R133 ;  /* 0x00000001b6887810 */ /* 0x000fe40007ffe185 */
[----:B------:R-:W-:Y:S02]  /*17460*/  PRMT R10, R172, 0x654, R11 ;  /* 0x00000654ac0a7816 */ /* 0x000fe4000000000b */
[----:B------:R-:W-:-:S02]  /*17470*/  IADD3 R136, -R165, R136, R166 ;  /* 0x00000088a5887210 */ /* 0x000fc40007ffe1a6 */
[----:B------:R2:W-:Y:S01]  /*17480*/  SYNCS.ARRIVE.TRANS64.RED.A1T0 RZ, [R10+URZ], RZ ;  /* 0x000000ff0aff79a7 */ /* 0x0005e2000810043f */
[----:B------:R-:W3:Y:S01]  /*17490*/  MUFU.TANH R23, R23 ;  /* 0x0000001700177308 */ /* 0x000ee20000002400 */
[----:B------:R-:W-:Y:S01]  /*174a0*/  IADD3 R129, -R182, R133, RZ ;  /* 0x00000085b6817210 */ /* 0x000fe20007ffe1ff */
[C---:B------:R-:W-:Y:S02]  /*174b0*/  VIADD R137, R136.reuse, UR58 ;  /* 0x0000003a88897c36 */ /* 0x040fe40008000000 */
[----:B------:R-:W-:-:S04]  /*174c0*/  VIADD R136, R136, UR38 ;  /* 0x0000002688887c36 */ /* 0x000fc80008000000 */
[----:B------:R-:W4:Y:S01]  /*174d0*/  MUFU.TANH R9, R9 ;  /* 0x0000000900097308 */ /* 0x000f220000002400 */
[--C-:B0-----:R-:W-:Y:S02]  /*174e0*/  IMAD.IADD R135, R137, 0x1, R138.reuse ;  /* 0x0000000189877824 */ /* 0x101fe400078e028a */
        /* <DEDUP_REMOVED lines=59> */
.L_x_1775:
[----:B------:R-:W-:-:S05]  /*178a0*/  IMAD.U32 R139, RZ, RZ, UR47 ;  /* 0x0000002fff8b7e24 */ /* 0x000fca000f8e00ff */
[----:B------:R-:W-:-:S13]  /*178b0*/  ISETP.NE.AND P1, PT, R139, 0x1, PT ;  /* 0x000000018b00780c */ /* 0x000fda0003f25270 */
[----:B------:R-:W1:Y:S02]  /*178c0*/  @P1 LDC.64 R10, c[0x0][0x9e8] ;  /* 0x00027a00ff0a1b82 */ /* 0x000e640000000a00 */
[----:B-1----:R-:W-:-:S05]  /*178d0*/  @P1 IMAD.HI.U32 R10, R138, R10, RZ ;  /* 0x0000000a8a0a1227 */ /* 0x002fca00078e00ff */
[----:B------:R-:W-:-:S07]  /*178e0*/  @P1 SHF.R.U32.HI R138, RZ, R11, R10 ;  /* 0x0000000bff8a1219 */ /* 0x000fce000001160a */
.L_x_1776:
[----:B------:R-:W-:Y:S05]  /*178f0*/  BSYNC B2 ;  /* 0x0000000000027941 */ /* 0x000fea0003800000 */
.L_x_1774:
[----:B------:R-:W-:-:S05]  /*17900*/  IMAD R138, R138, R139, R129 ;  /* 0x0000008b8a8a7224 */ /* 0x000fca00078e0281 */
[----:B------:R-:W-:Y:S02]  /*17910*/  VIADDMNMX R135, R138, R139, R135, PT ;  /* 0x0000008b8a877246 */ /* 0x000fe40003800187 */
[----:B------:R-:W-:-:S07]  /*17920*/  VIMNMX R134, R134, R138, !PT ;  /* 0x0000008a86867248 */ /* 0x000fce0007fe0100 */
.L_x_1773:
[C---:B------:R-:W-:Y:S01]  /*17930*/  ISETP.GE.AND P1, PT, R133.reuse, 0x2, PT ;  /* 0x000000028500780c */ /* 0x040fe20003f26270 */
[----:B------:R-:W1:Y:S01]  /*17940*/  SHFL.IDX PT, R131, R131, 0x1, 0x1c1f ;  /* 0x003c1f0083837f89 */ /* 0x000e6200000e0000 */
[C---:B------:R-:W-:Y:S02]  /*17950*/  ISETP.GE.AND P2, PT, R133.reuse, 0x9, PT ;  /* 0x000000098500780c */ /* 0x040fe40003f46270 */
[C---:B------:R-:W-:Y:S02]  /*17960*/  ISETP.GT.AND P4, PT, R134.reuse, 0x1, !P1 ;  /* 0x000000018600780c */ /* 0x040fe40004f84270 */
[----:B------:R-:W-:Y:S02]  /*17970*/  ISETP.GE.AND P5, PT, R133, 0xa, PT ;  /* 0x0000000a8500780c */ /* 0x000fe40003fa6270 */
[----:B------:R-:W-:Y:S02]  /*17980*/  ISETP.GT.AND P3, PT, R134, 0x8, !P2 ;  /* 0x000000088600780c */ /* 0x000fe40005764270 */
[----:B------:R-:W-:-:S02]  /*17990*/  ISETP.LT.OR P4, PT, R135, 0x2, P4 ;  /* 0x000000028700780c */ /* 0x000fc40002781670 */
[----:B------:R-:W-:Y:S02]  /*179a0*/  ISETP.LT.OR P3, PT, R135, 0x9, P3 ;  /* 0x000000098700780c */ /* 0x000fe40001f61670 */
[----:B------:R-:W-:Y:S02]  /*179b0*/  FSEL R23, R23, -INF , !P4 ;  /* 0xff80000017177808 */ /* 0x000fe40006000000 */
[----:B------:R-:W-:Y:S02]  /*179c0*/  ISETP.GE.AND P4, PT, R133, 0x11, PT ;  /* 0x000000118500780c */ /* 0x000fe40003f86270 */
[----:B------:R-:W-:Y:S02]  /*179d0*/  LOP3.LUT R16, R16, 0xfffffffb, RZ, 0xc0, !PT ;  /* 0xfffffffb10107812 */ /* 0x000fe400078ec0ff */
[----:B0-----:R-:W-:Y:S02]  /*179e0*/  FSEL R90, R90, -INF , !P3 ;  /* 0xff8000005a5a7808 */ /* 0x001fe40005800000 */
[----:B------:R-:W-:-:S02]  /*179f0*/  ISETP.GT.AND P3, PT, R134, 0x9, !P5 ;  /* 0x000000098600780c */ /* 0x000fc40006f64270 */
[----:B------:R-:W-:Y:S01]  /*17a00*/  @P5 LOP3.LUT R16, R16, 0x4, RZ, 0xfc, !PT ;  /* 0x0000000410105812 */ /* 0x000fe200078efcff */
[----:B-1----:R-:W-:Y:S01]  /*17a10*/  IMAD.IADD R136, R136, 0x1, R131 ;  /* 0x0000000188887824 */ /* 0x002fe200078e0283 */
[----:B------:R-:W-:Y:S02]  /*17a20*/  ISETP.LT.OR P3, PT, R135, 0xa, P3 ;  /* 0x0000000a8700780c */ /* 0x000fe40001f61670 */
[----:B------:R-:W-:Y:S02]  /*17a30*/  LOP3.LUT R16, R16, 0xfffffff7, RZ, 0xc0, !PT ;  /* 0xfffffff710107812 */ /* 0x000fe400078ec0ff */
[----:B------:R-:W-:Y:S02]  /*17a40*/  FSEL R91, R91, -INF , !P3 ;  /* 0xff8000005b5b7808 */ /* 0x000fe40005800000 */
[----:B------:R-:W-:Y:S02]  /*17a50*/  @P4 LOP3.LUT R16, R16, 0x8, RZ, 0xfc, !PT ;  /* 0x0000000810104812 */ /* 0x000fe400078efcff */
[----:B------:R-:W-:-:S02]  /*17a60*/  ISETP.GT.AND P3, PT, R134, 0x10, !P4 ;  /* 0x000000108600780c */ /* 0x000fc40006764270 */
[----:B------:R-:W-:Y:S02]  /*17a70*/  ISETP.GE.AND P4, PT, R133, 0x12, PT ;  /* 0x000000128500780c */ /* 0x000fe40003f86270 */
[----:B------:R-:W-:Y:S02]  /*17a80*/  ISETP.LT.OR P3, PT, R135, 0x11, P3 ;  /* 0x000000118700780c */ /* 0x000fe40001f61670 */
[----:B------:R-:W-:Y:S02]  /*17a90*/  LOP3.LUT R16, R16, 0xffffffef, RZ, 0xc0, !PT ;  /* 0xffffffef10107812 */ /* 0x000fe400078ec0ff */
[----:B------:R-:W-:Y:S02]  /*17aa0*/  FSEL R94, R94, -INF , !P3 ;  /* 0xff8000005e5e7808 */ /* 0x000fe40005800000 */
[----:B------:R-:W-:Y:S02]  /*17ab0*/  ISETP.GT.AND P3, PT, R134, 0x11, !P4 ;  /* 0x000000118600780c */ /* 0x000fe40006764270 */
[----:B------:R-:W-:-:S02]  /*17ac0*/  IADD3 R137, R137, R131, RZ ;  /* 0x0000008389897210 */ /* 0x000fc40007ffe0ff */
[----:B------:R-:W-:Y:S02]  /*17ad0*/  ISETP.LT.OR P3, PT, R135, 0x12, P3 ;  /* 0x000000128700780c */ /* 0x000fe40001f61670 */
[----:B------:R-:W-:Y:S02]  /*17ae0*/  @P4 LOP3.LUT R16, R16, 0x10, RZ, 0xfc, !PT ;  /* 0x0000001010104812 */ /* 0x000fe400078efcff */
[----:B------:R-:W-:Y:S02]  /*17af0*/  ISETP.GE.AND P4, PT, R133, 0x19, PT ;  /* 0x000000198500780c */ /* 0x000fe40003f86270 */
[----:B------:R-:W-:Y:S02]  /*17b00*/  LOP3.LUT R16, R16, 0xfffbffff, RZ, 0xc0, !PT ;  /* 0xfffbffff10107812 */ /* 0x000fe400078ec0ff */
[----:B------:R-:W-:Y:S02]  /*17b10*/  FSEL R95, R95, -INF , !P3 ;  /* 0xff8000005f5f7808 */ /* 0x000fe40005800000 */
[----:B------:R-:W-:-:S04]  /*17b20*/  ISETP.GT.AND P3, PT, R134, 0x18, !P4 ;  /* 0x000000188600780c */ /* 0x000fc80006764270 */
[----:B------:R-:W-:-:S03]  /*17b30*/  ISETP.LT.OR P3, PT, R135, 0x19, P3 ;  /* 0x000000198700780c */ /* 0x000fc60001f61670 */
        /* <DEDUP_REMOVED lines=68> */
[----:B------:R-:W-:Y:S02]  /*17f80*/  FSEL R119, R119, -INF , !P3 ;  /* 0xff80000077777808 */ /* 0x000fe40005800000 */
[----:B------:R-:W-:Y:S02]  /*17f90*/  LOP3.LUT R16, R16, 0xffffffbf, RZ, 0xc0, !PT ;  /* 0xffffffbf10107812 */ /* 0x000fe400078ec0ff */
[----:B------:R-:W-:-:S04]  /*17fa0*/  ISETP.GT.AND P3, PT, R134, 0x48, !P4 ;  /* 0x000000488600780c */ /* 0x000fc80006764270 */
[----:B------:R-:W-:-:S03]  /*17fb0*/  ISETP.LT.OR P3, PT, R135, 0x49, P3 ;  /* 0x000000498700780c */ /* 0x000fc60001f61670 */
[----:B------:R-:W-:Y:S02]  /*17fc0*/  @P4 LOP3.LUT R16, R16, 0x40, RZ, 0xfc, !PT ;  /* 0x0000004010104812 */ /* 0x000fe400078efcff */
[----:B------:R-:W-:Y:S02]  /*17fd0*/  ISETP.GE.AND P4, PT, R133, 0x4a, PT ;  /* 0x0000004a8500780c */ /* 0x000fe40003f86270 */
[----:B------:R-:W-:Y:S02]  /*17fe0*/  FSEL R122, R122, -INF , !P3 ;  /* 0xff8000007a7a7808 */ /* 0x000fe40005800000 */
[----:B------:R-:W-:Y:S02]  /*17ff0*/  ISETP.GT.AND P3, PT, R134, 0x49, !P4 ;  /* 0x000000498600780c */ /* 0x000fe40006764270 */
[----:B------:R-:W-:Y:S02]  /*18000*/  LOP3.LUT R16, R16, 0xffffffdf, RZ, 0xc0, !PT ;  /* 0xffffffdf10107812 */ /* 0x000fe400078ec0ff */
[----:B------:R-:W-:-:S04]  /*18010*/  ISETP.LT.OR P3, PT, R135, 0x4a, P3 ;  /* 0x0000004a8700780c */ /* 0x000fc80001f61670 */
[----:B------:R-:W-:Y:S02]  /*18020*/  FSEL R123, R123, -INF , !P3 ;  /* 0xff8000007b7b7808 */ /* 0x000fe40005800000 */
[----:B------:R-:W-:Y:S02]  /*18030*/  ISETP.GE.AND P3, PT, R133, 0x51, PT ;  /* 0x000000518500780c */ /* 0x000fe40003f66270 */
[----:B------:R-:W-:Y:S02]  /*18040*/  @P4 LOP3.LUT R16, R16, 0x20, RZ, 0xfc, !PT ;  /* 0x0000002010104812 */ /* 0x000fe400078efcff */
[----:B------:R-:W-:Y:S02]  /*18050*/  ISETP.GT.AND P4, PT, R134, 0x50, !P3 ;  /* 0x000000508600780c */ /* 0x000fe40005f84270 */
[----:B------:R-:W-:Y:S02]  /*18060*/  LOP3.LUT R16, R16, 0xfffffffd, RZ, 0xc0, !PT ;  /* 0xfffffffd10107812 */ /* 0x000fe400078ec0ff */
        /* <DEDUP_REMOVED lines=10> */
[----:B------:R-:W-:-:S13]  /*18110*/  ISETP.GE.AND P6, PT, R133, 0x1, PT ;  /* 0x000000018500780c */ /* 0x000fda0003fc6270 */
[----:B------:R-:W-:Y:S02]  /*18120*/  @P6 LOP3.LUT R16, R16, 0x2, RZ, 0xfc, !PT ;  /* 0x0000000210106812 */ /* 0x000fe400078efcff */
[----:B------:R-:W-:Y:S02]  /*18130*/  ISETP.GT.AND P6, PT, R134, RZ, !P6 ;  /* 0x000000ff8600720c */ /* 0x000fe400077c4270 */
[----:B------:R-:W-:Y:S02]  /*18140*/  LOP3.LUT R16, R16, 0xfffffffe, RZ, 0xc0, !PT ;  /* 0xfffffffe10107812 */ /* 0x000fe400078ec0ff */
[----:B------:R-:W-:-:S04]  /*18150*/  ISETP.LT.OR P6, PT, R135, 0x1, P6 ;  /* 0x000000018700780c */ /* 0x000fc800037c1670 */
[----:B------:R-:W-:Y:S02]  /*18160*/  FSEL R15, R15, -INF , !P6 ;  /* 0xff8000000f0f7808 */ /* 0x000fe40007000000 */
[----:B------:R-:W-:-:S13]  /*18170*/  ISETP.GE.AND P6, PT, R133, 0x5a, PT ;  /* 0x0000005a8500780c */ /* 0x000fda0003fc6270 */
[----:B------:R-:W-:Y:S02]  /*18180*/  @P6 LOP3.LUT R16, R16, 0x1, RZ, 0xfc, !PT ;  /* 0x0000000110106812 */ /* 0x000fe400078efcff */
[----:B------:R-:W-:-:S04]  /*18190*/  ISETP.GT.AND P6, PT, R134, 0x59, !P6 ;  /* 0x000000598600780c */ /* 0x000fc800077c4270 */
[----:B------:R-:W-:-:S04]  /*181a0*/  ISETP.LT.OR P6, PT, R135, 0x5a, P6 ;  /* 0x0000005a8700780c */ /* 0x000fc800037c1670 */
[----:B------:R-:W-:Y:S02]  /*181b0*/  FSEL R132, R132, -INF , !P6 ;  /* 0xff80000084847808 */ /* 0x000fe40007000000 */
[----:B------:R-:W-:-:S13]  /*181c0*/  LOP3.LUT P6, RZ, R16, 0x80000, RZ, 0xc0, !PT ;  /* 0x0008000010ff7812 */ /* 0x000fda00078cc0ff */
[----:B------:R-:W-:Y:S05]  /*181d0*/  @!P6 BRA `(.L_x_1777) ;  /* 0x000000000054e947 */ /* 0x000fea0003800000 */
        /* <DEDUP_REMOVED lines=12> */
.L_x_1779:
[----:B------:R-:W-:-:S05]  /*182a0*/  IMAD.U32 R133, RZ, RZ, UR47 ;  /* 0x0000002fff857e24 */ /* 0x000fca000f8e00ff */
[----:B------:R-:W-:-:S13]  /*182b0*/  ISETP.NE.AND P6, PT, R133, 0x1, PT ;  /* 0x000000018500780c */ /* 0x000fda0003fc5270 */
[----:B------:R-:W0:Y:S02]  /*182c0*/  @P6 LDC.64 R10, c[0x0][0x9e8] ;  /* 0x00027a00ff0a6b82 */ /* 0x000e240000000a00 */
[----:B0-----:R-:W-:-:S05]  /*182d0*/  @P6 IMAD.HI.U32 R10, R131, R10, RZ ;  /* 0x0000000a830a6227 */ /* 0x001fca00078e00ff */
[----:B------:R-:W-:-:S07]  /*182e0*/  @P6 SHF.R.U32.HI R131, RZ, R11, R10 ;  /* 0x0000000bff836219 */ /* 0x000fce000001160a */
.L_x_1780:
[----:B------:R-:W-:Y:S05]  /*182f0*/  BSYNC B2 ;  /* 0x0000000000027941 */ /* 0x000fea0003800000 */
.L_x_1778:
[----:B------:R-:W-:-:S05]  /*18300*/  IMAD R10, R131, R133, R129 ;  /* 0x00000085830a7224 */ /* 0x000fca00078e0281 */
[----:B------:R-:W-:Y:S02]  /*18310*/  VIADDMNMX R137, R10, R133, R137, PT ;  /* 0x000000850a897246 */ /* 0x000fe40003800189 */
[----:B------:R-:W-:-:S07]  /*18320*/  VIMNMX R136, R136, R10, !PT ;  /* 0x0000000a88887248 */ /* 0x000fce0007fe0100 */
.L_x_1777:
[C---:B------:R-:W-:Y:S02]  /*18330*/  ISETP.GT.AND P1, PT, R136.reuse, 0x1, !P1 ;  /* 0x000000018800780c */ /* 0x040fe40004f24270 */
[----:B------:R-:W-:Y:S02]  /*18340*/  ISETP.GT.AND P2, PT, R136, 0x8, !P2 ;  /* 0x000000088800780c */ /* 0x000fe40005744270 */
[C---:B------:R-:W-:Y:S02]  /*18350*/  ISETP.LT.OR P1, PT, R137.reuse, 0x2, P1 ;  /* 0x000000028900780c */ /* 0x040fe40000f21670 */
[----:B------:R-:W-:Y:S02]  /*18360*/  ISETP.LT.OR P2, PT, R137, 0x9, P2 ;  /* 0x000000098900780c */ /* 0x000fe40001741670 */
[----:B------:R-:W-:Y:S01]  /*18370*/  FSEL R11, R14, -INF , !P1 ;  /* 0xff8000000e0b7808 */ /* 0x000fe20004800000 */
[----:B------:R-:W-:Y:S01]  /*18380*/  IMAD.U32 R14, RZ, RZ, UR54 ;  /* 0x00000036ff0e7e24 */ /* 0x000fe2000f8e00ff */
[----:B------:R-:W-:-:S02]  /*18390*/  LOP3.LUT P1, RZ, R16, 0x4, RZ, 0xc0, !PT ;  /* 0x0000000410ff7812 */ /* 0x000fc4000782c0ff */
[----:B------:R-:W-:Y:S02]  /*183a0*/  FSEL R88, R88, -INF , !P2 ;  /* 0xff80000058587808 */ /* 0x000fe40005000000 */
[----:B------:R-:W-:Y:S02]  /*183b0*/  ISETP.GT.AND P1, PT, R136, 0x9, !P1 ;  /* 0x000000098800780c */ /* 0x000fe40004f24270 */
[C---:B------:R-:W-:Y:S02]  /*183c0*/  LOP3.LUT P2, RZ, R16.reuse, 0x20000, RZ, 0xc0, !PT ;  /* 0x0002000010ff7812 */ /* 0x040fe4000784c0ff */
[----:B------:R-:W-:Y:S02]  /*183d0*/  ISETP.LT.OR P1, PT, R137, 0xa, P1 ;  /* 0x0000000a8900780c */ /* 0x000fe40000f21670 */
[----:B------:R-:W-:Y:S02]  /*183e0*/  LOP3.LUT P6, RZ, R16, 0x10000, RZ, 0xc0, !PT ;  /* 0x0001000010ff7812 */ /* 0x000fe400078cc0ff */
[----:B------:R-:W-:-:S02]  /*183f0*/  FSEL R89, R89, -INF , !P1 ;  /* 0xff80000059597808 */ /* 0x000fc40004800000 */
[----:B------:R-:W-:Y:S02]  /*18400*/  LOP3.LUT P1, RZ, R16, 0x8, RZ, 0xc0, !PT ;  /* 0x0000000810ff7812 */ /* 0x000fe4000782c0ff */
[----:B------:R-:W-:Y:S02]  /*18410*/  FMNMX.FTZ R10, R15, R4, !PT ;  /* 0x000000040f0a7209 */ /* 0x000fe40007810000 */
[----:B------:R-:W-:Y:S02]  /*18420*/  ISETP.GT.AND P1, PT, R136, 0x10, !P1 ;  /* 0x000000108800780c */ /* 0x000fe40004f24270 */
[----:B------:R-:W-:Y:S02]  /*18430*/  FMNMX.FTZ R129, R23, R10, !PT ;  /* 0x0000000a17817209 */ /* 0x000fe40007810000 */
[----:B------:R-:W-:Y:S02]  /*18440*/  ISETP.LT.OR P1, PT, R137, 0x11, P1 ;  /* 0x000000118900780c */ /* 0x000fe40000f21670 */
[----:B------:R-:W-:-:S02]  /*18450*/  FMNMX.FTZ R10, R90, R129, !PT ;  /* 0x000000815a0a7209 */ /* 0x000fc40007810000 */
[----:B------:R-:W-:Y:S02]  /*18460*/  FSEL R92, R92, -INF , !P1 ;  /* 0xff8000005c5c7808 */ /* 0x000fe40004800000 */
[----:B------:R-:W-:Y:S02]  /*18470*/  LOP3.LUT P1, RZ, R16, 0x10, RZ, 0xc0, !PT ;  /* 0x0000001010ff7812 */ /* 0x000fe4000782c0ff */
[----:B------:R-:W-:Y:S02]  /*18480*/  FMNMX.FTZ R129, R91, R10, !PT ;  /* 0x0000000a5b817209 */ /* 0x000fe40007810000 */
[----:B------:R-:W-:Y:S02]  /*18490*/  ISETP.GT.AND P1, PT, R136, 0x11, !P1 ;  /* 0x000000118800780c */ /* 0x000fe40004f24270 */
[----:B------:R-:W-:Y:S02]  /*184a0*/  FMNMX.FTZ R10, R94, R129, !PT ;  /* 0x000000815e0a7209 */ /* 0x000fe40007810000 */
[----:B------:R-:W-:-:S02]  /*184b0*/  ISETP.LT.OR P1, PT, R137, 0x12, P1 ;  /* 0x000000128900780c */ /* 0x000fc40000f21670 */
[----:B------:R-:W-:Y:S02]  /*184c0*/  FMNMX.FTZ R129, R95, R10, !PT ;  /* 0x0000000a5f817209 */ /* 0x000fe40007810000 */
[----:B------:R-:W-:Y:S02]  /*184d0*/  FSEL R93, R93, -INF , !P1 ;  /* 0xff8000005d5d7808 */ /* 0x000fe40004800000 */
[----:B------:R-:W-:Y:S02]  /*184e0*/  LOP3.LUT P1, RZ, R16, 0x40000, RZ, 0xc0, !PT ;  /* 0x0004000010ff7812 */ /* 0x000fe4000782c0ff */
        /* <DEDUP_REMOVED lines=30> */
[----:B------:R-:W-:Y:S02]  /*186d0*/  LOP3.LUT P1, RZ, R16, 0x2000, RZ, 0xc0, !PT ;  /* 0x0000200010ff7812 */ /* 0x000fe4000782c0ff */
[----:B------:R-:W-:Y:S02]  /*186e0*/  FMNMX.FTZ R129, R123, R10, !PT ;  /* 0x0000000a7b817209 */ /* 0x000fe40007810000 */
[----:B------:R-:W-:-:S02]  /*186f0*/  ISETP.GT.AND P1, PT, R136, 0x29, !P1 ;  /* 0x000000298800780c */ /* 0x000fc40004f24270 */
[----:B------:R-:W-:Y:S02]  /*18700*/  FMNMX.FTZ R10, R126, R129, !PT ;  /* 0x000000817e0a7209 */ /* 0x000fe40007810000 */
[----:B------:R-:W-:Y:S02]  /*18710*/  ISETP.LT.OR P1, PT, R137, 0x2a, P1 ;  /* 0x0000002a8900780c */ /* 0x000fe40000f21670 */
[----:B------:R-:W-:Y:S02]  /*18720*/  FMNMX.FTZ R129, R127, R10, !PT ;  /* 0x0000000a7f817209 */ /* 0x000fe40007810000 */
[----:B------:R-:W-:Y:S02]  /*18730*/  FSEL R105, R105, -INF , !P1 ;  /* 0xff80000069697808 */ /* 0x000fe40004800000 */
[----:B------:R-:W-:Y:S02]  /*18740*/  LOP3.LUT P1, RZ, R16, 0x1000, RZ, 0xc0, !PT ;  /* 0x0000100010ff7812 */ /* 0x000fe4000782c0ff */
[----:B------:R-:W-:-:S02]  /*18750*/  FMNMX.FTZ R129, R130, R129, !PT ;  /* 0x0000008182817209 */ /* 0x000fc40007810000 */
[----:B------:R-:W-:Y:S02]  /*18760*/  ISETP.GT.AND P1, PT, R136, 0x30, !P1 ;  /* 0x000000308800780c */ /* 0x000fe40004f24270 */
[----:B------:R-:W-:Y:S02]  /*18770*/  FMNMX.FTZ R131, R132, R129, !PT ;  /* 0x0000008184837209 */ /* 0x000fe40007810000 */
[----:B------:R-:W-:Y:S02]  /*18780*/  ISETP.LT.OR P1, PT, R137, 0x31, P1 ;  /* 0x000000318900780c */ /* 0x000fe40000f21670 */
[----:B------:R-:W-:Y:S01]  /*18790*/  LOP3.LUT P2, RZ, R16, 0x40, RZ, 0xc0, !PT ;  /* 0x0000004010ff7812 */ /* 0x000fe2000784c0ff */
[----:B------:R-:W0:Y:S01]  /*187a0*/  SHFL.BFLY PT, R10, R131, 0x2, 0x1f ;  /* 0x0c401f00830a7f89 */ /* 0x000e2200000e0000 */
[----:B------:R-:W-:Y:S02]  /*187b0*/  FSEL R108, R108, -INF , !P1 ;  /* 0xff8000006c6c7808 */ /* 0x000fe40004800000 */
[----:B------:R-:W-:-:S02]  /*187c0*/  LOP3.LUT P1, RZ, R16, 0x800, RZ, 0xc0, !PT ;  /* 0x0000080010ff7812 */ /* 0x000fc4000782c0ff */
[----:B------:R-:W-:Y:S02]  /*187d0*/  LOP3.LUT P6, RZ, R16, 0x20, RZ, 0xc0, !PT ;  /* 0x0000002010ff7812 */ /* 0x000fe400078cc0ff */
[C---:B------:R-:W-:Y:S02]  /*187e0*/  ISETP.GT.AND P1, PT, R136.reuse, 0x31, !P1 ;  /* 0x000000318800780c */ /* 0x040fe40004f24270 */
[----:B------:R-:W-:Y:S02]  /*187f0*/  ISETP.GT.AND P3, PT, R136, 0x50, !P3 ;  /* 0x000000508800780c */ /* 0x000fe40005f64270 */
[C---:B------:R-:W-:Y:S02]  /*18800*/  ISETP.LT.OR P1, PT, R137.reuse, 0x32, P1 ;  /* 0x000000328900780c */ /* 0x040fe40000f21670 */
[----:B------:R-:W-:Y:S02]  /*18810*/  ISETP.LT.OR P3, PT, R137, 0x51, P3 ;  /* 0x000000518900780c */ /* 0x000fe40001f61670 */
[----:B------:R-:W-:-:S02]  /*18820*/  FSEL R109, R109, -INF , !P1 ;  /* 0xff8000006d6d7808 */ /* 0x000fc40004800000 */
[----:B------:R-:W-:Y:S02]  /*18830*/  LOP3.LUT P1, RZ, R16, 0x400, RZ, 0xc0, !PT ;  /* 0x0000040010ff7812 */ /* 0x000fe4000782c0ff */
[C---:B------:R-:W-:Y:S02]  /*18840*/  ISETP.GT.AND P4, PT, R136.reuse, 0x51, !P4 ;  /* 0x000000518800780c */ /* 0x040fe40006784270 */
[----:B------:R-:W-:Y:S02]  /*18850*/  ISETP.GT.AND P1, PT, R136, 0x38, !P1 ;  /* 0x000000388800780c */ /* 0x000fe40004f24270 */
[----:B------:R-:W-:Y:S02]  /*18860*/  FSEL R125, R125, -INF , !P3 ;  /* 0xff8000007d7d7808 */ /* 0x000fe40005800000 */
[----:B------:R-:W-:Y:S02]  /*18870*/  ISETP.LT.OR P1, PT, R137, 0x39, P1 ;  /* 0x000000398900780c */ /* 0x000fe40000f21670 */
[----:B0-----:R-:W-:-:S02]  /*18880*/  FMNMX.FTZ R133, R131, R10, !PT ;  /* 0x0000000a83857209 */ /* 0x001fc40007810000 */
[----:B------:R-:W-:Y:S02]  /*18890*/  FSEL R112, R112, -INF , !P1 ;  /* 0xff80000070707808 */ /* 0x000fe40004800000 */
[----:B------:R-:W-:Y:S01]  /*188a0*/  LOP3.LUT P1, RZ, R16, 0x200, RZ, 0xc0, !PT ;  /* 0x0000020010ff7812 */ /* 0x000fe2000782c0ff */
[----:B------:R-:W0:Y:S01]  /*188b0*/  SHFL.BFLY PT, R10, R133, 0x1, 0x1f ;  /* 0x0c201f00850a7f89 */ /* 0x000e2200000e0000 */
[C---:B------:R-:W-:Y:S02]  /*188c0*/  ISETP.GT.AND P5, PT, R136.reuse, 0x58, !P5 ;  /* 0x000000588800780c */ /* 0x040fe40006fa4270 */
[----:B------:R-:W-:Y:S02]  /*188d0*/  ISETP.GT.AND P1, PT, R136, 0x39, !P1 ;  /* 0x000000398800780c */ /* 0x000fe40004f24270 */
[C---:B------:R-:W-:Y:S02]  /*188e0*/  ISETP.LT.OR P4, PT, R137.reuse, 0x52, P4 ;  /* 0x000000528900780c */ /* 0x040fe40002781670 */
[----:B------:R-:W-:-:S02]  /*188f0*/  ISETP.LT.OR P1, PT, R137, 0x3a, P1 ;  /* 0x0000003a8900780c */ /* 0x000fc40000f21670 */
[----:B------:R-:W-:Y:S02]  /*18900*/  ISETP.LT.OR P5, PT, R137, 0x59, P5 ;  /* 0x000000598900780c */ /* 0x000fe40002fa1670 */
[----:B------:R-:W-:Y:S02]  /*18910*/  FSEL R113, R113, -INF , !P1 ;  /* 0xff80000071717808 */ /* 0x000fe40004800000 */
[----:B------:R-:W-:Y:S02]  /*18920*/  LOP3.LUT P1, RZ, R16, 0x100, RZ, 0xc0, !PT ;  /* 0x0000010010ff7812 */ /* 0x000fe4000782c0ff */
[----:B------:R-:W-:Y:S02]  /*18930*/  FSEL R124, R124, -INF , !P4 ;  /* 0xff8000007c7c7808 */ /* 0x000fe40006000000 */
[----:B------:R-:W-:-:S04]  /*18940*/  ISETP.GT.AND P1, PT, R136, 0x40, !P1 ;  /* 0x000000408800780c */ /* 0x000fc80004f24270 */
[----:B------:R-:W-:Y:S02]  /*18950*/  ISETP.LT.OR P1, PT, R137, 0x41, P1 ;  /* 0x000000418900780c */ /* 0x000fe40000f21670 */
[----:B0-----:R-:W-:Y:S02]  /*18960*/  FMNMX.FTZ R10, R133, R10, !PT ;  /* 0x0000000a850a7209 */ /* 0x001fe40007810000 */
[----:B------:R-:W-:Y:S02]  /*18970*/  FSEL R116, R116, -INF , !P1 ;  /* 0xff80000074747808 */ /* 0x000fe40004800000 */
[----:B------:R-:W-:Y:S01]  /*18980*/  LOP3.LUT P1, RZ, R16, 0x80, RZ, 0xc0, !PT ;  /* 0x0000008010ff7812 */ /* 0x000fe2000782c0ff */
[----:B------:R-:W-:-:S03]  /*18990*/  FMUL.FTZ R129, R10, R14 ;  /* 0x0000000e0a817220 */ /* 0x000fc60000410000 */
[----:B------:R-:W-:-:S04]  /*189a0*/  ISETP.GT.AND P1, PT, R136, 0x41, !P1 ;  /* 0x000000418800780c */ /* 0x000fc80004f24270 */
[----:B------:R-:W-:-:S04]  /*189b0*/  ISETP.LT.OR P1, PT, R137, 0x42, P1 ;  /* 0x000000428900780c */ /* 0x000fc80000f21670 */
[----:B------:R-:W-:Y:S02]  /*189c0*/  FSEL R117, R117, -INF , !P1 ;  /* 0xff80000075757808 */ /* 0x000fe40004800000 */
[----:B------:R-:W-:Y:S02]  /*189d0*/  ISETP.GT.AND P1, PT, R136, 0x48, !P2 ;  /* 0x000000488800780c */ /* 0x000fe40005724270 */
[----:B------:R-:W-:Y:S02]  /*189e0*/  LOP3.LUT P2, RZ, R16, 0x2, RZ, 0xc0, !PT ;  /* 0x0000000210ff7812 */ /* 0x000fe4000784c0ff */
[----:B------:R-:W-:-:S04]  /*189f0*/  ISETP.LT.OR P1, PT, R137, 0x49, P1 ;  /* 0x000000498900780c */ /* 0x000fc80000f21670 */
[----:B------:R-:W-:Y:S02]  /*18a00*/  FSEL R120, R120, -INF , !P1 ;  /* 0xff80000078787808 */ /* 0x000fe40004800000 */
[----:B------:R-:W-:Y:S02]  /*18a10*/  ISETP.GT.AND P1, PT, R136, 0x49, !P6 ;  /* 0x000000498800780c */ /* 0x000fe40007724270 */
[----:B------:R-:W-:Y:S02]  /*18a20*/  LOP3.LUT P6, RZ, R16, 0x1, RZ, 0xc0, !PT ;  /* 0x0000000110ff7812 */ /* 0x000fe400078cc0ff */
[----:B------:R-:W-:-:S04]  /*18a30*/  ISETP.LT.OR P1, PT, R137, 0x4a, P1 ;  /* 0x0000004a8900780c */ /* 0x000fc80000f21670 */
[----:B------:R-:W-:Y:S02]  /*18a40*/  FSEL R121, R121, -INF , !P1 ;  /* 0xff80000079797808 */ /* 0x000fe40004800000 */
[C---:B------:R-:W-:Y:S02]  /*18a50*/  ISETP.GT.AND P1, PT, R136.reuse, RZ, !P2 ;  /* 0x000000ff8800720c */ /* 0x040fe40005724270 */
[----:B------:R-:W-:Y:S02]  /*18a60*/  ISETP.GT.AND P2, PT, R136, 0x59, !P6 ;  /* 0x000000598800780c */ /* 0x000fe40007744270 */
[C---:B------:R-:W-:Y:S02]  /*18a70*/  ISETP.LT.OR P1, PT, R137.reuse, 0x1, P1 ;  /* 0x000000018900780c */ /* 0x040fe40000f21670 */
[----:B------:R-:W-:Y:S02]  /*18a80*/  ISETP.LT.OR P2, PT, R137, 0x5a, P2 ;  /* 0x0000005a8900780c */ /* 0x000fe40001741670 */
[----:B------:R-:W-:-:S02]  /*18a90*/  FSEL R9, R9, -INF , !P1 ;  /* 0xff80000009097808 */ /* 0x000fc40004800000 */
[----:B------:R-:W-:Y:S02]  /*18aa0*/  FSETP.NEU.FTZ.AND P1, PT, R10, -INF , PT ;  /* 0xff8000000a00780b */ /* 0x000fe40003f3d000 */
[----:B------:R-:W-:Y:S02]  /*18ab0*/  FSEL R128, R128, -INF , !P2 ;  /* 0xff80000080807808 */ /* 0x000fe40005000000 */
[----:B------:R-:W-:-:S05]  /*18ac0*/  FSEL R129, R129, RZ, P1 ;  /* 0x000000ff81817208 */ /* 0x000fca0000800000 */
[-CC-:B------:R-:W-:Y:S01]  /*18ad0*/  FFMA.FTZ R156, R15, R14.reuse, -R129.reuse ;  /* 0x0000000e0f9c7223 */ /* 0x180fe20000010881 */
[----:B------:R-:W-:Y:S01]  /*18ae0*/  FMNMX.FTZ R15, R9, R3, !PT ;  /* 0x00000003090f7209 */ /* 0x000fe20007810000 */
[-CC-:B------:R-:W-:Y:S01]  /*18af0*/  FFMA.FTZ R152, R94, R14.reuse, -R129.reuse ;  /* 0x0000000e5e987223 */ /* 0x180fe20000010881 */
[-CC-:B------:R-:W-:Y:S01]  /*18b00*/  FFMA.FTZ R158, R90, R14.reuse, -R129.reuse ;  /* 0x0000000e5a9e7223 */ /* 0x180fe20000010881 */
[-CC-:B------:R-:W-:Y:S01]  /*18b10*/  FFMA.FTZ R90, R95, R14.reuse, -R129.reuse ;  /* 0x0000000e5f5a7223 */ /* 0x180fe20000010881 */
[----:B------:R-:W-:Y:S01]  /*18b20*/  FMNMX.FTZ R15, R11, R15, !PT ;  /* 0x0000000f0b0f7209 */ /* 0x000fe20007810000 */
[-CC-:B------:R-:W-:Y:S01]  /*18b30*/  FFMA.FTZ R95, R107, R14.reuse, -R129.reuse ;  /* 0x0000000e6b5f7223 */ /* 0x180fe20000010881 */
[----:B------:R-:W-:Y:S01]  /*18b40*/  FSEL R107, R20, -INF , !P5 ;  /* 0xff800000146b7808 */ /* 0x000fe20006800000 */
[-CC-:B------:R-:W-:Y:S01]  /*18b50*/  FFMA.FTZ R150, R106, R14.reuse, -R129.reuse ;  /* 0x0000000e6a967223 */ /* 0x180fe20000010881 */
[----:B------:R-:W-:Y:S01]  /*18b60*/  FMNMX.FTZ R15, R88, R15, !PT ;  /* 0x0000000f580f7209 */ /* 0x000fe20007810000 */
[-CC-:B------:R-:W-:Y:S01]  /*18b70*/  FFMA.FTZ R144, R110, R14.reuse, -R129.reuse ;  /* 0x0000000e6e907223 */ /* 0x180fe20000010881 */
[-CC-:B------:R-:W-:Y:S01]  /*18b80*/  FFMA.FTZ R106, R111, R14.reuse, -R129.reuse ;  /* 0x0000000e6f6a7223 */ /* 0x180fe20000010881 */
[----:B------:R-:W-:Y:S01]  /*18b90*/  FSEL R110, R10, RZ, P1 ;  /* 0x000000ff0a6e7208 */ /* 0x000fe20000800000 */
[-CC-:B------:R-:W-:Y:S01]  /*18ba0*/  FFMA.FTZ R131, R23, R14.reuse, -R129.reuse ;  /* 0x0000000e17837223 */ /* 0x180fe20000010881 */
[----:B------:R-:W-:Y:S01]  /*18bb0*/  FMNMX.FTZ R15, R89, R15, !PT ;  /* 0x0000000f590f7209 */ /* 0x000fe20007810000 */
[-CC-:B------:R-:W-:Y:S01]  /*18bc0*/  FFMA.FTZ R146, R114, R14.reuse, -R129.reuse ;  /* 0x0000000e72927223 */ /* 0x180fe20000010881 */
[----:B------:R-:W-:Y:S01]  /*18bd0*/  MUFU.EX2 R156, R156 ;  /* 0x0000009c009c7308 */ /* 0x000fe20000000800 */
[----:B------:R-:W-:Y:S01]  /*18be0*/  FADD.FTZ R110, -R110, R4 ;  /* 0x000000046e6e7221 */ /* 0x000fe20000010100 */
[----:B------:R-:W-:Y:S01]  /*18bf0*/  FMNMX.FTZ R15, R92, R15, !PT ;  /* 0x0000000f5c0f7209 */ /* 0x000fe20007810000 */
[-CC-:B------:R-:W-:Y:S01]  /*18c00*/  FFMA.FTZ R91, R91, R14.reuse, -R129.reuse ;  /* 0x0000000e5b5b7223 */ /* 0x180fe20000010881 */
[-CC-:B------:R-:W-:Y:S01]  /*18c10*/  FFMA.FTZ R154, R98, R14.reuse, -R129.reuse ;  /* 0x0000000e629a7223 */ /* 0x180fe20000010881 */
[-C--:B------:R-:W-:Y:S01]  /*18c20*/  FMUL.FTZ R110, R110, R14.reuse ;  /* 0x0000000e6e6e7220 */ /* 0x080fe20000410000 */
[----:B------:R-:W-:Y:S01]  /*18c30*/  FMNMX.FTZ R15, R93, R15, !PT ;  /* 0x0000000f5d0f7209 */ /* 0x000fe20007810000 */
[-CC-:B------:R-:W-:Y:S01]  /*18c40*/  FFMA.FTZ R23, R99, R14.reuse, -R129.reuse ;  /* 0x0000000e63177223 */ /* 0x180fe20000010881 */
[----:B------:R-:W-:Y:S01]  /*18c50*/  MUFU.EX2 R131, R131 ;  /* 0x0000008300837308 */ /* 0x000fe20000000800 */
[-CC-:B------:R-:W-:Y:S01]  /*18c60*/  FFMA.FTZ R148, R102, R14.reuse, -R129.reuse ;  /* 0x0000000e66947223 */ /* 0x180fe20000010881 */
[----:B------:R-:W-:Y:S01]  /*18c70*/  FMNMX.FTZ R15, R96, R15, !PT ;  /* 0x0000000f600f7209 */ /* 0x000fe20007810000 */
[-CC-:B------:R-:W-:Y:S01]  /*18c80*/  FFMA.FTZ R103, R103, R14.reuse, -R129.reuse ;  /* 0x0000000e67677223 */ /* 0x180fe20000010881 */
[-CC-:B------:R-:W-:Y:S01]  /*18c90*/  FFMA.FTZ R140, R118, R14.reuse, -R129.reuse ;  /* 0x0000000e768c7223 */ /* 0x180fe20000010881 */
[-CC-:B------:R-:W-:Y:S01]  /*18ca0*/  FFMA.FTZ R102, R119, R14.reuse, -R129.reuse ;  /* 0x0000000e77667223 */ /* 0x180fe20000010881 */
[----:B------:R-:W-:Y:S01]  /*18cb0*/  FMNMX.FTZ R15, R97, R15, !PT ;  /* 0x0000000f610f7209 */ /* 0x000fe20007810000 */
[-CC-:B------:R-:W-:Y:S01]  /*18cc0*/  FFMA.FTZ R142, R122, R14.reuse, -R129.reuse ;  /* 0x0000000e7a8e7223 */ /* 0x180fe20000010881 */
[----:B------:R-:W-:Y:S01]  /*18cd0*/  MUFU.EX2 R158, R158 ;  /* 0x0000009e009e7308 */ /* 0x000fe20000000800 */
[-CC-:B------:R-:W-:Y:S01]  /*18ce0*/  FFMA.FTZ R99, R123, R14.reuse, -R129.reuse ;  /* 0x0000000e7b637223 */ /* 0x180fe20000010881 */
[----:B------:R-:W-:Y:S01]  /*18cf0*/  FMNMX.FTZ R15, R100, R15, !PT ;  /* 0x0000000f640f7209 */ /* 0x000fe20007810000 */
[-CC-:B------:R-:W-:Y:S01]  /*18d00*/  FFMA.FTZ R136, R126, R14.reuse, -R129.reuse ;  /* 0x0000000e7e887223 */ /* 0x180fe20000010881 */
[-CC-:B------:R-:W-:Y:S01]  /*18d10*/  FFMA.FTZ R98, R127, R14.reuse, -R129.reuse ;  /* 0x0000000e7f627223 */ /* 0x180fe20000010881 */
[----:B------:R-:W-:Y:S01]  /*18d20*/  FFMA.FTZ R138, R130, R14, -R129 ;  /* 0x0000000e828a7223 */ /* 0x000fe20000010881 */
[----:B------:R-:W-:-:S02]  /*18d30*/  FMNMX.FTZ R15, R101, R15, !PT ;  /* 0x0000000f650f7209 */ /* 0x000fc40007810000 */
[----:B------:R-:W-:Y:S02]  /*18d40*/  MUFU.EX2 R91, R91 ;  /* 0x0000005b005b7308 */ /* 0x000fe40000000800 */
[----:B------:R-:W-:-:S04]  /*18d50*/  FMNMX.FTZ R15, R104, R15, !PT ;  /* 0x0000000f680f7209 */ /* 0x000fc80007810000 */
[----:B------:R-:W-:Y:S02]  /*18d60*/  FMNMX.FTZ R15, R105, R15, !PT ;  /* 0x0000000f690f7209 */ /* 0x000fe40007810000 */
        /* <DEDUP_REMOVED lines=15> */
[----:B------:R0:W-:Y:S02]  /*18e60*/  MUFU.EX2 R15, R103 ;  /* 0x00000067000f7308 */ /* 0x0001e40000000800 */
[----:B------:R-:W-:-:S04]  /*18e70*/  FMNMX.FTZ R20, R107, R94, !PT ;  /* 0x0000005e6b147209 */ /* 0x000fc80007810000 */
[----:B------:R-:W-:Y:S02]  /*18e80*/  FMNMX.FTZ R20, R128, R20, !PT ;  /* 0x0000001480147209 */ /* 0x000fe40007810000 */
[----:B------:R-:W-:Y:S01]  /*18e90*/  MUFU.EX2 R150, R150 ;  /* 0x0000009600967308 */ /* 0x000fe20000000800 */
[-CC-:B0-----:R-:W-:Y:S01]  /*18ea0*/  FFMA.FTZ R103, R115, R14.reuse, -R129.reuse ;  /* 0x0000000e73677223 */ /* 0x181fe20000010881 */
[----:B------:R-:W-:Y:S01]  /*18eb0*/  FFMA.FTZ R129, R132, R14, -R129 ;  /* 0x0000000e84817223 */ /* 0x000fe20000010881 */
[----:B------:R-:W0:Y:S05]  /*18ec0*/  SHFL.BFLY PT, R94, R20, 0x2, 0x1f ;  /* 0x0c401f00145e7f89 */ /* 0x000e2a00000e0000 */
[----:B------:R-:W-:Y:S08]  /*18ed0*/  MUFU.EX2 R95, R95 ;  /* 0x0000005f005f7308 */ /* 0x000ff00000000800 */
[----:B------:R-:W-:Y:S08]  /*18ee0*/  MUFU.EX2 R144, R144 ;  /* 0x0000009000907308 */ /* 0x000ff00000000800 */
[----:B------:R-:W-:Y:S01]  /*18ef0*/  MUFU.EX2 R106, R106 ;  /* 0x0000006a006a7308 */ /* 0x000fe20000000800 */
[----:B0-----:R-:W-:-:S05]  /*18f00*/  FMNMX.FTZ R20, R20, R94, !PT ;  /* 0x0000005e14147209 */ /* 0x001fca0007810000 */
[----:B------:R-:W0:Y:S02]  /*18f10*/  SHFL.BFLY PT, R94, R20, 0x1, 0x1f ;  /* 0x0c201f00145e7f89 */ /* 0x000e2400000e0000 */
[----:B------:R-:W-:Y:S08]  /*18f20*/  MUFU.EX2 R146, R146 ;  /* 0x0000009200927308 */ /* 0x000ff00000000800 */
[----:B------:R-:W-:Y:S08]  /*18f30*/  MUFU.EX2 R103, R103 ;  /* 0x0000006700677308 */ /* 0x000ff00000000800 */
[----:B------:R-:W-:Y:S01]  /*18f40*/  MUFU.EX2 R140, R140 ;  /* 0x0000008c008c7308 */ /* 0x000fe20000000800 */
[----:B0-----:R-:W-:-:S07]  /*18f50*/  FMNMX.FTZ R20, R20, R94, !PT ;  /* 0x0000005e14147209 */ /* 0x001fce0007810000 */
[----:B------:R-:W-:Y:S01]  /*18f60*/  MUFU.EX2 R102, R102 ;  /* 0x0000006600667308 */ /* 0x000fe20000000800 */
[C---:B------:R-:W-:Y:S01]  /*18f70*/  FSETP.NEU.FTZ.AND P1, PT, R20.reuse, -INF , PT ;  /* 0xff8000001400780b */ /* 0x040fe20003f3d000 */
[----:B------:R-:W-:-:S06]  /*18f80*/  FMUL.FTZ R111, R20, R14 ;  /* 0x0000000e146f7220 */ /* 0x000fcc0000410000 */
[----:B------:R-:W0:Y:S01]  /*18f90*/  MUFU.EX2 R94, R110 ;  /* 0x0000006e005e7308 */ /* 0x000e220000000800 */
[----:B------:R-:W-:-:S05]  /*18fa0*/  FSEL R111, R111, RZ, P1 ;  /* 0x000000ff6f6f7208 */ /* 0x000fca0000800000 */
        /* <DEDUP_REMOVED lines=11> */
[----:B0-----:R-:W-:Y:S01]  /*19060*/  FFMA.FTZ R5, R94, R5, R156 ;  /* 0x000000055e057223 */ /* 0x001fe2000001009c */
[-C--:B------:R-:W-:Y:S01]  /*19070*/  FFMA.FTZ R151, R104, R14.reuse, -R111 ;  /* 0x0000000e68977223 */ /* 0x080fe2000001086f */
[----:B------:R-:W-:Y:S01]  /*19080*/  MUFU.EX2 R157, R157 ;  /* 0x0000009d009d7308 */ /* 0x000fe20000000800 */
[----:B-1----:R-:W-:Y:S01]  /*19090*/  FSEL R9, R20, RZ, P1 ;  /* 0x000000ff14097208 */ /* 0x002fe20000800000 */
[----:B------:R-:W-:Y:S01]  /*190a0*/  FADD.FTZ R5, R131, R5 ;  /* 0x0000000583057221 */ /* 0x000fe20000010000 */
[-CC-:B------:R-:W-:Y:S01]  /*190b0*/  FFMA.FTZ R100, R105, R14.reuse, -R111.reuse ;  /* 0x0000000e69647223 */ /* 0x180fe2000001086f */
[-CC-:B------:R-:W-:Y:S01]  /*190c0*/  FFMA.FTZ R145, R108, R14.reuse, -R111.reuse ;  /* 0x0000000e6c917223 */ /* 0x180fe2000001086f */
[-C--:B------:R-:W-:Y:S01]  /*190d0*/  FFMA.FTZ R97, R109, R14.reuse, -R111 ;  /* 0x0000000e6d617223 */ /* 0x080fe2000001086f */
[----:B------:R-:W-:Y:S01]  /*190e0*/  FADD.FTZ R9, -R9, R3 ;  /* 0x0000000309097221 */ /* 0x000fe20000010100 */
[----:B------:R-:W-:Y:S01]  /*190f0*/  FADD.FTZ R5, R158, R5 ;  /* 0x000000059e057221 */ /* 0x000fe20000010000 */
[----:B------:R-:W-:Y:S01]  /*19100*/  MUFU.EX2 R114, R114 ;  /* 0x0000007200727308 */ /* 0x000fe20000000800 */
[-C--:B------:R-:W-:Y:S01]  /*19110*/  FFMA.FTZ R147, R112, R14.reuse, -R111 ;  /* 0x0000000e70937223 */ /* 0x080fe2000001086f */
[-C--:B------:R-:W-:Y:S01]  /*19120*/  FMUL.FTZ R9, R9, R14.reuse ;  /* 0x0000000e09097220 */ /* 0x080fe20000410000 */
[----:B------:R-:W-:Y:S01]  /*19130*/  FADD.FTZ R5, R91, R5 ;  /* 0x000000055b057221 */ /* 0x000fe20000010000 */
[-CC-:B------:R-:W-:Y:S01]  /*19140*/  FFMA.FTZ R96, R113, R14.reuse, -R111.reuse ;  /* 0x0000000e71607223 */ /* 0x180fe2000001086f */
[-CC-:B------:R-:W-:Y:S01]  /*19150*/  FFMA.FTZ R141, R116, R14.reuse, -R111.reuse ;  /* 0x0000000e748d7223 */ /* 0x180fe2000001086f */
[-C--:B------:R-:W-:Y:S01]  /*19160*/  FFMA.FTZ R93, R117, R14.reuse, -R111 ;  /* 0x0000000e755d7223 */ /* 0x080fe2000001086f */
[----:B------:R-:W-:Y:S01]  /*19170*/  FADD.FTZ R5, R152, R5 ;  /* 0x0000000598057221 */ /* 0x000fe20000010000 */
[----:B------:R-:W0:Y:S01]  /*19180*/  MUFU.EX2 R9, R9 ;  /* 0x0000000900097308 */ /* 0x000e220000000800 */
[-CC-:B------:R-:W-:Y:S01]  /*19190*/  FFMA.FTZ R143, R120, R14.reuse, -R111.reuse ;  /* 0x0000000e788f7223 */ /* 0x180fe2000001086f */
[-C--:B------:R-:W-:Y:S01]  /*191a0*/  FFMA.FTZ R92, R121, R14.reuse, -R111 ;  /* 0x0000000e795c7223 */ /* 0x080fe2000001086f */
[----:B------:R-:W-:Y:S01]  /*191b0*/  FADD.FTZ R5, R90, R5 ;  /* 0x000000055a057221 */ /* 0x000fe20000010000 */
[-CC-:B------:R-:W-:Y:S01]  /*191c0*/  FFMA.FTZ R137, R125, R14.reuse, -R111.reuse ;  /* 0x0000000e7d897223 */ /* 0x180fe2000001086f */
[-CC-:B------:R-:W-:Y:S01]  /*191d0*/  FFMA.FTZ R3, R124, R14.reuse, -R111.reuse ;  /* 0x0000000e7c037223 */ /* 0x180fe2000001086f */
[-C--:B------:R-:W-:Y:S01]  /*191e0*/  FFMA.FTZ R139, R107, R14.reuse, -R111 ;  /* 0x0000000e6b8b7223 */ /* 0x080fe2000001086f */
[----:B------:R-:W-:Y:S01]  /*191f0*/  FADD.FTZ R5, R154, R5 ;  /* 0x000000059a057221 */ /* 0x000fe20000010000 */
[----:B------:R-:W1:Y:S01]  /*19200*/  MUFU.EX2 R159, R159 ;  /* 0x0000009f009f7308 */ /* 0x000e620000000800 */
[----:B------:R-:W-:-:S02]  /*19210*/  FFMA.FTZ R101, R128, R14, -R111 ;  /* 0x0000000e80657223 */ /* 0x000fc4000001086f */
[----:B------:R-:W-:-:S04]  /*19220*/  FADD.FTZ R5, R23, R5 ;  /* 0x0000000517057221 */ /* 0x000fc80000010000 */
[----:B------:R-:W-:Y:S01]  /*19230*/  FADD.FTZ R5, R148, R5 ;  /* 0x0000000594057221 */ /* 0x000fe20000010000 */
[----:B------:R-:W2:Y:S01]  /*19240*/  MUFU.EX2 R153, R153 ;  /* 0x0000009900997308 */ /* 0x000ea20000000800 */
[----:B0-----:R-:W-:Y:S02]  /*19250*/  FFMA.FTZ R0, R9, R0, R157 ;  /* 0x0000000009007223 */ /* 0x001fe4000001009d */
[----:B------:R-:W-:Y:S02]  /*19260*/  FADD.FTZ R5, R15, R5 ;  /* 0x000000050f057221 */ /* 0x000fe40000010000 */
[----:B------:R-:W-:Y:S02]  /*19270*/  FADD.FTZ R0, R114, R0 ;  /* 0x0000000072007221 */ /* 0x000fe40000010000 */
[----:B------:R-:W-:Y:S01]  /*19280*/  FADD.FTZ R5, R150, R5 ;  /* 0x0000000596057221 */ /* 0x000fe20000010000 */
[----:B------:R-:W0:Y:S01]  /*19290*/  MUFU.EX2 R89, R89 ;  /* 0x0000005900597308 */ /* 0x000e220000000800 */
[----:B-1----:R-:W-:-:S02]  /*192a0*/  FADD.FTZ R0, R159, R0 ;  /* 0x000000009f007221 */ /* 0x002fc40000010000 */
[----:B------:R-:W-:Y:S02]  /*192b0*/  FADD.FTZ R5, R95, R5 ;  /* 0x000000055f057221 */ /* 0x000fe40000010000 */
[----:B------:R-:W-:Y:S02]  /*192c0*/  FADD.FTZ R0, R110, R0 ;  /* 0x000000006e007221 */ /* 0x000fe40000010000 */
[----:B------:R-:W-:Y:S01]  /*192d0*/  FADD.FTZ R5, R144, R5 ;  /* 0x0000000590057221 */ /* 0x000fe20000010000 */
[----:B------:R-:W1:Y:S01]  /*192e0*/  MUFU.EX2 R155, R155 ;  /* 0x0000009b009b7308 */ /* 0x000e620000000800 */
[----:B--2---:R-:W-:Y:S02]  /*192f0*/  FADD.FTZ R0, R153, R0 ;  /* 0x0000000099007221 */ /* 0x004fe40000010000 */
[----:B------:R-:W-:-:S04]  /*19300*/  FADD.FTZ R5, R106, R5 ;  /* 0x000000056a057221 */ /* 0x000fc80000010000 */
[----:B------:R-:W-:Y:S01]  /*19310*/  FADD.FTZ R5, R146, R5 ;  /* 0x0000000592057221 */ /* 0x000fe20000010000 */
[----:B------:R-:W2:Y:S01]  /*19320*/  MUFU.EX2 R88, R88 ;  /* 0x0000005800587308 */ /* 0x000ea20000000800 */
[----:B0-----:R-:W-:Y:S02]  /*19330*/  FADD.FTZ R0, R89, R0 ;  /* 0x0000000059007221 */ /* 0x001fe40000010000 */
[----:B------:R-:W-:-:S04]  /*19340*/  FADD.FTZ R5, R103, R5 ;  /* 0x0000000567057221 */ /* 0x000fc80000010000 */
[----:B------:R-:W-:Y:S01]  /*19350*/  FADD.FTZ R5, R140, R5 ;  /* 0x000000058c057221 */ /* 0x000fe20000010000 */
[----:B------:R-:W0:Y:S01]  /*19360*/  MUFU.EX2 R149, R149 ;  /* 0x0000009500957308 */ /* 0x000e220000000800 */
[----:B-1----:R-:W-:Y:S02]  /*19370*/  FADD.FTZ R0, R155, R0 ;  /* 0x000000009b007221 */ /* 0x002fe40000010000 */
[----:B------:R-:W-:-:S05]  /*19380*/  FADD.FTZ R5, R102, R5 ;  /* 0x0000000566057221 */ /* 0x000fca0000010000 */
        /* <DEDUP_REMOVED lines=46> */
.L_x_1781:
[C---:B------:R-:W-:Y:S01]  /*19670*/  ISETP.GT.AND P1, PT, R7.reuse, R8, PT ;  /* 0x000000080700720c */ /* 0x040fe20003f24270 */
[----:B------:R-:W-:Y:S01]  /*19680*/  VIADD R7, R7, 0xffffffff ;  /* 0xffffffff07077836 */ /* 0x000fe20000000000 */
[----:B------:R-:W-:Y:S01]  /*19690*/  IADD3 R21, R21, 0x2a860, RZ ;  /* 0x0002a86015157810 */ /* 0x000fe20007ffe0ff */
[----:B------:R-:W-:Y:S01]  /*196a0*/  IMAD.MOV.U32 R164, RZ, RZ, R13 ;  /* 0x000000ffffa47224 */ /* 0x000fe200078e000d */
[----:B------:R-:W-:Y:S02]  /*196b0*/  F2FP.F16.F32.PACK_AB R154, R23, R154 ;  /* 0x0000009a179a723e */ /* 0x000fe400000000ff */
        /* <DEDUP_REMOVED lines=29> */
[----:B------:R-:W-:Y:S05]  /*19890*/  BSYNC B0 ;  /* 0x0000000000007941 */ /* 0x000fea0003800000 */
.L_x_1761:
[----:B------:R-:W-:Y:S02]  /*198a0*/  IMAD.MOV.U32 R3, RZ, RZ, R20 ;  /* 0x000000ffff037224 */ /* 0x000fe400078e0014 */
[----:B------:R-:W-:Y:S02]  /*198b0*/  IMAD.MOV.U32 R4, RZ, RZ, R10 ;  /* 0x000000ffff047224 */ /* 0x000fe400078e000a */
[----:B------:R-:W-:Y:S02]  /*198c0*/  IMAD.MOV.U32 R23, RZ, RZ, R12 ;  /* 0x000000ffff177224 */ /* 0x000fe400078e000c */
[----:B------:R-:W-:-:S07]  /*198d0*/  IMAD.MOV.U32 R164, RZ, RZ, R13 ;  /* 0x000000ffffa47224 */ /* 0x000fce00078e000d */
.L_x_1760:
[----:B------:R-:W-:Y:S05]  /*198e0*/  BSYNC B1 ;  /* 0x0000000000017941 */ /* 0x000fea0003800000 */
.L_x_1759:
[----:B------:R-:W0:Y:S01]  /*198f0*/  LDC R226, c[0x0][0x448] ;  /* 0x00011200ffe27b82 */ /* 0x000e220000000800 */
[----:B------:R-:W-:Y:S01]  /*19900*/  IADD3 R8, R188, 0x7f, RZ ;  /* 0x0000007fbc087810 */ /* 0x000fe20007ffe0ff */
[----:B------:R-:W-:Y:S01]  /*19910*/  ULDC UR4, c[0x0][0x9dc] ;  /* 0x0002770000047ab9 */ /* 0x000fe20000000800 */
[----:B------:R-:W-:Y:S02]  /*19920*/  LOP3.LUT R16, R16, 0xfff7ffff, RZ, 0xc0, !PT ;  /* 0xfff7ffff10107812 */ /* 0x000fe400078ec0ff */
[----:B------:R-:W-:-:S03]  /*19930*/  IADD3 R13, R166, 0x1, -R165 ;  /* 0x00000001a60d7810 */ /* 0x000fc60007ffe8a5 */
[----:B------:R-:W1:Y:S01]  /*19940*/  LDC R224, c[0x0][0x9e4] ;  /* 0x00027900ffe07b82 */ /* 0x000e620000000800 */
[----:B0-----:R-:W-:-:S13]  /*19950*/  ISETP.NE.AND P1, PT, R226, 0x1, PT ;  /* 0x00000001e200780c */ /* 0x001fda0003f25270 */
[----:B------:R-:W0:Y:S01]  /*19960*/  @P1 LDC R11, c[0x0][0x44c] ;  /* 0x00011300ff0b1b82 */ /* 0x000e220000000800 */
[----:B------:R-:W-:-:S04]  /*19970*/  @P1 LOP3.LUT R16, R16, 0x80000, RZ, 0xfc, !PT ;  /* 0x0008000010101812 */ /* 0x000fc800078efcff */
[----:B------:R-:W-:-:S03]  /*19980*/  LOP3.LUT R16, R16, 0xffefffff, RZ, 0xc0, !PT ;  /* 0xffefffff10107812 */ /* 0x000fc600078ec0ff */
[----:B------:R-:W2:Y:S01]  /*19990*/  @P1 LDC R10, c[0x0][0x450] ;  /* 0x00011400ff0a1b82 */ /* 0x000ea20000000800 */
[----:B0-----:R-:W-:-:S05]  /*199a0*/  @P1 IMAD.HI.U32 R11, R8, R11, RZ ;  /* 0x0000000b080b1227 */ /* 0x001fca00078e00ff */
[----:B--2---:R-:W-:Y:S02]  /*199b0*/  @P1 SHF.R.U32.HI R8, RZ, R10, R11 ;  /* 0x0000000aff081219 */ /* 0x004fe4000001160b */
[----:B-1----:R-:W-:-:S03]  /*199c0*/  ISETP.GE.AND P1, PT, R224, 0x1, PT ;  /* 0x00000001e000780c */ /* 0x002fc60003f26270 */
[----:B------:R-:W-:-:S04]  /*199d0*/  IMAD.IADD R8, R13, 0x1, R8 ;  /* 0x000000010d087824 */ /* 0x000fc800078e0208 */
[----:B------:R-:W-:-:S06]  /*199e0*/  VIADD R12, R8, -UR4 ;  /* 0x80000004080c7c36 */ /* 0x000fcc0008000000 */
[----:B------:R-:W-:Y:S01]  /*199f0*/  @P1 LOP3.LUT R16, R16, 0x100000, RZ, 0xfc, !PT ;  /* 0x0010000010101812 */ /* 0x000fe200078efcff */
        /* <DEDUP_REMOVED lines=11> */
.L_x_1785:
[----:B------:R-:W-:-:S13]  /*19ab0*/  ISETP.NE.AND P1, PT, R224, 0x1, PT ;  /* 0x00000001e000780c */ /* 0x000fda0003f25270 */
[----:B------:R-:W0:Y:S02]  /*19ac0*/  @P1 LDC.64 R10, c[0x0][0x9e8] ;  /* 0x00027a00ff0a1b82 */ /* 0x000e240000000a00 */
[----:B0-----:R-:W-:-:S05]  /*19ad0*/  @P1 IMAD.HI.U32 R10, R8, R10, RZ ;  /* 0x0000000a080a1227 */ /* 0x001fca00078e00ff */
[----:B------:R-:W-:-:S07]  /*19ae0*/  @P1 SHF.R.U32.HI R8, RZ, R11, R10 ;  /* 0x0000000bff081219 */ /* 0x000fce000001160a */
.L_x_1786:
[----:B------:R-:W-:Y:S05]  /*19af0*/  BSYNC B0 ;  /* 0x0000000000007941 */ /* 0x000fea0003800000 */
.L_x_1784:
[----:B------:R-:W-:-:S05]  /*19b00*/  IMAD R11, R8, R224, RZ ;  /* 0x000000e0080b7224 */ /* 0x000fca00078e02ff */
[----:B------:R-:W-:-:S07]  /*19b10*/  VIMNMX R12, R12, R11, !PT ;  /* 0x0000000b0c0c7248 */ /* 0x000fce0007fe0100 */
.L_x_1783:
[----:B------:R-:W-:Y:S01]  /*19b20*/  VIADD R12, R12, 0x5f ;  /* 0x0000005f0c0c7836 */ /* 0x000fe20000000000 */
[----:B------:R-:W-:Y:S03]  /*19b30*/  BSSY B0, `(.L_x_1787) ;  /* 0x000027d000007945 */ /* 0x000fe60003800000 */
[----:B------:R-:W-:-:S05]  /*19b40*/  IMAD.HI R12, R12, 0x2aaaaaab, RZ ;  /* 0x2aaaaaab0c0c7827 */ /* 0x000fca00078e02ff */
[----:B------:R-:W-:-:S04]  /*19b50*/  SHF.R.U32.HI R11, RZ, 0x1f, R12 ;  /* 0x0000001fff0b7819 */ /* 0x000fc8000001160c */
[----:B------:R-:W-:-:S04]  /*19b60*/  LEA.HI.SX32 R8, R12, R11, 0x1c ;  /* 0x0000000b0c087211 */ /* 0x000fc800078fe2ff */
[----:B------:R-:W-:-:S04]  /*19b70*/  VIMNMX R8, R201, R8, !PT ;  /* 0x00000008c9087248 */ /* 0x000fc80007fe0100 */
[----:B------:R-:W-:-:S13]  /*19b80*/  ISETP.GE.AND P1, PT, R7, R8, PT ;  /* 0x000000080700720c */ /* 0x000fda0003f26270 */
[----:B------:R-:W-:Y:S05]  /*19b90*/  @!P1 BRA `(.L_x_1788) ;  /* 0x0000002400d89947 */ /* 0x000fea0003800000 */
[----:B------:R-:W-:Y:S01]  /*19ba0*/  BSSY B1, `(.L_x_1788) ;  /* 0x0000275000017945 */ /* 0x000fe20003800000 */
[----:B------:R-:W-:Y:S01]  /*19bb0*/  IMAD.MOV.U32 R10, RZ, RZ, R3 ;  /* 0x000000ffff0a7224 */ /* 0x000fe200078e0003 */
[----:B------:R-:W-:Y:S01]  /*19bc0*/  MOV R11, R4 ;  /* 0x00000004000b7202 */ /* 0x000fe20000000f00 */
[----:B------:R-:W-:Y:S02]  /*19bd0*/  IMAD.MOV.U32 R12, RZ, RZ, R164 ;  /* 0x000000ffff0c7224 */ /* 0x000fe400078e00a4 */
[----:B------:R-:W-:-:S07]  /*19be0*/  IMAD.MOV.U32 R13, RZ, RZ, R23 ;  /* 0x000000ffff0d7224 */ /* 0x000fce00078e0017 */
.L_x_1801:
[----:B------:R-:W-:-:S04]  /*19bf0*/  ISETP.NE.AND P1, PT, R13, 0x1, PT ;  /* 0x000000010d00780c */ /* 0x000fc80003f25270 */
[----:B------:R-:W-:-:S04]  /*19c00*/  SEL R3, RZ, 0x1, P1 ;  /* 0x00000001ff037807 */ /* 0x000fc80000800000 */
[----:B------:R-:W-:Y:S01]  /*19c10*/  LOP3.LUT R164, R12, R3, RZ, 0x3c, !PT ;  /* 0x000000030ca47212 */ /* 0x000fe200078e3cff */
[----:B------:R-:W-:Y:S06]  /*19c20*/  @!P0 BRA `(.L_x_1789) ;  /* 0x0000000000048947 */ /* 0x000fec0003800000 */
[----:B------:R-:W-:Y:S01]  /*19c30*/  BPT.TRAP 0x1 ;  /* 0x000000040000795c */ /* 0x000fe20000300000 */
.L_x_1789:
[----:B------:R-:W-:Y:S01]  /*19c40*/  VIADD R23, R13, 0x1 ;  /* 0x000000010d177836 */ /* 0x000fe20000000000 */
[----:B------:R-:W-:-:S04]  /*19c50*/  SHF.L.U32 R3, R164, 0x1f, RZ ;  /* 0x0000001fa4037819 */ /* 0x000fc800000006ff */
[----:B------:R-:W-:-:S04]  /*19c60*/  ISETP.NE.AND P1, PT, R23, 0x2, PT ;  /* 0x000000021700780c */ /* 0x000fc80003f25270 */
[----:B------:R-:W-:-:S05]  /*19c70*/  SEL R23, R23, RZ, P1 ;  /* 0x000000ff17177207 */ /* 0x000fca0000800000 */
[----:B------:R-:W-:-:S04]  /*19c80*/  IMAD R20, R23, 0x8, R2 ;  /* 0x0000000817147824 */ /* 0x000fc800078e0202 */
[----:B------:R0:W1:Y:S01]  /*19c90*/  SYNCS.PHASECHK.TRANS64.TRYWAIT P1, [R20+URZ+0x2a830], R3 ;  /* 0x02a83003140075a7 */ /* 0x000062000802017f */
[----:B------:R-:W-:Y:S05]  /*19ca0*/  @!P0 BRA `(.L_x_1790) ;  /* 0x0000000000048947 */ /* 0x000fea0003800000 */
[----:B------:R-:W-:Y:S01]  /*19cb0*/  BPT.TRAP 0x1 ;  /* 0x000000040000795c */ /* 0x000fe20000300000 */
.L_x_1790:
[----:B------:R-:W-:Y:S01]  /*19cc0*/  IMAD R95, R23, 0x900, R6 ;  /* 0x00000900175f7824 */ /* 0x000fe200078e0206 */
[----:B------:R-:W-:Y:S03]  /*19cd0*/  BSSY B2, `(.L_x_1791) ;  /* 0x0000006000027945 */ /* 0x000fe60003800000 */
[C---:B------:R-:W-:Y:S01]  /*19ce0*/  VIADD R92, R95.reuse, 0x4 ;  /* 0x000000045f5c7836 */ /* 0x040fe20000000000 */
[----:B------:R-:W-:Y:S01]  /*19cf0*/  IADD3 R90, R95, 0x2, RZ ;  /* 0x000000025f5a7810 */ /* 0x000fe20007ffe0ff */
[----:B-1----:R-:W-:Y:S06]  /*19d00*/  @P1 BRA `(.L_x_1792) ;  /* 0x0000000000081947 */ /* 0x002fec0003800000 */
[----:B------:R-:W1:Y:S02]  /*19d10*/  SYNCS.PHASECHK.TRANS64.TRYWAIT P1, [R20+URZ+0x2a830], R3 ;  /* 0x02a83003140075a7 */ /* 0x000e64000802017f */
[----:B-1----:R-:W-:Y:S05]  /*19d20*/  @!P1 BRA `(.L_x_1793) ;  /* 0x0000012c006c9947 */ /* 0x002fea0003800000 */
.L_x_1792:
[----:B------:R-:W-:Y:S05]  /*19d30*/  BSYNC B2 ;  /* 0x0000000000027941 */ /* 0x000fea0003800000 */
.L_x_1791:
[----:B------:R-:W2:Y:S01]  /*19d40*/  LDL.64 R96, [R1+0x28] ;  /* 0x0000280001607983 */ /* 0x000ea20000100a00 */
[----:B------:R-:W-:Y:S01]  /*19d50*/  IMAD.MOV.U32 R88, RZ, RZ, R95 ;  /* 0x000000ffff587224 */ /* 0x000fe200078e005f */
[----:B------:R-:W-:Y:S01]  /*19d60*/  MOV R197, UR50 ;  /* 0x0000003200c57c02 */ /* 0x000fe20008000f00 */
[----:B------:R-:W-:Y:S01]  /*19d70*/  IMAD.MOV.U32 R89, RZ, RZ, 0x40000040 ;  /* 0x40000040ff597424 */ /* 0x000fe200078e00ff */
[----:B------:R-:W-:Y:S01]  /*19d80*/  MOV R4, UR38 ;  /* 0x0000002600047c02 */ /* 0x000fe20008000f00 */
[----:B------:R-:W-:Y:S01]  /*19d90*/  IMAD.MOV.U32 R93, RZ, RZ, 0x40000040 ;  /* 0x40000040ff5d7424 */ /* 0x000fe200078e00ff */
[----:B------:R-:W-:Y:S01]  /*19da0*/  R2UR UR50, R88 ;  /* 0x00000000583272ca */ /* 0x000fe200000e0000 */
[C---:B------:R-:W-:Y:S01]  /*19db0*/  VIADD R88, R95.reuse, 0x6 ;  /* 0x000000065f587836 */ /* 0x040fe20000000000 */
[----:B------:R-:W-:Y:S01]  /*19dc0*/  MOV R193, UR46 ;  /* 0x0000002e00c17c02 */ /* 0x000fe20008000f00 */
[-C--:B------:R-:W-:Y:S01]  /*19dd0*/  FMUL.FTZ R24, R24, R94.reuse ;  /* 0x0000005e18187220 */ /* 0x080fe20000410000 */
[----:B------:R-:W-:Y:S01]  /*19de0*/  R2UR UR46, R90 ;  /* 0x000000005a2e72ca */ /* 0x000fe200000e0000 */
[C---:B------:R-:W-:Y:S01]  /*19df0*/  VIADD R90, R95.reuse, 0x300 ;  /* 0x000003005f5a7836 */ /* 0x040fe20000000000 */
[----:B------:R-:W-:Y:S01]  /*19e00*/  R2UR UR38, R88 ;  /* 0x00000000582672ca */ /* 0x000fe200000e0000 */
[----:B------:R-:W-:Y:S01]  /*19e10*/  VIADD R88, R95, 0x302 ;  /* 0x000003025f587836 */ /* 0x000fe20000000000 */
[----:B------:R-:W-:Y:S01]  /*19e20*/  MOV R189, UR42 ;  /* 0x0000002a00bd7c02 */ /* 0x000fe20008000f00 */
[-C--:B------:R-:W-:Y:S01]  /*19e30*/  FMUL.FTZ R25, R25, R94.reuse ;  /* 0x0000005e19197220 */ /* 0x080fe20000410000 */
[----:B------:R-:W-:Y:S01]  /*19e40*/  R2UR UR42, R92 ;  /* 0x000000005c2a72ca */ /* 0x000fe200000e0000 */
[C---:B------:R-:W-:Y:S01]  /*19e50*/  VIADD R92, R95.reuse, 0x304 ;  /* 0x000003045f5c7836 */ /* 0x040fe20000000000 */
[----:B------:R-:W-:Y:S01]  /*19e60*/  R2UR UR30, R88 ;  /* 0x00000000581e72ca */ /* 0x000fe200000e0000 */
[C---:B------:R-:W-:Y:S01]  /*19e70*/  VIADD R88, R95.reuse, 0x600 ;  /* 0x000006005f587836 */ /* 0x040fe20000000000 */
[----:B------:R-:W-:Y:S01]  /*19e80*/  R2UR UR34, R90 ;  /* 0x000000005a2272ca */ /* 0x000fe200000e0000 */
        /* <DEDUP_REMOVED lines=14> */
[C---:B------:R-:W-:Y:S01]  /*19f70*/  VIADD R90, R95.reuse, 0x604 ;  /* 0x000006045f5a7836 */ /* 0x040fe20000000000 */
[----:B------:R-:W-:Y:S01]  /*19f80*/  R2UR UR18, R88 ;  /* 0x00000000581272ca */ /* 0x000fe200000e0000 */
[----:B------:R-:W-:Y:S01]  /*19f90*/  VIADD R88, R95, 0x602 ;  /* 0x000006025f587836 */ /* 0x000fe20000000000 */
[----:B------:R-:W-:Y:S01]  /*19fa0*/  MOV R91, 0x40000040 ;  /* 0x40000040005b7802 */ /* 0x000fe20000000f00 */
[-C--:B------:R-:W-:Y:S01]  /*19fb0*/  FMUL.FTZ R40, R40, R94.reuse ;  /* 0x0000005e28287220 */ /* 0x080fe20000410000 */
[----:B------:R-:W-:Y:S01]  /*19fc0*/  MOV R192, UR47 ;  /* 0x0000002f00c07c02 */ /* 0x000fe20008000f00 */
[-C--:B------:R-:W-:Y:S01]  /*19fd0*/  FMUL.FTZ R41, R41, R94.reuse ;  /* 0x0000005e29297220 */ /* 0x080fe20000410000 */
[----:B------:R-:W-:Y:S01]  /*19fe0*/  MOV R21, UR43 ;  /* 0x0000002b00157c02 */ /* 0x000fe20008000f00 */
[-C--:B------:R-:W-:Y:S01]  /*19ff0*/  FMUL.FTZ R44, R44, R94.reuse ;  /* 0x0000005e2c2c7220 */ /* 0x080fe20000410000 */
[----:B01----:R-:W-:Y:S01]  /*1a000*/  MOV R3, UR39 ;  /* 0x0000002700037c02 */ /* 0x003fe20008000f00 */
        /* <DEDUP_REMOVED lines=156> */
.L_x_1794:
[----:B------:R-:W-:Y:S02]  /*1a9d0*/  SHF.L.U32 R3, R12, 0x1f, RZ ;  /* 0x0000001f0c037819 */ /* 0x000fe400000006ff */
[----:B------:R-:W-:-:S04]  /*1a9e0*/  LEA R21, R13, R2, 0x3 ;  /* 0x000000020d157211 */ /* 0x000fc800078e18ff */
[----:B------:R0:W1:Y:S01]  /*1a9f0*/  SYNCS.PHASECHK.TRANS64.TRYWAIT P1, [R21+URZ+0x2a850], R3 ;  /* 0x02a85003150075a7 */ /* 0x000062000802017f */
[----:B------:R-:W-:Y:S05]  /*1aa00*/  @!P0 BRA `(.L_x_1795) ;  /* 0x0000000000048947 */ /* 0x000fea0003800000 */
[----:B------:R-:W-:Y:S01]  /*1aa10*/  BPT.TRAP 0x1 ;  /* 0x000000040000795c */ /* 0x000fe20000300000 */
.L_x_1795:
[----:B------:R-:W-:Y:S04]  /*1aa20*/  BSSY B2, `(.L_x_1796) ;  /* 0x0000004000027945 */ /* 0x000fe80003800000 */
[----:B-1----:R-:W-:Y:S05]  /*1aa30*/  @P1 BRA `(.L_x_1797) ;  /* 0x0000000000081947 */ /* 0x002fea0003800000 */
[----:B------:R-:W1:Y:S02]  /*1aa40*/  SYNCS.PHASECHK.TRANS64.TRYWAIT P1, [R21+URZ+0x2a850], R3 ;  /* 0x02a85003150075a7 */ /* 0x000e64000802017f */
[----:B-1----:R-:W-:Y:S05]  /*1aa50*/  @!P1 BRA `(.L_x_1798) ;  /* 0x0000012000349947 */ /* 0x002fea0003800000 */
.L_x_1797:
[----:B------:R-:W-:Y:S05]  /*1aa60*/  BSYNC B2 ;  /* 0x0000000000027941 */ /* 0x000fea0003800000 */
.L_x_1796:
[----:B01----:R-:W-:Y:S01]  /*1aa70*/  VIADD R3, R2, 0x400 ;  /* 0x0000040002037836 */ /* 0x003fe20000000000 */
[----:B------:R-:W-:Y:S01]  /*1aa80*/  WARPGROUP.ARRIVE ;  /* 0x00000000000079c5 */ /* 0x000fe20000000000 */
[----:B------:R-:W-:-:S03]  /*1aa90*/  IMAD.MOV.U32 R15, RZ, RZ, 0x40000040 ;  /* 0x40000040ff0f7424 */ /* 0x000fc600078e00ff */
[----:B------:R-:W-:-:S04]  /*1aaa0*/  SHF.R.U32.HI R3, RZ, 0x4, R3 ;  /* 0x00000004ff037819 */ /* 0x000fc80000011603 */
[----:B------:R-:W-:-:S04]  /*1aab0*/  LOP3.LUT R3, R3, 0x3fff, RZ, 0xc0, !PT ;  /* 0x00003fff03037812 */ /* 0x000fc800078ec0ff */
[----:B------:R-:W-:-:S05]  /*1aac0*/  LOP3.LUT R3, R3, 0x3000000, RZ, 0xfc, !PT ;  /* 0x0300000003037812 */ /* 0x000fca00078efcff */
[----:B------:R-:W-:Y:S02]  /*1aad0*/  IMAD R12, R13, 0x600, R3 ;  /* 0x000006000d0c7824 */ /* 0x000fe400078e0203 */
[----:B------:R-:W-:Y:S02]  /*1aae0*/  IMAD.MOV.U32 R13, RZ, RZ, 0x40000040 ;  /* 0x40000040ff0d7424 */ /* 0x000fe400078e00ff */
[C---:B------:R-:W-:Y:S01]  /*1aaf0*/  VIADD R14, R12.reuse, 0x80 ;  /* 0x000000800c0e7836 */ /* 0x040fe20000000000 */
[----:B------:R-:W-:Y:S02]  /*1ab00*/  R2UR UR6, R12 ;  /* 0x000000000c0672ca */ /* 0x000fe400000e0000 */
        /* <DEDUP_REMOVED lines=17> */
[----:B------:R-:W-:Y:S01]  /*1ac20*/  R2UR UR6, R14 ;  /* 0x000000000e0672ca */ /* 0x000fe200000e0000 */
[C---:B------:R-:W-:Y:S01]  /*1ac30*/  VIADD R14, R12.reuse, 0x200 ;  /* 0x000002000c0e7836 */ /* 0x040fe20000000000 */
[----:B------:R-:W-:Y:S01]  /*1ac40*/  R2UR UR7, R15 ;  /* 0x000000000f0772ca */ /* 0x000fe200000e0000 */
[----:B------:R-:W-:Y:S01]  /*1ac50*/  VIADD R12, R12, 0x280 ;  /* 0x000002800c0c7836 */ /* 0x000fe20000000000 */
[----:B------:R-:W-:Y:S01]  /*1ac60*/  MOV R15, 0x40000040 ;  /* 0x40000040000f7802 */ /* 0x000fe20000000f00 */
[----:B------:R-:W-:Y:S02]  /*1ac70*/  WARPGROUP.DEPBAR.LE gsb0, 0x0 ;  /* 0x00008000000079c5 */ /* 0x000fe40000010000 */
[----:B------:R-:W-:-:S08]  /*1ac80*/  WARPGROUP.ARRIVE ;  /* 0x00000000000079c5 */ /* 0x000fd00000000000 */
        /* <DEDUP_REMOVED lines=14> */
.L_x_1799:
        /* <DEDUP_REMOVED lines=60> */
[----:B------:R-:W-:-:S02]  /*1b130*/  VIADD R20, R20, 0x2a840 ;  /* 0x0002a84014147836 */ /* 0x000fc40000000000 */
[----:B------:R-:W1:Y:S01]  /*1b140*/  MUFU.TANH R92, R92 ;  /* 0x0000005c005c7308 */ /* 0x000e620000002400 */
[----:B--2---:R-:W-:Y:S02]  /*1b150*/  FMNMX.FTZ R4, R91, R4, !PT ;  /* 0x000000045b047209 */ /* 0x004fe40007810000 */
[----:B------:R-:W-:-:S04]  /*1b160*/  PRMT R20, R172, 0x654, R20 ;  /* 0x00000654ac147816 */ /* 0x000fc80000000014 */
[----:B------:R2:W-:Y:S01]  /*1b170*/  SYNCS.ARRIVE.TRANS64.RED.A1T0 RZ, [R20+URZ], RZ ;  /* 0x000000ff14ff79a7 */ /* 0x0005e2000810043f */
        /* <DEDUP_REMOVED lines=79> */
[----:B0-----:R-:W-:Y:S02]  /*1b670*/  FMNMX.FTZ R9, R132, R4, !PT ;  /* 0x0000000484097209 */ /* 0x001fe40007810000 */
[----:B-1----:R-:W-:-:S05]  /*1b680*/  FMNMX.FTZ R4, R131, R3, !PT ;  /* 0x0000000383047209 */ /* 0x002fca0007810000 */
[----:B------:R-:W0:Y:S01]  /*1b690*/  SHFL.BFLY PT, R14, R4, 0x2, 0x1f ;  /* 0x0c401f00040e7f89 */ /* 0x000e2200000e0000 */
[----:B---3--:R-:W-:-:S05]  /*1b6a0*/  FMNMX.FTZ R3, R133, R9, !PT ;  /* 0x0000000985037209 */ /* 0x008fca0007810000 */
        /* <DEDUP_REMOVED lines=8> */
[-C--:B------:R-:W-:Y:S01]  /*1b730*/  FMUL.FTZ R11, R4, R14.reuse ;  /* 0x0000000e040b7220 */ /* 0x080fe20000410000 */
[----:B-1----:R-:W-:Y:S02]  /*1b740*/  FMNMX.FTZ R3, R3, R9, !PT ;  /* 0x0000000903037209 */ /* 0x002fe40007810000 */
[-C--:B------:R-:W-:Y:S01]  /*1b750*/  FMUL.FTZ R94, R94, R14.reuse ;  /* 0x0000000e5e5e7220 */ /* 0x080fe20000410000 */
[-CC-:B------:R-:W-:Y:S01]  /*1b760*/  FFMA.FTZ R154, R98, R14.reuse, -R11.reuse ;  /* 0x0000000e629a7223 */ /* 0x180fe2000001080b */
[-CC-:B------:R-:W-:Y:S01]  /*1b770*/  FFMA.FTZ R98, R99, R14.reuse, -R11.reuse ;  /* 0x0000000e63627223 */ /* 0x180fe2000001080b */
[-CC-:B------:R-:W-:Y:S01]  /*1b780*/  FFMA.FTZ R156, R12, R14.reuse, -R11.reuse ;  /* 0x0000000e0c9c7223 */ /* 0x180fe2000001080b */
[C---:B------:R-:W-:Y:S01]  /*1b790*/  FADD.FTZ R9, -R3.reuse, R10 ;  /* 0x0000000a03097221 */ /* 0x040fe20000010100 */
[-C--:B------:R-:W-:Y:S01]  /*1b7a0*/  FMUL.FTZ R99, R3, R14.reuse ;  /* 0x0000000e03637220 */ /* 0x080fe20000410000 */
[-CC-:B------:R-:W-:Y:S01]  /*1b7b0*/  FFMA.FTZ R152, R93, R14.reuse, -R11.reuse ;  /* 0x0000000e5d987223 */ /* 0x180fe2000001080b */
[-C--:B------:R-:W-:Y:S01]  /*1b7c0*/  FFMA.FTZ R93, R107, R14.reuse, -R11 ;  /* 0x0000000e6b5d7223 */ /* 0x080fe2000001080b */
[-C--:B------:R-:W-:Y:S01]  /*1b7d0*/  FMUL.FTZ R9, R9, R14.reuse ;  /* 0x0000000e09097220 */ /* 0x080fe20000410000 */
[-C--:B------:R-:W-:Y:S01]  /*1b7e0*/  FFMA.FTZ R157, R15, R14.reuse, -R99 ;  /* 0x0000000e0f9d7223 */ /* 0x080fe20000010863 */
[-C--:B------:R-:W-:Y:S01]  /*1b7f0*/  FFMA.FTZ R137, R13, R14.reuse, -R11 ;  /* 0x0000000e0d897223 */ /* 0x080fe2000001080b */
[-C--:B------:R-:W-:Y:S01]  /*1b800*/  FFMA.FTZ R107, R88, R14.reuse, -R99 ;  /* 0x0000000e586b7223 */ /* 0x080fe20000010863 */
[----:B------:R-:W-:Y:S01]  /*1b810*/  MUFU.EX2 R94, R94 ;  /* 0x0000005e005e7308 */ /* 0x000fe20000000800 */
[-C--:B------:R-:W-:Y:S01]  /*1b820*/  FFMA.FTZ R158, R89, R14.reuse, -R11 ;  /* 0x0000000e599e7223 */ /* 0x080fe2000001080b */
[-C--:B------:R-:W-:Y:S01]  /*1b830*/  FFMA.FTZ R159, R91, R14.reuse, -R99 ;  /* 0x0000000e5b9f7223 */ /* 0x080fe20000010863 */
[-CC-:B------:R-:W-:Y:S01]  /*1b840*/  FFMA.FTZ R150, R106, R14.reuse, -R11.reuse ;  /* 0x0000000e6a967223 */ /* 0x180fe2000001080b */
[-C--:B------:R-:W-:Y:S01]  /*1b850*/  FFMA.FTZ R135, R90, R14.reuse, -R11 ;  /* 0x0000000e5a877223 */ /* 0x080fe2000001080b */
[-CC-:B------:R-:W-:Y:S01]  /*1b860*/  FFMA.FTZ R106, R92, R14.reuse, -R99.reuse ;  /* 0x0000000e5c6a7223 */ /* 0x180fe20000010863 */
[-C--:B------:R-:W-:Y:S01]  /*1b870*/  FFMA.FTZ R153, R96, R14.reuse, -R99 ;  /* 0x0000000e60997223 */ /* 0x080fe20000010863 */
[-CC-:B------:R-:W-:Y:S01]  /*1b880*/  FFMA.FTZ R134, R95, R14.reuse, -R11.reuse ;  /* 0x0000000e5f867223 */ /* 0x180fe2000001080b */
[----:B------:R-:W-:Y:S01]  /*1b890*/  MUFU.EX2 R9, R9 ;  /* 0x0000000900097308 */ /* 0x000fe20000000800 */
[-C--:B------:R-:W-:Y:S01]  /*1b8a0*/  FFMA.FTZ R95, R103, R14.reuse, -R11 ;  /* 0x0000000e675f7223 */ /* 0x080fe2000001080b */
[-CC-:B------:R-:W-:Y:S01]  /*1b8b0*/  FFMA.FTZ R103, R97, R14.reuse, -R99.reuse ;  /* 0x0000000e61677223 */ /* 0x180fe20000010863 */
[-C--:B------:R-:W-:Y:S01]  /*1b8c0*/  FFMA.FTZ R155, R100, R14.reuse, -R99 ;  /* 0x0000000e649b7223 */ /* 0x080fe20000010863 */
[-C--:B------:R-:W-:Y:S01]  /*1b8d0*/  FFMA.FTZ R148, R102, R14.reuse, -R11 ;  /* 0x0000000e66947223 */ /* 0x080fe2000001080b */
[-CC-:B------:R-:W-:Y:S01]  /*1b8e0*/  FFMA.FTZ R102, R101, R14.reuse, -R99.reuse ;  /* 0x0000000e65667223 */ /* 0x180fe20000010863 */
[-CC-:B------:R-:W-:Y:S01]  /*1b8f0*/  FFMA.FTZ R149, R104, R14.reuse, -R99.reuse ;  /* 0x0000000e68957223 */ /* 0x180fe20000010863 */
[-CC-:B------:R-:W-:Y:S01]  /*1b900*/  FFMA.FTZ R101, R105, R14.reuse, -R99.reuse ;  /* 0x0000000e69657223 */ /* 0x180fe20000010863 */
[----:B------:R-:W0:Y:S01]  /*1b910*/  MUFU.EX2 R156, R156 ;  /* 0x0000009c009c7308 */ /* 0x000e220000000800 */
[-CC-:B------:R-:W-:Y:S01]  /*1b920*/  FFMA.FTZ R151, R108, R14.reuse, -R99.reuse ;  /* 0x0000000e6c977223 */ /* 0x180fe20000010863 */
[-C--:B------:R-:W-:Y:S01]  /*1b930*/  FFMA.FTZ R100, R109, R14.reuse, -R99 ;  /* 0x0000000e6d647223 */ /* 0x080fe20000010863 */
[-C--:B------:R-:W-:Y:S01]  /*1b940*/  FFMA.FTZ R144, R110, R14.reuse, -R11 ;  /* 0x0000000e6e907223 */ /* 0x080fe2000001080b */
[-C--:B------:R-:W-:Y:S01]  /*1b950*/  FFMA.FTZ R145, R112, R14.reuse, -R99 ;  /* 0x0000000e70917223 */ /* 0x080fe20000010863 */
[-C--:B------:R-:W-:Y:S01]  /*1b960*/  FFMA.FTZ R90, R111, R14.reuse, -R11 ;  /* 0x0000000e6f5a7223 */ /* 0x080fe2000001080b */
[-C--:B------:R-:W-:Y:S01]  /*1b970*/  FFMA.FTZ R97, R113, R14.reuse, -R99 ;  /* 0x0000000e71617223 */ /* 0x080fe20000010863 */
[-C--:B------:R-:W-:Y:S01]  /*1b980*/  FFMA.FTZ R146, R114, R14.reuse, -R11 ;  /* 0x0000000e72927223 */ /* 0x080fe2000001080b */
[----:B------:R-:W1:Y:S01]  /*1b990*/  MUFU.EX2 R157, R157 ;  /* 0x0000009d009d7308 */ /* 0x000e620000000800 */
[-C--:B------:R-:W-:Y:S01]  /*1b9a0*/  FFMA.FTZ R147, R116, R14.reuse, -R99 ;  /* 0x0000000e74937223 */ /* 0x080fe20000010863 */
[-C--:B------:R-:W-:Y:S01]  /*1b9b0*/  FFMA.FTZ R89, R115, R14.reuse, -R11 ;  /* 0x0000000e73597223 */ /* 0x080fe2000001080b */
[-C--:B------:R-:W-:Y:S01]  /*1b9c0*/  FFMA.FTZ R96, R117, R14.reuse, -R99 ;  /* 0x0000000e75607223 */ /* 0x080fe20000010863 */
[-C--:B------:R-:W-:Y:S01]  /*1b9d0*/  FFMA.FTZ R140, R118, R14.reuse, -R11 ;  /* 0x0000000e768c7223 */ /* 0x080fe2000001080b */
[-C--:B------:R-:W-:Y:S01]  /*1b9e0*/  FFMA.FTZ R141, R120, R14.reuse, -R99 ;  /* 0x0000000e788d7223 */ /* 0x080fe20000010863 */
[-C--:B------:R-:W-:Y:S01]  /*1b9f0*/  FFMA.FTZ R13, R119, R14.reuse, -R11 ;  /* 0x0000000e770d7223 */ /* 0x080fe2000001080b */
[-C--:B------:R-:W-:Y:S01]  /*1ba00*/  FFMA.FTZ R92, R121, R14.reuse, -R99 ;  /* 0x0000000e795c7223 */ /* 0x080fe20000010863 */
[----:B------:R-:W3:Y:S01]  /*1ba10*/  MUFU.EX2 R137, R137 ;  /* 0x0000008900897308 */ /* 0x000ee20000000800 */
[----:B0-----:R-:W-:Y:S01]  /*1ba20*/  FFMA.FTZ R5, R94, R5, R156 ;  /* 0x000000055e057223 */ /* 0x001fe2000001009c */
[-C--:B------:R-:W-:Y:S01]  /*1ba30*/  FFMA.FTZ R142, R122, R14.reuse, -R11 ;  /* 0x0000000e7a8e7223 */ /* 0x080fe2000001080b */
[-C--:B------:R-:W-:Y:S01]  /*1ba40*/  FFMA.FTZ R143, R124, R14.reuse, -R99 ;  /* 0x0000000e7c8f7223 */ /* 0x080fe20000010863 */
[-C--:B------:R-:W-:Y:S01]  /*1ba50*/  FFMA.FTZ R12, R123, R14.reuse, -R11 ;  /* 0x0000000e7b0c7223 */ /* 0x080fe2000001080b */
[-C--:B------:R-:W-:Y:S01]  /*1ba60*/  FFMA.FTZ R91, R125, R14.reuse, -R99 ;  /* 0x0000000e7d5b7223 */ /* 0x080fe20000010863 */
[-C--:B------:R-:W-:Y:S01]  /*1ba70*/  FFMA.FTZ R136, R126, R14.reuse, -R11 ;  /* 0x0000000e7e887223 */ /* 0x080fe2000001080b */
[----:B------:R-:W-:Y:S01]  /*1ba80*/  FFMA.FTZ R15, R128, R14, -R99 ;  /* 0x0000000e800f7223 */ /* 0x000fe20000010863 */
[----:B------:R-:W0:Y:S01]  /*1ba90*/  MUFU.EX2 R107, R107 ;  /* 0x0000006b006b7308 */ /* 0x000e220000000800 */
[----:B-1----:R-:W-:Y:S01]  /*1baa0*/  FFMA.FTZ R0, R9, R0, R157 ;  /* 0x0000000009007223 */ /* 0x002fe2000001009d */
[-C--:B------:R-:W-:Y:S01]  /*1bab0*/  FFMA.FTZ R10, R127, R14.reuse, -R11 ;  /* 0x0000000e7f0a7223 */ /* 0x080fe2000001080b */
[-C--:B------:R-:W-:Y:S01]  /*1bac0*/  FFMA.FTZ R88, R129, R14.reuse, -R99 ;  /* 0x0000000e81587223 */ /* 0x080fe20000010863 */
[-C--:B------:R-:W-:Y:S01]  /*1bad0*/  FFMA.FTZ R138, R130, R14.reuse, -R11 ;  /* 0x0000000e828a7223 */ /* 0x080fe2000001080b */
[-C--:B------:R-:W-:Y:S01]  /*1bae0*/  FFMA.FTZ R139, R132, R14.reuse, -R99 ;  /* 0x0000000e848b7223 */ /* 0x080fe20000010863 */
[-C--:B------:R-:W-:Y:S01]  /*1baf0*/  FFMA.FTZ R11, R131, R14.reuse, -R11 ;  /* 0x0000000e830b7223 */ /* 0x080fe2000001080b */
[----:B------:R-:W-:Y:S01]  /*1bb00*/  FFMA.FTZ R99, R133, R14, -R99 ;  /* 0x0000000e85637223 */ /* 0x000fe20000010863 */
[----:B------:R-:W1:Y:S01]  /*1bb10*/  MUFU.EX2 R158, R158 ;  /* 0x0000009e009e7308 */ /* 0x000e620000000800 */
[----:B---3--:R-:W-:-:S07]  /*1bb20*/  FADD.FTZ R5, R137, R5 ;  /* 0x0000000589057221 */ /* 0x008fce0000010000 */
[----:B------:R-:W3:Y:S01]  /*1bb30*/  MUFU.EX2 R159, R159 ;  /* 0x0000009f009f7308 */ /* 0x000ee20000000800 */
[----:B0-----:R-:W-:-:S07]  /*1bb40*/  FADD.FTZ R0, R107, R0 ;  /* 0x000000006b007221 */ /* 0x001fce0000010000 */
[----:B------:R-:W0:Y:S01]  /*1bb50*/  MUFU.EX2 R135, R135 ;  /* 0x0000008700877308 */ /* 0x000e220000000800 */
[----:B-1----:R-:W-:-:S07]  /*1bb60*/  FADD.FTZ R5, R158, R5 ;  /* 0x000000059e057221 */ /* 0x002fce0000010000 */
        /* <DEDUP_REMOVED lines=80> */
[----:B--2---:R-:W2:Y:S01]  /*1c070*/  MUFU.EX2 R20, R99 ;  /* 0x0000006300147308 */ /* 0x004ea20000000800 */
[----:B0-----:R-:W-:Y:S01]  /*1c080*/  FADD.FTZ R0, R139, R0 ;  /* 0x000000008b007221 */ /* 0x001fe20000010000 */
[----:B-1----:R-:W-:-:S03]  /*1c090*/  FADD.FTZ R5, R11, R5 ;  /* 0x000000050b057221 */ /* 0x002fc60000010000 */
[----:B--2---:R-:W-:Y:S01]  /*1c0a0*/  FADD.FTZ R0, R20, R0 ;  /* 0x0000000014007221 */ /* 0x004fe20000010000 */
[----:B------:R-:W-:Y:S06]  /*1c0b0*/  @!P0 BRA `(.L_x_1800) ;  /* 0x0000000000048947 */ /* 0x000fec0003800000 */
[----:B------:R-:W-:Y:S01]  /*1c0c0*/  BPT.TRAP 0x1 ;  /* 0x000000040000795c */ /* 0x000fe20000300000 */
.L_x_1800:
[C---:B------:R-:W-:Y:S01]  /*1c0d0*/  ISETP.GT.AND P1, PT, R7.reuse, R8, PT ;  /* 0x000000080700720c */ /* 0x040fe20003f24270 */
[----:B------:R-:W-:Y:S01]  /*1c0e0*/  VIADD R7, R7, 0xffffffff ;  /* 0xffffffff07077836 */ /* 0x000fe20000000000 */
[----:B------:R-:W-:Y:S02]  /*1c0f0*/  IADD3 R21, R21, 0x2a860, RZ ;  /* 0x0002a86015157810 */ /* 0x000fe40007ffe0ff */
[----:B------:R-:W-:Y:S02]  /*1c100*/  F2FP.F16.F32.PACK_AB R156, R137, R156 ;  /* 0x0000009c899c723e */ /* 0x000fe400000000ff */
[----:B------:R-:W-:Y:S02]  /*1c110*/  PRMT R21, R172, 0x654, R21 ;  /* 0x00000654ac157816 */ /* 0x000fe40000000015 */
[----:B------:R-:W-:Y:S02]  /*1c120*/  F2FP.F16.F32.PACK_AB R140, R13, R140 ;  /* 0x0000008c0d8c723e */ /* 0x000fe400000000ff */
[----:B------:R0:W-:Y:S01]  /*1c130*/  SYNCS.ARRIVE.TRANS64.RED.A1T0 RZ, [R21+URZ], RZ ;  /* 0x000000ff15ff79a7 */ /* 0x0001e2000810043f */
        /* <DEDUP_REMOVED lines=25> */
[----:B------:R-:W-:Y:S01]  /*1c2d0*/  MOV R13, R23 ;  /* 0x00000017000d7202 */ /* 0x000fe20000000f00 */
[----:B0-----:R-:W-:Y:S06]  /*1c2e0*/  @P1 BRA `(.L_x_1801) ;  /* 0xffffffd800401947 */ /* 0x001fec000383ffff */
[----:B------:R-:W-:Y:S05]  /*1c2f0*/  BSYNC B1 ;  /* 0x0000000000017941 */ /* 0x000fea0003800000 */
.L_x_1788:
[----:B------:R-:W-:Y:S05]  /*1c300*/  BSYNC B0 ;  /* 0x0000000000007941 */ /* 0x000fea0003800000 */
.L_x_1787:
[----:B------:R-:W-:Y:S01]  /*1c310*/  ISETP.GE.AND P1, PT, R7, R201, PT ;  /* 0x000000c90700720c */ /* 0x000fe20003f26270 */
[----:B------:R-:W-:-:S12]  /*1c320*/  BSSY B0, `(.L_x_1802) ;  /* 0x000039d000007945 */ /* 0x000fd80003800000 */
[----:B------:R-:W-:Y:S05]  /*1c330*/  @!P1 BRA `(.L_x_1803) ;  /* 0x00000038006c9947 */ /* 0x000fea0003800000 */
[----:B------:R-:W-:Y:S02]  /*1c340*/  IMAD.MOV.U32 R10, RZ, RZ, R3 ;  /* 0x000000ffff0a7224 */ /* 0x000fe400078e0003 */
[----:B------:R-:W-:Y:S02]  /*1c350*/  IMAD.MOV.U32 R11, RZ, RZ, R4 ;  /* 0x000000ffff0b7224 */ /* 0x000fe400078e0004 */
[----:B------:R-:W-:Y:S02]  /*1c360*/  IMAD.MOV.U32 R8, RZ, RZ, R164 ;  /* 0x000000ffff087224 */ /* 0x000fe400078e00a4 */
[----:B------:R-:W-:-:S07]  /*1c370*/  IMAD.MOV.U32 R12, RZ, RZ, R23 ;  /* 0x000000ffff0c7224 */ /* 0x000fce00078e0017 */
.L_x_1824:
[----:B------:R-:W-:-:S04]  /*1c380*/  ISETP.NE.AND P1, PT, R12, 0x1, PT ;  /* 0x000000010c00780c */ /* 0x000fc80003f25270 */
[----:B------:R-:W-:-:S04]  /*1c390*/  SEL R3, RZ, 0x1, P1 ;  /* 0x00000001ff037807 */ /* 0x000fc80000800000 */
[----:B------:R-:W-:Y:S01]  /*1c3a0*/  LOP3.LUT R164, R8, R3, RZ, 0x3c, !PT ;  /* 0x0000000308a47212 */ /* 0x000fe200078e3cff */
[----:B------:R-:W-:Y:S06]  /*1c3b0*/  @!P0 BRA `(.L_x_1804) ;  /* 0x0000000000048947 */ /* 0x000fec0003800000 */
[----:B------:R-:W-:Y:S01]  /*1c3c0*/  BPT.TRAP 0x1 ;  /* 0x000000040000795c */ /* 0x000fe20000300000 */
.L_x_1804:
[----:B------:R-:W-:Y:S02]  /*1c3d0*/  IADD3 R23, R12, 0x1, RZ ;  /* 0x000000010c177810 */ /* 0x000fe40007ffe0ff */
[----:B------:R-:W-:Y:S02]  /*1c3e0*/  SHF.L.U32 R4, R164, 0x1f, RZ ;  /* 0x0000001fa4047819 */ /* 0x000fe400000006ff */
[----:B------:R-:W-:-:S04]  /*1c3f0*/  ISETP.NE.AND P1, PT, R23, 0x2, PT ;  /* 0x000000021700780c */ /* 0x000fc80003f25270 */
[----:B------:R-:W-:-:S05]  /*1c400*/  SEL R23, R23, RZ, P1 ;  /* 0x000000ff17177207 */ /* 0x000fca0000800000 */
[----:B------:R-:W-:-:S04]  /*1c410*/  IMAD R3, R23, 0x8, R2 ;  /* 0x0000000817037824 */ /* 0x000fc800078e0202 */
[----:B------:R0:W1:Y:S01]  /*1c420*/  SYNCS.PHASECHK.TRANS64.TRYWAIT P1, [R3+URZ+0x2a830], R4 ;  /* 0x02a83004030075a7 */ /* 0x000062000802017f */
[----:B------:R-:W-:Y:S05]  /*1c430*/  @!P0 BRA `(.L_x_1805) ;  /* 0x0000000000048947 */ /* 0x000fea0003800000 */
[----:B------:R-:W-:Y:S01]  /*1c440*/  BPT.TRAP 0x1 ;  /* 0x000000040000795c */ /* 0x000fe20000300000 */
.L_x_1805:
[----:B------:R-:W-:Y:S01]  /*1c450*/  IMAD R95, R23, 0x900, R6 ;  /* 0x00000900175f7824 */ /* 0x000fe200078e0206 */
[----:B------:R-:W-:Y:S03]  /*1c460*/  BSSY B1, `(.L_x_1806) ;  /* 0x0000006000017945 */ /* 0x000fe60003800000 */
[C---:B------:R-:W-:Y:S02]  /*1c470*/  VIADD R90, R95.reuse, 0x2 ;  /* 0x000000025f5a7836 */ /* 0x040fe40000000000 */
[----:B------:R-:W-:Y:S01]  /*1c480*/  VIADD R92, R95, 0x4 ;  /* 0x000000045f5c7836 */ /* 0x000fe20000000000 */
[----:B-1----:R-:W-:Y:S06]  /*1c490*/  @P1 BRA `(.L_x_1807) ;  /* 0x0000000000081947 */ /* 0x002fec0003800000 */
[----:B------:R-:W1:Y:S02]  /*1c4a0*/  SYNCS.PHASECHK.TRANS64.TRYWAIT P1, [R3+URZ+0x2a830], R4 ;  /* 0x02a83004030075a7 */ /* 0x000e64000802017f */
[----:B-1----:R-:W-:Y:S05]  /*1c4b0*/  @!P1 BRA `(.L_x_1808) ;  /* 0x0000010400b09947 */ /* 0x002fea0003800000 */
.L_x_1807:
[----:B------:R-:W-:Y:S05]  /*1c4c0*/  BSYNC B1 ;  /* 0x0000000000017941 */ /* 0x000fea0003800000 */
.L_x_1806:
        /* <DEDUP_REMOVED lines=11> */
[----:B------:R-:W-:Y:S01]  /*1c580*/  VIADD R90, R95, 0x300 ;  /* 0x000003005f5a7836 */ /* 0x000fe20000000000 */
[----:B------:R-:W-:Y:S01]  /*1c590*/  R2UR UR38, R88 ;  /* 0x00000000582672ca */ /* 0x000fe200000e0000 */
[-C--:B------:R-:W-:Y:S01]  /*1c5a0*/  FMUL.FTZ R25, R25, R94.reuse ;  /* 0x0000005e19197220 */ /* 0x080fe20000410000 */
[----:B------:R-:W-:Y:S01]  /*1c5b0*/  IADD3 R88, R95, 0x302, RZ ;  /* 0x000003025f587810 */ /* 0x000fe20007ffe0ff */
[-C--:B------:R-:W-:Y:S01]  /*1c5c0*/  FMUL.FTZ R28, R28, R94.reuse ;  /* 0x0000005e1c1c7220 */ /* 0x080fe20000410000 */
        /* <DEDUP_REMOVED lines=19> */
[----:B------:R-:W-:Y:S01]  /*1c700*/  VIADD R92, R95, 0x606 ;  /* 0x000006065f5c7836 */ /* 0x000fe20000000000 */
[----:B------:R-:W-:Y:S01]  /*1c710*/  R2UR UR22, R90 ;  /* 0x000000005a1672ca */ /* 0x000fe200000e0000 */
[-C--:B------:R-:W-:Y:S01]  /*1c720*/  FMUL.FTZ R41, R41, R94.reuse ;  /* 0x0000005e29297220 */ /* 0x080fe20000410000 */
[----:B------:R-:W-:Y:S01]  /*1c730*/  R2UR UR18, R88 ;  /* 0x00000000581272ca */ /* 0x000fe200000e0000 */
[C---:B------:R-:W-:Y:S01]  /*1c740*/  VIADD R88, R95.reuse, 0x602 ;  /* 0x000006025f587836 */ /* 0x040fe20000000000 */
[----:B------:R-:W-:Y:S01]  /*1c750*/  IADD3 R90, R95, 0x604, RZ ;  /* 0x000006045f5a7810 */ /* 0x000fe20007ffe0ff */
        /* <DEDUP_REMOVED lines=84> */
[----:B------:R-:W-:Y:S01]  /*1cca0*/  R2UR UR51, R195 ;  /* 0x00000000c33372ca */ /* 0x000fe200000e0000 */
[----:B------:R-:W-:Y:S02]  /*1ccb0*/  WARPGROUP.DEPBAR.LE gsb0, 0x0 ;  /* 0x00008000000079c5 */ /* 0x000fe40000010000 */
[----:B------:R-:W-:Y:S01]  /*1ccc0*/  WARPGROUP.ARRIVE ;  /* 0x00000000000079c5 */ /* 0x000fe20000000000 */
[----:B--2---:R-:W-:-:S02]  /*1ccd0*/  R2UR UR44, R196 ;  /* 0x00000000c42c72ca */ /* 0x004fc400000e0000 */
[----:B------:R-:W-:Y:S02]  /*1cce0*/  R2UR UR45, R197 ;  /* 0x00000000c52d72ca */ /* 0x000fe400000e0000 */
[----:B------:R-:W-:Y:S01]  /*1ccf0*/  R2UR UR48, R198 ;  /* 0x00000000c63072ca */ /* 0x000fe200000e0000 */
[----:B------:R-:W2:Y:S04]  /*1cd00*/  LDL.64 R196, [R1] ;  /* 0x0000000001c47983 */ /* 0x000ea80000100a00 */
[----:B------:R-:W3:Y:S06]  /*1cd10*/  LDL.64 R198, [R1+0x8] ;  /* 0x0000080001c67983 */ /* 0x000eec0000100a00 */
[----:B------:R-:W-:Y:S01]  /*1cd20*/  HGMMA.64x96x16.F32 R88, gdesc[UR44], R88, gsb0 ;  /* 0x016000002c5879f0 */ /* 0x000fe20008000858 */
[----:B------:R-:W-:-:S02]  /*1cd30*/  R2UR UR44, R194 ;  /* 0x00000000c22c72ca */ /* 0x000fc400000e0000 */
[----:B------:R-:W4:Y:S01]  /*1cd40*/  LDL.64 R194, [R1+0x18] ;  /* 0x0000180001c27983 */ /* 0x000f220000100a00 */
[----:B------:R-:W-:Y:S02]  /*1cd50*/  R2UR UR46, R192 ;  /* 0x00000000c02e72ca */ /* 0x000fe400000e0000 */
[----:B------:R-:W-:Y:S02]  /*1cd60*/  R2UR UR45, R193 ;  /* 0x00000000c12d72ca */ /* 0x000fe400000e0000 */
[----:B------:R-:W5:Y:S01]  /*1cd70*/  LDL.64 R192, [R1+0x10] ;  /* 0x0000100001c07983 */ /* 0x000f620000100a00 */
[----:B------:R-:W-:Y:S02]  /*1cd80*/  WARPGROUP.DEPBAR.LE gsb0, 0x0 ;  /* 0x00008000000079c5 */ /* 0x000fe40000010000 */
[----:B------:R-:W-:Y:S01]  /*1cd90*/  WARPGROUP.ARRIVE ;  /* 0x00000000000079c5 */ /* 0x000fe20000000000 */
[----:B----4-:R-:W-:Y:S02]  /*1cda0*/  R2UR UR40, R194 ;  /* 0x00000000c22872ca */ /* 0x010fe400000e0000 */
[----:B------:R-:W-:-:S13]  /*1cdb0*/  R2UR UR41, R195 ;  /* 0x00000000c32972ca */ /* 0x000fda00000e0000 */
[----:B------:R-:W-:Y:S01]  /*1cdc0*/  HGMMA.64x96x16.F32 R88, gdesc[UR40], R88, gsb0 ;  /* 0x01600000285879f0 */ /* 0x000fe20008000858 */
[----:B-----5:R-:W-:Y:S02]  /*1cdd0*/  R2UR UR36, R192 ;  /* 0x00000000c02472ca */ /* 0x020fe400000e0000 */
[----:B------:R-:W-:Y:S02]  /*1cde0*/  R2UR UR37, R193 ;  /* 0x00000000c12572ca */ /* 0x000fe400000e0000 */
[----:B---3--:R-:W-:Y:S02]  /*1cdf0*/  R2UR UR32, R198 ;  /* 0x00000000c62072ca */ /* 0x008fe400000e0000 */
        /* <DEDUP_REMOVED lines=49> */
[----:B------:R-:W-:Y:S02]  /*1d110*/  R2UR UR39, R4 ;  /* 0x00000000042772ca */ /* 0x000fe400000e0000 */
[----:B------:R-:W-:Y:S01]  /*1d120*/  R2UR UR38, R13 ;  /* 0x000000000d2672ca */ /* 0x000fe200000e0000 */
[----:B------:R-:W-:Y:S02]  /*1d130*/  WARPGROUP.DEPBAR.LE gsb0, 0x0 ;  /* 0x00008000000079c5 */ /* 0x000fe40000010000 */
[----:B------:R-:W-:-:S12]  /*1d140*/  @!P0 BRA `(.L_x_1809) ;  /* 0x0000000000048947 */ /* 0x000fd80003800000 */
[----:B------:R-:W-:Y:S01]  /*1d150*/  BPT.TRAP 0x1 ;  /* 0x000000040000795c */ /* 0x000fe20000300000 */
.L_x_1809:
[----:B------:R-:W-:Y:S01]  /*1d160*/  SHF.L.U32 R4, R8, 0x1f, RZ ;  /* 0x0000001f08047819 */ /* 0x000fe200000006ff */
[----:B------:R-:W-:-:S04]  /*1d170*/  IMAD R15, R12, 0x8, R2 ;  /* 0x000000080c0f7824 */ /* 0x000fc800078e0202 */
[----:B------:R0:W1:Y:S01]  /*1d180*/  SYNCS.PHASECHK.TRANS64.TRYWAIT P1, [R15+URZ+0x2a850], R4 ;  /* 0x02a850040f0075a7 */ /* 0x000062000802017f */
[----:B------:R-:W-:Y:S05]  /*1d190*/  @!P0 BRA `(.L_x_1810) ;  /* 0x0000000000048947 */ /* 0x000fea0003800000 */
[----:B------:R-:W-:Y:S01]  /*1d1a0*/  BPT.TRAP 0x1 ;  /* 0x000000040000795c */ /* 0x000fe20000300000 */
.L_x_1810:
[----:B------:R-:W-:Y:S04]  /*1d1b0*/  BSSY B1, `(.L_x_1811) ;  /* 0x0000004000017945 */ /* 0x000fe80003800000 */
[----:B-1----:R-:W-:Y:S05]  /*1d1c0*/  @P1 BRA `(.L_x_1812) ;  /* 0x0000000000081947 */ /* 0x002fea0003800000 */
[----:B------:R-:W1:Y:S02]  /*1d1d0*/  SYNCS.PHASECHK.TRANS64.TRYWAIT P1, [R15+URZ+0x2a850], R4 ;  /* 0x02a850040f0075a7 */ /* 0x000e64000802017f */
[----:B-1----:R-:W-:Y:S05]  /*1d1e0*/  @!P1 BRA `(.L_x_1813) ;  /* 0x000000f800789947 */ /* 0x002fea0003800000 */
.L_x_1812:
[----:B------:R-:W-:Y:S05]  /*1d1f0*/  BSYNC B1 ;  /* 0x0000000000017941 */ /* 0x000fea0003800000 */
.L_x_1811:
[----:B01----:R-:W-:Y:S01]  /*1d200*/  VIADD R4, R2, 0x400 ;  /* 0x0000040002047836 */ /* 0x003fe20000000000 */
[----:B------:R-:W-:Y:S01]  /*1d210*/  WARPGROUP.ARRIVE ;  /* 0x00000000000079c5 */ /* 0x000fe20000000000 */
[----:B------:R-:W-:Y:S02]  /*1d220*/  IMAD.MOV.U32 R9, RZ, RZ, 0x40000040 ;  /* 0x40000040ff097424 */ /* 0x000fe400078e00ff */
[----:B------:R-:W-:Y:S01]  /*1d230*/  IMAD.MOV.U32 R13, RZ, RZ, 0x40000040 ;  /* 0x40000040ff0d7424 */ /* 0x000fe200078e00ff */
[----:B------:R-:W-:Y:S02]  /*1d240*/  SHF.R.U32.HI R4, RZ, 0x4, R4 ;  /* 0x00000004ff047819 */ /* 0x000fe40000011604 */
[----:B------:R-:W-:Y:S01]  /*1d250*/  R2UR UR7, R9 ;  /* 0x00000000090772ca */ /* 0x000fe200000e0000 */
[----:B------:R-:W-:Y:S01]  /*1d260*/  IMAD.MOV.U32 R9, RZ, RZ, 0x40000040 ;  /* 0x40000040ff097424 */ /* 0x000fe200078e00ff */
[----:B------:R-:W-:-:S04]  /*1d270*/  LOP3.LUT R4, R4, 0x3fff, RZ, 0xc0, !PT ;  /* 0x00003fff04047812 */ /* 0x000fc800078ec0ff */
[----:B------:R-:W-:-:S05]  /*1d280*/  LOP3.LUT R4, R4, 0x3000000, RZ, 0xfc, !PT ;  /* 0x0300000004047812 */ /* 0x000fca00078efcff */
[----:B------:R-:W-:-:S05]  /*1d290*/  IMAD R8, R12, 0x600, R4 ;  /* 0x000006000c087824 */ /* 0x000fca00078e0204 */
[C---:B------:R-:W-:Y:S02]  /*1d2a0*/  R2UR UR6, R8.reuse ;  /* 0x00000000080672ca */ /* 0x040fe400000e0000 */
[----:B------:R-:W-:-:S11]  /*1d2b0*/  IADD3 R12, R8, 0x80, RZ ;  /* 0x00000080080c7810 */ /* 0x000fd60007ffe0ff */
        /* <DEDUP_REMOVED lines=36> */
.L_x_1814:
        /* <DEDUP_REMOVED lines=8> */
[----:B------:R-:W-:Y:S01]  /*1d580*/  IADD3 R129, R202, R188, RZ ;  /* 0x000000bcca817210 */ /* 0x000fe20007ffe0ff */
        /* <DEDUP_REMOVED lines=42> */
[----:B------:R-:W-:-:S02]  /*1d830*/  VIADD R9, R3, 0x2a840 ;  /* 0x0002a84003097836 */ /* 0x000fc40000000000 */
[----:B------:R-:W-:Y:S01]  /*1d840*/  FMUL.FTZ R119, R127, UR39 ;  /* 0x000000277f777c20 */ /* 0x000fe20008410000 */
[----:B------:R-:W-:Y:S02]  /*1d850*/  IMAD R132, R7, -0x60, RZ ;  /* 0xffffffa007847824 */ /* 0x000fe400078e02ff */
[----:B------:R-:W-:Y:S01]  /*1d860*/  FMUL.FTZ R130, R133, UR39 ;  /* 0x0000002785827c20 */ /* 0x000fe20008410000 */
[----:B------:R-:W-:Y:S01]  /*1d870*/  FMUL.FTZ R3, R134, UR39 ;  /* 0x0000002786037c20 */ /* 0x000fe20008410000 */
[----:B------:R-:W-:Y:S01]  /*1d880*/  FMUL.FTZ R126, R135, UR39 ;  /* 0x00000027877e7c20 */ /* 0x000fe20008410000 */
[----:B------:R-:W-:Y:S01]  /*1d890*/  ISETP.GE.AND P1, PT, R224, 0x1, PT ;  /* 0x00000001e000780c */ /* 0x000fe20003f26270 */
[----:B------:R-:W1:Y:S01]  /*1d8a0*/  MUFU.TANH R13, R13 ;  /* 0x0000000d000d7308 */ /* 0x000e620000002400 */
[----:B------:R-:W-:Y:S01]  /*1d8b0*/  IADD3 R135, -R182, 0x1, R132 ;  /* 0x00000001b6877810 */ /* 0x000fe20007ffe184 */
[----:B------:R-:W-:Y:S01]  /*1d8c0*/  IMAD.IADD R127, R132, 0x1, -R182 ;  /* 0x00000001847f7824 */ /* 0x000fe200078e0ab6 */
[----:B------:R-:W-:-:S02]  /*1d8d0*/  PRMT R8, R172, 0x654, R9 ;  /* 0x00000654ac087816 */ /* 0x000fc40000000009 */
[----:B------:R-:W-:Y:S02]  /*1d8e0*/  IADD3 R135, -R165, R135, R166 ;  /* 0x00000087a5877210 */ /* 0x000fe40007ffe1a6 */
[----:B------:R2:W-:Y:S01]  /*1d8f0*/  SYNCS.ARRIVE.TRANS64.RED.A1T0 RZ, [R8+URZ], RZ ;  /* 0x000000ff08ff79a7 */ /* 0x0005e2000810043f */
[----:B------:R-:W3:Y:S02]  /*1d900*/  MUFU.TANH R14, R14 ;  /* 0x0000000e000e7308 */ /* 0x000ee40000002400 */
[C---:B------:R-:W-:Y:S02]  /*1d910*/  VIADD R136, R135.reuse, UR55 ;  /* 0x0000003787887c36 */ /* 0x040fe40008000000 */
[----:B------:R-:W-:-:S04]  /*1d920*/  VIADD R135, R135, UR38 ;  /* 0x0000002687877c36 */ /* 0x000fc80008000000 */
[----:B------:R-:W4:Y:S01]  /*1d930*/  MUFU.TANH R12, R12 ;  /* 0x0000000c000c7308 */ /* 0x000f220000002400 */
[----:B0-----:R-:W-:Y:S01]  /*1d940*/  IADD3 R134, R136, R131, RZ ;  /* 0x0000008388867210 */ /* 0x001fe20007ffe0ff */
[----:B------:R-:W-:-:S06]  /*1d950*/  IMAD.IADD R133, R135, 0x1, R131 ;  /* 0x0000000187857824 */ /* 0x000fcc00078e0283 */
        /* <DEDUP_REMOVED lines=58> */
.L_x_1817:
[----:B------:R-:W-:-:S05]  /*1dd00*/  IMAD.U32 R137, RZ, RZ, UR46 ;  /* 0x0000002eff897e24 */ /* 0x000fca000f8e00ff */
[----:B------:R-:W-:-:S13]  /*1dd10*/  ISETP.NE.AND P1, PT, R137, 0x1, PT ;  /* 0x000000018900780c */ /* 0x000fda0003f25270 */
[----:B------:R-:W1:Y:S02]  /*1dd20*/  @P1 LDC.64 R8, c[0x0][0x9e8] ;  /* 0x00027a00ff081b82 */ /* 0x000e640000000a00 */
[----:B-1----:R-:W-:-:S05]  /*1dd30*/  @P1 IMAD.HI.U32 R8, R131, R8, RZ ;  /* 0x0000000883081227 */ /* 0x002fca00078e00ff */
[----:B------:R-:W-:-:S07]  /*1dd40*/  @P1 SHF.R.U32.HI R131, RZ, R9, R8 ;  /* 0x00000009ff831219 */ /* 0x000fce0000011608 */
.L_x_1818:
[----:B------:R-:W-:Y:S05]  /*1dd50*/  BSYNC B1 ;  /* 0x0000000000017941 */ /* 0x000fea0003800000 */
.L_x_1816:
[----:B------:R-:W-:-:S05]  /*1dd60*/  IMAD R131, R131, R137, R127 ;  /* 0x0000008983837224 */ /* 0x000fca00078e027f */
[----:B------:R-:W-:Y:S02]  /*1dd70*/  VIADDMNMX R134, R131, R137, R134, PT ;  /* 0x0000008983867246 */ /* 0x000fe40003800186 */
[----:B------:R-:W-:-:S07]  /*1dd80*/  VIMNMX R133, R133, R131, !PT ;  /* 0x0000008385857248 */ /* 0x000fce0007fe0100 */
.L_x_1815:
[C---:B------:R-:W-:Y:S02]  /*1dd90*/  ISETP.GE.AND P1, PT, R132.reuse, 0x2, PT ;  /* 0x000000028400780c */ /* 0x040fe40003f26270 */
[C---:B------:R-:W-:Y:S02]  /*1dda0*/  ISETP.GE.AND P2, PT, R132.reuse, 0x9, PT ;  /* 0x000000098400780c */ /* 0x040fe40003f46270 */
[C---:B------:R-:W-:Y:S02]  /*1ddb0*/  ISETP.GT.AND P4, PT, R133.reuse, 0x1, !P1 ;  /* 0x000000018500780c */ /* 0x040fe40004f84270 */
[----:B------:R-:W-:Y:S02]  /*1ddc0*/  ISETP.GE.AND P5, PT, R132, 0xa, PT ;  /* 0x0000000a8400780c */ /* 0x000fe40003fa6270 */
[----:B------:R-:W-:Y:S02]  /*1ddd0*/  ISETP.GT.AND P3, PT, R133, 0x8, !P2 ;  /* 0x000000088500780c */ /* 0x000fe40005764270 */
[----:B------:R-:W-:-:S02]  /*1dde0*/  ISETP.LT.OR P4, PT, R134, 0x2, P4 ;  /* 0x000000028600780c */ /* 0x000fc40002781670 */
[----:B------:R-:W-:Y:S02]  /*1ddf0*/  ISETP.LT.OR P3, PT, R134, 0x9, P3 ;  /* 0x000000098600780c */ /* 0x000fe40001f61670 */
[----:B------:R-:W-:Y:S02]  /*1de00*/  FSEL R131, R14, -INF , !P4 ;  /* 0xff8000000e837808 */ /* 0x000fe40006000000 */
[----:B------:R-:W-:Y:S01]  /*1de10*/  ISETP.GE.AND P4, PT, R132, 0x11, PT ;  /* 0x000000118400780c */ /* 0x000fe20003f86270 */
[----:B------:R-:W1:Y:S01]  /*1de20*/  SHFL.IDX PT, R14, R129, 0x1, 0x1c1f ;  /* 0x003c1f00810e7f89 */ /* 0x000e6200000e0000 */
[----:B------:R-:W-:Y:S02]  /*1de30*/  LOP3.LUT R16, R16, 0xfffffffb, RZ, 0xc0, !PT ;  /* 0xfffffffb10107812 */ /* 0x000fe400078ec0ff */
[----:B0-----:R-:W-:Y:S02]  /*1de40*/  FSEL R88, R88, -INF , !P3 ;  /* 0xff80000058587808 */ /* 0x001fe40005800000 */
[----:B------:R-:W-:-:S02]  /*1de50*/  ISETP.GT.AND P3, PT, R133, 0x9, !P5 ;  /* 0x000000098500780c */ /* 0x000fc40006f64270 */
[----:B------:R-:W-:Y:S02]  /*1de60*/  @P5 LOP3.LUT R16, R16, 0x4, RZ, 0xfc, !PT ;  /* 0x0000000410105812 */ /* 0x000fe400078efcff */
[----:B------:R-:W-:Y:S02]  /*1de70*/  ISETP.LT.OR P3, PT, R134, 0xa, P3 ;  /* 0x0000000a8600780c */ /* 0x000fe40001f61670 */
[----:B------:R-:W-:Y:S02]  /*1de80*/  LOP3.LUT R16, R16, 0xfffffff7, RZ, 0xc0, !PT ;  /* 0xfffffff710107812 */ /* 0x000fe400078ec0ff */
[----:B------:R-:W-:Y:S02]  /*1de90*/  FSEL R89, R89, -INF , !P3 ;  /* 0xff80000059597808 */ /* 0x000fe40005800000 */
[----:B------:R-:W-:Y:S02]  /*1dea0*/  @P4 LOP3.LUT R16, R16, 0x8, RZ, 0xfc, !PT ;  /* 0x0000000810104812 */ /* 0x000fe400078efcff */
[----:B------:R-:W-:-:S02]  /*1deb0*/  ISETP.GT.AND P3, PT, R133, 0x10, !P4 ;  /* 0x000000108500780c */ /* 0x000fc40006764270 */
[----:B------:R-:W-:Y:S02]  /*1dec0*/  ISETP.GE.AND P4, PT, R132, 0x12, PT ;  /* 0x000000128400780c */ /* 0x000fe40003f86270 */
[----:B------:R-:W-:Y:S02]  /*1ded0*/  ISETP.LT.OR P3, PT, R134, 0x11, P3 ;  /* 0x000000118600780c */ /* 0x000fe40001f61670 */
[----:B------:R-:W-:Y:S01]  /*1dee0*/  LOP3.LUT R16, R16, 0xffffffef, RZ, 0xc0, !PT ;  /* 0xffffffef10107812 */ /* 0x000fe200078ec0ff */
[----:B-1----:R-:W-:Y:S01]  /*1def0*/  IMAD.IADD R136, R136, 0x1, R14 ;  /* 0x0000000188887824 */ /* 0x002fe200078e020e */
        /* <DEDUP_REMOVED lines=128> */
.L_x_1821:
[----:B------:R-:W-:-:S05]  /*1e700*/  IMAD.U32 R129, RZ, RZ, UR46 ;  /* 0x0000002eff817e24 */ /* 0x000fca000f8e00ff */
[----:B------:R-:W-:-:S13]  /*1e710*/  ISETP.NE.AND P6, PT, R129, 0x1, PT ;  /* 0x000000018100780c */ /* 0x000fda0003fc5270 */
[----:B------:R-:W0:Y:S02]  /*1e720*/  @P6 LDC.64 R8, c[0x0][0x9e8] ;  /* 0x00027a00ff086b82 */ /* 0x000e240000000a00 */
[----:B0-----:R-:W-:-:S05]  /*1e730*/  @P6 IMAD.HI.U32 R8, R14, R8, RZ ;  /* 0x000000080e086227 */ /* 0x001fca00078e00ff */
[----:B------:R-:W-:-:S07]  /*1e740*/  @P6 SHF.R.U32.HI R14, RZ, R9, R8 ;  /* 0x00000009ff0e6219 */ /* 0x000fce0000011608 */
.L_x_1822:
[----:B------:R-:W-:Y:S05]  /*1e750*/  BSYNC B1 ;  /* 0x0000000000017941 */ /* 0x000fea0003800000 */
.L_x_1820:
[----:B------:R-:W-:-:S05]  /*1e760*/  IMAD R14, R14, R129, R127 ;  /* 0x000000810e0e7224 */ /* 0x000fca00078e027f */
[----:B------:R-:W-:Y:S02]  /*1e770*/  VIADDMNMX R136, R14, R129, R136, PT ;  /* 0x000000810e887246 */ /* 0x000fe40003800188 */
[----:B------:R-:W-:-:S07]  /*1e780*/  VIMNMX R135, R135, R14, !PT ;  /* 0x0000000e87877248 */ /* 0x000fce0007fe0100 */
.L_x_1819:
[C---:B------:R-:W-:Y:S01]  /*1e790*/  ISETP.GT.AND P1, PT, R135.reuse, 0x1, !P1 ;  /* 0x000000018700780c */ /* 0x040fe20004f24270 */
[----:B------:R-:W-:Y:S01]  /*1e7a0*/  IMAD.U32 R14, RZ, RZ, UR50 ;  /* 0x00000032ff0e7e24 */ /* 0x000fe2000f8e00ff */
[----:B------:R-:W-:Y:S02]  /*1e7b0*/  ISETP.GT.AND P2, PT, R135, 0x8, !P2 ;  /* 0x000000088700780c */ /* 0x000fe40005744270 */
[C---:B------:R-:W-:Y:S02]  /*1e7c0*/  ISETP.LT.OR P1, PT, R136.reuse, 0x2, P1 ;  /* 0x000000028800780c */ /* 0x040fe40000f21670 */
[----:B------:R-:W-:Y:S02]  /*1e7d0*/  ISETP.LT.OR P2, PT, R136, 0x9, P2 ;  /* 0x000000098800780c */ /* 0x000fe40001741670 */
[----:B------:R-:W-:Y:S02]  /*1e7e0*/  FSEL R8, R4, -INF , !P1 ;  /* 0xff80000004087808 */ /* 0x000fe40004800000 */
[----:B------:R-:W-:-:S02]  /*1e7f0*/  LOP3.LUT P1, RZ, R16, 0x4, RZ, 0xc0, !PT ;  /* 0x0000000410ff7812 */ /* 0x000fc4000782c0ff */
[----:B------:R-:W-:Y:S02]  /*1e800*/  FSEL R20, R20, -INF , !P2 ;  /* 0xff80000014147808 */ /* 0x000fe40005000000 */
[----:B------:R-:W-:Y:S02]  /*1e810*/  ISETP.GT.AND P1, PT, R135, 0x9, !P1 ;  /* 0x000000098700780c */ /* 0x000fe40004f24270 */
[----:B------:R-:W-:Y:S02]  /*1e820*/  LOP3.LUT P2, RZ, R16, 0x20000, RZ, 0xc0, !PT ;  /* 0x0002000010ff7812 */ /* 0x000fe4000784c0ff */
        /* <DEDUP_REMOVED lines=96> */
[----:B------:R-:W-:-:S04]  /*1ee30*/  ISETP.GT.AND P1, PT, R135, 0x48, !P2 ;  /* 0x000000488700780c */ /* 0x000fc80005724270 */
[----:B------:R-:W-:-:S04]  /*1ee40*/  ISETP.LT.OR P1, PT, R136, 0x49, P1 ;  /* 0x000000498800780c */ /* 0x000fc80000f21670 */
[----:B------:R-:W-:Y:S02]  /*1ee50*/  FSEL R118, R118, -INF , !P1 ;  /* 0xff80000076767808 */ /* 0x000fe40004800000 */
[----:B------:R-:W-:Y:S02]  /*1ee60*/  ISETP.GT.AND P1, PT, R135, 0x49, !P6 ;  /* 0x000000498700780c */ /* 0x000fe40007724270 */
[----:B------:R-:W-:Y:S02]  /*1ee70*/  LOP3.LUT P6, RZ, R16, 0x2, RZ, 0xc0, !PT ;  /* 0x0000000210ff7812 */ /* 0x000fe400078cc0ff */
[----:B------:R-:W-:-:S04]  /*1ee80*/  ISETP.LT.OR P1, PT, R136, 0x4a, P1 ;  /* 0x0000004a8800780c */ /* 0x000fc80000f21670 */
[----:B------:R-:W-:Y:S02]  /*1ee90*/  FSEL R119, R119, -INF , !P1 ;  /* 0xff80000077777808 */ /* 0x000fe40004800000 */
[C---:B------:R-:W-:Y:S02]  /*1eea0*/  ISETP.GT.AND P1, PT, R135.reuse, RZ, !P6 ;  /* 0x000000ff8700720c */ /* 0x040fe40007724270 */
[----:B------:R-:W-:Y:S02]  /*1eeb0*/  LOP3.LUT P6, RZ, R16, 0x1, RZ, 0xc0, !PT ;  /* 0x0000000110ff7812 */ /* 0x000fe400078cc0ff */
[----:B------:R-:W-:Y:S02]  /*1eec0*/  ISETP.LT.OR P1, PT, R136, 0x1, P1 ;  /* 0x000000018800780c */ /* 0x000fe40000f21670 */
[----:B------:R-:W-:Y:S02]  /*1eed0*/  ISETP.GT.AND P2, PT, R135, 0x59, !P6 ;  /* 0x000000598700780c */ /* 0x000fe40007744270 */
[----:B------:R-:W-:-:S02]  /*1eee0*/  FSEL R12, R12, -INF , !P1 ;  /* 0xff8000000c0c7808 */ /* 0x000fc40004800000 */
[----:B------:R-:W-:Y:S02]  /*1eef0*/  FSETP.NEU.FTZ.AND P1, PT, R4, -INF , PT ;  /* 0xff8000000400780b */ /* 0x000fe40003f3d000 */
[----:B------:R-:W-:Y:S02]  /*1ef00*/  ISETP.LT.OR P2, PT, R136, 0x5a, P2 ;  /* 0x0000005a8800780c */ /* 0x000fe40001741670 */
[----:B------:R-:W-:Y:S02]  /*1ef10*/  FSEL R129, R129, RZ, P1 ;  /* 0x000000ff81817208 */ /* 0x000fe40000800000 */
[----:B------:R-:W-:-:S03]  /*1ef20*/  FSEL R126, R126, -INF , !P2 ;  /* 0xff8000007e7e7808 */ /* 0x000fc60005000000 */
[--C-:B------:R-:W-:Y:S01]  /*1ef30*/  FFMA.FTZ R156, R13, R14, -R129.reuse ;  /* 0x0000000e0d9c7223 */ /* 0x100fe20000010881 */
        /* <DEDUP_REMOVED lines=10> */
[----:B------:R-:W-:Y:S01]  /*1efe0*/  FSEL R105, R4, RZ, P1 ;  /* 0x000000ff04697208 */ /* 0x000fe20000800000 */
[-CC-:B------:R-:W-:Y:S01]  /*1eff0*/  FFMA.FTZ R144, R108, R14.reuse, -R129.reuse ;  /* 0x0000000e6c907223 */ /* 0x180fe20000010881 */
[----:B------:R-:W-:Y:S01]  /*1f000*/  FMNMX.FTZ R13, R21, R13, !PT ;  /* 0x0000000d150d7209 */ /* 0x000fe20007810000 */
[----:B------:R-:W-:Y:S01]  /*1f010*/  MUFU.EX2 R156, R156 ;  /* 0x0000009c009c7308 */ /* 0x000fe20000000800 */
[-C--:B------:R-:W-:Y:S01]  /*1f020*/  FFMA.FTZ R89, R89, R14.reuse, -R129 ;  /* 0x0000000e59597223 */ /* 0x080fe20000010881 */
[----:B------:R-:W-:Y:S01]  /*1f030*/  FADD.FTZ R105, -R105, R11 ;  /* 0x0000000b69697221 */ /* 0x000fe20000010100 */
[----:B------:R-:W-:Y:S01]  /*1f040*/  FMNMX.FTZ R13, R90, R13, !PT ;  /* 0x0000000d5a0d7209 */ /* 0x000fe20007810000 */
[-CC-:B------:R-:W-:Y:S01]  /*1f050*/  FFMA.FTZ R154, R96, R14.reuse, -R129.reuse ;  /* 0x0000000e609a7223 */ /* 0x180fe20000010881 */
[-CC-:B------:R-:W-:Y:S01]  /*1f060*/  FFMA.FTZ R97, R97, R14.reuse, -R129.reuse ;  /* 0x0000000e61617223 */ /* 0x180fe20000010881 */
[-C--:B------:R-:W-:Y:S01]  /*1f070*/  FMUL.FTZ R108, R105, R14.reuse ;  /* 0x0000000e696c7220 */ /* 0x080fe20000410000 */
[----:B------:R-:W-:Y:S01]  /*1f080*/  FMNMX.FTZ R13, R91, R13, !PT ;  /* 0x0000000d5b0d7209 */ /* 0x000fe20007810000 */
[----:B------:R-:W-:Y:S01]  /*1f090*/  MUFU.EX2 R127, R127 ;  /* 0x0000007f007f7308 */ /* 0x000fe20000000800 */
[-CC-:B------:R-:W-:Y:S01]  /*1f0a0*/  FFMA.FTZ R148, R100, R14.reuse, -R129.reuse ;  /* 0x0000000e64947223 */ /* 0x180fe20000010881 */
[-CC-:B------:R-:W-:Y:S01]  /*1f0b0*/  FFMA.FTZ R101, R101, R14.reuse, -R129.reuse ;  /* 0x0000000e65657223 */ /* 0x180fe20000010881 */
[----:B------:R-:W-:Y:S01]  /*1f0c0*/  FMNMX.FTZ R13, R9, R13, !PT ;  /* 0x0000000d090d7209 */ /* 0x000fe20007810000 */
[-CC-:B------:R-:W-:Y:S01]  /*1f0d0*/  FFMA.FTZ R146, R112, R14.reuse, -R129.reuse ;  /* 0x0000000e70927223 */ /* 0x180fe20000010881 */
[-CC-:B------:R-:W-:Y:S01]  /*1f0e0*/  FFMA.FTZ R100, R113, R14.reuse, -R129.reuse ;  /* 0x0000000e71647223 */ /* 0x180fe20000010881 */
[-CC-:B------:R-:W-:Y:S01]  /*1f0f0*/  FFMA.FTZ R140, R116, R14.reuse, -R129.reuse ;  /* 0x0000000e748c7223 */ /* 0x180fe20000010881 */
[----:B------:R-:W-:Y:S01]  /*1f100*/  FMNMX.FTZ R13, R95, R13, !PT ;  /* 0x0000000d5f0d7209 */ /* 0x000fe20007810000 */
[----:B------:R-:W-:Y:S01]  /*1f110*/  MUFU.EX2 R158, R158 ;  /* 0x0000009e009e7308 */ /* 0x000fe20000000800 */
[-CC-:B------:R-:W-:Y:S01]  /*1f120*/  FFMA.FTZ R142, R120, R14.reuse, -R129.reuse ;  /* 0x0000000e788e7223 */ /* 0x180fe20000010881 */
[-CC-:B------:R-:W-:Y:S01]  /*1f130*/  FFMA.FTZ R96, R122, R14.reuse, -R129.reuse ;  /* 0x0000000e7a607223 */ /* 0x180fe20000010881 */
[----:B------:R-:W-:Y:S01]  /*1f140*/  FMNMX.FTZ R13, R98, R13, !PT ;  /* 0x0000000d620d7209 */ /* 0x000fe20007810000 */
[-CC-:B------:R-:W-:Y:S01]  /*1f150*/  FFMA.FTZ R136, R124, R14.reuse, -R129.reuse ;  /* 0x0000000e7c887223 */ /* 0x180fe20000010881 */
[----:B------:R-:W-:-:S02]  /*1f160*/  FFMA.FTZ R138, R128, R14, -R129 ;  /* 0x0000000e808a7223 */ /* 0x000fc40000010881 */
        /* <DEDUP_REMOVED lines=24> */
[----:B0-----:R-:W-:-:S03]  /*1f2f0*/  FFMA.FTZ R101, R109, R14, -R129 ;  /* 0x0000000e6d657223 */ /* 0x001fc60000010881 */
[----:B------:R-:W0:Y:S04]  /*1f300*/  SHFL.BFLY PT, R93, R3, 0x2, 0x1f ;  /* 0x0c401f00035d7f89 */ /* 0x000e2800000e0000 */
[----:B------:R-:W-:Y:S08]  /*1f310*/  MUFU.EX2 R104, R104 ;  /* 0x0000006800687308 */ /* 0x000ff00000000800 */
[----:B------:R-:W-:Y:S08]  /*1f320*/  MUFU.EX2 R144, R144 ;  /* 0x0000009000907308 */ /* 0x000ff00000000800 */
[----:B------:R-:W-:Y:S01]  /*1f330*/  MUFU.EX2 R101, R101 ;  /* 0x0000006500657308 */ /* 0x000fe20000000800 */
[----:B0-----:R-:W-:Y:S01]  /*1f340*/  FMNMX.FTZ R3, R3, R93, !PT ;  /* 0x0000005d03037209 */ /* 0x001fe20007810000 */
[-CC-:B------:R-:W-:Y:S01]  /*1f350*/  FFMA.FTZ R93, R125, R14.reuse, -R129.reuse ;  /* 0x0000000e7d5d7223 */ /* 0x180fe20000010881 */
[----:B------:R-:W-:-:S05]  /*1f360*/  FFMA.FTZ R129, R130, R14, -R129 ;  /* 0x0000000e82817223 */ /* 0x000fca0000010881 */
[----:B------:R-:W-:Y:S01]  /*1f370*/  MUFU.EX2 R146, R146 ;  /* 0x0000009200927308 */ /* 0x000fe20000000800 */
[----:B------:R-:W0:Y:S07]  /*1f380*/  SHFL.BFLY PT, R94, R3, 0x1, 0x1f ;  /* 0x0c201f00035e7f89 */ /* 0x000e2e00000e0000 */
        /* <DEDUP_REMOVED lines=11> */
[----:B------:R-:W0:Y:S01]  /*1f440*/  MUFU.EX2 R94, R108 ;  /* 0x0000006c005e7308 */ /* 0x000e220000000800 */
[-CC-:B------:R-:W-:Y:S01]  /*1f450*/  FFMA.FTZ R8, R8, R14.reuse, -R105.reuse ;  /* 0x0000000e08087223 */ /* 0x180fe20000010869 */
[-CC-:B------:R-:W-:Y:S01]  /*1f460*/  FFMA.FTZ R159, R20, R14.reuse, -R105.reuse ;  /* 0x0000000e149f7223 */ /* 0x180fe20000010869 */
[----:B------:R-:W-:Y:S01]  /*1f470*/  FADD.FTZ R9, -R9, R10 ;  /* 0x0000000a09097221 */ /* 0x000fe20000010100 */
[-CC-:B------:R-:W-:Y:S01]  /*1f480*/  FFMA.FTZ R21, R21, R14.reuse, -R105.reuse ;  /* 0x0000000e15157223 */ /* 0x180fe20000010869 */
[-CC-:B------:R-:W-:Y:S01]  /*1f490*/  FFMA.FTZ R153, R90, R14.reuse, -R105.reuse ;  /* 0x0000000e5a997223 */ /* 0x180fe20000010869 */
[-CC-:B------:R-:W-:Y:S01]  /*1f4a0*/  FFMA.FTZ R20, R91, R14.reuse, -R105.reuse ;  /* 0x0000000e5b147223 */ /* 0x180fe20000010869 */
        /* <DEDUP_REMOVED lines=13> */
[-C--:B------:R-:W-:Y:S01]  /*1f580*/  FFMA.FTZ R143, R118, R14.reuse, -R105 ;  /* 0x0000000e768f7223 */ /* 0x080fe20000010869 */
[----:B------:R-:W-:Y:S01]  /*1f590*/  FADD.FTZ R5, R127, R5 ;  /* 0x000000057f057221 */ /* 0x000fe20000010000 */
[-CC-:B------:R-:W-:Y:S01]  /*1f5a0*/  FFMA.FTZ R90, R119, R14.reuse, -R105.reuse ;  /* 0x0000000e775a7223 */ /* 0x180fe20000010869 */
[-C--:B------:R-:W-:Y:S01]  /*1f5b0*/  FFMA.FTZ R137, R123, R14.reuse, -R105 ;  /* 0x0000000e7b897223 */ /* 0x080fe20000010869 */
[----:B------:R0:W2:Y:S01]  /*1f5c0*/  MUFU.EX2 R108, R8 ;  /* 0x00000008006c7308 */ /* 0x0000a20000000800 */
[----:B------:R-:W-:Y:S01]  /*1f5d0*/  FADD.FTZ R5, R158, R5 ;  /* 0x000000059e057221 */ /* 0x000fe20000010000 */
[-CC-:B------:R-:W-:Y:S01]  /*1f5e0*/  FFMA.FTZ R10, R121, R14.reuse, -R105.reuse ;  /* 0x0000000e790a7223 */ /* 0x180fe20000010869 */
[-CC-:B------:R-:W-:Y:S01]  /*1f5f0*/  FFMA.FTZ R139, R131, R14.reuse, -R105.reuse ;  /* 0x0000000e838b7223 */ /* 0x180fe20000010869 */
[----:B------:R-:W-:Y:S01]  /*1f600*/  FFMA.FTZ R102, R126, R14, -R105 ;  /* 0x0000000e7e667223 */ /* 0x000fe20000010869 */
[----:B------:R-:W-:-:S03]  /*1f610*/  FADD.FTZ R5, R89, R5 ;  /* 0x0000000559057221 */ /* 0x000fc60000010000 */
[----:B------:R-:W3:Y:S01]  /*1f620*/  MUFU.EX2 R159, R159 ;  /* 0x0000009f009f7308 */ /* 0x000ee20000000800 */
[----:B-1----:R-:W-:Y:S01]  /*1f630*/  FFMA.FTZ R0, R9, R0, R157 ;  /* 0x0000000009007223 */ /* 0x002fe2000001009d */
[-C--:B0-----:R-:W-:Y:S01]  /*1f640*/  FFMA.FTZ R8, R99, R14.reuse, -R105 ;  /* 0x0000000e63087223 */ /* 0x081fe20000010869 */
[----:B------:R-:W-:Y:S01]  /*1f650*/  FADD.FTZ R5, R152, R5 ;  /* 0x0000000598057221 */ /* 0x000fe20000010000 */
[----:B------:R-:W-:-:S03]  /*1f660*/  FFMA.FTZ R99, R103, R14, -R105 ;  /* 0x0000000e67637223 */ /* 0x000fc60000010869 */
[----:B------:R-:W-:Y:S01]  /*1f670*/  FADD.FTZ R5, R88, R5 ;  /* 0x0000000558057221 */ /* 0x000fe20000010000 */
[----:B------:R-:W0:Y:S01]  /*1f680*/  MUFU.EX2 R21, R21 ;  /* 0x0000001500157308 */ /* 0x000e220000000800 */
[----:B--2---:R-:W-:Y:S02]  /*1f690*/  FADD.FTZ R0, R108, R0 ;  /* 0x000000006c007221 */ /* 0x004fe40000010000 */
[----:B------:R-:W-:-:S04]  /*1f6a0*/  FADD.FTZ R5, R154, R5 ;  /* 0x000000059a057221 */ /* 0x000fc80000010000 */
[----:B------:R-:W-:Y:S01]  /*1f6b0*/  FADD.FTZ R5, R13, R5 ;  /* 0x000000050d057221 */ /* 0x000fe20000010000 */
[----:B------:R-:W1:Y:S01]  /*1f6c0*/  MUFU.EX2 R153, R153 ;  /* 0x0000009900997308 */ /* 0x000e620000000800 */
[----:B---3--:R-:W-:Y:S02]  /*1f6d0*/  FADD.FTZ R0, R159, R0 ;  /* 0x000000009f007221 */ /* 0x008fe40000010000 */
        /* <DEDUP_REMOVED lines=8> */
[----:B------:R-:W-:-:S04]  /*1f760*/  FADD.FTZ R5, R144, R5 ;  /* 0x0000000590057221 */ /* 0x000fc80000010000 */
        /* <DEDUP_REMOVED lines=54> */
.L_x_1823:
[----:B------:R-:W-:Y:S01]  /*1fad0*/  ISETP.GT.AND P1, PT, R7, R201, PT ;  /* 0x000000c90700720c */ /* 0x000fe20003f24270 */
[----:B------:R-:W-:Y:S01]  /*1fae0*/  VIADD R15, R15, 0x2a860 ;  /* 0x0002a8600f0f7836 */ /* 0x000fe20000000000 */
[----:B------:R-:W-:Y:S01]  /*1faf0*/  F2FP.F16.F32.PACK_AB R155, R12, R155 ;  /* 0x0000009b0c9b723e */ /* 0x000fe200000000ff */
[----:B------:R-:W-:Y:S01]  /*1fb00*/  IMAD.MOV.U32 R12, RZ, RZ, R23 ;  /* 0x000000ffff0c7224 */ /* 0x000fe200078e0017 */
        /* <DEDUP_REMOVED lines=28> */
[----:B------:R-:W-:Y:S01]  /*1fcd0*/  IADD3 R7, R7, -0x1, RZ ;  /* 0xffffffff07077810 */ /* 0x000fe20007ffe0ff */
[----:B0-----:R-:W-:Y:S06]  /*1fce0*/  @P1 BRA `(.L_x_1824) ;  /* 0xffffffc400a41947 */ /* 0x001fec000383ffff */
.L_x_1803:
[----:B------:R-:W-:Y:S05]  /*1fcf0*/  BSYNC B0 ;  /* 0x0000000000007941 */ /* 0x000fea0003800000 */
.L_x_1802:
        /* <DEDUP_REMOVED lines=67> */
.L_x_1825:
[----:B------:R-:W-:Y:S02]  /*20130*/  LEA R8, R23, R2, 0x3 ;  /* 0x0000000217087211 */ /* 0x000fe400078e18ff */
[----:B------:R-:W-:-:S04]  /*20140*/  SHF.L.U32 R7, R164, 0x1f, RZ ;  /* 0x0000001fa4077819 */ /* 0x000fc800000006ff */
[----:B------:R0:W1:Y:S01]  /*20150*/  SYNCS.PHASECHK.TRANS64.TRYWAIT P1, [R8+URZ+0x2a850], R7 ;  /* 0x02a85007080075a7 */ /* 0x000062000802017f */
[----:B------:R-:W-:Y:S05]  /*20160*/  @!P0 BRA `(.L_x_1826) ;  /* 0x0000000000048947 */ /* 0x000fea0003800000 */
[----:B------:R-:W-:Y:S01]  /*20170*/  BPT.TRAP 0x1 ;  /* 0x000000040000795c */ /* 0x000fe20000300000 */
.L_x_1826:
        /* <DEDUP_REMOVED lines=9> */
.L_x_1828:
[----:B------:R-:W-:Y:S05]  /*20210*/  BSYNC B0 ;  /* 0x0000000000007941 */ /* 0x000fea0003800000 */
.L_x_1827:
[----:B------:R-:W-:Y:S01]  /*20220*/  IMAD.MOV.U32 R6, RZ, RZ, R2 ;  /* 0x000000ffff067224 */ /* 0x000fe200078e0002 */
[----:B------:R-:W-:Y:S01]  /*20230*/  WARPGROUP.ARRIVE ;  /* 0x00000000000079c5 */ /* 0x000fe20000000000 */
[----:B01----:R-:W-:Y:S02]  /*20240*/  IMAD.MOV.U32 R7, RZ, RZ, 0x40000040 ;  /* 0x40000040ff077424 */ /* 0x003fe400078e00ff */
[----:B------:R-:W-:Y:S01]  /*20250*/  IMAD.MOV.U32 R20, RZ, RZ, -0x800000 ;  /* 0xff800000ff147424 */ /* 0x000fe200078e00ff */
[----:B------:R-:W-:Y:S01]  /*20260*/  R2UR UR6, R6 ;  /* 0x00000000060672ca */ /* 0x000fe200000e0000 */
[----:B------:R-:W-:Y:S01]  /*20270*/  VIADD R6, R2, 0x80 ;  /* 0x0000008002067836 */ /* 0x000fe20000000000 */
[----:B------:R-:W-:Y:S02]  /*20280*/  R2UR UR7, R7 ;  /* 0x00000000070772ca */ /* 0x000fe400000e0000 */
[----:B------:R-:W-:-:S11]  /*20290*/  MOV R7, 0x40000040 ;  /* 0x4000004000077802 */ /* 0x000fd60000000f00 */
        /* <DEDUP_REMOVED lines=26> */
[----:B------:R-:W0:Y:S01]  /*20440*/  SHFL.BFLY PT, R2, R5, 0x2, 0x1f ;  /* 0x0c401f0005027f89 */ /* 0x000e2200000e0000 */
[----:B------:R-:W-:Y:S02]  /*20450*/  WARPGROUP.DEPBAR.LE gsb0, 0x0 ;  /* 0x00008000000079c5 */ /* 0x000fe40000010000 */
[----:B------:R-:W-:-:S08]  /*20460*/  WARPGROUP.ARRIVE ;  /* 0x00000000000079c5 */ /* 0x000fd00000000000 */
[----:B------:R-:W-:Y:S01]  /*20470*/  HGMMA.64x128x16.F32 R24, R140, gdesc[UR4].tnspB, R24, gsb0 ;  /* 0x41e000048c187df0 */ /* 0x000fe20008000818 */
[----:B------:R-:W-:Y:S01]  /*20480*/  R2UR UR6, R6 ;  /* 0x00000000060672ca */ /* 0x000fe200000e0000 */
[----:B0-----:R-:W-:Y:S01]  /*20490*/  FADD.FTZ R6, R2, R5 ;  /* 0x0000000502067221 */ /* 0x001fe20000010000 */
[----:B------:R-:W-:Y:S01]  /*204a0*/  R2UR UR7, R7 ;  /* 0x00000000070772ca */ /* 0x000fe200000e0000 */
[----:B------:R-:W-:Y:S01]  /*204b0*/  IMAD.MOV.U32 R5, RZ, RZ, RZ ;  /* 0x000000ffff057224 */ /* 0x000fe200078e00ff */
[----:B------:R-:W0:Y:S02]  /*204c0*/  SHFL.BFLY PT, R7, R0, 0x2, 0x1f ;  /* 0x0c401f0000077f89 */ /* 0x000e2400000e0000 */
[----:B0-----:R-:W-:Y:S01]  /*204d0*/  FADD.FTZ R9, R7, R0 ;  /* 0x0000000007097221 */ /* 0x001fe20000010000 */
[----:B------:R-:W-:Y:S01]  /*204e0*/  IMAD.MOV.U32 R0, RZ, RZ, -0x800000 ;  /* 0xff800000ff007424 */ /* 0x000fe200078e00ff */
[----:B------:R-:W0:Y:S04]  /*204f0*/  SHFL.BFLY PT, R7, R6, 0x1, 0x1f ;  /* 0x0c201f0006077f89 */ /* 0x000e2800000e0000 */
[----:B------:R-:W1:Y:S01]  /*20500*/  SHFL.BFLY PT, R2, R9, 0x1, 0x1f ;  /* 0x0c201f0009027f89 */ /* 0x000e6200000e0000 */
[----:B0-----:R-:W-:Y:S01]  /*20510*/  FADD.FTZ R12, R6, R7 ;  /* 0x00000007060c7221 */ /* 0x001fe20000010000 */
[----:B-1----:R-:W-:-:S04]  /*20520*/  FADD.FTZ R13, R9, R2 ;  /* 0x00000002090d7221 */ /* 0x002fc80000010000 */
[----:B------:R-:W-:Y:S02]  /*20530*/  FSETP.NE.FTZ.AND P1, PT, R12, RZ, PT ;  /* 0x000000ff0c00720b */ /* 0x000fe40003f35000 */
[----:B------:R-:W-:Y:S02]  /*20540*/  MOV R2, RZ ;  /* 0x000000ff00027202 */ /* 0x000fe40000000f00 */
        /* <DEDUP_REMOVED lines=17> */
.L_x_1830:
[----:B------:R-:W-:Y:S02]  /*20660*/  VIADD R3, R8, 0x2a860 ;  /* 0x0002a86008037836 */ /* 0x000fe40000000000 */
[-C--:B------:R-:W-:Y:S01]  /*20670*/  FMUL.FTZ R88, R24, R5.reuse ;  /* 0x0000000518587220 */ /* 0x080fe20000410000 */
        /* <DEDUP_REMOVED lines=69> */
[----:B------:R-:W-:-:S02]  /*20ad0*/  LOP3.LUT R164, R164, R3, RZ, 0x3c, !PT ;  /* 0x00000003a4a47212 */ /* 0x000fc400078e3cff */
[----:B------:R-:W-:Y:S02]  /*20ae0*/  IADD3 R208, R208, 0x1, RZ ;  /* 0x00000001d0d07810 */ /* 0x000fe40007ffe0ff */
[----:B------:R-:W-:-:S07]  /*20af0*/  SEL R23, R23, RZ, P1 ;  /* 0x000000ff17177207 */ /* 0x000fce0000800000 */
.L_x_1683:
[----:B------:R-:W2:Y:S08]  /*20b00*/  S2UR UR4, SR_CgaCtaId ;  /* 0x00000000000479c3 */ /* 0x000eb00000008800 */
[----:B------:R-:W-:Y:S01]  /*20b10*/  BAR.SYNC.DEFER_BLOCKING 0x5, 0x180 ;  /* 0x0146000000007b1d */ /* 0x000fe20000010000 */
[----:B------:R-:W-:-:S05]  /*20b20*/  MOV R3, 0x400 ;  /* 0x0000040000037802 */ /* 0x000fca0000000f00 */
[----:B------:R-:W-:Y:S01]  /*20b30*/  BSSY B0, `(.L_x_1831) ;  /* 0x00002da000007945 */ /* 0x000fe20003800000 */
[----:B--2---:R-:W-:-:S05]  /*20b40*/  IMAD.U32 R172, RZ, RZ, UR4 ;  /* 0x00000004ffac7e24 */ /* 0x004fca000f8e00ff */
[----:B------:R-:W-:-:S05]  /*20b50*/  LEA R2, R172, R3, 0x18 ;  /* 0x00000003ac027211 */ /* 0x000fca00078ec0ff */
[----:B-1--4-:R1:W2:Y:S01]  /*20b60*/  LDS.128 R28, [R2+0x2a8d0] ;  /* 0x02a8d000021c7984 */ /* 0x0122a20000000c00 */
[----:B------:R-:W-:Y:S06]  /*20b70*/  BAR.ARV 0x4, 0x180 ;  /* 0x0106000000007b1d */ /* 0x000fec0000002000 */
[----:B------:R-:W-:Y:S05]  /*20b80*/  @P0 BRA `(.L_x_1832) ;  /* 0x0000002000680947 */ /* 0x000fea0003800000 */
[----:B------:R-:W3:Y:S01]  /*20b90*/  LDL R4, [R1+0x54] ;  /* 0x0000540001047983 */ /* 0x000ee20000100800 */
[----:B------:R-:W-:Y:S01]  /*20ba0*/  F2FP.F16.F32.PACK_AB R34, R69, R68 ;  /* 0x000000444522723e */ /* 0x000fe200000000ff */
[----:B------:R-:W-:Y:S01]  /*20bb0*/  ULDC.64 UR4, c[0x0][0xc00] ;  /* 0x0003000000047ab9 */ /* 0x000fe20000000a00 */
[----:B------:R-:W-:Y:S01]  /*20bc0*/  ULDC.64 UR6, c[0x0][0xc08] ;  /* 0x0003020000067ab9 */ /* 0x000fe20000000a00 */
[----:B------:R-:W4:Y:S01]  /*20bd0*/  S2R R3, SR_SWINHI ;  /* 0x0000000000037919 */ /* 0x000f220000002f00 */
[----:B------:R-:W-:Y:S02]  /*20be0*/  MOV R72, R2 ;  /* 0x0000000200487202 */ /* 0x000fe40000000f00 */
[----:B----4-:R-:W-:Y:S01]  /*20bf0*/  MOV R73, R3 ;  /* 0x0000000300497202 */ /* 0x010fe20000000f00 */
[----:B------:R-:W-:Y:S02]  /*20c00*/  BAR.SYNC.DEFER_BLOCKING 0x1, 0x100 ;  /* 0x0044000000007b1d */ /* 0x000fe40000010000 */
[----:B---3--:R-:W-:-:S03]  /*20c10*/  IMAD.WIDE R4, R4, 0x2, R72 ;  /* 0x0000000204047825 */ /* 0x008fc600078e0248 */
        /* <DEDUP_REMOVED lines=9> */
[----:B------:R-:W-:Y:S01]  /*20cb0*/  IMAD.X R13, RZ, RZ, R5, P4 ;  /* 0x000000ffff0d7224 */ /* 0x000fe200020e0605 */
[----:B------:R-:W-:-:S02]  /*20cc0*/  IADD3 R103, P1, R4, 0x4040, RZ ;  /* 0x0000404004677810 */ /* 0x000fc40007f3e0ff */
[----:B------:R-:W-:Y:S01]  /*20cd0*/  IADD3 R105, P0, R4, 0x4060, RZ ;  /* 0x0000406004697810 */ /* 0x000fe20007f1e0ff */
[--C-:B------:R-:W-:Y:S01]  /*20ce0*/  IMAD.X R25, RZ, RZ, R5.reuse, P2 ;  /* 0x000000ffff197224 */ /* 0x100fe200010e0605 */
[----:B------:R-:W-:Y:S01]  /*20cf0*/  LOP3.LUT R4, R3, R4, RZ, 0x3c, !PT ;  /* 0x0000000403047212 */ /* 0x000fe200078e3cff */
[--C-:B------:R-:W-:Y:S01]  /*20d00*/  IMAD.X R27, RZ, RZ, R5.reuse, P1 ;  /* 0x000000ffff1b7224 */ /* 0x100fe200008e0605 */
[----:B------:R-:W-:Y:S01]  /*20d10*/  LOP3.LUT R3, R6, 0x380, RZ, 0xc0, !PT ;  /* 0x0000038006037812 */ /* 0x000fe200078ec0ff */
[----:B0-----:R-:W-:Y:S01]  /*20d20*/  IMAD.X R33, RZ, RZ, R5, P0 ;  /* 0x000000ffff217224 */ /* 0x001fe200000e0605 */
[----:B------:R-:W-:Y:S02]  /*20d30*/  LOP3.LUT R12, R21, 0x380, RZ, 0xc0, !PT ;  /* 0x00000380150c7812 */ /* 0x000fe400078ec0ff */
[----:B------:R-:W-:Y:S02]  /*20d40*/  LOP3.LUT R7, R10, 0x380, RZ, 0xc0, !PT ;  /* 0x000003800a077812 */ /* 0x000fe400078ec0ff */
[----:B------:R-:W-:-:S02]  /*20d50*/  SHF.R.U64 R3, R3, 0x3, RZ ;  /* 0x0000000303037819 */ /* 0x000fc400000012ff */
[----:B------:R-:W-:Y:S02]  /*20d60*/  SHF.R.U64 R12, R12, 0x3, RZ ;  /* 0x000000030c0c7819 */ /* 0x000fe400000012ff */
[----:B------:R-:W-:Y:S02]  /*20d70*/  SHF.R.U64 R7, R7, 0x3, RZ ;  /* 0x0000000307077819 */ /* 0x000fe400000012ff */
[----:B------:R-:W-:Y:S02]  /*20d80*/  LOP3.LUT R14, R35, 0x380, RZ, 0xc0, !PT ;  /* 0x00000380230e7812 */ /* 0x000fe400078ec0ff */
[----:B------:R-:W-:Y:S02]  /*20d90*/  LOP3.LUT R8, R3, R6, RZ, 0x3c, !PT ;  /* 0x0000000603087212 */ /* 0x000fe400078e3cff */
[----:B------:R-:W-:Y:S02]  /*20da0*/  LOP3.LUT R3, R24, 0x380, RZ, 0xc0, !PT ;  /* 0x0000038018037812 */ /* 0x000fe400078ec0ff */
[----:B------:R-:W-:-:S02]  /*20db0*/  LOP3.LUT R26, R103, 0x380, RZ, 0xc0, !PT ;  /* 0x00000380671a7812 */ /* 0x000fc400078ec0ff */
[----:B------:R-:W-:Y:S02]  /*20dc0*/  LOP3.LUT R12, R12, R21, RZ, 0x3c, !PT ;  /* 0x000000150c0c7212 */ /* 0x000fe400078e3cff */
[----:B--2---:R-:W-:Y:S02]  /*20dd0*/  LOP3.LUT R28, R105, 0x380, RZ, 0xc0, !PT ;  /* 0x00000380691c7812 */ /* 0x004fe400078ec0ff */
[-C--:B------:R-:W-:Y:S02]  /*20de0*/  IADD3.X R15, RZ, R5.reuse, RZ, P3, !PT ;  /* 0x00000005ff0f7210 */ /* 0x080fe40001ffe4ff */
[----:B------:R-:W-:Y:S02]  /*20df0*/  LOP3.LUT R10, R7, R10, RZ, 0x3c, !PT ;  /* 0x0000000a070a7212 */ /* 0x000fe400078e3cff */
[----:B------:R-:W-:Y:S02]  /*20e00*/  MOV R21, R4 ;  /* 0x0000000400157202 */ /* 0x000fe40000000f00 */
[----:B------:R-:W-:-:S02]  /*20e10*/  SHF.R.U64 R14, R14, 0x3, RZ ;  /* 0x000000030e0e7819 */ /* 0x000fc400000012ff */
[----:B------:R-:W-:Y:S02]  /*20e20*/  F2FP.F16.F32.PACK_AB R4, R89, R88 ;  /* 0x000000585904723e */ /* 0x000fe400000000ff */
[----:B------:R-:W-:Y:S02]  /*20e30*/  F2FP.F16.F32.PACK_AB R5, R97, R96 ;  /* 0x000000606105723e */ /* 0x000fe400000000ff */
[----:B------:R-:W-:Y:S02]  /*20e40*/  F2FP.F16.F32.PACK_AB R6, R91, R90 ;  /* 0x0000005a5b06723e */ /* 0x000fe400000000ff */
[----:B------:R-:W-:Y:S02]  /*20e50*/  F2FP.F16.F32.PACK_AB R7, R99, R98 ;  /* 0x000000626307723e */ /* 0x000fe400000000ff */
[----:B------:R-:W-:Y:S02]  /*20e60*/  SHF.R.U64 R3, R3, 0x3, RZ ;  /* 0x0000000303037819 */ /* 0x000fe400000012ff */
[----:B------:R-:W-:Y:S01]  /*20e70*/  SHF.R.U64 R26, R26, 0x3, RZ ;  /* 0x000000031a1a7819 */ /* 0x000fe200000012ff */
[----:B------:R0:W-:Y:S01]  /*20e80*/  STSM.16.M88.4 [R21], R4 ;  /* 0x0000000415007844 */ /* 0x0001e20000000200 */
[----:B------:R-:W-:-:S02]  /*20e90*/  SHF.R.U64 R28, R28, 0x3, RZ ;  /* 0x000000031c1c7819 */ /* 0x000fc400000012ff */
[----:B------:R-:W-:Y:S02]  /*20ea0*/  LOP3.LUT R14, R14, R35, RZ, 0x3c, !PT ;  /* 0x000000230e0e7212 */ /* 0x000fe400078e3cff */
[----:B------:R-:W-:Y:S02]  /*20eb0*/  LOP3.LUT R24, R3, R24, RZ, 0x3c, !PT ;  /* 0x0000001803187212 */ /* 0x000fe400078e3cff */
[----:B------:R-:W-:Y:S02]  /*20ec0*/  LOP3.LUT R26, R26, R103, RZ, 0x3c, !PT ;  /* 0x000000671a1a7212 */ /* 0x000fe400078e3cff */
[----:B------:R-:W-:Y:S01]  /*20ed0*/  LOP3.LUT R32, R28, R105, RZ, 0x3c, !PT ;  /* 0x000000691c207212 */ /* 0x000fe200078e3cff */
[----:B------:R-:W2:Y:S01]  /*20ee0*/  LDC.64 R102, c[0x0][0xc00] ;  /* 0x00030000ff667b82 */ /* 0x000ea20000000a00 */
[----:B------:R-:W-:Y:S02]  /*20ef0*/  MOV R107, R8 ;  /* 0x00000008006b7202 */ /* 0x000fe40000000f00 */
[----:B------:R-:W-:-:S02]  /*20f00*/  MOV R106, R10 ;  /* 0x0000000a006a7202 */ /* 0x000fc40000000f00 */
[----:B------:R-:W-:Y:S02]  /*20f10*/  F2FP.F16.F32.PACK_AB R8, R41, R40 ;  /* 0x000000282908723e */ /* 0x000fe400000000ff */
[----:B0-----:R-:W-:Y:S02]  /*20f20*/  F2FP.F16.F32.PACK_AB R4, R93, R92 ;  /* 0x0000005c5d04723e */ /* 0x001fe400000000ff */
[----:B------:R-:W-:Y:S02]  /*20f30*/  F2FP.F16.F32.PACK_AB R5, R101, R100 ;  /* 0x000000646505723e */ /* 0x000fe400000000ff */
[----:B------:R-:W-:Y:S02]  /*20f40*/  F2FP.F16.F32.PACK_AB R6, R37, R36 ;  /* 0x000000242506723e */ /* 0x000fe400000000ff */
[----:B------:R-:W-:Y:S02]  /*20f50*/  F2FP.F16.F32.PACK_AB R7, R39, R38 ;  /* 0x000000262707723e */ /* 0x000fe400000000ff */
[----:B------:R-:W-:-:S02]  /*20f60*/  F2FP.F16.F32.PACK_AB R9, R43, R42 ;  /* 0x0000002a2b09723e */ /* 0x000fc400000000ff */
[----:B------:R-:W-:Y:S01]  /*20f70*/  F2FP.F16.F32.PACK_AB R10, R45, R44 ;  /* 0x0000002c2d0a723e */ /* 0x000fe200000000ff */
[----:B------:R0:W-:Y:S01]  /*20f80*/  STSM.16.M88.4 [R107], R4 ;  /* 0x000000046b007844 */ /* 0x0001e20000000200 */
[----:B------:R-:W-:Y:S02]  /*20f90*/  F2FP.F16.F32.PACK_AB R11, R47, R46 ;  /* 0x0000002e2f0b723e */ /* 0x000fe400000000ff */
[----:B------:R-:W-:Y:S02]  /*20fa0*/  MOV R105, R12 ;  /* 0x0000000c00697202 */ /* 0x000fe40000000f00 */
[----:B------:R-:W-:Y:S01]  /*20fb0*/  MOV R3, R14 ;  /* 0x0000000e00037202 */ /* 0x000fe20000000f00 */
[----:B------:R-:W-:Y:S01]  /*20fc0*/  STSM.16.M88.4 [R106], R8 ;  /* 0x000000086a007844 */ /* 0x000fe20000000200 */
        /* <DEDUP_REMOVED lines=8> */
[----:B------:R2:W-:Y:S01]  /*21050*/  STSM.16.M88.4 [R105], R12 ;  /* 0x0000000c69007844 */ /* 0x0005e20000000200 */
[----:B------:R-:W-:-:S02]  /*21060*/  F2FP.F16.F32.PACK_AB R26, R61, R60 ;  /* 0x0000003c3d1a723e */ /* 0x000fc400000000ff */
[----:B------:R-:W-:Y:S02]  /*21070*/  F2FP.F16.F32.PACK_AB R27, R63, R62 ;  /* 0x0000003e3f1b723e */ /* 0x000fe400000000ff */
[----:B------:R-:W-:Y:S02]  /*21080*/  MOV R21, R32 ;  /* 0x0000002000157202 */ /* 0x000fe40000000f00 */
[----:B------:R-:W-:Y:S01]  /*21090*/  F2FP.F16.F32.PACK_AB R32, R65, R64 ;  /* 0x000000404120723e */ /* 0x000fe200000000ff */
[----:B------:R3:W-:Y:S01]  /*210a0*/  STSM.16.M88.4 [R3], R24 ;  /* 0x0000001803007844 */ /* 0x0007e20000000200 */
[----:B------:R-:W-:Y:S02]  /*210b0*/  F2FP.F16.F32.PACK_AB R33, R67, R66 ;  /* 0x000000424321723e */ /* 0x000fe400000000ff */
[----:B------:R-:W-:Y:S02]  /*210c0*/  F2FP.F16.F32.PACK_AB R35, R71, R70 ;  /* 0x000000464723723e */ /* 0x000fe400000000ff */
[----:B0-----:R-:W-:-:S02]  /*210d0*/  F2FP.F16.F32.PACK_AB R4, R95, R94 ;  /* 0x0000005e5f04723e */ /* 0x001fc400000000ff */
[----:B------:R-:W-:Y:S01]  /*210e0*/  F2FP.F16.F32.PACK_AB R5, R75, R74 ;  /* 0x0000004a4b05723e */ /* 0x000fe200000000ff */
[----:B------:R-:W-:Y:S01]  /*210f0*/  STSM.16.M88.4 [R104], R32 ;  /* 0x0000002068007844 */ /* 0x000fe20000000200 */
[----:B------:R-:W-:Y:S01]  /*21100*/  F2FP.F16.F32.PACK_AB R6, R77, R76 ;  /* 0x0000004c4d06723e */ /* 0x000fe200000000ff */
[----:B--2---:R-:W-:Y:S01]  /*21110*/  IMAD.WIDE R12, R207, 0x4, R102 ;  /* 0x00000004cf0c7825 */ /* 0x004fe200078e0266 */
[----:B------:R-:W-:Y:S01]  /*21120*/  F2FP.F16.F32.PACK_AB R7, R79, R78 ;  /* 0x0000004e4f07723e */ /* 0x000fe200000000ff */
[----:B------:R-:W0:Y:S01]  /*21130*/  LDC.64 R14, c[0x0][0xba8] ;  /* 0x0002ea00ff0e7b82 */ /* 0x000e220000000a00 */
[----:B------:R-:W-:Y:S02]  /*21140*/  F2FP.F16.F32.PACK_AB R8, R81, R80 ;  /* 0x000000505108723e */ /* 0x000fe400000000ff */
[----:B------:R-:W-:Y:S01]  /*21150*/  F2FP.F16.F32.PACK_AB R9, R83, R82 ;  /* 0x000000525309723e */ /* 0x000fe200000000ff */
[----:B------:R-:W-:Y:S01]  /*21160*/  STSM.16.M88.4 [R28], R4 ;  /* 0x000000041c007844 */ /* 0x000fe20000000200 */
[----:B------:R-:W-:Y:S01]  /*21170*/  F2FP.F16.F32.PACK_AB R10, R85, R84 ;  /* 0x00000054550a723e */ /* 0x000fe200000000ff */
[----:B---3--:R-:W-:Y:S01]  /*21180*/  IMAD.MOV.U32 R3, RZ, RZ, RZ ;  /* 0x000000ffff037224 */ /* 0x008fe200078e00ff */
[----:B------:R-:W-:-:S02]  /*21190*/  F2FP.F16.F32.PACK_AB R11, R87, R86 ;  /* 0x00000056570b723e */ /* 0x000fc400000000ff */
[----:B------:R-:W-:-:S03]  /*211a0*/  ISETP.NE.U32.AND P0, PT, RZ, UR4, PT ;  /* 0x00000004ff007c0c */ /* 0x000fc6000bf05070 */
[----:B------:R2:W-:Y:S01]  /*211b0*/  STSM.16.M88.4 [R21], R8 ;  /* 0x0000000815007844 */ /* 0x0005e20000000200 */
[----:B------:R-:W-:Y:S01]  /*211c0*/  BAR.SYNC.DEFER_BLOCKING 0x1, 0x100 ;  /* 0x0044000000007b1d */ /* 0x000fe20000010000 */
[----:B------:R-:W-:Y:S02]  /*211d0*/  ISETP.NE.AND.EX P0, PT, RZ, UR5, PT, P0 ;  /* 0x00000005ff007c0c */ /* 0x000fe4000bf05300 */
[----:B------:R-:W-:Y:S02]  /*211e0*/  ISETP.NE.U32.AND P1, PT, RZ, UR6, PT ;  /* 0x00000006ff007c0c */ /* 0x000fe4000bf25070 */
[----:B------:R-:W-:Y:S01]  /*211f0*/  ISETP.NE.AND P2, PT, R206, RZ, PT ;  /* 0x000000ffce00720c */ /* 0x000fe20003f45270 */
[----:B------:R-:W-:Y:S02]  /*21200*/  IMAD.MOV.U32 R26, RZ, RZ, 0x9b8 ;  /* 0x000009b8ff1a7424 */ /* 0x000fe400078e00ff */
[----:B--2---:R-:W2:Y:S06]  /*21210*/  LDC R21, c[0x0][0xbe8] ;  /* 0x0002fa00ff157b82 */ /* 0x004eac0000000800 */
[----:B------:R-:W3:Y:S01]  /*21220*/  @P0 LDG.E R3, desc[UR60][R12.64] ;  /* 0x0000003c0c030981 */ /* 0x000ee2000c1e1900 */
[----:B------:R-:W-:Y:S01]  /*21230*/  ULDC UR6, c[0x0][0xa88] ;  /* 0x0002a20000067ab9 */ /* 0x000fe20000000800 */
[----:B------:R-:W-:-:S02]  /*21240*/  ISETP.NE.AND.EX P1, PT, RZ, UR7, PT, P1 ;  /* 0x00000007ff007c0c */ /* 0x000fc4000bf25310 */
[----:B------:R-:W-:Y:S01]  /*21250*/  MOV R102, UR6 ;  /* 0x0000000600667c02 */ /* 0x000fe20008000f00 */
[----:B------:R-:W-:Y:S02]  /*21260*/  ULDC UR6, c[0x0][0xad4] ;  /* 0x0002b50000067ab9 */ /* 0x000fe40000000800 */
[----:B------:R-:W-:-:S04]  /*21270*/  SEL R206, R206, UR6, P2 ;  /* 0x00000006cece7c07 */ /* 0x000fc80009000000 */
[----:B------:R-:W-:-:S04]  /*21280*/  ISETP.GT.AND P3, PT, R206, 0x1, PT ;  /* 0x00000001ce00780c */ /* 0x000fc80003f64270 */
[----:B------:R-:W-:Y:S01]  /*21290*/  SEL R26, R26, 0x978, P3 ;  /* 0x000009781a1a7807 */ /* 0x000fe20001800000 */
[----:B------:R-:W4:Y:S08]  /*212a0*/  @P1 LDC.64 R4, c[0x0][0xc08] ;  /* 0x00030200ff041b82 */ /* 0x000f300000000a00 */
[----:B------:R-:W1:Y:S08]  /*212b0*/  LDC.64 R6, c[0x0][R26+0x220] ;  /* 0x000088001a067b82 */ /* 0x000e700000000a00 */
[----:B------:R-:W0:Y:S01]  /*212c0*/  LDC.64 R8, c[0x0][R26+0x218] ;  /* 0x000086001a087b82 */ /* 0x000e220000000a00 */
[----:B--2---:R-:W-:-:S07]  /*212d0*/  ISETP.NE.AND P4, PT, R21, 0x1, PT ;  /* 0x000000011500780c */ /* 0x004fce0003f85270 */
[----:B------:R-:W2:Y:S01]  /*212e0*/  LDC.64 R10, c[0x0][R26+0x228] ;  /* 0x00008a001a0a7b82 */ /* 0x000ea20000000a00 */
[----:B----4-:R-:W-:-:S05]  /*212f0*/  @P1 IMAD.WIDE R4, R207, 0x4, R4 ;  /* 0x00000004cf041825 */ /* 0x010fca00078e0204 */
[----:B------:R4:W5:Y:S01]  /*21300*/  @P1 LDG.E R102, desc[UR60][R4.64] ;  /* 0x0000003c04661981 */ /* 0x000962000c1e1900 */
[----:B------:R-:W-:Y:S01]  /*21310*/  ISETP.NE.U32.AND P2, PT, RZ, UR4, PT ;  /* 0x00000004ff007c0c */ /* 0x000fe2000bf45070 */
[----:B------:R-:W3:Y:S01]  /*21320*/  @P4 LDC R35, c[0x0][0xbec] ;  /* 0x0002fb00ff234b82 */ /* 0x000ee20000000800 */
[----:B------:R-:W-:Y:S02]  /*21330*/  SHF.R.S32.HI R24, RZ, 0x1f, R207 ;  /* 0x0000001fff187819 */ /* 0x000fe400000114cf */
[----:B------:R-:W-:-:S04]  /*21340*/  ISETP.NE.AND.EX P2, PT, RZ, UR5, PT, P2 ;  /* 0x00000005ff007c0c */ /* 0x000fc8000bf45320 */
[----:B------:R-:W-:Y:S01]  /*21350*/  SEL R28, R207, RZ, !P2 ;  /* 0x000000ffcf1c7207 */ /* 0x000fe20005000000 */
[----:B----4-:R-:W4:Y:S01]  /*21360*/  LDC.64 R4, c[0x0][R26+0x210] ;  /* 0x000084001a047b82 */ /* 0x010f220000000a00 */
[----:B------:R-:W-:Y:S01]  /*21370*/  SEL R25, R24, RZ, !P2 ;  /* 0x000000ff18197207 */ /* 0x000fe20005000000 */
[----:B------:R-:W-:-:S06]  /*21380*/  IMAD.IADD R24, R202, 0x1, R188 ;  /* 0x00000001ca187824 */ /* 0x000fcc00078e02bc */
[----:B------:R-:W4:Y:S01]  /*21390*/  @P4 LDC R105, c[0x0][0xbf0] ;  /* 0x0002fc00ff694b82 */ /* 0x000f220000000800 */
[----:B-1----:R-:W-:-:S07]  /*213a0*/  IMAD R7, R7, R28, RZ ;  /* 0x0000001c07077224 */ /* 0x002fce00078e02ff */
[----:B0-----:R-:W0:Y:S01]  /*213b0*/  @!P3 LDC R14, c[0x0][0xb50] ;  /* 0x0002d400ff0ebb82 */ /* 0x001e220000000800 */
[----:B------:R-:W-:Y:S01]  /*213c0*/  IMAD R33, R6, R25, R7 ;  /* 0x0000001906217224 */ /* 0x000fe200078e0207 */
[----:B------:R-:W-:Y:S01]  /*213d0*/  SEL R25, R210, RZ, P3 ;  /* 0x000000ffd2197207 */ /* 0x000fe20001800000 */
[----:B------:R-:W-:-:S05]  /*213e0*/  IMAD.WIDE.U32 R6, R6, R28, RZ ;  /* 0x0000001c06067225 */ /* 0x000fca00078e00ff */
[----:B------:R-:W1:Y:S01]  /*213f0*/  @!P3 LDC R15, c[0x0][0xb54] ;  /* 0x0002d500ff0fbb82 */ /* 0x000e620000000800 */
[-C--:B------:R-:W-:Y:S02]  /*21400*/  IMAD R27, R9, R169.reuse, RZ ;  /* 0x000000a9091b7224 */ /* 0x080fe400078e02ff */
[----:B------:R-:W-:-:S04]  /*21410*/  IMAD.WIDE.U32 R8, R8, R169, RZ ;  /* 0x000000a908087225 */ /* 0x000fc800078e00ff */
[----:B------:R-:W-:Y:S02]  /*21420*/  IMAD.IADD R32, R9, 0x1, R27 ;  /* 0x0000000109207824 */ /* 0x000fe400078e021b */
[----:B------:R-:W-:Y:S01]  /*21430*/  IMAD.IADD R9, R7, 0x1, R33 ;  /* 0x0000000107097824 */ /* 0x000fe200078e0221 */
[----:B------:R-:W-:Y:S01]  /*21440*/  MOV R7, R24 ;  /* 0x0000001800077202 */ /* 0x000fe20000000f00 */
[-C--:B--2---:R-:W-:Y:S02]  /*21450*/  IMAD R27, R11, R25.reuse, RZ ;  /* 0x000000190b1b7224 */ /* 0x084fe400078e02ff */
[----:B------:R-:W-:-:S04]  /*21460*/  IMAD.WIDE.U32 R10, R10, R25, RZ ;  /* 0x000000190a0a7225 */ /* 0x000fc800078e00ff */
[----:B------:R-:W-:Y:S01]  /*21470*/  IMAD.IADD R27, R11, 0x1, R27 ;  /* 0x000000010b1b7824 */ /* 0x000fe200078e021b */
[--C-:B---3--:R-:W-:Y:S01]  /*21480*/  IADD3 R8, P2, P5, R6, R8, R3.reuse ;  /* 0x0000000806087210 */ /* 0x108fe20007d5e003 */
[----:B------:R-:W-:Y:S01]  /*21490*/  @P4 IMAD.HI.U32 R6, R24, R35, RZ ;  /* 0x0000002318064227 */ /* 0x000fe200078e00ff */
[----:B------:R-:W-:-:S04]  /*214a0*/  SHF.R.S32.HI R103, RZ, 0x1f, R3 ;  /* 0x0000001fff677819 */ /* 0x000fc80000011403 */
[----:B----4-:R-:W-:Y:S02]  /*214b0*/  @P4 SHF.R.U32.HI R7, RZ, R105, R6 ;  /* 0x00000069ff074219 */ /* 0x010fe40000011606 */
[----:B------:R-:W-:Y:S02]  /*214c0*/  IADD3.X R9, R9, R32, R103, P2, P5 ;  /* 0x0000002009097210 */ /* 0x000fe400017ea467 */
[----:B------:R-:W-:Y:S01]  /*214d0*/  IADD3 R10, P2, P5, R7, R8, R10 ;  /* 0x00000008070a7210 */ /* 0x000fe20007d5e00a */
[--C-:B------:R-:W-:Y:S01]  /*214e0*/  IMAD.MOV R25, RZ, RZ, -R7.reuse ;  /* 0x000000ffff197224 */ /* 0x100fe200078e0a07 */
[----:B------:R-:W-:-:S03]  /*214f0*/  SHF.R.S32.HI R6, RZ, 0x1f, R7 ;  /* 0x0000001fff067819 */ /* 0x000fc60000011407 */
[----:B------:R-:W-:Y:S01]  /*21500*/  IMAD R7, R21, R25, R24 ;  /* 0x0000001915077224 */ /* 0x000fe200078e0218 */
[----:B------:R-:W-:-:S03]  /*21510*/  IADD3.X R11, R6, R9, R27, P2, P5 ;  /* 0x00000009060b7210 */ /* 0x000fc600017ea41b */
        /* <DEDUP_REMOVED lines=11> */
[----:B--2---:R-:W-:-:S07]  /*215d0*/  IMAD.IADD R102, R102, 0x1, -R5 ;  /* 0x0000000166667824 */ /* 0x004fce00078e0a05 */
.L_x_1833:
[----:B------:R-:W2:Y:S01]  /*215e0*/  LDL R8, [R1+0x50] ;  /* 0x0000500001087983 */ /* 0x000ea20000100800 */
[----:B-----5:R-:W-:Y:S01]  /*215f0*/  IMAD R102, R102, R21, RZ ;  /* 0x0000001566667224 */ /* 0x020fe200078e02ff */
[----:B------:R-:W-:Y:S02]  /*21600*/  LOP3.LUT P0, RZ, R228, 0x3, RZ, 0xc0, !PT ;  /* 0x00000003e4ff7812 */ /* 0x000fe4000780c0ff */
[----:B------:R-:W-:Y:S04]  /*21610*/  SHFL.IDX PT, R4, R14, RZ, 0x1c1f ;  /* 0x001c1fff0e047589 */ /* 0x000fe800000e0000 */
[----:B------:R-:W0:Y:S04]  /*21620*/  SHFL.IDX PT, R5, R15, RZ, 0x1c1f ;  /* 0x001c1fff0f057589 */ /* 0x000e2800000e0000 */
[----:B------:R-:W-:Y:S04]  /*21630*/  SHFL.IDX PT, R6, R14, 0x1, 0x1c1f ;  /* 0x003c1f000e067f89 */ /* 0x000fe800000e0000 */
[----:B------:R-:W1:Y:S01]  /*21640*/  SHFL.IDX PT, R7, R15, 0x1, 0x1c1f ;  /* 0x003c1f000f077f89 */ /* 0x000e6200000e0000 */
[----:B--2---:R-:W-:-:S04]  /*21650*/  IADD3 R9, R8, R188, RZ ;  /* 0x000000bc08097210 */ /* 0x004fc80007ffe0ff */
[C---:B------:R-:W-:Y:S01]  /*21660*/  ISETP.GE.OR P1, PT, R9.reuse, R102, P0 ;  /* 0x000000660900720c */ /* 0x040fe20000726670 */
[----:B------:R-:W-:-:S05]  /*21670*/  VIADD R12, R9, 0x8 ;  /* 0x00000008090c7836 */ /* 0x000fca0000000000 */
[----:B------:R-:W-:-:S07]  /*21680*/  ISETP.GE.OR P0, PT, R12, R102, P0 ;  /* 0x000000660c00720c */ /* 0x000fce0000706670 */
[----:B0-----:R0:W-:Y:S06]  /*21690*/  @!P1 ST.E desc[UR60][R4.64], R0 ;  /* 0x0000000004009985 */ /* 0x0011ec000c10193c */
[----:B-1----:R0:W-:Y:S01]  /*216a0*/  @!P0 ST.E desc[UR60][R6.64], R20 ;  /* 0x0000001406008985 */ /* 0x0021e2000c10193c */
[----:B------:R-:W-:Y:S05]  /*216b0*/  @P3 BRA `(.L_x_1834) ;  /* 0x0000000800843947 */ /* 0x000fea0003800000 */
[----:B0-----:R-:W-:Y:S01]  /*216c0*/  IMAD R5, R225, 0x40, R203 ;  /* 0x00000040e1057824 */ /* 0x001fe200078e02cb */
[----:B------:R-:W0:Y:S01]  /*216d0*/  @P4 LDC R53, c[0x0][0xbec] ;  /* 0x0002fb00ff354b82 */ /* 0x000e220000000800 */
[----:B------:R-:W-:Y:S02]  /*216e0*/  ULDC.64 UR4, c[0x0][0xaa0] ;  /* 0x0002a80000047ab9 */ /* 0x000fe40000000a00 */
[----:B------:R-:W-:-:S03]  /*216f0*/  IMAD.WIDE R72, R5, 0x2, R72 ;  /* 0x0000000205487825 */ /* 0x000fc600078e0248 */
[C---:B------:R-:W-:Y:S02]  /*21700*/  IADD3 R9, P6, R72.reuse, 0x1000, RZ ;  /* 0x0000100048097810 */ /* 0x040fe40007fde0ff */
[----:B------:R-:W1:Y:S01]  /*21710*/  @P4 LDC R55, c[0x0][0xbf0] ;  /* 0x0002fc00ff374b82 */ /* 0x000e620000000800 */
[----:B------:R-:W-:Y:S01]  /*21720*/  IMAD.WIDE.U32 R48, R3, UR4, RZ ;  /* 0x0000000403307c25 */ /* 0x000fe2000f8e00ff */
[C---:B------:R-:W-:Y:S02]  /*21730*/  IADD3 R13, P5, R72.reuse, 0x2000, RZ ;  /* 0x00002000480d7810 */ /* 0x040fe40007fbe0ff */
[----:B------:R-:W-:Y:S02]  /*21740*/  LOP3.LUT R8, R9, 0x380, RZ, 0xc0, !PT ;  /* 0x0000038009087812 */ /* 0x000fe400078ec0ff */
[----:B------:R-:W-:Y:S02]  /*21750*/  IADD3 R25, P3, R72, 0x3000, RZ ;  /* 0x0000300048197810 */ /* 0x000fe40007f7e0ff */
[----:B------:R-:W-:-:S02]  /*21760*/  SHF.R.U64 R8, R8, 0x3, RZ ;  /* 0x0000000308087819 */ /* 0x000fc400000012ff */
[----:B------:R-:W-:Y:S02]  /*21770*/  IADD3 R33, P2, R72, 0x4000, RZ ;  /* 0x0000400048217810 */ /* 0x000fe40007f5e0ff */
[----:B------:R-:W-:Y:S01]  /*21780*/  LOP3.LUT R8, R8, R9, RZ, 0x3c, !PT ;  /* 0x0000000908087212 */ /* 0x000fe200078e3cff */
[--C-:B------:R-:W-:Y:S01]  /*21790*/  IMAD.X R9, RZ, RZ, R73.reuse, P6 ;  /* 0x000000ffff097224 */ /* 0x100fe200030e0649 */
[C---:B------:R-:W-:Y:S02]  /*217a0*/  IADD3 R5, P6, R72.reuse, 0x7000, RZ ;  /* 0x0000700048057810 */ /* 0x040fe40007fde0ff */
[C---:B------:R-:W-:Y:S02]  /*217b0*/  IADD3 R37, P1, R72.reuse, 0x5000, RZ ;  /* 0x0000500048257810 */ /* 0x040fe40007f3e0ff */
[----:B------:R-:W-:Y:S01]  /*217c0*/  LOP3.LUT R0, R5, 0x380, RZ, 0xc0, !PT ;  /* 0x0000038005007812 */ /* 0x000fe200078ec0ff */
[----:B------:R-:W-:Y:S01]  /*217d0*/  IMAD.X R45, RZ, RZ, R73, P6 ;  /* 0x000000ffff2d7224 */ /* 0x000fe200030e0649 */
[----:B------:R-:W-:Y:S01]  /*217e0*/  IADD3 R41, P0, R72, 0x6000, RZ ;  /* 0x0000600048297810 */ /* 0x000fe20007f1e0ff */
[----:B------:R-:W5:Y:S01]  /*217f0*/  LD.E.128 R8, desc[UR60][R8.64] ;  /* 0x0000003c08087980 */ /* 0x000f62000c101d00 */
[----:B------:R-:W-:-:S02]  /*21800*/  SHF.R.U64 R0, R0, 0x3, RZ ;  /* 0x0000000300007819 */ /* 0x000fc400000012ff */
[----:B------:R-:W-:Y:S02]  /*21810*/  LOP3.LUT R12, R13, 0x380, RZ, 0xc0, !PT ;  /* 0x000003800d0c7812 */ /* 0x000fe400078ec0ff */
[----:B------:R-:W-:Y:S01]  /*21820*/  LOP3.LUT R44, R0, R5, RZ, 0x3c, !PT ;  /* 0x00000005002c7212 */ /* 0x000fe200078e3cff */
[----:B------:R-:W-:Y:S01]  /*21830*/  IMAD R0, R103, UR4, RZ ;  /* 0x0000000467007c24 */ /* 0x000fe2000f8e02ff */
[----:B------:R-:W-:Y:S02]  /*21840*/  LOP3.LUT R24, R25, 0x380, RZ, 0xc0, !PT ;  /* 0x0000038019187812 */ /* 0x000fe400078ec0ff */
[----:B------:R-:W-:Y:S01]  /*21850*/  LOP3.LUT R32, R33, 0x380, RZ, 0xc0, !PT ;  /* 0x0000038021207812 */ /* 0x000fe200078ec0ff */
[----:B------:R-:W-:Y:S01]  /*21860*/  IMAD R51, R3, UR5, R0 ;  /* 0x0000000503337c24 */ /* 0x000fe2000f8e0200 */
[----:B------:R-:W-:Y:S01]  /*21870*/  ULDC.64 UR4, c[0x0][0xae8] ;  /* 0x0002ba0000047ab9 */ /* 0x000fe20000000a00 */
[----:B------:R-:W-:Y:S01]  /*21880*/  IMAD R3, R205, 0x20, R225 ;  /* 0x00000020cd037824 */ /* 0x000fe200078e02e1 */
[----:B------:R-:W-:Y:S01]  /*21890*/  LOP3.LUT R36, R37, 0x380, RZ, 0xc0, !PT ;  /* 0x0000038025247812 */ /* 0x000fe200078ec0ff */
[----:B------:R-:W5:Y:S01]  /*218a0*/  LD.E.128 R44, desc[UR60][R44.64] ;  /* 0x0000003c2c2c7980 */ /* 0x000f62000c101d00 */
[----:B------:R-:W-:Y:S01]  /*218b0*/  IADD3 R49, R49, R51, RZ ;  /* 0x0000003331317210 */ /* 0x000fe20007ffe0ff */
[----:B------:R-:W-:Y:S01]  /*218c0*/  IMAD.IADD R50, R188, 0x1, R3 ;  /* 0x00000001bc327824 */ /* 0x000fe200078e0203 */
[----:B------:R-:W-:-:S02]  /*218d0*/  LOP3.LUT R40, R41, 0x380, RZ, 0xc0, !PT ;  /* 0x0000038029287812 */ /* 0x000fc400078ec0ff */
[----:B------:R-:W-:Y:S01]  /*218e0*/  LOP3.LUT R7, R72, 0x380, RZ, 0xc0, !PT ;  /* 0x0000038048077812 */ /* 0x000fe200078ec0ff */
[C---:B------:R-:W-:Y:S01]  /*218f0*/  IMAD.WIDE.U32 R48, R169.reuse, UR4, R48 ;  /* 0x00000004a9307c25 */ /* 0x040fe2000f8e0030 */
[----:B------:R-:W-:Y:S02]  /*21900*/  SHF.R.S32.HI R51, RZ, 0x1f, R28 ;  /* 0x0000001fff337819 */ /* 0x000fe4000001141c */
[----:B------:R-:W-:Y:S01]  /*21910*/  SHF.R.U64 R12, R12, 0x3, RZ ;  /* 0x000000030c0c7819 */ /* 0x000fe200000012ff */
[----:B0-----:R-:W-:Y:S01]  /*21920*/  @P4 IMAD.HI.U32 R0, R50, R53, RZ ;  /* 0x0000003532004227 */ /* 0x001fe200078e00ff */
[----:B------:R-:W-:Y:S02]  /*21930*/  SHF.R.U64 R24, R24, 0x3, RZ ;  /* 0x0000000318187819 */ /* 0x000fe400000012ff */
[----:B------:R-:W-:Y:S01]  /*21940*/  SHF.R.U64 R32, R32, 0x3, RZ ;  /* 0x0000000320207819 */ /* 0x000fe200000012ff */
[----:B------:R-:W-:Y:S01]  /*21950*/  IMAD R49, R169, UR5, R49 ;  /* 0x00000005a9317c24 */ /* 0x000fe2000f8e0231 */
[----:B------:R-:W-:Y:S01]  /*21960*/  ULDC.64 UR4, c[0x0][0xaf0] ;  /* 0x0002bc0000047ab9 */ /* 0x000fe20000000a00 */
[----:B------:R-:W-:Y:S01]  /*21970*/  IMAD.MOV.U32 R3, RZ, RZ, R50 ;  /* 0x000000ffff037224 */ /* 0x000fe200078e0032 */
[----:B-1----:R-:W-:Y:S01]  /*21980*/  @P4 SHF.R.U32.HI R3, RZ, R55, R0 ;  /* 0x00000037ff034219 */ /* 0x002fe20000011600 */
[----:B------:R-:W-:Y:S01]  /*21990*/  IMAD R51, R51, UR4, RZ ;  /* 0x0000000433337c24 */ /* 0x000fe2000f8e02ff */
[----:B------:R-:W-:-:S02]  /*219a0*/  SHF.R.U64 R36, R36, 0x3, RZ ;  /* 0x0000000324247819 */ /* 0x000fc400000012ff */
[----:B------:R-:W-:Y:S02]  /*219b0*/  SHF.R.U64 R40, R40, 0x3, RZ ;  /* 0x0000000328287819 */ /* 0x000fe400000012ff */
[----:B------:R-:W-:Y:S01]  /*219c0*/  SHF.R.U64 R7, R7, 0x3, RZ ;  /* 0x0000000307077819 */ /* 0x000fe200000012ff */
[--C-:B------:R-:W-:Y:S01]  /*219d0*/  IMAD.MOV R20, RZ, RZ, -R3.reuse ;  /* 0x000000ffff147224 */ /* 0x100fe200078e0a03 */
[----:B------:R-:W-:Y:S01]  /*219e0*/  SHF.R.S32.HI R0, RZ, 0x1f, R3 ;  /* 0x0000001fff007819 */ /* 0x000fe20000011403 */
[----:B------:R-:W-:Y:S01]  /*219f0*/  IMAD R51, R28, UR5, R51 ;  /* 0x000000051c337c24 */ /* 0x000fe2000f8e0233 */
[----:B------:R-:W-:Y:S01]  /*21a00*/  LOP3.LUT R12, R12, R13, RZ, 0x3c, !PT ;  /* 0x0000000d0c0c7212 */ /* 0x000fe200078e3cff */
[----:B------:R-:W-:Y:S01]  /*21a10*/  IMAD.X R13, RZ, RZ, R73, P5 ;  /* 0x000000ffff0d7224 */ /* 0x000fe200028e0649 */
        /* <DEDUP_REMOVED lines=8> */
[----:B------:R-:W-:Y:S01]  /*21aa0*/  IADD3.X R25, RZ, R73, RZ, P3, !PT ;  /* 0x00000049ff197210 */ /* 0x000fe20001ffe4ff */
[----:B------:R-:W-:Y:S01]  /*21ab0*/  IMAD.X R41, RZ, RZ, R73, P0 ;  /* 0x000000ffff297224 */ /* 0x000fe200000e0649 */
[----:B------:R-:W-:Y:S01]  /*21ac0*/  LOP3.LUT R72, R7, R72, RZ, 0x3c, !PT ;  /* 0x0000004807487212 */ /* 0x000fe200078e3cff */
[----:B------:R-:W-:-:S02]  /*21ad0*/  IMAD R0, R0, UR4, RZ ;  /* 0x0000000400007c24 */ /* 0x000fc4000f8e02ff */
[----:B------:R-:W-:Y:S01]  /*21ae0*/  IMAD R21, R21, R20, R50 ;  /* 0x0000001415157224 */ /* 0x000fe200078e0232 */
[----:B------:R-:W-:Y:S01]  /*21af0*/  IADD3 R49, R49, R51, RZ ;  /* 0x0000003331317210 */ /* 0x000fe20007ffe0ff */
[----:B------:R0:W5:Y:S01]  /*21b00*/  LD.E.128 R4, desc[UR60][R72.64] ;  /* 0x0000003c48047980 */ /* 0x000162000c101d00 */
[----:B------:R-:W-:-:S03]  /*21b10*/  IMAD R51, R3, UR5, R0 ;  /* 0x0000000503337c24 */ /* 0x000fc6000f8e0200 */
[----:B------:R-:W5:Y:S01]  /*21b20*/  LD.E.128 R12, desc[UR60][R12.64] ;  /* 0x0000003c0c0c7980 */ /* 0x000f62000c101d00 */
[----:B------:R-:W-:-:S03]  /*21b30*/  SHF.R.S32.HI R0, RZ, 0x1f, R21 ;  /* 0x0000001fff007819 */ /* 0x000fc60000011415 */
[----:B------:R-:W5:Y:S04]  /*21b40*/  LD.E.128 R24, desc[UR60][R24.64] ;  /* 0x0000003c18187980 */ /* 0x000f68000c101d00 */
[----:B------:R-:W5:Y:S04]  /*21b50*/  LD.E.128 R32, desc[UR60][R32.64] ;  /* 0x0000003c20207980 */ /* 0x000f68000c101d00 */
[----:B------:R-:W5:Y:S04]  /*21b60*/  LD.E.128 R36, desc[UR60][R36.64] ;  /* 0x0000003c24247980 */ /* 0x000f68000c101d00 */
[----:B------:R-:W5:Y:S01]  /*21b70*/  LD.E.128 R40, desc[UR60][R40.64] ;  /* 0x0000003c28287980 */ /* 0x000f62000c101d00 */
[----:B------:R-:W-:Y:S01]  /*21b80*/  IMAD.WIDE.U32 R48, R3, UR4, R48 ;  /* 0x0000000403307c25 */ /* 0x000fe2000f8e0030 */
[----:B------:R-:W-:Y:S01]  /*21b90*/  ULDC.64 UR4, c[0x0][0xad8] ;  /* 0x0002b60000047ab9 */ /* 0x000fe20000000a00 */
[----:B------:R-:W-:Y:S01]  /*21ba0*/  @!PT LDS RZ, [RZ] ;  /* 0x00000000fffff984 */ /* 0x000fe20000000800 */
[----:B------:R-:W-:Y:S01]  /*21bb0*/  @!PT LDS RZ, [RZ] ;  /* 0x00000000fffff984 */ /* 0x000fe20000000800 */
[----:B------:R-:W-:Y:S01]  /*21bc0*/  @!PT LDS RZ, [RZ] ;  /* 0x00000000fffff984 */ /* 0x000fe20000000800 */
[----:B------:R-:W-:Y:S01]  /*21bd0*/  @!PT LDS RZ, [RZ] ;  /* 0x00000000fffff984 */ /* 0x000fe20000000800 */
[----:B------:R1:W-:Y:S06]  /*21be0*/  MEMBAR.ALL.CTA ;  /* 0x0000000000007992 */ /* 0x0003ec0000008000 */
[----:B-1----:R-:W1:Y:S01]  /*21bf0*/  FENCE.VIEW.ASYNC.S ;  /* 0x00000000000073c6 */ /* 0x002e620000000000 */
[----:B------:R-:W-:-:S02]  /*21c00*/  IMAD R0, R0, UR4, RZ ;  /* 0x0000000400007c24 */ /* 0x000fc4000f8e02ff */
[----:B------:R-:W-:Y:S02]  /*21c10*/  IMAD.IADD R49, R49, 0x1, R51 ;  /* 0x0000000131317824 */ /* 0x000fe400078e0233 */
[----:B------:R-:W-:Y:S02]  /*21c20*/  IMAD.IADD R53, R225, 0x1, R188 ;  /* 0x00000001e1357824 */ /* 0x000fe400078e02bc */
[C---:B------:R-:W-:Y:S02]  /*21c30*/  IMAD R51, R21.reuse, UR5, R0 ;  /* 0x0000000515337c24 */ /* 0x040fe4000f8e0200 */
[----:B------:R-:W-:Y:S01]  /*21c40*/  IMAD.WIDE.U32 R20, R21, UR4, R48 ;  /* 0x0000000415147c25 */ /* 0x000fe2000f8e0030 */
[----:B------:R-:W-:Y:S01]  /*21c50*/  ISETP.GE.AND P2, PT, R53, R102, PT ;  /* 0x000000663500720c */ /* 0x000fe20003f46270 */
[----:B------:R-:W-:Y:S02]  /*21c60*/  ULDC.64 UR4, c[0x0][0xa80] ;  /* 0x0002a00000047ab9 */ /* 0x000fe40000000a00 */
[----:B------:R-:W-:Y:S01]  /*21c70*/  VIADD R0, R2, 0x2a820 ;  /* 0x0002a82002007836 */ /* 0x000fe20000000000 */
[----:B------:R-:W-:Y:S01]  /*21c80*/  LEA R28, P3, R20, UR4, 0x1 ;  /* 0x00000004141c7c11 */ /* 0x000fe2000f8608ff */
[----:B------:R-:W-:-:S02]  /*21c90*/  IMAD.IADD R21, R21, 0x1, R51 ;  /* 0x0000000115157824 */ /* 0x000fc400078e0233 */
[----:B------:R-:W-:Y:S01]  /*21ca0*/  VIADD R3, R53, 0x20 ;  /* 0x0000002035037836 */ /* 0x000fe20000000000 */
[----:B------:R-:W-:Y:S02]  /*21cb0*/  PRMT R0, RZ, 0x654, R0 ;  /* 0x00000654ff007816 */ /* 0x000fe40000000000 */
[----:B------:R-:W-:Y:S02]  /*21cc0*/  LEA.HI.X R50, R20, UR5, R21, 0x1, P3 ;  /* 0x0000000514327c11 */ /* 0x000fe400098f0c15 */
[----:B------:R-:W-:Y:S01]  /*21cd0*/  ISETP.GE.AND P0, PT, R3, R102, PT ;  /* 0x000000660300720c */ /* 0x000fe20003f06270 */
[----:B-1----:R0:W1:Y:S01]  /*21ce0*/  SHFL.IDX PT, R48, R28, RZ, 0x181f ;  /* 0x00181fff1c307589 */ /* 0x00206200000e0000 */
[----:B------:R-:W-:Y:S01]  /*21cf0*/  IADD3 R3, R53, 0x40, RZ ;  /* 0x0000004035037810 */ /* 0x000fe20007ffe0ff */
[----:B------:R2:W-:Y:S01]  /*21d00*/  SYNCS.ARRIVE.TRANS64.RED.A1T0 RZ, [R0+URZ], RZ ;  /* 0x000000ff00ff79a7 */ /* 0x0005e2000810043f */
[----:B------:R-:W-:Y:S01]  /*21d10*/  BSSY B1, `(.L_x_1835) ;  /* 0x000000f000017945 */ /* 0x000fe20003800000 */
[----:B------:R-:W-:-:S02]  /*21d20*/  SHF.R.S32.HI R104, RZ, 0x1f, R204 ;  /* 0x0000001fff687819 */ /* 0x000fc400000114cc */
[----:B------:R-:W-:Y:S01]  /*21d30*/  ISETP.GE.AND P1, PT, R3, R102, PT ;  /* 0x000000660300720c */ /* 0x000fe20003f26270 */
[----:B--2---:R0:W2:Y:S01]  /*21d40*/  SHFL.IDX PT, R0, R50, RZ, 0x181f ;  /* 0x00181fff32007589 */ /* 0x0040a200000e0000 */
[----:B------:R-:W-:Y:S01]  /*21d50*/  SHF.R.S32.HI R105, RZ, 0x1f, R203 ;  /* 0x0000001fff697819 */ /* 0x000fe200000114cb */
[----:B------:R-:W-:Y:S10]  /*21d60*/  @P2 BRA `(.L_x_1836) ;  /* 0x0000000000242947 */ /* 0x000ff40003800000 */
        /* <DEDUP_REMOVED lines=9> */
.L_x_1836:
[----:B------:R-:W-:Y:S05]  /*21e00*/  BSYNC B1 ;  /* 0x0000000000017941 */ /* 0x000fea0003800000 */
.L_x_1835:
        /* <DEDUP_REMOVED lines=13> */
.L_x_1838:
[----:B------:R-:W-:Y:S05]  /*21ee0*/  BSYNC B1 ;  /* 0x0000000000017941 */ /* 0x000fea0003800000 */
.L_x_1837:
        /* <DEDUP_REMOVED lines=13> */
.L_x_1840:
[----:B------:R-:W-:Y:S05]  /*21fc0*/  BSYNC B1 ;  /* 0x0000000000017941 */ /* 0x000fea0003800000 */
.L_x_1839:
[----:B------:R-:W-:Y:S01]  /*21fd0*/  VIADD R3, R53, 0x60 ;  /* 0x0000006035037836 */ /* 0x000fe20000000000 */
[----:B0-2-4-:R-:W0:Y:S04]  /*21fe0*/  SHFL.IDX PT, R50, R50, 0x3, 0x181f ;  /* 0x00781f0032327f89 */ /* 0x015e2800000e0000 */
        /* <DEDUP_REMOVED lines=14> */
.L_x_1834:
[----:B------:R-:W-:Y:S01]  /*220d0*/  ULDC.64 UR4, c[0x0][0xb08] ;  /* 0x0002c20000047ab9 */ /* 0x000fe20000000a00 */
[----:B------:R-:W1:Y:S01]  /*220e0*/  @P4 LDC R11, c[0x0][0xbec] ;  /* 0x0002fb00ff0b4b82 */ /* 0x000e620000000800 */
[----:B0-----:R-:W-:Y:S01]  /*220f0*/  IMAD R0, R103, UR4, RZ ;  /* 0x0000000467007c24 */ /* 0x001fe2000f8e02ff */
[----:B------:R-:W-:Y:S01]  /*22100*/  ULDC.64 UR6, c[0x0][0xb30] ;  /* 0x0002cc0000067ab9 */ /* 0x000fe20000000a00 */
[----:B------:R-:W-:Y:S01]  /*22110*/  IMAD.WIDE.U32 R4, R3, UR4, RZ ;  /* 0x0000000403047c25 */ /* 0x000fe2000f8e00ff */
[----:B------:R-:W-:Y:S01]  /*22120*/  ISETP.GE.AND P0, PT, R9, R102, PT ;  /* 0x000000660900720c */ /* 0x000fe20003f06270 */
[----:B------:R-:W-:Y:S01]  /*22130*/  BSSY B1, `(.L_x_1842) ;  /* 0x0000079000017945 */ /* 0x000fe20003800000 */
[C---:B------:R-:W-:Y:S01]  /*22140*/  IADD3 R13, R182.reuse, 0x8, RZ ;  /* 0x00000008b60d7810 */ /* 0x040fe20007ffe0ff */
[----:B------:R-:W-:Y:S01]  /*22150*/  IMAD R3, R3, UR5, R0 ;  /* 0x0000000503037c24 */ /* 0x000fe2000f8e0200 */
[----:B------:R-:W-:Y:S01]  /*22160*/  ULDC.64 UR4, c[0x0][0xb38] ;  /* 0x0002ce0000047ab9 */ /* 0x000fe20000000a00 */
[----:B------:R-:W0:Y:S01]  /*22170*/  @P4 LDC R0, c[0x0][0xbf0] ;  /* 0x0002fc00ff004b82 */ /* 0x000e220000000800 */
[----:B------:R-:W-:Y:S01]  /*22180*/  VIADD R15, R182, 0x10 ;  /* 0x00000010b60f7836 */ /* 0x000fe20000000000 */
[----:B------:R-:W-:Y:S01]  /*22190*/  SHF.R.S32.HI R14, RZ, 0x1f, R13 ;  /* 0x0000001fff0e7819 */ /* 0x000fe2000001140d */
[----:B------:R-:W-:Y:S01]  /*221a0*/  IMAD.IADD R5, R5, 0x1, R3 ;  /* 0x0000000105057824 */ /* 0x000fe200078e0203 */
[----:B------:R-:W-:-:S02]  /*221b0*/  SHF.R.S32.HI R3, RZ, 0x1f, R28 ;  /* 0x0000001fff037819 */ /* 0x000fc4000001141c */
[----:B------:R-:W-:Y:S01]  /*221c0*/  SHF.R.S32.HI R20, RZ, 0x1f, R15 ;  /* 0x0000001fff147819 */ /* 0x000fe2000001140f */
[C---:B------:R-:W-:Y:S01]  /*221d0*/  IMAD.WIDE.U32 R4, R169.reuse, UR4, R4 ;  /* 0x00000004a9047c25 */ /* 0x040fe2000f8e0004 */
[----:B------:R-:W-:Y:S02]  /*221e0*/  SHF.R.S32.HI R25, RZ, 0x1f, R212 ;  /* 0x0000001fff197819 */ /* 0x000fe400000114d4 */
[----:B------:R-:W-:Y:S01]  /*221f0*/  SHF.R.S32.HI R26, RZ, 0x1f, R213 ;  /* 0x0000001fff1a7819 */ /* 0x000fe200000114d5 */
[----:B------:R-:W-:Y:S01]  /*22200*/  IMAD R5, R169, UR5, R5 ;  /* 0x00000005a9057c24 */ /* 0x000fe2000f8e0205 */
[----:B------:R-:W-:Y:S01]  /*22210*/  ULDC.64 UR4, c[0x0][0xb40] ;  /* 0x0002d00000047ab9 */ /* 0x000fe20000000a00 */
[----:B------:R-:W-:Y:S01]  /*22220*/  SHF.R.S32.HI R27, RZ, 0x1f, R214 ;  /* 0x0000001fff1b7819 */ /* 0x000fe200000114d6 */
[----:B------:R-:W-:Y:S01]  /*22230*/  IMAD R3, R3, UR4, RZ ;  /* 0x0000000403037c24 */ /* 0x000fe2000f8e02ff */
[----:B------:R-:W-:Y:S01]  /*22240*/  SHF.R.S32.HI R32, RZ, 0x1f, R215 ;  /* 0x0000001fff207819 */ /* 0x000fe200000114d7 */
[----:B-1----:R-:W-:Y:S01]  /*22250*/  @P4 IMAD.HI.U32 R11, R24, R11, RZ ;  /* 0x0000000b180b4227 */ /* 0x002fe200078e00ff */
[----:B------:R-:W-:-:S02]  /*22260*/  SHF.R.S32.HI R33, RZ, 0x1f, R216 ;  /* 0x0000001fff217819 */ /* 0x000fc400000114d8 */
[----:B------:R-:W-:Y:S01]  /*22270*/  SHF.R.S32.HI R34, RZ, 0x1f, R217 ;  /* 0x0000001fff227819 */ /* 0x000fe200000114d9 */
[C---:B------:R-:W-:Y:S01]  /*22280*/  IMAD R7, R28.reuse, UR5, R3 ;  /* 0x000000051c077c24 */ /* 0x040fe2000f8e0203 */
[----:B------:R-:W-:Y:S01]  /*22290*/  SHF.R.S32.HI R35, RZ, 0x1f, R218 ;  /* 0x0000001fff237819 */ /* 0x000fe200000114da */
[----:B------:R-:W-:Y:S01]  /*222a0*/  IMAD.WIDE.U32 R4, R28, UR4, R4 ;  /* 0x000000041c047c25 */ /* 0x000fe2000f8e0004 */
[----:B------:R-:W-:Y:S01]  /*222b0*/  ULDC.64 UR4, c[0x0][0xb48] ;  /* 0x0002d20000047ab9 */ /* 0x000fe20000000a00 */
[----:B------:R-:W-:Y:S02]  /*222c0*/  SHF.R.S32.HI R72, RZ, 0x1f, R219 ;  /* 0x0000001fff487819 */ /* 0x000fe400000114db */
[----:B------:R-:W-:Y:S01]  /*222d0*/  IMAD.MOV.U32 R3, RZ, RZ, R24 ;  /* 0x000000ffff037224 */ /* 0x000fe200078e0018 */
[----:B0-----:R-:W-:Y:S02]  /*222e0*/  @P4 SHF.R.U32.HI R3, RZ, R0, R11 ;  /* 0x00000000ff034219 */ /* 0x001fe4000001160b */
[----:B------:R-:W-:-:S02]  /*222f0*/  IADD3 R5, R5, R7, RZ ;  /* 0x0000000705057210 */ /* 0x000fc40007ffe0ff */
[--C-:B------:R-:W-:Y:S01]  /*22300*/  SHF.R.S32.HI R0, RZ, 0x1f, R3.reuse ;  /* 0x0000001fff007819 */ /* 0x100fe20000011403 */
[----:B------:R-:W-:Y:S01]  /*22310*/  IMAD.MOV R6, RZ, RZ, -R3 ;  /* 0x000000ffff067224 */ /* 0x000fe200078e0a03 */
[----:B------:R-:W-:Y:S01]  /*22320*/  SHF.R.S32.HI R73, RZ, 0x1f, R220 ;  /* 0x0000001fff497819 */ /* 0x000fe200000114dc */
[----:B------:R-:W-:Y:S01]  /*22330*/  IMAD.WIDE.U32 R4, R210, UR4, R4 ;  /* 0x00000004d2047c25 */ /* 0x000fe2000f8e0004 */
[----:B------:R-:W-:Y:S02]  /*22340*/  SHF.R.S32.HI R104, RZ, 0x1f, R221 ;  /* 0x0000001fff687819 */ /* 0x000fe400000114dd */
[----:B------:R-:W-:Y:S01]  /*22350*/  SHF.R.S32.HI R105, RZ, 0x1f, R222 ;  /* 0x0000001fff697819 */ /* 0x000fe200000114de */
[----:B------:R-:W-:Y:S01]  /*22360*/  IMAD R21, R21, R6, R24 ;  /* 0x0000000615157224 */ /* 0x000fe200078e0218 */
[----:B------:R-:W-:Y:S01]  /*22370*/  SHF.R.S32.HI R106, RZ, 0x1f, R223 ;  /* 0x0000001fff6a7819 */ /* 0x000fe200000114df */
[----:B------:R-:W-:Y:S02]  /*22380*/  IMAD R0, R0, UR6, RZ ;  /* 0x0000000600007c24 */ /* 0x000fe4000f8e02ff */
[----:B------:R-:W-:Y:S01]  /*22390*/  IMAD R5, R210, UR5, R5 ;  /* 0x00000005d2057c24 */ /* 0x000fe2000f8e0205 */
[----:B------:R-:W-:Y:S01]  /*223a0*/  ULDC.64 UR4, c[0x0][0xb28] ;  /* 0x0002ca0000047ab9 */ /* 0x000fe20000000a00 */
        /* <DEDUP_REMOVED lines=9> */
[----:B------:R-:W-:Y:S01]  /*22440*/  LEA R0, P1, R4, UR4, 0x2 ;  /* 0x0000000404007c11 */ /* 0x000fe2000f8210ff */
[----:B------:R-:W-:-:S03]  /*22450*/  VIADD R6, R2, 0x2a820 ;  /* 0x0002a82002067836 */ /* 0x000fc60000000000 */
[----:B------:R-:W-:Y:S02]  /*22460*/  LEA.HI.X R3, R4, UR5, R3, 0x2, P1 ;  /* 0x0000000504037c11 */ /* 0x000fe400088f1403 */
[----:B------:R-:W-:Y:S01]  /*22470*/  PRMT R6, RZ, 0x654, R6 ;  /* 0x00000654ff067816 */ /* 0x000fe20000000006 */
[----:B------:R0:W1:Y:S03]  /*22480*/  SHFL.IDX PT, R4, R0, RZ, 0x1c1f ;  /* 0x001c1fff00047589 */ /* 0x00006600000e0000 */
[----:B------:R0:W-:Y:S01]  /*22490*/  SYNCS.ARRIVE.TRANS64.RED.A1T0 RZ, [R6+URZ], RZ ;  /* 0x000000ff06ff79a7 */ /* 0x0001e2000810043f */
[----:B------:R0:W2:Y:S01]  /*224a0*/  SHFL.IDX PT, R5, R3, RZ, 0x1c1f ;  /* 0x001c1fff03057589 */ /* 0x0000a200000e0000 */
        /* <DEDUP_REMOVED lines=65> */
.L_x_1843:
[----:B------:R-:W-:Y:S05]  /*228c0*/  BSYNC B1 ;  /* 0x0000000000017941 */ /* 0x000fea0003800000 */
.L_x_1842:
[----:B------:R-:W-:Y:S01]  /*228d0*/  ISETP.GE.AND P0, PT, R12, R102, PT ;  /* 0x000000660c00720c */ /* 0x000fe20003f06270 */
[----:B--23--:R2:W3:Y:S04]  /*228e0*/  SHFL.IDX PT, R5, R3, 0x1, 0x1c1f ;  /* 0x003c1f0003057f89 */ /* 0x00c4e800000e0000 */
[----:B-1----:R2:W1:Y:S08]  /*228f0*/  SHFL.IDX PT, R4, R0, 0x1, 0x1c1f ;  /* 0x003c1f0000047f89 */ /* 0x00247000000e0000 */
[----:B--2---:R-:W-:Y:S05]  /*22900*/  @P0 BRA `(.L_x_1841) ;  /* 0x0000000c00f00947 */ /* 0x004fea0003800000 */
[----:B------:R-:W-:Y:S02]  /*22910*/  ULDC UR4, c[0x0][0xac8] ;  /* 0x0002b20000047ab9 */ /* 0x000fe40000000800 */
[----:B------:R-:W-:Y:S02]  /*22920*/  ISETP.GE.AND P1, PT, R13, UR4, PT ;  /* 0x000000040d007c0c */ /* 0x000fe4000bf26270 */
[----:B------:R-:W-:Y:S02]  /*22930*/  ISETP.GE.AND P0, PT, R15, UR4, PT ;  /* 0x000000040f007c0c */ /* 0x000fe4000bf06270 */
[----:B------:R-:W-:Y:S02]  /*22940*/  ISETP.GE.AND P2, PT, R182, UR4, PT ;  /* 0x00000004b6007c0c */ /* 0x000fe4000bf46270 */
[----:B------:R-:W-:Y:S02]  /*22950*/  ISETP.GE.AND P4, PT, R222, UR4, PT ;  /* 0x00000004de007c0c */ /* 0x000fe4000bf86270 */
[----:B------:R-:W-:-:S05]  /*22960*/  ISETP.GE.AND P3, PT, R223, UR4, PT ;  /* 0x00000004df007c0c */ /* 0x000fca000bf66270 */
[-C--:B-1----:R-:W-:Y:S02]  /*22970*/  @!P1 LEA R8, P5, R13, R4.reuse, 0x2 ;  /* 0x000000040d089211 */ /* 0x082fe400078a10ff */
[-C--:B------:R-:W-:Y:S02]  /*22980*/  @!P0 LEA R10, P6, R15, R4.reuse, 0x2 ;  /* 0x000000040f0a8211 */ /* 0x080fe400078c10ff */
[-C--:B---3--:R-:W-:Y:S01]  /*22990*/  @!P1 LEA.HI.X R9, R13, R5.reuse, R14, 0x2, P5 ;  /* 0x000000050d099211 */ /* 0x088fe200028f140e */
[----:B0-----:R-:W-:Y:S01]  /*229a0*/  @!P2 IMAD.WIDE R6, R182, 0x4, R4 ;  /* 0x00000004b606a825 */ /* 0x001fe200078e0204 */
        /* <DEDUP_REMOVED lines=18> */
[-C--:B-1----:R-:W-:Y:S01]  /*22ad0*/  @!P2 LEA R10, P6, R218, R4.reuse, 0x2 ;  /* 0x00000004da0aa211 */ /* 0x082fe200078c10ff */
[----:B------:R-:W-:Y:S01]  /*22ae0*/  @!P5 ST.E.64 desc[UR60][R20.64], R46 ;  /* 0x0000002e1400d985 */ /* 0x000fe2000c101b3c */
[----:B------:R-:W-:Y:S02]  /*22af0*/  @!P1 LEA R8, P5, R219, R4, 0x2 ;  /* 0x00000004db089211 */ /* 0x000fe400078a10ff */
        /* <DEDUP_REMOVED lines=35> */
.L_x_1832:
[----:B------:R-:W-:Y:S01]  /*22d30*/  ULDC.64 UR4, c[0x0][0xc08] ;  /* 0x0003020000047ab9 */ /* 0x000fe20000000a00 */
[----:B------:R-:W3:Y:S01]  /*22d40*/  LDC.64 R4, c[0x0][0xc00] ;  /* 0x00030000ff047b82 */ /* 0x000ee20000000a00 */
[----:B------:R-:W-:Y:S01]  /*22d50*/  ISETP.NE.U32.AND P0, PT, RZ, UR4, PT ;  /* 0x00000004ff007c0c */ /* 0x000fe2000bf05070 */
[----:B------:R-:W-:-:S03]  /*22d60*/  IMAD.MOV.U32 R3, RZ, RZ, RZ ;  /* 0x000000ffff037224 */ /* 0x000fc600078e00ff */
[----:B------:R-:W-:Y:S01]  /*22d70*/  ISETP.NE.AND.EX P1, PT, RZ, UR5, PT, P0 ;  /* 0x00000005ff007c0c */ /* 0x000fe2000bf25300 */
[----:B------:R-:W-:Y:S02]  /*22d80*/  ULDC.64 UR4, c[0x0][0xc00] ;  /* 0x0003000000047ab9 */ /* 0x000fe40000000a00 */
[----:B------:R-:W-:-:S04]  /*22d90*/  ISETP.NE.U32.AND P0, PT, RZ, UR4, PT ;  /* 0x00000004ff007c0c */ /* 0x000fc8000bf05070 */
[----:B------:R-:W-:-:S06]  /*22da0*/  ISETP.NE.AND.EX P0, PT, RZ, UR5, PT, P0 ;  /* 0x00000005ff007c0c */ /* 0x000fcc000bf05300 */
[----:B------:R-:W4:Y:S01]  /*22db0*/  @P1 LDC.64 R6, c[0x0][0xc08] ;  /* 0x00030200ff061b82 */ /* 0x000f220000000a00 */
[----:B------:R-:W-:Y:S02]  /*22dc0*/  ULDC UR4, c[0x0][0xa88] ;  /* 0x0002a20000047ab9 */ /* 0x000fe40000000800 */
[----:B------:R-:W-:Y:S02]  /*22dd0*/  IMAD.U32 R0, RZ, RZ, UR4 ;  /* 0x00000004ff007e24 */ /* 0x000fe4000f8e00ff */
[----:B---3--:R-:W-:-:S05]  /*22de0*/  IMAD.WIDE R4, R207, 0x4, R4 ;  /* 0x00000004cf047825 */ /* 0x008fca00078e0204 */
[----:B------:R3:W5:Y:S01]  /*22df0*/  @P0 LDG.E R3, desc[UR60][R4.64] ;  /* 0x0000003c04030981 */ /* 0x000762000c1e1900 */
[----:B----4-:R-:W-:-:S05]  /*22e00*/  @P1 IMAD.WIDE R6, R207, 0x4, R6 ;  /* 0x00000004cf061825 */ /* 0x010fca00078e0206 */
[----:B------:R3:W5:Y:S01]  /*22e10*/  @P1 LDG.E R0, desc[UR60][R6.64] ;  /* 0x0000003c06001981 */ /* 0x000762000c1e1900 */
[----:B------:R-:W-:Y:S02]  /*22e20*/  ISETP.NE.AND P2, PT, R206, RZ, PT ;  /* 0x000000ffce00720c */ /* 0x000fe40003f45270 */
[----:B--2---:R-:W-:Y:S01]  /*22e30*/  SHF.R.S32.HI R28, RZ, 0x1f, R207 ;  /* 0x0000001fff1c7819 */ /* 0x004fe200000114cf */
[----:B------:R-:W2:Y:S10]  /*22e40*/  S2R R35, SR_TID.X ;  /* 0x0000000000237919 */ /* 0x000eb40000002100 */
[----:B------:R-:W4:Y:S01]  /*22e50*/  @!P2 LDC R206, c[0x0][0xad4] ;  /* 0x0002b500ffceab82 */ /* 0x000f220000000800 */
[----:B--2---:R-:W-:Y:S01]  /*22e60*/  VIADD R8, R35, 0xffffff80 ;  /* 0xffffff8023087836 */ /* 0x004fe20000000000 */
[----:B----4-:R-:W-:-:S04]  /*22e70*/  ISETP.GT.AND P2, PT, R206, 0x1, PT ;  /* 0x00000001ce00780c */ /* 0x010fc80003f44270 */
[----:B------:R-:W-:Y:S01]  /*22e80*/  ISETP.GT.AND P3, PT, R8, 0x7f, PT ;  /* 0x0000007f0800780c */ /* 0x000fe20003f64270 */
[----:B---3--:R-:W-:-:S12]  /*22e90*/  @P1 BRA `(.L_x_1844) ;  /* 0x0000000000101947 */ /* 0x008fd80003800000 */
[----:B------:R-:W-:Y:S05]  /*22ea0*/  @!P0 BRA `(.L_x_1844) ;  /* 0x00000000000c8947 */ /* 0x000fea0003800000 */
[----:B------:R-:W2:Y:S04]  /*22eb0*/  LDG.E R7, desc[UR60][R4.64] ;  /* 0x0000003c04077981 */ /* 0x000ea8000c1e1900 */
[----:B-----5:R-:W2:Y:S02]  /*22ec0*/  LDG.E R0, desc[UR60][R4.64+0x4] ;  /* 0x0000043c04007981 */ /* 0x020ea4000c1e1900 */
[----:B--2---:R-:W-:-:S07]  /*22ed0*/  IADD3 R0, -R7, R0, RZ ;  /* 0x0000000007007210 */ /* 0x004fce0007ffe1ff */
.L_x_1844:
[----:B------:R-:W-:Y:S01]  /*22ee0*/  BSSY B1, `(.L_x_1845) ;  /* 0x0000035000017945 */ /* 0x000fe20003800000 */
[----:B0-----:R-:W-:Y:S02]  /*22ef0*/  SEL R33, R207, RZ, !P0 ;  /* 0x000000ffcf217207 */ /* 0x001fe40004000000 */
[----:B------:R-:W-:Y:S02]  /*22f00*/  SEL R28, R28, RZ, !P0 ;  /* 0x000000ff1c1c7207 */ /* 0x000fe40004000000 */
[----:B-----5:R-:W-:Y:S01]  /*22f10*/  SHF.R.S32.HI R26, RZ, 0x1f, R3 ;  /* 0x0000001fff1a7819 */ /* 0x020fe20000011403 */
[----:B------:R-:W-:Y:S06]  /*22f20*/  @P3 BRA `(.L_x_1846) ;  /* 0x0000000000c03947 */ /* 0x000fec0003800000 */
[----:B------:R-:W0:Y:S01]  /*22f30*/  LDC R37, c[0x0][0xbe8] ;  /* 0x0002fa00ff257b82 */ /* 0x000e220000000800 */
[----:B------:R-:W-:Y:S01]  /*22f40*/  IADD3 R35, R188, -0x80, R35 ;  /* 0xffffff80bc237810 */ /* 0x000fe20007ffe023 */
[----:B0-----:R-:W-:-:S05]  /*22f50*/  IMAD R4, R0, R37, RZ ;  /* 0x0000002500047224 */ /* 0x001fca00078e02ff */
[----:B------:R-:W-:-:S13]  /*22f60*/  ISETP.GE.AND P0, PT, R35, R4, PT ;  /* 0x000000042300720c */ /* 0x000fda0003f06270 */
[----:B------:R-:W-:Y:S05]  /*22f70*/  @P0 BRA `(.L_x_1846) ;  /* 0x0000000000ac0947 */ /* 0x000fea0003800000 */
[----:B------:R-:W-:Y:S01]  /*22f80*/  IMAD.MOV.U32 R24, RZ, RZ, 0x9b8 ;  /* 0x000009b8ff187424 */ /* 0x000fe200078e00ff */
[----:B------:R-:W-:Y:S01]  /*22f90*/  ISETP.GT.AND P0, PT, R206, 0x1, PT ;  /* 0x00000001ce00780c */ /* 0x000fe20003f04270 */
[----:B------:R-:W0:Y:S01]  /*22fa0*/  LDC.64 R4, c[0x0][0xba8] ;  /* 0x0002ea00ff047b82 */ /* 0x000e220000000a00 */
[----:B------:R-:W-:Y:S01]  /*22fb0*/  ISETP.NE.AND P1, PT, R37, 0x1, PT ;  /* 0x000000012500780c */ /* 0x000fe20003f25270 */
[----:B------:R-:W-:Y:S01]  /*22fc0*/  IMAD.MOV.U32 R21, RZ, RZ, R35 ;  /* 0x000000ffff157224 */ /* 0x000fe200078e0023 */
[----:B------:R-:W-:-:S05]  /*22fd0*/  SEL R24, R24, 0x978, P0 ;  /* 0x0000097818187807 */ /* 0x000fca0000000000 */
[----:B------:R-:W2:Y:S08]  /*22fe0*/  LDC.64 R12, c[0x0][R24+0x220] ;  /* 0x00008800180c7b82 */ /* 0x000eb00000000a00 */
[----:B------:R-:W3:Y:S08]  /*22ff0*/  LDC.64 R10, c[0x0][R24+0x218] ;  /* 0x00008600180a7b82 */ /* 0x000ef00000000a00 */
[----:B------:R-:W4:Y:S08]  /*23000*/  LDC.64 R8, c[0x0][R24+0x228] ;  /* 0x00008a0018087b82 */ /* 0x000f300000000a00 */
[----:B------:R-:W5:Y:S08]  /*23010*/  LDC.64 R6, c[0x0][R24+0x210] ;  /* 0x0000840018067b82 */ /* 0x000f700000000a00 */
[----:B------:R-:W1:Y:S08]  /*23020*/  @P1 LDC R20, c[0x0][0xbec] ;  /* 0x0002fb00ff141b82 */ /* 0x000e700000000800 */
[----:B------:R-:W4:Y:S01]  /*23030*/  @P1 LDC R27, c[0x0][0xbf0] ;  /* 0x0002fc00ff1b1b82 */ /* 0x000f220000000800 */
[----:B--2---:R-:W-:-:S07]  /*23040*/  IMAD R13, R13, R33, RZ ;  /* 0x000000210d0d7224 */ /* 0x004fce00078e02ff */
[----:B0-----:R-:W0:Y:S01]  /*23050*/  @!P0 LDC R4, c[0x0][0xb50] ;  /* 0x0002d400ff048b82 */ /* 0x001e220000000800 */
[----:B-1----:R-:W-:-:S07]  /*23060*/  @P1 IMAD.HI.U32 R20, R35, R20, RZ ;  /* 0x0000001423141227 */ /* 0x002fce00078e00ff */
[----:B------:R-:W1:Y:S01]  /*23070*/  @!P0 LDC R5, c[0x0][0xb54] ;  /* 0x0002d500ff058b82 */ /* 0x000e620000000800 */
[-C--:B---3--:R-:W-:Y:S02]  /*23080*/  IMAD R25, R11, R169.reuse, RZ ;  /* 0x000000a90b197224 */ /* 0x088fe400078e02ff */
[----:B------:R-:W-:Y:S01]  /*23090*/  IMAD.WIDE.U32 R14, R10, R169, RZ ;  /* 0x000000a90a0e7225 */ /* 0x000fe200078e00ff */
[----:B----4-:R-:W-:-:S03]  /*230a0*/  @P1 SHF.R.U32.HI R21, RZ, R27, R20 ;  /* 0x0000001bff151219 */ /* 0x010fc60000011614 */
[----:B------:R-:W-:-:S04]  /*230b0*/  IMAD.WIDE.U32 R10, R12, R33, RZ ;  /* 0x000000210c0a7225 */ /* 0x000fc800078e00ff */
[----:B------:R-:W-:Y:S01]  /*230c0*/  IMAD R27, R12, R28, R13 ;  /* 0x0000001c0c1b7224 */ /* 0x000fe200078e020d */
[----:B------:R-:W-:Y:S01]  /*230d0*/  SEL R13, R210, RZ, P0 ;  /* 0x000000ffd20d7207 */ /* 0x000fe20000000000 */
[----:B------:R-:W-:Y:S01]  /*230e0*/  IMAD.IADD R25, R15, 0x1, R25 ;  /* 0x000000010f197824 */ /* 0x000fe200078e0219 */
[----:B------:R-:W-:Y:S01]  /*230f0*/  IADD3 R14, P1, P3, R10, R14, R3 ;  /* 0x0000000e0a0e7210 */ /* 0x000fe20007b3e003 */
[----:B------:R-:W-:Y:S01]  /*23100*/  IMAD.MOV R10, RZ, RZ, -R21 ;  /* 0x000000ffff0a7224 */ /* 0x000fe200078e0a15 */
[----:B------:R-:W-:Y:S01]  /*23110*/  IADD3 R27, R11, R27, RZ ;  /* 0x0000001b0b1b7210 */ /* 0x000fe20007ffe0ff */
[-C--:B------:R-:W-:Y:S02]  /*23120*/  IMAD R15, R9, R13.reuse, RZ ;  /* 0x0000000d090f7224 */ /* 0x080fe400078e02ff */
[----:B------:R-:W-:-:S04]  /*23130*/  IMAD.WIDE.U32 R8, R8, R13, RZ ;  /* 0x0000000d08087225 */ /* 0x000fc800078e00ff */
[----:B------:R-:W-:Y:S01]  /*23140*/  IMAD R11, R37, R10, R35 ;  /* 0x0000000a250b7224 */ /* 0x000fe200078e0223 */
[----:B------:R-:W-:Y:S01]  /*23150*/  IADD3.X R10, R27, R25, R26, P1, P3 ;  /* 0x000000191b0a7210 */ /* 0x000fe20000fe641a */
[----:B------:R-:W-:Y:S01]  /*23160*/  IMAD.IADD R15, R9, 0x1, R15 ;  /* 0x00000001090f7824 */ /* 0x000fe200078e020f */
[----:B------:R-:W-:Y:S01]  /*23170*/  IADD3 R8, P0, P1, R21, R14, R8 ;  /* 0x0000000e15087210 */ /* 0x000fe2000791e008 */
[----:B-----5:R-:W-:Y:S01]  /*23180*/  IMAD R7, R7, R11, RZ ;  /* 0x0000000b07077224 */ /* 0x020fe200078e02ff */
[----:B------:R-:W-:Y:S02]  /*23190*/  SHF.R.S32.HI R21, RZ, 0x1f, R21 ;  /* 0x0000001fff157819 */ /* 0x000fe40000011415 */
[----:B------:R-:W-:Y:S02]  /*231a0*/  SHF.R.S32.HI R13, RZ, 0x1f, R11 ;  /* 0x0000001fff0d7819 */ /* 0x000fe4000001140b */
[----:B------:R-:W-:-:S03]  /*231b0*/  IADD3.X R9, R21, R10, R15, P0, P1 ;  /* 0x0000000a15097210 */ /* 0x000fc600007e240f */
[C---:B------:R-:W-:Y:S02]  /*231c0*/  IMAD R13, R6.reuse, R13, R7 ;  /* 0x0000000d060d7224 */ /* 0x040fe400078e0207 */
[----:B------:R-:W-:-:S04]  /*231d0*/  IMAD.WIDE.U32 R6, R6, R11, R8 ;  /* 0x0000000b06067225 */ /* 0x000fc800078e0008 */
[----:B------:R-:W-:Y:S01]  /*231e0*/  IMAD.IADD R7, R7, 0x1, R13 ;  /* 0x0000000107077824 */ /* 0x000fe200078e020d */
[----:B0-----:R-:W-:-:S04]  /*231f0*/  LEA R4, P0, R6, R4, 0x2 ;  /* 0x0000000406047211 */ /* 0x001fc800078010ff */
[----:B-1----:R-:W-:Y:S01]  /*23200*/  LEA.HI.X R5, R6, R5, R7, 0x2, P0 ;  /* 0x0000000506057211 */ /* 0x002fe200000f1407 */
[----:B------:R-:W-:-:S05]  /*23210*/  IMAD.MOV.U32 R7, RZ, RZ, -0x800000 ;  /* 0xff800000ff077424 */ /* 0x000fca00078e00ff */
[----:B------:R0:W-:Y:S03]  /*23220*/  STG.E desc[UR60][R4.64], R7 ;  /* 0x0000000704007986 */ /* 0x0001e6000c10193c */
.L_x_1846:
[----:B------:R-:W-:Y:S05]  /*23230*/  BSYNC B1 ;  /* 0x0000000000017941 */ /* 0x000fea0003800000 */
.L_x_1845:
[----:B------:R-:W-:Y:S05]  /*23240*/  @P2 BRA `(.L_x_1841) ;  /* 0x0000000400a02947 */ /* 0x000fea0003800000 */
[----:B------:R-:W2:Y:S01]  /*23250*/  LDC R11, c[0x0][0xbe8] ;  /* 0x0002fa00ff0b7b82 */ /* 0x000ea20000000800 */
        /* <DEDUP_REMOVED lines=12> */
[----:B------:R-:W-:Y:S02]  /*23320*/  IMAD.IADD R9, R188, 0x1, R3 ;  /* 0x00000001bc097824 */ /* 0x000fe400078e0203 */
[----:B------:R-:W-:-:S04]  /*23330*/  IMAD.WIDE.U32 R4, R169, UR4, R4 ;  /* 0x00000004a9047c25 */ /* 0x000fc8000f8e0004 */
[----:B------:R-:W-:Y:S01]  /*23340*/  IMAD.MOV.U32 R3, RZ, RZ, R9 ;  /* 0x000000ffff037224 */ /* 0x000fe200078e0009 */
[----:B--2---:R-:W-:Y:S01]  /*23350*/  ISETP.NE.AND P0, PT, R11, 0x1, PT ;  /* 0x000000010b00780c */ /* 0x004fe20003f05270 */
[----:B------:R-:W-:Y:S01]  /*23360*/  IMAD R5, R169, UR5, R5 ;  /* 0x00000005a9057c24 */ /* 0x000fe2000f8e0205 */
[----:B------:R-:W-:Y:S01]  /*23370*/  ULDC.64 UR4, c[0x0][0xae0] ;  /* 0x0002b80000047ab9 */ /* 0x000fe20000000a00 */
[C---:B------:R-:W-:Y:S02]  /*23380*/  IMAD R7, R33.reuse, UR7, R7 ;  /* 0x0000000721077c24 */ /* 0x040fe4000f8e0207 */
[----:B------:R-:W-:-:S04]  /*23390*/  IMAD.WIDE.U32 R4, R33, UR6, R4 ;  /* 0x0000000621047c25 */ /* 0x000fc8000f8e0004 */
[----:B------:R-:W-:Y:S02]  /*233a0*/  IMAD.IADD R5, R5, 0x1, R7 ;  /* 0x0000000105057824 */ /* 0x000fe400078e0207 */
[----:B------:R-:W-:Y:S02]  /*233b0*/  IMAD.IADD R188, R225, 0x1, R188 ;  /* 0x00000001e1bc7824 */ /* 0x000fe400078e02bc */
[----:B------:R-:W0:Y:S08]  /*233c0*/  @P0 LDC R6, c[0x0][0xbec] ;  /* 0x0002fb00ff060b82 */ /* 0x000e300000000800 */
[----:B------:R-:W2:Y:S01]  /*233d0*/  @P0 LDC R13, c[0x0][0xbf0] ;  /* 0x0002fc00ff0d0b82 */ /* 0x000ea20000000800 */
[----:B0-----:R-:W-:-:S05]  /*233e0*/  @P0 IMAD.HI.U32 R6, R9, R6, RZ ;  /* 0x0000000609060227 */ /* 0x001fca00078e00ff */
[----:B--2---:R-:W-:-:S04]  /*233f0*/  @P0 SHF.R.U32.HI R3, RZ, R13, R6 ;  /* 0x0000000dff030219 */ /* 0x004fc80000011606 */
[--C-:B------:R-:W-:Y:S01]  /*23400*/  SHF.R.S32.HI R6, RZ, 0x1f, R3.reuse ;  /* 0x0000001fff067819 */ /* 0x100fe20000011403 */
[----:B------:R-:W-:Y:S02]  /*23410*/  IMAD.MOV R8, RZ, RZ, -R3 ;  /* 0x000000ffff087224 */ /* 0x000fe400078e0a03 */
[----:B------:R-:W-:-:S04]  /*23420*/  IMAD.WIDE.U32 R4, R3, UR4, R4 ;  /* 0x0000000403047c25 */ /* 0x000fc8000f8e0004 */
[----:B------:R-:W-:Y:S02]  /*23430*/  IMAD R6, R6, UR4, RZ ;  /* 0x0000000406067c24 */ /* 0x000fe4000f8e02ff */
[----:B------:R-:W-:Y:S02]  /*23440*/  IMAD R7, R11, R8, R9 ;  /* 0x000000080b077224 */ /* 0x000fe400078e0209 */
[----:B------:R-:W-:Y:S01]  /*23450*/  IMAD R9, R3, UR5, R6 ;  /* 0x0000000503097c24 */ /* 0x000fe2000f8e0206 */
[----:B------:R-:W-:Y:S01]  /*23460*/  ULDC.64 UR4, c[0x0][0xad8] ;  /* 0x0002b60000047ab9 */ /* 0x000fe20000000a00 */
[----:B------:R-:W-:Y:S01]  /*23470*/  IMAD R11, R0, R11, RZ ;  /* 0x0000000b000b7224 */ /* 0x000fe200078e02ff */
[----:B------:R-:W-:Y:S01]  /*23480*/  SHF.R.S32.HI R3, RZ, 0x1f, R7 ;  /* 0x0000001fff037819 */ /* 0x000fe20000011407 */
[C---:B------:R-:W-:Y:S01]  /*23490*/  VIADD R0, R188.reuse, 0x20 ;  /* 0x00000020bc007836 */ /* 0x040fe20000000000 */
[----:B------:R-:W-:Y:S02]  /*234a0*/  IADD3 R5, R5, R9, RZ ;  /* 0x0000000905057210 */ /* 0x000fe40007ffe0ff */
[-C--:B------:R-:W-:Y:S01]  /*234b0*/  ISETP.GE.AND P2, PT, R188, R11.reuse, PT ;  /* 0x0000000bbc00720c */ /* 0x080fe20003f46270 */
[----:B------:R-:W-:Y:S01]  /*234c0*/  IMAD R6, R3, UR4, RZ ;  /* 0x0000000403067c24 */ /* 0x000fe2000f8e02ff */
[----:B------:R-:W-:Y:S01]  /*234d0*/  ISETP.GE.AND P1, PT, R0, R11, PT ;  /* 0x0000000b0000720c */ /* 0x000fe20003f26270 */
[----:B------:R-:W-:-:S04]  /*234e0*/  IMAD.WIDE.U32 R4, R7, UR4, R4 ;  /* 0x0000000407047c25 */ /* 0x000fc8000f8e0004 */
[----:B------:R-:W-:Y:S01]  /*234f0*/  IMAD R3, R7, UR5, R6 ;  /* 0x0000000507037c24 */ /* 0x000fe2000f8e0206 */
[----:B------:R-:W-:Y:S01]  /*23500*/  ULDC.64 UR4, c[0x0][0xa80] ;  /* 0x0002a00000047ab9 */ /* 0x000fe20000000a00 */
[----:B------:R-:W-:Y:S01]  /*23510*/  VIADD R0, R188, 0x40 ;  /* 0x00000040bc007836 */ /* 0x000fe20000000000 */
[----:B------:R-:W-:Y:S01]  /*23520*/  LEA R6, P3, R4, UR4, 0x1 ;  /* 0x0000000404067c11 */ /* 0x000fe2000f8608ff */
[----:B------:R-:W-:-:S03]  /*23530*/  IMAD.IADD R3, R5, 0x1, R3 ;  /* 0x0000000105037824 */ /* 0x000fc600078e0203 */
[----:B------:R-:W-:Y:S02]  /*23540*/  ISETP.GE.AND P0, PT, R0, R11, PT ;  /* 0x0000000b0000720c */ /* 0x000fe40003f06270 */
[----:B------:R-:W-:Y:S02]  /*23550*/  LEA.HI.X R3, R4, UR5, R3, 0x1, P3 ;  /* 0x0000000504037c11 */ /* 0x000fe400098f0c03 */
[----:B------:R0:W2:Y:S04]  /*23560*/  SHFL.IDX PT, R4, R6, RZ, 0x181f ;  /* 0x00181fff06047589 */ /* 0x0000a800000e0000 */
[----:B------:R0:W3:Y:S01]  /*23570*/  SHFL.IDX PT, R0, R3, RZ, 0x181f ;  /* 0x00181fff03007589 */ /* 0x0000e200000e0000 */
[----:B------:R-:W-:Y:S05]  /*23580*/  @P2 BRA `(.L_x_1848) ;  /* 0x0000000000242947 */ /* 0x000fea0003800000 */
[----:B------:R-:W-:Y:S02]  /*23590*/  ULDC UR4, c[0x0][0xac8] ;  /* 0x0002b20000047ab9 */ /* 0x000fe40000000800 */
[----:B------:R-:W-:Y:S02]  /*235a0*/  ISETP.GE.AND P4, PT, R203, UR4, PT ;  /* 0x00000004cb007c0c */ /* 0x000fe4000bf86270 */
[----:B------:R-:W-:-:S11]  /*235b0*/  ISETP.GE.AND P5, PT, R204, UR4, PT ;  /* 0x00000004cc007c0c */ /* 0x000fd6000bfa6270 */
[CC--:B--2---:R-:W-:Y:S02]  /*235c0*/  @!P4 LEA R8, P2, R203.reuse, R4.reuse, 0x1 ;  /* 0x00000004cb08c211 */ /* 0x0c4fe400078408ff */
[C---:B------:R-:W-:Y:S02]  /*235d0*/  @!P5 LEA R4, P3, R204.reuse, R4, 0x1 ;  /* 0x00000004cc04d211 */ /* 0x040fe400078608ff */
[-C--:B---3--:R-:W-:Y:S02]  /*235e0*/  @!P4 LEA.HI.X R9, R203, R0.reuse, R12, 0x1, P2 ;  /* 0x00000000cb09c211 */ /* 0x088fe400010f0c0c */
[----:B------:R-:W-:-:S03]  /*235f0*/  @!P5 LEA.HI.X R5, R204, R0, R10, 0x1, P3 ;  /* 0x00000000cc05d211 */ /* 0x000fc600018f0c0a */
[----:B------:R4:W-:Y:S04]  /*23600*/  @!P4 ST.E.128 desc[UR60][R8.64], RZ ;  /* 0x000000ff0800c985 */ /* 0x0009e8000c101d3c */
[----:B------:R4:W-:Y:S02]  /*23610*/  @!P5 ST.E.128 desc[UR60][R4.64], RZ ;  /* 0x000000ff0400d985 */ /* 0x0009e4000c101d3c */
.L_x_1848:
[----:B------:R-:W-:Y:S05]  /*23620*/  BSYNC B1 ;  /* 0x0000000000017941 */ /* 0x000fea0003800000 */
.L_x_1847:
[----:B---3--:R3:W0:Y:S01]  /*23630*/  SHFL.IDX PT, R0, R3, 0x1, 0x181f ;  /* 0x00381f0003007f89 */ /* 0x00862200000e0000 */
[----:B------:R-:W-:Y:S03]  /*23640*/  BSSY B1, `(.L_x_1849) ;  /* 0x000000c000017945 */ /* 0x000fe60003800000 */
[----:B--2-4-:R3:W2:Y:S01]  /*23650*/  SHFL.IDX PT, R4, R6, 0x1, 0x181f ;  /* 0x00381f0006047f89 */ /* 0x0146a200000e0000 */
[----:B------:R-:W-:Y:S05]  /*23660*/  @P1 BRA `(.L_x_1850) ;  /* 0x0000000000241947 */ /* 0x000fea0003800000 */
[----:B------:R-:W-:Y:S02]  /*23670*/  ULDC UR4, c[0x0][0xac8] ;  /* 0x0002b20000047ab9 */ /* 0x000fe40000000800 */
[----:B------:R-:W-:Y:S02]  /*23680*/  ISETP.GE.AND P3, PT, R203, UR4, PT ;  /* 0x00000004cb007c0c */ /* 0x000fe4000bf66270 */
[----:B------:R-:W-:-:S11]  /*23690*/  ISETP.GE.AND P4, PT, R204, UR4, PT ;  /* 0x00000004cc007c0c */ /* 0x000fd6000bf86270 */
[CC--:B--2---:R-:W-:Y:S02]  /*236a0*/  @!P3 LEA R8, P1, R203.reuse, R4.reuse, 0x1 ;  /* 0x00000004cb08b211 */ /* 0x0c4fe400078208ff */
[C---:B------:R-:W-:Y:S02]  /*236b0*/  @!P4 LEA R4, P2, R204.reuse, R4, 0x1 ;  /* 0x00000004cc04c211 */ /* 0x040fe400078408ff */
[-C--:B0-----:R-:W-:Y:S02]  /*236c0*/  @!P3 LEA.HI.X R9, R203, R0.reuse, R12, 0x1, P1 ;  /* 0x00000000cb09b211 */ /* 0x081fe400008f0c0c */
[----:B------:R-:W-:-:S03]  /*236d0*/  @!P4 LEA.HI.X R5, R204, R0, R10, 0x1, P2 ;  /* 0x00000000cc05c211 */ /* 0x000fc600010f0c0a */
[----:B------:R4:W-:Y:S04]  /*236e0*/  @!P3 ST.E.128 desc[UR60][R8.64], RZ ;  /* 0x000000ff0800b985 */ /* 0x0009e8000c101d3c */
[----:B------:R4:W-:Y:S02]  /*236f0*/  @!P4 ST.E.128 desc[UR60][R4.64], RZ ;  /* 0x000000ff0400c985 */ /* 0x0009e4000c101d3c */
.L_x_1850:
[----:B------:R-:W-:Y:S05]  /*23700*/  BSYNC B1 ;  /* 0x0000000000017941 */ /* 0x000fea0003800000 */
.L_x_1849:
[----:B0-----:R0:W0:Y:S01]  /*23710*/  SHFL.IDX PT, R0, R3, 0x2, 0x181f ;  /* 0x00581f0003007f89 */ /* 0x00102200000e0000 */
[----:B------:R-:W-:Y:S03]  /*23720*/  BSSY B1, `(.L_x_1851) ;  /* 0x000000c000017945 */ /* 0x000fe60003800000 */
[----:B--2-4-:R2:W4:Y:S01]  /*23730*/  SHFL.IDX PT, R4, R6, 0x2, 0x181f ;  /* 0x00581f0006047f89 */ /* 0x01452200000e0000 */
[----:B------:R-:W-:Y:S05]  /*23740*/  @P0 BRA `(.L_x_1852) ;  /* 0x0000000000240947 */ /* 0x000fea0003800000 */
[----:B------:R-:W-:Y:S02]  /*23750*/  ULDC UR4, c[0x0][0xac8] ;  /* 0x0002b20000047ab9 */ /* 0x000fe40000000800 */
[----:B------:R-:W-:Y:S02]  /*23760*/  ISETP.GE.AND P2, PT, R203, UR4, PT ;  /* 0x00000004cb007c0c */ /* 0x000fe4000bf46270 */
[----:B------:R-:W-:-:S11]  /*23770*/  ISETP.GE.AND P3, PT, R204, UR4, PT ;  /* 0x00000004cc007c0c */ /* 0x000fd6000bf66270 */
[CC--:B----4-:R-:W-:Y:S02]  /*23780*/  @!P2 LEA R8, P0, R203.reuse, R4.reuse, 0x1 ;  /* 0x00000004cb08a211 */ /* 0x0d0fe400078008ff */
[C---:B------:R-:W-:Y:S02]  /*23790*/  @!P3 LEA R4, P1, R204.reuse, R4, 0x1 ;  /* 0x00000004cc04b211 */ /* 0x040fe400078208ff */
[-C--:B0-----:R-:W-:Y:S02]  /*237a0*/  @!P2 LEA.HI.X R9, R203, R0.reuse, R12, 0x1, P0 ;  /* 0x00000000cb09a211 */ /* 0x081fe400000f0c0c */
[----:B------:R-:W-:-:S03]  /*237b0*/  @!P3 LEA.HI.X R5, R204, R0, R10, 0x1, P1 ;  /* 0x00000000cc05b211 */ /* 0x000fc600008f0c0a */
[----:B------:R0:W-:Y:S04]  /*237c0*/  @!P2 ST.E.128 desc[UR60][R8.64], RZ ;  /* 0x000000ff0800a985 */ /* 0x0001e8000c101d3c */
[----:B------:R0:W-:Y:S02]  /*237d0*/  @!P3 ST.E.128 desc[UR60][R4.64], RZ ;  /* 0x000000ff0400b985 */ /* 0x0001e4000c101d3c */
.L_x_1852:
[----:B------:R-:W-:Y:S05]  /*237e0*/  BSYNC B1 ;  /* 0x0000000000017941 */ /* 0x000fea0003800000 */
.L_x_1851:
[----:B0-----:R-:W-:Y:S01]  /*237f0*/  IADD3 R0, R188, 0x60, RZ ;  /* 0x00000060bc007810 */ /* 0x001fe20007ffe0ff */
[----:B---3--:R-:W0:Y:S03]  /*23800*/  SHFL.IDX PT, R3, R3, 0x3, 0x181f ;  /* 0x00781f0003037f89 */ /* 0x008e2600000e0000 */
[----:B------:R-:W-:Y:S01]  /*23810*/  ISETP.GE.AND P0, PT, R0, R11, PT ;  /* 0x0000000b0000720c */ /* 0x000fe20003f06270 */
[----:B----4-:R3:W4:-:S12]  /*23820*/  SHFL.IDX PT, R4, R6, 0x3, 0x181f ;  /* 0x00781f0006047f89 */ /* 0x01071800000e0000 */
[----:B---3--:R-:W-:Y:S05]  /*23830*/  @P0 BRA `(.L_x_1841) ;  /* 0x0000000000240947 */ /* 0x008fea0003800000 */
[----:B------:R-:W-:Y:S02]  /*23840*/  ULDC UR4, c[0x0][0xac8] ;  /* 0x0002b20000047ab9 */ /* 0x000fe40000000800 */
[----:B------:R-:W-:Y:S02]  /*23850*/  ISETP.GE.AND P2, PT, R203, UR4, PT ;  /* 0x00000004cb007c0c */ /* 0x000fe4000bf46270 */
[----:B------:R-:W-:-:S11]  /*23860*/  ISETP.GE.AND P3, PT, R204, UR4, PT ;  /* 0x00000004cc007c0c */ /* 0x000fd6000bf66270 */
[CC--:B--2-4-:R-:W-:Y:S02]  /*23870*/  @!P2 LEA R6, P0, R203.reuse, R4.reuse, 0x1 ;  /* 0x00000004cb06a211 */ /* 0x0d4fe400078008ff */
[C---:B------:R-:W-:Y:S02]  /*23880*/  @!P3 LEA R4, P1, R204.reuse, R4, 0x1 ;  /* 0x00000004cc04b211 */ /* 0x040fe400078208ff */
[-C--:B0-----:R-:W-:Y:S02]  /*23890*/  @!P2 LEA.HI.X R7, R203, R3.reuse, R12, 0x1, P0 ;  /* 0x00000003cb07a211 */ /* 0x081fe400000f0c0c */
[----:B------:R-:W-:-:S03]  /*238a0*/  @!P3 LEA.HI.X R5, R204, R3, R10, 0x1, P1 ;  /* 0x00000003cc05b211 */ /* 0x000fc600008f0c0a */
[----:B------:R0:W-:Y:S04]  /*238b0*/  @!P2 ST.E.128 desc[UR60][R6.64], RZ ;  /* 0x000000ff0600a985 */ /* 0x0001e8000c101d3c */
[----:B------:R0:W-:Y:S02]  /*238c0*/  @!P3 ST.E.128 desc[UR60][R4.64], RZ ;  /* 0x000000ff0400b985 */ /* 0x0001e4000c101d3c */
.L_x_1841:
[----:B------:R-:W-:Y:S05]  /*238d0*/  BSYNC B0 ;  /* 0x0000000000007941 */ /* 0x000fea0003800000 */
.L_x_1831:
[----:B------:R-:W-:Y:S02]  /*238e0*/  ULDC UR4, c[0x0][0xc3c] ;  /* 0x00030f0000047ab9 */ /* 0x000fe40000000800 */
[----:B------:R-:W-:-:S13]  /*238f0*/  ISETP.GE.AND P0, PT, R31, UR4, PT ;  /* 0x000000041f007c0c */ /* 0x000fda000bf06270 */
[----:B------:R-:W-:Y:S05]  /*23900*/  @!P0 BRA `(.L_x_1853) ;  /* 0xfffffdd800e88947 */ /* 0x000fea000383ffff */
[----:B------:R-:W-:Y:S05]  /*23910*/  BRA `(.L_x_1546) ;  /* 0x0000008000207947 */ /* 0x000fea0003800000 */
.L_x_1544:
        /* <DEDUP_REMOVED lines=16> */
.L_x_1854:
        /* <DEDUP_REMOVED lines=27> */
[----:B-1----:R-:W-:-:S04]  /*23bd0*/  SEL R4, R4, RZ, P3 ;  /* 0x000000ff04047207 */ /* 0x002fc80001800000 */
[----:B------:R-:W-:-:S05]  /*23be0*/  IADD3 R4, R11, R4, RZ ;  /* 0x000000040b047210 */ /* 0x000fca0007ffe0ff */
        /* <DEDUP_REMOVED lines=14> */
.L_x_1858:
[----:B------:R-:W0:Y:S01]  /*23cd0*/  LDC R2, c[0x0][0xc3c] ;  /* 0x00030f00ff027b82 */ /* 0x000e220000000800 */
[----:B------:R-:W-:Y:S01]  /*23ce0*/  UIADD3 UR4, UR4, 0x1f, URZ ;  /* 0x0000001f04047890 */ /* 0x000fe2000fffe03f */
[----:B------:R-:W-:Y:S02]  /*23cf0*/  ULDC UR7, c[0x0][0xc3c] ;  /* 0x00030f0000077ab9 */ /* 0x000fe40000000800 */
[----:B------:R-:W-:-:S03]  /*23d00*/  MOV R27, UR7 ;  /* 0x00000007001b7c02 */ /* 0x000fc60008000f00 */
[----:B0-----:R-:W-:-:S13]  /*23d10*/  ISETP.LE.AND P6, PT, R2, UR4, PT ;  /* 0x0000000402007c0c */ /* 0x001fda000bfc3270 */
[----:B------:R-:W-:Y:S05]  /*23d20*/  @P6 BRA `(.L_x_1857) ;  /* 0x0000000800a86947 */ /* 0x000fea0003800000 */
[----:B------:R-:W-:Y:S02]  /*23d30*/  VIADD R11, R6, UR4 ;  /* 0x00000004060b7c36 */ /* 0x000fe40008000000 */
[----:B------:R-:W-:Y:S02]  /*23d40*/  IMAD.MOV.U32 R7, RZ, RZ, RZ ;  /* 0x000000ffff077224 */ /* 0x000fe400078e00ff */
[----:B------:R-:W-:Y:S01]  /*23d50*/  IMAD.MOV.U32 R8, RZ, RZ, RZ ;  /* 0x000000ffff087224 */ /* 0x000fe200078e00ff */
[----:B------:R-:W-:-:S13]  /*23d60*/  ISETP.GE.OR P6, PT, R11, R2, !P0 ;  /* 0x000000020b00720c */ /* 0x000fda00047c6670 */
[----:B------:R-:W0:Y:S08]  /*23d70*/  @!P6 LDC.64 R4, c[0x0][0xc80] ;  /* 0x00032000ff04eb82 */ /* 0x000e300000000a00 */
[----:B------:R-:W1:Y:S01]  /*23d80*/  @!P6 LDC.64 R2, c[0x0][0xc78] ;  /* 0x00031e00ff02eb82 */ /* 0x000e620000000a00 */
[----:B0-----:R-:W-:-:S05]  /*23d90*/  @!P6 IMAD.WIDE R4, R11, 0x4, R4 ;  /* 0x000000040b04e825 */ /* 0x001fca00078e0204 */
[----:B------:R-:W2:Y:S01]  /*23da0*/  @!P6 LDG.E R7, desc[UR60][R4.64] ;  /* 0x0000003c0407e981 */ /* 0x000ea2000c1e1900 */
[----:B-1----:R-:W-:-:S05]  /*23db0*/  @!P6 IMAD.WIDE R2, R11, 0x4, R2 ;  /* 0x000000040b02e825 */ /* 0x002fca00078e0202 */
[----:B------:R-:W2:Y:S02]  /*23dc0*/  @!P6 LDG.E R8, desc[UR60][R2.64] ;  /* 0x0000003c0208e981 */ /* 0x000ea4000c1e1900 */
[----:B--2---:R-:W-:-:S05]  /*23dd0*/  IMAD R13, R7, R8, RZ ;  /* 0x00000008070d7224 */ /* 0x004fca00078e02ff */
        /* <DEDUP_REMOVED lines=20> */
.L_x_1856:
        /* <DEDUP_REMOVED lines=11> */
[----:B------:R-:W-:-:S05]  /*23fd0*/  VIADD R3, R27, 0xffffffff ;  /* 0xffffffff1b037836 */ /* 0x000fca0000000000 */
[----:B------:R0:W1:Y:S02]  /*23fe0*/  SHFL.IDX PT, R24, R2, R3, 0x1f ;  /* 0x00001f0302187589 */ /* 0x00006400000e0000 */
.L_x_1859:
[----:B-1----:R-:W-:Y:S02]  /*23ff0*/  IMAD R24, R24, UR5, R5 ;  /* 0x0000000518187c24 */ /* 0x002fe4000f8e0205 */
[----:B------:R-:W-:-:S03]  /*24000*/  VIADD R27, R27, UR4 ;  /* 0x000000041b1b7c36 */ /* 0x000fc60008000000 */
[----:B------:R-:W-:Y:S01]  /*24010*/  IADD3 R4, -R24, UR6, RZ ;  /* 0x0000000618047c10 */ /* 0x000fe2000fffe1ff */
[----:B------:R-:W-:Y:S06]  /*24020*/  @!P1 BRA `(.L_x_1860) ;  /* 0x0000000000e89947 */ /* 0x000fec0003800000 */
[-C--:B--2---:R-:W-:Y:S02]  /*24030*/  IABS R12, R7.reuse ;  /* 0x00000007000c7213 */ /* 0x084fe40000000000 */
[----:B------:R-:W-:Y:S02]  /*24040*/  IABS R5, R8 ;  /* 0x0000000800057213 */ /* 0x000fe40000000000 */
[----:B------:R-:W1:Y:S01]  /*24050*/  I2F.RP R9, R12 ;  /* 0x0000000c00097306 */ /* 0x000e620000209400 */
[----:B------:R-:W-:-:S07]  /*24060*/  IABS R13, R7 ;  /* 0x00000007000d7213 */ /* 0x000fce0000000000 */
[----:B------:R-:W2:Y:S08]  /*24070*/  I2F.RP R10, R5 ;  /* 0x00000005000a7306 */ /* 0x000eb00000209400 */
[----:B-1----:R-:W0:Y:S08]  /*24080*/  MUFU.RCP R9, R9 ;  /* 0x0000000900097308 */ /* 0x002e300000001000 */
[----:B--2---:R-:W-:Y:S01]  /*24090*/  MUFU.RCP R10, R10 ;  /* 0x0000000a000a7308 */ /* 0x004fe20000001000 */
[----:B0-----:R-:W-:Y:S01]  /*240a0*/  VIADD R2, R9, 0xffffffe ;  /* 0x0ffffffe09027836 */ /* 0x001fe20000000000 */
[----:B------:R-:W-:-:S06]  /*240b0*/  IABS R9, R4 ;  /* 0x0000000400097213 */ /* 0x000fcc0000000000 */
[----:B------:R0:W1:Y:S02]  /*240c0*/  F2I.FTZ.U32.TRUNC.NTZ R3, R2 ;  /* 0x0000000200037305 */ /* 0x000064000021f000 */
[----:B0-----:R-:W-:Y:S01]  /*240d0*/  IMAD.MOV.U32 R2, RZ, RZ, RZ ;  /* 0x000000ffff027224 */ /* 0x001fe200078e00ff */
[----:B-1----:R-:W-:-:S05]  /*240e0*/  IADD3 R11, RZ, -R3, RZ ;  /* 0x80000003ff0b7210 */ /* 0x002fca0007ffe0ff */
        /* <DEDUP_REMOVED lines=9> */
[----:B------:R-:W-:Y:S01]  /*24180*/  @!P1 IMAD.IADD R3, R3, 0x1, -R12 ;  /* 0x0000000103039824 */ /* 0x000fe200078e0a0c */
[----:B------:R-:W-:Y:S02]  /*24190*/  @!P1 IADD3 R2, R2, 0x1, RZ ;  /* 0x0000000102029810 */ /* 0x000fe40007ffe0ff */
[----:B------:R-:W-:Y:S02]  /*241a0*/  ISETP.NE.AND P1, PT, R7, RZ, PT ;  /* 0x000000ff0700720c */ /* 0x000fe40003f25270 */
[----:B------:R-:W-:Y:S02]  /*241b0*/  ISETP.GE.U32.AND P0, PT, R3, R12, PT ;  /* 0x0000000c0300720c */ /* 0x000fe40003f06070 */
[----:B------:R-:W0:Y:S01]  /*241c0*/  F2I.FTZ.U32.TRUNC.NTZ R3, R11 ;  /* 0x0000000b00037305 */ /* 0x000e22000021f000 */
[----:B------:R-:W-:-:S04]  /*241d0*/  IABS R12, R8 ;  /* 0x00000008000c7213 */ /* 0x000fc80000000000 */
[----:B------:R-:W-:-:S06]  /*241e0*/  IADD3 R12, RZ, -R12, RZ ;  /* 0x8000000cff0c7210 */ /* 0x000fcc0007ffe0ff */
[----:B------:R-:W-:-:S04]  /*241f0*/  @P0 VIADD R2, R2, 0x1 ;  /* 0x0000000102020836 */ /* 0x000fc80000000000 */
[----:B------:R-:W-:Y:S02]  /*24200*/  IMAD.MOV.U32 R13, RZ, RZ, R2 ;  /* 0x000000ffff0d7224 */ /* 0x000fe400078e0002 */
[----:B0-----:R-:W-:Y:S02]  /*24210*/  IMAD.MOV R2, RZ, RZ, -R3 ;  /* 0x000000ffff027224 */ /* 0x001fe400078e0a03 */
[----:B------:R-:W-:Y:S01]  /*24220*/  @!P2 IMAD.MOV R13, RZ, RZ, -R13 ;  /* 0x000000ffff0da224 */ /* 0x000fe200078e0a0d */
[----:B------:R-:W-:Y:S01]  /*24230*/  @!P1 LOP3.LUT R13, RZ, R7, RZ, 0x33, !PT ;  /* 0x00000007ff0d9212 */ /* 0x000fe200078e33ff */
[----:B------:R-:W-:Y:S02]  /*24240*/  IMAD R9, R2, R5, RZ ;  /* 0x0000000502097224 */ /* 0x000fe400078e02ff */
[----:B------:R-:W-:Y:S01]  /*24250*/  IMAD.MOV.U32 R2, RZ, RZ, RZ ;  /* 0x000000ffff027224 */ /* 0x000fe200078e00ff */
[----:B------:R-:W-:-:S03]  /*24260*/  IABS R10, R13 ;  /* 0x0000000d000a7213 */ /* 0x000fc60000000000 */
[----:B------:R-:W-:-:S04]  /*24270*/  IMAD.HI.U32 R2, R3, R9, R2 ;  /* 0x0000000903027227 */ /* 0x000fc800078e0002 */
[----:B------:R-:W-:Y:S02]  /*24280*/  IMAD.MOV.U32 R3, RZ, RZ, R10 ;  /* 0x000000ffff037224 */ /* 0x000fe400078e000a */
[----:B------:R-:W-:Y:S02]  /*24290*/  IMAD.MOV.U32 R10, RZ, RZ, R12 ;  /* 0x000000ffff0a7224 */ /* 0x000fe400078e000c */
[----:B------:R-:W-:-:S04]  /*242a0*/  IMAD.HI.U32 R2, R2, R3, RZ ;  /* 0x0000000302027227 */ /* 0x000fc800078e00ff */
[----:B------:R-:W-:Y:S01]  /*242b0*/  IMAD R10, R2, R10, R3 ;  /* 0x0000000a020a7224 */ /* 0x000fe200078e0203 */
[----:B------:R-:W-:-:S04]  /*242c0*/  LOP3.LUT R3, R13, R8, RZ, 0x3c, !PT ;  /* 0x000000080d037212 */ /* 0x000fc800078e3cff */
[----:B------:R-:W-:Y:S02]  /*242d0*/  ISETP.GT.U32.AND P1, PT, R5, R10, PT ;  /* 0x0000000a0500720c */ /* 0x000fe40003f24070 */
[----:B------:R-:W-:-:S11]  /*242e0*/  ISETP.GE.AND P2, PT, R3, RZ, PT ;  /* 0x000000ff0300720c */ /* 0x000fd60003f46270 */
[----:B------:R-:W-:Y:S01]  /*242f0*/  @!P1 IMAD.IADD R10, R10, 0x1, -R5 ;  /* 0x000000010a0a9824 */ /* 0x000fe200078e0a05 */
[----:B------:R-:W-:Y:S02]  /*24300*/  @!P1 IADD3 R2, R2, 0x1, RZ ;  /* 0x0000000102029810 */ /* 0x000fe40007ffe0ff */
[----:B------:R-:W-:Y:S02]  /*24310*/  ISETP.NE.AND P1, PT, R8, RZ, PT ;  /* 0x000000ff0800720c */ /* 0x000fe40003f25270 */
[----:B------:R-:W-:Y:S01]  /*24320*/  ISETP.GE.U32.AND P0, PT, R10, R5, PT ;  /* 0x000000050a00720c */ /* 0x000fe20003f06070 */
[----:B------:R-:W-:-:S12]  /*24330*/  IMAD.MOV R5, RZ, RZ, -R13 ;  /* 0x000000ffff057224 */ /* 0x000fd800078e0a0d */
[----:B------:R-:W-:-:S04]  /*24340*/  @P0 VIADD R2, R2, 0x1 ;  /* 0x0000000102020836 */ /* 0x000fc80000000000 */
[----:B------:R-:W-:Y:S01]  /*24350*/  @!P2 IMAD.MOV R2, RZ, RZ, -R2 ;  /* 0x000000ffff02a224 */ /* 0x000fe200078e0a02 */
[----:B------:R-:W-:-:S05]  /*24360*/  @!P1 LOP3.LUT R2, RZ, R8, RZ, 0x33, !PT ;  /* 0x00000008ff029212 */ /* 0x000fca00078e33ff */
[----:B------:R-:W-:-:S04]  /*24370*/  IMAD.MOV R3, RZ, RZ, -R2 ;  /* 0x000000ffff037224 */ /* 0x000fc800078e0a02 */
[C---:B------:R-:W-:Y:S01]  /*24380*/  IMAD R26, R8.reuse, R3, R13 ;  /* 0x00000003081a7224 */ /* 0x040fe200078e020d */
[----:B------:R-:W-:Y:S01]  /*24390*/  LEA R3, R8, R2, 0x18 ;  /* 0x0000000208037211 */ /* 0x000fe200078ec0ff */
[----:B------:R-:W-:-:S04]  /*243a0*/  IMAD R2, R7, R5, R4 ;  /* 0x0000000507027224 */ /* 0x000fc800078e0204 */
[----:B------:R-:W-:Y:S01]  /*243b0*/  IMAD R26, R26, 0x10000, R3 ;  /* 0x000100001a1a7824 */ /* 0x000fe200078e0203 */
[----:B------:R-:W-:Y:S06]  /*243c0*/  BRA `(.L_x_1861) ;  /* 0x0000000000f47947 */ /* 0x000fec0003800000 */
.L_x_1860:
[----:B0-----:R-:W0:Y:S02]  /*243d0*/  LDC.64 R2, c[0x0][0xc90] ;  /* 0x00032400ff027b82 */ /* 0x001e240000000a00 */
        /* <DEDUP_REMOVED lines=13> */
[----:B------:R-:W-:Y:S01]  /*244b0*/  IMAD.HI.U32 R2, R3, R11, R2 ;  /* 0x0000000b03027227 */ /* 0x000fe200078e0002 */
[----:B------:R-:W-:-:S05]  /*244c0*/  IADD3 R3, RZ, -R12, RZ ;  /* 0x8000000cff037210 */ /* 0x000fca0007ffe0ff */
        /* <DEDUP_REMOVED lines=13> */
[----:B------:R-:W-:-:S03]  /*245a0*/  IMAD.MOV R2, RZ, RZ, -R2 ;  /* 0x000000ffff027224 */ /* 0x000fc600078e0a02 */
[----:B------:R-:W-:Y:S01]  /*245b0*/  IADD3 R8, -R9, RZ, RZ ;  /* 0x000000ff09087210 */ /* 0x000fe20007ffe1ff */
[----:B------:R-:W-:Y:S01]  /*245c0*/  IMAD R4, R5, R2, R4 ;  /* 0x0000000205047224 */ /* 0x000fe200078e0204 */
[----:B------:R-:W-:Y:S02]  /*245d0*/  MOV R2, RZ ;  /* 0x000000ff00027202 */ /* 0x000fe40000000f00 */
[----:B------:R-:W-:Y:S02]  /*245e0*/  VIADDMNMX R8, R8, UR5, R13, PT ;  /* 0x0000000508087c46 */ /* 0x000fe4000b80010d */
[----:B------:R-:W-:Y:S02]  /*245f0*/  IADD3 R9, R9, 0x1000000, R4 ;  /* 0x0100000009097810 */ /* 0x000fe40007ffe004 */
[-C--:B------:R-:W-:Y:S01]  /*24600*/  IABS R12, R8.reuse ;  /* 0x00000008000c7213 */ /* 0x080fe20000000000 */
[----:B------:R-:W-:Y:S01]  /*24610*/  IMAD.MOV R26, RZ, RZ, -R8 ;  /* 0x000000ffff1a7224 */ /* 0x000fe200078e0a08 */
[----:B------:R-:W-:-:S02]  /*24620*/  IABS R13, R8 ;  /* 0x00000008000d7213 */ /* 0x000fc40000000000 */
        /* <DEDUP_REMOVED lines=20> */
[----:B------:R-:W-:Y:S02]  /*24770*/  @!P2 IADD3 R2, -R2, RZ, RZ ;  /* 0x000000ff0202a210 */ /* 0x000fe40007ffe1ff */
[----:B------:R-:W-:-:S05]  /*24780*/  @!P1 LOP3.LUT R2, RZ, R8, RZ, 0x33, !PT ;  /* 0x00000008ff029212 */ /* 0x000fca00078e33ff */
[----:B------:R-:W-:-:S07]  /*24790*/  IMAD R26, R2, R26, R9 ;  /* 0x0000001a021a7224 */ /* 0x000fce00078e0209 */
.L_x_1861:
[----:B------:R-:W-:-:S05]  /*247a0*/  LOP3.LUT R2, RZ, R2, RZ, 0x33, !PT ;  /* 0x00000002ff027212 */ /* 0x000fca00078e33ff */
[----:B------:R-:W-:Y:S01]  /*247b0*/  IMAD.IADD R25, R7, 0x1, R2 ;  /* 0x0000000107197824 */ /* 0x000fe200078e0202 */
[----:B------:R-:W-:Y:S06]  /*247c0*/  BRA `(.L_x_1862) ;  /* 0x00000000000c7947 */ /* 0x000fec0003800000 */
.L_x_1857:
[----:B------:R-:W-:Y:S01]  /*247d0*/  IMAD.MOV.U32 R25, RZ, RZ, RZ ;  /* 0x000000ffff197224 */ /* 0x000fe200078e00ff */
[----:B------:R-:W-:Y:S01]  /*247e0*/  MOV R26, RZ ;  /* 0x000000ff001a7202 */ /* 0x000fe20000000f00 */
[----:B------:R-:W-:-:S07]  /*247f0*/  IMAD.U32 R24, RZ, RZ, UR6 ;  /* 0x00000006ff187e24 */ /* 0x000fce000f8e00ff */
.L_x_1862:
[----:B------:R-:W-:-:S13]  /*24800*/  ISETP.NE.AND P0, PT, R6, RZ, PT ;  /* 0x000000ff0600720c */ /* 0x000fda0003f05270 */
[----:B------:R-:W0:Y:S01]  /*24810*/  @!P0 S2R R3, SR_CgaCtaId ;  /* 0x0000000000038919 */ /* 0x000e220000008800 */
[----:B------:R-:W-:-:S04]  /*24820*/  @!P0 MOV R2, 0x400 ;  /* 0x0000040000028802 */ /* 0x000fc80000000f00 */
[----:B0-----:R-:W-:-:S05]  /*24830*/  @!P0 LEA R2, R3, R2, 0x18 ;  /* 0x0000000203028211 */ /* 0x001fca00078ec0ff */
[----:B------:R0:W-:Y:S01]  /*24840*/  @!P0 STS.128 [R2+0x2a8d0], R24 ;  /* 0x02a8d01802008388 */ /* 0x0001e20000000c00 */
[----:B------:R-:W-:Y:S06]  /*24850*/  BAR.ARV 0x5, 0x180 ;  /* 0x0146000000007b1d */ /* 0x000fec0000002000 */
.L_x_1855:
        /* <DEDUP_REMOVED lines=12> */
[----:B------:R-:W-:Y:S01]  /*24920*/  ULDC.64 UR36, c[0x0][0x198] ;  /* 0x0000660000247ab9 */ /* 0x000fe20000000a00 */
[----:B------:R-:W-:Y:S01]  /*24930*/  IMAD.SHL.U32 R34, R4, 0x8, RZ ;  /* 0x0000000804227824 */ /* 0x000fe200078e00ff */
[----:B------:R-:W-:Y:S01]  /*24940*/  ULDC UR38, c[0x0][0xc] ;  /* 0x0000030000267ab9 */ /* 0x000fe20000000800 */
[----:B------:R-:W-:Y:S02]  /*24950*/  IMAD.MOV.U32 R22, RZ, RZ, RZ ;  /* 0x000000ffff167224 */ /* 0x000fe400078e00ff */
[----:B------:R-:W-:-:S02]  /*24960*/  IMAD.MOV.U32 R28, RZ, RZ, RZ ;  /* 0x000000ffff1c7224 */ /* 0x000fc400078e00ff */
[----:B------:R-:W-:Y:S01]  /*24970*/  IMAD.MOV.U32 R30, RZ, RZ, 0x1 ;  /* 0x00000001ff1e7424 */ /* 0x000fe200078e00ff */
[----:B--2---:R-:W-:Y:S01]  /*24980*/  R2UR UR4, R2 ;  /* 0x00000000020472ca */ /* 0x004fe200000e0000 */
[----:B------:R-:W-:-:S05]  /*24990*/  IMAD.SHL.U32 R2, R0, 0x8, RZ ;  /* 0x0000000800027824 */ /* 0x000fca00078e00ff */
[C---:B------:R-:W-:Y:S02]  /*249a0*/  LOP3.LUT R3, R2.reuse, 0x1f8, RZ, 0xc0, !PT ;  /* 0x000001f802037812 */ /* 0x040fe400078ec0ff */
[----:B------:R-:W-:Y:S02]  /*249b0*/  LOP3.LUT R2, R2, 0x38, RZ, 0xc0, !PT ;  /* 0x0000003802027812 */ /* 0x000fe400078ec0ff */
[----:B------:R-:W-:Y:S02]  /*249c0*/  LOP3.LUT R3, R3, 0x38, R0, 0x78, !PT ;  /* 0x0000003803037812 */ /* 0x000fe400078e7800 */
[----:B------:R-:W-:Y:S01]  /*249d0*/  SHF.L.U32 R0, R0, 0x4, RZ ;  /* 0x0000000400007819 */ /* 0x000fe200000006ff */
[----:B------:R-:W-:Y:S01]  /*249e0*/  ULOP3.LUT UR39, UR4, 0x2, URZ, 0xfc, !UPT ;  /* 0x0000000204277892 */ /* 0x000fe2000f8efc3f */
[----:B------:R-:W-:Y:S02]  /*249f0*/  LOP3.LUT R34, R3, 0x200, R34, 0xf8, !PT ;  /* 0x0000020003227812 */ /* 0x000fe400078ef822 */
[----:B------:R-:W-:Y:S01]  /*24a00*/  UMOV UR4, 0x400 ;  /* 0x0000040000047882 */ /* 0x000fe20000000000 */
[----:B------:R-:W-:Y:S01]  /*24a10*/  SHF.R.U32.HI R3, RZ, 0x3, R4 ;  /* 0x00000003ff037819 */ /* 0x000fe20000011604 */
[----:B0-----:R-:W-:-:S03]  /*24a20*/  ULEA UR4, UR5, UR4, 0x18 ;  /* 0x0000000405047291 */ /* 0x001fc6000f8ec03f */
[----:B------:R-:W-:Y:S02]  /*24a30*/  LOP3.LUT R4, R3, 0x70, R0, 0xf8, !PT ;  /* 0x0000007003047812 */ /* 0x000fe400078ef800 */
[C---:B------:R-:W-:Y:S02]  /*24a40*/  LOP3.LUT R3, R2.reuse, 0x40, RZ, 0xfc, !PT ;  /* 0x0000004002037812 */ /* 0x040fe400078efcff */
[----:B------:R-:W-:Y:S02]  /*24a50*/  MOV R17, UR4 ;  /* 0x0000000400117c02 */ /* 0x000fe40008000f00 */
[----:B------:R-:W-:-:S03]  /*24a60*/  LOP3.LUT R0, R2, 0x80, RZ, 0xfc, !PT ;  /* 0x0000008002007812 */ /* 0x000fc600078efcff */
[----:B-1----:R-:W-:-:S07]  /*24a70*/  IMAD R36, R34, 0x2, R17 ;  /* 0x0000000222247824 */ /* 0x002fce00078e0211 */
.L_x_1984:
[----:B------:R-:W-:Y:S05]  /*24a80*/  YIELD ;  /* 0x0000000000007946 */ /* 0x000fea0003800000 */
[----:B------:R-:W-:Y:S01]  /*24a90*/  ULDC.64 UR4, c[0x0][0xa28] ;  /* 0x00028a0000047ab9 */ /* 0x000fe20000000a00 */
[----:B------:R-:W-:Y:S01]  /*24aa0*/  IMAD.MOV.U32 R11, RZ, RZ, RZ ;  /* 0x000000ffff0b7224 */ /* 0x000fe200078e00ff */
[----:B------:R-:W-:Y:S01]  /*24ab0*/  ISETP.NE.U32.AND P0, PT, RZ, UR4, PT ;  /* 0x00000004ff007c0c */ /* 0x000fe2000bf05070 */
[----:B0-----:R-:W0:Y:S01]  /*24ac0*/  LDC.64 R4, c[0x0][0xa00] ;  /* 0x00028000ff047b82 */ /* 0x001e220000000a00 */
[----:B------:R-:W-:Y:S02]  /*24ad0*/  ULDC.64 UR6, c[0x0][0xa10] ;  /* 0x0002840000067ab9 */ /* 0x000fe40000000a00 */
[----:B------:R-:W-:Y:S01]  /*24ae0*/  ISETP.NE.AND.EX P0, PT, RZ, UR5, PT, P0 ;  /* 0x00000005ff007c0c */ /* 0x000fe2000bf05300 */
[----:B------:R-:W-:-:S12]  /*24af0*/  ULDC.64 UR4, c[0x0][0xa18] ;  /* 0x0002860000047ab9 */ /* 0x000fd80000000a00 */
[----:B-1----:R-:W1:Y:S01]  /*24b00*/  @P0 LDC.64 R2, c[0x0][0xa28] ;  /* 0x00028a00ff020b82 */ /* 0x002e620000000a00 */
[----:B------:R-:W-:Y:S01]  /*24b10*/  ISETP.NE.U32.AND P1, PT, RZ, UR6, PT ;  /* 0x00000006ff007c0c */ /* 0x000fe2000bf25070 */
[----:B-1----:R-:W-:-:S05]  /*24b20*/  @P0 IMAD.WIDE R2, R27, 0x4, R2 ;  /* 0x000000041b020825 */ /* 0x002fca00078e0202 */
[----:B------:R1:W2:Y:S01]  /*24b30*/  @P0 LDG.E R11, desc[UR60][R2.64] ;  /* 0x0000003c020b0981 */ /* 0x0002a2000c1e1900 */
[----:B------:R-:W-:Y:S01]  /*24b40*/  ISETP.NE.U32.AND P0, PT, RZ, UR4, PT ;  /* 0x00000004ff007c0c */ /* 0x000fe2000bf05070 */
[----:B------:R-:W-:Y:S01]  /*24b50*/  IMAD.MOV.U32 R35, RZ, RZ, RZ ;  /* 0x000000ffff237224 */ /* 0x000fe200078e00ff */
[----:B------:R-:W-:Y:S01]  /*24b60*/  ISETP.NE.AND.EX P1, PT, RZ, UR7, PT, P1 ;  /* 0x00000007ff007c0c */ /* 0x000fe2000bf25310 */
[----:B------:R-:W-:Y:S01]  /*24b70*/  IMAD.MOV.U32 R0, RZ, RZ, RZ ;  /* 0x000000ffff007224 */ /* 0x000fe200078e00ff */
[----:B------:R-:W-:Y:S01]  /*24b80*/  ISETP.NE.AND.EX P2, PT, RZ, UR5, PT, P0 ;  /* 0x00000005ff007c0c */ /* 0x000fe2000bf45300 */
[----:B------:R-:W-:Y:S01]  /*24b90*/  ULDC.64 UR4, c[0x0][0xa00] ;  /* 0x0002800000047ab9 */ /* 0x000fe20000000a00 */
[----:B0-----:R-:W-:Y:S01]  /*24ba0*/  IMAD.WIDE R4, R27, 0x4, R4 ;  /* 0x000000041b047825 */ /* 0x001fe200078e0204 */
[----:B------:R-:W-:Y:S01]  /*24bb0*/  ISETP.NE.U32.AND P0, PT, RZ, UR4, PT ;  /* 0x00000004ff007c0c */ /* 0x000fe2000bf05070 */
[----:B-1----:R-:W0:Y:S03]  /*24bc0*/  LDC.64 R2, c[0x0][0xa10] ;  /* 0x00028400ff027b82 */ /* 0x002e260000000a00 */
[----:B------:R-:W-:-:S06]  /*24bd0*/  ISETP.NE.AND.EX P0, PT, RZ, UR5, PT, P0 ;  /* 0x00000005ff007c0c */ /* 0x000fcc000bf05300 */
[----:B------:R-:W1:Y:S07]  /*24be0*/  @P2 LDC.64 R6, c[0x0][0xa18] ;  /* 0x00028600ff062b82 */ /* 0x000e6e0000000a00 */
[----:B------:R-:W5:Y:S01]  /*24bf0*/  @P0 LDG.E R35, desc[UR60][R4.64] ;  /* 0x0000003c04230981 */ /* 0x000f62000c1e1900 */
[----:B0-----:R-:W-:-:S05]  /*24c00*/  IMAD.WIDE R2, R27, 0x4, R2 ;  /* 0x000000041b027825 */ /* 0x001fca00078e0202 */
[----:B------:R-:W5:Y:S01]  /*24c10*/  @P1 LDG.E R0, desc[UR60][R2.64] ;  /* 0x0000003c02001981 */ /* 0x000f62000c1e1900 */
[----:B------:R-:W-:Y:S02]  /*24c20*/  ULDC UR4, c[0x0][0x288] ;  /* 0x0000a20000047ab9 */ /* 0x000fe40000000800 */
[----:B------:R-:W-:Y:S01]  /*24c30*/  MOV R32, UR4 ;  /* 0x0000000400207c02 */ /* 0x000fe20008000f00 */
[----:B------:R-:W-:Y:S02]  /*24c40*/  ULDC.64 UR4, c[0x0][0x418] ;  /* 0x0001060000047ab9 */ /* 0x000fe40000000a00 */
[----:B------:R-:W-:-:S03]  /*24c50*/  UISETP.NE.U32.AND UP0, UPT, UR4, URZ, UPT ;  /* 0x0000003f0400728c */ /* 0x000fc6000bf05070 */
[----:B------:R-:W-:Y:S01]  /*24c60*/  ULDC UR4, c[0x0][0x424] ;  /* 0x0001090000047ab9 */ /* 0x000fe20000000800 */
[----:B------:R-:W-:Y:S01]  /*24c70*/  UISETP.NE.AND.EX UP0, UPT, UR5, URZ, UPT, UP0 ;  /* 0x0000003f0500728c */ /* 0x000fe2000bf05300 */
[----:B-1----:R-:W-:Y:S02]  /*24c80*/  @P2 IMAD.WIDE R6, R27, 0x4, R6 ;  /* 0x000000041b062825 */ /* 0x002fe400078e0206 */
[----:B------:R-:W-:Y:S01]  /*24c90*/  ULDC UR5, c[0x0][0x2f0] ;  /* 0x0000bc0000057ab9 */ /* 0x000fe20000000800 */
[----:B------:R-:W-:Y:S02]  /*24ca0*/  USEL UR4, UR4, 0x1, UP0 ;  /* 0x0000000104047887 */ /* 0x000fe40008000000 */
[----:B------:R0:W5:Y:S02]  /*24cb0*/  @P2 LDG.E R32, desc[UR60][R6.64] ;  /* 0x0000003c06202981 */ /* 0x000164000c1e1900 */
[----:B------:R-:W-:-:S03]  /*24cc0*/  UIMAD UR4, UR4, UR5, URZ ;  /* 0x00000005040472a4 */ /* 0x000fc6000f8e023f */
[----:B------:R-:W-:-:S03]  /*24cd0*/  ULDC UR5, c[0x0][0x348] ;  /* 0x0000d20000057ab9 */ /* 0x000fc60000000800 */
[----:B------:R-:W-:Y:S02]  /*24ce0*/  IMAD.U32 R10, RZ, RZ, UR4 ;  /* 0x00000004ff0a7e24 */ /* 0x000fe4000f8e00ff */
[----:B0-----:R-:W-:Y:S01]  /*24cf0*/  IMAD.U32 R7, RZ, RZ, UR5 ;  /* 0x00000005ff077e24 */ /* 0x001fe2000f8e00ff */
[----:B--2---:R0:W-:Y:S01]  /*24d00*/  STL [R1+0x4], R11 ;  /* 0x0000040b01007387 */ /* 0x0041e20000100800 */
[----:B---3--:R-:W-:Y:S05]  /*24d10*/  @P2 BRA `(.L_x_1864) ;  /* 0x0000000000102947 */ /* 0x008fea0003800000 */
[----:B------:R-:W-:Y:S05]  /*24d20*/  @!P0 BRA `(.L_x_1864) ;  /* 0x00000000000c8947 */ /* 0x000fea0003800000 */
[----:B------:R-:W2:Y:S04]  /*24d30*/  LDG.E R9, desc[UR60][R4.64] ;  /* 0x0000003c04097981 */ /* 0x000ea8000c1e1900 */
[----:B-----5:R-:W2:Y:S02]  /*24d40*/  LDG.E R32, desc[UR60][R4.64+0x4] ;  /* 0x0000043c04207981 */ /* 0x020ea4000c1e1900 */
[----:B--2---:R-:W-:-:S07]  /*24d50*/  IMAD.IADD R32, R32, 0x1, -R9 ;  /* 0x0000000120207824 */ /* 0x004fce00078e0a09 */
.L_x_1864:
[----:B------:R-:W-:Y:S01]  /*24d60*/  ULDC.64 UR4, c[0x0][0xa20] ;  /* 0x0002880000047ab9 */ /* 0x000fe20000000a00 */
[C---:B------:R-:W-:Y:S02]  /*24d70*/  LOP3.LUT R4, R26.reuse, 0xff000000, RZ, 0xc0, !PT ;  /* 0xff0000001a047812 */ /* 0x040fe400078ec0ff */
[----:B------:R-:W-:Y:S02]  /*24d80*/  ISETP.NE.U32.AND P0, PT, RZ, UR4, PT ;  /* 0x00000004ff007c0c */ /* 0x000fe4000bf05070 */
[----:B------:R-:W-:Y:S02]  /*24d90*/  SHF.R.U32.HI R5, RZ, 0x8, R4 ;  /* 0x00000008ff057819 */ /* 0x000fe40000011604 */
[----:B------:R-:W-:Y:S02]  /*24da0*/  ISETP.NE.AND.EX P0, PT, RZ, UR5, PT, P0 ;  /* 0x00000005ff007c0c */ /* 0x000fe4000bf05300 */
[C---:B------:R-:W-:Y:S02]  /*24db0*/  LOP3.LUT R6, R26.reuse, 0xff0000, RZ, 0xc0, !PT ;  /* 0x00ff00001a067812 */ /* 0x040fe400078ec0ff */
[----:B------:R-:W-:-:S02]  /*24dc0*/  LOP3.LUT R26, R26, 0xffff, RZ, 0xc0, !PT ;  /* 0x0000ffff1a1a7812 */ /* 0x000fc400078ec0ff */
[----:B------:R-:W-:-:S07]  /*24dd0*/  LEA.HI R6, R6, R5, RZ, 0x10 ;  /* 0x0000000506067211 */ /* 0x000fce00078f80ff */
[----:B------:R-:W-:Y:S05]  /*24de0*/  @!P0 BRA `(.L_x_1865) ;  /* 0x0000000000108947 */ /* 0x000fea0003800000 */
[----:B------:R-:W1:Y:S02]  /*24df0*/  LDC.64 R4, c[0x0][0xa20] ;  /* 0x00028800ff047b82 */ /* 0x000e640000000a00 */
[----:B-1----:R-:W-:-:S05]  /*24e00*/  IMAD.WIDE R4, R27, 0x4, R4 ;  /* 0x000000041b047825 */ /* 0x002fca00078e0204 */
[----:B------:R1:W5:Y:S01]  /*24e10*/  LDG.E R10, desc[UR60][R4.64] ;  /* 0x0000003c040a7981 */ /* 0x000362000c1e1900 */
[----:B------:R-:W-:Y:S05]  /*24e20*/  BRA `(.L_x_1866) ;  /* 0x0000000000247947 */ /* 0x000fea0003800000 */
.L_x_1865:
[----:B------:R-:W-:Y:S02]  /*24e30*/  ULDC.64 UR4, c[0x0][0xa08] ;  /* 0x0002820000047ab9 */ /* 0x000fe40000000a00 */
[----:B------:R-:W-:-:S04]  /*24e40*/  ISETP.NE.U32.AND P0, PT, RZ, UR4, PT ;  /* 0x00000004ff007c0c */ /* 0x000fc8000bf05070 */
[----:B------:R-:W-:-:S13]  /*24e50*/  ISETP.NE.AND.EX P0, PT, RZ, UR5, PT, P0 ;  /* 0x00000005ff007c0c */ /* 0x000fda000bf05300 */
[----:B------:R-:W-:Y:S05]  /*24e60*/  @!P0 BRA `(.L_x_1866) ;  /* 0x0000000000148947 */ /* 0x000fea0003800000 */
[----:B------:R-:W1:Y:S02]  /*24e70*/  LDC.64 R4, c[0x0][0xa08] ;  /* 0x00028200ff047b82 */ /* 0x000e640000000a00 */
[----:B-1----:R-:W-:-:S05]  /*24e80*/  IMAD.WIDE R4, R27, 0x4, R4 ;  /* 0x000000041b047825 */ /* 0x002fca00078e0204 */
[----:B------:R-:W2:Y:S04]  /*24e90*/  LDG.E R10, desc[UR60][R4.64] ;  /* 0x0000003c040a7981 */ /* 0x000ea8000c1e1900 */
[----:B------:R-:W2:Y:S02]  /*24ea0*/  LDG.E R9, desc[UR60][R4.64+0x4] ;  /* 0x0000043c04097981 */ /* 0x000ea4000c1e1900 */
[----:B--2---:R-:W-:-:S07]  /*24eb0*/  IMAD.IADD R10, R9, 0x1, -R10 ;  /* 0x00000001090a7824 */ /* 0x004fce00078e0a0a */
.L_x_1866:
[----:B-1----:R-:W2:Y:S01]  /*24ec0*/  @P1 LDG.E R5, desc[UR60][R2.64] ;  /* 0x0000003c02051981 */ /* 0x002ea2000c1e1900 */
[----:B------:R-:W1:Y:S03]  /*24ed0*/  LDC R8, c[0x0][0x448] ;  /* 0x00011200ff087b82 */ /* 0x000e660000000800 */
[----:B------:R3:W2:Y:S01]  /*24ee0*/  @P1 LDG.E R4, desc[UR60][R2.64+0x4] ;  /* 0x0000043c02041981 */ /* 0x0006a2000c1e1900 */
[----:B------:R-:W-:Y:S02]  /*24ef0*/  IMAD.SHL.U32 R25, R25, 0x80, RZ ;  /* 0x0000008019197824 */ /* 0x000fe400078e00ff */
[----:B-----5:R-:W-:Y:S02]  /*24f00*/  IMAD.IADD R10, R10, 0x1, -R11 ;  /* 0x000000010a0a7824 */ /* 0x020fe400078e0a0b */
[----:B---3--:R-:W3:Y:S01]  /*24f10*/  LDC.64 R2, c[0x0][0x9e0] ;  /* 0x00027800ff027b82 */ /* 0x008ee20000000a00 */
[----:B-1----:R-:W-:-:S13]  /*24f20*/  ISETP.NE.AND P2, PT, R8, 0x1, PT ;  /* 0x000000010800780c */ /* 0x002fda0003f45270 */
[----:B------:R-:W1:Y:S01]  /*24f30*/  @P2 LDC R8, c[0x0][0x44c] ;  /* 0x00011300ff082b82 */ /* 0x000e620000000800 */
[----:B---3--:R-:W-:-:S07]  /*24f40*/  ISETP.GE.AND P3, PT, R3, 0x1, PT ;  /* 0x000000010300780c */ /* 0x008fce0003f66270 */
[----:B------:R-:W3:Y:S01]  /*24f50*/  @P2 LDC R9, c[0x0][0x450] ;  /* 0x00011400ff092b82 */ /* 0x000ee20000000800 */
[----:B--2---:R-:W-:Y:S01]  /*24f60*/  @P1 IADD3 R7, -R5, R4, RZ ;  /* 0x0000000405071210 */ /* 0x004fe20007ffe1ff */
[----:B------:R-:W-:-:S04]  /*24f70*/  VIADD R5, R25, 0x7f ;  /* 0x0000007f19057836 */ /* 0x000fc80000000000 */
[----:B-1----:R-:W-:-:S04]  /*24f80*/  @P2 IMAD.HI.U32 R4, R5, R8, RZ ;  /* 0x0000000805042227 */ /* 0x002fc800078e00ff */
[----:B------:R-:W-:Y:S01]  /*24f90*/  IMAD.IADD R37, R10, 0x1, R7 ;  /* 0x000000010a257824 */ /* 0x000fe200078e0207 */
[----:B---3--:R-:W-:-:S04]  /*24fa0*/  @P2 SHF.R.U32.HI R5, RZ, R9, R4 ;  /* 0x00000009ff052219 */ /* 0x008fc80000011604 */
[C---:B------:R-:W-:Y:S02]  /*24fb0*/  IADD3 R4, R37.reuse, 0x5f, RZ ;  /* 0x0000005f25047810 */ /* 0x040fe40007ffe0ff */
[----:B------:R-:W-:-:S03]  /*24fc0*/  IADD3 R18, R37, 0x1, -R32 ;  /* 0x0000000125127810 */ /* 0x000fc60007ffe820 */
[----:B------:R-:W-:-:S04]  /*24fd0*/  IMAD.HI R4, R4, 0x2aaaaaab, RZ ;  /* 0x2aaaaaab04047827 */ /* 0x000fc800078e02ff */
[----:B------:R-:W-:Y:S01]  /*24fe0*/  IMAD.IADD R8, R18, 0x1, R5 ;  /* 0x0000000112087824 */ /* 0x000fe200078e0205 */
[----:B------:R-:W-:-:S03]  /*24ff0*/  SHF.R.U32.HI R19, RZ, 0x1f, R4 ;  /* 0x0000001fff137819 */ /* 0x000fc60000011604 */
[----:B------:R-:W-:Y:S01]  /*25000*/  IMAD.IADD R2, R8, 0x1, R2 ;  /* 0x0000000108027824 */ /* 0x000fe200078e0202 */
[----:B------:R-:W-:Y:S01]  /*25010*/  LEA.HI.SX32 R19, R4, R19, 0x1c ;  /* 0x0000001304137211 */ /* 0x000fe200078fe2ff */
[----:B------:R-:W-:Y:S06]  /*25020*/  @!P3 BRA `(.L_x_1867) ;  /* 0x000000000048b947 */ /* 0x000fec0003800000 */
[C---:B------:R-:W-:Y:S01]  /*25030*/  ISETP.GT.AND P0, PT, R8.reuse, RZ, PT ;  /* 0x000000ff0800720c */ /* 0x040fe20003f04270 */
[----:B------:R-:W-:Y:S01]  /*25040*/  BSSY B0, `(.L_x_1868) ;  /* 0x000000e000007945 */ /* 0x000fe20003800000 */
[----:B------:R-:W-:-:S11]  /*25050*/  VIADD R9, R8, 0xffffffff ;  /* 0xffffffff08097836 */ /* 0x000fd60000000000 */
[----:B------:R-:W-:Y:S05]  /*25060*/  @P0 BRA `(.L_x_1869) ;  /* 0x00000000001c0947 */ /* 0x000fea0003800000 */
[----:B------:R-:W-:Y:S01]  /*25070*/  ISETP.NE.AND P0, PT, R3, 0x1, PT ;  /* 0x000000010300780c */ /* 0x000fe20003f05270 */
[----:B------:R-:W-:-:S12]  /*25080*/  IMAD.MOV R9, RZ, RZ, -R8 ;  /* 0x000000ffff097224 */ /* 0x000fd800078e0a08 */
[----:B------:R-:W1:Y:S02]  /*25090*/  @P0 LDC.64 R4, c[0x0][0x9e8] ;  /* 0x00027a00ff040b82 */ /* 0x000e640000000a00 */
[----:B-1----:R-:W-:-:S05]  /*250a0*/  @P0 IMAD.HI.U32 R4, R9, R4, RZ ;  /* 0x0000000409040227 */ /* 0x002fca00078e00ff */
[----:B------:R-:W-:-:S04]  /*250b0*/  @P0 SHF.R.U32.HI R9, RZ, R5, R4 ;  /* 0x00000005ff090219 */ /* 0x000fc80000011604 */
[----:B------:R-:W-:Y:S01]  /*250c0*/  LOP3.LUT R9, RZ, R9, RZ, 0x33, !PT ;  /* 0x00000009ff097212 */ /* 0x000fe200078e33ff */
[----:B------:R-:W-:Y:S06]  /*250d0*/  BRA `(.L_x_1870) ;  /* 0x0000000000107947 */ /* 0x000fec0003800000 */
.L_x_1869:
[----:B------:R-:W-:-:S13]  /*250e0*/  ISETP.NE.AND P0, PT, R3, 0x1, PT ;  /* 0x000000010300780c */ /* 0x000fda0003f05270 */
[----:B------:R-:W1:Y:S02]  /*250f0*/  @P0 LDC.64 R4, c[0x0][0x9e8] ;  /* 0x00027a00ff040b82 */ /* 0x000e640000000a00 */
[----:B-1----:R-:W-:-:S05]  /*25100*/  @P0 IMAD.HI.U32 R4, R9, R4, RZ ;  /* 0x0000000409040227 */ /* 0x002fca00078e00ff */
[----:B------:R-:W-:-:S07]  /*25110*/  @P0 SHF.R.U32.HI R9, RZ, R5, R4 ;  /* 0x00000005ff090219 */ /* 0x000fce0000011604 */
.L_x_1870:
[----:B------:R-:W-:Y:S05]  /*25120*/  BSYNC B0 ;  /* 0x0000000000007941 */ /* 0x000fea0003800000 */
.L_x_1868:
[----:B------:R-:W-:-:S05]  /*25130*/  IMAD R9, R9, R3, R3 ;  /* 0x0000000309097224 */ /* 0x000fca00078e0203 */
[----:B------:R-:W-:-:S07]  /*25140*/  VIMNMX R2, R2, R9, PT ;  /* 0x0000000902027248 */ /* 0x000fce0003fe0100 */
.L_x_1867:
[----:B------:R-:W1:Y:S01]  /*25150*/  @P2 LDC R8, c[0x0][0x44c] ;  /* 0x00011300ff082b82 */ /* 0x000e620000000800 */
[----:B------:R-:W-:Y:S01]  /*25160*/  VIADD R2, R2, 0x5f ;  /* 0x0000005f02027836 */ /* 0x000fe20000000000 */
[----:B------:R-:W-:Y:S01]  /*25170*/  MOV R5, R25 ;  /* 0x0000001900057202 */ /* 0x000fe20000000f00 */
[----:B------:R-:W-:Y:S02]  /*25180*/  ULDC UR4, c[0x0][0x9dc] ;  /* 0x0002770000047ab9 */ /* 0x000fe40000000800 */
[----:B------:R-:W-:-:S03]  /*25190*/  IMAD.HI R2, R2, 0x2aaaaaab, RZ ;  /* 0x2aaaaaab02027827 */ /* 0x000fc600078e02ff */
[----:B------:R-:W2:Y:S01]  /*251a0*/  @P2 LDC R4, c[0x0][0x450] ;  /* 0x00011400ff042b82 */ /* 0x000ea20000000800 */
[----:B-1----:R-:W-:-:S04]  /*251b0*/  @P2 IMAD.HI.U32 R9, R25, R8, RZ ;  /* 0x0000000819092227 */ /* 0x002fc800078e00ff */
[----:B------:R-:W-:Y:S01]  /*251c0*/  IMAD.IADD R8, R37, 0x1, -R32 ;  /* 0x0000000125087824 */ /* 0x000fe200078e0a20 */
[----:B--2---:R-:W-:Y:S02]  /*251d0*/  @P2 SHF.R.U32.HI R5, RZ, R4, R9 ;  /* 0x00000004ff052219 */ /* 0x004fe40000011609 */
[----:B------:R-:W-:-:S04]  /*251e0*/  SHF.R.U32.HI R9, RZ, 0x1f, R2 ;  /* 0x0000001fff097819 */ /* 0x000fc80000011602 */
[----:B------:R-:W-:Y:S01]  /*251f0*/  LEA.HI.SX32 R2, R2, R9, 0x1c ;  /* 0x0000000902027211 */ /* 0x000fe200078fe2ff */
[----:B------:R-:W-:-:S03]  /*25200*/  IMAD.IADD R9, R8, 0x1, R5 ;  /* 0x0000000108097824 */ /* 0x000fc600078e0205 */
[----:B0-----:R-:W-:Y:S01]  /*25210*/  VIMNMX R11, R19, R2, PT ;  /* 0x00000002130b7248 */ /* 0x001fe20003fe0100 */
        /* <DEDUP_REMOVED lines=12> */
.L_x_1873:
[----:B------:R-:W-:-:S13]  /*252e0*/  ISETP.NE.AND P0, PT, R3, 0x1, PT ;  /* 0x000000010300780c */ /* 0x000fda0003f05270 */
[----:B------:R-:W0:Y:S02]  /*252f0*/  @P0 LDC.64 R4, c[0x0][0x9e8] ;  /* 0x00027a00ff040b82 */ /* 0x000e240000000a00 */
[----:B0-----:R-:W-:-:S05]  /*25300*/  @P0 IMAD.HI.U32 R4, R9, R4, RZ ;  /* 0x0000000409040227 */ /* 0x001fca00078e00ff */
[----:B------:R-:W-:-:S07]  /*25310*/  @P0 SHF.R.U32.HI R9, RZ, R5, R4 ;  /* 0x00000005ff090219 */ /* 0x000fce0000011604 */
.L_x_1874:
[----:B------:R-:W-:Y:S05]  /*25320*/  BSYNC B0 ;  /* 0x0000000000007941 */ /* 0x000fea0003800000 */
.L_x_1872:
[----:B------:R-:W-:-:S05]  /*25330*/  IMAD R3, R9, R3, RZ ;  /* 0x0000000309037224 */ /* 0x000fca00078e02ff */
[----:B------:R-:W-:-:S07]  /*25340*/  VIMNMX R2, R2, R3, !PT ;  /* 0x0000000302027248 */ /* 0x000fce0007fe0100 */
.L_x_1871:
[----:B------:R-:W-:Y:S01]  /*25350*/  IMAD.HI R2, R2, 0x2aaaaaab, RZ ;  /* 0x2aaaaaab02027827 */ /* 0x000fe200078e02ff */
[----:B------:R-:W-:Y:S01]  /*25360*/  BSSY B0, `(.L_x_1875) ;  /* 0x0000026000007945 */ /* 0x000fe20003800000 */
[----:B------:R-:W-:Y:S02]  /*25370*/  LOP3.LUT R9, R6, 0xff, RZ, 0xc0, !PT ;  /* 0x000000ff06097812 */ /* 0x000fe400078ec0ff */
[----:B------:R-:W-:Y:S02]  /*25380*/  SHF.R.U32.HI R6, RZ, 0x10, R6 ;  /* 0x00000010ff067819 */ /* 0x000fe40000011606 */
[----:B------:R-:W-:Y:S02]  /*25390*/  SHF.R.U32.HI R3, RZ, 0x1f, R2 ;  /* 0x0000001fff037819 */ /* 0x000fe40000011602 */
[----:B------:R-:W-:Y:S02]  /*253a0*/  MOV R14, RZ ;  /* 0x000000ff000e7202 */ /* 0x000fe40000000f00 */
[----:B------:R-:W-:-:S04]  /*253b0*/  LEA.HI.SX32 R3, R2, R3, 0x1c ;  /* 0x0000000302037211 */ /* 0x000fc800078fe2ff */
[----:B------:R-:W-:-:S04]  /*253c0*/  VIMNMX R4, RZ, R3, !PT ;  /* 0x00000003ff047248 */ /* 0x000fc80007fe0100 */
[----:B------:R-:W-:-:S13]  /*253d0*/  ISETP.GT.AND P0, PT, R11, R4, PT ;  /* 0x000000040b00720c */ /* 0x000fda0003f04270 */
[----:B------:R-:W-:Y:S05]  /*253e0*/  @!P0 BRA `(.L_x_1876) ;  /* 0x0000000000748947 */ /* 0x000fea0003800000 */
[----:B------:R-:W-:Y:S01]  /*253f0*/  ISETP.NE.AND P0, PT, R6, RZ, PT ;  /* 0x000000ff0600720c */ /* 0x000fe20003f05270 */
[----:B------:R-:W-:-:S03]  /*25400*/  ULDC UR4, c[0x0][0x9f0] ;  /* 0x00027c0000047ab9 */ /* 0x000fc60000000800 */
[----:B------:R-:W-:-:S04]  /*25410*/  SEL R5, R6, UR4, P0 ;  /* 0x0000000406057c07 */ /* 0x000fc80008000000 */
[----:B------:R-:W-:Y:S02]  /*25420*/  IABS R13, R5 ;  /* 0x00000005000d7213 */ /* 0x000fe40000000000 */
[----:B------:R-:W-:Y:S02]  /*25430*/  IADD3 R12, R5, -0x1, R11 ;  /* 0xffffffff050c7810 */ /* 0x000fe40007ffe00b */
[----:B------:R-:W0:Y:S03]  /*25440*/  I2F.RP R2, R13 ;  /* 0x0000000d00027306 */ /* 0x000e260000209400 */
[----:B------:R-:W-:-:S05]  /*25450*/  IMAD.IADD R12, R12, 0x1, -R4 ;  /* 0x000000010c0c7824 */ /* 0x000fca00078e0a04 */
[----:B0-----:R-:W0:Y:S02]  /*25460*/  MUFU.RCP R2, R2 ;  /* 0x0000000200027308 */ /* 0x001e240000001000 */
[----:B0-----:R-:W-:-:S06]  /*25470*/  VIADD R2, R2, 0xffffffe ;  /* 0x0ffffffe02027836 */ /* 0x001fcc0000000000 */
[----:B------:R0:W1:Y:S02]  /*25480*/  F2I.FTZ.U32.TRUNC.NTZ R3, R2 ;  /* 0x0000000200037305 */ /* 0x000064000021f000 */
[----:B0-----:R-:W-:-:S04]  /*25490*/  LOP3.LUT R2, R12, R5, RZ, 0x3c, !PT ;  /* 0x000000050c027212 */ /* 0x001fc800078e3cff */
[----:B------:R-:W-:Y:S01]  /*254a0*/  ISETP.GE.AND P3, PT, R2, RZ, PT ;  /* 0x000000ff0200720c */ /* 0x000fe20003f66270 */
[----:B-1----:R-:W-:-:S04]  /*254b0*/  IMAD.MOV R2, RZ, RZ, -R3 ;  /* 0x000000ffff027224 */ /* 0x002fc800078e0a03 */
[----:B------:R-:W-:Y:S02]  /*254c0*/  IMAD R14, R2, R13, RZ ;  /* 0x0000000d020e7224 */ /* 0x000fe400078e02ff */
[----:B------:R-:W-:-:S04]  /*254d0*/  IMAD.MOV.U32 R2, RZ, RZ, RZ ;  /* 0x000000ffff027224 */ /* 0x000fc800078e00ff */
[----:B------:R-:W-:Y:S01]  /*254e0*/  IMAD.HI.U32 R14, R3, R14, R2 ;  /* 0x0000000e030e7227 */ /* 0x000fe200078e0002 */
[----:B------:R-:W-:Y:S02]  /*254f0*/  IABS R2, R12 ;  /* 0x0000000c00027213 */ /* 0x000fe40000000000 */
[----:B------:R-:W-:-:S03]  /*25500*/  IABS R3, R5 ;  /* 0x0000000500037213 */ /* 0x000fc60000000000 */
[----:B------:R-:W-:Y:S01]  /*25510*/  IMAD.HI.U32 R14, R14, R2, RZ ;  /* 0x000000020e0e7227 */ /* 0x000fe200078e00ff */
[----:B------:R-:W-:-:S05]  /*25520*/  IADD3 R3, RZ, -R3, RZ ;  /* 0x80000003ff037210 */ /* 0x000fca0007ffe0ff */
        /* <DEDUP_REMOVED lines=9> */
.L_x_1876:
[----:B------:R-:W-:Y:S05]  /*255c0*/  BSYNC B0 ;  /* 0x0000000000007941 */ /* 0x000fea0003800000 */
.L_x_1875:
[-C--:B------:R-:W-:Y:S01]  /*255d0*/  IMAD R3, R9, R14.reuse, R4 ;  /* 0x0000000e09037224 */ /* 0x080fe200078e0204 */
[----:B------:R-:W-:Y:S04]  /*255e0*/  BSSY B0, `(.L_x_1877) ;  /* 0x0000133000007945 */ /* 0x000fe80003800000 */
[C---:B------:R-:W-:Y:S01]  /*255f0*/  VIADDMNMX R11, R3.reuse, R14, R11, PT ;  /* 0x0000000e030b7246 */ /* 0x040fe2000380010b */
[----:B------:R-:W-:-:S04]  /*25600*/  IMAD R3, R3, 0x60, -R10 ;  /* 0x0000006003037824 */ /* 0x000fc800078e0a0a */
[----:B------:R-:W-:Y:S01]  /*25610*/  IMAD R2, R11, 0x60, -R10 ;  /* 0x000000600b027824 */ /* 0x000fe200078e0a0a */
[----:B------:R-:W-:-:S04]  /*25620*/  VIMNMX R3, RZ, R3, !PT ;  /* 0x00000003ff037248 */ /* 0x000fc80007fe0100 */
[----:B------:R-:W-:-:S04]  /*25630*/  VIMNMX R2, R2, R7, PT ;  /* 0x0000000702027248 */ /* 0x000fc80003fe0100 */
[----:B------:R-:W-:-:S13]  /*25640*/  ISETP.GT.AND P0, PT, R2, R3, PT ;  /* 0x000000030200720c */ /* 0x000fda0003f04270 */
[----:B------:R-:W-:Y:S01]  /*25650*/  @P0 IADD3 R4, R2, 0x5f, RZ ;  /* 0x0000005f02040810 */ /* 0x000fe20007ffe0ff */
[----:B------:R-:W-:-:S04]  /*25660*/  IMAD.WIDE.U32 R2, R3, -0x55555555, RZ ;  /* 0xaaaaaaab03027825 */ /* 0x000fc800078e00ff */
[----:B------:R-:W-:Y:S01]  /*25670*/  @P0 IMAD.HI R4, R4, 0x2aaaaaab, RZ ;  /* 0x2aaaaaab04040827 */ /* 0x000fe200078e02ff */
[----:B------:R-:W-:-:S04]  /*25680*/  SHF.R.U32.HI R5, RZ, 0x6, R3 ;  /* 0x00000006ff057819 */ /* 0x000fc80000011603 */
[----:B------:R-:W-:Y:S01]  /*25690*/  @P0 SHF.R.U32.HI R3, RZ, 0x1f, R4 ;  /* 0x0000001fff030819 */ /* 0x000fe20000011604 */
[----:B------:R-:W-:-:S03]  /*256a0*/  IMAD.MOV.U32 R2, RZ, RZ, R5 ;  /* 0x000000ffff027224 */ /* 0x000fc600078e0005 */
        /* <DEDUP_REMOVED lines=11> */
.L_x_2052:
[----:B-1----:R-:W-:Y:S02]  /*25760*/  ISETP.NE.AND P0, PT, R14, RZ, PT ;  /* 0x000000ff0e00720c */ /* 0x002fe40003f05270 */
[----:B------:R-:W-:-:S11]  /*25770*/  PLOP3.LUT P6, PT, PT, PT, PT, 0x8, 0x0 ;  /* 0x000000000000781c */ /* 0x000fd60003fce170 */
[----:B------:R-:W-:Y:S05]  /*25780*/  @P0 BRA `(.L_x_1880) ;  /* 0x00000000000c0947 */ /* 0x000fea0003800000 */
[----:B------:R-:W-:-:S03]  /*25790*/  UMOV UR4, 0xffffffff ;  /* 0xffffffff00047882 */ /* 0x000fc60000000000 */
[----:B------:R-:W-:Y:S05]  /*257a0*/  BRA.DIV UR4, `(.L_x_1881) ;  /* 0x0000007604647947 */ /* 0x000fea000b800000 */
[----:B------:R-:W-:-:S13]  /*257b0*/  ELECT P6, URZ, PT ;  /* 0x00000000003f782f */ /* 0x000fda00038c0000 */
.L_x_1880:
        /* <DEDUP_REMOVED lines=9> */
.L_x_2055:
[----:B------:R-:W-:Y:S05]  /*25850*/  BSYNC B1 ;  /* 0x0000000000017941 */ /* 0x000fea0003800000 */
.L_x_1882:
        /* <DEDUP_REMOVED lines=10> */
.L_x_2056:
[----:B------:R-:W-:Y:S05]  /*25900*/  BSYNC B2 ;  /* 0x0000000000027941 */ /* 0x000fea0003800000 */
.L_x_1886:
[----:B------:R-:W-:Y:S04]  /*25910*/  BSSY B2, `(.L_x_1888) ;  /* 0x0000009000027945 */ /* 0x000fe80003800000 */
[----:B------:R-:W-:Y:S05]  /*25920*/  @P1 BRA `(.L_x_1889) ;  /* 0x00000000001c1947 */ /* 0x000fea0003800000 */
[----:B------:R-:W2:Y:S01]  /*25930*/  S2R R7, SR_TID.X ;  /* 0x0000000000077919 */ /* 0x000ea20000002100 */
[----:B------:R-:W-:-:S04]  /*25940*/  MOV R3, 0x9000 ;  /* 0x0000900000037802 */ /* 0x000fc80000000f00 */
[----:B------:R3:W-:Y:S01]  /*25950*/  SYNCS.ARRIVE.TRANS64 RZ, [R12+URZ+0x2a890], R3 ;  /* 0x02a890030cff79a7 */ /* 0x0007e2000800003f */
[----:B--2---:R-:W-:-:S04]  /*25960*/  LOP3.LUT R7, R7, 0x1f, RZ, 0xc0, !PT ;  /* 0x0000001f07077812 */ /* 0x004fc800078ec0ff */
[----:B------:R-:W-:-:S13]  /*25970*/  ISETP.NE.AND P0, PT, R7, RZ, PT ;  /* 0x000000ff0700720c */ /* 0x000fda0003f05270 */
[----:B---3--:R-:W-:Y:S05]  /*25980*/  @!P0 BRA `(.L_x_1889) ;  /* 0x0000000000048947 */ /* 0x008fea0003800000 */
[----:B------:R-:W-:Y:S01]  /*25990*/  BPT.TRAP 0x1 ;  /* 0x000000040000795c */ /* 0x000fe20000300000 */
.L_x_1889:
[----:B------:R-:W-:Y:S05]  /*259a0*/  BSYNC B2 ;  /* 0x0000000000027941 */ /* 0x000fea0003800000 */
.L_x_1888:
[----:B------:R-:W-:Y:S01]  /*259b0*/  IMAD.MOV.U32 R20, RZ, RZ, RZ ;  /* 0x000000ffff147224 */ /* 0x000fe200078e00ff */
[----:B------:R-:W-:Y:S01]  /*259c0*/  UIADD3 UR4, UP0, UR36, 0x570, URZ ;  /* 0x0000057024047890 */ /* 0x000fe2000ff1e03f */
[----:B------:R-:W-:Y:S01]  /*259d0*/  IMAD R7, R2, 0x60, R0 ;  /* 0x0000006002077824 */ /* 0x000fe200078e0200 */
[----:B------:R-:W-:Y:S01]  /*259e0*/  PLOP3.LUT P0, PT, PT, PT, PT, 0x80, 0x0 ;  /* 0x000000000000781c */ /* 0x000fe20003f0f070 */
[----:B0-----:R-:W-:Y:S01]  /*259f0*/  IMAD R10, R22, 0x9000, R17 ;  /* 0x00009000160a7824 */ /* 0x001fe200078e0211 */
[----:B------:R-:W-:Y:S01]  /*25a00*/  R2UR UR10, R20 ;  /* 0x00000000140a72ca */ /* 0x000fe200000e0000 */
[----:B------:R-:W-:Y:S01]  /*25a10*/  VIADD R7, R7, 0xffffffa0 ;  /* 0xffffffa007077836 */ /* 0x000fe20000000000 */
[----:B------:R-:W-:Y:S01]  /*25a20*/  UIADD3.X UR5, URZ, UR37, URZ, UP0, !UPT ;  /* 0x000000253f057290 */ /* 0x000fe200087fe43f */
[----:B------:R-:W-:Y:S01]  /*25a30*/  VIADD R3, R12, 0x2a890 ;  /* 0x0002a8900c037836 */ /* 0x000fe20000000000 */
[----:B------:R-:W-:Y:S01]  /*25a40*/  UMOV UR6, 0x0 ;  /* 0x0000000000067882 */ /* 0x000fe20000000000 */
[----:B------:R-:W-:Y:S01]  /*25a50*/  VIADD R13, R10, 0x18400 ;  /* 0x000184000a0d7836 */ /* 0x000fe20000000000 */
[----:B------:R-:W-:-:S09]  /*25a60*/  UMOV UR7, 0x12f00000 ;  /* 0x12f0000000077882 */ /* 0x000fd20000000000 */
.L_x_1890:
        /* <DEDUP_REMOVED lines=16> */
.L_x_1891:
        /* <DEDUP_REMOVED lines=15> */
.L_x_1892:
        /* <DEDUP_REMOVED lines=13> */
.L_x_2057:
[----:B------:R-:W-:Y:S05]  /*25d30*/  BSYNC B2 ;  /* 0x0000000000027941 */ /* 0x000fea0003800000 */
.L_x_1893:
        /* <DEDUP_REMOVED lines=11> */
.L_x_1896:
[----:B------:R-:W-:Y:S05]  /*25df0*/  BSYNC B2 ;  /* 0x0000000000027941 */ /* 0x000fea0003800000 */
.L_x_1895:
        /* <DEDUP_REMOVED lines=9> */
.L_x_1897:
        /* <DEDUP_REMOVED lines=15> */
.L_x_1898:
        /* <DEDUP_REMOVED lines=10> */
.L_x_1885:
[----:B------:R-:W-:Y:S05]  /*26020*/  BSYNC B1 ;  /* 0x0000000000017941 */ /* 0x000fea0003800000 */
.L_x_1884:
[----:B------:R-:W-:Y:S01]  /*26030*/  IADD3 R11, R2, -0x2, RZ ;  /* 0xfffffffe020b7810 */ /* 0x000fe20007ffe0ff */
[----:B------:R-:W-:Y:S01]  /*26040*/  VIADD R22, R22, 0x1 ;  /* 0x0000000116167836 */ /* 0x000fe20000000000 */
[----:B------:R-:W-:Y:S02]  /*26050*/  PLOP3.LUT P0, PT, PT, PT, PT, 0x8, 0x0 ;  /* 0x000000000000781c */ /* 0x000fe40003f0e170 */
[----:B------:R-:W-:Y:S02]  /*26060*/  ISETP.GE.AND P2, PT, R11, R5, PT ;  /* 0x000000050b00720c */ /* 0x000fe40003f46270 */
[----:B------:R-:W-:-:S04]  /*26070*/  ISETP.NE.AND P1, PT, R22, 0x2, PT ;  /* 0x000000021600780c */ /* 0x000fc80003f25270 */
[----:B------:R-:W-:Y:S02]  /*26080*/  SEL R2, RZ, 0x1, P1 ;  /* 0x00000001ff027807 */ /* 0x000fe40000800000 */
[----:B------:R-:W-:Y:S02]  /*26090*/  SEL R22, R22, RZ, P1 ;  /* 0x000000ff16167207 */ /* 0x000fe40000800000 */
[----:B------:R-:W-:-:S03]  /*260a0*/  LOP3.LUT R31, R31, R2, RZ, 0x3c, !PT ;  /* 0x000000021f1f7212 */ /* 0x000fc600078e3cff */
[----:B------:R-:W-:Y:S05]  /*260b0*/  @!P2 BRA `(.L_x_1878) ;  /* 0x000000080014a947 */ /* 0x000fea0003800000 */
.L_x_1914:
[----:B------:R-:W-:Y:S05]  /*260c0*/  YIELD ;  /* 0x0000000000007946 */ /* 0x000fea0003800000 */
[----:B------:R-:W-:Y:S04]  /*260d0*/  BSSY B1, `(.L_x_1899) ;  /* 0x000007b000017945 */ /* 0x000fe80003800000 */
[----:B------:R-:W-:Y:S05]  /*260e0*/  @!P6 BRA `(.L_x_1900) ;  /* 0x0000000400e4e947 */ /* 0x000fea0003800000 */
[----:B0-----:R-:W-:Y:S01]  /*260f0*/  IMAD R10, R22, 0x8, R17 ;  /* 0x00000008160a7824 */ /* 0x001fe200078e0211 */
[----:B------:R-:W-:Y:S01]  /*26100*/  SHF.L.U32 R2, R31, 0x1f, RZ ;  /* 0x0000001f1f027819 */ /* 0x000fe200000006ff */
[----:B------:R-:W0:Y:S01]  /*26110*/  S2R R3, SR_TID.X ;  /* 0x0000000000037919 */ /* 0x000e220000002100 */
[----:B------:R-:W-:Y:S02]  /*26120*/  BSSY B2, `(.L_x_1901) ;  /* 0x0000005000027945 */ /* 0x000fe40003800000 */
[----:B------:R-:W1:Y:S01]  /*26130*/  SYNCS.PHASECHK.TRANS64.TRYWAIT P1, [R10+URZ+0x2a8a0], R2 ;  /* 0x02a8a0020a0075a7 */ /* 0x000e62000802017f */
[----:B0-----:R-:W-:-:S04]  /*26140*/  LOP3.LUT R3, R3, 0x7f, RZ, 0xc0, !PT ;  /* 0x0000007f03037812 */ /* 0x001fc800078ec0ff */
[----:B------:R-:W-:Y:S01]  /*26150*/  ISETP.NE.AND P2, PT, R3, RZ, PT ;  /* 0x000000ff0300720c */ /* 0x000fe20003f45270 */
[----:B-1----:R-:W-:-:S12]  /*26160*/  @!P1 BRA `(.L_x_1902) ;  /* 0x0000006c00509947 */ /* 0x002fd80003800000 */
.L_x_2058:
[----:B------:R-:W-:Y:S05]  /*26170*/  BSYNC B2 ;  /* 0x0000000000027941 */ /* 0x000fea0003800000 */
.L_x_1901:
[----:B------:R-:W-:Y:S04]  /*26180*/  BSSY B2, `(.L_x_1903) ;  /* 0x0000009000027945 */ /* 0x000fe80003800000 */
[----:B------:R-:W-:Y:S05]  /*26190*/  @P2 BRA `(.L_x_1904) ;  /* 0x00000000001c2947 */ /* 0x000fea0003800000 */
[----:B------:R-:W1:Y:S01]  /*261a0*/  S2R R7, SR_TID.X ;  /* 0x0000000000077919 */ /* 0x000e620000002100 */
[----:B------:R-:W-:-:S04]  /*261b0*/  IMAD.MOV.U32 R3, RZ, RZ, 0x9000 ;  /* 0x00009000ff037424 */ /* 0x000fc800078e00ff */
[----:B------:R2:W-:Y:S01]  /*261c0*/  SYNCS.ARRIVE.TRANS64 RZ, [R10+URZ+0x2a890], R3 ;  /* 0x02a890030aff79a7 */ /* 0x0005e2000800003f */
[----:B-1----:R-:W-:-:S04]  /*261d0*/  LOP3.LUT R7, R7, 0x1f, RZ, 0xc0, !PT ;  /* 0x0000001f07077812 */ /* 0x002fc800078ec0ff */
[----:B------:R-:W-:-:S13]  /*261e0*/  ISETP.NE.AND P1, PT, R7, RZ, PT ;  /* 0x000000ff0700720c */ /* 0x000fda0003f25270 */
[----:B--2---:R-:W-:Y:S05]  /*261f0*/  @!P1 BRA `(.L_x_1904) ;  /* 0x0000000000049947 */ /* 0x004fea0003800000 */
[----:B------:R-:W-:Y:S01]  /*26200*/  BPT.TRAP 0x1 ;  /* 0x000000040000795c */ /* 0x000fe20000300000 */
.L_x_1904:
[----:B------:R-:W-:Y:S05]  /*26210*/  BSYNC B2 ;  /* 0x0000000000027941 */ /* 0x000fea0003800000 */
.L_x_1903:
[----:B------:R-:W-:Y:S01]  /*26220*/  IMAD.MOV.U32 R15, RZ, RZ, RZ ;  /* 0x000000ffff0f7224 */ /* 0x000fe200078e00ff */
[----:B------:R-:W-:Y:S01]  /*26230*/  UIADD3 UR4, UP0, UR36, 0x570, URZ ;  /* 0x0000057024047890 */ /* 0x000fe2000ff1e03f */
[----:B------:R-:W-:Y:S01]  /*26240*/  IMAD R3, R22, 0x9000, R17 ;  /* 0x0000900016037824 */ /* 0x000fe200078e0211 */
[----:B------:R-:W-:Y:S01]  /*26250*/  PLOP3.LUT P1, PT, PT, PT, PT, 0x80, 0x0 ;  /* 0x000000000000781c */ /* 0x000fe20003f2f070 */
[----:B------:R-:W-:Y:S01]  /*26260*/  IMAD R7, R11, 0x60, R0 ;  /* 0x000000600b077824 */ /* 0x000fe200078e0200 */
[----:B------:R-:W-:Y:S01]  /*26270*/  R2UR UR10, R15 ;  /* 0x000000000f0a72ca */ /* 0x000fe200000e0000 */
[----:B------:R-:W-:Y:S01]  /*26280*/  VIADD R13, R10, 0x2a890 ;  /* 0x0002a8900a0d7836 */ /* 0x000fe20000000000 */
[----:B------:R-:W-:Y:S01]  /*26290*/  IADD3 R12, R3, 0x18400, RZ ;  /* 0x00018400030c7810 */ /* 0x000fe20007ffe0ff */
[----:B------:R-:W-:Y:S01]  /*262a0*/  UIADD3.X UR5, URZ, UR37, URZ, UP0, !UPT ;  /* 0x000000253f057290 */ /* 0x000fe200087fe43f */
[----:B------:R-:W-:Y:S01]  /*262b0*/  UMOV UR6, 0x0 ;  /* 0x0000000000067882 */ /* 0x000fe20000000000 */
[----:B------:R-:W-:-:S10]  /*262c0*/  UMOV UR7, 0x12f00000 ;  /* 0x12f0000000077882 */ /* 0x000fd40000000000 */
.L_x_1905:
        /* <DEDUP_REMOVED lines=10> */
[----:B------:R-:W-:Y:S01]  /*26370*/  IMAD.MOV.U32 R12, RZ, RZ, 0x40 ;  /* 0x00000040ff0c7424 */ /* 0x000fe200078e00ff */
[----:B------:R-:W-:Y:S01]  /*26380*/  PLOP3.LUT P1, PT, PT, PT, PT, 0x80, 0x0 ;  /* 0x000000000000781c */ /* 0x000fe20003f2f070 */
[----:B------:R-:W-:Y:S01]  /*26390*/  VIADD R14, R3, 0x1b400 ;  /* 0x0001b400030e7836 */ /* 0x000fe20000000000 */
[----:B------:R-:W-:Y:S01]  /*263a0*/  UMOV UR6, 0x0 ;  /* 0x0000000000067882 */ /* 0x000fe20000000000 */
[----:B------:R-:W-:Y:S01]  /*263b0*/  UMOV UR7, 0x12f00000 ;  /* 0x12f0000000077882 */ /* 0x000fe20000000000 */
[----:B------:R-:W-:-:S15]  /*263c0*/  R2UR UR10, R12 ;  /* 0x000000000c0a72ca */ /* 0x000fde00000e0000 */
.L_x_1906:
        /* <DEDUP_REMOVED lines=10> */
[----:B------:R-:W-:Y:S01]  /*26470*/  PLOP3.LUT P1, PT, PT, PT, PT, 0x80, 0x0 ;  /* 0x000000000000781c */ /* 0x000fe20003f2f070 */
[----:B------:R-:W-:Y:S01]  /*26480*/  VIADD R3, R3, 0x1e400 ;  /* 0x0001e40003037836 */ /* 0x000fe20000000000 */
[----:B------:R-:W-:Y:S01]  /*26490*/  UMOV UR6, 0x0 ;  /* 0x0000000000067882 */ /* 0x000fe20000000000 */
[----:B------:R-:W-:Y:S01]  /*264a0*/  UMOV UR7, 0x12f00000 ;  /* 0x12f0000000077882 */ /* 0x000fe20000000000 */
[----:B------:R-:W-:-:S09]  /*264b0*/  UMOV UR10, 0x80 ;  /* 0x00000080000a7882 */ /* 0x000fd20000000000 */
.L_x_1907:
        /* <DEDUP_REMOVED lines=10> */
[----:B------:R-:W1:Y:S01]  /*26560*/  SYNCS.PHASECHK.TRANS64.TRYWAIT P1, [R10+URZ+0x2a8c0], R2 ;  /* 0x02a8c0020a0075a7 */ /* 0x000e62000802017f */
[----:B------:R-:W-:Y:S04]  /*26570*/  BSSY B2, `(.L_x_1908) ;  /* 0x0000002000027945 */ /* 0x000fe80003800000 */
[----:B-1----:R-:W-:Y:S05]  /*26580*/  @!P1 BRA `(.L_x_1909) ;  /* 0x00000068005c9947 */ /* 0x002fea0003800000 */
.L_x_2059:
[----:B------:R-:W-:Y:S05]  /*26590*/  BSYNC B2 ;  /* 0x0000000000027941 */ /* 0x000fea0003800000 */
.L_x_1908:
[----:B------:R-:W-:Y:S01]  /*265a0*/  BSSY B2, `(.L_x_1910) ;  /* 0x000000b000027945 */ /* 0x000fe20003800000 */
[----:B01----:R-:W-:Y:S01]  /*265b0*/  IMAD.MOV.U32 R2, RZ, RZ, 0x0 ;  /* 0x00000000ff027424 */ /* 0x003fe200078e00ff */
[----:B------:R-:W-:Y:S02]  /*265c0*/  MOV R3, 0x12f00000 ;  /* 0x12f0000000037802 */ /* 0x000fe40000000f00 */
[----:B------:R-:W-:Y:S05]  /*265d0*/  @P2 BRA `(.L_x_1911) ;  /* 0x00000000001c2947 */ /* 0x000fea0003800000 */
[----:B------:R-:W0:Y:S01]  /*265e0*/  S2R R14, SR_TID.X ;  /* 0x00000000000e7919 */ /* 0x000e220000002100 */
[----:B------:R-:W-:-:S04]  /*265f0*/  IMAD.MOV.U32 R13, RZ, RZ, 0x6000 ;  /* 0x00006000ff0d7424 */ /* 0x000fc800078e00ff */
[----:B------:R1:W-:Y:S01]  /*26600*/  SYNCS.ARRIVE.TRANS64 RZ, [R10+URZ+0x2a8b0], R13 ;  /* 0x02a8b00d0aff79a7 */ /* 0x0003e2000800003f */
[----:B0-----:R-:W-:-:S04]  /*26610*/  LOP3.LUT R14, R14, 0x1f, RZ, 0xc0, !PT ;  /* 0x0000001f0e0e7812 */ /* 0x001fc800078ec0ff */
[----:B------:R-:W-:-:S13]  /*26620*/  ISETP.NE.AND P1, PT, R14, RZ, PT ;  /* 0x000000ff0e00720c */ /* 0x000fda0003f25270 */
[----:B-1----:R-:W-:Y:S05]  /*26630*/  @!P1 BRA `(.L_x_1911) ;  /* 0x0000000000049947 */ /* 0x002fea0003800000 */
[----:B------:R-:W-:Y:S01]  /*26640*/  BPT.TRAP 0x1 ;  /* 0x000000040000795c */ /* 0x000fe20000300000 */
.L_x_1911:
[----:B------:R-:W-:Y:S05]  /*26650*/  BSYNC B2 ;  /* 0x0000000000027941 */ /* 0x000fea0003800000 */
.L_x_1910:
[----:B------:R-:W-:Y:S01]  /*26660*/  R2UR UR10, R15 ;  /* 0x000000000f0a72ca */ /* 0x000fe200000e0000 */
[----:B------:R-:W-:Y:S01]  /*26670*/  IMAD R13, R22, 0x6000, R17 ;  /* 0x00006000160d7824 */ /* 0x000fe200078e0211 */
[----:B------:R-:W-:Y:S01]  /*26680*/  R2UR UR6, R2 ;  /* 0x00000000020672ca */ /* 0x000fe200000e0000 */
[----:B------:R-:W-:Y:S01]  /*26690*/  UIADD3 UR4, UP0, UR36, 0x670, URZ ;  /* 0x0000067024047890 */ /* 0x000fe2000ff1e03f */
[----:B------:R-:W-:Y:S01]  /*266a0*/  R2UR UR7, R3 ;  /* 0x00000000030772ca */ /* 0x000fe200000e0000 */
[----:B------:R-:W-:Y:S01]  /*266b0*/  VIADD R10, R10, 0x2a8b0 ;  /* 0x0002a8b00a0a7836 */ /* 0x000fe20000000000 */
[----:B------:R-:W-:Y:S01]  /*266c0*/  PLOP3.LUT P1, PT, PT, PT, PT, 0x80, 0x0 ;  /* 0x000000000000781c */ /* 0x000fe20003f2f070 */
[----:B------:R-:W-:Y:S01]  /*266d0*/  VIADD R14, R13, 0x400 ;  /* 0x000004000d0e7836 */ /* 0x000fe20000000000 */
[----:B------:R-:W-:-:S12]  /*266e0*/  UIADD3.X UR5, URZ, UR37, URZ, UP0, !UPT ;  /* 0x000000253f057290 */ /* 0x000fd800087fe43f */
.L_x_1912:
        /* <DEDUP_REMOVED lines=15> */
.L_x_1913:
        /* <DEDUP_REMOVED lines=10> */
.L_x_1900:
[----:B------:R-:W-:Y:S05]  /*26880*/  BSYNC B1 ;  /* 0x0000000000017941 */ /* 0x000fea0003800000 */
.L_x_1899:
[C---:B------:R-:W-:Y:S01]  /*26890*/  ISETP.GT.AND P2, PT, R11.reuse, R5, PT ;  /* 0x000000050b00720c */ /* 0x040fe20003f44270 */
[----:B------:R-:W-:Y:S01]  /*268a0*/  VIADD R11, R11, 0xffffffff ;  /* 0xffffffff0b0b7836 */ /* 0x000fe20000000000 */
[----:B------:R-:W-:-:S04]  /*268b0*/  IADD3 R22, R22, 0x1, RZ ;  /* 0x0000000116167810 */ /* 0x000fc80007ffe0ff */
[----:B------:R-:W-:-:S04]  /*268c0*/  ISETP.NE.AND P1, PT, R22, 0x2, PT ;  /* 0x000000021600780c */ /* 0x000fc80003f25270 */
[----:B------:R-:W-:Y:S02]  /*268d0*/  SEL R2, RZ, 0x1, P1 ;  /* 0x00000001ff027807 */ /* 0x000fe40000800000 */
[----:B------:R-:W-:Y:S02]  /*268e0*/  SEL R22, R22, RZ, P1 ;  /* 0x000000ff16167207 */ /* 0x000fe40000800000 */
[----:B------:R-:W-:Y:S01]  /*268f0*/  LOP3.LUT R31, R31, R2, RZ, 0x3c, !PT ;  /* 0x000000021f1f7212 */ /* 0x000fe200078e3cff */
[----:B------:R-:W-:Y:S06]  /*26900*/  @P2 BRA `(.L_x_1914) ;  /* 0xfffffff400ec2947 */ /* 0x000fec000383ffff */
.L_x_1878:
[----:B------:R-:W-:Y:S05]  /*26910*/  BSYNC B0 ;  /* 0x0000000000007941 */ /* 0x000fea0003800000 */
.L_x_1877:
[----:B------:R-:W1:Y:S01]  /*26920*/  LDC R0, c[0x0][0x448] ;  /* 0x00011200ff007b82 */ /* 0x000e620000000800 */
[----:B------:R-:W-:Y:S01]  /*26930*/  VIADD R5, R25, 0x7f ;  /* 0x0000007f19057836 */ /* 0x000fe20000000000 */
[----:B------:R-:W-:Y:S06]  /*26940*/  @!P0 WARPSYNC.ALL ;  /* 0x0000000000008948 */ /* 0x000fec0003800000 */
[----:B------:R-:W2:Y:S08]  /*26950*/  LDC.64 R2, c[0x0][0x9e0] ;  /* 0x00027800ff027b82 */ /* 0x000eb00000000a00 */
[----:B------:R-:W-:Y:S01]  /*26960*/  @!P0 BAR.SYNC.DEFER_BLOCKING 0xc, 0x180 ;  /* 0x0306000000008b1d */ /* 0x000fe20000010000 */
[----:B-1----:R-:W-:-:S02]  /*26970*/  ISETP.NE.AND P1, PT, R0, 0x1, PT ;  /* 0x000000010000780c */ /* 0x002fc40003f25270 */
[----:B--2---:R-:W-:-:S11]  /*26980*/  ISETP.GE.AND P2, PT, R3, 0x1, PT ;  /* 0x000000010300780c */ /* 0x004fd60003f46270 */
[----:B------:R-:W1:Y:S08]  /*26990*/  @P1 LDC R4, c[0x0][0x44c] ;  /* 0x00011300ff041b82 */ /* 0x000e700000000800 */
[----:B------:R-:W2:Y:S01]  /*269a0*/  @P1 LDC R0, c[0x0][0x450] ;  /* 0x00011400ff001b82 */ /* 0x000ea20000000800 */
[----:B-1----:R-:W-:-:S05]  /*269b0*/  @P1 IMAD.HI.U32 R7, R5, R4, RZ ;  /* 0x0000000405071227 */ /* 0x002fca00078e00ff */
[----:B--2---:R-:W-:-:S05]  /*269c0*/  @P1 SHF.R.U32.HI R5, RZ, R0, R7 ;  /* 0x00000000ff051219 */ /* 0x004fca0000011607 */
[----:B------:R-:W-:-:S04]  /*269d0*/  IMAD.IADD R7, R18, 0x1, R5 ;  /* 0x0000000112077824 */ /* 0x000fc800078e0205 */
[----:B------:R-:W-:Y:S01]  /*269e0*/  IMAD.IADD R2, R7, 0x1, R2 ;  /* 0x0000000107027824 */ /* 0x000fe200078e0202 */
[----:B------:R-:W-:Y:S06]  /*269f0*/  @!P2 BRA `(.L_x_1915) ;  /* 0x000000000048a947 */ /* 0x000fec0003800000 */
[C---:B------:R-:W-:Y:S01]  /*26a00*/  ISETP.GT.AND P0, PT, R7.reuse, RZ, PT ;  /* 0x000000ff0700720c */ /* 0x040fe20003f04270 */
[----:B------:R-:W-:Y:S01]  /*26a10*/  BSSY B0, `(.L_x_1916) ;  /* 0x000000e000007945 */ /* 0x000fe20003800000 */
[----:B------:R-:W-:-:S11]  /*26a20*/  IADD3 R0, R7, -0x1, RZ ;  /* 0xffffffff07007810 */ /* 0x000fd60007ffe0ff */
        /* <DEDUP_REMOVED lines=8> */
.L_x_1917:
[----:B------:R-:W-:-:S13]  /*26ab0*/  ISETP.NE.AND P0, PT, R3, 0x1, PT ;  /* 0x000000010300780c */ /* 0x000fda0003f05270 */
[----:B------:R-:W1:Y:S02]  /*26ac0*/  @P0 LDC.64 R4, c[0x0][0x9e8] ;  /* 0x00027a00ff040b82 */ /* 0x000e640000000a00 */
[----:B-1----:R-:W-:-:S05]  /*26ad0*/  @P0 IMAD.HI.U32 R4, R0, R4, RZ ;  /* 0x0000000400040227 */ /* 0x002fca00078e00ff */
[----:B------:R-:W-:-:S07]  /*26ae0*/  @P0 SHF.R.U32.HI R0, RZ, R5, R4 ;  /* 0x00000005ff000219 */ /* 0x000fce0000011604 */
.L_x_1918:
[----:B------:R-:W-:Y:S05]  /*26af0*/  BSYNC B0 ;  /* 0x0000000000007941 */ /* 0x000fea0003800000 */
.L_x_1916:
[----:B------:R-:W-:-:S05]  /*26b00*/  IMAD R5, R0, R3, R3 ;  /* 0x0000000300057224 */ /* 0x000fca00078e0203 */
[----:B------:R-:W-:-:S07]  /*26b10*/  VIMNMX R2, R2, R5, PT ;  /* 0x0000000502027248 */ /* 0x000fce0003fe0100 */
.L_x_1915:
[----:B------:R-:W1:Y:S01]  /*26b20*/  @P1 LDC R0, c[0x0][0x44c] ;  /* 0x00011300ff001b82 */ /* 0x000e620000000800 */
[----:B------:R-:W-:Y:S01]  /*26b30*/  VIADD R2, R2, 0x5f ;  /* 0x0000005f02027836 */ /* 0x000fe20000000000 */
[----:B------:R-:W-:Y:S01]  /*26b40*/  ULDC UR4, c[0x0][0x9dc] ;  /* 0x0002770000047ab9 */ /* 0x000fe20000000800 */
[----:B------:R-:W-:Y:S02]  /*26b50*/  IMAD.MOV.U32 R5, RZ, RZ, R25 ;  /* 0x000000ffff057224 */ /* 0x000fe400078e0019 */
[----:B------:R-:W-:-:S03]  /*26b60*/  IMAD.HI R2, R2, 0x2aaaaaab, RZ ;  /* 0x2aaaaaab02027827 */ /* 0x000fc600078e02ff */
[----:B------:R-:W2:Y:S01]  /*26b70*/  @P1 LDC R7, c[0x0][0x450] ;  /* 0x00011400ff071b82 */ /* 0x000ea20000000800 */
[----:B-1----:R-:W-:-:S05]  /*26b80*/  @P1 IMAD.HI.U32 R0, R25, R0, RZ ;  /* 0x0000000019001227 */ /* 0x002fca00078e00ff */
[----:B--2---:R-:W-:Y:S02]  /*26b90*/  @P1 SHF.R.U32.HI R5, RZ, R7, R0 ;  /* 0x00000007ff051219 */ /* 0x004fe40000011600 */
[----:B------:R-:W-:-:S03]  /*26ba0*/  SHF.R.U32.HI R7, RZ, 0x1f, R2 ;  /* 0x0000001fff077819 */ /* 0x000fc60000011602 */
[----:B------:R-:W-:Y:S01]  /*26bb0*/  IMAD.IADD R8, R8, 0x1, R5 ;  /* 0x0000000108087824 */ /* 0x000fe200078e0205 */
[----:B------:R-:W-:-:S04]  /*26bc0*/  LEA.HI.SX32 R2, R2, R7, 0x1c ;  /* 0x0000000702027211 */ /* 0x000fc800078fe2ff */
[----:B------:R-:W-:Y:S02]  /*26bd0*/  IADD3 R0, R8, -UR4, RZ ;  /* 0x8000000408007c10 */ /* 0x000fe4000fffe0ff */
[----:B------:R-:W-:Y:S01]  /*26be0*/  VIMNMX R19, R19, R2, PT ;  /* 0x0000000213137248 */ /* 0x000fe20003fe0100 */
[----:B------:R-:W-:Y:S06]  /*26bf0*/  @!P2 BRA `(.L_x_1919) ;  /* 0x000000000044a947 */ /* 0x000fec0003800000 */
[----:B------:R-:W-:Y:S01]  /*26c00*/  ISETP.GT.AND P0, PT, R8, -0x1, PT ;  /* 0xffffffff0800780c */ /* 0x000fe20003f04270 */
[----:B------:R-:W-:-:S12]  /*26c10*/  BSSY B0, `(.L_x_1920) ;  /* 0x000000d000007945 */ /* 0x000fd80003800000 */
        /* <DEDUP_REMOVED lines=8> */
.L_x_1921:
[----:B------:R-:W-:-:S13]  /*26ca0*/  ISETP.NE.AND P0, PT, R3, 0x1, PT ;  /* 0x000000010300780c */ /* 0x000fda0003f05270 */
[----:B------:R-:W1:Y:S02]  /*26cb0*/  @P0 LDC.64 R4, c[0x0][0x9e8] ;  /* 0x00027a00ff040b82 */ /* 0x000e640000000a00 */
[----:B-1----:R-:W-:-:S05]  /*26cc0*/  @P0 IMAD.HI.U32 R4, R8, R4, RZ ;  /* 0x0000000408040227 */ /* 0x002fca00078e00ff */
[----:B------:R-:W-:-:S07]  /*26cd0*/  @P0 SHF.R.U32.HI R8, RZ, R5, R4 ;  /* 0x00000005ff080219 */ /* 0x000fce0000011604 */
.L_x_1922:
[----:B------:R-:W-:Y:S05]  /*26ce0*/  BSYNC B0 ;  /* 0x0000000000007941 */ /* 0x000fea0003800000 */
.L_x_1920:
[----:B------:R-:W-:-:S05]  /*26cf0*/  IMAD R3, R8, R3, RZ ;  /* 0x0000000308037224 */ /* 0x000fca00078e02ff */
[----:B------:R-:W-:-:S07]  /*26d00*/  VIMNMX R0, R0, R3, !PT ;  /* 0x0000000300007248 */ /* 0x000fce0007fe0100 */
.L_x_1919:
[----:B------:R-:W-:Y:S01]  /*26d10*/  ISETP.NE.AND P1, PT, R6, RZ, PT ;  /* 0x000000ff0600720c */ /* 0x000fe20003f25270 */
[----:B------:R-:W-:Y:S01]  /*26d20*/  IMAD.HI R0, R0, 0x2aaaaaab, RZ ;  /* 0x2aaaaaab00007827 */ /* 0x000fe200078e02ff */
[----:B------:R-:W-:Y:S03]  /*26d30*/  BSSY B0, `(.L_x_1923) ;  /* 0x0000022000007945 */ /* 0x000fe60003800000 */
[----:B------:R-:W-:Y:S01]  /*26d40*/  IMAD.MOV.U32 R2, RZ, RZ, RZ ;  /* 0x000000ffff027224 */ /* 0x000fe200078e00ff */
[----:B------:R-:W-:-:S04]  /*26d50*/  SHF.R.U32.HI R3, RZ, 0x1f, R0 ;  /* 0x0000001fff037819 */ /* 0x000fc80000011600 */
[----:B------:R-:W-:-:S03]  /*26d60*/  LEA.HI.SX32 R0, R0, R3, 0x1c ;  /* 0x0000000300007211 */ /* 0x000fc600078fe2ff */
[----:B------:R-:W1:Y:S01]  /*26d70*/  @!P1 LDC R6, c[0x0][0x9f0] ;  /* 0x00027c00ff069b82 */ /* 0x000e620000000800 */
[----:B------:R-:W-:-:S04]  /*26d80*/  VIMNMX R0, RZ, R0, !PT ;  /* 0x00000000ff007248 */ /* 0x000fc80007fe0100 */
[----:B------:R-:W-:-:S13]  /*26d90*/  ISETP.GT.AND P0, PT, R19, R0, PT ;  /* 0x000000001300720c */ /* 0x000fda0003f04270 */
[----:B------:R-:W-:Y:S05]  /*26da0*/  @!P0 BRA `(.L_x_1924) ;  /* 0x0000000000688947 */ /* 0x000fea0003800000 */
[-C--:B-1----:R-:W-:Y:S01]  /*26db0*/  IABS R4, R6.reuse ;  /* 0x0000000600047213 */ /* 0x082fe20000000000 */
[----:B------:R-:W-:Y:S01]  /*26dc0*/  IMAD.MOV.U32 R2, RZ, RZ, RZ ;  /* 0x000000ffff027224 */ /* 0x000fe200078e00ff */
[----:B------:R-:W-:Y:S02]  /*26dd0*/  IABS R8, R6 ;  /* 0x0000000600087213 */ /* 0x000fe40000000000 */
[----:B------:R-:W1:Y:S08]  /*26de0*/  I2F.RP R5, R4 ;  /* 0x0000000400057306 */ /* 0x000e700000209400 */
[----:B-1----:R-:W1:Y:S02]  /*26df0*/  MUFU.RCP R5, R5 ;  /* 0x0000000500057308 */ /* 0x002e640000001000 */
[----:B-1----:R-:W-:-:S06]  /*26e00*/  VIADD R7, R5, 0xffffffe ;  /* 0x0ffffffe05077836 */ /* 0x002fcc0000000000 */
[----:B------:R1:W2:Y:S02]  /*26e10*/  F2I.FTZ.U32.TRUNC.NTZ R3, R7 ;  /* 0x0000000700037305 */ /* 0x0002a4000021f000 */
[----:B-1----:R-:W-:Y:S02]  /*26e20*/  IMAD.MOV R7, RZ, RZ, -R8 ;  /* 0x000000ffff077224 */ /* 0x002fe400078e0a08 */
[----:B--2---:R-:W-:-:S04]  /*26e30*/  IMAD.MOV R11, RZ, RZ, -R3 ;  /* 0x000000ffff0b7224 */ /* 0x004fc800078e0a03 */
[----:B------:R-:W-:-:S04]  /*26e40*/  IMAD R11, R11, R4, RZ ;  /* 0x000000040b0b7224 */ /* 0x000fc800078e02ff */
[----:B------:R-:W-:Y:S01]  /*26e50*/  IMAD.HI.U32 R2, R3, R11, R2 ;  /* 0x0000000b03027227 */ /* 0x000fe200078e0002 */
[----:B------:R-:W-:-:S04]  /*26e60*/  IADD3 R3, R6, -0x1, R19 ;  /* 0xffffffff06037810 */ /* 0x000fc80007ffe013 */
[----:B------:R-:W-:-:S04]  /*26e70*/  IADD3 R3, -R0, R3, RZ ;  /* 0x0000000300037210 */ /* 0x000fc80007ffe1ff */
        /* <DEDUP_REMOVED lines=10> */
[----:B------:R-:W-:-:S05]  /*26f20*/  @P0 VIADD R2, R2, 0x1 ;  /* 0x0000000102020836 */ /* 0x000fca0000000000 */
[----:B------:R-:W-:Y:S02]  /*26f30*/  @!P2 IADD3 R2, -R2, RZ, RZ ;  /* 0x000000ff0202a210 */ /* 0x000fe40007ffe1ff */
[----:B------:R-:W-:-:S07]  /*26f40*/  @!P1 LOP3.LUT R2, RZ, R6, RZ, 0x33, !PT ;  /* 0x00000006ff029212 */ /* 0x000fce00078e33ff */
.L_x_1924:
[----:B------:R-:W-:Y:S05]  /*26f50*/  BSYNC B0 ;  /* 0x0000000000007941 */ /* 0x000fea0003800000 */
.L_x_1923:
[-C--:B------:R-:W-:Y:S01]  /*26f60*/  IMAD R0, R9, R2.reuse, R0 ;  /* 0x0000000209007224 */ /* 0x080fe200078e0200 */
[----:B------:R-:W-:Y:S04]  /*26f70*/  BSSY B7, `(.L_x_1925) ;  /* 0x0000365000077945 */ /* 0x000fe80003800000 */
[----:B------:R-:W-:Y:S01]  /*26f80*/  VIADDMNMX R19, R0, R2, R19, PT ;  /* 0x0000000200137246 */ /* 0x000fe20003800113 */
[----:B------:R2:W-:Y:S03]  /*26f90*/  STL [R1], R0 ;  /* 0x0000000001007387 */ /* 0x0005e60000100800 */
[----:B------:R-:W-:Y:S01]  /*26fa0*/  ISETP.GT.AND P0, PT, R19, R0, PT ;  /* 0x000000001300720c */ /* 0x000fe20003f04270 */
[----:B------:R2:W-:-:S12]  /*26fb0*/  STL [R1+0x20], R19 ;  /* 0x0000201301007387 */ /* 0x0005d80000100800 */
[----:B--2---:R-:W-:Y:S05]  /*26fc0*/  @P0 BRA `(.L_x_1926) ;  /* 0x0000000000440947 */ /* 0x004fea0003800000 */
[----:B------:R-:W2:Y:S02]  /*26fd0*/  S2R R3, SR_TID.X ;  /* 0x0000000000037919 */ /* 0x000ea40000002100 */
[----:B--2---:R-:W-:-:S04]  /*26fe0*/  LOP3.LUT R3, R3, 0x7f, RZ, 0xc0, !PT ;  /* 0x0000007f03037812 */ /* 0x004fc800078ec0ff */
[----:B------:R-:W-:-:S13]  /*26ff0*/  ISETP.NE.AND P0, PT, R3, RZ, PT ;  /* 0x000000ff0300720c */ /* 0x000fda0003f05270 */
[----:B------:R-:W-:Y:S05]  /*27000*/  @P0 BRA `(.L_x_1927) ;  /* 0x00000034006c0947 */ /* 0x000fea0003800000 */
[----:B------:R-:W2:Y:S01]  /*27010*/  S2R R5, SR_LANEID ;  /* 0x0000000000057919 */ /* 0x000ea20000000000 */
[----:B------:R-:W-:Y:S01]  /*27020*/  VOTEU.ANY UR4, UPT, PT ;  /* 0x0000000000047886 */ /* 0x000fe200038e0100 */
[----:B------:R-:W3:Y:S01]  /*27030*/  LDC.64 R2, c[0x0][0xc60] ;  /* 0x00031800ff027b82 */ /* 0x000ee20000000a00 */
[----:B------:R-:W2:Y:S02]  /*27040*/  FLO.U32 R0, UR4 ;  /* 0x0000000400007d00 */ /* 0x000ea400080e0000 */
[----:B--2---:R-:W-:-:S06]  /*27050*/  ISETP.EQ.U32.AND P0, PT, R0, R5, PT ;  /* 0x000000050000720c */ /* 0x004fcc0003f02070 */
[----:B------:R-:W3:Y:S07]  /*27060*/  POPC R5, UR4 ;  /* 0x0000000400057d09 */ /* 0x000eee0008000000 */
[----:B---3--:R-:W2:Y:S01]  /*27070*/  @P0 ATOMG.E.ADD.STRONG.GPU PT, R3, desc[UR60][R2.64], R5 ;  /* 0x00000005020309a8 */ /* 0x008ea200081ee1fc */
[----:B------:R-:W3:Y:S02]  /*27080*/  S2R R4, SR_LTMASK ;  /* 0x0000000000047919 */ /* 0x000ee40000003900 */
[----:B---3--:R-:W-:-:S04]  /*27090*/  LOP3.LUT R4, R4, UR4, RZ, 0xc0, !PT ;  /* 0x0000000404047c12 */ /* 0x008fc8000f8ec0ff */
[----:B------:R-:W3:Y:S01]  /*270a0*/  POPC R7, R4 ;  /* 0x0000000400077309 */ /* 0x000ee20000000000 */
[----:B--2---:R-:W3:Y:S02]  /*270b0*/  SHFL.IDX PT, R0, R3, R0, 0x1f ;  /* 0x00001f0003007589 */ /* 0x004ee400000e0000 */
[----:B---3--:R-:W-:Y:S01]  /*270c0*/  IADD3 R24, R0, UR38, R7 ;  /* 0x0000002600187c10 */ /* 0x008fe2000fffe007 */
[----:B------:R-:W-:Y:S06]  /*270d0*/  BRA `(.L_x_1927) ;  /* 0x0000003400387947 */ /* 0x000fec0003800000 */
.L_x_1926:
        /* <DEDUP_REMOVED lines=10> */
[----:B------:R-:W2:Y:S01]  /*27180*/  LDC.64 R2, c[0x4][R2] ;  /* 0x0100000002027b82 */ /* 0x000ea20000000a00 */
[----:B------:R-:W-:Y:S01]  /*27190*/  IMAD.U32 R5, RZ, RZ, UR7 ;  /* 0x00000007ff057e24 */ /* 0x000fe2000f8e00ff */
[----:B------:R-:W-:Y:S01]  /*271a0*/  MOV R13, RZ ;  /* 0x000000ff000d7202 */ /* 0x000fe20000000f00 */
[----:B-1----:R-:W-:Y:S02]  /*271b0*/  IMAD.U32 R6, RZ, RZ, UR8 ;  /* 0x00000008ff067e24 */ /* 0x002fe4000f8e00ff */
[----:B0-----:R-:W-:-:S02]  /*271c0*/  IMAD.U32 R10, RZ, RZ, UR4 ;  /* 0x00000004ff0a7e24 */ /* 0x001fc4000f8e00ff */
[----:B------:R-:W-:Y:S02]  /*271d0*/  IMAD.U32 R11, RZ, RZ, UR5 ;  /* 0x00000005ff0b7e24 */ /* 0x000fe4000f8e00ff */
[----:B------:R-:W-:Y:S02]  /*271e0*/  IMAD.MOV.U32 R8, RZ, RZ, 0x70 ;  /* 0x00000070ff087424 */ /* 0x000fe400078e00ff */
[----:B------:R-:W-:-:S07]  /*271f0*/  IMAD.MOV.U32 R12, RZ, RZ, 0x1 ;  /* 0x00000001ff0c7424 */ /* 0x000fce00078e00ff */
[----:B------:R-:W-:-:S07]  /*27200*/  LEPC R20, `(.L_x_1929) ;  /* 0x000000001014794e */ /* 0x000fce0000000000 */
[----:B--2---:R-:W-:Y:S05]  /*27210*/  CALL.ABS.NOINC R2 ;  /* 0x0000000002007343 */ /* 0x004fea0003c00000 */
.L_x_1929:
[----:B------:R-:W-:Y:S05]  /*27220*/  BSYNC B6 ;  /* 0x0000000000067941 */ /* 0x000fea0003800000 */
.L_x_1928:
        /* <DEDUP_REMOVED lines=8> */
[----:B------:R2:W3:Y:S01]  /*272b0*/  LDC.64 R2, c[0x4][R18] ;  /* 0x0100000012027b82 */ /* 0x0004e20000000a00 */
[----:B------:R-:W-:Y:S01]  /*272c0*/  IMAD.U32 R4, RZ, RZ, UR6 ;  /* 0x00000006ff047e24 */ /* 0x000fe2000f8e00ff */
[----:B------:R-:W-:Y:S01]  /*272d0*/  MOV R7, UR9 ;  /* 0x0000000900077c02 */ /* 0x000fe20008000f00 */
[----:B------:R-:W-:Y:S01]  /*272e0*/  IMAD.U32 R5, RZ, RZ, UR7 ;  /* 0x00000007ff057e24 */ /* 0x000fe2000f8e00ff */
[----:B------:R-:W-:Y:S01]  /*272f0*/  MOV R13, RZ ;  /* 0x000000ff000d7202 */ /* 0x000fe20000000f00 */
[----:B-1----:R-:W-:Y:S02]  /*27300*/  IMAD.U32 R6, RZ, RZ, UR8 ;  /* 0x00000008ff067e24 */ /* 0x002fe4000f8e00ff */
[----:B0-----:R-:W-:-:S02]  /*27310*/  IMAD.U32 R10, RZ, RZ, UR4 ;  /* 0x00000004ff0a7e24 */ /* 0x001fc4000f8e00ff */
[----:B------:R-:W-:Y:S02]  /*27320*/  IMAD.U32 R11, RZ, RZ, UR5 ;  /* 0x00000005ff0b7e24 */ /* 0x000fe4000f8e00ff */
[----:B------:R-:W-:Y:S02]  /*27330*/  IMAD.MOV.U32 R8, RZ, RZ, 0x70 ;  /* 0x00000070ff087424 */ /* 0x000fe400078e00ff */
[----:B--2---:R-:W-:-:S07]  /*27340*/  IMAD.MOV.U32 R12, RZ, RZ, 0x1 ;  /* 0x00000001ff0c7424 */ /* 0x004fce00078e00ff */
[----:B------:R-:W-:-:S07]  /*27350*/  LEPC R20, `(.L_x_1932) ;  /* 0x000000001014794e */ /* 0x000fce0000000000 */
[----:B---3--:R-:W-:Y:S05]  /*27360*/  CALL.ABS.NOINC R2 ;  /* 0x0000000002007343 */ /* 0x008fea0003c00000 */
.L_x_1932:
        /* <DEDUP_REMOVED lines=15> */
.L_x_1931:
[----:B------:R-:W-:Y:S05]  /*27460*/  BSYNC B6 ;  /* 0x0000000000067941 */ /* 0x000fea0003800000 */
.L_x_1930:
[----:B------:R-:W-:Y:S01]  /*27470*/  ULDC.64 UR4, c[0x0][0x9f8] ;  /* 0x00027e0000047ab9 */ /* 0x000fe20000000a00 */
[----:B------:R-:W2:Y:S01]  /*27480*/  LDL R18, [R1+0x4] ;  /* 0x0000040001127983 */ /* 0x000ea20000100800 */
[----:B------:R-:W-:Y:S01]  /*27490*/  ISETP.NE.U32.AND P0, PT, RZ, UR4, PT ;  /* 0x00000004ff007c0c */ /* 0x000fe2000bf05070 */
[----:B------:R-:W3:Y:S01]  /*274a0*/  LDC R0, c[0x0][0x430] ;  /* 0x00010c00ff007b82 */ /* 0x000ee20000000800 */
[----:B------:R-:W-:Y:S01]  /*274b0*/  MOV R33, R27 ;  /* 0x0000001b00217202 */ /* 0x000fe20000000f00 */
[----:B------:R-:W4:Y:S01]  /*274c0*/  S2R R20, SR_TID.X ;  /* 0x0000000000147919 */ /* 0x000f220000002100 */
[----:B------:R-:W-:Y:S01]  /*274d0*/  ISETP.NE.AND.EX P0, PT, RZ, UR5, PT, P0 ;  /* 0x00000005ff007c0c */ /* 0x000fe2000bf05300 */
[----:B------:R-:W-:Y:S01]  /*274e0*/  VIADD R23, R19, 0xffffffff ;  /* 0xffffffff13177836 */ /* 0x000fe20000000000 */
[----:B------:R-:W-:-:S11]  /*274f0*/  ULDC UR4, c[0x0][0x320] ;  /* 0x0000c80000047ab9 */ /* 0x000fd60000000800 */
[----:B------:R-:W0:Y:S01]  /*27500*/  @P0 LDC.64 R2, c[0x0][0x9f8] ;  /* 0x00027e00ff020b82 */ /* 0x000e220000000a00 */
[----:B----4-:R-:W-:Y:S01]  /*27510*/  LOP3.LUT R20, R20, 0x7f, RZ, 0xc0, !PT ;  /* 0x0000007f14147812 */ /* 0x010fe200078ec0ff */
[----:B0-----:R-:W-:-:S05]  /*27520*/  @P0 IMAD.WIDE R2, R27, 0x4, R2 ;  /* 0x000000041b020825 */ /* 0x001fca00078e0202 */
[----:B------:R0:W4:Y:S01]  /*27530*/  @P0 LDG.E R33, desc[UR60][R2.64] ;  /* 0x0000003c02210981 */ /* 0x000122000c1e1900 */
[----:B------:R-:W-:Y:S02]  /*27540*/  SHF.R.U32.HI R21, RZ, 0x3, R20 ;  /* 0x00000003ff157819 */ /* 0x000fe40000011614 */
[----:B---3--:R-:W-:Y:S01]  /*27550*/  ISETP.NE.AND P1, PT, R0, 0x1, PT ;  /* 0x000000010000780c */ /* 0x008fe20003f25270 */
[----:B------:R-:W3:Y:S01]  /*27560*/  S2R R20, SR_TID.X ;  /* 0x0000000000147919 */ /* 0x000ee20000002100 */
[----:B------:R-:W0:Y:S11]  /*27570*/  S2R R19, SR_TID.X ;  /* 0x0000000000137919 */ /* 0x000e360000002100 */
[----:B-1----:R-:W1:Y:S08]  /*27580*/  @P1 LDC R6, c[0x0][0x434] ;  /* 0x00010d00ff061b82 */ /* 0x002e700000000800 */
[----:B------:R-:W1:Y:S01]  /*27590*/  @P1 LDC R7, c[0x0][0x438] ;  /* 0x00010e00ff071b82 */ /* 0x000e620000000800 */
[----:B---3--:R-:W-:Y:S01]  /*275a0*/  IMAD.SHL.U32 R20, R20, 0x10, RZ ;  /* 0x0000001014147824 */ /* 0x008fe200078e00ff */
[----:B0-----:R-:W-:-:S04]  /*275b0*/  SHF.L.U32 R19, R19, 0x3, RZ ;  /* 0x0000000313137819 */ /* 0x001fc800000006ff */
[----:B------:R-:W-:Y:S02]  /*275c0*/  LOP3.LUT R20, R21, 0x70, R20, 0xf8, !PT ;  /* 0x0000007015147812 */ /* 0x000fe400078ef814 */
[----:B------:R-:W-:-:S03]  /*275d0*/  LOP3.LUT R19, R19, 0x38, RZ, 0xc0, !PT ;  /* 0x0000003813137812 */ /* 0x000fc600078ec0ff */
[----:B------:R-:W-:-:S05]  /*275e0*/  IMAD R4, R23, 0x60, R20 ;  /* 0x0000006017047824 */ /* 0x000fca00078e0214 */
[----:B------:R-:W-:-:S04]  /*275f0*/  ISETP.GE.AND P0, PT, R4, R37, PT ;  /* 0x000000250400720c */ /* 0x000fc80003f06270 */
[----:B------:R-:W-:Y:S02]  /*27600*/  ISETP.GT.U32.OR P0, PT, R20, 0x5f, P0 ;  /* 0x0000005f1400780c */ /* 0x000fe40000704470 */
[----:B------:R-:W-:Y:S01]  /*27610*/  LOP3.LUT R16, R16, 0xfffffff7, RZ, 0xc0, !PT ;  /* 0xfffffff710107812 */ /* 0x000fe200078ec0ff */
[----:B------:R-:W-:Y:S01]  /*27620*/  UMOV UR5, 0xffffffff ;  /* 0xffffffff00057882 */ /* 0x000fe20000000000 */
[----:B--2---:R-:W-:Y:S01]  /*27630*/  IMAD.IADD R5, R4, 0x1, R18 ;  /* 0x0000000104057824 */ /* 0x004fe200078e0212 */
[----:B------:R-:W-:-:S03]  /*27640*/  LOP3.LUT R18, R19, 0x40, RZ, 0xfc, !PT ;  /* 0x0000004013127812 */ /* 0x000fc600078efcff */
[----:B-1----:R-:W-:Y:S01]  /*27650*/  @P1 IMAD.HI.U32 R6, R5, R6, RZ ;  /* 0x0000000605061227 */ /* 0x002fe200078e00ff */
[----:B------:R-:W-:-:S03]  /*27660*/  ISETP.GE.AND P2, PT, R18, UR4, PT ;  /* 0x0000000412007c0c */ /* 0x000fc6000bf46270 */
[----:B------:R-:W-:Y:S01]  /*27670*/  IMAD.MOV.U32 R4, RZ, RZ, R5 ;  /* 0x000000ffff047224 */ /* 0x000fe200078e0005 */
[----:B------:R-:W-:Y:S02]  /*27680*/  @P1 SHF.R.U32.HI R4, RZ, R7, R6 ;  /* 0x00000007ff041219 */ /* 0x000fe40000011606 */
[----:B------:R-:W-:Y:S01]  /*27690*/  ISETP.GE.AND P1, PT, R19, UR4, PT ;  /* 0x0000000413007c0c */ /* 0x000fe2000bf26270 */
[----:B------:R-:W-:Y:S02]  /*276a0*/  ULDC UR4, c[0x0][0x2f4] ;  /* 0x0000bd0000047ab9 */ /* 0x000fe40000000800 */
[----:B------:R-:W-:Y:S01]  /*276b0*/  IMAD.MOV R2, RZ, RZ, -R4 ;  /* 0x000000ffff027224 */ /* 0x000fe200078e0a04 */
[----:B------:R-:W-:-:S03]  /*276c0*/  SEL R29, RZ, 0x1, P1 ;  /* 0x00000001ff1d7807 */ /* 0x000fc60000800000 */
[----:B------:R-:W-:Y:S01]  /*276d0*/  IMAD R0, R0, R2, R5 ;  /* 0x0000000200007224 */ /* 0x000fe200078e0205 */
[----:B------:R-:W-:Y:S01]  /*276e0*/  SEL R5, RZ, 0xffffffff, P2 ;  /* 0xffffffffff057807 */ /* 0x000fe20001000000 */
[----:B------:R-:W0:Y:S04]  /*276f0*/  @!P0 LDC.64 R2, c[0x0][0x428] ;  /* 0x00010a00ff028b82 */ /* 0x000e280000000a00 */
[----:B------:R-:W-:Y:S01]  /*27700*/  IMAD.SHL.U32 R6, R5, 0x2, RZ ;  /* 0x0000000205067824 */ /* 0x000fe200078e00ff */
[----:B------:R-:W-:-:S04]  /*27710*/  @!P0 SHF.R.S32.HI R5, RZ, 0x1f, R4 ;  /* 0x0000001fff058819 */ /* 0x000fc80000011404 */
[----:B------:R-:W-:Y:S02]  /*27720*/  LOP3.LUT R29, R6, 0x2, R29, 0xe2, !PT ;  /* 0x00000002061d7812 */ /* 0x000fe400078ee21d */
[----:B----4-:R-:W-:Y:S01]  /*27730*/  SHF.R.S32.HI R8, RZ, 0x1f, R33 ;  /* 0x0000001fff087819 */ /* 0x010fe20000011421 */
[----:B0-----:R-:W-:-:S04]  /*27740*/  @!P0 IMAD.WIDE.U32 R4, R33, R2, R4 ;  /* 0x0000000221048225 */ /* 0x001fc800078e0004 */
[----:B------:R-:W-:Y:S01]  /*27750*/  @!P0 IMAD R6, R8, R2, RZ ;  /* 0x0000000208068224 */ /* 0x000fe200078e02ff */
[----:B------:R-:W-:Y:S01]  /*27760*/  ISETP.GE.AND P2, PT, R19, UR4, PT ;  /* 0x0000000413007c0c */ /* 0x000fe2000bf46270 */
[----:B------:R0:W-:Y:S02]  /*27770*/  STL [R1+0x8], R8 ;  /* 0x0000080801007387 */ /* 0x0001e40000100800 */
[----:B------:R-:W-:Y:S02]  /*27780*/  @!P0 IMAD R6, R33, R3, R6 ;  /* 0x0000000321068224 */ /* 0x000fe400078e0206 */
[----:B------:R-:W1:Y:S02]  /*27790*/  @!P0 LDC.64 R2, c[0x0][0x418] ;  /* 0x00010600ff028b82 */ /* 0x000e640000000a00 */
[----:B------:R-:W-:Y:S01]  /*277a0*/  @!P0 IMAD.IADD R6, R5, 0x1, R6 ;  /* 0x0000000105068824 */ /* 0x000fe200078e0206 */
[----:B------:R-:W-:Y:S02]  /*277b0*/  MOV R5, UR39 ;  /* 0x0000002700057c02 */ /* 0x000fe40008000f00 */
[----:B-1----:R-:W-:-:S04]  /*277c0*/  @!P0 LEA R2, P1, R4, R2, 0x2 ;  /* 0x0000000204028211 */ /* 0x002fc800078210ff */
[----:B------:R-:W-:Y:S01]  /*277d0*/  @!P0 LEA.HI.X R3, R4, R3, R6, 0x2, P1 ;  /* 0x0000000304038211 */ /* 0x000fe200008f1406 */
[----:B------:R-:W-:-:S06]  /*277e0*/  IMAD.MOV.U32 R4, RZ, RZ, RZ ;  /* 0x000000ffff047224 */ /* 0x000fcc00078e00ff */
[----:B------:R1:W5:Y:S01]  /*277f0*/  @!P0 LDG.E R4, desc[UR60][R2.64] ;  /* 0x0000003c02048981 */ /* 0x000362000c1e1900 */
[----:B------:R-:W-:Y:S02]  /*27800*/  ISETP.GT.U32.AND P0, PT, R20, 0x5f, PT ;  /* 0x0000005f1400780c */ /* 0x000fe40003f04070 */
[----:B------:R-:W-:Y:S02]  /*27810*/  ISETP.NE.AND P3, PT, R5, 0x3, PT ;  /* 0x000000030500780c */ /* 0x000fe40003f65270 */
[----:B0-----:R-:W-:Y:S02]  /*27820*/  LOP3.LUT R8, R19, 0x80, RZ, 0xfc, !PT ;  /* 0x0000008013087812 */ /* 0x001fe400078efcff */
[----:B------:R-:W-:-:S07]  /*27830*/  ISETP.GE.AND P1, PT, R18, UR4, PT ;  /* 0x0000000412007c0c */ /* 0x000fce000bf26270 */
[----:B------:R-:W-:Y:S02]  /*27840*/  @P0 LOP3.LUT R16, R16, 0x8, RZ, 0xfc, !PT ;  /* 0x0000000810100812 */ /* 0x000fe400078efcff */
[----:B------:R-:W-:Y:S02]  /*27850*/  ISETP.GE.AND P0, PT, R8, UR4, PT ;  /* 0x0000000408007c0c */ /* 0x000fe4000bf06270 */
[----:B------:R-:W-:-:S04]  /*27860*/  LOP3.LUT R16, R16, 0xffffffef, RZ, 0xc0, !PT ;  /* 0xffffffef10107812 */ /* 0x000fc800078ec0ff */
[----:B------:R-:W-:-:S04]  /*27870*/  @P3 LOP3.LUT R16, R16, 0x10, RZ, 0xfc, !PT ;  /* 0x0000001010103812 */ /* 0x000fc800078efcff */
[----:B------:R-:W-:-:S04]  /*27880*/  LOP3.LUT R16, R16, 0xfffffffb, RZ, 0xc0, !PT ;  /* 0xfffffffb10107812 */ /* 0x000fc800078ec0ff */
[----:B------:R-:W-:-:S04]  /*27890*/  @P2 LOP3.LUT R16, R16, 0x4, RZ, 0xfc, !PT ;  /* 0x0000000410102812 */ /* 0x000fc800078efcff */
[----:B------:R-:W-:-:S04]  /*278a0*/  LOP3.LUT R16, R16, 0xfffffffe, RZ, 0xc0, !PT ;  /* 0xfffffffe10107812 */ /* 0x000fc800078ec0ff */
[----:B------:R-:W-:-:S04]  /*278b0*/  LOP3.LUT R16, R16, 0xfffffffd, RZ, 0xc0, !PT ;  /* 0xfffffffd10107812 */ /* 0x000fc800078ec0ff */
[----:B------:R-:W-:-:S04]  /*278c0*/  @P1 LOP3.LUT R16, R16, 0x2, RZ, 0xfc, !PT ;  /* 0x0000000210101812 */ /* 0x000fc800078efcff */
[----:B------:R-:W-:Y:S01]  /*278d0*/  @P0 LOP3.LUT R16, R16, 0x1, RZ, 0xfc, !PT ;  /* 0x0000000110100812 */ /* 0x000fe200078efcff */
[----:B-1----:R-:W-:Y:S06]  /*278e0*/  BRA.DIV UR5, `(.L_x_1933) ;  /* 0x0000005605987947 */ /* 0x002fec000b800000 */
.L_x_2062:
[----:B------:R-:W-:Y:S05]  /*278f0*/  @!P3 BRA `(.L_x_1934) ;  /* 0x000000000004b947 */ /* 0x000fea0003800000 */
[----:B------:R-:W-:Y:S01]  /*27900*/  BPT.TRAP 0x1 ;  /* 0x000000040000795c */ /* 0x000fe20000300000 */
.L_x_1934:
        /* <DEDUP_REMOVED lines=23> */
.L_x_2063:
[----:B------:R-:W-:Y:S05]  /*27a80*/  BSYNC B0 ;  /* 0x0000000000007941 */ /* 0x000fea0003800000 */
.L_x_1935:
[----:B------:R-:W1:Y:S01]  /*27a90*/  S2R R8, SR_TID.X ;  /* 0x0000000000087919 */ /* 0x000e620000002100 */
[----:B------:R-:W-:Y:S01]  /*27aa0*/  ULDC.64 UR4, c[0x0][0x300] ;  /* 0x0000c00000047ab9 */ /* 0x000fe20000000a00 */
[----:B------:R-:W-:Y:S01]  /*27ab0*/  ULDC.64 UR6, c[0x0][0x2e8] ;  /* 0x0000ba0000067ab9 */ /* 0x000fe20000000a00 */
[----:B------:R-:W-:Y:S01]  /*27ac0*/  IMAD R5, R5, UR4, RZ ;  /* 0x0000000405057c24 */ /* 0x000fe2000f8e02ff */
[----:B------:R-:W2:Y:S01]  /*27ad0*/  S2R R9, SR_TID.X ;  /* 0x0000000000097919 */ /* 0x000ea20000002100 */
[----:B0-----:R-:W-:Y:S01]  /*27ae0*/  IMAD.WIDE.U32 R2, R0, UR4, RZ ;  /* 0x0000000400027c25 */ /* 0x001fe2000f8e00ff */
[C---:B------:R-:W-:Y:S02]  /*27af0*/  LOP3.LUT P4, RZ, R16.reuse, 0x4, RZ, 0xc0, !PT ;  /* 0x0000000410ff7812 */ /* 0x040fe4000788c0ff */
[----:B------:R-:W-:Y:S01]  /*27b00*/  LOP3.LUT P3, RZ, R16, 0x2, RZ, 0xc0, !PT ;  /* 0x0000000210ff7812 */ /* 0x000fe2000786c0ff */
        /* <DEDUP_REMOVED lines=8> */
[----:B------:R-:W-:Y:S01]  /*27b90*/  IMAD R5, R28, 0x4800, R34 ;  /* 0x000048001c057824 */ /* 0x000fe200078e0222 */
[----:B------:R-:W-:Y:S01]  /*27ba0*/  IADD3 R3, R3, R6, RZ ;  /* 0x0000000603037210 */ /* 0x000fe20007ffe0ff */
[----:B------:R-:W-:Y:S02]  /*27bb0*/  IMAD R6, R23, -0x60, R37 ;  /* 0xffffffa017067824 */ /* 0x000fe400078e0225 */
[----:B------:R-:W-:Y:S01]  /*27bc0*/  IMAD.WIDE.U32 R2, R26, UR4, R2 ;  /* 0x000000041a027c25 */ /* 0x000fe2000f8e0002 */
[----:B------:R-:W-:Y:S01]  /*27bd0*/  UMOV UR4, 0xffffffff ;  /* 0xffffffff00047882 */ /* 0x000fe20000000000 */
[----:B-1----:R-:W-:Y:S02]  /*27be0*/  LOP3.LUT R8, R8, 0x7f, RZ, 0xc0, !PT ;  /* 0x0000007f08087812 */ /* 0x002fe400078ec0ff */
[----:B------:R-:W-:Y:S01]  /*27bf0*/  IMAD R0, R26, UR5, R3 ;  /* 0x000000051a007c24 */ /* 0x000fe2000f8e0203 */
[C---:B------:R-:W-:Y:S02]  /*27c00*/  LEA R4, P0, R2.reuse, UR6, 0x1 ;  /* 0x0000000602047c11 */ /* 0x040fe4000f8008ff */
[----:B------:R-:W-:Y:S01]  /*27c10*/  SHF.R.U32.HI R8, RZ, 0x3, R8 ;  /* 0x00000003ff087819 */ /* 0x000fe20000011608 */
[----:B--2---:R-:W-:Y:S01]  /*27c20*/  IMAD.SHL.U32 R9, R9, 0x8, RZ ;  /* 0x0000000809097824 */ /* 0x004fe200078e00ff */
[----:B------:R-:W-:-:S03]  /*27c30*/  LEA.HI.X R0, R2, UR7, R0, 0x1, P0 ;  /* 0x0000000702007c11 */ /* 0x000fc600080f0c00 */
[----:B------:R-:W-:Y:S01]  /*27c40*/  IMAD.IADD R6, R6, 0x1, -R8 ;  /* 0x0000000106067824 */ /* 0x000fe200078e0a08 */
[----:B------:R-:W-:-:S04]  /*27c50*/  LOP3.LUT R9, R9, 0x38, RZ, 0xc0, !PT ;  /* 0x0000003809097812 */ /* 0x000fc800078ec0ff */
        /* <DEDUP_REMOVED lines=64> */
.L_x_2077:
        /* <DEDUP_REMOVED lines=12> */
.L_x_1938:
        /* <DEDUP_REMOVED lines=10> */
.L_x_1939:
[----:B------:R2:W-:Y:S02]  /*281c0*/  SYNCS.ARRIVE.TRANS64.A1T0 RZ, [R7+URZ+0x2a830], RZ ;  /* 0x02a830ff07ff79a7 */ /* 0x0005e4000810003f */
[----:B------:R-:W-:Y:S05]  /*281d0*/  WARPSYNC.ALL ;  /* 0x0000000000007948 */ /* 0x000fea0003800000 */
[----:B------:R-:W-:Y:S01]  /*281e0*/  ULDC.64 UR4, c[0x0][0xa00] ;  /* 0x0002800000047ab9 */ /* 0x000fe20000000a00 */
[----:B------:R-:W-:Y:S01]  /*281f0*/  SHF.R.S32.HI R0, RZ, 0x1f, R27 ;  /* 0x0000001fff007819 */ /* 0x000fe2000001141b */
[----:B------:R-:W-:Y:S01]  /*28200*/  BSSY B6, `(.L_x_1940) ;  /* 0x0000022000067945 */ /* 0x000fe20003800000 */
[----:B------:R-:W-:Y:S01]  /*28210*/  BAR.SYNC.DEFER_BLOCKING 0x8, 0x180 ;  /* 0x0206000000007b1d */ /* 0x000fe20000010000 */
[----:B------:R-:W-:Y:S02]  /*28220*/  ISETP.NE.U32.AND P0, PT, RZ, UR4, PT ;  /* 0x00000004ff007c0c */ /* 0x000fe4000bf05070 */
[----:B-1----:R-:W-:-:S02]  /*28230*/  IADD3 R2, R17, 0xc400, RZ ;  /* 0x0000c40011027810 */ /* 0x002fc40007ffe0ff */
[----:B------:R-:W-:Y:S01]  /*28240*/  ISETP.NE.AND.EX P0, PT, RZ, UR5, PT, P0 ;  /* 0x00000005ff007c0c */ /* 0x000fe2000bf05300 */
[----:B------:R-:W-:Y:S01]  /*28250*/  ULDC.64 UR4, c[0x0][0x298] ;  /* 0x0000a60000047ab9 */ /* 0x000fe20000000a00 */
[----:B------:R-:W-:Y:S02]  /*28260*/  LOP3.LUT P1, RZ, R2, 0x3ff, RZ, 0xc0, !PT ;  /* 0x000003ff02ff7812 */ /* 0x000fe4000782c0ff */
[----:B------:R-:W-:Y:S02]  /*28270*/  SEL R0, R0, RZ, !P0 ;  /* 0x000000ff00007207 */ /* 0x000fe40004000000 */
[----:B------:R-:W-:-:S03]  /*28280*/  SEL R2, R27, RZ, !P0 ;  /* 0x000000ff1b027207 */ /* 0x000fc60004000000 */
[----:B------:R1:W-:Y:S04]  /*28290*/  STL [R1+0x28], R0 ;  /* 0x0000280001007387 */ /* 0x0003e80000100800 */
[----:B------:R3:W-:Y:S01]  /*282a0*/  STL [R1+0x14], R2 ;  /* 0x0000140201007387 */ /* 0x0007e20000100800 */
[----:B-1----:R-:W-:Y:S01]  /*282b0*/  SHF.R.S32.HI R0, RZ, 0x1f, R35 ;  /* 0x0000001fff007819 */ /* 0x002fe20000011423 */
[----:B---3--:R-:W-:-:S04]  /*282c0*/  IMAD.WIDE.U32 R2, R35, UR4, RZ ;  /* 0x0000000423027c25 */ /* 0x008fc8000f8e00ff */
[----:B------:R-:W-:Y:S01]  /*282d0*/  IMAD R0, R0, UR4, RZ ;  /* 0x0000000400007c24 */ /* 0x000fe2000f8e02ff */
[----:B------:R1:W-:Y:S03]  /*282e0*/  STL.64 [R1+0x18], R2 ;  /* 0x0000180201007387 */ /* 0x0003e60000100a00 */
[----:B------:R-:W-:-:S04]  /*282f0*/  IMAD R0, R35, UR5, R0 ;  /* 0x0000000523007c24 */ /* 0x000fc8000f8e0200 */
[----:B------:R-:W-:Y:S01]  /*28300*/  IMAD.IADD R35, R3, 0x1, R0 ;  /* 0x0000000103237824 */ /* 0x000fe200078e0200 */
[----:B------:R-:W-:Y:S06]  /*28310*/  @!P1 BRA `(.L_x_1941) ;  /* 0x0000000000409947 */ /* 0x000fec0003800000 */
[----:B-1----:R-:W-:Y:S01]  /*28320*/  MOV R2, 0x0 ;  /* 0x0000000000027802 */ /* 0x002fe20000000f00 */
[----:B------:R-:W-:Y:S01]  /*28330*/  ULDC.64 UR4, c[0x4][0xf0] ;  /* 0x01003c0000047ab9 */ /* 0x000fe20000000a00 */
[----:B------:R-:W-:Y:S01]  /*28340*/  ULDC.64 UR6, c[0x4][0xf8] ;  /* 0x01003e0000067ab9 */ /* 0x000fe20000000a00 */
[----:B------:R-:W-:Y:S01]  /*28350*/  ULDC.64 UR8, c[0x4][0x88] ;  /* 0x0100220000087ab9 */ /* 0x000fe20000000a00 */
[----:B0-----:R-:W-:Y:S01]  /*28360*/  IMAD.U32 R4, RZ, RZ, UR4 ;  /* 0x00000004ff047e24 */ /* 0x001fe2000f8e00ff */
[----:B--2---:R-:W-:Y:S01]  /*28370*/  MOV R7, UR7 ;  /* 0x0000000700077c02 */ /* 0x004fe20008000f00 */
        /* <DEDUP_REMOVED lines=10> */
.L_x_1941:
[----:B------:R-:W-:Y:S05]  /*28420*/  BSYNC B6 ;  /* 0x0000000000067941 */ /* 0x000fea0003800000 */
.L_x_1940:
[----:B------:R-:W3:Y:S01]  /*28430*/  LDL.LU R20, [R1+0x28] ;  /* 0x0000280001147983 */ /* 0x000ee20000300800 */
[----:B------:R-:W-:Y:S01]  /*28440*/  ULDC.64 UR4, c[0x0][0x2d8] ;  /* 0x0000b60000047ab9 */ /* 0x000fe20000000a00 */
[----:B--2---:R-:W2:Y:S02]  /*28450*/  LDC R7, c[0x0][0x448] ;  /* 0x00011200ff077b82 */ /* 0x004ea40000000800 */
[----:B------:R-:W4:Y:S04]  /*28460*/  LDL.LU R21, [R1+0x14] ;  /* 0x0000140001157983 */ /* 0x000f280000300800 */
[----:B-1----:R-:W5:Y:S01]  /*28470*/  LDL.LU.64 R2, [R1+0x18] ;  /* 0x0000180001027983 */ /* 0x002f620000300a00 */
[----:B------:R-:W1:Y:S01]  /*28480*/  S2R R8, SR_TID.X ;  /* 0x0000000000087919 */ /* 0x000e620000002100 */
[----:B--2---:R-:W-:-:S13]  /*28490*/  ISETP.NE.AND P0, PT, R7, 0x1, PT ;  /* 0x000000010700780c */ /* 0x004fda0003f05270 */
[----:B------:R-:W2:Y:S01]  /*284a0*/  @P0 LDC R6, c[0x0][0x44c] ;  /* 0x00011300ff060b82 */ /* 0x000ea20000000800 */
[----:B-1----:R-:W-:-:S05]  /*284b0*/  IMAD.SHL.U32 R8, R8, 0x8, RZ ;  /* 0x0000000808087824 */ /* 0x002fca00078e00ff */
[----:B------:R-:W-:Y:S01]  /*284c0*/  LOP3.LUT R8, R8, 0x38, RZ, 0xc0, !PT ;  /* 0x0000003808087812 */ /* 0x000fe200078ec0ff */
[----:B-----5:R-:W-:Y:S02]  /*284d0*/  IMAD.MOV.U32 R3, RZ, RZ, R35 ;  /* 0x000000ffff037224 */ /* 0x020fe400078e0023 */
[----:B------:R-:W-:-:S04]  /*284e0*/  IMAD.WIDE.U32 R2, R26, UR4, R2 ;  /* 0x000000041a027c25 */ /* 0x000fc8000f8e0002 */
[----:B------:R-:W-:Y:S01]  /*284f0*/  IMAD R3, R26, UR5, R3 ;  /* 0x000000051a037c24 */ /* 0x000fe2000f8e0203 */
[----:B------:R-:W-:Y:S02]  /*28500*/  ULDC.64 UR4, c[0x0][0x2e0] ;  /* 0x0000b80000047ab9 */ /* 0x000fe40000000a00 */
[----:B---3--:R-:W-:Y:S02]  /*28510*/  IMAD R0, R20, UR4, RZ ;  /* 0x0000000414007c24 */ /* 0x008fe4000f8e02ff */
[----:B------:R-:W1:Y:S01]  /*28520*/  S2R R20, SR_TID.X ;  /* 0x0000000000147919 */ /* 0x000e620000002100 */
[----:B----4-:R-:W-:-:S04]  /*28530*/  IMAD.WIDE.U32 R2, R21, UR4, R2 ;  /* 0x0000000415027c25 */ /* 0x010fc8000f8e0002 */
[----:B------:R-:W-:Y:S01]  /*28540*/  IMAD R0, R21, UR5, R0 ;  /* 0x0000000515007c24 */ /* 0x000fe2000f8e0200 */
[----:B------:R-:W-:-:S03]  /*28550*/  ULDC.64 UR4, c[0x0][0x2d0] ;  /* 0x0000b40000047ab9 */ /* 0x000fc60000000a00 */
[----:B------:R-:W-:Y:S02]  /*28560*/  IMAD.IADD R3, R3, 0x1, R0 ;  /* 0x0000000103037824 */ /* 0x000fe400078e0200 */
[----:B------:R-:W3:Y:S01]  /*28570*/  @P0 LDC R0, c[0x0][0x450] ;  /* 0x00011400ff000b82 */ /* 0x000ee20000000800 */
[----:B-1----:R-:W-:-:S04]  /*28580*/  LOP3.LUT R20, R20, 0x7f, RZ, 0xc0, !PT ;  /* 0x0000007f14147812 */ /* 0x002fc800078ec0ff */
[----:B------:R-:W-:Y:S02]  /*28590*/  SHF.R.U32.HI R21, RZ, 0x3, R20 ;  /* 0x00000003ff157819 */ /* 0x000fe40000011614 */
[----:B------:R-:W1:Y:S02]  /*285a0*/  S2R R20, SR_TID.X ;  /* 0x0000000000147919 */ /* 0x000e640000002100 */
[----:B-1----:R-:W-:-:S05]  /*285b0*/  IMAD.SHL.U32 R20, R20, 0x10, RZ ;  /* 0x0000001014147824 */ /* 0x002fca00078e00ff */
[----:B------:R-:W-:Y:S02]  /*285c0*/  LOP3.LUT R20, R21, 0x70, R20, 0xf8, !PT ;  /* 0x0000007015147812 */ /* 0x000fe400078ef814 */
[----:B------:R-:W1:Y:S03]  /*285d0*/  S2R R21, SR_TID.X ;  /* 0x0000000000157919 */ /* 0x000e660000002100 */
[----:B------:R-:W-:Y:S02]  /*285e0*/  IMAD.IADD R5, R20, 0x1, R25 ;  /* 0x0000000114057824 */ /* 0x000fe400078e0219 */
[----:B------:R-:W4:Y:S02]  /*285f0*/  S2R R20, SR_TID.X ;  /* 0x0000000000147919 */ /* 0x000f240000002100 */
[----:B--2---:R-:W-:Y:S01]  /*28600*/  @P0 IMAD.HI.U32 R6, R5, R6, RZ ;  /* 0x0000000605060227 */ /* 0x004fe200078e00ff */
[----:B0-----:R-:W-:-:S04]  /*28610*/  MOV R4, R5 ;  /* 0x0000000500047202 */ /* 0x001fc80000000f00 */
[----:B---3--:R-:W-:-:S05]  /*28620*/  @P0 SHF.R.U32.HI R4, RZ, R0, R6 ;  /* 0x00000000ff040219 */ /* 0x008fca0000011606 */
[----:B------:R-:W-:Y:S02]  /*28630*/  IMAD.MOV R0, RZ, RZ, -R4 ;  /* 0x000000ffff007224 */ /* 0x000fe400078e0a04 */
[----:B------:R-:W-:-:S04]  /*28640*/  IMAD.WIDE.U32 R2, R4, UR4, R2 ;  /* 0x0000000404027c25 */ /* 0x000fc8000f8e0002 */
[----:B------:R-:W-:Y:S01]  /*28650*/  IMAD R0, R7, R0, R5 ;  /* 0x0000000007007224 */ /* 0x000fe200078e0205 */
[----:B------:R-:W-:-:S05]  /*28660*/  SHF.R.S32.HI R5, RZ, 0x1f, R4 ;  /* 0x0000001fff057819 */ /* 0x000fca0000011404 */
[----:B------:R-:W-:Y:S01]  /*28670*/  IMAD R5, R5, UR4, RZ ;  /* 0x0000000405057c24 */ /* 0x000fe2000f8e02ff */
[----:B-1----:R-:W-:-:S03]  /*28680*/  SHF.L.U32 R21, R21, 0x3, RZ ;  /* 0x0000000315157819 */ /* 0x002fc600000006ff */
[----:B------:R-:W-:Y:S01]  /*28690*/  IMAD R5, R4, UR5, R5 ;  /* 0x0000000504057c24 */ /* 0x000fe2000f8e0205 */
[----:B------:R-:W-:Y:S01]  /*286a0*/  SHF.R.S32.HI R4, RZ, 0x1f, R0 ;  /* 0x0000001fff047819 */ /* 0x000fe20000011400 */
[----:B------:R-:W-:Y:S01]  /*286b0*/  ULDC.64 UR4, c[0x0][0x2c8] ;  /* 0x0000b20000047ab9 */ /* 0x000fe20000000a00 */
[----:B------:R-:W-:Y:S01]  /*286c0*/  LOP3.LUT R21, R21, 0x38, RZ, 0xc0, !PT ;  /* 0x0000003815157812 */ /* 0x000fe200078ec0ff */
[----:B------:R-:W-:Y:S01]  /*286d0*/  IMAD.IADD R3, R3, 0x1, R5 ;  /* 0x0000000103037824 */ /* 0x000fe200078e0205 */
[----:B----4-:R-:W-:Y:S01]  /*286e0*/  LOP3.LUT R20, R20, 0x7f, RZ, 0xc0, !PT ;  /* 0x0000007f14147812 */ /* 0x010fe200078ec0ff */
[----:B------:R-:W-:Y:S01]  /*286f0*/  IMAD R4, R4, UR4, RZ ;  /* 0x0000000404047c24 */ /* 0x000fe2000f8e02ff */
[C---:B------:R-:W-:Y:S01]  /*28700*/  LOP3.LUT R9, R21.reuse, 0x40, RZ, 0xfc, !PT ;  /* 0x0000004015097812 */ /* 0x040fe200078efcff */
[----:B------:R-:W-:Y:S01]  /*28710*/  IMAD.WIDE.U32 R2, R0, UR4, R2 ;  /* 0x0000000400027c25 */ /* 0x000fe2000f8e0002 */
[----:B------:R-:W-:-:S03]  /*28720*/  LOP3.LUT R10, R21, 0x80, RZ, 0xfc, !PT ;  /* 0x00000080150a7812 */ /* 0x000fc600078efcff */
[----:B------:R-:W-:Y:S01]  /*28730*/  IMAD R5, R0, UR5, R4 ;  /* 0x0000000500057c24 */ /* 0x000fe2000f8e0204 */
[----:B------:R-:W-:Y:S02]  /*28740*/  ULDC.64 UR4, c[0x0][0x280] ;  /* 0x0000a00000047ab9 */ /* 0x000fe40000000a00 */
[----:B------:R-:W-:Y:S01]  /*28750*/  LEA R0, P0, R2, UR4, 0x1 ;  /* 0x0000000402007c11 */ /* 0x000fe2000f8008ff */
[----:B------:R-:W-:Y:S01]  /*28760*/  IMAD.IADD R4, R3, 0x1, R5 ;  /* 0x0000000103047824 */ /* 0x000fe200078e0205 */
[----:B------:R-:W-:Y:S02]  /*28770*/  ULDC UR4, c[0x0][0x2b8] ;  /* 0x0000ae0000047ab9 */ /* 0x000fe40000000800 */
[----:B------:R-:W-:Y:S02]  /*28780*/  ISETP.GE.AND P3, PT, R8, UR4, PT ;  /* 0x0000000408007c0c */ /* 0x000fe4000bf66270 */
[----:B------:R-:W-:Y:S01]  /*28790*/  LEA.HI.X R4, R2, UR5, R4, 0x1, P0 ;  /* 0x0000000502047c11 */ /* 0x000fe200080f0c04 */
[----:B------:R-:W-:Y:S01]  /*287a0*/  UMOV UR5, 0xffffffff ;  /* 0xffffffff00057882 */ /* 0x000fe20000000000 */
[----:B------:R-:W-:-:S02]  /*287b0*/  ISETP.GE.AND P2, PT, R9, UR4, PT ;  /* 0x0000000409007c0c */ /* 0x000fc4000bf46270 */
[----:B------:R-:W-:Y:S02]  /*287c0*/  ISETP.GE.AND P0, PT, R10, UR4, PT ;  /* 0x000000040a007c0c */ /* 0x000fe4000bf06270 */
[----:B------:R-:W-:Y:S01]  /*287d0*/  SHF.R.U32.HI R9, RZ, 0x3, R20 ;  /* 0x00000003ff097819 */ /* 0x000fe20000011614 */
[----:B------:R-:W-:Y:S10]  /*287e0*/  BRA.DIV UR5, `(.L_x_1942) ;  /* 0x0000005205547947 */ /* 0x000ff4000b800000 */
[----:B------:R-:W0:Y:S01]  /*287f0*/  SHFL.IDX PT, R3, R0, RZ, 0x181f ;  /* 0x00181fff00037589 */ /* 0x000e2200000e0000 */
[----:B------:R-:W-:Y:S02]  /*28800*/  IMAD R32, R32, R7, RZ ;  /* 0x0000000720207224 */ /* 0x000fe400078e02ff */
[----:B------:R-:W-:Y:S01]  /*28810*/  IMAD.IADD R25, R9, 0x1, R25 ;  /* 0x0000000109197824 */ /* 0x000fe200078e0219 */
[----:B------:R-:W1:Y:S04]  /*28820*/  SHFL.IDX PT, R2, R4, RZ, 0x181f ;  /* 0x00181fff04027589 */ /* 0x000e6800000e0000 */
[----:B------:R-:W-:Y:S01]  /*28830*/  ISETP.GE.AND P1, PT, R25, R32, PT ;  /* 0x000000201900720c */ /* 0x000fe20003f26270 */
[----:B------:R-:W-:-:S12]  /*28840*/  SHFL.IDX PT, R14, R0, 0x7, 0x181f ;  /* 0x00f81f00000e7f89 */ /* 0x000fd800000e0000 */
[----:B0-----:R-:W-:-:S05]  /*28850*/  @!P1 LEA R5, P4, R8, R3, 0x1 ;  /* 0x0000000308059211 */ /* 0x001fca00078808ff */
[----:B-1----:R-:W-:Y:S02]  /*28860*/  @!P1 IMAD.X R3, RZ, RZ, R2, P4 ;  /* 0x000000ffff039224 */ /* 0x002fe400020e0602 */
        /* <DEDUP_REMOVED lines=10> */
[----:B------:R-:W-:Y:S02]  /*28910*/  @!P1 IMAD.MOV.U32 R2, RZ, RZ, R5 ;  /* 0x000000ffff029224 */ /* 0x000fe400078e0005 */
        /* <DEDUP_REMOVED lines=32> */
[----:B------:R-:W-:Y:S01]  /*28b20*/  @!P1 IMAD.MOV.U32 R2, RZ, RZ, R5 ;  /* 0x000000ffff029224 */ /* 0x000fe200078e0005 */
[----:B------:R-:W-:Y:S01]  /*28b30*/  IADD3 R5, R25, 0x50, RZ ;  /* 0x0000005019057810 */ /* 0x000fe20007ffe0ff */
        /* <DEDUP_REMOVED lines=10> */
[----:B------:R-:W-:Y:S02]  /*28be0*/  @!P1 IMAD.MOV.U32 R3, RZ, RZ, R6 ;  /* 0x000000ffff039224 */ /* 0x000fe400078e0006 */
[----:B------:R-:W-:-:S03]  /*28bf0*/  VIADD R5, R25, 0x60 ;  /* 0x0000006019057836 */ /* 0x000fc60000000000 */
[----:B------:R-:W-:Y:S04]  /*28c00*/  @!P1 LDGSTS.E.BYPASS.LTC128B.128 [R36+0xec00], desc[UR60][R2.64], !P3 ;  /* 0x0ec0000002249fae */ /* 0x000fe8000d901d7c */
[----:B------:R-:W-:Y:S04]  /*28c10*/  @!P1 LDGSTS.E.BYPASS.LTC128B.128 [R36+0x12c00], desc[UR60][R2.64+0x80], !P2 ;  /* 0x12c0008002249fae */ /* 0x000fe8000d101d7c */
[----:B------:R0:W-:Y:S01]  /*28c20*/  @!P1 LDGSTS.E.BYPASS.LTC128B.128 [R36+0x16c00], desc[UR60][R2.64+0x100], !P0 ;  /* 0x16c0010002249fae */ /* 0x0001e2000c101d7c */
[----:B------:R-:W-:-:S03]  /*28c30*/  ISETP.GE.AND P1, PT, R5, R32, PT ;  /* 0x000000200500720c */ /* 0x000fc60003f26270 */
[----:B0-----:R-:W0:Y:S04]  /*28c40*/  SHFL.IDX PT, R3, R0, 0x6, 0x181f ;  /* 0x00d81f0000037f89 */ /* 0x001e2800000e0000 */
[----:B------:R-:W1:Y:S04]  /*28c50*/  SHFL.IDX PT, R2, R4, 0x6, 0x181f ;  /* 0x00d81f0004027f89 */ /* 0x000e6800000e0000 */
[----:B------:R-:W2:Y:S02]  /*28c60*/  SHFL.IDX PT, R4, R4, 0x7, 0x181f ;  /* 0x00f81f0004047f89 */ /* 0x000ea400000e0000 */
[----:B0-----:R-:W-:-:S04]  /*28c70*/  @!P1 LEA R5, P4, R8, R3, 0x1 ;  /* 0x0000000308059211 */ /* 0x001fc800078808ff */
[----:B-1----:R-:W-:Y:S01]  /*28c80*/  @!P1 IADD3.X R6, RZ, R2, RZ, P4, !PT ;  /* 0x00000002ff069210 */ /* 0x002fe200027fe4ff */
[----:B------:R-:W-:-:S04]  /*28c90*/  @!P1 IMAD.MOV.U32 R2, RZ, RZ, R5 ;  /* 0x000000ffff029224 */ /* 0x000fc800078e0005 */
[----:B------:R-:W-:-:S05]  /*28ca0*/  @!P1 IMAD.MOV.U32 R3, RZ, RZ, R6 ;  /* 0x000000ffff039224 */ /* 0x000fca00078e0006 */
[----:B------:R0:W-:Y:S04]  /*28cb0*/  @!P1 LDGSTS.E.BYPASS.LTC128B.128 [R36+0xf400], desc[UR60][R2.64], !P3 ;  /* 0x0f40000002249fae */ /* 0x0001e8000d901d7c */
[----:B------:R0:W-:Y:S04]  /*28cc0*/  @!P1 LDGSTS.E.BYPASS.LTC128B.128 [R36+0x13400], desc[UR60][R2.64+0x80], !P2 ;  /* 0x1340008002249fae */ /* 0x0001e8000d101d7c */
[----:B--2---:R0:W-:Y:S02]  /*28cd0*/  @!P1 LDGSTS.E.BYPASS.LTC128B.128 [R36+0x17400], desc[UR60][R2.64+0x100], !P0 ;  /* 0x1740010002249fae */ /* 0x0041e4000c101d7c */
.L_x_2094:
[----:B------:R-:W-:Y:S01]  /*28ce0*/  VIADD R25, R25, 0x70 ;  /* 0x0000007019197836 */ /* 0x000fe20000000000 */
[----:B------:R-:W-:Y:S04]  /*28cf0*/  BSSY B0, `(.L_x_1943) ;  /* 0x000000b000007945 */ /* 0x000fe80003800000 */
[----:B------:R-:W-:-:S13]  /*28d00*/  ISETP.GE.AND P1, PT, R25, R32, PT ;  /* 0x000000201900720c */ /* 0x000fda0003f26270 */
[----:B------:R-:W-:Y:S05]  /*28d10*/  @P1 BRA `(.L_x_1944) ;  /* 0x0000000000201947 */ /* 0x000fea0003800000 */
[----:B0-----:R-:W-:-:S05]  /*28d20*/  LEA R2, P1, R8, R14, 0x1 ;  /* 0x0000000e08027211 */ /* 0x001fca00078208ff */
[----:B------:R-:W-:-:S05]  /*28d30*/  IMAD.X R3, RZ, RZ, R4, P1 ;  /* 0x000000ffff037224 */ /* 0x000fca00008e0604 */
[----:B------:R-:W-:Y:S01]  /*28d40*/  @!PT LDS RZ, [RZ] ;  /* 0x00000000fffff984 */ /* 0x000fe20000000800 */
[----:B------:R-:W-:Y:S01]  /*28d50*/  @!PT LDS RZ, [RZ] ;  /* 0x00000000fffff984 */ /* 0x000fe20000000800 */
[----:B------:R-:W-:Y:S01]  /*28d60*/  @!PT LDS RZ, [RZ] ;  /* 0x00000000fffff984 */ /* 0x000fe20000000800 */
[----:B------:R1:W-:Y:S04]  /*28d70*/  LDGSTS.E.BYPASS.LTC128B.128 [R36+0xfc00], desc[UR60][R2.64], !P3 ;  /* 0x0fc0000002247fae */ /* 0x0003e8000d901d7c */
[----:B------:R1:W-:Y:S04]  /*28d80*/  LDGSTS.E.BYPASS.LTC128B.128 [R36+0x13c00], desc[UR60][R2.64+0x80], !P2 ;  /* 0x13c0008002247fae */ /* 0x0003e8000d101d7c */
[----:B------:R1:W-:Y:S02]  /*28d90*/  LDGSTS.E.BYPASS.LTC128B.128 [R36+0x17c00], desc[UR60][R2.64+0x100], !P0 ;  /* 0x17c0010002247fae */ /* 0x0003e4000c101d7c */
.L_x_1944:
[----:B------:R-:W-:Y:S05]  /*28da0*/  BSYNC B0 ;  /* 0x0000000000007941 */ /* 0x000fea0003800000 */
.L_x_1943:
[----:B------:R-:W-:Y:S01]  /*28db0*/  NOP ;  /* 0x0000000000007918 */ /* 0x000fe20000000000 */
[----:B------:R-:W-:-:S13]  /*28dc0*/  PLOP3.LUT P0, PT, PT, PT, PT, 0x80, 0x0 ;  /* 0x000000000000781c */ /* 0x000fda0003f0f070 */
.L_x_1945:
[----:B------:R-:W-:Y:S02]  /*28dd0*/  PLOP3.LUT P1, PT, P1, P0, PT, 0xa2, 0x0 ;  /* 0x000000000000781c */ /* 0x000fe40000f21472 */
[----:B------:R-:W-:-:S08]  /*28de0*/  @P0 R2UR P1, UR4, R17 ;  /* 0x00000000110402ca */ /* 0x000fd00000020000 */
[----:B------:R-:W-:-:S05]  /*28df0*/  @P0 PLOP3.LUT P0, PT, P1, PT, PT, 0x80, 0x0 ;  /* 0x000000000000081c */ /* 0x000fca0000f0f070 */
[----:B------:R-:W-:Y:S01]  /*28e00*/  @!P1 SYNCS.ARRIVE.TRANS64.RED.A0T1 RZ, [UR4+0x2a800], RZ ;  /* 0x02a800ffffff99a7 */ /* 0x000fe20008200404 */
[----:B------:R-:W-:Y:S07]  /*28e10*/  @!P1 ARRIVES.LDGSTSBAR.64.TRANSCNT [UR4+0x2a800] ;  /* 0x02a80000ff0099b0 */ /* 0x000fee0008000a84 */
[----:B------:R-:W-:Y:S05]  /*28e20*/  @P0 BRA.U.ANY `(.L_x_1945) ;  /* 0xfffffffd00e80947 */ /* 0x000fea000393ffff */
[----:B01----:R-:W2:Y:S02]  /*28e30*/  LDL.LU R2, [R1+0x24] ;  /* 0x0000240001027983 */ /* 0x003ea40000300800 */
[----:B--2---:R-:W-:-:S04]  /*28e40*/  IADD3 R2, R2, 0x1, RZ ;  /* 0x0000000102027810 */ /* 0x004fc80007ffe0ff */
[----:B------:R-:W-:Y:S01]  /*28e50*/  LEA.HI R0, R2, R2, RZ, 0x1 ;  /* 0x0000000202007211 */ /* 0x000fe200078f08ff */
[----:B------:R0:W-:Y:S03]  /*28e60*/  STL [R1+0x24], R2 ;  /* 0x0000240201007387 */ /* 0x0001e60000100800 */
[----:B------:R-:W-:-:S05]  /*28e70*/  LOP3.LUT R0, R0, 0xfffffffe, RZ, 0xc0, !PT ;  /* 0xfffffffe00007812 */ /* 0x000fca00078ec0ff */
[----:B------:R-:W-:-:S05]  /*28e80*/  IMAD.IADD R0, R2, 0x1, -R0 ;  /* 0x0000000102007824 */ /* 0x000fca00078e0a00 */
[----:B0-----:R-:W-:Y:S01]  /*28e90*/  SHF.L.U32 R2, R0, 0x1f, RZ ;  /* 0x0000001f00027819 */ /* 0x001fe200000006ff */
[----:B------:R-:W-:Y:S01]  /*28ea0*/  NOP ;  /* 0x0000000000007918 */ /* 0x000fe20000000000 */
[----:B------:R-:W2:Y:S01]  /*28eb0*/  LDL.LU R3, [R1+0x20] ;  /* 0x0000200001037983 */ /* 0x000ea20000300800 */
[----:B------:R0:W-:Y:S01]  /*28ec0*/  SYNCS.ARRIVE.TRANS64.A1T0 RZ, [R17+URZ+0x2a800], RZ ;  /* 0x02a800ff11ff79a7 */ /* 0x0001e2000810003f */
[----:B------:R-:W-:Y:S01]  /*28ed0*/  BSSY B0, `(.L_x_1946) ;  /* 0x0000004000007945 */ /* 0x000fe20003800000 */
[----:B------:R-:W1:Y:S01]  /*28ee0*/  SYNCS.PHASECHK.TRANS64.TRYWAIT P0, [R17+URZ+0x2a820], R2 ;  /* 0x02a82002110075a7 */ /* 0x000e62000800017f */
[----:B--2---:R-:W-:Y:S02]  /*28ef0*/  VIADD R0, R3, 0xfffffffe ;  /* 0xfffffffe03007836 */ /* 0x004fe40000000000 */
[----:B01----:R-:W-:Y:S05]  /*28f00*/  @!P0 BRA `(.L_x_1947) ;  /* 0x0000005400448947 */ /* 0x003fea0003800000 */
.L_x_2095:
[----:B------:R-:W-:Y:S05]  /*28f10*/  BSYNC B0 ;  /* 0x0000000000007941 */ /* 0x000fea0003800000 */
.L_x_1946:
[----:B------:R-:W2:Y:S01]  /*28f20*/  LDL R3, [R1] ;  /* 0x0000000001037983 */ /* 0x000ea20000100800 */
[----:B------:R-:W-:Y:S01]  /*28f30*/  BSSY B0, `(.L_x_1948) ;  /* 0x00000f8000007945 */ /* 0x000fe20003800000 */
[----:B--2---:R-:W-:-:S13]  /*28f40*/  ISETP.GE.AND P0, PT, R0, R3, PT ;  /* 0x000000030000720c */ /* 0x004fda0003f06270 */
[----:B------:R-:W-:Y:S05]  /*28f50*/  @!P0 BRA `(.L_x_1949) ;  /* 0x0000000c00d48947 */ /* 0x000fea0003800000 */
[----:B------:R-:W-:Y:S01]  /*28f60*/  IMAD.MOV.U32 R10, RZ, RZ, R28 ;  /* 0x000000ffff0a7224 */ /* 0x000fe200078e001c */
[----:B------:R-:W-:Y:S01]  /*28f70*/  MOV R32, R23 ;  /* 0x0000001700207202 */ /* 0x000fe20000000f00 */
[----:B------:R-:W-:-:S07]  /*28f80*/  IMAD.MOV.U32 R20, RZ, RZ, R30 ;  /* 0x000000ffff147224 */ /* 0x000fce00078e001e */
.L_x_1962:
[----:B0-----:R-:W2:Y:S01]  /*28f90*/  LDL R2, [R1+0x4] ;  /* 0x0000040001027983 */ /* 0x001ea20000100800 */
[----:B------:R-:W0:Y:S03]  /*28fa0*/  LDC R7, c[0x0][0x430] ;  /* 0x00010c00ff077b82 */ /* 0x000e260000000800 */
[----:B------:R-:W3:Y:S01]  /*28fb0*/  LDL R8, [R1+0x8] ;  /* 0x0000080001087983 */ /* 0x000ee20000100800 */
[----:B------:R-:W1:Y:S01]  /*28fc0*/  S2R R3, SR_TID.X ;  /* 0x0000000000037919 */ /* 0x000e620000002100 */
[----:B------:R-:W4:Y:S01]  /*28fd0*/  S2R R9, SR_TID.X ;  /* 0x0000000000097919 */ /* 0x000f220000002100 */
[----:B0-----:R-:W-:-:S13]  /*28fe0*/  ISETP.NE.AND P0, PT, R7, 0x1, PT ;  /* 0x000000010700780c */ /* 0x001fda0003f05270 */
[----:B------:R-:W0:Y:S01]  /*28ff0*/  @P0 LDC R5, c[0x0][0x434] ;  /* 0x00010d00ff050b82 */ /* 0x000e220000000800 */
[----:B-1----:R-:W-:-:S04]  /*29000*/  LOP3.LUT R3, R3, 0x7f, RZ, 0xc0, !PT ;  /* 0x0000007f03037812 */ /* 0x002fc800078ec0ff */
[----:B------:R-:W-:Y:S01]  /*29010*/  SHF.R.U32.HI R3, RZ, 0x3, R3 ;  /* 0x00000003ff037819 */ /* 0x000fe20000011603 */
[----:B----4-:R-:W-:-:S05]  /*29020*/  IMAD.SHL.U32 R9, R9, 0x10, RZ ;  /* 0x0000001009097824 */ /* 0x010fca00078e00ff */
[----:B------:R-:W-:Y:S02]  /*29030*/  LOP3.LUT R9, R3, 0x70, R9, 0xf8, !PT ;  /* 0x0000007003097812 */ /* 0x000fe400078ef809 */
[----:B------:R-:W1:Y:S02]  /*29040*/  @P0 LDC R3, c[0x0][0x438] ;  /* 0x00010e00ff030b82 */ /* 0x000e640000000800 */
[----:B------:R-:W-:Y:S01]  /*29050*/  ISETP.GT.U32.AND P2, PT, R9, 0x5f, PT ;  /* 0x0000005f0900780c */ /* 0x000fe20003f44070 */
[----:B--2---:R-:W-:-:S04]  /*29060*/  IMAD R4, R0, 0x60, R2 ;  /* 0x0000006000047824 */ /* 0x004fc800078e0202 */
[----:B------:R-:W-:-:S04]  /*29070*/  IMAD.IADD R4, R9, 0x1, R4 ;  /* 0x0000000109047824 */ /* 0x000fc800078e0204 */
[----:B0-----:R-:W-:-:S04]  /*29080*/  @P0 IMAD.HI.U32 R6, R4, R5, RZ ;  /* 0x0000000504060227 */ /* 0x001fc800078e00ff */
[----:B------:R-:W-:Y:S01]  /*29090*/  IMAD.MOV.U32 R2, RZ, RZ, R4 ;  /* 0x000000ffff027224 */ /* 0x000fe200078e0004 */
[----:B-1----:R-:W-:-:S05]  /*290a0*/  @P0 SHF.R.U32.HI R2, RZ, R3, R6 ;  /* 0x00000003ff020219 */ /* 0x002fca0000011606 */
[----:B------:R-:W-:-:S04]  /*290b0*/  IMAD.MOV R3, RZ, RZ, -R2 ;  /* 0x000000ffff037224 */ /* 0x000fc800078e0a02 */
[----:B------:R-:W-:Y:S02]  /*290c0*/  IMAD R7, R7, R3, R4 ;  /* 0x0000000307077224 */ /* 0x000fe400078e0204 */
[----:B------:R-:W0:Y:S01]  /*290d0*/  @!P2 LDC.64 R4, c[0x0][0x428] ;  /* 0x00010a00ff04ab82 */ /* 0x000e220000000a00 */
[----:B------:R-:W-:-:S03]  /*290e0*/  @!P2 SHF.R.S32.HI R3, RZ, 0x1f, R2 ;  /* 0x0000001fff03a819 */ /* 0x000fc60000011402 */
[----:B0-----:R-:W-:-:S04]  /*290f0*/  @!P2 IMAD.WIDE.U32 R2, R33, R4, R2 ;  /* 0x000000042102a225 */ /* 0x001fc800078e0002 */
[----:B---3--:R-:W-:-:S04]  /*29100*/  @!P2 IMAD R4, R8, R4, RZ ;  /* 0x000000040804a224 */ /* 0x008fc800078e02ff */
[----:B------:R-:W-:Y:S02]  /*29110*/  @!P2 IMAD R9, R33, R5, R4 ;  /* 0x000000052109a224 */ /* 0x000fe400078e0204 */
[----:B------:R-:W0:Y:S03]  /*29120*/  @!P2 LDC.64 R4, c[0x0][0x418] ;  /* 0x00010600ff04ab82 */ /* 0x000e260000000a00 */
[----:B------:R-:W-:Y:S01]  /*29130*/  @!P2 IADD3 R3, R9, R3, RZ ;  /* 0x000000030903a210 */ /* 0x000fe20007ffe0ff */
[----:B------:R-:W-:Y:S01]  /*29140*/  IMAD.MOV.U32 R6, RZ, RZ, RZ ;  /* 0x000000ffff067224 */ /* 0x000fe200078e00ff */
[----:B0-----:R-:W-:-:S04]  /*29150*/  @!P2 LEA R4, P0, R2, R4, 0x2 ;  /* 0x000000040204a211 */ /* 0x001fc800078010ff */
[----:B------:R-:W-:-:S05]  /*29160*/  @!P2 LEA.HI.X R5, R2, R5, R3, 0x2, P0 ;  /* 0x000000050205a211 */ /* 0x000fca00000f1403 */
[----:B------:R0:W5:Y:S01]  /*29170*/  @!P2 LDG.E R6, desc[UR60][R4.64] ;  /* 0x0000003c0406a981 */ /* 0x000162000c1e1900 */
[----:B------:R-:W-:Y:S01]  /*29180*/  LOP3.LUT P1, RZ, R16, 0x10, RZ, 0xc0, !PT ;  /* 0x0000001010ff7812 */ /* 0x000fe2000782c0ff */
[----:B------:R-:W-:-:S05]  /*29190*/  VIADD R28, R10, 0x1 ;  /* 0x000000010a1c7836 */ /* 0x000fca0000000000 */
[C---:B------:R-:W-:Y:S01]  /*291a0*/  ISETP.NE.AND P0, PT, R28.reuse, 0x2, PT ;  /* 0x000000021c00780c */ /* 0x040fe20003f05270 */
[----:B------:R-:W-:Y:S05]  /*291b0*/  YIELD ;  /* 0x0000000000007946 */ /* 0x000fea0003800000 */
[----:B------:R-:W-:Y:S01]  /*291c0*/  SEL R3, RZ, 0x1, P0 ;  /* 0x00000001ff037807 */ /* 0x000fe20000000000 */
[----:B------:R-:W-:Y:S01]  /*291d0*/  IMAD.MOV.U32 R23, RZ, RZ, R0 ;  /* 0x000000ffff177224 */ /* 0x000fe200078e0000 */
[----:B------:R-:W-:Y:S02]  /*291e0*/  SEL R28, R28, RZ, P0 ;  /* 0x000000ff1c1c7207 */ /* 0x000fe40000000000 */
[----:B------:R-:W-:Y:S01]  /*291f0*/  LOP3.LUT R30, R20, R3, RZ, 0x3c, !PT ;  /* 0x00000003141e7212 */ /* 0x000fe200078e3cff */
[----:B0-----:R-:W-:Y:S06]  /*29200*/  @!P1 BRA `(.L_x_1950) ;  /* 0x0000000000049947 */ /* 0x001fec0003800000 */
[----:B------:R-:W-:Y:S01]  /*29210*/  BPT.TRAP 0x1 ;  /* 0x000000040000795c */ /* 0x000fe20000300000 */
.L_x_1950:
[----:B------:R-:W-:Y:S01]  /*29220*/  IMAD R5, R28, 0x8, R17 ;  /* 0x000000081c057824 */ /* 0x000fe200078e0211 */
[----:B------:R-:W-:Y:S01]  /*29230*/  SHF.L.U32 R0, R30, 0x1f, RZ ;  /* 0x0000001f1e007819 */ /* 0x000fe200000006ff */
[----:B------:R-:W-:Y:S03]  /*29240*/  BSSY B1, `(.L_x_1951) ;  /* 0x0000003000017945 */ /* 0x000fe60003800000 */
[----:B------:R-:W0:Y:S02]  /*29250*/  SYNCS.PHASECHK.TRANS64.TRYWAIT P0, [R5+URZ+0x2a840], R0 ;  /* 0x02a84000050075a7 */ /* 0x000e24000800017f */
[----:B0-----:R-:W-:Y:S05]  /*29260*/  @!P0 BRA `(.L_x_1952) ;  /* 0x0000005000808947 */ /* 0x001fea0003800000 */
.L_x_2096:
[----:B------:R-:W-:Y:S05]  /*29270*/  BSYNC B1 ;  /* 0x0000000000017941 */ /* 0x000fea0003800000 */
.L_x_1951:
[----:B------:R-:W-:Y:S01]  /*29280*/  SHF.R.S32.HI R21, RZ, 0x1f, R7 ;  /* 0x0000001fff157819 */ /* 0x000fe20000011407 */
[----:B------:R-:W-:Y:S01]  /*29290*/  ULDC.64 UR4, c[0x0][0x300] ;  /* 0x0000c00000047ab9 */ /* 0x000fe20000000a00 */
[----:B-----5:R-:W-:Y:S01]  /*292a0*/  SHF.R.S32.HI R25, RZ, 0x1f, R6 ;  /* 0x0000001fff197819 */ /* 0x020fe20000011406 */
[----:B------:R-:W-:Y:S01]  /*292b0*/  IMAD.WIDE.U32 R2, R7, UR4, RZ ;  /* 0x0000000407027c25 */ /* 0x000fe2000f8e00ff */
[----:B------:R-:W-:Y:S01]  /*292c0*/  ULDC.64 UR6, c[0x0][0x2e8] ;  /* 0x0000ba0000067ab9 */ /* 0x000fe20000000a00 */
[C---:B------:R-:W-:Y:S02]  /*292d0*/  LOP3.LUT P3, RZ, R16.reuse, 0x4, RZ, 0xc0, !PT ;  /* 0x0000000410ff7812 */ /* 0x040fe4000786c0ff */
[----:B0-----:R-:W-:Y:S01]  /*292e0*/  IMAD R0, R21, UR4, RZ ;  /* 0x0000000415007c24 */ /* 0x001fe2000f8e02ff */
[----:B------:R-:W-:Y:S01]  /*292f0*/  LOP3.LUT P2, RZ, R16, 0x2, RZ, 0xc0, !PT ;  /* 0x0000000210ff7812 */ /* 0x000fe2000784c0ff */
[----:B------:R-:W-:Y:S01]  /*29300*/  IMAD R4, R28, 0x4800, R34 ;  /* 0x000048001c047824 */ /* 0x000fe200078e0222 */
[----:B------:R-:W-:Y:S01]  /*29310*/  LOP3.LUT P1, RZ, R16, 0x1, RZ, 0xc0, !PT ;  /* 0x0000000110ff7812 */ /* 0x000fe2000782c0ff */
[----:B------:R-:W-:Y:S01]  /*29320*/  IMAD R0, R7, UR5, R0 ;  /* 0x0000000507007c24 */ /* 0x000fe2000f8e0200 */
[----:B------:R-:W-:-:S04]  /*29330*/  ULDC.64 UR4, c[0x0][0x310] ;  /* 0x0000c40000047ab9 */ /* 0x000fc80000000a00 */
[----:B------:R-:W-:Y:S01]  /*29340*/  IADD3 R3, R3, R0, RZ ;  /* 0x0000000003037210 */ /* 0x000fe20007ffe0ff */
[----:B------:R-:W-:-:S04]  /*29350*/  IMAD R0, R25, UR4, RZ ;  /* 0x0000000419007c24 */ /* 0x000fc8000f8e02ff */
[C---:B------:R-:W-:Y:S02]  /*29360*/  IMAD R0, R6.reuse, UR5, R0 ;  /* 0x0000000506007c24 */ /* 0x040fe4000f8e0200 */
[----:B------:R-:W-:Y:S01]  /*29370*/  IMAD.WIDE.U32 R2, R6, UR4, R2 ;  /* 0x0000000406027c25 */ /* 0x000fe2000f8e0002 */
        /* <DEDUP_REMOVED lines=14> */
[----:B------:R-:W-:-:S05]  /*29460*/  LOP3.LUT R11, R11, 0x38, RZ, 0xc0, !PT ;  /* 0x000000380b0b7812 */ /* 0x000fca00078ec0ff */
[----:B------:R-:W-:-:S05]  /*29470*/  IMAD.SHL.U32 R0, R11, 0x2, RZ ;  /* 0x000000020b007824 */ /* 0x000fca00078e00ff */
        /* <DEDUP_REMOVED lines=33> */
[----:B-12---:R0:W2:Y:S02]  /*29690*/  SHFL.IDX PT, R2, R9, 0x5, 0x181f ;  /* 0x00b81f0009027f89 */ /* 0x0060a400000e0000 */
.L_x_2110:
[----:B--2---:R-:W-:-:S04]  /*296a0*/  IADD3 R2, P0, R2, R0, RZ ;  /* 0x0000000002027210 */ /* 0x004fc80007f1e0ff */
        /* <DEDUP_REMOVED lines=9> */
.L_x_1954:
        /* <DEDUP_REMOVED lines=10> */
.L_x_1955:
[----:B------:R2:W-:Y:S01]  /*297e0*/  SYNCS.ARRIVE.TRANS64.A1T0 RZ, [R5+URZ+0x2a830], RZ ;  /* 0x02a830ff05ff79a7 */ /* 0x0005e2000810003f */
[----:B------:R-:W-:Y:S05]  /*297f0*/  @!P2 BRA `(.L_x_1956) ;  /* 0x000000000004a947 */ /* 0x000fea0003800000 */
[----:B------:R-:W-:Y:S01]  /*29800*/  BPT.TRAP 0x1 ;  /* 0x000000040000795c */ /* 0x000fe20000300000 */
.L_x_1956:
[----:B-1----:R-:W-:Y:S01]  /*29810*/  SHF.L.U32 R2, R20, 0x1f, RZ ;  /* 0x0000001f14027819 */ /* 0x002fe200000006ff */
[----:B--2---:R-:W-:Y:S01]  /*29820*/  IMAD R5, R10, 0x8, R17 ;  /* 0x000000080a057824 */ /* 0x004fe200078e0211 */
[----:B------:R-:W-:Y:S03]  /*29830*/  BSSY B1, `(.L_x_1957) ;  /* 0x0000003000017945 */ /* 0x000fe60003800000 */
[----:B------:R-:W1:Y:S02]  /*29840*/  SYNCS.PHASECHK.TRANS64.TRYWAIT P0, [R5+URZ+0x2a860], R2 ;  /* 0x02a86002050075a7 */ /* 0x000e64000800017f */
[----:B-1----:R-:W-:Y:S05]  /*29850*/  @!P0 BRA `(.L_x_1958) ;  /* 0x0000005000f48947 */ /* 0x002fea0003800000 */
.L_x_2111:
[----:B------:R-:W-:Y:S05]  /*29860*/  BSYNC B1 ;  /* 0x0000000000017941 */ /* 0x000fea0003800000 */
.L_x_1957:
[----:B------:R-:W2:Y:S01]  /*29870*/  S2R R3, SR_TID.X ;  /* 0x0000000000037919 */ /* 0x000ea20000002100 */
[----:B------:R-:W-:Y:S01]  /*29880*/  UMOV UR4, 0xffffffff ;  /* 0xffffffff00047882 */ /* 0x000fe20000000000 */
[----:B0-----:R-:W-:Y:S01]  /*29890*/  IMAD R8, R32, -0x60, R37 ;  /* 0xffffffa020087824 */ /* 0x001fe200078e0225 */
[----:B------:R-:W-:Y:S01]  /*298a0*/  LOP3.LUT P0, RZ, R29, 0x2, RZ, 0xc0, !PT ;  /* 0x000000021dff7812 */ /* 0x000fe2000780c0ff */
[----:B------:R-:W-:Y:S01]  /*298b0*/  IMAD R4, R10, 0x3000, R34 ;  /* 0x000030000a047824 */ /* 0x000fe200078e0222 */
[----:B--2---:R-:W-:-:S04]  /*298c0*/  LOP3.LUT R3, R3, 0x7f, RZ, 0xc0, !PT ;  /* 0x0000007f03037812 */ /* 0x004fc800078ec0ff */
[----:B------:R-:W-:-:S05]  /*298d0*/  SHF.R.U32.HI R3, RZ, 0x3, R3 ;  /* 0x00000003ff037819 */ /* 0x000fca0000011603 */
[----:B------:R-:W-:Y:S01]  /*298e0*/  IMAD.IADD R8, R8, 0x1, -R3 ;  /* 0x0000000108087824 */ /* 0x000fe200078e0a03 */
[----:B------:R-:W-:Y:S06]  /*298f0*/  BRA.DIV UR4, `(.L_x_1959) ;  /* 0x0000005204e07947 */ /* 0x000fec000b800000 */
[----:B-1----:R-:W0:Y:S01]  /*29900*/  SHFL.IDX PT, R2, R18, RZ, 0x181f ;  /* 0x00181fff12027589 */ /* 0x002e2200000e0000 */
[----:B------:R-:W-:-:S03]  /*29910*/  IMAD R4, R4, 0x2, R17 ;  /* 0x0000000204047824 */ /* 0x000fc600078e0211 */
[----:B------:R-:W1:Y:S01]  /*29920*/  SHFL.IDX PT, R3, R19, RZ, 0x181f ;  /* 0x00181fff13037589 */ /* 0x000e6200000e0000 */
[----:B0-----:R-:W-:-:S05]  /*29930*/  IADD3 R2, P1, R2, R0, RZ ;  /* 0x0000000002027210 */ /* 0x001fca0007f3e0ff */
[----:B-1----:R-:W-:Y:S01]  /*29940*/  IMAD.X R3, RZ, RZ, R3, P1 ;  /* 0x000000ffff037224 */ /* 0x002fe200008e0603 */
        /* <DEDUP_REMOVED lines=40> */
.L_x_2125:
[C---:B------:R-:W-:Y:S01]  /*29bd0*/  ISETP.LT.OR P1, PT, R8.reuse, 0x51, !P1 ;  /* 0x000000510800780c */ /* 0x040fe20004f21670 */
[----:B------:R-:W-:Y:S01]  /*29be0*/  ULDC.64 UR4, c[0x0][0x328] ;  /* 0x0000ca0000047ab9 */ /* 0x000fe20000000a00 */
[----:B------:R-:W-:Y:S02]  /*29bf0*/  ISETP.LT.OR P0, PT, R8, 0x51, !P0 ;  /* 0x000000510800780c */ /* 0x000fe40004701670 */
[----:B-1----:R-:W-:Y:S01]  /*29c00*/  IADD3 R2, P2, R2, R0, RZ ;  /* 0x0000000002027210 */ /* 0x002fe20007f5e0ff */
        /* <DEDUP_REMOVED lines=12> */
[----:B------:R-:W-:Y:S01]  /*29cd0*/  IMAD R25, R25, UR4, RZ ;  /* 0x0000000419197c24 */ /* 0x000fe2000f8e02ff */
[----:B------:R-:W-:-:S03]  /*29ce0*/  IADD3 R3, R3, R9, RZ ;  /* 0x0000000903037210 */ /* 0x000fc60007ffe0ff */
[C---:B------:R-:W-:Y:S02]  /*29cf0*/  IMAD R25, R6.reuse, UR5, R25 ;  /* 0x0000000506197c24 */ /* 0x040fe4000f8e0219 */
[----:B------:R-:W-:-:S04]  /*29d00*/  IMAD.WIDE.U32 R2, R6, UR4, R2 ;  /* 0x0000000406027c25 */ /* 0x000fc8000f8e0002 */
[----:B------:R-:W-:-:S07]  /*29d10*/  IMAD.IADD R25, R3, 0x1, R25 ;  /* 0x0000000103197824 */ /* 0x000fce00078e0219 */
.L_x_1960:
        /* <DEDUP_REMOVED lines=10> */
.L_x_1961:
[----:B------:R-:W2:Y:S01]  /*29dc0*/  LDL R0, [R1] ;  /* 0x0000000001007983 */ /* 0x000ea20000100800 */
[----:B------:R-:W-:Y:S01]  /*29dd0*/  IMAD.MOV.U32 R3, RZ, RZ, R25 ;  /* 0x000000ffff037224 */ /* 0x000fe200078e0019 */
[----:B------:R-:W-:Y:S01]  /*29de0*/  ULDC.64 UR4, c[0x0][0x330] ;  /* 0x0000cc0000047ab9 */ /* 0x000fe20000000a00 */
[----:B------:R-:W-:Y:S01]  /*29df0*/  ULDC.64 UR6, c[0x0][0x318] ;  /* 0x0000c60000067ab9 */ /* 0x000fe20000000a00 */
[----:B------:R1:W-:Y:S01]  /*29e00*/  SYNCS.ARRIVE.TRANS64.A1T0 RZ, [R5+URZ+0x2a850], RZ ;  /* 0x02a850ff05ff79a7 */ /* 0x0003e2000810003f */
[----:B------:R-:W-:Y:S01]  /*29e10*/  IMAD.WIDE.U32 R2, R26, UR4, R2 ;  /* 0x000000041a027c25 */ /* 0x000fe2000f8e0002 */
[----:B------:R-:W-:-:S03]  /*29e20*/  MOV R20, R30 ;  /* 0x0000001e00147202 */ /* 0x000fc60000000f00 */
[----:B------:R-:W-:Y:S01]  /*29e30*/  IMAD R19, R26, UR5, R3 ;  /* 0x000000051a137c24 */ /* 0x000fe2000f8e0203 */
[C---:B0-----:R-:W-:Y:S01]  /*29e40*/  LEA R18, P0, R2.reuse, UR6, 0x1 ;  /* 0x0000000602127c11 */ /* 0x041fe2000f8008ff */
[----:B------:R-:W-:Y:S02]  /*29e50*/  IMAD.MOV.U32 R10, RZ, RZ, R28 ;  /* 0x000000ffff0a7224 */ /* 0x000fe400078e001c */
[----:B------:R-:W-:Y:S01]  /*29e60*/  IMAD.MOV.U32 R32, RZ, RZ, R23 ;  /* 0x000000ffff207224 */ /* 0x000fe200078e0017 */
[----:B------:R-:W-:Y:S02]  /*29e70*/  LEA.HI.X R19, R2, UR7, R19, 0x1, P0 ;  /* 0x0000000702137c11 */ /* 0x000fe400080f0c13 */
[C---:B--2---:R-:W-:Y:S01]  /*29e80*/  ISETP.GT.AND P0, PT, R23.reuse, R0, PT ;  /* 0x000000001700720c */ /* 0x044fe20003f04270 */
[----:B------:R-:W-:-:S12]  /*29e90*/  VIADD R0, R23, 0xffffffff ;  /* 0xffffffff17007836 */ /* 0x000fd80000000000 */
[----:B-1----:R-:W-:Y:S05]  /*29ea0*/  @P0 BRA `(.L_x_1962) ;  /* 0xfffffff000380947 */ /* 0x002fea000383ffff */
.L_x_1949:
[----:B------:R-:W-:Y:S05]  /*29eb0*/  BSYNC B0 ;  /* 0x0000000000007941 */ /* 0x000fea0003800000 */
.L_x_1948:
[----:B0-----:R-:W0:Y:S01]  /*29ec0*/  S2R R2, SR_TID.X ;  /* 0x0000000000027919 */ /* 0x001e220000002100 */
[----:B------:R-:W-:Y:S01]  /*29ed0*/  BSSY B0, `(.L_x_1963) ;  /* 0x0000010000007945 */ /* 0x000fe20003800000 */
[----:B0-----:R-:W-:-:S04]  /*29ee0*/  LOP3.LUT R2, R2, 0x7f, RZ, 0xc0, !PT ;  /* 0x0000007f02027812 */ /* 0x001fc800078ec0ff */
[----:B------:R-:W-:-:S13]  /*29ef0*/  ISETP.NE.AND P0, PT, R2, RZ, PT ;  /* 0x000000ff0200720c */ /* 0x000fda0003f05270 */
[----:B------:R-:W-:Y:S05]  /*29f00*/  @P0 BRA `(.L_x_1964) ;  /* 0x0000000000300947 */ /* 0x000fea0003800000 */
[----:B------:R-:W0:Y:S01]  /*29f10*/  S2R R5, SR_LANEID ;  /* 0x0000000000057919 */ /* 0x000e220000000000 */
[----:B------:R-:W-:Y:S01]  /*29f20*/  VOTEU.ANY UR4, UPT, PT ;  /* 0x0000000000047886 */ /* 0x000fe200038e0100 */
[----:B------:R-:W1:Y:S01]  /*29f30*/  LDC.64 R2, c[0x0][0xc60] ;  /* 0x00031800ff027b82 */ /* 0x000e620000000a00 */
[----:B------:R-:W0:Y:S02]  /*29f40*/  FLO.U32 R0, UR4 ;  /* 0x0000000400007d00 */ /* 0x000e2400080e0000 */
[----:B0-----:R-:W-:-:S06]  /*29f50*/  ISETP.EQ.U32.AND P0, PT, R0, R5, PT ;  /* 0x000000050000720c */ /* 0x001fcc0003f02070 */
[----:B------:R-:W1:Y:S07]  /*29f60*/  POPC R5, UR4 ;  /* 0x0000000400057d09 */ /* 0x000e6e0008000000 */
[----:B-1----:R-:W2:Y:S01]  /*29f70*/  @P0 ATOMG.E.ADD.STRONG.GPU PT, R3, desc[UR60][R2.64], R5 ;  /* 0x00000005020309a8 */ /* 0x002ea200081ee1fc */
[----:B------:R-:W0:Y:S02]  /*29f80*/  S2R R4, SR_LTMASK ;  /* 0x0000000000047919 */ /* 0x000e240000003900 */
[----:B0-----:R-:W-:-:S04]  /*29f90*/  LOP3.LUT R4, R4, UR4, RZ, 0xc0, !PT ;  /* 0x0000000404047c12 */ /* 0x001fc8000f8ec0ff */
[----:B------:R-:W0:Y:S01]  /*29fa0*/  POPC R7, R4 ;  /* 0x0000000400077309 */ /* 0x000e220000000000 */
[----:B--2---:R-:W0:Y:S02]  /*29fb0*/  SHFL.IDX PT, R0, R3, R0, 0x1f ;  /* 0x00001f0003007589 */ /* 0x004e2400000e0000 */
[----:B0-----:R-:W-:-:S07]  /*29fc0*/  IADD3 R24, R0, UR38, R7 ;  /* 0x0000002600187c10 */ /* 0x001fce000fffe007 */
.L_x_1964:
[----:B------:R-:W-:Y:S05]  /*29fd0*/  BSYNC B0 ;  /* 0x0000000000007941 */ /* 0x000fea0003800000 */
.L_x_1963:
[----:B------:R-:W-:-:S13]  /*29fe0*/  LOP3.LUT P0, RZ, R16, 0x10, RZ, 0xc0, !PT ;  /* 0x0000001010ff7812 */ /* 0x000fda000780c0ff */
[----:B------:R-:W-:Y:S05]  /*29ff0*/  @!P0 BRA `(.L_x_1965) ;  /* 0x0000000000048947 */ /* 0x000fea0003800000 */
[----:B------:R-:W-:Y:S01]  /*2a000*/  BPT.TRAP 0x1 ;  /* 0x000000040000795c */ /* 0x000fe20000300000 */
.L_x_1965:
[----:B------:R-:W-:Y:S01]  /*2a010*/  IMAD R0, R28, 0x8, R17 ;  /* 0x000000081c007824 */ /* 0x000fe200078e0211 */
[----:B------:R-:W-:Y:S01]  /*2a020*/  SHF.L.U32 R3, R30, 0x1f, RZ ;  /* 0x0000001f1e037819 */ /* 0x000fe200000006ff */
[----:B------:R-:W-:Y:S01]  /*2a030*/  BSSY B0, `(.L_x_1966) ;  /* 0x0000004000007945 */ /* 0x000fe20003800000 */
[----:B------:R-:W-:Y:S02]  /*2a040*/  IMAD R6, R23, -0x60, R37 ;  /* 0xffffffa017067824 */ /* 0x000fe400078e0225 */
[----:B------:R-:W0:Y:S02]  /*2a050*/  SYNCS.PHASECHK.TRANS64.TRYWAIT P0, [R0+URZ+0x2a860], R3 ;  /* 0x02a86003000075a7 */ /* 0x000e24000800017f */
[----:B0-----:R-:W-:Y:S05]  /*2a060*/  @!P0 BRA `(.L_x_1967) ;  /* 0x0000005000f48947 */ /* 0x001fea0003800000 */
.L_x_2126:
[----:B------:R-:W-:Y:S05]  /*2a070*/  BSYNC B0 ;  /* 0x0000000000007941 */ /* 0x000fea0003800000 */
.L_x_1966:
        /* <DEDUP_REMOVED lines=18> */
[----:B-1----:R-:W-:-:S05]  /*2a1a0*/  IMAD.SHL.U32 R7, R7, 0x8, RZ ;  /* 0x0000000807077824 */ /* 0x002fca00078e00ff */
[----:B------:R-:W-:-:S04]  /*2a1b0*/  LOP3.LUT R7, R7, 0x38, RZ, 0xc0, !PT ;  /* 0x0000003807077812 */ /* 0x000fc800078ec0ff */
[----:B------:R-:W-:Y:S02]  /*2a1c0*/  SHF.L.U32 R5, R7, 0x1, RZ ;  /* 0x0000000107057819 */ /* 0x000fe400000006ff */
[----:B------:R-:W-:Y:S02]  /*2a1d0*/  SHFL.IDX PT, R7, R19, 0x2, 0x181f ;  /* 0x00581f0013077f89 */ /* 0x000fe400000e0000 */
        /* <DEDUP_REMOVED lines=35> */
.L_x_2140:
        /* <DEDUP_REMOVED lines=11> */
.L_x_1969:
        /* <DEDUP_REMOVED lines=10> */
.L_x_1970:
[----:B------:R2:W-:Y:S01]  /*2a560*/  SYNCS.ARRIVE.TRANS64.A1T0 RZ, [R0+URZ+0x2a850], RZ ;  /* 0x02a850ff00ff79a7 */ /* 0x0005e2000810003f */
[----:B------:R-:W-:-:S05]  /*2a570*/  VIADD R28, R28, 0x1 ;  /* 0x000000011c1c7836 */ /* 0x000fca0000000000 */
[----:B------:R-:W-:-:S04]  /*2a580*/  ISETP.NE.AND P0, PT, R28, 0x2, PT ;  /* 0x000000021c00780c */ /* 0x000fc80003f05270 */
[----:B0-----:R-:W-:Y:S02]  /*2a590*/  SEL R3, RZ, 0x1, P0 ;  /* 0x00000001ff037807 */ /* 0x001fe40000000000 */
[----:B------:R-:W-:Y:S02]  /*2a5a0*/  SEL R28, R28, RZ, P0 ;  /* 0x000000ff1c1c7207 */ /* 0x000fe40000000000 */
[----:B--2---:R-:W-:-:S07]  /*2a5b0*/  LOP3.LUT R30, R30, R3, RZ, 0x3c, !PT ;  /* 0x000000031e1e7212 */ /* 0x004fce00078e3cff */
.L_x_1927:
[----:B------:R-:W-:Y:S05]  /*2a5c0*/  BSYNC B7 ;  /* 0x0000000000077941 */ /* 0x000fea0003800000 */
.L_x_1925:
[----:B------:R-:W-:-:S13]  /*2a5d0*/  LOP3.LUT P0, RZ, R16, 0x20, RZ, 0xc0, !PT ;  /* 0x0000002010ff7812 */ /* 0x000fda000780c0ff */
[----:B------:R-:W-:Y:S05]  /*2a5e0*/  @!P0 BRA `(.L_x_1971) ;  /* 0x0000000000248947 */ /* 0x000fea0003800000 */
[----:B------:R-:W-:Y:S05]  /*2a5f0*/  WARPSYNC.ALL ;  /* 0x0000000000007948 */ /* 0x000fea0003800000 */
[----:B------:R-:W2:Y:S08]  /*2a600*/  S2UR UR5, SR_CgaCtaId ;  /* 0x00000000000579c3 */ /* 0x000eb00000008800 */
[----:B------:R-:W-:Y:S06]  /*2a610*/  BAR.SYNC.DEFER_BLOCKING 0x5, 0x180 ;  /* 0x0146000000007b1d */ /* 0x000fec0000010000 */
[----:B------:R-:W-:-:S02]  /*2a620*/  UMOV UR4, 0x400 ;  /* 0x0000040000047882 */ /* 0x000fc40000000000 */
[----:B--2---:R-:W-:-:S06]  /*2a630*/  ULEA UR4, UR5, UR4, 0x18 ;  /* 0x0000000405047291 */ /* 0x004fcc000f8ec03f */
[----:B0-----:R-:W-:-:S05]  /*2a640*/  IMAD.U32 R17, RZ, RZ, UR4 ;  /* 0x00000004ff117e24 */ /* 0x001fca000f8e00ff */
[----:B------:R0:W2:Y:S01]  /*2a650*/  LDS.128 R24, [R17+0x2a8d0] ;  /* 0x02a8d00011187984 */ /* 0x0000a20000000c00 */
[----:B------:R-:W-:Y:S06]  /*2a660*/  BAR.ARV 0x4, 0x180 ;  /* 0x0106000000007b1d */ /* 0x000fec0000002000 */
[----:B------:R-:W-:Y:S05]  /*2a670*/  BRA `(.L_x_1972) ;  /* 0x0000000c00d47947 */ /* 0x000fea0003800000 */
.L_x_1971:
[----:B------:R-:W2:Y:S01]  /*2a680*/  S2R R8, SR_TID.X ;  /* 0x0000000000087919 */ /* 0x000ea20000002100 */
[----:B------:R-:W-:Y:S01]  /*2a690*/  UMOV UR4, 0xffffffff ;  /* 0xffffffff00047882 */ /* 0x000fe20000000000 */
[----:B--2---:R-:W-:-:S04]  /*2a6a0*/  LOP3.LUT R8, R8, 0x1f, RZ, 0xc0, !PT ;  /* 0x0000001f08087812 */ /* 0x004fc800078ec0ff */
[----:B------:R-:W-:Y:S01]  /*2a6b0*/  ISETP.NE.AND P0, PT, R8, 0x1f, PT ;  /* 0x0000001f0800780c */ /* 0x000fe20003f05270 */
[----:B------:R-:W-:-:S12]  /*2a6c0*/  BRA.DIV UR4, `(.L_x_1973) ;  /* 0x00000056045c7947 */ /* 0x000fd8000b800000 */
[----:B------:R-:W-:Y:S01]  /*2a6d0*/  IADD3 R7, R27, R8, RZ ;  /* 0x000000081b077210 */ /* 0x000fe20007ffe0ff */
[----:B------:R-:W-:-:S03]  /*2a6e0*/  ULDC UR4, c[0x0][0xc3c] ;  /* 0x00030f0000047ab9 */ /* 0x000fc60000000800 */
[----:B------:R-:W-:-:S13]  /*2a6f0*/  ISETP.GE.OR P1, PT, R7, UR4, !P0 ;  /* 0x0000000407007c0c */ /* 0x000fda000c726670 */
[----:B------:R-:W2:Y:S08]  /*2a700*/  @!P1 LDC.64 R2, c[0x0][0xc80] ;  /* 0x00032000ff029b82 */ /* 0x000eb00000000a00 */
[----:B------:R-:W3:Y:S01]  /*2a710*/  @!P1 LDC.64 R4, c[0x0][0xc78] ;  /* 0x00031e00ff049b82 */ /* 0x000ee20000000a00 */
[----:B--2---:R-:W-:-:S05]  /*2a720*/  @!P1 IMAD.WIDE R2, R7, 0x4, R2 ;  /* 0x0000000407029825 */ /* 0x004fca00078e0202 */
[----:B-1----:R3:W2:Y:S02]  /*2a730*/  @!P1 LDG.E R6, desc[UR60][R2.64] ;  /* 0x0000003c02069981 */ /* 0x0026a4000c1e1900 */
[----:B---3--:R-:W-:-:S05]  /*2a740*/  @!P1 IMAD.WIDE R2, R7, 0x4, R4 ;  /* 0x0000000407029825 */ /* 0x008fca00078e0204 */
[----:B------:R-:W3:Y:S01]  /*2a750*/  @!P1 LDG.E R5, desc[UR60][R2.64] ;  /* 0x0000003c02059981 */ /* 0x000ee2000c1e1900 */
[----:B------:R-:W-:Y:S01]  /*2a760*/  IMAD.MOV.U32 R25, RZ, RZ, RZ ;  /* 0x000000ffff197224 */ /* 0x000fe200078e00ff */
[C---:B------:R-:W-:Y:S01]  /*2a770*/  ISETP.GE.U32.AND P2, PT, R8.reuse, 0x2, PT ;  /* 0x000000020800780c */ /* 0x040fe20003f46070 */
[----:B------:R-:W-:Y:S01]  /*2a780*/  IMAD.MOV.U32 R4, RZ, RZ, RZ ;  /* 0x000000ffff047224 */ /* 0x000fe200078e00ff */
[C---:B------:R-:W-:Y:S01]  /*2a790*/  ISETP.GE.U32.AND P3, PT, R8.reuse, 0x4, PT ;  /* 0x000000040800780c */ /* 0x040fe20003f66070 */
[----:B------:R-:W-:Y:S01]  /*2a7a0*/  SHFL.IDX PT, R0, R24, RZ, 0x1f ;  /* 0x00001fff18007589 */ /* 0x000fe200000e0000 */
[C---:B------:R-:W-:Y:S02]  /*2a7b0*/  ISETP.GE.U32.AND P4, PT, R8.reuse, 0x8, PT ;  /* 0x000000080800780c */ /* 0x040fe40003f86070 */
[C---:B------:R-:W-:Y:S01]  /*2a7c0*/  ISETP.GE.U32.AND P5, PT, R8.reuse, 0x10, PT ;  /* 0x000000100800780c */ /* 0x040fe20003fa6070 */
[----:B------:R-:W-:Y:S01]  /*2a7d0*/  SHFL.IDX PT, R7, R24, 0x1, 0x1f ;  /* 0x00201f0018077f89 */ /* 0x000fe200000e0000 */
[----:B--2---:R-:W-:Y:S01]  /*2a7e0*/  @!P1 IMAD.MOV.U32 R25, RZ, RZ, R6 ;  /* 0x000000ffff199224 */ /* 0x004fe200078e0006 */
[----:B------:R-:W-:Y:S01]  /*2a7f0*/  MOV R6, RZ ;  /* 0x000000ff00067202 */ /* 0x000fe20000000f00 */
[----:B---3--:R-:W-:Y:S01]  /*2a800*/  @!P1 IMAD.MOV.U32 R4, RZ, RZ, R5 ;  /* 0x000000ffff049224 */ /* 0x008fe200078e0005 */
[----:B------:R-:W-:-:S03]  /*2a810*/  ISETP.NE.AND P1, PT, R8, RZ, PT ;  /* 0x000000ff0800720c */ /* 0x000fc60003f25270 */
[----:B------:R-:W-:-:S05]  /*2a820*/  IMAD R13, R4, R25, RZ ;  /* 0x00000019040d7224 */ /* 0x000fca00078e02ff */
        /* <DEDUP_REMOVED lines=15> */
[----:B------:R1:W2:Y:S02]  /*2a920*/  SHFL.IDX PT, R14, R2, 0x1f, 0x1f ;  /* 0x03e01f00020e7f89 */ /* 0x0002a400000e0000 */
.L_x_2150:
[----:B------:R-:W-:Y:S02]  /*2a930*/  ULDC UR4, c[0x0][0xc38] ;  /* 0x00030e0000047ab9 */ /* 0x000fe40000000800 */
[----:B------:R-:W-:-:S04]  /*2a940*/  IMAD.U32 R5, RZ, RZ, UR4 ;  /* 0x00000004ff057e24 */ /* 0x000fc8000f8e00ff */
[----:B--2---:R-:W-:-:S04]  /*2a950*/  IMAD R14, R14, R5, RZ ;  /* 0x000000050e0e7224 */ /* 0x004fc800078e02ff */
[----:B------:R-:W-:-:S05]  /*2a960*/  IMAD.IADD R7, R7, 0x1, R14 ;  /* 0x0000000107077824 */ /* 0x000fca00078e020e */
[----:B------:R-:W-:-:S13]  /*2a970*/  ISETP.GT.AND P6, PT, R7, R0, PT ;  /* 0x000000000700720c */ /* 0x000fda0003fc4270 */
[----:B------:R-:W-:Y:S05]  /*2a980*/  @P6 BRA `(.L_x_1974) ;  /* 0x0000000000a46947 */ /* 0x000fea0003800000 */
.L_x_1977:
[----:B-1----:R-:W1:Y:S01]  /*2a990*/  LDC R2, c[0x0][0xc3c] ;  /* 0x00030f00ff027b82 */ /* 0x002e620000000800 */
[----:B------:R-:W-:-:S05]  /*2a9a0*/  VIADD R27, R27, 0x1f ;  /* 0x0000001f1b1b7836 */ /* 0x000fca0000000000 */
[----:B-1----:R-:W-:-:S13]  /*2a9b0*/  ISETP.GE.AND P6, PT, R27, R2, PT ;  /* 0x000000021b00720c */ /* 0x002fda0003fc6270 */
[----:B------:R-:W-:Y:S05]  /*2a9c0*/  @P6 BRA `(.L_x_1975) ;  /* 0x0000000800bc6947 */ /* 0x000fea0003800000 */
[----:B------:R-:W1:Y:S01]  /*2a9d0*/  S2R R3, SR_TID.X ;  /* 0x0000000000037919 */ /* 0x000e620000002100 */
[----:B------:R-:W-:Y:S02]  /*2a9e0*/  MOV R25, RZ ;  /* 0x000000ff00197202 */ /* 0x000fe40000000f00 */
[----:B-1----:R-:W-:-:S05]  /*2a9f0*/  LOP3.LUT R3, R3, 0x1f, RZ, 0xc0, !PT ;  /* 0x0000001f03037812 */ /* 0x002fca00078ec0ff */
[----:B------:R-:W-:-:S05]  /*2aa00*/  IMAD.IADD R9, R27, 0x1, R3 ;  /* 0x000000011b097824 */ /* 0x000fca00078e0203 */
[----:B------:R-:W-:-:S13]  /*2aa10*/  ISETP.GE.OR P6, PT, R9, R2, !P0 ;  /* 0x000000020900720c */ /* 0x000fda00047c6670 */
[----:B------:R-:W1:Y:S08]  /*2aa20*/  @!P6 LDC.64 R2, c[0x0][0xc80] ;  /* 0x00032000ff02eb82 */ /* 0x000e700000000a00 */
[----:B------:R-:W2:Y:S01]  /*2aa30*/  @!P6 LDC.64 R4, c[0x0][0xc78] ;  /* 0x00031e00ff04eb82 */ /* 0x000ea20000000a00 */
[----:B-1----:R-:W-:-:S05]  /*2aa40*/  @!P6 IMAD.WIDE R2, R9, 0x4, R2 ;  /* 0x000000040902e825 */ /* 0x002fca00078e0202 */
[----:B------:R2:W3:Y:S02]  /*2aa50*/  @!P6 LDG.E R25, desc[UR60][R2.64] ;  /* 0x0000003c0219e981 */ /* 0x0004e4000c1e1900 */
[----:B--2---:R-:W-:-:S04]  /*2aa60*/  @!P6 IMAD.WIDE R2, R9, 0x4, R4 ;  /* 0x000000040902e825 */ /* 0x004fc800078e0204 */
[----:B------:R-:W-:-:S06]  /*2aa70*/  IMAD.MOV.U32 R4, RZ, RZ, RZ ;  /* 0x000000ffff047224 */ /* 0x000fcc00078e00ff */
[----:B------:R-:W3:Y:S01]  /*2aa80*/  @!P6 LDG.E R4, desc[UR60][R2.64] ;  /* 0x0000003c0204e981 */ /* 0x000ee2000c1e1900 */
[----:B------:R-:W-:Y:S01]  /*2aa90*/  UMOV UR4, 0xffffffff ;  /* 0xffffffff00047882 */ /* 0x000fe20000000000 */
[----:B---3--:R-:W-:Y:S02]  /*2aaa0*/  IMAD R13, R4, R25, RZ ;  /* 0x00000019040d7224 */ /* 0x008fe400078e02ff */
[----:B------:R-:W-:Y:S05]  /*2aab0*/  BRA.DIV UR4, `(.L_x_1976) ;  /* 0x00000056049c7947 */ /* 0x000fea000b800000 */
        /* <DEDUP_REMOVED lines=15> */
[----:B------:R1:W2:Y:S02]  /*2abb0*/  SHFL.IDX PT, R14, R2, 0x1f, 0x1f ;  /* 0x03e01f00020e7f89 */ /* 0x0002a400000e0000 */
.L_x_2158:
[----:B------:R-:W-:Y:S02]  /*2abc0*/  ULDC UR4, c[0x0][0xc38] ;  /* 0x00030e0000047ab9 */ /* 0x000fe40000000800 */
[----:B------:R-:W-:-:S04]  /*2abd0*/  IMAD.U32 R5, RZ, RZ, UR4 ;  /* 0x00000004ff057e24 */ /* 0x000fc8000f8e00ff */
[----:B--2---:R-:W-:-:S04]  /*2abe0*/  IMAD R14, R14, R5, RZ ;  /* 0x000000050e0e7224 */ /* 0x004fc800078e02ff */
[----:B------:R-:W-:-:S05]  /*2abf0*/  IMAD.IADD R7, R14, 0x1, R7 ;  /* 0x000000010e077824 */ /* 0x000fca00078e0207 */
[----:B------:R-:W-:-:S13]  /*2ac00*/  ISETP.GT.AND P6, PT, R7, R0, PT ;  /* 0x000000000700720c */ /* 0x000fda0003fc4270 */
[----:B------:R-:W-:Y:S05]  /*2ac10*/  @!P6 BRA `(.L_x_1977) ;  /* 0xfffffffc005ce947 */ /* 0x000fea000383ffff */
.L_x_1974:
[----:B------:R-:W-:Y:S01]  /*2ac20*/  IMAD.IADD R7, R7, 0x1, -R14 ;  /* 0x0000000107077824 */ /* 0x000fe200078e0a0e */
[----:B------:R-:W-:-:S03]  /*2ac30*/  UMOV UR4, 0xffffffff ;  /* 0xffffffff00047882 */ /* 0x000fc60000000000 */
[----:B------:R-:W-:-:S05]  /*2ac40*/  IMAD R3, R2, R5, R7 ;  /* 0x0000000502037224 */ /* 0x000fca00078e0207 */
[----:B------:R-:W-:Y:S01]  /*2ac50*/  ISETP.GT.AND P6, PT, R3, R0, PT ;  /* 0x000000000300720c */ /* 0x000fe20003fc4270 */
[----:B------:R-:W-:-:S12]  /*2ac60*/  BRA.DIV UR4, `(.L_x_1978) ;  /* 0x0000005604e87947 */ /* 0x000fd8000b800000 */
[----:B------:R-:W-:-:S04]  /*2ac70*/  VOTE.ANY R3, PT, !P6 ;  /* 0x0000000000037806 */ /* 0x000fc800070e0100 */
[----:B------:R-:W2:Y:S02]  /*2ac80*/  POPC R12, R3 ;  /* 0x00000003000c7309 */ /* 0x000ea40000000000 */
[----:B--2---:R2:W3:Y:S01]  /*2ac90*/  SHFL.IDX PT, R25, R25, R12, 0x1f ;  /* 0x00001f0c19197589 */ /* 0x0044e200000e0000 */
[----:B------:R-:W-:-:S03]  /*2aca0*/  IADD3 R27, R12, R27, RZ ;  /* 0x0000001b0c1b7210 */ /* 0x000fc60007ffe0ff */
[----:B------:R2:W4:Y:S04]  /*2acb0*/  SHFL.IDX PT, R4, R4, R12, 0x1f ;  /* 0x00001f0c04047589 */ /* 0x00052800000e0000 */
.L_x_2163:
[----:B------:R-:W-:-:S13]  /*2acc0*/  ISETP.NE.AND P0, PT, R3, RZ, PT ;  /* 0x000000ff0300720c */ /* 0x000fda0003f05270 */
[----:B------:R-:W-:Y:S05]  /*2acd0*/  @!P0 BRA `(.L_x_1979) ;  /* 0x0000000000108947 */ /* 0x000fea0003800000 */
[----:B------:R-:W-:Y:S01]  /*2ace0*/  UMOV UR4, 0xffffffff ;  /* 0xffffffff00047882 */ /* 0x000fe20000000000 */
[----:B--2---:R-:W-:Y:S02]  /*2acf0*/  VIADD R12, R12, 0xffffffff ;  /* 0xffffffff0c0c7836 */ /* 0x004fe40000000000 */
[----:B------:R-:W-:Y:S05]  /*2ad00*/  BRA.DIV UR4, `(.L_x_1980) ;  /* 0x0000005a041c7947 */ /* 0x000fea000b800000 */
[----:B------:R2:W0:Y:S02]  /*2ad10*/  SHFL.IDX PT, R6, R2, R12, 0x1f ;  /* 0x00001f0c02067589 */ /* 0x00042400000e0000 */
.L_x_1979:
[----:B----4-:R-:W-:Y:S01]  /*2ad20*/  ISETP.NE.AND P0, PT, R4, 0x1, PT ;  /* 0x000000010400780c */ /* 0x010fe20003f05270 */
[----:B0-----:R-:W-:-:S04]  /*2ad30*/  IMAD R24, R6, R5, R7 ;  /* 0x0000000506187224 */ /* 0x001fc800078e0207 */
[----:B------:R-:W-:-:S08]  /*2ad40*/  IMAD.IADD R0, R0, 0x1, -R24 ;  /* 0x0000000100007824 */ /* 0x000fd000078e0a18 */
[----:B------:R-:W-:Y:S05]  /*2ad50*/  @!P0 BRA `(.L_x_1981) ;  /* 0x0000000000dc8947 */ /* 0x000fea0003800000 */
[-C--:B---3--:R-:W-:Y:S02]  /*2ad60*/  IABS R5, R25.reuse ;  /* 0x0000001900057213 */ /* 0x088fe40000000000 */
[----:B------:R-:W-:Y:S02]  /*2ad70*/  IABS R6, R4 ;  /* 0x0000000400067213 */ /* 0x000fe40000000000 */
[----:B------:R-:W0:Y:S08]  /*2ad80*/  I2F.RP R7, R5 ;  /* 0x0000000500077306 */ /* 0x000e300000209400 */
[----:B------:R-:W3:Y:S08]  /*2ad90*/  I2F.RP R8, R6 ;  /* 0x0000000600087306 */ /* 0x000ef00000209400 */
[----:B0-----:R-:W1:Y:S08]  /*2ada0*/  MUFU.RCP R7, R7 ;  /* 0x0000000700077308 */ /* 0x001e700000001000 */
[----:B---3--:R-:W-:Y:S01]  /*2adb0*/  MUFU.RCP R8, R8 ;  /* 0x0000000800087308 */ /* 0x008fe20000001000 */
[----:B-12---:R-:W-:Y:S01]  /*2adc0*/  VIADD R2, R7, 0xffffffe ;  /* 0x0ffffffe07027836 */ /* 0x006fe20000000000 */
[----:B------:R-:W-:-:S06]  /*2add0*/  IABS R7, R25 ;  /* 0x0000001900077213 */ /* 0x000fcc0000000000 */
[----:B------:R0:W1:Y:S02]  /*2ade0*/  F2I.FTZ.U32.TRUNC.NTZ R3, R2 ;  /* 0x0000000200037305 */ /* 0x000064000021f000 */
[----:B0-----:R-:W-:Y:S01]  /*2adf0*/  MOV R2, RZ ;  /* 0x000000ff00027202 */ /* 0x001fe20000000f00 */
        /* <DEDUP_REMOVED lines=14> */
[----:B0-----:R-:W-:Y:S01]  /*2aee0*/  IMAD.MOV R5, RZ, RZ, -R3 ;  /* 0x000000ffff057224 */ /* 0x001fe200078e0a03 */
[----:B------:R-:W-:-:S03]  /*2aef0*/  MOV R2, RZ ;  /* 0x000000ff00027202 */ /* 0x000fc60000000f00 */
        /* <DEDUP_REMOVED lines=19> */
[----:B------:R-:W-:-:S04]  /*2b030*/  @P0 VIADD R5, R5, 0x1 ;  /* 0x0000000105050836 */ /* 0x000fc80000000000 */
[----:B------:R-:W-:Y:S01]  /*2b040*/  @!P2 IMAD.MOV R5, RZ, RZ, -R5 ;  /* 0x000000ffff05a224 */ /* 0x000fe200078e0a05 */
[----:B------:R-:W-:-:S05]  /*2b050*/  @!P1 LOP3.LUT R5, RZ, R4, RZ, 0x33, !PT ;  /* 0x00000004ff059212 */ /* 0x000fca00078e33ff */
[----:B------:R-:W-:Y:S01]  /*2b060*/  IMAD.MOV R2, RZ, RZ, -R5 ;  /* 0x000000ffff027224 */ /* 0x000fe200078e0a05 */
[----:B------:R-:W-:-:S03]  /*2b070*/  LEA R5, R4, R5, 0x18 ;  /* 0x0000000504057211 */ /* 0x000fc600078ec0ff */
[--C-:B------:R-:W-:Y:S02]  /*2b080*/  IMAD R4, R4, R2, R7.reuse ;  /* 0x0000000204047224 */ /* 0x100fe400078e0207 */
[----:B------:R-:W-:Y:S02]  /*2b090*/  IMAD.MOV R2, RZ, RZ, -R7 ;  /* 0x000000ffff027224 */ /* 0x000fe400078e0a07 */
[----:B------:R-:W-:Y:S02]  /*2b0a0*/  IMAD R26, R4, 0x10000, R5 ;  /* 0x00010000041a7824 */ /* 0x000fe400078e0205 */
[----:B------:R-:W-:Y:S01]  /*2b0b0*/  IMAD R2, R25, R2, R0 ;  /* 0x0000000219027224 */ /* 0x000fe200078e0200 */
[----:B------:R-:W-:Y:S06]  /*2b0c0*/  BRA `(.L_x_1982) ;  /* 0x0000000000f07947 */ /* 0x000fec0003800000 */
.L_x_1981:
[----:B-12---:R-:W0:Y:S02]  /*2b0d0*/  LDC.64 R2, c[0x0][0xc90] ;  /* 0x00032400ff027b82 */ /* 0x006e240000000a00 */
[----:B0-----:R-:W-:-:S05]  /*2b0e0*/  IMAD.WIDE R2, R27, 0x4, R2 ;  /* 0x000000041b027825 */ /* 0x001fca00078e0202 */
[----:B------:R0:W3:Y:S02]  /*2b0f0*/  LDG.E R6, desc[UR60][R2.64] ;  /* 0x0000003c02067981 */ /* 0x0000e4000c1e1900 */
[----:B0-----:R-:W-:Y:S01]  /*2b100*/  MOV R2, RZ ;  /* 0x000000ff00027202 */ /* 0x001fe20000000f00 */
[----:B---3--:R-:W-:-:S05]  /*2b110*/  IMAD R7, R25, R6, RZ ;  /* 0x0000000619077224 */ /* 0x008fca00078e02ff */
        /* <DEDUP_REMOVED lines=23> */
[----:B------:R-:W-:Y:S02]  /*2b290*/  IMAD R4, R6, R2, RZ ;  /* 0x0000000206047224 */ /* 0x000fe400078e02ff */
[----:B------:R-:W-:Y:S02]  /*2b2a0*/  IMAD.MOV R2, RZ, RZ, -R2 ;  /* 0x000000ffff027224 */ /* 0x000fe400078e0a02 */
[----:B------:R-:W-:Y:S02]  /*2b2b0*/  IMAD.MOV R3, RZ, RZ, -R4 ;  /* 0x000000ffff037224 */ /* 0x000fe400078e0a04 */
[----:B------:R-:W-:Y:S01]  /*2b2c0*/  IMAD R0, R7, R2, R0 ;  /* 0x0000000207007224 */ /* 0x000fe200078e0200 */
[----:B------:R-:W-:Y:S02]  /*2b2d0*/  MOV R2, RZ ;  /* 0x000000ff00027202 */ /* 0x000fe40000000f00 */
        /* <DEDUP_REMOVED lines=23> */
[----:B------:R-:W-:Y:S02]  /*2b450*/  @!P2 IADD3 R2, -R2, RZ, RZ ;  /* 0x000000ff0202a210 */ /* 0x000fe40007ffe1ff */
[----:B------:R-:W-:Y:S01]  /*2b460*/  @!P1 LOP3.LUT R2, RZ, R5, RZ, 0x33, !PT ;  /* 0x00000005ff029212 */ /* 0x000fe200078e33ff */
[----:B------:R-:W-:-:S04]  /*2b470*/  IMAD.MOV R5, RZ, RZ, -R5 ;  /* 0x000000ffff057224 */ /* 0x000fc800078e0a05 */
[----:B------:R-:W-:-:S07]  /*2b480*/  IMAD R26, R2, R5, R3 ;  /* 0x00000005021a7224 */ /* 0x000fce00078e0203 */
.L_x_1982:
[----:B------:R-:W-:-:S05]  /*2b490*/  LOP3.LUT R2, RZ, R2, RZ, 0x33, !PT ;  /* 0x00000002ff027212 */ /* 0x000fca00078e33ff */
[----:B------:R-:W-:Y:S01]  /*2b4a0*/  IMAD.IADD R25, R25, 0x1, R2 ;  /* 0x0000000119197824 */ /* 0x000fe200078e0202 */
[----:B------:R-:W-:Y:S06]  /*2b4b0*/  BRA `(.L_x_1983) ;  /* 0x00000000001c7947 */ /* 0x000fec0003800000 */
.L_x_1975:
[----:B------:R-:W-:Y:S01]  /*2b4c0*/  UMOV UR4, URZ ;  /* 0x0000003f00047c82 */ /* 0x000fe20008000000 */
[----:B------:R-:W-:Y:S01]  /*2b4d0*/  UMOV UR5, URZ ;  /* 0x0000003f00057c82 */ /* 0x000fe20008000000 */
[----:B------:R-:W-:Y:S01]  /*2b4e0*/  ULDC UR6, c[0x0][0xc3c] ;  /* 0x00030f0000067ab9 */ /* 0x000fe20000000800 */
[----:B------:R-:W-:Y:S01]  /*2b4f0*/  IMAD.MOV.U32 R24, RZ, RZ, R0 ;  /* 0x000000ffff187224 */ /* 0x000fe200078e0000 */
[----:B------:R-:W-:Y:S01]  /*2b500*/  MOV R26, UR5 ;  /* 0x00000005001a7c02 */ /* 0x000fe20008000f00 */
[----:B------:R-:W-:Y:S02]  /*2b510*/  IMAD.U32 R25, RZ, RZ, UR4 ;  /* 0x00000004ff197e24 */ /* 0x000fe4000f8e00ff */
[----:B------:R-:W-:-:S07]  /*2b520*/  IMAD.U32 R27, RZ, RZ, UR6 ;  /* 0x00000006ff1b7e24 */ /* 0x000fce000f8e00ff */
.L_x_1983:
[----:B------:R-:W1:Y:S01]  /*2b530*/  S2R R0, SR_TID.X ;  /* 0x0000000000007919 */ /* 0x000e620000002100 */
[----:B------:R-:W-:Y:S05]  /*2b540*/  WARPSYNC.ALL ;  /* 0x0000000000007948 */ /* 0x000fea0003800000 */
[----:B------:R-:W-:Y:S01]  /*2b550*/  BAR.SYNC.DEFER_BLOCKING 0x4, 0x180 ;  /* 0x0106000000007b1d */ /* 0x000fe20000010000 */
[----:B-1----:R-:W-:-:S04]  /*2b560*/  LOP3.LUT R0, R0, 0x1f, RZ, 0xc0, !PT ;  /* 0x0000001f00007812 */ /* 0x002fc800078ec0ff */
[----:B------:R-:W-:-:S13]  /*2b570*/  ISETP.NE.AND P0, PT, R0, RZ, PT ;  /* 0x000000ff0000720c */ /* 0x000fda0003f05270 */
[----:B------:R-:W0:Y:S01]  /*2b580*/  @!P0 S2R R3, SR_CgaCtaId ;  /* 0x0000000000038919 */ /* 0x000e220000008800 */
[----:B------:R-:W-:-:S04]  /*2b590*/  @!P0 MOV R0, 0x400 ;  /* 0x0000040000008802 */ /* 0x000fc80000000f00 */
[----:B0-----:R-:W-:-:S05]  /*2b5a0*/  @!P0 LEA R17, R3, R0, 0x18 ;  /* 0x0000000003118211 */ /* 0x001fca00078ec0ff */
[----:B------:R3:W-:Y:S01]  /*2b5b0*/  @!P0 STS.128 [R17+0x2a8d0], R24 ;  /* 0x02a8d01811008388 */ /* 0x0007e20000000c00 */
[----:B------:R-:W-:Y:S06]  /*2b5c0*/  BAR.ARV 0x5, 0x180 ;  /* 0x0146000000007b1d */ /* 0x000fec0000002000 */
.L_x_1972:
[----:B------:R-:W-:Y:S02]  /*2b5d0*/  ULDC UR4, c[0x0][0xc3c] ;  /* 0x00030f0000047ab9 */ /* 0x000fe40000000800 */
[----:B--2---:R-:W-:-:S13]  /*2b5e0*/  ISETP.GE.AND P0, PT, R27, UR4, PT ;  /* 0x000000041b007c0c */ /* 0x004fda000bf06270 */
[----:B------:R-:W-:Y:S05]  /*2b5f0*/  @!P0 BRA `(.L_x_1984) ;  /* 0xffffff9400208947 */ /* 0x000fea000383ffff */
[----:B------:R-:W-:Y:S05]  /*2b600*/  BSYNC B8 ;  /* 0x0000000000087941 */ /* 0x000fea0003800000 */
.L_x_1863:
[----:B------:R-:W2:Y:S01]  /*2b610*/  LDL.LU R0, [R1+0x24] ;  /* 0x0000240001007983 */ /* 0x000ea20000300800 */
[----:B------:R-:W-:Y:S01]  /*2b620*/  BSSY B0, `(.L_x_1985) ;  /* 0x000000b000007945 */ /* 0x000fe20003800000 */
[----:B------:R-:W4:Y:S01]  /*2b630*/  S2R R5, SR_CgaCtaId ;  /* 0x0000000000057919 */ /* 0x000f220000008800 */
[----:B--2---:R-:W-:-:S05]  /*2b640*/  VIADD R0, R0, 0x1 ;  /* 0x0000000100007836 */ /* 0x004fca0000000000 */
[----:B0-----:R-:W-:-:S04]  /*2b650*/  LEA.HI R2, R0, R0, RZ, 0x1 ;  /* 0x0000000000027211 */ /* 0x001fc800078f08ff */
[----:B------:R-:W-:Y:S02]  /*2b660*/  LOP3.LUT R3, R2, 0xfffffffe, RZ, 0xc0, !PT ;  /* 0xfffffffe02037812 */ /* 0x000fe400078ec0ff */
[----:B------:R-:W-:-:S03]  /*2b670*/  MOV R2, 0x400 ;  /* 0x0000040000027802 */ /* 0x000fc60000000f00 */
[----:B------:R-:W-:Y:S01]  /*2b680*/  IMAD.IADD R0, R0, 0x1, -R3 ;  /* 0x0000000100007824 */ /* 0x000fe200078e0a03 */
[----:B----4-:R-:W-:-:S04]  /*2b690*/  LEA R7, R5, R2, 0x18 ;  /* 0x0000000205077211 */ /* 0x010fc800078ec0ff */
[----:B------:R-:W-:-:S04]  /*2b6a0*/  SHF.L.U32 R0, R0, 0x1f, RZ ;  /* 0x0000001f00007819 */ /* 0x000fc800000006ff */
[----:B------:R-:W0:Y:S02]  /*2b6b0*/  SYNCS.PHASECHK.TRANS64.TRYWAIT P0, [R7+URZ+0x2a820], R0 ;  /* 0x02a82000070075a7 */ /* 0x000e24000800017f */
[----:B0-----:R-:W-:Y:S05]  /*2b6c0*/  @!P0 BRA `(.L_x_1986) ;  /* 0x0000004c00d48947 */ /* 0x001fea0003800000 */
.L_x_2166:
[----:B------:R-:W-:Y:S05]  /*2b6d0*/  BSYNC B0 ;  /* 0x0000000000007941 */ /* 0x000fea0003800000 */
.L_x_1985:
[----:B------:R-:W-:-:S03]  /*2b6e0*/  UMOV UR4, 0xffffffff ;  /* 0xffffffff00047882 */ /* 0x000fc60000000000 */
[----:B------:R-:W-:Y:S05]  /*2b6f0*/  BRA.DIV UR4, `(.L_x_1987) ;  /* 0x0000004e04dc7947 */ /* 0x000fea000b800000 */
[----:B0-----:R-:W0:Y:S02]  /*2b700*/  S2R R0, SR_TID.X ;  /* 0x0000000000007919 */ /* 0x001e240000002100 */
[----:B0-----:R-:W-:-:S04]  /*2b710*/  SHF.R.U32.HI R0, RZ, 0x5, R0 ;  /* 0x00000005ff007819 */ /* 0x001fc80000011600 */
[----:B------:R-:W-:-:S05]  /*2b720*/  LOP3.LUT R0, R0, 0x3, RZ, 0xc0, !PT ;  /* 0x0000000300007812 */ /* 0x000fca00078ec0ff */
[----:B------:R0:W2:Y:S02]  /*2b730*/  SHFL.IDX PT, R14, R0, RZ, 0x1f ;  /* 0x00001fff000e7589 */ /* 0x0000a400000e0000 */
.L_x_2169:
[----:B--2---:R-:W-:-:S13]  /*2b740*/  ISETP.NE.AND P0, PT, R14, RZ, PT ;  /* 0x000000ff0e00720c */ /* 0x004fda0003f05270 */
[----:B------:R-:W-:Y:S05]  /*2b750*/  @P0 BRA `(.L_x_1546) ;  /* 0x0000000000900947 */ /* 0x000fea0003800000 */
[----:B------:R-:W-:-:S03]  /*2b760*/  UMOV UR4, 0xffffffff ;  /* 0xffffffff00047882 */ /* 0x000fc60000000000 */
[----:B------:R-:W-:Y:S05]  /*2b770*/  BRA.DIV UR4, `(.L_x_1988) ;  /* 0x0000004e04f07947 */ /* 0x000fea000b800000 */
[----:B------:R-:W-:-:S13]  /*2b780*/  ELECT P6, URZ, PT ;  /* 0x00000000003f782f */ /* 0x000fda00038c0000 */
.L_x_2172:
[----:B------:R-:W-:Y:S05]  /*2b790*/  @!P6 BRA `(.L_x_1546) ;  /* 0x000000000080e947 */ /* 0x000fea0003800000 */
[----:B0-----:R-:W2:Y:S02]  /*2b7a0*/  LDL R0, [R1+0x58] ;  /* 0x0000580001007983 */ /* 0x001ea40000100800 */
[----:B--2---:R-:W-:-:S13]  /*2b7b0*/  R2UR UR4, R0 ;  /* 0x00000000000472ca */ /* 0x004fda00000e0000 */
[----:B------:R-:W-:-:S06]  /*2b7c0*/  ULOP3.LUT UR4, UR4, 0x2, URZ, 0xfc, !UPT ;  /* 0x0000000204047892 */ /* 0x000fcc000f8efc3f */
[----:B------:R-:W-:-:S05]  /*2b7d0*/  IMAD.U32 R0, RZ, RZ, UR4 ;  /* 0x00000004ff007e24 */ /* 0x000fca000f8e00ff */
[----:B------:R-:W-:-:S13]  /*2b7e0*/  ISETP.NE.AND P0, PT, R0, 0x3, PT ;  /* 0x000000030000780c */ /* 0x000fda0003f05270 */
[----:B------:R-:W-:Y:S05]  /*2b7f0*/  @!P0 BRA `(.L_x_1989) ;  /* 0x0000000000048947 */ /* 0x000fea0003800000 */
[----:B------:R-:W-:Y:S01]  /*2b800*/  BPT.TRAP 0x1 ;  /* 0x000000040000795c */ /* 0x000fe20000300000 */
.L_x_1989:
[C---:B------:R-:W-:Y:S01]  /*2b810*/  LEA R5, R28.reuse, R7, 0x3 ;  /* 0x000000071c057211 */ /* 0x040fe200078e18ff */
[----:B------:R-:W-:Y:S01]  /*2b820*/  VIADD R28, R28, 0x1 ;  /* 0x000000011c1c7836 */ /* 0x000fe20000000000 */
[----:B------:R-:W-:-:S04]  /*2b830*/  SHF.L.U32 R0, R30, 0x1f, RZ ;  /* 0x0000001f1e007819 */ /* 0x000fc800000006ff */
[----:B------:R-:W0:Y:S01]  /*2b840*/  SYNCS.PHASECHK.TRANS64.TRYWAIT P1, [R5+URZ+0x2a840], R0 ;  /* 0x02a84000050075a7 */ /* 0x000e22000802017f */
[----:B------:R-:W-:-:S04]  /*2b850*/  ISETP.NE.AND P2, PT, R28, 0x2, PT ;  /* 0x000000021c00780c */ /* 0x000fc80003f45270 */
[----:B------:R-:W-:Y:S01]  /*2b860*/  SEL R3, RZ, 0x1, P2 ;  /* 0x00000001ff037807 */ /* 0x000fe20001000000 */
[----:B0-----:R-:W-:Y:S08]  /*2b870*/  @!P1 BRA `(.L_x_1990) ;  /* 0x0000004c00d09947 */ /* 0x001ff00003800000 */
.L_x_2173:
[----:B------:R-:W-:Y:S02]  /*2b880*/  SEL R28, R28, RZ, P2 ;  /* 0x000000ff1c1c7207 */ /* 0x000fe40001000000 */
[----:B------:R-:W-:Y:S01]  /*2b890*/  LOP3.LUT R2, R30, R3, RZ, 0x3c, !PT ;  /* 0x000000031e027212 */ /* 0x000fe200078e3cff */
[----:B------:R-:W-:Y:S06]  /*2b8a0*/  @!P0 BRA `(.L_x_1991) ;  /* 0x0000000000048947 */ /* 0x000fec0003800000 */
[----:B------:R-:W-:Y:S01]  /*2b8b0*/  BPT.TRAP 0x1 ;  /* 0x000000040000795c */ /* 0x000fe20000300000 */
.L_x_1991:
[----:B------:R-:W-:Y:S01]  /*2b8c0*/  IMAD R3, R28, 0x8, R7 ;  /* 0x000000081c037824 */ /* 0x000fe200078e0207 */
[----:B------:R-:W-:-:S04]  /*2b8d0*/  SHF.L.U32 R2, R2, 0x1f, RZ ;  /* 0x0000001f02027819 */ /* 0x000fc800000006ff */
[----:B------:R-:W2:Y:S02]  /*2b8e0*/  SYNCS.PHASECHK.TRANS64.TRYWAIT P1, [R3+URZ+0x2a840], R2 ;  /* 0x02a84002030075a7 */ /* 0x000ea4000802017f */
[----:B--2---:R-:W-:Y:S05]  /*2b8f0*/  @!P1 BRA `(.L_x_1992) ;  /* 0x0000004c00c49947 */ /* 0x004fea0003800000 */
.L_x_2174:
[----:B------:R-:W-:Y:S05]  /*2b900*/  @!P0 BRA `(.L_x_1993) ;  /* 0x0000000000048947 */ /* 0x000fea0003800000 */
[----:B------:R-:W-:Y:S01]  /*2b910*/  BPT.TRAP 0x1 ;  /* 0x000000040000795c */ /* 0x000fe20000300000 */
.L_x_1993:
[----:B------:R-:W4:Y:S02]  /*2b920*/  SYNCS.PHASECHK.TRANS64.TRYWAIT P1, [R5+URZ+0x2a860], R0 ;  /* 0x02a86000050075a7 */ /* 0x000f24000802017f */
[----:B----4-:R-:W-:Y:S05]  /*2b930*/  @!P1 BRA `(.L_x_1994) ;  /* 0x0000004c00c89947 */ /* 0x010fea0003800000 */
.L_x_2175:
[----:B------:R-:W-:Y:S05]  /*2b940*/  @!P0 BRA `(.L_x_1995) ;  /* 0x0000000000048947 */ /* 0x000fea0003800000 */
[----:B------:R-:W-:Y:S01]  /*2b950*/  BPT.TRAP 0x1 ;  /* 0x000000040000795c */ /* 0x000fe20000300000 */
.L_x_1995:
[----:B------:R0:W0:Y:S02]  /*2b960*/  SYNCS.PHASECHK.TRANS64.TRYWAIT P0, [R3+URZ+0x2a860], R2 ;  /* 0x02a86002030075a7 */ /* 0x000024000800017f */
[----:B0-----:R-:W-:Y:S05]  /*2b970*/  @!P0 NANOSLEEP.SYNCS 0x989680 ;  /* 0x009896800000895d */ /* 0x001fea0003900000 */
[----:B------:R-:W0:Y:S02]  /*2b980*/  @!P0 SYNCS.PHASECHK.TRANS64 P0, [R3+URZ+0x2a860], R2 ;  /* 0x02a86002030085a7 */ /* 0x000e24000800007f */
[----:B0-----:R-:W-:Y:S05]  /*2b990*/  @!P0 BRA `(.L_x_1995) ;  /* 0xfffffffc00f08947 */ /* 0x001fea000383ffff */
.L_x_1546:
[----:B------:R-:W-:Y:S05]  /*2b9a0*/  BSYNC B9 ;  /* 0x0000000000097941 */ /* 0x000fea0003800000 */
.L_x_1543:
[----:B------:R-:W-:Y:S05]  /*2b9b0*/  EXIT ;  /* 0x000000000000794d */ /* 0x000fea0003800000 */
.L_x_1574:
[----:B0-----:R0:W1:Y:S02]  /*2b9c0*/  SYNCS.PHASECHK.TRANS64.TRYWAIT P6, [R86+URZ+0x2a890], R87 ;  /* 0x02a89057560075a7 */ /* 0x00106400080c017f */
[----:B-1----:R-:W-:Y:S05]  /*2b9d0*/  @!P6 NANOSLEEP.SYNCS 0x989680 ;  /* 0x009896800000e95d */ /* 0x002fea0003900000 */
[----:B------:R-:W1:Y:S02]  /*2b9e0*/  @!P6 SYNCS.PHASECHK.TRANS64 P6, [R86+URZ+0x2a890], R87 ;  /* 0x02a890575600e5a7 */ /* 0x000e6400080c007f */
[----:B-1----:R-:W-:Y:S05]  /*2b9f0*/  @!P6 BRA `(.L_x_1574) ;  /* 0xfffffffc00f0e947 */ /* 0x002fea000383ffff */
[----:B------:R-:W-:Y:S05]  /*2ba00*/  BRA `(.L_x_1996) ;  /* 0xfffffd8400247947 */ /* 0x000fea000383ffff */
.L_x_1575:
[----:B------:R-:W-:Y:S01]  /*2ba10*/  BSSY B1, `(.L_x_1997) ;  /* 0x0000008000017945 */ /* 0x000fe20003800000 */
[----:B------:R-:W-:Y:S01]  /*2ba20*/  IMAD.MOV.U32 R13, RZ, RZ, R116 ;  /* 0x000000ffff0d7224 */ /* 0x000fe200078e0074 */
[----:B------:R-:W-:Y:S01]  /*2ba30*/  MOV R11, 0x1c1f ;  /* 0x00001c1f000b7802 */ /* 0x000fe20000000f00 */
[----:B------:R-:W-:Y:S02]  /*2ba40*/  IMAD.MOV.U32 R12, RZ, RZ, RZ ;  /* 0x000000ffff0c7224 */ /* 0x000fe400078e00ff */
[----:B------:R-:W-:-:S07]  /*2ba50*/  IMAD.MOV.U32 R15, RZ, RZ, -0x1 ;  /* 0xffffffffff0f7424 */ /* 0x000fce00078e00ff */
[----:B0-----:R-:W-:Y:S05]  /*2ba60*/  WARPSYNC.COLLECTIVE R15, `(.L_x_1998) ;  /* 0x000000000f087348 */ /* 0x001fea0003c00000 */
[----:B------:R1:W2:Y:S02]  /*2ba70*/  SHFL.IDX P6, R14, R13, R12, R11 ;  /* 0x0000000c0d0e7389 */ /* 0x0002a400000c000b */
[----:B012---:R-:W-:Y:S01]  /*2ba80*/  ENDCOLLECTIVE ;  /* 0x000000000000791b */ /* 0x007fe20003800000 */
.L_x_1998:
[----:B------:R-:W-:Y:S05]  /*2ba90*/  BSYNC B1 ;  /* 0x0000000000017941 */ /* 0x000fea0003800000 */
.L_x_1997:
[----:B------:R-:W-:Y:S01]  /*2baa0*/  IMAD.MOV.U32 R13, RZ, RZ, R117 ;  /* 0x000000ffff0d7224 */ /* 0x000fe200078e0075 */
[----:B------:R-:W-:Y:S01]  /*2bab0*/  MOV R11, 0x1c1f ;  /* 0x00001c1f000b7802 */ /* 0x000fe20000000f00 */
[----:B------:R-:W-:Y:S02]  /*2bac0*/  IMAD.MOV.U32 R12, RZ, RZ, RZ ;  /* 0x000000ffff0c7224 */ /* 0x000fe400078e00ff */
[----:B------:R-:W-:Y:S02]  /*2bad0*/  IMAD.MOV.U32 R15, RZ, RZ, -0x1 ;  /* 0xffffffffff0f7424 */ /* 0x000fe400078e00ff */
[----:B------:R-:W-:-:S07]  /*2bae0*/  IMAD.MOV.U32 R82, RZ, RZ, R14 ;  /* 0x000000ffff527224 */ /* 0x000fce00078e000e */
[----:B------:R-:W-:Y:S05]  /*2baf0*/  WARPSYNC.COLLECTIVE R15, `(.L_x_1999) ;  /* 0x000000000f087348 */ /* 0x000fea0003c00000 */
[----:B------:R0:W1:Y:S02]  /*2bb00*/  SHFL.IDX P6, R14, R13, R12, R11 ;  /* 0x0000000c0d0e7389 */ /* 0x00006400000c000b */
[----:B01----:R-:W-:Y:S01]  /*2bb10*/  ENDCOLLECTIVE ;  /* 0x000000000000791b */ /* 0x003fe20003800000 */
.L_x_1999:
[----:B------:R-:W-:Y:S01]  /*2bb20*/  IMAD.MOV.U32 R11, RZ, RZ, R14 ;  /* 0x000000ffff0b7224 */ /* 0x000fe200078e000e */
[----:B------:R-:W-:Y:S06]  /*2bb30*/  BRA `(.L_x_2000) ;  /* 0xfffffd8000ec7947 */ /* 0x000fec000383ffff */
.L_x_1600:
[----:B------:R-:W-:Y:S01]  /*2bb40*/  BSSY B1, `(.L_x_2001) ;  /* 0x0000008000017945 */ /* 0x000fe20003800000 */
[----:B0---4-:R-:W-:Y:S01]  /*2bb50*/  IMAD.MOV.U32 R13, RZ, RZ, R116 ;  /* 0x000000ffff0d7224 */ /* 0x011fe200078e0074 */
[----:B---3--:R-:W-:Y:S01]  /*2bb60*/  MOV R11, 0x1c1f ;  /* 0x00001c1f000b7802 */ /* 0x008fe20000000f00 */
[----:B------:R-:W-:Y:S02]  /*2bb70*/  IMAD.MOV.U32 R12, RZ, RZ, 0x1 ;  /* 0x00000001ff0c7424 */ /* 0x000fe400078e00ff */
[----:B------:R-:W-:-:S07]  /*2bb80*/  IMAD.MOV.U32 R15, RZ, RZ, -0x1 ;  /* 0xffffffffff0f7424 */ /* 0x000fce00078e00ff */
[----:B-12---:R-:W-:Y:S05]  /*2bb90*/  WARPSYNC.COLLECTIVE R15, `(.L_x_2002) ;  /* 0x000000000f087348 */ /* 0x006fea0003c00000 */
[----:B------:R0:W3:Y:S02]  /*2bba0*/  SHFL.IDX P6, R14, R13, R12, R11 ;  /* 0x0000000c0d0e7389 */ /* 0x0000e400000c000b */
[----:B0123--:R-:W-:Y:S01]  /*2bbb0*/  ENDCOLLECTIVE ;  /* 0x000000000000791b */ /* 0x00ffe20003800000 */
.L_x_2002:
[----:B------:R-:W-:Y:S05]  /*2bbc0*/  BSYNC B1 ;  /* 0x0000000000017941 */ /* 0x000fea0003800000 */
.L_x_2001:
[----:B------:R-:W-:Y:S01]  /*2bbd0*/  IMAD.MOV.U32 R13, RZ, RZ, R117 ;  /* 0x000000ffff0d7224 */ /* 0x000fe200078e0075 */
[----:B------:R-:W-:Y:S01]  /*2bbe0*/  MOV R11, 0x1c1f ;  /* 0x00001c1f000b7802 */ /* 0x000fe20000000f00 */
[----:B------:R-:W-:Y:S02]  /*2bbf0*/  IMAD.MOV.U32 R12, RZ, RZ, 0x1 ;  /* 0x00000001ff0c7424 */ /* 0x000fe400078e00ff */
[----:B------:R-:W-:Y:S02]  /*2bc00*/  IMAD.MOV.U32 R15, RZ, RZ, -0x1 ;  /* 0xffffffffff0f7424 */ /* 0x000fe400078e00ff */
[----:B------:R-:W-:-:S07]  /*2bc10*/  IMAD.MOV.U32 R116, RZ, RZ, R14 ;  /* 0x000000ffff747224 */ /* 0x000fce00078e000e */
[----:B------:R-:W-:Y:S05]  /*2bc20*/  WARPSYNC.COLLECTIVE R15, `(.L_x_2003) ;  /* 0x000000000f087348 */ /* 0x000fea0003c00000 */
[----:B------:R0:W1:Y:S02]  /*2bc30*/  SHFL.IDX P6, R14, R13, R12, R11 ;  /* 0x0000000c0d0e7389 */ /* 0x00006400000c000b */
[----:B01----:R-:W-:Y:S01]  /*2bc40*/  ENDCOLLECTIVE ;  /* 0x000000000000791b */ /* 0x003fe20003800000 */
.L_x_2003:
[----:B------:R-:W-:Y:S01]  /*2bc50*/  IMAD.MOV.U32 R117, RZ, RZ, R14 ;  /* 0x000000ffff757224 */ /* 0x000fe200078e000e */
[----:B------:R-:W-:Y:S06]  /*2bc60*/  BRA `(.L_x_2004) ;  /* 0xfffffd9800107947 */ /* 0x000fec000383ffff */
.L_x_1630:
[----:B0-----:R0:W1:Y:S02]  /*2bc70*/  SYNCS.PHASECHK.TRANS64.TRYWAIT P6, [R86+URZ+0x2a890], R87 ;  /* 0x02a89057560075a7 */ /* 0x00106400080c017f */
[----:B-1----:R-:W-:Y:S05]  /*2bc80*/  @!P6 NANOSLEEP.SYNCS 0x989680 ;  /* 0x009896800000e95d */ /* 0x002fea0003900000 */
[----:B------:R-:W1:Y:S02]  /*2bc90*/  @!P6 SYNCS.PHASECHK.TRANS64 P6, [R86+URZ+0x2a890], R87 ;  /* 0x02a890575600e5a7 */ /* 0x000e6400080c007f */
[----:B-1----:R-:W-:Y:S05]  /*2bca0*/  @!P6 BRA `(.L_x_1630) ;  /* 0xfffffffc00f0e947 */ /* 0x002fea000383ffff */
[----:B------:R-:W-:Y:S05]  /*2bcb0*/  BRA `(.L_x_2005) ;  /* 0xfffffdb400f87947 */ /* 0x000fea000383ffff */
.L_x_1631:
        /* <DEDUP_REMOVED lines=8> */
.L_x_2007:
[----:B------:R-:W-:Y:S05]  /*2bd40*/  BSYNC B1 ;  /* 0x0000000000017941 */ /* 0x000fea0003800000 */
.L_x_2006:
        /* <DEDUP_REMOVED lines=8> */
.L_x_2008:
[----:B------:R-:W-:Y:S01]  /*2bdd0*/  IMAD.MOV.U32 R11, RZ, RZ, R14 ;  /* 0x000000ffff0b7224 */ /* 0x000fe200078e000e */
[----:B------:R-:W-:Y:S06]  /*2bde0*/  BRA `(.L_x_2009) ;  /* 0xfffffdb400c87947 */ /* 0x000fec000383ffff */
.L_x_1644:
[----:B------:R-:W-:Y:S01]  /*2bdf0*/  BSSY B1, `(.L_x_2010) ;  /* 0x0000008000017945 */ /* 0x000fe20003800000 */
[----:B--234-:R-:W-:Y:S01]  /*2be00*/  IMAD.MOV.U32 R13, RZ, RZ, R116 ;  /* 0x000000ffff0d7224 */ /* 0x01cfe200078e0074 */
[----:B------:R-:W-:Y:S01]  /*2be10*/  MOV R11, 0x1c1f ;  /* 0x00001c1f000b7802 */ /* 0x000fe20000000f00 */
[----:B------:R-:W-:Y:S02]  /*2be20*/  IMAD.MOV.U32 R12, RZ, RZ, 0x1 ;  /* 0x00000001ff0c7424 */ /* 0x000fe400078e00ff */
[----:B------:R-:W-:-:S07]  /*2be30*/  IMAD.MOV.U32 R15, RZ, RZ, -0x1 ;  /* 0xffffffffff0f7424 */ /* 0x000fce00078e00ff */
[----:B01----:R-:W-:Y:S05]  /*2be40*/  WARPSYNC.COLLECTIVE R15, `(.L_x_2011) ;  /* 0x000000000f087348 */ /* 0x003fea0003c00000 */
[----:B------:R2:W3:Y:S02]  /*2be50*/  SHFL.IDX P6, R14, R13, R12, R11 ;  /* 0x0000000c0d0e7389 */ /* 0x0004e400000c000b */
[----:B0123--:R-:W-:Y:S01]  /*2be60*/  ENDCOLLECTIVE ;  /* 0x000000000000791b */ /* 0x00ffe20003800000 */
.L_x_2011:
[----:B------:R-:W-:Y:S05]  /*2be70*/  BSYNC B1 ;  /* 0x0000000000017941 */ /* 0x000fea0003800000 */
.L_x_2010:
        /* <DEDUP_REMOVED lines=8> */
.L_x_2012:
[----:B------:R-:W-:Y:S01]  /*2bf00*/  IMAD.MOV.U32 R117, RZ, RZ, R14 ;  /* 0x000000ffff757224 */ /* 0x000fe200078e000e */
[----:B------:R-:W-:Y:S06]  /*2bf10*/  BRA `(.L_x_2013) ;  /* 0xfffffdcc00387947 */ /* 0x000fec000383ffff */
.L_x_1657:
[----:B0-----:R0:W1:Y:S02]  /*2bf20*/  SYNCS.PHASECHK.TRANS64.TRYWAIT P4, [R86+URZ+0x2a890], R87 ;  /* 0x02a89057560075a7 */ /* 0x001064000808017f */
[----:B-1----:R-:W-:Y:S05]  /*2bf30*/  @!P4 NANOSLEEP.SYNCS 0x989680 ;  /* 0x009896800000c95d */ /* 0x002fea0003900000 */
[----:B------:R-:W1:Y:S02]  /*2bf40*/  @!P4 SYNCS.PHASECHK.TRANS64 P4, [R86+URZ+0x2a890], R87 ;  /* 0x02a890575600c5a7 */ /* 0x000e64000808007f */
[----:B-1----:R-:W-:Y:S05]  /*2bf50*/  @!P4 BRA `(.L_x_1657) ;  /* 0xfffffffc00f0c947 */ /* 0x002fea000383ffff */
[----:B------:R-:W-:Y:S05]  /*2bf60*/  BRA `(.L_x_2014) ;  /* 0xfffffde000f07947 */ /* 0x000fea000383ffff */
.L_x_1658:
        /* <DEDUP_REMOVED lines=8> */
.L_x_2016:
[----:B------:R-:W-:Y:S05]  /*2bff0*/  BSYNC B1 ;  /* 0x0000000000017941 */ /* 0x000fea0003800000 */
.L_x_2015:
        /* <DEDUP_REMOVED lines=8> */
.L_x_2017:
[----:B------:R-:W-:Y:S01]  /*2c080*/  IMAD.MOV.U32 R34, RZ, RZ, R14 ;  /* 0x000000ffff227224 */ /* 0x000fe200078e000e */
[----:B------:R-:W-:Y:S06]  /*2c090*/  BRA `(.L_x_2018) ;  /* 0xfffffde4000c7947 */ /* 0x000fec000383ffff */
.L_x_1661:
[----:B------:R-:W-:Y:S01]  /*2c0a0*/  BSSY B1, `(.L_x_2019) ;  /* 0x0000008000017945 */ /* 0x000fe20003800000 */
[----:B----4-:R-:W-:Y:S01]  /*2c0b0*/  IMAD.MOV.U32 R13, RZ, RZ, R33 ;  /* 0x000000ffff0d7224 */ /* 0x010fe200078e0021 */
[----:B------:R-:W-:Y:S01]  /*2c0c0*/  MOV R11, 0x1c1f ;  /* 0x00001c1f000b7802 */ /* 0x000fe20000000f00 */
[----:B------:R-:W-:Y:S02]  /*2c0d0*/  IMAD.MOV.U32 R12, RZ, RZ, 0x1 ;  /* 0x00000001ff0c7424 */ /* 0x000fe400078e00ff */
[----:B------:R-:W-:-:S07]  /*2c0e0*/  IMAD.MOV.U32 R15, RZ, RZ, -0x1 ;  /* 0xffffffffff0f7424 */ /* 0x000fce00078e00ff */
[----:B0123--:R-:W-:Y:S05]  /*2c0f0*/  WARPSYNC.COLLECTIVE R15, `(.L_x_2020) ;  /* 0x000000000f087348 */ /* 0x00ffea0003c00000 */
[----:B------:R4:W0:Y:S02]  /*2c100*/  SHFL.IDX P6, R14, R13, R12, R11 ;  /* 0x0000000c0d0e7389 */ /* 0x00082400000c000b */
[----:B01234-:R-:W-:Y:S01]  /*2c110*/  ENDCOLLECTIVE ;  /* 0x000000000000791b */ /* 0x01ffe20003800000 */
.L_x_2020:
[----:B------:R-:W-:Y:S05]  /*2c120*/  BSYNC B1 ;  /* 0x0000000000017941 */ /* 0x000fea0003800000 */
.L_x_2019:
        /* <DEDUP_REMOVED lines=8> */
.L_x_2021:
[----:B------:R-:W-:Y:S01]  /*2c1b0*/  IMAD.MOV.U32 R32, RZ, RZ, R14 ;  /* 0x000000ffff207224 */ /* 0x000fe200078e000e */
[----:B------:R-:W-:Y:S06]  /*2c1c0*/  BRA `(.L_x_2022) ;  /* 0xfffffde400687947 */ /* 0x000fec000383ffff */
.L_x_1665:
[----:B---3--:R3:W0:Y:S02]  /*2c1d0*/  SYNCS.PHASECHK.TRANS64.TRYWAIT P0, [R86+URZ+0x2a8b0], R87 ;  /* 0x02a8b057560075a7 */ /* 0x008624000800017f */
[----:B0-----:R-:W-:Y:S05]  /*2c1e0*/  @!P0 NANOSLEEP.SYNCS 0x989680 ;  /* 0x009896800000895d */ /* 0x001fea0003900000 */
[----:B------:R-:W0:Y:S02]  /*2c1f0*/  @!P0 SYNCS.PHASECHK.TRANS64 P0, [R86+URZ+0x2a8b0], R87 ;  /* 0x02a8b057560085a7 */ /* 0x000e24000800007f */
[----:B0-----:R-:W-:Y:S05]  /*2c200*/  @!P0 BRA `(.L_x_1665) ;  /* 0xfffffffc00f08947 */ /* 0x001fea000383ffff */
[----:B------:R-:W-:Y:S05]  /*2c210*/  BRA `(.L_x_2023) ;  /* 0xfffffde800407947 */ /* 0x000fea000383ffff */
.L_x_1693:
        /* <DEDUP_REMOVED lines=8> */
.L_x_2025:
[----:B------:R-:W-:Y:S05]  /*2c2a0*/  BSYNC B1 ;  /* 0x0000000000017941 */ /* 0x000fea0003800000 */
.L_x_2024:
        /* <DEDUP_REMOVED lines=8> */
.L_x_2026:
[----:B------:R-:W-:Y:S02]  /*2c330*/  IMAD.MOV.U32 R13, RZ, RZ, R0 ;  /* 0x000000ffff0d7224 */ /* 0x000fe400078e0000 */
[----:B------:R-:W-:-:S07]  /*2c340*/  IMAD.MOV.U32 R6, RZ, RZ, R14 ;  /* 0x000000ffff067224 */ /* 0x000fce00078e000e */
[----:B------:R-:W-:Y:S05]  /*2c350*/  WARPSYNC.COLLECTIVE R15, `(.L_x_2027) ;  /* 0x000000000f087348 */ /* 0x000fea0003c00000 */
[----:B------:R0:W1:Y:S02]  /*2c360*/  SHFL.IDX P6, R14, R13, R12, R11 ;  /* 0x0000000c0d0e7389 */ /* 0x00006400000c000b */
[----:B01----:R-:W-:Y:S01]  /*2c370*/  ENDCOLLECTIVE ;  /* 0x000000000000791b */ /* 0x003fe20003800000 */
.L_x_2027:
[----:B------:R-:W-:Y:S01]  /*2c380*/  MOV R13, R65 ;  /* 0x00000041000d7202 */ /* 0x000fe20000000f00 */
[----:B------:R-:W-:-:S07]  /*2c390*/  IMAD.MOV.U32 R9, RZ, RZ, R14 ;  /* 0x000000ffff097224 */ /* 0x000fce00078e000e */
[----:B------:R-:W-:Y:S05]  /*2c3a0*/  WARPSYNC.COLLECTIVE R15, `(.L_x_2028) ;  /* 0x000000000f087348 */ /* 0x000fea0003c00000 */
[----:B------:R0:W1:Y:S02]  /*2c3b0*/  SHFL.IDX P6, R14, R13, R12, R11 ;  /* 0x0000000c0d0e7389 */ /* 0x00006400000c000b */
[----:B01----:R-:W-:Y:S01]  /*2c3c0*/  ENDCOLLECTIVE ;  /* 0x000000000000791b */ /* 0x003fe20003800000 */
.L_x_2028:
[----:B------:R-:W-:Y:S01]  /*2c3d0*/  IMAD.MOV.U32 R8, RZ, RZ, R14 ;  /* 0x000000ffff087224 */ /* 0x000fe200078e000e */
[----:B------:R-:W-:Y:S06]  /*2c3e0*/  BRA `(.L_x_2029) ;  /* 0xfffffdfc00707947 */ /* 0x000fec000383ffff */
.L_x_1696:
[----:B------:R-:W-:Y:S01]  /*2c3f0*/  BSSY B1, `(.L_x_2030) ;  /* 0x0000008000017945 */ /* 0x000fe20003800000 */
[----:B------:R-:W-:Y:S01]  /*2c400*/  IMAD.MOV.U32 R13, RZ, RZ, R62 ;  /* 0x000000ffff0d7224 */ /* 0x000fe200078e003e */
[----:B------:R-:W-:Y:S01]  /*2c410*/  MOV R15, 0xffffffff ;  /* 0xffffffff000f7802 */ /* 0x000fe20000000f00 */
[----:B------:R-:W-:Y:S02]  /*2c420*/  IMAD.MOV.U32 R12, RZ, RZ, 0x1 ;  /* 0x00000001ff0c7424 */ /* 0x000fe400078e00ff */
[----:B------:R-:W-:-:S07]  /*2c430*/  IMAD.MOV.U32 R11, RZ, RZ, 0x1c1f ;  /* 0x00001c1fff0b7424 */ /* 0x000fce00078e00ff */
[----:B-12---:R-:W-:Y:S05]  /*2c440*/  WARPSYNC.COLLECTIVE R15, `(.L_x_2031) ;  /* 0x000000000f087348 */ /* 0x006fea0003c00000 */
[----:B------:R0:W3:Y:S02]  /*2c450*/  SHFL.IDX P6, R14, R13, R12, R11 ;  /* 0x0000000c0d0e7389 */ /* 0x0000e400000c000b */
[----:B0123--:R-:W-:Y:S01]  /*2c460*/  ENDCOLLECTIVE ;  /* 0x000000000000791b */ /* 0x00ffe20003800000 */
.L_x_2031:
[----:B------:R-:W-:Y:S05]  /*2c470*/  BSYNC B1 ;  /* 0x0000000000017941 */ /* 0x000fea0003800000 */
.L_x_2030:
[----:B------:R-:W-:Y:S01]  /*2c480*/  IMAD.MOV.U32 R13, RZ, RZ, R63 ;  /* 0x000000ffff0d7224 */ /* 0x000fe200078e003f */
[----:B------:R-:W-:Y:S01]  /*2c490*/  MOV R15, 0xffffffff ;  /* 0xffffffff000f7802 */ /* 0x000fe20000000f00 */
[----:B------:R-:W-:Y:S02]  /*2c4a0*/  IMAD.MOV.U32 R12, RZ, RZ, 0x1 ;  /* 0x00000001ff0c7424 */ /* 0x000fe400078e00ff */
[----:B------:R-:W-:Y:S02]  /*2c4b0*/  IMAD.MOV.U32 R11, RZ, RZ, 0x1c1f ;  /* 0x00001c1fff0b7424 */ /* 0x000fe400078e00ff */
[----:B------:R-:W-:-:S07]  /*2c4c0*/  IMAD.MOV.U32 R62, RZ, RZ, R14 ;  /* 0x000000ffff3e7224 */ /* 0x000fce00078e000e */
[----:B------:R-:W-:Y:S05]  /*2c4d0*/  WARPSYNC.COLLECTIVE R15, `(.L_x_2032) ;  /* 0x000000000f087348 */ /* 0x000fea0003c00000 */
[----:B------:R0:W1:Y:S02]  /*2c4e0*/  SHFL.IDX P6, R14, R13, R12, R11 ;  /* 0x0000000c0d0e7389 */ /* 0x00006400000c000b */
[----:B01----:R-:W-:Y:S01]  /*2c4f0*/  ENDCOLLECTIVE ;  /* 0x000000000000791b */ /* 0x003fe20003800000 */
.L_x_2032:
[----:B------:R-:W-:Y:S02]  /*2c500*/  IMAD.MOV.U32 R13, RZ, RZ, R0 ;  /* 0x000000ffff0d7224 */ /* 0x000fe400078e0000 */
[----:B------:R-:W-:-:S07]  /*2c510*/  IMAD.MOV.U32 R63, RZ, RZ, R14 ;  /* 0x000000ffff3f7224 */ /* 0x000fce00078e000e */
[----:B------:R-:W-:Y:S05]  /*2c520*/  WARPSYNC.COLLECTIVE R15, `(.L_x_2033) ;  /* 0x000000000f087348 */ /* 0x000fea0003c00000 */
[----:B------:R0:W1:Y:S02]  /*2c530*/  SHFL.IDX P6, R14, R13, R12, R11 ;  /* 0x0000000c0d0e7389 */ /* 0x00006400000c000b */
[----:B01----:R-:W-:Y:S01]  /*2c540*/  ENDCOLLECTIVE ;  /* 0x000000000000791b */ /* 0x003fe20003800000 */
.L_x_2033:
[----:B------:R-:W-:Y:S02]  /*2c550*/  IMAD.MOV.U32 R13, RZ, RZ, R65 ;  /* 0x000000ffff0d7224 */ /* 0x000fe400078e0041 */
[----:B------:R-:W-:-:S07]  /*2c560*/  IMAD.MOV.U32 R0, RZ, RZ, R14 ;  /* 0x000000ffff007224 */ /* 0x000fce00078e000e */
[----:B------:R-:W-:Y:S05]  /*2c570*/  WARPSYNC.COLLECTIVE R15, `(.L_x_2034) ;  /* 0x000000000f087348 */ /* 0x000fea0003c00000 */
[----:B------:R0:W1:Y:S02]  /*2c580*/  SHFL.IDX P6, R14, R13, R12, R11 ;  /* 0x0000000c0d0e7389 */ /* 0x00006400000c000b */
[----:B01----:R-:W-:Y:S01]  /*2c590*/  ENDCOLLECTIVE ;  /* 0x000000000000791b */ /* 0x003fe20003800000 */
.L_x_2034:
[----:B------:R-:W-:Y:S01]  /*2c5a0*/  MOV R65, R14 ;  /* 0x0000000e00417202 */ /* 0x000fe20000000f00 */
[----:B------:R-:W-:Y:S06]  /*2c5b0*/  BRA `(.L_x_2035) ;  /* 0xfffffe0400047947 */ /* 0x000fec000383ffff */
.L_x_1700:
[----:B0-----:R0:W1:Y:S02]  /*2c5c0*/  SYNCS.PHASECHK.TRANS64.TRYWAIT P0, [R2+URZ+0x2a800], R5 ;  /* 0x02a80005020075a7 */ /* 0x001064000800017f */
[----:B-1----:R-:W-:Y:S05]  /*2c5d0*/  @!P0 NANOSLEEP.SYNCS 0x989680 ;  /* 0x009896800000895d */ /* 0x002fea0003900000 */
[----:B------:R-:W1:Y:S02]  /*2c5e0*/  @!P0 SYNCS.PHASECHK.TRANS64 P0, [R2+URZ+0x2a800], R5 ;  /* 0x02a80005020085a7 */ /* 0x000e64000800007f */
[----:B-1----:R-:W-:Y:S05]  /*2c5f0*/  @!P0 BRA `(.L_x_1700) ;  /* 0xfffffffc00f08947 */ /* 0x002fea000383ffff */
[----:B------:R-:W-:Y:S05]  /*2c600*/  BRA `(.L_x_2036) ;  /* 0xfffffe0c00187947 */ /* 0x000fea000383ffff */
.L_x_1724:
[----:B------:R-:W-:Y:S01]  /*2c610*/  BSSY B1, `(.L_x_2037) ;  /* 0x0000008000017945 */ /* 0x000fe20003800000 */
[----:B------:R-:W-:Y:S02]  /*2c620*/  IMAD.MOV.U32 R13, RZ, RZ, R21 ;  /* 0x000000ffff0d7224 */ /* 0x000fe400078e0015 */
[----:B------:R-:W-:Y:S02]  /*2c630*/  IMAD.MOV.U32 R12, RZ, RZ, RZ ;  /* 0x000000ffff0c7224 */ /* 0x000fe400078e00ff */
[----:B------:R-:W-:Y:S02]  /*2c640*/  IMAD.MOV.U32 R11, RZ, RZ, 0x1c1f ;  /* 0x00001c1fff0b7424 */ /* 0x000fe400078e00ff */
[----:B------:R-:W-:-:S07]  /*2c650*/  IMAD.MOV.U32 R15, RZ, RZ, -0x1 ;  /* 0xffffffffff0f7424 */ /* 0x000fce00078e00ff */
[----:B01----:R-:W-:Y:S05]  /*2c660*/  WARPSYNC.COLLECTIVE R15, `(.L_x_2038) ;  /* 0x000000000f087348 */ /* 0x003fea0003c00000 */
[----:B------:R2:W3:Y:S02]  /*2c670*/  SHFL.IDX P6, R14, R13, R12, R11 ;  /* 0x0000000c0d0e7389 */ /* 0x0004e400000c000b */
[----:B0123--:R-:W-:Y:S01]  /*2c680*/  ENDCOLLECTIVE ;  /* 0x000000000000791b */ /* 0x00ffe20003800000 */
.L_x_2038:
[----:B------:R-:W-:Y:S05]  /*2c690*/  BSYNC B1 ;  /* 0x0000000000017941 */ /* 0x000fea0003800000 */
.L_x_2037:
[----:B------:R-:W-:Y:S01]  /*2c6a0*/  IMAD.MOV.U32 R13, RZ, RZ, R20 ;  /* 0x000000ffff0d7224 */ /* 0x000fe200078e0014 */
[----:B------:R-:W-:Y:S01]  /*2c6b0*/  MOV R3, R14 ;  /* 0x0000000e00037202 */ /* 0x000fe20000000f00 */
[----:B------:R-:W-:Y:S02]  /*2c6c0*/  IMAD.MOV.U32 R12, RZ, RZ, RZ ;  /* 0x000000ffff0c7224 */ /* 0x000fe400078e00ff */
[----:B------:R-:W-:Y:S02]  /*2c6d0*/  IMAD.MOV.U32 R11, RZ, RZ, 0x1c1f ;  /* 0x00001c1fff0b7424 */ /* 0x000fe400078e00ff */
[----:B------:R-:W-:-:S07]  /*2c6e0*/  IMAD.MOV.U32 R15, RZ, RZ, -0x1 ;  /* 0xffffffffff0f7424 */ /* 0x000fce00078e00ff */
[----:B------:R-:W-:Y:S05]  /*2c6f0*/  WARPSYNC.COLLECTIVE R15, `(.L_x_2039) ;  /* 0x000000000f087348 */ /* 0x000fea0003c00000 */
[----:B------:R0:W1:Y:S02]  /*2c700*/  SHFL.IDX P6, R14, R13, R12, R11 ;  /* 0x0000000c0d0e7389 */ /* 0x00006400000c000b */
[----:B01----:R-:W-:Y:S01]  /*2c710*/  ENDCOLLECTIVE ;  /* 0x000000000000791b */ /* 0x003fe20003800000 */
.L_x_2039:
[----:B------:R-:W-:Y:S01]  /*2c720*/  IMAD.MOV.U32 R13, RZ, RZ, R61 ;  /* 0x000000ffff0d7224 */ /* 0x000fe200078e003d */
[----:B------:R-:W-:-:S07]  /*2c730*/  MOV R0, R14 ;  /* 0x0000000e00007202 */ /* 0x000fce0000000f00 */
[----:B------:R-:W-:Y:S05]  /*2c740*/  WARPSYNC.COLLECTIVE R15, `(.L_x_2040) ;  /* 0x000000000f087348 */ /* 0x000fea0003c00000 */
[----:B------:R0:W1:Y:S02]  /*2c750*/  SHFL.IDX P6, R14, R13, R12, R11 ;  /* 0x0000000c0d0e7389 */ /* 0x00006400000c000b */
[----:B01----:R-:W-:Y:S01]  /*2c760*/  ENDCOLLECTIVE ;  /* 0x000000000000791b */ /* 0x003fe20003800000 */
.L_x_2040:
[----:B------:R-:W-:Y:S02]  /*2c770*/  IMAD.MOV.U32 R13, RZ, RZ, R62 ;  /* 0x000000ffff0d7224 */ /* 0x000fe400078e003e */
[----:B------:R-:W-:-:S07]  /*2c780*/  IMAD.MOV.U32 R7, RZ, RZ, R14 ;  /* 0x000000ffff077224 */ /* 0x000fce00078e000e */
[----:B------:R-:W-:Y:S05]  /*2c790*/  WARPSYNC.COLLECTIVE R15, `(.L_x_2041) ;  /* 0x000000000f087348 */ /* 0x000fea0003c00000 */
[----:B------:R0:W1:Y:S02]  /*2c7a0*/  SHFL.IDX P6, R14, R13, R12, R11 ;  /* 0x0000000c0d0e7389 */ /* 0x00006400000c000b */
[----:B01----:R-:W-:Y:S01]  /*2c7b0*/  ENDCOLLECTIVE ;  /* 0x000000000000791b */ /* 0x003fe20003800000 */
.L_x_2041:
[----:B------:R-:W-:Y:S05]  /*2c7c0*/  BRA `(.L_x_2042) ;  /* 0xfffffe2c00ec7947 */ /* 0x000fea000383ffff */
.L_x_1727:
[----:B------:R-:W-:Y:S01]  /*2c7d0*/  BSSY B1, `(.L_x_2043) ;  /* 0x0000008000017945 */ /* 0x000fe20003800000 */
[----:B------:R-:W-:Y:S01]  /*2c7e0*/  IMAD.MOV.U32 R13, RZ, RZ, R21 ;  /* 0x000000ffff0d7224 */ /* 0x000fe200078e0015 */
[----:B------:R-:W-:Y:S01]  /*2c7f0*/  MOV R12, 0x1 ;  /* 0x00000001000c7802 */ /* 0x000fe20000000f00 */
[----:B------:R-:W-:Y:S02]  /*2c800*/  IMAD.MOV.U32 R11, RZ, RZ, 0x1c1f ;  /* 0x00001c1fff0b7424 */ /* 0x000fe400078e00ff */
[----:B------:R-:W-:-:S07]  /*2c810*/  IMAD.MOV.U32 R15, RZ, RZ, -0x1 ;  /* 0xffffffffff0f7424 */ /* 0x000fce00078e00ff */
[----:B--2---:R-:W-:Y:S05]  /*2c820*/  WARPSYNC.COLLECTIVE R15, `(.L_x_2044) ;  /* 0x000000000f087348 */ /* 0x004fea0003c00000 */
[----:B------:R0:W1:Y:S02]  /*2c830*/  SHFL.IDX P6, R14, R13, R12, R11 ;  /* 0x0000000c0d0e7389 */ /* 0x00006400000c000b */
[----:B012---:R-:W-:Y:S01]  /*2c840*/  ENDCOLLECTIVE ;  /* 0x000000000000791b */ /* 0x007fe20003800000 */
.L_x_2044:
[----:B------:R-:W-:Y:S05]  /*2c850*/  BSYNC B1 ;  /* 0x0000000000017941 */ /* 0x000fea0003800000 */
.L_x_2043:
        /* <DEDUP_REMOVED lines=8> */
.L_x_2045:
[----:B------:R-:W-:Y:S02]  /*2c8e0*/  IMAD.MOV.U32 R13, RZ, RZ, R61 ;  /* 0x000000ffff0d7224 */ /* 0x000fe400078e003d */
[----:B------:R-:W-:-:S07]  /*2c8f0*/  IMAD.MOV.U32 R3, RZ, RZ, R14 ;  /* 0x000000ffff037224 */ /* 0x000fce00078e000e */
[----:B------:R-:W-:Y:S05]  /*2c900*/  WARPSYNC.COLLECTIVE R15, `(.L_x_2046) ;  /* 0x000000000f087348 */ /* 0x000fea0003c00000 */
[----:B------:R0:W1:Y:S02]  /*2c910*/  SHFL.IDX P6, R14, R13, R12, R11 ;  /* 0x0000000c0d0e7389 */ /* 0x00006400000c000b */
[----:B01----:R-:W-:Y:S01]  /*2c920*/  ENDCOLLECTIVE ;  /* 0x000000000000791b */ /* 0x003fe20003800000 */
.L_x_2046:
[----:B------:R-:W-:Y:S01]  /*2c930*/  IMAD.MOV.U32 R13, RZ, RZ, R62 ;  /* 0x000000ffff0d7224 */ /* 0x000fe200078e003e */
[----:B------:R-:W-:-:S07]  /*2c940*/  MOV R61, R14 ;  /* 0x0000000e003d7202 */ /* 0x000fce0000000f00 */
[----:B------:R-:W-:Y:S05]  /*2c950*/  WARPSYNC.COLLECTIVE R15, `(.L_x_2047) ;  /* 0x000000000f087348 */ /* 0x000fea0003c00000 */
[----:B------:R0:W1:Y:S02]  /*2c960*/  SHFL.IDX P6, R14, R13, R12, R11 ;  /* 0x0000000c0d0e7389 */ /* 0x00006400000c000b */
[----:B01----:R-:W-:Y:S01]  /*2c970*/  ENDCOLLECTIVE ;  /* 0x000000000000791b */ /* 0x003fe20003800000 */
.L_x_2047:
[----:B------:R-:W-:Y:S01]  /*2c980*/  IMAD.MOV.U32 R62, RZ, RZ, R14 ;  /* 0x000000ffff3e7224 */ /* 0x000fe200078e000e */
[----:B------:R-:W-:Y:S06]  /*2c990*/  BRA `(.L_x_2048) ;  /* 0xfffffe3400107947 */ /* 0x000fec000383ffff */
.L_x_1731:
[----:B0-----:R0:W1:Y:S02]  /*2c9a0*/  SYNCS.PHASECHK.TRANS64.TRYWAIT P0, [R2+URZ+0x2a800], R61 ;  /* 0x02a8003d020075a7 */ /* 0x001064000800017f */
[----:B-1----:R-:W-:Y:S05]  /*2c9b0*/  @!P0 NANOSLEEP.SYNCS 0x989680 ;  /* 0x009896800000895d */ /* 0x002fea0003900000 */
[----:B------:R-:W1:Y:S02]  /*2c9c0*/  @!P0 SYNCS.PHASECHK.TRANS64 P0, [R2+URZ+0x2a800], R61 ;  /* 0x02a8003d020085a7 */ /* 0x000e64000800007f */
[----:B-1----:R-:W-:Y:S05]  /*2c9d0*/  @!P0 BRA `(.L_x_1731) ;  /* 0xfffffffc00f08947 */ /* 0x002fea000383ffff */
[----:B------:R-:W-:Y:S05]  /*2c9e0*/  BRA `(.L_x_2049) ;  /* 0xfffffe3800907947 */ /* 0x000fea000383ffff */
.L_x_1745:
[----:B-1----:R1:W3:Y:S02]  /*2c9f0*/  SYNCS.PHASECHK.TRANS64.TRYWAIT P1, [R21+URZ+0x2a830], R0 ;  /* 0x02a83000150075a7 */ /* 0x0022e4000802017f */
[----:B---3--:R-:W-:Y:S05]  /*2ca00*/  @!P1 NANOSLEEP.SYNCS 0x989680 ;  /* 0x009896800000995d */ /* 0x008fea0003900000 */
[----:B------:R-:W3:Y:S02]  /*2ca10*/  @!P1 SYNCS.PHASECHK.TRANS64 P1, [R21+URZ+0x2a830], R0 ;  /* 0x02a83000150095a7 */ /* 0x000ee4000802007f */
[----:B---3--:R-:W-:Y:S05]  /*2ca20*/  @!P1 BRA `(.L_x_1745) ;  /* 0xfffffffc00f09947 */ /* 0x008fea000383ffff */
[----:B------:R-:W-:Y:S05]  /*2ca30*/  BRA `(.L_x_1744) ;  /* 0xfffffe6000487947 */ /* 0x000fea000383ffff */
.L_x_1766:
[----:B-1----:R1:W2:Y:S02]  /*2ca40*/  SYNCS.PHASECHK.TRANS64.TRYWAIT P1, [R20+URZ+0x2a830], R11 ;  /* 0x02a8300b140075a7 */ /* 0x0022a4000802017f */
[----:B--2---:R-:W-:Y:S05]  /*2ca50*/  @!P1 NANOSLEEP.SYNCS 0x989680 ;  /* 0x009896800000995d */ /* 0x004fea0003900000 */
[----:B------:R-:W2:Y:S02]  /*2ca60*/  @!P1 SYNCS.PHASECHK.TRANS64 P1, [R20+URZ+0x2a830], R11 ;  /* 0x02a8300b140095a7 */ /* 0x000ea4000802007f */
[----:B--2---:R-:W-:Y:S05]  /*2ca70*/  @!P1 BRA `(.L_x_1766) ;  /* 0xfffffffc00f09947 */ /* 0x004fea000383ffff */
[----:B------:R-:W-:Y:S05]  /*2ca80*/  BRA `(.L_x_1765) ;  /* 0xfffffe9400747947 */ /* 0x000fea000383ffff */
.L_x_1771:
[----:B-1----:R1:W2:Y:S02]  /*2ca90*/  SYNCS.PHASECHK.TRANS64.TRYWAIT P1, [R21+URZ+0x2a850], R9 ;  /* 0x02a85009150075a7 */ /* 0x0022a4000802017f */
[----:B--2---:R-:W-:Y:S05]  /*2caa0*/  @!P1 NANOSLEEP.SYNCS 0x989680 ;  /* 0x009896800000995d */ /* 0x004fea0003900000 */
[----:B------:R-:W2:Y:S02]  /*2cab0*/  @!P1 SYNCS.PHASECHK.TRANS64 P1, [R21+URZ+0x2a850], R9 ;  /* 0x02a85009150095a7 */ /* 0x000ea4000802007f */
[----:B--2---:R-:W-:Y:S05]  /*2cac0*/  @!P1 BRA `(.L_x_1771) ;  /* 0xfffffffc00f09947 */ /* 0x004fea000383ffff */
[----:B------:R-:W-:Y:S05]  /*2cad0*/  BRA `(.L_x_1770) ;  /* 0xfffffea000ac7947 */ /* 0x000fea000383ffff */
.L_x_1793:
[----:B-1----:R1:W2:Y:S02]  /*2cae0*/  SYNCS.PHASECHK.TRANS64.TRYWAIT P1, [R20+URZ+0x2a830], R3 ;  /* 0x02a83003140075a7 */ /* 0x0022a4000802017f */
[----:B--2---:R-:W-:Y:S05]  /*2caf0*/  @!P1 NANOSLEEP.SYNCS 0x989680 ;  /* 0x009896800000995d */ /* 0x004fea0003900000 */
[----:B------:R-:W2:Y:S02]  /*2cb00*/  @!P1 SYNCS.PHASECHK.TRANS64 P1, [R20+URZ+0x2a830], R3 ;  /* 0x02a83003140095a7 */ /* 0x000ea4000802007f */
[----:B--2---:R-:W-:Y:S05]  /*2cb10*/  @!P1 BRA `(.L_x_1793) ;  /* 0xfffffffc00f09947 */ /* 0x004fea000383ffff */
[----:B------:R-:W-:Y:S05]  /*2cb20*/  BRA `(.L_x_1792) ;  /* 0xfffffed000807947 */ /* 0x000fea000383ffff */
.L_x_1798:
[----:B-1----:R1:W2:Y:S02]  /*2cb30*/  SYNCS.PHASECHK.TRANS64.TRYWAIT P1, [R21+URZ+0x2a850], R3 ;  /* 0x02a85003150075a7 */ /* 0x0022a4000802017f */
[----:B--2---:R-:W-:Y:S05]  /*2cb40*/  @!P1 NANOSLEEP.SYNCS 0x989680 ;  /* 0x009896800000995d */ /* 0x004fea0003900000 */
[----:B------:R-:W2:Y:S02]  /*2cb50*/  @!P1 SYNCS.PHASECHK.TRANS64 P1, [R21+URZ+0x2a850], R3 ;  /* 0x02a85003150095a7 */ /* 0x000ea4000802007f */
[----:B--2---:R-:W-:Y:S05]  /*2cb60*/  @!P1 BRA `(.L_x_1798) ;  /* 0xfffffffc00f09947 */ /* 0x004fea000383ffff */
[----:B------:R-:W-:Y:S05]  /*2cb70*/  BRA `(.L_x_1797) ;  /* 0xfffffedc00b87947 */ /* 0x000fea000383ffff */
.L_x_1808:
[----:B-1----:R1:W2:Y:S02]  /*2cb80*/  SYNCS.PHASECHK.TRANS64.TRYWAIT P1, [R3+URZ+0x2a830], R4 ;  /* 0x02a83004030075a7 */ /* 0x0022a4000802017f */
[----:B--2---:R-:W-:Y:S05]  /*2cb90*/  @!P1 NANOSLEEP.SYNCS 0x989680 ;  /* 0x009896800000995d */ /* 0x004fea0003900000 */
[----:B------:R-:W2:Y:S02]  /*2cba0*/  @!P1 SYNCS.PHASECHK.TRANS64 P1, [R3+URZ+0x2a830], R4 ;  /* 0x02a83004030095a7 */ /* 0x000ea4000802007f */
[----:B--2---:R-:W-:Y:S05]  /*2cbb0*/  @!P1 BRA `(.L_x_1808) ;  /* 0xfffffffc00f09947 */ /* 0x004fea000383ffff */
[----:B------:R-:W-:Y:S05]  /*2cbc0*/  BRA `(.L_x_1807) ;  /* 0xfffffef8003c7947 */ /* 0x000fea000383ffff */
.L_x_1813:
[----:B-1----:R1:W2:Y:S02]  /*2cbd0*/  SYNCS.PHASECHK.TRANS64.TRYWAIT P1, [R15+URZ+0x2a850], R4 ;  /* 0x02a850040f0075a7 */ /* 0x0022a4000802017f */
[----:B--2---:R-:W-:Y:S05]  /*2cbe0*/  @!P1 NANOSLEEP.SYNCS 0x989680 ;  /* 0x009896800000995d */ /* 0x004fea0003900000 */
[----:B------:R-:W2:Y:S02]  /*2cbf0*/  @!P1 SYNCS.PHASECHK.TRANS64 P1, [R15+URZ+0x2a850], R4 ;  /* 0x02a850040f0095a7 */ /* 0x000ea4000802007f */
[----:B--2---:R-:W-:Y:S05]  /*2cc00*/  @!P1 BRA `(.L_x_1813) ;  /* 0xfffffffc00f09947 */ /* 0x004fea000383ffff */
[----:B------:R-:W-:Y:S05]  /*2cc10*/  BRA `(.L_x_1812) ;  /* 0xffffff0400747947 */ /* 0x000fea000383ffff */
.L_x_1829:
[----:B-1----:R1:W2:Y:S02]  /*2cc20*/  SYNCS.PHASECHK.TRANS64.TRYWAIT P1, [R8+URZ+0x2a850], R7 ;  /* 0x02a85007080075a7 */ /* 0x0022a4000802017f */
[----:B--2---:R-:W-:Y:S05]  /*2cc30*/  @!P1 NANOSLEEP.SYNCS 0x989680 ;  /* 0x009896800000995d */ /* 0x004fea0003900000 */
[----:B------:R-:W2:Y:S02]  /*2cc40*/  @!P1 SYNCS.PHASECHK.TRANS64 P1, [R8+URZ+0x2a850], R7 ;  /* 0x02a85007080095a7 */ /* 0x000ea4000802007f */
[----:B--2---:R-:W-:Y:S05]  /*2cc50*/  @!P1 BRA `(.L_x_1829) ;  /* 0xfffffffc00f09947 */ /* 0x004fea000383ffff */
[----:B------:R-:W-:Y:S05]  /*2cc60*/  BRA `(.L_x_1828) ;  /* 0xffffff3400687947 */ /* 0x000fea000383ffff */
.L_x_1879:
[----:B------:R-:W0:Y:S01]  /*2cc70*/  S2R R12, SR_TID.X ;  /* 0x00000000000c7919 */ /* 0x000e220000002100 */
[----:B------:R-:W-:Y:S01]  /*2cc80*/  BSSY B1, `(.L_x_2050) ;  /* 0x000000a000017945 */ /* 0x000fe20003800000 */
[----:B------:R-:W-:Y:S01]  /*2cc90*/  MOV R11, 0x1f ;  /* 0x0000001f000b7802 */ /* 0x000fe20000000f00 */
[----:B------:R-:W-:Y:S01]  /*2cca0*/  IMAD.MOV.U32 R15, RZ, RZ, -0x1 ;  /* 0xffffffffff0f7424 */ /* 0x000fe200078e00ff */
[----:B0-----:R-:W-:-:S04]  /*2ccb0*/  SHF.R.U32.HI R12, RZ, 0x5, R12 ;  /* 0x00000005ff0c7819 */ /* 0x001fc8000001160c */
[----:B------:R-:W-:-:S05]  /*2ccc0*/  LOP3.LUT R12, R12, 0x3, RZ, 0xc0, !PT ;  /* 0x000000030c0c7812 */ /* 0x000fca00078ec0ff */
[----:B------:R-:W-:Y:S02]  /*2ccd0*/  IMAD.MOV.U32 R13, RZ, RZ, R12 ;  /* 0x000000ffff0d7224 */ /* 0x000fe400078e000c */
[----:B------:R-:W-:-:S07]  /*2cce0*/  IMAD.MOV.U32 R12, RZ, RZ, RZ ;  /* 0x000000ffff0c7224 */ /* 0x000fce00078e00ff */
[----:B------:R-:W-:Y:S05]  /*2ccf0*/  WARPSYNC.COLLECTIVE R15, `(.L_x_2051) ;  /* 0x000000000f087348 */ /* 0x000fea0003c00000 */
[----:B------:R0:W1:Y:S02]  /*2cd00*/  SHFL.IDX P6, R14, R13, R12, R11 ;  /* 0x0000000c0d0e7389 */ /* 0x00006400000c000b */
[----:B01----:R-:W-:Y:S01]  /*2cd10*/  ENDCOLLECTIVE ;  /* 0x000000000000791b */ /* 0x003fe20003800000 */
.L_x_2051:
[----:B------:R-:W-:Y:S05]  /*2cd20*/  BSYNC B1 ;  /* 0x0000000000017941 */ /* 0x000fea0003800000 */
.L_x_2050:
[----:B------:R-:W-:Y:S05]  /*2cd30*/  BRA `(.L_x_2052) ;  /* 0xffffff8800887947 */ /* 0x000fea000383ffff */
.L_x_1881:
[----:B------:R-:W-:Y:S01]  /*2cd40*/  BSSY B1, `(.L_x_2053) ;  /* 0x0000006000017945 */ /* 0x000fe20003800000 */
[----:B------:R-:W-:-:S07]  /*2cd50*/  IMAD.MOV.U32 R15, RZ, RZ, -0x1 ;  /* 0xffffffffff0f7424 */ /* 0x000fce00078e00ff */
[----:B0-----:R-:W-:Y:S05]  /*2cd60*/  WARPSYNC.COLLECTIVE R15, `(.L_x_2054) ;  /* 0x000000000f0c7348 */ /* 0x001fea0003c00000 */
[----:B------:R-:W-:Y:S02]  /*2cd70*/  ELECT P6, UR62, PT ;  /* 0x00000000003e782f */ /* 0x000fe400038c0000 */
[----:B------:R-:W-:Y:S01]  /*2cd80*/  MOV R14, UR62 ;  /* 0x0000003e000e7c02 */ /* 0x000fe20008000f00 */
[----:B0-----:R-:W-:Y:S10]  /*2cd90*/  ENDCOLLECTIVE ;  /* 0x000000000000791b */ /* 0x001ff40003800000 */
.L_x_2054:
[----:B------:R-:W-:Y:S05]  /*2cda0*/  BSYNC B1 ;  /* 0x0000000000017941 */ /* 0x000fea0003800000 */
.L_x_2053:
[----:B------:R-:W-:Y:S05]  /*2cdb0*/  BRA `(.L_x_1880) ;  /* 0xffffff8800807947 */ /* 0x000fea000383ffff */
.L_x_1883:
[----:B0-----:R0:W1:Y:S02]  /*2cdc0*/  SYNCS.PHASECHK.TRANS64.TRYWAIT P0, [R17+URZ+0x2a820], R10 ;  /* 0x02a8200a110075a7 */ /* 0x001064000800017f */
[----:B-1----:R-:W-:Y:S05]  /*2cdd0*/  @!P0 NANOSLEEP.SYNCS 0x989680 ;  /* 0x009896800000895d */ /* 0x002fea0003900000 */
[----:B------:R-:W1:Y:S02]  /*2cde0*/  @!P0 SYNCS.PHASECHK.TRANS64 P0, [R17+URZ+0x2a820], R10 ;  /* 0x02a8200a110085a7 */ /* 0x000e64000800007f */
[----:B-1----:R-:W-:Y:S05]  /*2cdf0*/  @!P0 BRA `(.L_x_1883) ;  /* 0xfffffffc00f08947 */ /* 0x002fea000383ffff */
[----:B------:R-:W-:Y:S05]  /*2ce00*/  BRA `(.L_x_2055) ;  /* 0xffffff8800907947 */ /* 0x000fea000383ffff */
.L_x_1887:
[----:B-1----:R1:W2:Y:S02]  /*2ce10*/  SYNCS.PHASECHK.TRANS64.TRYWAIT P0, [R12+URZ+0x2a8a0], R11 ;  /* 0x02a8a00b0c0075a7 */ /* 0x0022a4000800017f */
[----:B--2---:R-:W-:Y:S05]  /*2ce20*/  @!P0 NANOSLEEP.SYNCS 0x989680 ;  /* 0x009896800000895d */ /* 0x004fea0003900000 */
[----:B------:R-:W2:Y:S02]  /*2ce30*/  @!P0 SYNCS.PHASECHK.TRANS64 P0, [R12+URZ+0x2a8a0], R11 ;  /* 0x02a8a00b0c0085a7 */ /* 0x000ea4000800007f */
[----:B--2---:R-:W-:Y:S05]  /*2ce40*/  @!P0 BRA `(.L_x_1887) ;  /* 0xfffffffc00f08947 */ /* 0x004fea000383ffff */
[----:B------:R-:W-:Y:S05]  /*2ce50*/  BRA `(.L_x_2056) ;  /* 0xffffff8800a87947 */ /* 0x000fea000383ffff */
.L_x_1894:
[----:B0-----:R0:W2:Y:S02]  /*2ce60*/  SYNCS.PHASECHK.TRANS64.TRYWAIT P0, [R12+URZ+0x2a8c0], R11 ;  /* 0x02a8c00b0c0075a7 */ /* 0x0010a4000800017f */
[----:B--2---:R-:W-:Y:S05]  /*2ce70*/  @!P0 NANOSLEEP.SYNCS 0x989680 ;  /* 0x009896800000895d */ /* 0x004fea0003900000 */
[----:B------:R-:W2:Y:S02]  /*2ce80*/  @!P0 SYNCS.PHASECHK.TRANS64 P0, [R12+URZ+0x2a8c0], R11 ;  /* 0x02a8c00b0c0085a7 */ /* 0x000ea4000800007f */
[----:B--2---:R-:W-:Y:S05]  /*2ce90*/  @!P0 BRA `(.L_x_1894) ;  /* 0xfffffffc00f08947 */ /* 0x004fea000383ffff */
[----:B------:R-:W-:Y:S05]  /*2cea0*/  BRA `(.L_x_2057) ;  /* 0xffffff8c00a07947 */ /* 0x000fea000383ffff */
.L_x_1902:
[----:B0-----:R0:W1:Y:S02]  /*2ceb0*/  SYNCS.PHASECHK.TRANS64.TRYWAIT P1, [R10+URZ+0x2a8a0], R2 ;  /* 0x02a8a0020a0075a7 */ /* 0x001064000802017f */
[----:B-1----:R-:W-:Y:S05]  /*2cec0*/  @!P1 NANOSLEEP.SYNCS 0x989680 ;  /* 0x009896800000995d */ /* 0x002fea0003900000 */
[----:B------:R-:W1:Y:S02]  /*2ced0*/  @!P1 SYNCS.PHASECHK.TRANS64 P1, [R10+URZ+0x2a8a0], R2 ;  /* 0x02a8a0020a0095a7 */ /* 0x000e64000802007f */
[----:B-1----:R-:W-:Y:S05]  /*2cee0*/  @!P1 BRA `(.L_x_1902) ;  /* 0xfffffffc00f09947 */ /* 0x002fea000383ffff */
[----:B------:R-:W-:Y:S05]  /*2cef0*/  BRA `(.L_x_2058) ;  /* 0xffffff90009c7947 */ /* 0x000fea000383ffff */
.L_x_1909:
[----:B-1----:R1:W2:Y:S02]  /*2cf00*/  SYNCS.PHASECHK.TRANS64.TRYWAIT P1, [R10+URZ+0x2a8c0], R2 ;  /* 0x02a8c0020a0075a7 */ /* 0x0022a4000802017f */
[----:B--2---:R-:W-:Y:S05]  /*2cf10*/  @!P1 NANOSLEEP.SYNCS 0x989680 ;  /* 0x009896800000995d */ /* 0x004fea0003900000 */
[----:B------:R-:W2:Y:S02]  /*2cf20*/  @!P1 SYNCS.PHASECHK.TRANS64 P1, [R10+URZ+0x2a8c0], R2 ;  /* 0x02a8c0020a0095a7 */ /* 0x000ea4000802007f */
[----:B--2---:R-:W-:Y:S05]  /*2cf30*/  @!P1 BRA `(.L_x_1909) ;  /* 0xfffffffc00f09947 */ /* 0x004fea000383ffff */
[----:B------:R-:W-:Y:S05]  /*2cf40*/  BRA `(.L_x_2059) ;  /* 0xffffff9400907947 */ /* 0x000fea000383ffff */
.L_x_1933:
[----:B------:R-:W0:Y:S01]  /*2cf50*/  S2R R8, SR_TID.X ;  /* 0x0000000000087919 */ /* 0x000e220000002100 */
[----:B------:R-:W-:Y:S01]  /*2cf60*/  BSSY B0, `(.L_x_2060) ;  /* 0x000000a000007945 */ /* 0x000fe20003800000 */
[----:B------:R-:W-:Y:S01]  /*2cf70*/  IMAD.MOV.U32 R12, RZ, RZ, RZ ;  /* 0x000000ffff0c7224 */ /* 0x000fe200078e00ff */
[----:B------:R-:W-:Y:S01]  /*2cf80*/  MOV R11, 0x1f ;  /* 0x0000001f000b7802 */ /* 0x000fe20000000f00 */
[----:B------:R-:W-:Y:S01]  /*2cf90*/  IMAD.MOV.U32 R15, RZ, RZ, -0x1 ;  /* 0xffffffffff0f7424 */ /* 0x000fe200078e00ff */
[----:B0-----:R-:W-:-:S04]  /*2cfa0*/  SHF.R.U32.HI R8, RZ, 0x5, R8 ;  /* 0x00000005ff087819 */ /* 0x001fc80000011608 */
[----:B------:R-:W-:-:S05]  /*2cfb0*/  LOP3.LUT R8, R8, 0x3, RZ, 0xc0, !PT ;  /* 0x0000000308087812 */ /* 0x000fca00078ec0ff */
[----:B------:R-:W-:-:S07]  /*2cfc0*/  IMAD.MOV.U32 R13, RZ, RZ, R8 ;  /* 0x000000ffff0d7224 */ /* 0x000fce00078e0008 */
[----:B-----5:R-:W-:Y:S05]  /*2cfd0*/  WARPSYNC.COLLECTIVE R15, `(.L_x_2061) ;  /* 0x000000000f087348 */ /* 0x020fea0003c00000 */
[----:B------:R0:W1:Y:S02]  /*2cfe0*/  SHFL.IDX P6, R14, R13, R12, R11 ;  /* 0x0000000c0d0e7389 */ /* 0x00006400000c000b */
[----:B01---5:R-:W-:Y:S01]  /*2cff0*/  ENDCOLLECTIVE ;  /* 0x000000000000791b */ /* 0x023fe20003800000 */
.L_x_2061:
[----:B------:R-:W-:Y:S05]  /*2d000*/  BSYNC B0 ;  /* 0x0000000000007941 */ /* 0x000fea0003800000 */
.L_x_2060:
[----:B------:R-:W-:Y:S05]  /*2d010*/  BRA `(.L_x_2062) ;  /* 0xffffffa800347947 */ /* 0x000fea000383ffff */
.L_x_1936:
[----:B0-----:R0:W1:Y:S02]  /*2d020*/  SYNCS.PHASECHK.TRANS64.TRYWAIT P0, [R7+URZ+0x2a840], R2 ;  /* 0x02a84002070075a7 */ /* 0x001064000800017f */
[----:B-1----:R-:W-:Y:S05]  /*2d030*/  @!P0 NANOSLEEP.SYNCS 0x989680 ;  /* 0x009896800000895d */ /* 0x002fea0003900000 */
[----:B------:R-:W1:Y:S02]  /*2d040*/  @!P0 SYNCS.PHASECHK.TRANS64 P0, [R7+URZ+0x2a840], R2 ;  /* 0x02a84002070085a7 */ /* 0x000e64000800007f */
[----:B-1----:R-:W-:Y:S05]  /*2d050*/  @!P0 BRA `(.L_x_1936) ;  /* 0xfffffffc00f08947 */ /* 0x002fea000383ffff */
[----:B------:R-:W-:Y:S05]  /*2d060*/  BRA `(.L_x_2063) ;  /* 0xffffffa800847947 */ /* 0x000fea000383ffff */
.L_x_1937:
[----:B------:R-:W-:Y:S01]  /*2d070*/  BSSY B0, `(.L_x_2064) ;  /* 0x0000008000007945 */ /* 0x000fe20003800000 */
[----:B------:R-:W-:Y:S01]  /*2d080*/  IMAD.MOV.U32 R13, RZ, RZ, R0 ;  /* 0x000000ffff0d7224 */ /* 0x000fe200078e0000 */
[----:B------:R-:W-:Y:S01]  /*2d090*/  MOV R15, 0xffffffff ;  /* 0xffffffff000f7802 */ /* 0x000fe20000000f00 */
[----:B------:R-:W-:Y:S02]  /*2d0a0*/  IMAD.MOV.U32 R12, RZ, RZ, RZ ;  /* 0x000000ffff0c7224 */ /* 0x000fe400078e00ff */
[----:B------:R-:W-:-:S07]  /*2d0b0*/  IMAD.MOV.U32 R11, RZ, RZ, 0x181f ;  /* 0x0000181fff0b7424 */ /* 0x000fce00078e00ff */
[----:B------:R-:W-:Y:S05]  /*2d0c0*/  WARPSYNC.COLLECTIVE R15, `(.L_x_2065) ;  /* 0x000000000f087348 */ /* 0x000fea0003c00000 */
[----:B------:R0:W1:Y:S02]  /*2d0d0*/  SHFL.IDX P6, R14, R13, R12, R11 ;  /* 0x0000000c0d0e7389 */ /* 0x00006400000c000b */
[----:B01----:R-:W-:Y:S01]  /*2d0e0*/  ENDCOLLECTIVE ;  /* 0x000000000000791b */ /* 0x003fe20003800000 */
.L_x_2065:
[----:B------:R-:W-:Y:S05]  /*2d0f0*/  BSYNC B0 ;  /* 0x0000000000007941 */ /* 0x000fea0003800000 */
.L_x_2064:
[----:B------:R-:W-:Y:S01]  /*2d100*/  IMAD.MOV.U32 R13, RZ, RZ, R4 ;  /* 0x000000ffff0d7224 */ /* 0x000fe200078e0004 */
[----:B------:R-:W-:Y:S01]  /*2d110*/  MOV R15, 0xffffffff ;  /* 0xffffffff000f7802 */ /* 0x000fe20000000f00 */
[----:B------:R-:W-:Y:S02]  /*2d120*/  IMAD.MOV.U32 R12, RZ, RZ, RZ ;  /* 0x000000ffff0c7224 */ /* 0x000fe400078e00ff */
[----:B------:R-:W-:Y:S02]  /*2d130*/  IMAD.MOV.U32 R11, RZ, RZ, 0x181f ;  /* 0x0000181fff0b7424 */ /* 0x000fe400078e00ff */
[----:B------:R-:W-:Y:S02]  /*2d140*/  IMAD.MOV.U32 R2, RZ, RZ, R14 ;  /* 0x000000ffff027224 */ /* 0x000fe400078e000e */
[----:B------:R-:W-:-:S07]  /*2d150*/  @P0 IMAD R8, R5, 0x2, R17 ;  /* 0x0000000205080824 */ /* 0x000fce00078e0211 */
[----:B------:R-:W-:Y:S05]  /*2d160*/  WARPSYNC.COLLECTIVE R15, `(.L_x_2066) ;  /* 0x000000000f087348 */ /* 0x000fea0003c00000 */
[----:B------:R0:W1:Y:S02]  /*2d170*/  SHFL.IDX P6, R14, R13, R12, R11 ;  /* 0x0000000c0d0e7389 */ /* 0x00006400000c000b */
[----:B01----:R-:W-:Y:S01]  /*2d180*/  ENDCOLLECTIVE ;  /* 0x000000000000791b */ /* 0x003fe20003800000 */
.L_x_2066:
[----:B------:R-:W-:Y:S01]  /*2d190*/  IMAD.MOV.U32 R13, RZ, RZ, R0 ;  /* 0x000000ffff0d7224 */ /* 0x000fe200078e0000 */
[----:B------:R-:W-:Y:S01]  /*2d1a0*/  MOV R12, 0x1 ;  /* 0x00000001000c7802 */ /* 0x000fe20000000f00 */
[----:B------:R-:W-:-:S07]  /*2d1b0*/  IMAD.MOV.U32 R3, RZ, RZ, R14 ;  /* 0x000000ffff037224 */ /* 0x000fce00078e000e */
[----:B------:R-:W-:Y:S05]  /*2d1c0*/  WARPSYNC.COLLECTIVE R15, `(.L_x_2067) ;  /* 0x000000000f087348 */ /* 0x000fea0003c00000 */
[----:B------:R0:W1:Y:S02]  /*2d1d0*/  SHFL.IDX P6, R14, R13, R12, R11 ;  /* 0x0000000c0d0e7389 */ /* 0x00006400000c000b */
[----:B01----:R-:W-:Y:S01]  /*2d1e0*/  ENDCOLLECTIVE ;  /* 0x000000000000791b */ /* 0x003fe20003800000 */
.L_x_2067:
        /* <DEDUP_REMOVED lines=13> */
[----:B0-----:R-:W-:Y:S01]  /*2d2c0*/  IMAD.MOV.U32 R2, RZ, RZ, R14 ;  /* 0x000000ffff027224 */ /* 0x001fe200078e000e */
[----:B------:R-:W-:-:S07]  /*2d2d0*/  @P1 LEA R8, R5, R17, 0x1 ;  /* 0x0000001105081211 */ /* 0x000fce00078e08ff */
[----:B------:R-:W-:Y:S05]  /*2d2e0*/  WARPSYNC.COLLECTIVE R15, `(.L_x_2068) ;  /* 0x000000000f087348 */ /* 0x000fea0003c00000 */
[----:B------:R0:W1:Y:S02]  /*2d2f0*/  SHFL.IDX P6, R14, R13, R12, R11 ;  /* 0x0000000c0d0e7389 */ /* 0x00006400000c000b */
[----:B01----:R-:W-:Y:S01]  /*2d300*/  ENDCOLLECTIVE ;  /* 0x000000000000791b */ /* 0x003fe20003800000 */
.L_x_2068:
[----:B------:R-:W-:Y:S02]  /*2d310*/  IMAD.MOV.U32 R13, RZ, RZ, R0 ;  /* 0x000000ffff0d7224 */ /* 0x000fe400078e0000 */
[----:B------:R-:W-:Y:S02]  /*2d320*/  IMAD.MOV.U32 R12, RZ, RZ, 0x2 ;  /* 0x00000002ff0c7424 */ /* 0x000fe400078e00ff */
[----:B------:R-:W-:-:S07]  /*2d330*/  IMAD.MOV.U32 R3, RZ, RZ, R14 ;  /* 0x000000ffff037224 */ /* 0x000fce00078e000e */
[----:B------:R-:W-:Y:S05]  /*2d340*/  WARPSYNC.COLLECTIVE R15, `(.L_x_2069) ;  /* 0x000000000f087348 */ /* 0x000fea0003c00000 */
[----:B------:R0:W1:Y:S02]  /*2d350*/  SHFL.IDX P6, R14, R13, R12, R11 ;  /* 0x0000000c0d0e7389 */ /* 0x00006400000c000b */
[----:B01----:R-:W-:Y:S01]  /*2d360*/  ENDCOLLECTIVE ;  /* 0x000000000000791b */ /* 0x003fe20003800000 */
.L_x_2069:
        /* <DEDUP_REMOVED lines=17> */
.L_x_2070:
[----:B------:R-:W-:Y:S02]  /*2d480*/  @P1 IMAD R8, R5, 0x2, R17 ;  /* 0x0000000205081824 */ /* 0x000fe400078e0211 */
[----:B------:R-:W-:Y:S02]  /*2d490*/  IMAD.MOV.U32 R13, RZ, RZ, R0 ;  /* 0x000000ffff0d7224 */ /* 0x000fe400078e0000 */
[----:B------:R-:W-:Y:S01]  /*2d4a0*/  IMAD.MOV.U32 R12, RZ, RZ, 0x3 ;  /* 0x00000003ff0c7424 */ /* 0x000fe200078e00ff */
[----:B------:R-:W-:-:S07]  /*2d4b0*/  MOV R3, R14 ;  /* 0x0000000e00037202 */ /* 0x000fce0000000f00 */
[----:B------:R-:W-:Y:S05]  /*2d4c0*/  WARPSYNC.COLLECTIVE R15, `(.L_x_2071) ;  /* 0x000000000f087348 */ /* 0x000fea0003c00000 */
[----:B------:R0:W1:Y:S02]  /*2d4d0*/  SHFL.IDX P6, R14, R13, R12, R11 ;  /* 0x0000000c0d0e7389 */ /* 0x00006400000c000b */
[----:B01----:R-:W-:Y:S01]  /*2d4e0*/  ENDCOLLECTIVE ;  /* 0x000000000000791b */ /* 0x003fe20003800000 */
.L_x_2071:
        /* <DEDUP_REMOVED lines=17> */
.L_x_2072:
[----:B------:R-:W-:Y:S01]  /*2d600*/  @P1 IMAD R8, R5, 0x2, R17 ;  /* 0x0000000205081824 */ /* 0x000fe200078e0211 */
[----:B------:R-:W-:Y:S01]  /*2d610*/  MOV R13, R0 ;  /* 0x00000000000d7202 */ /* 0x000fe20000000f00 */
[----:B------:R-:W-:Y:S02]  /*2d620*/  IMAD.MOV.U32 R12, RZ, RZ, 0x4 ;  /* 0x00000004ff0c7424 */ /* 0x000fe400078e00ff */
[----:B------:R-:W-:-:S07]  /*2d630*/  IMAD.MOV.U32 R3, RZ, RZ, R14 ;  /* 0x000000ffff037224 */ /* 0x000fce00078e000e */
[----:B------:R-:W-:Y:S05]  /*2d640*/  WARPSYNC.COLLECTIVE R15, `(.L_x_2073) ;  /* 0x000000000f087348 */ /* 0x000fea0003c00000 */
[----:B------:R0:W1:Y:S02]  /*2d650*/  SHFL.IDX P6, R14, R13, R12, R11 ;  /* 0x0000000c0d0e7389 */ /* 0x00006400000c000b */
[----:B01----:R-:W-:Y:S01]  /*2d660*/  ENDCOLLECTIVE ;  /* 0x000000000000791b */ /* 0x003fe20003800000 */
.L_x_2073:
        /* <DEDUP_REMOVED lines=17> */
.L_x_2074:
[----:B------:R-:W-:Y:S02]  /*2d780*/  @P1 IMAD R8, R5, 0x2, R17 ;  /* 0x0000000205081824 */ /* 0x000fe400078e0211 */
[----:B------:R-:W-:Y:S02]  /*2d790*/  IMAD.MOV.U32 R13, RZ, RZ, R0 ;  /* 0x000000ffff0d7224 */ /* 0x000fe400078e0000 */
[----:B------:R-:W-:Y:S02]  /*2d7a0*/  IMAD.MOV.U32 R12, RZ, RZ, 0x5 ;  /* 0x00000005ff0c7424 */ /* 0x000fe400078e00ff */
[----:B------:R-:W-:-:S07]  /*2d7b0*/  IMAD.MOV.U32 R3, RZ, RZ, R14 ;  /* 0x000000ffff037224 */ /* 0x000fce00078e000e */
[----:B------:R-:W-:Y:S05]  /*2d7c0*/  WARPSYNC.COLLECTIVE R15, `(.L_x_2075) ;  /* 0x000000000f087348 */ /* 0x000fea0003c00000 */
[----:B------:R0:W1:Y:S02]  /*2d7d0*/  SHFL.IDX P6, R14, R13, R12, R11 ;  /* 0x0000000c0d0e7389 */ /* 0x00006400000c000b */
[----:B01----:R-:W-:Y:S01]  /*2d7e0*/  ENDCOLLECTIVE ;  /* 0x000000000000791b */ /* 0x003fe20003800000 */
.L_x_2075:
[----:B------:R-:W-:-:S04]  /*2d7f0*/  @P1 LEA R3, P0, R9, R3, 0x1 ;  /* 0x0000000309031211 */ /* 0x000fc800078008ff */
[----:B------:R-:W-:-:S04]  /*2d800*/  @P1 IADD3.X R2, RZ, R2, RZ, P0, !PT ;  /* 0x00000002ff021210 */ /* 0x000fc800007fe4ff */
[----:B------:R-:W-:Y:S02]  /*2d810*/  @P1 LOP3.LUT R3, R3, R2, RZ, 0x3c, !PT ;  /* 0x0000000203031212 */ /* 0x000fe400078e3cff */
[----:B------:R-:W-:Y:S02]  /*2d820*/  MOV R13, R4 ;  /* 0x00000004000d7202 */ /* 0x000fe40000000f00 */
[----:B------:R-:W-:-:S04]  /*2d830*/  @P1 LOP3.LUT R2, R3, R2, RZ, 0x3c, !PT ;  /* 0x0000000203021212 */ /* 0x000fc800078e3cff */
[----:B------:R-:W-:Y:S01]  /*2d840*/  @P1 LOP3.LUT R3, R3, R2, RZ, 0x3c, !PT ;  /* 0x0000000203031212 */ /* 0x000fe200078e3cff */
[----:B------:R-:W-:-:S04]  /*2d850*/  IMAD.MOV.U32 R0, RZ, RZ, R14 ;  /* 0x000000ffff007224 */ /* 0x000fc800078e000e */
[----:B------:R-:W-:Y:S01]  /*2d860*/  @!PT LDS RZ, [RZ] ;  /* 0x00000000fffff984 */ /* 0x000fe20000000800 */
[----:B------:R-:W-:Y:S01]  /*2d870*/  @!PT LDS RZ, [RZ] ;  /* 0x00000000fffff984 */ /* 0x000fe20000000800 */
[----:B------:R-:W-:Y:S01]  /*2d880*/  @!PT LDS RZ, [RZ] ;  /* 0x00000000fffff984 */ /* 0x000fe20000000800 */
[----:B------:R0:W-:Y:S03]  /*2d890*/  @P1 LDGSTS.E.BYPASS.LTC128B.128 [R8+0x1a400], desc[UR60][R2.64], !P4 ;  /* 0x1a40000002081fae */ /* 0x0001e6000e101d7c */
[----:B0-----:R-:W-:Y:S05]  /*2d8a0*/  WARPSYNC.COLLECTIVE R15, `(.L_x_2076) ;  /* 0x000000000f087348 */ /* 0x001fea0003c00000 */
[----:B------:R1:W2:Y:S02]  /*2d8b0*/  SHFL.IDX P6, R14, R13, R12, R11 ;  /* 0x0000000c0d0e7389 */ /* 0x0002a400000c000b */
[----:B012---:R-:W-:Y:S01]  /*2d8c0*/  ENDCOLLECTIVE ;  /* 0x000000000000791b */ /* 0x007fe20003800000 */
.L_x_2076:
[----:B------:R-:W-:Y:S01]  /*2d8d0*/  @!PT LDS RZ, [RZ] ;  /* 0x00000000fffff984 */ /* 0x000fe20000000800 */
[----:B------:R-:W-:Y:S01]  /*2d8e0*/  @!PT LDS RZ, [RZ] ;  /* 0x00000000fffff984 */ /* 0x000fe20000000800 */
[----:B------:R-:W-:Y:S01]  /*2d8f0*/  @!PT LDS RZ, [RZ] ;  /* 0x00000000fffff984 */ /* 0x000fe20000000800 */
[----:B------:R-:W-:Y:S04]  /*2d900*/  @P1 LDGSTS.E.BYPASS.LTC128B.128 [R8+0x1d400], desc[UR60][R2.64+0x80], !P3 ;  /* 0x1d40008002081fae */ /* 0x000fe8000d901d7c */
[----:B------:R0:W-:Y:S02]  /*2d910*/  @P1 LDGSTS.E.BYPASS.LTC128B.128 [R8+0x20400], desc[UR60][R2.64+0x100], !P2 ;  /* 0x2040010002081fae */ /* 0x0001e4000d101d7c */
[----:B0-----:R-:W-:Y:S01]  /*2d920*/  IMAD.MOV.U32 R2, RZ, RZ, R14 ;  /* 0x000000ffff027224 */ /* 0x001fe200078e000e */
[----:B------:R-:W-:Y:S06]  /*2d930*/  BRA `(.L_x_2077) ;  /* 0xffffffa400c87947 */ /* 0x000fec000383ffff */
.L_x_1942:
[----:B------:R-:W-:Y:S01]  /*2d940*/  IMAD.MOV.U32 R13, RZ, RZ, R4 ;  /* 0x000000ffff0d7224 */ /* 0x000fe200078e0004 */
[----:B------:R-:W-:Y:S01]  /*2d950*/  MOV R15, 0xffffffff ;  /* 0xffffffff000f7802 */ /* 0x000fe20000000f00 */
[----:B------:R-:W-:Y:S02]  /*2d960*/  IMAD.MOV.U32 R12, RZ, RZ, RZ ;  /* 0x000000ffff0c7224 */ /* 0x000fe400078e00ff */
[----:B------:R-:W-:Y:S02]  /*2d970*/  IMAD.MOV.U32 R11, RZ, RZ, 0x181f ;  /* 0x0000181fff0b7424 */ /* 0x000fe400078e00ff */
[----:B------:R-:W-:Y:S02]  /*2d980*/  IMAD R32, R32, R7, RZ ;  /* 0x0000000720207224 */ /* 0x000fe400078e02ff */
[----:B------:R-:W-:-:S07]  /*2d990*/  IMAD.IADD R25, R9, 0x1, R25 ;  /* 0x0000000109197824 */ /* 0x000fce00078e0219 */
[----:B------:R-:W-:Y:S05]  /*2d9a0*/  WARPSYNC.COLLECTIVE R15, `(.L_x_2078) ;  /* 0x000000000f087348 */ /* 0x000fea0003c00000 */
[----:B------:R0:W1:Y:S02]  /*2d9b0*/  SHFL.IDX P6, R14, R13, R12, R11 ;  /* 0x0000000c0d0e7389 */ /* 0x00006400000c000b */
[----:B01----:R-:W-:Y:S01]  /*2d9c0*/  ENDCOLLECTIVE ;  /* 0x000000000000791b */ /* 0x003fe20003800000 */
.L_x_2078:
[----:B------:R-:W-:Y:S01]  /*2d9d0*/  ISETP.GE.AND P1, PT, R25, R32, PT ;  /* 0x000000201900720c */ /* 0x000fe20003f26270 */
[----:B------:R-:W-:Y:S02]  /*2d9e0*/  IMAD.MOV.U32 R13, RZ, RZ, R0 ;  /* 0x000000ffff0d7224 */ /* 0x000fe400078e0000 */
[----:B------:R-:W-:-:S10]  /*2d9f0*/  IMAD.MOV.U32 R2, RZ, RZ, R14 ;  /* 0x000000ffff027224 */ /* 0x000fd400078e000e */
[----:B------:R-:W-:Y:S05]  /*2da00*/  WARPSYNC.COLLECTIVE R15, `(.L_x_2079) ;  /* 0x000000000f087348 */ /* 0x000fea0003c00000 */
[----:B------:R0:W1:Y:S02]  /*2da10*/  SHFL.IDX P6, R14, R13, R12, R11 ;  /* 0x0000000c0d0e7389 */ /* 0x00006400000c000b */
[----:B01----:R-:W-:Y:S01]  /*2da20*/  ENDCOLLECTIVE ;  /* 0x000000000000791b */ /* 0x003fe20003800000 */
.L_x_2079:
[----:B------:R-:W-:Y:S02]  /*2da30*/  IMAD.MOV.U32 R13, RZ, RZ, R4 ;  /* 0x000000ffff0d7224 */ /* 0x000fe400078e0004 */
[----:B------:R-:W-:Y:S02]  /*2da40*/  IMAD.MOV.U32 R12, RZ, RZ, 0x1 ;  /* 0x00000001ff0c7424 */ /* 0x000fe400078e00ff */
[----:B------:R-:W-:-:S07]  /*2da50*/  IMAD.MOV.U32 R3, RZ, RZ, R14 ;  /* 0x000000ffff037224 */ /* 0x000fce00078e000e */
[----:B------:R-:W-:Y:S05]  /*2da60*/  WARPSYNC.COLLECTIVE R15, `(.L_x_2080) ;  /* 0x000000000f087348 */ /* 0x000fea0003c00000 */
[----:B------:R0:W1:Y:S02]  /*2da70*/  SHFL.IDX P6, R14, R13, R12, R11 ;  /* 0x0000000c0d0e7389 */ /* 0x00006400000c000b */
[----:B01----:R-:W-:Y:S01]  /*2da80*/  ENDCOLLECTIVE ;  /* 0x000000000000791b */ /* 0x003fe20003800000 */
.L_x_2080:
[----:B------:R-:W-:-:S04]  /*2da90*/  @!P1 LEA R5, P4, R8, R3, 0x1 ;  /* 0x0000000308059211 */ /* 0x000fc800078808ff */
[----:B------:R-:W-:Y:S01]  /*2daa0*/  @!P1 IADD3.X R3, RZ, R2, RZ, P4, !PT ;  /* 0x00000002ff039210 */ /* 0x000fe200027fe4ff */
[----:B------:R-:W-:Y:S02]  /*2dab0*/  @!P1 IMAD.MOV.U32 R2, RZ, RZ, R5 ;  /* 0x000000ffff029224 */ /* 0x000fe400078e0005 */
[----:B------:R-:W-:-:S03]  /*2dac0*/  VIADD R5, R25, 0x10 ;  /* 0x0000001019057836 */ /* 0x000fc60000000000 */
[----:B------:R-:W-:Y:S01]  /*2dad0*/  @!PT LDS RZ, [RZ] ;  /* 0x00000000fffff984 */ /* 0x000fe20000000800 */
[----:B------:R-:W-:Y:S01]  /*2dae0*/  @!PT LDS RZ, [RZ] ;  /* 0x00000000fffff984 */ /* 0x000fe20000000800 */
[----:B------:R-:W-:Y:S01]  /*2daf0*/  @!PT LDS RZ, [RZ] ;  /* 0x00000000fffff984 */ /* 0x000fe20000000800 */
[----:B------:R-:W-:Y:S01]  /*2db00*/  @!P1 LDGSTS.E.BYPASS.LTC128B.128 [R36+0xc400], desc[UR60][R2.64], !P3 ;  /* 0x0c40000002249fae */ /* 0x000fe2000d901d7c */
[----:B------:R-:W-:-:S03]  /*2db10*/  IMAD.MOV.U32 R13, RZ, RZ, R0 ;  /* 0x000000ffff0d7224 */ /* 0x000fc600078e0000 */
[----:B------:R-:W-:Y:S04]  /*2db20*/  @!P1 LDGSTS.E.BYPASS.LTC128B.128 [R36+0x10400], desc[UR60][R2.64+0x80], !P2 ;  /* 0x1040008002249fae */ /* 0x000fe8000d101d7c */
[----:B------:R0:W-:Y:S01]  /*2db30*/  @!P1 LDGSTS.E.BYPASS.LTC128B.128 [R36+0x14400], desc[UR60][R2.64+0x100], !P0 ;  /* 0x1440010002249fae */ /* 0x0001e2000c101d7c */
[----:B------:R-:W-:Y:S02]  /*2db40*/  ISETP.GE.AND P1, PT, R5, R32, PT ;  /* 0x000000200500720c */ /* 0x000fe40003f26270 */
[----:B0-----:R-:W-:-:S11]  /*2db50*/  MOV R2, R14 ;  /* 0x0000000e00027202 */ /* 0x001fd60000000f00 */
[----:B------:R-:W-:Y:S05]  /*2db60*/  WARPSYNC.COLLECTIVE R15, `(.L_x_2081) ;  /* 0x000000000f087348 */ /* 0x000fea0003c00000 */
[----:B------:R0:W1:Y:S02]  /*2db70*/  SHFL.IDX P6, R14, R13, R12, R11 ;  /* 0x0000000c0d0e7389 */ /* 0x00006400000c000b */
[----:B01----:R-:W-:Y:S01]  /*2db80*/  ENDCOLLECTIVE ;  /* 0x000000000000791b */ /* 0x003fe20003800000 */
.L_x_2081:
[----:B------:R-:W-:Y:S02]  /*2db90*/  IMAD.MOV.U32 R13, RZ, RZ, R4 ;  /* 0x000000ffff0d7224 */ /* 0x000fe400078e0004 */
[----:B------:R-:W-:Y:S02]  /*2dba0*/  IMAD.MOV.U32 R12, RZ, RZ, 0x2 ;  /* 0x00000002ff0c7424 */ /* 0x000fe400078e00ff */
[----:B------:R-:W-:-:S07]  /*2dbb0*/  IMAD.MOV.U32 R3, RZ, RZ, R14 ;  /* 0x000000ffff037224 */ /* 0x000fce00078e000e */
[----:B------:R-:W-:Y:S05]  /*2dbc0*/  WARPSYNC.COLLECTIVE R15, `(.L_x_2082) ;  /* 0x000000000f087348 */ /* 0x000fea0003c00000 */
[----:B------:R0:W1:Y:S02]  /*2dbd0*/  SHFL.IDX P6, R14, R13, R12, R11 ;  /* 0x0000000c0d0e7389 */ /* 0x00006400000c000b */
[----:B01----:R-:W-:Y:S01]  /*2dbe0*/  ENDCOLLECTIVE ;  /* 0x000000000000791b */ /* 0x003fe20003800000 */
.L_x_2082:
[----:B------:R-:W-:-:S05]  /*2dbf0*/  @!P1 LEA R5, P4, R8, R3, 0x1 ;  /* 0x0000000308059211 */ /* 0x000fca00078808ff */
[----:B------:R-:W-:Y:S02]  /*2dc00*/  @!P1 IMAD.X R6, RZ, RZ, R2, P4 ;  /* 0x000000ffff069224 */ /* 0x000fe400020e0602 */
[----:B------:R-:W-:Y:S02]  /*2dc10*/  @!P1 IMAD.MOV.U32 R2, RZ, RZ, R5 ;  /* 0x000000ffff029224 */ /* 0x000fe400078e0005 */
[----:B------:R-:W-:Y:S01]  /*2dc20*/  VIADD R5, R25, 0x20 ;  /* 0x0000002019057836 */ /* 0x000fe20000000000 */
[----:B------:R-:W-:Y:S02]  /*2dc30*/  @!P1 MOV R3, R6 ;  /* 0x0000000600039202 */ /* 0x000fe40000000f00 */
[----:B------:R-:W-:-:S03]  /*2dc40*/  MOV R13, R0 ;  /* 0x00000000000d7202 */ /* 0x000fc60000000f00 */
        /* <DEDUP_REMOVED lines=11> */
.L_x_2083:
[----:B------:R-:W-:Y:S02]  /*2dd00*/  IMAD.MOV.U32 R13, RZ, RZ, R4 ;  /* 0x000000ffff0d7224 */ /* 0x000fe400078e0004 */
[----:B------:R-:W-:Y:S02]  /*2dd10*/  IMAD.MOV.U32 R12, RZ, RZ, 0x3 ;  /* 0x00000003ff0c7424 */ /* 0x000fe400078e00ff */
[----:B------:R-:W-:-:S07]  /*2dd20*/  IMAD.MOV.U32 R3, RZ, RZ, R14 ;  /* 0x000000ffff037224 */ /* 0x000fce00078e000e */
[----:B------:R-:W-:Y:S05]  /*2dd30*/  WARPSYNC.COLLECTIVE R15, `(.L_x_2084) ;  /* 0x000000000f087348 */ /* 0x000fea0003c00000 */
[----:B------:R0:W1:Y:S02]  /*2dd40*/  SHFL.IDX P6, R14, R13, R12, R11 ;  /* 0x0000000c0d0e7389 */ /* 0x00006400000c000b */
[----:B01----:R-:W-:Y:S01]  /*2dd50*/  ENDCOLLECTIVE ;  /* 0x000000000000791b */ /* 0x003fe20003800000 */
.L_x_2084:
[----:B------:R-:W-:-:S05]  /*2dd60*/  @!P1 LEA R5, P4, R8, R3, 0x1 ;  /* 0x0000000308059211 */ /* 0x000fca00078808ff */
[----:B------:R-:W-:Y:S02]  /*2dd70*/  @!P1 IMAD.X R6, RZ, RZ, R2, P4 ;  /* 0x000000ffff069224 */ /* 0x000fe400020e0602 */
[----:B------:R-:W-:Y:S01]  /*2dd80*/  @!P1 IMAD.MOV.U32 R2, RZ, RZ, R5 ;  /* 0x000000ffff029224 */ /* 0x000fe200078e0005 */
[----:B------:R-:W-:Y:S01]  /*2dd90*/  IADD3 R5, R25, 0x30, RZ ;  /* 0x0000003019057810 */ /* 0x000fe20007ffe0ff */
[----:B------:R-:W-:Y:S02]  /*2dda0*/  @!P1 IMAD.MOV.U32 R3, RZ, RZ, R6 ;  /* 0x000000ffff039224 */ /* 0x000fe400078e0006 */
[----:B------:R-:W-:-:S03]  /*2ddb0*/  IMAD.MOV.U32 R13, RZ, RZ, R0 ;  /* 0x000000ffff0d7224 */ /* 0x000fc600078e0000 */
        /* <DEDUP_REMOVED lines=11> */
.L_x_2085:
[----:B------:R-:W-:Y:S01]  /*2de70*/  MOV R13, R4 ;  /* 0x00000004000d7202 */ /* 0x000fe20000000f00 */
[----:B------:R-:W-:Y:S01]  /*2de80*/  IMAD.MOV.U32 R12, RZ, RZ, 0x4 ;  /* 0x00000004ff0c7424 */ /* 0x000fe200078e00ff */
[----:B------:R-:W-:-:S07]  /*2de90*/  MOV R3, R14 ;  /* 0x0000000e00037202 */ /* 0x000fce0000000f00 */
[----:B------:R-:W-:Y:S05]  /*2dea0*/  WARPSYNC.COLLECTIVE R15, `(.L_x_2086) ;  /* 0x000000000f087348 */ /* 0x000fea0003c00000 */
[----:B------:R0:W1:Y:S02]  /*2deb0*/  SHFL.IDX P6, R14, R13, R12, R11 ;  /* 0x0000000c0d0e7389 */ /* 0x00006400000c000b */
[----:B01----:R-:W-:Y:S01]  /*2dec0*/  ENDCOLLECTIVE ;  /* 0x000000000000791b */ /* 0x003fe20003800000 */
.L_x_2086:
[----:B------:R-:W-:-:S05]  /*2ded0*/  @!P1 LEA R5, P4, R8, R3, 0x1 ;  /* 0x0000000308059211 */ /* 0x000fca00078808ff */
[----:B------:R-:W-:Y:S02]  /*2dee0*/  @!P1 IMAD.X R6, RZ, RZ, R2, P4 ;  /* 0x000000ffff069224 */ /* 0x000fe400020e0602 */
[----:B------:R-:W-:Y:S02]  /*2def0*/  @!P1 IMAD.MOV.U32 R2, RZ, RZ, R5 ;  /* 0x000000ffff029224 */ /* 0x000fe400078e0005 */
[----:B------:R-:W-:Y:S02]  /*2df00*/  @!P1 IMAD.MOV.U32 R3, RZ, RZ, R6 ;  /* 0x000000ffff039224 */ /* 0x000fe400078e0006 */
[----:B------:R-:W-:Y:S02]  /*2df10*/  VIADD R5, R25, 0x40 ;  /* 0x0000004019057836 */ /* 0x000fe40000000000 */
[----:B------:R-:W-:Y:S01]  /*2df20*/  IMAD.MOV.U32 R13, RZ, RZ, R0 ;  /* 0x000000ffff0d7224 */ /* 0x000fe200078e0000 */
        /* <DEDUP_REMOVED lines=11> */
.L_x_2087:
[----:B------:R-:W-:Y:S01]  /*2dfe0*/  IMAD.MOV.U32 R13, RZ, RZ, R4 ;  /* 0x000000ffff0d7224 */ /* 0x000fe200078e0004 */
[----:B------:R-:W-:Y:S01]  /*2dff0*/  MOV R12, 0x5 ;  /* 0x00000005000c7802 */ /* 0x000fe20000000f00 */
[----:B------:R-:W-:-:S07]  /*2e000*/  IMAD.MOV.U32 R3, RZ, RZ, R14 ;  /* 0x000000ffff037224 */ /* 0x000fce00078e000e */
[----:B------:R-:W-:Y:S05]  /*2e010*/  WARPSYNC.COLLECTIVE R15, `(.L_x_2088) ;  /* 0x000000000f087348 */ /* 0x000fea0003c00000 */
[----:B------:R0:W1:Y:S02]  /*2e020*/  SHFL.IDX P6, R14, R13, R12, R11 ;  /* 0x0000000c0d0e7389 */ /* 0x00006400000c000b */
[----:B01----:R-:W-:Y:S01]  /*2e030*/  ENDCOLLECTIVE ;  /* 0x000000000000791b */ /* 0x003fe20003800000 */
.L_x_2088:
[----:B------:R-:W-:-:S04]  /*2e040*/  @!P1 LEA R5, P4, R8, R3, 0x1 ;  /* 0x0000000308059211 */ /* 0x000fc800078808ff */
[----:B------:R-:W-:Y:S01]  /*2e050*/  @!P1 IADD3.X R6, RZ, R2, RZ, P4, !PT ;  /* 0x00000002ff069210 */ /* 0x000fe200027fe4ff */
[----:B------:R-:W-:Y:S02]  /*2e060*/  @!P1 IMAD.MOV.U32 R2, RZ, RZ, R5 ;  /* 0x000000ffff029224 */ /* 0x000fe400078e0005 */
[----:B------:R-:W-:Y:S02]  /*2e070*/  VIADD R5, R25, 0x50 ;  /* 0x0000005019057836 */ /* 0x000fe40000000000 */
        /* <DEDUP_REMOVED lines=13> */
.L_x_2089:
[----:B------:R-:W-:Y:S02]  /*2e150*/  IMAD.MOV.U32 R13, RZ, RZ, R4 ;  /* 0x000000ffff0d7224 */ /* 0x000fe400078e0004 */
[----:B------:R-:W-:Y:S02]  /*2e160*/  IMAD.MOV.U32 R12, RZ, RZ, 0x6 ;  /* 0x00000006ff0c7424 */ /* 0x000fe400078e00ff */
[----:B------:R-:W-:-:S07]  /*2e170*/  IMAD.MOV.U32 R3, RZ, RZ, R14 ;  /* 0x000000ffff037224 */ /* 0x000fce00078e000e */
[----:B------:R-:W-:Y:S05]  /*2e180*/  WARPSYNC.COLLECTIVE R15, `(.L_x_2090) ;  /* 0x000000000f087348 */ /* 0x000fea0003c00000 */
[----:B------:R0:W1:Y:S02]  /*2e190*/  SHFL.IDX P6, R14, R13, R12, R11 ;  /* 0x0000000c0d0e7389 */ /* 0x00006400000c000b */
[----:B01----:R-:W-:Y:S01]  /*2e1a0*/  ENDCOLLECTIVE ;  /* 0x000000000000791b */ /* 0x003fe20003800000 */
.L_x_2090:
[----:B------:R-:W-:-:S05]  /*2e1b0*/  @!P1 LEA R5, P4, R8, R3, 0x1 ;  /* 0x0000000308059211 */ /* 0x000fca00078808ff */
[----:B------:R-:W-:Y:S01]  /*2e1c0*/  @!P1 IMAD.X R6, RZ, RZ, R2, P4 ;  /* 0x000000ffff069224 */ /* 0x000fe200020e0602 */
[----:B------:R-:W-:Y:S01]  /*2e1d0*/  @!P1 MOV R2, R5 ;  /* 0x0000000500029202 */ /* 0x000fe20000000f00 */
        /* <DEDUP_REMOVED lines=14> */
.L_x_2091:
[----:B------:R-:W-:Y:S02]  /*2e2c0*/  IMAD.MOV.U32 R13, RZ, RZ, R4 ;  /* 0x000000ffff0d7224 */ /* 0x000fe400078e0004 */
[----:B------:R-:W-:Y:S02]  /*2e2d0*/  IMAD.MOV.U32 R12, RZ, RZ, 0x7 ;  /* 0x00000007ff0c7424 */ /* 0x000fe400078e00ff */
[----:B------:R-:W-:-:S07]  /*2e2e0*/  IMAD.MOV.U32 R3, RZ, RZ, R14 ;  /* 0x000000ffff037224 */ /* 0x000fce00078e000e */
[----:B------:R-:W-:Y:S05]  /*2e2f0*/  WARPSYNC.COLLECTIVE R15, `(.L_x_2092) ;  /* 0x000000000f087348 */ /* 0x000fea0003c00000 */
[----:B------:R0:W1:Y:S02]  /*2e300*/  SHFL.IDX P6, R14, R13, R12, R11 ;  /* 0x0000000c0d0e7389 */ /* 0x00006400000c000b */
[----:B01----:R-:W-:Y:S01]  /*2e310*/  ENDCOLLECTIVE ;  /* 0x000000000000791b */ /* 0x003fe20003800000 */
.L_x_2092:
[----:B------:R-:W-:-:S05]  /*2e320*/  @!P1 LEA R5, P4, R8, R3, 0x1 ;  /* 0x0000000308059211 */ /* 0x000fca00078808ff */
[----:B------:R-:W-:Y:S02]  /*2e330*/  @!P1 IMAD.X R6, RZ, RZ, R2, P4 ;  /* 0x000000ffff069224 */ /* 0x000fe400020e0602 */
[----:B------:R-:W-:-:S03]  /*2e340*/  @!P1 IMAD.MOV.U32 R2, RZ, RZ, R5 ;  /* 0x000000ffff029224 */ /* 0x000fc600078e0005 */
[----:B------:R-:W-:Y:S01]  /*2e350*/  @!P1 MOV R3, R6 ;  /* 0x0000000600039202 */ /* 0x000fe20000000f00 */
[----:B------:R-:W-:-:S04]  /*2e360*/  IMAD.MOV.U32 R13, RZ, RZ, R0 ;  /* 0x000000ffff0d7224 */ /* 0x000fc800078e0000 */
        /* <DEDUP_REMOVED lines=10> */
.L_x_2093:
[----:B------:R-:W-:Y:S05]  /*2e410*/  BRA `(.L_x_2094) ;  /* 0xffffffa800307947 */ /* 0x000fea000383ffff */
.L_x_1947:
[----:B0-----:R0:W1:Y:S02]  /*2e420*/  SYNCS.PHASECHK.TRANS64.TRYWAIT P0, [R17+URZ+0x2a820], R2 ;  /* 0x02a82002110075a7 */ /* 0x001064000800017f */
[----:B-1----:R-:W-:Y:S05]  /*2e430*/  @!P0 NANOSLEEP.SYNCS 0x989680 ;  /* 0x009896800000895d */ /* 0x002fea0003900000 */
[----:B------:R-:W1:Y:S02]  /*2e440*/  @!P0 SYNCS.PHASECHK.TRANS64 P0, [R17+URZ+0x2a820], R2 ;  /* 0x02a82002110085a7 */ /* 0x000e64000800007f */
[----:B-1----:R-:W-:Y:S05]  /*2e450*/  @!P0 BRA `(.L_x_1947) ;  /* 0xfffffffc00f08947 */ /* 0x002fea000383ffff */
[----:B------:R-:W-:Y:S05]  /*2e460*/  BRA `(.L_x_2095) ;  /* 0xffffffa800a87947 */ /* 0x000fea000383ffff */
.L_x_1952:
[----:B0-----:R0:W1:Y:S02]  /*2e470*/  SYNCS.PHASECHK.TRANS64.TRYWAIT P0, [R5+URZ+0x2a840], R0 ;  /* 0x02a84000050075a7 */ /* 0x001064000800017f */
[----:B-1----:R-:W-:Y:S05]  /*2e480*/  @!P0 NANOSLEEP.SYNCS 0x989680 ;  /* 0x009896800000895d */ /* 0x002fea0003900000 */
[----:B------:R-:W1:Y:S02]  /*2e490*/  @!P0 SYNCS.PHASECHK.TRANS64 P0, [R5+URZ+0x2a840], R0 ;  /* 0x02a84000050085a7 */ /* 0x000e64000800007f */
[----:B-1----:R-:W-:Y:S05]  /*2e4a0*/  @!P0 BRA `(.L_x_1952) ;  /* 0xfffffffc00f08947 */ /* 0x002fea000383ffff */
[----:B------:R-:W-:Y:S05]  /*2e4b0*/  BRA `(.L_x_2096) ;  /* 0xffffffac006c7947 */ /* 0x000fea000383ffff */
.L_x_1953:
[----:B------:R-:W-:Y:S01]  /*2e4c0*/  BSSY B1, `(.L_x_2097) ;  /* 0x0000008000017945 */ /* 0x000fe20003800000 */
[----:B------:R-:W-:Y:S01]  /*2e4d0*/  MOV R13, R8 ;  /* 0x00000008000d7202 */ /* 0x000fe20000000f00 */
[----:B------:R-:W-:Y:S02]  /*2e4e0*/  IMAD.MOV.U32 R12, RZ, RZ, RZ ;  /* 0x000000ffff0c7224 */ /* 0x000fe400078e00ff */
[----:B------:R-:W-:Y:S02]  /*2e4f0*/  IMAD.MOV.U32 R11, RZ, RZ, 0x181f ;  /* 0x0000181fff0b7424 */ /* 0x000fe400078e00ff */
[----:B------:R-:W-:-:S07]  /*2e500*/  IMAD.MOV.U32 R15, RZ, RZ, -0x1 ;  /* 0xffffffffff0f7424 */ /* 0x000fce00078e00ff */
[----:B------:R-:W-:Y:S05]  /*2e510*/  WARPSYNC.COLLECTIVE R15, `(.L_x_2098) ;  /* 0x000000000f087348 */ /* 0x000fea0003c00000 */
[----:B------:R0:W1:Y:S02]  /*2e520*/  SHFL.IDX P6, R14, R13, R12, R11 ;  /* 0x0000000c0d0e7389 */ /* 0x00006400000c000b */
[----:B01----:R-:W-:Y:S01]  /*2e530*/  ENDCOLLECTIVE ;  /* 0x000000000000791b */ /* 0x003fe20003800000 */
.L_x_2098:
[----:B------:R-:W-:Y:S05]  /*2e540*/  BSYNC B1 ;  /* 0x0000000000017941 */ /* 0x000fea0003800000 */
.L_x_2097:
[----:B------:R-:W0:Y:S01]  /*2e550*/  S2R R35, SR_TID.X ;  /* 0x0000000000237919 */ /* 0x000e220000002100 */
[----:B------:R-:W-:Y:S01]  /*2e560*/  MOV R13, R9 ;  /* 0x00000009000d7202 */ /* 0x000fe20000000f00 */
        /* <DEDUP_REMOVED lines=8> */
.L_x_2099:
[----:B------:R-:W-:Y:S01]  /*2e5f0*/  IMAD.MOV.U32 R13, RZ, RZ, R8 ;  /* 0x000000ffff0d7224 */ /* 0x000fe200078e0008 */
[----:B------:R-:W-:Y:S01]  /*2e600*/  MOV R12, 0x1 ;  /* 0x00000001000c7802 */ /* 0x000fe20000000f00 */
[----:B------:R-:W-:Y:S01]  /*2e610*/  IMAD.SHL.U32 R35, R35, 0x8, RZ ;  /* 0x0000000823237824 */ /* 0x000fe200078e00ff */
[----:B------:R-:W-:-:S07]  /*2e620*/  MOV R2, R14 ;  /* 0x0000000e00027202 */ /* 0x000fce0000000f00 */
[----:B------:R-:W-:Y:S05]  /*2e630*/  WARPSYNC.COLLECTIVE R15, `(.L_x_2100) ;  /* 0x000000000f087348 */ /* 0x000fea0003c00000 */
[----:B------:R0:W1:Y:S02]  /*2e640*/  SHFL.IDX P6, R14, R13, R12, R11 ;  /* 0x0000000c0d0e7389 */ /* 0x00006400000c000b */
[----:B01----:R-:W-:Y:S01]  /*2e650*/  ENDCOLLECTIVE ;  /* 0x000000000000791b */ /* 0x003fe20003800000 */
.L_x_2100:
[----:B------:R-:W-:-:S05]  /*2e660*/  LOP3.LUT R35, R35, 0x38, RZ, 0xc0, !PT ;  /* 0x0000003823237812 */ /* 0x000fca00078ec0ff */
[----:B------:R-:W-:-:S05]  /*2e670*/  IMAD.SHL.U32 R0, R35, 0x2, RZ ;  /* 0x0000000223007824 */ /* 0x000fca00078e00ff */
[----:B------:R-:W-:Y:S01]  /*2e680*/  IADD3 R2, P0, R2, R0, RZ ;  /* 0x0000000002027210 */ /* 0x000fe20007f1e0ff */
[----:B------:R-:W-:-:S04]  /*2e690*/  IMAD.MOV.U32 R13, RZ, RZ, R9 ;  /* 0x000000ffff0d7224 */ /* 0x000fc800078e0009 */
[----:B------:R-:W-:-:S05]  /*2e6a0*/  IMAD.X R3, RZ, RZ, R3, P0 ;  /* 0x000000ffff037224 */ /* 0x000fca00000e0603 */
        /* <DEDUP_REMOVED lines=10> */
.L_x_2101:
[----:B------:R-:W-:Y:S01]  /*2e750*/  MOV R13, R8 ;  /* 0x00000008000d7202 */ /* 0x000fe20000000f00 */
[----:B------:R-:W-:Y:S02]  /*2e760*/  IMAD.MOV.U32 R12, RZ, RZ, 0x2 ;  /* 0x00000002ff0c7424 */ /* 0x000fe400078e00ff */
[----:B------:R-:W-:-:S07]  /*2e770*/  IMAD.MOV.U32 R2, RZ, RZ, R14 ;  /* 0x000000ffff027224 */ /* 0x000fce00078e000e */
[----:B------:R-:W-:Y:S05]  /*2e780*/  WARPSYNC.COLLECTIVE R15, `(.L_x_2102) ;  /* 0x000000000f087348 */ /* 0x000fea0003c00000 */
[----:B------:R0:W1:Y:S02]  /*2e790*/  SHFL.IDX P6, R14, R13, R12, R11 ;  /* 0x0000000c0d0e7389 */ /* 0x00006400000c000b */
[----:B01----:R-:W-:Y:S01]  /*2e7a0*/  ENDCOLLECTIVE ;  /* 0x000000000000791b */ /* 0x003fe20003800000 */
.L_x_2102:
        /* <DEDUP_REMOVED lines=13> */
.L_x_2103:
[----:B------:R-:W-:Y:S02]  /*2e880*/  IMAD.MOV.U32 R13, RZ, RZ, R8 ;  /* 0x000000ffff0d7224 */ /* 0x000fe400078e0008 */
[----:B------:R-:W-:Y:S02]  /*2e890*/  IMAD.MOV.U32 R12, RZ, RZ, 0x3 ;  /* 0x00000003ff0c7424 */ /* 0x000fe400078e00ff */
[----:B------:R-:W-:-:S07]  /*2e8a0*/  IMAD.MOV.U32 R2, RZ, RZ, R14 ;  /* 0x000000ffff027224 */ /* 0x000fce00078e000e */
[----:B------:R-:W-:Y:S05]  /*2e8b0*/  WARPSYNC.COLLECTIVE R15, `(.L_x_2104) ;  /* 0x000000000f087348 */ /* 0x000fea0003c00000 */
[----:B------:R0:W1:Y:S02]  /*2e8c0*/  SHFL.IDX P6, R14, R13, R12, R11 ;  /* 0x0000000c0d0e7389 */ /* 0x00006400000c000b */
[----:B01----:R-:W-:Y:S01]  /*2e8d0*/  ENDCOLLECTIVE ;  /* 0x000000000000791b */ /* 0x003fe20003800000 */
.L_x_2104:
[----:B------:R-:W-:-:S04]  /*2e8e0*/  IADD3 R2, P0, R2, R0, RZ ;  /* 0x0000000002027210 */ /* 0x000fc80007f1e0ff */
[----:B------:R-:W-:-:S05]  /*2e8f0*/  IADD3.X R3, RZ, R35, RZ, P0, !PT ;  /* 0x00000023ff037210 */ /* 0x000fca00007fe4ff */
        /* <DEDUP_REMOVED lines=11> */
.L_x_2105:
[----:B------:R-:W-:Y:S02]  /*2e9b0*/  IMAD.MOV.U32 R13, RZ, RZ, R8 ;  /* 0x000000ffff0d7224 */ /* 0x000fe400078e0008 */
[----:B------:R-:W-:Y:S01]  /*2e9c0*/  IMAD.MOV.U32 R12, RZ, RZ, 0x4 ;  /* 0x00000004ff0c7424 */ /* 0x000fe200078e00ff */
[----:B------:R-:W-:-:S07]  /*2e9d0*/  MOV R2, R14 ;  /* 0x0000000e00027202 */ /* 0x000fce0000000f00 */
[----:B------:R-:W-:Y:S05]  /*2e9e0*/  WARPSYNC.COLLECTIVE R15, `(.L_x_2106) ;  /* 0x000000000f087348 */ /* 0x000fea0003c00000 */
[----:B------:R0:W1:Y:S02]  /*2e9f0*/  SHFL.IDX P6, R14, R13, R12, R11 ;  /* 0x0000000c0d0e7389 */ /* 0x00006400000c000b */
[----:B01----:R-:W-:Y:S01]  /*2ea00*/  ENDCOLLECTIVE ;  /* 0x000000000000791b */ /* 0x003fe20003800000 */
.L_x_2106:
[----:B------:R-:W-:-:S05]  /*2ea10*/  IADD3 R2, P0, R2, R0, RZ ;  /* 0x0000000002027210 */ /* 0x000fca0007f1e0ff */
[----:B------:R-:W-:-:S05]  /*2ea20*/  IMAD.X R3, RZ, RZ, R35, P0 ;  /* 0x000000ffff037224 */ /* 0x000fca00000e0623 */
        /* <DEDUP_REMOVED lines=11> */
.L_x_2107:
[----:B------:R-:W-:Y:S02]  /*2eae0*/  IMAD.MOV.U32 R13, RZ, RZ, R8 ;  /* 0x000000ffff0d7224 */ /* 0x000fe400078e0008 */
[----:B------:R-:W-:Y:S02]  /*2eaf0*/  IMAD.MOV.U32 R12, RZ, RZ, 0x5 ;  /* 0x00000005ff0c7424 */ /* 0x000fe400078e00ff */
[----:B------:R-:W-:-:S07]  /*2eb00*/  IMAD.MOV.U32 R2, RZ, RZ, R14 ;  /* 0x000000ffff027224 */ /* 0x000fce00078e000e */
[----:B------:R-:W-:Y:S05]  /*2eb10*/  WARPSYNC.COLLECTIVE R15, `(.L_x_2108) ;  /* 0x000000000f087348 */ /* 0x000fea0003c00000 */
[----:B------:R0:W1:Y:S02]  /*2eb20*/  SHFL.IDX P6, R14, R13, R12, R11 ;  /* 0x0000000c0d0e7389 */ /* 0x00006400000c000b */
[----:B01----:R-:W-:Y:S01]  /*2eb30*/  ENDCOLLECTIVE ;  /* 0x000000000000791b */ /* 0x003fe20003800000 */
.L_x_2108:
        /* <DEDUP_REMOVED lines=9> */
[----:B------:R-:W-:-:S07]  /*2ebd0*/  MOV R35, R14 ;  /* 0x0000000e00237202 */ /* 0x000fce0000000f00 */
[----:B0-----:R-:W-:Y:S05]  /*2ebe0*/  WARPSYNC.COLLECTIVE R15, `(.L_x_2109) ;  /* 0x000000000f087348 */ /* 0x001fea0003c00000 */
[----:B------:R1:W2:Y:S02]  /*2ebf0*/  SHFL.IDX P6, R14, R13, R12, R11 ;  /* 0x0000000c0d0e7389 */ /* 0x0002a400000c000b */
[----:B012---:R-:W-:Y:S01]  /*2ec00*/  ENDCOLLECTIVE ;  /* 0x000000000000791b */ /* 0x007fe20003800000 */
.L_x_2109:
[----:B------:R-:W-:Y:S01]  /*2ec10*/  IMAD.MOV.U32 R2, RZ, RZ, R14 ;  /* 0x000000ffff027224 */ /* 0x000fe200078e000e */
[----:B------:R-:W-:Y:S06]  /*2ec20*/  BRA `(.L_x_2110) ;  /* 0xffffffa8009c7947 */ /* 0x000fec000383ffff */
.L_x_1958:
[----:B-1----:R1:W2:Y:S02]  /*2ec30*/  SYNCS.PHASECHK.TRANS64.TRYWAIT P0, [R5+URZ+0x2a860], R2 ;  /* 0x02a86002050075a7 */ /* 0x0022a4000800017f */
[----:B--2---:R-:W-:Y:S05]  /*2ec40*/  @!P0 NANOSLEEP.SYNCS 0x989680 ;  /* 0x009896800000895d */ /* 0x004fea0003900000 */
[----:B------:R-:W2:Y:S02]  /*2ec50*/  @!P0 SYNCS.PHASECHK.TRANS64 P0, [R5+URZ+0x2a860], R2 ;  /* 0x02a86002050085a7 */ /* 0x000ea4000800007f */
[----:B--2---:R-:W-:Y:S05]  /*2ec60*/  @!P0 BRA `(.L_x_1958) ;  /* 0xfffffffc00f08947 */ /* 0x004fea000383ffff */
[----:B------:R-:W-:Y:S05]  /*2ec70*/  BRA `(.L_x_2111) ;  /* 0xffffffa800f87947 */ /* 0x000fea000383ffff */
.L_x_1959:
[----:B------:R-:W-:Y:S01]  /*2ec80*/  BSSY B1, `(.L_x_2112) ;  /* 0x0000008000017945 */ /* 0x000fe20003800000 */
[----:B------:R-:W-:Y:S01]  /*2ec90*/  IMAD.MOV.U32 R13, RZ, RZ, R19 ;  /* 0x000000ffff0d7224 */ /* 0x000fe200078e0013 */
[----:B------:R-:W-:Y:S01]  /*2eca0*/  MOV R11, 0x181f ;  /* 0x0000181f000b7802 */ /* 0x000fe20000000f00 */
[----:B------:R-:W-:Y:S02]  /*2ecb0*/  IMAD.MOV.U32 R12, RZ, RZ, RZ ;  /* 0x000000ffff0c7224 */ /* 0x000fe400078e00ff */
[----:B------:R-:W-:-:S07]  /*2ecc0*/  IMAD.MOV.U32 R15, RZ, RZ, -0x1 ;  /* 0xffffffffff0f7424 */ /* 0x000fce00078e00ff */
[----:B-1----:R-:W-:Y:S05]  /*2ecd0*/  WARPSYNC.COLLECTIVE R15, `(.L_x_2113) ;  /* 0x000000000f087348 */ /* 0x002fea0003c00000 */
[----:B------:R0:W2:Y:S02]  /*2ece0*/  SHFL.IDX P6, R14, R13, R12, R11 ;  /* 0x0000000c0d0e7389 */ /* 0x0000a400000c000b */
[----:B012---:R-:W-:Y:S01]  /*2ecf0*/  ENDCOLLECTIVE ;  /* 0x000000000000791b */ /* 0x007fe20003800000 */
.L_x_2113:
[----:B------:R-:W-:Y:S05]  /*2ed00*/  BSYNC B1 ;  /* 0x0000000000017941 */ /* 0x000fea0003800000 */
.L_x_2112:
[----:B------:R-:W-:Y:S01]  /*2ed10*/  IMAD.MOV.U32 R13, RZ, RZ, R18 ;  /* 0x000000ffff0d7224 */ /* 0x000fe200078e0012 */
[----:B------:R-:W-:Y:S01]  /*2ed20*/  MOV R11, 0x181f ;  /* 0x0000181f000b7802 */ /* 0x000fe20000000f00 */
[----:B------:R-:W-:Y:S02]  /*2ed30*/  IMAD.MOV.U32 R12, RZ, RZ, RZ ;  /* 0x000000ffff0c7224 */ /* 0x000fe400078e00ff */
[----:B------:R-:W-:Y:S02]  /*2ed40*/  IMAD.MOV.U32 R15, RZ, RZ, -0x1 ;  /* 0xffffffffff0f7424 */ /* 0x000fe400078e00ff */
[----:B------:R-:W-:Y:S02]  /*2ed50*/  IMAD.MOV.U32 R3, RZ, RZ, R14 ;  /* 0x000000ffff037224 */ /* 0x000fe400078e000e */
[----:B------:R-:W-:-:S07]  /*2ed60*/  IMAD R4, R4, 0x2, R17 ;  /* 0x0000000204047824 */ /* 0x000fce00078e0211 */
[----:B------:R-:W-:Y:S05]  /*2ed70*/  WARPSYNC.COLLECTIVE R15, `(.L_x_2114) ;  /* 0x000000000f087348 */ /* 0x000fea0003c00000 */
[----:B------:R0:W1:Y:S02]  /*2ed80*/  SHFL.IDX P6, R14, R13, R12, R11 ;  /* 0x0000000c0d0e7389 */ /* 0x00006400000c000b */
[----:B01----:R-:W-:Y:S01]  /*2ed90*/  ENDCOLLECTIVE ;  /* 0x000000000000791b */ /* 0x003fe20003800000 */
.L_x_2114:
[----:B------:R-:W-:Y:S01]  /*2eda0*/  MOV R13, R19 ;  /* 0x00000013000d7202 */ /* 0x000fe20000000f00 */
[----:B------:R-:W-:Y:S02]  /*2edb0*/  IMAD.MOV.U32 R12, RZ, RZ, 0x1 ;  /* 0x00000001ff0c7424 */ /* 0x000fe400078e00ff */
[----:B------:R-:W-:-:S07]  /*2edc0*/  IMAD.MOV.U32 R2, RZ, RZ, R14 ;  /* 0x000000ffff027224 */ /* 0x000fce00078e000e */
[----:B------:R-:W-:Y:S05]  /*2edd0*/  WARPSYNC.COLLECTIVE R15, `(.L_x_2115) ;  /* 0x000000000f087348 */ /* 0x000fea0003c00000 */
[----:B------:R0:W1:Y:S02]  /*2ede0*/  SHFL.IDX P6, R14, R13, R12, R11 ;  /* 0x0000000c0d0e7389 */ /* 0x00006400000c000b */
[----:B01----:R-:W-:Y:S01]  /*2edf0*/  ENDCOLLECTIVE ;  /* 0x000000000000791b */ /* 0x003fe20003800000 */
.L_x_2115:
        /* <DEDUP_REMOVED lines=15> */
.L_x_2116:
[----:B------:R-:W-:Y:S02]  /*2eef0*/  IMAD.MOV.U32 R13, RZ, RZ, R19 ;  /* 0x000000ffff0d7224 */ /* 0x000fe400078e0013 */
[----:B------:R-:W-:Y:S02]  /*2ef00*/  IMAD.MOV.U32 R12, RZ, RZ, 0x2 ;  /* 0x00000002ff0c7424 */ /* 0x000fe400078e00ff */
[----:B------:R-:W-:-:S07]  /*2ef10*/  IMAD.MOV.U32 R2, RZ, RZ, R14 ;  /* 0x000000ffff027224 */ /* 0x000fce00078e000e */
[----:B------:R-:W-:Y:S05]  /*2ef20*/  WARPSYNC.COLLECTIVE R15, `(.L_x_2117) ;  /* 0x000000000f087348 */ /* 0x000fea0003c00000 */
[----:B------:R0:W1:Y:S02]  /*2ef30*/  SHFL.IDX P6, R14, R13, R12, R11 ;  /* 0x0000000c0d0e7389 */ /* 0x00006400000c000b */
[----:B01----:R-:W-:Y:S01]  /*2ef40*/  ENDCOLLECTIVE ;  /* 0x000000000000791b */ /* 0x003fe20003800000 */
.L_x_2117:
        /* <DEDUP_REMOVED lines=14> */
.L_x_2118:
[----:B------:R-:W-:Y:S02]  /*2f030*/  IMAD.MOV.U32 R13, RZ, RZ, R19 ;  /* 0x000000ffff0d7224 */ /* 0x000fe400078e0013 */
[----:B------:R-:W-:Y:S01]  /*2f040*/  IMAD.MOV.U32 R12, RZ, RZ, 0x3 ;  /* 0x00000003ff0c7424 */ /* 0x000fe200078e00ff */
[----:B------:R-:W-:-:S07]  /*2f050*/  MOV R2, R14 ;  /* 0x0000000e00027202 */ /* 0x000fce0000000f00 */
[----:B------:R-:W-:Y:S05]  /*2f060*/  WARPSYNC.COLLECTIVE R15, `(.L_x_2119) ;  /* 0x000000000f087348 */ /* 0x000fea0003c00000 */
[----:B------:R0:W1:Y:S02]  /*2f070*/  SHFL.IDX P6, R14, R13, R12, R11 ;  /* 0x0000000c0d0e7389 */ /* 0x00006400000c000b */
[----:B01----:R-:W-:Y:S01]  /*2f080*/  ENDCOLLECTIVE ;  /* 0x000000000000791b */ /* 0x003fe20003800000 */
.L_x_2119:
[----:B------:R-:W-:-:S05]  /*2f090*/  IADD3 R2, P2, R2, R0, RZ ;  /* 0x0000000002027210 */ /* 0x000fca0007f5e0ff */
[----:B------:R-:W-:Y:S01]  /*2f0a0*/  IMAD.X R3, RZ, RZ, R3, P2 ;  /* 0x000000ffff037224 */ /* 0x000fe200010e0603 */
[----:B------:R-:W-:Y:S02]  /*2f0b0*/  ISETP.LT.OR P2, PT, R8, 0x21, !P1 ;  /* 0x000000210800780c */ /* 0x000fe40004f41670 */
[----:B------:R-:W-:-:S11]  /*2f0c0*/  MOV R13, R18 ;  /* 0x00000012000d7202 */ /* 0x000fd60000000f00 */
        /* <DEDUP_REMOVED lines=10> */
.L_x_2120:
[----:B------:R-:W-:Y:S02]  /*2f170*/  IMAD.MOV.U32 R13, RZ, RZ, R19 ;  /* 0x000000ffff0d7224 */ /* 0x000fe400078e0013 */
[----:B------:R-:W-:Y:S02]  /*2f180*/  IMAD.MOV.U32 R12, RZ, RZ, 0x4 ;  /* 0x00000004ff0c7424 */ /* 0x000fe400078e00ff */
[----:B------:R-:W-:-:S07]  /*2f190*/  IMAD.MOV.U32 R2, RZ, RZ, R14 ;  /* 0x000000ffff027224 */ /* 0x000fce00078e000e */
[----:B------:R-:W-:Y:S05]  /*2f1a0*/  WARPSYNC.COLLECTIVE R15, `(.L_x_2121) ;  /* 0x000000000f087348 */ /* 0x000fea0003c00000 */
[----:B------:R0:W1:Y:S02]  /*2f1b0*/  SHFL.IDX P6, R14, R13, R12, R11 ;  /* 0x0000000c0d0e7389 */ /* 0x00006400000c000b */
[----:B01----:R-:W-:Y:S01]  /*2f1c0*/  ENDCOLLECTIVE ;  /* 0x000000000000791b */ /* 0x003fe20003800000 */
.L_x_2121:
        /* <DEDUP_REMOVED lines=14> */
.L_x_2122:
[----:B------:R-:W-:Y:S01]  /*2f2b0*/  IMAD.MOV.U32 R13, RZ, RZ, R19 ;  /* 0x000000ffff0d7224 */ /* 0x000fe200078e0013 */
[----:B------:R-:W-:Y:S01]  /*2f2c0*/  MOV R12, 0x5 ;  /* 0x00000005000c7802 */ /* 0x000fe20000000f00 */
[----:B------:R-:W-:-:S07]  /*2f2d0*/  IMAD.MOV.U32 R2, RZ, RZ, R14 ;  /* 0x000000ffff027224 */ /* 0x000fce00078e000e */
[----:B------:R-:W-:Y:S05]  /*2f2e0*/  WARPSYNC.COLLECTIVE R15, `(.L_x_2123) ;  /* 0x000000000f087348 */ /* 0x000fea0003c00000 */
[----:B------:R0:W1:Y:S02]  /*2f2f0*/  SHFL.IDX P6, R14, R13, R12, R11 ;  /* 0x0000000c0d0e7389 */ /* 0x00006400000c000b */
[----:B01----:R-:W-:Y:S01]  /*2f300*/  ENDCOLLECTIVE ;  /* 0x000000000000791b */ /* 0x003fe20003800000 */
.L_x_2123:
        /* <DEDUP_REMOVED lines=13> */
.L_x_2124:
[----:B------:R-:W-:Y:S01]  /*2f3e0*/  @!PT LDS RZ, [RZ] ;  /* 0x00000000fffff984 */ /* 0x000fe20000000800 */
[----:B------:R-:W-:Y:S01]  /*2f3f0*/  @!PT LDS RZ, [RZ] ;  /* 0x00000000fffff984 */ /* 0x000fe20000000800 */
[----:B------:R-:W-:Y:S01]  /*2f400*/  @!PT LDS RZ, [RZ] ;  /* 0x00000000fffff984 */ /* 0x000fe20000000800 */
[----:B------:R0:W-:Y:S02]  /*2f410*/  LDGSTS.E.BYPASS.LTC128B.128 [R4+0x5400], desc[UR60][R2.64+0x80], !P2 ;  /* 0x0540008002047fae */ /* 0x0001e4000d101d7c */
[----:B0-----:R-:W-:Y:S01]  /*2f420*/  IMAD.MOV.U32 R2, RZ, RZ, R14 ;  /* 0x000000ffff027224 */ /* 0x001fe200078e000e */
[----:B------:R-:W-:Y:S06]  /*2f430*/  BRA `(.L_x_2125) ;  /* 0xffffffa400e47947 */ /* 0x000fec000383ffff */
.L_x_1967:
[----:B0-----:R0:W1:Y:S02]  /*2f440*/  SYNCS.PHASECHK.TRANS64.TRYWAIT P0, [R0+URZ+0x2a860], R3 ;  /* 0x02a86003000075a7 */ /* 0x001064000800017f */
[----:B-1----:R-:W-:Y:S05]  /*2f450*/  @!P0 NANOSLEEP.SYNCS 0x989680 ;  /* 0x009896800000895d */ /* 0x002fea0003900000 */
[----:B------:R-:W1:Y:S02]  /*2f460*/  @!P0 SYNCS.PHASECHK.TRANS64 P0, [R0+URZ+0x2a860], R3 ;  /* 0x02a86003000085a7 */ /* 0x000e64000800007f */
[----:B-1----:R-:W-:Y:S05]  /*2f470*/  @!P0 BRA `(.L_x_1967) ;  /* 0xfffffffc00f08947 */ /* 0x002fea000383ffff */
[----:B------:R-:W-:Y:S05]  /*2f480*/  BRA `(.L_x_2126) ;  /* 0xffffffa800f87947 */ /* 0x000fea000383ffff */
.L_x_1968:
[----:B------:R-:W-:Y:S01]  /*2f490*/  BSSY B0, `(.L_x_2127) ;  /* 0x0000008000007945 */ /* 0x000fe20003800000 */
[----:B------:R-:W-:Y:S01]  /*2f4a0*/  IMAD.MOV.U32 R13, RZ, RZ, R19 ;  /* 0x000000ffff0d7224 */ /* 0x000fe200078e0013 */
[----:B------:R-:W-:Y:S01]  /*2f4b0*/  MOV R12, RZ ;  /* 0x000000ff000c7202 */ /* 0x000fe20000000f00 */
[----:B------:R-:W-:Y:S02]  /*2f4c0*/  IMAD.MOV.U32 R11, RZ, RZ, 0x181f ;  /* 0x0000181fff0b7424 */ /* 0x000fe400078e00ff */
[----:B------:R-:W-:-:S07]  /*2f4d0*/  IMAD.MOV.U32 R15, RZ, RZ, -0x1 ;  /* 0xffffffffff0f7424 */ /* 0x000fce00078e00ff */
[----:B0-----:R-:W-:Y:S05]  /*2f4e0*/  WARPSYNC.COLLECTIVE R15, `(.L_x_2128) ;  /* 0x000000000f087348 */ /* 0x001fea0003c00000 */
[----:B------:R1:W2:Y:S02]  /*2f4f0*/  SHFL.IDX P6, R14, R13, R12, R11 ;  /* 0x0000000c0d0e7389 */ /* 0x0002a400000c000b */
[----:B012---:R-:W-:Y:S01]  /*2f500*/  ENDCOLLECTIVE ;  /* 0x000000000000791b */ /* 0x007fe20003800000 */
.L_x_2128:
[----:B------:R-:W-:Y:S05]  /*2f510*/  BSYNC B0 ;  /* 0x0000000000007941 */ /* 0x000fea0003800000 */
.L_x_2127:
[----:B------:R-:W0:Y:S01]  /*2f520*/  S2R R5, SR_TID.X ;  /* 0x0000000000057919 */ /* 0x000e220000002100 */
[----:B------:R-:W-:Y:S01]  /*2f530*/  IMAD.MOV.U32 R13, RZ, RZ, R18 ;  /* 0x000000ffff0d7224 */ /* 0x000fe200078e0012 */
[----:B------:R-:W-:Y:S01]  /*2f540*/  MOV R12, RZ ;  /* 0x000000ff000c7202 */ /* 0x000fe20000000f00 */
[----:B------:R-:W-:Y:S01]  /*2f550*/  IMAD.MOV.U32 R11, RZ, RZ, 0x181f ;  /* 0x0000181fff0b7424 */ /* 0x000fe200078e00ff */
[C---:B------:R-:W-:Y:S01]  /*2f560*/  LOP3.LUT R2, R29.reuse, 0x1, RZ, 0xc0, !PT ;  /* 0x000000011d027812 */ /* 0x040fe200078ec0ff */
[----:B------:R-:W-:Y:S01]  /*2f570*/  IMAD.MOV.U32 R15, RZ, RZ, -0x1 ;  /* 0xffffffffff0f7424 */ /* 0x000fe200078e00ff */
[----:B------:R-:W-:Y:S01]  /*2f580*/  LOP3.LUT P0, RZ, R29, 0x2, RZ, 0xc0, !PT ;  /* 0x000000021dff7812 */ /* 0x000fe2000780c0ff */
[----:B------:R-:W-:Y:S01]  /*2f590*/  IMAD.MOV.U32 R3, RZ, RZ, R14 ;  /* 0x000000ffff037224 */ /* 0x000fe200078e000e */
[----:B------:R-:W-:Y:S01]  /*2f5a0*/  ISETP.NE.U32.AND P1, PT, R2, 0x1, PT ;  /* 0x000000010200780c */ /* 0x000fe20003f25070 */
[----:B------:R-:W-:-:S12]  /*2f5b0*/  IMAD R4, R4, 0x2, R17 ;  /* 0x0000000204047824 */ /* 0x000fd800078e0211 */
[----:B0-----:R-:W-:Y:S05]  /*2f5c0*/  WARPSYNC.COLLECTIVE R15, `(.L_x_2129) ;  /* 0x000000000f087348 */ /* 0x001fea0003c00000 */
[----:B------:R1:W2:Y:S02]  /*2f5d0*/  SHFL.IDX P6, R14, R13, R12, R11 ;  /* 0x0000000c0d0e7389 */ /* 0x0002a400000c000b */
[----:B012---:R-:W-:Y:S01]  /*2f5e0*/  ENDCOLLECTIVE ;  /* 0x000000000000791b */ /* 0x007fe20003800000 */
.L_x_2129:
[C---:B------:R-:W-:Y:S02]  /*2f5f0*/  ISETP.LT.OR P4, PT, R6.reuse, 0x1, !P0 ;  /* 0x000000010600780c */ /* 0x040fe40004781670 */
[----:B------:R-:W-:Y:S01]  /*2f600*/  ISETP.LT.OR P3, PT, R6, 0x1, P1 ;  /* 0x000000010600780c */ /* 0x000fe20000f61670 */
[----:B------:R-:W-:Y:S02]  /*2f610*/  IMAD.MOV.U32 R13, RZ, RZ, R19 ;  /* 0x000000ffff0d7224 */ /* 0x000fe400078e0013 */
[----:B------:R-:W-:Y:S02]  /*2f620*/  IMAD.MOV.U32 R12, RZ, RZ, 0x1 ;  /* 0x00000001ff0c7424 */ /* 0x000fe400078e00ff */
[----:B------:R-:W-:-:S05]  /*2f630*/  IMAD.SHL.U32 R5, R5, 0x8, RZ ;  /* 0x0000000805057824 */ /* 0x000fca00078e00ff */
[----:B------:R-:W-:-:S05]  /*2f640*/  LOP3.LUT R5, R5, 0x38, RZ, 0xc0, !PT ;  /* 0x0000003805057812 */ /* 0x000fca00078ec0ff */
[----:B------:R-:W-:-:S05]  /*2f650*/  IMAD.SHL.U32 R5, R5, 0x2, RZ ;  /* 0x0000000205057824 */ /* 0x000fca00078e00ff */
[----:B------:R-:W-:-:S13]  /*2f660*/  IADD3 R2, P2, R14, R5, RZ ;  /* 0x000000050e027210 */ /* 0x000fda0007f5e0ff */
[----:B------:R-:W-:Y:S05]  /*2f670*/  WARPSYNC.COLLECTIVE R15, `(.L_x_2130) ;  /* 0x000000000f087348 */ /* 0x000fea0003c00000 */
[----:B------:R0:W1:Y:S02]  /*2f680*/  SHFL.IDX P6, R14, R13, R12, R11 ;  /* 0x0000000c0d0e7389 */ /* 0x00006400000c000b */
[----:B01----:R-:W-:Y:S01]  /*2f690*/  ENDCOLLECTIVE ;  /* 0x000000000000791b */ /* 0x003fe20003800000 */
.L_x_2130:
        /* <DEDUP_REMOVED lines=13> */
.L_x_2131:
[----:B------:R-:W-:Y:S02]  /*2f770*/  IMAD.MOV.U32 R13, RZ, RZ, R19 ;  /* 0x000000ffff0d7224 */ /* 0x000fe400078e0013 */
[----:B------:R-:W-:Y:S01]  /*2f780*/  IMAD.MOV.U32 R12, RZ, RZ, 0x2 ;  /* 0x00000002ff0c7424 */ /* 0x000fe200078e00ff */
[----:B------:R-:W-:-:S13]  /*2f790*/  IADD3 R2, P2, R14, R5, RZ ;  /* 0x000000050e027210 */ /* 0x000fda0007f5e0ff */
[----:B------:R-:W-:Y:S05]  /*2f7a0*/  WARPSYNC.COLLECTIVE R15, `(.L_x_2132) ;  /* 0x000000000f087348 */ /* 0x000fea0003c00000 */
[----:B------:R0:W1:Y:S02]  /*2f7b0*/  SHFL.IDX P6, R14, R13, R12, R11 ;  /* 0x0000000c0d0e7389 */ /* 0x00006400000c000b */
[----:B01----:R-:W-:Y:S01]  /*2f7c0*/  ENDCOLLECTIVE ;  /* 0x000000000000791b */ /* 0x003fe20003800000 */
.L_x_2132:
[----:B------:R-:W-:-:S05]  /*2f7d0*/  IMAD.X R3, RZ, RZ, R8, P2 ;  /* 0x000000ffff037224 */ /* 0x000fca00010e0608 */
        /* <DEDUP_REMOVED lines=12> */
.L_x_2133:
[----:B------:R-:W-:Y:S02]  /*2f8a0*/  IMAD.MOV.U32 R13, RZ, RZ, R19 ;  /* 0x000000ffff0d7224 */ /* 0x000fe400078e0013 */
[----:B------:R-:W-:Y:S02]  /*2f8b0*/  IMAD.MOV.U32 R12, RZ, RZ, 0x3 ;  /* 0x00000003ff0c7424 */ /* 0x000fe400078e00ff */
[----:B------:R-:W-:-:S07]  /*2f8c0*/  IMAD.MOV.U32 R10, RZ, RZ, R14 ;  /* 0x000000ffff0a7224 */ /* 0x000fce00078e000e */
[----:B------:R-:W-:Y:S05]  /*2f8d0*/  WARPSYNC.COLLECTIVE R15, `(.L_x_2134) ;  /* 0x000000000f087348 */ /* 0x000fea0003c00000 */
[----:B------:R0:W1:Y:S02]  /*2f8e0*/  SHFL.IDX P6, R14, R13, R12, R11 ;  /* 0x0000000c0d0e7389 */ /* 0x00006400000c000b */
[----:B01----:R-:W-:Y:S01]  /*2f8f0*/  ENDCOLLECTIVE ;  /* 0x000000000000791b */ /* 0x003fe20003800000 */
.L_x_2134:
        /* <DEDUP_REMOVED lines=14> */
.L_x_2135:
[----:B------:R-:W-:Y:S02]  /*2f9e0*/  IMAD.MOV.U32 R13, RZ, RZ, R19 ;  /* 0x000000ffff0d7224 */ /* 0x000fe400078e0013 */
[----:B------:R-:W-:Y:S01]  /*2f9f0*/  IMAD.MOV.U32 R12, RZ, RZ, 0x4 ;  /* 0x00000004ff0c7424 */ /* 0x000fe200078e00ff */
[----:B------:R-:W-:-:S13]  /*2fa00*/  IADD3 R2, P2, R14, R5, RZ ;  /* 0x000000050e027210 */ /* 0x000fda0007f5e0ff */
[----:B------:R-:W-:Y:S05]  /*2fa10*/  WARPSYNC.COLLECTIVE R15, `(.L_x_2136) ;  /* 0x000000000f087348 */ /* 0x000fea0003c00000 */
[----:B------:R0:W1:Y:S02]  /*2fa20*/  SHFL.IDX P6, R14, R13, R12, R11 ;  /* 0x0000000c0d0e7389 */ /* 0x00006400000c000b */
[----:B01----:R-:W-:Y:S01]  /*2fa30*/  ENDCOLLECTIVE ;  /* 0x000000000000791b */ /* 0x003fe20003800000 */
.L_x_2136:
        /* <DEDUP_REMOVED lines=13> */
.L_x_2137:
[----:B------:R-:W-:Y:S01]  /*2fb10*/  IMAD.MOV.U32 R13, RZ, RZ, R19 ;  /* 0x000000ffff0d7224 */ /* 0x000fe200078e0013 */
[----:B------:R-:W-:Y:S01]  /*2fb20*/  MOV R12, 0x5 ;  /* 0x00000005000c7802 */ /* 0x000fe20000000f00 */
[----:B------:R-:W-:-:S07]  /*2fb30*/  IMAD.MOV.U32 R10, RZ, RZ, R14 ;  /* 0x000000ffff0a7224 */ /* 0x000fce00078e000e */
[----:B------:R-:W-:Y:S05]  /*2fb40*/  WARPSYNC.COLLECTIVE R15, `(.L_x_2138) ;  /* 0x000000000f087348 */ /* 0x000fea0003c00000 */
[----:B------:R0:W1:Y:S02]  /*2fb50*/  SHFL.IDX P6, R14, R13, R12, R11 ;  /* 0x0000000c0d0e7389 */ /* 0x00006400000c000b */
[----:B01----:R-:W-:Y:S01]  /*2fb60*/  ENDCOLLECTIVE ;  /* 0x000000000000791b */ /* 0x003fe20003800000 */
.L_x_2138:
        /* <DEDUP_REMOVED lines=12> */
.L_x_2139:
[----:B------:R-:W-:Y:S05]  /*2fc30*/  BRA `(.L_x_2140) ;  /* 0xffffffa400f47947 */ /* 0x000fea000383ffff */
.L_x_1973:
        /* <DEDUP_REMOVED lines=8> */
.L_x_2142:
[----:B------:R-:W-:Y:S05]  /*2fcc0*/  BSYNC B0 ;  /* 0x0000000000007941 */ /* 0x000fea0003800000 */
.L_x_2141:
[----:B------:R-:W-:Y:S01]  /*2fcd0*/  IMAD.MOV.U32 R13, RZ, RZ, R24 ;  /* 0x000000ffff0d7224 */ /* 0x000fe200078e0018 */
[----:B------:R-:W-:Y:S01]  /*2fce0*/  MOV R11, 0x1f ;  /* 0x0000001f000b7802 */ /* 0x000fe20000000f00 */
[----:B------:R-:W-:Y:S02]  /*2fcf0*/  IMAD.MOV.U32 R12, RZ, RZ, 0x1 ;  /* 0x00000001ff0c7424 */ /* 0x000fe400078e00ff */
[----:B------:R-:W-:Y:S02]  /*2fd00*/  IMAD.MOV.U32 R15, RZ, RZ, -0x1 ;  /* 0xffffffffff0f7424 */ /* 0x000fe400078e00ff */
[----:B------:R-:W-:Y:S02]  /*2fd10*/  IMAD.IADD R9, R27, 0x1, R8 ;  /* 0x000000011b097824 */ /* 0x000fe400078e0208 */
[----:B------:R-:W-:-:S07]  /*2fd20*/  IMAD.MOV.U32 R0, RZ, RZ, R14 ;  /* 0x000000ffff007224 */ /* 0x000fce00078e000e */
[----:B------:R-:W-:Y:S05]  /*2fd30*/  WARPSYNC.COLLECTIVE R15, `(.L_x_2143) ;  /* 0x000000000f087348 */ /* 0x000fea0003c00000 */
[----:B------:R0:W1:Y:S02]  /*2fd40*/  SHFL.IDX P6, R14, R13, R12, R11 ;  /* 0x0000000c0d0e7389 */ /* 0x00006400000c000b */
[----:B01----:R-:W-:Y:S01]  /*2fd50*/  ENDCOLLECTIVE ;  /* 0x000000000000791b */ /* 0x003fe20003800000 */
.L_x_2143:
[----:B------:R-:W-:Y:S02]  /*2fd60*/  ULDC UR4, c[0x0][0xc3c] ;  /* 0x00030f0000047ab9 */ /* 0x000fe40000000800 */
[----:B------:R-:W-:-:S13]  /*2fd70*/  ISETP.GE.OR P1, PT, R9, UR4, !P0 ;  /* 0x0000000409007c0c */ /* 0x000fda000c726670 */
[----:B------:R-:W0:Y:S08]  /*2fd80*/  @!P1 LDC.64 R2, c[0x0][0xc80] ;  /* 0x00032000ff029b82 */ /* 0x000e300000000a00 */
[----:B------:R-:W1:Y:S01]  /*2fd90*/  @!P1 LDC.64 R4, c[0x0][0xc78] ;  /* 0x00031e00ff049b82 */ /* 0x000e620000000a00 */
[----:B------:R-:W-:Y:S02]  /*2fda0*/  IMAD.MOV.U32 R25, RZ, RZ, RZ ;  /* 0x000000ffff197224 */ /* 0x000fe400078e00ff */
[----:B------:R-:W-:-:S02]  /*2fdb0*/  IMAD.MOV.U32 R11, RZ, RZ, RZ ;  /* 0x000000ffff0b7224 */ /* 0x000fc400078e00ff */
[----:B------:R-:W-:Y:S02]  /*2fdc0*/  IMAD.MOV.U32 R7, RZ, RZ, R14 ;  /* 0x000000ffff077224 */ /* 0x000fe400078e000e */
[----:B0-----:R-:W-:-:S05]  /*2fdd0*/  @!P1 IMAD.WIDE R2, R9, 0x4, R2 ;  /* 0x0000000409029825 */ /* 0x001fca00078e0202 */
[----:B------:R1:W2:Y:S02]  /*2fde0*/  @!P1 LDG.E R6, desc[UR60][R2.64] ;  /* 0x0000003c02069981 */ /* 0x0002a4000c1e1900 */
[----:B-1----:R-:W-:-:S05]  /*2fdf0*/  @!P1 IMAD.WIDE R2, R9, 0x4, R4 ;  /* 0x0000000409029825 */ /* 0x002fca00078e0204 */
[----:B------:R-:W3:Y:S01]  /*2fe00*/  @!P1 LDG.E R5, desc[UR60][R2.64] ;  /* 0x0000003c02059981 */ /* 0x000ee2000c1e1900 */
[----:B------:R-:W-:Y:S01]  /*2fe10*/  IMAD.MOV.U32 R4, RZ, RZ, RZ ;  /* 0x000000ffff047224 */ /* 0x000fe200078e00ff */
[C---:B------:R-:W-:Y:S02]  /*2fe20*/  ISETP.GE.U32.AND P2, PT, R8.reuse, 0x2, PT ;  /* 0x000000020800780c */ /* 0x040fe40003f46070 */
[C---:B------:R-:W-:Y:S02]  /*2fe30*/  ISETP.GE.U32.AND P3, PT, R8.reuse, 0x4, PT ;  /* 0x000000040800780c */ /* 0x040fe40003f66070 */
[C---:B------:R-:W-:Y:S02]  /*2fe40*/  ISETP.GE.U32.AND P4, PT, R8.reuse, 0x8, PT ;  /* 0x000000080800780c */ /* 0x040fe40003f86070 */
[----:B------:R-:W-:Y:S02]  /*2fe50*/  ISETP.GE.U32.AND P5, PT, R8, 0x10, PT ;  /* 0x000000100800780c */ /* 0x000fe40003fa6070 */
[----:B--2---:R-:W-:-:S02]  /*2fe60*/  @!P1 MOV R25, R6 ;  /* 0x0000000600199202 */ /* 0x004fc40000000f00 */
[----:B------:R-:W-:Y:S01]  /*2fe70*/  MOV R6, RZ ;  /* 0x000000ff00067202 */ /* 0x000fe20000000f00 */
[----:B---3--:R-:W-:Y:S01]  /*2fe80*/  @!P1 IMAD.MOV.U32 R4, RZ, RZ, R5 ;  /* 0x000000ffff049224 */ /* 0x008fe200078e0005 */
[----:B------:R-:W-:-:S03]  /*2fe90*/  ISETP.NE.AND P1, PT, R8, RZ, PT ;  /* 0x000000ff0800720c */ /* 0x000fc60003f25270 */
[----:B------:R-:W-:-:S10]  /*2fea0*/  IMAD R13, R4, R25, RZ ;  /* 0x00000019040d7224 */ /* 0x000fd400078e02ff */
[----:B------:R-:W-:Y:S05]  /*2feb0*/  WARPSYNC.COLLECTIVE R15, `(.L_x_2144) ;  /* 0x000000000f087348 */ /* 0x000fea0003c00000 */
[----:B------:R0:W1:Y:S02]  /*2fec0*/  SHFL.UP P6, R14, R13, R12, R11 ;  /* 0x0400000c0d0e7389 */ /* 0x00006400000c000b */
[----:B01----:R-:W-:Y:S01]  /*2fed0*/  ENDCOLLECTIVE ;  /* 0x000000000000791b */ /* 0x003fe20003800000 */
.L_x_2144:
[----:B------:R-:W-:Y:S01]  /*2fee0*/  IMAD.MOV.U32 R12, RZ, RZ, 0x2 ;  /* 0x00000002ff0c7424 */ /* 0x000fe200078e00ff */
[----:B------:R-:W-:-:S05]  /*2fef0*/  SEL R14, R14, RZ, P1 ;  /* 0x000000ff0e0e7207 */ /* 0x000fca0000800000 */
[----:B------:R-:W-:-:S05]  /*2ff00*/  IMAD.IADD R5, R13, 0x1, R14 ;  /* 0x000000010d057824 */ /* 0x000fca00078e020e */
[----:B------:R-:W-:-:S07]  /*2ff10*/  MOV R13, R5 ;  /* 0x00000005000d7202 */ /* 0x000fce0000000f00 */
[----:B------:R-:W-:Y:S05]  /*2ff20*/  WARPSYNC.COLLECTIVE R15, `(.L_x_2145) ;  /* 0x000000000f087348 */ /* 0x000fea0003c00000 */
[----:B------:R0:W1:Y:S02]  /*2ff30*/  SHFL.UP P6, R14, R13, R12, R11 ;  /* 0x0400000c0d0e7389 */ /* 0x00006400000c000b */
[----:B01----:R-:W-:Y:S01]  /*2ff40*/  ENDCOLLECTIVE ;  /* 0x000000000000791b */ /* 0x003fe20003800000 */
.L_x_2145:
[----:B------:R-:W-:Y:S01]  /*2ff50*/  IMAD.MOV.U32 R12, RZ, RZ, 0x4 ;  /* 0x00000004ff0c7424 */ /* 0x000fe200078e00ff */
[----:B------:R-:W-:-:S05]  /*2ff60*/  SEL R2, R14, RZ, P2 ;  /* 0x000000ff0e027207 */ /* 0x000fca0001000000 */
[----:B------:R-:W-:-:S04]  /*2ff70*/  IMAD.IADD R2, R5, 0x1, R2 ;  /* 0x0000000105027824 */ /* 0x000fc800078e0202 */
[----:B------:R-:W-:-:S07]  /*2ff80*/  IMAD.MOV.U32 R13, RZ, RZ, R2 ;  /* 0x000000ffff0d7224 */ /* 0x000fce00078e0002 */
[----:B------:R-:W-:Y:S05]  /*2ff90*/  WARPSYNC.COLLECTIVE R15, `(.L_x_2146) ;  /* 0x000000000f087348 */ /* 0x000fea0003c00000 */
[----:B------:R0:W1:Y:S02]  /*2ffa0*/  SHFL.UP P6, R14, R13, R12, R11 ;  /* 0x0400000c0d0e7389 */ /* 0x00006400000c000b */
[----:B01----:R-:W-:Y:S01]  /*2ffb0*/  ENDCOLLECTIVE ;  /* 0x000000000000791b */ /* 0x003fe20003800000 */
.L_x_2146:
[----:B------:R-:W-:Y:S01]  /*2ffc0*/  IMAD.MOV.U32 R12, RZ, RZ, 0x8 ;  /* 0x00000008ff0c7424 */ /* 0x000fe200078e00ff */
[----:B------:R-:W-:-:S04]  /*2ffd0*/  SEL R3, R14, RZ, P3 ;  /* 0x000000ff0e037207 */ /* 0x000fc80001800000 */
[----:B------:R-:W-:-:S05]  /*2ffe0*/  IADD3 R3, R2, R3, RZ ;  /* 0x0000000302037210 */ /* 0x000fca0007ffe0ff */
[----:B------:R-:W-:-:S07]  /*2fff0*/  IMAD.MOV.U32 R13, RZ, RZ, R3 ;  /* 0x000000ffff0d7224 */ /* 0x000fce00078e0003 */
[----:B------:R-:W-:Y:S05]  /*30000*/  WARPSYNC.COLLECTIVE R15, `(.L_x_2147) ;  /* 0x000000000f087348 */ /* 0x000fea0003c00000 */
[----:B------:R0:W1:Y:S02]  /*30010*/  SHFL.UP P6, R14, R13, R12, R11 ;  /* 0x0400000c0d0e7389 */ /* 0x00006400000c000b */
[----:B01----:R-:W-:Y:S01]  /*30020*/  ENDCOLLECTIVE ;  /* 0x000000000000791b */ /* 0x003fe20003800000 */
.L_x_2147:
[----:B------:R-:W-:Y:S02]  /*30030*/  MOV R12, 0x10 ;  /* 0x00000010000c7802 */ /* 0x000fe40000000f00 */
[----:B------:R-:W-:-:S05]  /*30040*/  SEL R14, R14, RZ, P4 ;  /* 0x000000ff0e0e7207 */ /* 0x000fca0002000000 */
[----:B------:R-:W-:-:S04]  /*30050*/  IMAD.IADD R5, R3, 0x1, R14 ;  /* 0x0000000103057824 */ /* 0x000fc800078e020e */
[----:B------:R-:W-:-:S07]  /*30060*/  IMAD.MOV.U32 R13, RZ, RZ, R5 ;  /* 0x000000ffff0d7224 */ /* 0x000fce00078e0005 */
[----:B------:R-:W-:Y:S05]  /*30070*/  WARPSYNC.COLLECTIVE R15, `(.L_x_2148) ;  /* 0x000000000f087348 */ /* 0x000fea0003c00000 */
[----:B------:R0:W1:Y:S02]  /*30080*/  SHFL.UP P6, R14, R13, R12, R11 ;  /* 0x0400000c0d0e7389 */ /* 0x00006400000c000b */
[----:B01----:R-:W-:Y:S01]  /*30090*/  ENDCOLLECTIVE ;  /* 0x000000000000791b */ /* 0x003fe20003800000 */
.L_x_2148:
        /* <DEDUP_REMOVED lines=8> */
.L_x_2149:
[----:B------:R-:W-:Y:S05]  /*30120*/  BRA `(.L_x_2150) ;  /* 0xffffffa800007947 */ /* 0x000fea000383ffff */
.L_x_1976:
[----:B------:R-:W-:Y:S01]  /*30130*/  BSSY B0, `(.L_x_2151) ;  /* 0x0000007000007945 */ /* 0x000fe20003800000 */
[----:B------:R-:W-:Y:S02]  /*30140*/  IMAD.MOV.U32 R12, RZ, RZ, 0x1 ;  /* 0x00000001ff0c7424 */ /* 0x000fe400078e00ff */
[----:B------:R-:W-:Y:S02]  /*30150*/  IMAD.MOV.U32 R11, RZ, RZ, RZ ;  /* 0x000000ffff0b7224 */ /* 0x000fe400078e00ff */
[----:B------:R-:W-:-:S07]  /*30160*/  IMAD.MOV.U32 R15, RZ, RZ, -0x1 ;  /* 0xffffffffff0f7424 */ /* 0x000fce00078e00ff */
[----:B0-----:R-:W-:Y:S05]  /*30170*/  WARPSYNC.COLLECTIVE R15, `(.L_x_2152) ;  /* 0x000000000f087348 */ /* 0x001fea0003c00000 */
[----:B------:R1:W2:Y:S02]  /*30180*/  SHFL.UP P6, R14, R13, R12, R11 ;  /* 0x0400000c0d0e7389 */ /* 0x0002a400000c000b */
[----:B012---:R-:W-:Y:S01]  /*30190*/  ENDCOLLECTIVE ;  /* 0x000000000000791b */ /* 0x007fe20003800000 */
.L_x_2152:
[----:B------:R-:W-:Y:S05]  /*301a0*/  BSYNC B0 ;  /* 0x0000000000007941 */ /* 0x000fea0003800000 */
.L_x_2151:
[----:B------:R-:W-:Y:S01]  /*301b0*/  SEL R14, R14, RZ, P1 ;  /* 0x000000ff0e0e7207 */ /* 0x000fe20000800000 */
[----:B------:R-:W-:Y:S01]  /*301c0*/  IMAD.MOV.U32 R11, RZ, RZ, RZ ;  /* 0x000000ffff0b7224 */ /* 0x000fe200078e00ff */
[----:B------:R-:W-:Y:S01]  /*301d0*/  MOV R12, 0x2 ;  /* 0x00000002000c7802 */ /* 0x000fe20000000f00 */
[----:B------:R-:W-:Y:S02]  /*301e0*/  IMAD.MOV.U32 R15, RZ, RZ, -0x1 ;  /* 0xffffffffff0f7424 */ /* 0x000fe400078e00ff */
[----:B------:R-:W-:-:S07]  /*301f0*/  IMAD.IADD R13, R13, 0x1, R14 ;  /* 0x000000010d0d7824 */ /* 0x000fce00078e020e */
[----:B------:R-:W-:Y:S05]  /*30200*/  WARPSYNC.COLLECTIVE R15, `(.L_x_2153) ;  /* 0x000000000f087348 */ /* 0x000fea0003c00000 */
[----:B------:R0:W1:Y:S02]  /*30210*/  SHFL.UP P6, R14, R13, R12, R11 ;  /* 0x0400000c0d0e7389 */ /* 0x00006400000c000b */
[----:B01----:R-:W-:Y:S01]  /*30220*/  ENDCOLLECTIVE ;  /* 0x000000000000791b */ /* 0x003fe20003800000 */
.L_x_2153:
[----:B------:R-:W-:Y:S02]  /*30230*/  MOV R12, 0x4 ;  /* 0x00000004000c7802 */ /* 0x000fe40000000f00 */
[----:B------:R-:W-:-:S05]  /*30240*/  SEL R2, R14, RZ, P2 ;  /* 0x000000ff0e027207 */ /* 0x000fca0001000000 */
[----:B------:R-:W-:-:S04]  /*30250*/  IMAD.IADD R2, R13, 0x1, R2 ;  /* 0x000000010d027824 */ /* 0x000fc800078e0202 */
[----:B------:R-:W-:-:S07]  /*30260*/  IMAD.MOV.U32 R13, RZ, RZ, R2 ;  /* 0x000000ffff0d7224 */ /* 0x000fce00078e0002 */
[----:B------:R-:W-:Y:S05]  /*30270*/  WARPSYNC.COLLECTIVE R15, `(.L_x_2154) ;  /* 0x000000000f087348 */ /* 0x000fea0003c00000 */
[----:B------:R0:W1:Y:S02]  /*30280*/  SHFL.UP P6, R14, R13, R12, R11 ;  /* 0x0400000c0d0e7389 */ /* 0x00006400000c000b */
[----:B01----:R-:W-:Y:S01]  /*30290*/  ENDCOLLECTIVE ;  /* 0x000000000000791b */ /* 0x003fe20003800000 */
.L_x_2154:
[----:B------:R-:W-:Y:S01]  /*302a0*/  IMAD.MOV.U32 R12, RZ, RZ, 0x8 ;  /* 0x00000008ff0c7424 */ /* 0x000fe200078e00ff */
[----:B------:R-:W-:-:S05]  /*302b0*/  SEL R3, R14, RZ, P3 ;  /* 0x000000ff0e037207 */ /* 0x000fca0001800000 */
[----:B------:R-:W-:-:S04]  /*302c0*/  IMAD.IADD R3, R2, 0x1, R3 ;  /* 0x0000000102037824 */ /* 0x000fc800078e0203 */
[----:B------:R-:W-:-:S07]  /*302d0*/  IMAD.MOV.U32 R13, RZ, RZ, R3 ;  /* 0x000000ffff0d7224 */ /* 0x000fce00078e0003 */
[----:B------:R-:W-:Y:S05]  /*302e0*/  WARPSYNC.COLLECTIVE R15, `(.L_x_2155) ;  /* 0x000000000f087348 */ /* 0x000fea0003c00000 */
[----:B------:R0:W1:Y:S02]  /*302f0*/  SHFL.UP P6, R14, R13, R12, R11 ;  /* 0x0400000c0d0e7389 */ /* 0x00006400000c000b */
[----:B01----:R-:W-:Y:S01]  /*30300*/  ENDCOLLECTIVE ;  /* 0x000000000000791b */ /* 0x003fe20003800000 */
.L_x_2155:
[----:B------:R-:W-:Y:S01]  /*30310*/  IMAD.MOV.U32 R12, RZ, RZ, 0x10 ;  /* 0x00000010ff0c7424 */ /* 0x000fe200078e00ff */
[----:B------:R-:W-:-:S05]  /*30320*/  SEL R14, R14, RZ, P4 ;  /* 0x000000ff0e0e7207 */ /* 0x000fca0002000000 */
[----:B------:R-:W-:-:S05]  /*30330*/  IMAD.IADD R5, R3, 0x1, R14 ;  /* 0x0000000103057824 */ /* 0x000fca00078e020e */
[----:B------:R-:W-:-:S07]  /*30340*/  MOV R13, R5 ;  /* 0x00000005000d7202 */ /* 0x000fce0000000f00 */
[----:B------:R-:W-:Y:S05]  /*30350*/  WARPSYNC.COLLECTIVE R15, `(.L_x_2156) ;  /* 0x000000000f087348 */ /* 0x000fea0003c00000 */
[----:B------:R0:W1:Y:S02]  /*30360*/  SHFL.UP P6, R14, R13, R12, R11 ;  /* 0x0400000c0d0e7389 */ /* 0x00006400000c000b */
[----:B01----:R-:W-:Y:S01]  /*30370*/  ENDCOLLECTIVE ;  /* 0x000000000000791b */ /* 0x003fe20003800000 */
.L_x_2156:
[----:B------:R-:W-:Y:S01]  /*30380*/  IMAD.MOV.U32 R12, RZ, RZ, 0x1f ;  /* 0x0000001fff0c7424 */ /* 0x000fe200078e00ff */
[----:B------:R-:W-:Y:S02]  /*30390*/  MOV R11, 0x1f ;  /* 0x0000001f000b7802 */ /* 0x000fe40000000f00 */
[----:B------:R-:W-:-:S05]  /*303a0*/  SEL R2, R14, RZ, P5 ;  /* 0x000000ff0e027207 */ /* 0x000fca0002800000 */
[----:B------:R-:W-:-:S04]  /*303b0*/  IMAD.IADD R2, R5, 0x1, R2 ;  /* 0x0000000105027824 */ /* 0x000fc800078e0202 */
[----:B------:R-:W-:-:S07]  /*303c0*/  IMAD.MOV.U32 R13, RZ, RZ, R2 ;  /* 0x000000ffff0d7224 */ /* 0x000fce00078e0002 */
[----:B------:R-:W-:Y:S05]  /*303d0*/  WARPSYNC.COLLECTIVE R15, `(.L_x_2157) ;  /* 0x000000000f087348 */ /* 0x000fea0003c00000 */
[----:B------:R0:W1:Y:S02]  /*303e0*/  SHFL.IDX P6, R14, R13, R12, R11 ;  /* 0x0000000c0d0e7389 */ /* 0x00006400000c000b */
[----:B01----:R-:W-:Y:S01]  /*303f0*/  ENDCOLLECTIVE ;  /* 0x000000000000791b */ /* 0x003fe20003800000 */
.L_x_2157:
[----:B------:R-:W-:Y:S05]  /*30400*/  BRA `(.L_x_2158) ;  /* 0xffffffa400ec7947 */ /* 0x000fea000383ffff */
.L_x_1978:
[----:B------:R-:W-:Y:S01]  /*30410*/  BSSY B0, `(.L_x_2159) ;  /* 0x0000006000007945 */ /* 0x000fe20003800000 */
[----:B------:R-:W-:Y:S01]  /*30420*/  PLOP3.LUT P6, PT, P6, PT, PT, 0x8, 0x0 ;  /* 0x000000000000781c */ /* 0x000fe200037ce170 */
[----:B------:R-:W-:-:S12]  /*30430*/  IMAD.MOV.U32 R15, RZ, RZ, -0x1 ;  /* 0xffffffffff0f7424 */ /* 0x000fd800078e00ff */
[----:B01----:R-:W-:Y:S05]  /*30440*/  WARPSYNC.COLLECTIVE R15, `(.L_x_2160) ;  /* 0x000000000f087348 */ /* 0x003fea0003c00000 */
[----:B------:R-:W-:Y:S01]  /*30450*/  VOTE.ANY R14, PT, P6 ;  /* 0x00000000000e7806 */ /* 0x000fe200030e0100 */
[----:B01----:R-:W-:Y:S06]  /*30460*/  ENDCOLLECTIVE ;  /* 0x000000000000791b */ /* 0x003fec0003800000 */
.L_x_2160:
[----:B------:R-:W-:Y:S05]  /*30470*/  BSYNC B0 ;  /* 0x0000000000007941 */ /* 0x000fea0003800000 */
.L_x_2159:
[----:B------:R-:W-:Y:S01]  /*30480*/  IMAD.MOV.U32 R3, RZ, RZ, R14 ;  /* 0x000000ffff037224 */ /* 0x000fe200078e000e */
[----:B------:R-:W-:Y:S01]  /*30490*/  MOV R15, 0xffffffff ;  /* 0xffffffff000f7802 */ /* 0x000fe20000000f00 */
[----:B------:R-:W-:Y:S02]  /*304a0*/  IMAD.MOV.U32 R13, RZ, RZ, R25 ;  /* 0x000000ffff0d7224 */ /* 0x000fe400078e0019 */
[----:B------:R0:W1:Y:S01]  /*304b0*/  POPC R12, R3 ;  /* 0x00000003000c7309 */ /* 0x0000620000000000 */
[----:B------:R-:W-:-:S07]  /*304c0*/  IMAD.MOV.U32 R11, RZ, RZ, 0x1f ;  /* 0x0000001fff0b7424 */ /* 0x000fce00078e00ff */
[----:B01----:R-:W-:Y:S05]  /*304d0*/  WARPSYNC.COLLECTIVE R15, `(.L_x_2161) ;  /* 0x000000000f087348 */ /* 0x003fea0003c00000 */
[----:B-1----:R1:W2:Y:S02]  /*304e0*/  SHFL.IDX P6, R14, R13, R12, R11 ;  /* 0x0000000c0d0e7389 */ /* 0x0022a400000c000b */
[----:B012---:R-:W-:Y:S01]  /*304f0*/  ENDCOLLECTIVE ;  /* 0x000000000000791b */ /* 0x007fe20003800000 */
.L_x_2161:
[----:B------:R-:W-:Y:S02]  /*30500*/  IMAD.IADD R27, R12, 0x1, R27 ;  /* 0x000000010c1b7824 */ /* 0x000fe400078e021b */
[----:B------:R-:W-:Y:S02]  /*30510*/  IMAD.MOV.U32 R13, RZ, RZ, R4 ;  /* 0x000000ffff0d7224 */ /* 0x000fe400078e0004 */
[----:B------:R-:W-:-:S07]  /*30520*/  IMAD.MOV.U32 R25, RZ, RZ, R14 ;  /* 0x000000ffff197224 */ /* 0x000fce00078e000e */
[----:B------:R-:W-:Y:S05]  /*30530*/  WARPSYNC.COLLECTIVE R15, `(.L_x_2162) ;  /* 0x000000000f087348 */ /* 0x000fea0003c00000 */
[----:B------:R0:W1:Y:S02]  /*30540*/  SHFL.IDX P6, R14, R13, R12, R11 ;  /* 0x0000000c0d0e7389 */ /* 0x00006400000c000b */
[----:B01----:R-:W-:Y:S01]  /*30550*/  ENDCOLLECTIVE ;  /* 0x000000000000791b */ /* 0x003fe20003800000 */
.L_x_2162:
[----:B------:R-:W-:Y:S01]  /*30560*/  IMAD.MOV.U32 R4, RZ, RZ, R14 ;  /* 0x000000ffff047224 */ /* 0x000fe200078e000e */
[----:B------:R-:W-:Y:S06]  /*30570*/  BRA `(.L_x_2163) ;  /* 0xffffffa400d07947 */ /* 0x000fec000383ffff */
.L_x_1980:
[----:B------:R-:W-:Y:S01]  /*30580*/  BSSY B0, `(.L_x_2164) ;  /* 0x0000007000007945 */ /* 0x000fe20003800000 */
[----:B------:R-:W-:Y:S01]  /*30590*/  MOV R13, R2 ;  /* 0x00000002000d7202 */ /* 0x000fe20000000f00 */
[----:B------:R-:W-:Y:S02]  /*305a0*/  IMAD.MOV.U32 R11, RZ, RZ, 0x1f ;  /* 0x0000001fff0b7424 */ /* 0x000fe400078e00ff */
[----:B------:R-:W-:-:S07]  /*305b0*/  IMAD.MOV.U32 R15, RZ, RZ, -0x1 ;  /* 0xffffffffff0f7424 */ /* 0x000fce00078e00ff */
[----:B01-34-:R-:W-:Y:S05]  /*305c0*/  WARPSYNC.COLLECTIVE R15, `(.L_x_2165) ;  /* 0x000000000f087348 */ /* 0x01bfea0003c00000 */
[----:B------:R2:W0:Y:S02]  /*305d0*/  SHFL.IDX P6, R14, R13, R12, R11 ;  /* 0x0000000c0d0e7389 */ /* 0x00042400000c000b */
[----:B01234-:R-:W-:Y:S01]  /*305e0*/  ENDCOLLECTIVE ;  /* 0x000000000000791b */ /* 0x01ffe20003800000 */
.L_x_2165:
[----:B------:R-:W-:Y:S05]  /*305f0*/  BSYNC B0 ;  /* 0x0000000000007941 */ /* 0x000fea0003800000 */
.L_x_2164:
[----:B------:R-:W-:Y:S01]  /*30600*/  IMAD.MOV.U32 R6, RZ, RZ, R14 ;  /* 0x000000ffff067224 */ /* 0x000fe200078e000e */
[----:B------:R-:W-:Y:S06]  /*30610*/  BRA `(.L_x_1979) ;  /* 0xffffffa400c07947 */ /* 0x000fec000383ffff */
.L_x_1986:
[----:B0-----:R0:W2:Y:S02]  /*30620*/  SYNCS.PHASECHK.TRANS64.TRYWAIT P0, [R7+URZ+0x2a820], R0 ;  /* 0x02a82000070075a7 */ /* 0x0010a4000800017f */
[----:B--2---:R-:W-:Y:S05]  /*30630*/  @!P0 NANOSLEEP.SYNCS 0x989680 ;  /* 0x009896800000895d */ /* 0x004fea0003900000 */
[----:B------:R-:W2:Y:S02]  /*30640*/  @!P0 SYNCS.PHASECHK.TRANS64 P0, [R7+URZ+0x2a820], R0 ;  /* 0x02a82000070085a7 */ /* 0x000ea4000800007f */
[----:B--2---:R-:W-:Y:S05]  /*30650*/  @!P0 BRA `(.L_x_1986) ;  /* 0xfffffffc00f08947 */ /* 0x004fea000383ffff */
[----:B------:R-:W-:Y:S05]  /*30660*/  BRA `(.L_x_2166) ;  /* 0xffffffb000187947 */ /* 0x000fea000383ffff */
.L_x_1987:
[----:B------:R-:W2:Y:S01]  /*30670*/  S2R R2, SR_TID.X ;  /* 0x0000000000027919 */ /* 0x000ea20000002100 */
[----:B------:R-:W-:Y:S01]  /*30680*/  BSSY B0, `(.L_x_2167) ;  /* 0x000000a000007945 */ /* 0x000fe20003800000 */
[----:B------:R-:W-:Y:S01]  /*30690*/  MOV R12, RZ ;  /* 0x000000ff000c7202 */ /* 0x000fe20000000f00 */
[----:B------:R-:W-:Y:S02]  /*306a0*/  IMAD.MOV.U32 R11, RZ, RZ, 0x1f ;  /* 0x0000001fff0b7424 */ /* 0x000fe400078e00ff */
[----:B------:R-:W-:Y:S01]  /*306b0*/  IMAD.MOV.U32 R15, RZ, RZ, -0x1 ;  /* 0xffffffffff0f7424 */ /* 0x000fe200078e00ff */
[----:B--2---:R-:W-:-:S04]  /*306c0*/  SHF.R.U32.HI R2, RZ, 0x5, R2 ;  /* 0x00000005ff027819 */ /* 0x004fc80000011602 */
[----:B------:R-:W-:-:S05]  /*306d0*/  LOP3.LUT R2, R2, 0x3, RZ, 0xc0, !PT ;  /* 0x0000000302027812 */ /* 0x000fca00078ec0ff */
[----:B------:R-:W-:-:S07]  /*306e0*/  IMAD.MOV.U32 R13, RZ, RZ, R2 ;  /* 0x000000ffff0d7224 */ /* 0x000fce00078e0002 */
[----:B01-3--:R-:W-:Y:S05]  /*306f0*/  WARPSYNC.COLLECTIVE R15, `(.L_x_2168) ;  /* 0x000000000f087348 */ /* 0x00bfea0003c00000 */
[----:B------:R2:W4:Y:S02]  /*30700*/  SHFL.IDX P6, R14, R13, R12, R11 ;  /* 0x0000000c0d0e7389 */ /* 0x00052400000c000b */
[----:B01234-:R-:W-:Y:S01]  /*30710*/  ENDCOLLECTIVE ;  /* 0x000000000000791b */ /* 0x01ffe20003800000 */
.L_x_2168:
[----:B------:R-:W-:Y:S05]  /*30720*/  BSYNC B0 ;  /* 0x0000000000007941 */ /* 0x000fea0003800000 */
.L_x_2167:
[----:B------:R-:W-:Y:S05]  /*30730*/  BRA `(.L_x_2169) ;  /* 0xffffffb000007947 */ /* 0x000fea000383ffff */
.L_x_1988:
[----:B------:R-:W-:Y:S01]  /*30740*/  BSSY B0, `(.L_x_2170) ;  /* 0x0000006000007945 */ /* 0x000fe20003800000 */
[----:B------:R-:W-:-:S07]  /*30750*/  IMAD.MOV.U32 R15, RZ, RZ, -0x1 ;  /* 0xffffffffff0f7424 */ /* 0x000fce00078e00ff */
[----:B01-3--:R-:W-:Y:S05]  /*30760*/  WARPSYNC.COLLECTIVE R15, `(.L_x_2171) ;  /* 0x000000000f0c7348 */ /* 0x00bfea0003c00000 */
[----:B------:R-:W-:Y:S02]  /*30770*/  ELECT P6, UR62, PT ;  /* 0x00000000003e782f */ /* 0x000fe400038c0000 */
[----:B------:R-:W-:Y:S01]  /*30780*/  MOV R14, UR62 ;  /* 0x0000003e000e7c02 */ /* 0x000fe20008000f00 */
[----:B01-3--:R-:W-:Y:S10]  /*30790*/  ENDCOLLECTIVE ;  /* 0x000000000000791b */ /* 0x00bff40003800000 */
.L_x_2171:
[----:B------:R-:W-:Y:S05]  /*307a0*/  BSYNC B0 ;  /* 0x0000000000007941 */ /* 0x000fea0003800000 */
.L_x_2170:
[----:B------:R-:W-:Y:S05]  /*307b0*/  BRA `(.L_x_2172) ;  /* 0xffffffac00f47947 */ /* 0x000fea000383ffff */
.L_x_1990:
[----:B0-----:R0:W2:Y:S02]  /*307c0*/  SYNCS.PHASECHK.TRANS64.TRYWAIT P1, [R5+URZ+0x2a840], R0 ;  /* 0x02a84000050075a7 */ /* 0x0010a4000802017f */
[----:B--2---:R-:W-:Y:S05]  /*307d0*/  @!P1 NANOSLEEP.SYNCS 0x989680 ;  /* 0x009896800000995d */ /* 0x004fea0003900000 */
[----:B------:R-:W2:Y:S02]  /*307e0*/  @!P1 SYNCS.PHASECHK.TRANS64 P1, [R5+URZ+0x2a840], R0 ;  /* 0x02a84000050095a7 */ /* 0x000ea4000802007f */
[----:B--2---:R-:W-:Y:S05]  /*307f0*/  @!P1 BRA `(.L_x_1990) ;  /* 0xfffffffc00f09947 */ /* 0x004fea000383ffff */
[----:B------:R-:W-:Y:S05]  /*30800*/  BRA `(.L_x_2173) ;  /* 0xffffffb0001c7947 */ /* 0x000fea000383ffff */
.L_x_1992:
[----:B--2---:R2:W4:Y:S02]  /*30810*/  SYNCS.PHASECHK.TRANS64.TRYWAIT P1, [R3+URZ+0x2a840], R2 ;  /* 0x02a84002030075a7 */ /* 0x004524000802017f */
[----:B----4-:R-:W-:Y:S05]  /*30820*/  @!P1 NANOSLEEP.SYNCS 0x989680 ;  /* 0x009896800000995d */ /* 0x010fea0003900000 */
[----:B------:R-:W4:Y:S02]  /*30830*/  @!P1 SYNCS.PHASECHK.TRANS64 P1, [R3+URZ+0x2a840], R2 ;  /* 0x02a84002030095a7 */ /* 0x000f24000802007f */
[----:B----4-:R-:W-:Y:S05]  /*30840*/  @!P1 BRA `(.L_x_1992) ;  /* 0xfffffffc00f09947 */ /* 0x010fea000383ffff */
[----:B------:R-:W-:Y:S05]  /*30850*/  BRA `(.L_x_2174) ;  /* 0xffffffb000287947 */ /* 0x000fea000383ffff */
.L_x_1994:
[----:B----4-:R4:W0:Y:S02]  /*30860*/  SYNCS.PHASECHK.TRANS64.TRYWAIT P1, [R5+URZ+0x2a860], R0 ;  /* 0x02a86000050075a7 */ /* 0x010824000802017f */
[----:B0-----:R-:W-:Y:S05]  /*30870*/  @!P1 NANOSLEEP.SYNCS 0x989680 ;  /* 0x009896800000995d */ /* 0x001fea0003900000 */
[----:B------:R-:W0:Y:S02]  /*30880*/  @!P1 SYNCS.PHASECHK.TRANS64 P1, [R5+URZ+0x2a860], R0 ;  /* 0x02a86000050095a7 */ /* 0x000e24000802007f */
[----:B0-----:R-:W-:Y:S05]  /*30890*/  @!P1 BRA `(.L_x_1994) ;  /* 0xfffffffc00f09947 */ /* 0x001fea000383ffff */
[----:B------:R-:W-:Y:S05]  /*308a0*/  BRA `(.L_x_2175) ;  /* 0xffffffb000247947 */ /* 0x000fea000383ffff */
.L_x_2176:
        /* <DEDUP_REMOVED lines=13> */
.L_x_15737:


//--------------------- .text._ZN7cutlass13device_kernelIN5flash11enable_sm90INS1_16FlashAttnFwdSm90INS1_25CollectiveMainloopFwdSm90ILi2EN4cute5tupleIJNS5_1CILi1EEES8_S8_EEENS6_IJNS7_ILi128EEENS7_ILi96EEENS7_ILi192EEEEEELi128ENS_6half_tEfNS_4arch4Sm90ELb1ELb0ELb1ELb0ELb1ELb0ELb0ELb1ELb1ELb1ELb1ELb0EEENS1_21CollectiveEpilogueFwdINS6_IJSA_SA_SB_EEES9_SE_SG_Li256ELb0ELb1ELb1ELb0EEENS1_19SingleTileSchedulerILb0ELb1ELb1ELi128EEEEEEEEEvNT_6ParamsE --------------------------
	.section	.text._ZN7cutlass13device_kernelIN5flash11enable_sm90INS1_16FlashAttnFwdSm90INS1_25CollectiveMainloopFwdSm90ILi2EN4cute5tupleIJNS5_1CILi1EEES8_S8_EEENS6_IJNS7_ILi128EEENS7_ILi96EEENS7_ILi192EEEEEELi128ENS_6half_tEfNS_4arch4Sm90ELb1ELb0ELb1ELb0ELb1ELb0ELb0ELb1ELb1ELb1ELb1ELb0EEENS1_21CollectiveEpilogueFwdINS6_IJSA_SA_SB_EEES9_SE_SG_Li256ELb0ELb1ELb1ELb0EEENS1_19SingleTileSchedulerILb0ELb1ELb1ELi128EEEEEEEEEvNT_6ParamsE,"ax",@progbits
	.align	128
.text._ZN7cutlass13device_kernelIN5flash11enable_sm90INS1_16FlashAttnFwdSm90INS1_25CollectiveMainloopFwdSm90ILi2EN4cute5tupleIJNS5_1CILi1EEES8_S8_EEENS6_IJNS7_ILi128EEENS7_ILi96EEENS7_ILi192EEEEEELi128ENS_6half_tEfNS_4arch4Sm90ELb1ELb0ELb1ELb0ELb1ELb0ELb0ELb1ELb1ELb1ELb1ELb0EEENS1_21CollectiveEpilogueFwdINS6_IJSA_SA_SB_EEES9_SE_SG_Li256ELb0ELb1ELb1ELb0EEENS1_19SingleTileSchedulerILb0ELb1ELb1ELi128EEEEEEEEEvNT_6ParamsE:
        .type           _ZN7cutlass13device_kernelIN5flash11enable_sm90INS1_16FlashAttnFwdSm90INS1_25CollectiveMainloopFwdSm90ILi2EN4cute5tupleIJNS5_1CILi1EEES8_S8_EEENS6_IJNS7_ILi128EEENS7_ILi96EEENS7_ILi192EEEEEELi128ENS_6half_tEfNS_4arch4Sm90ELb1ELb0ELb1ELb0ELb1ELb0ELb0ELb1ELb1ELb1ELb1ELb0EEENS1_21CollectiveEpilogueFwdINS6_IJSA_SA_SB_EEES9_SE_SG_Li256ELb0ELb1ELb1ELb0EEENS1_19SingleTileSchedulerILb0ELb1ELb1ELi128EEEEEEEEEvNT_6ParamsE,@function
        .size           _ZN7cutlass13device_kernelIN5flash11enable_sm90INS1_16FlashAttnFwdSm90INS1_25CollectiveMainloopFwdSm90ILi2EN4cute5tupleIJNS5_1CILi1EEES8_S8_EEENS6_IJNS7_ILi128EEENS7_ILi96EEENS7_ILi192EEEEEELi128ENS_6half_tEfNS_4arch4Sm90ELb1ELb0ELb1ELb0ELb1ELb0ELb0ELb1ELb1ELb1ELb1ELb0EEENS1_21CollectiveEpilogueFwdINS6_IJSA_SA_SB_EEES9_SE_SG_Li256ELb0ELb1ELb1ELb0EEENS1_19SingleTileSchedulerILb0ELb1ELb1ELi128EEEEEEEEEvNT_6ParamsE,(.L_x_15738 - _ZN7cutlass13device_kernelIN5flash11enable_sm90INS1_16FlashAttnFwdSm90INS1_25CollectiveMainloopFwdSm90ILi2EN4cute5tupleIJNS5_1CILi1EEES8_S8_EEENS6_IJNS7_ILi128EEENS7_ILi96EEENS7_ILi192EEEEEELi128ENS_6half_tEfNS_4arch4Sm90ELb1ELb0ELb1ELb0ELb1ELb0ELb0ELb1ELb1ELb1ELb1ELb0EEENS1_21CollectiveEpilogueFwdINS6_IJSA_SA_SB_EEES9_SE_SG_Li256ELb0ELb1ELb1ELb0EEENS1_19SingleTileSchedulerILb0ELb1ELb1ELi128EEEEEEEEEvNT_6ParamsE)
        .other          _ZN7cutlass13device_kernelIN5flash11enable_sm90INS1_16FlashAttnFwdSm90INS1_25CollectiveMainloopFwdSm90ILi2EN4cute5tupleIJNS5_1CILi1EEES8_S8_EEENS6_IJNS7_ILi128EEENS7_ILi96EEENS7_ILi192EEEEEELi128ENS_6half_tEfNS_4arch4Sm90ELb1ELb0ELb1ELb0ELb1ELb0ELb0ELb1ELb1ELb1ELb1ELb0EEENS1_21CollectiveEpilogueFwdINS6_IJSA_SA_SB_EEES9_SE_SG_Li256ELb0ELb1ELb1ELb0EEENS1_19SingleTileSchedulerILb0ELb1ELb1ELi128EEEEEEEEEvNT_6ParamsE,@"STO_CUDA_ENTRY STV_DEFAULT"
_ZN7cutlass13device_kernelIN5flash11enable_sm90INS1_16FlashAttnFwdSm90INS1_25CollectiveMainloopFwdSm90ILi2EN4cute5tupleIJNS5_1CILi1EEES8_S8_EEENS6_IJNS7_ILi128EEENS7_ILi96EEENS7_ILi192EEEEEELi128ENS_6half_tEfNS_4arch4Sm90ELb1ELb0ELb1ELb0ELb1ELb0ELb0ELb1ELb1ELb1ELb1ELb0EEENS1_21CollectiveEpilogueFwdINS6_IJSA_SA_SB_EEES9_SE_SG_Li256ELb0ELb1ELb1ELb0EEENS1_19SingleTileSchedulerILb0ELb1ELb1ELi128EEEEEEEEEvNT_6ParamsE:
        /* <DEDUP_REMOVED lines=44> */
.L_x_2177:
        /* <DEDUP_REMOVED lines=22> */
.L_x_2178:
        /* <DEDUP_REMOVED lines=18> */
.L_x_2179:
        /* <DEDUP_REMOVED lines=22> */
.L_x_2180:
        /* <DEDUP_REMOVED lines=23> */
.L_x_2181:
        /* <DEDUP_REMOVED lines=8> */
[----:B------:R-:W-:-:S10]  /*0890*/  IMAD.U32 R2, RZ, RZ, UR4 ;  /* 0x00000004ff027e24 */ /* 0x000fd4000f8e00ff */
[----:B------:R-:W-:Y:S05]  /*08a0*/  @!P0 BRA `(.L_x_2183) ;  /* 0x000000a000748947 */ /* 0x000fea0003800000 */
.L_x_2184:
        /* <DEDUP_REMOVED lines=14> */
[----:B--2---:R-:W-:Y:S02]  /*0990*/  ISETP.LE.AND P0, PT, RZ, UR5, PT ;  /* 0x00000005ff007c0c */ /* 0x004fe4000bf03270 */
[----:B------:R-:W-:-:S05]  /*09a0*/  IADD3 R0, -R16, RZ, RZ ;  /* 0x000000ff10007210 */ /* 0x000fca0007ffe1ff */
[----:B------:R-:W-:-:S06]  /*09b0*/  IMAD R17, R3, R0, UR4 ;  /* 0x0000000403117e24 */ /* 0x000fcc000f8e0200 */
[----:B------:R-:W-:Y:S05]  /*09c0*/  @!P0 BRA `(.L_x_2185) ;  /* 0x000000d800d88947 */ /* 0x000fea0003800000 */
[----:B------:R-:W0:Y:S01]  /*09d0*/  S2UR UR42, SR_CTAID.X ;  /* 0x00000000002a79c3 */ /* 0x000e220000002500 */
[----:B------:R-:W-:Y:S01]  /*09e0*/  ULDC UR4, c[0x0][0x448] ;  /* 0x0001120000047ab9 */ /* 0x000fe20000000800 */
[----:B------:R-:W-:Y:S01]  /*09f0*/  SHF.R.U32.HI R6, RZ, 0x10, R17 ;  /* 0x00000010ff067819 */ /* 0x000fe20000011611 */
[----:B------:R-:W-:Y:S01]  /*0a00*/  UISETP.NE.AND UP0, UPT, UR4, 0x1, UPT ;  /* 0x000000010400788c */ /* 0x000fe2000bf05270 */
[----:B------:R-:W-:Y:S01]  /*0a10*/  LOP3.LUT R17, R17, 0xffff, RZ, 0xc0, !PT ;  /* 0x0000ffff11117812 */ /* 0x000fe200078ec0ff */
[----:B------:R-:W-:Y:S02]  /*0a20*/  IMAD.MOV.U32 R22, RZ, RZ, RZ ;  /* 0x000000ffff167224 */ /* 0x000fe400078e00ff */
[----:B------:R-:W-:Y:S01]  /*0a30*/  UP2UR UR38, UPR, URZ, 0x1 ;  /* 0x000000013f267883 */ /* 0x000fe20008000000 */
[----:B------:R-:W1:Y:S06]  /*0a40*/  LDC.64 R4, c[0x0][0x418] ;  /* 0x00010600ff047b82 */ /* 0x000e6c0000000a00 */
[----:B------:R-:W-:Y:S01]  /*0a50*/  @UP0 ULDC UR5, c[0x0][0x44c] ;  /* 0x0001130000050ab9 */ /* 0x000fe20000000800 */
[----:B------:R-:W-:Y:S01]  /*0a60*/  @UP0 ULDC UR7, c[0x0][0x450] ;  /* 0x0001140000070ab9 */ /* 0x000fe20000000800 */
[----:B------:R-:W2:Y:S08]  /*0a70*/  LDC R3, c[0x0][0x288] ;  /* 0x0000a200ff037b82 */ /* 0x000eb00000000800 */
[----:B------:R-:W3:Y:S01]  /*0a80*/  LDC R18, c[0x0][0x424] ;  /* 0x00010900ff127b82 */ /* 0x000ee20000000800 */
[----:B0-----:R-:W-:-:S04]  /*0a90*/  USHF.L.U32 UR42, UR42, 0x7, URZ ;  /* 0x000000072a2a7899 */ /* 0x001fc8000800063f */
[----:B------:R-:W-:Y:S02]  /*0aa0*/  @UP0 UIADD3 UR4, UR42, 0x7f, URZ ;  /* 0x0000007f2a040890 */ /* 0x000fe4000fffe03f */
[----:B------:R-:W-:Y:S01]  /*0ab0*/  UIADD3 UR6, UR42, 0x7f, URZ ;  /* 0x0000007f2a067890 */ /* 0x000fe2000fffe03f */
[----:B------:R-:W0:Y:S01]  /*0ac0*/  LDC R7, c[0x0][0x2f0] ;  /* 0x0000bc00ff077b82 */ /* 0x000e220000000800 */
[----:B-1----:R-:W-:Y:S01]  /*0ad0*/  ISETP.NE.U32.AND P0, PT, R4, RZ, PT ;  /* 0x000000ff0400720c */ /* 0x002fe20003f05070 */
[----:B------:R-:W-:-:S03]  /*0ae0*/  UIMAD.WIDE.U32 UR4, UR4, UR5, URZ ;  /* 0x00000005040472a5 */ /* 0x000fc6000f8e003f */
[----:B------:R-:W-:Y:S01]  /*0af0*/  ISETP.NE.AND.EX P0, PT, R5, RZ, PT, P0 ;  /* 0x000000ff0500720c */ /* 0x000fe20003f05300 */
[----:B------:R-:W-:Y:S01]  /*0b00*/  @UP0 USHF.R.U32.HI UR6, URZ, UR7, UR5 ;  /* 0x000000073f060299 */ /* 0x000fe20008011605 */
[----:B--2---:R-:W-:Y:S02]  /*0b10*/  IADD3 R3, -R3, 0x60, RZ ;  /* 0x0000006003037810 */ /* 0x004fe40007ffe1ff */
[----:B---3--:R-:W-:Y:S02]  /*0b20*/  SEL R18, R18, 0x1, P0 ;  /* 0x0000000112127807 */ /* 0x008fe40000000000 */
[----:B------:R-:W-:-:S03]  /*0b30*/  ISETP.NE.AND P0, PT, R6, RZ, PT ;  /* 0x000000ff0600720c */ /* 0x000fc60003f05270 */
[CC--:B0-----:R-:W-:Y:S02]  /*0b40*/  IMAD R3, R18.reuse, R7.reuse, R3 ;  /* 0x0000000712037224 */ /* 0x0c1fe400078e0203 */
[----:B------:R-:W-:Y:S02]  /*0b50*/  IMAD R0, R18, R7, 0x5f ;  /* 0x0000005f12007424 */ /* 0x000fe400078e0207 */
[----:B------:R-:W-:Y:S02]  /*0b60*/  VIADD R3, R3, UR6 ;  /* 0x0000000603037c36 */ /* 0x000fe40008000000 */
[----:B------:R-:W-:-:S04]  /*0b70*/  IMAD.HI R0, R0, 0x2aaaaaab, RZ ;  /* 0x2aaaaaab00007827 */ /* 0x000fc800078e02ff */
[----:B------:R-:W0:Y:S01]  /*0b80*/  @!P0 LDC R6, c[0x0][0x9f0] ;  /* 0x00027c00ff068b82 */ /* 0x000e220000000800 */
[----:B------:R-:W-:Y:S01]  /*0b90*/  IMAD.HI R4, R3, 0x2aaaaaab, RZ ;  /* 0x2aaaaaab03047827 */ /* 0x000fe200078e02ff */
[----:B------:R-:W-:-:S04]  /*0ba0*/  SHF.R.U32.HI R3, RZ, 0x1f, R0 ;  /* 0x0000001fff037819 */ /* 0x000fc80000011600 */
[----:B------:R-:W-:Y:S02]  /*0bb0*/  SHF.R.U32.HI R5, RZ, 0x1f, R4 ;  /* 0x0000001fff057819 */ /* 0x000fe40000011604 */
[----:B------:R-:W-:Y:S02]  /*0bc0*/  LEA.HI.SX32 R3, R0, R3, 0x1c ;  /* 0x0000000300037211 */ /* 0x000fe400078fe2ff */
[----:B------:R-:W-:-:S04]  /*0bd0*/  LEA.HI.SX32 R4, R4, R5, 0x1c ;  /* 0x0000000504047211 */ /* 0x000fc800078fe2ff */
[----:B------:R-:W-:-:S04]  /*0be0*/  VIMNMX R13, R3, R4, PT ;  /* 0x00000004030d7248 */ /* 0x000fc80003fe0100 */
[----:B------:R-:W-:-:S13]  /*0bf0*/  ISETP.GE.AND P1, PT, R13, 0x1, PT ;  /* 0x000000010d00780c */ /* 0x000fda0003f26270 */
[----:B------:R-:W-:Y:S05]  /*0c00*/  @!P1 BRA `(.L_x_2186) ;  /* 0x00000000006c9947 */ /* 0x000fea0003800000 */
[-C--:B0-----:R-:W-:Y:S02]  /*0c10*/  IABS R9, R6.reuse ;  /* 0x0000000600097213 */ /* 0x081fe40000000000 */
[----:B------:R-:W-:Y:S02]  /*0c20*/  IADD3 R3, R6, -0x1, R13 ;  /* 0xffffffff06037810 */ /* 0x000fe40007ffe00d */
[----:B------:R-:W0:Y:S01]  /*0c30*/  I2F.RP R0, R9 ;  /* 0x0000000900007306 */ /* 0x000e220000209400 */
[----:B------:R-:W-:-:S05]  /*0c40*/  IABS R10, R6 ;  /* 0x00000006000a7213 */ /* 0x000fca0000000000 */
[----:B------:R-:W-:Y:S02]  /*0c50*/  IMAD.MOV R10, RZ, RZ, -R10 ;  /* 0x000000ffff0a7224 */ /* 0x000fe400078e0a0a */
[----:B0-----:R-:W0:Y:S02]  /*0c60*/  MUFU.RCP R0, R0 ;  /* 0x0000000000007308 */ /* 0x001e240000001000 */
[----:B0-----:R-:W-:Y:S02]  /*0c70*/  IADD3 R4, R0, 0xffffffe, RZ ;  /* 0x0ffffffe00047810 */ /* 0x001fe40007ffe0ff */
[----:B------:R-:W-:-:S04]  /*0c80*/  IABS R0, R3 ;  /* 0x0000000300007213 */ /* 0x000fc80000000000 */
[----:B------:R0:W1:Y:S01]  /*0c90*/  F2I.FTZ.U32.TRUNC.NTZ R5, R4 ;  /* 0x0000000400057305 */ /* 0x000062000021f000 */
[----:B------:R-:W-:-:S04]  /*0ca0*/  LOP3.LUT R3, R3, R6, RZ, 0x3c, !PT ;  /* 0x0000000603037212 */ /* 0x000fc800078e3cff */
[----:B------:R-:W-:Y:S02]  /*0cb0*/  ISETP.GE.AND P2, PT, R3, RZ, PT ;  /* 0x000000ff0300720c */ /* 0x000fe40003f46270 */
[----:B0-----:R-:W-:Y:S01]  /*0cc0*/  MOV R4, RZ ;  /* 0x000000ff00047202 */ /* 0x001fe20000000f00 */
[----:B-1----:R-:W-:-:S04]  /*0cd0*/  IMAD.MOV R8, RZ, RZ, -R5 ;  /* 0x000000ffff087224 */ /* 0x002fc800078e0a05 */
[----:B------:R-:W-:-:S04]  /*0ce0*/  IMAD R11, R8, R9, RZ ;  /* 0x00000009080b7224 */ /* 0x000fc800078e02ff */
[----:B------:R-:W-:-:S04]  /*0cf0*/  IMAD.HI.U32 R5, R5, R11, R4 ;  /* 0x0000000b05057227 */ /* 0x000fc800078e0004 */
[----:B------:R-:W-:Y:S02]  /*0d00*/  IMAD.MOV.U32 R4, RZ, RZ, R10 ;  /* 0x000000ffff047224 */ /* 0x000fe400078e000a */
[----:B------:R-:W-:-:S04]  /*0d10*/  IMAD.HI.U32 R5, R5, R0, RZ ;  /* 0x0000000005057227 */ /* 0x000fc800078e00ff */
[----:B------:R-:W-:-:S05]  /*0d20*/  IMAD R0, R5, R4, R0 ;  /* 0x0000000405007224 */ /* 0x000fca00078e0200 */
[----:B------:R-:W-:-:S13]  /*0d30*/  ISETP.GT.U32.AND P1, PT, R9, R0, PT ;  /* 0x000000000900720c */ /* 0x000fda0003f24070 */
[----:B------:R-:W-:Y:S01]  /*0d40*/  @!P1 IMAD.IADD R0, R0, 0x1, -R9 ;  /* 0x0000000100009824 */ /* 0x000fe200078e0a09 */
[----:B------:R-:W-:Y:S02]  /*0d50*/  @!P1 IADD3 R5, R5, 0x1, RZ ;  /* 0x0000000105059810 */ /* 0x000fe40007ffe0ff */
[----:B------:R-:W-:Y:S02]  /*0d60*/  ISETP.NE.AND P1, PT, R6, RZ, PT ;  /* 0x000000ff0600720c */ /* 0x000fe40003f25270 */
[----:B------:R-:W-:-:S13]  /*0d70*/  ISETP.GE.U32.AND P0, PT, R0, R9, PT ;  /* 0x000000090000720c */ /* 0x000fda0003f06070 */
[----:B------:R-:W-:-:S04]  /*0d80*/  @P0 VIADD R5, R5, 0x1 ;  /* 0x0000000105050836 */ /* 0x000fc80000000000 */
[----:B------:R-:W-:Y:S01]  /*0d90*/  @!P2 IMAD.MOV R5, RZ, RZ, -R5 ;  /* 0x000000ffff05a224 */ /* 0x000fe200078e0a05 */
[----:B------:R-:W-:-:S04]  /*0da0*/  @!P1 LOP3.LUT R5, RZ, R6, RZ, 0x33, !PT ;  /* 0x00000006ff059212 */ /* 0x000fc800078e33ff */
[----:B------:R-:W-:-:S07]  /*0db0*/  MOV R22, R5 ;  /* 0x0000000500167202 */ /* 0x000fce0000000f00 */
.L_x_2186:
[-C--:B------:R-:W-:Y:S01]  /*0dc0*/  IMAD R17, R17, R22.reuse, RZ ;  /* 0x0000001611117224 */ /* 0x080fe200078e02ff */
[----:B------:R-:W-:Y:S01]  /*0dd0*/  PLOP3.LUT P0, PT, PT, PT, PT, 0x80, 0x0 ;  /* 0x000000000000781c */ /* 0x000fe20003f0f070 */
[----:B------:R-:W-:Y:S01]  /*0de0*/  VIADD R23, R19, 0xffffff80 ;  /* 0xffffff8013177836 */ /* 0x000fe20000000000 */
[----:B------:R-:W-:Y:S01]  /*0df0*/  MOV R3, RZ ;  /* 0x000000ff00037202 */ /* 0x000fe20000000f00 */
        /* <DEDUP_REMOVED lines=35> */
[----:B------:R-:W-:Y:S01]  /*1030*/  IMAD R19, R18, R7, RZ ;  /* 0x0000000712137224 */ /* 0x000fe200078e02ff */
[----:B------:R-:W-:Y:S06]  /*1040*/  @!P1 BRA `(.L_x_2187) ;  /* 0x0000008000709947 */ /* 0x000fec0003800000 */
[----:B------:R-:W-:Y:S01]  /*1050*/  SHF.R.S32.HI R72, RZ, 0x1f, R23 ;  /* 0x0000001fff487819 */ /* 0x000fe20000011417 */
[----:B------:R-:W1:Y:S01]  /*1060*/  S2UR UR6, SR_CgaCtaId ;  /* 0x00000000000679c3 */ /* 0x000e620000008800 */
[----:B------:R-:W-:Y:S02]  /*1070*/  UMOV UR39, 0x400 ;  /* 0x0000040000277882 */ /* 0x000fe40000000000 */
[----:B------:R-:W-:-:S04]  /*1080*/  LEA.HI R73, R72, R23, RZ, 0x7 ;  /* 0x0000001748497211 */ /* 0x000fc800078f38ff */
[----:B------:R-:W-:-:S05]  /*1090*/  SHF.R.S32.HI R74, RZ, 0x7, R73 ;  /* 0x00000007ff4a7819 */ /* 0x000fca0000011449 */
[----:B------:R-:W2:Y:S01]  /*10a0*/  SHFL.IDX PT, R0, R74, RZ, 0x1f ;  /* 0x00001fff4a007589 */ /* 0x000ea200000e0000 */
[----:B-1----:R-:W-:-:S04]  /*10b0*/  ULEA UR39, UR6, UR39, 0x18 ;  /* 0x0000002706277291 */ /* 0x002fc8000f8ec03f */
[----:B------:R-:W-:-:S04]  /*10c0*/  UIADD3 UR6, UR39, 0xc400, URZ ;  /* 0x0000c40027067890 */ /* 0x000fc8000fffe03f */
[----:B------:R-:W-:Y:S01]  /*10d0*/  ULOP3.LUT UP0, URZ, UR6, 0x1bf, URZ, 0xc0, !UPT ;  /* 0x000001bf063f7892 */ /* 0x000fe2000f80c03f */
[----:B--2---:R-:W-:-:S05]  /*10e0*/  R2UR UR4, R0 ;  /* 0x00000000000472ca */ /* 0x004fca00000e0000 */
        /* <DEDUP_REMOVED lines=12> */
[----:B------:R1:W2:Y:S01]  /*11b0*/  LDC.64 R14, c[0x4][R0] ;  /* 0x01000000000e7b82 */ /* 0x0002a20000000a00 */
[----:B------:R-:W-:Y:S01]  /*11c0*/  IMAD.U32 R5, RZ, RZ, UR5 ;  /* 0x00000005ff057e24 */ /* 0x000fe2000f8e00ff */
[----:B------:R-:W-:Y:S01]  /*11d0*/  ULDC.64 UR4, c[0x4][0xf8] ;  /* 0x01003e0000047ab9 */ /* 0x000fe20000000a00 */
[----:B------:R-:W-:Y:S01]  /*11e0*/  IMAD.U32 R10, RZ, RZ, UR6 ;  /* 0x00000006ff0a7e24 */ /* 0x000fe2000f8e00ff */
[----:B0-----:R-:W-:Y:S01]  /*11f0*/  MOV R6, UR4 ;  /* 0x0000000400067c02 */ /* 0x001fe20008000f00 */
[----:B------:R-:W-:Y:S01]  /*1200*/  IMAD.U32 R7, RZ, RZ, UR5 ;  /* 0x00000005ff077e24 */ /* 0x000fe2000f8e00ff */
[----:B------:R-:W-:Y:S01]  /*1210*/  MOV R11, UR7 ;  /* 0x00000007000b7c02 */ /* 0x000fe20008000f00 */
[----:B------:R-:W-:Y:S01]  /*1220*/  IMAD.MOV.U32 R8, RZ, RZ, 0x70 ;  /* 0x00000070ff087424 */ /* 0x000fe200078e00ff */
[----:B------:R-:W-:Y:S01]  /*1230*/  MOV R13, RZ ;  /* 0x000000ff000d7202 */ /* 0x000fe20000000f00 */
[----:B-1----:R-:W-:-:S07]  /*1240*/  IMAD.MOV.U32 R12, RZ, RZ, 0x1 ;  /* 0x00000001ff0c7424 */ /* 0x002fce00078e00ff */
[----:B------:R-:W-:-:S07]  /*1250*/  LEPC R20, `(.L_x_2188) ;  /* 0x000000001014794e */ /* 0x000fce0000000000 */
[----:B--2---:R-:W-:Y:S05]  /*1260*/  CALL.ABS.NOINC R14 ;  /* 0x000000000e007343 */ /* 0x004fea0003c00000 */
.L_x_2188:
[----:B------:R-:W-:-:S04]  /*1270*/  SHF.L.U32 R0, RZ, 0x1f, RZ ;  /* 0x0000001fff007819 */ /* 0x000fc800000006ff */
[----:B------:R-:W1:Y:S02]  /*1280*/  SYNCS.PHASECHK.TRANS64.TRYWAIT P0, [UR39+0x2a800], R0 ;  /* 0x02a80000ff0075a7 */ /* 0x000e640008000167 */
[----:B-1----:R-:W-:Y:S05]  /*1290*/  @!P0 BRA `(.L_x_2189) ;  /* 0x000000d000ac8947 */ /* 0x002fea0003800000 */
.L_x_2274:
[----:B------:R-:W-:-:S13]  /*12a0*/  R2UR UR4, R2 ;  /* 0x00000000020472ca */ /* 0x000fda00000e0000 */
[----:B------:R-:W-:-:S06]  /*12b0*/  ULOP3.LUT UR4, UR4, 0x1, URZ, 0xfc, !UPT ;  /* 0x0000000104047892 */ /* 0x000fcc000f8efc3f */
[----:B-1----:R-:W-:-:S05]  /*12c0*/  IMAD.U32 R3, RZ, RZ, UR4 ;  /* 0x00000004ff037e24 */ /* 0x002fca000f8e00ff */
[----:B------:R-:W-:-:S13]  /*12d0*/  ISETP.NE.AND P0, PT, R3, 0x3, PT ;  /* 0x000000030300780c */ /* 0x000fda0003f05270 */
[----:B------:R-:W-:Y:S05]  /*12e0*/  @!P0 BRA `(.L_x_2190) ;  /* 0x0000000000048947 */ /* 0x000fea0003800000 */
[----:B------:R-:W-:Y:S01]  /*12f0*/  BPT.TRAP 0x1 ;  /* 0x000000040000795c */ /* 0x000fe20000300000 */
.L_x_2190:
[----:B------:R1:W2:Y:S01]  /*1300*/  SYNCS.PHASECHK.TRANS64.TRYWAIT P1, [UR39+0x2a830], R0 ;  /* 0x02a83000ff0075a7 */ /* 0x0002a20008020167 */
[----:B------:R-:W-:Y:S05]  /*1310*/  @!P0 BRA `(.L_x_2191) ;  /* 0x0000000000048947 */ /* 0x000fea0003800000 */
[----:B------:R-:W-:Y:S01]  /*1320*/  BPT.TRAP 0x1 ;  /* 0x000000040000795c */ /* 0x000fe20000300000 */
.L_x_2191:
[----:B------:R-:W-:-:S05]  /*1330*/  IMAD.U32 R8, RZ, RZ, UR40 ;  /* 0x00000028ff087e24 */ /* 0x000fca000f8e00ff */
[----:B------:R-:W-:Y:S01]  /*1340*/  LOP3.LUT R8, R8, 0x10000, RZ, 0xfc, !PT ;  /* 0x0001000008087812 */ /* 0x000fe200078efcff */
[----:B--2---:R-:W-:Y:S06]  /*1350*/  @P1 BRA `(.L_x_2192) ;  /* 0x0000000000081947 */ /* 0x004fec0003800000 */
[----:B------:R-:W2:Y:S02]  /*1360*/  SYNCS.PHASECHK.TRANS64.TRYWAIT P1, [UR39+0x2a830], R0 ;  /* 0x02a83000ff0075a7 */ /* 0x000ea40008020167 */
[----:B--2---:R-:W-:Y:S05]  /*1370*/  @!P1 BRA `(.L_x_2193) ;  /* 0x000000d0008c9947 */ /* 0x004fea0003800000 */
.L_x_2192:
[----:B------:R-:W-:Y:S05]  /*1380*/  WARPSYNC.ALL ;  /* 0x0000000000007948 */ /* 0x000fea0003800000 */
[----:B------:R-:W-:Y:S01]  /*1390*/  MOV R9, 0x40000040 ;  /* 0x4000004000097802 */ /* 0x000fe20000000f00 */
[----:B------:R-:W-:Y:S01]  /*13a0*/  UIADD3 UR4, UR39, 0x18400, URZ ;  /* 0x0001840027047890 */ /* 0x000fe2000fffe03f */
[----:B------:R-:W-:Y:S01]  /*13b0*/  R2UR UR8, R8 ;  /* 0x00000000080872ca */ /* 0x000fe200000e0000 */
[----:B------:R-:W-:Y:S01]  /*13c0*/  WARPGROUP.ARRIVE ;  /* 0x00000000000079c5 */ /* 0x000fe20000000000 */
[----:B------:R-:W-:Y:S01]  /*13d0*/  R2UR UR9, R9 ;  /* 0x00000000090972ca */ /* 0x000fe200000e0000 */
[----:B------:R-:W-:-:S04]  /*13e0*/  USHF.R.U32.HI UR4, URZ, 0x4, UR4 ;  /* 0x000000043f047899 */ /* 0x000fc80008011604 */
[----:B------:R-:W3:Y:S01]  /*13f0*/  S2UR UR61, SR_CgaCtaId ;  /* 0x00000000003d79c3 */ /* 0x000ee20000008800 */
[----:B------:R-:W-:Y:S01]  /*1400*/  UMOV UR11, 0x40000040 ;  /* 0x40000040000b7882 */ /* 0x000fe20000000000 */
[----:B------:R-:W-:Y:S01]  /*1410*/  UMOV UR7, 0x40000040 ;  /* 0x4000004000077882 */ /* 0x000fe20000000000 */
[----:B------:R-:W-:Y:S01]  /*1420*/  ULOP3.LUT UR4, UR4, 0x3fff, URZ, 0xc0, !UPT ;  /* 0x00003fff04047892 */ /* 0x000fe2000f8ec03f */
[----:B------:R-:W-:Y:S01]  /*1430*/  UMOV UR13, 0x40000040 ;  /* 0x40000040000d7882 */ /* 0x000fe20000000000 */
[----:B------:R-:W-:Y:S02]  /*1440*/  UMOV UR15, 0x40000040 ;  /* 0x40000040000f7882 */ /* 0x000fe40000000000 */
[----:B------:R-:W-:Y:S01]  /*1450*/  ULOP3.LUT UR60, UR4, 0x10000, URZ, 0xfc, !UPT ;  /* 0x00010000043c7892 */ /* 0x000fe2000f8efc3f */
[----:B------:R-:W-:Y:S01]  /*1460*/  UMOV UR17, 0x40000040 ;  /* 0x4000004000117882 */ /* 0x000fe20000000000 */
[----:B------:R-:W-:Y:S02]  /*1470*/  UMOV UR19, 0x40000040 ;  /* 0x4000004000137882 */ /* 0x000fe40000000000 */
[----:B------:R-:W-:-:S02]  /*1480*/  UIADD3 UR6, UR60, 0x2, URZ ;  /* 0x000000023c067890 */ /* 0x000fc4000fffe03f */
[----:B------:R-:W-:Y:S02]  /*1490*/  UIADD3 UR14, UR60, 0x4, URZ ;  /* 0x000000043c0e7890 */ /* 0x000fe4000fffe03f */
[----:B------:R-:W-:Y:S01]  /*14a0*/  UMOV UR10, UR60 ;  /* 0x0000003c000a7c82 */ /* 0x000fe20008000000 */
[----:B------:R-:W-:Y:S01]  /*14b0*/  UIADD3 UR18, UR60, 0x6, URZ ;  /* 0x000000063c127890 */ /* 0x000fe2000fffe03f */
[----:B------:R-:W-:Y:S01]  /*14c0*/  HGMMA.64x96x16.F32 R24, gdesc[UR8], RZ, !UPT, gsb0 ;  /* 0x01600000081879f0 */ /* 0x000fe2000c0008ff */
[----:B------:R-:W-:Y:S01]  /*14d0*/  R2UR UR10, R8 ;  /* 0x00000000080a72ca */ /* 0x000fe200000e0000 */
[----:B------:R-:W-:Y:S01]  /*14e0*/  UMOV UR9, 0x40000040 ;  /* 0x4000004000097882 */ /* 0x000fe20000000000 */
[----:B------:R-:W-:Y:S01]  /*14f0*/  UIADD3 UR22, UR60, 0x300, URZ ;  /* 0x000003003c167890 */ /* 0x000fe2000fffe03f */
[----:B------:R-:W-:Y:S01]  /*1500*/  UMOV UR5, UR9 ;  /* 0x0000000900057c82 */ /* 0x000fe20008000000 */
[----:B------:R-:W-:Y:S01]  /*1510*/  UMOV UR21, 0x40000040 ;  /* 0x4000004000157882 */ /* 0x000fe20000000000 */
[----:B------:R-:W-:Y:S01]  /*1520*/  UMOV UR23, 0x40000040 ;  /* 0x4000004000177882 */ /* 0x000fe20000000000 */
[----:B------:R-:W-:Y:S01]  /*1530*/  UIADD3 UR26, UR60, 0x302, URZ ;  /* 0x000003023c1a7890 */ /* 0x000fe2000fffe03f */
[----:B------:R-:W-:Y:S01]  /*1540*/  UMOV UR25, 0x40000040 ;  /* 0x4000004000197882 */ /* 0x000fe20000000000 */
[----:B------:R-:W-:Y:S01]  /*1550*/  UMOV UR27, 0x40000040 ;  /* 0x40000040001b7882 */ /* 0x000fe20000000000 */
[----:B------:R-:W-:-:S04]  /*1560*/  UIADD3 UR30, UR60, 0x304, URZ ;  /* 0x000003043c1e7890 */ /* 0x000fc8000fffe03f */
[----:B------:R-:W-:Y:S02]  /*1570*/  UIADD3 UR8, UR10, 0x2, URZ ;  /* 0x000000020a087890 */ /* 0x000fe4000fffe03f */
[----:B------:R-:W-:Y:S02]  /*1580*/  UIADD3 UR12, UR10, 0x4, URZ ;  /* 0x000000040a0c7890 */ /* 0x000fe4000fffe03f */
[----:B------:R-:W-:Y:S02]  /*1590*/  UIADD3 UR16, UR10, 0x6, URZ ;  /* 0x000000060a107890 */ /* 0x000fe4000fffe03f */
[----:B------:R-:W-:Y:S01]  /*15a0*/  UIADD3 UR20, UR10, 0x400, URZ ;  /* 0x000004000a147890 */ /* 0x000fe2000fffe03f */
[----:B------:R-:W-:Y:S01]  /*15b0*/  UMOV UR4, UR8 ;  /* 0x0000000800047c82 */ /* 0x000fe20008000000 */
        /* <DEDUP_REMOVED lines=8> */
[----:B------:R-:W-:Y:S01]  /*1640*/  UIADD3 UR40, UR10, 0x800, URZ ;  /* 0x000008000a287890 */ /* 0x000fe2000fffe03f */
[----:B------:R-:W-:Y:S01]  /*1650*/  UMOV UR41, 0x40000040 ;  /* 0x4000004000297882 */ /* 0x000fe20000000000 */
[----:B------:R-:W-:Y:S01]  /*1660*/  UIADD3 UR44, UR10, 0x802, URZ ;  /* 0x000008020a2c7890 */ /* 0x000fe2000fffe03f */
[----:B------:R-:W-:Y:S01]  /*1670*/  UMOV UR45, 0x40000040 ;  /* 0x40000040002d7882 */ /* 0x000fe20000000000 */
[----:B------:R-:W-:Y:S01]  /*1680*/  UIADD3 UR48, UR10, 0x804, URZ ;  /* 0x000008040a307890 */ /* 0x000fe2000fffe03f */
[----:B------:R-:W-:Y:S01]  /*1690*/  UMOV UR49, 0x40000040 ;  /* 0x4000004000317882 */ /* 0x000fe20000000000 */
[----:B------:R-:W-:Y:S01]  /*16a0*/  UIADD3 UR52, UR10, 0x806, URZ ;  /* 0x000008060a347890 */ /* 0x000fe2000fffe03f */
[----:B------:R-:W-:Y:S01]  /*16b0*/  UMOV UR53, 0x40000040 ;  /* 0x4000004000357882 */ /* 0x000fe20000000000 */
        /* <DEDUP_REMOVED lines=50> */
[----:B---3--:R-:W-:Y:S05]  /*19e0*/  @!P0 BRA `(.L_x_2194) ;  /* 0x0000000000048947 */ /* 0x008fea0003800000 */
[----:B------:R-:W-:Y:S01]  /*19f0*/  BPT.TRAP 0x1 ;  /* 0x000000040000795c */ /* 0x000fe20000300000 */
.L_x_2194:
[----:B-12---:R-:W-:Y:S01]  /*1a00*/  LOP3.LUT R0, R73, 0xffffff80, RZ, 0xc0, !PT ;  /* 0xffffff8049007812 */ /* 0x006fe200078ec0ff */
[----:B------:R-:W-:Y:S01]  /*1a10*/  UISETP.NE.AND UP0, UPT, UR38, URZ, UPT ;  /* 0x0000003f2600728c */ /* 0x000fe2000bf05270 */
[----:B------:R-:W-:Y:S01]  /*1a20*/  LEA.HI R72, R72, R23, RZ, 0x2 ;  /* 0x0000001748487211 */ /* 0x000fe200078f10ff */
[----:B------:R-:W-:Y:S01]  /*1a30*/  ULDC UR4, c[0x0][0x9d8] ;  /* 0x0002760000047ab9 */ /* 0x000fe20000000800 */
[----:B------:R-:W-:Y:S01]  /*1a40*/  LEA.HI R14, R74, R74, RZ, 0x1 ;  /* 0x0000004a4a0e7211 */ /* 0x000fe200078f08ff */
[----:B------:R-:W-:Y:S01]  /*1a50*/  IMAD.IADD R10, R23, 0x1, -R0 ;  /* 0x00000001170a7824 */ /* 0x000fe200078e0a00 */
[----:B------:R-:W-:Y:S01]  /*1a60*/  LOP3.LUT R72, R72, 0xfffffffc, RZ, 0xc0, !PT ;  /* 0xfffffffc48487812 */ /* 0x000fe200078ec0ff */
[----:B------:R-:W-:Y:S01]  /*1a70*/  FMUL.FTZ R5, R25, UR4 ;  /* 0x0000000419057c20 */ /* 0x000fe20008410000 */
[----:B------:R-:W-:Y:S01]  /*1a80*/  PLOP3.LUT P1, PT, PT, PT, UP0, 0x80, 0x0 ;  /* 0x000000000000781c */ /* 0x000fe20003f2f008 */
[----:B------:R-:W-:Y:S01]  /*1a90*/  FMUL.FTZ R26, R26, UR4 ;  /* 0x000000041a1a7c20 */ /* 0x000fe20008410000 */
[----:B------:R-:W-:Y:S01]  /*1aa0*/  SHF.R.S32.HI R7, RZ, 0x1f, R10 ;  /* 0x0000001fff077819 */ /* 0x000fe2000001140a */
[----:B------:R-:W-:Y:S01]  /*1ab0*/  IMAD.IADD R72, R23, 0x1, -R72 ;  /* 0x0000000117487824 */ /* 0x000fe200078e0a48 */
[----:B------:R-:W-:Y:S01]  /*1ac0*/  LOP3.LUT R23, R14, 0x3fffffe, RZ, 0xc0, !PT ;  /* 0x03fffffe0e177812 */ /* 0x000fe200078ec0ff */
[----:B------:R-:W-:Y:S01]  /*1ad0*/  @UP0 ULDC UR5, c[0x0][0x44c] ;  /* 0x0001130000050ab9 */ /* 0x000fe20000000800 */
[-C--:B------:R-:W-:Y:S01]  /*1ae0*/  LEA.HI R4, R7, R10.reuse, RZ, 0x2 ;  /* 0x0000000a07047211 */ /* 0x080fe200078f10ff */
[----:B------:R-:W-:Y:S01]  /*1af0*/  FMUL.FTZ R27, R27, UR4 ;  /* 0x000000041b1b7c20 */ /* 0x000fe20008410000 */
[----:B------:R-:W-:Y:S01]  /*1b00*/  LEA.HI R7, R7, R10, RZ, 0x5 ;  /* 0x0000000a07077211 */ /* 0x000fe200078f28ff */
[----:B------:R-:W-:Y:S01]  /*1b10*/  FMUL.FTZ R30, R30, UR4 ;  /* 0x000000041e1e7c20 */ /* 0x000fe20008410000 */
[--C-:B------:R-:W-:Y:S01]  /*1b20*/  SHF.R.S32.HI R0, RZ, 0x2, R4.reuse ;  /* 0x00000002ff007819 */ /* 0x100fe20000011404 */
[----:B------:R-:W1:Y:S01]  /*1b30*/  MUFU.TANH R26, R26 ;  /* 0x0000001a001a7308 */ /* 0x000e620000002400 */
[----:B------:R-:W-:Y:S01]  /*1b40*/  SHF.R.S32.HI R11, RZ, 0x1f, R4 ;  /* 0x0000001fff0b7819 */ /* 0x000fe20000011404 */
[----:B------:R-:W-:Y:S01]  /*1b50*/  FMUL.FTZ R31, R31, UR4 ;  /* 0x000000041f1f7c20 */ /* 0x000fe20008410000 */
[----:B------:R-:W-:Y:S01]  /*1b60*/  SHF.R.S32.HI R7, RZ, 0x5, R7 ;  /* 0x00000005ff077819 */ /* 0x000fe20000011407 */
[----:B------:R-:W-:Y:S01]  /*1b70*/  FMUL.FTZ R3, R24, UR4 ;  /* 0x0000000418037c20 */ /* 0x000fe20008410000 */
[----:B------:R-:W-:Y:S01]  /*1b80*/  LEA.HI R11, R11, R0, RZ, 0x3 ;  /* 0x000000000b0b7211 */ /* 0x000fe200078f18ff */
[----:B------:R-:W-:Y:S01]  /*1b90*/  FMUL.FTZ R34, R34, UR4 ;  /* 0x0000000422227c20 */ /* 0x000fe20008410000 */
[----:B------:R-:W-:Y:S01]  /*1ba0*/  LEA R14, R7, UR42, 0x4 ;  /* 0x0000002a070e7c11 */ /* 0x000fe2000f8e20ff */
[----:B------:R-:W2:Y:S01]  /*1bb0*/  MUFU.TANH R27, R27 ;  /* 0x0000001b001b7308 */ /* 0x000ea20000002400 */
[----:B------:R-:W-:Y:S01]  /*1bc0*/  LOP3.LUT R11, R11, 0xfffffff8, RZ, 0xc0, !PT ;  /* 0xfffffff80b0b7812 */ /* 0x000fe200078ec0ff */
[----:B------:R-:W-:Y:S01]  /*1bd0*/  FMUL.FTZ R35, R35, UR4 ;  /* 0x0000000423237c20 */ /* 0x000fe20008410000 */
[----:B------:R-:W-:Y:S01]  /*1be0*/  LEA.HI R7, R72, R72, RZ, 0x1 ;  /* 0x0000004848077211 */ /* 0x000fe200078f08ff */
[----:B------:R-:W-:Y:S01]  /*1bf0*/  FMUL.FTZ R38, R38, UR4 ;  /* 0x0000000426267c20 */ /* 0x000fe20008410000 */
[----:B------:R-:W-:Y:S01]  /*1c00*/  IADD3 R23, R74, -R23, RZ ;  /* 0x800000174a177210 */ /* 0x000fe20007ffe0ff */
[----:B------:R-:W-:Y:S01]  /*1c10*/  FMUL.FTZ R21, R36, UR4 ;  /* 0x0000000424157c20 */ /* 0x000fe20008410000 */
[----:B------:R-:W-:Y:S01]  /*1c20*/  IADD3 R14, R14, R0, -R11 ;  /* 0x000000000e0e7210 */ /* 0x000fe20007ffe80b */
[----:B------:R-:W3:Y:S01]  /*1c30*/  MUFU.TANH R30, R30 ;  /* 0x0000001e001e7308 */ /* 0x000ee20000002400 */
[----:B------:R-:W-:Y:S01]  /*1c40*/  LOP3.LUT R7, R7, 0x1ffffffe, RZ, 0xc0, !PT ;  /* 0x1ffffffe07077812 */ /* 0x000fe200078ec0ff */
[----:B------:R-:W-:Y:S01]  /*1c50*/  FMUL.FTZ R46, R46, UR4 ;  /* 0x000000042e2e7c20 */ /* 0x000fe20008410000 */
[----:B------:R-:W-:Y:S01]  /*1c60*/  PLOP3.LUT P2, PT, PT, PT, UP0, 0x80, 0x0 ;  /* 0x000000000000781c */ /* 0x000fe20003f4f008 */
[----:B------:R-:W-:Y:S01]  /*1c70*/  IMAD R14, R23, 0x40, R14 ;  /* 0x00000040170e7824 */ /* 0x000fe200078e020e */
[----:B------:R-:W-:Y:S01]  /*1c80*/  LOP3.LUT R11, R4, 0x7ffffffc, RZ, 0xc0, !PT ;  /* 0x7ffffffc040b7812 */ /* 0x000fe200078ec0ff */
[----:B------:R-:W-:-:S02]  /*1c90*/  IMAD.IADD R7, R72, 0x1, -R7 ;  /* 0x0000000148077824 */ /* 0x000fc400078e0a07 */
[----:B------:R-:W-:Y:S01]  /*1ca0*/  FMUL.FTZ R39, R39, UR4 ;  /* 0x0000000427277c20 */ /* 0x000fe20008410000 */
[----:B------:R-:W-:Y:S01]  /*1cb0*/  IMAD.MOV.U32 R23, RZ, RZ, -0x60 ;  /* 0xffffffa0ff177424 */ /* 0x000fe200078e00ff */
[----:B------:R-:W-:Y:S01]  /*1cc0*/  IADD3 R10, R10, -R11, RZ ;  /* 0x8000000b0a0a7210 */ /* 0x000fe20007ffe0ff */
[C---:B------:R-:W-:Y:S01]  /*1cd0*/  IMAD R4, R22.reuse, -0x60, R19 ;  /* 0xffffffa016047824 */ /* 0x040fe200078e0213 */
[----:B------:R-:W-:Y:S01]  /*1ce0*/  LEA R7, R7, R14, 0x3 ;  /* 0x0000000e07077211 */ /* 0x000fe200078e18ff */
[----:B------:R-:W-:Y:S01]  /*1cf0*/  IMAD R23, R22, R23, 0x61 ;  /* 0x0000006116177424 */ /* 0x000fe200078e0217 */
[----:B------:R-:W4:Y:S01]  /*1d00*/  MUFU.TANH R31, R31 ;  /* 0x0000001f001f7308 */ /* 0x000f220000002400 */
[----:B------:R-:W-:Y:S02]  /*1d10*/  VIADD R11, R4, 0x60 ;  /* 0x00000060040b7836 */ /* 0x000fe40000000000 */
[----:B------:R-:W-:Y:S01]  /*1d20*/  FMUL.FTZ R50, R50, UR4 ;  /* 0x0000000432327c20 */ /* 0x000fe20008410000 */
[----:B------:R-:W-:Y:S01]  /*1d30*/  @P1 IMAD.HI.U32 R0, R7, UR5, RZ ;  /* 0x0000000507001c27 */ /* 0x000fe2000f8e00ff */
[----:B------:R-:W-:-:S03]  /*1d40*/  @UP0 ULDC UR5, c[0x0][0x450] ;  /* 0x0001140000050ab9 */ /* 0x000fc60000000800 */
[----:B------:R-:W-:Y:S01]  /*1d50*/  FMUL.FTZ R42, R42, UR4 ;  /* 0x000000042a2a7c20 */ /* 0x000fe20008410000 */
[----:B------:R-:W-:Y:S01]  /*1d60*/  FMUL.FTZ R54, R54, UR4 ;  /* 0x0000000436367c20 */ /* 0x000fe20008410000 */
[----:B------:R-:W-:Y:S01]  /*1d70*/  IMAD.MOV.U32 R14, RZ, RZ, R7 ;  /* 0x000000ffff0e7224 */ /* 0x000fe200078e0007 */
[----:B------:R-:W-:Y:S01]  /*1d80*/  @P2 SHF.R.U32.HI R14, RZ, UR5, R0 ;  /* 0x00000005ff0e2c19 */ /* 0x000fe20008011600 */
[C---:B------:R-:W-:Y:S01]  /*1d90*/  IMAD R23, R10.reuse, -0x2, R23 ;  /* 0xfffffffe0a177824 */ /* 0x040fe200078e0217 */
[----:B------:R-:W5:Y:S01]  /*1da0*/  LDC R0, c[0x0][0x288] ;  /* 0x0000a200ff007b82 */ /* 0x000f620000000800 */
[----:B------:R-:W-:Y:S01]  /*1db0*/  IMAD R11, R10, -0x2, R11 ;  /* 0xfffffffe0a0b7824 */ /* 0x000fe200078e020b */
[----:B------:R-:W-:Y:S01]  /*1dc0*/  MUFU.TANH R34, R34 ;  /* 0x0000002200227308 */ /* 0x000fe20000002400 */
[----:B------:R-:W1:Y:S01]  /*1dd0*/  SHFL.IDX PT, R25, R14, 0x1, 0x1c1f ;  /* 0x003c1f000e197f89 */ /* 0x000e6200000e0000 */
        /* <DEDUP_REMOVED lines=13> */
[----:B------:R-:W4:Y:S01]  /*1eb0*/  SHFL.IDX PT, R14, R14, RZ, 0x1c1f ;  /* 0x001c1fff0e0e7589 */ /* 0x000f2200000e0000 */
[----:B------:R-:W-:Y:S01]  /*1ec0*/  MUFU.TANH R38, R38 ;  /* 0x0000002600267308 */ /* 0x000fe20000002400 */
[----:B0-----:R-:W-:Y:S01]  /*1ed0*/  FMUL.FTZ R6, R28, UR4 ;  /* 0x000000041c067c20 */ /* 0x001fe20008410000 */
[----:B------:R-:W-:Y:S01]  /*1ee0*/  FMUL.FTZ R12, R29, UR4 ;  /* 0x000000041d0c7c20 */ /* 0x000fe20008410000 */
[----:B------:R-:W-:Y:S01]  /*1ef0*/  FMUL.FTZ R15, R32, UR4 ;  /* 0x00000004200f7c20 */ /* 0x000fe20008410000 */
[----:B------:R-:W-:Y:S01]  /*1f00*/  FMUL.FTZ R13, R33, UR4 ;  /* 0x00000004210d7c20 */ /* 0x000fe20008410000 */
[----:B------:R-:W-:Y:S01]  /*1f10*/  FMUL.FTZ R20, R37, UR4 ;  /* 0x0000000425147c20 */ /* 0x000fe20008410000 */
[----:B-----5:R-:W-:Y:S01]  /*1f20*/  IADD3 R24, R23, -R0, R19 ;  /* 0x8000000017187210 */ /* 0x020fe20007ffe013 */
[----:B------:R-:W-:Y:S01]  /*1f30*/  FMUL.FTZ R40, R40, UR4 ;  /* 0x0000000428287c20 */ /* 0x000fe20008410000 */
[----:B------:R3:W-:Y:S01]  /*1f40*/  MUFU.TANH R82, R46 ;  /* 0x0000002e00527308 */ /* 0x0007e20000002400 */
[----:B------:R-:W-:Y:S01]  /*1f50*/  FMUL.FTZ R41, R41, UR4 ;  /* 0x0000000429297c20 */ /* 0x000fe20008410000 */
[-CC-:B-1----:R-:W-:Y:S01]  /*1f60*/  VIADDMNMX R25, R25, R24.reuse, R11.reuse, PT ;  /* 0x0000001819197246 */ /* 0x182fe2000380010b */
[----:B------:R-:W-:Y:S01]  /*1f70*/  FMUL.FTZ R44, R44, UR4 ;  /* 0x000000042c2c7c20 */ /* 0x000fe20008410000 */
[----:B------:R-:W-:Y:S01]  /*1f80*/  FMUL.FTZ R45, R45, UR4 ;  /* 0x000000042d2d7c20 */ /* 0x000fe20008410000 */
[----:B------:R-:W-:Y:S01]  /*1f90*/  FMUL.FTZ R48, R48, UR4 ;  /* 0x0000000430307c20 */ /* 0x000fe20008410000 */
[----:B------:R-:W-:Y:S01]  /*1fa0*/  ISETP.GT.AND P1, PT, R25, RZ, PT ;  /* 0x000000ff1900720c */ /* 0x000fe20003f24270 */
[----:B------:R-:W-:Y:S01]  /*1fb0*/  FMUL.FTZ R49, R49, UR4 ;  /* 0x0000000431317c20 */ /* 0x000fe20008410000 */
[C---:B------:R-:W-:Y:S01]  /*1fc0*/  ISETP.GT.AND P2, PT, R25.reuse, 0x1, PT ;  /* 0x000000011900780c */ /* 0x040fe20003f44270 */
[----:B------:R-:W0:Y:S01]  /*1fd0*/  MUFU.TANH R39, R39 ;  /* 0x0000002700277308 */ /* 0x000e220000002400 */
[----:B------:R-:W-:Y:S01]  /*1fe0*/  ISETP.GT.AND P3, PT, R25, 0x8, PT ;  /* 0x000000081900780c */ /* 0x000fe20003f64270 */
[----:B------:R-:W-:Y:S01]  /*1ff0*/  FMUL.FTZ R52, R52, UR4 ;  /* 0x0000000434347c20 */ /* 0x000fe20008410000 */
[----:B------:R-:W-:Y:S01]  /*2000*/  FSEL R36, R26, -INF , P1 ;  /* 0xff8000001a247808 */ /* 0x000fe20000800000 */
[----:B------:R-:W-:Y:S01]  /*2010*/  FMUL.FTZ R53, R53, UR4 ;  /* 0x0000000435357c20 */ /* 0x000fe20008410000 */
[----:B--2---:R-:W-:Y:S01]  /*2020*/  FSEL R23, R27, -INF , P2 ;  /* 0xff8000001b177808 */ /* 0x004fe20001000000 */
[----:B------:R-:W-:Y:S01]  /*2030*/  FMUL.FTZ R56, R56, UR4 ;  /* 0x0000000438387c20 */ /* 0x000fe20008410000 */
[----:B------:R-:W-:Y:S01]  /*2040*/  ISETP.GT.AND P1, PT, R25, 0x9, PT ;  /* 0x000000091900780c */ /* 0x000fe20003f24270 */
[----:B------:R4:W-:Y:S01]  /*2050*/  MUFU.TANH R86, R50 ;  /* 0x0000003200567308 */ /* 0x0009e20000002400 */
[----:B---3--:R-:W-:Y:S01]  /*2060*/  FSEL R46, R30, -INF , P3 ;  /* 0xff8000001e2e7808 */ /* 0x008fe20001800000 */
[----:B------:R-:W-:Y:S01]  /*2070*/  FMUL.FTZ R57, R57, UR4 ;  /* 0x0000000439397c20 */ /* 0x000fe20008410000 */
[----:B------:R-:W-:Y:S01]  /*2080*/  FMNMX.FTZ R27, R36, R23, !PT ;  /* 0x00000017241b7209 */ /* 0x000fe20007810000 */
[----:B------:R-:W-:Y:S01]  /*2090*/  FMUL.FTZ R60, R60, UR4 ;  /* 0x000000043c3c7c20 */ /* 0x000fe20008410000 */
[----:B------:R-:W-:Y:S01]  /*20a0*/  ISETP.GT.AND P2, PT, R25, 0x10, PT ;  /* 0x000000101900780c */ /* 0x000fe20003f44270 */
[----:B------:R-:W-:Y:S01]  /*20b0*/  FMUL.FTZ R61, R61, UR4 ;  /* 0x000000043d3d7c20 */ /* 0x000fe20008410000 */
[----:B------:R-:W-:Y:S01]  /*20c0*/  FMNMX.FTZ R27, R46, R27, !PT ;  /* 0x0000001b2e1b7209 */ /* 0x000fe20007810000 */
[----:B------:R-:W1:Y:S01]  /*20d0*/  MUFU.TANH R42, R42 ;  /* 0x0000002a002a7308 */ /* 0x000e620000002400 */
[----:B----4-:R-:W-:Y:S01]  /*20e0*/  FSEL R50, R31, -INF , P1 ;  /* 0xff8000001f327808 */ /* 0x010fe20000800000 */
[----:B------:R-:W-:Y:S01]  /*20f0*/  FMUL.FTZ R64, R64, UR4 ;  /* 0x0000000440407c20 */ /* 0x000fe20008410000 */
[----:B------:R-:W-:Y:S01]  /*2100*/  ISETP.GT.AND P1, PT, R25, 0x11, PT ;  /* 0x000000111900780c */ /* 0x000fe20003f24270 */
[----:B------:R-:W-:Y:S01]  /*2110*/  FMUL.FTZ R65, R65, UR4 ;  /* 0x0000000441417c20 */ /* 0x000fe20008410000 */
[----:B------:R-:W-:Y:S01]  /*2120*/  FMNMX.FTZ R27, R50, R27, !PT ;  /* 0x0000001b321b7209 */ /* 0x000fe20007810000 */
[----:B------:R-:W-:Y:S01]  /*2130*/  FMUL.FTZ R68, R68, UR4 ;  /* 0x0000000444447c20 */ /* 0x000fe20008410000 */
[----:B------:R-:W-:Y:S01]  /*2140*/  FSEL R72, R35, -INF , P1 ;  /* 0xff80000023487808 */ /* 0x000fe20000800000 */
[----:B------:R2:W-:Y:S01]  /*2150*/  MUFU.TANH R90, R54 ;  /* 0x00000036005a7308 */ /* 0x0005e20000002400 */
[----:B------:R-:W-:Y:S01]  /*2160*/  ISETP.GT.AND P1, PT, R25, 0x19, PT ;  /* 0x000000191900780c */ /* 0x000fe20003f24270 */
[----:B------:R-:W-:Y:S01]  /*2170*/  FMUL.FTZ R69, R69, UR4 ;  /* 0x0000000445457c20 */ /* 0x000fe20008410000 */
[----:B------:R-:W-:Y:S01]  /*2180*/  VIADDMNMX R24, R14, R24, R11, PT ;  /* 0x000000180e187246 */ /* 0x000fe2000380010b */
[----:B------:R-:W-:Y:S01]  /*2190*/  ULDC UR4, c[0x0][0x988] ;  /* 0x0002620000047ab9 */ /* 0x000fe20000000800 */
[----:B0-----:R-:W-:Y:S01]  /*21a0*/  FSEL R76, R39, -INF , P1 ;  /* 0xff800000274c7808 */ /* 0x001fe20000800000 */
[----:B------:R-:W-:Y:S01]  /*21b0*/  IMAD.U32 R11, RZ, RZ, UR4 ;  /* 0x00000004ff0b7e24 */ /* 0x000fe2000f8e00ff */
[C---:B------:R-:W-:Y:S01]  /*21c0*/  ISETP.GT.AND P1, PT, R25.reuse, 0x21, PT ;  /* 0x000000211900780c */ /* 0x040fe20003f24270 */
[----:B------:R-:W0:Y:S01]  /*21d0*/  MUFU.TANH R43, R43 ;  /* 0x0000002b002b7308 */ /* 0x000e220000002400 */
[----:B--2---:R-:W-:Y:S01]  /*21e0*/  FSEL R54, R34, -INF , P2 ;  /* 0xff80000022367808 */ /* 0x004fe20001000000 */
[----:B------:R-:W-:Y:S01]  /*21f0*/  @UP0 ULDC UR4, c[0x0][0x44c] ;  /* 0x0001130000040ab9 */ /* 0x000fe20000000800 */
[C---:B------:R-:W-:Y:S01]  /*2200*/  ISETP.GT.AND P2, PT, R25.reuse, 0x18, PT ;  /* 0x000000181900780c */ /* 0x040fe20003f44270 */
[----:B------:R-:W-:Y:S01]  /*2210*/  UIMAD.WIDE.U32 UR4, UR42, UR4, URZ ;  /* 0x000000042a0472a5 */ /* 0x000fe2000f8e003f */
[----:B------:R-:W-:Y:S01]  /*2220*/  FMNMX.FTZ R27, R54, R27, !PT ;  /* 0x0000001b361b7209 */ /* 0x000fe20007810000 */
[----:B------:R-:W-:Y:S01]  /*2230*/  @UP0 ULDC UR6, c[0x0][0x450] ;  /* 0x0001140000060ab9 */ /* 0x000fe20000000800 */
[----:B------:R-:W-:Y:S01]  /*2240*/  FSEL R74, R38, -INF , P2 ;  /* 0xff800000264a7808 */ /* 0x000fe20001000000 */
[----:B------:R-:W2:Y:S01]  /*2250*/  MUFU.TANH R47, R47 ;  /* 0x0000002f002f7308 */ /* 0x000ea20000002400 */
[----:B------:R-:W-:Y:S01]  /*2260*/  FMNMX.FTZ R27, R72, R27, !PT ;  /* 0x0000001b481b7209 */ /* 0x000fe20007810000 */
[----:B------:R-:W-:Y:S01]  /*2270*/  @UP0 USHF.R.U32.HI UR42, URZ, UR6, UR5 ;  /* 0x000000063f2a0299 */ /* 0x000fe20008011605 */
[----:B------:R-:W-:Y:S01]  /*2280*/  ISETP.GT.AND P2, PT, R25, 0x20, PT ;  /* 0x000000201900780c */ /* 0x000fe20003f44270 */
[----:B------:R-:W-:Y:S01]  /*2290*/  UIADD3 UR4, UR39, 0x2a840, URZ ;  /* 0x0002a84027047890 */ /* 0x000fe2000fffe03f */
[----:B------:R-:W-:-:S02]  /*22a0*/  FMNMX.FTZ R27, R74, R27, !PT ;  /* 0x0000001b4a1b7209 */ /* 0x000fc40007810000 */
[----:B-1----:R-:W-:Y:S01]  /*22b0*/  FSEL R78, R42, -INF , P2 ;  /* 0xff8000002a4e7808 */ /* 0x002fe20001000000 */
[----:B------:R-:W1:Y:S01]  /*22c0*/  MUFU.TANH R51, R51 ;  /* 0x0000003300337308 */ /* 0x000e620000002400 */
[----:B------:R-:W-:Y:S01]  /*22d0*/  FMNMX.FTZ R27, R76, R27, !PT ;  /* 0x0000001b4c1b7209 */ /* 0x000fe20007810000 */
[----:B------:R-:W-:Y:S01]  /*22e0*/  UPRMT UR4, UR61, 0x654, UR4 ;  /* 0x000006543d047896 */ /* 0x000fe20008000004 */
[----:B------:R-:W-:Y:S02]  /*22f0*/  ISETP.GT.AND P2, PT, R25, 0x28, PT ;  /* 0x000000281900780c */ /* 0x000fe40003f44270 */
[----:B0-----:R-:W-:Y:S02]  /*2300*/  FSEL R80, R43, -INF , P1 ;  /* 0xff8000002b507808 */ /* 0x001fe40000800000 */
[----:B------:R-:W-:Y:S01]  /*2310*/  FMNMX.FTZ R27, R78, R27, !PT ;  /* 0x0000001b4e1b7209 */ /* 0x000fe20007810000 */
[----:B------:R-:W0:Y:S01]  /*2320*/  MUFU.TANH R55, R55 ;  /* 0x0000003700377308 */ /* 0x000e220000002400 */
[----:B------:R-:W-:-:S02]  /*2330*/  ISETP.GT.AND P1, PT, R25, 0x29, PT ;  /* 0x000000291900780c */ /* 0x000fc40003f24270 */
[----:B------:R-:W-:Y:S01]  /*2340*/  FSEL R82, R82, -INF , P2 ;  /* 0xff80000052527808 */ /* 0x000fe20001000000 */
[----:B------:R-:W-:Y:S01]  /*2350*/  SYNCS.ARRIVE.TRANS64.RED.A1T0 RZ, [UR4], RZ ;  /* 0x000000ffffff79a7 */ /* 0x000fe20008100404 */
[----:B------:R-:W-:Y:S01]  /*2360*/  FMNMX.FTZ R27, R80, R27, !PT ;  /* 0x0000001b501b7209 */ /* 0x000fe20007810000 */
[----:B------:R-:W-:Y:S01]  /*2370*/  UMOV UR4, URZ ;  /* 0x0000003f00047c82 */ /* 0x000fe20008000000 */
[----:B------:R-:W-:Y:S01]  /*2380*/  ISETP.GT.AND P2, PT, R25, 0x30, PT ;  /* 0x000000301900780c */ /* 0x000fe20003f44270 */
[----:B------:R-:W-:Y:S01]  /*2390*/  MUFU.TANH R58, R58 ;  /* 0x0000003a003a7308 */ /* 0x000fe20000002400 */
[----:B--2---:R-:W-:Y:S02]  /*23a0*/  FSEL R84, R47, -INF , P1 ;  /* 0xff8000002f547808 */ /* 0x004fe40000800000 */
[----:B------:R-:W-:Y:S02]  /*23b0*/  FMNMX.FTZ R27, R82, R27, !PT ;  /* 0x0000001b521b7209 */ /* 0x000fe40007810000 */
[----:B------:R-:W-:-:S02]  /*23c0*/  ISETP.GT.AND P1, PT, R25, 0x31, PT ;  /* 0x000000311900780c */ /* 0x000fc40003f24270 */
[----:B------:R-:W-:Y:S01]  /*23d0*/  FSEL R86, R86, -INF , P2 ;  /* 0xff80000056567808 */ /* 0x000fe20001000000 */
[----:B------:R-:W2:Y:S01]  /*23e0*/  MUFU.TANH R59, R59 ;  /* 0x0000003b003b7308 */ /* 0x000ea20000002400 */
[----:B------:R-:W-:Y:S02]  /*23f0*/  FMNMX.FTZ R27, R84, R27, !PT ;  /* 0x0000001b541b7209 */ /* 0x000fe40007810000 */
[----:B------:R-:W-:Y:S02]  /*2400*/  ISETP.GT.AND P2, PT, R25, 0x38, PT ;  /* 0x000000381900780c */ /* 0x000fe40003f44270 */
[----:B-1----:R-:W-:Y:S02]  /*2410*/  FSEL R88, R51, -INF , P1 ;  /* 0xff80000033587808 */ /* 0x002fe40000800000 */
[----:B------:R-:W-:Y:S01]  /*2420*/  FMNMX.FTZ R27, R86, R27, !PT ;  /* 0x0000001b561b7209 */ /* 0x000fe20007810000 */
[----:B------:R-:W1:Y:S01]  /*2430*/  MUFU.TANH R62, R62 ;  /* 0x0000003e003e7308 */ /* 0x000e620000002400 */
[----:B------:R-:W-:-:S02]  /*2440*/  ISETP.GT.AND P1, PT, R25, 0x39, PT ;  /* 0x000000391900780c */ /* 0x000fc40003f24270 */
[----:B------:R-:W-:Y:S02]  /*2450*/  FSEL R90, R90, -INF , P2 ;  /* 0xff8000005a5a7808 */ /* 0x000fe40001000000 */
[----:B------:R-:W-:Y:S02]  /*2460*/  FMNMX.FTZ R27, R88, R27, !PT ;  /* 0x0000001b581b7209 */ /* 0x000fe40007810000 */
[----:B------:R-:W-:Y:S01]  /*2470*/  ISETP.GT.AND P2, PT, R25, 0x40, PT ;  /* 0x000000401900780c */ /* 0x000fe20003f44270 */
[----:B------:R-:W3:Y:S01]  /*2480*/  MUFU.TANH R63, R63 ;  /* 0x0000003f003f7308 */ /* 0x000ee20000002400 */
[----:B0-----:R-:W-:Y:S02]  /*2490*/  FSEL R92, R55, -INF , P1 ;  /* 0xff800000375c7808 */ /* 0x001fe40000800000 */
[----:B------:R-:W-:Y:S02]  /*24a0*/  FMNMX.FTZ R27, R90, R27, !PT ;  /* 0x0000001b5a1b7209 */ /* 0x000fe40007810000 */
[----:B------:R-:W-:-:S02]  /*24b0*/  ISETP.GT.AND P1, PT, R25, 0x41, PT ;  /* 0x000000411900780c */ /* 0x000fc40003f24270 */
[----:B------:R-:W-:Y:S01]  /*24c0*/  FMNMX.FTZ R27, R92, R27, !PT ;  /* 0x0000001b5c1b7209 */ /* 0x000fe20007810000 */
[----:B------:R0:W4:Y:S01]  /*24d0*/  MUFU.TANH R4, R66 ;  /* 0x0000004200047308 */ /* 0x0001220000002400 */
[----:B--2---:R-:W-:Y:S02]  /*24e0*/  FSEL R94, R59, -INF , P1 ;  /* 0xff8000003b5e7808 */ /* 0x004fe40000800000 */
[----:B------:R-:W-:Y:S02]  /*24f0*/  ISETP.GT.AND P1, PT, R25, 0x49, PT ;  /* 0x000000491900780c */ /* 0x000fe40003f24270 */
[----:B------:R-:W-:Y:S02]  /*2500*/  ISETP.GT.AND P3, PT, R24, 0x8, PT ;  /* 0x000000081800780c */ /* 0x000fe40003f64270 */
[----:B------:R-:W-:Y:S01]  /*2510*/  IADD3 R0, -R0, UR42, R19 ;  /* 0x0000002a00007c10 */ /* 0x000fe2000fffe113 */
[----:B------:R-:W2:Y:S01]  /*2520*/  MUFU.TANH R67, R67 ;  /* 0x0000004300437308 */ /* 0x000ea20000002400 */
[----:B0-----:R-:W-:-:S02]  /*2530*/  FSEL R66, R58, -INF , P2 ;  /* 0xff8000003a427808 */ /* 0x001fc40001000000 */
[C---:B------:R-:W-:Y:S02]  /*2540*/  ISETP.GT.AND P2, PT, R25.reuse, 0x48, PT ;  /* 0x000000481900780c */ /* 0x040fe40003f44270 */
[----:B------:R-:W-:Y:S02]  /*2550*/  FMNMX.FTZ R27, R66, R27, !PT ;  /* 0x0000001b421b7209 */ /* 0x000fe40007810000 */
[----:B-1----:R-:W-:Y:S01]  /*2560*/  FSEL R96, R62, -INF , P2 ;  /* 0xff8000003e607808 */ /* 0x002fe20001000000 */
[----:B------:R4:W0:Y:S01]  /*2570*/  MUFU.TANH R102, R70 ;  /* 0x0000004600667308 */ /* 0x0008220000002400 */
[----:B------:R-:W-:Y:S02]  /*2580*/  FMNMX.FTZ R27, R94, R27, !PT ;  /* 0x0000001b5e1b7209 */ /* 0x000fe40007810000 */
[----:B------:R-:W-:Y:S02]  /*2590*/  ISETP.GT.AND P2, PT, R25, 0x50, PT ;  /* 0x000000501900780c */ /* 0x000fe40003f44270 */
[----:B---3--:R-:W-:-:S02]  /*25a0*/  FSEL R98, R63, -INF , P1 ;  /* 0xff8000003f627808 */ /* 0x008fc40000800000 */
[----:B------:R-:W-:Y:S01]  /*25b0*/  FMNMX.FTZ R27, R96, R27, !PT ;  /* 0x0000001b601b7209 */ /* 0x000fe20007810000 */
[----:B------:R-:W1:Y:S01]  /*25c0*/  MUFU.TANH R71, R71 ;  /* 0x0000004700477308 */ /* 0x000e620000002400 */
[C---:B------:R-:W-:Y:S02]  /*25d0*/  ISETP.GT.AND P1, PT, R25.reuse, 0x51, PT ;  /* 0x000000511900780c */ /* 0x040fe40003f24270 */
[----:B----4-:R-:W-:Y:S02]  /*25e0*/  FSEL R70, R4, -INF , P2 ;  /* 0xff80000004467808 */ /* 0x010fe40001000000 */
[----:B------:R-:W-:Y:S02]  /*25f0*/  FMNMX.FTZ R27, R98, R27, !PT ;  /* 0x0000001b621b7209 */ /* 0x000fe40007810000 */
[----:B------:R-:W-:Y:S01]  /*2600*/  ISETP.GT.AND P2, PT, R25, 0x58, PT ;  /* 0x000000581900780c */ /* 0x000fe20003f44270 */
[----:B------:R-:W-:Y:S01]  /*2610*/  MUFU.TANH R3, R3 ;  /* 0x0000000300037308 */ /* 0x000fe20000002400 */
[----:B--2---:R-:W-:-:S02]  /*2620*/  FSEL R100, R67, -INF , P1 ;  /* 0xff80000043647808 */ /* 0x004fc40000800000 */
[----:B------:R-:W-:Y:S02]  /*2630*/  FMNMX.FTZ R27, R70, R27, !PT ;  /* 0x0000001b461b7209 */ /* 0x000fe40007810000 */
[----:B------:R-:W-:Y:S02]  /*2640*/  ISETP.GT.AND P1, PT, R25, 0x59, PT ;  /* 0x000000591900780c */ /* 0x000fe40003f24270 */
[----:B0-----:R-:W-:Y:S01]  /*2650*/  FSEL R102, R102, -INF , P2 ;  /* 0xff80000066667808 */ /* 0x001fe20001000000 */
[----:B------:R-:W0:Y:S01]  /*2660*/  MUFU.TANH R5, R5 ;  /* 0x0000000500057308 */ /* 0x000e220000002400 */
[----:B------:R-:W-:Y:S02]  /*2670*/  FMNMX.FTZ R27, R100, R27, !PT ;  /* 0x0000001b641b7209 */ /* 0x000fe40007810000 */
[----:B-1----:R-:W-:Y:S02]  /*2680*/  FSEL R4, R71, -INF , P1 ;  /* 0xff80000047047808 */ /* 0x002fe40000800000 */
[----:B------:R-:W-:-:S02]  /*2690*/  FMNMX.FTZ R27, R102, R27, !PT ;  /* 0x0000001b661b7209 */ /* 0x000fc40007810000 */
[----:B------:R-:W-:Y:S01]  /*26a0*/  ISETP.GT.AND P1, PT, R24, RZ, PT ;  /* 0x000000ff1800720c */ /* 0x000fe20003f24270 */
[----:B------:R-:W1:Y:S01]  /*26b0*/  MUFU.TANH R6, R6 ;  /* 0x0000000600067308 */ /* 0x000e620000002400 */
[----:B------:R-:W-:Y:S02]  /*26c0*/  FMNMX.FTZ R27, R4, R27, !PT ;  /* 0x0000001b041b7209 */ /* 0x000fe40007810000 */
[----:B------:R-:W-:-:S03]  /*26d0*/  ISETP.GT.AND P2, PT, R24, 0x1, PT ;  /* 0x000000011800780c */ /* 0x000fc60003f44270 */
[----:B------:R-:W2:Y:S02]  /*26e0*/  SHFL.BFLY PT, R26, R27, 0x2, 0x1f ;  /* 0x0c401f001b1a7f89 */ /* 0x000ea400000e0000 */
[----:B------:R-:W-:Y:S01]  /*26f0*/  MUFU.TANH R12, R12 ;  /* 0x0000000c000c7308 */ /* 0x000fe20000002400 */
[----:B0-----:R-:W-:Y:S02]  /*2700*/  FSEL R5, R5, -INF , P2 ;  /* 0xff80000005057808 */ /* 0x001fe40001000000 */
[----:B------:R-:W-:-:S05]  /*2710*/  ISETP.GT.AND P2, PT, R24, 0x10, PT ;  /* 0x000000101800780c */ /* 0x000fca0003f44270 */
[----:B------:R-:W0:Y:S01]  /*2720*/  MUFU.TANH R15, R15 ;  /* 0x0000000f000f7308 */ /* 0x000e220000002400 */
[----:B-1----:R-:W-:Y:S02]  /*2730*/  FSEL R6, R6, -INF , P3 ;  /* 0xff80000006067808 */ /* 0x002fe40001800000 */
[----:B------:R-:W-:-:S05]  /*2740*/  ISETP.GT.AND P3, PT, R24, 0x18, PT ;  /* 0x000000181800780c */ /* 0x000fca0003f64270 */
[----:B------:R-:W-:Y:S01]  /*2750*/  MUFU.TANH R13, R13 ;  /* 0x0000000d000d7308 */ /* 0x000fe20000002400 */
[----:B--2---:R-:W-:-:S07]  /*2760*/  FMNMX.FTZ R26, R27, R26, !PT ;  /* 0x0000001a1b1a7209 */ /* 0x004fce0007810000 */
[----:B------:R-:W1:Y:S01]  /*2770*/  MUFU.TANH R21, R21 ;  /* 0x0000001500157308 */ /* 0x000e620000002400 */
[----:B0-----:R-:W-:Y:S01]  /*2780*/  FSEL R30, R15, -INF , P2 ;  /* 0xff8000000f1e7808 */ /* 0x001fe20001000000 */
[----:B------:R-:W0:Y:S06]  /*2790*/  SHFL.BFLY PT, R25, R26, 0x1, 0x1f ;  /* 0x0c201f001a197f89 */ /* 0x000e2c00000e0000 */
[----:B------:R-:W2:Y:S08]  /*27a0*/  MUFU.TANH R20, R20 ;  /* 0x0000001400147308 */ /* 0x000eb00000002400 */
[----:B------:R-:W3:Y:S01]  /*27b0*/  MUFU.TANH R40, R40 ;  /* 0x0000002800287308 */ /* 0x000ee20000002400 */
[----:B-1----:R-:W-:-:S07]  /*27c0*/  FSEL R34, R21, -INF , P3 ;  /* 0xff80000015227808 */ /* 0x002fce0001800000 */
[----:B------:R-:W1:Y:S01]  /*27d0*/  MUFU.TANH R41, R41 ;  /* 0x0000002900297308 */ /* 0x000e620000002400 */
[----:B0-----:R-:W-:Y:S02]  /*27e0*/  FMNMX.FTZ R14, R26, R25, !PT ;  /* 0x000000191a0e7209 */ /* 0x001fe40007810000 */
[----:B------:R-:W-:Y:S02]  /*27f0*/  FSEL R26, R3, -INF , P1 ;  /* 0xff800000031a7808 */ /* 0x000fe40000800000 */
[----:B------:R-:W-:-:S03]  /*2800*/  ISETP.GT.AND P1, PT, R24, 0x9, PT ;  /* 0x000000091800780c */ /* 0x000fc60003f24270 */
[----:B------:R-:W0:Y:S01]  /*2810*/  MUFU.TANH R44, R44 ;  /* 0x0000002c002c7308 */ /* 0x000e220000002400 */
[----:B------:R-:W-:Y:S02]  /*2820*/  FMNMX.FTZ R3, R26, R5, !PT ;  /* 0x000000051a037209 */ /* 0x000fe40007810000 */
[----:B------:R-:W-:Y:S01]  /*2830*/  FSEL R28, R12, -INF , P1 ;  /* 0xff8000000c1c7808 */ /* 0x000fe20000800000 */
[----:B------:R-:W-:Y:S01]  /*2840*/  FMUL.FTZ R12, R14, R11 ;  /* 0x0000000b0e0c7220 */ /* 0x000fe20000410000 */
[----:B------:R-:W-:Y:S02]  /*2850*/  FMNMX.FTZ R3, R6, R3, !PT ;  /* 0x0000000306037209 */ /* 0x000fe40007810000 */
[----:B------:R-:W-:Y:S01]  /*2860*/  ISETP.GT.AND P1, PT, R24, 0x11, PT ;  /* 0x000000111800780c */ /* 0x000fe20003f24270 */
[----:B------:R-:W4:Y:S01]  /*2870*/  MUFU.TANH R42, R45 ;  /* 0x0000002d002a7308 */ /* 0x000f220000002400 */
[----:B------:R-:W-:Y:S02]  /*2880*/  FMNMX.FTZ R3, R28, R3, !PT ;  /* 0x000000031c037209 */ /* 0x000fe40007810000 */
[----:B------:R-:W-:-:S02]  /*2890*/  FSEL R32, R13, -INF , P1 ;  /* 0xff8000000d207808 */ /* 0x000fc40000800000 */
[----:B------:R-:W-:Y:S02]  /*28a0*/  FMNMX.FTZ R3, R30, R3, !PT ;  /* 0x000000031e037209 */ /* 0x000fe40007810000 */
[----:B------:R-:W-:Y:S01]  /*28b0*/  FSETP.NEU.FTZ.AND P2, PT, R14, -INF , PT ;  /* 0xff8000000e00780b */ /* 0x000fe20003f5d000 */
[----:B------:R-:W5:Y:S01]  /*28c0*/  MUFU.TANH R48, R48 ;  /* 0x0000003000307308 */ /* 0x000f620000002400 */
[----:B------:R-:W-:Y:S02]  /*28d0*/  ISETP.GT.AND P1, PT, R24, 0x19, PT ;  /* 0x000000191800780c */ /* 0x000fe40003f24270 */
[----:B------:R-:W-:Y:S02]  /*28e0*/  FMNMX.FTZ R3, R32, R3, !PT ;  /* 0x0000000320037209 */ /* 0x000fe40007810000 */
[----:B------:R-:W-:Y:S02]  /*28f0*/  FSEL R29, R12, RZ, P2 ;  /* 0x000000ff0c1d7208 */ /* 0x000fe40001000000 */
[----:B------:R-:W-:Y:S01]  /*2900*/  ISETP.GT.AND P2, PT, R24, 0x20, PT ;  /* 0x000000201800780c */ /* 0x000fe20003f44270 */
[----:B------:R-:W-:Y:S01]  /*2910*/  MUFU.TANH R49, R49 ;  /* 0x0000003100317308 */ /* 0x000fe20000002400 */
[----:B--2---:R-:W-:Y:S01]  /*2920*/  FSEL R20, R20, -INF , P1 ;  /* 0xff80000014147808 */ /* 0x004fe20000800000 */
[--C-:B------:R-:W-:Y:S01]  /*2930*/  FFMA.FTZ R12, R36, R11, -R29.reuse ;  /* 0x0000000b240c7223 */ /* 0x100fe2000001081d */
[----:B------:R-:W-:Y:S01]  /*2940*/  FMNMX.FTZ R3, R34, R3, !PT ;  /* 0x0000000322037209 */ /* 0x000fe20007810000 */
[-CC-:B------:R-:W-:Y:S01]  /*2950*/  FFMA.FTZ R13, R50, R11.reuse, -R29.reuse ;  /* 0x0000000b320d7223 */ /* 0x180fe2000001081d */
[----:B------:R-:W-:Y:S01]  /*2960*/  ISETP.GT.AND P1, PT, R24, 0x21, PT ;  /* 0x000000211800780c */ /* 0x000fe20003f24270 */
[--C-:B------:R-:W-:Y:S01]  /*2970*/  FFMA.FTZ R23, R23, R11, -R29.reuse ;  /* 0x0000000b17177223 */ /* 0x100fe2000001081d */
[----:B---3--:R-:W-:Y:S01]  /*2980*/  FSEL R36, R40, -INF , P2 ;  /* 0xff80000028247808 */ /* 0x008fe20001000000 */
[----:B------:R-:W2:Y:S01]  /*2990*/  MUFU.TANH R52, R52 ;  /* 0x0000003400347308 */ /* 0x000ea20000002400 */
[----:B------:R-:W-:Y:S01]  /*29a0*/  FMNMX.FTZ R3, R20, R3, !PT ;  /* 0x0000000314037209 */ /* 0x000fe20007810000 */
[-CC-:B------:R-:W-:Y:S01]  /*29b0*/  FFMA.FTZ R72, R72, R11.reuse, -R29.reuse ;  /* 0x0000000b48487223 */ /* 0x180fe2000001081d */
[----:B------:R-:W-:Y:S01]  /*29c0*/  ISETP.GT.AND P2, PT, R24, 0x28, PT ;  /* 0x000000281800780c */ /* 0x000fe20003f44270 */
[-CC-:B------:R-:W-:Y:S01]  /*29d0*/  FFMA.FTZ R74, R74, R11.reuse, -R29.reuse ;  /* 0x0000000b4a4a7223 */ /* 0x180fe2000001081d */
[----:B-1----:R-:W-:Y:S01]  /*29e0*/  FSEL R38, R41, -INF , P1 ;  /* 0xff80000029267808 */ /* 0x002fe20000800000 */
[--C-:B------:R-:W-:Y:S01]  /*29f0*/  FFMA.FTZ R76, R76, R11, -R29.reuse ;  /* 0x0000000b4c4c7223 */ /* 0x100fe2000001081d */
[----:B------:R-:W-:Y:S01]  /*2a00*/  FMNMX.FTZ R3, R36, R3, !PT ;  /* 0x0000000324037209 */ /* 0x000fe20007810000 */
[----:B------:R-:W1:Y:S01]  /*2a10*/  MUFU.TANH R53, R53 ;  /* 0x0000003500357308 */ /* 0x000e620000002400 */
[----:B------:R-:W-:Y:S01]  /*2a20*/  ISETP.GT.AND P1, PT, R24, 0x29, PT ;  /* 0x000000291800780c */ /* 0x000fe20003f24270 */
[-CC-:B------:R-:W-:Y:S01]  /*2a30*/  FFMA.FTZ R78, R78, R11.reuse, -R29.reuse ;  /* 0x0000000b4e4e7223 */ /* 0x180fe2000001081d */
[----:B0-----:R-:W-:Y:S01]  /*2a40*/  FSEL R40, R44, -INF , P2 ;  /* 0xff8000002c287808 */ /* 0x001fe20001000000 */
[--C-:B------:R-:W-:Y:S01]  /*2a50*/  FFMA.FTZ R80, R80, R11, -R29.reuse ;  /* 0x0000000b50507223 */ /* 0x100fe2000001081d */
[----:B------:R-:W-:Y:S01]  /*2a60*/  FMNMX.FTZ R3, R38, R3, !PT ;  /* 0x0000000326037209 */ /* 0x000fe20007810000 */
[-CC-:B------:R-:W-:Y:S01]  /*2a70*/  FFMA.FTZ R82, R82, R11.reuse, -R29.reuse ;  /* 0x0000000b52527223 */ /* 0x180fe2000001081d */
[----:B------:R-:W-:Y:S01]  /*2a80*/  ISETP.GT.AND P2, PT, R24, 0x30, PT ;  /* 0x000000301800780c */ /* 0x000fe20003f44270 */
[----:B------:R-:W0:Y:S01]  /*2a90*/  MUFU.TANH R56, R56 ;  /* 0x0000003800387308 */ /* 0x000e220000002400 */
[----:B----4-:R-:W-:Y:S01]  /*2aa0*/  FSEL R42, R42, -INF , P1 ;  /* 0xff8000002a2a7808 */ /* 0x010fe20000800000 */
[--C-:B------:R-:W-:Y:S01]  /*2ab0*/  FFMA.FTZ R84, R84, R11, -R29.reuse ;  /* 0x0000000b54547223 */ /* 0x100fe2000001081d */
[----:B------:R-:W-:Y:S01]  /*2ac0*/  FMNMX.FTZ R3, R40, R3, !PT ;  /* 0x0000000328037209 */ /* 0x000fe20007810000 */
[-CC-:B------:R-:W-:Y:S01]  /*2ad0*/  FFMA.FTZ R86, R86, R11.reuse, -R29.reuse ;  /* 0x0000000b56567223 */ /* 0x180fe2000001081d */
[----:B------:R-:W-:Y:S01]  /*2ae0*/  ISETP.GT.AND P1, PT, R24, 0x31, PT ;  /* 0x000000311800780c */ /* 0x000fe20003f24270 */
[--C-:B------:R-:W-:Y:S01]  /*2af0*/  FFMA.FTZ R88, R88, R11, -R29.reuse ;  /* 0x0000000b58587223 */ /* 0x100fe2000001081d */
[----:B-----5:R-:W-:Y:S01]  /*2b00*/  FSEL R44, R48, -INF , P2 ;  /* 0xff800000302c7808 */ /* 0x020fe20001000000 */
[----:B------:R3:W-:Y:S01]  /*2b10*/  MUFU.EX2 R157, R12 ;  /* 0x0000000c009d7308 */ /* 0x0007e20000000800 */
[----:B------:R-:W-:Y:S01]  /*2b20*/  FMNMX.FTZ R3, R42, R3, !PT ;  /* 0x000000032a037209 */ /* 0x000fe20007810000 */
[-CC-:B------:R-:W-:Y:S01]  /*2b30*/  FFMA.FTZ R90, R90, R11.reuse, -R29.reuse ;  /* 0x0000000b5a5a7223 */ /* 0x180fe2000001081d */
[----:B------:R-:W-:Y:S01]  /*2b40*/  ISETP.GT.AND P2, PT, R24, 0x38, PT ;  /* 0x000000381800780c */ /* 0x000fe20003f44270 */
[--C-:B------:R-:W-:Y:S01]  /*2b50*/  FFMA.FTZ R92, R92, R11, -R29.reuse ;  /* 0x0000000b5c5c7223 */ /* 0x100fe2000001081d */
[----:B------:R-:W-:Y:S01]  /*2b60*/  FMNMX.FTZ R3, R44, R3, !PT ;  /* 0x000000032c037209 */ /* 0x000fe20007810000 */
[-CC-:B------:R-:W-:Y:S01]  /*2b70*/  FFMA.FTZ R66, R66, R11.reuse, -R29.reuse ;  /* 0x0000000b42427223 */ /* 0x180fe2000001081d */
[----:B--2---:R-:W-:Y:S01]  /*2b80*/  FSEL R48, R52, -INF , P2 ;  /* 0xff80000034307808 */ /* 0x004fe20001000000 */
[----:B------:R-:W-:Y:S01]  /*2b90*/  MUFU.TANH R57, R57 ;  /* 0x0000003900397308 */ /* 0x000fe20000002400 */
[-CC-:B---3--:R-:W-:Y:S01]  /*2ba0*/  FFMA.FTZ R12, R46, R11.reuse, -R29.reuse ;  /* 0x0000000b2e0c7223 */ /* 0x188fe2000001081d */
[----:B------:R-:W-:Y:S01]  /*2bb0*/  FSEL R46, R49, -INF , P1 ;  /* 0xff800000312e7808 */ /* 0x000fe20000800000 */
[-CC-:B------:R-:W-:Y:S01]  /*2bc0*/  FFMA.FTZ R94, R94, R11.reuse, -R29.reuse ;  /* 0x0000000b5e5e7223 */ /* 0x180fe2000001081d */
[----:B------:R-:W-:Y:S01]  /*2bd0*/  ISETP.GT.AND P1, PT, R24, 0x39, PT ;  /* 0x000000391800780c */ /* 0x000fe20003f24270 */
[--C-:B------:R-:W-:Y:S01]  /*2be0*/  FFMA.FTZ R96, R96, R11, -R29.reuse ;  /* 0x0000000b60607223 */ /* 0x100fe2000001081d */
[----:B------:R-:W-:Y:S01]  /*2bf0*/  FMNMX.FTZ R3, R46, R3, !PT ;  /* 0x000000032e037209 */ /* 0x000fe20007810000 */
[-CC-:B------:R-:W-:Y:S01]  /*2c00*/  FFMA.FTZ R98, R98, R11.reuse, -R29.reuse ;  /* 0x0000000b62627223 */ /* 0x180fe2000001081d */
[----:B------:R-:W2:Y:S01]  /*2c10*/  MUFU.TANH R60, R60 ;  /* 0x0000003c003c7308 */ /* 0x000ea20000002400 */
[----:B------:R-:W-:Y:S01]  /*2c20*/  ISETP.GT.AND P2, PT, R24, 0x40, PT ;  /* 0x000000401800780c */ /* 0x000fe20003f44270 */
[-CC-:B------:R-:W-:Y:S01]  /*2c30*/  FFMA.FTZ R70, R70, R11.reuse, -R29.reuse ;  /* 0x0000000b46467223 */ /* 0x180fe2000001081d */
[----:B-1----:R-:W-:Y:S01]  /*2c40*/  FSEL R50, R53, -INF , P1 ;  /* 0xff80000035327808 */ /* 0x002fe20000800000 */
[--C-:B------:R-:W-:Y:S01]  /*2c50*/  FFMA.FTZ R100, R100, R11, -R29.reuse ;  /* 0x0000000b64647223 */ /* 0x100fe2000001081d */
[----:B------:R-:W-:Y:S01]  /*2c60*/  FMNMX.FTZ R3, R48, R3, !PT ;  /* 0x0000000330037209 */ /* 0x000fe20007810000 */
[-CC-:B------:R-:W-:Y:S01]  /*2c70*/  FFMA.FTZ R102, R102, R11.reuse, -R29.reuse ;  /* 0x0000000b66667223 */ /* 0x180fe2000001081d */
[----:B------:R-:W-:Y:S01]  /*2c80*/  ISETP.GT.AND P1, PT, R24, 0x41, PT ;  /* 0x000000411800780c */ /* 0x000fe20003f24270 */
[----:B------:R-:W1:Y:S01]  /*2c90*/  MUFU.TANH R58, R61 ;  /* 0x0000003d003a7308 */ /* 0x000e620000002400 */
[----:B0-----:R-:W-:Y:S01]  /*2ca0*/  FSEL R52, R56, -INF , P2 ;  /* 0xff80000038347808 */ /* 0x001fe20001000000 */
[----:B------:R-:W-:Y:S01]  /*2cb0*/  FFMA.FTZ R4, R4, R11, -R29 ;  /* 0x0000000b04047223 */ /* 0x000fe2000001081d */
[----:B------:R-:W-:-:S02]  /*2cc0*/  FMNMX.FTZ R3, R50, R3, !PT ;  /* 0x0000000332037209 */ /* 0x000fc40007810000 */
[----:B------:R-:W-:Y:S02]  /*2cd0*/  ISETP.GT.AND P2, PT, R24, 0x48, PT ;  /* 0x000000481800780c */ /* 0x000fe40003f44270 */
[----:B------:R-:W-:Y:S01]  /*2ce0*/  FMNMX.FTZ R3, R52, R3, !PT ;  /* 0x0000000334037209 */ /* 0x000fe20007810000 */
[----:B------:R-:W0:Y:S01]  /*2cf0*/  MUFU.TANH R64, R64 ;  /* 0x0000004000407308 */ /* 0x000e220000002400 */
[----:B--2---:R-:W-:Y:S02]  /*2d00*/  FSEL R56, R60, -INF , P2 ;  /* 0xff8000003c387808 */ /* 0x004fe40001000000 */
[----:B------:R-:W-:-:S05]  /*2d10*/  ISETP.GT.AND P2, PT, R24, 0x50, PT ;  /* 0x000000501800780c */ /* 0x000fca0003f44270 */
[----:B------:R2:W-:Y:S08]  /*2d20*/  MUFU.EX2 R159, R12 ;  /* 0x0000000c009f7308 */ /* 0x0005f00000000800 */
[----:B------:R-:W3:Y:S01]  /*2d30*/  MUFU.TANH R62, R65 ;  /* 0x00000041003e7308 */ /* 0x000ee20000002400 */
[----:B--2---:R-:W-:Y:S01]  /*2d40*/  FFMA.FTZ R12, R54, R11, -R29 ;  /* 0x0000000b360c7223 */ /* 0x004fe2000001081d */
[----:B------:R-:W-:-:S02]  /*2d50*/  FSEL R54, R57, -INF , P1 ;  /* 0xff80000039367808 */ /* 0x000fc40000800000 */
[----:B------:R-:W-:Y:S02]  /*2d60*/  ISETP.GT.AND P1, PT, R24, 0x49, PT ;  /* 0x000000491800780c */ /* 0x000fe40003f24270 */
[----:B------:R-:W-:Y:S02]  /*2d70*/  FMNMX.FTZ R3, R54, R3, !PT ;  /* 0x0000000336037209 */ /* 0x000fe40007810000 */
[----:B------:R-:W2:Y:S01]  /*2d80*/  MUFU.TANH R25, R68 ;  /* 0x0000004400197308 */ /* 0x000ea20000002400 */
[----:B-1----:R-:W-:Y:S02]  /*2d90*/  FSEL R58, R58, -INF , P1 ;  /* 0xff8000003a3a7808 */ /* 0x002fe40000800000 */
[----:B------:R-:W-:Y:S02]  /*2da0*/  FMNMX.FTZ R3, R56, R3, !PT ;  /* 0x0000000338037209 */ /* 0x000fe40007810000 */
[----:B------:R-:W-:Y:S02]  /*2db0*/  ISETP.GT.AND P1, PT, R24, 0x51, PT ;  /* 0x000000511800780c */ /* 0x000fe40003f24270 */
[----:B0-----:R-:W-:Y:S01]  /*2dc0*/  FSEL R60, R64, -INF , P2 ;  /* 0xff800000403c7808 */ /* 0x001fe20001000000 */
[----:B------:R-:W0:Y:S01]  /*2dd0*/  MUFU.TANH R69, R69 ;  /* 0x0000004500457308 */ /* 0x000e220000002400 */
[----:B------:R-:W-:-:S02]  /*2de0*/  FMNMX.FTZ R3, R58, R3, !PT ;  /* 0x000000033a037209 */ /* 0x000fc40007810000 */
[----:B------:R-:W-:Y:S02]  /*2df0*/  ISETP.GT.AND P2, PT, R24, 0x58, PT ;  /* 0x000000581800780c */ /* 0x000fe40003f44270 */
[----:B---3--:R-:W-:Y:S02]  /*2e00*/  FSEL R62, R62, -INF , P1 ;  /* 0xff8000003e3e7808 */ /* 0x008fe40000800000 */
[----:B------:R-:W-:Y:S01]  /*2e10*/  FMNMX.FTZ R3, R60, R3, !PT ;  /* 0x000000033c037209 */ /* 0x000fe20007810000 */
[----:B------:R1:W-:Y:S01]  /*2e20*/  MUFU.EX2 R153, R12 ;  /* 0x0000000c00997308 */ /* 0x0003e20000000800 */
[----:B------:R-:W-:Y:S02]  /*2e30*/  ISETP.GT.AND P1, PT, R24, 0x59, PT ;  /* 0x000000591800780c */ /* 0x000fe40003f24270 */
[----:B--2---:R-:W-:Y:S02]  /*2e40*/  FSEL R24, R25, -INF , P2 ;  /* 0xff80000019187808 */ /* 0x004fe40001000000 */
[----:B------:R-:W-:-:S03]  /*2e50*/  FMNMX.FTZ R3, R62, R3, !PT ;  /* 0x000000033e037209 */ /* 0x000fc60007810000 */
[----:B------:R2:W-:Y:S01]  /*2e60*/  MUFU.EX2 R104, R13 ;  /* 0x0000000d00687308 */ /* 0x0005e20000000800 */
[----:B0-----:R-:W-:Y:S02]  /*2e70*/  FSEL R64, R69, -INF , P1 ;  /* 0xff80000045407808 */ /* 0x001fe40000800000 */
[----:B------:R-:W-:-:S04]  /*2e80*/  FMNMX.FTZ R3, R24, R3, !PT ;  /* 0x0000000318037209 */ /* 0x000fc80007810000 */
[----:B------:R-:W-:Y:S01]  /*2e90*/  FMNMX.FTZ R3, R64, R3, !PT ;  /* 0x0000000340037209 */ /* 0x000fe20007810000 */
[----:B------:R-:W-:Y:S04]  /*2ea0*/  MUFU.EX2 R68, R23 ;  /* 0x0000001700447308 */ /* 0x000fe80000000800 */
[----:B-1----:R-:W2:Y:S04]  /*2eb0*/  SHFL.BFLY PT, R12, R3, 0x2, 0x1f ;  /* 0x0c401f00030c7f89 */ /* 0x002ea800000e0000 */
[----:B------:R-:W-:Y:S08]  /*2ec0*/  MUFU.EX2 R72, R72 ;  /* 0x0000004800487308 */ /* 0x000ff00000000800 */
[----:B------:R-:W-:Y:S08]  /*2ed0*/  MUFU.EX2 R74, R74 ;  /* 0x0000004a004a7308 */ /* 0x000ff00000000800 */
[----:B------:R0:W-:Y:S01]  /*2ee0*/  MUFU.EX2 R155, R76 ;  /* 0x0000004c009b7308 */ /* 0x0001e20000000800 */
[----:B--2---:R-:W-:-:S07]  /*2ef0*/  FMNMX.FTZ R13, R3, R12, !PT ;  /* 0x0000000c030d7209 */ /* 0x004fce0007810000 */
[----:B------:R-:W-:Y:S01]  /*2f00*/  MUFU.EX2 R78, R78 ;  /* 0x0000004e004e7308 */ /* 0x000fe20000000800 */
[----:B------:R-:W1:Y:S01]  /*2f10*/  SHFL.BFLY PT, R12, R13, 0x1, 0x1f ;  /* 0x0c201f000d0c7f89 */ /* 0x000e6200000e0000 */
[----:B0-----:R-:W-:-:S06]  /*2f20*/  CS2R R76, SRZ ;  /* 0x00000000004c7805 */ /* 0x001fcc000001ff00 */
[----:B------:R0:W-:Y:S08]  /*2f30*/  MUFU.EX2 R149, R80 ;  /* 0x0000005000957308 */ /* 0x0001f00000000800 */
[----:B------:R-:W-:Y:S01]  /*2f40*/  MUFU.EX2 R82, R82 ;  /* 0x0000005200527308 */ /* 0x000fe20000000800 */
[----:B0-----:R-:W-:-:S07]  /*2f50*/  CS2R R80, SRZ ;  /* 0x0000000000507805 */ /* 0x001fce000001ff00 */
[----:B------:R0:W-:Y:S01]  /*2f60*/  MUFU.EX2 R151, R84 ;  /* 0x0000005400977308 */ /* 0x0001e20000000800 */
[----:B-1----:R-:W-:-:S04]  /*2f70*/  FMNMX.FTZ R12, R13, R12, !PT ;  /* 0x0000000c0d0c7209 */ /* 0x002fc80007810000 */
[C---:B------:R-:W-:Y:S01]  /*2f80*/  FSETP.NEU.FTZ.AND P1, PT, R12.reuse, -INF , PT ;  /* 0xff8000000c00780b */ /* 0x040fe20003f3d000 */
[----:B------:R-:W-:Y:S02]  /*2f90*/  FMUL.FTZ R3, R12, R11 ;  /* 0x0000000b0c037220 */ /* 0x000fe40000410000 */
[----:B------:R-:W-:Y:S01]  /*2fa0*/  MUFU.EX2 R86, R86 ;  /* 0x0000005600567308 */ /* 0x000fe20000000800 */
[----:B0-----:R-:W-:Y:S02]  /*2fb0*/  CS2R R84, SRZ ;  /* 0x0000000000547805 */ /* 0x001fe4000001ff00 */
[----:B------:R-:W-:-:S05]  /*2fc0*/  FSEL R3, R3, RZ, P1 ;  /* 0x000000ff03037208 */ /* 0x000fca0000800000 */
        /* <DEDUP_REMOVED lines=26> */
[----:B------:R-:W-:-:S04]  /*3170*/  FFMA.FTZ R64, R64, R11, -R3 ;  /* 0x0000000b40407223 */ /* 0x000fc80000010803 */
[----:B------:R1:W2:Y:S01]  /*3180*/  MUFU.EX2 R13, R28 ;  /* 0x0000001c000d7308 */ /* 0x0002a20000000800 */
[----:B0-----:R-:W-:Y:S01]  /*3190*/  FADD.FTZ R31, R26, R5 ;  /* 0x000000051a1f7221 */ /* 0x001fe20000010000 */
[----:B------:R-:W-:-:S06]  /*31a0*/  F2FP.F16.F32.PACK_AB R156, R5, R26 ;  /* 0x0000001a059c723e */ /* 0x000fcc00000000ff */
[----:B------:R-:W-:Y:S01]  /*31b0*/  MUFU.EX2 R30, R30 ;  /* 0x0000001e001e7308 */ /* 0x000fe20000000800 */
[----:B-1----:R-:W-:-:S04]  /*31c0*/  IMAD.HI R28, R0, 0x2aaaaaab, RZ ;  /* 0x2aaaaaab001c7827 */ /* 0x002fc800078e02ff */
[----:B------:R-:W-:Y:S01]  /*31d0*/  FADD.FTZ R0, R157, R68 ;  /* 0x000000449d007221 */ /* 0x000fe20000010000 */
[----:B------:R-:W-:Y:S02]  /*31e0*/  F2FP.F16.F32.PACK_AB R157, R68, R157 ;  /* 0x0000009d449d723e */ /* 0x000fe400000000ff */
[----:B------:R-:W-:Y:S02]  /*31f0*/  CS2R R68, SRZ ;  /* 0x0000000000447805 */ /* 0x000fe4000001ff00 */
[----:B------:R-:W-:Y:S01]  /*3200*/  SHF.R.U32.HI R35, RZ, 0x1f, R28 ;  /* 0x0000001fff237819 */ /* 0x000fe2000001161c */
[----:B------:R-:W0:Y:S01]  /*3210*/  MUFU.EX2 R15, R32 ;  /* 0x00000020000f7308 */ /* 0x000e220000000800 */
[----:B--2---:R-:W-:Y:S02]  /*3220*/  F2FP.F16.F32.PACK_AB R158, R13, R6 ;  /* 0x000000060d9e723e */ /* 0x004fe400000000ff */
[----:B------:R-:W-:-:S05]  /*3230*/  LEA.HI.SX32 R28, R28, R35, 0x1c ;  /* 0x000000231c1c7211 */ /* 0x000fca00078fe2ff */
[----:B------:R1:W-:Y:S08]  /*3240*/  MUFU.EX2 R21, R20 ;  /* 0x0000001400157308 */ /* 0x0003f00000000800 */
[----:B------:R-:W2:Y:S01]  /*3250*/  MUFU.EX2 R34, R34 ;  /* 0x0000002200227308 */ /* 0x000ea20000000800 */
[----:B-1----:R-:W-:Y:S01]  /*3260*/  FADD.FTZ R20, R6, R31 ;  /* 0x0000001f06147221 */ /* 0x002fe20000010000 */
[----:B------:R-:W-:Y:S01]  /*3270*/  FADD.FTZ R31, R159, R0 ;  /* 0x000000009f1f7221 */ /* 0x000fe20000010000 */
[----:B0-----:R-:W-:-:S02]  /*3280*/  F2FP.F16.F32.PACK_AB R152, R15, R30 ;  /* 0x0000001e0f98723e */ /* 0x001fc400000000ff */
[----:B------:R-:W-:Y:S01]  /*3290*/  FADD.FTZ R33, R13, R20 ;  /* 0x000000140d217221 */ /* 0x000fe20000010000 */
[C---:B------:R-:W-:Y:S01]  /*32a0*/  FADD.FTZ R0, R104.reuse, R31 ;  /* 0x0000001f68007221 */ /* 0x040fe20000010000 */
[----:B------:R-:W-:Y:S01]  /*32b0*/  F2FP.F16.F32.PACK_AB R159, R104, R159 ;  /* 0x0000009f689f723e */ /* 0x000fe200000000ff */
[----:B------:R-:W0:Y:S01]  /*32c0*/  MUFU.EX2 R36, R36 ;  /* 0x0000002400247308 */ /* 0x000e220000000800 */
[----:B------:R-:W-:Y:S01]  /*32d0*/  FADD.FTZ R20, R30, R33 ;  /* 0x000000211e147221 */ /* 0x000fe20000010000 */
[----:B------:R-:W-:Y:S01]  /*32e0*/  FADD.FTZ R31, R153, R0 ;  /* 0x00000000991f7221 */ /* 0x000fe20000010000 */
[C---:B------:R-:W-:Y:S02]  /*32f0*/  F2FP.F16.F32.PACK_AB R153, R72.reuse, R153 ;  /* 0x000000994899723e */ /* 0x040fe400000000ff */
[----:B------:R-:W-:Y:S01]  /*3300*/  FADD.FTZ R33, R15, R20 ;  /* 0x000000140f217221 */ /* 0x000fe20000010000 */
[----:B------:R-:W-:Y:S01]  /*3310*/  FADD.FTZ R31, R72, R31 ;  /* 0x0000001f481f7221 */ /* 0x000fe20000010000 */
[----:B------:R-:W-:Y:S01]  /*3320*/  CS2R R72, SRZ ;  /* 0x0000000000487805 */ /* 0x000fe2000001ff00 */
[----:B------:R1:W3:Y:S01]  /*3330*/  MUFU.EX2 R23, R38 ;  /* 0x0000002600177308 */ /* 0x0002e20000000800 */
[----:B--2---:R-:W-:Y:S01]  /*3340*/  FADD.FTZ R0, R34, R33 ;  /* 0x0000002122007221 */ /* 0x004fe20000010000 */
[----:B------:R-:W-:Y:S01]  /*3350*/  FADD.FTZ R20, R74, R31 ;  /* 0x0000001f4a147221 */ /* 0x000fe20000010000 */
[----:B------:R-:W-:-:S02]  /*3360*/  F2FP.F16.F32.PACK_AB R154, R21, R34 ;  /* 0x00000022159a723e */ /* 0x000fc400000000ff */
[----:B------:R-:W-:Y:S01]  /*3370*/  FADD.FTZ R31, R21, R0 ;  /* 0x00000000151f7221 */ /* 0x000fe20000010000 */
[C---:B------:R-:W-:Y:S01]  /*3380*/  FADD.FTZ R33, R155.reuse, R20 ;  /* 0x000000149b217221 */ /* 0x040fe20000010000 */
[----:B------:R-:W-:Y:S01]  /*3390*/  F2FP.F16.F32.PACK_AB R155, R155, R74 ;  /* 0x0000004a9b9b723e */ /* 0x000fe200000000ff */
[----:B------:R-:W2:Y:S01]  /*33a0*/  MUFU.EX2 R40, R40 ;  /* 0x0000002800287308 */ /* 0x000ea20000000800 */
[----:B0-----:R-:W-:Y:S01]  /*33b0*/  FADD.FTZ R0, R36, R31 ;  /* 0x0000001f24007221 */ /* 0x001fe20000010000 */
[----:B------:R-:W-:Y:S01]  /*33c0*/  FADD.FTZ R20, R78, R33 ;  /* 0x000000214e147221 */ /* 0x000fe20000010000 */
[----:B------:R-:W-:Y:S02]  /*33d0*/  CS2R R74, SRZ ;  /* 0x00000000004a7805 */ /* 0x000fe4000001ff00 */
[----:B-1----:R-:W-:Y:S01]  /*33e0*/  CS2R R38, SRZ ;  /* 0x0000000000267805 */ /* 0x002fe2000001ff00 */
[C---:B------:R-:W-:Y:S01]  /*33f0*/  FADD.FTZ R33, R149.reuse, R20 ;  /* 0x0000001495217221 */ /* 0x040fe20000010000 */
[----:B------:R-:W-:Y:S01]  /*3400*/  F2FP.F16.F32.PACK_AB R149, R149, R78 ;  /* 0x0000004e9595723e */ /* 0x000fe200000000ff */
[----:B------:R0:W1:Y:S01]  /*3410*/  MUFU.EX2 R25, R42 ;  /* 0x0000002a00197308 */ /* 0x0000620000000800 */
[C---:B---3--:R-:W-:Y:S01]  /*3420*/  FADD.FTZ R31, R23.reuse, R0 ;  /* 0x00000000171f7221 */ /* 0x048fe20000010000 */
[----:B------:R-:W-:Y:S01]  /*3430*/  FADD.FTZ R20, R82, R33 ;  /* 0x0000002152147221 */ /* 0x000fe20000010000 */
[----:B------:R-:W-:-:S02]  /*3440*/  F2FP.F16.F32.PACK_AB R148, R23, R36 ;  /* 0x000000241794723e */ /* 0x000fc400000000ff */
[----:B------:R-:W-:Y:S02]  /*3450*/  CS2R R78, SRZ ;  /* 0x00000000004e7805 */ /* 0x000fe4000001ff00 */
[----:B------:R-:W-:Y:S01]  /*3460*/  CS2R R36, SRZ ;  /* 0x0000000000247805 */ /* 0x000fe2000001ff00 */
[C---:B------:R-:W-:Y:S01]  /*3470*/  FADD.FTZ R33, R151.reuse, R20 ;  /* 0x0000001497217221 */ /* 0x040fe20000010000 */
[----:B------:R-:W-:Y:S01]  /*3480*/  F2FP.F16.F32.PACK_AB R151, R151, R82 ;  /* 0x000000529797723e */ /* 0x000fe200000000ff */
[----:B------:R-:W3:Y:S01]  /*3490*/  MUFU.EX2 R145, R88 ;  /* 0x0000005800917308 */ /* 0x000ee20000000800 */
[----:B--2---:R-:W-:Y:S01]  /*34a0*/  FADD.FTZ R0, R40, R31 ;  /* 0x0000001f28007221 */ /* 0x004fe20000010000 */
[----:B------:R-:W-:Y:S01]  /*34b0*/  FADD.FTZ R20, R86, R33 ;  /* 0x0000002156147221 */ /* 0x000fe20000010000 */
[----:B------:R-:W-:Y:S02]  /*34c0*/  CS2R R82, SRZ ;  /* 0x0000000000527805 */ /* 0x000fe4000001ff00 */
[----:B0-----:R-:W-:-:S03]  /*34d0*/  CS2R R42, SRZ ;  /* 0x00000000002a7805 */ /* 0x001fc6000001ff00 */
[----:B------:R-:W0:Y:S01]  /*34e0*/  MUFU.EX2 R44, R44 ;  /* 0x0000002c002c7308 */ /* 0x000e220000000800 */
[C---:B-1----:R-:W-:Y:S01]  /*34f0*/  FADD.FTZ R31, R25.reuse, R0 ;  /* 0x00000000191f7221 */ /* 0x042fe20000010000 */
[----:B------:R-:W-:Y:S02]  /*3500*/  F2FP.F16.F32.PACK_AB R150, R25, R40 ;  /* 0x000000281996723e */ /* 0x000fe400000000ff */
[----:B------:R-:W-:-:S04]  /*3510*/  CS2R R40, SRZ ;  /* 0x0000000000287805 */ /* 0x000fc8000001ff00 */
[----:B------:R-:W1:Y:S01]  /*3520*/  MUFU.EX2 R90, R90 ;  /* 0x0000005a005a7308 */ /* 0x000e620000000800 */
[C---:B---3--:R-:W-:Y:S01]  /*3530*/  FADD.FTZ R35, R145.reuse, R20 ;  /* 0x0000001491237221 */ /* 0x048fe20000010000 */
[----:B------:R-:W-:Y:S02]  /*3540*/  IADD3 R20, R22, -0x2, RZ ;  /* 0xfffffffe16147810 */ /* 0x000fe40007ffe0ff */
[----:B------:R-:W-:Y:S02]  /*3550*/  F2FP.F16.F32.PACK_AB R145, R145, R86 ;  /* 0x000000569191723e */ /* 0x000fe400000000ff */
[----:B------:R-:W-:Y:S02]  /*3560*/  CS2R R86, SRZ ;  /* 0x0000000000567805 */ /* 0x000fe4000001ff00 */
[----:B------:R2:W3:Y:S01]  /*3570*/  MUFU.EX2 R27, R46 ;  /* 0x0000002e001b7308 */ /* 0x0004e20000000800 */
[----:B0-----:R-:W-:-:S07]  /*3580*/  FADD.FTZ R0, R44, R31 ;  /* 0x0000001f2c007221 */ /* 0x001fce0000010000 */
[----:B------:R-:W0:Y:S01]  /*3590*/  MUFU.EX2 R147, R92 ;  /* 0x0000005c00937308 */ /* 0x000e220000000800 */
[----:B-1----:R-:W-:Y:S01]  /*35a0*/  FADD.FTZ R6, R90, R35 ;  /* 0x000000235a067221 */ /* 0x002fe20000010000 */
[----:B--2---:R-:W-:Y:S02]  /*35b0*/  CS2R R46, SRZ ;  /* 0x00000000002e7805 */ /* 0x004fe4000001ff00 */
[----:B------:R-:W-:-:S04]  /*35c0*/  CS2R R34, SRZ ;  /* 0x0000000000227805 */ /* 0x000fc8000001ff00 */
[----:B------:R-:W1:Y:S01]  /*35d0*/  MUFU.EX2 R48, R48 ;  /* 0x0000003000307308 */ /* 0x000e620000000800 */
[C---:B---3--:R-:W-:Y:S01]  /*35e0*/  FADD.FTZ R33, R27.reuse, R0 ;  /* 0x000000001b217221 */ /* 0x048fe20000010000 */
[----:B------:R-:W-:Y:S02]  /*35f0*/  F2FP.F16.F32.PACK_AB R144, R27, R44 ;  /* 0x0000002c1b90723e */ /* 0x000fe400000000ff */
[----:B------:R-:W-:Y:S02]  /*3600*/  CS2R R44, SRZ ;  /* 0x00000000002c7805 */ /* 0x000fe4000001ff00 */
[----:B------:R-:W-:Y:S02]  /*3610*/  CS2R R26, SRZ ;  /* 0x00000000001a7805 */ /* 0x000fe4000001ff00 */
[----:B------:R-:W2:Y:S01]  /*3620*/  MUFU.EX2 R66, R66 ;  /* 0x0000004200427308 */ /* 0x000ea20000000800 */
[C---:B0-----:R-:W-:Y:S01]  /*3630*/  FADD.FTZ R13, R147.reuse, R6 ;  /* 0x00000006930d7221 */ /* 0x041fe20000010000 */
[----:B------:R-:W-:-:S06]  /*3640*/  F2FP.F16.F32.PACK_AB R147, R147, R90 ;  /* 0x0000005a9393723e */ /* 0x000fcc00000000ff */
[----:B------:R0:W3:Y:S01]  /*3650*/  MUFU.EX2 R19, R50 ;  /* 0x0000003200137308 */ /* 0x0000e20000000800 */
[----:B-1----:R-:W-:Y:S01]  /*3660*/  FADD.FTZ R0, R48, R33 ;  /* 0x0000002130007221 */ /* 0x002fe20000010000 */
[----:B------:R-:W-:-:S06]  /*3670*/  CS2R R32, SRZ ;  /* 0x0000000000207805 */ /* 0x000fcc000001ff00 */
[----:B------:R-:W1:Y:S01]  /*3680*/  MUFU.EX2 R141, R94 ;  /* 0x0000005e008d7308 */ /* 0x000e620000000800 */
[----:B--2---:R-:W-:Y:S01]  /*3690*/  FADD.FTZ R6, R66, R13 ;  /* 0x0000000d42067221 */ /* 0x004fe20000010000 */
[----:B0-----:R-:W-:-:S06]  /*36a0*/  CS2R R50, SRZ ;  /* 0x0000000000327805 */ /* 0x001fcc000001ff00 */
[----:B------:R-:W0:Y:S01]  /*36b0*/  MUFU.EX2 R52, R52 ;  /* 0x0000003400347308 */ /* 0x000e220000000800 */
[C---:B---3--:R-:W-:Y:S01]  /*36c0*/  FADD.FTZ R5, R19.reuse, R0 ;  /* 0x0000000013057221 */ /* 0x048fe20000010000 */
[----:B------:R-:W-:Y:S02]  /*36d0*/  F2FP.F16.F32.PACK_AB R146, R19, R48 ;  /* 0x000000301392723e */ /* 0x000fe400000000ff */
[----:B------:R-:W-:-:S04]  /*36e0*/  CS2R R48, SRZ ;  /* 0x0000000000307805 */ /* 0x000fc8000001ff00 */
[----:B------:R-:W2:Y:S01]  /*36f0*/  MUFU.EX2 R96, R96 ;  /* 0x0000006000607308 */ /* 0x000ea20000000800 */
[C---:B-1----:R-:W-:Y:S01]  /*3700*/  FADD.FTZ R15, R141.reuse, R6 ;  /* 0x000000068d0f7221 */ /* 0x042fe20000010000 */
[----:B------:R-:W-:Y:S02]  /*3710*/  F2FP.F16.F32.PACK_AB R141, R141, R66 ;  /* 0x000000428d8d723e */ /* 0x000fe400000000ff */
[----:B------:R-:W-:-:S04]  /*3720*/  CS2R R66, SRZ ;  /* 0x0000000000427805 */ /* 0x000fc8000001ff00 */
[----:B------:R1:W3:Y:S01]  /*3730*/  MUFU.EX2 R29, R54 ;  /* 0x00000036001d7308 */ /* 0x0002e20000000800 */
[----:B0-----:R-:W-:-:S07]  /*3740*/  FADD.FTZ R0, R52, R5 ;  /* 0x0000000534007221 */ /* 0x001fce0000010000 */
[----:B------:R-:W0:Y:S01]  /*3750*/  MUFU.EX2 R143, R98 ;  /* 0x00000062008f7308 */ /* 0x000e220000000800 */
[----:B--2---:R-:W-:Y:S01]  /*3760*/  FADD.FTZ R6, R96, R15 ;  /* 0x0000000f60067221 */ /* 0x004fe20000010000 */
[----:B-1----:R-:W-:-:S06]  /*3770*/  CS2R R54, SRZ ;  /* 0x0000000000367805 */ /* 0x002fcc000001ff00 */
[----:B------:R-:W1:Y:S01]  /*3780*/  MUFU.EX2 R56, R56 ;  /* 0x0000003800387308 */ /* 0x000e620000000800 */
[C---:B---3--:R-:W-:Y:S01]  /*3790*/  FADD.FTZ R13, R29.reuse, R0 ;  /* 0x000000001d0d7221 */ /* 0x048fe20000010000 */
[----:B------:R-:W-:Y:S02]  /*37a0*/  F2FP.F16.F32.PACK_AB R140, R29, R52 ;  /* 0x000000341d8c723e */ /* 0x000fe400000000ff */
[----:B------:R-:W-:-:S04]  /*37b0*/  CS2R R52, SRZ ;  /* 0x0000000000347805 */ /* 0x000fc8000001ff00 */
[----:B------:R-:W2:Y:S01]  /*37c0*/  MUFU.EX2 R70, R70 ;  /* 0x0000004600467308 */ /* 0x000ea20000000800 */
[C---:B0-----:R-:W-:Y:S01]  /*37d0*/  FADD.FTZ R15, R143.reuse, R6 ;  /* 0x000000068f0f7221 */ /* 0x041fe20000010000 */
[----:B------:R-:W-:-:S06]  /*37e0*/  F2FP.F16.F32.PACK_AB R143, R143, R96 ;  /* 0x000000608f8f723e */ /* 0x000fcc00000000ff */
[----:B------:R0:W3:Y:S01]  /*37f0*/  MUFU.EX2 R3, R58 ;  /* 0x0000003a00037308 */ /* 0x0000e20000000800 */
[----:B-1----:R-:W-:-:S07]  /*3800*/  FADD.FTZ R0, R56, R13 ;  /* 0x0000000d38007221 */ /* 0x002fce0000010000 */
[----:B------:R-:W1:Y:S01]  /*3810*/  MUFU.EX2 R60, R60 ;  /* 0x0000003c003c7308 */ /* 0x000e620000000800 */
[----:B--2---:R-:W-:Y:S01]  /*3820*/  FADD.FTZ R6, R70, R15 ;  /* 0x0000000f46067221 */ /* 0x004fe20000010000 */
[----:B------:R-:W-:Y:S02]  /*3830*/  VIMNMX R15, R17, R28, !PT ;  /* 0x0000001c110f7248 */ /* 0x000fe40007fe0100 */
[----:B0-----:R-:W-:Y:S02]  /*3840*/  CS2R R58, SRZ ;  /* 0x00000000003a7805 */ /* 0x001fe4000001ff00 */
[----:B------:R-:W-:Y:S02]  /*3850*/  CS2R R28, SRZ ;  /* 0x00000000001c7805 */ /* 0x000fe4000001ff00 */
[----:B------:R-:W-:Y:S01]  /*3860*/  ISETP.GE.AND P1, PT, R20, R15, PT ;  /* 0x0000000f1400720c */ /* 0x000fe20003f26270 */
[----:B------:R-:W0:Y:S01]  /*3870*/  MUFU.EX2 R137, R100 ;  /* 0x0000006400897308 */ /* 0x000e220000000800 */
[C---:B---3--:R-:W-:Y:S01]  /*3880*/  FADD.FTZ R13, R3.reuse, R0 ;  /* 0x00000000030d7221 */ /* 0x048fe20000010000 */
[----:B------:R-:W-:-:S02]  /*3890*/  F2FP.F16.F32.PACK_AB R142, R3, R56 ;  /* 0x00000038038e723e */ /* 0x000fc400000000ff */
[----:B------:R-:W-:-:S04]  /*38a0*/  CS2R R56, SRZ ;  /* 0x0000000000387805 */ /* 0x000fc8000001ff00 */
[----:B------:R2:W3:Y:S01]  /*38b0*/  MUFU.EX2 R31, R62 ;  /* 0x0000003e001f7308 */ /* 0x0004e20000000800 */
[----:B-1----:R-:W-:-:S07]  /*38c0*/  FADD.FTZ R0, R60, R13 ;  /* 0x0000000d3c007221 */ /* 0x002fce0000010000 */
[----:B------:R-:W1:Y:S01]  /*38d0*/  MUFU.EX2 R102, R102 ;  /* 0x0000006600667308 */ /* 0x000e620000000800 */
[C---:B0-----:R-:W-:Y:S01]  /*38e0*/  FADD.FTZ R3, R137.reuse, R6 ;  /* 0x0000000689037221 */ /* 0x041fe20000010000 */
[----:B------:R-:W-:Y:S01]  /*38f0*/  F2FP.F16.F32.PACK_AB R137, R137, R70 ;  /* 0x000000468989723e */ /* 0x000fe200000000ff */
[----:B------:R-:W-:Y:S01]  /*3900*/  IMAD.MOV.U32 R6, RZ, RZ, 0x3f800000 ;  /* 0x3f800000ff067424 */ /* 0x000fe200078e00ff */
[----:B------:R-:W-:Y:S02]  /*3910*/  CS2R R70, SRZ ;  /* 0x0000000000467805 */ /* 0x000fe4000001ff00 */
[----:B--2---:R-:W-:Y:S02]  /*3920*/  CS2R R62, SRZ ;  /* 0x00000000003e7805 */ /* 0x004fe4000001ff00 */
[----:B------:R-:W0:Y:S01]  /*3930*/  MUFU.EX2 R24, R24 ;  /* 0x0000001800187308 */ /* 0x000e220000000800 */
[C---:B---3--:R-:W-:Y:S01]  /*3940*/  FADD.FTZ R13, R31.reuse, R0 ;  /* 0x000000001f0d7221 */ /* 0x048fe20000010000 */
[----:B------:R-:W-:-:S02]  /*3950*/  F2FP.F16.F32.PACK_AB R136, R31, R60 ;  /* 0x0000003c1f88723e */ /* 0x000fc400000000ff */
[----:B------:R-:W-:Y:S02]  /*3960*/  CS2R R60, SRZ ;  /* 0x00000000003c7805 */ /* 0x000fe4000001ff00 */
[----:B------:R-:W-:Y:S02]  /*3970*/  CS2R R30, SRZ ;  /* 0x00000000001e7805 */ /* 0x000fe4000001ff00 */
[----:B------:R2:W3:Y:S01]  /*3980*/  MUFU.EX2 R5, R64 ;  /* 0x0000004000057308 */ /* 0x0004e20000000800 */
[----:B-1----:R-:W-:-:S07]  /*3990*/  FADD.FTZ R0, R102, R3 ;  /* 0x0000000366007221 */ /* 0x002fce0000010000 */
[----:B------:R0:W1:Y:S01]  /*39a0*/  MUFU.EX2 R139, R4 ;  /* 0x00000004008b7308 */ /* 0x0000620000000800 */
[----:B--2---:R-:W-:Y:S01]  /*39b0*/  CS2R R64, SRZ ;  /* 0x0000000000407805 */ /* 0x004fe2000001ff00 */
[----:B0-----:R-:W-:Y:S01]  /*39c0*/  FADD.FTZ R4, R24, R13 ;  /* 0x0000000d18047221 */ /* 0x001fe20000010000 */
[C---:B---3--:R-:W-:Y:S02]  /*39d0*/  F2FP.F16.F32.PACK_AB R138, R5.reuse, R24 ;  /* 0x00000018058a723e */ /* 0x048fe400000000ff */
[----:B------:R-:W-:Y:S01]  /*39e0*/  CS2R R24, SRZ ;  /* 0x0000000000187805 */ /* 0x000fe2000001ff00 */
[----:B------:R-:W-:Y:S01]  /*39f0*/  FADD.FTZ R4, R5, R4 ;  /* 0x0000000405047221 */ /* 0x000fe20000010000 */
[----:B------:R-:W-:Y:S02]  /*3a00*/  IMAD.MOV.U32 R5, RZ, RZ, 0x3f800000 ;  /* 0x3f800000ff057424 */ /* 0x000fe400078e00ff */
[C---:B-1----:R-:W-:Y:S01]  /*3a10*/  FADD.FTZ R3, R139.reuse, R0 ;  /* 0x000000008b037221 */ /* 0x042fe20000010000 */
[----:B------:R-:W-:-:S02]  /*3a20*/  F2FP.F16.F32.PACK_AB R139, R139, R102 ;  /* 0x000000668b8b723e */ /* 0x000fc400000000ff */
[----:B------:R-:W-:Y:S01]  /*3a30*/  MOV R0, RZ ;  /* 0x000000ff00007202 */ /* 0x000fe20000000f00 */
[----:B------:R-:W-:Y:S06]  /*3a40*/  @!P1 BRA `(.L_x_2195) ;  /* 0x0000002800509947 */ /* 0x000fec0003800000 */
[----:B------:R-:W-:Y:S01]  /*3a50*/  IMAD.MOV.U32 R13, RZ, RZ, R14 ;  /* 0x000000ffff0d7224 */ /* 0x000fe200078e000e */
[----:B------:R-:W-:Y:S01]  /*3a60*/  MOV R21, RZ ;  /* 0x000000ff00157202 */ /* 0x000fe20000000f00 */
[----:B------:R-:W-:Y:S01]  /*3a70*/  IMAD.MOV.U32 R19, RZ, RZ, R12 ;  /* 0x000000ffff137224 */ /* 0x000fe200078e000c */
[----:B------:R-:W-:Y:S01]  /*3a80*/  UMOV UR5, URZ ;  /* 0x0000003f00057c82 */ /* 0x000fe20008000000 */
[----:B------:R-:W-:Y:S01]  /*3a90*/  IMAD.MOV.U32 R6, RZ, RZ, 0x3f800000 ;  /* 0x3f800000ff067424 */ /* 0x000fe200078e00ff */
[----:B------:R-:W-:Y:S01]  /*3aa0*/  ULDC UR6, c[0x0][0x9d8] ;  /* 0x0002760000067ab9 */ /* 0x000fe20000000800 */
[----:B------:R-:W-:-:S07]  /*3ab0*/  IMAD.MOV.U32 R87, RZ, RZ, RZ ;  /* 0x000000ffff577224 */ /* 0x000fce00078e00ff */
.L_x_2206:
[----:B------:R-:W-:-:S04]  /*3ac0*/  UISETP.NE.AND UP0, UPT, UR5, 0x1, UPT ;  /* 0x000000010500788c */ /* 0x000fc8000bf05270 */
[----:B------:R-:W-:-:S06]  /*3ad0*/  USEL UR4, URZ, 0x1, UP0 ;  /* 0x000000013f047887 */ /* 0x000fcc0008000000 */
[----:B------:R-:W-:Y:S01]  /*3ae0*/  LOP3.LUT R0, R21, UR4, RZ, 0x3c, !PT ;  /* 0x0000000415007c12 */ /* 0x000fe2000f8e3cff */
[----:B------:R-:W-:Y:S06]  /*3af0*/  @!P0 BRA `(.L_x_2196) ;  /* 0x0000000000048947 */ /* 0x000fec0003800000 */
[----:B------:R-:W-:Y:S01]  /*3b00*/  BPT.TRAP 0x1 ;  /* 0x000000040000795c */ /* 0x000fe20000300000 */
.L_x_2196:
        /* <DEDUP_REMOVED lines=8> */
.L_x_2197:
[----:B-1----:R-:W-:Y:S05]  /*3b90*/  @P1 BRA `(.L_x_2198) ;  /* 0x0000000000081947 */ /* 0x002fea0003800000 */
[----:B------:R-:W1:Y:S02]  /*3ba0*/  SYNCS.PHASECHK.TRANS64.TRYWAIT P1, [UR7+0x2a830], R11 ;  /* 0x02a8300bff0075a7 */ /* 0x000e640008020147 */
[----:B-1----:R-:W-:Y:S05]  /*3bb0*/  @!P1 BRA `(.L_x_2199) ;  /* 0x000000a800949947 */ /* 0x002fea0003800000 */
.L_x_2198:
        /* <DEDUP_REMOVED lines=129> */
.L_x_2200:
[----:B------:R-:W-:Y:S01]  /*43d0*/  ULEA UR10, UR5, UR39, 0x3 ;  /* 0x00000027050a7291 */ /* 0x000fe2000f8e183f */
[----:B------:R-:W-:-:S08]  /*43e0*/  SHF.L.U32 R5, R21, 0x1f, RZ ;  /* 0x0000001f15057819 */ /* 0x000fd000000006ff */
[----:B------:R2:W3:Y:S01]  /*43f0*/  SYNCS.PHASECHK.TRANS64.TRYWAIT P1, [UR10+0x2a850], R5 ;  /* 0x02a85005ff0075a7 */ /* 0x0004e2000802014a */
[----:B------:R-:W-:Y:S05]  /*4400*/  @!P0 BRA `(.L_x_2201) ;  /* 0x0000000000048947 */ /* 0x000fea0003800000 */
[----:B------:R-:W-:Y:S01]  /*4410*/  BPT.TRAP 0x1 ;  /* 0x000000040000795c */ /* 0x000fe20000300000 */
.L_x_2201:
[----:B---3--:R-:W-:Y:S05]  /*4420*/  @P1 BRA `(.L_x_2202) ;  /* 0x0000000000081947 */ /* 0x008fea0003800000 */
[----:B------:R-:W3:Y:S02]  /*4430*/  SYNCS.PHASECHK.TRANS64.TRYWAIT P1, [UR10+0x2a850], R5 ;  /* 0x02a85005ff0075a7 */ /* 0x000ee4000802014a */
[----:B---3--:R-:W-:Y:S05]  /*4440*/  @!P1 BRA `(.L_x_2203) ;  /* 0x000000a000889947 */ /* 0x008fea0003800000 */
.L_x_2202:
        /* <DEDUP_REMOVED lines=36> */
.L_x_2204:
[----:B------:R-:W-:Y:S01]  /*4690*/  UISETP.NE.AND UP0, UPT, UR38, URZ, UPT ;  /* 0x0000003f2600728c */ /* 0x000fe2000bf05270 */
[----:B------:R-:W-:Y:S01]  /*46a0*/  FMUL.FTZ R88, R88, UR6 ;  /* 0x0000000658587c20 */ /* 0x000fe20008410000 */
[----:B-1----:R-:W-:Y:S01]  /*46b0*/  MOV R12, R7 ;  /* 0x00000007000c7202 */ /* 0x002fe20000000f00 */
[----:B------:R-:W-:Y:S01]  /*46c0*/  FMUL.FTZ R101, R101, UR6 ;  /* 0x0000000665657c20 */ /* 0x000fe20008410000 */
[----:B------:R-:W-:Y:S01]  /*46d0*/  FMUL.FTZ R89, R89, UR6 ;  /* 0x0000000659597c20 */ /* 0x000fe20008410000 */
[----:B------:R1:W4:Y:S01]  /*46e0*/  MUFU.TANH R148, R88 ;  /* 0x0000005800947308 */ /* 0x0003220000002400 */
[----:B------:R-:W-:Y:S01]  /*46f0*/  PLOP3.LUT P1, PT, PT, PT, UP0, 0x80, 0x0 ;  /* 0x000000000000781c */ /* 0x000fe20003f2f008 */
[----:B--23--:R-:W-:Y:S01]  /*4700*/  FMUL.FTZ R5, R90, UR6 ;  /* 0x000000065a057c20 */ /* 0x00cfe20008410000 */
[----:B------:R-:W-:Y:S01]  /*4710*/  PLOP3.LUT P2, PT, PT, PT, UP0, 0x80, 0x0 ;  /* 0x000000000000781c */ /* 0x000fe20003f4f008 */
[----:B------:R-:W-:Y:S01]  /*4720*/  FMUL.FTZ R92, R92, UR6 ;  /* 0x000000065c5c7c20 */ /* 0x000fe20008410000 */
[----:B------:R-:W-:Y:S01]  /*4730*/  ULDC UR14, c[0x0][0x2f0] ;  /* 0x0000bc00000e7ab9 */ /* 0x000fe20000000800 */
[----:B------:R-:W-:Y:S01]  /*4740*/  @UP0 ULDC UR5, c[0x0][0x44c] ;  /* 0x0001130000050ab9 */ /* 0x000fe20000000800 */
[----:B------:R-:W-:Y:S01]  /*4750*/  ULDC UR11, c[0x0][0x288] ;  /* 0x0000a200000b7ab9 */ /* 0x000fe20000000800 */
[----:B------:R-:W-:Y:S01]  /*4760*/  MUFU.TANH R90, R101 ;  /* 0x00000065005a7308 */ /* 0x000fe20000002400 */
[----:B------:R-:W-:Y:S01]  /*4770*/  FMUL.FTZ R93, R93, UR6 ;  /* 0x000000065d5d7c20 */ /* 0x000fe20008410000 */
[----:B------:R-:W-:Y:S01]  /*4780*/  FMUL.FTZ R96, R96, UR6 ;  /* 0x0000000660607c20 */ /* 0x000fe20008410000 */
[----:B------:R-:W-:Y:S01]  /*4790*/  FMUL.FTZ R97, R97, UR6 ;  /* 0x0000000661617c20 */ /* 0x000fe20008410000 */
[----:B------:R-:W-:Y:S01]  /*47a0*/  FMUL.FTZ R100, R100, UR6 ;  /* 0x0000000664647c20 */ /* 0x000fe20008410000 */
[----:B------:R-:W-:Y:S01]  /*47b0*/  FMUL.FTZ R105, R105, UR6 ;  /* 0x0000000669697c20 */ /* 0x000fe20008410000 */
[----:B0-----:R-:W-:Y:S01]  /*47c0*/  @P1 IMAD.HI.U32 R11, R7, UR5, RZ ;  /* 0x00000005070b1c27 */ /* 0x001fe2000f8e00ff */
[----:B------:R-:W-:Y:S01]  /*47d0*/  @UP0 ULDC UR5, c[0x0][0x450] ;  /* 0x0001140000050ab9 */ /* 0x000fe20000000800 */
[----:B------:R0:W2:Y:S02]  /*47e0*/  MUFU.TANH R146, R89 ;  /* 0x0000005900927308 */ /* 0x0000a40000002400 */
[----:B------:R-:W-:Y:S01]  /*47f0*/  FMUL.FTZ R104, R104, UR6 ;  /* 0x0000000668687c20 */ /* 0x000fe20008410000 */
[----:B------:R-:W-:Y:S01]  /*4800*/  FMUL.FTZ R23, R98, UR6 ;  /* 0x0000000662177c20 */ /* 0x000fe20008410000 */
[----:B------:R-:W-:Y:S01]  /*4810*/  @P2 SHF.R.U32.HI R12, RZ, UR5, R11 ;  /* 0x00000005ff0c2c19 */ /* 0x000fe2000801160b */
[----:B------:R-:W-:-:S02]  /*4820*/  IMAD.MOV.U32 R11, RZ, RZ, -0x60 ;  /* 0xffffffa0ff0b7424 */ /* 0x000fc400078e00ff */
[----:B------:R-:W-:Y:S01]  /*4830*/  FMUL.FTZ R108, R108, UR6 ;  /* 0x000000066c6c7c20 */ /* 0x000fe20008410000 */
[----:B------:R-:W-:Y:S01]  /*4840*/  FMUL.FTZ R109, R109, UR6 ;  /* 0x000000066d6d7c20 */ /* 0x000fe20008410000 */
[----:B------:R-:W-:Y:S01]  /*4850*/  FMUL.FTZ R112, R112, UR6 ;  /* 0x0000000670707c20 */ /* 0x000fe20008410000 */
[----:B-1----:R-:W1:Y:S01]  /*4860*/  SHFL.IDX PT, R88, R12, RZ, 0x1c1f ;  /* 0x001c1fff0c587589 */ /* 0x002e6200000e0000 */
[----:B------:R-:W-:Y:S01]  /*4870*/  IMAD R11, R20, R11, 0x1 ;  /* 0x00000001140b7424 */ /* 0x000fe200078e020b */
[----:B------:R-:W3:Y:S01]  /*4880*/  MUFU.TANH R92, R92 ;  /* 0x0000005c005c7308 */ /* 0x000ee20000002400 */
[----:B0-----:R-:W-:Y:S01]  /*4890*/  FMUL.FTZ R89, R103, UR6 ;  /* 0x0000000667597c20 */ /* 0x001fe20008410000 */
[----:B------:R-:W-:Y:S01]  /*48a0*/  FMUL.FTZ R22, R99, UR6 ;  /* 0x0000000663167c20 */ /* 0x000fe20008410000 */
[----:B------:R-:W-:Y:S02]  /*48b0*/  IMAD R11, R10, -0x2, R11 ;  /* 0xfffffffe0a0b7824 */ /* 0x000fe400078e020b */
[----:B------:R-:W-:Y:S01]  /*48c0*/  FMUL.FTZ R99, R110, UR6 ;  /* 0x000000066e637c20 */ /* 0x000fe20008410000 */
[----:B------:R-:W-:Y:S01]  /*48d0*/  FMUL.FTZ R113, R113, UR6 ;  /* 0x0000000671717c20 */ /* 0x000fe20008410000 */
[----:B------:R-:W-:Y:S01]  /*48e0*/  FMUL.FTZ R116, R116, UR6 ;  /* 0x0000000674747c20 */ /* 0x000fe20008410000 */
[----:B------:R-:W-:Y:S01]  /*48f0*/  IMAD R101, R18, UR14, R11 ;  /* 0x0000000e12657c24 */ /* 0x000fe2000f8e020b */
[----:B------:R0:W5:Y:S01]  /*4900*/  MUFU.TANH R142, R93 ;  /* 0x0000005d008e7308 */ /* 0x0001620000002400 */
        /* <DEDUP_REMOVED lines=8> */
[----:B------:R-:W-:Y:S01]  /*4990*/  FMUL.FTZ R95, R106, UR6 ;  /* 0x000000066a5f7c20 */ /* 0x000fe20008410000 */
[----:B------:R-:W-:Y:S01]  /*49a0*/  FMUL.FTZ R125, R125, UR6 ;  /* 0x000000067d7d7c20 */ /* 0x000fe20008410000 */
[----:B------:R-:W-:Y:S01]  /*49b0*/  FMUL.FTZ R128, R128, UR6 ;  /* 0x0000000680807c20 */ /* 0x000fe20008410000 */
[----:B------:R-:W-:Y:S01]  /*49c0*/  FMUL.FTZ R129, R129, UR6 ;  /* 0x0000000681817c20 */ /* 0x000fe20008410000 */
[----:B------:R-:W-:Y:S01]  /*49d0*/  FMUL.FTZ R132, R132, UR6 ;  /* 0x0000000684847c20 */ /* 0x000fe20008410000 */
[----:B-1----:R-:W-:Y:S01]  /*49e0*/  IADD3 R103, R88, -UR11, R101 ;  /* 0x8000000b58677c10 */ /* 0x002fe2000fffe065 */
[----:B------:R-:W-:Y:S01]  /*49f0*/  FMUL.FTZ R133, R133, UR6 ;  /* 0x0000000685857c20 */ /* 0x000fe20008410000 */
[----:B------:R1:W5:Y:S01]  /*4a00*/  MUFU.TANH R138, R97 ;  /* 0x00000061008a7308 */ /* 0x0003620000002400 */
[----:B------:R-:W5:Y:S01]  /*4a10*/  SHFL.IDX PT, R12, R12, 0x1, 0x1c1f ;  /* 0x003c1f000c0c7f89 */ /* 0x000f6200000e0000 */
[C---:B------:R-:W-:Y:S01]  /*4a20*/  ISETP.GT.AND P1, PT, R103.reuse, RZ, PT ;  /* 0x000000ff6700720c */ /* 0x040fe20003f24270 */
[----:B------:R-:W-:Y:S01]  /*4a30*/  FMUL.FTZ R122, R122, UR6 ;  /* 0x000000067a7a7c20 */ /* 0x000fe20008410000 */
[C---:B------:R-:W-:Y:S01]  /*4a40*/  ISETP.GT.AND P2, PT, R103.reuse, 0x1, PT ;  /* 0x000000016700780c */ /* 0x040fe20003f44270 */
[----:B------:R-:W-:Y:S01]  /*4a50*/  FMUL.FTZ R126, R126, UR6 ;  /* 0x000000067e7e7c20 */ /* 0x000fe20008410000 */
[----:B----4-:R-:W-:Y:S01]  /*4a60*/  FSEL R148, R148, -INF , P1 ;  /* 0xff80000094947808 */ /* 0x010fe20000800000 */
[----:B------:R-:W-:Y:S01]  /*4a70*/  FMUL.FTZ R130, R130, UR6 ;  /* 0x0000000682827c20 */ /* 0x000fe20008410000 */
[----:B------:R-:W-:Y:S01]  /*4a80*/  ISETP.GT.AND P1, PT, R103, 0x8, PT ;  /* 0x000000086700780c */ /* 0x000fe20003f24270 */
[----:B------:R-:W4:Y:S01]  /*4a90*/  MUFU.TANH R100, R100 ;  /* 0x0000006400647308 */ /* 0x000f220000002400 */
[----:B--2---:R-:W-:Y:S01]  /*4aa0*/  FSEL R146, R146, -INF , P2 ;  /* 0xff80000092927808 */ /* 0x004fe20001000000 */
[----:B0-----:R-:W-:Y:S01]  /*4ab0*/  FMUL.FTZ R93, R107, UR6 ;  /* 0x000000066b5d7c20 */ /* 0x001fe20008410000 */
[----:B------:R-:W-:Y:S01]  /*4ac0*/  FMNMX.FTZ R11, R148, R19, !PT ;  /* 0x00000013940b7209 */ /* 0x000fe20007810000 */
[----:B------:R-:W-:Y:S01]  /*4ad0*/  FMUL.FTZ R134, R134, UR6 ;  /* 0x0000000686867c20 */ /* 0x000fe20008410000 */
[----:B------:R-:W-:Y:S01]  /*4ae0*/  ISETP.GT.AND P2, PT, R103, 0x9, PT ;  /* 0x000000096700780c */ /* 0x000fe20003f44270 */
[----:B-1----:R-:W-:Y:S01]  /*4af0*/  FMUL.FTZ R97, R111, UR6 ;  /* 0x000000066f617c20 */ /* 0x002fe20008410000 */
[----:B---3--:R-:W-:Y:S01]  /*4b00*/  FSEL R144, R92, -INF , P1 ;  /* 0xff8000005c907808 */ /* 0x008fe20000800000 */
[----:B------:R0:W-:Y:S01]  /*4b10*/  MUFU.TANH R98, R105 ;  /* 0x0000006900627308 */ /* 0x0001e20000002400 */
[----:B------:R-:W-:Y:S01]  /*4b20*/  FMNMX.FTZ R11, R146, R11, !PT ;  /* 0x0000000b920b7209 */ /* 0x000fe20007810000 */
[----:B------:R-:W-:Y:S01]  /*4b30*/  FMUL.FTZ R115, R115, UR6 ;  /* 0x0000000673737c20 */ /* 0x000fe20008410000 */
[----:B------:R-:W-:Y:S01]  /*4b40*/  ISETP.GT.AND P1, PT, R103, 0x10, PT ;  /* 0x000000106700780c */ /* 0x000fe20003f24270 */
[----:B------:R-:W-:Y:S01]  /*4b50*/  FMUL.FTZ R118, R118, UR6 ;  /* 0x0000000676767c20 */ /* 0x000fe20008410000 */
[----:B-----5:R-:W-:Y:S01]  /*4b60*/  FSEL R142, R142, -INF , P2 ;  /* 0xff8000008e8e7808 */ /* 0x020fe20001000000 */
[----:B------:R-:W-:Y:S01]  /*4b70*/  FMUL.FTZ R119, R119, UR6 ;  /* 0x0000000677777c20 */ /* 0x000fe20008410000 */
[----:B------:R-:W-:Y:S01]  /*4b80*/  ISETP.GT.AND P2, PT, R103, 0x11, PT ;  /* 0x000000116700780c */ /* 0x000fe20003f44270 */
[----:B------:R-:W1:Y:S01]  /*4b90*/  MUFU.TANH R104, R104 ;  /* 0x0000006800687308 */ /* 0x000e620000002400 */
[----:B0-----:R-:W-:Y:S01]  /*4ba0*/  FMNMX.FTZ R105, R144, R11, !PT ;  /* 0x0000000b90697209 */ /* 0x001fe20007810000 */
[----:B------:R-:W-:Y:S01]  /*4bb0*/  FMUL.FTZ R11, R120, UR6 ;  /* 0x00000006780b7c20 */ /* 0x000fe20008410000 */
[----:B------:R-:W-:Y:S01]  /*4bc0*/  FSEL R140, R96, -INF , P1 ;  /* 0xff800000608c7808 */ /* 0x000fe20000800000 */
[----:B------:R-:W-:Y:S01]  /*4bd0*/  FMUL.FTZ R123, R123, UR6 ;  /* 0x000000067b7b7c20 */ /* 0x000fe20008410000 */
[----:B------:R-:W-:Y:S01]  /*4be0*/  FMNMX.FTZ R105, R142, R105, !PT ;  /* 0x000000698e697209 */ /* 0x000fe20007810000 */
[----:B------:R-:W-:Y:S01]  /*4bf0*/  FMUL.FTZ R127, R127, UR6 ;  /* 0x000000067f7f7c20 */ /* 0x000fe20008410000 */
[----:B------:R-:W-:Y:S01]  /*4c00*/  ISETP.GT.AND P1, PT, R103, 0x18, PT ;  /* 0x000000186700780c */ /* 0x000fe20003f24270 */
[----:B------:R-:W0:Y:S01]  /*4c10*/  MUFU.TANH R108, R108 ;  /* 0x0000006c006c7308 */ /* 0x000e220000002400 */
[----:B------:R-:W-:Y:S01]  /*4c20*/  FSEL R138, R138, -INF , P2 ;  /* 0xff8000008a8a7808 */ /* 0x000fe20001000000 */
[----:B------:R-:W-:Y:S01]  /*4c30*/  FMUL.FTZ R131, R131, UR6 ;  /* 0x0000000683837c20 */ /* 0x000fe20008410000 */
[----:B------:R-:W-:Y:S01]  /*4c40*/  FMNMX.FTZ R105, R140, R105, !PT ;  /* 0x000000698c697209 */ /* 0x000fe20007810000 */
[----:B------:R-:W-:Y:S01]  /*4c50*/  FMUL.FTZ R135, R135, UR6 ;  /* 0x0000000687877c20 */ /* 0x000fe20008410000 */
[C---:B------:R-:W-:Y:S01]  /*4c60*/  ISETP.GT.AND P2, PT, R103.reuse, 0x19, PT ;  /* 0x000000196700780c */ /* 0x040fe20003f44270 */
[----:B------:R-:W-:Y:S01]  /*4c70*/  UIADD3 UR7, UR7, 0x2a840, URZ ;  /* 0x0002a84007077890 */ /* 0x000fe2000fffe03f */
[----:B----4-:R-:W-:Y:S01]  /*4c80*/  FSEL R136, R100, -INF , P1 ;  /* 0xff80000064887808 */ /* 0x010fe20000800000 */
[----:B------:R-:W2:Y:S01]  /*4c90*/  MUFU.TANH R109, R109 ;  /* 0x0000006d006d7308 */ /* 0x000ea20000002400 */
[----:B------:R-:W-:Y:S01]  /*4ca0*/  FMNMX.FTZ R105, R138, R105, !PT ;  /* 0x000000698a697209 */ /* 0x000fe20007810000 */
[----:B------:R-:W-:Y:S01]  /*4cb0*/  UPRMT UR7, UR61, 0x654, UR7 ;  /* 0x000006543d077896 */ /* 0x000fe20008000007 */
[----:B------:R-:W-:-:S02]  /*4cc0*/  ISETP.GT.AND P1, PT, R103, 0x20, PT ;  /* 0x000000206700780c */ /* 0x000fc40003f24270 */
[----:B------:R-:W-:Y:S02]  /*4cd0*/  FSEL R120, R90, -INF , P2 ;  /* 0xff8000005a787808 */ /* 0x000fe40001000000 */
[----:B------:R-:W-:Y:S01]  /*4ce0*/  FMNMX.FTZ R105, R136, R105, !PT ;  /* 0x0000006988697209 */ /* 0x000fe20007810000 */
[----:B------:R-:W3:Y:S01]  /*4cf0*/  MUFU.TANH R112, R112 ;  /* 0x0000007000707308 */ /* 0x000ee20000002400 */
[C---:B------:R-:W-:Y:S02]  /*4d00*/  ISETP.GT.AND P2, PT, R103.reuse, 0x21, PT ;  /* 0x000000216700780c */ /* 0x040fe40003f44270 */
[----:B-1----:R-:W-:Y:S01]  /*4d10*/  FSEL R110, R104, -INF , P1 ;  /* 0xff800000686e7808 */ /* 0x002fe20000800000 */
[----:B------:R-:W-:Y:S01]  /*4d20*/  SYNCS.ARRIVE.TRANS64.RED.A1T0 RZ, [UR7], RZ ;  /* 0x000000ffffff79a7 */ /* 0x000fe20008100407 */
[----:B------:R-:W-:Y:S02]  /*4d30*/  FMNMX.FTZ R105, R120, R105, !PT ;  /* 0x0000006978697209 */ /* 0x000fe40007810000 */
[----:B------:R-:W-:Y:S01]  /*4d40*/  ISETP.GT.AND P1, PT, R103, 0x28, PT ;  /* 0x000000286700780c */ /* 0x000fe20003f24270 */
[----:B------:R-:W1:Y:S01]  /*4d50*/  MUFU.TANH R94, R113 ;  /* 0x00000071005e7308 */ /* 0x000e620000002400 */
[----:B------:R-:W-:-:S02]  /*4d60*/  FSEL R98, R98, -INF , P2 ;  /* 0xff80000062627808 */ /* 0x000fc40001000000 */
[----:B------:R-:W-:Y:S02]  /*4d70*/  FMNMX.FTZ R105, R110, R105, !PT ;  /* 0x000000696e697209 */ /* 0x000fe40007810000 */
[C---:B------:R-:W-:Y:S02]  /*4d80*/  ISETP.GT.AND P2, PT, R103.reuse, 0x29, PT ;  /* 0x000000296700780c */ /* 0x040fe40003f44270 */
[----:B0-----:R-:W-:Y:S01]  /*4d90*/  FSEL R90, R108, -INF , P1 ;  /* 0xff8000006c5a7808 */ /* 0x001fe20000800000 */
[----:B------:R-:W0:Y:S01]  /*4da0*/  MUFU.TANH R116, R116 ;  /* 0x0000007400747308 */ /* 0x000e220000002400 */
[----:B------:R-:W-:Y:S02]  /*4db0*/  FMNMX.FTZ R105, R98, R105, !PT ;  /* 0x0000006962697209 */ /* 0x000fe40007810000 */
[----:B------:R-:W-:Y:S02]  /*4dc0*/  ISETP.GT.AND P1, PT, R103, 0x30, PT ;  /* 0x000000306700780c */ /* 0x000fe40003f24270 */
[----:B--2---:R-:W-:-:S02]  /*4dd0*/  FSEL R88, R109, -INF , P2 ;  /* 0xff8000006d587808 */ /* 0x004fc40001000000 */
[----:B------:R-:W-:Y:S01]  /*4de0*/  FMNMX.FTZ R105, R90, R105, !PT ;  /* 0x000000695a697209 */ /* 0x000fe20007810000 */
[----:B------:R-:W2:Y:S01]  /*4df0*/  MUFU.TANH R102, R117 ;  /* 0x0000007500667308 */ /* 0x000ea20000002400 */
[C---:B------:R-:W-:Y:S02]  /*4e00*/  ISETP.GT.AND P2, PT, R103.reuse, 0x31, PT ;  /* 0x000000316700780c */ /* 0x040fe40003f44270 */
[----:B---3--:R-:W-:Y:S02]  /*4e10*/  FSEL R92, R112, -INF , P1 ;  /* 0xff800000705c7808 */ /* 0x008fe40000800000 */
[----:B------:R-:W-:Y:S02]  /*4e20*/  FMNMX.FTZ R105, R88, R105, !PT ;  /* 0x0000006958697209 */ /* 0x000fe40007810000 */
[----:B------:R-:W-:Y:S01]  /*4e30*/  ISETP.GT.AND P1, PT, R103, 0x38, PT ;  /* 0x000000386700780c */ /* 0x000fe20003f24270 */
[----:B------:R-:W3:Y:S01]  /*4e40*/  MUFU.TANH R11, R11 ;  /* 0x0000000b000b7308 */ /* 0x000ee20000002400 */
[----:B-1----:R-:W-:-:S02]  /*4e50*/  FSEL R94, R94, -INF , P2 ;  /* 0xff8000005e5e7808 */ /* 0x002fc40001000000 */
        /* <DEDUP_REMOVED lines=8> */
[----:B------:R-:W1:Y:S01]  /*4ee0*/  MUFU.TANH R106, R124 ;  /* 0x0000007c006a7308 */ /* 0x000e620000002400 */
[----:B------:R-:W-:Y:S02]  /*4ef0*/  ISETP.GT.AND P2, PT, R103, 0x41, PT ;  /* 0x000000416700780c */ /* 0x000fe40003f44270 */
[----:B---3--:R-:W-:Y:S01]  /*4f00*/  FSEL R104, R11, -INF , P1 ;  /* 0xff8000000b687808 */ /* 0x008fe20000800000 */
[----:B------:R-:W-:Y:S01]  /*4f10*/  FMUL.FTZ R11, R114, UR6 ;  /* 0x00000006720b7c20 */ /* 0x000fe20008410000 */
[----:B------:R-:W-:Y:S02]  /*4f20*/  FMNMX.FTZ R105, R102, R105, !PT ;  /* 0x0000006966697209 */ /* 0x000fe40007810000 */
[----:B------:R-:W-:Y:S01]  /*4f30*/  ISETP.GT.AND P1, PT, R103, 0x48, PT ;  /* 0x000000486700780c */ /* 0x000fe20003f24270 */
[----:B------:R-:W2:Y:S01]  /*4f40*/  MUFU.TANH R108, R125 ;  /* 0x0000007d006c7308 */ /* 0x000ea20000002400 */
[----:B0-----:R-:W-:-:S02]  /*4f50*/  FSEL R100, R100, -INF , P2 ;  /* 0xff80000064647808 */ /* 0x001fc40001000000 */
[----:B------:R-:W-:Y:S02]  /*4f60*/  FMNMX.FTZ R105, R104, R105, !PT ;  /* 0x0000006968697209 */ /* 0x000fe40007810000 */
[C---:B------:R-:W-:Y:S02]  /*4f70*/  ISETP.GT.AND P2, PT, R103.reuse, 0x49, PT ;  /* 0x000000496700780c */ /* 0x040fe40003f44270 */
[----:B------:R-:W-:Y:S01]  /*4f80*/  FMNMX.FTZ R105, R100, R105, !PT ;  /* 0x0000006964697209 */ /* 0x000fe20007810000 */
[----:B------:R-:W0:Y:S01]  /*4f90*/  MUFU.TANH R112, R128 ;  /* 0x0000008000707308 */ /* 0x000e220000002400 */
[----:B-1----:R-:W-:Y:S02]  /*4fa0*/  FSEL R106, R106, -INF , P1 ;  /* 0xff8000006a6a7808 */ /* 0x002fe40000800000 */
[----:B------:R-:W-:Y:S02]  /*4fb0*/  ISETP.GT.AND P1, PT, R103, 0x50, PT ;  /* 0x000000506700780c */ /* 0x000fe40003f24270 */
[----:B------:R-:W-:-:S02]  /*4fc0*/  FMNMX.FTZ R105, R106, R105, !PT ;  /* 0x000000696a697209 */ /* 0x000fc40007810000 */
[----:B------:R-:W-:Y:S01]  /*4fd0*/  IADD3 R101, R12, -UR11, R101 ;  /* 0x8000000b0c657c10 */ /* 0x000fe2000fffe065 */
[----:B------:R-:W1:Y:S01]  /*4fe0*/  MUFU.TANH R129, R129 ;  /* 0x0000008100817308 */ /* 0x000e620000002400 */
[----:B--2---:R-:W-:Y:S02]  /*4ff0*/  FSEL R108, R108, -INF , P2 ;  /* 0xff8000006c6c7808 */ /* 0x004fe40001000000 */
[----:B------:R-:W-:Y:S02]  /*5000*/  ISETP.GT.AND P2, PT, R103, 0x51, PT ;  /* 0x000000516700780c */ /* 0x000fe40003f44270 */
[----:B------:R-:W-:Y:S02]  /*5010*/  FMNMX.FTZ R105, R108, R105, !PT ;  /* 0x000000696c697209 */ /* 0x000fe40007810000 */
[----:B------:R-:W-:Y:S01]  /*5020*/  ISETP.GT.AND P3, PT, R101, 0x8, PT ;  /* 0x000000086500780c */ /* 0x000fe20003f64270 */
[----:B------:R-:W2:Y:S01]  /*5030*/  MUFU.TANH R116, R132 ;  /* 0x0000008400747308 */ /* 0x000ea20000002400 */
[----:B0-----:R-:W-:-:S02]  /*5040*/  FSEL R112, R112, -INF , P1 ;  /* 0xff80000070707808 */ /* 0x001fc40000800000 */
[----:B------:R-:W-:Y:S02]  /*5050*/  ISETP.GT.AND P1, PT, R103, 0x58, PT ;  /* 0x000000586700780c */ /* 0x000fe40003f24270 */
[----:B------:R-:W-:Y:S02]  /*5060*/  FMNMX.FTZ R105, R112, R105, !PT ;  /* 0x0000006970697209 */ /* 0x000fe40007810000 */
[----:B------:R-:W-:Y:S01]  /*5070*/  ISETP.GT.AND P4, PT, R101, 0x9, PT ;  /* 0x000000096500780c */ /* 0x000fe20003f84270 */
[----:B------:R-:W0:Y:S01]  /*5080*/  MUFU.TANH R124, R133 ;  /* 0x00000085007c7308 */ /* 0x000e220000002400 */
[----:B-1----:R-:W-:Y:S02]  /*5090*/  FSEL R114, R129, -INF , P2 ;  /* 0xff80000081727808 */ /* 0x002fe40001000000 */
[----:B------:R-:W-:Y:S02]  /*50a0*/  ISETP.GT.AND P2, PT, R103, 0x59, PT ;  /* 0x000000596700780c */ /* 0x000fe40003f44270 */
[----:B------:R-:W-:-:S03]  /*50b0*/  FMNMX.FTZ R105, R114, R105, !PT ;  /* 0x0000006972697209 */ /* 0x000fc60007810000 */
[----:B------:R-:W-:Y:S01]  /*50c0*/  MUFU.TANH R5, R5 ;  /* 0x0000000500057308 */ /* 0x000fe20000002400 */
[----:B--2---:R-:W-:Y:S02]  /*50d0*/  FSEL R116, R116, -INF , P1 ;  /* 0xff80000074747808 */ /* 0x004fe40000800000 */
[----:B------:R-:W-:Y:S02]  /*50e0*/  ISETP.GT.AND P1, PT, R101, RZ, PT ;  /* 0x000000ff6500720c */ /* 0x000fe40003f24270 */
[----:B------:R-:W-:-:S03]  /*50f0*/  FMNMX.FTZ R105, R116, R105, !PT ;  /* 0x0000006974697209 */ /* 0x000fc60007810000 */
[----:B------:R-:W1:Y:S01]  /*5100*/  MUFU.TANH R6, R6 ;  /* 0x0000000600067308 */ /* 0x000e620000002400 */
[----:B0-----:R-:W-:Y:S02]  /*5110*/  FSEL R124, R124, -INF , P2 ;  /* 0xff8000007c7c7808 */ /* 0x001fe40001000000 */
[----:B------:R-:W-:Y:S02]  /*5120*/  ISETP.GT.AND P2, PT, R101, 0x1, PT ;  /* 0x000000016500780c */ /* 0x000fe40003f44270 */
[----:B------:R-:W-:-:S03]  /*5130*/  FMNMX.FTZ R105, R124, R105, !PT ;  /* 0x000000697c697209 */ /* 0x000fc60007810000 */
[----:B------:R-:W0:Y:S02]  /*5140*/  MUFU.TANH R21, R21 ;  /* 0x0000001500157308 */ /* 0x000e240000002400 */
[----:B------:R-:W2:Y:S06]  /*5150*/  SHFL.BFLY PT, R128, R105, 0x2, 0x1f ;  /* 0x0c401f0069807f89 */ /* 0x000eac00000e0000 */
[----:B------:R-:W-:Y:S08]  /*5160*/  MUFU.TANH R14, R14 ;  /* 0x0000000e000e7308 */ /* 0x000ff00000002400 */
[----:B------:R-:W-:Y:S08]  /*5170*/  MUFU.TANH R23, R23 ;  /* 0x0000001700177308 */ /* 0x000ff00000002400 */
[----:B------:R-:W3:Y:S01]  /*5180*/  MUFU.TANH R22, R22 ;  /* 0x0000001600167308 */ /* 0x000ee20000002400 */
[----:B--2---:R-:W-:-:S05]  /*5190*/  FMNMX.FTZ R128, R105, R128, !PT ;  /* 0x0000008069807209 */ /* 0x004fca0007810000 */
[----:B------:R-:W2:Y:S02]  /*51a0*/  SHFL.BFLY PT, R103, R128, 0x1, 0x1f ;  /* 0x0c201f0080677f89 */ /* 0x000ea400000e0000 */
[----:B------:R1:W-:Y:S08]  /*51b0*/  MUFU.TANH R172, R122 ;  /* 0x0000007a00ac7308 */ /* 0x0003f00000002400 */
[----:B------:R-:W-:Y:S01]  /*51c0*/  MUFU.TANH R91, R91 ;  /* 0x0000005b005b7308 */ /* 0x000fe20000002400 */
[----:B-1----:R-:W-:-:S02]  /*51d0*/  FSEL R122, R6, -INF , P2 ;  /* 0xff800000067a7808 */ /* 0x002fc40001000000 */
[----:B0-----:R-:W-:Y:S02]  /*51e0*/  FSEL R6, R21, -INF , P3 ;  /* 0xff80000015067808 */ /* 0x001fe40001800000 */
[C---:B------:R-:W-:Y:S02]  /*51f0*/  ISETP.GT.AND P2, PT, R101.reuse, 0x10, PT ;  /* 0x000000106500780c */ /* 0x040fe40003f44270 */
[C---:B------:R-:W-:Y:S01]  /*5200*/  ISETP.GT.AND P3, PT, R101.reuse, 0x11, PT ;  /* 0x000000116500780c */ /* 0x040fe20003f64270 */
[----:B------:R-:W0:Y:S03]  /*5210*/  MUFU.TANH R89, R89 ;  /* 0x0000005900597308 */ /* 0x000e260000002400 */
[----:B---3--:R-:W-:Y:S02]  /*5220*/  FSEL R132, R22, -INF , P3 ;  /* 0xff80000016847808 */ /* 0x008fe40001800000 */
[----:B------:R-:W-:-:S02]  /*5230*/  ISETP.GT.AND P3, PT, R101, 0x19, PT ;  /* 0x000000196500780c */ /* 0x000fc40003f64270 */
[----:B--2---:R-:W-:Y:S01]  /*5240*/  FMNMX.FTZ R12, R128, R103, !PT ;  /* 0x00000067800c7209 */ /* 0x004fe20007810000 */
[----:B------:R1:W-:Y:S01]  /*5250*/  MUFU.TANH R160, R126 ;  /* 0x0000007e00a07308 */ /* 0x0003e20000002400 */
[----:B------:R-:W-:Y:S02]  /*5260*/  FSEL R128, R5, -INF , P1 ;  /* 0xff80000005807808 */ /* 0x000fe40000800000 */
[----:B------:R-:W-:Y:S02]  /*5270*/  FSETP.NEU.FTZ.AND P1, PT, R12, -INF , PT ;  /* 0xff8000000c00780b */ /* 0x000fe40003f3d000 */
[----:B------:R-:W-:-:S03]  /*5280*/  FMNMX.FTZ R5, R128, R13, !PT ;  /* 0x0000000d80057209 */ /* 0x000fc60007810000 */
[----:B------:R-:W-:Y:S01]  /*5290*/  MUFU.TANH R95, R95 ;  /* 0x0000005f005f7308 */ /* 0x000fe20000002400 */
[----:B------:R-:W-:Y:S02]  /*52a0*/  FMNMX.FTZ R5, R122, R5, !PT ;  /* 0x000000057a057209 */ /* 0x000fe40007810000 */
[----:B-1----:R-:W-:Y:S02]  /*52b0*/  FSEL R126, R14, -INF , P4 ;  /* 0xff8000000e7e7808 */ /* 0x002fe40002000000 */
[----:B------:R-:W-:Y:S02]  /*52c0*/  FMNMX.FTZ R5, R6, R5, !PT ;  /* 0x0000000506057209 */ /* 0x000fe40007810000 */
[----:B0-----:R-:W-:Y:S01]  /*52d0*/  FSEL R162, R89, -INF , P3 ;  /* 0xff80000059a27808 */ /* 0x001fe20001800000 */
[----:B------:R0:W-:Y:S01]  /*52e0*/  MUFU.TANH R105, R130 ;  /* 0x0000008200697308 */ /* 0x0001e20000002400 */
[----:B------:R-:W-:Y:S02]  /*52f0*/  FMNMX.FTZ R5, R126, R5, !PT ;  /* 0x000000057e057209 */ /* 0x000fe40007810000 */
[----:B------:R-:W-:-:S05]  /*5300*/  ISETP.GT.AND P3, PT, R101, 0x21, PT ;  /* 0x000000216500780c */ /* 0x000fca0003f64270 */
[----:B------:R-:W1:Y:S01]  /*5310*/  MUFU.TANH R93, R93 ;  /* 0x0000005d005d7308 */ /* 0x000e620000002400 */
[----:B0-----:R-:W-:Y:S02]  /*5320*/  FSEL R130, R23, -INF , P2 ;  /* 0xff80000017827808 */ /* 0x001fe40001000000 */
[----:B------:R-:W-:Y:S02]  /*5330*/  ISETP.GT.AND P2, PT, R101, 0x18, PT ;  /* 0x000000186500780c */ /* 0x000fe40003f44270 */
[----:B------:R-:W-:-:S03]  /*5340*/  FMNMX.FTZ R5, R130, R5, !PT ;  /* 0x0000000582057209 */ /* 0x000fc60007810000 */
[----:B------:R-:W0:Y:S01]  /*5350*/  MUFU.TANH R99, R99 ;  /* 0x0000006300637308 */ /* 0x000e220000002400 */
[----:B------:R-:W-:-:S07]  /*5360*/  FMNMX.FTZ R5, R132, R5, !PT ;  /* 0x0000000584057209 */ /* 0x000fce0007810000 */
[----:B------:R2:W-:Y:S01]  /*5370*/  MUFU.TANH R109, R134 ;  /* 0x00000086006d7308 */ /* 0x0005e20000002400 */
[----:B-1----:R-:W-:Y:S02]  /*5380*/  FSEL R174, R93, -INF , P3 ;  /* 0xff8000005dae7808 */ /* 0x002fe40001800000 */
[----:B------:R-:W-:-:S05]  /*5390*/  ISETP.GT.AND P3, PT, R101, 0x29, PT ;  /* 0x000000296500780c */ /* 0x000fca0003f64270 */
[----:B------:R-:W1:Y:S01]  /*53a0*/  MUFU.TANH R97, R97 ;  /* 0x0000006100617308 */ /* 0x000e620000002400 */
[----:B--2---:R-:W-:Y:S02]  /*53b0*/  FSEL R134, R91, -INF , P2 ;  /* 0xff8000005b867808 */ /* 0x004fe40001000000 */
[----:B------:R-:W-:Y:S02]  /*53c0*/  ISETP.GT.AND P2, PT, R101, 0x20, PT ;  /* 0x000000206500780c */ /* 0x000fe40003f44270 */
[----:B------:R-:W-:Y:S02]  /*53d0*/  FMNMX.FTZ R5, R134, R5, !PT ;  /* 0x0000000586057209 */ /* 0x000fe40007810000 */
[----:B------:R-:W-:Y:S01]  /*53e0*/  FSEL R168, R95, -INF , P2 ;  /* 0xff8000005fa87808 */ /* 0x000fe20001000000 */
[----:B------:R2:W3:Y:S01]  /*53f0*/  MUFU.TANH R170, R11 ;  /* 0x0000000b00aa7308 */ /* 0x0004e20000002400 */
[----:B------:R-:W-:Y:S02]  /*5400*/  FMNMX.FTZ R5, R162, R5, !PT ;  /* 0x00000005a2057209 */ /* 0x000fe40007810000 */
[----:B------:R-:W-:-:S02]  /*5410*/  ISETP.GT.AND P2, PT, R101, 0x28, PT ;  /* 0x000000286500780c */ /* 0x000fc40003f44270 */
[----:B------:R-:W-:Y:S02]  /*5420*/  FMNMX.FTZ R5, R168, R5, !PT ;  /* 0x00000005a8057209 */ /* 0x000fe40007810000 */
[----:B0-----:R-:W-:Y:S01]  /*5430*/  FSEL R176, R99, -INF , P2 ;  /* 0xff80000063b07808 */ /* 0x001fe20001000000 */
[----:B------:R-:W0:Y:S01]  /*5440*/  MUFU.TANH R115, R115 ;  /* 0x0000007300737308 */ /* 0x000e220000002400 */
[----:B------:R-:W-:Y:S01]  /*5450*/  FMNMX.FTZ R5, R174, R5, !PT ;  /* 0x00000005ae057209 */ /* 0x000fe20007810000 */
[----:B--2---:R-:W2:Y:S01]  /*5460*/  LDC R11, c[0x0][0x988] ;  /* 0x00026200ff0b7b82 */ /* 0x004ea20000000800 */
[----:B------:R-:W-:Y:S02]  /*5470*/  ISETP.GT.AND P2, PT, R101, 0x30, PT ;  /* 0x000000306500780c */ /* 0x000fe40003f44270 */
[----:B-1----:R-:W-:Y:S02]  /*5480*/  FSEL R164, R97, -INF , P3 ;  /* 0xff80000061a47808 */ /* 0x002fe40001800000 */
[----:B------:R-:W-:Y:S01]  /*5490*/  FMNMX.FTZ R5, R176, R5, !PT ;  /* 0x00000005b0057209 */ /* 0x000fe20007810000 */
[----:B------:R-:W1:Y:S01]  /*54a0*/  MUFU.TANH R118, R118 ;  /* 0x0000007600767308 */ /* 0x000e620000002400 */
[----:B------:R-:W-:-:S02]  /*54b0*/  ISETP.GT.AND P3, PT, R101, 0x31, PT ;  /* 0x000000316500780c */ /* 0x000fc40003f64270 */
[----:B---3--:R-:W-:Y:S02]  /*54c0*/  FSEL R170, R170, -INF , P2 ;  /* 0xff800000aaaa7808 */ /* 0x008fe40001000000 */
[----:B------:R-:W-:Y:S02]  /*54d0*/  FMNMX.FTZ R5, R164, R5, !PT ;  /* 0x00000005a4057209 */ /* 0x000fe40007810000 */
[----:B------:R-:W-:Y:S01]  /*54e0*/  ISETP.GT.AND P2, PT, R101, 0x38, PT ;  /* 0x000000386500780c */ /* 0x000fe20003f44270 */
[----:B------:R-:W3:Y:S01]  /*54f0*/  MUFU.TANH R119, R119 ;  /* 0x0000007700777308 */ /* 0x000ee20000002400 */
[----:B0-----:R-:W-:Y:S02]  /*5500*/  FSEL R178, R115, -INF , P3 ;  /* 0xff80000073b27808 */ /* 0x001fe40001800000 */
[----:B------:R-:W-:Y:S02]  /*5510*/  FMNMX.FTZ R5, R170, R5, !PT ;  /* 0x00000005aa057209 */ /* 0x000fe40007810000 */
[----:B------:R-:W-:-:S02]  /*5520*/  ISETP.GT.AND P3, PT, R101, 0x39, PT ;  /* 0x000000396500780c */ /* 0x000fc40003f64270 */
[----:B------:R-:W-:Y:S01]  /*5530*/  FMNMX.FTZ R5, R178, R5, !PT ;  /* 0x00000005b2057209 */ /* 0x000fe20007810000 */
[----:B------:R-:W0:Y:S01]  /*5540*/  MUFU.TANH R123, R123 ;  /* 0x0000007b007b7308 */ /* 0x000e220000002400 */
[----:B-1----:R-:W-:Y:S01]  /*5550*/  FSEL R182, R118, -INF , P2 ;  /* 0xff80000076b67808 */ /* 0x002fe20001000000 */
[----:B--2---:R-:W-:Y:S01]  /*5560*/  FMUL.FTZ R103, R12, R11 ;  /* 0x0000000b0c677220 */ /* 0x004fe20000410000 */
[----:B------:R-:W-:Y:S02]  /*5570*/  ISETP.GT.AND P2, PT, R101, 0x40, PT ;  /* 0x000000406500780c */ /* 0x000fe40003f44270 */
[----:B------:R-:W-:Y:S02]  /*5580*/  FMNMX.FTZ R5, R182, R5, !PT ;  /* 0x00000005b6057209 */ /* 0x000fe40007810000 */
[----:B------:R-:W-:Y:S01]  /*5590*/  FSEL R172, R172, -INF , P2 ;  /* 0xff800000acac7808 */ /* 0x000fe20001000000 */
[----:B------:R-:W1:Y:S01]  /*55a0*/  MUFU.TANH R127, R127 ;  /* 0x0000007f007f7308 */ /* 0x000e620000002400 */
[----:B---3--:R-:W-:-:S02]  /*55b0*/  FSEL R180, R119, -INF , P3 ;  /* 0xff80000077b47808 */ /* 0x008fc40001800000 */
[C---:B------:R-:W-:Y:S02]  /*55c0*/  ISETP.GT.AND P3, PT, R101.reuse, 0x41, PT ;  /* 0x000000416500780c */ /* 0x040fe40003f64270 */
[----:B------:R-:W-:Y:S02]  /*55d0*/  FMNMX.FTZ R5, R180, R5, !PT ;  /* 0x00000005b4057209 */ /* 0x000fe40007810000 */
[----:B------:R-:W-:Y:S01]  /*55e0*/  ISETP.GT.AND P2, PT, R101, 0x48, PT ;  /* 0x000000486500780c */ /* 0x000fe20003f44270 */
[----:B------:R-:W2:Y:S01]  /*55f0*/  MUFU.TANH R131, R131 ;  /* 0x0000008300837308 */ /* 0x000ea20000002400 */
[----:B0-----:R-:W-:Y:S02]  /*5600*/  FSEL R166, R123, -INF , P3 ;  /* 0xff8000007ba67808 */ /* 0x001fe40001800000 */
[----:B------:R-:W-:Y:S02]  /*5610*/  FMNMX.FTZ R5, R172, R5, !PT ;  /* 0x00000005ac057209 */ /* 0x000fe40007810000 */
[----:B------:R-:W-:-:S02]  /*5620*/  FSEL R107, R103, RZ, P1 ;  /* 0x000000ff676b7208 */ /* 0x000fc40000800000 */
[C---:B------:R-:W-:Y:S01]  /*5630*/  ISETP.GT.AND P3, PT, R101.reuse, 0x49, PT ;  /* 0x000000496500780c */ /* 0x040fe20003f64270 */
[----:B------:R-:W0:Y:S01]  /*5640*/  MUFU.TANH R135, R135 ;  /* 0x0000008700877308 */ /* 0x000e220000002400 */
[----:B------:R-:W-:Y:S01]  /*5650*/  FSEL R160, R160, -INF , P2 ;  /* 0xff800000a0a07808 */ /* 0x000fe20001000000 */
[--C-:B------:R-:W-:Y:S01]  /*5660*/  FFMA.FTZ R91, R120, R11, -R107.reuse ;  /* 0x0000000b785b7223 */ /* 0x100fe2000001086b */
[----:B------:R-:W-:Y:S01]  /*5670*/  FMNMX.FTZ R5, R166, R5, !PT ;  /* 0x00000005a6057209 */ /* 0x000fe20007810000 */
[-CC-:B------:R-:W-:Y:S01]  /*5680*/  FFMA.FTZ R156, R148, R11.reuse, -R107.reuse ;  /* 0x0000000b949c7223 */ /* 0x180fe2000001086b */
[----:B------:R-:W-:Y:S01]  /*5690*/  ISETP.GT.AND P2, PT, R101, 0x50, PT ;  /* 0x000000506500780c */ /* 0x000fe20003f44270 */
[-CC-:B------:R-:W-:Y:S01]  /*56a0*/  FFMA.FTZ R148, R110, R11.reuse, -R107.reuse ;  /* 0x0000000b6e947223 */ /* 0x180fe2000001086b */
[----:B-1----:R-:W-:Y:S01]  /*56b0*/  FSEL R120, R127, -INF , P3 ;  /* 0xff8000007f787808 */ /* 0x002fe20001800000 */
[--C-:B------:R-:W-:Y:S01]  /*56c0*/  FFMA.FTZ R93, R98, R11, -R107.reuse ;  /* 0x0000000b625d7223 */ /* 0x100fe2000001086b */
[----:B------:R-:W-:Y:S01]  /*56d0*/  FMNMX.FTZ R5, R160, R5, !PT ;  /* 0x00000005a0057209 */ /* 0x000fe20007810000 */
[-CC-:B------:R-:W-:Y:S01]  /*56e0*/  FFMA.FTZ R95, R88, R11.reuse, -R107.reuse ;  /* 0x0000000b585f7223 */ /* 0x180fe2000001086b */
[----:B------:R-:W-:Y:S01]  /*56f0*/  ISETP.GT.AND P3, PT, R101, 0x51, PT ;  /* 0x000000516500780c */ /* 0x000fe20003f64270 */
[-CC-:B------:R-:W-:Y:S01]  /*5700*/  FFMA.FTZ R150, R90, R11.reuse, -R107.reuse ;  /* 0x0000000b5a967223 */ /* 0x180fe2000001086b */
[----:B------:R-:W-:Y:S01]  /*5710*/  FSEL R22, R105, -INF , P2 ;  /* 0xff80000069167808 */ /* 0x000fe20001000000 */
[--C-:B------:R-:W-:Y:S01]  /*5720*/  FFMA.FTZ R21, R146, R11, -R107.reuse ;  /* 0x0000000b92157223 */ /* 0x100fe2000001086b */
[----:B------:R-:W-:Y:S01]  /*5730*/  FMNMX.FTZ R5, R120, R5, !PT ;  /* 0x0000000578057209 */ /* 0x000fe20007810000 */
[----:B------:R-:W-:Y:S01]  /*5740*/  MUFU.EX2 R156, R156 ;  /* 0x0000009c009c7308 */ /* 0x000fe20000000800 */
[----:B------:R-:W-:Y:S01]  /*5750*/  ISETP.GT.AND P2, PT, R101, 0x58, PT ;  /* 0x000000586500780c */ /* 0x000fe20003f44270 */
[-CC-:B------:R-:W-:Y:S01]  /*5760*/  FFMA.FTZ R158, R144, R11.reuse, -R107.reuse ;  /* 0x0000000b909e7223 */ /* 0x180fe2000001086b */
[----:B--2---:R-:W-:Y:S01]  /*5770*/  FSEL R110, R131, -INF , P3 ;  /* 0xff800000836e7808 */ /* 0x004fe20001800000 */
[--C-:B------:R-:W-:Y:S01]  /*5780*/  FFMA.FTZ R23, R142, R11, -R107.reuse ;  /* 0x0000000b8e177223 */ /* 0x100fe2000001086b */
[----:B------:R-:W-:Y:S01]  /*5790*/  FMNMX.FTZ R5, R22, R5, !PT ;  /* 0x0000000516057209 */ /* 0x000fe20007810000 */
[-CC-:B------:R-:W-:Y:S01]  /*57a0*/  FFMA.FTZ R152, R140, R11.reuse, -R107.reuse ;  /* 0x0000000b8c987223 */ /* 0x180fe2000001086b */
[----:B------:R-:W-:Y:S01]  /*57b0*/  ISETP.GT.AND P3, PT, R101, 0x59, PT ;  /* 0x000000596500780c */ /* 0x000fe20003f64270 */
[----:B------:R-:W-:Y:S01]  /*57c0*/  MUFU.EX2 R21, R21 ;  /* 0x0000001500157308 */ /* 0x000fe20000000800 */
[----:B------:R-:W-:Y:S01]  /*57d0*/  FSEL R118, R109, -INF , P2 ;  /* 0xff8000006d767808 */ /* 0x000fe20001000000 */
[--C-:B------:R-:W-:Y:S01]  /*57e0*/  FFMA.FTZ R89, R138, R11, -R107.reuse ;  /* 0x0000000b8a597223 */ /* 0x100fe2000001086b */
[----:B------:R-:W-:Y:S01]  /*57f0*/  FMNMX.FTZ R5, R110, R5, !PT ;  /* 0x000000056e057209 */ /* 0x000fe20007810000 */
[-CC-:B------:R-:W-:Y:S01]  /*5800*/  FFMA.FTZ R154, R136, R11.reuse, -R107.reuse ;  /* 0x0000000b889a7223 */ /* 0x180fe2000001086b */
[----:B0-----:R-:W-:Y:S01]  /*5810*/  FSEL R98, R135, -INF , P3 ;  /* 0xff80000087627808 */ /* 0x001fe20001800000 */
[--C-:B------:R-:W-:Y:S01]  /*5820*/  FFMA.FTZ R144, R92, R11, -R107.reuse ;  /* 0x0000000b5c907223 */ /* 0x100fe2000001086b */
[----:B------:R-:W-:Y:S01]  /*5830*/  FMNMX.FTZ R5, R118, R5, !PT ;  /* 0x0000000576057209 */ /* 0x000fe20007810000 */
[----:B------:R-:W-:Y:S01]  /*5840*/  MUFU.EX2 R158, R158 ;  /* 0x0000009e009e7308 */ /* 0x000fe20000000800 */
[-CC-:B------:R-:W-:Y:S01]  /*5850*/  FFMA.FTZ R97, R94, R11.reuse, -R107.reuse ;  /* 0x0000000b5e617223 */ /* 0x180fe2000001086b */
[--C-:B------:R-:W-:Y:S01]  /*5860*/  FFMA.FTZ R146, R96, R11, -R107.reuse ;  /* 0x0000000b60927223 */ /* 0x100fe2000001086b */
[----:B------:R-:W-:Y:S01]  /*5870*/  FMNMX.FTZ R5, R98, R5, !PT ;  /* 0x0000000562057209 */ /* 0x000fe20007810000 */
[-CC-:B------:R-:W-:Y:S01]  /*5880*/  FFMA.FTZ R99, R102, R11.reuse, -R107.reuse ;  /* 0x0000000b66637223 */ /* 0x180fe2000001086b */
[-CC-:B------:R-:W-:Y:S01]  /*5890*/  FFMA.FTZ R140, R104, R11.reuse, -R107.reuse ;  /* 0x0000000b688c7223 */ /* 0x180fe2000001086b */
[-CC-:B------:R-:W-:Y:S01]  /*58a0*/  FFMA.FTZ R101, R100, R11.reuse, -R107.reuse ;  /* 0x0000000b64657223 */ /* 0x180fe2000001086b */
[-CC-:B------:R-:W-:Y:S01]  /*58b0*/  FFMA.FTZ R142, R106, R11.reuse, -R107.reuse ;  /* 0x0000000b6a8e7223 */ /* 0x180fe2000001086b */
[----:B------:R-:W0:Y:S01]  /*58c0*/  SHFL.BFLY PT, R14, R5, 0x2, 0x1f ;  /* 0x0c401f00050e7f89 */ /* 0x000e2200000e0000 */
[----:B------:R-:W-:Y:S01]  /*58d0*/  MUFU.EX2 R23, R23 ;  /* 0x0000001700177308 */ /* 0x000fe20000000800 */
[-CC-:B------:R-:W-:Y:S01]  /*58e0*/  FFMA.FTZ R103, R108, R11.reuse, -R107.reuse ;  /* 0x0000000b6c677223 */ /* 0x180fe2000001086b */
[-CC-:B------:R-:W-:Y:S01]  /*58f0*/  FFMA.FTZ R136, R112, R11.reuse, -R107.reuse ;  /* 0x0000000b70887223 */ /* 0x180fe2000001086b */
[-CC-:B------:R-:W-:Y:S01]  /*5900*/  FFMA.FTZ R105, R114, R11.reuse, -R107.reuse ;  /* 0x0000000b72697223 */ /* 0x180fe2000001086b */
[-CC-:B------:R-:W-:Y:S01]  /*5910*/  FFMA.FTZ R138, R116, R11.reuse, -R107.reuse ;  /* 0x0000000b748a7223 */ /* 0x180fe2000001086b */
[----:B------:R-:W-:-:S03]  /*5920*/  FFMA.FTZ R107, R124, R11, -R107 ;  /* 0x0000000b7c6b7223 */ /* 0x000fc6000001086b */
[----:B------:R-:W-:Y:S08]  /*5930*/  MUFU.EX2 R152, R152 ;  /* 0x0000009800987308 */ /* 0x000ff00000000800 */
[----:B------:R-:W-:Y:S01]  /*5940*/  MUFU.EX2 R89, R89 ;  /* 0x0000005900597308 */ /* 0x000fe20000000800 */
[----:B0-----:R-:W-:-:S07]  /*5950*/  FMNMX.FTZ R88, R5, R14, !PT ;  /* 0x0000000e05587209 */ /* 0x001fce0007810000 */
[----:B------:R-:W-:Y:S01]  /*5960*/  MUFU.EX2 R154, R154 ;  /* 0x0000009a009a7308 */ /* 0x000fe20000000800 */
[----:B------:R-:W0:Y:S07]  /*5970*/  SHFL.BFLY PT, R5, R88, 0x1, 0x1f ;  /* 0x0c201f0058057f89 */ /* 0x000e2e00000e0000 */
[----:B------:R-:W-:Y:S08]  /*5980*/  MUFU.EX2 R91, R91 ;  /* 0x0000005b005b7308 */ /* 0x000ff00000000800 */
[----:B------:R-:W-:Y:S08]  /*5990*/  MUFU.EX2 R148, R148 ;  /* 0x0000009400947308 */ /* 0x000ff00000000800 */
[----:B------:R-:W-:Y:S01]  /*59a0*/  MUFU.EX2 R93, R93 ;  /* 0x0000005d005d7308 */ /* 0x000fe20000000800 */
[----:B0-----:R-:W-:-:S04]  /*59b0*/  FMNMX.FTZ R14, R88, R5, !PT ;  /* 0x00000005580e7209 */ /* 0x001fc80007810000 */
[C---:B------:R-:W-:Y:S01]  /*59c0*/  FSETP.NEU.FTZ.AND P2, PT, R14.reuse, -INF , PT ;  /* 0xff8000000e00780b */ /* 0x040fe20003f5d000 */
[C---:B------:R-:W-:Y:S02]  /*59d0*/  FMUL.FTZ R5, R14.reuse, R11 ;  /* 0x0000000b0e057220 */ /* 0x040fe40000410000 */
[----:B------:R-:W-:Y:S01]  /*59e0*/  MUFU.EX2 R150, R150 ;  /* 0x0000009600967308 */ /* 0x000fe20000000800 */
[----:B------:R-:W-:Y:S02]  /*59f0*/  FSEL R90, R14, RZ, P2 ;  /* 0x000000ff0e5a7208 */ /* 0x000fe40001000000 */
[----:B------:R-:W-:-:S03]  /*5a00*/  FSEL R109, R5, RZ, P2 ;  /* 0x000000ff056d7208 */ /* 0x000fc60001000000 */
[----:B------:R-:W-:Y:S02]  /*5a10*/  FADD.FTZ R90, -R90, R13 ;  /* 0x0000000d5a5a7221 */ /* 0x000fe40000010100 */
[----:B------:R-:W-:Y:S01]  /*5a20*/  MUFU.EX2 R95, R95 ;  /* 0x0000005f005f7308 */ /* 0x000fe20000000800 */
[-CC-:B------:R-:W-:Y:S01]  /*5a30*/  FFMA.FTZ R159, R6, R11.reuse, -R109.reuse ;  /* 0x0000000b069f7223 */ /* 0x180fe2000001086d */
[----:B------:R-:W-:Y:S01]  /*5a40*/  FSEL R6, R12, RZ, P1 ;  /* 0x000000ff0c067208 */ /* 0x000fe20000800000 */
[-CC-:B------:R-:W-:Y:S01]  /*5a50*/  FFMA.FTZ R157, R128, R11.reuse, -R109.reuse ;  /* 0x0000000b809d7223 */ /* 0x180fe2000001086d */
[-C--:B------:R-:W-:Y:S01]  /*5a60*/  FMUL.FTZ R90, R90, R11.reuse ;  /* 0x0000000b5a5a7220 */ /* 0x080fe20000410000 */
[-CC-:B------:R-:W-:Y:S01]  /*5a70*/  FFMA.FTZ R88, R122, R11.reuse, -R109.reuse ;  /* 0x0000000b7a587223 */ /* 0x180fe2000001086d */
[-C--:B------:R-:W-:Y:S01]  /*5a80*/  FFMA.FTZ R126, R126, R11.reuse, -R109 ;  /* 0x0000000b7e7e7223 */ /* 0x080fe2000001086d */
        /* <DEDUP_REMOVED lines=27> */
[----:B0-----:R-:W-:-:S04]  /*5c40*/  FFMA.FTZ R4, R5, R4, R156 ;  /* 0x0000000405047223 */ /* 0x001fc8000001009c */
[----:B------:R-:W-:-:S03]  /*5c50*/  FADD.FTZ R13, R21, R4 ;  /* 0x00000004150d7221 */ /* 0x000fc60000010000 */
[----:B------:R-:W0:Y:S01]  /*5c60*/  MUFU.EX2 R126, R126 ;  /* 0x0000007e007e7308 */ /* 0x000e220000000800 */
[----:B-1----:R-:W-:Y:S01]  /*5c70*/  FFMA.FTZ R3, R6, R3, R157 ;  /* 0x0000000306037223 */ /* 0x002fe2000001009d */
[----:B------:R-:W-:-:S06]  /*5c80*/  FADD.FTZ R90, R158, R13 ;  /* 0x0000000d9e5a7221 */ /* 0x000fcc0000010000 */
[----:B------:R-:W1:Y:S01]  /*5c90*/  MUFU.EX2 R153, R130 ;  /* 0x0000008200997308 */ /* 0x000e620000000800 */
[----:B--2---:R-:W-:Y:S01]  /*5ca0*/  FADD.FTZ R4, R88, R3 ;  /* 0x0000000358047221 */ /* 0x004fe20000010000 */
[----:B------:R-:W-:-:S03]  /*5cb0*/  FADD.FTZ R3, R23, R90 ;  /* 0x0000005a17037221 */ /* 0x000fc60000010000 */
[----:B------:R-:W-:Y:S01]  /*5cc0*/  FADD.FTZ R4, R159, R4 ;  /* 0x000000049f047221 */ /* 0x000fe20000010000 */
        /* <DEDUP_REMOVED lines=15> */
[----:B------:R-:W-:-:S06]  /*5dc0*/  FADD.FTZ R3, R95, R90 ;  /* 0x0000005a5f037221 */ /* 0x000fcc0000010000 */
        /* <DEDUP_REMOVED lines=32> */
[----:B------:R-:W-:Y:S08]  /*5fd0*/  MUFU.EX2 R103, R103 ;  /* 0x0000006700677308 */ /* 0x000ff00000000800 */
[----:B------:R-:W1:Y:S01]  /*5fe0*/  MUFU.EX2 R120, R120 ;  /* 0x0000007800787308 */ /* 0x000e620000000800 */
[----:B0-----:R-:W-:-:S07]  /*5ff0*/  FADD.FTZ R4, R143, R4 ;  /* 0x000000048f047221 */ /* 0x001fce0000010000 */
[----:B------:R-:W-:Y:S08]  /*6000*/  MUFU.EX2 R136, R136 ;  /* 0x0000008800887308 */ /* 0x000ff00000000800 */
[----:B------:R0:W2:Y:S01]  /*6010*/  MUFU.EX2 R137, R22 ;  /* 0x0000001600897308 */ /* 0x0000a20000000800 */
[----:B-1----:R-:W-:-:S07]  /*6020*/  FADD.FTZ R4, R120, R4 ;  /* 0x0000000478047221 */ /* 0x002fce0000010000 */
[----:B------:R-:W1:Y:S01]  /*6030*/  MUFU.EX2 R105, R105 ;  /* 0x0000006900697308 */ /* 0x000e620000000800 */
[----:B0-----:R-:W-:-:S04]  /*6040*/  FADD.FTZ R22, R140, R3 ;  /* 0x000000038c167221 */ /* 0x001fc80000010000 */
[----:B------:R-:W-:-:S03]  /*6050*/  FADD.FTZ R3, R101, R22 ;  /* 0x0000001665037221 */ /* 0x000fc60000010000 */
[----:B------:R-:W0:Y:S01]  /*6060*/  MUFU.EX2 R110, R110 ;  /* 0x0000006e006e7308 */ /* 0x000e220000000800 */
[----:B------:R-:W-:Y:S01]  /*6070*/  FADD.FTZ R22, R142, R3 ;  /* 0x000000038e167221 */ /* 0x000fe20000010000 */
[----:B--2---:R-:W-:-:S03]  /*6080*/  FADD.FTZ R4, R137, R4 ;  /* 0x0000000489047221 */ /* 0x004fc60000010000 */
[----:B------:R-:W-:-:S03]  /*6090*/  FADD.FTZ R3, R103, R22 ;  /* 0x0000001667037221 */ /* 0x000fc60000010000 */
[----:B------:R-:W2:Y:S01]  /*60a0*/  MUFU.EX2 R138, R138 ;  /* 0x0000008a008a7308 */ /* 0x000ea20000000800 */
[----:B------:R-:W-:-:S04]  /*60b0*/  FADD.FTZ R22, R136, R3 ;  /* 0x0000000388167221 */ /* 0x000fc80000010000 */
[----:B-1----:R-:W-:-:S03]  /*60c0*/  FADD.FTZ R3, R105, R22 ;  /* 0x0000001669037221 */ /* 0x002fc60000010000 */
[----:B------:R-:W1:Y:S01]  /*60d0*/  MUFU.EX2 R139, R118 ;  /* 0x00000076008b7308 */ /* 0x000e620000000800 */
[----:B0-----:R-:W-:-:S07]  /*60e0*/  FADD.FTZ R4, R110, R4 ;  /* 0x000000046e047221 */ /* 0x001fce0000010000 */
[----:B------:R-:W0:Y:S01]  /*60f0*/  MUFU.EX2 R107, R107 ;  /* 0x0000006b006b7308 */ /* 0x000e220000000800 */
[----:B--2---:R-:W-:-:S07]  /*6100*/  FADD.FTZ R22, R138, R3 ;  /* 0x000000038a167221 */ /* 0x004fce0000010000 */
[----:B------:R-:W2:Y:S01]  /*6110*/  MUFU.EX2 R98, R98 ;  /* 0x0000006200627308 */ /* 0x000ea20000000800 */
[----:B-1----:R-:W-:Y:S01]  /*6120*/  FADD.FTZ R3, R139, R4 ;  /* 0x000000048b037221 */ /* 0x002fe20000010000 */
[----:B0-----:R-:W-:-:S03]  /*6130*/  FADD.FTZ R4, R107, R22 ;  /* 0x000000166b047221 */ /* 0x001fc60000010000 */
[----:B--2---:R-:W-:Y:S01]  /*6140*/  FADD.FTZ R3, R98, R3 ;  /* 0x0000000362037221 */ /* 0x004fe20000010000 */
[----:B------:R-:W-:Y:S06]  /*6150*/  @!P0 BRA `(.L_x_2205) ;  /* 0x0000000000048947 */ /* 0x000fec0003800000 */
[----:B------:R-:W-:Y:S01]  /*6160*/  BPT.TRAP 0x1 ;  /* 0x000000040000795c */ /* 0x000fe20000300000 */
.L_x_2205:
[----:B------:R-:W-:Y:S01]  /*6170*/  UIADD3 UR10, UR10, 0x2a860, URZ ;  /* 0x0002a8600a0a7890 */ /* 0x000fe2000fffe03f */
[----:B------:R-:W-:Y:S01]  /*6180*/  ISETP.GT.AND P1, PT, R20, R15, PT ;  /* 0x0000000f1400720c */ /* 0x000fe20003f24270 */
[----:B------:R-:W-:Y:S01]  /*6190*/  UMOV UR5, UR4 ;  /* 0x0000000400057c82 */ /* 0x000fe20008000000 */
[----:B------:R-:W-:Y:S01]  /*61a0*/  F2FP.F16.F32.PACK_AB R156, R21, R156 ;  /* 0x0000009c159c723e */ /* 0x000fe200000000ff */
[----:B------:R-:W-:Y:S01]  /*61b0*/  UPRMT UR10, UR61, 0x654, UR10 ;  /* 0x000006543d0a7896 */ /* 0x000fe2000800000a */
[----:B------:R-:W-:Y:S01]  /*61c0*/  F2FP.F16.F32.PACK_AB R157, R88, R157 ;  /* 0x0000009d589d723e */ /* 0x000fe200000000ff */
[----:B------:R-:W-:Y:S01]  /*61d0*/  VIADD R20, R20, 0xffffffff ;  /* 0xffffffff14147836 */ /* 0x000fe20000000000 */
[----:B------:R-:W-:Y:S01]  /*61e0*/  F2FP.F16.F32.PACK_AB R158, R23, R158 ;  /* 0x0000009e179e723e */ /* 0x000fe200000000ff */
[----:B------:R-:W-:Y:S01]  /*61f0*/  IMAD.MOV.U32 R19, RZ, RZ, R12 ;  /* 0x000000ffff137224 */ /* 0x000fe200078e000c */
[----:B------:R-:W-:Y:S01]  /*6200*/  F2FP.F16.F32.PACK_AB R159, R126, R159 ;  /* 0x0000009f7e9f723e */ /* 0x000fe200000000ff */
[----:B------:R-:W-:Y:S01]  /*6210*/  IMAD.MOV.U32 R21, RZ, RZ, R0 ;  /* 0x000000ffff157224 */ /* 0x000fe200078e0000 */
        /* <DEDUP_REMOVED lines=21> */
[----:B------:R-:W-:Y:S01]  /*6370*/  MOV R13, R14 ;  /* 0x0000000e000d7202 */ /* 0x000fe20000000f00 */
[----:B------:R-:W-:Y:S06]  /*6380*/  @P1 BRA `(.L_x_2206) ;  /* 0xffffffd400cc1947 */ /* 0x000fec000383ffff */
.L_x_2195:
[----:B------:R-:W-:-:S13]  /*6390*/  ISETP.GE.AND P1, PT, R20, R17, PT ;  /* 0x000000111400720c */ /* 0x000fda0003f26270 */
[----:B------:R-:W-:Y:S05]  /*63a0*/  @!P1 BRA `(.L_x_2207) ;  /* 0x0000002000649947 */ /* 0x000fea0003800000 */
[----:B------:R-:W-:Y:S01]  /*63b0*/  MOV R13, R14 ;  /* 0x0000000e000d7202 */ /* 0x000fe20000000f00 */
[----:B------:R-:W-:Y:S01]  /*63c0*/  IMAD.MOV.U32 R7, RZ, RZ, R12 ;  /* 0x000000ffff077224 */ /* 0x000fe200078e000c */
[----:B------:R-:W-:Y:S01]  /*63d0*/  UMOV UR7, UR4 ;  /* 0x0000000400077c82 */ /* 0x000fe20008000000 */
[----:B------:R-:W-:Y:S01]  /*63e0*/  IMAD.MOV.U32 R10, RZ, RZ, R0 ;  /* 0x000000ffff0a7224 */ /* 0x000fe200078e0000 */
[----:B------:R-:W-:-:S06]  /*63f0*/  ULDC UR6, c[0x0][0x9d8] ;  /* 0x0002760000067ab9 */ /* 0x000fcc0000000800 */
.L_x_2218:
[----:B------:R-:W-:-:S04]  /*6400*/  UIADD3 UR4, UR7, 0x1, URZ ;  /* 0x0000000107047890 */ /* 0x000fc8000fffe03f */
[----:B------:R-:W-:-:S04]  /*6410*/  UISETP.NE.AND UP0, UPT, UR4, 0x2, UPT ;  /* 0x000000020400788c */ /* 0x000fc8000bf05270 */
[----:B------:R-:W-:Y:S02]  /*6420*/  USEL UR5, URZ, 0x1, UP0 ;  /* 0x000000013f057887 */ /* 0x000fe40008000000 */
[----:B------:R-:W-:-:S04]  /*6430*/  USEL UR4, UR4, URZ, UP0 ;  /* 0x0000003f04047287 */ /* 0x000fc80008000000 */
[----:B------:R-:W-:Y:S01]  /*6440*/  LOP3.LUT R0, R10, UR5, RZ, 0x3c, !PT ;  /* 0x000000050a007c12 */ /* 0x000fe2000f8e3cff */
[----:B------:R-:W-:Y:S07]  /*6450*/  @!P0 BRA `(.L_x_2208) ;  /* 0x0000000000048947 */ /* 0x000fee0003800000 */
[----:B------:R-:W-:Y:S01]  /*6460*/  BPT.TRAP 0x1 ;  /* 0x000000040000795c */ /* 0x000fe20000300000 */
.L_x_2208:
[----:B------:R-:W-:Y:S01]  /*6470*/  ULEA UR38, UR4, UR39, 0x3 ;  /* 0x0000002704267291 */ /* 0x000fe2000f8e183f */
[----:B------:R-:W-:-:S08]  /*6480*/  SHF.L.U32 R11, R0, 0x1f, RZ ;  /* 0x0000001f000b7819 */ /* 0x000fd000000006ff */
[----:B------:R0:W1:Y:S01]  /*6490*/  SYNCS.PHASECHK.TRANS64.TRYWAIT P1, [UR38+0x2a830], R11 ;  /* 0x02a8300bff0075a7 */ /* 0x0000620008020166 */
[----:B------:R-:W-:Y:S05]  /*64a0*/  @!P0 BRA `(.L_x_2209) ;  /* 0x0000000000048947 */ /* 0x000fea0003800000 */
[----:B------:R-:W-:Y:S01]  /*64b0*/  BPT.TRAP 0x1 ;  /* 0x000000040000795c */ /* 0x000fe20000300000 */
.L_x_2209:
[----:B-1----:R-:W-:Y:S05]  /*64c0*/  @P1 BRA `(.L_x_2210) ;  /* 0x0000000000081947 */ /* 0x002fea0003800000 */
[----:B------:R-:W1:Y:S02]  /*64d0*/  SYNCS.PHASECHK.TRANS64.TRYWAIT P1, [UR38+0x2a830], R11 ;  /* 0x02a8300bff0075a7 */ /* 0x000e640008020166 */
[----:B-1----:R-:W-:Y:S05]  /*64e0*/  @!P1 BRA `(.L_x_2211) ;  /* 0x0000008000789947 */ /* 0x002fea0003800000 */
.L_x_2210:
        /* <DEDUP_REMOVED lines=129> */
.L_x_2212:
[----:B------:R-:W-:Y:S01]  /*6d00*/  ULEA UR5, UR7, UR39, 0x3 ;  /* 0x0000002707057291 */ /* 0x000fe2000f8e183f */
[----:B------:R-:W-:-:S08]  /*6d10*/  SHF.L.U32 R5, R10, 0x1f, RZ ;  /* 0x0000001f0a057819 */ /* 0x000fd000000006ff */
[----:B------:R2:W3:Y:S01]  /*6d20*/  SYNCS.PHASECHK.TRANS64.TRYWAIT P1, [UR5+0x2a850], R5 ;  /* 0x02a85005ff0075a7 */ /* 0x0004e20008020145 */
[----:B------:R-:W-:Y:S05]  /*6d30*/  @!P0 BRA `(.L_x_2213) ;  /* 0x0000000000048947 */ /* 0x000fea0003800000 */
[----:B------:R-:W-:Y:S01]  /*6d40*/  BPT.TRAP 0x1 ;  /* 0x000000040000795c */ /* 0x000fe20000300000 */
.L_x_2213:
[----:B---3--:R-:W-:Y:S05]  /*6d50*/  @P1 BRA `(.L_x_2214) ;  /* 0x0000000000081947 */ /* 0x008fea0003800000 */
[----:B------:R-:W3:Y:S02]  /*6d60*/  SYNCS.PHASECHK.TRANS64.TRYWAIT P1, [UR5+0x2a850], R5 ;  /* 0x02a85005ff0075a7 */ /* 0x000ee40008020145 */
[----:B---3--:R-:W-:Y:S05]  /*6d70*/  @!P1 BRA `(.L_x_2215) ;  /* 0x00000078006c9947 */ /* 0x008fea0003800000 */
.L_x_2214:
        /* <DEDUP_REMOVED lines=36> */
.L_x_2216:
        /* <DEDUP_REMOVED lines=23> */
[----:B--23--:R-:W-:Y:S01]  /*7130*/  FMNMX.FTZ R5, R136, R7, !PT ;  /* 0x0000000788057209 */ /* 0x00cfe20007810000 */
        /* <DEDUP_REMOVED lines=34> */
[----:B------:R-:W-:-:S04]  /*7360*/  UIADD3 UR38, UR38, 0x2a840, URZ ;  /* 0x0002a84026267890 */ /* 0x000fc8000fffe03f */
[----:B------:R-:W2:Y:S01]  /*7370*/  MUFU.TANH R144, R144 ;  /* 0x0000009000907308 */ /* 0x000ea20000002400 */
[----:B0-----:R-:W-:Y:S01]  /*7380*/  FMNMX.FTZ R5, R142, R5, !PT ;  /* 0x000000058e057209 */ /* 0x001fe20007810000 */
[----:B------:R-:W-:-:S06]  /*7390*/  UPRMT UR38, UR61, 0x654, UR38 ;  /* 0x000006543d267896 */ /* 0x000fcc0008000026 */
[----:B------:R-:W0:Y:S01]  /*73a0*/  MUFU.TANH R88, R88 ;  /* 0x0000005800587308 */ /* 0x000e220000002400 */
[----:B-1----:R-:W-:Y:S02]  /*73b0*/  FMNMX.FTZ R11, R22, R11, !PT ;  /* 0x0000000b160b7209 */ /* 0x002fe40007810000 */
[----:B------:R-:W-:Y:S05]  /*73c0*/  SYNCS.ARRIVE.TRANS64.RED.A1T0 RZ, [UR38], RZ ;  /* 0x000000ffffff79a7 */ /* 0x000fea0008100426 */
        /* <DEDUP_REMOVED lines=49> */
[----:B--2---:R-:W-:Y:S01]  /*76e0*/  FMNMX.FTZ R15, R164, R5, !PT ;  /* 0x00000005a40f7209 */ /* 0x004fe20007810000 */
[----:B------:R-:W-:Y:S01]  /*76f0*/  FMUL.FTZ R5, R134, UR6 ;  /* 0x0000000686057c20 */ /* 0x000fe20008410000 */
[----:B------:R-:W-:-:S05]  /*7700*/  FMUL.FTZ R134, R135, UR6 ;  /* 0x0000000687867c20 */ /* 0x000fca0008410000 */
        /* <DEDUP_REMOVED lines=27> */
[----:B-1----:R-:W-:-:S05]  /*78c0*/  FMNMX.FTZ R15, R176, R15, !PT ;  /* 0x0000000fb00f7209 */ /* 0x002fca0007810000 */
[----:B------:R-:W1:Y:S01]  /*78d0*/  SHFL.BFLY PT, R6, R15, 0x2, 0x1f ;  /* 0x0c401f000f067f89 */ /* 0x000e6200000e0000 */
[----:B--2---:R-:W-:-:S04]  /*78e0*/  FMNMX.FTZ R11, R132, R11, !PT ;  /* 0x0000000b840b7209 */ /* 0x004fc80007810000 */
[----:B0-----:R-:W-:Y:S02]  /*78f0*/  FMNMX.FTZ R5, R134, R11, !PT ;  /* 0x0000000b86057209 */ /* 0x001fe40007810000 */
[----:B------:R-:W0:Y:S03]  /*7900*/  LDC R11, c[0x0][0x988] ;  /* 0x00026200ff0b7b82 */ /* 0x000e260000000800 */
[----:B------:R-:W2:Y:S01]  /*7910*/  SHFL.BFLY PT, R12, R5, 0x2, 0x1f ;  /* 0x0c401f00050c7f89 */ /* 0x000ea200000e0000 */
[----:B-1----:R-:W-:-:S05]  /*7920*/  FMNMX.FTZ R6, R15, R6, !PT ;  /* 0x000000060f067209 */ /* 0x002fca0007810000 */
[----:B------:R-:W1:Y:S01]  /*7930*/  SHFL.BFLY PT, R19, R6, 0x1, 0x1f ;  /* 0x0c201f0006137f89 */ /* 0x000e6200000e0000 */
[----:B--2---:R-:W-:-:S05]  /*7940*/  FMNMX.FTZ R21, R5, R12, !PT ;  /* 0x0000000c05157209 */ /* 0x004fca0007810000 */
[----:B------:R-:W2:Y:S01]  /*7950*/  SHFL.BFLY PT, R14, R21, 0x1, 0x1f ;  /* 0x0c201f00150e7f89 */ /* 0x000ea200000e0000 */
[----:B-1----:R-:W-:-:S05]  /*7960*/  FMNMX.FTZ R12, R6, R19, !PT ;  /* 0x00000013060c7209 */ /* 0x002fca0007810000 */
        /* <DEDUP_REMOVED lines=9> */
[----:B--2---:R-:W-:Y:S01]  /*7a00*/  FMNMX.FTZ R14, R21, R14, !PT ;  /* 0x0000000e150e7209 */ /* 0x004fe20007810000 */
        /* <DEDUP_REMOVED lines=145> */
.L_x_2217:
[----:B------:R-:W-:Y:S01]  /*8320*/  UIADD3 UR5, UR5, 0x2a860, URZ ;  /* 0x0002a86005057890 */ /* 0x000fe2000fffe03f */
[----:B------:R-:W-:Y:S01]  /*8330*/  ISETP.GT.AND P1, PT, R20, R17, PT ;  /* 0x000000111400720c */ /* 0x000fe20003f24270 */
[----:B------:R-:W-:Y:S01]  /*8340*/  UMOV UR7, UR4 ;  /* 0x0000000400077c82 */ /* 0x000fe20008000000 */
[----:B------:R-:W-:Y:S01]  /*8350*/  F2FP.F16.F32.PACK_AB R156, R7, R136 ;  /* 0x00000088079c723e */ /* 0x000fe200000000ff */
        /* <DEDUP_REMOVED lines=27> */
[----:B------:R-:W-:Y:S02]  /*8510*/  IADD3 R20, R20, -0x1, RZ ;  /* 0xffffffff14147810 */ /* 0x000fe40007ffe0ff */
[----:B------:R-:W-:Y:S01]  /*8520*/  MOV R10, R0 ;  /* 0x00000000000a7202 */ /* 0x000fe20000000f00 */
[----:B------:R-:W-:Y:S06]  /*8530*/  @P1 BRA `(.L_x_2218) ;  /* 0xffffffdc00b01947 */ /* 0x000fec000383ffff */
.L_x_2207:
        /* <DEDUP_REMOVED lines=67> */
.L_x_2219:
[----:B------:R-:W-:Y:S01]  /*8970*/  ULEA UR5, UR4, UR39, 0x3 ;  /* 0x0000002704057291 */ /* 0x000fe2000f8e183f */
[----:B------:R-:W-:-:S08]  /*8980*/  SHF.L.U32 R0, R0, 0x1f, RZ ;  /* 0x0000001f00007819 */ /* 0x000fd000000006ff */
[----:B------:R0:W1:Y:S01]  /*8990*/  SYNCS.PHASECHK.TRANS64.TRYWAIT P1, [UR5+0x2a850], R0 ;  /* 0x02a85000ff0075a7 */ /* 0x0000620008020145 */
[----:B------:R-:W-:Y:S05]  /*89a0*/  @!P0 BRA `(.L_x_2220) ;  /* 0x0000000000048947 */ /* 0x000fea0003800000 */
[----:B------:R-:W-:Y:S01]  /*89b0*/  BPT.TRAP 0x1 ;  /* 0x000000040000795c */ /* 0x000fe20000300000 */
.L_x_2220:
[----:B-1----:R-:W-:Y:S05]  /*89c0*/  @P1 BRA `(.L_x_2221) ;  /* 0x0000000000081947 */ /* 0x002fea0003800000 */
[----:B------:R-:W1:Y:S02]  /*89d0*/  SYNCS.PHASECHK.TRANS64.TRYWAIT P1, [UR5+0x2a850], R0 ;  /* 0x02a85000ff0075a7 */ /* 0x000e640008020145 */
[----:B-1----:R-:W-:Y:S05]  /*89e0*/  @!P1 BRA `(.L_x_2222) ;  /* 0x0000005c00689947 */ /* 0x002fea0003800000 */
.L_x_2221:
[----:B------:R-:W-:Y:S01]  /*89f0*/  UIADD3 UR39, UR39, 0x400, URZ ;  /* 0x0000040027277890 */ /* 0x000fe2000fffe03f */
[----:B------:R-:W-:Y:S01]  /*8a00*/  WARPGROUP.ARRIVE ;  /* 0x00000000000079c5 */ /* 0x000fe20000000000 */
[----:B------:R-:W-:Y:S01]  /*8a10*/  UMOV UR7, 0x40000040 ;  /* 0x4000004000077882 */ /* 0x000fe20000000000 */
[----:B-1----:R-:W1:Y:S01]  /*8a20*/  SHFL.BFLY PT, R5, R4, 0x2, 0x1f ;  /* 0x0c401f0004057f89 */ /* 0x002e6200000e0000 */
[----:B------:R-:W-:Y:S01]  /*8a30*/  USHF.R.U32.HI UR39, URZ, 0x4, UR39 ;  /* 0x000000043f277899 */ /* 0x000fe20008011627 */
[----:B------:R-:W-:Y:S02]  /*8a40*/  IMAD.MOV.U32 R8, RZ, RZ, RZ ;  /* 0x000000ffff087224 */ /* 0x000fe400078e00ff */
        /* <DEDUP_REMOVED lines=11> */
[----:B------:R-:W-:Y:S01]  /*8b00*/  MOV R3, 0xff800000 ;  /* 0xff80000000037802 */ /* 0x000fe20000000f00 */
        /* <DEDUP_REMOVED lines=44> */
.L_x_2223:
        /* <DEDUP_REMOVED lines=68> */
.L_x_2187:
[----:B------:R-:W-:Y:S05]  /*9210*/  @P0 BRA `(.L_x_2224) ;  /* 0x0000001400340947 */ /* 0x000fea0003800000 */
[----:B------:R-:W1:Y:S01]  /*9220*/  S2R R4, SR_TID.X ;  /* 0x0000000000047919 */ /* 0x000e620000002100 */
[----:B------:R-:W2:Y:S01]  /*9230*/  LDC R18, c[0x0][0xbe8] ;  /* 0x0002fa00ff127b82 */ /* 0x000ea20000000800 */
[----:B------:R-:W-:Y:S01]  /*9240*/  ULDC.64 UR4, c[0x0][0xbd0] ;  /* 0x0002f40000047ab9 */ /* 0x000fe20000000a00 */
[----:B------:R-:W-:Y:S01]  /*9250*/  ULDC.64 UR6, c[0x0][0xb38] ;  /* 0x0002ce0000067ab9 */ /* 0x000fe20000000a00 */
[----:B------:R-:W3:Y:S01]  /*9260*/  S2R R19, SR_CTAID.X ;  /* 0x0000000000137919 */ /* 0x000ee20000002500 */
[----:B------:R-:W-:Y:S04]  /*9270*/  BSSY B0, `(.L_x_2225) ;  /* 0x00000e3000007945 */ /* 0x000fe80003800000 */
[----:B------:R-:W4:Y:S08]  /*9280*/  S2UR UR9, SR_CTAID.Z ;  /* 0x00000000000979c3 */ /* 0x000f300000002700 */
[----:B------:R-:W5:Y:S08]  /*9290*/  LDC.64 R20, c[0x0][0xbd8] ;  /* 0x0002f600ff147b82 */ /* 0x000f700000000a00 */
[----:B------:R-:W-:Y:S01]  /*92a0*/  BAR.SYNC.DEFER_BLOCKING 0x1, 0x100 ;  /* 0x0044000000007b1d */ /* 0x000fe20000010000 */
[----:B--2---:R-:W-:-:S07]  /*92b0*/  ISETP.NE.AND P0, PT, R18, 0x1, PT ;  /* 0x000000011200780c */ /* 0x004fce0003f05270 */
[----:B------:R-:W2:Y:S01]  /*92c0*/  S2UR UR8, SR_CTAID.Y ;  /* 0x00000000000879c3 */ /* 0x000ea20000002600 */
[----:B-1----:R-:W-:-:S07]  /*92d0*/  VIADD R4, R4, 0xffffff80 ;  /* 0xffffff8004047836 */ /* 0x002fce0000000000 */
[----:B------:R-:W2:Y:S01]  /*92e0*/  LDC R17, c[0x0][0xc50] ;  /* 0x00031400ff117b82 */ /* 0x000ea20000000800 */
[----:B------:R-:W-:-:S04]  /*92f0*/  SHF.R.S32.HI R5, RZ, 0x1f, R4 ;  /* 0x0000001fff057819 */ /* 0x000fc80000011404 */
[----:B0-----:R-:W-:-:S03]  /*9300*/  LEA.HI R6, R5, R4, RZ, 0x7 ;  /* 0x0000000405067211 */ /* 0x001fc600078f38ff */
[----:B------:R-:W0:Y:S01]  /*9310*/  @P0 LDC R12, c[0x0][0xbec] ;  /* 0x0002fb00ff0c0b82 */ /* 0x000e220000000800 */
[----:B------:R-:W-:Y:S02]  /*9320*/  LEA.HI R5, R5, R4, RZ, 0x2 ;  /* 0x0000000405057211 */ /* 0x000fe400078f10ff */
[----:B------:R-:W-:Y:S02]  /*9330*/  LOP3.LUT R7, R6, 0xffffff80, RZ, 0xc0, !PT ;  /* 0xffffff8006077812 */ /* 0x000fe400078ec0ff */
[----:B------:R-:W-:Y:S02]  /*9340*/  LOP3.LUT R11, R5, 0xfffffffc, RZ, 0xc0, !PT ;  /* 0xfffffffc050b7812 */ /* 0x000fe400078ec0ff */
[C---:B------:R-:W-:Y:S01]  /*9350*/  IADD3 R88, R4.reuse, -R7, RZ ;  /* 0x8000000704587210 */ /* 0x040fe20007ffe0ff */
[----:B------:R-:W1:Y:S02]  /*9360*/  LDC.64 R22, c[0x0][0xb40] ;  /* 0x0002d000ff167b82 */ /* 0x000e640000000a00 */
[----:B------:R-:W-:Y:S01]  /*9370*/  IMAD.IADD R11, R4, 0x1, -R11 ;  /* 0x00000001040b7824 */ /* 0x000fe200078e0a0b */
[----:B------:R-:W-:-:S04]  /*9380*/  SHF.R.S32.HI R9, RZ, 0x1f, R88 ;  /* 0x0000001fff097819 */ /* 0x000fc80000011458 */
[CC--:B------:R-:W-:Y:S01]  /*9390*/  LEA.HI R89, R9.reuse, R88.reuse, RZ, 0x2 ;  /* 0x0000005809597211 */ /* 0x0c0fe200078f10ff */
[----:B------:R-:W1:Y:S01]  /*93a0*/  @P0 LDC R90, c[0x0][0xbec] ;  /* 0x0002fb00ff5a0b82 */ /* 0x000e620000000800 */
[----:B------:R-:W-:Y:S02]  /*93b0*/  LEA.HI R9, R9, R88, RZ, 0x5 ;  /* 0x0000005809097211 */ /* 0x000fe400078f28ff */
[--C-:B------:R-:W-:Y:S02]  /*93c0*/  SHF.R.S32.HI R8, RZ, 0x2, R89.reuse ;  /* 0x00000002ff087819 */ /* 0x100fe40000011459 */
[----:B------:R-:W-:Y:S02]  /*93d0*/  SHF.R.S32.HI R7, RZ, 0x1f, R89 ;  /* 0x0000001fff077819 */ /* 0x000fe40000011459 */
[----:B------:R-:W-:Y:S01]  /*93e0*/  LOP3.LUT R89, R89, 0x7ffffffc, RZ, 0xc0, !PT ;  /* 0x7ffffffc59597812 */ /* 0x000fe200078ec0ff */
[----:B------:R-:W1:Y:S01]  /*93f0*/  @P0 LDC R15, c[0x0][0xbf0] ;  /* 0x0002fc00ff0f0b82 */ /* 0x000e620000000800 */
[----:B------:R-:W-:-:S04]  /*9400*/  LEA.HI R7, R7, R8, RZ, 0x3 ;  /* 0x0000000807077211 */ /* 0x000fc800078f18ff */
[----:B------:R-:W-:Y:S02]  /*9410*/  LOP3.LUT R5, R7, 0xfffffff8, RZ, 0xc0, !PT ;  /* 0xfffffff807057812 */ /* 0x000fe400078ec0ff */
[----:B------:R-:W-:Y:S01]  /*9420*/  SHF.R.S32.HI R7, RZ, 0x7, R6 ;  /* 0x00000007ff077819 */ /* 0x000fe20000011406 */
[----:B------:R-:W1:Y:S02]  /*9430*/  @P0 LDC R91, c[0x0][0xbf0] ;  /* 0x0002fc00ff5b0b82 */ /* 0x000e640000000800 */
[----:B------:R-:W-:Y:S01]  /*9440*/  IMAD.IADD R5, R8, 0x1, -R5 ;  /* 0x0000000108057824 */ /* 0x000fe200078e0a05 */
[----:B------:R-:W-:Y:S02]  /*9450*/  LEA.HI R8, R11, R11, RZ, 0x1 ;  /* 0x0000000b0b087211 */ /* 0x000fe400078f08ff */
[----:B------:R-:W-:Y:S02]  /*9460*/  LEA.HI R4, R6, R7, RZ, 0x1 ;  /* 0x0000000706047211 */ /* 0x000fe400078f08ff */
[----:B------:R-:W-:-:S02]  /*9470*/  LOP3.LUT R8, R8, 0x1ffffffe, RZ, 0xc0, !PT ;  /* 0x1ffffffe08087812 */ /* 0x000fc400078ec0ff */
[----:B------:R-:W-:Y:S02]  /*9480*/  SHF.R.S32.HI R6, RZ, 0x5, R9 ;  /* 0x00000005ff067819 */ /* 0x000fe40000011409 */
[----:B------:R-:W-:Y:S01]  /*9490*/  LOP3.LUT R4, R4, 0x3fffffe, RZ, 0xc0, !PT ;  /* 0x03fffffe04047812 */ /* 0x000fe200078ec0ff */
[----:B------:R-:W-:Y:S01]  /*94a0*/  IMAD.IADD R13, R11, 0x1, -R8 ;  /* 0x000000010b0d7824 */ /* 0x000fe200078e0a08 */
[----:B------:R-:W-:Y:S01]  /*94b0*/  SHF.R.S32.HI R11, RZ, 0x1f, R16 ;  /* 0x0000001fff0b7819 */ /* 0x000fe20000011410 */
[----:B------:R-:W-:Y:S01]  /*94c0*/  IMAD R5, R6, 0x10, R5 ;  /* 0x0000001006057824 */ /* 0x000fe200078e0205 */
[----:B------:R-:W-:-:S03]  /*94d0*/  IADD3 R4, R7, -R4, RZ ;  /* 0x8000000407047210 */ /* 0x000fc60007ffe0ff */
[----:B------:R-:W-:Y:S01]  /*94e0*/  IMAD R7, R11, UR4, RZ ;  /* 0x000000040b077c24 */ /* 0x000fe2000f8e02ff */
[----:B------:R-:W-:Y:S01]  /*94f0*/  LEA R8, R4, R5, 0x6 ;  /* 0x0000000504087211 */ /* 0x000fe200078e30ff */
[----:B------:R-:W-:Y:S01]  /*9500*/  IMAD.WIDE.U32 R4, R16, UR4, RZ ;  /* 0x0000000410047c25 */ /* 0x000fe2000f8e00ff */
[----:B----4-:R-:W-:-:S03]  /*9510*/  USHF.R.S32.HI UR4, URZ, 0x1f, UR9 ;  /* 0x0000001f3f047899 */ /* 0x010fc60008011409 */
[C---:B------:R-:W-:Y:S02]  /*9520*/  IMAD R9, R16.reuse, UR5, R7 ;  /* 0x0000000510097c24 */ /* 0x040fe4000f8e0207 */
[----:B------:R-:W-:Y:S02]  /*9530*/  IMAD R11, R11, UR6, RZ ;  /* 0x000000060b0b7c24 */ /* 0x000fe4000f8e02ff */
[----:B------:R-:W-:Y:S02]  /*9540*/  IMAD.IADD R5, R5, 0x1, R9 ;  /* 0x0000000105057824 */ /* 0x000fe400078e0209 */
[----:B------:R-:W-:Y:S02]  /*9550*/  IMAD R9, R13, 0x8, R8 ;  /* 0x000000080d097824 */ /* 0x000fe400078e0208 */
[----:B------:R-:W-:-:S03]  /*9560*/  IMAD.WIDE.U32 R6, R16, UR6, RZ ;  /* 0x0000000610067c25 */ /* 0x000fc6000f8e00ff */
[----:B---3--:R-:W-:Y:S01]  /*9570*/  LEA R9, R19, R9, 0x7 ;  /* 0x0000000913097211 */ /* 0x008fe200078e38ff */
[----:B------:R-:W-:Y:S01]  /*9580*/  IMAD R11, R16, UR7, R11 ;  /* 0x00000007100b7c24 */ /* 0x000fe2000f8e020b */
[----:B------:R-:W-:Y:S01]  /*9590*/  ULDC.64 UR6, c[0x0][0xb48] ;  /* 0x0002d20000067ab9 */ /* 0x000fe20000000a00 */
[C---:B-----5:R-:W-:Y:S02]  /*95a0*/  IMAD R10, R20.reuse, UR4, RZ ;  /* 0x00000004140a7c24 */ /* 0x060fe4000f8e02ff */
[----:B------:R-:W-:Y:S02]  /*95b0*/  IMAD.MOV R16, RZ, RZ, -R16 ;  /* 0x000000ffff107224 */ /* 0x000fe400078e0a10 */
[----:B------:R-:W-:Y:S02]  /*95c0*/  IMAD R13, R21, UR9, R10 ;  /* 0x00000009150d7c24 */ /* 0x000fe4000f8e020a */
[----:B--2---:R-:W-:Y:S02]  /*95d0*/  IMAD R21, R17, R16, UR8 ;  /* 0x0000000811157e24 */ /* 0x004fe4000f8e0210 */
[----:B------:R-:W-:-:S03]  /*95e0*/  IMAD.WIDE.U32 R4, R20, UR9, R4 ;  /* 0x0000000914047c25 */ /* 0x000fc6000f8e0004 */
[----:B------:R-:W-:Y:S01]  /*95f0*/  SHF.R.S32.HI R14, RZ, 0x1f, R21 ;  /* 0x0000001fff0e7819 */ /* 0x000fe20000011415 */
[----:B0-----:R-:W-:-:S04]  /*9600*/  @P0 IMAD.HI.U32 R10, R9, R12, RZ ;  /* 0x0000000c090a0227 */ /* 0x001fc800078e00ff */
[----:B------:R-:W-:Y:S01]  /*9610*/  IMAD.IADD R7, R7, 0x1, R11 ;  /* 0x0000000107077824 */ /* 0x000fe200078e020b */
[----:B------:R-:W-:Y:S01]  /*9620*/  MOV R11, R9 ;  /* 0x00000009000b7202 */ /* 0x000fe20000000f00 */
[----:B-1----:R-:W-:Y:S01]  /*9630*/  IMAD R12, R22, UR4, RZ ;  /* 0x00000004160c7c24 */ /* 0x002fe2000f8e02ff */
[----:B------:R-:W-:Y:S01]  /*9640*/  @P0 SHF.R.U32.HI R11, RZ, R15, R10 ;  /* 0x0000000fff0b0219 */ /* 0x000fe2000001160a */
[----:B------:R-:W-:Y:S01]  /*9650*/  IMAD.IADD R5, R5, 0x1, R13 ;  /* 0x0000000105057824 */ /* 0x000fe200078e020d */
[----:B------:R-:W-:Y:S01]  /*9660*/  ULDC.64 UR4, c[0x0][0xbe0] ;  /* 0x0002f80000047ab9 */ /* 0x000fe20000000a00 */
[----:B------:R-:W-:-:S04]  /*9670*/  @P0 IMAD.HI.U32 R90, R9, R90, RZ ;  /* 0x0000005a095a0227 */ /* 0x000fc800078e00ff */
[----:B------:R-:W-:Y:S02]  /*9680*/  IMAD R15, R23, UR9, R12 ;  /* 0x00000009170f7c24 */ /* 0x000fe4000f8e020c */
[----:B------:R-:W-:Y:S01]  /*9690*/  IMAD.WIDE.U32 R6, R22, UR9, R6 ;  /* 0x0000000916067c25 */ /* 0x000fe2000f8e0006 */
[----:B------:R-:W-:-:S03]  /*96a0*/  ULDC.64 UR8, c[0x0][0xb28] ;  /* 0x0002ca0000087ab9 */ /* 0x000fc60000000a00 */
[----:B------:R-:W-:Y:S01]  /*96b0*/  IMAD.MOV.U32 R13, RZ, RZ, R9 ;  /* 0x000000ffff0d7224 */ /* 0x000fe200078e0009 */
[----:B------:R-:W-:Y:S01]  /*96c0*/  @P0 SHF.R.U32.HI R13, RZ, R91, R90 ;  /* 0x0000005bff0d0219 */ /* 0x000fe2000001165a */
[----:B------:R-:W-:Y:S01]  /*96d0*/  IMAD R10, R14, UR4, RZ ;  /* 0x000000040e0a7c24 */ /* 0x000fe2000f8e02ff */
[----:B------:R-:W-:Y:S01]  /*96e0*/  IADD3 R7, R7, R15, RZ ;  /* 0x0000000f07077210 */ /* 0x000fe20007ffe0ff */
[----:B------:R-:W-:Y:S01]  /*96f0*/  IMAD.WIDE.U32 R4, R21, UR4, R4 ;  /* 0x0000000415047c25 */ /* 0x000fe2000f8e0004 */
[----:B------:R-:W-:-:S03]  /*9700*/  SHF.R.S32.HI R15, RZ, 0x1f, R11 ;  /* 0x0000001fff0f7819 */ /* 0x000fc6000001140b */
[----:B------:R-:W-:Y:S01]  /*9710*/  IMAD R14, R14, UR6, RZ ;  /* 0x000000060e0e7c24 */ /* 0x000fe2000f8e02ff */
[----:B------:R-:W-:Y:S01]  /*9720*/  IADD3 R4, P0, R11, R4, RZ ;  /* 0x000000040b047210 */ /* 0x000fe20007f1e0ff */
[C---:B------:R-:W-:Y:S01]  /*9730*/  IMAD R12, R21.reuse, UR5, R10 ;  /* 0x00000005150c7c24 */ /* 0x040fe2000f8e020a */
[----:B------:R-:W-:Y:S01]  /*9740*/  SHF.R.S32.HI R10, RZ, 0x1f, R13 ;  /* 0x0000001fff0a7819 */ /* 0x000fe2000001140d */
[----:B------:R-:W-:Y:S01]  /*9750*/  IMAD.MOV R11, RZ, RZ, -R11 ;  /* 0x000000ffff0b7224 */ /* 0x000fe200078e0a0b */
[----:B------:R-:W-:Y:S01]  /*9760*/  ULDC.64 UR4, c[0x0][0xb30] ;  /* 0x0002cc0000047ab9 */ /* 0x000fe20000000a00 */
[----:B------:R-:W-:Y:S01]  /*9770*/  IMAD R17, R21, UR7, R14 ;  /* 0x0000000715117c24 */ /* 0x000fe2000f8e020e */
[----:B------:R-:W-:Y:S01]  /*9780*/  IADD3.X R5, R15, R5, R12, P0, !PT ;  /* 0x000000050f057210 */ /* 0x000fe200007fe40c */
[----:B------:R-:W-:Y:S01]  /*9790*/  IMAD.WIDE.U32 R6, R21, UR6, R6 ;  /* 0x0000000615067c25 */ /* 0x000fe2000f8e0006 */
[----:B------:R-:W-:Y:S01]  /*97a0*/  ULDC.64 UR6, c[0x0][0xbc8] ;  /* 0x0002f20000067ab9 */ /* 0x000fe20000000a00 */
[----:B------:R-:W-:-:S02]  /*97b0*/  IADD3 R21, R88, -R89, RZ ;  /* 0x8000005958157210 */ /* 0x000fc40007ffe0ff */
[----:B------:R-:W-:Y:S01]  /*97c0*/  IMAD.MOV R14, RZ, RZ, -R13 ;  /* 0x000000ffff0e7224 */ /* 0x000fe200078e0a0d */
[----:B------:R-:W-:Y:S01]  /*97d0*/  IADD3 R7, R7, R17, RZ ;  /* 0x0000001107077210 */ /* 0x000fe20007ffe0ff */
[----:B------:R-:W-:Y:S02]  /*97e0*/  IMAD R10, R10, UR4, RZ ;  /* 0x000000040a0a7c24 */ /* 0x000fe4000f8e02ff */
[C-C-:B------:R-:W-:Y:S02]  /*97f0*/  IMAD R11, R18.reuse, R11, R9.reuse ;  /* 0x0000000b120b7224 */ /* 0x140fe400078e0209 */
[----:B------:R-:W-:Y:S02]  /*9800*/  IMAD R9, R18, R14, R9 ;  /* 0x0000000e12097224 */ /* 0x000fe400078e0209 */
[C---:B------:R-:W-:Y:S01]  /*9810*/  IMAD R15, R13.reuse, UR5, R10 ;  /* 0x000000050d0f7c24 */ /* 0x040fe2000f8e020a */
[----:B------:R-:W-:Y:S01]  /*9820*/  SHF.R.S32.HI R10, RZ, 0x1f, R11 ;  /* 0x0000001fff0a7819 */ /* 0x000fe2000001140b */
[----:B------:R-:W-:Y:S01]  /*9830*/  IMAD.WIDE.U32 R6, R13, UR4, R6 ;  /* 0x000000040d067c25 */ /* 0x000fe2000f8e0006 */
[----:B------:R-:W-:Y:S01]  /*9840*/  SHF.R.S32.HI R12, RZ, 0x1f, R9 ;  /* 0x0000001fff0c7819 */ /* 0x000fe20000011409 */
[----:B------:R-:W0:Y:S01]  /*9850*/  S2UR UR5, SR_CgaCtaId ;  /* 0x00000000000579c3 */ /* 0x000e220000008800 */
[----:B------:R-:W-:Y:S01]  /*9860*/  UMOV UR4, 0x400 ;  /* 0x0000040000047882 */ /* 0x000fe20000000000 */
[----:B------:R-:W-:-:S02]  /*9870*/  IMAD R10, R10, UR6, RZ ;  /* 0x000000060a0a7c24 */ /* 0x000fc4000f8e02ff */
        /* <DEDUP_REMOVED lines=11> */
[----:B------:R-:W-:Y:S01]  /*9930*/  IADD3 R5, R7, R11, RZ ;  /* 0x0000000b07057210 */ /* 0x000fe20007ffe0ff */
[----:B------:R-:W-:Y:S01]  /*9940*/  IMAD R8, R19, 0x80, R8 ;  /* 0x0000008013087824 */ /* 0x000fe200078e0208 */
[----:B------:R-:W-:Y:S01]  /*9950*/  LEA R20, P1, R6, UR8, 0x2 ;  /* 0x0000000806147c11 */ /* 0x000fe2000f8210ff */
[----:B0-----:R-:W-:Y:S01]  /*9960*/  ULEA UR4, UR5, UR4, 0x18 ;  /* 0x0000000405047291 */ /* 0x001fe2000f8ec03f */
        /* <DEDUP_REMOVED lines=8> */
[-C--:B------:R-:W-:Y:S01]  /*99f0*/  ISETP.GE.OR P1, PT, R8, R19.reuse, P0 ;  /* 0x000000130800720c */ /* 0x080fe20000726670 */
[----:B------:R-:W-:Y:S01]  /*9a00*/  IMAD.SHL.U32 R21, R21, 0x2, RZ ;  /* 0x0000000215157824 */ /* 0x000fe200078e00ff */
[-C--:B------:R-:W-:Y:S01]  /*9a10*/  ISETP.GE.OR P0, PT, R18, R19.reuse, P0 ;  /* 0x000000131200720c */ /* 0x080fe20000706670 */
[----:B------:R-:W-:Y:S01]  /*9a20*/  SHFL.IDX PT, R6, R10, 0x1, 0x1c1f ;  /* 0x003c1f000a067f89 */ /* 0x000fe200000e0000 */
[----:B------:R-:W-:Y:S01]  /*9a30*/  UPRMT UR4, URZ, 0x654, UR4 ;  /* 0x000006543f047896 */ /* 0x000fe20008000004 */
[----:B------:R-:W-:-:S02]  /*9a40*/  ISETP.GE.AND P2, PT, R8, R19, PT ;  /* 0x000000130800720c */ /* 0x000fc40003f46270 */
[----:B------:R-:W1:Y:S04]  /*9a50*/  SHFL.IDX PT, R7, R9, 0x1, 0x1c1f ;  /* 0x003c1f0009077f89 */ /* 0x000e6800000e0000 */
[----:B------:R2:W3:Y:S02]  /*9a60*/  SHFL.IDX PT, R16, R20, RZ, 0x1c1f ;  /* 0x001c1fff14107589 */ /* 0x0004e400000e0000 */
[----:B------:R-:W-:Y:S02]  /*9a70*/  SYNCS.ARRIVE.TRANS64.RED.A1T0 RZ, [UR4], RZ ;  /* 0x000000ffffff79a7 */ /* 0x000fe40008100404 */
[----:B------:R2:W4:Y:S04]  /*9a80*/  SHFL.IDX PT, R17, R22, RZ, 0x1c1f ;  /* 0x001c1fff16117589 */ /* 0x00052800000e0000 */
[----:B0-----:R2:W-:Y:S04]  /*9a90*/  @!P1 ST.E desc[UR36][R4.64], R3 ;  /* 0x0000000304009985 */ /* 0x0015e8000c101924 */
[----:B-1----:R2:W-:Y:S01]  /*9aa0*/  @!P0 ST.E desc[UR36][R6.64], R0 ;  /* 0x0000000006008985 */ /* 0x0025e2000c101924 */
[----:B------:R-:W-:Y:S05]  /*9ab0*/  @P2 BRA `(.L_x_2226) ;  /* 0x0000000400782947 */ /* 0x000fea0003800000 */
[C---:B--2---:R-:W-:Y:S01]  /*9ac0*/  VIADD R0, R21.reuse, 0x8 ;  /* 0x0000000815007836 */ /* 0x044fe20000000000 */
[----:B------:R-:W-:Y:S01]  /*9ad0*/  ULDC UR4, c[0x0][0xac8] ;  /* 0x0002b20000047ab9 */ /* 0x000fe20000000800 */
[C---:B------:R-:W-:Y:S01]  /*9ae0*/  IADD3 R3, R21.reuse, 0x10, RZ ;  /* 0x0000001015037810 */ /* 0x040fe20007ffe0ff */
[C---:B------:R-:W-:Y:S01]  /*9af0*/  VIADD R8, R21.reuse, 0x18 ;  /* 0x0000001815087836 */ /* 0x040fe20000000000 */
[C---:B------:R-:W-:Y:S01]  /*9b00*/  ISETP.GE.AND P2, PT, R21.reuse, UR4, PT ;  /* 0x0000000415007c0c */ /* 0x040fe2000bf46270 */
[C---:B------:R-:W-:Y:S01]  /*9b10*/  VIADD R10, R21.reuse, 0x30 ;  /* 0x00000030150a7836 */ /* 0x040fe20000000000 */
[----:B------:R-:W-:Y:S01]  /*9b20*/  ISETP.GE.AND P3, PT, R0, UR4, PT ;  /* 0x0000000400007c0c */ /* 0x000fe2000bf66270 */
[----:B------:R-:W-:Y:S01]  /*9b30*/  VIADD R11, R21, 0x38 ;  /* 0x00000038150b7836 */ /* 0x000fe20000000000 */
[----:B------:R-:W-:Y:S01]  /*9b40*/  ISETP.GE.AND P0, PT, R3, UR4, PT ;  /* 0x0000000403007c0c */ /* 0x000fe2000bf06270 */
[C---:B------:R-:W-:Y:S01]  /*9b50*/  VIADD R15, R21.reuse, 0x60 ;  /* 0x00000060150f7836 */ /* 0x040fe20000000000 */
[----:B------:R-:W-:-:S02]  /*9b60*/  IADD3 R9, R21, 0x28, RZ ;  /* 0x0000002815097810 */ /* 0x000fc40007ffe0ff */
[----:B------:R-:W-:Y:S02]  /*9b70*/  ISETP.GE.AND P1, PT, R8, UR4, PT ;  /* 0x0000000408007c0c */ /* 0x000fe4000bf26270 */
[C---:B------:R-:W-:Y:S02]  /*9b80*/  IADD3 R12, R21.reuse, 0x40, RZ ;  /* 0x00000040150c7810 */ /* 0x040fe40007ffe0ff */
[----:B------:R-:W-:Y:S01]  /*9b90*/  ISETP.GE.AND P4, PT, R10, UR4, PT ;  /* 0x000000040a007c0c */ /* 0x000fe2000bf86270 */
[----:B---34-:R-:W-:Y:S01]  /*9ba0*/  @!P2 IMAD.WIDE R4, R21, 0x4, R16 ;  /* 0x000000041504a825 */ /* 0x018fe200078e0210 */
[----:B------:R-:W-:Y:S02]  /*9bb0*/  ISETP.GE.AND P5, PT, R11, UR4, PT ;  /* 0x000000040b007c0c */ /* 0x000fe4000bfa6270 */
[----:B------:R-:W-:Y:S02]  /*9bc0*/  @!P3 LEA.HI R0, R0, R0, RZ, 0x1 ;  /* 0x000000000000b211 */ /* 0x000fe400078f08ff */
[----:B------:R0:W-:Y:S01]  /*9bd0*/  @!P2 ST.E.64 desc[UR36][R4.64], R24 ;  /* 0x000000180400a985 */ /* 0x0001e2000c101b24 */
[----:B------:R-:W-:-:S02]  /*9be0*/  @!P0 LEA.HI R3, R3, R3, RZ, 0x1 ;  /* 0x0000000303038211 */ /* 0x000fc400078f08ff */
[----:B------:R-:W-:Y:S01]  /*9bf0*/  @!P3 LOP3.LUT R7, R0, 0xfffffffe, RZ, 0xc0, !PT ;  /* 0xfffffffe0007b812 */ /* 0x000fe200078ec0ff */
[----:B------:R-:W-:Y:S01]  /*9c00*/  VIADD R0, R21, 0x20 ;  /* 0x0000002015007836 */ /* 0x000fe20000000000 */
[----:B------:R-:W-:Y:S02]  /*9c10*/  ISETP.GE.AND P6, PT, R12, UR4, PT ;  /* 0x000000040c007c0c */ /* 0x000fe4000bfc6270 */
[----:B------:R-:W-:Y:S01]  /*9c20*/  @!P0 LOP3.LUT R3, R3, 0xfffffffe, RZ, 0xc0, !PT ;  /* 0xfffffffe03038812 */ /* 0x000fe200078ec0ff */
[--C-:B------:R-:W-:Y:S01]  /*9c30*/  @!P3 IMAD.WIDE R6, R7, 0x4, R16.reuse ;  /* 0x000000040706b825 */ /* 0x100fe200078e0210 */
[----:B------:R-:W-:Y:S02]  /*9c40*/  ISETP.GE.AND P2, PT, R0, UR4, PT ;  /* 0x0000000400007c0c */ /* 0x000fe4000bf46270 */
[----:B------:R-:W-:Y:S02]  /*9c50*/  @!P1 LEA.HI R8, R8, R8, RZ, 0x1 ;  /* 0x0000000808089211 */ /* 0x000fe400078f08ff */
[----:B------:R1:W-:Y:S01]  /*9c60*/  @!P3 ST.E.64 desc[UR36][R6.64], R28 ;  /* 0x0000001c0600b985 */ /* 0x0003e2000c101b24 */
[----:B------:R-:W-:Y:S01]  /*9c70*/  ISETP.GE.AND P3, PT, R9, UR4, PT ;  /* 0x0000000409007c0c */ /* 0x000fe2000bf66270 */
[----:B0-----:R-:W-:Y:S01]  /*9c80*/  @!P0 IMAD.WIDE R4, R3, 0x4, R16 ;  /* 0x0000000403048825 */ /* 0x001fe200078e0210 */
[----:B------:R-:W-:-:S02]  /*9c90*/  @!P4 LEA.HI R10, R10, R10, RZ, 0x1 ;  /* 0x0000000a0a0ac211 */ /* 0x000fc400078f08ff */
[----:B------:R-:W-:Y:S02]  /*9ca0*/  @!P6 LEA.HI R12, R12, R12, RZ, 0x1 ;  /* 0x0000000c0c0ce211 */ /* 0x000fe400078f08ff */
[----:B------:R0:W-:Y:S01]  /*9cb0*/  @!P0 ST.E.64 desc[UR36][R4.64], R32 ;  /* 0x0000002004008985 */ /* 0x0001e2000c101b24 */
[----:B------:R-:W-:Y:S02]  /*9cc0*/  IADD3 R14, R21, 0x58, RZ ;  /* 0x00000058150e7810 */ /* 0x000fe40007ffe0ff */
[----:B------:R-:W-:-:S04]  /*9cd0*/  @!P2 LEA.HI R0, R0, R0, RZ, 0x1 ;  /* 0x000000000000a211 */ /* 0x000fc800078f08ff */
[----:B------:R-:W-:Y:S02]  /*9ce0*/  @!P3 LEA.HI R3, R9, R9, RZ, 0x1 ;  /* 0x000000090903b211 */ /* 0x000fe400078f08ff */
[----:B-1----:R-:W-:Y:S02]  /*9cf0*/  @!P1 LOP3.LUT R7, R8, 0xfffffffe, RZ, 0xc0, !PT ;  /* 0xfffffffe08079812 */ /* 0x002fe400078ec0ff */
[----:B------:R-:W-:Y:S02]  /*9d00*/  @!P2 LOP3.LUT R9, R0, 0xfffffffe, RZ, 0xc0, !PT ;  /* 0xfffffffe0009a812 */ /* 0x000fe400078ec0ff */
[----:B------:R-:W-:Y:S01]  /*9d10*/  @!P3 LOP3.LUT R3, R3, 0xfffffffe, RZ, 0xc0, !PT ;  /* 0xfffffffe0303b812 */ /* 0x000fe200078ec0ff */
[--C-:B------:R-:W-:Y:S01]  /*9d20*/  @!P1 IMAD.WIDE R6, R7, 0x4, R16.reuse ;  /* 0x0000000407069825 */ /* 0x100fe200078e0210 */
[----:B------:R-:W-:Y:S02]  /*9d30*/  @!P5 LEA.HI R0, R11, R11, RZ, 0x1 ;  /* 0x0000000b0b00d211 */ /* 0x000fe400078f08ff */
[----:B------:R-:W-:Y:S01]  /*9d40*/  @!P4 LOP3.LUT R11, R10, 0xfffffffe, RZ, 0xc0, !PT ;  /* 0xfffffffe0a0bc812 */ /* 0x000fe200078ec0ff */
[--C-:B0-----:R-:W-:Y:S01]  /*9d50*/  @!P3 IMAD.WIDE R4, R3, 0x4, R16.reuse ;  /* 0x000000040304b825 */ /* 0x101fe200078e0210 */
[----:B------:R-:W-:Y:S01]  /*9d60*/  @!P5 LOP3.LUT R13, R0, 0xfffffffe, RZ, 0xc0, !PT ;  /* 0xfffffffe000dd812 */ /* 0x000fe200078ec0ff */
[----:B------:R0:W-:Y:S01]  /*9d70*/  @!P1 ST.E.64 desc[UR36][R6.64], R36 ;  /* 0x0000002406009985 */ /* 0x0001e2000c101b24 */
[----:B------:R-:W-:Y:S01]  /*9d80*/  @!P6 LOP3.LUT R3, R12, 0xfffffffe, RZ, 0xc0, !PT ;  /* 0xfffffffe0c03e812 */ /* 0x000fe200078ec0ff */
[----:B------:R-:W-:-:S04]  /*9d90*/  @!P2 IMAD.WIDE R8, R9, 0x4, R16 ;  /* 0x000000040908a825 */ /* 0x000fc800078e0210 */
[----:B------:R-:W-:Y:S01]  /*9da0*/  VIADD R0, R21, 0x48 ;  /* 0x0000004815007836 */ /* 0x000fe20000000000 */
[----:B------:R1:W-:Y:S01]  /*9db0*/  @!P2 ST.E.64 desc[UR36][R8.64], R40 ;  /* 0x000000280800a985 */ /* 0x0003e2000c101b24 */
[----:B------:R-:W-:-:S03]  /*9dc0*/  ISETP.GE.AND P2, PT, R14, UR4, PT ;  /* 0x000000040e007c0c */ /* 0x000fc6000bf46270 */
[----:B------:R2:W-:Y:S01]  /*9dd0*/  @!P3 ST.E.64 desc[UR36][R4.64], R44 ;  /* 0x0000002c0400b985 */ /* 0x0005e2000c101b24 */
[----:B------:R-:W-:Y:S01]  /*9de0*/  ISETP.GE.AND P0, PT, R0, UR4, PT ;  /* 0x0000000400007c0c */ /* 0x000fe2000bf06270 */
[----:B0-----:R-:W-:Y:S01]  /*9df0*/  @!P4 IMAD.WIDE R6, R11, 0x4, R16 ;  /* 0x000000040b06c825 */ /* 0x001fe200078e0210 */
[----:B------:R-:W-:-:S03]  /*9e00*/  ISETP.GE.AND P3, PT, R15, UR4, PT ;  /* 0x000000040f007c0c */ /* 0x000fc6000bf66270 */
[--C-:B------:R-:W-:Y:S01]  /*9e10*/  @!P5 IMAD.WIDE R10, R13, 0x4, R16.reuse ;  /* 0x000000040d0ad825 */ /* 0x100fe200078e0210 */
[----:B------:R0:W-:Y:S01]  /*9e20*/  @!P4 ST.E.64 desc[UR36][R6.64], R48 ;  /* 0x000000300600c985 */ /* 0x0001e2000c101b24 */
[----:B-1----:R-:W-:Y:S02]  /*9e30*/  IADD3 R9, R21, 0x70, RZ ;  /* 0x0000007015097810 */ /* 0x002fe40007ffe0ff */
[----:B------:R-:W-:Y:S01]  /*9e40*/  @!P6 IMAD.WIDE R12, R3, 0x4, R16 ;  /* 0x00000004030ce825 */ /* 0x000fe200078e0210 */
[----:B------:R1:W-:Y:S01]  /*9e50*/  @!P5 ST.E.64 desc[UR36][R10.64], R52 ;  /* 0x000000340a00d985 */ /* 0x0003e2000c101b24 */
[----:B------:R-:W-:Y:S02]  /*9e60*/  @!P2 LEA.HI R14, R14, R14, RZ, 0x1 ;  /* 0x0000000e0e0ea211 */ /* 0x000fe400078f08ff */
[C---:B------:R-:W-:Y:S01]  /*9e70*/  VIADD R3, R21.reuse, 0x50 ;  /* 0x0000005015037836 */ /* 0x040fe20000000000 */
[----:B------:R3:W-:Y:S01]  /*9e80*/  @!P6 ST.E.64 desc[UR36][R12.64], R56 ;  /* 0x000000380c00e985 */ /* 0x0007e2000c101b24 */
[----:B--2---:R-:W-:Y:S01]  /*9e90*/  VIADD R5, R21, 0x78 ;  /* 0x0000007815057836 */ /* 0x004fe20000000000 */
[----:B------:R-:W-:Y:S01]  /*9ea0*/  ISETP.GE.AND P5, PT, R9, UR4, PT ;  /* 0x0000000409007c0c */ /* 0x000fe2000bfa6270 */
[----:B------:R-:W-:Y:S01]  /*9eb0*/  VIADD R8, R21, 0x68 ;  /* 0x0000006815087836 */ /* 0x000fe20000000000 */
[----:B------:R-:W-:-:S02]  /*9ec0*/  ISETP.GE.AND P1, PT, R3, UR4, PT ;  /* 0x0000000403007c0c */ /* 0x000fc4000bf26270 */
[----:B------:R-:W-:Y:S02]  /*9ed0*/  ISETP.GE.AND P6, PT, R5, UR4, PT ;  /* 0x0000000405007c0c */ /* 0x000fe4000bfc6270 */
[----:B------:R-:W-:Y:S02]  /*9ee0*/  ISETP.GE.AND P4, PT, R8, UR4, PT ;  /* 0x0000000408007c0c */ /* 0x000fe4000bf86270 */
[----:B------:R-:W-:Y:S02]  /*9ef0*/  @!P0 LEA.HI R0, R0, R0, RZ, 0x1 ;  /* 0x0000000000008211 */ /* 0x000fe400078f08ff */
[----:B------:R-:W-:-:S03]  /*9f00*/  @!P3 LEA.HI R15, R15, R15, RZ, 0x1 ;  /* 0x0000000f0f0fb211 */ /* 0x000fc600078f08ff */
[----:B------:R-:W-:Y:S02]  /*9f10*/  @!P5 LEA.HI R4, R9, R9, RZ, 0x1 ;  /* 0x000000090904d211 */ /* 0x000fe400078f08ff */
[----:B------:R-:W-:Y:S02]  /*9f20*/  @!P1 LEA.HI R3, R3, R3, RZ, 0x1 ;  /* 0x0000000303039211 */ /* 0x000fe400078f08ff */
[----:B0-----:R-:W-:Y:S02]  /*9f30*/  @!P6 LEA.HI R6, R5, R5, RZ, 0x1 ;  /* 0x000000050506e211 */ /* 0x001fe400078f08ff */
[----:B------:R-:W-:Y:S02]  /*9f40*/  @!P4 LEA.HI R8, R8, R8, RZ, 0x1 ;  /* 0x000000080808c211 */ /* 0x000fe400078f08ff */
[----:B------:R-:W-:Y:S02]  /*9f50*/  @!P0 LOP3.LUT R5, R0, 0xfffffffe, RZ, 0xc0, !PT ;  /* 0xfffffffe00058812 */ /* 0x000fe400078ec0ff */
[----:B------:R-:W-:-:S02]  /*9f60*/  @!P1 LOP3.LUT R3, R3, 0xfffffffe, RZ, 0xc0, !PT ;  /* 0xfffffffe03039812 */ /* 0x000fc400078ec0ff */
[----:B------:R-:W-:Y:S02]  /*9f70*/  @!P2 LOP3.LUT R9, R14, 0xfffffffe, RZ, 0xc0, !PT ;  /* 0xfffffffe0e09a812 */ /* 0x000fe400078ec0ff */
[----:B-1----:R-:W-:Y:S02]  /*9f80*/  @!P3 LOP3.LUT R11, R15, 0xfffffffe, RZ, 0xc0, !PT ;  /* 0xfffffffe0f0bb812 */ /* 0x002fe400078ec0ff */
[----:B---3--:R-:W-:Y:S01]  /*9f90*/  @!P4 LOP3.LUT R13, R8, 0xfffffffe, RZ, 0xc0, !PT ;  /* 0xfffffffe080dc812 */ /* 0x008fe200078ec0ff */
        /* <DEDUP_REMOVED lines=16> */
.L_x_2226:
[----:B------:R-:W-:Y:S05]  /*a0a0*/  BSYNC B0 ;  /* 0x0000000000007941 */ /* 0x000fea0003800000 */
.L_x_2225:
[----:B------:R-:W-:Y:S01]  /*a0b0*/  ISETP.GE.AND P0, PT, R18, R19, PT ;  /* 0x000000131200720c */ /* 0x000fe20003f06270 */
[----:B0-----:R0:W1:Y:S04]  /*a0c0*/  SHFL.IDX PT, R15, R22, 0x1, 0x1c1f ;  /* 0x003c1f00160f7f89 */ /* 0x00106800000e0000 */
[----:B------:R0:W0:Y:S08]  /*a0d0*/  SHFL.IDX PT, R14, R20, 0x1, 0x1c1f ;  /* 0x003c1f00140e7f89 */ /* 0x00003000000e0000 */
[----:B------:R-:W-:Y:S05]  /*a0e0*/  @P0 BRA `(.L_x_2185) ;  /* 0x0000004400100947 */ /* 0x000fea0003800000 */
[----:B------:R-:W-:Y:S01]  /*a0f0*/  ULDC UR4, c[0x0][0xac8] ;  /* 0x0002b20000047ab9 */ /* 0x000fe20000000800 */
[C---:B--2---:R-:W-:Y:S01]  /*a100*/  VIADD R0, R21.reuse, 0x8 ;  /* 0x0000000815007836 */ /* 0x044fe20000000000 */
[C---:B------:R-:W-:Y:S01]  /*a110*/  ISETP.GE.AND P0, PT, R21.reuse, UR4, PT ;  /* 0x0000000415007c0c */ /* 0x040fe2000bf06270 */
[C---:B------:R-:W-:Y:S01]  /*a120*/  VIADD R8, R21.reuse, 0x18 ;  /* 0x0000001815087836 */ /* 0x040fe20000000000 */
[C---:B------:R-:W-:Y:S01]  /*a130*/  IADD3 R3, R21.reuse, 0x10, RZ ;  /* 0x0000001015037810 */ /* 0x040fe20007ffe0ff */
[C---:B------:R-:W-:Y:S01]  /*a140*/  VIADD R9, R21.reuse, 0x20 ;  /* 0x0000002015097836 */ /* 0x040fe20000000000 */
[----:B------:R-:W-:Y:S01]  /*a150*/  ISETP.GE.AND P5, PT, R0, UR4, PT ;  /* 0x0000000400007c0c */ /* 0x000fe2000bfa6270 */
[----:B------:R-:W-:Y:S01]  /*a160*/  VIADD R11, R21, 0x30 ;  /* 0x00000030150b7836 */ /* 0x000fe20000000000 */
[----:B------:R-:W-:Y:S01]  /*a170*/  ISETP.GE.AND P6, PT, R3, UR4, PT ;  /* 0x0000000403007c0c */ /* 0x000fe2000bfc6270 */
[C---:B------:R-:W-:Y:S01]  /*a180*/  VIADD R12, R21.reuse, 0x38 ;  /* 0x00000038150c7836 */ /* 0x040fe20000000000 */
[C---:B------:R-:W-:Y:S01]  /*a190*/  IADD3 R10, R21.reuse, 0x28, RZ ;  /* 0x00000028150a7810 */ /* 0x040fe20007ffe0ff */
[----:B------:R-:W-:Y:S01]  /*a1a0*/  VIADD R18, R21, 0x48 ;  /* 0x0000004815127836 */ /* 0x000fe20000000000 */
[----:B------:R-:W-:Y:S01]  /*a1b0*/  ISETP.GE.AND P4, PT, R9, UR4, PT ;  /* 0x0000000409007c0c */ /* 0x000fe2000bf86270 */
[C---:B------:R-:W-:Y:S01]  /*a1c0*/  VIADD R19, R21.reuse, 0x68 ;  /* 0x0000006815137836 */ /* 0x040fe20000000000 */
[----:B------:R-:W-:Y:S01]  /*a1d0*/  ISETP.GE.AND P3, PT, R10, UR4, PT ;  /* 0x000000040a007c0c */ /* 0x000fe2000bf66270 */
[----:B01----:R-:W-:Y:S01]  /*a1e0*/  @!P0 IMAD.WIDE R4, R21, 0x4, R14 ;  /* 0x0000000415048825 */ /* 0x003fe200078e020e */
        /* <DEDUP_REMOVED lines=14> */
[----:B------:R-:W-:Y:S01]  /*a2d0*/  @!P1 LEA.HI R12, R12, R12, RZ, 0x1 ;  /* 0x0000000c0c0c9211 */ /* 0x000fe200078f08ff */
[----:B------:R0:W-:Y:S01]  /*a2e0*/  @!P5 ST.E.64 desc[UR36][R4.64], R30 ;  /* 0x0000001e0400d985 */ /* 0x0001e2000c101b24 */
[----:B------:R-:W-:-:S02]  /*a2f0*/  @!P0 LOP3.LUT R3, R8, 0xfffffffe, RZ, 0xc0, !PT ;  /* 0xfffffffe08038812 */ /* 0x000fc400078ec0ff */
[----:B------:R-:W-:Y:S01]  /*a300*/  @!P4 LOP3.LUT R9, R9, 0xfffffffe, RZ, 0xc0, !PT ;  /* 0xfffffffe0909c812 */ /* 0x000fe200078ec0ff */
[----:B------:R1:W-:Y:S01]  /*a310*/  @!P6 ST.E.64 desc[UR36][R6.64], R34 ;  /* 0x000000220600e985 */ /* 0x0003e2000c101b24 */
[----:B------:R-:W-:Y:S02]  /*a320*/  @!P3 LOP3.LUT R11, R10, 0xfffffffe, RZ, 0xc0, !PT ;  /* 0xfffffffe0a0bb812 */ /* 0x000fe400078ec0ff */
[----:B------:R-:W-:Y:S01]  /*a330*/  @!P2 LOP3.LUT R13, R0, 0xfffffffe, RZ, 0xc0, !PT ;  /* 0xfffffffe000da812 */ /* 0x000fe200078ec0ff */
[C---:B------:R-:W-:Y:S01]  /*a340*/  VIADD R0, R21.reuse, 0x50 ;  /* 0x0000005015007836 */ /* 0x040fe20000000000 */
[----:B---3--:R-:W-:Y:S02]  /*a350*/  IADD3 R16, R21, 0x40, RZ ;  /* 0x0000004015107810 */ /* 0x008fe40007ffe0ff */
[----:B----4-:R-:W-:Y:S02]  /*a360*/  @!P1 LOP3.LUT R17, R12, 0xfffffffe, RZ, 0xc0, !PT ;  /* 0xfffffffe0c119812 */ /* 0x010fe400078ec0ff */
[----:B------:R-:W-:Y:S01]  /*a370*/  ISETP.GE.AND P5, PT, R16, UR4, PT ;  /* 0x0000000410007c0c */ /* 0x000fe2000bfa6270 */
[----:B0-----:R-:W-:Y:S01]  /*a380*/  @!P0 IMAD.WIDE R4, R3, 0x4, R14 ;  /* 0x0000000403048825 */ /* 0x001fe200078e020e */
[----:B------:R-:W-:-:S02]  /*a390*/  ISETP.GE.AND P6, PT, R18, UR4, PT ;  /* 0x0000000412007c0c */ /* 0x000fc4000bfc6270 */
[----:B------:R-:W-:Y:S01]  /*a3a0*/  IADD3 R3, R21, 0x58, RZ ;  /* 0x0000005815037810 */ /* 0x000fe20007ffe0ff */
[--C-:B-1----:R-:W-:Y:S01]  /*a3b0*/  @!P4 IMAD.WIDE R6, R9, 0x4, R14.reuse ;  /* 0x000000040906c825 */ /* 0x102fe200078e020e */
[----:B------:R0:W-:Y:S01]  /*a3c0*/  @!P0 ST.E.64 desc[UR36][R4.64], R38 ;  /* 0x0000002604008985 */ /* 0x0001e2000c101b24 */
[----:B------:R-:W-:Y:S02]  /*a3d0*/  IADD3 R20, R21, 0x70, RZ ;  /* 0x0000007015147810 */ /* 0x000fe40007ffe0ff */
[--C-:B------:R-:W-:Y:S01]  /*a3e0*/  @!P3 IMAD.WIDE R8, R11, 0x4, R14.reuse ;  /* 0x000000040b08b825 */ /* 0x100fe200078e020e */
[----:B------:R1:W-:Y:S01]  /*a3f0*/  @!P4 ST.E.64 desc[UR36][R6.64], R42 ;  /* 0x0000002a0600c985 */ /* 0x0003e2000c101b24 */
[----:B------:R-:W-:Y:S02]  /*a400*/  ISETP.GE.AND P0, PT, R0, UR4, PT ;  /* 0x0000000400007c0c */ /* 0x000fe4000bf06270 */
[----:B------:R-:W-:Y:S01]  /*a410*/  @!P2 IMAD.WIDE R10, R13, 0x4, R14 ;  /* 0x000000040d0aa825 */ /* 0x000fe200078e020e */
[----:B------:R2:W-:Y:S01]  /*a420*/  @!P3 ST.E.64 desc[UR36][R8.64], R46 ;  /* 0x0000002e0800b985 */ /* 0x0005e2000c101b24 */
[----:B------:R-:W-:-:S02]  /*a430*/  ISETP.GE.AND P3, PT, R19, UR4, PT ;  /* 0x0000000413007c0c */ /* 0x000fc4000bf66270 */
[----:B------:R-:W-:Y:S01]  /*a440*/  @!P1 IMAD.WIDE R12, R17, 0x4, R14 ;  /* 0x00000004110c9825 */ /* 0x000fe200078e020e */
[----:B------:R3:W-:Y:S01]  /*a450*/  @!P2 ST.E.64 desc[UR36][R10.64], R50 ;  /* 0x000000320a00a985 */ /* 0x0007e2000c101b24 */
[----:B------:R-:W-:Y:S02]  /*a460*/  ISETP.GE.AND P4, PT, R20, UR4, PT ;  /* 0x0000000414007c0c */ /* 0x000fe4000bf86270 */
[----:B------:R-:W-:Y:S01]  /*a470*/  VIADD R17, R21, 0x60 ;  /* 0x0000006015117836 */ /* 0x000fe20000000000 */
[----:B------:R4:W-:Y:S01]  /*a480*/  @!P1 ST.E.64 desc[UR36][R12.64], R54 ;  /* 0x000000360c009985 */ /* 0x0009e2000c101b24 */
[----:B------:R-:W-:Y:S01]  /*a490*/  ISETP.GE.AND P1, PT, R3, UR4, PT ;  /* 0x0000000403007c0c */ /* 0x000fe2000bf26270 */
[----:B------:R-:W-:Y:S01]  /*a4a0*/  VIADD R21, R21, 0x78 ;  /* 0x0000007815157836 */ /* 0x000fe20000000000 */
[----:B------:R-:W-:Y:S02]  /*a4b0*/  @!P5 LEA.HI R16, R16, R16, RZ, 0x1 ;  /* 0x000000101010d211 */ /* 0x000fe400078f08ff */
[----:B------:R-:W-:-:S02]  /*a4c0*/  ISETP.GE.AND P2, PT, R17, UR4, PT ;  /* 0x0000000411007c0c */ /* 0x000fc4000bf46270 */
[----:B------:R-:W-:Y:S02]  /*a4d0*/  @!P6 LEA.HI R18, R18, R18, RZ, 0x1 ;  /* 0x000000121212e211 */ /* 0x000fe400078f08ff */
[----:B0-----:R-:W-:Y:S02]  /*a4e0*/  @!P5 LOP3.LUT R5, R16, 0xfffffffe, RZ, 0xc0, !PT ;  /* 0xfffffffe1005d812 */ /* 0x001fe400078ec0ff */
[----:B-1----:R-:W-:Y:S02]  /*a4f0*/  @!P6 LOP3.LUT R7, R18, 0xfffffffe, RZ, 0xc0, !PT ;  /* 0xfffffffe1207e812 */ /* 0x002fe400078ec0ff */
[----:B------:R-:W-:Y:S01]  /*a500*/  @!P0 LEA.HI R0, R0, R0, RZ, 0x1 ;  /* 0x0000000000008211 */ /* 0x000fe200078f08ff */
[--C-:B------:R-:W-:Y:S01]  /*a510*/  @!P5 IMAD.WIDE R4, R5, 0x4, R14.reuse ;  /* 0x000000040504d825 */ /* 0x100fe200078e020e */
[----:B--2---:R-:W-:Y:S02]  /*a520*/  @!P1 LEA.HI R8, R3, R3, RZ, 0x1 ;  /* 0x0000000303089211 */ /* 0x004fe400078f08ff */
[----:B------:R-:W-:Y:S01]  /*a530*/  @!P3 LEA.HI R19, R19, R19, RZ, 0x1 ;  /* 0x000000131313b211 */ /* 0x000fe200078f08ff */
[----:B------:R-:W-:Y:S01]  /*a540*/  @!P6 IMAD.WIDE R6, R7, 0x4, R14 ;  /* 0x000000040706e825 */ /* 0x000fe200078e020e */
[----:B------:R-:W-:Y:S01]  /*a550*/  @!P2 LEA.HI R17, R17, R17, RZ, 0x1 ;  /* 0x000000111111a211 */ /* 0x000fe200078f08ff */
[----:B------:R0:W-:Y:S01]  /*a560*/  @!P5 ST.E.64 desc[UR36][R4.64], R58 ;  /* 0x0000003a0400d985 */ /* 0x0001e2000c101b24 */
[----:B------:R-:W-:-:S02]  /*a570*/  @!P4 LEA.HI R20, R20, R20, RZ, 0x1 ;  /* 0x000000141414c211 */ /* 0x000fc400078f08ff */
[----:B------:R-:W-:Y:S01]  /*a580*/  @!P0 LOP3.LUT R3, R0, 0xfffffffe, RZ, 0xc0, !PT ;  /* 0xfffffffe00038812 */ /* 0x000fe200078ec0ff */
[----:B------:R1:W-:Y:S01]  /*a590*/  @!P6 ST.E.64 desc[UR36][R6.64], R62 ;  /* 0x0000003e0600e985 */ /* 0x0003e2000c101b24 */
[----:B------:R-:W-:Y:S02]  /*a5a0*/  @!P1 LOP3.LUT R9, R8, 0xfffffffe, RZ, 0xc0, !PT ;  /* 0xfffffffe08099812 */ /* 0x000fe400078ec0ff */
[----:B------:R-:W-:Y:S02]  /*a5b0*/  @!P2 LOP3.LUT R17, R17, 0xfffffffe, RZ, 0xc0, !PT ;  /* 0xfffffffe1111a812 */ /* 0x000fe400078ec0ff */
[----:B---3--:R-:W-:Y:S02]  /*a5c0*/  @!P3 LOP3.LUT R11, R19, 0xfffffffe, RZ, 0xc0, !PT ;  /* 0xfffffffe130bb812 */ /* 0x008fe400078ec0ff */
        /* <DEDUP_REMOVED lines=18> */
.L_x_2224:
[----:B------:R-:W1:Y:S02]  /*a6f0*/  S2R R0, SR_TID.X ;  /* 0x0000000000007919 */ /* 0x000e640000002100 */
[----:B-1----:R-:W-:-:S05]  /*a700*/  VIADD R3, R0, 0xffffff80 ;  /* 0xffffff8000037836 */ /* 0x002fca0000000000 */
[----:B------:R-:W-:-:S13]  /*a710*/  ISETP.GT.AND P0, PT, R3, 0x7f, PT ;  /* 0x0000007f0300780c */ /* 0x000fda0003f04270 */
[----:B------:R-:W-:Y:S05]  /*a720*/  @P0 BRA `(.L_x_2185) ;  /* 0x0000003c00800947 */ /* 0x000fea0003800000 */
[----:B------:R-:W1:Y:S01]  /*a730*/  S2R R3, SR_CTAID.X ;  /* 0x0000000000037919 */ /* 0x000e620000002500 */
[----:B------:R-:W2:Y:S01]  /*a740*/  LDC R8, c[0x0][0xbe8] ;  /* 0x0002fa00ff087b82 */ /* 0x000ea20000000800 */
[----:B------:R-:W-:Y:S01]  /*a750*/  ULDC UR4, c[0x0][0xa88] ;  /* 0x0002a20000047ab9 */ /* 0x000fe20000000800 */
[----:B-1----:R-:W-:Y:S01]  /*a760*/  LEA R0, R3, R0, 0x7 ;  /* 0x0000000003007211 */ /* 0x002fe200078e38ff */
[----:B--2---:R-:W-:-:S04]  /*a770*/  IMAD R3, R8, UR4, RZ ;  /* 0x0000000408037c24 */ /* 0x004fc8000f8e02ff */
[----:B------:R-:W-:-:S05]  /*a780*/  VIADD R0, R0, 0xffffff80 ;  /* 0xffffff8000007836 */ /* 0x000fca0000000000 */
[----:B------:R-:W-:-:S13]  /*a790*/  ISETP.GE.AND P0, PT, R0, R3, PT ;  /* 0x000000030000720c */ /* 0x000fda0003f06270 */
[----:B------:R-:W-:Y:S05]  /*a7a0*/  @P0 BRA `(.L_x_2185) ;  /* 0x0000003c00600947 */ /* 0x000fea0003800000 */
[----:B------:R-:W-:Y:S01]  /*a7b0*/  ISETP.NE.AND P0, PT, R8, 0x1, PT ;  /* 0x000000010800780c */ /* 0x000fe20003f05270 */
[----:B------:R-:W1:Y:S01]  /*a7c0*/  S2UR UR4, SR_CTAID.Z ;  /* 0x00000000000479c3 */ /* 0x000e620000002700 */
[----:B------:R-:W-:Y:S01]  /*a7d0*/  SHF.R.S32.HI R3, RZ, 0x1f, R16 ;  /* 0x0000001fff037819 */ /* 0x000fe20000011410 */
[----:B------:R-:W-:Y:S02]  /*a7e0*/  ULDC.64 UR6, c[0x0][0xbd0] ;  /* 0x0002f40000067ab9 */ /* 0x000fe40000000a00 */
[----:B------:R-:W-:-:S04]  /*a7f0*/  IMAD.WIDE.U32 R4, R16, UR6, RZ ;  /* 0x0000000610047c25 */ /* 0x000fc8000f8e00ff */
[----:B------:R-:W2:Y:S01]  /*a800*/  LDC.64 R12, c[0x0][0xbd8] ;  /* 0x0002f600ff0c7b82 */ /* 0x000ea20000000a00 */
[----:B------:R-:W-:-:S04]  /*a810*/  IMAD R3, R3, UR6, RZ ;  /* 0x0000000603037c24 */ /* 0x000fc8000f8e02ff */
[----:B------:R-:W-:Y:S02]  /*a820*/  IMAD R3, R16, UR7, R3 ;  /* 0x0000000710037c24 */ /* 0x000fe4000f8e0203 */
[----:B------:R-:W-:Y:S01]  /*a830*/  IMAD.MOV R16, RZ, RZ, -R16 ;  /* 0x000000ffff107224 */ /* 0x000fe200078e0a10 */
[----:B------:R-:W0:Y:S02]  /*a840*/  @P0 LDC R9, c[0x0][0xbec] ;  /* 0x0002fb00ff090b82 */ /* 0x000e240000000800 */
[----:B------:R-:W-:Y:S01]  /*a850*/  IADD3 R5, R5, R3, RZ ;  /* 0x0000000305057210 */ /* 0x000fe20007ffe0ff */
[----:B------:R-:W-:-:S05]  /*a860*/  IMAD.MOV.U32 R3, RZ, RZ, R0 ;  /* 0x000000ffff037224 */ /* 0x000fca00078e0000 */
[----:B------:R-:W3:Y:S01]  /*a870*/  S2UR UR8, SR_CTAID.Y ;  /* 0x00000000000879c3 */ /* 0x000ee20000002600 */
[----:B-1----:R-:W-:-:S07]  /*a880*/  USHF.R.S32.HI UR5, URZ, 0x1f, UR4 ;  /* 0x0000001f3f057899 */ /* 0x002fce0008011404 */
[----:B------:R-:W3:Y:S01]  /*a890*/  LDC R7, c[0x0][0xc50] ;  /* 0x00031400ff077b82 */ /* 0x000ee20000000800 */
[C---:B--2---:R-:W-:Y:S02]  /*a8a0*/  IMAD R10, R12.reuse, UR5, RZ ;  /* 0x000000050c0a7c24 */ /* 0x044fe4000f8e02ff */
[----:B------:R-:W-:-:S04]  /*a8b0*/  IMAD.WIDE.U32 R4, R12, UR4, R4 ;  /* 0x000000040c047c25 */ /* 0x000fc8000f8e0004 */
[----:B------:R-:W-:Y:S01]  /*a8c0*/  IMAD R13, R13, UR4, R10 ;  /* 0x000000040d0d7c24 */ /* 0x000fe2000f8e020a */
[----:B------:R-:W1:Y:S01]  /*a8d0*/  @P0 LDC R11, c[0x0][0xbf0] ;  /* 0x0002fc00ff0b0b82 */ /* 0x000e620000000800 */
[----:B0-----:R-:W-:Y:S01]  /*a8e0*/  @P0 IMAD.HI.U32 R6, R0, R9, RZ ;  /* 0x0000000900060227 */ /* 0x001fe200078e00ff */
[----:B------:R-:W-:Y:S02]  /*a8f0*/  ULDC.64 UR4, c[0x0][0xbe0] ;  /* 0x0002f80000047ab9 */ /* 0x000fe40000000a00 */
[----:B------:R-:W-:Y:S01]  /*a900*/  IADD3 R5, R13, R5, RZ ;  /* 0x000000050d057210 */ /* 0x000fe20007ffe0ff */
[----:B---3--:R-:W-:-:S04]  /*a910*/  IMAD R9, R7, R16, UR8 ;  /* 0x0000000807097e24 */ /* 0x008fc8000f8e0210 */
[----:B------:R-:W-:Y:S01]  /*a920*/  IMAD.WIDE.U32 R4, R9, UR4, R4 ;  /* 0x0000000409047c25 */ /* 0x000fe2000f8e0004 */
[----:B-1----:R-:W-:Y:S02]  /*a930*/  @P0 SHF.R.U32.HI R3, RZ, R11, R6 ;  /* 0x0000000bff030219 */ /* 0x002fe40000011606 */
[----:B------:R-:W-:Y:S02]  /*a940*/  SHF.R.S32.HI R6, RZ, 0x1f, R9 ;  /* 0x0000001fff067819 */ /* 0x000fe40000011409 */
[----:B------:R-:W-:Y:S01]  /*a950*/  IADD3 R4, P0, R3, R4, RZ ;  /* 0x0000000403047210 */ /* 0x000fe20007f1e0ff */
[----:B------:R-:W-:Y:S02]  /*a960*/  IMAD.MOV R7, RZ, RZ, -R3 ;  /* 0x000000ffff077224 */ /* 0x000fe400078e0a03 */
[----:B------:R-:W-:Y:S02]  /*a970*/  IMAD R6, R6, UR4, RZ ;  /* 0x0000000406067c24 */ /* 0x000fe4000f8e02ff */
[----:B------:R-:W-:-:S02]  /*a980*/  IMAD R7, R8, R7, R0 ;  /* 0x0000000708077224 */ /* 0x000fc400078e0200 */
[----:B------:R-:W-:Y:S01]  /*a990*/  IMAD R6, R9, UR5, R6 ;  /* 0x0000000509067c24 */ /* 0x000fe2000f8e0206 */
[----:B------:R-:W-:Y:S01]  /*a9a0*/  SHF.R.S32.HI R9, RZ, 0x1f, R3 ;  /* 0x0000001fff097819 */ /* 0x000fe20000011403 */
[----:B------:R-:W-:Y:S01]  /*a9b0*/  ULDC.64 UR4, c[0x0][0xbc8] ;  /* 0x0002f20000047ab9 */ /* 0x000fe20000000a00 */
        /* <DEDUP_REMOVED lines=12> */
.L_x_2183:
        /* <DEDUP_REMOVED lines=18> */
.L_x_2227:
[----:B------:R-:W-:Y:S01]  /*aba0*/  ULDC UR44, c[0x0][0xc50] ;  /* 0x00031400002c7ab9 */ /* 0x000fe20000000800 */
[----:B------:R-:W-:Y:S01]  /*abb0*/  UMOV UR41, UR6 ;  /* 0x0000000600297c82 */ /* 0x000fe20008000000 */
[----:B------:R-:W-:-:S11]  /*abc0*/  UISETP.NE.AND UP0, UPT, UR44, 0x1, UPT ;  /* 0x000000012c00788c */ /* 0x000fd6000bf05270 */
[----:B------:R-:W-:Y:S01]  /*abd0*/  @UP0 ULDC UR4, c[0x0][0xc54] ;  /* 0x0003150000040ab9 */ /* 0x000fe20000000800 */
[----:B------:R-:W-:Y:S01]  /*abe0*/  @UP0 ULDC UR7, c[0x0][0xc58] ;  /* 0x0003160000070ab9 */ /* 0x000fe20000000800 */
[----:B------:R-:W-:-:S04]  /*abf0*/  UIMAD.WIDE.U32 UR4, UR6, UR4, URZ ;  /* 0x00000004060472a5 */ /* 0x000fc8000f8e003f */
[----:B------:R-:W-:-:S12]  /*ac00*/  @UP0 USHF.R.U32.HI UR41, URZ, UR7, UR5 ;  /* 0x000000073f290299 */ /* 0x000fd80008011605 */
.L_x_2228:
[----:B------:R-:W-:Y:S01]  /*ac10*/  ISETP.GE.AND P0, PT, R31, RZ, PT ;  /* 0x000000ff1f00720c */ /* 0x000fe20003f06270 */
[----:B------:R-:W-:Y:S01]  /*ac20*/  UIADD3 UR4, -UR41, URZ, URZ ;  /* 0x0000003f29047290 */ /* 0x000fe2000fffe13f */
[----:B------:R-:W-:Y:S01]  /*ac30*/  MOV R9, 0x1 ;  /* 0x0000000100097802 */ /* 0x000fe20000000f00 */
[----:B------:R-:W-:Y:S02]  /*ac40*/  IMAD.MOV.U32 R0, RZ, RZ, RZ ;  /* 0x000000ffff007224 */ /* 0x000fe400078e00ff */
[----:B------:R-:W-:Y:S01]  /*ac50*/  UIMAD UR44, UR44, UR4, UR6 ;  /* 0x000000042c2c72a4 */ /* 0x000fe2000f8e0206 */
[----:B------:R-:W-:-:S07]  /*ac60*/  IMAD.MOV.U32 R10, RZ, RZ, 0x1 ;  /* 0x00000001ff0a7424 */ /* 0x000fce00078e00ff */
[----:B------:R-:W-:Y:S05]  /*ac70*/  @!P0 BRA `(.L_x_2229) ;  /* 0x0000003400748947 */ /* 0x000fea0003800000 */
[----:B------:R-:W0:Y:S01]  /*ac80*/  LDC.64 R4, c[0x0][0xa28] ;  /* 0x00028a00ff047b82 */ /* 0x000e220000000a00 */
[----:B------:R-:W-:Y:S01]  /*ac90*/  ULDC UR4, c[0x0][0x448] ;  /* 0x0001120000047ab9 */ /* 0x000fe20000000800 */
[----:B------:R-:W-:Y:S01]  /*aca0*/  ULDC UR7, c[0x0][0x2f0] ;  /* 0x0000bc0000077ab9 */ /* 0x000fe20000000800 */
[----:B------:R-:W-:-:S05]  /*acb0*/  MOV R30, RZ ;  /* 0x000000ff001e7202 */ /* 0x000fca0000000f00 */
[----:B------:R-:W1:Y:S01]  /*acc0*/  S2UR UR48, SR_CTAID.X ;  /* 0x00000000003079c3 */ /* 0x000e620000002500 */
[----:B------:R-:W-:Y:S01]  /*acd0*/  UISETP.NE.AND UP1, UPT, UR4, 0x1, UPT ;  /* 0x000000010400788c */ /* 0x000fe2000bf25270 */
[----:B------:R-:W-:Y:S02]  /*ace0*/  ULDC UR8, c[0x0][0x288] ;  /* 0x0000a20000087ab9 */ /* 0x000fe40000000800 */
[----:B------:R-:W-:Y:S02]  /*acf0*/  ULDC.64 UR4, c[0x0][0x418] ;  /* 0x0001060000047ab9 */ /* 0x000fe40000000a00 */
[----:B------:R-:W-:-:S03]  /*ad00*/  UISETP.NE.U32.AND UP0, UPT, UR4, URZ, UPT ;  /* 0x0000003f0400728c */ /* 0x000fc6000bf05070 */
[----:B------:R-:W-:Y:S01]  /*ad10*/  ULDC UR4, c[0x0][0x424] ;  /* 0x0001090000047ab9 */ /* 0x000fe20000000800 */
[----:B------:R-:W-:-:S03]  /*ad20*/  UISETP.NE.AND.EX UP0, UPT, UR5, URZ, UPT, UP0 ;  /* 0x0000003f0500728c */ /* 0x000fc6000bf05300 */
[----:B------:R-:W-:Y:S01]  /*ad30*/  @UP1 ULDC UR5, c[0x0][0x44c] ;  /* 0x0001130000051ab9 */ /* 0x000fe20000000800 */
[----:B0-----:R-:W-:Y:S01]  /*ad40*/  ISETP.NE.U32.AND P0, PT, R4, RZ, PT ;  /* 0x000000ff0400720c */ /* 0x001fe20003f05070 */
[----:B------:R-:W-:-:S03]  /*ad50*/  USEL UR42, UR4, 0x1, UP0 ;  /* 0x00000001042a7887 */ /* 0x000fc60008000000 */
[----:B------:R-:W-:Y:S01]  /*ad60*/  ISETP.NE.AND.EX P0, PT, R5, RZ, PT, P0 ;  /* 0x000000ff0500720c */ /* 0x000fe20003f05300 */
[----:B-1----:R-:W-:Y:S02]  /*ad70*/  ULEA UR6, UR48, 0x7f, 0x7 ;  /* 0x0000007f30067891 */ /* 0x002fe4000f8e383f */
[----:B------:R-:W-:Y:S02]  /*ad80*/  UIMAD UR42, UR42, UR7, URZ ;  /* 0x000000072a2a72a4 */ /* 0x000fe4000f8e023f */
[----:B------:R-:W-:Y:S01]  /*ad90*/  UIMAD.WIDE.U32 UR4, UR6, UR5, URZ ;  /* 0x00000005060472a5 */ /* 0x000fe2000f8e003f */
[----:B------:R-:W-:-:S03]  /*ada0*/  @UP1 ULDC UR7, c[0x0][0x450] ;  /* 0x0001140000071ab9 */ /* 0x000fc60000000800 */
[----:B------:R-:W-:-:S04]  /*adb0*/  @UP1 USHF.R.U32.HI UR6, URZ, UR7, UR5 ;  /* 0x000000073f061299 */ /* 0x000fc80008011605 */
[----:B------:R-:W0:Y:S01]  /*adc0*/  @P0 LDC.64 R4, c[0x0][0xa28] ;  /* 0x00028a00ff040b82 */ /* 0x000e220000000a00 */
[----:B------:R-:W-:Y:S02]  /*add0*/  UIADD3 UR5, UR42, 0x60, -UR8 ;  /* 0x000000602a057890 */ /* 0x000fe4000fffe808 */
[----:B------:R-:W-:Y:S02]  /*ade0*/  UIADD3 UR4, UR42, 0x5f, URZ ;  /* 0x0000005f2a047890 */ /* 0x000fe4000fffe03f */
[----:B------:R-:W-:Y:S02]  /*adf0*/  UIADD3 UR6, UR5, UR6, URZ ;  /* 0x0000000605067290 */ /* 0x000fe4000fffe03f */
[----:B------:R-:W-:Y:S02]  /*ae00*/  UIMAD.WIDE UR4, UR4, 0x2aaaaaab, URZ ;  /* 0x2aaaaaab040478a5 */ /* 0x000fe4000f8e023f */
[----:B------:R-:W-:Y:S02]  /*ae10*/  UIMAD.WIDE UR6, UR6, 0x2aaaaaab, URZ ;  /* 0x2aaaaaab060678a5 */ /* 0x000fe4000f8e023f */
[----:B------:R-:W-:-:S02]  /*ae20*/  USHF.R.U32.HI UR43, URZ, 0x1f, UR5 ;  /* 0x0000001f3f2b7899 */ /* 0x000fc40008011605 */
[----:B------:R-:W-:Y:S02]  /*ae30*/  USHF.R.U32.HI UR45, URZ, 0x1f, UR7 ;  /* 0x0000001f3f2d7899 */ /* 0x000fe40008011607 */
[----:B------:R-:W-:Y:S02]  /*ae40*/  ULEA.HI.SX32 UR43, UR5, UR43, 0x1c ;  /* 0x0000002b052b7291 */ /* 0x000fe4000f8fe23f */
[----:B------:R-:W-:-:S04]  /*ae50*/  ULEA.HI.SX32 UR45, UR7, UR45, 0x1c ;  /* 0x0000002d072d7291 */ /* 0x000fc8000f8fe23f */
[----:B------:R-:W-:Y:S02]  /*ae60*/  UISETP.LT.AND UP0, UPT, UR43, UR45, UPT ;  /* 0x0000002d2b00728c */ /* 0x000fe4000bf01270 */
[----:B------:R-:W-:Y:S01]  /*ae70*/  UP2UR UR49, UPR, URZ, 0x2 ;  /* 0x000000023f317883 */ /* 0x000fe20008000000 */
[----:B0-----:R-:W-:Y:S01]  /*ae80*/  @P0 IMAD.WIDE R4, R31, 0x4, R4 ;  /* 0x000000041f040825 */ /* 0x001fe200078e0204 */
[----:B------:R-:W-:-:S04]  /*ae90*/  USEL UR11, UR43, UR45, UP0 ;  /* 0x0000002d2b0b7287 */ /* 0x000fc80008000000 */
[----:B------:R-:W-:Y:S01]  /*aea0*/  UISETP.GE.AND UP1, UPT, UR11, 0x1, UPT ;  /* 0x000000010b00788c */ /* 0x000fe2000bf26270 */
[----:B------:R0:W5:Y:S01]  /*aeb0*/  @P0 LDG.E R30, desc[UR36][R4.64] ;  /* 0x00000024041e0981 */ /* 0x000162000c1e1900 */
[----:B------:R-:W-:Y:S02]  /*aec0*/  USHF.R.U32.HI UR9, URZ, 0x10, UR44 ;  /* 0x000000103f097899 */ /* 0x000fe4000801162c */
[----:B------:R-:W-:Y:S02]  /*aed0*/  ULOP3.LUT UR44, UR44, 0xffff, URZ, 0xc0, !UPT ;  /* 0x0000ffff2c2c7892 */ /* 0x000fe4000f8ec03f */
[----:B------:R-:W-:Y:S01]  /*aee0*/  PLOP3.LUT P0, PT, PT, PT, UP1, 0x80, 0x0 ;  /* 0x000000000000781c */ /* 0x000fe20003f0f018 */
[----:B------:R-:W-:Y:S01]  /*aef0*/  UISETP.NE.AND UP0, UPT, UR9, URZ, UPT ;  /* 0x0000003f0900728c */ /* 0x000fe2000bf05270 */
[----:B------:R-:W-:-:S10]  /*af00*/  UMOV UR40, URZ ;  /* 0x0000003f00287c82 */ /* 0x000fd40008000000 */
[----:B------:R-:W-:Y:S01]  /*af10*/  @!UP0 ULDC UR9, c[0x0][0x9f0] ;  /* 0x00027c0000098ab9 */ /* 0x000fe20000000800 */
[----:B0-----:R-:W-:Y:S05]  /*af20*/  @!P0 BRA `(.L_x_2230) ;  /* 0x0000000000788947 */ /* 0x001fea0003800000 */
[----:B------:R-:W-:Y:S01]  /*af30*/  IABS R0, UR9 ;  /* 0x0000000900007c13 */ /* 0x000fe20008000000 */
[----:B------:R-:W-:Y:S02]  /*af40*/  UIADD3 UR6, UR9, -0x1, UR11 ;  /* 0xffffffff09067890 */ /* 0x000fe4000fffe00b */
[----:B------:R-:W-:Y:S01]  /*af50*/  IABS R5, UR9 ;  /* 0x0000000900057c13 */ /* 0x000fe20008000000 */
[----:B------:R-:W-:Y:S01]  /*af60*/  UMOV UR4, URZ ;  /* 0x0000003f00047c82 */ /* 0x000fe20008000000 */
[----:B------:R-:W-:Y:S02]  /*af70*/  R2UR UR10, R0 ;  /* 0x00000000000a72ca */ /* 0x000fe400000e0000 */
[----:B------:R-:W-:Y:S01]  /*af80*/  IABS R4, UR6 ;  /* 0x0000000600047c13 */ /* 0x000fe20008000000 */
[----:B------:R-:W-:-:S03]  /*af90*/  ULOP3.LUT UR6, UR6, UR9, URZ, 0x3c, !UPT ;  /* 0x0000000906067292 */ /* 0x000fc6000f8e3c3f */
[----:B------:R-:W-:-:S07]  /*afa0*/  R2UR UR8, R4 ;  /* 0x00000000040872ca */ /* 0x000fce00000e0000 */
        /* <DEDUP_REMOVED lines=22> */
.L_x_2230:
[----:B------:R-:W-:Y:S02]  /*b110*/  UIMAD UR50, UR44, UR40, URZ ;  /* 0x000000282c3272a4 */ /* 0x000fe4000f8e023f */
[----:B------:R-:W-:Y:S02]  /*b120*/  MOV R3, UR40 ;  /* 0x0000002800037c02 */ /* 0x000fe40008000f00 */
[----:B------:R-:W-:Y:S02]  /*b130*/  MOV R10, 0x1 ;  /* 0x00000001000a7802 */ /* 0x000fe40000000f00 */
[----:B------:R-:W-:-:S05]  /*b140*/  IMAD.U32 R0, RZ, RZ, UR50 ;  /* 0x00000032ff007e24 */ /* 0x000fca000f8e00ff */
        /* <DEDUP_REMOVED lines=22> */
[----:B------:R-:W-:Y:S01]  /*b2b0*/  MOV R11, UR5 ;  /* 0x00000005000b7c02 */ /* 0x000fe20008000f00 */
[----:B------:R-:W-:Y:S01]  /*b2c0*/  IMAD.U32 R10, RZ, RZ, UR4 ;  /* 0x00000004ff0a7e24 */ /* 0x000fe2000f8e00ff */
[----:B------:R-:W-:Y:S01]  /*b2d0*/  MOV R13, RZ ;  /* 0x000000ff000d7202 */ /* 0x000fe20000000f00 */
[----:B------:R-:W-:-:S02]  /*b2e0*/  IMAD.MOV.U32 R8, RZ, RZ, 0x70 ;  /* 0x00000070ff087424 */ /* 0x000fc400078e00ff */
[----:B------:R-:W-:-:S07]  /*b2f0*/  IMAD.MOV.U32 R12, RZ, RZ, 0x1 ;  /* 0x00000001ff0c7424 */ /* 0x000fce00078e00ff */
[----:B------:R-:W-:-:S07]  /*b300*/  LEPC R20, `(.L_x_2231) ;  /* 0x000000001014794e */ /* 0x000fce0000000000 */
[----:B0----5:R-:W-:Y:S05]  /*b310*/  CALL.ABS.NOINC R14 ;  /* 0x000000000e007343 */ /* 0x021fea0003c00000 */
.L_x_2231:
        /* <DEDUP_REMOVED lines=12> */
[----:B------:R-:W-:Y:S01]  /*b3e0*/  IMAD.U32 R7, RZ, RZ, UR7 ;  /* 0x00000007ff077e24 */ /* 0x000fe2000f8e00ff */
[----:B------:R-:W-:Y:S01]  /*b3f0*/  MOV R11, UR5 ;  /* 0x00000005000b7c02 */ /* 0x000fe20008000f00 */
[----:B------:R-:W-:Y:S01]  /*b400*/  IMAD.U32 R10, RZ, RZ, UR4 ;  /* 0x00000004ff0a7e24 */ /* 0x000fe2000f8e00ff */
[----:B------:R-:W-:Y:S01]  /*b410*/  MOV R13, RZ ;  /* 0x000000ff000d7202 */ /* 0x000fe20000000f00 */
[----:B------:R-:W-:-:S02]  /*b420*/  IMAD.MOV.U32 R8, RZ, RZ, 0x70 ;  /* 0x00000070ff087424 */ /* 0x000fc400078e00ff */
[----:B0-----:R-:W-:-:S07]  /*b430*/  IMAD.MOV.U32 R12, RZ, RZ, 0x1 ;  /* 0x00000001ff0c7424 */ /* 0x001fce00078e00ff */
[----:B------:R-:W-:-:S07]  /*b440*/  LEPC R20, `(.L_x_2233) ;  /* 0x000000001014794e */ /* 0x000fce0000000000 */
[----:B-1---5:R-:W-:Y:S05]  /*b450*/  CALL.ABS.NOINC R14 ;  /* 0x000000000e007343 */ /* 0x022fea0003c00000 */
.L_x_2233:
[----:B------:R0:W1:Y:S01]  /*b460*/  LDC.64 R14, c[0x4][R17] ;  /* 0x01000000110e7b82 */ /* 0x0000620000000a00 */
[----:B------:R-:W-:Y:S01]  /*b470*/  ULDC.64 UR4, c[0x4][0xf0] ;  /* 0x01003c0000047ab9 */ /* 0x000fe20000000a00 */
[----:B------:R-:W-:Y:S01]  /*b480*/  ULDC.64 UR6, c[0x4][0xf8] ;  /* 0x01003e0000067ab9 */ /* 0x000fe20000000a00 */
[----:B------:R-:W-:Y:S01]  /*b490*/  IMAD.U32 R4, RZ, RZ, UR4 ;  /* 0x00000004ff047e24 */ /* 0x000fe2000f8e00ff */
[----:B------:R-:W-:Y:S01]  /*b4a0*/  MOV R6, UR6 ;  /* 0x0000000600067c02 */ /* 0x000fe20008000f00 */
[----:B------:R-:W-:Y:S01]  /*b4b0*/  IMAD.U32 R5, RZ, RZ, UR5 ;  /* 0x00000005ff057e24 */ /* 0x000fe2000f8e00ff */
[----:B------:R-:W-:Y:S01]  /*b4c0*/  ULDC.64 UR4, c[0x4][0x80] ;  /* 0x0100200000047ab9 */ /* 0x000fe20000000a00 */
[----:B------:R-:W-:Y:S01]  /*b4d0*/  IMAD.U32 R7, RZ, RZ, UR7 ;  /* 0x00000007ff077e24 */ /* 0x000fe2000f8e00ff */
[----:B------:R-:W-:Y:S01]  /*b4e0*/  MOV R11, UR5 ;  /* 0x00000005000b7c02 */ /* 0x000fe20008000f00 */
[----:B------:R-:W-:Y:S01]  /*b4f0*/  IMAD.U32 R10, RZ, RZ, UR4 ;  /* 0x00000004ff0a7e24 */ /* 0x000fe2000f8e00ff */
[----:B------:R-:W-:Y:S01]  /*b500*/  MOV R13, RZ ;  /* 0x000000ff000d7202 */ /* 0x000fe20000000f00 */
[----:B------:R-:W-:-:S02]  /*b510*/  IMAD.MOV.U32 R8, RZ, RZ, 0x70 ;  /* 0x00000070ff087424 */ /* 0x000fc400078e00ff */
[----:B0-----:R-:W-:-:S07]  /*b520*/  IMAD.MOV.U32 R12, RZ, RZ, 0x1 ;  /* 0x00000001ff0c7424 */ /* 0x001fce00078e00ff */
[----:B------:R-:W-:-:S07]  /*b530*/  LEPC R20, `(.L_x_2232) ;  /* 0x000000001014794e */ /* 0x000fce0000000000 */
[----:B-1----:R-:W-:Y:S05]  /*b540*/  CALL.ABS.NOINC R14 ;  /* 0x000000000e007343 */ /* 0x002fea0003c00000 */
.L_x_2232:
[----:B------:R-:W0:Y:S01]  /*b550*/  LDC.64 R4, c[0x0][0x9f8] ;  /* 0x00027e00ff047b82 */ /* 0x000e220000000a00 */
[----:B------:R-:W-:Y:S01]  /*b560*/  IMAD.SHL.U32 R6, R19, 0x8, RZ ;  /* 0x0000000813067824 */ /* 0x000fe200078e00ff */
[----:B------:R-:W-:Y:S01]  /*b570*/  ULDC UR4, c[0x0][0x2f4] ;  /* 0x0000bd0000047ab9 */ /* 0x000fe20000000800 */
[----:B------:R-:W-:Y:S01]  /*b580*/  IMAD.MOV.U32 R29, RZ, RZ, R31 ;  /* 0x000000ffff1d7224 */ /* 0x000fe200078e001f */
        /* <DEDUP_REMOVED lines=12> */
[----:B------:R-:W-:Y:S01]  /*b650*/  UMOV UR6, 0xffffffff ;  /* 0xffffffff00067882 */ /* 0x000fe20000000000 */
[----:B------:R-:W-:Y:S02]  /*b660*/  LOP3.LUT R24, R27, 0x80, RZ, 0xfc, !PT ;  /* 0x000000801b187812 */ /* 0x000fe400078efcff */
[----:B------:R-:W-:Y:S02]  /*b670*/  SHF.L.U32 R26, R19, 0x4, RZ ;  /* 0x00000004131a7819 */ /* 0x000fe400000006ff */
[----:B------:R-:W-:Y:S02]  /*b680*/  ISETP.GE.AND P1, PT, R24, UR4, PT ;  /* 0x0000000418007c0c */ /* 0x000fe4000bf26270 */
[----:B------:R-:W-:Y:S02]  /*b690*/  ISETP.GE.AND P3, PT, R27, UR5, PT ;  /* 0x000000051b007c0c */ /* 0x000fe4000bf66270 */
[----:B------:R-:W-:-:S02]  /*b6a0*/  LOP3.LUT R7, R19, 0x7f, RZ, 0xc0, !PT ;  /* 0x0000007f13077812 */ /* 0x000fc400078ec0ff */
[----:B------:R-:W-:Y:S02]  /*b6b0*/  LOP3.LUT R26, R26, 0x70, RZ, 0xc0, !PT ;  /* 0x000000701a1a7812 */ /* 0x000fe400078ec0ff */
[----:B------:R-:W-:Y:S02]  /*b6c0*/  @P0 LOP3.LUT R36, R36, 0x4, RZ, 0xfc, !PT ;  /* 0x0000000424240812 */ /* 0x000fe400078efcff */
[----:B------:R-:W-:Y:S02]  /*b6d0*/  ISETP.GE.AND P0, PT, R25, UR5, PT ;  /* 0x0000000519007c0c */ /* 0x000fe4000bf06270 */
[----:B------:R-:W-:-:S04]  /*b6e0*/  LOP3.LUT R36, R36, 0xfffffffd, RZ, 0xc0, !PT ;  /* 0xfffffffd24247812 */ /* 0x000fc800078ec0ff */
[----:B------:R-:W-:-:S04]  /*b6f0*/  @P2 LOP3.LUT R36, R36, 0x2, RZ, 0xfc, !PT ;  /* 0x0000000224242812 */ /* 0x000fc800078efcff */
[----:B------:R-:W-:-:S04]  /*b700*/  LOP3.LUT R36, R36, 0xfffffffe, RZ, 0xc0, !PT ;  /* 0xfffffffe24247812 */ /* 0x000fc800078ec0ff */
[----:B------:R-:W-:Y:S01]  /*b710*/  @P1 LOP3.LUT R36, R36, 0x1, RZ, 0xfc, !PT ;  /* 0x0000000124241812 */ /* 0x000fe200078efcff */
[----:B01----:R-:W-:Y:S06]  /*b720*/  BRA.DIV UR6, `(.L_x_2234) ;  /* 0x0000003206307947 */ /* 0x003fec000b800000 */
.L_x_2276:
[----:B------:R-:W-:Y:S01]  /*b730*/  UIADD3 UR4, UR51, -0x1, URZ ;  /* 0xffffffff33047890 */ /* 0x000fe2000fffe03f */
[----:B------:R-:W-:Y:S02]  /*b740*/  SHF.R.U32.HI R23, RZ, 0x3, R7 ;  /* 0x00000003ff177819 */ /* 0x000fe40000011607 */
[----:B------:R-:W-:Y:S02]  /*b750*/  ISETP.NE.AND P2, PT, R28, 0x1, PT ;  /* 0x000000011c00780c */ /* 0x000fe40003f45270 */
[----:B------:R-:W-:Y:S01]  /*b760*/  LOP3.LUT R22, R26, R23, RZ, 0xfc, !PT ;  /* 0x000000171a167212 */ /* 0x000fe200078efcff */
[----:B------:R-:W-:Y:S01]  /*b770*/  IMAD.U32 R13, RZ, RZ, UR4 ;  /* 0x00000004ff0d7e24 */ /* 0x000fe2000f8e00ff */
[----:B-----5:R-:W-:Y:S02]  /*b780*/  SHF.R.S32.HI R33, RZ, 0x1f, R29 ;  /* 0x0000001fff217819 */ /* 0x020fe4000001141d */
[----:B------:R-:W-:Y:S01]  /*b790*/  LOP3.LUT R36, R36, 0xffffffdf, RZ, 0xc0, !PT ;  /* 0xffffffdf24247812 */ /* 0x000fe200078ec0ff */
[----:B------:R-:W-:Y:S01]  /*b7a0*/  IMAD R13, R13, 0x60, R22 ;  /* 0x000000600d0d7824 */ /* 0x000fe200078e0216 */
[----:B------:R-:W-:-:S04]  /*b7b0*/  R2UR UR5, R2 ;  /* 0x00000000020572ca */ /* 0x000fc800000e0000 */
[C---:B------:R-:W-:Y:S01]  /*b7c0*/  ISETP.GE.AND P1, PT, R13.reuse, UR42, PT ;  /* 0x0000002a0d007c0c */ /* 0x040fe2000bf26270 */
[----:B------:R-:W0:Y:S01]  /*b7d0*/  @P2 LDC R0, c[0x0][0x434] ;  /* 0x00010d00ff002b82 */ /* 0x000e220000000800 */
[----:B------:R-:W-:Y:S01]  /*b7e0*/  IMAD.IADD R13, R13, 0x1, R30 ;  /* 0x000000010d0d7824 */ /* 0x000fe200078e021e */
[----:B------:R-:W-:Y:S02]  /*b7f0*/  @P2 LOP3.LUT R36, R36, 0x20, RZ, 0xfc, !PT ;  /* 0x0000002024242812 */ /* 0x000fe400078efcff */
[----:B------:R-:W-:Y:S02]  /*b800*/  ISETP.GT.U32.OR P1, PT, R22, 0x5f, P1 ;  /* 0x0000005f1600780c */ /* 0x000fe40000f24470 */
[----:B------:R-:W-:Y:S02]  /*b810*/  MOV R10, R13 ;  /* 0x0000000d000a7202 */ /* 0x000fe40000000f00 */
[----:B------:R-:W1:Y:S09]  /*b820*/  @P2 LDC R3, c[0x0][0x438] ;  /* 0x00010e00ff032b82 */ /* 0x000e720000000800 */
[----:B------:R-:W2:Y:S01]  /*b830*/  @!P1 LDC.64 R4, c[0x0][0x428] ;  /* 0x00010a00ff049b82 */ /* 0x000ea20000000a00 */
[----:B0-----:R-:W-:-:S07]  /*b840*/  @P2 IMAD.HI.U32 R0, R13, R0, RZ ;  /* 0x000000000d002227 */ /* 0x001fce00078e00ff */
[----:B------:R-:W0:Y:S01]  /*b850*/  @!P1 LDC.64 R8, c[0x0][0x418] ;  /* 0x00010600ff089b82 */ /* 0x000e220000000a00 */
[----:B-1----:R-:W-:-:S04]  /*b860*/  @P2 SHF.R.U32.HI R10, RZ, R3, R0 ;  /* 0x00000003ff0a2219 */ /* 0x002fc80000011600 */
[----:B------:R-:W-:Y:S01]  /*b870*/  @!P1 SHF.R.S32.HI R11, RZ, 0x1f, R10 ;  /* 0x0000001fff0b9819 */ /* 0x000fe2000001140a */
[----:B--2---:R-:W-:-:S04]  /*b880*/  @!P1 IMAD R0, R33, R4, RZ ;  /* 0x0000000421009224 */ /* 0x004fc800078e02ff */
[C---:B------:R-:W-:Y:S02]  /*b890*/  @!P1 IMAD R3, R29.reuse, R5, R0 ;  /* 0x000000051d039224 */ /* 0x040fe400078e0200 */
[----:B------:R-:W-:-:S04]  /*b8a0*/  @!P1 IMAD.WIDE.U32 R4, R29, R4, R10 ;  /* 0x000000041d049225 */ /* 0x000fc800078e000a */
[----:B------:R-:W-:Y:S01]  /*b8b0*/  @!P1 IMAD.IADD R0, R5, 0x1, R3 ;  /* 0x0000000105009824 */ /* 0x000fe200078e0203 */
[----:B0-----:R-:W-:Y:S01]  /*b8c0*/  @!P1 LEA R8, P2, R4, R8, 0x2 ;  /* 0x0000000804089211 */ /* 0x001fe200078410ff */
[----:B------:R-:W-:-:S03]  /*b8d0*/  IMAD.MOV.U32 R3, RZ, RZ, RZ ;  /* 0x000000ffff037224 */ /* 0x000fc600078e00ff */
[----:B------:R-:W-:-:S05]  /*b8e0*/  @!P1 LEA.HI.X R9, R4, R9, R0, 0x2, P2 ;  /* 0x0000000904099211 */ /* 0x000fca00010f1400 */
[----:B------:R0:W5:Y:S01]  /*b8f0*/  @!P1 LDG.E R3, desc[UR36][R8.64] ;  /* 0x0000002408039981 */ /* 0x000162000c1e1900 */
[----:B------:R-:W-:Y:S01]  /*b900*/  ULOP3.LUT UR5, UR5, 0x2, URZ, 0xfc, !UPT ;  /* 0x0000000205057892 */ /* 0x000fe2000f8efc3f */
[----:B------:R-:W-:Y:S01]  /*b910*/  SEL R0, RZ, 0xffffffff, P0 ;  /* 0xffffffffff007807 */ /* 0x000fe20000000000 */
[----:B------:R-:W-:Y:S01]  /*b920*/  IMAD.MOV R10, RZ, RZ, -R10 ;  /* 0x000000ffff0a7224 */ /* 0x000fe200078e0a0a */
[----:B------:R-:W-:Y:S01]  /*b930*/  ISETP.GT.U32.AND P0, PT, R22, 0x5f, PT ;  /* 0x0000005f1600780c */ /* 0x000fe20003f04070 */
[----:B------:R-:W-:Y:S01]  /*b940*/  IMAD.U32 R35, RZ, RZ, UR4 ;  /* 0x00000004ff237e24 */ /* 0x000fe2000f8e00ff */
[----:B------:R-:W-:Y:S01]  /*b950*/  LOP3.LUT R36, R36, 0xffffffef, RZ, 0xc0, !PT ;  /* 0xffffffef24247812 */ /* 0x000fe200078ec0ff */
[----:B------:R-:W-:Y:S01]  /*b960*/  IMAD.SHL.U32 R5, R0, 0x2, RZ ;  /* 0x0000000200057824 */ /* 0x000fe200078e00ff */
[----:B------:R-:W-:Y:S01]  /*b970*/  MOV R4, UR5 ;  /* 0x0000000500047c02 */ /* 0x000fe20008000f00 */
[----:B------:R-:W-:Y:S01]  /*b980*/  IMAD R10, R28, R10, R13 ;  /* 0x0000000a1c0a7224 */ /* 0x000fe200078e020d */
[----:B------:R-:W-:-:S02]  /*b990*/  SEL R32, RZ, 0x1, P3 ;  /* 0x00000001ff207807 */ /* 0x000fc40001800000 */
[----:B------:R-:W-:Y:S02]  /*b9a0*/  ISETP.NE.AND P4, PT, R4, 0x3, PT ;  /* 0x000000030400780c */ /* 0x000fe40003f85270 */
[----:B------:R-:W-:Y:S02]  /*b9b0*/  MOV R34, UR41 ;  /* 0x0000002900227c02 */ /* 0x000fe40008000f00 */
[----:B------:R-:W-:Y:S02]  /*b9c0*/  LOP3.LUT R32, R5, 0x2, R32, 0xe2, !PT ;  /* 0x0000000205207812 */ /* 0x000fe400078ee220 */
[----:B------:R-:W-:-:S07]  /*b9d0*/  SHF.R.S32.HI R34, RZ, 0x1f, R34 ;  /* 0x0000001fff227819 */ /* 0x000fce0000011422 */
[----:B------:R-:W-:-:S04]  /*b9e0*/  @P4 LOP3.LUT R36, R36, 0x10, RZ, 0xfc, !PT ;  /* 0x0000001024244812 */ /* 0x000fc800078efcff */
[----:B------:R-:W-:-:S04]  /*b9f0*/  LOP3.LUT R36, R36, 0xfffffff7, RZ, 0xc0, !PT ;  /* 0xfffffff724247812 */ /* 0x000fc800078ec0ff */
[----:B------:R-:W-:Y:S01]  /*ba00*/  @P0 LOP3.LUT R36, R36, 0x8, RZ, 0xfc, !PT ;  /* 0x0000000824240812 */ /* 0x000fe200078efcff */
[----:B0-----:R-:W-:Y:S06]  /*ba10*/  @!P4 BRA `(.L_x_2235) ;  /* 0x000000000004c947 */ /* 0x001fec0003800000 */
[----:B------:R-:W-:Y:S01]  /*ba20*/  BPT.TRAP 0x1 ;  /* 0x000000040000795c */ /* 0x000fe20000300000 */
.L_x_2235:
        /* <DEDUP_REMOVED lines=26> */
.L_x_2277:
[----:B------:R-:W-:Y:S01]  /*bbd0*/  ULDC.64 UR4, c[0x0][0x300] ;  /* 0x0000c00000047ab9 */ /* 0x000fe20000000a00 */
[----:B------:R-:W-:Y:S01]  /*bbe0*/  R2UR UR6, R34 ;  /* 0x00000000220672ca */ /* 0x000fe200000e0000 */
[----:B0-----:R-:W-:Y:S01]  /*bbf0*/  IMAD R5, R8, UR4, RZ ;  /* 0x0000000408057c24 */ /* 0x001fe2000f8e02ff */
[C---:B------:R-:W-:Y:S01]  /*bc00*/  LOP3.LUT P3, RZ, R36.reuse, 0x4, RZ, 0xc0, !PT ;  /* 0x0000000424ff7812 */ /* 0x040fe2000786c0ff */
[----:B------:R-:W-:Y:S01]  /*bc10*/  IMAD.MOV.U32 R8, RZ, RZ, -0x60 ;  /* 0xffffffa0ff087424 */ /* 0x000fe200078e00ff */
[----:B------:R-:W-:Y:S01]  /*bc20*/  LOP3.LUT P2, RZ, R36, 0x2, RZ, 0xc0, !PT ;  /* 0x0000000224ff7812 */ /* 0x000fe2000784c0ff */
[----:B------:R-:W-:Y:S01]  /*bc30*/  IMAD R9, R10, UR5, R5 ;  /* 0x000000050a097c24 */ /* 0x000fe2000f8e0205 */
[----:B------:R-:W-:Y:S01]  /*bc40*/  LOP3.LUT P1, RZ, R36, 0x1, RZ, 0xc0, !PT ;  /* 0x0000000124ff7812 */ /* 0x000fe2000782c0ff */
[----:B------:R-:W-:Y:S01]  /*bc50*/  IMAD.WIDE.U32 R4, R10, UR4, RZ ;  /* 0x000000040a047c25 */ /* 0x000fe2000f8e00ff */
[----:B------:R-:W-:-:S03]  /*bc60*/  ULDC.64 UR4, c[0x0][0x310] ;  /* 0x0000c40000047ab9 */ /* 0x000fc60000000a00 */
[----:B------:R-:W-:Y:S02]  /*bc70*/  IMAD.IADD R5, R5, 0x1, R9 ;  /* 0x0000000105057824 */ /* 0x000fe400078e0209 */
[----:B------:R-:W-:Y:S02]  /*bc80*/  IMAD R0, R0, UR4, RZ ;  /* 0x0000000400007c24 */ /* 0x000fe4000f8e02ff */
[----:B------:R-:W-:-:S04]  /*bc90*/  IMAD.WIDE.U32 R4, R3, UR4, R4 ;  /* 0x0000000403047c25 */ /* 0x000fc8000f8e0004 */
[----:B------:R-:W-:Y:S01]  /*bca0*/  IMAD R9, R3, UR5, R0 ;  /* 0x0000000503097c24 */ /* 0x000fe2000f8e0200 */
[----:B------:R-:W-:Y:S01]  /*bcb0*/  ULDC.64 UR4, c[0x0][0x308] ;  /* 0x0000c20000047ab9 */ /* 0x000fe20000000a00 */
[----:B------:R-:W-:Y:S01]  /*bcc0*/  IMAD R8, R35, R8, UR42 ;  /* 0x0000002a23087e24 */ /* 0x000fe2000f8e0208 */
[----:B------:R-:W-:Y:S01]  /*bcd0*/  MOV R3, UR4 ;  /* 0x0000000400037c02 */ /* 0x000fe20008000f00 */
[----:B------:R-:W-:Y:S01]  /*bce0*/  UIMAD UR4, UR6, UR4, URZ ;  /* 0x00000004060472a4 */ /* 0x000fe2000f8e023f */
[----:B------:R-:W-:Y:S02]  /*bcf0*/  IMAD.IADD R5, R5, 0x1, R9 ;  /* 0x0000000105057824 */ /* 0x000fe400078e0209 */
[----:B------:R-:W-:Y:S01]  /*bd00*/  ULDC.64 UR6, c[0x0][0x2e8] ;  /* 0x0000ba0000067ab9 */ /* 0x000fe20000000a00 */
[----:B------:R-:W-:Y:S02]  /*bd10*/  UIMAD UR4, UR41, UR5, UR4 ;  /* 0x00000005290472a4 */ /* 0x000fe4000f8e0204 */
[----:B------:R-:W-:-:S04]  /*bd20*/  IMAD.WIDE.U32 R4, R3, UR41, R4 ;  /* 0x0000002903047c25 */ /* 0x000fc8000f8e0004 */
[----:B------:R-:W-:Y:S01]  /*bd30*/  IMAD.SHL.U32 R37, R7, 0x8, RZ ;  /* 0x0000000807257824 */ /* 0x000fe200078e00ff */
[----:B------:R-:W-:Y:S01]  /*bd40*/  LEA R0, P0, R4, UR6, 0x1 ;  /* 0x0000000604007c11 */ /* 0x000fe2000f8008ff */
[----:B------:R-:W-:Y:S01]  /*bd50*/  VIADD R3, R5, UR4 ;  /* 0x0000000405037c36 */ /* 0x000fe20008000000 */
[----:B------:R-:W-:Y:S01]  /*bd60*/  LOP3.LUT R5, R6, 0x1c0, RZ, 0xc0, !PT ;  /* 0x000001c006057812 */ /* 0x000fe200078ec0ff */
[----:B------:R-:W-:-:S03]  /*bd70*/  UMOV UR4, 0xffffffff ;  /* 0xffffffff00047882 */ /* 0x000fc60000000000 */
[----:B------:R-:W-:Y:S02]  /*bd80*/  LEA.HI.X R3, R4, UR7, R3, 0x1, P0 ;  /* 0x0000000704037c11 */ /* 0x000fe400080f0c03 */
[----:B------:R-:W-:Y:S02]  /*bd90*/  LOP3.LUT R4, R5, 0x38, R6, 0xf8, !PT ;  /* 0x0000003805047812 */ /* 0x000fe400078ef806 */
[----:B------:R-:W-:Y:S02]  /*bda0*/  IADD3 R6, -R23, R8, RZ ;  /* 0x0000000817067210 */ /* 0x000fe40007ffe1ff */
[----:B------:R-:W-:Y:S02]  /*bdb0*/  LOP3.LUT R4, R4, 0x38, R19, 0x78, !PT ;  /* 0x0000003804047812 */ /* 0x000fe400078e7813 */
[----:B------:R-:W-:Y:S02]  /*bdc0*/  ISETP.GE.AND P0, PT, R6, 0x1, PT ;  /* 0x000000010600780c */ /* 0x000fe40003f06270 */
[----:B------:R-:W-:Y:S01]  /*bdd0*/  LOP3.LUT R37, R4, 0x200, R37, 0xf8, !PT ;  /* 0x0000020004257812 */ /* 0x000fe200078ef825 */
[----:B------:R-:W-:Y:S10]  /*bde0*/  BRA.DIV UR4, `(.L_x_2237) ;  /* 0x0000002a04b87947 */ /* 0x000ff4000b800000 */
[----:B------:R-:W-:Y:S01]  /*bdf0*/  SHFL.IDX PT, R5, R3, RZ, 0x181f ;  /* 0x00181fff03057589 */ /* 0x000fe200000e0000 */
[----:B------:R-:W-:-:S03]  /*be00*/  @P0 LEA R19, R37, UR46, 0x1 ;  /* 0x0000002e25130c11 */ /* 0x000fc6000f8e08ff */
[----:B------:R-:W0:Y:S04]  /*be10*/  SHFL.IDX PT, R4, R0, RZ, 0x181f ;  /* 0x00181fff00047589 */ /* 0x000e2800000e0000 */
[----:B------:R-:W1:Y:S04]  /*be20*/  SHFL.IDX PT, R7, R3, 0x1, 0x181f ;  /* 0x00381f0003077f89 */ /* 0x000e6800000e0000 */
[----:B------:R-:W2:Y:S04]  /*be30*/  SHFL.IDX PT, R14, R0, 0x1, 0x181f ;  /* 0x00381f00000e7f89 */ /* 0x000ea800000e0000 */
[----:B------:R-:W-:Y:S04]  /*be40*/  SHFL.IDX PT, R10, R3, 0x2, 0x181f ;  /* 0x00581f00030a7f89 */ /* 0x000fe800000e0000 */
[----:B------:R-:W3:Y:S01]  /*be50*/  SHFL.IDX PT, R21, R0, 0x2, 0x181f ;  /* 0x00581f0000157f89 */ /* 0x000ee200000e0000 */
[----:B0-----:R-:W-:-:S05]  /*be60*/  @P0 IMAD.WIDE.U32 R4, R27, 0x2, R4 ;  /* 0x000000021b040825 */ /* 0x001fca00078e0004 */
[----:B------:R-:W-:Y:S04]  /*be70*/  @P0 LDGSTS.E.BYPASS.LTC128B.128 [R19+0x18400], desc[UR36][R4.64], !P3 ;  /* 0x1840000004130fae */ /* 0x000fe8000d901d64 */
[----:B------:R-:W-:Y:S04]  /*be80*/  @P0 LDGSTS.E.BYPASS.LTC128B.128 [R19+0x1b400], desc[UR36][R4.64+0x80], !P2 ;  /* 0x1b40008004130fae */ /* 0x000fe8000d101d64 */
[----:B------:R1:W-:Y:S01]  /*be90*/  @P0 LDGSTS.E.BYPASS.LTC128B.128 [R19+0x1e400], desc[UR36][R4.64+0x100], !P1 ;  /* 0x1e40010004130fae */ /* 0x0003e2000c901d64 */
[----:B------:R-:W-:Y:S02]  /*bea0*/  ISETP.GE.AND P0, PT, R6, 0x11, PT ;  /* 0x000000110600780c */ /* 0x000fe40003f06270 */
[----:B-1----:R-:W-:Y:S01]  /*beb0*/  MOV R5, R7 ;  /* 0x0000000700057202 */ /* 0x002fe20000000f00 */
[----:B--2---:R-:W-:-:S10]  /*bec0*/  IMAD.MOV.U32 R4, RZ, RZ, R14 ;  /* 0x000000ffff047224 */ /* 0x004fd400078e000e */
[----:B------:R-:W-:Y:S01]  /*bed0*/  @P0 LEA R20, R37, UR46, 0x1 ;  /* 0x0000002e25140c11 */ /* 0x000fe2000f8e08ff */
[----:B------:R-:W0:Y:S01]  /*bee0*/  SHFL.IDX PT, R14, R0, 0x3, 0x181f ;  /* 0x00781f00000e7f89 */ /* 0x000e2200000e0000 */
[----:B------:R-:W-:-:S03]  /*bef0*/  @P0 IMAD.WIDE.U32 R8, R27, 0x2, R4 ;  /* 0x000000021b080825 */ /* 0x000fc600078e0004 */
[----:B------:R-:W1:Y:S01]  /*bf00*/  SHFL.IDX PT, R7, R3, 0x3, 0x181f ;  /* 0x00781f0003077f89 */ /* 0x000e6200000e0000 */
[----:B---3--:R-:W-:-:S03]  /*bf10*/  IMAD.MOV.U32 R4, RZ, RZ, R21 ;  /* 0x000000ffff047224 */ /* 0x008fc600078e0015 */
[----:B------:R-:W-:Y:S01]  /*bf20*/  @P0 LDGSTS.E.BYPASS.LTC128B.128 [R20+0x18c00], desc[UR36][R8.64], !P3 ;  /* 0x18c0000008140fae */ /* 0x000fe2000d901d64 */
[----:B------:R-:W-:-:S03]  /*bf30*/  IMAD.MOV.U32 R5, RZ, RZ, R10 ;  /* 0x000000ffff057224 */ /* 0x000fc600078e000a */
[----:B------:R-:W-:Y:S04]  /*bf40*/  @P0 LDGSTS.E.BYPASS.LTC128B.128 [R20+0x1bc00], desc[UR36][R8.64+0x80], !P2 ;  /* 0x1bc0008008140fae */ /* 0x000fe8000d101d64 */
[----:B------:R-:W-:Y:S01]  /*bf50*/  @P0 LDGSTS.E.BYPASS.LTC128B.128 [R20+0x1ec00], desc[UR36][R8.64+0x100], !P1 ;  /* 0x1ec0010008140fae */ /* 0x000fe2000c901d64 */
[----:B------:R-:W-:-:S03]  /*bf60*/  ISETP.GE.AND P0, PT, R6, 0x21, PT ;  /* 0x000000210600780c */ /* 0x000fc60003f06270 */
[----:B------:R-:W2:Y:S04]  /*bf70*/  SHFL.IDX PT, R10, R3, 0x4, 0x181f ;  /* 0x00981f00030a7f89 */ /* 0x000ea800000e0000 */
[----:B------:R-:W3:Y:S04]  /*bf80*/  SHFL.IDX PT, R19, R0, 0x4, 0x181f ;  /* 0x00981f0000137f89 */ /* 0x000ee800000e0000 */
[----:B------:R-:W4:Y:S02]  /*bf90*/  SHFL.IDX PT, R3, R3, 0x5, 0x181f ;  /* 0x00b81f0003037f89 */ /* 0x000f2400000e0000 */
[----:B------:R-:W-:Y:S01]  /*bfa0*/  @P0 IMAD.WIDE.U32 R4, R27, 0x2, R4 ;  /* 0x000000021b040825 */ /* 0x000fe200078e0004 */
[----:B------:R-:W-:-:S05]  /*bfb0*/  @P0 LEA R21, R37, UR46, 0x1 ;  /* 0x0000002e25150c11 */ /* 0x000fca000f8e08ff */
[----:B------:R-:W-:Y:S04]  /*bfc0*/  @P0 LDGSTS.E.BYPASS.LTC128B.128 [R21+0x19400], desc[UR36][R4.64], !P3 ;  /* 0x1940000004150fae */ /* 0x000fe8000d901d64 */
[----:B------:R-:W-:Y:S04]  /*bfd0*/  @P0 LDGSTS.E.BYPASS.LTC128B.128 [R21+0x1c400], desc[UR36][R4.64+0x80], !P2 ;  /* 0x1c40008004150fae */ /* 0x000fe8000d101d64 */
[----:B------:R0:W-:Y:S01]  /*bfe0*/  @P0 LDGSTS.E.BYPASS.LTC128B.128 [R21+0x1f400], desc[UR36][R4.64+0x100], !P1 ;  /* 0x1f40010004150fae */ /* 0x0001e2000c901d64 */
[----:B------:R-:W-:Y:S02]  /*bff0*/  ISETP.GE.AND P0, PT, R6, 0x31, PT ;  /* 0x000000310600780c */ /* 0x000fe40003f06270 */
[----:B0-----:R-:W-:Y:S01]  /*c000*/  MOV R4, R14 ;  /* 0x0000000e00047202 */ /* 0x001fe20000000f00 */
[----:B-1----:R-:W-:-:S10]  /*c010*/  IMAD.MOV.U32 R5, RZ, RZ, R7 ;  /* 0x000000ffff057224 */ /* 0x002fd400078e0007 */
[----:B------:R-:W-:Y:S01]  /*c020*/  @P0 LEA R7, R37, UR46, 0x1 ;  /* 0x0000002e25070c11 */ /* 0x000fe2000f8e08ff */
[----:B------:R0:W1:Y:S01]  /*c030*/  SHFL.IDX PT, R14, R0, 0x5, 0x181f ;  /* 0x00b81f00000e7f89 */ /* 0x00006200000e0000 */
[----:B------:R-:W-:Y:S01]  /*c040*/  @P0 IMAD.WIDE.U32 R8, R27, 0x2, R4 ;  /* 0x000000021b080825 */ /* 0x000fe200078e0004 */
[----:B--2---:R-:W-:-:S03]  /*c050*/  MOV R5, R10 ;  /* 0x0000000a00057202 */ /* 0x004fc60000000f00 */
[----:B---3--:R-:W-:Y:S01]  /*c060*/  IMAD.MOV.U32 R4, RZ, RZ, R19 ;  /* 0x000000ffff047224 */ /* 0x008fe200078e0013 */
        /* <DEDUP_REMOVED lines=9> */
.L_x_2291:
        /* <DEDUP_REMOVED lines=18> */
.L_x_2238:
        /* <DEDUP_REMOVED lines=18> */
[----:B------:R-:W-:Y:S01]  /*c340*/  MOV R4, UR6 ;  /* 0x0000000600047c02 */ /* 0x000fe20008000f00 */
[----:B------:R-:W-:Y:S01]  /*c350*/  IMAD.U32 R5, RZ, RZ, UR7 ;  /* 0x00000007ff057e24 */ /* 0x000fe2000f8e00ff */
        /* <DEDUP_REMOVED lines=9> */
[----:B0-----:R-:W-:Y:S05]  /*c3f0*/  CALL.ABS.NOINC R14 ;  /* 0x000000000e007343 */ /* 0x001fea0003c00000 */
.L_x_2239:
[----:B------:R-:W-:Y:S01]  /*c400*/  UISETP.NE.AND UP0, UPT, UR49, URZ, UPT ;  /* 0x0000003f3100728c */ /* 0x000fe2000bf05270 */
[----:B------:R-:W-:Y:S01]  /*c410*/  MOV R3, UR48 ;  /* 0x0000003000037c02 */ /* 0x000fe20008000f00 */
[----:B------:R-:W0:Y:S01]  /*c420*/  LDC R8, c[0x0][0x448] ;  /* 0x00011200ff087b82 */ /* 0x000e220000000800 */
[----:B------:R-:W-:Y:S01]  /*c430*/  MOV R4, UR38 ;  /* 0x0000002600047c02 */ /* 0x000fe20008000f00 */
[----:B------:R-:W-:Y:S01]  /*c440*/  IMAD.U32 R7, RZ, RZ, UR47 ;  /* 0x0000002fff077e24 */ /* 0x000fe2000f8e00ff */
[----:B------:R-:W-:Y:S01]  /*c450*/  ULDC.64 UR4, c[0x0][0x2e0] ;  /* 0x0000b80000047ab9 */ /* 0x000fe20000000a00 */
[----:B------:R-:W-:Y:S01]  /*c460*/  PLOP3.LUT P0, PT, PT, PT, UP0, 0x80, 0x0 ;  /* 0x000000000000781c */ /* 0x000fe20003f0f008 */
[----:B------:R-:W-:Y:S02]  /*c470*/  IMAD R3, R3, 0x80, R22 ;  /* 0x0000008003037824 */ /* 0x000fe400078e0216 */
[----:B------:R-:W-:Y:S02]  /*c480*/  IMAD.MOV.U32 R6, RZ, RZ, R4 ;  /* 0x000000ffff067224 */ /* 0x000fe400078e0004 */
[----:B------:R-:W-:Y:S01]  /*c490*/  @UP0 ULDC UR6, c[0x0][0x44c] ;  /* 0x0001130000060ab9 */ /* 0x000fe20000000800 */
[----:B------:R-:W-:Y:S01]  /*c4a0*/  IMAD R0, R19, UR4, RZ ;  /* 0x0000000413007c24 */ /* 0x000fe2000f8e02ff */
[----:B------:R-:W-:Y:S01]  /*c4b0*/  MOV R9, R3 ;  /* 0x0000000300097202 */ /* 0x000fe20000000f00 */
[----:B------:R-:W-:Y:S01]  /*c4c0*/  IMAD.WIDE.U32 R6, R31, UR4, R6 ;  /* 0x000000041f067c25 */ /* 0x000fe2000f8e0006 */
[----:B------:R-:W-:-:S03]  /*c4d0*/  @UP0 ULDC UR4, c[0x0][0x450] ;  /* 0x0001140000040ab9 */ /* 0x000fc60000000800 */
[----:B------:R-:W-:Y:S02]  /*c4e0*/  IMAD.U32 R5, RZ, RZ, UR39 ;  /* 0x00000027ff057e24 */ /* 0x000fe4000f8e00ff */
        /* <DEDUP_REMOVED lines=29> */
[----:B------:R-:W-:Y:S01]  /*c6c0*/  IMAD.U32 R10, RZ, RZ, UR48 ;  /* 0x00000030ff0a7e24 */ /* 0x000fe2000f8e00ff */
[----:B------:R-:W-:Y:S02]  /*c6d0*/  ULDC UR4, c[0x0][0x288] ;  /* 0x0000a20000047ab9 */ /* 0x000fe40000000800 */
[----:B------:R-:W0:Y:S01]  /*c6e0*/  SHFL.IDX PT, R4, R3, RZ, 0x181f ;  /* 0x00181fff03047589 */ /* 0x000e2200000e0000 */
[----:B------:R-:W-:Y:S01]  /*c6f0*/  IMAD R6, R8, UR4, RZ ;  /* 0x0000000408067c24 */ /* 0x000fe2000f8e02ff */
[----:B------:R-:W-:Y:S02]  /*c700*/  LEA R7, R10, R23, 0x7 ;  /* 0x000000170a077211 */ /* 0x000fe400078e38ff */
[----:B------:R-:W-:Y:S02]  /*c710*/  SHFL.IDX PT, R8, R0, 0x1, 0x181f ;  /* 0x00381f0000087f89 */ /* 0x000fe400000e0000 */
[C---:B------:R-:W-:Y:S01]  /*c720*/  ISETP.GE.AND P1, PT, R7.reuse, R6, PT ;  /* 0x000000060700720c */ /* 0x040fe20003f26270 */
[C---:B------:R-:W-:Y:S01]  /*c730*/  VIADD R9, R7.reuse, 0x10 ;  /* 0x0000001007097836 */ /* 0x040fe20000000000 */
[----:B------:R-:W1:Y:S01]  /*c740*/  SHFL.IDX PT, R14, R3, 0x1, 0x181f ;  /* 0x00381f00030e7f89 */ /* 0x000e6200000e0000 */
[----:B------:R-:W-:-:S10]  /*c750*/  VIADD R11, R7, 0x20 ;  /* 0x00000020070b7836 */ /* 0x000fd40000000000 */
[----:B------:R-:W-:Y:S01]  /*c760*/  @!P1 LEA R19, R37, UR46, 0x1 ;  /* 0x0000002e25139c11 */ /* 0x000fe2000f8e08ff */
[----:B0-----:R-:W-:-:S05]  /*c770*/  @!P1 IMAD.WIDE.U32 R4, R27, 0x2, R4 ;  /* 0x000000021b049825 */ /* 0x001fca00078e0004 */
[----:B------:R-:W-:Y:S04]  /*c780*/  @!P1 LDGSTS.E.BYPASS.LTC128B.128 [R19+0xc400], desc[UR36][R4.64], !P3 ;  /* 0x0c40000004139fae */ /* 0x000fe8000d901d64 */
[----:B------:R-:W-:Y:S04]  /*c790*/  @!P1 LDGSTS.E.BYPASS.LTC128B.128 [R19+0x10400], desc[UR36][R4.64+0x80], !P2 ;  /* 0x1040008004139fae */ /* 0x000fe8000d101d64 */
[----:B------:R1:W-:Y:S01]  /*c7a0*/  @!P1 LDGSTS.E.BYPASS.LTC128B.128 [R19+0x14400], desc[UR36][R4.64+0x100], !P0 ;  /* 0x1440010004139fae */ /* 0x0003e2000c101d64 */
[----:B------:R-:W-:Y:S01]  /*c7b0*/  ISETP.GE.AND P1, PT, R9, R6, PT ;  /* 0x000000060900720c */ /* 0x000fe20003f26270 */
[----:B-1----:R-:W-:Y:S01]  /*c7c0*/  IMAD.MOV.U32 R4, RZ, RZ, R14 ;  /* 0x000000ffff047224 */ /* 0x002fe200078e000e */
[----:B------:R-:W-:Y:S01]  /*c7d0*/  MOV R5, R8 ;  /* 0x0000000800057202 */ /* 0x000fe20000000f00 */
[----:B------:R-:W-:Y:S10]  /*c7e0*/  SHFL.IDX PT, R14, R3, 0x3, 0x181f ;  /* 0x00781f00030e7f89 */ /* 0x000ff400000e0000 */
[----:B------:R-:W-:Y:S01]  /*c7f0*/  @!P1 LEA R21, R37, UR46, 0x1 ;  /* 0x0000002e25159c11 */ /* 0x000fe2000f8e08ff */
[----:B------:R-:W-:-:S02]  /*c800*/  @!P1 IMAD.WIDE.U32 R8, R27, 0x2, R4 ;  /* 0x000000021b089825 */ /* 0x000fc400078e0004 */
[----:B------:R-:W-:Y:S04]  /*c810*/  SHFL.IDX PT, R5, R0, 0x2, 0x181f ;  /* 0x00581f0000057f89 */ /* 0x000fe800000e0000 */
[----:B------:R-:W0:Y:S04]  /*c820*/  SHFL.IDX PT, R4, R3, 0x2, 0x181f ;  /* 0x00581f0003047f89 */ /* 0x000e2800000e0000 */
[----:B------:R-:W-:Y:S04]  /*c830*/  @!P1 LDGSTS.E.BYPASS.LTC128B.128 [R21+0xcc00], desc[UR36][R8.64], !P3 ;  /* 0x0cc0000008159fae */ /* 0x000fe8000d901d64 */
[----:B------:R-:W-:Y:S04]  /*c840*/  @!P1 LDGSTS.E.BYPASS.LTC128B.128 [R21+0x10c00], desc[UR36][R8.64+0x80], !P2 ;  /* 0x10c0008008159fae */ /* 0x000fe8000d101d64 */
[----:B------:R1:W-:Y:S01]  /*c850*/  @!P1 LDGSTS.E.BYPASS.LTC128B.128 [R21+0x14c00], desc[UR36][R8.64+0x100], !P0 ;  /* 0x14c0010008159fae */ /* 0x0003e2000c101d64 */
[----:B------:R-:W-:Y:S01]  /*c860*/  ISETP.GE.AND P1, PT, R11, R6, PT ;  /* 0x000000060b00720c */ /* 0x000fe20003f26270 */
[----:B------:R-:W-:-:S02]  /*c870*/  VIADD R11, R7, 0x40 ;  /* 0x00000040070b7836 */ /* 0x000fc40000000000 */
[----:B-1----:R-:W1:Y:S01]  /*c880*/  SHFL.IDX PT, R8, R0, 0x3, 0x181f ;  /* 0x00781f0000087f89 */ /* 0x002e6200000e0000 */
[----:B------:R-:W-:-:S09]  /*c890*/  VIADD R9, R7, 0x30 ;  /* 0x0000003007097836 */ /* 0x000fd20000000000 */
[----:B------:R-:W-:Y:S01]  /*c8a0*/  @!P1 LEA R19, R37, UR46, 0x1 ;  /* 0x0000002e25139c11 */ /* 0x000fe2000f8e08ff */
[----:B0-----:R-:W-:-:S05]  /*c8b0*/  @!P1 IMAD.WIDE.U32 R4, R27, 0x2, R4 ;  /* 0x000000021b049825 */ /* 0x001fca00078e0004 */
[----:B------:R-:W-:Y:S04]  /*c8c0*/  @!P1 LDGSTS.E.BYPASS.LTC128B.128 [R19+0xd400], desc[UR36][R4.64], !P3 ;  /* 0x0d40000004139fae */ /* 0x000fe8000d901d64 */
[----:B------:R-:W-:Y:S04]  /*c8d0*/  @!P1 LDGSTS.E.BYPASS.LTC128B.128 [R19+0x11400], desc[UR36][R4.64+0x80], !P2 ;  /* 0x1140008004139fae */ /* 0x000fe8000d101d64 */
[----:B------:R0:W-:Y:S01]  /*c8e0*/  @!P1 LDGSTS.E.BYPASS.LTC128B.128 [R19+0x15400], desc[UR36][R4.64+0x100], !P0 ;  /* 0x1540010004139fae */ /* 0x0001e2000c101d64 */
[----:B------:R-:W-:Y:S02]  /*c8f0*/  ISETP.GE.AND P1, PT, R9, R6, PT ;  /* 0x000000060900720c */ /* 0x000fe40003f26270 */
[----:B0-----:R-:W-:Y:S01]  /*c900*/  MOV R4, R14 ;  /* 0x0000000e00047202 */ /* 0x001fe20000000f00 */
[----:B-1----:R-:W-:-:S10]  /*c910*/  IMAD.MOV.U32 R5, RZ, RZ, R8 ;  /* 0x000000ffff057224 */ /* 0x002fd400078e0008 */
[----:B------:R-:W-:Y:S01]  /*c920*/  @!P1 LEA R21, R37, UR46, 0x1 ;  /* 0x0000002e25159c11 */ /* 0x000fe2000f8e08ff */
[----:B------:R-:W-:Y:S01]  /*c930*/  SHFL.IDX PT, R14, R3, 0x5, 0x181f ;  /* 0x00b81f00030e7f89 */ /* 0x000fe200000e0000 */
[----:B------:R-:W-:-:S03]  /*c940*/  @!P1 IMAD.WIDE.U32 R8, R27, 0x2, R4 ;  /* 0x000000021b089825 */ /* 0x000fc600078e0004 */
[----:B------:R-:W-:Y:S04]  /*c950*/  SHFL.IDX PT, R5, R0, 0x4, 0x181f ;  /* 0x00981f0000057f89 */ /* 0x000fe800000e0000 */
[----:B------:R-:W0:Y:S04]  /*c960*/  SHFL.IDX PT, R4, R3, 0x4, 0x181f ;  /* 0x00981f0003047f89 */ /* 0x000e2800000e0000 */
[----:B------:R-:W-:Y:S04]  /*c970*/  @!P1 LDGSTS.E.BYPASS.LTC128B.128 [R21+0xdc00], desc[UR36][R8.64], !P3 ;  /* 0x0dc0000008159fae */ /* 0x000fe8000d901d64 */
[----:B------:R-:W-:Y:S04]  /*c980*/  @!P1 LDGSTS.E.BYPASS.LTC128B.128 [R21+0x11c00], desc[UR36][R8.64+0x80], !P2 ;  /* 0x11c0008008159fae */ /* 0x000fe8000d101d64 */
[----:B------:R1:W-:Y:S01]  /*c990*/  @!P1 LDGSTS.E.BYPASS.LTC128B.128 [R21+0x15c00], desc[UR36][R8.64+0x100], !P0 ;  /* 0x15c0010008159fae */ /* 0x0003e2000c101d64 */
[----:B------:R-:W-:-:S02]  /*c9a0*/  ISETP.GE.AND P1, PT, R11, R6, PT ;  /* 0x000000060b00720c */ /* 0x000fc40003f26270 */
[C---:B------:R-:W-:Y:S01]  /*c9b0*/  IADD3 R11, R7.reuse, 0x60, RZ ;  /* 0x00000060070b7810 */ /* 0x040fe20007ffe0ff */
[----:B-1----:R-:W1:Y:S01]  /*c9c0*/  SHFL.IDX PT, R8, R0, 0x5, 0x181f ;  /* 0x00b81f0000087f89 */ /* 0x002e6200000e0000 */
[----:B------:R-:W-:-:S09]  /*c9d0*/  IADD3 R9, R7, 0x50, RZ ;  /* 0x0000005007097810 */ /* 0x000fd20007ffe0ff */
[----:B0-----:R-:W-:Y:S01]  /*c9e0*/  @!P1 IMAD.WIDE.U32 R4, R27, 0x2, R4 ;  /* 0x000000021b049825 */ /* 0x001fe200078e0004 */
[----:B------:R-:W-:-:S05]  /*c9f0*/  @!P1 LEA R19, R37, UR46, 0x1 ;  /* 0x0000002e25139c11 */ /* 0x000fca000f8e08ff */
[----:B------:R-:W-:Y:S04]  /*ca00*/  @!P1 LDGSTS.E.BYPASS.LTC128B.128 [R19+0xe400], desc[UR36][R4.64], !P3 ;  /* 0x0e40000004139fae */ /* 0x000fe8000d901d64 */
[----:B------:R-:W-:Y:S04]  /*ca10*/  @!P1 LDGSTS.E.BYPASS.LTC128B.128 [R19+0x12400], desc[UR36][R4.64+0x80], !P2 ;  /* 0x1240008004139fae */ /* 0x000fe8000d101d64 */
[----:B------:R0:W-:Y:S01]  /*ca20*/  @!P1 LDGSTS.E.BYPASS.LTC128B.128 [R19+0x16400], desc[UR36][R4.64+0x100], !P0 ;  /* 0x1640010004139fae */ /* 0x0001e2000c101d64 */
[----:B------:R-:W-:Y:S01]  /*ca30*/  ISETP.GE.AND P1, PT, R9, R6, PT ;  /* 0x000000060900720c */ /* 0x000fe20003f26270 */
[----:B0-----:R-:W-:-:S02]  /*ca40*/  IMAD.MOV.U32 R4, RZ, RZ, R14 ;  /* 0x000000ffff047224 */ /* 0x001fc400078e000e */
        /* <DEDUP_REMOVED lines=16> */
.L_x_2308:
[----:B------:R-:W-:Y:S01]  /*cb50*/  VIADD R7, R7, 0x70 ;  /* 0x0000007007077836 */ /* 0x000fe20000000000 */
[----:B------:R-:W-:Y:S01]  /*cb60*/  BSSY B0, `(.L_x_2241) ;  /* 0x000000d000007945 */ /* 0x000fe20003800000 */
[----:B-1----:R-:W-:Y:S01]  /*cb70*/  IMAD.MOV.U32 R4, RZ, RZ, R14 ;  /* 0x000000ffff047224 */ /* 0x002fe200078e000e */
[----:B--2---:R-:W-:Y:S02]  /*cb80*/  MOV R5, R8 ;  /* 0x0000000800057202 */ /* 0x004fe40000000f00 */
        /* <DEDUP_REMOVED lines=10> */
.L_x_2242:
[----:B------:R-:W-:Y:S05]  /*cc30*/  BSYNC B0 ;  /* 0x0000000000007941 */ /* 0x000fea0003800000 */
.L_x_2241:
[----:B------:R-:W-:Y:S01]  /*cc40*/  NOP ;  /* 0x0000000000007918 */ /* 0x000fe20000000000 */
[----:B------:R-:W-:Y:S01]  /*cc50*/  SYNCS.ARRIVE.TRANS64.RED.A0T1 RZ, [UR46+0x2a800], RZ ;  /* 0x02a800ffffff79a7 */ /* 0x000fe2000820042e */
[----:B------:R-:W-:Y:S01]  /*cc60*/  IMAD.MOV.U32 R0, RZ, RZ, 0x1 ;  /* 0x00000001ff007424 */ /* 0x000fe200078e00ff */
[----:B------:R-:W-:Y:S04]  /*cc70*/  ARRIVES.LDGSTSBAR.64.TRANSCNT [UR46+0x2a800] ;  /* 0x02a80000ff0079b0 */ /* 0x000fe80008000aae */
[----:B------:R-:W-:Y:S01]  /*cc80*/  SHF.L.U32 R0, R0, 0x1f, RZ ;  /* 0x0000001f00007819 */ /* 0x000fe200000006ff */
[----:B------:R-:W-:Y:S01]  /*cc90*/  NOP ;  /* 0x0000000000007918 */ /* 0x000fe20000000000 */
[----:B------:R-:W-:Y:S02]  /*cca0*/  SYNCS.ARRIVE.TRANS64.A1T0 RZ, [UR46+0x2a800], RZ ;  /* 0x02a800ffffff79a7 */ /* 0x000fe4000810002e */
[----:B------:R-:W1:Y:S02]  /*ccb0*/  SYNCS.PHASECHK.TRANS64.TRYWAIT P0, [UR46+0x2a820], R0 ;  /* 0x02a82000ff0075a7 */ /* 0x000e64000800016e */
[----:B-1----:R-:W-:Y:S05]  /*ccc0*/  @!P0 BRA `(.L_x_2243) ;  /* 0x0000002c00848947 */ /* 0x002fea0003800000 */
.L_x_2309:
[----:B------:R-:W-:Y:S01]  /*ccd0*/  UIADD3 UR4, UR51, -0x2, URZ ;  /* 0xfffffffe33047890 */ /* 0x000fe2000fffe03f */
[----:B------:R-:W-:Y:S01]  /*cce0*/  IMAD.MOV.U32 R9, RZ, RZ, 0x1 ;  /* 0x00000001ff097424 */ /* 0x000fe200078e00ff */
[----:B------:R-:W-:Y:S02]  /*ccf0*/  MOV R8, RZ ;  /* 0x000000ff00087202 */ /* 0x000fe40000000f00 */
[----:B------:R-:W-:-:S06]  /*cd00*/  UISETP.GE.AND UP0, UPT, UR4, UR50, UPT ;  /* 0x000000320400728c */ /* 0x000fcc000bf06270 */
[----:B------:R-:W-:-:S13]  /*cd10*/  PLOP3.LUT P0, PT, PT, PT, UP0, 0x80, 0x0 ;  /* 0x000000000000781c */ /* 0x000fda0003f0f008 */
[----:B------:R-:W-:Y:S05]  /*cd20*/  @!P0 BRA `(.L_x_2244) ;  /* 0x0000000c00dc8947 */ /* 0x000fea0003800000 */
[----:B------:R-:W-:Y:S01]  /*cd30*/  UIADD3 UR4, UR44, 0x1, URZ ;  /* 0x000000012c047890 */ /* 0x000fe2000fffe03f */
[----:B0-----:R-:W-:Y:S01]  /*cd40*/  LOP3.LUT R0, RZ, UR43, RZ, 0x33, !PT ;  /* 0x0000002bff007c12 */ /* 0x001fe2000f8e33ff */
[----:B------:R-:W-:Y:S01]  /*cd50*/  ULOP3.LUT UR5, URZ, UR45, URZ, 0x33, !UPT ;  /* 0x0000002d3f057292 */ /* 0x000fe2000f8e333f */
[----:B------:R-:W-:Y:S01]  /*cd60*/  IADD3 R26, R26, R30, R23 ;  /* 0x0000001e1a1a7210 */ /* 0x000fe20007ffe017 */
[----:B------:R-:W-:Y:S01]  /*cd70*/  UIMAD UR4, UR4, UR40, URZ ;  /* 0x00000028040472a4 */ /* 0x000fe2000f8e023f */
[----:B------:R-:W-:Y:S01]  /*cd80*/  IADD3 R5, -R23, UR42, RZ ;  /* 0x0000002a17057c10 */ /* 0x000fe2000fffe1ff */
[----:B------:R-:W-:Y:S01]  /*cd90*/  BSSY B0, `(.L_x_2244) ;  /* 0x00000f0000007945 */ /* 0x000fe20003800000 */
[----:B------:R-:W-:Y:S01]  /*cda0*/  IMAD.SHL.U32 R20, R27, 0x2, RZ ;  /* 0x000000021b147824 */ /* 0x000fe200078e00ff */
[----:B------:R-:W-:Y:S01]  /*cdb0*/  MOV R19, 0x1 ;  /* 0x0000000100137802 */ /* 0x000fe20000000f00 */
[----:B------:R-:W-:Y:S01]  /*cdc0*/  VIADD R7, R26, 0xfffffee0 ;  /* 0xfffffee01a077836 */ /* 0x000fe20000000000 */
[----:B------:R-:W-:Y:S01]  /*cdd0*/  LOP3.LUT R3, RZ, UR4, RZ, 0x33, !PT ;  /* 0x00000004ff037c12 */ /* 0x000fe2000f8e33ff */
[----:B------:R-:W-:-:S03]  /*cde0*/  IMAD.MOV.U32 R10, RZ, RZ, RZ ;  /* 0x000000ffff0a7224 */ /* 0x000fc600078e00ff */
[----:B------:R-:W-:-:S04]  /*cdf0*/  VIMNMX3 R0, R0, UR5, R3, !PT ;  /* 0x0000000500007c0f */ /* 0x000fc8000f800103 */
[C---:B------:R-:W-:Y:S01]  /*ce00*/  IADD3 R35, -R0.reuse, -0x2, RZ ;  /* 0xfffffffe00237810 */ /* 0x040fe20007ffe1ff */
[C---:B------:R-:W-:Y:S02]  /*ce10*/  IMAD R5, R0.reuse, 0x60, R5 ;  /* 0x0000006000057824 */ /* 0x040fe400078e0205 */
[----:B------:R-:W-:Y:S02]  /*ce20*/  IMAD R7, R0, -0x60, R7 ;  /* 0xffffffa000077824 */ /* 0x000fe400078e0207 */
[----:B------:R-:W-:-:S07]  /*ce30*/  VIADD R6, R5, 0xc0 ;  /* 0x000000c005067836 */ /* 0x000fce0000000000 */
.L_x_2257:
[----:B------:R-:W-:Y:S02]  /*ce40*/  ISETP.NE.AND P0, PT, R28, 0x1, PT ;  /* 0x000000011c00780c */ /* 0x000fe40003f05270 */
[----:B------:R-:W-:Y:S02]  /*ce50*/  ISETP.GT.U32.AND P2, PT, R22, 0x5f, PT ;  /* 0x0000005f1600780c */ /* 0x000fe40003f44070 */
[----:B------:R-:W-:Y:S02]  /*ce60*/  MOV R30, RZ ;  /* 0x000000ff001e7202 */ /* 0x000fe40000000f00 */
[----:B------:R-:W-:-:S07]  /*ce70*/  LOP3.LUT P1, RZ, R36, 0x10, RZ, 0xc0, !PT ;  /* 0x0000001024ff7812 */ /* 0x000fce000782c0ff */
[----:B------:R-:W0:Y:S08]  /*ce80*/  @P0 LDC R0, c[0x0][0x434] ;  /* 0x00010d00ff000b82 */ /* 0x000e300000000800 */
[----:B-1----:R-:W1:Y:S08]  /*ce90*/  @P0 LDC R12, c[0x0][0x438] ;  /* 0x00010e00ff0c0b82 */ /* 0x002e700000000800 */
[----:B------:R-:W2:Y:S08]  /*cea0*/  @!P2 LDC.64 R4, c[0x0][0x428] ;  /* 0x00010a00ff04ab82 */ /* 0x000eb00000000a00 */
[----:B------:R-:W3:Y:S01]  /*ceb0*/  @!P2 LDC.64 R8, c[0x0][0x418] ;  /* 0x00010600ff08ab82 */ /* 0x000ee20000000a00 */
[----:B0-----:R-:W-:Y:S01]  /*cec0*/  @P0 IMAD.HI.U32 R3, R7, R0, RZ ;  /* 0x0000000007030227 */ /* 0x001fe200078e00ff */
[----:B------:R-:W-:-:S04]  /*ced0*/  MOV R0, R7 ;  /* 0x0000000700007202 */ /* 0x000fc80000000f00 */
[----:B-1----:R-:W-:-:S04]  /*cee0*/  @P0 SHF.R.U32.HI R0, RZ, R12, R3 ;  /* 0x0000000cff000219 */ /* 0x002fc80000011603 */
[----:B------:R-:W-:Y:S01]  /*cef0*/  @!P2 SHF.R.S32.HI R13, RZ, 0x1f, R0 ;  /* 0x0000001fff0da819 */ /* 0x000fe20000011400 */
[----:B--2---:R-:W-:-:S04]  /*cf00*/  @!P2 IMAD R12, R33, R4, RZ ;  /* 0x00000004210ca224 */ /* 0x004fc800078e02ff */
[----:B------:R-:W-:Y:S02]  /*cf10*/  @!P2 IMAD R3, R29, R5, R12 ;  /* 0x000000051d03a224 */ /* 0x000fe400078e020c */
[----:B------:R-:W-:-:S04]  /*cf20*/  @!P2 IMAD.MOV.U32 R12, RZ, RZ, R0 ;  /* 0x000000ffff0ca224 */ /* 0x000fc800078e0000 */
[----:B------:R-:W-:-:S04]  /*cf30*/  @!P2 IMAD.WIDE.U32 R12, R29, R4, R12 ;  /* 0x000000041d0ca225 */ /* 0x000fc800078e000c */
[----:B------:R-:W-:Y:S01]  /*cf40*/  @!P2 IMAD.IADD R3, R3, 0x1, R13 ;  /* 0x000000010303a824 */ /* 0x000fe200078e020d */
[----:B---3--:R-:W-:-:S04]  /*cf50*/  @!P2 LEA R4, P0, R12, R8, 0x2 ;  /* 0x000000080c04a211 */ /* 0x008fc800078010ff */
        /* <DEDUP_REMOVED lines=9> */
.L_x_2245:
[----:B------:R-:W-:Y:S01]  /*cff0*/  LEA R26, R8, UR46, 0x3 ;  /* 0x0000002e081a7c11 */ /* 0x000fe2000f8e18ff */
[----:B------:R-:W-:Y:S01]  /*d000*/  BSSY B1, `(.L_x_2246) ;  /* 0x0000004000017945 */ /* 0x000fe20003800000 */
[----:B------:R-:W-:-:S04]  /*d010*/  SHF.L.U32 R3, R9, 0x1f, RZ ;  /* 0x0000001f09037819 */ /* 0x000fc800000006ff */
[----:B------:R-:W0:Y:S02]  /*d020*/  SYNCS.PHASECHK.TRANS64.TRYWAIT P0, [R26+URZ+0x2a840], R3 ;  /* 0x02a840031a0075a7 */ /* 0x000e24000800017f */
[----:B0-----:R-:W-:Y:S05]  /*d030*/  @!P0 BRA `(.L_x_2247) ;  /* 0x0000002800c08947 */ /* 0x001fea0003800000 */
.L_x_2310:
[----:B------:R-:W-:Y:S05]  /*d040*/  BSYNC B1 ;  /* 0x0000000000017941 */ /* 0x000fea0003800000 */
.L_x_2246:
[----:B------:R-:W-:Y:S01]  /*d050*/  ULDC UR4, c[0x0][0x430] ;  /* 0x00010c0000047ab9 */ /* 0x000fe20000000800 */
[----:B-----5:R-:W-:Y:S01]  /*d060*/  SHF.R.S32.HI R21, RZ, 0x1f, R30 ;  /* 0x0000001fff157819 */ /* 0x020fe2000001141e */
[----:B------:R-:W-:Y:S01]  /*d070*/  UIADD3 UR4, -UR4, URZ, URZ ;  /* 0x0000003f04047290 */ /* 0x000fe2000fffe13f */
[----:B------:R-:W-:Y:S02]  /*d080*/  R2UR UR6, R34 ;  /* 0x00000000220672ca */ /* 0x000fe400000e0000 */
[C---:B------:R-:W-:Y:S02]  /*d090*/  LOP3.LUT P3, RZ, R36.reuse, 0x4, RZ, 0xc0, !PT ;  /* 0x0000000424ff7812 */ /* 0x040fe4000786c0ff */
[----:B------:R-:W-:Y:S01]  /*d0a0*/  LOP3.LUT P2, RZ, R36, 0x2, RZ, 0xc0, !PT ;  /* 0x0000000224ff7812 */ /* 0x000fe2000784c0ff */
[----:B------:R-:W-:Y:S01]  /*d0b0*/  IMAD R25, R0, UR4, R7 ;  /* 0x0000000400197c24 */ /* 0x000fe2000f8e0207 */
[----:B------:R-:W-:Y:S01]  /*d0c0*/  ULDC.64 UR4, c[0x0][0x300] ;  /* 0x0000c00000047ab9 */ /* 0x000fe20000000a00 */
[----:B------:R-:W-:-:S02]  /*d0d0*/  LOP3.LUT P1, RZ, R36, 0x1, RZ, 0xc0, !PT ;  /* 0x0000000124ff7812 */ /* 0x000fc4000782c0ff */
[----:B------:R-:W-:Y:S01]  /*d0e0*/  IMAD.WIDE.U32 R4, R25, UR4, RZ ;  /* 0x0000000419047c25 */ /* 0x000fe2000f8e00ff */
[----:B------:R-:W-:-:S05]  /*d0f0*/  SHF.R.S32.HI R24, RZ, 0x1f, R25 ;  /* 0x0000001fff187819 */ /* 0x000fca0000011419 */
[----:B------:R-:W-:-:S04]  /*d100*/  IMAD R0, R24, UR4, RZ ;  /* 0x0000000418007c24 */ /* 0x000fc8000f8e02ff */
[----:B0-----:R-:W-:Y:S01]  /*d110*/  IMAD R3, R25, UR5, R0 ;  /* 0x0000000519037c24 */ /* 0x001fe2000f8e0200 */
        /* <DEDUP_REMOVED lines=16> */
[----:B------:R-:W-:Y:S01]  /*d220*/  IMAD R5, R8, 0x4800, R37 ;  /* 0x0000480008057824 */ /* 0x000fe200078e0225 */
[----:B------:R-:W-:Y:S06]  /*d230*/  BRA.DIV UR4, `(.L_x_2248) ;  /* 0x0000002a04547947 */ /* 0x000fec000b800000 */
[----:B------:R-:W0:Y:S01]  /*d240*/  SHFL.IDX PT, R14, R3, RZ, 0x181f ;  /* 0x00181fff030e7589 */ /* 0x000e2200000e0000 */
[----:B------:R-:W-:-:S03]  /*d250*/  LEA R5, R5, UR46, 0x1 ;  /* 0x0000002e05057c11 */ /* 0x000fc6000f8e08ff */
[----:B------:R-:W1:Y:S04]  /*d260*/  SHFL.IDX PT, R4, R0, RZ, 0x181f ;  /* 0x00181fff00047589 */ /* 0x000e6800000e0000 */
[----:B------:R-:W-:Y:S04]  /*d270*/  SHFL.IDX PT, R11, R3, 0x2, 0x181f ;  /* 0x00581f00030b7f89 */ /* 0x000fe800000e0000 */
[----:B------:R-:W-:Y:S01]  /*d280*/  SHFL.IDX PT, R31, R0, 0x2, 0x181f ;  /* 0x00581f00001f7f89 */ /* 0x000fe200000e0000 */
[----:B0-----:R-:W-:-:S03]  /*d290*/  IADD3 R12, P0, R14, R20, RZ ;  /* 0x000000140e0c7210 */ /* 0x001fc60007f1e0ff */
[----:B------:R-:W0:Y:S01]  /*d2a0*/  SHFL.IDX PT, R14, R3, 0x1, 0x181f ;  /* 0x00381f00030e7f89 */ /* 0x000e2200000e0000 */
[----:B-1----:R-:W-:-:S03]  /*d2b0*/  IADD3.X R13, RZ, R4, RZ, P0, !PT ;  /* 0x00000004ff0d7210 */ /* 0x002fc600007fe4ff */
[----:B------:R-:W1:Y:S04]  /*d2c0*/  SHFL.IDX PT, R4, R0, 0x1, 0x181f ;  /* 0x00381f0000047f89 */ /* 0x000e6800000e0000 */
[----:B------:R-:W-:Y:S04]  /*d2d0*/  LDGSTS.E.BYPASS.LTC128B.128 [R5+0x18400], desc[UR36][R12.64], !P3 ;  /* 0x184000000c057fae */ /* 0x000fe8000d901d64 */
[----:B------:R-:W-:Y:S04]  /*d2e0*/  LDGSTS.E.BYPASS.LTC128B.128 [R5+0x1b400], desc[UR36][R12.64+0x80], !P2 ;  /* 0x1b4000800c057fae */ /* 0x000fe8000d101d64 */
[----:B------:R-:W-:Y:S01]  /*d2f0*/  LDGSTS.E.BYPASS.LTC128B.128 [R5+0x1e400], desc[UR36][R12.64+0x100], !P1 ;  /* 0x1e4001000c057fae */ /* 0x000fe2000c901d64 */
[----:B0-----:R-:W-:-:S05]  /*d300*/  IADD3 R14, P0, R14, R20, RZ ;  /* 0x000000140e0e7210 */ /* 0x001fca0007f1e0ff */
[----:B-1----:R-:W-:Y:S02]  /*d310*/  IMAD.X R15, RZ, RZ, R4, P0 ;  /* 0x000000ffff0f7224 */ /* 0x002fe400000e0604 */
[----:B------:R-:W-:Y:S04]  /*d320*/  SHFL.IDX PT, R4, R0, 0x4, 0x181f ;  /* 0x00981f0000047f89 */ /* 0x000fe800000e0000 */
[----:B------:R-:W-:Y:S04]  /*d330*/  LDGSTS.E.BYPASS.LTC128B.128 [R5+0x18c00], desc[UR36][R14.64], !P3 ;  /* 0x18c000000e057fae */ /* 0x000fe8000d901d64 */
[----:B------:R-:W-:Y:S04]  /*d340*/  LDGSTS.E.BYPASS.LTC128B.128 [R5+0x1bc00], desc[UR36][R14.64+0x80], !P2 ;  /* 0x1bc000800e057fae */ /* 0x000fe8000d101d64 */
[----:B------:R0:W-:Y:S02]  /*d350*/  LDGSTS.E.BYPASS.LTC128B.128 [R5+0x1ec00], desc[UR36][R14.64+0x100], !P1 ;  /* 0x1ec001000e057fae */ /* 0x0001e4000c901d64 */
[----:B0-----:R-:W-:-:S02]  /*d360*/  IADD3 R14, P0, R11, R20, RZ ;  /* 0x000000140b0e7210 */ /* 0x001fc40007f1e0ff */
[----:B------:R-:W0:Y:S03]  /*d370*/  SHFL.IDX PT, R11, R3, 0x3, 0x181f ;  /* 0x00781f00030b7f89 */ /* 0x000e2600000e0000 */
[----:B------:R-:W-:Y:S02]  /*d380*/  IMAD.X R15, RZ, RZ, R31, P0 ;  /* 0x000000ffff0f7224 */ /* 0x000fe400000e061f */
[----:B------:R-:W1:Y:S04]  /*d390*/  SHFL.IDX PT, R31, R0, 0x3, 0x181f ;  /* 0x00781f00001f7f89 */ /* 0x000e6800000e0000 */
[----:B------:R-:W-:Y:S04]  /*d3a0*/  LDGSTS.E.BYPASS.LTC128B.128 [R5+0x19400], desc[UR36][R14.64], !P3 ;  /* 0x194000000e057fae */ /* 0x000fe8000d901d64 */
[----:B------:R-:W-:Y:S04]  /*d3b0*/  LDGSTS.E.BYPASS.LTC128B.128 [R5+0x1c400], desc[UR36][R14.64+0x80], !P2 ;  /* 0x1c4000800e057fae */ /* 0x000fe8000d101d64 */
[----:B------:R2:W-:Y:S04]  /*d3c0*/  LDGSTS.E.BYPASS.LTC128B.128 [R5+0x1f400], desc[UR36][R14.64+0x100], !P1 ;  /* 0x1f4001000e057fae */ /* 0x0005e8000c901d64 */
[----:B------:R-:W-:Y:S01]  /*d3d0*/  SHFL.IDX PT, R0, R0, 0x5, 0x181f ;  /* 0x00b81f0000007f89 */ /* 0x000fe200000e0000 */
[----:B0-----:R-:W-:-:S03]  /*d3e0*/  IADD3 R12, P0, R11, R20, RZ ;  /* 0x000000140b0c7210 */ /* 0x001fc60007f1e0ff */
[----:B--2---:R-:W0:Y:S01]  /*d3f0*/  SHFL.IDX PT, R14, R3, 0x4, 0x181f ;  /* 0x00981f00030e7f89 */ /* 0x004e2200000e0000 */
[----:B-1----:R-:W-:-:S03]  /*d400*/  IADD3.X R13, RZ, R31, RZ, P0, !PT ;  /* 0x0000001fff0d7210 */ /* 0x002fc600007fe4ff */
[----:B------:R-:W1:Y:S04]  /*d410*/  SHFL.IDX PT, R3, R3, 0x5, 0x181f ;  /* 0x00b81f0003037f89 */ /* 0x000e6800000e0000 */
[----:B------:R2:W-:Y:S04]  /*d420*/  LDGSTS.E.BYPASS.LTC128B.128 [R5+0x19c00], desc[UR36][R12.64], !P3 ;  /* 0x19c000000c057fae */ /* 0x0005e8000d901d64 */
[----:B------:R2:W-:Y:S04]  /*d430*/  LDGSTS.E.BYPASS.LTC128B.128 [R5+0x1cc00], desc[UR36][R12.64+0x80], !P2 ;  /* 0x1cc000800c057fae */ /* 0x0005e8000d101d64 */
[----:B------:R2:W-:Y:S01]  /*d440*/  LDGSTS.E.BYPASS.LTC128B.128 [R5+0x1fc00], desc[UR36][R12.64+0x100], !P1 ;  /* 0x1fc001000c057fae */ /* 0x0005e2000c901d64 */
[----:B0-----:R-:W-:-:S05]  /*d450*/  IADD3 R14, P0, R14, R20, RZ ;  /* 0x000000140e0e7210 */ /* 0x001fca0007f1e0ff */
[----:B------:R-:W-:-:S05]  /*d460*/  IMAD.X R15, RZ, RZ, R4, P0 ;  /* 0x000000ffff0f7224 */ /* 0x000fca00000e0604 */
[----:B------:R2:W-:Y:S04]  /*d470*/  LDGSTS.E.BYPASS.LTC128B.128 [R5+0x1a400], desc[UR36][R14.64], !P3 ;  /* 0x1a4000000e057fae */ /* 0x0005e8000d901d64 */
[----:B------:R2:W-:Y:S04]  /*d480*/  LDGSTS.E.BYPASS.LTC128B.128 [R5+0x1d400], desc[UR36][R14.64+0x80], !P2 ;  /* 0x1d4000800e057fae */ /* 0x0005e8000d101d64 */
[----:B-1----:R2:W-:Y:S02]  /*d490*/  LDGSTS.E.BYPASS.LTC128B.128 [R5+0x20400], desc[UR36][R14.64+0x100], !P1 ;  /* 0x204001000e057fae */ /* 0x0025e4000c901d64 */
.L_x_2324:
        /* <DEDUP_REMOVED lines=10> */
.L_x_2249:
        /* <DEDUP_REMOVED lines=10> */
.L_x_2250:
[----:B------:R1:W-:Y:S01]  /*d5e0*/  SYNCS.ARRIVE.TRANS64.A1T0 RZ, [R26+URZ+0x2a830], RZ ;  /* 0x02a830ff1aff79a7 */ /* 0x0003e2000810003f */
[----:B------:R-:W-:Y:S05]  /*d5f0*/  @!P2 BRA `(.L_x_2251) ;  /* 0x000000000004a947 */ /* 0x000fea0003800000 */
[----:B------:R-:W-:Y:S01]  /*d600*/  BPT.TRAP 0x1 ;  /* 0x000000040000795c */ /* 0x000fe20000300000 */
.L_x_2251:
[----:B------:R-:W-:Y:S01]  /*d610*/  SHF.L.U32 R3, R19, 0x1f, RZ ;  /* 0x0000001f13037819 */ /* 0x000fe200000006ff */
[----:B------:R-:W-:Y:S01]  /*d620*/  BSSY B1, `(.L_x_2252) ;  /* 0x0000004000017945 */ /* 0x000fe20003800000 */
[----:B------:R-:W-:-:S04]  /*d630*/  LEA R0, R10, UR46, 0x3 ;  /* 0x0000002e0a007c11 */ /* 0x000fc8000f8e18ff */
[----:B------:R-:W2:Y:S02]  /*d640*/  SYNCS.PHASECHK.TRANS64.TRYWAIT P0, [R0+URZ+0x2a860], R3 ;  /* 0x02a86003000075a7 */ /* 0x000ea4000800017f */
[----:B--2---:R-:W-:Y:S05]  /*d650*/  @!P0 BRA `(.L_x_2253) ;  /* 0x0000002c00288947 */ /* 0x004fea0003800000 */
.L_x_2325:
[----:B------:R-:W-:Y:S05]  /*d660*/  BSYNC B1 ;  /* 0x0000000000017941 */ /* 0x000fea0003800000 */
.L_x_2252:
[----:B------:R-:W-:Y:S01]  /*d670*/  UMOV UR4, 0xffffffff ;  /* 0xffffffff00047882 */ /* 0x000fe20000000000 */
[----:B------:R-:W-:Y:S01]  /*d680*/  LOP3.LUT P0, RZ, R32, 0x2, RZ, 0xc0, !PT ;  /* 0x0000000220ff7812 */ /* 0x000fe2000780c0ff */
[----:B------:R-:W-:Y:S01]  /*d690*/  IMAD R10, R10, 0x3000, R37 ;  /* 0x000030000a0a7824 */ /* 0x000fe200078e0225 */
[----:B------:R-:W-:Y:S11]  /*d6a0*/  BRA.DIV UR4, `(.L_x_2254) ;  /* 0x0000002e04287947 */ /* 0x000ff6000b800000 */
[----:B------:R-:W3:Y:S04]  /*d6b0*/  SHFL.IDX PT, R14, R17, RZ, 0x181f ;  /* 0x00181fff110e7589 */ /* 0x000ee800000e0000 */
[----:B--2---:R-:W0:Y:S04]  /*d6c0*/  SHFL.IDX PT, R3, R18, RZ, 0x181f ;  /* 0x00181fff12037589 */ /* 0x004e2800000e0000 */
[----:B------:R-:W-:Y:S01]  /*d6d0*/  SHFL.IDX PT, R19, R18, 0x1, 0x181f ;  /* 0x00381f0012137f89 */ /* 0x000fe200000e0000 */
[----:B---3--:R-:W-:-:S03]  /*d6e0*/  IADD3 R4, P1, R14, R20, RZ ;  /* 0x000000140e047210 */ /* 0x008fc60007f3e0ff */
[----:B------:R-:W2:Y:S01]  /*d6f0*/  SHFL.IDX PT, R14, R17, 0x1, 0x181f ;  /* 0x00381f00110e7f89 */ /* 0x000ea200000e0000 */
[----:B0-----:R-:W-:Y:S02]  /*d700*/  IADD3.X R5, RZ, R3, RZ, P1, !PT ;  /* 0x00000003ff057210 */ /* 0x001fe40000ffe4ff */
[----:B------:R-:W-:Y:S02]  /*d710*/  LOP3.LUT P1, RZ, R32, 0x1, RZ, 0xc0, !PT ;  /* 0x0000000120ff7812 */ /* 0x000fe4000782c0ff */
[----:B------:R-:W-:Y:S02]  /*d720*/  LEA R3, R10, UR46, 0x1 ;  /* 0x0000002e0a037c11 */ /* 0x000fe4000f8e08ff */
[----:B------:R-:W-:-:S13]  /*d730*/  ISETP.LT.OR P2, PT, R6, 0x1, !P1 ;  /* 0x000000010600780c */ /* 0x000fda0004f41670 */
[----:B------:R-:W-:Y:S01]  /*d740*/  LDGSTS.E.BYPASS.LTC128B.128 [R3+0x400], desc[UR36][R4.64], !P2 ;  /* 0x0040000004037fae */ /* 0x000fe2000d101d64 */
[----:B------:R-:W-:-:S13]  /*d750*/  ISETP.LT.OR P2, PT, R6, 0x1, !P0 ;  /* 0x000000010600780c */ /* 0x000fda0004741670 */
[----:B------:R0:W-:Y:S01]  /*d760*/  LDGSTS.E.BYPASS.LTC128B.128 [R3+0x3400], desc[UR36][R4.64+0x80], !P2 ;  /* 0x0340008004037fae */ /* 0x0001e2000d101d64 */
[----:B--2---:R-:W-:-:S03]  /*d770*/  IADD3 R10, P2, R14, R20, RZ ;  /* 0x000000140e0a7210 */ /* 0x004fc60007f5e0ff */
[----:B------:R-:W0:Y:S02]  /*d780*/  SHFL.IDX PT, R14, R17, 0x2, 0x181f ;  /* 0x00581f00110e7f89 */ /* 0x000e2400000e0000 */
[----:B------:R-:W-:Y:S01]  /*d790*/  IMAD.X R11, RZ, RZ, R19, P2 ;  /* 0x000000ffff0b7224 */ /* 0x000fe200010e0613 */
[----:B------:R-:W-:Y:S01]  /*d7a0*/  ISETP.LT.OR P2, PT, R6, 0x11, !P1 ;  /* 0x000000110600780c */ /* 0x000fe20004f41670 */
[----:B------:R-:W2:-:S12]  /*d7b0*/  SHFL.IDX PT, R19, R18, 0x2, 0x181f ;  /* 0x00581f0012137f89 */ /* 0x000e9800000e0000 */
[----:B------:R-:W-:Y:S01]  /*d7c0*/  LDGSTS.E.BYPASS.LTC128B.128 [R3+0xc00], desc[UR36][R10.64], !P2 ;  /* 0x00c000000a037fae */ /* 0x000fe2000d101d64 */
[----:B------:R-:W-:-:S13]  /*d7d0*/  ISETP.LT.OR P2, PT, R6, 0x11, !P0 ;  /* 0x000000110600780c */ /* 0x000fda0004741670 */
[----:B------:R3:W-:Y:S01]  /*d7e0*/  LDGSTS.E.BYPASS.LTC128B.128 [R3+0x3c00], desc[UR36][R10.64+0x80], !P2 ;  /* 0x03c000800a037fae */ /* 0x0007e2000d101d64 */
[----:B0-----:R-:W-:-:S03]  /*d7f0*/  IADD3 R4, P2, R14, R20, RZ ;  /* 0x000000140e047210 */ /* 0x001fc60007f5e0ff */
[----:B------:R-:W3:Y:S02]  /*d800*/  SHFL.IDX PT, R14, R17, 0x3, 0x181f ;  /* 0x00781f00110e7f89 */ /* 0x000ee400000e0000 */
[----:B--2---:R-:W-:Y:S01]  /*d810*/  IMAD.X R5, RZ, RZ, R19, P2 ;  /* 0x000000ffff057224 */ /* 0x004fe200010e0613 */
[----:B------:R-:W-:Y:S01]  /*d820*/  ISETP.LT.OR P2, PT, R6, 0x21, !P1 ;  /* 0x000000210600780c */ /* 0x000fe20004f41670 */
[----:B------:R-:W0:-:S12]  /*d830*/  SHFL.IDX PT, R19, R18, 0x3, 0x181f ;  /* 0x00781f0012137f89 */ /* 0x000e1800000e0000 */
[----:B------:R-:W-:Y:S01]  /*d840*/  LDGSTS.E.BYPASS.LTC128B.128 [R3+0x1400], desc[UR36][R4.64], !P2 ;  /* 0x0140000004037fae */ /* 0x000fe2000d101d64 */
[----:B------:R-:W-:-:S13]  /*d850*/  ISETP.LT.OR P2, PT, R6, 0x21, !P0 ;  /* 0x000000210600780c */ /* 0x000fda0004741670 */
[----:B------:R2:W-:Y:S01]  /*d860*/  LDGSTS.E.BYPASS.LTC128B.128 [R3+0x4400], desc[UR36][R4.64+0x80], !P2 ;  /* 0x0440008004037fae */ /* 0x0005e2000d101d64 */
[----:B---3--:R-:W-:-:S03]  /*d870*/  IADD3 R10, P2, R14, R20, RZ ;  /* 0x000000140e0a7210 */ /* 0x008fc60007f5e0ff */
[----:B------:R-:W2:Y:S01]  /*d880*/  SHFL.IDX PT, R14, R17, 0x4, 0x181f ;  /* 0x00981f00110e7f89 */ /* 0x000ea200000e0000 */
[----:B0-----:R-:W-:Y:S02]  /*d890*/  IADD3.X R11, RZ, R19, RZ, P2, !PT ;  /* 0x00000013ff0b7210 */ /* 0x001fe400017fe4ff */
[----:B------:R-:W-:Y:S01]  /*d8a0*/  ISETP.LT.OR P2, PT, R6, 0x31, !P1 ;  /* 0x000000310600780c */ /* 0x000fe20004f41670 */
[----:B------:R-:W0:-:S12]  /*d8b0*/  SHFL.IDX PT, R19, R18, 0x4, 0x181f ;  /* 0x00981f0012137f89 */ /* 0x000e1800000e0000 */
[----:B------:R3:W-:Y:S01]  /*d8c0*/  LDGSTS.E.BYPASS.LTC128B.128 [R3+0x1c00], desc[UR36][R10.64], !P2 ;  /* 0x01c000000a037fae */ /* 0x0007e2000d101d64 */
[----:B------:R-:W-:-:S13]  /*d8d0*/  ISETP.LT.OR P2, PT, R6, 0x31, !P0 ;  /* 0x000000310600780c */ /* 0x000fda0004741670 */
[----:B------:R3:W-:Y:S01]  /*d8e0*/  LDGSTS.E.BYPASS.LTC128B.128 [R3+0x4c00], desc[UR36][R10.64+0x80], !P2 ;  /* 0x04c000800a037fae */ /* 0x0007e2000d101d64 */
[----:B--2---:R-:W-:-:S03]  /*d8f0*/  IADD3 R4, P2, R14, R20, RZ ;  /* 0x000000140e047210 */ /* 0x004fc60007f5e0ff */
[----:B------:R3:W2:Y:S02]  /*d900*/  SHFL.IDX PT, R14, R17, 0x5, 0x181f ;  /* 0x00b81f00110e7f89 */ /* 0x0006a400000e0000 */
[----:B0-----:R-:W-:Y:S01]  /*d910*/  IMAD.X R5, RZ, RZ, R19, P2 ;  /* 0x000000ffff057224 */ /* 0x001fe200010e0613 */
[----:B------:R-:W-:Y:S01]  /*d920*/  ISETP.LT.OR P2, PT, R6, 0x41, !P1 ;  /* 0x000000410600780c */ /* 0x000fe20004f41670 */
[----:B------:R3:W4:-:S12]  /*d930*/  SHFL.IDX PT, R19, R18, 0x5, 0x181f ;  /* 0x00b81f0012137f89 */ /* 0x00071800000e0000 */
[----:B------:R3:W-:Y:S01]  /*d940*/  LDGSTS.E.BYPASS.LTC128B.128 [R3+0x2400], desc[UR36][R4.64], !P2 ;  /* 0x0240000004037fae */ /* 0x0007e2000d101d64 */
[----:B------:R-:W-:-:S13]  /*d950*/  ISETP.LT.OR P2, PT, R6, 0x41, !P0 ;  /* 0x000000410600780c */ /* 0x000fda0004741670 */
[----:B--2-4-:R3:W-:Y:S02]  /*d960*/  LDGSTS.E.BYPASS.LTC128B.128 [R3+0x5400], desc[UR36][R4.64+0x80], !P2 ;  /* 0x0540008004037fae */ /* 0x0147e4000d101d64 */
.L_x_2339:
[C---:B------:R-:W-:Y:S01]  /*d970*/  ISETP.LT.OR P1, PT, R6.reuse, 0x51, !P1 ;  /* 0x000000510600780c */ /* 0x040fe20004f21670 */
[----:B------:R-:W-:Y:S01]  /*d980*/  ULDC.64 UR4, c[0x0][0x328] ;  /* 0x0000ca0000047ab9 */ /* 0x000fe20000000a00 */
[----:B------:R-:W-:Y:S01]  /*d990*/  ISETP.LT.OR P0, PT, R6, 0x51, !P0 ;  /* 0x000000510600780c */ /* 0x000fe20004701670 */
[----:B------:R-:W-:Y:S01]  /*d9a0*/  IMAD R24, R24, UR4, RZ ;  /* 0x0000000418187c24 */ /* 0x000fe2000f8e02ff */
[----:B0--3--:R-:W-:Y:S01]  /*d9b0*/  IADD3 R4, P2, R14, R20, RZ ;  /* 0x000000140e047210 */ /* 0x009fe20007f5e0ff */
[----:B------:R-:W-:-:S04]  /*d9c0*/  IMAD.WIDE.U32 R10, R25, UR4, RZ ;  /* 0x00000004190a7c25 */ /* 0x000fc8000f8e00ff */
[----:B------:R-:W-:Y:S02]  /*d9d0*/  IMAD.X R5, RZ, RZ, R19, P2 ;  /* 0x000000ffff057224 */ /* 0x000fe400010e0613 */
[----:B------:R-:W-:Y:S01]  /*d9e0*/  IMAD R13, R25, UR5, R24 ;  /* 0x00000005190d7c24 */ /* 0x000fe2000f8e0218 */
[----:B------:R-:W-:Y:S02]  /*d9f0*/  ULDC.64 UR4, c[0x0][0x338] ;  /* 0x0000ce0000047ab9 */ /* 0x000fe40000000a00 */
[----:B------:R-:W-:Y:S01]  /*da00*/  @!PT LDS RZ, [RZ] ;  /* 0x00000000fffff984 */ /* 0x000fe20000000800 */
[----:B------:R-:W-:Y:S01]  /*da10*/  @!PT LDS RZ, [RZ] ;  /* 0x00000000fffff984 */ /* 0x000fe20000000800 */
[----:B------:R-:W-:Y:S01]  /*da20*/  @!PT LDS RZ, [RZ] ;  /* 0x00000000fffff984 */ /* 0x000fe20000000800 */
[----:B------:R0:W-:Y:S01]  /*da30*/  LDGSTS.E.BYPASS.LTC128B.128 [R3+0x2c00], desc[UR36][R4.64], !P1 ;  /* 0x02c0000004037fae */ /* 0x0001e2000c901d64 */
[----:B------:R-:W-:Y:S01]  /*da40*/  IMAD R21, R21, UR4, RZ ;  /* 0x0000000415157c24 */ /* 0x000fe2000f8e02ff */
[----:B------:R-:W-:Y:S02]  /*da50*/  IADD3 R11, R11, R13, RZ ;  /* 0x0000000d0b0b7210 */ /* 0x000fe40007ffe0ff */
[----:B------:R0:W-:Y:S01]  /*da60*/  LDGSTS.E.BYPASS.LTC128B.128 [R3+0x5c00], desc[UR36][R4.64+0x80], !P0 ;  /* 0x05c0008004037fae */ /* 0x0001e2000c101d64 */
[C---:B------:R-:W-:Y:S01]  /*da70*/  IMAD R21, R30.reuse, UR5, R21 ;  /* 0x000000051e157c24 */ /* 0x040fe2000f8e0215 */
[----:B------:R-:W-:Y:S01]  /*da80*/  PLOP3.LUT P0, PT, PT, PT, PT, 0x80, 0x0 ;  /* 0x000000000000781c */ /* 0x000fe20003f0f070 */
[----:B------:R-:W-:Y:S01]  /*da90*/  IMAD.WIDE.U32 R10, R30, UR4, R10 ;  /* 0x000000041e0a7c25 */ /* 0x000fe2000f8e000a */
[----:B------:R-:W-:-:S03]  /*daa0*/  NOP ;  /* 0x0000000000007918 */ /* 0x000fc60000000000 */
[----:B------:R-:W-:-:S08]  /*dab0*/  IMAD.IADD R21, R11, 0x1, R21 ;  /* 0x000000010b157824 */ /* 0x000fd000078e0215 */
.L_x_2255:
        /* <DEDUP_REMOVED lines=10> */
.L_x_2256:
[----:B------:R-:W-:Y:S01]  /*db60*/  R2UR UR4, R34 ;  /* 0x00000000220472ca */ /* 0x000fe200000e0000 */
[----:B------:R-:W-:Y:S01]  /*db70*/  ULDC.64 UR6, c[0x0][0x330] ;  /* 0x0000cc0000067ab9 */ /* 0x000fe20000000a00 */
[----:B------:R-:W-:Y:S01]  /*db80*/  MOV R11, R21 ;  /* 0x00000015000b7202 */ /* 0x000fe20000000f00 */
[----:B0-----:R-:W-:Y:S01]  /*db90*/  IMAD.U32 R3, RZ, RZ, UR6 ;  /* 0x00000006ff037e24 */ /* 0x001fe2000f8e00ff */
[----:B------:R0:W-:Y:S01]  /*dba0*/  SYNCS.ARRIVE.TRANS64.A1T0 RZ, [R0+URZ+0x2a850], RZ ;  /* 0x02a850ff00ff79a7 */ /* 0x0001e2000810003f */
[----:B------:R-:W-:Y:S01]  /*dbb0*/  VIADD R35, R35, 0xffffffff ;  /* 0xffffffff23237836 */ /* 0x000fe20000000000 */
[----:B------:R-:W-:Y:S01]  /*dbc0*/  IADD3 R6, R6, 0x60, RZ ;  /* 0x0000006006067810 */ /* 0x000fe20007ffe0ff */
[----:B------:R-:W-:-:S04]  /*dbd0*/  IMAD.WIDE.U32 R10, R3, UR41, R10 ;  /* 0x00000029030a7c25 */ /* 0x000fc8000f8e000a */
[----:B------:R-:W-:Y:S02]  /*dbe0*/  VIADD R7, R7, 0xffffffa0 ;  /* 0xffffffa007077836 */ /* 0x000fe40000000000 */
[----:B------:R-:W-:Y:S01]  /*dbf0*/  UIMAD UR4, UR4, UR6, URZ ;  /* 0x00000006040472a4 */ /* 0x000fe2000f8e023f */
[----:B------:R-:W-:-:S03]  /*dc00*/  IMAD.MOV.U32 R19, RZ, RZ, R9 ;  /* 0x000000ffff137224 */ /* 0x000fc600078e0009 */
[----:B------:R-:W-:-:S03]  /*dc10*/  UIMAD UR4, UR41, UR7, UR4 ;  /* 0x00000007290472a4 */ /* 0x000fc6000f8e0204 */
[----:B------:R-:W-:Y:S02]  /*dc20*/  ULDC.64 UR6, c[0x0][0x318] ;  /* 0x0000c60000067ab9 */ /* 0x000fe40000000a00 */
[----:B------:R-:W-:Y:S01]  /*dc30*/  LEA R17, P0, R10, UR6, 0x1 ;  /* 0x000000060a117c11 */ /* 0x000fe2000f8008ff */
[----:B------:R-:W-:-:S05]  /*dc40*/  VIADD R3, R11, UR4 ;  /* 0x000000040b037c36 */ /* 0x000fca0008000000 */
[----:B------:R-:W-:Y:S02]  /*dc50*/  LEA.HI.X R18, R10, UR7, R3, 0x1, P0 ;  /* 0x000000070a127c11 */ /* 0x000fe400080f0c03 */
[----:B------:R-:W-:Y:S02]  /*dc60*/  ISETP.GT.AND P0, PT, R35, UR50, PT ;  /* 0x0000003223007c0c */ /* 0x000fe4000bf04270 */
[----:B------:R-:W-:-:S11]  /*dc70*/  MOV R10, R8 ;  /* 0x00000008000a7202 */ /* 0x000fd60000000f00 */
[----:B0-----:R-:W-:Y:S05]  /*dc80*/  @P0 BRA `(.L_x_2257) ;  /* 0xfffffff0006c0947 */ /* 0x001fea000383ffff */
[----:B------:R-:W-:Y:S05]  /*dc90*/  BSYNC B0 ;  /* 0x0000000000007941 */ /* 0x000fea0003800000 */
.L_x_2244:
[----:B------:R-:W-:-:S13]  /*dca0*/  LOP3.LUT P0, RZ, R36, 0x10, RZ, 0xc0, !PT ;  /* 0x0000001024ff7812 */ /* 0x000fda000780c0ff */
[----:B------:R-:W-:Y:S05]  /*dcb0*/  @!P0 BRA `(.L_x_2258) ;  /* 0x0000000000048947 */ /* 0x000fea0003800000 */
[----:B------:R-:W-:Y:S01]  /*dcc0*/  BPT.TRAP 0x1 ;  /* 0x000000040000795c */ /* 0x000fe20000300000 */
.L_x_2258:
[C---:B0-----:R-:W-:Y:S01]  /*dcd0*/  LEA R0, R8.reuse, UR46, 0x3 ;  /* 0x0000002e08007c11 */ /* 0x041fe2000f8e18ff */
        /* <DEDUP_REMOVED lines=8> */
.L_x_2340:
[----:B------:R-:W-:Y:S05]  /*dd60*/  BSYNC B0 ;  /* 0x0000000000007941 */ /* 0x000fea0003800000 */
.L_x_2259:
[----:B------:R-:W-:-:S03]  /*dd70*/  UMOV UR4, 0xffffffff ;  /* 0xffffffff00047882 */ /* 0x000fc60000000000 */
[----:B------:R-:W-:Y:S05]  /*dd80*/  BRA.DIV UR4, `(.L_x_2261) ;  /* 0x0000002e048c7947 */ /* 0x000fea000b800000 */
[----:B------:R-:W-:Y:S01]  /*dd90*/  SHFL.IDX PT, R5, R18, RZ, 0x181f ;  /* 0x00181fff12057589 */ /* 0x000fe200000e0000 */
[C---:B0-----:R-:W-:Y:S02]  /*dda0*/  LOP3.LUT R3, R32.reuse, 0x1, RZ, 0xc0, !PT ;  /* 0x0000000120037812 */ /* 0x041fe400078ec0ff */
[----:B------:R-:W-:Y:S01]  /*ddb0*/  LOP3.LUT P0, RZ, R32, 0x2, RZ, 0xc0, !PT ;  /* 0x0000000220ff7812 */ /* 0x000fe2000780c0ff */
[----:B------:R-:W0:Y:S01]  /*ddc0*/  SHFL.IDX PT, R4, R17, RZ, 0x181f ;  /* 0x00181fff11047589 */ /* 0x000e2200000e0000 */
[----:B------:R-:W-:Y:S02]  /*ddd0*/  ISETP.NE.U32.AND P1, PT, R3, 0x1, PT ;  /* 0x000000010300780c */ /* 0x000fe40003f25070 */
[C---:B------:R-:W-:Y:S01]  /*dde0*/  ISETP.LT.OR P3, PT, R23.reuse, 0x1, !P0 ;  /* 0x000000011700780c */ /* 0x040fe20004761670 */
[----:B------:R-:W2:Y:S01]  /*ddf0*/  SHFL.IDX PT, R14, R17, 0x1, 0x181f ;  /* 0x00381f00110e7f89 */ /* 0x000ea200000e0000 */
[----:B------:R-:W-:Y:S02]  /*de00*/  ISETP.LT.OR P2, PT, R23, 0x1, P1 ;  /* 0x000000011700780c */ /* 0x000fe40000f41670 */
[----:B------:R-:W-:Y:S01]  /*de10*/  LEA R3, R37, UR46, 0x1 ;  /* 0x0000002e25037c11 */ /* 0x000fe2000f8e08ff */
[----:B------:R-:W3:Y:S01]  /*de20*/  SHFL.IDX PT, R6, R18, 0x1, 0x181f ;  /* 0x00381f0012067f89 */ /* 0x000ee200000e0000 */
[----:B------:R-:W-:-:S02]  /*de30*/  ISETP.LT.OR P4, PT, R23, 0x11, P1 ;  /* 0x000000111700780c */ /* 0x000fc40000f81670 */
[----:B------:R-:W-:Y:S01]  /*de40*/  ISETP.LT.OR P5, PT, R23, 0x11, !P0 ;  /* 0x000000111700780c */ /* 0x000fe200047a1670 */
[----:B------:R-:W4:Y:S04]  /*de50*/  SHFL.IDX PT, R20, R18, 0x2, 0x181f ;  /* 0x00581f0012147f89 */ /* 0x000f2800000e0000 */
[----:B------:R-:W5:Y:S04]  /*de60*/  SHFL.IDX PT, R10, R17, 0x2, 0x181f ;  /* 0x00581f00110a7f89 */ /* 0x000f6800000e0000 */
[----:B------:R-:W1:Y:S01]  /*de70*/  SHFL.IDX PT, R22, R17, 0x3, 0x181f ;  /* 0x00781f0011167f89 */ /* 0x000e6200000e0000 */
[----:B0-----:R-:W-:-:S03]  /*de80*/  IMAD.WIDE.U32 R4, R27, 0x2, R4 ;  /* 0x000000021b047825 */ /* 0x001fc600078e0004 */
[----:B------:R-:W-:Y:S01]  /*de90*/  SHFL.IDX PT, R19, R18, 0x4, 0x181f ;  /* 0x00981f0012137f89 */ /* 0x000fe200000e0000 */
[----:B--2---:R-:W-:-:S03]  /*dea0*/  MOV R12, R14 ;  /* 0x0000000e000c7202 */ /* 0x004fc60000000f00 */
[----:B------:R-:W0:Y:S01]  /*deb0*/  SHFL.IDX PT, R24, R17, 0x4, 0x181f ;  /* 0x00981f0011187f89 */ /* 0x000e2200000e0000 */
[----:B---3--:R-:W-:-:S03]  /*dec0*/  IMAD.MOV.U32 R13, RZ, RZ, R6 ;  /* 0x000000ffff0d7224 */ /* 0x008fc600078e0006 */
[----:B------:R-:W2:Y:S01]  /*ded0*/  SHFL.IDX PT, R7, R18, 0x3, 0x181f ;  /* 0x00781f0012077f89 */ /* 0x000ea200000e0000 */
[----:B----4-:R-:W-:-:S03]  /*dee0*/  IMAD.MOV.U32 R11, RZ, RZ, R20 ;  /* 0x000000ffff0b7224 */ /* 0x010fc600078e0014 */
[----:B------:R-:W-:Y:S01]  /*def0*/  LDGSTS.E.BYPASS.LTC128B.128 [R3+0x400], desc[UR36][R4.64], !P2 ;  /* 0x0040000004037fae */ /* 0x000fe2000d101d64 */
[----:B------:R-:W-:Y:S01]  /*df00*/  ISETP.LT.OR P2, PT, R23, 0x21, P1 ;  /* 0x000000211700780c */ /* 0x000fe20000f41670 */
[----:B------:R-:W-:Y:S02]  /*df10*/  IMAD.WIDE.U32 R12, R27, 0x2, R12 ;  /* 0x000000021b0c7825 */ /* 0x000fe400078e000c */
[----:B------:R0:W-:Y:S01]  /*df20*/  LDGSTS.E.BYPASS.LTC128B.128 [R3+0x3400], desc[UR36][R4.64+0x80], !P3 ;  /* 0x0340008004037fae */ /* 0x0001e2000d901d64 */
[----:B------:R-:W-:Y:S01]  /*df30*/  ISETP.LT.OR P3, PT, R23, 0x21, !P0 ;  /* 0x000000211700780c */ /* 0x000fe20004761670 */
[----:B-----5:R-:W-:Y:S01]  /*df40*/  IMAD.WIDE.U32 R10, R27, 0x2, R10 ;  /* 0x000000021b0a7825 */ /* 0x020fe200078e000a */
[----:B-1----:R-:W-:Y:S01]  /*df50*/  MOV R6, R22 ;  /* 0x0000001600067202 */ /* 0x002fe20000000f00 */
[----:B------:R-:W-:Y:S01]  /*df60*/  LDGSTS.E.BYPASS.LTC128B.128 [R3+0xc00], desc[UR36][R12.64], !P4 ;  /* 0x00c000000c037fae */ /* 0x000fe2000e101d64 */
[----:B------:R-:W-:-:S03]  /*df70*/  ISETP.LT.OR P4, PT, R23, 0x31, P1 ;  /* 0x000000311700780c */ /* 0x000fc60000f81670 */
[----:B------:R-:W-:Y:S01]  /*df80*/  LDGSTS.E.BYPASS.LTC128B.128 [R3+0x3c00], desc[UR36][R12.64+0x80], !P5 ;  /* 0x03c000800c037fae */ /* 0x000fe2000e901d64 */
[----:B------:R-:W-:-:S03]  /*df90*/  ISETP.LT.OR P5, PT, R23, 0x31, !P0 ;  /* 0x000000311700780c */ /* 0x000fc600047a1670 */
[----:B------:R-:W-:Y:S01]  /*dfa0*/  LDGSTS.E.BYPASS.LTC128B.128 [R3+0x1400], desc[UR36][R10.64], !P2 ;  /* 0x014000000a037fae */ /* 0x000fe2000d101d64 */
[C---:B------:R-:W-:Y:S01]  /*dfb0*/  ISETP.LT.OR P2, PT, R23.reuse, 0x41, P1 ;  /* 0x000000411700780c */ /* 0x040fe20000f41670 */
[----:B0-----:R-:W-:Y:S02]  /*dfc0*/  IMAD.MOV.U32 R4, RZ, RZ, R24 ;  /* 0x000000ffff047224 */ /* 0x001fe400078e0018 */
[----:B------:R0:W-:Y:S01]  /*dfd0*/  LDGSTS.E.BYPASS.LTC128B.128 [R3+0x4400], desc[UR36][R10.64+0x80], !P3 ;  /* 0x044000800a037fae */ /* 0x0001e2000d901d64 */
[----:B------:R-:W-:Y:S01]  /*dfe0*/  ISETP.LT.OR P3, PT, R23, 0x41, !P0 ;  /* 0x000000411700780c */ /* 0x000fe20004761670 */
[----:B------:R-:W-:Y:S02]  /*dff0*/  IMAD.MOV.U32 R5, RZ, RZ, R19 ;  /* 0x000000ffff057224 */ /* 0x000fe400078e0013 */
[C---:B--2---:R-:W-:Y:S01]  /*e000*/  IMAD.WIDE.U32 R6, R27.reuse, 0x2, R6 ;  /* 0x000000021b067825 */ /* 0x044fe200078e0006 */
[----:B------:R-:W1:Y:S03]  /*e010*/  SHFL.IDX PT, R18, R18, 0x5, 0x181f ;  /* 0x00b81f0012127f89 */ /* 0x000e6600000e0000 */
[----:B------:R-:W-:Y:S01]  /*e020*/  IMAD.WIDE.U32 R4, R27, 0x2, R4 ;  /* 0x000000021b047825 */ /* 0x000fe200078e0004 */
[----:B------:R2:W-:Y:S01]  /*e030*/  LDGSTS.E.BYPASS.LTC128B.128 [R3+0x1c00], desc[UR36][R6.64], !P4 ;  /* 0x01c0000006037fae */ /* 0x0005e2000e101d64 */
[----:B0-----:R-:W-:-:S03]  /*e040*/  MOV R10, RZ ;  /* 0x000000ff000a7202 */ /* 0x001fc60000000f00 */
[----:B------:R2:W-:Y:S04]  /*e050*/  LDGSTS.E.BYPASS.LTC128B.128 [R3+0x4c00], desc[UR36][R6.64+0x80], !P5 ;  /* 0x04c0008006037fae */ /* 0x0005e8000e901d64 */
[----:B------:R2:W-:Y:S04]  /*e060*/  LDGSTS.E.BYPASS.LTC128B.128 [R3+0x2400], desc[UR36][R4.64], !P2 ;  /* 0x0240000004037fae */ /* 0x0005e8000d101d64 */
[----:B------:R2:W0:Y:S04]  /*e070*/  SHFL.IDX PT, R14, R17, 0x5, 0x181f ;  /* 0x00b81f00110e7f89 */ /* 0x00042800000e0000 */
[----:B------:R2:W-:Y:S02]  /*e080*/  LDGSTS.E.BYPASS.LTC128B.128 [R3+0x5400], desc[UR36][R4.64+0x80], !P3 ;  /* 0x0540008004037fae */ /* 0x0005e4000d901d64 */
.L_x_2354:
[C---:B------:R-:W-:Y:S01]  /*e090*/  ISETP.LT.OR P1, PT, R23.reuse, 0x51, P1 ;  /* 0x000000511700780c */ /* 0x040fe20000f21670 */
[----:B0-2---:R-:W-:Y:S01]  /*e0a0*/  IMAD.MOV.U32 R4, RZ, RZ, R14 ;  /* 0x000000ffff047224 */ /* 0x005fe200078e000e */
[----:B------:R-:W-:Y:S01]  /*e0b0*/  ISETP.LT.OR P0, PT, R23, 0x51, !P0 ;  /* 0x000000511700780c */ /* 0x000fe20004701670 */
[----:B-1----:R-:W-:Y:S02]  /*e0c0*/  IMAD.MOV.U32 R5, RZ, RZ, R18 ;  /* 0x000000ffff057224 */ /* 0x002fe400078e0012 */
        /* <DEDUP_REMOVED lines=8> */
.L_x_2262:
        /* <DEDUP_REMOVED lines=10> */
.L_x_2263:
[----:B------:R1:W-:Y:S02]  /*e1f0*/  SYNCS.ARRIVE.TRANS64.A1T0 RZ, [R0+URZ+0x2a850], RZ ;  /* 0x02a850ff00ff79a7 */ /* 0x0003e4000810003f */
[----:B-1----:R-:W-:-:S04]  /*e200*/  IADD3 R0, R8, 0x1, RZ ;  /* 0x0000000108007810 */ /* 0x002fc80007ffe0ff */
[----:B------:R-:W-:-:S04]  /*e210*/  ISETP.NE.AND P0, PT, R0, 0x2, PT ;  /* 0x000000020000780c */ /* 0x000fc80003f05270 */
[----:B0-----:R-:W-:Y:S02]  /*e220*/  SEL R4, RZ, 0x1, P0 ;  /* 0x00000001ff047807 */ /* 0x001fe40000000000 */
[----:B------:R-:W-:Y:S02]  /*e230*/  SEL R0, R0, RZ, P0 ;  /* 0x000000ff00007207 */ /* 0x000fe40000000000 */
[----:B------:R-:W-:-:S07]  /*e240*/  LOP3.LUT R9, R9, R4, RZ, 0x3c, !PT ;  /* 0x0000000409097212 */ /* 0x000fce00078e3cff */
.L_x_2229:
[----:B------:R-:W0:Y:S01]  /*e250*/  S2R R4, SR_CgaCtaId ;  /* 0x0000000000047919 */ /* 0x000e220000008800 */
[----:B------:R-:W-:Y:S02]  /*e260*/  MOV R3, 0x400 ;  /* 0x0000040000037802 */ /* 0x000fe40000000f00 */
[----:B------:R-:W-:Y:S02]  /*e270*/  SHF.L.U32 R10, R10, 0x1f, RZ ;  /* 0x0000001f0a0a7819 */ /* 0x000fe400000006ff */
[----:B0-----:R-:W-:-:S04]  /*e280*/  LEA R5, R4, R3, 0x18 ;  /* 0x0000000304057211 */ /* 0x001fc800078ec0ff */
[----:B------:R-:W0:Y:S02]  /*e290*/  SYNCS.PHASECHK.TRANS64.TRYWAIT P0, [R5+URZ+0x2a820], R10 ;  /* 0x02a8200a050075a7 */ /* 0x000e24000800017f */
[----:B0-----:R-:W-:Y:S05]  /*e2a0*/  @!P0 BRA `(.L_x_2264) ;  /* 0x0000003000388947 */ /* 0x001fea0003800000 */
.L_x_2355:
[----:B------:R-:W-:-:S03]  /*e2b0*/  UMOV UR4, 0xffffffff ;  /* 0xffffffff00047882 */ /* 0x000fc60000000000 */
[----:B------:R-:W-:Y:S05]  /*e2c0*/  BRA.DIV UR4, `(.L_x_2265) ;  /* 0x0000003204447947 */ /* 0x000fea000b800000 */
[----:B------:R1:W2:Y:S02]  /*e2d0*/  SHFL.IDX PT, R14, R16, RZ, 0x1f ;  /* 0x00001fff100e7589 */ /* 0x0002a400000e0000 */
.L_x_2358:
[----:B--2---:R-:W-:-:S13]  /*e2e0*/  ISETP.NE.AND P0, PT, R14, RZ, PT ;  /* 0x000000ff0e00720c */ /* 0x004fda0003f05270 */
[----:B------:R-:W-:Y:S05]  /*e2f0*/  @P0 BRA `(.L_x_2185) ;  /* 0x00000000008c0947 */ /* 0x000fea0003800000 */
[----:B------:R-:W-:-:S03]  /*e300*/  UMOV UR4, 0xffffffff ;  /* 0xffffffff00047882 */ /* 0x000fc60000000000 */
[----:B------:R-:W-:Y:S05]  /*e310*/  BRA.DIV UR4, `(.L_x_2266) ;  /* 0x0000003204587947 */ /* 0x000fea000b800000 */
[----:B------:R-:W-:-:S13]  /*e320*/  ELECT P6, URZ, PT ;  /* 0x00000000003f782f */ /* 0x000fda00038c0000 */
.L_x_2361:
[----:B------:R-:W-:Y:S05]  /*e330*/  @!P6 BRA `(.L_x_2185) ;  /* 0x00000000007ce947 */ /* 0x000fea0003800000 */
[----:B------:R-:W-:-:S13]  /*e340*/  R2UR UR4, R2 ;  /* 0x00000000020472ca */ /* 0x000fda00000e0000 */
[----:B------:R-:W-:-:S06]  /*e350*/  ULOP3.LUT UR4, UR4, 0x2, URZ, 0xfc, !UPT ;  /* 0x0000000204047892 */ /* 0x000fcc000f8efc3f */
[----:B------:R-:W-:-:S05]  /*e360*/  IMAD.U32 R3, RZ, RZ, UR4 ;  /* 0x00000004ff037e24 */ /* 0x000fca000f8e00ff */
[----:B------:R-:W-:-:S13]  /*e370*/  ISETP.NE.AND P0, PT, R3, 0x3, PT ;  /* 0x000000030300780c */ /* 0x000fda0003f05270 */
[----:B------:R-:W-:Y:S05]  /*e380*/  @!P0 BRA `(.L_x_2267) ;  /* 0x0000000000048947 */ /* 0x000fea0003800000 */
[----:B------:R-:W-:Y:S01]  /*e390*/  BPT.TRAP 0x1 ;  /* 0x000000040000795c */ /* 0x000fe20000300000 */
.L_x_2267:
[C---:B------:R-:W-:Y:S01]  /*e3a0*/  IMAD R6, R0.reuse, 0x8, R5 ;  /* 0x0000000800067824 */ /* 0x040fe200078e0205 */
[----:B------:R-:W-:Y:S02]  /*e3b0*/  SHF.L.U32 R3, R9, 0x1f, RZ ;  /* 0x0000001f09037819 */ /* 0x000fe400000006ff */
[----:B------:R-:W-:Y:S02]  /*e3c0*/  IADD3 R0, R0, 0x1, RZ ;  /* 0x0000000100007810 */ /* 0x000fe40007ffe0ff */
[----:B------:R-:W2:Y:S02]  /*e3d0*/  SYNCS.PHASECHK.TRANS64.TRYWAIT P1, [R6+URZ+0x2a840], R3 ;  /* 0x02a84003060075a7 */ /* 0x000ea4000802017f */
[----:B------:R-:W-:-:S04]  /*e3e0*/  ISETP.NE.AND P2, PT, R0, 0x2, PT ;  /* 0x000000020000780c */ /* 0x000fc80003f45270 */
[----:B------:R-:W-:Y:S01]  /*e3f0*/  SEL R4, RZ, 0x1, P2 ;  /* 0x00000001ff047807 */ /* 0x000fe20001000000 */
[----:B--2---:R-:W-:Y:S08]  /*e400*/  @!P1 BRA `(.L_x_2268) ;  /* 0x00000030003c9947 */ /* 0x004ff00003800000 */
.L_x_2362:
[----:B------:R-:W-:Y:S02]  /*e410*/  SEL R0, R0, RZ, P2 ;  /* 0x000000ff00007207 */ /* 0x000fe40001000000 */
[----:B------:R-:W-:Y:S01]  /*e420*/  LOP3.LUT R4, R9, R4, RZ, 0x3c, !PT ;  /* 0x0000000409047212 */ /* 0x000fe200078e3cff */
[----:B------:R-:W-:Y:S06]  /*e430*/  @!P0 BRA `(.L_x_2269) ;  /* 0x0000000000048947 */ /* 0x000fec0003800000 */
[----:B------:R-:W-:Y:S01]  /*e440*/  BPT.TRAP 0x1 ;  /* 0x000000040000795c */ /* 0x000fe20000300000 */
.L_x_2269:
[----:B0-----:R-:W-:Y:S01]  /*e450*/  IMAD R5, R0, 0x8, R5 ;  /* 0x0000000800057824 */ /* 0x001fe200078e0205 */
[----:B------:R-:W-:-:S04]  /*e460*/  SHF.L.U32 R0, R4, 0x1f, RZ ;  /* 0x0000001f04007819 */ /* 0x000fc800000006ff */
[----:B------:R-:W0:Y:S02]  /*e470*/  SYNCS.PHASECHK.TRANS64.TRYWAIT P1, [R5+URZ+0x2a840], R0 ;  /* 0x02a84000050075a7 */ /* 0x000e24000802017f */
[----:B0-----:R-:W-:Y:S05]  /*e480*/  @!P1 BRA `(.L_x_2270) ;  /* 0x0000003000309947 */ /* 0x001fea0003800000 */
.L_x_2363:
[----:B------:R-:W-:Y:S05]  /*e490*/  @!P0 BRA `(.L_x_2271) ;  /* 0x0000000000048947 */ /* 0x000fea0003800000 */
[----:B------:R-:W-:Y:S01]  /*e4a0*/  BPT.TRAP 0x1 ;  /* 0x000000040000795c */ /* 0x000fe20000300000 */
.L_x_2271:
[----:B------:R-:W3:Y:S02]  /*e4b0*/  SYNCS.PHASECHK.TRANS64.TRYWAIT P1, [R6+URZ+0x2a860], R3 ;  /* 0x02a86003060075a7 */ /* 0x000ee4000802017f */
[----:B---3--:R-:W-:Y:S05]  /*e4c0*/  @!P1 BRA `(.L_x_2272) ;  /* 0x0000003000349947 */ /* 0x008fea0003800000 */
.L_x_2364:
[----:B------:R-:W-:Y:S05]  /*e4d0*/  @!P0 BRA `(.L_x_2273) ;  /* 0x0000000000048947 */ /* 0x000fea0003800000 */
[----:B------:R-:W-:Y:S01]  /*e4e0*/  BPT.TRAP 0x1 ;  /* 0x000000040000795c */ /* 0x000fe20000300000 */
.L_x_2273:
[----:B----4-:R4:W0:Y:S02]  /*e4f0*/  SYNCS.PHASECHK.TRANS64.TRYWAIT P0, [R5+URZ+0x2a860], R0 ;  /* 0x02a86000050075a7 */ /* 0x010824000800017f */
[----:B0-----:R-:W-:Y:S05]  /*e500*/  @!P0 NANOSLEEP.SYNCS 0x989680 ;  /* 0x009896800000895d */ /* 0x001fea0003900000 */
[----:B------:R-:W0:Y:S02]  /*e510*/  @!P0 SYNCS.PHASECHK.TRANS64 P0, [R5+URZ+0x2a860], R0 ;  /* 0x02a86000050085a7 */ /* 0x000e24000800007f */
[----:B0-----:R-:W-:Y:S05]  /*e520*/  @!P0 BRA `(.L_x_2273) ;  /* 0xfffffffc00f08947 */ /* 0x001fea000383ffff */
.L_x_2185:
[----:B------:R-:W-:Y:S05]  /*e530*/  BSYNC B6 ;  /* 0x0000000000067941 */ /* 0x000fea0003800000 */
.L_x_2182:
[----:B------:R-:W-:Y:S05]  /*e540*/  EXIT ;  /* 0x000000000000794d */ /* 0x000fea0003800000 */
.L_x_2189:
[----:B-1----:R-:W-:-:S04]  /*e550*/  IMAD.U32 R3, RZ, RZ, UR39 ;  /* 0x00000027ff037e24 */ /* 0x002fc8000f8e00ff */
[----:B------:R1:W2:Y:S03]  /*e560*/  SYNCS.PHASECHK.TRANS64.TRYWAIT P0, [R3+URZ+0x2a800], R0 ;  /* 0x02a80000030075a7 */ /* 0x0002a6000800017f */
[----:B--2---:R-:W-:Y:S05]  /*e570*/  @!P0 NANOSLEEP.SYNCS 0x989680 ;  /* 0x009896800000895d */ /* 0x004fea0003900000 */
[----:B------:R-:W2:Y:S02]  /*e580*/  @!P0 SYNCS.PHASECHK.TRANS64 P0, [R3+URZ+0x2a800], R0 ;  /* 0x02a80000030085a7 */ /* 0x000ea4000800007f */
[----:B--2---:R-:W-:Y:S05]  /*e590*/  @!P0 BRA `(.L_x_2189) ;  /* 0xfffffffc00ec8947 */ /* 0x004fea000383ffff */
[----:B------:R-:W-:Y:S05]  /*e5a0*/  BRA `(.L_x_2274) ;  /* 0xffffff2c003c7947 */ /* 0x000fea000383ffff */
.L_x_2193:
[----:B--2---:R-:W-:-:S04]  /*e5b0*/  MOV R3, UR39 ;  /* 0x0000002700037c02 */ /* 0x004fc80008000f00 */
[----:B------:R2:W3:Y:S03]  /*e5c0*/  SYNCS.PHASECHK.TRANS64.TRYWAIT P1, [R3+URZ+0x2a830], R0 ;  /* 0x02a83000030075a7 */ /* 0x0004e6000802017f */
[----:B---3--:R-:W-:Y:S05]  /*e5d0*/  @!P1 NANOSLEEP.SYNCS 0x989680 ;  /* 0x009896800000995d */ /* 0x008fea0003900000 */
[----:B------:R-:W3:Y:S02]  /*e5e0*/  @!P1 SYNCS.PHASECHK.TRANS64 P1, [R3+URZ+0x2a830], R0 ;  /* 0x02a83000030095a7 */ /* 0x000ee4000802007f */
[----:B---3--:R-:W-:Y:S05]  /*e5f0*/  @!P1 BRA `(.L_x_2193) ;  /* 0xfffffffc00ec9947 */ /* 0x008fea000383ffff */
[----:B------:R-:W-:Y:S05]  /*e600*/  BRA `(.L_x_2192) ;  /* 0xffffff2c005c7947 */ /* 0x000fea000383ffff */
.L_x_2199:
[----:B-1----:R-:W-:-:S04]  /*e610*/  IMAD.U32 R12, RZ, RZ, UR7 ;  /* 0x00000007ff0c7e24 */ /* 0x002fc8000f8e00ff */
[----:B------:R1:W2:Y:S03]  /*e620*/  SYNCS.PHASECHK.TRANS64.TRYWAIT P1, [R12+URZ+0x2a830], R11 ;  /* 0x02a8300b0c0075a7 */ /* 0x0002a6000802017f */
[----:B--2---:R-:W-:Y:S05]  /*e630*/  @!P1 NANOSLEEP.SYNCS 0x989680 ;  /* 0x009896800000995d */ /* 0x004fea0003900000 */
[----:B------:R-:W2:Y:S02]  /*e640*/  @!P1 SYNCS.PHASECHK.TRANS64 P1, [R12+URZ+0x2a830], R11 ;  /* 0x02a8300b0c0095a7 */ /* 0x000ea4000802007f */
[----:B--2---:R-:W-:Y:S05]  /*e650*/  @!P1 BRA `(.L_x_2199) ;  /* 0xfffffffc00ec9947 */ /* 0x004fea000383ffff */
[----:B------:R-:W-:Y:S05]  /*e660*/  BRA `(.L_x_2198) ;  /* 0xffffff5400547947 */ /* 0x000fea000383ffff */
.L_x_2203:
[----:B---3--:R-:W-:-:S04]  /*e670*/  IMAD.U32 R6, RZ, RZ, UR10 ;  /* 0x0000000aff067e24 */ /* 0x008fc8000f8e00ff */
[----:B------:R3:W4:Y:S03]  /*e680*/  SYNCS.PHASECHK.TRANS64.TRYWAIT P1, [R6+URZ+0x2a850], R5 ;  /* 0x02a85005060075a7 */ /* 0x000726000802017f */
[----:B----4-:R-:W-:Y:S05]  /*e690*/  @!P1 NANOSLEEP.SYNCS 0x989680 ;  /* 0x009896800000995d */ /* 0x010fea0003900000 */
[----:B------:R-:W4:Y:S02]  /*e6a0*/  @!P1 SYNCS.PHASECHK.TRANS64 P1, [R6+URZ+0x2a850], R5 ;  /* 0x02a85005060095a7 */ /* 0x000f24000802007f */
[----:B----4-:R-:W-:Y:S05]  /*e6b0*/  @!P1 BRA `(.L_x_2203) ;  /* 0xfffffffc00ec9947 */ /* 0x010fea000383ffff */
[----:B------:R-:W-:Y:S05]  /*e6c0*/  BRA `(.L_x_2202) ;  /* 0xffffff5c00607947 */ /* 0x000fea000383ffff */
.L_x_2211:
[----:B-1----:R-:W-:-:S04]  /*e6d0*/  MOV R12, UR38 ;  /* 0x00000026000c7c02 */ /* 0x002fc80008000f00 */
[----:B------:R1:W2:Y:S03]  /*e6e0*/  SYNCS.PHASECHK.TRANS64.TRYWAIT P1, [R12+URZ+0x2a830], R11 ;  /* 0x02a8300b0c0075a7 */ /* 0x0002a6000802017f */
[----:B--2---:R-:W-:Y:S05]  /*e6f0*/  @!P1 NANOSLEEP.SYNCS 0x989680 ;  /* 0x009896800000995d */ /* 0x004fea0003900000 */
[----:B------:R-:W2:Y:S02]  /*e700*/  @!P1 SYNCS.PHASECHK.TRANS64 P1, [R12+URZ+0x2a830], R11 ;  /* 0x02a8300b0c0095a7 */ /* 0x000ea4000802007f */
[----:B--2---:R-:W-:Y:S05]  /*e710*/  @!P1 BRA `(.L_x_2211) ;  /* 0xfffffffc00ec9947 */ /* 0x004fea000383ffff */
[----:B------:R-:W-:Y:S05]  /*e720*/  BRA `(.L_x_2210) ;  /* 0xffffff7c00707947 */ /* 0x000fea000383ffff */
.L_x_2215:
[----:B---3--:R-:W-:-:S04]  /*e730*/  IMAD.U32 R6, RZ, RZ, UR5 ;  /* 0x00000005ff067e24 */ /* 0x008fc8000f8e00ff */
[----:B------:R3:W4:Y:S03]  /*e740*/  SYNCS.PHASECHK.TRANS64.TRYWAIT P1, [R6+URZ+0x2a850], R5 ;  /* 0x02a85005060075a7 */ /* 0x000726000802017f */
[----:B----4-:R-:W-:Y:S05]  /*e750*/  @!P1 NANOSLEEP.SYNCS 0x989680 ;  /* 0x009896800000995d */ /* 0x010fea0003900000 */
[----:B------:R-:W4:Y:S02]  /*e760*/  @!P1 SYNCS.PHASECHK.TRANS64 P1, [R6+URZ+0x2a850], R5 ;  /* 0x02a85005060095a7 */ /* 0x000f24000802007f */
[----:B----4-:R-:W-:Y:S05]  /*e770*/  @!P1 BRA `(.L_x_2215) ;  /* 0xfffffffc00ec9947 */ /* 0x010fea000383ffff */
[----:B------:R-:W-:Y:S05]  /*e780*/  BRA `(.L_x_2214) ;  /* 0xffffff84007c7947 */ /* 0x000fea000383ffff */
.L_x_2222:
[----:B-1----:R-:W-:-:S04]  /*e790*/  IMAD.U32 R5, RZ, RZ, UR5 ;  /* 0x00000005ff057e24 */ /* 0x002fc8000f8e00ff */
[----:B------:R1:W2:Y:S03]  /*e7a0*/  SYNCS.PHASECHK.TRANS64.TRYWAIT P1, [R5+URZ+0x2a850], R0 ;  /* 0x02a85000050075a7 */ /* 0x0002a6000802017f */
[----:B--2---:R-:W-:Y:S05]  /*e7b0*/  @!P1 NANOSLEEP.SYNCS 0x989680 ;  /* 0x009896800000995d */ /* 0x004fea0003900000 */
[----:B------:R-:W2:Y:S02]  /*e7c0*/  @!P1 SYNCS.PHASECHK.TRANS64 P1, [R5+URZ+0x2a850], R0 ;  /* 0x02a85000050095a7 */ /* 0x000ea4000802007f */
[----:B--2---:R-:W-:Y:S05]  /*e7d0*/  @!P1 BRA `(.L_x_2222) ;  /* 0xfffffffc00ec9947 */ /* 0x004fea000383ffff */
[----:B------:R-:W-:Y:S05]  /*e7e0*/  BRA `(.L_x_2221) ;  /* 0xffffffa000807947 */ /* 0x000fea000383ffff */
.L_x_2234:
[----:B------:R-:W-:Y:S01]  /*e7f0*/  MOV R13, R16 ;  /* 0x00000010000d7202 */ /* 0x000fe20000000f00 */
[----:B------:R-:W-:Y:S01]  /*e800*/  IMAD.MOV.U32 R12, RZ, RZ, RZ ;  /* 0x000000ffff0c7224 */ /* 0x000fe200078e00ff */
[----:B------:R-:W-:Y:S01]  /*e810*/  MOV R15, 0xffffffff ;  /* 0xffffffff000f7802 */ /* 0x000fe20000000f00 */
[----:B------:R-:W-:-:S07]  /*e820*/  IMAD.MOV.U32 R11, RZ, RZ, 0x1f ;  /* 0x0000001fff0b7424 */ /* 0x000fce00078e00ff */
[----:B-----5:R-:W-:Y:S05]  /*e830*/  WARPSYNC.COLLECTIVE R15, `(.L_x_2275) ;  /* 0x000000000f087348 */ /* 0x020fea0003c00000 */
[----:B------:R0:W1:Y:S02]  /*e840*/  SHFL.IDX P6, R14, R13, R12, R11 ;  /* 0x0000000c0d0e7389 */ /* 0x00006400000c000b */
[----:B01---5:R-:W-:Y:S01]  /*e850*/  ENDCOLLECTIVE ;  /* 0x000000000000791b */ /* 0x023fe20003800000 */
.L_x_2275:
[----:B------:R-:W-:Y:S05]  /*e860*/  BRA `(.L_x_2276) ;  /* 0xffffffcc00b07947 */ /* 0x000fea000383ffff */
.L_x_2236:
[----:B0-----:R-:W-:-:S04]  /*e870*/  IMAD.U32 R5, RZ, RZ, UR46 ;  /* 0x0000002eff057e24 */ /* 0x001fc8000f8e00ff */
[----:B------:R0:W1:Y:S03]  /*e880*/  SYNCS.PHASECHK.TRANS64.TRYWAIT P0, [R5+URZ+0x2a840], R4 ;  /* 0x02a84004050075a7 */ /* 0x000066000800017f */
[----:B-1----:R-:W-:Y:S05]  /*e890*/  @!P0 NANOSLEEP.SYNCS 0x989680 ;  /* 0x009896800000895d */ /* 0x002fea0003900000 */
[----:B------:R-:W1:Y:S02]  /*e8a0*/  @!P0 SYNCS.PHASECHK.TRANS64 P0, [R5+URZ+0x2a840], R4 ;  /* 0x02a84004050085a7 */ /* 0x000e64000800007f */
[----:B-1----:R-:W-:Y:S05]  /*e8b0*/  @!P0 BRA `(.L_x_2236) ;  /* 0xfffffffc00ec8947 */ /* 0x002fea000383ffff */
[----:B------:R-:W-:Y:S05]  /*e8c0*/  BRA `(.L_x_2277) ;  /* 0xffffffd000c07947 */ /* 0x000fea000383ffff */
.L_x_2237:
[----:B------:R-:W-:Y:S01]  /*e8d0*/  BSSY B0, `(.L_x_2278) ;  /* 0x0000008000007945 */ /* 0x000fe20003800000 */
[----:B------:R-:W-:Y:S01]  /*e8e0*/  IMAD.MOV.U32 R13, RZ, RZ, R3 ;  /* 0x000000ffff0d7224 */ /* 0x000fe200078e0003 */
[----:B------:R-:W-:Y:S01]  /*e8f0*/  MOV R12, RZ ;  /* 0x000000ff000c7202 */ /* 0x000fe20000000f00 */
[----:B------:R-:W-:Y:S02]  /*e900*/  IMAD.MOV.U32 R11, RZ, RZ, 0x181f ;  /* 0x0000181fff0b7424 */ /* 0x000fe400078e00ff */
[----:B------:R-:W-:-:S07]  /*e910*/  IMAD.MOV.U32 R15, RZ, RZ, -0x1 ;  /* 0xffffffffff0f7424 */ /* 0x000fce00078e00ff */
[----:B------:R-:W-:Y:S05]  /*e920*/  WARPSYNC.COLLECTIVE R15, `(.L_x_2279) ;  /* 0x000000000f087348 */ /* 0x000fea0003c00000 */
[----:B------:R0:W1:Y:S02]  /*e930*/  SHFL.IDX P6, R14, R13, R12, R11 ;  /* 0x0000000c0d0e7389 */ /* 0x00006400000c000b */
[----:B01----:R-:W-:Y:S01]  /*e940*/  ENDCOLLECTIVE ;  /* 0x000000000000791b */ /* 0x003fe20003800000 */
.L_x_2279:
[----:B------:R-:W-:Y:S05]  /*e950*/  BSYNC B0 ;  /* 0x0000000000007941 */ /* 0x000fea0003800000 */
.L_x_2278:
[----:B------:R-:W-:Y:S01]  /*e960*/  IMAD.MOV.U32 R13, RZ, RZ, R0 ;  /* 0x000000ffff0d7224 */ /* 0x000fe200078e0000 */
[----:B------:R-:W-:Y:S01]  /*e970*/  MOV R11, 0x181f ;  /* 0x0000181f000b7802 */ /* 0x000fe20000000f00 */
[----:B------:R-:W-:Y:S01]  /*e980*/  IMAD.MOV.U32 R12, RZ, RZ, RZ ;  /* 0x000000ffff0c7224 */ /* 0x000fe200078e00ff */
[----:B------:R-:W-:Y:S01]  /*e990*/  MOV R5, R14 ;  /* 0x0000000e00057202 */ /* 0x000fe20000000f00 */
[----:B------:R-:W-:Y:S01]  /*e9a0*/  IMAD.MOV.U32 R15, RZ, RZ, -0x1 ;  /* 0xffffffffff0f7424 */ /* 0x000fe200078e00ff */
[----:B------:R-:W-:-:S07]  /*e9b0*/  @P0 LEA R19, R37, UR46, 0x1 ;  /* 0x0000002e25130c11 */ /* 0x000fce000f8e08ff */
[----:B------:R-:W-:Y:S05]  /*e9c0*/  WARPSYNC.COLLECTIVE R15, `(.L_x_2280) ;  /* 0x000000000f087348 */ /* 0x000fea0003c00000 */
[----:B------:R0:W1:Y:S02]  /*e9d0*/  SHFL.IDX P6, R14, R13, R12, R11 ;  /* 0x0000000c0d0e7389 */ /* 0x00006400000c000b */
[----:B01----:R-:W-:Y:S01]  /*e9e0*/  ENDCOLLECTIVE ;  /* 0x000000000000791b */ /* 0x003fe20003800000 */
.L_x_2280:
[----:B------:R-:W-:Y:S01]  /*e9f0*/  MOV R13, R3 ;  /* 0x00000003000d7202 */ /* 0x000fe20000000f00 */
[----:B------:R-:W-:Y:S02]  /*ea00*/  IMAD.MOV.U32 R12, RZ, RZ, 0x1 ;  /* 0x00000001ff0c7424 */ /* 0x000fe400078e00ff */
[----:B------:R-:W-:-:S07]  /*ea10*/  IMAD.MOV.U32 R4, RZ, RZ, R14 ;  /* 0x000000ffff047224 */ /* 0x000fce00078e000e */
[----:B------:R-:W-:Y:S05]  /*ea20*/  WARPSYNC.COLLECTIVE R15, `(.L_x_2281) ;  /* 0x000000000f087348 */ /* 0x000fea0003c00000 */
[----:B------:R0:W1:Y:S02]  /*ea30*/  SHFL.IDX P6, R14, R13, R12, R11 ;  /* 0x0000000c0d0e7389 */ /* 0x00006400000c000b */
[----:B01----:R-:W-:Y:S01]  /*ea40*/  ENDCOLLECTIVE ;  /* 0x000000000000791b */ /* 0x003fe20003800000 */
.L_x_2281:
        /* <DEDUP_REMOVED lines=13> */
.L_x_2282:
[----:B------:R-:W-:Y:S01]  /*eb20*/  IMAD.MOV.U32 R5, RZ, RZ, R7 ;  /* 0x000000ffff057224 */ /* 0x000fe200078e0007 */
[----:B------:R-:W-:Y:S02]  /*eb30*/  @P0 LEA R20, R37, UR46, 0x1 ;  /* 0x0000002e25140c11 */ /* 0x000fe4000f8e08ff */
[----:B------:R-:W-:Y:S01]  /*eb40*/  MOV R13, R3 ;  /* 0x00000003000d7202 */ /* 0x000fe20000000f00 */
[----:B------:R-:W-:Y:S02]  /*eb50*/  IMAD.MOV.U32 R12, RZ, RZ, 0x2 ;  /* 0x00000002ff0c7424 */ /* 0x000fe400078e00ff */
[----:B------:R-:W-:-:S07]  /*eb60*/  IMAD.MOV.U32 R4, RZ, RZ, R14 ;  /* 0x000000ffff047224 */ /* 0x000fce00078e000e */
[----:B------:R-:W-:Y:S05]  /*eb70*/  WARPSYNC.COLLECTIVE R15, `(.L_x_2283) ;  /* 0x000000000f087348 */ /* 0x000fea0003c00000 */
[----:B------:R0:W1:Y:S02]  /*eb80*/  SHFL.IDX P6, R14, R13, R12, R11 ;  /* 0x0000000c0d0e7389 */ /* 0x00006400000c000b */
[----:B01----:R-:W-:Y:S01]  /*eb90*/  ENDCOLLECTIVE ;  /* 0x000000000000791b */ /* 0x003fe20003800000 */
.L_x_2283:
        /* <DEDUP_REMOVED lines=13> */
.L_x_2284:
[----:B------:R-:W-:Y:S01]  /*ec70*/  MOV R5, R10 ;  /* 0x0000000a00057202 */ /* 0x000fe20000000f00 */
[----:B------:R-:W-:Y:S02]  /*ec80*/  IMAD.MOV.U32 R13, RZ, RZ, R3 ;  /* 0x000000ffff0d7224 */ /* 0x000fe400078e0003 */
[----:B------:R-:W-:Y:S02]  /*ec90*/  IMAD.MOV.U32 R12, RZ, RZ, 0x3 ;  /* 0x00000003ff0c7424 */ /* 0x000fe400078e00ff */
[----:B------:R-:W-:-:S07]  /*eca0*/  IMAD.MOV.U32 R21, RZ, RZ, R14 ;  /* 0x000000ffff157224 */ /* 0x000fce00078e000e */
[----:B------:R-:W-:Y:S05]  /*ecb0*/  WARPSYNC.COLLECTIVE R15, `(.L_x_2285) ;  /* 0x000000000f087348 */ /* 0x000fea0003c00000 */
[----:B------:R0:W1:Y:S02]  /*ecc0*/  SHFL.IDX P6, R14, R13, R12, R11 ;  /* 0x0000000c0d0e7389 */ /* 0x00006400000c000b */
[----:B01----:R-:W-:Y:S01]  /*ecd0*/  ENDCOLLECTIVE ;  /* 0x000000000000791b */ /* 0x003fe20003800000 */
.L_x_2285:
[----:B------:R-:W-:Y:S01]  /*ece0*/  IMAD.MOV.U32 R4, RZ, RZ, R21 ;  /* 0x000000ffff047224 */ /* 0x000fe200078e0015 */
[----:B------:R-:W-:-:S03]  /*ecf0*/  @P0 LEA R21, R37, UR46, 0x1 ;  /* 0x0000002e25150c11 */ /* 0x000fc6000f8e08ff */
        /* <DEDUP_REMOVED lines=8> */
[----:B------:R-:W-:Y:S02]  /*ed80*/  ISETP.GE.AND P0, PT, R6, 0x31, PT ;  /* 0x000000310600780c */ /* 0x000fe40003f06270 */
[----:B------:R-:W-:-:S11]  /*ed90*/  MOV R7, R14 ;  /* 0x0000000e00077202 */ /* 0x000fd60000000f00 */
[----:B0-----:R-:W-:Y:S05]  /*eda0*/  WARPSYNC.COLLECTIVE R15, `(.L_x_2286) ;  /* 0x000000000f087348 */ /* 0x001fea0003c00000 */
[----:B------:R1:W2:Y:S02]  /*edb0*/  SHFL.IDX P6, R14, R13, R12, R11 ;  /* 0x0000000c0d0e7389 */ /* 0x0002a400000c000b */
[----:B012---:R-:W-:Y:S01]  /*edc0*/  ENDCOLLECTIVE ;  /* 0x000000000000791b */ /* 0x007fe20003800000 */
.L_x_2286:
[----:B------:R-:W-:Y:S02]  /*edd0*/  MOV R5, R7 ;  /* 0x0000000700057202 */ /* 0x000fe40000000f00 */
[----:B------:R-:W-:Y:S01]  /*ede0*/  @P0 LEA R7, R37, UR46, 0x1 ;  /* 0x0000002e25070c11 */ /* 0x000fe2000f8e08ff */
[----:B------:R-:W-:Y:S02]  /*edf0*/  IMAD.MOV.U32 R13, RZ, RZ, R3 ;  /* 0x000000ffff0d7224 */ /* 0x000fe400078e0003 */
[----:B------:R-:W-:Y:S02]  /*ee00*/  IMAD.MOV.U32 R12, RZ, RZ, 0x4 ;  /* 0x00000004ff0c7424 */ /* 0x000fe400078e00ff */
[----:B------:R-:W-:-:S07]  /*ee10*/  IMAD.MOV.U32 R4, RZ, RZ, R14 ;  /* 0x000000ffff047224 */ /* 0x000fce00078e000e */
[----:B------:R-:W-:Y:S05]  /*ee20*/  WARPSYNC.COLLECTIVE R15, `(.L_x_2287) ;  /* 0x000000000f087348 */ /* 0x000fea0003c00000 */
[----:B------:R0:W1:Y:S02]  /*ee30*/  SHFL.IDX P6, R14, R13, R12, R11 ;  /* 0x0000000c0d0e7389 */ /* 0x00006400000c000b */
[----:B01----:R-:W-:Y:S01]  /*ee40*/  ENDCOLLECTIVE ;  /* 0x000000000000791b */ /* 0x003fe20003800000 */
.L_x_2287:
        /* <DEDUP_REMOVED lines=13> */
.L_x_2288:
[----:B------:R-:W-:Y:S02]  /*ef20*/  IMAD.MOV.U32 R5, RZ, RZ, R10 ;  /* 0x000000ffff057224 */ /* 0x000fe400078e000a */
[----:B------:R-:W-:Y:S01]  /*ef30*/  IMAD.MOV.U32 R13, RZ, RZ, R3 ;  /* 0x000000ffff0d7224 */ /* 0x000fe200078e0003 */
[----:B------:R-:W-:Y:S01]  /*ef40*/  MOV R12, 0x5 ;  /* 0x00000005000c7802 */ /* 0x000fe20000000f00 */
[----:B------:R-:W-:-:S07]  /*ef50*/  IMAD.MOV.U32 R19, RZ, RZ, R14 ;  /* 0x000000ffff137224 */ /* 0x000fce00078e000e */
[----:B------:R-:W-:Y:S05]  /*ef60*/  WARPSYNC.COLLECTIVE R15, `(.L_x_2289) ;  /* 0x000000000f087348 */ /* 0x000fea0003c00000 */
[----:B------:R0:W1:Y:S02]  /*ef70*/  SHFL.IDX P6, R14, R13, R12, R11 ;  /* 0x0000000c0d0e7389 */ /* 0x00006400000c000b */
[----:B01----:R-:W-:Y:S01]  /*ef80*/  ENDCOLLECTIVE ;  /* 0x000000000000791b */ /* 0x003fe20003800000 */
.L_x_2289:
[----:B------:R-:W-:Y:S02]  /*ef90*/  MOV R4, R19 ;  /* 0x0000001300047202 */ /* 0x000fe40000000f00 */
        /* <DEDUP_REMOVED lines=9> */
[----:B------:R-:W-:-:S07]  /*f030*/  IMAD.MOV.U32 R3, RZ, RZ, R14 ;  /* 0x000000ffff037224 */ /* 0x000fce00078e000e */
[----:B0-----:R-:W-:Y:S05]  /*f040*/  WARPSYNC.COLLECTIVE R15, `(.L_x_2290) ;  /* 0x000000000f087348 */ /* 0x001fea0003c00000 */
[----:B------:R1:W2:Y:S02]  /*f050*/  SHFL.IDX P6, R14, R13, R12, R11 ;  /* 0x0000000c0d0e7389 */ /* 0x0002a400000c000b */
[----:B012---:R-:W-:Y:S01]  /*f060*/  ENDCOLLECTIVE ;  /* 0x000000000000791b */ /* 0x007fe20003800000 */
.L_x_2290:
[----:B------:R-:W-:Y:S05]  /*f070*/  BRA `(.L_x_2291) ;  /* 0xffffffd000207947 */ /* 0x000fea000383ffff */
.L_x_2240:
[----:B------:R-:W-:Y:S01]  /*f080*/  MOV R13, R0 ;  /* 0x00000000000d7202 */ /* 0x000fe20000000f00 */
[----:B------:R-:W-:Y:S01]  /*f090*/  IMAD.MOV.U32 R12, RZ, RZ, RZ ;  /* 0x000000ffff0c7224 */ /* 0x000fe200078e00ff */
[----:B------:R-:W-:Y:S01]  /*f0a0*/  MOV R15, 0xffffffff ;  /* 0xffffffff000f7802 */ /* 0x000fe20000000f00 */
[----:B------:R-:W-:Y:S02]  /*f0b0*/  IMAD.MOV.U32 R11, RZ, RZ, 0x181f ;  /* 0x0000181fff0b7424 */ /* 0x000fe400078e00ff */
[----:B------:R-:W-:-:S07]  /*f0c0*/  IMAD.U32 R10, RZ, RZ, UR48 ;  /* 0x00000030ff0a7e24 */ /* 0x000fce000f8e00ff */
[----:B------:R-:W-:Y:S05]  /*f0d0*/  WARPSYNC.COLLECTIVE R15, `(.L_x_2292) ;  /* 0x000000000f087348 */ /* 0x000fea0003c00000 */
[----:B------:R0:W1:Y:S02]  /*f0e0*/  SHFL.IDX P6, R14, R13, R12, R11 ;  /* 0x0000000c0d0e7389 */ /* 0x00006400000c000b */
[----:B01----:R-:W-:Y:S01]  /*f0f0*/  ENDCOLLECTIVE ;  /* 0x000000000000791b */ /* 0x003fe20003800000 */
.L_x_2292:
[----:B------:R-:W-:-:S05]  /*f100*/  IMAD R7, R10, 0x80, R23 ;  /* 0x000000800a077824 */ /* 0x000fca00078e0217 */
[----:B------:R-:W-:Y:S01]  /*f110*/  IADD3 R9, R7, 0x10, RZ ;  /* 0x0000001007097810 */ /* 0x000fe20007ffe0ff */
[----:B------:R-:W-:Y:S02]  /*f120*/  IMAD.MOV.U32 R13, RZ, RZ, R3 ;  /* 0x000000ffff0d7224 */ /* 0x000fe400078e0003 */
[----:B------:R-:W-:-:S07]  /*f130*/  IMAD.MOV.U32 R5, RZ, RZ, R14 ;  /* 0x000000ffff057224 */ /* 0x000fce00078e000e */
[----:B------:R-:W-:Y:S05]  /*f140*/  WARPSYNC.COLLECTIVE R15, `(.L_x_2293) ;  /* 0x000000000f087348 */ /* 0x000fea0003c00000 */
[----:B------:R0:W1:Y:S02]  /*f150*/  SHFL.IDX P6, R14, R13, R12, R11 ;  /* 0x0000000c0d0e7389 */ /* 0x00006400000c000b */
[----:B01----:R-:W-:Y:S01]  /*f160*/  ENDCOLLECTIVE ;  /* 0x000000000000791b */ /* 0x003fe20003800000 */
.L_x_2293:
[----:B------:R-:W-:Y:S02]  /*f170*/  ULDC UR4, c[0x0][0x288] ;  /* 0x0000a20000047ab9 */ /* 0x000fe40000000800 */
[----:B------:R-:W-:-:S05]  /*f180*/  IMAD R6, R8, UR4, RZ ;  /* 0x0000000408067c24 */ /* 0x000fca000f8e02ff */
[----:B------:R-:W-:Y:S01]  /*f190*/  ISETP.GE.AND P1, PT, R7, R6, PT ;  /* 0x000000060700720c */ /* 0x000fe20003f26270 */
[----:B------:R-:W-:Y:S02]  /*f1a0*/  IMAD.MOV.U32 R13, RZ, RZ, R0 ;  /* 0x000000ffff0d7224 */ /* 0x000fe400078e0000 */
[----:B------:R-:W-:-:S10]  /*f1b0*/  IMAD.MOV.U32 R12, RZ, RZ, 0x1 ;  /* 0x00000001ff0c7424 */ /* 0x000fd400078e00ff */
[----:B------:R-:W-:Y:S02]  /*f1c0*/  @!P1 LEA R19, R37, UR46, 0x1 ;  /* 0x0000002e25139c11 */ /* 0x000fe4000f8e08ff */
[----:B------:R-:W-:-:S07]  /*f1d0*/  MOV R4, R14 ;  /* 0x0000000e00047202 */ /* 0x000fce0000000f00 */
[----:B------:R-:W-:Y:S05]  /*f1e0*/  WARPSYNC.COLLECTIVE R15, `(.L_x_2294) ;  /* 0x000000000f087348 */ /* 0x000fea0003c00000 */
[----:B------:R0:W1:Y:S02]  /*f1f0*/  SHFL.IDX P6, R14, R13, R12, R11 ;  /* 0x0000000c0d0e7389 */ /* 0x00006400000c000b */
[----:B01----:R-:W-:Y:S01]  /*f200*/  ENDCOLLECTIVE ;  /* 0x000000000000791b */ /* 0x003fe20003800000 */
.L_x_2294:
        /* <DEDUP_REMOVED lines=13> */
.L_x_2295:
[----:B------:R-:W-:Y:S02]  /*f2e0*/  MOV R5, R8 ;  /* 0x0000000800057202 */ /* 0x000fe40000000f00 */
[----:B------:R-:W-:Y:S01]  /*f2f0*/  @!P1 LEA R21, R37, UR46, 0x1 ;  /* 0x0000002e25159c11 */ /* 0x000fe2000f8e08ff */
[----:B------:R-:W-:Y:S01]  /*f300*/  IMAD.MOV.U32 R13, RZ, RZ, R0 ;  /* 0x000000ffff0d7224 */ /* 0x000fe200078e0000 */
[----:B------:R-:W-:Y:S01]  /*f310*/  MOV R12, 0x2 ;  /* 0x00000002000c7802 */ /* 0x000fe20000000f00 */
[----:B------:R-:W-:-:S07]  /*f320*/  IMAD.MOV.U32 R4, RZ, RZ, R14 ;  /* 0x000000ffff047224 */ /* 0x000fce00078e000e */
[----:B------:R-:W-:Y:S05]  /*f330*/  WARPSYNC.COLLECTIVE R15, `(.L_x_2296) ;  /* 0x000000000f087348 */ /* 0x000fea0003c00000 */
[----:B------:R0:W1:Y:S02]  /*f340*/  SHFL.IDX P6, R14, R13, R12, R11 ;  /* 0x0000000c0d0e7389 */ /* 0x00006400000c000b */
[----:B01----:R-:W-:Y:S01]  /*f350*/  ENDCOLLECTIVE ;  /* 0x000000000000791b */ /* 0x003fe20003800000 */
.L_x_2296:
[----:B------:R-:W-:-:S04]  /*f360*/  @!P1 IMAD.WIDE.U32 R8, R27, 0x2, R4 ;  /* 0x000000021b089825 */ /* 0x000fc800078e0004 */
[----:B------:R-:W-:Y:S01]  /*f370*/  VIADD R5, R7, 0x20 ;  /* 0x0000002007057836 */ /* 0x000fe20000000000 */
        /* <DEDUP_REMOVED lines=12> */
.L_x_2297:
[----:B------:R-:W-:Y:S01]  /*f440*/  VIADD R9, R7, 0x30 ;  /* 0x0000003007097836 */ /* 0x000fe20000000000 */
[----:B------:R-:W-:Y:S01]  /*f450*/  @!P1 LEA R19, R37, UR46, 0x1 ;  /* 0x0000002e25139c11 */ /* 0x000fe2000f8e08ff */
[----:B------:R-:W-:Y:S01]  /*f460*/  IMAD.MOV.U32 R13, RZ, RZ, R0 ;  /* 0x000000ffff0d7224 */ /* 0x000fe200078e0000 */
[----:B------:R-:W-:Y:S02]  /*f470*/  MOV R12, 0x3 ;  /* 0x00000003000c7802 */ /* 0x000fe40000000f00 */
[----:B------:R-:W-:-:S07]  /*f480*/  MOV R4, R14 ;  /* 0x0000000e00047202 */ /* 0x000fce0000000f00 */
[----:B------:R-:W-:Y:S05]  /*f490*/  WARPSYNC.COLLECTIVE R15, `(.L_x_2298) ;  /* 0x000000000f087348 */ /* 0x000fea0003c00000 */
[----:B------:R0:W1:Y:S02]  /*f4a0*/  SHFL.IDX P6, R14, R13, R12, R11 ;  /* 0x0000000c0d0e7389 */ /* 0x00006400000c000b */
[----:B01----:R-:W-:Y:S01]  /*f4b0*/  ENDCOLLECTIVE ;  /* 0x000000000000791b */ /* 0x003fe20003800000 */
.L_x_2298:
        /* <DEDUP_REMOVED lines=13> */
.L_x_2299:
[----:B------:R-:W-:Y:S01]  /*f590*/  IMAD.MOV.U32 R5, RZ, RZ, R8 ;  /* 0x000000ffff057224 */ /* 0x000fe200078e0008 */
[----:B------:R-:W-:Y:S02]  /*f5a0*/  @!P1 LEA R21, R37, UR46, 0x1 ;  /* 0x0000002e25159c11 */ /* 0x000fe4000f8e08ff */
[----:B------:R-:W-:Y:S01]  /*f5b0*/  MOV R13, R0 ;  /* 0x00000000000d7202 */ /* 0x000fe20000000f00 */
[----:B------:R-:W-:Y:S01]  /*f5c0*/  IMAD.MOV.U32 R12, RZ, RZ, 0x4 ;  /* 0x00000004ff0c7424 */ /* 0x000fe200078e00ff */
[----:B------:R-:W-:-:S07]  /*f5d0*/  MOV R4, R14 ;  /* 0x0000000e00047202 */ /* 0x000fce0000000f00 */
[----:B------:R-:W-:Y:S05]  /*f5e0*/  WARPSYNC.COLLECTIVE R15, `(.L_x_2300) ;  /* 0x000000000f087348 */ /* 0x000fea0003c00000 */
[----:B------:R0:W1:Y:S02]  /*f5f0*/  SHFL.IDX P6, R14, R13, R12, R11 ;  /* 0x0000000c0d0e7389 */ /* 0x00006400000c000b */
[----:B01----:R-:W-:Y:S01]  /*f600*/  ENDCOLLECTIVE ;  /* 0x000000000000791b */ /* 0x003fe20003800000 */
.L_x_2300:
[----:B------:R-:W-:-:S04]  /*f610*/  @!P1 IMAD.WIDE.U32 R8, R27, 0x2, R4 ;  /* 0x000000021b089825 */ /* 0x000fc800078e0004 */
[----:B------:R-:W-:Y:S01]  /*f620*/  VIADD R5, R7, 0x40 ;  /* 0x0000004007057836 */ /* 0x000fe20000000000 */
[----:B------:R-:W-:Y:S01]  /*f630*/  @!PT LDS RZ, [RZ] ;  /* 0x00000000fffff984 */ /* 0x000fe20000000800 */
[----:B------:R-:W-:Y:S01]  /*f640*/  @!PT LDS RZ, [RZ] ;  /* 0x00000000fffff984 */ /* 0x000fe20000000800 */
[----:B------:R-:W-:Y:S01]  /*f650*/  @!PT LDS RZ, [RZ] ;  /* 0x00000000fffff984 */ /* 0x000fe20000000800 */
[----:B------:R0:W-:Y:S04]  /*f660*/  @!P1 LDGSTS.E.BYPASS.LTC128B.128 [R21+0xdc00], desc[UR36][R8.64], !P3 ;  /* 0x0dc0000008159fae */ /* 0x0001e8000d901d64 */
[----:B------:R0:W-:Y:S01]  /*f670*/  @!P1 LDGSTS.E.BYPASS.LTC128B.128 [R21+0x11c00], desc[UR36][R8.64+0x80], !P2 ;  /* 0x11c0008008159fae */ /* 0x0001e2000d101d64 */
[----:B------:R-:W-:-:S03]  /*f680*/  MOV R13, R3 ;  /* 0x00000003000d7202 */ /* 0x000fc60000000f00 */
[----:B------:R0:W-:Y:S01]  /*f690*/  @!P1 LDGSTS.E.BYPASS.LTC128B.128 [R21+0x15c00], desc[UR36][R8.64+0x100], !P0 ;  /* 0x15c0010008159fae */ /* 0x0001e2000c101d64 */
[----:B------:R-:W-:Y:S01]  /*f6a0*/  ISETP.GE.AND P1, PT, R5, R6, PT ;  /* 0x000000060500720c */ /* 0x000fe20003f26270 */
[----:B------:R-:W-:-:S12]  /*f6b0*/  IMAD.MOV.U32 R5, RZ, RZ, R14 ;  /* 0x000000ffff057224 */ /* 0x000fd800078e000e */
[----:B0-----:R-:W-:Y:S05]  /*f6c0*/  WARPSYNC.COLLECTIVE R15, `(.L_x_2301) ;  /* 0x000000000f087348 */ /* 0x001fea0003c00000 */
[----:B------:R1:W2:Y:S02]  /*f6d0*/  SHFL.IDX P6, R14, R13, R12, R11 ;  /* 0x0000000c0d0e7389 */ /* 0x0002a400000c000b */
[----:B012---:R-:W-:Y:S01]  /*f6e0*/  ENDCOLLECTIVE ;  /* 0x000000000000791b */ /* 0x007fe20003800000 */
.L_x_2301:
        /* <DEDUP_REMOVED lines=8> */
.L_x_2302:
        /* <DEDUP_REMOVED lines=13> */
.L_x_2303:
[----:B------:R-:W-:Y:S02]  /*f840*/  MOV R5, R8 ;  /* 0x0000000800057202 */ /* 0x000fe40000000f00 */
[----:B------:R-:W-:Y:S02]  /*f850*/  @!P1 LEA R21, R37, UR46, 0x1 ;  /* 0x0000002e25159c11 */ /* 0x000fe4000f8e08ff */
[----:B------:R-:W-:Y:S01]  /*f860*/  MOV R13, R0 ;  /* 0x00000000000d7202 */ /* 0x000fe20000000f00 */
[----:B------:R-:W-:Y:S02]  /*f870*/  IMAD.MOV.U32 R12, RZ, RZ, 0x6 ;  /* 0x00000006ff0c7424 */ /* 0x000fe400078e00ff */
[----:B------:R-:W-:-:S07]  /*f880*/  IMAD.MOV.U32 R4, RZ, RZ, R14 ;  /* 0x000000ffff047224 */ /* 0x000fce00078e000e */
[----:B------:R-:W-:Y:S05]  /*f890*/  WARPSYNC.COLLECTIVE R15, `(.L_x_2304) ;  /* 0x000000000f087348 */ /* 0x000fea0003c00000 */
[----:B------:R0:W1:Y:S02]  /*f8a0*/  SHFL.IDX P6, R14, R13, R12, R11 ;  /* 0x0000000c0d0e7389 */ /* 0x00006400000c000b */
[----:B01----:R-:W-:Y:S01]  /*f8b0*/  ENDCOLLECTIVE ;  /* 0x000000000000791b */ /* 0x003fe20003800000 */
.L_x_2304:
        /* <DEDUP_REMOVED lines=14> */
.L_x_2305:
[----:B------:R-:W-:Y:S01]  /*f9a0*/  @!P1 LEA R19, R37, UR46, 0x1 ;  /* 0x0000002e25139c11 */ /* 0x000fe2000f8e08ff */
[----:B------:R-:W-:Y:S01]  /*f9b0*/  IMAD.MOV.U32 R13, RZ, RZ, R0 ;  /* 0x000000ffff0d7224 */ /* 0x000fe200078e0000 */
[----:B------:R-:W-:Y:S02]  /*f9c0*/  MOV R12, 0x7 ;  /* 0x00000007000c7802 */ /* 0x000fe40000000f00 */
[----:B------:R-:W-:-:S07]  /*f9d0*/  MOV R4, R14 ;  /* 0x0000000e00047202 */ /* 0x000fce0000000f00 */
[----:B------:R-:W-:Y:S05]  /*f9e0*/  WARPSYNC.COLLECTIVE R15, `(.L_x_2306) ;  /* 0x000000000f087348 */ /* 0x000fea0003c00000 */
[----:B------:R0:W1:Y:S02]  /*f9f0*/  SHFL.IDX P6, R14, R13, R12, R11 ;  /* 0x0000000c0d0e7389 */ /* 0x00006400000c000b */
[----:B01----:R-:W-:Y:S01]  /*fa00*/  ENDCOLLECTIVE ;  /* 0x000000000000791b */ /* 0x003fe20003800000 */
.L_x_2306:
        /* <DEDUP_REMOVED lines=12> */
.L_x_2307:
[----:B------:R-:W-:Y:S05]  /*fad0*/  BRA `(.L_x_2308) ;  /* 0xffffffd0001c7947 */ /* 0x000fea000383ffff */
.L_x_2243:
[----:B0-----:R-:W-:-:S04]  /*fae0*/  IMAD.U32 R3, RZ, RZ, UR46 ;  /* 0x0000002eff037e24 */ /* 0x001fc8000f8e00ff */
[----:B------:R0:W1:Y:S03]  /*faf0*/  SYNCS.PHASECHK.TRANS64.TRYWAIT P0, [R3+URZ+0x2a820], R0 ;  /* 0x02a82000030075a7 */ /* 0x000066000800017f */
[----:B-1----:R-:W-:Y:S05]  /*fb00*/  @!P0 NANOSLEEP.SYNCS 0x989680 ;  /* 0x009896800000895d */ /* 0x002fea0003900000 */
[----:B------:R-:W1:Y:S02]  /*fb10*/  @!P0 SYNCS.PHASECHK.TRANS64 P0, [R3+URZ+0x2a820], R0 ;  /* 0x02a82000030085a7 */ /* 0x000e64000800007f */
[----:B-1----:R-:W-:Y:S05]  /*fb20*/  @!P0 BRA `(.L_x_2243) ;  /* 0xfffffffc00ec8947 */ /* 0x002fea000383ffff */
[----:B------:R-:W-:Y:S05]  /*fb30*/  BRA `(.L_x_2309) ;  /* 0xffffffd000647947 */ /* 0x000fea000383ffff */
.L_x_2247:
[----:B0-----:R0:W1:Y:S02]  /*fb40*/  SYNCS.PHASECHK.TRANS64.TRYWAIT P0, [R26+URZ+0x2a840], R3 ;  /* 0x02a840031a0075a7 */ /* 0x001064000800017f */
[----:B-1----:R-:W-:Y:S05]  /*fb50*/  @!P0 NANOSLEEP.SYNCS 0x989680 ;  /* 0x009896800000895d */ /* 0x002fea0003900000 */
[----:B------:R-:W1:Y:S02]  /*fb60*/  @!P0 SYNCS.PHASECHK.TRANS64 P0, [R26+URZ+0x2a840], R3 ;  /* 0x02a840031a0085a7 */ /* 0x000e64000800007f */
[----:B-1----:R-:W-:Y:S05]  /*fb70*/  @!P0 BRA `(.L_x_2247) ;  /* 0xfffffffc00f08947 */ /* 0x002fea000383ffff */
[----:B------:R-:W-:Y:S05]  /*fb80*/  BRA `(.L_x_2310) ;  /* 0xffffffd4002c7947 */ /* 0x000fea000383ffff */
.L_x_2248:
        /* <DEDUP_REMOVED lines=8> */
.L_x_2312:
[----:B------:R-:W-:Y:S05]  /*fc10*/  BSYNC B1 ;  /* 0x0000000000017941 */ /* 0x000fea0003800000 */
.L_x_2311:
        /* <DEDUP_REMOVED lines=9> */
.L_x_2313:
[----:B------:R-:W-:Y:S01]  /*fcb0*/  MOV R13, R0 ;  /* 0x00000000000d7202 */ /* 0x000fe20000000f00 */
[----:B------:R-:W-:Y:S01]  /*fcc0*/  IMAD.MOV.U32 R12, RZ, RZ, 0x1 ;  /* 0x00000001ff0c7424 */ /* 0x000fe200078e00ff */
[----:B------:R-:W-:-:S05]  /*fcd0*/  IADD3 R14, P0, R14, R20, RZ ;  /* 0x000000140e0e7210 */ /* 0x000fca0007f1e0ff */
[----:B------:R-:W-:-:S05]  /*fce0*/  IMAD.X R15, RZ, RZ, R4, P0 ;  /* 0x000000ffff0f7224 */ /* 0x000fca00000e0604 */
[----:B------:R-:W-:Y:S01]  /*fcf0*/  @!PT LDS RZ, [RZ] ;  /* 0x00000000fffff984 */ /* 0x000fe20000000800 */
[----:B------:R-:W-:Y:S01]  /*fd00*/  @!PT LDS RZ, [RZ] ;  /* 0x00000000fffff984 */ /* 0x000fe20000000800 */
[----:B------:R-:W-:Y:S01]  /*fd10*/  @!PT LDS RZ, [RZ] ;  /* 0x00000000fffff984 */ /* 0x000fe20000000800 */
[----:B------:R-:W-:Y:S04]  /*fd20*/  LDGSTS.E.BYPASS.LTC128B.128 [R5+0x18400], desc[UR36][R14.64], !P3 ;  /* 0x184000000e057fae */ /* 0x000fe8000d901d64 */
[----:B------:R-:W-:Y:S04]  /*fd30*/  LDGSTS.E.BYPASS.LTC128B.128 [R5+0x1b400], desc[UR36][R14.64+0x80], !P2 ;  /* 0x1b4000800e057fae */ /* 0x000fe8000d101d64 */
[----:B------:R0:W-:Y:S02]  /*fd40*/  LDGSTS.E.BYPASS.LTC128B.128 [R5+0x1e400], desc[UR36][R14.64+0x100], !P1 ;  /* 0x1e4001000e057fae */ /* 0x0001e4000c901d64 */
[----:B0-----:R-:W-:-:S07]  /*fd50*/  MOV R15, 0xffffffff ;  /* 0xffffffff000f7802 */ /* 0x001fce0000000f00 */
[----:B------:R-:W-:Y:S05]  /*fd60*/  WARPSYNC.COLLECTIVE R15, `(.L_x_2314) ;  /* 0x000000000f087348 */ /* 0x000fea0003c00000 */
[----:B------:R0:W1:Y:S02]  /*fd70*/  SHFL.IDX P6, R14, R13, R12, R11 ;  /* 0x0000000c0d0e7389 */ /* 0x00006400000c000b */
[----:B01----:R-:W-:Y:S01]  /*fd80*/  ENDCOLLECTIVE ;  /* 0x000000000000791b */ /* 0x003fe20003800000 */
.L_x_2314:
[----:B------:R-:W-:Y:S01]  /*fd90*/  MOV R13, R3 ;  /* 0x00000003000d7202 */ /* 0x000fe20000000f00 */
[----:B------:R-:W-:-:S07]  /*fda0*/  IMAD.MOV.U32 R4, RZ, RZ, R14 ;  /* 0x000000ffff047224 */ /* 0x000fce00078e000e */
[----:B------:R-:W-:Y:S05]  /*fdb0*/  WARPSYNC.COLLECTIVE R15, `(.L_x_2315) ;  /* 0x000000000f087348 */ /* 0x000fea0003c00000 */
[----:B------:R0:W1:Y:S02]  /*fdc0*/  SHFL.IDX P6, R14, R13, R12, R11 ;  /* 0x0000000c0d0e7389 */ /* 0x00006400000c000b */
[----:B01----:R-:W-:Y:S01]  /*fdd0*/  ENDCOLLECTIVE ;  /* 0x000000000000791b */ /* 0x003fe20003800000 */
.L_x_2315:
        /* <DEDUP_REMOVED lines=14> */
.L_x_2316:
[----:B------:R-:W-:Y:S01]  /*fec0*/  MOV R13, R3 ;  /* 0x00000003000d7202 */ /* 0x000fe20000000f00 */
[----:B------:R-:W-:-:S07]  /*fed0*/  IMAD.MOV.U32 R31, RZ, RZ, R14 ;  /* 0x000000ffff1f7224 */ /* 0x000fce00078e000e */
[----:B------:R-:W-:Y:S05]  /*fee0*/  WARPSYNC.COLLECTIVE R15, `(.L_x_2317) ;  /* 0x000000000f087348 */ /* 0x000fea0003c00000 */
[----:B------:R0:W1:Y:S02]  /*fef0*/  SHFL.IDX P6, R14, R13, R12, R11 ;  /* 0x0000000c0d0e7389 */ /* 0x00006400000c000b */
[----:B01----:R-:W-:Y:S01]  /*ff00*/  ENDCOLLECTIVE ;  /* 0x000000000000791b */ /* 0x003fe20003800000 */
.L_x_2317:
[----:B------:R-:W-:Y:S01]  /*ff10*/  IMAD.MOV.U32 R13, RZ, RZ, R0 ;  /* 0x000000ffff0d7224 */ /* 0x000fe200078e0000 */
[----:B------:R-:W-:Y:S01]  /*ff20*/  MOV R12, 0x3 ;  /* 0x00000003000c7802 */ /* 0x000fe20000000f00 */
[----:B------:R-:W-:-:S05]  /*ff30*/  IMAD.MOV.U32 R11, RZ, RZ, R14 ;  /* 0x000000ffff0b7224 */ /* 0x000fca00078e000e */
[----:B------:R-:W-:Y:S01]  /*ff40*/  IADD3 R14, P0, R11, R20, RZ ;  /* 0x000000140b0e7210 */ /* 0x000fe20007f1e0ff */
[----:B------:R-:W-:-:S03]  /*ff50*/  IMAD.MOV.U32 R11, RZ, RZ, 0x181f ;  /* 0x0000181fff0b7424 */ /* 0x000fc600078e00ff */
[----:B------:R-:W-:-:S05]  /*ff60*/  IADD3.X R15, RZ, R31, RZ, P0, !PT ;  /* 0x0000001fff0f7210 */ /* 0x000fca00007fe4ff */
        /* <DEDUP_REMOVED lines=10> */
.L_x_2318:
[----:B------:R-:W-:Y:S01]  /*10010*/  MOV R13, R3 ;  /* 0x00000003000d7202 */ /* 0x000fe20000000f00 */
[----:B------:R-:W-:-:S07]  /*10020*/  IMAD.MOV.U32 R31, RZ, RZ, R14 ;  /* 0x000000ffff1f7224 */ /* 0x000fce00078e000e */
[----:B------:R-:W-:Y:S05]  /*10030*/  WARPSYNC.COLLECTIVE R15, `(.L_x_2319) ;  /* 0x000000000f087348 */ /* 0x000fea0003c00000 */
[----:B------:R0:W1:Y:S02]  /*10040*/  SHFL.IDX P6, R14, R13, R12, R11 ;  /* 0x0000000c0d0e7389 */ /* 0x00006400000c000b */
[----:B01----:R-:W-:Y:S01]  /*10050*/  ENDCOLLECTIVE ;  /* 0x000000000000791b */ /* 0x003fe20003800000 */
.L_x_2319:
        /* <DEDUP_REMOVED lines=16> */
.L_x_2320:
[----:B------:R-:W-:Y:S01]  /*10160*/  MOV R13, R3 ;  /* 0x00000003000d7202 */ /* 0x000fe20000000f00 */
[----:B------:R-:W-:-:S07]  /*10170*/  IMAD.MOV.U32 R4, RZ, RZ, R14 ;  /* 0x000000ffff047224 */ /* 0x000fce00078e000e */
[----:B------:R-:W-:Y:S05]  /*10180*/  WARPSYNC.COLLECTIVE R15, `(.L_x_2321) ;  /* 0x000000000f087348 */ /* 0x000fea0003c00000 */
[----:B------:R0:W1:Y:S02]  /*10190*/  SHFL.IDX P6, R14, R13, R12, R11 ;  /* 0x0000000c0d0e7389 */ /* 0x00006400000c000b */
[----:B01----:R-:W-:Y:S01]  /*101a0*/  ENDCOLLECTIVE ;  /* 0x000000000000791b */ /* 0x003fe20003800000 */
.L_x_2321:
        /* <DEDUP_REMOVED lines=14> */
.L_x_2322:
[----:B------:R-:W-:Y:S01]  /*10290*/  MOV R13, R3 ;  /* 0x00000003000d7202 */ /* 0x000fe20000000f00 */
[----:B------:R-:W-:-:S07]  /*102a0*/  IMAD.MOV.U32 R0, RZ, RZ, R14 ;  /* 0x000000ffff007224 */ /* 0x000fce00078e000e */
[----:B------:R-:W-:Y:S05]  /*102b0*/  WARPSYNC.COLLECTIVE R15, `(.L_x_2323) ;  /* 0x000000000f087348 */ /* 0x000fea0003c00000 */
[----:B------:R0:W1:Y:S02]  /*102c0*/  SHFL.IDX P6, R14, R13, R12, R11 ;  /* 0x0000000c0d0e7389 */ /* 0x00006400000c000b */
[----:B01----:R-:W-:Y:S01]  /*102d0*/  ENDCOLLECTIVE ;  /* 0x000000000000791b */ /* 0x003fe20003800000 */
.L_x_2323:
[----:B------:R-:W-:Y:S01]  /*102e0*/  IMAD.MOV.U32 R3, RZ, RZ, R14 ;  /* 0x000000ffff037224 */ /* 0x000fe200078e000e */
[----:B------:R-:W-:Y:S06]  /*102f0*/  BRA `(.L_x_2324) ;  /* 0xffffffd000687947 */ /* 0x000fec000383ffff */
.L_x_2253:
[----:B--2---:R2:W3:Y:S02]  /*10300*/  SYNCS.PHASECHK.TRANS64.TRYWAIT P0, [R0+URZ+0x2a860], R3 ;  /* 0x02a86003000075a7 */ /* 0x0044e4000800017f */
[----:B---3--:R-:W-:Y:S05]  /*10310*/  @!P0 NANOSLEEP.SYNCS 0x989680 ;  /* 0x009896800000895d */ /* 0x008fea0003900000 */
[----:B------:R-:W3:Y:S02]  /*10320*/  @!P0 SYNCS.PHASECHK.TRANS64 P0, [R0+URZ+0x2a860], R3 ;  /* 0x02a86003000085a7 */ /* 0x000ee4000800007f */
[----:B---3--:R-:W-:Y:S05]  /*10330*/  @!P0 BRA `(.L_x_2253) ;  /* 0xfffffffc00f08947 */ /* 0x008fea000383ffff */
[----:B------:R-:W-:Y:S05]  /*10340*/  BRA `(.L_x_2325) ;  /* 0xffffffd000c47947 */ /* 0x000fea000383ffff */
.L_x_2254:
[----:B------:R-:W-:Y:S01]  /*10350*/  BSSY B1, `(.L_x_2326) ;  /* 0x0000008000017945 */ /* 0x000fe20003800000 */
[----:B0-----:R-:W-:Y:S01]  /*10360*/  MOV R13, R18 ;  /* 0x00000012000d7202 */ /* 0x001fe20000000f00 */
[----:B------:R-:W-:Y:S01]  /*10370*/  IMAD.MOV.U32 R12, RZ, RZ, RZ ;  /* 0x000000ffff0c7224 */ /* 0x000fe200078e00ff */
[----:B------:R-:W-:Y:S01]  /*10380*/  MOV R11, 0x181f ;  /* 0x0000181f000b7802 */ /* 0x000fe20000000f00 */
[----:B------:R-:W-:-:S07]  /*10390*/  IMAD.MOV.U32 R15, RZ, RZ, -0x1 ;  /* 0xffffffffff0f7424 */ /* 0x000fce00078e00ff */
[----:B-12---:R-:W-:Y:S05]  /*103a0*/  WARPSYNC.COLLECTIVE R15, `(.L_x_2327) ;  /* 0x000000000f087348 */ /* 0x006fea0003c00000 */
[----:B------:R0:W3:Y:S02]  /*103b0*/  SHFL.IDX P6, R14, R13, R12, R11 ;  /* 0x0000000c0d0e7389 */ /* 0x0000e400000c000b */
[----:B0123--:R-:W-:Y:S01]  /*103c0*/  ENDCOLLECTIVE ;  /* 0x000000000000791b */ /* 0x00ffe20003800000 */
.L_x_2327:
[----:B------:R-:W-:Y:S05]  /*103d0*/  BSYNC B1 ;  /* 0x0000000000017941 */ /* 0x000fea0003800000 */
.L_x_2326:
[----:B------:R-:W-:Y:S01]  /*103e0*/  IMAD.MOV.U32 R13, RZ, RZ, R17 ;  /* 0x000000ffff0d7224 */ /* 0x000fe200078e0011 */
[----:B------:R-:W-:Y:S01]  /*103f0*/  MOV R12, RZ ;  /* 0x000000ff000c7202 */ /* 0x000fe20000000f00 */
[----:B------:R-:W-:Y:S01]  /*10400*/  IMAD.MOV.U32 R11, RZ, RZ, 0x181f ;  /* 0x0000181fff0b7424 */ /* 0x000fe200078e00ff */
[----:B------:R-:W-:Y:S02]  /*10410*/  MOV R15, 0xffffffff ;  /* 0xffffffff000f7802 */ /* 0x000fe40000000f00 */
[----:B------:R-:W-:-:S07]  /*10420*/  MOV R3, R14 ;  /* 0x0000000e00037202 */ /* 0x000fce0000000f00 */
[----:B------:R-:W-:Y:S05]  /*10430*/  WARPSYNC.COLLECTIVE R15, `(.L_x_2328) ;  /* 0x000000000f087348 */ /* 0x000fea0003c00000 */
[----:B------:R0:W1:Y:S02]  /*10440*/  SHFL.IDX P6, R14, R13, R12, R11 ;  /* 0x0000000c0d0e7389 */ /* 0x00006400000c000b */
[----:B01----:R-:W-:Y:S01]  /*10450*/  ENDCOLLECTIVE ;  /* 0x000000000000791b */ /* 0x003fe20003800000 */
.L_x_2328:
[----:B------:R-:W-:Y:S01]  /*10460*/  MOV R13, R18 ;  /* 0x00000012000d7202 */ /* 0x000fe20000000f00 */
[----:B------:R-:W-:Y:S01]  /*10470*/  IMAD.MOV.U32 R12, RZ, RZ, 0x1 ;  /* 0x00000001ff0c7424 */ /* 0x000fe200078e00ff */
[----:B------:R-:W-:-:S13]  /*10480*/  IADD3 R4, P1, R14, R20, RZ ;  /* 0x000000140e047210 */ /* 0x000fda0007f3e0ff */
[----:B------:R-:W-:Y:S05]  /*10490*/  WARPSYNC.COLLECTIVE R15, `(.L_x_2329) ;  /* 0x000000000f087348 */ /* 0x000fea0003c00000 */
[----:B------:R0:W1:Y:S02]  /*104a0*/  SHFL.IDX P6, R14, R13, R12, R11 ;  /* 0x0000000c0d0e7389 */ /* 0x00006400000c000b */
[----:B01----:R-:W-:Y:S01]  /*104b0*/  ENDCOLLECTIVE ;  /* 0x000000000000791b */ /* 0x003fe20003800000 */
.L_x_2329:
[----:B------:R-:W-:Y:S01]  /*104c0*/  IMAD.X R5, RZ, RZ, R3, P1 ;  /* 0x000000ffff057224 */ /* 0x000fe200008e0603 */
[----:B------:R-:W-:Y:S02]  /*104d0*/  LOP3.LUT P1, RZ, R32, 0x1, RZ, 0xc0, !PT ;  /* 0x0000000120ff7812 */ /* 0x000fe4000782c0ff */
[----:B------:R-:W-:Y:S02]  /*104e0*/  LEA R3, R10, UR46, 0x1 ;  /* 0x0000002e0a037c11 */ /* 0x000fe4000f8e08ff */
        /* <DEDUP_REMOVED lines=11> */
.L_x_2330:
        /* <DEDUP_REMOVED lines=10> */
.L_x_2331:
        /* <DEDUP_REMOVED lines=12> */
.L_x_2332:
        /* <DEDUP_REMOVED lines=10> */
.L_x_2333:
        /* <DEDUP_REMOVED lines=12> */
.L_x_2334:
        /* <DEDUP_REMOVED lines=10> */
.L_x_2335:
        /* <DEDUP_REMOVED lines=12> */
.L_x_2336:
        /* <DEDUP_REMOVED lines=10> */
.L_x_2337:
        /* <DEDUP_REMOVED lines=12> */
.L_x_2338:
[----:B------:R-:W-:Y:S01]  /*10b20*/  @!PT LDS RZ, [RZ] ;  /* 0x00000000fffff984 */ /* 0x000fe20000000800 */
[----:B------:R-:W-:Y:S01]  /*10b30*/  @!PT LDS RZ, [RZ] ;  /* 0x00000000fffff984 */ /* 0x000fe20000000800 */
[----:B------:R-:W-:Y:S01]  /*10b40*/  @!PT LDS RZ, [RZ] ;  /* 0x00000000fffff984 */ /* 0x000fe20000000800 */
[----:B------:R0:W-:Y:S01]  /*10b50*/  LDGSTS.E.BYPASS.LTC128B.128 [R3+0x5400], desc[UR36][R4.64+0x80], !P2 ;  /* 0x0540008004037fae */ /* 0x0001e2000d101d64 */
[----:B------:R-:W-:Y:S05]  /*10b60*/  BRA `(.L_x_2339) ;  /* 0xffffffcc00807947 */ /* 0x000fea000383ffff */
.L_x_2260:
[----:B0-----:R0:W2:Y:S02]  /*10b70*/  SYNCS.PHASECHK.TRANS64.TRYWAIT P0, [R0+URZ+0x2a860], R3 ;  /* 0x02a86003000075a7 */ /* 0x0010a4000800017f */
[----:B--2---:R-:W-:Y:S05]  /*10b80*/  @!P0 NANOSLEEP.SYNCS 0x989680 ;  /* 0x009896800000895d */ /* 0x004fea0003900000 */
[----:B------:R-:W2:Y:S02]  /*10b90*/  @!P0 SYNCS.PHASECHK.TRANS64 P0, [R0+URZ+0x2a860], R3 ;  /* 0x02a86003000085a7 */ /* 0x000ea4000800007f */
[----:B--2---:R-:W-:Y:S05]  /*10ba0*/  @!P0 BRA `(.L_x_2260) ;  /* 0xfffffffc00f08947 */ /* 0x004fea000383ffff */
[----:B------:R-:W-:Y:S05]  /*10bb0*/  BRA `(.L_x_2340) ;  /* 0xffffffd000687947 */ /* 0x000fea000383ffff */
.L_x_2261:
        /* <DEDUP_REMOVED lines=8> */
.L_x_2342:
[----:B------:R-:W-:Y:S05]  /*10c40*/  BSYNC B0 ;  /* 0x0000000000007941 */ /* 0x000fea0003800000 */
.L_x_2341:
        /* <DEDUP_REMOVED lines=9> */
.L_x_2343:
        /* <DEDUP_REMOVED lines=11> */
.L_x_2344:
        /* <DEDUP_REMOVED lines=13> */
.L_x_2345:
[----:B------:R-:W-:Y:S01]  /*10e60*/  IMAD.MOV.U32 R5, RZ, RZ, R6 ;  /* 0x000000ffff057224 */ /* 0x000fe200078e0006 */
[----:B------:R-:W-:Y:S01]  /*10e70*/  MOV R13, R18 ;  /* 0x00000012000d7202 */ /* 0x000fe20000000f00 */
[----:B------:R-:W-:Y:S01]  /*10e80*/  IMAD.MOV.U32 R12, RZ, RZ, 0x2 ;  /* 0x00000002ff0c7424 */ /* 0x000fe200078e00ff */
[----:B------:R-:W-:-:S07]  /*10e90*/  MOV R4, R14 ;  /* 0x0000000e00047202 */ /* 0x000fce0000000f00 */
[----:B------:R-:W-:Y:S05]  /*10ea0*/  WARPSYNC.COLLECTIVE R15, `(.L_x_2346) ;  /* 0x000000000f087348 */ /* 0x000fea0003c00000 */
[----:B------:R0:W1:Y:S02]  /*10eb0*/  SHFL.IDX P6, R14, R13, R12, R11 ;  /* 0x0000000c0d0e7389 */ /* 0x00006400000c000b */
[----:B01----:R-:W-:Y:S01]  /*10ec0*/  ENDCOLLECTIVE ;  /* 0x000000000000791b */ /* 0x003fe20003800000 */
.L_x_2346:
        /* <DEDUP_REMOVED lines=13> */
.L_x_2347:
[----:B------:R-:W-:Y:S01]  /*10fa0*/  MOV R5, R20 ;  /* 0x0000001400057202 */ /* 0x000fe20000000f00 */
[----:B------:R-:W-:Y:S01]  /*10fb0*/  IMAD.MOV.U32 R13, RZ, RZ, R18 ;  /* 0x000000ffff0d7224 */ /* 0x000fe200078e0012 */
[----:B------:R-:W-:Y:S02]  /*10fc0*/  MOV R12, 0x3 ;  /* 0x00000003000c7802 */ /* 0x000fe40000000f00 */
[----:B------:R-:W-:-:S07]  /*10fd0*/  MOV R10, R14 ;  /* 0x0000000e000a7202 */ /* 0x000fce0000000f00 */
[----:B------:R-:W-:Y:S05]  /*10fe0*/  WARPSYNC.COLLECTIVE R15, `(.L_x_2348) ;  /* 0x000000000f087348 */ /* 0x000fea0003c00000 */
[----:B------:R0:W1:Y:S02]  /*10ff0*/  SHFL.IDX P6, R14, R13, R12, R11 ;  /* 0x0000000c0d0e7389 */ /* 0x00006400000c000b */
[----:B01----:R-:W-:Y:S01]  /*11000*/  ENDCOLLECTIVE ;  /* 0x000000000000791b */ /* 0x003fe20003800000 */
.L_x_2348:
[----:B------:R-:W-:Y:S02]  /*11010*/  IMAD.MOV.U32 R4, RZ, RZ, R10 ;  /* 0x000000ffff047224 */ /* 0x000fe400078e000a */
[----:B------:R-:W-:Y:S02]  /*11020*/  IMAD.MOV.U32 R10, RZ, RZ, RZ ;  /* 0x000000ffff0a7224 */ /* 0x000fe400078e00ff */
        /* <DEDUP_REMOVED lines=13> */
.L_x_2349:
[----:B------:R-:W-:Y:S01]  /*11100*/  IMAD.MOV.U32 R5, RZ, RZ, R7 ;  /* 0x000000ffff057224 */ /* 0x000fe200078e0007 */
[----:B------:R-:W-:Y:S01]  /*11110*/  MOV R13, R18 ;  /* 0x00000012000d7202 */ /* 0x000fe20000000f00 */
[----:B------:R-:W-:Y:S02]  /*11120*/  IMAD.MOV.U32 R12, RZ, RZ, 0x4 ;  /* 0x00000004ff0c7424 */ /* 0x000fe400078e00ff */
[----:B------:R-:W-:-:S07]  /*11130*/  IMAD.MOV.U32 R22, RZ, RZ, R14 ;  /* 0x000000ffff167224 */ /* 0x000fce00078e000e */
[----:B------:R-:W-:Y:S05]  /*11140*/  WARPSYNC.COLLECTIVE R15, `(.L_x_2350) ;  /* 0x000000000f087348 */ /* 0x000fea0003c00000 */
[----:B------:R0:W1:Y:S02]  /*11150*/  SHFL.IDX P6, R14, R13, R12, R11 ;  /* 0x0000000c0d0e7389 */ /* 0x00006400000c000b */
[----:B01----:R-:W-:Y:S01]  /*11160*/  ENDCOLLECTIVE ;  /* 0x000000000000791b */ /* 0x003fe20003800000 */
.L_x_2350:
        /* <DEDUP_REMOVED lines=14> */
.L_x_2351:
[----:B------:R-:W-:Y:S01]  /*11250*/  MOV R5, R19 ;  /* 0x0000001300057202 */ /* 0x000fe20000000f00 */
[----:B------:R-:W-:Y:S01]  /*11260*/  IMAD.MOV.U32 R13, RZ, RZ, R18 ;  /* 0x000000ffff0d7224 */ /* 0x000fe200078e0012 */
[----:B------:R-:W-:Y:S02]  /*11270*/  MOV R12, 0x5 ;  /* 0x00000005000c7802 */ /* 0x000fe40000000f00 */
[----:B------:R-:W-:-:S07]  /*11280*/  MOV R24, R14 ;  /* 0x0000000e00187202 */ /* 0x000fce0000000f00 */
[----:B------:R-:W-:Y:S05]  /*11290*/  WARPSYNC.COLLECTIVE R15, `(.L_x_2352) ;  /* 0x000000000f087348 */ /* 0x000fea0003c00000 */
[----:B------:R0:W1:Y:S02]  /*112a0*/  SHFL.IDX P6, R14, R13, R12, R11 ;  /* 0x0000000c0d0e7389 */ /* 0x00006400000c000b */
[----:B01----:R-:W-:Y:S01]  /*112b0*/  ENDCOLLECTIVE ;  /* 0x000000000000791b */ /* 0x003fe20003800000 */
.L_x_2352:
        /* <DEDUP_REMOVED lines=12> */
.L_x_2353:
[----:B------:R-:W-:Y:S05]  /*11380*/  BRA `(.L_x_2354) ;  /* 0xffffffcc00407947 */ /* 0x000fea000383ffff */
.L_x_2264:
[----:B0-----:R0:W1:Y:S02]  /*11390*/  SYNCS.PHASECHK.TRANS64.TRYWAIT P0, [R5+URZ+0x2a820], R10 ;  /* 0x02a8200a050075a7 */ /* 0x001064000800017f */
[----:B-1----:R-:W-:Y:S05]  /*113a0*/  @!P0 NANOSLEEP.SYNCS 0x989680 ;  /* 0x009896800000895d */ /* 0x002fea0003900000 */
[----:B------:R-:W1:Y:S02]  /*113b0*/  @!P0 SYNCS.PHASECHK.TRANS64 P0, [R5+URZ+0x2a820], R10 ;  /* 0x02a8200a050085a7 */ /* 0x000e64000800007f */
[----:B-1----:R-:W-:Y:S05]  /*113c0*/  @!P0 BRA `(.L_x_2264) ;  /* 0xfffffffc00f08947 */ /* 0x002fea000383ffff */
[----:B------:R-:W-:Y:S05]  /*113d0*/  BRA `(.L_x_2355) ;  /* 0xffffffcc00b47947 */ /* 0x000fea000383ffff */
.L_x_2265:
[----:B------:R-:W-:Y:S01]  /*113e0*/  BSSY B0, `(.L_x_2356) ;  /* 0x0000008000007945 */ /* 0x000fe20003800000 */
[----:B------:R-:W-:Y:S01]  /*113f0*/  MOV R13, R16 ;  /* 0x00000010000d7202 */ /* 0x000fe20000000f00 */
[----:B------:R-:W-:Y:S01]  /*11400*/  IMAD.MOV.U32 R12, RZ, RZ, RZ ;  /* 0x000000ffff0c7224 */ /* 0x000fe200078e00ff */
[----:B------:R-:W-:Y:S01]  /*11410*/  MOV R11, 0x1f ;  /* 0x0000001f000b7802 */ /* 0x000fe20000000f00 */
[----:B------:R-:W-:-:S07]  /*11420*/  IMAD.MOV.U32 R15, RZ, RZ, -0x1 ;  /* 0xffffffffff0f7424 */ /* 0x000fce00078e00ff */
[----:B0----5:R-:W-:Y:S05]  /*11430*/  WARPSYNC.COLLECTIVE R15, `(.L_x_2357) ;  /* 0x000000000f087348 */ /* 0x021fea0003c00000 */
[----:B------:R1:W2:Y:S02]  /*11440*/  SHFL.IDX P6, R14, R13, R12, R11 ;  /* 0x0000000c0d0e7389 */ /* 0x0002a400000c000b */
[----:B012--5:R-:W-:Y:S01]  /*11450*/  ENDCOLLECTIVE ;  /* 0x000000000000791b */ /* 0x027fe20003800000 */
.L_x_2357:
[----:B------:R-:W-:Y:S05]  /*11460*/  BSYNC B0 ;  /* 0x0000000000007941 */ /* 0x000fea0003800000 */
.L_x_2356:
[----:B------:R-:W-:Y:S05]  /*11470*/  BRA `(.L_x_2358) ;  /* 0xffffffcc00987947 */ /* 0x000fea000383ffff */
.L_x_2266:
[----:B------:R-:W-:Y:S01]  /*11480*/  BSSY B0, `(.L_x_2359) ;  /* 0x0000006000007945 */ /* 0x000fe20003800000 */
[----:B------:R-:W-:-:S07]  /*11490*/  MOV R15, 0xffffffff ;  /* 0xffffffff000f7802 */ /* 0x000fce0000000f00 */
[----:B01---5:R-:W-:Y:S05]  /*114a0*/  WARPSYNC.COLLECTIVE R15, `(.L_x_2360) ;  /* 0x000000000f0c7348 */ /* 0x023fea0003c00000 */
[----:B------:R-:W-:Y:S02]  /*114b0*/  ELECT P6, UR62, PT ;  /* 0x00000000003e782f */ /* 0x000fe400038c0000 */
[----:B------:R-:W-:Y:S01]  /*114c0*/  MOV R14, UR62 ;  /* 0x0000003e000e7c02 */ /* 0x000fe20008000f00 */
[----:B01---5:R-:W-:Y:S10]  /*114d0*/  ENDCOLLECTIVE ;  /* 0x000000000000791b */ /* 0x023ff40003800000 */
.L_x_2360:
[----:B------:R-:W-:Y:S05]  /*114e0*/  BSYNC B0 ;  /* 0x0000000000007941 */ /* 0x000fea0003800000 */
.L_x_2359:
[----:B------:R-:W-:Y:S05]  /*114f0*/  BRA `(.L_x_2361) ;  /* 0xffffffcc008c7947 */ /* 0x000fea000383ffff */
.L_x_2268:
[----:B--2---:R2:W3:Y:S02]  /*11500*/  SYNCS.PHASECHK.TRANS64.TRYWAIT P1, [R6+URZ+0x2a840], R3 ;  /* 0x02a84003060075a7 */ /* 0x0044e4000802017f */
[----:B---3--:R-:W-:Y:S05]  /*11510*/  @!P1 NANOSLEEP.SYNCS 0x989680 ;  /* 0x009896800000995d */ /* 0x008fea0003900000 */
[----:B------:R-:W3:Y:S02]  /*11520*/  @!P1 SYNCS.PHASECHK.TRANS64 P1, [R6+URZ+0x2a840], R3 ;  /* 0x02a84003060095a7 */ /* 0x000ee4000802007f */
[----:B---3--:R-:W-:Y:S05]  /*11530*/  @!P1 BRA `(.L_x_2268) ;  /* 0xfffffffc00f09947 */ /* 0x008fea000383ffff */
[----:B------:R-:W-:Y:S05]  /*11540*/  BRA `(.L_x_2362) ;  /* 0xffffffcc00b07947 */ /* 0x000fea000383ffff */
.L_x_2270:
[----:B0-----:R0:W3:Y:S02]  /*11550*/  SYNCS.PHASECHK.TRANS64.TRYWAIT P1, [R5+URZ+0x2a840], R0 ;  /* 0x02a84000050075a7 */ /* 0x0010e4000802017f */
[----:B---3--:R-:W-:Y:S05]  /*11560*/  @!P1 NANOSLEEP.SYNCS 0x989680 ;  /* 0x009896800000995d */ /* 0x008fea0003900000 */
[----:B------:R-:W3:Y:S02]  /*11570*/  @!P1 SYNCS.PHASECHK.TRANS64 P1, [R5+URZ+0x2a840], R0 ;  /* 0x02a84000050095a7 */ /* 0x000ee4000802007f */
[----:B---3--:R-:W-:Y:S05]  /*11580*/  @!P1 BRA `(.L_x_2270) ;  /* 0xfffffffc00f09947 */ /* 0x008fea000383ffff */
[----:B------:R-:W-:Y:S05]  /*11590*/  BRA `(.L_x_2363) ;  /* 0xffffffcc00bc7947 */ /* 0x000fea000383ffff */
.L_x_2272:
[----:B---3--:R3:W4:Y:S02]  /*115a0*/  SYNCS.PHASECHK.TRANS64.TRYWAIT P1, [R6+URZ+0x2a860], R3 ;  /* 0x02a86003060075a7 */ /* 0x008724000802017f */
[----:B----4-:R-:W-:Y:S05]  /*115b0*/  @!P1 NANOSLEEP.SYNCS 0x989680 ;  /* 0x009896800000995d */ /* 0x010fea0003900000 */
[----:B------:R-:W4:Y:S02]  /*115c0*/  @!P1 SYNCS.PHASECHK.TRANS64 P1, [R6+URZ+0x2a860], R3 ;  /* 0x02a86003060095a7 */ /* 0x000f24000802007f */
[----:B----4-:R-:W-:Y:S05]  /*115d0*/  @!P1 BRA `(.L_x_2272) ;  /* 0xfffffffc00f09947 */ /* 0x010fea000383ffff */
[----:B------:R-:W-:Y:S05]  /*115e0*/  BRA `(.L_x_2364) ;  /* 0xffffffcc00b87947 */ /* 0x000fea000383ffff */
.L_x_2365:
        /* <DEDUP_REMOVED lines=9> */
.L_x_15738:


//--------------------- .text._ZN7cutlass13device_kernelIN5flash11enable_sm90INS1_16FlashAttnFwdSm90INS1_25CollectiveMainloopFwdSm90ILi2EN4cute5tupleIJNS5_1CILi1EEES8_S8_EEENS6_IJNS7_ILi128EEENS7_ILi96EEENS7_ILi192EEEEEELi128ENS_6half_tEfNS_4arch4Sm90ELb1ELb0ELb1ELb1ELb1ELb0ELb0ELb1ELb1ELb1ELb1ELb0EEENS1_21CollectiveEpilogueFwdINS6_IJSA_SA_SB_EEES9_SE_SG_Li256ELb1ELb1ELb1ELb0EEENS1_36VarlenDynamicPersistentTileSchedulerILi128ELi96ELi256ELi128ELb1ELb1ELb1ELb1ELb1ELb1EEEEEEEEEvNT_6ParamsE --------------------------
	.section	.text._ZN7cutlass13device_kernelIN5flash11enable_sm90INS1_16FlashAttnFwdSm90INS1_25CollectiveMainloopFwdSm90ILi2EN4cute5tupleIJNS5_1CILi1EEES8_S8_EEENS6_IJNS7_ILi128EEENS7_ILi96EEENS7_ILi192EEEEEELi128ENS_6half_tEfNS_4arch4Sm90ELb1ELb0ELb1ELb1ELb1ELb0ELb0ELb1ELb1ELb1ELb1ELb0EEENS1_21CollectiveEpilogueFwdINS6_IJSA_SA_SB_EEES9_SE_SG_Li256ELb1ELb1ELb1ELb0EEENS1_36VarlenDynamicPersistentTileSchedulerILi128ELi96ELi256ELi128ELb1ELb1ELb1ELb1ELb1ELb1EEEEEEEEEvNT_6ParamsE,"ax",@progbits
	.align	128
.text._ZN7cutlass13device_kernelIN5flash11enable_sm90INS1_16FlashAttnFwdSm90INS1_25CollectiveMainloopFwdSm90ILi2EN4cute5tupleIJNS5_1CILi1EEES8_S8_EEENS6_IJNS7_ILi128EEENS7_ILi96EEENS7_ILi192EEEEEELi128ENS_6half_tEfNS_4arch4Sm90ELb1ELb0ELb1ELb1ELb1ELb0ELb0ELb1ELb1ELb1ELb1ELb0EEENS1_21CollectiveEpilogueFwdINS6_IJSA_SA_SB_EEES9_SE_SG_Li256ELb1ELb1ELb1ELb0EEENS1_36VarlenDynamicPersistentTileSchedulerILi128ELi96ELi256ELi128ELb1ELb1ELb1ELb1ELb1ELb1EEEEEEEEEvNT_6ParamsE:
        .type           _ZN7cutlass13device_kernelIN5flash11enable_sm90INS1_16FlashAttnFwdSm90INS1_25CollectiveMainloopFwdSm90ILi2EN4cute5tupleIJNS5_1CILi1EEES8_S8_EEENS6_IJNS7_ILi128EEENS7_ILi96EEENS7_ILi192EEEEEELi128ENS_6half_tEfNS_4arch4Sm90ELb1ELb0ELb1ELb1ELb1ELb0ELb0ELb1ELb1ELb1ELb1ELb0EEENS1_21CollectiveEpilogueFwdINS6_IJSA_SA_SB_EEES9_SE_SG_Li256ELb1ELb1ELb1ELb0EEENS1_36VarlenDynamicPersistentTileSchedulerILi128ELi96ELi256ELi128ELb1ELb1ELb1ELb1ELb1ELb1EEEEEEEEEvNT_6ParamsE,@function
        .size           _ZN7cutlass13device_kernelIN5flash11enable_sm90INS1_16FlashAttnFwdSm90INS1_25CollectiveMainloopFwdSm90ILi2EN4cute5tupleIJNS5_1CILi1EEES8_S8_EEENS6_IJNS7_ILi128EEENS7_ILi96EEENS7_ILi192EEEEEELi128ENS_6half_tEfNS_4arch4Sm90ELb1ELb0ELb1ELb1ELb1ELb0ELb0ELb1ELb1ELb1ELb1ELb0EEENS1_21CollectiveEpilogueFwdINS6_IJSA_SA_SB_EEES9_SE_SG_Li256ELb1ELb1ELb1ELb0EEENS1_36VarlenDynamicPersistentTileSchedulerILi128ELi96ELi256ELi128ELb1ELb1ELb1ELb1ELb1ELb1EEEEEEEEEvNT_6ParamsE,(.L_x_15739 - _ZN7cutlass13device_kernelIN5flash11enable_sm90INS1_16FlashAttnFwdSm90INS1_25CollectiveMainloopFwdSm90ILi2EN4cute5tupleIJNS5_1CILi1EEES8_S8_EEENS6_IJNS7_ILi128EEENS7_ILi96EEENS7_ILi192EEEEEELi128ENS_6half_tEfNS_4arch4Sm90ELb1ELb0ELb1ELb1ELb1ELb0ELb0ELb1ELb1ELb1ELb1ELb0EEENS1_21CollectiveEpilogueFwdINS6_IJSA_SA_SB_EEES9_SE_SG_Li256ELb1ELb1ELb1ELb0EEENS1_36VarlenDynamicPersistentTileSchedulerILi128ELi96ELi256ELi128ELb1ELb1ELb1ELb1ELb1ELb1EEEEEEEEEvNT_6ParamsE)
        .other          _ZN7cutlass13device_kernelIN5flash11enable_sm90INS1_16FlashAttnFwdSm90INS1_25CollectiveMainloopFwdSm90ILi2EN4cute5tupleIJNS5_1CILi1EEES8_S8_EEENS6_IJNS7_ILi128EEENS7_ILi96EEENS7_ILi192EEEEEELi128ENS_6half_tEfNS_4arch4Sm90ELb1ELb0ELb1ELb1ELb1ELb0ELb0ELb1ELb1ELb1ELb1ELb0EEENS1_21CollectiveEpilogueFwdINS6_IJSA_SA_SB_EEES9_SE_SG_Li256ELb1ELb1ELb1ELb0EEENS1_36VarlenDynamicPersistentTileSchedulerILi128ELi96ELi256ELi128ELb1ELb1ELb1ELb1ELb1ELb1EEEEEEEEEvNT_6ParamsE,@"STO_CUDA_ENTRY STV_DEFAULT"
_ZN7cutlass13device_kernelIN5flash11enable_sm90INS1_16FlashAttnFwdSm90INS1_25CollectiveMainloopFwdSm90ILi2EN4cute5tupleIJNS5_1CILi1EEES8_S8_EEENS6_IJNS7_ILi128EEENS7_ILi96EEENS7_ILi192EEEEEELi128ENS_6half_tEfNS_4arch4Sm90ELb1ELb0ELb1ELb1ELb1ELb0ELb0ELb1ELb1ELb1ELb1ELb0EEENS1_21CollectiveEpilogueFwdINS6_IJSA_SA_SB_EEES9_SE_SG_Li256ELb1ELb1ELb1ELb0EEENS1_36VarlenDynamicPersistentTileSchedulerILi128ELi96ELi256ELi128ELb1ELb1ELb1ELb1ELb1ELb1EEEEEEEEEvNT_6ParamsE:
        /* <DEDUP_REMOVED lines=45> */
.L_x_2366:
        /* <DEDUP_REMOVED lines=22> */
.L_x_2367:
        /* <DEDUP_REMOVED lines=18> */
.L_x_2368:
        /* <DEDUP_REMOVED lines=22> */
.L_x_2369:
        /* <DEDUP_REMOVED lines=23> */
.L_x_2370:
        /* <DEDUP_REMOVED lines=10> */
.L_x_2372:
        /* <DEDUP_REMOVED lines=22> */
[----:B------:R-:W-:-:S04]  /*0a20*/  LEA.HI R3, R0, R203, RZ, 0x4 ;  /* 0x000000cb00037211 */ /* 0x000fc800078f20ff */
        /* <DEDUP_REMOVED lines=17> */
[----:B------:R-:W-:Y:S01]  /*0b40*/  LEA.HI R7, R8, R181, RZ, 0x2 ;  /* 0x000000b508077211 */ /* 0x000fe200078f10ff */
[----:B------:R-:W-:Y:S01]  /*0b50*/  IMAD.U32 R180, RZ, RZ, UR4 ;  /* 0x00000004ffb47e24 */ /* 0x000fe2000f8e00ff */
[----:B------:R-:W-:Y:S01]  /*0b60*/  LOP3.LUT R3, R3, 0x1ffffffe, RZ, 0xc0, !PT ;  /* 0x1ffffffe03037812 */ /* 0x000fe200078ec0ff */
[----:B------:R-:W-:Y:S01]  /*0b70*/  IMAD R4, R4, 0x40, R5 ;  /* 0x0000004004047824 */ /* 0x000fe200078e0205 */
[----:B------:R-:W-:-:S02]  /*0b80*/  LEA.HI R5, R0, R203, RZ, 0x2 ;  /* 0x000000cb00057211 */ /* 0x000fc400078f10ff */
[----:B------:R-:W-:Y:S01]  /*0b90*/  SHF.R.S32.HI R9, RZ, 0x2, R7 ;  /* 0x00000002ff097819 */ /* 0x000fe20000011407 */
[----:B------:R-:W-:Y:S01]  /*0ba0*/  IMAD.IADD R3, R6, 0x1, -R3 ;  /* 0x0000000106037824 */ /* 0x000fe200078e0a03 */
[----:B------:R-:W-:Y:S02]  /*0bb0*/  SHF.R.S32.HI R10, RZ, 0x1f, R7 ;  /* 0x0000001fff0a7819 */ /* 0x000fe40000011407 */
[----:B------:R-:W-:Y:S02]  /*0bc0*/  LOP3.LUT R6, R5, 0xfffffffc, RZ, 0xc0, !PT ;  /* 0xfffffffc05067812 */ /* 0x000fe400078ec0ff */
[----:B------:R-:W-:Y:S02]  /*0bd0*/  LEA.HI R0, R0, R203, RZ, 0x3 ;  /* 0x000000cb00007211 */ /* 0x000fe400078f18ff */
[----:B------:R-:W-:Y:S01]  /*0be0*/  LEA.HI R10, R10, R9, RZ, 0x3 ;  /* 0x000000090a0a7211 */ /* 0x000fe200078f18ff */
[----:B------:R-:W-:Y:S01]  /*0bf0*/  IMAD.IADD R6, R203, 0x1, -R6 ;  /* 0x00000001cb067824 */ /* 0x000fe200078e0a06 */
[----:B------:R-:W-:-:S02]  /*0c00*/  LEA R199, R3, R4, 0x3 ;  /* 0x0000000403c77211 */ /* 0x000fc400078e18ff */
[----:B------:R-:W-:Y:S02]  /*0c10*/  LOP3.LUT R22, R0, 0xfffffff8, RZ, 0xc0, !PT ;  /* 0xfffffff800167812 */ /* 0x000fe400078ec0ff */
[----:B------:R-:W-:Y:S02]  /*0c20*/  LOP3.LUT R4, R7, 0x7ffffffc, RZ, 0xc0, !PT ;  /* 0x7ffffffc07047812 */ /* 0x000fe400078ec0ff */
[----:B------:R-:W-:Y:S01]  /*0c30*/  LOP3.LUT R10, R10, 0xfffffff8, RZ, 0xc0, !PT ;  /* 0xfffffff80a0a7812 */ /* 0x000fe200078ec0ff */
[----:B------:R-:W-:Y:S01]  /*0c40*/  IMAD.IADD R22, R203, 0x1, -R22 ;  /* 0x00000001cb167824 */ /* 0x000fe200078e0a16 */
[----:B------:R-:W-:Y:S02]  /*0c50*/  LEA.HI R8, R8, R181, RZ, 0x5 ;  /* 0x000000b508087211 */ /* 0x000fe400078f28ff */
[----:B------:R-:W-:Y:S01]  /*0c60*/  IADD3 R4, R181, -R4, RZ ;  /* 0x80000004b5047210 */ /* 0x000fe20007ffe0ff */
[----:B------:R-:W-:Y:S01]  /*0c70*/  IMAD.IADD R9, R9, 0x1, -R10 ;  /* 0x0000000109097824 */ /* 0x000fe200078e0a0a */
[----:B------:R-:W-:Y:S01]  /*0c80*/  LEA.HI R3, R6, R6, RZ, 0x1 ;  /* 0x0000000606037211 */ /* 0x000fe200078f08ff */
[----:B------:R-:W-:Y:S01]  /*0c90*/  IMAD.SHL.U32 R16, R22, 0x8, RZ ;  /* 0x0000000816107824 */ /* 0x000fe200078e00ff */
[----:B------:R-:W-:Y:S01]  /*0ca0*/  SHF.R.S32.HI R8, RZ, 0x5, R8 ;  /* 0x00000005ff087819 */ /* 0x000fe20000011408 */
[----:B------:R-:W-:Y:S01]  /*0cb0*/  IMAD.SHL.U32 R17, R4, 0x2, RZ ;  /* 0x0000000204117824 */ /* 0x000fe200078e00ff */
[----:B------:R-:W-:Y:S01]  /*0cc0*/  LOP3.LUT R2, R2, 0x3fffffe, RZ, 0xc0, !PT ;  /* 0x03fffffe02027812 */ /* 0x000fe200078ec0ff */
[----:B------:R-:W-:Y:S01]  /*0cd0*/  VIADD R19, R16, 0x40 ;  /* 0x0000004010137836 */ /* 0x000fe20000000000 */
[----:B------:R-:W-:Y:S01]  /*0ce0*/  LOP3.LUT R3, R3, 0x1ffffffe, RZ, 0xc0, !PT ;  /* 0x1ffffffe03037812 */ /* 0x000fe200078ec0ff */
[----:B------:R-:W-:Y:S01]  /*0cf0*/  IMAD R9, R8, 0x10, R9 ;  /* 0x0000001008097824 */ /* 0x000fe200078e0209 */
[----:B------:R-:W-:Y:S01]  /*0d00*/  IADD3 R172, R17, 0x28, RZ ;  /* 0x0000002811ac7810 */ /* 0x000fe20007ffe0ff */
[----:B------:R-:W-:Y:S01]  /*0d10*/  IMAD.IADD R2, R197, 0x1, -R2 ;  /* 0x00000001c5027824 */ /* 0x000fe200078e0a02 */
        /* <DEDUP_REMOVED lines=30> */
[----:B------:R-:W-:-:S02]  /*0f00*/  SHF.R.S32.HI R185, RZ, 0x1f, R165 ;  /* 0x0000001fffb97819 */ /* 0x000fc400000114a5 */
[----:B------:R-:W-:Y:S01]  /*0f10*/  SHF.R.S32.HI R184, RZ, 0x1f, R164 ;  /* 0x0000001fffb87819 */ /* 0x000fe200000114a4 */
[----:B------:R-:W-:Y:S01]  /*0f20*/  IMAD R18, R3, 0x8, R198 ;  /* 0x0000000803127824 */ /* 0x000fe200078e02c6 */
[----:B------:R-:W-:Y:S02]  /*0f30*/  SHF.R.S32.HI R183, RZ, 0x1f, R163 ;  /* 0x0000001fffb77819 */ /* 0x000fe400000114a3 */
[----:B------:R-:W-:-:S07]  /*0f40*/  SHF.R.S32.HI R182, RZ, 0x1f, R162 ;  /* 0x0000001fffb67819 */ /* 0x000fce00000114a2 */
.L_x_2436:
[----:B01-34-:R-:W0:Y:S01]  /*0f50*/  LDC.64 R2, c[0x0][0xc88] ;  /* 0x00032200ff027b82 */ /* 0x01be220000000a00 */
[----:B------:R-:W-:Y:S01]  /*0f60*/  ULDC.64 UR8, c[0x0][0xa28] ;  /* 0x00028a0000087ab9 */ /* 0x000fe20000000a00 */
[----:B------:R-:W-:Y:S01]  /*0f70*/  ULDC.64 UR10, c[0x0][0xa18] ;  /* 0x00028600000a7ab9 */ /* 0x000fe20000000a00 */
[----:B0-----:R-:W-:-:S06]  /*0f80*/  IMAD.WIDE R2, R27, 0x4, R2 ;  /* 0x000000041b027825 */ /* 0x001fcc00078e0202 */
[----:B--2---:R-:W2:Y:S01]  /*0f90*/  LDG.E R2, desc[UR36][R2.64] ;  /* 0x0000002402027981 */ /* 0x004ea2000c1e1900 */
        /* <DEDUP_REMOVED lines=8> */
[----:B------:R-:W-:Y:S01]  /*1020*/  IMAD.U32 R161, RZ, RZ, UR4 ;  /* 0x00000004ffa17e24 */ /* 0x000fe2000f8e00ff */
[----:B------:R-:W-:-:S04]  /*1030*/  @UP0 ULEA UR8, UP2, UR4, UR8, 0x2 ;  /* 0x0000000804080291 */ /* 0x000fc8000f84103f */
[----:B------:R-:W-:Y:S02]  /*1040*/  @UP0 ULEA.HI.X UR9, UR4, UR9, UR7, 0x2, UP2 ;  /* 0x0000000904090291 */ /* 0x000fe400090f1407 */
[----:B------:R-:W-:Y:S01]  /*1050*/  IMAD.U32 R179, RZ, RZ, UR7 ;  /* 0x00000007ffb37e24 */ /* 0x000fe2000f8e00ff */
[----:B------:R-:W-:Y:S01]  /*1060*/  @UP1 ULEA UR10, UP0, UR4, UR10, 0x2 ;  /* 0x0000000a040a1291 */ /* 0x000fe2000f80103f */
[----:B------:R-:W-:-:S03]  /*1070*/  IMAD.U32 R2, RZ, RZ, UR8 ;  /* 0x00000008ff027e24 */ /* 0x000fc6000f8e00ff */
[----:B------:R-:W-:Y:S01]  /*1080*/  @UP1 ULEA.HI.X UR11, UR4, UR11, UR7, 0x2, UP0 ;  /* 0x0000000b040b1291 */ /* 0x000fe200080f1407 */
[----:B------:R-:W-:Y:S01]  /*1090*/  IMAD.U32 R3, RZ, RZ, UR9 ;  /* 0x00000009ff037e24 */ /* 0x000fe2000f8e00ff */
[----:B------:R-:W-:Y:S01]  /*10a0*/  ULDC.64 UR8, c[0x0][0x418] ;  /* 0x0001060000087ab9 */ /* 0x000fe20000000a00 */
[----:B------:R-:W-:Y:S01]  /*10b0*/  IMAD.U32 R4, RZ, RZ, UR10 ;  /* 0x0000000aff047e24 */ /* 0x000fe2000f8e00ff */
[----:B------:R-:W-:Y:S01]  /*10c0*/  ULDC UR4, c[0x0][0x424] ;  /* 0x0001090000047ab9 */ /* 0x000fe20000000800 */
[----:B------:R-:W-:Y:S01]  /*10d0*/  ULDC UR7, c[0x0][0x2f0] ;  /* 0x0000bc0000077ab9 */ /* 0x000fe20000000800 */
[----:B------:R-:W-:Y:S01]  /*10e0*/  IMAD.U32 R5, RZ, RZ, UR11 ;  /* 0x0000000bff057e24 */ /* 0x000fe2000f8e00ff */
[----:B------:R-:W2:Y:S01]  /*10f0*/  @P0 LDG.E R2, desc[UR36][R2.64] ;  /* 0x0000002402020981 */ /* 0x000ea2000c1e1900 */
[----:B------:R-:W-:Y:S01]  /*1100*/  UISETP.NE.U32.AND UP0, UPT, UR8, URZ, UPT ;  /* 0x0000003f0800728c */ /* 0x000fe2000bf05070 */
[----:B------:R-:W-:Y:S02]  /*1110*/  ULDC.64 UR10, c[0x0][0xa20] ;  /* 0x00028800000a7ab9 */ /* 0x000fe40000000a00 */
[----:B------:R-:W3:Y:S01]  /*1120*/  @P2 LDG.E R4, desc[UR36][R4.64] ;  /* 0x0000002404042981 */ /* 0x000ee2000c1e1900 */
[----:B------:R-:W-:Y:S01]  /*1130*/  UISETP.NE.AND.EX UP0, UPT, UR9, URZ, UPT, UP0 ;  /* 0x0000003f0900728c */ /* 0x000fe2000bf05300 */
[----:B------:R-:W-:Y:S01]  /*1140*/  ISETP.NE.U32.AND P1, PT, RZ, UR10, PT ;  /* 0x0000000aff007c0c */ /* 0x000fe2000bf25070 */
[----:B------:R-:W-:-:S02]  /*1150*/  ULOP3.LUT UR8, UR5, 0xffff, URZ, 0xc0, !UPT ;  /* 0x0000ffff05087892 */ /* 0x000fc4000f8ec03f */
[----:B------:R-:W-:Y:S01]  /*1160*/  USEL UR4, UR4, 0x1, UP0 ;  /* 0x0000000104047887 */ /* 0x000fe20008000000 */
[----:B------:R-:W-:Y:S01]  /*1170*/  ISETP.NE.AND.EX P1, PT, RZ, UR11, PT, P1 ;  /* 0x0000000bff007c0c */ /* 0x000fe2000bf25310 */
[----:B------:R-:W-:Y:S02]  /*1180*/  UMOV UR43, URZ ;  /* 0x0000003f002b7c82 */ /* 0x000fe40008000000 */
[----:B------:R-:W-:Y:S01]  /*1190*/  MOV R177, UR8 ;  /* 0x0000000800b17c02 */ /* 0x000fe20008000f00 */
[----:B------:R-:W-:Y:S01]  /*11a0*/  UIMAD UR4, UR4, UR7, URZ ;  /* 0x00000007040472a4 */ /* 0x000fe2000f8e023f */
[----:B--2---:R-:W-:Y:S02]  /*11b0*/  @P0 R2UR UR43, R2 ;  /* 0x00000000022b02ca */ /* 0x004fe400000e0000 */
[----:B---3--:R-:W-:Y:S01]  /*11c0*/  @P2 R2UR UR41, R4 ;  /* 0x00000000042922ca */ /* 0x008fe200000e0000 */
[----:B-----5:R-:W-:-:S14]  /*11d0*/  @P2 BRA `(.L_x_2373) ;  /* 0x00000000003c2947 */ /* 0x020fdc0003800000 */
[----:B------:R-:W-:Y:S01]  /*11e0*/  ULDC.64 UR8, c[0x0][0xa00] ;  /* 0x0002800000087ab9 */ /* 0x000fe20000000a00 */
[----:B------:R-:W-:Y:S01]  /*11f0*/  ULDC UR41, c[0x0][0x288] ;  /* 0x0000a20000297ab9 */ /* 0x000fe20000000800 */
[----:B------:R-:W-:-:S04]  /*1200*/  ISETP.NE.U32.AND P0, PT, RZ, UR8, PT ;  /* 0x00000008ff007c0c */ /* 0x000fc8000bf05070 */
[----:B------:R-:W-:-:S13]  /*1210*/  ISETP.NE.AND.EX P0, PT, RZ, UR9, PT, P0 ;  /* 0x00000009ff007c0c */ /* 0x000fda000bf05300 */
[----:B------:R-:W-:Y:S05]  /*1220*/  @!P0 BRA `(.L_x_2373) ;  /* 0x0000000000288947 */ /* 0x000fea0003800000 */
[----:B------:R-:W-:Y:S01]  /*1230*/  R2UR UR7, R161 ;  /* 0x00000000a10772ca */ /* 0x000fe200000e0000 */
[----:B------:R-:W-:-:S12]  /*1240*/  ULDC.64 UR8, c[0x0][0xa00] ;  /* 0x0002800000087ab9 */ /* 0x000fd80000000a00 */
        /* <DEDUP_REMOVED lines=8> */
.L_x_2373:
[----:B------:R-:W-:Y:S05]  /*12d0*/  @!P1 BRA `(.L_x_2374) ;  /* 0x0000000000249947 */ /* 0x000fea0003800000 */
[----:B------:R-:W-:Y:S02]  /*12e0*/  R2UR UR7, R161 ;  /* 0x00000000a10772ca */ /* 0x000fe400000e0000 */
[----:B------:R-:W-:-:S11]  /*12f0*/  R2UR UR8, R179 ;  /* 0x00000000b30872ca */ /* 0x000fd600000e0000 */
[----:B------:R-:W-:-:S04]  /*1300*/  ULEA UR4, UP0, UR7, UR10, 0x2 ;  /* 0x0000000a07047291 */ /* 0x000fc8000f80103f */
[----:B------:R-:W-:Y:S02]  /*1310*/  ULEA.HI.X UR7, UR7, UR11, UR8, 0x2, UP0 ;  /* 0x0000000b07077291 */ /* 0x000fe400080f1408 */
[----:B------:R-:W-:-:S04]  /*1320*/  IMAD.U32 R2, RZ, RZ, UR4 ;  /* 0x00000004ff027e24 */ /* 0x000fc8000f8e00ff */
[----:B------:R-:W-:-:S05]  /*1330*/  IMAD.U32 R3, RZ, RZ, UR7 ;  /* 0x00000007ff037e24 */ /* 0x000fca000f8e00ff */
[----:B------:R-:W2:Y:S02]  /*1340*/  LDG.E R2, desc[UR36][R2.64] ;  /* 0x0000002402027981 */ /* 0x000ea4000c1e1900 */
[----:B--2---:R-:W-:Y:S01]  /*1350*/  R2UR UR4, R2 ;  /* 0x00000000020472ca */ /* 0x004fe200000e0000 */
[----:B------:R-:W-:-:S14]  /*1360*/  BRA `(.L_x_2375) ;  /* 0x0000000000387947 */ /* 0x000fdc0003800000 */
.L_x_2374:
[----:B------:R-:W-:Y:S02]  /*1370*/  ULDC.64 UR8, c[0x0][0xa08] ;  /* 0x0002820000087ab9 */ /* 0x000fe40000000a00 */
        /* <DEDUP_REMOVED lines=13> */
.L_x_2375:
[----:B------:R-:W-:Y:S01]  /*1450*/  ULDC UR7, c[0x0][0x448] ;  /* 0x0001120000077ab9 */ /* 0x000fe20000000800 */
[----:B------:R-:W-:Y:S02]  /*1460*/  USHF.L.U32 UR42, UR6, 0x7, URZ ;  /* 0x00000007062a7899 */ /* 0x000fe4000800063f */
[----:B------:R-:W-:Y:S02]  /*1470*/  UISETP.NE.AND UP0, UPT, UR7, 0x1, UPT ;  /* 0x000000010700788c */ /* 0x000fe4000bf05270 */
[----:B------:R-:W-:Y:S02]  /*1480*/  UIADD3 UR8, UR42, 0x7f, URZ ;  /* 0x0000007f2a087890 */ /* 0x000fe4000fffe03f */
[----:B------:R-:W-:Y:S02]  /*1490*/  UIADD3 UR43, -UR43, UR4, URZ ;  /* 0x000000042b2b7290 */ /* 0x000fe4000fffe13f */
[----:B------:R-:W-:Y:S02]  /*14a0*/  UP2UR UR61, UPR, URZ, 0x1 ;  /* 0x000000013f3d7883 */ /* 0x000fe40008000000 */
[----:B------:R-:W-:-:S03]  /*14b0*/  UIADD3 UR4, UR43, 0x60, -UR41 ;  /* 0x000000602b047890 */ /* 0x000fc6000fffe829 */
[----:B------:R-:W-:Y:S01]  /*14c0*/  @UP0 ULDC UR6, c[0x0][0x44c] ;  /* 0x0001130000060ab9 */ /* 0x000fe20000000800 */
[----:B------:R-:W-:Y:S01]  /*14d0*/  @UP0 ULDC UR9, c[0x0][0x450] ;  /* 0x0001140000090ab9 */ /* 0x000fe20000000800 */
[----:B------:R-:W-:Y:S02]  /*14e0*/  UIMAD.WIDE.U32 UR6, UR8, UR6, URZ ;  /* 0x00000006080672a5 */ /* 0x000fe4000f8e003f */
[----:B------:R-:W-:Y:S02]  /*14f0*/  UIADD3 UR6, UR43, 0x5f, URZ ;  /* 0x0000005f2b067890 */ /* 0x000fe4000fffe03f */
[----:B------:R-:W-:Y:S02]  /*1500*/  @UP0 USHF.R.U32.HI UR8, URZ, UR9, UR7 ;  /* 0x000000093f080299 */ /* 0x000fe40008011607 */
[----:B------:R-:W-:Y:S02]  /*1510*/  UIMAD.WIDE UR6, UR6, 0x2aaaaaab, URZ ;  /* 0x2aaaaaab060678a5 */ /* 0x000fe4000f8e023f */
[----:B------:R-:W-:-:S02]  /*1520*/  UIADD3 UR8, UR4, UR8, URZ ;  /* 0x0000000804087290 */ /* 0x000fc4000fffe03f */
[----:B------:R-:W-:Y:S02]  /*1530*/  USHF.R.U32.HI UR4, URZ, 0x1f, UR7 ;  /* 0x0000001f3f047899 */ /* 0x000fe40008011607 */
[----:B------:R-:W-:Y:S02]  /*1540*/  UIMAD.WIDE UR8, UR8, 0x2aaaaaab, URZ ;  /* 0x2aaaaaab080878a5 */ /* 0x000fe4000f8e023f */
[----:B------:R-:W-:Y:S02]  /*1550*/  ULEA.HI.SX32 UR7, UR7, UR4, 0x1c ;  /* 0x0000000407077291 */ /* 0x000fe4000f8fe23f */
[----:B------:R-:W-:Y:S02]  /*1560*/  USHF.R.U32.HI UR6, URZ, 0x1f, UR9 ;  /* 0x0000001f3f067899 */ /* 0x000fe40008011609 */
[----:B------:R-:W-:Y:S02]  /*1570*/  ULOP3.LUT UR4, UR5, 0xff000000, URZ, 0xc0, !UPT ;  /* 0xff00000005047892 */ /* 0x000fe4000f8ec03f */
[----:B------:R-:W-:-:S02]  /*1580*/  ULEA.HI.SX32 UR6, UR9, UR6, 0x1c ;  /* 0x0000000609067291 */ /* 0x000fc4000f8fe23f */
[----:B------:R-:W-:Y:S02]  /*1590*/  ULOP3.LUT UR5, UR5, 0xff0000, URZ, 0xc0, !UPT ;  /* 0x00ff000005057892 */ /* 0x000fe4000f8ec03f */
[----:B------:R-:W-:Y:S02]  /*15a0*/  UISETP.LT.AND UP0, UPT, UR7, UR6, UPT ;  /* 0x000000060700728c */ /* 0x000fe4000bf01270 */
[----:B------:R-:W-:Y:S02]  /*15b0*/  USHF.R.U32.HI UR4, URZ, 0x8, UR4 ;  /* 0x000000083f047899 */ /* 0x000fe40008011604 */
[----:B------:R-:W-:Y:S02]  /*15c0*/  USEL UR9, UR7, UR6, UP0 ;  /* 0x0000000607097287 */ /* 0x000fe40008000000 */
[----:B------:R-:W-:Y:S02]  /*15d0*/  ULEA.HI UR5, UR5, UR4, URZ, 0x10 ;  /* 0x0000000405057291 */ /* 0x000fe4000f8f803f */
[----:B------:R-:W-:-:S02]  /*15e0*/  UISETP.GE.AND UP0, UPT, UR9, 0x1, UPT ;  /* 0x000000010900788c */ /* 0x000fc4000bf06270 */
[----:B------:R-:W-:Y:S02]  /*15f0*/  ULOP3.LUT UR6, UR5, 0xff, URZ, 0xc0, !UPT ;  /* 0x000000ff05067892 */ /* 0x000fe4000f8ec03f */
[----:B------:R-:W-:Y:S02]  /*1600*/  USHF.R.U32.HI UR5, URZ, 0x10, UR5 ;  /* 0x000000103f057899 */ /* 0x000fe40008011605 */
[----:B------:R-:W-:Y:S01]  /*1610*/  PLOP3.LUT P0, PT, PT, PT, UP0, 0x80, 0x0 ;  /* 0x000000000000781c */ /* 0x000fe20003f0f008 */
[----:B------:R-:W-:Y:S01]  /*1620*/  UMOV UR4, URZ ;  /* 0x0000003f00047c82 */ /* 0x000fe20008000000 */
[----:B------:R-:W-:Y:S02]  /*1630*/  IMAD.U32 R160, RZ, RZ, UR6 ;  /* 0x00000006ffa07e24 */ /* 0x000fe4000f8e00ff */
[----:B------:R-:W-:-:S09]  /*1640*/  IMAD.U32 R23, RZ, RZ, UR5 ;  /* 0x00000005ff177e24 */ /* 0x000fd2000f8e00ff */
[----:B------:R-:W-:Y:S05]  /*1650*/  @!P0 BRA `(.L_x_2376) ;  /* 0x0000000000948947 */ /* 0x000fea0003800000 */
[----:B------:R-:W-:Y:S01]  /*1660*/  R2UR UR5, R23 ;  /* 0x00000000170572ca */ /* 0x000fe200000e0000 */
[----:B------:R-:W-:-:S12]  /*1670*/  ULDC UR4, c[0x0][0x9f0] ;  /* 0x00027c0000047ab9 */ /* 0x000fd80000000800 */
[----:B------:R-:W-:-:S04]  /*1680*/  UISETP.NE.AND UP0, UPT, UR5, URZ, UPT ;  /* 0x0000003f0500728c */ /* 0x000fc8000bf05270 */
[----:B------:R-:W-:-:S03]  /*1690*/  USEL UR10, UR5, UR4, UP0 ;  /* 0x00000004050a7287 */ /* 0x000fc60008000000 */
[----:B------:R-:W-:Y:S01]  /*16a0*/  UMOV UR4, URZ ;  /* 0x0000003f00047c82 */ /* 0x000fe20008000000 */
[----:B------:R-:W-:Y:S02]  /*16b0*/  UIADD3 UR6, UR10, -0x1, UR9 ;  /* 0xffffffff0a067890 */ /* 0x000fe4000fffe009 */
[----:B------:R-:W-:-:S04]  /*16c0*/  MOV R3, UR10 ;  /* 0x0000000a00037c02 */ /* 0x000fc80008000f00 */
[-C--:B------:R-:W-:Y:S01]  /*16d0*/  IABS R0, R3.reuse ;  /* 0x0000000300007213 */ /* 0x080fe20000000000 */
[----:B------:R-:W-:Y:S01]  /*16e0*/  IMAD.U32 R4, RZ, RZ, UR6 ;  /* 0x00000006ff047e24 */ /* 0x000fe2000f8e00ff */
[----:B------:R-:W-:Y:S01]  /*16f0*/  IABS R5, R3 ;  /* 0x0000000300057213 */ /* 0x000fe20000000000 */
[----:B------:R-:W-:Y:S01]  /*1700*/  ULOP3.LUT UR6, UR6, UR10, URZ, 0x3c, !UPT ;  /* 0x0000000a06067292 */ /* 0x000fe2000f8e3c3f */
        /* <DEDUP_REMOVED lines=26> */
.L_x_2376:
[----:B------:R-:W-:Y:S01]  /*18b0*/  R2UR UR5, R160 ;  /* 0x00000000a00572ca */ /* 0x000fe200000e0000 */
[----:B------:R-:W-:Y:S01]  /*18c0*/  IMAD.U32 R0, RZ, RZ, UR9 ;  /* 0x00000009ff007e24 */ /* 0x000fe2000f8e00ff */
[----:B------:R-:W-:Y:S01]  /*18d0*/  PLOP3.LUT P0, PT, PT, PT, PT, 0x80, 0x0 ;  /* 0x000000000000781c */ /* 0x000fe20003f0f070 */
[----:B------:R-:W-:Y:S01]  /*18e0*/  IMAD.U32 R3, RZ, RZ, UR4 ;  /* 0x00000004ff037e24 */ /* 0x000fe2000f8e00ff */
[----:B------:R-:W-:Y:S01]  /*18f0*/  CS2R R86, SRZ ;  /* 0x0000000000567805 */ /* 0x000fe2000001ff00 */
[----:B------:R-:W-:Y:S01]  /*1900*/  IMAD.MOV.U32 R96, RZ, RZ, RZ ;  /* 0x000000ffff607224 */ /* 0x000fe200078e00ff */
[----:B------:R-:W-:Y:S02]  /*1910*/  CS2R R84, SRZ ;  /* 0x0000000000547805 */ /* 0x000fe4000001ff00 */
[----:B------:R-:W-:Y:S02]  /*1920*/  CS2R R82, SRZ ;  /* 0x0000000000527805 */ /* 0x000fe4000001ff00 */
[----:B------:R-:W-:-:S02]  /*1930*/  CS2R R80, SRZ ;  /* 0x0000000000507805 */ /* 0x000fc4000001ff00 */
[----:B------:R-:W-:Y:S02]  /*1940*/  CS2R R78, SRZ ;  /* 0x00000000004e7805 */ /* 0x000fe4000001ff00 */
[----:B------:R-:W-:Y:S02]  /*1950*/  CS2R R76, SRZ ;  /* 0x00000000004c7805 */ /* 0x000fe4000001ff00 */
[----:B------:R-:W-:Y:S02]  /*1960*/  CS2R R74, SRZ ;  /* 0x00000000004a7805 */ /* 0x000fe4000001ff00 */
[----:B------:R-:W-:Y:S01]  /*1970*/  CS2R R72, SRZ ;  /* 0x0000000000487805 */ /* 0x000fe2000001ff00 */
[----:B------:R-:W-:Y:S01]  /*1980*/  UIMAD UR60, UR5, UR4, URZ ;  /* 0x00000004053c72a4 */ /* 0x000fe2000f8e023f */
[----:B------:R-:W-:Y:S02]  /*1990*/  CS2R R70, SRZ ;  /* 0x0000000000467805 */ /* 0x000fe4000001ff00 */
[----:B------:R-:W-:-:S02]  /*19a0*/  CS2R R68, SRZ ;  /* 0x0000000000447805 */ /* 0x000fc4000001ff00 */
[----:B------:R-:W-:Y:S02]  /*19b0*/  CS2R R66, SRZ ;  /* 0x0000000000427805 */ /* 0x000fe4000001ff00 */
[----:B------:R-:W-:Y:S02]  /*19c0*/  CS2R R64, SRZ ;  /* 0x0000000000407805 */ /* 0x000fe4000001ff00 */
[----:B------:R-:W-:Y:S02]  /*19d0*/  CS2R R62, SRZ ;  /* 0x00000000003e7805 */ /* 0x000fe4000001ff00 */
[----:B------:R-:W-:Y:S01]  /*19e0*/  VIADDMNMX R3, R3, UR60, R0, PT ;  /* 0x0000003c03037c46 */ /* 0x000fe2000b800100 */
[----:B------:R-:W-:Y:S01]  /*19f0*/  IMAD.MOV.U32 R0, RZ, RZ, RZ ;  /* 0x000000ffff007224 */ /* 0x000fe200078e00ff */
[----:B------:R-:W-:Y:S02]  /*1a00*/  CS2R R60, SRZ ;  /* 0x00000000003c7805 */ /* 0x000fe4000001ff00 */
[----:B------:R-:W-:-:S02]  /*1a10*/  CS2R R58, SRZ ;  /* 0x00000000003a7805 */ /* 0x000fc4000001ff00 */
[----:B------:R-:W-:Y:S02]  /*1a20*/  R2UR UR5, R3 ;  /* 0x00000000030572ca */ /* 0x000fe400000e0000 */
        /* <DEDUP_REMOVED lines=13> */
[----:B------:R-:W-:Y:S02]  /*1b00*/  MOV R97, UR5 ;  /* 0x0000000500617c02 */ /* 0x000fe40008000f00 */
        /* <DEDUP_REMOVED lines=30> */
[----:B------:R-:W-:Y:S01]  /*1cf0*/  MOV R13, RZ ;  /* 0x000000ff000d7202 */ /* 0x000fe20000000f00 */
[----:B------:R-:W-:Y:S02]  /*1d00*/  IMAD.U32 R6, RZ, RZ, UR4 ;  /* 0x00000004ff067e24 */ /* 0x000fe4000f8e00ff */
[----:B------:R-:W-:-:S02]  /*1d10*/  IMAD.U32 R7, RZ, RZ, UR5 ;  /* 0x00000005ff077e24 */ /* 0x000fc4000f8e00ff */
[----:B------:R-:W-:Y:S02]  /*1d20*/  IMAD.U32 R11, RZ, RZ, UR7 ;  /* 0x00000007ff0b7e24 */ /* 0x000fe4000f8e00ff */
[----:B------:R-:W-:Y:S02]  /*1d30*/  IMAD.MOV.U32 R8, RZ, RZ, 0x70 ;  /* 0x00000070ff087424 */ /* 0x000fe400078e00ff */
[----:B0-----:R-:W-:-:S07]  /*1d40*/  IMAD.MOV.U32 R12, RZ, RZ, 0x1 ;  /* 0x00000001ff0c7424 */ /* 0x001fce00078e00ff */
[----:B------:R-:W-:-:S07]  /*1d50*/  LEPC R20, `(.L_x_2378) ;  /* 0x000000001014794e */ /* 0x000fce0000000000 */
[----:B-1----:R-:W-:Y:S05]  /*1d60*/  CALL.ABS.NOINC R2 ;  /* 0x0000000002007343 */ /* 0x002fea0003c00000 */
.L_x_2378:
        /* <DEDUP_REMOVED lines=11> */
.L_x_2525:
[----:B------:R-:W-:Y:S05]  /*1e20*/  @!P0 BRA `(.L_x_2380) ;  /* 0x0000000000048947 */ /* 0x000fea0003800000 */
[----:B------:R-:W-:Y:S01]  /*1e30*/  BPT.TRAP 0x1 ;  /* 0x000000040000795c */ /* 0x000fe20000300000 */
.L_x_2380:
[----:B0-----:R-:W-:Y:S02]  /*1e40*/  IMAD.U32 R0, RZ, RZ, UR39 ;  /* 0x00000027ff007e24 */ /* 0x001fe4000f8e00ff */
[----:B------:R-:W-:-:S03]  /*1e50*/  IMAD.U32 R3, RZ, RZ, UR38 ;  /* 0x00000026ff037e24 */ /* 0x000fc6000f8e00ff */
[----:B------:R-:W-:Y:S02]  /*1e60*/  LEA R0, R0, UR40, 0x3 ;  /* 0x0000002800007c11 */ /* 0x000fe4000f8e18ff */
[----:B------:R-:W-:-:S04]  /*1e70*/  SHF.L.U32 R3, R3, 0x1f, RZ ;  /* 0x0000001f03037819 */ /* 0x000fc800000006ff */
[----:B------:R0:W1:Y:S01]  /*1e80*/  SYNCS.PHASECHK.TRANS64.TRYWAIT P1, [R0+URZ+0x2a830], R3 ;  /* 0x02a83003000075a7 */ /* 0x000062000802017f */
[----:B------:R-:W-:Y:S05]  /*1e90*/  @!P0 BRA `(.L_x_2381) ;  /* 0x0000000000048947 */ /* 0x000fea0003800000 */
[----:B------:R-:W-:Y:S01]  /*1ea0*/  BPT.TRAP 0x1 ;  /* 0x000000040000795c */ /* 0x000fe20000300000 */
.L_x_2381:
[----:B-1----:R-:W-:Y:S05]  /*1eb0*/  @P1 BRA `(.L_x_2382) ;  /* 0x0000000000081947 */ /* 0x002fea0003800000 */
[----:B------:R-:W1:Y:S02]  /*1ec0*/  SYNCS.PHASECHK.TRANS64.TRYWAIT P1, [R0+URZ+0x2a830], R3 ;  /* 0x02a83003000075a7 */ /* 0x000e64000802017f */
[----:B-1----:R-:W-:Y:S05]  /*1ed0*/  @!P1 BRA `(.L_x_2383) ;  /* 0x0000011400009947 */ /* 0x002fea0003800000 */
.L_x_2382:
        /* <DEDUP_REMOVED lines=13> */
[----:B------:R-:W-:Y:S02]  /*1fb0*/  ULOP3.LUT UR4, UR44, 0x10000, URZ, 0xfc, !UPT ;  /* 0x000100002c047892 */ /* 0x000fe4000f8efc3f */
[----:B------:R-:W-:Y:S02]  /*1fc0*/  UIMAD UR5, UR39, 0x900, UR11 ;  /* 0x00000900270578a4 */ /* 0x000fe4000f8e020b */
[----:B------:R-:W-:Y:S02]  /*1fd0*/  UIADD3 UR6, UR4, 0x2, URZ ;  /* 0x0000000204067890 */ /* 0x000fe4000fffe03f */
[----:B------:R-:W-:Y:S01]  /*1fe0*/  UIADD3 UR7, UR5, 0x2, URZ ;  /* 0x0000000205077890 */ /* 0x000fe2000fffe03f */
[----:B------:R-:W-:Y:S02]  /*1ff0*/  UMOV UR12, UR4 ;  /* 0x00000004000c7c82 */ /* 0x000fe40008000000 */
[----:B------:R-:W-:Y:S01]  /*2000*/  UMOV UR14, UR5 ;  /* 0x00000005000e7c82 */ /* 0x000fe20008000000 */
[----:B------:R-:W-:Y:S01]  /*2010*/  IMAD.U32 R6, RZ, RZ, UR12 ;  /* 0x0000000cff067e24 */ /* 0x000fe2000f8e00ff */
[----:B------:R-:W-:Y:S01]  /*2020*/  HGMMA.64x96x16.F32 R24, gdesc[UR12], RZ, !UPT, gsb0 ;  /* 0x016000000c1879f0 */ /* 0x000fe2000c0008ff */
[----:B------:R-:W-:Y:S01]  /*2030*/  UMOV UR12, UR6 ;  /* 0x00000006000c7c82 */ /* 0x000fe20008000000 */
[----:B------:R-:W-:Y:S01]  /*2040*/  UMOV UR13, 0x40000040 ;  /* 0x40000040000d7882 */ /* 0x000fe20000000000 */
[----:B------:R-:W-:Y:S01]  /*2050*/  UMOV UR14, UR7 ;  /* 0x00000007000e7c82 */ /* 0x000fe20008000000 */
[----:B------:R-:W-:Y:S01]  /*2060*/  UMOV UR15, 0x40000040 ;  /* 0x40000040000f7882 */ /* 0x000fe20000000000 */
[----:B------:R-:W-:Y:S01]  /*2070*/  UIADD3 UR6, UR4, 0x4, URZ ;  /* 0x0000000404067890 */ /* 0x000fe2000fffe03f */
[----:B------:R-:W-:Y:S01]  /*2080*/  IMAD.U32 R4, RZ, RZ, UR12 ;  /* 0x0000000cff047e24 */ /* 0x000fe2000f8e00ff */
[----:B------:R-:W-:Y:S01]  /*2090*/  UIADD3 UR7, UR5, 0x4, URZ ;  /* 0x0000000405077890 */ /* 0x000fe2000fffe03f */
[----:B------:R-:W-:Y:S01]  /*20a0*/  IMAD.U32 R5, RZ, RZ, UR13 ;  /* 0x0000000dff057e24 */ /* 0x000fe2000f8e00ff */
[----:B------:R-:W-:-:S02]  /*20b0*/  UIADD3 UR56, UR4, 0x6, URZ ;  /* 0x0000000604387890 */ /* 0x000fc4000fffe03f */
        /* <DEDUP_REMOVED lines=29> */
[----:B------:R-:W-:Y:S01]  /*2290*/  HGMMA.64x96x16.F32 R24, gdesc[UR12], R24, gsb0 ;  /* 0x016000000c1879f0 */ /* 0x000fe20008000818 */
[----:B------:R-:W-:Y:S01]  /*22a0*/  UMOV UR12, UR6 ;  /* 0x00000006000c7c82 */ /* 0x000fe20008000000 */
[----:B------:R-:W-:Y:S01]  /*22b0*/  UMOV UR13, 0x40000040 ;  /* 0x40000040000d7882 */ /* 0x000fe20000000000 */
[----:B------:R-:W-:Y:S01]  /*22c0*/  UMOV UR14, UR7 ;  /* 0x00000007000e7c82 */ /* 0x000fe20008000000 */
[----:B------:R-:W-:Y:S01]  /*22d0*/  UMOV UR15, 0x40000040 ;  /* 0x40000040000f7882 */ /* 0x000fe20000000000 */
[----:B------:R-:W-:Y:S01]  /*22e0*/  MOV R2, UR12 ;  /* 0x0000000c00027c02 */ /* 0x000fe20008000f00 */
[----:B01----:R-:W-:Y:S01]  /*22f0*/  IMAD.U32 R3, RZ, RZ, UR13 ;  /* 0x0000000dff037e24 */ /* 0x003fe2000f8e00ff */
[----:B------:R-:W-:Y:S02]  /*2300*/  WARPGROUP.DEPBAR.LE gsb0, 0x0 ;  /* 0x00008000000079c5 */ /* 0x000fe40000010000 */
        /* <DEDUP_REMOVED lines=36> */
.L_x_2384:
[----:B------:R-:W-:Y:S01]  /*2550*/  UISETP.NE.AND UP0, UPT, UR61, URZ, UPT ;  /* 0x0000003f3d00728c */ /* 0x000fe2000bf05270 */
[----:B------:R-:W-:Y:S01]  /*2560*/  VIADD R12, R18, UR42 ;  /* 0x0000002a120c7c36 */ /* 0x000fe20008000000 */
[----:B------:R-:W-:Y:S01]  /*2570*/  R2UR UR7, R97 ;  /* 0x00000000610772ca */ /* 0x000fe200000e0000 */
[----:B------:R-:W-:Y:S01]  /*2580*/  ULDC UR6, c[0x0][0x9d8] ;  /* 0x0002760000067ab9 */ /* 0x000fe20000000800 */
[----:B------:R-:W-:Y:S02]  /*2590*/  IMAD.U32 R15, RZ, RZ, UR41 ;  /* 0x00000029ff0f7e24 */ /* 0x000fe4000f8e00ff */
[----:B------:R-:W-:Y:S01]  /*25a0*/  FMUL.FTZ R26, R26, UR6 ;  /* 0x000000061a1a7c20 */ /* 0x000fe20008410000 */
[----:B------:R-:W-:Y:S01]  /*25b0*/  PLOP3.LUT P1, PT, PT, PT, UP0, 0x80, 0x0 ;  /* 0x000000000000781c */ /* 0x000fe20003f2f008 */
[----:B------:R-:W-:Y:S01]  /*25c0*/  FMUL.FTZ R27, R27, UR6 ;  /* 0x000000061b1b7c20 */ /* 0x000fe20008410000 */
[----:B------:R-:W-:Y:S01]  /*25d0*/  PLOP3.LUT P2, PT, PT, PT, UP0, 0x80, 0x0 ;  /* 0x000000000000781c */ /* 0x000fe20003f4f008 */
[----:B------:R-:W-:Y:S01]  /*25e0*/  FMUL.FTZ R30, R30, UR6 ;  /* 0x000000061e1e7c20 */ /* 0x000fe20008410000 */
[----:B------:R-:W-:Y:S01]  /*25f0*/  FMUL.FTZ R35, R35, UR6 ;  /* 0x0000000623237c20 */ /* 0x000fe20008410000 */
[----:B------:R-:W-:Y:S01]  /*2600*/  @UP0 ULDC UR4, c[0x0][0x44c] ;  /* 0x0001130000040ab9 */ /* 0x000fe20000000800 */
[----:B------:R-:W0:Y:S01]  /*2610*/  MUFU.TANH R26, R26 ;  /* 0x0000001a001a7308 */ /* 0x000e220000002400 */
[----:B------:R-:W-:Y:S01]  /*2620*/  FMUL.FTZ R31, R31, UR6 ;  /* 0x000000061f1f7c20 */ /* 0x000fe20008410000 */
[----:B------:R-:W-:Y:S01]  /*2630*/  FMUL.FTZ R34, R34, UR6 ;  /* 0x0000000622227c20 */ /* 0x000fe20008410000 */
[----:B------:R-:W-:Y:S01]  /*2640*/  UIMAD UR5, UR7, -0x60, UR43 ;  /* 0xffffffa0070578a4 */ /* 0x000fe2000f8e022b */
[----:B------:R-:W-:Y:S01]  /*2650*/  FMUL.FTZ R38, R38, UR6 ;  /* 0x0000000626267c20 */ /* 0x000fe20008410000 */
[----:B------:R-:W-:Y:S01]  /*2660*/  FMUL.FTZ R39, R39, UR6 ;  /* 0x0000000627277c20 */ /* 0x000fe20008410000 */
[----:B------:R-:W-:Y:S01]  /*2670*/  FMUL.FTZ R42, R42, UR6 ;  /* 0x000000062a2a7c20 */ /* 0x000fe20008410000 */
[----:B------:R-:W-:Y:S01]  /*2680*/  @P1 IMAD.HI.U32 R8, R12, UR4, RZ ;  /* 0x000000040c081c27 */ /* 0x000fe2000f8e00ff */
[----:B------:R-:W-:Y:S01]  /*2690*/  @UP0 ULDC UR4, c[0x0][0x450] ;  /* 0x0001140000040ab9 */ /* 0x000fe20000000800 */
[----:B------:R-:W1:Y:S02]  /*26a0*/  MUFU.TANH R84, R27 ;  /* 0x0000001b00547308 */ /* 0x000e640000002400 */
[----:B------:R-:W-:Y:S01]  /*26b0*/  FMUL.FTZ R43, R43, UR6 ;  /* 0x000000062b2b7c20 */ /* 0x000fe20008410000 */
[----:B------:R-:W-:Y:S01]  /*26c0*/  IMAD.U32 R10, RZ, RZ, UR5 ;  /* 0x00000005ff0a7e24 */ /* 0x000fe2000f8e00ff */
[----:B------:R-:W-:Y:S01]  /*26d0*/  @P2 SHF.R.U32.HI R12, RZ, UR4, R8 ;  /* 0x00000004ff0c2c19 */ /* 0x000fe20008011608 */
[----:B------:R-:W-:Y:S01]  /*26e0*/  UIMAD UR4, UR7, -0x60, URZ ;  /* 0xffffffa0070478a4 */ /* 0x000fe2000f8e023f */
[----:B------:R-:W-:Y:S01]  /*26f0*/  FMUL.FTZ R46, R46, UR6 ;  /* 0x000000062e2e7c20 */ /* 0x000fe20008410000 */
[----:B------:R-:W-:Y:S01]  /*2700*/  FMUL.FTZ R11, R24, UR6 ;  /* 0x00000006180b7c20 */ /* 0x000fe20008410000 */
[----:B------:R-:W-:Y:S01]  /*2710*/  FMUL.FTZ R47, R47, UR6 ;  /* 0x000000062f2f7c20 */ /* 0x000fe20008410000 */
[----:B------:R-:W2:Y:S01]  /*2720*/  SHFL.IDX PT, R9, R12, 0x1, 0x1c1f ;  /* 0x003c1f000c097f89 */ /* 0x000ea200000e0000 */
[----:B------:R-:W3:Y:S01]  /*2730*/  MUFU.TANH R30, R30 ;  /* 0x0000001e001e7308 */ /* 0x000ee20000002400 */
[----:B------:R-:W-:-:S02]  /*2740*/  IMAD.U32 R8, RZ, RZ, UR4 ;  /* 0x00000004ff087e24 */ /* 0x000fc4000f8e00ff */
[----:B------:R-:W-:Y:S01]  /*2750*/  FMUL.FTZ R54, R54, UR6 ;  /* 0x0000000636367c20 */ /* 0x000fe20008410000 */
[----:B------:R-:W-:Y:S01]  /*2760*/  FMUL.FTZ R50, R50, UR6 ;  /* 0x0000000632327c20 */ /* 0x000fe20008410000 */
[----:B------:R-:W-:Y:S01]  /*2770*/  FMUL.FTZ R21, R33, UR6 ;  /* 0x0000000621157c20 */ /* 0x000fe20008410000 */
[----:B------:R-:W-:Y:S01]  /*2780*/  FMUL.FTZ R51, R51, UR6 ;  /* 0x0000000633337c20 */ /* 0x000fe20008410000 */
[----:B------:R-:W-:Y:S01]  /*2790*/  IADD3 R8, -R17, 0x61, R8 ;  /* 0x0000006111087810 */ /* 0x000fe20007ffe108 */
[----:B------:R-:W-:Y:S01]  /*27a0*/  FMUL.FTZ R33, R40, UR6 ;  /* 0x0000000628217c20 */ /* 0x000fe20008410000 */
[----:B------:R4:W-:Y:S01]  /*27b0*/  MUFU.TANH R72, R35 ;  /* 0x0000002300487308 */ /* 0x0009e20000002400 */
[----:B------:R-:W-:Y:S01]  /*27c0*/  FMUL.FTZ R55, R55, UR6 ;  /* 0x0000000637377c20 */ /* 0x000fe20008410000 */
[----:B------:R-:W-:Y:S01]  /*27d0*/  IADD3 R80, -R15, UR43, R8 ;  /* 0x0000002b0f507c10 */ /* 0x000fe2000fffe108 */
[----:B------:R-:W-:Y:S01]  /*27e0*/  FMUL.FTZ R8, R58, UR6 ;  /* 0x000000063a087c20 */ /* 0x000fe20008410000 */
[----:B------:R-:W-:Y:S01]  /*27f0*/  FMUL.FTZ R20, R29, UR6 ;  /* 0x000000061d147c20 */ /* 0x000fe20008410000 */
[----:B------:R-:W-:Y:S01]  /*2800*/  FMUL.FTZ R29, R36, UR6 ;  /* 0x00000006241d7c20 */ /* 0x000fe20008410000 */
[----:B------:R-:W-:Y:S01]  /*2810*/  FMUL.FTZ R59, R59, UR6 ;  /* 0x000000063b3b7c20 */ /* 0x000fe20008410000 */
[----:B------:R-:W-:Y:S01]  /*2820*/  FMUL.FTZ R62, R62, UR6 ;  /* 0x000000063e3e7c20 */ /* 0x000fe20008410000 */
[----:B------:R5:W5:Y:S01]  /*2830*/  MUFU.TANH R76, R31 ;  /* 0x0000001f004c7308 */ /* 0x000b620000002400 */
[----:B----4-:R-:W-:Y:S01]  /*2840*/  IADD3 R35, -R17, 0x60, R10 ;  /* 0x0000006011237810 */ /* 0x010fe20007ffe10a */
[----:B------:R-:W-:Y:S01]  /*2850*/  FMUL.FTZ R63, R63, UR6 ;  /* 0x000000063f3f7c20 */ /* 0x000fe20008410000 */
[----:B------:R-:W-:Y:S01]  /*2860*/  FMUL.FTZ R13, R25, UR6 ;  /* 0x00000006190d7c20 */ /* 0x000fe20008410000 */
[----:B------:R-:W-:Y:S01]  /*2870*/  FMUL.FTZ R66, R66, UR6 ;  /* 0x0000000642427c20 */ /* 0x000fe20008410000 */
[----:B------:R-:W-:Y:S01]  /*2880*/  FMUL.FTZ R25, R32, UR6 ;  /* 0x0000000620197c20 */ /* 0x000fe20008410000 */
[----:B------:R-:W-:Y:S01]  /*2890*/  FMUL.FTZ R67, R67, UR6 ;  /* 0x0000000643437c20 */ /* 0x000fe20008410000 */
[--C-:B--2---:R-:W-:Y:S01]  /*28a0*/  VIADDMNMX R10, R9, R80, R35.reuse, PT ;  /* 0x00000050090a7246 */ /* 0x104fe20003800123 */
[----:B------:R-:W2:Y:S01]  /*28b0*/  MUFU.TANH R34, R34 ;  /* 0x0000002200227308 */ /* 0x000ea20000002400 */
[----:B------:R-:W-:Y:S01]  /*28c0*/  FMUL.FTZ R14, R28, UR6 ;  /* 0x000000061c0e7c20 */ /* 0x000fe20008410000 */
[----:B------:R-:W-:Y:S01]  /*28d0*/  FMUL.FTZ R70, R70, UR6 ;  /* 0x0000000646467c20 */ /* 0x000fe20008410000 */
[C---:B------:R-:W-:Y:S01]  /*28e0*/  ISETP.GT.AND P1, PT, R10.reuse, RZ, PT ;  /* 0x000000ff0a00720c */ /* 0x040fe20003f24270 */
[----:B------:R-:W-:Y:S01]  /*28f0*/  FMUL.FTZ R71, R71, UR6 ;  /* 0x0000000647477c20 */ /* 0x000fe20008410000 */
[C---:B------:R-:W-:Y:S01]  /*2900*/  ISETP.GT.AND P2, PT, R10.reuse, 0x1, PT ;  /* 0x000000010a00780c */ /* 0x040fe20003f44270 */
[----:B------:R-:W-:Y:S01]  /*2910*/  FMUL.FTZ R27, R37, UR6 ;  /* 0x00000006251b7c20 */ /* 0x000fe20008410000 */
[----:B------:R-:W-:Y:S01]  /*2920*/  ISETP.GT.AND P3, PT, R10, 0x8, PT ;  /* 0x000000080a00780c */ /* 0x000fe20003f64270 */
[----:B------:R-:W4:Y:S01]  /*2930*/  MUFU.TANH R38, R38 ;  /* 0x0000002600267308 */ /* 0x000f220000002400 */
[----:B0-----:R-:W-:Y:S01]  /*2940*/  FSEL R82, R26, -INF , P1 ;  /* 0xff8000001a527808 */ /* 0x001fe20000800000 */
[----:B------:R-:W-:Y:S01]  /*2950*/  FMUL.FTZ R44, R44, UR6 ;  /* 0x000000062c2c7c20 */ /* 0x000fe20008410000 */
[----:B-1----:R-:W-:Y:S01]  /*2960*/  FSEL R84, R84, -INF , P2 ;  /* 0xff80000054547808 */ /* 0x002fe20001000000 */
[----:B------:R-:W0:Y:S01]  /*2970*/  SHFL.IDX PT, R12, R12, RZ, 0x1c1f ;  /* 0x001c1fff0c0c7589 */ /* 0x000e2200000e0000 */
[----:B------:R-:W-:Y:S01]  /*2980*/  ISETP.GT.AND P1, PT, R10, 0x9, PT ;  /* 0x000000090a00780c */ /* 0x000fe20003f24270 */
[----:B------:R-:W-:Y:S01]  /*2990*/  FMUL.FTZ R48, R48, UR6 ;  /* 0x0000000630307c20 */ /* 0x000fe20008410000 */
[----:B---3--:R-:W-:Y:S01]  /*29a0*/  FSEL R78, R30, -INF , P3 ;  /* 0xff8000001e4e7808 */ /* 0x008fe20001800000 */
[----:B------:R-:W-:Y:S01]  /*29b0*/  MUFU.TANH R39, R39 ;  /* 0x0000002700277308 */ /* 0x000fe20000002400 */
[----:B------:R-:W-:Y:S01]  /*29c0*/  FMNMX.FTZ R9, R82, R84, !PT ;  /* 0x0000005452097209 */ /* 0x000fe20007810000 */
[----:B-----5:R-:W-:Y:S01]  /*29d0*/  FMUL.FTZ R31, R41, UR6 ;  /* 0x00000006291f7c20 */ /* 0x020fe20008410000 */
[----:B------:R-:W-:Y:S01]  /*29e0*/  ISETP.GT.AND P2, PT, R10, 0x10, PT ;  /* 0x000000100a00780c */ /* 0x000fe20003f44270 */
[----:B------:R-:W-:Y:S01]  /*29f0*/  ULDC UR14, c[0x0][0x988] ;  /* 0x00026200000e7ab9 */ /* 0x000fe20000000800 */
[----:B------:R-:W-:Y:S01]  /*2a00*/  FSEL R76, R76, -INF , P1 ;  /* 0xff8000004c4c7808 */ /* 0x000fe20000800000 */
[----:B------:R-:W-:Y:S01]  /*2a10*/  FMUL.FTZ R45, R45, UR6 ;  /* 0x000000062d2d7c20 */ /* 0x000fe20008410000 */
[----:B------:R-:W-:Y:S01]  /*2a20*/  FMNMX.FTZ R9, R78, R9, !PT ;  /* 0x000000094e097209 */ /* 0x000fe20007810000 */
[----:B------:R-:W1:Y:S01]  /*2a30*/  MUFU.TANH R42, R42 ;  /* 0x0000002a002a7308 */ /* 0x000e620000002400 */
[----:B------:R-:W-:Y:S01]  /*2a40*/  ISETP.GT.AND P1, PT, R10, 0x11, PT ;  /* 0x000000110a00780c */ /* 0x000fe20003f24270 */
[----:B------:R-:W-:Y:S01]  /*2a50*/  FMUL.FTZ R49, R49, UR6 ;  /* 0x0000000631317c20 */ /* 0x000fe20008410000 */
[----:B--2---:R-:W-:Y:S01]  /*2a60*/  FSEL R74, R34, -INF , P2 ;  /* 0xff800000224a7808 */ /* 0x004fe20001000000 */
[----:B------:R-:W-:Y:S01]  /*2a70*/  FMUL.FTZ R52, R52, UR6 ;  /* 0x0000000634347c20 */ /* 0x000fe20008410000 */
[----:B------:R-:W-:Y:S01]  /*2a80*/  FMNMX.FTZ R9, R76, R9, !PT ;  /* 0x000000094c097209 */ /* 0x000fe20007810000 */
[----:B------:R-:W-:Y:S01]  /*2a90*/  FMUL.FTZ R53, R53, UR6 ;  /* 0x0000000635357c20 */ /* 0x000fe20008410000 */
[----:B------:R-:W-:Y:S01]  /*2aa0*/  ISETP.GT.AND P2, PT, R10, 0x18, PT ;  /* 0x000000180a00780c */ /* 0x000fe20003f44270 */
[----:B------:R-:W-:Y:S01]  /*2ab0*/  MUFU.TANH R24, R43 ;  /* 0x0000002b00187308 */ /* 0x000fe20000002400 */
[----:B------:R-:W-:Y:S01]  /*2ac0*/  FSEL R72, R72, -INF , P1 ;  /* 0xff80000048487808 */ /* 0x000fe20000800000 */
        /* <DEDUP_REMOVED lines=9> */
[----:B------:R-:W-:Y:S01]  /*2b60*/  ISETP.GT.AND P2, PT, R10, 0x20, PT ;  /* 0x000000200a00780c */ /* 0x000fe20003f44270 */
[----:B------:R-:W-:Y:S01]  /*2b70*/  FMUL.FTZ R64, R64, UR6 ;  /* 0x0000000640407c20 */ /* 0x000fe20008410000 */
[----:B------:R-:W-:Y:S01]  /*2b80*/  FMNMX.FTZ R9, R58, R9, !PT ;  /* 0x000000093a097209 */ /* 0x000fe20007810000 */
[----:B------:R-:W-:Y:S01]  /*2b90*/  FMUL.FTZ R65, R65, UR6 ;  /* 0x0000000641417c20 */ /* 0x000fe20008410000 */
[----:B-1----:R-:W-:Y:S01]  /*2ba0*/  FSEL R42, R42, -INF , P2 ;  /* 0xff8000002a2a7808 */ /* 0x002fe20001000000 */
[----:B------:R-:W1:Y:S01]  /*2bb0*/  MUFU.TANH R47, R47 ;  /* 0x0000002f002f7308 */ /* 0x000e620000002400 */
[----:B------:R-:W-:Y:S01]  /*2bc0*/  ISETP.GT.AND P2, PT, R10, 0x28, PT ;  /* 0x000000280a00780c */ /* 0x000fe20003f44270 */
[----:B------:R-:W-:Y:S01]  /*2bd0*/  FMUL.FTZ R68, R68, UR6 ;  /* 0x0000000644447c20 */ /* 0x000fe20008410000 */
[----:B0-----:R-:W-:Y:S01]  /*2be0*/  VIADDMNMX R35, R12, R80, R35, PT ;  /* 0x000000500c237246 */ /* 0x001fe20003800123 */
[----:B------:R-:W-:Y:S01]  /*2bf0*/  FMUL.FTZ R69, R69, UR6 ;  /* 0x0000000645457c20 */ /* 0x000fe20008410000 */
[----:B------:R-:W-:Y:S01]  /*2c00*/  R2UR UR8, R0 ;  /* 0x00000000000872ca */ /* 0x000fe200000e0000 */
[----:B------:R-:W-:Y:S01]  /*2c10*/  @UP0 ULDC UR6, c[0x0][0x44c] ;  /* 0x0001130000060ab9 */ /* 0x000fe20000000800 */
[----:B------:R-:W-:Y:S01]  /*2c20*/  ISETP.GT.AND P3, PT, R35, 0x8, PT ;  /* 0x000000082300780c */ /* 0x000fe20003f64270 */
[----:B------:R0:W-:Y:S01]  /*2c30*/  MUFU.TANH R15, R54 ;  /* 0x00000036000f7308 */ /* 0x0001e20000002400 */
[----:B--2---:R-:W-:Y:S01]  /*2c40*/  FSEL R26, R46, -INF , P2 ;  /* 0xff8000002e1a7808 */ /* 0x004fe20001000000 */
[----:B------:R-:W-:Y:S01]  /*2c50*/  UIADD3 UR4, UR7, -0x2, URZ ;  /* 0xfffffffe07047890 */ /* 0x000fe2000fffe03f */
[C---:B------:R-:W-:Y:S01]  /*2c60*/  ISETP.GT.AND P2, PT, R10.reuse, 0x30, PT ;  /* 0x000000300a00780c */ /* 0x040fe20003f44270 */
[----:B------:R-:W-:Y:S01]  /*2c70*/  UIMAD.WIDE.U32 UR6, UR42, UR6, URZ ;  /* 0x000000062a0672a5 */ /* 0x000fe2000f8e003f */
[----:B------:R-:W2:Y:S01]  /*2c80*/  S2UR UR10, SR_CgaCtaId ;  /* 0x00000000000a79c3 */ /* 0x000ea20000008800 */
[----:B------:R-:W-:Y:S01]  /*2c90*/  @UP0 ULDC UR9, c[0x0][0x450] ;  /* 0x0001140000090ab9 */ /* 0x000fe20000000800 */
[----:B------:R-:W-:Y:S01]  /*2ca0*/  UMOV UR5, UR42 ;  /* 0x0000002a00057c82 */ /* 0x000fe20008000000 */
[----:B------:R1:W3:Y:S01]  /*2cb0*/  MUFU.TANH R40, R50 ;  /* 0x0000003200287308 */ /* 0x0002e20000002400 */
[----:B0-----:R-:W-:Y:S01]  /*2cc0*/  FSEL R54, R39, -INF , P1 ;  /* 0xff80000027367808 */ /* 0x001fe20000800000 */
[----:B------:R-:W-:Y:S01]  /*2cd0*/  @UP0 USHF.R.U32.HI UR5, URZ, UR9, UR7 ;  /* 0x000000093f050299 */ /* 0x000fe20008011607 */
[----:B------:R-:W-:-:S02]  /*2ce0*/  ISETP.GT.AND P1, PT, R10, 0x21, PT ;  /* 0x000000210a00780c */ /* 0x000fc40003f24270 */
[----:B------:R-:W-:Y:S02]  /*2cf0*/  CS2R R86, SRZ ;  /* 0x0000000000567805 */ /* 0x000fe4000001ff00 */
[----:B------:R-:W-:Y:S01]  /*2d00*/  FMNMX.FTZ R9, R54, R9, !PT ;  /* 0x0000000936097209 */ /* 0x000fe20007810000 */
[----:B------:R-:W-:Y:S01]  /*2d10*/  UIADD3 UR6, UR5, UR43, -UR41 ;  /* 0x0000002b05067290 */ /* 0x000fe2000fffe829 */
[----:B------:R-:W-:Y:S01]  /*2d20*/  FSEL R24, R24, -INF , P1 ;  /* 0xff80000018187808 */ /* 0x000fe20000800000 */
[----:B------:R-:W0:Y:S01]  /*2d30*/  MUFU.TANH R51, R51 ;  /* 0x0000003300337308 */ /* 0x000e220000002400 */
[----:B------:R-:W-:Y:S01]  /*2d40*/  FMNMX.FTZ R9, R42, R9, !PT ;  /* 0x000000092a097209 */ /* 0x000fe20007810000 */
[----:B------:R-:W-:Y:S01]  /*2d50*/  UIMAD.WIDE UR6, UR6, 0x2aaaaaab, URZ ;  /* 0x2aaaaaab060678a5 */ /* 0x000fe2000f8e023f */
[----:B------:R-:W-:Y:S01]  /*2d60*/  ISETP.GT.AND P1, PT, R10, 0x29, PT ;  /* 0x000000290a00780c */ /* 0x000fe20003f24270 */
[----:B------:R-:W-:Y:S01]  /*2d70*/  UIADD3 UR5, UR8, 0x2a840, URZ ;  /* 0x0002a84008057890 */ /* 0x000fe2000fffe03f */
[----:B------:R-:W-:Y:S01]  /*2d80*/  FMNMX.FTZ R9, R24, R9, !PT ;  /* 0x0000000918097209 */ /* 0x000fe20007810000 */
[----:B------:R-:W-:Y:S01]  /*2d90*/  USHF.R.U32.HI UR6, URZ, 0x1f, UR7 ;  /* 0x0000001f3f067899 */ /* 0x000fe20008011607 */
[----:B-1----:R-:W-:Y:S01]  /*2da0*/  FSEL R50, R47, -INF , P1 ;  /* 0xff8000002f327808 */ /* 0x002fe20000800000 */
[----:B------:R-:W1:Y:S01]  /*2db0*/  MUFU.TANH R36, R55 ;  /* 0x0000003700247308 */ /* 0x000e620000002400 */
[----:B------:R-:W-:Y:S01]  /*2dc0*/  FMNMX.FTZ R9, R26, R9, !PT ;  /* 0x000000091a097209 */ /* 0x000fe20007810000 */
[----:B------:R-:W-:Y:S01]  /*2dd0*/  ULEA.HI.SX32 UR6, UR7, UR6, 0x1c ;  /* 0x0000000607067291 */ /* 0x000fe2000f8fe23f */
[----:B------:R-:W-:-:S02]  /*2de0*/  ISETP.GT.AND P1, PT, R10, 0x31, PT ;  /* 0x000000310a00780c */ /* 0x000fc40003f24270 */
[----:B------:R-:W-:Y:S02]  /*2df0*/  CS2R R80, SRZ ;  /* 0x0000000000507805 */ /* 0x000fe4000001ff00 */
[----:B---3--:R-:W-:Y:S01]  /*2e00*/  FSEL R40, R40, -INF , P2 ;  /* 0xff80000028287808 */ /* 0x008fe20001000000 */
[----:B------:R-:W-:Y:S01]  /*2e10*/  UISETP.LT.AND UP0, UPT, UR60, UR6, UPT ;  /* 0x000000063c00728c */ /* 0x000fe2000bf01270 */
[----:B------:R-:W-:Y:S01]  /*2e20*/  FMNMX.FTZ R9, R50, R9, !PT ;  /* 0x0000000932097209 */ /* 0x000fe20007810000 */
[----:B------:R-:W3:Y:S01]  /*2e30*/  MUFU.TANH R8, R8 ;  /* 0x0000000800087308 */ /* 0x000ee20000002400 */
[----:B------:R-:W-:Y:S01]  /*2e40*/  ISETP.GT.AND P2, PT, R10, 0x38, PT ;  /* 0x000000380a00780c */ /* 0x000fe20003f44270 */
[----:B--2---:R-:W-:Y:S01]  /*2e50*/  UPRMT UR5, UR10, 0x654, UR5 ;  /* 0x000006540a057896 */ /* 0x004fe20008000005 */
[----:B0-----:R-:W-:Y:S01]  /*2e60*/  FSEL R46, R51, -INF , P1 ;  /* 0xff800000332e7808 */ /* 0x001fe20000800000 */
[----:B------:R-:W-:Y:S01]  /*2e70*/  USEL UR10, UR60, UR6, !UP0 ;  /* 0x000000063c0a7287 */ /* 0x000fe2000c000000 */
[----:B------:R-:W-:-:S02]  /*2e80*/  FMNMX.FTZ R9, R40, R9, !PT ;  /* 0x0000000928097209 */ /* 0x000fc40007810000 */
[----:B------:R-:W-:Y:S01]  /*2e90*/  ISETP.GT.AND P1, PT, R10, 0x39, PT ;  /* 0x000000390a00780c */ /* 0x000fe20003f24270 */
[----:B------:R-:W0:Y:S01]  /*2ea0*/  MUFU.TANH R34, R59 ;  /* 0x0000003b00227308 */ /* 0x000e220000002400 */
[----:B------:R-:W-:Y:S01]  /*2eb0*/  FSEL R38, R15, -INF , P2 ;  /* 0xff8000000f267808 */ /* 0x000fe20001000000 */
[----:B------:R-:W-:Y:S01]  /*2ec0*/  UISETP.GE.AND UP0, UPT, UR4, UR10, UPT ;  /* 0x0000000a0400728c */ /* 0x000fe2000bf06270 */
[----:B------:R-:W-:Y:S01]  /*2ed0*/  FMNMX.FTZ R9, R46, R9, !PT ;  /* 0x000000092e097209 */ /* 0x000fe20007810000 */
[----:B------:R-:W-:Y:S01]  /*2ee0*/  SYNCS.ARRIVE.TRANS64.RED.A1T0 RZ, [UR5], RZ ;  /* 0x000000ffffff79a7 */ /* 0x000fe20008100405 */
[----:B------:R-:W-:Y:S02]  /*2ef0*/  ISETP.GT.AND P2, PT, R10, 0x40, PT ;  /* 0x000000400a00780c */ /* 0x000fe40003f44270 */
[----:B-1----:R-:W-:Y:S01]  /*2f00*/  FSEL R36, R36, -INF , P1 ;  /* 0xff80000024247808 */ /* 0x002fe20000800000 */
[----:B------:R-:W1:Y:S01]  /*2f10*/  MUFU.TANH R30, R62 ;  /* 0x0000003e001e7308 */ /* 0x000e620000002400 */
[----:B------:R-:W-:-:S02]  /*2f20*/  FMNMX.FTZ R9, R38, R9, !PT ;  /* 0x0000000926097209 */ /* 0x000fc40007810000 */
[----:B------:R-:W-:Y:S02]  /*2f30*/  ISETP.GT.AND P1, PT, R10, 0x41, PT ;  /* 0x000000410a00780c */ /* 0x000fe40003f24270 */
[----:B---3--:R-:W-:Y:S02]  /*2f40*/  FSEL R28, R8, -INF , P2 ;  /* 0xff800000081c7808 */ /* 0x008fe40001000000 */
[----:B------:R-:W-:Y:S01]  /*2f50*/  FMNMX.FTZ R9, R36, R9, !PT ;  /* 0x0000000924097209 */ /* 0x000fe20007810000 */
[----:B------:R-:W2:Y:S01]  /*2f60*/  MUFU.TANH R32, R63 ;  /* 0x0000003f00207308 */ /* 0x000ea20000002400 */
[----:B------:R-:W-:Y:S02]  /*2f70*/  ISETP.GT.AND P2, PT, R10, 0x48, PT ;  /* 0x000000480a00780c */ /* 0x000fe40003f44270 */
[----:B0-----:R-:W-:Y:S02]  /*2f80*/  FSEL R34, R34, -INF , P1 ;  /* 0xff80000022227808 */ /* 0x001fe40000800000 */
[----:B------:R-:W-:-:S02]  /*2f90*/  FMNMX.FTZ R9, R28, R9, !PT ;  /* 0x000000091c097209 */ /* 0x000fc40007810000 */
[----:B------:R-:W-:Y:S01]  /*2fa0*/  ISETP.GT.AND P1, PT, R10, 0x49, PT ;  /* 0x000000490a00780c */ /* 0x000fe20003f24270 */
[----:B------:R-:W0:Y:S01]  /*2fb0*/  MUFU.TANH R66, R66 ;  /* 0x0000004200427308 */ /* 0x000e220000002400 */
[----:B-1----:R-:W-:Y:S02]  /*2fc0*/  FSEL R30, R30, -INF , P2 ;  /* 0xff8000001e1e7808 */ /* 0x002fe40001000000 */
[----:B------:R-:W-:Y:S02]  /*2fd0*/  FMNMX.FTZ R9, R34, R9, !PT ;  /* 0x0000000922097209 */ /* 0x000fe40007810000 */
[----:B------:R-:W-:Y:S02]  /*2fe0*/  ISETP.GT.AND P2, PT, R10, 0x50, PT ;  /* 0x000000500a00780c */ /* 0x000fe40003f44270 */
[----:B------:R-:W-:Y:S01]  /*2ff0*/  FMNMX.FTZ R9, R30, R9, !PT ;  /* 0x000000091e097209 */ /* 0x000fe20007810000 */
[----:B------:R-:W1:Y:S01]  /*3000*/  MUFU.TANH R67, R67 ;  /* 0x0000004300437308 */ /* 0x000e620000002400 */
[----:B--2---:R-:W-:-:S02]  /*3010*/  FSEL R32, R32, -INF , P1 ;  /* 0xff80000020207808 */ /* 0x004fc40000800000 */
[----:B------:R-:W-:Y:S02]  /*3020*/  ISETP.GT.AND P1, PT, R10, 0x51, PT ;  /* 0x000000510a00780c */ /* 0x000fe40003f24270 */
[----:B------:R-:W-:-:S03]  /*3030*/  FMNMX.FTZ R8, R32, R9, !PT ;  /* 0x0000000920087209 */ /* 0x000fc60007810000 */
[----:B------:R-:W2:Y:S01]  /*3040*/  MUFU.TANH R70, R70 ;  /* 0x0000004600467308 */ /* 0x000ea20000002400 */
[----:B0-----:R-:W-:Y:S02]  /*3050*/  FSEL R15, R66, -INF , P2 ;  /* 0xff800000420f7808 */ /* 0x001fe40001000000 */
[----:B------:R-:W-:Y:S02]  /*3060*/  ISETP.GT.AND P2, PT, R10, 0x58, PT ;  /* 0x000000580a00780c */ /* 0x000fe40003f44270 */
[----:B------:R-:W-:-:S03]  /*3070*/  FMNMX.FTZ R8, R15, R8, !PT ;  /* 0x000000080f087209 */ /* 0x000fc60007810000 */
[----:B------:R-:W0:Y:S01]  /*3080*/  MUFU.TANH R71, R71 ;  /* 0x0000004700477308 */ /* 0x000e220000002400 */
[----:B-1----:R-:W-:Y:S02]  /*3090*/  FSEL R9, R67, -INF , P1 ;  /* 0xff80000043097808 */ /* 0x002fe40000800000 */
[----:B------:R-:W-:Y:S02]  /*30a0*/  CS2R R66, SRZ ;  /* 0x0000000000427805 */ /* 0x000fe4000001ff00 */
[----:B------:R-:W-:Y:S02]  /*30b0*/  ISETP.GT.AND P1, PT, R10, 0x59, PT ;  /* 0x000000590a00780c */ /* 0x000fe40003f24270 */
[----:B------:R-:W-:Y:S01]  /*30c0*/  FMNMX.FTZ R37, R9, R8, !PT ;  /* 0x0000000809257209 */ /* 0x000fe20007810000 */
[----:B------:R1:W-:Y:S01]  /*30d0*/  MUFU.TANH R43, R44 ;  /* 0x0000002c002b7308 */ /* 0x0003e20000002400 */
[----:B--2---:R-:W-:Y:S02]  /*30e0*/  FSEL R10, R70, -INF , P2 ;  /* 0xff800000460a7808 */ /* 0x004fe40001000000 */
[----:B------:R-:W-:-:S02]  /*30f0*/  ISETP.GT.AND P2, PT, R35, 0x1, PT ;  /* 0x000000012300780c */ /* 0x000fc40003f44270 */
[----:B------:R-:W-:-:S03]  /*3100*/  FMNMX.FTZ R37, R10, R37, !PT ;  /* 0x000000250a257209 */ /* 0x000fc60007810000 */
[----:B------:R-:W-:Y:S01]  /*3110*/  MUFU.TANH R11, R11 ;  /* 0x0000000b000b7308 */ /* 0x000fe20000002400 */
[----:B0-----:R-:W-:Y:S02]  /*3120*/  FSEL R8, R71, -INF , P1 ;  /* 0xff80000047087808 */ /* 0x001fe40000800000 */
[----:B------:R-:W-:Y:S02]  /*3130*/  CS2R R70, SRZ ;  /* 0x0000000000467805 */ /* 0x000fe4000001ff00 */
[----:B------:R-:W-:Y:S02]  /*3140*/  ISETP.GT.AND P1, PT, R35, RZ, PT ;  /* 0x000000ff2300720c */ /* 0x000fe40003f24270 */
[----:B------:R-:W-:Y:S01]  /*3150*/  FMNMX.FTZ R37, R8, R37, !PT ;  /* 0x0000002508257209 */ /* 0x000fe20007810000 */
[----:B------:R-:W-:Y:S04]  /*3160*/  MUFU.TANH R13, R13 ;  /* 0x0000000d000d7308 */ /* 0x000fe80000002400 */
[----:B-1----:R-:W0:Y:S04]  /*3170*/  SHFL.BFLY PT, R44, R37, 0x2, 0x1f ;  /* 0x0c401f00252c7f89 */ /* 0x002e2800000e0000 */
[----:B------:R-:W1:Y:S08]  /*3180*/  MUFU.TANH R14, R14 ;  /* 0x0000000e000e7308 */ /* 0x000e700000002400 */
[----:B------:R-:W2:Y:S08]  /*3190*/  MUFU.TANH R20, R20 ;  /* 0x0000001400147308 */ /* 0x000eb00000002400 */
[----:B------:R-:W3:Y:S01]  /*31a0*/  MUFU.TANH R25, R25 ;  /* 0x0000001900197308 */ /* 0x000ee20000002400 */
[----:B-1----:R-:W-:-:S02]  /*31b0*/  FSEL R39, R14, -INF , P3 ;  /* 0xff8000000e277808 */ /* 0x002fc40001800000 */
[----:B0-----:R-:W-:Y:S02]  /*31c0*/  FMNMX.FTZ R44, R37, R44, !PT ;  /* 0x0000002c252c7209 */ /* 0x001fe40007810000 */
[----:B------:R-:W-:-:S03]  /*31d0*/  ISETP.GT.AND P3, PT, R35, 0x18, PT ;  /* 0x000000182300780c */ /* 0x000fc60003f64270 */
[----:B------:R-:W0:Y:S01]  /*31e0*/  SHFL.BFLY PT, R37, R44, 0x1, 0x1f ;  /* 0x0c201f002c257f89 */ /* 0x000e2200000e0000 */
[----:B------:R-:W1:Y:S08]  /*31f0*/  MUFU.TANH R21, R21 ;  /* 0x0000001500157308 */ /* 0x000e700000002400 */
[----:B------:R4:W-:Y:S08]  /*3200*/  MUFU.TANH R47, R48 ;  /* 0x00000030002f7308 */ /* 0x0009f00000002400 */
[----:B------:R-:W5:Y:S01]  /*3210*/  MUFU.TANH R29, R29 ;  /* 0x0000001d001d7308 */ /* 0x000f620000002400 */
[----:B----4-:R-:W-:-:S02]  /*3220*/  FSEL R48, R13, -INF , P2 ;  /* 0xff8000000d307808 */ /* 0x010fc40001000000 */
[----:B------:R-:W-:Y:S02]  /*3230*/  ISETP.GT.AND P2, PT, R35, 0x10, PT ;  /* 0x000000102300780c */ /* 0x000fe40003f44270 */
[----:B0-----:R-:W-:-:S03]  /*3240*/  FMNMX.FTZ R12, R44, R37, !PT ;  /* 0x000000252c0c7209 */ /* 0x001fc60007810000 */
[----:B------:R-:W0:Y:S01]  /*3250*/  MUFU.TANH R27, R27 ;  /* 0x0000001b001b7308 */ /* 0x000e220000002400 */
[----:B------:R-:W-:Y:S02]  /*3260*/  FSEL R37, R11, -INF , P1 ;  /* 0xff8000000b257808 */ /* 0x000fe40000800000 */
[----:B------:R-:W-:Y:S01]  /*3270*/  ISETP.GT.AND P1, PT, R35, 0x9, PT ;  /* 0x000000092300780c */ /* 0x000fe20003f24270 */
[----:B------:R-:W-:Y:S01]  /*3280*/  FMUL.FTZ R13, R12, UR14 ;  /* 0x0000000e0c0d7c20 */ /* 0x000fe20008410000 */
[----:B------:R-:W-:Y:S02]  /*3290*/  FMNMX.FTZ R14, R37, R48, !PT ;  /* 0x00000030250e7209 */ /* 0x000fe40007810000 */
[----:B--2---:R-:W-:Y:S01]  /*32a0*/  FSEL R41, R20, -INF , P1 ;  /* 0xff80000014297808 */ /* 0x004fe20000800000 */
[----:B------:R-:W2:Y:S01]  /*32b0*/  MUFU.TANH R33, R33 ;  /* 0x0000002100217308 */ /* 0x000ea20000002400 */
[----:B------:R-:W-:Y:S02]  /*32c0*/  FMNMX.FTZ R14, R39, R14, !PT ;  /* 0x0000000e270e7209 */ /* 0x000fe40007810000 */
[----:B------:R-:W-:-:S02]  /*32d0*/  ISETP.GT.AND P1, PT, R35, 0x11, PT ;  /* 0x000000112300780c */ /* 0x000fc40003f24270 */
[----:B---3--:R-:W-:Y:S02]  /*32e0*/  FSEL R25, R25, -INF , P2 ;  /* 0xff80000019197808 */ /* 0x008fe40001000000 */
[----:B------:R-:W-:Y:S01]  /*32f0*/  FMNMX.FTZ R14, R41, R14, !PT ;  /* 0x0000000e290e7209 */ /* 0x000fe20007810000 */
[----:B------:R-:W3:Y:S01]  /*3300*/  MUFU.TANH R31, R31 ;  /* 0x0000001f001f7308 */ /* 0x000ee20000002400 */
[----:B-1----:R-:W-:Y:S02]  /*3310*/  FSEL R21, R21, -INF , P1 ;  /* 0xff80000015157808 */ /* 0x002fe40000800000 */
[----:B------:R-:W-:Y:S02]  /*3320*/  FMNMX.FTZ R14, R25, R14, !PT ;  /* 0x0000000e190e7209 */ /* 0x000fe40007810000 */
[----:B------:R-:W-:Y:S02]  /*3330*/  FSETP.NEU.FTZ.AND P2, PT, R12, -INF , PT ;  /* 0xff8000000c00780b */ /* 0x000fe40003f5d000 */
[----:B------:R-:W-:Y:S01]  /*3340*/  ISETP.GT.AND P1, PT, R35, 0x19, PT ;  /* 0x000000192300780c */ /* 0x000fe20003f24270 */
[----:B------:R-:W1:Y:S01]  /*3350*/  MUFU.TANH R45, R45 ;  /* 0x0000002d002d7308 */ /* 0x000e620000002400 */
[----:B-----5:R-:W-:-:S02]  /*3360*/  FSEL R29, R29, -INF , P3 ;  /* 0xff8000001d1d7808 */ /* 0x020fc40001800000 */
[----:B------:R-:W-:Y:S02]  /*3370*/  FMNMX.FTZ R14, R21, R14, !PT ;  /* 0x0000000e150e7209 */ /* 0x000fe40007810000 */
[----:B------:R-:W-:Y:S02]  /*3380*/  FSEL R13, R13, RZ, P2 ;  /* 0x000000ff0d0d7208 */ /* 0x000fe40001000000 */
[----:B------:R-:W-:Y:S01]  /*3390*/  ISETP.GT.AND P2, PT, R35, 0x20, PT ;  /* 0x000000202300780c */ /* 0x000fe20003f44270 */
[----:B------:R-:W4:Y:S01]  /*33a0*/  MUFU.TANH R49, R49 ;  /* 0x0000003100317308 */ /* 0x000f220000002400 */
[----:B0-----:R-:W-:Y:S01]  /*33b0*/  FSEL R27, R27, -INF , P1 ;  /* 0xff8000001b1b7808 */ /* 0x001fe20000800000 */
[--C-:B------:R-:W-:Y:S01]  /*33c0*/  FFMA.FTZ R62, R54, UR14, -R13.reuse ;  /* 0x0000000e363e7c23 */ /* 0x100fe2000801080d */
[----:B------:R-:W-:Y:S01]  /*33d0*/  FMNMX.FTZ R14, R29, R14, !PT ;  /* 0x0000000e1d0e7209 */ /* 0x000fe20007810000 */
[--C-:B------:R-:W-:Y:S01]  /*33e0*/  FFMA.FTZ R63, R42, UR14, -R13.reuse ;  /* 0x0000000e2a3f7c23 */ /* 0x100fe2000801080d */
[----:B------:R-:W-:Y:S01]  /*33f0*/  ISETP.GT.AND P1, PT, R35, 0x21, PT ;  /* 0x000000212300780c */ /* 0x000fe20003f24270 */
[--C-:B------:R-:W-:Y:S01]  /*3400*/  FFMA.FTZ R137, R15, UR14, -R13.reuse ;  /* 0x0000000e0f897c23 */ /* 0x100fe2000801080d */
[----:B--2---:R-:W-:Y:S01]  /*3410*/  FSEL R33, R33, -INF , P2 ;  /* 0xff80000021217808 */ /* 0x004fe20001000000 */
[----:B------:R-:W0:Y:S01]  /*3420*/  MUFU.TANH R51, R52 ;  /* 0x0000003400337308 */ /* 0x000e220000002400 */
[----:B------:R-:W-:Y:S01]  /*3430*/  FMNMX.FTZ R14, R27, R14, !PT ;  /* 0x0000000e1b0e7209 */ /* 0x000fe20007810000 */
[--C-:B------:R-:W-:Y:S01]  /*3440*/  FFMA.FTZ R143, R30, UR14, -R13.reuse ;  /* 0x0000000e1e8f7c23 */ /* 0x100fe2000801080d */
[----:B------:R-:W-:Y:S01]  /*3450*/  ISETP.GT.AND P2, PT, R35, 0x28, PT ;  /* 0x000000282300780c */ /* 0x000fe20003f44270 */
[--C-:B------:R-:W-:Y:S01]  /*3460*/  FFMA.FTZ R30, R32, UR14, -R13.reuse ;  /* 0x0000000e201e7c23 */ /* 0x100fe2000801080d */
[----:B---3--:R-:W-:Y:S01]  /*3470*/  FSEL R31, R31, -INF , P1 ;  /* 0xff8000001f1f7808 */ /* 0x008fe20000800000 */
[--C-:B------:R-:W-:Y:S01]  /*3480*/  FFMA.FTZ R157, R82, UR14, -R13.reuse ;  /* 0x0000000e529d7c23 */ /* 0x100fe2000801080d */
[----:B------:R-:W-:Y:S01]  /*3490*/  FMNMX.FTZ R20, R33, R14, !PT ;  /* 0x0000000e21147209 */ /* 0x000fe20007810000 */
[----:B------:R-:W2:Y:S01]  /*34a0*/  MUFU.TANH R53, R53 ;  /* 0x0000003500357308 */ /* 0x000ea20000002400 */
[----:B------:R-:W-:Y:S01]  /*34b0*/  ISETP.GT.AND P1, PT, R35, 0x29, PT ;  /* 0x000000292300780c */ /* 0x000fe20003f24270 */
[--C-:B------:R-:W-:Y:S01]  /*34c0*/  FFMA.FTZ R84, R84, UR14, -R13.reuse ;  /* 0x0000000e54547c23 */ /* 0x100fe2000801080d */
[----:B------:R-:W-:Y:S01]  /*34d0*/  FSEL R43, R43, -INF , P2 ;  /* 0xff8000002b2b7808 */ /* 0x000fe20001000000 */
[--C-:B------:R-:W-:Y:S01]  /*34e0*/  FFMA.FTZ R159, R78, UR14, -R13.reuse ;  /* 0x0000000e4e9f7c23 */ /* 0x100fe2000801080d */
[----:B------:R-:W-:Y:S01]  /*34f0*/  FMNMX.FTZ R20, R31, R20, !PT ;  /* 0x000000141f147209 */ /* 0x000fe20007810000 */
[--C-:B------:R-:W-:Y:S01]  /*3500*/  FFMA.FTZ R76, R76, UR14, -R13.reuse ;  /* 0x0000000e4c4c7c23 */ /* 0x100fe2000801080d */
[----:B------:R-:W-:Y:S01]  /*3510*/  ISETP.GT.AND P2, PT, R35, 0x30, PT ;  /* 0x000000302300780c */ /* 0x000fe20003f44270 */
[----:B------:R-:W3:Y:S01]  /*3520*/  MUFU.TANH R56, R56 ;  /* 0x0000003800387308 */ /* 0x000ee20000002400 */
[----:B-1----:R-:W-:Y:S01]  /*3530*/  FSEL R45, R45, -INF , P1 ;  /* 0xff8000002d2d7808 */ /* 0x002fe20000800000 */
[--C-:B------:R-:W-:Y:S01]  /*3540*/  FFMA.FTZ R153, R74, UR14, -R13.reuse ;  /* 0x0000000e4a997c23 */ /* 0x100fe2000801080d */
[----:B------:R-:W-:Y:S01]  /*3550*/  FMNMX.FTZ R20, R43, R20, !PT ;  /* 0x000000142b147209 */ /* 0x000fe20007810000 */
[--C-:B------:R-:W-:Y:S01]  /*3560*/  FFMA.FTZ R26, R26, UR14, -R13.reuse ;  /* 0x0000000e1a1a7c23 */ /* 0x100fe2000801080d */
[----:B------:R-:W-:Y:S01]  /*3570*/  ISETP.GT.AND P1, PT, R35, 0x31, PT ;  /* 0x000000312300780c */ /* 0x000fe20003f24270 */
[--C-:B------:R-:W-:Y:S01]  /*3580*/  FFMA.FTZ R72, R72, UR14, -R13.reuse ;  /* 0x0000000e48487c23 */ /* 0x100fe2000801080d */
[----:B------:R-:W-:Y:S01]  /*3590*/  FSEL R47, R47, -INF , P2 ;  /* 0xff8000002f2f7808 */ /* 0x000fe20001000000 */
[----:B------:R-:W1:Y:S01]  /*35a0*/  MUFU.TANH R55, R57 ;  /* 0x0000003900377308 */ /* 0x000e620000002400 */
[----:B------:R-:W-:Y:S01]  /*35b0*/  FMNMX.FTZ R20, R45, R20, !PT ;  /* 0x000000142d147209 */ /* 0x000fe20007810000 */
[--C-:B------:R-:W-:Y:S01]  /*35c0*/  FFMA.FTZ R36, R36, UR14, -R13.reuse ;  /* 0x0000000e24247c23 */ /* 0x100fe2000801080d */
[----:B------:R-:W-:Y:S01]  /*35d0*/  ISETP.GT.AND P2, PT, R35, 0x38, PT ;  /* 0x000000382300780c */ /* 0x000fe20003f44270 */
[--C-:B------:R-:W-:Y:S01]  /*35e0*/  FFMA.FTZ R9, R9, UR14, -R13.reuse ;  /* 0x0000000e09097c23 */ /* 0x100fe2000801080d */
[----:B----4-:R-:W-:Y:S01]  /*35f0*/  FSEL R49, R49, -INF , P1 ;  /* 0xff80000031317808 */ /* 0x010fe20000800000 */
[--C-:B------:R-:W-:Y:S01]  /*3600*/  FFMA.FTZ R139, R10, UR14, -R13.reuse ;  /* 0x0000000e0a8b7c23 */ /* 0x100fe2000801080d */
[----:B------:R-:W-:Y:S01]  /*3610*/  FMNMX.FTZ R44, R47, R20, !PT ;  /* 0x000000142f2c7209 */ /* 0x000fe20007810000 */
[----:B------:R4:W5:Y:S01]  /*3620*/  MUFU.TANH R59, R60 ;  /* 0x0000003c003b7308 */ /* 0x0009620000002400 */
[----:B------:R-:W-:Y:S01]  /*3630*/  ISETP.GT.AND P1, PT, R35, 0x39, PT ;  /* 0x000000392300780c */ /* 0x000fe20003f24270 */
[--C-:B------:R-:W-:Y:S01]  /*3640*/  FFMA.FTZ R141, R28, UR14, -R13.reuse ;  /* 0x0000000e1c8d7c23 */ /* 0x100fe2000801080d */
[----:B0-----:R-:W-:Y:S01]  /*3650*/  FSEL R51, R51, -INF , P2 ;  /* 0xff80000033337808 */ /* 0x001fe20001000000 */
[--C-:B------:R-:W-:Y:S01]  /*3660*/  FFMA.FTZ R28, R34, UR14, -R13.reuse ;  /* 0x0000000e221c7c23 */ /* 0x100fe2000801080d */
[----:B------:R-:W-:Y:S01]  /*3670*/  FMNMX.FTZ R44, R49, R44, !PT ;  /* 0x0000002c312c7209 */ /* 0x000fe20007810000 */
[--C-:B------:R-:W-:Y:S01]  /*3680*/  FFMA.FTZ R50, R50, UR14, -R13.reuse ;  /* 0x0000000e32327c23 */ /* 0x100fe2000801080d */
[----:B------:R-:W-:Y:S01]  /*3690*/  ISETP.GT.AND P2, PT, R35, 0x40, PT ;  /* 0x000000402300780c */ /* 0x000fe20003f44270 */
[----:B------:R-:W0:Y:S01]  /*36a0*/  MUFU.TANH R61, R61 ;  /* 0x0000003d003d7308 */ /* 0x000e220000002400 */
[----:B--2---:R-:W-:Y:S01]  /*36b0*/  FSEL R52, R53, -INF , P1 ;  /* 0xff80000035347808 */ /* 0x004fe20000800000 */
[--C-:B------:R-:W-:Y:S01]  /*36c0*/  FFMA.FTZ R145, R40, UR14, -R13.reuse ;  /* 0x0000000e28917c23 */ /* 0x100fe2000801080d */
[----:B------:R-:W-:Y:S01]  /*36d0*/  FMNMX.FTZ R11, R51, R44, !PT ;  /* 0x0000002c330b7209 */ /* 0x000fe20007810000 */
[--C-:B------:R-:W-:Y:S01]  /*36e0*/  FFMA.FTZ R147, R38, UR14, -R13.reuse ;  /* 0x0000000e26937c23 */ /* 0x100fe2000801080d */
[----:B------:R-:W-:Y:S01]  /*36f0*/  ISETP.GT.AND P1, PT, R35, 0x41, PT ;  /* 0x000000412300780c */ /* 0x000fe20003f24270 */
[----:B------:R-:W-:Y:S01]  /*3700*/  FFMA.FTZ R8, R8, UR14, -R13 ;  /* 0x0000000e08087c23 */ /* 0x000fe2000801080d */
[----:B---3--:R-:W-:Y:S01]  /*3710*/  FSEL R53, R56, -INF , P2 ;  /* 0xff80000038357808 */ /* 0x008fe20001000000 */
[----:B------:R-:W2:Y:S01]  /*3720*/  MUFU.TANH R64, R64 ;  /* 0x0000004000407308 */ /* 0x000ea20000002400 */
[----:B------:R-:W-:-:S02]  /*3730*/  FMNMX.FTZ R44, R52, R11, !PT ;  /* 0x0000000b342c7209 */ /* 0x000fc40007810000 */
[----:B------:R-:W-:Y:S02]  /*3740*/  CS2R R82, SRZ ;  /* 0x0000000000527805 */ /* 0x000fe4000001ff00 */
[----:B------:R-:W-:Y:S02]  /*3750*/  ISETP.GT.AND P2, PT, R35, 0x48, PT ;  /* 0x000000482300780c */ /* 0x000fe40003f44270 */
[----:B------:R-:W-:Y:S02]  /*3760*/  CS2R R78, SRZ ;  /* 0x00000000004e7805 */ /* 0x000fe4000001ff00 */
[----:B-1----:R-:W-:Y:S02]  /*3770*/  FSEL R55, R55, -INF , P1 ;  /* 0xff80000037377808 */ /* 0x002fe40000800000 */
[----:B------:R-:W-:Y:S02]  /*3780*/  CS2R R74, SRZ ;  /* 0x00000000004a7805 */ /* 0x000fe4000001ff00 */
[----:B----4-:R-:W-:Y:S01]  /*3790*/  FMNMX.FTZ R60, R53, R44, !PT ;  /* 0x0000002c353c7209 */ /* 0x010fe20007810000 */
[----:B------:R-:W1:Y:S01]  /*37a0*/  MUFU.TANH R65, R65 ;  /* 0x0000004100417308 */ /* 0x000e620000002400 */
[----:B------:R-:W-:-:S02]  /*37b0*/  ISETP.GT.AND P1, PT, R35, 0x49, PT ;  /* 0x000000492300780c */ /* 0x000fc40003f24270 */
[----:B-----5:R-:W-:Y:S02]  /*37c0*/  FSEL R56, R59, -INF , P2 ;  /* 0xff8000003b387808 */ /* 0x020fe40001000000 */
[----:B------:R-:W-:Y:S02]  /*37d0*/  FMNMX.FTZ R11, R55, R60, !PT ;  /* 0x0000003c370b7209 */ /* 0x000fe40007810000 */
[----:B------:R-:W-:Y:S01]  /*37e0*/  ISETP.GT.AND P2, PT, R35, 0x50, PT ;  /* 0x000000502300780c */ /* 0x000fe20003f44270 */
[----:B------:R-:W3:Y:S01]  /*37f0*/  MUFU.TANH R68, R68 ;  /* 0x0000004400447308 */ /* 0x000ee20000002400 */
[----:B0-----:R-:W-:Y:S01]  /*3800*/  FSEL R57, R61, -INF , P1 ;  /* 0xff8000003d397808 */ /* 0x001fe20000800000 */
[----:B------:R-:W-:Y:S01]  /*3810*/  FFMA.FTZ R61, R58, UR14, -R13 ;  /* 0x0000000e3a3d7c23 */ /* 0x000fe2000801080d */
[----:B------:R-:W-:Y:S02]  /*3820*/  FMNMX.FTZ R60, R56, R11, !PT ;  /* 0x0000000b383c7209 */ /* 0x000fe40007810000 */
[----:B------:R-:W-:-:S02]  /*3830*/  ISETP.GT.AND P1, PT, R35, 0x51, PT ;  /* 0x000000512300780c */ /* 0x000fc40003f24270 */
[----:B--2---:R-:W-:Y:S01]  /*3840*/  FSEL R58, R64, -INF , P2 ;  /* 0xff800000403a7808 */ /* 0x004fe20001000000 */
[----:B------:R-:W0:Y:S01]  /*3850*/  MUFU.TANH R69, R69 ;  /* 0x0000004500457308 */ /* 0x000e220000002400 */
[----:B------:R-:W-:Y:S02]  /*3860*/  FMNMX.FTZ R11, R57, R60, !PT ;  /* 0x0000003c390b7209 */ /* 0x000fe40007810000 */
[----:B------:R-:W-:Y:S02]  /*3870*/  ISETP.GT.AND P2, PT, R35, 0x58, PT ;  /* 0x000000582300780c */ /* 0x000fe40003f44270 */
[----:B-1----:R-:W-:Y:S02]  /*3880*/  FSEL R59, R65, -INF , P1 ;  /* 0xff800000413b7808 */ /* 0x002fe40000800000 */
[----:B------:R-:W-:Y:S02]  /*3890*/  CS2R R64, SRZ ;  /* 0x0000000000407805 */ /* 0x000fe4000001ff00 */
[----:B------:R-:W-:Y:S01]  /*38a0*/  FMNMX.FTZ R54, R58, R11, !PT ;  /* 0x0000000b3a367209 */ /* 0x000fe20007810000 */
[----:B------:R-:W-:Y:S01]  /*38b0*/  MUFU.EX2 R157, R157 ;  /* 0x0000009d009d7308 */ /* 0x000fe20000000800 */
[----:B------:R-:W-:-:S02]  /*38c0*/  ISETP.GT.AND P1, PT, R35, 0x59, PT ;  /* 0x000000592300780c */ /* 0x000fc40003f24270 */
[----:B---3--:R-:W-:Y:S02]  /*38d0*/  FSEL R35, R68, -INF , P2 ;  /* 0xff80000044237808 */ /* 0x008fe40001000000 */
[----:B------:R-:W-:-:S03]  /*38e0*/  FMNMX.FTZ R60, R59, R54, !PT ;  /* 0x000000363b3c7209 */ /* 0x000fc60007810000 */
[----:B------:R1:W2:Y:S01]  /*38f0*/  MUFU.EX2 R14, R84 ;  /* 0x00000054000e7308 */ /* 0x0002a20000000800 */
[----:B0-----:R-:W-:Y:S02]  /*3900*/  FSEL R54, R69, -INF , P1 ;  /* 0xff80000045367808 */ /* 0x001fe40000800000 */
[----:B------:R-:W-:Y:S02]  /*3910*/  CS2R R68, SRZ ;  /* 0x0000000000447805 */ /* 0x000fe4000001ff00 */
[----:B------:R-:W-:Y:S01]  /*3920*/  FMNMX.FTZ R11, R35, R60, !PT ;  /* 0x0000003c230b7209 */ /* 0x000fe20007810000 */
[--C-:B------:R-:W-:Y:S01]  /*3930*/  FFMA.FTZ R60, R24, UR14, -R13.reuse ;  /* 0x0000000e183c7c23 */ /* 0x100fe2000801080d */
[----:B------:R-:W-:Y:S02]  /*3940*/  FFMA.FTZ R24, R46, UR14, -R13 ;  /* 0x0000000e2e187c23 */ /* 0x000fe4000801080d */
[----:B------:R-:W-:Y:S01]  /*3950*/  FMNMX.FTZ R11, R54, R11, !PT ;  /* 0x0000000b360b7209 */ /* 0x000fe20007810000 */
[----:B------:R-:W0:Y:S01]  /*3960*/  MUFU.EX2 R159, R159 ;  /* 0x0000009f009f7308 */ /* 0x000e220000000800 */
[----:B-1----:R-:W-:-:S03]  /*3970*/  CS2R R84, SRZ ;  /* 0x0000000000547805 */ /* 0x002fc6000001ff00 */
[----:B------:R-:W1:Y:S04]  /*3980*/  SHFL.BFLY PT, R42, R11, 0x2, 0x1f ;  /* 0x0c401f000b2a7f89 */ /* 0x000e6800000e0000 */
[----:B------:R3:W4:Y:S08]  /*3990*/  MUFU.EX2 R20, R76 ;  /* 0x0000004c00147308 */ /* 0x0007300000000800 */
[----:B------:R-:W5:Y:S01]  /*39a0*/  MUFU.EX2 R153, R153 ;  /* 0x0000009900997308 */ /* 0x000f620000000800 */
[----:B---3--:R-:W-:-:S07]  /*39b0*/  CS2R R76, SRZ ;  /* 0x00000000004c7805 */ /* 0x008fce000001ff00 */
[----:B------:R-:W-:Y:S01]  /*39c0*/  MUFU.EX2 R151, R26 ;  /* 0x0000001a00977308 */ /* 0x000fe20000000800 */
[----:B-1----:R-:W-:-:S07]  /*39d0*/  FMNMX.FTZ R42, R11, R42, !PT ;  /* 0x0000002a0b2a7209 */ /* 0x002fce0007810000 */
[----:B------:R1:W3:Y:S01]  /*39e0*/  MUFU.EX2 R44, R72 ;  /* 0x00000048002c7308 */ /* 0x0002e20000000800 */
[----:B------:R-:W0:Y:S07]  /*39f0*/  SHFL.BFLY PT, R11, R42, 0x1, 0x1f ;  /* 0x0c201f002a0b7f89 */ /* 0x000e2e00000e0000 */
[----:B------:R2:W-:Y:S01]  /*3a00*/  MUFU.EX2 R26, R36 ;  /* 0x00000024001a7308 */ /* 0x0005e20000000800 */
[----:B-1----:R-:W-:-:S07]  /*3a10*/  CS2R R72, SRZ ;  /* 0x0000000000487805 */ /* 0x002fce000001ff00 */
[----:B------:R-:W-:Y:S01]  /*3a20*/  MUFU.EX2 R34, R9 ;  /* 0x0000000900227308 */ /* 0x000fe20000000800 */
[----:B--2---:R-:W-:Y:S01]  /*3a30*/  FADD.FTZ R36, R157, R14 ;  /* 0x0000000e9d247221 */ /* 0x004fe20000010000 */
[----:B------:R-:W-:-:S06]  /*3a40*/  F2FP.F16.F32.PACK_AB R157, R14, R157 ;  /* 0x0000009d0e9d723e */ /* 0x000fcc00000000ff */
[----:B------:R-:W-:Y:S01]  /*3a50*/  MUFU.EX2 R61, R61 ;  /* 0x0000003d003d7308 */ /* 0x000fe20000000800 */
[----:B0-----:R-:W-:-:S04]  /*3a60*/  FMNMX.FTZ R11, R42, R11, !PT ;  /* 0x0000000b2a0b7209 */ /* 0x001fc80007810000 */
[C---:B------:R-:W-:Y:S01]  /*3a70*/  FSETP.NEU.FTZ.AND P1, PT, R11.reuse, -INF , PT ;  /* 0xff8000000b00780b */ /* 0x040fe20003f3d000 */
[----:B------:R-:W-:Y:S02]  /*3a80*/  FMUL.FTZ R15, R11, UR14 ;  /* 0x0000000e0b0f7c20 */ /* 0x000fe40008410000 */
[----:B------:R-:W-:Y:S03]  /*3a90*/  MUFU.EX2 R62, R62 ;  /* 0x0000003e003e7308 */ /* 0x000fe60000000800 */
[----:B------:R-:W-:Y:S01]  /*3aa0*/  FSEL R32, R15, RZ, P1 ;  /* 0x000000ff0f207208 */ /* 0x000fe20000800000 */
[----:B------:R-:W-:Y:S01]  /*3ab0*/  FADD.FTZ R15, R159, R36 ;  /* 0x000000249f0f7221 */ /* 0x000fe20000010000 */
[----:B------:R-:W-:Y:S02]  /*3ac0*/  PLOP3.LUT P1, PT, PT, PT, UP0, 0x80, 0x0 ;  /* 0x000000000000781c */ /* 0x000fe40003f2f008 */
[----:B----4-:R-:W-:Y:S01]  /*3ad0*/  F2FP.F16.F32.PACK_AB R159, R20, R159 ;  /* 0x0000009f149f723e */ /* 0x010fe200000000ff */
[--C-:B------:R-:W-:Y:S01]  /*3ae0*/  FFMA.FTZ R37, R37, UR14, -R32.reuse ;  /* 0x0000000e25257c23 */ /* 0x100fe20008010820 */
[--C-:B------:R-:W-:Y:S01]  /*3af0*/  FFMA.FTZ R48, R48, UR14, -R32.reuse ;  /* 0x0000000e30307c23 */ /* 0x100fe20008010820 */
[--C-:B------:R-:W-:Y:S01]  /*3b00*/  FFMA.FTZ R39, R39, UR14, -R32.reuse ;  /* 0x0000000e27277c23 */ /* 0x100fe20008010820 */
[--C-:B------:R-:W-:Y:S01]  /*3b10*/  FFMA.FTZ R41, R41, UR14, -R32.reuse ;  /* 0x0000000e29297c23 */ /* 0x100fe20008010820 */
[--C-:B------:R-:W-:Y:S01]  /*3b20*/  FFMA.FTZ R25, R25, UR14, -R32.reuse ;  /* 0x0000000e19197c23 */ /* 0x100fe20008010820 */
[--C-:B------:R-:W-:Y:S01]  /*3b30*/  FFMA.FTZ R21, R21, UR14, -R32.reuse ;  /* 0x0000000e15157c23 */ /* 0x100fe20008010820 */
[----:B------:R-:W-:Y:S01]  /*3b40*/  MUFU.EX2 R37, R37 ;  /* 0x0000002500257308 */ /* 0x000fe20000000800 */
[--C-:B------:R-:W-:Y:S01]  /*3b50*/  FFMA.FTZ R29, R29, UR14, -R32.reuse ;  /* 0x0000000e1d1d7c23 */ /* 0x100fe20008010820 */
[--C-:B------:R-:W-:Y:S01]  /*3b60*/  FFMA.FTZ R27, R27, UR14, -R32.reuse ;  /* 0x0000000e1b1b7c23 */ /* 0x100fe20008010820 */
[--C-:B------:R-:W-:Y:S01]  /*3b70*/  FFMA.FTZ R33, R33, UR14, -R32.reuse ;  /* 0x0000000e21217c23 */ /* 0x100fe20008010820 */
[----:B------:R-:W-:Y:S01]  /*3b80*/  FADD.FTZ R36, R20, R15 ;  /* 0x0000000f14247221 */ /* 0x000fe20000010000 */
[--C-:B------:R-:W-:Y:S01]  /*3b90*/  FFMA.FTZ R31, R31, UR14, -R32.reuse ;  /* 0x0000000e1f1f7c23 */ /* 0x100fe20008010820 */
[--C-:B------:R-:W-:Y:S01]  /*3ba0*/  FFMA.FTZ R43, R43, UR14, -R32.reuse ;  /* 0x0000000e2b2b7c23 */ /* 0x100fe20008010820 */
[----:B------:R-:W-:Y:S01]  /*3bb0*/  FFMA.FTZ R45, R45, UR14, -R32 ;  /* 0x0000000e2d2d7c23 */ /* 0x000fe20008010820 */
[----:B------:R-:W0:Y:S01]  /*3bc0*/  MUFU.EX2 R48, R48 ;  /* 0x0000003000307308 */ /* 0x000e220000000800 */
[----:B-----5:R-:W-:Y:S01]  /*3bd0*/  FADD.FTZ R15, R153, R36 ;  /* 0x00000024990f7221 */ /* 0x020fe20000010000 */
[--C-:B------:R-:W-:Y:S01]  /*3be0*/  FFMA.FTZ R47, R47, UR14, -R32.reuse ;  /* 0x0000000e2f2f7c23 */ /* 0x100fe20008010820 */
[--C-:B------:R-:W-:Y:S01]  /*3bf0*/  FFMA.FTZ R49, R49, UR14, -R32.reuse ;  /* 0x0000000e31317c23 */ /* 0x100fe20008010820 */
[--C-:B------:R-:W-:Y:S01]  /*3c00*/  FFMA.FTZ R51, R51, UR14, -R32.reuse ;  /* 0x0000000e33337c23 */ /* 0x100fe20008010820 */
[--C-:B------:R-:W-:Y:S01]  /*3c10*/  FFMA.FTZ R52, R52, UR14, -R32.reuse ;  /* 0x0000000e34347c23 */ /* 0x100fe20008010820 */
[--C-:B------:R-:W-:Y:S01]  /*3c20*/  FFMA.FTZ R53, R53, UR14, -R32.reuse ;  /* 0x0000000e35357c23 */ /* 0x100fe20008010820 */
[--C-:B------:R-:W-:Y:S01]  /*3c30*/  FFMA.FTZ R55, R55, UR14, -R32.reuse ;  /* 0x0000000e37377c23 */ /* 0x100fe20008010820 */
[----:B------:R-:W1:Y:S01]  /*3c40*/  MUFU.EX2 R39, R39 ;  /* 0x0000002700277308 */ /* 0x000e620000000800 */
[--C-:B------:R-:W-:Y:S01]  /*3c50*/  FFMA.FTZ R56, R56, UR14, -R32.reuse ;  /* 0x0000000e38387c23 */ /* 0x100fe20008010820 */
[--C-:B------:R-:W-:Y:S01]  /*3c60*/  FFMA.FTZ R57, R57, UR14, -R32.reuse ;  /* 0x0000000e39397c23 */ /* 0x100fe20008010820 */
[--C-:B------:R-:W-:Y:S01]  /*3c70*/  FFMA.FTZ R58, R58, UR14, -R32.reuse ;  /* 0x0000000e3a3a7c23 */ /* 0x100fe20008010820 */
[--C-:B------:R-:W-:Y:S01]  /*3c80*/  FFMA.FTZ R59, R59, UR14, -R32.reuse ;  /* 0x0000000e3b3b7c23 */ /* 0x100fe20008010820 */
[--C-:B------:R-:W-:Y:S01]  /*3c90*/  FFMA.FTZ R35, R35, UR14, -R32.reuse ;  /* 0x0000000e23237c23 */ /* 0x100fe20008010820 */
[----:B------:R-:W-:Y:S01]  /*3ca0*/  FFMA.FTZ R32, R54, UR14, -R32 ;  /* 0x0000000e36207c23 */ /* 0x000fe20008010820 */
[----:B---3--:R-:W-:Y:S01]  /*3cb0*/  F2FP.F16.F32.PACK_AB R153, R44, R153 ;  /* 0x000000992c99723e */ /* 0x008fe200000000ff */
[----:B------:R2:W3:Y:S01]  /*3cc0*/  MUFU.EX2 R158, R41 ;  /* 0x00000029009e7308 */ /* 0x0004e20000000800 */
[----:B0-----:R-:W-:Y:S01]  /*3cd0*/  FADD.FTZ R10, R37, R48 ;  /* 0x00000030250a7221 */ /* 0x001fe20000010000 */
[----:B------:R-:W-:-:S02]  /*3ce0*/  F2FP.F16.F32.PACK_AB R155, R62, R61 ;  /* 0x0000003d3e9b723e */ /* 0x000fc400000000ff */
[----:B------:R-:W-:Y:S02]  /*3cf0*/  F2FP.F16.F32.PACK_AB R156, R48, R37 ;  /* 0x00000025309c723e */ /* 0x000fe400000000ff */
[----:B------:R-:W-:Y:S02]  /*3d00*/  CS2R R36, SRZ ;  /* 0x0000000000247805 */ /* 0x000fe4000001ff00 */
[----:B------:R-:W0:Y:S01]  /*3d10*/  MUFU.EX2 R25, R25 ;  /* 0x0000001900197308 */ /* 0x000e220000000800 */
[----:B-1----:R-:W-:Y:S01]  /*3d20*/  FADD.FTZ R9, R39, R10 ;  /* 0x0000000a27097221 */ /* 0x002fe20000010000 */
[----:B--2---:R-:W-:-:S06]  /*3d30*/  CS2R R40, SRZ ;  /* 0x0000000000287805 */ /* 0x004fcc000001ff00 */
[----:B------:R-:W1:Y:S01]  /*3d40*/  MUFU.EX2 R152, R21 ;  /* 0x0000001500987308 */ /* 0x000e620000000800 */
[C---:B---3--:R-:W-:Y:S01]  /*3d50*/  FADD.FTZ R10, R158.reuse, R9 ;  /* 0x000000099e0a7221 */ /* 0x048fe20000010000 */
[----:B------:R-:W-:Y:S02]  /*3d60*/  F2FP.F16.F32.PACK_AB R158, R158, R39 ;  /* 0x000000279e9e723e */ /* 0x000fe400000000ff */
[----:B------:R-:W-:-:S04]  /*3d70*/  CS2R R38, SRZ ;  /* 0x0000000000267805 */ /* 0x000fc8000001ff00 */
[----:B------:R-:W2:Y:S01]  /*3d80*/  MUFU.EX2 R29, R29 ;  /* 0x0000001d001d7308 */ /* 0x000ea20000000800 */
[----:B0-----:R-:W-:Y:S01]  /*3d90*/  FADD.FTZ R9, R25, R10 ;  /* 0x0000000a19097221 */ /* 0x001fe20000010000 */
[----:B------:R-:W-:-:S04]  /*3da0*/  FADD.FTZ R10, R44, R15 ;  /* 0x0000000f2c0a7221 */ /* 0x000fc80000010000 */
[----:B------:R-:W-:Y:S02]  /*3db0*/  FADD.FTZ R13, R61, R10 ;  /* 0x0000000a3d0d7221 */ /* 0x000fe40000010000 */
[----:B------:R-:W0:Y:S01]  /*3dc0*/  MUFU.EX2 R154, R27 ;  /* 0x0000001b009a7308 */ /* 0x000e220000000800 */
[----:B-1----:R-:W-:Y:S01]  /*3dd0*/  FADD.FTZ R0, R152, R9 ;  /* 0x0000000998007221 */ /* 0x002fe20000010000 */
[----:B------:R-:W-:Y:S01]  /*3de0*/  FADD.FTZ R10, R62, R13 ;  /* 0x0000000d3e0a7221 */ /* 0x000fe20000010000 */
[----:B------:R-:W-:-:S05]  /*3df0*/  F2FP.F16.F32.PACK_AB R152, R152, R25 ;  /* 0x000000199898723e */ /* 0x000fca00000000ff */
        /* <DEDUP_REMOVED lines=12> */
[----:B------:R0:W3:Y:S01]  /*3ec0*/  MUFU.EX2 R150, R45 ;  /* 0x0000002d00967308 */ /* 0x0000e20000000800 */
[C---:B-1----:R-:W-:Y:S01]  /*3ed0*/  FADD.FTZ R10, R60.reuse, R13 ;  /* 0x0000000d3c0a7221 */ /* 0x042fe20000010000 */
[----:B------:R-:W-:Y:S02]  /*3ee0*/  F2FP.F16.F32.PACK_AB R149, R60, R63 ;  /* 0x0000003f3c95723e */ /* 0x000fe400000000ff */
[----:B------:R-:W-:Y:S02]  /*3ef0*/  CS2R R62, SRZ ;  /* 0x00000000003e7805 */ /* 0x000fe4000001ff00 */
[----:B------:R-:W-:Y:S01]  /*3f00*/  CS2R R60, SRZ ;  /* 0x00000000003c7805 */ /* 0x000fe2000001ff00 */
[----:B------:R-:W-:Y:S01]  /*3f10*/  FADD.FTZ R13, R151, R10 ;  /* 0x0000000a970d7221 */ /* 0x000fe20000010000 */
        /* <DEDUP_REMOVED lines=9> */
[----:B------:R-:W-:-:S06]  /*3fb0*/  F2FP.F16.F32.PACK_AB R151, R50, R151 ;  /* 0x000000973297723e */ /* 0x000fcc00000000ff */
        /* <DEDUP_REMOVED lines=11> */
[----:B------:R-:W-:Y:S02]  /*4070*/  F2FP.F16.F32.PACK_AB R145, R24, R145 ;  /* 0x000000911891723e */ /* 0x000fe400000000ff */
[----:B------:R-:W-:-:S04]  /*4080*/  CS2R R24, SRZ ;  /* 0x0000000000187805 */ /* 0x000fc8000001ff00 */
[----:B------:R-:W0:Y:S01]  /*4090*/  MUFU.EX2 R52, R52 ;  /* 0x0000003400347308 */ /* 0x000e220000000800 */
[----:B-1----:R-:W-:-:S07]  /*40a0*/  FADD.FTZ R9, R51, R0 ;  /* 0x0000000033097221 */ /* 0x002fce0000010000 */
[----:B------:R-:W1:Y:S01]  /*40b0*/  MUFU.EX2 R53, R53 ;  /* 0x0000003500357308 */ /* 0x000e620000000800 */
[----:B--2---:R-:W-:Y:S01]  /*40c0*/  FADD.FTZ R13, R147, R10 ;  /* 0x0000000a930d7221 */ /* 0x004fe20000010000 */
[----:B------:R-:W-:-:S03]  /*40d0*/  F2FP.F16.F32.PACK_AB R147, R26, R147 ;  /* 0x000000931a93723e */ /* 0x000fc600000000ff */
[----:B------:R-:W-:Y:S01]  /*40e0*/  FADD.FTZ R10, R26, R13 ;  /* 0x0000000d1a0a7221 */ /* 0x000fe20000010000 */
[----:B------:R-:W-:Y:S02]  /*40f0*/  CS2R R26, SRZ ;  /* 0x00000000001a7805 */ /* 0x000fe4000001ff00 */
[----:B------:R-:W2:Y:S01]  /*4100*/  MUFU.EX2 R141, R141 ;  /* 0x0000008d008d7308 */ /* 0x000ea20000000800 */
[C---:B0-----:R-:W-:Y:S01]  /*4110*/  FADD.FTZ R0, R52.reuse, R9 ;  /* 0x0000000934007221 */ /* 0x041fe20000010000 */
[----:B------:R-:W-:Y:S02]  /*4120*/  F2FP.F16.F32.PACK_AB R146, R52, R51 ;  /* 0x000000333492723e */ /* 0x000fe400000000ff */
[----:B------:R-:W-:-:S04]  /*4130*/  CS2R R50, SRZ ;  /* 0x0000000000327805 */ /* 0x000fc8000001ff00 */
[----:B------:R0:W3:Y:S01]  /*4140*/  MUFU.EX2 R140, R55 ;  /* 0x00000037008c7308 */ /* 0x0000e20000000800 */
[----:B-1----:R-:W-:-:S07]  /*4150*/  FADD.FTZ R9, R53, R0 ;  /* 0x0000000035097221 */ /* 0x002fce0000010000 */
        /* <DEDUP_REMOVED lines=11> */
[----:B------:R-:W1:Y:S01]  /*4210*/  MUFU.EX2 R57, R57 ;  /* 0x0000003900397308 */ /* 0x000e620000000800 */
[----:B0-----:R-:W-:-:S07]  /*4220*/  FADD.FTZ R10, R56, R9 ;  /* 0x00000009380a7221 */ /* 0x001fce0000010000 */
[----:B------:R-:W0:Y:S01]  /*4230*/  MUFU.EX2 R30, R30 ;  /* 0x0000001e001e7308 */ /* 0x000e220000000800 */
[----:B--2---:R-:W-:-:S07]  /*4240*/  FADD.FTZ R9, R143, R0 ;  /* 0x000000008f097221 */ /* 0x004fce0000010000 */
[----:B------:R-:W2:Y:S01]  /*4250*/  MUFU.EX2 R137, R137 ;  /* 0x0000008900897308 */ /* 0x000ea20000000800 */
[C---:B-1----:R-:W-:Y:S01]  /*4260*/  FADD.FTZ R13, R57.reuse, R10 ;  /* 0x0000000a390d7221 */ /* 0x042fe20000010000 */
[----:B------:R-:W-:Y:S02]  /*4270*/  F2FP.F16.F32.PACK_AB R142, R57, R56 ;  /* 0x00000038398e723e */ /* 0x000fe400000000ff */
[----:B------:R-:W-:-:S04]  /*4280*/  CS2R R56, SRZ ;  /* 0x0000000000387805 */ /* 0x000fc8000001ff00 */
[----:B------:R-:W1:Y:S01]  /*4290*/  MUFU.EX2 R58, R58 ;  /* 0x0000003a003a7308 */ /* 0x000e620000000800 */
[C---:B0-----:R-:W-:Y:S01]  /*42a0*/  FADD.FTZ R10, R30.reuse, R9 ;  /* 0x000000091e0a7221 */ /* 0x041fe20000010000 */
[----:B------:R-:W-:Y:S02]  /*42b0*/  F2FP.F16.F32.PACK_AB R143, R30, R143 ;  /* 0x0000008f1e8f723e */ /* 0x000fe400000000ff */
[----:B------:R-:W-:-:S04]  /*42c0*/  CS2R R30, SRZ ;  /* 0x00000000001e7805 */ /* 0x000fc8000001ff00 */
[----:B------:R-:W0:Y:S01]  /*42d0*/  MUFU.EX2 R59, R59 ;  /* 0x0000003b003b7308 */ /* 0x000e220000000800 */
[----:B--2---:R-:W-:Y:S01]  /*42e0*/  FADD.FTZ R9, R137, R10 ;  /* 0x0000000a89097221 */ /* 0x004fe20000010000 */
[----:B------:R-:W-:-:S03]  /*42f0*/  F2FP.F16.F32.PACK_AB R137, R34, R137 ;  /* 0x000000892289723e */ /* 0x000fc600000000ff */
[----:B------:R-:W-:-:S03]  /*4300*/  FADD.FTZ R10, R34, R9 ;  /* 0x00000009220a7221 */ /* 0x000fc60000010000 */
[----:B------:R-:W2:Y:S01]  /*4310*/  MUFU.EX2 R139, R139 ;  /* 0x0000008b008b7308 */ /* 0x000ea20000000800 */
[----:B-1----:R-:W-:-:S07]  /*4320*/  FADD.FTZ R14, R58, R13 ;  /* 0x0000000d3a0e7221 */ /* 0x002fce0000010000 */
[----:B------:R-:W1:Y:S01]  /*4330*/  MUFU.EX2 R35, R35 ;  /* 0x0000002300237308 */ /* 0x000e620000000800 */
[C---:B0-----:R-:W-:Y:S01]  /*4340*/  FADD.FTZ R14, R59.reuse, R14 ;  /* 0x0000000e3b0e7221 */ /* 0x041fe20000010000 */
[----:B------:R-:W-:Y:S02]  /*4350*/  F2FP.F16.F32.PACK_AB R136, R59, R58 ;  /* 0x0000003a3b88723e */ /* 0x000fe400000000ff */
[----:B------:R-:W-:-:S04]  /*4360*/  CS2R R58, SRZ ;  /* 0x00000000003a7805 */ /* 0x000fc8000001ff00 */
[----:B------:R-:W0:Y:S01]  /*4370*/  MUFU.EX2 R32, R32 ;  /* 0x0000002000207308 */ /* 0x000e220000000800 */
[----:B--2---:R-:W-:Y:S01]  /*4380*/  FADD.FTZ R13, R139, R10 ;  /* 0x0000000a8b0d7221 */ /* 0x004fe20000010000 */
[----:B------:R-:W-:-:S06]  /*4390*/  IMAD.MOV.U32 R10, RZ, RZ, 0x3f800000 ;  /* 0x3f800000ff0a7424 */ /* 0x000fcc00078e00ff */
[----:B------:R-:W2:Y:S01]  /*43a0*/  MUFU.EX2 R0, R8 ;  /* 0x0000000800007308 */ /* 0x000ea20000000800 */
[----:B-1----:R-:W-:-:S04]  /*43b0*/  FADD.FTZ R9, R35, R14 ;  /* 0x0000000e23097221 */ /* 0x002fc80000010000 */
[C---:B0-----:R-:W-:Y:S01]  /*43c0*/  FADD.FTZ R9, R32.reuse, R9 ;  /* 0x0000000920097221 */ /* 0x041fe20000010000 */
[----:B------:R-:W-:Y:S02]  /*43d0*/  F2FP.F16.F32.PACK_AB R138, R32, R35 ;  /* 0x00000023208a723e */ /* 0x000fe400000000ff */
[----:B------:R-:W-:Y:S02]  /*43e0*/  CS2R R34, SRZ ;  /* 0x0000000000227805 */ /* 0x000fe4000001ff00 */
[----:B------:R-:W-:Y:S01]  /*43f0*/  CS2R R32, SRZ ;  /* 0x0000000000207805 */ /* 0x000fe2000001ff00 */
[C---:B--2---:R-:W-:Y:S01]  /*4400*/  FADD.FTZ R8, R0.reuse, R13 ;  /* 0x0000000d00087221 */ /* 0x044fe20000010000 */
[----:B------:R-:W-:Y:S01]  /*4410*/  F2FP.F16.F32.PACK_AB R139, R0, R139 ;  /* 0x0000008b008b723e */ /* 0x000fe200000000ff */
[----:B------:R-:W-:Y:S01]  /*4420*/  IMAD.MOV.U32 R0, RZ, RZ, 0x3f800000 ;  /* 0x3f800000ff007424 */ /* 0x000fe200078e00ff */
[----:B------:R-:W-:Y:S06]  /*4430*/  @!P1 BRA `(.L_x_2385) ;  /* 0x0000002800a09947 */ /* 0x000fec0003800000 */
[----:B------:R-:W-:Y:S01]  /*4440*/  MOV R13, R12 ;  /* 0x0000000c000d7202 */ /* 0x000fe20000000f00 */
[----:B------:R-:W-:Y:S01]  /*4450*/  IMAD.MOV.U32 R14, RZ, RZ, R11 ;  /* 0x000000ffff0e7224 */ /* 0x000fe200078e000b */
[----:B------:R-:W-:Y:S01]  /*4460*/  UMOV UR5, UR38 ;  /* 0x0000002600057c82 */ /* 0x000fe20008000000 */
[----:B------:R-:W-:Y:S01]  /*4470*/  IMAD.MOV.U32 R0, RZ, RZ, 0x3f800000 ;  /* 0x3f800000ff007424 */ /* 0x000fe200078e00ff */
[----:B------:R-:W-:Y:S01]  /*4480*/  UMOV UR6, UR39 ;  /* 0x0000002700067c82 */ /* 0x000fe20008000000 */
[----:B------:R-:W-:Y:S01]  /*4490*/  IMAD.MOV.U32 R87, RZ, RZ, RZ ;  /* 0x000000ffff577224 */ /* 0x000fe200078e00ff */
[----:B------:R-:W-:Y:S01]  /*44a0*/  ULDC UR7, c[0x0][0x9d8] ;  /* 0x0002760000077ab9 */ /* 0x000fe20000000800 */
[----:B------:R-:W-:-:S05]  /*44b0*/  ULDC UR34, c[0x0][0x988] ;  /* 0x0002620000227ab9 */ /* 0x000fca0000000800 */
.L_x_2396:
[----:B------:R-:W-:-:S04]  /*44c0*/  UISETP.NE.AND UP0, UPT, UR6, 0x1, UPT ;  /* 0x000000010600788c */ /* 0x000fc8000bf05270 */
[----:B------:R-:W-:-:S04]  /*44d0*/  USEL UR38, URZ, 0x1, UP0 ;  /* 0x000000013f267887 */ /* 0x000fc80008000000 */
[----:B------:R-:W-:Y:S01]  /*44e0*/  ULOP3.LUT UR38, UR5, UR38, URZ, 0x3c, !UPT ;  /* 0x0000002605267292 */ /* 0x000fe2000f8e3c3f */
[----:B------:R-:W-:Y:S11]  /*44f0*/  @!P0 BRA `(.L_x_2386) ;  /* 0x0000000000048947 */ /* 0x000ff60003800000 */
[----:B------:R-:W-:Y:S01]  /*4500*/  BPT.TRAP 0x1 ;  /* 0x000000040000795c */ /* 0x000fe20000300000 */
.L_x_2386:
        /* <DEDUP_REMOVED lines=9> */
.L_x_2387:
[----:B-1----:R-:W-:Y:S05]  /*45a0*/  @P1 BRA `(.L_x_2388) ;  /* 0x0000000000081947 */ /* 0x002fea0003800000 */
[----:B------:R-:W1:Y:S02]  /*45b0*/  SYNCS.PHASECHK.TRANS64.TRYWAIT P1, [UR8+0x2a830], R11 ;  /* 0x02a8300bff0075a7 */ /* 0x000e640008020148 */
[----:B-1----:R-:W-:Y:S05]  /*45c0*/  @!P1 BRA `(.L_x_2389) ;  /* 0x000000ec00589947 */ /* 0x002fea0003800000 */
.L_x_2388:
        /* <DEDUP_REMOVED lines=86> */
[----:B------:R-:W-:Y:S01]  /*4b30*/  R2UR UR28, R2 ;  /* 0x00000000021c72ca */ /* 0x000fe200000e0000 */
[----:B------:R-:W-:Y:S01]  /*4b40*/  UIADD3 UR30, UR9, 0x4, URZ ;  /* 0x00000004091e7890 */ /* 0x000fe2000fffe03f */
[----:B------:R-:W-:Y:S01]  /*4b50*/  R2UR UR29, R3 ;  /* 0x00000000031d72ca */ /* 0x000fe200000e0000 */
[----:B------:R-:W-:Y:S01]  /*4b60*/  UMOV UR31, 0x40000040 ;  /* 0x40000040001f7882 */ /* 0x000fe20000000000 */
[----:B------:R-:W-:Y:S02]  /*4b70*/  WARPGROUP.DEPBAR.LE gsb0, 0x0 ;  /* 0x00008000000079c5 */ /* 0x000fe40000010000 */
[----:B------:R-:W-:-:S09]  /*4b80*/  WARPGROUP.ARRIVE ;  /* 0x00000000000079c5 */ /* 0x000fd20000000000 */
        /* <DEDUP_REMOVED lines=51> */
.L_x_2390:
[----:B------:R-:W-:Y:S01]  /*4ec0*/  ULEA UR9, UR6, UR40, 0x3 ;  /* 0x0000002806097291 */ /* 0x000fe2000f8e183f */
[----:B------:R-:W-:-:S05]  /*4ed0*/  IMAD.U32 R0, RZ, RZ, UR5 ;  /* 0x00000005ff007e24 */ /* 0x000fca000f8e00ff */
[----:B------:R-:W-:-:S04]  /*4ee0*/  SHF.L.U32 R0, R0, 0x1f, RZ ;  /* 0x0000001f00007819 */ /* 0x000fc800000006ff */
[----:B------:R2:W3:Y:S01]  /*4ef0*/  SYNCS.PHASECHK.TRANS64.TRYWAIT P1, [UR9+0x2a850], R0 ;  /* 0x02a85000ff0075a7 */ /* 0x0004e20008020149 */
[----:B------:R-:W-:Y:S05]  /*4f00*/  @!P0 BRA `(.L_x_2391) ;  /* 0x0000000000048947 */ /* 0x000fea0003800000 */
[----:B------:R-:W-:Y:S01]  /*4f10*/  BPT.TRAP 0x1 ;  /* 0x000000040000795c */ /* 0x000fe20000300000 */
.L_x_2391:
[----:B---3--:R-:W-:Y:S05]  /*4f20*/  @P1 BRA `(.L_x_2392) ;  /* 0x0000000000081947 */ /* 0x008fea0003800000 */
[----:B------:R-:W3:Y:S02]  /*4f30*/  SYNCS.PHASECHK.TRANS64.TRYWAIT P1, [UR9+0x2a850], R0 ;  /* 0x02a85000ff0075a7 */ /* 0x000ee40008020149 */
[----:B---3--:R-:W-:Y:S05]  /*4f40*/  @!P1 BRA `(.L_x_2393) ;  /* 0x000000e400109947 */ /* 0x008fea0003800000 */
.L_x_2392:
        /* <DEDUP_REMOVED lines=37> */
.L_x_2394:
[----:B------:R-:W-:Y:S01]  /*51a0*/  UISETP.NE.AND UP0, UPT, UR61, URZ, UPT ;  /* 0x0000003f3d00728c */ /* 0x000fe2000bf05270 */
[----:B01----:R-:W-:Y:S01]  /*51b0*/  FMUL.FTZ R11, R97, UR7 ;  /* 0x00000007610b7c20 */ /* 0x003fe20008410000 */
[----:B------:R-:W-:Y:S01]  /*51c0*/  FMUL.FTZ R15, R100, UR7 ;  /* 0x00000007640f7c20 */ /* 0x000fe20008410000 */
[----:B------:R-:W-:Y:S01]  /*51d0*/  FMUL.FTZ R10, R88, UR7 ;  /* 0x00000007580a7c20 */ /* 0x000fe20008410000 */
[----:B------:R-:W-:Y:S01]  /*51e0*/  FMUL.FTZ R137, R91, UR7 ;  /* 0x000000075b897c20 */ /* 0x000fe20008410000 */
[----:B------:R0:W-:Y:S01]  /*51f0*/  MUFU.TANH R20, R11 ;  /* 0x0000000b00147308 */ /* 0x0001e20000002400 */
[----:B------:R-:W-:Y:S01]  /*5200*/  PLOP3.LUT P1, PT, PT, PT, UP0, 0x80, 0x0 ;  /* 0x000000000000781c */ /* 0x000fe20003f2f008 */
[----:B--2---:R-:W-:Y:S01]  /*5210*/  FMUL.FTZ R0, R89, UR7 ;  /* 0x0000000759007c20 */ /* 0x004fe20008410000 */
[----:B------:R-:W-:Y:S01]  /*5220*/  PLOP3.LUT P2, PT, PT, PT, UP0, 0x80, 0x0 ;  /* 0x000000000000781c */ /* 0x000fe20003f4f008 */
[----:B------:R-:W-:Y:S01]  /*5230*/  FMUL.FTZ R92, R92, UR7 ;  /* 0x000000075c5c7c20 */ /* 0x000fe20008410000 */
[----:B------:R-:W-:Y:S01]  /*5240*/  FMUL.FTZ R12, R93, UR7 ;  /* 0x000000075d0c7c20 */ /* 0x000fe20008410000 */
[----:B------:R-:W-:Y:S01]  /*5250*/  @UP0 ULDC UR5, c[0x0][0x44c] ;  /* 0x0001130000050ab9 */ /* 0x000fe20000000800 */
[----:B------:R-:W-:Y:S01]  /*5260*/  FMUL.FTZ R96, R96, UR7 ;  /* 0x0000000760607c20 */ /* 0x000fe20008410000 */
[----:B------:R1:W-:Y:S01]  /*5270*/  MUFU.TANH R88, R15 ;  /* 0x0000000f00587308 */ /* 0x0003e20000002400 */
[----:B0-----:R-:W-:-:S02]  /*5280*/  VIADD R11, R18, UR42 ;  /* 0x0000002a120b7c36 */ /* 0x001fc40008000000 */
[----:B------:R-:W-:Y:S01]  /*5290*/  FMUL.FTZ R112, R112, UR7 ;  /* 0x0000000770707c20 */ /* 0x000fe20008410000 */
[----:B------:R-:W-:Y:S01]  /*52a0*/  FMUL.FTZ R139, R94, UR7 ;  /* 0x000000075e8b7c20 */ /* 0x000fe20008410000 */
[----:B------:R-:W-:Y:S01]  /*52b0*/  FMUL.FTZ R104, R104, UR7 ;  /* 0x0000000768687c20 */ /* 0x000fe20008410000 */
[----:B------:R-:W-:Y:S01]  /*52c0*/  FMUL.FTZ R100, R103, UR7 ;  /* 0x0000000767647c20 */ /* 0x000fe20008410000 */
[----:B------:R-:W-:Y:S01]  /*52d0*/  FMUL.FTZ R101, R101, UR7 ;  /* 0x0000000765657c20 */ /* 0x000fe20008410000 */
[----:B------:R-:W-:Y:S01]  /*52e0*/  FMUL.FTZ R109, R109, UR7 ;  /* 0x000000076d6d7c20 */ /* 0x000fe20008410000 */
[----:B------:R-:W0:Y:S01]  /*52f0*/  MUFU.TANH R10, R10 ;  /* 0x0000000a000a7308 */ /* 0x000e220000002400 */
[----:B-1----:R-:W-:Y:S01]  /*5300*/  @P1 IMAD.HI.U32 R15, R11, UR5, RZ ;  /* 0x000000050b0f1c27 */ /* 0x002fe2000f8e00ff */
[----:B------:R-:W-:-:S03]  /*5310*/  @UP0 ULDC UR5, c[0x0][0x450] ;  /* 0x0001140000050ab9 */ /* 0x000fc60000000800 */
[----:B------:R-:W-:Y:S01]  /*5320*/  FMUL.FTZ R108, R108, UR7 ;  /* 0x000000076c6c7c20 */ /* 0x000fe20008410000 */
[----:B------:R-:W-:Y:S01]  /*5330*/  FMUL.FTZ R138, R95, UR7 ;  /* 0x000000075f8a7c20 */ /* 0x000fe20008410000 */
[----:B------:R-:W-:Y:S01]  /*5340*/  FMUL.FTZ R105, R105, UR7 ;  /* 0x0000000769697c20 */ /* 0x000fe20008410000 */
[----:B------:R-:W-:Y:S01]  /*5350*/  @P2 SHF.R.U32.HI R11, RZ, UR5, R15 ;  /* 0x00000005ff0b2c19 */ /* 0x000fe2000801160f */
[----:B------:R-:W-:Y:S01]  /*5360*/  UIMAD UR5, UR4, -0x60, URZ ;  /* 0xffffffa0040578a4 */ /* 0x000fe2000f8e023f */
[----:B------:R-:W-:Y:S01]  /*5370*/  MOV R15, UR41 ;  /* 0x00000029000f7c02 */ /* 0x000fe20008000f00 */
[----:B------:R-:W1:Y:S01]  /*5380*/  MUFU.TANH R0, R0 ;  /* 0x0000000000007308 */ /* 0x000e620000002400 */
[----:B------:R-:W-:Y:S01]  /*5390*/  FMUL.FTZ R97, R98, UR7 ;  /* 0x0000000762617c20 */ /* 0x000fe20008410000 */
[----:B------:R-:W2:Y:S01]  /*53a0*/  SHFL.IDX PT, R91, R11, RZ, 0x1c1f ;  /* 0x001c1fff0b5b7589 */ /* 0x000ea200000e0000 */
[----:B------:R-:W-:Y:S01]  /*53b0*/  FMUL.FTZ R98, R99, UR7 ;  /* 0x0000000763627c20 */ /* 0x000fe20008410000 */
[----:B------:R-:W-:-:S02]  /*53c0*/  IMAD.U32 R140, RZ, RZ, UR5 ;  /* 0x00000005ff8c7e24 */ /* 0x000fc4000f8e00ff */
[----:B------:R-:W-:Y:S01]  /*53d0*/  FMUL.FTZ R136, R90, UR7 ;  /* 0x000000075a887c20 */ /* 0x000fe20008410000 */
[----:B------:R-:W-:Y:S01]  /*53e0*/  FMUL.FTZ R99, R102, UR7 ;  /* 0x0000000766637c20 */ /* 0x000fe20008410000 */
[----:B------:R-:W-:Y:S01]  /*53f0*/  FMUL.FTZ R106, R106, UR7 ;  /* 0x000000076a6a7c20 */ /* 0x000fe20008410000 */
[----:B------:R-:W3:Y:S01]  /*5400*/  MUFU.TANH R92, R92 ;  /* 0x0000005c005c7308 */ /* 0x000ee20000002400 */
[----:B------:R-:W-:Y:S01]  /*5410*/  IADD3 R140, -R17, 0x1, R140 ;  /* 0x00000001118c7810 */ /* 0x000fe20007ffe18c */
[----:B------:R-:W-:Y:S01]  /*5420*/  FMUL.FTZ R102, R107, UR7 ;  /* 0x000000076b667c20 */ /* 0x000fe20008410000 */
[----:B------:R-:W-:Y:S01]  /*5430*/  FMUL.FTZ R116, R116, UR7 ;  /* 0x0000000774747c20 */ /* 0x000fe20008410000 */
[----:B------:R-:W-:Y:S01]  /*5440*/  FMUL.FTZ R117, R117, UR7 ;  /* 0x0000000775757c20 */ /* 0x000fe20008410000 */
[----:B------:R-:W-:Y:S01]  /*5450*/  IADD3 R140, -R15, UR43, R140 ;  /* 0x0000002b0f8c7c10 */ /* 0x000fe2000fffe18c */
        /* <DEDUP_REMOVED lines=11> */
[----:B------:R-:W4:Y:S01]  /*5510*/  SHFL.IDX PT, R11, R11, 0x1, 0x1c1f ;  /* 0x003c1f000b0b7f89 */ /* 0x000f2200000e0000 */
[----:B--2---:R-:W-:Y:S01]  /*5520*/  IMAD.IADD R91, R140, 0x1, R91 ;  /* 0x000000018c5b7824 */ /* 0x004fe200078e025b */
[----:B------:R-:W-:Y:S01]  /*5530*/  UMOV UR14, UR34 ;  /* 0x00000022000e7c82 */ /* 0x000fe20008000000 */
[----:B------:R-:W2:Y:S01]  /*5540*/  S2UR UR6, SR_CgaCtaId ;  /* 0x00000000000679c3 */ /* 0x000ea20000008800 */
[----:B------:R-:W-:-:S02]  /*5550*/  UIADD3 UR8, UR8, 0x2a840, URZ ;  /* 0x0002a84008087890 */ /* 0x000fc4000fffe03f */
[C---:B------:R-:W-:Y:S01]  /*5560*/  ISETP.GT.AND P1, PT, R91.reuse, RZ, PT ;  /* 0x000000ff5b00720c */ /* 0x040fe20003f24270 */
[----:B------:R1:W-:Y:S01]  /*5570*/  MUFU.TANH R94, R112 ;  /* 0x00000070005e7308 */ /* 0x0003e20000002400 */
[C---:B------:R-:W-:Y:S02]  /*5580*/  ISETP.GT.AND P2, PT, R91.reuse, 0x1, PT ;  /* 0x000000015b00780c */ /* 0x040fe40003f44270 */
[----:B0-----:R-:W-:Y:S02]  /*5590*/  FSEL R113, R10, -INF , P1 ;  /* 0xff8000000a717808 */ /* 0x001fe40000800000 */
[----:B------:R-:W-:Y:S02]  /*55a0*/  ISETP.GT.AND P1, PT, R91, 0x8, PT ;  /* 0x000000085b00780c */ /* 0x000fe40003f24270 */
[----:B------:R-:W-:Y:S01]  /*55b0*/  FMNMX.FTZ R21, R113, R14, !PT ;  /* 0x0000000e71157209 */ /* 0x000fe20007810000 */
[----:B------:R0:W-:Y:S01]  /*55c0*/  MUFU.TANH R103, R104 ;  /* 0x0000006800677308 */ /* 0x0001e20000002400 */
[----:B-1----:R-:W-:-:S02]  /*55d0*/  FSEL R112, R0, -INF , P2 ;  /* 0xff80000000707808 */ /* 0x002fc40001000000 */
[----:B------:R-:W-:Y:S02]  /*55e0*/  ISETP.GT.AND P2, PT, R91, 0x9, PT ;  /* 0x000000095b00780c */ /* 0x000fe40003f44270 */
[----:B------:R-:W-:-:S03]  /*55f0*/  FMNMX.FTZ R21, R112, R21, !PT ;  /* 0x0000001570157209 */ /* 0x000fc60007810000 */
[----:B------:R-:W1:Y:S01]  /*5600*/  MUFU.TANH R89, R101 ;  /* 0x0000006500597308 */ /* 0x000e620000002400 */
[----:B0-----:R-:W-:Y:S01]  /*5610*/  FMUL.FTZ R104, R110, UR7 ;  /* 0x000000076e687c20 */ /* 0x001fe20008410000 */
[----:B---3--:R-:W-:Y:S01]  /*5620*/  FSEL R110, R92, -INF , P1 ;  /* 0xff8000005c6e7808 */ /* 0x008fe20000800000 */
[----:B----4-:R-:W-:Y:S01]  /*5630*/  IMAD.IADD R140, R140, 0x1, R11 ;  /* 0x000000018c8c7824 */ /* 0x010fe200078e020b */
[----:B------:R-:W-:Y:S01]  /*5640*/  ISETP.GT.AND P1, PT, R91, 0x10, PT ;  /* 0x000000105b00780c */ /* 0x000fe20003f24270 */
[----:B--2---:R-:W-:Y:S01]  /*5650*/  UPRMT UR8, UR6, 0x654, UR8 ;  /* 0x0000065406087896 */ /* 0x004fe20008000008 */
[----:B------:R-:W-:Y:S02]  /*5660*/  FMNMX.FTZ R0, R110, R21, !PT ;  /* 0x000000156e007209 */ /* 0x000fe40007810000 */
[----:B------:R0:W-:Y:S01]  /*5670*/  MUFU.TANH R93, R109 ;  /* 0x0000006d005d7308 */ /* 0x0001e20000002400 */
[C---:B------:R-:W-:Y:S02]  /*5680*/  ISETP.GT.AND P3, PT, R140.reuse, 0x8, PT ;  /* 0x000000088c00780c */ /* 0x040fe40003f64270 */
[----:B------:R-:W-:-:S03]  /*5690*/  ISETP.GT.AND P4, PT, R140, 0x9, PT ;  /* 0x000000098c00780c */ /* 0x000fc60003f84270 */
[----:B------:R-:W-:Y:S02]  /*56a0*/  SYNCS.ARRIVE.TRANS64.RED.A1T0 RZ, [UR8], RZ ;  /* 0x000000ffffff79a7 */ /* 0x000fe40008100408 */
[----:B------:R5:W-:Y:S01]  /*56b0*/  MUFU.TANH R95, R108 ;  /* 0x0000006c005f7308 */ /* 0x000be20000002400 */
[----:B0-----:R-:W-:Y:S02]  /*56c0*/  FSEL R109, R12, -INF , P2 ;  /* 0xff8000000c6d7808 */ /* 0x001fe40001000000 */
[----:B------:R-:W-:-:S04]  /*56d0*/  ISETP.GT.AND P2, PT, R91, 0x11, PT ;  /* 0x000000115b00780c */ /* 0x000fc80003f44270 */
[----:B------:R-:W-:Y:S01]  /*56e0*/  FSEL R107, R20, -INF , P2 ;  /* 0xff800000146b7808 */ /* 0x000fe20001000000 */
[----:B------:R0:W-:Y:S01]  /*56f0*/  MUFU.TANH R141, R15 ;  /* 0x0000000f008d7308 */ /* 0x0001e20000002400 */
[----:B-----5:R-:W-:Y:S02]  /*5700*/  FSEL R108, R96, -INF , P1 ;  /* 0xff800000606c7808 */ /* 0x020fe40000800000 */
[C---:B------:R-:W-:Y:S02]  /*5710*/  ISETP.GT.AND P1, PT, R91.reuse, 0x18, PT ;  /* 0x000000185b00780c */ /* 0x040fe40003f24270 */
[----:B------:R-:W-:-:S03]  /*5720*/  ISETP.GT.AND P2, PT, R91, 0x19, PT ;  /* 0x000000195b00780c */ /* 0x000fc60003f44270 */
[----:B------:R1:W2:Y:S01]  /*5730*/  MUFU.TANH R90, R105 ;  /* 0x00000069005a7308 */ /* 0x0002a20000002400 */
[----:B0-----:R-:W-:-:S04]  /*5740*/  FMNMX.FTZ R15, R109, R0, !PT ;  /* 0x000000006d0f7209 */ /* 0x001fc80007810000 */
[----:B------:R-:W-:-:S03]  /*5750*/  FMNMX.FTZ R0, R108, R15, !PT ;  /* 0x0000000f6c007209 */ /* 0x000fc60007810000 */
[----:B------:R0:W-:Y:S01]  /*5760*/  MUFU.TANH R101, R106 ;  /* 0x0000006a00657308 */ /* 0x0001e20000002400 */
[----:B------:R-:W-:Y:S02]  /*5770*/  FMNMX.FTZ R15, R107, R0, !PT ;  /* 0x000000006b0f7209 */ /* 0x000fe40007810000 */
[----:B-1----:R-:W-:Y:S02]  /*5780*/  FSEL R105, R89, -INF , P2 ;  /* 0xff80000059697808 */ /* 0x002fe40001000000 */
[----:B------:R-:W-:-:S03]  /*5790*/  ISETP.GT.AND P2, PT, R91, 0x21, PT ;  /* 0x000000215b00780c */ /* 0x000fc60003f44270 */
[----:B------:R-:W1:Y:S01]  /*57a0*/  MUFU.TANH R116, R116 ;  /* 0x0000007400747308 */ /* 0x000e620000002400 */
[----:B0-----:R-:W-:Y:S02]  /*57b0*/  FSEL R106, R88, -INF , P1 ;  /* 0xff800000586a7808 */ /* 0x001fe40000800000 */
[----:B------:R-:W-:Y:S02]  /*57c0*/  ISETP.GT.AND P1, PT, R91, 0x20, PT ;  /* 0x000000205b00780c */ /* 0x000fe40003f24270 */
[----:B------:R-:W-:Y:S02]  /*57d0*/  FMNMX.FTZ R0, R106, R15, !PT ;  /* 0x0000000f6a007209 */ /* 0x000fe40007810000 */
[----:B------:R-:W-:Y:S01]  /*57e0*/  FSEL R103, R103, -INF , P1 ;  /* 0xff80000067677808 */ /* 0x000fe20000800000 */
[----:B------:R-:W0:Y:S01]  /*57f0*/  MUFU.TANH R117, R117 ;  /* 0x0000007500757308 */ /* 0x000e220000002400 */
[----:B------:R-:W-:Y:S02]  /*5800*/  FMNMX.FTZ R0, R105, R0, !PT ;  /* 0x0000000069007209 */ /* 0x000fe40007810000 */
[----:B------:R-:W-:-:S02]  /*5810*/  ISETP.GT.AND P1, PT, R91, 0x28, PT ;  /* 0x000000285b00780c */ /* 0x000fc40003f24270 */
[----:B--2---:R-:W-:Y:S02]  /*5820*/  FSEL R96, R90, -INF , P2 ;  /* 0xff8000005a607808 */ /* 0x004fe40001000000 */
[----:B------:R-:W-:Y:S01]  /*5830*/  FMNMX.FTZ R15, R103, R0, !PT ;  /* 0x00000000670f7209 */ /* 0x000fe20007810000 */
[----:B------:R-:W2:Y:S01]  /*5840*/  MUFU.TANH R10, R120 ;  /* 0x00000078000a7308 */ /* 0x000ea20000002400 */
[----:B------:R-:W-:Y:S02]  /*5850*/  ISETP.GT.AND P2, PT, R91, 0x29, PT ;  /* 0x000000295b00780c */ /* 0x000fe40003f44270 */
[----:B------:R-:W-:Y:S02]  /*5860*/  FSEL R95, R95, -INF , P1 ;  /* 0xff8000005f5f7808 */ /* 0x000fe40000800000 */
[----:B------:R-:W-:Y:S02]  /*5870*/  FMNMX.FTZ R0, R96, R15, !PT ;  /* 0x0000000f60007209 */ /* 0x000fe40007810000 */
[----:B------:R-:W-:Y:S01]  /*5880*/  ISETP.GT.AND P1, PT, R91, 0x30, PT ;  /* 0x000000305b00780c */ /* 0x000fe20003f24270 */
[----:B------:R3:W4:Y:S01]  /*5890*/  MUFU.TANH R12, R121 ;  /* 0x00000079000c7308 */ /* 0x0007220000002400 */
[----:B------:R-:W-:-:S02]  /*58a0*/  FSEL R93, R93, -INF , P2 ;  /* 0xff8000005d5d7808 */ /* 0x000fc40001000000 */
[----:B------:R-:W-:Y:S02]  /*58b0*/  FMNMX.FTZ R0, R95, R0, !PT ;  /* 0x000000005f007209 */ /* 0x000fe40007810000 */
[----:B------:R-:W-:Y:S02]  /*58c0*/  ISETP.GT.AND P2, PT, R91, 0x31, PT ;  /* 0x000000315b00780c */ /* 0x000fe40003f44270 */
[----:B------:R-:W-:Y:S01]  /*58d0*/  FSEL R94, R94, -INF , P1 ;  /* 0xff8000005e5e7808 */ /* 0x000fe20000800000 */
[----:B------:R-:W5:Y:S01]  /*58e0*/  MUFU.TANH R124, R124 ;  /* 0x0000007c007c7308 */ /* 0x000f620000002400 */
[----:B------:R-:W-:Y:S01]  /*58f0*/  FMNMX.FTZ R21, R93, R0, !PT ;  /* 0x000000005d157209 */ /* 0x000fe20007810000 */
[----:B---3--:R-:W-:Y:S01]  /*5900*/  FMUL.FTZ R121, R130, UR7 ;  /* 0x0000000782797c20 */ /* 0x008fe20008410000 */
[----:B------:R-:W-:Y:S02]  /*5910*/  ISETP.GT.AND P1, PT, R91, 0x38, PT ;  /* 0x000000385b00780c */ /* 0x000fe40003f24270 */
[----:B------:R-:W-:-:S02]  /*5920*/  FSEL R15, R141, -INF , P2 ;  /* 0xff8000008d0f7808 */ /* 0x000fc40001000000 */
[----:B------:R-:W-:Y:S01]  /*5930*/  FMNMX.FTZ R0, R94, R21, !PT ;  /* 0x000000155e007209 */ /* 0x000fe20007810000 */
[----:B------:R3:W5:Y:S01]  /*5940*/  MUFU.TANH R88, R125 ;  /* 0x0000007d00587308 */ /* 0x0007620000002400 */
[----:B------:R-:W-:Y:S02]  /*5950*/  ISETP.GT.AND P2, PT, R91, 0x39, PT ;  /* 0x000000395b00780c */ /* 0x000fe40003f44270 */
[----:B-1----:R-:W-:Y:S01]  /*5960*/  FSEL R20, R116, -INF , P1 ;  /* 0xff80000074147808 */ /* 0x002fe20000800000 */
[----:B------:R-:W-:Y:S01]  /*5970*/  FMUL.FTZ R116, R122, UR7 ;  /* 0x000000077a747c20 */ /* 0x000fe20008410000 */
[----:B------:R-:W-:Y:S01]  /*5980*/  FMNMX.FTZ R21, R15, R0, !PT ;  /* 0x000000000f157209 */ /* 0x000fe20007810000 */
[----:B------:R-:W-:Y:S01]  /*5990*/  FMUL.FTZ R122, R131, UR7 ;  /* 0x00000007837a7c20 */ /* 0x000fe20008410000 */
[----:B------:R-:W-:Y:S01]  /*59a0*/  ISETP.GT.AND P1, PT, R91, 0x40, PT ;  /* 0x000000405b00780c */ /* 0x000fe20003f24270 */
[----:B------:R-:W1:Y:S01]  /*59b0*/  MUFU.TANH R128, R128 ;  /* 0x0000008000807308 */ /* 0x000e620000002400 */
[----:B0-----:R-:W-:Y:S01]  /*59c0*/  FSEL R0, R117, -INF , P2 ;  /* 0xff80000075007808 */ /* 0x001fe20001000000 */
[----:B---3--:R-:W-:Y:S01]  /*59d0*/  FMUL.FTZ R125, R135, UR7 ;  /* 0x00000007877d7c20 */ /* 0x008fe20008410000 */
[----:B------:R-:W-:-:S02]  /*59e0*/  FMNMX.FTZ R21, R20, R21, !PT ;  /* 0x0000001514157209 */ /* 0x000fc40007810000 */
[C---:B------:R-:W-:Y:S02]  /*59f0*/  ISETP.GT.AND P2, PT, R91.reuse, 0x41, PT ;  /* 0x000000415b00780c */ /* 0x040fe40003f44270 */
[----:B--2---:R-:W-:Y:S01]  /*5a00*/  FSEL R10, R10, -INF , P1 ;  /* 0xff8000000a0a7808 */ /* 0x004fe20000800000 */
[----:B------:R-:W0:Y:S01]  /*5a10*/  MUFU.TANH R129, R129 ;  /* 0x0000008100817308 */ /* 0x000e220000002400 */
[----:B------:R-:W-:Y:S02]  /*5a20*/  FMNMX.FTZ R21, R0, R21, !PT ;  /* 0x0000001500157209 */ /* 0x000fe40007810000 */
[C---:B------:R-:W-:Y:S02]  /*5a30*/  ISETP.GT.AND P1, PT, R91.reuse, 0x48, PT ;  /* 0x000000485b00780c */ /* 0x040fe40003f24270 */
[----:B----4-:R-:W-:Y:S02]  /*5a40*/  FSEL R12, R12, -INF , P2 ;  /* 0xff8000000c0c7808 */ /* 0x010fe40001000000 */
[----:B------:R-:W-:Y:S01]  /*5a50*/  FMNMX.FTZ R89, R10, R21, !PT ;  /* 0x000000150a597209 */ /* 0x000fe20007810000 */
[----:B------:R-:W2:Y:S01]  /*5a60*/  MUFU.TANH R132, R132 ;  /* 0x0000008400847308 */ /* 0x000ea20000002400 */
[----:B------:R-:W-:-:S02]  /*5a70*/  ISETP.GT.AND P2, PT, R91, 0x49, PT ;  /* 0x000000495b00780c */ /* 0x000fc40003f44270 */
[----:B-----5:R-:W-:Y:S01]  /*5a80*/  FSEL R21, R124, -INF , P1 ;  /* 0xff8000007c157808 */ /* 0x020fe20000800000 */
[----:B------:R-:W-:Y:S01]  /*5a90*/  FMUL.FTZ R124, R111, UR7 ;  /* 0x000000076f7c7c20 */ /* 0x000fe20008410000 */
[----:B------:R-:W-:Y:S02]  /*5aa0*/  FMNMX.FTZ R90, R12, R89, !PT ;  /* 0x000000590c5a7209 */ /* 0x000fe40007810000 */
[----:B------:R-:W-:Y:S01]  /*5ab0*/  ISETP.GT.AND P1, PT, R91, 0x50, PT ;  /* 0x000000505b00780c */ /* 0x000fe20003f24270 */
[----:B------:R-:W3:Y:S01]  /*5ac0*/  MUFU.TANH R133, R133 ;  /* 0x0000008500857308 */ /* 0x000ee20000002400 */
[----:B------:R-:W-:Y:S02]  /*5ad0*/  FSEL R88, R88, -INF , P2 ;  /* 0xff80000058587808 */ /* 0x000fe40001000000 */
[----:B------:R-:W-:Y:S02]  /*5ae0*/  FMNMX.FTZ R117, R21, R90, !PT ;  /* 0x0000005a15757209 */ /* 0x000fe40007810000 */
[----:B------:R-:W-:-:S02]  /*5af0*/  ISETP.GT.AND P2, PT, R91, 0x51, PT ;  /* 0x000000515b00780c */ /* 0x000fc40003f44270 */
[----:B-1----:R-:W-:Y:S01]  /*5b00*/  FSEL R89, R128, -INF , P1 ;  /* 0xff80000080597808 */ /* 0x002fe20000800000 */
[----:B------:R-:W-:Y:S01]  /*5b10*/  FMUL.FTZ R128, R114, UR7 ;  /* 0x0000000772807c20 */ /* 0x000fe20008410000 */
[----:B------:R-:W-:Y:S01]  /*5b20*/  FMNMX.FTZ R92, R88, R117, !PT ;  /* 0x00000075585c7209 */ /* 0x000fe20007810000 */
[----:B------:R-:W-:Y:S01]  /*5b30*/  FMUL.FTZ R117, R119, UR7 ;  /* 0x0000000777757c20 */ /* 0x000fe20008410000 */
[----:B------:R-:W-:Y:S01]  /*5b40*/  ISETP.GT.AND P1, PT, R91, 0x58, PT ;  /* 0x000000585b00780c */ /* 0x000fe20003f24270 */
[----:B------:R-:W-:Y:S01]  /*5b50*/  FMUL.FTZ R119, R126, UR7 ;  /* 0x000000077e777c20 */ /* 0x000fe20008410000 */
[----:B0-----:R-:W-:Y:S01]  /*5b60*/  FSEL R90, R129, -INF , P2 ;  /* 0xff800000815a7808 */ /* 0x001fe20001000000 */
[----:B------:R-:W-:Y:S01]  /*5b70*/  FMUL.FTZ R129, R115, UR7 ;  /* 0x0000000773817c20 */ /* 0x000fe20008410000 */
[----:B------:R-:W-:Y:S01]  /*5b80*/  FMNMX.FTZ R111, R89, R92, !PT ;  /* 0x0000005c596f7209 */ /* 0x000fe20007810000 */
[----:B------:R-:W0:Y:S01]  /*5b90*/  MUFU.TANH R136, R136 ;  /* 0x0000008800887308 */ /* 0x000e220000002400 */
[----:B------:R-:W-:-:S02]  /*5ba0*/  ISETP.GT.AND P2, PT, R91, 0x59, PT ;  /* 0x000000595b00780c */ /* 0x000fc40003f44270 */
[----:B--2---:R-:W-:Y:S02]  /*5bb0*/  FSEL R91, R132, -INF , P1 ;  /* 0xff800000845b7808 */ /* 0x004fe40000800000 */
[----:B------:R-:W-:Y:S02]  /*5bc0*/  FMNMX.FTZ R114, R90, R111, !PT ;  /* 0x0000006f5a727209 */ /* 0x000fe40007810000 */
[----:B---3--:R-:W-:Y:S01]  /*5bd0*/  FSEL R92, R133, -INF , P2 ;  /* 0xff800000855c7808 */ /* 0x008fe20001000000 */
[----:B------:R-:W1:Y:S01]  /*5be0*/  MUFU.TANH R137, R137 ;  /* 0x0000008900897308 */ /* 0x000e620000002400 */
[----:B------:R-:W-:Y:S01]  /*5bf0*/  FMNMX.FTZ R111, R91, R114, !PT ;  /* 0x000000725b6f7209 */ /* 0x000fe20007810000 */
[----:B------:R-:W-:Y:S01]  /*5c00*/  FMUL.FTZ R114, R118, UR7 ;  /* 0x0000000776727c20 */ /* 0x000fe20008410000 */
[----:B------:R-:W-:Y:S01]  /*5c10*/  ISETP.GT.AND P1, PT, R140, RZ, PT ;  /* 0x000000ff8c00720c */ /* 0x000fe20003f24270 */
[----:B------:R-:W-:Y:S01]  /*5c20*/  FMUL.FTZ R118, R123, UR7 ;  /* 0x000000077b767c20 */ /* 0x000fe20008410000 */
[----:B------:R-:W-:Y:S01]  /*5c30*/  FMNMX.FTZ R111, R92, R111, !PT ;  /* 0x0000006f5c6f7209 */ /* 0x000fe20007810000 */
[----:B------:R-:W-:Y:S01]  /*5c40*/  FMUL.FTZ R123, R134, UR7 ;  /* 0x00000007867b7c20 */ /* 0x000fe20008410000 */
[----:B------:R-:W-:Y:S01]  /*5c50*/  ISETP.GT.AND P2, PT, R140, 0x1, PT ;  /* 0x000000018c00780c */ /* 0x000fe20003f44270 */
[----:B------:R-:W2:Y:S01]  /*5c60*/  MUFU.TANH R139, R139 ;  /* 0x0000008b008b7308 */ /* 0x000ea20000002400 */
[----:B0-----:R-:W-:Y:S01]  /*5c70*/  FSEL R136, R136, -INF , P1 ;  /* 0xff80000088887808 */ /* 0x001fe20000800000 */
[----:B------:R-:W0:Y:S06]  /*5c80*/  SHFL.BFLY PT, R120, R111, 0x2, 0x1f ;  /* 0x0c401f006f787f89 */ /* 0x000e2c00000e0000 */
[----:B------:R-:W3:Y:S01]  /*5c90*/  MUFU.TANH R138, R138 ;  /* 0x0000008a008a7308 */ /* 0x000ee20000002400 */
[----:B-1----:R-:W-:-:S02]  /*5ca0*/  FSEL R137, R137, -INF , P2 ;  /* 0xff80000089897808 */ /* 0x002fc40001000000 */
[----:B------:R-:W-:-:S05]  /*5cb0*/  ISETP.GT.AND P2, PT, R140, 0x10, PT ;  /* 0x000000108c00780c */ /* 0x000fca0003f44270 */
[----:B------:R-:W1:Y:S01]  /*5cc0*/  MUFU.TANH R97, R97 ;  /* 0x0000006100617308 */ /* 0x000e620000002400 */
[----:B--2---:R-:W-:Y:S02]  /*5cd0*/  FSEL R139, R139, -INF , P3 ;  /* 0xff8000008b8b7808 */ /* 0x004fe40001800000 */
[----:B------:R-:W-:-:S05]  /*5ce0*/  ISETP.GT.AND P3, PT, R140, 0x11, PT ;  /* 0x000000118c00780c */ /* 0x000fca0003f64270 */
[----:B------:R-:W2:Y:S01]  /*5cf0*/  MUFU.TANH R98, R98 ;  /* 0x0000006200627308 */ /* 0x000ea20000002400 */
[----:B---3--:R-:W-:Y:S02]  /*5d00*/  FSEL R138, R138, -INF , P4 ;  /* 0xff8000008a8a7808 */ /* 0x008fe40002000000 */
[----:B0-----:R-:W-:Y:S01]  /*5d10*/  FMNMX.FTZ R115, R111, R120, !PT ;  /* 0x000000786f737209 */ /* 0x001fe20007810000 */
[----:B------:R-:W-:-:S04]  /*5d20*/  FMUL.FTZ R120, R127, UR7 ;  /* 0x000000077f787c20 */ /* 0x000fc80008410000 */
[----:B------:R-:W0:Y:S01]  /*5d30*/  SHFL.BFLY PT, R126, R115, 0x1, 0x1f ;  /* 0x0c201f00737e7f89 */ /* 0x000e2200000e0000 */
[----:B------:R-:W-:Y:S01]  /*5d40*/  MUFU.TANH R99, R99 ;  /* 0x0000006300637308 */ /* 0x000fe20000002400 */
[----:B-1----:R-:W-:Y:S02]  /*5d50*/  FSEL R111, R97, -INF , P2 ;  /* 0xff800000616f7808 */ /* 0x002fe40001000000 */
[----:B------:R-:W-:-:S05]  /*5d60*/  ISETP.GT.AND P2, PT, R140, 0x18, PT ;  /* 0x000000188c00780c */ /* 0x000fca0003f44270 */
[----:B------:R-:W1:Y:S01]  /*5d70*/  MUFU.TANH R100, R100 ;  /* 0x0000006400647308 */ /* 0x000e620000002400 */
[----:B--2---:R-:W-:Y:S02]  /*5d80*/  FSEL R98, R98, -INF , P3 ;  /* 0xff80000062627808 */ /* 0x004fe40001800000 */
[----:B------:R-:W-:-:S05]  /*5d90*/  ISETP.GT.AND P3, PT, R140, 0x19, PT ;  /* 0x000000198c00780c */ /* 0x000fca0003f64270 */
[----:B------:R-:W2:Y:S01]  /*5da0*/  MUFU.TANH R102, R102 ;  /* 0x0000006600667308 */ /* 0x000ea20000002400 */
[----:B0-----:R-:W-:-:S07]  /*5db0*/  FMNMX.FTZ R11, R115, R126, !PT ;  /* 0x0000007e730b7209 */ /* 0x001fce0007810000 */
[----:B------:R-:W0:Y:S01]  /*5dc0*/  MUFU.TANH R104, R104 ;  /* 0x0000006800687308 */ /* 0x000e220000002400 */
[----:B------:R-:W-:Y:S02]  /*5dd0*/  FMNMX.FTZ R126, R136, R13, !PT ;  /* 0x0000000d887e7209 */ /* 0x000fe40007810000 */
[C---:B------:R-:W-:Y:S01]  /*5de0*/  FSETP.NEU.FTZ.AND P1, PT, R11.reuse, -INF , PT ;  /* 0xff8000000b00780b */ /* 0x040fe20003f3d000 */
[----:B------:R-:W-:Y:S01]  /*5df0*/  FMUL.FTZ R115, R11, UR14 ;  /* 0x0000000e0b737c20 */ /* 0x000fe20008410000 */
[----:B------:R-:W-:Y:S02]  /*5e00*/  FMNMX.FTZ R126, R137, R126, !PT ;  /* 0x0000007e897e7209 */ /* 0x000fe40007810000 */
[----:B-1----:R-:W-:Y:S01]  /*5e10*/  FSEL R100, R100, -INF , P3 ;  /* 0xff80000064647808 */ /* 0x002fe20001800000 */
[----:B------:R-:W1:Y:S01]  /*5e20*/  MUFU.TANH R124, R124 ;  /* 0x0000007c007c7308 */ /* 0x000e620000002400 */
[----:B------:R-:W-:Y:S02]  /*5e30*/  FMNMX.FTZ R127, R139, R126, !PT ;  /* 0x0000007e8b7f7209 */ /* 0x000fe40007810000 */
[----:B------:R-:W-:-:S02]  /*5e40*/  FSEL R115, R115, RZ, P1 ;  /* 0x000000ff73737208 */ /* 0x000fc40000800000 */
[----:B------:R-:W-:Y:S02]  /*5e50*/  FMNMX.FTZ R126, R138, R127, !PT ;  /* 0x0000007f8a7e7209 */ /* 0x000fe40007810000 */
[----:B------:R-:W-:Y:S01]  /*5e60*/  ISETP.GT.AND P3, PT, R140, 0x21, PT ;  /* 0x000000218c00780c */ /* 0x000fe20003f64270 */
[--C-:B------:R-:W-:Y:S01]  /*5e70*/  FFMA.FTZ R97, R113, UR14, -R115.reuse ;  /* 0x0000000e71617c23 */ /* 0x100fe20008010873 */
[----:B------:R-:W-:Y:S01]  /*5e80*/  FMNMX.FTZ R127, R111, R126, !PT ;  /* 0x0000007e6f7f7209 */ /* 0x000fe20007810000 */
[--C-:B------:R-:W-:Y:S01]  /*5e90*/  FFMA.FTZ R156, R112, UR14, -R115.reuse ;  /* 0x0000000e709c7c23 */ /* 0x100fe20008010873 */
[----:B------:R-:W-:Y:S01]  /*5ea0*/  FSEL R113, R99, -INF , P2 ;  /* 0xff80000063717808 */ /* 0x000fe20001000000 */
[----:B------:R-:W3:Y:S01]  /*5eb0*/  MUFU.TANH R128, R128 ;  /* 0x0000008000807308 */ /* 0x000ee20000002400 */
[----:B------:R-:W-:Y:S01]  /*5ec0*/  FMNMX.FTZ R112, R98, R127, !PT ;  /* 0x0000007f62707209 */ /* 0x000fe20007810000 */
[--C-:B------:R-:W-:Y:S01]  /*5ed0*/  FFMA.FTZ R158, R110, UR14, -R115.reuse ;  /* 0x0000000e6e9e7c23 */ /* 0x100fe20008010873 */
[----:B------:R-:W-:Y:S01]  /*5ee0*/  ISETP.GT.AND P2, PT, R140, 0x20, PT ;  /* 0x000000208c00780c */ /* 0x000fe20003f44270 */
[--C-:B------:R-:W-:Y:S01]  /*5ef0*/  FFMA.FTZ R126, R109, UR14, -R115.reuse ;  /* 0x0000000e6d7e7c23 */ /* 0x100fe20008010873 */
[----:B------:R-:W-:Y:S01]  /*5f00*/  FMNMX.FTZ R99, R113, R112, !PT ;  /* 0x0000007071637209 */ /* 0x000fe20007810000 */
[--C-:B------:R-:W-:Y:S01]  /*5f10*/  FFMA.FTZ R152, R108, UR14, -R115.reuse ;  /* 0x0000000e6c987c23 */ /* 0x100fe20008010873 */
[----:B------:R-:W-:Y:S01]  /*5f20*/  FSEL R112, R101, -INF , P2 ;  /* 0xff80000065707808 */ /* 0x000fe20001000000 */
[----:B------:R-:W4:Y:S01]  /*5f30*/  MUFU.TANH R129, R129 ;  /* 0x0000008100817308 */ /* 0x000f220000002400 */
[----:B------:R-:W-:Y:S01]  /*5f40*/  FMNMX.FTZ R99, R100, R99, !PT ;  /* 0x0000006364637209 */ /* 0x000fe20007810000 */
[--C-:B------:R-:W-:Y:S01]  /*5f50*/  FFMA.FTZ R154, R106, UR14, -R115.reuse ;  /* 0x0000000e6a9a7c23 */ /* 0x100fe20008010873 */
[----:B------:R-:W-:Y:S01]  /*5f60*/  ISETP.GT.AND P2, PT, R140, 0x28, PT ;  /* 0x000000288c00780c */ /* 0x000fe20003f44270 */
[--C-:B------:R-:W-:Y:S01]  /*5f70*/  FFMA.FTZ R148, R103, UR14, -R115.reuse ;  /* 0x0000000e67947c23 */ /* 0x100fe20008010873 */
[----:B--2---:R-:W-:Y:S01]  /*5f80*/  FSEL R102, R102, -INF , P3 ;  /* 0xff80000066667808 */ /* 0x004fe20001800000 */
[--C-:B------:R-:W-:Y:S01]  /*5f90*/  FFMA.FTZ R150, R95, UR14, -R115.reuse ;  /* 0x0000000e5f967c23 */ /* 0x100fe20008010873 */
[----:B------:R-:W-:Y:S01]  /*5fa0*/  FMNMX.FTZ R99, R112, R99, !PT ;  /* 0x0000006370637209 */ /* 0x000fe20007810000 */
[----:B------:R-:W2:Y:S01]  /*5fb0*/  MUFU.TANH R114, R114 ;  /* 0x0000007200727308 */ /* 0x000ea20000002400 */
        /* <DEDUP_REMOVED lines=8> */
[----:B-1----:R-:W-:Y:S01]  /*6040*/  FSEL R104, R124, -INF , P3 ;  /* 0xff8000007c687808 */ /* 0x002fe20001800000 */
[--C-:B------:R-:W-:Y:S01]  /*6050*/  FFMA.FTZ R21, R88, UR14, -R115.reuse ;  /* 0x0000000e58157c23 */ /* 0x100fe20008010873 */
[----:B------:R-:W-:Y:S01]  /*6060*/  FMNMX.FTZ R101, R110, R101, !PT ;  /* 0x000000656e657209 */ /* 0x000fe20007810000 */
[--C-:B------:R-:W-:Y:S01]  /*6070*/  FFMA.FTZ R20, R89, UR14, -R115.reuse ;  /* 0x0000000e59147c23 */ /* 0x100fe20008010873 */
[----:B------:R-:W-:Y:S01]  /*6080*/  ISETP.GT.AND P3, PT, R140, 0x31, PT ;  /* 0x000000318c00780c */ /* 0x000fe20003f64270 */
[--C-:B------:R-:W-:Y:S01]  /*6090*/  FFMA.FTZ R88, R91, UR14, -R115.reuse ;  /* 0x0000000e5b587c23 */ /* 0x100fe20008010873 */
[----:B---3--:R-:W-:Y:S01]  /*60a0*/  FSEL R109, R128, -INF , P2 ;  /* 0xff800000806d7808 */ /* 0x008fe20001000000 */
        /* <DEDUP_REMOVED lines=8> */
[----:B------:R-:W3:Y:S01]  /*6130*/  MUFU.TANH R118, R118 ;  /* 0x0000007600767308 */ /* 0x000ee20000002400 */
[----:B------:R-:W-:Y:S01]  /*6140*/  ISETP.GT.AND P3, PT, R140, 0x39, PT ;  /* 0x000000398c00780c */ /* 0x000fe20003f64270 */
[--C-:B------:R-:W-:Y:S01]  /*6150*/  FFMA.FTZ R15, R15, UR14, -R115.reuse ;  /* 0x0000000e0f0f7c23 */ /* 0x100fe20008010873 */
[----:B--2---:R-:W-:Y:S01]  /*6160*/  FSEL R114, R114, -INF , P2 ;  /* 0xff80000072727808 */ /* 0x004fe20001000000 */
[--C-:B------:R-:W-:Y:S01]  /*6170*/  FFMA.FTZ R89, R90, UR14, -R115.reuse ;  /* 0x0000000e5a597c23 */ /* 0x100fe20008010873 */
[----:B------:R-:W-:Y:S01]  /*6180*/  ISETP.GT.AND P2, PT, R140, 0x40, PT ;  /* 0x000000408c00780c */ /* 0x000fe20003f44270 */
[----:B------:R-:W-:Y:S01]  /*6190*/  FFMA.FTZ R91, R92, UR14, -R115 ;  /* 0x0000000e5c5b7c23 */ /* 0x000fe20008010873 */
[----:B0-----:R-:W-:Y:S01]  /*61a0*/  FSEL R117, R117, -INF , P3 ;  /* 0xff80000075757808 */ /* 0x001fe20001800000 */
[----:B------:R0:W-:Y:S01]  /*61b0*/  MUFU.EX2 R99, R126 ;  /* 0x0000007e00637308 */ /* 0x0001e20000000800 */
[----:B------:R-:W-:-:S02]  /*61c0*/  ISETP.GT.AND P3, PT, R140, 0x41, PT ;  /* 0x000000418c00780c */ /* 0x000fc40003f64270 */
[----:B-1----:R-:W-:Y:S02]  /*61d0*/  FSEL R116, R116, -INF , P2 ;  /* 0xff80000074747808 */ /* 0x002fe40001000000 */
[----:B------:R-:W-:-:S03]  /*61e0*/  ISETP.GT.AND P2, PT, R140, 0x48, PT ;  /* 0x000000488c00780c */ /* 0x000fc60003f44270 */
[----:B------:R-:W1:Y:S01]  /*61f0*/  MUFU.TANH R119, R119 ;  /* 0x0000007700777308 */ /* 0x000e620000002400 */
[----:B0-----:R-:W-:Y:S01]  /*6200*/  FFMA.FTZ R126, R107, UR14, -R115 ;  /* 0x0000000e6b7e7c23 */ /* 0x001fe20008010873 */
[----:B------:R-:W-:Y:S02]  /*6210*/  FMNMX.FTZ R107, R108, R101, !PT ;  /* 0x000000656c6b7209 */ /* 0x000fe40007810000 */
[----:B---3--:R-:W-:Y:S02]  /*6220*/  FSEL R118, R118, -INF , P3 ;  /* 0xff80000076767808 */ /* 0x008fe40001800000 */
[----:B------:R-:W-:Y:S02]  /*6230*/  FMNMX.FTZ R124, R114, R107, !PT ;  /* 0x0000006b727c7209 */ /* 0x000fe40007810000 */
[----:B------:R-:W0:Y:S01]  /*6240*/  MUFU.TANH R120, R120 ;  /* 0x0000007800787308 */ /* 0x000e220000002400 */
[----:B------:R-:W-:Y:S02]  /*6250*/  ISETP.GT.AND P3, PT, R140, 0x49, PT ;  /* 0x000000498c00780c */ /* 0x000fe40003f64270 */
[----:B------:R-:W-:-:S04]  /*6260*/  FMNMX.FTZ R107, R117, R124, !PT ;  /* 0x0000007c756b7209 */ /* 0x000fc80007810000 */
[----:B------:R-:W-:Y:S01]  /*6270*/  FMNMX.FTZ R107, R116, R107, !PT ;  /* 0x0000006b746b7209 */ /* 0x000fe20007810000 */
[----:B------:R-:W2:Y:S01]  /*6280*/  MUFU.TANH R121, R121 ;  /* 0x0000007900797308 */ /* 0x000ea20000002400 */
[----:B-1----:R-:W-:Y:S02]  /*6290*/  FSEL R119, R119, -INF , P2 ;  /* 0xff80000077777808 */ /* 0x002fe40001000000 */
[----:B------:R-:W-:Y:S02]  /*62a0*/  FMNMX.FTZ R106, R118, R107, !PT ;  /* 0x0000006b766a7209 */ /* 0x000fe40007810000 */
[----:B------:R-:W-:Y:S02]  /*62b0*/  ISETP.GT.AND P2, PT, R140, 0x50, PT ;  /* 0x000000508c00780c */ /* 0x000fe40003f44270 */
[----:B------:R-:W-:Y:S01]  /*62c0*/  FMNMX.FTZ R107, R119, R106, !PT ;  /* 0x0000006a776b7209 */ /* 0x000fe20007810000 */
[----:B------:R-:W1:Y:S01]  /*62d0*/  MUFU.TANH R122, R122 ;  /* 0x0000007a007a7308 */ /* 0x000e620000002400 */
[----:B0-----:R-:W-:-:S02]  /*62e0*/  FSEL R120, R120, -INF , P3 ;  /* 0xff80000078787808 */ /* 0x001fc40001800000 */
[----:B------:R-:W-:Y:S02]  /*62f0*/  ISETP.GT.AND P3, PT, R140, 0x51, PT ;  /* 0x000000518c00780c */ /* 0x000fe40003f64270 */
[----:B------:R-:W-:-:S03]  /*6300*/  FMNMX.FTZ R106, R120, R107, !PT ;  /* 0x0000006b786a7209 */ /* 0x000fc60007810000 */
[----:B------:R-:W0:Y:S01]  /*6310*/  MUFU.TANH R123, R123 ;  /* 0x0000007b007b7308 */ /* 0x000e220000002400 */
[----:B--2---:R-:W-:Y:S02]  /*6320*/  FSEL R121, R121, -INF , P2 ;  /* 0xff80000079797808 */ /* 0x004fe40001000000 */
[----:B------:R-:W-:Y:S02]  /*6330*/  ISETP.GT.AND P2, PT, R140, 0x58, PT ;  /* 0x000000588c00780c */ /* 0x000fe40003f44270 */
[----:B------:R-:W-:Y:S01]  /*6340*/  FMNMX.FTZ R103, R121, R106, !PT ;  /* 0x0000006a79677209 */ /* 0x000fe20007810000 */
[--C-:B------:R-:W-:Y:S02]  /*6350*/  FFMA.FTZ R106, R96, UR14, -R115.reuse ;  /* 0x0000000e606a7c23 */ /* 0x100fe40008010873 */
[----:B------:R-:W2:Y:S01]  /*6360*/  MUFU.TANH R125, R125 ;  /* 0x0000007d007d7308 */ /* 0x000ea20000002400 */
[----:B-1----:R-:W-:Y:S02]  /*6370*/  FSEL R122, R122, -INF , P3 ;  /* 0xff8000007a7a7808 */ /* 0x002fe40001800000 */
[----:B------:R-:W-:Y:S01]  /*6380*/  ISETP.GT.AND P3, PT, R140, 0x59, PT ;  /* 0x000000598c00780c */ /* 0x000fe20003f64270 */
[----:B------:R-:W-:Y:S01]  /*6390*/  FFMA.FTZ R140, R10, UR14, -R115 ;  /* 0x0000000e0a8c7c23 */ /* 0x000fe20008010873 */
[----:B------:R-:W-:-:S03]  /*63a0*/  FMNMX.FTZ R96, R122, R103, !PT ;  /* 0x000000677a607209 */ /* 0x000fc60007810000 */
[----:B------:R-:W-:Y:S01]  /*63b0*/  MUFU.EX2 R97, R97 ;  /* 0x0000006100617308 */ /* 0x000fe20000000800 */
[----:B0-----:R-:W-:-:S04]  /*63c0*/  FSEL R123, R123, -INF , P2 ;  /* 0xff8000007b7b7808 */ /* 0x001fc80001000000 */
[----:B------:R-:W-:-:S03]  /*63d0*/  FMNMX.FTZ R96, R123, R96, !PT ;  /* 0x000000607b607209 */ /* 0x000fc60007810000 */
[----:B------:R-:W-:Y:S01]  /*63e0*/  MUFU.EX2 R156, R156 ;  /* 0x0000009c009c7308 */ /* 0x000fe20000000800 */
[----:B--2---:R-:W-:-:S04]  /*63f0*/  FSEL R125, R125, -INF , P3 ;  /* 0xff8000007d7d7808 */ /* 0x004fc80001800000 */
[----:B------:R-:W-:-:S03]  /*6400*/  FMNMX.FTZ R96, R125, R96, !PT ;  /* 0x000000607d607209 */ /* 0x000fc60007810000 */
[----:B------:R-:W-:Y:S02]  /*6410*/  MUFU.EX2 R158, R158 ;  /* 0x0000009e009e7308 */ /* 0x000fe40000000800 */
[----:B------:R-:W0:Y:S06]  /*6420*/  SHFL.BFLY PT, R107, R96, 0x2, 0x1f ;  /* 0x0c401f00606b7f89 */ /* 0x000e2c00000e0000 */
[----:B------:R-:W-:Y:S08]  /*6430*/  MUFU.EX2 R152, R152 ;  /* 0x0000009800987308 */ /* 0x000ff00000000800 */
[----:B------:R-:W-:Y:S08]  /*6440*/  MUFU.EX2 R101, R126 ;  /* 0x0000007e00657308 */ /* 0x000ff00000000800 */
[----:B------:R-:W-:Y:S01]  /*6450*/  MUFU.EX2 R154, R154 ;  /* 0x0000009a009a7308 */ /* 0x000fe20000000800 */
[----:B0-----:R-:W-:Y:S01]  /*6460*/  FMNMX.FTZ R0, R96, R107, !PT ;  /* 0x0000006b60007209 */ /* 0x001fe20007810000 */
[----:B------:R-:W-:-:S04]  /*6470*/  FFMA.FTZ R107, R12, UR14, -R115 ;  /* 0x0000000e0c6b7c23 */ /* 0x000fc80008010873 */
[----:B------:R-:W0:Y:S02]  /*6480*/  SHFL.BFLY PT, R127, R0, 0x1, 0x1f ;  /* 0x0c201f00007f7f89 */ /* 0x000e2400000e0000 */
[----:B------:R-:W-:Y:S08]  /*6490*/  MUFU.EX2 R105, R105 ;  /* 0x0000006900697308 */ /* 0x000ff00000000800 */
[----:B------:R-:W-:Y:S08]  /*64a0*/  MUFU.EX2 R148, R148 ;  /* 0x0000009400947308 */ /* 0x000ff00000000800 */
[----:B------:R-:W-:Y:S01]  /*64b0*/  MUFU.EX2 R103, R106 ;  /* 0x0000006a00677308 */ /* 0x000fe20000000800 */
[----:B0-----:R-:W-:-:S07]  /*64c0*/  FMNMX.FTZ R12, R0, R127, !PT ;  /* 0x0000007f000c7209 */ /* 0x001fce0007810000 */
[----:B------:R-:W-:Y:S01]  /*64d0*/  MUFU.EX2 R150, R150 ;  /* 0x0000009600967308 */ /* 0x000fe20000000800 */
[C---:B------:R-:W-:Y:S01]  /*64e0*/  FSETP.NEU.FTZ.AND P2, PT, R12.reuse, -INF , PT ;  /* 0xff8000000c00780b */ /* 0x040fe20003f5d000 */
[----:B------:R-:W-:-:S06]  /*64f0*/  FMUL.FTZ R0, R12, UR14 ;  /* 0x0000000e0c007c20 */ /* 0x000fcc0008410000 */
[----:B------:R-:W-:Y:S01]  /*6500*/  MUFU.EX2 R93, R93 ;  /* 0x0000005d005d7308 */ /* 0x000fe20000000800 */
[----:B------:R-:W-:Y:S02]  /*6510*/  FSEL R115, R0, RZ, P2 ;  /* 0x000000ff00737208 */ /* 0x000fe40001000000 */
[----:B------:R-:W-:-:S03]  /*6520*/  FSEL R0, R12, RZ, P2 ;  /* 0x000000ff0c007208 */ /* 0x000fc60001000000 */
[----:B------:R-:W-:Y:S01]  /*6530*/  FFMA.FTZ R153, R111, UR14, -R115 ;  /* 0x0000000e6f997c23 */ /* 0x000fe20008010873 */
[----:B------:R-:W-:Y:S01]  /*6540*/  FSEL R111, R11, RZ, P1 ;  /* 0x000000ff0b6f7208 */ /* 0x000fe20000800000 */
[----:B------:R-:W-:Y:S01]  /*6550*/  FADD.FTZ R0, -R0, R13 ;  /* 0x0000000d00007221 */ /* 0x000fe20000010100 */
[--C-:B------:R-:W-:Y:S01]  /*6560*/  FFMA.FTZ R157, R136, UR14, -R115.reuse ;  /* 0x0000000e889d7c23 */ /* 0x100fe20008010873 */
[--C-:B------:R-:W-:Y:S01]  /*6570*/  FFMA.FTZ R90, R137, UR14, -R115.reuse ;  /* 0x0000000e895a7c23 */ /* 0x100fe20008010873 */
[--C-:B------:R-:W-:Y:S01]  /*6580*/  FFMA.FTZ R159, R139, UR14, -R115.reuse ;  /* 0x0000000e8b9f7c23 */ /* 0x100fe20008010873 */
[----:B------:R-:W-:Y:S01]  /*6590*/  FADD.FTZ R111, -R111, R14 ;  /* 0x0000000e6f6f7221 */ /* 0x000fe20000010100 */
[----:B------:R-:W-:Y:S01]  /*65a0*/  FMUL.FTZ R0, R0, UR14 ;  /* 0x0000000e00007c20 */ /* 0x000fe20008410000 */
[--C-:B------:R-:W-:Y:S01]  /*65b0*/  FFMA.FTZ R92, R138, UR14, -R115.reuse ;  /* 0x0000000e8a5c7c23 */ /* 0x100fe20008010873 */
[----:B------:R-:W-:Y:S01]  /*65c0*/  MUFU.EX2 R157, R157 ;  /* 0x0000009d009d7308 */ /* 0x000fe20000000800 */
[----:B------:R-:W-:Y:S01]  /*65d0*/  FMUL.FTZ R111, R111, UR14 ;  /* 0x0000000e6f6f7c20 */ /* 0x000fe20008410000 */
[--C-:B------:R-:W-:Y:S01]  /*65e0*/  FFMA.FTZ R94, R98, UR14, -R115.reuse ;  /* 0x0000000e625e7c23 */ /* 0x100fe20008010873 */
[--C-:B------:R-:W-:Y:S01]  /*65f0*/  FFMA.FTZ R155, R113, UR14, -R115.reuse ;  /* 0x0000000e719b7c23 */ /* 0x100fe20008010873 */
[--C-:B------:R-:W-:Y:S01]  /*6600*/  FFMA.FTZ R96, R100, UR14, -R115.reuse ;  /* 0x0000000e64607c23 */ /* 0x100fe20008010873 */
[--C-:B------:R-:W-:Y:S01]  /*6610*/  FFMA.FTZ R14, R104, UR14, -R115.reuse ;  /* 0x0000000e680e7c23 */ /* 0x100fe20008010873 */
[--C-:B------:R-:W-:Y:S01]  /*6620*/  FFMA.FTZ R149, R112, UR14, -R115.reuse ;  /* 0x0000000e70957c23 */ /* 0x100fe20008010873 */
[--C-:B------:R-:W-:Y:S01]  /*6630*/  FFMA.FTZ R98, R102, UR14, -R115.reuse ;  /* 0x0000000e66627c23 */ /* 0x100fe20008010873 */
[----:B------:R-:W0:Y:S01]  /*6640*/  MUFU.EX2 R10, R111 ;  /* 0x0000006f000a7308 */ /* 0x000e220000000800 */
[--C-:B------:R-:W-:Y:S01]  /*6650*/  FFMA.FTZ R151, R110, UR14, -R115.reuse ;  /* 0x0000000e6e977c23 */ /* 0x100fe20008010873 */
        /* <DEDUP_REMOVED lines=9> */
[----:B------:R-:W-:-:S05]  /*66f0*/  FFMA.FTZ R123, R123, UR14, -R115 ;  /* 0x0000000e7b7b7c23 */ /* 0x000fca0008010873 */
        /* <DEDUP_REMOVED lines=8> */
[----:B------:R-:W-:-:S04]  /*6780*/  FADD.FTZ R13, R99, R104 ;  /* 0x00000068630d7221 */ /* 0x000fc80000010000 */
[----:B------:R-:W-:Y:S02]  /*6790*/  FADD.FTZ R104, R152, R13 ;  /* 0x0000000d98687221 */ /* 0x000fe40000010000 */
[----:B------:R-:W2:Y:S01]  /*67a0*/  MUFU.EX2 R153, R153 ;  /* 0x0000009900997308 */ /* 0x000ea20000000800 */
[----:B0-----:R-:W-:Y:S01]  /*67b0*/  FADD.FTZ R9, R159, R8 ;  /* 0x000000089f097221 */ /* 0x001fe20000010000 */
[----:B------:R-:W-:Y:S01]  /*67c0*/  FADD.FTZ R13, R101, R104 ;  /* 0x00000068650d7221 */ /* 0x000fe20000010000 */
[----:B------:R-:W-:-:S03]  /*67d0*/  FFMA.FTZ R104, R118, UR14, -R115 ;  /* 0x0000000e76687c23 */ /* 0x000fc60008010873 */
[----:B------:R-:W-:Y:S02]  /*67e0*/  FADD.FTZ R106, R154, R13 ;  /* 0x0000000d9a6a7221 */ /* 0x000fe40000010000 */
[----:B------:R-:W0:Y:S01]  /*67f0*/  MUFU.EX2 R94, R94 ;  /* 0x0000005e005e7308 */ /* 0x000e220000000800 */
[----:B-1----:R-:W-:Y:S01]  /*6800*/  FADD.FTZ R8, R92, R9 ;  /* 0x000000095c087221 */ /* 0x002fe20000010000 */
[----:B------:R-:W-:-:S04]  /*6810*/  FADD.FTZ R13, R105, R106 ;  /* 0x0000006a690d7221 */ /* 0x000fc80000010000 */
[----:B------:R-:W-:Y:S02]  /*6820*/  FADD.FTZ R106, R148, R13 ;  /* 0x0000000d946a7221 */ /* 0x000fe40000010000 */
[----:B------:R-:W1:Y:S01]  /*6830*/  MUFU.EX2 R155, R155 ;  /* 0x0000009b009b7308 */ /* 0x000e620000000800 */
[----:B--2---:R-:W-:Y:S01]  /*6840*/  FADD.FTZ R9, R153, R8 ;  /* 0x0000000899097221 */ /* 0x004fe20000010000 */
[----:B------:R-:W-:Y:S01]  /*6850*/  FADD.FTZ R13, R103, R106 ;  /* 0x0000006a670d7221 */ /* 0x000fe20000010000 */
[--C-:B------:R-:W-:Y:S01]  /*6860*/  FFMA.FTZ R106, R120, UR14, -R115.reuse ;  /* 0x0000000e786a7c23 */ /* 0x100fe20008010873 */
[----:B------:R-:W-:Y:S02]  /*6870*/  FFMA.FTZ R115, R125, UR14, -R115 ;  /* 0x0000000e7d737c23 */ /* 0x000fe40008010873 */
        /* <DEDUP_REMOVED lines=64> */
.L_x_2395:
[----:B------:R-:W0:Y:S01]  /*6c80*/  S2UR UR5, SR_CgaCtaId ;  /* 0x00000000000579c3 */ /* 0x000e220000008800 */
[----:B------:R-:W-:Y:S01]  /*6c90*/  UISETP.GT.AND UP0, UPT, UR4, UR10, UPT ;  /* 0x0000000a0400728c */ /* 0x000fe2000bf04270 */
[----:B------:R-:W-:Y:S01]  /*6ca0*/  F2FP.F16.F32.PACK_AB R151, R14, R151 ;  /* 0x000000970e97723e */ /* 0x000fe200000000ff */
[----:B------:R-:W-:Y:S01]  /*6cb0*/  UIADD3 UR9, UR9, 0x2a860, URZ ;  /* 0x0002a86009097890 */ /* 0x000fe2000fffe03f */
[----:B------:R-:W-:Y:S01]  /*6cc0*/  F2FP.F16.F32.PACK_AB R156, R156, R97 ;  /* 0x000000619c9c723e */ /* 0x000fe200000000ff */
[----:B------:R-:W-:Y:S01]  /*6cd0*/  UIADD3 UR4, UR4, -0x1, URZ ;  /* 0xffffffff04047890 */ /* 0x000fe2000fffe03f */
[----:B------:R-:W-:Y:S01]  /*6ce0*/  F2FP.F16.F32.PACK_AB R157, R90, R157 ;  /* 0x0000009d5a9d723e */ /* 0x000fe200000000ff */
[----:B------:R-:W-:Y:S01]  /*6cf0*/  UMOV UR6, UR39 ;  /* 0x0000002700067c82 */ /* 0x000fe20008000000 */
[----:B------:R-:W-:Y:S01]  /*6d00*/  PLOP3.LUT P1, PT, PT, PT, UP0, 0x80, 0x0 ;  /* 0x000000000000781c */ /* 0x000fe20003f2f008 */
        /* <DEDUP_REMOVED lines=27> */
.L_x_2385:
[----:B------:R-:W-:-:S06]  /*6ec0*/  UISETP.GE.AND UP0, UPT, UR4, UR60, UPT ;  /* 0x0000003c0400728c */ /* 0x000fcc000bf06270 */
[----:B------:R-:W-:-:S13]  /*6ed0*/  PLOP3.LUT P1, PT, PT, PT, UP0, 0x80, 0x0 ;  /* 0x000000000000781c */ /* 0x000fda0003f2f008 */
[----:B------:R-:W-:Y:S05]  /*6ee0*/  @!P1 BRA `(.L_x_2397) ;  /* 0x0000002000c09947 */ /* 0x000fea0003800000 */
[----:B------:R-:W-:Y:S01]  /*6ef0*/  IMAD.MOV.U32 R13, RZ, RZ, R12 ;  /* 0x000000ffff0d7224 */ /* 0x000fe200078e000c */
[----:B------:R-:W-:Y:S01]  /*6f00*/  UMOV UR5, UR38 ;  /* 0x0000002600057c82 */ /* 0x000fe20008000000 */
[----:B------:R-:W-:Y:S01]  /*6f10*/  IMAD.MOV.U32 R14, RZ, RZ, R11 ;  /* 0x000000ffff0e7224 */ /* 0x000fe200078e000b */
[----:B------:R-:W-:Y:S01]  /*6f20*/  UMOV UR6, UR39 ;  /* 0x0000002700067c82 */ /* 0x000fe20008000000 */
[----:B------:R-:W-:Y:S01]  /*6f30*/  ULDC UR7, c[0x0][0x9d8] ;  /* 0x0002760000077ab9 */ /* 0x000fe20000000800 */
[----:B------:R-:W-:-:S05]  /*6f40*/  ULDC UR10, c[0x0][0x988] ;  /* 0x00026200000a7ab9 */ /* 0x000fca0000000800 */
.L_x_2408:
[----:B------:R-:W-:-:S04]  /*6f50*/  UIADD3 UR9, UR6, 0x1, URZ ;  /* 0x0000000106097890 */ /* 0x000fc8000fffe03f */
[----:B------:R-:W-:-:S04]  /*6f60*/  UISETP.NE.AND UP0, UPT, UR9, 0x2, UPT ;  /* 0x000000020900788c */ /* 0x000fc8000bf05270 */
[----:B------:R-:W-:Y:S02]  /*6f70*/  USEL UR9, UR9, URZ, UP0 ;  /* 0x0000003f09097287 */ /* 0x000fe40008000000 */
[----:B------:R-:W-:-:S04]  /*6f80*/  USEL UR38, URZ, 0x1, UP0 ;  /* 0x000000013f267887 */ /* 0x000fc80008000000 */
[----:B------:R-:W-:Y:S01]  /*6f90*/  ULOP3.LUT UR38, UR5, UR38, URZ, 0x3c, !UPT ;  /* 0x0000002605267292 */ /* 0x000fe2000f8e3c3f */
[----:B------:R-:W-:Y:S01]  /*6fa0*/  UMOV UR39, UR9 ;  /* 0x0000000900277c82 */ /* 0x000fe20008000000 */
[----:B------:R-:W-:Y:S10]  /*6fb0*/  @!P0 BRA `(.L_x_2398) ;  /* 0x0000000000048947 */ /* 0x000ff40003800000 */
[----:B------:R-:W-:Y:S01]  /*6fc0*/  BPT.TRAP 0x1 ;  /* 0x000000040000795c */ /* 0x000fe20000300000 */
.L_x_2398:
[----:B------:R-:W-:Y:S01]  /*6fd0*/  ULEA UR8, UR39, UR40, 0x3 ;  /* 0x0000002827087291 */ /* 0x000fe2000f8e183f */
[----:B------:R-:W-:-:S05]  /*6fe0*/  IMAD.U32 R11, RZ, RZ, UR38 ;  /* 0x00000026ff0b7e24 */ /* 0x000fca000f8e00ff */
[----:B------:R-:W-:-:S04]  /*6ff0*/  SHF.L.U32 R11, R11, 0x1f, RZ ;  /* 0x0000001f0b0b7819 */ /* 0x000fc800000006ff */
[----:B------:R0:W1:Y:S01]  /*7000*/  SYNCS.PHASECHK.TRANS64.TRYWAIT P1, [UR8+0x2a830], R11 ;  /* 0x02a8300bff0075a7 */ /* 0x0000620008020148 */
[----:B------:R-:W-:Y:S05]  /*7010*/  @!P0 BRA `(.L_x_2399) ;  /* 0x0000000000048947 */ /* 0x000fea0003800000 */
[----:B------:R-:W-:Y:S01]  /*7020*/  BPT.TRAP 0x1 ;  /* 0x000000040000795c */ /* 0x000fe20000300000 */
.L_x_2399:
[----:B-1----:R-:W-:Y:S05]  /*7030*/  @P1 BRA `(.L_x_2400) ;  /* 0x0000000000081947 */ /* 0x002fea0003800000 */
[----:B------:R-:W1:Y:S02]  /*7040*/  SYNCS.PHASECHK.TRANS64.TRYWAIT P1, [UR8+0x2a830], R11 ;  /* 0x02a8300bff0075a7 */ /* 0x000e640008020148 */
[----:B-1----:R-:W-:Y:S05]  /*7050*/  @!P1 BRA `(.L_x_2401) ;  /* 0x000000c000e49947 */ /* 0x002fea0003800000 */
.L_x_2400:
        /* <DEDUP_REMOVED lines=143> */
.L_x_2402:
[----:B------:R-:W-:Y:S01]  /*7950*/  ULEA UR8, UR6, UR40, 0x3 ;  /* 0x0000002806087291 */ /* 0x000fe2000f8e183f */
[----:B------:R-:W-:-:S04]  /*7960*/  MOV R0, UR5 ;  /* 0x0000000500007c02 */ /* 0x000fc80008000f00 */
[----:B------:R-:W-:-:S04]  /*7970*/  SHF.L.U32 R0, R0, 0x1f, RZ ;  /* 0x0000001f00007819 */ /* 0x000fc800000006ff */
[----:B------:R2:W3:Y:S01]  /*7980*/  SYNCS.PHASECHK.TRANS64.TRYWAIT P1, [UR8+0x2a850], R0 ;  /* 0x02a85000ff0075a7 */ /* 0x0004e20008020148 */
[----:B------:R-:W-:Y:S05]  /*7990*/  @!P0 BRA `(.L_x_2403) ;  /* 0x0000000000048947 */ /* 0x000fea0003800000 */
[----:B------:R-:W-:Y:S01]  /*79a0*/  BPT.TRAP 0x1 ;  /* 0x000000040000795c */ /* 0x000fe20000300000 */
.L_x_2403:
[----:B---3--:R-:W-:Y:S05]  /*79b0*/  @P1 BRA `(.L_x_2404) ;  /* 0x0000000000081947 */ /* 0x008fea0003800000 */
[----:B------:R-:W3:Y:S02]  /*79c0*/  SYNCS.PHASECHK.TRANS64.TRYWAIT P1, [UR8+0x2a850], R0 ;  /* 0x02a85000ff0075a7 */ /* 0x000ee40008020148 */
[----:B---3--:R-:W-:Y:S05]  /*79d0*/  @!P1 BRA `(.L_x_2405) ;  /* 0x000000b8009c9947 */ /* 0x008fea0003800000 */
.L_x_2404:
        /* <DEDUP_REMOVED lines=37> */
.L_x_2406:
        /* <DEDUP_REMOVED lines=58> */
[----:B------:R-:W-:Y:S01]  /*7fd0*/  UMOV UR14, UR10 ;  /* 0x0000000a000e7c82 */ /* 0x000fe20008000000 */
[----:B------:R-:W1:Y:S01]  /*7fe0*/  S2UR UR6, SR_CgaCtaId ;  /* 0x00000000000679c3 */ /* 0x000e620000008800 */
[----:B------:R-:W-:-:S02]  /*7ff0*/  ULEA UR5, UR9, UR40, 0x3 ;  /* 0x0000002809057291 */ /* 0x000fc4000f8e183f */
[----:B------:R-:W3:Y:S01]  /*8000*/  MUFU.TANH R88, R88 ;  /* 0x0000005800587308 */ /* 0x000ee20000002400 */
[----:B--2---:R-:W-:Y:S01]  /*8010*/  FMNMX.FTZ R11, R21, R0, !PT ;  /* 0x00000000150b7209 */ /* 0x004fe20007810000 */
[----:B------:R-:W-:-:S06]  /*8020*/  UIADD3 UR5, UR5, 0x2a840, URZ ;  /* 0x0002a84005057890 */ /* 0x000fcc000fffe03f */
[----:B------:R-:W2:Y:S01]  /*8030*/  MUFU.TANH R140, R140 ;  /* 0x0000008c008c7308 */ /* 0x000ea20000002400 */
[----:B0-----:R-:W-:-:S07]  /*8040*/  FMNMX.FTZ R111, R139, R10, !PT ;  /* 0x0000000a8b6f7209 */ /* 0x001fce0007810000 */
[----:B------:R-:W0:Y:S01]  /*8050*/  MUFU.TANH R89, R89 ;  /* 0x0000005900597308 */ /* 0x000e220000002400 */
[----:B---3--:R-:W-:Y:S01]  /*8060*/  FMNMX.FTZ R0, R88, R11, !PT ;  /* 0x0000000b58007209 */ /* 0x008fe20007810000 */
[----:B-1----:R-:W-:-:S06]  /*8070*/  UPRMT UR5, UR6, 0x654, UR5 ;  /* 0x0000065406057896 */ /* 0x002fcc0008000005 */
[----:B------:R-:W1:Y:S01]  /*8080*/  MUFU.TANH R141, R141 ;  /* 0x0000008d008d7308 */ /* 0x000e620000002400 */
[----:B--2---:R-:W-:Y:S02]  /*8090*/  FMNMX.FTZ R10, R140, R111, !PT ;  /* 0x0000006f8c0a7209 */ /* 0x004fe40007810000 */
        /* <DEDUP_REMOVED lines=25> */
[----:B------:R-:W-:-:S06]  /*8230*/  FMUL.FTZ R111, R131, UR7 ;  /* 0x00000007836f7c20 */ /* 0x000fcc0008410000 */
        /* <DEDUP_REMOVED lines=31> */
[----:B0-----:R-:W-:Y:S01]  /*8430*/  FMNMX.FTZ R10, R116, R121, !PT ;  /* 0x00000079740a7209 */ /* 0x001fe20007810000 */
[----:B------:R-:W-:-:S06]  /*8440*/  FMUL.FTZ R121, R135, UR7 ;  /* 0x0000000787797c20 */ /* 0x000fcc0008410000 */
        /* <DEDUP_REMOVED lines=20> */
[----:B---3--:R-:W-:-:S05]  /*8590*/  FMNMX.FTZ R10, R121, R10, !PT ;  /* 0x0000000a790a7209 */ /* 0x008fca0007810000 */
[----:B------:R-:W0:Y:S01]  /*85a0*/  SHFL.BFLY PT, R125, R10, 0x2, 0x1f ;  /* 0x0c401f000a7d7f89 */ /* 0x000e2200000e0000 */
[----:B--2---:R-:W-:-:S05]  /*85b0*/  FMNMX.FTZ R124, R0, R11, !PT ;  /* 0x0000000b007c7209 */ /* 0x004fca0007810000 */
[----:B------:R-:W1:Y:S01]  /*85c0*/  SHFL.BFLY PT, R11, R124, 0x1, 0x1f ;  /* 0x0c201f007c0b7f89 */ /* 0x000e6200000e0000 */
[----:B0-----:R-:W-:-:S05]  /*85d0*/  FMNMX.FTZ R125, R10, R125, !PT ;  /* 0x0000007d0a7d7209 */ /* 0x001fca0007810000 */
[----:B------:R-:W0:Y:S01]  /*85e0*/  SHFL.BFLY PT, R12, R125, 0x1, 0x1f ;  /* 0x0c201f007d0c7f89 */ /* 0x000e2200000e0000 */
[----:B-1----:R-:W-:-:S05]  /*85f0*/  FMNMX.FTZ R11, R124, R11, !PT ;  /* 0x0000000b7c0b7209 */ /* 0x002fca0007810000 */
[C---:B------:R-:W-:Y:S01]  /*8600*/  FADD.FTZ R14, -R11.reuse, R14 ;  /* 0x0000000e0b0e7221 */ /* 0x040fe20000010100 */
[----:B------:R-:W-:-:S03]  /*8610*/  FMUL.FTZ R126, R11, UR14 ;  /* 0x0000000e0b7e7c20 */ /* 0x000fc60008410000 */
[----:B------:R-:W-:Y:S01]  /*8620*/  FMUL.FTZ R14, R14, UR14 ;  /* 0x0000000e0e0e7c20 */ /* 0x000fe20008410000 */
[--C-:B------:R-:W-:Y:S01]  /*8630*/  FFMA.FTZ R156, R136, UR14, -R126.reuse ;  /* 0x0000000e889c7c23 */ /* 0x100fe2000801087e */
[--C-:B------:R-:W-:Y:S01]  /*8640*/  FFMA.FTZ R158, R138, UR14, -R126.reuse ;  /* 0x0000000e8a9e7c23 */ /* 0x100fe2000801087e */
[--C-:B------:R-:W-:Y:S01]  /*8650*/  FFMA.FTZ R152, R140, UR14, -R126.reuse ;  /* 0x0000000e8c987c23 */ /* 0x100fe2000801087e */
[----:B------:R1:W-:Y:S01]  /*8660*/  MUFU.EX2 R10, R14 ;  /* 0x0000000e000a7308 */ /* 0x0003e20000000800 */
[--C-:B------:R-:W-:Y:S01]  /*8670*/  FFMA.FTZ R127, R141, UR14, -R126.reuse ;  /* 0x0000000e8d7f7c23 */ /* 0x100fe2000801087e */
        /* <DEDUP_REMOVED lines=8> */
[----:B0-----:R-:W-:Y:S01]  /*8700*/  FMNMX.FTZ R12, R125, R12, !PT ;  /* 0x0000000c7d0c7209 */ /* 0x001fe20007810000 */
[--C-:B------:R-:W-:Y:S01]  /*8710*/  FFMA.FTZ R125, R139, UR14, -R126.reuse ;  /* 0x0000000e8b7d7c23 */ /* 0x100fe2000801087e */
[--C-:B------:R-:W-:Y:S01]  /*8720*/  FFMA.FTZ R109, R109, UR14, -R126.reuse ;  /* 0x0000000e6d6d7c23 */ /* 0x100fe2000801087e */
[--C-:B------:R-:W-:Y:S01]  /*8730*/  FFMA.FTZ R146, R112, UR14, -R126.reuse ;  /* 0x0000000e70927c23 */ /* 0x100fe2000801087e */
[--C-:B------:R-:W-:Y:S01]  /*8740*/  FFMA.FTZ R113, R113, UR14, -R126.reuse ;  /* 0x0000000e71717c23 */ /* 0x100fe2000801087e */
[C---:B------:R-:W-:Y:S01]  /*8750*/  FADD.FTZ R0, -R12.reuse, R13 ;  /* 0x0000000d0c007221 */ /* 0x040fe20000010100 */
[----:B-1----:R-:W-:Y:S01]  /*8760*/  FMUL.FTZ R14, R12, UR14 ;  /* 0x0000000e0c0e7c20 */ /* 0x002fe20008410000 */
[----:B------:R-:W-:Y:S01]  /*8770*/  FFMA.FTZ R13, R137, UR14, -R126 ;  /* 0x0000000e890d7c23 */ /* 0x000fe2000801087e */
        /* <DEDUP_REMOVED lines=19> */
[----:B------:R-:W-:Y:S01]  /*88b0*/  FFMA.FTZ R100, R100, UR14, -R14 ;  /* 0x0000000e64647c23 */ /* 0x000fe2000801080e */
[----:B------:R-:W-:Y:S01]  /*88c0*/  FFMA.FTZ R140, R114, UR14, -R126 ;  /* 0x0000000e728c7c23 */ /* 0x000fe2000801087e */
[----:B------:R-:W-:Y:S01]  /*88d0*/  FFMA.FTZ R141, R101, UR14, -R14 ;  /* 0x0000000e658d7c23 */ /* 0x000fe2000801080e */
[----:B------:R-:W-:Y:S01]  /*88e0*/  FFMA.FTZ R115, R115, UR14, -R126 ;  /* 0x0000000e73737c23 */ /* 0x000fe2000801087e */
[----:B------:R-:W-:Y:S01]  /*88f0*/  FFMA.FTZ R102, R102, UR14, -R14 ;  /* 0x0000000e66667c23 */ /* 0x000fe2000801080e */
[----:B------:R-:W1:Y:S01]  /*8900*/  MUFU.EX2 R157, R157 ;  /* 0x0000009d009d7308 */ /* 0x000e620000000800 */
[----:B0-----:R-:W-:Y:S01]  /*8910*/  FFMA.FTZ R9, R10, R9, R13 ;  /* 0x000000090a097223 */ /* 0x001fe2000001000d */
[----:B------:R-:W-:Y:S01]  /*8920*/  FFMA.FTZ R142, R116, UR14, -R126 ;  /* 0x0000000e748e7c23 */ /* 0x000fe2000801087e */
[----:B------:R-:W-:Y:S01]  /*8930*/  FFMA.FTZ R143, R103, UR14, -R14 ;  /* 0x0000000e678f7c23 */ /* 0x000fe2000801080e */
[----:B------:R-:W-:Y:S01]  /*8940*/  FFMA.FTZ R117, R117, UR14, -R126 ;  /* 0x0000000e75757c23 */ /* 0x000fe2000801087e */
[----:B------:R-:W-:Y:S01]  /*8950*/  FADD.FTZ R9, R156, R9 ;  /* 0x000000099c097221 */ /* 0x000fe20000010000 */
[----:B------:R-:W-:Y:S01]  /*8960*/  FFMA.FTZ R104, R104, UR14, -R14 ;  /* 0x0000000e68687c23 */ /* 0x000fe2000801080e */
[----:B------:R-:W-:Y:S01]  /*8970*/  FFMA.FTZ R136, R118, UR14, -R126 ;  /* 0x0000000e76887c23 */ /* 0x000fe2000801087e */
[----:B------:R-:W0:Y:S01]  /*8980*/  MUFU.EX2 R20, R20 ;  /* 0x0000001400147308 */ /* 0x000e220000000800 */
[----:B------:R-:W-:Y:S01]  /*8990*/  FADD.FTZ R106, R158, R9 ;  /* 0x000000099e6a7221 */ /* 0x000fe20000010000 */
[----:B------:R-:W-:Y:S01]  /*89a0*/  FFMA.FTZ R110, R110, UR14, -R14 ;  /* 0x0000000e6e6e7c23 */ /* 0x000fe2000801080e */
[----:B------:R-:W-:Y:S01]  /*89b0*/  FFMA.FTZ R119, R119, UR14, -R126 ;  /* 0x0000000e77777c23 */ /* 0x000fe2000801087e */
[----:B------:R-:W-:Y:S01]  /*89c0*/  FFMA.FTZ R111, R111, UR14, -R14 ;  /* 0x0000000e6f6f7c23 */ /* 0x000fe2000801080e */
[----:B------:R-:W-:Y:S01]  /*89d0*/  FFMA.FTZ R138, R122, UR14, -R126 ;  /* 0x0000000e7a8a7c23 */ /* 0x000fe2000801087e */
[----:B------:R-:W-:Y:S01]  /*89e0*/  FFMA.FTZ R120, R120, UR14, -R14 ;  /* 0x0000000e78787c23 */ /* 0x000fe2000801080e */
[----:B------:R-:W-:Y:S01]  /*89f0*/  FFMA.FTZ R123, R123, UR14, -R126 ;  /* 0x0000000e7b7b7c23 */ /* 0x000fe2000801087e */
[----:B------:R-:W2:Y:S01]  /*8a00*/  MUFU.EX2 R159, R159 ;  /* 0x0000009f009f7308 */ /* 0x000ea20000000800 */
[----:B-1----:R-:W-:Y:S01]  /*8a10*/  FFMA.FTZ R15, R0, R8, R157 ;  /* 0x00000008000f7223 */ /* 0x002fe2000001009d */
[----:B------:R-:W-:-:S06]  /*8a20*/  FFMA.FTZ R14, R121, UR14, -R14 ;  /* 0x0000000e790e7c23 */ /* 0x000fcc000801080e */
        /* <DEDUP_REMOVED lines=88> */
.L_x_2407:
        /* <DEDUP_REMOVED lines=36> */
.L_x_2397:
        /* <DEDUP_REMOVED lines=67> */
.L_x_2409:
[----:B------:R-:W-:Y:S01]  /*9620*/  ULEA UR5, UR39, UR40, 0x3 ;  /* 0x0000002827057291 */ /* 0x000fe2000f8e183f */
[----:B------:R-:W-:-:S05]  /*9630*/  IMAD.U32 R0, RZ, RZ, UR38 ;  /* 0x00000026ff007e24 */ /* 0x000fca000f8e00ff */
[----:B------:R-:W-:-:S04]  /*9640*/  SHF.L.U32 R0, R0, 0x1f, RZ ;  /* 0x0000001f00007819 */ /* 0x000fc800000006ff */
[----:B------:R0:W1:Y:S01]  /*9650*/  SYNCS.PHASECHK.TRANS64.TRYWAIT P1, [UR5+0x2a850], R0 ;  /* 0x02a85000ff0075a7 */ /* 0x0000620008020145 */
[----:B------:R-:W-:Y:S05]  /*9660*/  @!P0 BRA `(.L_x_2410) ;  /* 0x0000000000048947 */ /* 0x000fea0003800000 */
[----:B------:R-:W-:Y:S01]  /*9670*/  BPT.TRAP 0x1 ;  /* 0x000000040000795c */ /* 0x000fe20000300000 */
.L_x_2410:
[----:B-1----:R-:W-:Y:S05]  /*9680*/  @P1 BRA `(.L_x_2411) ;  /* 0x0000000000081947 */ /* 0x002fea0003800000 */
[----:B------:R-:W1:Y:S02]  /*9690*/  SYNCS.PHASECHK.TRANS64.TRYWAIT P1, [UR5+0x2a850], R0 ;  /* 0x02a85000ff0075a7 */ /* 0x000e640008020145 */
[----:B-1----:R-:W-:Y:S05]  /*96a0*/  @!P1 BRA `(.L_x_2412) ;  /* 0x0000009c00809947 */ /* 0x002fea0003800000 */
.L_x_2411:
[----:B------:R-:W-:Y:S01]  /*96b0*/  UIADD3 UR40, UR40, 0x400, URZ ;  /* 0x0000040028287890 */ /* 0x000fe2000fffe03f */
[----:B------:R-:W-:Y:S01]  /*96c0*/  WARPGROUP.ARRIVE ;  /* 0x00000000000079c5 */ /* 0x000fe20000000000 */
[----:B------:R-:W-:Y:S01]  /*96d0*/  UMOV UR7, 0x40000040 ;  /* 0x4000004000077882 */ /* 0x000fe20000000000 */
[----:B01----:R-:W0:Y:S01]  /*96e0*/  SHFL.BFLY PT, R0, R9, 0x2, 0x1f ;  /* 0x0c401f0009007f89 */ /* 0x003e2200000e0000 */
[----:B------:R-:W-:Y:S01]  /*96f0*/  USHF.R.U32.HI UR40, URZ, 0x4, UR40 ;  /* 0x000000043f287899 */ /* 0x000fe20008011628 */
[----:B------:R-:W-:Y:S02]  /*9700*/  IMAD.U32 R7, RZ, RZ, UR14 ;  /* 0x0000000eff077e24 */ /* 0x000fe4000f8e00ff */
[----:B------:R-:W1:Y:S01]  /*9710*/  SHFL.BFLY PT, R3, R8, 0x2, 0x1f ;  /* 0x0c401f0008037f89 */ /* 0x000e6200000e0000 */
[----:B------:R-:W-:Y:S01]  /*9720*/  ULOP3.LUT UR40, UR40, 0x3fff, URZ, 0xc0, !UPT ;  /* 0x00003fff28287892 */ /* 0x000fe2000f8ec03f */
[----:B------:R-:W-:-:S03]  /*9730*/  IMAD.MOV.U32 R96, RZ, RZ, -0x800000 ;  /* 0xff800000ff607424 */ /* 0x000fc600078e00ff */
[----:B------:R-:W-:-:S04]  /*9740*/  ULOP3.LUT UR4, UR40, 0x3000000, URZ, 0xfc, !UPT ;  /* 0x0300000028047892 */ /* 0x000fc8000f8efc3f */
[----:B------:R-:W-:-:S07]  /*9750*/  UIMAD UR4, UR39, 0x600, UR4 ;  /* 0x00000600270478a4 */ /* 0x000fce000f8e0204 */
[----:B------:R-:W-:Y:S02]  /*9760*/  UMOV UR6, UR4 ;  /* 0x0000000400067c82 */ /* 0x000fe40008000000 */
[----:B------:R-:W-:Y:S01]  /*9770*/  HGMMA.64x128x16.F32 R24, R156, gdesc[UR4].tnspB, R24, gsb0 ;  /* 0x41e000049c187df0 */ /* 0x000fe20008000818 */
[----:B------:R-:W-:Y:S01]  /*9780*/  UIADD3 UR6, UR4, 0x80, URZ ;  /* 0x0000008004067890 */ /* 0x000fe2000fffe03f */
[----:B0-----:R-:W-:Y:S01]  /*9790*/  FADD.FTZ R0, R0, R9 ;  /* 0x0000000900007221 */ /* 0x001fe20000010000 */
[----:B------:R-:W-:Y:S01]  /*97a0*/  UMOV UR7, 0x40000040 ;  /* 0x4000004000077882 */ /* 0x000fe20000000000 */
[----:B-1----:R-:W-:Y:S01]  /*97b0*/  FADD.FTZ R2, R3, R8 ;  /* 0x0000000803027221 */ /* 0x002fe20000010000 */
[----:B------:R-:W-:Y:S02]  /*97c0*/  IMAD.U32 R8, RZ, RZ, UR14 ;  /* 0x0000000eff087e24 */ /* 0x000fe4000f8e00ff */
[----:B------:R-:W0:Y:S04]  /*97d0*/  SHFL.BFLY PT, R3, R0, 0x1, 0x1f ;  /* 0x0c201f0000037f89 */ /* 0x000e2800000e0000 */
[----:B------:R-:W1:Y:S01]  /*97e0*/  SHFL.BFLY PT, R5, R2, 0x1, 0x1f ;  /* 0x0c201f0002057f89 */ /* 0x000e6200000e0000 */
[----:B0-----:R-:W-:Y:S01]  /*97f0*/  FADD.FTZ R10, R0, R3 ;  /* 0x00000003000a7221 */ /* 0x001fe20000010000 */
[----:B------:R-:W-:-:S02]  /*9800*/  IMAD.MOV.U32 R0, RZ, RZ, -0x800000 ;  /* 0xff800000ff007424 */ /* 0x000fc400078e00ff */
[----:B-1----:R-:W-:Y:S02]  /*9810*/  FADD.FTZ R13, R2, R5 ;  /* 0x00000005020d7221 */ /* 0x002fe40000010000 */
[----:B------:R-:W-:Y:S02]  /*9820*/  FSETP.NE.FTZ.AND P1, PT, R10, RZ, PT ;  /* 0x000000ff0a00720b */ /* 0x000fe40003f35000 */
[----:B------:R-:W-:Y:S02]  /*9830*/  CS2R R4, SRZ ;  /* 0x0000000000047805 */ /* 0x000fe4000001ff00 */
        /* <DEDUP_REMOVED lines=35> */
[----:B0-23--:R-:W-:Y:S05]  /*9a70*/  @!P0 BRA `(.L_x_2413) ;  /* 0x0000000000048947 */ /* 0x00dfea0003800000 */
[----:B------:R-:W-:Y:S01]  /*9a80*/  BPT.TRAP 0x1 ;  /* 0x000000040000795c */ /* 0x000fe20000300000 */
.L_x_2413:
        /* <DEDUP_REMOVED lines=18> */
[-C--:B------:R-:W-:Y:S01]  /*9bb0*/  FMUL.FTZ R49, R49, R4.reuse ;  /* 0x0000000431317220 */ /* 0x080fe20000410000 */
[----:B------:R-:W-:Y:S01]  /*9bc0*/  MOV R180, UR6 ;  /* 0x0000000600b47c02 */ /* 0x000fe20008000f00 */
        /* <DEDUP_REMOVED lines=57> */
.L_x_2377:
        /* <DEDUP_REMOVED lines=12> */
[----:B------:R-:W-:Y:S01]  /*a020*/  ULDC.64 UR10, c[0x0][0xc00] ;  /* 0x00030000000a7ab9 */ /* 0x000fe20000000a00 */
[----:B------:R-:W-:Y:S01]  /*a030*/  R2UR UR7, R161 ;  /* 0x00000000a10772ca */ /* 0x000fe200000e0000 */
[----:B------:R-:W-:Y:S01]  /*a040*/  ULDC.64 UR8, c[0x0][0xc00] ;  /* 0x0003000000087ab9 */ /* 0x000fe20000000a00 */
[----:B------:R-:W-:Y:S02]  /*a050*/  R2UR UR12, R179 ;  /* 0x00000000b30c72ca */ /* 0x000fe400000e0000 */
[----:B------:R-:W-:Y:S02]  /*a060*/  R2UR UR13, R160 ;  /* 0x00000000a00d72ca */ /* 0x000fe400000e0000 */
[----:B------:R-:W-:-:S07]  /*a070*/  R2UR UR19, R177 ;  /* 0x00000000b11372ca */ /* 0x000fce00000e0000 */
        /* <DEDUP_REMOVED lines=26> */
[----:B------:R-:W-:Y:S02]  /*a220*/  LOP3.LUT R30, R7, R8, RZ, 0x3c, !PT ;  /* 0x00000008071e7212 */ /* 0x000fe400078e3cff */
[----:B------:R-:W-:Y:S02]  /*a230*/  SHF.R.U64 R6, R6, 0x3, RZ ;  /* 0x0000000306067819 */ /* 0x000fe400000012ff */
[----:B------:R-:W-:-:S02]  /*a240*/  SHF.R.U64 R10, R10, 0x3, RZ ;  /* 0x000000030a0a7819 */ /* 0x000fc400000012ff */
[----:B------:R-:W-:Y:S02]  /*a250*/  LOP3.LUT R8, R101, 0x380, RZ, 0xc0, !PT ;  /* 0x0000038065087812 */ /* 0x000fe400078ec0ff */
[----:B------:R-:W-:Y:S02]  /*a260*/  SHF.R.U64 R12, R12, 0x3, RZ ;  /* 0x000000030c0c7819 */ /* 0x000fe400000012ff */
[----:B------:R-:W-:Y:S02]  /*a270*/  LOP3.LUT R32, R6, R23, RZ, 0x3c, !PT ;  /* 0x0000001706207212 */ /* 0x000fe400078e3cff */
[----:B------:R-:W-:Y:S02]  /*a280*/  LOP3.LUT R28, R10, R35, RZ, 0x3c, !PT ;  /* 0x000000230a1c7212 */ /* 0x000fe400078e3cff */
[----:B------:R-:W-:Y:S02]  /*a290*/  SHF.R.U64 R8, R8, 0x3, RZ ;  /* 0x0000000308087819 */ /* 0x000fe400000012ff */
[----:B------:R-:W-:-:S02]  /*a2a0*/  LOP3.LUT R10, R103, 0x380, RZ, 0xc0, !PT ;  /* 0x00000380670a7812 */ /* 0x000fc400078ec0ff */
[----:B------:R-:W-:Y:S02]  /*a2b0*/  LOP3.LUT R23, R34, 0x380, RZ, 0xc0, !PT ;  /* 0x0000038022177812 */ /* 0x000fe400078ec0ff */
[----:B------:R-:W-:Y:S02]  /*a2c0*/  LOP3.LUT R14, R12, R99, RZ, 0x3c, !PT ;  /* 0x000000630c0e7212 */ /* 0x000fe400078e3cff */
[----:B------:R-:W-:Y:S02]  /*a2d0*/  LOP3.LUT R12, R8, R101, RZ, 0x3c, !PT ;  /* 0x00000065080c7212 */ /* 0x000fe400078e3cff */
[----:B------:R-:W-:Y:S02]  /*a2e0*/  SHF.R.U64 R10, R10, 0x3, RZ ;  /* 0x000000030a0a7819 */ /* 0x000fe400000012ff */
[----:B------:R-:W-:Y:S02]  /*a2f0*/  SHF.R.U64 R23, R23, 0x3, RZ ;  /* 0x0000000317177819 */ /* 0x000fe400000012ff */
[----:B------:R-:W-:-:S02]  /*a300*/  MOV R26, R4 ;  /* 0x00000004001a7202 */ /* 0x000fc40000000f00 */
[----:B------:R-:W-:Y:S02]  /*a310*/  F2FP.F16.F32.PACK_AB R4, R3, R2 ;  /* 0x000000020304723e */ /* 0x000fe400000000ff */
[----:B------:R-:W-:Y:S02]  /*a320*/  F2FP.F16.F32.PACK_AB R5, R91, R90 ;  /* 0x0000005a5b05723e */ /* 0x000fe400000000ff */
[----:B------:R-:W-:Y:S02]  /*a330*/  F2FP.F16.F32.PACK_AB R6, R21, R20 ;  /* 0x000000141506723e */ /* 0x000fe400000000ff */
[----:B------:R-:W-:Y:S01]  /*a340*/  F2FP.F16.F32.PACK_AB R7, R93, R92 ;  /* 0x0000005c5d07723e */ /* 0x000fe200000000ff */
[----:B------:R-:W-:Y:S01]  /*a350*/  BAR.SYNC.DEFER_BLOCKING 0x1, 0x100 ;  /* 0x0044000000007b1d */ /* 0x000fe20000010000 */
[----:B------:R-:W-:Y:S02]  /*a360*/  MOV R99, R14 ;  /* 0x0000000e00637202 */ /* 0x000fe40000000f00 */
[----:B------:R-:W-:-:S02]  /*a370*/  MOV R98, R12 ;  /* 0x0000000c00627202 */ /* 0x000fc40000000f00 */
[----:B------:R-:W-:Y:S02]  /*a380*/  LOP3.LUT R10, R10, R103, RZ, 0x3c, !PT ;  /* 0x000000670a0a7212 */ /* 0x000fe400078e3cff */
[----:B------:R-:W-:Y:S02]  /*a390*/  LOP3.LUT R8, R23, R34, RZ, 0x3c, !PT ;  /* 0x0000002217087212 */ /* 0x000fe400078e3cff */
[----:B------:R-:W-:Y:S02]  /*a3a0*/  MOV R102, R32 ;  /* 0x0000002000667202 */ /* 0x000fe40000000f00 */
[----:B------:R-:W-:Y:S02]  /*a3b0*/  MOV R101, R30 ;  /* 0x0000001e00657202 */ /* 0x000fe40000000f00 */
[----:B------:R-:W-:Y:S02]  /*a3c0*/  MOV R100, R28 ;  /* 0x0000001c00647202 */ /* 0x000fe40000000f00 */
[----:B------:R-:W-:-:S02]  /*a3d0*/  F2FP.F16.F32.PACK_AB R12, R89, R88 ;  /* 0x00000058590c723e */ /* 0x000fc400000000ff */
[----:B------:R-:W-:Y:S02]  /*a3e0*/  F2FP.F16.F32.PACK_AB R13, R95, R94 ;  /* 0x0000005e5f0d723e */ /* 0x000fe400000000ff */
[----:B------:R-:W-:Y:S02]  /*a3f0*/  F2FP.F16.F32.PACK_AB R14, R37, R36 ;  /* 0x00000024250e723e */ /* 0x000fe400000000ff */
[----:B------:R-:W-:Y:S02]  /*a400*/  F2FP.F16.F32.PACK_AB R15, R39, R38 ;  /* 0x00000026270f723e */ /* 0x000fe400000000ff */
[----:B------:R-:W-:Y:S01]  /*a410*/  F2FP.F16.F32.PACK_AB R28, R41, R40 ;  /* 0x00000028291c723e */ /* 0x000fe200000000ff */
[----:B------:R0:W-:Y:S01]  /*a420*/  STSM.16.M88.4 [R26], R4 ;  /* 0x000000041a007844 */ /* 0x0001e20000000200 */
[----:B------:R-:W-:Y:S02]  /*a430*/  F2FP.F16.F32.PACK_AB R29, R43, R42 ;  /* 0x0000002a2b1d723e */ /* 0x000fe400000000ff */
[----:B------:R-:W-:Y:S01]  /*a440*/  F2FP.F16.F32.PACK_AB R30, R45, R44 ;  /* 0x0000002c2d1e723e */ /* 0x000fe200000000ff */
[----:B------:R-:W-:Y:S01]  /*a450*/  STSM.16.M88.4 [R102], R12 ;  /* 0x0000000c66007844 */ /* 0x000fe20000000200 */
[----:B------:R-:W-:-:S02]  /*a460*/  F2FP.F16.F32.PACK_AB R31, R47, R46 ;  /* 0x0000002e2f1f723e */ /* 0x000fc400000000ff */
[----:B------:R-:W-:Y:S02]  /*a470*/  F2FP.F16.F32.PACK_AB R32, R49, R48 ;  /* 0x000000303120723e */ /* 0x000fe400000000ff */
[----:B------:R-:W-:Y:S01]  /*a480*/  F2FP.F16.F32.PACK_AB R33, R51, R50 ;  /* 0x000000323321723e */ /* 0x000fe200000000ff */
[----:B------:R-:W-:Y:S01]  /*a490*/  STSM.16.M88.4 [R101], R28 ;  /* 0x0000001c65007844 */ /* 0x000fe20000000200 */
[----:B------:R-:W-:Y:S02]  /*a4a0*/  F2FP.F16.F32.PACK_AB R34, R53, R52 ;  /* 0x000000343522723e */ /* 0x000fe400000000ff */
        /* <DEDUP_REMOVED lines=32> */
[----:B------:R-:W-:Y:S01]  /*a6b0*/  UISETP.NE.U32.AND UP0, UPT, UR8, URZ, UPT ;  /* 0x0000003f0800728c */ /* 0x000fe2000bf05070 */
[----:B------:R-:W-:-:S03]  /*a6c0*/  ULDC UR4, c[0x0][0xa88] ;  /* 0x0002a20000047ab9 */ /* 0x000fc60000000800 */
[----:B------:R-:W-:Y:S01]  /*a6d0*/  UISETP.NE.AND.EX UP0, UPT, UR9, URZ, UPT, UP0 ;  /* 0x0000003f0900728c */ /* 0x000fe2000bf05300 */
[----:B------:R-:W-:Y:S01]  /*a6e0*/  IMAD.U32 R23, RZ, RZ, UR4 ;  /* 0x00000004ff177e24 */ /* 0x000fe2000f8e00ff */
[----:B------:R-:W-:-:S04]  /*a6f0*/  ULDC UR4, c[0x0][0xad4] ;  /* 0x0002b50000047ab9 */ /* 0x000fc80000000800 */
[----:B------:R-:W-:Y:S02]  /*a700*/  PLOP3.LUT P4, PT, PT, PT, UP0, 0x80, 0x0 ;  /* 0x000000000000781c */ /* 0x000fe40003f8f008 */
[----:B0-----:R-:W-:-:S03]  /*a710*/  ISETP.NE.AND P1, PT, R26, 0x1, PT ;  /* 0x000000011a00780c */ /* 0x001fc60003f25270 */
[----:B------:R-:W-:-:S04]  /*a720*/  @UP0 ULEA UR8, UP1, UR7, UR8, 0x2 ;  /* 0x0000000807080291 */ /* 0x000fc8000f82103f */
[----:B------:R-:W-:Y:S02]  /*a730*/  @UP0 ULEA.HI.X UR9, UR7, UR9, UR12, 0x2, UP1 ;  /* 0x0000000907090291 */ /* 0x000fe400088f140c */
[----:B------:R-:W-:Y:S01]  /*a740*/  UISETP.NE.AND UP0, UPT, UR14, URZ, UPT ;  /* 0x0000003f0e00728c */ /* 0x000fe2000bf05270 */
[----:B------:R-:W-:-:S03]  /*a750*/  IMAD.U32 R4, RZ, RZ, UR8 ;  /* 0x00000008ff047e24 */ /* 0x000fc6000f8e00ff */
[----:B------:R-:W0:Y:S01]  /*a760*/  @P1 LDC R6, c[0x0][0xbec] ;  /* 0x0002fb00ff061b82 */ /* 0x000e220000000800 */
[----:B------:R-:W-:Y:S01]  /*a770*/  USEL UR4, UR14, UR4, UP0 ;  /* 0x000000040e047287 */ /* 0x000fe20008000000 */
[----:B------:R-:W-:Y:S01]  /*a780*/  IMAD.U32 R5, RZ, RZ, UR9 ;  /* 0x00000009ff057e24 */ /* 0x000fe2000f8e00ff */
[----:B------:R-:W-:Y:S02]  /*a790*/  UMOV UR18, 0x9b8 ;  /* 0x000009b800127882 */ /* 0x000fe40000000000 */
[----:B------:R-:W-:-:S03]  /*a7a0*/  UISETP.GT.AND UP1, UPT, UR4, 0x1, UPT ;  /* 0x000000010400788c */ /* 0x000fc6000bf24270 */
[----:B------:R-:W1:Y:S01]  /*a7b0*/  @P1 LDC R9, c[0x0][0xbf0] ;  /* 0x0002fc00ff091b82 */ /* 0x000e620000000800 */
[----:B------:R-:W-:Y:S01]  /*a7c0*/  USEL UR18, UR18, 0x978, UP1 ;  /* 0x0000097812127887 */ /* 0x000fe20008800000 */
[----:B------:R-:W-:Y:S01]  /*a7d0*/  VIADD R11, R18, UR42 ;  /* 0x0000002a120b7c36 */ /* 0x000fe20008000000 */
[----:B------:R-:W-:Y:S01]  /*a7e0*/  UISETP.NE.U32.AND UP0, UPT, UR10, URZ, UPT ;  /* 0x0000003f0a00728c */ /* 0x000fe2000bf05070 */
[----:B------:R0:W5:Y:S01]  /*a7f0*/  @P4 LDG.E R23, desc[UR36][R4.64] ;  /* 0x0000002404174981 */ /* 0x000162000c1e1900 */
[----:B------:R-:W-:Y:S01]  /*a800*/  UMOV UR4, URZ ;  /* 0x0000003f00047c82 */ /* 0x000fe20008000000 */
[----:B------:R-:W-:Y:S01]  /*a810*/  USEL UR16, UR13, URZ, UP1 ;  /* 0x0000003f0d107287 */ /* 0x000fe20008800000 */
[----:B------:R-:W-:Y:S01]  /*a820*/  IMAD.MOV.U32 R7, RZ, RZ, R11 ;  /* 0x000000ffff077224 */ /* 0x000fe200078e000b */
[----:B------:R-:W-:-:S04]  /*a830*/  UISETP.NE.AND.EX UP0, UPT, UR11, URZ, UPT, UP0 ;  /* 0x0000003f0b00728c */ /* 0x000fc8000bf05300 */
[----:B------:R-:W-:Y:S01]  /*a840*/  USEL UR7, UR7, URZ, !UP0 ;  /* 0x0000003f07077287 */ /* 0x000fe2000c000000 */
[----:B------:R-:W-:Y:S01]  /*a850*/  ULDC.64 UR10, c[0x0][UR18+0x220] ;  /* 0x00008800120a7abb */ /* 0x000fe20008000a00 */
[----:B------:R-:W-:Y:S01]  /*a860*/  USEL UR17, UR12, URZ, !UP0 ;  /* 0x0000003f0c117287 */ /* 0x000fe2000c000000 */
[----:B0-----:R-:W-:Y:S01]  /*a870*/  @P1 IMAD.HI.U32 R4, R11, R6, RZ ;  /* 0x000000060b041227 */ /* 0x001fe200078e00ff */
[----:B------:R-:W-:Y:S01]  /*a880*/  ULDC.64 UR8, c[0x0][UR18+0x218] ;  /* 0x0000860012087abb */ /* 0x000fe20008000a00 */
[----:B------:R-:W-:Y:S01]  /*a890*/  UIMAD UR11, UR11, UR7, URZ ;  /* 0x000000070b0b72a4 */ /* 0x000fe2000f8e023f */
[----:B------:R-:W-:Y:S01]  /*a8a0*/  ULDC.64 UR12, c[0x0][UR18+0x228] ;  /* 0x00008a00120c7abb */ /* 0x000fe20008000a00 */
[----:B------:R-:W-:Y:S02]  /*a8b0*/  UIMAD.WIDE.U32 UR14, UR8, UR19, URZ ;  /* 0x00000013080e72a5 */ /* 0x000fe4000f8e003f */
[----:B------:R-:W-:Y:S01]  /*a8c0*/  UIMAD UR19, UR9, UR19, URZ ;  /* 0x00000013091372a4 */ /* 0x000fe2000f8e023f */
[----:B-1----:R-:W-:Y:S01]  /*a8d0*/  @P1 SHF.R.U32.HI R7, RZ, R9, R4 ;  /* 0x00000009ff071219 */ /* 0x002fe20000011604 */
[----:B------:R-:W-:-:S02]  /*a8e0*/  UIMAD.WIDE.U32 UR20, UR12, UR16, URZ ;  /* 0x000000100c1472a5 */ /* 0x000fc4000f8e003f */
[----:B------:R-:W-:Y:S02]  /*a8f0*/  UIMAD.WIDE.U32 UR8, UR10, UR7, URZ ;  /* 0x000000070a0872a5 */ /* 0x000fe4000f8e003f */
[----:B------:R-:W-:Y:S01]  /*a900*/  UIMAD UR12, UR13, UR16, URZ ;  /* 0x000000100d0c72a4 */ /* 0x000fe2000f8e023f */
[----:B------:R-:W-:Y:S01]  /*a910*/  IMAD.MOV R9, RZ, RZ, -R7 ;  /* 0x000000ffff097224 */ /* 0x000fe200078e0a07 */
[----:B------:R-:W-:Y:S01]  /*a920*/  UIMAD UR11, UR10, UR17, UR11 ;  /* 0x000000110a0b72a4 */ /* 0x000fe2000f8e020b */
[----:B------:R-:W-:Y:S01]  /*a930*/  MOV R4, UR20 ;  /* 0x0000001400047c02 */ /* 0x000fe20008000f00 */
[----:B------:R-:W-:Y:S02]  /*a940*/  UIADD3 UR12, UR21, UR12, URZ ;  /* 0x0000000c150c7290 */ /* 0x000fe4000fffe03f */
[----:B------:R-:W-:Y:S01]  /*a950*/  IMAD.U32 R5, RZ, RZ, UR21 ;  /* 0x00000015ff057e24 */ /* 0x000fe2000f8e00ff */
[----:B------:R-:W-:Y:S01]  /*a960*/  UIADD3 UR10, UR9, UR11, URZ ;  /* 0x0000000b090a7290 */ /* 0x000fe2000fffe03f */
[----:B------:R-:W-:Y:S01]  /*a970*/  IMAD R9, R26, R9, R11 ;  /* 0x000000091a097224 */ /* 0x000fe200078e020b */
[----:B------:R-:W-:Y:S01]  /*a980*/  UIADD3 UR19, UR15, UR19, URZ ;  /* 0x000000130f137290 */ /* 0x000fe2000fffe03f */
[----:B------:R-:W-:Y:S01]  /*a990*/  SHF.R.S32.HI R5, RZ, 0x1f, R7 ;  /* 0x0000001fff057819 */ /* 0x000fe20000011407 */
[----:B------:R-:W-:Y:S01]  /*a9a0*/  IMAD.U32 R8, RZ, RZ, UR12 ;  /* 0x0000000cff087e24 */ /* 0x000fe2000f8e00ff */
[----:B------:R-:W-:Y:S01]  /*a9b0*/  ULDC.64 UR12, c[0x0][0xba8] ;  /* 0x0002ea00000c7ab9 */ /* 0x000fe20000000a00 */
[----:B------:R-:W-:Y:S01]  /*a9c0*/  SHF.R.S32.HI R6, RZ, 0x1f, R9 ;  /* 0x0000001fff067819 */ /* 0x000fe20000011409 */
[----:B------:R-:W-:Y:S01]  /*a9d0*/  @!UP1 ULDC UR12, c[0x0][0xb50] ;  /* 0x0002d400000c9ab9 */ /* 0x000fe20000000800 */
[----:B------:R-:W-:Y:S01]  /*a9e0*/  @!UP1 ULDC UR13, c[0x0][0xb54] ;  /* 0x0002d500000d9ab9 */ /* 0x000fe20000000800 */
[----:B--2---:R-:W-:-:S13]  /*a9f0*/  @P0 R2UR UR4, R34 ;  /* 0x00000000220402ca */ /* 0x004fda00000e0000 */
[----:B------:R-:W-:Y:S02]  /*aa00*/  UIADD3 UR14, UP0, UP2, UR8, UR14, UR4 ;  /* 0x0000000e080e7290 */ /* 0x000fe4000fa1e004 */
[----:B------:R-:W-:Y:S01]  /*aa10*/  USHF.R.S32.HI UR11, URZ, 0x1f, UR4 ;  /* 0x0000001f3f0b7899 */ /* 0x000fe20008011404 */
[----:B------:R-:W-:-:S03]  /*aa20*/  ULDC.64 UR8, c[0x0][UR18+0x210] ;  /* 0x0000840012087abb */ /* 0x000fc60008000a00 */
[----:B------:R-:W-:Y:S01]  /*aa30*/  UIADD3.X UR10, UR10, UR19, UR11, UP0, UP2 ;  /* 0x000000130a0a7290 */ /* 0x000fe200087e440b */
[----:B------:R-:W-:Y:S01]  /*aa40*/  IADD3 R4, P2, P3, R7, UR14, R4 ;  /* 0x0000000e07047c10 */ /* 0x000fe2000fb5e004 */
[----:B------:R-:W-:-:S04]  /*aa50*/  IMAD R7, R9, UR9, RZ ;  /* 0x0000000909077c24 */ /* 0x000fc8000f8e02ff */
[----:B------:R-:W-:Y:S01]  /*aa60*/  IADD3.X R5, R5, UR10, R8, P2, P3 ;  /* 0x0000000a05057c10 */ /* 0x000fe200097e6408 */
[----:B------:R-:W-:Y:S02]  /*aa70*/  IMAD R7, R6, UR8, R7 ;  /* 0x0000000806077c24 */ /* 0x000fe4000f8e0207 */
        /* <DEDUP_REMOVED lines=9> */
.L_x_2416:
[----:B------:R-:W-:Y:S01]  /*ab10*/  SHFL.IDX PT, R4, R9, RZ, 0x1c1f ;  /* 0x001c1fff09047589 */ /* 0x000fe200000e0000 */
[----:B------:R-:W-:Y:S01]  /*ab20*/  VIADD R12, R198, UR42 ;  /* 0x0000002ac60c7c36 */ /* 0x000fe20008000000 */
[----:B------:R-:W-:Y:S01]  /*ab30*/  LOP3.LUT P0, RZ, R181, 0x3, RZ, 0xc0, !PT ;  /* 0x00000003b5ff7812 */ /* 0x000fe2000780c0ff */
[----:B-----5:R-:W-:Y:S01]  /*ab40*/  IMAD R23, R23, R26, RZ ;  /* 0x0000001a17177224 */ /* 0x020fe200078e02ff */
[----:B------:R-:W0:Y:S01]  /*ab50*/  SHFL.IDX PT, R5, R10, RZ, 0x1c1f ;  /* 0x001c1fff0a057589 */ /* 0x000e2200000e0000 */
[C---:B------:R-:W-:Y:S01]  /*ab60*/  VIADD R8, R12.reuse, 0x8 ;  /* 0x000000080c087836 */ /* 0x040fe20000000000 */
[----:B------:R-:W-:Y:S02]  /*ab70*/  PLOP3.LUT P3, PT, PT, PT, UP1, 0x80, 0x0 ;  /* 0x000000000000781c */ /* 0x000fe40003f6f018 */
[----:B------:R-:W-:Y:S01]  /*ab80*/  SHFL.IDX PT, R6, R9, 0x1, 0x1c1f ;  /* 0x003c1f0009067f89 */ /* 0x000fe200000e0000 */
[-C--:B------:R-:W-:Y:S02]  /*ab90*/  ISETP.GE.OR P2, PT, R12, R23.reuse, P0 ;  /* 0x000000170c00720c */ /* 0x080fe40000746670 */
[-C--:B------:R-:W-:Y:S01]  /*aba0*/  ISETP.GE.OR P0, PT, R8, R23.reuse, P0 ;  /* 0x000000170800720c */ /* 0x080fe20000706670 */
[----:B------:R-:W1:Y:S10]  /*abb0*/  SHFL.IDX PT, R7, R10, 0x1, 0x1c1f ;  /* 0x003c1f000a077f89 */ /* 0x000e7400000e0000 */
[----:B0-----:R0:W-:Y:S01]  /*abc0*/  @!P2 ST.E desc[UR36][R4.64], R96 ;  /* 0x000000600400a985 */ /* 0x0011e2000c101924 */
[----:B------:R-:W-:-:S03]  /*abd0*/  ISETP.GE.AND P2, PT, R12, R23, PT ;  /* 0x000000170c00720c */ /* 0x000fc60003f46270 */
[----:B-1----:R0:W-:Y:S01]  /*abe0*/  @!P0 ST.E desc[UR36][R6.64], R0 ;  /* 0x0000000006008985 */ /* 0x0021e2000c101924 */
[----:B------:R-:W-:Y:S01]  /*abf0*/  ISETP.GE.AND P0, PT, R8, R23, PT ;  /* 0x000000170800720c */ /* 0x000fe20003f06270 */
[----:B------:R-:W-:-:S12]  /*ac00*/  @P3 BRA `(.L_x_2417) ;  /* 0x00000008008c3947 */ /* 0x000fd80003800000 */
[----:B------:R-:W-:Y:S01]  /*ac10*/  IMAD R3, R178, 0x40, R16 ;  /* 0x00000040b2037824 */ /* 0x000fe200078e0210 */
[----:B------:R-:W-:Y:S01]  /*ac20*/  ULDC.64 UR12, c[0x0][0xaa0] ;  /* 0x0002a800000c7ab9 */ /* 0x000fe20000000a00 */
[----:B------:R-:W-:Y:S02]  /*ac30*/  R2UR UR14, R177 ;  /* 0x00000000b10e72ca */ /* 0x000fe400000e0000 */
[----:B------:R-:W-:-:S03]  /*ac40*/  IMAD.WIDE R24, R3, 0x2, R24 ;  /* 0x0000000203187825 */ /* 0x000fc600078e0218 */
[C---:B------:R-:W-:Y:S02]  /*ac50*/  IADD3 R9, P6, R24.reuse, 0x1000, RZ ;  /* 0x0000100018097810 */ /* 0x040fe40007fde0ff */
[C---:B------:R-:W-:Y:S02]  /*ac60*/  IADD3 R13, P5, R24.reuse, 0x2000, RZ ;  /* 0x00002000180d7810 */ /* 0x040fe40007fbe0ff */
[----:B------:R-:W-:Y:S02]  /*ac70*/  LOP3.LUT R8, R9, 0x380, RZ, 0xc0, !PT ;  /* 0x0000038009087812 */ /* 0x000fe400078ec0ff */
[----:B------:R-:W-:Y:S02]  /*ac80*/  IADD3 R29, P4, R24, 0x3000, RZ ;  /* 0x00003000181d7810 */ /* 0x000fe40007f9e0ff */
[----:B------:R-:W-:Y:S02]  /*ac90*/  SHF.R.U64 R8, R8, 0x3, RZ ;  /* 0x0000000308087819 */ /* 0x000fe400000012ff */
[----:B------:R-:W-:-:S02]  /*aca0*/  IADD3 R33, P3, R24, 0x4000, RZ ;  /* 0x0000400018217810 */ /* 0x000fc40007f7e0ff */
[----:B------:R-:W-:Y:S02]  /*acb0*/  LOP3.LUT R8, R8, R9, RZ, 0x3c, !PT ;  /* 0x0000000908087212 */ /* 0x000fe400078e3cff */
[----:B------:R-:W-:Y:S02]  /*acc0*/  IADD3.X R9, RZ, R25, RZ, P6, !PT ;  /* 0x00000019ff097210 */ /* 0x000fe400037fe4ff */
[C---:B------:R-:W-:Y:S02]  /*acd0*/  IADD3 R3, P6, R24.reuse, 0x7000, RZ ;  /* 0x0000700018037810 */ /* 0x040fe40007fde0ff */
[C---:B------:R-:W-:Y:S02]  /*ace0*/  IADD3 R37, P2, R24.reuse, 0x5000, RZ ;  /* 0x0000500018257810 */ /* 0x040fe40007f5e0ff */
[C---:B------:R-:W-:Y:S01]  /*acf0*/  IADD3 R41, P0, R24.reuse, 0x6000, RZ ;  /* 0x0000600018297810 */ /* 0x040fe20007f1e0ff */
[----:B------:R-:W-:Y:S01]  /*ad00*/  IMAD.X R45, RZ, RZ, R25, P6 ;  /* 0x000000ffff2d7224 */ /* 0x000fe200030e0619 */
[----:B0-----:R-:W-:Y:S01]  /*ad10*/  LOP3.LUT R5, R24, 0x380, RZ, 0xc0, !PT ;  /* 0x0000038018057812 */ /* 0x001fe200078ec0ff */
[----:B------:R-:W-:Y:S01]  /*ad20*/  UIMAD UR10, UR11, UR12, URZ ;  /* 0x0000000c0b0a72a4 */ /* 0x000fe2000f8e023f */
[----:B------:R-:W-:Y:S01]  /*ad30*/  LOP3.LUT R0, R3, 0x380, RZ, 0xc0, !PT ;  /* 0x0000038003007812 */ /* 0x000fe200078ec0ff */
[----:B------:R-:W-:Y:S01]  /*ad40*/  UIMAD.WIDE.U32 UR8, UR4, UR12, URZ ;  /* 0x0000000c040872a5 */ /* 0x000fe2000f8e003f */
[----:B------:R-:W-:Y:S01]  /*ad50*/  LOP3.LUT R12, R13, 0x380, RZ, 0xc0, !PT ;  /* 0x000003800d0c7812 */ /* 0x000fe200078ec0ff */
[----:B------:R-:W5:Y:S01]  /*ad60*/  LD.E.128 R8, desc[UR36][R8.64] ;  /* 0x0000002408087980 */ /* 0x000f62000c101d00 */
[----:B------:R-:W-:-:S02]  /*ad70*/  LOP3.LUT R28, R29, 0x380, RZ, 0xc0, !PT ;  /* 0x000003801d1c7812 */ /* 0x000fc400078ec0ff */
[----:B------:R-:W-:Y:S02]  /*ad80*/  LOP3.LUT R32, R33, 0x380, RZ, 0xc0, !PT ;  /* 0x0000038021207812 */ /* 0x000fe400078ec0ff */
[----:B------:R-:W-:Y:S02]  /*ad90*/  LOP3.LUT R36, R37, 0x380, RZ, 0xc0, !PT ;  /* 0x0000038025247812 */ /* 0x000fe400078ec0ff */
[----:B------:R-:W-:Y:S02]  /*ada0*/  LOP3.LUT R40, R41, 0x380, RZ, 0xc0, !PT ;  /* 0x0000038029287812 */ /* 0x000fe400078ec0ff */
[----:B------:R-:W-:Y:S02]  /*adb0*/  SHF.R.U64 R5, R5, 0x3, RZ ;  /* 0x0000000305057819 */ /* 0x000fe400000012ff */
[----:B------:R-:W-:Y:S02]  /*adc0*/  SHF.R.U64 R0, R0, 0x3, RZ ;  /* 0x0000000300007819 */ /* 0x000fe400000012ff */
[----:B------:R-:W-:-:S02]  /*add0*/  SHF.R.U64 R12, R12, 0x3, RZ ;  /* 0x000000030c0c7819 */ /* 0x000fc400000012ff */
[----:B------:R-:W-:Y:S02]  /*ade0*/  SHF.R.U64 R28, R28, 0x3, RZ ;  /* 0x000000031c1c7819 */ /* 0x000fe400000012ff */
[----:B------:R-:W-:Y:S02]  /*adf0*/  SHF.R.U64 R32, R32, 0x3, RZ ;  /* 0x0000000320207819 */ /* 0x000fe400000012ff */
[----:B------:R-:W-:Y:S02]  /*ae00*/  SHF.R.U64 R36, R36, 0x3, RZ ;  /* 0x0000000324247819 */ /* 0x000fe400000012ff */
[----:B------:R-:W-:Y:S02]  /*ae10*/  SHF.R.U64 R40, R40, 0x3, RZ ;  /* 0x0000000328287819 */ /* 0x000fe400000012ff */
[----:B------:R-:W-:Y:S02]  /*ae20*/  LOP3.LUT R24, R5, R24, RZ, 0x3c, !PT ;  /* 0x0000001805187212 */ /* 0x000fe400078e3cff */
[----:B------:R-:W-:-:S02]  /*ae30*/  LOP3.LUT R44, R0, R3, RZ, 0x3c, !PT ;  /* 0x00000003002c7212 */ /* 0x000fc400078e3cff */
[----:B------:R-:W0:Y:S01]  /*ae40*/  @P1 LDC R3, c[0x0][0xbec] ;  /* 0x0002fb00ff031b82 */ /* 0x000e220000000800 */
[----:B------:R-:W-:Y:S01]  /*ae50*/  LOP3.LUT R12, R12, R13, RZ, 0x3c, !PT ;  /* 0x0000000d0c0c7212 */ /* 0x000fe200078e3cff */
[--C-:B------:R-:W-:Y:S01]  /*ae60*/  IMAD.X R13, RZ, RZ, R25.reuse, P5 ;  /* 0x000000ffff0d7224 */ /* 0x100fe200028e0619 */
[----:B------:R-:W-:Y:S01]  /*ae70*/  LOP3.LUT R28, R28, R29, RZ, 0x3c, !PT ;  /* 0x0000001d1c1c7212 */ /* 0x000fe200078e3cff */
[--C-:B------:R-:W-:Y:S01]  /*ae80*/  IMAD.X R29, RZ, RZ, R25.reuse, P4 ;  /* 0x000000ffff1d7224 */ /* 0x100fe200020e0619 */
[----:B------:R-:W-:Y:S01]  /*ae90*/  LOP3.LUT R32, R32, R33, RZ, 0x3c, !PT ;  /* 0x0000002120207212 */ /* 0x000fe200078e3cff */
[--C-:B------:R-:W-:Y:S01]  /*aea0*/  IMAD.X R33, RZ, RZ, R25.reuse, P3 ;  /* 0x000000ffff217224 */ /* 0x100fe200018e0619 */
[----:B------:R-:W-:Y:S01]  /*aeb0*/  LOP3.LUT R36, R36, R37, RZ, 0x3c, !PT ;  /* 0x0000002524247212 */ /* 0x000fe200078e3cff */
[--C-:B------:R-:W-:Y:S01]  /*aec0*/  IMAD.X R37, RZ, RZ, R25.reuse, P2 ;  /* 0x000000ffff257224 */ /* 0x100fe200010e0619 */
[----:B------:R-:W-:Y:S01]  /*aed0*/  LOP3.LUT R40, R40, R41, RZ, 0x3c, !PT ;  /* 0x0000002928287212 */ /* 0x000fe200078e3cff */
[----:B------:R-:W-:Y:S01]  /*aee0*/  IMAD.X R41, RZ, RZ, R25, P0 ;  /* 0x000000ffff297224 */ /* 0x000fe200000e0619 */
[----:B------:R1:W5:Y:S01]  /*aef0*/  LD.E.128 R4, desc[UR36][R24.64] ;  /* 0x0000002418047980 */ /* 0x000362000c101d00 */
[----:B------:R-:W-:Y:S01]  /*af00*/  UIMAD UR10, UR4, UR13, UR10 ;  /* 0x0000000d040a72a4 */ /* 0x000fe2000f8e020a */
[----:B------:R-:W-:-:S02]  /*af10*/  IMAD R0, R22, 0x20, R178 ;  /* 0x0000002016007824 */ /* 0x000fc400078e02b2 */
[----:B------:R-:W5:Y:S04]  /*af20*/  LD.E.128 R12, desc[UR36][R12.64] ;  /* 0x000000240c0c7980 */ /* 0x000f68000c101d00 */
[----:B------:R-:W5:Y:S01]  /*af30*/  LD.E.128 R28, desc[UR36][R28.64] ;  /* 0x000000241c1c7980 */ /* 0x000f62000c101d00 */
[----:B-1----:R-:W1:Y:S01]  /*af40*/  @P1 LDC R25, c[0x0][0xbf0] ;  /* 0x0002fc00ff191b82 */ /* 0x002e620000000800 */
[----:B------:R-:W-:Y:S01]  /*af50*/  UIADD3 UR9, UR9, UR10, URZ ;  /* 0x0000000a09097290 */ /* 0x000fe2000fffe03f */
[----:B------:R-:W-:Y:S01]  /*af60*/  IADD3 R20, R0, UR42, RZ ;  /* 0x0000002a00147c10 */ /* 0x000fe2000fffe0ff */
[----:B------:R-:W5:Y:S01]  /*af70*/  LD.E.128 R32, desc[UR36][R32.64] ;  /* 0x0000002420207980 */ /* 0x000f62000c101d00 */
[----:B------:R-:W-:Y:S02]  /*af80*/  ULDC.64 UR10, c[0x0][0xae8] ;  /* 0x0002ba00000a7ab9 */ /* 0x000fe40000000a00 */
[----:B------:R-:W-:Y:S01]  /*af90*/  UIMAD.WIDE.U32 UR8, UR14, UR10, UR8 ;  /* 0x0000000a0e0872a5 */ /* 0x000fe2000f8e0008 */
[----:B------:R-:W5:Y:S01]  /*afa0*/  LD.E.128 R36, desc[UR36][R36.64] ;  /* 0x0000002424247980 */ /* 0x000f62000c101d00 */
[----:B------:R-:W-:Y:S01]  /*afb0*/  USHF.R.S32.HI UR4, URZ, 0x1f, UR7 ;  /* 0x0000001f3f047899 */ /* 0x000fe20008011407 */
[----:B0-----:R-:W-:Y:S01]  /*afc0*/  @P1 IMAD.HI.U32 R0, R20, R3, RZ ;  /* 0x0000000314001227 */ /* 0x001fe200078e00ff */
[----:B------:R-:W-:Y:S01]  /*afd0*/  UIMAD UR9, UR14, UR11, UR9 ;  /* 0x0000000b0e0972a4 */ /* 0x000fe2000f8e0209 */
[----:B------:R-:W5:Y:S02]  /*afe0*/  LD.E.128 R40, desc[UR36][R40.64] ;  /* 0x0000002428287980 */ /* 0x000f64000c101d00 */
[----:B------:R-:W-:-:S02]  /*aff0*/  ULDC.64 UR10, c[0x0][0xaf0] ;  /* 0x0002bc00000a7ab9 */ /* 0x000fc40000000a00 */
[----:B------:R-:W-:Y:S01]  /*b000*/  UIMAD UR4, UR4, UR10, URZ ;  /* 0x0000000a040472a4 */ /* 0x000fe2000f8e023f */
[----:B------:R-:W-:Y:S01]  /*b010*/  IMAD.MOV.U32 R21, RZ, RZ, R20 ;  /* 0x000000ffff157224 */ /* 0x000fe200078e0014 */
[----:B------:R-:W-:Y:S01]  /*b020*/  UIMAD.WIDE.U32 UR8, UR7, UR10, UR8 ;  /* 0x0000000a070872a5 */ /* 0x000fe2000f8e0008 */
[----:B------:R-:W5:Y:S01]  /*b030*/  LD.E.128 R44, desc[UR36][R44.64] ;  /* 0x000000242c2c7980 */ /* 0x000f62000c101d00 */
[----:B------:R-:W-:-:S03]  /*b040*/  UIMAD UR4, UR7, UR11, UR4 ;  /* 0x0000000b070472a4 */ /* 0x000fc6000f8e0204 */
[----:B------:R-:W-:Y:S01]  /*b050*/  ULDC.64 UR10, c[0x0][0xae0] ;  /* 0x0002b800000a7ab9 */ /* 0x000fe20000000a00 */
[----:B-1----:R-:W-:Y:S01]  /*b060*/  @P1 SHF.R.U32.HI R21, RZ, R25, R0 ;  /* 0x00000019ff151219 */ /* 0x002fe20000011600 */
[----:B------:R-:W-:Y:S02]  /*b070*/  UIADD3 UR4, UR9, UR4, URZ ;  /* 0x0000000409047290 */ /* 0x000fe4000fffe03f */
[----:B------:R-:W-:Y:S01]  /*b080*/  IMAD.U32 R3, RZ, RZ, UR9 ;  /* 0x00000009ff037e24 */ /* 0x000fe2000f8e00ff */
[----:B------:R-:W-:Y:S01]  /*b090*/  @!PT LDS RZ, [RZ] ;  /* 0x00000000fffff984 */ /* 0x000fe20000000800 */
[----:B------:R-:W-:Y:S01]  /*b0a0*/  @!PT LDS RZ, [RZ] ;  /* 0x00000000fffff984 */ /* 0x000fe20000000800 */
[----:B------:R-:W-:Y:S01]  /*b0b0*/  @!PT LDS RZ, [RZ] ;  /* 0x00000000fffff984 */ /* 0x000fe20000000800 */
[----:B------:R-:W-:Y:S01]  /*b0c0*/  @!PT LDS RZ, [RZ] ;  /* 0x00000000fffff984 */ /* 0x000fe20000000800 */
[----:B------:R0:W-:Y:S06]  /*b0d0*/  MEMBAR.ALL.CTA ;  /* 0x0000000000007992 */ /* 0x0001ec0000008000 */
[----:B0-----:R-:W0:Y:S01]  /*b0e0*/  FENCE.VIEW.ASYNC.S ;  /* 0x00000000000073c6 */ /* 0x001e220000000000 */
[--C-:B------:R-:W-:Y:S01]  /*b0f0*/  SHF.R.S32.HI R0, RZ, 0x1f, R21.reuse ;  /* 0x0000001fff007819 */ /* 0x100fe20000011415 */
[----:B------:R-:W-:-:S02]  /*b100*/  IMAD.MOV R25, RZ, RZ, -R21 ;  /* 0x000000ffff197224 */ /* 0x000fc400078e0a15 */
[----:B------:R-:W-:Y:S01]  /*b110*/  IMAD.U32 R2, RZ, RZ, UR8 ;  /* 0x00000008ff027e24 */ /* 0x000fe2000f8e00ff */
[----:B------:R-:W-:Y:S01]  /*b120*/  ULDC.64 UR8, c[0x0][0xad8] ;  /* 0x0002b60000087ab9 */ /* 0x000fe20000000a00 */
[----:B------:R-:W-:Y:S02]  /*b130*/  IMAD R0, R0, UR10, RZ ;  /* 0x0000000a00007c24 */ /* 0x000fe4000f8e02ff */
[----:B------:R-:W-:Y:S02]  /*b140*/  IMAD R25, R26, R25, R20 ;  /* 0x000000191a197224 */ /* 0x000fe400078e0214 */
[----:B------:R-:W-:Y:S02]  /*b150*/  IMAD.U32 R3, RZ, RZ, UR4 ;  /* 0x00000004ff037e24 */ /* 0x000fe4000f8e00ff */
[C---:B------:R-:W-:Y:S01]  /*b160*/  IMAD R49, R21.reuse, UR11, R0 ;  /* 0x0000000b15317c24 */ /* 0x040fe2000f8e0200 */
[----:B------:R-:W-:Y:S01]  /*b170*/  SHF.R.S32.HI R0, RZ, 0x1f, R25 ;  /* 0x0000001fff007819 */ /* 0x000fe20000011419 */
[----:B------:R-:W-:-:S04]  /*b180*/  IMAD.WIDE.U32 R2, R21, UR10, R2 ;  /* 0x0000000a15027c25 */ /* 0x000fc8000f8e0002 */
[----:B------:R-:W-:Y:S02]  /*b190*/  IMAD.IADD R3, R3, 0x1, R49 ;  /* 0x0000000103037824 */ /* 0x000fe400078e0231 */
[----:B------:R-:W-:Y:S02]  /*b1a0*/  IMAD R20, R0, UR8, RZ ;  /* 0x0000000800147c24 */ /* 0x000fe4000f8e02ff */
[----:B------:R-:W-:Y:S02]  /*b1b0*/  VIADD R26, R178, UR42 ;  /* 0x0000002ab21a7c36 */ /* 0x000fe40008000000 */
        /* <DEDUP_REMOVED lines=27> */
.L_x_2419:
[----:B------:R-:W-:Y:S05]  /*b370*/  BSYNC B1 ;  /* 0x0000000000017941 */ /* 0x000fea0003800000 */
.L_x_2418:
        /* <DEDUP_REMOVED lines=13> */
.L_x_2421:
[----:B------:R-:W-:Y:S05]  /*b450*/  BSYNC B1 ;  /* 0x0000000000017941 */ /* 0x000fea0003800000 */
.L_x_2420:
        /* <DEDUP_REMOVED lines=13> */
.L_x_2423:
[----:B------:R-:W-:Y:S05]  /*b530*/  BSYNC B1 ;  /* 0x0000000000017941 */ /* 0x000fea0003800000 */
.L_x_2422:
[----:B0-----:R-:W-:Y:S01]  /*b540*/  VIADD R0, R26, 0x60 ;  /* 0x000000601a007836 */ /* 0x001fe20000000000 */
[----:B--2-4-:R-:W4:Y:S04]  /*b550*/  SHFL.IDX PT, R25, R25, 0x3, 0x181f ;  /* 0x00781f0019197f89 */ /* 0x014f2800000e0000 */
[----:B------:R-:W-:Y:S01]  /*b560*/  ISETP.GE.AND P0, PT, R0, R23, PT ;  /* 0x000000170000720c */ /* 0x000fe20003f06270 */
[----:B------:R-:W0:-:S12]  /*b570*/  SHFL.IDX PT, R24, R24, 0x3, 0x181f ;  /* 0x00781f0018187f89 */ /* 0x000e1800000e0000 */
        /* <DEDUP_REMOVED lines=12> */
.L_x_2417:
        /* <DEDUP_REMOVED lines=12> */
[----:B------:R-:W-:Y:S01]  /*b700*/  BSSY B1, `(.L_x_2425) ;  /* 0x0000067000017945 */ /* 0x000fe20003800000 */
[----:B------:R-:W-:Y:S01]  /*b710*/  ULDC.64 UR10, c[0x0][0xb38] ;  /* 0x0002ce00000a7ab9 */ /* 0x000fe20000000a00 */
[----:B------:R-:W-:Y:S01]  /*b720*/  PRMT R97, RZ, 0x654, R97 ;  /* 0x00000654ff617816 */ /* 0x000fe20000000061 */
[----:B------:R-:W-:-:S04]  /*b730*/  UIMAD.WIDE.U32 UR8, UR15, UR10, UR8 ;  /* 0x0000000a0f0872a5 */ /* 0x000fc8000f8e0008 */
[----:B------:R-:W-:Y:S01]  /*b740*/  UIMAD UR9, UR15, UR11, UR9 ;  /* 0x0000000b0f0972a4 */ /* 0x000fe2000f8e0209 */
[----:B------:R2:W-:Y:S02]  /*b750*/  SYNCS.ARRIVE.TRANS64.RED.A1T0 RZ, [R97+URZ], RZ ;  /* 0x000000ff61ff79a7 */ /* 0x0005e4000810043f */
[----:B------:R-:W-:Y:S02]  /*b760*/  ULDC.64 UR10, c[0x0][0xb40] ;  /* 0x0002d000000a7ab9 */ /* 0x000fe40000000a00 */
[----:B------:R-:W-:Y:S02]  /*b770*/  UIMAD UR4, UR4, UR10, URZ ;  /* 0x0000000a040472a4 */ /* 0x000fe4000f8e023f */
[----:B------:R-:W-:Y:S01]  /*b780*/  UIMAD.WIDE.U32 UR8, UR7, UR10, UR8 ;  /* 0x0000000a070872a5 */ /* 0x000fe2000f8e0008 */
[----:B0-----:R-:W-:Y:S01]  /*b790*/  @P1 IMAD.HI.U32 R0, R11, R0, RZ ;  /* 0x000000000b001227 */ /* 0x001fe200078e00ff */
[----:B------:R-:W-:-:S03]  /*b7a0*/  UIMAD UR4, UR7, UR11, UR4 ;  /* 0x0000000b070472a4 */ /* 0x000fc6000f8e0204 */
[----:B------:R-:W-:Y:S01]  /*b7b0*/  ULDC.64 UR10, c[0x0][0xb48] ;  /* 0x0002d200000a7ab9 */ /* 0x000fe20000000a00 */
[----:B------:R-:W-:Y:S01]  /*b7c0*/  UIADD3 UR9, UR9, UR4, URZ ;  /* 0x0000000409097290 */ /* 0x000fe2000fffe03f */
[----:B-1----:R-:W-:-:S03]  /*b7d0*/  @P1 SHF.R.U32.HI R7, RZ, R5, R0 ;  /* 0x00000005ff071219 */ /* 0x002fc60000011600 */
[----:B------:R-:W-:Y:S01]  /*b7e0*/  UIMAD.WIDE.U32 UR8, UR14, UR10, UR8 ;  /* 0x0000000a0e0872a5 */ /* 0x000fe2000f8e0008 */
[--C-:B------:R-:W-:Y:S01]  /*b7f0*/  SHF.R.S32.HI R0, RZ, 0x1f, R7.reuse ;  /* 0x0000001fff007819 */ /* 0x100fe20000011407 */
[----:B------:R-:W-:Y:S02]  /*b800*/  IMAD.MOV R9, RZ, RZ, -R7 ;  /* 0x000000ffff097224 */ /* 0x000fe400078e0a07 */
        /* <DEDUP_REMOVED lines=86> */
.L_x_2426:
[----:B------:R-:W-:Y:S05]  /*bd70*/  BSYNC B1 ;  /* 0x0000000000017941 */ /* 0x000fea0003800000 */
.L_x_2425:
        /* <DEDUP_REMOVED lines=69> */
.L_x_2415:
[----:B------:R-:W-:Y:S01]  /*c1d0*/  R2UR UR4, R161 ;  /* 0x00000000a10472ca */ /* 0x000fe200000e0000 */
[----:B------:R-:W-:Y:S01]  /*c1e0*/  ULDC.64 UR8, c[0x0][0xc00] ;  /* 0x0003000000087ab9 */ /* 0x000fe20000000a00 */
[----:B------:R-:W-:Y:S01]  /*c1f0*/  R2UR UR10, R179 ;  /* 0x00000000b30a72ca */ /* 0x000fe200000e0000 */
[----:B------:R-:W-:Y:S01]  /*c200*/  UISETP.NE.U32.AND UP0, UPT, UR8, URZ, UPT ;  /* 0x0000003f0800728c */ /* 0x000fe2000bf05070 */
[----:B------:R-:W-:-:S03]  /*c210*/  R2UR UR7, R23 ;  /* 0x00000000170772ca */ /* 0x000fc600000e0000 */
[----:B------:R-:W-:-:S03]  /*c220*/  UISETP.NE.AND.EX UP0, UPT, UR9, URZ, UPT, UP0 ;  /* 0x0000003f0900728c */ /* 0x000fc6000bf05300 */
[----:B------:R-:W-:-:S03]  /*c230*/  ULDC.64 UR8, c[0x0][0xc00] ;  /* 0x0003000000087ab9 */ /* 0x000fc60000000a00 */
[----:B------:R-:W-:Y:S01]  /*c240*/  UIMAD.WIDE UR8, UR4, 0x4, UR8 ;  /* 0x00000004040878a5 */ /* 0x000fe2000f8e0208 */
[----:B------:R-:W-:-:S05]  /*c250*/  PLOP3.LUT P1, PT, PT, PT, UP0, 0x80, 0x0 ;  /* 0x000000000000781c */ /* 0x000fca0003f2f008 */
[----:B------:R-:W-:Y:S02]  /*c260*/  IMAD.U32 R2, RZ, RZ, UR8 ;  /* 0x00000008ff027e24 */ /* 0x000fe4000f8e00ff */
[----:B------:R-:W-:Y:S01]  /*c270*/  IMAD.U32 R3, RZ, RZ, UR9 ;  /* 0x00000009ff037e24 */ /* 0x000fe2000f8e00ff */
[----:B------:R-:W-:Y:S02]  /*c280*/  ULDC.64 UR8, c[0x0][0xc08] ;  /* 0x0003020000087ab9 */ /* 0x000fe40000000a00 */
[----:B------:R-:W-:-:S03]  /*c290*/  UISETP.NE.U32.AND UP1, UPT, UR8, URZ, UPT ;  /* 0x0000003f0800728c */ /* 0x000fc6000bf25070 */
[----:B------:R-:W2:Y:S01]  /*c2a0*/  @P1 LDG.E R6, desc[UR36][R2.64] ;  /* 0x0000002402061981 */ /* 0x000ea2000c1e1900 */
[----:B------:R-:W-:-:S06]  /*c2b0*/  UISETP.NE.AND.EX UP1, UPT, UR9, URZ, UPT, UP1 ;  /* 0x0000003f0900728c */ /* 0x000fcc000bf25310 */
[----:B------:R-:W-:-:S05]  /*c2c0*/  PLOP3.LUT P2, PT, PT, PT, UP1, 0x80, 0x0 ;  /* 0x000000000000781c */ /* 0x000fca0003f4f018 */
[----:B------:R-:W-:-:S04]  /*c2d0*/  @UP1 ULEA UR8, UP2, UR4, UR8, 0x2 ;  /* 0x0000000804081291 */ /* 0x000fc8000f84103f */
[----:B------:R-:W-:Y:S02]  /*c2e0*/  @UP1 ULEA.HI.X UR9, UR4, UR9, UR10, 0x2, UP2 ;  /* 0x0000000904091291 */ /* 0x000fe400090f140a */
[----:B------:R-:W-:Y:S01]  /*c2f0*/  MOV R4, UR8 ;  /* 0x0000000800047c02 */ /* 0x000fe20008000f00 */
        /* <DEDUP_REMOVED lines=16> */
.L_x_2427:
[----:B------:R-:W-:Y:S01]  /*c400*/  R2UR UR7, R161 ;  /* 0x00000000a10772ca */ /* 0x000fe200000e0000 */
[----:B------:R-:W-:Y:S01]  /*c410*/  BSSY B1, `(.L_x_2428) ;  /* 0x000003d000017945 */ /* 0x000fe20003800000 */
[----:B------:R-:W-:-:S11]  /*c420*/  R2UR UR8, R179 ;  /* 0x00000000b30872ca */ /* 0x000fd600000e0000 */
[----:B------:R-:W-:Y:S02]  /*c430*/  USEL UR7, UR7, URZ, !UP0 ;  /* 0x0000003f07077287 */ /* 0x000fe4000c000000 */
[----:B------:R-:W-:Y:S01]  /*c440*/  USEL UR10, UR8, URZ, !UP0 ;  /* 0x0000003f080a7287 */ /* 0x000fe2000c000000 */
[----:B------:R-:W-:Y:S11]  /*c450*/  @P0 BRA `(.L_x_2429) ;  /* 0x0000000000e00947 */ /* 0x000ff60003800000 */
[----:B------:R-:W0:Y:S01]  /*c460*/  S2R R3, SR_TID.X ;  /* 0x0000000000037919 */ /* 0x000e220000002100 */
[----:B------:R-:W1:Y:S01]  /*c470*/  LDC R9, c[0x0][0xbe8] ;  /* 0x0002fa00ff097b82 */ /* 0x000e620000000800 */
[----:B------:R-:W-:Y:S02]  /*c480*/  IMAD.U32 R4, RZ, RZ, UR42 ;  /* 0x0000002aff047e24 */ /* 0x000fe4000f8e00ff */
[----:B-1---5:R-:W-:-:S03]  /*c490*/  IMAD R2, R0, R9, RZ ;  /* 0x0000000900027224 */ /* 0x022fc600078e02ff */
        /* <DEDUP_REMOVED lines=17> */
[----:B------:R-:W-:Y:S02]  /*c5b0*/  UIMAD.WIDE.U32 UR16, UR8, UR19, URZ ;  /* 0x00000013081072a5 */ /* 0x000fe4000f8e003f */
[----:B------:R-:W-:Y:S01]  /*c5c0*/  UIMAD UR13, UR13, UR7, URZ ;  /* 0x000000070d0d72a4 */ /* 0x000fe2000f8e023f */
[----:B0-----:R-:W-:Y:S01]  /*c5d0*/  @P0 IMAD.HI.U32 R2, R4, R3, RZ ;  /* 0x0000000304020227 */ /* 0x001fe200078e00ff */
[----:B------:R-:W-:Y:S02]  /*c5e0*/  UIMAD UR19, UR9, UR19, URZ ;  /* 0x00000013091372a4 */ /* 0x000fe4000f8e023f */
[----:B------:R-:W-:Y:S02]  /*c5f0*/  UIMAD.WIDE.U32 UR8, UR12, UR7, URZ ;  /* 0x000000070c0872a5 */ /* 0x000fe4000f8e003f */
[----:B------:R-:W-:-:S02]  /*c600*/  UIMAD.WIDE.U32 UR22, UR14, UR11, URZ ;  /* 0x0000000b0e1672a5 */ /* 0x000fc4000f8e003f */
[----:B------:R-:W-:Y:S01]  /*c610*/  UIMAD UR11, UR15, UR11, URZ ;  /* 0x0000000b0f0b72a4 */ /* 0x000fe2000f8e023f */
[----:B-1----:R-:W-:Y:S01]  /*c620*/  @P0 SHF.R.U32.HI R5, RZ, R7, R2 ;  /* 0x00000007ff050219 */ /* 0x002fe20000011602 */
[----:B------:R-:W-:Y:S02]  /*c630*/  UIMAD UR13, UR12, UR10, UR13 ;  /* 0x0000000a0c0d72a4 */ /* 0x000fe4000f8e020d */
[----:B------:R-:W-:Y:S01]  /*c640*/  UIADD3 UR16, UP1, UP2, UR8, UR16, UR4 ;  /* 0x0000001008107290 */ /* 0x000fe2000fa3e004 */
[----:B------:R-:W-:Y:S01]  /*c650*/  IMAD.U32 R2, RZ, RZ, UR22 ;  /* 0x00000016ff027e24 */ /* 0x000fe2000f8e00ff */
[----:B------:R-:W-:Y:S01]  /*c660*/  UIADD3 UR8, UR23, UR11, URZ ;  /* 0x0000000b17087290 */ /* 0x000fe2000fffe03f */
[--C-:B------:R-:W-:Y:S01]  /*c670*/  IMAD.MOV R7, RZ, RZ, -R5.reuse ;  /* 0x000000ffff077224 */ /* 0x100fe200078e0a05 */
[----:B------:R-:W-:Y:S01]  /*c680*/  UIADD3 UR19, UR17, UR19, URZ ;  /* 0x0000001311137290 */ /* 0x000fe2000fffe03f */
[----:B------:R-:W-:Y:S01]  /*c690*/  MOV R3, UR23 ;  /* 0x0000001700037c02 */ /* 0x000fe20008000f00 */
[----:B------:R-:W-:Y:S01]  /*c6a0*/  UIADD3 UR11, UR9, UR13, URZ ;  /* 0x0000000d090b7290 */ /* 0x000fe2000fffe03f */
[----:B------:R-:W-:Y:S01]  /*c6b0*/  IMAD R7, R9, R7, R4 ;  /* 0x0000000709077224 */ /* 0x000fe200078e0204 */
[----:B------:R-:W-:Y:S01]  /*c6c0*/  IADD3 R2, P0, P1, R5, UR16, R2 ;  /* 0x0000001005027c10 */ /* 0x000fe2000f91e002 */
[----:B------:R-:W-:Y:S01]  /*c6d0*/  IMAD.U32 R6, RZ, RZ, UR8 ;  /* 0x00000008ff067e24 */ /* 0x000fe2000f8e00ff */
[----:B------:R-:W-:Y:S01]  /*c6e0*/  UIADD3.X UR11, UR11, UR19, UR20, UP1, UP2 ;  /* 0x000000130b0b7290 */ /* 0x000fe20008fe4414 */
[----:B------:R-:W-:Y:S01]  /*c6f0*/  SHF.R.S32.HI R5, RZ, 0x1f, R5 ;  /* 0x0000001fff057819 */ /* 0x000fe20000011405 */
[----:B------:R-:W-:Y:S01]  /*c700*/  ULDC.64 UR8, c[0x0][UR18+0x210] ;  /* 0x0000840012087abb */ /* 0x000fe20008000a00 */
[----:B------:R-:W-:Y:S01]  /*c710*/  SHF.R.S32.HI R4, RZ, 0x1f, R7 ;  /* 0x0000001fff047819 */ /* 0x000fe20000011407 */
[----:B------:R-:W-:Y:S01]  /*c720*/  IMAD R9, R7, UR9, RZ ;  /* 0x0000000907097c24 */ /* 0x000fe2000f8e02ff */
[----:B------:R-:W-:Y:S01]  /*c730*/  ULDC.64 UR12, c[0x0][0xba8] ;  /* 0x0002ea00000c7ab9 */ /* 0x000fe20000000a00 */
[----:B------:R-:W-:Y:S01]  /*c740*/  IADD3.X R3, R5, UR11, R6, P0, P1 ;  /* 0x0000000b05037c10 */ /* 0x000fe200087e2406 */
[----:B------:R-:W-:Y:S01]  /*c750*/  @!UP0 ULDC UR12, c[0x0][0xb50] ;  /* 0x0002d400000c8ab9 */ /* 0x000fe20000000800 */
[----:B------:R-:W-:Y:S01]  /*c760*/  IMAD R9, R4, UR8, R9 ;  /* 0x0000000804097c24 */ /* 0x000fe2000f8e0209 */
[----:B------:R-:W-:Y:S01]  /*c770*/  @!UP0 ULDC UR13, c[0x0][0xb54] ;  /* 0x0002d500000d8ab9 */ /* 0x000fe20000000800 */
[----:B------:R-:W-:-:S04]  /*c780*/  IMAD.WIDE.U32 R2, R7, UR8, R2 ;  /* 0x0000000807027c25 */ /* 0x000fc8000f8e0002 */
[----:B------:R-:W-:Y:S01]  /*c790*/  IMAD.IADD R3, R3, 0x1, R9 ;  /* 0x0000000103037824 */ /* 0x000fe200078e0209 */
[----:B------:R-:W-:-:S04]  /*c7a0*/  LEA R4, P0, R2, UR12, 0x2 ;  /* 0x0000000c02047c11 */ /* 0x000fc8000f8010ff */
[----:B------:R-:W-:Y:S01]  /*c7b0*/  LEA.HI.X R5, R2, UR13, R3, 0x2, P0 ;  /* 0x0000000d02057c11 */ /* 0x000fe200080f1403 */
[----:B------:R-:W-:-:S05]  /*c7c0*/  IMAD.MOV.U32 R3, RZ, RZ, -0x800000 ;  /* 0xff800000ff037424 */ /* 0x000fca00078e00ff */
[----:B------:R0:W-:Y:S03]  /*c7d0*/  STG.E desc[UR36][R4.64], R3 ;  /* 0x0000000304007986 */ /* 0x0001e6000c101924 */
.L_x_2429:
[----:B------:R-:W-:Y:S05]  /*c7e0*/  BSYNC B1 ;  /* 0x0000000000017941 */ /* 0x000fea0003800000 */
.L_x_2428:
[----:B------:R-:W-:-:S13]  /*c7f0*/  R2UR UR8, R23 ;  /* 0x00000000170872ca */ /* 0x000fda00000e0000 */
[----:B------:R-:W-:-:S06]  /*c800*/  UISETP.GT.AND UP0, UPT, UR8, 0x1, UPT ;  /* 0x000000010800788c */ /* 0x000fcc000bf04270 */
[----:B------:R-:W-:-:S13]  /*c810*/  PLOP3.LUT P0, PT, PT, PT, UP0, 0x80, 0x0 ;  /* 0x000000000000781c */ /* 0x000fda0003f0f008 */
[----:B------:R-:W-:Y:S05]  /*c820*/  @P0 BRA `(.L_x_2424) ;  /* 0x0000000400a80947 */ /* 0x000fea0003800000 */
[----:B------:R-:W1:Y:S01]  /*c830*/  LDC R11, c[0x0][0xbe8] ;  /* 0x0002fa00ff0b7b82 */ /* 0x000e620000000800 */
[----:B------:R-:W-:Y:S01]  /*c840*/  ULDC.64 UR12, c[0x0][0xaa0] ;  /* 0x0002a800000c7ab9 */ /* 0x000fe20000000a00 */
[----:B------:R-:W-:Y:S01]  /*c850*/  R2UR UR14, R177 ;  /* 0x00000000b10e72ca */ /* 0x000fe200000e0000 */
[----:B------:R-:W-:Y:S01]  /*c860*/  UIMAD UR11, UR20, UR12, URZ ;  /* 0x0000000c140b72a4 */ /* 0x000fe2000f8e023f */
[----:B------:R-:W-:Y:S01]  /*c870*/  IMAD R2, R22, 0x20, R178 ;  /* 0x0000002016027824 */ /* 0x000fe200078e02b2 */
[----:B------:R-:W-:Y:S01]  /*c880*/  UIMAD.WIDE.U32 UR8, UR4, UR12, URZ ;  /* 0x0000000c040872a5 */ /* 0x000fe2000f8e003f */
[----:B------:R-:W-:Y:S01]  /*c890*/  BSSY B1, `(.L_x_2430) ;  /* 0x0000039000017945 */ /* 0x000fe20003800000 */
[----:B------:R-:W-:Y:S01]  /*c8a0*/  UIMAD UR11, UR4, UR13, UR11 ;  /* 0x0000000d040b72a4 */ /* 0x000fe2000f8e020b */
[----:B------:R-:W-:Y:S02]  /*c8b0*/  VIADD R6, R2, UR42 ;  /* 0x0000002a02067c36 */ /* 0x000fe40008000000 */
[----:B------:R-:W-:Y:S01]  /*c8c0*/  ULDC.64 UR12, c[0x0][0xae8] ;  /* 0x0002ba00000c7ab9 */ /* 0x000fe20000000a00 */
[----:B------:R-:W-:Y:S01]  /*c8d0*/  UIADD3 UR9, UR9, UR11, URZ ;  /* 0x0000000b09097290 */ /* 0x000fe2000fffe03f */
[----:B0-----:R-:W-:-:S03]  /*c8e0*/  IMAD.MOV.U32 R5, RZ, RZ, R6 ;  /* 0x000000ffff057224 */ /* 0x001fc600078e0006 */
[----:B------:R-:W-:-:S04]  /*c8f0*/  UIMAD.WIDE.U32 UR8, UR14, UR12, UR8 ;  /* 0x0000000c0e0872a5 */ /* 0x000fc8000f8e0008 */
[----:B------:R-:W-:-:S03]  /*c900*/  UIMAD UR9, UR14, UR13, UR9 ;  /* 0x0000000d0e0972a4 */ /* 0x000fc6000f8e0209 */
[----:B------:R-:W-:Y:S01]  /*c910*/  ULDC.64 UR12, c[0x0][0xaf0] ;  /* 0x0002bc00000c7ab9 */ /* 0x000fe20000000a00 */
[----:B-1----:R-:W-:Y:S01]  /*c920*/  ISETP.NE.AND P0, PT, R11, 0x1, PT ;  /* 0x000000010b00780c */ /* 0x002fe20003f05270 */
[----:B------:R-:W-:Y:S02]  /*c930*/  UIMAD UR10, UR10, UR12, URZ ;  /* 0x0000000c0a0a72a4 */ /* 0x000fe4000f8e023f */
[----:B------:R-:W-:Y:S02]  /*c940*/  UIMAD.WIDE.U32 UR8, UR7, UR12, UR8 ;  /* 0x0000000c070872a5 */ /* 0x000fe4000f8e0008 */
[----:B------:R-:W-:-:S03]  /*c950*/  UIMAD UR4, UR7, UR13, UR10 ;  /* 0x0000000d070472a4 */ /* 0x000fc6000f8e020a */
[----:B------:R-:W-:Y:S01]  /*c960*/  ULDC.64 UR10, c[0x0][0xae0] ;  /* 0x0002b800000a7ab9 */ /* 0x000fe20000000a00 */
[----:B------:R-:W-:-:S04]  /*c970*/  UIADD3 UR4, UR9, UR4, URZ ;  /* 0x0000000409047290 */ /* 0x000fc8000fffe03f */
        /* <DEDUP_REMOVED lines=17> */
[----:B------:R-:W-:Y:S02]  /*ca90*/  VIADD R6, R178, UR42 ;  /* 0x0000002ab2067c36 */ /* 0x000fe40008000000 */
[----:B-----5:R-:W-:Y:S02]  /*caa0*/  IMAD R11, R0, R11, RZ ;  /* 0x0000000b000b7224 */ /* 0x020fe400078e02ff */
[C---:B------:R-:W-:Y:S02]  /*cab0*/  IMAD R5, R7.reuse, UR9, R4 ;  /* 0x0000000907057c24 */ /* 0x040fe4000f8e0204 */
[----:B------:R-:W-:Y:S01]  /*cac0*/  IMAD.WIDE.U32 R2, R7, UR8, R2 ;  /* 0x0000000807027c25 */ /* 0x000fe2000f8e0002 */
[----:B------:R-:W-:Y:S01]  /*cad0*/  ISETP.GE.AND P2, PT, R6, R11, PT ;  /* 0x0000000b0600720c */ /* 0x000fe20003f46270 */
[----:B------:R-:W-:-:S02]  /*cae0*/  ULDC.64 UR8, c[0x0][0xa80] ;  /* 0x0002a00000087ab9 */ /* 0x000fc40000000a00 */
[----:B------:R-:W-:Y:S01]  /*caf0*/  VIADD R0, R6, 0x20 ;  /* 0x0000002006007836 */ /* 0x000fe20000000000 */
[----:B------:R-:W-:Y:S01]  /*cb00*/  LEA R4, P3, R2, UR8, 0x1 ;  /* 0x0000000802047c11 */ /* 0x000fe2000f8608ff */
[----:B------:R-:W-:-:S03]  /*cb10*/  IMAD.IADD R3, R3, 0x1, R5 ;  /* 0x0000000103037824 */ /* 0x000fc600078e0205 */
[-C--:B------:R-:W-:Y:S01]  /*cb20*/  ISETP.GE.AND P1, PT, R0, R11.reuse, PT ;  /* 0x0000000b0000720c */ /* 0x080fe20003f26270 */
[----:B------:R-:W-:Y:S01]  /*cb30*/  VIADD R0, R6, 0x40 ;  /* 0x0000004006007836 */ /* 0x000fe20000000000 */
[----:B------:R-:W-:Y:S02]  /*cb40*/  LEA.HI.X R5, R2, UR9, R3, 0x1, P3 ;  /* 0x0000000902057c11 */ /* 0x000fe400098f0c03 */
[----:B------:R0:W1:Y:S02]  /*cb50*/  SHFL.IDX PT, R2, R4, RZ, 0x181f ;  /* 0x00181fff04027589 */ /* 0x00006400000e0000 */
[----:B------:R-:W-:Y:S02]  /*cb60*/  ISETP.GE.AND P0, PT, R0, R11, PT ;  /* 0x0000000b0000720c */ /* 0x000fe40003f06270 */
[----:B------:R0:W2:Y:S01]  /*cb70*/  SHFL.IDX PT, R0, R5, RZ, 0x181f ;  /* 0x00181fff05007589 */ /* 0x0000a200000e0000 */
        /* <DEDUP_REMOVED lines=8> */
[----:B------:R3:W-:Y:S04]  /*cc00*/  @!P4 ST.E.128 desc[UR36][R8.64], RZ ;  /* 0x000000ff0800c985 */ /* 0x0007e8000c101d24 */
[----:B------:R3:W-:Y:S02]  /*cc10*/  @!P5 ST.E.128 desc[UR36][R2.64], RZ ;  /* 0x000000ff0200d985 */ /* 0x0007e4000c101d24 */
.L_x_2431:
[----:B------:R-:W-:Y:S05]  /*cc20*/  BSYNC B1 ;  /* 0x0000000000017941 */ /* 0x000fea0003800000 */
.L_x_2430:
[----:B--2---:R2:W4:Y:S01]  /*cc30*/  SHFL.IDX PT, R0, R5, 0x1, 0x181f ;  /* 0x00381f0005007f89 */ /* 0x00452200000e0000 */
[----:B------:R-:W-:Y:S03]  /*cc40*/  BSSY B1, `(.L_x_2432) ;  /* 0x000000c000017945 */ /* 0x000fe60003800000 */
[----:B-1-3--:R2:W1:Y:S01]  /*cc50*/  SHFL.IDX PT, R2, R4, 0x1, 0x181f ;  /* 0x00381f0004027f89 */ /* 0x00a46200000e0000 */
[----:B------:R-:W-:Y:S05]  /*cc60*/  @P1 BRA `(.L_x_2433) ;  /* 0x0000000000241947 */ /* 0x000fea0003800000 */
[----:B------:R-:W-:Y:S02]  /*cc70*/  ULDC UR4, c[0x0][0xac8] ;  /* 0x0002b20000047ab9 */ /* 0x000fe40000000800 */
[----:B------:R-:W-:Y:S02]  /*cc80*/  ISETP.GE.AND P3, PT, R16, UR4, PT ;  /* 0x0000000410007c0c */ /* 0x000fe4000bf66270 */
[----:B------:R-:W-:-:S11]  /*cc90*/  ISETP.GE.AND P4, PT, R19, UR4, PT ;  /* 0x0000000413007c0c */ /* 0x000fd6000bf86270 */
[CC--:B-1----:R-:W-:Y:S02]  /*cca0*/  @!P3 LEA R8, P1, R16.reuse, R2.reuse, 0x1 ;  /* 0x000000021008b211 */ /* 0x0c2fe400078208ff */
[C---:B------:R-:W-:Y:S02]  /*ccb0*/  @!P4 LEA R2, P2, R19.reuse, R2, 0x1 ;  /* 0x000000021302c211 */ /* 0x040fe400078408ff */
[-C--:B----4-:R-:W-:Y:S02]  /*ccc0*/  @!P3 LEA.HI.X R9, R16, R0.reuse, R202, 0x1, P1 ;  /* 0x000000001009b211 */ /* 0x090fe400008f0cca */
[----:B------:R-:W-:-:S03]  /*ccd0*/  @!P4 LEA.HI.X R3, R19, R0, R201, 0x1, P2 ;  /* 0x000000001303c211 */ /* 0x000fc600010f0cc9 */
[----:B------:R3:W-:Y:S04]  /*cce0*/  @!P3 ST.E.128 desc[UR36][R8.64], RZ ;  /* 0x000000ff0800b985 */ /* 0x0007e8000c101d24 */
[----:B------:R3:W-:Y:S02]  /*ccf0*/  @!P4 ST.E.128 desc[UR36][R2.64], RZ ;  /* 0x000000ff0200c985 */ /* 0x0007e4000c101d24 */
.L_x_2433:
[----:B------:R-:W-:Y:S05]  /*cd00*/  BSYNC B1 ;  /* 0x0000000000017941 */ /* 0x000fea0003800000 */
.L_x_2432:
[----:B----4-:R4:W0:Y:S01]  /*cd10*/  SHFL.IDX PT, R0, R5, 0x2, 0x181f ;  /* 0x00581f0005007f89 */ /* 0x01082200000e0000 */
        /* <DEDUP_REMOVED lines=8> */
[-C--:B0-----:R-:W-:Y:S02]  /*cda0*/  @!P2 LEA.HI.X R9, R16, R0.reuse, R202, 0x1, P0 ;  /* 0x000000001009a211 */ /* 0x081fe400000f0cca */
[----:B------:R-:W-:-:S03]  /*cdb0*/  @!P3 LEA.HI.X R3, R19, R0, R201, 0x1, P1 ;  /* 0x000000001303b211 */ /* 0x000fc600008f0cc9 */
[----:B------:R3:W-:Y:S04]  /*cdc0*/  @!P2 ST.E.128 desc[UR36][R8.64], RZ ;  /* 0x000000ff0800a985 */ /* 0x0007e8000c101d24 */
[----:B------:R3:W-:Y:S02]  /*cdd0*/  @!P3 ST.E.128 desc[UR36][R2.64], RZ ;  /* 0x000000ff0200b985 */ /* 0x0007e4000c101d24 */
.L_x_2435:
[----:B------:R-:W-:Y:S05]  /*cde0*/  BSYNC B1 ;  /* 0x0000000000017941 */ /* 0x000fea0003800000 */
.L_x_2434:
[----:B0-----:R-:W-:Y:S01]  /*cdf0*/  IADD3 R0, R6, 0x60, RZ ;  /* 0x0000006006007810 */ /* 0x001fe20007ffe0ff */
[----:B--2-4-:R-:W2:Y:S03]  /*ce00*/  SHFL.IDX PT, R5, R5, 0x3, 0x181f ;  /* 0x00781f0005057f89 */ /* 0x014ea600000e0000 */
[----:B------:R-:W-:Y:S01]  /*ce10*/  ISETP.GE.AND P0, PT, R0, R11, PT ;  /* 0x0000000b0000720c */ /* 0x000fe20003f06270 */
[----:B-1-3--:R1:W3:-:S12]  /*ce20*/  SHFL.IDX PT, R2, R4, 0x3, 0x181f ;  /* 0x00781f0004027f89 */ /* 0x00a2d800000e0000 */
[----:B-1----:R-:W-:Y:S05]  /*ce30*/  @P0 BRA `(.L_x_2424) ;  /* 0x0000000000240947 */ /* 0x002fea0003800000 */
[----:B------:R-:W-:Y:S02]  /*ce40*/  ULDC UR4, c[0x0][0xac8] ;  /* 0x0002b20000047ab9 */ /* 0x000fe40000000800 */
[----:B------:R-:W-:Y:S02]  /*ce50*/  ISETP.GE.AND P2, PT, R16, UR4, PT ;  /* 0x0000000410007c0c */ /* 0x000fe4000bf46270 */
[----:B------:R-:W-:-:S11]  /*ce60*/  ISETP.GE.AND P3, PT, R19, UR4, PT ;  /* 0x0000000413007c0c */ /* 0x000fd6000bf66270 */
[CC--:B---3--:R-:W-:Y:S02]  /*ce70*/  @!P2 LEA R6, P0, R16.reuse, R2.reuse, 0x1 ;  /* 0x000000021006a211 */ /* 0x0c8fe400078008ff */
[C---:B------:R-:W-:Y:S02]  /*ce80*/  @!P3 LEA R2, P1, R19.reuse, R2, 0x1 ;  /* 0x000000021302b211 */ /* 0x040fe400078208ff */
[-C--:B--2---:R-:W-:Y:S02]  /*ce90*/  @!P2 LEA.HI.X R7, R16, R5.reuse, R202, 0x1, P0 ;  /* 0x000000051007a211 */ /* 0x084fe400000f0cca */
[----:B------:R-:W-:-:S03]  /*cea0*/  @!P3 LEA.HI.X R3, R19, R5, R201, 0x1, P1 ;  /* 0x000000051303b211 */ /* 0x000fc600008f0cc9 */
[----:B------:R1:W-:Y:S04]  /*ceb0*/  @!P2 ST.E.128 desc[UR36][R6.64], RZ ;  /* 0x000000ff0600a985 */ /* 0x0003e8000c101d24 */
[----:B------:R1:W-:Y:S02]  /*cec0*/  @!P3 ST.E.128 desc[UR36][R2.64], RZ ;  /* 0x000000ff0200b985 */ /* 0x0003e4000c101d24 */
.L_x_2424:
[----:B------:R-:W-:Y:S05]  /*ced0*/  BSYNC B0 ;  /* 0x0000000000007941 */ /* 0x000fea0003800000 */
.L_x_2414:
[----:B------:R-:W-:Y:S02]  /*cee0*/  ULDC UR4, c[0x0][0xc3c] ;  /* 0x00030f0000047ab9 */ /* 0x000fe40000000800 */
[----:B------:R-:W-:-:S13]  /*cef0*/  ISETP.GE.AND P0, PT, R27, UR4, PT ;  /* 0x000000041b007c0c */ /* 0x000fda000bf06270 */
[----:B------:R-:W-:Y:S05]  /*cf00*/  @!P0 BRA `(.L_x_2436) ;  /* 0xffffff4000108947 */ /* 0x000fea000383ffff */
[----:B------:R-:W-:Y:S05]  /*cf10*/  EXIT ;  /* 0x000000000000794d */ /* 0x000fea0003800000 */
.L_x_2371:
        /* <DEDUP_REMOVED lines=16> */
.L_x_2437:
        /* <DEDUP_REMOVED lines=44> */
.L_x_2441:
        /* <DEDUP_REMOVED lines=35> */
.L_x_2439:
        /* <DEDUP_REMOVED lines=13> */
.L_x_2442:
        /* <DEDUP_REMOVED lines=32> */
[----:B------:R-:W-:Y:S02]  /*d7e0*/  IABS R2, R9 ;  /* 0x0000000900027213 */ /* 0x000fe40000000000 */
[----:B0-----:R-:W-:Y:S01]  /*d7f0*/  IADD3 R11, RZ, -R3, RZ ;  /* 0x80000003ff0b7210 */ /* 0x001fe20007ffe0ff */
        /* <DEDUP_REMOVED lines=19> */
[----:B------:R-:W-:-:S06]  /*d930*/  @P0 IADD3 R2, R2, 0x1, RZ ;  /* 0x0000000102020810 */ /* 0x000fcc0007ffe0ff */
        /* <DEDUP_REMOVED lines=8> */
.L_x_2443:
[----:B------:R-:W0:Y:S02]  /*d9c0*/  LDC.64 R2, c[0x0][0xc90] ;  /* 0x00032400ff027b82 */ /* 0x000e240000000a00 */
[----:B0-----:R-:W-:-:S05]  /*d9d0*/  IMAD.WIDE R2, R19, 0x4, R2 ;  /* 0x0000000413027825 */ /* 0x001fca00078e0202 */
[----:B------:R0:W2:Y:S01]  /*d9e0*/  LDG.E R11, desc[UR36][R2.64] ;  /* 0x00000024020b7981 */ /* 0x0000a2000c1e1900 */
[----:B------:R-:W-:Y:S02]  /*d9f0*/  IABS R13, R5 ;  /* 0x00000005000d7213 */ /* 0x000fe40000000000 */
[----:B0-----:R-:W-:Y:S01]  /*da00*/  MOV R2, RZ ;  /* 0x000000ff00027202 */ /* 0x001fe20000000f00 */
        /* <DEDUP_REMOVED lines=23> */
[----:B------:R-:W-:Y:S01]  /*db80*/  IMAD R13, R11, R2, RZ ;  /* 0x000000020b0d7224 */ /* 0x000fe200078e02ff */
[----:B------:R-:W-:-:S03]  /*db90*/  IADD3 R2, -R2, RZ, RZ ;  /* 0x000000ff02027210 */ /* 0x000fc60007ffe1ff */
        /* <DEDUP_REMOVED lines=29> */
[----:B------:R-:W-:-:S05]  /*dd70*/  @!P1 LOP3.LUT R2, RZ, R11, RZ, 0x33, !PT ;  /* 0x0000000bff029212 */ /* 0x000fca00078e33ff */
[----:B------:R-:W-:-:S07]  /*dd80*/  IMAD R18, R2, R18, R3 ;  /* 0x0000001202127224 */ /* 0x000fce00078e0203 */
.L_x_2444:
[----:B------:R-:W-:-:S05]  /*dd90*/  LOP3.LUT R17, RZ, R2, RZ, 0x33, !PT ;  /* 0x00000002ff117212 */ /* 0x000fca00078e33ff */
[----:B------:R-:W-:Y:S01]  /*dda0*/  IMAD.IADD R17, R0, 0x1, R17 ;  /* 0x0000000100117824 */ /* 0x000fe200078e0211 */
[----:B------:R-:W-:Y:S06]  /*ddb0*/  BRA `(.L_x_2445) ;  /* 0x0000000000147947 */ /* 0x000fec0003800000 */
.L_x_2440:
[----:B------:R-:W-:Y:S01]  /*ddc0*/  ULDC UR4, c[0x0][0xc3c] ;  /* 0x00030f0000047ab9 */ /* 0x000fe20000000800 */
[----:B------:R-:W-:Y:S02]  /*ddd0*/  IMAD.MOV.U32 R17, RZ, RZ, RZ ;  /* 0x000000ffff117224 */ /* 0x000fe400078e00ff */
[----:B------:R-:W-:Y:S02]  /*dde0*/  IMAD.U32 R16, RZ, RZ, UR6 ;  /* 0x00000006ff107e24 */ /* 0x000fe4000f8e00ff */
[----:B------:R-:W-:Y:S02]  /*ddf0*/  IMAD.MOV.U32 R18, RZ, RZ, RZ ;  /* 0x000000ffff127224 */ /* 0x000fe400078e00ff */
[----:B------:R-:W-:-:S07]  /*de00*/  IMAD.U32 R19, RZ, RZ, UR4 ;  /* 0x00000004ff137e24 */ /* 0x000fce000f8e00ff */
.L_x_2445:
[----:B------:R-:W-:-:S13]  /*de10*/  ISETP.NE.AND P0, PT, R7, RZ, PT ;  /* 0x000000ff0700720c */ /* 0x000fda0003f05270 */
[----:B------:R-:W0:Y:S01]  /*de20*/  @!P0 S2R R3, SR_CgaCtaId ;  /* 0x0000000000038919 */ /* 0x000e220000008800 */
[----:B------:R-:W-:-:S04]  /*de30*/  @!P0 MOV R0, 0x400 ;  /* 0x0000040000008802 */ /* 0x000fc80000000f00 */
[----:B0-----:R-:W-:-:S05]  /*de40*/  @!P0 LEA R0, R3, R0, 0x18 ;  /* 0x0000000003008211 */ /* 0x001fca00078ec0ff */
[----:B------:R1:W-:Y:S01]  /*de50*/  @!P0 STS.128 [R0+0x2a8d0], R16 ;  /* 0x02a8d01000008388 */ /* 0x0003e20000000c00 */
[----:B------:R-:W-:Y:S06]  /*de60*/  BAR.ARV 0x5, 0x180 ;  /* 0x0146000000007b1d */ /* 0x000fec0000002000 */
.L_x_2438:
[----:B------:R2:W-:Y:S01]  /*de70*/  STL [R1+0x14], RZ ;  /* 0x000014ff01007387 */ /* 0x0005e20000100800 */
[----:B------:R-:W-:Y:S01]  /*de80*/  ULDC UR4, c[0x0][0xc3c] ;  /* 0x00030f0000047ab9 */ /* 0x000fe20000000800 */
[----:B------:R-:W-:Y:S01]  /*de90*/  IMAD.MOV.U32 R28, RZ, RZ, 0x1 ;  /* 0x00000001ff1c7424 */ /* 0x000fe200078e00ff */
[----:B0-----:R-:W-:Y:S02]  /*dea0*/  ISETP.GE.AND P0, PT, R19, UR4, PT ;  /* 0x0000000413007c0c */ /* 0x001fe4000bf06270 */
[----:B------:R-:W-:-:S11]  /*deb0*/  MOV R27, RZ ;  /* 0x000000ff001b7202 */ /* 0x000fd60000000f00 */
        /* <DEDUP_REMOVED lines=9> */
[C---:B-1----:R-:W-:Y:S02]  /*df50*/  LOP3.LUT R4, R5.reuse, 0x7f, RZ, 0xc0, !PT ;  /* 0x0000007f05047812 */ /* 0x042fe400078ec0ff */
[----:B--2---:R-:W-:Y:S01]  /*df60*/  R2UR UR4, R0 ;  /* 0x00000000000472ca */ /* 0x004fe200000e0000 */
[----:B------:R-:W-:-:S05]  /*df70*/  IMAD.SHL.U32 R0, R5, 0x8, RZ ;  /* 0x0000000805007824 */ /* 0x000fca00078e00ff */
        /* <DEDUP_REMOVED lines=14> */
.L_x_2511:
[----:B0-----:R-:W0:Y:S02]  /*e060*/  LDC.64 R30, c[0x0][0xc88] ;  /* 0x00032200ff1e7b82 */ /* 0x001e240000000a00 */
[----:B0-----:R-:W-:-:S06]  /*e070*/  IMAD.WIDE R30, R19, 0x4, R30 ;  /* 0x00000004131e7825 */ /* 0x001fcc00078e021e */
[----:B------:R-:W2:Y:S01]  /*e080*/  LDG.E R30, desc[UR36][R30.64] ;  /* 0x000000241e1e7981 */ /* 0x000ea2000c1e1900 */
        /* <DEDUP_REMOVED lines=13> */
[----:B-1----:R1:W5:Y:S01]  /*e160*/  @P0 LDG.E R37, desc[UR36][R2.64] ;  /* 0x0000002402250981 */ /* 0x002362000c1e1900 */
        /* <DEDUP_REMOVED lines=31> */
.L_x_2447:
        /* <DEDUP_REMOVED lines=9> */
.L_x_2448:
        /* <DEDUP_REMOVED lines=9> */
.L_x_2449:
[----:B------:R-:W4:Y:S01]  /*e480*/  LDL R4, [R1+0x4] ;  /* 0x0000040001047983 */ /* 0x000f220000100800 */
[----:B012---:R-:W0:Y:S01]  /*e490*/  LDC R0, c[0x0][0x448] ;  /* 0x00011200ff007b82 */ /* 0x007e220000000800 */
[----:B-----5:R-:W-:Y:S01]  /*e4a0*/  IMAD.IADD R34, R34, 0x1, -R37 ;  /* 0x0000000122227824 */ /* 0x020fe200078e0a25 */
[----:B------:R-:W-:Y:S01]  /*e4b0*/  LOP3.LUT R23, R23, 0xffffff7f, RZ, 0xc0, !PT ;  /* 0xffffff7f17177812 */ /* 0x000fe200078ec0ff */
[----:B------:R-:W-:Y:S01]  /*e4c0*/  BSSY B0, `(.L_x_2450) ;  /* 0x0000038000007945 */ /* 0x000fe20003800000 */
[----:B0-----:R-:W-:Y:S01]  /*e4d0*/  ISETP.NE.AND P0, PT, R0, 0x1, PT ;  /* 0x000000010000780c */ /* 0x001fe20003f05270 */
[----:B------:R-:W-:-:S05]  /*e4e0*/  IMAD.SHL.U32 R0, R17, 0x80, RZ ;  /* 0x0000008011007824 */ /* 0x000fca00078e00ff */
[----:B------:R-:W-:-:S07]  /*e4f0*/  IADD3 R0, R0, 0x7f, RZ ;  /* 0x0000007f00007810 */ /* 0x000fce0007ffe0ff */
[----:B---3--:R-:W0:Y:S01]  /*e500*/  @P0 LDC R3, c[0x0][0x44c] ;  /* 0x00011300ff030b82 */ /* 0x008e220000000800 */
[----:B------:R-:W-:-:S07]  /*e510*/  @P0 LOP3.LUT R23, R23, 0x80, RZ, 0xfc, !PT ;  /* 0x0000008017170812 */ /* 0x000fce00078efcff */
[----:B------:R-:W1:Y:S01]  /*e520*/  @P0 LDC R5, c[0x0][0x450] ;  /* 0x00011400ff050b82 */ /* 0x000e620000000800 */
[----:B0-----:R-:W-:-:S05]  /*e530*/  @P0 IMAD.HI.U32 R2, R0, R3, RZ ;  /* 0x0000000300020227 */ /* 0x001fca00078e00ff */
[----:B-1----:R-:W-:Y:S01]  /*e540*/  @P0 SHF.R.U32.HI R0, RZ, R5, R2 ;  /* 0x00000005ff000219 */ /* 0x002fe20000011602 */
[----:B------:R-:W-:-:S04]  /*e550*/  VIADD R2, R34, 0x5f ;  /* 0x0000005f22027836 */ /* 0x000fc80000000000 */
[----:B------:R-:W-:Y:S01]  /*e560*/  IMAD.HI R2, R2, 0x2aaaaaab, RZ ;  /* 0x2aaaaaab02027827 */ /* 0x000fe200078e02ff */
[----:B----4-:R-:W-:-:S05]  /*e570*/  IADD3 R3, R34, 0x60, -R4 ;  /* 0x0000006022037810 */ /* 0x010fca0007ffe804 */
[----:B------:R-:W-:Y:S01]  /*e580*/  IMAD.IADD R0, R3, 0x1, R0 ;  /* 0x0000000103007824 */ /* 0x000fe200078e0200 */
[----:B------:R-:W-:-:S03]  /*e590*/  SHF.R.U32.HI R3, RZ, 0x1f, R2 ;  /* 0x0000001fff037819 */ /* 0x000fc60000011602 */
[----:B------:R-:W-:Y:S01]  /*e5a0*/  IMAD.HI R4, R0, 0x2aaaaaab, RZ ;  /* 0x2aaaaaab00047827 */ /* 0x000fe200078e02ff */
[----:B------:R-:W-:Y:S02]  /*e5b0*/  LEA.HI.SX32 R0, R2, R3, 0x1c ;  /* 0x0000000302007211 */ /* 0x000fe400078fe2ff */
[----:B------:R-:W-:Y:S02]  /*e5c0*/  LOP3.LUT R2, R18, 0xff000000, RZ, 0xc0, !PT ;  /* 0xff00000012027812 */ /* 0x000fe400078ec0ff */
[----:B------:R-:W-:Y:S02]  /*e5d0*/  SHF.R.U32.HI R3, RZ, 0x1f, R4 ;  /* 0x0000001fff037819 */ /* 0x000fe40000011604 */
[----:B------:R-:W-:Y:S02]  /*e5e0*/  SHF.R.U32.HI R2, RZ, 0x8, R2 ;  /* 0x00000008ff027819 */ /* 0x000fe40000011602 */
[----:B------:R-:W-:-:S04]  /*e5f0*/  LEA.HI.SX32 R3, R4, R3, 0x1c ;  /* 0x0000000304037211 */ /* 0x000fc800078fe2ff */
[----:B------:R-:W-:Y:S02]  /*e600*/  VIMNMX R0, R0, R3, PT ;  /* 0x0000000300007248 */ /* 0x000fe40003fe0100 */
[----:B------:R-:W-:Y:S02]  /*e610*/  LOP3.LUT R3, R18, 0xff0000, RZ, 0xc0, !PT ;  /* 0x00ff000012037812 */ /* 0x000fe400078ec0ff */
[----:B------:R-:W-:Y:S02]  /*e620*/  ISETP.GE.AND P0, PT, R0, 0x1, PT ;  /* 0x000000010000780c */ /* 0x000fe40003f06270 */
[----:B------:R-:W-:Y:S01]  /*e630*/  LEA.HI R2, R3, R2, RZ, 0x10 ;  /* 0x0000000203027211 */ /* 0x000fe200078f80ff */
[----:B------:R-:W-:-:S03]  /*e640*/  IMAD.MOV.U32 R3, RZ, RZ, RZ ;  /* 0x000000ffff037224 */ /* 0x000fc600078e00ff */
[----:B------:R-:W-:-:S07]  /*e650*/  LOP3.LUT R36, R2, 0xff, RZ, 0xc0, !PT ;  /* 0x000000ff02247812 */ /* 0x000fce00078ec0ff */
[----:B------:R-:W-:Y:S05]  /*e660*/  @!P0 BRA `(.L_x_2451) ;  /* 0x0000000000748947 */ /* 0x000fea0003800000 */
[----:B------:R-:W-:-:S04]  /*e670*/  SHF.R.U32.HI R4, RZ, 0x10, R2 ;  /* 0x00000010ff047819 */ /* 0x000fc80000011602 */
[----:B------:R-:W-:-:S13]  /*e680*/  ISETP.NE.AND P0, PT, R4, RZ, PT ;  /* 0x000000ff0400720c */ /* 0x000fda0003f05270 */
[----:B------:R-:W0:Y:S02]  /*e690*/  @!P0 LDC R4, c[0x0][0x9f0] ;  /* 0x00027c00ff048b82 */ /* 0x000e240000000800 */
[-C--:B0-----:R-:W-:Y:S02]  /*e6a0*/  IABS R6, R4.reuse ;  /* 0x0000000400067213 */ /* 0x081fe40000000000 */
[----:B------:R-:W-:Y:S02]  /*e6b0*/  IADD3 R5, R4, -0x1, R0 ;  /* 0xffffffff04057810 */ /* 0x000fe40007ffe000 */
[----:B------:R-:W0:Y:S02]  /*e6c0*/  I2F.RP R8, R6 ;  /* 0x0000000600087306 */ /* 0x000e240000209400 */
[----:B------:R-:W-:-:S04]  /*e6d0*/  LOP3.LUT R2, R5, R4, RZ, 0x3c, !PT ;  /* 0x0000000405027212 */ /* 0x000fc800078e3cff */
[----:B------:R-:W-:Y:S02]  /*e6e0*/  ISETP.GE.AND P2, PT, R2, RZ, PT ;  /* 0x000000ff0200720c */ /* 0x000fe40003f46270 */
[----:B0-----:R-:W0:Y:S02]  /*e6f0*/  MUFU.RCP R8, R8 ;  /* 0x0000000800087308 */ /* 0x001e240000001000 */
[----:B0-----:R-:W-:-:S06]  /*e700*/  VIADD R3, R8, 0xffffffe ;  /* 0x0ffffffe08037836 */ /* 0x001fcc0000000000 */
[----:B------:R-:W0:Y:S02]  /*e710*/  F2I.FTZ.U32.TRUNC.NTZ R3, R3 ;  /* 0x0000000300037305 */ /* 0x000e24000021f000 */
[----:B0-----:R-:W-:-:S04]  /*e720*/  IMAD.MOV R2, RZ, RZ, -R3 ;  /* 0x000000ffff027224 */ /* 0x001fc800078e0a03 */
        /* <DEDUP_REMOVED lines=14> */
[----:B------:R-:W-:-:S04]  /*e810*/  IMAD.MOV.U32 R3, RZ, RZ, R7 ;  /* 0x000000ffff037224 */ /* 0x000fc800078e0007 */
[----:B------:R-:W-:Y:S01]  /*e820*/  @!P2 IMAD.MOV R3, RZ, RZ, -R3 ;  /* 0x000000ffff03a224 */ /* 0x000fe200078e0a03 */
[----:B------:R-:W-:-:S07]  /*e830*/  @!P1 LOP3.LUT R3, RZ, R4, RZ, 0x33, !PT ;  /* 0x00000004ff039212 */ /* 0x000fce00078e33ff */
.L_x_2451:
[----:B------:R-:W-:Y:S05]  /*e840*/  BSYNC B0 ;  /* 0x0000000000007941 */ /* 0x000fea0003800000 */
.L_x_2450:
        /* <DEDUP_REMOVED lines=23> */
.L_x_2453:
        /* <DEDUP_REMOVED lines=20> */
.L_x_2456:
[----:B------:R-:W-:Y:S05]  /*eb00*/  BSYNC B6 ;  /* 0x0000000000067941 */ /* 0x000fea0003800000 */
.L_x_2455:
[----:B------:R-:W-:Y:S01]  /*eb10*/  IADD3 R0, R22, 0x400, RZ ;  /* 0x0000040016007810 */ /* 0x000fe20007ffe0ff */
[----:B------:R-:W-:Y:S03]  /*eb20*/  BSSY B6, `(.L_x_2457) ;  /* 0x0000022000067945 */ /* 0x000fe60003800000 */
        /* <DEDUP_REMOVED lines=8> */
[----:B------:R-:W-:Y:S01]  /*ebb0*/  MOV R12, 0x1 ;  /* 0x00000001000c7802 */ /* 0x000fe20000000f00 */
[----:B------:R-:W-:Y:S02]  /*ebc0*/  IMAD.U32 R5, RZ, RZ, UR7 ;  /* 0x00000007ff057e24 */ /* 0x000fe4000f8e00ff */
[----:B------:R-:W-:Y:S02]  /*ebd0*/  IMAD.U32 R6, RZ, RZ, UR8 ;  /* 0x00000008ff067e24 */ /* 0x000fe4000f8e00ff */
[----:B------:R-:W-:-:S02]  /*ebe0*/  IMAD.U32 R7, RZ, RZ, UR9 ;  /* 0x00000009ff077e24 */ /* 0x000fc4000f8e00ff */
[----:B------:R-:W-:Y:S02]  /*ebf0*/  IMAD.U32 R10, RZ, RZ, UR4 ;  /* 0x00000004ff0a7e24 */ /* 0x000fe4000f8e00ff */
[----:B------:R-:W-:Y:S02]  /*ec00*/  IMAD.U32 R11, RZ, RZ, UR5 ;  /* 0x00000005ff0b7e24 */ /* 0x000fe4000f8e00ff */
[----:B------:R-:W-:Y:S02]  /*ec10*/  IMAD.MOV.U32 R8, RZ, RZ, 0x70 ;  /* 0x00000070ff087424 */ /* 0x000fe400078e00ff */
[----:B0-----:R-:W-:-:S07]  /*ec20*/  IMAD.MOV.U32 R13, RZ, RZ, RZ ;  /* 0x000000ffff0d7224 */ /* 0x001fce00078e00ff */
[----:B------:R-:W-:-:S07]  /*ec30*/  LEPC R20, `(.L_x_2459) ;  /* 0x000000001014794e */ /* 0x000fce0000000000 */
[----:B-1----:R-:W-:Y:S05]  /*ec40*/  CALL.ABS.NOINC R2 ;  /* 0x0000000002007343 */ /* 0x002fea0003c00000 */
.L_x_2459:
[----:B------:R0:W1:Y:S01]  /*ec50*/  LDC.64 R2, c[0x4][R26] ;  /* 0x010000001a027b82 */ /* 0x0000620000000a00 */
[----:B------:R-:W-:Y:S01]  /*ec60*/  ULDC.64 UR6, c[0x4][0xf0] ;  /* 0x01003c0000067ab9 */ /* 0x000fe20000000a00 */
[----:B------:R-:W-:Y:S01]  /*ec70*/  ULDC.64 UR8, c[0x4][0xf8] ;  /* 0x01003e0000087ab9 */ /* 0x000fe20000000a00 */
[----:B------:R-:W-:Y:S01]  /*ec80*/  ULDC.64 UR4, c[0x4][0x80] ;  /* 0x0100200000047ab9 */ /* 0x000fe20000000a00 */
        /* <DEDUP_REMOVED lines=11> */
.L_x_2458:
[----:B------:R-:W-:Y:S05]  /*ed40*/  BSYNC B6 ;  /* 0x0000000000067941 */ /* 0x000fea0003800000 */
.L_x_2457:
[----:B------:R-:W-:Y:S01]  /*ed50*/  ULDC.64 UR4, c[0x0][0x9f8] ;  /* 0x00027e0000047ab9 */ /* 0x000fe20000000a00 */
[----:B------:R-:W0:Y:S01]  /*ed60*/  S2R R2, SR_TID.X ;  /* 0x0000000000027919 */ /* 0x000e220000002100 */
[----:B------:R-:W-:Y:S01]  /*ed70*/  ISETP.NE.U32.AND P0, PT, RZ, UR4, PT ;  /* 0x00000004ff007c0c */ /* 0x000fe2000bf05070 */
[----:B------:R-:W1:Y:S03]  /*ed80*/  LDC R5, c[0x0][0x430] ;  /* 0x00010c00ff057b82 */ /* 0x000e660000000800 */
[----:B------:R-:W-:-:S13]  /*ed90*/  ISETP.NE.AND.EX P0, PT, RZ, UR5, PT, P0 ;  /* 0x00000005ff007c0c */ /* 0x000fda000bf05300 */
[----:B------:R-:W-:Y:S01]  /*eda0*/  @P0 IADD3 R24, P1, R24, UR4, RZ ;  /* 0x0000000418180c10 */ /* 0x000fe2000ff3e0ff */
[----:B------:R-:W2:Y:S01]  /*edb0*/  S2R R21, SR_TID.X ;  /* 0x0000000000157919 */ /* 0x000ea20000002100 */
[----:B------:R-:W-:Y:S01]  /*edc0*/  LOP3.LUT R23, R23, 0xffffffdf, RZ, 0xc0, !PT ;  /* 0xffffffdf17177812 */ /* 0x000fe200078ec0ff */
[----:B------:R-:W-:Y:S01]  /*edd0*/  ULDC UR4, c[0x0][0x320] ;  /* 0x0000c80000047ab9 */ /* 0x000fe20000000800 */
[----:B------:R-:W-:-:S05]  /*ede0*/  @P0 IADD3.X R25, R25, UR5, RZ, P1, !PT ;  /* 0x0000000519190c10 */ /* 0x000fca0008ffe4ff */
[----:B------:R3:W4:Y:S01]  /*edf0*/  @P0 LDG.E R31, desc[UR36][R24.64] ;  /* 0x00000024181f0981 */ /* 0x000722000c1e1900 */
[----:B-1----:R-:W-:Y:S01]  /*ee00*/  ISETP.NE.AND P2, PT, R5, 0x1, PT ;  /* 0x000000010500780c */ /* 0x002fe20003f45270 */
[----:B------:R-:W1:Y:S01]  /*ee10*/  S2R R26, SR_TID.X ;  /* 0x00000000001a7919 */ /* 0x000e620000002100 */
[----:B0-----:R-:W-:-:S04]  /*ee20*/  LOP3.LUT R2, R2, 0x7f, RZ, 0xc0, !PT ;  /* 0x0000007f02027812 */ /* 0x001fc800078ec0ff */
[----:B------:R-:W-:Y:S01]  /*ee30*/  SHF.R.U32.HI R2, RZ, 0x3, R2 ;  /* 0x00000003ff027819 */ /* 0x000fe20000011602 */
[----:B---3--:R-:W-:-:S06]  /*ee40*/  VIADD R25, R29, 0xffffffff ;  /* 0xffffffff1d197836 */ /* 0x008fcc0000000000 */
[----:B------:R-:W0:Y:S01]  /*ee50*/  @P2 LDC R3, c[0x0][0x434] ;  /* 0x00010d00ff032b82 */ /* 0x000e220000000800 */
[----:B------:R-:W-:Y:S01]  /*ee60*/  @P2 LOP3.LUT R23, R23, 0x20, RZ, 0xfc, !PT ;  /* 0x0000002017172812 */ /* 0x000fe200078efcff */
[----:B--2---:R-:W-:-:S05]  /*ee70*/  IMAD.SHL.U32 R20, R21, 0x10, RZ ;  /* 0x0000001015147824 */ /* 0x004fca00078e00ff */
[----:B------:R-:W-:Y:S02]  /*ee80*/  LOP3.LUT R20, R2, 0x70, R20, 0xf8, !PT ;  /* 0x0000007002147812 */ /* 0x000fe400078ef814 */
[----:B------:R-:W2:Y:S03]  /*ee90*/  @P2 LDC R2, c[0x0][0x438] ;  /* 0x00010e00ff022b82 */ /* 0x000ea60000000800 */
[----:B------:R-:W-:Y:S02]  /*eea0*/  IMAD R4, R25, 0x60, R20 ;  /* 0x0000006019047824 */ /* 0x000fe400078e0214 */
[----:B-1----:R-:W-:Y:S02]  /*eeb0*/  IMAD.SHL.U32 R9, R26, 0x8, RZ ;  /* 0x000000081a097824 */ /* 0x002fe400078e00ff */
[C---:B------:R-:W-:Y:S01]  /*eec0*/  IMAD.IADD R0, R4.reuse, 0x1, R37 ;  /* 0x0000000104007824 */ /* 0x040fe200078e0225 */
[----:B------:R-:W-:-:S02]  /*eed0*/  ISETP.GE.AND P0, PT, R4, R34, PT ;  /* 0x000000220400720c */ /* 0x000fc40003f06270 */
[----:B------:R-:W-:Y:S01]  /*eee0*/  LOP3.LUT R9, R9, 0x38, RZ, 0xc0, !PT ;  /* 0x0000003809097812 */ /* 0x000fe200078ec0ff */
[----:B0-----:R-:W-:Y:S01]  /*eef0*/  @P2 IMAD.HI.U32 R3, R0, R3, RZ ;  /* 0x0000000300032227 */ /* 0x001fe200078e00ff */
[----:B------:R-:W-:Y:S02]  /*ef00*/  ISETP.GT.U32.OR P0, PT, R20, 0x5f, P0 ;  /* 0x0000005f1400780c */ /* 0x000fe40000704470 */
[C---:B------:R-:W-:Y:S01]  /*ef10*/  LOP3.LUT R8, R9.reuse, 0x40, RZ, 0xfc, !PT ;  /* 0x0000004009087812 */ /* 0x040fe200078efcff */
[----:B------:R-:W-:Y:S01]  /*ef20*/  IMAD.MOV.U32 R4, RZ, RZ, R0 ;  /* 0x000000ffff047224 */ /* 0x000fe200078e0000 */
[----:B------:R-:W-:Y:S02]  /*ef30*/  ISETP.GE.AND P1, PT, R9, UR4, PT ;  /* 0x0000000409007c0c */ /* 0x000fe4000bf26270 */
[----:B--2---:R-:W-:Y:S02]  /*ef40*/  @P2 SHF.R.U32.HI R4, RZ, R2, R3 ;  /* 0x00000002ff042219 */ /* 0x004fe40000011603 */
[----:B------:R-:W-:Y:S01]  /*ef50*/  ISETP.GE.AND P2, PT, R8, UR4, PT ;  /* 0x0000000408007c0c */ /* 0x000fe2000bf46270 */
[----:B------:R-:W-:Y:S01]  /*ef60*/  ULDC UR4, c[0x0][0x2f4] ;  /* 0x0000bd0000047ab9 */ /* 0x000fe20000000800 */
[----:B------:R-:W-:-:S02]  /*ef70*/  IADD3 R3, -R4, RZ, RZ ;  /* 0x000000ff04037210 */ /* 0x000fc40007ffe1ff */
[----:B------:R-:W-:-:S03]  /*ef80*/  SEL R29, RZ, 0xffffffff, P2 ;  /* 0xffffffffff1d7807 */ /* 0x000fc60001000000 */
[----:B------:R-:W-:Y:S01]  /*ef90*/  IMAD R0, R5, R3, R0 ;  /* 0x0000000305007224 */ /* 0x000fe200078e0200 */
[----:B------:R-:W-:Y:S01]  /*efa0*/  SEL R5, RZ, 0x1, P1 ;  /* 0x00000001ff057807 */ /* 0x000fe20000800000 */
[----:B------:R-:W0:Y:S01]  /*efb0*/  @!P0 LDC.64 R2, c[0x0][0x428] ;  /* 0x00010a00ff028b82 */ /* 0x000e220000000a00 */
[----:B------:R-:W-:-:S05]  /*efc0*/  IMAD.SHL.U32 R29, R29, 0x2, RZ ;  /* 0x000000021d1d7824 */ /* 0x000fca00078e00ff */
[----:B------:R-:W-:Y:S02]  /*efd0*/  LOP3.LUT R29, R29, 0x2, R5, 0xe2, !PT ;  /* 0x000000021d1d7812 */ /* 0x000fe400078ee205 */
[----:B------:R-:W-:Y:S02]  /*efe0*/  @!P0 SHF.R.S32.HI R5, RZ, 0x1f, R4 ;  /* 0x0000001fff058819 */ /* 0x000fe40000011404 */
[----:B------:R-:W-:Y:S02]  /*eff0*/  ISETP.GE.AND P2, PT, R9, UR4, PT ;  /* 0x0000000409007c0c */ /* 0x000fe4000bf46270 */
[----:B------:R-:W-:Y:S02]  /*f000*/  LOP3.LUT R23, R23, 0xfffffffb, RZ, 0xc0, !PT ;  /* 0xfffffffb17177812 */ /* 0x000fe400078ec0ff */
[----:B------:R-:W-:-:S09]  /*f010*/  LOP3.LUT R7, R9, 0x80, RZ, 0xfc, !PT ;  /* 0x0000008009077812 */ /* 0x000fd200078efcff */
[----:B------:R-:W-:-:S04]  /*f020*/  @P2 LOP3.LUT R23, R23, 0x4, RZ, 0xfc, !PT ;  /* 0x0000000417172812 */ /* 0x000fc800078efcff */
[----:B------:R-:W-:Y:S01]  /*f030*/  LOP3.LUT R23, R23, 0xfffffffd, RZ, 0xc0, !PT ;  /* 0xfffffffd17177812 */ /* 0x000fe200078ec0ff */
[----:B------:R-:W-:Y:S01]  /*f040*/  UMOV UR5, 0xffffffff ;  /* 0xffffffff00057882 */ /* 0x000fe20000000000 */
[----:B------:R-:W-:Y:S02]  /*f050*/  LOP3.LUT R26, R18, 0xffff, RZ, 0xc0, !PT ;  /* 0x0000ffff121a7812 */ /* 0x000fe400078ec0ff */
[----:B----4-:R-:W-:Y:S01]  /*f060*/  SHF.R.S32.HI R6, RZ, 0x1f, R31 ;  /* 0x0000001fff067819 */ /* 0x010fe2000001141f */
[----:B0-----:R-:W-:-:S04]  /*f070*/  @!P0 IMAD.WIDE.U32 R4, R31, R2, R4 ;  /* 0x000000021f048225 */ /* 0x001fc800078e0004 */
[----:B------:R0:W-:Y:S02]  /*f080*/  STL [R1], R6 ;  /* 0x0000000601007387 */ /* 0x0001e40000100800 */
[----:B0-----:R-:W-:-:S04]  /*f090*/  @!P0 IMAD R6, R6, R2, RZ ;  /* 0x0000000206068224 */ /* 0x001fc800078e02ff */
[----:B------:R-:W-:Y:S02]  /*f0a0*/  @!P0 IMAD R6, R31, R3, R6 ;  /* 0x000000031f068224 */ /* 0x000fe400078e0206 */
[----:B------:R-:W0:Y:S02]  /*f0b0*/  @!P0 LDC.64 R2, c[0x0][0x418] ;  /* 0x00010600ff028b82 */ /* 0x000e240000000a00 */
[----:B------:R-:W-:Y:S01]  /*f0c0*/  @!P0 IMAD.IADD R6, R5, 0x1, R6 ;  /* 0x0000000105068824 */ /* 0x000fe200078e0206 */
[----:B0-----:R-:W-:-:S04]  /*f0d0*/  @!P0 LEA R2, P1, R4, R2, 0x2 ;  /* 0x0000000204028211 */ /* 0x001fc800078210ff */
[----:B------:R-:W-:Y:S01]  /*f0e0*/  @!P0 LEA.HI.X R3, R4, R3, R6, 0x2, P1 ;  /* 0x0000000304038211 */ /* 0x000fe200008f1406 */
[----:B------:R-:W-:Y:S01]  /*f0f0*/  IMAD.MOV.U32 R4, RZ, RZ, RZ ;  /* 0x000000ffff047224 */ /* 0x000fe200078e00ff */
[----:B------:R-:W-:-:S05]  /*f100*/  ISETP.GE.AND P1, PT, R8, UR4, PT ;  /* 0x0000000408007c0c */ /* 0x000fca000bf26270 */
[----:B------:R0:W5:Y:S01]  /*f110*/  @!P0 LDG.E R4, desc[UR36][R2.64] ;  /* 0x0000002402048981 */ /* 0x000162000c1e1900 */
[----:B------:R-:W-:-:S07]  /*f120*/  ISETP.GE.AND P0, PT, R7, UR4, PT ;  /* 0x0000000407007c0c */ /* 0x000fce000bf06270 */
[----:B------:R-:W-:Y:S01]  /*f130*/  @P1 LOP3.LUT R23, R23, 0x2, RZ, 0xfc, !PT ;  /* 0x0000000217171812 */ /* 0x000fe200078efcff */
[----:B0-----:R-:W-:-:S03]  /*f140*/  IMAD.U32 R2, RZ, RZ, UR38 ;  /* 0x00000026ff027e24 */ /* 0x001fc6000f8e00ff */
[----:B------:R-:W-:-:S04]  /*f150*/  LOP3.LUT R23, R23, 0xfffffffe, RZ, 0xc0, !PT ;  /* 0xfffffffe17177812 */ /* 0x000fc800078ec0ff */
[----:B------:R-:W-:Y:S01]  /*f160*/  @P0 LOP3.LUT R23, R23, 0x1, RZ, 0xfc, !PT ;  /* 0x0000000117170812 */ /* 0x000fe200078efcff */
[----:B------:R-:W-:Y:S06]  /*f170*/  BRA.DIV UR5, `(.L_x_2460) ;  /* 0x0000004205e47947 */ /* 0x000fec000b800000 */
.L_x_2528:
        /* <DEDUP_REMOVED lines=8> */
.L_x_2461:
[----:B------:R-:W-:Y:S01]  /*f200*/  SHF.R.S32.HI R5, RZ, 0x1f, R0 ;  /* 0x0000001fff057819 */ /* 0x000fe20000011400 */
[----:B------:R-:W-:Y:S01]  /*f210*/  ULDC.64 UR4, c[0x0][0x328] ;  /* 0x0000ca0000047ab9 */ /* 0x000fe20000000a00 */
[----:B------:R-:W-:Y:S01]  /*f220*/  ULDC.64 UR6, c[0x0][0x318] ;  /* 0x0000c60000067ab9 */ /* 0x000fe20000000a00 */
[----:B------:R-:W-:Y:S01]  /*f230*/  IMAD.WIDE.U32 R2, R0, UR4, RZ ;  /* 0x0000000400027c25 */ /* 0x000fe2000f8e00ff */
        /* <DEDUP_REMOVED lines=19> */
.L_x_2529:
[----:B------:R-:W-:Y:S05]  /*f370*/  BSYNC B0 ;  /* 0x0000000000007941 */ /* 0x000fea0003800000 */
.L_x_2462:
        /* <DEDUP_REMOVED lines=11> */
[----:B------:R-:W-:Y:S01]  /*f430*/  IADD3 R3, R3, R5, RZ ;  /* 0x0000000503037210 */ /* 0x000fe20007ffe0ff */
[----:B------:R-:W-:Y:S02]  /*f440*/  IMAD R5, R27, 0x4800, R32 ;  /* 0x000048001b057824 */ /* 0x000fe400078e0220 */
        /* <DEDUP_REMOVED lines=8> */
[----:B-1----:R-:W-:Y:S02]  /*f4d0*/  LOP3.LUT R8, R8, 0x7f, RZ, 0xc0, !PT ;  /* 0x0000007f08087812 */ /* 0x002fe400078ec0ff */
[C---:B------:R-:W-:Y:S02]  /*f4e0*/  LEA R4, P0, R2.reuse, UR6, 0x1 ;  /* 0x0000000602047c11 */ /* 0x040fe4000f8008ff */
[----:B------:R-:W-:Y:S02]  /*f4f0*/  SHF.R.U32.HI R9, RZ, 0x3, R8 ;  /* 0x00000003ff097819 */ /* 0x000fe40000011608 */
[----:B------:R-:W0:Y:S01]  /*f500*/  S2R R8, SR_TID.X ;  /* 0x0000000000087919 */ /* 0x000e220000002100 */
[----:B------:R-:W-:Y:S02]  /*f510*/  LEA.HI.X R0, R2, UR7, R0, 0x1, P0 ;  /* 0x0000000702007c11 */ /* 0x000fe400080f0c00 */
[----:B------:R-:W-:-:S05]  /*f520*/  IMAD.IADD R6, R6, 0x1, -R9 ;  /* 0x0000000106067824 */ /* 0x000fca00078e0a09 */
        /* <DEDUP_REMOVED lines=66> */
.L_x_2543:
        /* <DEDUP_REMOVED lines=12> */
.L_x_2465:
        /* <DEDUP_REMOVED lines=10> */
.L_x_2466:
        /* <DEDUP_REMOVED lines=24> */
[----:B------:R-:W-:Y:S01]  /*fc30*/  MOV R8, 0x70 ;  /* 0x0000007000087802 */ /* 0x000fe20000000f00 */
[----:B------:R-:W0:Y:S01]  /*fc40*/  LDC.64 R2, c[0x4][R2] ;  /* 0x0100000002027b82 */ /* 0x000e220000000a00 */
[----:B------:R-:W-:Y:S02]  /*fc50*/  IMAD.U32 R5, RZ, RZ, UR7 ;  /* 0x00000007ff057e24 */ /* 0x000fe4000f8e00ff */
[----:B------:R-:W-:Y:S02]  /*fc60*/  IMAD.U32 R6, RZ, RZ, UR8 ;  /* 0x00000008ff067e24 */ /* 0x000fe4000f8e00ff */
[----:B--2---:R-:W-:-:S02]  /*fc70*/  IMAD.U32 R7, RZ, RZ, UR9 ;  /* 0x00000009ff077e24 */ /* 0x004fc4000f8e00ff */
[----:B------:R-:W-:Y:S02]  /*fc80*/  IMAD.U32 R10, RZ, RZ, UR4 ;  /* 0x00000004ff0a7e24 */ /* 0x000fe4000f8e00ff */
[----:B------:R-:W-:Y:S02]  /*fc90*/  IMAD.U32 R11, RZ, RZ, UR5 ;  /* 0x00000005ff0b7e24 */ /* 0x000fe4000f8e00ff */
[----:B------:R-:W-:Y:S02]  /*fca0*/  IMAD.MOV.U32 R12, RZ, RZ, 0x1 ;  /* 0x00000001ff0c7424 */ /* 0x000fe400078e00ff */
[----:B------:R-:W-:-:S07]  /*fcb0*/  IMAD.MOV.U32 R13, RZ, RZ, RZ ;  /* 0x000000ffff0d7224 */ /* 0x000fce00078e00ff */
[----:B------:R-:W-:-:S07]  /*fcc0*/  LEPC R20, `(.L_x_2468) ;  /* 0x000000001014794e */ /* 0x000fce0000000000 */
[----:B0-----:R-:W-:Y:S05]  /*fcd0*/  CALL.ABS.NOINC R2 ;  /* 0x0000000002007343 */ /* 0x001fea0003c00000 */
.L_x_2468:
[----:B------:R-:W-:Y:S05]  /*fce0*/  BSYNC B6 ;  /* 0x0000000000067941 */ /* 0x000fea0003800000 */
.L_x_2467:
[----:B------:R-:W3:Y:S01]  /*fcf0*/  LDL.LU R2, [R1+0x18] ;  /* 0x0000180001027983 */ /* 0x000ee20000300800 */
[----:B------:R-:W-:Y:S01]  /*fd00*/  ULDC.64 UR6, c[0x0][0x2e0] ;  /* 0x0000b80000067ab9 */ /* 0x000fe20000000a00 */
[----:B------:R-:W-:Y:S01]  /*fd10*/  IMAD.MOV.U32 R3, RZ, RZ, R35 ;  /* 0x000000ffff037224 */ /* 0x000fe200078e0023 */
[----:B------:R-:W-:Y:S01]  /*fd20*/  ULDC.64 UR4, c[0x0][0x2d8] ;  /* 0x0000b60000047ab9 */ /* 0x000fe20000000a00 */
[----:B------:R-:W4:Y:S04]  /*fd30*/  LDL.LU.64 R20, [R1+0x8] ;  /* 0x0000080001147983 */ /* 0x000f280000300a00 */
[----:B------:R0:W5:Y:S01]  /*fd40*/  LDL R10, [R1+0x4] ;  /* 0x00000400010a7983 */ /* 0x0001620000100800 */
[----:B------:R-:W1:Y:S02]  /*fd50*/  S2R R11, SR_TID.X ;  /* 0x00000000000b7919 */ /* 0x000e640000002100 */
[----:B-1----:R-:W-:-:S05]  /*fd60*/  IMAD.SHL.U32 R8, R11, 0x8, RZ ;  /* 0x000000080b087824 */ /* 0x002fca00078e00ff */
[----:B------:R-:W-:Y:S01]  /*fd70*/  LOP3.LUT R8, R8, 0x38, RZ, 0xc0, !PT ;  /* 0x0000003808087812 */ /* 0x000fe200078ec0ff */
[----:B---3--:R-:W-:Y:S02]  /*fd80*/  IMAD.MOV.U32 R0, RZ, RZ, R2 ;  /* 0x000000ffff007224 */ /* 0x008fe400078e0002 */
[----:B----4-:R-:W-:Y:S01]  /*fd90*/  IMAD.MOV.U32 R2, RZ, RZ, R20 ;  /* 0x000000ffff027224 */ /* 0x010fe200078e0014 */
[----:B------:R-:W1:Y:S01]  /*fda0*/  S2R R21, SR_TID.X ;  /* 0x0000000000157919 */ /* 0x000e620000002100 */
[----:B------:R-:W3:Y:S01]  /*fdb0*/  LDC R20, c[0x0][0x448] ;  /* 0x00011200ff147b82 */ /* 0x000ee20000000800 */
[----:B------:R-:W-:Y:S02]  /*fdc0*/  IMAD R4, R0, UR6, RZ ;  /* 0x0000000600047c24 */ /* 0x000fe4000f8e02ff */
[----:B------:R-:W-:-:S04]  /*fdd0*/  IMAD.WIDE.U32 R2, R26, UR4, R2 ;  /* 0x000000041a027c25 */ /* 0x000fc8000f8e0002 */
[----:B------:R-:W-:Y:S01]  /*fde0*/  IMAD R3, R26, UR5, R3 ;  /* 0x000000051a037c24 */ /* 0x000fe2000f8e0203 */
[----:B------:R-:W-:Y:S01]  /*fdf0*/  ULDC.64 UR4, c[0x0][0x2d0] ;  /* 0x0000b40000047ab9 */ /* 0x000fe20000000a00 */
[C---:B------:R-:W-:Y:S02]  /*fe00*/  IMAD R4, R30.reuse, UR7, R4 ;  /* 0x000000071e047c24 */ /* 0x040fe4000f8e0204 */
[----:B------:R-:W-:Y:S01]  /*fe10*/  IMAD.WIDE.U32 R2, R30, UR6, R2 ;  /* 0x000000061e027c25 */ /* 0x000fe2000f8e0002 */
[----:B---3--:R-:W-:Y:S02]  /*fe20*/  ISETP.NE.AND P6, PT, R20, 0x1, PT ;  /* 0x000000011400780c */ /* 0x008fe40003fc5270 */
[----:B------:R-:W3:Y:S01]  /*fe30*/  S2R R20, SR_TID.X ;  /* 0x0000000000147919 */ /* 0x000ee20000002100 */
[----:B-1----:R-:W-:-:S04]  /*fe40*/  LOP3.LUT R21, R21, 0x7f, RZ, 0xc0, !PT ;  /* 0x0000007f15157812 */ /* 0x002fc800078ec0ff */
[----:B------:R-:W-:-:S06]  /*fe50*/  SHF.R.U32.HI R21, RZ, 0x3, R21 ;  /* 0x00000003ff157819 */ /* 0x000fcc0000011615 */
[----:B--2---:R-:W1:Y:S08]  /*fe60*/  @P6 LDC R7, c[0x0][0x44c] ;  /* 0x00011300ff076b82 */ /* 0x004e700000000800 */
[----:B------:R-:W2:Y:S01]  /*fe70*/  @P6 LDC R6, c[0x0][0x450] ;  /* 0x00011400ff066b82 */ /* 0x000ea20000000800 */
[----:B---3--:R-:W-:-:S05]  /*fe80*/  IMAD.SHL.U32 R20, R20, 0x10, RZ ;  /* 0x0000001014147824 */ /* 0x008fca00078e00ff */
[----:B------:R-:W-:-:S05]  /*fe90*/  LOP3.LUT R20, R21, 0x70, R20, 0xf8, !PT ;  /* 0x0000007015147812 */ /* 0x000fca00078ef814 */
[----:B------:R-:W-:-:S04]  /*fea0*/  IMAD R5, R17, 0x80, R20 ;  /* 0x0000008011057824 */ /* 0x000fc800078e0214 */
[----:B-1----:R-:W-:Y:S01]  /*feb0*/  @P6 IMAD.HI.U32 R7, R5, R7, RZ ;  /* 0x0000000705076227 */ /* 0x002fe200078e00ff */
[----:B------:R-:W-:-:S04]  /*fec0*/  MOV R0, R5 ;  /* 0x0000000500007202 */ /* 0x000fc80000000f00 */
[----:B--2---:R-:W-:Y:S02]  /*fed0*/  @P6 SHF.R.U32.HI R0, RZ, R6, R7 ;  /* 0x00000006ff006219 */ /* 0x004fe40000011607 */
[----:B------:R-:W1:Y:S01]  /*fee0*/  LDC R6, c[0x0][0x448] ;  /* 0x00011200ff067b82 */ /* 0x000e620000000800 */
[----:B------:R-:W-:Y:S02]  /*fef0*/  IMAD.IADD R3, R3, 0x1, R4 ;  /* 0x0000000103037824 */ /* 0x000fe400078e0204 */
[----:B------:R-:W-:Y:S02]  /*ff00*/  IMAD.MOV R4, RZ, RZ, -R0 ;  /* 0x000000ffff047224 */ /* 0x000fe400078e0a00 */
[----:B------:R-:W-:-:S04]  /*ff10*/  IMAD.WIDE.U32 R2, R0, UR4, R2 ;  /* 0x0000000400027c25 */ /* 0x000fc8000f8e0002 */
[----:B-1----:R-:W-:Y:S01]  /*ff20*/  IMAD R4, R6, R4, R5 ;  /* 0x0000000406047224 */ /* 0x002fe200078e0205 */
[----:B------:R-:W-:-:S05]  /*ff30*/  SHF.R.S32.HI R5, RZ, 0x1f, R0 ;  /* 0x0000001fff057819 */ /* 0x000fca0000011400 */
[----:B------:R-:W-:-:S04]  /*ff40*/  IMAD R5, R5, UR4, RZ ;  /* 0x0000000405057c24 */ /* 0x000fc8000f8e02ff */
[----:B------:R-:W-:Y:S01]  /*ff50*/  IMAD R5, R0, UR5, R5 ;  /* 0x0000000500057c24 */ /* 0x000fe2000f8e0205 */
[----:B------:R-:W-:Y:S01]  /*ff60*/  SHF.R.S32.HI R0, RZ, 0x1f, R4 ;  /* 0x0000001fff007819 */ /* 0x000fe20000011404 */
[----:B------:R-:W-:Y:S02]  /*ff70*/  ULDC.64 UR4, c[0x0][0x2c8] ;  /* 0x0000b20000047ab9 */ /* 0x000fe40000000a00 */
[----:B------:R-:W-:Y:S02]  /*ff80*/  IMAD.IADD R3, R3, 0x1, R5 ;  /* 0x0000000103037824 */ /* 0x000fe400078e0205 */
[----:B------:R-:W-:Y:S02]  /*ff90*/  IMAD R5, R0, UR4, RZ ;  /* 0x0000000400057c24 */ /* 0x000fe4000f8e02ff */
[----:B------:R-:W-:Y:S02]  /*ffa0*/  IMAD.SHL.U32 R21, R11, 0x8, RZ ;  /* 0x000000080b157824 */ /* 0x000fe400078e00ff */
[----:B------:R-:W-:-:S02]  /*ffb0*/  IMAD R0, R4, UR5, R5 ;  /* 0x0000000504007c24 */ /* 0x000fc4000f8e0205 */
[----:B------:R-:W-:Y:S01]  /*ffc0*/  IMAD.WIDE.U32 R2, R4, UR4, R2 ;  /* 0x0000000404027c25 */ /* 0x000fe2000f8e0002 */
        /* <DEDUP_REMOVED lines=14> */
[----:B0-----:R-:W-:Y:S10]  /*100b0*/  BRA.DIV UR5, `(.L_x_2469) ;  /* 0x0000003e05807947 */ /* 0x001ff4000b800000 */
[----:B------:R-:W0:Y:S01]  /*100c0*/  SHFL.IDX PT, R14, R0, RZ, 0x181f ;  /* 0x00181fff000e7589 */ /* 0x000e2200000e0000 */
[----:B-----5:R-:W-:Y:S02]  /*100d0*/  IMAD R5, R10, R6, RZ ;  /* 0x000000060a057224 */ /* 0x020fe400078e02ff */
[----:B------:R-:W-:Y:S01]  /*100e0*/  IMAD R17, R17, 0x80, R9 ;  /* 0x0000008011117824 */ /* 0x000fe200078e0209 */
[----:B------:R-:W1:Y:S03]  /*100f0*/  SHFL.IDX PT, R2, R4, RZ, 0x181f ;  /* 0x00181fff04027589 */ /* 0x000e6600000e0000 */
[C---:B------:R-:W-:Y:S01]  /*10100*/  VIADD R6, R17.reuse, 0x10 ;  /* 0x0000001011067836 */ /* 0x040fe20000000000 */
[----:B------:R-:W-:-:S13]  /*10110*/  ISETP.GE.AND P1, PT, R17, R5, PT ;  /* 0x000000051100720c */ /* 0x000fda0003f26270 */
[----:B0-----:R-:W-:-:S04]  /*10120*/  @!P1 LEA R14, P4, R8, R14, 0x1 ;  /* 0x0000000e080e9211 */ /* 0x001fc800078808ff */
[----:B-1----:R-:W-:Y:S01]  /*10130*/  @!P1 IADD3.X R3, RZ, R2, RZ, P4, !PT ;  /* 0x00000002ff039210 */ /* 0x002fe200027fe4ff */
[----:B------:R-:W-:Y:S02]  /*10140*/  @!P1 IMAD.MOV.U32 R2, RZ, RZ, R14 ;  /* 0x000000ffff029224 */ /* 0x000fe400078e000e */
[----:B------:R-:W0:Y:S04]  /*10150*/  SHFL.IDX PT, R14, R0, 0x1, 0x181f ;  /* 0x00381f00000e7f89 */ /* 0x000e2800000e0000 */
[----:B------:R-:W-:Y:S04]  /*10160*/  @!P1 LDGSTS.E.BYPASS.LTC128B.128 [R33+0xc400], desc[UR36][R2.64], !P3 ;  /* 0x0c40000002219fae */ /* 0x000fe8000d901d64 */
[----:B------:R-:W-:Y:S04]  /*10170*/  @!P1 LDGSTS.E.BYPASS.LTC128B.128 [R33+0x10400], desc[UR36][R2.64+0x80], !P2 ;  /* 0x1040008002219fae */ /* 0x000fe8000d101d64 */
[----:B------:R1:W-:Y:S01]  /*10180*/  @!P1 LDGSTS.E.BYPASS.LTC128B.128 [R33+0x14400], desc[UR36][R2.64+0x100], !P0 ;  /* 0x1440010002219fae */ /* 0x0003e2000c101d64 */
[----:B------:R-:W-:Y:S01]  /*10190*/  ISETP.GE.AND P1, PT, R6, R5, PT ;  /* 0x000000050600720c */ /* 0x000fe20003f26270 */
[----:B------:R-:W-:-:S02]  /*101a0*/  VIADD R6, R17, 0x20 ;  /* 0x0000002011067836 */ /* 0x000fc40000000000 */
[----:B-1----:R-:W1:Y:S10]  /*101b0*/  SHFL.IDX PT, R2, R4, 0x1, 0x181f ;  /* 0x00381f0004027f89 */ /* 0x002e7400000e0000 */
[----:B0-----:R-:W-:-:S05]  /*101c0*/  @!P1 LEA R14, P4, R8, R14, 0x1 ;  /* 0x0000000e080e9211 */ /* 0x001fca00078808ff */
[----:B-1----:R-:W-:Y:S02]  /*101d0*/  @!P1 IMAD.X R7, RZ, RZ, R2, P4 ;  /* 0x000000ffff079224 */ /* 0x002fe400020e0602 */
[----:B------:R-:W-:Y:S02]  /*101e0*/  @!P1 IMAD.MOV.U32 R2, RZ, RZ, R14 ;  /* 0x000000ffff029224 */ /* 0x000fe400078e000e */
[----:B------:R-:W-:Y:S01]  /*101f0*/  @!P1 IMAD.MOV.U32 R3, RZ, RZ, R7 ;  /* 0x000000ffff039224 */ /* 0x000fe200078e0007 */
        /* <DEDUP_REMOVED lines=8> */
[----:B-1----:R-:W-:Y:S01]  /*10280*/  @!P1 IMAD.X R7, RZ, RZ, R2, P4 ;  /* 0x000000ffff079224 */ /* 0x002fe200020e0602 */
[----:B------:R-:W-:Y:S02]  /*10290*/  @!P1 MOV R2, R14 ;  /* 0x0000000e00029202 */ /* 0x000fe40000000f00 */
[----:B------:R-:W0:Y:S01]  /*102a0*/  SHFL.IDX PT, R14, R0, 0x3, 0x181f ;  /* 0x00781f00000e7f89 */ /* 0x000e2200000e0000 */
[----:B------:R-:W-:-:S05]  /*102b0*/  @!P1 IMAD.MOV.U32 R3, RZ, RZ, R7 ;  /* 0x000000ffff039224 */ /* 0x000fca00078e0007 */
        /* <DEDUP_REMOVED lines=36> */
[----:B------:R-:W-:-:S03]  /*10500*/  ISETP.GE.AND P1, PT, R6, R5, PT ;  /* 0x000000050600720c */ /* 0x000fc60003f26270 */
[----:B-1----:R-:W1:Y:S10]  /*10510*/  SHFL.IDX PT, R2, R4, 0x6, 0x181f ;  /* 0x00d81f0004027f89 */ /* 0x002e7400000e0000 */
[----:B0-----:R-:W-:Y:S01]  /*10520*/  @!P1 LEA R14, P4, R8, R14, 0x1 ;  /* 0x0000000e080e9211 */ /* 0x001fe200078808ff */
[----:B------:R-:W0:Y:S04]  /*10530*/  SHFL.IDX PT, R4, R4, 0x7, 0x181f ;  /* 0x00f81f0004047f89 */ /* 0x000e2800000e0000 */
[----:B-1----:R-:W-:Y:S01]  /*10540*/  @!P1 IMAD.X R7, RZ, RZ, R2, P4 ;  /* 0x000000ffff079224 */ /* 0x002fe200020e0602 */
[----:B------:R-:W-:-:S02]  /*10550*/  @!P1 MOV R2, R14 ;  /* 0x0000000e00029202 */ /* 0x000fc40000000f00 */
[----:B------:R1:W2:Y:S01]  /*10560*/  SHFL.IDX PT, R14, R0, 0x7, 0x181f ;  /* 0x00f81f00000e7f89 */ /* 0x0002a200000e0000 */
[----:B------:R-:W-:-:S05]  /*10570*/  @!P1 IMAD.MOV.U32 R3, RZ, RZ, R7 ;  /* 0x000000ffff039224 */ /* 0x000fca00078e0007 */
[----:B------:R1:W-:Y:S04]  /*10580*/  @!P1 LDGSTS.E.BYPASS.LTC128B.128 [R33+0xf400], desc[UR36][R2.64], !P3 ;  /* 0x0f40000002219fae */ /* 0x0003e8000d901d64 */
[----:B------:R1:W-:Y:S04]  /*10590*/  @!P1 LDGSTS.E.BYPASS.LTC128B.128 [R33+0x13400], desc[UR36][R2.64+0x80], !P2 ;  /* 0x1340008002219fae */ /* 0x0003e8000d101d64 */
[----:B0-----:R1:W-:Y:S02]  /*105a0*/  @!P1 LDGSTS.E.BYPASS.LTC128B.128 [R33+0x17400], desc[UR36][R2.64+0x100], !P0 ;  /* 0x1740010002219fae */ /* 0x0013e4000c101d64 */
.L_x_2560:
[----:B-1----:R-:W-:Y:S01]  /*105b0*/  VIADD R0, R17, 0x70 ;  /* 0x0000007011007836 */ /* 0x002fe20000000000 */
[----:B------:R-:W-:Y:S04]  /*105c0*/  BSSY B0, `(.L_x_2470) ;  /* 0x000000b000007945 */ /* 0x000fe80003800000 */
        /* <DEDUP_REMOVED lines=10> */
.L_x_2471:
[----:B------:R-:W-:Y:S05]  /*10670*/  BSYNC B0 ;  /* 0x0000000000007941 */ /* 0x000fea0003800000 */
.L_x_2470:
[----:B------:R-:W-:Y:S01]  /*10680*/  NOP ;  /* 0x0000000000007918 */ /* 0x000fe20000000000 */
[----:B------:R-:W-:-:S13]  /*10690*/  PLOP3.LUT P0, PT, PT, PT, PT, 0x80, 0x0 ;  /* 0x000000000000781c */ /* 0x000fda0003f0f070 */
.L_x_2472:
        /* <DEDUP_REMOVED lines=20> */
.L_x_2561:
[----:B------:R-:W-:Y:S05]  /*107e0*/  BSYNC B0 ;  /* 0x0000000000007941 */ /* 0x000fea0003800000 */
.L_x_2473:
[----:B------:R-:W-:Y:S01]  /*107f0*/  ISETP.GE.AND P0, PT, R0, R36, PT ;  /* 0x000000240000720c */ /* 0x000fe20003f06270 */
[----:B------:R-:W-:-:S12]  /*10800*/  BSSY B0, `(.L_x_2475) ;  /* 0x00000f6000007945 */ /* 0x000fd80003800000 */
[----:B------:R-:W-:Y:S05]  /*10810*/  @!P0 BRA `(.L_x_2476) ;  /* 0x0000000c00d08947 */ /* 0x000fea0003800000 */
[----:B------:R-:W-:Y:S01]  /*10820*/  IMAD.MOV.U32 R10, RZ, RZ, R27 ;  /* 0x000000ffff0a7224 */ /* 0x000fe200078e001b */
[----:B------:R-:W-:Y:S01]  /*10830*/  MOV R17, R28 ;  /* 0x0000001c00117202 */ /* 0x000fe20000000f00 */
[----:B------:R-:W-:-:S07]  /*10840*/  IMAD.MOV.U32 R30, RZ, RZ, R25 ;  /* 0x000000ffff1e7224 */ /* 0x000fce00078e0019 */
.L_x_2489:
        /* <DEDUP_REMOVED lines=42> */
.L_x_2477:
[----:B------:R-:W-:Y:S01]  /*10af0*/  IMAD R6, R27, 0x8, R22 ;  /* 0x000000081b067824 */ /* 0x000fe200078e0216 */
[----:B------:R-:W-:Y:S01]  /*10b00*/  SHF.L.U32 R3, R28, 0x1f, RZ ;  /* 0x0000001f1c037819 */ /* 0x000fe200000006ff */
[----:B------:R-:W-:Y:S03]  /*10b10*/  BSSY B1, `(.L_x_2478) ;  /* 0x0000003000017945 */ /* 0x000fe60003800000 */
[----:B------:R-:W0:Y:S02]  /*10b20*/  SYNCS.PHASECHK.TRANS64.TRYWAIT P0, [R6+URZ+0x2a840], R3 ;  /* 0x02a84003060075a7 */ /* 0x000e24000800017f */
[----:B0-----:R-:W-:Y:S05]  /*10b30*/  @!P0 BRA `(.L_x_2479) ;  /* 0x0000003c00908947 */ /* 0x001fea0003800000 */
.L_x_2562:
[----:B------:R-:W-:Y:S05]  /*10b40*/  BSYNC B1 ;  /* 0x0000000000017941 */ /* 0x000fea0003800000 */
.L_x_2478:
        /* <DEDUP_REMOVED lines=30> */
[----:B------:R-:W-:-:S05]  /*10d30*/  LOP3.LUT R11, R11, 0x38, RZ, 0xc0, !PT ;  /* 0x000000380b0b7812 */ /* 0x000fca00078ec0ff */
[----:B------:R-:W-:-:S05]  /*10d40*/  IMAD.SHL.U32 R0, R11, 0x2, RZ ;  /* 0x000000020b007824 */ /* 0x000fca00078e00ff */
[----:B-1----:R-:W-:-:S04]  /*10d50*/  IADD3 R2, P0, R2, R0, RZ ;  /* 0x0000000002027210 */ /* 0x002fc80007f1e0ff */
[----:B0-----:R-:W-:-:S05]  /*10d60*/  IADD3.X R3, RZ, R3, RZ, P0, !PT ;  /* 0x00000003ff037210 */ /* 0x001fca00007fe4ff */
        /* <DEDUP_REMOVED lines=32> */
.L_x_2576:
        /* <DEDUP_REMOVED lines=10> */
.L_x_2481:
        /* <DEDUP_REMOVED lines=10> */
.L_x_2482:
[----:B------:R3:W-:Y:S01]  /*110b0*/  SYNCS.ARRIVE.TRANS64.A1T0 RZ, [R6+URZ+0x2a830], RZ ;  /* 0x02a830ff06ff79a7 */ /* 0x0007e2000810003f */
[----:B------:R-:W-:Y:S05]  /*110c0*/  @!P2 BRA `(.L_x_2483) ;  /* 0x000000000004a947 */ /* 0x000fea0003800000 */
[----:B------:R-:W-:Y:S01]  /*110d0*/  BPT.TRAP 0x1 ;  /* 0x000000040000795c */ /* 0x000fe20000300000 */
.L_x_2483:
[----:B-1----:R-:W-:Y:S01]  /*110e0*/  SHF.L.U32 R2, R17, 0x1f, RZ ;  /* 0x0000001f11027819 */ /* 0x002fe200000006ff */
[----:B------:R-:W-:Y:S01]  /*110f0*/  IMAD R4, R10, 0x8, R22 ;  /* 0x000000080a047824 */ /* 0x000fe200078e0216 */
[----:B------:R-:W-:Y:S03]  /*11100*/  BSSY B1, `(.L_x_2484) ;  /* 0x0000003000017945 */ /* 0x000fe60003800000 */
[----:B------:R-:W1:Y:S02]  /*11110*/  SYNCS.PHASECHK.TRANS64.TRYWAIT P0, [R4+URZ+0x2a860], R2 ;  /* 0x02a86002040075a7 */ /* 0x000e64000800017f */
[----:B-1----:R-:W-:Y:S05]  /*11120*/  @!P0 BRA `(.L_x_2485) ;  /* 0x0000004000048947 */ /* 0x002fea0003800000 */
.L_x_2577:
[----:B------:R-:W-:Y:S05]  /*11130*/  BSYNC B1 ;  /* 0x0000000000017941 */ /* 0x000fea0003800000 */
.L_x_2484:
[----:B------:R-:W4:Y:S01]  /*11140*/  S2R R3, SR_TID.X ;  /* 0x0000000000037919 */ /* 0x000f220000002100 */
[----:B---3--:R-:W-:Y:S01]  /*11150*/  IMAD R6, R30, -0x60, R34 ;  /* 0xffffffa01e067824 */ /* 0x008fe200078e0222 */
[----:B------:R-:W-:Y:S01]  /*11160*/  UMOV UR4, 0xffffffff ;  /* 0xffffffff00047882 */ /* 0x000fe20000000000 */
[----:B0-----:R-:W-:Y:S01]  /*11170*/  IMAD R5, R10, 0x3000, R32 ;  /* 0x000030000a057824 */ /* 0x001fe200078e0220 */
[----:B------:R-:W-:Y:S02]  /*11180*/  LOP3.LUT P0, RZ, R29, 0x2, RZ, 0xc0, !PT ;  /* 0x000000021dff7812 */ /* 0x000fe4000780c0ff */
[----:B----4-:R-:W-:-:S04]  /*11190*/  LOP3.LUT R3, R3, 0x7f, RZ, 0xc0, !PT ;  /* 0x0000007f03037812 */ /* 0x010fc800078ec0ff */
[----:B------:R-:W-:-:S04]  /*111a0*/  SHF.R.U32.HI R3, RZ, 0x3, R3 ;  /* 0x00000003ff037819 */ /* 0x000fc80000011603 */
[----:B------:R-:W-:Y:S01]  /*111b0*/  IADD3 R6, -R3, R6, RZ ;  /* 0x0000000603067210 */ /* 0x000fe20007ffe1ff */
        /* <DEDUP_REMOVED lines=45> */
.L_x_2591:
        /* <DEDUP_REMOVED lines=16> */
[----:B------:R-:W-:Y:S01]  /*11590*/  IMAD R21, R21, UR4, RZ ;  /* 0x0000000415157c24 */ /* 0x000fe2000f8e02ff */
[----:B------:R-:W-:-:S03]  /*115a0*/  IADD3 R3, R3, R9, RZ ;  /* 0x0000000903037210 */ /* 0x000fc60007ffe0ff */
[C---:B------:R-:W-:Y:S02]  /*115b0*/  IMAD R21, R8.reuse, UR5, R21 ;  /* 0x0000000508157c24 */ /* 0x040fe4000f8e0215 */
[----:B------:R-:W-:-:S04]  /*115c0*/  IMAD.WIDE.U32 R2, R8, UR4, R2 ;  /* 0x0000000408027c25 */ /* 0x000fc8000f8e0002 */
[----:B------:R-:W-:-:S07]  /*115d0*/  IMAD.IADD R21, R3, 0x1, R21 ;  /* 0x0000000103157824 */ /* 0x000fce00078e0215 */
.L_x_2487:
        /* <DEDUP_REMOVED lines=10> */
.L_x_2488:
        /* <DEDUP_REMOVED lines=14> */
.L_x_2476:
[----:B------:R-:W-:Y:S05]  /*11760*/  BSYNC B0 ;  /* 0x0000000000007941 */ /* 0x000fea0003800000 */
.L_x_2475:
        /* <DEDUP_REMOVED lines=17> */
.L_x_2491:
[----:B------:R-:W-:Y:S05]  /*11880*/  BSYNC B0 ;  /* 0x0000000000007941 */ /* 0x000fea0003800000 */
.L_x_2490:
[----:B------:R-:W-:-:S13]  /*11890*/  LOP3.LUT P0, RZ, R23, 0x10, RZ, 0xc0, !PT ;  /* 0x0000001017ff7812 */ /* 0x000fda000780c0ff */
[----:B------:R-:W-:Y:S05]  /*118a0*/  @!P0 BRA `(.L_x_2492) ;  /* 0x0000000000048947 */ /* 0x000fea0003800000 */
[----:B------:R-:W-:Y:S01]  /*118b0*/  BPT.TRAP 0x1 ;  /* 0x000000040000795c */ /* 0x000fe20000300000 */
.L_x_2492:
[----:B------:R-:W-:Y:S01]  /*118c0*/  IMAD R0, R27, 0x8, R22 ;  /* 0x000000081b007824 */ /* 0x000fe200078e0216 */
[----:B0-----:R-:W-:Y:S01]  /*118d0*/  SHF.L.U32 R3, R28, 0x1f, RZ ;  /* 0x0000001f1c037819 */ /* 0x001fe200000006ff */
[----:B------:R-:W-:Y:S01]  /*118e0*/  BSSY B0, `(.L_x_2493) ;  /* 0x0000004000007945 */ /* 0x000fe20003800000 */
[----:B------:R-:W-:Y:S02]  /*118f0*/  IMAD R6, R25, -0x60, R34 ;  /* 0xffffffa019067824 */ /* 0x000fe400078e0222 */
[----:B------:R-:W0:Y:S02]  /*11900*/  SYNCS.PHASECHK.TRANS64.TRYWAIT P0, [R0+URZ+0x2a860], R3 ;  /* 0x02a86003000075a7 */ /* 0x000e24000800017f */
[----:B0-----:R-:W-:Y:S05]  /*11910*/  @!P0 BRA `(.L_x_2494) ;  /* 0x0000004000088947 */ /* 0x001fea0003800000 */
.L_x_2592:
[----:B------:R-:W-:Y:S05]  /*11920*/  BSYNC B0 ;  /* 0x0000000000007941 */ /* 0x000fea0003800000 */
.L_x_2493:
[----:B------:R-:W1:Y:S01]  /*11930*/  S2R R2, SR_TID.X ;  /* 0x0000000000027919 */ /* 0x000e620000002100 */
[----:B------:R-:W-:Y:S01]  /*11940*/  UMOV UR4, 0xffffffff ;  /* 0xffffffff00047882 */ /* 0x000fe20000000000 */
[----:B------:R-:W-:Y:S01]  /*11950*/  IMAD R7, R27, 0x3000, R32 ;  /* 0x000030001b077824 */ /* 0x000fe200078e0220 */
[----:B-1----:R-:W-:-:S04]  /*11960*/  LOP3.LUT R2, R2, 0x7f, RZ, 0xc0, !PT ;  /* 0x0000007f02027812 */ /* 0x002fc800078ec0ff */
[----:B------:R-:W-:-:S04]  /*11970*/  SHF.R.U32.HI R2, RZ, 0x3, R2 ;  /* 0x00000003ff027819 */ /* 0x000fc80000011602 */
[----:B------:R-:W-:Y:S01]  /*11980*/  IADD3 R6, -R2, R6, RZ ;  /* 0x0000000602067210 */ /* 0x000fe20007ffe1ff */
        /* <DEDUP_REMOVED lines=47> */
[----:B--2---:R-:W-:-:S04]  /*11c80*/  IADD3 R2, P4, R10, R5, RZ ;  /* 0x000000050a027210 */ /* 0x004fc80007f9e0ff */
[----:B---3--:R-:W-:-:S05]  /*11c90*/  IADD3.X R3, RZ, R7, RZ, P4, !PT ;  /* 0x00000007ff037210 */ /* 0x008fca00027fe4ff */
[----:B------:R1:W-:Y:S04]  /*11ca0*/  LDGSTS.E.BYPASS.LTC128B.128 [R4+0x2400], desc[UR36][R2.64], !P2 ;  /* 0x0240000002047fae */ /* 0x0003e8000d101d64 */
[----:B0---4-:R1:W-:Y:S02]  /*11cb0*/  LDGSTS.E.BYPASS.LTC128B.128 [R4+0x5400], desc[UR36][R2.64+0x80], !P3 ;  /* 0x0540008002047fae */ /* 0x0113e4000d901d64 */
.L_x_2606:
        /* <DEDUP_REMOVED lines=11> */
.L_x_2496:
        /* <DEDUP_REMOVED lines=10> */
.L_x_2497:
[----:B------:R1:W-:Y:S01]  /*11e10*/  SYNCS.ARRIVE.TRANS64.A1T0 RZ, [R0+URZ+0x2a850], RZ ;  /* 0x02a850ff00ff79a7 */ /* 0x0003e2000810003f */
[----:B------:R-:W-:-:S05]  /*11e20*/  VIADD R27, R27, 0x1 ;  /* 0x000000011b1b7836 */ /* 0x000fca0000000000 */
[----:B------:R-:W-:-:S04]  /*11e30*/  ISETP.NE.AND P0, PT, R27, 0x2, PT ;  /* 0x000000021b00780c */ /* 0x000fc80003f05270 */
[----:B0-----:R-:W-:Y:S02]  /*11e40*/  SEL R3, RZ, 0x1, P0 ;  /* 0x00000001ff037807 */ /* 0x001fe40000000000 */
[----:B------:R-:W-:Y:S02]  /*11e50*/  SEL R27, R27, RZ, P0 ;  /* 0x000000ff1b1b7207 */ /* 0x000fe40000000000 */
[----:B-1----:R-:W-:-:S07]  /*11e60*/  LOP3.LUT R28, R28, R3, RZ, 0x3c, !PT ;  /* 0x000000031c1c7212 */ /* 0x002fce00078e3cff */
.L_x_2454:
[----:B------:R-:W-:Y:S05]  /*11e70*/  BSYNC B7 ;  /* 0x0000000000077941 */ /* 0x000fea0003800000 */
.L_x_2452:
        /* <DEDUP_REMOVED lines=8> */
[----:B------:R1:W2:Y:S01]  /*11f00*/  LDS.128 R16, [R22+0x2a8d0] ;  /* 0x02a8d00016107984 */ /* 0x0002a20000000c00 */
[----:B------:R-:W-:Y:S06]  /*11f10*/  BAR.ARV 0x4, 0x180 ;  /* 0x0106000000007b1d */ /* 0x000fec0000002000 */
[----:B------:R-:W-:Y:S05]  /*11f20*/  BRA `(.L_x_2499) ;  /* 0x0000000c00d47947 */ /* 0x000fea0003800000 */
.L_x_2498:
        /* <DEDUP_REMOVED lines=22> */
[----:B--2---:R-:W-:Y:S01]  /*12090*/  @!P1 MOV R8, R2 ;  /* 0x0000000200089202 */ /* 0x004fe20000000f00 */
        /* <DEDUP_REMOVED lines=20> */
.L_x_2616:
[----:B------:R-:W-:Y:S02]  /*121e0*/  ULDC UR4, c[0x0][0xc38] ;  /* 0x00030e0000047ab9 */ /* 0x000fe40000000800 */
[----:B------:R-:W-:-:S04]  /*121f0*/  IMAD.U32 R5, RZ, RZ, UR4 ;  /* 0x00000004ff057e24 */ /* 0x000fc8000f8e00ff */
[----:B-1----:R-:W-:-:S05]  /*12200*/  IMAD R14, R14, R5, RZ ;  /* 0x000000050e0e7224 */ /* 0x002fca00078e02ff */
[----:B------:R-:W-:-:S04]  /*12210*/  IADD3 R7, R7, R14, RZ ;  /* 0x0000000e07077210 */ /* 0x000fc80007ffe0ff */
[----:B------:R-:W-:-:S13]  /*12220*/  ISETP.GT.AND P6, PT, R7, R0, PT ;  /* 0x000000000700720c */ /* 0x000fda0003fc4270 */
[----:B------:R-:W-:Y:S05]  /*12230*/  @P6 BRA `(.L_x_2501) ;  /* 0x0000000000a46947 */ /* 0x000fea0003800000 */
.L_x_2504:
        /* <DEDUP_REMOVED lines=34> */
[----:B------:R0:W1:Y:S02]  /*12460*/  SHFL.IDX PT, R14, R2, 0x1f, 0x1f ;  /* 0x03e01f00020e7f89 */ /* 0x00006400000e0000 */
.L_x_2624:
[----:B------:R-:W-:Y:S02]  /*12470*/  ULDC UR4, c[0x0][0xc38] ;  /* 0x00030e0000047ab9 */ /* 0x000fe40000000800 */
[----:B------:R-:W-:-:S04]  /*12480*/  IMAD.U32 R5, RZ, RZ, UR4 ;  /* 0x00000004ff057e24 */ /* 0x000fc8000f8e00ff */
[----:B-1----:R-:W-:-:S04]  /*12490*/  IMAD R14, R14, R5, RZ ;  /* 0x000000050e0e7224 */ /* 0x002fc800078e02ff */
[----:B------:R-:W-:-:S05]  /*124a0*/  IMAD.IADD R7, R14, 0x1, R7 ;  /* 0x000000010e077824 */ /* 0x000fca00078e0207 */
[----:B------:R-:W-:-:S13]  /*124b0*/  ISETP.GT.AND P6, PT, R7, R0, PT ;  /* 0x000000000700720c */ /* 0x000fda0003fc4270 */
[----:B------:R-:W-:Y:S05]  /*124c0*/  @!P6 BRA `(.L_x_2504) ;  /* 0xfffffffc005ce947 */ /* 0x000fea000383ffff */
.L_x_2501:
        /* <DEDUP_REMOVED lines=10> */
.L_x_2629:
[----:B------:R-:W-:-:S13]  /*12570*/  ISETP.NE.AND P0, PT, R3, RZ, PT ;  /* 0x000000ff0300720c */ /* 0x000fda0003f05270 */
[----:B------:R-:W-:Y:S05]  /*12580*/  @!P0 BRA `(.L_x_2506) ;  /* 0x0000000000108947 */ /* 0x000fea0003800000 */
[----:B------:R-:W-:Y:S01]  /*12590*/  UMOV UR4, 0xffffffff ;  /* 0xffffffff00047882 */ /* 0x000fe20000000000 */
[----:B-1----:R-:W-:Y:S02]  /*125a0*/  VIADD R12, R12, 0xffffffff ;  /* 0xffffffff0c0c7836 */ /* 0x002fe40000000000 */
[----:B------:R-:W-:Y:S05]  /*125b0*/  BRA.DIV UR4, `(.L_x_2507) ;  /* 0x0000004604307947 */ /* 0x000fea000b800000 */
[----:B------:R4:W1:Y:S02]  /*125c0*/  SHFL.IDX PT, R6, R2, R12, 0x1f ;  /* 0x00001f0c02067589 */ /* 0x00086400000e0000 */
.L_x_2506:
[----:B---3--:R-:W-:Y:S01]  /*125d0*/  ISETP.NE.AND P0, PT, R8, 0x1, PT ;  /* 0x000000010800780c */ /* 0x008fe20003f05270 */
[----:B-1----:R-:W-:-:S04]  /*125e0*/  IMAD R16, R6, R5, R7 ;  /* 0x0000000506107224 */ /* 0x002fc800078e0207 */
[----:B------:R-:W-:-:S08]  /*125f0*/  IMAD.IADD R0, R0, 0x1, -R16 ;  /* 0x0000000100007824 */ /* 0x000fd000078e0a10 */
[----:B------:R-:W-:Y:S05]  /*12600*/  @!P0 BRA `(.L_x_2508) ;  /* 0x0000000000dc8947 */ /* 0x000fea0003800000 */
[----:B--2---:R-:W-:Y:S02]  /*12610*/  IABS R5, R17 ;  /* 0x0000001100057213 */ /* 0x004fe40000000000 */
[----:B------:R-:W-:Y:S02]  /*12620*/  IABS R4, R8 ;  /* 0x0000000800047213 */ /* 0x000fe40000000000 */
[----:B------:R-:W1:Y:S08]  /*12630*/  I2F.RP R6, R5 ;  /* 0x0000000500067306 */ /* 0x000e700000209400 */
[----:B------:R-:W2:Y:S08]  /*12640*/  I2F.RP R7, R4 ;  /* 0x0000000400077306 */ /* 0x000eb00000209400 */
[----:B-1----:R-:W0:Y:S08]  /*12650*/  MUFU.RCP R6, R6 ;  /* 0x0000000600067308 */ /* 0x002e300000001000 */
[----:B--2---:R-:W-:Y:S01]  /*12660*/  MUFU.RCP R7, R7 ;  /* 0x0000000700077308 */ /* 0x004fe20000001000 */
[----:B0---4-:R-:W-:-:S02]  /*12670*/  IADD3 R2, R6, 0xffffffe, RZ ;  /* 0x0ffffffe06027810 */ /* 0x011fc40007ffe0ff */
[----:B------:R-:W-:-:S05]  /*12680*/  IABS R6, R17 ;  /* 0x0000001100067213 */ /* 0x000fca0000000000 */
        /* <DEDUP_REMOVED lines=12> */
[----:B------:R-:W-:Y:S01]  /*12750*/  @!P1 IMAD.IADD R2, R2, 0x1, -R5 ;  /* 0x0000000102029824 */ /* 0x000fe200078e0a05 */
[----:B------:R-:W-:-:S02]  /*12760*/  @!P1 IADD3 R6, R6, 0x1, RZ ;  /* 0x0000000106069810 */ /* 0x000fc40007ffe0ff */
        /* <DEDUP_REMOVED lines=27> */
[----:B------:R-:W-:-:S04]  /*12920*/  @!P1 LOP3.LUT R5, RZ, R8, RZ, 0x33, !PT ;  /* 0x00000008ff059212 */ /* 0x000fc800078e33ff */
[----:B------:R-:W-:Y:S01]  /*12930*/  IADD3 R3, -R5, RZ, RZ ;  /* 0x000000ff05037210 */ /* 0x000fe20007ffe1ff */
[----:B------:R-:W-:-:S04]  /*12940*/  IMAD R5, R8, 0x1000000, R5 ;  /* 0x0100000008057824 */ /* 0x000fc800078e0205 */
[----:B------:R-:W-:-:S04]  /*12950*/  IMAD R8, R8, R3, R6 ;  /* 0x0000000308087224 */ /* 0x000fc800078e0206 */
[----:B------:R-:W-:Y:S01]  /*12960*/  IMAD R18, R8, 0x10000, R5 ;  /* 0x0001000008127824 */ /* 0x000fe200078e0205 */
[----:B------:R-:W-:Y:S06]  /*12970*/  BRA `(.L_x_2509) ;  /* 0x0000000000f07947 */ /* 0x000fec0003800000 */
.L_x_2508:
        /* <DEDUP_REMOVED lines=60> */
.L_x_2509:
[----:B------:R-:W-:-:S05]  /*12d40*/  LOP3.LUT R2, RZ, R2, RZ, 0x33, !PT ;  /* 0x00000002ff027212 */ /* 0x000fca00078e33ff */
[----:B------:R-:W-:Y:S01]  /*12d50*/  IMAD.IADD R17, R17, 0x1, R2 ;  /* 0x0000000111117824 */ /* 0x000fe200078e0202 */
[----:B------:R-:W-:Y:S06]  /*12d60*/  BRA `(.L_x_2510) ;  /* 0x00000000001c7947 */ /* 0x000fec0003800000 */
.L_x_2502:
[----:B------:R-:W-:Y:S01]  /*12d70*/  UMOV UR4, URZ ;  /* 0x0000003f00047c82 */ /* 0x000fe20008000000 */
[----:B------:R-:W-:Y:S01]  /*12d80*/  UMOV UR5, URZ ;  /* 0x0000003f00057c82 */ /* 0x000fe20008000000 */
[----:B------:R-:W-:Y:S01]  /*12d90*/  ULDC UR6, c[0x0][0xc3c] ;  /* 0x00030f0000067ab9 */ /* 0x000fe20000000800 */
[----:B------:R-:W-:Y:S01]  /*12da0*/  MOV R16, R0 ;  /* 0x0000000000107202 */ /* 0x000fe20000000f00 */
[----:B------:R-:W-:Y:S02]  /*12db0*/  IMAD.U32 R17, RZ, RZ, UR4 ;  /* 0x00000004ff117e24 */ /* 0x000fe4000f8e00ff */
[----:B------:R-:W-:Y:S02]  /*12dc0*/  IMAD.U32 R18, RZ, RZ, UR5 ;  /* 0x00000005ff127e24 */ /* 0x000fe4000f8e00ff */
[----:B------:R-:W-:-:S07]  /*12dd0*/  IMAD.U32 R19, RZ, RZ, UR6 ;  /* 0x00000006ff137e24 */ /* 0x000fce000f8e00ff */
.L_x_2510:
        /* <DEDUP_REMOVED lines=10> */
.L_x_2499:
[----:B------:R-:W-:Y:S02]  /*12e80*/  ULDC UR4, c[0x0][0xc3c] ;  /* 0x00030f0000047ab9 */ /* 0x000fe40000000800 */
[----:B--2---:R-:W-:-:S13]  /*12e90*/  ISETP.GE.AND P0, PT, R19, UR4, PT ;  /* 0x0000000413007c0c */ /* 0x004fda000bf06270 */
[----:B------:R-:W-:Y:S05]  /*12ea0*/  @!P0 BRA `(.L_x_2511) ;  /* 0xffffffb0006c8947 */ /* 0x000fea000383ffff */
[----:B------:R-:W-:Y:S05]  /*12eb0*/  BSYNC B8 ;  /* 0x0000000000087941 */ /* 0x000fea0003800000 */
.L_x_2446:
[----:B-1----:R-:W2:Y:S01]  /*12ec0*/  LDL.LU R0, [R1+0x14] ;  /* 0x0000140001007983 */ /* 0x002ea20000300800 */
[----:B------:R-:W-:Y:S01]  /*12ed0*/  BSSY B0, `(.L_x_2512) ;  /* 0x000000b000007945 */ /* 0x000fe20003800000 */
[----:B------:R-:W1:Y:S01]  /*12ee0*/  S2R R5, SR_CgaCtaId ;  /* 0x0000000000057919 */ /* 0x000e620000008800 */
[----:B--2---:R-:W-:-:S05]  /*12ef0*/  VIADD R0, R0, 0x1 ;  /* 0x0000000100007836 */ /* 0x004fca0000000000 */
        /* <DEDUP_REMOVED lines=8> */
.L_x_2632:
[----:B------:R-:W-:Y:S05]  /*12f80*/  BSYNC B0 ;  /* 0x0000000000007941 */ /* 0x000fea0003800000 */
.L_x_2512:
[----:B------:R-:W-:-:S03]  /*12f90*/  UMOV UR4, 0xffffffff ;  /* 0xffffffff00047882 */ /* 0x000fc60000000000 */
[----:B------:R-:W-:Y:S05]  /*12fa0*/  BRA.DIV UR4, `(.L_x_2514) ;  /* 0x0000003a04f07947 */ /* 0x000fea000b800000 */
[----:B-1----:R-:W1:Y:S02]  /*12fb0*/  S2R R0, SR_TID.X ;  /* 0x0000000000007919 */ /* 0x002e640000002100 */
[----:B-1----:R-:W-:-:S04]  /*12fc0*/  SHF.R.U32.HI R0, RZ, 0x5, R0 ;  /* 0x00000005ff007819 */ /* 0x002fc80000011600 */
[----:B------:R-:W-:-:S05]  /*12fd0*/  LOP3.LUT R0, R0, 0x3, RZ, 0xc0, !PT ;  /* 0x0000000300007812 */ /* 0x000fca00078ec0ff */
[----:B------:R1:W2:Y:S02]  /*12fe0*/  SHFL.IDX PT, R14, R0, RZ, 0x1f ;  /* 0x00001fff000e7589 */ /* 0x0002a400000e0000 */
.L_x_2635:
[----:B--2---:R-:W-:Y:S01]  /*12ff0*/  ISETP.NE.AND P0, PT, R14, RZ, PT ;  /* 0x000000ff0e00720c */ /* 0x004fe20003f05270 */
[----:B------:R-:W-:-:S12]  /*13000*/  BSSY B0, `(.L_x_2515) ;  /* 0x0000026000007945 */ /* 0x000fd80003800000 */
[----:B------:R-:W-:Y:S05]  /*13010*/  @P0 BRA `(.L_x_2516) ;  /* 0x0000000000900947 */ /* 0x000fea0003800000 */
[----:B------:R-:W-:-:S03]  /*13020*/  UMOV UR4, 0xffffffff ;  /* 0xffffffff00047882 */ /* 0x000fc60000000000 */
[----:B------:R-:W-:Y:S05]  /*13030*/  BRA.DIV UR4, `(.L_x_2517) ;  /* 0x0000003e04007947 */ /* 0x000fea000b800000 */
[----:B------:R-:W-:-:S13]  /*13040*/  ELECT P6, URZ, PT ;  /* 0x00000000003f782f */ /* 0x000fda00038c0000 */
.L_x_2638:
[----:B------:R-:W-:Y:S05]  /*13050*/  @!P6 BRA `(.L_x_2516) ;  /* 0x000000000080e947 */ /* 0x000fea0003800000 */
[----:B-1----:R-:W2:Y:S02]  /*13060*/  LDL R0, [R1+0x1c] ;  /* 0x00001c0001007983 */ /* 0x002ea40000100800 */
[----:B--2---:R-:W-:-:S13]  /*13070*/  R2UR UR4, R0 ;  /* 0x00000000000472ca */ /* 0x004fda00000e0000 */
[----:B------:R-:W-:-:S06]  /*13080*/  ULOP3.LUT UR4, UR4, 0x2, URZ, 0xfc, !UPT ;  /* 0x0000000204047892 */ /* 0x000fcc000f8efc3f */
[----:B------:R-:W-:-:S05]  /*13090*/  IMAD.U32 R0, RZ, RZ, UR4 ;  /* 0x00000004ff007e24 */ /* 0x000fca000f8e00ff */
[----:B------:R-:W-:-:S13]  /*130a0*/  ISETP.NE.AND P0, PT, R0, 0x3, PT ;  /* 0x000000030000780c */ /* 0x000fda0003f05270 */
[----:B------:R-:W-:Y:S05]  /*130b0*/  @!P0 BRA `(.L_x_2518) ;  /* 0x0000000000048947 */ /* 0x000fea0003800000 */
[----:B------:R-:W-:Y:S01]  /*130c0*/  BPT.TRAP 0x1 ;  /* 0x000000040000795c */ /* 0x000fe20000300000 */
.L_x_2518:
[C---:B------:R-:W-:Y:S01]  /*130d0*/  IMAD R5, R27.reuse, 0x8, R4 ;  /* 0x000000081b057824 */ /* 0x040fe200078e0204 */
[----:B------:R-:W-:Y:S02]  /*130e0*/  SHF.L.U32 R0, R28, 0x1f, RZ ;  /* 0x0000001f1c007819 */ /* 0x000fe400000006ff */
[----:B------:R-:W-:Y:S02]  /*130f0*/  IADD3 R27, R27, 0x1, RZ ;  /* 0x000000011b1b7810 */ /* 0x000fe40007ffe0ff */
[----:B------:R-:W1:Y:S02]  /*13100*/  SYNCS.PHASECHK.TRANS64.TRYWAIT P1, [R5+URZ+0x2a840], R0 ;  /* 0x02a84000050075a7 */ /* 0x000e64000802017f */
[----:B------:R-:W-:-:S04]  /*13110*/  ISETP.NE.AND P2, PT, R27, 0x2, PT ;  /* 0x000000021b00780c */ /* 0x000fc80003f45270 */
[----:B------:R-:W-:Y:S01]  /*13120*/  SEL R3, RZ, 0x1, P2 ;  /* 0x00000001ff037807 */ /* 0x000fe20001000000 */
[----:B-1----:R-:W-:Y:S08]  /*13130*/  @!P1 BRA `(.L_x_2519) ;  /* 0x0000003800e09947 */ /* 0x002ff00003800000 */
.L_x_2639:
[----:B------:R-:W-:Y:S02]  /*13140*/  SEL R27, R27, RZ, P2 ;  /* 0x000000ff1b1b7207 */ /* 0x000fe40001000000 */
[----:B------:R-:W-:Y:S01]  /*13150*/  LOP3.LUT R2, R28, R3, RZ, 0x3c, !PT ;  /* 0x000000031c027212 */ /* 0x000fe200078e3cff */
[----:B------:R-:W-:Y:S06]  /*13160*/  @!P0 BRA `(.L_x_2520) ;  /* 0x0000000000048947 */ /* 0x000fec0003800000 */
[----:B------:R-:W-:Y:S01]  /*13170*/  BPT.TRAP 0x1 ;  /* 0x000000040000795c */ /* 0x000fe20000300000 */
.L_x_2520:
[----:B------:R-:W-:Y:S01]  /*13180*/  IMAD R27, R27, 0x8, R4 ;  /* 0x000000081b1b7824 */ /* 0x000fe200078e0204 */
[----:B------:R-:W-:-:S04]  /*13190*/  SHF.L.U32 R2, R2, 0x1f, RZ ;  /* 0x0000001f02027819 */ /* 0x000fc800000006ff */
[----:B------:R-:W2:Y:S02]  /*131a0*/  SYNCS.PHASECHK.TRANS64.TRYWAIT P1, [R27+URZ+0x2a840], R2 ;  /* 0x02a840021b0075a7 */ /* 0x000ea4000802017f */
[----:B--2---:R-:W-:Y:S05]  /*131b0*/  @!P1 BRA `(.L_x_2521) ;  /* 0x0000003800d49947 */ /* 0x004fea0003800000 */
.L_x_2640:
[----:B------:R-:W-:Y:S05]  /*131c0*/  @!P0 BRA `(.L_x_2522) ;  /* 0x0000000000048947 */ /* 0x000fea0003800000 */
[----:B------:R-:W-:Y:S01]  /*131d0*/  BPT.TRAP 0x1 ;  /* 0x000000040000795c */ /* 0x000fe20000300000 */
.L_x_2522:
[----:B------:R-:W3:Y:S02]  /*131e0*/  SYNCS.PHASECHK.TRANS64.TRYWAIT P1, [R5+URZ+0x2a860], R0 ;  /* 0x02a86000050075a7 */ /* 0x000ee4000802017f */
[----:B---3--:R-:W-:Y:S05]  /*131f0*/  @!P1 BRA `(.L_x_2523) ;  /* 0x0000003800d89947 */ /* 0x008fea0003800000 */
.L_x_2641:
[----:B------:R-:W-:Y:S05]  /*13200*/  @!P0 BRA `(.L_x_2524) ;  /* 0x0000000000048947 */ /* 0x000fea0003800000 */
[----:B------:R-:W-:Y:S01]  /*13210*/  BPT.TRAP 0x1 ;  /* 0x000000040000795c */ /* 0x000fe20000300000 */
.L_x_2524:
[----:B----4-:R4:W0:Y:S02]  /*13220*/  SYNCS.PHASECHK.TRANS64.TRYWAIT P0, [R27+URZ+0x2a860], R2 ;  /* 0x02a860021b0075a7 */ /* 0x010824000800017f */
[----:B0-----:R-:W-:Y:S05]  /*13230*/  @!P0 NANOSLEEP.SYNCS 0x989680 ;  /* 0x009896800000895d */ /* 0x001fea0003900000 */
[----:B------:R-:W0:Y:S02]  /*13240*/  @!P0 SYNCS.PHASECHK.TRANS64 P0, [R27+URZ+0x2a860], R2 ;  /* 0x02a860021b0085a7 */ /* 0x000e24000800007f */
[----:B0-----:R-:W-:Y:S05]  /*13250*/  @!P0 BRA `(.L_x_2524) ;  /* 0xfffffffc00f08947 */ /* 0x001fea000383ffff */
.L_x_2516:
[----:B------:R-:W-:Y:S05]  /*13260*/  BSYNC B0 ;  /* 0x0000000000007941 */ /* 0x000fea0003800000 */
.L_x_2515:
[----:B------:R-:W-:Y:S05]  /*13270*/  EXIT ;  /* 0x000000000000794d */ /* 0x000fea0003800000 */
.L_x_2379:
[----:B0-----:R-:W-:-:S04]  /*13280*/  IMAD.U32 R3, RZ, RZ, UR40 ;  /* 0x00000028ff037e24 */ /* 0x001fc8000f8e00ff */
[----:B------:R0:W1:Y:S03]  /*13290*/  SYNCS.PHASECHK.TRANS64.TRYWAIT P1, [R3+URZ+0x2a800], R0 ;  /* 0x02a80000030075a7 */ /* 0x000066000802017f */
[----:B-1----:R-:W-:Y:S05]  /*132a0*/  @!P1 NANOSLEEP.SYNCS 0x989680 ;  /* 0x009896800000995d */ /* 0x002fea0003900000 */
[----:B------:R-:W1:Y:S02]  /*132b0*/  @!P1 SYNCS.PHASECHK.TRANS64 P1, [R3+URZ+0x2a800], R0 ;  /* 0x02a80000030095a7 */ /* 0x000e64000802007f */
[----:B-1----:R-:W-:Y:S05]  /*132c0*/  @!P1 BRA `(.L_x_2379) ;  /* 0xfffffffc00ec9947 */ /* 0x002fea000383ffff */
[----:B------:R-:W-:Y:S05]  /*132d0*/  BRA `(.L_x_2525) ;  /* 0xfffffee800d07947 */ /* 0x000fea000383ffff */
.L_x_2383:
[----:B-1----:R1:W2:Y:S02]  /*132e0*/  SYNCS.PHASECHK.TRANS64.TRYWAIT P1, [R0+URZ+0x2a830], R3 ;  /* 0x02a83003000075a7 */ /* 0x0022a4000802017f */
[----:B--2---:R-:W-:Y:S05]  /*132f0*/  @!P1 NANOSLEEP.SYNCS 0x989680 ;  /* 0x009896800000995d */ /* 0x004fea0003900000 */
[----:B------:R-:W2:Y:S02]  /*13300*/  @!P1 SYNCS.PHASECHK.TRANS64 P1, [R0+URZ+0x2a830], R3 ;  /* 0x02a83003000095a7 */ /* 0x000ea4000802007f */
[----:B--2---:R-:W-:Y:S05]  /*13310*/  @!P1 BRA `(.L_x_2383) ;  /* 0xfffffffc00f09947 */ /* 0x004fea000383ffff */
[----:B------:R-:W-:Y:S05]  /*13320*/  BRA `(.L_x_2382) ;  /* 0xfffffee800ec7947 */ /* 0x000fea000383ffff */
.L_x_2389:
[----:B-1----:R-:W-:-:S04]  /*13330*/  IMAD.U32 R12, RZ, RZ, UR8 ;  /* 0x00000008ff0c7e24 */ /* 0x002fc8000f8e00ff */
[----:B------:R1:W2:Y:S03]  /*13340*/  SYNCS.PHASECHK.TRANS64.TRYWAIT P1, [R12+URZ+0x2a830], R11 ;  /* 0x02a8300b0c0075a7 */ /* 0x0002a6000802017f */
[----:B--2---:R-:W-:Y:S05]  /*13350*/  @!P1 NANOSLEEP.SYNCS 0x989680 ;  /* 0x009896800000995d */ /* 0x004fea0003900000 */
[----:B------:R-:W2:Y:S02]  /*13360*/  @!P1 SYNCS.PHASECHK.TRANS64 P1, [R12+URZ+0x2a830], R11 ;  /* 0x02a8300b0c0095a7 */ /* 0x000ea4000802007f */
[----:B--2---:R-:W-:Y:S05]  /*13370*/  @!P1 BRA `(.L_x_2389) ;  /* 0xfffffffc00ec9947 */ /* 0x004fea000383ffff */
[----:B------:R-:W-:Y:S05]  /*13380*/  BRA `(.L_x_2388) ;  /* 0xffffff1000907947 */ /* 0x000fea000383ffff */
.L_x_2393:
[----:B01----:R-:W-:-:S04]  /*13390*/  IMAD.U32 R11, RZ, RZ, UR9 ;  /* 0x00000009ff0b7e24 */ /* 0x003fc8000f8e00ff */
[----:B------:R0:W1:Y:S03]  /*133a0*/  SYNCS.PHASECHK.TRANS64.TRYWAIT P1, [R11+URZ+0x2a850], R0 ;  /* 0x02a850000b0075a7 */ /* 0x000066000802017f */
[----:B-1----:R-:W-:Y:S05]  /*133b0*/  @!P1 NANOSLEEP.SYNCS 0x989680 ;  /* 0x009896800000995d */ /* 0x002fea0003900000 */
[----:B------:R-:W1:Y:S02]  /*133c0*/  @!P1 SYNCS.PHASECHK.TRANS64 P1, [R11+URZ+0x2a850], R0 ;  /* 0x02a850000b0095a7 */ /* 0x000e64000802007f */
[----:B-1----:R-:W-:Y:S05]  /*133d0*/  @!P1 BRA `(.L_x_2393) ;  /* 0xfffffffc00ec9947 */ /* 0x002fea000383ffff */
[----:B------:R-:W-:Y:S05]  /*133e0*/  BRA `(.L_x_2392) ;  /* 0xffffff1800d87947 */ /* 0x000fea000383ffff */
.L_x_2401:
[----:B-1----:R-:W-:-:S04]  /*133f0*/  IMAD.U32 R12, RZ, RZ, UR8 ;  /* 0x00000008ff0c7e24 */ /* 0x002fc8000f8e00ff */
[----:B------:R1:W2:Y:S03]  /*13400*/  SYNCS.PHASECHK.TRANS64.TRYWAIT P1, [R12+URZ+0x2a830], R11 ;  /* 0x02a8300b0c0075a7 */ /* 0x0002a6000802017f */
[----:B--2---:R-:W-:Y:S05]  /*13410*/  @!P1 NANOSLEEP.SYNCS 0x989680 ;  /* 0x009896800000995d */ /* 0x004fea0003900000 */
[----:B------:R-:W2:Y:S02]  /*13420*/  @!P1 SYNCS.PHASECHK.TRANS64 P1, [R12+URZ+0x2a830], R11 ;  /* 0x02a8300b0c0095a7 */ /* 0x000ea4000802007f */
[----:B--2---:R-:W-:Y:S05]  /*13430*/  @!P1 BRA `(.L_x_2401) ;  /* 0xfffffffc00ec9947 */ /* 0x004fea000383ffff */
[----:B------:R-:W-:Y:S05]  /*13440*/  BRA `(.L_x_2400) ;  /* 0xffffff3c00047947 */ /* 0x000fea000383ffff */
.L_x_2405:
[----:B01----:R-:W-:-:S04]  /*13450*/  IMAD.U32 R11, RZ, RZ, UR8 ;  /* 0x00000008ff0b7e24 */ /* 0x003fc8000f8e00ff */
[----:B------:R0:W1:Y:S03]  /*13460*/  SYNCS.PHASECHK.TRANS64.TRYWAIT P1, [R11+URZ+0x2a850], R0 ;  /* 0x02a850000b0075a7 */ /* 0x000066000802017f */
[----:B-1----:R-:W-:Y:S05]  /*13470*/  @!P1 NANOSLEEP.SYNCS 0x989680 ;  /* 0x009896800000995d */ /* 0x002fea0003900000 */
[----:B------:R-:W1:Y:S02]  /*13480*/  @!P1 SYNCS.PHASECHK.TRANS64 P1, [R11+URZ+0x2a850], R0 ;  /* 0x02a850000b0095a7 */ /* 0x000e64000802007f */
[----:B-1----:R-:W-:Y:S05]  /*13490*/  @!P1 BRA `(.L_x_2405) ;  /* 0xfffffffc00ec9947 */ /* 0x002fea000383ffff */
[----:B------:R-:W-:Y:S05]  /*134a0*/  BRA `(.L_x_2404) ;  /* 0xffffff44004c7947 */ /* 0x000fea000383ffff */
.L_x_2412:
[----:B-1----:R-:W-:-:S04]  /*134b0*/  IMAD.U32 R3, RZ, RZ, UR5 ;  /* 0x00000005ff037e24 */ /* 0x002fc8000f8e00ff */
[----:B------:R1:W2:Y:S03]  /*134c0*/  SYNCS.PHASECHK.TRANS64.TRYWAIT P1, [R3+URZ+0x2a850], R0 ;  /* 0x02a85000030075a7 */ /* 0x0002a6000802017f */
[----:B--2---:R-:W-:Y:S05]  /*134d0*/  @!P1 NANOSLEEP.SYNCS 0x989680 ;  /* 0x009896800000995d */ /* 0x004fea0003900000 */
[----:B------:R-:W2:Y:S02]  /*134e0*/  @!P1 SYNCS.PHASECHK.TRANS64 P1, [R3+URZ+0x2a850], R0 ;  /* 0x02a85000030095a7 */ /* 0x000ea4000802007f */
[----:B--2---:R-:W-:Y:S05]  /*134f0*/  @!P1 BRA `(.L_x_2412) ;  /* 0xfffffffc00ec9947 */ /* 0x004fea000383ffff */
[----:B------:R-:W-:Y:S05]  /*13500*/  BRA `(.L_x_2411) ;  /* 0xffffff6000687947 */ /* 0x000fea000383ffff */
.L_x_2460:
[----:B------:R-:W-:Y:S01]  /*13510*/  SHF.R.U32.HI R7, RZ, 0x5, R21 ;  /* 0x00000005ff077819 */ /* 0x000fe20000011615 */
[----:B------:R-:W-:Y:S01]  /*13520*/  BSSY B0, `(.L_x_2526) ;  /* 0x0000009000007945 */ /* 0x000fe20003800000 */
[----:B------:R-:W-:Y:S02]  /*13530*/  IMAD.MOV.U32 R12, RZ, RZ, RZ ;  /* 0x000000ffff0c7224 */ /* 0x000fe400078e00ff */
[----:B------:R-:W-:Y:S01]  /*13540*/  LOP3.LUT R7, R7, 0x3, RZ, 0xc0, !PT ;  /* 0x0000000307077812 */ /* 0x000fe200078ec0ff */
[----:B------:R-:W-:Y:S02]  /*13550*/  IMAD.MOV.U32 R11, RZ, RZ, 0x1f ;  /* 0x0000001fff0b7424 */ /* 0x000fe400078e00ff */
[----:B------:R-:W-:Y:S01]  /*13560*/  IMAD.MOV.U32 R15, RZ, RZ, -0x1 ;  /* 0xffffffffff0f7424 */ /* 0x000fe200078e00ff */
[----:B------:R-:W-:-:S07]  /*13570*/  MOV R13, R7 ;  /* 0x00000007000d7202 */ /* 0x000fce0000000f00 */
[----:B-----5:R-:W-:Y:S05]  /*13580*/  WARPSYNC.COLLECTIVE R15, `(.L_x_2527) ;  /* 0x000000000f087348 */ /* 0x020fea0003c00000 */
[----:B------:R0:W1:Y:S02]  /*13590*/  SHFL.IDX P6, R14, R13, R12, R11 ;  /* 0x0000000c0d0e7389 */ /* 0x00006400000c000b */
[----:B01---5:R-:W-:Y:S01]  /*135a0*/  ENDCOLLECTIVE ;  /* 0x000000000000791b */ /* 0x023fe20003800000 */
.L_x_2527:
[----:B------:R-:W-:Y:S05]  /*135b0*/  BSYNC B0 ;  /* 0x0000000000007941 */ /* 0x000fea0003800000 */
.L_x_2526:
[----:B------:R-:W-:Y:S05]  /*135c0*/  BRA `(.L_x_2528) ;  /* 0xffffffb800ec7947 */ /* 0x000fea000383ffff */
.L_x_2463:
[----:B0-----:R0:W1:Y:S02]  /*135d0*/  SYNCS.PHASECHK.TRANS64.TRYWAIT P0, [R7+URZ+0x2a840], R2 ;  /* 0x02a84002070075a7 */ /* 0x001064000800017f */
[----:B-1----:R-:W-:Y:S05]  /*135e0*/  @!P0 NANOSLEEP.SYNCS 0x989680 ;  /* 0x009896800000895d */ /* 0x002fea0003900000 */
[----:B------:R-:W1:Y:S02]  /*135f0*/  @!P0 SYNCS.PHASECHK.TRANS64 P0, [R7+URZ+0x2a840], R2 ;  /* 0x02a84002070085a7 */ /* 0x000e64000800007f */
[----:B-1----:R-:W-:Y:S05]  /*13600*/  @!P0 BRA `(.L_x_2463) ;  /* 0xfffffffc00f08947 */ /* 0x002fea000383ffff */
[----:B------:R-:W-:Y:S05]  /*13610*/  BRA `(.L_x_2529) ;  /* 0xffffffbc00547947 */ /* 0x000fea000383ffff */
.L_x_2464:
        /* <DEDUP_REMOVED lines=8> */
.L_x_2531:
[----:B------:R-:W-:Y:S05]  /*136a0*/  BSYNC B0 ;  /* 0x0000000000007941 */ /* 0x000fea0003800000 */
.L_x_2530:
[----:B------:R-:W-:Y:S01]  /*136b0*/  IMAD.MOV.U32 R13, RZ, RZ, R4 ;  /* 0x000000ffff0d7224 */ /* 0x000fe200078e0004 */
[----:B------:R-:W-:Y:S01]  /*136c0*/  MOV R2, R14 ;  /* 0x0000000e00027202 */ /* 0x000fe20000000f00 */
[----:B------:R-:W-:Y:S02]  /*136d0*/  IMAD.MOV.U32 R12, RZ, RZ, RZ ;  /* 0x000000ffff0c7224 */ /* 0x000fe400078e00ff */
[----:B------:R-:W-:Y:S02]  /*136e0*/  IMAD.MOV.U32 R11, RZ, RZ, 0x181f ;  /* 0x0000181fff0b7424 */ /* 0x000fe400078e00ff */
[----:B------:R-:W-:Y:S02]  /*136f0*/  IMAD.MOV.U32 R15, RZ, RZ, -0x1 ;  /* 0xffffffffff0f7424 */ /* 0x000fe400078e00ff */
[----:B------:R-:W-:-:S07]  /*13700*/  @P0 IMAD R8, R5, 0x2, R22 ;  /* 0x0000000205080824 */ /* 0x000fce00078e0216 */
[----:B------:R-:W-:Y:S05]  /*13710*/  WARPSYNC.COLLECTIVE R15, `(.L_x_2532) ;  /* 0x000000000f087348 */ /* 0x000fea0003c00000 */
[----:B------:R0:W1:Y:S02]  /*13720*/  SHFL.IDX P6, R14, R13, R12, R11 ;  /* 0x0000000c0d0e7389 */ /* 0x00006400000c000b */
[----:B01----:R-:W-:Y:S01]  /*13730*/  ENDCOLLECTIVE ;  /* 0x000000000000791b */ /* 0x003fe20003800000 */
.L_x_2532:
[----:B------:R-:W-:Y:S01]  /*13740*/  MOV R13, R0 ;  /* 0x00000000000d7202 */ /* 0x000fe20000000f00 */
[----:B------:R-:W-:Y:S02]  /*13750*/  IMAD.MOV.U32 R12, RZ, RZ, 0x1 ;  /* 0x00000001ff0c7424 */ /* 0x000fe400078e00ff */
[----:B------:R-:W-:-:S07]  /*13760*/  IMAD.MOV.U32 R3, RZ, RZ, R14 ;  /* 0x000000ffff037224 */ /* 0x000fce00078e000e */
[----:B------:R-:W-:Y:S05]  /*13770*/  WARPSYNC.COLLECTIVE R15, `(.L_x_2533) ;  /* 0x000000000f087348 */ /* 0x000fea0003c00000 */
[----:B------:R0:W1:Y:S02]  /*13780*/  SHFL.IDX P6, R14, R13, R12, R11 ;  /* 0x0000000c0d0e7389 */ /* 0x00006400000c000b */
[----:B01----:R-:W-:Y:S01]  /*13790*/  ENDCOLLECTIVE ;  /* 0x000000000000791b */ /* 0x003fe20003800000 */
.L_x_2533:
        /* <DEDUP_REMOVED lines=17> */
.L_x_2534:
[----:B------:R-:W-:Y:S02]  /*138b0*/  @P1 IMAD R8, R5, 0x2, R22 ;  /* 0x0000000205081824 */ /* 0x000fe400078e0216 */
[----:B------:R-:W-:Y:S01]  /*138c0*/  IMAD.MOV.U32 R13, RZ, RZ, R0 ;  /* 0x000000ffff0d7224 */ /* 0x000fe200078e0000 */
[----:B------:R-:W-:Y:S01]  /*138d0*/  MOV R12, 0x2 ;  /* 0x00000002000c7802 */ /* 0x000fe20000000f00 */
[----:B------:R-:W-:-:S07]  /*138e0*/  IMAD.MOV.U32 R3, RZ, RZ, R14 ;  /* 0x000000ffff037224 */ /* 0x000fce00078e000e */
[----:B------:R-:W-:Y:S05]  /*138f0*/  WARPSYNC.COLLECTIVE R15, `(.L_x_2535) ;  /* 0x000000000f087348 */ /* 0x000fea0003c00000 */
[----:B------:R0:W1:Y:S02]  /*13900*/  SHFL.IDX P6, R14, R13, R12, R11 ;  /* 0x0000000c0d0e7389 */ /* 0x00006400000c000b */
[----:B01----:R-:W-:Y:S01]  /*13910*/  ENDCOLLECTIVE ;  /* 0x000000000000791b */ /* 0x003fe20003800000 */
.L_x_2535:
        /* <DEDUP_REMOVED lines=17> */
.L_x_2536:
[----:B------:R-:W-:Y:S02]  /*13a30*/  @P1 IMAD R8, R5, 0x2, R22 ;  /* 0x0000000205081824 */ /* 0x000fe400078e0216 */
[----:B------:R-:W-:Y:S02]  /*13a40*/  IMAD.MOV.U32 R13, RZ, RZ, R0 ;  /* 0x000000ffff0d7224 */ /* 0x000fe400078e0000 */
[----:B------:R-:W-:Y:S02]  /*13a50*/  IMAD.MOV.U32 R12, RZ, RZ, 0x3 ;  /* 0x00000003ff0c7424 */ /* 0x000fe400078e00ff */
[----:B------:R-:W-:-:S07]  /*13a60*/  IMAD.MOV.U32 R3, RZ, RZ, R14 ;  /* 0x000000ffff037224 */ /* 0x000fce00078e000e */
[----:B------:R-:W-:Y:S05]  /*13a70*/  WARPSYNC.COLLECTIVE R15, `(.L_x_2537) ;  /* 0x000000000f087348 */ /* 0x000fea0003c00000 */
[----:B------:R0:W1:Y:S02]  /*13a80*/  SHFL.IDX P6, R14, R13, R12, R11 ;  /* 0x0000000c0d0e7389 */ /* 0x00006400000c000b */
[----:B01----:R-:W-:Y:S01]  /*13a90*/  ENDCOLLECTIVE ;  /* 0x000000000000791b */ /* 0x003fe20003800000 */
.L_x_2537:
        /* <DEDUP_REMOVED lines=17> */
.L_x_2538:
[----:B------:R-:W-:Y:S02]  /*13bb0*/  @P1 IMAD R8, R5, 0x2, R22 ;  /* 0x0000000205081824 */ /* 0x000fe400078e0216 */
[----:B------:R-:W-:Y:S02]  /*13bc0*/  IMAD.MOV.U32 R13, RZ, RZ, R0 ;  /* 0x000000ffff0d7224 */ /* 0x000fe400078e0000 */
[----:B------:R-:W-:Y:S02]  /*13bd0*/  IMAD.MOV.U32 R12, RZ, RZ, 0x4 ;  /* 0x00000004ff0c7424 */ /* 0x000fe400078e00ff */
[----:B------:R-:W-:-:S07]  /*13be0*/  IMAD.MOV.U32 R3, RZ, RZ, R14 ;  /* 0x000000ffff037224 */ /* 0x000fce00078e000e */
[----:B------:R-:W-:Y:S05]  /*13bf0*/  WARPSYNC.COLLECTIVE R15, `(.L_x_2539) ;  /* 0x000000000f087348 */ /* 0x000fea0003c00000 */
[----:B------:R0:W1:Y:S02]  /*13c00*/  SHFL.IDX P6, R14, R13, R12, R11 ;  /* 0x0000000c0d0e7389 */ /* 0x00006400000c000b */
[----:B01----:R-:W-:Y:S01]  /*13c10*/  ENDCOLLECTIVE ;  /* 0x000000000000791b */ /* 0x003fe20003800000 */
.L_x_2539:
        /* <DEDUP_REMOVED lines=17> */
.L_x_2540:
[----:B------:R-:W-:Y:S02]  /*13d30*/  @P1 IMAD R8, R5, 0x2, R22 ;  /* 0x0000000205081824 */ /* 0x000fe400078e0216 */
[----:B------:R-:W-:Y:S02]  /*13d40*/  IMAD.MOV.U32 R13, RZ, RZ, R0 ;  /* 0x000000ffff0d7224 */ /* 0x000fe400078e0000 */
[----:B------:R-:W-:Y:S02]  /*13d50*/  IMAD.MOV.U32 R12, RZ, RZ, 0x5 ;  /* 0x00000005ff0c7424 */ /* 0x000fe400078e00ff */
[----:B------:R-:W-:-:S07]  /*13d60*/  IMAD.MOV.U32 R3, RZ, RZ, R14 ;  /* 0x000000ffff037224 */ /* 0x000fce00078e000e */
[----:B------:R-:W-:Y:S05]  /*13d70*/  WARPSYNC.COLLECTIVE R15, `(.L_x_2541) ;  /* 0x000000000f087348 */ /* 0x000fea0003c00000 */
[----:B------:R0:W1:Y:S02]  /*13d80*/  SHFL.IDX P6, R14, R13, R12, R11 ;  /* 0x0000000c0d0e7389 */ /* 0x00006400000c000b */
[----:B01----:R-:W-:Y:S01]  /*13d90*/  ENDCOLLECTIVE ;  /* 0x000000000000791b */ /* 0x003fe20003800000 */
.L_x_2541:
        /* <DEDUP_REMOVED lines=10> */
.L_x_2542:
[----:B------:R-:W-:Y:S01]  /*13e40*/  @!PT LDS RZ, [RZ] ;  /* 0x00000000fffff984 */ /* 0x000fe20000000800 */
[----:B------:R-:W-:Y:S01]  /*13e50*/  @!PT LDS RZ, [RZ] ;  /* 0x00000000fffff984 */ /* 0x000fe20000000800 */
[----:B------:R-:W-:Y:S01]  /*13e60*/  @!PT LDS RZ, [RZ] ;  /* 0x00000000fffff984 */ /* 0x000fe20000000800 */
[----:B------:R-:W-:Y:S04]  /*13e70*/  @P1 LDGSTS.E.BYPASS.LTC128B.128 [R8+0x1a400], desc[UR36][R2.64], !P4 ;  /* 0x1a40000002081fae */ /* 0x000fe8000e101d64 */
[----:B------:R-:W-:Y:S04]  /*13e80*/  @P1 LDGSTS.E.BYPASS.LTC128B.128 [R8+0x1d400], desc[UR36][R2.64+0x80], !P3 ;  /* 0x1d40008002081fae */ /* 0x000fe8000d901d64 */
[----:B------:R0:W-:Y:S02]  /*13e90*/  @P1 LDGSTS.E.BYPASS.LTC128B.128 [R8+0x20400], desc[UR36][R2.64+0x100], !P2 ;  /* 0x2040010002081fae */ /* 0x0001e4000d101d64 */
[----:B0-----:R-:W-:Y:S01]  /*13ea0*/  MOV R2, R14 ;  /* 0x0000000e00027202 */ /* 0x001fe20000000f00 */
[----:B------:R-:W-:Y:S06]  /*13eb0*/  BRA `(.L_x_2543) ;  /* 0xffffffb800a47947 */ /* 0x000fec000383ffff */
.L_x_2469:
[----:B------:R-:W-:Y:S02]  /*13ec0*/  IMAD.MOV.U32 R13, RZ, RZ, R4 ;  /* 0x000000ffff0d7224 */ /* 0x000fe400078e0004 */
[----:B------:R-:W-:Y:S02]  /*13ed0*/  IMAD.MOV.U32 R12, RZ, RZ, RZ ;  /* 0x000000ffff0c7224 */ /* 0x000fe400078e00ff */
[----:B------:R-:W-:Y:S02]  /*13ee0*/  IMAD.MOV.U32 R11, RZ, RZ, 0x181f ;  /* 0x0000181fff0b7424 */ /* 0x000fe400078e00ff */
[----:B------:R-:W-:Y:S02]  /*13ef0*/  IMAD.MOV.U32 R15, RZ, RZ, -0x1 ;  /* 0xffffffffff0f7424 */ /* 0x000fe400078e00ff */
[----:B-----5:R-:W-:Y:S02]  /*13f00*/  IMAD R5, R10, R6, RZ ;  /* 0x000000060a057224 */ /* 0x020fe400078e02ff */
[----:B------:R-:W-:-:S07]  /*13f10*/  IMAD R17, R17, 0x80, R9 ;  /* 0x0000008011117824 */ /* 0x000fce00078e0209 */
[----:B------:R-:W-:Y:S05]  /*13f20*/  WARPSYNC.COLLECTIVE R15, `(.L_x_2544) ;  /* 0x000000000f087348 */ /* 0x000fea0003c00000 */
[----:B------:R0:W1:Y:S02]  /*13f30*/  SHFL.IDX P6, R14, R13, R12, R11 ;  /* 0x0000000c0d0e7389 */ /* 0x00006400000c000b */
[----:B01----:R-:W-:Y:S01]  /*13f40*/  ENDCOLLECTIVE ;  /* 0x000000000000791b */ /* 0x003fe20003800000 */
.L_x_2544:
[C---:B------:R-:W-:Y:S01]  /*13f50*/  VIADD R6, R17.reuse, 0x10 ;  /* 0x0000001011067836 */ /* 0x040fe20000000000 */
[----:B------:R-:W-:Y:S01]  /*13f60*/  ISETP.GE.AND P1, PT, R17, R5, PT ;  /* 0x000000051100720c */ /* 0x000fe20003f26270 */
[----:B------:R-:W-:Y:S02]  /*13f70*/  IMAD.MOV.U32 R13, RZ, RZ, R0 ;  /* 0x000000ffff0d7224 */ /* 0x000fe400078e0000 */
[----:B------:R-:W-:-:S10]  /*13f80*/  IMAD.MOV.U32 R2, RZ, RZ, R14 ;  /* 0x000000ffff027224 */ /* 0x000fd400078e000e */
[----:B------:R-:W-:Y:S05]  /*13f90*/  WARPSYNC.COLLECTIVE R15, `(.L_x_2545) ;  /* 0x000000000f087348 */ /* 0x000fea0003c00000 */
[----:B------:R0:W1:Y:S02]  /*13fa0*/  SHFL.IDX P6, R14, R13, R12, R11 ;  /* 0x0000000c0d0e7389 */ /* 0x00006400000c000b */
[----:B01----:R-:W-:Y:S01]  /*13fb0*/  ENDCOLLECTIVE ;  /* 0x000000000000791b */ /* 0x003fe20003800000 */
.L_x_2545:
        /* <DEDUP_REMOVED lines=8> */
.L_x_2546:
        /* <DEDUP_REMOVED lines=8> */
[----:B------:R-:W-:Y:S02]  /*140c0*/  VIADD R6, R17, 0x20 ;  /* 0x0000002011067836 */ /* 0x000fe40000000000 */
[----:B0-----:R-:W-:-:S08]  /*140d0*/  IMAD.MOV.U32 R2, RZ, RZ, R14 ;  /* 0x000000ffff027224 */ /* 0x001fd000078e000e */
[----:B------:R-:W-:Y:S05]  /*140e0*/  WARPSYNC.COLLECTIVE R15, `(.L_x_2547) ;  /* 0x000000000f087348 */ /* 0x000fea0003c00000 */
[----:B------:R0:W1:Y:S02]  /*140f0*/  SHFL.IDX P6, R14, R13, R12, R11 ;  /* 0x0000000c0d0e7389 */ /* 0x00006400000c000b */
[----:B01----:R-:W-:Y:S01]  /*14100*/  ENDCOLLECTIVE ;  /* 0x000000000000791b */ /* 0x003fe20003800000 */
.L_x_2547:
        /* <DEDUP_REMOVED lines=8> */
.L_x_2548:
[----:B------:R-:W-:-:S05]  /*14190*/  @!P1 IMAD.MOV.U32 R3, RZ, RZ, R7 ;  /* 0x000000ffff039224 */ /* 0x000fca00078e0007 */
        /* <DEDUP_REMOVED lines=8> */
[----:B------:R-:W-:Y:S02]  /*14220*/  VIADD R6, R17, 0x30 ;  /* 0x0000003011067836 */ /* 0x000fe40000000000 */
[----:B0-----:R-:W-:-:S10]  /*14230*/  IMAD.MOV.U32 R2, RZ, RZ, R14 ;  /* 0x000000ffff027224 */ /* 0x001fd400078e000e */
[----:B------:R-:W-:Y:S05]  /*14240*/  WARPSYNC.COLLECTIVE R15, `(.L_x_2549) ;  /* 0x000000000f087348 */ /* 0x000fea0003c00000 */
[----:B------:R0:W1:Y:S02]  /*14250*/  SHFL.IDX P6, R14, R13, R12, R11 ;  /* 0x0000000c0d0e7389 */ /* 0x00006400000c000b */
[----:B01----:R-:W-:Y:S01]  /*14260*/  ENDCOLLECTIVE ;  /* 0x000000000000791b */ /* 0x003fe20003800000 */
.L_x_2549:
        /* <DEDUP_REMOVED lines=8> */
.L_x_2550:
        /* <DEDUP_REMOVED lines=14> */
.L_x_2551:
        /* <DEDUP_REMOVED lines=8> */
.L_x_2552:
        /* <DEDUP_REMOVED lines=14> */
.L_x_2553:
        /* <DEDUP_REMOVED lines=8> */
.L_x_2554:
        /* <DEDUP_REMOVED lines=14> */
.L_x_2555:
        /* <DEDUP_REMOVED lines=8> */
.L_x_2556:
        /* <DEDUP_REMOVED lines=13> */
.L_x_2557:
        /* <DEDUP_REMOVED lines=8> */
.L_x_2558:
        /* <DEDUP_REMOVED lines=12> */
.L_x_2559:
[----:B------:R-:W-:Y:S05]  /*14920*/  BRA `(.L_x_2560) ;  /* 0xffffffbc00207947 */ /* 0x000fea000383ffff */
.L_x_2474:
[----:B0-----:R0:W1:Y:S02]  /*14930*/  SYNCS.PHASECHK.TRANS64.TRYWAIT P0, [R22+URZ+0x2a820], R3 ;  /* 0x02a82003160075a7 */ /* 0x001064000800017f */
[----:B-1----:R-:W-:Y:S05]  /*14940*/  @!P0 NANOSLEEP.SYNCS 0x989680 ;  /* 0x009896800000895d */ /* 0x002fea0003900000 */
[----:B------:R-:W1:Y:S02]  /*14950*/  @!P0 SYNCS.PHASECHK.TRANS64 P0, [R22+URZ+0x2a820], R3 ;  /* 0x02a82003160085a7 */ /* 0x000e64000800007f */
[----:B-1----:R-:W-:Y:S05]  /*14960*/  @!P0 BRA `(.L_x_2474) ;  /* 0xfffffffc00f08947 */ /* 0x002fea000383ffff */
[----:B------:R-:W-:Y:S05]  /*14970*/  BRA `(.L_x_2561) ;  /* 0xffffffbc00987947 */ /* 0x000fea000383ffff */
.L_x_2479:
[----:B0-----:R0:W1:Y:S02]  /*14980*/  SYNCS.PHASECHK.TRANS64.TRYWAIT P0, [R6+URZ+0x2a840], R3 ;  /* 0x02a84003060075a7 */ /* 0x001064000800017f */
[----:B-1----:R-:W-:Y:S05]  /*14990*/  @!P0 NANOSLEEP.SYNCS 0x989680 ;  /* 0x009896800000895d */ /* 0x002fea0003900000 */
[----:B------:R-:W1:Y:S02]  /*149a0*/  @!P0 SYNCS.PHASECHK.TRANS64 P0, [R6+URZ+0x2a840], R3 ;  /* 0x02a84003060085a7 */ /* 0x000e64000800007f */
[----:B-1----:R-:W-:Y:S05]  /*149b0*/  @!P0 BRA `(.L_x_2479) ;  /* 0xfffffffc00f08947 */ /* 0x002fea000383ffff */
[----:B------:R-:W-:Y:S05]  /*149c0*/  BRA `(.L_x_2562) ;  /* 0xffffffc0005c7947 */ /* 0x000fea000383ffff */
.L_x_2480:
[----:B------:R-:W-:Y:S01]  /*149d0*/  BSSY B1, `(.L_x_2563) ;  /* 0x0000008000017945 */ /* 0x000fe20003800000 */
[----:B------:R-:W-:Y:S01]  /*149e0*/  IMAD.MOV.U32 R13, RZ, RZ, R5 ;  /* 0x000000ffff0d7224 */ /* 0x000fe200078e0005 */
[----:B------:R-:W-:Y:S01]  /*149f0*/  MOV R11, 0x181f ;  /* 0x0000181f000b7802 */ /* 0x000fe20000000f00 */
[----:B------:R-:W-:Y:S02]  /*14a00*/  IMAD.MOV.U32 R12, RZ, RZ, RZ ;  /* 0x000000ffff0c7224 */ /* 0x000fe400078e00ff */
[----:B------:R-:W-:-:S07]  /*14a10*/  IMAD.MOV.U32 R15, RZ, RZ, -0x1 ;  /* 0xffffffffff0f7424 */ /* 0x000fce00078e00ff */
[----:B--2---:R-:W-:Y:S05]  /*14a20*/  WARPSYNC.COLLECTIVE R15, `(.L_x_2564) ;  /* 0x000000000f087348 */ /* 0x004fea0003c00000 */
[----:B--2---:R0:W1:Y:S02]  /*14a30*/  SHFL.IDX P6, R14, R13, R12, R11 ;  /* 0x0000000c0d0e7389 */ /* 0x00406400000c000b */
[----:B01----:R-:W-:Y:S01]  /*14a40*/  ENDCOLLECTIVE ;  /* 0x000000000000791b */ /* 0x003fe20003800000 */
.L_x_2564:
[----:B------:R-:W-:Y:S05]  /*14a50*/  BSYNC B1 ;  /* 0x0000000000017941 */ /* 0x000fea0003800000 */
.L_x_2563:
        /* <DEDUP_REMOVED lines=10> */
.L_x_2565:
[----:B------:R-:W-:Y:S02]  /*14b00*/  IMAD.MOV.U32 R13, RZ, RZ, R5 ;  /* 0x000000ffff0d7224 */ /* 0x000fe400078e0005 */
[----:B------:R-:W-:Y:S02]  /*14b10*/  IMAD.MOV.U32 R12, RZ, RZ, 0x1 ;  /* 0x00000001ff0c7424 */ /* 0x000fe400078e00ff */
[----:B------:R-:W-:Y:S01]  /*14b20*/  IMAD.SHL.U32 R35, R35, 0x8, RZ ;  /* 0x0000000823237824 */ /* 0x000fe200078e00ff */
[----:B------:R-:W-:-:S07]  /*14b30*/  MOV R2, R14 ;  /* 0x0000000e00027202 */ /* 0x000fce0000000f00 */
[----:B------:R-:W-:Y:S05]  /*14b40*/  WARPSYNC.COLLECTIVE R15, `(.L_x_2566) ;  /* 0x000000000f087348 */ /* 0x000fea0003c00000 */
[----:B------:R0:W1:Y:S02]  /*14b50*/  SHFL.IDX P6, R14, R13, R12, R11 ;  /* 0x0000000c0d0e7389 */ /* 0x00006400000c000b */
[----:B01----:R-:W-:Y:S01]  /*14b60*/  ENDCOLLECTIVE ;  /* 0x000000000000791b */ /* 0x003fe20003800000 */
.L_x_2566:
        /* <DEDUP_REMOVED lines=15> */
.L_x_2567:
[----:B------:R-:W-:Y:S02]  /*14c60*/  IMAD.MOV.U32 R13, RZ, RZ, R5 ;  /* 0x000000ffff0d7224 */ /* 0x000fe400078e0005 */
[----:B------:R-:W-:Y:S01]  /*14c70*/  IMAD.MOV.U32 R12, RZ, RZ, 0x2 ;  /* 0x00000002ff0c7424 */ /* 0x000fe200078e00ff */
[----:B------:R-:W-:-:S07]  /*14c80*/  MOV R2, R14 ;  /* 0x0000000e00027202 */ /* 0x000fce0000000f00 */
[----:B------:R-:W-:Y:S05]  /*14c90*/  WARPSYNC.COLLECTIVE R15, `(.L_x_2568) ;  /* 0x000000000f087348 */ /* 0x000fea0003c00000 */
[----:B------:R0:W1:Y:S02]  /*14ca0*/  SHFL.IDX P6, R14, R13, R12, R11 ;  /* 0x0000000c0d0e7389 */ /* 0x00006400000c000b */
[----:B01----:R-:W-:Y:S01]  /*14cb0*/  ENDCOLLECTIVE ;  /* 0x000000000000791b */ /* 0x003fe20003800000 */
.L_x_2568:
        /* <DEDUP_REMOVED lines=13> */
.L_x_2569:
[----:B------:R-:W-:Y:S01]  /*14d90*/  MOV R13, R5 ;  /* 0x00000005000d7202 */ /* 0x000fe20000000f00 */
[----:B------:R-:W-:Y:S02]  /*14da0*/  IMAD.MOV.U32 R12, RZ, RZ, 0x3 ;  /* 0x00000003ff0c7424 */ /* 0x000fe400078e00ff */
[----:B------:R-:W-:-:S07]  /*14db0*/  IMAD.MOV.U32 R2, RZ, RZ, R14 ;  /* 0x000000ffff027224 */ /* 0x000fce00078e000e */
[----:B------:R-:W-:Y:S05]  /*14dc0*/  WARPSYNC.COLLECTIVE R15, `(.L_x_2570) ;  /* 0x000000000f087348 */ /* 0x000fea0003c00000 */
[----:B------:R0:W1:Y:S02]  /*14dd0*/  SHFL.IDX P6, R14, R13, R12, R11 ;  /* 0x0000000c0d0e7389 */ /* 0x00006400000c000b */
[----:B01----:R-:W-:Y:S01]  /*14de0*/  ENDCOLLECTIVE ;  /* 0x000000000000791b */ /* 0x003fe20003800000 */
.L_x_2570:
        /* <DEDUP_REMOVED lines=13> */
.L_x_2571:
[----:B------:R-:W-:Y:S02]  /*14ec0*/  IMAD.MOV.U32 R13, RZ, RZ, R5 ;  /* 0x000000ffff0d7224 */ /* 0x000fe400078e0005 */
[----:B------:R-:W-:Y:S02]  /*14ed0*/  IMAD.MOV.U32 R12, RZ, RZ, 0x4 ;  /* 0x00000004ff0c7424 */ /* 0x000fe400078e00ff */
[----:B------:R-:W-:-:S07]  /*14ee0*/  IMAD.MOV.U32 R2, RZ, RZ, R14 ;  /* 0x000000ffff027224 */ /* 0x000fce00078e000e */
[----:B------:R-:W-:Y:S05]  /*14ef0*/  WARPSYNC.COLLECTIVE R15, `(.L_x_2572) ;  /* 0x000000000f087348 */ /* 0x000fea0003c00000 */
[----:B------:R0:W1:Y:S02]  /*14f00*/  SHFL.IDX P6, R14, R13, R12, R11 ;  /* 0x0000000c0d0e7389 */ /* 0x00006400000c000b */
[----:B01----:R-:W-:Y:S01]  /*14f10*/  ENDCOLLECTIVE ;  /* 0x000000000000791b */ /* 0x003fe20003800000 */
.L_x_2572:
        /* <DEDUP_REMOVED lines=13> */
.L_x_2573:
[----:B------:R-:W-:Y:S02]  /*14ff0*/  IMAD.MOV.U32 R13, RZ, RZ, R5 ;  /* 0x000000ffff0d7224 */ /* 0x000fe400078e0005 */
[----:B------:R-:W-:Y:S02]  /*15000*/  IMAD.MOV.U32 R12, RZ, RZ, 0x5 ;  /* 0x00000005ff0c7424 */ /* 0x000fe400078e00ff */
[----:B------:R-:W-:-:S07]  /*15010*/  IMAD.MOV.U32 R2, RZ, RZ, R14 ;  /* 0x000000ffff027224 */ /* 0x000fce00078e000e */
[----:B------:R-:W-:Y:S05]  /*15020*/  WARPSYNC.COLLECTIVE R15, `(.L_x_2574) ;  /* 0x000000000f087348 */ /* 0x000fea0003c00000 */
[----:B------:R0:W1:Y:S02]  /*15030*/  SHFL.IDX P6, R14, R13, R12, R11 ;  /* 0x0000000c0d0e7389 */ /* 0x00006400000c000b */
[----:B01----:R-:W-:Y:S01]  /*15040*/  ENDCOLLECTIVE ;  /* 0x000000000000791b */ /* 0x003fe20003800000 */
.L_x_2574:
        /* <DEDUP_REMOVED lines=13> */
.L_x_2575:
[----:B------:R-:W-:Y:S01]  /*15120*/  MOV R2, R14 ;  /* 0x0000000e00027202 */ /* 0x000fe20000000f00 */
[----:B------:R-:W-:Y:S06]  /*15130*/  BRA `(.L_x_2576) ;  /* 0xffffffbc008c7947 */ /* 0x000fec000383ffff */
.L_x_2485:
[----:B-1----:R1:W4:Y:S02]  /*15140*/  SYNCS.PHASECHK.TRANS64.TRYWAIT P0, [R4+URZ+0x2a860], R2 ;  /* 0x02a86002040075a7 */ /* 0x002324000800017f */
[----:B----4-:R-:W-:Y:S05]  /*15150*/  @!P0 NANOSLEEP.SYNCS 0x989680 ;  /* 0x009896800000895d */ /* 0x010fea0003900000 */
[----:B------:R-:W4:Y:S02]  /*15160*/  @!P0 SYNCS.PHASECHK.TRANS64 P0, [R4+URZ+0x2a860], R2 ;  /* 0x02a86002040085a7 */ /* 0x000f24000800007f */
[----:B----4-:R-:W-:Y:S05]  /*15170*/  @!P0 BRA `(.L_x_2485) ;  /* 0xfffffffc00f08947 */ /* 0x010fea000383ffff */
[----:B------:R-:W-:Y:S05]  /*15180*/  BRA `(.L_x_2577) ;  /* 0xffffffbc00e87947 */ /* 0x000fea000383ffff */
.L_x_2486:
        /* <DEDUP_REMOVED lines=8> */
.L_x_2579:
[----:B------:R-:W-:Y:S05]  /*15210*/  BSYNC B1 ;  /* 0x0000000000017941 */ /* 0x000fea0003800000 */
.L_x_2578:
        /* <DEDUP_REMOVED lines=9> */
.L_x_2580:
[----:B------:R-:W-:Y:S02]  /*152b0*/  IMAD.MOV.U32 R13, RZ, RZ, R24 ;  /* 0x000000ffff0d7224 */ /* 0x000fe400078e0018 */
[----:B------:R-:W-:Y:S02]  /*152c0*/  IMAD.MOV.U32 R12, RZ, RZ, 0x1 ;  /* 0x00000001ff0c7424 */ /* 0x000fe400078e00ff */
[----:B------:R-:W-:-:S07]  /*152d0*/  IMAD.MOV.U32 R2, RZ, RZ, R14 ;  /* 0x000000ffff027224 */ /* 0x000fce00078e000e */
[----:B------:R-:W-:Y:S05]  /*152e0*/  WARPSYNC.COLLECTIVE R15, `(.L_x_2581) ;  /* 0x000000000f087348 */ /* 0x000fea0003c00000 */
[----:B------:R0:W1:Y:S02]  /*152f0*/  SHFL.IDX P6, R14, R13, R12, R11 ;  /* 0x0000000c0d0e7389 */ /* 0x00006400000c000b */
[----:B01----:R-:W-:Y:S01]  /*15300*/  ENDCOLLECTIVE ;  /* 0x000000000000791b */ /* 0x003fe20003800000 */
.L_x_2581:
[----:B------:R-:W-:-:S05]  /*15310*/  IADD3 R2, P1, R2, R0, RZ ;  /* 0x0000000002027210 */ /* 0x000fca0007f3e0ff */
[----:B------:R-:W-:Y:S01]  /*15320*/  IMAD.X R3, RZ, RZ, R3, P1 ;  /* 0x000000ffff037224 */ /* 0x000fe200008e0603 */
[----:B------:R-:W-:-:S04]  /*15330*/  LOP3.LUT P1, RZ, R29, 0x1, RZ, 0xc0, !PT ;  /* 0x000000011dff7812 */ /* 0x000fc8000782c0ff */
        /* <DEDUP_REMOVED lines=12> */
.L_x_2582:
[----:B------:R-:W-:Y:S02]  /*15400*/  IMAD.MOV.U32 R13, RZ, RZ, R24 ;  /* 0x000000ffff0d7224 */ /* 0x000fe400078e0018 */
[----:B------:R-:W-:Y:S02]  /*15410*/  IMAD.MOV.U32 R12, RZ, RZ, 0x2 ;  /* 0x00000002ff0c7424 */ /* 0x000fe400078e00ff */
[----:B------:R-:W-:-:S07]  /*15420*/  IMAD.MOV.U32 R2, RZ, RZ, R14 ;  /* 0x000000ffff027224 */ /* 0x000fce00078e000e */
[----:B------:R-:W-:Y:S05]  /*15430*/  WARPSYNC.COLLECTIVE R15, `(.L_x_2583) ;  /* 0x000000000f087348 */ /* 0x000fea0003c00000 */
[----:B------:R0:W1:Y:S02]  /*15440*/  SHFL.IDX P6, R14, R13, R12, R11 ;  /* 0x0000000c0d0e7389 */ /* 0x00006400000c000b */
[----:B01----:R-:W-:Y:S01]  /*15450*/  ENDCOLLECTIVE ;  /* 0x000000000000791b */ /* 0x003fe20003800000 */
.L_x_2583:
        /* <DEDUP_REMOVED lines=14> */
.L_x_2584:
[----:B------:R-:W-:Y:S02]  /*15540*/  IMAD.MOV.U32 R13, RZ, RZ, R24 ;  /* 0x000000ffff0d7224 */ /* 0x000fe400078e0018 */
[----:B------:R-:W-:Y:S02]  /*15550*/  IMAD.MOV.U32 R12, RZ, RZ, 0x3 ;  /* 0x00000003ff0c7424 */ /* 0x000fe400078e00ff */
[----:B------:R-:W-:-:S07]  /*15560*/  IMAD.MOV.U32 R2, RZ, RZ, R14 ;  /* 0x000000ffff027224 */ /* 0x000fce00078e000e */
[----:B------:R-:W-:Y:S05]  /*15570*/  WARPSYNC.COLLECTIVE R15, `(.L_x_2585) ;  /* 0x000000000f087348 */ /* 0x000fea0003c00000 */
[----:B------:R0:W1:Y:S02]  /*15580*/  SHFL.IDX P6, R14, R13, R12, R11 ;  /* 0x0000000c0d0e7389 */ /* 0x00006400000c000b */
[----:B01----:R-:W-:Y:S01]  /*15590*/  ENDCOLLECTIVE ;  /* 0x000000000000791b */ /* 0x003fe20003800000 */
.L_x_2585:
        /* <DEDUP_REMOVED lines=14> */
.L_x_2586:
[----:B------:R-:W-:Y:S01]  /*15680*/  IMAD.MOV.U32 R13, RZ, RZ, R24 ;  /* 0x000000ffff0d7224 */ /* 0x000fe200078e0018 */
[----:B------:R-:W-:Y:S01]  /*15690*/  MOV R12, 0x4 ;  /* 0x00000004000c7802 */ /* 0x000fe20000000f00 */
[----:B------:R-:W-:-:S07]  /*156a0*/  IMAD.MOV.U32 R2, RZ, RZ, R14 ;  /* 0x000000ffff027224 */ /* 0x000fce00078e000e */
[----:B------:R-:W-:Y:S05]  /*156b0*/  WARPSYNC.COLLECTIVE R15, `(.L_x_2587) ;  /* 0x000000000f087348 */ /* 0x000fea0003c00000 */
[----:B------:R0:W1:Y:S02]  /*156c0*/  SHFL.IDX P6, R14, R13, R12, R11 ;  /* 0x0000000c0d0e7389 */ /* 0x00006400000c000b */
[----:B01----:R-:W-:Y:S01]  /*156d0*/  ENDCOLLECTIVE ;  /* 0x000000000000791b */ /* 0x003fe20003800000 */
.L_x_2587:
        /* <DEDUP_REMOVED lines=14> */
.L_x_2588:
[----:B------:R-:W-:Y:S02]  /*157c0*/  IMAD.MOV.U32 R13, RZ, RZ, R24 ;  /* 0x000000ffff0d7224 */ /* 0x000fe400078e0018 */
[----:B------:R-:W-:Y:S02]  /*157d0*/  IMAD.MOV.U32 R12, RZ, RZ, 0x5 ;  /* 0x00000005ff0c7424 */ /* 0x000fe400078e00ff */
[----:B------:R-:W-:-:S07]  /*157e0*/  IMAD.MOV.U32 R2, RZ, RZ, R14 ;  /* 0x000000ffff027224 */ /* 0x000fce00078e000e */
[----:B------:R-:W-:Y:S05]  /*157f0*/  WARPSYNC.COLLECTIVE R15, `(.L_x_2589) ;  /* 0x000000000f087348 */ /* 0x000fea0003c00000 */
[----:B------:R0:W1:Y:S02]  /*15800*/  SHFL.IDX P6, R14, R13, R12, R11 ;  /* 0x0000000c0d0e7389 */ /* 0x00006400000c000b */
[----:B01----:R-:W-:Y:S01]  /*15810*/  ENDCOLLECTIVE ;  /* 0x000000000000791b */ /* 0x003fe20003800000 */
.L_x_2589:
[----:B------:R-:W-:-:S05]  /*15820*/  IADD3 R2, P2, R2, R0, RZ ;  /* 0x0000000002027210 */ /* 0x000fca0007f5e0ff */
        /* <DEDUP_REMOVED lines=12> */
.L_x_2590:
[----:B------:R-:W-:Y:S01]  /*158f0*/  @!PT LDS RZ, [RZ] ;  /* 0x00000000fffff984 */ /* 0x000fe20000000800 */
[----:B------:R-:W-:Y:S01]  /*15900*/  @!PT LDS RZ, [RZ] ;  /* 0x00000000fffff984 */ /* 0x000fe20000000800 */
[----:B------:R-:W-:Y:S01]  /*15910*/  @!PT LDS RZ, [RZ] ;  /* 0x00000000fffff984 */ /* 0x000fe20000000800 */
[----:B------:R1:W-:Y:S01]  /*15920*/  LDGSTS.E.BYPASS.LTC128B.128 [R5+0x5400], desc[UR36][R2.64+0x80], !P2 ;  /* 0x0540008002057fae */ /* 0x0003e2000d101d64 */
[----:B------:R-:W-:Y:S05]  /*15930*/  BRA `(.L_x_2591) ;  /* 0xffffffb800d47947 */ /* 0x000fea000383ffff */
.L_x_2494:
[----:B0-----:R0:W1:Y:S02]  /*15940*/  SYNCS.PHASECHK.TRANS64.TRYWAIT P0, [R0+URZ+0x2a860], R3 ;  /* 0x02a86003000075a7 */ /* 0x001064000800017f */
[----:B-1----:R-:W-:Y:S05]  /*15950*/  @!P0 NANOSLEEP.SYNCS 0x989680 ;  /* 0x009896800000895d */ /* 0x002fea0003900000 */
[----:B------:R-:W1:Y:S02]  /*15960*/  @!P0 SYNCS.PHASECHK.TRANS64 P0, [R0+URZ+0x2a860], R3 ;  /* 0x02a86003000085a7 */ /* 0x000e64000800007f */
[----:B-1----:R-:W-:Y:S05]  /*15970*/  @!P0 BRA `(.L_x_2494) ;  /* 0xfffffffc00f08947 */ /* 0x002fea000383ffff */
[----:B------:R-:W-:Y:S05]  /*15980*/  BRA `(.L_x_2592) ;  /* 0xffffffbc00e47947 */ /* 0x000fea000383ffff */
.L_x_2495:
        /* <DEDUP_REMOVED lines=8> */
.L_x_2594:
[----:B------:R-:W-:Y:S05]  /*15a10*/  BSYNC B0 ;  /* 0x0000000000007941 */ /* 0x000fea0003800000 */
.L_x_2593:
        /* <DEDUP_REMOVED lines=12> */
.L_x_2595:
[C---:B------:R-:W-:Y:S02]  /*15ae0*/  ISETP.LT.OR P4, PT, R6.reuse, 0x1, !P0 ;  /* 0x000000010600780c */ /* 0x040fe40004781670 */
[----:B------:R-:W-:Y:S01]  /*15af0*/  ISETP.LT.OR P3, PT, R6, 0x1, P1 ;  /* 0x000000010600780c */ /* 0x000fe20000f61670 */
        /* <DEDUP_REMOVED lines=10> */
.L_x_2596:
        /* <DEDUP_REMOVED lines=13> */
.L_x_2597:
[----:B------:R-:W-:Y:S02]  /*15c70*/  IMAD.MOV.U32 R13, RZ, RZ, R24 ;  /* 0x000000ffff0d7224 */ /* 0x000fe400078e0018 */
[----:B------:R-:W-:Y:S01]  /*15c80*/  IMAD.MOV.U32 R12, RZ, RZ, 0x2 ;  /* 0x00000002ff0c7424 */ /* 0x000fe200078e00ff */
[----:B------:R-:W-:-:S13]  /*15c90*/  IADD3 R2, P2, R14, R5, RZ ;  /* 0x000000050e027210 */ /* 0x000fda0007f5e0ff */
[----:B------:R-:W-:Y:S05]  /*15ca0*/  WARPSYNC.COLLECTIVE R15, `(.L_x_2598) ;  /* 0x000000000f087348 */ /* 0x000fea0003c00000 */
[----:B------:R0:W1:Y:S02]  /*15cb0*/  SHFL.IDX P6, R14, R13, R12, R11 ;  /* 0x0000000c0d0e7389 */ /* 0x00006400000c000b */
[----:B01----:R-:W-:Y:S01]  /*15cc0*/  ENDCOLLECTIVE ;  /* 0x000000000000791b */ /* 0x003fe20003800000 */
.L_x_2598:
        /* <DEDUP_REMOVED lines=13> */
.L_x_2599:
[----:B------:R-:W-:Y:S02]  /*15da0*/  IMAD.MOV.U32 R13, RZ, RZ, R24 ;  /* 0x000000ffff0d7224 */ /* 0x000fe400078e0018 */
[----:B------:R-:W-:Y:S02]  /*15db0*/  IMAD.MOV.U32 R12, RZ, RZ, 0x3 ;  /* 0x00000003ff0c7424 */ /* 0x000fe400078e00ff */
[----:B------:R-:W-:-:S07]  /*15dc0*/  IMAD.MOV.U32 R10, RZ, RZ, R14 ;  /* 0x000000ffff0a7224 */ /* 0x000fce00078e000e */
[----:B------:R-:W-:Y:S05]  /*15dd0*/  WARPSYNC.COLLECTIVE R15, `(.L_x_2600) ;  /* 0x000000000f087348 */ /* 0x000fea0003c00000 */
[----:B------:R0:W1:Y:S02]  /*15de0*/  SHFL.IDX P6, R14, R13, R12, R11 ;  /* 0x0000000c0d0e7389 */ /* 0x00006400000c000b */
[----:B01----:R-:W-:Y:S01]  /*15df0*/  ENDCOLLECTIVE ;  /* 0x000000000000791b */ /* 0x003fe20003800000 */
.L_x_2600:
[----:B------:R-:W-:-:S04]  /*15e00*/  IADD3 R2, P2, R10, R5, RZ ;  /* 0x000000050a027210 */ /* 0x000fc80007f5e0ff */
[----:B------:R-:W-:-:S05]  /*15e10*/  IADD3.X R3, RZ, R7, RZ, P2, !PT ;  /* 0x00000007ff037210 */ /* 0x000fca00017fe4ff */
        /* <DEDUP_REMOVED lines=12> */
.L_x_2601:
[----:B------:R-:W-:Y:S02]  /*15ee0*/  IMAD.MOV.U32 R13, RZ, RZ, R24 ;  /* 0x000000ffff0d7224 */ /* 0x000fe400078e0018 */
[----:B------:R-:W-:Y:S01]  /*15ef0*/  IMAD.MOV.U32 R12, RZ, RZ, 0x4 ;  /* 0x00000004ff0c7424 */ /* 0x000fe200078e00ff */
[----:B------:R-:W-:-:S13]  /*15f00*/  IADD3 R2, P2, R14, R5, RZ ;  /* 0x000000050e027210 */ /* 0x000fda0007f5e0ff */
[----:B------:R-:W-:Y:S05]  /*15f10*/  WARPSYNC.COLLECTIVE R15, `(.L_x_2602) ;  /* 0x000000000f087348 */ /* 0x000fea0003c00000 */
[----:B------:R0:W1:Y:S02]  /*15f20*/  SHFL.IDX P6, R14, R13, R12, R11 ;  /* 0x0000000c0d0e7389 */ /* 0x00006400000c000b */
[----:B01----:R-:W-:Y:S01]  /*15f30*/  ENDCOLLECTIVE ;  /* 0x000000000000791b */ /* 0x003fe20003800000 */
.L_x_2602:
        /* <DEDUP_REMOVED lines=13> */
.L_x_2603:
[----:B------:R-:W-:Y:S02]  /*16010*/  IMAD.MOV.U32 R13, RZ, RZ, R24 ;  /* 0x000000ffff0d7224 */ /* 0x000fe400078e0018 */
[----:B------:R-:W-:Y:S02]  /*16020*/  IMAD.MOV.U32 R12, RZ, RZ, 0x5 ;  /* 0x00000005ff0c7424 */ /* 0x000fe400078e00ff */
[----:B------:R-:W-:-:S07]  /*16030*/  IMAD.MOV.U32 R10, RZ, RZ, R14 ;  /* 0x000000ffff0a7224 */ /* 0x000fce00078e000e */
[----:B------:R-:W-:Y:S05]  /*16040*/  WARPSYNC.COLLECTIVE R15, `(.L_x_2604) ;  /* 0x000000000f087348 */ /* 0x000fea0003c00000 */
[----:B------:R0:W1:Y:S02]  /*16050*/  SHFL.IDX P6, R14, R13, R12, R11 ;  /* 0x0000000c0d0e7389 */ /* 0x00006400000c000b */
[----:B01----:R-:W-:Y:S01]  /*16060*/  ENDCOLLECTIVE ;  /* 0x000000000000791b */ /* 0x003fe20003800000 */
.L_x_2604:
        /* <DEDUP_REMOVED lines=12> */
.L_x_2605:
[----:B------:R-:W-:Y:S05]  /*16130*/  BRA `(.L_x_2606) ;  /* 0xffffffb800e07947 */ /* 0x000fea000383ffff */
.L_x_2500:
        /* <DEDUP_REMOVED lines=8> */
.L_x_2608:
[----:B------:R-:W-:Y:S05]  /*161c0*/  BSYNC B0 ;  /* 0x0000000000007941 */ /* 0x000fea0003800000 */
.L_x_2607:
[----:B------:R-:W-:Y:S01]  /*161d0*/  IMAD.MOV.U32 R13, RZ, RZ, R16 ;  /* 0x000000ffff0d7224 */ /* 0x000fe200078e0010 */
[----:B------:R-:W-:Y:S01]  /*161e0*/  MOV R15, 0xffffffff ;  /* 0xffffffff000f7802 */ /* 0x000fe20000000f00 */
[----:B------:R-:W-:Y:S02]  /*161f0*/  IMAD.MOV.U32 R12, RZ, RZ, 0x1 ;  /* 0x00000001ff0c7424 */ /* 0x000fe400078e00ff */
[----:B------:R-:W-:Y:S02]  /*16200*/  IMAD.MOV.U32 R11, RZ, RZ, 0x1f ;  /* 0x0000001fff0b7424 */ /* 0x000fe400078e00ff */
[----:B------:R-:W-:Y:S02]  /*16210*/  IMAD.IADD R9, R19, 0x1, R10 ;  /* 0x0000000113097824 */ /* 0x000fe400078e020a */
[----:B------:R-:W-:-:S07]  /*16220*/  IMAD.MOV.U32 R0, RZ, RZ, R14 ;  /* 0x000000ffff007224 */ /* 0x000fce00078e000e */
[----:B------:R-:W-:Y:S05]  /*16230*/  WARPSYNC.COLLECTIVE R15, `(.L_x_2609) ;  /* 0x000000000f087348 */ /* 0x000fea0003c00000 */
[----:B------:R0:W1:Y:S02]  /*16240*/  SHFL.IDX P6, R14, R13, R12, R11 ;  /* 0x0000000c0d0e7389 */ /* 0x00006400000c000b */
[----:B01----:R-:W-:Y:S01]  /*16250*/  ENDCOLLECTIVE ;  /* 0x000000000000791b */ /* 0x003fe20003800000 */
.L_x_2609:
        /* <DEDUP_REMOVED lines=23> */
.L_x_2610:
[----:B------:R-:W-:Y:S01]  /*163d0*/  IMAD.MOV.U32 R12, RZ, RZ, 0x2 ;  /* 0x00000002ff0c7424 */ /* 0x000fe200078e00ff */
[----:B------:R-:W-:-:S04]  /*163e0*/  SEL R6, R14, RZ, P1 ;  /* 0x000000ff0e067207 */ /* 0x000fc80000800000 */
[----:B------:R-:W-:-:S05]  /*163f0*/  IADD3 R6, R13, R6, RZ ;  /* 0x000000060d067210 */ /* 0x000fca0007ffe0ff */
[----:B------:R-:W-:-:S07]  /*16400*/  IMAD.MOV.U32 R13, RZ, RZ, R6 ;  /* 0x000000ffff0d7224 */ /* 0x000fce00078e0006 */
[----:B------:R-:W-:Y:S05]  /*16410*/  WARPSYNC.COLLECTIVE R15, `(.L_x_2611) ;  /* 0x000000000f087348 */ /* 0x000fea0003c00000 */
[----:B------:R0:W1:Y:S02]  /*16420*/  SHFL.UP P6, R14, R13, R12, R11 ;  /* 0x0400000c0d0e7389 */ /* 0x00006400000c000b */
[----:B01----:R-:W-:Y:S01]  /*16430*/  ENDCOLLECTIVE ;  /* 0x000000000000791b */ /* 0x003fe20003800000 */
.L_x_2611:
[----:B------:R-:W-:Y:S01]  /*16440*/  IMAD.MOV.U32 R12, RZ, RZ, 0x4 ;  /* 0x00000004ff0c7424 */ /* 0x000fe200078e00ff */
[----:B------:R-:W-:-:S05]  /*16450*/  SEL R3, R14, RZ, P2 ;  /* 0x000000ff0e037207 */ /* 0x000fca0001000000 */
[----:B------:R-:W-:Y:S01]  /*16460*/  IMAD.IADD R2, R6, 0x1, R3 ;  /* 0x0000000106027824 */ /* 0x000fe200078e0203 */
[----:B------:R-:W-:-:S03]  /*16470*/  MOV R6, RZ ;  /* 0x000000ff00067202 */ /* 0x000fc60000000f00 */
[----:B------:R-:W-:-:S07]  /*16480*/  IMAD.MOV.U32 R13, RZ, RZ, R2 ;  /* 0x000000ffff0d7224 */ /* 0x000fce00078e0002 */
[----:B------:R-:W-:Y:S05]  /*16490*/  WARPSYNC.COLLECTIVE R15, `(.L_x_2612) ;  /* 0x000000000f087348 */ /* 0x000fea0003c00000 */
[----:B------:R0:W1:Y:S02]  /*164a0*/  SHFL.UP P6, R14, R13, R12, R11 ;  /* 0x0400000c0d0e7389 */ /* 0x00006400000c000b */
[----:B01----:R-:W-:Y:S01]  /*164b0*/  ENDCOLLECTIVE ;  /* 0x000000000000791b */ /* 0x003fe20003800000 */
.L_x_2612:
[----:B------:R-:W-:Y:S02]  /*164c0*/  MOV R12, 0x8 ;  /* 0x00000008000c7802 */ /* 0x000fe40000000f00 */
[----:B------:R-:W-:-:S05]  /*164d0*/  SEL R3, R14, RZ, P3 ;  /* 0x000000ff0e037207 */ /* 0x000fca0001800000 */
[----:B------:R-:W-:-:S04]  /*164e0*/  IMAD.IADD R3, R2, 0x1, R3 ;  /* 0x0000000102037824 */ /* 0x000fc800078e0203 */
[----:B------:R-:W-:-:S07]  /*164f0*/  IMAD.MOV.U32 R13, RZ, RZ, R3 ;  /* 0x000000ffff0d7224 */ /* 0x000fce00078e0003 */
[----:B------:R-:W-:Y:S05]  /*16500*/  WARPSYNC.COLLECTIVE R15, `(.L_x_2613) ;  /* 0x000000000f087348 */ /* 0x000fea0003c00000 */
[----:B------:R0:W1:Y:S02]  /*16510*/  SHFL.UP P6, R14, R13, R12, R11 ;  /* 0x0400000c0d0e7389 */ /* 0x00006400000c000b */
[----:B01----:R-:W-:Y:S01]  /*16520*/  ENDCOLLECTIVE ;  /* 0x000000000000791b */ /* 0x003fe20003800000 */
.L_x_2613:
[----:B------:R-:W-:Y:S01]  /*16530*/  IMAD.MOV.U32 R12, RZ, RZ, 0x10 ;  /* 0x00000010ff0c7424 */ /* 0x000fe200078e00ff */
[----:B------:R-:W-:-:S05]  /*16540*/  SEL R4, R14, RZ, P4 ;  /* 0x000000ff0e047207 */ /* 0x000fca0002000000 */
[----:B------:R-:W-:-:S04]  /*16550*/  IMAD.IADD R4, R3, 0x1, R4 ;  /* 0x0000000103047824 */ /* 0x000fc800078e0204 */
[----:B------:R-:W-:-:S07]  /*16560*/  IMAD.MOV.U32 R13, RZ, RZ, R4 ;  /* 0x000000ffff0d7224 */ /* 0x000fce00078e0004 */
[----:B------:R-:W-:Y:S05]  /*16570*/  WARPSYNC.COLLECTIVE R15, `(.L_x_2614) ;  /* 0x000000000f087348 */ /* 0x000fea0003c00000 */
[----:B------:R0:W1:Y:S02]  /*16580*/  SHFL.UP P6, R14, R13, R12, R11 ;  /* 0x0400000c0d0e7389 */ /* 0x00006400000c000b */
[----:B01----:R-:W-:Y:S01]  /*16590*/  ENDCOLLECTIVE ;  /* 0x000000000000791b */ /* 0x003fe20003800000 */
.L_x_2614:
        /* <DEDUP_REMOVED lines=8> */
.L_x_2615:
[----:B------:R-:W-:Y:S05]  /*16620*/  BRA `(.L_x_2616) ;  /* 0xffffffb800ec7947 */ /* 0x000fea000383ffff */
.L_x_2503:
[----:B------:R-:W-:Y:S01]  /*16630*/  BSSY B0, `(.L_x_2617) ;  /* 0x0000007000007945 */ /* 0x000fe20003800000 */
[----:B------:R-:W-:Y:S02]  /*16640*/  IMAD.MOV.U32 R12, RZ, RZ, 0x1 ;  /* 0x00000001ff0c7424 */ /* 0x000fe400078e00ff */
[----:B------:R-:W-:Y:S02]  /*16650*/  IMAD.MOV.U32 R11, RZ, RZ, RZ ;  /* 0x000000ffff0b7224 */ /* 0x000fe400078e00ff */
[----:B------:R-:W-:-:S07]  /*16660*/  IMAD.MOV.U32 R15, RZ, RZ, -0x1 ;  /* 0xffffffffff0f7424 */ /* 0x000fce00078e00ff */
[----:B------:R-:W-:Y:S05]  /*16670*/  WARPSYNC.COLLECTIVE R15, `(.L_x_2618) ;  /* 0x000000000f087348 */ /* 0x000fea0003c00000 */
[----:B------:R0:W1:Y:S02]  /*16680*/  SHFL.UP P6, R14, R13, R12, R11 ;  /* 0x0400000c0d0e7389 */ /* 0x00006400000c000b */
[----:B01----:R-:W-:Y:S01]  /*16690*/  ENDCOLLECTIVE ;  /* 0x000000000000791b */ /* 0x003fe20003800000 */
.L_x_2618:
[----:B------:R-:W-:Y:S05]  /*166a0*/  BSYNC B0 ;  /* 0x0000000000007941 */ /* 0x000fea0003800000 */
.L_x_2617:
        /* <DEDUP_REMOVED lines=8> */
.L_x_2619:
[----:B------:R-:W-:Y:S01]  /*16730*/  IMAD.MOV.U32 R12, RZ, RZ, 0x4 ;  /* 0x00000004ff0c7424 */ /* 0x000fe200078e00ff */
[----:B------:R-:W-:-:S04]  /*16740*/  SEL R2, R14, RZ, P2 ;  /* 0x000000ff0e027207 */ /* 0x000fc80001000000 */
[----:B------:R-:W-:-:S05]  /*16750*/  IADD3 R2, R13, R2, RZ ;  /* 0x000000020d027210 */ /* 0x000fca0007ffe0ff */
[----:B------:R-:W-:-:S07]  /*16760*/  IMAD.MOV.U32 R13, RZ, RZ, R2 ;  /* 0x000000ffff0d7224 */ /* 0x000fce00078e0002 */
[----:B------:R-:W-:Y:S05]  /*16770*/  WARPSYNC.COLLECTIVE R15, `(.L_x_2620) ;  /* 0x000000000f087348 */ /* 0x000fea0003c00000 */
[----:B------:R0:W1:Y:S02]  /*16780*/  SHFL.UP P6, R14, R13, R12, R11 ;  /* 0x0400000c0d0e7389 */ /* 0x00006400000c000b */
[----:B01----:R-:W-:Y:S01]  /*16790*/  ENDCOLLECTIVE ;  /* 0x000000000000791b */ /* 0x003fe20003800000 */
.L_x_2620:
[----:B------:R-:W-:Y:S01]  /*167a0*/  IMAD.MOV.U32 R12, RZ, RZ, 0x8 ;  /* 0x00000008ff0c7424 */ /* 0x000fe200078e00ff */
[----:B------:R-:W-:-:S05]  /*167b0*/  SEL R3, R14, RZ, P3 ;  /* 0x000000ff0e037207 */ /* 0x000fca0001800000 */
[----:B------:R-:W-:-:S04]  /*167c0*/  IMAD.IADD R3, R2, 0x1, R3 ;  /* 0x0000000102037824 */ /* 0x000fc800078e0203 */
[----:B------:R-:W-:-:S07]  /*167d0*/  IMAD.MOV.U32 R13, RZ, RZ, R3 ;  /* 0x000000ffff0d7224 */ /* 0x000fce00078e0003 */
[----:B------:R-:W-:Y:S05]  /*167e0*/  WARPSYNC.COLLECTIVE R15, `(.L_x_2621) ;  /* 0x000000000f087348 */ /* 0x000fea0003c00000 */
[----:B------:R0:W1:Y:S02]  /*167f0*/  SHFL.UP P6, R14, R13, R12, R11 ;  /* 0x0400000c0d0e7389 */ /* 0x00006400000c000b */
[----:B01----:R-:W-:Y:S01]  /*16800*/  ENDCOLLECTIVE ;  /* 0x000000000000791b */ /* 0x003fe20003800000 */
.L_x_2621:
[----:B------:R-:W-:Y:S02]  /*16810*/  MOV R12, 0x10 ;  /* 0x00000010000c7802 */ /* 0x000fe40000000f00 */
[----:B------:R-:W-:-:S05]  /*16820*/  SEL R4, R14, RZ, P4 ;  /* 0x000000ff0e047207 */ /* 0x000fca0002000000 */
[----:B------:R-:W-:-:S04]  /*16830*/  IMAD.IADD R4, R3, 0x1, R4 ;  /* 0x0000000103047824 */ /* 0x000fc800078e0204 */
[----:B------:R-:W-:-:S07]  /*16840*/  IMAD.MOV.U32 R13, RZ, RZ, R4 ;  /* 0x000000ffff0d7224 */ /* 0x000fce00078e0004 */
[----:B------:R-:W-:Y:S05]  /*16850*/  WARPSYNC.COLLECTIVE R15, `(.L_x_2622) ;  /* 0x000000000f087348 */ /* 0x000fea0003c00000 */
[----:B------:R0:W1:Y:S02]  /*16860*/  SHFL.UP P6, R14, R13, R12, R11 ;  /* 0x0400000c0d0e7389 */ /* 0x00006400000c000b */
[----:B01----:R-:W-:Y:S01]  /*16870*/  ENDCOLLECTIVE ;  /* 0x000000000000791b */ /* 0x003fe20003800000 */
.L_x_2622:
        /* <DEDUP_REMOVED lines=8> */
.L_x_2623:
[----:B------:R-:W-:Y:S05]  /*16900*/  BRA `(.L_x_2624) ;  /* 0xffffffb800d87947 */ /* 0x000fea000383ffff */
.L_x_2505:
[----:B------:R-:W-:Y:S01]  /*16910*/  BSSY B0, `(.L_x_2625) ;  /* 0x0000006000007945 */ /* 0x000fe20003800000 */
[----:B------:R-:W-:Y:S01]  /*16920*/  PLOP3.LUT P6, PT, P6, PT, PT, 0x8, 0x0 ;  /* 0x000000000000781c */ /* 0x000fe200037ce170 */
[----:B------:R-:W-:-:S12]  /*16930*/  IMAD.MOV.U32 R15, RZ, RZ, -0x1 ;  /* 0xffffffffff0f7424 */ /* 0x000fd800078e00ff */
[----:B0-----:R-:W-:Y:S05]  /*16940*/  WARPSYNC.COLLECTIVE R15, `(.L_x_2626) ;  /* 0x000000000f087348 */ /* 0x001fea0003c00000 */
[----:B------:R-:W-:Y:S01]  /*16950*/  VOTE.ANY R14, PT, P6 ;  /* 0x00000000000e7806 */ /* 0x000fe200030e0100 */
[----:B0-----:R-:W-:Y:S06]  /*16960*/  ENDCOLLECTIVE ;  /* 0x000000000000791b */ /* 0x001fec0003800000 */
.L_x_2626:
[----:B------:R-:W-:Y:S05]  /*16970*/  BSYNC B0 ;  /* 0x0000000000007941 */ /* 0x000fea0003800000 */
.L_x_2625:
[----:B------:R-:W-:Y:S01]  /*16980*/  IMAD.MOV.U32 R3, RZ, RZ, R14 ;  /* 0x000000ffff037224 */ /* 0x000fe200078e000e */
[----:B------:R-:W-:Y:S01]  /*16990*/  MOV R11, 0x1f ;  /* 0x0000001f000b7802 */ /* 0x000fe20000000f00 */
[----:B------:R-:W-:Y:S02]  /*169a0*/  IMAD.MOV.U32 R13, RZ, RZ, R17 ;  /* 0x000000ffff0d7224 */ /* 0x000fe400078e0011 */
[----:B------:R0:W1:Y:S01]  /*169b0*/  POPC R12, R3 ;  /* 0x00000003000c7309 */ /* 0x0000620000000000 */
[----:B------:R-:W-:-:S07]  /*169c0*/  IMAD.MOV.U32 R15, RZ, RZ, -0x1 ;  /* 0xffffffffff0f7424 */ /* 0x000fce00078e00ff */
[----:B01----:R-:W-:Y:S05]  /*169d0*/  WARPSYNC.COLLECTIVE R15, `(.L_x_2627) ;  /* 0x000000000f087348 */ /* 0x003fea0003c00000 */
[----:B-1----:R1:W2:Y:S02]  /*169e0*/  SHFL.IDX P6, R14, R13, R12, R11 ;  /* 0x0000000c0d0e7389 */ /* 0x0022a400000c000b */
[----:B012---:R-:W-:Y:S01]  /*169f0*/  ENDCOLLECTIVE ;  /* 0x000000000000791b */ /* 0x007fe20003800000 */
.L_x_2627:
[----:B------:R-:W-:Y:S02]  /*16a00*/  IMAD.IADD R19, R12, 0x1, R19 ;  /* 0x000000010c137824 */ /* 0x000fe400078e0213 */
[----:B------:R-:W-:Y:S02]  /*16a10*/  IMAD.MOV.U32 R13, RZ, RZ, R8 ;  /* 0x000000ffff0d7224 */ /* 0x000fe400078e0008 */
[----:B------:R-:W-:-:S07]  /*16a20*/  IMAD.MOV.U32 R17, RZ, RZ, R14 ;  /* 0x000000ffff117224 */ /* 0x000fce00078e000e */
[----:B------:R-:W-:Y:S05]  /*16a30*/  WARPSYNC.COLLECTIVE R15, `(.L_x_2628) ;  /* 0x000000000f087348 */ /* 0x000fea0003c00000 */
[----:B------:R0:W1:Y:S02]  /*16a40*/  SHFL.IDX P6, R14, R13, R12, R11 ;  /* 0x0000000c0d0e7389 */ /* 0x00006400000c000b */
[----:B01----:R-:W-:Y:S01]  /*16a50*/  ENDCOLLECTIVE ;  /* 0x000000000000791b */ /* 0x003fe20003800000 */
.L_x_2628:
[----:B------:R-:W-:Y:S01]  /*16a60*/  IMAD.MOV.U32 R8, RZ, RZ, R14 ;  /* 0x000000ffff087224 */ /* 0x000fe200078e000e */
[----:B------:R-:W-:Y:S06]  /*16a70*/  BRA `(.L_x_2629) ;  /* 0xffffffb800bc7947 */ /* 0x000fec000383ffff */
.L_x_2507:
[----:B------:R-:W-:Y:S01]  /*16a80*/  BSSY B0, `(.L_x_2630) ;  /* 0x0000007000007945 */ /* 0x000fe20003800000 */
[----:B------:R-:W-:Y:S01]  /*16a90*/  IMAD.MOV.U32 R13, RZ, RZ, R2 ;  /* 0x000000ffff0d7224 */ /* 0x000fe200078e0002 */
[----:B------:R-:W-:Y:S01]  /*16aa0*/  MOV R15, 0xffffffff ;  /* 0xffffffff000f7802 */ /* 0x000fe20000000f00 */
[----:B------:R-:W-:-:S07]  /*16ab0*/  IMAD.MOV.U32 R11, RZ, RZ, 0x1f ;  /* 0x0000001fff0b7424 */ /* 0x000fce00078e00ff */
[----:B0-23--:R-:W-:Y:S05]  /*16ac0*/  WARPSYNC.COLLECTIVE R15, `(.L_x_2631) ;  /* 0x000000000f087348 */ /* 0x00dfea0003c00000 */
[----:B------:R1:W4:Y:S02]  /*16ad0*/  SHFL.IDX P6, R14, R13, R12, R11 ;  /* 0x0000000c0d0e7389 */ /* 0x00032400000c000b */
[----:B01234-:R-:W-:Y:S01]  /*16ae0*/  ENDCOLLECTIVE ;  /* 0x000000000000791b */ /* 0x01ffe20003800000 */
.L_x_2631:
[----:B------:R-:W-:Y:S05]  /*16af0*/  BSYNC B0 ;  /* 0x0000000000007941 */ /* 0x000fea0003800000 */
.L_x_2630:
[----:B------:R-:W-:Y:S01]  /*16b00*/  IMAD.MOV.U32 R6, RZ, RZ, R14 ;  /* 0x000000ffff067224 */ /* 0x000fe200078e000e */
[----:B------:R-:W-:Y:S06]  /*16b10*/  BRA `(.L_x_2506) ;  /* 0xffffffb800ac7947 */ /* 0x000fec000383ffff */
.L_x_2513:
[----:B-1----:R1:W2:Y:S02]  /*16b20*/  SYNCS.PHASECHK.TRANS64.TRYWAIT P0, [R4+URZ+0x2a820], R0 ;  /* 0x02a82000040075a7 */ /* 0x0022a4000800017f */
[----:B--2---:R-:W-:Y:S05]  /*16b30*/  @!P0 NANOSLEEP.SYNCS 0x989680 ;  /* 0x009896800000895d */ /* 0x004fea0003900000 */
[----:B------:R-:W2:Y:S02]  /*16b40*/  @!P0 SYNCS.PHASECHK.TRANS64 P0, [R4+URZ+0x2a820], R0 ;  /* 0x02a82000040085a7 */ /* 0x000ea4000800007f */
[----:B--2---:R-:W-:Y:S05]  /*16b50*/  @!P0 BRA `(.L_x_2513) ;  /* 0xfffffffc00f08947 */ /* 0x004fea000383ffff */
[----:B------:R-:W-:Y:S05]  /*16b60*/  BRA `(.L_x_2632) ;  /* 0xffffffc400047947 */ /* 0x000fea000383ffff */
.L_x_2514:
[----:B------:R-:W2:Y:S01]  /*16b70*/  S2R R2, SR_TID.X ;  /* 0x0000000000027919 */ /* 0x000ea20000002100 */
[----:B------:R-:W-:Y:S01]  /*16b80*/  BSSY B0, `(.L_x_2633) ;  /* 0x000000a000007945 */ /* 0x000fe20003800000 */
[----:B------:R-:W-:Y:S02]  /*16b90*/  IMAD.MOV.U32 R12, RZ, RZ, RZ ;  /* 0x000000ffff0c7224 */ /* 0x000fe400078e00ff */
[----:B------:R-:W-:Y:S02]  /*16ba0*/  IMAD.MOV.U32 R11, RZ, RZ, 0x1f ;  /* 0x0000001fff0b7424 */ /* 0x000fe400078e00ff */
[----:B------:R-:W-:Y:S01]  /*16bb0*/  IMAD.MOV.U32 R15, RZ, RZ, -0x1 ;  /* 0xffffffffff0f7424 */ /* 0x000fe200078e00ff */
[----:B--2---:R-:W-:-:S04]  /*16bc0*/  SHF.R.U32.HI R2, RZ, 0x5, R2 ;  /* 0x00000005ff027819 */ /* 0x004fc80000011602 */
[----:B------:R-:W-:-:S05]  /*16bd0*/  LOP3.LUT R2, R2, 0x3, RZ, 0xc0, !PT ;  /* 0x0000000302027812 */ /* 0x000fca00078ec0ff */
[----:B------:R-:W-:-:S07]  /*16be0*/  IMAD.MOV.U32 R13, RZ, RZ, R2 ;  /* 0x000000ffff0d7224 */ /* 0x000fce00078e0002 */
[----:B01----:R-:W-:Y:S05]  /*16bf0*/  WARPSYNC.COLLECTIVE R15, `(.L_x_2634) ;  /* 0x000000000f087348 */ /* 0x003fea0003c00000 */
[----:B------:R2:W3:Y:S02]  /*16c00*/  SHFL.IDX P6, R14, R13, R12, R11 ;  /* 0x0000000c0d0e7389 */ /* 0x0004e400000c000b */
[----:B0123--:R-:W-:Y:S01]  /*16c10*/  ENDCOLLECTIVE ;  /* 0x000000000000791b */ /* 0x00ffe20003800000 */
.L_x_2634:
[----:B------:R-:W-:Y:S05]  /*16c20*/  BSYNC B0 ;  /* 0x0000000000007941 */ /* 0x000fea0003800000 */
.L_x_2633:
[----:B------:R-:W-:Y:S05]  /*16c30*/  BRA `(.L_x_2635) ;  /* 0xffffffc000ec7947 */ /* 0x000fea000383ffff */
.L_x_2517:
[----:B------:R-:W-:Y:S01]  /*16c40*/  BSSY B1, `(.L_x_2636) ;  /* 0x0000006000017945 */ /* 0x000fe20003800000 */
[----:B------:R-:W-:-:S07]  /*16c50*/  IMAD.MOV.U32 R15, RZ, RZ, -0x1 ;  /* 0xffffffffff0f7424 */ /* 0x000fce00078e00ff */
[----:B01----:R-:W-:Y:S05]  /*16c60*/  WARPSYNC.COLLECTIVE R15, `(.L_x_2637) ;  /* 0x000000000f0c7348 */ /* 0x003fea0003c00000 */
[----:B------:R-:W-:Y:S02]  /*16c70*/  ELECT P6, UR62, PT ;  /* 0x00000000003e782f */ /* 0x000fe400038c0000 */
[----:B------:R-:W-:Y:S01]  /*16c80*/  MOV R14, UR62 ;  /* 0x0000003e000e7c02 */ /* 0x000fe20008000f00 */
[----:B01----:R-:W-:Y:S10]  /*16c90*/  ENDCOLLECTIVE ;  /* 0x000000000000791b */ /* 0x003ff40003800000 */
.L_x_2637:
[----:B------:R-:W-:Y:S05]  /*16ca0*/  BSYNC B1 ;  /* 0x0000000000017941 */ /* 0x000fea0003800000 */
.L_x_2636:
[----:B------:R-:W-:Y:S05]  /*16cb0*/  BRA `(.L_x_2638) ;  /* 0xffffffc000e47947 */ /* 0x000fea000383ffff */
.L_x_2519:
[----:B-1----:R1:W2:Y:S02]  /*16cc0*/  SYNCS.PHASECHK.TRANS64.TRYWAIT P1, [R5+URZ+0x2a840], R0 ;  /* 0x02a84000050075a7 */ /* 0x0022a4000802017f */
[----:B--2---:R-:W-:Y:S05]  /*16cd0*/  @!P1 NANOSLEEP.SYNCS 0x989680 ;  /* 0x009896800000995d */ /* 0x004fea0003900000 */
[----:B------:R-:W2:Y:S02]  /*16ce0*/  @!P1 SYNCS.PHASECHK.TRANS64 P1, [R5+URZ+0x2a840], R0 ;  /* 0x02a84000050095a7 */ /* 0x000ea4000802007f */
[----:B--2---:R-:W-:Y:S05]  /*16cf0*/  @!P1 BRA `(.L_x_2519) ;  /* 0xfffffffc00f09947 */ /* 0x004fea000383ffff */
[----:B------:R-:W-:Y:S05]  /*16d00*/  BRA `(.L_x_2639) ;  /* 0xffffffc4000c7947 */ /* 0x000fea000383ffff */
.L_x_2521:
[----:B--2---:R2:W3:Y:S02]  /*16d10*/  SYNCS.PHASECHK.TRANS64.TRYWAIT P1, [R27+URZ+0x2a840], R2 ;  /* 0x02a840021b0075a7 */ /* 0x0044e4000802017f */
[----:B---3--:R-:W-:Y:S05]  /*16d20*/  @!P1 NANOSLEEP.SYNCS 0x989680 ;  /* 0x009896800000995d */ /* 0x008fea0003900000 */
[----:B------:R-:W3:Y:S02]  /*16d30*/  @!P1 SYNCS.PHASECHK.TRANS64 P1, [R27+URZ+0x2a840], R2 ;  /* 0x02a840021b0095a7 */ /* 0x000ee4000802007f */
[----:B---3--:R-:W-:Y:S05]  /*16d40*/  @!P1 BRA `(.L_x_2521) ;  /* 0xfffffffc00f09947 */ /* 0x008fea000383ffff */
[----:B------:R-:W-:Y:S05]  /*16d50*/  BRA `(.L_x_2640) ;  /* 0xffffffc400187947 */ /* 0x000fea000383ffff */
.L_x_2523:
[----:B---3--:R3:W4:Y:S02]  /*16d60*/  SYNCS.PHASECHK.TRANS64.TRYWAIT P1, [R5+URZ+0x2a860], R0 ;  /* 0x02a86000050075a7 */ /* 0x008724000802017f */
[----:B----4-:R-:W-:Y:S05]  /*16d70*/  @!P1 NANOSLEEP.SYNCS 0x989680 ;  /* 0x009896800000995d */ /* 0x010fea0003900000 */
[----:B------:R-:W4:Y:S02]  /*16d80*/  @!P1 SYNCS.PHASECHK.TRANS64 P1, [R5+URZ+0x2a860], R0 ;  /* 0x02a86000050095a7 */ /* 0x000f24000802007f */
[----:B----4-:R-:W-:Y:S05]  /*16d90*/  @!P1 BRA `(.L_x_2523) ;  /* 0xfffffffc00f09947 */ /* 0x010fea000383ffff */
[----:B------:R-:W-:Y:S05]  /*16da0*/  BRA `(.L_x_2641) ;  /* 0xffffffc400147947 */ /* 0x000fea000383ffff */
.L_x_2642:
        /* <DEDUP_REMOVED lines=13> */
.L_x_15739:


//--------------------- .text._ZN7cutlass13device_kernelIN5flash11enable_sm90INS1_16FlashAttnFwdSm90INS1_25CollectiveMainloopFwdSm90ILi2EN4cute5tupleIJNS5_1CILi1EEES8_S8_EEENS6_IJNS7_ILi128EEENS7_ILi96EEENS7_ILi192EEEEEELi128ENS_6half_tEfNS_4arch4Sm90ELb1ELb0ELb1ELb1ELb1ELb1ELb0ELb1ELb1ELb1ELb1ELb0EEENS1_21CollectiveEpilogueFwdINS6_IJSA_SA_SB_EEES9_SE_SG_Li256ELb1ELb1ELb1ELb0EEENS1_36VarlenDynamicPersistentTileSchedulerILi128ELi96ELi256ELi128ELb1ELb1ELb1ELb1ELb1ELb1EEEEEEEEEvNT_6ParamsE --------------------------
	.section	.text._ZN7cutlass13device_kernelIN5flash11enable_sm90INS1_16FlashAttnFwdSm90INS1_25CollectiveMainloopFwdSm90ILi2EN4cute5tupleIJNS5_1CILi1EEES8_S8_EEENS6_IJNS7_ILi128EEENS7_ILi96EEENS7_ILi192EEEEEELi128ENS_6half_tEfNS_4arch4Sm90ELb1ELb0ELb1ELb1ELb1ELb1ELb0ELb1ELb1ELb1ELb1ELb0EEENS1_21CollectiveEpilogueFwdINS6_IJSA_SA_SB_EEES9_SE_SG_Li256ELb1ELb1ELb1ELb0EEENS1_36VarlenDynamicPersistentTileSchedulerILi128ELi96ELi256ELi128ELb1ELb1ELb1ELb1ELb1ELb1EEEEEEEEEvNT_6ParamsE,"ax",@progbits
	.align	128
.text._ZN7cutlass13device_kernelIN5flash11enable_sm90INS1_16FlashAttnFwdSm90INS1_25CollectiveMainloopFwdSm90ILi2EN4cute5tupleIJNS5_1CILi1EEES8_S8_EEENS6_IJNS7_ILi128EEENS7_ILi96EEENS7_ILi192EEEEEELi128ENS_6half_tEfNS_4arch4Sm90ELb1ELb0ELb1ELb1ELb1ELb1ELb0ELb1ELb1ELb1ELb1ELb0EEENS1_21CollectiveEpilogueFwdINS6_IJSA_SA_SB_EEES9_SE_SG_Li256ELb1ELb1ELb1ELb0EEENS1_36VarlenDynamicPersistentTileSchedulerILi128ELi96ELi256ELi128ELb1ELb1ELb1ELb1ELb1ELb1EEEEEEEEEvNT_6ParamsE:
        .type           _ZN7cutlass13device_kernelIN5flash11enable_sm90INS1_16FlashAttnFwdSm90INS1_25CollectiveMainloopFwdSm90ILi2EN4cute5tupleIJNS5_1CILi1EEES8_S8_EEENS6_IJNS7_ILi128EEENS7_ILi96EEENS7_ILi192EEEEEELi128ENS_6half_tEfNS_4arch4Sm90ELb1ELb0ELb1ELb1ELb1ELb1ELb0ELb1ELb1ELb1ELb1ELb0EEENS1_21CollectiveEpilogueFwdINS6_IJSA_SA_SB_EEES9_SE_SG_Li256ELb1ELb1ELb1ELb0EEENS1_36VarlenDynamicPersistentTileSchedulerILi128ELi96ELi256ELi128ELb1ELb1ELb1ELb1ELb1ELb1EEEEEEEEEvNT_6ParamsE,@function
        .size           _ZN7cutlass13device_kernelIN5flash11enable_sm90INS1_16FlashAttnFwdSm90INS1_25CollectiveMainloopFwdSm90ILi2EN4cute5tupleIJNS5_1CILi1EEES8_S8_EEENS6_IJNS7_ILi128EEENS7_ILi96EEENS7_ILi192EEEEEELi128ENS_6half_tEfNS_4arch4Sm90ELb1ELb0ELb1ELb1ELb1ELb1ELb0ELb1ELb1ELb1ELb1ELb0EEENS1_21CollectiveEpilogueFwdINS6_IJSA_SA_SB_EEES9_SE_SG_Li256ELb1ELb1ELb1ELb0EEENS1_36VarlenDynamicPersistentTileSchedulerILi128ELi96ELi256ELi128ELb1ELb1ELb1ELb1ELb1ELb1EEEEEEEEEvNT_6ParamsE,(.L_x_15740 - _ZN7cutlass13device_kernelIN5flash11enable_sm90INS1_16FlashAttnFwdSm90INS1_25CollectiveMainloopFwdSm90ILi2EN4cute5tupleIJNS5_1CILi1EEES8_S8_EEENS6_IJNS7_ILi128EEENS7_ILi96EEENS7_ILi192EEEEEELi128ENS_6half_tEfNS_4arch4Sm90ELb1ELb0ELb1ELb1ELb1ELb1ELb0ELb1ELb1ELb1ELb1ELb0EEENS1_21CollectiveEpilogueFwdINS6_IJSA_SA_SB_EEES9_SE_SG_Li256ELb1ELb1ELb1ELb0EEENS1_36VarlenDynamicPersistentTileSchedulerILi128ELi96ELi256ELi128ELb1ELb1ELb1ELb1ELb1ELb1EEEEEEEEEvNT_6ParamsE)
        .other          _ZN7cutlass13device_kernelIN5flash11enable_sm90INS1_16FlashAttnFwdSm90INS1_25CollectiveMainloopFwdSm90ILi2EN4cute5tupleIJNS5_1CILi1EEES8_S8_EEENS6_IJNS7_ILi128EEENS7_ILi96EEENS7_ILi192EEEEEELi128ENS_6half_tEfNS_4arch4Sm90ELb1ELb0ELb1ELb1ELb1ELb1ELb0ELb1ELb1ELb1ELb1ELb0EEENS1_21CollectiveEpilogueFwdINS6_IJSA_SA_SB_EEES9_SE_SG_Li256ELb1ELb1ELb1ELb0EEENS1_36VarlenDynamicPersistentTileSchedulerILi128ELi96ELi256ELi128ELb1ELb1ELb1ELb1ELb1ELb1EEEEEEEEEvNT_6ParamsE,@"STO_CUDA_ENTRY STV_DEFAULT"
_ZN7cutlass13device_kernelIN5flash11enable_sm90INS1_16FlashAttnFwdSm90INS1_25CollectiveMainloopFwdSm90ILi2EN4cute5tupleIJNS5_1CILi1EEES8_S8_EEENS6_IJNS7_ILi128EEENS7_ILi96EEENS7_ILi192EEEEEELi128ENS_6half_tEfNS_4arch4Sm90ELb1ELb0ELb1ELb1ELb1ELb1ELb0ELb1ELb1ELb1ELb1ELb0EEENS1_21CollectiveEpilogueFwdINS6_IJSA_SA_SB_EEES9_SE_SG_Li256ELb1ELb1ELb1ELb0EEENS1_36VarlenDynamicPersistentTileSchedulerILi128ELi96ELi256ELi128ELb1ELb1ELb1ELb1ELb1ELb1EEEEEEEEEvNT_6ParamsE:
        /* <DEDUP_REMOVED lines=18> */
.L_x_2644:
[----:B------:R-:W-:Y:S05]  /*0120*/  BSYNC B0 ;  /* 0x0000000000007941 */ /* 0x000fea0003800000 */
.L_x_2643:
        /* <DEDUP_REMOVED lines=41> */
.L_x_2645:
        /* <DEDUP_REMOVED lines=22> */
.L_x_2646:
        /* <DEDUP_REMOVED lines=18> */
.L_x_2647:
        /* <DEDUP_REMOVED lines=22> */
.L_x_2648:
        /* <DEDUP_REMOVED lines=22> */
.L_x_2649:
        /* <DEDUP_REMOVED lines=10> */
.L_x_2652:
        /* <DEDUP_REMOVED lines=16> */
[----:B------:R-:W-:Y:S01]  /*0aa0*/  IADD3 R0, R0, -0x80, RZ ;  /* 0xffffff8000007810 */ /* 0x000fe20007ffe0ff */
[----:B------:R-:W-:Y:S01]  /*0ab0*/  IMAD.MOV.U32 R18, RZ, RZ, RZ ;  /* 0x000000ffff127224 */ /* 0x000fe200078e00ff */
[----:B------:R-:W-:Y:S01]  /*0ac0*/  R2UR UR4, R2 ;  /* 0x00000000020472ca */ /* 0x000fe200000e0000 */
[----:B------:R-:W-:Y:S01]  /*0ad0*/  IMAD.MOV.U32 R171, RZ, RZ, RZ ;  /* 0x000000ffffab7224 */ /* 0x000fe200078e00ff */
[----:B------:R-:W-:Y:S01]  /*0ae0*/  SHF.R.S32.HI R3, RZ, 0x1f, R0 ;  /* 0x0000001fff037819 */ /* 0x000fe20000011400 */
[----:B------:R-:W-:Y:S01]  /*0af0*/  IMAD.MOV.U32 R162, RZ, RZ, RZ ;  /* 0x000000ffffa27224 */ /* 0x000fe200078e00ff */
[----:B------:R-:W-:Y:S02]  /*0b00*/  MOV R205, RZ ;  /* 0x000000ff00cd7202 */ /* 0x000fe40000000f00 */
[CC--:B------:R-:W-:Y:S02]  /*0b10*/  LEA.HI R5, R3.reuse, R0.reuse, RZ, 0x4 ;  /* 0x0000000003057211 */ /* 0x0c0fe400078f20ff */
[----:B------:R-:W-:-:S02]  /*0b20*/  LEA.HI R224, R3, R0, RZ, 0x3 ;  /* 0x0000000003e07211 */ /* 0x000fc400078f18ff */
[----:B------:R-:W-:Y:S02]  /*0b30*/  SHF.R.S32.HI R6, RZ, 0x4, R5 ;  /* 0x00000004ff067819 */ /* 0x000fe40000011405 */
[----:B------:R-:W-:Y:S01]  /*0b40*/  LOP3.LUT R11, R224, 0xfffffff8, RZ, 0xc0, !PT ;  /* 0xfffffff8e00b7812 */ /* 0x000fe200078ec0ff */
[----:B------:R-:W-:Y:S01]  /*0b50*/  UIADD3 UR4, UR4, 0xc400, URZ ;  /* 0x0000c40004047890 */ /* 0x000fe2000fffe03f */
[C---:B------:R-:W-:Y:S02]  /*0b60*/  LEA.HI R7, R5.reuse, R6, RZ, 0x1 ;  /* 0x0000000605077211 */ /* 0x040fe400078f08ff */
[----:B------:R-:W-:Y:S02]  /*0b70*/  LOP3.LUT R5, R5, 0x3fffff0, RZ, 0xc0, !PT ;  /* 0x03fffff005057812 */ /* 0x000fe400078ec0ff */
[----:B------:R-:W-:Y:S02]  /*0b80*/  LOP3.LUT R7, R7, 0x1ffffffe, RZ, 0xc0, !PT ;  /* 0x1ffffffe07077812 */ /* 0x000fe400078ec0ff */
[C---:B------:R-:W-:Y:S01]  /*0b90*/  IADD3 R200, R0.reuse, -R11, RZ ;  /* 0x8000000b00c87210 */ /* 0x040fe20007ffe0ff */
[----:B------:R-:W-:Y:S01]  /*0ba0*/  IMAD.IADD R5, R0, 0x1, -R5 ;  /* 0x0000000100057824 */ /* 0x000fe200078e0a05 */
[----:B------:R-:W-:Y:S01]  /*0bb0*/  MOV R168, RZ ;  /* 0x000000ff00a87202 */ /* 0x000fe20000000f00 */
[----:B------:R-:W-:Y:S01]  /*0bc0*/  IMAD.IADD R7, R6, 0x1, -R7 ;  /* 0x0000000106077824 */ /* 0x000fe200078e0a07 */
[----:B------:R-:W-:-:S02]  /*0bd0*/  LEA.HI R6, R3, R0, RZ, 0x5 ;  /* 0x0000000003067211 */ /* 0x000fc400078f28ff */
[----:B------:R-:W-:Y:S02]  /*0be0*/  SHF.L.U32 R189, R200, 0x3, RZ ;  /* 0x00000003c8bd7819 */ /* 0x000fe400000006ff */
[----:B------:R-:W-:Y:S02]  /*0bf0*/  SHF.R.S32.HI R6, RZ, 0x5, R6 ;  /* 0x00000005ff067819 */ /* 0x000fe40000011406 */
[----:B------:R-:W-:Y:S01]  /*0c00*/  SHF.R.S32.HI R224, RZ, 0x3, R224 ;  /* 0x00000003ffe07819 */ /* 0x000fe200000114e0 */
[----:B------:R-:W-:Y:S02]  /*0c10*/  VIADD R192, R189, 0x40 ;  /* 0x00000040bdc07836 */ /* 0x000fe40000000000 */
[----:B------:R-:W-:Y:S01]  /*0c20*/  IMAD.SHL.U32 R183, R6, 0x200, RZ ;  /* 0x0000020006b77824 */ /* 0x000fe200078e00ff */
[----:B--2---:R-:W-:Y:S02]  /*0c30*/  R2UR UR5, R4 ;  /* 0x00000000040572ca */ /* 0x004fe400000e0000 */
[----:B------:R-:W-:-:S04]  /*0c40*/  LEA.HI R4, R3, R0, RZ, 0x7 ;  /* 0x0000000003047211 */ /* 0x000fc800078f38ff */
[----:B------:R-:W-:Y:S02]  /*0c50*/  LOP3.LUT R227, R4, 0xffffff80, RZ, 0xc0, !PT ;  /* 0xffffff8004e37812 */ /* 0x000fe400078ec0ff */
[----:B------:R-:W-:-:S03]  /*0c60*/  SHF.R.S32.HI R16, RZ, 0x7, R4 ;  /* 0x00000007ff107819 */ /* 0x000fc60000011404 */
[----:B------:R-:W-:Y:S01]  /*0c70*/  IMAD.IADD R227, R0, 0x1, -R227 ;  /* 0x0000000100e37824 */ /* 0x000fe200078e0ae3 */
[----:B------:R-:W-:Y:S01]  /*0c80*/  LEA.HI R4, R4, R16, RZ, 0x1 ;  /* 0x0000001004047211 */ /* 0x000fe200078f08ff */
[----:B------:R-:W-:Y:S01]  /*0c90*/  ULOP3.LUT UR5, UR5, 0x1, URZ, 0xfc, !UPT ;  /* 0x0000000105057892 */ /* 0x000fe2000f8efc3f */
[----:B------:R0:W-:Y:S02]  /*0ca0*/  STL [R1+0x54], R16 ;  /* 0x0000541001007387 */ /* 0x0001e40000100800 */
[----:B------:R-:W-:Y:S02]  /*0cb0*/  SHF.R.S32.HI R8, RZ, 0x1f, R227 ;  /* 0x0000001fff087819 */ /* 0x000fe400000114e3 */
[----:B------:R-:W-:Y:S02]  /*0cc0*/  LOP3.LUT R4, R4, 0x3fffffe, RZ, 0xc0, !PT ;  /* 0x03fffffe04047812 */ /* 0x000fe400078ec0ff */
[CC--:B------:R-:W-:Y:S02]  /*0cd0*/  LEA.HI R10, R8.reuse, R227.reuse, RZ, 0x2 ;  /* 0x000000e3080a7211 */ /* 0x0c0fe400078f10ff */
[----:B------:R-:W-:Y:S01]  /*0ce0*/  LEA.HI R8, R8, R227, RZ, 0x5 ;  /* 0x000000e308087211 */ /* 0x000fe200078f28ff */
[----:B------:R-:W-:Y:S01]  /*0cf0*/  IMAD.IADD R4, R16, 0x1, -R4 ;  /* 0x0000000110047824 */ /* 0x000fe200078e0a04 */
[----:B------:R-:W-:-:S02]  /*0d00*/  SHF.R.S32.HI R9, RZ, 0x2, R10 ;  /* 0x00000002ff097819 */ /* 0x000fc4000001140a */
[----:B------:R-:W-:Y:S02]  /*0d10*/  SHF.R.S32.HI R12, RZ, 0x1f, R10 ;  /* 0x0000001fff0c7819 */ /* 0x000fe4000001140a */
[----:B------:R-:W-:Y:S02]  /*0d20*/  SHF.R.S32.HI R8, RZ, 0x5, R8 ;  /* 0x00000005ff087819 */ /* 0x000fe40000011408 */
[----:B------:R-:W-:Y:S02]  /*0d30*/  LEA.HI R12, R12, R9, RZ, 0x3 ;  /* 0x000000090c0c7211 */ /* 0x000fe400078f18ff */
[----:B------:R-:W-:Y:S02]  /*0d40*/  LOP3.LUT R10, R10, 0x7ffffffc, RZ, 0xc0, !PT ;  /* 0x7ffffffc0a0a7812 */ /* 0x000fe400078ec0ff */
[----:B------:R-:W-:-:S03]  /*0d50*/  LOP3.LUT R12, R12, 0xfffffff8, RZ, 0xc0, !PT ;  /* 0xfffffff80c0c7812 */ /* 0x000fc600078ec0ff */
[----:B------:R-:W-:Y:S02]  /*0d60*/  IMAD.IADD R10, R227, 0x1, -R10 ;  /* 0x00000001e30a7824 */ /* 0x000fe400078e0a0a */
[----:B------:R-:W-:Y:S02]  /*0d70*/  IMAD.IADD R9, R9, 0x1, -R12 ;  /* 0x0000000109097824 */ /* 0x000fe400078e0a0c */
[----:B------:R-:W-:-:S03]  /*0d80*/  IMAD.SHL.U32 R190, R10, 0x2, RZ ;  /* 0x000000020abe7824 */ /* 0x000fc600078e00ff */
[----:B------:R-:W-:Y:S01]  /*0d90*/  LEA R17, R8, R9, 0x4 ;  /* 0x0000000908117211 */ /* 0x000fe200078e20ff */
[C---:B------:R-:W-:Y:S01]  /*0da0*/  VIADD R220, R190.reuse, 0x20 ;  /* 0x00000020bedc7836 */ /* 0x040fe20000000000 */
[----:B------:R-:W-:Y:S01]  /*0db0*/  LEA.HI R8, R3, R0, RZ, 0x2 ;  /* 0x0000000003087211 */ /* 0x000fe200078f10ff */
[C---:B------:R-:W-:Y:S01]  /*0dc0*/  VIADD R217, R190.reuse, 0x38 ;  /* 0x00000038bed97836 */ /* 0x040fe20000000000 */
[----:B------:R-:W-:Y:S01]  /*0dd0*/  IADD3 R211, R190, 0x68, RZ ;  /* 0x00000068bed37810 */ /* 0x000fe20007ffe0ff */
[----:B------:R-:W-:Y:S01]  /*0de0*/  IMAD R24, R4, 0x40, R17 ;  /* 0x0000004004187824 */ /* 0x000fe200078e0211 */
[----:B------:R-:W-:Y:S01]  /*0df0*/  LOP3.LUT R3, R8, 0xfffffffc, RZ, 0xc0, !PT ;  /* 0xfffffffc08037812 */ /* 0x000fe200078ec0ff */
[C---:B------:R-:W-:Y:S01]  /*0e00*/  VIADD R214, R190.reuse, 0x50 ;  /* 0x00000050bed67836 */ /* 0x040fe20000000000 */
[--C-:B------:R-:W-:Y:S01]  /*0e10*/  SHF.R.S32.HI R170, RZ, 0x2, R8.reuse ;  /* 0x00000002ffaa7819 */ /* 0x100fe20000011408 */
[----:B------:R-:W-:Y:S01]  /*0e20*/  VIADD R221, R190, 0x18 ;  /* 0x00000018bedd7836 */ /* 0x000fe20000000000 */
[----:B------:R-:W-:Y:S01]  /*0e30*/  SHF.R.S32.HI R9, RZ, 0x1f, R8 ;  /* 0x0000001fff097819 */ /* 0x000fe20000011408 */
[----:B------:R-:W-:Y:S01]  /*0e40*/  IMAD.IADD R206, R0, 0x1, -R3 ;  /* 0x0000000100ce7824 */ /* 0x000fe200078e0a03 */
[----:B------:R-:W-:Y:S01]  /*0e50*/  STL [R1+0x58], R24 ;  /* 0x0000581801007387 */ /* 0x000fe20000100800 */
[----:B------:R-:W-:Y:S01]  /*0e60*/  IMAD R8, R6, 0x10, R5 ;  /* 0x0000001006087824 */ /* 0x000fe200078e0205 */
[----:B------:R-:W-:Y:S01]  /*0e70*/  IADD3 R5, R170, 0x40, RZ ;  /* 0x00000040aa057810 */ /* 0x000fe20007ffe0ff */
[----:B------:R-:W-:Y:S01]  /*0e80*/  IMAD.SHL.U32 R160, R206, 0x4, RZ ;  /* 0x00000004cea07824 */ /* 0x000fe200078e00ff */
[----:B------:R-:W-:Y:S01]  /*0e90*/  LEA.HI R9, R9, R170, RZ, 0x3 ;  /* 0x000000aa09097211 */ /* 0x000fe200078f18ff */
[----:B------:R-:W-:Y:S01]  /*0ea0*/  IMAD R21, R8, 0x8, R7 ;  /* 0x0000000808157824 */ /* 0x000fe200078e0207 */
[----:B------:R-:W-:Y:S01]  /*0eb0*/  SHF.R.S32.HI R0, RZ, 0x1f, R5 ;  /* 0x0000001fff007819 */ /* 0x000fe20000011405 */
[C---:B------:R-:W-:Y:S01]  /*0ec0*/  VIADD R173, R160.reuse, 0x20 ;  /* 0x00000020a0ad7836 */ /* 0x040fe20000000000 */
[----:B------:R-:W-:Y:S01]  /*0ed0*/  LOP3.LUT R9, R9, 0xfffffff8, RZ, 0xc0, !PT ;  /* 0xfffffff809097812 */ /* 0x000fe200078ec0ff */
[----:B------:R-:W-:Y:S01]  /*0ee0*/  VIADD R172, R160, 0x40 ;  /* 0x00000040a0ac7836 */ /* 0x000fe20000000000 */
[----:B------:R-:W-:Y:S01]  /*0ef0*/  LEA.HI R0, R0, R5, RZ, 0x3 ;  /* 0x0000000500007211 */ /* 0x000fe200078f18ff */
[----:B------:R-:W-:Y:S01]  /*0f00*/  IMAD.SHL.U32 R177, R5, 0x40, RZ ;  /* 0x0000004005b17824 */ /* 0x000fe200078e00ff */
[C---:B------:R-:W-:Y:S01]  /*0f10*/  IADD3 R163, R160.reuse, R173, RZ ;  /* 0x000000ada0a37210 */ /* 0x040fe20007ffe0ff */
[----:B------:R-:W-:Y:S01]  /*0f20*/  IMAD.IADD R164, R160, 0x1, R172 ;  /* 0x00000001a0a47824 */ /* 0x000fe200078e02ac */
[----:B------:R-:W-:Y:S01]  /*0f30*/  IADD3 R226, R170, -R9, RZ ;  /* 0x80000009aae27210 */ /* 0x000fe20007ffe0ff */
[----:B------:R-:W-:Y:S01]  /*0f40*/  IMAD.SHL.U32 R184, R0, 0x40, RZ ;  /* 0x0000004000b87824 */ /* 0x000fe200078e00ff */
[----:B------:R-:W-:Y:S01]  /*0f50*/  SHF.R.S32.HI R0, RZ, 0x1f, R163 ;  /* 0x0000001fff007819 */ /* 0x000fe200000114a3 */
[----:B0-----:R-:W-:Y:S01]  /*0f60*/  IMAD.SHL.U32 R16, R206, 0x8, RZ ;  /* 0x00000008ce107824 */ /* 0x001fe200078e00ff */
[----:B------:R-:W-:Y:S01]  /*0f70*/  SHF.R.S32.HI R3, RZ, 0x1f, R164 ;  /* 0x0000001fff037819 */ /* 0x000fe200000114a4 */
[----:B------:R-:W-:Y:S01]  /*0f80*/  IMAD.SHL.U32 R181, R226, 0x40, RZ ;  /* 0x00000040e2b57824 */ /* 0x000fe200078e00ff */
[-C--:B------:R-:W-:Y:S01]  /*0f90*/  LEA.HI R166, R0, R163.reuse, RZ, 0x3 ;  /* 0x000000a300a67211 */ /* 0x080fe200078f18ff */
[----:B------:R-:W-:Y:S01]  /*0fa0*/  VIADD R218, R190, 0x30 ;  /* 0x00000030beda7836 */ /* 0x000fe20000000000 */
[----:B------:R-:W-:Y:S01]  /*0fb0*/  LEA.HI R0, R0, R163, RZ, 0x6 ;  /* 0x000000a300007211 */ /* 0x000fe200078f30ff */
[C---:B------:R-:W-:Y:S01]  /*0fc0*/  VIADD R212, R190.reuse, 0x60 ;  /* 0x00000060bed47836 */ /* 0x040fe20000000000 */
[----:B------:R-:W-:Y:S01]  /*0fd0*/  LOP3.LUT R177, R177, 0x1c0, RZ, 0xc0, !PT ;  /* 0x000001c0b1b17812 */ /* 0x000fe200078ec0ff */
[----:B------:R-:W-:Y:S01]  /*0fe0*/  VIADD R222, R190, 0x10 ;  /* 0x00000010bede7836 */ /* 0x000fe20000000000 */
[----:B------:R-:W-:Y:S01]  /*0ff0*/  LOP3.LUT R181, R181, 0x1c0, RZ, 0xc0, !PT ;  /* 0x000001c0b5b57812 */ /* 0x000fe200078ec0ff */
[----:B------:R-:W-:Y:S01]  /*1000*/  IMAD.SHL.U32 R0, R0, 0x80, RZ ;  /* 0x0000008000007824 */ /* 0x000fe200078e00ff */
[CC--:B------:R-:W-:Y:S01]  /*1010*/  LEA.HI R5, R3.reuse, R164.reuse, RZ, 0x6 ;  /* 0x000000a403057211 */ /* 0x0c0fe200078f30ff */
[----:B------:R-:W-:Y:S01]  /*1020*/  VIADD R216, R190, 0x40 ;  /* 0x00000040bed87836 */ /* 0x000fe20000000000 */
[----:B------:R-:W-:Y:S01]  /*1030*/  LEA.HI R4, R3, R164, RZ, 0x3 ;  /* 0x000000a403047211 */ /* 0x000fe200078f18ff */
[C---:B------:R-:W-:Y:S01]  /*1040*/  VIADD R19, R16.reuse, 0x60 ;  /* 0x0000006010137836 */ /* 0x040fe20000000000 */
[----:B------:R-:W-:Y:S01]  /*1050*/  SHF.R.U32.HI R25, RZ, 0x3, R177 ;  /* 0x00000003ff197819 */ /* 0x000fe200000116b1 */
[C---:B------:R-:W-:Y:S01]  /*1060*/  VIADD R22, R16.reuse, 0x80 ;  /* 0x0000008010167836 */ /* 0x040fe20000000000 */
[----:B------:R-:W-:Y:S01]  /*1070*/  SHF.R.U32.HI R182, RZ, 0x3, R181 ;  /* 0x00000003ffb67819 */ /* 0x000fe200000116b5 */
[----:B------:R-:W-:Y:S01]  /*1080*/  VIADD R23, R16, 0xa0 ;  /* 0x000000a010177836 */ /* 0x000fe20000000000 */
[--C-:B------:R-:W-:Y:S01]  /*1090*/  LOP3.LUT R3, R181, 0x38, R166.reuse, 0xf8, !PT ;  /* 0x00000038b5037812 */ /* 0x100fe200078ef8a6 */
[----:B------:R-:W-:Y:S01]  /*10a0*/  VIADD R176, R160, 0x50 ;  /* 0x00000050a0b07836 */ /* 0x000fe20000000000 */
[C---:B------:R-:W-:Y:S01]  /*10b0*/  LOP3.LUT R7, R177.reuse, 0x38, R166, 0xf8, !PT ;  /* 0x00000038b1077812 */ /* 0x040fe200078ef8a6 */
[C---:B------:R-:W-:Y:S01]  /*10c0*/  VIADD R213, R190.reuse, 0x58 ;  /* 0x00000058bed57836 */ /* 0x040fe20000000000 */
[----:B------:R-:W-:Y:S01]  /*10d0*/  LOP3.LUT R8, R177, 0x38, R4, 0xf8, !PT ;  /* 0x00000038b1087812 */ /* 0x000fe200078ef804 */
[----:B------:R-:W-:Y:S01]  /*10e0*/  VIADD R210, R190, 0x70 ;  /* 0x00000070bed27836 */ /* 0x000fe20000000000 */
[----:B------:R-:W-:Y:S01]  /*10f0*/  LOP3.LUT R184, R184, 0xfffffe00, RZ, 0xc0, !PT ;  /* 0xfffffe00b8b87812 */ /* 0x000fe200078ec0ff */
[----:B------:R-:W-:Y:S01]  /*1100*/  VIADD R209, R190, 0x78 ;  /* 0x00000078bed17836 */ /* 0x000fe20000000000 */
[----:B------:R-:W-:Y:S01]  /*1110*/  LOP3.LUT R0, R0, 0xffffe000, RZ, 0xc0, !PT ;  /* 0xffffe00000007812 */ /* 0x000fe200078ec0ff */
[----:B------:R-:W-:Y:S01]  /*1120*/  VIADD R174, R160, 0x30 ;  /* 0x00000030a0ae7836 */ /* 0x000fe20000000000 */
[----:B------:R-:W-:-:S02]  /*1130*/  LOP3.LUT R3, R3, R182, RZ, 0x3c, !PT ;  /* 0x000000b603037212 */ /* 0x000fc400078e3cff */
[-C--:B------:R-:W-:Y:S02]  /*1140*/  LOP3.LUT R7, R7, R25.reuse, RZ, 0x3c, !PT ;  /* 0x0000001907077212 */ /* 0x080fe400078e3cff */
[----:B------:R-:W-:Y:S02]  /*1150*/  SHF.L.U32 R6, R5, 0x7, RZ ;  /* 0x0000000705067819 */ /* 0x000fe400000006ff */
[----:B------:R-:W-:Y:S02]  /*1160*/  LOP3.LUT R9, R8, R25, RZ, 0x3c, !PT ;  /* 0x0000001908097212 */ /* 0x000fe400078e3cff */
[-C--:B------:R-:W-:Y:S02]  /*1170*/  IADD3 R8, R3, R0.reuse, R183 ;  /* 0x0000000003087210 */ /* 0x080fe40007ffe0b7 */
[----:B------:R-:W-:Y:S01]  /*1180*/  IADD3 R12, R7, R0, R184 ;  /* 0x00000000070c7210 */ /* 0x000fe20007ffe0b8 */
[----:B------:R-:W-:Y:S01]  /*1190*/  IMAD.U32 R0, RZ, RZ, UR5 ;  /* 0x00000005ff007e24 */ /* 0x000fe2000f8e00ff */
[----:B------:R-:W-:Y:S01]  /*11a0*/  LOP3.LUT R6, R6, 0xffffe000, RZ, 0xc0, !PT ;  /* 0xffffe00006067812 */ /* 0x000fe200078ec0ff */
[----:B------:R-:W-:Y:S01]  /*11b0*/  IMAD.MOV.U32 R7, RZ, RZ, R15 ;  /* 0x000000ffff077224 */ /* 0x000fe200078e000f */
[----:B------:R-:W-:-:S02]  /*11c0*/  LOP3.LUT R5, R181, 0x38, R4, 0xf8, !PT ;  /* 0x00000038b5057812 */ /* 0x000fc400078ef804 */
[----:B------:R-:W-:Y:S01]  /*11d0*/  IADD3 R20, R9, R6, R184 ;  /* 0x0000000609147210 */ /* 0x000fe20007ffe0b8 */
[----:B------:R0:W-:Y:S01]  /*11e0*/  STL [R1+0x30], R0 ;  /* 0x0000300001007387 */ /* 0x0001e20000100800 */
[----:B------:R-:W-:Y:S01]  /*11f0*/  IMAD.U32 R9, RZ, RZ, UR4 ;  /* 0x00000004ff097e24 */ /* 0x000fe2000f8e00ff */
[----:B------:R-:W-:Y:S02]  /*1200*/  LOP3.LUT R5, R5, R182, RZ, 0x3c, !PT ;  /* 0x000000b605057212 */ /* 0x000fe400078e3cff */
[----:B------:R-:W-:Y:S02]  /*1210*/  IADD3 R215, R190, 0x48, RZ ;  /* 0x00000048bed77810 */ /* 0x000fe40007ffe0ff */
[----:B------:R1:W-:Y:S01]  /*1220*/  STL [R1+0x4c], R9 ;  /* 0x00004c0901007387 */ /* 0x0003e20000100800 */
[----:B------:R-:W-:Y:S02]  /*1230*/  SHF.R.S32.HI R167, RZ, 0x3, R4 ;  /* 0x00000003ffa77819 */ /* 0x000fe40000011404 */
[----:B------:R-:W-:Y:S01]  /*1240*/  IADD3 R11, R5, R6, R183 ;  /* 0x00000006050b7210 */ /* 0x000fe20007ffe0b7 */
[----:B------:R-:W-:Y:S01]  /*1250*/  IMAD.MOV.U32 R5, RZ, RZ, R13 ;  /* 0x000000ffff057224 */ /* 0x000fe200078e000d */
[----:B0-----:R-:W-:Y:S01]  /*1260*/  LEA.HI R0, R206, R206, RZ, 0x1 ;  /* 0x000000cece007211 */ /* 0x001fe200078f08ff */
[----:B------:R-:W-:Y:S01]  /*1270*/  IMAD.MOV.U32 R6, RZ, RZ, R14 ;  /* 0x000000ffff067224 */ /* 0x000fe200078e000e */
[----:B------:R-:W-:-:S02]  /*1280*/  SHF.R.S32.HI R4, RZ, 0x1f, R221 ;  /* 0x0000001fff047819 */ /* 0x000fc400000114dd */
[----:B------:R-:W-:Y:S02]  /*1290*/  LOP3.LUT R3, R0, 0x1ffffffe, RZ, 0xc0, !PT ;  /* 0x1ffffffe00037812 */ /* 0x000fe400078ec0ff */
[----:B------:R-:W-:Y:S02]  /*12a0*/  SHF.R.S32.HI R0, RZ, 0x1f, R189 ;  /* 0x0000001fff007819 */ /* 0x000fe400000114bd */
[----:B-1----:R-:W-:Y:S02]  /*12b0*/  LOP3.LUT R9, R177, 0x38, R16, 0xf8, !PT ;  /* 0x00000038b1097812 */ /* 0x002fe400078ef810 */
[----:B------:R-:W-:Y:S01]  /*12c0*/  SHF.R.S32.HI R0, RZ, 0x1f, R192 ;  /* 0x0000001fff007819 */ /* 0x000fe200000114c0 */
[----:B------:R-:W-:Y:S01]  /*12d0*/  IMAD.SHL.U32 R0, R21, 0x8, RZ ;  /* 0x0000000815007824 */ /* 0x000fe200078e00ff */
[----:B------:R-:W-:Y:S02]  /*12e0*/  LOP3.LUT R9, R184, R9, R25, 0xf6, !PT ;  /* 0x00000009b8097212 */ /* 0x000fe400078ef619 */
[----:B------:R-:W-:-:S02]  /*12f0*/  SHF.R.S32.HI R4, RZ, 0x1f, R218 ;  /* 0x0000001fff047819 */ /* 0x000fc400000114da */
[----:B------:R0:W-:Y:S01]  /*1300*/  STL [R1+0x5c], R0 ;  /* 0x00005c0001007387 */ /* 0x0001e20000100800 */
[----:B------:R-:W-:Y:S02]  /*1310*/  SHF.R.S32.HI R4, RZ, 0x1f, R215 ;  /* 0x0000001fff047819 */ /* 0x000fe400000114d7 */
[----:B------:R-:W-:Y:S02]  /*1320*/  SHF.R.S32.HI R4, RZ, 0x1f, R212 ;  /* 0x0000001fff047819 */ /* 0x000fe400000114d4 */
[----:B------:R-:W-:Y:S02]  /*1330*/  LEA R4, R11, UR4, 0x1 ;  /* 0x000000040b047c11 */ /* 0x000fe4000f8e08ff */
[----:B------:R-:W-:Y:S02]  /*1340*/  IADD3 R219, R190, 0x28, RZ ;  /* 0x00000028bedb7810 */ /* 0x000fe40007ffe0ff */
[----:B------:R-:W-:Y:S02]  /*1350*/  IADD3 R3, R206, -R3, RZ ;  /* 0x80000003ce037210 */ /* 0x000fe40007ffe0ff */
[----:B0-----:R-:W-:-:S02]  /*1360*/  LEA R0, R9, UR4, 0x1 ;  /* 0x0000000409007c11 */ /* 0x001fc4000f8e08ff */
[----:B------:R-:W-:Y:S01]  /*1370*/  SHF.R.S32.HI R9, RZ, 0x1f, R222 ;  /* 0x0000001fff097819 */ /* 0x000fe200000114de */
[----:B------:R-:W-:Y:S01]  /*1380*/  IMAD R191, R3, 0x8, R24 ;  /* 0x0000000803bf7824 */ /* 0x000fe200078e0218 */
[----:B------:R-:W-:Y:S01]  /*1390*/  SHF.R.S32.HI R9, RZ, 0x1f, R219 ;  /* 0x0000001fff097819 */ /* 0x000fe200000114db */
[----:B------:R0:W-:Y:S01]  /*13a0*/  STL [R1+0x44], R0 ;  /* 0x0000440001007387 */ /* 0x0001e20000100800 */
[----:B------:R-:W-:Y:S02]  /*13b0*/  SHF.R.S32.HI R9, RZ, 0x1f, R216 ;  /* 0x0000001fff097819 */ /* 0x000fe400000114d8 */
[----:B------:R-:W-:Y:S02]  /*13c0*/  SHF.R.S32.HI R17, RZ, 0x1f, R16 ;  /* 0x0000001fff117819 */ /* 0x000fe40000011410 */
[----:B------:R-:W-:Y:S02]  /*13d0*/  IADD3 R175, R160, 0x10, RZ ;  /* 0x00000010a0af7810 */ /* 0x000fe40007ffe0ff */
        /* <DEDUP_REMOVED lines=8> */
[----:B------:R-:W-:Y:S01]  /*1460*/  SHF.R.S32.HI R179, RZ, 0x1f, R23 ;  /* 0x0000001fffb37819 */ /* 0x000fe20000011417 */
[----:B------:R0:W-:Y:S01]  /*1470*/  STL [R1+0x48], R0 ;  /* 0x0000480001007387 */ /* 0x0001e20000100800 */
[----:B------:R-:W-:Y:S02]  /*1480*/  SHF.R.S32.HI R225, RZ, 0x1f, R176 ;  /* 0x0000001fffe17819 */ /* 0x000fe400000114b0 */
[----:B------:R-:W-:Y:S01]  /*1490*/  SHF.R.S32.HI R166, RZ, 0x3, R166 ;  /* 0x00000003ffa67819 */ /* 0x000fe200000114a6 */
[----:B------:R1:W-:Y:S01]  /*14a0*/  STL [R1+0x3c], R8 ;  /* 0x00003c0801007387 */ /* 0x0003e20000100800 */
[----:B------:R-:W-:Y:S02]  /*14b0*/  IADD3 R208, R190, 0x8, RZ ;  /* 0x00000008bed07810 */ /* 0x000fe40007ffe0ff */
[----:B------:R-:W-:Y:S01]  /*14c0*/  SHF.R.S32.HI R9, RZ, 0x1f, R213 ;  /* 0x0000001fff097819 */ /* 0x000fe200000114d5 */
[----:B------:R1:W-:Y:S01]  /*14d0*/  STL [R1+0x40], R4 ;  /* 0x0000400401007387 */ /* 0x0003e20000100800 */
[----:B------:R-:W-:-:S02]  /*14e0*/  SHF.R.S32.HI R229, RZ, 0x1f, R210 ;  /* 0x0000001fffe57819 */ /* 0x000fc400000114d2 */
[----:B0-----:R-:W-:Y:S02]  /*14f0*/  LEA R0, R20, UR4, 0x1 ;  /* 0x0000000414007c11 */ /* 0x001fe4000f8e08ff */
[----:B------:R-:W-:-:S03]  /*1500*/  SHF.R.S32.HI R228, RZ, 0x1f, R209 ;  /* 0x0000001fffe47819 */ /* 0x000fc600000114d1 */
[----:B------:R1:W-:Y:S04]  /*1510*/  STL [R1+0x38], R0 ;  /* 0x0000380001007387 */ /* 0x0003e80000100800 */
.L_x_2896:
[----:B0-----:R-:W0:Y:S01]  /*1520*/  LDC.64 R202, c[0x0][0xc88] ;  /* 0x00032200ffca7b82 */ /* 0x001e220000000a00 */
[----:B------:R-:W-:Y:S01]  /*1530*/  ULDC.64 UR4, c[0x0][0xa28] ;  /* 0x00028a0000047ab9 */ /* 0x000fe20000000a00 */
[----:B------:R-:W-:Y:S01]  /*1540*/  ULDC.64 UR8, c[0x0][0xa18] ;  /* 0x0002860000087ab9 */ /* 0x000fe20000000a00 */
[----:B------:R-:W-:Y:S01]  /*1550*/  ULDC.64 UR6, c[0x0][0xa08] ;  /* 0x0002820000067ab9 */ /* 0x000fe20000000a00 */
[----:B0-----:R-:W-:-:S06]  /*1560*/  IMAD.WIDE R202, R7, 0x4, R202 ;  /* 0x0000000407ca7825 */ /* 0x001fcc00078e02ca */
[----:B--2---:R-:W2:Y:S01]  /*1570*/  LDG.E R202, desc[UR60][R202.64] ;  /* 0x0000003ccaca7981 */ /* 0x004ea2000c1e1900 */
[----:B------:R-:W-:Y:S01]  /*1580*/  ISETP.NE.U32.AND P2, PT, RZ, UR4, PT ;  /* 0x00000004ff007c0c */ /* 0x000fe2000bf45070 */
[----:B-1----:R-:W-:Y:S01]  /*1590*/  IMAD.MOV.U32 R4, RZ, RZ, RZ ;  /* 0x000000ffff047224 */ /* 0x002fe200078e00ff */
[----:B------:R-:W-:Y:S01]  /*15a0*/  ISETP.NE.U32.AND P1, PT, RZ, UR8, PT ;  /* 0x00000008ff007c0c */ /* 0x000fe2000bf25070 */
[----:B------:R-:W-:Y:S01]  /*15b0*/  IMAD.MOV.U32 R128, RZ, RZ, RZ ;  /* 0x000000ffff807224 */ /* 0x000fe200078e00ff */
[----:B------:R-:W-:Y:S02]  /*15c0*/  ISETP.NE.AND.EX P2, PT, RZ, UR5, PT, P2 ;  /* 0x00000005ff007c0c */ /* 0x000fe4000bf45320 */
[----:B------:R-:W-:Y:S02]  /*15d0*/  ISETP.NE.AND.EX P1, PT, RZ, UR9, PT, P1 ;  /* 0x00000009ff007c0c */ /* 0x000fe4000bf25310 */
[----:B------:R-:W-:-:S04]  /*15e0*/  ISETP.NE.U32.AND P0, PT, RZ, UR6, PT ;  /* 0x00000006ff007c0c */ /* 0x000fc8000bf05070 */
[----:B------:R-:W-:Y:S02]  /*15f0*/  ISETP.NE.AND.EX P0, PT, RZ, UR7, PT, P0 ;  /* 0x00000007ff007c0c */ /* 0x000fe4000bf05300 */
[----:B--2---:R-:W-:-:S03]  /*1600*/  SHF.R.S32.HI R223, RZ, 0x1f, R202 ;  /* 0x0000001fffdf7819 */ /* 0x004fc600000114ca */
[C---:B---34-:R-:W-:Y:S02]  /*1610*/  @P2 LEA R10, P3, R202.reuse, UR4, 0x2 ;  /* 0x00000004ca0a2c11 */ /* 0x058fe4000f8610ff */
[C---:B------:R-:W-:Y:S02]  /*1620*/  SHF.L.U32 R203, R202.reuse, 0x2, RZ ;  /* 0x00000002cacb7819 */ /* 0x040fe400000006ff */
[C-C-:B------:R-:W-:Y:S01]  /*1630*/  @P2 LEA.HI.X R11, R202.reuse, UR5, R223.reuse, 0x2, P3 ;  /* 0x00000005ca0b2c11 */ /* 0x140fe200098f14df */
[----:B------:R-:W-:Y:S01]  /*1640*/  ULDC UR4, c[0x0][0x288] ;  /* 0x0000a20000047ab9 */ /* 0x000fe20000000800 */
[----:B------:R-:W-:Y:S02]  /*1650*/  SHF.L.U64.HI R204, R202, 0x2, R223 ;  /* 0x00000002cacc7819 */ /* 0x000fe400000102df */
[C---:B------:R-:W-:Y:S01]  /*1660*/  IADD3 R8, P4, R203.reuse, UR6, RZ ;  /* 0x00000006cb087c10 */ /* 0x040fe2000ff9e0ff */
        /* <DEDUP_REMOVED lines=8> */
[C---:B------:R-:W-:Y:S01]  /*16f0*/  LOP3.LUT R3, R6.reuse, 0xff000000, RZ, 0xc0, !PT ;  /* 0xff00000006037812 */ /* 0x040fe200078ec0ff */
        /* <DEDUP_REMOVED lines=13> */
[----:B------:R-:W-:Y:S01]  /*17d0*/  LOP3.LUT R165, R6, 0xffff, RZ, 0xc0, !PT ;  /* 0x0000ffff06a57812 */ /* 0x000fe200078ec0ff */
[----:B0-----:R-:W-:Y:S08]  /*17e0*/  @P1 BRA `(.L_x_2654) ;  /* 0x0000000000241947 */ /* 0x001ff00003800000 */
        /* <DEDUP_REMOVED lines=8> */
[----:B--2---:R-:W-:-:S07]  /*1870*/  IADD3 R187, -R187, R0, RZ ;  /* 0x00000000bbbb7210 */ /* 0x004fce0007ffe1ff */
.L_x_2654:
[----:B------:R-:W-:Y:S02]  /*1880*/  IMAD.U32 R25, RZ, RZ, UR5 ;  /* 0x00000005ff197e24 */ /* 0x000fe4000f8e00ff */
[----:B------:R-:W-:Y:S01]  /*1890*/  IMAD.U32 R27, RZ, RZ, UR4 ;  /* 0x00000004ff1b7e24 */ /* 0x000fe2000f8e00ff */
[----:B------:R-:W-:Y:S06]  /*18a0*/  @!P2 BRA `(.L_x_2655) ;  /* 0x000000000010a947 */ /* 0x000fec0003800000 */
[----:B------:R-:W-:-:S04]  /*18b0*/  IADD3 R6, P0, R203, UR8, RZ ;  /* 0x00000008cb067c10 */ /* 0x000fc8000ff1e0ff */
[----:B------:R-:W-:-:S05]  /*18c0*/  IADD3.X R7, R204, UR9, RZ, P0, !PT ;  /* 0x00000009cc077c10 */ /* 0x000fca00087fe4ff */
[----:B------:R0:W5:Y:S01]  /*18d0*/  LDG.E R27, desc[UR60][R6.64] ;  /* 0x0000003c061b7981 */ /* 0x000162000c1e1900 */
[----:B------:R-:W-:Y:S05]  /*18e0*/  BRA `(.L_x_2656) ;  /* 0x0000000000107947 */ /* 0x000fea0003800000 */
.L_x_2655:
[----:B------:R-:W-:Y:S05]  /*18f0*/  @!P0 BRA `(.L_x_2656) ;  /* 0x00000000000c8947 */ /* 0x000fea0003800000 */
[----:B------:R-:W2:Y:S04]  /*1900*/  LDG.E R0, desc[UR60][R8.64] ;  /* 0x0000003c08007981 */ /* 0x000ea8000c1e1900 */
[----:B------:R-:W2:Y:S02]  /*1910*/  LDG.E R27, desc[UR60][R8.64+0x4] ;  /* 0x0000043c081b7981 */ /* 0x000ea4000c1e1900 */
[----:B--2---:R-:W-:-:S07]  /*1920*/  IMAD.IADD R27, R27, 0x1, -R0 ;  /* 0x000000011b1b7824 */ /* 0x004fce00078e0a00 */
.L_x_2656:
[----:B------:R-:W-:Y:S01]  /*1930*/  ULDC.64 UR4, c[0x0][0xa10] ;  /* 0x0002840000047ab9 */ /* 0x000fe20000000a00 */
[----:B------:R-:W1:Y:S01]  /*1940*/  LDC R10, c[0x0][0x448] ;  /* 0x00011200ff0a7b82 */ /* 0x000e620000000800 */
[----:B------:R-:W-:-:S04]  /*1950*/  ISETP.NE.U32.AND P0, PT, RZ, UR4, PT ;  /* 0x00000004ff007c0c */ /* 0x000fc8000bf05070 */
[----:B------:R-:W-:Y:S01]  /*1960*/  ISETP.NE.AND.EX P0, PT, RZ, UR5, PT, P0 ;  /* 0x00000005ff007c0c */ /* 0x000fe2000bf05300 */
[----:B------:R-:W-:-:S12]  /*1970*/  ULDC.64 UR4, c[0x0][0xa30] ;  /* 0x00028c0000047ab9 */ /* 0x000fd80000000a00 */
[----:B0-----:R-:W0:Y:S02]  /*1980*/  @P0 LDC.64 R6, c[0x0][0xa10] ;  /* 0x00028400ff060b82 */ /* 0x001e240000000a00 */
[----:B0-----:R-:W-:-:S05]  /*1990*/  @P0 IMAD.WIDE R6, R202, 0x4, R6 ;  /* 0x00000004ca060825 */ /* 0x001fca00078e0206 */
[----:B------:R-:W2:Y:S04]  /*19a0*/  @P0 LDG.E R0, desc[UR60][R6.64] ;  /* 0x0000003c06000981 */ /* 0x000ea8000c1e1900 */
[----:B------:R0:W2:Y:S01]  /*19b0*/  @P0 LDG.E R3, desc[UR60][R6.64+0x4] ;  /* 0x0000043c06030981 */ /* 0x0000a2000c1e1900 */
[----:B------:R-:W-:Y:S02]  /*19c0*/  ISETP.NE.U32.AND P1, PT, RZ, UR4, PT ;  /* 0x00000004ff007c0c */ /* 0x000fe4000bf25070 */
[----:B-----5:R-:W-:Y:S02]  /*19d0*/  MOV R140, R27 ;  /* 0x0000001b008c7202 */ /* 0x020fe40000000f00 */
[----:B------:R-:W-:-:S13]  /*19e0*/  ISETP.NE.AND.EX P1, PT, RZ, UR5, PT, P1 ;  /* 0x00000005ff007c0c */ /* 0x000fda000bf25310 */
[----:B------:R-:W-:-:S04]  /*19f0*/  @P1 IADD3 R8, P2, R203, UR4, RZ ;  /* 0x00000004cb081c10 */ /* 0x000fc8000ff5e0ff */
[----:B------:R-:W-:-:S05]  /*1a00*/  @P1 IADD3.X R9, R204, UR5, RZ, P2, !PT ;  /* 0x00000005cc091c10 */ /* 0x000fca00097fe4ff */
[----:B------:R3:W5:Y:S01]  /*1a10*/  @P1 LDG.E R140, desc[UR60][R8.64] ;  /* 0x0000003c088c1981 */ /* 0x000762000c1e1900 */
[----:B-1----:R-:W-:Y:S01]  /*1a20*/  ISETP.NE.AND P1, PT, R10, 0x1, PT ;  /* 0x000000010a00780c */ /* 0x002fe20003f25270 */
[----:B------:R-:W-:Y:S01]  /*1a30*/  IMAD.SHL.U32 R186, R5, 0x80, RZ ;  /* 0x0000008005ba7824 */ /* 0x000fe200078e00ff */
[----:B------:R-:W-:Y:S01]  /*1a40*/  IADD3 R12, R27, -R4, RZ ;  /* 0x800000041b0c7210 */ /* 0x000fe20007ffe0ff */
[----:B------:R-:W-:Y:S01]  /*1a50*/  BSSY B0, `(.L_x_2657) ;  /* 0x0000034000007945 */ /* 0x000fe20003800000 */
[----:B------:R-:W-:Y:S01]  /*1a60*/  LOP3.LUT R207, R201, 0xff, RZ, 0xc0, !PT ;  /* 0x000000ffc9cf7812 */ /* 0x000fe200078ec0ff */
[----:B------:R-:W-:Y:S01]  /*1a70*/  VIADD R5, R186, 0x7f ;  /* 0x0000007fba057836 */ /* 0x000fe20000000000 */
[----:B------:R-:W-:-:S07]  /*1a80*/  SHF.R.U32.HI R201, RZ, 0x10, R201 ;  /* 0x00000010ffc97819 */ /* 0x000fce00000116c9 */
[----:B------:R-:W1:Y:S08]  /*1a90*/  @P1 LDC R10, c[0x0][0x44c] ;  /* 0x00011300ff0a1b82 */ /* 0x000e700000000800 */
[----:B0-----:R-:W0:Y:S01]  /*1aa0*/  @P1 LDC R7, c[0x0][0x450] ;  /* 0x00011400ff071b82 */ /* 0x001e220000000800 */
[----:B--2---:R-:W-:Y:S02]  /*1ab0*/  @P0 IMAD.IADD R25, R3, 0x1, -R0 ;  /* 0x0000000103190824 */ /* 0x004fe400078e0a00 */
[----:B-1----:R-:W-:-:S04]  /*1ac0*/  @P1 IMAD.HI.U32 R0, R5, R10, RZ ;  /* 0x0000000a05001227 */ /* 0x002fc800078e00ff */
[----:B------:R-:W-:Y:S01]  /*1ad0*/  IMAD.IADD R188, R12, 0x1, R25 ;  /* 0x000000010cbc7824 */ /* 0x000fe200078e0219 */
[----:B0-----:R-:W-:-:S03]  /*1ae0*/  @P1 SHF.R.U32.HI R5, RZ, R7, R0 ;  /* 0x00000007ff051219 */ /* 0x001fc60000011600 */
[C---:B------:R-:W-:Y:S01]  /*1af0*/  VIADD R0, R188.reuse, 0x5f ;  /* 0x0000005fbc007836 */ /* 0x040fe20000000000 */
[----:B------:R-:W-:-:S03]  /*1b00*/  IADD3 R195, R188, 0x60, -R187 ;  /* 0x00000060bcc37810 */ /* 0x000fc60007ffe8bb */
[----:B------:R-:W-:-:S04]  /*1b10*/  IMAD.HI R0, R0, 0x2aaaaaab, RZ ;  /* 0x2aaaaaab00007827 */ /* 0x000fc800078e02ff */
[----:B------:R-:W-:Y:S01]  /*1b20*/  IMAD.IADD R5, R195, 0x1, R5 ;  /* 0x00000001c3057824 */ /* 0x000fe200078e0205 */
[----:B------:R-:W-:-:S03]  /*1b30*/  SHF.R.U32.HI R3, RZ, 0x1f, R0 ;  /* 0x0000001fff037819 */ /* 0x000fc60000011600 */
[----:B------:R-:W-:Y:S01]  /*1b40*/  IMAD.HI R5, R5, 0x2aaaaaab, RZ ;  /* 0x2aaaaaab05057827 */ /* 0x000fe200078e02ff */
[----:B------:R-:W-:Y:S02]  /*1b50*/  LEA.HI.SX32 R196, R0, R3, 0x1c ;  /* 0x0000000300c47211 */ /* 0x000fe400078fe2ff */
[----:B------:R-:W-:Y:S02]  /*1b60*/  MOV R0, RZ ;  /* 0x000000ff00007202 */ /* 0x000fe40000000f00 */
[----:B------:R-:W-:-:S04]  /*1b70*/  SHF.R.U32.HI R4, RZ, 0x1f, R5 ;  /* 0x0000001fff047819 */ /* 0x000fc80000011605 */
[----:B------:R-:W-:-:S04]  /*1b80*/  LEA.HI.SX32 R5, R5, R4, 0x1c ;  /* 0x0000000405057211 */ /* 0x000fc800078fe2ff */
[----:B---3--:R-:W-:-:S04]  /*1b90*/  VIMNMX R9, R196, R5, PT ;  /* 0x00000005c4097248 */ /* 0x008fc80003fe0100 */
[----:B------:R-:W-:-:S13]  /*1ba0*/  ISETP.GE.AND P0, PT, R9, 0x1, PT ;  /* 0x000000010900780c */ /* 0x000fda0003f06270 */
        /* <DEDUP_REMOVED lines=8> */
[----:B------:R-:W-:Y:S02]  /*1c30*/  IABS R8, R0 ;  /* 0x0000000000087213 */ /* 0x000fe40000000000 */
[----:B------:R-:W-:-:S04]  /*1c40*/  LOP3.LUT R0, R0, R10, RZ, 0x3c, !PT ;  /* 0x0000000a00007212 */ /* 0x000fc800078e3cff */
[----:B------:R-:W-:Y:S01]  /*1c50*/  ISETP.GE.AND P2, PT, R0, RZ, PT ;  /* 0x000000ff0000720c */ /* 0x000fe20003f46270 */
[----:B0-----:R-:W0:Y:S02]  /*1c60*/  MUFU.RCP R3, R3 ;  /* 0x0000000300037308 */ /* 0x001e240000001000 */
[----:B0-----:R-:W-:Y:S02]  /*1c70*/  VIADD R4, R3, 0xffffffe ;  /* 0x0ffffffe03047836 */ /* 0x001fe40000000000 */
[----:B------:R-:W-:-:S04]  /*1c80*/  IMAD.MOV R3, RZ, RZ, -R11 ;  /* 0x000000ffff037224 */ /* 0x000fc800078e0a0b */
        /* <DEDUP_REMOVED lines=12> */
[----:B------:R-:W-:-:S05]  /*1d50*/  @P0 VIADD R5, R5, 0x1 ;  /* 0x0000000105050836 */ /* 0x000fca0000000000 */
[----:B------:R-:W-:-:S05]  /*1d60*/  MOV R0, R5 ;  /* 0x0000000500007202 */ /* 0x000fca0000000f00 */
[----:B------:R-:W-:Y:S01]  /*1d70*/  @!P2 IMAD.MOV R0, RZ, RZ, -R0 ;  /* 0x000000ffff00a224 */ /* 0x000fe200078e0a00 */
[----:B------:R-:W-:-:S07]  /*1d80*/  @!P1 LOP3.LUT R0, RZ, R10, RZ, 0x33, !PT ;  /* 0x0000000aff009212 */ /* 0x000fce00078e33ff */
.L_x_2658:
[----:B------:R-:W-:Y:S05]  /*1d90*/  BSYNC B0 ;  /* 0x0000000000007941 */ /* 0x000fea0003800000 */
.L_x_2657:
[----:B------:R-:W-:-:S05]  /*1da0*/  IMAD R3, R207, R0, RZ ;  /* 0x00000000cf037224 */ /* 0x000fca00078e02ff */
        /* <DEDUP_REMOVED lines=16> */
[----:B------:R-:W-:Y:S01]  /*1eb0*/  IADD3 R121, R2, 0x18400, RZ ;  /* 0x0001840002797810 */ /* 0x000fe20007ffe0ff */
[----:B------:R-:W-:Y:S03]  /*1ec0*/  BSSY B6, `(.L_x_2660) ;  /* 0x0000013000067945 */ /* 0x000fe60003800000 */
[----:B------:R-:W-:-:S13]  /*1ed0*/  LOP3.LUT P0, RZ, R121, 0x3ff, RZ, 0xc0, !PT ;  /* 0x000003ff79ff7812 */ /* 0x000fda000780c0ff */
[----:B------:R-:W-:Y:S05]  /*1ee0*/  @!P0 BRA `(.L_x_2661) ;  /* 0x0000000000408947 */ /* 0x000fea0003800000 */
[----:B------:R-:W-:Y:S01]  /*1ef0*/  MOV R14, 0x0 ;  /* 0x00000000000e7802 */ /* 0x000fe20000000f00 */
[----:B------:R-:W-:Y:S01]  /*1f00*/  ULDC.64 UR4, c[0x4][0xf0] ;  /* 0x01003c0000047ab9 */ /* 0x000fe20000000a00 */
[----:B------:R-:W-:Y:S01]  /*1f10*/  ULDC.64 UR6, c[0x4][0x90] ;  /* 0x0100240000067ab9 */ /* 0x000fe20000000a00 */
[----:B------:R-:W-:Y:S01]  /*1f20*/  IMAD.U32 R4, RZ, RZ, UR4 ;  /* 0x00000004ff047e24 */ /* 0x000fe2000f8e00ff */
[----:B------:R-:W-:Y:S01]  /*1f30*/  MOV R12, 0x1 ;  /* 0x00000001000c7802 */ /* 0x000fe20000000f00 */
[----:B------:R-:W-:Y:S01]  /*1f40*/  IMAD.U32 R5, RZ, RZ, UR5 ;  /* 0x00000005ff057e24 */ /* 0x000fe2000f8e00ff */
[----:B------:R-:W0:Y:S01]  /*1f50*/  LDC.64 R14, c[0x4][R14] ;  /* 0x010000000e0e7b82 */ /* 0x000e220000000a00 */
[----:B------:R-:W-:Y:S01]  /*1f60*/  ULDC.64 UR4, c[0x4][0xf8] ;  /* 0x01003e0000047ab9 */ /* 0x000fe20000000a00 */
[----:B------:R-:W-:Y:S01]  /*1f70*/  IMAD.U32 R10, RZ, RZ, UR6 ;  /* 0x00000006ff0a7e24 */ /* 0x000fe2000f8e00ff */
[----:B------:R-:W-:Y:S01]  /*1f80*/  MOV R7, UR5 ;  /* 0x0000000500077c02 */ /* 0x000fe20008000f00 */
[----:B------:R-:W-:-:S02]  /*1f90*/  IMAD.U32 R6, RZ, RZ, UR4 ;  /* 0x00000004ff067e24 */ /* 0x000fc4000f8e00ff */
[----:B------:R-:W-:Y:S02]  /*1fa0*/  IMAD.U32 R11, RZ, RZ, UR7 ;  /* 0x00000007ff0b7e24 */ /* 0x000fe4000f8e00ff */
[----:B------:R-:W-:Y:S02]  /*1fb0*/  IMAD.MOV.U32 R8, RZ, RZ, 0x70 ;  /* 0x00000070ff087424 */ /* 0x000fe400078e00ff */
[----:B------:R-:W-:-:S07]  /*1fc0*/  IMAD.MOV.U32 R13, RZ, RZ, RZ ;  /* 0x000000ffff0d7224 */ /* 0x000fce00078e00ff */
[----:B------:R-:W-:-:S07]  /*1fd0*/  LEPC R20, `(.L_x_2661) ;  /* 0x000000001014794e */ /* 0x000fce0000000000 */
[----:B0----5:R-:W-:Y:S05]  /*1fe0*/  CALL.ABS.NOINC R14 ;  /* 0x000000000e007343 */ /* 0x021fea0003c00000 */
.L_x_2661:
[----:B------:R-:W-:Y:S05]  /*1ff0*/  BSYNC B6 ;  /* 0x0000000000067941 */ /* 0x000fea0003800000 */
.L_x_2660:
        /* <DEDUP_REMOVED lines=10> */
[----:B------:R-:W0:Y:S01]  /*20a0*/  LDC.64 R14, c[0x4][R14] ;  /* 0x010000000e0e7b82 */ /* 0x000e220000000a00 */
[----:B------:R-:W-:Y:S01]  /*20b0*/  IMAD.U32 R6, RZ, RZ, UR6 ;  /* 0x00000006ff067e24 */ /* 0x000fe2000f8e00ff */
[----:B------:R-:W-:Y:S01]  /*20c0*/  MOV R11, UR5 ;  /* 0x00000005000b7c02 */ /* 0x000fe20008000f00 */
[----:B------:R-:W-:Y:S02]  /*20d0*/  IMAD.U32 R7, RZ, RZ, UR7 ;  /* 0x00000007ff077e24 */ /* 0x000fe4000f8e00ff */
[----:B------:R-:W-:-:S02]  /*20e0*/  IMAD.U32 R10, RZ, RZ, UR4 ;  /* 0x00000004ff0a7e24 */ /* 0x000fc4000f8e00ff */
[----:B------:R-:W-:Y:S02]  /*20f0*/  IMAD.MOV.U32 R8, RZ, RZ, 0x70 ;  /* 0x00000070ff087424 */ /* 0x000fe400078e00ff */
[----:B------:R-:W-:Y:S02]  /*2100*/  IMAD.MOV.U32 R12, RZ, RZ, 0x1 ;  /* 0x00000001ff0c7424 */ /* 0x000fe400078e00ff */
[----:B------:R-:W-:-:S07]  /*2110*/  IMAD.MOV.U32 R13, RZ, RZ, RZ ;  /* 0x000000ffff0d7224 */ /* 0x000fce00078e00ff */
[----:B------:R-:W-:-:S07]  /*2120*/  LEPC R20, `(.L_x_2663) ;  /* 0x000000001014794e */ /* 0x000fce0000000000 */
[----:B0----5:R-:W-:Y:S05]  /*2130*/  CALL.ABS.NOINC R14 ;  /* 0x000000000e007343 */ /* 0x021fea0003c00000 */
.L_x_2663:
[----:B------:R-:W-:Y:S05]  /*2140*/  BSYNC B6 ;  /* 0x0000000000067941 */ /* 0x000fea0003800000 */
.L_x_2662:
[----:B------:R-:W-:Y:S01]  /*2150*/  ULDC.64 UR4, c[0x0][0x9f8] ;  /* 0x00027e0000047ab9 */ /* 0x000fe20000000a00 */
[----:B------:R-:W-:Y:S01]  /*2160*/  MOV R100, R202 ;  /* 0x000000ca00647202 */ /* 0x000fe20000000f00 */
[----:B------:R-:W0:Y:S01]  /*2170*/  LDC.64 R92, c[0x0][0x3f8] ;  /* 0x0000fe00ff5c7b82 */ /* 0x000e220000000a00 */
[----:B------:R-:W-:-:S04]  /*2180*/  ISETP.NE.U32.AND P0, PT, RZ, UR4, PT ;  /* 0x00000004ff007c0c */ /* 0x000fc8000bf05070 */
[----:B------:R-:W-:-:S03]  /*2190*/  ISETP.NE.AND.EX P0, PT, RZ, UR5, PT, P0 ;  /* 0x00000005ff007c0c */ /* 0x000fc6000bf05300 */
[----:B------:R-:W1:Y:S10]  /*21a0*/  LDC.64 R86, c[0x0][0x408] ;  /* 0x00010200ff567b82 */ /* 0x000e740000000a00 */
[----:B------:R-:W-:Y:S01]  /*21b0*/  @P0 IADD3 R4, P1, R203, UR4, RZ ;  /* 0x00000004cb040c10 */ /* 0x000fe2000ff3e0ff */
[----:B------:R-:W-:-:S03]  /*21c0*/  ULDC UR4, c[0x0][0x2f4] ;  /* 0x0000bd0000047ab9 */ /* 0x000fc60000000800 */
[----:B------:R-:W-:Y:S01]  /*21d0*/  @P0 IADD3.X R5, R204, UR5, RZ, P1, !PT ;  /* 0x00000005cc050c10 */ /* 0x000fe20008ffe4ff */
[----:B------:R-:W-:-:S04]  /*21e0*/  ULDC UR5, c[0x0][0x320] ;  /* 0x0000c80000057ab9 */ /* 0x000fc80000000800 */
[----:B------:R2:W3:Y:S01]  /*21f0*/  @P0 LDG.E R100, desc[UR60][R4.64] ;  /* 0x0000003c04640981 */ /* 0x0004e2000c1e1900 */
[C---:B------:R-:W-:Y:S01]  /*2200*/  ISETP.GE.AND P1, PT, R163.reuse, UR4, PT ;  /* 0x00000004a3007c0c */ /* 0x040fe2000bf26270 */
[--C-:B0-----:R-:W-:Y:S01]  /*2210*/  IMAD.WIDE.U32 R94, R170, R92, R16.reuse ;  /* 0x0000005caa5e7225 */ /* 0x101fe200078e0010 */
[----:B------:R-:W-:Y:S01]  /*2220*/  ISETP.GE.AND P0, PT, R16, UR4, PT ;  /* 0x0000000410007c0c */ /* 0x000fe2000bf06270 */
[----:B------:R-:W0:Y:S01]  /*2230*/  S2R R197, SR_TID.X ;  /* 0x0000000000c57919 */ /* 0x000e220000002100 */
[----:B------:R-:W-:Y:S01]  /*2240*/  SEL R3, RZ, 0xffffffff, P1 ;  /* 0xffffffffff037807 */ /* 0x000fe20000800000 */
[----:B-1----:R-:W-:Y:S01]  /*2250*/  IMAD.WIDE.U32 R88, R170, R86, R16 ;  /* 0x00000056aa587225 */ /* 0x002fe200078e0010 */
[----:B------:R-:W-:Y:S02]  /*2260*/  SEL R0, RZ, 0x1, P0 ;  /* 0x00000001ff007807 */ /* 0x000fe40000000000 */
[----:B------:R-:W-:Y:S01]  /*2270*/  ISETP.GE.AND P0, PT, R163, UR5, PT ;  /* 0x00000005a3007c0c */ /* 0x000fe2000bf06270 */
[----:B------:R-:W-:Y:S01]  /*2280*/  IMAD.SHL.U32 R3, R3, 0x2, RZ ;  /* 0x0000000203037824 */ /* 0x000fe200078e00ff */
[----:B------:R-:W-:Y:S01]  /*2290*/  ISETP.GE.AND P1, PT, R19, UR4, PT ;  /* 0x0000000413007c0c */ /* 0x000fe2000bf26270 */
[----:B------:R-:W-:Y:S01]  /*22a0*/  IMAD.MOV.U32 R126, RZ, RZ, 0x20 ;  /* 0x00000020ff7e7424 */ /* 0x000fe200078e00ff */
[----:B--2---:R-:W-:Y:S01]  /*22b0*/  SEL R4, RZ, 0xffffffff, P0 ;  /* 0xffffffffff047807 */ /* 0x004fe20000000000 */
[----:B------:R-:W-:Y:S01]  /*22c0*/  IMAD.SHL.U32 R108, R86, 0x40, RZ ;  /* 0x00000040566c7824 */ /* 0x000fe200078e00ff */
[----:B------:R-:W-:Y:S01]  /*22d0*/  LOP3.LUT R0, R3, 0x2, R0, 0xe2, !PT ;  /* 0x0000000203007812 */ /* 0x000fe200078ee200 */
[----:B------:R-:W-:Y:S01]  /*22e0*/  IMAD R129, R93, 0x60, RZ ;  /* 0x000000605d817824 */ /* 0x000fe200078e02ff */
[----:B------:R-:W1:Y:S01]  /*22f0*/  LDC R3, c[0x0][0x3f4] ;  /* 0x0000fd00ff037b82 */ /* 0x000e620000000800 */
[----:B------:R-:W-:Y:S01]  /*2300*/  ISETP.GE.AND P0, PT, R164, UR4, PT ;  /* 0x00000004a4007c0c */ /* 0x000fe2000bf06270 */
[----:B------:R-:W-:Y:S01]  /*2310*/  IMAD.SHL.U32 R7, R4, 0x2, RZ ;  /* 0x0000000204077824 */ /* 0x000fe200078e00ff */
[----:B------:R-:W-:Y:S01]  /*2320*/  ISETP.GE.AND P2, PT, R16, UR5, PT ;  /* 0x0000000510007c0c */ /* 0x000fe2000bf46270 */
[----:B------:R-:W-:Y:S01]  /*2330*/  IMAD.SHL.U32 R106, R92, 0x40, RZ ;  /* 0x000000405c6a7824 */ /* 0x000fe200078e00ff */
[----:B------:R-:W-:-:S02]  /*2340*/  SHF.R.S32.HI R9, RZ, 0x1f, R170 ;  /* 0x0000001fff097819 */ /* 0x000fc400000114aa */
[----:B------:R-:W-:Y:S02]  /*2350*/  SEL R5, RZ, 0x4, P0 ;  /* 0x00000004ff057807 */ /* 0x000fe40000000000 */
[----:B------:R-:W-:Y:S02]  /*2360*/  SEL R4, RZ, 0x8, P1 ;  /* 0x00000008ff047807 */ /* 0x000fe40000800000 */
[----:B------:R-:W-:Y:S02]  /*2370*/  SEL R6, RZ, 0x1, P2 ;  /* 0x00000001ff067807 */ /* 0x000fe40001000000 */
[----:B------:R-:W-:Y:S02]  /*2380*/  ISETP.GE.AND P0, PT, R22, UR4, PT ;  /* 0x0000000416007c0c */ /* 0x000fe4000bf06270 */
[----:B------:R-:W-:Y:S02]  /*2390*/  ISETP.GE.AND P1, PT, R164, UR5, PT ;  /* 0x00000005a4007c0c */ /* 0x000fe4000bf26270 */
[----:B------:R-:W-:-:S02]  /*23a0*/  SHF.R.S32.HI R161, RZ, 0x1f, R160 ;  /* 0x0000001fffa17819 */ /* 0x000fc400000114a0 */
[----:B------:R-:W-:Y:S01]  /*23b0*/  LOP3.LUT R0, R4, R0, R5, 0xfe, !PT ;  /* 0x0000000004007212 */ /* 0x000fe200078efe05 */
[-C--:B------:R-:W-:Y:S01]  /*23c0*/  IMAD R4, R9, R92.reuse, RZ ;  /* 0x0000005c09047224 */ /* 0x080fe200078e02ff */
[----:B------:R-:W-:Y:S01]  /*23d0*/  LOP3.LUT R6, R7, 0x2, R6, 0xe2, !PT ;  /* 0x0000000207067812 */ /* 0x000fe200078ee206 */
[C---:B------:R-:W-:Y:S01]  /*23e0*/  IMAD.WIDE.U32 R96, R170.reuse, R92, R160 ;  /* 0x0000005caa607225 */ /* 0x040fe200078e00a0 */
[----:B------:R-:W-:Y:S02]  /*23f0*/  SEL R7, RZ, 0x10, P0 ;  /* 0x00000010ff077807 */ /* 0x000fe40000000000 */
[----:B------:R-:W-:Y:S01]  /*2400*/  SEL R5, RZ, 0x4, P1 ;  /* 0x00000004ff057807 */ /* 0x000fe20000800000 */
[----:B------:R-:W-:Y:S01]  /*2410*/  IMAD R11, R170, R93, R4 ;  /* 0x0000005daa0b7224 */ /* 0x000fe200078e0204 */
[-C--:B-1----:R-:W-:Y:S01]  /*2420*/  ISETP.GE.AND P3, PT, R16, R3.reuse, PT ;  /* 0x000000031000720c */ /* 0x082fe20003f66270 */
[-C--:B------:R-:W-:Y:S01]  /*2430*/  IMAD R9, R9, R86.reuse, RZ ;  /* 0x0000005609097224 */ /* 0x080fe200078e02ff */
[----:B------:R-:W-:Y:S01]  /*2440*/  ISETP.GE.AND P2, PT, R163, R3, PT ;  /* 0x00000003a300720c */ /* 0x000fe20003f46270 */
[----:B------:R-:W-:Y:S01]  /*2450*/  IMAD.IADD R97, R97, 0x1, R11 ;  /* 0x0000000161617824 */ /* 0x000fe200078e020b */
[----:B------:R-:W-:Y:S01]  /*2460*/  LOP3.LUT R6, R6, R5, RZ, 0xfc, !PT ;  /* 0x0000000506067212 */ /* 0x000fe200078efcff */
[----:B------:R-:W-:Y:S01]  /*2470*/  IMAD.IADD R95, R11, 0x1, R95 ;  /* 0x000000010b5f7824 */ /* 0x000fe200078e025f */
[----:B------:R-:W-:Y:S01]  /*2480*/  LOP3.LUT R7, R0, R7, RZ, 0xfc, !PT ;  /* 0x0000000700077212 */ /* 0x000fe200078efcff */
[----:B------:R-:W-:Y:S01]  /*2490*/  IMAD R11, R170, R87, R9 ;  /* 0x00000057aa0b7224 */ /* 0x000fe200078e0209 */
[----:B------:R-:W-:Y:S01]  /*24a0*/  ISETP.GE.AND P1, PT, R164, R3, PT ;  /* 0x00000003a400720c */ /* 0x000fe20003f26270 */
[----:B------:R-:W-:Y:S01]  /*24b0*/  IMAD.WIDE.U32 R90, R170, R86, R160 ;  /* 0x00000056aa5a7225 */ /* 0x000fe200078e00a0 */
[----:B------:R-:W-:-:S02]  /*24c0*/  SEL R5, R3, RZ, P3 ;  /* 0x000000ff03057207 */ /* 0x000fc40001800000 */
[----:B------:R-:W-:Y:S01]  /*24d0*/  SEL R0, R3, RZ, P2 ;  /* 0x000000ff03007207 */ /* 0x000fe20001000000 */
[----:B------:R-:W-:Y:S01]  /*24e0*/  IMAD.IADD R91, R91, 0x1, R11 ;  /* 0x000000015b5b7824 */ /* 0x000fe200078e020b */
[----:B------:R-:W-:Y:S01]  /*24f0*/  SEL R9, R3, RZ, P1 ;  /* 0x000000ff03097207 */ /* 0x000fe20000800000 */
[----:B------:R-:W-:Y:S01]  /*2500*/  IMAD.IADD R89, R11, 0x1, R89 ;  /* 0x000000010b597824 */ /* 0x000fe200078e0259 */
[----:B------:R-:W-:Y:S01]  /*2510*/  IADD3 R5, R16, R5, RZ ;  /* 0x0000000510057210 */ /* 0x000fe20007ffe0ff */
[----:B------:R-:W-:Y:S01]  /*2520*/  IMAD.IADD R8, R163, 0x1, R0 ;  /* 0x00000001a3087824 */ /* 0x000fe200078e0200 */
[----:B------:R-:W-:Y:S01]  /*2530*/  SHF.R.U32.HI R21, RZ, 0x3, R177 ;  /* 0x00000003ff157819 */ /* 0x000fe200000116b1 */
[----:B------:R-:W-:Y:S01]  /*2540*/  IMAD.IADD R11, R164, 0x1, R9 ;  /* 0x00000001a40b7824 */ /* 0x000fe200078e0209 */
[----:B------:R-:W-:Y:S01]  /*2550*/  SHF.R.S32.HI R0, RZ, 0x1f, R5 ;  /* 0x0000001fff007819 */ /* 0x000fe20000011405 */
[----:B------:R-:W-:Y:S01]  /*2560*/  IMAD.SHL.U32 R124, R3, 0x2, RZ ;  /* 0x00000002037c7824 */ /* 0x000fe200078e00ff */
[----:B------:R-:W-:Y:S01]  /*2570*/  SHF.R.S32.HI R9, RZ, 0x1f, R8 ;  /* 0x0000001fff097819 */ /* 0x000fe20000011408 */
[----:B-----5:R-:W-:Y:S01]  /*2580*/  IMAD.WIDE.U32 R90, R140, R86, R90 ;  /* 0x000000568c5a7225 */ /* 0x020fe200078e005a */
[----:B------:R-:W-:-:S02]  /*2590*/  LEA.HI R4, R0, R5, RZ, 0x3 ;  /* 0x0000000500047211 */ /* 0x000fc400078f18ff */
[----:B------:R-:W-:Y:S01]  /*25a0*/  LEA.HI R0, R0, R5, RZ, 0x6 ;  /* 0x0000000500007211 */ /* 0x000fe200078f30ff */
[C---:B------:R-:W-:Y:S01]  /*25b0*/  IMAD.WIDE.U32 R88, R140.reuse, R86, R88 ;  /* 0x000000568c587225 */ /* 0x040fe200078e0058 */
[C---:B------:R-:W-:Y:S02]  /*25c0*/  LEA.HI R5, R9.reuse, R8, RZ, 0x6 ;  /* 0x0000000809057211 */ /* 0x040fe400078f30ff */
[----:B------:R-:W-:Y:S01]  /*25d0*/  SHF.R.S32.HI R14, RZ, 0x1f, R11 ;  /* 0x0000001fff0e7819 */ /* 0x000fe2000001140b */
[C---:B------:R-:W-:Y:S01]  /*25e0*/  IMAD.WIDE.U32 R96, R140.reuse, R92, R96 ;  /* 0x0000005c8c607225 */ /* 0x040fe200078e0060 */
[----:B------:R-:W-:Y:S02]  /*25f0*/  LEA.HI R12, R9, R8, RZ, 0x3 ;  /* 0x00000008090c7211 */ /* 0x000fe400078f18ff */
[----:B------:R-:W-:Y:S01]  /*2600*/  SHF.R.S32.HI R0, RZ, 0x6, R0 ;  /* 0x00000006ff007819 */ /* 0x000fe20000011400 */
[----:B------:R-:W-:Y:S01]  /*2610*/  IMAD.WIDE.U32 R94, R140, R92, R94 ;  /* 0x0000005c8c5e7225 */ /* 0x000fe200078e005e */
[----:B------:R-:W-:-:S02]  /*2620*/  SHF.R.S32.HI R8, RZ, 0x6, R5 ;  /* 0x00000006ff087819 */ /* 0x000fc40000011405 */
[----:B------:R-:W-:Y:S01]  /*2630*/  LOP3.LUT R5, R181, 0x38, R4, 0xf8, !PT ;  /* 0x00000038b5057812 */ /* 0x000fe200078ef804 */
[--C-:B------:R-:W-:Y:S01]  /*2640*/  IMAD R139, R0, 0x1800, R183.reuse ;  /* 0x00001800008b7824 */ /* 0x100fe200078e02b7 */
[-C--:B------:R-:W-:Y:S01]  /*2650*/  LEA.HI R20, R14, R11.reuse, RZ, 0x3 ;  /* 0x0000000b0e147211 */ /* 0x080fe200078f18ff */
[----:B------:R-:W-:Y:S01]  /*2660*/  IMAD R137, R0, 0x1800, R184 ;  /* 0x0000180000897824 */ /* 0x000fe200078e02b8 */
[----:B------:R-:W-:Y:S01]  /*2670*/  LOP3.LUT R10, R177, 0x38, R4, 0xf8, !PT ;  /* 0x00000038b10a7812 */ /* 0x000fe200078ef804 */
[----:B------:R-:W-:Y:S01]  /*2680*/  IMAD R138, R8, 0x1800, R183 ;  /* 0x00001800088a7824 */ /* 0x000fe200078e02b7 */
[----:B------:R-:W-:Y:S01]  /*2690*/  LEA.HI R11, R14, R11, RZ, 0x6 ;  /* 0x0000000b0e0b7211 */ /* 0x000fe200078f30ff */
[----:B------:R-:W-:Y:S01]  /*26a0*/  IMAD R134, R8, 0x1800, R184 ;  /* 0x0000180008867824 */ /* 0x000fe200078e02b8 */
[----:B------:R-:W-:Y:S02]  /*26b0*/  LOP3.LUT R9, R181, 0x38, R12, 0xf8, !PT ;  /* 0x00000038b5097812 */ /* 0x000fe400078ef80c */
[----:B------:R-:W-:-:S02]  /*26c0*/  LOP3.LUT R0, R5, R182, RZ, 0x3c, !PT ;  /* 0x000000b605007212 */ /* 0x000fc400078e3cff */
[----:B------:R-:W-:Y:S02]  /*26d0*/  LOP3.LUT R10, R10, R21, RZ, 0x3c, !PT ;  /* 0x000000150a0a7212 */ /* 0x000fe400078e3cff */
[----:B------:R-:W-:Y:S01]  /*26e0*/  SHF.R.S32.HI R11, RZ, 0x6, R11 ;  /* 0x00000006ff0b7819 */ /* 0x000fe2000001140b */
[----:B------:R-:W-:Y:S01]  /*26f0*/  IMAD.IADD R139, R139, 0x1, R0 ;  /* 0x000000018b8b7824 */ /* 0x000fe200078e0200 */
[----:B------:R-:W-:Y:S02]  /*2700*/  LOP3.LUT R5, R181, 0x38, R20, 0xf8, !PT ;  /* 0x00000038b5057812 */ /* 0x000fe400078ef814 */
[----:B------:R-:W-:Y:S01]  /*2710*/  LOP3.LUT R9, R9, R182, RZ, 0x3c, !PT ;  /* 0x000000b609097212 */ /* 0x000fe200078e3cff */
[----:B------:R-:W-:Y:S01]  /*2720*/  IMAD R136, R11, 0x1800, R183 ;  /* 0x000018000b887824 */ /* 0x000fe200078e02b7 */
[----:B------:R-:W-:Y:S01]  /*2730*/  IADD3 R137, R137, R10, RZ ;  /* 0x0000000a89897210 */ /* 0x000fe20007ffe0ff */
[----:B------:R-:W-:Y:S01]  /*2740*/  IMAD R132, R11, 0x1800, R184 ;  /* 0x000018000b847824 */ /* 0x000fe200078e02b8 */
[----:B------:R-:W-:Y:S01]  /*2750*/  SHF.R.S32.HI R13, RZ, 0x1f, R140 ;  /* 0x0000001fff0d7819 */ /* 0x000fe2000001148c */
[----:B------:R-:W-:Y:S01]  /*2760*/  IMAD.IADD R138, R138, 0x1, R9 ;  /* 0x000000018a8a7824 */ /* 0x000fe200078e0209 */
[----:B------:R-:W-:-:S02]  /*2770*/  LOP3.LUT R0, R177, 0x38, R12, 0xf8, !PT ;  /* 0x00000038b1007812 */ /* 0x000fc400078ef80c */
[----:B------:R-:W-:Y:S02]  /*2780*/  LOP3.LUT R10, R177, 0x38, R20, 0xf8, !PT ;  /* 0x00000038b10a7812 */ /* 0x000fe400078ef814 */
[----:B------:R-:W-:Y:S02]  /*2790*/  LOP3.LUT R5, R5, R182, RZ, 0x3c, !PT ;  /* 0x000000b605057212 */ /* 0x000fe400078e3cff */
[-C--:B------:R-:W-:Y:S01]  /*27a0*/  LOP3.LUT R9, R0, R21.reuse, RZ, 0x3c, !PT ;  /* 0x0000001500097212 */ /* 0x080fe200078e3cff */
[----:B------:R-:W-:Y:S01]  /*27b0*/  IMAD R0, R13, R92, RZ ;  /* 0x0000005c0d007224 */ /* 0x000fe200078e02ff */
[----:B------:R-:W-:Y:S01]  /*27c0*/  LOP3.LUT R11, R10, R21, RZ, 0x3c, !PT ;  /* 0x000000150a0b7212 */ /* 0x000fe200078e3cff */
[----:B------:R-:W-:Y:S01]  /*27d0*/  IMAD.IADD R136, R136, 0x1, R5 ;  /* 0x0000000188887824 */ /* 0x000fe200078e0205 */
[----:B------:R-:W-:Y:S01]  /*27e0*/  ISETP.GE.AND P4, PT, R19, UR5, PT ;  /* 0x0000000513007c0c */ /* 0x000fe2000bf86270 */
[----:B------:R-:W-:Y:S01]  /*27f0*/  IMAD R13, R13, R86, RZ ;  /* 0x000000560d0d7224 */ /* 0x000fe200078e02ff */
[----:B------:R-:W-:Y:S01]  /*2800*/  LOP3.LUT R5, R181, 0x18, R16, 0xf8, !PT ;  /* 0x00000018b5057812 */ /* 0x000fe200078ef810 */
[----:B------:R-:W-:Y:S01]  /*2810*/  IMAD.IADD R134, R134, 0x1, R9 ;  /* 0x0000000186867824 */ /* 0x000fe200078e0209 */
[----:B------:R-:W-:Y:S01]  /*2820*/  ISETP.GE.AND P0, PT, R23, UR4, PT ;  /* 0x0000000417007c0c */ /* 0x000fe2000bf06270 */
[----:B------:R-:W-:Y:S01]  /*2830*/  IMAD R9, R87, 0x60, RZ ;  /* 0x0000006057097824 */ /* 0x000fe200078e02ff */
[----:B------:R-:W-:Y:S01]  /*2840*/  IADD3 R132, R132, R11, RZ ;  /* 0x0000000b84847210 */ /* 0x000fe20007ffe0ff */
[C---:B------:R-:W-:Y:S01]  /*2850*/  IMAD R11, R140.reuse, R93, R0 ;  /* 0x0000005d8c0b7224 */ /* 0x040fe200078e0200 */
[----:B------:R-:W-:Y:S01]  /*2860*/  SEL R3, RZ, 0x8, P4 ;  /* 0x00000008ff037807 */ /* 0x000fe20002000000 */
[----:B------:R-:W-:Y:S01]  /*2870*/  IMAD R13, R140, R87, R13 ;  /* 0x000000578c0d7224 */ /* 0x000fe200078e020d */
[----:B------:R-:W-:Y:S01]  /*2880*/  LOP3.LUT P5, RZ, R226, 0x4, RZ, 0xc0, !PT ;  /* 0x00000004e2ff7812 */ /* 0x000fe200078ac0ff */
[----:B------:R-:W-:Y:S01]  /*2890*/  IMAD.IADD R104, R97, 0x1, R11 ;  /* 0x0000000161687824 */ /* 0x000fe200078e020b */
[----:B------:R-:W-:Y:S01]  /*28a0*/  LOP3.LUT R0, R5, R182, RZ, 0x3c, !PT ;  /* 0x000000b605007212 */ /* 0x000fe200078e3cff */
[----:B------:R-:W-:Y:S01]  /*28b0*/  IMAD.IADD R102, R11, 0x1, R95 ;  /* 0x000000010b667824 */ /* 0x000fe200078e025f */
[----:B------:R-:W-:Y:S01]  /*28c0*/  SEL R8, RZ, 0x20, P0 ;  /* 0x00000020ff087807 */ /* 0x000fe20000000000 */
[----:B------:R-:W-:Y:S01]  /*28d0*/  IMAD.IADD R101, R13, 0x1, R89 ;  /* 0x000000010d657824 */ /* 0x000fe200078e0259 */
[C---:B------:R-:W-:Y:S01]  /*28e0*/  SHF.L.U64.HI R107, R86.reuse, 0x6, R87 ;  /* 0x00000006566b7819 */ /* 0x040fe20000010257 */
[----:B------:R-:W-:Y:S01]  /*28f0*/  IMAD.WIDE.U32 R86, R86, 0x60, RZ ;  /* 0x0000006056567825 */ /* 0x000fe200078e00ff */
[----:B------:R-:W-:-:S02]  /*2900*/  LOP3.LUT R10, R6, R3, RZ, 0xfc, !PT ;  /* 0x00000003060a7212 */ /* 0x000fc400078efcff */
[C---:B------:R-:W-:Y:S01]  /*2910*/  SHF.L.U64.HI R105, R92.reuse, 0x6, R93 ;  /* 0x000000065c697819 */ /* 0x040fe2000001025d */
[----:B------:R-:W-:Y:S01]  /*2920*/  IMAD.WIDE.U32 R92, R92, 0x60, RZ ;  /* 0x000000605c5c7825 */ /* 0x000fe200078e00ff */
[----:B------:R-:W-:Y:S02]  /*2930*/  SEL R126, R126, 0xffffffe0, !P5 ;  /* 0xffffffe07e7e7807 */ /* 0x000fe40006800000 */
[----:B------:R-:W-:Y:S01]  /*2940*/  LOP3.LUT R3, R6, 0x1, RZ, 0xc0, !PT ;  /* 0x0000000106037812 */ /* 0x000fe200078ec0ff */
[----:B------:R-:W-:Y:S01]  /*2950*/  IMAD.IADD R0, R183, 0x1, R0 ;  /* 0x00000001b7007824 */ /* 0x000fe200078e0200 */
[----:B------:R-:W-:Y:S01]  /*2960*/  SHF.R.S32.HI R115, RZ, 0x3, R4 ;  /* 0x00000003ff737819 */ /* 0x000fe20000011404 */
[----:B------:R-:W-:Y:S01]  /*2970*/  IMAD.IADD R129, R93, 0x1, R129 ;  /* 0x000000015d817824 */ /* 0x000fe200078e0281 */
[----:B------:R-:W-:Y:S01]  /*2980*/  LOP3.LUT R26, R7, R8, RZ, 0xfc, !PT ;  /* 0x00000008071a7212 */ /* 0x000fe200078efcff */
[----:B------:R-:W-:Y:S01]  /*2990*/  IMAD.IADD R131, R126, 0x1, R0 ;  /* 0x000000017e837824 */ /* 0x000fe200078e0200 */
[----:B------:R-:W-:-:S02]  /*29a0*/  LOP3.LUT R4, R4, 0xfffffff8, RZ, 0xc0, !PT ;  /* 0xfffffff804047812 */ /* 0x000fc400078ec0ff */
[----:B------:R-:W-:Y:S02]  /*29b0*/  LOP3.LUT R5, R12, 0xfffffff8, RZ, 0xc0, !PT ;  /* 0xfffffff80c057812 */ /* 0x000fe400078ec0ff */
[----:B------:R-:W-:Y:S02]  /*29c0*/  LOP3.LUT R6, R20, 0xfffffff8, RZ, 0xc0, !PT ;  /* 0xfffffff814067812 */ /* 0x000fe400078ec0ff */
[----:B------:R-:W-:Y:S02]  /*29d0*/  IADD3 R130, R87, R9, RZ ;  /* 0x0000000957827210 */ /* 0x000fe40007ffe0ff */
[----:B------:R-:W-:Y:S02]  /*29e0*/  SHF.R.S32.HI R113, RZ, 0x3, R20 ;  /* 0x00000003ff717819 */ /* 0x000fe40000011414 */
[C---:B------:R-:W-:Y:S02]  /*29f0*/  LOP3.LUT R8, R10.reuse, 0x2, RZ, 0xc0, !PT ;  /* 0x000000020a087812 */ /* 0x040fe400078ec0ff */
[----:B------:R-:W-:-:S02]  /*2a00*/  LOP3.LUT R9, R10, 0x4, RZ, 0xc0, !PT ;  /* 0x000000040a097812 */ /* 0x000fc400078ec0ff */
[C---:B------:R-:W-:Y:S02]  /*2a10*/  LOP3.LUT R20, R26.reuse, 0x2, RZ, 0xc0, !PT ;  /* 0x000000021a147812 */ /* 0x040fe400078ec0ff */
[C---:B------:R-:W-:Y:S02]  /*2a20*/  LOP3.LUT R21, R26.reuse, 0x4, RZ, 0xc0, !PT ;  /* 0x000000041a157812 */ /* 0x040fe400078ec0ff */
[C---:B------:R-:W-:Y:S02]  /*2a30*/  LOP3.LUT R99, R26.reuse, 0x8, RZ, 0xc0, !PT ;  /* 0x000000081a637812 */ /* 0x040fe400078ec0ff */
[----:B------:R-:W-:Y:S02]  /*2a40*/  LOP3.LUT R98, R26, 0x10, RZ, 0xc0, !PT ;  /* 0x000000101a627812 */ /* 0x000fe400078ec0ff */
[----:B------:R-:W-:Y:S02]  /*2a50*/  IADD3 R128, R128, R27, RZ ;  /* 0x0000001b80807210 */ /* 0x000fe40007ffe0ff */
[----:B------:R-:W-:-:S02]  /*2a60*/  LEA R112, R206, R170, 0x6 ;  /* 0x000000aace707211 */ /* 0x000fc400078e30ff */
[----:B0-----:R-:W-:Y:S02]  /*2a70*/  LEA.HI R197, R197, 0x8, RZ, 0x19 ;  /* 0x00000008c5c57811 */ /* 0x001fe400078fc8ff */
[----:B------:R-:W-:Y:S02]  /*2a80*/  IADD3 R103, R91, R13, RZ ;  /* 0x0000000d5b677210 */ /* 0x000fe40007ffe0ff */
[----:B------:R-:W-:Y:S02]  /*2a90*/  SHF.R.S32.HI R114, RZ, 0x3, R12 ;  /* 0x00000003ff727819 */ /* 0x000fe4000001140c */
[----:B------:R-:W-:Y:S02]  /*2aa0*/  LOP3.LUT R7, R7, 0x1, RZ, 0xc0, !PT ;  /* 0x0000000107077812 */ /* 0x000fe400078ec0ff */
[----:B------:R-:W-:Y:S02]  /*2ab0*/  LOP3.LUT R10, R10, 0x8, RZ, 0xc0, !PT ;  /* 0x000000080a0a7812 */ /* 0x000fe400078ec0ff */
[----:B------:R-:W-:-:S02]  /*2ac0*/  SHF.R.S32.HI R111, RZ, 0x1f, R4 ;  /* 0x0000001fff6f7819 */ /* 0x000fc40000011404 */
[----:B------:R-:W-:Y:S02]  /*2ad0*/  SHF.R.S32.HI R110, RZ, 0x1f, R5 ;  /* 0x0000001fff6e7819 */ /* 0x000fe40000011405 */
[----:B------:R-:W-:Y:S02]  /*2ae0*/  SHF.R.S32.HI R109, RZ, 0x1f, R6 ;  /* 0x0000001fff6d7819 */ /* 0x000fe40000011406 */
[----:B------:R-:W-:Y:S02]  /*2af0*/  LOP3.LUT R26, R26, 0x20, RZ, 0xc0, !PT ;  /* 0x000000201a1a7812 */ /* 0x000fe400078ec0ff */
[----:B---3--:R-:W-:-:S07]  /*2b00*/  SHF.R.S32.HI R127, RZ, 0x1f, R100 ;  /* 0x0000001fff7f7819 */ /* 0x008fce0000011464 */
.L_x_2769:
[----:B0-----:R-:W0:Y:S01]  /*2b10*/  LDC R80, c[0x0][0x430] ;  /* 0x00010c00ff507b82 */ /* 0x001e220000000800 */
[----:B------:R-:W-:Y:S01]  /*2b20*/  VIADD R24, R24, 0xffffffff ;  /* 0xffffffff18187836 */ /* 0x000fe20000000000 */
[----:B------:R-:W-:-:S03]  /*2b30*/  MOV R27, RZ ;  /* 0x000000ff001b7202 */ /* 0x000fc60000000f00 */
[----:B------:R-:W-:-:S03]  /*2b40*/  IMAD R12, R24, 0x60, R112 ;  /* 0x00000060180c7824 */ /* 0x000fc600078e0270 */
[----:B-1----:R-:W1:Y:S02]  /*2b50*/  LDC R123, c[0x0][0x3f4] ;  /* 0x0000fd00ff7b7b82 */ /* 0x002e640000000800 */
[----:B------:R-:W-:Y:S02]  /*2b60*/  ISETP.GE.AND P0, PT, R12, R25, PT ;  /* 0x000000190c00720c */ /* 0x000fe40003f06270 */
[----:B------:R-:W-:Y:S02]  /*2b70*/  IADD3 R32, R128, R12, RZ ;  /* 0x0000000c80207210 */ /* 0x000fe40007ffe0ff */
[----:B------:R-:W-:-:S03]  /*2b80*/  ISETP.GT.OR P0, PT, R112, 0x5f, P0 ;  /* 0x0000005f7000780c */ /* 0x000fc60000704670 */
[----:B------:R-:W-:Y:S01]  /*2b90*/  IMAD.MOV.U32 R28, RZ, RZ, R32 ;  /* 0x000000ffff1c7224 */ /* 0x000fe200078e0020 */
[----:B0-----:R-:W-:-:S09]  /*2ba0*/  ISETP.NE.AND P4, PT, R80, 0x1, PT ;  /* 0x000000015000780c */ /* 0x001fd20003f85270 */
        /* <DEDUP_REMOVED lines=15> */
[----:B------:R-:W-:Y:S01]  /*2ca0*/  IMAD.MOV R11, RZ, RZ, -R28 ;  /* 0x000000ffff0b7224 */ /* 0x000fe200078e0a1c */
[----:B------:R-:W-:Y:S01]  /*2cb0*/  ISETP.GT.AND P4, PT, R24, R125, PT ;  /* 0x0000007d1800720c */ /* 0x000fe20003f84270 */
[C---:B------:R-:W-:Y:S01]  /*2cc0*/  IMAD R28, R18.reuse, 0x4800, R131 ;  /* 0x00004800121c7824 */ /* 0x040fe200078e0283 */
[----:B------:R-:W-:Y:S05]  /*2cd0*/  YIELD ;  /* 0x0000000000007946 */ /* 0x000fea0003800000 */
[----:B------:R-:W-:Y:S01]  /*2ce0*/  IMAD R14, R18, 0x4800, R0 ;  /* 0x00004800120e7824 */ /* 0x000fe200078e0200 */
[----:B------:R-:W-:Y:S01]  /*2cf0*/  BSSY B0, `(.L_x_2664) ;  /* 0x00007a8000007945 */ /* 0x000fe20003800000 */
[----:B------:R-:W-:Y:S01]  /*2d00*/  IMAD R80, R80, R11, R32 ;  /* 0x0000000b50507224 */ /* 0x000fe200078e0220 */
[----:B------:R-:W-:Y:S01]  /*2d10*/  P2R R122, PR, RZ, 0x10 ;  /* 0x00000010ff7a7803 */ /* 0x000fe20000000000 */
[----:B------:R-:W-:Y:S01]  /*2d20*/  IMAD R29, R14, 0x2, R121 ;  /* 0x000000020e1d7824 */ /* 0x000fe200078e0279 */
[----:B------:R-:W-:Y:S01]  /*2d30*/  LEA R28, R28, R121, 0x1 ;  /* 0x000000791c1c7211 */ /* 0x000fe200078e08ff */
        /* <DEDUP_REMOVED lines=55> */
[----:B------:R-:W-:Y:S02]  /*30b0*/  LEA R32, P5, R33, UR4, 0x1 ;  /* 0x0000000421207c11 */ /* 0x000fe4000f8a08ff */
[----:B------:R-:W-:Y:S02]  /*30c0*/  CS2R R70, SRZ ;  /* 0x0000000000467805 */ /* 0x000fe4000001ff00 */
[----:B------:R-:W-:-:S02]  /*30d0*/  IADD3.X R36, R78, R103, RZ, P0, !PT ;  /* 0x000000674e247210 */ /* 0x000fc400007fe4ff */
[----:B------:R-:W-:Y:S02]  /*30e0*/  CS2R R76, SRZ ;  /* 0x00000000004c7805 */ /* 0x000fe4000001ff00 */
[----:B------:R-:W-:Y:S02]  /*30f0*/  LEA.HI.X R33, R33, UR5, R34, 0x1, P5 ;  /* 0x0000000521217c11 */ /* 0x000fe4000a8f0c22 */
[----:B------:R-:W-:Y:S02]  /*3100*/  CS2R R72, SRZ ;  /* 0x0000000000487805 */ /* 0x000fe4000001ff00 */
[C---:B------:R-:W-:Y:S02]  /*3110*/  LEA R34, P5, R35.reuse, UR6, 0x1 ;  /* 0x0000000623227c11 */ /* 0x040fe4000f8a08ff */
[----:B------:R-:W-:Y:S02]  /*3120*/  ISETP.GE.AND P0, PT, R160, R123, PT ;  /* 0x0000007ba000720c */ /* 0x000fe40003f06270 */
[----:B------:R-:W-:-:S02]  /*3130*/  LEA.HI.X R35, R35, UR7, R36, 0x1, P5 ;  /* 0x0000000723237c11 */ /* 0x000fc4000a8f0c24 */
[----:B------:R-:W-:Y:S02]  /*3140*/  ISETP.GE.AND P5, PT, R175, R123, PT ;  /* 0x0000007baf00720c */ /* 0x000fe40003fa6270 */
[----:B------:R-:W-:-:S07]  /*3150*/  CS2R R66, SRZ ;  /* 0x0000000000427805 */ /* 0x000fce000001ff00 */
[----:B------:R0:W5:Y:S04]  /*3160*/  @!P0 LDG.E.64 R74, desc[UR60][R32.64] ;  /* 0x0000003c204a8981 */ /* 0x000168000c1e1b00 */
[----:B------:R0:W5:Y:S01]  /*3170*/  @!P0 LDG.E.64 R76, desc[UR60][R34.64] ;  /* 0x0000003c224c8981 */ /* 0x000162000c1e1b00 */
[----:B------:R-:W-:-:S03]  /*3180*/  ISETP.GE.AND P0, PT, R173, R123, PT ;  /* 0x0000007bad00720c */ /* 0x000fc60003f06270 */
[----:B------:R0:W5:Y:S04]  /*3190*/  @!P5 LDG.E.64 R70, desc[UR60][R32.64+0x20] ;  /* 0x0000203c2046d981 */ /* 0x000168000c1e1b00 */
[----:B------:R0:W5:Y:S01]  /*31a0*/  @!P5 LDG.E.64 R72, desc[UR60][R34.64+0x20] ;  /* 0x0000203c2248d981 */ /* 0x000162000c1e1b00 */
[-C--:B------:R-:W-:Y:S02]  /*31b0*/  ISETP.GE.AND P5, PT, R174, R123.reuse, PT ;  /* 0x0000007bae00720c */ /* 0x080fe40003fa6270 */
[----:B------:R-:W-:Y:S02]  /*31c0*/  CS2R R68, SRZ ;  /* 0x0000000000447805 */ /* 0x000fe4000001ff00 */
[----:B------:R-:W-:Y:S02]  /*31d0*/  CS2R R62, SRZ ;  /* 0x00000000003e7805 */ /* 0x000fe4000001ff00 */
        /* <DEDUP_REMOVED lines=15> */
.L_x_2668:
[----:B------:R-:W-:Y:S05]  /*32d0*/  BSYNC B1 ;  /* 0x0000000000017941 */ /* 0x000fea0003800000 */
.L_x_2667:
        /* <DEDUP_REMOVED lines=55> */
.L_x_2670:
[----:B------:R-:W-:Y:S05]  /*3650*/  BSYNC B1 ;  /* 0x0000000000017941 */ /* 0x000fea0003800000 */
.L_x_2669:
[----:B------:R-:W2:Y:S01]  /*3660*/  LDL R11, [R1+0x30] ;  /* 0x00003000010b7983 */ /* 0x000ea20000100800 */
[----:B0----5:R-:W-:Y:S02]  /*3670*/  IMAD.MOV.U32 R12, RZ, RZ, R54 ;  /* 0x000000ffff0c7224 */ /* 0x021fe400078e0036 */
[----:B------:R-:W-:Y:S02]  /*3680*/  IMAD.MOV.U32 R14, RZ, RZ, R58 ;  /* 0x000000ffff0e7224 */ /* 0x000fe400078e003a */
[----:B------:R-:W-:-:S05]  /*3690*/  IMAD.MOV.U32 R13, RZ, RZ, R59 ;  /* 0x000000ffff0d7224 */ /* 0x000fca00078e003b */
[----:B------:R-:W-:Y:S01]  /*36a0*/  PRMT R153, R13, 0x5410, R14 ;  /* 0x000054100d997816 */ /* 0x000fe2000000000e */
[----:B------:R-:W-:Y:S02]  /*36b0*/  IMAD.MOV.U32 R13, RZ, RZ, R70 ;  /* 0x000000ffff0d7224 */ /* 0x000fe400078e0046 */
[----:B------:R-:W-:-:S05]  /*36c0*/  IMAD.MOV.U32 R14, RZ, RZ, R71 ;  /* 0x000000ffff0e7224 */ /* 0x000fca00078e0047 */
[----:B------:R-:W-:Y:S02]  /*36d0*/  PRMT R158, R13, 0x5410, R14 ;  /* 0x000054100d9e7816 */ /* 0x000fe4000000000e */
[----:B--2---:R-:W-:Y:S02]  /*36e0*/  R2UR UR4, R11 ;  /* 0x000000000b0472ca */ /* 0x004fe400000e0000 */
[----:B------:R-:W-:-:S04]  /*36f0*/  MOV R11, R55 ;  /* 0x00000037000b7202 */ /* 0x000fc80000000f00 */
[----:B------:R-:W-:Y:S01]  /*3700*/  PRMT R151, R12, 0x5410, R11 ;  /* 0x000054100c977816 */ /* 0x000fe2000000000b */
[----:B------:R-:W-:Y:S01]  /*3710*/  IMAD.MOV.U32 R11, RZ, RZ, R63 ;  /* 0x000000ffff0b7224 */ /* 0x000fe200078e003f */
[----:B------:R-:W-:-:S04]  /*3720*/  MOV R12, R62 ;  /* 0x0000003e000c7202 */ /* 0x000fc80000000f00 */
[----:B------:R-:W-:Y:S01]  /*3730*/  PRMT R155, R11, 0x7610, R155 ;  /* 0x000076100b9b7816 */ /* 0x000fe2000000009b */
[----:B------:R-:W-:Y:S01]  /*3740*/  IMAD.MOV.U32 R11, RZ, RZ, R66 ;  /* 0x000000ffff0b7224 */ /* 0x000fe200078e0042 */
[----:B------:R-:W-:Y:S01]  /*3750*/  PRMT R156, R12, 0x7610, R156 ;  /* 0x000076100c9c7816 */ /* 0x000fe2000000009c */
[----:B------:R-:W-:Y:S01]  /*3760*/  UISETP.NE.AND UP0, UPT, UR4, 0x3, UPT ;  /* 0x000000030400788c */ /* 0x000fe2000bf05270 */
[----:B------:R-:W-:-:S04]  /*3770*/  MOV R12, R67 ;  /* 0x00000043000c7202 */ /* 0x000fc80000000f00 */
[----:B------:R-:W-:Y:S01]  /*3780*/  PRMT R157, R12, 0x5410, R11 ;  /* 0x000054100c9d7816 */ /* 0x000fe2000000000b */
[----:B------:R-:W-:Y:S01]  /*3790*/  IMAD.MOV.U32 R12, RZ, RZ, R75 ;  /* 0x000000ffff0c7224 */ /* 0x000fe200078e004b */
[----:B------:R-:W-:Y:S02]  /*37a0*/  MOV R11, R74 ;  /* 0x0000004a000b7202 */ /* 0x000fe40000000f00 */
[----:B------:R-:W-:Y:S02]  /*37b0*/  PLOP3.LUT P0, PT, PT, PT, UP0, 0x80, 0x0 ;  /* 0x000000000000781c */ /* 0x000fe40003f0f008 */
        /* <DEDUP_REMOVED lines=11> */
[----:B------:R-:W-:Y:S02]  /*3870*/  PRMT R156, R156, 0x5410, R12 ;  /* 0x000054109c9c7816 */ /* 0x000fe4000000000c */
        /* <DEDUP_REMOVED lines=49> */
.L_x_2671:
[----:B------:R-:W-:Y:S01]  /*3b90*/  IMAD R84, R18, 0x8, R2 ;  /* 0x0000000812547824 */ /* 0x000fe200078e0202 */
[----:B------:R-:W-:Y:S01]  /*3ba0*/  SHF.L.U32 R85, R171, 0x1f, RZ ;  /* 0x0000001fab557819 */ /* 0x000fe200000006ff */
[----:B------:R-:W-:Y:S03]  /*3bb0*/  BSSY B1, `(.L_x_2672) ;  /* 0x0000003000017945 */ /* 0x000fe60003800000 */
[----:B------:R-:W0:Y:S02]  /*3bc0*/  SYNCS.PHASECHK.TRANS64.TRYWAIT P6, [R84+URZ+0x2a890], R85 ;  /* 0x02a89055540075a7 */ /* 0x000e2400080c017f */
[----:B0-----:R-:W-:Y:S05]  /*3bd0*/  @!P6 BRA `(.L_x_2673) ;  /* 0x0000021c002ce947 */ /* 0x001fea0003800000 */
.L_x_3023:
[----:B------:R-:W-:Y:S05]  /*3be0*/  BSYNC B1 ;  /* 0x0000000000017941 */ /* 0x000fea0003800000 */
.L_x_2672:
[----:B------:R-:W-:-:S03]  /*3bf0*/  UMOV UR4, 0xffffffff ;  /* 0xffffffff00047882 */ /* 0x000fc60000000000 */
[----:B------:R-:W-:Y:S05]  /*3c00*/  BRA.DIV UR4, `(.L_x_2674) ;  /* 0x0000021e04347947 */ /* 0x000fea000b800000 */
[----:B------:R1:W2:Y:S04]  /*3c10*/  SHFL.IDX PT, R78, R118, RZ, 0x1c1f ;  /* 0x001c1fff764e7589 */ /* 0x0002a800000e0000 */
[----:B------:R1:W3:Y:S02]  /*3c20*/  SHFL.IDX PT, R11, R119, RZ, 0x1c1f ;  /* 0x001c1fff770b7589 */ /* 0x0002e400000e0000 */
.L_x_3027:
        /* <DEDUP_REMOVED lines=10> */
[----:B------:R-:W-:Y:S02]  /*3cd0*/  SHF.R.U32.HI R74, RZ, 0x10, R75 ;  /* 0x00000010ff4a7819 */ /* 0x000fe4000001164b */
[--C-:B------:R-:W-:Y:S01]  /*3ce0*/  SHF.R.U64 R145, R76, 0x10, R77.reuse ;  /* 0x000000104c917819 */ /* 0x100fe2000000124d */
[----:B------:R-:W-:Y:S01]  /*3cf0*/  HADD2.F32 R144, -RZ, R144.H0_H0 ;  /* 0x20000090ff907230 */ /* 0x000fe20000004100 */
[----:B0-----:R-:W-:Y:S02]  /*3d00*/  MOV R75, R13 ;  /* 0x0000000d004b7202 */ /* 0x001fe40000000f00 */
[----:B------:R-:W-:Y:S01]  /*3d10*/  SHF.R.U32.HI R76, RZ, 0x10, R77 ;  /* 0x00000010ff4c7819 */ /* 0x000fe2000001164d */
[----:B------:R-:W-:Y:S02]  /*3d20*/  HADD2.F32 R13, -RZ, R145.H0_H0 ;  /* 0x20000091ff0d7230 */ /* 0x000fe40000004100 */
[----:B------:R-:W-:-:S02]  /*3d30*/  HADD2.F32 R77, -RZ, R75.H1_H1 ;  /* 0x3000004bff4d7230 */ /* 0x000fc40000004100 */
        /* <DEDUP_REMOVED lines=35> */
.L_x_2680:
[----:B------:R-:W-:Y:S05]  /*3f70*/  BSYNC B3 ;  /* 0x0000000000037941 */ /* 0x000fea0003800000 */
.L_x_2679:
[----:B---3--:R-:W-:-:S04]  /*3f80*/  LEA R74, P4, R16, R11, 0x1 ;  /* 0x0000000b104a7211 */ /* 0x008fc800078808ff */
[----:B--2---:R-:W-:-:S05]  /*3f90*/  LEA.HI.X R75, R16, R78, R17, 0x1, P4 ;  /* 0x0000004e104b7211 */ /* 0x004fca00020f0c11 */
[----:B0-----:R4:W-:Y:S04]  /*3fa0*/  ST.E.128 desc[UR60][R74.64], R12 ;  /* 0x0000000c4a007985 */ /* 0x0019e8000c101d3c */
.L_x_2678:
[----:B------:R-:W-:Y:S05]  /*3fb0*/  BSYNC B2 ;  /* 0x0000000000027941 */ /* 0x000fea0003800000 */
.L_x_2677:
        /* <DEDUP_REMOVED lines=50> */
.L_x_2684:
[----:B------:R-:W-:Y:S05]  /*42e0*/  BSYNC B3 ;  /* 0x0000000000037941 */ /* 0x000fea0003800000 */
.L_x_2683:
[----:B------:R-:W-:Y:S01]  /*42f0*/  SHF.L.U32 R72, R166, 0x3, RZ ;  /* 0x00000003a6487819 */ /* 0x000fe200000006ff */
[----:B---3--:R-:W-:Y:S02]  /*4300*/  IMAD.MOV.U32 R70, RZ, RZ, R11 ;  /* 0x000000ffff467224 */ /* 0x008fe400078e000b */
[----:B--2---:R-:W-:Y:S02]  /*4310*/  IMAD.MOV.U32 R71, RZ, RZ, R78 ;  /* 0x000000ffff477224 */ /* 0x004fe400078e004e */
[----:B------:R-:W-:-:S05]  /*4320*/  IMAD.WIDE R70, R72, 0x2, R70 ;  /* 0x0000000248467825 */ /* 0x000fca00078e0246 */
[----:B0-----:R0:W-:Y:S02]  /*4330*/  ST.E.128 desc[UR60][R70.64], R12 ;  /* 0x0000000c46007985 */ /* 0x0011e4000c101d3c */
.L_x_2682:
[----:B------:R-:W-:Y:S05]  /*4340*/  BSYNC B2 ;  /* 0x0000000000027941 */ /* 0x000fea0003800000 */
.L_x_2681:
        /* <DEDUP_REMOVED lines=8> */
[----:B------:R-:W-:Y:S02]  /*43d0*/  SHF.R.U32.HI R66, RZ, 0x10, R67 ;  /* 0x00000010ff427819 */ /* 0x000fe40000011643 */
[--C-:B------:R-:W-:Y:S01]  /*43e0*/  SHF.R.U64 R71, R68, 0x10, R69.reuse ;  /* 0x0000001044477819 */ /* 0x100fe20000001245 */
[----:B------:R-:W-:Y:S01]  /*43f0*/  HADD2.F32 R70, -RZ, R70.H0_H0 ;  /* 0x20000046ff467230 */ /* 0x000fe20000004100 */
[----:B----4-:R-:W-:Y:S02]  /*4400*/  MOV R67, R13 ;  /* 0x0000000d00437202 */ /* 0x010fe40000000f00 */
        /* <DEDUP_REMOVED lines=38> */
.L_x_2688:
[----:B------:R-:W-:Y:S05]  /*4670*/  BSYNC B3 ;  /* 0x0000000000037941 */ /* 0x000fea0003800000 */
.L_x_2687:
[----:B------:R-:W-:Y:S01]  /*4680*/  SHF.L.U32 R68, R167, 0x3, RZ ;  /* 0x00000003a7447819 */ /* 0x000fe200000006ff */
[----:B---3--:R-:W-:Y:S02]  /*4690*/  IMAD.MOV.U32 R66, RZ, RZ, R11 ;  /* 0x000000ffff427224 */ /* 0x008fe400078e000b */
[----:B--2---:R-:W-:Y:S02]  /*46a0*/  IMAD.MOV.U32 R67, RZ, RZ, R78 ;  /* 0x000000ffff437224 */ /* 0x004fe400078e004e */
[----:B------:R-:W-:-:S05]  /*46b0*/  IMAD.WIDE R66, R68, 0x2, R66 ;  /* 0x0000000244427825 */ /* 0x000fca00078e0242 */
[----:B----4-:R0:W-:Y:S02]  /*46c0*/  ST.E.128 desc[UR60][R66.64], R12 ;  /* 0x0000000c42007985 */ /* 0x0101e4000c101d3c */
.L_x_2686:
[----:B------:R-:W-:Y:S05]  /*46d0*/  BSYNC B2 ;  /* 0x0000000000027941 */ /* 0x000fea0003800000 */
.L_x_2685:
        /* <DEDUP_REMOVED lines=50> */
.L_x_2692:
[----:B------:R-:W-:Y:S05]  /*4a00*/  BSYNC B3 ;  /* 0x0000000000037941 */ /* 0x000fea0003800000 */
.L_x_2691:
[----:B---3--:R-:W-:-:S04]  /*4a10*/  LEA R62, P4, R19, R11, 0x1 ;  /* 0x0000000b133e7211 */ /* 0x008fc800078808ff */
[----:B--2---:R-:W-:-:S05]  /*4a20*/  LEA.HI.X R63, R19, R78, R169, 0x1, P4 ;  /* 0x0000004e133f7211 */ /* 0x004fca00020f0ca9 */
[----:B----4-:R0:W-:Y:S04]  /*4a30*/  ST.E.128 desc[UR60][R62.64], R12 ;  /* 0x0000000c3e007985 */ /* 0x0101e8000c101d3c */
.L_x_2690:
[----:B------:R-:W-:Y:S05]  /*4a40*/  BSYNC B2 ;  /* 0x0000000000027941 */ /* 0x000fea0003800000 */
.L_x_2689:
        /* <DEDUP_REMOVED lines=9> */
[----:B----4-:R-:W-:Y:S01]  /*4ae0*/  MOV R61, R13 ;  /* 0x0000000d003d7202 */ /* 0x010fe20000000f00 */
[----:B------:R-:W-:Y:S01]  /*4af0*/  HADD2.F32 R62, -RZ, R62.H0_H0 ;  /* 0x2000003eff3e7230 */ /* 0x000fe20000004100 */
[--C-:B------:R-:W-:Y:S01]  /*4b00*/  SHF.R.U64 R58, R58, 0x10, R59.reuse ;  /* 0x000000103a3a7819 */ /* 0x100fe2000000123b */
[----:B------:R-:W-:Y:S01]  /*4b10*/  HADD2.F32 R60, -RZ, R60.H0_H0 ;  /* 0x2000003cff3c7230 */ /* 0x000fe20000004100 */
[----:B------:R-:W-:Y:S01]  /*4b20*/  SHF.R.U32.HI R59, RZ, 0x10, R59 ;  /* 0x00000010ff3b7819 */ /* 0x000fe2000001163b */
[--C-:B------:R-:W-:Y:S02]  /*4b30*/  HADD2.F32 R13, -RZ, R61.reuse.H1_H1 ;  /* 0x3000003dff0d7230 */ /* 0x100fe40000004100 */
[----:B------:R-:W-:-:S02]  /*4b40*/  HADD2.F32 R61, -RZ, R61.H0_H0 ;  /* 0x2000003dff3d7230 */ /* 0x000fc40000004100 */
[----:B------:R-:W-:Y:S02]  /*4b50*/  HADD2.F32 R58, -RZ, R58.H0_H0 ;  /* 0x2000003aff3a7230 */ /* 0x000fe40000004100 */
[-C--:B------:R-:W-:Y:S01]  /*4b60*/  FMUL.FTZ R63, R13, R62.reuse ;  /* 0x0000003e0d3f7220 */ /* 0x080fe20000410000 */
[----:B------:R-:W-:Y:S02]  /*4b70*/  HADD2.F32 R59, -RZ, R59.H0_H0 ;  /* 0x2000003bff3b7230 */ /* 0x000fe40000004100 */
[C---:B------:R-:W-:Y:S01]  /*4b80*/  FMUL.FTZ R62, R61.reuse, R62 ;  /* 0x0000003e3d3e7220 */ /* 0x040fe20000410000 */
[----:B------:R-:W-:-:S03]  /*4b90*/  FFMA.FTZ R63, R61, R58, -R63 ;  /* 0x0000003a3d3f7223 */ /* 0x000fc6000001083f */
[----:B------:R-:W-:Y:S01]  /*4ba0*/  FFMA.FTZ R62, R13, R58, R62 ;  /* 0x0000003a0d3e7223 */ /* 0x000fe2000001003e */
[--C-:B------:R-:W-:Y:S02]  /*4bb0*/  HADD2.F32 R13, -RZ, R15.reuse.H1_H1 ;  /* 0x3000000fff0d7230 */ /* 0x100fe40000004100 */
[----:B------:R-:W-:Y:S02]  /*4bc0*/  HADD2.F32 R15, -RZ, R15.H0_H0 ;  /* 0x2000000fff0f7230 */ /* 0x000fe40000004100 */
[----:B------:R-:W-:Y:S01]  /*4bd0*/  F2FP.F16.F32.PACK_AB R62, R62, R63 ;  /* 0x0000003f3e3e723e */ /* 0x000fe200000000ff */
[-C--:B------:R-:W-:Y:S02]  /*4be0*/  FMUL.FTZ R58, R13, R60.reuse ;  /* 0x0000003c0d3a7220 */ /* 0x080fe40000410000 */
[C---:B------:R-:W-:Y:S02]  /*4bf0*/  FMUL.FTZ R60, R15.reuse, R60 ;  /* 0x0000003c0f3c7220 */ /* 0x040fe40000410000 */
[----:B------:R-:W-:Y:S01]  /*4c00*/  FFMA.FTZ R58, R15, R59, -R58 ;  /* 0x0000003b0f3a7223 */ /* 0x000fe2000001083a */
[----:B------:R-:W-:-:S02]  /*4c10*/  HADD2.F32 R15, -RZ, R154.H1_H1 ;  /* 0x3000009aff0f7230 */ /* 0x000fc40000004100 */
[----:B------:R-:W-:Y:S01]  /*4c20*/  FFMA.FTZ R60, R13, R59, R60 ;  /* 0x0000003b0d3c7223 */ /* 0x000fe2000001003c */
[--C-:B------:R-:W-:Y:S02]  /*4c30*/  HADD2.F32 R13, -RZ, R12.reuse.H0_H0 ;  /* 0x2000000cff0d7230 */ /* 0x100fe40000004100 */
[----:B------:R-:W-:Y:S02]  /*4c40*/  HADD2.F32 R12, -RZ, R12.H1_H1 ;  /* 0x3000000cff0c7230 */ /* 0x000fe40000004100 */
[--C-:B------:R-:W-:Y:S01]  /*4c50*/  HADD2.F32 R59, -RZ, R153.reuse.H1_H1 ;  /* 0x30000099ff3b7230 */ /* 0x100fe20000004100 */
[----:B------:R-:W-:Y:S01]  /*4c60*/  F2FP.F16.F32.PACK_AB R58, R60, R58 ;  /* 0x0000003a3c3a723e */ /* 0x000fe200000000ff */
[----:B------:R-:W-:Y:S02]  /*4c70*/  HADD2.F32 R154, -RZ, R154.H0_H0 ;  /* 0x2000009aff9a7230 */ /* 0x000fe40000004100 */
[-C--:B------:R-:W-:Y:S01]  /*4c80*/  FMUL.FTZ R61, R12, R15.reuse ;  /* 0x0000000f0c3d7220 */ /* 0x080fe20000410000 */
[----:B------:R-:W-:Y:S01]  /*4c90*/  FMUL.FTZ R15, R13, R15 ;  /* 0x0000000f0d0f7220 */ /* 0x000fe20000410000 */
[----:B------:R-:W-:-:S02]  /*4ca0*/  HADD2.F32 R153, -RZ, R153.H0_H0 ;  /* 0x20000099ff997230 */ /* 0x000fc40000004100 */
        /* <DEDUP_REMOVED lines=11> */
[----:B------:R-:W-:Y:S01]  /*4d60*/  F2FP.F16.F32.PACK_AB R154, R154, R13 ;  /* 0x0000000d9a9a723e */ /* 0x000fe200000000ff */
[----:B------:R-:W-:-:S03]  /*4d70*/  IMAD.MOV.U32 R13, RZ, RZ, R62 ;  /* 0x000000ffff0d7224 */ /* 0x000fc600078e003e */
[----:B------:R-:W-:-:S07]  /*4d80*/  MOV R14, R154 ;  /* 0x0000009a000e7202 */ /* 0x000fce0000000f00 */
.L_x_2696:
[----:B------:R-:W-:Y:S05]  /*4d90*/  BSYNC B3 ;  /* 0x0000000000037941 */ /* 0x000fea0003800000 */
.L_x_2695:
[----:B---3--:R-:W-:-:S04]  /*4da0*/  LEA R58, P4, R22, R11, 0x1 ;  /* 0x0000000b163a7211 */ /* 0x008fc800078808ff */
[----:B--2---:R-:W-:-:S05]  /*4db0*/  LEA.HI.X R59, R22, R78, R180, 0x1, P4 ;  /* 0x0000004e163b7211 */ /* 0x004fca00020f0cb4 */
[----:B----4-:R0:W-:Y:S04]  /*4dc0*/  ST.E.128 desc[UR60][R58.64], R12 ;  /* 0x0000000c3a007985 */ /* 0x0101e8000c101d3c */
.L_x_2694:
[----:B------:R-:W-:Y:S05]  /*4dd0*/  BSYNC B2 ;  /* 0x0000000000027941 */ /* 0x000fea0003800000 */
.L_x_2693:
[----:B------:R-:W-:-:S13]  /*4de0*/  ISETP.NE.AND P4, PT, R26, RZ, PT ;  /* 0x000000ff1a00720c */ /* 0x000fda0003f85270 */
        /* <DEDUP_REMOVED lines=45> */
[----:B------:R-:W-:Y:S02]  /*50c0*/  MOV R12, R15 ;  /* 0x0000000f000c7202 */ /* 0x000fe40000000f00 */
[----:B------:R-:W-:Y:S02]  /*50d0*/  MOV R15, R55 ;  /* 0x00000037000f7202 */ /* 0x000fe40000000f00 */
[----:B------:R-:W-:Y:S01]  /*50e0*/  F2FP.F16.F32.PACK_AB R152, R152, R13 ;  /* 0x0000000d9898723e */ /* 0x000fe200000000ff */
[----:B------:R-:W-:-:S04]  /*50f0*/  IMAD.MOV.U32 R13, RZ, RZ, R58 ;  /* 0x000000ffff0d7224 */ /* 0x000fc800078e003a */
[----:B------:R-:W-:-:S07]  /*5100*/  IMAD.MOV.U32 R14, RZ, RZ, R152 ;  /* 0x000000ffff0e7224 */ /* 0x000fce00078e0098 */
.L_x_2698:
[----:B------:R-:W-:Y:S05]  /*5110*/  BSYNC B2 ;  /* 0x0000000000027941 */ /* 0x000fea0003800000 */
.L_x_2697:
[----:B---3--:R-:W-:-:S04]  /*5120*/  LEA R54, P4, R23, R11, 0x1 ;  /* 0x0000000b17367211 */ /* 0x008fc800078808ff */
[----:B--2---:R-:W-:-:S05]  /*5130*/  LEA.HI.X R55, R23, R78, R179, 0x1, P4 ;  /* 0x0000004e17377211 */ /* 0x004fca00020f0cb3 */
[----:B----4-:R0:W-:Y:S04]  /*5140*/  ST.E.128 desc[UR60][R54.64], R12 ;  /* 0x0000000c36007985 */ /* 0x0101e8000c101d3c */
.L_x_2676:
[----:B------:R-:W-:Y:S05]  /*5150*/  BSYNC B1 ;  /* 0x0000000000017941 */ /* 0x000fea0003800000 */
.L_x_2675:
[----:B------:R-:W-:-:S03]  /*5160*/  UMOV UR4, 0xffffffff ;  /* 0xffffffff00047882 */ /* 0x000fc60000000000 */
[----:B------:R-:W-:Y:S05]  /*5170*/  BRA.DIV UR4, `(.L_x_2699) ;  /* 0x0000020a04247947 */ /* 0x000fea000b800000 */
[----:B-1----:R-:W1:Y:S04]  /*5180*/  SHFL.IDX PT, R118, R118, 0x1, 0x1c1f ;  /* 0x003c1f0076767f89 */ /* 0x002e6800000e0000 */
[----:B------:R-:W0:Y:S02]  /*5190*/  SHFL.IDX PT, R119, R119, 0x1, 0x1c1f ;  /* 0x003c1f0077777f89 */ /* 0x000e2400000e0000 */
.L_x_3031:
        /* <DEDUP_REMOVED lines=23> */
[----:B------:R-:W-:Y:S01]  /*5310*/  IMAD.MOV.U32 R11, RZ, RZ, R15 ;  /* 0x000000ffff0b7224 */ /* 0x000fe200078e000f */
[----:B------:R-:W-:Y:S01]  /*5320*/  MOV R13, R12 ;  /* 0x0000000c000d7202 */ /* 0x000fe20000000f00 */
        /* <DEDUP_REMOVED lines=13> */
[-C--:B------:R-:W-:Y:S01]  /*5400*/  FMUL.FTZ R53, R15, R11.reuse ;  /* 0x0000000b0f357220 */ /* 0x080fe20000410000 */
        /* <DEDUP_REMOVED lines=13> */
[----:B------:R-:W-:Y:S02]  /*54e0*/  IMAD.MOV.U32 R12, RZ, RZ, R11 ;  /* 0x000000ffff0c7224 */ /* 0x000fe400078e000b */
[----:B------:R-:W-:Y:S02]  /*54f0*/  IMAD.MOV.U32 R13, RZ, RZ, R52 ;  /* 0x000000ffff0d7224 */ /* 0x000fe400078e0034 */
[----:B------:R-:W-:-:S04]  /*5500*/  F2FP.F16.F32.PACK_AB R15, R150, R15 ;  /* 0x0000000f960f723e */ /* 0x000fc800000000ff */
[----:B------:R-:W-:Y:S01]  /*5510*/  MOV R14, R15 ;  /* 0x0000000f000e7202 */ /* 0x000fe20000000f00 */
[----:B------:R-:W-:-:S07]  /*5520*/  IMAD.MOV.U32 R15, RZ, RZ, R51 ;  /* 0x000000ffff0f7224 */ /* 0x000fce00078e0033 */
.L_x_2704:
[----:B------:R-:W-:Y:S05]  /*5530*/  BSYNC B2 ;  /* 0x0000000000027941 */ /* 0x000fea0003800000 */
.L_x_2703:
[----:B----4-:R0:W-:Y:S02]  /*5540*/  ST.E.128 desc[UR60][R54.64], R12 ;  /* 0x0000000c36007985 */ /* 0x0101e4000c101d3c */
.L_x_2702:
[----:B------:R-:W-:Y:S05]  /*5550*/  BSYNC B1 ;  /* 0x0000000000017941 */ /* 0x000fea0003800000 */
.L_x_2701:
[----:B------:R-:W-:Y:S01]  /*5560*/  ISETP.NE.AND P4, PT, R20, RZ, PT ;  /* 0x000000ff1400720c */ /* 0x000fe20003f85270 */
[----:B------:R-:W-:-:S12]  /*5570*/  BSSY B1, `(.L_x_2705) ;  /* 0x0000035000017945 */ /* 0x000fd80003800000 */
[----:B------:R-:W-:Y:S05]  /*5580*/  @!P4 BRA `(.L_x_2706) ;  /* 0x0000000000ccc947 */ /* 0x000fea0003800000 */
[----:B0---4-:R0:W4:Y:S01]  /*5590*/  LDS.128 R12, [R28+0x2000] ;  /* 0x002000001c0c7984 */ /* 0x0111220000000c00 */
[----:B------:R-:W-:Y:S01]  /*55a0*/  ISETP.GE.AND P4, PT, R175, R123, PT ;  /* 0x0000007baf00720c */ /* 0x000fe20003f86270 */
[----:B---3--:R-:W-:Y:S01]  /*55b0*/  IMAD.SHL.U32 R11, R166, 0x8, RZ ;  /* 0x00000008a60b7824 */ /* 0x008fe200078e00ff */
[----:B------:R-:W-:Y:S01]  /*55c0*/  MOV R50, R119 ;  /* 0x0000007700327202 */ /* 0x000fe20000000f00 */
[----:B-1----:R-:W-:Y:S01]  /*55d0*/  IMAD.MOV.U32 R51, RZ, RZ, R118 ;  /* 0x000000ffff337224 */ /* 0x002fe200078e0076 */
        /* <DEDUP_REMOVED lines=24> */
[----:B------:R-:W-:Y:S01]  /*5760*/  HADD2.F32 R13, -RZ, R148.H0_H0 ;  /* 0x20000094ff0d7230 */ /* 0x000fe20000004100 */
        /* <DEDUP_REMOVED lines=19> */
.L_x_2708:
[----:B------:R-:W-:Y:S05]  /*58a0*/  BSYNC B2 ;  /* 0x0000000000027941 */ /* 0x000fea0003800000 */
.L_x_2707:
[----:B----4-:R0:W-:Y:S02]  /*58b0*/  ST.E.128 desc[UR60][R50.64], R12 ;  /* 0x0000000c32007985 */ /* 0x0101e4000c101d3c */
.L_x_2706:
[----:B------:R-:W-:Y:S05]  /*58c0*/  BSYNC B1 ;  /* 0x0000000000017941 */ /* 0x000fea0003800000 */
.L_x_2705:
        /* <DEDUP_REMOVED lines=16> */
[--C-:B------:R-:W-:Y:S01]  /*59d0*/  HADD2.F32 R13, -RZ, R15.reuse.H1_H1 ;  /* 0x3000000fff0d7230 */ /* 0x100fe20000004100 */
        /* <DEDUP_REMOVED lines=9> */
[C---:B------:R-:W-:Y:S01]  /*5a70*/  FMUL.FTZ R44, R15.reuse, R44 ;  /* 0x0000002c0f2c7220 */ /* 0x040fe20000410000 */
[-C--:B------:R-:W-:Y:S01]  /*5a80*/  FFMA.FTZ R45, R50, R11.reuse, -R45 ;  /* 0x0000000b322d7223 */ /* 0x080fe2000001082d */
[-C--:B------:R-:W-:Y:S01]  /*5a90*/  FFMA.FTZ R52, R15, R42.reuse, -R52 ;  /* 0x0000002a0f347223 */ /* 0x080fe20000010834 */
[----:B------:R-:W-:Y:S01]  /*5aa0*/  FFMA.FTZ R48, R48, R11, R43 ;  /* 0x0000000b30307223 */ /* 0x000fe2000001002b */
        /* <DEDUP_REMOVED lines=23> */
.L_x_2712:
[----:B------:R-:W-:Y:S05]  /*5c20*/  BSYNC B2 ;  /* 0x0000000000027941 */ /* 0x000fea0003800000 */
.L_x_2711:
[----:B----4-:R0:W-:Y:S02]  /*5c30*/  ST.E.128 desc[UR60][R46.64], R12 ;  /* 0x0000000c2e007985 */ /* 0x0101e4000c101d3c */
.L_x_2710:
[----:B------:R-:W-:Y:S05]  /*5c40*/  BSYNC B1 ;  /* 0x0000000000017941 */ /* 0x000fea0003800000 */
.L_x_2709:
        /* <DEDUP_REMOVED lines=9> */
[----:B------:R-:W-:Y:S02]  /*5ce0*/  SHF.R.U64 R38, R38, 0x10, R39 ;  /* 0x0000001026267819 */ /* 0x000fe40000001227 */
[--C-:B---3--:R-:W-:Y:S01]  /*5cf0*/  SHF.R.U64 R11, R40, 0x10, R41.reuse ;  /* 0x00000010280b7819 */ /* 0x108fe20000001229 */
[----:B----4-:R-:W-:Y:S01]  /*5d00*/  HADD2.F32 R40, -RZ, R15.H1_H1 ;  /* 0x3000000fff287230 */ /* 0x010fe20000004100 */
[----:B------:R-:W-:Y:S02]  /*5d10*/  SHF.R.U32.HI R44, RZ, 0x10, R41 ;  /* 0x00000010ff2c7819 */ /* 0x000fe40000011629 */
[----:B------:R-:W-:Y:S01]  /*5d20*/  SHF.R.U32.HI R45, RZ, 0x10, R39 ;  /* 0x00000010ff2d7819 */ /* 0x000fe20000011627 */
[----:B------:R-:W-:Y:S02]  /*5d30*/  HADD2.F32 R39, -RZ, R38.H0_H0 ;  /* 0x20000026ff277230 */ /* 0x000fe40000004100 */
[----:B------:R-:W-:Y:S02]  /*5d40*/  HADD2.F32 R41, -RZ, R11.H0_H0 ;  /* 0x2000000bff297230 */ /* 0x000fe40000004100 */
[----:B------:R-:W-:-:S02]  /*5d50*/  HADD2.F32 R38, -RZ, R13.H1_H1 ;  /* 0x3000000dff267230 */ /* 0x000fc40000004100 */
[----:B------:R-:W-:Y:S02]  /*5d60*/  HADD2.F32 R11, -RZ, R13.H0_H0 ;  /* 0x2000000dff0b7230 */ /* 0x000fe40000004100 */
[----:B------:R-:W-:Y:S02]  /*5d70*/  HADD2.F32 R44, -RZ, R44.H0_H0 ;  /* 0x2000002cff2c7230 */ /* 0x000fe40000004100 */
[-C--:B------:R-:W-:Y:S01]  /*5d80*/  FMUL.FTZ R46, R38, R41.reuse ;  /* 0x00000029262e7220 */ /* 0x080fe20000410000 */
[----:B------:R-:W-:Y:S02]  /*5d90*/  HADD2.F32 R13, -RZ, R15.H0_H0 ;  /* 0x2000000fff0d7230 */ /* 0x000fe40000004100 */
[C---:B------:R-:W-:Y:S01]  /*5da0*/  FMUL.FTZ R41, R11.reuse, R41 ;  /* 0x000000290b297220 */ /* 0x040fe20000410000 */
[----:B------:R-:W-:Y:S02]  /*5db0*/  HADD2.F32 R15, -RZ, R45.H0_H0 ;  /* 0x2000002dff0f7230 */ /* 0x000fe40000004100 */
[-C--:B------:R-:W-:Y:S01]  /*5dc0*/  FMUL.FTZ R48, R40, R44.reuse ;  /* 0x0000002c28307220 */ /* 0x080fe20000410000 */
[-C--:B------:R-:W-:Y:S01]  /*5dd0*/  FFMA.FTZ R11, R11, R39.reuse, -R46 ;  /* 0x000000270b0b7223 */ /* 0x080fe2000001082e */
[C---:B------:R-:W-:Y:S01]  /*5de0*/  FMUL.FTZ R45, R13.reuse, R44 ;  /* 0x0000002c0d2d7220 */ /* 0x040fe20000410000 */
[----:B------:R-:W-:Y:S01]  /*5df0*/  FFMA.FTZ R38, R38, R39, R41 ;  /* 0x0000002726267223 */ /* 0x000fe20000010029 */
[----:B------:R-:W-:Y:S01]  /*5e00*/  FFMA.FTZ R13, R13, R15, -R48 ;  /* 0x0000000f0d0d7223 */ /* 0x000fe20000010830 */
[----:B------:R-:W-:-:S02]  /*5e10*/  HADD2.F32 R44, -RZ, R141.H0_H0 ;  /* 0x2000008dff2c7230 */ /* 0x000fc40000004100 */
[----:B------:R-:W-:Y:S01]  /*5e20*/  FFMA.FTZ R40, R40, R15, R45 ;  /* 0x0000000f28287223 */ /* 0x000fe2000001002d */
[----:B------:R-:W-:Y:S01]  /*5e30*/  HADD2.F32 R15, -RZ, R12.H1_H1 ;  /* 0x3000000cff0f7230 */ /* 0x000fe20000004100 */
[----:B------:R-:W-:Y:S01]  /*5e40*/  F2FP.F16.F32.PACK_AB R11, R38, R11 ;  /* 0x0000000b260b723e */ /* 0x000fe200000000ff */
[----:B------:R-:W-:Y:S02]  /*5e50*/  HADD2.F32 R39, -RZ, R14.H1_H1 ;  /* 0x3000000eff277230 */ /* 0x000fe40000004100 */
[----:B------:R-:W-:Y:S02]  /*5e60*/  HADD2.F32 R141, -RZ, R141.H1_H1 ;  /* 0x3000008dff8d7230 */ /* 0x000fe40000004100 */
[----:B------:R-:W-:Y:S01]  /*5e70*/  FMUL.FTZ R45, R15, R44 ;  /* 0x0000002c0f2d7220 */ /* 0x000fe20000410000 */
[----:B------:R-:W-:Y:S02]  /*5e80*/  HADD2.F32 R12, -RZ, R12.H0_H0 ;  /* 0x2000000cff0c7230 */ /* 0x000fe40000004100 */
[----:B------:R-:W-:-:S02]  /*5e90*/  HADD2.F32 R14, -RZ, R14.H0_H0 ;  /* 0x2000000eff0e7230 */ /* 0x000fc40000004100 */
[-C--:B------:R-:W-:Y:S01]  /*5ea0*/  FMUL.FTZ R47, R39, R141.reuse ;  /* 0x0000008d272f7220 */ /* 0x080fe20000410000 */
        /* <DEDUP_REMOVED lines=11> */
[----:B------:R-:W-:-:S07]  /*5f60*/  F2FP.F16.F32.PACK_AB R14, R46, R47 ;  /* 0x0000002f2e0e723e */ /* 0x000fce00000000ff */
.L_x_2716:
[----:B------:R-:W-:Y:S05]  /*5f70*/  BSYNC B2 ;  /* 0x0000000000027941 */ /* 0x000fea0003800000 */
.L_x_2715:
[----:B----4-:R0:W-:Y:S02]  /*5f80*/  ST.E.128 desc[UR60][R42.64], R12 ;  /* 0x0000000c2a007985 */ /* 0x0101e4000c101d3c */
.L_x_2714:
[----:B------:R-:W-:Y:S05]  /*5f90*/  BSYNC B1 ;  /* 0x0000000000017941 */ /* 0x000fea0003800000 */
.L_x_2713:
        /* <DEDUP_REMOVED lines=49> */
.L_x_2720:
[----:B------:R-:W-:Y:S05]  /*62b0*/  BSYNC B2 ;  /* 0x0000000000027941 */ /* 0x000fea0003800000 */
.L_x_2719:
[----:B----4-:R0:W-:Y:S02]  /*62c0*/  ST.E.128 desc[UR60][R38.64], R12 ;  /* 0x0000000c26007985 */ /* 0x0101e4000c101d3c */
.L_x_2718:
[----:B------:R-:W-:Y:S05]  /*62d0*/  BSYNC B1 ;  /* 0x0000000000017941 */ /* 0x000fea0003800000 */
.L_x_2717:
        /* <DEDUP_REMOVED lines=48> */
.L_x_2722:
[----:B------:R-:W-:Y:S05]  /*65e0*/  BSYNC B1 ;  /* 0x0000000000017941 */ /* 0x000fea0003800000 */
.L_x_2721:
[----:B----4-:R0:W-:Y:S01]  /*65f0*/  ST.E.128 desc[UR60][R34.64], R12 ;  /* 0x0000000c22007985 */ /* 0x0101e2000c101d3c */
[----:B------:R-:W-:Y:S05]  /*6600*/  BRA `(.L_x_2700) ;  /* 0x0000004000587947 */ /* 0x000fea0003800000 */
.L_x_2666:
        /* <DEDUP_REMOVED lines=20> */
[----:B------:R-:W-:Y:S02]  /*6750*/  IADD3.X R30, R11, R102, RZ, P0, !PT ;  /* 0x000000660b1e7210 */ /* 0x000fe400007fe4ff */
[----:B------:R-:W-:Y:S02]  /*6760*/  CS2R R36, SRZ ;  /* 0x0000000000247805 */ /* 0x000fe4000001ff00 */
[----:B------:R-:W-:-:S02]  /*6770*/  LEA R52, P0, R29, UR4, 0x1 ;  /* 0x000000041d347c11 */ /* 0x000fc4000f8008ff */
[----:B------:R-:W-:Y:S02]  /*6780*/  CS2R R50, SRZ ;  /* 0x0000000000327805 */ /* 0x000fe4000001ff00 */
        /* <DEDUP_REMOVED lines=23> */
.L_x_2724:
[----:B------:R-:W-:Y:S05]  /*6900*/  BSYNC B1 ;  /* 0x0000000000017941 */ /* 0x000fea0003800000 */
.L_x_2723:
        /* <DEDUP_REMOVED lines=47> */
.L_x_2726:
[----:B------:R-:W-:Y:S05]  /*6c00*/  BSYNC B1 ;  /* 0x0000000000017941 */ /* 0x000fea0003800000 */
.L_x_2725:
[----:B------:R-:W2:Y:S01]  /*6c10*/  LDL R11, [R1+0x30] ;  /* 0x00003000010b7983 */ /* 0x000ea20000100800 */
[----:B0-----:R-:W-:Y:S02]  /*6c20*/  IMAD.MOV.U32 R13, RZ, RZ, R31 ;  /* 0x000000ffff0d7224 */ /* 0x001fe400078e001f */
[----:B------:R-:W-:Y:S02]  /*6c30*/  IMAD.MOV.U32 R12, RZ, RZ, R28 ;  /* 0x000000ffff0c7224 */ /* 0x000fe400078e001c */
[----:B------:R-:W-:Y:S01]  /*6c40*/  IMAD.MOV.U32 R14, RZ, RZ, R34 ;  /* 0x000000ffff0e7224 */ /* 0x000fe200078e0022 */
[----:B------:R-:W-:Y:S01]  /*6c50*/  PRMT R159, R76, 0x5410, R13 ;  /* 0x000054104c9f7816 */ /* 0x000fe2000000000d */
[----:B------:R-:W-:-:S03]  /*6c60*/  IMAD.MOV.U32 R13, RZ, RZ, R35 ;  /* 0x000000ffff0d7224 */ /* 0x000fc600078e0023 */
[----:B------:R-:W-:Y:S01]  /*6c70*/  PRMT R198, R14, 0x7610, R198 ;  /* 0x000076100ec67816 */ /* 0x000fe200000000c6 */
[----:B------:R-:W-:Y:S01]  /*6c80*/  IMAD.MOV.U32 R14, RZ, RZ, R37 ;  /* 0x000000ffff0e7224 */ /* 0x000fe200078e0025 */
[----:B------:R0:W-:Y:S04]  /*6c90*/  STL.S16 [R1+0x34], R13 ;  /* 0x0000340d01007387 */ /* 0x0001e80000100600 */
[----:B------:R-:W-:Y:S01]  /*6ca0*/  PRMT R152, R14, 0x7610, R152 ;  /* 0x000076100e987816 */ /* 0x000fe20000000098 */
[----:B0-----:R-:W-:Y:S01]  /*6cb0*/  IMAD.MOV.U32 R13, RZ, RZ, R36 ;  /* 0x000000ffff0d7224 */ /* 0x001fe200078e0024 */
[----:B--2---:R-:W-:Y:S02]  /*6cc0*/  R2UR UR4, R11 ;  /* 0x000000000b0472ca */ /* 0x004fe400000e0000 */
[----:B------:R-:W-:-:S04]  /*6cd0*/  MOV R11, R29 ;  /* 0x0000001d000b7202 */ /* 0x000fc80000000f00 */
[----:B------:R-:W-:Y:S01]  /*6ce0*/  PRMT R185, R12, 0x5410, R11 ;  /* 0x000054100cb97816 */ /* 0x000fe2000000000b */
[----:B------:R-:W-:Y:S01]  /*6cf0*/  IMAD.MOV.U32 R11, RZ, RZ, R33 ;  /* 0x000000ffff0b7224 */ /* 0x000fe200078e0021 */
[----:B------:R-:W-:-:S04]  /*6d00*/  MOV R12, R32 ;  /* 0x00000020000c7202 */ /* 0x000fc80000000f00 */
[----:B------:R0:W-:Y:S01]  /*6d10*/  STL.S16 [R1+0x50], R11 ;  /* 0x0000500b01007387 */ /* 0x0001e20000100600 */
[----:B------:R-:W-:Y:S01]  /*6d20*/  PRMT R199, R12, 0x7610, R199 ;  /* 0x000076100cc77816 */ /* 0x000fe200000000c7 */
[----:B------:R-:W-:Y:S01]  /*6d30*/  UISETP.NE.AND UP0, UPT, UR4, 0x3, UPT ;  /* 0x000000030400788c */ /* 0x000fe2000bf05270 */
[----:B------:R-:W-:-:S05]  /*6d40*/  MOV R12, R39 ;  /* 0x00000027000c7202 */ /* 0x000fca0000000f00 */
[----:B------:R-:W-:Y:S01]  /*6d50*/  PLOP3.LUT P0, PT, PT, PT, UP0, 0x80, 0x0 ;  /* 0x000000000000781c */ /* 0x000fe20003f0f008 */
[----:B0-----:R-:W-:-:S05]  /*6d60*/  IMAD.MOV.U32 R11, RZ, RZ, R38 ;  /* 0x000000ffff0b7224 */ /* 0x001fca00078e0026 */
[----:B------:R0:W-:Y:S04]  /*6d70*/  STL.S16 [R1+0x64], R11 ;  /* 0x0000640b01007387 */ /* 0x0001e80000100600 */
[----:B------:R1:W-:Y:S04]  /*6d80*/  STL.S16 [R1+0x66], R12 ;  /* 0x0000660c01007387 */ /* 0x0003e80000100600 */
[----:B------:R-:W-:Y:S01]  /*6d90*/  STL.S16 [R1+0x68], R13 ;  /* 0x0000680d01007387 */ /* 0x000fe20000100600 */
[----:B0-----:R-:W-:Y:S01]  /*6da0*/  IMAD.MOV.U32 R11, RZ, RZ, R43 ;  /* 0x000000ffff0b7224 */ /* 0x001fe200078e002b */
[----:B-1----:R-:W-:-:S04]  /*6db0*/  MOV R12, R42 ;  /* 0x0000002a000c7202 */ /* 0x002fc80000000f00 */
[----:B------:R-:W-:Y:S01]  /*6dc0*/  PRMT R193, R12, 0x5410, R11 ;  /* 0x000054100cc17816 */ /* 0x000fe2000000000b */
[----:B------:R-:W-:Y:S01]  /*6dd0*/  IMAD.MOV.U32 R12, RZ, RZ, R40 ;  /* 0x000000ffff0c7224 */ /* 0x000fe200078e0028 */
[----:B------:R-:W-:-:S04]  /*6de0*/  MOV R11, R41 ;  /* 0x00000029000b7202 */ /* 0x000fc80000000f00 */
[----:B------:R-:W-:Y:S01]  /*6df0*/  PRMT R194, R12, 0x5410, R11 ;  /* 0x000054100cc27816 */ /* 0x000fe2000000000b */
[----:B------:R-:W-:Y:S02]  /*6e00*/  IMAD.MOV.U32 R11, RZ, RZ, R47 ;  /* 0x000000ffff0b7224 */ /* 0x000fe400078e002f */
[----:B------:R-:W-:-:S03]  /*6e10*/  IMAD.MOV.U32 R12, RZ, RZ, R46 ;  /* 0x000000ffff0c7224 */ /* 0x000fc600078e002e */
[----:B------:R0:W-:Y:S02]  /*6e20*/  STL.S16 [R1+0x36], R11 ;  /* 0x0000360b01007387 */ /* 0x0001e40000100600 */
[----:B------:R-:W-:Y:S02]  /*6e30*/  PRMT R198, R198, 0x5410, R12 ;  /* 0x00005410c6c67816 */ /* 0x000fe4000000000c */
[----:B------:R-:W-:-:S04]  /*6e40*/  MOV R12, R44 ;  /* 0x0000002c000c7202 */ /* 0x000fc80000000f00 */
[----:B------:R-:W-:Y:S01]  /*6e50*/  PRMT R199, R199, 0x5410, R12 ;  /* 0x00005410c7c77816 */ /* 0x000fe2000000000c */
[----:B0-----:R-:W-:Y:S01]  /*6e60*/  IMAD.MOV.U32 R11, RZ, RZ, R45 ;  /* 0x000000ffff0b7224 */ /* 0x001fe200078e002d */
[----:B------:R-:W-:-:S04]  /*6e70*/  MOV R12, R51 ;  /* 0x00000033000c7202 */ /* 0x000fc80000000f00 */
[----:B------:R0:W-:Y:S02]  /*6e80*/  STL.S16 [R1+0x52], R11 ;  /* 0x0000520b01007387 */ /* 0x0001e40000100600 */
[----:B0-----:R-:W-:-:S05]  /*6e90*/  IMAD.MOV.U32 R11, RZ, RZ, R50 ;  /* 0x000000ffff0b7224 */ /* 0x001fca00078e0032 */
[----:B------:R0:W-:Y:S04]  /*6ea0*/  STL.S16 [R1+0x6a], R11 ;  /* 0x00006a0b01007387 */ /* 0x0001e80000100600 */
[----:B------:R1:W-:Y:S01]  /*6eb0*/  STL.S16 [R1+0x6c], R12 ;  /* 0x00006c0c01007387 */ /* 0x0003e20000100600 */
[----:B0-----:R-:W-:Y:S02]  /*6ec0*/  IMAD.MOV.U32 R11, RZ, RZ, R48 ;  /* 0x000000ffff0b7224 */ /* 0x001fe400078e0030 */
[----:B-1----:R-:W-:-:S03]  /*6ed0*/  IMAD.MOV.U32 R12, RZ, RZ, R49 ;  /* 0x000000ffff0c7224 */ /* 0x002fc600078e0031 */
[----:B------:R0:W-:Y:S02]  /*6ee0*/  STL.S16 [R1+0x6e], R11 ;  /* 0x00006e0b01007387 */ /* 0x0001e40000100600 */
[----:B------:R-:W-:Y:S02]  /*6ef0*/  PRMT R151, R12, 0x7610, R151 ;  /* 0x000076100c977816 */ /* 0x000fe40000000097 */
[----:B-----5:R-:W-:Y:S01]  /*6f00*/  MOV R12, R54 ;  /* 0x00000036000c7202 */ /* 0x020fe20000000f00 */
[----:B0-----:R-:W-:-:S05]  /*6f10*/  IMAD.MOV.U32 R11, RZ, RZ, R55 ;  /* 0x000000ffff0b7224 */ /* 0x001fca00078e0037 */
        /* <DEDUP_REMOVED lines=39> */
.L_x_2727:
[----:B------:R-:W-:Y:S01]  /*7190*/  LEA R84, R18, R2, 0x3 ;  /* 0x0000000212547211 */ /* 0x000fe200078e18ff */
[----:B------:R-:W-:Y:S01]  /*71a0*/  BSSY B1, `(.L_x_2728) ;  /* 0x0000004000017945 */ /* 0x000fe20003800000 */
[----:B------:R-:W-:-:S04]  /*71b0*/  SHF.L.U32 R85, R171, 0x1f, RZ ;  /* 0x0000001fab557819 */ /* 0x000fc800000006ff */
[----:B------:R-:W0:Y:S02]  /*71c0*/  SYNCS.PHASECHK.TRANS64.TRYWAIT P6, [R84+URZ+0x2a890], R85 ;  /* 0x02a89055540075a7 */ /* 0x000e2400080c017f */
[----:B0-----:R-:W-:Y:S05]  /*71d0*/  @!P6 BRA `(.L_x_2729) ;  /* 0x000001e80058e947 */ /* 0x001fea0003800000 */
.L_x_3032:
[----:B------:R-:W-:Y:S05]  /*71e0*/  BSYNC B1 ;  /* 0x0000000000017941 */ /* 0x000fea0003800000 */
.L_x_2728:
[----:B------:R-:W1:Y:S01]  /*71f0*/  LDC R133, c[0x0][0x2f4] ;  /* 0x0000bd00ff857b82 */ /* 0x000e620000000800 */
[----:B------:R-:W-:Y:S01]  /*7200*/  UMOV UR4, 0xffffffff ;  /* 0xffffffff00047882 */ /* 0x000fe20000000000 */
[----:B-1----:R-:W-:Y:S02]  /*7210*/  IMAD.IADD R135, R133, 0x1, -R124 ;  /* 0x0000000185877824 */ /* 0x002fe400078e0a7c */
[----:B------:R-:W-:Y:S05]  /*7220*/  BRA.DIV UR4, `(.L_x_2730) ;  /* 0x000001ea04587947 */ /* 0x000fea000b800000 */
[----:B------:R1:W2:Y:S04]  /*7230*/  SHFL.IDX PT, R117, R118, RZ, 0x1c1f ;  /* 0x001c1fff76757589 */ /* 0x0002a800000e0000 */
[----:B------:R1:W3:Y:S02]  /*7240*/  SHFL.IDX PT, R11, R119, RZ, 0x1c1f ;  /* 0x001c1fff770b7589 */ /* 0x0002e400000e0000 */
.L_x_3036:
        /* <DEDUP_REMOVED lines=27> */
[----:B---3--:R-:W-:Y:S02]  /*7400*/  IMAD.MOV.U32 R150, RZ, RZ, R77 ;  /* 0x000000ffff967224 */ /* 0x008fe400078e004d */
[----:B----4-:R-:W-:Y:S02]  /*7410*/  IMAD.MOV.U32 R149, RZ, RZ, R13 ;  /* 0x000000ffff957224 */ /* 0x010fe400078e000d */
[----:B------:R-:W-:Y:S02]  /*7420*/  HADD2.F32 R151, -RZ, R151.H0_H0 ;  /* 0x20000097ff977230 */ /* 0x000fe40000004100 */
[----:B------:R-:W-:Y:S02]  /*7430*/  HADD2.F32 R13, -RZ, R150.H0_H0 ;  /* 0x20000096ff0d7230 */ /* 0x000fe40000004100 */
[----:B------:R-:W-:Y:S02]  /*7440*/  HADD2.F32 R153, -RZ, R149.H0_H0 ;  /* 0x20000095ff997230 */ /* 0x000fe40000004100 */
[----:B------:R-:W-:-:S02]  /*7450*/  HADD2.F32 R152, -RZ, R152.H0_H0 ;  /* 0x20000098ff987230 */ /* 0x000fc40000004100 */
        /* <DEDUP_REMOVED lines=69> */
[----:B------:R-:W-:Y:S01]  /*78b0*/  F2FP.F16.F32.PACK_AB R12, R12, R150 ;  /* 0x000000960c0c723e */ /* 0x000fe200000000ff */
[----:B------:R-:W-:Y:S01]  /*78c0*/  IMAD.MOV.U32 R15, RZ, RZ, R79 ;  /* 0x000000ffff0f7224 */ /* 0x000fe200078e004f */
[----:B------:R-:W-:Y:S01]  /*78d0*/  MOV R13, R48 ;  /* 0x00000030000d7202 */ /* 0x000fe20000000f00 */
[----:B------:R-:W-:Y:S01]  /*78e0*/  IMAD.MOV.U32 R77, RZ, RZ, R37 ;  /* 0x000000ffff4d7224 */ /* 0x000fe200078e0025 */
[----:B------:R-:W-:Y:S01]  /*78f0*/  MOV R79, R151 ;  /* 0x00000097004f7202 */ /* 0x000fe20000000f00 */
[----:B---3--:R-:W-:-:S02]  /*7900*/  HADD2.F32 R149, -RZ, R149.H0_H0 ;  /* 0x20000095ff957230 */ /* 0x008fc40000004100 */
        /* <DEDUP_REMOVED lines=12> */
[----:B------:R-:W-:-:S03]  /*79d0*/  MOV R14, R49 ;  /* 0x00000031000e7202 */ /* 0x000fc60000000f00 */
[----:B------:R-:W-:-:S07]  /*79e0*/  IMAD.MOV.U32 R78, RZ, RZ, R39 ;  /* 0x000000ffff4e7224 */ /* 0x000fce00078e0027 */
.L_x_2736:
[----:B------:R-:W-:Y:S05]  /*79f0*/  BSYNC B3 ;  /* 0x0000000000037941 */ /* 0x000fea0003800000 */
.L_x_2735:
[----:B------:R-:W-:-:S04]  /*7a00*/  LEA R36, P4, R4, R11, 0x1 ;  /* 0x0000000b04247211 */ /* 0x000fc800078808ff */
[----:B--2---:R-:W-:Y:S02]  /*7a10*/  LEA.HI.X R37, R4, R117, R111, 0x1, P4 ;  /* 0x0000007504257211 */ /* 0x004fe400020f0c6f */
[----:B------:R-:W-:-:S03]  /*7a20*/  ISETP.GE.AND P4, PT, R148, R133, PT ;  /* 0x000000859400720c */ /* 0x000fc60003f86270 */
[----:B----4-:R2:W-:Y:S10]  /*7a30*/  ST.E.128 desc[UR60][R36.64], R12 ;  /* 0x0000000c24007985 */ /* 0x0105f4000c101d3c */
[----:B--2---:R-:W-:-:S05]  /*7a40*/  @!P4 IMAD.WIDE R12, R148, 0x2, R116 ;  /* 0x00000002940cc825 */ /* 0x004fca00078e0274 */
[----:B---3--:R3:W-:Y:S02]  /*7a50*/  @!P4 ST.E.128 desc[UR60][R12.64], R76 ;  /* 0x0000004c0c00c985 */ /* 0x0087e4000c101d3c */
.L_x_2734:
[----:B------:R-:W-:Y:S05]  /*7a60*/  BSYNC B2 ;  /* 0x0000000000027941 */ /* 0x000fea0003800000 */
.L_x_2733:
        /* <DEDUP_REMOVED lines=24> */
[----:B------:R-:W5:Y:S04]  /*7bf0*/  LDL.S16 R49, [R1+0x52] ;  /* 0x0000520001317983 */ /* 0x000f680000100600 */
[----:B------:R-:W2:Y:S04]  /*7c00*/  LDL.LU.S16 R76, [R1+0x50] ;  /* 0x00005000014c7983 */ /* 0x000ea80000300600 */
[----:B------:R-:W2:Y:S04]  /*7c10*/  LDL.S16 R79, [R1+0x36] ;  /* 0x00003600014f7983 */ /* 0x000ea80000100600 */
[----:B------:R-:W2:Y:S01]  /*7c20*/  LDL.LU.S16 R78, [R1+0x34] ;  /* 0x00003400014e7983 */ /* 0x000ea20000300600 */
[----:B---3--:R-:W-:Y:S01]  /*7c30*/  IMAD.MOV.U32 R50, RZ, RZ, R37 ;  /* 0x000000ffff327224 */ /* 0x008fe200078e0025 */
[----:B------:R-:W-:-:S02]  /*7c40*/  SHF.R.U64 R32, R32, 0x10, R33 ;  /* 0x0000001020207819 */ /* 0x000fc40000001221 */
[----:B------:R-:W-:Y:S02]  /*7c50*/  SHF.R.U32.HI R33, RZ, 0x10, R33 ;  /* 0x00000010ff217819 */ /* 0x000fe40000011621 */
[----:B------:R-:W-:Y:S01]  /*7c60*/  SHF.R.U64 R34, R34, 0x10, R35 ;  /* 0x0000001022227819 */ /* 0x000fe20000001223 */
[----:B------:R-:W-:Y:S02]  /*7c70*/  HADD2.F32 R32, -RZ, R32.H0_H0 ;  /* 0x20000020ff207230 */ /* 0x000fe40000004100 */
[----:B------:R-:W-:Y:S02]  /*7c80*/  HADD2.F32 R33, -RZ, R33.H0_H0 ;  /* 0x20000021ff217230 */ /* 0x000fe40000004100 */
[----:B------:R-:W-:Y:S02]  /*7c90*/  HADD2.F32 R34, -RZ, R34.H0_H0 ;  /* 0x20000022ff227230 */ /* 0x000fe40000004100 */
[----:B-----5:R-:W-:Y:S01]  /*7ca0*/  HADD2.F32 R51, -RZ, R49.H0_H0 ;  /* 0x20000031ff337230 */ /* 0x020fe20000004100 */
[----:B----4-:R-:W-:Y:S01]  /*7cb0*/  MOV R49, R13 ;  /* 0x0000000d00317202 */ /* 0x010fe20000000f00 */
[----:B------:R-:W-:-:S02]  /*7cc0*/  HADD2.F32 R13, -RZ, R50.H0_H0 ;  /* 0x20000032ff0d7230 */ /* 0x000fc40000004100 */
[----:B--2---:R-:W-:Y:S02]  /*7cd0*/  HADD2.F32 R76, -RZ, R76.H0_H0 ;  /* 0x2000004cff4c7230 */ /* 0x004fe40000004100 */
[----:B------:R-:W-:Y:S02]  /*7ce0*/  HADD2.F32 R77, -RZ, R49.H0_H0 ;  /* 0x20000031ff4d7230 */ /* 0x000fe40000004100 */
[-C--:B------:R-:W-:Y:S01]  /*7cf0*/  FMUL.FTZ R37, R13, R51.reuse ;  /* 0x000000330d257220 */ /* 0x080fe20000410000 */
[----:B------:R-:W-:Y:S02]  /*7d00*/  HADD2.F32 R50, -RZ, R50.H1_H1 ;  /* 0x30000032ff327230 */ /* 0x000fe40000004100 */
[C---:B------:R-:W-:Y:S01]  /*7d10*/  FMUL.FTZ R51, R77.reuse, R51 ;  /* 0x000000334d337220 */ /* 0x040fe20000410000 */
[----:B------:R-:W-:-:S03]  /*7d20*/  FFMA.FTZ R37, R77, R76, -R37 ;  /* 0x0000004c4d257223 */ /* 0x000fc60000010825 */
[----:B------:R-:W-:Y:S01]  /*7d30*/  FFMA.FTZ R13, R13, R76, R51 ;  /* 0x0000004c0d0d7223 */ /* 0x000fe20000010033 */
[--C-:B------:R-:W-:Y:S01]  /*7d40*/  SHF.R.U32.HI R51, RZ, 0x10, R45.reuse ;  /* 0x00000010ff337819 */ /* 0x100fe2000001162d */
[----:B------:R-:W-:Y:S01]  /*7d50*/  HADD2.F32 R76, -RZ, R79.H0_H0 ;  /* 0x2000004fff4c7230 */ /* 0x000fe20000004100 */
[----:B------:R-:W-:Y:S01]  /*7d60*/  SHF.R.U64 R45, R44, 0x10, R45 ;  /* 0x000000102c2d7819 */ /* 0x000fe2000000122d */
[----:B------:R-:W-:Y:S02]  /*7d70*/  HADD2.F32 R44, -RZ, R49.H1_H1 ;  /* 0x30000031ff2c7230 */ /* 0x000fe40000004100 */
[----:B------:R-:W-:Y:S02]  /*7d80*/  HADD2.F32 R51, -RZ, R51.H0_H0 ;  /* 0x20000033ff337230 */ /* 0x000fe40000004100 */
[----:B------:R-:W-:-:S03]  /*7d90*/  HADD2.F32 R45, -RZ, R45.H0_H0 ;  /* 0x2000002dff2d7230 */ /* 0x000fc60000004100 */
        /* <DEDUP_REMOVED lines=64> */
[----:B------:R-:W-:Y:S01]  /*81a0*/  IMAD.MOV.U32 R14, RZ, RZ, R46 ;  /* 0x000000ffff0e7224 */ /* 0x000fe200078e002e */
[----:B------:R-:W-:-:S07]  /*81b0*/  MOV R38, R35 ;  /* 0x0000002300267202 */ /* 0x000fce0000000f00 */
.L_x_2740:
[----:B------:R-:W-:Y:S05]  /*81c0*/  BSYNC B3 ;  /* 0x0000000000037941 */ /* 0x000fea0003800000 */
.L_x_2739:
[----:B------:R-:W-:-:S04]  /*81d0*/  LEA R32, P4, R5, R11, 0x1 ;  /* 0x0000000b05207211 */ /* 0x000fc800078808ff */
[----:B--2---:R-:W-:Y:S02]  /*81e0*/  LEA.HI.X R33, R5, R117, R110, 0x1, P4 ;  /* 0x0000007505217211 */ /* 0x004fe400020f0c6e */
[----:B------:R-:W-:-:S03]  /*81f0*/  ISETP.GE.AND P4, PT, R48, R133, PT ;  /* 0x000000853000720c */ /* 0x000fc60003f86270 */
[----:B----4-:R2:W-:Y:S10]  /*8200*/  ST.E.128 desc[UR60][R32.64], R12 ;  /* 0x0000000c20007985 */ /* 0x0105f4000c101d3c */
[----:B--2---:R-:W-:-:S05]  /*8210*/  @!P4 IMAD.WIDE R12, R48, 0x2, R116 ;  /* 0x00000002300cc825 */ /* 0x004fca00078e0274 */
[----:B---3--:R4:W-:Y:S02]  /*8220*/  @!P4 ST.E.128 desc[UR60][R12.64], R36 ;  /* 0x000000240c00c985 */ /* 0x0089e4000c101d3c */
.L_x_2738:
[----:B------:R-:W-:Y:S05]  /*8230*/  BSYNC B2 ;  /* 0x0000000000027941 */ /* 0x000fea0003800000 */
.L_x_2737:
        /* <DEDUP_REMOVED lines=23> */
[--C-:B------:R-:W-:Y:S01]  /*83b0*/  HADD2.F32 R38, -RZ, R194.reuse.H1_H1 ;  /* 0x300000c2ff267230 */ /* 0x100fe20000004100 */
        /* <DEDUP_REMOVED lines=24> */
[----:B------:R-:W-:Y:S01]  /*8540*/  MOV R33, R35 ;  /* 0x0000002300217202 */ /* 0x000fe20000000f00 */
[----:B------:R-:W-:Y:S02]  /*8550*/  HADD2.F32 R35, -RZ, R193.H1_H1 ;  /* 0x300000c1ff237230 */ /* 0x000fe40000004100 */
[----:B------:R-:W-:Y:S01]  /*8560*/  HADD2.F32 R39, -RZ, R159.H1_H1 ;  /* 0x3000009fff277230 */ /* 0x000fe20000004100 */
[----:B------:R-:W-:Y:S01]  /*8570*/  F2FP.F16.F32.PACK_AB R29, R29, R45 ;  /* 0x0000002d1d1d723e */ /* 0x000fe200000000ff */
[--C-:B------:R-:W-:Y:S01]  /*8580*/  HADD2.F32 R38, -RZ, R33.reuse.H0_H0 ;  /* 0x20000021ff267230 */ /* 0x100fe20000004100 */
[----:B------:R-:W-:Y:S01]  /*8590*/  F2FP.F16.F32.PACK_AB R37, R13, R37 ;  /* 0x000000250d25723e */ /* 0x000fe200000000ff */
[----:B------:R-:W-:-:S02]  /*85a0*/  HADD2.F32 R33, -RZ, R33.H1_H1 ;  /* 0x30000021ff217230 */ /* 0x000fc40000004100 */
        /* <DEDUP_REMOVED lines=53> */
[----:B------:R-:W-:Y:S02]  /*8900*/  MOV R32, R40 ;  /* 0x0000002800207202 */ /* 0x000fe40000000f00 */
[----:B------:R-:W-:-:S07]  /*8910*/  MOV R34, R31 ;  /* 0x0000001f00227202 */ /* 0x000fce0000000f00 */
.L_x_2742:
[----:B------:R-:W-:Y:S05]  /*8920*/  BSYNC B2 ;  /* 0x0000000000027941 */ /* 0x000fea0003800000 */
.L_x_2741:
[----:B------:R-:W-:-:S04]  /*8930*/  LEA R28, P4, R6, R11, 0x1 ;  /* 0x0000000b061c7211 */ /* 0x000fc800078808ff */
[----:B--2---:R-:W-:Y:S02]  /*8940*/  LEA.HI.X R29, R6, R117, R109, 0x1, P4 ;  /* 0x00000075061d7211 */ /* 0x004fe400020f0c6d */
[----:B------:R-:W-:-:S03]  /*8950*/  ISETP.GE.AND P4, PT, R36, R133, PT ;  /* 0x000000852400720c */ /* 0x000fc60003f86270 */
[----:B----4-:R2:W-:Y:S10]  /*8960*/  ST.E.128 desc[UR60][R28.64], R12 ;  /* 0x0000000c1c007985 */ /* 0x0105f4000c101d3c */
[----:B------:R-:W-:-:S05]  /*8970*/  @!P4 IMAD.WIDE R116, R36, 0x2, R116 ;  /* 0x000000022474c825 */ /* 0x000fca00078e0274 */
[----:B---3--:R2:W-:Y:S02]  /*8980*/  @!P4 ST.E.128 desc[UR60][R116.64], R32 ;  /* 0x000000207400c985 */ /* 0x0085e4000c101d3c */
.L_x_2732:
[----:B------:R-:W-:Y:S05]  /*8990*/  BSYNC B1 ;  /* 0x0000000000017941 */ /* 0x000fea0003800000 */
.L_x_2731:
[----:B------:R-:W-:-:S03]  /*89a0*/  UMOV UR4, 0xffffffff ;  /* 0xffffffff00047882 */ /* 0x000fc60000000000 */
[----:B------:R-:W-:Y:S05]  /*89b0*/  BRA.DIV UR4, `(.L_x_2743) ;  /* 0x000001d204c07947 */ /* 0x000fea000b800000 */
[----:B-1----:R-:W1:Y:S04]  /*89c0*/  SHFL.IDX PT, R118, R118, 0x1, 0x1c1f ;  /* 0x003c1f0076767f89 */ /* 0x002e6800000e0000 */
[----:B------:R-:W0:Y:S02]  /*89d0*/  SHFL.IDX PT, R119, R119, 0x1, 0x1c1f ;  /* 0x003c1f0077777f89 */ /* 0x000e2400000e0000 */
.L_x_3040:
        /* <DEDUP_REMOVED lines=20> */
[----:B------:R-:W-:Y:S02]  /*8b20*/  IMAD.IADD R11, R12, 0x1, R11 ;  /* 0x000000010c0b7824 */ /* 0x000fe400078e020b */
[C---:B------:R-:W-:Y:S02]  /*8b30*/  IMAD R12, R18.reuse, 0x4800, R137 ;  /* 0x00004800120c7824 */ /* 0x040fe400078e0289 */
[----:B------:R-:W-:Y:S02]  /*8b40*/  IMAD R28, R18, 0x4800, R11 ;  /* 0x00004800121c7824 */ /* 0x000fe400078e020b */
[----:B------:R-:W-:-:S03]  /*8b50*/  IMAD R12, R12, 0x2, R2 ;  /* 0x000000020c0c7824 */ /* 0x000fc600078e0202 */
[----:B------:R-:W-:-:S03]  /*8b60*/  LEA R28, R28, R2, 0x1 ;  /* 0x000000021c1c7211 */ /* 0x000fc600078e08ff */
        /* <DEDUP_REMOVED lines=88> */
[----:B------:R-:W-:Y:S01]  /*90f0*/  IMAD.MOV.U32 R13, RZ, RZ, R29 ;  /* 0x000000ffff0d7224 */ /* 0x000fe200078e001d */
[----:B------:R-:W-:Y:S01]  /*9100*/  MOV R29, R11 ;  /* 0x0000000b001d7202 */ /* 0x000fe20000000f00 */
[----:B------:R-:W-:-:S07]  /*9110*/  IMAD.MOV.U32 R30, RZ, RZ, R74 ;  /* 0x000000ffff1e7224 */ /* 0x000fce00078e004a */
.L_x_2747:
[----:B------:R-:W-:Y:S05]  /*9120*/  BSYNC B2 ;  /* 0x0000000000027941 */ /* 0x000fea0003800000 */
.L_x_2746:
[----:B------:R-:W-:Y:S02]  /*9130*/  ISETP.GE.AND P5, PT, R36, R133, PT ;  /* 0x000000852400720c */ /* 0x000fe40003fa6270 */
[----:B------:R-:W-:-:S04]  /*9140*/  LEA R34, P4, R4, R119, 0x1 ;  /* 0x0000007704227211 */ /* 0x000fc800078808ff */
[----:B------:R-:W-:-:S05]  /*9150*/  LEA.HI.X R35, R4, R118, R111, 0x1, P4 ;  /* 0x0000007604237211 */ /* 0x000fca00020f0c6f */
[----:B0-----:R0:W-:Y:S02]  /*9160*/  ST.E.128 desc[UR60][R34.64], R12 ;  /* 0x0000000c22007985 */ /* 0x0011e4000c101d3c */
[----:B------:R-:W-:-:S05]  /*9170*/  @!P5 IMAD.WIDE R36, R36, 0x2, R32 ;  /* 0x000000022424d825 */ /* 0x000fca00078e0220 */
[----:B-1----:R0:W-:Y:S02]  /*9180*/  @!P5 ST.E.128 desc[UR60][R36.64], R28 ;  /* 0x0000001c2400d985 */ /* 0x0021e4000c101d3c */
.L_x_2745:
[----:B------:R-:W-:Y:S05]  /*9190*/  BSYNC B1 ;  /* 0x0000000000017941 */ /* 0x000fea0003800000 */
.L_x_2744:
        /* <DEDUP_REMOVED lines=23> */
[----:B------:R-:W-:Y:S02]  /*9310*/  IMAD R11, R11, 0x2, R2 ;  /* 0x000000020b0b7824 */ /* 0x000fe400078e0202 */
[----:B------:R-:W-:Y:S01]  /*9320*/  @!P4 IMAD.WIDE R36, R36, 0x2, R32 ;  /* 0x000000022424c825 */ /* 0x000fe200078e0220 */
[----:B------:R-:W-:Y:S02]  /*9330*/  LEA R28, R13, R2, 0x1 ;  /* 0x000000020d1c7211 */ /* 0x000fe400078e08ff */
[----:B------:R0:W1:Y:S04]  /*9340*/  LDS.128 R12, [R11+0x18400] ;  /* 0x018400000b0c7984 */ /* 0x0000680000000c00 */
[----:B------:R-:W2:Y:S01]  /*9350*/  LDS.128 R28, [R28+0x18400] ;  /* 0x018400001c1c7984 */ /* 0x000ea20000000c00 */
[----:B------:R-:W-:Y:S05]  /*9360*/  @P5 BRA `(.L_x_2751) ;  /* 0x0000000400485947 */ /* 0x000fea0003800000 */
[--C-:B------:R-:W-:Y:S01]  /*9370*/  SHF.R.U64 R38, R68, 0x10, R69.reuse ;  /* 0x0000001044267819 */ /* 0x100fe20000001245 */
[----:B------:R-:W-:Y:S01]  /*9380*/  HADD2.F32 R41, -RZ, R154.H1_H1 ;  /* 0x3000009aff297230 */ /* 0x000fe20000004100 */
[----:B------:R-:W-:Y:S01]  /*9390*/  SHF.R.U32.HI R68, RZ, 0x10, R69 ;  /* 0x00000010ff447819 */ /* 0x000fe20000011645 */
[----:B--2---:R-:W-:Y:S01]  /*93a0*/  HADD2.F32 R42, -RZ, R29.H0_H0 ;  /* 0x2000001dff2a7230 */ /* 0x004fe20000004100 */
[--C-:B0-----:R-:W-:Y:S01]  /*93b0*/  SHF.R.U64 R11, R56, 0x10, R57.reuse ;  /* 0x00000010380b7819 */ /* 0x101fe20000001239 */
[----:B------:R-:W-:Y:S01]  /*93c0*/  HADD2.F32 R43, -RZ, R146.H1_H1 ;  /* 0x30000092ff2b7230 */ /* 0x000fe20000004100 */
[----:B------:R-:W-:Y:S01]  /*93d0*/  SHF.R.U32.HI R56, RZ, 0x10, R57 ;  /* 0x00000010ff387819 */ /* 0x000fe20000011639 */
[----:B-1----:R-:W-:Y:S01]  /*93e0*/  HADD2.F32 R44, -RZ, R13.H0_H0 ;  /* 0x2000000dff2c7230 */ /* 0x002fe20000004100 */
[----:B------:R-:W-:Y:S01]  /*93f0*/  SHF.R.U64 R40, R70, 0x10, R71 ;  /* 0x0000001046287819 */ /* 0x000fe20000001247 */
[----:B------:R-:W-:Y:S02]  /*9400*/  HADD2.F32 R45, -RZ, R29.H1_H1 ;  /* 0x3000001dff2d7230 */ /* 0x000fe40000004100 */
[----:B------:R-:W-:Y:S01]  /*9410*/  FMUL.FTZ R29, R42, R41 ;  /* 0x000000292a1d7220 */ /* 0x000fe20000410000 */
[----:B------:R-:W-:-:S02]  /*9420*/  HADD2.F32 R68, -RZ, R68.H0_H0 ;  /* 0x20000044ff447230 */ /* 0x000fc40000004100 */
[C---:B------:R-:W-:Y:S01]  /*9430*/  FMUL.FTZ R41, R44.reuse, R41 ;  /* 0x000000292c297220 */ /* 0x040fe20000410000 */
[----:B------:R-:W-:Y:S02]  /*9440*/  HADD2.F32 R13, -RZ, R13.H1_H1 ;  /* 0x3000000dff0d7230 */ /* 0x000fe40000004100 */
[-C--:B------:R-:W-:Y:S01]  /*9450*/  FFMA.FTZ R29, R44, R43.reuse, -R29 ;  /* 0x0000002b2c1d7223 */ /* 0x080fe2000001081d */
[----:B------:R-:W-:Y:S02]  /*9460*/  HADD2.F32 R56, -RZ, R56.H0_H0 ;  /* 0x20000038ff387230 */ /* 0x000fe40000004100 */
[-C--:B------:R-:W-:Y:S01]  /*9470*/  FMUL.FTZ R44, R45, R68.reuse ;  /* 0x000000442d2c7220 */ /* 0x080fe20000410000 */
[----:B------:R-:W-:Y:S01]  /*9480*/  SHF.R.U32.HI R70, RZ, 0x10, R71 ;  /* 0x00000010ff467819 */ /* 0x000fe20000011647 */
[----:B------:R-:W-:Y:S01]  /*9490*/  FMUL.FTZ R68, R13, R68 ;  /* 0x000000440d447220 */ /* 0x000fe20000410000 */
[----:B------:R-:W-:Y:S01]  /*94a0*/  FFMA.FTZ R41, R42, R43, R41 ;  /* 0x0000002b2a297223 */ /* 0x000fe20000010029 */
[----:B------:R-:W-:Y:S01]  /*94b0*/  SHF.R.U64 R39, R58, 0x10, R59 ;  /* 0x000000103a277819 */ /* 0x000fe2000000123b */
[----:B------:R-:W-:-:S02]  /*94c0*/  HADD2.F32 R43, -RZ, R31.H0_H0 ;  /* 0x2000001fff2b7230 */ /* 0x000fc40000004100 */
[-C--:B------:R-:W-:Y:S01]  /*94d0*/  FFMA.FTZ R68, R45, R56.reuse, R68 ;  /* 0x000000382d447223 */ /* 0x080fe20000010044 */
[----:B------:R-:W-:Y:S01]  /*94e0*/  HADD2.F32 R45, -RZ, R31.H1_H1 ;  /* 0x3000001fff2d7230 */ /* 0x000fe20000004100 */
[----:B------:R-:W-:Y:S01]  /*94f0*/  SHF.R.U32.HI R58, RZ, 0x10, R59 ;  /* 0x00000010ff3a7819 */ /* 0x000fe2000001163b */
[----:B------:R-:W-:Y:S02]  /*9500*/  HADD2.F32 R42, -RZ, R147.H1_H1 ;  /* 0x30000093ff2a7230 */ /* 0x000fe40000004100 */
[----:B------:R-:W-:Y:S01]  /*9510*/  FFMA.FTZ R44, R13, R56, -R44 ;  /* 0x000000380d2c7223 */ /* 0x000fe2000001082c */
[--C-:B------:R-:W-:Y:S02]  /*9520*/  HADD2.F32 R31, -RZ, R15.reuse.H0_H0 ;  /* 0x2000000fff1f7230 */ /* 0x100fe40000004100 */
[----:B------:R-:W-:Y:S02]  /*9530*/  HADD2.F32 R70, -RZ, R70.H0_H0 ;  /* 0x20000046ff467230 */ /* 0x000fe40000004100 */
[----:B------:R-:W-:Y:S01]  /*9540*/  FMUL.FTZ R46, R43, R42 ;  /* 0x0000002a2b2e7220 */ /* 0x000fe20000410000 */
[----:B------:R-:W-:-:S02]  /*9550*/  HADD2.F32 R15, -RZ, R15.H1_H1 ;  /* 0x3000000fff0f7230 */ /* 0x000fc40000004100 */
[----:B------:R-:W-:Y:S01]  /*9560*/  FMUL.FTZ R47, R31, R42 ;  /* 0x0000002a1f2f7220 */ /* 0x000fe20000410000 */
[----:B------:R-:W-:Y:S02]  /*9570*/  HADD2.F32 R58, -RZ, R58.H0_H0 ;  /* 0x2000003aff3a7230 */ /* 0x000fe40000004100 */
[-C--:B------:R-:W-:Y:S01]  /*9580*/  FMUL.FTZ R42, R45, R70.reuse ;  /* 0x000000462d2a7220 */ /* 0x080fe20000410000 */
[----:B------:R-:W-:Y:S02]  /*9590*/  HADD2.F32 R13, -RZ, R145.H1_H1 ;  /* 0x30000091ff0d7230 */ /* 0x000fe40000004100 */
[C---:B------:R-:W-:Y:S01]  /*95a0*/  FMUL.FTZ R70, R15.reuse, R70 ;  /* 0x000000460f467220 */ /* 0x040fe20000410000 */
[----:B------:R-:W-:Y:S02]  /*95b0*/  HADD2.F32 R154, -RZ, R154.H0_H0 ;  /* 0x2000009aff9a7230 */ /* 0x000fe40000004100 */
[----:B------:R-:W-:Y:S01]  /*95c0*/  FFMA.FTZ R42, R15, R58, -R42 ;  /* 0x0000003a0f2a7223 */ /* 0x000fe2000001082a */
[----:B------:R-:W-:-:S02]  /*95d0*/  HADD2.F32 R15, -RZ, R28.H0_H0 ;  /* 0x2000001cff0f7230 */ /* 0x000fc40000004100 */
[-C--:B------:R-:W-:Y:S01]  /*95e0*/  FFMA.FTZ R46, R31, R13.reuse, -R46 ;  /* 0x0000000d1f2e7223 */ /* 0x080fe2000001082e */
[----:B------:R-:W-:Y:S02]  /*95f0*/  HADD2.F32 R38, -RZ, R38.H0_H0 ;  /* 0x20000026ff267230 */ /* 0x000fe40000004100 */
[----:B------:R-:W-:Y:S01]  /*9600*/  FFMA.FTZ R47, R43, R13, R47 ;  /* 0x0000000d2b2f7223 */ /* 0x000fe2000001002f */
[----:B------:R-:W-:Y:S02]  /*9610*/  HADD2.F32 R28, -RZ, R28.H1_H1 ;  /* 0x3000001cff1c7230 */ /* 0x000fe40000004100 */
[----:B------:R-:W-:Y:S01]  /*9620*/  FFMA.FTZ R70, R45, R58, R70 ;  /* 0x0000003a2d467223 */ /* 0x000fe20000010046 */
[----:B------:R-:W-:Y:S01]  /*9630*/  HADD2.F32 R146, -RZ, R146.H0_H0 ;  /* 0x20000092ff927230 */ /* 0x000fe20000004100 */
[----:B------:R-:W-:Y:S01]  /*9640*/  F2FP.F16.F32.PACK_AB R42, R42, R46 ;  /* 0x0000002e2a2a723e */ /* 0x000fe200000000ff */
[----:B------:R-:W-:Y:S02]  /*9650*/  HADD2.F32 R13, -RZ, R12.H0_H0 ;  /* 0x2000000cff0d7230 */ /* 0x000fe40000004100 */
[----:B------:R-:W-:Y:S01]  /*9660*/  FMUL.FTZ R43, R28, R38 ;  /* 0x000000261c2b7220 */ /* 0x000fe20000410000 */
[----:B------:R-:W-:-:S02]  /*9670*/  HADD2.F32 R31, -RZ, R11.H0_H0 ;  /* 0x2000000bff1f7230 */ /* 0x000fc40000004100 */
[-C--:B------:R-:W-:Y:S01]  /*9680*/  FMUL.FTZ R11, R15, R154.reuse ;  /* 0x0000009a0f0b7220 */ /* 0x080fe20000410000 */
[----:B------:R-:W-:Y:S02]  /*9690*/  HADD2.F32 R12, -RZ, R12.H1_H1 ;  /* 0x3000000cff0c7230 */ /* 0x000fe40000004100 */
[C---:B------:R-:W-:Y:S01]  /*96a0*/  FMUL.FTZ R154, R13.reuse, R154 ;  /* 0x0000009a0d9a7220 */ /* 0x040fe20000410000 */
[----:B------:R-:W-:Y:S02]  /*96b0*/  HADD2.F32 R147, -RZ, R147.H0_H0 ;  /* 0x20000093ff937230 */ /* 0x000fe40000004100 */
[----:B------:R-:W-:Y:S01]  /*96c0*/  FFMA.FTZ R11, R13, R146, -R11 ;  /* 0x000000920d0b7223 */ /* 0x000fe2000001080b */
[----:B------:R-:W-:Y:S02]  /*96d0*/  HADD2.F32 R13, -RZ, R30.H0_H0 ;  /* 0x2000001eff0d7230 */ /* 0x000fe40000004100 */
[C---:B------:R-:W-:Y:S01]  /*96e0*/  FMUL.FTZ R38, R12.reuse, R38 ;  /* 0x000000260c267220 */ /* 0x040fe20000410000 */
[----:B------:R-:W-:Y:S01]  /*96f0*/  FFMA.FTZ R43, R12, R31, -R43 ;  /* 0x0000001f0c2b7223 */ /* 0x000fe2000001082b */
[----:B------:R-:W-:-:S02]  /*9700*/  HADD2.F32 R40, -RZ, R40.H0_H0 ;  /* 0x20000028ff287230 */ /* 0x000fc40000004100 */
[----:B------:R-:W-:Y:S01]  /*9710*/  FFMA.FTZ R154, R15, R146, R154 ;  /* 0x000000920f9a7223 */ /* 0x000fe2000001009a */
[----:B------:R-:W-:Y:S02]  /*9720*/  HADD2.F32 R12, -RZ, R14.H0_H0 ;  /* 0x2000000eff0c7230 */ /* 0x000fe40000004100 */
[----:B------:R-:W-:Y:S01]  /*9730*/  FFMA.FTZ R38, R28, R31, R38 ;  /* 0x0000001f1c267223 */ /* 0x000fe20000010026 */
[----:B------:R-:W-:Y:S02]  /*9740*/  HADD2.F32 R30, -RZ, R30.H1_H1 ;  /* 0x3000001eff1e7230 */ /* 0x000fe40000004100 */
[-C--:B------:R-:W-:Y:S01]  /*9750*/  FMUL.FTZ R15, R13, R147.reuse ;  /* 0x000000930d0f7220 */ /* 0x080fe20000410000 */
[----:B------:R-:W-:Y:S02]  /*9760*/  HADD2.F32 R14, -RZ, R14.H1_H1 ;  /* 0x3000000eff0e7230 */ /* 0x000fe40000004100 */
[----:B------:R-:W-:Y:S01]  /*9770*/  FMUL.FTZ R147, R12, R147 ;  /* 0x000000930c937220 */ /* 0x000fe20000410000 */
[----:B------:R-:W-:-:S02]  /*9780*/  HADD2.F32 R145, -RZ, R145.H0_H0 ;  /* 0x20000091ff917230 */ /* 0x000fc40000004100 */
        /* <DEDUP_REMOVED lines=8> */
[----:B------:R-:W-:Y:S02]  /*9810*/  F2FP.F16.F32.PACK_AB R13, R44, R29 ;  /* 0x0000001d2c0d723e */ /* 0x000fe400000000ff */
[----:B------:R-:W-:-:S02]  /*9820*/  F2FP.F16.F32.PACK_AB R29, R68, R41 ;  /* 0x00000029441d723e */ /* 0x000fc400000000ff */
[----:B------:R-:W-:Y:S01]  /*9830*/  F2FP.F16.F32.PACK_AB R14, R28, R15 ;  /* 0x0000000f1c0e723e */ /* 0x000fe200000000ff */
[----:B------:R-:W-:Y:S01]  /*9840*/  IMAD.MOV.U32 R28, RZ, RZ, R38 ;  /* 0x000000ffff1c7224 */ /* 0x000fe200078e0026 */
[----:B------:R-:W-:Y:S01]  /*9850*/  F2FP.F16.F32.PACK_AB R31, R70, R47 ;  /* 0x0000002f461f723e */ /* 0x000fe200000000ff */
[----:B------:R-:W-:Y:S01]  /*9860*/  IMAD.MOV.U32 R15, RZ, RZ, R42 ;  /* 0x000000ffff0f7224 */ /* 0x000fe200078e002a */
[----:B------:R-:W-:Y:S02]  /*9870*/  F2FP.F16.F32.PACK_AB R12, R43, R11 ;  /* 0x0000000b2b0c723e */ /* 0x000fe400000000ff */
[----:B------:R-:W-:-:S07]  /*9880*/  F2FP.F16.F32.PACK_AB R30, R40, R147 ;  /* 0x00000093281e723e */ /* 0x000fce00000000ff */
.L_x_2751:
[----:B------:R-:W-:Y:S05]  /*9890*/  BSYNC B2 ;  /* 0x0000000000027941 */ /* 0x000fea0003800000 */
.L_x_2750:
[----:B-1----:R1:W-:Y:S04]  /*98a0*/  ST.E.128 desc[UR60][R34.64], R12 ;  /* 0x0000000c22007985 */ /* 0x0023e8000c101d3c */
[----:B--2---:R1:W-:Y:S02]  /*98b0*/  @!P4 ST.E.128 desc[UR60][R36.64], R28 ;  /* 0x0000001c2400c985 */ /* 0x0043e4000c101d3c */
.L_x_2749:
[----:B------:R-:W-:Y:S05]  /*98c0*/  BSYNC B1 ;  /* 0x0000000000017941 */ /* 0x000fea0003800000 */
.L_x_2748:
        /* <DEDUP_REMOVED lines=11> */
[----:B------:R-:W-:Y:S02]  /*9980*/  SHF.R.S32.HI R11, RZ, 0x1f, R12 ;  /* 0x0000001fff0b7819 */ /* 0x000fe4000001140c */
[----:B------:R-:W-:Y:S02]  /*9990*/  SHF.L.U32 R36, R12, 0x3, RZ ;  /* 0x000000030c247819 */ /* 0x000fe400000006ff */
        /* <DEDUP_REMOVED lines=9> */
[----:B------:R-:W-:Y:S02]  /*9a30*/  LEA R28, R13, R2, 0x1 ;  /* 0x000000020d1c7211 */ /* 0x000fe400078e08ff */
[----:B------:R0:W1:Y:S04]  /*9a40*/  LDS.128 R12, [R11+0x18400] ;  /* 0x018400000b0c7984 */ /* 0x0000680000000c00 */
[----:B------:R-:W2:Y:S01]  /*9a50*/  LDS.128 R28, [R28+0x18400] ;  /* 0x018400001c1c7984 */ /* 0x000ea20000000c00 */
[----:B------:R-:W-:Y:S05]  /*9a60*/  @P5 BRA `(.L_x_2753) ;  /* 0x0000000400505947 */ /* 0x000fea0003800000 */
[----:B--2---:R-:W-:Y:S01]  /*9a70*/  IMAD.MOV.U32 R40, RZ, RZ, R29 ;  /* 0x000000ffff287224 */ /* 0x004fe200078e001d */
[----:B------:R-:W-:Y:S01]  /*9a80*/  SHF.R.U32.HI R45, RZ, 0x10, R65 ;  /* 0x00000010ff2d7819 */ /* 0x000fe20000011641 */
[----:B-1----:R-:W-:Y:S01]  /*9a90*/  IMAD.MOV.U32 R29, RZ, RZ, R15 ;  /* 0x000000ffff1d7224 */ /* 0x002fe200078e000f */
[--C-:B0-----:R-:W-:Y:S01]  /*9aa0*/  SHF.R.U64 R11, R52, 0x10, R53.reuse ;  /* 0x00000010340b7819 */ /* 0x101fe20000001235 */
[----:B------:R-:W-:Y:S01]  /*9ab0*/  HADD2.F32 R46, -RZ, R144.H1_H1 ;  /* 0x30000090ff2e7230 */ /* 0x000fe20000004100 */
[----:B------:R-:W-:Y:S01]  /*9ac0*/  SHF.R.U32.HI R52, RZ, 0x10, R53 ;  /* 0x00000010ff347819 */ /* 0x000fe20000011635 */
[--C-:B------:R-:W-:Y:S01]  /*9ad0*/  HADD2.F32 R41, -RZ, R40.reuse.H0_H0 ;  /* 0x20000028ff297230 */ /* 0x100fe20000004100 */
[--C-:B------:R-:W-:Y:S01]  /*9ae0*/  SHF.R.U64 R39, R66, 0x10, R67.reuse ;  /* 0x0000001042277819 */ /* 0x100fe20000001243 */
[----:B------:R-:W-:Y:S01]  /*9af0*/  HADD2.F32 R42, -RZ, R40.H1_H1 ;  /* 0x30000028ff2a7230 */ /* 0x000fe20000004100 */
[----:B------:R-:W-:Y:S01]  /*9b00*/  SHF.R.U32.HI R66, RZ, 0x10, R67 ;  /* 0x00000010ff427819 */ /* 0x000fe20000011643 */
[----:B------:R-:W-:-:S02]  /*9b10*/  HADD2.F32 R15, -RZ, R13.H0_H0 ;  /* 0x2000000dff0f7230 */ /* 0x000fc40000004100 */
[-C--:B------:R-:W-:Y:S01]  /*9b20*/  FMUL.FTZ R48, R41, R46.reuse ;  /* 0x0000002e29307220 */ /* 0x080fe20000410000 */
[----:B------:R-:W-:Y:S01]  /*9b30*/  HADD2.F32 R45, -RZ, R45.H0_H0 ;  /* 0x2000002dff2d7230 */ /* 0x000fe20000004100 */
[--C-:B------:R-:W-:Y:S01]  /*9b40*/  SHF.R.U64 R38, R54, 0x10, R55.reuse ;  /* 0x0000001036267819 */ /* 0x100fe20000001237 */
[----:B------:R-:W-:Y:S02]  /*9b50*/  HADD2.F32 R40, -RZ, R13.H1_H1 ;  /* 0x3000000dff287230 */ /* 0x000fe40000004100 */
[C---:B------:R-:W-:Y:S01]  /*9b60*/  FMUL.FTZ R46, R15.reuse, R46 ;  /* 0x0000002e0f2e7220 */ /* 0x040fe20000410000 */
[----:B------:R-:W-:Y:S02]  /*9b70*/  HADD2.F32 R44, -RZ, R142.H1_H1 ;  /* 0x3000008eff2c7230 */ /* 0x000fe40000004100 */
[-C--:B------:R-:W-:Y:S01]  /*9b80*/  FMUL.FTZ R47, R42, R45.reuse ;  /* 0x0000002d2a2f7220 */ /* 0x080fe20000410000 */
[----:B------:R-:W-:Y:S02]  /*9b90*/  HADD2.F32 R43, -RZ, R52.H0_H0 ;  /* 0x20000034ff2b7230 */ /* 0x000fe40000004100 */
[----:B------:R-:W-:Y:S01]  /*9ba0*/  FMUL.FTZ R45, R40, R45 ;  /* 0x0000002d282d7220 */ /* 0x000fe20000410000 */
[----:B------:R-:W-:Y:S01]  /*9bb0*/  SHF.R.U32.HI R54, RZ, 0x10, R55 ;  /* 0x00000010ff367819 */ /* 0x000fe20000011637 */
[-C--:B------:R-:W-:Y:S01]  /*9bc0*/  FFMA.FTZ R13, R15, R44.reuse, -R48 ;  /* 0x0000002c0f0d7223 */ /* 0x080fe20000010830 */
[----:B------:R-:W-:Y:S01]  /*9bd0*/  FFMA.FTZ R15, R41, R44, R46 ;  /* 0x0000002c290f7223 */ /* 0x000fe2000001002e */
[----:B------:R-:W-:Y:S01]  /*9be0*/  FFMA.FTZ R42, R42, R43, R45 ;  /* 0x0000002b2a2a7223 */ /* 0x000fe2000001002d */
[----:B------:R-:W-:-:S02]  /*9bf0*/  HADD2.F32 R50, -RZ, R143.H1_H1 ;  /* 0x3000008fff327230 */ /* 0x000fc40000004100 */
[----:B------:R-:W-:Y:S01]  /*9c00*/  FFMA.FTZ R40, R40, R43, -R47 ;  /* 0x0000002b28287223 */ /* 0x000fe2000001082f */
[--C-:B------:R-:W-:Y:S01]  /*9c10*/  HADD2.F32 R41, -RZ, R31.reuse.H0_H0 ;  /* 0x2000001fff297230 */ /* 0x100fe20000004100 */
[----:B------:R-:W-:Y:S01]  /*9c20*/  SHF.R.U64 R37, R64, 0x10, R65 ;  /* 0x0000001040257819 */ /* 0x000fe20000001241 */
[----:B------:R-:W-:Y:S02]  /*9c30*/  HADD2.F32 R46, -RZ, R31.H1_H1 ;  /* 0x3000001fff2e7230 */ /* 0x000fe40000004100 */
[--C-:B------:R-:W-:Y:S02]  /*9c40*/  HADD2.F32 R31, -RZ, R29.reuse.H0_H0 ;  /* 0x2000001dff1f7230 */ /* 0x100fe40000004100 */
[----:B------:R-:W-:Y:S01]  /*9c50*/  FMUL.FTZ R52, R41, R50 ;  /* 0x0000003229347220 */ /* 0x000fe20000410000 */
[----:B------:R-:W-:Y:S01]  /*9c60*/  HADD2.F32 R45, -RZ, R66.H0_H0 ;  /* 0x20000042ff2d7230 */ /* 0x000fe20000004100 */
[----:B------:R-:W-:Y:S01]  /*9c70*/  F2FP.F16.F32.PACK_AB R13, R40, R13 ;  /* 0x0000000d280d723e */ /* 0x000fe200000000ff */
[----:B------:R-:W-:-:S02]  /*9c80*/  HADD2.F32 R44, -RZ, R29.H1_H1 ;  /* 0x3000001dff2c7230 */ /* 0x000fc40000004100 */
[C---:B------:R-:W-:Y:S01]  /*9c90*/  FMUL.FTZ R50, R31.reuse, R50 ;  /* 0x000000321f327220 */ /* 0x040fe20000410000 */
[----:B------:R-:W-:Y:S02]  /*9ca0*/  HADD2.F32 R48, -RZ, R141.H1_H1 ;  /* 0x3000008dff307230 */ /* 0x000fe40000004100 */
[-C--:B------:R-:W-:Y:S01]  /*9cb0*/  FMUL.FTZ R47, R46, R45.reuse ;  /* 0x0000002d2e2f7220 */ /* 0x080fe20000410000 */
[----:B------:R-:W-:Y:S02]  /*9cc0*/  HADD2.F32 R43, -RZ, R54.H0_H0 ;  /* 0x20000036ff2b7230 */ /* 0x000fe40000004100 */
[C---:B------:R-:W-:Y:S01]  /*9cd0*/  FMUL.FTZ R45, R44.reuse, R45 ;  /* 0x0000002d2c2d7220 */ /* 0x040fe20000410000 */
[----:B------:R-:W-:Y:S02]  /*9ce0*/  HADD2.F32 R144, -RZ, R144.H0_H0 ;  /* 0x20000090ff907230 */ /* 0x000fe40000004100 */
[-C--:B------:R-:W-:Y:S01]  /*9cf0*/  FFMA.FTZ R29, R31, R48.reuse, -R52 ;  /* 0x000000301f1d7223 */ /* 0x080fe20000010834 */
[----:B------:R-:W-:Y:S01]  /*9d00*/  FFMA.FTZ R31, R41, R48, R50 ;  /* 0x00000030291f7223 */ /* 0x000fe20000010032 */
[-C--:B------:R-:W-:Y:S01]  /*9d10*/  FFMA.FTZ R44, R44, R43.reuse, -R47 ;  /* 0x0000002b2c2c7223 */ /* 0x080fe2000001082f */
[----:B------:R-:W-:Y:S01]  /*9d20*/  FFMA.FTZ R46, R46, R43, R45 ;  /* 0x0000002b2e2e7223 */ /* 0x000fe2000001002d */
[----:B------:R-:W-:-:S02]  /*9d30*/  HADD2.F32 R47, -RZ, R37.H0_H0 ;  /* 0x20000025ff2f7230 */ /* 0x000fc40000004100 */
[----:B------:R-:W-:Y:S01]  /*9d40*/  HADD2.F32 R41, -RZ, R28.H0_H0 ;  /* 0x2000001cff297230 */ /* 0x000fe20000004100 */
[----:B------:R-:W-:Y:S01]  /*9d50*/  F2FP.F16.F32.PACK_AB R44, R44, R29 ;  /* 0x0000001d2c2c723e */ /* 0x000fe200000000ff */
[----:B------:R-:W-:Y:S01]  /*9d60*/  HADD2.F32 R37, -RZ, R12.H0_H0 ;  /* 0x2000000cff257230 */ /* 0x000fe20000004100 */
[----:B------:R-:W-:Y:S01]  /*9d70*/  F2FP.F16.F32.PACK_AB R29, R42, R15 ;  /* 0x0000000f2a1d723e */ /* 0x000fe200000000ff */
[----:B------:R-:W-:Y:S01]  /*9d80*/  HADD2.F32 R43, -RZ, R28.H1_H1 ;  /* 0x3000001cff2b7230 */ /* 0x000fe20000004100 */
[----:B------:R-:W-:Y:S01]  /*9d90*/  F2FP.F16.F32.PACK_AB R31, R46, R31 ;  /* 0x0000001f2e1f723e */ /* 0x000fe200000000ff */
[----:B------:R-:W-:Y:S02]  /*9da0*/  HADD2.F32 R142, -RZ, R142.H0_H0 ;  /* 0x2000008eff8e7230 */ /* 0x000fe40000004100 */
[----:B------:R-:W-:Y:S02]  /*9db0*/  HADD2.F32 R28, -RZ, R12.H1_H1 ;  /* 0x3000000cff1c7230 */ /* 0x000fe40000004100 */
[----:B------:R-:W-:Y:S01]  /*9dc0*/  FMUL.FTZ R12, R41, R144 ;  /* 0x00000090290c7220 */ /* 0x000fe20000410000 */
[----:B------:R-:W-:-:S02]  /*9dd0*/  HADD2.F32 R45, -RZ, R11.H0_H0 ;  /* 0x2000000bff2d7230 */ /* 0x000fc40000004100 */
[----:B------:R-:W-:Y:S01]  /*9de0*/  FMUL.FTZ R144, R37, R144 ;  /* 0x0000009025907220 */ /* 0x000fe20000410000 */
[-C--:B------:R-:W-:Y:S01]  /*9df0*/  FMUL.FTZ R49, R43, R47.reuse ;  /* 0x0000002f2b317220 */ /* 0x080fe20000410000 */
[-C--:B------:R-:W-:Y:S01]  /*9e00*/  FFMA.FTZ R11, R37, R142.reuse, -R12 ;  /* 0x0000008e250b7223 */ /* 0x080fe2000001080c */
[C---:B------:R-:W-:Y:S01]  /*9e10*/  FMUL.FTZ R50, R28.reuse, R47 ;  /* 0x0000002f1c327220 */ /* 0x040fe20000410000 */
[----:B------:R-:W-:Y:S01]  /*9e20*/  FFMA.FTZ R12, R41, R142, R144 ;  /* 0x0000008e290c7223 */ /* 0x000fe20000010090 */
[-C--:B------:R-:W-:Y:S01]  /*9e30*/  FFMA.FTZ R48, R28, R45.reuse, -R49 ;  /* 0x0000002d1c307223 */ /* 0x080fe20000010831 */
[----:B------:R-:W-:Y:S02]  /*9e40*/  HADD2.F32 R37, -RZ, R30.H0_H0 ;  /* 0x2000001eff257230 */ /* 0x000fe40000004100 */
[----:B------:R-:W-:Y:S01]  /*9e50*/  FFMA.FTZ R43, R43, R45, R50 ;  /* 0x0000002d2b2b7223 */ /* 0x000fe20000010032 */
[----:B------:R-:W-:Y:S02]  /*9e60*/  HADD2.F32 R41, -RZ, R39.H0_H0 ;  /* 0x20000027ff297230 */ /* 0x000fe40000004100 */
[----:B------:R-:W-:Y:S01]  /*9e70*/  HADD2.F32 R28, -RZ, R14.H0_H0 ;  /* 0x2000000eff1c7230 */ /* 0x000fe20000004100 */
[----:B------:R-:W-:Y:S01]  /*9e80*/  F2FP.F16.F32.PACK_AB R48, R48, R11 ;  /* 0x0000000b3030723e */ /* 0x000fe200000000ff */
[----:B------:R-:W-:-:S02]  /*9e90*/  HADD2.F32 R30, -RZ, R30.H1_H1 ;  /* 0x3000001eff1e7230 */ /* 0x000fc40000004100 */
[----:B------:R-:W-:Y:S02]  /*9ea0*/  HADD2.F32 R143, -RZ, R143.H0_H0 ;  /* 0x2000008fff8f7230 */ /* 0x000fe40000004100 */
[----:B------:R-:W-:Y:S02]  /*9eb0*/  HADD2.F32 R14, -RZ, R14.H1_H1 ;  /* 0x3000000eff0e7230 */ /* 0x000fe40000004100 */
[----:B------:R-:W-:Y:S01]  /*9ec0*/  FMUL.FTZ R47, R30, R41 ;  /* 0x000000291e2f7220 */ /* 0x000fe20000410000 */
[----:B------:R-:W-:Y:S02]  /*9ed0*/  HADD2.F32 R141, -RZ, R141.H0_H0 ;  /* 0x2000008dff8d7230 */ /* 0x000fe40000004100 */
[-C--:B------:R-:W-:Y:S01]  /*9ee0*/  FMUL.FTZ R45, R37, R143.reuse ;  /* 0x0000008f252d7220 */ /* 0x080fe20000410000 */
[----:B------:R-:W-:Y:S02]  /*9ef0*/  HADD2.F32 R39, -RZ, R38.H0_H0 ;  /* 0x20000026ff277230 */ /* 0x000fe40000004100 */
[----:B------:R-:W-:Y:S01]  /*9f00*/  FMUL.FTZ R38, R28, R143 ;  /* 0x0000008f1c267220 */ /* 0x000fe20000410000 */
[----:B------:R-:W-:Y:S01]  /*9f10*/  FMUL.FTZ R41, R14, R41 ;  /* 0x000000290e297220 */ /* 0x000fe20000410000 */
[-C--:B------:R-:W-:Y:S01]  /*9f20*/  FFMA.FTZ R45, R28, R141.reuse, -R45 ;  /* 0x0000008d1c2d7223 */ /* 0x080fe2000001082d */
[----:B------:R-:W-:Y:S01]  /*9f30*/  F2FP.F16.F32.PACK_AB R28, R43, R12 ;  /* 0x0000000c2b1c723e */ /* 0x000fe200000000ff */
[----:B------:R-:W-:Y:S01]  /*9f40*/  FFMA.FTZ R38, R37, R141, R38 ;  /* 0x0000008d25267223 */ /* 0x000fe20000010026 */
[-C--:B------:R-:W-:Y:S01]  /*9f50*/  FFMA.FTZ R14, R14, R39.reuse, -R47 ;  /* 0x000000270e0e7223 */ /* 0x080fe2000001082f */
[----:B------:R-:W-:Y:S01]  /*9f60*/  FFMA.FTZ R41, R30, R39, R41 ;  /* 0x000000271e297223 */ /* 0x000fe20000010029 */
[----:B------:R-:W-:Y:S01]  /*9f70*/  MOV R12, R48 ;  /* 0x00000030000c7202 */ /* 0x000fe20000000f00 */
[----:B------:R-:W-:-:S02]  /*9f80*/  IMAD.MOV.U32 R15, RZ, RZ, R44 ;  /* 0x000000ffff0f7224 */ /* 0x000fc400078e002c */
[----:B------:R-:W-:Y:S02]  /*9f90*/  F2FP.F16.F32.PACK_AB R14, R14, R45 ;  /* 0x0000002d0e0e723e */ /* 0x000fe400000000ff */
[----:B------:R-:W-:-:S07]  /*9fa0*/  F2FP.F16.F32.PACK_AB R30, R41, R38 ;  /* 0x00000026291e723e */ /* 0x000fce00000000ff */
.L_x_2753:
[----:B------:R-:W-:Y:S05]  /*9fb0*/  BSYNC B1 ;  /* 0x0000000000017941 */ /* 0x000fea0003800000 */
.L_x_2752:
[----:B-1----:R1:W-:Y:S01]  /*9fc0*/  ST.E.128 desc[UR60][R34.64], R12 ;  /* 0x0000000c22007985 */ /* 0x0023e2000c101d3c */
[----:B------:R-:W-:-:S13]  /*9fd0*/  ISETP.GE.AND P4, PT, R36, R133, PT ;  /* 0x000000852400720c */ /* 0x000fda0003f86270 */
[----:B------:R-:W-:Y:S05]  /*9fe0*/  @P4 BRA `(.L_x_2700) ;  /* 0x0000000400e04947 */ /* 0x000fea0003800000 */
[----:B------:R-:W-:-:S05]  /*9ff0*/  IMAD.WIDE R32, R36, 0x2, R32 ;  /* 0x0000000224207825 */ /* 0x000fca00078e0220 */
[----:B--2---:R2:W-:Y:S01]  /*a000*/  ST.E.128 desc[UR60][R32.64], R28 ;  /* 0x0000001c20007985 */ /* 0x0045e2000c101d3c */
[----:B------:R-:W-:Y:S05]  /*a010*/  BRA `(.L_x_2700) ;  /* 0x0000000400d47947 */ /* 0x000fea0003800000 */
.L_x_2665:
[----:B------:R-:W2:Y:S02]  /*a020*/  LDL R11, [R1+0x30] ;  /* 0x00003000010b7983 */ /* 0x000ea40000100800 */
[----:B--2---:R-:W-:-:S13]  /*a030*/  R2UR UR4, R11 ;  /* 0x000000000b0472ca */ /* 0x004fda00000e0000 */
[----:B------:R-:W-:-:S06]  /*a040*/  UISETP.NE.AND UP0, UPT, UR4, 0x3, UPT ;  /* 0x000000030400788c */ /* 0x000fcc000bf05270 */
[----:B------:R-:W-:-:S13]  /*a050*/  PLOP3.LUT P0, PT, PT, PT, UP0, 0x80, 0x0 ;  /* 0x000000000000781c */ /* 0x000fda0003f0f008 */
[----:B------:R-:W-:Y:S05]  /*a060*/  @!P0 BRA `(.L_x_2754) ;  /* 0x0000000000048947 */ /* 0x000fea0003800000 */
[----:B------:R-:W-:Y:S01]  /*a070*/  BPT.TRAP 0x1 ;  /* 0x000000040000795c */ /* 0x000fe20000300000 */
.L_x_2754:
[----:B------:R-:W-:Y:S01]  /*a080*/  IMAD R84, R18, 0x8, R2 ;  /* 0x0000000812547824 */ /* 0x000fe200078e0202 */
[----:B------:R-:W-:Y:S01]  /*a090*/  SHF.L.U32 R85, R171, 0x1f, RZ ;  /* 0x0000001fab557819 */ /* 0x000fe200000006ff */
[----:B------:R-:W-:Y:S01]  /*a0a0*/  BSSY B1, `(.L_x_2755) ;  /* 0x0000004000017945 */ /* 0x000fe20003800000 */
[----:B------:R-:W-:Y:S02]  /*a0b0*/  SHF.R.S32.HI R81, RZ, 0x1f, R80 ;  /* 0x0000001fff517819 */ /* 0x000fe40000011450 */
[----:B------:R-:W0:Y:S02]  /*a0c0*/  SYNCS.PHASECHK.TRANS64.TRYWAIT P4, [R84+URZ+0x2a890], R85 ;  /* 0x02a89055540075a7 */ /* 0x000e24000808017f */
[----:B0-----:R-:W-:Y:S05]  /*a0d0*/  @!P4 BRA `(.L_x_2756) ;  /* 0x000001bc0044c947 */ /* 0x001fea0003800000 */
.L_x_3041:
[----:B------:R-:W-:Y:S05]  /*a0e0*/  BSYNC B1 ;  /* 0x0000000000017941 */ /* 0x000fea0003800000 */
.L_x_2755:
        /* <DEDUP_REMOVED lines=25> */
.L_x_3045:
        /* <DEDUP_REMOVED lines=8> */
[----:B------:R-:W-:Y:S01]  /*a300*/  @!P5 SHF.L.U32 R11, R166, 0x3, RZ ;  /* 0x00000003a60bd819 */ /* 0x000fe200000006ff */
        /* <DEDUP_REMOVED lines=28> */
.L_x_2759:
[----:B------:R-:W-:Y:S05]  /*a4d0*/  BSYNC B1 ;  /* 0x0000000000017941 */ /* 0x000fea0003800000 */
.L_x_2758:
[----:B------:R-:W-:-:S03]  /*a4e0*/  UMOV UR4, 0xffffffff ;  /* 0xffffffff00047882 */ /* 0x000fc60000000000 */
[----:B------:R-:W-:Y:S05]  /*a4f0*/  BRA.DIV UR4, `(.L_x_2760) ;  /* 0x000001ba049c7947 */ /* 0x000fea000b800000 */
[----:B-1----:R-:W1:Y:S04]  /*a500*/  SHFL.IDX PT, R33, R33, 0x1, 0x1c1f ;  /* 0x003c1f0021217f89 */ /* 0x002e6800000e0000 */
[----:B------:R-:W0:Y:S02]  /*a510*/  SHFL.IDX PT, R32, R32, 0x1, 0x1c1f ;  /* 0x003c1f0020207f89 */ /* 0x000e2400000e0000 */
.L_x_3049:
        /* <DEDUP_REMOVED lines=8> */
[----:B------:R-:W-:Y:S01]  /*a5a0*/  @!P5 SHF.L.U32 R11, R166, 0x3, RZ ;  /* 0x00000003a60bd819 */ /* 0x000fe200000006ff */
        /* <DEDUP_REMOVED lines=28> */
.L_x_2700:
[----:B------:R-:W-:Y:S05]  /*a770*/  BSYNC B0 ;  /* 0x0000000000007941 */ /* 0x000fea0003800000 */
.L_x_2664:
        /* <DEDUP_REMOVED lines=12> */
[----:B------:R-:W-:-:S04]  /*a840*/  @!P4 IADD3 R11, R84, 0x2a8a0, RZ ;  /* 0x0002a8a0540bc810 */ /* 0x000fc80007ffe0ff */
[----:B------:R-:W-:-:S04]  /*a850*/  @!P4 PRMT R11, RZ, 0x654, R11 ;  /* 0x00000654ff0bc816 */ /* 0x000fc8000000000b */
[----:B------:R0:W-:Y:S01]  /*a860*/  @!P4 SYNCS.ARRIVE.TRANS64.RED.A1T0 RZ, [R11+URZ], RZ ;  /* 0x000000ff0bffc9a7 */ /* 0x0001e2000810043f */
[----:B------:R-:W-:Y:S05]  /*a870*/  @!P0 BRA `(.L_x_2762) ;  /* 0x0000000000048947 */ /* 0x000fea0003800000 */
[----:B------:R-:W-:Y:S01]  /*a880*/  BPT.TRAP 0x1 ;  /* 0x000000040000795c */ /* 0x000fe20000300000 */
.L_x_2762:
[----:B------:R-:W-:Y:S05]  /*a890*/  BSYNC B0 ;  /* 0x0000000000007941 */ /* 0x000fea0003800000 */
.L_x_2761:
[----:B------:R-:W3:Y:S01]  /*a8a0*/  SYNCS.PHASECHK.TRANS64.TRYWAIT P0, [R84+URZ+0x2a8b0], R85 ;  /* 0x02a8b055540075a7 */ /* 0x000ee2000800017f */
[----:B------:R-:W-:Y:S04]  /*a8b0*/  BSSY B0, `(.L_x_2763) ;  /* 0x0000002000007945 */ /* 0x000fe80003800000 */
[----:B---3--:R-:W-:Y:S05]  /*a8c0*/  @!P0 BRA `(.L_x_2764) ;  /* 0x000001b400f48947 */ /* 0x008fea0003800000 */
.L_x_3050:
[----:B------:R-:W-:Y:S05]  /*a8d0*/  BSYNC B0 ;  /* 0x0000000000007941 */ /* 0x000fea0003800000 */
.L_x_2763:
        /* <DEDUP_REMOVED lines=20> */
[----:B------:R-:W-:Y:S01]  /*aa20*/  IMAD R33, R11, 0x2, R120 ;  /* 0x000000020b217824 */ /* 0x000fe200078e0278 */
[----:B------:R-:W-:Y:S01]  /*aa30*/  LEA.HI.X R32, R12, UR7, R15, 0x1, P5 ;  /* 0x000000070c207c11 */ /* 0x000fe2000a8f0c0f */
[----:B------:R0:W1:Y:S01]  /*aa40*/  SHFL.IDX PT, R28, R27, RZ, 0x1c1f ;  /* 0x001c1fff1b1c7589 */ /* 0x00006200000e0000 */
[----:B------:R-:W-:-:S03]  /*aa50*/  LEA R11, R13, R120, 0x1 ;  /* 0x000000780d0b7211 */ /* 0x000fc600078e08ff */
        /* <DEDUP_REMOVED lines=22> */
.L_x_2766:
[----:B------:R-:W-:Y:S05]  /*abc0*/  BSYNC B0 ;  /* 0x0000000000007941 */ /* 0x000fea0003800000 */
.L_x_2765:
        /* <DEDUP_REMOVED lines=25> */
.L_x_2768:
[----:B------:R-:W-:Y:S05]  /*ad60*/  BSYNC B0 ;  /* 0x0000000000007941 */ /* 0x000fea0003800000 */
.L_x_2767:
        /* <DEDUP_REMOVED lines=8> */
[----:B------:R-:W-:-:S03]  /*adf0*/  ISETP.NE.AND P5, PT, R122, RZ, PT ;  /* 0x000000ff7a00720c */ /* 0x000fc60003fa5270 */
[----:B------:R-:W-:Y:S02]  /*ae00*/  @!P4 PRMT R84, RZ, 0x654, R84 ;  /* 0x00000654ff54c816 */ /* 0x000fe40000000054 */
[----:B------:R-:W-:Y:S02]  /*ae10*/  IADD3 R18, R18, 0x1, RZ ;  /* 0x0000000112127810 */ /* 0x000fe40007ffe0ff */
[----:B------:R-:W-:Y:S01]  /*ae20*/  PLOP3.LUT P0, PT, PT, PT, PT, 0x8, 0x0 ;  /* 0x000000000000781c */ /* 0x000fe20003f0e170 */
[----:B------:R3:W-:Y:S01]  /*ae30*/  @!P4 SYNCS.ARRIVE.TRANS64.RED.A1T0 RZ, [R84+URZ], RZ ;  /* 0x000000ff54ffc9a7 */ /* 0x0007e2000810043f */
[----:B------:R-:W-:-:S04]  /*ae40*/  ISETP.NE.AND P4, PT, R18, 0x2, PT ;  /* 0x000000021200780c */ /* 0x000fc80003f85270 */
[----:B--2---:R-:W-:Y:S02]  /*ae50*/  SEL R12, RZ, 0x1, P4 ;  /* 0x00000001ff0c7807 */ /* 0x004fe40002000000 */
[----:B------:R-:W-:Y:S02]  /*ae60*/  SEL R18, R18, RZ, P4 ;  /* 0x000000ff12127207 */ /* 0x000fe40002000000 */
[----:B------:R-:W-:Y:S01]  /*ae70*/  LOP3.LUT R171, R171, R12, RZ, 0x3c, !PT ;  /* 0x0000000cabab7212 */ /* 0x000fe200078e3cff */
[----:B---3--:R-:W-:Y:S06]  /*ae80*/  @P5 BRA `(.L_x_2769) ;  /* 0xffffff7c00205947 */ /* 0x008fec000383ffff */
.L_x_2659:
[----:B------:R-:W2:Y:S01]  /*ae90*/  LDC R0, c[0x0][0x448] ;  /* 0x00011200ff007b82 */ /* 0x000ea20000000800 */
[----:B------:R-:W-:Y:S01]  /*aea0*/  BSSY B0, `(.L_x_2770) ;  /* 0x0000011000007945 */ /* 0x000fe20003800000 */
[----:B------:R-:W-:Y:S02]  /*aeb0*/  MOV R72, RZ ;  /* 0x000000ff00487202 */ /* 0x000fe40000000f00 */
[----:B--2---:R-:W-:Y:S01]  /*aec0*/  ISETP.NE.AND P1, PT, R0, 0x1, PT ;  /* 0x000000010000780c */ /* 0x004fe20003f25270 */
[----:B------:R-:W-:-:S12]  /*aed0*/  VIADD R0, R186, 0x7f ;  /* 0x0000007fba007836 */ /* 0x000fd80000000000 */
[----:B------:R-:W2:Y:S08]  /*aee0*/  @P1 LDC R3, c[0x0][0x44c] ;  /* 0x00011300ff031b82 */ /* 0x000eb00000000800 */
[----:B------:R-:W3:Y:S01]  /*aef0*/  @P1 LDC R4, c[0x0][0x450] ;  /* 0x00011400ff041b82 */ /* 0x000ee20000000800 */
[----:B--2---:R-:W-:-:S05]  /*af00*/  @P1 IMAD.HI.U32 R3, R0, R3, RZ ;  /* 0x0000000300031227 */ /* 0x004fca00078e00ff */
[----:B---3--:R-:W-:-:S05]  /*af10*/  @P1 SHF.R.U32.HI R0, RZ, R4, R3 ;  /* 0x00000004ff001219 */ /* 0x008fca0000011603 */
[----:B------:R-:W-:-:S04]  /*af20*/  IMAD.IADD R0, R195, 0x1, R0 ;  /* 0x00000001c3007824 */ /* 0x000fc800078e0200 */
[----:B------:R-:W-:-:S05]  /*af30*/  IMAD.HI R0, R0, 0x2aaaaaab, RZ ;  /* 0x2aaaaaab00007827 */ /* 0x000fca00078e02ff */
[----:B------:R-:W-:-:S04]  /*af40*/  SHF.R.U32.HI R3, RZ, 0x1f, R0 ;  /* 0x0000001fff037819 */ /* 0x000fc80000011600 */
[----:B------:R-:W-:-:S04]  /*af50*/  LEA.HI.SX32 R3, R0, R3, 0x1c ;  /* 0x0000000300037211 */ /* 0x000fc800078fe2ff */
[----:B------:R-:W-:-:S04]  /*af60*/  VIMNMX R196, R196, R3, PT ;  /* 0x00000003c4c47248 */ /* 0x000fc80003fe0100 */
[----:B------:R-:W-:Y:S01]  /*af70*/  ISETP.GE.AND P1, PT, R196, 0x1, PT ;  /* 0x00000001c400780c */ /* 0x000fe20003f26270 */
[----:B------:R-:W-:-:S12]  /*af80*/  @P0 BRA `(.L_x_2771) ;  /* 0x0000000000080947 */ /* 0x000fd80003800000 */
[----:B------:R-:W2:Y:S02]  /*af90*/  FENCE.VIEW.ASYNC.G ;  /* 0x00000000000073c6 */ /* 0x000ea40000000100 */
[----:B--2---:R-:W-:Y:S06]  /*afa0*/  BAR.ARV 0xc, 0x180 ;  /* 0x0306000000007b1d */ /* 0x004fec0000002000 */
.L_x_2771:
[----:B------:R-:W-:Y:S05]  /*afb0*/  BSYNC B0 ;  /* 0x0000000000007941 */ /* 0x000fea0003800000 */
.L_x_2770:
[----:B------:R-:W-:Y:S04]  /*afc0*/  BSSY B0, `(.L_x_2772) ;  /* 0x000001f000007945 */ /* 0x000fe80003800000 */
[----:B------:R-:W-:Y:S05]  /*afd0*/  @!P1 BRA `(.L_x_2773) ;  /* 0x0000000000749947 */ /* 0x000fea0003800000 */
[----:B------:R-:W-:Y:S01]  /*afe0*/  ISETP.NE.AND P0, PT, R201, RZ, PT ;  /* 0x000000ffc900720c */ /* 0x000fe20003f05270 */
[----:B------:R-:W-:-:S03]  /*aff0*/  ULDC UR4, c[0x0][0x9f0] ;  /* 0x00027c0000047ab9 */ /* 0x000fc60000000800 */
[----:B------:R-:W-:-:S04]  /*b000*/  SEL R9, R201, UR4, P0 ;  /* 0x00000004c9097c07 */ /* 0x000fc80008000000 */
[-C--:B------:R-:W-:Y:S02]  /*b010*/  IABS R6, R9.reuse ;  /* 0x0000000900067213 */ /* 0x080fe40000000000 */
[----:B------:R-:W-:Y:S02]  /*b020*/  IADD3 R0, R9, -0x1, R196 ;  /* 0xffffffff09007810 */ /* 0x000fe40007ffe0c4 */
[----:B------:R-:W2:Y:S01]  /*b030*/  I2F.RP R3, R6 ;  /* 0x0000000600037306 */ /* 0x000ea20000209400 */
[-C--:B------:R-:W-:Y:S02]  /*b040*/  IABS R10, R9.reuse ;  /* 0x00000009000a7213 */ /* 0x080fe40000000000 */
[----:B------:R-:W-:Y:S02]  /*b050*/  IABS R8, R0 ;  /* 0x0000000000087213 */ /* 0x000fe40000000000 */
[----:B------:R-:W-:-:S04]  /*b060*/  LOP3.LUT R0, R0, R9, RZ, 0x3c, !PT ;  /* 0x0000000900007212 */ /* 0x000fc800078e3cff */
[----:B------:R-:W-:Y:S01]  /*b070*/  ISETP.GE.AND P2, PT, R0, RZ, PT ;  /* 0x000000ff0000720c */ /* 0x000fe20003f46270 */
[----:B--2---:R-:W2:Y:S02]  /*b080*/  MUFU.RCP R3, R3 ;  /* 0x0000000300037308 */ /* 0x004ea40000001000 */
[----:B--2---:R-:W-:Y:S01]  /*b090*/  VIADD R4, R3, 0xffffffe ;  /* 0x0ffffffe03047836 */ /* 0x004fe20000000000 */
[----:B------:R-:W-:-:S05]  /*b0a0*/  IADD3 R3, RZ, -R10, RZ ;  /* 0x8000000aff037210 */ /* 0x000fca0007ffe0ff */
[----:B------:R2:W3:Y:S02]  /*b0b0*/  F2I.FTZ.U32.TRUNC.NTZ R5, R4 ;  /* 0x0000000400057305 */ /* 0x0004e4000021f000 */
[----:B--2---:R-:W-:Y:S02]  /*b0c0*/  IMAD.MOV.U32 R4, RZ, RZ, RZ ;  /* 0x000000ffff047224 */ /* 0x004fe400078e00ff */
[----:B---3--:R-:W-:-:S04]  /*b0d0*/  IMAD.MOV R7, RZ, RZ, -R5 ;  /* 0x000000ffff077224 */ /* 0x008fc800078e0a05 */
[----:B------:R-:W-:-:S04]  /*b0e0*/  IMAD R7, R7, R6, RZ ;  /* 0x0000000607077224 */ /* 0x000fc800078e02ff */
[----:B------:R-:W-:-:S06]  /*b0f0*/  IMAD.HI.U32 R5, R5, R7, R4 ;  /* 0x0000000705057227 */ /* 0x000fcc00078e0004 */
        /* <DEDUP_REMOVED lines=11> */
.L_x_2773:
[----:B------:R-:W-:Y:S05]  /*b1b0*/  BSYNC B0 ;  /* 0x0000000000007941 */ /* 0x000fea0003800000 */
.L_x_2772:
[-C--:B------:R-:W-:Y:S01]  /*b1c0*/  IMAD R185, R207, R72.reuse, RZ ;  /* 0x00000048cfb97224 */ /* 0x080fe200078e02ff */
        /* <DEDUP_REMOVED lines=43> */
[----:B--2---:R-:W-:-:S05]  /*b480*/  LEA.HI R3, R0, R0, RZ, 0x1 ;  /* 0x0000000000037211 */ /* 0x004fca00078f08ff */
[----:B------:R-:W-:Y:S02]  /*b490*/  PLOP3.LUT P0, PT, PT, PT, UP0, 0x80, 0x0 ;  /* 0x000000000000781c */ /* 0x000fe40003f0f008 */
[----:B------:R-:W-:-:S04]  /*b4a0*/  LOP3.LUT R3, R3, 0x1e, RZ, 0xc0, !PT ;  /* 0x0000001e03037812 */ /* 0x000fc800078ec0ff */
[----:B------:R-:W-:-:S04]  /*b4b0*/  IADD3 R3, R0, -R3, RZ ;  /* 0x8000000300037210 */ /* 0x000fc80007ffe0ff */
        /* <DEDUP_REMOVED lines=19> */
[----:B012-45:R-:W-:Y:S05]  /*b5f0*/  CALL.ABS.NOINC R14 ;  /* 0x000000000e007343 */ /* 0x037fea0003c00000 */
.L_x_2775:
        /* <DEDUP_REMOVED lines=12> */
.L_x_2779:
[----:B---3--:R3:W0:Y:S02]  /*b6c0*/  SYNCS.PHASECHK.TRANS64.TRYWAIT P0, [R2+URZ+0x2a800], R3 ;  /* 0x02a80003020075a7 */ /* 0x008624000800017f */
[----:B0-----:R-:W-:Y:S05]  /*b6d0*/  @!P0 NANOSLEEP.SYNCS 0x989680 ;  /* 0x009896800000895d */ /* 0x001fea0003900000 */
[----:B------:R-:W0:Y:S02]  /*b6e0*/  @!P0 SYNCS.PHASECHK.TRANS64 P0, [R2+URZ+0x2a800], R3 ;  /* 0x02a80003020085a7 */ /* 0x000e24000800007f */
[----:B0-----:R-:W-:Y:S05]  /*b6f0*/  @!P0 BRA `(.L_x_2779) ;  /* 0xfffffffc00f08947 */ /* 0x001fea000383ffff */
.L_x_2778:
[----:B------:R-:W-:Y:S05]  /*b700*/  BSYNC B0 ;  /* 0x0000000000007941 */ /* 0x000fea0003800000 */
.L_x_2777:
[----:B------:R-:W-:Y:S05]  /*b710*/  BRA `(.L_x_2780) ;  /* 0x0000006c005c7947 */ /* 0x000fea0003800000 */
.L_x_2776:
        /* <DEDUP_REMOVED lines=13> */
[----:B0-----:R-:W-:Y:S01]  /*b7f0*/  IMAD.IADD R27, R3, 0x1, R25 ;  /* 0x00000001031b7824 */ /* 0x001fe200078e0219 */
[----:B----4-:R-:W-:Y:S01]  /*b800*/  IADD3 R29, R5, R141, RZ ;  /* 0x0000008d051d7210 */ /* 0x010fe20007ffe0ff */
[----:B------:R-:W-:Y:S06]  /*b810*/  @!P0 BRA `(.L_x_2781) ;  /* 0x0000000000408947 */ /* 0x000fec0003800000 */
        /* <DEDUP_REMOVED lines=15> */
[----:B01----:R-:W-:Y:S05]  /*b910*/  CALL.ABS.NOINC R14 ;  /* 0x000000000e007343 */ /* 0x003fea0003c00000 */
.L_x_2781:
[----:B------:R-:W-:Y:S01]  /*b920*/  ULDC.U8 UR4, c[0x0][0x410] ;  /* 0x0001040000047ab9 */ /* 0x000fe20000000000 */
[----:B------:R-:W-:Y:S01]  /*b930*/  BSSY B0, `(.L_x_2782) ;  /* 0x00006ad000007945 */ /* 0x000fe20003800000 */
[----:B------:R-:W-:Y:S01]  /*b940*/  ISETP.NE.AND P0, PT, RZ, UR4, PT ;  /* 0x00000004ff007c0c */ /* 0x000fe2000bf05270 */
[----:B------:R-:W-:-:S12]  /*b950*/  IMAD.IADD R69, R170, 0x1, R186 ;  /* 0x00000001aa457824 */ /* 0x000fd800078e02ba */
[----:B------:R-:W-:Y:S05]  /*b960*/  @!P0 BRA `(.L_x_2783) ;  /* 0x0000003400848947 */ /* 0x000fea0003800000 */
[----:B------:R-:W0:Y:S01]  /*b970*/  LDC R10, c[0x0][0x448] ;  /* 0x00011200ff0a7b82 */ /* 0x000e220000000800 */
[----:B------:R-:W-:Y:S01]  /*b980*/  IMAD R3, R206, 0x40, R69 ;  /* 0x00000040ce037824 */ /* 0x000fe200078e0245 */
[----:B------:R-:W-:Y:S01]  /*b990*/  ULDC.64 UR4, c[0x0][0x3f8] ;  /* 0x0000fe0000047ab9 */ /* 0x000fe20000000a00 */
[----:B------:R-:W-:Y:S01]  /*b9a0*/  ULDC.64 UR6, c[0x0][0x408] ;  /* 0x0001020000067ab9 */ /* 0x000fe20000000a00 */
[----:B------:R-:W-:Y:S01]  /*b9b0*/  MOV R4, R24 ;  /* 0x0000001800047202 */ /* 0x000fe20000000f00 */
[----:B------:R-:W-:Y:S01]  /*b9c0*/  IMAD.MOV.U32 R6, RZ, RZ, R140 ;  /* 0x000000ffff067224 */ /* 0x000fe200078e008c */
[----:B------:R-:W-:Y:S02]  /*b9d0*/  MOV R7, R29 ;  /* 0x0000001d00077202 */ /* 0x000fe40000000f00 */
[----:B------:R-:W-:Y:S02]  /*b9e0*/  SHF.R.S32.HI R76, RZ, 0x1f, R175 ;  /* 0x0000001fff4c7819 */ /* 0x000fe400000114af */
[----:B------:R-:W-:-:S02]  /*b9f0*/  SHF.R.S32.HI R74, RZ, 0x1f, R173 ;  /* 0x0000001fff4a7819 */ /* 0x000fc400000114ad */
[----:B------:R-:W-:Y:S02]  /*ba00*/  SHF.R.S32.HI R73, RZ, 0x1f, R172 ;  /* 0x0000001fff497819 */ /* 0x000fe400000114ac */
[----:B------:R-:W-:Y:S02]  /*ba10*/  SHF.R.S32.HI R75, RZ, 0x1f, R174 ;  /* 0x0000001fff4b7819 */ /* 0x000fe400000114ae */
[----:B0-----:R-:W-:-:S13]  /*ba20*/  ISETP.NE.AND P0, PT, R10, 0x1, PT ;  /* 0x000000010a00780c */ /* 0x001fda0003f05270 */
[----:B------:R-:W0:Y:S08]  /*ba30*/  @P0 LDC R0, c[0x0][0x44c] ;  /* 0x00011300ff000b82 */ /* 0x000e300000000800 */
[----:B------:R-:W2:Y:S01]  /*ba40*/  @P0 LDC R5, c[0x0][0x450] ;  /* 0x00011400ff050b82 */ /* 0x000ea20000000800 */
[----:B0-----:R-:W-:-:S05]  /*ba50*/  @P0 IMAD.HI.U32 R0, R3, R0, RZ ;  /* 0x0000000003000227 */ /* 0x001fca00078e00ff */
[----:B--2---:R-:W-:Y:S01]  /*ba60*/  @P0 SHF.R.U32.HI R3, RZ, R5, R0 ;  /* 0x00000005ff030219 */ /* 0x004fe20000011600 */
        /* <DEDUP_REMOVED lines=18> */
[----:B------:R0:W2:Y:S04]  /*bb90*/  SHFL.IDX PT, R9, R0, RZ, 0x1c1f ;  /* 0x001c1fff00097589 */ /* 0x0000a800000e0000 */
[----:B------:R0:W3:Y:S04]  /*bba0*/  SHFL.IDX PT, R8, R65, RZ, 0x1c1f ;  /* 0x001c1fff41087589 */ /* 0x0000e800000e0000 */
[----:B------:R0:W4:Y:S04]  /*bbb0*/  SHFL.IDX PT, R30, R63, RZ, 0x1c1f ;  /* 0x001c1fff3f1e7589 */ /* 0x00012800000e0000 */
[----:B------:R0:W0:Y:S02]  /*bbc0*/  SHFL.IDX PT, R31, R3, RZ, 0x1c1f ;  /* 0x001c1fff031f7589 */ /* 0x00002400000e0000 */
.L_x_3056:
        /* <DEDUP_REMOVED lines=24> */
[C---:B------:R-:W-:Y:S02]  /*bd50*/  @!P3 SHF.L.U32 R26, R175.reuse, 0x1, RZ ;  /* 0x00000001af1ab819 */ /* 0x040fe400000006ff */
[----:B------:R-:W-:Y:S02]  /*bd60*/  @!P3 SHF.L.U64.HI R5, R175, 0x1, R76 ;  /* 0x00000001af05b819 */ /* 0x000fe4000001024c */
[C---:B------:R-:W-:Y:S01]  /*bd70*/  @!P2 IMAD.SHL.U32 R20, R173.reuse, 0x2, RZ ;  /* 0x00000002ad14a824 */ /* 0x040fe200078e00ff */
[----:B-1-3--:R-:W-:Y:S01]  /*bd80*/  @!P3 IADD3 R28, P6, R8, R26, RZ ;  /* 0x0000001a081cb210 */ /* 0x00afe20007fde0ff */
[----:B------:R-:W-:Y:S01]  /*bd90*/  @!P1 IMAD.SHL.U32 R12, R174, 0x2, RZ ;  /* 0x00000002ae0c9824 */ /* 0x000fe200078e00ff */
[----:B------:R-:W-:Y:S01]  /*bda0*/  @!P2 SHF.L.U64.HI R4, R173, 0x1, R74 ;  /* 0x00000001ad04a819 */ /* 0x000fe2000001024a */
[----:B------:R-:W-:Y:S01]  /*bdb0*/  @!P0 IMAD.SHL.U32 R32, R172, 0x2, RZ ;  /* 0x00000002ac208824 */ /* 0x000fe200078e00ff */
[----:B--2---:R-:W-:Y:S01]  /*bdc0*/  @!P3 IADD3.X R29, R9, R5, RZ, P6, !PT ;  /* 0x00000005091db210 */ /* 0x004fe200037fe4ff */
[----:B----4-:R-:W-:Y:S01]  /*bdd0*/  @!P4 IMAD.MOV.U32 R7, RZ, RZ, R30 ;  /* 0x000000ffff07c224 */ /* 0x010fe200078e001e */
[----:B------:R-:W-:-:S02]  /*bde0*/  @!P2 IADD3 R24, P6, R8, R20, RZ ;  /* 0x000000140818a210 */ /* 0x000fc40007fde0ff */
[----:B0-----:R-:W-:Y:S02]  /*bdf0*/  @!P3 IADD3 R26, P5, R31, R26, RZ ;  /* 0x0000001a1f1ab210 */ /* 0x001fe40007fbe0ff */
[----:B------:R-:W-:Y:S01]  /*be00*/  @!P1 SHF.L.U64.HI R6, R174, 0x1, R75 ;  /* 0x00000001ae069819 */ /* 0x000fe2000001024b */
[----:B------:R-:W-:Y:S01]  /*be10*/  @!P2 IMAD.X R25, R9, 0x1, R4, P6 ;  /* 0x000000010919a824 */ /* 0x000fe200030e0604 */
[----:B------:R-:W-:Y:S01]  /*be20*/  @!P1 IADD3 R14, P6, R8, R12, RZ ;  /* 0x0000000c080e9210 */ /* 0x000fe20007fde0ff */
[----:B------:R-:W-:Y:S01]  /*be30*/  @!P3 IMAD.X R27, R30, 0x1, R5, P5 ;  /* 0x000000011e1bb824 */ /* 0x000fe200028e0605 */
[----:B------:R-:W-:Y:S01]  /*be40*/  @!P2 IADD3 R20, P5, R31, R20, RZ ;  /* 0x000000141f14a210 */ /* 0x000fe20007fbe0ff */
[----:B------:R-:W-:Y:S01]  /*be50*/  @!P4 IMAD.MOV.U32 R5, RZ, RZ, R9 ;  /* 0x000000ffff05c224 */ /* 0x000fe200078e0009 */
[----:B------:R-:W-:Y:S01]  /*be60*/  @!P0 SHF.L.U64.HI R34, R172, 0x1, R73 ;  /* 0x00000001ac228819 */ /* 0x000fe20000010249 */
[----:B------:R-:W-:Y:S01]  /*be70*/  @!P1 IMAD.X R15, R9, 0x1, R6, P6 ;  /* 0x00000001090f9824 */ /* 0x000fe200030e0606 */
[----:B------:R-:W-:-:S02]  /*be80*/  @!P2 IADD3.X R21, R30, R4, RZ, P5, !PT ;  /* 0x000000041e15a210 */ /* 0x000fc40002ffe4ff */
[----:B------:R-:W-:Y:S02]  /*be90*/  ISETP.GE.AND P5, PT, R176, UR4, PT ;  /* 0x00000004b0007c0c */ /* 0x000fe4000bfa6270 */
[----:B------:R-:W-:Y:S02]  /*bea0*/  @!P1 IADD3 R12, P6, R31, R12, RZ ;  /* 0x0000000c1f0c9210 */ /* 0x000fe40007fde0ff */
[----:B------:R-:W-:-:S03]  /*beb0*/  @!P4 MOV R4, R8 ;  /* 0x000000080004c202 */ /* 0x000fc60000000f00 */
[----:B------:R-:W-:Y:S01]  /*bec0*/  @!P1 IMAD.X R13, R30, 0x1, R6, P6 ;  /* 0x000000011e0d9824 */ /* 0x000fe200030e0606 */
[----:B------:R-:W-:Y:S01]  /*bed0*/  @!P0 IADD3 R10, P6, R8, R32, RZ ;  /* 0x00000020080a8210 */ /* 0x000fe20007fde0ff */
[----:B------:R-:W-:Y:S01]  /*bee0*/  @!P4 IMAD.WIDE R4, R160, 0x2, R4 ;  /* 0x00000002a004c825 */ /* 0x000fe200078e0204 */
[----:B------:R-:W-:-:S03]  /*bef0*/  @!P4 MOV R6, R31 ;  /* 0x0000001f0006c202 */ /* 0x000fc60000000f00 */
[----:B------:R-:W-:Y:S01]  /*bf00*/  @!P0 IMAD.X R11, R9, 0x1, R34, P6 ;  /* 0x00000001090b8824 */ /* 0x000fe200030e0622 */
[----:B------:R0:W5:Y:S01]  /*bf10*/  @!P4 LD.E.64 R60, desc[UR60][R4.64] ;  /* 0x0000003c043cc980 */ /* 0x000162000c101b00 */
[----:B------:R-:W-:Y:S01]  /*bf20*/  @!P4 IMAD.WIDE R6, R160, 0x2, R6 ;  /* 0x00000002a006c825 */ /* 0x000fe200078e0206 */
[----:B------:R-:W-:-:S04]  /*bf30*/  @!P5 SHF.L.U64.HI R33, R176, 0x1, R225 ;  /* 0x00000001b021d819 */ /* 0x000fc800000102e1 */
[----:B------:R1:W5:Y:S01]  /*bf40*/  @!P4 LD.E.64 R58, desc[UR60][R6.64] ;  /* 0x0000003c063ac980 */ /* 0x000362000c101b00 */
[----:B0-----:R-:W-:Y:S02]  /*bf50*/  @!P0 IADD3 R4, P6, R31, R32, RZ ;  /* 0x000000201f048210 */ /* 0x001fe40007fde0ff */
[----:B------:R-:W-:-:S03]  /*bf60*/  @!P5 SHF.L.U32 R32, R176, 0x1, RZ ;  /* 0x00000001b020d819 */ /* 0x000fc600000006ff */
[----:B------:R-:W-:Y:S01]  /*bf70*/  @!P0 IMAD.X R5, R30, 0x1, R34, P6 ;  /* 0x000000011e058824 */ /* 0x000fe200030e0622 */
[-C--:B-1----:R-:W-:Y:S02]  /*bf80*/  @!P5 IADD3 R6, P4, R8, R32.reuse, RZ ;  /* 0x000000200806d210 */ /* 0x082fe40007f9e0ff */
[----:B------:R-:W-:Y:S02]  /*bf90*/  @!P5 IADD3 R8, P6, R31, R32, RZ ;  /* 0x000000201f08d210 */ /* 0x000fe40007fde0ff */
[----:B------:R-:W-:Y:S02]  /*bfa0*/  CS2R R56, SRZ ;  /* 0x0000000000387805 */ /* 0x000fe4000001ff00 */
[----:B------:R-:W-:Y:S01]  /*bfb0*/  CS2R R54, SRZ ;  /* 0x0000000000367805 */ /* 0x000fe2000001ff00 */
[----:B------:R-:W-:Y:S01]  /*bfc0*/  @!P5 IMAD.X R7, R9, 0x1, R33, P4 ;  /* 0x000000010907d824 */ /* 0x000fe200020e0621 */
        /* <DEDUP_REMOVED lines=19> */
.L_x_2786:
[----:B------:R-:W-:Y:S05]  /*c100*/  BSYNC B1 ;  /* 0x0000000000017941 */ /* 0x000fea0003800000 */
.L_x_2785:
[----:B0----5:R-:W-:Y:S01]  /*c110*/  IMAD.MOV.U32 R4, RZ, RZ, R58 ;  /* 0x000000ffff047224 */ /* 0x021fe200078e003a */
[----:B------:R-:W-:Y:S01]  /*c120*/  MOV R6, R54 ;  /* 0x0000003600067202 */ /* 0x000fe20000000f00 */
[----:B------:R-:W-:Y:S01]  /*c130*/  IMAD.MOV.U32 R7, RZ, RZ, R55 ;  /* 0x000000ffff077224 */ /* 0x000fe200078e0037 */
[----:B------:R-:W-:Y:S01]  /*c140*/  UMOV UR4, 0xffffffff ;  /* 0xffffffff00047882 */ /* 0x000fe20000000000 */
[----:B------:R-:W-:Y:S01]  /*c150*/  IMAD.MOV.U32 R5, RZ, RZ, R59 ;  /* 0x000000ffff057224 */ /* 0x000fe200078e003b */
[----:B------:R-:W-:Y:S01]  /*c160*/  PRMT R88, R4, 0x7610, R88 ;  /* 0x0000761004587816 */ /* 0x000fe20000000058 */
[----:B------:R-:W-:Y:S01]  /*c170*/  IMAD.MOV.U32 R4, RZ, RZ, R50 ;  /* 0x000000ffff047224 */ /* 0x000fe200078e0032 */
[----:B------:R-:W-:Y:S01]  /*c180*/  PRMT R83, R6, 0x5410, R7 ;  /* 0x0000541006537816 */ /* 0x000fe20000000007 */
[----:B------:R-:W-:Y:S01]  /*c190*/  IMAD.MOV.U32 R6, RZ, RZ, R46 ;  /* 0x000000ffff067224 */ /* 0x000fe200078e002e */
[----:B------:R-:W-:Y:S01]  /*c1a0*/  PRMT R87, R5, 0x7610, R87 ;  /* 0x0000761005577816 */ /* 0x000fe20000000057 */
[----:B------:R-:W-:Y:S01]  /*c1b0*/  IMAD.MOV.U32 R7, RZ, RZ, R47 ;  /* 0x000000ffff077224 */ /* 0x000fe200078e002f */
[----:B------:R-:W-:-:S02]  /*c1c0*/  MOV R5, R51 ;  /* 0x0000003300057202 */ /* 0x000fc40000000f00 */
[----:B----4-:R-:W-:Y:S02]  /*c1d0*/  CS2R R30, SRZ ;  /* 0x00000000001e7805 */ /* 0x010fe4000001ff00 */
[----:B------:R-:W-:Y:S01]  /*c1e0*/  PRMT R79, R5, 0x5410, R4 ;  /* 0x00005410054f7816 */ /* 0x000fe20000000004 */
[----:B------:R-:W-:Y:S01]  /*c1f0*/  IMAD.MOV.U32 R5, RZ, RZ, R43 ;  /* 0x000000ffff057224 */ /* 0x000fe200078e002b */
[----:B------:R-:W-:Y:S01]  /*c200*/  PRMT R77, R6, 0x5410, R7 ;  /* 0x00005410064d7816 */ /* 0x000fe20000000007 */
[----:B------:R-:W-:Y:S01]  /*c210*/  IMAD.MOV.U32 R6, RZ, RZ, R38 ;  /* 0x000000ffff067224 */ /* 0x000fe200078e0026 */
[----:B------:R-:W-:Y:S02]  /*c220*/  MOV R4, R42 ;  /* 0x0000002a00047202 */ /* 0x000fe40000000f00 */
        /* <DEDUP_REMOVED lines=18> */
[----:B------:R-:W-:Y:S02]  /*c350*/  MOV R4, R44 ;  /* 0x0000002c00047202 */ /* 0x000fe40000000f00 */
[----:B------:R-:W-:Y:S02]  /*c360*/  MOV R7, R37 ;  /* 0x0000002500077202 */ /* 0x000fe40000000f00 */
[----:B------:R-:W-:Y:S02]  /*c370*/  PRMT R71, R4, 0x5410, R5 ;  /* 0x0000541004477816 */ /* 0x000fe40000000005 */
[----:B------:R-:W-:Y:S01]  /*c380*/  PRMT R66, R6, 0x5410, R7 ;  /* 0x0000541006427816 */ /* 0x000fe20000000007 */
[----:B------:R-:W-:Y:S06]  /*c390*/  BRA.DIV UR4, `(.L_x_2787) ;  /* 0x0000019e04c87947 */ /* 0x000fec000b800000 */
[----:B------:R-:W0:Y:S04]  /*c3a0*/  SHFL.IDX PT, R0, R0, 0x1, 0x1c1f ;  /* 0x003c1f0000007f89 */ /* 0x000e2800000e0000 */
[----:B------:R-:W4:Y:S04]  /*c3b0*/  SHFL.IDX PT, R65, R65, 0x1, 0x1c1f ;  /* 0x003c1f0041417f89 */ /* 0x000f2800000e0000 */
[----:B------:R-:W0:Y:S04]  /*c3c0*/  SHFL.IDX PT, R63, R63, 0x1, 0x1c1f ;  /* 0x003c1f003f3f7f89 */ /* 0x000e2800000e0000 */
[----:B------:R0:W0:Y:S02]  /*c3d0*/  SHFL.IDX PT, R62, R3, 0x1, 0x1c1f ;  /* 0x003c1f00033e7f89 */ /* 0x00002400000e0000 */
.L_x_3062:
[----:B------:R-:W-:Y:S01]  /*c3e0*/  VIADD R4, R69, 0x40 ;  /* 0x0000004045047836 */ /* 0x000fe20000000000 */
[----:B0-----:R-:W-:Y:S01]  /*c3f0*/  LOP3.LUT R3, R181, 0x18, R16, 0xf8, !PT ;  /* 0x00000018b5037812 */ /* 0x001fe200078ef810 */
[----:B------:R-:W-:Y:S01]  /*c400*/  BSSY B1, `(.L_x_2788) ;  /* 0x0000055000017945 */ /* 0x000fe20003800000 */
[----:B------:R-:W-:Y:S02]  /*c410*/  LOP3.LUT P0, RZ, R226, 0x4, RZ, 0xc0, !PT ;  /* 0x00000004e2ff7812 */ /* 0x000fe4000780c0ff */
[----:B------:R-:W-:Y:S02]  /*c420*/  CS2R R32, SRZ ;  /* 0x0000000000207805 */ /* 0x000fe4000001ff00 */
[----:B------:R-:W-:Y:S02]  /*c430*/  ISETP.GE.AND P1, PT, R4, R67, PT ;  /* 0x000000430400720c */ /* 0x000fe40003f26270 */
[----:B------:R-:W-:Y:S02]  /*c440*/  CS2R R26, SRZ ;  /* 0x00000000001a7805 */ /* 0x000fe4000001ff00 */
[----:B------:R-:W-:-:S02]  /*c450*/  LOP3.LUT R4, R3, R182, RZ, 0x3c, !PT ;  /* 0x000000b603047212 */ /* 0x000fc400078e3cff */
[----:B------:R-:W-:Y:S02]  /*c460*/  CS2R R20, SRZ ;  /* 0x0000000000147805 */ /* 0x000fe4000001ff00 */
[----:B------:R-:W-:Y:S02]  /*c470*/  CS2R R12, SRZ ;  /* 0x00000000000c7805 */ /* 0x000fe4000001ff00 */
[----:B--23--:R-:W-:Y:S02]  /*c480*/  CS2R R8, SRZ ;  /* 0x0000000000087805 */ /* 0x00cfe4000001ff00 */
[----:B------:R-:W-:Y:S01]  /*c490*/  CS2R R40, SRZ ;  /* 0x0000000000287805 */ /* 0x000fe2000001ff00 */
[----:B------:R-:W-:Y:S01]  /*c4a0*/  IMAD.IADD R3, R183, 0x1, R4 ;  /* 0x00000001b7037824 */ /* 0x000fe200078e0204 */
[----:B------:R-:W-:Y:S02]  /*c4b0*/  CS2R R34, SRZ ;  /* 0x0000000000227805 */ /* 0x000fe4000001ff00 */
[----:B-1----:R-:W-:-:S02]  /*c4c0*/  CS2R R28, SRZ ;  /* 0x00000000001c7805 */ /* 0x002fc4000001ff00 */
[----:B------:R-:W-:Y:S02]  /*c4d0*/  CS2R R24, SRZ ;  /* 0x0000000000187805 */ /* 0x000fe4000001ff00 */
[----:B------:R-:W-:Y:S02]  /*c4e0*/  CS2R R14, SRZ ;  /* 0x00000000000e7805 */ /* 0x000fe4000001ff00 */
[----:B------:R-:W-:Y:S02]  /*c4f0*/  LEA R3, R3, R2, 0x1 ;  /* 0x0000000203037211 */ /* 0x000fe400078e08ff */
        /* <DEDUP_REMOVED lines=14> */
[CC--:B----4-:R-:W-:Y:S01]  /*c5e0*/  @!P4 IADD3 R26, P5, R65.reuse, R24.reuse, RZ ;  /* 0x00000018411ac210 */ /* 0x0d0fe20007fbe0ff */
[----:B------:R-:W-:Y:S01]  /*c5f0*/  @!P1 IMAD.SHL.U32 R4, R172, 0x2, RZ ;  /* 0x00000002ac049824 */ /* 0x000fe200078e00ff */
[----:B------:R-:W-:Y:S02]  /*c600*/  @!P4 IADD3 R24, P6, R62, R24, RZ ;  /* 0x000000183e18c210 */ /* 0x000fe40007fde0ff */
[----:B------:R-:W-:Y:S02]  /*c610*/  @!P4 IADD3.X R27, R0, R76, RZ, P5, !PT ;  /* 0x0000004c001bc210 */ /* 0x000fe40002ffe4ff */
[-C--:B------:R-:W-:Y:S01]  /*c620*/  @!P3 IADD3 R20, P5, R65, R14.reuse, RZ ;  /* 0x0000000e4114b210 */ /* 0x080fe20007fbe0ff */
[----:B------:R-:W-:Y:S01]  /*c630*/  @!P4 IMAD.X R25, R63, 0x1, R76, P6 ;  /* 0x000000013f19c824 */ /* 0x000fe200030e064c */
[----:B------:R-:W-:-:S02]  /*c640*/  @!P3 IADD3 R14, P6, R62, R14, RZ ;  /* 0x0000000e3e0eb210 */ /* 0x000fc40007fde0ff */
[----:B------:R-:W-:Y:S02]  /*c650*/  @!P3 IADD3.X R21, R0, R74, RZ, P5, !PT ;  /* 0x0000004a0015b210 */ /* 0x000fe40002ffe4ff */
[----:B------:R-:W-:Y:S01]  /*c660*/  @!P2 SHF.L.U64.HI R75, R174, 0x1, R75 ;  /* 0x00000001ae4ba819 */ /* 0x000fe2000001024b */
[----:B------:R-:W-:Y:S01]  /*c670*/  @!P3 IMAD.X R15, R63, 0x1, R74, P6 ;  /* 0x000000013f0fb824 */ /* 0x000fe200030e064a */
[-C--:B------:R-:W-:Y:S02]  /*c680*/  @!P2 IADD3 R12, P5, R65, R10.reuse, RZ ;  /* 0x0000000a410ca210 */ /* 0x080fe40007fbe0ff */
[----:B------:R-:W-:Y:S02]  /*c690*/  @!P2 IADD3 R10, P6, R62, R10, RZ ;  /* 0x0000000a3e0aa210 */ /* 0x000fe40007fde0ff */
[----:B------:R-:W-:Y:S02]  /*c6a0*/  @!P2 IADD3.X R13, R0, R75, RZ, P5, !PT ;  /* 0x0000004b000da210 */ /* 0x000fe40002ffe4ff */
[----:B------:R-:W-:Y:S01]  /*c6b0*/  @!P1 SHF.L.U64.HI R73, R172, 0x1, R73 ;  /* 0x00000001ac499819 */ /* 0x000fe20000010249 */
[----:B------:R-:W-:Y:S01]  /*c6c0*/  @!P2 IMAD.X R11, R63, 0x1, R75, P6 ;  /* 0x000000013f0ba824 */ /* 0x000fe200030e064b */
[----:B------:R-:W-:-:S02]  /*c6d0*/  @!P1 IADD3 R8, P5, R65, R4, RZ ;  /* 0x0000000441089210 */ /* 0x000fc40007fbe0ff */
[----:B------:R-:W-:-:S03]  /*c6e0*/  ISETP.GE.AND P6, PT, R160, UR4, PT ;  /* 0x00000004a0007c0c */ /* 0x000fc6000bfc6270 */
[----:B------:R-:W-:Y:S01]  /*c6f0*/  @!P1 IMAD.X R9, R0, 0x1, R73, P5 ;  /* 0x0000000100099824 */ /* 0x000fe200028e0649 */
[----:B------:R-:W-:-:S04]  /*c700*/  @!P1 IADD3 R4, P5, R62, R4, RZ ;  /* 0x000000043e049210 */ /* 0x000fc80007fbe0ff */
[----:B------:R-:W-:Y:S02]  /*c710*/  @!P1 IADD3.X R5, R63, R73, RZ, P5, !PT ;  /* 0x000000493f059210 */ /* 0x000fe40002ffe4ff */
[----:B------:R-:W-:-:S03]  /*c720*/  ISETP.GE.AND P5, PT, R176, UR4, PT ;  /* 0x00000004b0007c0c */ /* 0x000fc6000bfa6270 */
        /* <DEDUP_REMOVED lines=9> */
[----:B------:R-:W-:Y:S02]  /*c7c0*/  @!P5 SHF.L.U64.HI R32, R176, 0x1, R225 ;  /* 0x00000001b020d819 */ /* 0x000fe400000102e1 */
[----:B------:R-:W-:Y:S02]  /*c7d0*/  CS2R R34, SRZ ;  /* 0x0000000000227805 */ /* 0x000fe4000001ff00 */
[----:B0-----:R-:W-:-:S04]  /*c7e0*/  CS2R R28, SRZ ;  /* 0x00000000001c7805 */ /* 0x001fc8000001ff00 */
[----:B------:R0:W5:Y:S01]  /*c7f0*/  @!P4 LD.E.64 R34, desc[UR60][R26.64] ;  /* 0x0000003c1a22c980 */ /* 0x000162000c101b00 */
[----:B-1----:R-:W-:-:S03]  /*c800*/  @!P5 IADD3 R6, P6, R65, R33, RZ ;  /* 0x000000214106d210 */ /* 0x002fc60007fde0ff */
[----:B------:R1:W5:Y:S01]  /*c810*/  @!P3 LD.E.64 R28, desc[UR60][R20.64] ;  /* 0x0000003c141cb980 */ /* 0x000362000c101b00 */
[----:B------:R-:W-:Y:S02]  /*c820*/  @!P5 IADD3.X R7, R0, R32, RZ, P6, !PT ;  /* 0x000000200007d210 */ /* 0x000fe400037fe4ff */
[----:B------:R-:W-:Y:S02]  /*c830*/  @!P5 IADD3 R62, P6, R62, R33, RZ ;  /* 0x000000213e3ed210 */ /* 0x000fe40007fde0ff */
[----:B0-----:R-:W-:-:S03]  /*c840*/  CS2R R26, SRZ ;  /* 0x00000000001a7805 */ /* 0x001fc6000001ff00 */
[----:B------:R-:W-:Y:S01]  /*c850*/  @!P5 IMAD.X R63, R63, 0x1, R32, P6 ;  /* 0x000000013f3fd824 */ /* 0x000fe200030e0620 */
[----:B------:R-:W-:Y:S02]  /*c860*/  CS2R R32, SRZ ;  /* 0x0000000000207805 */ /* 0x000fe4000001ff00 */
[----:B-1----:R-:W-:Y:S01]  /*c870*/  CS2R R20, SRZ ;  /* 0x0000000000147805 */ /* 0x002fe2000001ff00 */
[----:B------:R0:W5:Y:S04]  /*c880*/  @!P3 LD.E.64 R26, desc[UR60][R14.64] ;  /* 0x0000003c0e1ab980 */ /* 0x000168000c101b00 */
[----:B------:R1:W5:Y:S04]  /*c890*/  @!P4 LD.E.64 R32, desc[UR60][R24.64] ;  /* 0x0000003c1820c980 */ /* 0x000368000c101b00 */
[----:B------:R2:W5:Y:S01]  /*c8a0*/  @!P2 LD.E.64 R20, desc[UR60][R10.64] ;  /* 0x0000003c0a14a980 */ /* 0x000562000c101b00 */
[----:B0-----:R-:W-:-:S02]  /*c8b0*/  CS2R R14, SRZ ;  /* 0x00000000000e7805 */ /* 0x001fc4000001ff00 */
        /* <DEDUP_REMOVED lines=9> */
.L_x_2789:
[----:B------:R-:W-:Y:S05]  /*c950*/  BSYNC B1 ;  /* 0x0000000000017941 */ /* 0x000fea0003800000 */
.L_x_2788:
[----:B--2---:R-:W-:Y:S01]  /*c960*/  LEA.HI R4, R205, R205, RZ, 0x1 ;  /* 0x000000cdcd047211 */ /* 0x004fe200078f08ff */
[----:B-----5:R-:W-:Y:S01]  /*c970*/  IMAD.MOV.U32 R5, RZ, RZ, R30 ;  /* 0x000000ffff057224 */ /* 0x020fe200078e001e */
[C---:B------:R-:W-:Y:S01]  /*c980*/  IADD3 R0, R3.reuse, 0xc440, RZ ;  /* 0x0000c44003007810 */ /* 0x040fe20007ffe0ff */
[----:B------:R-:W-:Y:S01]  /*c990*/  VIADD R6, R3, 0xc400 ;  /* 0x0000c40003067836 */ /* 0x000fe20000000000 */
[----:B------:R-:W-:Y:S01]  /*c9a0*/  LOP3.LUT R4, R4, 0xfffffffe, RZ, 0xc0, !PT ;  /* 0xfffffffe04047812 */ /* 0x000fe200078ec0ff */
[----:B------:R-:W-:Y:S01]  /*c9b0*/  IMAD.MOV.U32 R7, RZ, RZ, R33 ;  /* 0x000000ffff077224 */ /* 0x000fe200078e0021 */
[----:B------:R-:W-:Y:S01]  /*c9c0*/  PRMT R85, R5, 0x7610, R85 ;  /* 0x0000761005557816 */ /* 0x000fe20000000055 */
[----:B------:R-:W-:Y:S01]  /*c9d0*/  @P0 VIADD R0, R6, 0xffffffc0 ;  /* 0xffffffc006000836 */ /* 0x000fe20000000000 */
[----:B------:R-:W-:Y:S01]  /*c9e0*/  MOV R5, R31 ;  /* 0x0000001f00057202 */ /* 0x000fe20000000f00 */
[----:B------:R-:W-:Y:S01]  /*c9f0*/  IMAD.MOV.U32 R6, RZ, RZ, R32 ;  /* 0x000000ffff067224 */ /* 0x000fe200078e0020 */
[----:B------:R-:W-:Y:S01]  /*ca00*/  IADD3 R4, R205, -R4, RZ ;  /* 0x80000004cd047210 */ /* 0x000fe20007ffe0ff */
[----:B------:R-:W-:Y:S01]  /*ca10*/  IMAD.MOV.U32 R63, RZ, RZ, R34 ;  /* 0x000000ffff3f7224 */ /* 0x000fe200078e0022 */
[----:B------:R-:W-:Y:S01]  /*ca20*/  PRMT R85, R85, 0x5410, R5 ;  /* 0x0000541055557816 */ /* 0x000fe20000000005 */
[----:B------:R-:W-:Y:S01]  /*ca30*/  BSSY B1, `(.L_x_2790) ;  /* 0x0000026000017945 */ /* 0x000fe20003800000 */
[----:B------:R-:W-:Y:S01]  /*ca40*/  SHF.L.U32 R5, R4, 0x1f, RZ ;  /* 0x0000001f04057819 */ /* 0x000fe200000006ff */
[----:B------:R-:W-:Y:S01]  /*ca50*/  IMAD.MOV.U32 R4, RZ, RZ, R21 ;  /* 0x000000ffff047224 */ /* 0x000fe200078e0015 */
[----:B------:R-:W-:Y:S01]  /*ca60*/  PRMT R81, R6, 0x5410, R7 ;  /* 0x0000541006517816 */ /* 0x000fe20000000007 */
[----:B------:R-:W-:Y:S01]  /*ca70*/  IMAD.MOV.U32 R6, RZ, RZ, R26 ;  /* 0x000000ffff067224 */ /* 0x000fe200078e001a */
[----:B------:R-:W0:Y:S01]  /*ca80*/  SYNCS.PHASECHK.TRANS64.TRYWAIT P0, [R2+URZ+0x2a800], R5 ;  /* 0x02a80005020075a7 */ /* 0x000e22000800017f */
[----:B------:R-:W-:Y:S01]  /*ca90*/  IMAD.MOV.U32 R7, RZ, RZ, R27 ;  /* 0x000000ffff077224 */ /* 0x000fe200078e001b */
[----:B------:R-:W-:-:S02]  /*caa0*/  MOV R62, R20 ;  /* 0x00000014003e7202 */ /* 0x000fc40000000f00 */
[----:B------:R-:W-:Y:S02]  /*cab0*/  PRMT R82, R63, 0x7610, R82 ;  /* 0x000076103f527816 */ /* 0x000fe40000000052 */
[----:B------:R-:W-:Y:S01]  /*cac0*/  PRMT R75, R7, 0x5410, R6 ;  /* 0x00005410074b7816 */ /* 0x000fe20000000006 */
[----:B------:R-:W-:Y:S01]  /*cad0*/  IMAD.MOV.U32 R6, RZ, RZ, R12 ;  /* 0x000000ffff067224 */ /* 0x000fe200078e000c */
[----:B------:R-:W-:Y:S02]  /*cae0*/  MOV R7, R13 ;  /* 0x0000000d00077202 */ /* 0x000fe40000000f00 */
[----:B------:R-:W-:Y:S01]  /*caf0*/  PRMT R73, R73, 0x5410, R62 ;  /* 0x0000541049497816 */ /* 0x000fe2000000003e */
[----:B------:R-:W-:Y:S01]  /*cb00*/  IMAD.MOV.U32 R62, RZ, RZ, R8 ;  /* 0x000000ffff3e7224 */ /* 0x000fe200078e0008 */
[----:B----4-:R-:W-:Y:S01]  /*cb10*/  PRMT R65, R7, 0x5410, R6 ;  /* 0x0000541007417816 */ /* 0x010fe20000000006 */
[----:B------:R-:W-:Y:S01]  /*cb20*/  IMAD.MOV.U32 R7, RZ, RZ, R41 ;  /* 0x000000ffff077224 */ /* 0x000fe200078e0029 */
[----:B------:R-:W-:Y:S01]  /*cb30*/  PRMT R73, R4, 0x7610, R73 ;  /* 0x0000761004497816 */ /* 0x000fe20000000049 */
[----:B------:R-:W-:Y:S01]  /*cb40*/  IMAD.MOV.U32 R4, RZ, RZ, R9 ;  /* 0x000000ffff047224 */ /* 0x000fe200078e0009 */
[----:B------:R-:W-:-:S02]  /*cb50*/  MOV R6, R40 ;  /* 0x0000002800067202 */ /* 0x000fc40000000f00 */
[----:B------:R-:W-:Y:S02]  /*cb60*/  PRMT R62, R62, 0x5410, R62 ;  /* 0x000054103e3e7816 */ /* 0x000fe4000000003e */
[----:B------:R-:W-:Y:S01]  /*cb70*/  PRMT R86, R6, 0x5410, R7 ;  /* 0x0000541006567816 */ /* 0x000fe20000000007 */
[----:B------:R-:W-:Y:S01]  /*cb80*/  IMAD.MOV.U32 R6, RZ, RZ, R28 ;  /* 0x000000ffff067224 */ /* 0x000fe200078e001c */
[----:B------:R-:W-:Y:S01]  /*cb90*/  PRMT R62, R4, 0x7610, R62 ;  /* 0x00007610043e7816 */ /* 0x000fe2000000003e */
[----:B------:R-:W-:Y:S01]  /*cba0*/  IMAD.MOV.U32 R7, RZ, RZ, R29 ;  /* 0x000000ffff077224 */ /* 0x000fe200078e001d */
[----:B------:R-:W-:Y:S02]  /*cbb0*/  MOV R4, R35 ;  /* 0x0000002300047202 */ /* 0x000fe40000000f00 */
[----:B------:R-:W-:Y:S02]  /*cbc0*/  VIADDMNMX R67, R67, -R186, 0x80, PT ;  /* 0x0000008043437446 */ /* 0x000fe400038009ba */
[----:B------:R-:W-:Y:S01]  /*cbd0*/  PRMT R76, R6, 0x5410, R7 ;  /* 0x00005410064c7816 */ /* 0x000fe20000000007 */
[----:B------:R-:W-:Y:S01]  /*cbe0*/  IMAD.MOV.U32 R6, RZ, RZ, R25 ;  /* 0x000000ffff067224 */ /* 0x000fe200078e0019 */
[----:B------:R-:W-:Y:S01]  /*cbf0*/  PRMT R82, R82, 0x5410, R4 ;  /* 0x0000541052527816 */ /* 0x000fe20000000004 */
[----:B------:R-:W-:Y:S01]  /*cc00*/  IMAD.MOV.U32 R7, RZ, RZ, R14 ;  /* 0x000000ffff077224 */ /* 0x000fe200078e000e */
[----:B------:R-:W-:-:S02]  /*cc10*/  MOV R4, R24 ;  /* 0x0000001800047202 */ /* 0x000fc40000000f00 */
[----:B------:R-:W-:Y:S02]  /*cc20*/  MOV R63, R15 ;  /* 0x0000000f003f7202 */ /* 0x000fe40000000f00 */
[----:B------:R-:W-:Y:S01]  /*cc30*/  PRMT R74, R4, 0x5410, R6 ;  /* 0x00005410044a7816 */ /* 0x000fe20000000006 */
[----:B------:R-:W-:Y:S01]  /*cc40*/  IMAD.MOV.U32 R4, RZ, RZ, R10 ;  /* 0x000000ffff047224 */ /* 0x000fe200078e000a */
[----:B------:R-:W-:Y:S01]  /*cc50*/  ISETP.GE.AND P1, PT, R170, R67, PT ;  /* 0x00000043aa00720c */ /* 0x000fe20003f26270 */
[----:B------:R-:W-:Y:S01]  /*cc60*/  IMAD.MOV.U32 R6, RZ, RZ, R11 ;  /* 0x000000ffff067224 */ /* 0x000fe200078e000b */
[----:B------:R-:W-:Y:S01]  /*cc70*/  PRMT R69, R7, 0x5410, R63 ;  /* 0x0000541007457816 */ /* 0x000fe2000000003f */
[----:B0-----:R-:W-:Y:S10]  /*cc80*/  @!P0 BRA `(.L_x_2791) ;  /* 0x0000019800008947 */ /* 0x001ff40003800000 */
.L_x_3063:
[----:B------:R-:W-:Y:S05]  /*cc90*/  BSYNC B1 ;  /* 0x0000000000017941 */ /* 0x000fea0003800000 */
.L_x_2790:
        /* <DEDUP_REMOVED lines=14> */
[----:B------:R-:W-:Y:S01]  /*cd80*/  HADD2.F32 R89, -RZ, R89.H0_H0 ;  /* 0x20000059ff597230 */ /* 0x000fe20000004100 */
[--C-:B------:R-:W-:Y:S02]  /*cd90*/  SHF.R.U32.HI R91, RZ, 0x10, R61.reuse ;  /* 0x00000010ff5b7819 */ /* 0x100fe4000001163d */
[----:B------:R-:W-:Y:S01]  /*cda0*/  SHF.R.U64 R60, R60, 0x10, R61 ;  /* 0x000000103c3c7819 */ /* 0x000fe2000000123d */
[----:B------:R-:W-:Y:S01]  /*cdb0*/  HADD2.F32 R93, -RZ, R93.H0_H0 ;  /* 0x2000005dff5d7230 */ /* 0x000fe20000004100 */
[----:B------:R-:W-:Y:S01]  /*cdc0*/  SHF.R.U64 R58, R58, 0x10, R59 ;  /* 0x000000103a3a7819 */ /* 0x000fe2000000123b */
[----:B------:R-:W-:Y:S02]  /*cdd0*/  HADD2.F32 R91, -RZ, R91.H0_H0 ;  /* 0x2000005bff5b7230 */ /* 0x000fe40000004100 */
[----:B------:R-:W-:-:S02]  /*cde0*/  HADD2.F32 R59, -RZ, R88.H0_H0 ;  /* 0x20000058ff3b7230 */ /* 0x000fc40000004100 */
[----:B------:R-:W-:Y:S02]  /*cdf0*/  HADD2.F32 R58, -RZ, R58.H0_H0 ;  /* 0x2000003aff3a7230 */ /* 0x000fe40000004100 */
[----:B------:R-:W-:Y:S02]  /*ce00*/  HADD2.F32 R60, -RZ, R60.H0_H0 ;  /* 0x2000003cff3c7230 */ /* 0x000fe40000004100 */
[--C-:B0-----:R-:W-:Y:S02]  /*ce10*/  HADD2.F32 R61, -RZ, R7.reuse.H1_H1 ;  /* 0x30000007ff3d7230 */ /* 0x101fe40000004100 */
[----:B------:R-:W-:Y:S02]  /*ce20*/  HADD2.F32 R90, -RZ, R7.H0_H0 ;  /* 0x20000007ff5a7230 */ /* 0x000fe40000004100 */
[----:B------:R-:W-:Y:S02]  /*ce30*/  HADD2.F32 R92, -RZ, R4.H1_H1 ;  /* 0x30000004ff5c7230 */ /* 0x000fe40000004100 */
[C---:B------:R-:W-:Y:S01]  /*ce40*/  FMUL.FTZ R97, R61.reuse, R93 ;  /* 0x0000005d3d617220 */ /* 0x040fe20000410000 */
[----:B------:R-:W-:Y:S01]  /*ce50*/  FMUL.FTZ R94, R61, R91 ;  /* 0x0000005b3d5e7220 */ /* 0x000fe20000410000 */
[----:B------:R-:W-:-:S02]  /*ce60*/  HADD2.F32 R7, -RZ, R5.H0_H0 ;  /* 0x20000005ff077230 */ /* 0x000fc40000004100 */
[----:B------:R-:W-:Y:S02]  /*ce70*/  HADD2.F32 R61, -RZ, R5.H1_H1 ;  /* 0x30000005ff3d7230 */ /* 0x000fe40000004100 */
[----:B------:R-:W-:Y:S01]  /*ce80*/  FFMA.FTZ R5, R90, R91, -R97 ;  /* 0x0000005b5a057223 */ /* 0x000fe20000010861 */
[----:B------:R-:W-:Y:S02]  /*ce90*/  HADD2.F32 R88, -RZ, R4.H0_H0 ;  /* 0x20000004ff587230 */ /* 0x000fe40000004100 */
[----:B------:R-:W-:Y:S01]  /*cea0*/  FMUL.FTZ R95, R92, R59 ;  /* 0x0000003b5c5f7220 */ /* 0x000fe20000410000 */
[--C-:B------:R-:W-:Y:S02]  /*ceb0*/  HADD2.F32 R4, -RZ, R6.reuse.H0_H0 ;  /* 0x20000006ff047230 */ /* 0x100fe40000004100 */
[----:B------:R-:W-:Y:S01]  /*cec0*/  FFMA.FTZ R90, R90, R93, R94 ;  /* 0x0000005d5a5a7223 */ /* 0x000fe2000001005e */
[----:B------:R-:W-:Y:S02]  /*ced0*/  HADD2.F32 R91, -RZ, R87.H0_H0 ;  /* 0x20000057ff5b7230 */ /* 0x000fe40000004100 */
[----:B------:R-:W-:Y:S01]  /*cee0*/  FMUL.FTZ R93, R92, R89 ;  /* 0x000000595c5d7220 */ /* 0x000fe20000410000 */
[----:B------:R-:W-:-:S02]  /*cef0*/  HADD2.F32 R6, -RZ, R6.H1_H1 ;  /* 0x30000006ff067230 */ /* 0x000fc40000004100 */
[C---:B------:R-:W-:Y:S01]  /*cf00*/  FFMA.FTZ R89, R88.reuse, R89, -R95 ;  /* 0x0000005958597223 */ /* 0x040fe2000001085f */
[----:B------:R-:W-:Y:S02]  /*cf10*/  HADD2.F32 R87, -RZ, R87.H1_H1 ;  /* 0x30000057ff577230 */ /* 0x000fe40000004100 */
[----:B------:R-:W-:Y:S01]  /*cf20*/  FFMA.FTZ R88, R88, R59, R93 ;  /* 0x0000003b58587223 */ /* 0x000fe2000001005d */
[C---:B------:R-:W-:Y:S02]  /*cf30*/  FMUL.FTZ R59, R6.reuse, R91 ;  /* 0x0000005b063b7220 */ /* 0x040fe40000410000 */
        /* <DEDUP_REMOVED lines=12> */
.L_x_2795:
[----:B------:R-:W-:Y:S05]  /*d000*/  BSYNC B2 ;  /* 0x0000000000027941 */ /* 0x000fea0003800000 */
.L_x_2794:
[----:B------:R-:W-:Y:S04]  /*d010*/  BSSY B2, `(.L_x_2796) ;  /* 0x000002c000027945 */ /* 0x000fe80003800000 */
[----:B------:R-:W-:Y:S05]  /*d020*/  @P1 BRA `(.L_x_2797) ;  /* 0x0000000000a81947 */ /* 0x000fea0003800000 */
[----:B0-----:R-:W0:Y:S01]  /*d030*/  LDS.128 R4, [R0] ;  /* 0x0000000000047984 */ /* 0x001e220000000c00 */
[----:B------:R-:W-:Y:S01]  /*d040*/  SHF.R.U32.HI R61, RZ, 0x10, R57 ;  /* 0x00000010ff3d7819 */ /* 0x000fe20000011639 */
[----:B------:R-:W-:Y:S01]  /*d050*/  HADD2.F32 R88, -RZ, R83.H0_H0 ;  /* 0x20000053ff587230 */ /* 0x000fe20000004100 */
[----:B------:R-:W-:Y:S01]  /*d060*/  SHF.R.U32.HI R87, RZ, 0x10, R55 ;  /* 0x00000010ff577819 */ /* 0x000fe20000011637 */
[----:B------:R-:W-:Y:S01]  /*d070*/  HADD2.F32 R60, -RZ, R84.H0_H0 ;  /* 0x20000054ff3c7230 */ /* 0x000fe20000004100 */
[----:B------:R-:W-:Y:S01]  /*d080*/  SHF.R.U64 R56, R56, 0x10, R57 ;  /* 0x0000001038387819 */ /* 0x000fe20000001239 */
[----:B------:R-:W-:Y:S01]  /*d090*/  HADD2.F32 R61, -RZ, R61.H0_H0 ;  /* 0x2000003dff3d7230 */ /* 0x000fe20000004100 */
[----:B------:R-:W-:Y:S01]  /*d0a0*/  SHF.R.U64 R54, R54, 0x10, R55 ;  /* 0x0000001036367819 */ /* 0x000fe20000001237 */
[----:B------:R-:W-:Y:S02]  /*d0b0*/  HADD2.F32 R87, -RZ, R87.H0_H0 ;  /* 0x20000057ff577230 */ /* 0x000fe40000004100 */
[----:B------:R-:W-:-:S02]  /*d0c0*/  HADD2.F32 R83, -RZ, R83.H1_H1 ;  /* 0x30000053ff537230 */ /* 0x000fc40000004100 */
[----:B------:R-:W-:Y:S02]  /*d0d0*/  HADD2.F32 R84, -RZ, R84.H1_H1 ;  /* 0x30000054ff547230 */ /* 0x000fe40000004100 */
[----:B------:R-:W-:Y:S02]  /*d0e0*/  HADD2.F32 R54, -RZ, R54.H0_H0 ;  /* 0x20000036ff367230 */ /* 0x000fe40000004100 */
[----:B------:R-:W-:Y:S02]  /*d0f0*/  HADD2.F32 R56, -RZ, R56.H0_H0 ;  /* 0x20000038ff387230 */ /* 0x000fe40000004100 */
[--C-:B0-----:R-:W-:Y:S02]  /*d100*/  HADD2.F32 R59, -RZ, R7.reuse.H1_H1 ;  /* 0x30000007ff3b7230 */ /* 0x101fe40000004100 */
[----:B------:R-:W-:Y:S02]  /*d110*/  HADD2.F32 R58, -RZ, R7.H0_H0 ;  /* 0x20000007ff3a7230 */ /* 0x000fe40000004100 */
[----:B------:R-:W-:-:S02]  /*d120*/  HADD2.F32 R57, -RZ, R4.H1_H1 ;  /* 0x30000004ff397230 */ /* 0x000fc40000004100 */
[C---:B------:R-:W-:Y:S01]  /*d130*/  FMUL.FTZ R89, R59.reuse, R87 ;  /* 0x000000573b597220 */ /* 0x040fe20000410000 */
[-C--:B------:R-:W-:Y:S01]  /*d140*/  FMUL.FTZ R92, R59, R61.reuse ;  /* 0x0000003d3b5c7220 */ /* 0x080fe20000410000 */
[----:B------:R-:W-:Y:S02]  /*d150*/  HADD2.F32 R55, -RZ, R4.H0_H0 ;  /* 0x20000004ff377230 */ /* 0x000fe40000004100 */
[--C-:B------:R-:W-:Y:S02]  /*d160*/  HADD2.F32 R7, -RZ, R6.reuse.H0_H0 ;  /* 0x20000006ff077230 */ /* 0x100fe40000004100 */
[----:B------:R-:W-:Y:S01]  /*d170*/  FMUL.FTZ R90, R57, R88 ;  /* 0x00000058395a7220 */ /* 0x000fe20000410000 */
[----:B------:R-:W-:Y:S02]  /*d180*/  HADD2.F32 R4, -RZ, R5.H0_H0 ;  /* 0x20000005ff047230 */ /* 0x000fe40000004100 */
[C---:B------:R-:W-:Y:S01]  /*d190*/  FFMA.FTZ R89, R58.reuse, R61, -R89 ;  /* 0x0000003d3a597223 */ /* 0x040fe20000010859 */
[----:B------:R-:W-:Y:S01]  /*d1a0*/  FFMA.FTZ R92, R58, R87, R92 ;  /* 0x000000573a5c7223 */ /* 0x000fe2000001005c */
[----:B------:R-:W-:-:S02]  /*d1b0*/  HADD2.F32 R6, -RZ, R6.H1_H1 ;  /* 0x30000006ff067230 */ /* 0x000fc40000004100 */
[-C--:B------:R-:W-:Y:S01]  /*d1c0*/  FMUL.FTZ R58, R57, R60.reuse ;  /* 0x0000003c393a7220 */ /* 0x080fe20000410000 */
[----:B------:R-:W-:Y:S02]  /*d1d0*/  HADD2.F32 R5, -RZ, R5.H1_H1 ;  /* 0x30000005ff057230 */ /* 0x000fe40000004100 */
[C---:B------:R-:W-:Y:S01]  /*d1e0*/  FFMA.FTZ R90, R55.reuse, R60, -R90 ;  /* 0x0000003c375a7223 */ /* 0x040fe2000001085a */
[----:B------:R-:W-:Y:S01]  /*d1f0*/  FFMA.FTZ R55, R55, R88, R58 ;  /* 0x0000005837377223 */ /* 0x000fe2000001003a */
        /* <DEDUP_REMOVED lines=12> */
[----:B------:R1:W-:Y:S02]  /*d2c0*/  STS.128 [R0], R4 ;  /* 0x0000000400007388 */ /* 0x0003e40000000c00 */
.L_x_2797:
[----:B------:R-:W-:Y:S05]  /*d2d0*/  BSYNC B2 ;  /* 0x0000000000027941 */ /* 0x000fea0003800000 */
.L_x_2796:
        /* <DEDUP_REMOVED lines=44> */
.L_x_2799:
[----:B------:R-:W-:Y:S05]  /*d5a0*/  BSYNC B2 ;  /* 0x0000000000027941 */ /* 0x000fea0003800000 */
.L_x_2798:
[----:B------:R-:W-:Y:S04]  /*d5b0*/  BSSY B2, `(.L_x_2800) ;  /* 0x000002c000027945 */ /* 0x000fe80003800000 */
[----:B------:R-:W-:Y:S05]  /*d5c0*/  @P3 BRA `(.L_x_2801) ;  /* 0x0000000000a83947 */ /* 0x000fea0003800000 */
[----:B012---:R-:W0:Y:S01]  /*d5d0*/  LDS.128 R4, [R0+0x4000] ;  /* 0x0040000000047984 */ /* 0x007e220000000c00 */
        /* <DEDUP_REMOVED lines=41> */
.L_x_2801:
[----:B------:R-:W-:Y:S05]  /*d870*/  BSYNC B2 ;  /* 0x0000000000027941 */ /* 0x000fea0003800000 */
.L_x_2800:
        /* <DEDUP_REMOVED lines=44> */
.L_x_2803:
[----:B------:R-:W-:Y:S05]  /*db40*/  BSYNC B2 ;  /* 0x0000000000027941 */ /* 0x000fea0003800000 */
.L_x_2802:
[----:B------:R-:W-:Y:S05]  /*db50*/  @P5 BRA `(.L_x_2793) ;  /* 0x0000000000a85947 */ /* 0x000fea0003800000 */
[----:B01234-:R-:W0:Y:S01]  /*db60*/  LDS.128 R4, [R0+0x8000] ;  /* 0x0080000000047984 */ /* 0x01fe220000000c00 */
[----:B------:R-:W-:Y:S01]  /*db70*/  SHF.R.U32.HI R43, RZ, 0x10, R37 ;  /* 0x00000010ff2b7819 */ /* 0x000fe20000011625 */
[----:B------:R-:W-:Y:S01]  /*db80*/  HADD2.F32 R42, -RZ, R66.H0_H0 ;  /* 0x20000042ff2a7230 */ /* 0x000fe20000004100 */
[--C-:B------:R-:W-:Y:S01]  /*db90*/  SHF.R.U32.HI R45, RZ, 0x10, R39.reuse ;  /* 0x00000010ff2d7819 */ /* 0x100fe20000011627 */
        /* <DEDUP_REMOVED lines=38> */
.L_x_2793:
[----:B------:R-:W-:Y:S05]  /*de00*/  BSYNC B1 ;  /* 0x0000000000017941 */ /* 0x000fea0003800000 */
.L_x_2792:
        /* <DEDUP_REMOVED lines=54> */
.L_x_2806:
[----:B------:R-:W-:Y:S05]  /*e170*/  BSYNC B1 ;  /* 0x0000000000017941 */ /* 0x000fea0003800000 */
.L_x_2805:
[----:B------:R-:W-:Y:S04]  /*e180*/  BSSY B1, `(.L_x_2807) ;  /* 0x000002c000017945 */ /* 0x000fe80003800000 */
[----:B------:R-:W-:Y:S05]  /*e190*/  @P1 BRA `(.L_x_2808) ;  /* 0x0000000000a81947 */ /* 0x000fea0003800000 */
[----:B0-----:R-:W0:Y:S01]  /*e1a0*/  LDS.128 R4, [R0+0x2000] ;  /* 0x0020000000047984 */ /* 0x001e220000000c00 */
        /* <DEDUP_REMOVED lines=41> */
.L_x_2808:
[----:B------:R-:W-:Y:S05]  /*e440*/  BSYNC B1 ;  /* 0x0000000000017941 */ /* 0x000fea0003800000 */
.L_x_2807:
        /* <DEDUP_REMOVED lines=44> */
.L_x_2810:
[----:B------:R-:W-:Y:S05]  /*e710*/  BSYNC B1 ;  /* 0x0000000000017941 */ /* 0x000fea0003800000 */
.L_x_2809:
        /* <DEDUP_REMOVED lines=44> */
.L_x_2812:
[----:B------:R-:W-:Y:S05]  /*e9e0*/  BSYNC B1 ;  /* 0x0000000000017941 */ /* 0x000fea0003800000 */
.L_x_2811:
[----:B------:R-:W-:Y:S04]  /*e9f0*/  BSSY B1, `(.L_x_2813) ;  /* 0x000002c000017945 */ /* 0x000fe80003800000 */
[----:B------:R-:W-:Y:S05]  /*ea00*/  @P4 BRA `(.L_x_2814) ;  /* 0x0000000000a84947 */ /* 0x000fea0003800000 */
[----:B0123--:R-:W0:Y:S01]  /*ea10*/  LDS.128 R4, [R3+0x16400] ;  /* 0x0164000003047984 */ /* 0x00fe220000000c00 */
        /* <DEDUP_REMOVED lines=41> */
.L_x_2814:
[----:B------:R-:W-:Y:S05]  /*ecb0*/  BSYNC B1 ;  /* 0x0000000000017941 */ /* 0x000fea0003800000 */
.L_x_2813:
[----:B------:R-:W-:Y:S05]  /*ecc0*/  @P5 BRA `(.L_x_2804) ;  /* 0x0000003400cc5947 */ /* 0x000fea0003800000 */
[----:B01234-:R-:W0:Y:S01]  /*ecd0*/  LDS.128 R4, [R0+0xa000] ;  /* 0x00a0000000047984 */ /* 0x01fe220000000c00 */
[----:B------:R-:W-:Y:S01]  /*ece0*/  SHF.R.U32.HI R14, RZ, 0x10, R9 ;  /* 0x00000010ff0e7819 */ /* 0x000fe20000011609 */
[--C-:B------:R-:W-:Y:S01]  /*ecf0*/  HADD2.F32 R13, -RZ, R62.reuse.H1_H1 ;  /* 0x3000003eff0d7230 */ /* 0x100fe20000004100 */
[--C-:B------:R-:W-:Y:S01]  /*ed00*/  SHF.R.U32.HI R12, RZ, 0x10, R11.reuse ;  /* 0x00000010ff0c7819 */ /* 0x100fe2000001160b */
[----:B------:R-:W-:Y:S01]  /*ed10*/  HADD2.F32 R62, -RZ, R62.H0_H0 ;  /* 0x2000003eff3e7230 */ /* 0x000fe20000004100 */
        /* <DEDUP_REMOVED lines=38> */
.L_x_2783:
[----:B------:R-:W0:Y:S01]  /*ef80*/  LDC R64, c[0x0][0x448] ;  /* 0x00011200ff407b82 */ /* 0x000e220000000800 */
[----:B------:R-:W-:Y:S01]  /*ef90*/  IMAD R3, R206, 0x40, R69 ;  /* 0x00000040ce037824 */ /* 0x000fe200078e0245 */
[----:B------:R-:W-:Y:S01]  /*efa0*/  ULDC.64 UR4, c[0x0][0x3f8] ;  /* 0x0000fe0000047ab9 */ /* 0x000fe20000000a00 */
[----:B------:R-:W-:Y:S01]  /*efb0*/  ULDC.64 UR6, c[0x0][0x408] ;  /* 0x0001020000067ab9 */ /* 0x000fe20000000a00 */
[----:B------:R-:W-:Y:S02]  /*efc0*/  IMAD.MOV.U32 R4, RZ, RZ, R24 ;  /* 0x000000ffff047224 */ /* 0x000fe400078e0018 */
[----:B------:R-:W-:Y:S02]  /*efd0*/  IMAD.MOV.U32 R6, RZ, RZ, R140 ;  /* 0x000000ffff067224 */ /* 0x000fe400078e008c */
[----:B------:R-:W-:Y:S01]  /*efe0*/  IMAD.MOV.U32 R7, RZ, RZ, R29 ;  /* 0x000000ffff077224 */ /* 0x000fe200078e001d */
[----:B0-----:R-:W-:-:S13]  /*eff0*/  ISETP.NE.AND P0, PT, R64, 0x1, PT ;  /* 0x000000014000780c */ /* 0x001fda0003f05270 */
[----:B------:R-:W0:Y:S08]  /*f000*/  @P0 LDC R0, c[0x0][0x44c] ;  /* 0x00011300ff000b82 */ /* 0x000e300000000800 */
[----:B------:R-:W2:Y:S01]  /*f010*/  @P0 LDC R5, c[0x0][0x450] ;  /* 0x00011400ff050b82 */ /* 0x000ea20000000800 */
[----:B0-----:R-:W-:-:S05]  /*f020*/  @P0 IMAD.HI.U32 R0, R3, R0, RZ ;  /* 0x0000000003000227 */ /* 0x001fca00078e00ff */
[----:B--2---:R-:W-:Y:S02]  /*f030*/  @P0 SHF.R.U32.HI R3, RZ, R5, R0 ;  /* 0x00000005ff030219 */ /* 0x004fe40000011600 */
[----:B------:R-:W-:Y:S02]  /*f040*/  MOV R5, R27 ;  /* 0x0000001b00057202 */ /* 0x000fe40000000f00 */
[----:B------:R-:W-:Y:S01]  /*f050*/  SHF.R.S32.HI R0, RZ, 0x1f, R3 ;  /* 0x0000001fff007819 */ /* 0x000fe20000011403 */
[----:B------:R-:W-:-:S04]  /*f060*/  IMAD.WIDE.U32 R6, R3, UR6, R6 ;  /* 0x0000000603067c25 */ /* 0x000fc8000f8e0006 */
[C---:B------:R-:W-:Y:S02]  /*f070*/  IMAD R8, R0.reuse, UR4, RZ ;  /* 0x0000000400087c24 */ /* 0x040fe4000f8e02ff */
[----:B------:R-:W-:Y:S02]  /*f080*/  IMAD R0, R0, UR6, RZ ;  /* 0x0000000600007c24 */ /* 0x000fe4000f8e02ff */
[----:B------:R-:W-:-:S04]  /*f090*/  IMAD.WIDE.U32 R4, R3, UR4, R4 ;  /* 0x0000000403047c25 */ /* 0x000fc8000f8e0004 */
[C---:B------:R-:W-:Y:S01]  /*f0a0*/  IMAD R21, R3.reuse, UR5, R8 ;  /* 0x0000000503157c24 */ /* 0x040fe2000f8e0208 */
[----:B------:R-:W-:Y:S01]  /*f0b0*/  ULDC.64 UR4, c[0x0][0x3e8] ;  /* 0x0000fa0000047ab9 */ /* 0x000fe20000000a00 */
[----:B------:R-:W-:Y:S01]  /*f0c0*/  IMAD R61, R3, UR7, R0 ;  /* 0x00000007033d7c24 */ /* 0x000fe2000f8e0200 */
[----:B------:R-:W-:Y:S01]  /*f0d0*/  ULDC.64 UR6, c[0x0][0x400] ;  /* 0x0001000000067ab9 */ /* 0x000fe20000000a00 */
[----:B------:R-:W-:Y:S01]  /*f0e0*/  LEA R3, P0, R4, UR4, 0x1 ;  /* 0x0000000404037c11 */ /* 0x000fe2000f8008ff */
[----:B------:R-:W-:Y:S01]  /*f0f0*/  UMOV UR4, 0xffffffff ;  /* 0xffffffff00047882 */ /* 0x000fe20000000000 */
[----:B------:R-:W-:Y:S01]  /*f100*/  IMAD.IADD R61, R7, 0x1, R61 ;  /* 0x00000001073d7824 */ /* 0x000fe200078e023d */
[----:B------:R-:W-:Y:S02]  /*f110*/  IADD3 R21, R5, R21, RZ ;  /* 0x0000001505157210 */ /* 0x000fe40007ffe0ff */
[----:B------:R-:W-:Y:S02]  /*f120*/  LEA R0, P1, R6, UR6, 0x1 ;  /* 0x0000000606007c11 */ /* 0x000fe4000f8208ff */
[----:B------:R-:W-:-:S02]  /*f130*/  LEA.HI.X R21, R4, UR5, R21, 0x1, P0 ;  /* 0x0000000504157c11 */ /* 0x000fc400080f0c15 */
[----:B------:R-:W-:Y:S01]  /*f140*/  LEA.HI.X R61, R6, UR7, R61, 0x1, P1 ;  /* 0x00000007063d7c11 */ /* 0x000fe200088f0c3d */
[----:B------:R-:W-:Y:S08]  /*f150*/  BRA.DIV UR4, `(.L_x_2815) ;  /* 0x0000017204e07947 */ /* 0x000ff0000b800000 */
[----:B------:R0:W2:Y:S04]  /*f160*/  SHFL.IDX PT, R5, R21, RZ, 0x1c1f ;  /* 0x001c1fff15057589 */ /* 0x0000a800000e0000 */
[----:B------:R0:W3:Y:S04]  /*f170*/  SHFL.IDX PT, R4, R3, RZ, 0x1c1f ;  /* 0x001c1fff03047589 */ /* 0x0000e800000e0000 */
[----:B------:R0:W4:Y:S04]  /*f180*/  SHFL.IDX PT, R7, R61, RZ, 0x1c1f ;  /* 0x001c1fff3d077589 */ /* 0x00012800000e0000 */
[----:B------:R0:W0:Y:S02]  /*f190*/  SHFL.IDX PT, R8, R0, RZ, 0x1c1f ;  /* 0x001c1fff00087589 */ /* 0x00002400000e0000 */
.L_x_3069:
        /* <DEDUP_REMOVED lines=18> */
[----:B--2---:R-:W-:Y:S01]  /*f2c0*/  IMAD.MOV.U32 R13, RZ, RZ, R5 ;  /* 0x000000ffff0d7224 */ /* 0x004fe200078e0005 */
[----:B------:R-:W-:Y:S02]  /*f2d0*/  ISETP.GE.AND P2, PT, R16, UR4, PT ;  /* 0x0000000410007c0c */ /* 0x000fe4000bf46270 */
[----:B------:R-:W-:Y:S02]  /*f2e0*/  CS2R R28, SRZ ;  /* 0x00000000001c7805 */ /* 0x000fe4000001ff00 */
[----:B------:R-:W-:Y:S02]  /*f2f0*/  ISETP.GE.AND P3, PT, R163, UR4, PT ;  /* 0x00000004a3007c0c */ /* 0x000fe4000bf66270 */
[----:B------:R-:W-:Y:S02]  /*f300*/  CS2R R30, SRZ ;  /* 0x00000000001e7805 */ /* 0x000fe4000001ff00 */
[----:B------:R-:W-:-:S02]  /*f310*/  ISETP.GE.AND P4, PT, R164, UR4, PT ;  /* 0x00000004a4007c0c */ /* 0x000fc4000bf86270 */
[----:B------:R-:W-:Y:S02]  /*f320*/  CS2R R40, SRZ ;  /* 0x0000000000287805 */ /* 0x000fe4000001ff00 */
[----:B------:R-:W-:Y:S02]  /*f330*/  CS2R R42, SRZ ;  /* 0x00000000002a7805 */ /* 0x000fe4000001ff00 */
[----:B------:R-:W-:Y:S01]  /*f340*/  CS2R R26, SRZ ;  /* 0x00000000001a7805 */ /* 0x000fe2000001ff00 */
[C---:B------:R-:W-:Y:S01]  /*f350*/  @!P2 IMAD.SHL.U32 R9, R16.reuse, 0x2, RZ ;  /* 0x000000021009a824 */ /* 0x040fe200078e00ff */
[----:B------:R-:W-:Y:S01]  /*f360*/  @!P2 SHF.L.U64.HI R20, R16, 0x1, R17 ;  /* 0x000000011014a819 */ /* 0x000fe20000010211 */
[----:B------:R-:W-:-:S04]  /*f370*/  @!P3 IMAD.SHL.U32 R15, R166, 0x8, RZ ;  /* 0x00000008a60fb824 */ /* 0x000fc800078e00ff */
[----:B------:R-:W-:Y:S02]  /*f380*/  @!P4 SHF.L.U32 R25, R167, 0x3, RZ ;  /* 0x00000003a719c819 */ /* 0x000fe400000006ff */
[-C--:B------:R-:W-:Y:S01]  /*f390*/  @!P2 IADD3 R4, P0, R4, R9.reuse, RZ ;  /* 0x000000090404a210 */ /* 0x080fe20007f1e0ff */
[----:B------:R-:W-:Y:S01]  /*f3a0*/  @!P3 IMAD.WIDE R10, R15, 0x2, R12 ;  /* 0x000000020f0ab825 */ /* 0x000fe200078e020c */
[----:B0-----:R-:W-:-:S03]  /*f3b0*/  @!P2 IADD3 R6, P1, R8, R9, RZ ;  /* 0x000000090806a210 */ /* 0x001fc60007f3e0ff */
[----:B----4-:R-:W-:Y:S01]  /*f3c0*/  IMAD.MOV.U32 R9, RZ, RZ, R7 ;  /* 0x000000ffff097224 */ /* 0x010fe200078e0007 */
[----:B------:R-:W-:Y:S01]  /*f3d0*/  CS2R R36, SRZ ;  /* 0x0000000000247805 */ /* 0x000fe2000001ff00 */
[----:B------:R-:W-:Y:S01]  /*f3e0*/  @!P4 IMAD.WIDE R12, R25, 0x2, R12 ;  /* 0x00000002190cc825 */ /* 0x000fe200078e020c */
[----:B------:R-:W-:Y:S02]  /*f3f0*/  CS2R R38, SRZ ;  /* 0x0000000000267805 */ /* 0x000fe4000001ff00 */
[----:B------:R-:W-:Y:S02]  /*f400*/  CS2R R32, SRZ ;  /* 0x0000000000207805 */ /* 0x000fe4000001ff00 */
[----:B------:R-:W-:Y:S01]  /*f410*/  CS2R R34, SRZ ;  /* 0x0000000000227805 */ /* 0x000fe2000001ff00 */
[----:B------:R-:W-:Y:S01]  /*f420*/  @!P3 IMAD.WIDE R14, R15, 0x2, R8 ;  /* 0x000000020f0eb825 */ /* 0x000fe200078e0208 */
[----:B------:R-:W-:Y:S02]  /*f430*/  CS2R R44, SRZ ;  /* 0x00000000002c7805 */ /* 0x000fe4000001ff00 */
[----:B------:R-:W-:-:S02]  /*f440*/  CS2R R46, SRZ ;  /* 0x00000000002e7805 */ /* 0x000fc4000001ff00 */
[----:B------:R-:W-:Y:S01]  /*f450*/  @!P2 IADD3.X R7, R7, R20, RZ, P1, !PT ;  /* 0x000000140707a210 */ /* 0x000fe20000ffe4ff */
[----:B------:R-:W-:Y:S01]  /*f460*/  @!P4 IMAD.WIDE R8, R25, 0x2, R8 ;  /* 0x000000021908c825 */ /* 0x000fe200078e0208 */
[----:B------:R-:W-:Y:S01]  /*f470*/  CS2R R24, SRZ ;  /* 0x0000000000187805 */ /* 0x000fe2000001ff00 */
[----:B------:R1:W5:Y:S02]  /*f480*/  @!P3 LD.E.128 R28, desc[UR60][R10.64] ;  /* 0x0000003c0a1cb980 */ /* 0x000364000c101d00 */
[----:B------:R-:W-:Y:S02]  /*f490*/  @!P2 IMAD.X R5, R5, 0x1, R20, P0 ;  /* 0x000000010505a824 */ /* 0x000fe400000e0614 */
[----:B------:R1:W5:Y:S04]  /*f4a0*/  @!P3 LD.E.128 R40, desc[UR60][R14.64] ;  /* 0x0000003c0e28b980 */ /* 0x000368000c101d00 */
[----:B------:R1:W5:Y:S04]  /*f4b0*/  @!P4 LD.E.128 R24, desc[UR60][R12.64] ;  /* 0x0000003c0c18c980 */ /* 0x000368000c101d00 */
[----:B------:R1:W5:Y:S04]  /*f4c0*/  @!P4 LD.E.128 R36, desc[UR60][R8.64] ;  /* 0x0000003c0824c980 */ /* 0x000368000c101d00 */
[----:B------:R1:W5:Y:S04]  /*f4d0*/  @!P2 LD.E.128 R32, desc[UR60][R4.64] ;  /* 0x0000003c0420a980 */ /* 0x000368000c101d00 */
[----:B------:R1:W5:Y:S02]  /*f4e0*/  @!P2 LD.E.128 R44, desc[UR60][R6.64] ;  /* 0x0000003c062ca980 */ /* 0x000364000c101d00 */
.L_x_2817:
[----:B------:R-:W-:Y:S05]  /*f4f0*/  BSYNC B1 ;  /* 0x0000000000017941 */ /* 0x000fea0003800000 */
.L_x_2816:
[----:B-1-3-5:R-:W-:Y:S01]  /*f500*/  IMAD.MOV.U32 R4, RZ, RZ, R44 ;  /* 0x000000ffff047224 */ /* 0x02afe200078e002c */
[----:B------:R-:W-:Y:S01]  /*f510*/  MOV R6, R46 ;  /* 0x0000002e00067202 */ /* 0x000fe20000000f00 */
[----:B----4-:R-:W-:Y:S01]  /*f520*/  IMAD.MOV.U32 R7, RZ, RZ, R47 ;  /* 0x000000ffff077224 */ /* 0x010fe200078e002f */
[----:B------:R-:W-:Y:S01]  /*f530*/  UMOV UR4, 0xffffffff ;  /* 0xffffffff00047882 */ /* 0x000fe20000000000 */
[----:B--2---:R-:W-:Y:S01]  /*f540*/  IMAD.MOV.U32 R5, RZ, RZ, R45 ;  /* 0x000000ffff057224 */ /* 0x004fe200078e002d */
        /* <DEDUP_REMOVED lines=24> */
[----:B------:R-:W-:Y:S01]  /*f6d0*/  PRMT R99, R99, 0x5410, R6 ;  /* 0x0000541063637816 */ /* 0x000fe20000000006 */
[----:B------:R-:W-:Y:S01]  /*f6e0*/  IMAD.MOV.U32 R6, RZ, RZ, R30 ;  /* 0x000000ffff067224 */ /* 0x000fe200078e001e */
[----:B------:R-:W-:Y:S02]  /*f6f0*/  MOV R5, R29 ;  /* 0x0000001d00057202 */ /* 0x000fe40000000f00 */
[----:B------:R-:W-:Y:S02]  /*f700*/  PRMT R103, R103, 0x5410, R7 ;  /* 0x0000541067677816 */ /* 0x000fe40000000007 */
[----:B------:R-:W-:Y:S01]  /*f710*/  PRMT R88, R4, 0x5410, R5 ;  /* 0x0000541004587816 */ /* 0x000fe20000000005 */
[----:B------:R-:W-:Y:S01]  /*f720*/  IMAD.MOV.U32 R5, RZ, RZ, R25 ;  /* 0x000000ffff057224 */ /* 0x000fe200078e0019 */
[----:B------:R-:W-:Y:S01]  /*f730*/  PRMT R89, R6, 0x7610, R89 ;  /* 0x0000761006597816 */ /* 0x000fe20000000059 */
[----:B------:R-:W-:Y:S01]  /*f740*/  IMAD.MOV.U32 R6, RZ, RZ, R26 ;  /* 0x000000ffff067224 */ /* 0x000fe200078e001a */
[----:B------:R-:W-:-:S02]  /*f750*/  MOV R4, R24 ;  /* 0x0000001800047202 */ /* 0x000fc40000000f00 */
[----:B------:R-:W-:Y:S02]  /*f760*/  MOV R7, R27 ;  /* 0x0000001b00077202 */ /* 0x000fe40000000f00 */
[----:B------:R-:W-:Y:S02]  /*f770*/  PRMT R78, R4, 0x5410, R5 ;  /* 0x00005410044e7816 */ /* 0x000fe40000000005 */
[----:B------:R-:W-:Y:S02]  /*f780*/  CS2R R4, SRZ ;  /* 0x0000000000047805 */ /* 0x000fe4000001ff00 */
[----:B------:R-:W-:Y:S01]  /*f790*/  PRMT R79, R6, 0x5410, R7 ;  /* 0x00005410064f7816 */ /* 0x000fe20000000007 */
[----:B------:R-:W-:Y:S06]  /*f7a0*/  BRA.DIV UR4, `(.L_x_2818) ;  /* 0x0000016e04c07947 */ /* 0x000fec000b800000 */
[----:B0-----:R-:W0:Y:S04]  /*f7b0*/  SHFL.IDX PT, R21, R21, 0x1, 0x1c1f ;  /* 0x003c1f0015157f89 */ /* 0x001e2800000e0000 */
[----:B------:R1:W2:Y:S04]  /*f7c0*/  SHFL.IDX PT, R20, R3, 0x1, 0x1c1f ;  /* 0x003c1f0003147f89 */ /* 0x0002a800000e0000 */
[----:B------:R-:W3:Y:S04]  /*f7d0*/  SHFL.IDX PT, R61, R61, 0x1, 0x1c1f ;  /* 0x003c1f003d3d7f89 */ /* 0x000ee800000e0000 */
[----:B-1----:R-:W4:Y:S02]  /*f7e0*/  SHFL.IDX PT, R0, R0, 0x1, 0x1c1f ;  /* 0x003c1f0000007f89 */ /* 0x002f2400000e0000 */
.L_x_3075:
        /* <DEDUP_REMOVED lines=16> */
[----:B--2---:R-:W-:Y:S01]  /*f8f0*/  MOV R6, R20 ;  /* 0x0000001400067202 */ /* 0x004fe20000000f00 */
[----:B0-----:R-:W-:Y:S01]  /*f900*/  IMAD.MOV.U32 R7, RZ, RZ, R21 ;  /* 0x000000ffff077224 */ /* 0x001fe200078e0015 */
[----:B------:R-:W-:Y:S01]  /*f910*/  ISETP.GE.AND P3, PT, R163, UR4, PT ;  /* 0x00000004a3007c0c */ /* 0x000fe2000bf66270 */
[----:B----4-:R-:W-:Y:S01]  /*f920*/  IMAD.MOV.U32 R8, RZ, RZ, R0 ;  /* 0x000000ffff087224 */ /* 0x010fe200078e0000 */
[----:B------:R-:W-:Y:S01]  /*f930*/  ISETP.GE.AND P4, PT, R164, UR4, PT ;  /* 0x00000004a4007c0c */ /* 0x000fe2000bf86270 */
[----:B---3--:R-:W-:Y:S01]  /*f940*/  IMAD.MOV.U32 R9, RZ, RZ, R61 ;  /* 0x000000ffff097224 */ /* 0x008fe200078e003d */
[----:B------:R-:W-:Y:S02]  /*f950*/  ISETP.GE.AND P2, PT, R16, UR4, PT ;  /* 0x0000000410007c0c */ /* 0x000fe4000bf46270 */
[----:B------:R-:W-:Y:S02]  /*f960*/  CS2R R52, SRZ ;  /* 0x0000000000347805 */ /* 0x000fe4000001ff00 */
[----:B------:R-:W-:-:S02]  /*f970*/  CS2R R54, SRZ ;  /* 0x0000000000367805 */ /* 0x000fc4000001ff00 */
[----:B------:R-:W-:Y:S02]  /*f980*/  CS2R R10, SRZ ;  /* 0x00000000000a7805 */ /* 0x000fe4000001ff00 */
[----:B------:R-:W-:Y:S02]  /*f990*/  CS2R R56, SRZ ;  /* 0x0000000000387805 */ /* 0x000fe4000001ff00 */
[----:B------:R-:W-:Y:S01]  /*f9a0*/  CS2R R58, SRZ ;  /* 0x00000000003a7805 */ /* 0x000fe2000001ff00 */
[----:B------:R-:W-:Y:S01]  /*f9b0*/  @!P3 IMAD.SHL.U32 R13, R166, 0x8, RZ ;  /* 0x00000008a60db824 */ /* 0x000fe200078e00ff */
[----:B------:R-:W-:Y:S01]  /*f9c0*/  @!P4 SHF.L.U32 R63, R167, 0x3, RZ ;  /* 0x00000003a73fc819 */ /* 0x000fe200000006ff */
[----:B------:R-:W-:Y:S02]  /*f9d0*/  @!P2 IMAD.SHL.U32 R3, R16, 0x2, RZ ;  /* 0x000000021003a824 */ /* 0x000fe400078e00ff */
[----:B------:R-:W-:-:S03]  /*f9e0*/  @!P3 IMAD.WIDE R4, R13, 0x2, R6 ;  /* 0x000000020d04b825 */ /* 0x000fc600078e0206 */
[-C--:B------:R-:W-:Y:S01]  /*f9f0*/  @!P2 IADD3 R60, P1, R0, R3.reuse, RZ ;  /* 0x00000003003ca210 */ /* 0x080fe20007f3e0ff */
[----:B------:R-:W-:Y:S01]  /*fa00*/  @!P4 IMAD.WIDE R6, R63, 0x2, R6 ;  /* 0x000000023f06c825 */ /* 0x000fe200078e0206 */
[----:B------:R-:W-:Y:S01]  /*fa10*/  @!P2 SHF.L.U64.HI R0, R16, 0x1, R17 ;  /* 0x000000011000a819 */ /* 0x000fe20000010211 */
[----:B------:R0:W5:Y:S01]  /*fa20*/  @!P3 LD.E.128 R52, desc[UR60][R4.64] ;  /* 0x0000003c0434b980 */ /* 0x000162000c101d00 */
[----:B------:R-:W-:Y:S01]  /*fa30*/  @!P2 IADD3 R20, P0, R20, R3, RZ ;  /* 0x000000031414a210 */ /* 0x000fe20007f1e0ff */
[--C-:B------:R-:W-:Y:S01]  /*fa40*/  @!P3 IMAD.WIDE R12, R13, 0x2, R8.reuse ;  /* 0x000000020d0cb825 */ /* 0x100fe200078e0208 */
[----:B------:R-:W-:Y:S01]  /*fa50*/  CS2R R14, SRZ ;  /* 0x00000000000e7805 */ /* 0x000fe2000001ff00 */
[----:B------:R1:W5:Y:S01]  /*fa60*/  @!P4 LD.E.128 R56, desc[UR60][R6.64] ;  /* 0x0000003c0638c980 */ /* 0x000362000c101d00 */
[----:B------:R-:W-:Y:S01]  /*fa70*/  CS2R R48, SRZ ;  /* 0x0000000000307805 */ /* 0x000fe2000001ff00 */
[----:B------:R-:W-:Y:S01]  /*fa80*/  @!P4 IMAD.WIDE R62, R63, 0x2, R8 ;  /* 0x000000023f3ec825 */ /* 0x000fe200078e0208 */
[----:B------:R-:W-:-:S02]  /*fa90*/  CS2R R8, SRZ ;  /* 0x0000000000087805 */ /* 0x000fc4000001ff00 */
[----:B------:R-:W-:Y:S02]  /*faa0*/  CS2R R50, SRZ ;  /* 0x0000000000327805 */ /* 0x000fe4000001ff00 */
[----:B------:R-:W-:Y:S02]  /*fab0*/  @!P2 IADD3.X R21, R21, R0, RZ, P0, !PT ;  /* 0x000000001515a210 */ /* 0x000fe400007fe4ff */
[----:B0-----:R-:W-:Y:S01]  /*fac0*/  CS2R R4, SRZ ;  /* 0x0000000000047805 */ /* 0x001fe2000001ff00 */
[----:B------:R-:W-:Y:S01]  /*fad0*/  @!P2 IMAD.X R61, R61, 0x1, R0, P1 ;  /* 0x000000013d3da824 */ /* 0x000fe200008e0600 */
[----:B------:R0:W5:Y:S01]  /*fae0*/  @!P3 LD.E.128 R8, desc[UR60][R12.64] ;  /* 0x0000003c0c08b980 */ /* 0x000162000c101d00 */
[----:B-1----:R-:W-:-:S03]  /*faf0*/  CS2R R6, SRZ ;  /* 0x0000000000067805 */ /* 0x002fc6000001ff00 */
[----:B------:R1:W5:Y:S04]  /*fb00*/  @!P2 LD.E.128 R48, desc[UR60][R20.64] ;  /* 0x0000003c1430a980 */ /* 0x000368000c101d00 */
[----:B------:R1:W5:Y:S01]  /*fb10*/  @!P2 LD.E.128 R4, desc[UR60][R60.64] ;  /* 0x0000003c3c04a980 */ /* 0x000362000c101d00 */
[----:B0-----:R-:W-:-:S06]  /*fb20*/  CS2R R12, SRZ ;  /* 0x00000000000c7805 */ /* 0x001fcc000001ff00 */
[----:B------:R1:W5:Y:S02]  /*fb30*/  @!P4 LD.E.128 R12, desc[UR60][R62.64] ;  /* 0x0000003c3e0cc980 */ /* 0x000364000c101d00 */
.L_x_2820:
[----:B------:R-:W-:Y:S05]  /*fb40*/  BSYNC B1 ;  /* 0x0000000000017941 */ /* 0x000fea0003800000 */
.L_x_2819:
[----:B----4-:R-:W-:Y:S01]  /*fb50*/  LEA.HI R0, R205, R205, RZ, 0x1 ;  /* 0x000000cdcd007211 */ /* 0x010fe200078f08ff */
[----:B-----5:R-:W-:Y:S01]  /*fb60*/  IMAD.MOV.U32 R3, RZ, RZ, R4 ;  /* 0x000000ffff037224 */ /* 0x020fe200078e0004 */
[----:B-12---:R-:W-:Y:S01]  /*fb70*/  MOV R20, R5 ;  /* 0x0000000500147202 */ /* 0x006fe20000000f00 */
[----:B0-----:R-:W-:Y:S01]  /*fb80*/  IMAD.MOV.U32 R21, RZ, RZ, R7 ;  /* 0x000000ffff157224 */ /* 0x001fe200078e0007 */
[----:B------:R-:W-:Y:S01]  /*fb90*/  LOP3.LUT R0, R0, 0xfffffffe, RZ, 0xc0, !PT ;  /* 0xfffffffe00007812 */ /* 0x000fe200078ec0ff */
[----:B------:R-:W-:Y:S01]  /*fba0*/  IMAD.MOV.U32 R60, RZ, RZ, R49 ;  /* 0x000000ffff3c7224 */ /* 0x000fe200078e0031 */
[----:B------:R-:W-:Y:S01]  /*fbb0*/  PRMT R82, R3, 0x5410, R20 ;  /* 0x0000541003527816 */ /* 0x000fe20000000014 */
[----:B------:R-:W-:Y:S01]  /*fbc0*/  IMAD.MOV.U32 R3, RZ, RZ, R6 ;  /* 0x000000ffff037224 */ /* 0x000fe200078e0006 */
[----:B------:R-:W-:Y:S01]  /*fbd0*/  IADD3 R0, R205, -R0, RZ ;  /* 0x80000000cd007210 */ /* 0x000fe20007ffe0ff */
[----:B------:R-:W-:Y:S01]  /*fbe0*/  IMAD.MOV.U32 R20, RZ, RZ, R9 ;  /* 0x000000ffff147224 */ /* 0x000fe200078e0009 */
[----:B------:R-:W-:Y:S01]  /*fbf0*/  MOV R63, R57 ;  /* 0x00000039003f7202 */ /* 0x000fe20000000f00 */
[----:B------:R-:W-:Y:S01]  /*fc00*/  IMAD.MOV.U32 R62, RZ, RZ, R50 ;  /* 0x000000ffff3e7224 */ /* 0x000fe200078e0032 */
[----:B---3--:R-:W-:Y:S01]  /*fc10*/  SHF.L.U32 R61, R0, 0x1f, RZ ;  /* 0x0000001f003d7819 */ /* 0x008fe200000006ff */
[----:B------:R-:W-:Y:S01]  /*fc20*/  IMAD.MOV.U32 R0, RZ, RZ, R11 ;  /* 0x000000ffff007224 */ /* 0x000fe200078e000b */
[----:B------:R-:W-:Y:S01]  /*fc30*/  PRMT R83, R3, 0x5410, R21 ;  /* 0x0000541003537816 */ /* 0x000fe20000000015 */
[----:B------:R-:W-:Y:S01]  /*fc40*/  IMAD.MOV.U32 R3, RZ, RZ, R8 ;  /* 0x000000ffff037224 */ /* 0x000fe200078e0008 */
[----:B------:R-:W0:Y:S01]  /*fc50*/  SYNCS.PHASECHK.TRANS64.TRYWAIT P0, [R2+URZ+0x2a800], R61 ;  /* 0x02a8003d020075a7 */ /* 0x000e22000800017f */
[----:B------:R-:W-:Y:S01]  /*fc60*/  MOV R21, R10 ;  /* 0x0000000a00157202 */ /* 0x000fe20000000f00 */
[----:B------:R-:W-:Y:S01]  /*fc70*/  BSSY B1, `(.L_x_2821) ;  /* 0x000001d000017945 */ /* 0x000fe20003800000 */
[----:B------:R-:W-:Y:S01]  /*fc80*/  PRMT R85, R62, 0x7610, R85 ;  /* 0x000076103e557816 */ /* 0x000fe20000000055 */
[----:B------:R-:W-:Y:S01]  /*fc90*/  IMAD.MOV.U32 R62, RZ, RZ, R53 ;  /* 0x000000ffff3e7224 */ /* 0x000fe200078e0035 */
[----:B------:R-:W-:Y:S01]  /*fca0*/  PRMT R70, R3, 0x5410, R20 ;  /* 0x0000541003467816 */ /* 0x000fe20000000014 */
[----:B------:R-:W-:Y:S01]  /*fcb0*/  IMAD.MOV.U32 R3, RZ, RZ, R12 ;  /* 0x000000ffff037224 */ /* 0x000fe200078e000c */
[----:B------:R-:W-:Y:S01]  /*fcc0*/  PRMT R73, R21, 0x7610, R73 ;  /* 0x0000761015497816 */ /* 0x000fe20000000049 */
[----:B------:R-:W-:Y:S01]  /*fcd0*/  IMAD.MOV.U32 R21, RZ, RZ, R14 ;  /* 0x000000ffff157224 */ /* 0x000fe200078e000e */
[----:B------:R-:W-:-:S02]  /*fce0*/  MOV R20, R13 ;  /* 0x0000000d00147202 */ /* 0x000fc40000000f00 */
[----:B------:R-:W-:Y:S02]  /*fcf0*/  PRMT R73, R73, 0x5410, R0 ;  /* 0x0000541049497816 */ /* 0x000fe40000000000 */
[--C-:B------:R-:W-:Y:S01]  /*fd00*/  PRMT R0, R3, 0x5410, R20.reuse ;  /* 0x0000541003007816 */ /* 0x100fe20000000014 */
[----:B------:R-:W-:Y:S01]  /*fd10*/  IMAD.MOV.U32 R3, RZ, RZ, R15 ;  /* 0x000000ffff037224 */ /* 0x000fe200078e000f */
[----:B------:R-:W-:Y:S02]  /*fd20*/  PRMT R20, R21, 0x7610, R20 ;  /* 0x0000761015147816 */ /* 0x000fe40000000014 */
[----:B------:R-:W-:Y:S02]  /*fd30*/  MOV R21, R48 ;  /* 0x0000003000157202 */ /* 0x000fe40000000f00 */
[----:B------:R-:W-:Y:S02]  /*fd40*/  PRMT R20, R20, 0x5410, R3 ;  /* 0x0000541014147816 */ /* 0x000fe40000000003 */
[----:B------:R-:W-:Y:S01]  /*fd50*/  PRMT R84, R21, 0x5410, R60 ;  /* 0x0000541015547816 */ /* 0x000fe2000000003c */
[----:B------:R-:W-:Y:S01]  /*fd60*/  IMAD.MOV.U32 R60, RZ, RZ, R52 ;  /* 0x000000ffff3c7224 */ /* 0x000fe200078e0034 */
[----:B------:R-:W-:-:S02]  /*fd70*/  MOV R21, R51 ;  /* 0x0000003300157202 */ /* 0x000fc40000000f00 */
[----:B------:R-:W-:Y:S02]  /*fd80*/  VIADDMNMX R3, R64, -R186, 0x80, PT ;  /* 0x0000008040037446 */ /* 0x000fe400038009ba */
        /* <DEDUP_REMOVED lines=8> */
[----:B------:R-:W-:Y:S01]  /*fe10*/  PRMT R21, R62, 0x5410, R63 ;  /* 0x000054103e157816 */ /* 0x000fe2000000003f */
[----:B------:R-:W-:Y:S01]  /*fe20*/  IMAD.MOV.U32 R62, RZ, RZ, R59 ;  /* 0x000000ffff3e7224 */ /* 0x000fe200078e003b */
[----:B0-----:R-:W-:Y:S07]  /*fe30*/  @!P0 BRA `(.L_x_2822) ;  /* 0x0000016800908947 */ /* 0x001fee0003800000 */
.L_x_3076:
[----:B------:R-:W-:Y:S05]  /*fe40*/  BSYNC B1 ;  /* 0x0000000000017941 */ /* 0x000fea0003800000 */
.L_x_2821:
        /* <DEDUP_REMOVED lines=13> */
[----:B------:R-:W-:Y:S02]  /*ff20*/  SHF.R.S32.HI R63, RZ, 0x1f, R62 ;  /* 0x0000001fff3f7819 */ /* 0x000fe4000001143e */
[----:B------:R-:W-:Y:S02]  /*ff30*/  SHF.L.U32 R64, R62, 0x3, RZ ;  /* 0x000000033e407819 */ /* 0x000fe400000006ff */
[----:B------:R-:W-:Y:S02]  /*ff40*/  LEA.HI R62, R63, R62, RZ, 0x3 ;  /* 0x0000003e3f3e7211 */ /* 0x000fe400078f18ff */
[----:B------:R-:W-:-:S02]  /*ff50*/  LOP3.LUT R63, R181, 0x38, R64, 0xf8, !PT ;  /* 0x00000038b53f7812 */ /* 0x000fc400078ef840 */
[-C--:B------:R-:W-:Y:S01]  /*ff60*/  LOP3.LUT R60, R61, R182.reuse, RZ, 0x3c, !PT ;  /* 0x000000b63d3c7212 */ /* 0x080fe200078e3cff */
[----:B------:R-:W-:Y:S01]  /*ff70*/  IMAD.SHL.U32 R62, R62, 0x400, RZ ;  /* 0x000004003e3e7824 */ /* 0x000fe200078e00ff */
[----:B------:R-:W-:Y:S02]  /*ff80*/  LOP3.LUT R65, R63, R182, RZ, 0x3c, !PT ;  /* 0x000000b63f417212 */ /* 0x000fe400078e3cff */
[--C-:B------:R-:W-:Y:S01]  /*ff90*/  SHF.R.U64 R32, R32, 0x10, R33.reuse ;  /* 0x0000001020207819 */ /* 0x100fe20000001221 */
[----:B------:R-:W-:Y:S01]  /*ffa0*/  IMAD.IADD R61, R183, 0x1, R60 ;  /* 0x00000001b73d7824 */ /* 0x000fe200078e023c */
[----:B------:R-:W-:Y:S02]  /*ffb0*/  LOP3.LUT R64, R62, 0x7fffe000, RZ, 0xc0, !PT ;  /* 0x7fffe0003e407812 */ /* 0x000fe400078ec0ff */
[----:B------:R-:W-:Y:S02]  /*ffc0*/  SHF.R.U32.HI R90, RZ, 0x10, R33 ;  /* 0x00000010ff5a7819 */ /* 0x000fe40000011621 */
[----:B------:R-:W-:-:S02]  /*ffd0*/  IADD3 R65, R65, R64, R183 ;  /* 0x0000004041417210 */ /* 0x000fc40007ffe0b7 */
[----:B------:R-:W-:Y:S01]  /*ffe0*/  LEA R80, R61, R2, 0x1 ;  /* 0x000000023d507211 */ /* 0x000fe200078e08ff */
[----:B------:R-:W-:Y:S01]  /*fff0*/  HADD2.F32 R90, -RZ, R90.H0_H0 ;  /* 0x2000005aff5a7230 */ /* 0x000fe20000004100 */
[--C-:B------:R-:W-:Y:S01]  /*10000*/  SHF.R.U64 R33, R44, 0x10, R45.reuse ;  /* 0x000000102c217819 */ /* 0x100fe2000000122d */
[----:B------:R-:W-:Y:S01]  /*10010*/  IMAD R81, R65, 0x2, R2 ;  /* 0x0000000241517824 */ /* 0x000fe200078e0202 */
[----:B------:R-:W-:Y:S01]  /*10020*/  SHF.R.U32.HI R44, RZ, 0x10, R45 ;  /* 0x00000010ff2c7819 */ /* 0x000fe2000001162d */
[----:B------:R-:W0:Y:S01]  /*10030*/  LDS.128 R60, [R80+0xc400] ;  /* 0x00c40000503c7984 */ /* 0x000e220000000c00 */
[--C-:B------:R-:W-:Y:S02]  /*10040*/  SHF.R.U64 R34, R34, 0x10, R35.reuse ;  /* 0x0000001022227819 */ /* 0x100fe40000001223 */
[----:B------:R-:W-:Y:S01]  /*10050*/  SHF.R.U32.HI R45, RZ, 0x10, R35 ;  /* 0x00000010ff2d7819 */ /* 0x000fe20000011623 */
[----:B------:R-:W1:Y:S01]  /*10060*/  LDS.128 R64, [R81+0xc400] ;  /* 0x00c4000051407984 */ /* 0x000e620000000c00 */
[--C-:B------:R-:W-:Y:S01]  /*10070*/  SHF.R.U64 R35, R46, 0x10, R47.reuse ;  /* 0x000000102e237819 */ /* 0x100fe2000000122f */
[----:B------:R-:W-:Y:S01]  /*10080*/  HADD2.F32 R44, -RZ, R44.H0_H0 ;  /* 0x2000002cff2c7230 */ /* 0x000fe20000004100 */
[----:B------:R-:W-:Y:S01]  /*10090*/  SHF.R.U32.HI R46, RZ, 0x10, R47 ;  /* 0x00000010ff2e7819 */ /* 0x000fe2000001162f */
[----:B0-----:R-:W-:-:S02]  /*100a0*/  HADD2.F32 R93, -RZ, R63.H0_H0 ;  /* 0x2000003fff5d7230 */ /* 0x001fc40000004100 */
[----:B------:R-:W-:Y:S02]  /*100b0*/  HADD2.F32 R94, -RZ, R63.H1_H1 ;  /* 0x3000003fff5e7230 */ /* 0x000fe40000004100 */
[----:B-1----:R-:W-:Y:S02]  /*100c0*/  HADD2.F32 R63, -RZ, R65.H0_H0 ;  /* 0x20000041ff3f7230 */ /* 0x002fe40000004100 */
[----:B------:R-:W-:Y:S02]  /*100d0*/  HADD2.F32 R47, -RZ, R61.H0_H0 ;  /* 0x2000003dff2f7230 */ /* 0x000fe40000004100 */
[----:B------:R-:W-:Y:S02]  /*100e0*/  HADD2.F32 R65, -RZ, R65.H1_H1 ;  /* 0x30000041ff417230 */ /* 0x000fe40000004100 */
[C---:B------:R-:W-:Y:S01]  /*100f0*/  FMUL.FTZ R100, R63.reuse, R96 ;  /* 0x000000603f647220 */ /* 0x040fe20000410000 */
[----:B------:R-:W-:Y:S01]  /*10100*/  FMUL.FTZ R104, R63, R98 ;  /* 0x000000623f687220 */ /* 0x000fe20000410000 */
[----:B------:R-:W-:-:S02]  /*10110*/  HADD2.F32 R61, -RZ, R61.H1_H1 ;  /* 0x3000003dff3d7230 */ /* 0x000fc40000004100 */
[----:B------:R-:W-:Y:S01]  /*10120*/  FFMA.FTZ R100, R47, R98, -R100 ;  /* 0x000000622f647223 */ /* 0x000fe20000010864 */
[----:B------:R-:W-:Y:S02]  /*10130*/  HADD2.F32 R95, -RZ, R64.H0_H0 ;  /* 0x20000040ff5f7230 */ /* 0x000fe40000004100 */
[----:B------:R-:W-:Y:S01]  /*10140*/  FMUL.FTZ R106, R65, R44 ;  /* 0x0000002c416a7220 */ /* 0x000fe20000410000 */
[----:B------:R-:W-:Y:S02]  /*10150*/  HADD2.F32 R98, -RZ, R103.H0_H0 ;  /* 0x20000067ff627230 */ /* 0x000fe40000004100 */
[----:B------:R-:W-:Y:S01]  /*10160*/  FFMA.FTZ R104, R47, R96, R104 ;  /* 0x000000602f687223 */ /* 0x000fe20000010068 */
[----:B------:R-:W-:Y:S02]  /*10170*/  HADD2.F32 R96, -RZ, R101.H0_H0 ;  /* 0x20000065ff607230 */ /* 0x000fe40000004100 */
[-C--:B------:R-:W-:Y:S01]  /*10180*/  FMUL.FTZ R108, R65, R90.reuse ;  /* 0x0000005a416c7220 */ /* 0x080fe20000410000 */
[----:B------:R-:W-:Y:S01]  /*10190*/  FFMA.FTZ R47, R61, R90, -R106 ;  /* 0x0000005a3d2f7223 */ /* 0x000fe2000001086a */
[----:B------:R-:W-:-:S02]  /*101a0*/  HADD2.F32 R91, -RZ, R60.H0_H0 ;  /* 0x2000003cff5b7230 */ /* 0x000fc40000004100 */
[C---:B------:R-:W-:Y:S01]  /*101b0*/  FMUL.FTZ R90, R95.reuse, R98 ;  /* 0x000000625f5a7220 */ /* 0x040fe20000410000 */
[----:B------:R-:W-:Y:S02]  /*101c0*/  HADD2.F32 R97, -RZ, R66.H0_H0 ;  /* 0x20000042ff617230 */ /* 0x000fe40000004100 */
[----:B------:R-:W-:Y:S01]  /*101d0*/  FMUL.FTZ R95, R95, R96 ;  /* 0x000000605f5f7220 */ /* 0x000fe20000410000 */
[----:B------:R-:W-:Y:S02]  /*101e0*/  HADD2.F32 R63, -RZ, R89.H1_H1 ;  /* 0x30000059ff3f7230 */ /* 0x000fe40000004100 */
[----:B------:R-:W-:Y:S01]  /*101f0*/  FFMA.FTZ R61, R61, R44, R108 ;  /* 0x0000002c3d3d7223 */ /* 0x000fe2000001006c */
[----:B------:R-:W-:Y:S02]  /*10200*/  HADD2.F32 R65, -RZ, R99.H1_H1 ;  /* 0x30000063ff417230 */ /* 0x000fe40000004100 */
[----:B------:R-:W-:Y:S01]  /*10210*/  FFMA.FTZ R90, R91, R96, -R90 ;  /* 0x000000605b5a7223 */ /* 0x000fe2000001085a */
[----:B------:R-:W-:-:S02]  /*10220*/  HADD2.F32 R92, -RZ, R62.H0_H0 ;  /* 0x2000003eff5c7230 */ /* 0x000fc40000004100 */
[----:B------:R-:W-:Y:S01]  /*10230*/  FFMA.FTZ R44, R91, R98, R95 ;  /* 0x000000625b2c7223 */ /* 0x000fe2000001005f */
[C---:B------:R-:W-:Y:S01]  /*10240*/  FMUL.FTZ R91, R97.reuse, R63 ;  /* 0x0000003f615b7220 */ /* 0x040fe20000410000 */
[-C--:B------:R-:W-:Y:S01]  /*10250*/  FMUL.FTZ R97, R97, R65.reuse ;  /* 0x0000004161617220 */ /* 0x080fe20000410000 */
[--C-:B------:R-:W-:Y:S02]  /*10260*/  HADD2.F32 R102, -RZ, R67.reuse.H0_H0 ;  /* 0x20000043ff667230 */ /* 0x100fe40000004100 */
[C---:B------:R-:W-:Y:S01]  /*10270*/  FFMA.FTZ R65, R92.reuse, R65, -R91 ;  /* 0x000000415c417223 */ /* 0x040fe2000001085b */
[----:B------:R-:W-:Y:S02]  /*10280*/  HADD2.F32 R67, -RZ, R67.H1_H1 ;  /* 0x30000043ff437230 */ /* 0x000fe40000004100 */
[----:B------:R-:W-:Y:S02]  /*10290*/  HADD2.F32 R91, -RZ, R46.H0_H0 ;  /* 0x2000002eff5b7230 */ /* 0x000fe40000004100 */
[----:B------:R-:W-:Y:S01]  /*102a0*/  FFMA.FTZ R46, R92, R63, R97 ;  /* 0x0000003f5c2e7223 */ /* 0x000fe20000010061 */
[----:B------:R-:W-:-:S02]  /*102b0*/  HADD2.F32 R95, -RZ, R45.H0_H0 ;  /* 0x2000002dff5f7230 */ /* 0x000fc40000004100 */
[----:B------:R-:W-:Y:S02]  /*102c0*/  HADD2.F32 R64, -RZ, R64.H1_H1 ;  /* 0x30000040ff407230 */ /* 0x000fe40000004100 */
[C---:B------:R-:W-:Y:S01]  /*102d0*/  FMUL.FTZ R63, R67.reuse, R91 ;  /* 0x0000005b433f7220 */ /* 0x040fe20000410000 */
[----:B------:R-:W-:Y:S02]  /*102e0*/  HADD2.F32 R66, -RZ, R66.H1_H1 ;  /* 0x30000042ff427230 */ /* 0x000fe40000004100 */
[-C--:B------:R-:W-:Y:S01]  /*102f0*/  FMUL.FTZ R97, R67, R95.reuse ;  /* 0x0000005f43617220 */ /* 0x080fe20000410000 */
[----:B------:R-:W-:Y:S02]  /*10300*/  HADD2.F32 R99, -RZ, R99.H0_H0 ;  /* 0x20000063ff637230 */ /* 0x000fe40000004100 */
[C---:B------:R-:W-:Y:S01]  /*10310*/  FFMA.FTZ R92, R94.reuse, R95, -R63 ;  /* 0x0000005f5e5c7223 */ /* 0x040fe2000001083f */
[----:B------:R-:W-:Y:S02]  /*10320*/  HADD2.F32 R63, -RZ, R33.H0_H0 ;  /* 0x20000021ff3f7230 */ /* 0x000fe40000004100 */
[----:B------:R-:W-:Y:S01]  /*10330*/  FFMA.FTZ R94, R94, R91, R97 ;  /* 0x0000005b5e5e7223 */ /* 0x000fe20000010061 */
[----:B------:R-:W-:-:S02]  /*10340*/  HADD2.F32 R67, -RZ, R35.H0_H0 ;  /* 0x20000023ff437230 */ /* 0x000fc40000004100 */
[----:B------:R-:W-:Y:S01]  /*10350*/  FMUL.FTZ R96, R102, R99 ;  /* 0x0000006366607220 */ /* 0x000fe20000410000 */
[----:B------:R-:W-:Y:S02]  /*10360*/  HADD2.F32 R101, -RZ, R101.H1_H1 ;  /* 0x30000065ff657230 */ /* 0x000fe40000004100 */
[----:B------:R-:W-:Y:S01]  /*10370*/  FMUL.FTZ R91, R64, R63 ;  /* 0x0000003f405b7220 */ /* 0x000fe20000410000 */
[----:B------:R-:W-:Y:S02]  /*10380*/  HADD2.F32 R33, -RZ, R32.H0_H0 ;  /* 0x20000020ff217230 */ /* 0x000fe40000004100 */
[----:B------:R-:W-:Y:S01]  /*10390*/  FMUL.FTZ R95, R66, R67 ;  /* 0x00000043425f7220 */ /* 0x000fe20000410000 */
[----:B------:R-:W-:Y:S02]  /*103a0*/  HADD2.F32 R35, -RZ, R34.H0_H0 ;  /* 0x20000022ff237230 */ /* 0x000fe40000004100 */
[----:B------:R-:W-:Y:S01]  /*103b0*/  FMUL.FTZ R102, R102, R101 ;  /* 0x0000006566667220 */ /* 0x000fe20000410000 */
[----:B------:R-:W-:-:S02]  /*103c0*/  HADD2.F32 R60, -RZ, R60.H1_H1 ;  /* 0x3000003cff3c7230 */ /* 0x000fc40000004100 */
[----:B------:R-:W-:Y:S01]  /*103d0*/  FMUL.FTZ R64, R64, R33 ;  /* 0x0000002140407220 */ /* 0x000fe20000410000 */
[----:B------:R-:W-:Y:S02]  /*103e0*/  HADD2.F32 R62, -RZ, R62.H1_H1 ;  /* 0x3000003eff3e7230 */ /* 0x000fe40000004100 */
[----:B------:R-:W-:Y:S01]  /*103f0*/  FMUL.FTZ R66, R66, R35 ;  /* 0x0000002342427220 */ /* 0x000fe20000410000 */
[C---:B------:R-:W-:Y:S01]  /*10400*/  FFMA.FTZ R45, R93.reuse, R101, -R96 ;  /* 0x000000655d2d7223 */ /* 0x040fe20000010860 */
[----:B------:R-:W-:Y:S01]  /*10410*/  FFMA.FTZ R91, R60, R33, -R91 ;  /* 0x000000213c5b7223 */ /* 0x000fe2000001085b */
[----:B------:R-:W-:Y:S01]  /*10420*/  FFMA.FTZ R93, R93, R99, R102 ;  /* 0x000000635d5d7223 */ /* 0x000fe20000010066 */
[----:B------:R-:W-:Y:S01]  /*10430*/  FFMA.FTZ R34, R62, R35, -R95 ;  /* 0x000000233e227223 */ /* 0x000fe2000001085f */
        /* <DEDUP_REMOVED lines=12> */
.L_x_2826:
[----:B------:R-:W-:Y:S05]  /*10500*/  BSYNC B2 ;  /* 0x0000000000027941 */ /* 0x000fea0003800000 */
.L_x_2825:
[----:B------:R-:W-:Y:S04]  /*10510*/  BSSY B2, `(.L_x_2827) ;  /* 0x0000061000027945 */ /* 0x000fe80003800000 */
[----:B------:R-:W-:Y:S05]  /*10520*/  @P1 BRA `(.L_x_2828) ;  /* 0x00000004007c1947 */ /* 0x000fea0003800000 */
[----:B------:R-:W2:Y:S01]  /*10530*/  LDL R95, [R1+0x48] ;  /* 0x00004800015f7983 */ /* 0x000ea20000100800 */
[----:B-1----:R-:W-:Y:S01]  /*10540*/  LEA.HI R32, R71, R166, RZ, 0x1d ;  /* 0x000000a647207211 */ /* 0x002fe200078fe8ff */
[----:B------:R-:W-:Y:S01]  /*10550*/  HADD2.F32 R93, -RZ, R86.H1_H1 ;  /* 0x30000056ff5d7230 */ /* 0x000fe20000004100 */
[----:B------:R-:W-:Y:S01]  /*10560*/  SHF.R.U32.HI R90, RZ, 0x10, R41 ;  /* 0x00000010ff5a7819 */ /* 0x000fe20000011629 */
[----:B------:R-:W-:Y:S01]  /*10570*/  HADD2.F32 R91, -RZ, R88.H1_H1 ;  /* 0x30000058ff5b7230 */ /* 0x000fe20000004100 */
        /* <DEDUP_REMOVED lines=8> */
[----:B------:R-:W-:Y:S01]  /*10600*/  SHF.L.U32 R32, R32, 0xa, RZ ;  /* 0x0000000a20207819 */ /* 0x000fe200000006ff */
[----:B------:R-:W-:Y:S01]  /*10610*/  HADD2.F32 R88, -RZ, R88.H0_H0 ;  /* 0x20000058ff587230 */ /* 0x000fe20000004100 */
[----:B------:R-:W-:Y:S01]  /*10620*/  LOP3.LUT R45, R33, R182, RZ, 0x3c, !PT ;  /* 0x000000b6212d7212 */ /* 0x000fe200078e3cff */
[----:B------:R-:W-:Y:S01]  /*10630*/  HADD2.F32 R92, -RZ, R87.H0_H0 ;  /* 0x20000057ff5c7230 */ /* 0x000fe20000004100 */
[----:B------:R-:W-:-:S02]  /*10640*/  LOP3.LUT R44, R32, 0x7fffe000, RZ, 0xc0, !PT ;  /* 0x7fffe000202c7812 */ /* 0x000fc400078ec0ff */
[----:B------:R-:W-:Y:S02]  /*10650*/  SHF.R.U64 R28, R28, 0x10, R29 ;  /* 0x000000101c1c7819 */ /* 0x000fe4000000121d */
[----:B------:R-:W-:Y:S02]  /*10660*/  IADD3 R45, R45, R44, R183 ;  /* 0x0000002c2d2d7210 */ /* 0x000fe40007ffe0b7 */
[----:B------:R-:W-:Y:S02]  /*10670*/  SHF.R.U64 R29, R40, 0x10, R41 ;  /* 0x00000010281d7819 */ /* 0x000fe40000001229 */
[--C-:B------:R-:W-:Y:S01]  /*10680*/  SHF.R.U64 R30, R30, 0x10, R31.reuse ;  /* 0x000000101e1e7819 */ /* 0x100fe2000000121f */
[----:B------:R-:W-:Y:S01]  /*10690*/  IMAD R60, R45, 0x2, R2 ;  /* 0x000000022d3c7824 */ /* 0x000fe200078e0202 */
[----:B------:R-:W-:Y:S02]  /*106a0*/  SHF.R.U32.HI R40, RZ, 0x10, R31 ;  /* 0x00000010ff287819 */ /* 0x000fe4000001161f */
[----:B------:R-:W-:-:S02]  /*106b0*/  SHF.R.U64 R31, R42, 0x10, R43 ;  /* 0x000000102a1f7819 */ /* 0x000fc4000000122b */
[----:B------:R-:W1:Y:S01]  /*106c0*/  LDS.128 R44, [R60+0xc400] ;  /* 0x00c400003c2c7984 */ /* 0x000e620000000c00 */
[----:B------:R-:W-:Y:S01]  /*106d0*/  SHF.R.U32.HI R42, RZ, 0x10, R43 ;  /* 0x00000010ff2a7819 */ /* 0x000fe2000001162b */
[----:B------:R-:W-:-:S04]  /*106e0*/  HADD2.F32 R40, -RZ, R40.H0_H0 ;  /* 0x20000028ff287230 */ /* 0x000fc80000004100 */
[----:B------:R-:W-:Y:S02]  /*106f0*/  HADD2.F32 R42, -RZ, R42.H0_H0 ;  /* 0x2000002aff2a7230 */ /* 0x000fe40000004100 */
[--C-:B-1----:R-:W-:Y:S02]  /*10700*/  HADD2.F32 R80, -RZ, R45.reuse.H0_H0 ;  /* 0x2000002dff507230 */ /* 0x102fe40000004100 */
[----:B------:R-:W-:Y:S02]  /*10710*/  HADD2.F32 R81, -RZ, R45.H1_H1 ;  /* 0x3000002dff517230 */ /* 0x000fe40000004100 */
[--C-:B0-----:R-:W-:Y:S02]  /*10720*/  HADD2.F32 R61, -RZ, R47.reuse.H0_H0 ;  /* 0x2000002fff3d7230 */ /* 0x101fe40000004100 */
[C---:B------:R-:W-:Y:S01]  /*10730*/  FMUL.FTZ R45, R80.reuse, R93 ;  /* 0x0000005d502d7220 */ /* 0x040fe20000410000 */
[----:B------:R-:W-:Y:S02]  /*10740*/  HADD2.F32 R63, -RZ, R47.H1_H1 ;  /* 0x3000002fff3f7230 */ /* 0x000fe40000004100 */
[----:B------:R-:W-:Y:S01]  /*10750*/  FMUL.FTZ R47, R80, R91 ;  /* 0x0000005b502f7220 */ /* 0x000fe20000410000 */
[----:B------:R-:W-:-:S02]  /*10760*/  HADD2.F32 R67, -RZ, R44.H0_H0 ;  /* 0x2000002cff437230 */ /* 0x000fc40000004100 */
[----:B------:R-:W-:Y:S02]  /*10770*/  HADD2.F32 R65, -RZ, R46.H0_H0 ;  /* 0x2000002eff417230 */ /* 0x000fe40000004100 */
[----:B------:R-:W-:Y:S02]  /*10780*/  HADD2.F32 R80, -RZ, R89.H0_H0 ;  /* 0x20000059ff507230 */ /* 0x000fe40000004100 */
[----:B------:R-:W-:Y:S02]  /*10790*/  HADD2.F32 R44, -RZ, R44.H1_H1 ;  /* 0x3000002cff2c7230 */ /* 0x000fe40000004100 */
[----:B------:R-:W-:Y:S02]  /*107a0*/  HADD2.F32 R46, -RZ, R46.H1_H1 ;  /* 0x3000002eff2e7230 */ /* 0x000fe40000004100 */
[----:B------:R-:W-:Y:S01]  /*107b0*/  FMUL.FTZ R94, R65, R80 ;  /* 0x00000050415e7220 */ /* 0x000fe20000410000 */
[----:B--2---:R-:W0:Y:S02]  /*107c0*/  LDS.128 R32, [R95] ;  /* 0x000000005f207984 */ /* 0x004e240000000c00 */
[----:B0-----:R-:W-:-:S02]  /*107d0*/  HADD2.F32 R66, -RZ, R33.H0_H0 ;  /* 0x20000021ff427230 */ /* 0x001fc40000004100 */
[----:B------:R-:W-:Y:S02]  /*107e0*/  HADD2.F32 R62, -RZ, R33.H1_H1 ;  /* 0x30000021ff3e7230 */ /* 0x000fe40000004100 */
[----:B------:R-:W-:Y:S02]  /*107f0*/  HADD2.F32 R43, -RZ, R32.H0_H0 ;  /* 0x20000020ff2b7230 */ /* 0x000fe40000004100 */
[C---:B------:R-:W-:Y:S01]  /*10800*/  FFMA.FTZ R45, R66.reuse, R91, -R45 ;  /* 0x0000005b422d7223 */ /* 0x040fe2000001082d */
[C---:B------:R-:W-:Y:S01]  /*10810*/  FMUL.FTZ R91, R81.reuse, R90 ;  /* 0x0000005a515b7220 */ /* 0x040fe20000410000 */
[----:B------:R-:W-:Y:S01]  /*10820*/  FFMA.FTZ R47, R66, R93, R47 ;  /* 0x0000005d422f7223 */ /* 0x000fe2000001002f */
[----:B------:R-:W-:Y:S01]  /*10830*/  FMUL.FTZ R81, R81, R64 ;  /* 0x0000004051517220 */ /* 0x000fe20000410000 */
[C---:B------:R-:W-:Y:S01]  /*10840*/  FMUL.FTZ R66, R67.reuse, R86 ;  /* 0x0000005643427220 */ /* 0x040fe20000410000 */
[----:B------:R-:W-:Y:S01]  /*10850*/  FMUL.FTZ R67, R67, R88 ;  /* 0x0000005843437220 */ /* 0x000fe20000410000 */
[----:B------:R-:W-:Y:S01]  /*10860*/  FFMA.FTZ R64, R62, R64, -R91 ;  /* 0x000000403e407223 */ /* 0x000fe2000001085b */
[----:B------:R-:W-:-:S02]  /*10870*/  HADD2.F32 R33, -RZ, R34.H0_H0 ;  /* 0x20000022ff217230 */ /* 0x000fc40000004100 */
[----:B------:R-:W-:Y:S01]  /*10880*/  FFMA.FTZ R62, R62, R90, R81 ;  /* 0x0000005a3e3e7223 */ /* 0x000fe20000010051 */
[C---:B------:R-:W-:Y:S01]  /*10890*/  FFMA.FTZ R66, R43.reuse, R88, -R66 ;  /* 0x000000582b427223 */ /* 0x040fe20000010842 */
[----:B------:R-:W-:Y:S01]  /*108a0*/  FFMA.FTZ R43, R43, R86, R67 ;  /* 0x000000562b2b7223 */ /* 0x000fe20000010043 */
[-C--:B------:R-:W-:Y:S01]  /*108b0*/  FMUL.FTZ R90, R65, R92.reuse ;  /* 0x0000005c415a7220 */ /* 0x080fe20000410000 */
[----:B------:R-:W-:Y:S02]  /*108c0*/  HADD2.F32 R88, -RZ, R87.H1_H1 ;  /* 0x30000057ff587230 */ /* 0x000fe40000004100 */
[C---:B------:R-:W-:Y:S01]  /*108d0*/  FFMA.FTZ R94, R33.reuse, R92, R94 ;  /* 0x0000005c215e7223 */ /* 0x040fe2000001005e */
[----:B------:R-:W-:Y:S02]  /*108e0*/  HADD2.F32 R86, -RZ, R103.H1_H1 ;  /* 0x30000067ff567230 */ /* 0x000fe40000004100 */
[----:B------:R-:W-:Y:S01]  /*108f0*/  FFMA.FTZ R65, R33, R80, -R90 ;  /* 0x0000005021417223 */ /* 0x000fe2000001085a */
[----:B------:R-:W-:-:S02]  /*10900*/  HADD2.F32 R41, -RZ, R35.H0_H0 ;  /* 0x20000023ff297230 */ /* 0x000fc40000004100 */
[C---:B------:R-:W-:Y:S01]  /*10910*/  FMUL.FTZ R80, R61.reuse, R88 ;  /* 0x000000583d507220 */ /* 0x040fe20000410000 */
[----:B------:R-:W-:Y:S02]  /*10920*/  HADD2.F32 R35, -RZ, R35.H1_H1 ;  /* 0x30000023ff237230 */ /* 0x000fe40000004100 */
[----:B------:R-:W-:Y:S01]  /*10930*/  FMUL.FTZ R61, R61, R86 ;  /* 0x000000563d3d7220 */ /* 0x000fe20000410000 */
[----:B------:R-:W-:Y:S01]  /*10940*/  FMUL.FTZ R90, R63, R42 ;  /* 0x0000002a3f5a7220 */ /* 0x000fe20000410000 */
[----:B------:R-:W-:Y:S01]  /*10950*/  FFMA.FTZ R80, R41, R86, -R80 ;  /* 0x0000005629507223 */ /* 0x000fe20000010850 */
[----:B------:R-:W-:Y:S01]  /*10960*/  FMUL.FTZ R86, R63, R40 ;  /* 0x000000283f567220 */ /* 0x000fe20000410000 */
[----:B------:R-:W-:Y:S01]  /*10970*/  FFMA.FTZ R88, R41, R88, R61 ;  /* 0x0000005829587223 */ /* 0x000fe2000001003d */
[----:B------:R-:W-:Y:S02]  /*10980*/  HADD2.F32 R33, -RZ, R29.H0_H0 ;  /* 0x2000001dff217230 */ /* 0x000fe40000004100 */
[----:B------:R-:W-:Y:S01]  /*10990*/  FFMA.FTZ R67, R35, R40, -R90 ;  /* 0x0000002823437223 */ /* 0x000fe2000001085a */
[----:B------:R-:W-:-:S02]  /*109a0*/  HADD2.F32 R41, -RZ, R31.H0_H0 ;  /* 0x2000001fff297230 */ /* 0x000fc40000004100 */
[----:B------:R-:W-:Y:S01]  /*109b0*/  FFMA.FTZ R81, R35, R42, R86 ;  /* 0x0000002a23517223 */ /* 0x000fe20000010056 */
        /* <DEDUP_REMOVED lines=22> */
.L_x_2828:
[----:B------:R-:W-:Y:S05]  /*10b20*/  BSYNC B2 ;  /* 0x0000000000027941 */ /* 0x000fea0003800000 */
.L_x_2827:
[----:B------:R-:W-:Y:S05]  /*10b30*/  @P2 BRA `(.L_x_2824) ;  /* 0x00000004007c2947 */ /* 0x000fea0003800000 */
[----:B------:R-:W3:Y:S01]  /*10b40*/  LDL R67, [R1+0x40] ;  /* 0x0000400001437983 */ /* 0x000ee20000100800 */
[----:B------:R-:W-:Y:S01]  /*10b50*/  LEA.HI R71, R71, R167, RZ, 0x1d ;  /* 0x000000a747477211 */ /* 0x000fe200078fe8ff */
[----:B------:R-:W-:Y:S01]  /*10b60*/  HADD2.F32 R62, -RZ, R76.H1_H1 ;  /* 0x3000004cff3e7230 */ /* 0x000fe20000004100 */
[----:B------:R-:W-:Y:S01]  /*10b70*/  SHF.R.U64 R24, R24, 0x10, R25 ;  /* 0x0000001018187819 */ /* 0x000fe20000001219 */
[----:B--2---:R-:W-:Y:S01]  /*10b80*/  HADD2.F32 R60, -RZ, R78.H1_H1 ;  /* 0x3000004eff3c7230 */ /* 0x004fe20000004100 */
[----:B------:R-:W-:Y:S01]  /*10b90*/  SHF.R.S32.HI R30, RZ, 0x1f, R71 ;  /* 0x0000001fff1e7819 */ /* 0x000fe20000011447 */
[----:B------:R-:W-:Y:S01]  /*10ba0*/  IMAD.SHL.U32 R28, R71, 0x8, RZ ;  /* 0x00000008471c7824 */ /* 0x000fe200078e00ff */
[----:B-1----:R-:W-:Y:S01]  /*10bb0*/  SHF.R.U32.HI R47, RZ, 0x10, R25 ;  /* 0x00000010ff2f7819 */ /* 0x002fe20000011619 */
[----:B------:R-:W-:Y:S01]  /*10bc0*/  HADD2.F32 R76, -RZ, R76.H0_H0 ;  /* 0x2000004cff4c7230 */ /* 0x000fe20000004100 */
[----:B------:R-:W-:Y:S01]  /*10bd0*/  LEA.HI R30, R30, R71, RZ, 0x3 ;  /* 0x000000471e1e7211 */ /* 0x000fe200078f18ff */
[----:B------:R-:W-:Y:S01]  /*10be0*/  HADD2.F32 R78, -RZ, R78.H0_H0 ;  /* 0x2000004eff4e7230 */ /* 0x000fe20000004100 */
[----:B------:R-:W-:Y:S01]  /*10bf0*/  LOP3.LUT R29, R181, 0x38, R28, 0xf8, !PT ;  /* 0x00000038b51d7812 */ /* 0x000fe200078ef81c */
[----:B------:R-:W-:Y:S01]  /*10c00*/  HADD2.F32 R47, -RZ, R47.H0_H0 ;  /* 0x2000002fff2f7230 */ /* 0x000fe20000004100 */
[----:B------:R-:W-:Y:S01]  /*10c10*/  SHF.L.U32 R30, R30, 0xa, RZ ;  /* 0x0000000a1e1e7819 */ /* 0x000fe200000006ff */
[----:B------:R-:W-:Y:S01]  /*10c20*/  HADD2.F32 R24, -RZ, R24.H0_H0 ;  /* 0x20000018ff187230 */ /* 0x000fe20000004100 */
[----:B------:R-:W-:-:S02]  /*10c30*/  LOP3.LUT R33, R29, R182, RZ, 0x3c, !PT ;  /* 0x000000b61d217212 */ /* 0x000fc400078e3cff */
[----:B------:R-:W-:Y:S02]  /*10c40*/  LOP3.LUT R32, R30, 0x7fffe000, RZ, 0xc0, !PT ;  /* 0x7fffe0001e207812 */ /* 0x000fe400078ec0ff */
[----:B------:R-:W-:Y:S02]  /*10c50*/  SHF.R.U64 R25, R26, 0x10, R27 ;  /* 0x000000101a197819 */ /* 0x000fe4000000121b */
[----:B------:R-:W-:Y:S02]  /*10c60*/  IADD3 R33, R33, R32, R183 ;  /* 0x0000002021217210 */ /* 0x000fe40007ffe0b7 */
[--C-:B------:R-:W-:Y:S01]  /*10c70*/  SHF.R.U64 R26, R38, 0x10, R39.reuse ;  /* 0x00000010261a7819 */ /* 0x100fe20000001227 */
[----:B------:R-:W-:Y:S01]  /*10c80*/  HADD2.F32 R25, -RZ, R25.H0_H0 ;  /* 0x20000019ff197230 */ /* 0x000fe20000004100 */
[----:B------:R-:W-:Y:S01]  /*10c90*/  SHF.R.U32.HI R66, RZ, 0x10, R39 ;  /* 0x00000010ff427819 */ /* 0x000fe20000011627 */
[----:B------:R-:W-:Y:S01]  /*10ca0*/  IMAD R40, R33, 0x2, R2 ;  /* 0x0000000221287824 */ /* 0x000fe200078e0202 */
[----:B0-----:R-:W-:-:S02]  /*10cb0*/  SHF.R.U32.HI R61, RZ, 0x10, R37 ;  /* 0x00000010ff3d7819 */ /* 0x001fc40000011625 */
[----:B------:R-:W-:Y:S02]  /*10cc0*/  SHF.R.U32.HI R41, RZ, 0x10, R27 ;  /* 0x00000010ff297819 */ /* 0x000fe4000001161b */
[----:B------:R-:W0:Y:S01]  /*10cd0*/  LDS.128 R32, [R40+0xc400] ;  /* 0x00c4000028207984 */ /* 0x000e220000000c00 */
[----:B------:R-:W-:Y:S01]  /*10ce0*/  HADD2.F32 R61, -RZ, R61.H0_H0 ;  /* 0x2000003dff3d7230 */ /* 0x000fe20000004100 */
[----:B------:R-:W-:-:S05]  /*10cf0*/  SHF.R.U64 R36, R36, 0x10, R37 ;  /* 0x0000001024247819 */ /* 0x000fca0000001225 */
[----:B------:R-:W-:Y:S02]  /*10d00*/  HADD2.F32 R36, -RZ, R36.H0_H0 ;  /* 0x20000024ff247230 */ /* 0x000fe40000004100 */
[----:B0-----:R-:W-:Y:S02]  /*10d10*/  HADD2.F32 R44, -RZ, R33.H1_H1 ;  /* 0x30000021ff2c7230 */ /* 0x001fe40000004100 */
[----:B------:R-:W-:Y:S02]  /*10d20*/  HADD2.F32 R27, -RZ, R32.H1_H1 ;  /* 0x30000020ff1b7230 */ /* 0x000fe40000004100 */
[----:B------:R-:W-:Y:S02]  /*10d30*/  HADD2.F32 R45, -RZ, R34.H0_H0 ;  /* 0x20000022ff2d7230 */ /* 0x000fe40000004100 */
[C---:B------:R-:W-:Y:S01]  /*10d40*/  FMUL.FTZ R63, R44.reuse, R61 ;  /* 0x0000003d2c3f7220 */ /* 0x040fe20000410000 */
[----:B------:R-:W-:Y:S01]  /*10d50*/  FMUL.FTZ R65, R44, R47 ;  /* 0x0000002f2c417220 */ /* 0x000fe20000410000 */
[----:B------:R-:W-:-:S02]  /*10d60*/  HADD2.F32 R44, -RZ, R77.H0_H0 ;  /* 0x2000004dff2c7230 */ /* 0x000fc40000004100 */
[----:B------:R-:W-:Y:S02]  /*10d70*/  HADD2.F32 R46, -RZ, R35.H0_H0 ;  /* 0x20000023ff2e7230 */ /* 0x000fe40000004100 */
[----:B------:R-:W-:Y:S02]  /*10d80*/  HADD2.F32 R77, -RZ, R77.H1_H1 ;  /* 0x3000004dff4d7230 */ /* 0x000fe40000004100 */
[----:B------:R-:W-:Y:S02]  /*10d90*/  HADD2.F32 R35, -RZ, R35.H1_H1 ;  /* 0x30000023ff237230 */ /* 0x000fe40000004100 */
[----:B------:R-:W-:Y:S01]  /*10da0*/  HADD2.F32 R34, -RZ, R34.H1_H1 ;  /* 0x30000022ff227230 */ /* 0x000fe20000004100 */
[----:B---3--:R-:W0:Y:S02]  /*10db0*/  LDS.128 R28, [R67] ;  /* 0x00000000431c7984 */ /* 0x008e240000000c00 */
[--C-:B0-----:R-:W-:Y:S02]  /*10dc0*/  HADD2.F32 R39, -RZ, R29.reuse.H0_H0 ;  /* 0x2000001dff277230 */ /* 0x101fe40000004100 */
[----:B------:R-:W-:-:S02]  /*10dd0*/  HADD2.F32 R42, -RZ, R29.H1_H1 ;  /* 0x3000001dff2a7230 */ /* 0x000fc40000004100 */
[----:B------:R-:W-:Y:S02]  /*10de0*/  HADD2.F32 R29, -RZ, R33.H0_H0 ;  /* 0x20000021ff1d7230 */ /* 0x000fe40000004100 */
[----:B------:R-:W-:Y:S02]  /*10df0*/  HADD2.F32 R33, -RZ, R32.H0_H0 ;  /* 0x20000020ff217230 */ /* 0x000fe40000004100 */
[C---:B------:R-:W-:Y:S01]  /*10e00*/  FFMA.FTZ R65, R42.reuse, R61, R65 ;  /* 0x0000003d2a417223 */ /* 0x040fe20000010041 */
[----:B------:R-:W-:Y:S02]  /*10e10*/  HADD2.F32 R38, -RZ, R28.H0_H0 ;  /* 0x2000001cff267230 */ /* 0x000fe40000004100 */
[C---:B------:R-:W-:Y:S01]  /*10e20*/  FMUL.FTZ R32, R29.reuse, R62 ;  /* 0x0000003e1d207220 */ /* 0x040fe20000410000 */
[-C--:B------:R-:W-:Y:S01]  /*10e30*/  FMUL.FTZ R64, R29, R60.reuse ;  /* 0x0000003c1d407220 */ /* 0x080fe20000410000 */
[----:B------:R-:W-:Y:S02]  /*10e40*/  HADD2.F32 R43, -RZ, R30.H0_H0 ;  /* 0x2000001eff2b7230 */ /* 0x000fe40000004100 */
[C---:B------:R-:W-:Y:S01]  /*10e50*/  FFMA.FTZ R29, R39.reuse, R60, -R32 ;  /* 0x0000003c271d7223 */ /* 0x040fe20000010820 */
[----:B------:R-:W-:Y:S01]  /*10e60*/  FFMA.FTZ R32, R39, R62, R64 ;  /* 0x0000003e27207223 */ /* 0x000fe20000010040 */
[C---:B------:R-:W-:Y:S01]  /*10e70*/  FMUL.FTZ R39, R33.reuse, R76 ;  /* 0x0000004c21277220 */ /* 0x040fe20000410000 */
[----:B------:R-:W-:Y:S01]  /*10e80*/  FMUL.FTZ R33, R33, R78 ;  /* 0x0000004e21217220 */ /* 0x000fe20000410000 */
[----:B------:R-:W-:Y:S01]  /*10e90*/  FFMA.FTZ R60, R42, R47, -R63 ;  /* 0x0000002f2a3c7223 */ /* 0x000fe2000001083f */
        /* <DEDUP_REMOVED lines=11> */
[----:B------:R-:W-:Y:S01]  /*10f50*/  FFMA.FTZ R62, R43, R44, R62 ;  /* 0x0000002c2b3e7223 */ /* 0x000fe2000001003e */
[----:B------:R-:W-:Y:S02]  /*10f60*/  HADD2.F32 R31, -RZ, R31.H1_H1 ;  /* 0x3000001fff1f7230 */ /* 0x000fe40000004100 */
[-C--:B------:R-:W-:Y:S01]  /*10f70*/  FMUL.FTZ R46, R46, R79.reuse ;  /* 0x0000004f2e2e7220 */ /* 0x080fe20000410000 */
[C---:B------:R-:W-:Y:S01]  /*10f80*/  FMUL.FTZ R44, R35.reuse, R42 ;  /* 0x0000002a232c7220 */ /* 0x040fe20000410000 */
[----:B------:R-:W-:Y:S01]  /*10f90*/  FMUL.FTZ R66, R35, R38 ;  /* 0x0000002623427220 */ /* 0x000fe20000410000 */
[----:B------:R-:W-:Y:S02]  /*10fa0*/  HADD2.F32 R33, -RZ, R26.H0_H0 ;  /* 0x2000001aff217230 */ /* 0x000fe40000004100 */
[C---:B------:R-:W-:Y:S01]  /*10fb0*/  FFMA.FTZ R64, R37.reuse, R79, -R64 ;  /* 0x0000004f25407223 */ /* 0x040fe20000010840 */
[----:B------:R-:W-:Y:S02]  /*10fc0*/  HADD2.F32 R28, -RZ, R28.H1_H1 ;  /* 0x3000001cff1c7230 */ /* 0x000fe40000004100 */
[----:B------:R-:W-:Y:S01]  /*10fd0*/  FFMA.FTZ R46, R37, R77, R46 ;  /* 0x0000004d252e7223 */ /* 0x000fe2000001002e */
[----:B------:R-:W-:-:S02]  /*10fe0*/  HADD2.F32 R30, -RZ, R30.H1_H1 ;  /* 0x3000001eff1e7230 */ /* 0x000fc40000004100 */
        /* <DEDUP_REMOVED lines=20> */
.L_x_2824:
[----:B------:R-:W-:Y:S05]  /*11130*/  BSYNC B1 ;  /* 0x0000000000017941 */ /* 0x000fea0003800000 */
.L_x_2823:
[----:B---3--:R-:W-:-:S05]  /*11140*/  VIADD R24, R170, 0x40 ;  /* 0x00000040aa187836 */ /* 0x008fca0000000000 */
[----:B------:R-:W-:-:S13]  /*11150*/  ISETP.GE.AND P0, PT, R24, R3, PT ;  /* 0x000000031800720c */ /* 0x000fda0003f06270 */
[----:B------:R-:W-:Y:S05]  /*11160*/  @P0 BRA `(.L_x_2804) ;  /* 0x0000001000a40947 */ /* 0x000fea0003800000 */
[----:B------:R-:W3:Y:S01]  /*11170*/  LDC R3, c[0x0][0x3f4] ;  /* 0x0000fd00ff037b82 */ /* 0x000ee20000000800 */
[----:B------:R-:W-:Y:S01]  /*11180*/  BSSY B1, `(.L_x_2829) ;  /* 0x0000065000017945 */ /* 0x000fe20003800000 */
[----:B--2---:R-:W-:Y:S02]  /*11190*/  SHF.R.U32.HI R60, RZ, 0x3, R177 ;  /* 0x00000003ff3c7819 */ /* 0x004fe400000116b1 */
[-C--:B---3--:R-:W-:Y:S02]  /*111a0*/  ISETP.GE.AND P0, PT, R16, R3.reuse, PT ;  /* 0x000000031000720c */ /* 0x088fe40003f06270 */
[-C--:B------:R-:W-:Y:S02]  /*111b0*/  ISETP.GE.AND P1, PT, R163, R3.reuse, PT ;  /* 0x00000003a300720c */ /* 0x080fe40003f26270 */
[----:B------:R-:W-:-:S09]  /*111c0*/  ISETP.GE.AND P2, PT, R164, R3, PT ;  /* 0x00000003a400720c */ /* 0x000fd20003f46270 */
[----:B------:R-:W-:Y:S05]  /*111d0*/  @P0 BRA `(.L_x_2830) ;  /* 0x00000004007c0947 */ /* 0x000fea0003800000 */
[----:B0-----:R-:W2:Y:S01]  /*111e0*/  LDL R61, [R1+0x44] ;  /* 0x00004400013d7983 */ /* 0x001ea20000100800 */
[----:B------:R-:W-:Y:S01]  /*111f0*/  LEA.HI R24, R3, R206, RZ, 0x1d ;  /* 0x000000ce03187211 */ /* 0x000fe200078fe8ff */
[----:B------:R-:W-:Y:S01]  /*11200*/  HADD2.F32 R38, -RZ, R84.H1_H1 ;  /* 0x30000054ff267230 */ /* 0x000fe20000004100 */
[----:B------:R-:W-:Y:S01]  /*11210*/  SHF.R.U32.HI R40, RZ, 0x10, R5 ;  /* 0x00000010ff287819 */ /* 0x000fe20000011605 */
[--C-:B------:R-:W-:Y:S01]  /*11220*/  HADD2.F32 R39, -RZ, R82.reuse.H1_H1 ;  /* 0x30000052ff277230 */ /* 0x100fe20000004100 */
[----:B------:R-:W-:Y:S01]  /*11230*/  SHF.R.S32.HI R25, RZ, 0x1f, R24 ;  /* 0x0000001fff197819 */ /* 0x000fe20000011418 */
[----:B------:R-:W-:Y:S01]  /*11240*/  HADD2.F32 R82, -RZ, R82.H0_H0 ;  /* 0x20000052ff527230 */ /* 0x000fe20000004100 */
[----:B------:R-:W-:Y:S01]  /*11250*/  SHF.L.U32 R26, R24, 0x3, RZ ;  /* 0x00000003181a7819 */ /* 0x000fe200000006ff */
[----:B------:R-:W-:Y:S01]  /*11260*/  HADD2.F32 R40, -RZ, R40.H0_H0 ;  /* 0x20000028ff287230 */ /* 0x000fe20000004100 */
[----:B------:R-:W-:Y:S01]  /*11270*/  LEA.HI R25, R25, R24, RZ, 0x3 ;  /* 0x0000001819197211 */ /* 0x000fe200078f18ff */
[----:B------:R-:W-:Y:S01]  /*11280*/  HADD2.F32 R84, -RZ, R84.H0_H0 ;  /* 0x20000054ff547230 */ /* 0x000fe20000004100 */
[----:B------:R-:W-:-:S02]  /*11290*/  LOP3.LUT R24, R177, 0x38, R26, 0xf8, !PT ;  /* 0x00000038b1187812 */ /* 0x000fc400078ef81a */
[----:B-1----:R-:W-:Y:S01]  /*112a0*/  SHF.R.U64 R33, R48, 0x10, R49 ;  /* 0x0000001030217819 */ /* 0x002fe20000001231 */
[----:B------:R-:W-:Y:S01]  /*112b0*/  IMAD.SHL.U32 R25, R25, 0x400, RZ ;  /* 0x0000040019197824 */ /* 0x000fe200078e00ff */
[----:B------:R-:W-:Y:S02]  /*112c0*/  LOP3.LUT R29, R24, R60, RZ, 0x3c, !PT ;  /* 0x0000003c181d7212 */ /* 0x000fe400078e3cff */
[----:B------:R-:W-:Y:S01]  /*112d0*/  SHF.R.U64 R48, R4, 0x10, R5 ;  /* 0x0000001004307819 */ /* 0x000fe20000001205 */
[----:B------:R-:W-:Y:S01]  /*112e0*/  HADD2.F32 R33, -RZ, R33.H0_H0 ;  /* 0x20000021ff217230 */ /* 0x000fe20000004100 */
[----:B------:R-:W-:Y:S02]  /*112f0*/  LOP3.LUT R28, R25, 0x7fffe000, RZ, 0xc0, !PT ;  /* 0x7fffe000191c7812 */ /* 0x000fe400078ec0ff */
[----:B------:R-:W-:Y:S02]  /*11300*/  SHF.R.U32.HI R41, RZ, 0x10, R49 ;  /* 0x00000010ff297819 */ /* 0x000fe40000011631 */
[----:B------:R-:W-:-:S02]  /*11310*/  IADD3 R29, R29, R28, R184 ;  /* 0x0000001c1d1d7210 */ /* 0x000fc40007ffe0b8 */
[--C-:B------:R-:W-:Y:S02]  /*11320*/  SHF.R.U64 R49, R50, 0x10, R51.reuse ;  /* 0x0000001032317819 */ /* 0x100fe40000001233 */
[----:B------:R-:W-:Y:S01]  /*11330*/  SHF.R.U32.HI R50, RZ, 0x10, R51 ;  /* 0x00000010ff327819 */ /* 0x000fe20000011633 */
[----:B------:R-:W-:Y:S01]  /*11340*/  IMAD R32, R29, 0x2, R2 ;  /* 0x000000021d207824 */ /* 0x000fe200078e0202 */
[--C-:B------:R-:W-:Y:S02]  /*11350*/  SHF.R.U32.HI R45, RZ, 0x10, R7.reuse ;  /* 0x00000010ff2d7819 */ /* 0x100fe40000011607 */
[----:B------:R-:W-:Y:S02]  /*11360*/  SHF.R.U64 R47, R6, 0x10, R7 ;  /* 0x00000010062f7819 */ /* 0x000fe40000001207 */
[----:B------:R-:W0:Y:S02]  /*11370*/  LDS.128 R28, [R32+0xc400] ;  /* 0x00c40000201c7984 */ /* 0x000e240000000c00 */
[----:B0-----:R-:W-:-:S02]  /*11380*/  HADD2.F32 R34, -RZ, R29.H0_H0 ;  /* 0x2000001dff227230 */ /* 0x001fc40000004100 */
[----:B------:R-:W-:Y:S02]  /*11390*/  HADD2.F32 R35, -RZ, R29.H1_H1 ;  /* 0x3000001dff237230 */ /* 0x000fe40000004100 */
[----:B------:R-:W-:Y:S02]  /*113a0*/  HADD2.F32 R29, -RZ, R28.H0_H0 ;  /* 0x2000001cff1d7230 */ /* 0x000fe40000004100 */
[C---:B------:R-:W-:Y:S01]  /*113b0*/  FMUL.FTZ R42, R34.reuse, R39 ;  /* 0x00000027222a7220 */ /* 0x040fe20000410000 */
[----:B------:R-:W-:Y:S01]  /*113c0*/  FMUL.FTZ R44, R34, R38 ;  /* 0x00000026222c7220 */ /* 0x000fe20000410000 */
[----:B------:R-:W-:Y:S02]  /*113d0*/  HADD2.F32 R34, -RZ, R41.H0_H0 ;  /* 0x20000029ff227230 */ /* 0x000fe40000004100 */
[----:B------:R-:W-:Y:S02]  /*113e0*/  HADD2.F32 R36, -RZ, R30.H0_H0 ;  /* 0x2000001eff247230 */ /* 0x000fe40000004100 */
[----:B------:R-:W-:-:S02]  /*113f0*/  HADD2.F32 R37, -RZ, R31.H0_H0 ;  /* 0x2000001fff257230 */ /* 0x000fc40000004100 */
[----:B------:R-:W-:Y:S01]  /*11400*/  FMUL.FTZ R46, R35, R34 ;  /* 0x00000022232e7220 */ /* 0x000fe20000410000 */
[----:B------:R-:W-:Y:S02]  /*11410*/  HADD2.F32 R31, -RZ, R31.H1_H1 ;  /* 0x3000001fff1f7230 */ /* 0x000fe40000004100 */
[----:B------:R-:W-:Y:S02]  /*11420*/  HADD2.F32 R28, -RZ, R28.H1_H1 ;  /* 0x3000001cff1c7230 */ /* 0x000fe40000004100 */
[----:B------:R-:W-:Y:S01]  /*11430*/  HADD2.F32 R30, -RZ, R30.H1_H1 ;  /* 0x3000001eff1e7230 */ /* 0x000fe20000004100 */
[----:B--2---:R-:W0:Y:S02]  /*11440*/  LDS.128 R24, [R61] ;  /* 0x000000003d187984 */ /* 0x004e240000000c00 */
[--C-:B0-----:R-:W-:Y:S02]  /*11450*/  HADD2.F32 R5, -RZ, R25.reuse.H0_H0 ;  /* 0x20000019ff057230 */ /* 0x101fe40000004100 */
[----:B------:R-:W-:-:S02]  /*11460*/  HADD2.F32 R25, -RZ, R25.H1_H1 ;  /* 0x30000019ff197230 */ /* 0x000fc40000004100 */
[----:B------:R-:W-:Y:S02]  /*11470*/  HADD2.F32 R4, -RZ, R24.H0_H0 ;  /* 0x20000018ff047230 */ /* 0x000fe40000004100 */
[C---:B------:R-:W-:Y:S01]  /*11480*/  FFMA.FTZ R42, R5.reuse, R38, -R42 ;  /* 0x00000026052a7223 */ /* 0x040fe2000001082a */
[----:B------:R-:W-:Y:S01]  /*11490*/  FFMA.FTZ R44, R5, R39, R44 ;  /* 0x00000027052c7223 */ /* 0x000fe2000001002c */
[----:B------:R-:W-:Y:S01]  /*114a0*/  FMUL.FTZ R38, R35, R40 ;  /* 0x0000002823267220 */ /* 0x000fe20000410000 */
[C---:B------:R-:W-:Y:S01]  /*114b0*/  FMUL.FTZ R5, R29.reuse, R82 ;  /* 0x000000521d057220 */ /* 0x040fe20000410000 */
[----:B------:R-:W-:Y:S01]  /*114c0*/  FMUL.FTZ R29, R29, R84 ;  /* 0x000000541d1d7220 */ /* 0x000fe20000410000 */
[----:B------:R-:W-:Y:S02]  /*114d0*/  HADD2.F32 R35, -RZ, R83.H0_H0 ;  /* 0x20000053ff237230 */ /* 0x000fe40000004100 */
[----:B------:R-:W-:Y:S01]  /*114e0*/  FFMA.FTZ R39, R25, R34, -R38 ;  /* 0x0000002219277223 */ /* 0x000fe20000010826 */
[----:B------:R-:W-:Y:S01]  /*114f0*/  FFMA.FTZ R84, R4, R84, -R5 ;  /* 0x0000005404547223 */ /* 0x000fe20000010805 */
[----:B------:R-:W-:-:S02]  /*11500*/  HADD2.F32 R5, -RZ, R85.H0_H0 ;  /* 0x20000055ff057230 */ /* 0x000fc40000004100 */
[----:B------:R-:W-:Y:S01]  /*11510*/  FFMA.FTZ R29, R4, R82, R29 ;  /* 0x00000052041d7223 */ /* 0x000fe2000001001d */
[----:B------:R-:W-:Y:S02]  /*11520*/  HADD2.F32 R38, -RZ, R83.H1_H1 ;  /* 0x30000053ff267230 */ /* 0x000fe40000004100 */
[----:B------:R-:W-:Y:S01]  /*11530*/  FFMA.FTZ R41, R25, R40, R46 ;  /* 0x0000002819297223 */ /* 0x000fe2000001002e */
[----:B------:R-:W-:Y:S02]  /*11540*/  HADD2.F32 R4, -RZ, R85.H1_H1 ;  /* 0x30000055ff047230 */ /* 0x000fe40000004100 */
[C---:B------:R-:W-:Y:S01]  /*11550*/  FMUL.FTZ R25, R36.reuse, R35 ;  /* 0x0000002324197220 */ /* 0x040fe20000410000 */
[----:B------:R-:W-:Y:S02]  /*11560*/  HADD2.F32 R6, -RZ, R26.H0_H0 ;  /* 0x2000001aff067230 */ /* 0x000fe40000004100 */
[----:B------:R-:W-:Y:S01]  /*11570*/  FMUL.FTZ R43, R36, R5 ;  /* 0x00000005242b7220 */ /* 0x000fe20000410000 */
[----:B------:R-:W-:-:S02]  /*11580*/  HADD2.F32 R7, -RZ, R27.H0_H0 ;  /* 0x2000001bff077230 */ /* 0x000fc40000004100 */
[C---:B------:R-:W-:Y:S01]  /*11590*/  FMUL.FTZ R46, R37.reuse, R38 ;  /* 0x00000026252e7220 */ /* 0x040fe20000410000 */
[----:B------:R-:W-:Y:S02]  /*115a0*/  HADD2.F32 R36, -RZ, R45.H0_H0 ;  /* 0x2000002dff247230 */ /* 0x000fe40000004100 */
[-C--:B------:R-:W-:Y:S01]  /*115b0*/  FMUL.FTZ R37, R37, R4.reuse ;  /* 0x0000000425257220 */ /* 0x080fe20000410000 */
[----:B------:R-:W-:Y:S02]  /*115c0*/  HADD2.F32 R34, -RZ, R50.H0_H0 ;  /* 0x20000032ff227230 */ /* 0x000fe40000004100 */
[C---:B------:R-:W-:Y:S01]  /*115d0*/  FFMA.FTZ R40, R6.reuse, R5, -R25 ;  /* 0x0000000506287223 */ /* 0x040fe20000010819 */
[----:B------:R-:W-:Y:S02]  /*115e0*/  HADD2.F32 R27, -RZ, R27.H1_H1 ;  /* 0x3000001bff1b7230 */ /* 0x000fe40000004100 */
[----:B------:R-:W-:Y:S01]  /*115f0*/  FFMA.FTZ R43, R6, R35, R43 ;  /* 0x00000023062b7223 */ /* 0x000fe2000001002b */
[C---:B------:R-:W-:Y:S01]  /*11600*/  FFMA.FTZ R46, R7.reuse, R4, -R46 ;  /* 0x00000004072e7223 */ /* 0x040fe2000001082e */
[----:B------:R-:W-:Y:S01]  /*11610*/  FFMA.FTZ R37, R7, R38, R37 ;  /* 0x0000002607257223 */ /* 0x000fe20000010025 */
[C---:B------:R-:W-:Y:S01]  /*11620*/  FMUL.FTZ R6, R31.reuse, R36 ;  /* 0x000000241f067220 */ /* 0x040fe20000410000 */
[----:B------:R-:W-:Y:S01]  /*11630*/  FMUL.FTZ R4, R31, R34 ;  /* 0x000000221f047220 */ /* 0x000fe20000410000 */
[----:B------:R-:W-:-:S02]  /*11640*/  HADD2.F32 R7, -RZ, R48.H0_H0 ;  /* 0x20000030ff077230 */ /* 0x000fc40000004100 */
[----:B------:R-:W-:Y:S02]  /*11650*/  HADD2.F32 R25, -RZ, R47.H0_H0 ;  /* 0x2000002fff197230 */ /* 0x000fe40000004100 */
[C---:B------:R-:W-:Y:S01]  /*11660*/  FFMA.FTZ R35, R27.reuse, R34, -R6 ;  /* 0x000000221b237223 */ /* 0x040fe20000010806 */
[----:B------:R-:W-:Y:S02]  /*11670*/  HADD2.F32 R5, -RZ, R49.H0_H0 ;  /* 0x20000031ff057230 */ /* 0x000fe40000004100 */
[----:B------:R-:W-:Y:S01]  /*11680*/  FFMA.FTZ R4, R27, R36, R4 ;  /* 0x000000241b047223 */ /* 0x000fe20000010004 */
[----:B------:R-:W-:Y:S02]  /*11690*/  HADD2.F32 R24, -RZ, R24.H1_H1 ;  /* 0x30000018ff187230 */ /* 0x000fe40000004100 */
[----:B------:R-:W-:Y:S01]  /*116a0*/  FMUL.FTZ R27, R28, R7 ;  /* 0x000000071c1b7220 */ /* 0x000fe20000410000 */
[----:B------:R-:W-:Y:S02]  /*116b0*/  HADD2.F32 R26, -RZ, R26.H1_H1 ;  /* 0x3000001aff1a7230 */ /* 0x000fe40000004100 */
[----:B------:R-:W-:Y:S01]  /*116c0*/  FMUL.FTZ R31, R30, R25 ;  /* 0x000000191e1f7220 */ /* 0x000fe20000410000 */
[----:B------:R-:W-:Y:S01]  /*116d0*/  FMUL.FTZ R28, R28, R33 ;  /* 0x000000211c1c7220 */ /* 0x000fe20000410000 */
[----:B------:R-:W-:Y:S01]  /*116e0*/  FMUL.FTZ R30, R30, R5 ;  /* 0x000000051e1e7220 */ /* 0x000fe20000410000 */
        /* <DEDUP_REMOVED lines=9> */
[----:B------:R-:W-:Y:S02]  /*11780*/  F2FP.F16.F32.PACK_AB R25, R41, R44 ;  /* 0x0000002c2919723e */ /* 0x000fe400000000ff */
[----:B------:R-:W-:Y:S01]  /*11790*/  F2FP.F16.F32.PACK_AB R24, R24, R29 ;  /* 0x0000001d1818723e */ /* 0x000fe200000000ff */
[----:B------:R2:W-:Y:S01]  /*117a0*/  STS.128 [R61], R4 ;  /* 0x000000043d007388 */ /* 0x0005e20000000c00 */
[----:B------:R-:W-:-:S05]  /*117b0*/  F2FP.F16.F32.PACK_AB R26, R26, R43 ;  /* 0x0000002b1a1a723e */ /* 0x000fca00000000ff */
[----:B------:R2:W-:Y:S02]  /*117c0*/  STS.128 [R32+0xc400], R24 ;  /* 0x00c4001820007388 */ /* 0x0005e40000000c00 */
.L_x_2830:
[----:B------:R-:W-:Y:S05]  /*117d0*/  BSYNC B1 ;  /* 0x0000000000017941 */ /* 0x000fea0003800000 */
.L_x_2829:
[----:B------:R-:W-:Y:S04]  /*117e0*/  BSSY B1, `(.L_x_2831) ;  /* 0x0000061000017945 */ /* 0x000fe80003800000 */
[----:B------:R-:W-:Y:S05]  /*117f0*/  @P1 BRA `(.L_x_2832) ;  /* 0x00000004007c1947 */ /* 0x000fea0003800000 */
[----:B-1----:R-:W3:Y:S01]  /*11800*/  LDL R46, [R1+0x3c] ;  /* 0x00003c00012e7983 */ /* 0x002ee20000100800 */
[----:B--2---:R-:W-:Y:S01]  /*11810*/  LEA.HI R4, R3, R166, RZ, 0x1d ;  /* 0x000000a603047211 */ /* 0x004fe200078fe8ff */
        /* <DEDUP_REMOVED lines=10> */
[--C-:B------:R-:W-:Y:S01]  /*118c0*/  SHF.R.U64 R45, R52, 0x10, R53.reuse ;  /* 0x00000010342d7819 */ /* 0x100fe20000001235 */
[----:B------:R-:W-:Y:S01]  /*118d0*/  IMAD.SHL.U32 R5, R5, 0x400, RZ ;  /* 0x0000040005057824 */ /* 0x000fe200078e00ff */
[----:B------:R-:W-:Y:S02]  /*118e0*/  LOP3.LUT R25, R4, R60, RZ, 0x3c, !PT ;  /* 0x0000003c04197212 */ /* 0x000fe400078e3cff */
[----:B------:R-:W-:Y:S02]  /*118f0*/  SHF.R.U32.HI R52, RZ, 0x10, R53 ;  /* 0x00000010ff347819 */ /* 0x000fe40000011635 */
[----:B------:R-:W-:Y:S02]  /*11900*/  LOP3.LUT R24, R5, 0x7fffe000, RZ, 0xc0, !PT ;  /* 0x7fffe00005187812 */ /* 0x000fe400078ec0ff */
[----:B------:R-:W-:Y:S02]  /*11910*/  SHF.R.U64 R43, R8, 0x10, R9 ;  /* 0x00000010082b7819 */ /* 0x000fe40000001209 */
[----:B------:R-:W-:-:S02]  /*11920*/  IADD3 R25, R25, R24, R184 ;  /* 0x0000001819197210 */ /* 0x000fc40007ffe0b8 */
[--C-:B------:R-:W-:Y:S02]  /*11930*/  SHF.R.U64 R41, R10, 0x10, R11.reuse ;  /* 0x000000100a297819 */ /* 0x100fe4000000120b */
[----:B------:R-:W-:Y:S01]  /*11940*/  SHF.R.U32.HI R38, RZ, 0x10, R11 ;  /* 0x00000010ff267819 */ /* 0x000fe2000001160b */
[----:B------:R-:W-:Y:S01]  /*11950*/  IMAD R28, R25, 0x2, R2 ;  /* 0x00000002191c7824 */ /* 0x000fe200078e0202 */
[--C-:B------:R-:W-:Y:S02]  /*11960*/  SHF.R.U64 R44, R54, 0x10, R55.reuse ;  /* 0x00000010362c7819 */ /* 0x100fe40000001237 */
[----:B------:R-:W-:Y:S02]  /*11970*/  SHF.R.U32.HI R54, RZ, 0x10, R55 ;  /* 0x00000010ff367819 */ /* 0x000fe40000011637 */
[----:B------:R-:W1:Y:S02]  /*11980*/  LDS.128 R24, [R28+0xc400] ;  /* 0x00c400001c187984 */ /* 0x000e640000000c00 */
[----:B-1----:R-:W-:-:S02]  /*11990*/  HADD2.F32 R29, -RZ, R25.H0_H0 ;  /* 0x20000019ff1d7230 */ /* 0x002fc40000004100 */
[----:B------:R-:W-:Y:S02]  /*119a0*/  HADD2.F32 R30, -RZ, R25.H1_H1 ;  /* 0x30000019ff1e7230 */ /* 0x000fe40000004100 */
[----:B------:R-:W-:Y:S02]  /*119b0*/  HADD2.F32 R25, -RZ, R24.H0_H0 ;  /* 0x20000018ff197230 */ /* 0x000fe40000004100 */
[C---:B------:R-:W-:Y:S01]  /*119c0*/  FMUL.FTZ R37, R29.reuse, R34 ;  /* 0x000000221d257220 */ /* 0x040fe20000410000 */
[----:B------:R-:W-:Y:S01]  /*119d0*/  FMUL.FTZ R39, R29, R33 ;  /* 0x000000211d277220 */ /* 0x000fe20000410000 */
[----:B------:R-:W-:Y:S02]  /*119e0*/  HADD2.F32 R29, -RZ, R52.H0_H0 ;  /* 0x20000034ff1d7230 */ /* 0x000fe40000004100 */
[----:B------:R-:W-:Y:S01]  /*119f0*/  FMUL.FTZ R36, R30, R35 ;  /* 0x000000231e247220 */ /* 0x000fe20000410000 */
[----:B------:R-:W-:Y:S02]  /*11a00*/  HADD2.F32 R31, -RZ, R26.H0_H0 ;  /* 0x2000001aff1f7230 */ /* 0x000fe40000004100 */
[----:B------:R-:W-:-:S02]  /*11a10*/  HADD2.F32 R32, -RZ, R27.H0_H0 ;  /* 0x2000001bff207230 */ /* 0x000fc40000004100 */
[----:B------:R-:W-:Y:S01]  /*11a20*/  FMUL.FTZ R30, R30, R29 ;  /* 0x0000001d1e1e7220 */ /* 0x000fe20000410000 */
[----:B------:R-:W-:Y:S02]  /*11a30*/  HADD2.F32 R27, -RZ, R27.H1_H1 ;  /* 0x3000001bff1b7230 */ /* 0x000fe40000004100 */
[----:B------:R-:W-:Y:S02]  /*11a40*/  HADD2.F32 R24, -RZ, R24.H1_H1 ;  /* 0x30000018ff187230 */ /* 0x000fe40000004100 */
[----:B------:R-:W-:Y:S01]  /*11a50*/  HADD2.F32 R26, -RZ, R26.H1_H1 ;  /* 0x3000001aff1a7230 */ /* 0x000fe20000004100 */
[----:B---3--:R-:W1:Y:S02]  /*11a60*/  LDS.128 R4, [R46] ;  /* 0x000000002e047984 */ /* 0x008e640000000c00 */
[--C-:B-1----:R-:W-:Y:S02]  /*11a70*/  HADD2.F32 R8, -RZ, R5.reuse.H0_H0 ;  /* 0x20000005ff087230 */ /* 0x102fe40000004100 */
[----:B------:R-:W-:-:S02]  /*11a80*/  HADD2.F32 R9, -RZ, R5.H1_H1 ;  /* 0x30000005ff097230 */ /* 0x000fc40000004100 */
[----:B------:R-:W-:Y:S02]  /*11a90*/  HADD2.F32 R5, -RZ, R4.H0_H0 ;  /* 0x20000004ff057230 */ /* 0x000fe40000004100 */
[C---:B------:R-:W-:Y:S01]  /*11aa0*/  FFMA.FTZ R37, R8.reuse, R33, -R37 ;  /* 0x0000002108257223 */ /* 0x040fe20000010825 */
[----:B------:R-:W-:Y:S01]  /*11ab0*/  FFMA.FTZ R39, R8, R34, R39 ;  /* 0x0000002208277223 */ /* 0x000fe20000010027 */
[----:B------:R-:W-:Y:S01]  /*11ac0*/  FMUL.FTZ R8, R25, R70 ;  /* 0x0000004619087220 */ /* 0x000fe20000410000 */
[----:B------:R-:W-:Y:S01]  /*11ad0*/  FFMA.FTZ R36, R9, R29, -R36 ;  /* 0x0000001d09247223 */ /* 0x000fe20000010824 */
[----:B------:R-:W-:Y:S02]  /*11ae0*/  HADD2.F32 R29, -RZ, R73.H0_H0 ;  /* 0x20000049ff1d7230 */ /* 0x000fe40000004100 */
[-C--:B------:R-:W-:Y:S01]  /*11af0*/  FMUL.FTZ R25, R25, R74.reuse ;  /* 0x0000004a19197220 */ /* 0x080fe20000410000 */
[----:B------:R-:W-:Y:S01]  /*11b00*/  FFMA.FTZ R74, R5, R74, -R8 ;  /* 0x0000004a054a7223 */ /* 0x000fe20000010808 */
[----:B------:R-:W-:-:S02]  /*11b10*/  HADD2.F32 R8, -RZ, R75.H0_H0 ;  /* 0x2000004bff087230 */ /* 0x000fc40000004100 */
[----:B------:R-:W-:Y:S01]  /*11b20*/  FFMA.FTZ R34, R9, R35, R30 ;  /* 0x0000002309227223 */ /* 0x000fe2000001001e */
[----:B------:R-:W-:Y:S02]  /*11b30*/  HADD2.F32 R10, -RZ, R6.H0_H0 ;  /* 0x20000006ff0a7230 */ /* 0x000fe40000004100 */
[----:B------:R-:W-:Y:S01]  /*11b40*/  FFMA.FTZ R70, R5, R70, R25 ;  /* 0x0000004605467223 */ /* 0x000fe20000010019 */
[----:B------:R-:W-:Y:S02]  /*11b50*/  HADD2.F32 R73, -RZ, R73.H1_H1 ;  /* 0x30000049ff497230 */ /* 0x000fe40000004100 */
[C---:B------:R-:W-:Y:S01]  /*11b60*/  FMUL.FTZ R5, R31.reuse, R29 ;  /* 0x0000001d1f057220 */ /* 0x040fe20000410000 */
[----:B------:R-:W-:Y:S02]  /*11b70*/  HADD2.F32 R75, -RZ, R75.H1_H1 ;  /* 0x3000004bff4b7230 */ /* 0x000fe40000004100 */
[----:B------:R-:W-:Y:S01]  /*11b80*/  FMUL.FTZ R9, R31, R8 ;  /* 0x000000081f097220 */ /* 0x000fe20000410000 */
[----:B------:R-:W-:-:S02]  /*11b90*/  HADD2.F32 R30, -RZ, R38.H0_H0 ;  /* 0x20000026ff1e7230 */ /* 0x000fc40000004100 */
[----:B------:R-:W-:Y:S01]  /*11ba0*/  FFMA.FTZ R31, R10, R8, -R5 ;  /* 0x000000080a1f7223 */ /* 0x000fe20000010805 */
[--C-:B------:R-:W-:Y:S02]  /*11bb0*/  HADD2.F32 R11, -RZ, R7.reuse.H0_H0 ;  /* 0x20000007ff0b7230 */ /* 0x100fe40000004100 */
[C---:B------:R-:W-:Y:S01]  /*11bc0*/  FMUL.FTZ R38, R32.reuse, R73 ;  /* 0x0000004920267220 */ /* 0x040fe20000410000 */
[----:B------:R-:W-:Y:S02]  /*11bd0*/  HADD2.F32 R8, -RZ, R54.H0_H0 ;  /* 0x20000036ff087230 */ /* 0x000fe40000004100 */
[-C--:B------:R-:W-:Y:S01]  /*11be0*/  FMUL.FTZ R32, R32, R75.reuse ;  /* 0x0000004b20207220 */ /* 0x080fe20000410000 */
[----:B------:R-:W-:Y:S02]  /*11bf0*/  HADD2.F32 R7, -RZ, R7.H1_H1 ;  /* 0x30000007ff077230 */ /* 0x000fe40000004100 */
[----:B------:R-:W-:Y:S01]  /*11c00*/  FFMA.FTZ R38, R11, R75, -R38 ;  /* 0x0000004b0b267223 */ /* 0x000fe20000010826 */
[----:B------:R-:W-:Y:S01]  /*11c10*/  FMUL.FTZ R40, R27, R30 ;  /* 0x0000001e1b287220 */ /* 0x000fe20000410000 */
[----:B------:R-:W-:Y:S01]  /*11c20*/  FFMA.FTZ R32, R11, R73, R32 ;  /* 0x000000490b207223 */ /* 0x000fe20000010020 */
[----:B------:R-:W-:Y:S01]  /*11c30*/  FMUL.FTZ R42, R27, R8 ;  /* 0x000000081b2a7220 */ /* 0x000fe20000410000 */
        /* <DEDUP_REMOVED lines=17> */
[----:B------:R-:W-:Y:S02]  /*11d50*/  F2FP.F16.F32.PACK_AB R7, R35, R38 ;  /* 0x000000262307723e */ /* 0x000fe400000000ff */
        /* <DEDUP_REMOVED lines=9> */
.L_x_2832:
[----:B------:R-:W-:Y:S05]  /*11df0*/  BSYNC B1 ;  /* 0x0000000000017941 */ /* 0x000fea0003800000 */
.L_x_2831:
[----:B------:R-:W-:Y:S05]  /*11e00*/  @P2 BRA `(.L_x_2804) ;  /* 0x00000004007c2947 */ /* 0x000fea0003800000 */
[----:B------:R-:W4:Y:S01]  /*11e10*/  LDL R41, [R1+0x38] ;  /* 0x0000380001297983 */ /* 0x000f220000100800 */
[----:B------:R-:W-:Y:S01]  /*11e20*/  LEA.HI R3, R3, R167, RZ, 0x1d ;  /* 0x000000a703037211 */ /* 0x000fe200078fe8ff */
[--C-:B------:R-:W-:Y:S01]  /*11e30*/  HADD2.F32 R29, -RZ, R21.reuse.H1_H1 ;  /* 0x30000015ff1d7230 */ /* 0x100fe20000004100 */
[----:B------:R-:W-:Y:S01]  /*11e40*/  SHF.R.U64 R40, R56, 0x10, R57 ;  /* 0x0000001038287819 */ /* 0x000fe20000001239 */
[--C-:B------:R-:W-:Y:S01]  /*11e50*/  HADD2.F32 R31, -RZ, R0.reuse.H1_H1 ;  /* 0x30000000ff1f7230 */ /* 0x100fe20000004100 */
[----:B--23--:R-:W-:Y:S01]  /*11e60*/  SHF.R.S32.HI R6, RZ, 0x1f, R3 ;  /* 0x0000001fff067819 */ /* 0x00cfe20000011403 */
[----:B------:R-:W-:Y:S01]  /*11e70*/  HADD2.F32 R28, -RZ, R0.H0_H0 ;  /* 0x20000000ff1c7230 */ /* 0x000fe20000004100 */
[----:B------:R-:W-:Y:S01]  /*11e80*/  SHF.L.U32 R4, R3, 0x3, RZ ;  /* 0x0000000303047819 */ /* 0x000fe200000006ff */
[----:B------:R-:W-:Y:S01]  /*11e90*/  HADD2.F32 R0, -RZ, R21.H0_H0 ;  /* 0x20000015ff007230 */ /* 0x000fe20000004100 */
[----:B------:R-:W-:Y:S01]  /*11ea0*/  LEA.HI R6, R6, R3, RZ, 0x3 ;  /* 0x0000000306067211 */ /* 0x000fe200078f18ff */
[--C-:B------:R-:W-:Y:S01]  /*11eb0*/  HADD2.F32 R21, -RZ, R20.reuse.H0_H0 ;  /* 0x20000014ff157230 */ /* 0x100fe20000004100 */
[----:B------:R-:W-:Y:S01]  /*11ec0*/  LOP3.LUT R3, R177, 0x38, R4, 0xf8, !PT ;  /* 0x00000038b1037812 */ /* 0x000fe200078ef804 */
[----:B------:R-:W-:Y:S01]  /*11ed0*/  HADD2.F32 R20, -RZ, R20.H1_H1 ;  /* 0x30000014ff147230 */ /* 0x000fe20000004100 */
[----:B------:R-:W-:Y:S01]  /*11ee0*/  SHF.R.U32.HI R30, RZ, 0x10, R13 ;  /* 0x00000010ff1e7819 */ /* 0x000fe2000001160d */
[----:B------:R-:W-:Y:S01]  /*11ef0*/  IMAD.SHL.U32 R6, R6, 0x400, RZ ;  /* 0x0000040006067824 */ /* 0x000fe200078e00ff */
[----:B------:R-:W-:-:S02]  /*11f00*/  LOP3.LUT R3, R3, R60, RZ, 0x3c, !PT ;  /* 0x0000003c03037212 */ /* 0x000fc400078e3cff */
[----:B------:R-:W-:Y:S01]  /*11f10*/  SHF.R.U32.HI R56, RZ, 0x10, R57 ;  /* 0x00000010ff387819 */ /* 0x000fe20000011639 */
[----:B------:R-:W-:Y:S01]  /*11f20*/  HADD2.F32 R30, -RZ, R30.H0_H0 ;  /* 0x2000001eff1e7230 */ /* 0x000fe20000004100 */
[----:B------:R-:W-:Y:S02]  /*11f30*/  LOP3.LUT R8, R6, 0x7fffe000, RZ, 0xc0, !PT ;  /* 0x7fffe00006087812 */ /* 0x000fe400078ec0ff */
[----:B------:R-:W-:Y:S02]  /*11f40*/  SHF.R.U64 R38, R12, 0x10, R13 ;  /* 0x000000100c267819 */ /* 0x000fe4000000120d */
[----:B------:R-:W-:Y:S02]  /*11f50*/  IADD3 R3, R3, R8, R184 ;  /* 0x0000000803037210 */ /* 0x000fe40007ffe0b8 */
[--C-:B------:R-:W-:Y:S02]  /*11f60*/  SHF.R.U64 R39, R58, 0x10, R59.reuse ;  /* 0x000000103a277819 */ /* 0x100fe4000000123b */
[----:B------:R-:W-:Y:S01]  /*11f70*/  SHF.R.U32.HI R58, RZ, 0x10, R59 ;  /* 0x00000010ff3a7819 */ /* 0x000fe2000001163b */
[----:B------:R-:W-:Y:S01]  /*11f80*/  IMAD R3, R3, 0x2, R2 ;  /* 0x0000000203037824 */ /* 0x000fe200078e0202 */
[----:B------:R-:W-:-:S02]  /*11f90*/  SHF.R.U32.HI R36, RZ, 0x10, R15 ;  /* 0x00000010ff247819 */ /* 0x000fc4000001160f */
[----:B------:R-:W-:Y:S02]  /*11fa0*/  SHF.R.U64 R37, R14, 0x10, R15 ;  /* 0x000000100e257819 */ /* 0x000fe4000000120f */
[----:B------:R-:W2:Y:S02]  /*11fb0*/  LDS.128 R8, [R3+0xc400] ;  /* 0x00c4000003087984 */ /* 0x000ea40000000c00 */
[--C-:B--2---:R-:W-:Y:S02]  /*11fc0*/  HADD2.F32 R24, -RZ, R9.reuse.H0_H0 ;  /* 0x20000009ff187230 */ /* 0x104fe40000004100 */
[----:B------:R-:W-:Y:S02]  /*11fd0*/  HADD2.F32 R25, -RZ, R9.H1_H1 ;  /* 0x30000009ff197230 */ /* 0x000fe40000004100 */
[----:B------:R-:W-:Y:S02]  /*11fe0*/  HADD2.F32 R9, -RZ, R8.H0_H0 ;  /* 0x20000008ff097230 */ /* 0x000fe40000004100 */
[C---:B-1----:R-:W-:Y:S01]  /*11ff0*/  FMUL.FTZ R33, R24.reuse, R31 ;  /* 0x0000001f18217220 */ /* 0x042fe20000410000 */
[----:B------:R-:W-:Y:S01]  /*12000*/  FMUL.FTZ R35, R24, R29 ;  /* 0x0000001d18237220 */ /* 0x000fe20000410000 */
[----:B------:R-:W-:-:S02]  /*12010*/  HADD2.F32 R24, -RZ, R56.H0_H0 ;  /* 0x20000038ff187230 */ /* 0x000fc40000004100 */
[C---:B------:R-:W-:Y:S01]  /*12020*/  FMUL.FTZ R32, R25.reuse, R30 ;  /* 0x0000001e19207220 */ /* 0x040fe20000410000 */
[----:B------:R-:W-:Y:S02]  /*12030*/  HADD2.F32 R26, -RZ, R10.H0_H0 ;  /* 0x2000000aff1a7230 */ /* 0x000fe40000004100 */
[--C-:B------:R-:W-:Y:S02]  /*12040*/  HADD2.F32 R27, -RZ, R11.reuse.H0_H0 ;  /* 0x2000000bff1b7230 */ /* 0x100fe40000004100 */
[----:B------:R-:W-:Y:S01]  /*12050*/  FMUL.FTZ R34, R25, R24 ;  /* 0x0000001819227220 */ /* 0x000fe20000410000 */
[----:B------:R-:W-:Y:S02]  /*12060*/  HADD2.F32 R11, -RZ, R11.H1_H1 ;  /* 0x3000000bff0b7230 */ /* 0x000fe40000004100 */
[----:B------:R-:W-:Y:S02]  /*12070*/  HADD2.F32 R8, -RZ, R8.H1_H1 ;  /* 0x30000008ff087230 */ /* 0x000fe40000004100 */
[----:B------:R-:W-:Y:S01]  /*12080*/  HADD2.F32 R10, -RZ, R10.H1_H1 ;  /* 0x3000000aff0a7230 */ /* 0x000fe20000004100 */
[----:B----4-:R-:W1:Y:S02]  /*12090*/  LDS.128 R4, [R41] ;  /* 0x0000000029047984 */ /* 0x010e640000000c00 */
[----:B-1----:R-:W-:-:S02]  /*120a0*/  HADD2.F32 R12, -RZ, R5.H0_H0 ;  /* 0x20000005ff0c7230 */ /* 0x002fc40000004100 */
[----:B------:R-:W-:Y:S02]  /*120b0*/  HADD2.F32 R13, -RZ, R5.H1_H1 ;  /* 0x30000005ff0d7230 */ /* 0x000fe40000004100 */
[----:B------:R-:W-:Y:S02]  /*120c0*/  HADD2.F32 R5, -RZ, R4.H0_H0 ;  /* 0x20000004ff057230 */ /* 0x000fe40000004100 */
[C---:B------:R-:W-:Y:S01]  /*120d0*/  FFMA.FTZ R33, R12.reuse, R29, -R33 ;  /* 0x0000001d0c217223 */ /* 0x040fe20000010821 */
[----:B------:R-:W-:Y:S01]  /*120e0*/  FFMA.FTZ R35, R12, R31, R35 ;  /* 0x0000001f0c237223 */ /* 0x000fe20000010023 */
[C---:B------:R-:W-:Y:S01]  /*120f0*/  FMUL.FTZ R12, R9.reuse, R28 ;  /* 0x0000001c090c7220 */ /* 0x040fe20000410000 */
[----:B------:R-:W-:Y:S01]  /*12100*/  FMUL.FTZ R29, R9, R0 ;  /* 0x00000000091d7220 */ /* 0x000fe20000410000 */
[----:B------:R-:W-:Y:S02]  /*12110*/  HADD2.F32 R9, -RZ, R69.H0_H0 ;  /* 0x20000045ff097230 */ /* 0x000fe40000004100 */
[----:B------:R-:W-:Y:S01]  /*12120*/  FFMA.FTZ R32, R13, R24, -R32 ;  /* 0x000000180d207223 */ /* 0x000fe20000010820 */
[----:B------:R-:W-:Y:S01]  /*12130*/  FFMA.FTZ R25, R5, R0, -R12 ;  /* 0x0000000005197223 */ /* 0x000fe2000001080c */
[----:B------:R-:W-:-:S02]  /*12140*/  HADD2.F32 R14, -RZ, R6.H0_H0 ;  /* 0x20000006ff0e7230 */ /* 0x000fc40000004100 */
[----:B------:R-:W-:Y:S01]  /*12150*/  FFMA.FTZ R29, R5, R28, R29 ;  /* 0x0000001c051d7223 */ /* 0x000fe2000001001d */
[----:B------:R-:W-:Y:S02]  /*12160*/  HADD2.F32 R15, -RZ, R7.H0_H0 ;  /* 0x20000007ff0f7230 */ /* 0x000fe40000004100 */
[----:B------:R-:W-:Y:S01]  /*12170*/  FFMA.FTZ R34, R13, R30, R34 ;  /* 0x0000001e0d227223 */ /* 0x000fe20000010022 */
[----:B------:R-:W-:Y:S02]  /*12180*/  HADD2.F32 R0, -RZ, R69.H1_H1 ;  /* 0x30000045ff007230 */ /* 0x000fe40000004100 */
[----:B------:R-:W-:Y:S01]  /*12190*/  FMUL.FTZ R5, R26, R21 ;  /* 0x000000151a057220 */ /* 0x000fe20000410000 */
[----:B------:R-:W-:Y:S02]  /*121a0*/  HADD2.F32 R24, -RZ, R36.H0_H0 ;  /* 0x20000024ff187230 */ /* 0x000fe40000004100 */
[----:B------:R-:W-:Y:S01]  /*121b0*/  FMUL.FTZ R28, R27, R20 ;  /* 0x000000141b1c7220 */ /* 0x000fe20000410000 */
[----:B------:R-:W-:-:S02]  /*121c0*/  HADD2.F32 R12, -RZ, R58.H0_H0 ;  /* 0x2000003aff0c7230 */ /* 0x000fc40000004100 */
[-C--:B------:R-:W-:Y:S01]  /*121d0*/  FMUL.FTZ R13, R26, R9.reuse ;  /* 0x000000091a0d7220 */ /* 0x080fe20000410000 */
[C---:B------:R-:W-:Y:S01]  /*121e0*/  FFMA.FTZ R26, R14.reuse, R9, -R5 ;  /* 0x000000090e1a7223 */ /* 0x040fe20000010805 */
[-C--:B------:R-:W-:Y:S01]  /*121f0*/  FMUL.FTZ R27, R27, R0.reuse ;  /* 0x000000001b1b7220 */ /* 0x080fe20000410000 */
[----:B------:R-:W-:Y:S01]  /*12200*/  FFMA.FTZ R28, R15, R0, -R28 ;  /* 0x000000000f1c7223 */ /* 0x000fe2000001081c */
[----:B------:R-:W-:Y:S02]  /*12210*/  HADD2.F32 R7, -RZ, R7.H1_H1 ;  /* 0x30000007ff077230 */ /* 0x000fe40000004100 */
[----:B------:R-:W-:Y:S01]  /*12220*/  FFMA.FTZ R14, R14, R21, R13 ;  /* 0x000000150e0e7223 */ /* 0x000fe2000001000d */
[C---:B------:R-:W-:Y:S01]  /*12230*/  FMUL.FTZ R30, R11.reuse, R24 ;  /* 0x000000180b1e7220 */ /* 0x040fe20000410000 */
[----:B------:R-:W-:Y:S01]  /*12240*/  FMUL.FTZ R0, R11, R12 ;  /* 0x0000000c0b007220 */ /* 0x000fe20000410000 */
[----:B------:R-:W-:Y:S02]  /*12250*/  HADD2.F32 R11, -RZ, R38.H0_H0 ;  /* 0x20000026ff0b7230 */ /* 0x000fe40000004100 */
[----:B------:R-:W-:Y:S01]  /*12260*/  FFMA.FTZ R27, R15, R20, R27 ;  /* 0x000000140f1b7223 */ /* 0x000fe2000001001b */
[----:B------:R-:W-:-:S02]  /*12270*/  HADD2.F32 R13, -RZ, R37.H0_H0 ;  /* 0x20000025ff0d7230 */ /* 0x000fc40000004100 */
[C---:B------:R-:W-:Y:S01]  /*12280*/  FFMA.FTZ R21, R7.reuse, R12, -R30 ;  /* 0x0000000c07157223 */ /* 0x040fe2000001081e */
[----:B------:R-:W-:Y:S02]  /*12290*/  HADD2.F32 R5, -RZ, R40.H0_H0 ;  /* 0x20000028ff057230 */ /* 0x000fe40000004100 */
[----:B------:R-:W-:Y:S01]  /*122a0*/  FFMA.FTZ R24, R7, R24, R0 ;  /* 0x0000001807187223 */ /* 0x000fe20000010000 */
[----:B------:R-:W-:Y:S02]  /*122b0*/  HADD2.F32 R9, -RZ, R39.H0_H0 ;  /* 0x20000027ff097230 */ /* 0x000fe40000004100 */
[----:B------:R-:W-:Y:S01]  /*122c0*/  FMUL.FTZ R7, R8, R11 ;  /* 0x0000000b08077220 */ /* 0x000fe20000410000 */
[----:B------:R-:W-:Y:S02]  /*122d0*/  HADD2.F32 R4, -RZ, R4.H1_H1 ;  /* 0x30000004ff047230 */ /* 0x000fe40000004100 */
[----:B------:R-:W-:Y:S01]  /*122e0*/  FMUL.FTZ R15, R10, R13 ;  /* 0x0000000d0a0f7220 */ /* 0x000fe20000410000 */
[----:B------:R-:W-:-:S02]  /*122f0*/  HADD2.F32 R6, -RZ, R6.H1_H1 ;  /* 0x30000006ff067230 */ /* 0x000fc40000004100 */
[----:B------:R-:W-:Y:S01]  /*12300*/  FMUL.FTZ R8, R8, R5 ;  /* 0x0000000508087220 */ /* 0x000fe20000410000 */
[----:B------:R-:W-:Y:S01]  /*12310*/  FMUL.FTZ R10, R10, R9 ;  /* 0x000000090a0a7220 */ /* 0x000fe20000410000 */
[----:B------:R-:W-:Y:S01]  /*12320*/  FFMA.FTZ R0, R4, R5, -R7 ;  /* 0x0000000504007223 */ /* 0x000fe20000010807 */
[----:B------:R-:W-:Y:S01]  /*12330*/  F2FP.F16.F32.PACK_AB R7, R21, R28 ;  /* 0x0000001c1507723e */ /* 0x000fe200000000ff */
[----:B------:R-:W-:Y:S01]  /*12340*/  FFMA.FTZ R15, R6, R9, -R15 ;  /* 0x00000009060f7223 */ /* 0x000fe2000001080f */
        /* <DEDUP_REMOVED lines=11> */
.L_x_2804:
[----:B------:R-:W-:Y:S05]  /*12400*/  BSYNC B0 ;  /* 0x0000000000007941 */ /* 0x000fea0003800000 */
.L_x_2782:
        /* <DEDUP_REMOVED lines=8> */
.L_x_2780:
[----:B01-3--:R-:W3:Y:S02]  /*12490*/  LDL R0, [R1+0x30] ;  /* 0x0000300001007983 */ /* 0x00bee40000100800 */
[----:B---3--:R-:W-:-:S13]  /*124a0*/  R2UR UR4, R0 ;  /* 0x00000000000472ca */ /* 0x008fda00000e0000 */
[----:B------:R-:W-:-:S04]  /*124b0*/  MOV R0, UR4 ;  /* 0x0000000400007c02 */ /* 0x000fc80008000f00 */
[----:B------:R-:W-:-:S13]  /*124c0*/  ISETP.NE.AND P0, PT, R0, 0x3, PT ;  /* 0x000000030000780c */ /* 0x000fda0003f05270 */
[----:B------:R-:W-:Y:S05]  /*124d0*/  @!P0 BRA `(.L_x_2833) ;  /* 0x0000000000048947 */ /* 0x000fea0003800000 */
[----:B------:R-:W-:Y:S01]  /*124e0*/  BPT.TRAP 0x1 ;  /* 0x000000040000795c */ /* 0x000fe20000300000 */
.L_x_2833:
[----:B------:R-:W-:Y:S01]  /*124f0*/  IMAD R0, R162, 0x8, R2 ;  /* 0x00000008a2007824 */ /* 0x000fe200078e0202 */
[----:B--2-4-:R-:W-:-:S04]  /*12500*/  SHF.L.U32 R3, R168, 0x1f, RZ ;  /* 0x0000001fa8037819 */ /* 0x014fc800000006ff */
[----:B------:R0:W1:Y:S01]  /*12510*/  SYNCS.PHASECHK.TRANS64.TRYWAIT P1, [R0+URZ+0x2a830], R3 ;  /* 0x02a83003000075a7 */ /* 0x000062000802017f */
[----:B------:R-:W-:Y:S05]  /*12520*/  @!P0 BRA `(.L_x_2834) ;  /* 0x0000000000048947 */ /* 0x000fea0003800000 */
[----:B------:R-:W-:Y:S01]  /*12530*/  BPT.TRAP 0x1 ;  /* 0x000000040000795c */ /* 0x000fe20000300000 */
.L_x_2834:
[----:B-1----:R-:W-:Y:S05]  /*12540*/  @P1 BRA `(.L_x_2835) ;  /* 0x0000000000081947 */ /* 0x002fea0003800000 */
[----:B------:R-:W1:Y:S02]  /*12550*/  SYNCS.PHASECHK.TRANS64.TRYWAIT P1, [R0+URZ+0x2a830], R3 ;  /* 0x02a83003000075a7 */ /* 0x000e64000802017f */
[----:B-1----:R-:W-:Y:S05]  /*12560*/  @!P1 BRA `(.L_x_2836) ;  /* 0x0000014000d89947 */ /* 0x002fea0003800000 */
.L_x_2835:
        /* <DEDUP_REMOVED lines=43> */
[----:B------:R-:W-:-:S04]  /*12820*/  UMOV UR37, 0x40000040 ;  /* 0x4000004000257882 */ /* 0x000fc80000000000 */
        /* <DEDUP_REMOVED lines=49> */
[----:B0-----:R-:W-:Y:S01]  /*12b40*/  IMAD.U32 R11, RZ, RZ, UR9 ;  /* 0x00000009ff0b7e24 */ /* 0x001fe2000f8e00ff */
[----:B------:R-:W-:Y:S02]  /*12b50*/  MOV R10, UR8 ;  /* 0x00000008000a7c02 */ /* 0x000fe40008000f00 */
[----:B------:R-:W-:Y:S01]  /*12b60*/  R2UR UR58, R8 ;  /* 0x00000000083a72ca */ /* 0x000fe200000e0000 */
[----:B------:R-:W-:Y:S01]  /*12b70*/  VIADD R8, R6, 0x306 ;  /* 0x0000030606087836 */ /* 0x000fe20000000000 */
[----:B------:R-:W-:Y:S01]  /*12b80*/  R2UR UR59, R9 ;  /* 0x00000000093b72ca */ /* 0x000fe200000e0000 */
[----:B------:R-:W-:Y:S01]  /*12b90*/  IMAD.MOV.U32 R9, RZ, RZ, 0x40000040 ;  /* 0x40000040ff097424 */ /* 0x000fe200078e00ff */
[----:B------:R0:W-:Y:S02]  /*12ba0*/  STL.64 [R1], R10 ;  /* 0x0000000a01007387 */ /* 0x0001e40000100a00 */
[----:B------:R-:W-:-:S02]  /*12bb0*/  R2UR UR54, R8 ;  /* 0x00000000083672ca */ /* 0x000fc400000e0000 */
[----:B------:R-:W-:Y:S01]  /*12bc0*/  R2UR UR55, R9 ;  /* 0x00000000093772ca */ /* 0x000fe200000e0000 */
[----:B------:R-:W-:Y:S01]  /*12bd0*/  IMAD.MOV.U32 R9, RZ, RZ, 0x40000040 ;  /* 0x40000040ff097424 */ /* 0x000fe200078e00ff */
[----:B------:R-:W-:-:S04]  /*12be0*/  IADD3 R8, R6, 0x600, RZ ;  /* 0x0000060006087810 */ /* 0x000fc80007ffe0ff */
[----:B------:R-:W-:Y:S01]  /*12bf0*/  R2UR UR50, R8 ;  /* 0x00000000083272ca */ /* 0x000fe200000e0000 */
[----:B------:R-:W-:Y:S01]  /*12c00*/  VIADD R8, R6, 0x602 ;  /* 0x0000060206087836 */ /* 0x000fe20000000000 */
[----:B------:R-:W-:Y:S02]  /*12c10*/  R2UR UR51, R9 ;  /* 0x00000000093372ca */ /* 0x000fe400000e0000 */
[----:B------:R-:W-:Y:S02]  /*12c20*/  MOV R9, 0x40000040 ;  /* 0x4000004000097802 */ /* 0x000fe40000000f00 */
[----:B------:R-:W-:Y:S01]  /*12c30*/  R2UR UR46, R8 ;  /* 0x00000000082e72ca */ /* 0x000fe200000e0000 */
[C---:B------:R-:W-:Y:S01]  /*12c40*/  VIADD R8, R6.reuse, 0x604 ;  /* 0x0000060406087836 */ /* 0x040fe20000000000 */
[----:B------:R-:W-:Y:S01]  /*12c50*/  R2UR UR47, R9 ;  /* 0x00000000092f72ca */ /* 0x000fe200000e0000 */
[----:B------:R-:W-:Y:S01]  /*12c60*/  IMAD.MOV.U32 R9, RZ, RZ, 0x40000040 ;  /* 0x40000040ff097424 */ /* 0x000fe200078e00ff */
[----:B------:R-:W-:-:S02]  /*12c70*/  IADD3 R6, R6, 0x606, RZ ;  /* 0x0000060606067810 */ /* 0x000fc40007ffe0ff */
        /* <DEDUP_REMOVED lines=27> */
.L_x_2837:
[----:B------:R-:W0:Y:S01]  /*12e30*/  LDC R6, c[0x0][0x448] ;  /* 0x00011200ff067b82 */ /* 0x000e220000000800 */
[----:B------:R-:W-:Y:S01]  /*12e40*/  IMAD.IADD R8, R191, 0x1, R186 ;  /* 0x00000001bf087824 */ /* 0x000fe200078e02ba */
[----:B------:R-:W-:Y:S01]  /*12e50*/  ULDC UR4, c[0x0][0x9d8] ;  /* 0x0002760000047ab9 */ /* 0x000fe20000000800 */
[----:B------:R-:W-:Y:S01]  /*12e60*/  ULDC UR38, c[0x0][0x9d8] ;  /* 0x0002760000267ab9 */ /* 0x000fe20000000800 */
        /* <DEDUP_REMOVED lines=20> */
[----:B0-----:R-:W-:Y:S01]  /*12fb0*/  ISETP.NE.AND P1, PT, R6, 0x1, PT ;  /* 0x000000010600780c */ /* 0x001fe20003f25270 */
        /* <DEDUP_REMOVED lines=12> */
[----:B------:R-:W4:Y:S01]  /*13080*/  @P1 LDC R9, c[0x0][0x44c] ;  /* 0x00011300ff091b82 */ /* 0x000f220000000800 */
[----:B------:R-:W-:Y:S01]  /*13090*/  FMUL.FTZ R71, R71, UR4 ;  /* 0x0000000447477c20 */ /* 0x000fe20008410000 */
[----:B------:R-:W-:Y:S01]  /*130a0*/  FMUL.FTZ R44, R44, UR4 ;  /* 0x000000042c2c7c20 */ /* 0x000fe20008410000 */
[----:B------:R-:W-:Y:S01]  /*130b0*/  FMUL.FTZ R10, R29, UR4 ;  /* 0x000000041d0a7c20 */ /* 0x000fe20008410000 */
[----:B------:R-:W-:Y:S01]  /*130c0*/  FMUL.FTZ R12, R33, UR4 ;  /* 0x00000004210c7c20 */ /* 0x000fe20008410000 */
[----:B------:R-:W3:Y:S01]  /*130d0*/  MUFU.TANH R34, R34 ;  /* 0x0000002200227308 */ /* 0x000ee20000002400 */
[----:B------:R-:W-:Y:S01]  /*130e0*/  FMUL.FTZ R14, R37, UR4 ;  /* 0x00000004250e7c20 */ /* 0x000fe20008410000 */
[----:B------:R-:W-:Y:S01]  /*130f0*/  FMUL.FTZ R15, R41, UR4 ;  /* 0x00000004290f7c20 */ /* 0x000fe20008410000 */
[----:B------:R-:W1:Y:S01]  /*13100*/  @P1 LDC R21, c[0x0][0x450] ;  /* 0x00011400ff151b82 */ /* 0x000e620000000800 */
        /* <DEDUP_REMOVED lines=15> */
[----:B----4-:R-:W-:Y:S01]  /*13200*/  @P1 IMAD.HI.U32 R6, R8, R9, RZ ;  /* 0x0000000908061227 */ /* 0x010fe200078e00ff */
[----:B------:R-:W-:Y:S01]  /*13210*/  ULDC UR39, c[0x0][0x9d8] ;  /* 0x0002760000277ab9 */ /* 0x000fe20000000800 */
[----:B------:R-:W-:Y:S01]  /*13220*/  ULDC UR42, c[0x0][0x988] ;  /* 0x00026200002a7ab9 */ /* 0x000fe20000000800 */
[----:B------:R-:W-:Y:S01]  /*13230*/  ULDC UR43, c[0x0][0x988] ;  /* 0x00026200002b7ab9 */ /* 0x000fe20000000800 */
[C---:B------:R-:W-:Y:S01]  /*13240*/  IMAD R9, R72.reuse, -0x60, RZ ;  /* 0xffffffa048097824 */ /* 0x040fe200078e02ff */
[----:B------:R-:W4:Y:S01]  /*13250*/  MUFU.TANH R39, R39 ;  /* 0x0000002700277308 */ /* 0x000f220000002400 */
[----:B------:R-:W-:Y:S01]  /*13260*/  BSSY B0, `(.L_x_2838) ;  /* 0x000048c000007945 */ /* 0x000fe20003800000 */
[----:B-1----:R-:W-:Y:S01]  /*13270*/  @P1 SHF.R.U32.HI R8, RZ, R21, R6 ;  /* 0x00000015ff081219 */ /* 0x002fe20000011606 */
[----:B------:R-:W-:Y:S01]  /*13280*/  IMAD R21, R72, -0x60, R188 ;  /* 0xffffffa048157824 */ /* 0x000fe200078e02bc */
[----:B------:R-:W-:-:S03]  /*13290*/  IADD3 R88, -R190, 0x61, R9 ;  /* 0x00000061be587810 */ /* 0x000fc60007ffe109 */
[----:B------:R-:W1:Y:S01]  /*132a0*/  SHFL.IDX PT, R6, R8, 0x1, 0x1c1f ;  /* 0x003c1f0008067f89 */ /* 0x000e6200000e0000 */
[----:B------:R-:W-:Y:S01]  /*132b0*/  IADD3 R9, -R190, 0x60, R21 ;  /* 0x00000060be097810 */ /* 0x000fe20007ffe115 */
[----:B------:R-:W4:Y:S01]  /*132c0*/  MUFU.TANH R42, R42 ;  /* 0x0000002a002a7308 */ /* 0x000f220000002400 */
[----:B------:R-:W-:Y:S01]  /*132d0*/  IADD3 R88, -R187, R88, R188 ;  /* 0x00000058bb587210 */ /* 0x000fe20007ffe1bc */
[----:B------:R-:W-:Y:S06]  /*132e0*/  SHFL.IDX PT, R8, R8, RZ, 0x1c1f ;  /* 0x001c1fff08087589 */ /* 0x000fec00000e0000 */
[----:B------:R-:W4:Y:S08]  /*132f0*/  MUFU.TANH R40, R43 ;  /* 0x0000002b00287308 */ /* 0x000f300000002400 */
[----:B------:R-:W4:Y:S01]  /*13300*/  MUFU.TANH R46, R46 ;  /* 0x0000002e002e7308 */ /* 0x000f220000002400 */
[----:B-1----:R-:W-:Y:S01]  /*13310*/  VIADDMNMX R25, R6, R88, R9, PT ;  /* 0x0000005806197246 */ /* 0x002fe20003800109 */
[----:B------:R-:W-:-:S06]  /*13320*/  FMUL.FTZ R6, R62, UR4 ;  /* 0x000000043e067c20 */ /* 0x000fcc0008410000 */
[----:B------:R-:W1:Y:S01]  /*13330*/  MUFU.TANH R47, R47 ;  /* 0x0000002f002f7308 */ /* 0x000e620000002400 */
[----:B------:R-:W-:Y:S01]  /*13340*/  ULDC UR4, c[0x0][0x988] ;  /* 0x0002620000047ab9 */ /* 0x000fe20000000800 */
[C---:B------:R-:W-:Y:S02]  /*13350*/  ISETP.GT.AND P2, PT, R25.reuse, RZ, PT ;  /* 0x000000ff1900720c */ /* 0x040fe40003f44270 */
[C---:B------:R-:W-:Y:S02]  /*13360*/  ISETP.GT.AND P3, PT, R25.reuse, 0x1, PT ;  /* 0x000000011900780c */ /* 0x040fe40003f64270 */
[----:B------:R-:W-:Y:S02]  /*13370*/  ISETP.GT.AND P4, PT, R25, 0x8, PT ;  /* 0x000000081900780c */ /* 0x000fe40003f84270 */
[----:B------:R-:W-:Y:S01]  /*13380*/  FSEL R21, R26, -INF , P2 ;  /* 0xff8000001a157808 */ /* 0x000fe20001000000 */
[----:B------:R1:W1:Y:S01]  /*13390*/  MUFU.TANH R24, R50 ;  /* 0x0000003200187308 */ /* 0x0002620000002400 */
[----:B--2---:R-:W-:-:S02]  /*133a0*/  FSEL R86, R27, -INF , P3 ;  /* 0xff8000001b567808 */ /* 0x004fc40001800000 */
[----:B------:R-:W-:Y:S02]  /*133b0*/  ISETP.GT.AND P2, PT, R25, 0x9, PT ;  /* 0x000000091900780c */ /* 0x000fe40003f44270 */
[----:B0-----:R-:W-:Y:S02]  /*133c0*/  FSEL R84, R30, -INF , P4 ;  /* 0xff8000001e547808 */ /* 0x001fe40002000000 */
[----:B------:R-:W-:Y:S01]  /*133d0*/  FMNMX.FTZ R27, R21, R86, !PT ;  /* 0x00000056151b7209 */ /* 0x000fe20007810000 */
[----:B------:R-:W0:Y:S01]  /*133e0*/  MUFU.TANH R51, R51 ;  /* 0x0000003300337308 */ /* 0x000e220000002400 */
[----:B------:R-:W-:Y:S02]  /*133f0*/  ISETP.GT.AND P3, PT, R25, 0x10, PT ;  /* 0x000000101900780c */ /* 0x000fe40003f64270 */
[----:B---3--:R-:W-:Y:S02]  /*13400*/  FSEL R82, R31, -INF , P2 ;  /* 0xff8000001f527808 */ /* 0x008fe40001000000 */
[----:B------:R-:W-:-:S02]  /*13410*/  FMNMX.FTZ R27, R84, R27, !PT ;  /* 0x0000001b541b7209 */ /* 0x000fc40007810000 */
[C---:B------:R-:W-:Y:S01]  /*13420*/  ISETP.GT.AND P2, PT, R25.reuse, 0x11, PT ;  /* 0x000000111900780c */ /* 0x040fe20003f44270 */
[----:B------:R-:W2:Y:S01]  /*13430*/  MUFU.TANH R32, R54 ;  /* 0x0000003600207308 */ /* 0x000ea20000002400 */
[----:B------:R-:W-:Y:S02]  /*13440*/  FSEL R80, R34, -INF , P3 ;  /* 0xff80000022507808 */ /* 0x000fe40001800000 */
[----:B------:R-:W-:Y:S02]  /*13450*/  FMNMX.FTZ R27, R82, R27, !PT ;  /* 0x0000001b521b7209 */ /* 0x000fe40007810000 */
[----:B------:R-:W-:Y:S02]  /*13460*/  ISETP.GT.AND P3, PT, R25, 0x18, PT ;  /* 0x000000181900780c */ /* 0x000fe40003f64270 */
[----:B------:R-:W-:Y:S01]  /*13470*/  FSEL R78, R35, -INF , P2 ;  /* 0xff800000234e7808 */ /* 0x000fe20001000000 */
[----:B------:R-:W3:Y:S01]  /*13480*/  MUFU.TANH R55, R55 ;  /* 0x0000003700377308 */ /* 0x000ee20000002400 */
[----:B------:R-:W-:-:S02]  /*13490*/  FMNMX.FTZ R27, R80, R27, !PT ;  /* 0x0000001b501b7209 */ /* 0x000fc40007810000 */
[C---:B------:R-:W-:Y:S02]  /*134a0*/  ISETP.GT.AND P2, PT, R25.reuse, 0x19, PT ;  /* 0x000000191900780c */ /* 0x040fe40003f44270 */
[----:B------:R-:W-:Y:S02]  /*134b0*/  FSEL R76, R38, -INF , P3 ;  /* 0xff800000264c7808 */ /* 0x000fe40001800000 */
[----:B------:R-:W-:Y:S01]  /*134c0*/  FMNMX.FTZ R27, R78, R27, !PT ;  /* 0x0000001b4e1b7209 */ /* 0x000fe20007810000 */
[----:B------:R0:W3:Y:S01]  /*134d0*/  MUFU.TANH R34, R58 ;  /* 0x0000003a00227308 */ /* 0x0000e20000002400 */
[----:B------:R-:W-:Y:S02]  /*134e0*/  ISETP.GT.AND P3, PT, R25, 0x20, PT ;  /* 0x000000201900780c */ /* 0x000fe40003f64270 */
[----:B----4-:R-:W-:Y:S02]  /*134f0*/  FSEL R74, R39, -INF , P2 ;  /* 0xff800000274a7808 */ /* 0x010fe40001000000 */
[----:B------:R-:W-:-:S02]  /*13500*/  FMNMX.FTZ R27, R76, R27, !PT ;  /* 0x0000001b4c1b7209 */ /* 0x000fc40007810000 */
[C---:B------:R-:W-:Y:S01]  /*13510*/  ISETP.GT.AND P2, PT, R25.reuse, 0x21, PT ;  /* 0x000000211900780c */ /* 0x040fe20003f44270 */
[----:B------:R-:W4:Y:S01]  /*13520*/  MUFU.TANH R59, R59 ;  /* 0x0000003b003b7308 */ /* 0x000f220000002400 */
[----:B-1----:R-:W-:Y:S02]  /*13530*/  FSEL R50, R42, -INF , P3 ;  /* 0xff8000002a327808 */ /* 0x002fe40001800000 */
[----:B------:R-:W-:Y:S02]  /*13540*/  FMNMX.FTZ R27, R74, R27, !PT ;  /* 0x0000001b4a1b7209 */ /* 0x000fe40007810000 */
[----:B------:R-:W-:Y:S02]  /*13550*/  ISETP.GT.AND P3, PT, R25, 0x28, PT ;  /* 0x000000281900780c */ /* 0x000fe40003f64270 */
[----:B------:R-:W-:Y:S01]  /*13560*/  FSEL R40, R40, -INF , P2 ;  /* 0xff80000028287808 */ /* 0x000fe20001000000 */
[----:B------:R-:W1:Y:S01]  /*13570*/  MUFU.TANH R6, R6 ;  /* 0x0000000600067308 */ /* 0x000e620000002400 */
[----:B------:R-:W-:-:S02]  /*13580*/  FMNMX.FTZ R27, R50, R27, !PT ;  /* 0x0000001b321b7209 */ /* 0x000fc40007810000 */
[C---:B------:R-:W-:Y:S02]  /*13590*/  ISETP.GT.AND P2, PT, R25.reuse, 0x29, PT ;  /* 0x000000291900780c */ /* 0x040fe40003f44270 */
[----:B------:R-:W-:Y:S02]  /*135a0*/  FSEL R38, R46, -INF , P3 ;  /* 0xff8000002e267808 */ /* 0x000fe40001800000 */
[----:B------:R-:W-:Y:S01]  /*135b0*/  FMNMX.FTZ R27, R40, R27, !PT ;  /* 0x0000001b281b7209 */ /* 0x000fe20007810000 */
[----:B------:R-:W1:Y:S01]  /*135c0*/  MUFU.TANH R42, R63 ;  /* 0x0000003f002a7308 */ /* 0x000e620000002400 */
[----:B------:R-:W-:Y:S02]  /*135d0*/  ISETP.GT.AND P3, PT, R25, 0x30, PT ;  /* 0x000000301900780c */ /* 0x000fe40003f64270 */
[----:B------:R-:W-:Y:S02]  /*135e0*/  FSEL R62, R47, -INF , P2 ;  /* 0xff8000002f3e7808 */ /* 0x000fe40001000000 */
[----:B------:R-:W-:-:S02]  /*135f0*/  FMNMX.FTZ R27, R38, R27, !PT ;  /* 0x0000001b261b7209 */ /* 0x000fc40007810000 */
[C---:B------:R-:W-:Y:S01]  /*13600*/  ISETP.GT.AND P2, PT, R25.reuse, 0x31, PT ;  /* 0x000000311900780c */ /* 0x040fe20003f44270 */
[----:B------:R-:W-:Y:S01]  /*13610*/  MUFU.TANH R28, R67 ;  /* 0x00000043001c7308 */ /* 0x000fe20000002400 */
[----:B------:R-:W-:Y:S02]  /*13620*/  FSEL R30, R24, -INF , P3 ;  /* 0xff800000181e7808 */ /* 0x000fe40001800000 */
[----:B------:R-:W-:Y:S02]  /*13630*/  FMNMX.FTZ R27, R62, R27, !PT ;  /* 0x0000001b3e1b7209 */ /* 0x000fe40007810000 */
[----:B------:R-:W-:Y:S02]  /*13640*/  ISETP.GT.AND P3, PT, R25, 0x38, PT ;  /* 0x000000381900780c */ /* 0x000fe40003f64270 */
[----:B0-----:R-:W-:Y:S01]  /*13650*/  FSEL R58, R51, -INF , P2 ;  /* 0xff800000333a7808 */ /* 0x001fe20001000000 */
[----:B------:R-:W0:Y:S01]  /*13660*/  MUFU.TANH R24, R66 ;  /* 0x0000004200187308 */ /* 0x000e220000002400 */
[----:B------:R-:W-:-:S02]  /*13670*/  FMNMX.FTZ R27, R30, R27, !PT ;  /* 0x0000001b1e1b7209 */ /* 0x000fc40007810000 */
[C---:B------:R-:W-:Y:S02]  /*13680*/  ISETP.GT.AND P2, PT, R25.reuse, 0x39, PT ;  /* 0x000000391900780c */ /* 0x040fe40003f44270 */
[----:B--2---:R-:W-:Y:S02]  /*13690*/  FSEL R32, R32, -INF , P3 ;  /* 0xff80000020207808 */ /* 0x004fe40001800000 */
[----:B------:R-:W-:Y:S01]  /*136a0*/  FMNMX.FTZ R27, R58, R27, !PT ;  /* 0x0000001b3a1b7209 */ /* 0x000fe20007810000 */
[----:B------:R-:W2:Y:S01]  /*136b0*/  MUFU.TANH R26, R70 ;  /* 0x00000046001a7308 */ /* 0x000ea20000002400 */
[----:B------:R-:W-:Y:S02]  /*136c0*/  ISETP.GT.AND P3, PT, R25, 0x40, PT ;  /* 0x000000401900780c */ /* 0x000fe40003f64270 */
[----:B---3--:R-:W-:Y:S02]  /*136d0*/  FSEL R54, R55, -INF , P2 ;  /* 0xff80000037367808 */ /* 0x008fe40001000000 */
[----:B------:R-:W-:-:S02]  /*136e0*/  FMNMX.FTZ R27, R32, R27, !PT ;  /* 0x0000001b201b7209 */ /* 0x000fc40007810000 */
[C---:B------:R-:W-:Y:S01]  /*136f0*/  ISETP.GT.AND P2, PT, R25.reuse, 0x41, PT ;  /* 0x000000411900780c */ /* 0x040fe20003f44270 */
[----:B------:R-:W-:Y:S01]  /*13700*/  MUFU.TANH R29, R44 ;  /* 0x0000002c001d7308 */ /* 0x000fe20000002400 */
[----:B------:R-:W-:Y:S02]  /*13710*/  FSEL R34, R34, -INF , P3 ;  /* 0xff80000022227808 */ /* 0x000fe40001800000 */
[----:B------:R-:W-:Y:S02]  /*13720*/  FMNMX.FTZ R27, R54, R27, !PT ;  /* 0x0000001b361b7209 */ /* 0x000fe40007810000 */
[----:B------:R-:W-:Y:S02]  /*13730*/  ISETP.GT.AND P3, PT, R25, 0x48, PT ;  /* 0x000000481900780c */ /* 0x000fe40003f64270 */
[----:B----4-:R-:W-:Y:S01]  /*13740*/  FSEL R46, R59, -INF , P2 ;  /* 0xff8000003b2e7808 */ /* 0x010fe20001000000 */
[----:B------:R-:W-:Y:S01]  /*13750*/  MUFU.TANH R3, R3 ;  /* 0x0000000300037308 */ /* 0x000fe20000002400 */
[----:B------:R-:W-:-:S02]  /*13760*/  FMNMX.FTZ R27, R34, R27, !PT ;  /* 0x0000001b221b7209 */ /* 0x000fc40007810000 */
[C---:B------:R-:W-:Y:S02]  /*13770*/  ISETP.GT.AND P2, PT, R25.reuse, 0x49, PT ;  /* 0x000000491900780c */ /* 0x040fe40003f44270 */
[----:B-1----:R-:W-:Y:S02]  /*13780*/  FSEL R36, R6, -INF , P3 ;  /* 0xff80000006247808 */ /* 0x002fe40001800000 */
[----:B------:R-:W-:Y:S01]  /*13790*/  FMNMX.FTZ R27, R46, R27, !PT ;  /* 0x0000001b2e1b7209 */ /* 0x000fe20007810000 */
[----:B------:R-:W1:Y:S01]  /*137a0*/  MUFU.TANH R6, R71 ;  /* 0x0000004700067308 */ /* 0x000e620000002400 */
[----:B------:R-:W-:Y:S02]  /*137b0*/  ISETP.GT.AND P3, PT, R25, 0x50, PT ;  /* 0x000000501900780c */ /* 0x000fe40003f64270 */
[----:B------:R-:W-:Y:S02]  /*137c0*/  FSEL R42, R42, -INF , P2 ;  /* 0xff8000002a2a7808 */ /* 0x000fe40001000000 */
[----:B------:R-:W-:-:S02]  /*137d0*/  FMNMX.FTZ R27, R36, R27, !PT ;  /* 0x0000001b241b7209 */ /* 0x000fc40007810000 */
[C---:B------:R-:W-:Y:S01]  /*137e0*/  ISETP.GT.AND P2, PT, R25.reuse, 0x51, PT ;  /* 0x000000511900780c */ /* 0x040fe20003f44270 */
[----:B------:R-:W3:Y:S01]  /*137f0*/  MUFU.TANH R5, R5 ;  /* 0x0000000500057308 */ /* 0x000ee20000002400 */
[----:B0-----:R-:W-:Y:S02]  /*13800*/  FSEL R24, R24, -INF , P3 ;  /* 0xff80000018187808 */ /* 0x001fe40001800000 */
[----:B------:R-:W-:Y:S02]  /*13810*/  FMNMX.FTZ R27, R42, R27, !PT ;  /* 0x0000001b2a1b7209 */ /* 0x000fe40007810000 */
[----:B------:R-:W-:Y:S02]  /*13820*/  ISETP.GT.AND P3, PT, R25, 0x58, PT ;  /* 0x000000581900780c */ /* 0x000fe40003f64270 */
[----:B------:R-:W-:Y:S01]  /*13830*/  FSEL R28, R28, -INF , P2 ;  /* 0xff8000001c1c7808 */ /* 0x000fe20001000000 */
[----:B------:R-:W0:Y:S01]  /*13840*/  MUFU.TANH R7, R7 ;  /* 0x0000000700077308 */ /* 0x000e220000002400 */
[----:B------:R-:W-:-:S02]  /*13850*/  FMNMX.FTZ R27, R24, R27, !PT ;  /* 0x0000001b181b7209 */ /* 0x000fc40007810000 */
[----:B------:R-:W-:Y:S02]  /*13860*/  ISETP.GT.AND P2, PT, R25, 0x59, PT ;  /* 0x000000591900780c */ /* 0x000fe40003f44270 */
[----:B--2---:R-:W-:Y:S02]  /*13870*/  FSEL R26, R26, -INF , P3 ;  /* 0xff8000001a1a7808 */ /* 0x004fe40001800000 */
[----:B------:R-:W-:Y:S01]  /*13880*/  FMNMX.FTZ R27, R28, R27, !PT ;  /* 0x0000001b1c1b7209 */ /* 0x000fe20007810000 */
[----:B------:R-:W-:Y:S01]  /*13890*/  MUFU.TANH R10, R10 ;  /* 0x0000000a000a7308 */ /* 0x000fe20000002400 */
[----:B-1----:R-:W-:Y:S02]  /*138a0*/  FSEL R6, R6, -INF , P2 ;  /* 0xff80000006067808 */ /* 0x002fe40001000000 */
[----:B------:R-:W-:-:S04]  /*138b0*/  FMNMX.FTZ R27, R26, R27, !PT ;  /* 0x0000001b1a1b7209 */ /* 0x000fc80007810000 */
[----:B------:R-:W-:Y:S01]  /*138c0*/  FMNMX.FTZ R27, R6, R27, !PT ;  /* 0x0000001b061b7209 */ /* 0x000fe20007810000 */
[----:B------:R-:W1:Y:S04]  /*138d0*/  MUFU.TANH R11, R11 ;  /* 0x0000000b000b7308 */ /* 0x000e680000002400 */
[----:B------:R-:W2:Y:S04]  /*138e0*/  SHFL.BFLY PT, R44, R27, 0x2, 0x1f ;  /* 0x0c401f001b2c7f89 */ /* 0x000ea800000e0000 */
[----:B------:R-:W-:Y:S08]  /*138f0*/  MUFU.TANH R12, R12 ;  /* 0x0000000c000c7308 */ /* 0x000ff00000002400 */
[----:B------:R-:W4:Y:S08]  /*13900*/  MUFU.TANH R13, R13 ;  /* 0x0000000d000d7308 */ /* 0x000f300000002400 */
[----:B------:R-:W4:Y:S01]  /*13910*/  MUFU.TANH R14, R14 ;  /* 0x0000000e000e7308 */ /* 0x000f220000002400 */
[----:B--2---:R-:W-:-:S02]  /*13920*/  FMNMX.FTZ R44, R27, R44, !PT ;  /* 0x0000002c1b2c7209 */ /* 0x004fc40007810000 */
[----:B------:R-:W-:-:S05]  /*13930*/  VIADDMNMX R27, R8, R88, R9, PT ;  /* 0x00000058081b7246 */ /* 0x000fca0003800109 */
[----:B------:R-:W2:Y:S01]  /*13940*/  MUFU.TANH R20, R20 ;  /* 0x0000001400147308 */ /* 0x000ea20000002400 */
[----:B------:R-:W2:Y:S01]  /*13950*/  SHFL.BFLY PT, R25, R44, 0x1, 0x1f ;  /* 0x0c201f002c197f89 */ /* 0x000ea200000e0000 */
[C---:B------:R-:W-:Y:S02]  /*13960*/  ISETP.GT.AND P2, PT, R27.reuse, RZ, PT ;  /* 0x000000ff1b00720c */ /* 0x040fe40003f44270 */
[C---:B------:R-:W-:Y:S02]  /*13970*/  ISETP.GT.AND P3, PT, R27.reuse, 0x1, PT ;  /* 0x000000011b00780c */ /* 0x040fe40003f64270 */
[----:B------:R-:W-:Y:S02]  /*13980*/  ISETP.GT.AND P4, PT, R27, 0x8, PT ;  /* 0x000000081b00780c */ /* 0x000fe40003f84270 */
[----:B---3--:R-:W-:Y:S01]  /*13990*/  FSEL R100, R5, -INF , P3 ;  /* 0xff80000005647808 */ /* 0x008fe20001800000 */
[----:B------:R-:W3:Y:S01]  /*139a0*/  MUFU.TANH R15, R15 ;  /* 0x0000000f000f7308 */ /* 0x000ee20000002400 */
[----:B0-----:R-:W-:-:S02]  /*139b0*/  FSEL R90, R7, -INF , P4 ;  /* 0xff800000075a7808 */ /* 0x001fc40002000000 */
[----:B------:R-:W-:Y:S02]  /*139c0*/  ISETP.GT.AND P3, PT, R27, 0x10, PT ;  /* 0x000000101b00780c */ /* 0x000fe40003f64270 */
[----:B------:R-:W-:Y:S02]  /*139d0*/  MOV R9, UR4 ;  /* 0x0000000400097c02 */ /* 0x000fe40008000f00 */
[----:B-1----:R-:W-:Y:S01]  /*139e0*/  FSEL R88, R11, -INF , P3 ;  /* 0xff8000000b587808 */ /* 0x002fe20001800000 */
[----:B------:R-:W0:Y:S01]  /*139f0*/  MUFU.TANH R45, R45 ;  /* 0x0000002d002d7308 */ /* 0x000e220000002400 */
[----:B------:R-:W-:-:S04]  /*13a00*/  ISETP.GT.AND P4, PT, R27, 0x18, PT ;  /* 0x000000181b00780c */ /* 0x000fc80003f84270 */
[----:B----4-:R-:W-:Y:S02]  /*13a10*/  FSEL R96, R13, -INF , P4 ;  /* 0xff8000000d607808 */ /* 0x010fe40002000000 */
[----:B--2---:R-:W-:Y:S01]  /*13a20*/  FMNMX.FTZ R8, R44, R25, !PT ;  /* 0x000000192c087209 */ /* 0x004fe20007810000 */
[----:B------:R-:W1:Y:S01]  /*13a30*/  MUFU.TANH R48, R48 ;  /* 0x0000003000307308 */ /* 0x000e620000002400 */
[----:B------:R-:W-:Y:S02]  /*13a40*/  FSEL R25, R3, -INF , P2 ;  /* 0xff80000003197808 */ /* 0x000fe40001000000 */
[----:B------:R-:W-:Y:S01]  /*13a50*/  ISETP.GT.AND P2, PT, R27, 0x9, PT ;  /* 0x000000091b00780c */ /* 0x000fe20003f44270 */
[----:B------:R-:W-:Y:S01]  /*13a60*/  FMUL.FTZ R7, R8, R9 ;  /* 0x0000000908077220 */ /* 0x000fe20000410000 */
[----:B------:R-:W-:Y:S02]  /*13a70*/  FMNMX.FTZ R3, R25, R100, !PT ;  /* 0x0000006419037209 */ /* 0x000fe40007810000 */
[----:B------:R-:W-:Y:S01]  /*13a80*/  FSEL R92, R10, -INF , P2 ;  /* 0xff8000000a5c7808 */ /* 0x000fe20001000000 */
[----:B------:R-:W2:Y:S01]  /*13a90*/  MUFU.TANH R49, R49 ;  /* 0x0000003100317308 */ /* 0x000ea20000002400 */
[----:B------:R-:W-:-:S02]  /*13aa0*/  FMNMX.FTZ R3, R90, R3, !PT ;  /* 0x000000035a037209 */ /* 0x000fc40007810000 */
[C---:B------:R-:W-:Y:S02]  /*13ab0*/  ISETP.GT.AND P2, PT, R27.reuse, 0x11, PT ;  /* 0x000000111b00780c */ /* 0x040fe40003f44270 */
[----:B------:R-:W-:Y:S02]  /*13ac0*/  FMNMX.FTZ R3, R92, R3, !PT ;  /* 0x000000035c037209 */ /* 0x000fe40007810000 */
[----:B------:R-:W-:Y:S01]  /*13ad0*/  FSEL R94, R12, -INF , P2 ;  /* 0xff8000000c5e7808 */ /* 0x000fe20001000000 */
[----:B------:R-:W4:Y:S01]  /*13ae0*/  MUFU.TANH R52, R52 ;  /* 0x0000003400347308 */ /* 0x000f220000002400 */
[----:B------:R-:W-:Y:S02]  /*13af0*/  FMNMX.FTZ R5, R88, R3, !PT ;  /* 0x0000000358057209 */ /* 0x000fe40007810000 */
[----:B------:R-:W-:Y:S02]  /*13b00*/  FSETP.NEU.FTZ.AND P3, PT, R8, -INF , PT ;  /* 0xff8000000800780b */ /* 0x000fe40003f7d000 */
[----:B------:R-:W-:-:S02]  /*13b10*/  ISETP.GT.AND P2, PT, R27, 0x19, PT ;  /* 0x000000191b00780c */ /* 0x000fc40003f44270 */
[----:B------:R-:W-:Y:S01]  /*13b20*/  FMNMX.FTZ R5, R94, R5, !PT ;  /* 0x000000055e057209 */ /* 0x000fe20007810000 */
[----:B------:R-:W4:Y:S01]  /*13b30*/  MUFU.TANH R53, R53 ;  /* 0x0000003500357308 */ /* 0x000f220000002400 */
[----:B------:R-:W-:Y:S02]  /*13b40*/  FSEL R3, R7, RZ, P3 ;  /* 0x000000ff07037208 */ /* 0x000fe40001800000 */
[C---:B------:R-:W-:Y:S02]  /*13b50*/  ISETP.GT.AND P3, PT, R27.reuse, 0x20, PT ;  /* 0x000000201b00780c */ /* 0x040fe40003f64270 */
[----:B------:R-:W-:Y:S01]  /*13b60*/  FSEL R98, R14, -INF , P2 ;  /* 0xff8000000e627808 */ /* 0x000fe20001000000 */
[--C-:B------:R-:W-:Y:S01]  /*13b70*/  FFMA.FTZ R12, R86, R9, -R3.reuse ;  /* 0x00000009560c7223 */ /* 0x100fe20000010803 */
[----:B------:R-:W-:Y:S01]  /*13b80*/  FMNMX.FTZ R5, R96, R5, !PT ;  /* 0x0000000560057209 */ /* 0x000fe20007810000 */
[----:B------:R2:W4:Y:S01]  /*13b90*/  MUFU.TANH R31, R56 ;  /* 0x00000038001f7308 */ /* 0x0005220000002400 */
[C---:B------:R-:W-:Y:S01]  /*13ba0*/  ISETP.GT.AND P2, PT, R27.reuse, 0x21, PT ;  /* 0x000000211b00780c */ /* 0x040fe20003f44270 */
[-CC-:B------:R-:W-:Y:S01]  /*13bb0*/  FFMA.FTZ R159, R84, R9.reuse, -R3.reuse ;  /* 0x00000009549f7223 */ /* 0x180fe20000010803 */
[----:B------:R-:W-:Y:S01]  /*13bc0*/  FSEL R102, R20, -INF , P3 ;  /* 0xff80000014667808 */ /* 0x000fe20001800000 */
[--C-:B------:R-:W-:Y:S01]  /*13bd0*/  FFMA.FTZ R66, R74, R9, -R3.reuse ;  /* 0x000000094a427223 */ /* 0x100fe20000010803 */
[----:B------:R-:W-:Y:S01]  /*13be0*/  FMNMX.FTZ R5, R98, R5, !PT ;  /* 0x0000000562057209 */ /* 0x000fe20007810000 */
[-CC-:B------:R-:W-:Y:S01]  /*13bf0*/  FFMA.FTZ R155, R76, R9.reuse, -R3.reuse ;  /* 0x000000094c9b7223 */ /* 0x180fe20000010803 */
[----:B------:R-:W-:Y:S01]  /*13c00*/  ISETP.GT.AND P3, PT, R27, 0x28, PT ;  /* 0x000000281b00780c */ /* 0x000fe20003f64270 */
[----:B------:R-:W4:Y:S01]  /*13c10*/  MUFU.TANH R57, R57 ;  /* 0x0000003900397308 */ /* 0x000f220000002400 */
[----:B---3--:R-:W-:Y:S01]  /*13c20*/  FSEL R106, R15, -INF , P2 ;  /* 0xff8000000f6a7808 */ /* 0x008fe20001000000 */
[--C-:B------:R-:W-:Y:S01]  /*13c30*/  FFMA.FTZ R20, R78, R9, -R3.reuse ;  /* 0x000000094e147223 */ /* 0x100fe20000010803 */
[----:B------:R-:W-:Y:S01]  /*13c40*/  FMNMX.FTZ R5, R102, R5, !PT ;  /* 0x0000000566057209 */ /* 0x000fe20007810000 */
[-CC-:B------:R-:W-:Y:S01]  /*13c50*/  FFMA.FTZ R157, R21, R9.reuse, -R3.reuse ;  /* 0x00000009159d7223 */ /* 0x180fe20000010803 */
[----:B------:R-:W-:Y:S01]  /*13c60*/  ISETP.GT.AND P2, PT, R27, 0x29, PT ;  /* 0x000000291b00780c */ /* 0x000fe20003f44270 */
[--C-:B------:R-:W-:Y:S01]  /*13c70*/  FFMA.FTZ R14, R82, R9, -R3.reuse ;  /* 0x00000009520e7223 */ /* 0x100fe20000010803 */
[----:B------:R-:W-:Y:S01]  /*13c80*/  FSEL R86, R29, -INF , P3 ;  /* 0xff8000001d567808 */ /* 0x000fe20001800000 */
[----:B------:R-:W3:Y:S01]  /*13c90*/  MUFU.TANH R60, R60 ;  /* 0x0000003c003c7308 */ /* 0x000ee20000002400 */
[----:B------:R-:W-:Y:S01]  /*13ca0*/  FMNMX.FTZ R5, R106, R5, !PT ;  /* 0x000000056a057209 */ /* 0x000fe20007810000 */
[-CC-:B------:R-:W-:Y:S01]  /*13cb0*/  FFMA.FTZ R153, R80, R9.reuse, -R3.reuse ;  /* 0x0000000950997223 */ /* 0x180fe20000010803 */
[----:B------:R-:W-:Y:S01]  /*13cc0*/  ISETP.GT.AND P3, PT, R27, 0x30, PT ;  /* 0x000000301b00780c */ /* 0x000fe20003f64270 */
[-CC-:B------:R-:W-:Y:S01]  /*13cd0*/  FFMA.FTZ R137, R24, R9.reuse, -R3.reuse ;  /* 0x0000000918897223 */ /* 0x180fe20000010803 */
[----:B0-----:R-:W-:Y:S01]  /*13ce0*/  FSEL R104, R45, -INF , P2 ;  /* 0xff8000002d687808 */ /* 0x001fe20001000000 */
[--C-:B------:R-:W-:Y:S01]  /*13cf0*/  FFMA.FTZ R24, R28, R9, -R3.reuse ;  /* 0x000000091c187223 */ /* 0x100fe20000010803 */
[----:B------:R-:W-:Y:S01]  /*13d00*/  FMNMX.FTZ R5, R86, R5, !PT ;  /* 0x0000000556057209 */ /* 0x000fe20007810000 */
[----:B------:R-:W0:Y:S01]  /*13d10*/  MUFU.TANH R61, R61 ;  /* 0x0000003d003d7308 */ /* 0x000e220000002400 */
[C---:B------:R-:W-:Y:S01]  /*13d20*/  ISETP.GT.AND P2, PT, R27.reuse, 0x31, PT ;  /* 0x000000311b00780c */ /* 0x040fe20003f44270 */
[----:B------:R-:W-:Y:S01]  /*13d30*/  VIADD R29, R0, 0x2a840 ;  /* 0x0002a840001d7836 */ /* 0x000fe20000000000 */
[----:B-1----:R-:W-:Y:S01]  /*13d40*/  FSEL R84, R48, -INF , P3 ;  /* 0xff80000030547808 */ /* 0x002fe20001800000 */
[--C-:B------:R-:W-:Y:S01]  /*13d50*/  FFMA.FTZ R139, R26, R9, -R3.reuse ;  /* 0x000000091a8b7223 */ /* 0x100fe20000010803 */
[----:B------:R-:W-:Y:S01]  /*13d60*/  FMNMX.FTZ R5, R104, R5, !PT ;  /* 0x0000000568057209 */ /* 0x000fe20007810000 */
[----:B------:R-:W-:Y:S01]  /*13d70*/  IMAD.MOV.U32 R26, RZ, RZ, R186 ;  /* 0x000000ffff1a7224 */ /* 0x000fe200078e00ba */
[----:B------:R-:W-:Y:S01]  /*13d80*/  ISETP.GT.AND P3, PT, R27, 0x38, PT ;  /* 0x000000381b00780c */ /* 0x000fe20003f64270 */
[----:B------:R0:W1:Y:S01]  /*13d90*/  MUFU.TANH R33, R64 ;  /* 0x0000004000217308 */ /* 0x0000620000002400 */
[----:B--2---:R-:W-:Y:S01]  /*13da0*/  FSEL R56, R49, -INF , P2 ;  /* 0xff80000031387808 */ /* 0x004fe20001000000 */
[--C-:B------:R-:W-:Y:S01]  /*13db0*/  FFMA.FTZ R149, R50, R9, -R3.reuse ;  /* 0x0000000932957223 */ /* 0x100fe20000010803 */
[----:B------:R-:W-:Y:S01]  /*13dc0*/  FMNMX.FTZ R5, R84, R5, !PT ;  /* 0x0000000554057209 */ /* 0x000fe20007810000 */
[-CC-:B------:R-:W-:Y:S01]  /*13dd0*/  FFMA.FTZ R40, R40, R9.reuse, -R3.reuse ;  /* 0x0000000928287223 */ /* 0x180fe20000010803 */
[C---:B------:R-:W-:Y:S01]  /*13de0*/  ISETP.GT.AND P2, PT, R27.reuse, 0x39, PT ;  /* 0x000000391b00780c */ /* 0x040fe20003f44270 */
[--C-:B------:R-:W-:Y:S01]  /*13df0*/  FFMA.FTZ R151, R38, R9, -R3.reuse ;  /* 0x0000000926977223 */ /* 0x100fe20000010803 */
[----:B----4-:R-:W-:Y:S01]  /*13e00*/  FSEL R52, R52, -INF , P3 ;  /* 0xff80000034347808 */ /* 0x010fe20001800000 */
[----:B------:R-:W2:Y:S01]  /*13e10*/  MUFU.TANH R65, R65 ;  /* 0x0000004100417308 */ /* 0x000ea20000002400 */
[----:B------:R-:W-:Y:S01]  /*13e20*/  FMNMX.FTZ R5, R56, R5, !PT ;  /* 0x0000000538057209 */ /* 0x000fe20007810000 */
[-CC-:B------:R-:W-:Y:S01]  /*13e30*/  FFMA.FTZ R145, R30, R9.reuse, -R3.reuse ;  /* 0x000000091e917223 */ /* 0x180fe20000010803 */
[----:B------:R-:W-:Y:S01]  /*13e40*/  ISETP.GT.AND P3, PT, R27, 0x40, PT ;  /* 0x000000401b00780c */ /* 0x000fe20003f64270 */
[-CC-:B------:R-:W-:Y:S01]  /*13e50*/  FFMA.FTZ R147, R32, R9.reuse, -R3.reuse ;  /* 0x0000000920937223 */ /* 0x180fe20000010803 */
[----:B------:R-:W-:Y:S01]  /*13e60*/  FSEL R44, R53, -INF , P2 ;  /* 0xff800000352c7808 */ /* 0x000fe20001000000 */
[--C-:B------:R-:W-:Y:S01]  /*13e70*/  FFMA.FTZ R38, R62, R9, -R3.reuse ;  /* 0x000000093e267223 */ /* 0x100fe20000010803 */
[----:B------:R-:W-:Y:S01]  /*13e80*/  FMNMX.FTZ R5, R52, R5, !PT ;  /* 0x0000000534057209 */ /* 0x000fe20007810000 */
[----:B------:R1:W4:Y:S01]  /*13e90*/  MUFU.TANH R35, R68 ;  /* 0x0000004400237308 */ /* 0x0003220000002400 */
[----:B------:R-:W-:Y:S01]  /*13ea0*/  ISETP.GT.AND P2, PT, R27, 0x41, PT ;  /* 0x000000411b00780c */ /* 0x000fe20003f44270 */
[-CC-:B------:R-:W-:Y:S01]  /*13eb0*/  FFMA.FTZ R50, R58, R9.reuse, -R3.reuse ;  /* 0x000000093a327223 */ /* 0x180fe20000010803 */
[----:B------:R-:W-:Y:S01]  /*13ec0*/  FSEL R48, R31, -INF , P3 ;  /* 0xff8000001f307808 */ /* 0x000fe20001800000 */
[--C-:B------:R-:W-:Y:S01]  /*13ed0*/  FFMA.FTZ R54, R54, R9, -R3.reuse ;  /* 0x0000000936367223 */ /* 0x100fe20000010803 */
[----:B------:R-:W-:Y:S01]  /*13ee0*/  FMNMX.FTZ R5, R44, R5, !PT ;  /* 0x000000052c057209 */ /* 0x000fe20007810000 */
[-CC-:B------:R-:W-:Y:S01]  /*13ef0*/  FFMA.FTZ R141, R34, R9.reuse, -R3.reuse ;  /* 0x00000009228d7223 */ /* 0x180fe20000010803 */
[----:B------:R-:W-:Y:S01]  /*13f00*/  ISETP.GT.AND P3, PT, R27, 0x48, PT ;  /* 0x000000481b00780c */ /* 0x000fe20003f64270 */
[----:B------:R-:W4:Y:S01]  /*13f10*/  MUFU.TANH R69, R69 ;  /* 0x0000004500457308 */ /* 0x000f220000002400 */
[----:B------:R-:W-:Y:S01]  /*13f20*/  FSEL R10, R57, -INF , P2 ;  /* 0xff800000390a7808 */ /* 0x000fe20001000000 */
[--C-:B------:R-:W-:Y:S01]  /*13f30*/  FFMA.FTZ R30, R46, R9, -R3.reuse ;  /* 0x000000092e1e7223 */ /* 0x100fe20000010803 */
[----:B------:R-:W-:Y:S01]  /*13f40*/  FMNMX.FTZ R5, R48, R5, !PT ;  /* 0x0000000530057209 */ /* 0x000fe20007810000 */
[-CC-:B------:R-:W-:Y:S01]  /*13f50*/  FFMA.FTZ R143, R36, R9.reuse, -R3.reuse ;  /* 0x00000009248f7223 */ /* 0x180fe20000010803 */
[C---:B------:R-:W-:Y:S01]  /*13f60*/  ISETP.GT.AND P2, PT, R27.reuse, 0x49, PT ;  /* 0x000000491b00780c */ /* 0x040fe20003f44270 */
[--C-:B------:R-:W-:Y:S01]  /*13f70*/  FFMA.FTZ R32, R42, R9, -R3.reuse ;  /* 0x000000092a207223 */ /* 0x100fe20000010803 */
[----:B---3--:R-:W-:Y:S01]  /*13f80*/  FSEL R60, R60, -INF , P3 ;  /* 0xff8000003c3c7808 */ /* 0x008fe20001800000 */
[----:B------:R-:W-:Y:S01]  /*13f90*/  MUFU.EX2 R157, R157 ;  /* 0x0000009d009d7308 */ /* 0x000fe20000000800 */
[----:B------:R-:W-:Y:S01]  /*13fa0*/  FMNMX.FTZ R5, R10, R5, !PT ;  /* 0x000000050a057209 */ /* 0x000fe20007810000 */
[----:B------:R-:W-:Y:S01]  /*13fb0*/  FFMA.FTZ R3, R6, R9, -R3 ;  /* 0x0000000906037223 */ /* 0x000fe20000010803 */
[----:B------:R-:W-:-:S02]  /*13fc0*/  ISETP.GT.AND P3, PT, R27, 0x50, PT ;  /* 0x000000501b00780c */ /* 0x000fc40003f64270 */
[----:B------:R-:W-:Y:S02]  /*13fd0*/  CS2R R82, SRZ ;  /* 0x0000000000527805 */ /* 0x000fe4000001ff00 */
[----:B0-----:R-:W-:Y:S02]  /*13fe0*/  FSEL R64, R61, -INF , P2 ;  /* 0xff8000003d407808 */ /* 0x001fe40001000000 */
[----:B------:R-:W-:Y:S02]  /*13ff0*/  CS2R R80, SRZ ;  /* 0x0000000000507805 */ /* 0x000fe4000001ff00 */
[----:B------:R-:W-:Y:S01]  /*14000*/  FMNMX.FTZ R5, R60, R5, !PT ;  /* 0x000000053c057209 */ /* 0x000fe20007810000 */
[----:B------:R-:W0:Y:S01]  /*14010*/  MUFU.EX2 R12, R12 ;  /* 0x0000000c000c7308 */ /* 0x000e220000000800 */
[----:B------:R-:W-:Y:S02]  /*14020*/  ISETP.GT.AND P2, PT, R27, 0x51, PT ;  /* 0x000000511b00780c */ /* 0x000fe40003f44270 */
[----:B------:R-:W-:-:S02]  /*14030*/  CS2R R62, SRZ ;  /* 0x00000000003e7805 */ /* 0x000fc4000001ff00 */
[----:B-1----:R-:W-:Y:S02]  /*14040*/  FSEL R68, R33, -INF , P3 ;  /* 0xff80000021447808 */ /* 0x002fe40001800000 */
[----:B------:R-:W-:Y:S02]  /*14050*/  CS2R R58, SRZ ;  /* 0x00000000003a7805 */ /* 0x000fe4000001ff00 */
[----:B------:R-:W-:Y:S01]  /*14060*/  FMNMX.FTZ R5, R64, R5, !PT ;  /* 0x0000000540057209 */ /* 0x000fe20007810000 */
[----:B------:R-:W1:Y:S01]  /*14070*/  @P1 LDC R33, c[0x0][0x44c] ;  /* 0x00011300ff211b82 */ /* 0x000e620000000800 */
[----:B------:R-:W-:Y:S01]  /*14080*/  ISETP.GT.AND P3, PT, R27, 0x58, PT ;  /* 0x000000581b00780c */ /* 0x000fe20003f64270 */
[----:B------:R-:W3:Y:S01]  /*14090*/  MUFU.EX2 R159, R159 ;  /* 0x0000009f009f7308 */ /* 0x000ee20000000800 */
[----:B--2---:R-:W-:Y:S02]  /*140a0*/  FSEL R70, R65, -INF , P2 ;  /* 0xff80000041467808 */ /* 0x004fe40001000000 */
[----:B------:R-:W-:-:S02]  /*140b0*/  CS2R R46, SRZ ;  /* 0x00000000002e7805 */ /* 0x000fc4000001ff00 */
[----:B------:R-:W-:Y:S02]  /*140c0*/  FMNMX.FTZ R5, R68, R5, !PT ;  /* 0x0000000544057209 */ /* 0x000fe40007810000 */
[----:B------:R-:W-:Y:S02]  /*140d0*/  CS2R R42, SRZ ;  /* 0x00000000002a7805 */ /* 0x000fe4000001ff00 */
[----:B------:R-:W-:Y:S02]  /*140e0*/  ISETP.GT.AND P2, PT, R27, 0x59, PT ;  /* 0x000000591b00780c */ /* 0x000fe40003f44270 */
[----:B----4-:R-:W-:Y:S01]  /*140f0*/  FSEL R74, R35, -INF , P3 ;  /* 0xff800000234a7808 */ /* 0x010fe20001800000 */
[----:B------:R-:W2:Y:S01]  /*14100*/  MUFU.EX2 R14, R14 ;  /* 0x0000000e000e7308 */ /* 0x000ea20000000800 */
[----:B------:R-:W-:Y:S01]  /*14110*/  FMNMX.FTZ R5, R70, R5, !PT ;  /* 0x0000000546057209 */ /* 0x000fe20007810000 */
[----:B------:R-:W4:Y:S01]  /*14120*/  @P1 LDC R35, c[0x0][0x450] ;  /* 0x00011400ff231b82 */ /* 0x000f220000000800 */
[----:B------:R-:W-:Y:S01]  /*14130*/  FSEL R76, R69, -INF , P2 ;  /* 0xff800000454c7808 */ /* 0x000fe20001000000 */
[----:B0-----:R-:W-:Y:S01]  /*14140*/  FADD.FTZ R0, R157, R12 ;  /* 0x0000000c9d007221 */ /* 0x001fe20000010000 */
[----:B------:R-:W-:-:S02]  /*14150*/  FMNMX.FTZ R5, R74, R5, !PT ;  /* 0x000000054a057209 */ /* 0x000fc40007810000 */
[----:B------:R-:W-:Y:S01]  /*14160*/  PRMT R29, R178, 0x654, R29 ;  /* 0x00000654b21d7816 */ /* 0x000fe2000000001d */
[----:B------:R-:W0:Y:S01]  /*14170*/  MUFU.EX2 R153, R153 ;  /* 0x0000009900997308 */ /* 0x000e220000000800 */
[----:B------:R-:W-:Y:S02]  /*14180*/  FMNMX.FTZ R5, R76, R5, !PT ;  /* 0x000000054c057209 */ /* 0x000fe40007810000 */
[----:B------:R0:W-:Y:S01]  /*14190*/  SYNCS.ARRIVE.TRANS64.RED.A1T0 RZ, [R29+URZ], RZ ;  /* 0x000000ff1dff79a7 */ /* 0x0001e2000810043f */
[----:B------:R-:W-:Y:S02]  /*141a0*/  F2FP.F16.F32.PACK_AB R157, R12, R157 ;  /* 0x0000009d0c9d723e */ /* 0x000fe400000000ff */
[----:B------:R-:W0:Y:S01]  /*141b0*/  SHFL.BFLY PT, R78, R5, 0x2, 0x1f ;  /* 0x0c401f00054e7f89 */ /* 0x000e2200000e0000 */
[----:B-1----:R-:W-:Y:S01]  /*141c0*/  @P1 IMAD.HI.U32 R28, R186, R33, RZ ;  /* 0x00000021ba1c1227 */ /* 0x002fe200078e00ff */
[----:B------:R-:W1:Y:S08]  /*141d0*/  MUFU.EX2 R20, R20 ;  /* 0x0000001400147308 */ /* 0x000e700000000800 */
[----:B------:R-:W1:Y:S01]  /*141e0*/  MUFU.EX2 R155, R155 ;  /* 0x0000009b009b7308 */ /* 0x000e620000000800 */
[----:B----4-:R-:W-:Y:S01]  /*141f0*/  @P1 SHF.R.U32.HI R26, RZ, R35, R28 ;  /* 0x00000023ff1a1219 */ /* 0x010fe2000001161c */
[----:B---3--:R-:W-:Y:S01]  /*14200*/  FADD.FTZ R35, R159, R0 ;  /* 0x000000009f237221 */ /* 0x008fe20000010000 */
[----:B--2---:R-:W-:-:S02]  /*14210*/  F2FP.F16.F32.PACK_AB R159, R14, R159 ;  /* 0x0000009f0e9f723e */ /* 0x004fc400000000ff */
[----:B------:R-:W-:Y:S01]  /*14220*/  IADD3 R28, R26, R188, -R187 ;  /* 0x000000bc1a1c7210 */ /* 0x000fe20007ffe8bb */
[----:B------:R-:W-:Y:S02]  /*14230*/  FADD.FTZ R26, R14, R35 ;  /* 0x000000230e1a7221 */ /* 0x000fe40000010000 */
[----:B------:R-:W2:Y:S02]  /*14240*/  MUFU.EX2 R66, R66 ;  /* 0x0000004200427308 */ /* 0x000ea40000000800 */
[----:B0-----:R-:W-:Y:S01]  /*14250*/  FADD.FTZ R35, R153, R26 ;  /* 0x0000001a99237221 */ /* 0x001fe20000010000 */
[----:B------:R-:W-:Y:S01]  /*14260*/  IMAD.HI R28, R28, 0x2aaaaaab, RZ ;  /* 0x2aaaaaab1c1c7827 */ /* 0x000fe200078e02ff */
[C---:B-1----:R-:W-:Y:S02]  /*14270*/  F2FP.F16.F32.PACK_AB R153, R20.reuse, R153 ;  /* 0x000000991499723e */ /* 0x042fe400000000ff */
[----:B------:R-:W-:Y:S02]  /*14280*/  FMNMX.FTZ R78, R5, R78, !PT ;  /* 0x0000004e054e7209 */ /* 0x000fe40007810000 */
[----:B------:R-:W0:Y:S01]  /*14290*/  MUFU.EX2 R149, R149 ;  /* 0x0000009500957308 */ /* 0x000e220000000800 */
[----:B------:R-:W-:Y:S01]  /*142a0*/  FADD.FTZ R6, R20, R35 ;  /* 0x0000002314067221 */ /* 0x000fe20000010000 */
[----:B------:R-:W-:Y:S01]  /*142b0*/  SHF.R.U32.HI R39, RZ, 0x1f, R28 ;  /* 0x0000001fff277819 */ /* 0x000fe2000001161c */
[----:B------:R-:W1:Y:S02]  /*142c0*/  SHFL.BFLY PT, R15, R78, 0x1, 0x1f ;  /* 0x0c201f004e0f7f89 */ /* 0x000e6400000e0000 */
[----:B------:R-:W-:-:S03]  /*142d0*/  FADD.FTZ R37, R155, R6 ;  /* 0x000000069b257221 */ /* 0x000fc60000010000 */
[----:B------:R-:W3:Y:S01]  /*142e0*/  MUFU.EX2 R40, R40 ;  /* 0x0000002800287308 */ /* 0x000ee20000000800 */
[C---:B--2---:R-:W-:Y:S01]  /*142f0*/  FADD.FTZ R6, R66.reuse, R37 ;  /* 0x0000002542067221 */ /* 0x044fe20000010000 */
[----:B------:R-:W-:Y:S02]  /*14300*/  F2FP.F16.F32.PACK_AB R155, R66, R155 ;  /* 0x0000009b429b723e */ /* 0x000fe400000000ff */
[----:B------:R-:W-:-:S04]  /*14310*/  CS2R R66, SRZ ;  /* 0x0000000000427805 */ /* 0x000fc8000001ff00 */
[----:B------:R-:W2:Y:S01]  /*14320*/  MUFU.EX2 R151, R151 ;  /* 0x0000009700977308 */ /* 0x000ea20000000800 */
[----:B0-----:R-:W-:-:S07]  /*14330*/  FADD.FTZ R37, R149, R6 ;  /* 0x0000000695257221 */ /* 0x001fce0000010000 */
[----:B------:R-:W0:Y:S01]  /*14340*/  MUFU.EX2 R38, R38 ;  /* 0x0000002600267308 */ /* 0x000e220000000800 */
[C---:B---3--:R-:W-:Y:S01]  /*14350*/  FADD.FTZ R6, R40.reuse, R37 ;  /* 0x0000002528067221 */ /* 0x048fe20000010000 */
[----:B------:R-:W-:Y:S02]  /*14360*/  F2FP.F16.F32.PACK_AB R149, R40, R149 ;  /* 0x000000952895723e */ /* 0x000fe400000000ff */
[----:B------:R-:W-:Y:S02]  /*14370*/  CS2R R40, SRZ ;  /* 0x0000000000287805 */ /* 0x000fe4000001ff00 */
[----:B-1----:R-:W-:Y:S02]  /*14380*/  FMNMX.FTZ R15, R78, R15, !PT ;  /* 0x0000000f4e0f7209 */ /* 0x002fe40007810000 */
[----:B------:R-:W-:Y:S02]  /*14390*/  CS2R R78, SRZ ;  /* 0x00000000004e7805 */ /* 0x000fe4000001ff00 */
[C---:B------:R-:W-:Y:S01]  /*143a0*/  FSETP.NEU.FTZ.AND P2, PT, R15.reuse, -INF , PT ;  /* 0xff8000000f00780b */ /* 0x040fe20003f5d000 */
[----:B------:R-:W-:Y:S01]  /*143b0*/  FMUL.FTZ R31, R15, R9 ;  /* 0x000000090f1f7220 */ /* 0x000fe20000410000 */
[----:B------:R-:W1:Y:S01]  /*143c0*/  MUFU.EX2 R145, R145 ;  /* 0x0000009100917308 */ /* 0x000e620000000800 */
[----:B--2---:R-:W-:-:S03]  /*143d0*/  FADD.FTZ R37, R151, R6 ;  /* 0x0000000697257221 */ /* 0x004fc60000010000 */
[----:B------:R-:W-:Y:S01]  /*143e0*/  FSEL R31, R31, RZ, P2 ;  /* 0x000000ff1f1f7208 */ /* 0x000fe20001000000 */
[----:B0-----:R-:W-:-:S03]  /*143f0*/  FADD.FTZ R6, R38, R37 ;  /* 0x0000002526067221 */ /* 0x001fc60000010000 */
        /* <DEDUP_REMOVED lines=19> */
[-CC-:B-----5:R-:W-:Y:S01]  /*14530*/  FFMA.FTZ R140, R48, R9.reuse, -R31.reuse ;  /* 0x00000009308c7223 */ /* 0x1a0fe2000001081f */
[-CC-:B------:R-:W-:Y:S01]  /*14540*/  FFMA.FTZ R10, R10, R9.reuse, -R31.reuse ;  /* 0x000000090a0a7223 */ /* 0x180fe2000001081f */
[----:B-1----:R-:W-:Y:S01]  /*14550*/  FADD.FTZ R37, R145, R6 ;  /* 0x0000000691257221 */ /* 0x002fe20000010000 */
[-CC-:B------:R-:W-:Y:S01]  /*14560*/  FFMA.FTZ R60, R60, R9.reuse, -R31.reuse ;  /* 0x000000093c3c7223 */ /* 0x180fe2000001081f */
[-C--:B------:R-:W-:Y:S01]  /*14570*/  FFMA.FTZ R64, R64, R9.reuse, -R31 ;  /* 0x0000000940407223 */ /* 0x080fe2000001081f */
[----:B------:R-:W1:Y:S01]  /*14580*/  MUFU.EX2 R158, R158 ;  /* 0x0000009e009e7308 */ /* 0x000e620000000800 */
[----:B0-----:R-:W-:Y:S01]  /*14590*/  FADD.FTZ R6, R50, R37 ;  /* 0x0000002532067221 */ /* 0x001fe20000010000 */
[-CC-:B------:R-:W-:Y:S01]  /*145a0*/  FFMA.FTZ R68, R68, R9.reuse, -R31.reuse ;  /* 0x0000000944447223 */ /* 0x180fe2000001081f */
[-CC-:B------:R-:W-:Y:S01]  /*145b0*/  FFMA.FTZ R70, R70, R9.reuse, -R31.reuse ;  /* 0x0000000946467223 */ /* 0x180fe2000001081f */
[-CC-:B------:R-:W-:Y:S01]  /*145c0*/  FFMA.FTZ R74, R74, R9.reuse, -R31.reuse ;  /* 0x000000094a4a7223 */ /* 0x180fe2000001081f */
[----:B------:R-:W-:Y:S01]  /*145d0*/  FFMA.FTZ R76, R76, R9, -R31 ;  /* 0x000000094c4c7223 */ /* 0x000fe2000001081f */
[----:B------:R-:W-:Y:S01]  /*145e0*/  F2FP.F16.F32.PACK_AB R151, R38, R151 ;  /* 0x000000972697723e */ /* 0x000fe200000000ff */
[----:B------:R-:W-:Y:S01]  /*145f0*/  IMAD.MOV.U32 R94, RZ, RZ, 0x3f800000 ;  /* 0x3f800000ff5e7424 */ /* 0x000fe200078e00ff */
[----:B------:R-:W0:Y:S01]  /*14600*/  MUFU.EX2 R7, R7 ;  /* 0x0000000700077308 */ /* 0x000e220000000800 */
[----:B--2---:R-:W-:Y:S01]  /*14610*/  FADD.FTZ R33, R156, R5 ;  /* 0x000000059c217221 */ /* 0x004fe20000010000 */
[----:B------:R-:W-:-:S02]  /*14620*/  F2FP.F16.F32.PACK_AB R156, R5, R156 ;  /* 0x0000009c059c723e */ /* 0x000fc400000000ff */
[----:B------:R-:W-:Y:S02]  /*14630*/  CS2R R86, SRZ ;  /* 0x0000000000567805 */ /* 0x000fe4000001ff00 */
[----:B------:R-:W-:Y:S02]  /*14640*/  F2FP.F16.F32.PACK_AB R145, R50, R145 ;  /* 0x000000913291723e */ /* 0x000fe400000000ff */
[----:B------:R-:W-:Y:S02]  /*14650*/  CS2R R84, SRZ ;  /* 0x0000000000547805 */ /* 0x000fe4000001ff00 */
[----:B------:R-:W-:Y:S02]  /*14660*/  CS2R R56, SRZ ;  /* 0x0000000000387805 */ /* 0x000fe4000001ff00 */
[----:B------:R-:W-:Y:S01]  /*14670*/  CS2R R52, SRZ ;  /* 0x0000000000347805 */ /* 0x000fe2000001ff00 */
[----:B------:R-:W2:Y:S01]  /*14680*/  MUFU.EX2 R152, R152 ;  /* 0x0000009800987308 */ /* 0x000ea20000000800 */
[----:B-1----:R-:W-:Y:S01]  /*14690*/  FADD.FTZ R0, R158, R33 ;  /* 0x000000219e007221 */ /* 0x002fe20000010000 */
[----:B------:R-:W-:-:S02]  /*146a0*/  CS2R R50, SRZ ;  /* 0x0000000000327805 */ /* 0x000fc4000001ff00 */
[----:B------:R-:W-:Y:S02]  /*146b0*/  CS2R R48, SRZ ;  /* 0x0000000000307805 */ /* 0x000fe4000001ff00 */
[----:B------:R-:W-:Y:S02]  /*146c0*/  CS2R R44, SRZ ;  /* 0x00000000002c7805 */ /* 0x000fe4000001ff00 */
[----:B------:R-:W1:Y:S01]  /*146d0*/  MUFU.EX2 R11, R11 ;  /* 0x0000000b000b7308 */ /* 0x000e620000000800 */
[C---:B0-----:R-:W-:Y:S01]  /*146e0*/  FADD.FTZ R33, R7.reuse, R0 ;  /* 0x0000000007217221 */ /* 0x041fe20000010000 */
[----:B------:R-:W-:-:S06]  /*146f0*/  F2FP.F16.F32.PACK_AB R158, R7, R158 ;  /* 0x0000009e079e723e */ /* 0x000fcc00000000ff */
[----:B------:R-:W0:Y:S01]  /*14700*/  MUFU.EX2 R154, R154 ;  /* 0x0000009a009a7308 */ /* 0x000e220000000800 */
[----:B--2---:R-:W-:-:S07]  /*14710*/  FADD.FTZ R0, R152, R33 ;  /* 0x0000002198007221 */ /* 0x004fce0000010000 */
[----:B------:R-:W2:Y:S01]  /*14720*/  MUFU.EX2 R13, R13 ;  /* 0x0000000d000d7308 */ /* 0x000ea20000000800 */
[C---:B-1----:R-:W-:Y:S01]  /*14730*/  FADD.FTZ R35, R11.reuse, R0 ;  /* 0x000000000b237221 */ /* 0x042fe20000010000 */
[----:B------:R-:W-:-:S06]  /*14740*/  F2FP.F16.F32.PACK_AB R152, R11, R152 ;  /* 0x000000980b98723e */ /* 0x000fcc00000000ff */
[----:B------:R-:W1:Y:S01]  /*14750*/  MUFU.EX2 R148, R148 ;  /* 0x0000009400947308 */ /* 0x000e620000000800 */
[----:B0-----:R-:W-:-:S07]  /*14760*/  FADD.FTZ R0, R154, R35 ;  /* 0x000000239a007221 */ /* 0x001fce0000010000 */
[----:B------:R-:W0:Y:S01]  /*14770*/  MUFU.EX2 R21, R21 ;  /* 0x0000001500157308 */ /* 0x000e220000000800 */
[C---:B--2---:R-:W-:Y:S01]  /*14780*/  FADD.FTZ R35, R13.reuse, R0 ;  /* 0x000000000d237221 */ /* 0x044fe20000010000 */
[----:B------:R-:W-:Y:S02]  /*14790*/  F2FP.F16.F32.PACK_AB R154, R13, R154 ;  /* 0x0000009a0d9a723e */ /* 0x000fe400000000ff */
[----:B------:R-:W-:Y:S02]  /*147a0*/  IADD3 R13, R72, -0x2, RZ ;  /* 0xfffffffe480d7810 */ /* 0x000fe40007ffe0ff */
[----:B------:R-:W-:Y:S02]  /*147b0*/  CS2R R72, SRZ ;  /* 0x0000000000487805 */ /* 0x000fe4000001ff00 */
[----:B------:R-:W2:Y:S01]  /*147c0*/  MUFU.EX2 R150, R150 ;  /* 0x0000009600967308 */ /* 0x000ea20000000800 */
[----:B-1----:R-:W-:-:S07]  /*147d0*/  FADD.FTZ R0, R148, R35 ;  /* 0x0000002394007221 */ /* 0x002fce0000010000 */
        /* <DEDUP_REMOVED lines=10> */
[----:B------:R-:W-:Y:S01]  /*14880*/  MUFU.EX2 R147, R147 ;  /* 0x0000009300937308 */ /* 0x000fe20000000800 */
[C---:B--2---:R-:W-:Y:S01]  /*14890*/  FADD.FTZ R37, R27.reuse, R0 ;  /* 0x000000001b257221 */ /* 0x044fe20000010000 */
[----:B------:R-:W-:Y:S02]  /*148a0*/  F2FP.F16.F32.PACK_AB R144, R27, R144 ;  /* 0x000000901b90723e */ /* 0x000fe400000000ff */
[----:B------:R-:W-:-:S04]  /*148b0*/  CS2R R26, SRZ ;  /* 0x00000000001a7805 */ /* 0x000fc8000001ff00 */
[----:B------:R-:W0:Y:S01]  /*148c0*/  MUFU.EX2 R29, R29 ;  /* 0x0000001d001d7308 */ /* 0x000e220000000800 */
[----:B-1----:R-:W-:-:S07]  /*148d0*/  FADD.FTZ R0, R146, R37 ;  /* 0x0000002592007221 */ /* 0x002fce0000010000 */
[----:B------:R-:W-:Y:S08]  /*148e0*/  MUFU.EX2 R54, R54 ;  /* 0x0000003600367308 */ /* 0x000ff00000000800 */
[----:B------:R-:W1:Y:S01]  /*148f0*/  MUFU.EX2 R140, R140 ;  /* 0x0000008c008c7308 */ /* 0x000e620000000800 */
[C---:B0-----:R-:W-:Y:S01]  /*14900*/  FADD.FTZ R37, R29.reuse, R0 ;  /* 0x000000001d257221 */ /* 0x041fe20000010000 */
[----:B------:R-:W-:-:S06]  /*14910*/  F2FP.F16.F32.PACK_AB R146, R29, R146 ;  /* 0x000000921d92723e */ /* 0x000fcc00000000ff */
[----:B------:R-:W-:Y:S08]  /*14920*/  MUFU.EX2 R141, R141 ;  /* 0x0000008d008d7308 */ /* 0x000ff00000000800 */
[----:B------:R0:W2:Y:S01]  /*14930*/  MUFU.EX2 R33, R10 ;  /* 0x0000000a00217308 */ /* 0x0000a20000000800 */
[----:B-1----:R-:W-:Y:S01]  /*14940*/  FADD.FTZ R0, R140, R37 ;  /* 0x000000258c007221 */ /* 0x002fe20000010000 */
[----:B------:R-:W-:-:S06]  /*14950*/  CS2R R36, SRZ ;  /* 0x0000000000247805 */ /* 0x000fcc000001ff00 */
[----:B------:R-:W1:Y:S01]  /*14960*/  MUFU.EX2 R30, R30 ;  /* 0x0000001e001e7308 */ /* 0x000e620000000800 */
[----:B0-----:R-:W-:Y:S01]  /*14970*/  LEA.HI.SX32 R10, R28, R39, 0x1c ;  /* 0x000000271c0a7211 */ /* 0x001fe200078fe2ff */
[----:B------:R-:W-:Y:S01]  /*14980*/  FADD.FTZ R39, R147, R6 ;  /* 0x0000000693277221 */ /* 0x000fe20000010000 */
[C---:B------:R-:W-:Y:S02]  /*14990*/  F2FP.F16.F32.PACK_AB R147, R54.reuse, R147 ;  /* 0x000000933693723e */ /* 0x040fe400000000ff */
[----:B------:R-:W-:Y:S02]  /*149a0*/  CS2R R28, SRZ ;  /* 0x00000000001c7805 */ /* 0x000fe4000001ff00 */
[----:B------:R-:W-:Y:S01]  /*149b0*/  VIMNMX R10, R185, R10, !PT ;  /* 0x0000000ab90a7248 */ /* 0x000fe20007fe0100 */
[----:B------:R-:W-:Y:S01]  /*149c0*/  FADD.FTZ R6, R54, R39 ;  /* 0x0000002736067221 */ /* 0x000fe20000010000 */
[----:B------:R-:W-:Y:S01]  /*149d0*/  CS2R R54, SRZ ;  /* 0x0000000000367805 */ /* 0x000fe2000001ff00 */
[----:B------:R-:W0:Y:S01]  /*149e0*/  MUFU.EX2 R60, R60 ;  /* 0x0000003c003c7308 */ /* 0x000e220000000800 */
[----:B--2---:R-:W-:Y:S01]  /*149f0*/  FADD.FTZ R11, R33, R0 ;  /* 0x00000000210b7221 */ /* 0x004fe20000010000 */
[----:B------:R-:W-:Y:S01]  /*14a00*/  FADD.FTZ R7, R141, R6 ;  /* 0x000000068d077221 */ /* 0x000fe20000010000 */
[----:B------:R-:W-:-:S02]  /*14a10*/  ISETP.GE.AND P2, PT, R13, R10, PT ;  /* 0x0000000a0d00720c */ /* 0x000fc40003f46270 */
[----:B------:R-:W-:Y:S02]  /*14a20*/  CS2R R38, SRZ ;  /* 0x0000000000267805 */ /* 0x000fe4000001ff00 */
[----:B------:R-:W-:Y:S01]  /*14a30*/  F2FP.F16.F32.PACK_AB R140, R33, R140 ;  /* 0x0000008c218c723e */ /* 0x000fe200000000ff */
        /* <DEDUP_REMOVED lines=11> */
[----:B------:R-:W-:Y:S02]  /*14af0*/  CS2R R60, SRZ ;  /* 0x00000000003c7805 */ /* 0x000fe4000001ff00 */
[----:B------:R-:W-:Y:S02]  /*14b00*/  CS2R R30, SRZ ;  /* 0x00000000001e7805 */ /* 0x000fe4000001ff00 */
[----:B------:R-:W2:Y:S01]  /*14b10*/  MUFU.EX2 R137, R137 ;  /* 0x0000008900897308 */ /* 0x000ea20000000800 */
[C---:B0-----:R-:W-:Y:S01]  /*14b20*/  FADD.FTZ R0, R32.reuse, R7 ;  /* 0x0000000720007221 */ /* 0x041fe20000010000 */
[----:B------:R-:W-:-:S02]  /*14b30*/  F2FP.F16.F32.PACK_AB R143, R32, R143 ;  /* 0x0000008f208f723e */ /* 0x000fc400000000ff */
        /* <DEDUP_REMOVED lines=9> */
[----:B------:R-:W-:Y:S02]  /*14bd0*/  CS2R R68, SRZ ;  /* 0x0000000000447805 */ /* 0x000fe4000001ff00 */
[----:B------:R-:W-:Y:S02]  /*14be0*/  CS2R R34, SRZ ;  /* 0x0000000000227805 */ /* 0x000fe4000001ff00 */
[----:B------:R-:W2:Y:S01]  /*14bf0*/  MUFU.EX2 R139, R139 ;  /* 0x0000008b008b7308 */ /* 0x000ea20000000800 */
[C---:B-1----:R-:W-:Y:S01]  /*14c00*/  FADD.FTZ R0, R24.reuse, R7 ;  /* 0x0000000718007221 */ /* 0x042fe20000010000 */
[----:B------:R-:W-:-:S02]  /*14c10*/  F2FP.F16.F32.PACK_AB R137, R24, R137 ;  /* 0x000000891889723e */ /* 0x000fc400000000ff */
[----:B------:R-:W-:-:S04]  /*14c20*/  CS2R R24, SRZ ;  /* 0x0000000000187805 */ /* 0x000fc8000001ff00 */
[----:B------:R1:W3:Y:S01]  /*14c30*/  MUFU.EX2 R5, R76 ;  /* 0x0000004c00057308 */ /* 0x0002e20000000800 */
[----:B0-----:R-:W-:-:S07]  /*14c40*/  FADD.FTZ R12, R74, R11 ;  /* 0x0000000b4a0c7221 */ /* 0x001fce0000010000 */
[----:B------:R3:W0:Y:S01]  /*14c50*/  MUFU.EX2 R6, R3 ;  /* 0x0000000300067308 */ /* 0x0006220000000800 */
[----:B--2---:R-:W-:Y:S01]  /*14c60*/  FADD.FTZ R7, R139, R0 ;  /* 0x000000008b077221 */ /* 0x004fe20000010000 */
[----:B-1----:R-:W-:Y:S01]  /*14c70*/  CS2R R76, SRZ ;  /* 0x00000000004c7805 */ /* 0x002fe2000001ff00 */
[C---:B---3--:R-:W-:Y:S01]  /*14c80*/  FADD.FTZ R3, R5.reuse, R12 ;  /* 0x0000000c05037221 */ /* 0x048fe20000010000 */
[----:B------:R-:W-:Y:S01]  /*14c90*/  F2FP.F16.F32.PACK_AB R138, R5, R74 ;  /* 0x0000004a058a723e */ /* 0x000fe200000000ff */
[----:B------:R-:W-:Y:S01]  /*14ca0*/  IMAD.MOV.U32 R5, RZ, RZ, 0x3f800000 ;  /* 0x3f800000ff057424 */ /* 0x000fe200078e00ff */
[----:B------:R-:W-:Y:S01]  /*14cb0*/  CS2R R74, SRZ ;  /* 0x00000000004a7805 */ /* 0x000fe2000001ff00 */
[C---:B0-----:R-:W-:Y:S01]  /*14cc0*/  FADD.FTZ R0, R6.reuse, R7 ;  /* 0x0000000706007221 */ /* 0x041fe20000010000 */
[----:B------:R-:W-:Y:S01]  /*14cd0*/  F2FP.F16.F32.PACK_AB R139, R6, R139 ;  /* 0x0000008b068b723e */ /* 0x000fe200000000ff */
[----:B------:R-:W-:Y:S06]  /*14ce0*/  @!P2 BRA `(.L_x_2839) ;  /* 0x0000002c008ca947 */ /* 0x000fec0003800000 */
[----:B------:R-:W-:Y:S01]  /*14cf0*/  BSSY B1, `(.L_x_2839) ;  /* 0x00002e2000017945 */ /* 0x000fe20003800000 */
[----:B------:R-:W-:Y:S01]  /*14d00*/  MOV R11, R8 ;  /* 0x00000008000b7202 */ /* 0x000fe20000000f00 */
[----:B------:R-:W-:Y:S01]  /*14d10*/  IMAD.MOV.U32 R12, RZ, RZ, R15 ;  /* 0x000000ffff0c7224 */ /* 0x000fe200078e000f */
[----:B------:R-:W-:Y:S01]  /*14d20*/  MOV R7, R162 ;  /* 0x000000a200077202 */ /* 0x000fe20000000f00 */
[----:B------:R-:W-:Y:S02]  /*14d30*/  IMAD.MOV.U32 R6, RZ, RZ, R168 ;  /* 0x000000ffff067224 */ /* 0x000fe400078e00a8 */
[----:B------:R-:W-:Y:S02]  /*14d40*/  IMAD.MOV.U32 R5, RZ, RZ, 0x3f800000 ;  /* 0x3f800000ff057424 */ /* 0x000fe400078e00ff */
[----:B------:R-:W-:-:S07]  /*14d50*/  IMAD.MOV.U32 R87, RZ, RZ, RZ ;  /* 0x000000ffff577224 */ /* 0x000fce00078e00ff */
.L_x_2852:
[----:B------:R-:W-:-:S04]  /*14d60*/  ISETP.NE.AND P2, PT, R7, 0x1, PT ;  /* 0x000000010700780c */ /* 0x000fc80003f45270 */
[----:B------:R-:W-:-:S04]  /*14d70*/  SEL R9, RZ, 0x1, P2 ;  /* 0x00000001ff097807 */ /* 0x000fc80001000000 */
[----:B------:R-:W-:Y:S01]  /*14d80*/  LOP3.LUT R168, R6, R9, RZ, 0x3c, !PT ;  /* 0x0000000906a87212 */ /* 0x000fe200078e3cff */
[----:B------:R-:W-:Y:S06]  /*14d90*/  @!P0 BRA `(.L_x_2840) ;  /* 0x0000000000048947 */ /* 0x000fec0003800000 */
[----:B------:R-:W-:Y:S01]  /*14da0*/  BPT.TRAP 0x1 ;  /* 0x000000040000795c */ /* 0x000fe20000300000 */
.L_x_2840:
        /* <DEDUP_REMOVED lines=8> */
.L_x_2841:
[----:B------:R-:W-:Y:S01]  /*14e30*/  IMAD R95, R162, 0x900, R4 ;  /* 0x00000900a25f7824 */ /* 0x000fe200078e0204 */
[----:B------:R-:W-:Y:S03]  /*14e40*/  BSSY B2, `(.L_x_2842) ;  /* 0x0000006000027945 */ /* 0x000fe60003800000 */
[C---:B------:R-:W-:Y:S01]  /*14e50*/  VIADD R90, R95.reuse, 0x2 ;  /* 0x000000025f5a7836 */ /* 0x040fe20000000000 */
[----:B------:R-:W-:Y:S01]  /*14e60*/  IADD3 R92, R95, 0x4, RZ ;  /* 0x000000045f5c7810 */ /* 0x000fe20007ffe0ff */
[----:B-1----:R-:W-:Y:S06]  /*14e70*/  @P2 BRA `(.L_x_2843) ;  /* 0x0000000000082947 */ /* 0x002fec0003800000 */
[----:B------:R-:W1:Y:S02]  /*14e80*/  SYNCS.PHASECHK.TRANS64.TRYWAIT P2, [R14+URZ+0x2a830], R9 ;  /* 0x02a830090e0075a7 */ /* 0x000e64000804017f */
[----:B-1----:R-:W-:Y:S05]  /*14e90*/  @!P2 BRA `(.L_x_2844) ;  /* 0x0000011800a0a947 */ /* 0x002fea0003800000 */
.L_x_2843:
[----:B------:R-:W-:Y:S05]  /*14ea0*/  BSYNC B2 ;  /* 0x0000000000027941 */ /* 0x000fea0003800000 */
.L_x_2842:
[----:B------:R-:W2:Y:S01]  /*14eb0*/  LDL.64 R96, [R1+0x28] ;  /* 0x0000280001607983 */ /* 0x000ea20000100a00 */
[----:B------:R-:W-:Y:S01]  /*14ec0*/  IMAD.MOV.U32 R88, RZ, RZ, R95 ;  /* 0x000000ffff587224 */ /* 0x000fe200078e005f */
[----:B------:R-:W-:Y:S01]  /*14ed0*/  R2UR UR46, R90 ;  /* 0x000000005a2e72ca */ /* 0x000fe200000e0000 */
[----:B------:R-:W-:Y:S01]  /*14ee0*/  IMAD.MOV.U32 R90, RZ, RZ, R92 ;  /* 0x000000ffff5a7224 */ /* 0x000fe200078e005c */
[----:B------:R-:W-:Y:S01]  /*14ef0*/  MOV R193, UR42 ;  /* 0x0000002a00c17c02 */ /* 0x000fe20008000f00 */
[----:B------:R-:W-:Y:S01]  /*14f00*/  IMAD.MOV.U32 R89, RZ, RZ, 0x40000040 ;  /* 0x40000040ff597424 */ /* 0x000fe200078e00ff */
[----:B------:R-:W-:Y:S01]  /*14f10*/  R2UR UR50, R88 ;  /* 0x00000000583272ca */ /* 0x000fe200000e0000 */
[C---:B------:R-:W-:Y:S01]  /*14f20*/  VIADD R88, R95.reuse, 0x6 ;  /* 0x000000065f587836 */ /* 0x040fe20000000000 */
[----:B01----:R-:W-:Y:S01]  /*14f30*/  MOV R9, UR38 ;  /* 0x0000002600097c02 */ /* 0x003fe20008000f00 */
[C---:B------:R-:W-:Y:S01]  /*14f40*/  VIADD R92, R95.reuse, 0x302 ;  /* 0x000003025f5c7836 */ /* 0x040fe20000000000 */
        /* <DEDUP_REMOVED lines=26> */
[----:B------:R-:W-:Y:S01]  /*150f0*/  MOV R93, 0x40000040 ;  /* 0x40000040005d7802 */ /* 0x000fe20000000f00 */
        /* <DEDUP_REMOVED lines=89> */
[----:B------:R-:W2:Y:S11]  /*15690*/  LDL.64 R198, [R1+0x8] ;  /* 0x0000080001c67983 */ /* 0x000eb60000100a00 */
[----:B------:R-:W-:Y:S01]  /*156a0*/  HGMMA.64x96x16.F32 R88, gdesc[UR44], R88, gsb0 ;  /* 0x016000002c5879f0 */ /* 0x000fe20008000858 */
[----:B------:R-:W-:-:S02]  /*156b0*/  R2UR UR45, R196 ;  /* 0x00000000c42d72ca */ /* 0x000fc400000e0000 */
[----:B------:R-:W-:Y:S02]  /*156c0*/  R2UR UR44, R197 ;  /* 0x00000000c52c72ca */ /* 0x000fe400000e0000 */
[----:B------:R-:W3:Y:S01]  /*156d0*/  LDL.64 R196, [R1+0x18] ;  /* 0x0000180001c47983 */ /* 0x000ee20000100a00 */
[----:B------:R-:W-:Y:S02]  /*156e0*/  WARPGROUP.DEPBAR.LE gsb0, 0x0 ;  /* 0x00008000000079c5 */ /* 0x000fe40000010000 */
[----:B------:R-:W-:Y:S01]  /*156f0*/  WARPGROUP.ARRIVE ;  /* 0x00000000000079c5 */ /* 0x000fe20000000000 */
[----:B---3--:R-:W-:Y:S02]  /*15700*/  R2UR UR40, R196 ;  /* 0x00000000c42872ca */ /* 0x008fe400000e0000 */
[----:B------:R-:W-:Y:S02]  /*15710*/  R2UR UR41, R197 ;  /* 0x00000000c52972ca */ /* 0x000fe400000e0000 */
[----:B------:R-:W3:Y:S11]  /*15720*/  LDL.64 R196, [R1] ;  /* 0x0000000001c47983 */ /* 0x000ef60000100a00 */
[----:B------:R-:W-:Y:S01]  /*15730*/  HGMMA.64x96x16.F32 R88, gdesc[UR40], R88, gsb0 ;  /* 0x01600000285879f0 */ /* 0x000fe20008000858 */
[----:B------:R-:W-:-:S02]  /*15740*/  R2UR UR41, R194 ;  /* 0x00000000c22972ca */ /* 0x000fc400000e0000 */
[----:B------:R-:W-:Y:S02]  /*15750*/  R2UR UR40, R195 ;  /* 0x00000000c32872ca */ /* 0x000fe400000e0000 */
[----:B------:R-:W4:Y:S01]  /*15760*/  LDL.64 R194, [R1+0x10] ;  /* 0x0000100001c27983 */ /* 0x000f220000100a00 */
[----:B--2---:R-:W-:Y:S02]  /*15770*/  R2UR UR32, R198 ;  /* 0x00000000c62072ca */ /* 0x004fe400000e0000 */
[----:B------:R-:W-:Y:S01]  /*15780*/  R2UR UR33, R199 ;  /* 0x00000000c72172ca */ /* 0x000fe200000e0000 */
[----:B------:R-:W-:Y:S02]  /*15790*/  WARPGROUP.DEPBAR.LE gsb0, 0x0 ;  /* 0x00008000000079c5 */ /* 0x000fe40000010000 */
[----:B------:R-:W-:Y:S01]  /*157a0*/  WARPGROUP.ARRIVE ;  /* 0x00000000000079c5 */ /* 0x000fe20000000000 */
[----:B----4-:R-:W-:Y:S02]  /*157b0*/  R2UR UR36, R194 ;  /* 0x00000000c22472ca */ /* 0x010fe400000e0000 */
[----:B------:R-:W-:-:S13]  /*157c0*/  R2UR UR37, R195 ;  /* 0x00000000c32572ca */ /* 0x000fda00000e0000 */
[----:B------:R-:W-:Y:S01]  /*157d0*/  HGMMA.64x96x16.F32 R88, gdesc[UR36], R88, gsb0 ;  /* 0x01600000245879f0 */ /* 0x000fe20008000858 */
[----:B---3--:R-:W-:Y:S02]  /*157e0*/  R2UR UR28, R196 ;  /* 0x00000000c41c72ca */ /* 0x008fe400000e0000 */
        /* <DEDUP_REMOVED lines=46> */
.L_x_2845:
[----:B------:R-:W-:Y:S02]  /*15ad0*/  SHF.L.U32 R5, R6, 0x1f, RZ ;  /* 0x0000001f06057819 */ /* 0x000fe400000006ff */
[----:B------:R-:W-:-:S04]  /*15ae0*/  LEA R20, R7, R2, 0x3 ;  /* 0x0000000207147211 */ /* 0x000fc800078e18ff */
[----:B------:R0:W1:Y:S01]  /*15af0*/  SYNCS.PHASECHK.TRANS64.TRYWAIT P2, [R20+URZ+0x2a850], R5 ;  /* 0x02a85005140075a7 */ /* 0x000062000804017f */
[----:B------:R-:W-:Y:S05]  /*15b00*/  @!P0 BRA `(.L_x_2846) ;  /* 0x0000000000048947 */ /* 0x000fea0003800000 */
[----:B------:R-:W-:Y:S01]  /*15b10*/  BPT.TRAP 0x1 ;  /* 0x000000040000795c */ /* 0x000fe20000300000 */
.L_x_2846:
[----:B------:R-:W-:Y:S04]  /*15b20*/  BSSY B2, `(.L_x_2847) ;  /* 0x0000004000027945 */ /* 0x000fe80003800000 */
[----:B-1----:R-:W-:Y:S05]  /*15b30*/  @P2 BRA `(.L_x_2848) ;  /* 0x0000000000082947 */ /* 0x002fea0003800000 */
[----:B------:R-:W1:Y:S02]  /*15b40*/  SYNCS.PHASECHK.TRANS64.TRYWAIT P2, [R20+URZ+0x2a850], R5 ;  /* 0x02a85005140075a7 */ /* 0x000e64000804017f */
[----:B-1----:R-:W-:Y:S05]  /*15b50*/  @!P2 BRA `(.L_x_2849) ;  /* 0x0000010c0084a947 */ /* 0x002fea0003800000 */
.L_x_2848:
[----:B------:R-:W-:Y:S05]  /*15b60*/  BSYNC B2 ;  /* 0x0000000000027941 */ /* 0x000fea0003800000 */
.L_x_2847:
[----:B01----:R-:W-:Y:S01]  /*15b70*/  VIADD R5, R2, 0x400 ;  /* 0x0000040002057836 */ /* 0x003fe20000000000 */
[----:B------:R-:W-:Y:S01]  /*15b80*/  WARPGROUP.ARRIVE ;  /* 0x00000000000079c5 */ /* 0x000fe20000000000 */
[----:B------:R-:W-:-:S03]  /*15b90*/  IMAD.MOV.U32 R9, RZ, RZ, 0x40000040 ;  /* 0x40000040ff097424 */ /* 0x000fc600078e00ff */
[----:B------:R-:W-:-:S04]  /*15ba0*/  SHF.R.U32.HI R5, RZ, 0x4, R5 ;  /* 0x00000004ff057819 */ /* 0x000fc80000011605 */
[----:B------:R-:W-:-:S04]  /*15bb0*/  LOP3.LUT R5, R5, 0x3fff, RZ, 0xc0, !PT ;  /* 0x00003fff05057812 */ /* 0x000fc800078ec0ff */
[----:B------:R-:W-:-:S05]  /*15bc0*/  LOP3.LUT R5, R5, 0x3000000, RZ, 0xfc, !PT ;  /* 0x0300000005057812 */ /* 0x000fca00078efcff */
[----:B------:R-:W-:Y:S02]  /*15bd0*/  IMAD R6, R7, 0x600, R5 ;  /* 0x0000060007067824 */ /* 0x000fe400078e0205 */
[----:B------:R-:W-:-:S03]  /*15be0*/  IMAD.MOV.U32 R7, RZ, RZ, 0x40000040 ;  /* 0x40000040ff077424 */ /* 0x000fc600078e00ff */
[C---:B------:R-:W-:Y:S02]  /*15bf0*/  R2UR UR6, R6.reuse ;  /* 0x00000000060672ca */ /* 0x040fe400000e0000 */
[----:B------:R-:W-:Y:S02]  /*15c00*/  R2UR UR7, R7 ;  /* 0x00000000070772ca */ /* 0x000fe400000e0000 */
[----:B------:R-:W-:Y:S02]  /*15c10*/  IADD3 R8, R6, 0x80, RZ ;  /* 0x0000008006087810 */ /* 0x000fe40007ffe0ff */
[----:B------:R-:W-:-:S09]  /*15c20*/  MOV R7, 0x40000040 ;  /* 0x4000004000077802 */ /* 0x000fd20000000f00 */
        /* <DEDUP_REMOVED lines=36> */
.L_x_2850:
[----:B------:R-:W0:Y:S01]  /*15e70*/  @P1 LDC R7, c[0x0][0x44c] ;  /* 0x00011300ff071b82 */ /* 0x000e220000000800 */
[----:B------:R-:W-:Y:S02]  /*15e80*/  IMAD.IADD R5, R191, 0x1, R186 ;  /* 0x00000001bf057824 */ /* 0x000fe400078e02ba */
[----:B------:R-:W-:Y:S01]  /*15e90*/  FMUL.FTZ R137, R89, UR39 ;  /* 0x0000002759897c20 */ /* 0x000fe20008410000 */
[----:B------:R-:W-:Y:S01]  /*15ea0*/  FMUL.FTZ R89, R102, UR39 ;  /* 0x0000002766597c20 */ /* 0x000fe20008410000 */
[----:B------:R-:W-:Y:S01]  /*15eb0*/  FMUL.FTZ R102, R113, UR39 ;  /* 0x0000002771667c20 */ /* 0x000fe20008410000 */
[----:B------:R-:W-:Y:S01]  /*15ec0*/  FMUL.FTZ R136, R88, UR39 ;  /* 0x0000002758887c20 */ /* 0x000fe20008410000 */
[----:B------:R-:W-:Y:S02]  /*15ed0*/  IMAD R15, R13, -0x60, RZ ;  /* 0xffffffa00d0f7824 */ /* 0x000fe400078e02ff */
[----:B------:R-:W-:Y:S01]  /*15ee0*/  FMUL.FTZ R8, R94, UR39 ;  /* 0x000000275e087c20 */ /* 0x000fe20008410000 */
[----:B------:R-:W1:Y:S01]  /*15ef0*/  @P1 LDC R6, c[0x0][0x450] ;  /* 0x00011400ff061b82 */ /* 0x000e620000000800 */
[----:B------:R-:W-:Y:S01]  /*15f00*/  FMUL.FTZ R94, R97, UR39 ;  /* 0x00000027615e7c20 */ /* 0x000fe20008410000 */
[----:B------:R-:W-:Y:S01]  /*15f10*/  FMUL.FTZ R9, R95, UR39 ;  /* 0x000000275f097c20 */ /* 0x000fe20008410000 */
[----:B------:R-:W-:Y:S01]  /*15f20*/  IADD3 R15, -R190, 0x1, R15 ;  /* 0x00000001be0f7810 */ /* 0x000fe20007ffe10f */
[----:B------:R-:W2:Y:S01]  /*15f30*/  MUFU.TANH R136, R136 ;  /* 0x0000008800887308 */ /* 0x000ea20000002400 */
[----:B------:R-:W-:Y:S01]  /*15f40*/  FMUL.FTZ R95, R100, UR39 ;  /* 0x00000027645f7c20 */ /* 0x000fe20008410000 */
[----:B------:R-:W-:Y:S01]  /*15f50*/  FMUL.FTZ R97, R104, UR39 ;  /* 0x0000002768617c20 */ /* 0x000fe20008410000 */
[----:B------:R-:W-:Y:S01]  /*15f60*/  FMUL.FTZ R21, R98, UR39 ;  /* 0x0000002762157c20 */ /* 0x000fe20008410000 */
[----:B------:R-:W-:Y:S01]  /*15f70*/  IADD3 R15, -R187, R15, R188 ;  /* 0x0000000fbb0f7210 */ /* 0x000fe20007ffe1bc */
[----:B------:R-:W-:Y:S01]  /*15f80*/  FMUL.FTZ R98, R108, UR39 ;  /* 0x000000276c627c20 */ /* 0x000fe20008410000 */
[----:B------:R-:W-:Y:S01]  /*15f90*/  FMUL.FTZ R138, R112, UR39 ;  /* 0x00000027708a7c20 */ /* 0x000fe20008410000 */
[----:B------:R-:W-:Y:S01]  /*15fa0*/  FMUL.FTZ R105, R105, UR39 ;  /* 0x0000002769697c20 */ /* 0x000fe20008410000 */
[----:B------:R-:W-:Y:S01]  /*15fb0*/  MUFU.TANH R137, R137 ;  /* 0x0000008900897308 */ /* 0x000fe20000002400 */
[----:B------:R-:W-:Y:S01]  /*15fc0*/  FMUL.FTZ R109, R109, UR39 ;  /* 0x000000276d6d7c20 */ /* 0x000fe20008410000 */
[----:B------:R-:W-:Y:S01]  /*15fd0*/  FMUL.FTZ R88, R99, UR39 ;  /* 0x0000002763587c20 */ /* 0x000fe20008410000 */
[----:B------:R-:W-:Y:S01]  /*15fe0*/  FMUL.FTZ R100, R117, UR39 ;  /* 0x0000002775647c20 */ /* 0x000fe20008410000 */
[----:B0-----:R-:W-:-:S04]  /*15ff0*/  @P1 IMAD.HI.U32 R7, R5, R7, RZ ;  /* 0x0000000705071227 */ /* 0x001fc800078e00ff */
[----:B------:R-:W-:Y:S01]  /*16000*/  FMUL.FTZ R104, R121, UR39 ;  /* 0x0000002779687c20 */ /* 0x000fe20008410000 */
[----:B------:R-:W-:Y:S01]  /*16010*/  FMUL.FTZ R99, R116, UR39 ;  /* 0x0000002774637c20 */ /* 0x000fe20008410000 */
[----:B------:R-:W-:Y:S01]  /*16020*/  FMUL.FTZ R117, R124, UR39 ;  /* 0x000000277c757c20 */ /* 0x000fe20008410000 */
[----:B------:R-:W-:Y:S01]  /*16030*/  MUFU.TANH R94, R94 ;  /* 0x0000005e005e7308 */ /* 0x000fe20000002400 */
        /* <DEDUP_REMOVED lines=10> */
[----:B------:R-:W-:Y:S01]  /*160e0*/  MUFU.TANH R95, R95 ;  /* 0x0000005f005f7308 */ /* 0x000fe20000002400 */
        /* <DEDUP_REMOVED lines=12> */
[----:B------:R-:W-:-:S03]  /*161b0*/  VIADD R14, R14, 0x2a840 ;  /* 0x0002a8400e0e7836 */ /* 0x000fc60000000000 */
[----:B------:R-:W3:Y:S02]  /*161c0*/  MUFU.TANH R92, R92 ;  /* 0x0000005c005c7308 */ /* 0x000ee40000002400 */
[----:B------:R-:W-:Y:S01]  /*161d0*/  PRMT R14, R178, 0x654, R14 ;  /* 0x00000654b20e7816 */ /* 0x000fe2000000000e */
[----:B0-----:R-:W-:-:S03]  /*161e0*/  IMAD.IADD R113, R15, 0x1, R113 ;  /* 0x000000010f717824 */ /* 0x001fc600078e0271 */
[----:B------:R0:W-:Y:S02]  /*161f0*/  SYNCS.ARRIVE.TRANS64.RED.A1T0 RZ, [R14+URZ], RZ ;  /* 0x000000ff0eff79a7 */ /* 0x0001e4000810043f */
[----:B------:R-:W4:Y:S01]  /*16200*/  MUFU.TANH R96, R96 ;  /* 0x0000006000607308 */ /* 0x000f220000002400 */
[C---:B------:R-:W-:Y:S02]  /*16210*/  ISETP.GT.AND P5, PT, R113.reuse, RZ, PT ;  /* 0x000000ff7100720c */ /* 0x040fe40003fa4270 */
[C---:B------:R-:W-:Y:S02]  /*16220*/  ISETP.GT.AND P4, PT, R113.reuse, 0x8, PT ;  /* 0x000000087100780c */ /* 0x040fe40003f84270 */
[----:B------:R-:W-:-:S03]  /*16230*/  ISETP.GT.AND P2, PT, R113, 0x1, PT ;  /* 0x000000017100780c */ /* 0x000fc60003f44270 */
[----:B------:R-:W5:Y:S01]  /*16240*/  MUFU.TANH R93, R93 ;  /* 0x0000005d005d7308 */ /* 0x000f620000002400 */
[C---:B------:R-:W-:Y:S02]  /*16250*/  ISETP.GT.AND P3, PT, R113.reuse, 0x9, PT ;  /* 0x000000097100780c */ /* 0x040fe40003f64270 */
[----:B--2---:R-:W-:Y:S02]  /*16260*/  FSEL R108, R136, -INF , P5 ;  /* 0xff800000886c7808 */ /* 0x004fe40002800000 */
[----:B------:R-:W-:Y:S02]  /*16270*/  ISETP.GT.AND P5, PT, R113, 0x11, PT ;  /* 0x000000117100780c */ /* 0x000fe40003fa4270 */
[----:B-1----:R-:W-:Y:S01]  /*16280*/  FSEL R91, R91, -INF , P4 ;  /* 0xff8000005b5b7808 */ /* 0x002fe20002000000 */
[----:B------:R-:W1:Y:S01]  /*16290*/  MUFU.TANH R97, R97 ;  /* 0x0000006100617308 */ /* 0x000e620000002400 */
[----:B------:R-:W-:Y:S02]  /*162a0*/  FSEL R90, R137, -INF , P2 ;  /* 0xff800000895a7808 */ /* 0x000fe40001000000 */
[----:B------:R-:W-:-:S02]  /*162b0*/  ISETP.GT.AND P4, PT, R113, 0x19, PT ;  /* 0x000000197100780c */ /* 0x000fc40003f84270 */
[----:B---3--:R-:W-:Y:S02]  /*162c0*/  FSEL R92, R92, -INF , P3 ;  /* 0xff8000005c5c7808 */ /* 0x008fe40001800000 */
[C---:B------:R-:W-:Y:S01]  /*162d0*/  ISETP.GT.AND P6, PT, R113.reuse, 0x10, PT ;  /* 0x000000107100780c */ /* 0x040fe20003fc4270 */
[----:B------:R-:W2:Y:S01]  /*162e0*/  MUFU.TANH R98, R98 ;  /* 0x0000006200627308 */ /* 0x000ea20000002400 */
[C---:B------:R-:W-:Y:S02]  /*162f0*/  ISETP.GT.AND P2, PT, R113.reuse, 0x18, PT ;  /* 0x000000187100780c */ /* 0x040fe40003f44270 */
[C---:B------:R-:W-:Y:S02]  /*16300*/  ISETP.GT.AND P3, PT, R113.reuse, 0x20, PT ;  /* 0x000000207100780c */ /* 0x040fe40003f64270 */
[----:B------:R-:W-:Y:S02]  /*16310*/  FSEL R94, R94, -INF , P5 ;  /* 0xff8000005e5e7808 */ /* 0x000fe40002800000 */
[----:B------:R-:W-:Y:S01]  /*16320*/  ISETP.GT.AND P5, PT, R113, 0x28, PT ;  /* 0x000000287100780c */ /* 0x000fe20003fa4270 */
[----:B------:R-:W3:Y:S01]  /*16330*/  MUFU.TANH R138, R138 ;  /* 0x0000008a008a7308 */ /* 0x000ee20000002400 */
[----:B----4-:R-:W-:-:S02]  /*16340*/  FSEL R96, R96, -INF , P4 ;  /* 0xff80000060607808 */ /* 0x010fc40002000000 */
[----:B-----5:R-:W-:Y:S02]  /*16350*/  FSEL R93, R93, -INF , P6 ;  /* 0xff8000005d5d7808 */ /* 0x020fe40003000000 */
[----:B------:R-:W-:Y:S02]  /*16360*/  FSEL R95, R95, -INF , P2 ;  /* 0xff8000005f5f7808 */ /* 0x000fe40001000000 */
[----:B------:R-:W-:Y:S01]  /*16370*/  ISETP.GT.AND P4, PT, R113, 0x30, PT ;  /* 0x000000307100780c */ /* 0x000fe20003f84270 */
[----:B------:R-:W4:Y:S01]  /*16380*/  MUFU.TANH R105, R105 ;  /* 0x0000006900697308 */ /* 0x000f220000002400 */
[----:B-1----:R-:W-:Y:S02]  /*16390*/  FSEL R97, R97, -INF , P3 ;  /* 0xff80000061617808 */ /* 0x002fe40001800000 */
[C---:B------:R-:W-:Y:S02]  /*163a0*/  ISETP.GT.AND P6, PT, R113.reuse, 0x21, PT ;  /* 0x000000217100780c */ /* 0x040fe40003fc4270 */
[----:B------:R-:W-:-:S02]  /*163b0*/  ISETP.GT.AND P2, PT, R113, 0x29, PT ;  /* 0x000000297100780c */ /* 0x000fc40003f44270 */
[C---:B------:R-:W-:Y:S01]  /*163c0*/  ISETP.GT.AND P3, PT, R113.reuse, 0x31, PT ;  /* 0x000000317100780c */ /* 0x040fe20003f64270 */
[----:B------:R-:W1:Y:S01]  /*163d0*/  MUFU.TANH R109, R109 ;  /* 0x0000006d006d7308 */ /* 0x000e620000002400 */
[----:B--2---:R-:W-:Y:S02]  /*163e0*/  FSEL R112, R98, -INF , P5 ;  /* 0xff80000062707808 */ /* 0x004fe40002800000 */
[----:B---3--:R-:W-:Y:S02]  /*163f0*/  FSEL R98, R138, -INF , P4 ;  /* 0xff8000008a627808 */ /* 0x008fe40002000000 */
[C---:B------:R-:W-:Y:S02]  /*16400*/  ISETP.GT.AND P4, PT, R113.reuse, 0x41, PT ;  /* 0x000000417100780c */ /* 0x040fe40003f84270 */
[----:B------:R-:W-:Y:S01]  /*16410*/  ISETP.GT.AND P5, PT, R113, 0x39, PT ;  /* 0x000000397100780c */ /* 0x000fe20003fa4270 */
[----:B------:R-:W2:Y:S01]  /*16420*/  MUFU.TANH R102, R102 ;  /* 0x0000006600667308 */ /* 0x000ea20000002400 */
[----:B----4-:R-:W-:-:S02]  /*16430*/  FSEL R105, R105, -INF , P6 ;  /* 0xff80000069697808 */ /* 0x010fc40003000000 */
[----:B------:R-:W-:-:S05]  /*16440*/  ISETP.GT.AND P6, PT, R113, 0x38, PT ;  /* 0x000000387100780c */ /* 0x000fca0003fc4270 */
[----:B------:R-:W3:Y:S01]  /*16450*/  MUFU.TANH R104, R104 ;  /* 0x0000006800687308 */ /* 0x000ee20000002400 */
[----:B-1----:R-:W-:Y:S02]  /*16460*/  FSEL R109, R109, -INF , P2 ;  /* 0xff8000006d6d7808 */ /* 0x002fe40001000000 */
[----:B------:R-:W-:-:S05]  /*16470*/  ISETP.GT.AND P2, PT, R113, 0x40, PT ;  /* 0x000000407100780c */ /* 0x000fca0003f44270 */
[----:B------:R-:W1:Y:S01]  /*16480*/  MUFU.TANH R99, R99 ;  /* 0x0000006300637308 */ /* 0x000e620000002400 */
[----:B--2---:R-:W-:Y:S02]  /*16490*/  FSEL R102, R102, -INF , P3 ;  /* 0xff80000066667808 */ /* 0x004fe40001800000 */
[----:B------:R-:W-:-:S05]  /*164a0*/  ISETP.GT.AND P3, PT, R113, 0x48, PT ;  /* 0x000000487100780c */ /* 0x000fca0003f64270 */
[----:B------:R-:W2:Y:S01]  /*164b0*/  MUFU.TANH R100, R100 ;  /* 0x0000006400647308 */ /* 0x000ea20000002400 */
[----:B---3--:R-:W-:Y:S02]  /*164c0*/  FSEL R103, R104, -INF , P4 ;  /* 0xff80000068677808 */ /* 0x008fe40002000000 */
[----:B------:R-:W-:-:S05]  /*164d0*/  ISETP.GT.AND P4, PT, R113, 0x58, PT ;  /* 0x000000587100780c */ /* 0x000fca0003f84270 */
[----:B------:R-:W3:Y:S01]  /*164e0*/  MUFU.TANH R101, R101 ;  /* 0x0000006500657308 */ /* 0x000ee20000002400 */
[----:B-1----:R-:W-:Y:S02]  /*164f0*/  FSEL R99, R99, -INF , P6 ;  /* 0xff80000063637808 */ /* 0x002fe40003000000 */
[----:B------:R-:W-:-:S05]  /*16500*/  ISETP.GT.AND P6, PT, R113, 0x49, PT ;  /* 0x000000497100780c */ /* 0x000fca0003fc4270 */
[----:B------:R-:W1:Y:S01]  /*16510*/  MUFU.TANH R117, R117 ;  /* 0x0000007500757308 */ /* 0x000e620000002400 */
[----:B--2---:R-:W-:Y:S02]  /*16520*/  FSEL R100, R100, -INF , P5 ;  /* 0xff80000064647808 */ /* 0x004fe40002800000 */
[----:B------:R-:W-:-:S05]  /*16530*/  ISETP.GT.AND P5, PT, R113, 0x50, PT ;  /* 0x000000507100780c */ /* 0x000fca0003fa4270 */
[----:B------:R-:W-:Y:S01]  /*16540*/  MUFU.TANH R124, R124 ;  /* 0x0000007c007c7308 */ /* 0x000fe20000002400 */
[----:B---3--:R-:W-:Y:S02]  /*16550*/  FSEL R101, R101, -INF , P2 ;  /* 0xff80000065657808 */ /* 0x008fe40001000000 */
[----:B------:R-:W-:-:S05]  /*16560*/  ISETP.GT.AND P2, PT, R113, 0x51, PT ;  /* 0x000000517100780c */ /* 0x000fca0003f44270 */
[----:B------:R-:W-:Y:S01]  /*16570*/  MUFU.TANH R21, R21 ;  /* 0x0000001500157308 */ /* 0x000fe20000002400 */
[----:B-1----:R-:W-:Y:S02]  /*16580*/  FSEL R104, R117, -INF , P3 ;  /* 0xff80000075687808 */ /* 0x002fe40001800000 */
[----:B------:R-:W-:-:S05]  /*16590*/  ISETP.GT.AND P3, PT, R113, 0x59, PT ;  /* 0x000000597100780c */ /* 0x000fca0003f64270 */
[----:B------:R1:W-:Y:S08]  /*165a0*/  MUFU.TANH R113, R116 ;  /* 0x0000007400717308 */ /* 0x0003f00000002400 */
[----:B------:R-:W-:Y:S01]  /*165b0*/  MUFU.TANH R107, R107 ;  /* 0x0000006b006b7308 */ /* 0x000fe20000002400 */
[----:B-1----:R-:W-:-:S04]  /*165c0*/  FMNMX.FTZ R116, R108, R12, !PT ;  /* 0x0000000c6c747209 */ /* 0x002fc80007810000 */
[----:B------:R-:W-:-:S03]  /*165d0*/  FMNMX.FTZ R116, R90, R116, !PT ;  /* 0x000000745a747209 */ /* 0x000fc60007810000 */
[----:B------:R-:W-:Y:S01]  /*165e0*/  MUFU.TANH R6, R6 ;  /* 0x0000000600067308 */ /* 0x000fe20000002400 */
[----:B------:R-:W-:-:S04]  /*165f0*/  FMNMX.FTZ R116, R91, R116, !PT ;  /* 0x000000745b747209 */ /* 0x000fc80007810000 */
        /* <DEDUP_REMOVED lines=10> */
[----:B------:R1:W2:Y:S01]  /*166a0*/  MUFU.TANH R116, R125 ;  /* 0x0000007d00747308 */ /* 0x0002a20000002400 */
[----:B------:R-:W-:-:S04]  /*166b0*/  FMNMX.FTZ R117, R112, R117, !PT ;  /* 0x0000007570757209 */ /* 0x000fc80007810000 */
[----:B------:R-:W-:-:S03]  /*166c0*/  FMNMX.FTZ R120, R109, R117, !PT ;  /* 0x000000756d787209 */ /* 0x000fc60007810000 */
[----:B------:R-:W3:Y:S01]  /*166d0*/  MUFU.TANH R117, R128 ;  /* 0x0000008000757308 */ /* 0x000ee20000002400 */
[----:B------:R-:W-:Y:S01]  /*166e0*/  FMNMX.FTZ R120, R98, R120, !PT ;  /* 0x0000007862787209 */ /* 0x000fe20007810000 */
[----:B-1----:R-:W-:-:S03]  /*166f0*/  FMUL.FTZ R125, R133, UR39 ;  /* 0x00000027857d7c20 */ /* 0x002fc60008410000 */
[----:B------:R-:W-:-:S03]  /*16700*/  FMNMX.FTZ R121, R102, R120, !PT ;  /* 0x0000007866797209 */ /* 0x000fc60007810000 */
[----:B------:R-:W1:Y:S01]  /*16710*/  MUFU.TANH R120, R129 ;  /* 0x0000008100787308 */ /* 0x000e620000002400 */
[----:B------:R-:W-:Y:S02]  /*16720*/  FMNMX.FTZ R121, R99, R121, !PT ;  /* 0x0000007963797209 */ /* 0x000fe40007810000 */
[----:B--2---:R-:W-:Y:S02]  /*16730*/  FSEL R116, R116, -INF , P6 ;  /* 0xff80000074747808 */ /* 0x004fe40003000000 */
[----:B------:R-:W-:-:S03]  /*16740*/  FMNMX.FTZ R121, R100, R121, !PT ;  /* 0x0000007964797209 */ /* 0x000fc60007810000 */
[----:B------:R-:W2:Y:S01]  /*16750*/  MUFU.TANH R125, R125 ;  /* 0x0000007d007d7308 */ /* 0x000ea20000002400 */
[----:B------:R-:W-:Y:S02]  /*16760*/  FMNMX.FTZ R121, R101, R121, !PT ;  /* 0x0000007965797209 */ /* 0x000fe40007810000 */
[----:B---3--:R-:W-:Y:S02]  /*16770*/  FSEL R117, R117, -INF , P5 ;  /* 0xff80000075757808 */ /* 0x008fe40002800000 */
[----:B------:R-:W-:-:S03]  /*16780*/  FMNMX.FTZ R121, R103, R121, !PT ;  /* 0x0000007967797209 */ /* 0x000fc60007810000 */
[----:B------:R-:W-:Y:S01]  /*16790*/  MUFU.TANH R88, R88 ;  /* 0x0000005800587308 */ /* 0x000fe20000002400 */
[----:B------:R-:W-:Y:S02]  /*167a0*/  FMNMX.FTZ R121, R104, R121, !PT ;  /* 0x0000007968797209 */ /* 0x000fe40007810000 */
[----:B-1----:R-:W-:Y:S02]  /*167b0*/  FSEL R120, R120, -INF , P2 ;  /* 0xff80000078787808 */ /* 0x002fe40001000000 */
[----:B------:R-:W-:-:S03]  /*167c0*/  FMNMX.FTZ R128, R116, R121, !PT ;  /* 0x0000007974807209 */ /* 0x000fc60007810000 */
[----:B------:R1:W-:Y:S01]  /*167d0*/  MUFU.TANH R121, R114 ;  /* 0x0000007200797308 */ /* 0x0003e20000002400 */
[----:B------:R-:W-:-:S04]  /*167e0*/  FMNMX.FTZ R128, R117, R128, !PT ;  /* 0x0000008075807209 */ /* 0x000fc80007810000 */
[----:B------:R-:W-:-:S03]  /*167f0*/  FMNMX.FTZ R128, R120, R128, !PT ;  /* 0x0000008078807209 */ /* 0x000fc60007810000 */
[----:B------:R-:W-:Y:S01]  /*16800*/  MUFU.TANH R89, R89 ;  /* 0x0000005900597308 */ /* 0x000fe20000002400 */
[----:B-1----:R-:W-:-:S04]  /*16810*/  FSEL R114, R124, -INF , P4 ;  /* 0xff8000007c727808 */ /* 0x002fc80002000000 */
[----:B------:R-:W-:-:S03]  /*16820*/  FMNMX.FTZ R128, R114, R128, !PT ;  /* 0x0000008072807209 */ /* 0x000fc60007810000 */
[----:B------:R2:W-:Y:S08]  /*16830*/  MUFU.TANH R124, R115 ;  /* 0x00000073007c7308 */ /* 0x0005f00000002400 */
[----:B------:R-:W-:Y:S01]  /*16840*/  MUFU.TANH R106, R106 ;  /* 0x0000006a006a7308 */ /* 0x000fe20000002400 */
[----:B--2---:R-:W-:Y:S01]  /*16850*/  FSEL R115, R125, -INF , P3 ;  /* 0xff8000007d737808 */ /* 0x004fe20001800000 */
[----:B------:R-:W-:Y:S01]  /*16860*/  FMUL.FTZ R125, R118, UR39 ;  /* 0x00000027767d7c20 */ /* 0x000fe20008410000 */
[----:B------:R-:W-:Y:S01]  /*16870*/  FMUL.FTZ R118, R119, UR39 ;  /* 0x0000002777767c20 */ /* 0x000fe20008410000 */
[----:B------:R-:W-:Y:S01]  /*16880*/  FMUL.FTZ R119, R122, UR39 ;  /* 0x000000277a777c20 */ /* 0x000fe20008410000 */
[----:B------:R-:W-:Y:S01]  /*16890*/  FMNMX.FTZ R128, R115, R128, !PT ;  /* 0x0000008073807209 */ /* 0x000fe20007810000 */
[----:B------:R-:W-:Y:S01]  /*168a0*/  FMUL.FTZ R122, R123, UR39 ;  /* 0x000000277b7a7c20 */ /* 0x000fe20008410000 */
[----:B------:R-:W-:Y:S01]  /*168b0*/  FMUL.FTZ R123, R126, UR39 ;  /* 0x000000277e7b7c20 */ /* 0x000fe20008410000 */
[----:B------:R-:W1:Y:S01]  /*168c0*/  MUFU.TANH R125, R125 ;  /* 0x0000007d007d7308 */ /* 0x000e620000002400 */
[----:B------:R-:W-:Y:S01]  /*168d0*/  FMUL.FTZ R126, R130, UR39 ;  /* 0x00000027827e7c20 */ /* 0x000fe20008410000 */
[----:B------:R-:W2:Y:S01]  /*168e0*/  SHFL.BFLY PT, R129, R128, 0x2, 0x1f ;  /* 0x0c401f0080817f89 */ /* 0x000ea200000e0000 */
[----:B------:R-:W-:-:S05]  /*168f0*/  FMUL.FTZ R130, R135, UR39 ;  /* 0x0000002787827c20 */ /* 0x000fca0008410000 */
[----:B------:R-:W-:Y:S08]  /*16900*/  MUFU.TANH R110, R110 ;  /* 0x0000006e006e7308 */ /* 0x000ff00000002400 */
[----:B------:R-:W-:Y:S08]  /*16910*/  MUFU.TANH R111, R111 ;  /* 0x0000006f006f7308 */ /* 0x000ff00000002400 */
[----:B------:R-:W-:Y:S01]  /*16920*/  MUFU.TANH R118, R118 ;  /* 0x0000007600767308 */ /* 0x000fe20000002400 */
[----:B--2---:R-:W-:Y:S01]  /*16930*/  FMNMX.FTZ R132, R128, R129, !PT ;  /* 0x0000008180847209 */ /* 0x004fe20007810000 */
[----:B------:R-:W-:Y:S01]  /*16940*/  FMUL.FTZ R128, R134, UR39 ;  /* 0x0000002786807c20 */ /* 0x000fe20008410000 */
[----:B------:R2:W3:Y:S04]  /*16950*/  SHFL.IDX PT, R129, R5, 0x1, 0x1c1f ;  /* 0x003c1f0005817f89 */ /* 0x0004e800000e0000 */
[----:B------:R-:W4:Y:S01]  /*16960*/  SHFL.BFLY PT, R133, R132, 0x1, 0x1f ;  /* 0x0c201f0084857f89 */ /* 0x000f2200000e0000 */
[----:B------:R-:W-:Y:S08]  /*16970*/  MUFU.TANH R119, R119 ;  /* 0x0000007700777308 */ /* 0x000ff00000002400 */
[----:B--2---:R2:W5:Y:S08]  /*16980*/  MUFU.TANH R5, R127 ;  /* 0x0000007f00057308 */ /* 0x0045700000002400 */
[----:B------:R-:W0:Y:S01]  /*16990*/  MUFU.TANH R122, R122 ;  /* 0x0000007a007a7308 */ /* 0x000e220000002400 */
[----:B--2---:R-:W-:Y:S01]  /*169a0*/  FMUL.FTZ R127, R131, UR39 ;  /* 0x00000027837f7c20 */ /* 0x004fe20008410000 */
[----:B---3--:R-:W-:-:S04]  /*169b0*/  IADD3 R129, R15, R129, RZ ;  /* 0x000000810f817210 */ /* 0x008fc80007ffe0ff */
[C---:B------:R-:W-:Y:S02]  /*169c0*/  ISETP.GT.AND P6, PT, R129.reuse, 0x10, PT ;  /* 0x000000108100780c */ /* 0x040fe40003fc4270 */
[----:B------:R-:W2:Y:S01]  /*169d0*/  MUFU.TANH R123, R123 ;  /* 0x0000007b007b7308 */ /* 0x000ea20000002400 */
[----:B------:R-:W-:Y:S02]  /*169e0*/  ISETP.GT.AND P5, PT, R129, RZ, PT ;  /* 0x000000ff8100720c */ /* 0x000fe40003fa4270 */
[----:B------:R-:W-:Y:S02]  /*169f0*/  FSEL R21, R21, -INF , P6 ;  /* 0xff80000015157808 */ /* 0x000fe40003000000 */
[C---:B------:R-:W-:Y:S02]  /*16a00*/  ISETP.GT.AND P6, PT, R129.reuse, 0x21, PT ;  /* 0x000000218100780c */ /* 0x040fe40003fc4270 */
[----:B------:R-:W-:Y:S01]  /*16a10*/  ISETP.GT.AND P3, PT, R129, 0x1, PT ;  /* 0x000000018100780c */ /* 0x000fe20003f64270 */
[----:B------:R-:W3:Y:S01]  /*16a20*/  MUFU.TANH R126, R126 ;  /* 0x0000007e007e7308 */ /* 0x000ee20000002400 */
[----:B------:R-:W-:-:S02]  /*16a30*/  FSEL R107, R107, -INF , P6 ;  /* 0xff8000006b6b7808 */ /* 0x000fc40003000000 */
[----:B------:R-:W-:Y:S02]  /*16a40*/  ISETP.GT.AND P6, PT, R129, 0x38, PT ;  /* 0x000000388100780c */ /* 0x000fe40003fc4270 */
[----:B------:R-:W-:Y:S02]  /*16a50*/  FSEL R6, R6, -INF , P5 ;  /* 0xff80000006067808 */ /* 0x000fe40002800000 */
[----:B-1----:R-:W-:Y:S01]  /*16a60*/  FSEL R125, R125, -INF , P6 ;  /* 0xff8000007d7d7808 */ /* 0x002fe20003000000 */
[----:B------:R-:W1:Y:S01]  /*16a70*/  MUFU.TANH R127, R127 ;  /* 0x0000007f007f7308 */ /* 0x000e620000002400 */
[----:B------:R-:W-:Y:S02]  /*16a80*/  ISETP.GT.AND P6, PT, R129, 0x49, PT ;  /* 0x000000498100780c */ /* 0x000fe40003fc4270 */
[----:B----4-:R-:W-:Y:S02]  /*16a90*/  FMNMX.FTZ R15, R132, R133, !PT ;  /* 0x00000085840f7209 */ /* 0x010fe40007810000 */
[----:B-----5:R-:W-:-:S02]  /*16aa0*/  FSEL R133, R5, -INF , P6 ;  /* 0xff80000005857808 */ /* 0x020fc40003000000 */
[----:B------:R-:W-:Y:S01]  /*16ab0*/  ISETP.GT.AND P4, PT, R129, 0x8, PT ;  /* 0x000000088100780c */ /* 0x000fe20003f84270 */
[----:B------:R-:W4:Y:S01]  /*16ac0*/  MUFU.TANH R128, R128 ;  /* 0x0000008000807308 */ /* 0x000f220000002400 */
[----:B------:R-:W-:Y:S02]  /*16ad0*/  FSEL R7, R7, -INF , P3 ;  /* 0xff80000007077808 */ /* 0x000fe40001800000 */
[----:B------:R-:W-:Y:S02]  /*16ae0*/  FMNMX.FTZ R5, R6, R11, !PT ;  /* 0x0000000b06057209 */ /* 0x000fe40007810000 */
[----:B------:R-:W-:Y:S02]  /*16af0*/  ISETP.GT.AND P2, PT, R129, 0x9, PT ;  /* 0x000000098100780c */ /* 0x000fe40003f44270 */
[----:B------:R-:W-:Y:S01]  /*16b00*/  FSEL R131, R8, -INF , P4 ;  /* 0xff80000008837808 */ /* 0x000fe20002000000 */
[----:B------:R-:W5:Y:S01]  /*16b10*/  MUFU.TANH R130, R130 ;  /* 0x0000008200827308 */ /* 0x000f620000002400 */
[----:B------:R-:W-:-:S02]  /*16b20*/  FMNMX.FTZ R5, R7, R5, !PT ;  /* 0x0000000507057209 */ /* 0x000fc40007810000 */
[----:B------:R-:W-:Y:S01]  /*16b30*/  FSEL R132, R9, -INF , P2 ;  /* 0xff80000009847808 */ /* 0x000fe20001000000 */
[----:B------:R-:W-:Y:S01]  /*16b40*/  IMAD.U32 R9, RZ, RZ, UR43 ;  /* 0x0000002bff097e24 */ /* 0x000fe2000f8e00ff */
[----:B------:R-:W-:Y:S02]  /*16b50*/  FMNMX.FTZ R5, R131, R5, !PT ;  /* 0x0000000583057209 */ /* 0x000fe40007810000 */
[----:B------:R-:W-:Y:S01]  /*16b60*/  ISETP.GT.AND P5, PT, R129, 0x11, PT ;  /* 0x000000118100780c */ /* 0x000fe20003fa4270 */
[----:B------:R-:W-:Y:S01]  /*16b70*/  FMUL.FTZ R134, R15, R9 ;  /* 0x000000090f867220 */ /* 0x000fe20000410000 */
[----:B------:R-:W-:Y:S02]  /*16b80*/  FMNMX.FTZ R5, R132, R5, !PT ;  /* 0x0000000584057209 */ /* 0x000fe40007810000 */
[----:B------:R-:W-:Y:S02]  /*16b90*/  ISETP.GT.AND P3, PT, R129, 0x18, PT ;  /* 0x000000188100780c */ /* 0x000fe40003f64270 */
[----:B------:R-:W-:-:S02]  /*16ba0*/  FSEL R88, R88, -INF , P5 ;  /* 0xff80000058587808 */ /* 0x000fc40002800000 */
[----:B------:R-:W-:Y:S02]  /*16bb0*/  FMNMX.FTZ R5, R21, R5, !PT ;  /* 0x0000000515057209 */ /* 0x000fe40007810000 */
[----:B------:R-:W-:Y:S02]  /*16bc0*/  ISETP.GT.AND P4, PT, R129, 0x19, PT ;  /* 0x000000198100780c */ /* 0x000fe40003f84270 */
[----:B------:R-:W-:Y:S02]  /*16bd0*/  FSEL R89, R89, -INF , P3 ;  /* 0xff80000059597808 */ /* 0x000fe40001800000 */
[----:B------:R-:W-:Y:S02]  /*16be0*/  FMNMX.FTZ R5, R88, R5, !PT ;  /* 0x0000000558057209 */ /* 0x000fe40007810000 */
[----:B------:R-:W-:Y:S02]  /*16bf0*/  ISETP.GT.AND P2, PT, R129, 0x20, PT ;  /* 0x000000208100780c */ /* 0x000fe40003f44270 */
[----:B------:R-:W-:-:S02]  /*16c00*/  FSEL R113, R113, -INF , P4 ;  /* 0xff80000071717808 */ /* 0x000fc40002000000 */
[----:B------:R-:W-:Y:S02]  /*16c10*/  FMNMX.FTZ R5, R89, R5, !PT ;  /* 0x0000000559057209 */ /* 0x000fe40007810000 */
[----:B------:R-:W-:Y:S02]  /*16c20*/  FSEL R106, R106, -INF , P2 ;  /* 0xff8000006a6a7808 */ /* 0x000fe40001000000 */
[----:B------:R-:W-:Y:S02]  /*16c30*/  FMNMX.FTZ R5, R113, R5, !PT ;  /* 0x0000000571057209 */ /* 0x000fe40007810000 */
[C---:B------:R-:W-:Y:S02]  /*16c40*/  ISETP.GT.AND P5, PT, R129.reuse, 0x28, PT ;  /* 0x000000288100780c */ /* 0x040fe40003fa4270 */
[----:B------:R-:W-:Y:S02]  /*16c50*/  FMNMX.FTZ R5, R106, R5, !PT ;  /* 0x000000056a057209 */ /* 0x000fe40007810000 */
[----:B------:R-:W-:-:S02]  /*16c60*/  ISETP.GT.AND P3, PT, R129, 0x29, PT ;  /* 0x000000298100780c */ /* 0x000fc40003f64270 */
[----:B------:R-:W-:Y:S02]  /*16c70*/  FSEL R110, R110, -INF , P5 ;  /* 0xff8000006e6e7808 */ /* 0x000fe40002800000 */
[----:B------:R-:W-:Y:S02]  /*16c80*/  FMNMX.FTZ R5, R107, R5, !PT ;  /* 0x000000056b057209 */ /* 0x000fe40007810000 */
[----:B------:R-:W-:Y:S02]  /*16c90*/  ISETP.GT.AND P4, PT, R129, 0x30, PT ;  /* 0x000000308100780c */ /* 0x000fe40003f84270 */
[----:B------:R-:W-:Y:S02]  /*16ca0*/  FSEL R111, R111, -INF , P3 ;  /* 0xff8000006f6f7808 */ /* 0x000fe40001800000 */
[----:B------:R-:W-:Y:S02]  /*16cb0*/  FMNMX.FTZ R5, R110, R5, !PT ;  /* 0x000000056e057209 */ /* 0x000fe40007810000 */
[----:B------:R-:W-:-:S02]  /*16cc0*/  ISETP.GT.AND P2, PT, R129, 0x31, PT ;  /* 0x000000318100780c */ /* 0x000fc40003f44270 */
[----:B------:R-:W-:Y:S02]  /*16cd0*/  FSEL R121, R121, -INF , P4 ;  /* 0xff80000079797808 */ /* 0x000fe40002000000 */
[----:B------:R-:W-:Y:S02]  /*16ce0*/  FMNMX.FTZ R5, R111, R5, !PT ;  /* 0x000000056f057209 */ /* 0x000fe40007810000 */
[----:B------:R-:W-:Y:S02]  /*16cf0*/  FSEL R124, R124, -INF , P2 ;  /* 0xff8000007c7c7808 */ /* 0x000fe40001000000 */
[----:B------:R-:W-:Y:S02]  /*16d00*/  FMNMX.FTZ R5, R121, R5, !PT ;  /* 0x0000000579057209 */ /* 0x000fe40007810000 */
[----:B------:R-:W-:Y:S02]  /*16d10*/  ISETP.GT.AND P5, PT, R129, 0x39, PT ;  /* 0x000000398100780c */ /* 0x000fe40003fa4270 */
[----:B------:R-:W-:-:S02]  /*16d20*/  FMNMX.FTZ R5, R124, R5, !PT ;  /* 0x000000057c057209 */ /* 0x000fc40007810000 */
[----:B------:R-:W-:Y:S02]  /*16d30*/  ISETP.GT.AND P3, PT, R129, 0x40, PT ;  /* 0x000000408100780c */ /* 0x000fe40003f64270 */
[----:B------:R-:W-:Y:S02]  /*16d40*/  FSEL R118, R118, -INF , P5 ;  /* 0xff80000076767808 */ /* 0x000fe40002800000 */
[----:B------:R-:W-:Y:S02]  /*16d50*/  FMNMX.FTZ R5, R125, R5, !PT ;  /* 0x000000057d057209 */ /* 0x000fe40007810000 */
[----:B------:R-:W-:Y:S02]  /*16d60*/  ISETP.GT.AND P4, PT, R129, 0x41, PT ;  /* 0x000000418100780c */ /* 0x000fe40003f84270 */
[----:B------:R-:W-:Y:S02]  /*16d70*/  FSEL R119, R119, -INF , P3 ;  /* 0xff80000077777808 */ /* 0x000fe40001800000 */
[----:B------:R-:W-:-:S02]  /*16d80*/  FMNMX.FTZ R5, R118, R5, !PT ;  /* 0x0000000576057209 */ /* 0x000fc40007810000 */
[----:B------:R-:W-:Y:S02]  /*16d90*/  ISETP.GT.AND P2, PT, R129, 0x48, PT ;  /* 0x000000488100780c */ /* 0x000fe40003f44270 */
[----:B0-----:R-:W-:Y:S02]  /*16da0*/  FSEL R122, R122, -INF , P4 ;  /* 0xff8000007a7a7808 */ /* 0x001fe40002000000 */
[----:B------:R-:W-:Y:S02]  /*16db0*/  FMNMX.FTZ R5, R119, R5, !PT ;  /* 0x0000000577057209 */ /* 0x000fe40007810000 */
[----:B--2---:R-:W-:Y:S02]  /*16dc0*/  FSEL R123, R123, -INF , P2 ;  /* 0xff8000007b7b7808 */ /* 0x004fe40001000000 */
[----:B------:R-:W-:Y:S02]  /*16dd0*/  FMNMX.FTZ R5, R122, R5, !PT ;  /* 0x000000057a057209 */ /* 0x000fe40007810000 */
[----:B------:R-:W-:-:S02]  /*16de0*/  ISETP.GT.AND P5, PT, R129, 0x50, PT ;  /* 0x000000508100780c */ /* 0x000fc40003fa4270 */
[----:B------:R-:W-:Y:S02]  /*16df0*/  FMNMX.FTZ R5, R123, R5, !PT ;  /* 0x000000057b057209 */ /* 0x000fe40007810000 */
[----:B------:R-:W-:Y:S02]  /*16e00*/  ISETP.GT.AND P4, PT, R129, 0x51, PT ;  /* 0x000000518100780c */ /* 0x000fe40003f84270 */
[----:B---3--:R-:W-:Y:S02]  /*16e10*/  FSEL R126, R126, -INF , P5 ;  /* 0xff8000007e7e7808 */ /* 0x008fe40002800000 */
[----:B------:R-:W-:Y:S02]  /*16e20*/  FMNMX.FTZ R5, R133, R5, !PT ;  /* 0x0000000585057209 */ /* 0x000fe40007810000 */
[----:B------:R-:W-:Y:S02]  /*16e30*/  ISETP.GT.AND P2, PT, R129, 0x58, PT ;  /* 0x000000588100780c */ /* 0x000fe40003f44270 */
[----:B-1----:R-:W-:-:S02]  /*16e40*/  FSEL R127, R127, -INF , P4 ;  /* 0xff8000007f7f7808 */ /* 0x002fc40002000000 */
[----:B------:R-:W-:Y:S02]  /*16e50*/  FMNMX.FTZ R5, R126, R5, !PT ;  /* 0x000000057e057209 */ /* 0x000fe40007810000 */
[----:B------:R-:W-:Y:S02]  /*16e60*/  ISETP.GT.AND P6, PT, R129, 0x59, PT ;  /* 0x000000598100780c */ /* 0x000fe40003fc4270 */
[----:B----4-:R-:W-:Y:S02]  /*16e70*/  FSEL R128, R128, -INF , P2 ;  /* 0xff80000080807808 */ /* 0x010fe40001000000 */
[----:B------:R-:W-:Y:S02]  /*16e80*/  FMNMX.FTZ R5, R127, R5, !PT ;  /* 0x000000057f057209 */ /* 0x000fe40007810000 */
[----:B-----5:R-:W-:Y:S02]  /*16e90*/  FSEL R130, R130, -INF , P6 ;  /* 0xff80000082827808 */ /* 0x020fe40003000000 */
[----:B------:R-:W-:-:S02]  /*16ea0*/  FMNMX.FTZ R5, R128, R5, !PT ;  /* 0x0000000580057209 */ /* 0x000fc40007810000 */
[----:B------:R-:W-:Y:S02]  /*16eb0*/  FSETP.NEU.FTZ.AND P3, PT, R15, -INF , PT ;  /* 0xff8000000f00780b */ /* 0x000fe40003f7d000 */
[----:B------:R-:W-:Y:S02]  /*16ec0*/  FMNMX.FTZ R5, R130, R5, !PT ;  /* 0x0000000582057209 */ /* 0x000fe40007810000 */
[----:B------:R-:W-:-:S03]  /*16ed0*/  FSEL R134, R134, RZ, P3 ;  /* 0x000000ff86867208 */ /* 0x000fc60001800000 */
[----:B------:R-:W0:Y:S02]  /*16ee0*/  SHFL.BFLY PT, R8, R5, 0x2, 0x1f ;  /* 0x0c401f0005087f89 */ /* 0x000e2400000e0000 */
        /* <DEDUP_REMOVED lines=22> */
[----:B0-----:R-:W-:Y:S01]  /*17050*/  FMNMX.FTZ R5, R5, R8, !PT ;  /* 0x0000000805057209 */ /* 0x001fe20007810000 */
[-CC-:B------:R-:W-:Y:S01]  /*17060*/  FFMA.FTZ R136, R117, R9.reuse, -R134.reuse ;  /* 0x0000000975887223 */ /* 0x180fe20000010886 */
[----:B------:R-:W-:Y:S01]  /*17070*/  MUFU.EX2 R158, R158 ;  /* 0x0000009e009e7308 */ /* 0x000fe20000000800 */
[-CC-:B------:R-:W-:Y:S01]  /*17080*/  FFMA.FTZ R95, R120, R9.reuse, -R134.reuse ;  /* 0x00000009785f7223 */ /* 0x180fe20000010886 */
[-CC-:B------:R-:W-:Y:S01]  /*17090*/  FFMA.FTZ R138, R114, R9.reuse, -R134.reuse ;  /* 0x00000009728a7223 */ /* 0x180fe20000010886 */
[----:B------:R-:W0:Y:S01]  /*170a0*/  SHFL.BFLY PT, R8, R5, 0x1, 0x1f ;  /* 0x0c201f0005087f89 */ /* 0x000e2200000e0000 */
[----:B------:R-:W-:-:S04]  /*170b0*/  FFMA.FTZ R99, R115, R9, -R134 ;  /* 0x0000000973637223 */ /* 0x000fc80000010886 */
[----:B------:R-:W-:Y:S08]  /*170c0*/  MUFU.EX2 R92, R92 ;  /* 0x0000005c005c7308 */ /* 0x000ff00000000800 */
[----:B------:R-:W-:Y:S08]  /*170d0*/  MUFU.EX2 R152, R152 ;  /* 0x0000009800987308 */ /* 0x000ff00000000800 */
[----:B------:R-:W-:Y:S01]  /*170e0*/  MUFU.EX2 R91, R91 ;  /* 0x0000005b005b7308 */ /* 0x000fe20000000800 */
[----:B0-----:R-:W-:-:S02]  /*170f0*/  FMNMX.FTZ R8, R5, R8, !PT ;  /* 0x0000000805087209 */ /* 0x001fc40007810000 */
[----:B------:R-:W-:Y:S02]  /*17100*/  FSEL R5, R15, RZ, P3 ;  /* 0x000000ff0f057208 */ /* 0x000fe40001800000 */
[C---:B------:R-:W-:Y:S01]  /*17110*/  FSETP.NEU.FTZ.AND P2, PT, R8.reuse, -INF , PT ;  /* 0xff8000000800780b */ /* 0x040fe20003f5d000 */
[-C--:B------:R-:W-:Y:S02]  /*17120*/  FMUL.FTZ R100, R8, R9.reuse ;  /* 0x0000000908647220 */ /* 0x080fe40000410000 */
[----:B------:R-:W-:Y:S01]  /*17130*/  MUFU.EX2 R154, R154 ;  /* 0x0000009a009a7308 */ /* 0x000fe20000000800 */
[----:B------:R-:W-:Y:S02]  /*17140*/  FADD.FTZ R5, -R5, R12 ;  /* 0x0000000c05057221 */ /* 0x000fe40000010100 */
[----:B------:R-:W-:Y:S02]  /*17150*/  FSEL R100, R100, RZ, P2 ;  /* 0x000000ff64647208 */ /* 0x000fe40001000000 */
[----:B------:R-:W-:-:S03]  /*17160*/  FMUL.FTZ R5, R5, R9 ;  /* 0x0000000905057220 */ /* 0x000fc60000410000 */
[----:B------:R-:W-:Y:S01]  /*17170*/  MUFU.EX2 R90, R90 ;  /* 0x0000005a005a7308 */ /* 0x000fe20000000800 */
[-CC-:B------:R-:W-:Y:S01]  /*17180*/  FFMA.FTZ R153, R21, R9.reuse, -R100.reuse ;  /* 0x0000000915997223 */ /* 0x180fe20000010864 */
[-CC-:B------:R-:W-:Y:S01]  /*17190*/  FFMA.FTZ R21, R88, R9.reuse, -R100.reuse ;  /* 0x0000000958157223 */ /* 0x180fe20000010864 */
[----:B------:R-:W-:Y:S01]  /*171a0*/  FSEL R88, R8, RZ, P2 ;  /* 0x000000ff08587208 */ /* 0x000fe20001000000 */
[-CC-:B------:R-:W-:Y:S01]  /*171b0*/  FFMA.FTZ R157, R6, R9.reuse, -R100.reuse ;  /* 0x00000009069d7223 */ /* 0x180fe20000010864 */
[-CC-:B------:R-:W-:Y:S01]  /*171c0*/  FFMA.FTZ R103, R7, R9.reuse, -R100.reuse ;  /* 0x0000000907677223 */ /* 0x180fe20000010864 */
[-CC-:B------:R-:W-:Y:S01]  /*171d0*/  FFMA.FTZ R159, R131, R9.reuse, -R100.reuse ;  /* 0x00000009839f7223 */ /* 0x180fe20000010864 */
[-CC-:B------:R-:W-:Y:S01]  /*171e0*/  FFMA.FTZ R101, R132, R9.reuse, -R100.reuse ;  /* 0x0000000984657223 */ /* 0x180fe20000010864 */
[----:B------:R-:W-:Y:S01]  /*171f0*/  FADD.FTZ R88, -R88, R11 ;  /* 0x0000000b58587221 */ /* 0x000fe20000010100 */
[----:B------:R-:W0:Y:S01]  /*17200*/  MUFU.EX2 R94, R5 ;  /* 0x00000005005e7308 */ /* 0x000e220000000800 */
        /* <DEDUP_REMOVED lines=15> */
[----:B------:R1:W2:Y:S01]  /*17300*/  MUFU.EX2 R5, R88 ;  /* 0x0000005800057308 */ /* 0x0002a20000000800 */
[----:B0-----:R-:W-:Y:S01]  /*17310*/  FFMA.FTZ R3, R94, R3, R156 ;  /* 0x000000035e037223 */ /* 0x001fe2000001009c */
[-CC-:B------:R-:W-:Y:S01]  /*17320*/  FFMA.FTZ R137, R126, R9.reuse, -R100.reuse ;  /* 0x000000097e897223 */ /* 0x180fe20000010864 */
[-CC-:B------:R-:W-:Y:S01]  /*17330*/  FFMA.FTZ R14, R127, R9.reuse, -R100.reuse ;  /* 0x000000097f0e7223 */ /* 0x180fe20000010864 */
[-CC-:B------:R-:W-:Y:S01]  /*17340*/  FFMA.FTZ R139, R128, R9.reuse, -R100.reuse ;  /* 0x00000009808b7223 */ /* 0x180fe20000010864 */
[----:B------:R-:W-:Y:S01]  /*17350*/  FFMA.FTZ R11, R130, R9, -R100 ;  /* 0x00000009820b7223 */ /* 0x000fe20000010864 */
[----:B------:R-:W-:-:S02]  /*17360*/  FADD.FTZ R3, R108, R3 ;  /* 0x000000036c037221 */ /* 0x000fc40000010000 */
[----:B------:R-:W0:Y:S01]  /*17370*/  MUFU.EX2 R103, R103 ;  /* 0x0000006700677308 */ /* 0x000e220000000800 */
[----:B-1----:R-:W-:-:S07]  /*17380*/  FFMA.FTZ R88, R133, R9, -R100 ;  /* 0x0000000985587223 */ /* 0x002fce0000010864 */
[----:B------:R-:W1:Y:S01]  /*17390*/  MUFU.EX2 R159, R159 ;  /* 0x0000009f009f7308 */ /* 0x000e620000000800 */
[----:B--2---:R-:W-:-:S07]  /*173a0*/  FFMA.FTZ R0, R5, R0, R157 ;  /* 0x0000000005007223 */ /* 0x004fce000001009d */
        /* <DEDUP_REMOVED lines=84> */
.L_x_2851:
        /* <DEDUP_REMOVED lines=9> */
[----:B------:R-:W-:-:S02]  /*17980*/  F2FP.F16.F32.PACK_AB R151, R12, R151 ;  /* 0x000000970c97723e */ /* 0x000fc400000000ff */
[----:B------:R-:W-:Y:S01]  /*17990*/  F2FP.F16.F32.PACK_AB R139, R11, R139 ;  /* 0x0000008b0b8b723e */ /* 0x000fe200000000ff */
[----:B------:R-:W-:Y:S01]  /*179a0*/  IMAD.MOV.U32 R11, RZ, RZ, R8 ;  /* 0x000000ffff0b7224 */ /* 0x000fe200078e0008 */
        /* <DEDUP_REMOVED lines=20> */
[----:B------:R-:W-:Y:S01]  /*17af0*/  MOV R12, R15 ;  /* 0x0000000f000c7202 */ /* 0x000fe20000000f00 */
[----:B0-----:R-:W-:Y:S06]  /*17b00*/  @P2 BRA `(.L_x_2852) ;  /* 0xffffffd000942947 */ /* 0x001fec000383ffff */
[----:B------:R-:W-:Y:S05]  /*17b10*/  BSYNC B1 ;  /* 0x0000000000017941 */ /* 0x000fea0003800000 */
.L_x_2839:
[----:B------:R-:W-:Y:S05]  /*17b20*/  BSYNC B0 ;  /* 0x0000000000007941 */ /* 0x000fea0003800000 */
.L_x_2838:
[----:B------:R-:W-:Y:S01]  /*17b30*/  ISETP.GE.AND P1, PT, R13, R185, PT ;  /* 0x000000b90d00720c */ /* 0x000fe20003f26270 */
[----:B------:R-:W-:-:S12]  /*17b40*/  BSSY B0, `(.L_x_2853) ;  /* 0x0000270000007945 */ /* 0x000fd80003800000 */
[----:B------:R-:W-:Y:S05]  /*17b50*/  @!P1 BRA `(.L_x_2854) ;  /* 0x0000002400b89947 */ /* 0x000fea0003800000 */
[----:B------:R-:W-:Y:S01]  /*17b60*/  MOV R10, R8 ;  /* 0x00000008000a7202 */ /* 0x000fe20000000f00 */
[----:B------:R-:W-:Y:S01]  /*17b70*/  IMAD.MOV.U32 R11, RZ, RZ, R15 ;  /* 0x000000ffff0b7224 */ /* 0x000fe200078e000f */
[----:B------:R-:W-:Y:S01]  /*17b80*/  MOV R7, R162 ;  /* 0x000000a200077202 */ /* 0x000fe20000000f00 */
[----:B------:R-:W-:-:S07]  /*17b90*/  IMAD.MOV.U32 R6, RZ, RZ, R168 ;  /* 0x000000ffff067224 */ /* 0x000fce00078e00a8 */
.L_x_2867:
[----:B------:R-:W-:-:S05]  /*17ba0*/  VIADD R12, R7, 0x1 ;  /* 0x00000001070c7836 */ /* 0x000fca0000000000 */
[----:B------:R-:W-:-:S04]  /*17bb0*/  ISETP.NE.AND P1, PT, R12, 0x2, PT ;  /* 0x000000020c00780c */ /* 0x000fc80003f25270 */
[----:B------:R-:W-:Y:S02]  /*17bc0*/  SEL R12, R12, RZ, P1 ;  /* 0x000000ff0c0c7207 */ /* 0x000fe40000800000 */
[----:B------:R-:W-:-:S03]  /*17bd0*/  SEL R9, RZ, 0x1, P1 ;  /* 0x00000001ff097807 */ /* 0x000fc60000800000 */
[----:B------:R-:W-:Y:S01]  /*17be0*/  IMAD.MOV.U32 R162, RZ, RZ, R12 ;  /* 0x000000ffffa27224 */ /* 0x000fe200078e000c */
[----:B------:R-:W-:Y:S01]  /*17bf0*/  LOP3.LUT R168, R6, R9, RZ, 0x3c, !PT ;  /* 0x0000000906a87212 */ /* 0x000fe200078e3cff */
[----:B------:R-:W-:Y:S06]  /*17c00*/  @!P0 BRA `(.L_x_2855) ;  /* 0x0000000000048947 */ /* 0x000fec0003800000 */
[----:B------:R-:W-:Y:S01]  /*17c10*/  BPT.TRAP 0x1 ;  /* 0x000000040000795c */ /* 0x000fe20000300000 */
.L_x_2855:
[----:B------:R-:W-:Y:S02]  /*17c20*/  LEA R8, R162, R2, 0x3 ;  /* 0x00000002a2087211 */ /* 0x000fe400078e18ff */
[----:B------:R-:W-:-:S04]  /*17c30*/  SHF.L.U32 R9, R168, 0x1f, RZ ;  /* 0x0000001fa8097819 */ /* 0x000fc800000006ff */
[----:B------:R0:W1:Y:S01]  /*17c40*/  SYNCS.PHASECHK.TRANS64.TRYWAIT P1, [R8+URZ+0x2a830], R9 ;  /* 0x02a83009080075a7 */ /* 0x000062000802017f */
[----:B------:R-:W-:Y:S05]  /*17c50*/  @!P0 BRA `(.L_x_2856) ;  /* 0x0000000000048947 */ /* 0x000fea0003800000 */
[----:B------:R-:W-:Y:S01]  /*17c60*/  BPT.TRAP 0x1 ;  /* 0x000000040000795c */ /* 0x000fe20000300000 */
.L_x_2856:
[----:B------:R-:W-:Y:S01]  /*17c70*/  IMAD R95, R162, 0x900, R4 ;  /* 0x00000900a25f7824 */ /* 0x000fe200078e0204 */
[----:B------:R-:W-:Y:S03]  /*17c80*/  BSSY B1, `(.L_x_2857) ;  /* 0x0000006000017945 */ /* 0x000fe60003800000 */
[C---:B------:R-:W-:Y:S02]  /*17c90*/  VIADD R90, R95.reuse, 0x2 ;  /* 0x000000025f5a7836 */ /* 0x040fe40000000000 */
[----:B------:R-:W-:Y:S01]  /*17ca0*/  VIADD R92, R95, 0x4 ;  /* 0x000000045f5c7836 */ /* 0x000fe20000000000 */
[----:B-1----:R-:W-:Y:S06]  /*17cb0*/  @P1 BRA `(.L_x_2858) ;  /* 0x0000000000081947 */ /* 0x002fec0003800000 */
[----:B------:R-:W1:Y:S02]  /*17cc0*/  SYNCS.PHASECHK.TRANS64.TRYWAIT P1, [R8+URZ+0x2a830], R9 ;  /* 0x02a83009080075a7 */ /* 0x000e64000802017f */
[----:B-1----:R-:W-:Y:S05]  /*17cd0*/  @!P1 BRA `(.L_x_2859) ;  /* 0x000000ec00389947 */ /* 0x002fea0003800000 */
.L_x_2858:
[----:B------:R-:W-:Y:S05]  /*17ce0*/  BSYNC B1 ;  /* 0x0000000000017941 */ /* 0x000fea0003800000 */
.L_x_2857:
[----:B------:R-:W2:Y:S01]  /*17cf0*/  LDL.64 R96, [R1+0x28] ;  /* 0x0000280001607983 */ /* 0x000ea20000100a00 */
[----:B------:R-:W-:Y:S01]  /*17d00*/  MOV R88, R95 ;  /* 0x0000005f00587202 */ /* 0x000fe20000000f00 */
[----:B------:R-:W-:Y:S01]  /*17d10*/  IMAD.MOV.U32 R89, RZ, RZ, 0x40000040 ;  /* 0x40000040ff597424 */ /* 0x000fe200078e00ff */
[----:B------:R-:W-:Y:S01]  /*17d20*/  R2UR UR46, R90 ;  /* 0x000000005a2e72ca */ /* 0x000fe200000e0000 */
[----:B------:R-:W-:Y:S01]  /*17d30*/  IMAD.MOV.U32 R90, RZ, RZ, R92 ;  /* 0x000000ffff5a7224 */ /* 0x000fe200078e005c */
[----:B------:R-:W-:Y:S01]  /*17d40*/  R2UR UR50, R88 ;  /* 0x00000000583272ca */ /* 0x000fe200000e0000 */
[----:B------:R-:W-:Y:S01]  /*17d50*/  IMAD.MOV.U32 R91, RZ, RZ, 0x40000040 ;  /* 0x40000040ff5b7424 */ /* 0x000fe200078e00ff */
[----:B------:R-:W-:Y:S01]  /*17d60*/  IADD3 R88, R95, 0x6, RZ ;  /* 0x000000065f587810 */ /* 0x000fe20007ffe0ff */
[----:B------:R-:W-:Y:S01]  /*17d70*/  IMAD.MOV.U32 R93, RZ, RZ, 0x40000040 ;  /* 0x40000040ff5d7424 */ /* 0x000fe200078e00ff */
[----:B01----:R-:W-:Y:S01]  /*17d80*/  MOV R9, UR38 ;  /* 0x0000002600097c02 */ /* 0x003fe20008000f00 */
[-C--:B------:R-:W-:Y:S01]  /*17d90*/  FMUL.FTZ R24, R24, R94.reuse ;  /* 0x0000005e18187220 */ /* 0x080fe20000410000 */
[----:B------:R-:W-:Y:S01]  /*17da0*/  MOV R21, UR42 ;  /* 0x0000002a00157c02 */ /* 0x000fe20008000f00 */
[-C--:B------:R-:W-:Y:S01]  /*17db0*/  FMUL.FTZ R25, R25, R94.reuse ;  /* 0x0000005e19197220 */ /* 0x080fe20000410000 */
[----:B------:R-:W-:Y:S01]  /*17dc0*/  R2UR UR38, R88 ;  /* 0x00000000582672ca */ /* 0x000fe200000e0000 */
[C---:B------:R-:W-:Y:S01]  /*17dd0*/  VIADD R88, R95.reuse, 0x304 ;  /* 0x000003045f587836 */ /* 0x040fe20000000000 */
[----:B------:R-:W-:Y:S01]  /*17de0*/  R2UR UR42, R90 ;  /* 0x000000005a2a72ca */ /* 0x000fe200000e0000 */
[C---:B------:R-:W-:Y:S01]  /*17df0*/  VIADD R90, R95.reuse, 0x300 ;  /* 0x000003005f5a7836 */ /* 0x040fe20000000000 */
[C---:B------:R-:W-:Y:S01]  /*17e00*/  IADD3 R92, R95.reuse, 0x302, RZ ;  /* 0x000003025f5c7810 */ /* 0x040fe20007ffe0ff */
        /* <DEDUP_REMOVED lines=25> */
[C---:B------:R-:W-:Y:S01]  /*17fa0*/  R2UR UR47, R91.reuse ;  /* 0x000000005b2f72ca */ /* 0x040fe200000e0000 */
        /* <DEDUP_REMOVED lines=32> */
[----:B------:R-:W3:Y:S01]  /*181b0*/  LDL.64 R198, [R1+0x10] ;  /* 0x0000100001c67983 */ /* 0x000ee20000100a00 */
        /* <DEDUP_REMOVED lines=44> */
[----:B------:R-:W2:Y:S01]  /*18480*/  LDL.64 R196, [R1+0x20] ;  /* 0x0000200001c47983 */ /* 0x000ea20000100a00 */
[----:B------:R-:W-:Y:S01]  /*18490*/  R2UR UR49, R195 ;  /* 0x00000000c33172ca */ /* 0x000fe200000e0000 */
[----:B------:R-:W-:Y:S02]  /*184a0*/  WARPGROUP.DEPBAR.LE gsb0, 0x0 ;  /* 0x00008000000079c5 */ /* 0x000fe40000010000 */
[----:B------:R-:W-:Y:S01]  /*184b0*/  WARPGROUP.ARRIVE ;  /* 0x00000000000079c5 */ /* 0x000fe20000000000 */
[----:B--2---:R-:W-:Y:S02]  /*184c0*/  R2UR UR44, R196 ;  /* 0x00000000c42c72ca */ /* 0x004fe400000e0000 */
[----:B------:R-:W-:-:S02]  /*184d0*/  R2UR UR45, R197 ;  /* 0x00000000c52d72ca */ /* 0x000fc400000e0000 */
[----:B------:R-:W2:Y:S11]  /*184e0*/  LDL.64 R196, [R1+0x8] ;  /* 0x0000080001c47983 */ /* 0x000eb60000100a00 */
[----:B------:R-:W-:Y:S01]  /*184f0*/  HGMMA.64x96x16.F32 R88, gdesc[UR44], R88, gsb0 ;  /* 0x016000002c5879f0 */ /* 0x000fe20008000858 */
[----:B------:R-:W-:-:S02]  /*18500*/  R2UR UR44, R194 ;  /* 0x00000000c22c72ca */ /* 0x000fc400000e0000 */
[----:B------:R-:W4:Y:S01]  /*18510*/  LDL.64 R194, [R1+0x18] ;  /* 0x0000180001c27983 */ /* 0x000f220000100a00 */
[----:B---3--:R-:W-:Y:S02]  /*18520*/  R2UR UR36, R198 ;  /* 0x00000000c62472ca */ /* 0x008fe400000e0000 */
[----:B------:R-:W-:Y:S01]  /*18530*/  R2UR UR37, R199 ;  /* 0x00000000c72572ca */ /* 0x000fe200000e0000 */
[----:B------:R-:W-:Y:S02]  /*18540*/  WARPGROUP.DEPBAR.LE gsb0, 0x0 ;  /* 0x00008000000079c5 */ /* 0x000fe40000010000 */
[----:B------:R-:W-:Y:S01]  /*18550*/  WARPGROUP.ARRIVE ;  /* 0x00000000000079c5 */ /* 0x000fe20000000000 */
[----:B----4-:R-:W-:Y:S02]  /*18560*/  R2UR UR40, R194 ;  /* 0x00000000c22872ca */ /* 0x010fe400000e0000 */
[----:B------:R-:W-:Y:S02]  /*18570*/  R2UR UR41, R195 ;  /* 0x00000000c32972ca */ /* 0x000fe400000e0000 */
[----:B------:R-:W3:Y:S11]  /*18580*/  LDL.64 R194, [R1] ;  /* 0x0000000001c27983 */ /* 0x000ef60000100a00 */
[----:B------:R-:W-:Y:S01]  /*18590*/  HGMMA.64x96x16.F32 R88, gdesc[UR40], R88, gsb0 ;  /* 0x01600000285879f0 */ /* 0x000fe20008000858 */
[----:B--2---:R-:W-:-:S02]  /*185a0*/  R2UR UR32, R196 ;  /* 0x00000000c42072ca */ /* 0x004fc400000e0000 */
[----:B------:R-:W-:Y:S01]  /*185b0*/  R2UR UR33, R197 ;  /* 0x00000000c52172ca */ /* 0x000fe200000e0000 */
[----:B------:R-:W-:Y:S02]  /*185c0*/  WARPGROUP.DEPBAR.LE gsb0, 0x0 ;  /* 0x00008000000079c5 */ /* 0x000fe40000010000 */
[----:B------:R-:W-:-:S06]  /*185d0*/  WARPGROUP.ARRIVE ;  /* 0x00000000000079c5 */ /* 0x000fcc0000000000 */
[----:B------:R-:W-:Y:S03]  /*185e0*/  HGMMA.64x96x16.F32 R88, gdesc[UR36], R88, gsb0 ;  /* 0x01600000245879f0 */ /* 0x000fe60008000858 */
[----:B------:R-:W-:Y:S02]  /*185f0*/  WARPGROUP.DEPBAR.LE gsb0, 0x0 ;  /* 0x00008000000079c5 */ /* 0x000fe40000010000 */
[----:B------:R-:W-:-:S06]  /*18600*/  WARPGROUP.ARRIVE ;  /* 0x00000000000079c5 */ /* 0x000fcc0000000000 */
[----:B------:R-:W-:Y:S01]  /*18610*/  HGMMA.64x96x16.F32 R88, gdesc[UR32], R88, gsb0 ;  /* 0x01600000205879f0 */ /* 0x000fe20008000858 */
[----:B---3--:R-:W-:Y:S02]  /*18620*/  R2UR UR28, R194 ;  /* 0x00000000c21c72ca */ /* 0x008fe400000e0000 */
[----:B------:R-:W-:Y:S01]  /*18630*/  R2UR UR29, R195 ;  /* 0x00000000c31d72ca */ /* 0x000fe200000e0000 */
[----:B------:R-:W-:Y:S02]  /*18640*/  WARPGROUP.DEPBAR.LE gsb0, 0x0 ;  /* 0x00008000000079c5 */ /* 0x000fe40000010000 */
[----:B------:R-:W-:-:S10]  /*18650*/  WARPGROUP.ARRIVE ;  /* 0x00000000000079c5 */ /* 0x000fd40000000000 */
        /* <DEDUP_REMOVED lines=17> */
[----:B------:R-:W-:-:S03]  /*18770*/  UMOV UR12, UR44 ;  /* 0x0000002c000c7c82 */ /* 0x000fc60008000000 */
        /* <DEDUP_REMOVED lines=25> */
.L_x_2860:
[----:B------:R-:W-:Y:S01]  /*18910*/  SHF.L.U32 R5, R6, 0x1f, RZ ;  /* 0x0000001f06057819 */ /* 0x000fe200000006ff */
[----:B------:R-:W-:-:S04]  /*18920*/  IMAD R14, R7, 0x8, R2 ;  /* 0x00000008070e7824 */ /* 0x000fc800078e0202 */
[----:B------:R0:W1:Y:S01]  /*18930*/  SYNCS.PHASECHK.TRANS64.TRYWAIT P1, [R14+URZ+0x2a850], R5 ;  /* 0x02a850050e0075a7 */ /* 0x000062000802017f */
[----:B------:R-:W-:Y:S05]  /*18940*/  @!P0 BRA `(.L_x_2861) ;  /* 0x0000000000048947 */ /* 0x000fea0003800000 */
[----:B------:R-:W-:Y:S01]  /*18950*/  BPT.TRAP 0x1 ;  /* 0x000000040000795c */ /* 0x000fe20000300000 */
.L_x_2861:
[----:B------:R-:W-:Y:S04]  /*18960*/  BSSY B1, `(.L_x_2862) ;  /* 0x0000004000017945 */ /* 0x000fe80003800000 */
[----:B-1----:R-:W-:Y:S05]  /*18970*/  @P1 BRA `(.L_x_2863) ;  /* 0x0000000000081947 */ /* 0x002fea0003800000 */
[----:B------:R-:W1:Y:S02]  /*18980*/  SYNCS.PHASECHK.TRANS64.TRYWAIT P1, [R14+URZ+0x2a850], R5 ;  /* 0x02a850050e0075a7 */ /* 0x000e64000802017f */
[----:B-1----:R-:W-:Y:S05]  /*18990*/  @!P1 BRA `(.L_x_2864) ;  /* 0x000000e0001c9947 */ /* 0x002fea0003800000 */
.L_x_2863:
[----:B------:R-:W-:Y:S05]  /*189a0*/  BSYNC B1 ;  /* 0x0000000000017941 */ /* 0x000fea0003800000 */
.L_x_2862:
[----:B01----:R-:W-:Y:S01]  /*189b0*/  IADD3 R5, R2, 0x400, RZ ;  /* 0x0000040002057810 */ /* 0x003fe20007ffe0ff */
[----:B------:R-:W-:Y:S01]  /*189c0*/  WARPGROUP.ARRIVE ;  /* 0x00000000000079c5 */ /* 0x000fe20000000000 */
[----:B------:R-:W-:Y:S02]  /*189d0*/  MOV R9, 0x40000040 ;  /* 0x4000004000097802 */ /* 0x000fe40000000f00 */
        /* <DEDUP_REMOVED lines=45> */
.L_x_2865:
        /* <DEDUP_REMOVED lines=60> */
[----:B------:R-:W-:-:S02]  /*19070*/  IMAD R12, R12, 0x8, R2 ;  /* 0x000000080c0c7824 */ /* 0x000fc400078e0202 */
        /* <DEDUP_REMOVED lines=81> */
[----:B0-----:R-:W-:Y:S02]  /*19590*/  FMNMX.FTZ R5, R131, R5, !PT ;  /* 0x0000000583057209 */ /* 0x001fe40007810000 */
[----:B-1----:R-:W-:-:S05]  /*195a0*/  FMNMX.FTZ R15, R130, R8, !PT ;  /* 0x00000008820f7209 */ /* 0x002fca0007810000 */
[----:B------:R-:W0:Y:S01]  /*195b0*/  SHFL.BFLY PT, R9, R15, 0x2, 0x1f ;  /* 0x0c401f000f097f89 */ /* 0x000e2200000e0000 */
[----:B--2---:R-:W-:-:S05]  /*195c0*/  FMNMX.FTZ R8, R132, R5, !PT ;  /* 0x0000000584087209 */ /* 0x004fca0007810000 */
[----:B------:R-:W1:Y:S01]  /*195d0*/  SHFL.BFLY PT, R5, R8, 0x2, 0x1f ;  /* 0x0c401f0008057f89 */ /* 0x000e6200000e0000 */
[----:B0-----:R-:W-:-:S05]  /*195e0*/  FMNMX.FTZ R15, R15, R9, !PT ;  /* 0x000000090f0f7209 */ /* 0x001fca0007810000 */
[----:B------:R-:W0:Y:S01]  /*195f0*/  SHFL.BFLY PT, R9, R15, 0x1, 0x1f ;  /* 0x0c201f000f097f89 */ /* 0x000e2200000e0000 */
[----:B-1----:R-:W-:-:S05]  /*19600*/  FMNMX.FTZ R8, R8, R5, !PT ;  /* 0x0000000508087209 */ /* 0x002fca0007810000 */
[----:B------:R-:W1:Y:S01]  /*19610*/  SHFL.BFLY PT, R5, R8, 0x1, 0x1f ;  /* 0x0c201f0008057f89 */ /* 0x000e6200000e0000 */
[----:B0-----:R-:W-:Y:S02]  /*19620*/  FMNMX.FTZ R15, R15, R9, !PT ;  /* 0x000000090f0f7209 */ /* 0x001fe40007810000 */
[----:B------:R-:W-:-:S03]  /*19630*/  MOV R9, UR42 ;  /* 0x0000002a00097c02 */ /* 0x000fc60008000f00 */
[----:B------:R-:W-:Y:S01]  /*19640*/  FADD.FTZ R94, -R15, R11 ;  /* 0x0000000b0f5e7221 */ /* 0x000fe20000010100 */
[----:B-1----:R-:W-:-:S03]  /*19650*/  FMNMX.FTZ R8, R8, R5, !PT ;  /* 0x0000000508087209 */ /* 0x002fc60007810000 */
[-C--:B------:R-:W-:Y:S02]  /*19660*/  FMUL.FTZ R94, R94, R9.reuse ;  /* 0x000000095e5e7220 */ /* 0x080fe40000410000 */
[----:B------:R-:W-:Y:S01]  /*19670*/  FADD.FTZ R5, -R8, R10 ;  /* 0x0000000a08057221 */ /* 0x000fe20000010100 */
[----:B------:R-:W-:-:S03]  /*19680*/  FMUL.FTZ R10, R15, R9 ;  /* 0x000000090f0a7220 */ /* 0x000fc60000410000 */
[----:B------:R-:W-:Y:S01]  /*19690*/  MUFU.EX2 R94, R94 ;  /* 0x0000005e005e7308 */ /* 0x000fe20000000800 */
[-C--:B------:R-:W-:Y:S01]  /*196a0*/  FMUL.FTZ R5, R5, R9.reuse ;  /* 0x0000000905057220 */ /* 0x080fe20000410000 */
[-CC-:B------:R-:W-:Y:S01]  /*196b0*/  FFMA.FTZ R154, R97, R9.reuse, -R10.reuse ;  /* 0x00000009619a7223 */ /* 0x180fe2000001080a */
[-CC-:B------:R-:W-:Y:S01]  /*196c0*/  FFMA.FTZ R97, R98, R9.reuse, -R10.reuse ;  /* 0x0000000962617223 */ /* 0x180fe2000001080a */
[-C--:B------:R-:W-:Y:S01]  /*196d0*/  FMUL.FTZ R98, R8, R9.reuse ;  /* 0x0000000908627220 */ /* 0x080fe20000410000 */
[-CC-:B------:R-:W-:Y:S01]  /*196e0*/  FFMA.FTZ R156, R6, R9.reuse, -R10.reuse ;  /* 0x00000009069c7223 */ /* 0x180fe2000001080a */
[-CC-:B------:R-:W-:Y:S01]  /*196f0*/  FFMA.FTZ R135, R7, R9.reuse, -R10.reuse ;  /* 0x0000000907877223 */ /* 0x180fe2000001080a */
[-C--:B------:R-:W-:Y:S01]  /*19700*/  FFMA.FTZ R148, R101, R9.reuse, -R10 ;  /* 0x0000000965947223 */ /* 0x080fe2000001080a */
[-CC-:B------:R-:W-:Y:S01]  /*19710*/  FFMA.FTZ R157, R20, R9.reuse, -R98.reuse ;  /* 0x00000009149d7223 */ /* 0x180fe20000010862 */
[-C--:B------:R-:W-:Y:S01]  /*19720*/  FFMA.FTZ R101, R21, R9.reuse, -R98 ;  /* 0x0000000915657223 */ /* 0x080fe20000010862 */
[----:B------:R-:W-:Y:S01]  /*19730*/  MUFU.EX2 R5, R5 ;  /* 0x0000000500057308 */ /* 0x000fe20000000800 */
[-C--:B------:R-:W-:Y:S01]  /*19740*/  FFMA.FTZ R158, R88, R9.reuse, -R10 ;  /* 0x00000009589e7223 */ /* 0x080fe2000001080a */
[-C--:B------:R-:W-:Y:S01]  /*19750*/  FFMA.FTZ R159, R90, R9.reuse, -R98 ;  /* 0x000000095a9f7223 */ /* 0x080fe20000010862 */
[-C--:B------:R-:W-:Y:S01]  /*19760*/  FFMA.FTZ R134, R89, R9.reuse, -R10 ;  /* 0x0000000959867223 */ /* 0x080fe2000001080a */
[-C--:B------:R-:W-:Y:S01]  /*19770*/  FFMA.FTZ R91, R91, R9.reuse, -R98 ;  /* 0x000000095b5b7223 */ /* 0x080fe20000010862 */
[-C--:B------:R-:W-:Y:S01]  /*19780*/  FFMA.FTZ R152, R92, R9.reuse, -R10 ;  /* 0x000000095c987223 */ /* 0x080fe2000001080a */
[-C--:B------:R-:W-:Y:S01]  /*19790*/  FFMA.FTZ R153, R95, R9.reuse, -R98 ;  /* 0x000000095f997223 */ /* 0x080fe20000010862 */
[----:B------:R-:W-:Y:S01]  /*197a0*/  VIADD R95, R12, 0x2a840 ;  /* 0x0002a8400c5f7836 */ /* 0x000fe20000000000 */
[----:B------:R-:W0:Y:S01]  /*197b0*/  MUFU.EX2 R156, R156 ;  /* 0x0000009c009c7308 */ /* 0x000e220000000800 */
[-C--:B------:R-:W-:Y:S01]  /*197c0*/  FFMA.FTZ R133, R93, R9.reuse, -R10 ;  /* 0x000000095d857223 */ /* 0x080fe2000001080a */
[-CC-:B------:R-:W-:Y:S01]  /*197d0*/  FFMA.FTZ R90, R96, R9.reuse, -R98.reuse ;  /* 0x00000009605a7223 */ /* 0x180fe20000010862 */
[-C--:B------:R-:W-:Y:S01]  /*197e0*/  FFMA.FTZ R155, R99, R9.reuse, -R98 ;  /* 0x00000009639b7223 */ /* 0x080fe20000010862 */
[----:B------:R-:W-:Y:S01]  /*197f0*/  PRMT R95, R178, 0x654, R95 ;  /* 0x00000654b25f7816 */ /* 0x000fe2000000005f */
[-C--:B------:R-:W-:Y:S01]  /*19800*/  FFMA.FTZ R93, R102, R9.reuse, -R10 ;  /* 0x00000009665d7223 */ /* 0x080fe2000001080a */
[-CC-:B------:R-:W-:Y:S01]  /*19810*/  FFMA.FTZ R21, R100, R9.reuse, -R98.reuse ;  /* 0x0000000964157223 */ /* 0x180fe20000010862 */
[-CC-:B------:R-:W-:Y:S01]  /*19820*/  FFMA.FTZ R149, R103, R9.reuse, -R98.reuse ;  /* 0x0000000967957223 */ /* 0x180fe20000010862 */
[----:B------:R-:W1:Y:S01]  /*19830*/  MUFU.EX2 R157, R157 ;  /* 0x0000009d009d7308 */ /* 0x000e620000000800 */
[----:B------:R2:W-:Y:S01]  /*19840*/  SYNCS.ARRIVE.TRANS64.RED.A1T0 RZ, [R95+URZ], RZ ;  /* 0x000000ff5fff79a7 */ /* 0x0005e2000810043f */
[-CC-:B------:R-:W-:Y:S01]  /*19850*/  FFMA.FTZ R20, R104, R9.reuse, -R98.reuse ;  /* 0x0000000968147223 */ /* 0x180fe20000010862 */
[-CC-:B------:R-:W-:Y:S01]  /*19860*/  FFMA.FTZ R151, R107, R9.reuse, -R98.reuse ;  /* 0x000000096b977223 */ /* 0x180fe20000010862 */
[-CC-:B------:R-:W-:Y:S01]  /*19870*/  FFMA.FTZ R108, R108, R9.reuse, -R98.reuse ;  /* 0x000000096c6c7223 */ /* 0x180fe20000010862 */
[-CC-:B------:R-:W-:Y:S01]  /*19880*/  FFMA.FTZ R145, R111, R9.reuse, -R98.reuse ;  /* 0x000000096f917223 */ /* 0x180fe20000010862 */
[-CC-:B------:R-:W-:Y:S01]  /*19890*/  FFMA.FTZ R99, R112, R9.reuse, -R98.reuse ;  /* 0x0000000970637223 */ /* 0x180fe20000010862 */
[----:B------:R-:W-:Y:S01]  /*198a0*/  FFMA.FTZ R147, R115, R9, -R98 ;  /* 0x0000000973937223 */ /* 0x000fe20000010862 */
[----:B------:R-:W3:Y:S01]  /*198b0*/  MUFU.EX2 R135, R135 ;  /* 0x0000008700877308 */ /* 0x000ee20000000800 */
        /* <DEDUP_REMOVED lines=8> */
[----:B-1----:R-:W-:Y:S01]  /*19940*/  FFMA.FTZ R0, R5, R0, R157 ;  /* 0x0000000005007223 */ /* 0x002fe2000001009d */
[-CC-:B------:R-:W-:Y:S01]  /*19950*/  FFMA.FTZ R96, R128, R9.reuse, -R98.reuse ;  /* 0x0000000980607223 */ /* 0x180fe20000010862 */
[-CC-:B------:R-:W-:Y:S01]  /*19960*/  FFMA.FTZ R139, R131, R9.reuse, -R98.reuse ;  /* 0x00000009838b7223 */ /* 0x180fe20000010862 */
[-C--:B--2---:R-:W-:Y:S01]  /*19970*/  FFMA.FTZ R95, R132, R9.reuse, -R98 ;  /* 0x00000009845f7223 */ /* 0x084fe20000010862 */
[-CC-:B------:R-:W-:Y:S01]  /*19980*/  FFMA.FTZ R150, R105, R9.reuse, -R10.reuse ;  /* 0x0000000969967223 */ /* 0x180fe2000001080a */
[-CC-:B------:R-:W-:Y:S01]  /*19990*/  FFMA.FTZ R92, R106, R9.reuse, -R10.reuse ;  /* 0x000000096a5c7223 */ /* 0x180fe2000001080a */
[-CC-:B------:R-:W-:Y:S01]  /*199a0*/  FFMA.FTZ R144, R109, R9.reuse, -R10.reuse ;  /* 0x000000096d907223 */ /* 0x180fe2000001080a */
[----:B------:R-:W1:Y:S01]  /*199b0*/  MUFU.EX2 R158, R158 ;  /* 0x0000009e009e7308 */ /* 0x000e620000000800 */
[----:B---3--:R-:W-:Y:S01]  /*199c0*/  FADD.FTZ R3, R135, R3 ;  /* 0x0000000387037221 */ /* 0x008fe20000010000 */
[-CC-:B------:R-:W-:Y:S01]  /*199d0*/  FFMA.FTZ R89, R110, R9.reuse, -R10.reuse ;  /* 0x000000096e597223 */ /* 0x180fe2000001080a */
[-CC-:B------:R-:W-:Y:S01]  /*199e0*/  FFMA.FTZ R146, R113, R9.reuse, -R10.reuse ;  /* 0x0000000971927223 */ /* 0x180fe2000001080a */
[-CC-:B------:R-:W-:Y:S01]  /*199f0*/  FFMA.FTZ R88, R114, R9.reuse, -R10.reuse ;  /* 0x0000000972587223 */ /* 0x180fe2000001080a */
[-CC-:B------:R-:W-:Y:S01]  /*19a00*/  FFMA.FTZ R140, R117, R9.reuse, -R10.reuse ;  /* 0x00000009758c7223 */ /* 0x180fe2000001080a */
[-CC-:B------:R-:W-:Y:S01]  /*19a10*/  FFMA.FTZ R11, R118, R9.reuse, -R10.reuse ;  /* 0x00000009760b7223 */ /* 0x180fe2000001080a */
[-C--:B------:R-:W-:Y:S01]  /*19a20*/  FFMA.FTZ R142, R121, R9.reuse, -R10 ;  /* 0x00000009798e7223 */ /* 0x080fe2000001080a */
[----:B------:R-:W2:Y:S01]  /*19a30*/  MUFU.EX2 R159, R159 ;  /* 0x0000009f009f7308 */ /* 0x000ea20000000800 */
[----:B0-----:R-:W-:Y:S01]  /*19a40*/  FADD.FTZ R98, R101, R0 ;  /* 0x0000000065627221 */ /* 0x001fe20000010000 */
[-CC-:B------:R-:W-:Y:S01]  /*19a50*/  FFMA.FTZ R7, R122, R9.reuse, -R10.reuse ;  /* 0x000000097a077223 */ /* 0x180fe2000001080a */
[-CC-:B------:R-:W-:Y:S01]  /*19a60*/  FFMA.FTZ R136, R125, R9.reuse, -R10.reuse ;  /* 0x000000097d887223 */ /* 0x180fe2000001080a */
[-CC-:B------:R-:W-:Y:S01]  /*19a70*/  FFMA.FTZ R6, R126, R9.reuse, -R10.reuse ;  /* 0x000000097e067223 */ /* 0x180fe2000001080a */
[-CC-:B------:R-:W-:Y:S01]  /*19a80*/  FFMA.FTZ R138, R129, R9.reuse, -R10.reuse ;  /* 0x00000009818a7223 */ /* 0x180fe2000001080a */
[----:B------:R-:W-:-:S02]  /*19a90*/  FFMA.FTZ R10, R130, R9, -R10 ;  /* 0x00000009820a7223 */ /* 0x000fc4000001080a */
        /* <DEDUP_REMOVED lines=88> */
.L_x_2866:
[C---:B------:R-:W-:Y:S01]  /*1a020*/  ISETP.GT.AND P1, PT, R13.reuse, R185, PT ;  /* 0x000000b90d00720c */ /* 0x040fe20003f24270 */
[----:B------:R-:W-:Y:S01]  /*1a030*/  VIADD R13, R13, 0xffffffff ;  /* 0xffffffff0d0d7836 */ /* 0x000fe20000000000 */
[----:B------:R-:W-:Y:S02]  /*1a040*/  IADD3 R14, R14, 0x2a860, RZ ;  /* 0x0002a8600e0e7810 */ /* 0x000fe40007ffe0ff */
[----:B------:R-:W-:Y:S02]  /*1a050*/  F2FP.F16.F32.PACK_AB R140, R11, R140 ;  /* 0x0000008c0b8c723e */ /* 0x000fe400000000ff */
[----:B------:R-:W-:Y:S02]  /*1a060*/  PRMT R14, R178, 0x654, R14 ;  /* 0x00000654b20e7816 */ /* 0x000fe4000000000e */
[----:B------:R-:W-:Y:S01]  /*1a070*/  F2FP.F16.F32.PACK_AB R142, R7, R142 ;  /* 0x0000008e078e723e */ /* 0x000fe200000000ff */
[----:B------:R-:W-:Y:S01]  /*1a080*/  IMAD.MOV.U32 R7, RZ, RZ, R162 ;  /* 0x000000ffff077224 */ /* 0x000fe200078e00a2 */
[----:B------:R0:W-:Y:S01]  /*1a090*/  SYNCS.ARRIVE.TRANS64.RED.A1T0 RZ, [R14+URZ], RZ ;  /* 0x000000ff0eff79a7 */ /* 0x0001e2000810043f */
        /* <DEDUP_REMOVED lines=25> */
[----:B0-----:R-:W-:Y:S06]  /*1a230*/  @P1 BRA `(.L_x_2867) ;  /* 0xffffffd800581947 */ /* 0x001fec000383ffff */
.L_x_2854:
[----:B------:R-:W-:Y:S05]  /*1a240*/  BSYNC B0 ;  /* 0x0000000000007941 */ /* 0x000fea0003800000 */
.L_x_2853:
        /* <DEDUP_REMOVED lines=67> */
.L_x_2868:
[----:B------:R-:W-:Y:S02]  /*1a680*/  LEA R6, R162, R2, 0x3 ;  /* 0x00000002a2067211 */ /* 0x000fe400078e18ff */
[----:B------:R-:W-:-:S04]  /*1a690*/  SHF.L.U32 R5, R168, 0x1f, RZ ;  /* 0x0000001fa8057819 */ /* 0x000fc800000006ff */
[----:B------:R0:W1:Y:S01]  /*1a6a0*/  SYNCS.PHASECHK.TRANS64.TRYWAIT P1, [R6+URZ+0x2a850], R5 ;  /* 0x02a85005060075a7 */ /* 0x000062000802017f */
[----:B------:R-:W-:Y:S05]  /*1a6b0*/  @!P0 BRA `(.L_x_2869) ;  /* 0x0000000000048947 */ /* 0x000fea0003800000 */
[----:B------:R-:W-:Y:S01]  /*1a6c0*/  BPT.TRAP 0x1 ;  /* 0x000000040000795c */ /* 0x000fe20000300000 */
.L_x_2869:
        /* <DEDUP_REMOVED lines=9> */
.L_x_2871:
[----:B------:R-:W-:Y:S05]  /*1a760*/  BSYNC B0 ;  /* 0x0000000000007941 */ /* 0x000fea0003800000 */
.L_x_2870:
[----:B------:R-:W-:Y:S01]  /*1a770*/  IMAD.MOV.U32 R4, RZ, RZ, R2 ;  /* 0x000000ffff047224 */ /* 0x000fe200078e0002 */
[----:B01----:R-:W-:Y:S01]  /*1a780*/  MOV R5, 0x40000040 ;  /* 0x4000004000057802 */ /* 0x003fe20000000f00 */
        /* <DEDUP_REMOVED lines=39> */
[----:B------:R-:W0:Y:S02]  /*1aa00*/  SHFL.BFLY PT, R5, R0, 0x2, 0x1f ;  /* 0x0c401f0000057f89 */ /* 0x000e2400000e0000 */
[----:B0-----:R-:W-:Y:S01]  /*1aa10*/  FADD.FTZ R7, R5, R0 ;  /* 0x0000000005077221 */ /* 0x001fe20000010000 */
[----:B------:R-:W-:Y:S01]  /*1aa20*/  IMAD.MOV.U32 R0, RZ, RZ, -0x800000 ;  /* 0xff800000ff007424 */ /* 0x000fe200078e00ff */
[----:B------:R-:W0:Y:S04]  /*1aa30*/  SHFL.BFLY PT, R5, R4, 0x1, 0x1f ;  /* 0x0c201f0004057f89 */ /* 0x000e2800000e0000 */
[----:B------:R-:W1:Y:S01]  /*1aa40*/  SHFL.BFLY PT, R2, R7, 0x1, 0x1f ;  /* 0x0c201f0007027f89 */ /* 0x000e6200000e0000 */
[----:B0-----:R-:W-:Y:S01]  /*1aa50*/  FADD.FTZ R12, R4, R5 ;  /* 0x00000005040c7221 */ /* 0x001fe20000010000 */
[----:B------:R-:W-:-:S02]  /*1aa60*/  IMAD.MOV.U32 R5, RZ, RZ, RZ ;  /* 0x000000ffff057224 */ /* 0x000fc400078e00ff */
[----:B-1----:R-:W-:Y:S02]  /*1aa70*/  FADD.FTZ R13, R7, R2 ;  /* 0x00000002070d7221 */ /* 0x002fe40000010000 */
        /* <DEDUP_REMOVED lines=19> */
.L_x_2873:
        /* <DEDUP_REMOVED lines=37> */
[----:B------:R-:W-:Y:S01]  /*1ae00*/  SEL R5, RZ, 0x1, P1 ;  /* 0x00000001ff057807 */ /* 0x000fe20000800000 */
[-C--:B0-----:R-:W-:Y:S01]  /*1ae10*/  FMUL.FTZ R96, R26, R2.reuse ;  /* 0x000000021a607220 */ /* 0x081fe20000410000 */
        /* <DEDUP_REMOVED lines=34> */
[----:B--2---:R-:W-:-:S07]  /*1b040*/  SEL R162, R162, RZ, P1 ;  /* 0x000000ffa2a27207 */ /* 0x004fce0000800000 */
.L_x_2774:
[----:B------:R-:W2:Y:S08]  /*1b050*/  S2UR UR4, SR_CgaCtaId ;  /* 0x00000000000479c3 */ /* 0x000eb00000008800 */
[----:B------:R-:W-:Y:S01]  /*1b060*/  BAR.SYNC.DEFER_BLOCKING 0x5, 0x180 ;  /* 0x0146000000007b1d */ /* 0x000fe20000010000 */
[----:B------:R-:W-:-:S05]  /*1b070*/  MOV R5, 0x400 ;  /* 0x0000040000057802 */ /* 0x000fca0000000f00 */
[----:B------:R-:W-:Y:S01]  /*1b080*/  BSSY B0, `(.L_x_2874) ;  /* 0x00002d5000007945 */ /* 0x000fe20003800000 */
[----:B--2---:R-:W-:-:S04]  /*1b090*/  MOV R178, UR4 ;  /* 0x0000000400b27c02 */ /* 0x004fc80008000f00 */
[----:B------:R-:W-:-:S05]  /*1b0a0*/  LEA R2, R178, R5, 0x18 ;  /* 0x00000005b2027211 */ /* 0x000fca00078ec0ff */
[----:B------:R2:W3:Y:S01]  /*1b0b0*/  LDS.128 R4, [R2+0x2a8d0] ;  /* 0x02a8d00002047984 */ /* 0x0004e20000000c00 */
[----:B------:R-:W-:Y:S06]  /*1b0c0*/  BAR.ARV 0x4, 0x180 ;  /* 0x0106000000007b1d */ /* 0x000fec0000002000 */
[----:B------:R-:W-:Y:S05]  /*1b0d0*/  @P0 BRA `(.L_x_2875) ;  /* 0x0000002000580947 */ /* 0x000fea0003800000 */
[----:B------:R-:W4:Y:S01]  /*1b0e0*/  LDL R8, [R1+0x5c] ;  /* 0x00005c0001087983 */ /* 0x000f220000100800 */
[----:B------:R-:W-:Y:S01]  /*1b0f0*/  F2FP.F16.F32.PACK_AB R36, R95, R94 ;  /* 0x0000005e5f24723e */ /* 0x000fe200000000ff */
[----:B------:R-:W-:Y:S01]  /*1b100*/  ULDC.64 UR6, c[0x0][0xc00] ;  /* 0x0003000000067ab9 */ /* 0x000fe20000000a00 */
[----:B------:R-:W-:Y:S01]  /*1b110*/  ULDC.64 UR4, c[0x0][0xc08] ;  /* 0x0003020000047ab9 */ /* 0x000fe20000000a00 */
[----:B------:R-:W0:Y:S01]  /*1b120*/  S2R R9, SR_SWINHI ;  /* 0x0000000000097919 */ /* 0x000e220000002f00 */
[----:B------:R-:W-:Y:S02]  /*1b130*/  MOV R72, R2 ;  /* 0x0000000200487202 */ /* 0x000fe40000000f00 */
[----:B0-----:R-:W-:Y:S01]  /*1b140*/  MOV R73, R9 ;  /* 0x0000000900497202 */ /* 0x001fe20000000f00 */
[----:B------:R-:W-:Y:S02]  /*1b150*/  BAR.SYNC.DEFER_BLOCKING 0x1, 0x100 ;  /* 0x0044000000007b1d */ /* 0x000fe40000010000 */
[----:B----4-:R-:W-:-:S03]  /*1b160*/  IMAD.WIDE R12, R8, 0x2, R72 ;  /* 0x00000002080c7825 */ /* 0x010fc600078e0248 */
[C---:B------:R-:W-:Y:S02]  /*1b170*/  LOP3.LUT R15, R12.reuse, 0x380, RZ, 0xc0, !PT ;  /* 0x000003800c0f7812 */ /* 0x040fe400078ec0ff */
[C---:B------:R-:W-:Y:S02]  /*1b180*/  IADD3 R35, P6, R12.reuse, 0x20, RZ ;  /* 0x000000200c237810 */ /* 0x040fe40007fde0ff */
[----:B------:R-:W-:Y:S02]  /*1b190*/  SHF.R.U64 R15, R15, 0x3, RZ ;  /* 0x000000030f0f7819 */ /* 0x000fe400000012ff */
[C---:B------:R-:W-:Y:S01]  /*1b1a0*/  IADD3 R39, P4, R12.reuse, 0x60, RZ ;  /* 0x000000600c277810 */ /* 0x040fe20007f9e0ff */
[----:B------:R-:W-:Y:S01]  /*1b1b0*/  IMAD.X R9, RZ, RZ, R13, P6 ;  /* 0x000000ffff097224 */ /* 0x000fe200030e060d */
[C---:B------:R-:W-:Y:S02]  /*1b1c0*/  IADD3 R26, P3, R12.reuse, 0x4000, RZ ;  /* 0x000040000c1a7810 */ /* 0x040fe40007f7e0ff */
[----:B------:R-:W-:-:S02]  /*1b1d0*/  IADD3 R37, P5, R12, 0x40, RZ ;  /* 0x000000400c257810 */ /* 0x000fc40007fbe0ff */
[----:B---3--:R-:W-:Y:S01]  /*1b1e0*/  LOP3.LUT R4, R35, 0x380, RZ, 0xc0, !PT ;  /* 0x0000038023047812 */ /* 0x008fe200078ec0ff */
[--C-:B------:R-:W-:Y:S01]  /*1b1f0*/  IMAD.X R27, RZ, RZ, R13.reuse, P3 ;  /* 0x000000ffff1b7224 */ /* 0x100fe200018e060d */
[C---:B------:R-:W-:Y:S01]  /*1b200*/  IADD3 R105, P2, R12.reuse, 0x4020, RZ ;  /* 0x000040200c697810 */ /* 0x040fe20007f5e0ff */
[--C-:B------:R-:W-:Y:S01]  /*1b210*/  IMAD.X R11, RZ, RZ, R13.reuse, P5 ;  /* 0x000000ffff0b7224 */ /* 0x100fe200028e060d */
[C---:B------:R-:W-:Y:S02]  /*1b220*/  IADD3 R107, P1, R12.reuse, 0x4040, RZ ;  /* 0x000040400c6b7810 */ /* 0x040fe40007f3e0ff */
[----:B------:R-:W-:Y:S01]  /*1b230*/  IADD3 R109, P0, R12, 0x4060, RZ ;  /* 0x000040600c6d7810 */ /* 0x000fe20007f1e0ff */
[--C-:B------:R-:W-:Y:S01]  /*1b240*/  IMAD.X R29, RZ, RZ, R13.reuse, P2 ;  /* 0x000000ffff1d7224 */ /* 0x100fe200010e060d */
[----:B------:R-:W-:Y:S02]  /*1b250*/  LOP3.LUT R12, R15, R12, RZ, 0x3c, !PT ;  /* 0x0000000c0f0c7212 */ /* 0x000fe400078e3cff */
[----:B------:R-:W-:Y:S01]  /*1b260*/  LOP3.LUT R14, R39, 0x380, RZ, 0xc0, !PT ;  /* 0x00000380270e7812 */ /* 0x000fe200078ec0ff */
[----:B------:R-:W-:Y:S01]  /*1b270*/  IMAD.X R33, RZ, RZ, R13, P0 ;  /* 0x000000ffff217224 */ /* 0x000fe200000e060d */
[----:B------:R-:W-:-:S02]  /*1b280*/  LOP3.LUT R15, R26, 0x380, RZ, 0xc0, !PT ;  /* 0x000003801a0f7812 */ /* 0x000fc400078ec0ff */
[----:B------:R-:W-:Y:S02]  /*1b290*/  LOP3.LUT R10, R37, 0x380, RZ, 0xc0, !PT ;  /* 0x00000380250a7812 */ /* 0x000fe400078ec0ff */
[----:B------:R-:W-:Y:S02]  /*1b2a0*/  SHF.R.U64 R4, R4, 0x3, RZ ;  /* 0x0000000304047819 */ /* 0x000fe400000012ff */
[----:B------:R-:W-:Y:S02]  /*1b2b0*/  SHF.R.U64 R14, R14, 0x3, RZ ;  /* 0x000000030e0e7819 */ /* 0x000fe400000012ff */
[----:B------:R-:W-:Y:S02]  /*1b2c0*/  SHF.R.U64 R15, R15, 0x3, RZ ;  /* 0x000000030f0f7819 */ /* 0x000fe400000012ff */
[----:B------:R-:W-:Y:S02]  /*1b2d0*/  SHF.R.U64 R10, R10, 0x3, RZ ;  /* 0x000000030a0a7819 */ /* 0x000fe400000012ff */
[----:B------:R-:W-:-:S02]  /*1b2e0*/  LOP3.LUT R8, R4, R35, RZ, 0x3c, !PT ;  /* 0x0000002304087212 */ /* 0x000fc400078e3cff */
[----:B------:R-:W-:Y:S02]  /*1b2f0*/  LOP3.LUT R4, R105, 0x380, RZ, 0xc0, !PT ;  /* 0x0000038069047812 */ /* 0x000fe400078ec0ff */
[----:B------:R-:W-:Y:S02]  /*1b300*/  LOP3.LUT R30, R107, 0x380, RZ, 0xc0, !PT ;  /* 0x000003806b1e7812 */ /* 0x000fe400078ec0ff */
[-C--:B------:R-:W-:Y:S02]  /*1b310*/  IADD3.X R25, RZ, R13.reuse, RZ, P4, !PT ;  /* 0x0000000dff197210 */ /* 0x080fe400027fe4ff */
[----:B------:R-:W-:Y:S02]  /*1b320*/  IADD3.X R31, RZ, R13, RZ, P1, !PT ;  /* 0x0000000dff1f7210 */ /* 0x000fe40000ffe4ff */
[----:B------:R-:W-:Y:S02]  /*1b330*/  LOP3.LUT R24, R14, R39, RZ, 0x3c, !PT ;  /* 0x000000270e187212 */ /* 0x000fe400078e3cff */
[----:B------:R-:W-:-:S02]  /*1b340*/  LOP3.LUT R26, R15, R26, RZ, 0x3c, !PT ;  /* 0x0000001a0f1a7212 */ /* 0x000fc400078e3cff */
[----:B------:R-:W-:Y:S02]  /*1b350*/  MOV R34, R12 ;  /* 0x0000000c00227202 */ /* 0x000fe40000000f00 */
[----:B------:R-:W-:Y:S02]  /*1b360*/  LOP3.LUT R32, R109, 0x380, RZ, 0xc0, !PT ;  /* 0x000003806d207812 */ /* 0x000fe400078ec0ff */
[----:B------:R-:W-:Y:S02]  /*1b370*/  LOP3.LUT R10, R10, R37, RZ, 0x3c, !PT ;  /* 0x000000250a0a7212 */ /* 0x000fe400078e3cff */
[----:B------:R-:W-:Y:S02]  /*1b380*/  F2FP.F16.F32.PACK_AB R12, R21, R20 ;  /* 0x00000014150c723e */ /* 0x000fe400000000ff */
[----:B------:R-:W-:Y:S02]  /*1b390*/  F2FP.F16.F32.PACK_AB R13, R97, R96 ;  /* 0x00000060610d723e */ /* 0x000fe400000000ff */
[----:B------:R-:W-:-:S02]  /*1b3a0*/  F2FP.F16.F32.PACK_AB R14, R89, R88 ;  /* 0x00000058590e723e */ /* 0x000fc400000000ff */
[----:B------:R-:W-:Y:S02]  /*1b3b0*/  F2FP.F16.F32.PACK_AB R15, R99, R98 ;  /* 0x00000062630f723e */ /* 0x000fe400000000ff */
[----:B------:R-:W-:Y:S02]  /*1b3c0*/  SHF.R.U64 R4, R4, 0x3, RZ ;  /* 0x0000000304047819 */ /* 0x000fe400000012ff */
[----:B------:R-:W-:Y:S01]  /*1b3d0*/  SHF.R.U64 R30, R30, 0x3, RZ ;  /* 0x000000031e1e7819 */ /* 0x000fe200000012ff */
[----:B------:R0:W-:Y:S01]  /*1b3e0*/  STSM.16.M88.4 [R34], R12 ;  /* 0x0000000c22007844 */ /* 0x0001e20000000200 */
[----:B------:R-:W-:Y:S02]  /*1b3f0*/  SHF.R.U64 R32, R32, 0x3, RZ ;  /* 0x0000000320207819 */ /* 0x000fe400000012ff */
[----:B------:R-:W-:Y:S02]  /*1b400*/  MOV R37, R8 ;  /* 0x0000000800257202 */ /* 0x000fe40000000f00 */
[----:B------:R-:W-:-:S02]  /*1b410*/  MOV R38, R10 ;  /* 0x0000000a00267202 */ /* 0x000fc40000000f00 */
[----:B-1----:R-:W-:Y:S02]  /*1b420*/  LOP3.LUT R28, R4, R105, RZ, 0x3c, !PT ;  /* 0x00000069041c7212 */ /* 0x002fe400078e3cff */
[----:B------:R-:W-:Y:S02]  /*1b430*/  F2FP.F16.F32.PACK_AB R8, R91, R90 ;  /* 0x0000005a5b08723e */ /* 0x000fe400000000ff */
[----:B------:R-:W-:Y:S02]  /*1b440*/  F2FP.F16.F32.PACK_AB R9, R101, R100 ;  /* 0x000000646509723e */ /* 0x000fe400000000ff */
[----:B------:R-:W-:Y:S02]  /*1b450*/  F2FP.F16.F32.PACK_AB R10, R93, R92 ;  /* 0x0000005c5d0a723e */ /* 0x000fe400000000ff */
[----:B------:R-:W-:Y:S02]  /*1b460*/  F2FP.F16.F32.PACK_AB R11, R103, R102 ;  /* 0x00000066670b723e */ /* 0x000fe400000000ff */
[----:B------:R-:W-:-:S02]  /*1b470*/  LOP3.LUT R30, R30, R107, RZ, 0x3c, !PT ;  /* 0x0000006b1e1e7212 */ /* 0x000fc400078e3cff */
[----:B------:R-:W-:Y:S01]  /*1b480*/  MOV R39, R24 ;  /* 0x0000001800277202 */ /* 0x000fe20000000f00 */
[----:B------:R-:W-:Y:S01]  /*1b490*/  STSM.16.M88.4 [R37], R8 ;  /* 0x0000000825007844 */ /* 0x000fe20000000200 */
[----:B------:R-:W-:Y:S02]  /*1b4a0*/  MOV R4, R26 ;  /* 0x0000001a00047202 */ /* 0x000fe40000000f00 */
[----:B0-----:R-:W-:Y:S02]  /*1b4b0*/  F2FP.F16.F32.PACK_AB R12, R41, R40 ;  /* 0x00000028290c723e */ /* 0x001fe400000000ff */
[----:B------:R-:W-:Y:S02]  /*1b4c0*/  F2FP.F16.F32.PACK_AB R13, R43, R42 ;  /* 0x0000002a2b0d723e */ /* 0x000fe400000000ff */
[----:B------:R-:W-:Y:S02]  /*1b4d0*/  F2FP.F16.F32.PACK_AB R14, R45, R44 ;  /* 0x0000002c2d0e723e */ /* 0x000fe400000000ff */
[----:B------:R-:W-:-:S02]  /*1b4e0*/  F2FP.F16.F32.PACK_AB R15, R47, R46 ;  /* 0x0000002e2f0f723e */ /* 0x000fc400000000ff */
[----:B------:R-:W-:Y:S02]  /*1b4f0*/  LOP3.LUT R32, R32, R109, RZ, 0x3c, !PT ;  /* 0x0000006d20207212 */ /* 0x000fe400078e3cff */
[----:B------:R-:W-:Y:S01]  /*1b500*/  F2FP.F16.F32.PACK_AB R24, R49, R48 ;  /* 0x000000303118723e */ /* 0x000fe200000000ff */
[----:B------:R-:W-:Y:S01]  /*1b510*/  STSM.16.M88.4 [R38], R12 ;  /* 0x0000000c26007844 */ /* 0x000fe20000000200 */
[----:B------:R-:W-:Y:S02]  /*1b520*/  F2FP.F16.F32.PACK_AB R25, R51, R50 ;  /* 0x000000323319723e */ /* 0x000fe400000000ff */
[----:B------:R-:W-:Y:S02]  /*1b530*/  F2FP.F16.F32.PACK_AB R26, R53, R52 ;  /* 0x00000034351a723e */ /* 0x000fe400000000ff */
[----:B------:R-:W-:Y:S02]  /*1b540*/  F2FP.F16.F32.PACK_AB R27, R55, R54 ;  /* 0x00000036371b723e */ /* 0x000fe400000000ff */
[----:B------:R-:W-:-:S02]  /*1b550*/  MOV R104, R28 ;  /* 0x0000001c00687202 */ /* 0x000fc40000000f00 */
[----:B------:R-:W-:Y:S01]  /*1b560*/  MOV R106, R30 ;  /* 0x0000001e006a7202 */ /* 0x000fe20000000f00 */
[----:B------:R0:W-:Y:S01]  /*1b570*/  STSM.16.M88.4 [R39], R24 ;  /* 0x0000001827007844 */ /* 0x0001e20000000200 */
[----:B------:R-:W-:Y:S02]  /*1b580*/  F2FP.F16.F32.PACK_AB R28, R57, R56 ;  /* 0x00000038391c723e */ /* 0x000fe400000000ff */
[----:B------:R-:W-:Y:S02]  /*1b590*/  F2FP.F16.F32.PACK_AB R29, R59, R58 ;  /* 0x0000003a3b1d723e */ /* 0x000fe400000000ff */
[----:B------:R-:W-:Y:S02]  /*1b5a0*/  F2FP.F16.F32.PACK_AB R30, R61, R60 ;  /* 0x0000003c3d1e723e */ /* 0x000fe400000000ff */
[----:B------:R-:W-:Y:S02]  /*1b5b0*/  F2FP.F16.F32.PACK_AB R31, R63, R62 ;  /* 0x0000003e3f1f723e */ /* 0x000fe400000000ff */
[----:B------:R-:W-:-:S02]  /*1b5c0*/  MOV R105, R32 ;  /* 0x0000002000697202 */ /* 0x000fc40000000f00 */
[----:B------:R-:W-:Y:S01]  /*1b5d0*/  F2FP.F16.F32.PACK_AB R32, R65, R64 ;  /* 0x000000404120723e */ /* 0x000fe200000000ff */
[----:B------:R1:W-:Y:S01]  /*1b5e0*/  STSM.16.M88.4 [R4], R28 ;  /* 0x0000001c04007844 */ /* 0x0003e20000000200 */
[----:B------:R-:W-:Y:S02]  /*1b5f0*/  F2FP.F16.F32.PACK_AB R33, R67, R66 ;  /* 0x000000424321723e */ /* 0x000fe400000000ff */
[----:B------:R-:W-:Y:S01]  /*1b600*/  F2FP.F16.F32.PACK_AB R34, R69, R68 ;  /* 0x000000444522723e */ /* 0x000fe200000000ff */
[----:B0-----:R-:W0:Y:S01]  /*1b610*/  LDC.64 R26, c[0x0][0xba8] ;  /* 0x0002ea00ff1a7b82 */ /* 0x001e220000000a00 */
[----:B------:R-:W-:Y:S02]  /*1b620*/  F2FP.F16.F32.PACK_AB R35, R71, R70 ;  /* 0x000000464723723e */ /* 0x000fe400000000ff */
[----:B------:R-:W-:Y:S02]  /*1b630*/  F2FP.F16.F32.PACK_AB R37, R75, R74 ;  /* 0x0000004a4b25723e */ /* 0x000fe400000000ff */
[----:B------:R-:W-:Y:S01]  /*1b640*/  F2FP.F16.F32.PACK_AB R38, R77, R76 ;  /* 0x0000004c4d26723e */ /* 0x000fe200000000ff */
[----:B------:R-:W-:Y:S01]  /*1b650*/  STSM.16.M88.4 [R104], R32 ;  /* 0x0000002068007844 */ /* 0x000fe20000000200 */
[----:B------:R-:W-:-:S02]  /*1b660*/  F2FP.F16.F32.PACK_AB R39, R79, R78 ;  /* 0x0000004e4f27723e */ /* 0x000fc400000000ff */
[----:B------:R-:W-:Y:S02]  /*1b670*/  F2FP.F16.F32.PACK_AB R8, R81, R80 ;  /* 0x000000505108723e */ /* 0x000fe400000000ff */
[----:B------:R-:W-:Y:S01]  /*1b680*/  F2FP.F16.F32.PACK_AB R9, R83, R82 ;  /* 0x000000525309723e */ /* 0x000fe200000000ff */
[----:B------:R-:W-:Y:S01]  /*1b690*/  STSM.16.M88.4 [R106], R36 ;  /* 0x000000246a007844 */ /* 0x000fe20000000200 */
[----:B------:R-:W-:Y:S01]  /*1b6a0*/  F2FP.F16.F32.PACK_AB R10, R85, R84 ;  /* 0x00000054550a723e */ /* 0x000fe200000000ff */
[----:B-1----:R-:W-:Y:S01]  /*1b6b0*/  IMAD.MOV.U32 R4, RZ, RZ, RZ ;  /* 0x000000ffff047224 */ /* 0x002fe200078e00ff */
[----:B------:R-:W-:Y:S02]  /*1b6c0*/  F2FP.F16.F32.PACK_AB R11, R87, R86 ;  /* 0x00000056570b723e */ /* 0x000fe400000000ff */
[----:B------:R-:W-:Y:S02]  /*1b6d0*/  ISETP.NE.U32.AND P0, PT, RZ, UR6, PT ;  /* 0x00000006ff007c0c */ /* 0x000fe4000bf05070 */
[----:B------:R-:W-:Y:S01]  /*1b6e0*/  IADD3 R12, P1, R203, UR6, RZ ;  /* 0x00000006cb0c7c10 */ /* 0x000fe2000ff3e0ff */
[----:B------:R1:W-:Y:S01]  /*1b6f0*/  STSM.16.M88.4 [R105], R8 ;  /* 0x0000000869007844 */ /* 0x0003e20000000200 */
[----:B------:R-:W-:Y:S01]  /*1b700*/  BAR.SYNC.DEFER_BLOCKING 0x1, 0x100 ;  /* 0x0044000000007b1d */ /* 0x000fe20000010000 */
[----:B------:R-:W-:-:S02]  /*1b710*/  ISETP.NE.AND.EX P0, PT, RZ, UR7, PT, P0 ;  /* 0x00000007ff007c0c */ /* 0x000fc4000bf05300 */
[----:B------:R-:W-:Y:S01]  /*1b720*/  IADD3.X R13, R204, UR7, RZ, P1, !PT ;  /* 0x00000007cc0d7c10 */ /* 0x000fe20008ffe4ff */
[----:B------:R-:W-:-:S04]  /*1b730*/  IMAD.MOV.U32 R30, RZ, RZ, 0x9b8 ;  /* 0x000009b8ff1e7424 */ /* 0x000fc800078e00ff */
[----:B-1----:R-:W1:Y:S06]  /*1b740*/  LDC R105, c[0x0][0xbe8] ;  /* 0x0002fa00ff697b82 */ /* 0x002e6c0000000800 */
[----:B------:R-:W3:Y:S01]  /*1b750*/  @P0 LDG.E R4, desc[UR60][R12.64] ;  /* 0x0000003c0c040981 */ /* 0x000ee2000c1e1900 */
[----:B------:R-:W-:-:S04]  /*1b760*/  ISETP.NE.U32.AND P1, PT, RZ, UR4, PT ;  /* 0x00000004ff007c0c */ /* 0x000fc8000bf25070 */
[----:B------:R-:W-:-:S13]  /*1b770*/  ISETP.NE.AND.EX P1, PT, RZ, UR5, PT, P1 ;  /* 0x00000005ff007c0c */ /* 0x000fda000bf25310 */
[----:B------:R-:W-:Y:S01]  /*1b780*/  @P1 IADD3 R8, P2, R203, UR4, RZ ;  /* 0x00000004cb081c10 */ /* 0x000fe2000ff5e0ff */
[----:B------:R-:W-:Y:S02]  /*1b790*/  ULDC UR4, c[0x0][0xa88] ;  /* 0x0002a20000047ab9 */ /* 0x000fe40000000800 */
[----:B------:R-:W-:Y:S01]  /*1b7a0*/  MOV R104, UR4 ;  /* 0x0000000400687c02 */ /* 0x000fe20008000f00 */
[----:B------:R-:W-:Y:S01]  /*1b7b0*/  ULDC UR4, c[0x0][0xad4] ;  /* 0x0002b50000047ab9 */ /* 0x000fe20000000800 */
[----:B------:R-:W-:Y:S02]  /*1b7c0*/  @P1 IADD3.X R9, R204, UR5, RZ, P2, !PT ;  /* 0x00000005cc091c10 */ /* 0x000fe400097fe4ff */
[----:B------:R-:W-:Y:S02]  /*1b7d0*/  ISETP.NE.AND P2, PT, R201, RZ, PT ;  /* 0x000000ffc900720c */ /* 0x000fe40003f45270 */
[----:B-1----:R-:W-:Y:S01]  /*1b7e0*/  ISETP.NE.AND P4, PT, R105, 0x1, PT ;  /* 0x000000016900780c */ /* 0x002fe20003f85270 */
[----:B------:R1:W5:Y:S01]  /*1b7f0*/  @P1 LDG.E R104, desc[UR60][R8.64] ;  /* 0x0000003c08681981 */ /* 0x000362000c1e1900 */
[----:B------:R-:W-:Y:S01]  /*1b800*/  SEL R201, R201, UR4, P2 ;  /* 0x00000004c9c97c07 */ /* 0x000fe20009000000 */
[----:B------:R-:W-:Y:S01]  /*1b810*/  IMAD.IADD R28, R191, 0x1, R186 ;  /* 0x00000001bf1c7824 */ /* 0x000fe200078e02ba */
[----:B------:R-:W-:-:S02]  /*1b820*/  ISETP.NE.U32.AND P2, PT, RZ, UR6, PT ;  /* 0x00000006ff007c0c */ /* 0x000fc4000bf45070 */
[----:B------:R-:W-:Y:S02]  /*1b830*/  ISETP.GT.AND P3, PT, R201, 0x1, PT ;  /* 0x00000001c900780c */ /* 0x000fe40003f64270 */
[----:B------:R-:W-:Y:S02]  /*1b840*/  ISETP.NE.AND.EX P2, PT, RZ, UR7, PT, P2 ;  /* 0x00000007ff007c0c */ /* 0x000fe4000bf45320 */
[----:B------:R-:W-:Y:S02]  /*1b850*/  SEL R30, R30, 0x978, P3 ;  /* 0x000009781e1e7807 */ /* 0x000fe40001800000 */
[----:B------:R-:W-:Y:S01]  /*1b860*/  SEL R202, R202, RZ, !P2 ;  /* 0x000000ffcaca7207 */ /* 0x000fe20005000000 */
[----:B------:R-:W4:Y:S01]  /*1b870*/  @P4 LDC R33, c[0x0][0xbec] ;  /* 0x0002fb00ff214b82 */ /* 0x000f220000000800 */
[----:B------:R-:W-:Y:S02]  /*1b880*/  SEL R223, R223, RZ, !P2 ;  /* 0x000000ffdfdf7207 */ /* 0x000fe40005000000 */
[----:B------:R-:W-:-:S05]  /*1b890*/  SEL R29, R207, RZ, P3 ;  /* 0x000000ffcf1d7207 */ /* 0x000fca0001800000 */
[----:B------:R-:W2:Y:S08]  /*1b8a0*/  LDC.64 R10, c[0x0][R30+0x220] ;  /* 0x000088001e0a7b82 */ /* 0x000eb00000000a00 */
[----:B------:R-:W4:Y:S08]  /*1b8b0*/  LDC.64 R14, c[0x0][R30+0x218] ;  /* 0x000086001e0e7b82 */ /* 0x000f300000000a00 */
[----:B------:R-:W4:Y:S08]  /*1b8c0*/  LDC.64 R24, c[0x0][R30+0x228] ;  /* 0x00008a001e187b82 */ /* 0x000f300000000a00 */
[----:B-1----:R-:W1:Y:S08]  /*1b8d0*/  LDC.64 R8, c[0x0][R30+0x210] ;  /* 0x000084001e087b82 */ /* 0x002e700000000a00 */
[----:B------:R-:W1:Y:S08]  /*1b8e0*/  @P4 LDC R35, c[0x0][0xbf0] ;  /* 0x0002fc00ff234b82 */ /* 0x000e700000000800 */
[----:B0-----:R-:W0:Y:S01]  /*1b8f0*/  @!P3 LDC R26, c[0x0][0xb50] ;  /* 0x0002d400ff1abb82 */ /* 0x001e220000000800 */
[----:B--2---:R-:W-:-:S07]  /*1b900*/  IMAD R11, R11, R202, RZ ;  /* 0x000000ca0b0b7224 */ /* 0x004fce00078e02ff */
[----:B------:R-:W2:Y:S01]  /*1b910*/  @!P3 LDC R27, c[0x0][0xb54] ;  /* 0x0002d500ff1bbb82 */ /* 0x000ea20000000800 */
[C---:B------:R-:W-:Y:S02]  /*1b920*/  IMAD R223, R10.reuse, R223, R11 ;  /* 0x000000df0adf7224 */ /* 0x040fe400078e020b */
[----:B------:R-:W-:-:S04]  /*1b930*/  IMAD.WIDE.U32 R10, R10, R202, RZ ;  /* 0x000000ca0a0a7225 */ /* 0x000fc800078e00ff */
[-C--:B----4-:R-:W-:Y:S02]  /*1b940*/  IMAD R31, R15, R165.reuse, RZ ;  /* 0x000000a50f1f7224 */ /* 0x090fe400078e02ff */
[----:B------:R-:W-:-:S04]  /*1b950*/  IMAD.WIDE.U32 R14, R14, R165, RZ ;  /* 0x000000a50e0e7225 */ /* 0x000fc800078e00ff */
[----:B------:R-:W-:Y:S01]  /*1b960*/  IMAD.IADD R223, R11, 0x1, R223 ;  /* 0x000000010bdf7824 */ /* 0x000fe200078e02df */
[----:B------:R-:W-:Y:S01]  /*1b970*/  IADD3 R15, R15, R31, RZ ;  /* 0x0000001f0f0f7210 */ /* 0x000fe20007ffe0ff */
[----:B------:R-:W-:Y:S02]  /*1b980*/  IMAD.MOV.U32 R11, RZ, RZ, R28 ;  /* 0x000000ffff0b7224 */ /* 0x000fe400078e001c */
[-C--:B------:R-:W-:Y:S02]  /*1b990*/  IMAD R31, R25, R29.reuse, RZ ;  /* 0x0000001d191f7224 */ /* 0x080fe400078e02ff */
[----:B------:R-:W-:-:S04]  /*1b9a0*/  IMAD.WIDE.U32 R24, R24, R29, RZ ;  /* 0x0000001d18187225 */ /* 0x000fc800078e00ff */
[----:B------:R-:W-:Y:S01]  /*1b9b0*/  IMAD.IADD R31, R25, 0x1, R31 ;  /* 0x00000001191f7824 */ /* 0x000fe200078e021f */
[--C-:B---3--:R-:W-:Y:S01]  /*1b9c0*/  IADD3 R14, P2, P5, R10, R14, R4.reuse ;  /* 0x0000000e0a0e7210 */ /* 0x108fe20007d5e004 */
[----:B------:R-:W-:Y:S01]  /*1b9d0*/  @P4 IMAD.HI.U32 R10, R28, R33, RZ ;  /* 0x000000211c0a4227 */ /* 0x000fe200078e00ff */
[----:B------:R-:W-:-:S04]  /*1b9e0*/  SHF.R.S32.HI R106, RZ, 0x1f, R4 ;  /* 0x0000001fff6a7819 */ /* 0x000fc80000011404 */
[----:B-1----:R-:W-:Y:S02]  /*1b9f0*/  @P4 SHF.R.U32.HI R11, RZ, R35, R10 ;  /* 0x00000023ff0b4219 */ /* 0x002fe4000001160a */
[----:B------:R-:W-:Y:S02]  /*1ba00*/  IADD3.X R15, R223, R15, R106, P2, P5 ;  /* 0x0000000fdf0f7210 */ /* 0x000fe400017ea46a */
[C---:B------:R-:W-:Y:S02]  /*1ba10*/  IADD3 R29, -R11.reuse, RZ, RZ ;  /* 0x000000ff0b1d7210 */ /* 0x040fe40007ffe1ff */
        /* <DEDUP_REMOVED lines=10> */
[----:B--2---:R-:W-:Y:S01]  /*1bac0*/  LEA.HI.X R27, R24, R27, R8, 0x2, P2 ;  /* 0x0000001b181b7211 */ /* 0x004fe200010f1408 */
[----:B------:R-:W-:Y:S06]  /*1bad0*/  @P1 BRA `(.L_x_2876) ;  /* 0x0000000000101947 */ /* 0x000fec0003800000 */
[----:B------:R-:W-:Y:S05]  /*1bae0*/  @!P0 BRA `(.L_x_2876) ;  /* 0x00000000000c8947 */ /* 0x000fea0003800000 */
[----:B------:R-:W2:Y:S04]  /*1baf0*/  LDG.E R9, desc[UR60][R12.64] ;  /* 0x0000003c0c097981 */ /* 0x000ea8000c1e1900 */
[----:B-----5:R-:W2:Y:S02]  /*1bb00*/  LDG.E R104, desc[UR60][R12.64+0x4] ;  /* 0x0000043c0c687981 */ /* 0x020ea4000c1e1900 */
[----:B--2---:R-:W-:-:S07]  /*1bb10*/  IADD3 R104, -R9, R104, RZ ;  /* 0x0000006809687210 */ /* 0x004fce0007ffe1ff */
.L_x_2876:
[----:B------:R-:W2:Y:S01]  /*1bb20*/  LDL R12, [R1+0x58] ;  /* 0x00005800010c7983 */ /* 0x000ea20000100800 */
[----:B-----5:R-:W-:Y:S01]  /*1bb30*/  IMAD R104, R104, R105, RZ ;  /* 0x0000006968687224 */ /* 0x020fe200078e02ff */
[----:B------:R-:W-:Y:S02]  /*1bb40*/  LOP3.LUT P0, RZ, R227, 0x3, RZ, 0xc0, !PT ;  /* 0x00000003e3ff7812 */ /* 0x000fe4000780c0ff */
[----:B------:R-:W-:Y:S04]  /*1bb50*/  SHFL.IDX PT, R8, R26, RZ, 0x1c1f ;  /* 0x001c1fff1a087589 */ /* 0x000fe800000e0000 */
[----:B------:R-:W0:Y:S04]  /*1bb60*/  SHFL.IDX PT, R9, R27, RZ, 0x1c1f ;  /* 0x001c1fff1b097589 */ /* 0x000e2800000e0000 */
[----:B------:R-:W-:Y:S04]  /*1bb70*/  SHFL.IDX PT, R10, R26, 0x1, 0x1c1f ;  /* 0x003c1f001a0a7f89 */ /* 0x000fe800000e0000 */
[----:B------:R-:W1:Y:S01]  /*1bb80*/  SHFL.IDX PT, R11, R27, 0x1, 0x1c1f ;  /* 0x003c1f001b0b7f89 */ /* 0x000e6200000e0000 */
[----:B--2---:R-:W-:-:S04]  /*1bb90*/  IMAD.IADD R13, R12, 0x1, R186 ;  /* 0x000000010c0d7824 */ /* 0x004fc800078e02ba */
        /* <DEDUP_REMOVED lines=11> */
[----:B------:R-:W-:Y:S01]  /*1bc50*/  IADD3 R13, P6, R72, 0x1000, RZ ;  /* 0x00001000480d7810 */ /* 0x000fe20007fde0ff */
[----:B------:R-:W-:Y:S01]  /*1bc60*/  IMAD.WIDE.U32 R20, R4, UR4, RZ ;  /* 0x0000000404147c25 */ /* 0x000fe2000f8e00ff */
[C---:B------:R-:W-:Y:S02]  /*1bc70*/  IADD3 R25, P5, R72.reuse, 0x2000, RZ ;  /* 0x0000200048197810 */ /* 0x040fe40007fbe0ff */
[----:B------:R-:W-:Y:S02]  /*1bc80*/  LOP3.LUT R12, R13, 0x380, RZ, 0xc0, !PT ;  /* 0x000003800d0c7812 */ /* 0x000fe400078ec0ff */
[----:B------:R-:W-:Y:S02]  /*1bc90*/  IADD3 R29, P3, R72, 0x3000, RZ ;  /* 0x00003000481d7810 */ /* 0x000fe40007f7e0ff */
[----:B------:R-:W-:Y:S02]  /*1bca0*/  SHF.R.U64 R12, R12, 0x3, RZ ;  /* 0x000000030c0c7819 */ /* 0x000fe400000012ff */
[----:B------:R-:W-:-:S02]  /*1bcb0*/  IADD3 R33, P2, R72, 0x4000, RZ ;  /* 0x0000400048217810 */ /* 0x000fc40007f5e0ff */
        /* <DEDUP_REMOVED lines=16> */
[----:B------:R-:W-:Y:S01]  /*1bdc0*/  LOP3.LUT R36, R37, 0x380, RZ, 0xc0, !PT ;  /* 0x0000038025247812 */ /* 0x000fe200078ec0ff */
[----:B------:R-:W5:Y:S01]  /*1bdd0*/  LD.E.128 R44, desc[UR60][R44.64] ;  /* 0x0000003c2c2c7980 */ /* 0x000f62000c101d00 */
[----:B------:R-:W-:Y:S01]  /*1bde0*/  IMAD.IADD R21, R21, 0x1, R3 ;  /* 0x0000000115157824 */ /* 0x000fe200078e0203 */
[----:B------:R-:W-:-:S02]  /*1bdf0*/  LEA R3, R200, R224, 0x5 ;  /* 0x000000e0c8037211 */ /* 0x000fc400078e28ff */
[----:B------:R-:W-:Y:S02]  /*1be00*/  LOP3.LUT R40, R41, 0x380, RZ, 0xc0, !PT ;  /* 0x0000038029287812 */ /* 0x000fe400078ec0ff */
[----:B------:R-:W-:Y:S01]  /*1be10*/  SHF.R.S32.HI R49, RZ, 0x1f, R202 ;  /* 0x0000001fff317819 */ /* 0x000fe200000114ca */
[----:B------:R-:W-:Y:S01]  /*1be20*/  IMAD.IADD R48, R186, 0x1, R3 ;  /* 0x00000001ba307824 */ /* 0x000fe200078e0203 */
[----:B------:R-:W-:Y:S01]  /*1be30*/  LOP3.LUT R9, R72, 0x380, RZ, 0xc0, !PT ;  /* 0x0000038048097812 */ /* 0x000fe200078ec0ff */
[----:B------:R-:W-:Y:S01]  /*1be40*/  IMAD.WIDE.U32 R20, R165, UR4, R20 ;  /* 0x00000004a5147c25 */ /* 0x000fe2000f8e0014 */
[----:B------:R-:W-:Y:S02]  /*1be50*/  SHF.R.U64 R24, R24, 0x3, RZ ;  /* 0x0000000318187819 */ /* 0x000fe400000012ff */
[----:B------:R-:W-:Y:S01]  /*1be60*/  SHF.R.U64 R28, R28, 0x3, RZ ;  /* 0x000000031c1c7819 */ /* 0x000fe200000012ff */
[----:B0-----:R-:W-:Y:S01]  /*1be70*/  @P4 IMAD.HI.U32 R0, R48, R51, RZ ;  /* 0x0000003330004227 */ /* 0x001fe200078e00ff */
[----:B------:R-:W-:-:S02]  /*1be80*/  SHF.R.U64 R32, R32, 0x3, RZ ;  /* 0x0000000320207819 */ /* 0x000fc400000012ff */
[----:B------:R-:W-:Y:S01]  /*1be90*/  SHF.R.U64 R36, R36, 0x3, RZ ;  /* 0x0000000324247819 */ /* 0x000fe200000012ff */
[----:B------:R-:W-:Y:S01]  /*1bea0*/  IMAD R21, R165, UR5, R21 ;  /* 0x00000005a5157c24 */ /* 0x000fe2000f8e0215 */
[----:B------:R-:W-:Y:S01]  /*1beb0*/  ULDC.64 UR4, c[0x0][0xaf0] ;  /* 0x0002bc0000047ab9 */ /* 0x000fe20000000a00 */
[----:B------:R-:W-:Y:S01]  /*1bec0*/  IMAD.MOV.U32 R3, RZ, RZ, R48 ;  /* 0x000000ffff037224 */ /* 0x000fe200078e0030 */
[----:B------:R-:W-:Y:S01]  /*1bed0*/  SHF.R.U64 R40, R40, 0x3, RZ ;  /* 0x0000000328287819 */ /* 0x000fe200000012ff */
[----:B------:R-:W-:Y:S01]  /*1bee0*/  IMAD R49, R49, UR4, RZ ;  /* 0x0000000431317c24 */ /* 0x000fe2000f8e02ff */
[----:B-1----:R-:W-:Y:S02]  /*1bef0*/  @P4 SHF.R.U32.HI R3, RZ, R53, R0 ;  /* 0x00000035ff034219 */ /* 0x002fe40000011600 */
[----:B------:R-:W-:Y:S01]  /*1bf00*/  SHF.R.U64 R9, R9, 0x3, RZ ;  /* 0x0000000309097819 */ /* 0x000fe200000012ff */
        /* <DEDUP_REMOVED lines=10> */
[----:B------:R-:W-:Y:S01]  /*1bfb0*/  IMAD.X R37, RZ, RZ, R73, P1 ;  /* 0x000000ffff257224 */ /* 0x000fe200008e0649 */
[----:B------:R-:W-:Y:S01]  /*1bfc0*/  SHF.R.S32.HI R0, RZ, 0x1f, R3 ;  /* 0x0000001fff007819 */ /* 0x000fe20000011403 */
[----:B------:R-:W5:Y:S01]  /*1bfd0*/  LD.E.128 R24, desc[UR60][R24.64] ;  /* 0x0000003c18187980 */ /* 0x000f62000c101d00 */
[----:B------:R-:W-:-:S02]  /*1bfe0*/  IADD3 R4, -R3, RZ, RZ ;  /* 0x000000ff03047210 */ /* 0x000fc40007ffe1ff */
[-C--:B------:R-:W-:Y:S02]  /*1bff0*/  IADD3.X R29, RZ, R73.reuse, RZ, P3, !PT ;  /* 0x00000049ff1d7210 */ /* 0x080fe40001ffe4ff */
[----:B------:R-:W-:Y:S01]  /*1c000*/  LOP3.LUT R72, R9, R72, RZ, 0x3c, !PT ;  /* 0x0000004809487212 */ /* 0x000fe200078e3cff */
[----:B------:R-:W-:Y:S01]  /*1c010*/  IMAD.IADD R21, R21, 0x1, R49 ;  /* 0x0000000115157824 */ /* 0x000fe200078e0231 */
[----:B------:R-:W-:Y:S01]  /*1c020*/  IADD3.X R41, RZ, R73, RZ, P0, !PT ;  /* 0x00000049ff297210 */ /* 0x000fe200007fe4ff */
[----:B------:R-:W-:Y:S01]  /*1c030*/  IMAD R0, R0, UR4, RZ ;  /* 0x0000000400007c24 */ /* 0x000fe2000f8e02ff */
[----:B------:R-:W5:Y:S01]  /*1c040*/  LD.E.128 R28, desc[UR60][R28.64] ;  /* 0x0000003c1c1c7980 */ /* 0x000f62000c101d00 */
[----:B------:R-:W-:-:S03]  /*1c050*/  IMAD R105, R105, R4, R48 ;  /* 0x0000000469697224 */ /* 0x000fc600078e0230 */
[----:B------:R0:W5:Y:S01]  /*1c060*/  LD.E.128 R8, desc[UR60][R72.64] ;  /* 0x0000003c48087980 */ /* 0x000162000c101d00 */
[----:B------:R-:W-:-:S03]  /*1c070*/  IMAD R49, R3, UR5, R0 ;  /* 0x0000000503317c24 */ /* 0x000fc6000f8e0200 */
[----:B------:R-:W5:Y:S01]  /*1c080*/  LD.E.128 R32, desc[UR60][R32.64] ;  /* 0x0000003c20207980 */ /* 0x000f62000c101d00 */
[----:B------:R-:W-:-:S03]  /*1c090*/  IMAD.WIDE.U32 R20, R3, UR4, R20 ;  /* 0x0000000403147c25 */ /* 0x000fc6000f8e0014 */
[----:B------:R-:W5:Y:S01]  /*1c0a0*/  LD.E.128 R36, desc[UR60][R36.64] ;  /* 0x0000003c24247980 */ /* 0x000f62000c101d00 */
[----:B------:R-:W-:Y:S01]  /*1c0b0*/  SHF.R.S32.HI R0, RZ, 0x1f, R105 ;  /* 0x0000001fff007819 */ /* 0x000fe20000011469 */
[----:B------:R-:W-:Y:S02]  /*1c0c0*/  ULDC.64 UR4, c[0x0][0xad8] ;  /* 0x0002b60000047ab9 */ /* 0x000fe40000000a00 */
        /* <DEDUP_REMOVED lines=39> */
.L_x_2879:
[----:B------:R-:W-:Y:S05]  /*1c340*/  BSYNC B1 ;  /* 0x0000000000017941 */ /* 0x000fea0003800000 */
.L_x_2878:
        /* <DEDUP_REMOVED lines=13> */
.L_x_2881:
[----:B------:R-:W-:Y:S05]  /*1c420*/  BSYNC B1 ;  /* 0x0000000000017941 */ /* 0x000fea0003800000 */
.L_x_2880:
        /* <DEDUP_REMOVED lines=13> */
.L_x_2883:
[----:B------:R-:W-:Y:S05]  /*1c500*/  BSYNC B1 ;  /* 0x0000000000017941 */ /* 0x000fea0003800000 */
.L_x_2882:
        /* <DEDUP_REMOVED lines=16> */
.L_x_2877:
[----:B------:R-:W-:Y:S01]  /*1c610*/  ULDC.64 UR4, c[0x0][0xb08] ;  /* 0x0002c20000047ab9 */ /* 0x000fe20000000a00 */
[----:B------:R-:W1:Y:S01]  /*1c620*/  @P4 LDC R15, c[0x0][0xbec] ;  /* 0x0002fb00ff0f4b82 */ /* 0x000e620000000800 */
[----:B0-----:R-:W-:Y:S01]  /*1c630*/  IMAD R3, R106, UR4, RZ ;  /* 0x000000046a037c24 */ /* 0x001fe2000f8e02ff */
[----:B------:R-:W-:Y:S01]  /*1c640*/  ULDC.64 UR6, c[0x0][0xb30] ;  /* 0x0002cc0000067ab9 */ /* 0x000fe20000000a00 */
[C---:B------:R-:W-:Y:S01]  /*1c650*/  IMAD.WIDE.U32 R8, R4.reuse, UR4, RZ ;  /* 0x0000000404087c25 */ /* 0x040fe2000f8e00ff */
[----:B------:R-:W-:Y:S01]  /*1c660*/  ISETP.GE.AND P0, PT, R13, R104, PT ;  /* 0x000000680d00720c */ /* 0x000fe20003f06270 */
[----:B------:R-:W-:Y:S01]  /*1c670*/  BSSY B1, `(.L_x_2885) ;  /* 0x0000076000017945 */ /* 0x000fe20003800000 */
[----:B------:R-:W-:Y:S01]  /*1c680*/  SHF.R.S32.HI R25, RZ, 0x1f, R208 ;  /* 0x0000001fff197819 */ /* 0x000fe200000114d0 */
[----:B------:R-:W-:Y:S01]  /*1c690*/  IMAD R3, R4, UR5, R3 ;  /* 0x0000000504037c24 */ /* 0x000fe2000f8e0203 */
[----:B------:R-:W0:Y:S01]  /*1c6a0*/  @P4 LDC R0, c[0x0][0xbf0] ;  /* 0x0002fc00ff004b82 */ /* 0x000e220000000800 */
[----:B------:R-:W-:Y:S01]  /*1c6b0*/  ULDC.64 UR4, c[0x0][0xb38] ;  /* 0x0002ce0000047ab9 */ /* 0x000fe20000000a00 */
[----:B------:R-:W-:-:S02]  /*1c6c0*/  SHF.R.S32.HI R29, RZ, 0x1f, R211 ;  /* 0x0000001fff1d7819 */ /* 0x000fc400000114d3 */
[----:B------:R-:W-:Y:S02]  /*1c6d0*/  IADD3 R9, R9, R3, RZ ;  /* 0x0000000309097210 */ /* 0x000fe40007ffe0ff */
[----:B------:R-:W-:Y:S02]  /*1c6e0*/  SHF.R.S32.HI R3, RZ, 0x1f, R202 ;  /* 0x0000001fff037819 */ /* 0x000fe400000114ca */
        /* <DEDUP_REMOVED lines=18> */
[----:B0-----:R-:W-:Y:S01]  /*1c810*/  @P4 SHF.R.U32.HI R3, RZ, R0, R15 ;  /* 0x00000000ff034219 */ /* 0x001fe2000001160f */
[----:B------:R-:W-:Y:S01]  /*1c820*/  IMAD.IADD R9, R9, 0x1, R11 ;  /* 0x0000000109097824 */ /* 0x000fe200078e020b */
[----:B------:R-:W-:-:S02]  /*1c830*/  SHF.R.S32.HI R26, RZ, 0x1f, R221 ;  /* 0x0000001fff1a7819 */ /* 0x000fc400000114dd */
[----:B------:R-:W-:Y:S01]  /*1c840*/  IADD3 R4, -R3, RZ, RZ ;  /* 0x000000ff03047210 */ /* 0x000fe20007ffe1ff */
[----:B------:R-:W-:Y:S01]  /*1c850*/  IMAD.WIDE.U32 R8, R207, UR4, R8 ;  /* 0x00000004cf087c25 */ /* 0x000fe2000f8e0008 */
[----:B------:R-:W-:Y:S02]  /*1c860*/  SHF.R.S32.HI R0, RZ, 0x1f, R3 ;  /* 0x0000001fff007819 */ /* 0x000fe40000011403 */
[----:B------:R-:W-:Y:S01]  /*1c870*/  SHF.R.S32.HI R27, RZ, 0x1f, R222 ;  /* 0x0000001fff1b7819 */ /* 0x000fe200000114de */
[----:B------:R-:W-:Y:S02]  /*1c880*/  IMAD R105, R105, R4, R28 ;  /* 0x0000000469697224 */ /* 0x000fe400078e021c */
        /* <DEDUP_REMOVED lines=11> */
[----:B------:R-:W-:Y:S01]  /*1c940*/  VIADD R4, R2, 0x2a820 ;  /* 0x0002a82002047836 */ /* 0x000fe20000000000 */
[----:B------:R-:W-:Y:S02]  /*1c950*/  IADD3 R3, R9, R3, RZ ;  /* 0x0000000309037210 */ /* 0x000fe40007ffe0ff */
[C---:B------:R-:W-:Y:S02]  /*1c960*/  LEA R0, P1, R8.reuse, UR4, 0x2 ;  /* 0x0000000408007c11 */ /* 0x040fe4000f8210ff */
[----:B------:R-:W-:Y:S02]  /*1c970*/  PRMT R4, RZ, 0x654, R4 ;  /* 0x00000654ff047816 */ /* 0x000fe40000000004 */
[----:B------:R-:W-:Y:S02]  /*1c980*/  LEA.HI.X R3, R8, UR5, R3, 0x2, P1 ;  /* 0x0000000508037c11 */ /* 0x000fe400088f1403 */
[----:B------:R0:W-:Y:S01]  /*1c990*/  SYNCS.ARRIVE.TRANS64.RED.A1T0 RZ, [R4+URZ], RZ ;  /* 0x000000ff04ff79a7 */ /* 0x0001e2000810043f */
[----:B------:R0:W1:Y:S04]  /*1c9a0*/  SHFL.IDX PT, R8, R0, RZ, 0x1c1f ;  /* 0x001c1fff00087589 */ /* 0x00006800000e0000 */
        /* <DEDUP_REMOVED lines=8> */
[----:B-12---:R-:W-:-:S04]  /*1ca30*/  @!P3 IMAD.WIDE R10, R190, 0x4, R8 ;  /* 0x00000004be0ab825 */ /* 0x006fc800078e0208 */
[-C--:B------:R-:W-:Y:S01]  /*1ca40*/  @!P1 LEA R12, P5, R222, R8.reuse, 0x2 ;  /* 0x00000008de0c9211 */ /* 0x080fe200078a10ff */
[----:B------:R1:W-:Y:S01]  /*1ca50*/  @!P3 ST.E.64 desc[UR60][R10.64], R20 ;  /* 0x000000140a00b985 */ /* 0x0003e2000c101b3c */
[----:B------:R-:W-:Y:S02]  /*1ca60*/  ISETP.GE.AND P3, PT, R220, UR4, PT ;  /* 0x00000004dc007c0c */ /* 0x000fe4000bf66270 */
[----:B------:R-:W-:Y:S02]  /*1ca70*/  @!P1 LEA.HI.X R13, R222, R9, R27, 0x2, P5 ;  /* 0x00000009de0d9211 */ /* 0x000fe400028f141b */
[----:B------:R-:W-:Y:S02]  /*1ca80*/  ISETP.GE.AND P5, PT, R218, UR4, PT ;  /* 0x00000004da007c0c */ /* 0x000fe4000bfa6270 */
[----:B-1----:R-:W-:-:S04]  /*1ca90*/  @!P2 LEA R10, P6, R208, R8, 0x2 ;  /* 0x00000008d00aa211 */ /* 0x002fc800078c10ff */
        /* <DEDUP_REMOVED lines=8> */
[CC--:B-1----:R-:W-:Y:S02]  /*1cb20*/  @!P3 LEA R10, P6, R220.reuse, R8.reuse, 0x2 ;  /* 0x00000008dc0ab211 */ /* 0x0c2fe400078c10ff */
[CC--:B--2---:R-:W-:Y:S02]  /*1cb30*/  @!P4 LEA R12, P0, R219.reuse, R8.reuse, 0x2 ;  /* 0x00000008db0cc211 */ /* 0x0c4fe400078010ff */
[-C--:B------:R-:W-:Y:S02]  /*1cb40*/  @!P3 LEA.HI.X R11, R220, R9.reuse, R38, 0x2, P6 ;  /* 0x00000009dc0bb211 */ /* 0x080fe400030f1426 */
[----:B------:R-:W-:Y:S02]  /*1cb50*/  @!P4 LEA.HI.X R13, R219, R9, R37, 0x2, P0 ;  /* 0x00000009db0dc211 */ /* 0x000fe400000f1425 */
[----:B------:R-:W-:Y:S01]  /*1cb60*/  ISETP.GE.AND P0, PT, R215, UR4, PT ;  /* 0x00000004d7007c0c */ /* 0x000fe2000bf06270 */
[----:B------:R1:W-:Y:S01]  /*1cb70*/  @!P3 ST.E.64 desc[UR60][R10.64], R40 ;  /* 0x000000280a00b985 */ /* 0x0003e2000c101b3c */
[----:B---3--:R-:W-:-:S02]  /*1cb80*/  @!P5 LEA R14, P6, R218, R8, 0x2 ;  /* 0x00000008da0ed211 */ /* 0x008fc400078c10ff */
[----:B------:R-:W-:Y:S01]  /*1cb90*/  ISETP.GE.AND P3, PT, R214, UR4, PT ;  /* 0x00000004d6007c0c */ /* 0x000fe2000bf66270 */
[----:B------:R2:W-:Y:S01]  /*1cba0*/  @!P4 ST.E.64 desc[UR60][R12.64], R44 ;  /* 0x0000002c0c00c985 */ /* 0x0005e2000c101b3c */
[----:B------:R-:W-:-:S05]  /*1cbb0*/  @!P5 LEA.HI.X R15, R218, R9, R36, 0x2, P6 ;  /* 0x00000009da0fd211 */ /* 0x000fca00030f1424 */
[----:B------:R3:W-:Y:S01]  /*1cbc0*/  @!P5 ST.E.64 desc[UR60][R14.64], R48 ;  /* 0x000000300e00d985 */ /* 0x0007e2000c101b3c */
[CC--:B-1----:R-:W-:Y:S02]  /*1cbd0*/  @!P2 LEA R10, P4, R217.reuse, R8.reuse, 0x2 ;  /* 0x00000008d90aa211 */ /* 0x0c2fe400078810ff */
[CC--:B--2---:R-:W-:Y:S02]  /*1cbe0*/  @!P1 LEA R12, P5, R216.reuse, R8.reuse, 0x2 ;  /* 0x00000008d80c9211 */ /* 0x0c4fe400078a10ff */
[-C--:B------:R-:W-:Y:S02]  /*1cbf0*/  @!P2 LEA.HI.X R11, R217, R9.reuse, R35, 0x2, P4 ;  /* 0x00000009d90ba211 */ /* 0x080fe400020f1423 */
[----:B------:R-:W-:Y:S02]  /*1cc00*/  ISETP.GE.AND P4, PT, R213, UR4, PT ;  /* 0x00000004d5007c0c */ /* 0x000fe4000bf86270 */
[----:B---3--:R-:W-:Y:S01]  /*1cc10*/  @!P0 LEA R14, P6, R215, R8, 0x2 ;  /* 0x00000008d70e8211 */ /* 0x008fe200078c10ff */
        /* <DEDUP_REMOVED lines=8> */
[----:B-1----:R-:W-:-:S04]  /*1cca0*/  @!P3 LEA R10, P5, R214, R8, 0x2 ;  /* 0x00000008d60ab211 */ /* 0x002fc800078a10ff */
[-C--:B------:R-:W-:Y:S02]  /*1ccb0*/  @!P3 LEA.HI.X R11, R214, R9.reuse, R32, 0x2, P5 ;  /* 0x00000009d60bb211 */ /* 0x080fe400028f1420 */
[----:B------:R-:W-:Y:S02]  /*1ccc0*/  ISETP.GE.AND P5, PT, R209, UR4, PT ;  /* 0x00000004d1007c0c */ /* 0x000fe4000bfa6270 */
[CC--:B--2---:R-:W-:Y:S01]  /*1ccd0*/  @!P4 LEA R12, P6, R213.reuse, R8.reuse, 0x2 ;  /* 0x00000008d50cc211 */ /* 0x0c4fe200078c10ff */
[----:B------:R1:W-:Y:S03]  /*1cce0*/  @!P3 ST.E.64 desc[UR60][R10.64], R64 ;  /* 0x000000400a00b985 */ /* 0x0003e6000c101b3c */
[----:B------:R-:W-:Y:S02]  /*1ccf0*/  @!P4 LEA.HI.X R13, R213, R9, R31, 0x2, P6 ;  /* 0x00000009d50dc211 */ /* 0x000fe400030f141f */
[----:B---3--:R-:W-:-:S03]  /*1cd00*/  @!P1 LEA R14, P6, R211, R8, 0x2 ;  /* 0x00000008d30e9211 */ /* 0x008fc600078c10ff */
[----:B------:R2:W-:Y:S01]  /*1cd10*/  @!P4 ST.E.64 desc[UR60][R12.64], R68 ;  /* 0x000000440c00c985 */ /* 0x0005e2000c101b3c */
[----:B------:R-:W-:Y:S02]  /*1cd20*/  @!P1 LEA.HI.X R15, R211, R9, R29, 0x2, P6 ;  /* 0x00000009d30f9211 */ /* 0x000fe400030f141d */
[----:B-1----:R-:W-:-:S04]  /*1cd30*/  @!P2 LEA R10, P3, R212, R8, 0x2 ;  /* 0x00000008d40aa211 */ /* 0x002fc800078610ff */
[----:B------:R-:W-:Y:S02]  /*1cd40*/  @!P2 LEA.HI.X R11, R212, R9, R30, 0x2, P3 ;  /* 0x00000009d40ba211 */ /* 0x000fe400018f141e */
[----:B--2---:R-:W-:-:S03]  /*1cd50*/  @!P0 LEA R12, P4, R210, R8, 0x2 ;  /* 0x00000008d20c8211 */ /* 0x004fc600078810ff */
[----:B------:R3:W-:Y:S01]  /*1cd60*/  @!P2 ST.E.64 desc[UR60][R10.64], R94 ;  /* 0x0000005e0a00a985 */ /* 0x0007e2000c101b3c */
[C---:B------:R-:W-:Y:S02]  /*1cd70*/  @!P5 LEA R8, P3, R209.reuse, R8, 0x2 ;  /* 0x00000008d108d211 */ /* 0x040fe400078610ff */
[-C--:B------:R-:W-:Y:S01]  /*1cd80*/  @!P0 LEA.HI.X R13, R210, R9.reuse, R229, 0x2, P4 ;  /* 0x00000009d20d8211 */ /* 0x080fe200020f14e5 */
[----:B------:R3:W-:Y:S01]  /*1cd90*/  @!P1 ST.E.64 desc[UR60][R14.64], R76 ;  /* 0x0000004c0e009985 */ /* 0x0007e2000c101b3c */
[----:B------:R-:W-:-:S03]  /*1cda0*/  @!P5 LEA.HI.X R9, R209, R9, R228, 0x2, P3 ;  /* 0x00000009d109d211 */ /* 0x000fc600018f14e4 */
[----:B------:R3:W-:Y:S04]  /*1cdb0*/  @!P0 ST.E.64 desc[UR60][R12.64], R80 ;  /* 0x000000500c008985 */ /* 0x0007e8000c101b3c */
[----:B------:R3:W-:Y:S02]  /*1cdc0*/  @!P5 ST.E.64 desc[UR60][R8.64], R84 ;  /* 0x000000540800d985 */ /* 0x0007e4000c101b3c */
.L_x_2886:
[----:B------:R-:W-:Y:S05]  /*1cdd0*/  BSYNC B1 ;  /* 0x0000000000017941 */ /* 0x000fea0003800000 */
.L_x_2885:
        /* <DEDUP_REMOVED lines=31> */
[-C--:B-1----:R-:W-:Y:S02]  /*1cfd0*/  @!P0 LEA R10, P4, R218, R8.reuse, 0x2 ;  /* 0x00000008da0a8211 */ /* 0x082fe400078810ff */
[-C--:B--2---:R-:W-:Y:S01]  /*1cfe0*/  @!P2 LEA R14, P6, R216, R8.reuse, 0x2 ;  /* 0x00000008d80ea211 */ /* 0x084fe200078c10ff */
[----:B------:R-:W-:Y:S01]  /*1cff0*/  @!P5 ST.E.64 desc[UR60][R26.64], R46 ;  /* 0x0000002e1a00d985 */ /* 0x000fe2000c101b3c */
[----:B------:R-:W-:Y:S02]  /*1d000*/  @!P1 LEA R12, P5, R217, R8, 0x2 ;  /* 0x00000008d90c9211 */ /* 0x000fe400078a10ff */
[----:B------:R-:W-:-:S02]  /*1d010*/  @!P0 LEA.HI.X R11, R218, R9, R36, 0x2, P4 ;  /* 0x00000009da0b8211 */ /* 0x000fc400020f1424 */
[-C--:B------:R-:W-:Y:S02]  /*1d020*/  @!P1 LEA.HI.X R13, R217, R9.reuse, R35, 0x2, P5 ;  /* 0x00000009d90d9211 */ /* 0x080fe400028f1423 */
[----:B------:R-:W-:Y:S01]  /*1d030*/  ISETP.GE.AND P4, PT, R214, UR4, PT ;  /* 0x00000004d6007c0c */ /* 0x000fe2000bf86270 */
[----:B------:R-:W-:Y:S01]  /*1d040*/  @!P0 ST.E.64 desc[UR60][R10.64], R50 ;  /* 0x000000320a008985 */ /* 0x000fe2000c101b3c */
[----:B------:R-:W-:Y:S02]  /*1d050*/  @!P2 LEA.HI.X R15, R216, R9, R34, 0x2, P6 ;  /* 0x00000009d80fa211 */ /* 0x000fe400030f1422 */
[----:B---3--:R-:W-:Y:S01]  /*1d060*/  @!P3 LEA R20, P5, R215, R8, 0x2 ;  /* 0x00000008d714b211 */ /* 0x008fe200078a10ff */
[----:B------:R1:W-:Y:S01]  /*1d070*/  @!P1 ST.E.64 desc[UR60][R12.64], R54 ;  /* 0x000000360c009985 */ /* 0x0003e2000c101b3c */
[----:B------:R-:W-:Y:S02]  /*1d080*/  ISETP.GE.AND P1, PT, R212, UR4, PT ;  /* 0x00000004d4007c0c */ /* 0x000fe4000bf26270 */
[----:B------:R-:W-:Y:S01]  /*1d090*/  ISETP.GE.AND P0, PT, R211, UR4, PT ;  /* 0x00000004d3007c0c */ /* 0x000fe2000bf06270 */
[----:B------:R2:W-:Y:S01]  /*1d0a0*/  @!P2 ST.E.64 desc[UR60][R14.64], R58 ;  /* 0x0000003a0e00a985 */ /* 0x0005e2000c101b3c */
[----:B------:R-:W-:-:S02]  /*1d0b0*/  ISETP.GE.AND P2, PT, R213, UR4, PT ;  /* 0x00000004d5007c0c */ /* 0x000fc4000bf46270 */
[-C--:B------:R-:W-:Y:S02]  /*1d0c0*/  @!P3 LEA.HI.X R21, R215, R9.reuse, R33, 0x2, P5 ;  /* 0x00000009d715b211 */ /* 0x080fe400028f1421 */
[----:B------:R-:W-:Y:S02]  /*1d0d0*/  ISETP.GE.AND P5, PT, R210, UR4, PT ;  /* 0x00000004d2007c0c */ /* 0x000fe4000bfa6270 */
[CC--:B----4-:R-:W-:Y:S01]  /*1d0e0*/  @!P4 LEA R24, P6, R214.reuse, R8.reuse, 0x2 ;  /* 0x00000008d618c211 */ /* 0x0d0fe200078c10ff */
[----:B------:R4:W-:Y:S03]  /*1d0f0*/  @!P3 ST.E.64 desc[UR60][R20.64], R62 ;  /* 0x0000003e1400b985 */ /* 0x0009e6000c101b3c */
[----:B------:R-:W-:Y:S02]  /*1d100*/  @!P4 LEA.HI.X R25, R214, R9, R32, 0x2, P6 ;  /* 0x00000009d619c211 */ /* 0x000fe400030f1420 */
[----:B-1----:R-:W-:-:S02]  /*1d110*/  @!P1 LEA R12, P6, R212, R8, 0x2 ;  /* 0x00000008d40c9211 */ /* 0x002fc400078c10ff */
[-C--:B------:R-:W-:Y:S01]  /*1d120*/  @!P2 LEA R10, P3, R213, R8.reuse, 0x2 ;  /* 0x00000008d50aa211 */ /* 0x080fe200078610ff */
[----:B------:R4:W-:Y:S01]  /*1d130*/  @!P4 ST.E.64 desc[UR60][R24.64], R66 ;  /* 0x000000421800c985 */ /* 0x0009e2000c101b3c */
[-C--:B--2---:R-:W-:Y:S02]  /*1d140*/  @!P0 LEA R14, P4, R211, R8.reuse, 0x2 ;  /* 0x00000008d30e8211 */ /* 0x084fe400078810ff */
        /* <DEDUP_REMOVED lines=15> */
.L_x_2875:
[----:B------:R-:W-:Y:S01]  /*1d240*/  ULDC.64 UR6, c[0x0][0xc08] ;  /* 0x0003020000067ab9 */ /* 0x000fe20000000a00 */
[----:B------:R-:W-:Y:S01]  /*1d250*/  ULDC.64 UR4, c[0x0][0xc00] ;  /* 0x0003000000047ab9 */ /* 0x000fe20000000a00 */
[----:B------:R-:W-:Y:S01]  /*1d260*/  ISETP.NE.U32.AND P1, PT, RZ, UR6, PT ;  /* 0x00000006ff007c0c */ /* 0x000fe2000bf25070 */
[----:B------:R-:W-:Y:S01]  /*1d270*/  IMAD.MOV.U32 R3, RZ, RZ, RZ ;  /* 0x000000ffff037224 */ /* 0x000fe200078e00ff */
[----:B------:R-:W-:Y:S02]  /*1d280*/  ISETP.NE.U32.AND P0, PT, RZ, UR4, PT ;  /* 0x00000004ff007c0c */ /* 0x000fe4000bf05070 */
[----:B------:R-:W-:Y:S02]  /*1d290*/  ISETP.NE.AND.EX P1, PT, RZ, UR7, PT, P1 ;  /* 0x00000007ff007c0c */ /* 0x000fe4000bf25310 */
[----:B------:R-:W-:Y:S02]  /*1d2a0*/  IADD3 R8, P2, R203, UR4, RZ ;  /* 0x00000004cb087c10 */ /* 0x000fe4000ff5e0ff */
[----:B------:R-:W-:-:S02]  /*1d2b0*/  ISETP.NE.AND.EX P0, PT, RZ, UR5, PT, P0 ;  /* 0x00000005ff007c0c */ /* 0x000fc4000bf05300 */
[----:B------:R-:W-:Y:S01]  /*1d2c0*/  IADD3.X R9, R204, UR5, RZ, P2, !PT ;  /* 0x00000005cc097c10 */ /* 0x000fe200097fe4ff */
[----:B------:R-:W-:Y:S02]  /*1d2d0*/  ULDC UR4, c[0x0][0xa88] ;  /* 0x0002a20000047ab9 */ /* 0x000fe40000000800 */
[----:B------:R-:W-:-:S04]  /*1d2e0*/  IMAD.U32 R0, RZ, RZ, UR4 ;  /* 0x00000004ff007e24 */ /* 0x000fc8000f8e00ff */
[----:B------:R-:W-:-:S04]  /*1d2f0*/  @P1 IADD3 R10, P2, R203, UR6, RZ ;  /* 0x00000006cb0a1c10 */ /* 0x000fc8000ff5e0ff */
[----:B------:R-:W-:Y:S01]  /*1d300*/  @P1 IADD3.X R11, R204, UR7, RZ, P2, !PT ;  /* 0x00000007cc0b1c10 */ /* 0x000fe200097fe4ff */
[----:B------:R0:W5:Y:S04]  /*1d310*/  @P0 LDG.E R3, desc[UR60][R8.64] ;  /* 0x0000003c08030981 */ /* 0x000168000c1e1900 */
[----:B------:R0:W5:Y:S01]  /*1d320*/  @P1 LDG.E R0, desc[UR60][R10.64] ;  /* 0x0000003c0a001981 */ /* 0x000162000c1e1900 */
[----:B------:R-:W-:Y:S01]  /*1d330*/  ISETP.NE.AND P2, PT, R201, RZ, PT ;  /* 0x000000ffc900720c */ /* 0x000fe20003f45270 */
[----:B------:R-:W3:-:S12]  /*1d340*/  S2R R33, SR_TID.X ;  /* 0x0000000000217919 */ /* 0x000ed80000002100 */
[----:B------:R-:W1:Y:S01]  /*1d350*/  @!P2 LDC R201, c[0x0][0xad4] ;  /* 0x0002b500ffc9ab82 */ /* 0x000e620000000800 */
[----:B---3--:R-:W-:Y:S02]  /*1d360*/  IADD3 R4, R33, -0x80, RZ ;  /* 0xffffff8021047810 */ /* 0x008fe40007ffe0ff */
[----:B-1----:R-:W-:Y:S02]  /*1d370*/  ISETP.GT.AND P2, PT, R201, 0x1, PT ;  /* 0x00000001c900780c */ /* 0x002fe40003f44270 */
[----:B------:R-:W-:Y:S01]  /*1d380*/  ISETP.GT.AND P3, PT, R4, 0x7f, PT ;  /* 0x0000007f0400780c */ /* 0x000fe20003f64270 */
[----:B0-----:R-:W-:-:S12]  /*1d390*/  @P1 BRA `(.L_x_2887) ;  /* 0x0000000000101947 */ /* 0x001fd80003800000 */
[----:B------:R-:W-:Y:S05]  /*1d3a0*/  @!P0 BRA `(.L_x_2887) ;  /* 0x00000000000c8947 */ /* 0x000fea0003800000 */
[----:B------:R-:W3:Y:S04]  /*1d3b0*/  LDG.E R11, desc[UR60][R8.64] ;  /* 0x0000003c080b7981 */ /* 0x000ee8000c1e1900 */
[----:B-----5:R-:W3:Y:S02]  /*1d3c0*/  LDG.E R0, desc[UR60][R8.64+0x4] ;  /* 0x0000043c08007981 */ /* 0x020ee4000c1e1900 */
[----:B---3--:R-:W-:-:S07]  /*1d3d0*/  IMAD.IADD R0, R0, 0x1, -R11 ;  /* 0x0000000100007824 */ /* 0x008fce00078e0a0b */
.L_x_2887:
[----:B------:R-:W-:Y:S01]  /*1d3e0*/  BSSY B1, `(.L_x_2888) ;  /* 0x0000035000017945 */ /* 0x000fe20003800000 */
[----:B------:R-:W-:Y:S02]  /*1d3f0*/  SEL R31, R202, RZ, !P0 ;  /* 0x000000ffca1f7207 */ /* 0x000fe40004000000 */
        /* <DEDUP_REMOVED lines=11> */
[----:B------:R-:W-:Y:S02]  /*1d4b0*/  ISETP.NE.AND P1, PT, R35, 0x1, PT ;  /* 0x000000012300780c */ /* 0x000fe40003f25270 */
[----:B------:R-:W-:Y:S02]  /*1d4c0*/  SEL R26, R26, 0x978, P0 ;  /* 0x000009781a1a7807 */ /* 0x000fe40000000000 */
[----:B------:R-:W-:Y:S02]  /*1d4d0*/  MOV R27, R33 ;  /* 0x00000021001b7202 */ /* 0x000fe40000000f00 */
[----:B------:R-:W-:Y:S01]  /*1d4e0*/  SEL R207, R207, RZ, P0 ;  /* 0x000000ffcfcf7207 */ /* 0x000fe20000000000 */
[----:B------:R-:W1:Y:S08]  /*1d4f0*/  LDC.64 R24, c[0x0][R26+0x220] ;  /* 0x000088001a187b82 */ /* 0x000e700000000a00 */
[----:B------:R-:W4:Y:S08]  /*1d500*/  LDC.64 R20, c[0x0][R26+0x218] ;  /* 0x000086001a147b82 */ /* 0x000f300000000a00 */
[----:B------:R-:W3:Y:S08]  /*1d510*/  LDC.64 R12, c[0x0][R26+0x228] ;  /* 0x00008a001a0c7b82 */ /* 0x000ef00000000a00 */
[----:B------:R-:W5:Y:S08]  /*1d520*/  LDC.64 R10, c[0x0][R26+0x210] ;  /* 0x000084001a0a7b82 */ /* 0x000f700000000a00 */
[----:B------:R-:W2:Y:S08]  /*1d530*/  @P1 LDC R4, c[0x0][0xbec] ;  /* 0x0002fb00ff041b82 */ /* 0x000eb00000000800 */
[----:B------:R-:W3:Y:S01]  /*1d540*/  @P1 LDC R37, c[0x0][0xbf0] ;  /* 0x0002fc00ff251b82 */ /* 0x000ee20000000800 */
[----:B-1----:R-:W-:-:S07]  /*1d550*/  IMAD R25, R25, R31, RZ ;  /* 0x0000001f19197224 */ /* 0x002fce00078e02ff */
[----:B0-----:R-:W0:Y:S01]  /*1d560*/  @!P0 LDC R8, c[0x0][0xb50] ;  /* 0x0002d400ff088b82 */ /* 0x001e220000000800 */
[----:B------:R-:W-:-:S04]  /*1d570*/  IMAD.WIDE.U32 R14, R24, R31, RZ ;  /* 0x0000001f180e7225 */ /* 0x000fc800078e00ff */
[----:B------:R-:W-:Y:S02]  /*1d580*/  IMAD R25, R24, R223, R25 ;  /* 0x000000df18197224 */ /* 0x000fe400078e0219 */
[----:B--2---:R-:W-:Y:S01]  /*1d590*/  @P1 IMAD.HI.U32 R4, R33, R4, RZ ;  /* 0x0000000421041227 */ /* 0x004fe200078e00ff */
[----:B------:R-:W1:Y:S02]  /*1d5a0*/  @!P0 LDC R9, c[0x0][0xb54] ;  /* 0x0002d500ff098b82 */ /* 0x000e640000000800 */
[----:B------:R-:W-:Y:S01]  /*1d5b0*/  IADD3 R25, R15, R25, RZ ;  /* 0x000000190f197210 */ /* 0x000fe20007ffe0ff */
[-C--:B----4-:R-:W-:Y:S02]  /*1d5c0*/  IMAD R29, R21, R165.reuse, RZ ;  /* 0x000000a5151d7224 */ /* 0x090fe400078e02ff */
[----:B------:R-:W-:Y:S01]  /*1d5d0*/  IMAD.WIDE.U32 R20, R20, R165, RZ ;  /* 0x000000a514147225 */ /* 0x000fe200078e00ff */
[----:B---3--:R-:W-:-:S03]  /*1d5e0*/  @P1 SHF.R.U32.HI R27, RZ, R37, R4 ;  /* 0x00000025ff1b1219 */ /* 0x008fc60000011604 */
[----:B------:R-:W-:Y:S01]  /*1d5f0*/  IMAD.IADD R29, R21, 0x1, R29 ;  /* 0x00000001151d7824 */ /* 0x000fe200078e021d */
[----:B------:R-:W-:Y:S01]  /*1d600*/  IADD3 R20, P1, P3, R14, R20, R3 ;  /* 0x000000140e147210 */ /* 0x000fe20007b3e003 */
[-C--:B------:R-:W-:Y:S02]  /*1d610*/  IMAD R21, R13, R207.reuse, RZ ;  /* 0x000000cf0d157224 */ /* 0x080fe400078e02ff */
[----:B------:R-:W-:Y:S02]  /*1d620*/  IMAD.MOV R4, RZ, RZ, -R27 ;  /* 0x000000ffff047224 */ /* 0x000fe400078e0a1b */
[----:B------:R-:W-:-:S04]  /*1d630*/  IMAD.WIDE.U32 R12, R12, R207, RZ ;  /* 0x000000cf0c0c7225 */ /* 0x000fc800078e00ff */
[----:B------:R-:W-:Y:S01]  /*1d640*/  IMAD R15, R35, R4, R33 ;  /* 0x00000004230f7224 */ /* 0x000fe200078e0221 */
[----:B------:R-:W-:Y:S01]  /*1d650*/  IADD3.X R4, R25, R29, R28, P1, P3 ;  /* 0x0000001d19047210 */ /* 0x000fe20000fe641c */
[----:B------:R-:W-:Y:S01]  /*1d660*/  IMAD.IADD R21, R13, 0x1, R21 ;  /* 0x000000010d157824 */ /* 0x000fe200078e0215 */
[----:B------:R-:W-:Y:S02]  /*1d670*/  IADD3 R12, P0, P1, R27, R20, R12 ;  /* 0x000000141b0c7210 */ /* 0x000fe4000791e00c */
[----:B------:R-:W-:-:S04]  /*1d680*/  SHF.R.S32.HI R27, RZ, 0x1f, R27 ;  /* 0x0000001fff1b7819 */ /* 0x000fc8000001141b */
[----:B------:R-:W-:Y:S01]  /*1d690*/  IADD3.X R13, R27, R4, R21, P0, P1 ;  /* 0x000000041b0d7210 */ /* 0x000fe200007e2415 */
[----:B-----5:R-:W-:Y:S01]  /*1d6a0*/  IMAD R4, R11, R15, RZ ;  /* 0x0000000f0b047224 */ /* 0x020fe200078e02ff */
[----:B------:R-:W-:-:S05]  /*1d6b0*/  SHF.R.S32.HI R21, RZ, 0x1f, R15 ;  /* 0x0000001fff157819 */ /* 0x000fca000001140f */
[C---:B------:R-:W-:Y:S02]  /*1d6c0*/  IMAD R21, R10.reuse, R21, R4 ;  /* 0x000000150a157224 */ /* 0x040fe400078e0204 */
[----:B------:R-:W-:-:S04]  /*1d6d0*/  IMAD.WIDE.U32 R10, R10, R15, R12 ;  /* 0x0000000f0a0a7225 */ /* 0x000fc800078e000c */
[----:B------:R-:W-:Y:S01]  /*1d6e0*/  IMAD.IADD R4, R11, 0x1, R21 ;  /* 0x000000010b047824 */ /* 0x000fe200078e0215 */
[C---:B0-----:R-:W-:Y:S02]  /*1d6f0*/  LEA R8, P0, R10.reuse, R8, 0x2 ;  /* 0x000000080a087211 */ /* 0x041fe400078010ff */
[----:B------:R-:W-:Y:S02]  /*1d700*/  MOV R11, 0xff800000 ;  /* 0xff800000000b7802 */ /* 0x000fe40000000f00 */
[----:B-1----:R-:W-:-:S05]  /*1d710*/  LEA.HI.X R9, R10, R9, R4, 0x2, P0 ;  /* 0x000000090a097211 */ /* 0x002fca00000f1404 */
[----:B------:R0:W-:Y:S04]  /*1d720*/  STG.E desc[UR60][R8.64], R11 ;  /* 0x0000000b08007986 */ /* 0x0001e8000c10193c */
.L_x_2889:
[----:B------:R-:W-:Y:S05]  /*1d730*/  BSYNC B1 ;  /* 0x0000000000017941 */ /* 0x000fea0003800000 */
.L_x_2888:
[----:B------:R-:W-:Y:S05]  /*1d740*/  @P2 BRA `(.L_x_2884) ;  /* 0x0000000400a02947 */ /* 0x000fea0003800000 */
[----:B------:R-:W1:Y:S01]  /*1d750*/  LDC R15, c[0x0][0xbe8] ;  /* 0x0002fa00ff0f7b82 */ /* 0x000e620000000800 */
[----:B------:R-:W-:Y:S01]  /*1d760*/  ULDC.64 UR4, c[0x0][0xaa0] ;  /* 0x0002a80000047ab9 */ /* 0x000fe20000000a00 */
[----:B------:R-:W-:Y:S01]  /*1d770*/  ULDC.64 UR6, c[0x0][0xaf0] ;  /* 0x0002bc0000067ab9 */ /* 0x000fe20000000a00 */
[----:B------:R-:W-:Y:S01]  /*1d780*/  IMAD R4, R28, UR4, RZ ;  /* 0x000000041c047c24 */ /* 0x000fe2000f8e02ff */
[----:B------:R-:W-:Y:S01]  /*1d790*/  BSSY B1, `(.L_x_2890) ;  /* 0x0000039000017945 */ /* 0x000fe20003800000 */
[C---:B0-----:R-:W-:Y:S01]  /*1d7a0*/  IMAD.WIDE.U32 R8, R3.reuse, UR4, RZ ;  /* 0x0000000403087c25 */ /* 0x041fe2000f8e00ff */
[----:B------:R-:W-:Y:S02]  /*1d7b0*/  SHF.R.S32.HI R12, RZ, 0x1f, R192 ;  /* 0x0000001fff0c7819 */ /* 0x000fe400000114c0 */
[----:B------:R-:W-:Y:S01]  /*1d7c0*/  SHF.R.S32.HI R14, RZ, 0x1f, R189 ;  /* 0x0000001fff0e7819 */ /* 0x000fe200000114bd */
[----:B------:R-:W-:Y:S01]  /*1d7d0*/  IMAD R11, R3, UR5, R4 ;  /* 0x00000005030b7c24 */ /* 0x000fe2000f8e0204 */
[----:B------:R-:W-:Y:S01]  /*1d7e0*/  ULDC.64 UR4, c[0x0][0xae8] ;  /* 0x0002ba0000047ab9 */ /* 0x000fe20000000a00 */
[----:B------:R-:W-:-:S02]  /*1d7f0*/  IMAD R3, R200, 0x20, R224 ;  /* 0x00000020c8037824 */ /* 0x000fc400078e02e0 */
[----:B------:R-:W-:-:S03]  /*1d800*/  IMAD.IADD R9, R9, 0x1, R11 ;  /* 0x0000000109097824 */ /* 0x000fc600078e020b */
[----:B------:R-:W-:Y:S01]  /*1d810*/  IADD3 R13, R186, R3, RZ ;  /* 0x00000003ba0d7210 */ /* 0x000fe20007ffe0ff */
[----:B------:R-:W-:-:S04]  /*1d820*/  IMAD.WIDE.U32 R8, R165, UR4, R8 ;  /* 0x00000004a5087c25 */ /* 0x000fc8000f8e0008 */
[----:B------:R-:W-:Y:S02]  /*1d830*/  IMAD.MOV.U32 R3, RZ, RZ, R13 ;  /* 0x000000ffff037224 */ /* 0x000fe400078e000d */
[----:B------:R-:W-:Y:S01]  /*1d840*/  IMAD R9, R165, UR5, R9 ;  /* 0x00000005a5097c24 */ /* 0x000fe2000f8e0209 */
[----:B-1----:R-:W-:Y:S01]  /*1d850*/  ISETP.NE.AND P0, PT, R15, 0x1, PT ;  /* 0x000000010f00780c */ /* 0x002fe20003f05270 */
[----:B------:R-:W-:Y:S01]  /*1d860*/  ULDC.64 UR4, c[0x0][0xae0] ;  /* 0x0002b80000047ab9 */ /* 0x000fe20000000a00 */
[----:B------:R-:W-:Y:S02]  /*1d870*/  IMAD.IADD R186, R224, 0x1, R186 ;  /* 0x00000001e0ba7824 */ /* 0x000fe400078e02ba */
[----:B------:R-:W-:-:S09]  /*1d880*/  IMAD.WIDE.U32 R8, R31, UR6, R8 ;  /* 0x000000061f087c25 */ /* 0x000fd2000f8e0008 */
[----:B------:R-:W0:Y:S08]  /*1d890*/  @P0 LDC R10, c[0x0][0xbec] ;  /* 0x0002fb00ff0a0b82 */ /* 0x000e300000000800 */
[----:B------:R-:W1:Y:S01]  /*1d8a0*/  @P0 LDC R21, c[0x0][0xbf0] ;  /* 0x0002fc00ff150b82 */ /* 0x000e620000000800 */
[----:B0-----:R-:W-:-:S04]  /*1d8b0*/  @P0 IMAD.HI.U32 R4, R13, R10, RZ ;  /* 0x0000000a0d040227 */ /* 0x001fc800078e00ff */
[----:B------:R-:W-:Y:S01]  /*1d8c0*/  IMAD R10, R223, UR6, RZ ;  /* 0x00000006df0a7c24 */ /* 0x000fe2000f8e02ff */
[----:B-1----:R-:W-:-:S03]  /*1d8d0*/  @P0 SHF.R.U32.HI R3, RZ, R21, R4 ;  /* 0x00000015ff030219 */ /* 0x002fc60000011604 */
[----:B------:R-:W-:Y:S01]  /*1d8e0*/  IMAD R11, R31, UR7, R10 ;  /* 0x000000071f0b7c24 */ /* 0x000fe2000f8e020a */
[--C-:B------:R-:W-:Y:S01]  /*1d8f0*/  SHF.R.S32.HI R4, RZ, 0x1f, R3.reuse ;  /* 0x0000001fff047819 */ /* 0x100fe20000011403 */
[----:B------:R-:W-:-:S03]  /*1d900*/  IMAD.MOV R10, RZ, RZ, -R3 ;  /* 0x000000ffff0a7224 */ /* 0x000fc600078e0a03 */
[----:B------:R-:W-:Y:S01]  /*1d910*/  IADD3 R9, R9, R11, RZ ;  /* 0x0000000b09097210 */ /* 0x000fe20007ffe0ff */
[----:B------:R-:W-:Y:S02]  /*1d920*/  IMAD R4, R4, UR4, RZ ;  /* 0x0000000404047c24 */ /* 0x000fe4000f8e02ff */
[----:B------:R-:W-:Y:S02]  /*1d930*/  IMAD R11, R15, R10, R13 ;  /* 0x0000000a0f0b7224 */ /* 0x000fe400078e020d */
[C---:B------:R-:W-:Y:S02]  /*1d940*/  IMAD R13, R3.reuse, UR5, R4 ;  /* 0x00000005030d7c24 */ /* 0x040fe4000f8e0204 */
[----:B------:R-:W-:Y:S01]  /*1d950*/  IMAD.WIDE.U32 R8, R3, UR4, R8 ;  /* 0x0000000403087c25 */ /* 0x000fe2000f8e0008 */
[----:B------:R-:W-:Y:S01]  /*1d960*/  SHF.R.S32.HI R3, RZ, 0x1f, R11 ;  /* 0x0000001fff037819 */ /* 0x000fe2000001140b */
[----:B------:R-:W-:Y:S02]  /*1d970*/  ULDC.64 UR4, c[0x0][0xad8] ;  /* 0x0002b60000047ab9 */ /* 0x000fe40000000a00 */
[----:B------:R-:W-:-:S02]  /*1d980*/  IMAD.IADD R9, R9, 0x1, R13 ;  /* 0x0000000109097824 */ /* 0x000fc400078e020d */
[----:B------:R-:W-:Y:S02]  /*1d990*/  IMAD R4, R3, UR4, RZ ;  /* 0x0000000403047c24 */ /* 0x000fe4000f8e02ff */
[----:B------:R-:W-:Y:S01]  /*1d9a0*/  IMAD R15, R0, R15, RZ ;  /* 0x0000000f000f7224 */ /* 0x000fe200078e02ff */
[C---:B------:R-:W-:Y:S01]  /*1d9b0*/  IADD3 R0, R186.reuse, 0x20, RZ ;  /* 0x00000020ba007810 */ /* 0x040fe20007ffe0ff */
[C---:B------:R-:W-:Y:S02]  /*1d9c0*/  IMAD R3, R11.reuse, UR5, R4 ;  /* 0x000000050b037c24 */ /* 0x040fe4000f8e0204 */
[----:B------:R-:W-:Y:S01]  /*1d9d0*/  IMAD.WIDE.U32 R8, R11, UR4, R8 ;  /* 0x000000040b087c25 */ /* 0x000fe2000f8e0008 */
[-C--:B------:R-:W-:Y:S01]  /*1d9e0*/  ISETP.GE.AND P2, PT, R186, R15.reuse, PT ;  /* 0x0000000fba00720c */ /* 0x080fe20003f46270 */
[----:B------:R-:W-:Y:S01]  /*1d9f0*/  ULDC.64 UR4, c[0x0][0xa80] ;  /* 0x0002a00000047ab9 */ /* 0x000fe20000000a00 */
[----:B------:R-:W-:Y:S01]  /*1da00*/  ISETP.GE.AND P1, PT, R0, R15, PT ;  /* 0x0000000f0000720c */ /* 0x000fe20003f26270 */
[----:B------:R-:W-:Y:S01]  /*1da10*/  IMAD.IADD R3, R9, 0x1, R3 ;  /* 0x0000000109037824 */ /* 0x000fe200078e0203 */
[----:B------:R-:W-:Y:S01]  /*1da20*/  LEA R4, P3, R8, UR4, 0x1 ;  /* 0x0000000408047c11 */ /* 0x000fe2000f8608ff */
[----:B------:R-:W-:-:S03]  /*1da30*/  VIADD R0, R186, 0x40 ;  /* 0x00000040ba007836 */ /* 0x000fc60000000000 */
[----:B------:R-:W-:Y:S02]  /*1da40*/  LEA.HI.X R3, R8, UR5, R3, 0x1, P3 ;  /* 0x0000000508037c11 */ /* 0x000fe400098f0c03 */
[----:B------:R-:W-:Y:S01]  /*1da50*/  ISETP.GE.AND P0, PT, R0, R15, PT ;  /* 0x0000000f0000720c */ /* 0x000fe20003f06270 */
[----:B------:R0:W1:Y:S04]  /*1da60*/  SHFL.IDX PT, R8, R4, RZ, 0x181f ;  /* 0x00181fff04087589 */ /* 0x00006800000e0000 */
[----:B------:R0:W3:Y:S01]  /*1da70*/  SHFL.IDX PT, R0, R3, RZ, 0x181f ;  /* 0x00181fff03007589 */ /* 0x0000e200000e0000 */
[----:B------:R-:W-:Y:S07]  /*1da80*/  @P2 BRA `(.L_x_2891) ;  /* 0x0000000000242947 */ /* 0x000fee0003800000 */
[----:B------:R-:W-:Y:S02]  /*1da90*/  ULDC UR4, c[0x0][0xac8] ;  /* 0x0002b20000047ab9 */ /* 0x000fe40000000800 */
[----:B------:R-:W-:Y:S02]  /*1daa0*/  ISETP.GE.AND P4, PT, R189, UR4, PT ;  /* 0x00000004bd007c0c */ /* 0x000fe4000bf86270 */
[----:B------:R-:W-:-:S11]  /*1dab0*/  ISETP.GE.AND P5, PT, R192, UR4, PT ;  /* 0x00000004c0007c0c */ /* 0x000fd6000bfa6270 */
[CC--:B-1----:R-:W-:Y:S02]  /*1dac0*/  @!P4 LEA R10, P2, R189.reuse, R8.reuse, 0x1 ;  /* 0x00000008bd0ac211 */ /* 0x0c2fe400078408ff */
[C---:B------:R-:W-:Y:S02]  /*1dad0*/  @!P5 LEA R8, P3, R192.reuse, R8, 0x1 ;  /* 0x00000008c008d211 */ /* 0x040fe400078608ff */
[-C--:B---3--:R-:W-:Y:S02]  /*1dae0*/  @!P4 LEA.HI.X R11, R189, R0.reuse, R14, 0x1, P2 ;  /* 0x00000000bd0bc211 */ /* 0x088fe400010f0c0e */
[----:B------:R-:W-:-:S03]  /*1daf0*/  @!P5 LEA.HI.X R9, R192, R0, R12, 0x1, P3 ;  /* 0x00000000c009d211 */ /* 0x000fc600018f0c0c */
[----:B------:R1:W-:Y:S04]  /*1db00*/  @!P4 ST.E.128 desc[UR60][R10.64], RZ ;  /* 0x000000ff0a00c985 */ /* 0x0003e8000c101d3c */
[----:B------:R1:W-:Y:S02]  /*1db10*/  @!P5 ST.E.128 desc[UR60][R8.64], RZ ;  /* 0x000000ff0800d985 */ /* 0x0003e4000c101d3c */
.L_x_2891:
[----:B------:R-:W-:Y:S05]  /*1db20*/  BSYNC B1 ;  /* 0x0000000000017941 */ /* 0x000fea0003800000 */
.L_x_2890:
[----:B---3--:R3:W0:Y:S01]  /*1db30*/  SHFL.IDX PT, R0, R3, 0x1, 0x181f ;  /* 0x00381f0003007f89 */ /* 0x00862200000e0000 */
[----:B------:R-:W-:Y:S03]  /*1db40*/  BSSY B1, `(.L_x_2892) ;  /* 0x000000c000017945 */ /* 0x000fe60003800000 */
[----:B-1----:R3:W1:Y:S01]  /*1db50*/  SHFL.IDX PT, R8, R4, 0x1, 0x181f ;  /* 0x00381f0004087f89 */ /* 0x00266200000e0000 */
        /* <DEDUP_REMOVED lines=10> */
.L_x_2893:
[----:B------:R-:W-:Y:S05]  /*1dc00*/  BSYNC B1 ;  /* 0x0000000000017941 */ /* 0x000fea0003800000 */
.L_x_2892:
[----:B0-----:R0:W0:Y:S01]  /*1dc10*/  SHFL.IDX PT, R0, R3, 0x2, 0x181f ;  /* 0x00581f0003007f89 */ /* 0x00102200000e0000 */
[----:B------:R-:W-:Y:S03]  /*1dc20*/  BSSY B1, `(.L_x_2894) ;  /* 0x000000c000017945 */ /* 0x000fe60003800000 */
[----:B-1----:R1:W0:Y:S01]  /*1dc30*/  SHFL.IDX PT, R8, R4, 0x2, 0x181f ;  /* 0x00581f0004087f89 */ /* 0x00222200000e0000 */
        /* <DEDUP_REMOVED lines=10> */
.L_x_2895:
[----:B------:R-:W-:Y:S05]  /*1dce0*/  BSYNC B1 ;  /* 0x0000000000017941 */ /* 0x000fea0003800000 */
.L_x_2894:
[----:B0-----:R-:W-:Y:S01]  /*1dcf0*/  IADD3 R0, R186, 0x60, RZ ;  /* 0x00000060ba007810 */ /* 0x001fe20007ffe0ff */
[----:B---3--:R-:W0:Y:S03]  /*1dd00*/  SHFL.IDX PT, R3, R3, 0x3, 0x181f ;  /* 0x00781f0003037f89 */ /* 0x008e2600000e0000 */
[----:B------:R-:W-:Y:S01]  /*1dd10*/  ISETP.GE.AND P0, PT, R0, R15, PT ;  /* 0x0000000f0000720c */ /* 0x000fe20003f06270 */
[----:B-1----:R-:W1:-:S12]  /*1dd20*/  SHFL.IDX PT, R4, R4, 0x3, 0x181f ;  /* 0x00781f0004047f89 */ /* 0x002e5800000e0000 */
        /* <DEDUP_REMOVED lines=10> */
.L_x_2884:
[----:B------:R-:W-:Y:S05]  /*1ddd0*/  BSYNC B0 ;  /* 0x0000000000007941 */ /* 0x000fea0003800000 */
.L_x_2874:
[----:B------:R-:W-:Y:S02]  /*1dde0*/  ULDC UR4, c[0x0][0xc3c] ;  /* 0x00030f0000047ab9 */ /* 0x000fe40000000800 */
[----:B------:R-:W-:-:S13]  /*1ddf0*/  ISETP.GE.AND P0, PT, R7, UR4, PT ;  /* 0x0000000407007c0c */ /* 0x000fda000bf06270 */
[----:B------:R-:W-:Y:S05]  /*1de00*/  @!P0 BRA `(.L_x_2896) ;  /* 0xfffffe3400c48947 */ /* 0x000fea000383ffff */
[----:B------:R-:W-:Y:S05]  /*1de10*/  BRA `(.L_x_2653) ;  /* 0x0000007800947947 */ /* 0x000fea0003800000 */
.L_x_2651:
        /* <DEDUP_REMOVED lines=16> */
.L_x_2897:
        /* <DEDUP_REMOVED lines=40> */
[----:B------:R-:W-:Y:S01]  /*1e1a0*/  MOV R9, R4 ;  /* 0x0000000400097202 */ /* 0x000fe20000000f00 */
[----:B------:R-:W-:Y:S01]  /*1e1b0*/  UMOV UR4, URZ ;  /* 0x0000003f00047c82 */ /* 0x000fe20008000000 */
[----:B------:R-:W-:-:S05]  /*1e1c0*/  ULDC UR5, c[0x0][0xc38] ;  /* 0x00030e0000057ab9 */ /* 0x000fca0000000800 */
.L_x_2901:
[----:B------:R-:W0:Y:S01]  /*1e1d0*/  LDC R2, c[0x0][0xc3c] ;  /* 0x00030f00ff027b82 */ /* 0x000e220000000800 */
[----:B------:R-:W-:Y:S01]  /*1e1e0*/  UIADD3 UR4, UR4, 0x1f, URZ ;  /* 0x0000001f04047890 */ /* 0x000fe2000fffe03f */
[----:B------:R-:W-:Y:S02]  /*1e1f0*/  ULDC UR7, c[0x0][0xc3c] ;  /* 0x00030f0000077ab9 */ /* 0x000fe40000000800 */
[----:B------:R-:W-:-:S03]  /*1e200*/  IMAD.U32 R19, RZ, RZ, UR7 ;  /* 0x00000007ff137e24 */ /* 0x000fc6000f8e00ff */
[----:B0-----:R-:W-:-:S13]  /*1e210*/  ISETP.LE.AND P6, PT, R2, UR4, PT ;  /* 0x0000000402007c0c */ /* 0x001fda000bfc3270 */
[----:B------:R-:W-:Y:S05]  /*1e220*/  @P6 BRA `(.L_x_2900) ;  /* 0x0000000800a86947 */ /* 0x000fea0003800000 */
[----:B------:R-:W-:Y:S01]  /*1e230*/  VIADD R11, R6, UR4 ;  /* 0x00000004060b7c36 */ /* 0x000fe20008000000 */
[----:B------:R-:W-:Y:S01]  /*1e240*/  MOV R7, RZ ;  /* 0x000000ff00077202 */ /* 0x000fe20000000f00 */
[----:B------:R-:W-:-:S03]  /*1e250*/  IMAD.MOV.U32 R8, RZ, RZ, RZ ;  /* 0x000000ffff087224 */ /* 0x000fc600078e00ff */
        /* <DEDUP_REMOVED lines=23> */
[----:B------:R-:W0:Y:S02]  /*1e3d0*/  SHFL.IDX PT, R4, R2, 0x1f, 0x1f ;  /* 0x03e01f0002047f89 */ /* 0x000e2400000e0000 */
[----:B0-----:R-:W-:-:S04]  /*1e3e0*/  IMAD R4, R4, UR5, RZ ;  /* 0x0000000504047c24 */ /* 0x001fc8000f8e02ff */
[----:B------:R-:W-:-:S05]  /*1e3f0*/  IMAD.IADD R9, R4, 0x1, R9 ;  /* 0x0000000104097824 */ /* 0x000fca00078e0209 */
[----:B------:R-:W-:-:S13]  /*1e400*/  ISETP.GT.AND P6, PT, R9, UR6, PT ;  /* 0x0000000609007c0c */ /* 0x000fda000bfc4270 */
[----:B------:R-:W-:Y:S05]  /*1e410*/  @!P6 BRA `(.L_x_2901) ;  /* 0xfffffffc006ce947 */ /* 0x000fea000383ffff */
.L_x_2899:
[----:B------:R-:W-:Y:S01]  /*1e420*/  IMAD.IADD R5, R9, 0x1, -R4 ;  /* 0x0000000109057824 */ /* 0x000fe200078e0a04 */
        /* <DEDUP_REMOVED lines=12> */
.L_x_2902:
        /* <DEDUP_REMOVED lines=11> */
[----:B0-----:R-:W-:-:S02]  /*1e5a0*/  IADD3 R2, R9, 0xffffffe, RZ ;  /* 0x0ffffffe09027810 */ /* 0x001fc40007ffe0ff */
[----:B------:R-:W-:-:S05]  /*1e5b0*/  IABS R9, R4 ;  /* 0x0000000400097213 */ /* 0x000fca0000000000 */
[----:B------:R0:W1:Y:S02]  /*1e5c0*/  F2I.FTZ.U32.TRUNC.NTZ R3, R2 ;  /* 0x0000000200037305 */ /* 0x000064000021f000 */
[----:B0-----:R-:W-:Y:S02]  /*1e5d0*/  IMAD.MOV.U32 R2, RZ, RZ, RZ ;  /* 0x000000ffff027224 */ /* 0x001fe400078e00ff */
[----:B-1----:R-:W-:-:S04]  /*1e5e0*/  IMAD.MOV R11, RZ, RZ, -R3 ;  /* 0x000000ffff0b7224 */ /* 0x002fc800078e0a03 */
[----:B------:R-:W-:-:S04]  /*1e5f0*/  IMAD R11, R11, R12, RZ ;  /* 0x0000000c0b0b7224 */ /* 0x000fc800078e02ff */
[----:B------:R-:W-:Y:S01]  /*1e600*/  IMAD.HI.U32 R3, R3, R11, R2 ;  /* 0x0000000b03037227 */ /* 0x000fe200078e0002 */
[----:B------:R-:W-:-:S05]  /*1e610*/  IADD3 R11, RZ, -R13, RZ ;  /* 0x8000000dff0b7210 */ /* 0x000fca0007ffe0ff */
        /* <DEDUP_REMOVED lines=11> */
[----:B------:R-:W-:-:S05]  /*1e6d0*/  IABS R12, R8 ;  /* 0x00000008000c7213 */ /* 0x000fca0000000000 */
[----:B------:R-:W-:-:S05]  /*1e6e0*/  IMAD.MOV R12, RZ, RZ, -R12 ;  /* 0x000000ffff0c7224 */ /* 0x000fca00078e0a0c */
[----:B------:R-:W-:-:S04]  /*1e6f0*/  @P0 VIADD R2, R2, 0x1 ;  /* 0x0000000102020836 */ /* 0x000fc80000000000 */
[----:B------:R-:W-:Y:S01]  /*1e700*/  IMAD.MOV.U32 R13, RZ, RZ, R2 ;  /* 0x000000ffff0d7224 */ /* 0x000fe200078e0002 */
[----:B0-----:R-:W-:-:S03]  /*1e710*/  IADD3 R2, RZ, -R3, RZ ;  /* 0x80000003ff027210 */ /* 0x001fc60007ffe0ff */
[----:B------:R-:W-:Y:S01]  /*1e720*/  @!P2 IMAD.MOV R13, RZ, RZ, -R13 ;  /* 0x000000ffff0da224 */ /* 0x000fe200078e0a0d */
[----:B------:R-:W-:Y:S01]  /*1e730*/  @!P1 LOP3.LUT R13, RZ, R7, RZ, 0x33, !PT ;  /* 0x00000007ff0d9212 */ /* 0x000fe200078e33ff */
[----:B------:R-:W-:Y:S01]  /*1e740*/  IMAD R9, R2, R5, RZ ;  /* 0x0000000502097224 */ /* 0x000fe200078e02ff */
[----:B------:R-:W-:Y:S02]  /*1e750*/  MOV R2, RZ ;  /* 0x000000ff00027202 */ /* 0x000fe40000000f00 */
        /* <DEDUP_REMOVED lines=12> */
[----:B------:R-:W-:Y:S01]  /*1e820*/  ISETP.GE.U32.AND P0, PT, R10, R5, PT ;  /* 0x000000050a00720c */ /* 0x000fe20003f06070 */
[----:B------:R-:W-:-:S12]  /*1e830*/  IMAD.MOV R5, RZ, RZ, -R13 ;  /* 0x000000ffff057224 */ /* 0x000fd800078e0a0d */
[----:B------:R-:W-:-:S05]  /*1e840*/  @P0 VIADD R2, R2, 0x1 ;  /* 0x0000000102020836 */ /* 0x000fca0000000000 */
[----:B------:R-:W-:Y:S02]  /*1e850*/  @!P2 IADD3 R2, -R2, RZ, RZ ;  /* 0x000000ff0202a210 */ /* 0x000fe40007ffe1ff */
[----:B------:R-:W-:-:S05]  /*1e860*/  @!P1 LOP3.LUT R2, RZ, R8, RZ, 0x33, !PT ;  /* 0x00000008ff029212 */ /* 0x000fca00078e33ff */
[----:B------:R-:W-:-:S04]  /*1e870*/  IMAD.MOV R3, RZ, RZ, -R2 ;  /* 0x000000ffff037224 */ /* 0x000fc800078e0a02 */
[C---:B------:R-:W-:Y:S01]  /*1e880*/  IMAD R18, R8.reuse, R3, R13 ;  /* 0x0000000308127224 */ /* 0x040fe200078e020d */
[----:B------:R-:W-:Y:S01]  /*1e890*/  LEA R3, R8, R2, 0x18 ;  /* 0x0000000208037211 */ /* 0x000fe200078ec0ff */
[----:B------:R-:W-:-:S04]  /*1e8a0*/  IMAD R2, R7, R5, R4 ;  /* 0x0000000507027224 */ /* 0x000fc800078e0204 */
[----:B------:R-:W-:Y:S01]  /*1e8b0*/  IMAD R18, R18, 0x10000, R3 ;  /* 0x0001000012127824 */ /* 0x000fe200078e0203 */
[----:B------:R-:W-:Y:S06]  /*1e8c0*/  BRA `(.L_x_2904) ;  /* 0x0000000000f47947 */ /* 0x000fec0003800000 */
.L_x_2903:
        /* <DEDUP_REMOVED lines=12> */
[----:B0-----:R-:W-:-:S05]  /*1e990*/  IADD3 R11, RZ, -R3, RZ ;  /* 0x80000003ff0b7210 */ /* 0x001fca0007ffe0ff */
[----:B------:R-:W-:-:S04]  /*1e9a0*/  IMAD R11, R11, R10, RZ ;  /* 0x0000000a0b0b7224 */ /* 0x000fc800078e02ff */
[----:B------:R-:W-:-:S04]  /*1e9b0*/  IMAD.HI.U32 R2, R3, R11, R2 ;  /* 0x0000000b03027227 */ /* 0x000fc800078e0002 */
[----:B------:R-:W-:Y:S02]  /*1e9c0*/  IMAD.MOV R3, RZ, RZ, -R12 ;  /* 0x000000ffff037224 */ /* 0x000fe400078e0a0c */
[----:B------:R-:W-:-:S04]  /*1e9d0*/  IMAD.HI.U32 R2, R2, R15, RZ ;  /* 0x0000000f02027227 */ /* 0x000fc800078e00ff */
        /* <DEDUP_REMOVED lines=11> */
[----:B------:R-:W-:Y:S01]  /*1ea90*/  IMAD R9, R13, R2, RZ ;  /* 0x000000020d097224 */ /* 0x000fe200078e02ff */
[----:B------:R-:W-:-:S03]  /*1eaa0*/  IADD3 R2, -R2, RZ, RZ ;  /* 0x000000ff02027210 */ /* 0x000fc60007ffe1ff */
[----:B------:R-:W-:Y:S02]  /*1eab0*/  IMAD.MOV R8, RZ, RZ, -R9 ;  /* 0x000000ffff087224 */ /* 0x000fe400078e0a09 */
[----:B------:R-:W-:Y:S01]  /*1eac0*/  IMAD R4, R5, R2, R4 ;  /* 0x0000000205047224 */ /* 0x000fe200078e0204 */
[----:B------:R-:W-:Y:S02]  /*1ead0*/  MOV R2, RZ ;  /* 0x000000ff00027202 */ /* 0x000fe40000000f00 */
[----:B------:R-:W-:Y:S02]  /*1eae0*/  VIADDMNMX R8, R8, UR5, R13, PT ;  /* 0x0000000508087c46 */ /* 0x000fe4000b80010d */
[----:B------:R-:W-:Y:S02]  /*1eaf0*/  IADD3 R9, R9, 0x1000000, R4 ;  /* 0x0100000009097810 */ /* 0x000fe40007ffe004 */
[-C--:B------:R-:W-:Y:S02]  /*1eb00*/  IABS R12, R8.reuse ;  /* 0x00000008000c7213 */ /* 0x080fe40000000000 */
[----:B------:R-:W-:-:S02]  /*1eb10*/  IABS R13, R8 ;  /* 0x00000008000d7213 */ /* 0x000fc40000000000 */
[----:B------:R-:W0:Y:S01]  /*1eb20*/  I2F.RP R10, R12 ;  /* 0x0000000c000a7306 */ /* 0x000e220000209400 */
[----:B------:R-:W-:-:S07]  /*1eb30*/  IADD3 R18, -R8, RZ, RZ ;  /* 0x000000ff08127210 */ /* 0x000fce0007ffe1ff */
        /* <DEDUP_REMOVED lines=21> */
[----:B------:R-:W-:-:S07]  /*1ec90*/  IMAD R18, R2, R18, R9 ;  /* 0x0000001202127224 */ /* 0x000fce00078e0209 */
.L_x_2904:
[----:B------:R-:W-:-:S05]  /*1eca0*/  LOP3.LUT R2, RZ, R2, RZ, 0x33, !PT ;  /* 0x00000002ff027212 */ /* 0x000fca00078e33ff */
[----:B------:R-:W-:Y:S01]  /*1ecb0*/  IMAD.IADD R17, R7, 0x1, R2 ;  /* 0x0000000107117824 */ /* 0x000fe200078e0202 */
[----:B------:R-:W-:Y:S06]  /*1ecc0*/  BRA `(.L_x_2905) ;  /* 0x00000000000c7947 */ /* 0x000fec0003800000 */
.L_x_2900:
[----:B------:R-:W-:Y:S01]  /*1ecd0*/  IMAD.MOV.U32 R17, RZ, RZ, RZ ;  /* 0x000000ffff117224 */ /* 0x000fe200078e00ff */
[----:B------:R-:W-:Y:S01]  /*1ece0*/  MOV R16, UR6 ;  /* 0x0000000600107c02 */ /* 0x000fe20008000f00 */
[----:B------:R-:W-:-:S07]  /*1ecf0*/  IMAD.MOV.U32 R18, RZ, RZ, RZ ;  /* 0x000000ffff127224 */ /* 0x000fce00078e00ff */
.L_x_2905:
[----:B------:R-:W-:-:S13]  /*1ed00*/  ISETP.NE.AND P0, PT, R6, RZ, PT ;  /* 0x000000ff0600720c */ /* 0x000fda0003f05270 */
[----:B------:R-:W0:Y:S01]  /*1ed10*/  @!P0 S2R R3, SR_CgaCtaId ;  /* 0x0000000000038919 */ /* 0x000e220000008800 */
[----:B------:R-:W-:-:S04]  /*1ed20*/  @!P0 MOV R2, 0x400 ;  /* 0x0000040000028802 */ /* 0x000fc80000000f00 */
[----:B0-----:R-:W-:-:S05]  /*1ed30*/  @!P0 LEA R2, R3, R2, 0x18 ;  /* 0x0000000203028211 */ /* 0x001fca00078ec0ff */
[----:B------:R1:W-:Y:S01]  /*1ed40*/  @!P0 STS.128 [R2+0x2a8d0], R16 ;  /* 0x02a8d01002008388 */ /* 0x0003e20000000c00 */
[----:B------:R-:W-:Y:S06]  /*1ed50*/  BAR.ARV 0x5, 0x180 ;  /* 0x0146000000007b1d */ /* 0x000fec0000002000 */
.L_x_2898:
        /* <DEDUP_REMOVED lines=8> */
[----:B------:R-:W-:Y:S01]  /*1ede0*/  LOP3.LUT R4, R0, 0x7f, RZ, 0xc0, !PT ;  /* 0x0000007f00047812 */ /* 0x000fe200078ec0ff */
[----:B------:R-:W-:Y:S01]  /*1edf0*/  BSSY B8, `(.L_x_2906) ;  /* 0x000066e000087945 */ /* 0x000fe20003800000 */
[----:B------:R1:W-:Y:S01]  /*1ee00*/  STL [R1+0x24], RZ ;  /* 0x000024ff01007387 */ /* 0x0003e20000100800 */
[----:B------:R-:W-:Y:S01]  /*1ee10*/  IMAD.MOV.U32 R31, RZ, RZ, 0x1 ;  /* 0x00000001ff1f7424 */ /* 0x000fe200078e00ff */
[----:B------:R-:W-:Y:S01]  /*1ee20*/  MOV R28, RZ ;  /* 0x000000ff001c7202 */ /* 0x000fe20000000f00 */
[----:B------:R-:W-:Y:S01]  /*1ee30*/  IMAD.SHL.U32 R34, R4, 0x8, RZ ;  /* 0x0000000804227824 */ /* 0x000fe200078e00ff */
[----:B------:R-:W-:Y:S01]  /*1ee40*/  ULDC.64 UR36, c[0x0][0x198] ;  /* 0x0000660000247ab9 */ /* 0x000fe20000000a00 */
[----:B------:R-:W-:Y:S01]  /*1ee50*/  IMAD.MOV.U32 R26, RZ, RZ, RZ ;  /* 0x000000ffff1a7224 */ /* 0x000fe200078e00ff */
[----:B------:R-:W-:Y:S01]  /*1ee60*/  ULDC UR38, c[0x0][0xc] ;  /* 0x0000030000267ab9 */ /* 0x000fe20000000800 */
        /* <DEDUP_REMOVED lines=13> */
[C---:B------:R-:W-:Y:S01]  /*1ef40*/  LOP3.LUT R3, R2.reuse, 0x40, RZ, 0xfc, !PT ;  /* 0x0000004002037812 */ /* 0x040fe200078efcff */
[----:B------:R-:W-:Y:S01]  /*1ef50*/  IMAD.U32 R22, RZ, RZ, UR4 ;  /* 0x00000004ff167e24 */ /* 0x000fe2000f8e00ff */
[----:B------:R-:W-:-:S04]  /*1ef60*/  LOP3.LUT R0, R2, 0x80, RZ, 0xfc, !PT ;  /* 0x0000008002007812 */ /* 0x000fc800078efcff */
[----:B-1----:R-:W-:-:S07]  /*1ef70*/  LEA R36, R34, R22, 0x1 ;  /* 0x0000001622247211 */ /* 0x002fce00078e08ff */
.L_x_3011:
[----:B0-----:R-:W0:Y:S02]  /*1ef80*/  LDC.64 R32, c[0x0][0xc88] ;  /* 0x00032200ff207b82 */ /* 0x001e240000000a00 */
[----:B0-----:R-:W-:-:S06]  /*1ef90*/  IMAD.WIDE R32, R19, 0x4, R32 ;  /* 0x0000000413207825 */ /* 0x001fcc00078e0220 */
        /* <DEDUP_REMOVED lines=9> */
[----:B------:R-:W-:Y:S02]  /*1f030*/  ISETP.NE.AND.EX P2, PT, RZ, UR9, PT, P2 ;  /* 0x00000009ff007c0c */ /* 0x000fe4000bf45320 */
[----:B------:R-:W-:Y:S02]  /*1f040*/  MOV R35, RZ ;  /* 0x000000ff00237202 */ /* 0x000fe40000000f00 */
[----:B--2---:R-:W-:-:S03]  /*1f050*/  SHF.R.S32.HI R0, RZ, 0x1f, R32 ;  /* 0x0000001fff007819 */ /* 0x004fc60000011420 */
[C---:B------:R-:W-:Y:S01]  /*1f060*/  @P0 LEA R2, P1, R32.reuse, UR4, 0x2 ;  /* 0x0000000420020c11 */ /* 0x040fe2000f8210ff */
[C---:B------:R-:W-:Y:S01]  /*1f070*/  IMAD.SHL.U32 R24, R32.reuse, 0x4, RZ ;  /* 0x0000000420187824 */ /* 0x040fe200078e00ff */
[C-C-:B------:R-:W-:Y:S01]  /*1f080*/  SHF.L.U64.HI R25, R32.reuse, 0x2, R0.reuse ;  /* 0x0000000220197819 */ /* 0x140fe20000010200 */
[----:B------:R0:W-:Y:S01]  /*1f090*/  STL [R1+0x18], R0 ;  /* 0x0000180001007387 */ /* 0x0001e20000100800 */
[----:B------:R-:W-:Y:S01]  /*1f0a0*/  @P0 LEA.HI.X R3, R32, UR5, R0, 0x2, P1 ;  /* 0x0000000520030c11 */ /* 0x000fe200088f1400 */
[----:B------:R-:W-:-:S04]  /*1f0b0*/  ULDC.64 UR4, c[0x0][0xa00] ;  /* 0x0002800000047ab9 */ /* 0x000fc80000000a00 */
[----:B------:R1:W2:Y:S01]  /*1f0c0*/  @P0 LDG.E R12, desc[UR60][R2.64] ;  /* 0x0000003c020c0981 */ /* 0x0002a2000c1e1900 */
[----:B------:R-:W-:Y:S02]  /*1f0d0*/  ISETP.NE.U32.AND P0, PT, RZ, UR4, PT ;  /* 0x00000004ff007c0c */ /* 0x000fe4000bf05070 */
[----:B------:R-:W-:Y:S01]  /*1f0e0*/  ISETP.NE.U32.AND P1, PT, RZ, UR6, PT ;  /* 0x00000006ff007c0c */ /* 0x000fe2000bf25070 */
[----:B0-----:R-:W-:Y:S01]  /*1f0f0*/  IMAD.MOV.U32 R0, RZ, RZ, RZ ;  /* 0x000000ffff007224 */ /* 0x001fe200078e00ff */
[----:B------:R-:W-:Y:S02]  /*1f100*/  ISETP.NE.AND.EX P0, PT, RZ, UR5, PT, P0 ;  /* 0x00000005ff007c0c */ /* 0x000fe4000bf05300 */
[----:B------:R-:W-:Y:S02]  /*1f110*/  ISETP.NE.AND.EX P1, PT, RZ, UR7, PT, P1 ;  /* 0x00000007ff007c0c */ /* 0x000fe4000bf25310 */
[C---:B------:R-:W-:Y:S02]  /*1f120*/  IADD3 R4, P4, R24.reuse, UR6, RZ ;  /* 0x0000000618047c10 */ /* 0x040fe4000ff9e0ff */
[----:B-1----:R-:W-:Y:S01]  /*1f130*/  IADD3 R2, P3, R24, UR4, RZ ;  /* 0x0000000418027c10 */ /* 0x002fe2000ff7e0ff */
[----:B------:R-:W-:Y:S01]  /*1f140*/  ULDC UR4, c[0x0][0x288] ;  /* 0x0000a20000047ab9 */ /* 0x000fe20000000800 */
[----:B------:R-:W-:-:S02]  /*1f150*/  IADD3.X R5, R25, UR7, RZ, P4, !PT ;  /* 0x0000000719057c10 */ /* 0x000fc4000a7fe4ff */
[C---:B------:R-:W-:Y:S02]  /*1f160*/  IADD3.X R3, R25.reuse, UR5, RZ, P3, !PT ;  /* 0x0000000519037c10 */ /* 0x040fe40009ffe4ff */
[----:B------:R-:W-:Y:S01]  /*1f170*/  @P2 IADD3 R6, P3, R24, UR8, RZ ;  /* 0x0000000818062c10 */ /* 0x000fe2000ff7e0ff */
[----:B------:R-:W-:Y:S01]  /*1f180*/  IMAD.U32 R8, RZ, RZ, UR4 ;  /* 0x00000004ff087e24 */ /* 0x000fe2000f8e00ff */
[----:B------:R-:W-:Y:S01]  /*1f190*/  ULDC.64 UR4, c[0x0][0x418] ;  /* 0x0001060000047ab9 */ /* 0x000fe20000000a00 */
[----:B------:R-:W5:Y:S01]  /*1f1a0*/  @P0 LDG.E R35, desc[UR60][R2.64] ;  /* 0x0000003c02230981 */ /* 0x000f62000c1e1900 */
[----:B------:R-:W-:-:S03]  /*1f1b0*/  @P2 IADD3.X R7, R25, UR9, RZ, P3, !PT ;  /* 0x0000000919072c10 */ /* 0x000fc60009ffe4ff */
[----:B------:R-:W5:Y:S04]  /*1f1c0*/  @P1 LDG.E R0, desc[UR60][R4.64] ;  /* 0x0000003c04001981 */ /* 0x000f68000c1e1900 */
        /* <DEDUP_REMOVED lines=8> */
[----:B0-----:R-:W-:Y:S02]  /*1f250*/  IMAD.U32 R6, RZ, RZ, UR5 ;  /* 0x00000005ff067e24 */ /* 0x001fe4000f8e00ff */
[----:B------:R-:W-:Y:S01]  /*1f260*/  IMAD.U32 R10, RZ, RZ, UR4 ;  /* 0x00000004ff0a7e24 */ /* 0x000fe2000f8e00ff */
[----:B---3--:R0:W-:Y:S01]  /*1f270*/  STL [R1+0x10], R8 ;  /* 0x0000100801007387 */ /* 0x0081e20000100800 */
[----:B------:R-:W-:-:S03]  /*1f280*/  MOV R11, R8 ;  /* 0x00000008000b7202 */ /* 0x000fc60000000f00 */
[----:B--2---:R0:W-:Y:S01]  /*1f290*/  STL [R1+0x4], R12 ;  /* 0x0000040c01007387 */ /* 0x0041e20000100800 */
[----:B------:R-:W-:Y:S05]  /*1f2a0*/  @P2 BRA `(.L_x_2907) ;  /* 0x0000000000142947 */ /* 0x000fea0003800000 */
[----:B------:R-:W-:Y:S05]  /*1f2b0*/  @!P0 BRA `(.L_x_2907) ;  /* 0x0000000000108947 */ /* 0x000fea0003800000 */
[----:B0-----:R-:W2:Y:S04]  /*1f2c0*/  LDG.E R8, desc[UR60][R2.64] ;  /* 0x0000003c02087981 */ /* 0x001ea8000c1e1900 */
[----:B------:R-:W2:Y:S02]  /*1f2d0*/  LDG.E R7, desc[UR60][R2.64+0x4] ;  /* 0x0000043c02077981 */ /* 0x000ea4000c1e1900 */
[----:B--2---:R-:W-:-:S05]  /*1f2e0*/  IADD3 R11, -R8, R7, RZ ;  /* 0x00000007080b7210 */ /* 0x004fca0007ffe1ff */
[----:B------:R1:W-:Y:S02]  /*1f2f0*/  STL [R1+0x10], R11 ;  /* 0x0000100b01007387 */ /* 0x0003e40000100800 */
.L_x_2907:
[----:B------:R-:W-:Y:S01]  /*1f300*/  ULDC.64 UR4, c[0x0][0xa20] ;  /* 0x0002880000047ab9 */ /* 0x000fe20000000a00 */
[C---:B------:R-:W-:Y:S01]  /*1f310*/  LOP3.LUT R2, R18.reuse, 0xff000000, RZ, 0xc0, !PT ;  /* 0xff00000012027812 */ /* 0x040fe200078ec0ff */
        /* <DEDUP_REMOVED lines=12> */
.L_x_2908:
[----:B------:R-:W-:Y:S02]  /*1f3e0*/  ULDC.64 UR4, c[0x0][0xa08] ;  /* 0x0002820000047ab9 */ /* 0x000fe40000000a00 */
[----:B------:R-:W-:-:S04]  /*1f3f0*/  ISETP.NE.U32.AND P0, PT, RZ, UR4, PT ;  /* 0x00000004ff007c0c */ /* 0x000fc8000bf05070 */
[----:B------:R-:W-:-:S13]  /*1f400*/  ISETP.NE.AND.EX P0, PT, RZ, UR5, PT, P0 ;  /* 0x00000005ff007c0c */ /* 0x000fda000bf05300 */
[----:B------:R-:W-:Y:S05]  /*1f410*/  @!P0 BRA `(.L_x_2909) ;  /* 0x0000000000148947 */ /* 0x000fea0003800000 */
[----:B------:R-:W2:Y:S02]  /*1f420*/  LDC.64 R2, c[0x0][0xa08] ;  /* 0x00028200ff027b82 */ /* 0x000ea40000000a00 */
[----:B--2---:R-:W-:-:S05]  /*1f430*/  IMAD.WIDE R2, R33, 0x4, R2 ;  /* 0x0000000421027825 */ /* 0x004fca00078e0202 */
[----:B------:R-:W2:Y:S04]  /*1f440*/  LDG.E R10, desc[UR60][R2.64] ;  /* 0x0000003c020a7981 */ /* 0x000ea8000c1e1900 */
[----:B------:R-:W2:Y:S02]  /*1f450*/  LDG.E R7, desc[UR60][R2.64+0x4] ;  /* 0x0000043c02077981 */ /* 0x000ea4000c1e1900 */
[----:B--2---:R-:W-:-:S07]  /*1f460*/  IMAD.IADD R10, R7, 0x1, -R10 ;  /* 0x00000001070a7824 */ /* 0x004fce00078e0a0a */
.L_x_2909:
[----:B--2---:R-:W2:Y:S01]  /*1f470*/  @P1 LDG.E R2, desc[UR60][R4.64] ;  /* 0x0000003c04021981 */ /* 0x004ea2000c1e1900 */
[----:B------:R-:W3:Y:S03]  /*1f480*/  LDC R3, c[0x0][0x448] ;  /* 0x00011200ff037b82 */ /* 0x000ee60000000800 */
[----:B------:R4:W2:Y:S01]  /*1f490*/  @P1 LDG.E R5, desc[UR60][R4.64+0x4] ;  /* 0x0000043c04051981 */ /* 0x0008a2000c1e1900 */
[----:B-----5:R-:W-:Y:S01]  /*1f4a0*/  IADD3 R10, -R12, R10, RZ ;  /* 0x0000000a0c0a7210 */ /* 0x020fe20007ffe1ff */
[----:B------:R-:W-:Y:S01]  /*1f4b0*/  BSSY B0, `(.L_x_2910) ;  /* 0x0000035000007945 */ /* 0x000fe20003800000 */
[----:B------:R-:W-:Y:S01]  /*1f4c0*/  IMAD.MOV.U32 R14, RZ, RZ, RZ ;  /* 0x000000ffff0e7224 */ /* 0x000fe200078e00ff */
[----:B---3--:R-:W-:-:S13]  /*1f4d0*/  ISETP.NE.AND P0, PT, R3, 0x1, PT ;  /* 0x000000010300780c */ /* 0x008fda0003f05270 */
[----:B----4-:R-:W3:Y:S08]  /*1f4e0*/  @P0 LDC R4, c[0x0][0x44c] ;  /* 0x00011300ff040b82 */ /* 0x010ef00000000800 */
[----:B------:R-:W4:Y:S01]  /*1f4f0*/  @P0 LDC R3, c[0x0][0x450] ;  /* 0x00011400ff030b82 */ /* 0x000f220000000800 */
[----:B--2---:R-:W-:Y:S01]  /*1f500*/  @P1 IADD3 R6, -R2, R5, RZ ;  /* 0x0000000502061210 */ /* 0x004fe20007ffe1ff */
[----:B------:R-:W-:Y:S01]  /*1f510*/  IMAD.SHL.U32 R2, R17, 0x80, RZ ;  /* 0x0000008011027824 */ /* 0x000fe200078e00ff */
[----:B------:R-:W-:-:S03]  /*1f520*/  SHF.R.U32.HI R5, RZ, 0x10, R9 ;  /* 0x00000010ff057819 */ /* 0x000fc60000011609 */
[----:B------:R-:W-:Y:S02]  /*1f530*/  VIADD R2, R2, 0x7f ;  /* 0x0000007f02027836 */ /* 0x000fe40000000000 */
[----:B------:R-:W-:Y:S02]  /*1f540*/  IMAD.IADD R37, R10, 0x1, R6 ;  /* 0x000000010a257824 */ /* 0x000fe400078e0206 */
[----:B---3--:R-:W-:-:S03]  /*1f550*/  @P0 IMAD.HI.U32 R4, R2, R4, RZ ;  /* 0x0000000402040227 */ /* 0x008fc600078e00ff */
[C---:B0-----:R-:W-:Y:S01]  /*1f560*/  IADD3 R8, R37.reuse, 0x60, -R11 ;  /* 0x0000006025087810 */ /* 0x041fe20007ffe80b */
[----:B------:R-:W-:Y:S01]  /*1f570*/  VIADD R7, R37, 0x5f ;  /* 0x0000005f25077836 */ /* 0x000fe20000000000 */
[----:B----4-:R-:W-:Y:S02]  /*1f580*/  @P0 SHF.R.U32.HI R2, RZ, R3, R4 ;  /* 0x00000003ff020219 */ /* 0x010fe40000011604 */
[----:B------:R-:W-:Y:S01]  /*1f590*/  LOP3.LUT R4, R9, 0xff, RZ, 0xc0, !PT ;  /* 0x000000ff09047812 */ /* 0x000fe200078ec0ff */
[----:B------:R-:W-:Y:S01]  /*1f5a0*/  IMAD.HI R7, R7, 0x2aaaaaab, RZ ;  /* 0x2aaaaaab07077827 */ /* 0x000fe200078e02ff */
[----:B------:R-:W-:-:S04]  /*1f5b0*/  IADD3 R2, R8, R2, RZ ;  /* 0x0000000208027210 */ /* 0x000fc80007ffe0ff */
[----:B------:R-:W-:Y:S01]  /*1f5c0*/  SHF.R.U32.HI R3, RZ, 0x1f, R7 ;  /* 0x0000001fff037819 */ /* 0x000fe20000011607 */
[----:B------:R-:W-:-:S03]  /*1f5d0*/  IMAD.HI R2, R2, 0x2aaaaaab, RZ ;  /* 0x2aaaaaab02027827 */ /* 0x000fc600078e02ff */
[----:B------:R-:W-:Y:S02]  /*1f5e0*/  LEA.HI.SX32 R7, R7, R3, 0x1c ;  /* 0x0000000307077211 */ /* 0x000fe400078fe2ff */
[----:B------:R-:W-:-:S04]  /*1f5f0*/  SHF.R.U32.HI R3, RZ, 0x1f, R2 ;  /* 0x0000001fff037819 */ /* 0x000fc80000011602 */
[----:B------:R-:W-:-:S04]  /*1f600*/  LEA.HI.SX32 R3, R2, R3, 0x1c ;  /* 0x0000000302037211 */ /* 0x000fc800078fe2ff */
[----:B-1----:R-:W-:-:S04]  /*1f610*/  VIMNMX R11, R7, R3, PT ;  /* 0x00000003070b7248 */ /* 0x002fc80003fe0100 */
[----:B------:R-:W-:-:S13]  /*1f620*/  ISETP.GE.AND P0, PT, R11, 0x1, PT ;  /* 0x000000010b00780c */ /* 0x000fda0003f06270 */
[----:B------:R-:W-:Y:S05]  /*1f630*/  @!P0 BRA `(.L_x_2911) ;  /* 0x0000000000708947 */ /* 0x000fea0003800000 */
        /* <DEDUP_REMOVED lines=26> */
[----:B------:R-:W-:Y:S02]  /*1f7e0*/  @!P3 IADD3 R14, -R14, RZ, RZ ;  /* 0x000000ff0e0eb210 */ /* 0x000fe40007ffe1ff */
[----:B------:R-:W-:-:S07]  /*1f7f0*/  @!P2 LOP3.LUT R14, RZ, R9, RZ, 0x33, !PT ;  /* 0x00000009ff0ea212 */ /* 0x000fce00078e33ff */
.L_x_2911:
[----:B------:R-:W-:Y:S05]  /*1f800*/  BSYNC B0 ;  /* 0x0000000000007941 */ /* 0x000fea0003800000 */
.L_x_2910:
[-C--:B------:R-:W-:Y:S01]  /*1f810*/  IMAD R2, R4, R14.reuse, RZ ;  /* 0x0000000e04027224 */ /* 0x080fe200078e02ff */
[----:B------:R-:W-:Y:S04]  /*1f820*/  BSSY B0, `(.L_x_2912) ;  /* 0x0000133000007945 */ /* 0x000fe80003800000 */
[C---:B------:R-:W-:Y:S01]  /*1f830*/  VIADDMNMX R11, R2.reuse, R14, R11, PT ;  /* 0x0000000e020b7246 */ /* 0x040fe2000380010b */
[----:B------:R-:W-:-:S04]  /*1f840*/  IMAD R2, R2, 0x60, -R10 ;  /* 0x0000006002027824 */ /* 0x000fc800078e0a0a */
[----:B------:R-:W-:Y:S01]  /*1f850*/  IMAD R11, R11, 0x60, -R10 ;  /* 0x000000600b0b7824 */ /* 0x000fe200078e0a0a */
[----:B------:R-:W-:-:S04]  /*1f860*/  VIMNMX R2, RZ, R2, !PT ;  /* 0x00000002ff027248 */ /* 0x000fc80007fe0100 */
[----:B------:R-:W-:-:S04]  /*1f870*/  VIMNMX R11, R11, R6, PT ;  /* 0x000000060b0b7248 */ /* 0x000fc80003fe0100 */
[----:B------:R-:W-:Y:S01]  /*1f880*/  ISETP.GT.AND P0, PT, R11, R2, PT ;  /* 0x000000020b00720c */ /* 0x000fe20003f04270 */
[----:B------:R-:W-:-:S05]  /*1f890*/  IMAD.WIDE.U32 R2, R2, -0x55555555, RZ ;  /* 0xaaaaaaab02027825 */ /* 0x000fca00078e00ff */
[----:B------:R-:W-:-:S05]  /*1f8a0*/  SHF.R.U32.HI R6, RZ, 0x6, R3 ;  /* 0x00000006ff067819 */ /* 0x000fca0000011603 */
[----:B------:R-:W-:Y:S02]  /*1f8b0*/  IMAD.MOV.U32 R3, RZ, RZ, R6 ;  /* 0x000000ffff037224 */ /* 0x000fe400078e0006 */
[----:B------:R-:W-:-:S04]  /*1f8c0*/  @P0 VIADD R9, R11, 0x5f ;  /* 0x0000005f0b090836 */ /* 0x000fc80000000000 */
[----:B------:R-:W-:-:S05]  /*1f8d0*/  @P0 IMAD.HI R9, R9, 0x2aaaaaab, RZ ;  /* 0x2aaaaaab09090827 */ /* 0x000fca00078e02ff */
[----:B------:R-:W-:-:S04]  /*1f8e0*/  @P0 SHF.R.U32.HI R2, RZ, 0x1f, R9 ;  /* 0x0000001fff020819 */ /* 0x000fc80000011609 */
        /* <DEDUP_REMOVED lines=11> */
.L_x_3079:
[----:B-1----:R-:W-:Y:S02]  /*1f9a0*/  ISETP.NE.AND P0, PT, R14, RZ, PT ;  /* 0x000000ff0e00720c */ /* 0x002fe40003f05270 */
[----:B------:R-:W-:-:S11]  /*1f9b0*/  PLOP3.LUT P6, PT, PT, PT, PT, 0x8, 0x0 ;  /* 0x000000000000781c */ /* 0x000fd60003fce170 */
[----:B------:R-:W-:Y:S05]  /*1f9c0*/  @P0 BRA `(.L_x_2915) ;  /* 0x00000000000c0947 */ /* 0x000fea0003800000 */
[----:B------:R-:W-:-:S03]  /*1f9d0*/  UMOV UR4, 0xffffffff ;  /* 0xffffffff00047882 */ /* 0x000fc60000000000 */
[----:B------:R-:W-:Y:S05]  /*1f9e0*/  BRA.DIV UR4, `(.L_x_2916) ;  /* 0x0000007204647947 */ /* 0x000fea000b800000 */
[----:B------:R-:W-:-:S13]  /*1f9f0*/  ELECT P6, URZ, PT ;  /* 0x00000000003f782f */ /* 0x000fda00038c0000 */
.L_x_2915:
[----:B0-----:R-:W2:Y:S01]  /*1fa00*/  LDL R9, [R1+0x24] ;  /* 0x0000240001097983 */ /* 0x001ea20000100800 */
[----:B------:R-:W-:Y:S01]  /*1fa10*/  BSSY B1, `(.L_x_2917) ;  /* 0x0000008000017945 */ /* 0x000fe20003800000 */
[----:B--2---:R-:W-:-:S04]  /*1fa20*/  IADD3 R9, R9, 0x1, RZ ;  /* 0x0000000109097810 */ /* 0x004fc80007ffe0ff */
[----:B------:R-:W-:-:S04]  /*1fa30*/  LEA.HI R10, R9, R9, RZ, 0x1 ;  /* 0x00000009090a7211 */ /* 0x000fc800078f08ff */
[----:B------:R-:W-:-:S05]  /*1fa40*/  LOP3.LUT R10, R10, 0xfffffffe, RZ, 0xc0, !PT ;  /* 0xfffffffe0a0a7812 */ /* 0x000fca00078ec0ff */
[----:B------:R-:W-:-:S05]  /*1fa50*/  IMAD.IADD R9, R9, 0x1, -R10 ;  /* 0x0000000109097824 */ /* 0x000fca00078e0a0a */
[----:B------:R-:W-:-:S04]  /*1fa60*/  SHF.L.U32 R9, R9, 0x1f, RZ ;  /* 0x0000001f09097819 */ /* 0x000fc800000006ff */
[----:B------:R-:W0:Y:S02]  /*1fa70*/  SYNCS.PHASECHK.TRANS64.TRYWAIT P0, [R22+URZ+0x2a820], R9 ;  /* 0x02a82009160075a7 */ /* 0x000e24000800017f */
[----:B0-----:R-:W-:Y:S05]  /*1fa80*/  @!P0 BRA `(.L_x_2918) ;  /* 0x00000070005c8947 */ /* 0x001fea0003800000 */
.L_x_3082:
[----:B------:R-:W-:Y:S05]  /*1fa90*/  BSYNC B1 ;  /* 0x0000000000017941 */ /* 0x000fea0003800000 */
.L_x_2917:
        /* <DEDUP_REMOVED lines=10> */
.L_x_3083:
[----:B------:R-:W-:Y:S05]  /*1fb40*/  BSYNC B2 ;  /* 0x0000000000027941 */ /* 0x000fea0003800000 */
.L_x_2921:
[----:B------:R-:W-:Y:S04]  /*1fb50*/  BSSY B2, `(.L_x_2923) ;  /* 0x0000009000027945 */ /* 0x000fe80003800000 */
[----:B------:R-:W-:Y:S05]  /*1fb60*/  @P1 BRA `(.L_x_2924) ;  /* 0x00000000001c1947 */ /* 0x000fea0003800000 */
[----:B------:R-:W2:Y:S01]  /*1fb70*/  S2R R10, SR_TID.X ;  /* 0x00000000000a7919 */ /* 0x000ea20000002100 */
[----:B0-----:R-:W-:-:S04]  /*1fb80*/  MOV R9, 0x9000 ;  /* 0x0000900000097802 */ /* 0x001fc80000000f00 */
[----:B------:R3:W-:Y:S01]  /*1fb90*/  SYNCS.ARRIVE.TRANS64 RZ, [R13+URZ+0x2a890], R9 ;  /* 0x02a890090dff79a7 */ /* 0x0007e2000800003f */
[----:B--2---:R-:W-:-:S04]  /*1fba0*/  LOP3.LUT R10, R10, 0x1f, RZ, 0xc0, !PT ;  /* 0x0000001f0a0a7812 */ /* 0x004fc800078ec0ff */
[----:B------:R-:W-:-:S13]  /*1fbb0*/  ISETP.NE.AND P0, PT, R10, RZ, PT ;  /* 0x000000ff0a00720c */ /* 0x000fda0003f05270 */
[----:B---3--:R-:W-:Y:S05]  /*1fbc0*/  @!P0 BRA `(.L_x_2924) ;  /* 0x0000000000048947 */ /* 0x008fea0003800000 */
[----:B------:R-:W-:Y:S01]  /*1fbd0*/  BPT.TRAP 0x1 ;  /* 0x000000040000795c */ /* 0x000fe20000300000 */
.L_x_2924:
[----:B------:R-:W-:Y:S05]  /*1fbe0*/  BSYNC B2 ;  /* 0x0000000000027941 */ /* 0x000fea0003800000 */
.L_x_2923:
[----:B------:R-:W-:Y:S01]  /*1fbf0*/  IMAD.MOV.U32 R20, RZ, RZ, RZ ;  /* 0x000000ffff147224 */ /* 0x000fe200078e00ff */
[----:B------:R-:W-:Y:S01]  /*1fc00*/  UIADD3 UR4, UP0, UR36, 0x570, URZ ;  /* 0x0000057024047890 */ /* 0x000fe2000ff1e03f */
[----:B------:R-:W-:Y:S01]  /*1fc10*/  IMAD R10, R3, 0x60, R0 ;  /* 0x00000060030a7824 */ /* 0x000fe200078e0200 */
[----:B------:R-:W-:Y:S01]  /*1fc20*/  PLOP3.LUT P0, PT, PT, PT, PT, 0x80, 0x0 ;  /* 0x000000000000781c */ /* 0x000fe20003f0f070 */
[----:B------:R-:W-:Y:S01]  /*1fc30*/  IMAD R11, R26, 0x9000, R22 ;  /* 0x000090001a0b7824 */ /* 0x000fe200078e0216 */
[----:B------:R-:W-:Y:S01]  /*1fc40*/  R2UR UR10, R20 ;  /* 0x00000000140a72ca */ /* 0x000fe200000e0000 */
[----:B------:R-:W-:Y:S01]  /*1fc50*/  VIADD R10, R10, 0xffffffa0 ;  /* 0xffffffa00a0a7836 */ /* 0x000fe20000000000 */
[----:B0-----:R-:W-:Y:S01]  /*1fc60*/  IADD3 R9, R13, 0x2a890, RZ ;  /* 0x0002a8900d097810 */ /* 0x001fe20007ffe0ff */
[----:B------:R-:W-:Y:S01]  /*1fc70*/  VIADD R14, R11, 0x18400 ;  /* 0x000184000b0e7836 */ /* 0x000fe20000000000 */
[----:B------:R-:W-:Y:S01]  /*1fc80*/  UIADD3.X UR5, URZ, UR37, URZ, UP0, !UPT ;  /* 0x000000253f057290 */ /* 0x000fe200087fe43f */
[----:B------:R-:W-:Y:S01]  /*1fc90*/  UMOV UR6, 0x0 ;  /* 0x0000000000067882 */ /* 0x000fe20000000000 */
[----:B------:R-:W-:-:S10]  /*1fca0*/  UMOV UR7, 0x12f00000 ;  /* 0x12f0000000077882 */ /* 0x000fd40000000000 */
.L_x_2925:
        /* <DEDUP_REMOVED lines=12> */
[----:B------:R-:W-:Y:S01]  /*1fd70*/  UMOV UR6, 0x0 ;  /* 0x0000000000067882 */ /* 0x000fe20000000000 */
[----:B------:R-:W-:Y:S01]  /*1fd80*/  IADD3 R14, R11, 0x1b400, RZ ;  /* 0x0001b4000b0e7810 */ /* 0x000fe20007ffe0ff */
[----:B------:R-:W-:Y:S01]  /*1fd90*/  UMOV UR7, 0x12f00000 ;  /* 0x12f0000000077882 */ /* 0x000fe20000000000 */
[----:B------:R-:W-:-:S15]  /*1fda0*/  R2UR UR10, R21 ;  /* 0x00000000150a72ca */ /* 0x000fde00000e0000 */
.L_x_2926:
        /* <DEDUP_REMOVED lines=15> */
.L_x_2927:
        /* <DEDUP_REMOVED lines=13> */
.L_x_3084:
[----:B------:R-:W-:Y:S05]  /*1ff70*/  BSYNC B2 ;  /* 0x0000000000027941 */ /* 0x000fea0003800000 */
.L_x_2928:
[----:B------:R-:W-:Y:S01]  /*1ff80*/  BSSY B2, `(.L_x_2930) ;  /* 0x000000b000027945 */ /* 0x000fe20003800000 */
[----:B------:R-:W-:Y:S01]  /*1ff90*/  IMAD.MOV.U32 R14, RZ, RZ, 0x0 ;  /* 0x00000000ff0e7424 */ /* 0x000fe200078e00ff */
[----:B------:R-:W-:Y:S02]  /*1ffa0*/  MOV R15, 0x12f00000 ;  /* 0x12f00000000f7802 */ /* 0x000fe40000000f00 */
        /* <DEDUP_REMOVED lines=8> */
.L_x_2931:
[----:B------:R-:W-:Y:S05]  /*20030*/  BSYNC B2 ;  /* 0x0000000000027941 */ /* 0x000fea0003800000 */
.L_x_2930:
[----:B------:R-:W-:Y:S01]  /*20040*/  R2UR UR10, R20 ;  /* 0x00000000140a72ca */ /* 0x000fe200000e0000 */
[----:B------:R-:W-:Y:S01]  /*20050*/  IMAD R9, R26, 0x6000, R22 ;  /* 0x000060001a097824 */ /* 0x000fe200078e0216 */
[----:B------:R-:W-:Y:S01]  /*20060*/  R2UR UR6, R14 ;  /* 0x000000000e0672ca */ /* 0x000fe200000e0000 */
[----:B------:R-:W-:Y:S01]  /*20070*/  UIADD3 UR4, UP0, UR36, 0x670, URZ ;  /* 0x0000067024047890 */ /* 0x000fe2000ff1e03f */
[----:B------:R-:W-:Y:S01]  /*20080*/  R2UR UR7, R15 ;  /* 0x000000000f0772ca */ /* 0x000fe200000e0000 */
[----:B01----:R-:W-:Y:S01]  /*20090*/  VIADD R13, R13, 0x2a8b0 ;  /* 0x0002a8b00d0d7836 */ /* 0x003fe20000000000 */
[----:B------:R-:W-:Y:S01]  /*200a0*/  PLOP3.LUT P0, PT, PT, PT, PT, 0x80, 0x0 ;  /* 0x000000000000781c */ /* 0x000fe20003f0f070 */
[----:B------:R-:W-:Y:S01]  /*200b0*/  UIADD3.X UR5, URZ, UR37, URZ, UP0, !UPT ;  /* 0x000000253f057290 */ /* 0x000fe200087fe43f */
[----:B------:R-:W-:-:S11]  /*200c0*/  IADD3 R11, R9, 0x400, RZ ;  /* 0x00000400090b7810 */ /* 0x000fd60007ffe0ff */
.L_x_2932:
        /* <DEDUP_REMOVED lines=15> */
.L_x_2933:
        /* <DEDUP_REMOVED lines=10> */
.L_x_2920:
[----:B------:R-:W-:Y:S05]  /*20260*/  BSYNC B1 ;  /* 0x0000000000017941 */ /* 0x000fea0003800000 */
.L_x_2919:
        /* <DEDUP_REMOVED lines=9> */
.L_x_2949:
        /* <DEDUP_REMOVED lines=11> */
.L_x_3085:
[----:B------:R-:W-:Y:S05]  /*203b0*/  BSYNC B2 ;  /* 0x0000000000027941 */ /* 0x000fea0003800000 */
.L_x_2936:
[----:B------:R-:W-:Y:S04]  /*203c0*/  BSSY B2, `(.L_x_2938) ;  /* 0x0000009000027945 */ /* 0x000fe80003800000 */
[----:B------:R-:W-:Y:S05]  /*203d0*/  @P2 BRA `(.L_x_2939) ;  /* 0x00000000001c2947 */ /* 0x000fea0003800000 */
[----:B0-----:R-:W0:Y:S01]  /*203e0*/  S2R R9, SR_TID.X ;  /* 0x0000000000097919 */ /* 0x001e220000002100 */
[----:B------:R-:W-:-:S04]  /*203f0*/  IMAD.MOV.U32 R3, RZ, RZ, 0x9000 ;  /* 0x00009000ff037424 */ /* 0x000fc800078e00ff */
[----:B------:R2:W-:Y:S01]  /*20400*/  SYNCS.ARRIVE.TRANS64 RZ, [R12+URZ+0x2a890], R3 ;  /* 0x02a890030cff79a7 */ /* 0x0005e2000800003f */
[----:B0-----:R-:W-:-:S04]  /*20410*/  LOP3.LUT R9, R9, 0x1f, RZ, 0xc0, !PT ;  /* 0x0000001f09097812 */ /* 0x001fc800078ec0ff */
[----:B------:R-:W-:-:S13]  /*20420*/  ISETP.NE.AND P1, PT, R9, RZ, PT ;  /* 0x000000ff0900720c */ /* 0x000fda0003f25270 */
[----:B--2---:R-:W-:Y:S05]  /*20430*/  @!P1 BRA `(.L_x_2939) ;  /* 0x0000000000049947 */ /* 0x004fea0003800000 */
[----:B------:R-:W-:Y:S01]  /*20440*/  BPT.TRAP 0x1 ;  /* 0x000000040000795c */ /* 0x000fe20000300000 */
.L_x_2939:
[----:B------:R-:W-:Y:S05]  /*20450*/  BSYNC B2 ;  /* 0x0000000000027941 */ /* 0x000fea0003800000 */
.L_x_2938:
[----:B------:R-:W-:Y:S01]  /*20460*/  MOV R20, RZ ;  /* 0x000000ff00147202 */ /* 0x000fe20000000f00 */
[----:B------:R-:W-:Y:S01]  /*20470*/  IMAD R10, R26, 0x9000, R22 ;  /* 0x000090001a0a7824 */ /* 0x000fe200078e0216 */
[----:B------:R-:W-:Y:S01]  /*20480*/  UIADD3 UR4, UP0, UR36, 0x570, URZ ;  /* 0x0000057024047890 */ /* 0x000fe2000ff1e03f */
[----:B------:R-:W-:Y:S01]  /*20490*/  PLOP3.LUT P1, PT, PT, PT, PT, 0x80, 0x0 ;  /* 0x000000000000781c */ /* 0x000fe20003f2f070 */
[----:B0-----:R-:W-:Y:S01]  /*204a0*/  IMAD R9, R13, 0x60, R0 ;  /* 0x000000600d097824 */ /* 0x001fe200078e0200 */
[----:B------:R-:W-:Y:S01]  /*204b0*/  R2UR UR10, R20 ;  /* 0x00000000140a72ca */ /* 0x000fe200000e0000 */
[----:B------:R-:W-:Y:S01]  /*204c0*/  VIADD R3, R12, 0x2a890 ;  /* 0x0002a8900c037836 */ /* 0x000fe20000000000 */
[----:B------:R-:W-:Y:S01]  /*204d0*/  UIADD3.X UR5, URZ, UR37, URZ, UP0, !UPT ;  /* 0x000000253f057290 */ /* 0x000fe200087fe43f */
[----:B------:R-:W-:Y:S01]  /*204e0*/  VIADD R14, R10, 0x18400 ;  /* 0x000184000a0e7836 */ /* 0x000fe20000000000 */
[----:B------:R-:W-:Y:S01]  /*204f0*/  UMOV UR6, 0x0 ;  /* 0x0000000000067882 */ /* 0x000fe20000000000 */
[----:B------:R-:W-:-:S10]  /*20500*/  UMOV UR7, 0x12f00000 ;  /* 0x12f0000000077882 */ /* 0x000fd40000000000 */
.L_x_2940:
        /* <DEDUP_REMOVED lines=16> */
.L_x_2941:
        /* <DEDUP_REMOVED lines=15> */
.L_x_2942:
        /* <DEDUP_REMOVED lines=13> */
.L_x_3086:
[----:B------:R-:W-:Y:S05]  /*207d0*/  BSYNC B2 ;  /* 0x0000000000027941 */ /* 0x000fea0003800000 */
.L_x_2943:
        /* <DEDUP_REMOVED lines=11> */
.L_x_2946:
[----:B------:R-:W-:Y:S05]  /*20890*/  BSYNC B2 ;  /* 0x0000000000027941 */ /* 0x000fea0003800000 */
.L_x_2945:
        /* <DEDUP_REMOVED lines=9> */
.L_x_2947:
        /* <DEDUP_REMOVED lines=15> */
.L_x_2948:
        /* <DEDUP_REMOVED lines=10> */
.L_x_2935:
[----:B------:R-:W-:Y:S05]  /*20ac0*/  BSYNC B1 ;  /* 0x0000000000017941 */ /* 0x000fea0003800000 */
.L_x_2934:
        /* <DEDUP_REMOVED lines=8> */
.L_x_2913:
[----:B------:R-:W-:Y:S05]  /*20b50*/  BSYNC B0 ;  /* 0x0000000000007941 */ /* 0x000fea0003800000 */
.L_x_2912:
[----:B------:R-:W1:Y:S01]  /*20b60*/  LDC R0, c[0x0][0x448] ;  /* 0x00011200ff007b82 */ /* 0x000e620000000800 */
[----:B------:R-:W-:Y:S01]  /*20b70*/  LEA R2, R17, 0x7f, 0x7 ;  /* 0x0000007f11027811 */ /* 0x000fe200078e38ff */
[----:B------:R-:W-:Y:S06]  /*20b80*/  @!P0 WARPSYNC.ALL ;  /* 0x0000000000008948 */ /* 0x000fec0003800000 */
[----:B------:R-:W-:Y:S01]  /*20b90*/  @!P0 BAR.SYNC.DEFER_BLOCKING 0xc, 0x180 ;  /* 0x0306000000008b1d */ /* 0x000fe20000010000 */
[----:B------:R-:W-:-:S05]  /*20ba0*/  ISETP.NE.AND P2, PT, R5, RZ, PT ;  /* 0x000000ff0500720c */ /* 0x000fca0003f45270 */
[----:B------:R-:W-:Y:S08]  /*20bb0*/  BSSY B0, `(.L_x_2950) ;  /* 0x0000029000007945 */ /* 0x000ff00003800000 */
[----:B------:R-:W2:Y:S01]  /*20bc0*/  @!P2 LDC R5, c[0x0][0x9f0] ;  /* 0x00027c00ff05ab82 */ /* 0x000ea20000000800 */
[----:B-1----:R-:W-:-:S13]  /*20bd0*/  ISETP.NE.AND P1, PT, R0, 0x1, PT ;  /* 0x000000010000780c */ /* 0x002fda0003f25270 */
[----:B------:R-:W1:Y:S08]  /*20be0*/  @P1 LDC R3, c[0x0][0x44c] ;  /* 0x00011300ff031b82 */ /* 0x000e700000000800 */
[----:B------:R-:W3:Y:S01]  /*20bf0*/  @P1 LDC R0, c[0x0][0x450] ;  /* 0x00011400ff001b82 */ /* 0x000ee20000000800 */
[----:B-1----:R-:W-:-:S05]  /*20c00*/  @P1 IMAD.HI.U32 R3, R2, R3, RZ ;  /* 0x0000000302031227 */ /* 0x002fca00078e00ff */
[----:B---3--:R-:W-:Y:S02]  /*20c10*/  @P1 SHF.R.U32.HI R2, RZ, R0, R3 ;  /* 0x00000000ff021219 */ /* 0x008fe40000011603 */
[----:B------:R-:W-:-:S03]  /*20c20*/  MOV R0, RZ ;  /* 0x000000ff00007202 */ /* 0x000fc60000000f00 */
[----:B------:R-:W-:-:S04]  /*20c30*/  IMAD.IADD R2, R8, 0x1, R2 ;  /* 0x0000000108027824 */ /* 0x000fc800078e0202 */
[----:B------:R-:W-:-:S05]  /*20c40*/  IMAD.HI R2, R2, 0x2aaaaaab, RZ ;  /* 0x2aaaaaab02027827 */ /* 0x000fca00078e02ff */
[----:B------:R-:W-:-:S04]  /*20c50*/  SHF.R.U32.HI R3, RZ, 0x1f, R2 ;  /* 0x0000001fff037819 */ /* 0x000fc80000011602 */
[----:B------:R-:W-:-:S04]  /*20c60*/  LEA.HI.SX32 R2, R2, R3, 0x1c ;  /* 0x0000000302027211 */ /* 0x000fc800078fe2ff */
[----:B------:R-:W-:-:S04]  /*20c70*/  VIMNMX R7, R7, R2, PT ;  /* 0x0000000207077248 */ /* 0x000fc80003fe0100 */
[----:B------:R-:W-:-:S13]  /*20c80*/  ISETP.GE.AND P1, PT, R7, 0x1, PT ;  /* 0x000000010700780c */ /* 0x000fda0003f26270 */
[----:B--2---:R-:W-:Y:S05]  /*20c90*/  @!P1 BRA `(.L_x_2951) ;  /* 0x0000000000689947 */ /* 0x004fea0003800000 */
[-C--:B------:R-:W-:Y:S02]  /*20ca0*/  IABS R0, R5.reuse ;  /* 0x0000000500007213 */ /* 0x080fe40000000000 */
[----:B------:R-:W-:Y:S02]  /*20cb0*/  IABS R8, R5 ;  /* 0x0000000500087213 */ /* 0x000fe40000000000 */
[----:B0-----:R-:W0:Y:S03]  /*20cc0*/  I2F.RP R9, R0 ;  /* 0x0000000000097306 */ /* 0x001e260000209400 */
[----:B------:R-:W-:-:S05]  /*20cd0*/  IMAD.MOV R8, RZ, RZ, -R8 ;  /* 0x000000ffff087224 */ /* 0x000fca00078e0a08 */
[----:B0-----:R-:W0:Y:S02]  /*20ce0*/  MUFU.RCP R9, R9 ;  /* 0x0000000900097308 */ /* 0x001e240000001000 */
[----:B0-----:R-:W-:-:S06]  /*20cf0*/  VIADD R10, R9, 0xffffffe ;  /* 0x0ffffffe090a7836 */ /* 0x001fcc0000000000 */
[----:B------:R-:W0:Y:S02]  /*20d00*/  F2I.FTZ.U32.TRUNC.NTZ R3, R10 ;  /* 0x0000000a00037305 */ /* 0x000e24000021f000 */
[----:B0-----:R-:W-:-:S04]  /*20d10*/  IMAD.MOV R2, RZ, RZ, -R3 ;  /* 0x000000ffff027224 */ /* 0x001fc800078e0a03 */
[----:B------:R-:W-:Y:S01]  /*20d20*/  IMAD R6, R2, R0, RZ ;  /* 0x0000000002067224 */ /* 0x000fe200078e02ff */
[----:B------:R-:W-:-:S05]  /*20d30*/  MOV R2, RZ ;  /* 0x000000ff00027202 */ /* 0x000fca0000000f00 */
[----:B------:R-:W-:Y:S01]  /*20d40*/  IMAD.HI.U32 R6, R3, R6, R2 ;  /* 0x0000000603067227 */ /* 0x000fe200078e0002 */
[----:B------:R-:W-:-:S04]  /*20d50*/  IADD3 R3, R5, -0x1, R7 ;  /* 0xffffffff05037810 */ /* 0x000fc80007ffe007 */
[----:B------:R-:W-:Y:S02]  /*20d60*/  IABS R2, R3 ;  /* 0x0000000300027213 */ /* 0x000fe40000000000 */
[----:B------:R-:W-:-:S03]  /*20d70*/  LOP3.LUT R3, R3, R5, RZ, 0x3c, !PT ;  /* 0x0000000503037212 */ /* 0x000fc600078e3cff */
        /* <DEDUP_REMOVED lines=12> */
.L_x_2951:
[----:B------:R-:W-:Y:S05]  /*20e40*/  BSYNC B0 ;  /* 0x0000000000007941 */ /* 0x000fea0003800000 */
.L_x_2950:
[-C--:B------:R-:W-:Y:S01]  /*20e50*/  IMAD R2, R4, R0.reuse, RZ ;  /* 0x0000000004027224 */ /* 0x080fe200078e02ff */
[----:B------:R-:W-:Y:S04]  /*20e60*/  BSSY B7, `(.L_x_2952) ;  /* 0x0000363000077945 */ /* 0x000fe80003800000 */
[----:B------:R-:W-:Y:S01]  /*20e70*/  VIADDMNMX R30, R2, R0, R7, PT ;  /* 0x00000000021e7246 */ /* 0x000fe20003800107 */
[----:B------:R1:W-:Y:S03]  /*20e80*/  STL [R1], R2 ;  /* 0x0000000201007387 */ /* 0x0003e60000100800 */
        /* <DEDUP_REMOVED lines=16> */
[----:B------:R-:W1:Y:S01]  /*20f90*/  POPC R7, R4 ;  /* 0x0000000400077309 */ /* 0x000e620000000000 */
[----:B--2---:R-:W1:Y:S02]  /*20fa0*/  SHFL.IDX PT, R0, R3, R0, 0x1f ;  /* 0x00001f0003007589 */ /* 0x004e6400000e0000 */
[----:B-1----:R-:W-:Y:S01]  /*20fb0*/  IADD3 R16, R0, UR38, R7 ;  /* 0x0000002600107c10 */ /* 0x002fe2000fffe007 */
[----:B------:R-:W-:Y:S06]  /*20fc0*/  BRA `(.L_x_2954) ;  /* 0x0000003400307947 */ /* 0x000fec0003800000 */
.L_x_2953:
        /* <DEDUP_REMOVED lines=19> */
[----:B01----:R-:W-:Y:S05]  /*21100*/  CALL.ABS.NOINC R2 ;  /* 0x0000000002007343 */ /* 0x003fea0003c00000 */
.L_x_2956:
[----:B------:R-:W-:Y:S05]  /*21110*/  BSYNC B6 ;  /* 0x0000000000067941 */ /* 0x000fea0003800000 */
.L_x_2955:
        /* <DEDUP_REMOVED lines=11> */
[----:B------:R-:W-:Y:S01]  /*211d0*/  MOV R7, UR9 ;  /* 0x0000000900077c02 */ /* 0x000fe20008000f00 */
[----:B------:R-:W-:Y:S01]  /*211e0*/  IMAD.U32 R6, RZ, RZ, UR8 ;  /* 0x00000008ff067e24 */ /* 0x000fe2000f8e00ff */
[----:B------:R-:W-:Y:S01]  /*211f0*/  MOV R8, 0x70 ;  /* 0x0000007000087802 */ /* 0x000fe20000000f00 */
[----:B------:R-:W-:-:S02]  /*21200*/  IMAD.U32 R10, RZ, RZ, UR4 ;  /* 0x00000004ff0a7e24 */ /* 0x000fc4000f8e00ff */
[----:B------:R-:W-:Y:S02]  /*21210*/  IMAD.U32 R11, RZ, RZ, UR5 ;  /* 0x00000005ff0b7e24 */ /* 0x000fe4000f8e00ff */
[----:B------:R-:W-:Y:S02]  /*21220*/  IMAD.MOV.U32 R12, RZ, RZ, 0x1 ;  /* 0x00000001ff0c7424 */ /* 0x000fe400078e00ff */
[----:B-1----:R-:W-:-:S07]  /*21230*/  IMAD.MOV.U32 R13, RZ, RZ, RZ ;  /* 0x000000ffff0d7224 */ /* 0x002fce00078e00ff */
[----:B------:R-:W-:-:S07]  /*21240*/  LEPC R20, `(.L_x_2959) ;  /* 0x000000001014794e */ /* 0x000fce0000000000 */
[----:B0-2---:R-:W-:Y:S05]  /*21250*/  CALL.ABS.NOINC R2 ;  /* 0x0000000002007343 */ /* 0x005fea0003c00000 */
.L_x_2959:
        /* <DEDUP_REMOVED lines=15> */
.L_x_2958:
[----:B------:R-:W-:Y:S05]  /*21350*/  BSYNC B6 ;  /* 0x0000000000067941 */ /* 0x000fea0003800000 */
.L_x_2957:
[----:B------:R-:W2:Y:S01]  /*21360*/  LDL R20, [R1+0x4] ;  /* 0x0000040001147983 */ /* 0x000ea20000100800 */
[----:B------:R-:W-:Y:S01]  /*21370*/  ULDC.64 UR4, c[0x0][0x9f8] ;  /* 0x00027e0000047ab9 */ /* 0x000fe20000000a00 */
[----:B------:R-:W1:Y:S01]  /*21380*/  LDC R0, c[0x0][0x430] ;  /* 0x00010c00ff007b82 */ /* 0x000e620000000800 */
[----:B------:R-:W-:Y:S01]  /*21390*/  ISETP.NE.U32.AND P0, PT, RZ, UR4, PT ;  /* 0x00000004ff007c0c */ /* 0x000fe2000bf05070 */
[----:B------:R-:W3:Y:S03]  /*213a0*/  S2R R2, SR_TID.X ;  /* 0x0000000000027919 */ /* 0x000ee60000002100 */
[----:B------:R-:W-:-:S13]  /*213b0*/  ISETP.NE.AND.EX P0, PT, RZ, UR5, PT, P0 ;  /* 0x00000005ff007c0c */ /* 0x000fda000bf05300 */
[----:B------:R-:W-:Y:S01]  /*213c0*/  @P0 IADD3 R24, P1, R24, UR4, RZ ;  /* 0x0000000418180c10 */ /* 0x000fe2000ff3e0ff */
[----:B------:R-:W4:Y:S01]  /*213d0*/  S2R R7, SR_TID.X ;  /* 0x0000000000077919 */ /* 0x000f220000002100 */
[----:B------:R-:W-:Y:S01]  /*213e0*/  VIADD R27, R30, 0xffffffff ;  /* 0xffffffff1e1b7836 */ /* 0x000fe20000000000 */
[----:B------:R-:W-:Y:S01]  /*213f0*/  ULDC UR4, c[0x0][0x320] ;  /* 0x0000c80000047ab9 */ /* 0x000fe20000000800 */
[----:B------:R-:W-:-:S05]  /*21400*/  @P0 IADD3.X R25, R25, UR5, RZ, P1, !PT ;  /* 0x0000000519190c10 */ /* 0x000fca0008ffe4ff */
[----:B------:R-:W2:Y:S01]  /*21410*/  @P0 LDG.E R33, desc[UR60][R24.64] ;  /* 0x0000003c18210981 */ /* 0x000ea2000c1e1900 */
[----:B-1----:R-:W-:Y:S02]  /*21420*/  ISETP.NE.AND P1, PT, R0, 0x1, PT ;  /* 0x000000010000780c */ /* 0x002fe40003f25270 */
[----:B---3--:R-:W-:-:S04]  /*21430*/  LOP3.LUT R2, R2, 0x7f, RZ, 0xc0, !PT ;  /* 0x0000007f02027812 */ /* 0x008fc800078ec0ff */
[----:B------:R-:W-:-:S07]  /*21440*/  SHF.R.U32.HI R2, RZ, 0x3, R2 ;  /* 0x00000003ff027819 */ /* 0x000fce0000011602 */
[----:B------:R-:W1:Y:S01]  /*21450*/  @P1 LDC R6, c[0x0][0x434] ;  /* 0x00010d00ff061b82 */ /* 0x000e620000000800 */
[----:B------:R-:W3:Y:S01]  /*21460*/  S2R R21, SR_TID.X ;  /* 0x0000000000157919 */ /* 0x000ee20000002100 */
[----:B----4-:R-:W-:-:S04]  /*21470*/  SHF.L.U32 R7, R7, 0x4, RZ ;  /* 0x0000000407077819 */ /* 0x010fc800000006ff */
[----:B------:R-:W-:Y:S02]  /*21480*/  LOP3.LUT R7, R2, 0x70, R7, 0xf8, !PT ;  /* 0x0000007002077812 */ /* 0x000fe400078ef807 */
[----:B------:R-:W4:Y:S03]  /*21490*/  @P1 LDC R2, c[0x0][0x438] ;  /* 0x00010e00ff021b82 */ /* 0x000f260000000800 */
[----:B------:R-:W-:-:S05]  /*214a0*/  IMAD R4, R27, 0x60, R7 ;  /* 0x000000601b047824 */ /* 0x000fca00078e0207 */
[----:B------:R-:W-:-:S04]  /*214b0*/  ISETP.GE.AND P0, PT, R4, R37, PT ;  /* 0x000000250400720c */ /* 0x000fc80003f06270 */
[----:B------:R-:W-:Y:S01]  /*214c0*/  ISETP.GT.U32.OR P0, PT, R7, 0x5f, P0 ;  /* 0x0000005f0700780c */ /* 0x000fe20000704470 */
[----:B---3--:R-:W-:-:S05]  /*214d0*/  IMAD.SHL.U32 R21, R21, 0x8, RZ ;  /* 0x0000000815157824 */ /* 0x008fca00078e00ff */
[----:B------:R-:W-:Y:S02]  /*214e0*/  LOP3.LUT R21, R21, 0x38, RZ, 0xc0, !PT ;  /* 0x0000003815157812 */ /* 0x000fe400078ec0ff */
        /* <DEDUP_REMOVED lines=8> */
[----:B------:R-:W1:Y:S01]  /*21570*/  @!P0 LDC.64 R2, c[0x0][0x428] ;  /* 0x00010a00ff028b82 */ /* 0x000e620000000a00 */
[----:B------:R-:W-:-:S04]  /*21580*/  LOP3.LUT R20, R21, 0x40, RZ, 0xfc, !PT ;  /* 0x0000004015147812 */ /* 0x000fc800078efcff */
[----:B------:R-:W-:Y:S02]  /*21590*/  ISETP.GE.AND P2, PT, R20, UR4, PT ;  /* 0x0000000414007c0c */ /* 0x000fe4000bf46270 */
[----:B------:R-:W-:Y:S01]  /*215a0*/  ISETP.GE.AND P1, PT, R21, UR4, PT ;  /* 0x0000000415007c0c */ /* 0x000fe2000bf26270 */
[----:B------:R-:W-:Y:S01]  /*215b0*/  ULDC UR4, c[0x0][0x2f4] ;  /* 0x0000bd0000047ab9 */ /* 0x000fe20000000800 */
[----:B------:R-:W-:Y:S02]  /*215c0*/  SEL R30, RZ, 0xffffffff, P2 ;  /* 0xffffffffff1e7807 */ /* 0x000fe40001000000 */
[----:B------:R-:W-:Y:S02]  /*215d0*/  SEL R5, RZ, 0x1, P1 ;  /* 0x00000001ff057807 */ /* 0x000fe40000800000 */
[----:B------:R-:W-:Y:S02]  /*215e0*/  SHF.L.U32 R30, R30, 0x1, RZ ;  /* 0x000000011e1e7819 */ /* 0x000fe400000006ff */
[----:B------:R-:W-:-:S02]  /*215f0*/  SHF.R.S32.HI R8, RZ, 0x1f, R33 ;  /* 0x0000001fff087819 */ /* 0x000fc40000011421 */
[----:B------:R-:W-:Y:S02]  /*21600*/  LOP3.LUT R30, R30, 0x2, R5, 0xe2, !PT ;  /* 0x000000021e1e7812 */ /* 0x000fe400078ee205 */
[--C-:B------:R-:W-:Y:S01]  /*21610*/  @!P0 SHF.R.S32.HI R5, RZ, 0x1f, R4.reuse ;  /* 0x0000001fff058819 */ /* 0x100fe20000011404 */
[-C--:B-1----:R-:W-:Y:S02]  /*21620*/  @!P0 IMAD R6, R8, R2.reuse, RZ ;  /* 0x0000000208068224 */ /* 0x082fe400078e02ff */
[----:B------:R-:W-:-:S04]  /*21630*/  @!P0 IMAD.WIDE.U32 R4, R33, R2, R4 ;  /* 0x0000000221048225 */ /* 0x000fc800078e0004 */
        /* <DEDUP_REMOVED lines=10> */
[----:B------:R-:W-:-:S09]  /*216e0*/  ISETP.GE.AND P2, PT, R21, UR4, PT ;  /* 0x0000000415007c0c */ /* 0x000fd2000bf46270 */
[----:B------:R-:W-:-:S04]  /*216f0*/  @P0 LOP3.LUT R23, R23, 0x8, RZ, 0xfc, !PT ;  /* 0x0000000817170812 */ /* 0x000fc800078efcff */
[----:B------:R-:W-:-:S04]  /*21700*/  LOP3.LUT R23, R23, 0xffffffef, RZ, 0xc0, !PT ;  /* 0xffffffef17177812 */ /* 0x000fc800078ec0ff */
[----:B------:R-:W-:Y:S01]  /*21710*/  @P3 LOP3.LUT R23, R23, 0x10, RZ, 0xfc, !PT ;  /* 0x0000001017173812 */ /* 0x000fe200078efcff */
[----:B------:R1:W-:Y:S03]  /*21720*/  STL [R1+0x8], R8 ;  /* 0x0000080801007387 */ /* 0x0003e60000100800 */
[----:B------:R-:W-:Y:S02]  /*21730*/  LOP3.LUT R23, R23, 0xfffffffb, RZ, 0xc0, !PT ;  /* 0xfffffffb17177812 */ /* 0x000fe400078ec0ff */
[----:B------:R-:W-:Y:S02]  /*21740*/  LOP3.LUT R7, R21, 0x80, RZ, 0xfc, !PT ;  /* 0x0000008015077812 */ /* 0x000fe400078efcff */
[----:B------:R-:W-:Y:S02]  /*21750*/  ISETP.GE.AND P1, PT, R20, UR4, PT ;  /* 0x0000000414007c0c */ /* 0x000fe4000bf26270 */
[----:B------:R-:W-:-:S02]  /*21760*/  @P2 LOP3.LUT R23, R23, 0x4, RZ, 0xfc, !PT ;  /* 0x0000000417172812 */ /* 0x000fc400078efcff */
[----:B------:R-:W-:Y:S02]  /*21770*/  ISETP.GE.AND P0, PT, R7, UR4, PT ;  /* 0x0000000407007c0c */ /* 0x000fe4000bf06270 */
[----:B------:R-:W-:-:S04]  /*21780*/  LOP3.LUT R23, R23, 0xfffffffe, RZ, 0xc0, !PT ;  /* 0xfffffffe17177812 */ /* 0x000fc800078ec0ff */
[----:B------:R-:W-:-:S04]  /*21790*/  LOP3.LUT R23, R23, 0xfffffffd, RZ, 0xc0, !PT ;  /* 0xfffffffd17177812 */ /* 0x000fc800078ec0ff */
[----:B------:R-:W-:-:S04]  /*217a0*/  @P1 LOP3.LUT R23, R23, 0x2, RZ, 0xfc, !PT ;  /* 0x0000000217171812 */ /* 0x000fc800078efcff */
[----:B------:R-:W-:Y:S01]  /*217b0*/  @P0 LOP3.LUT R23, R23, 0x1, RZ, 0xfc, !PT ;  /* 0x0000000117170812 */ /* 0x000fe200078efcff */
[----:B-1----:R-:W-:Y:S06]  /*217c0*/  BRA.DIV UR5, `(.L_x_2960) ;  /* 0x0000005605707947 */ /* 0x002fec000b800000 */
.L_x_3089:
[----:B------:R-:W-:Y:S05]  /*217d0*/  @!P3 BRA `(.L_x_2961) ;  /* 0x000000000004b947 */ /* 0x000fea0003800000 */
[----:B------:R-:W-:Y:S01]  /*217e0*/  BPT.TRAP 0x1 ;  /* 0x000000040000795c */ /* 0x000fe20000300000 */
.L_x_2961:
        /* <DEDUP_REMOVED lines=21> */
[----:B------:R-:W1:Y:S02]  /*21940*/  SYNCS.PHASECHK.TRANS64.TRYWAIT P0, [R7+URZ+0x2a840], R2 ;  /* 0x02a84002070075a7 */ /* 0x000e64000800017f */
[----:B-1----:R-:W-:Y:S05]  /*21950*/  @!P0 BRA `(.L_x_2963) ;  /* 0x0000005400408947 */ /* 0x002fea0003800000 */
.L_x_3090:
[----:B------:R-:W-:Y:S05]  /*21960*/  BSYNC B0 ;  /* 0x0000000000007941 */ /* 0x000fea0003800000 */
.L_x_2962:
[----:B------:R-:W2:Y:S01]  /*21970*/  S2R R8, SR_TID.X ;  /* 0x0000000000087919 */ /* 0x000ea20000002100 */
[----:B------:R-:W-:Y:S01]  /*21980*/  ULDC.64 UR4, c[0x0][0x300] ;  /* 0x0000c00000047ab9 */ /* 0x000fe20000000a00 */
[----:B------:R-:W-:Y:S01]  /*21990*/  ULDC.64 UR6, c[0x0][0x2e8] ;  /* 0x0000ba0000067ab9 */ /* 0x000fe20000000a00 */
[----:B------:R-:W-:Y:S01]  /*219a0*/  IMAD R5, R5, UR4, RZ ;  /* 0x0000000405057c24 */ /* 0x000fe2000f8e02ff */
[----:B0-----:R-:W0:Y:S01]  /*219b0*/  S2R R9, SR_TID.X ;  /* 0x0000000000097919 */ /* 0x001e220000002100 */
[C---:B-1----:R-:W-:Y:S01]  /*219c0*/  IMAD.WIDE.U32 R2, R0.reuse, UR4, RZ ;  /* 0x0000000400027c25 */ /* 0x042fe2000f8e00ff */
        /* <DEDUP_REMOVED lines=17> */
[----:B--2---:R-:W-:Y:S02]  /*21ae0*/  LOP3.LUT R8, R8, 0x7f, RZ, 0xc0, !PT ;  /* 0x0000007f08087812 */ /* 0x004fe400078ec0ff */
[----:B------:R-:W-:Y:S01]  /*21af0*/  LEA.HI.X R0, R2, UR7, R0, 0x1, P0 ;  /* 0x0000000702007c11 */ /* 0x000fe200080f0c00 */
[----:B0-----:R-:W-:Y:S01]  /*21b00*/  IMAD.SHL.U32 R9, R9, 0x8, RZ ;  /* 0x0000000809097824 */ /* 0x001fe200078e00ff */
[----:B------:R-:W-:-:S04]  /*21b10*/  SHF.R.U32.HI R8, RZ, 0x3, R8 ;  /* 0x00000003ff087819 */ /* 0x000fc80000011608 */
[----:B------:R-:W-:Y:S02]  /*21b20*/  IADD3 R6, -R8, R6, RZ ;  /* 0x0000000608067210 */ /* 0x000fe40007ffe1ff */
[----:B------:R-:W-:Y:S02]  /*21b30*/  LOP3.LUT R9, R9, 0x38, RZ, 0xc0, !PT ;  /* 0x0000003809097812 */ /* 0x000fe400078ec0ff */
        /* <DEDUP_REMOVED lines=64> */
.L_x_3104:
        /* <DEDUP_REMOVED lines=12> */
.L_x_2965:
        /* <DEDUP_REMOVED lines=10> */
.L_x_2966:
        /* <DEDUP_REMOVED lines=37> */
.L_x_2968:
[----:B------:R-:W-:Y:S05]  /*222f0*/  BSYNC B6 ;  /* 0x0000000000067941 */ /* 0x000fea0003800000 */
.L_x_2967:
[----:B------:R-:W2:Y:S01]  /*22300*/  LDL.LU R20, [R1+0x28] ;  /* 0x0000280001147983 */ /* 0x000ea20000300800 */
[----:B------:R-:W-:Y:S01]  /*22310*/  ULDC.64 UR4, c[0x0][0x2d8] ;  /* 0x0000b60000047ab9 */ /* 0x000fe20000000a00 */
[----:B-1----:R-:W1:Y:S02]  /*22320*/  LDC R7, c[0x0][0x448] ;  /* 0x00011200ff077b82 */ /* 0x002e640000000800 */
[----:B0-----:R-:W3:Y:S04]  /*22330*/  LDL.LU.64 R2, [R1+0x18] ;  /* 0x0000180001027983 */ /* 0x001ee80000300a00 */
[----:B------:R0:W5:Y:S01]  /*22340*/  LDL R10, [R1+0x10] ;  /* 0x00001000010a7983 */ /* 0x0001620000100800 */
[----:B-1----:R-:W-:-:S13]  /*22350*/  ISETP.NE.AND P0, PT, R7, 0x1, PT ;  /* 0x000000010700780c */ /* 0x002fda0003f05270 */
[----:B------:R-:W1:Y:S01]  /*22360*/  @P0 LDC R6, c[0x0][0x44c] ;  /* 0x00011300ff060b82 */ /* 0x000e620000000800 */
[----:B------:R-:W4:Y:S02]  /*22370*/  S2R R8, SR_TID.X ;  /* 0x0000000000087919 */ /* 0x000f240000002100 */
[----:B----4-:R-:W-:-:S04]  /*22380*/  SHF.L.U32 R8, R8, 0x3, RZ ;  /* 0x0000000308087819 */ /* 0x010fc800000006ff */
[----:B------:R-:W-:Y:S01]  /*22390*/  LOP3.LUT R8, R8, 0x38, RZ, 0xc0, !PT ;  /* 0x0000003808087812 */ /* 0x000fe200078ec0ff */
[----:B---3--:R-:W-:Y:S02]  /*223a0*/  IMAD.MOV.U32 R3, RZ, RZ, R35 ;  /* 0x000000ffff037224 */ /* 0x008fe400078e0023 */
        /* <DEDUP_REMOVED lines=14> */
[----:B------:R-:W-:-:S05]  /*22490*/  LOP3.LUT R20, R21, 0x70, R20, 0xf8, !PT ;  /* 0x0000007015147812 */ /* 0x000fca00078ef814 */
[----:B------:R-:W-:Y:S01]  /*224a0*/  IMAD R5, R17, 0x80, R20 ;  /* 0x0000008011057824 */ /* 0x000fe200078e0214 */
[----:B------:R-:W2:Y:S03]  /*224b0*/  S2R R21, SR_TID.X ;  /* 0x0000000000157919 */ /* 0x000ea60000002100 */
        /* <DEDUP_REMOVED lines=111> */
.L_x_3121:
[----:B------:R-:W-:Y:S01]  /*22bb0*/  VIADD R0, R17, 0x70 ;  /* 0x0000007011007836 */ /* 0x000fe20000000000 */
[----:B------:R-:W-:Y:S04]  /*22bc0*/  BSSY B0, `(.L_x_2970) ;  /* 0x000000b000007945 */ /* 0x000fe80003800000 */
[----:B------:R-:W-:-:S13]  /*22bd0*/  ISETP.GE.AND P1, PT, R0, R5, PT ;  /* 0x000000050000720c */ /* 0x000fda0003f26270 */
[----:B------:R-:W-:Y:S05]  /*22be0*/  @P1 BRA `(.L_x_2971) ;  /* 0x0000000000201947 */ /* 0x000fea0003800000 */
[----:B0-----:R-:W-:-:S04]  /*22bf0*/  LEA R2, P1, R8, R14, 0x1 ;  /* 0x0000000e08027211 */ /* 0x001fc800078208ff */
[----:B------:R-:W-:-:S05]  /*22c00*/  IADD3.X R3, RZ, R4, RZ, P1, !PT ;  /* 0x00000004ff037210 */ /* 0x000fca0000ffe4ff */
[----:B------:R-:W-:Y:S01]  /*22c10*/  @!PT LDS RZ, [RZ] ;  /* 0x00000000fffff984 */ /* 0x000fe20000000800 */
[----:B------:R-:W-:Y:S01]  /*22c20*/  @!PT LDS RZ, [RZ] ;  /* 0x00000000fffff984 */ /* 0x000fe20000000800 */
[----:B------:R-:W-:Y:S01]  /*22c30*/  @!PT LDS RZ, [RZ] ;  /* 0x00000000fffff984 */ /* 0x000fe20000000800 */
[----:B------:R1:W-:Y:S04]  /*22c40*/  LDGSTS.E.BYPASS.LTC128B.128 [R36+0xfc00], desc[UR60][R2.64], !P3 ;  /* 0x0fc0000002247fae */ /* 0x0003e8000d901d7c */
[----:B------:R1:W-:Y:S04]  /*22c50*/  LDGSTS.E.BYPASS.LTC128B.128 [R36+0x13c00], desc[UR60][R2.64+0x80], !P2 ;  /* 0x13c0008002247fae */ /* 0x0003e8000d101d7c */
[----:B------:R1:W-:Y:S02]  /*22c60*/  LDGSTS.E.BYPASS.LTC128B.128 [R36+0x17c00], desc[UR60][R2.64+0x100], !P0 ;  /* 0x17c0010002247fae */ /* 0x0003e4000c101d7c */
.L_x_2971:
[----:B------:R-:W-:Y:S05]  /*22c70*/  BSYNC B0 ;  /* 0x0000000000007941 */ /* 0x000fea0003800000 */
.L_x_2970:
[----:B------:R-:W-:Y:S01]  /*22c80*/  NOP ;  /* 0x0000000000007918 */ /* 0x000fe20000000000 */
[----:B------:R-:W-:-:S13]  /*22c90*/  PLOP3.LUT P0, PT, PT, PT, PT, 0x80, 0x0 ;  /* 0x000000000000781c */ /* 0x000fda0003f0f070 */
.L_x_2972:
[----:B------:R-:W-:Y:S02]  /*22ca0*/  PLOP3.LUT P1, PT, P1, P0, PT, 0xa2, 0x0 ;  /* 0x000000000000781c */ /* 0x000fe40000f21472 */
[----:B------:R-:W-:-:S08]  /*22cb0*/  @P0 R2UR P1, UR4, R22 ;  /* 0x00000000160402ca */ /* 0x000fd00000020000 */
[----:B------:R-:W-:-:S05]  /*22cc0*/  @P0 PLOP3.LUT P0, PT, P1, PT, PT, 0x80, 0x0 ;  /* 0x000000000000081c */ /* 0x000fca0000f0f070 */
[----:B------:R-:W-:Y:S01]  /*22cd0*/  @!P1 SYNCS.ARRIVE.TRANS64.RED.A0T1 RZ, [UR4+0x2a800], RZ ;  /* 0x02a800ffffff99a7 */ /* 0x000fe20008200404 */
[----:B------:R-:W-:Y:S07]  /*22ce0*/  @!P1 ARRIVES.LDGSTSBAR.64.TRANSCNT [UR4+0x2a800] ;  /* 0x02a80000ff0099b0 */ /* 0x000fee0008000a84 */
[----:B------:R-:W-:Y:S05]  /*22cf0*/  @P0 BRA.U.ANY `(.L_x_2972) ;  /* 0xfffffffd00e80947 */ /* 0x000fea000393ffff */
[----:B01----:R-:W2:Y:S02]  /*22d00*/  LDL.LU R2, [R1+0x24] ;  /* 0x0000240001027983 */ /* 0x003ea40000300800 */
        /* <DEDUP_REMOVED lines=13> */
.L_x_3122:
[----:B------:R-:W-:Y:S05]  /*22de0*/  BSYNC B0 ;  /* 0x0000000000007941 */ /* 0x000fea0003800000 */
.L_x_2973:
[----:B------:R-:W2:Y:S01]  /*22df0*/  LDL R2, [R1] ;  /* 0x0000000001027983 */ /* 0x000ea20000100800 */
[----:B------:R-:W-:Y:S01]  /*22e00*/  BSSY B0, `(.L_x_2975) ;  /* 0x00000f8000007945 */ /* 0x000fe20003800000 */
[----:B--2---:R-:W-:-:S13]  /*22e10*/  ISETP.GE.AND P0, PT, R0, R2, PT ;  /* 0x000000020000720c */ /* 0x004fda0003f06270 */
[----:B------:R-:W-:Y:S05]  /*22e20*/  @!P0 BRA `(.L_x_2976) ;  /* 0x0000000c00d48947 */ /* 0x000fea0003800000 */
[----:B------:R-:W-:Y:S01]  /*22e30*/  IMAD.MOV.U32 R10, RZ, RZ, R28 ;  /* 0x000000ffff0a7224 */ /* 0x000fe200078e001c */
[----:B------:R-:W-:Y:S01]  /*22e40*/  MOV R32, R27 ;  /* 0x0000001b00207202 */ /* 0x000fe20000000f00 */
[----:B------:R-:W-:-:S07]  /*22e50*/  IMAD.MOV.U32 R17, RZ, RZ, R29 ;  /* 0x000000ffff117224 */ /* 0x000fce00078e001d */
.L_x_2989:
[----:B------:R-:W2:Y:S01]  /*22e60*/  LDL R2, [R1+0x4] ;  /* 0x0000040001027983 */ /* 0x000ea20000100800 */
[----:B------:R-:W1:Y:S03]  /*22e70*/  LDC R7, c[0x0][0x430] ;  /* 0x00010c00ff077b82 */ /* 0x000e660000000800 */
[----:B------:R-:W3:Y:S01]  /*22e80*/  LDL R8, [R1+0x8] ;  /* 0x0000080001087983 */ /* 0x000ee20000100800 */
[----:B0-----:R-:W0:Y:S01]  /*22e90*/  S2R R3, SR_TID.X ;  /* 0x0000000000037919 */ /* 0x001e220000002100 */
[----:B------:R-:W4:Y:S01]  /*22ea0*/  S2R R9, SR_TID.X ;  /* 0x0000000000097919 */ /* 0x000f220000002100 */
[----:B-1----:R-:W-:-:S13]  /*22eb0*/  ISETP.NE.AND P0, PT, R7, 0x1, PT ;  /* 0x000000010700780c */ /* 0x002fda0003f05270 */
[----:B------:R-:W1:Y:S01]  /*22ec0*/  @P0 LDC R5, c[0x0][0x434] ;  /* 0x00010d00ff050b82 */ /* 0x000e620000000800 */
[----:B0-----:R-:W-:-:S04]  /*22ed0*/  LOP3.LUT R3, R3, 0x7f, RZ, 0xc0, !PT ;  /* 0x0000007f03037812 */ /* 0x001fc800078ec0ff */
[----:B------:R-:W-:Y:S01]  /*22ee0*/  SHF.R.U32.HI R3, RZ, 0x3, R3 ;  /* 0x00000003ff037819 */ /* 0x000fe20000011603 */
[----:B----4-:R-:W-:-:S05]  /*22ef0*/  IMAD.SHL.U32 R9, R9, 0x10, RZ ;  /* 0x0000001009097824 */ /* 0x010fca00078e00ff */
[----:B------:R-:W-:Y:S02]  /*22f00*/  LOP3.LUT R9, R3, 0x70, R9, 0xf8, !PT ;  /* 0x0000007003097812 */ /* 0x000fe400078ef809 */
[----:B------:R-:W0:Y:S02]  /*22f10*/  @P0 LDC R3, c[0x0][0x438] ;  /* 0x00010e00ff030b82 */ /* 0x000e240000000800 */
[----:B------:R-:W-:Y:S01]  /*22f20*/  ISETP.GT.U32.AND P2, PT, R9, 0x5f, PT ;  /* 0x0000005f0900780c */ /* 0x000fe20003f44070 */
        /* <DEDUP_REMOVED lines=28> */
.L_x_2977:
[----:B------:R-:W-:Y:S01]  /*230f0*/  LEA R5, R28, R22, 0x3 ;  /* 0x000000161c057211 */ /* 0x000fe200078e18ff */
[----:B------:R-:W-:Y:S01]  /*23100*/  BSSY B1, `(.L_x_2978) ;  /* 0x0000004000017945 */ /* 0x000fe20003800000 */
[----:B------:R-:W-:-:S04]  /*23110*/  SHF.L.U32 R0, R29, 0x1f, RZ ;  /* 0x0000001f1d007819 */ /* 0x000fc800000006ff */
[----:B------:R-:W0:Y:S02]  /*23120*/  SYNCS.PHASECHK.TRANS64.TRYWAIT P0, [R5+URZ+0x2a840], R0 ;  /* 0x02a84000050075a7 */ /* 0x000e24000800017f */
[----:B0-----:R-:W-:Y:S05]  /*23130*/  @!P0 BRA `(.L_x_2979) ;  /* 0x00000050005c8947 */ /* 0x001fea0003800000 */
.L_x_3123:
[----:B------:R-:W-:Y:S05]  /*23140*/  BSYNC B1 ;  /* 0x0000000000017941 */ /* 0x000fea0003800000 */
.L_x_2978:
[----:B------:R-:W-:Y:S01]  /*23150*/  SHF.R.S32.HI R20, RZ, 0x1f, R7 ;  /* 0x0000001fff147819 */ /* 0x000fe20000011407 */
[----:B------:R-:W-:Y:S01]  /*23160*/  ULDC.64 UR4, c[0x0][0x300] ;  /* 0x0000c00000047ab9 */ /* 0x000fe20000000a00 */
[----:B-----5:R-:W-:Y:S01]  /*23170*/  SHF.R.S32.HI R21, RZ, 0x1f, R6 ;  /* 0x0000001fff157819 */ /* 0x020fe20000011406 */
[----:B------:R-:W-:Y:S01]  /*23180*/  IMAD.WIDE.U32 R2, R7, UR4, RZ ;  /* 0x0000000407027c25 */ /* 0x000fe2000f8e00ff */
[----:B------:R-:W-:Y:S01]  /*23190*/  ULDC.64 UR6, c[0x0][0x2e8] ;  /* 0x0000ba0000067ab9 */ /* 0x000fe20000000a00 */
[C---:B------:R-:W-:Y:S02]  /*231a0*/  LOP3.LUT P3, RZ, R23.reuse, 0x4, RZ, 0xc0, !PT ;  /* 0x0000000417ff7812 */ /* 0x040fe4000786c0ff */
[----:B0-----:R-:W-:Y:S01]  /*231b0*/  IMAD R0, R20, UR4, RZ ;  /* 0x0000000414007c24 */ /* 0x001fe2000f8e02ff */
        /* <DEDUP_REMOVED lines=22> */
[----:B0-----:R-:W-:-:S04]  /*23320*/  SHF.L.U32 R11, R11, 0x3, RZ ;  /* 0x000000030b0b7819 */ /* 0x001fc800000006ff */
        /* <DEDUP_REMOVED lines=36> */
.L_x_3137:
        /* <DEDUP_REMOVED lines=10> */
.L_x_2981:
        /* <DEDUP_REMOVED lines=10> */
.L_x_2982:
[----:B------:R2:W-:Y:S01]  /*236b0*/  SYNCS.ARRIVE.TRANS64.A1T0 RZ, [R5+URZ+0x2a830], RZ ;  /* 0x02a830ff05ff79a7 */ /* 0x0005e2000810003f */
[----:B------:R-:W-:Y:S05]  /*236c0*/  @!P2 BRA `(.L_x_2983) ;  /* 0x000000000004a947 */ /* 0x000fea0003800000 */
[----:B------:R-:W-:Y:S01]  /*236d0*/  BPT.TRAP 0x1 ;  /* 0x000000040000795c */ /* 0x000fe20000300000 */
.L_x_2983:
[----:B-1----:R-:W-:Y:S01]  /*236e0*/  SHF.L.U32 R2, R17, 0x1f, RZ ;  /* 0x0000001f11027819 */ /* 0x002fe200000006ff */
[----:B------:R-:W-:Y:S01]  /*236f0*/  BSSY B1, `(.L_x_2984) ;  /* 0x0000004000017945 */ /* 0x000fe20003800000 */
[----:B--2---:R-:W-:-:S04]  /*23700*/  LEA R5, R10, R22, 0x3 ;  /* 0x000000160a057211 */ /* 0x004fc800078e18ff */
[----:B------:R-:W1:Y:S02]  /*23710*/  SYNCS.PHASECHK.TRANS64.TRYWAIT P0, [R5+URZ+0x2a860], R2 ;  /* 0x02a86002050075a7 */ /* 0x000e64000800017f */
[----:B-1----:R-:W-:Y:S05]  /*23720*/  @!P0 BRA `(.L_x_2985) ;  /* 0x0000005000d08947 */ /* 0x002fea0003800000 */
.L_x_3138:
[----:B------:R-:W-:Y:S05]  /*23730*/  BSYNC B1 ;  /* 0x0000000000017941 */ /* 0x000fea0003800000 */
.L_x_2984:
        /* <DEDUP_REMOVED lines=10> */
[----:B------:R-:W-:-:S03]  /*237e0*/  LEA R4, R4, R22, 0x1 ;  /* 0x0000001604047211 */ /* 0x000fc600078e08ff */
        /* <DEDUP_REMOVED lines=43> */
.L_x_3152:
[C---:B------:R-:W-:Y:S01]  /*23aa0*/  ISETP.LT.OR P1, PT, R8.reuse, 0x51, !P1 ;  /* 0x000000510800780c */ /* 0x040fe20004f21670 */
[----:B------:R-:W-:Y:S01]  /*23ab0*/  ULDC.64 UR4, c[0x0][0x328] ;  /* 0x0000ca0000047ab9 */ /* 0x000fe20000000a00 */
[----:B------:R-:W-:Y:S01]  /*23ac0*/  ISETP.LT.OR P0, PT, R8, 0x51, !P0 ;  /* 0x000000510800780c */ /* 0x000fe20004701670 */
[----:B------:R-:W-:Y:S01]  /*23ad0*/  IMAD R20, R20, UR4, RZ ;  /* 0x0000000414147c24 */ /* 0x000fe2000f8e02ff */
[----:B-1----:R-:W-:-:S03]  /*23ae0*/  IADD3 R2, P2, R2, R0, RZ ;  /* 0x0000000002027210 */ /* 0x002fc60007f5e0ff */
        /* <DEDUP_REMOVED lines=16> */
.L_x_2987:
        /* <DEDUP_REMOVED lines=10> */
.L_x_2988:
        /* <DEDUP_REMOVED lines=12> */
[C---:B--2---:R-:W-:Y:S02]  /*23d50*/  ISETP.GT.AND P0, PT, R27.reuse, R0, PT ;  /* 0x000000001b00720c */ /* 0x044fe40003f04270 */
[----:B------:R-:W-:-:S11]  /*23d60*/  IADD3 R0, R27, -0x1, RZ ;  /* 0xffffffff1b007810 */ /* 0x000fd60007ffe0ff */
[----:B-1----:R-:W-:Y:S05]  /*23d70*/  @P0 BRA `(.L_x_2989) ;  /* 0xfffffff000380947 */ /* 0x002fea000383ffff */
.L_x_2976:
[----:B------:R-:W-:Y:S05]  /*23d80*/  BSYNC B0 ;  /* 0x0000000000007941 */ /* 0x000fea0003800000 */
.L_x_2975:
        /* <DEDUP_REMOVED lines=17> */
.L_x_2991:
[----:B------:R-:W-:Y:S05]  /*23ea0*/  BSYNC B0 ;  /* 0x0000000000007941 */ /* 0x000fea0003800000 */
.L_x_2990:
[----:B------:R-:W-:-:S13]  /*23eb0*/  LOP3.LUT P0, RZ, R23, 0x10, RZ, 0xc0, !PT ;  /* 0x0000001017ff7812 */ /* 0x000fda000780c0ff */
[----:B------:R-:W-:Y:S05]  /*23ec0*/  @!P0 BRA `(.L_x_2992) ;  /* 0x0000000000048947 */ /* 0x000fea0003800000 */
[----:B------:R-:W-:Y:S01]  /*23ed0*/  BPT.TRAP 0x1 ;  /* 0x000000040000795c */ /* 0x000fe20000300000 */
.L_x_2992:
[----:B------:R-:W-:Y:S01]  /*23ee0*/  IMAD R0, R28, 0x8, R22 ;  /* 0x000000081c007824 */ /* 0x000fe200078e0216 */
[----:B0-----:R-:W-:Y:S01]  /*23ef0*/  SHF.L.U32 R3, R29, 0x1f, RZ ;  /* 0x0000001f1d037819 */ /* 0x001fe200000006ff */
[----:B------:R-:W-:Y:S01]  /*23f00*/  BSSY B0, `(.L_x_2993) ;  /* 0x0000004000007945 */ /* 0x000fe20003800000 */
[----:B------:R-:W-:Y:S02]  /*23f10*/  IMAD R6, R27, -0x60, R37 ;  /* 0xffffffa01b067824 */ /* 0x000fe400078e0225 */
[----:B------:R-:W0:Y:S02]  /*23f20*/  SYNCS.PHASECHK.TRANS64.TRYWAIT P0, [R0+URZ+0x2a860], R3 ;  /* 0x02a86003000075a7 */ /* 0x000e24000800017f */
[----:B0-----:R-:W-:Y:S05]  /*23f30*/  @!P0 BRA `(.L_x_2994) ;  /* 0x0000005000d08947 */ /* 0x001fea0003800000 */
.L_x_3153:
[----:B------:R-:W-:Y:S05]  /*23f40*/  BSYNC B0 ;  /* 0x0000000000007941 */ /* 0x000fea0003800000 */
.L_x_2993:
        /* <DEDUP_REMOVED lines=8> */
[C---:B------:R-:W-:Y:S02]  /*23fd0*/  LOP3.LUT R2, R30.reuse, 0x1, RZ, 0xc0, !PT ;  /* 0x000000011e027812 */ /* 0x040fe400078ec0ff */
[----:B------:R-:W-:Y:S01]  /*23fe0*/  LOP3.LUT P0, RZ, R30, 0x2, RZ, 0xc0, !PT ;  /* 0x000000021eff7812 */ /* 0x000fe2000780c0ff */
[----:B------:R-:W2:Y:S01]  /*23ff0*/  SHFL.IDX PT, R14, R24, RZ, 0x181f ;  /* 0x00181fff180e7589 */ /* 0x000ea200000e0000 */
[----:B------:R-:W-:Y:S02]  /*24000*/  ISETP.NE.U32.AND P1, PT, R2, 0x1, PT ;  /* 0x000000010200780c */ /* 0x000fe40003f25070 */
[C---:B------:R-:W-:Y:S01]  /*24010*/  ISETP.LT.OR P3, PT, R6.reuse, 0x1, !P0 ;  /* 0x000000010600780c */ /* 0x040fe20004761670 */
[----:B0-----:R-:W0:Y:S01]  /*24020*/  SHFL.IDX PT, R3, R25, RZ, 0x181f ;  /* 0x00181fff19037589 */ /* 0x001e2200000e0000 */
[----:B------:R-:W-:Y:S02]  /*24030*/  ISETP.LT.OR P2, PT, R6, 0x1, P1 ;  /* 0x000000010600780c */ /* 0x000fe40000f41670 */
[----:B------:R-:W-:Y:S01]  /*24040*/  LEA R4, R4, R22, 0x1 ;  /* 0x0000001604047211 */ /* 0x000fe200078e08ff */
[----:B------:R-:W-:Y:S04]  /*24050*/  SHFL.IDX PT, R8, R25, 0x1, 0x181f ;  /* 0x00381f0019087f89 */ /* 0x000fe800000e0000 */
[----:B------:R-:W-:Y:S01]  /*24060*/  SHFL.IDX PT, R10, R24, 0x2, 0x181f ;  /* 0x00581f00180a7f89 */ /* 0x000fe200000e0000 */
[----:B-1----:R-:W-:-:S04]  /*24070*/  SHF.L.U32 R7, R7, 0x3, RZ ;  /* 0x0000000307077819 */ /* 0x002fc800000006ff */
        /* <DEDUP_REMOVED lines=38> */
.L_x_3167:
        /* <DEDUP_REMOVED lines=11> */
.L_x_2996:
        /* <DEDUP_REMOVED lines=10> */
.L_x_2997:
[----:B------:R-:W-:Y:S01]  /*24430*/  IADD3 R28, R28, 0x1, RZ ;  /* 0x000000011c1c7810 */ /* 0x000fe20007ffe0ff */
[----:B------:R1:W-:Y:S03]  /*24440*/  SYNCS.ARRIVE.TRANS64.A1T0 RZ, [R0+URZ+0x2a850], RZ ;  /* 0x02a850ff00ff79a7 */ /* 0x0003e6000810003f */
[----:B------:R-:W-:-:S04]  /*24450*/  ISETP.NE.AND P0, PT, R28, 0x2, PT ;  /* 0x000000021c00780c */ /* 0x000fc80003f05270 */
[----:B------:R-:W-:Y:S02]  /*24460*/  SEL R28, R28, RZ, P0 ;  /* 0x000000ff1c1c7207 */ /* 0x000fe40000000000 */
[----:B-1----:R-:W-:-:S04]  /*24470*/  SEL R0, RZ, 0x1, P0 ;  /* 0x00000001ff007807 */ /* 0x002fc80000000000 */
[----:B------:R-:W-:-:S07]  /*24480*/  LOP3.LUT R29, R29, R0, RZ, 0x3c, !PT ;  /* 0x000000001d1d7212 */ /* 0x000fce00078e3cff */
.L_x_2954:
[----:B------:R-:W-:Y:S05]  /*24490*/  BSYNC B7 ;  /* 0x0000000000077941 */ /* 0x000fea0003800000 */
.L_x_2952:
[----:B------:R-:W-:-:S13]  /*244a0*/  LOP3.LUT P0, RZ, R23, 0x20, RZ, 0xc0, !PT ;  /* 0x0000002017ff7812 */ /* 0x000fda000780c0ff */
[----:B------:R-:W-:Y:S05]  /*244b0*/  @!P0 BRA `(.L_x_2998) ;  /* 0x0000000000248947 */ /* 0x000fea0003800000 */
[----:B------:R-:W-:Y:S05]  /*244c0*/  WARPSYNC.ALL ;  /* 0x0000000000007948 */ /* 0x000fea0003800000 */
[----:B------:R-:W1:Y:S08]  /*244d0*/  S2UR UR5, SR_CgaCtaId ;  /* 0x00000000000579c3 */ /* 0x000e700000008800 */
[----:B------:R-:W-:Y:S06]  /*244e0*/  BAR.SYNC.DEFER_BLOCKING 0x5, 0x180 ;  /* 0x0146000000007b1d */ /* 0x000fec0000010000 */
[----:B------:R-:W-:-:S02]  /*244f0*/  UMOV UR4, 0x400 ;  /* 0x0000040000047882 */ /* 0x000fc40000000000 */
[----:B-1----:R-:W-:-:S06]  /*24500*/  ULEA UR4, UR5, UR4, 0x18 ;  /* 0x0000000405047291 */ /* 0x002fcc000f8ec03f */
[----:B0-----:R-:W-:-:S05]  /*24510*/  IMAD.U32 R22, RZ, RZ, UR4 ;  /* 0x00000004ff167e24 */ /* 0x001fca000f8e00ff */
[----:B------:R0:W1:Y:S01]  /*24520*/  LDS.128 R16, [R22+0x2a8d0] ;  /* 0x02a8d00016107984 */ /* 0x0000620000000c00 */
[----:B------:R-:W-:Y:S06]  /*24530*/  BAR.ARV 0x4, 0x180 ;  /* 0x0106000000007b1d */ /* 0x000fec0000002000 */
[----:B------:R-:W-:Y:S05]  /*24540*/  BRA `(.L_x_2999) ;  /* 0x0000000c00d47947 */ /* 0x000fea0003800000 */
.L_x_2998:
[----:B------:R-:W1:Y:S01]  /*24550*/  S2R R8, SR_TID.X ;  /* 0x0000000000087919 */ /* 0x000e620000002100 */
[----:B------:R-:W-:Y:S01]  /*24560*/  UMOV UR4, 0xffffffff ;  /* 0xffffffff00047882 */ /* 0x000fe20000000000 */
[----:B-1----:R-:W-:-:S04]  /*24570*/  LOP3.LUT R8, R8, 0x1f, RZ, 0xc0, !PT ;  /* 0x0000001f08087812 */ /* 0x002fc800078ec0ff */
[----:B------:R-:W-:Y:S01]  /*24580*/  ISETP.NE.AND P0, PT, R8, 0x1f, PT ;  /* 0x0000001f0800780c */ /* 0x000fe20003f05270 */
[----:B------:R-:W-:-:S12]  /*24590*/  BRA.DIV UR4, `(.L_x_3000) ;  /* 0x0000005604387947 */ /* 0x000fd8000b800000 */
[----:B------:R-:W-:Y:S01]  /*245a0*/  IMAD.IADD R7, R19, 0x1, R8 ;  /* 0x0000000113077824 */ /* 0x000fe200078e0208 */
[----:B------:R-:W-:-:S04]  /*245b0*/  ULDC UR4, c[0x0][0xc3c] ;  /* 0x00030f0000047ab9 */ /* 0x000fc80000000800 */
[----:B------:R-:W-:-:S13]  /*245c0*/  ISETP.GE.OR P1, PT, R7, UR4, !P0 ;  /* 0x0000000407007c0c */ /* 0x000fda000c726670 */
[----:B0-----:R-:W0:Y:S08]  /*245d0*/  @!P1 LDC.64 R2, c[0x0][0xc80] ;  /* 0x00032000ff029b82 */ /* 0x001e300000000a00 */
[----:B------:R-:W1:Y:S01]  /*245e0*/  @!P1 LDC.64 R4, c[0x0][0xc78] ;  /* 0x00031e00ff049b82 */ /* 0x000e620000000a00 */
[----:B0-----:R-:W-:-:S05]  /*245f0*/  @!P1 IMAD.WIDE R2, R7, 0x4, R2 ;  /* 0x0000000407029825 */ /* 0x001fca00078e0202 */
[----:B------:R1:W2:Y:S02]  /*24600*/  @!P1 LDG.E R6, desc[UR60][R2.64] ;  /* 0x0000003c02069981 */ /* 0x0002a4000c1e1900 */
[----:B-1----:R-:W-:-:S05]  /*24610*/  @!P1 IMAD.WIDE R2, R7, 0x4, R4 ;  /* 0x0000000407029825 */ /* 0x002fca00078e0204 */
[----:B------:R-:W3:Y:S01]  /*24620*/  @!P1 LDG.E R5, desc[UR60][R2.64] ;  /* 0x0000003c02059981 */ /* 0x000ee2000c1e1900 */
[----:B------:R-:W-:Y:S01]  /*24630*/  IMAD.MOV.U32 R4, RZ, RZ, RZ ;  /* 0x000000ffff047224 */ /* 0x000fe200078e00ff */
[----:B------:R-:W-:Y:S02]  /*24640*/  MOV R17, RZ ;  /* 0x000000ff00117202 */ /* 0x000fe40000000f00 */
[C---:B------:R-:W-:Y:S01]  /*24650*/  ISETP.GE.U32.AND P2, PT, R8.reuse, 0x2, PT ;  /* 0x000000020800780c */ /* 0x040fe20003f46070 */
[----:B------:R-:W-:Y:S01]  /*24660*/  SHFL.IDX PT, R0, R16, RZ, 0x1f ;  /* 0x00001fff10007589 */ /* 0x000fe200000e0000 */
[C---:B------:R-:W-:Y:S02]  /*24670*/  ISETP.GE.U32.AND P3, PT, R8.reuse, 0x4, PT ;  /* 0x000000040800780c */ /* 0x040fe40003f66070 */
[C---:B------:R-:W-:Y:S01]  /*24680*/  ISETP.GE.U32.AND P4, PT, R8.reuse, 0x8, PT ;  /* 0x000000080800780c */ /* 0x040fe20003f86070 */
[----:B------:R-:W-:Y:S01]  /*24690*/  SHFL.IDX PT, R7, R16, 0x1, 0x1f ;  /* 0x00201f0010077f89 */ /* 0x000fe200000e0000 */
[----:B------:R-:W-:Y:S01]  /*246a0*/  ISETP.GE.U32.AND P5, PT, R8, 0x10, PT ;  /* 0x000000100800780c */ /* 0x000fe20003fa6070 */
[----:B--2---:R-:W-:Y:S01]  /*246b0*/  @!P1 IMAD.MOV.U32 R17, RZ, RZ, R6 ;  /* 0x000000ffff119224 */ /* 0x004fe200078e0006 */
[----:B------:R-:W-:-:S02]  /*246c0*/  MOV R6, RZ ;  /* 0x000000ff00067202 */ /* 0x000fc40000000f00 */
[----:B---3--:R-:W-:Y:S02]  /*246d0*/  @!P1 MOV R4, R5 ;  /* 0x0000000500049202 */ /* 0x008fe40000000f00 */
[----:B------:R-:W-:-:S03]  /*246e0*/  ISETP.NE.AND P1, PT, R8, RZ, PT ;  /* 0x000000ff0800720c */ /* 0x000fc60003f25270 */
[----:B------:R-:W-:-:S05]  /*246f0*/  IMAD R13, R4, R17, RZ ;  /* 0x00000011040d7224 */ /* 0x000fca00078e02ff */
        /* <DEDUP_REMOVED lines=16> */
.L_x_3177:
[----:B------:R-:W-:Y:S02]  /*24800*/  ULDC UR4, c[0x0][0xc38] ;  /* 0x00030e0000047ab9 */ /* 0x000fe40000000800 */
[----:B------:R-:W-:-:S04]  /*24810*/  IMAD.U32 R5, RZ, RZ, UR4 ;  /* 0x00000004ff057e24 */ /* 0x000fc8000f8e00ff */
[----:B-1----:R-:W-:-:S04]  /*24820*/  IMAD R14, R14, R5, RZ ;  /* 0x000000050e0e7224 */ /* 0x002fc800078e02ff */
[----:B------:R-:W-:-:S05]  /*24830*/  IMAD.IADD R7, R7, 0x1, R14 ;  /* 0x0000000107077824 */ /* 0x000fca00078e020e */
[----:B------:R-:W-:-:S13]  /*24840*/  ISETP.GT.AND P6, PT, R7, R0, PT ;  /* 0x000000000700720c */ /* 0x000fda0003fc4270 */
[----:B------:R-:W-:Y:S05]  /*24850*/  @P6 BRA `(.L_x_3001) ;  /* 0x0000000000a46947 */ /* 0x000fea0003800000 */
.L_x_3004:
[----:B0-----:R-:W0:Y:S01]  /*24860*/  LDC R2, c[0x0][0xc3c] ;  /* 0x00030f00ff027b82 */ /* 0x001e220000000800 */
[----:B------:R-:W-:-:S04]  /*24870*/  IADD3 R19, R19, 0x1f, RZ ;  /* 0x0000001f13137810 */ /* 0x000fc80007ffe0ff */
        /* <DEDUP_REMOVED lines=9> */
[----:B0-----:R-:W-:-:S05]  /*24910*/  @!P6 IMAD.WIDE R2, R9, 0x4, R2 ;  /* 0x000000040902e825 */ /* 0x001fca00078e0202 */
[----:B------:R1:W2:Y:S02]  /*24920*/  @!P6 LDG.E R17, desc[UR60][R2.64] ;  /* 0x0000003c0211e981 */ /* 0x0002a4000c1e1900 */
[----:B-1----:R-:W-:Y:S01]  /*24930*/  @!P6 IMAD.WIDE R2, R9, 0x4, R4 ;  /* 0x000000040902e825 */ /* 0x002fe200078e0204 */
[----:B------:R-:W-:-:S06]  /*24940*/  MOV R4, RZ ;  /* 0x000000ff00047202 */ /* 0x000fcc0000000f00 */
        /* <DEDUP_REMOVED lines=20> */
.L_x_3185:
[----:B------:R-:W-:Y:S02]  /*24a90*/  ULDC UR4, c[0x0][0xc38] ;  /* 0x00030e0000047ab9 */ /* 0x000fe40000000800 */
[----:B------:R-:W-:-:S05]  /*24aa0*/  MOV R5, UR4 ;  /* 0x0000000400057c02 */ /* 0x000fca0008000f00 */
[----:B-1----:R-:W-:-:S04]  /*24ab0*/  IMAD R14, R14, R5, RZ ;  /* 0x000000050e0e7224 */ /* 0x002fc800078e02ff */
[----:B------:R-:W-:-:S05]  /*24ac0*/  IMAD.IADD R7, R14, 0x1, R7 ;  /* 0x000000010e077824 */ /* 0x000fca00078e0207 */
[----:B------:R-:W-:-:S13]  /*24ad0*/  ISETP.GT.AND P6, PT, R7, R0, PT ;  /* 0x000000000700720c */ /* 0x000fda0003fc4270 */
[----:B------:R-:W-:Y:S05]  /*24ae0*/  @!P6 BRA `(.L_x_3004) ;  /* 0xfffffffc005ce947 */ /* 0x000fea000383ffff */
.L_x_3001:
        /* <DEDUP_REMOVED lines=8> */
[----:B------:R-:W-:-:S03]  /*24b70*/  IADD3 R19, R12, R19, RZ ;  /* 0x000000130c137210 */ /* 0x000fc60007ffe0ff */
[----:B------:R1:W3:Y:S04]  /*24b80*/  SHFL.IDX PT, R4, R4, R12, 0x1f ;  /* 0x00001f0c04047589 */ /* 0x0002e800000e0000 */
.L_x_3190:
[----:B------:R-:W-:-:S13]  /*24b90*/  ISETP.NE.AND P0, PT, R3, RZ, PT ;  /* 0x000000ff0300720c */ /* 0x000fda0003f05270 */
[----:B------:R-:W-:Y:S05]  /*24ba0*/  @!P0 BRA `(.L_x_3006) ;  /* 0x0000000000108947 */ /* 0x000fea0003800000 */
[----:B------:R-:W-:Y:S01]  /*24bb0*/  UMOV UR4, 0xffffffff ;  /* 0xffffffff00047882 */ /* 0x000fe20000000000 */
[----:B-1----:R-:W-:Y:S02]  /*24bc0*/  VIADD R12, R12, 0xffffffff ;  /* 0xffffffff0c0c7836 */ /* 0x002fe40000000000 */
[----:B------:R-:W-:Y:S05]  /*24bd0*/  BRA.DIV UR4, `(.L_x_3007) ;  /* 0x0000005604f87947 */ /* 0x000fea000b800000 */
[----:B------:R4:W1:Y:S02]  /*24be0*/  SHFL.IDX PT, R6, R2, R12, 0x1f ;  /* 0x00001f0c02067589 */ /* 0x00086400000e0000 */
.L_x_3006:
        /* <DEDUP_REMOVED lines=17> */
[----:B------:R-:W-:Y:S02]  /*24d00*/  IABS R2, R0 ;  /* 0x0000000000027213 */ /* 0x000fe40000000000 */
[----:B------:R-:W-:-:S03]  /*24d10*/  IADD3 R9, RZ, -R7, RZ ;  /* 0x80000007ff097210 */ /* 0x000fc60007ffe0ff */
        /* <DEDUP_REMOVED lines=9> */
[----:B------:R-:W-:Y:S01]  /*24db0*/  IMAD.MOV.U32 R2, RZ, RZ, RZ ;  /* 0x000000ffff027224 */ /* 0x000fe200078e00ff */
[----:B0-----:R-:W-:-:S05]  /*24dc0*/  IADD3 R5, RZ, -R3, RZ ;  /* 0x80000003ff057210 */ /* 0x001fca0007ffe0ff */
[----:B------:R-:W-:-:S04]  /*24dd0*/  IMAD R5, R5, R6, RZ ;  /* 0x0000000605057224 */ /* 0x000fc800078e02ff */
[----:B------:R-:W-:Y:S01]  /*24de0*/  IMAD.HI.U32 R5, R3, R5, R2 ;  /* 0x0000000503057227 */ /* 0x000fe200078e0002 */
[----:B------:R-:W-:Y:S02]  /*24df0*/  LOP3.LUT R2, R0, R17, RZ, 0x3c, !PT ;  /* 0x0000001100027212 */ /* 0x000fe400078e3cff */
[----:B------:R-:W-:Y:S02]  /*24e00*/  @P0 IADD3 R7, R7, 0x1, RZ ;  /* 0x0000000107070810 */ /* 0x000fe40007ffe0ff */
[----:B------:R-:W-:Y:S02]  /*24e10*/  ISETP.GE.AND P2, PT, R2, RZ, PT ;  /* 0x000000ff0200720c */ /* 0x000fe40003f46270 */
[----:B------:R-:W-:-:S05]  /*24e20*/  IABS R3, R4 ;  /* 0x0000000400037213 */ /* 0x000fca0000000000 */
[----:B------:R-:W-:-:S06]  /*24e30*/  IMAD.MOV R3, RZ, RZ, -R3 ;  /* 0x000000ffff037224 */ /* 0x000fcc00078e0a03 */
        /* <DEDUP_REMOVED lines=15> */
[--C-:B------:R-:W-:Y:S02]  /*24f30*/  IMAD.MOV R2, RZ, RZ, -R5.reuse ;  /* 0x000000ffff027224 */ /* 0x100fe400078e0a05 */
[C---:B------:R-:W-:Y:S02]  /*24f40*/  IMAD R5, R4.reuse, 0x1000000, R5 ;  /* 0x0100000004057824 */ /* 0x040fe400078e0205 */
[----:B------:R-:W-:Y:S01]  /*24f50*/  IMAD R4, R4, R2, R7 ;  /* 0x0000000204047224 */ /* 0x000fe200078e0207 */
[----:B------:R-:W-:-:S03]  /*24f60*/  IADD3 R2, -R7, RZ, RZ ;  /* 0x000000ff07027210 */ /* 0x000fc60007ffe1ff */
[----:B------:R-:W-:Y:S02]  /*24f70*/  IMAD R18, R4, 0x10000, R5 ;  /* 0x0001000004127824 */ /* 0x000fe400078e0205 */
[----:B------:R-:W-:Y:S01]  /*24f80*/  IMAD R2, R17, R2, R0 ;  /* 0x0000000211027224 */ /* 0x000fe200078e0200 */
[----:B------:R-:W-:Y:S06]  /*24f90*/  BRA `(.L_x_3009) ;  /* 0x0000000000f07947 */ /* 0x000fec0003800000 */
.L_x_3008:
        /* <DEDUP_REMOVED lines=10> */
[----:B0-----:R-:W-:-:S05]  /*25040*/  IADD3 R11, RZ, -R3, RZ ;  /* 0x80000003ff0b7210 */ /* 0x001fca0007ffe0ff */
        /* <DEDUP_REMOVED lines=32> */
[----:B------:R-:W-:Y:S02]  /*25250*/  IABS R7, R0 ;  /* 0x0000000000077213 */ /* 0x000fe40000000000 */
[----:B------:R-:W-:-:S03]  /*25260*/  IADD3 R3, RZ, -R8, RZ ;  /* 0x80000008ff037210 */ /* 0x000fc60007ffe0ff */
        /* <DEDUP_REMOVED lines=10> */
[----:B------:R-:W-:-:S06]  /*25310*/  @P0 IADD3 R2, R2, 0x1, RZ ;  /* 0x0000000102020810 */ /* 0x000fcc0007ffe0ff */
[----:B------:R-:W-:Y:S01]  /*25320*/  @!P2 IMAD.MOV R2, RZ, RZ, -R2 ;  /* 0x000000ffff02a224 */ /* 0x000fe200078e0a02 */
[----:B------:R-:W-:Y:S01]  /*25330*/  @!P1 LOP3.LUT R2, RZ, R5, RZ, 0x33, !PT ;  /* 0x00000005ff029212 */ /* 0x000fe200078e33ff */
[----:B------:R-:W-:-:S04]  /*25340*/  IMAD.MOV R5, RZ, RZ, -R5 ;  /* 0x000000ffff057224 */ /* 0x000fc800078e0a05 */
[----:B------:R-:W-:-:S07]  /*25350*/  IMAD R18, R2, R5, R3 ;  /* 0x0000000502127224 */ /* 0x000fce00078e0203 */
.L_x_3009:
[----:B------:R-:W-:-:S04]  /*25360*/  LOP3.LUT R2, RZ, R2, RZ, 0x33, !PT ;  /* 0x00000002ff027212 */ /* 0x000fc800078e33ff */
[----:B------:R-:W-:Y:S01]  /*25370*/  IADD3 R17, R17, R2, RZ ;  /* 0x0000000211117210 */ /* 0x000fe20007ffe0ff */
[----:B------:R-:W-:Y:S06]  /*25380*/  BRA `(.L_x_3010) ;  /* 0x00000000001c7947 */ /* 0x000fec0003800000 */
.L_x_3002:
[----:B------:R-:W-:Y:S01]  /*25390*/  UMOV UR4, URZ ;  /* 0x0000003f00047c82 */ /* 0x000fe20008000000 */
[----:B------:R-:W-:Y:S01]  /*253a0*/  UMOV UR5, URZ ;  /* 0x0000003f00057c82 */ /* 0x000fe20008000000 */
[----:B------:R-:W-:Y:S01]  /*253b0*/  ULDC UR6, c[0x0][0xc3c] ;  /* 0x00030f0000067ab9 */ /* 0x000fe20000000800 */
[----:B------:R-:W-:Y:S01]  /*253c0*/  IMAD.MOV.U32 R16, RZ, RZ, R0 ;  /* 0x000000ffff107224 */ /* 0x000fe200078e0000 */
[----:B------:R-:W-:Y:S01]  /*253d0*/  MOV R18, UR5 ;  /* 0x0000000500127c02 */ /* 0x000fe20008000f00 */
[----:B------:R-:W-:Y:S02]  /*253e0*/  IMAD.U32 R17, RZ, RZ, UR4 ;  /* 0x00000004ff117e24 */ /* 0x000fe4000f8e00ff */
[----:B------:R-:W-:-:S07]  /*253f0*/  IMAD.U32 R19, RZ, RZ, UR6 ;  /* 0x00000006ff137e24 */ /* 0x000fce000f8e00ff */
.L_x_3010:
        /* <DEDUP_REMOVED lines=10> */
.L_x_2999:
[----:B------:R-:W-:Y:S02]  /*254a0*/  ULDC UR4, c[0x0][0xc3c] ;  /* 0x00030f0000047ab9 */ /* 0x000fe40000000800 */
[----:B-1----:R-:W-:-:S13]  /*254b0*/  ISETP.GE.AND P0, PT, R19, UR4, PT ;  /* 0x0000000413007c0c */ /* 0x002fda000bf06270 */
[----:B------:R-:W-:Y:S05]  /*254c0*/  @!P0 BRA `(.L_x_3011) ;  /* 0xffffff9800ac8947 */ /* 0x000fea000383ffff */
[----:B------:R-:W-:Y:S05]  /*254d0*/  BSYNC B8 ;  /* 0x0000000000087941 */ /* 0x000fea0003800000 */
.L_x_2906:
[----:B------:R-:W3:Y:S01]  /*254e0*/  LDL.LU R0, [R1+0x24] ;  /* 0x0000240001007983 */ /* 0x000ee20000300800 */
[----:B------:R-:W-:Y:S01]  /*254f0*/  BSSY B0, `(.L_x_3012) ;  /* 0x000000b000007945 */ /* 0x000fe20003800000 */
[----:B------:R-:W4:Y:S01]  /*25500*/  S2R R5, SR_CgaCtaId ;  /* 0x0000000000057919 */ /* 0x000f220000008800 */
[----:B---3--:R-:W-:-:S05]  /*25510*/  VIADD R0, R0, 0x1 ;  /* 0x0000000100007836 */ /* 0x008fca0000000000 */
[----:B-1----:R-:W-:-:S04]  /*25520*/  LEA.HI R2, R0, R0, RZ, 0x1 ;  /* 0x0000000000027211 */ /* 0x002fc800078f08ff */
[----:B------:R-:W-:Y:S02]  /*25530*/  LOP3.LUT R3, R2, 0xfffffffe, RZ, 0xc0, !PT ;  /* 0xfffffffe02037812 */ /* 0x000fe400078ec0ff */
[----:B------:R-:W-:Y:S02]  /*25540*/  MOV R2, 0x400 ;  /* 0x0000040000027802 */ /* 0x000fe40000000f00 */
[----:B------:R-:W-:Y:S02]  /*25550*/  IADD3 R0, R0, -R3, RZ ;  /* 0x8000000300007210 */ /* 0x000fe40007ffe0ff */
[----:B----4-:R-:W-:Y:S02]  /*25560*/  LEA R5, R5, R2, 0x18 ;  /* 0x0000000205057211 */ /* 0x010fe400078ec0ff */
[----:B------:R-:W-:-:S04]  /*25570*/  SHF.L.U32 R0, R0, 0x1f, RZ ;  /* 0x0000001f00007819 */ /* 0x000fc800000006ff */
[----:B------:R-:W1:Y:S02]  /*25580*/  SYNCS.PHASECHK.TRANS64.TRYWAIT P0, [R5+URZ+0x2a820], R0 ;  /* 0x02a82000050075a7 */ /* 0x000e64000800017f */
[----:B-1----:R-:W-:Y:S05]  /*25590*/  @!P0 BRA `(.L_x_3013) ;  /* 0x0000004c00b08947 */ /* 0x002fea0003800000 */
.L_x_3193:
[----:B------:R-:W-:Y:S05]  /*255a0*/  BSYNC B0 ;  /* 0x0000000000007941 */ /* 0x000fea0003800000 */
.L_x_3012:
[----:B------:R-:W-:-:S03]  /*255b0*/  UMOV UR4, 0xffffffff ;  /* 0xffffffff00047882 */ /* 0x000fc60000000000 */
[----:B------:R-:W-:Y:S05]  /*255c0*/  BRA.DIV UR4, `(.L_x_3014) ;  /* 0x0000004e04b87947 */ /* 0x000fea000b800000 */
[----:B-1----:R-:W1:Y:S02]  /*255d0*/  S2R R0, SR_TID.X ;  /* 0x0000000000007919 */ /* 0x002e640000002100 */
[----:B-1----:R-:W-:-:S04]  /*255e0*/  SHF.R.U32.HI R0, RZ, 0x5, R0 ;  /* 0x00000005ff007819 */ /* 0x002fc80000011600 */
[----:B------:R-:W-:-:S05]  /*255f0*/  LOP3.LUT R0, R0, 0x3, RZ, 0xc0, !PT ;  /* 0x0000000300007812 */ /* 0x000fca00078ec0ff */
[----:B------:R1:W3:Y:S02]  /*25600*/  SHFL.IDX PT, R14, R0, RZ, 0x1f ;  /* 0x00001fff000e7589 */ /* 0x0002e400000e0000 */
.L_x_3196:
[----:B---3--:R-:W-:-:S13]  /*25610*/  ISETP.NE.AND P0, PT, R14, RZ, PT ;  /* 0x000000ff0e00720c */ /* 0x008fda0003f05270 */
[----:B------:R-:W-:Y:S05]  /*25620*/  @P0 BRA `(.L_x_2653) ;  /* 0x0000000000900947 */ /* 0x000fea0003800000 */
[----:B------:R-:W-:-:S03]  /*25630*/  UMOV UR4, 0xffffffff ;  /* 0xffffffff00047882 */ /* 0x000fc60000000000 */
[----:B------:R-:W-:Y:S05]  /*25640*/  BRA.DIV UR4, `(.L_x_3015) ;  /* 0x0000004e04cc7947 */ /* 0x000fea000b800000 */
[----:B------:R-:W-:-:S13]  /*25650*/  ELECT P6, URZ, PT ;  /* 0x00000000003f782f */ /* 0x000fda00038c0000 */
.L_x_3199:
[----:B------:R-:W-:Y:S05]  /*25660*/  @!P6 BRA `(.L_x_2653) ;  /* 0x000000000080e947 */ /* 0x000fea0003800000 */
[----:B-1----:R-:W3:Y:S02]  /*25670*/  LDL R0, [R1+0x60] ;  /* 0x0000600001007983 */ /* 0x002ee40000100800 */
[----:B---3--:R-:W-:-:S13]  /*25680*/  R2UR UR4, R0 ;  /* 0x00000000000472ca */ /* 0x008fda00000e0000 */
[----:B------:R-:W-:-:S06]  /*25690*/  ULOP3.LUT UR4, UR4, 0x2, URZ, 0xfc, !UPT ;  /* 0x0000000204047892 */ /* 0x000fcc000f8efc3f */
[----:B------:R-:W-:-:S05]  /*256a0*/  IMAD.U32 R0, RZ, RZ, UR4 ;  /* 0x00000004ff007e24 */ /* 0x000fca000f8e00ff */
[----:B------:R-:W-:-:S13]  /*256b0*/  ISETP.NE.AND P0, PT, R0, 0x3, PT ;  /* 0x000000030000780c */ /* 0x000fda0003f05270 */
[----:B------:R-:W-:Y:S05]  /*256c0*/  @!P0 BRA `(.L_x_3016) ;  /* 0x0000000000048947 */ /* 0x000fea0003800000 */
[----:B------:R-:W-:Y:S01]  /*256d0*/  BPT.TRAP 0x1 ;  /* 0x000000040000795c */ /* 0x000fe20000300000 */
.L_x_3016:
[C---:B------:R-:W-:Y:S01]  /*256e0*/  IMAD R3, R28.reuse, 0x8, R5 ;  /* 0x000000081c037824 */ /* 0x040fe200078e0205 */
[----:B------:R-:W-:Y:S02]  /*256f0*/  SHF.L.U32 R2, R29, 0x1f, RZ ;  /* 0x0000001f1d027819 */ /* 0x000fe400000006ff */
[----:B------:R-:W-:Y:S02]  /*25700*/  IADD3 R28, R28, 0x1, RZ ;  /* 0x000000011c1c7810 */ /* 0x000fe40007ffe0ff */
[----:B------:R-:W1:Y:S02]  /*25710*/  SYNCS.PHASECHK.TRANS64.TRYWAIT P1, [R3+URZ+0x2a840], R2 ;  /* 0x02a84002030075a7 */ /* 0x000e64000802017f */
[----:B------:R-:W-:-:S04]  /*25720*/  ISETP.NE.AND P2, PT, R28, 0x2, PT ;  /* 0x000000021c00780c */ /* 0x000fc80003f45270 */
[----:B------:R-:W-:Y:S01]  /*25730*/  SEL R0, RZ, 0x1, P2 ;  /* 0x00000001ff007807 */ /* 0x000fe20001000000 */
[----:B-1----:R-:W-:Y:S08]  /*25740*/  @!P1 BRA `(.L_x_3017) ;  /* 0x0000004c00ac9947 */ /* 0x002ff00003800000 */
.L_x_3200:
[----:B------:R-:W-:Y:S02]  /*25750*/  SEL R28, R28, RZ, P2 ;  /* 0x000000ff1c1c7207 */ /* 0x000fe40001000000 */
[----:B------:R-:W-:Y:S01]  /*25760*/  LOP3.LUT R0, R29, R0, RZ, 0x3c, !PT ;  /* 0x000000001d007212 */ /* 0x000fe200078e3cff */
[----:B------:R-:W-:Y:S06]  /*25770*/  @!P0 BRA `(.L_x_3018) ;  /* 0x0000000000048947 */ /* 0x000fec0003800000 */
[----:B------:R-:W-:Y:S01]  /*25780*/  BPT.TRAP 0x1 ;  /* 0x000000040000795c */ /* 0x000fe20000300000 */
.L_x_3018:
[----:B------:R-:W-:Y:S01]  /*25790*/  IMAD R5, R28, 0x8, R5 ;  /* 0x000000081c057824 */ /* 0x000fe200078e0205 */
[----:B------:R-:W-:-:S04]  /*257a0*/  SHF.L.U32 R0, R0, 0x1f, RZ ;  /* 0x0000001f00007819 */ /* 0x000fc800000006ff */
[----:B------:R-:W3:Y:S02]  /*257b0*/  SYNCS.PHASECHK.TRANS64.TRYWAIT P1, [R5+URZ+0x2a840], R0 ;  /* 0x02a84000050075a7 */ /* 0x000ee4000802017f */
[----:B---3--:R-:W-:Y:S05]  /*257c0*/  @!P1 BRA `(.L_x_3019) ;  /* 0x0000004c00a09947 */ /* 0x008fea0003800000 */
.L_x_3201:
[----:B------:R-:W-:Y:S05]  /*257d0*/  @!P0 BRA `(.L_x_3020) ;  /* 0x0000000000048947 */ /* 0x000fea0003800000 */
[----:B------:R-:W-:Y:S01]  /*257e0*/  BPT.TRAP 0x1 ;  /* 0x000000040000795c */ /* 0x000fe20000300000 */
.L_x_3020:
[----:B------:R-:W4:Y:S02]  /*257f0*/  SYNCS.PHASECHK.TRANS64.TRYWAIT P1, [R3+URZ+0x2a860], R2 ;  /* 0x02a86002030075a7 */ /* 0x000f24000802017f */
[----:B----4-:R-:W-:Y:S05]  /*25800*/  @!P1 BRA `(.L_x_3021) ;  /* 0x0000004c00a49947 */ /* 0x010fea0003800000 */
.L_x_3202:
[----:B------:R-:W-:Y:S05]  /*25810*/  @!P0 BRA `(.L_x_3022) ;  /* 0x0000000000048947 */ /* 0x000fea0003800000 */
[----:B------:R-:W-:Y:S01]  /*25820*/  BPT.TRAP 0x1 ;  /* 0x000000040000795c */ /* 0x000fe20000300000 */
.L_x_3022:
[----:B------:R0:W0:Y:S02]  /*25830*/  SYNCS.PHASECHK.TRANS64.TRYWAIT P0, [R5+URZ+0x2a860], R0 ;  /* 0x02a86000050075a7 */ /* 0x000024000800017f */
[----:B0-----:R-:W-:Y:S05]  /*25840*/  @!P0 NANOSLEEP.SYNCS 0x989680 ;  /* 0x009896800000895d */ /* 0x001fea0003900000 */
[----:B------:R-:W0:Y:S02]  /*25850*/  @!P0 SYNCS.PHASECHK.TRANS64 P0, [R5+URZ+0x2a860], R0 ;  /* 0x02a86000050085a7 */ /* 0x000e24000800007f */
[----:B0-----:R-:W-:Y:S05]  /*25860*/  @!P0 BRA `(.L_x_3022) ;  /* 0xfffffffc00f08947 */ /* 0x001fea000383ffff */
.L_x_2653:
[----:B------:R-:W-:Y:S05]  /*25870*/  BSYNC B9 ;  /* 0x0000000000097941 */ /* 0x000fea0003800000 */
.L_x_2650:
[----:B------:R-:W-:Y:S05]  /*25880*/  EXIT ;  /* 0x000000000000794d */ /* 0x000fea0003800000 */
.L_x_2673:
[----:B0-----:R0:W1:Y:S02]  /*25890*/  SYNCS.PHASECHK.TRANS64.TRYWAIT P6, [R84+URZ+0x2a890], R85 ;  /* 0x02a89055540075a7 */ /* 0x00106400080c017f */
[----:B-1----:R-:W-:Y:S05]  /*258a0*/  @!P6 NANOSLEEP.SYNCS 0x989680 ;  /* 0x009896800000e95d */ /* 0x002fea0003900000 */
[----:B------:R-:W1:Y:S02]  /*258b0*/  @!P6 SYNCS.PHASECHK.TRANS64 P6, [R84+URZ+0x2a890], R85 ;  /* 0x02a890555400e5a7 */ /* 0x000e6400080c007f */
[----:B-1----:R-:W-:Y:S05]  /*258c0*/  @!P6 BRA `(.L_x_2673) ;  /* 0xfffffffc00f0e947 */ /* 0x002fea000383ffff */
[----:B------:R-:W-:Y:S05]  /*258d0*/  BRA `(.L_x_3023) ;  /* 0xfffffde000c07947 */ /* 0x000fea000383ffff */
.L_x_2674:
        /* <DEDUP_REMOVED lines=8> */
.L_x_3025:
[----:B------:R-:W-:Y:S05]  /*25960*/  BSYNC B1 ;  /* 0x0000000000017941 */ /* 0x000fea0003800000 */
.L_x_3024:
[----:B------:R-:W-:Y:S01]  /*25970*/  IMAD.MOV.U32 R13, RZ, RZ, R119 ;  /* 0x000000ffff0d7224 */ /* 0x000fe200078e0077 */
[----:B------:R-:W-:Y:S01]  /*25980*/  MOV R11, 0x1c1f ;  /* 0x00001c1f000b7802 */ /* 0x000fe20000000f00 */
[----:B------:R-:W-:Y:S01]  /*25990*/  IMAD.MOV.U32 R12, RZ, RZ, RZ ;  /* 0x000000ffff0c7224 */ /* 0x000fe200078e00ff */
[----:B------:R-:W-:Y:S01]  /*259a0*/  MOV R78, R14 ;  /* 0x0000000e004e7202 */ /* 0x000fe20000000f00 */
[----:B------:R-:W-:-:S07]  /*259b0*/  IMAD.MOV.U32 R15, RZ, RZ, -0x1 ;  /* 0xffffffffff0f7424 */ /* 0x000fce00078e00ff */
[----:B------:R-:W-:Y:S05]  /*259c0*/  WARPSYNC.COLLECTIVE R15, `(.L_x_3026) ;  /* 0x000000000f087348 */ /* 0x000fea0003c00000 */
[----:B------:R0:W1:Y:S02]  /*259d0*/  SHFL.IDX P6, R14, R13, R12, R11 ;  /* 0x0000000c0d0e7389 */ /* 0x00006400000c000b */
[----:B01----:R-:W-:Y:S01]  /*259e0*/  ENDCOLLECTIVE ;  /* 0x000000000000791b */ /* 0x003fe20003800000 */
.L_x_3026:
[----:B------:R-:W-:Y:S01]  /*259f0*/  IMAD.MOV.U32 R11, RZ, RZ, R14 ;  /* 0x000000ffff0b7224 */ /* 0x000fe200078e000e */
[----:B------:R-:W-:Y:S06]  /*25a00*/  BRA `(.L_x_3027) ;  /* 0xfffffde000887947 */ /* 0x000fec000383ffff */
.L_x_2699:
[----:B------:R-:W-:Y:S01]  /*25a10*/  BSSY B1, `(.L_x_3028) ;  /* 0x0000008000017945 */ /* 0x000fe20003800000 */
[----:B0---4-:R-:W-:Y:S01]  /*25a20*/  MOV R13, R118 ;  /* 0x00000076000d7202 */ /* 0x011fe20000000f00 */
[----:B------:R-:W-:Y:S01]  /*25a30*/  IMAD.MOV.U32 R12, RZ, RZ, 0x1 ;  /* 0x00000001ff0c7424 */ /* 0x000fe200078e00ff */
[----:B------:R-:W-:Y:S01]  /*25a40*/  MOV R15, 0xffffffff ;  /* 0xffffffff000f7802 */ /* 0x000fe20000000f00 */
[----:B---3--:R-:W-:-:S07]  /*25a50*/  IMAD.MOV.U32 R11, RZ, RZ, 0x1c1f ;  /* 0x00001c1fff0b7424 */ /* 0x008fce00078e00ff */
[----:B-12---:R-:W-:Y:S05]  /*25a60*/  WARPSYNC.COLLECTIVE R15, `(.L_x_3029) ;  /* 0x000000000f087348 */ /* 0x006fea0003c00000 */
[----:B------:R0:W3:Y:S02]  /*25a70*/  SHFL.IDX P6, R14, R13, R12, R11 ;  /* 0x0000000c0d0e7389 */ /* 0x0000e400000c000b */
[----:B0123--:R-:W-:Y:S01]  /*25a80*/  ENDCOLLECTIVE ;  /* 0x000000000000791b */ /* 0x00ffe20003800000 */
.L_x_3029:
[----:B------:R-:W-:Y:S05]  /*25a90*/  BSYNC B1 ;  /* 0x0000000000017941 */ /* 0x000fea0003800000 */
.L_x_3028:
        /* <DEDUP_REMOVED lines=8> */
.L_x_3030:
[----:B------:R-:W-:Y:S01]  /*25b20*/  MOV R119, R14 ;  /* 0x0000000e00777202 */ /* 0x000fe20000000f00 */
[----:B------:R-:W-:Y:S06]  /*25b30*/  BRA `(.L_x_3031) ;  /* 0xfffffdf400987947 */ /* 0x000fec000383ffff */
.L_x_2729:
[----:B0-----:R0:W1:Y:S02]  /*25b40*/  SYNCS.PHASECHK.TRANS64.TRYWAIT P6, [R84+URZ+0x2a890], R85 ;  /* 0x02a89055540075a7 */ /* 0x00106400080c017f */
[----:B-1----:R-:W-:Y:S05]  /*25b50*/  @!P6 NANOSLEEP.SYNCS 0x989680 ;  /* 0x009896800000e95d */ /* 0x002fea0003900000 */
[----:B------:R-:W1:Y:S02]  /*25b60*/  @!P6 SYNCS.PHASECHK.TRANS64 P6, [R84+URZ+0x2a890], R85 ;  /* 0x02a890555400e5a7 */ /* 0x000e6400080c007f */
[----:B-1----:R-:W-:Y:S05]  /*25b70*/  @!P6 BRA `(.L_x_2729) ;  /* 0xfffffffc00f0e947 */ /* 0x002fea000383ffff */
[----:B------:R-:W-:Y:S05]  /*25b80*/  BRA `(.L_x_3032) ;  /* 0xfffffe1400947947 */ /* 0x000fea000383ffff */
.L_x_2730:
        /* <DEDUP_REMOVED lines=8> */
.L_x_3034:
[----:B------:R-:W-:Y:S05]  /*25c10*/  BSYNC B1 ;  /* 0x0000000000017941 */ /* 0x000fea0003800000 */
.L_x_3033:
[----:B------:R-:W-:Y:S01]  /*25c20*/  MOV R13, R119 ;  /* 0x00000077000d7202 */ /* 0x000fe20000000f00 */
[----:B------:R-:W-:Y:S01]  /*25c30*/  IMAD.MOV.U32 R12, RZ, RZ, RZ ;  /* 0x000000ffff0c7224 */ /* 0x000fe200078e00ff */
[----:B------:R-:W-:Y:S01]  /*25c40*/  MOV R15, 0xffffffff ;  /* 0xffffffff000f7802 */ /* 0x000fe20000000f00 */
[----:B------:R-:W-:Y:S02]  /*25c50*/  IMAD.MOV.U32 R11, RZ, RZ, 0x1c1f ;  /* 0x00001c1fff0b7424 */ /* 0x000fe400078e00ff */
[----:B------:R-:W-:-:S07]  /*25c60*/  IMAD.MOV.U32 R117, RZ, RZ, R14 ;  /* 0x000000ffff757224 */ /* 0x000fce00078e000e */
[----:B------:R-:W-:Y:S05]  /*25c70*/  WARPSYNC.COLLECTIVE R15, `(.L_x_3035) ;  /* 0x000000000f087348 */ /* 0x000fea0003c00000 */
[----:B------:R0:W1:Y:S02]  /*25c80*/  SHFL.IDX P6, R14, R13, R12, R11 ;  /* 0x0000000c0d0e7389 */ /* 0x00006400000c000b */
[----:B01----:R-:W-:Y:S01]  /*25c90*/  ENDCOLLECTIVE ;  /* 0x000000000000791b */ /* 0x003fe20003800000 */
.L_x_3035:
[----:B------:R-:W-:Y:S01]  /*25ca0*/  IMAD.MOV.U32 R11, RZ, RZ, R14 ;  /* 0x000000ffff0b7224 */ /* 0x000fe200078e000e */
[----:B------:R-:W-:Y:S06]  /*25cb0*/  BRA `(.L_x_3036) ;  /* 0xfffffe1400647947 */ /* 0x000fec000383ffff */
.L_x_2743:
        /* <DEDUP_REMOVED lines=8> */
.L_x_3038:
[----:B------:R-:W-:Y:S05]  /*25d40*/  BSYNC B1 ;  /* 0x0000000000017941 */ /* 0x000fea0003800000 */
.L_x_3037:
[----:B------:R-:W-:Y:S01]  /*25d50*/  IMAD.MOV.U32 R13, RZ, RZ, R119 ;  /* 0x000000ffff0d7224 */ /* 0x000fe200078e0077 */
[----:B------:R-:W-:Y:S01]  /*25d60*/  MOV R11, 0x1c1f ;  /* 0x00001c1f000b7802 */ /* 0x000fe20000000f00 */
[----:B------:R-:W-:Y:S01]  /*25d70*/  IMAD.MOV.U32 R12, RZ, RZ, 0x1 ;  /* 0x00000001ff0c7424 */ /* 0x000fe200078e00ff */
[----:B------:R-:W-:Y:S01]  /*25d80*/  MOV R118, R14 ;  /* 0x0000000e00767202 */ /* 0x000fe20000000f00 */
[----:B------:R-:W-:-:S07]  /*25d90*/  IMAD.MOV.U32 R15, RZ, RZ, -0x1 ;  /* 0xffffffffff0f7424 */ /* 0x000fce00078e00ff */
[----:B------:R-:W-:Y:S05]  /*25da0*/  WARPSYNC.COLLECTIVE R15, `(.L_x_3039) ;  /* 0x000000000f087348 */ /* 0x000fea0003c00000 */
[----:B------:R0:W1:Y:S02]  /*25db0*/  SHFL.IDX P6, R14, R13, R12, R11 ;  /* 0x0000000c0d0e7389 */ /* 0x00006400000c000b */
[----:B01----:R-:W-:Y:S01]  /*25dc0*/  ENDCOLLECTIVE ;  /* 0x000000000000791b */ /* 0x003fe20003800000 */
.L_x_3039:
[----:B------:R-:W-:Y:S01]  /*25dd0*/  IMAD.MOV.U32 R119, RZ, RZ, R14 ;  /* 0x000000ffff777224 */ /* 0x000fe200078e000e */
[----:B------:R-:W-:Y:S06]  /*25de0*/  BRA `(.L_x_3040) ;  /* 0xfffffe2800fc7947 */ /* 0x000fec000383ffff */
.L_x_2756:
[----:B0-----:R0:W1:Y:S02]  /*25df0*/  SYNCS.PHASECHK.TRANS64.TRYWAIT P4, [R84+URZ+0x2a890], R85 ;  /* 0x02a89055540075a7 */ /* 0x001064000808017f */
[----:B-1----:R-:W-:Y:S05]  /*25e00*/  @!P4 NANOSLEEP.SYNCS 0x989680 ;  /* 0x009896800000c95d */ /* 0x002fea0003900000 */
[----:B------:R-:W1:Y:S02]  /*25e10*/  @!P4 SYNCS.PHASECHK.TRANS64 P4, [R84+URZ+0x2a890], R85 ;  /* 0x02a890555400c5a7 */ /* 0x000e64000808007f */
[----:B-1----:R-:W-:Y:S05]  /*25e20*/  @!P4 BRA `(.L_x_2756) ;  /* 0xfffffffc00f0c947 */ /* 0x002fea000383ffff */
[----:B------:R-:W-:Y:S05]  /*25e30*/  BRA `(.L_x_3041) ;  /* 0xfffffe4000a87947 */ /* 0x000fea000383ffff */
.L_x_2757:
[----:B------:R-:W-:Y:S01]  /*25e40*/  BSSY B1, `(.L_x_3042) ;  /* 0x0000008000017945 */ /* 0x000fe20003800000 */
[----:B------:R-:W-:Y:S01]  /*25e50*/  MOV R13, R33 ;  /* 0x00000021000d7202 */ /* 0x000fe20000000f00 */
[----:B------:R-:W-:Y:S01]  /*25e60*/  IMAD.MOV.U32 R12, RZ, RZ, RZ ;  /* 0x000000ffff0c7224 */ /* 0x000fe200078e00ff */
[----:B------:R-:W-:Y:S01]  /*25e70*/  MOV R15, 0xffffffff ;  /* 0xffffffff000f7802 */ /* 0x000fe20000000f00 */
[----:B------:R-:W-:-:S07]  /*25e80*/  IMAD.MOV.U32 R11, RZ, RZ, 0x1c1f ;  /* 0x00001c1fff0b7424 */ /* 0x000fce00078e00ff */
[----:B0-----:R-:W-:Y:S05]  /*25e90*/  WARPSYNC.COLLECTIVE R15, `(.L_x_3043) ;  /* 0x000000000f087348 */ /* 0x001fea0003c00000 */
[----:B------:R1:W2:Y:S02]  /*25ea0*/  SHFL.IDX P6, R14, R13, R12, R11 ;  /* 0x0000000c0d0e7389 */ /* 0x0002a400000c000b */
[----:B012---:R-:W-:Y:S01]  /*25eb0*/  ENDCOLLECTIVE ;  /* 0x000000000000791b */ /* 0x007fe20003800000 */
.L_x_3043:
[----:B------:R-:W-:Y:S05]  /*25ec0*/  BSYNC B1 ;  /* 0x0000000000017941 */ /* 0x000fea0003800000 */
.L_x_3042:
[----:B------:R-:W-:Y:S01]  /*25ed0*/  IMAD.MOV.U32 R13, RZ, RZ, R32 ;  /* 0x000000ffff0d7224 */ /* 0x000fe200078e0020 */
[----:B------:R-:W-:Y:S01]  /*25ee0*/  MOV R12, RZ ;  /* 0x000000ff000c7202 */ /* 0x000fe20000000f00 */
[----:B------:R-:W-:Y:S02]  /*25ef0*/  IMAD.MOV.U32 R11, RZ, RZ, 0x1c1f ;  /* 0x00001c1fff0b7424 */ /* 0x000fe400078e00ff */
[----:B------:R-:W-:Y:S02]  /*25f00*/  IMAD.MOV.U32 R15, RZ, RZ, -0x1 ;  /* 0xffffffffff0f7424 */ /* 0x000fe400078e00ff */
[----:B------:R-:W-:-:S07]  /*25f10*/  IMAD.MOV.U32 R34, RZ, RZ, R14 ;  /* 0x000000ffff227224 */ /* 0x000fce00078e000e */
[----:B------:R-:W-:Y:S05]  /*25f20*/  WARPSYNC.COLLECTIVE R15, `(.L_x_3044) ;  /* 0x000000000f087348 */ /* 0x000fea0003c00000 */
[----:B------:R0:W1:Y:S02]  /*25f30*/  SHFL.IDX P6, R14, R13, R12, R11 ;  /* 0x0000000c0d0e7389 */ /* 0x00006400000c000b */
[----:B01----:R-:W-:Y:S01]  /*25f40*/  ENDCOLLECTIVE ;  /* 0x000000000000791b */ /* 0x003fe20003800000 */
.L_x_3044:
[----:B------:R-:W-:Y:S01]  /*25f50*/  MOV R37, R14 ;  /* 0x0000000e00257202 */ /* 0x000fe20000000f00 */
[----:B------:R-:W-:Y:S06]  /*25f60*/  BRA `(.L_x_3045) ;  /* 0xfffffe4000c47947 */ /* 0x000fec000383ffff */
.L_x_2760:
        /* <DEDUP_REMOVED lines=8> */
.L_x_3047:
[----:B------:R-:W-:Y:S05]  /*25ff0*/  BSYNC B1 ;  /* 0x0000000000017941 */ /* 0x000fea0003800000 */
.L_x_3046:
[----:B------:R-:W-:Y:S01]  /*26000*/  MOV R13, R32 ;  /* 0x00000020000d7202 */ /* 0x000fe20000000f00 */
[----:B------:R-:W-:Y:S01]  /*26010*/  IMAD.MOV.U32 R12, RZ, RZ, 0x1 ;  /* 0x00000001ff0c7424 */ /* 0x000fe200078e00ff */
[----:B------:R-:W-:Y:S01]  /*26020*/  MOV R15, 0xffffffff ;  /* 0xffffffff000f7802 */ /* 0x000fe20000000f00 */
[----:B------:R-:W-:Y:S02]  /*26030*/  IMAD.MOV.U32 R11, RZ, RZ, 0x1c1f ;  /* 0x00001c1fff0b7424 */ /* 0x000fe400078e00ff */
[----:B------:R-:W-:-:S07]  /*26040*/  IMAD.MOV.U32 R33, RZ, RZ, R14 ;  /* 0x000000ffff217224 */ /* 0x000fce00078e000e */
[----:B------:R-:W-:Y:S05]  /*26050*/  WARPSYNC.COLLECTIVE R15, `(.L_x_3048) ;  /* 0x000000000f087348 */ /* 0x000fea0003c00000 */
[----:B------:R0:W1:Y:S02]  /*26060*/  SHFL.IDX P6, R14, R13, R12, R11 ;  /* 0x0000000c0d0e7389 */ /* 0x00006400000c000b */
[----:B01----:R-:W-:Y:S01]  /*26070*/  ENDCOLLECTIVE ;  /* 0x000000000000791b */ /* 0x003fe20003800000 */
.L_x_3048:
[----:B------:R-:W-:Y:S01]  /*26080*/  IMAD.MOV.U32 R32, RZ, RZ, R14 ;  /* 0x000000ffff207224 */ /* 0x000fe200078e000e */
[----:B------:R-:W-:Y:S06]  /*26090*/  BRA `(.L_x_3049) ;  /* 0xfffffe4400207947 */ /* 0x000fec000383ffff */
.L_x_2764:
[----:B---3--:R3:W0:Y:S02]  /*260a0*/  SYNCS.PHASECHK.TRANS64.TRYWAIT P0, [R84+URZ+0x2a8b0], R85 ;  /* 0x02a8b055540075a7 */ /* 0x008624000800017f */
[----:B0-----:R-:W-:Y:S05]  /*260b0*/  @!P0 NANOSLEEP.SYNCS 0x989680 ;  /* 0x009896800000895d */ /* 0x001fea0003900000 */
[----:B------:R-:W0:Y:S02]  /*260c0*/  @!P0 SYNCS.PHASECHK.TRANS64 P0, [R84+URZ+0x2a8b0], R85 ;  /* 0x02a8b055540085a7 */ /* 0x000e24000800007f */
[----:B0-----:R-:W-:Y:S05]  /*260d0*/  @!P0 BRA `(.L_x_2764) ;  /* 0xfffffffc00f08947 */ /* 0x001fea000383ffff */
[----:B------:R-:W-:Y:S05]  /*260e0*/  BRA `(.L_x_3050) ;  /* 0xfffffe4400f87947 */ /* 0x000fea000383ffff */
.L_x_2784:
[----:B------:R-:W-:Y:S01]  /*260f0*/  BSSY B1, `(.L_x_3051) ;  /* 0x0000008000017945 */ /* 0x000fe20003800000 */
[----:B------:R-:W-:Y:S01]  /*26100*/  IMAD.MOV.U32 R13, RZ, RZ, R0 ;  /* 0x000000ffff0d7224 */ /* 0x000fe200078e0000 */
[----:B------:R-:W-:Y:S01]  /*26110*/  MOV R12, RZ ;  /* 0x000000ff000c7202 */ /* 0x000fe20000000f00 */
[----:B------:R-:W-:Y:S02]  /*26120*/  IMAD.MOV.U32 R11, RZ, RZ, 0x1c1f ;  /* 0x00001c1fff0b7424 */ /* 0x000fe400078e00ff */
[----:B------:R-:W-:-:S07]  /*26130*/  IMAD.MOV.U32 R15, RZ, RZ, -0x1 ;  /* 0xffffffffff0f7424 */ /* 0x000fce00078e00ff */
[----:B-1----:R-:W-:Y:S05]  /*26140*/  WARPSYNC.COLLECTIVE R15, `(.L_x_3052) ;  /* 0x000000000f087348 */ /* 0x002fea0003c00000 */
[----:B------:R0:W2:Y:S02]  /*26150*/  SHFL.IDX P6, R14, R13, R12, R11 ;  /* 0x0000000c0d0e7389 */ /* 0x0000a400000c000b */
[----:B012---:R-:W-:Y:S01]  /*26160*/  ENDCOLLECTIVE ;  /* 0x000000000000791b */ /* 0x007fe20003800000 */
.L_x_3052:
[----:B------:R-:W-:Y:S05]  /*26170*/  BSYNC B1 ;  /* 0x0000000000017941 */ /* 0x000fea0003800000 */
.L_x_3051:
        /* <DEDUP_REMOVED lines=8> */
.L_x_3053:
[----:B------:R-:W-:Y:S01]  /*26200*/  MOV R13, R63 ;  /* 0x0000003f000d7202 */ /* 0x000fe20000000f00 */
[----:B------:R-:W-:-:S07]  /*26210*/  IMAD.MOV.U32 R8, RZ, RZ, R14 ;  /* 0x000000ffff087224 */ /* 0x000fce00078e000e */
[----:B------:R-:W-:Y:S05]  /*26220*/  WARPSYNC.COLLECTIVE R15, `(.L_x_3054) ;  /* 0x000000000f087348 */ /* 0x000fea0003c00000 */
[----:B------:R0:W1:Y:S02]  /*26230*/  SHFL.IDX P6, R14, R13, R12, R11 ;  /* 0x0000000c0d0e7389 */ /* 0x00006400000c000b */
[----:B01----:R-:W-:Y:S01]  /*26240*/  ENDCOLLECTIVE ;  /* 0x000000000000791b */ /* 0x003fe20003800000 */
.L_x_3054:
[----:B------:R-:W-:Y:S02]  /*26250*/  IMAD.MOV.U32 R13, RZ, RZ, R3 ;  /* 0x000000ffff0d7224 */ /* 0x000fe400078e0003 */
[----:B------:R-:W-:-:S07]  /*26260*/  IMAD.MOV.U32 R30, RZ, RZ, R14 ;  /* 0x000000ffff1e7224 */ /* 0x000fce00078e000e */
[----:B------:R-:W-:Y:S05]  /*26270*/  WARPSYNC.COLLECTIVE R15, `(.L_x_3055) ;  /* 0x000000000f087348 */ /* 0x000fea0003c00000 */
[----:B------:R0:W1:Y:S02]  /*26280*/  SHFL.IDX P6, R14, R13, R12, R11 ;  /* 0x0000000c0d0e7389 */ /* 0x00006400000c000b */
[----:B01----:R-:W-:Y:S01]  /*26290*/  ENDCOLLECTIVE ;  /* 0x000000000000791b */ /* 0x003fe20003800000 */
.L_x_3055:
[----:B------:R-:W-:Y:S01]  /*262a0*/  MOV R31, R14 ;  /* 0x0000000e001f7202 */ /* 0x000fe20000000f00 */
[----:B------:R-:W-:Y:S06]  /*262b0*/  BRA `(.L_x_3056) ;  /* 0xfffffe5800447947 */ /* 0x000fec000383ffff */
.L_x_2787:
[----:B------:R-:W-:Y:S01]  /*262c0*/  BSSY B1, `(.L_x_3057) ;  /* 0x0000008000017945 */ /* 0x000fe20003800000 */
[----:B------:R-:W-:Y:S01]  /*262d0*/  IMAD.MOV.U32 R13, RZ, RZ, R0 ;  /* 0x000000ffff0d7224 */ /* 0x000fe200078e0000 */
[----:B------:R-:W-:Y:S01]  /*262e0*/  MOV R11, 0x1c1f ;  /* 0x00001c1f000b7802 */ /* 0x000fe20000000f00 */
[----:B------:R-:W-:Y:S02]  /*262f0*/  IMAD.MOV.U32 R12, RZ, RZ, 0x1 ;  /* 0x00000001ff0c7424 */ /* 0x000fe400078e00ff */
[----:B------:R-:W-:-:S07]  /*26300*/  IMAD.MOV.U32 R15, RZ, RZ, -0x1 ;  /* 0xffffffffff0f7424 */ /* 0x000fce00078e00ff */
[----:B-123--:R-:W-:Y:S05]  /*26310*/  WARPSYNC.COLLECTIVE R15, `(.L_x_3058) ;  /* 0x000000000f087348 */ /* 0x00efea0003c00000 */
[----:B------:R0:W4:Y:S02]  /*26320*/  SHFL.IDX P6, R14, R13, R12, R11 ;  /* 0x0000000c0d0e7389 */ /* 0x00012400000c000b */
[----:B01234-:R-:W-:Y:S01]  /*26330*/  ENDCOLLECTIVE ;  /* 0x000000000000791b */ /* 0x01ffe20003800000 */
.L_x_3058:
[----:B------:R-:W-:Y:S05]  /*26340*/  BSYNC B1 ;  /* 0x0000000000017941 */ /* 0x000fea0003800000 */
.L_x_3057:
        /* <DEDUP_REMOVED lines=8> */
.L_x_3059:
[----:B------:R-:W-:Y:S02]  /*263d0*/  IMAD.MOV.U32 R13, RZ, RZ, R63 ;  /* 0x000000ffff0d7224 */ /* 0x000fe400078e003f */
[----:B------:R-:W-:-:S07]  /*263e0*/  IMAD.MOV.U32 R65, RZ, RZ, R14 ;  /* 0x000000ffff417224 */ /* 0x000fce00078e000e */
[----:B------:R-:W-:Y:S05]  /*263f0*/  WARPSYNC.COLLECTIVE R15, `(.L_x_3060) ;  /* 0x000000000f087348 */ /* 0x000fea0003c00000 */
[----:B------:R0:W1:Y:S02]  /*26400*/  SHFL.IDX P6, R14, R13, R12, R11 ;  /* 0x0000000c0d0e7389 */ /* 0x00006400000c000b */
[----:B01----:R-:W-:Y:S01]  /*26410*/  ENDCOLLECTIVE ;  /* 0x000000000000791b */ /* 0x003fe20003800000 */
.L_x_3060:
[----:B------:R-:W-:Y:S01]  /*26420*/  IMAD.MOV.U32 R13, RZ, RZ, R3 ;  /* 0x000000ffff0d7224 */ /* 0x000fe200078e0003 */
[----:B------:R-:W-:-:S07]  /*26430*/  MOV R63, R14 ;  /* 0x0000000e003f7202 */ /* 0x000fce0000000f00 */
[----:B------:R-:W-:Y:S05]  /*26440*/  WARPSYNC.COLLECTIVE R15, `(.L_x_3061) ;  /* 0x000000000f087348 */ /* 0x000fea0003c00000 */
[----:B------:R0:W1:Y:S02]  /*26450*/  SHFL.IDX P6, R14, R13, R12, R11 ;  /* 0x0000000c0d0e7389 */ /* 0x00006400000c000b */
[----:B01----:R-:W-:Y:S01]  /*26460*/  ENDCOLLECTIVE ;  /* 0x000000000000791b */ /* 0x003fe20003800000 */
.L_x_3061:
[----:B------:R-:W-:Y:S01]  /*26470*/  IMAD.MOV.U32 R62, RZ, RZ, R14 ;  /* 0x000000ffff3e7224 */ /* 0x000fe200078e000e */
[----:B------:R-:W-:Y:S06]  /*26480*/  BRA `(.L_x_3062) ;  /* 0xfffffe5c00d47947 */ /* 0x000fec000383ffff */
.L_x_2791:
[----:B0-----:R0:W1:Y:S02]  /*26490*/  SYNCS.PHASECHK.TRANS64.TRYWAIT P0, [R2+URZ+0x2a800], R5 ;  /* 0x02a80005020075a7 */ /* 0x001064000800017f */
[----:B-1----:R-:W-:Y:S05]  /*264a0*/  @!P0 NANOSLEEP.SYNCS 0x989680 ;  /* 0x009896800000895d */ /* 0x002fea0003900000 */
[----:B------:R-:W1:Y:S02]  /*264b0*/  @!P0 SYNCS.PHASECHK.TRANS64 P0, [R2+URZ+0x2a800], R5 ;  /* 0x02a80005020085a7 */ /* 0x000e64000800007f */
[----:B-1----:R-:W-:Y:S05]  /*264c0*/  @!P0 BRA `(.L_x_2791) ;  /* 0xfffffffc00f08947 */ /* 0x002fea000383ffff */
[----:B------:R-:W-:Y:S05]  /*264d0*/  BRA `(.L_x_3063) ;  /* 0xfffffe6400ec7947 */ /* 0x000fea000383ffff */
.L_x_2815:
[----:B------:R-:W-:Y:S01]  /*264e0*/  BSSY B1, `(.L_x_3064) ;  /* 0x0000008000017945 */ /* 0x000fe20003800000 */
[----:B------:R-:W-:Y:S01]  /*264f0*/  MOV R13, R21 ;  /* 0x00000015000d7202 */ /* 0x000fe20000000f00 */
[----:B------:R-:W-:Y:S01]  /*26500*/  IMAD.MOV.U32 R12, RZ, RZ, RZ ;  /* 0x000000ffff0c7224 */ /* 0x000fe200078e00ff */
[----:B------:R-:W-:Y:S01]  /*26510*/  MOV R15, 0xffffffff ;  /* 0xffffffff000f7802 */ /* 0x000fe20000000f00 */
[----:B------:R-:W-:-:S07]  /*26520*/  IMAD.MOV.U32 R11, RZ, RZ, 0x1c1f ;  /* 0x00001c1fff0b7424 */ /* 0x000fce00078e00ff */
[----:B-1----:R-:W-:Y:S05]  /*26530*/  WARPSYNC.COLLECTIVE R15, `(.L_x_3065) ;  /* 0x000000000f087348 */ /* 0x002fea0003c00000 */
[----:B------:R0:W2:Y:S02]  /*26540*/  SHFL.IDX P6, R14, R13, R12, R11 ;  /* 0x0000000c0d0e7389 */ /* 0x0000a400000c000b */
[----:B012---:R-:W-:Y:S01]  /*26550*/  ENDCOLLECTIVE ;  /* 0x000000000000791b */ /* 0x007fe20003800000 */
.L_x_3065:
[----:B------:R-:W-:Y:S05]  /*26560*/  BSYNC B1 ;  /* 0x0000000000017941 */ /* 0x000fea0003800000 */
.L_x_3064:
        /* <DEDUP_REMOVED lines=8> */
.L_x_3066:
[----:B------:R-:W-:Y:S01]  /*265f0*/  IMAD.MOV.U32 R13, RZ, RZ, R61 ;  /* 0x000000ffff0d7224 */ /* 0x000fe200078e003d */
[----:B------:R-:W-:-:S07]  /*26600*/  MOV R4, R14 ;  /* 0x0000000e00047202 */ /* 0x000fce0000000f00 */
[----:B------:R-:W-:Y:S05]  /*26610*/  WARPSYNC.COLLECTIVE R15, `(.L_x_3067) ;  /* 0x000000000f087348 */ /* 0x000fea0003c00000 */
[----:B------:R0:W1:Y:S02]  /*26620*/  SHFL.IDX P6, R14, R13, R12, R11 ;  /* 0x0000000c0d0e7389 */ /* 0x00006400000c000b */
[----:B01----:R-:W-:Y:S01]  /*26630*/  ENDCOLLECTIVE ;  /* 0x000000000000791b */ /* 0x003fe20003800000 */
.L_x_3067:
[----:B------:R-:W-:Y:S01]  /*26640*/  MOV R13, R0 ;  /* 0x00000000000d7202 */ /* 0x000fe20000000f00 */
[----:B------:R-:W-:-:S07]  /*26650*/  IMAD.MOV.U32 R7, RZ, RZ, R14 ;  /* 0x000000ffff077224 */ /* 0x000fce00078e000e */
[----:B------:R-:W-:Y:S05]  /*26660*/  WARPSYNC.COLLECTIVE R15, `(.L_x_3068) ;  /* 0x000000000f087348 */ /* 0x000fea0003c00000 */
[----:B------:R0:W1:Y:S02]  /*26670*/  SHFL.IDX P6, R14, R13, R12, R11 ;  /* 0x0000000c0d0e7389 */ /* 0x00006400000c000b */
[----:B01----:R-:W-:Y:S01]  /*26680*/  ENDCOLLECTIVE ;  /* 0x000000000000791b */ /* 0x003fe20003800000 */
.L_x_3068:
[----:B------:R-:W-:Y:S01]  /*26690*/  IMAD.MOV.U32 R8, RZ, RZ, R14 ;  /* 0x000000ffff087224 */ /* 0x000fe200078e000e */
[----:B------:R-:W-:Y:S06]  /*266a0*/  BRA `(.L_x_3069) ;  /* 0xfffffe8800bc7947 */ /* 0x000fec000383ffff */
.L_x_2818:
[----:B------:R-:W-:Y:S01]  /*266b0*/  BSSY B1, `(.L_x_3070) ;  /* 0x0000008000017945 */ /* 0x000fe20003800000 */
[----:B------:R-:W-:Y:S01]  /*266c0*/  IMAD.MOV.U32 R13, RZ, RZ, R21 ;  /* 0x000000ffff0d7224 */ /* 0x000fe200078e0015 */
[----:B------:R-:W-:Y:S01]  /*266d0*/  MOV R12, 0x1 ;  /* 0x00000001000c7802 */ /* 0x000fe20000000f00 */
[----:B------:R-:W-:Y:S02]  /*266e0*/  IMAD.MOV.U32 R11, RZ, RZ, 0x1c1f ;  /* 0x00001c1fff0b7424 */ /* 0x000fe400078e00ff */
[----:B------:R-:W-:-:S07]  /*266f0*/  IMAD.MOV.U32 R15, RZ, RZ, -0x1 ;  /* 0xffffffffff0f7424 */ /* 0x000fce00078e00ff */
[----:B0-----:R-:W-:Y:S05]  /*26700*/  WARPSYNC.COLLECTIVE R15, `(.L_x_3071) ;  /* 0x000000000f087348 */ /* 0x001fea0003c00000 */
[----:B------:R1:W2:Y:S02]  /*26710*/  SHFL.IDX P6, R14, R13, R12, R11 ;  /* 0x0000000c0d0e7389 */ /* 0x0002a400000c000b */
[----:B012---:R-:W-:Y:S01]  /*26720*/  ENDCOLLECTIVE ;  /* 0x000000000000791b */ /* 0x007fe20003800000 */
.L_x_3071:
[----:B------:R-:W-:Y:S05]  /*26730*/  BSYNC B1 ;  /* 0x0000000000017941 */ /* 0x000fea0003800000 */
.L_x_3070:
        /* <DEDUP_REMOVED lines=8> */
.L_x_3072:
[----:B------:R-:W-:Y:S01]  /*267c0*/  MOV R13, R61 ;  /* 0x0000003d000d7202 */ /* 0x000fe20000000f00 */
[----:B------:R-:W-:-:S07]  /*267d0*/  IMAD.MOV.U32 R20, RZ, RZ, R14 ;  /* 0x000000ffff147224 */ /* 0x000fce00078e000e */
[----:B------:R-:W-:Y:S05]  /*267e0*/  WARPSYNC.COLLECTIVE R15, `(.L_x_3073) ;  /* 0x000000000f087348 */ /* 0x000fea0003c00000 */
[----:B------:R0:W1:Y:S02]  /*267f0*/  SHFL.IDX P6, R14, R13, R12, R11 ;  /* 0x0000000c0d0e7389 */ /* 0x00006400000c000b */
[----:B01----:R-:W-:Y:S01]  /*26800*/  ENDCOLLECTIVE ;  /* 0x000000000000791b */ /* 0x003fe20003800000 */
.L_x_3073:
[----:B------:R-:W-:Y:S02]  /*26810*/  IMAD.MOV.U32 R13, RZ, RZ, R0 ;  /* 0x000000ffff0d7224 */ /* 0x000fe400078e0000 */
[----:B------:R-:W-:-:S07]  /*26820*/  IMAD.MOV.U32 R61, RZ, RZ, R14 ;  /* 0x000000ffff3d7224 */ /* 0x000fce00078e000e */
[----:B------:R-:W-:Y:S05]  /*26830*/  WARPSYNC.COLLECTIVE R15, `(.L_x_3074) ;  /* 0x000000000f087348 */ /* 0x000fea0003c00000 */
[----:B------:R0:W1:Y:S02]  /*26840*/  SHFL.IDX P6, R14, R13, R12, R11 ;  /* 0x0000000c0d0e7389 */ /* 0x00006400000c000b */
[----:B01----:R-:W-:Y:S01]  /*26850*/  ENDCOLLECTIVE ;  /* 0x000000000000791b */ /* 0x003fe20003800000 */
.L_x_3074:
[----:B------:R-:W-:Y:S01]  /*26860*/  MOV R0, R14 ;  /* 0x0000000e00007202 */ /* 0x000fe20000000f00 */
[----:B------:R-:W-:Y:S06]  /*26870*/  BRA `(.L_x_3075) ;  /* 0xfffffe8c00dc7947 */ /* 0x000fec000383ffff */
.L_x_2822:
[----:B0-----:R0:W1:Y:S02]  /*26880*/  SYNCS.PHASECHK.TRANS64.TRYWAIT P0, [R2+URZ+0x2a800], R61 ;  /* 0x02a8003d020075a7 */ /* 0x001064000800017f */
[----:B-1----:R-:W-:Y:S05]  /*26890*/  @!P0 NANOSLEEP.SYNCS 0x989680 ;  /* 0x009896800000895d */ /* 0x002fea0003900000 */
[----:B------:R-:W1:Y:S02]  /*268a0*/  @!P0 SYNCS.PHASECHK.TRANS64 P0, [R2+URZ+0x2a800], R61 ;  /* 0x02a8003d020085a7 */ /* 0x000e64000800007f */
[----:B-1----:R-:W-:Y:S05]  /*268b0*/  @!P0 BRA `(.L_x_2822) ;  /* 0xfffffffc00f08947 */ /* 0x002fea000383ffff */
[----:B------:R-:W-:Y:S05]  /*268c0*/  BRA `(.L_x_3076) ;  /* 0xfffffe94005c7947 */ /* 0x000fea000383ffff */
.L_x_2836:
[----:B-1----:R1:W2:Y:S02]  /*268d0*/  SYNCS.PHASECHK.TRANS64.TRYWAIT P1, [R0+URZ+0x2a830], R3 ;  /* 0x02a83003000075a7 */ /* 0x0022a4000802017f */
[----:B--2---:R-:W-:Y:S05]  /*268e0*/  @!P1 NANOSLEEP.SYNCS 0x989680 ;  /* 0x009896800000995d */ /* 0x004fea0003900000 */
[----:B------:R-:W2:Y:S02]  /*268f0*/  @!P1 SYNCS.PHASECHK.TRANS64 P1, [R0+URZ+0x2a830], R3 ;  /* 0x02a83003000095a7 */ /* 0x000ea4000802007f */
[----:B--2---:R-:W-:Y:S05]  /*26900*/  @!P1 BRA `(.L_x_2836) ;  /* 0xfffffffc00f09947 */ /* 0x004fea000383ffff */
[----:B------:R-:W-:Y:S05]  /*26910*/  BRA `(.L_x_2835) ;  /* 0xfffffebc00147947 */ /* 0x000fea000383ffff */
.L_x_2844:
[----:B-1----:R1:W2:Y:S02]  /*26920*/  SYNCS.PHASECHK.TRANS64.TRYWAIT P2, [R14+URZ+0x2a830], R9 ;  /* 0x02a830090e0075a7 */ /* 0x0022a4000804017f */
[----:B--2---:R-:W-:Y:S05]  /*26930*/  @!P2 NANOSLEEP.SYNCS 0x989680 ;  /* 0x009896800000a95d */ /* 0x004fea0003900000 */
[----:B------:R-:W2:Y:S02]  /*26940*/  @!P2 SYNCS.PHASECHK.TRANS64 P2, [R14+URZ+0x2a830], R9 ;  /* 0x02a830090e00a5a7 */ /* 0x000ea4000804007f */
[----:B--2---:R-:W-:Y:S05]  /*26950*/  @!P2 BRA `(.L_x_2844) ;  /* 0xfffffffc00f0a947 */ /* 0x004fea000383ffff */
[----:B------:R-:W-:Y:S05]  /*26960*/  BRA `(.L_x_2843) ;  /* 0xfffffee4004c7947 */ /* 0x000fea000383ffff */
.L_x_2849:
[----:B-1----:R1:W2:Y:S02]  /*26970*/  SYNCS.PHASECHK.TRANS64.TRYWAIT P2, [R20+URZ+0x2a850], R5 ;  /* 0x02a85005140075a7 */ /* 0x0022a4000804017f */
[----:B--2---:R-:W-:Y:S05]  /*26980*/  @!P2 NANOSLEEP.SYNCS 0x989680 ;  /* 0x009896800000a95d */ /* 0x004fea0003900000 */
[----:B------:R-:W2:Y:S02]  /*26990*/  @!P2 SYNCS.PHASECHK.TRANS64 P2, [R20+URZ+0x2a850], R5 ;  /* 0x02a850051400a5a7 */ /* 0x000ea4000804007f */
[----:B--2---:R-:W-:Y:S05]  /*269a0*/  @!P2 BRA `(.L_x_2849) ;  /* 0xfffffffc00f0a947 */ /* 0x004fea000383ffff */
[----:B------:R-:W-:Y:S05]  /*269b0*/  BRA `(.L_x_2848) ;  /* 0xfffffef000687947 */ /* 0x000fea000383ffff */
.L_x_2859:
[----:B-1----:R1:W2:Y:S02]  /*269c0*/  SYNCS.PHASECHK.TRANS64.TRYWAIT P1, [R8+URZ+0x2a830], R9 ;  /* 0x02a83009080075a7 */ /* 0x0022a4000802017f */
[----:B--2---:R-:W-:Y:S05]  /*269d0*/  @!P1 NANOSLEEP.SYNCS 0x989680 ;  /* 0x009896800000995d */ /* 0x004fea0003900000 */
[----:B------:R-:W2:Y:S02]  /*269e0*/  @!P1 SYNCS.PHASECHK.TRANS64 P1, [R8+URZ+0x2a830], R9 ;  /* 0x02a83009080095a7 */ /* 0x000ea4000802007f */
[----:B--2---:R-:W-:Y:S05]  /*269f0*/  @!P1 BRA `(.L_x_2859) ;  /* 0xfffffffc00f09947 */ /* 0x004fea000383ffff */
[----:B------:R-:W-:Y:S05]  /*26a00*/  BRA `(.L_x_2858) ;  /* 0xffffff1000b47947 */ /* 0x000fea000383ffff */
.L_x_2864:
[----:B-1----:R1:W2:Y:S02]  /*26a10*/  SYNCS.PHASECHK.TRANS64.TRYWAIT P1, [R14+URZ+0x2a850], R5 ;  /* 0x02a850050e0075a7 */ /* 0x0022a4000802017f */
[----:B--2---:R-:W-:Y:S05]  /*26a20*/  @!P1 NANOSLEEP.SYNCS 0x989680 ;  /* 0x009896800000995d */ /* 0x004fea0003900000 */
[----:B------:R-:W2:Y:S02]  /*26a30*/  @!P1 SYNCS.PHASECHK.TRANS64 P1, [R14+URZ+0x2a850], R5 ;  /* 0x02a850050e0095a7 */ /* 0x000ea4000802007f */
[----:B--2---:R-:W-:Y:S05]  /*26a40*/  @!P1 BRA `(.L_x_2864) ;  /* 0xfffffffc00f09947 */ /* 0x004fea000383ffff */
[----:B------:R-:W-:Y:S05]  /*26a50*/  BRA `(.L_x_2863) ;  /* 0xffffff1c00d07947 */ /* 0x000fea000383ffff */
.L_x_2872:
[----:B-1----:R1:W2:Y:S02]  /*26a60*/  SYNCS.PHASECHK.TRANS64.TRYWAIT P1, [R6+URZ+0x2a850], R5 ;  /* 0x02a85005060075a7 */ /* 0x0022a4000802017f */
[----:B--2---:R-:W-:Y:S05]  /*26a70*/  @!P1 NANOSLEEP.SYNCS 0x989680 ;  /* 0x009896800000995d */ /* 0x004fea0003900000 */
[----:B------:R-:W2:Y:S02]  /*26a80*/  @!P1 SYNCS.PHASECHK.TRANS64 P1, [R6+URZ+0x2a850], R5 ;  /* 0x02a85005060095a7 */ /* 0x000ea4000802007f */
[----:B--2---:R-:W-:Y:S05]  /*26a90*/  @!P1 BRA `(.L_x_2872) ;  /* 0xfffffffc00f09947 */ /* 0x004fea000383ffff */
[----:B------:R-:W-:Y:S05]  /*26aa0*/  BRA `(.L_x_2871) ;  /* 0xffffff3c002c7947 */ /* 0x000fea000383ffff */
.L_x_2914:
        /* <DEDUP_REMOVED lines=11> */
.L_x_3078:
[----:B------:R-:W-:Y:S05]  /*26b60*/  BSYNC B1 ;  /* 0x0000000000017941 */ /* 0x000fea0003800000 */
.L_x_3077:
[----:B------:R-:W-:Y:S05]  /*26b70*/  BRA `(.L_x_3079) ;  /* 0xffffff8c00887947 */ /* 0x000fea000383ffff */
.L_x_2916:
[----:B------:R-:W-:Y:S01]  /*26b80*/  BSSY B1, `(.L_x_3080) ;  /* 0x0000006000017945 */ /* 0x000fe20003800000 */
[----:B------:R-:W-:-:S07]  /*26b90*/  IMAD.MOV.U32 R15, RZ, RZ, -0x1 ;  /* 0xffffffffff0f7424 */ /* 0x000fce00078e00ff */
[----:B0-----:R-:W-:Y:S05]  /*26ba0*/  WARPSYNC.COLLECTIVE R15, `(.L_x_3081) ;  /* 0x000000000f0c7348 */ /* 0x001fea0003c00000 */
[----:B------:R-:W-:Y:S02]  /*26bb0*/  ELECT P6, UR62, PT ;  /* 0x00000000003e782f */ /* 0x000fe400038c0000 */
[----:B------:R-:W-:Y:S01]  /*26bc0*/  MOV R14, UR62 ;  /* 0x0000003e000e7c02 */ /* 0x000fe20008000f00 */
[----:B0-----:R-:W-:Y:S10]  /*26bd0*/  ENDCOLLECTIVE ;  /* 0x000000000000791b */ /* 0x001ff40003800000 */
.L_x_3081:
[----:B------:R-:W-:Y:S05]  /*26be0*/  BSYNC B1 ;  /* 0x0000000000017941 */ /* 0x000fea0003800000 */
.L_x_3080:
[----:B------:R-:W-:Y:S05]  /*26bf0*/  BRA `(.L_x_2915) ;  /* 0xffffff8c00807947 */ /* 0x000fea000383ffff */
.L_x_2918:
[----:B0-----:R0:W1:Y:S02]  /*26c00*/  SYNCS.PHASECHK.TRANS64.TRYWAIT P0, [R22+URZ+0x2a820], R9 ;  /* 0x02a82009160075a7 */ /* 0x001064000800017f */
[----:B-1----:R-:W-:Y:S05]  /*26c10*/  @!P0 NANOSLEEP.SYNCS 0x989680 ;  /* 0x009896800000895d */ /* 0x002fea0003900000 */
[----:B------:R-:W1:Y:S02]  /*26c20*/  @!P0 SYNCS.PHASECHK.TRANS64 P0, [R22+URZ+0x2a820], R9 ;  /* 0x02a82009160085a7 */ /* 0x000e64000800007f */
[----:B-1----:R-:W-:Y:S05]  /*26c30*/  @!P0 BRA `(.L_x_2918) ;  /* 0xfffffffc00f08947 */ /* 0x002fea000383ffff */
[----:B------:R-:W-:Y:S05]  /*26c40*/  BRA `(.L_x_3082) ;  /* 0xffffff8c00907947 */ /* 0x000fea000383ffff */
.L_x_2922:
[----:B-1----:R1:W2:Y:S02]  /*26c50*/  SYNCS.PHASECHK.TRANS64.TRYWAIT P0, [R13+URZ+0x2a8a0], R12 ;  /* 0x02a8a00c0d0075a7 */ /* 0x0022a4000800017f */
[----:B--2---:R-:W-:Y:S05]  /*26c60*/  @!P0 NANOSLEEP.SYNCS 0x989680 ;  /* 0x009896800000895d */ /* 0x004fea0003900000 */
[----:B------:R-:W2:Y:S02]  /*26c70*/  @!P0 SYNCS.PHASECHK.TRANS64 P0, [R13+URZ+0x2a8a0], R12 ;  /* 0x02a8a00c0d0085a7 */ /* 0x000ea4000800007f */
[----:B--2---:R-:W-:Y:S05]  /*26c80*/  @!P0 BRA `(.L_x_2922) ;  /* 0xfffffffc00f08947 */ /* 0x004fea000383ffff */
[----:B------:R-:W-:Y:S05]  /*26c90*/  BRA `(.L_x_3083) ;  /* 0xffffff8c00a87947 */ /* 0x000fea000383ffff */
.L_x_2929:
[----:B0-----:R0:W2:Y:S02]  /*26ca0*/  SYNCS.PHASECHK.TRANS64.TRYWAIT P0, [R13+URZ+0x2a8c0], R12 ;  /* 0x02a8c00c0d0075a7 */ /* 0x0010a4000800017f */
[----:B--2---:R-:W-:Y:S05]  /*26cb0*/  @!P0 NANOSLEEP.SYNCS 0x989680 ;  /* 0x009896800000895d */ /* 0x004fea0003900000 */
[----:B------:R-:W2:Y:S02]  /*26cc0*/  @!P0 SYNCS.PHASECHK.TRANS64 P0, [R13+URZ+0x2a8c0], R12 ;  /* 0x02a8c00c0d0085a7 */ /* 0x000ea4000800007f */
[----:B--2---:R-:W-:Y:S05]  /*26cd0*/  @!P0 BRA `(.L_x_2929) ;  /* 0xfffffffc00f08947 */ /* 0x004fea000383ffff */
[----:B------:R-:W-:Y:S05]  /*26ce0*/  BRA `(.L_x_3084) ;  /* 0xffffff9000a07947 */ /* 0x000fea000383ffff */
.L_x_2937:
[----:B-1----:R1:W2:Y:S02]  /*26cf0*/  SYNCS.PHASECHK.TRANS64.TRYWAIT P1, [R12+URZ+0x2a8a0], R11 ;  /* 0x02a8a00b0c0075a7 */ /* 0x0022a4000802017f */
[----:B--2---:R-:W-:Y:S05]  /*26d00*/  @!P1 NANOSLEEP.SYNCS 0x989680 ;  /* 0x009896800000995d */ /* 0x004fea0003900000 */
[----:B------:R-:W2:Y:S02]  /*26d10*/  @!P1 SYNCS.PHASECHK.TRANS64 P1, [R12+URZ+0x2a8a0], R11 ;  /* 0x02a8a00b0c0095a7 */ /* 0x000ea4000802007f */
[----:B--2---:R-:W-:Y:S05]  /*26d20*/  @!P1 BRA `(.L_x_2937) ;  /* 0xfffffffc00f09947 */ /* 0x004fea000383ffff */
[----:B------:R-:W-:Y:S05]  /*26d30*/  BRA `(.L_x_3085) ;  /* 0xffffff94009c7947 */ /* 0x000fea000383ffff */
.L_x_2944:
[----:B0-----:R0:W2:Y:S02]  /*26d40*/  SYNCS.PHASECHK.TRANS64.TRYWAIT P1, [R12+URZ+0x2a8c0], R11 ;  /* 0x02a8c00b0c0075a7 */ /* 0x0010a4000802017f */
[----:B--2---:R-:W-:Y:S05]  /*26d50*/  @!P1 NANOSLEEP.SYNCS 0x989680 ;  /* 0x009896800000995d */ /* 0x004fea0003900000 */
[----:B------:R-:W2:Y:S02]  /*26d60*/  @!P1 SYNCS.PHASECHK.TRANS64 P1, [R12+URZ+0x2a8c0], R11 ;  /* 0x02a8c00b0c0095a7 */ /* 0x000ea4000802007f */
[----:B--2---:R-:W-:Y:S05]  /*26d70*/  @!P1 BRA `(.L_x_2944) ;  /* 0xfffffffc00f09947 */ /* 0x004fea000383ffff */
[----:B------:R-:W-:Y:S05]  /*26d80*/  BRA `(.L_x_3086) ;  /* 0xffffff9800907947 */ /* 0x000fea000383ffff */
.L_x_2960:
[----:B------:R-:W1:Y:S01]  /*26d90*/  S2R R7, SR_TID.X ;  /* 0x0000000000077919 */ /* 0x000e620000002100 */
[----:B------:R-:W-:Y:S01]  /*26da0*/  BSSY B0, `(.L_x_3087) ;  /* 0x000000a000007945 */ /* 0x000fe20003800000 */
[----:B------:R-:W-:Y:S01]  /*26db0*/  IMAD.MOV.U32 R12, RZ, RZ, RZ ;  /* 0x000000ffff0c7224 */ /* 0x000fe200078e00ff */
[----:B------:R-:W-:Y:S01]  /*26dc0*/  MOV R15, 0xffffffff ;  /* 0xffffffff000f7802 */ /* 0x000fe20000000f00 */
[----:B------:R-:W-:Y:S01]  /*26dd0*/  IMAD.MOV.U32 R11, RZ, RZ, 0x1f ;  /* 0x0000001fff0b7424 */ /* 0x000fe200078e00ff */
[----:B-1----:R-:W-:-:S04]  /*26de0*/  SHF.R.U32.HI R7, RZ, 0x5, R7 ;  /* 0x00000005ff077819 */ /* 0x002fc80000011607 */
[----:B------:R-:W-:-:S04]  /*26df0*/  LOP3.LUT R7, R7, 0x3, RZ, 0xc0, !PT ;  /* 0x0000000307077812 */ /* 0x000fc800078ec0ff */
[----:B------:R-:W-:-:S07]  /*26e00*/  MOV R13, R7 ;  /* 0x00000007000d7202 */ /* 0x000fce0000000f00 */
[----:B0----5:R-:W-:Y:S05]  /*26e10*/  WARPSYNC.COLLECTIVE R15, `(.L_x_3088) ;  /* 0x000000000f087348 */ /* 0x021fea0003c00000 */
[----:B------:R1:W2:Y:S02]  /*26e20*/  SHFL.IDX P6, R14, R13, R12, R11 ;  /* 0x0000000c0d0e7389 */ /* 0x0002a400000c000b */
[----:B012--5:R-:W-:Y:S01]  /*26e30*/  ENDCOLLECTIVE ;  /* 0x000000000000791b */ /* 0x027fe20003800000 */
.L_x_3088:
[----:B------:R-:W-:Y:S05]  /*26e40*/  BSYNC B0 ;  /* 0x0000000000007941 */ /* 0x000fea0003800000 */
.L_x_3087:
[----:B------:R-:W-:Y:S05]  /*26e50*/  BRA `(.L_x_3089) ;  /* 0xffffffa8005c7947 */ /* 0x000fea000383ffff */
.L_x_2963:
[----:B-1----:R1:W2:Y:S02]  /*26e60*/  SYNCS.PHASECHK.TRANS64.TRYWAIT P0, [R7+URZ+0x2a840], R2 ;  /* 0x02a84002070075a7 */ /* 0x0022a4000800017f */
[----:B--2---:R-:W-:Y:S05]  /*26e70*/  @!P0 NANOSLEEP.SYNCS 0x989680 ;  /* 0x009896800000895d */ /* 0x004fea0003900000 */
[----:B------:R-:W2:Y:S02]  /*26e80*/  @!P0 SYNCS.PHASECHK.TRANS64 P0, [R7+URZ+0x2a840], R2 ;  /* 0x02a84002070085a7 */ /* 0x000ea4000800007f */
[----:B--2---:R-:W-:Y:S05]  /*26e90*/  @!P0 BRA `(.L_x_2963) ;  /* 0xfffffffc00f08947 */ /* 0x004fea000383ffff */
[----:B------:R-:W-:Y:S05]  /*26ea0*/  BRA `(.L_x_3090) ;  /* 0xffffffa800ac7947 */ /* 0x000fea000383ffff */
.L_x_2964:
        /* <DEDUP_REMOVED lines=8> */
.L_x_3092:
[----:B------:R-:W-:Y:S05]  /*26f30*/  BSYNC B0 ;  /* 0x0000000000007941 */ /* 0x000fea0003800000 */
.L_x_3091:
[----:B------:R-:W-:Y:S01]  /*26f40*/  MOV R13, R4 ;  /* 0x00000004000d7202 */ /* 0x000fe20000000f00 */
[----:B------:R-:W-:Y:S01]  /*26f50*/  IMAD.MOV.U32 R12, RZ, RZ, RZ ;  /* 0x000000ffff0c7224 */ /* 0x000fe200078e00ff */
[----:B------:R-:W-:Y:S01]  /*26f60*/  MOV R15, 0xffffffff ;  /* 0xffffffff000f7802 */ /* 0x000fe20000000f00 */
[----:B------:R-:W-:Y:S01]  /*26f70*/  IMAD.MOV.U32 R11, RZ, RZ, 0x181f ;  /* 0x0000181fff0b7424 */ /* 0x000fe200078e00ff */
[----:B------:R-:W-:Y:S01]  /*26f80*/  @P0 LEA R8, R5, R22, 0x1 ;  /* 0x0000001605080211 */ /* 0x000fe200078e08ff */
[----:B------:R-:W-:-:S07]  /*26f90*/  IMAD.MOV.U32 R2, RZ, RZ, R14 ;  /* 0x000000ffff027224 */ /* 0x000fce00078e000e */
[----:B------:R-:W-:Y:S05]  /*26fa0*/  WARPSYNC.COLLECTIVE R15, `(.L_x_3093) ;  /* 0x000000000f087348 */ /* 0x000fea0003c00000 */
[----:B------:R0:W1:Y:S02]  /*26fb0*/  SHFL.IDX P6, R14, R13, R12, R11 ;  /* 0x0000000c0d0e7389 */ /* 0x00006400000c000b */
[----:B01----:R-:W-:Y:S01]  /*26fc0*/  ENDCOLLECTIVE ;  /* 0x000000000000791b */ /* 0x003fe20003800000 */
.L_x_3093:
[----:B------:R-:W-:Y:S02]  /*26fd0*/  IMAD.MOV.U32 R13, RZ, RZ, R0 ;  /* 0x000000ffff0d7224 */ /* 0x000fe400078e0000 */
[----:B------:R-:W-:Y:S02]  /*26fe0*/  IMAD.MOV.U32 R12, RZ, RZ, 0x1 ;  /* 0x00000001ff0c7424 */ /* 0x000fe400078e00ff */
[----:B------:R-:W-:-:S07]  /*26ff0*/  IMAD.MOV.U32 R3, RZ, RZ, R14 ;  /* 0x000000ffff037224 */ /* 0x000fce00078e000e */
[----:B------:R-:W-:Y:S05]  /*27000*/  WARPSYNC.COLLECTIVE R15, `(.L_x_3094) ;  /* 0x000000000f087348 */ /* 0x000fea0003c00000 */
[----:B------:R0:W1:Y:S02]  /*27010*/  SHFL.IDX P6, R14, R13, R12, R11 ;  /* 0x0000000c0d0e7389 */ /* 0x00006400000c000b */
[----:B01----:R-:W-:Y:S01]  /*27020*/  ENDCOLLECTIVE ;  /* 0x000000000000791b */ /* 0x003fe20003800000 */
.L_x_3094:
        /* <DEDUP_REMOVED lines=13> */
[----:B0-----:R-:W-:Y:S01]  /*27100*/  MOV R2, R14 ;  /* 0x0000000e00027202 */ /* 0x001fe20000000f00 */
[----:B------:R-:W-:-:S07]  /*27110*/  @P1 IMAD R8, R5, 0x2, R22 ;  /* 0x0000000205081824 */ /* 0x000fce00078e0216 */
[----:B------:R-:W-:Y:S05]  /*27120*/  WARPSYNC.COLLECTIVE R15, `(.L_x_3095) ;  /* 0x000000000f087348 */ /* 0x000fea0003c00000 */
[----:B------:R0:W1:Y:S02]  /*27130*/  SHFL.IDX P6, R14, R13, R12, R11 ;  /* 0x0000000c0d0e7389 */ /* 0x00006400000c000b */
[----:B01----:R-:W-:Y:S01]  /*27140*/  ENDCOLLECTIVE ;  /* 0x000000000000791b */ /* 0x003fe20003800000 */
.L_x_3095:
[----:B------:R-:W-:Y:S01]  /*27150*/  IMAD.MOV.U32 R13, RZ, RZ, R0 ;  /* 0x000000ffff0d7224 */ /* 0x000fe200078e0000 */
[----:B------:R-:W-:Y:S01]  /*27160*/  MOV R12, 0x2 ;  /* 0x00000002000c7802 */ /* 0x000fe20000000f00 */
[----:B------:R-:W-:-:S07]  /*27170*/  IMAD.MOV.U32 R3, RZ, RZ, R14 ;  /* 0x000000ffff037224 */ /* 0x000fce00078e000e */
[----:B------:R-:W-:Y:S05]  /*27180*/  WARPSYNC.COLLECTIVE R15, `(.L_x_3096) ;  /* 0x000000000f087348 */ /* 0x000fea0003c00000 */
[----:B------:R0:W1:Y:S02]  /*27190*/  SHFL.IDX P6, R14, R13, R12, R11 ;  /* 0x0000000c0d0e7389 */ /* 0x00006400000c000b */
[----:B01----:R-:W-:Y:S01]  /*271a0*/  ENDCOLLECTIVE ;  /* 0x000000000000791b */ /* 0x003fe20003800000 */
.L_x_3096:
        /* <DEDUP_REMOVED lines=17> */
.L_x_3097:
[----:B------:R-:W-:Y:S01]  /*272c0*/  @P1 IMAD R8, R5, 0x2, R22 ;  /* 0x0000000205081824 */ /* 0x000fe200078e0216 */
[----:B------:R-:W-:Y:S01]  /*272d0*/  MOV R13, R0 ;  /* 0x00000000000d7202 */ /* 0x000fe20000000f00 */
[----:B------:R-:W-:Y:S01]  /*272e0*/  IMAD.MOV.U32 R12, RZ, RZ, 0x3 ;  /* 0x00000003ff0c7424 */ /* 0x000fe200078e00ff */
[----:B------:R-:W-:-:S07]  /*272f0*/  MOV R3, R14 ;  /* 0x0000000e00037202 */ /* 0x000fce0000000f00 */
[----:B------:R-:W-:Y:S05]  /*27300*/  WARPSYNC.COLLECTIVE R15, `(.L_x_3098) ;  /* 0x000000000f087348 */ /* 0x000fea0003c00000 */
[----:B------:R0:W1:Y:S02]  /*27310*/  SHFL.IDX P6, R14, R13, R12, R11 ;  /* 0x0000000c0d0e7389 */ /* 0x00006400000c000b */
[----:B01----:R-:W-:Y:S01]  /*27320*/  ENDCOLLECTIVE ;  /* 0x000000000000791b */ /* 0x003fe20003800000 */
.L_x_3098:
        /* <DEDUP_REMOVED lines=17> */
.L_x_3099:
[----:B------:R-:W-:Y:S01]  /*27440*/  @P1 LEA R8, R5, R22, 0x1 ;  /* 0x0000001605081211 */ /* 0x000fe200078e08ff */
[----:B------:R-:W-:Y:S02]  /*27450*/  IMAD.MOV.U32 R13, RZ, RZ, R0 ;  /* 0x000000ffff0d7224 */ /* 0x000fe400078e0000 */
[----:B------:R-:W-:Y:S02]  /*27460*/  IMAD.MOV.U32 R12, RZ, RZ, 0x4 ;  /* 0x00000004ff0c7424 */ /* 0x000fe400078e00ff */
[----:B------:R-:W-:-:S07]  /*27470*/  IMAD.MOV.U32 R3, RZ, RZ, R14 ;  /* 0x000000ffff037224 */ /* 0x000fce00078e000e */
[----:B------:R-:W-:Y:S05]  /*27480*/  WARPSYNC.COLLECTIVE R15, `(.L_x_3100) ;  /* 0x000000000f087348 */ /* 0x000fea0003c00000 */
[----:B------:R0:W1:Y:S02]  /*27490*/  SHFL.IDX P6, R14, R13, R12, R11 ;  /* 0x0000000c0d0e7389 */ /* 0x00006400000c000b */
[----:B01----:R-:W-:Y:S01]  /*274a0*/  ENDCOLLECTIVE ;  /* 0x000000000000791b */ /* 0x003fe20003800000 */
.L_x_3100:
        /* <DEDUP_REMOVED lines=17> */
.L_x_3101:
[----:B------:R-:W-:Y:S02]  /*275c0*/  @P1 IMAD R8, R5, 0x2, R22 ;  /* 0x0000000205081824 */ /* 0x000fe400078e0216 */
[----:B------:R-:W-:Y:S01]  /*275d0*/  IMAD.MOV.U32 R13, RZ, RZ, R0 ;  /* 0x000000ffff0d7224 */ /* 0x000fe200078e0000 */
[----:B------:R-:W-:Y:S01]  /*275e0*/  MOV R12, 0x5 ;  /* 0x00000005000c7802 */ /* 0x000fe20000000f00 */
[----:B------:R-:W-:-:S07]  /*275f0*/  IMAD.MOV.U32 R3, RZ, RZ, R14 ;  /* 0x000000ffff037224 */ /* 0x000fce00078e000e */
[----:B------:R-:W-:Y:S05]  /*27600*/  WARPSYNC.COLLECTIVE R15, `(.L_x_3102) ;  /* 0x000000000f087348 */ /* 0x000fea0003c00000 */
[----:B------:R0:W1:Y:S02]  /*27610*/  SHFL.IDX P6, R14, R13, R12, R11 ;  /* 0x0000000c0d0e7389 */ /* 0x00006400000c000b */
[----:B01----:R-:W-:Y:S01]  /*27620*/  ENDCOLLECTIVE ;  /* 0x000000000000791b */ /* 0x003fe20003800000 */
.L_x_3102:
[----:B------:R-:W-:-:S04]  /*27630*/  @P1 LEA R3, P0, R9, R3, 0x1 ;  /* 0x0000000309031211 */ /* 0x000fc800078008ff */
[----:B------:R-:W-:-:S04]  /*27640*/  @P1 IADD3.X R2, RZ, R2, RZ, P0, !PT ;  /* 0x00000002ff021210 */ /* 0x000fc800007fe4ff */
[----:B------:R-:W-:Y:S01]  /*27650*/  @P1 LOP3.LUT R3, R3, R2, RZ, 0x3c, !PT ;  /* 0x0000000203031212 */ /* 0x000fe200078e3cff */
[----:B------:R-:W-:-:S03]  /*27660*/  IMAD.MOV.U32 R13, RZ, RZ, R4 ;  /* 0x000000ffff0d7224 */ /* 0x000fc600078e0004 */
        /* <DEDUP_REMOVED lines=10> */
.L_x_3103:
[----:B------:R-:W-:Y:S01]  /*27710*/  @!PT LDS RZ, [RZ] ;  /* 0x00000000fffff984 */ /* 0x000fe20000000800 */
[----:B------:R-:W-:Y:S01]  /*27720*/  @!PT LDS RZ, [RZ] ;  /* 0x00000000fffff984 */ /* 0x000fe20000000800 */
[----:B------:R-:W-:Y:S01]  /*27730*/  @!PT LDS RZ, [RZ] ;  /* 0x00000000fffff984 */ /* 0x000fe20000000800 */
[----:B------:R-:W-:Y:S04]  /*27740*/  @P1 LDGSTS.E.BYPASS.LTC128B.128 [R8+0x1d400], desc[UR60][R2.64+0x80], !P3 ;  /* 0x1d40008002081fae */ /* 0x000fe8000d901d7c */
[----:B------:R0:W-:Y:S02]  /*27750*/  @P1 LDGSTS.E.BYPASS.LTC128B.128 [R8+0x20400], desc[UR60][R2.64+0x100], !P2 ;  /* 0x2040010002081fae */ /* 0x0001e4000d101d7c */
[----:B0-----:R-:W-:Y:S01]  /*27760*/  MOV R2, R14 ;  /* 0x0000000e00027202 */ /* 0x001fe20000000f00 */
[----:B------:R-:W-:Y:S06]  /*27770*/  BRA `(.L_x_3104) ;  /* 0xffffffa400f07947 */ /* 0x000fec000383ffff */
.L_x_2969:
[----:B------:R-:W-:Y:S01]  /*27780*/  IMAD.MOV.U32 R13, RZ, RZ, R4 ;  /* 0x000000ffff0d7224 */ /* 0x000fe200078e0004 */
[----:B------:R-:W-:Y:S01]  /*27790*/  MOV R11, 0x181f ;  /* 0x0000181f000b7802 */ /* 0x000fe20000000f00 */
[----:B------:R-:W-:Y:S02]  /*277a0*/  IMAD.MOV.U32 R12, RZ, RZ, RZ ;  /* 0x000000ffff0c7224 */ /* 0x000fe400078e00ff */
[----:B------:R-:W-:Y:S02]  /*277b0*/  IMAD.MOV.U32 R15, RZ, RZ, -0x1 ;  /* 0xffffffffff0f7424 */ /* 0x000fe400078e00ff */
[----:B-----5:R-:W-:Y:S02]  /*277c0*/  IMAD R5, R10, R7, RZ ;  /* 0x000000070a057224 */ /* 0x020fe400078e02ff */
[----:B------:R-:W-:-:S07]  /*277d0*/  IMAD R17, R17, 0x80, R9 ;  /* 0x0000008011117824 */ /* 0x000fce00078e0209 */
[----:B------:R-:W-:Y:S05]  /*277e0*/  WARPSYNC.COLLECTIVE R15, `(.L_x_3105) ;  /* 0x000000000f087348 */ /* 0x000fea0003c00000 */
[----:B------:R0:W1:Y:S02]  /*277f0*/  SHFL.IDX P6, R14, R13, R12, R11 ;  /* 0x0000000c0d0e7389 */ /* 0x00006400000c000b */
[----:B01----:R-:W-:Y:S01]  /*27800*/  ENDCOLLECTIVE ;  /* 0x000000000000791b */ /* 0x003fe20003800000 */
.L_x_3105:
[----:B------:R-:W-:Y:S02]  /*27810*/  ISETP.GE.AND P1, PT, R17, R5, PT ;  /* 0x000000051100720c */ /* 0x000fe40003f26270 */
[----:B------:R-:W-:Y:S01]  /*27820*/  MOV R13, R0 ;  /* 0x00000000000d7202 */ /* 0x000fe20000000f00 */
[----:B------:R-:W-:-:S10]  /*27830*/  IMAD.MOV.U32 R2, RZ, RZ, R14 ;  /* 0x000000ffff027224 */ /* 0x000fd400078e000e */
[----:B------:R-:W-:Y:S05]  /*27840*/  WARPSYNC.COLLECTIVE R15, `(.L_x_3106) ;  /* 0x000000000f087348 */ /* 0x000fea0003c00000 */
[----:B------:R0:W1:Y:S02]  /*27850*/  SHFL.IDX P6, R14, R13, R12, R11 ;  /* 0x0000000c0d0e7389 */ /* 0x00006400000c000b */
[----:B01----:R-:W-:Y:S01]  /*27860*/  ENDCOLLECTIVE ;  /* 0x000000000000791b */ /* 0x003fe20003800000 */
.L_x_3106:
[----:B------:R-:W-:Y:S01]  /*27870*/  MOV R13, R4 ;  /* 0x00000004000d7202 */ /* 0x000fe20000000f00 */
[----:B------:R-:W-:Y:S02]  /*27880*/  IMAD.MOV.U32 R12, RZ, RZ, 0x1 ;  /* 0x00000001ff0c7424 */ /* 0x000fe400078e00ff */
[----:B------:R-:W-:-:S07]  /*27890*/  IMAD.MOV.U32 R3, RZ, RZ, R14 ;  /* 0x000000ffff037224 */ /* 0x000fce00078e000e */
[----:B------:R-:W-:Y:S05]  /*278a0*/  WARPSYNC.COLLECTIVE R15, `(.L_x_3107) ;  /* 0x000000000f087348 */ /* 0x000fea0003c00000 */
[----:B------:R0:W1:Y:S02]  /*278b0*/  SHFL.IDX P6, R14, R13, R12, R11 ;  /* 0x0000000c0d0e7389 */ /* 0x00006400000c000b */
[----:B01----:R-:W-:Y:S01]  /*278c0*/  ENDCOLLECTIVE ;  /* 0x000000000000791b */ /* 0x003fe20003800000 */
.L_x_3107:
        /* <DEDUP_REMOVED lines=8> */
[----:B------:R-:W-:-:S03]  /*27950*/  MOV R13, R0 ;  /* 0x00000000000d7202 */ /* 0x000fc60000000f00 */
[----:B------:R-:W-:Y:S04]  /*27960*/  @!P1 LDGSTS.E.BYPASS.LTC128B.128 [R36+0x10400], desc[UR60][R2.64+0x80], !P2 ;  /* 0x1040008002249fae */ /* 0x000fe8000d101d7c */
[----:B------:R0:W-:Y:S01]  /*27970*/  @!P1 LDGSTS.E.BYPASS.LTC128B.128 [R36+0x14400], desc[UR60][R2.64+0x100], !P0 ;  /* 0x1440010002249fae */ /* 0x0001e2000c101d7c */
[----:B------:R-:W-:Y:S01]  /*27980*/  ISETP.GE.AND P1, PT, R6, R5, PT ;  /* 0x000000050600720c */ /* 0x000fe20003f26270 */
[----:B0-----:R-:W-:-:S12]  /*27990*/  IMAD.MOV.U32 R2, RZ, RZ, R14 ;  /* 0x000000ffff027224 */ /* 0x001fd800078e000e */
[----:B------:R-:W-:Y:S05]  /*279a0*/  WARPSYNC.COLLECTIVE R15, `(.L_x_3108) ;  /* 0x000000000f087348 */ /* 0x000fea0003c00000 */
[----:B------:R0:W1:Y:S02]  /*279b0*/  SHFL.IDX P6, R14, R13, R12, R11 ;  /* 0x0000000c0d0e7389 */ /* 0x00006400000c000b */
[----:B01----:R-:W-:Y:S01]  /*279c0*/  ENDCOLLECTIVE ;  /* 0x000000000000791b */ /* 0x003fe20003800000 */
.L_x_3108:
[----:B------:R-:W-:Y:S01]  /*279d0*/  MOV R13, R4 ;  /* 0x00000004000d7202 */ /* 0x000fe20000000f00 */
[----:B------:R-:W-:Y:S02]  /*279e0*/  IMAD.MOV.U32 R12, RZ, RZ, 0x2 ;  /* 0x00000002ff0c7424 */ /* 0x000fe400078e00ff */
[----:B------:R-:W-:-:S07]  /*279f0*/  IMAD.MOV.U32 R3, RZ, RZ, R14 ;  /* 0x000000ffff037224 */ /* 0x000fce00078e000e */
[----:B------:R-:W-:Y:S05]  /*27a00*/  WARPSYNC.COLLECTIVE R15, `(.L_x_3109) ;  /* 0x000000000f087348 */ /* 0x000fea0003c00000 */
[----:B------:R0:W1:Y:S02]  /*27a10*/  SHFL.IDX P6, R14, R13, R12, R11 ;  /* 0x0000000c0d0e7389 */ /* 0x00006400000c000b */
[----:B01----:R-:W-:Y:S01]  /*27a20*/  ENDCOLLECTIVE ;  /* 0x000000000000791b */ /* 0x003fe20003800000 */
.L_x_3109:
[----:B------:R-:W-:-:S05]  /*27a30*/  @!P1 LEA R6, P4, R8, R3, 0x1 ;  /* 0x0000000308069211 */ /* 0x000fca00078808ff */
[----:B------:R-:W-:Y:S01]  /*27a40*/  @!P1 IMAD.X R7, RZ, RZ, R2, P4 ;  /* 0x000000ffff079224 */ /* 0x000fe200020e0602 */
[----:B------:R-:W-:Y:S01]  /*27a50*/  @!P1 MOV R2, R6 ;  /* 0x0000000600029202 */ /* 0x000fe20000000f00 */
[----:B------:R-:W-:Y:S02]  /*27a60*/  VIADD R6, R17, 0x20 ;  /* 0x0000002011067836 */ /* 0x000fe40000000000 */
        /* <DEDUP_REMOVED lines=13> */
.L_x_3110:
[----:B------:R-:W-:Y:S01]  /*27b40*/  MOV R13, R4 ;  /* 0x00000004000d7202 */ /* 0x000fe20000000f00 */
[----:B------:R-:W-:Y:S02]  /*27b50*/  IMAD.MOV.U32 R12, RZ, RZ, 0x3 ;  /* 0x00000003ff0c7424 */ /* 0x000fe400078e00ff */
[----:B------:R-:W-:-:S07]  /*27b60*/  IMAD.MOV.U32 R3, RZ, RZ, R14 ;  /* 0x000000ffff037224 */ /* 0x000fce00078e000e */
[----:B------:R-:W-:Y:S05]  /*27b70*/  WARPSYNC.COLLECTIVE R15, `(.L_x_3111) ;  /* 0x000000000f087348 */ /* 0x000fea0003c00000 */
[----:B------:R0:W1:Y:S02]  /*27b80*/  SHFL.IDX P6, R14, R13, R12, R11 ;  /* 0x0000000c0d0e7389 */ /* 0x00006400000c000b */
[----:B01----:R-:W-:Y:S01]  /*27b90*/  ENDCOLLECTIVE ;  /* 0x000000000000791b */ /* 0x003fe20003800000 */
.L_x_3111:
        /* <DEDUP_REMOVED lines=17> */
.L_x_3112:
[----:B------:R-:W-:Y:S01]  /*27cb0*/  MOV R13, R4 ;  /* 0x00000004000d7202 */ /* 0x000fe20000000f00 */
[----:B------:R-:W-:Y:S02]  /*27cc0*/  IMAD.MOV.U32 R12, RZ, RZ, 0x4 ;  /* 0x00000004ff0c7424 */ /* 0x000fe400078e00ff */
[----:B------:R-:W-:-:S07]  /*27cd0*/  IMAD.MOV.U32 R3, RZ, RZ, R14 ;  /* 0x000000ffff037224 */ /* 0x000fce00078e000e */
[----:B------:R-:W-:Y:S05]  /*27ce0*/  WARPSYNC.COLLECTIVE R15, `(.L_x_3113) ;  /* 0x000000000f087348 */ /* 0x000fea0003c00000 */
[----:B------:R0:W1:Y:S02]  /*27cf0*/  SHFL.IDX P6, R14, R13, R12, R11 ;  /* 0x0000000c0d0e7389 */ /* 0x00006400000c000b */
[----:B01----:R-:W-:Y:S01]  /*27d00*/  ENDCOLLECTIVE ;  /* 0x000000000000791b */ /* 0x003fe20003800000 */
.L_x_3113:
        /* <DEDUP_REMOVED lines=17> */
.L_x_3114:
[----:B------:R-:W-:Y:S01]  /*27e20*/  MOV R13, R4 ;  /* 0x00000004000d7202 */ /* 0x000fe20000000f00 */
[----:B------:R-:W-:Y:S02]  /*27e30*/  IMAD.MOV.U32 R12, RZ, RZ, 0x5 ;  /* 0x00000005ff0c7424 */ /* 0x000fe400078e00ff */
[----:B------:R-:W-:-:S07]  /*27e40*/  IMAD.MOV.U32 R3, RZ, RZ, R14 ;  /* 0x000000ffff037224 */ /* 0x000fce00078e000e */
[----:B------:R-:W-:Y:S05]  /*27e50*/  WARPSYNC.COLLECTIVE R15, `(.L_x_3115) ;  /* 0x000000000f087348 */ /* 0x000fea0003c00000 */
[----:B------:R0:W1:Y:S02]  /*27e60*/  SHFL.IDX P6, R14, R13, R12, R11 ;  /* 0x0000000c0d0e7389 */ /* 0x00006400000c000b */
[----:B01----:R-:W-:Y:S01]  /*27e70*/  ENDCOLLECTIVE ;  /* 0x000000000000791b */ /* 0x003fe20003800000 */
.L_x_3115:
        /* <DEDUP_REMOVED lines=17> */
.L_x_3116:
[----:B------:R-:W-:Y:S01]  /*27f90*/  MOV R13, R4 ;  /* 0x00000004000d7202 */ /* 0x000fe20000000f00 */
[----:B------:R-:W-:Y:S02]  /*27fa0*/  IMAD.MOV.U32 R12, RZ, RZ, 0x6 ;  /* 0x00000006ff0c7424 */ /* 0x000fe400078e00ff */
[----:B------:R-:W-:-:S07]  /*27fb0*/  IMAD.MOV.U32 R3, RZ, RZ, R14 ;  /* 0x000000ffff037224 */ /* 0x000fce00078e000e */
[----:B------:R-:W-:Y:S05]  /*27fc0*/  WARPSYNC.COLLECTIVE R15, `(.L_x_3117) ;  /* 0x000000000f087348 */ /* 0x000fea0003c00000 */
[----:B------:R0:W1:Y:S02]  /*27fd0*/  SHFL.IDX P6, R14, R13, R12, R11 ;  /* 0x0000000c0d0e7389 */ /* 0x00006400000c000b */
[----:B01----:R-:W-:Y:S01]  /*27fe0*/  ENDCOLLECTIVE ;  /* 0x000000000000791b */ /* 0x003fe20003800000 */
.L_x_3117:
        /* <DEDUP_REMOVED lines=17> */
.L_x_3118:
[----:B------:R-:W-:Y:S01]  /*28100*/  IMAD.MOV.U32 R13, RZ, RZ, R4 ;  /* 0x000000ffff0d7224 */ /* 0x000fe200078e0004 */
[----:B------:R-:W-:Y:S01]  /*28110*/  MOV R12, 0x7 ;  /* 0x00000007000c7802 */ /* 0x000fe20000000f00 */
[----:B------:R-:W-:-:S07]  /*28120*/  IMAD.MOV.U32 R3, RZ, RZ, R14 ;  /* 0x000000ffff037224 */ /* 0x000fce00078e000e */
[----:B------:R-:W-:Y:S05]  /*28130*/  WARPSYNC.COLLECTIVE R15, `(.L_x_3119) ;  /* 0x000000000f087348 */ /* 0x000fea0003c00000 */
[----:B------:R0:W1:Y:S02]  /*28140*/  SHFL.IDX P6, R14, R13, R12, R11 ;  /* 0x0000000c0d0e7389 */ /* 0x00006400000c000b */
[----:B01----:R-:W-:Y:S01]  /*28150*/  ENDCOLLECTIVE ;  /* 0x000000000000791b */ /* 0x003fe20003800000 */
.L_x_3119:
[----:B------:R-:W-:-:S05]  /*28160*/  @!P1 LEA R6, P4, R8, R3, 0x1 ;  /* 0x0000000308069211 */ /* 0x000fca00078808ff */
[----:B------:R-:W-:Y:S01]  /*28170*/  @!P1 IMAD.X R7, RZ, RZ, R2, P4 ;  /* 0x000000ffff079224 */ /* 0x000fe200020e0602 */
[----:B------:R-:W-:-:S03]  /*28180*/  @!P1 MOV R2, R6 ;  /* 0x0000000600029202 */ /* 0x000fc60000000f00 */
[----:B------:R-:W-:Y:S02]  /*28190*/  @!P1 IMAD.MOV.U32 R3, RZ, RZ, R7 ;  /* 0x000000ffff039224 */ /* 0x000fe400078e0007 */
[----:B------:R-:W-:-:S03]  /*281a0*/  IMAD.MOV.U32 R13, RZ, RZ, R0 ;  /* 0x000000ffff0d7224 */ /* 0x000fc600078e0000 */
        /* <DEDUP_REMOVED lines=10> */
.L_x_3120:
[----:B------:R-:W-:Y:S05]  /*28250*/  BRA `(.L_x_3121) ;  /* 0xffffffa800547947 */ /* 0x000fea000383ffff */
.L_x_2974:
[----:B0-----:R0:W1:Y:S02]  /*28260*/  SYNCS.PHASECHK.TRANS64.TRYWAIT P0, [R22+URZ+0x2a820], R3 ;  /* 0x02a82003160075a7 */ /* 0x001064000800017f */
[----:B-1----:R-:W-:Y:S05]  /*28270*/  @!P0 NANOSLEEP.SYNCS 0x989680 ;  /* 0x009896800000895d */ /* 0x002fea0003900000 */
[----:B------:R-:W1:Y:S02]  /*28280*/  @!P0 SYNCS.PHASECHK.TRANS64 P0, [R22+URZ+0x2a820], R3 ;  /* 0x02a82003160085a7 */ /* 0x000e64000800007f */
[----:B-1----:R-:W-:Y:S05]  /*28290*/  @!P0 BRA `(.L_x_2974) ;  /* 0xfffffffc00f08947 */ /* 0x002fea000383ffff */
[----:B------:R-:W-:Y:S05]  /*282a0*/  BRA `(.L_x_3122) ;  /* 0xffffffa800cc7947 */ /* 0x000fea000383ffff */
.L_x_2979:
[----:B0-----:R0:W1:Y:S02]  /*282b0*/  SYNCS.PHASECHK.TRANS64.TRYWAIT P0, [R5+URZ+0x2a840], R0 ;  /* 0x02a84000050075a7 */ /* 0x001064000800017f */
[----:B-1----:R-:W-:Y:S05]  /*282c0*/  @!P0 NANOSLEEP.SYNCS 0x989680 ;  /* 0x009896800000895d */ /* 0x002fea0003900000 */
[----:B------:R-:W1:Y:S02]  /*282d0*/  @!P0 SYNCS.PHASECHK.TRANS64 P0, [R5+URZ+0x2a840], R0 ;  /* 0x02a84000050085a7 */ /* 0x000e64000800007f */
[----:B-1----:R-:W-:Y:S05]  /*282e0*/  @!P0 BRA `(.L_x_2979) ;  /* 0xfffffffc00f08947 */ /* 0x002fea000383ffff */
[----:B------:R-:W-:Y:S05]  /*282f0*/  BRA `(.L_x_3123) ;  /* 0xffffffac00907947 */ /* 0x000fea000383ffff */
.L_x_2980:
[----:B------:R-:W-:Y:S01]  /*28300*/  BSSY B1, `(.L_x_3124) ;  /* 0x0000008000017945 */ /* 0x000fe20003800000 */
[----:B------:R-:W-:Y:S01]  /*28310*/  MOV R13, R8 ;  /* 0x00000008000d7202 */ /* 0x000fe20000000f00 */
[----:B------:R-:W-:Y:S01]  /*28320*/  IMAD.MOV.U32 R12, RZ, RZ, RZ ;  /* 0x000000ffff0c7224 */ /* 0x000fe200078e00ff */
[----:B------:R-:W-:Y:S01]  /*28330*/  MOV R15, 0xffffffff ;  /* 0xffffffff000f7802 */ /* 0x000fe20000000f00 */
[----:B------:R-:W-:-:S07]  /*28340*/  IMAD.MOV.U32 R11, RZ, RZ, 0x181f ;  /* 0x0000181fff0b7424 */ /* 0x000fce00078e00ff */
[----:B------:R-:W-:Y:S05]  /*28350*/  WARPSYNC.COLLECTIVE R15, `(.L_x_3125) ;  /* 0x000000000f087348 */ /* 0x000fea0003c00000 */
[----:B------:R0:W1:Y:S02]  /*28360*/  SHFL.IDX P6, R14, R13, R12, R11 ;  /* 0x0000000c0d0e7389 */ /* 0x00006400000c000b */
[----:B01----:R-:W-:Y:S01]  /*28370*/  ENDCOLLECTIVE ;  /* 0x000000000000791b */ /* 0x003fe20003800000 */
.L_x_3125:
[----:B------:R-:W-:Y:S05]  /*28380*/  BSYNC B1 ;  /* 0x0000000000017941 */ /* 0x000fea0003800000 */
.L_x_3124:
[----:B------:R-:W0:Y:S01]  /*28390*/  S2R R35, SR_TID.X ;  /* 0x0000000000237919 */ /* 0x000e220000002100 */
[----:B------:R-:W-:Y:S01]  /*283a0*/  IMAD.MOV.U32 R13, RZ, RZ, R9 ;  /* 0x000000ffff0d7224 */ /* 0x000fe200078e0009 */
[----:B------:R-:W-:Y:S01]  /*283b0*/  MOV R12, RZ ;  /* 0x000000ff000c7202 */ /* 0x000fe20000000f00 */
[----:B------:R-:W-:Y:S01]  /*283c0*/  IMAD.MOV.U32 R11, RZ, RZ, 0x181f ;  /* 0x0000181fff0b7424 */ /* 0x000fe200078e00ff */
[----:B------:R-:W-:Y:S01]  /*283d0*/  MOV R15, 0xffffffff ;  /* 0xffffffff000f7802 */ /* 0x000fe20000000f00 */
[----:B------:R-:W-:Y:S02]  /*283e0*/  IMAD.MOV.U32 R3, RZ, RZ, R14 ;  /* 0x000000ffff037224 */ /* 0x000fe400078e000e */
[----:B------:R-:W-:-:S07]  /*283f0*/  IMAD R4, R4, 0x2, R22 ;  /* 0x0000000204047824 */ /* 0x000fce00078e0216 */
[----:B0-----:R-:W-:Y:S05]  /*28400*/  WARPSYNC.COLLECTIVE R15, `(.L_x_3126) ;  /* 0x000000000f087348 */ /* 0x001fea0003c00000 */
[----:B------:R1:W2:Y:S02]  /*28410*/  SHFL.IDX P6, R14, R13, R12, R11 ;  /* 0x0000000c0d0e7389 */ /* 0x0002a400000c000b */
[----:B012---:R-:W-:Y:S01]  /*28420*/  ENDCOLLECTIVE ;  /* 0x000000000000791b */ /* 0x007fe20003800000 */
.L_x_3126:
[----:B------:R-:W-:Y:S01]  /*28430*/  IMAD.MOV.U32 R13, RZ, RZ, R8 ;  /* 0x000000ffff0d7224 */ /* 0x000fe200078e0008 */
[----:B------:R-:W-:Y:S01]  /*28440*/  MOV R12, 0x1 ;  /* 0x00000001000c7802 */ /* 0x000fe20000000f00 */
[----:B------:R-:W-:Y:S02]  /*28450*/  IMAD.SHL.U32 R35, R35, 0x8, RZ ;  /* 0x0000000823237824 */ /* 0x000fe400078e00ff */
[----:B------:R-:W-:-:S07]  /*28460*/  IMAD.MOV.U32 R2, RZ, RZ, R14 ;  /* 0x000000ffff027224 */ /* 0x000fce00078e000e */
[----:B------:R-:W-:Y:S05]  /*28470*/  WARPSYNC.COLLECTIVE R15, `(.L_x_3127) ;  /* 0x000000000f087348 */ /* 0x000fea0003c00000 */
[----:B------:R0:W1:Y:S02]  /*28480*/  SHFL.IDX P6, R14, R13, R12, R11 ;  /* 0x0000000c0d0e7389 */ /* 0x00006400000c000b */
[----:B01----:R-:W-:Y:S01]  /*28490*/  ENDCOLLECTIVE ;  /* 0x000000000000791b */ /* 0x003fe20003800000 */
.L_x_3127:
        /* <DEDUP_REMOVED lines=15> */
.L_x_3128:
[----:B------:R-:W-:Y:S01]  /*28590*/  IMAD.MOV.U32 R13, RZ, RZ, R8 ;  /* 0x000000ffff0d7224 */ /* 0x000fe200078e0008 */
[----:B------:R-:W-:Y:S02]  /*285a0*/  MOV R12, 0x2 ;  /* 0x00000002000c7802 */ /* 0x000fe40000000f00 */
[----:B------:R-:W-:-:S07]  /*285b0*/  MOV R2, R14 ;  /* 0x0000000e00027202 */ /* 0x000fce0000000f00 */
[----:B------:R-:W-:Y:S05]  /*285c0*/  WARPSYNC.COLLECTIVE R15, `(.L_x_3129) ;  /* 0x000000000f087348 */ /* 0x000fea0003c00000 */
[----:B------:R0:W1:Y:S02]  /*285d0*/  SHFL.IDX P6, R14, R13, R12, R11 ;  /* 0x0000000c0d0e7389 */ /* 0x00006400000c000b */
[----:B01----:R-:W-:Y:S01]  /*285e0*/  ENDCOLLECTIVE ;  /* 0x000000000000791b */ /* 0x003fe20003800000 */
.L_x_3129:
        /* <DEDUP_REMOVED lines=13> */
.L_x_3130:
[----:B------:R-:W-:Y:S01]  /*286c0*/  IMAD.MOV.U32 R13, RZ, RZ, R8 ;  /* 0x000000ffff0d7224 */ /* 0x000fe200078e0008 */
[----:B------:R-:W-:Y:S02]  /*286d0*/  MOV R12, 0x3 ;  /* 0x00000003000c7802 */ /* 0x000fe40000000f00 */
[----:B------:R-:W-:-:S07]  /*286e0*/  MOV R2, R14 ;  /* 0x0000000e00027202 */ /* 0x000fce0000000f00 */
[----:B------:R-:W-:Y:S05]  /*286f0*/  WARPSYNC.COLLECTIVE R15, `(.L_x_3131) ;  /* 0x000000000f087348 */ /* 0x000fea0003c00000 */
[----:B------:R0:W1:Y:S02]  /*28700*/  SHFL.IDX P6, R14, R13, R12, R11 ;  /* 0x0000000c0d0e7389 */ /* 0x00006400000c000b */
[----:B01----:R-:W-:Y:S01]  /*28710*/  ENDCOLLECTIVE ;  /* 0x000000000000791b */ /* 0x003fe20003800000 */
.L_x_3131:
        /* <DEDUP_REMOVED lines=13> */
.L_x_3132:
[----:B------:R-:W-:Y:S01]  /*287f0*/  IMAD.MOV.U32 R13, RZ, RZ, R8 ;  /* 0x000000ffff0d7224 */ /* 0x000fe200078e0008 */
[----:B------:R-:W-:Y:S02]  /*28800*/  MOV R12, 0x4 ;  /* 0x00000004000c7802 */ /* 0x000fe40000000f00 */
[----:B------:R-:W-:-:S07]  /*28810*/  MOV R2, R14 ;  /* 0x0000000e00027202 */ /* 0x000fce0000000f00 */
[----:B------:R-:W-:Y:S05]  /*28820*/  WARPSYNC.COLLECTIVE R15, `(.L_x_3133) ;  /* 0x000000000f087348 */ /* 0x000fea0003c00000 */
[----:B------:R0:W1:Y:S02]  /*28830*/  SHFL.IDX P6, R14, R13, R12, R11 ;  /* 0x0000000c0d0e7389 */ /* 0x00006400000c000b */
[----:B01----:R-:W-:Y:S01]  /*28840*/  ENDCOLLECTIVE ;  /* 0x000000000000791b */ /* 0x003fe20003800000 */
.L_x_3133:
        /* <DEDUP_REMOVED lines=13> */
.L_x_3134:
[----:B------:R-:W-:Y:S01]  /*28920*/  IMAD.MOV.U32 R13, RZ, RZ, R8 ;  /* 0x000000ffff0d7224 */ /* 0x000fe200078e0008 */
[----:B------:R-:W-:Y:S02]  /*28930*/  MOV R12, 0x5 ;  /* 0x00000005000c7802 */ /* 0x000fe40000000f00 */
[----:B------:R-:W-:-:S07]  /*28940*/  MOV R2, R14 ;  /* 0x0000000e00027202 */ /* 0x000fce0000000f00 */
[----:B------:R-:W-:Y:S05]  /*28950*/  WARPSYNC.COLLECTIVE R15, `(.L_x_3135) ;  /* 0x000000000f087348 */ /* 0x000fea0003c00000 */
[----:B------:R0:W1:Y:S02]  /*28960*/  SHFL.IDX P6, R14, R13, R12, R11 ;  /* 0x0000000c0d0e7389 */ /* 0x00006400000c000b */
[----:B01----:R-:W-:Y:S01]  /*28970*/  ENDCOLLECTIVE ;  /* 0x000000000000791b */ /* 0x003fe20003800000 */
.L_x_3135:
        /* <DEDUP_REMOVED lines=13> */
.L_x_3136:
[----:B------:R-:W-:Y:S01]  /*28a50*/  MOV R2, R14 ;  /* 0x0000000e00027202 */ /* 0x000fe20000000f00 */
[----:B------:R-:W-:Y:S06]  /*28a60*/  BRA `(.L_x_3137) ;  /* 0xffffffa800c07947 */ /* 0x000fec000383ffff */
.L_x_2985:
[----:B-1----:R1:W2:Y:S02]  /*28a70*/  SYNCS.PHASECHK.TRANS64.TRYWAIT P0, [R5+URZ+0x2a860], R2 ;  /* 0x02a86002050075a7 */ /* 0x0022a4000800017f */
[----:B--2---:R-:W-:Y:S05]  /*28a80*/  @!P0 NANOSLEEP.SYNCS 0x989680 ;  /* 0x009896800000895d */ /* 0x004fea0003900000 */
[----:B------:R-:W2:Y:S02]  /*28a90*/  @!P0 SYNCS.PHASECHK.TRANS64 P0, [R5+URZ+0x2a860], R2 ;  /* 0x02a86002050085a7 */ /* 0x000ea4000800007f */
[----:B--2---:R-:W-:Y:S05]  /*28aa0*/  @!P0 BRA `(.L_x_2985) ;  /* 0xfffffffc00f08947 */ /* 0x004fea000383ffff */
[----:B------:R-:W-:Y:S05]  /*28ab0*/  BRA `(.L_x_3138) ;  /* 0xffffffac001c7947 */ /* 0x000fea000383ffff */
.L_x_2986:
        /* <DEDUP_REMOVED lines=8> */
.L_x_3140:
[----:B------:R-:W-:Y:S05]  /*28b40*/  BSYNC B1 ;  /* 0x0000000000017941 */ /* 0x000fea0003800000 */
.L_x_3139:
[----:B------:R-:W-:Y:S01]  /*28b50*/  MOV R13, R24 ;  /* 0x00000018000d7202 */ /* 0x000fe20000000f00 */
[----:B------:R-:W-:Y:S01]  /*28b60*/  IMAD.MOV.U32 R12, RZ, RZ, RZ ;  /* 0x000000ffff0c7224 */ /* 0x000fe200078e00ff */
[----:B------:R-:W-:Y:S01]  /*28b70*/  MOV R15, 0xffffffff ;  /* 0xffffffff000f7802 */ /* 0x000fe20000000f00 */
[----:B------:R-:W-:Y:S01]  /*28b80*/  IMAD.MOV.U32 R11, RZ, RZ, 0x181f ;  /* 0x0000181fff0b7424 */ /* 0x000fe200078e00ff */
[----:B------:R-:W-:Y:S01]  /*28b90*/  LEA R4, R4, R22, 0x1 ;  /* 0x0000001604047211 */ /* 0x000fe200078e08ff */
[----:B------:R-:W-:-:S07]  /*28ba0*/  IMAD.MOV.U32 R3, RZ, RZ, R14 ;  /* 0x000000ffff037224 */ /* 0x000fce00078e000e */
[----:B------:R-:W-:Y:S05]  /*28bb0*/  WARPSYNC.COLLECTIVE R15, `(.L_x_3141) ;  /* 0x000000000f087348 */ /* 0x000fea0003c00000 */
[----:B------:R0:W1:Y:S02]  /*28bc0*/  SHFL.IDX P6, R14, R13, R12, R11 ;  /* 0x0000000c0d0e7389 */ /* 0x00006400000c000b */
[----:B01----:R-:W-:Y:S01]  /*28bd0*/  ENDCOLLECTIVE ;  /* 0x000000000000791b */ /* 0x003fe20003800000 */
.L_x_3141:
[----:B------:R-:W-:Y:S02]  /*28be0*/  IMAD.MOV.U32 R13, RZ, RZ, R25 ;  /* 0x000000ffff0d7224 */ /* 0x000fe400078e0019 */
[----:B------:R-:W-:Y:S02]  /*28bf0*/  IMAD.MOV.U32 R12, RZ, RZ, 0x1 ;  /* 0x00000001ff0c7424 */ /* 0x000fe400078e00ff */
[----:B------:R-:W-:-:S07]  /*28c00*/  IMAD.MOV.U32 R2, RZ, RZ, R14 ;  /* 0x000000ffff027224 */ /* 0x000fce00078e000e */
[----:B------:R-:W-:Y:S05]  /*28c10*/  WARPSYNC.COLLECTIVE R15, `(.L_x_3142) ;  /* 0x000000000f087348 */ /* 0x000fea0003c00000 */
[----:B------:R0:W1:Y:S02]  /*28c20*/  SHFL.IDX P6, R14, R13, R12, R11 ;  /* 0x0000000c0d0e7389 */ /* 0x00006400000c000b */
[----:B01----:R-:W-:Y:S01]  /*28c30*/  ENDCOLLECTIVE ;  /* 0x000000000000791b */ /* 0x003fe20003800000 */
.L_x_3142:
        /* <DEDUP_REMOVED lines=15> */
.L_x_3143:
[----:B------:R-:W-:Y:S02]  /*28d30*/  IMAD.MOV.U32 R13, RZ, RZ, R25 ;  /* 0x000000ffff0d7224 */ /* 0x000fe400078e0019 */
[----:B------:R-:W-:Y:S02]  /*28d40*/  IMAD.MOV.U32 R12, RZ, RZ, 0x2 ;  /* 0x00000002ff0c7424 */ /* 0x000fe400078e00ff */
[----:B------:R-:W-:-:S07]  /*28d50*/  IMAD.MOV.U32 R2, RZ, RZ, R14 ;  /* 0x000000ffff027224 */ /* 0x000fce00078e000e */
[----:B------:R-:W-:Y:S05]  /*28d60*/  WARPSYNC.COLLECTIVE R15, `(.L_x_3144) ;  /* 0x000000000f087348 */ /* 0x000fea0003c00000 */
[----:B------:R0:W1:Y:S02]  /*28d70*/  SHFL.IDX P6, R14, R13, R12, R11 ;  /* 0x0000000c0d0e7389 */ /* 0x00006400000c000b */
[----:B01----:R-:W-:Y:S01]  /*28d80*/  ENDCOLLECTIVE ;  /* 0x000000000000791b */ /* 0x003fe20003800000 */
.L_x_3144:
        /* <DEDUP_REMOVED lines=14> */
.L_x_3145:
[----:B------:R-:W-:Y:S02]  /*28e70*/  IMAD.MOV.U32 R13, RZ, RZ, R25 ;  /* 0x000000ffff0d7224 */ /* 0x000fe400078e0019 */
[----:B------:R-:W-:Y:S02]  /*28e80*/  IMAD.MOV.U32 R12, RZ, RZ, 0x3 ;  /* 0x00000003ff0c7424 */ /* 0x000fe400078e00ff */
[----:B------:R-:W-:-:S07]  /*28e90*/  IMAD.MOV.U32 R2, RZ, RZ, R14 ;  /* 0x000000ffff027224 */ /* 0x000fce00078e000e */
[----:B------:R-:W-:Y:S05]  /*28ea0*/  WARPSYNC.COLLECTIVE R15, `(.L_x_3146) ;  /* 0x000000000f087348 */ /* 0x000fea0003c00000 */
[----:B------:R0:W1:Y:S02]  /*28eb0*/  SHFL.IDX P6, R14, R13, R12, R11 ;  /* 0x0000000c0d0e7389 */ /* 0x00006400000c000b */
[----:B01----:R-:W-:Y:S01]  /*28ec0*/  ENDCOLLECTIVE ;  /* 0x000000000000791b */ /* 0x003fe20003800000 */
.L_x_3146:
        /* <DEDUP_REMOVED lines=14> */
.L_x_3147:
[----:B------:R-:W-:Y:S02]  /*28fb0*/  IMAD.MOV.U32 R13, RZ, RZ, R25 ;  /* 0x000000ffff0d7224 */ /* 0x000fe400078e0019 */
[----:B------:R-:W-:Y:S02]  /*28fc0*/  IMAD.MOV.U32 R12, RZ, RZ, 0x4 ;  /* 0x00000004ff0c7424 */ /* 0x000fe400078e00ff */
[----:B------:R-:W-:-:S07]  /*28fd0*/  IMAD.MOV.U32 R2, RZ, RZ, R14 ;  /* 0x000000ffff027224 */ /* 0x000fce00078e000e */
[----:B------:R-:W-:Y:S05]  /*28fe0*/  WARPSYNC.COLLECTIVE R15, `(.L_x_3148) ;  /* 0x000000000f087348 */ /* 0x000fea0003c00000 */
[----:B------:R0:W1:Y:S02]  /*28ff0*/  SHFL.IDX P6, R14, R13, R12, R11 ;  /* 0x0000000c0d0e7389 */ /* 0x00006400000c000b */
[----:B01----:R-:W-:Y:S01]  /*29000*/  ENDCOLLECTIVE ;  /* 0x000000000000791b */ /* 0x003fe20003800000 */
.L_x_3148:
        /* <DEDUP_REMOVED lines=14> */
.L_x_3149:
[----:B------:R-:W-:Y:S02]  /*290f0*/  IMAD.MOV.U32 R13, RZ, RZ, R25 ;  /* 0x000000ffff0d7224 */ /* 0x000fe400078e0019 */
[----:B------:R-:W-:Y:S02]  /*29100*/  IMAD.MOV.U32 R12, RZ, RZ, 0x5 ;  /* 0x00000005ff0c7424 */ /* 0x000fe400078e00ff */
[----:B------:R-:W-:-:S07]  /*29110*/  IMAD.MOV.U32 R2, RZ, RZ, R14 ;  /* 0x000000ffff027224 */ /* 0x000fce00078e000e */
[----:B------:R-:W-:Y:S05]  /*29120*/  WARPSYNC.COLLECTIVE R15, `(.L_x_3150) ;  /* 0x000000000f087348 */ /* 0x000fea0003c00000 */
[----:B------:R0:W1:Y:S02]  /*29130*/  SHFL.IDX P6, R14, R13, R12, R11 ;  /* 0x0000000c0d0e7389 */ /* 0x00006400000c000b */
[----:B01----:R-:W-:Y:S01]  /*29140*/  ENDCOLLECTIVE ;  /* 0x000000000000791b */ /* 0x003fe20003800000 */
.L_x_3150:
        /* <DEDUP_REMOVED lines=13> */
.L_x_3151:
[----:B------:R-:W-:Y:S01]  /*29220*/  @!PT LDS RZ, [RZ] ;  /* 0x00000000fffff984 */ /* 0x000fe20000000800 */
[----:B------:R-:W-:Y:S01]  /*29230*/  @!PT LDS RZ, [RZ] ;  /* 0x00000000fffff984 */ /* 0x000fe20000000800 */
[----:B------:R-:W-:Y:S01]  /*29240*/  @!PT LDS RZ, [RZ] ;  /* 0x00000000fffff984 */ /* 0x000fe20000000800 */
[----:B------:R0:W-:Y:S02]  /*29250*/  LDGSTS.E.BYPASS.LTC128B.128 [R4+0x5400], desc[UR60][R2.64+0x80], !P2 ;  /* 0x0540008002047fae */ /* 0x0001e4000d101d7c */
[----:B0-----:R-:W-:Y:S01]  /*29260*/  IMAD.MOV.U32 R2, RZ, RZ, R14 ;  /* 0x000000ffff027224 */ /* 0x001fe200078e000e */
[----:B------:R-:W-:Y:S06]  /*29270*/  BRA `(.L_x_3152) ;  /* 0xffffffa800087947 */ /* 0x000fec000383ffff */
.L_x_2994:
[----:B0-----:R0:W1:Y:S02]  /*29280*/  SYNCS.PHASECHK.TRANS64.TRYWAIT P0, [R0+URZ+0x2a860], R3 ;  /* 0x02a86003000075a7 */ /* 0x001064000800017f */
[----:B-1----:R-:W-:Y:S05]  /*29290*/  @!P0 NANOSLEEP.SYNCS 0x989680 ;  /* 0x009896800000895d */ /* 0x002fea0003900000 */
[----:B------:R-:W1:Y:S02]  /*292a0*/  @!P0 SYNCS.PHASECHK.TRANS64 P0, [R0+URZ+0x2a860], R3 ;  /* 0x02a86003000085a7 */ /* 0x000e64000800007f */
[----:B-1----:R-:W-:Y:S05]  /*292b0*/  @!P0 BRA `(.L_x_2994) ;  /* 0xfffffffc00f08947 */ /* 0x002fea000383ffff */
[----:B------:R-:W-:Y:S05]  /*292c0*/  BRA `(.L_x_3153) ;  /* 0xffffffac001c7947 */ /* 0x000fea000383ffff */
.L_x_2995:
        /* <DEDUP_REMOVED lines=8> */
.L_x_3155:
[----:B------:R-:W-:Y:S05]  /*29350*/  BSYNC B0 ;  /* 0x0000000000007941 */ /* 0x000fea0003800000 */
.L_x_3154:
        /* <DEDUP_REMOVED lines=12> */
.L_x_3156:
[C---:B------:R-:W-:Y:S02]  /*29420*/  ISETP.LT.OR P4, PT, R6.reuse, 0x1, !P0 ;  /* 0x000000010600780c */ /* 0x040fe40004781670 */
[----:B------:R-:W-:Y:S02]  /*29430*/  ISETP.LT.OR P3, PT, R6, 0x1, P1 ;  /* 0x000000010600780c */ /* 0x000fe40000f61670 */
[----:B------:R-:W-:Y:S01]  /*29440*/  LEA R4, R4, R22, 0x1 ;  /* 0x0000001604047211 */ /* 0x000fe200078e08ff */
[----:B------:R-:W-:Y:S02]  /*29450*/  IMAD.MOV.U32 R13, RZ, RZ, R25 ;  /* 0x000000ffff0d7224 */ /* 0x000fe400078e0019 */
        /* <DEDUP_REMOVED lines=8> */
.L_x_3157:
        /* <DEDUP_REMOVED lines=13> */
.L_x_3158:
[----:B------:R-:W-:Y:S01]  /*295b0*/  MOV R13, R25 ;  /* 0x00000019000d7202 */ /* 0x000fe20000000f00 */
[----:B------:R-:W-:Y:S01]  /*295c0*/  IMAD.MOV.U32 R12, RZ, RZ, 0x2 ;  /* 0x00000002ff0c7424 */ /* 0x000fe200078e00ff */
[----:B------:R-:W-:-:S13]  /*295d0*/  IADD3 R2, P2, R14, R5, RZ ;  /* 0x000000050e027210 */ /* 0x000fda0007f5e0ff */
[----:B------:R-:W-:Y:S05]  /*295e0*/  WARPSYNC.COLLECTIVE R15, `(.L_x_3159) ;  /* 0x000000000f087348 */ /* 0x000fea0003c00000 */
[----:B------:R0:W1:Y:S02]  /*295f0*/  SHFL.IDX P6, R14, R13, R12, R11 ;  /* 0x0000000c0d0e7389 */ /* 0x00006400000c000b */
[----:B01----:R-:W-:Y:S01]  /*29600*/  ENDCOLLECTIVE ;  /* 0x000000000000791b */ /* 0x003fe20003800000 */
.L_x_3159:
        /* <DEDUP_REMOVED lines=13> */
.L_x_3160:
[----:B------:R-:W-:Y:S01]  /*296e0*/  MOV R13, R25 ;  /* 0x00000019000d7202 */ /* 0x000fe20000000f00 */
[----:B------:R-:W-:Y:S02]  /*296f0*/  IMAD.MOV.U32 R12, RZ, RZ, 0x3 ;  /* 0x00000003ff0c7424 */ /* 0x000fe400078e00ff */
[----:B------:R-:W-:-:S07]  /*29700*/  IMAD.MOV.U32 R10, RZ, RZ, R14 ;  /* 0x000000ffff0a7224 */ /* 0x000fce00078e000e */
[----:B------:R-:W-:Y:S05]  /*29710*/  WARPSYNC.COLLECTIVE R15, `(.L_x_3161) ;  /* 0x000000000f087348 */ /* 0x000fea0003c00000 */
[----:B------:R0:W1:Y:S02]  /*29720*/  SHFL.IDX P6, R14, R13, R12, R11 ;  /* 0x0000000c0d0e7389 */ /* 0x00006400000c000b */
[----:B01----:R-:W-:Y:S01]  /*29730*/  ENDCOLLECTIVE ;  /* 0x000000000000791b */ /* 0x003fe20003800000 */
.L_x_3161:
[----:B------:R-:W-:-:S05]  /*29740*/  IADD3 R2, P2, R10, R5, RZ ;  /* 0x000000050a027210 */ /* 0x000fca0007f5e0ff */
[----:B------:R-:W-:-:S05]  /*29750*/  IMAD.X R3, RZ, RZ, R7, P2 ;  /* 0x000000ffff037224 */ /* 0x000fca00010e0607 */
[----:B------:R-:W-:Y:S01]  /*29760*/  @!PT LDS RZ, [RZ] ;  /* 0x00000000fffff984 */ /* 0x000fe20000000800 */
[----:B------:R-:W-:Y:S01]  /*29770*/  @!PT LDS RZ, [RZ] ;  /* 0x00000000fffff984 */ /* 0x000fe20000000800 */
[----:B------:R-:W-:Y:S01]  /*29780*/  @!PT LDS RZ, [RZ] ;  /* 0x00000000fffff984 */ /* 0x000fe20000000800 */
[----:B------:R0:W-:Y:S01]  /*29790*/  LDGSTS.E.BYPASS.LTC128B.128 [R4+0x1400], desc[UR60][R2.64], !P3 ;  /* 0x0140000002047fae */ /* 0x0001e2000d901d7c */
[----:B------:R-:W-:Y:S02]  /*297a0*/  MOV R13, R24 ;  /* 0x00000018000d7202 */ /* 0x000fe40000000f00 */
[C---:B------:R-:W-:Y:S01]  /*297b0*/  ISETP.LT.OR P3, PT, R6.reuse, 0x31, P1 ;  /* 0x000000310600780c */ /* 0x040fe20000f61670 */
[----:B------:R0:W-:Y:S01]  /*297c0*/  LDGSTS.E.BYPASS.LTC128B.128 [R4+0x4400], desc[UR60][R2.64+0x80], !P4 ;  /* 0x0440008002047fae */ /* 0x0001e2000e101d7c */
[----:B------:R-:W-:Y:S01]  /*297d0*/  ISETP.LT.OR P4, PT, R6, 0x31, !P0 ;  /* 0x000000310600780c */ /* 0x000fe20004781670 */
[----:B------:R-:W-:-:S12]  /*297e0*/  IMAD.MOV.U32 R8, RZ, RZ, R14 ;  /* 0x000000ffff087224 */ /* 0x000fd800078e000e */
[----:B0-----:R-:W-:Y:S05]  /*297f0*/  WARPSYNC.COLLECTIVE R15, `(.L_x_3162) ;  /* 0x000000000f087348 */ /* 0x001fea0003c00000 */
[----:B------:R1:W2:Y:S02]  /*29800*/  SHFL.IDX P6, R14, R13, R12, R11 ;  /* 0x0000000c0d0e7389 */ /* 0x0002a400000c000b */
[----:B012---:R-:W-:Y:S01]  /*29810*/  ENDCOLLECTIVE ;  /* 0x000000000000791b */ /* 0x007fe20003800000 */
.L_x_3162:
[----:B------:R-:W-:Y:S01]  /*29820*/  IMAD.MOV.U32 R13, RZ, RZ, R25 ;  /* 0x000000ffff0d7224 */ /* 0x000fe200078e0019 */
[----:B------:R-:W-:Y:S02]  /*29830*/  MOV R12, 0x4 ;  /* 0x00000004000c7802 */ /* 0x000fe40000000f00 */
[----:B------:R-:W-:-:S13]  /*29840*/  IADD3 R2, P2, R14, R5, RZ ;  /* 0x000000050e027210 */ /* 0x000fda0007f5e0ff */
[----:B------:R-:W-:Y:S05]  /*29850*/  WARPSYNC.COLLECTIVE R15, `(.L_x_3163) ;  /* 0x000000000f087348 */ /* 0x000fea0003c00000 */
[----:B------:R0:W1:Y:S02]  /*29860*/  SHFL.IDX P6, R14, R13, R12, R11 ;  /* 0x0000000c0d0e7389 */ /* 0x00006400000c000b */
[----:B01----:R-:W-:Y:S01]  /*29870*/  ENDCOLLECTIVE ;  /* 0x000000000000791b */ /* 0x003fe20003800000 */
.L_x_3163:
        /* <DEDUP_REMOVED lines=13> */
.L_x_3164:
[----:B------:R-:W-:Y:S01]  /*29950*/  IMAD.MOV.U32 R13, RZ, RZ, R25 ;  /* 0x000000ffff0d7224 */ /* 0x000fe200078e0019 */
[----:B------:R-:W-:Y:S02]  /*29960*/  MOV R12, 0x5 ;  /* 0x00000005000c7802 */ /* 0x000fe40000000f00 */
[----:B------:R-:W-:-:S07]  /*29970*/  MOV R10, R14 ;  /* 0x0000000e000a7202 */ /* 0x000fce0000000f00 */
[----:B------:R-:W-:Y:S05]  /*29980*/  WARPSYNC.COLLECTIVE R15, `(.L_x_3165) ;  /* 0x000000000f087348 */ /* 0x000fea0003c00000 */
[----:B------:R0:W1:Y:S02]  /*29990*/  SHFL.IDX P6, R14, R13, R12, R11 ;  /* 0x0000000c0d0e7389 */ /* 0x00006400000c000b */
[----:B01----:R-:W-:Y:S01]  /*299a0*/  ENDCOLLECTIVE ;  /* 0x000000000000791b */ /* 0x003fe20003800000 */
.L_x_3165:
        /* <DEDUP_REMOVED lines=12> */
.L_x_3166:
[----:B------:R-:W-:Y:S05]  /*29a70*/  BRA `(.L_x_3167) ;  /* 0xffffffa800187947 */ /* 0x000fea000383ffff */
.L_x_3000:
        /* <DEDUP_REMOVED lines=8> */
.L_x_3169:
[----:B------:R-:W-:Y:S05]  /*29b00*/  BSYNC B0 ;  /* 0x0000000000007941 */ /* 0x000fea0003800000 */
.L_x_3168:
        /* <DEDUP_REMOVED lines=9> */
.L_x_3170:
[----:B------:R-:W-:Y:S02]  /*29ba0*/  ULDC UR4, c[0x0][0xc3c] ;  /* 0x00030f0000047ab9 */ /* 0x000fe40000000800 */
[----:B------:R-:W-:-:S13]  /*29bb0*/  ISETP.GE.OR P1, PT, R9, UR4, !P0 ;  /* 0x0000000409007c0c */ /* 0x000fda000c726670 */
[----:B------:R-:W0:Y:S08]  /*29bc0*/  @!P1 LDC.64 R2, c[0x0][0xc80] ;  /* 0x00032000ff029b82 */ /* 0x000e300000000a00 */
[----:B------:R-:W1:Y:S01]  /*29bd0*/  @!P1 LDC.64 R4, c[0x0][0xc78] ;  /* 0x00031e00ff049b82 */ /* 0x000e620000000a00 */
[----:B------:R-:W-:Y:S01]  /*29be0*/  IMAD.MOV.U32 R17, RZ, RZ, RZ ;  /* 0x000000ffff117224 */ /* 0x000fe200078e00ff */
[----:B------:R-:W-:-:S02]  /*29bf0*/  MOV R11, RZ ;  /* 0x000000ff000b7202 */ /* 0x000fc40000000f00 */
[----:B------:R-:W-:Y:S01]  /*29c00*/  MOV R7, R14 ;  /* 0x0000000e00077202 */ /* 0x000fe20000000f00 */
        /* <DEDUP_REMOVED lines=9> */
[----:B--2---:R-:W-:Y:S01]  /*29ca0*/  @!P1 MOV R17, R6 ;  /* 0x0000000600119202 */ /* 0x004fe20000000f00 */
[----:B------:R-:W-:-:S02]  /*29cb0*/  IMAD.MOV.U32 R6, RZ, RZ, RZ ;  /* 0x000000ffff067224 */ /* 0x000fc400078e00ff */
[----:B---3--:R-:W-:Y:S01]  /*29cc0*/  @!P1 IMAD.MOV.U32 R4, RZ, RZ, R5 ;  /* 0x000000ffff049224 */ /* 0x008fe200078e0005 */
[----:B------:R-:W-:-:S03]  /*29cd0*/  ISETP.NE.AND P1, PT, R8, RZ, PT ;  /* 0x000000ff0800720c */ /* 0x000fc60003f25270 */
[----:B------:R-:W-:-:S10]  /*29ce0*/  IMAD R13, R4, R17, RZ ;  /* 0x00000011040d7224 */ /* 0x000fd400078e02ff */
[----:B------:R-:W-:Y:S05]  /*29cf0*/  WARPSYNC.COLLECTIVE R15, `(.L_x_3171) ;  /* 0x000000000f087348 */ /* 0x000fea0003c00000 */
[----:B------:R0:W1:Y:S02]  /*29d00*/  SHFL.UP P6, R14, R13, R12, R11 ;  /* 0x0400000c0d0e7389 */ /* 0x00006400000c000b */
[----:B01----:R-:W-:Y:S01]  /*29d10*/  ENDCOLLECTIVE ;  /* 0x000000000000791b */ /* 0x003fe20003800000 */
.L_x_3171:
[----:B------:R-:W-:Y:S02]  /*29d20*/  MOV R12, 0x2 ;  /* 0x00000002000c7802 */ /* 0x000fe40000000f00 */
[----:B------:R-:W-:-:S05]  /*29d30*/  SEL R14, R14, RZ, P1 ;  /* 0x000000ff0e0e7207 */ /* 0x000fca0000800000 */
[----:B------:R-:W-:-:S04]  /*29d40*/  IMAD.IADD R5, R13, 0x1, R14 ;  /* 0x000000010d057824 */ /* 0x000fc800078e020e */
[----:B------:R-:W-:-:S07]  /*29d50*/  IMAD.MOV.U32 R13, RZ, RZ, R5 ;  /* 0x000000ffff0d7224 */ /* 0x000fce00078e0005 */
[----:B------:R-:W-:Y:S05]  /*29d60*/  WARPSYNC.COLLECTIVE R15, `(.L_x_3172) ;  /* 0x000000000f087348 */ /* 0x000fea0003c00000 */
[----:B------:R0:W1:Y:S02]  /*29d70*/  SHFL.UP P6, R14, R13, R12, R11 ;  /* 0x0400000c0d0e7389 */ /* 0x00006400000c000b */
[----:B01----:R-:W-:Y:S01]  /*29d80*/  ENDCOLLECTIVE ;  /* 0x000000000000791b */ /* 0x003fe20003800000 */
.L_x_3172:
[----:B------:R-:W-:Y:S02]  /*29d90*/  MOV R12, 0x4 ;  /* 0x00000004000c7802 */ /* 0x000fe40000000f00 */
[----:B------:R-:W-:-:S05]  /*29da0*/  SEL R2, R14, RZ, P2 ;  /* 0x000000ff0e027207 */ /* 0x000fca0001000000 */
[----:B------:R-:W-:-:S04]  /*29db0*/  IMAD.IADD R2, R5, 0x1, R2 ;  /* 0x0000000105027824 */ /* 0x000fc800078e0202 */
[----:B------:R-:W-:-:S07]  /*29dc0*/  IMAD.MOV.U32 R13, RZ, RZ, R2 ;  /* 0x000000ffff0d7224 */ /* 0x000fce00078e0002 */
[----:B------:R-:W-:Y:S05]  /*29dd0*/  WARPSYNC.COLLECTIVE R15, `(.L_x_3173) ;  /* 0x000000000f087348 */ /* 0x000fea0003c00000 */
[----:B------:R0:W1:Y:S02]  /*29de0*/  SHFL.UP P6, R14, R13, R12, R11 ;  /* 0x0400000c0d0e7389 */ /* 0x00006400000c000b */
[----:B01----:R-:W-:Y:S01]  /*29df0*/  ENDCOLLECTIVE ;  /* 0x000000000000791b */ /* 0x003fe20003800000 */
.L_x_3173:
[----:B------:R-:W-:Y:S02]  /*29e00*/  MOV R12, 0x8 ;  /* 0x00000008000c7802 */ /* 0x000fe40000000f00 */
[----:B------:R-:W-:-:S05]  /*29e10*/  SEL R3, R14, RZ, P3 ;  /* 0x000000ff0e037207 */ /* 0x000fca0001800000 */
[----:B------:R-:W-:-:S04]  /*29e20*/  IMAD.IADD R3, R2, 0x1, R3 ;  /* 0x0000000102037824 */ /* 0x000fc800078e0203 */
[----:B------:R-:W-:-:S07]  /*29e30*/  IMAD.MOV.U32 R13, RZ, RZ, R3 ;  /* 0x000000ffff0d7224 */ /* 0x000fce00078e0003 */
[----:B------:R-:W-:Y:S05]  /*29e40*/  WARPSYNC.COLLECTIVE R15, `(.L_x_3174) ;  /* 0x000000000f087348 */ /* 0x000fea0003c00000 */
[----:B------:R0:W1:Y:S02]  /*29e50*/  SHFL.UP P6, R14, R13, R12, R11 ;  /* 0x0400000c0d0e7389 */ /* 0x00006400000c000b */
[----:B01----:R-:W-:Y:S01]  /*29e60*/  ENDCOLLECTIVE ;  /* 0x000000000000791b */ /* 0x003fe20003800000 */
.L_x_3174:
[----:B------:R-:W-:Y:S02]  /*29e70*/  MOV R12, 0x10 ;  /* 0x00000010000c7802 */ /* 0x000fe40000000f00 */
[----:B------:R-:W-:-:S05]  /*29e80*/  SEL R14, R14, RZ, P4 ;  /* 0x000000ff0e0e7207 */ /* 0x000fca0002000000 */
[----:B------:R-:W-:-:S04]  /*29e90*/  IMAD.IADD R5, R3, 0x1, R14 ;  /* 0x0000000103057824 */ /* 0x000fc800078e020e */
[----:B------:R-:W-:-:S07]  /*29ea0*/  IMAD.MOV.U32 R13, RZ, RZ, R5 ;  /* 0x000000ffff0d7224 */ /* 0x000fce00078e0005 */
[----:B------:R-:W-:Y:S05]  /*29eb0*/  WARPSYNC.COLLECTIVE R15, `(.L_x_3175) ;  /* 0x000000000f087348 */ /* 0x000fea0003c00000 */
[----:B------:R0:W1:Y:S02]  /*29ec0*/  SHFL.UP P6, R14, R13, R12, R11 ;  /* 0x0400000c0d0e7389 */ /* 0x00006400000c000b */
[----:B01----:R-:W-:Y:S01]  /*29ed0*/  ENDCOLLECTIVE ;  /* 0x000000000000791b */ /* 0x003fe20003800000 */
.L_x_3175:
        /* <DEDUP_REMOVED lines=8> */
.L_x_3176:
[----:B------:R-:W-:Y:S05]  /*29f60*/  BRA `(.L_x_3177) ;  /* 0xffffffa800247947 */ /* 0x000fea000383ffff */
.L_x_3003:
[----:B------:R-:W-:Y:S01]  /*29f70*/  BSSY B0, `(.L_x_3178) ;  /* 0x0000007000007945 */ /* 0x000fe20003800000 */
[----:B------:R-:W-:Y:S01]  /*29f80*/  MOV R12, 0x1 ;  /* 0x00000001000c7802 */ /* 0x000fe20000000f00 */
[----:B------:R-:W-:Y:S02]  /*29f90*/  IMAD.MOV.U32 R11, RZ, RZ, RZ ;  /* 0x000000ffff0b7224 */ /* 0x000fe400078e00ff */
[----:B------:R-:W-:-:S07]  /*29fa0*/  IMAD.MOV.U32 R15, RZ, RZ, -0x1 ;  /* 0xffffffffff0f7424 */ /* 0x000fce00078e00ff */
[----:B------:R-:W-:Y:S05]  /*29fb0*/  WARPSYNC.COLLECTIVE R15, `(.L_x_3179) ;  /* 0x000000000f087348 */ /* 0x000fea0003c00000 */
[----:B------:R0:W1:Y:S02]  /*29fc0*/  SHFL.UP P6, R14, R13, R12, R11 ;  /* 0x0400000c0d0e7389 */ /* 0x00006400000c000b */
[----:B01----:R-:W-:Y:S01]  /*29fd0*/  ENDCOLLECTIVE ;  /* 0x000000000000791b */ /* 0x003fe20003800000 */
.L_x_3179:
[----:B------:R-:W-:Y:S05]  /*29fe0*/  BSYNC B0 ;  /* 0x0000000000007941 */ /* 0x000fea0003800000 */
.L_x_3178:
[----:B------:R-:W-:Y:S01]  /*29ff0*/  SEL R14, R14, RZ, P1 ;  /* 0x000000ff0e0e7207 */ /* 0x000fe20000800000 */
[----:B------:R-:W-:Y:S01]  /*2a000*/  IMAD.MOV.U32 R12, RZ, RZ, 0x2 ;  /* 0x00000002ff0c7424 */ /* 0x000fe200078e00ff */
[----:B------:R-:W-:Y:S01]  /*2a010*/  MOV R15, 0xffffffff ;  /* 0xffffffff000f7802 */ /* 0x000fe20000000f00 */
[----:B------:R-:W-:Y:S01]  /*2a020*/  IMAD.MOV.U32 R11, RZ, RZ, RZ ;  /* 0x000000ffff0b7224 */ /* 0x000fe200078e00ff */
[----:B------:R-:W-:-:S07]  /*2a030*/  IADD3 R13, R13, R14, RZ ;  /* 0x0000000e0d0d7210 */ /* 0x000fce0007ffe0ff */
[----:B------:R-:W-:Y:S05]  /*2a040*/  WARPSYNC.COLLECTIVE R15, `(.L_x_3180) ;  /* 0x000000000f087348 */ /* 0x000fea0003c00000 */
[----:B------:R0:W1:Y:S02]  /*2a050*/  SHFL.UP P6, R14, R13, R12, R11 ;  /* 0x0400000c0d0e7389 */ /* 0x00006400000c000b */
[----:B01----:R-:W-:Y:S01]  /*2a060*/  ENDCOLLECTIVE ;  /* 0x000000000000791b */ /* 0x003fe20003800000 */
.L_x_3180:
[----:B------:R-:W-:Y:S02]  /*2a070*/  MOV R12, 0x4 ;  /* 0x00000004000c7802 */ /* 0x000fe40000000f00 */
[----:B------:R-:W-:-:S05]  /*2a080*/  SEL R2, R14, RZ, P2 ;  /* 0x000000ff0e027207 */ /* 0x000fca0001000000 */
[----:B------:R-:W-:-:S04]  /*2a090*/  IMAD.IADD R2, R13, 0x1, R2 ;  /* 0x000000010d027824 */ /* 0x000fc800078e0202 */
[----:B------:R-:W-:-:S07]  /*2a0a0*/  IMAD.MOV.U32 R13, RZ, RZ, R2 ;  /* 0x000000ffff0d7224 */ /* 0x000fce00078e0002 */
[----:B------:R-:W-:Y:S05]  /*2a0b0*/  WARPSYNC.COLLECTIVE R15, `(.L_x_3181) ;  /* 0x000000000f087348 */ /* 0x000fea0003c00000 */
[----:B------:R0:W1:Y:S02]  /*2a0c0*/  SHFL.UP P6, R14, R13, R12, R11 ;  /* 0x0400000c0d0e7389 */ /* 0x00006400000c000b */
[----:B01----:R-:W-:Y:S01]  /*2a0d0*/  ENDCOLLECTIVE ;  /* 0x000000000000791b */ /* 0x003fe20003800000 */
.L_x_3181:
[----:B------:R-:W-:Y:S02]  /*2a0e0*/  MOV R12, 0x8 ;  /* 0x00000008000c7802 */ /* 0x000fe40000000f00 */
[----:B------:R-:W-:-:S05]  /*2a0f0*/  SEL R3, R14, RZ, P3 ;  /* 0x000000ff0e037207 */ /* 0x000fca0001800000 */
[----:B------:R-:W-:-:S04]  /*2a100*/  IMAD.IADD R3, R2, 0x1, R3 ;  /* 0x0000000102037824 */ /* 0x000fc800078e0203 */
[----:B------:R-:W-:-:S07]  /*2a110*/  IMAD.MOV.U32 R13, RZ, RZ, R3 ;  /* 0x000000ffff0d7224 */ /* 0x000fce00078e0003 */
[----:B------:R-:W-:Y:S05]  /*2a120*/  WARPSYNC.COLLECTIVE R15, `(.L_x_3182) ;  /* 0x000000000f087348 */ /* 0x000fea0003c00000 */
[----:B------:R0:W1:Y:S02]  /*2a130*/  SHFL.UP P6, R14, R13, R12, R11 ;  /* 0x0400000c0d0e7389 */ /* 0x00006400000c000b */
[----:B01----:R-:W-:Y:S01]  /*2a140*/  ENDCOLLECTIVE ;  /* 0x000000000000791b */ /* 0x003fe20003800000 */
.L_x_3182:
[----:B------:R-:W-:Y:S02]  /*2a150*/  MOV R12, 0x10 ;  /* 0x00000010000c7802 */ /* 0x000fe40000000f00 */
[----:B------:R-:W-:-:S05]  /*2a160*/  SEL R14, R14, RZ, P4 ;  /* 0x000000ff0e0e7207 */ /* 0x000fca0002000000 */
[----:B------:R-:W-:-:S04]  /*2a170*/  IMAD.IADD R5, R3, 0x1, R14 ;  /* 0x0000000103057824 */ /* 0x000fc800078e020e */
[----:B------:R-:W-:-:S07]  /*2a180*/  IMAD.MOV.U32 R13, RZ, RZ, R5 ;  /* 0x000000ffff0d7224 */ /* 0x000fce00078e0005 */
[----:B------:R-:W-:Y:S05]  /*2a190*/  WARPSYNC.COLLECTIVE R15, `(.L_x_3183) ;  /* 0x000000000f087348 */ /* 0x000fea0003c00000 */
[----:B------:R0:W1:Y:S02]  /*2a1a0*/  SHFL.UP P6, R14, R13, R12, R11 ;  /* 0x0400000c0d0e7389 */ /* 0x00006400000c000b */
[----:B01----:R-:W-:Y:S01]  /*2a1b0*/  ENDCOLLECTIVE ;  /* 0x000000000000791b */ /* 0x003fe20003800000 */
.L_x_3183:
        /* <DEDUP_REMOVED lines=8> */
.L_x_3184:
[----:B------:R-:W-:Y:S05]  /*2a240*/  BRA `(.L_x_3185) ;  /* 0xffffffa800107947 */ /* 0x000fea000383ffff */
.L_x_3005:
[----:B------:R-:W-:Y:S01]  /*2a250*/  BSSY B0, `(.L_x_3186) ;  /* 0x0000006000007945 */ /* 0x000fe20003800000 */
[----:B------:R-:W-:Y:S01]  /*2a260*/  PLOP3.LUT P6, PT, P6, PT, PT, 0x8, 0x0 ;  /* 0x000000000000781c */ /* 0x000fe200037ce170 */
[----:B------:R-:W-:-:S12]  /*2a270*/  IMAD.MOV.U32 R15, RZ, RZ, -0x1 ;  /* 0xffffffffff0f7424 */ /* 0x000fd800078e00ff */
[----:B0-----:R-:W-:Y:S05]  /*2a280*/  WARPSYNC.COLLECTIVE R15, `(.L_x_3187) ;  /* 0x000000000f087348 */ /* 0x001fea0003c00000 */
[----:B------:R-:W-:Y:S01]  /*2a290*/  VOTE.ANY R14, PT, P6 ;  /* 0x00000000000e7806 */ /* 0x000fe200030e0100 */
[----:B0-----:R-:W-:Y:S06]  /*2a2a0*/  ENDCOLLECTIVE ;  /* 0x000000000000791b */ /* 0x001fec0003800000 */
.L_x_3187:
[----:B------:R-:W-:Y:S05]  /*2a2b0*/  BSYNC B0 ;  /* 0x0000000000007941 */ /* 0x000fea0003800000 */
.L_x_3186:
[----:B------:R-:W-:Y:S01]  /*2a2c0*/  MOV R3, R14 ;  /* 0x0000000e00037202 */ /* 0x000fe20000000f00 */
[----:B------:R-:W-:Y:S01]  /*2a2d0*/  IMAD.MOV.U32 R13, RZ, RZ, R17 ;  /* 0x000000ffff0d7224 */ /* 0x000fe200078e0011 */
[----:B------:R-:W-:Y:S01]  /*2a2e0*/  MOV R15, 0xffffffff ;  /* 0xffffffff000f7802 */ /* 0x000fe20000000f00 */
[----:B------:R-:W-:Y:S01]  /*2a2f0*/  IMAD.MOV.U32 R11, RZ, RZ, 0x1f ;  /* 0x0000001fff0b7424 */ /* 0x000fe200078e00ff */
[----:B------:R0:W1:Y:S06]  /*2a300*/  POPC R12, R3 ;  /* 0x00000003000c7309 */ /* 0x00006c0000000000 */
[----:B01----:R-:W-:Y:S05]  /*2a310*/  WARPSYNC.COLLECTIVE R15, `(.L_x_3188) ;  /* 0x000000000f087348 */ /* 0x003fea0003c00000 */
[----:B-1----:R1:W2:Y:S02]  /*2a320*/  SHFL.IDX P6, R14, R13, R12, R11 ;  /* 0x0000000c0d0e7389 */ /* 0x0022a400000c000b */
[----:B012---:R-:W-:Y:S01]  /*2a330*/  ENDCOLLECTIVE ;  /* 0x000000000000791b */ /* 0x007fe20003800000 */
.L_x_3188:
[----:B------:R-:W-:Y:S02]  /*2a340*/  IMAD.IADD R19, R12, 0x1, R19 ;  /* 0x000000010c137824 */ /* 0x000fe400078e0213 */
[----:B------:R-:W-:Y:S02]  /*2a350*/  IMAD.MOV.U32 R13, RZ, RZ, R4 ;  /* 0x000000ffff0d7224 */ /* 0x000fe400078e0004 */
[----:B------:R-:W-:-:S07]  /*2a360*/  IMAD.MOV.U32 R17, RZ, RZ, R14 ;  /* 0x000000ffff117224 */ /* 0x000fce00078e000e */
[----:B------:R-:W-:Y:S05]  /*2a370*/  WARPSYNC.COLLECTIVE R15, `(.L_x_3189) ;  /* 0x000000000f087348 */ /* 0x000fea0003c00000 */
[----:B------:R0:W1:Y:S02]  /*2a380*/  SHFL.IDX P6, R14, R13, R12, R11 ;  /* 0x0000000c0d0e7389 */ /* 0x00006400000c000b */
[----:B01----:R-:W-:Y:S01]  /*2a390*/  ENDCOLLECTIVE ;  /* 0x000000000000791b */ /* 0x003fe20003800000 */
.L_x_3189:
[----:B------:R-:W-:Y:S01]  /*2a3a0*/  MOV R4, R14 ;  /* 0x0000000e00047202 */ /* 0x000fe20000000f00 */
[----:B------:R-:W-:Y:S06]  /*2a3b0*/  BRA `(.L_x_3190) ;  /* 0xffffffa400f47947 */ /* 0x000fec000383ffff */
.L_x_3007:
[----:B------:R-:W-:Y:S01]  /*2a3c0*/  BSSY B0, `(.L_x_3191) ;  /* 0x0000007000007945 */ /* 0x000fe20003800000 */
[----:B------:R-:W-:Y:S01]  /*2a3d0*/  IMAD.MOV.U32 R13, RZ, RZ, R2 ;  /* 0x000000ffff0d7224 */ /* 0x000fe200078e0002 */
[----:B------:R-:W-:Y:S01]  /*2a3e0*/  MOV R11, 0x1f ;  /* 0x0000001f000b7802 */ /* 0x000fe20000000f00 */
[----:B------:R-:W-:-:S07]  /*2a3f0*/  IMAD.MOV.U32 R15, RZ, RZ, -0x1 ;  /* 0xffffffffff0f7424 */ /* 0x000fce00078e00ff */
[----:B0-23--:R-:W-:Y:S05]  /*2a400*/  WARPSYNC.COLLECTIVE R15, `(.L_x_3192) ;  /* 0x000000000f087348 */ /* 0x00dfea0003c00000 */
[----:B------:R1:W4:Y:S02]  /*2a410*/  SHFL.IDX P6, R14, R13, R12, R11 ;  /* 0x0000000c0d0e7389 */ /* 0x00032400000c000b */
[----:B01234-:R-:W-:Y:S01]  /*2a420*/  ENDCOLLECTIVE ;  /* 0x000000000000791b */ /* 0x01ffe20003800000 */
.L_x_3192:
[----:B------:R-:W-:Y:S05]  /*2a430*/  BSYNC B0 ;  /* 0x0000000000007941 */ /* 0x000fea0003800000 */
.L_x_3191:
[----:B------:R-:W-:Y:S01]  /*2a440*/  IMAD.MOV.U32 R6, RZ, RZ, R14 ;  /* 0x000000ffff067224 */ /* 0x000fe200078e000e */
[----:B------:R-:W-:Y:S06]  /*2a450*/  BRA `(.L_x_3006) ;  /* 0xffffffa400e47947 */ /* 0x000fec000383ffff */
.L_x_3013:
[----:B-1----:R1:W3:Y:S02]  /*2a460*/  SYNCS.PHASECHK.TRANS64.TRYWAIT P0, [R5+URZ+0x2a820], R0 ;  /* 0x02a82000050075a7 */ /* 0x0022e4000800017f */
[----:B---3--:R-:W-:Y:S05]  /*2a470*/  @!P0 NANOSLEEP.SYNCS 0x989680 ;  /* 0x009896800000895d */ /* 0x008fea0003900000 */
[----:B------:R-:W3:Y:S02]  /*2a480*/  @!P0 SYNCS.PHASECHK.TRANS64 P0, [R5+URZ+0x2a820], R0 ;  /* 0x02a82000050085a7 */ /* 0x000ee4000800007f */
[----:B---3--:R-:W-:Y:S05]  /*2a490*/  @!P0 BRA `(.L_x_3013) ;  /* 0xfffffffc00f08947 */ /* 0x008fea000383ffff */
[----:B------:R-:W-:Y:S05]  /*2a4a0*/  BRA `(.L_x_3193) ;  /* 0xffffffb0003c7947 */ /* 0x000fea000383ffff */
.L_x_3014:
[----:B------:R-:W3:Y:S01]  /*2a4b0*/  S2R R2, SR_TID.X ;  /* 0x0000000000027919 */ /* 0x000ee20000002100 */
[----:B------:R-:W-:Y:S01]  /*2a4c0*/  BSSY B0, `(.L_x_3194) ;  /* 0x000000a000007945 */ /* 0x000fe20003800000 */
[----:B------:R-:W-:Y:S01]  /*2a4d0*/  IMAD.MOV.U32 R12, RZ, RZ, RZ ;  /* 0x000000ffff0c7224 */ /* 0x000fe200078e00ff */
[----:B------:R-:W-:Y:S01]  /*2a4e0*/  MOV R15, 0xffffffff ;  /* 0xffffffff000f7802 */ /* 0x000fe20000000f00 */
[----:B------:R-:W-:Y:S01]  /*2a4f0*/  IMAD.MOV.U32 R11, RZ, RZ, 0x1f ;  /* 0x0000001fff0b7424 */ /* 0x000fe200078e00ff */
[----:B---3--:R-:W-:-:S04]  /*2a500*/  SHF.R.U32.HI R2, RZ, 0x5, R2 ;  /* 0x00000005ff027819 */ /* 0x008fc80000011602 */
[----:B------:R-:W-:-:S04]  /*2a510*/  LOP3.LUT R2, R2, 0x3, RZ, 0xc0, !PT ;  /* 0x0000000302027812 */ /* 0x000fc800078ec0ff */
[----:B------:R-:W-:-:S07]  /*2a520*/  MOV R13, R2 ;  /* 0x00000002000d7202 */ /* 0x000fce0000000f00 */
[----:B012---:R-:W-:Y:S05]  /*2a530*/  WARPSYNC.COLLECTIVE R15, `(.L_x_3195) ;  /* 0x000000000f087348 */ /* 0x007fea0003c00000 */
[----:B------:R3:W4:Y:S02]  /*2a540*/  SHFL.IDX P6, R14, R13, R12, R11 ;  /* 0x0000000c0d0e7389 */ /* 0x00072400000c000b */
[----:B01234-:R-:W-:Y:S01]  /*2a550*/  ENDCOLLECTIVE ;  /* 0x000000000000791b */ /* 0x01ffe20003800000 */
.L_x_3195:
[----:B------:R-:W-:Y:S05]  /*2a560*/  BSYNC B0 ;  /* 0x0000000000007941 */ /* 0x000fea0003800000 */
.L_x_3194:
[----:B------:R-:W-:Y:S05]  /*2a570*/  BRA `(.L_x_3196) ;  /* 0xffffffb000247947 */ /* 0x000fea000383ffff */
.L_x_3015:
[----:B------:R-:W-:Y:S01]  /*2a580*/  BSSY B0, `(.L_x_3197) ;  /* 0x0000006000007945 */ /* 0x000fe20003800000 */
[----:B------:R-:W-:-:S07]  /*2a590*/  IMAD.MOV.U32 R15, RZ, RZ, -0x1 ;  /* 0xffffffffff0f7424 */ /* 0x000fce00078e00ff */
[----:B012---:R-:W-:Y:S05]  /*2a5a0*/  WARPSYNC.COLLECTIVE R15, `(.L_x_3198) ;  /* 0x000000000f0c7348 */ /* 0x007fea0003c00000 */
[----:B------:R-:W-:Y:S02]  /*2a5b0*/  ELECT P6, UR62, PT ;  /* 0x00000000003e782f */ /* 0x000fe400038c0000 */
[----:B------:R-:W-:Y:S01]  /*2a5c0*/  MOV R14, UR62 ;  /* 0x0000003e000e7c02 */ /* 0x000fe20008000f00 */
[----:B012---:R-:W-:Y:S10]  /*2a5d0*/  ENDCOLLECTIVE ;  /* 0x000000000000791b */ /* 0x007ff40003800000 */
.L_x_3198:
[----:B------:R-:W-:Y:S05]  /*2a5e0*/  BSYNC B0 ;  /* 0x0000000000007941 */ /* 0x000fea0003800000 */
.L_x_3197:
[----:B------:R-:W-:Y:S05]  /*2a5f0*/  BRA `(.L_x_3199) ;  /* 0xffffffb000187947 */ /* 0x000fea000383ffff */
.L_x_3017:
[----:B-1----:R1:W3:Y:S02]  /*2a600*/  SYNCS.PHASECHK.TRANS64.TRYWAIT P1, [R3+URZ+0x2a840], R2 ;  /* 0x02a84002030075a7 */ /* 0x0022e4000802017f */
[----:B---3--:R-:W-:Y:S05]  /*2a610*/  @!P1 NANOSLEEP.SYNCS 0x989680 ;  /* 0x009896800000995d */ /* 0x008fea0003900000 */
[----:B------:R-:W3:Y:S02]  /*2a620*/  @!P1 SYNCS.PHASECHK.TRANS64 P1, [R3+URZ+0x2a840], R2 ;  /* 0x02a84002030095a7 */ /* 0x000ee4000802007f */
[----:B---3--:R-:W-:Y:S05]  /*2a630*/  @!P1 BRA `(.L_x_3017) ;  /* 0xfffffffc00f09947 */ /* 0x008fea000383ffff */
[----:B------:R-:W-:Y:S05]  /*2a640*/  BRA `(.L_x_3200) ;  /* 0xffffffb000407947 */ /* 0x000fea000383ffff */
.L_x_3019:
[----:B---3--:R3:W4:Y:S02]  /*2a650*/  SYNCS.PHASECHK.TRANS64.TRYWAIT P1, [R5+URZ+0x2a840], R0 ;  /* 0x02a84000050075a7 */ /* 0x008724000802017f */
[----:B----4-:R-:W-:Y:S05]  /*2a660*/  @!P1 NANOSLEEP.SYNCS 0x989680 ;  /* 0x009896800000995d */ /* 0x010fea0003900000 */
[----:B------:R-:W4:Y:S02]  /*2a670*/  @!P1 SYNCS.PHASECHK.TRANS64 P1, [R5+URZ+0x2a840], R0 ;  /* 0x02a84000050095a7 */ /* 0x000f24000802007f */
[----:B----4-:R-:W-:Y:S05]  /*2a680*/  @!P1 BRA `(.L_x_3019) ;  /* 0xfffffffc00f09947 */ /* 0x010fea000383ffff */
[----:B------:R-:W-:Y:S05]  /*2a690*/  BRA `(.L_x_3201) ;  /* 0xffffffb0004c7947 */ /* 0x000fea000383ffff */
.L_x_3021:
[----:B----4-:R4:W0:Y:S02]  /*2a6a0*/  SYNCS.PHASECHK.TRANS64.TRYWAIT P1, [R3+URZ+0x2a860], R2 ;  /* 0x02a86002030075a7 */ /* 0x010824000802017f */
[----:B0-----:R-:W-:Y:S05]  /*2a6b0*/  @!P1 NANOSLEEP.SYNCS 0x989680 ;  /* 0x009896800000995d */ /* 0x001fea0003900000 */
[----:B------:R-:W0:Y:S02]  /*2a6c0*/  @!P1 SYNCS.PHASECHK.TRANS64 P1, [R3+URZ+0x2a860], R2 ;  /* 0x02a86002030095a7 */ /* 0x000e24000802007f */
[----:B0-----:R-:W-:Y:S05]  /*2a6d0*/  @!P1 BRA `(.L_x_3021) ;  /* 0xfffffffc00f09947 */ /* 0x001fea000383ffff */
[----:B------:R-:W-:Y:S05]  /*2a6e0*/  BRA `(.L_x_3202) ;  /* 0xffffffb000487947 */ /* 0x000fea000383ffff */
.L_x_3203:
        /* <DEDUP_REMOVED lines=9> */
.L_x_15740:


//--------------------- .text._ZN7cutlass13device_kernelIN5flash11enable_sm90INS1_16FlashAttnFwdSm90INS1_25CollectiveMainloopFwdSm90ILi2EN4cute5tupleIJNS5_1CILi1EEES8_S8_EEENS6_IJNS7_ILi64EEESA_SA_EEELi512ENS_6half_tEfNS_4arch4Sm90ELb0ELb0ELb1ELb0ELb1ELb0ELb0ELb0ELb0ELb1ELb1ELb0EEENS1_21CollectiveEpilogueFwdINS6_IJSA_NS7_ILi512EEESA_EEES9_SC_SE_Li256ELb0ELb1ELb1ELb0EEENS1_19SingleTileSchedulerILb0ELb1ELb1ELi64EEEEEEEEEvNT_6ParamsE --------------------------
	.section	.text._ZN7cutlass13device_kernelIN5flash11enable_sm90INS1_16FlashAttnFwdSm90INS1_25CollectiveMainloopFwdSm90ILi2EN4cute5tupleIJNS5_1CILi1EEES8_S8_EEENS6_IJNS7_ILi64EEESA_SA_EEELi512ENS_6half_tEfNS_4arch4Sm90ELb0ELb0ELb1ELb0ELb1ELb0ELb0ELb0ELb0ELb1ELb1ELb0EEENS1_21CollectiveEpilogueFwdINS6_IJSA_NS7_ILi512EEESA_EEES9_SC_SE_Li256ELb0ELb1ELb1ELb0EEENS1_19SingleTileSchedulerILb0ELb1ELb1ELi64EEEEEEEEEvNT_6ParamsE,"ax",@progbits
	.align	128
.text._ZN7cutlass13device_kernelIN5flash11enable_sm90INS1_16FlashAttnFwdSm90INS1_25CollectiveMainloopFwdSm90ILi2EN4cute5tupleIJNS5_1CILi1EEES8_S8_EEENS6_IJNS7_ILi64EEESA_SA_EEELi512ENS_6half_tEfNS_4arch4Sm90ELb0ELb0ELb1ELb0ELb1ELb0ELb0ELb0ELb0ELb1ELb1ELb0EEENS1_21CollectiveEpilogueFwdINS6_IJSA_NS7_ILi512EEESA_EEES9_SC_SE_Li256ELb0ELb1ELb1ELb0EEENS1_19SingleTileSchedulerILb0ELb1ELb1ELi64EEEEEEEEEvNT_6ParamsE:
        .type           _ZN7cutlass13device_kernelIN5flash11enable_sm90INS1_16FlashAttnFwdSm90INS1_25CollectiveMainloopFwdSm90ILi2EN4cute5tupleIJNS5_1CILi1EEES8_S8_EEENS6_IJNS7_ILi64EEESA_SA_EEELi512ENS_6half_tEfNS_4arch4Sm90ELb0ELb0ELb1ELb0ELb1ELb0ELb0ELb0ELb0ELb1ELb1ELb0EEENS1_21CollectiveEpilogueFwdINS6_IJSA_NS7_ILi512EEESA_EEES9_SC_SE_Li256ELb0ELb1ELb1ELb0EEENS1_19SingleTileSchedulerILb0ELb1ELb1ELi64EEEEEEEEEvNT_6ParamsE,@function
        .size           _ZN7cutlass13device_kernelIN5flash11enable_sm90INS1_16FlashAttnFwdSm90INS1_25CollectiveMainloopFwdSm90ILi2EN4cute5tupleIJNS5_1CILi1EEES8_S8_EEENS6_IJNS7_ILi64EEESA_SA_EEELi512ENS_6half_tEfNS_4arch4Sm90ELb0ELb0ELb1ELb0ELb1ELb0ELb0ELb0ELb0ELb1ELb1ELb0EEENS1_21CollectiveEpilogueFwdINS6_IJSA_NS7_ILi512EEESA_EEES9_SC_SE_Li256ELb0ELb1ELb1ELb0EEENS1_19SingleTileSchedulerILb0ELb1ELb1ELi64EEEEEEEEEvNT_6ParamsE,(.L_x_15741 - _ZN7cutlass13device_kernelIN5flash11enable_sm90INS1_16FlashAttnFwdSm90INS1_25CollectiveMainloopFwdSm90ILi2EN4cute5tupleIJNS5_1CILi1EEES8_S8_EEENS6_IJNS7_ILi64EEESA_SA_EEELi512ENS_6half_tEfNS_4arch4Sm90ELb0ELb0ELb1ELb0ELb1ELb0ELb0ELb0ELb0ELb1ELb1ELb0EEENS1_21CollectiveEpilogueFwdINS6_IJSA_NS7_ILi512EEESA_EEES9_SC_SE_Li256ELb0ELb1ELb1ELb0EEENS1_19SingleTileSchedulerILb0ELb1ELb1ELi64EEEEEEEEEvNT_6ParamsE)
        .other          _ZN7cutlass13device_kernelIN5flash11enable_sm90INS1_16FlashAttnFwdSm90INS1_25CollectiveMainloopFwdSm90ILi2EN4cute5tupleIJNS5_1CILi1EEES8_S8_EEENS6_IJNS7_ILi64EEESA_SA_EEELi512ENS_6half_tEfNS_4arch4Sm90ELb0ELb0ELb1ELb0ELb1ELb0ELb0ELb0ELb0ELb1ELb1ELb0EEENS1_21CollectiveEpilogueFwdINS6_IJSA_NS7_ILi512EEESA_EEES9_SC_SE_Li256ELb0ELb1ELb1ELb0EEENS1_19SingleTileSchedulerILb0ELb1ELb1ELi64EEEEEEEEEvNT_6ParamsE,@"STO_CUDA_ENTRY STV_DEFAULT"
_ZN7cutlass13device_kernelIN5flash11enable_sm90INS1_16FlashAttnFwdSm90INS1_25CollectiveMainloopFwdSm90ILi2EN4cute5tupleIJNS5_1CILi1EEES8_S8_EEENS6_IJNS7_ILi64EEESA_SA_EEELi512ENS_6half_tEfNS_4arch4Sm90ELb0ELb0ELb1ELb0ELb1ELb0ELb0ELb0ELb0ELb1ELb1ELb0EEENS1_21CollectiveEpilogueFwdINS6_IJSA_NS7_ILi512EEESA_EEES9_SC_SE_Li256ELb0ELb1ELb1ELb0EEENS1_19SingleTileSchedulerILb0ELb1ELb1ELi64EEEEEEEEEvNT_6ParamsE:
        /* <DEDUP_REMOVED lines=35> */
[----:B0-----:R0:W1:Y:S01]  /*0230*/  SYNCS.EXCH.64 URZ, [UR6+0x28c30], UR4 ;  /* 0x028c3004063f75b2 */ /* 0x0010620008000100 */
[----:B------:R0:W2:Y:S01]  /*0240*/  SYNCS.EXCH.64 URZ, [UR6+0x28c40], UR4 ;  /* 0x028c4004063f75b2 */ /* 0x0000a20008000100 */
[----:B------:R0:W0:Y:S01]  /*0250*/  SYNCS.EXCH.64 URZ, [UR6+0x28c38], UR4 ;  /* 0x028c3804063f75b2 */ /* 0x0000220008000100 */
[----:B------:R0:W0:Y:S01]  /*0260*/  SYNCS.EXCH.64 URZ, [UR6+0x28c48], UR4 ;  /* 0x028c4804063f75b2 */ /* 0x0000220008000100 */
[----:B------:R-:W-:Y:S01]  /*0270*/  NOP ;  /* 0x0000000000007918 */ /* 0x000fe20000000000 */
.L_x_3204:
        /* <DEDUP_REMOVED lines=22> */
.L_x_3205:
        /* <DEDUP_REMOVED lines=18> */
.L_x_3206:
        /* <DEDUP_REMOVED lines=22> */
.L_x_3207:
        /* <DEDUP_REMOVED lines=23> */
.L_x_3208:
        /* <DEDUP_REMOVED lines=9> */
.L_x_3211:
[----:B------:R-:W-:-:S08]  /*0860*/  NOP ;  /* 0x0000000000007918 */ /* 0x000fd00000000000 */
[----:B------:R-:W0:Y:S02]  /*0870*/  USETMAXREG.TRY_ALLOC.CTAPOOL UP0, 0xe8 ;  /* 0x000000e8000079c8 */ /* 0x000e240008000600 */
[----:B0-----:R-:W-:-:S13]  /*0880*/  PLOP3.LUT P0, PT, PT, PT, UP0, 0x80, 0x0 ;  /* 0x000000000000781c */ /* 0x001fda0003f0f008 */
[----:B------:R-:W-:Y:S05]  /*0890*/  @!P0 BRA `(.L_x_3211) ;  /* 0xfffffffc00f08947 */ /* 0x000fea000383ffff */
[----:B------:R-:W-:Y:S01]  /*08a0*/  LOP3.LUT R0, R30, 0xffffff80, RZ, 0xc0, !PT ;  /* 0xffffff801e007812 */ /* 0x000fe200078ec0ff */
[----:B------:R-:W0:Y:S01]  /*08b0*/  S2UR UR6, SR_CTAID.Y ;  /* 0x00000000000679c3 */ /* 0x000e220000002600 */
[----:B------:R-:W-:Y:S02]  /*08c0*/  ULDC UR7, c[0x0][0xc50] ;  /* 0x0003140000077ab9 */ /* 0x000fe40000000800 */
[----:B------:R-:W-:Y:S01]  /*08d0*/  ISETP.NE.AND P0, PT, R0, 0x80, PT ;  /* 0x000000800000780c */ /* 0x000fe20003f05270 */
[----:B------:R-:W-:-:S04]  /*08e0*/  UISETP.NE.AND UP0, UPT, UR7, 0x1, UPT ;  /* 0x000000010700788c */ /* 0x000fc8000bf05270 */
[----:B------:R-:W1:Y:S07]  /*08f0*/  S2UR UR8, SR_CTAID.Z ;  /* 0x00000000000879c3 */ /* 0x000e6e0000002700 */
[----:B------:R-:W-:Y:S01]  /*0900*/  @UP0 ULDC UR4, c[0x0][0xc54] ;  /* 0x0003150000040ab9 */ /* 0x000fe20000000800 */
[----:B------:R-:W-:Y:S06]  /*0910*/  @!P0 BAR.ARV 0x8, 0x100 ;  /* 0x0204000000008b1d */ /* 0x000fec0000002000 */
[----:B------:R-:W-:Y:S01]  /*0920*/  ISETP.GE.U32.AND P0, PT, R30, 0x100, PT ;  /* 0x000001001e00780c */ /* 0x000fe20003f06070 */
[----:B------:R-:W-:Y:S01]  /*0930*/  @UP0 ULDC UR10, c[0x0][0xc58] ;  /* 0x00031600000a0ab9 */ /* 0x000fe20000000800 */
[----:B0-----:R-:W-:-:S02]  /*0940*/  UIMAD.WIDE.U32 UR4, UR6, UR4, URZ ;  /* 0x00000004060472a5 */ /* 0x001fc4000f8e003f */
[----:B------:R-:W-:Y:S02]  /*0950*/  UMOV UR38, UR6 ;  /* 0x0000000600267c82 */ /* 0x000fe40008000000 */
[----:B------:R-:W-:-:S04]  /*0960*/  @UP0 USHF.R.U32.HI UR38, URZ, UR10, UR5 ;  /* 0x0000000a3f260299 */ /* 0x000fc80008011605 */
[----:B------:R-:W-:-:S03]  /*0970*/  UIADD3 UR4, -UR38, URZ, URZ ;  /* 0x0000003f26047290 */ /* 0x000fc6000fffe13f */
[----:B------:R-:W-:Y:S06]  /*0980*/  @P0 BAR.ARV 0xf, 0x100 ;  /* 0x03c4000000000b1d */ /* 0x000fec0000002000 */
[----:B-1----:R-:W-:Y:S01]  /*0990*/  ISETP.LE.AND P0, PT, RZ, UR8, PT ;  /* 0x00000008ff007c0c */ /* 0x002fe2000bf03270 */
[----:B------:R-:W-:-:S12]  /*09a0*/  UIMAD UR7, UR7, UR4, UR6 ;  /* 0x00000004070772a4 */ /* 0x000fd8000f8e0206 */
[----:B------:R-:W-:Y:S05]  /*09b0*/  @!P0 BRA `(.L_x_3212) ;  /* 0x000000c800bc8947 */ /* 0x000fea0003800000 */
[----:B------:R-:W-:Y:S01]  /*09c0*/  ULDC.64 UR4, c[0x0][0x418] ;  /* 0x0001060000047ab9 */ /* 0x000fe20000000a00 */
[----:B------:R-:W-:Y:S01]  /*09d0*/  ULDC UR43, c[0x0][0x424] ;  /* 0x00010900002b7ab9 */ /* 0x000fe20000000800 */
[----:B------:R-:W-:Y:S01]  /*09e0*/  UISETP.NE.U32.AND UP0, UPT, UR4, URZ, UPT ;  /* 0x0000003f0400728c */ /* 0x000fe2000bf05070 */
[----:B------:R-:W0:Y:S01]  /*09f0*/  S2UR UR42, SR_CgaCtaId ;  /* 0x00000000002a79c3 */ /* 0x000e220000008800 */
[----:B------:R-:W-:Y:S01]  /*0a00*/  UISETP.NE.AND UP1, UPT, UR9, 0x1, UPT ;  /* 0x000000010900788c */ /* 0x000fe2000bf25270 */
[----:B------:R-:W-:Y:S01]  /*0a10*/  VIADD R16, R30, 0xffffff80 ;  /* 0xffffff801e107836 */ /* 0x000fe20000000000 */
[----:B------:R-:W-:Y:S01]  /*0a20*/  UISETP.NE.AND.EX UP0, UPT, UR5, URZ, UPT, UP0 ;  /* 0x0000003f0500728c */ /* 0x000fe2000bf05300 */
[----:B------:R-:W-:Y:S01]  /*0a30*/  ULDC UR4, c[0x0][0x2f0] ;  /* 0x0000bc0000047ab9 */ /* 0x000fe20000000800 */
[----:B------:R-:W-:Y:S02]  /*0a40*/  USHF.R.U32.HI UR11, URZ, 0x10, UR7 ;  /* 0x000000103f0b7899 */ /* 0x000fe40008011607 */
[----:B------:R-:W-:Y:S01]  /*0a50*/  PLOP3.LUT P0, PT, PT, PT, UP1, 0x80, 0x0 ;  /* 0x000000000000781c */ /* 0x000fe20003f0f018 */
[----:B------:R-:W-:-:S02]  /*0a60*/  USEL UR43, UR43, 0x1, UP0 ;  /* 0x000000012b2b7887 */ /* 0x000fc40008000000 */
[----:B------:R-:W-:Y:S02]  /*0a70*/  UISETP.NE.AND UP0, UPT, UR11, URZ, UPT ;  /* 0x0000003f0b00728c */ /* 0x000fe4000bf05270 */
[----:B------:R-:W-:Y:S02]  /*0a80*/  UIMAD UR43, UR43, UR4, URZ ;  /* 0x000000042b2b72a4 */ /* 0x000fe4000f8e023f */
[----:B------:R-:W-:Y:S02]  /*0a90*/  ULOP3.LUT UR7, UR7, 0xffff, URZ, 0xc0, !UPT ;  /* 0x0000ffff07077892 */ /* 0x000fe4000f8ec03f */
[----:B------:R-:W-:-:S04]  /*0aa0*/  UIADD3 UR4, UR43, 0x3f, URZ ;  /* 0x0000003f2b047890 */ /* 0x000fc8000fffe03f */
[----:B------:R-:W-:Y:S01]  /*0ab0*/  USHF.R.S32.HI UR5, URZ, 0x1f, UR4 ;  /* 0x0000001f3f057899 */ /* 0x000fe20008011404 */
[----:B------:R-:W-:-:S03]  /*0ac0*/  @!UP0 ULDC UR11, c[0x0][0x9f0] ;  /* 0x00027c00000b8ab9 */ /* 0x000fc60000000800 */
[----:B------:R-:W-:-:S04]  /*0ad0*/  ULEA.HI UR5, UR5, UR4, URZ, 0x6 ;  /* 0x0000000405057291 */ /* 0x000fc8000f8f303f */
[----:B------:R-:W-:Y:S01]  /*0ae0*/  USHF.R.S32.HI UR6, URZ, 0x6, UR5 ;  /* 0x000000063f067899 */ /* 0x000fe20008011405 */
[----:B0-----:R-:W-:Y:S11]  /*0af0*/  @!P0 BRA `(.L_x_3213) ;  /* 0x0000001c00e48947 */ /* 0x001ff60003800000 */
[----:B------:R-:W-:Y:S01]  /*0b00*/  UISETP.GE.AND UP0, UPT, UR43, 0x1, UPT ;  /* 0x000000012b00788c */ /* 0x000fe2000bf06270 */
[----:B------:R-:W-:Y:S02]  /*0b10*/  PLOP3.LUT P0, PT, PT, PT, PT, 0x80, 0x0 ;  /* 0x000000000000781c */ /* 0x000fe40003f0f070 */
[----:B------:R-:W-:Y:S02]  /*0b20*/  CS2R R4, SRZ ;  /* 0x0000000000047805 */ /* 0x000fe4000001ff00 */
[----:B------:R-:W-:Y:S02]  /*0b30*/  CS2R R150, SRZ ;  /* 0x0000000000967805 */ /* 0x000fe4000001ff00 */
[----:B------:R-:W-:Y:S02]  /*0b40*/  CS2R R148, SRZ ;  /* 0x0000000000947805 */ /* 0x000fe4000001ff00 */
[----:B------:R-:W-:Y:S02]  /*0b50*/  CS2R R146, SRZ ;  /* 0x0000000000927805 */ /* 0x000fe4000001ff00 */
[----:B------:R-:W-:-:S02]  /*0b60*/  PLOP3.LUT P1, PT, PT, PT, UP0, 0x80, 0x0 ;  /* 0x000000000000781c */ /* 0x000fc40003f2f008 */
        /* <DEDUP_REMOVED lines=54> */
[----:B------:R-:W-:Y:S01]  /*0ed0*/  IMAD.MOV.U32 R37, RZ, RZ, RZ ;  /* 0x000000ffff257224 */ /* 0x000fe200078e00ff */
[----:B------:R-:W-:Y:S01]  /*0ee0*/  MOV R3, RZ ;  /* 0x000000ff00037202 */ /* 0x000fe20000000f00 */
[----:B------:R-:W-:Y:S06]  /*0ef0*/  @!P1 BRA `(.L_x_3214) ;  /* 0x0000000000709947 */ /* 0x000fec0003800000 */
[----:B------:R-:W-:Y:S01]  /*0f00*/  IMAD.U32 R6, RZ, RZ, UR11 ;  /* 0x0000000bff067e24 */ /* 0x000fe2000f8e00ff */
[----:B------:R-:W-:-:S04]  /*0f10*/  UIADD3 UR4, UR6, -0x1, UR11 ;  /* 0xffffffff06047890 */ /* 0x000fc8000fffe00b */
[-C--:B------:R-:W-:Y:S02]  /*0f20*/  IABS R7, R6.reuse ;  /* 0x0000000600077213 */ /* 0x080fe40000000000 */
[----:B------:R-:W-:Y:S01]  /*0f30*/  IMAD.U32 R8, RZ, RZ, UR4 ;  /* 0x00000004ff087e24 */ /* 0x000fe2000f8e00ff */
[----:B------:R-:W-:Y:S01]  /*0f40*/  IABS R6, R6 ;  /* 0x0000000600067213 */ /* 0x000fe20000000000 */
[----:B------:R-:W0:Y:S01]  /*0f50*/  I2F.RP R0, R7 ;  /* 0x0000000700007306 */ /* 0x000e220000209400 */
[----:B------:R-:W-:-:S03]  /*0f60*/  ULOP3.LUT UR4, UR4, UR11, URZ, 0x3c, !UPT ;  /* 0x0000000b04047292 */ /* 0x000fc6000f8e3c3f */
[----:B------:R-:W-:-:S03]  /*0f70*/  IMAD.MOV R6, RZ, RZ, -R6 ;  /* 0x000000ffff067224 */ /* 0x000fc600078e0a06 */
[----:B------:R-:W-:Y:S01]  /*0f80*/  ISETP.LE.AND P3, PT, RZ, UR4, PT ;  /* 0x00000004ff007c0c */ /* 0x000fe2000bf63270 */
[----:B0-----:R-:W0:Y:S02]  /*0f90*/  MUFU.RCP R0, R0 ;  /* 0x0000000000007308 */ /* 0x001e240000001000 */
[----:B0-----:R-:W-:Y:S01]  /*0fa0*/  VIADD R2, R0, 0xffffffe ;  /* 0x0ffffffe00027836 */ /* 0x001fe20000000000 */
[----:B------:R-:W-:-:S05]  /*0fb0*/  IABS R0, R8 ;  /* 0x0000000800007213 */ /* 0x000fca0000000000 */
[----:B------:R0:W1:Y:S02]  /*0fc0*/  F2I.FTZ.U32.TRUNC.NTZ R3, R2 ;  /* 0x0000000200037305 */ /* 0x000064000021f000 */
[----:B0-----:R-:W-:Y:S02]  /*0fd0*/  MOV R2, RZ ;  /* 0x000000ff00027202 */ /* 0x001fe40000000f00 */
[----:B-1----:R-:W-:-:S05]  /*0fe0*/  IADD3 R10, RZ, -R3, RZ ;  /* 0x80000003ff0a7210 */ /* 0x002fca0007ffe0ff */
        /* <DEDUP_REMOVED lines=8> */
[----:B------:R-:W-:Y:S02]  /*1070*/  ISETP.NE.AND P2, PT, RZ, UR11, PT ;  /* 0x0000000bff007c0c */ /* 0x000fe4000bf45270 */
[----:B------:R-:W-:-:S13]  /*1080*/  ISETP.GE.U32.AND P1, PT, R0, R7, PT ;  /* 0x000000070000720c */ /* 0x000fda0003f26070 */
[----:B------:R-:W-:-:S04]  /*1090*/  @P1 VIADD R3, R3, 0x1 ;  /* 0x0000000103031836 */ /* 0x000fc80000000000 */
[----:B------:R-:W-:Y:S01]  /*10a0*/  @!P3 IMAD.MOV R3, RZ, RZ, -R3 ;  /* 0x000000ffff03b224 */ /* 0x000fe200078e0a03 */
[----:B------:R-:W-:-:S07]  /*10b0*/  @!P2 LOP3.LUT R3, RZ, UR11, RZ, 0x33, !PT ;  /* 0x0000000bff03ac12 */ /* 0x000fce000f8e33ff */
.L_x_3214:
[----:B------:R-:W-:Y:S01]  /*10c0*/  IMAD R0, R3, UR7, RZ ;  /* 0x0000000703007c24 */ /* 0x000fe2000f8e02ff */
[----:B------:R-:W-:Y:S02]  /*10d0*/  MOV R36, RZ ;  /* 0x000000ff00247202 */ /* 0x000fe40000000f00 */
[----:B------:R-:W-:Y:S02]  /*10e0*/  CS2R R34, SRZ ;  /* 0x0000000000227805 */ /* 0x000fe4000001ff00 */
[----:B------:R-:W-:Y:S02]  /*10f0*/  CS2R R32, SRZ ;  /* 0x0000000000207805 */ /* 0x000fe4000001ff00 */
[----:B------:R-:W-:Y:S02]  /*1100*/  CS2R R30, SRZ ;  /* 0x00000000001e7805 */ /* 0x000fe4000001ff00 */
[----:B------:R-:W-:Y:S02]  /*1110*/  VIADDMNMX R3, R0, R3, UR6, PT ;  /* 0x0000000600037e46 */ /* 0x000fe4000b800103 */
[----:B------:R-:W-:-:S02]  /*1120*/  CS2R R28, SRZ ;  /* 0x00000000001c7805 */ /* 0x000fc4000001ff00 */
[----:B------:R-:W-:Y:S02]  /*1130*/  CS2R R26, SRZ ;  /* 0x00000000001a7805 */ /* 0x000fe4000001ff00 */
[----:B------:R-:W-:Y:S02]  /*1140*/  CS2R R24, SRZ ;  /* 0x0000000000187805 */ /* 0x000fe4000001ff00 */
[----:B------:R-:W-:-:S13]  /*1150*/  ISETP.GT.AND P1, PT, R3, R0, PT ;  /* 0x000000000300720c */ /* 0x000fda0003f24270 */
[----:B------:R-:W-:Y:S05]  /*1160*/  @!P1 BRA `(.L_x_3215) ;  /* 0x00000064001c9947 */ /* 0x000fea0003800000 */
[----:B------:R-:W-:Y:S01]  /*1170*/  SHF.R.S32.HI R5, RZ, 0x1f, R16 ;  /* 0x0000001fff057819 */ /* 0x000fe20000011410 */
[----:B------:R-:W-:-:S03]  /*1180*/  UMOV UR7, 0x400 ;  /* 0x0000040000077882 */ /* 0x000fc60000000000 */
[----:B------:R-:W-:-:S04]  /*1190*/  LEA.HI R5, R5, R16, RZ, 0x7 ;  /* 0x0000001005057211 */ /* 0x000fc800078f38ff */
[----:B------:R-:W-:Y:S02]  /*11a0*/  SHF.R.S32.HI R2, RZ, 0x7, R5 ;  /* 0x00000007ff027819 */ /* 0x000fe40000011405 */
[----:B------:R-:W-:-:S04]  /*11b0*/  LOP3.LUT R5, R5, 0xffffff80, RZ, 0xc0, !PT ;  /* 0xffffff8005057812 */ /* 0x000fc800078ec0ff */
[----:B------:R-:W0:Y:S01]  /*11c0*/  SHFL.IDX PT, R2, R2, RZ, 0x1f ;  /* 0x00001fff02027589 */ /* 0x000e2200000e0000 */
[----:B------:R-:W-:-:S05]  /*11d0*/  IMAD.IADD R5, R16, 0x1, -R5 ;  /* 0x0000000110057824 */ /* 0x000fca00078e0a05 */
[----:B------:R-:W-:-:S04]  /*11e0*/  SHF.R.S32.HI R4, RZ, 0x1f, R5 ;  /* 0x0000001fff047819 */ /* 0x000fc80000011405 */
[CC--:B------:R-:W-:Y:S02]  /*11f0*/  LEA.HI R6, R4.reuse, R5.reuse, RZ, 0x2 ;  /* 0x0000000504067211 */ /* 0x0c0fe400078f10ff */
[----:B------:R-:W-:Y:S02]  /*1200*/  LEA.HI R4, R4, R5, RZ, 0x5 ;  /* 0x0000000504047211 */ /* 0x000fe400078f28ff */
[----:B------:R-:W-:Y:S02]  /*1210*/  SHF.R.S32.HI R7, RZ, 0x1f, R6 ;  /* 0x0000001fff077819 */ /* 0x000fe40000011406 */
[----:B------:R-:W-:Y:S02]  /*1220*/  SHF.R.S32.HI R4, RZ, 0x5, R4 ;  /* 0x00000005ff047819 */ /* 0x000fe40000011404 */
[----:B0-----:R-:W-:Y:S02]  /*1230*/  R2UR UR4, R2 ;  /* 0x00000000020472ca */ /* 0x001fe400000e0000 */
[----:B------:R-:W-:-:S04]  /*1240*/  SHF.R.S32.HI R2, RZ, 0x2, R6 ;  /* 0x00000002ff027819 */ /* 0x000fc80000011406 */
[----:B------:R-:W-:-:S04]  /*1250*/  LEA.HI R7, R7, R2, RZ, 0x3 ;  /* 0x0000000207077211 */ /* 0x000fc800078f18ff */
[----:B------:R-:W-:-:S03]  /*1260*/  LOP3.LUT R7, R7, 0xfffffff8, RZ, 0xc0, !PT ;  /* 0xfffffff807077812 */ /* 0x000fc600078ec0ff */
[----:B------:R-:W-:Y:S02]  /*1270*/  ULEA.HI UR5, UR4, UR4, URZ, 0x1 ;  /* 0x0000000404057291 */ /* 0x000fe4000f8f083f */
[----:B------:R-:W-:Y:S02]  /*1280*/  IMAD.IADD R7, R2, 0x1, -R7 ;  /* 0x0000000102077824 */ /* 0x000fe400078e0a07 */
[----:B------:R-:W-:Y:S02]  /*1290*/  ULOP3.LUT UR6, UR5, 0x1fffe, URZ, 0xc0, !UPT ;  /* 0x0001fffe05067892 */ /* 0x000fe4000f8ec03f */
[----:B------:R-:W-:Y:S01]  /*12a0*/  ULEA UR5, UR42, UR7, 0x18 ;  /* 0x000000072a057291 */ /* 0x000fe2000f8ec03f */
[----:B------:R-:W-:Y:S01]  /*12b0*/  LEA R4, R4, R7, 0x4 ;  /* 0x0000000704047211 */ /* 0x000fe200078e20ff */
[----:B------:R-:W-:Y:S02]  /*12c0*/  UIADD3 UR6, UR4, -UR6, URZ ;  /* 0x8000000604067290 */ /* 0x000fe4000fffe03f */
[----:B------:R-:W-:-:S02]  /*12d0*/  ULOP3.LUT UR4, UR39, 0x1, URZ, 0xfc, !UPT ;  /* 0x0000000127047892 */ /* 0x000fc4000f8efc3f */
[----:B------:R-:W-:Y:S02]  /*12e0*/  ULEA UR6, UR6, UR5, 0xf ;  /* 0x0000000506067291 */ /* 0x000fe4000f8e783f */
[----:B------:R-:W-:Y:S02]  /*12f0*/  UISETP.NE.AND UP0, UPT, UR4, 0x3, UPT ;  /* 0x000000030400788c */ /* 0x000fe4000bf05270 */
[----:B------:R-:W-:-:S04]  /*1300*/  UIADD3 UR6, UR6, 0x400, URZ ;  /* 0x0000040006067890 */ /* 0x000fc8000fffe03f */
[----:B------:R-:W-:Y:S01]  /*1310*/  PLOP3.LUT P0, PT, PT, PT, UP0, 0x80, 0x0 ;  /* 0x000000000000781c */ /* 0x000fe20003f0f008 */
[----:B------:R-:W-:-:S04]  /*1320*/  USHF.R.U32.HI UR6, URZ, 0x4, UR6 ;  /* 0x000000043f067899 */ /* 0x000fc80008011606 */
[----:B------:R-:W-:-:S04]  /*1330*/  ULOP3.LUT UR6, UR6, 0x3fff, URZ, 0xc0, !UPT ;  /* 0x00003fff06067892 */ /* 0x000fc8000f8ec03f */
[----:B------:R-:W-:-:S04]  /*1340*/  ULOP3.LUT UR6, UR6, 0x2000000, URZ, 0xfc, !UPT ;  /* 0x0200000006067892 */ /* 0x000fc8000f8efc3f */
[----:B------:R-:W-:Y:S08]  /*1350*/  @!P0 BRA `(.L_x_3216) ;  /* 0x0000000000048947 */ /* 0x000ff00003800000 */
[----:B------:R-:W-:Y:S01]  /*1360*/  BPT.TRAP 0x1 ;  /* 0x000000040000795c */ /* 0x000fe20000300000 */
.L_x_3216:
[----:B------:R-:W-:-:S04]  /*1370*/  SHF.L.U32 R2, RZ, 0x1f, RZ ;  /* 0x0000001fff027819 */ /* 0x000fc800000006ff */
[----:B------:R-:W0:Y:S02]  /*1380*/  SYNCS.PHASECHK.TRANS64.TRYWAIT P1, [UR5+0x28c50], R2 ;  /* 0x028c5002ff0075a7 */ /* 0x000e240008020145 */
[----:B0-----:R-:W-:Y:S05]  /*1390*/  @!P1 BRA `(.L_x_3217) ;  /* 0x000000c0004c9947 */ /* 0x001fea0003800000 */
.L_x_3301:
[----:B------:R-:W-:Y:S01]  /*13a0*/  BAR.SYNC.DEFER_BLOCKING 0xe, 0x100 ;  /* 0x0384000000007b1d */ /* 0x000fe20000010000 */
[----:B------:R-:W-:Y:S02]  /*13b0*/  UIADD3 UR4, UR5, 0x26800, URZ ;  /* 0x0002680005047890 */ /* 0x000fe4000fffe03f */
[----:B------:R-:W-:Y:S02]  /*13c0*/  UIADD3 UR14, UR6, 0x80, URZ ;  /* 0x00000080060e7890 */ /* 0x000fe4000fffe03f */
[----:B------:R-:W-:Y:S01]  /*13d0*/  USHF.R.U32.HI UR4, URZ, 0x4, UR4 ;  /* 0x000000043f047899 */ /* 0x000fe20008011604 */
[----:B------:R-:W-:Y:S01]  /*13e0*/  UMOV UR9, 0x40000040 ;  /* 0x4000004000097882 */ /* 0x000fe20000000000 */
[----:B------:R-:W-:Y:S02]  /*13f0*/  UMOV UR10, UR6 ;  /* 0x00000006000a7c82 */ /* 0x000fe40008000000 */
[----:B------:R-:W-:Y:S01]  /*1400*/  ULOP3.LUT UR4, UR4, 0x3fff, URZ, 0xc0, !UPT ;  /* 0x00003fff04047892 */ /* 0x000fe2000f8ec03f */
[----:B------:R-:W-:Y:S01]  /*1410*/  UMOV UR11, 0x40000040 ;  /* 0x40000040000b7882 */ /* 0x000fe20000000000 */
[----:B------:R-:W-:-:S02]  /*1420*/  UMOV UR13, 0x40000040 ;  /* 0x40000040000d7882 */ /* 0x000fc40000000000 */
[----:B------:R-:W-:Y:S01]  /*1430*/  ULOP3.LUT UR4, UR4, 0x10000, URZ, 0xfc, !UPT ;  /* 0x0001000004047892 */ /* 0x000fe2000f8efc3f */
[----:B------:R-:W-:Y:S01]  /*1440*/  UMOV UR15, 0x40000040 ;  /* 0x40000040000f7882 */ /* 0x000fe20000000000 */
[----:B------:R-:W-:Y:S02]  /*1450*/  UIADD3 UR18, UR6, 0x100, URZ ;  /* 0x0000010006127890 */ /* 0x000fe4000fffe03f */
[----:B------:R-:W-:-:S03]  /*1460*/  UIADD3 UR12, UR4, 0x2, URZ ;  /* 0x00000002040c7890 */ /* 0x000fc6000fffe03f */
[----:B------:R-:W-:Y:S01]  /*1470*/  UMOV UR8, UR4 ;  /* 0x0000000400087c82 */ /* 0x000fe20008000000 */
[----:B------:R-:W-:Y:S01]  /*1480*/  UIADD3 UR16, UR4, 0x4, URZ ;  /* 0x0000000404107890 */ /* 0x000fe2000fffe03f */
[----:B------:R-:W-:Y:S01]  /*1490*/  UMOV UR17, 0x40000040 ;  /* 0x4000004000117882 */ /* 0x000fe20000000000 */
[----:B------:R-:W-:Y:S01]  /*14a0*/  WARPGROUP.ARRIVE ;  /* 0x00000000000079c5 */ /* 0x000fe20000000000 */
[----:B------:R-:W-:Y:S01]  /*14b0*/  UMOV UR19, 0x40000040 ;  /* 0x4000004000137882 */ /* 0x000fe20000000000 */
[----:B------:R-:W-:Y:S02]  /*14c0*/  UIADD3 UR20, UR4, 0x6, URZ ;  /* 0x0000000604147890 */ /* 0x000fe4000fffe03f */
[----:B------:R-:W-:Y:S02]  /*14d0*/  UIADD3 UR22, UR6, 0x180, URZ ;  /* 0x0000018006167890 */ /* 0x000fe4000fffe03f */
[----:B------:R-:W-:Y:S01]  /*14e0*/  HGMMA.64x256x16.F32 R24, gdesc[UR8].tnspB, RZ, !UPT, gsb0 ;  /* 0x43e00000081879f0 */ /* 0x000fe2000c0008ff */
[----:B------:R-:W-:Y:S01]  /*14f0*/  UMOV UR21, 0x40000040 ;  /* 0x4000004000157882 */ /* 0x000fe20000000000 */
[----:B------:R-:W-:Y:S01]  /*1500*/  UMOV UR23, 0x40000040 ;  /* 0x4000004000177882 */ /* 0x000fe20000000000 */
[----:B------:R-:W-:-:S02]  /*1510*/  WARPGROUP.DEPBAR.LE gsb0, 0x0 ;  /* 0x00008000000079c5 */ /* 0x000fc40000010000 */
[----:B------:R-:W-:-:S15]  /*1520*/  WARPGROUP.ARRIVE ;  /* 0x00000000000079c5 */ /* 0x000fde0000000000 */
[----:B------:R-:W-:-:S08]  /*1530*/  NOP ;  /* 0x0000000000007918 */ /* 0x000fd00000000000 */
[----:B------:R-:W-:Y:S03]  /*1540*/  HGMMA.64x256x16.F32 R24, gdesc[UR12].tnspB, R24, gsb0 ;  /* 0x43e000000c1879f0 */ /* 0x000fe60008000818 */
[----:B------:R-:W-:Y:S02]  /*1550*/  WARPGROUP.DEPBAR.LE gsb0, 0x0 ;  /* 0x00008000000079c5 */ /* 0x000fe40000010000 */
        /* <DEDUP_REMOVED lines=8> */
[----:B------:R-:W-:Y:S06]  /*15e0*/  BAR.ARV 0xf, 0x100 ;  /* 0x03c4000000007b1d */ /* 0x000fec0000002000 */
[----:B------:R-:W-:Y:S05]  /*15f0*/  @!P0 BRA `(.L_x_3218) ;  /* 0x0000000000048947 */ /* 0x000fea0003800000 */
[----:B------:R-:W-:Y:S01]  /*1600*/  BPT.TRAP 0x1 ;  /* 0x000000040000795c */ /* 0x000fe20000300000 */
.L_x_3218:
[----:B------:R-:W-:Y:S01]  /*1610*/  VIADD R3, R3, 0xfffffffe ;  /* 0xfffffffe03037836 */ /* 0x000fe20000000000 */
[----:B------:R-:W-:-:S04]  /*1620*/  UIADD3 UR4, UR5, 0x28c60, URZ ;  /* 0x00028c6005047890 */ /* 0x000fc8000fffe03f */
[----:B------:R-:W-:Y:S01]  /*1630*/  ISETP.GE.AND P1, PT, R3, R0, PT ;  /* 0x000000000300720c */ /* 0x000fe20003f26270 */
[----:B------:R-:W-:-:S09]  /*1640*/  UPRMT UR4, UR42, 0x654, UR4 ;  /* 0x000006542a047896 */ /* 0x000fd20008000004 */
[----:B------:R-:W-:Y:S01]  /*1650*/  SYNCS.ARRIVE.TRANS64.RED.A1T0 RZ, [UR4], RZ ;  /* 0x000000ffffff79a7 */ /* 0x000fe20008100404 */
[----:B------:R-:W-:Y:S02]  /*1660*/  UMOV UR4, URZ ;  /* 0x0000003f00047c82 */ /* 0x000fe40008000000 */
[----:B------:R-:W-:Y:S05]  /*1670*/  @!P1 BRA `(.L_x_3219) ;  /* 0x0000000800e09947 */ /* 0x000fea0003800000 */
[----:B------:R-:W-:Y:S01]  /*1680*/  IMAD.MOV.U32 R7, RZ, RZ, RZ ;  /* 0x000000ffff077224 */ /* 0x000fe200078e00ff */
[----:B------:R-:W-:-:S06]  /*1690*/  UMOV UR4, URZ ;  /* 0x0000003f00047c82 */ /* 0x000fcc0008000000 */
.L_x_3225:
[----:B------:R-:W-:Y:S01]  /*16a0*/  BAR.SYNC.DEFER_BLOCKING 0xe, 0x100 ;  /* 0x0384000000007b1d */ /* 0x000fe20000010000 */
[----:B01----:R-:W-:Y:S01]  /*16b0*/  MOV R5, UR4 ;  /* 0x0000000400057c02 */ /* 0x003fe20008000f00 */
[----:B------:R-:W-:Y:S01]  /*16c0*/  UIADD3 UR4, UR4, 0x1, URZ ;  /* 0x0000000104047890 */ /* 0x000fe2000fffe03f */
[C---:B------:R-:W-:Y:S01]  /*16d0*/  ISETP.GT.AND P2, PT, R3.reuse, R0, PT ;  /* 0x000000000300720c */ /* 0x040fe20003f44270 */
[----:B------:R-:W-:Y:S02]  /*16e0*/  VIADD R3, R3, 0xffffffff ;  /* 0xffffffff03037836 */ /* 0x000fe40000000000 */
[----:B------:R-:W-:Y:S01]  /*16f0*/  IMAD R2, R5, 0x40, R4 ;  /* 0x0000004005027824 */ /* 0x000fe200078e0204 */
[----:B------:R-:W-:-:S04]  /*1700*/  UISETP.NE.AND UP0, UPT, UR4, 0x2, UPT ;  /* 0x000000020400788c */ /* 0x000fc8000bf05270 */
[----:B------:R-:W-:Y:S01]  /*1710*/  LEA R2, R2, UR5, 0x2 ;  /* 0x0000000502027c11 */ /* 0x000fe2000f8e10ff */
[----:B------:R-:W-:Y:S02]  /*1720*/  USEL UR7, URZ, 0x1, UP0 ;  /* 0x000000013f077887 */ /* 0x000fe40008000000 */
[----:B------:R-:W-:-:S04]  /*1730*/  USEL UR4, UR4, URZ, UP0 ;  /* 0x0000003f04047287 */ /* 0x000fc80008000000 */
[----:B------:R-:W-:Y:S01]  /*1740*/  LOP3.LUT R7, R7, UR7, RZ, 0x3c, !PT ;  /* 0x0000000707077c12 */ /* 0x000fe2000f8e3cff */
[----:B------:R-:W0:Y:S04]  /*1750*/  LDS R5, [R2+0x28800] ;  /* 0x0288000002057984 */ /* 0x000e280000000800 */
[----:B------:R-:W1:Y:S01]  /*1760*/  LDS R6, [R2+0x28820] ;  /* 0x0288200002067984 */ /* 0x000e620000000800 */
        /* <DEDUP_REMOVED lines=64> */
[-C--:B-1----:R-:W-:Y:S01]  /*1b70*/  FMUL.FTZ R26, R26, R6.reuse ;  /* 0x000000061a1a7220 */ /* 0x082fe20000410000 */
        /* <DEDUP_REMOVED lines=65> */
.L_x_3220:
[----:B------:R-:W-:Y:S01]  /*1f90*/  ULEA UR7, UR4, UR5, 0x3 ;  /* 0x0000000504077291 */ /* 0x000fe2000f8e183f */
[----:B------:R-:W-:-:S08]  /*1fa0*/  SHF.L.U32 R2, R7, 0x1f, RZ ;  /* 0x0000001f07027819 */ /* 0x000fd000000006ff */
[----:B------:R0:W1:Y:S01]  /*1fb0*/  SYNCS.PHASECHK.TRANS64.TRYWAIT P1, [UR7+0x28c50], R2 ;  /* 0x028c5002ff0075a7 */ /* 0x0000620008020147 */
[----:B------:R-:W-:Y:S05]  /*1fc0*/  @!P0 BRA `(.L_x_3221) ;  /* 0x0000000000048947 */ /* 0x000fea0003800000 */
[----:B------:R-:W-:Y:S01]  /*1fd0*/  BPT.TRAP 0x1 ;  /* 0x000000040000795c */ /* 0x000fe20000300000 */
.L_x_3221:
[----:B-1----:R-:W-:Y:S05]  /*1fe0*/  @P1 BRA `(.L_x_3222) ;  /* 0x0000000000081947 */ /* 0x002fea0003800000 */
[----:B------:R-:W1:Y:S02]  /*1ff0*/  SYNCS.PHASECHK.TRANS64.TRYWAIT P1, [UR7+0x28c50], R2 ;  /* 0x028c5002ff0075a7 */ /* 0x000e640008020147 */
[----:B-1----:R-:W-:Y:S05]  /*2000*/  @!P1 BRA `(.L_x_3223) ;  /* 0x000000b400489947 */ /* 0x002fea0003800000 */
.L_x_3222:
[----:B------:R-:W-:Y:S01]  /*2010*/  ULEA UR10, UR4, UR6, 0xc ;  /* 0x00000006040a7291 */ /* 0x000fe2000f8e603f */
[----:B------:R-:W-:Y:S01]  /*2020*/  WARPGROUP.ARRIVE ;  /* 0x00000000000079c5 */ /* 0x000fe20000000000 */
[----:B------:R-:W-:Y:S01]  /*2030*/  UMOV UR11, 0x40000040 ;  /* 0x40000040000b7882 */ /* 0x000fe20000000000 */
[----:B------:R-:W-:Y:S01]  /*2040*/  UMOV UR15, 0x40000040 ;  /* 0x40000040000f7882 */ /* 0x000fe20000000000 */
[----:B------:R-:W-:Y:S02]  /*2050*/  UIADD3 UR14, UR10, 0x80, URZ ;  /* 0x000000800a0e7890 */ /* 0x000fe4000fffe03f */
[----:B------:R-:W-:Y:S01]  /*2060*/  UIADD3 UR18, UR10, 0x100, URZ ;  /* 0x000001000a127890 */ /* 0x000fe2000fffe03f */
[----:B------:R-:W-:Y:S02]  /*2070*/  UMOV UR19, 0x40000040 ;  /* 0x4000004000137882 */ /* 0x000fe40000000000 */
[----:B------:R-:W-:Y:S01]  /*2080*/  HGMMA.64x256x16.F32 R24, gdesc[UR8].tnspB, R24, gsb0 ;  /* 0x43e00000081879f0 */ /* 0x000fe20008000818 */
[----:B------:R-:W-:Y:S01]  /*2090*/  UIADD3 UR22, UR10, 0x180, URZ ;  /* 0x000001800a167890 */ /* 0x000fe2000fffe03f */
        /* <DEDUP_REMOVED lines=17> */
.L_x_3224:
[----:B------:R-:W-:-:S04]  /*21b0*/  UIADD3 UR7, UR7, 0x28c60, URZ ;  /* 0x00028c6007077890 */ /* 0x000fc8000fffe03f */
[----:B------:R-:W-:-:S09]  /*21c0*/  UPRMT UR7, UR42, 0x654, UR7 ;  /* 0x000006542a077896 */ /* 0x000fd20008000007 */
[----:B------:R-:W-:Y:S01]  /*21d0*/  SYNCS.ARRIVE.TRANS64.RED.A1T0 RZ, [UR7], RZ ;  /* 0x000000ffffff79a7 */ /* 0x000fe20008100407 */
[----:B------:R-:W-:Y:S05]  /*21e0*/  @P2 BRA `(.L_x_3225) ;  /* 0xfffffff4002c2947 */ /* 0x000fea000383ffff */
[----:B------:R-:W-:-:S12]  /*21f0*/  USHF.L.U32 UR4, UR4, 0x6, URZ ;  /* 0x0000000604047899 */ /* 0x000fd8000800063f */
.L_x_3219:
[----:B------:R-:W-:Y:S01]  /*2200*/  BAR.SYNC.DEFER_BLOCKING 0xe, 0x100 ;  /* 0x0384000000007b1d */ /* 0x000fe20000010000 */
[----:B------:R-:W-:Y:S02]  /*2210*/  IADD3 R4, R4, UR4, RZ ;  /* 0x0000000404047c10 */ /* 0x000fe4000fffe0ff */
[----:B------:R-:W-:Y:S02]  /*2220*/  PLOP3.LUT P0, PT, PT, PT, PT, 0x8, 0x0 ;  /* 0x000000000000781c */ /* 0x000fe40003f0e170 */
[----:B------:R-:W-:-:S05]  /*2230*/  LEA R4, R4, UR5, 0x2 ;  /* 0x0000000504047c11 */ /* 0x000fca000f8e10ff */
[----:B01----:R-:W0:Y:S04]  /*2240*/  LDS R2, [R4+0x28800] ;  /* 0x0288000004027984 */ /* 0x003e280000000800 */
[----:B------:R1:W2:Y:S02]  /*2250*/  LDS R0, [R4+0x28820] ;  /* 0x0288200004007984 */ /* 0x0002a40000000800 */
[----:B-1----:R-:W-:Y:S01]  /*2260*/  CS2R R4, SRZ ;  /* 0x0000000000047805 */ /* 0x002fe2000001ff00 */
        /* <DEDUP_REMOVED lines=64> */
[-C--:B--2---:R-:W-:Y:S01]  /*2670*/  FMUL.FTZ R26, R26, R0.reuse ;  /* 0x000000001a1a7220 */ /* 0x084fe20000410000 */
        /* <DEDUP_REMOVED lines=63> */
[----:B------:R-:W-:Y:S06]  /*2a70*/  BAR.ARV 0xf, 0x100 ;  /* 0x03c4000000007b1d */ /* 0x000fec0000002000 */
[----:B------:R-:W-:Y:S05]  /*2a80*/  BRA `(.L_x_3215) ;  /* 0x0000004800d47947 */ /* 0x000fea0003800000 */
.L_x_3213:
[----:B------:R-:W-:Y:S01]  /*2a90*/  UISETP.GE.AND UP0, UPT, UR43, 0x1, UPT ;  /* 0x000000012b00788c */ /* 0x000fe2000bf06270 */
[----:B------:R-:W-:-:S05]  /*2aa0*/  UMOV UR4, URZ ;  /* 0x0000003f00047c82 */ /* 0x000fca0008000000 */
[----:B------:R-:W-:-:S13]  /*2ab0*/  PLOP3.LUT P0, PT, PT, PT, UP0, 0x80, 0x0 ;  /* 0x000000000000781c */ /* 0x000fda0003f0f008 */
[----:B------:R-:W-:Y:S05]  /*2ac0*/  @!P0 BRA `(.L_x_3226) ;  /* 0x0000000000848947 */ /* 0x000fea0003800000 */
[----:B------:R-:W-:Y:S01]  /*2ad0*/  IMAD.U32 R3, RZ, RZ, UR11 ;  /* 0x0000000bff037e24 */ /* 0x000fe2000f8e00ff */
[----:B------:R-:W-:Y:S01]  /*2ae0*/  UIADD3 UR8, UR6, -0x1, UR11 ;  /* 0xffffffff06087890 */ /* 0x000fe2000fffe00b */
[----:B------:R-:W-:-:S03]  /*2af0*/  UMOV UR4, URZ ;  /* 0x0000003f00047c82 */ /* 0x000fc60008000000 */
[-C--:B------:R-:W-:Y:S02]  /*2b00*/  IABS R0, R3.reuse ;  /* 0x0000000300007213 */ /* 0x080fe40000000000 */
[----:B------:R-:W-:Y:S01]  /*2b10*/  MOV R4, UR8 ;  /* 0x0000000800047c02 */ /* 0x000fe20008000f00 */
[----:B------:R-:W-:Y:S01]  /*2b20*/  ULOP3.LUT UR8, UR8, UR11, URZ, 0x3c, !UPT ;  /* 0x0000000b08087292 */ /* 0x000fe2000f8e3c3f */
[----:B------:R-:W-:Y:S02]  /*2b30*/  R2UR UR12, R0 ;  /* 0x00000000000c72ca */ /* 0x000fe400000e0000 */
[----:B------:R-:W-:Y:S02]  /*2b40*/  IABS R4, R4 ;  /* 0x0000000400047213 */ /* 0x000fe40000000000 */
[----:B------:R-:W-:-:S03]  /*2b50*/  IABS R5, R3 ;  /* 0x0000000300057213 */ /* 0x000fc60000000000 */
        /* <DEDUP_REMOVED lines=24> */
.L_x_3226:
[----:B------:R-:W-:Y:S02]  /*2ce0*/  UIMAD UR40, UR7, UR4, URZ ;  /* 0x00000004072872a4 */ /* 0x000fe4000f8e023f */
[----:B------:R-:W-:Y:S01]  /*2cf0*/  IMAD.U32 R3, RZ, RZ, UR4 ;  /* 0x00000004ff037e24 */ /* 0x000fe2000f8e00ff */
[----:B------:R-:W-:Y:S02]  /*2d00*/  MOV R0, UR6 ;  /* 0x0000000600007c02 */ /* 0x000fe40008000f00 */
[----:B------:R-:W-:Y:S02]  /*2d10*/  CS2R R4, SRZ ;  /* 0x0000000000047805 */ /* 0x000fe4000001ff00 */
[----:B------:R-:W-:Y:S02]  /*2d20*/  PLOP3.LUT P0, PT, PT, PT, PT, 0x80, 0x0 ;  /* 0x000000000000781c */ /* 0x000fe40003f0f070 */
[----:B------:R-:W-:Y:S02]  /*2d30*/  CS2R R150, SRZ ;  /* 0x0000000000967805 */ /* 0x000fe4000001ff00 */
[----:B------:R-:W-:-:S02]  /*2d40*/  VIADDMNMX R0, R3, UR40, R0, PT ;  /* 0x0000002803007c46 */ /* 0x000fc4000b800100 */
[----:B------:R-:W-:Y:S02]  /*2d50*/  CS2R R148, SRZ ;  /* 0x0000000000947805 */ /* 0x000fe4000001ff00 */
[----:B------:R-:W-:Y:S02]  /*2d60*/  CS2R R146, SRZ ;  /* 0x0000000000927805 */ /* 0x000fe4000001ff00 */
[----:B------:R-:W-:Y:S02]  /*2d70*/  CS2R R144, SRZ ;  /* 0x0000000000907805 */ /* 0x000fe4000001ff00 */
[----:B------:R-:W-:Y:S02]  /*2d80*/  R2UR UR44, R0 ;  /* 0x00000000002c72ca */ /* 0x000fe400000e0000 */
        /* <DEDUP_REMOVED lines=12> */
[----:B------:R-:W-:Y:S01]  /*2e50*/  UISETP.GT.AND UP0, UPT, UR44, UR40, UPT ;  /* 0x000000282c00728c */ /* 0x000fe2000bf04270 */
[----:B------:R-:W-:Y:S02]  /*2e60*/  CS2R R118, SRZ ;  /* 0x0000000000767805 */ /* 0x000fe4000001ff00 */
[----:B------:R-:W-:-:S02]  /*2e70*/  CS2R R116, SRZ ;  /* 0x0000000000747805 */ /* 0x000fc4000001ff00 */
[----:B------:R-:W-:Y:S02]  /*2e80*/  CS2R R114, SRZ ;  /* 0x0000000000727805 */ /* 0x000fe4000001ff00 */
[----:B------:R-:W-:Y:S02]  /*2e90*/  CS2R R112, SRZ ;  /* 0x0000000000707805 */ /* 0x000fe4000001ff00 */
[----:B------:R-:W-:Y:S02]  /*2ea0*/  CS2R R110, SRZ ;  /* 0x00000000006e7805 */ /* 0x000fe4000001ff00 */
[----:B------:R-:W-:Y:S02]  /*2eb0*/  PLOP3.LUT P1, PT, PT, PT, UP0, 0x80, 0x0 ;  /* 0x000000000000781c */ /* 0x000fe40003f2f008 */
        /* <DEDUP_REMOVED lines=45> */
[----:B------:R-:W-:Y:S02]  /*3190*/  UMOV UR41, 0x400 ;  /* 0x0000040000297882 */ /* 0x000fe40000000000 */
[----:B------:R-:W-:Y:S01]  /*31a0*/  ULEA UR41, UR42, UR41, 0x18 ;  /* 0x000000292a297291 */ /* 0x000fe2000f8ec03f */
[----:B------:R-:W-:-:S04]  /*31b0*/  LEA.HI R18, R17, R16, RZ, 0x7 ;  /* 0x0000001011127211 */ /* 0x000fc800078f38ff */
[----:B------:R-:W-:-:S05]  /*31c0*/  SHF.R.S32.HI R19, RZ, 0x7, R18 ;  /* 0x00000007ff137819 */ /* 0x000fca0000011412 */
[----:B------:R-:W0:Y:S02]  /*31d0*/  SHFL.IDX PT, R0, R19, RZ, 0x1f ;  /* 0x00001fff13007589 */ /* 0x000e2400000e0000 */
[----:B0-----:R-:W-:-:S13]  /*31e0*/  R2UR UR4, R0 ;  /* 0x00000000000472ca */ /* 0x001fda00000e0000 */
[----:B------:R-:W-:-:S04]  /*31f0*/  ULEA.HI UR5, UR4, UR4, URZ, 0x1 ;  /* 0x0000000404057291 */ /* 0x000fc8000f8f083f */
[----:B------:R-:W-:-:S04]  /*3200*/  ULOP3.LUT UR5, UR5, 0x1fffe, URZ, 0xc0, !UPT ;  /* 0x0001fffe05057892 */ /* 0x000fc8000f8ec03f */
[----:B------:R-:W-:Y:S02]  /*3210*/  UIADD3 UR5, UR4, -UR5, URZ ;  /* 0x8000000504057290 */ /* 0x000fe4000fffe03f */
[----:B------:R-:W-:Y:S02]  /*3220*/  UIADD3 UR4, UR41, 0x26800, URZ ;  /* 0x0002680029047890 */ /* 0x000fe4000fffe03f */
[----:B------:R-:W-:Y:S02]  /*3230*/  ULEA UR5, UR5, UR41, 0xf ;  /* 0x0000002905057291 */ /* 0x000fe4000f8e783f */
[----:B------:R-:W-:Y:S02]  /*3240*/  ULOP3.LUT UP0, URZ, UR4, 0x3ff, URZ, 0xc0, !UPT ;  /* 0x000003ff043f7892 */ /* 0x000fe4000f80c03f */
[----:B------:R-:W-:-:S04]  /*3250*/  UIADD3 UR5, UR5, 0x400, URZ ;  /* 0x0000040005057890 */ /* 0x000fc8000fffe03f */
[----:B------:R-:W-:Y:S01]  /*3260*/  PLOP3.LUT P0, PT, PT, PT, UP0, 0x80, 0x0 ;  /* 0x000000000000781c */ /* 0x000fe20003f0f008 */
[----:B------:R-:W-:-:S04]  /*3270*/  USHF.R.U32.HI UR5, URZ, 0x4, UR5 ;  /* 0x000000043f057899 */ /* 0x000fc80008011605 */
[----:B------:R-:W-:-:S08]  /*3280*/  ULOP3.LUT UR45, UR5, 0x3fff, URZ, 0xc0, !UPT ;  /* 0x00003fff052d7892 */ /* 0x000fd0000f8ec03f */
[----:B------:R-:W-:Y:S05]  /*3290*/  @!P0 BRA `(.L_x_3227) ;  /* 0x0000000000408947 */ /* 0x000fea0003800000 */
[----:B------:R-:W-:Y:S01]  /*32a0*/  MOV R0, 0x0 ;  /* 0x0000000000007802 */ /* 0x000fe20000000f00 */
[----:B------:R-:W-:Y:S01]  /*32b0*/  ULDC.64 UR4, c[0x4][0xf0] ;  /* 0x01003c0000047ab9 */ /* 0x000fe20000000a00 */
[----:B------:R-:W-:Y:S01]  /*32c0*/  ULDC.64 UR6, c[0x4][0x58] ;  /* 0x0100160000067ab9 */ /* 0x000fe20000000a00 */
[----:B------:R-:W-:Y:S01]  /*32d0*/  IMAD.U32 R4, RZ, RZ, UR4 ;  /* 0x00000004ff047e24 */ /* 0x000fe2000f8e00ff */
[----:B------:R0:W1:Y:S01]  /*32e0*/  LDC.64 R2, c[0x4][R0] ;  /* 0x0100000000027b82 */ /* 0x0000620000000a00 */
[----:B------:R-:W-:Y:S01]  /*32f0*/  MOV R5, UR5 ;  /* 0x0000000500057c02 */ /* 0x000fe20008000f00 */
[----:B------:R-:W-:Y:S01]  /*3300*/  ULDC.64 UR4, c[0x4][0xf8] ;  /* 0x01003e0000047ab9 */ /* 0x000fe20000000a00 */
[----:B------:R-:W-:Y:S01]  /*3310*/  MOV R10, UR6 ;  /* 0x00000006000a7c02 */ /* 0x000fe20008000f00 */
[----:B------:R-:W-:Y:S01]  /*3320*/  IMAD.U32 R6, RZ, RZ, UR4 ;  /* 0x00000004ff067e24 */ /* 0x000fe2000f8e00ff */
[----:B------:R-:W-:Y:S01]  /*3330*/  MOV R12, 0x1 ;  /* 0x00000001000c7802 */ /* 0x000fe20000000f00 */
[----:B------:R-:W-:-:S02]  /*3340*/  IMAD.U32 R7, RZ, RZ, UR5 ;  /* 0x00000005ff077e24 */ /* 0x000fc4000f8e00ff */
[----:B------:R-:W-:Y:S02]  /*3350*/  IMAD.U32 R11, RZ, RZ, UR7 ;  /* 0x00000007ff0b7e24 */ /* 0x000fe4000f8e00ff */
[----:B------:R-:W-:Y:S02]  /*3360*/  IMAD.MOV.U32 R8, RZ, RZ, 0x70 ;  /* 0x00000070ff087424 */ /* 0x000fe400078e00ff */
[----:B0-----:R-:W-:-:S07]  /*3370*/  IMAD.MOV.U32 R13, RZ, RZ, RZ ;  /* 0x000000ffff0d7224 */ /* 0x001fce00078e00ff */
[----:B------:R-:W-:-:S07]  /*3380*/  LEPC R20, `(.L_x_3227) ;  /* 0x000000001014794e */ /* 0x000fce0000000000 */
[----:B-1----:R-:W-:Y:S05]  /*3390*/  CALL.ABS.NOINC R2 ;  /* 0x0000000002007343 */ /* 0x002fea0003c00000 */
.L_x_3227:
[----:B------:R-:W-:Y:S02]  /*33a0*/  SHF.L.U32 R11, RZ, 0x1f, RZ ;  /* 0x0000001fff0b7819 */ /* 0x000fe400000006ff */
[----:B------:R-:W-:Y:S02]  /*33b0*/  LOP3.LUT R3, R18, 0xffffff80, RZ, 0xc0, !PT ;  /* 0xffffff8012037812 */ /* 0x000fe400078ec0ff */
[----:B------:R-:W0:Y:S01]  /*33c0*/  SYNCS.PHASECHK.TRANS64.TRYWAIT P0, [UR41+0x28c00], R11 ;  /* 0x028c000bff0075a7 */ /* 0x000e220008000169 */
[----:B------:R-:W-:Y:S02]  /*33d0*/  LEA.HI R0, R19, R19, RZ, 0x1 ;  /* 0x0000001313007211 */ /* 0x000fe400078f08ff */
[----:B------:R-:W-:Y:S02]  /*33e0*/  IMAD.IADD R5, R16, 0x1, -R3 ;  /* 0x0000000110057824 */ /* 0x000fe400078e0a03 */
[----:B------:R-:W-:-:S03]  /*33f0*/  LOP3.LUT R2, R0, 0xfffffe, RZ, 0xc0, !PT ;  /* 0x00fffffe00027812 */ /* 0x000fc600078ec0ff */
[----:B------:R-:W-:-:S04]  /*3400*/  SHF.R.S32.HI R4, RZ, 0x1f, R5 ;  /* 0x0000001fff047819 */ /* 0x000fc80000011405 */
[----:B------:R-:W-:-:S04]  /*3410*/  LEA.HI R3, R4, R5, RZ, 0x2 ;  /* 0x0000000504037211 */ /* 0x000fc800078f10ff */
[--C-:B------:R-:W-:Y:S02]  /*3420*/  SHF.R.S32.HI R6, RZ, 0x2, R3.reuse ;  /* 0x00000002ff067819 */ /* 0x100fe40000011403 */
[----:B------:R-:W-:Y:S01]  /*3430*/  SHF.R.S32.HI R7, RZ, 0x1f, R3 ;  /* 0x0000001fff077819 */ /* 0x000fe20000011403 */
[----:B0-----:R-:W-:Y:S06]  /*3440*/  @!P0 BRA `(.L_x_3228) ;  /* 0x000000a000508947 */ /* 0x001fec0003800000 */
.L_x_3302:
[----:B------:R-:W-:Y:S01]  /*3450*/  ULOP3.LUT UR4, UR39, 0x1, URZ, 0xfc, !UPT ;  /* 0x0000000127047892 */ /* 0x000fe2000f8efc3f */
[----:B0-----:R-:W-:Y:S02]  /*3460*/  LOP3.LUT R0, R3, 0x7ffffffc, RZ, 0xc0, !PT ;  /* 0x7ffffffc03007812 */ /* 0x001fe400078ec0ff */
[----:B------:R-:W-:Y:S02]  /*3470*/  IADD3 R3, -R2, R19, RZ ;  /* 0x0000001302037210 */ /* 0x000fe40007ffe1ff */
[----:B------:R-:W-:Y:S01]  /*3480*/  LEA.HI R7, R7, R6, RZ, 0x3 ;  /* 0x0000000607077211 */ /* 0x000fe200078f18ff */
[----:B------:R-:W-:Y:S01]  /*3490*/  IMAD.U32 R2, RZ, RZ, UR4 ;  /* 0x00000004ff027e24 */ /* 0x000fe2000f8e00ff */
[----:B------:R-:W-:Y:S01]  /*34a0*/  LEA.HI R4, R4, R5, RZ, 0x5 ;  /* 0x0000000504047211 */ /* 0x000fe200078f28ff */
[----:B------:R-:W-:Y:S01]  /*34b0*/  IMAD.IADD R0, R5, 0x1, -R0 ;  /* 0x0000000105007824 */ /* 0x000fe200078e0a00 */
[----:B------:R-:W-:Y:S02]  /*34c0*/  LOP3.LUT R7, R7, 0xfffffff8, RZ, 0xc0, !PT ;  /* 0xfffffff807077812 */ /* 0x000fe400078ec0ff */
[----:B------:R-:W-:Y:S01]  /*34d0*/  ISETP.NE.AND P0, PT, R2, 0x3, PT ;  /* 0x000000030200780c */ /* 0x000fe20003f05270 */
[----:B------:R-:W-:Y:S01]  /*34e0*/  IMAD.SHL.U32 R0, R0, 0x2, RZ ;  /* 0x0000000200007824 */ /* 0x000fe200078e00ff */
[----:B------:R-:W-:-:S02]  /*34f0*/  IADD3 R7, R6, -R7, RZ ;  /* 0x8000000706077210 */ /* 0x000fc40007ffe0ff */
[----:B------:R-:W-:Y:S01]  /*3500*/  SHF.R.S32.HI R4, RZ, 0x5, R4 ;  /* 0x00000005ff047819 */ /* 0x000fe20000011404 */
[----:B------:R-:W-:-:S03]  /*3510*/  IMAD R3, R3, 0x100, R0 ;  /* 0x0000010003037824 */ /* 0x000fc600078e0200 */
[----:B------:R-:W-:-:S05]  /*3520*/  LEA R4, R4, R7, 0x4 ;  /* 0x0000000704047211 */ /* 0x000fca00078e20ff */
[----:B------:R-:W-:Y:S05]  /*3530*/  @!P0 BRA `(.L_x_3229) ;  /* 0x0000000000048947 */ /* 0x000fea0003800000 */
[----:B------:R-:W-:Y:S01]  /*3540*/  BPT.TRAP 0x1 ;  /* 0x000000040000795c */ /* 0x000fe20000300000 */
.L_x_3229:
[----:B------:R0:W1:Y:S01]  /*3550*/  SYNCS.PHASECHK.TRANS64.TRYWAIT P1, [UR41+0x28c30], R11 ;  /* 0x028c300bff0075a7 */ /* 0x0000620008020169 */
[----:B------:R-:W-:Y:S05]  /*3560*/  @!P0 BRA `(.L_x_3230) ;  /* 0x0000000000048947 */ /* 0x000fea0003800000 */
[----:B------:R-:W-:Y:S01]  /*3570*/  BPT.TRAP 0x1 ;  /* 0x000000040000795c */ /* 0x000fe20000300000 */
.L_x_3230:
[----:B-1----:R-:W-:Y:S05]  /*3580*/  @P1 BRA `(.L_x_3231) ;  /* 0x0000000000081947 */ /* 0x002fea0003800000 */
[----:B------:R-:W1:Y:S02]  /*3590*/  SYNCS.PHASECHK.TRANS64.TRYWAIT P1, [UR41+0x28c30], R11 ;  /* 0x028c300bff0075a7 */ /* 0x000e640008020169 */
[----:B-1----:R-:W-:Y:S05]  /*35a0*/  @!P1 BRA `(.L_x_3232) ;  /* 0x000000a000109947 */ /* 0x002fea0003800000 */
.L_x_3231:
[----:B------:R-:W-:Y:S05]  /*35b0*/  WARPSYNC.ALL ;  /* 0x0000000000007948 */ /* 0x000fea0003800000 */
[----:B------:R-:W-:Y:S01]  /*35c0*/  UIADD3 UR4, UR41, 0x20400, URZ ;  /* 0x0002040029047890 */ /* 0x000fe2000fffe03f */
[----:B------:R-:W-:Y:S01]  /*35d0*/  WARPGROUP.ARRIVE ;  /* 0x00000000000079c5 */ /* 0x000fe20000000000 */
[----:B------:R-:W-:Y:S02]  /*35e0*/  UIADD3 UR5, UR41, 0x22400, URZ ;  /* 0x0002240029057890 */ /* 0x000fe4000fffe03f */
[----:B------:R-:W-:Y:S02]  /*35f0*/  USHF.R.U32.HI UR4, URZ, 0x4, UR4 ;  /* 0x000000043f047899 */ /* 0x000fe40008011604 */
[----:B------:R-:W-:-:S02]  /*3600*/  USHF.R.U32.HI UR5, URZ, 0x4, UR5 ;  /* 0x000000043f057899 */ /* 0x000fc40008011605 */
[----:B------:R-:W-:Y:S02]  /*3610*/  ULOP3.LUT UR4, UR4, 0x3fff, URZ, 0xc0, !UPT ;  /* 0x00003fff04047892 */ /* 0x000fe4000f8ec03f */
[----:B------:R-:W-:Y:S02]  /*3620*/  ULOP3.LUT UR5, UR5, 0x3fff, URZ, 0xc0, !UPT ;  /* 0x00003fff05057892 */ /* 0x000fe4000f8ec03f */
[----:B------:R-:W-:Y:S02]  /*3630*/  ULOP3.LUT UR8, UR4, 0x10000, URZ, 0xfc, !UPT ;  /* 0x0001000004087892 */ /* 0x000fe4000f8efc3f */
[----:B------:R-:W-:Y:S01]  /*3640*/  ULOP3.LUT UR6, UR5, 0x10000, URZ, 0xfc, !UPT ;  /* 0x0001000005067892 */ /* 0x000fe2000f8efc3f */
[----:B------:R-:W-:Y:S01]  /*3650*/  UMOV UR9, 0x40000040 ;  /* 0x4000004000097882 */ /* 0x000fe20000000000 */
[----:B------:R-:W-:Y:S01]  /*3660*/  UMOV UR7, 0x40000040 ;  /* 0x4000004000077882 */ /* 0x000fe20000000000 */
[----:B------:R-:W-:Y:S02]  /*3670*/  UMOV UR5, UR9 ;  /* 0x0000000900057c82 */ /* 0x000fe40008000000 */
[----:B------:R-:W-:Y:S01]  /*3680*/  UMOV UR4, UR8 ;  /* 0x0000000800047c82 */ /* 0x000fe20008000000 */
[----:B------:R-:W-:-:S02]  /*3690*/  UIADD3 UR12, UR8, 0x2, URZ ;  /* 0x00000002080c7890 */ /* 0x000fc4000fffe03f */
[----:B------:R-:W-:Y:S02]  /*36a0*/  UIADD3 UR14, UR6, 0x2, URZ ;  /* 0x00000002060e7890 */ /* 0x000fe4000fffe03f */
[----:B------:R-:W-:Y:S01]  /*36b0*/  HGMMA.64x64x16.F32 R24, gdesc[UR4], RZ, !UPT, gsb0 ;  /* 0x00e00000041879f0 */ /* 0x000fe2000c0008ff */
        /* <DEDUP_REMOVED lines=12> */
[----:B------:R-:W-:Y:S03]  /*3780*/  HGMMA.64x64x16.F32 R24, gdesc[UR12], R24, gsb0 ;  /* 0x00e000000c1879f0 */ /* 0x000fe60008000818 */
[----:B------:R-:W-:Y:S02]  /*3790*/  WARPGROUP.DEPBAR.LE gsb0, 0x0 ;  /* 0x00008000000079c5 */ /* 0x000fe40000010000 */
[----:B------:R-:W-:-:S06]  /*37a0*/  WARPGROUP.ARRIVE ;  /* 0x00000000000079c5 */ /* 0x000fcc0000000000 */
[----:B------:R-:W-:Y:S03]  /*37b0*/  HGMMA.64x64x16.F32 R24, gdesc[UR16], R24, gsb0 ;  /* 0x00e00000101879f0 */ /* 0x000fe60008000818 */
[----:B------:R-:W-:Y:S02]  /*37c0*/  WARPGROUP.DEPBAR.LE gsb0, 0x0 ;  /* 0x00008000000079c5 */ /* 0x000fe40000010000 */
[----:B------:R-:W-:-:S06]  /*37d0*/  WARPGROUP.ARRIVE ;  /* 0x00000000000079c5 */ /* 0x000fcc0000000000 */
[----:B------:R-:W-:Y:S03]  /*37e0*/  HGMMA.64x64x16.F32 R24, gdesc[UR20], R24, gsb0 ;  /* 0x00e00000141879f0 */ /* 0x000fe60008000818 */
[----:B------:R-:W-:Y:S02]  /*37f0*/  WARPGROUP.DEPBAR.LE gsb0, 0x0 ;  /* 0x00008000000079c5 */ /* 0x000fe40000010000 */
[----:B------:R-:W-:Y:S05]  /*3800*/  @!P0 BRA `(.L_x_3233) ;  /* 0x0000000000048947 */ /* 0x000fea0003800000 */
[----:B------:R-:W-:Y:S01]  /*3810*/  BPT.TRAP 0x1 ;  /* 0x000000040000795c */ /* 0x000fe20000300000 */
.L_x_3233:
[----:B------:R-:W-:Y:S01]  /*3820*/  ULDC UR4, c[0x0][0x9d8] ;  /* 0x0002760000047ab9 */ /* 0x000fe20000000800 */
[----:B------:R-:W-:Y:S01]  /*3830*/  UIMAD UR43, UR44, -0x40, UR43 ;  /* 0xffffffc02c2b78a4 */ /* 0x000fe2000f8e022b */
[----:B------:R-:W-:Y:S01]  /*3840*/  FMUL.FTZ R24, R24, UR4 ;  /* 0x0000000418187c20 */ /* 0x000fe20008410000 */
[----:B------:R-:W-:Y:S01]  /*3850*/  FMUL.FTZ R25, R25, UR4 ;  /* 0x0000000419197c20 */ /* 0x000fe20008410000 */
[----:B------:R-:W-:Y:S01]  /*3860*/  FMUL.FTZ R28, R28, UR4 ;  /* 0x000000041c1c7c20 */ /* 0x000fe20008410000 */
[----:B------:R-:W-:Y:S01]  /*3870*/  FMUL.FTZ R29, R29, UR4 ;  /* 0x000000041d1d7c20 */ /* 0x000fe20008410000 */
[----:B------:R-:W-:Y:S01]  /*3880*/  FMUL.FTZ R32, R32, UR4 ;  /* 0x0000000420207c20 */ /* 0x000fe20008410000 */
[----:B------:R-:W-:Y:S01]  /*3890*/  IMAD.U32 R5, RZ, RZ, UR43 ;  /* 0x0000002bff057e24 */ /* 0x000fe2000f8e00ff */
[----:B------:R-:W2:Y:S01]  /*38a0*/  MUFU.TANH R24, R24 ;  /* 0x0000001800187308 */ /* 0x000ea20000002400 */
[----:B------:R-:W-:Y:S01]  /*38b0*/  FMUL.FTZ R26, R26, UR4 ;  /* 0x000000041a1a7c20 */ /* 0x000fe20008410000 */
[----:B------:R-:W-:Y:S01]  /*38c0*/  FMUL.FTZ R33, R33, UR4 ;  /* 0x0000000421217c20 */ /* 0x000fe20008410000 */
[----:B------:R-:W-:Y:S01]  /*38d0*/  FMUL.FTZ R27, R27, UR4 ;  /* 0x000000041b1b7c20 */ /* 0x000fe20008410000 */
[----:B------:R-:W-:Y:S01]  /*38e0*/  IADD3 R0, -R0, 0x40, R5 ;  /* 0x0000004000007810 */ /* 0x000fe20007ffe105 */
[----:B------:R-:W-:Y:S01]  /*38f0*/  FMUL.FTZ R36, R36, UR4 ;  /* 0x0000000424247c20 */ /* 0x000fe20008410000 */
[----:B------:R-:W-:Y:S01]  /*3900*/  FMUL.FTZ R30, R30, UR4 ;  /* 0x000000041e1e7c20 */ /* 0x000fe20008410000 */
[----:B------:R-:W-:Y:S01]  /*3910*/  FMUL.FTZ R37, R37, UR4 ;  /* 0x0000000425257c20 */ /* 0x000fe20008410000 */
[----:B------:R-:W3:Y:S01]  /*3920*/  MUFU.TANH R25, R25 ;  /* 0x0000001900197308 */ /* 0x000ee20000002400 */
[C---:B------:R-:W-:Y:S01]  /*3930*/  ISETP.GT.AND P5, PT, R0.reuse, RZ, PT ;  /* 0x000000ff0000720c */ /* 0x040fe20003fa4270 */
[----:B------:R-:W-:Y:S01]  /*3940*/  FMUL.FTZ R31, R31, UR4 ;  /* 0x000000041f1f7c20 */ /* 0x000fe20008410000 */
[----:B------:R-:W-:Y:S01]  /*3950*/  ISETP.GT.AND P4, PT, R0, 0x1, PT ;  /* 0x000000010000780c */ /* 0x000fe20003f84270 */
[----:B------:R-:W-:Y:S01]  /*3960*/  FMUL.FTZ R40, R40, UR4 ;  /* 0x0000000428287c20 */ /* 0x000fe20008410000 */
[----:B------:R-:W-:Y:S01]  /*3970*/  ISETP.GT.AND P3, PT, R0, 0x8, PT ;  /* 0x000000080000780c */ /* 0x000fe20003f64270 */
[----:B------:R-:W-:Y:S01]  /*3980*/  FMUL.FTZ R34, R34, UR4 ;  /* 0x0000000422227c20 */ /* 0x000fe20008410000 */
[----:B------:R-:W-:Y:S01]  /*3990*/  ISETP.GT.AND P2, PT, R0, 0x9, PT ;  /* 0x000000090000780c */ /* 0x000fe20003f44270 */
[----:B------:R-:W4:Y:S01]  /*39a0*/  MUFU.TANH R28, R28 ;  /* 0x0000001c001c7308 */ /* 0x000f220000002400 */
[----:B--2---:R-:W-:Y:S01]  /*39b0*/  FSEL R24, R24, -INF , P5 ;  /* 0xff80000018187808 */ /* 0x004fe20002800000 */
[----:B------:R-:W-:Y:S01]  /*39c0*/  FMUL.FTZ R41, R41, UR4 ;  /* 0x0000000429297c20 */ /* 0x000fe20008410000 */
[C---:B------:R-:W-:Y:S01]  /*39d0*/  ISETP.GT.AND P1, PT, R0.reuse, 0x10, PT ;  /* 0x000000100000780c */ /* 0x040fe20003f24270 */
[----:B------:R-:W-:Y:S01]  /*39e0*/  FMUL.FTZ R35, R35, UR4 ;  /* 0x0000000423237c20 */ /* 0x000fe20008410000 */
[----:B------:R-:W-:Y:S01]  /*39f0*/  ISETP.GT.AND P6, PT, R0, 0x11, PT ;  /* 0x000000110000780c */ /* 0x000fe20003fc4270 */
[----:B------:R-:W-:Y:S01]  /*3a00*/  FMUL.FTZ R44, R44, UR4 ;  /* 0x000000042c2c7c20 */ /* 0x000fe20008410000 */
[----:B------:R-:W-:Y:S01]  /*3a10*/  FMUL.FTZ R38, R38, UR4 ;  /* 0x0000000426267c20 */ /* 0x000fe20008410000 */
[----:B------:R-:W2:Y:S01]  /*3a20*/  MUFU.TANH R29, R29 ;  /* 0x0000001d001d7308 */ /* 0x000ea20000002400 */
[----:B---3--:R-:W-:Y:S01]  /*3a30*/  FSEL R25, R25, -INF , P4 ;  /* 0xff80000019197808 */ /* 0x008fe20002000000 */
[----:B------:R-:W-:Y:S01]  /*3a40*/  FMUL.FTZ R45, R45, UR4 ;  /* 0x000000042d2d7c20 */ /* 0x000fe20008410000 */
[----:B------:R-:W-:Y:S01]  /*3a50*/  FMUL.FTZ R39, R39, UR4 ;  /* 0x0000000427277c20 */ /* 0x000fe20008410000 */
[----:B------:R-:W-:Y:S01]  /*3a60*/  FMUL.FTZ R48, R48, UR4 ;  /* 0x0000000430307c20 */ /* 0x000fe20008410000 */
[----:B------:R-:W-:Y:S01]  /*3a70*/  FMNMX.FTZ R5, R24, R25, !PT ;  /* 0x0000001918057209 */ /* 0x000fe20007810000 */
[----:B------:R-:W-:Y:S01]  /*3a80*/  FMUL.FTZ R42, R42, UR4 ;  /* 0x000000042a2a7c20 */ /* 0x000fe20008410000 */
[----:B------:R-:W-:Y:S01]  /*3a90*/  FMUL.FTZ R49, R49, UR4 ;  /* 0x0000000431317c20 */ /* 0x000fe20008410000 */
[----:B------:R-:W3:Y:S01]  /*3aa0*/  MUFU.TANH R32, R32 ;  /* 0x0000002000207308 */ /* 0x000ee20000002400 */
[----:B----4-:R-:W-:Y:S01]  /*3ab0*/  FSEL R28, R28, -INF , P3 ;  /* 0xff8000001c1c7808 */ /* 0x010fe20001800000 */
[----:B------:R-:W-:Y:S01]  /*3ac0*/  FMUL.FTZ R43, R43, UR4 ;  /* 0x000000042b2b7c20 */ /* 0x000fe20008410000 */
[----:B------:R-:W-:Y:S01]  /*3ad0*/  FMUL.FTZ R52, R52, UR4 ;  /* 0x0000000434347c20 */ /* 0x000fe20008410000 */
[----:B------:R-:W-:Y:S01]  /*3ae0*/  FMUL.FTZ R53, R53, UR4 ;  /* 0x0000000435357c20 */ /* 0x000fe20008410000 */
[----:B-1----:R-:W-:Y:S01]  /*3af0*/  FMNMX.FTZ R2, R28, R5, !PT ;  /* 0x000000051c027209 */ /* 0x002fe20007810000 */
        /* <DEDUP_REMOVED lines=9> */
[----:B------:R-:W-:Y:S01]  /*3b90*/  ULDC UR7, c[0x0][0x988] ;  /* 0x0002620000077ab9 */ /* 0x000fe20000000800 */
[----:B------:R-:W2:Y:S01]  /*3ba0*/  MUFU.TANH R33, R33 ;  /* 0x0000002100217308 */ /* 0x000ea20000002400 */
[----:B---3--:R-:W-:Y:S01]  /*3bb0*/  FSEL R32, R32, -INF , P1 ;  /* 0xff80000020207808 */ /* 0x008fe20000800000 */
[----:B------:R-:W-:Y:S01]  /*3bc0*/  UIADD3 UR4, UR41, 0x28c40, URZ ;  /* 0x00028c4029047890 */ /* 0x000fe2000fffe03f */
[----:B------:R-:W-:-:S02]  /*3bd0*/  IMAD.MOV.U32 R19, RZ, RZ, 0x20 ;  /* 0x00000020ff137424 */ /* 0x000fc400078e00ff */
[----:B------:R-:W-:Y:S01]  /*3be0*/  FMNMX.FTZ R2, R32, R5, !PT ;  /* 0x0000000520027209 */ /* 0x000fe20007810000 */
[----:B------:R-:W-:Y:S02]  /*3bf0*/  UPRMT UR4, UR42, 0x654, UR4 ;  /* 0x000006542a047896 */ /* 0x000fe40008000004 */
[----:B------:R-:W3:Y:S01]  /*3c00*/  MUFU.TANH R27, R27 ;  /* 0x0000001b001b7308 */ /* 0x000ee20000002400 */
[----:B-1----:R-:W-:Y:S02]  /*3c10*/  FSEL R26, R26, -INF , P5 ;  /* 0xff8000001a1a7808 */ /* 0x002fe40002800000 */
[----:B------:R-:W-:-:S04]  /*3c20*/  ISETP.GT.AND P5, PT, R0, 0x18, PT ;  /* 0x000000180000780c */ /* 0x000fc80003fa4270 */
[----:B------:R-:W-:Y:S01]  /*3c30*/  SYNCS.ARRIVE.TRANS64.RED.A1T0 RZ, [UR4], RZ ;  /* 0x000000ffffff79a7 */ /* 0x000fe20008100404 */
[----:B------:R-:W1:Y:S01]  /*3c40*/  MUFU.TANH R36, R36 ;  /* 0x0000002400247308 */ /* 0x000e620000002400 */
[----:B--2---:R-:W-:-:S04]  /*3c50*/  FSEL R33, R33, -INF , P6 ;  /* 0xff80000021217808 */ /* 0x004fc80003000000 */
[----:B------:R-:W-:-:S03]  /*3c60*/  FMNMX.FTZ R5, R33, R2, !PT ;  /* 0x0000000221057209 */ /* 0x000fc60007810000 */
[----:B------:R-:W2:Y:S01]  /*3c70*/  MUFU.TANH R30, R30 ;  /* 0x0000001e001e7308 */ /* 0x000ea20000002400 */
[----:B---3--:R-:W-:Y:S02]  /*3c80*/  FSEL R27, R27, -INF , P4 ;  /* 0xff8000001b1b7808 */ /* 0x008fe40002000000 */
[----:B------:R-:W-:-:S05]  /*3c90*/  ISETP.GT.AND P4, PT, R0, 0x19, PT ;  /* 0x000000190000780c */ /* 0x000fca0003f84270 */
[----:B------:R-:W3:Y:S01]  /*3ca0*/  MUFU.TANH R37, R37 ;  /* 0x0000002500257308 */ /* 0x000ee20000002400 */
[----:B-1----:R-:W-:-:S04]  /*3cb0*/  FSEL R36, R36, -INF , P5 ;  /* 0xff80000024247808 */ /* 0x002fc80002800000 */
[----:B------:R-:W-:-:S03]  /*3cc0*/  FMNMX.FTZ R2, R36, R5, !PT ;  /* 0x0000000524027209 */ /* 0x000fc60007810000 */
[----:B------:R-:W1:Y:S01]  /*3cd0*/  MUFU.TANH R31, R31 ;  /* 0x0000001f001f7308 */ /* 0x000e620000002400 */
[----:B--2---:R-:W-:Y:S02]  /*3ce0*/  FSEL R30, R30, -INF , P3 ;  /* 0xff8000001e1e7808 */ /* 0x004fe40001800000 */
[----:B------:R-:W-:-:S05]  /*3cf0*/  ISETP.GT.AND P3, PT, R0, 0x20, PT ;  /* 0x000000200000780c */ /* 0x000fca0003f64270 */
[----:B------:R-:W2:Y:S01]  /*3d00*/  MUFU.TANH R40, R40 ;  /* 0x0000002800287308 */ /* 0x000ea20000002400 */
[----:B---3--:R-:W-:-:S04]  /*3d10*/  FSEL R37, R37, -INF , P4 ;  /* 0xff80000025257808 */ /* 0x008fc80002000000 */
[----:B------:R-:W-:-:S03]  /*3d20*/  FMNMX.FTZ R5, R37, R2, !PT ;  /* 0x0000000225057209 */ /* 0x000fc60007810000 */
[----:B------:R-:W3:Y:S01]  /*3d30*/  MUFU.TANH R34, R34 ;  /* 0x0000002200227308 */ /* 0x000ee20000002400 */
[----:B-1----:R-:W-:Y:S02]  /*3d40*/  FSEL R31, R31, -INF , P2 ;  /* 0xff8000001f1f7808 */ /* 0x002fe40001000000 */
[----:B------:R-:W-:-:S05]  /*3d50*/  ISETP.GT.AND P2, PT, R0, 0x21, PT ;  /* 0x000000210000780c */ /* 0x000fca0003f44270 */
        /* <DEDUP_REMOVED lines=40> */
[----:B---3--:R-:W-:-:S04]  /*3fe0*/  FSEL R53, R53, -INF , P2 ;  /* 0xff80000035357808 */ /* 0x008fc80001000000 */
[----:B------:R-:W-:-:S03]  /*3ff0*/  FMNMX.FTZ R2, R53, R0, !PT ;  /* 0x0000000035027209 */ /* 0x000fc60007810000 */
[----:B------:R-:W3:Y:S01]  /*4000*/  MUFU.TANH R50, R50 ;  /* 0x0000003200327308 */ /* 0x000ee20000002400 */
[----:B-1----:R-:W-:Y:S01]  /*4010*/  FSEL R46, R46, -INF , P1 ;  /* 0xff8000002e2e7808 */ /* 0x002fe20000800000 */
[----:B------:R-:W1:Y:S06]  /*4020*/  SHFL.BFLY PT, R5, R2, 0x2, 0x1f ;  /* 0x0c401f0002057f89 */ /* 0x000e6c00000e0000 */
[----:B------:R-:W4:Y:S01]  /*4030*/  MUFU.TANH R51, R51 ;  /* 0x0000003300337308 */ /* 0x000f220000002400 */
[----:B--2---:R-:W-:-:S07]  /*4040*/  FSEL R47, R47, -INF , P6 ;  /* 0xff8000002f2f7808 */ /* 0x004fce0003000000 */
[----:B------:R-:W2:Y:S01]  /*4050*/  MUFU.TANH R54, R54 ;  /* 0x0000003600367308 */ /* 0x000ea20000002400 */
[----:B---3--:R-:W-:-:S07]  /*4060*/  FSEL R50, R50, -INF , P5 ;  /* 0xff80000032327808 */ /* 0x008fce0002800000 */
[----:B------:R-:W3:Y:S01]  /*4070*/  MUFU.TANH R55, R55 ;  /* 0x0000003700377308 */ /* 0x000ee20000002400 */
[----:B----4-:R-:W-:Y:S02]  /*4080*/  FSEL R51, R51, -INF , P4 ;  /* 0xff80000033337808 */ /* 0x010fe40002000000 */
[----:B-1----:R-:W-:Y:S02]  /*4090*/  FMNMX.FTZ R6, R2, R5, !PT ;  /* 0x0000000502067209 */ /* 0x002fe40007810000 */
[----:B------:R-:W-:-:S03]  /*40a0*/  FMNMX.FTZ R5, R26, R27, !PT ;  /* 0x0000001b1a057209 */ /* 0x000fc60007810000 */
[----:B------:R-:W1:Y:S01]  /*40b0*/  SHFL.BFLY PT, R7, R6, 0x1, 0x1f ;  /* 0x0c201f0006077f89 */ /* 0x000e6200000e0000 */
[----:B------:R-:W-:Y:S02]  /*40c0*/  FMNMX.FTZ R0, R30, R5, !PT ;  /* 0x000000051e007209 */ /* 0x000fe40007810000 */
[----:B--2---:R-:W-:Y:S02]  /*40d0*/  FSEL R54, R54, -INF , P3 ;  /* 0xff80000036367808 */ /* 0x004fe40001800000 */
[----:B------:R-:W-:-:S04]  /*40e0*/  FMNMX.FTZ R5, R31, R0, !PT ;  /* 0x000000001f057209 */ /* 0x000fc80007810000 */
[----:B------:R-:W-:Y:S02]  /*40f0*/  FMNMX.FTZ R0, R34, R5, !PT ;  /* 0x0000000522007209 */ /* 0x000fe40007810000 */
[----:B---3--:R-:W-:Y:S02]  /*4100*/  FSEL R55, R55, -INF , P2 ;  /* 0xff80000037377808 */ /* 0x008fe40001000000 */
[----:B------:R-:W-:-:S04]  /*4110*/  FMNMX.FTZ R5, R35, R0, !PT ;  /* 0x0000000023057209 */ /* 0x000fc80007810000 */
[----:B------:R-:W-:-:S04]  /*4120*/  FMNMX.FTZ R2, R38, R5, !PT ;  /* 0x0000000526027209 */ /* 0x000fc80007810000 */
[----:B------:R-:W-:Y:S02]  /*4130*/  FMNMX.FTZ R5, R39, R2, !PT ;  /* 0x0000000227057209 */ /* 0x000fe40007810000 */
[----:B-1----:R-:W-:Y:S02]  /*4140*/  FMNMX.FTZ R0, R6, R7, !PT ;  /* 0x0000000706007209 */ /* 0x002fe40007810000 */
[----:B------:R-:W-:Y:S01]  /*4150*/  FMNMX.FTZ R2, R42, R5, !PT ;  /* 0x000000052a027209 */ /* 0x000fe20007810000 */
[----:B------:R-:W-:Y:S01]  /*4160*/  BAR.SYNC.DEFER_BLOCKING 0xf, 0x100 ;  /* 0x03c4000000007b1d */ /* 0x000fe20000010000 */
[C---:B------:R-:W-:Y:S01]  /*4170*/  FSETP.NEU.FTZ.AND P1, PT, R0.reuse, -INF , PT ;  /* 0xff8000000000780b */ /* 0x040fe20003f3d000 */
[----:B------:R-:W-:Y:S01]  /*4180*/  FMUL.FTZ R6, R0, UR7 ;  /* 0x0000000700067c20 */ /* 0x000fe20008410000 */
[----:B------:R-:W-:-:S04]  /*4190*/  FMNMX.FTZ R5, R43, R2, !PT ;  /* 0x000000022b057209 */ /* 0x000fc80007810000 */
[----:B------:R-:W-:Y:S02]  /*41a0*/  FMNMX.FTZ R2, R46, R5, !PT ;  /* 0x000000052e027209 */ /* 0x000fe40007810000 */
[----:B------:R-:W-:Y:S02]  /*41b0*/  FSEL R6, R6, RZ, P1 ;  /* 0x000000ff06067208 */ /* 0x000fe40000800000 */
[----:B------:R-:W-:-:S03]  /*41c0*/  FMNMX.FTZ R5, R47, R2, !PT ;  /* 0x000000022f057209 */ /* 0x000fc60007810000 */
[--C-:B------:R-:W-:Y:S01]  /*41d0*/  FFMA.FTZ R24, R24, UR7, -R6.reuse ;  /* 0x0000000718187c23 */ /* 0x100fe20008010806 */
[----:B------:R-:W-:Y:S01]  /*41e0*/  FMNMX.FTZ R2, R50, R5, !PT ;  /* 0x0000000532027209 */ /* 0x000fe20007810000 */
[--C-:B------:R-:W-:Y:S01]  /*41f0*/  FFMA.FTZ R25, R25, UR7, -R6.reuse ;  /* 0x0000000719197c23 */ /* 0x100fe20008010806 */
[--C-:B------:R-:W-:Y:S01]  /*4200*/  FFMA.FTZ R28, R28, UR7, -R6.reuse ;  /* 0x000000071c1c7c23 */ /* 0x100fe20008010806 */
        /* <DEDUP_REMOVED lines=13> */
[--C-:B------:R-:W-:Y:S01]  /*42e0*/  FFMA.FTZ R49, R49, UR7, -R6.reuse ;  /* 0x0000000731317c23 */ /* 0x100fe20008010806 */
[----:B------:R-:W1:Y:S01]  /*42f0*/  SHFL.BFLY PT, R5, R2, 0x2, 0x1f ;  /* 0x0c401f0002057f89 */ /* 0x000e6200000e0000 */
[--C-:B------:R-:W-:Y:S01]  /*4300*/  FFMA.FTZ R52, R52, UR7, -R6.reuse ;  /* 0x0000000734347c23 */ /* 0x100fe20008010806 */
[----:B------:R-:W-:Y:S01]  /*4310*/  FFMA.FTZ R6, R53, UR7, -R6 ;  /* 0x0000000735067c23 */ /* 0x000fe20008010806 */
[----:B------:R-:W-:Y:S08]  /*4320*/  MUFU.EX2 R24, R24 ;  /* 0x0000001800187308 */ /* 0x000ff00000000800 */
[----:B------:R-:W-:Y:S08]  /*4330*/  MUFU.EX2 R9, R6 ;  /* 0x0000000600097308 */ /* 0x000ff00000000800 */
[----:B------:R-:W2:Y:S01]  /*4340*/  MUFU.EX2 R25, R25 ;  /* 0x0000001900197308 */ /* 0x000ea20000000800 */
[----:B-1----:R-:W-:-:S07]  /*4350*/  FMNMX.FTZ R5, R2, R5, !PT ;  /* 0x0000000502057209 */ /* 0x002fce0007810000 */
[----:B------:R-:W-:Y:S01]  /*4360*/  MUFU.EX2 R28, R28 ;  /* 0x0000001c001c7308 */ /* 0x000fe20000000800 */
[----:B------:R-:W1:Y:S07]  /*4370*/  SHFL.BFLY PT, R2, R5, 0x1, 0x1f ;  /* 0x0c201f0005027f89 */ /* 0x000e6e00000e0000 */
[----:B------:R-:W3:Y:S01]  /*4380*/  MUFU.EX2 R29, R29 ;  /* 0x0000001d001d7308 */ /* 0x000ee20000000800 */
[----:B--2---:R-:W-:-:S07]  /*4390*/  F2FP.F16.F32.PACK_AB R152, R25, R24 ;  /* 0x000000181998723e */ /* 0x004fce00000000ff */
[----:B------:R-:W-:Y:S08]  /*43a0*/  MUFU.EX2 R32, R32 ;  /* 0x0000002000207308 */ /* 0x000ff00000000800 */
[----:B------:R-:W-:Y:S01]  /*43b0*/  MUFU.EX2 R33, R33 ;  /* 0x0000002100217308 */ /* 0x000fe20000000800 */
[----:B---3--:R-:W-:Y:S02]  /*43c0*/  F2FP.F16.F32.PACK_AB R154, R29, R28 ;  /* 0x0000001c1d9a723e */ /* 0x008fe400000000ff */
[----:B-1----:R-:W-:-:S04]  /*43d0*/  FMNMX.FTZ R2, R5, R2, !PT ;  /* 0x0000000205027209 */ /* 0x002fc80007810000 */
[C---:B------:R-:W-:Y:S01]  /*43e0*/  FSETP.NEU.FTZ.AND P1, PT, R2.reuse, -INF , PT ;  /* 0xff8000000200780b */ /* 0x040fe20003f3d000 */
[----:B------:R-:W-:Y:S01]  /*43f0*/  FMUL.FTZ R5, R2, UR7 ;  /* 0x0000000702057c20 */ /* 0x000fe20008410000 */
[----:B------:R-:W-:Y:S04]  /*4400*/  MUFU.EX2 R36, R36 ;  /* 0x0000002400247308 */ /* 0x000fe80000000800 */
[----:B------:R-:W-:Y:S02]  /*4410*/  FSEL R10, R5, RZ, P1 ;  /* 0x000000ff050a7208 */ /* 0x000fe40000800000 */
[-C--:B------:R-:W-:Y:S02]  /*4420*/  LEA.HI R5, R17, R16.reuse, RZ, 0x4 ;  /* 0x0000001011057211 */ /* 0x080fe400078f20ff */
[----:B------:R-:W-:Y:S01]  /*4430*/  MUFU.EX2 R37, R37 ;  /* 0x0000002500257308 */ /* 0x000fe20000000800 */
[--C-:B------:R-:W-:Y:S01]  /*4440*/  FFMA.FTZ R26, R26, UR7, -R10.reuse ;  /* 0x000000071a1a7c23 */ /* 0x100fe2000801080a */
[----:B------:R-:W-:Y:S01]  /*4450*/  LOP3.LUT R7, R5, 0xfffffff0, RZ, 0xc0, !PT ;  /* 0xfffffff005077812 */ /* 0x000fe200078ec0ff */
[--C-:B------:R-:W-:Y:S01]  /*4460*/  FFMA.FTZ R27, R27, UR7, -R10.reuse ;  /* 0x000000071b1b7c23 */ /* 0x100fe2000801080a */
[--C-:B------:R-:W-:Y:S01]  /*4470*/  FFMA.FTZ R30, R30, UR7, -R10.reuse ;  /* 0x000000071e1e7c23 */ /* 0x100fe2000801080a */
[--C-:B------:R-:W-:Y:S01]  /*4480*/  FFMA.FTZ R31, R31, UR7, -R10.reuse ;  /* 0x000000071f1f7c23 */ /* 0x100fe2000801080a */
[--C-:B------:R-:W-:Y:S01]  /*4490*/  FFMA.FTZ R34, R34, UR7, -R10.reuse ;  /* 0x0000000722227c23 */ /* 0x100fe2000801080a */
[----:B------:R-:W-:Y:S01]  /*44a0*/  IMAD.IADD R7, R16, 0x1, -R7 ;  /* 0x0000000110077824 */ /* 0x000fe200078e0a07 */
[----:B------:R-:W-:Y:S01]  /*44b0*/  MUFU.EX2 R26, R26 ;  /* 0x0000001a001a7308 */ /* 0x000fe20000000800 */
[----:B------:R-:W-:Y:S01]  /*44c0*/  LEA.HI R16, R17, R16, RZ, 0x5 ;  /* 0x0000001011107211 */ /* 0x000fe200078f28ff */
[--C-:B------:R-:W-:Y:S01]  /*44d0*/  FFMA.FTZ R35, R35, UR7, -R10.reuse ;  /* 0x0000000723237c23 */ /* 0x100fe2000801080a */
[--C-:B------:R-:W-:Y:S01]  /*44e0*/  FFMA.FTZ R38, R38, UR7, -R10.reuse ;  /* 0x0000000726267c23 */ /* 0x100fe2000801080a */
[----:B------:R-:W-:Y:S01]  /*44f0*/  SHF.R.S32.HI R6, RZ, 0x1f, R7 ;  /* 0x0000001fff067819 */ /* 0x000fe20000011407 */
[--C-:B------:R-:W-:Y:S01]  /*4500*/  FFMA.FTZ R39, R39, UR7, -R10.reuse ;  /* 0x0000000727277c23 */ /* 0x100fe2000801080a */
[----:B------:R-:W-:Y:S01]  /*4510*/  SHF.L.U32 R16, R16, 0x5, RZ ;  /* 0x0000000510107819 */ /* 0x000fe200000006ff */
[--C-:B------:R-:W-:Y:S01]  /*4520*/  FFMA.FTZ R42, R42, UR7, -R10.reuse ;  /* 0x000000072a2a7c23 */ /* 0x100fe2000801080a */
[----:B------:R-:W-:Y:S01]  /*4530*/  LEA.HI R6, R6, R7, RZ, 0x3 ;  /* 0x0000000706067211 */ /* 0x000fe200078f18ff */
[----:B------:R-:W1:Y:S01]  /*4540*/  MUFU.EX2 R27, R27 ;  /* 0x0000001b001b7308 */ /* 0x000e620000000800 */
[----:B------:R-:W-:Y:S01]  /*4550*/  LOP3.LUT R16, R16, 0x7ffffc00, RZ, 0xc0, !PT ;  /* 0x7ffffc0010107812 */ /* 0x000fe200078ec0ff */
[--C-:B------:R-:W-:Y:S01]  /*4560*/  FFMA.FTZ R43, R43, UR7, -R10.reuse ;  /* 0x000000072b2b7c23 */ /* 0x100fe2000801080a */
[----:B------:R-:W-:Y:S01]  /*4570*/  LOP3.LUT R8, R6, 0xfffffff8, RZ, 0xc0, !PT ;  /* 0xfffffff806087812 */ /* 0x000fe200078ec0ff */
[--C-:B------:R-:W-:Y:S01]  /*4580*/  FFMA.FTZ R46, R46, UR7, -R10.reuse ;  /* 0x000000072e2e7c23 */ /* 0x100fe2000801080a */
[--C-:B------:R-:W-:Y:S01]  /*4590*/  FFMA.FTZ R47, R47, UR7, -R10.reuse ;  /* 0x000000072f2f7c23 */ /* 0x100fe2000801080a */
[--C-:B------:R-:W-:Y:S01]  /*45a0*/  FFMA.FTZ R50, R50, UR7, -R10.reuse ;  /* 0x0000000732327c23 */ /* 0x100fe2000801080a */
[----:B------:R-:W-:Y:S01]  /*45b0*/  IADD3 R8, R7, -R8, RZ ;  /* 0x8000000807087210 */ /* 0x000fe20007ffe0ff */
[----:B------:R-:W-:Y:S01]  /*45c0*/  MUFU.EX2 R30, R30 ;  /* 0x0000001e001e7308 */ /* 0x000fe20000000800 */
[----:B------:R-:W-:Y:S01]  /*45d0*/  SHF.R.S32.HI R7, RZ, 0x4, R5 ;  /* 0x00000004ff077819 */ /* 0x000fe20000011405 */
[----:B------:R-:W-:Y:S01]  /*45e0*/  FFMA.FTZ R51, R51, UR7, -R10 ;  /* 0x0000000733337c23 */ /* 0x000fe2000801080a */
[C---:B------:R-:W-:Y:S01]  /*45f0*/  LOP3.LUT P1, RZ, R8.reuse, 0x2, RZ, 0xc0, !PT ;  /* 0x0000000208ff7812 */ /* 0x040fe2000782c0ff */
[C---:B------:R-:W-:Y:S01]  /*4600*/  IMAD.SHL.U32 R5, R8.reuse, 0x40, RZ ;  /* 0x0000004008057824 */ /* 0x040fe200078e00ff */
[----:B------:R-:W-:Y:S01]  /*4610*/  LOP3.LUT P2, RZ, R8, 0x4, RZ, 0xc0, !PT ;  /* 0x0000000408ff7812 */ /* 0x000fe2000784c0ff */
[----:B------:R-:W-:-:S02]  /*4620*/  IMAD.SHL.U32 R12, R7, 0x8, RZ ;  /* 0x00000008070c7824 */ /* 0x000fc400078e00ff */
[--C-:B------:R-:W-:Y:S01]  /*4630*/  FFMA.FTZ R54, R54, UR7, -R10.reuse ;  /* 0x0000000736367c23 */ /* 0x100fe2000801080a */
[----:B------:R-:W-:Y:S01]  /*4640*/  IMAD.SHL.U32 R7, R6, 0x40, RZ ;  /* 0x0000004006077824 */ /* 0x000fe200078e00ff */
[----:B------:R-:W-:Y:S01]  /*4650*/  LOP3.LUT R5, R5, 0x1c0, RZ, 0xc0, !PT ;  /* 0x000001c005057812 */ /* 0x000fe200078ec0ff */
[----:B------:R-:W2:Y:S01]  /*4660*/  MUFU.EX2 R31, R31 ;  /* 0x0000001f001f7308 */ /* 0x000ea20000000800 */
[----:B------:R-:W-:Y:S01]  /*4670*/  FFMA.FTZ R10, R55, UR7, -R10 ;  /* 0x00000007370a7c23 */ /* 0x000fe2000801080a */
[----:B------:R-:W-:Y:S02]  /*4680*/  SEL R19, R19, 0xffffffe0, !P1 ;  /* 0xffffffe013137807 */ /* 0x000fe40004800000 */
[----:B------:R-:W-:Y:S02]  /*4690*/  LOP3.LUT R12, R5, 0x8, R12, 0xf8, !PT ;  /* 0x00000008050c7812 */ /* 0x000fe400078ef80c */
[----:B------:R-:W-:Y:S02]  /*46a0*/  SHF.R.U32.HI R5, RZ, 0x3, R5 ;  /* 0x00000003ff057819 */ /* 0x000fe40000011605 */
[----:B------:R-:W-:Y:S01]  /*46b0*/  MUFU.EX2 R34, R34 ;  /* 0x0000002200227308 */ /* 0x000fe20000000800 */
[----:B------:R-:W-:-:S02]  /*46c0*/  LOP3.LUT R7, R7, 0x7ffffe00, RZ, 0xc0, !PT ;  /* 0x7ffffe0007077812 */ /* 0x000fc400078ec0ff */
[----:B------:R-:W-:Y:S01]  /*46d0*/  LOP3.LUT R12, R12, R5, RZ, 0x3c, !PT ;  /* 0x000000050c0c7212 */ /* 0x000fe200078e3cff */
[----:B------:R-:W-:Y:S01]  /*46e0*/  FADD.FTZ R5, R24, R25 ;  /* 0x0000001918057221 */ /* 0x000fe20000010000 */
[----:B-1----:R-:W-:Y:S02]  /*46f0*/  F2FP.F16.F32.PACK_AB R153, R27, R26 ;  /* 0x0000001a1b99723e */ /* 0x002fe400000000ff */
[----:B------:R-:W-:Y:S01]  /*4700*/  IADD3 R12, R12, R7, R16 ;  /* 0x000000070c0c7210 */ /* 0x000fe20007ffe010 */
[----:B------:R-:W-:Y:S01]  /*4710*/  FADD.FTZ R6, R28, R5 ;  /* 0x000000051c067221 */ /* 0x000fe20000010000 */
[----:B------:R-:W1:Y:S01]  /*4720*/  MUFU.EX2 R35, R35 ;  /* 0x0000002300237308 */ /* 0x000e620000000800 */
[----:B--2---:R-:W-:Y:S02]  /*4730*/  F2FP.F16.F32.PACK_AB R155, R31, R30 ;  /* 0x0000001e1f9b723e */ /* 0x004fe400000000ff */
[----:B------:R-:W-:Y:S01]  /*4740*/  FADD.FTZ R5, R29, R6 ;  /* 0x000000061d057221 */ /* 0x000fe20000010000 */
[----:B------:R-:W-:-:S02]  /*4750*/  F2FP.F16.F32.PACK_AB R156, R33, R32 ;  /* 0x00000020219c723e */ /* 0x000fc400000000ff */
[----:B------:R-:W-:Y:S01]  /*4760*/  F2FP.F16.F32.PACK_AB R158, R37, R36 ;  /* 0x00000024259e723e */ /* 0x000fe200000000ff */
[----:B------:R-:W-:Y:S01]  /*4770*/  FADD.FTZ R6, R32, R5 ;  /* 0x0000000520067221 */ /* 0x000fe20000010000 */
[----:B------:R-:W-:Y:S01]  /*4780*/  FADD.FTZ R5, R26, R27 ;  /* 0x0000001b1a057221 */ /* 0x000fe20000010000 */
[----:B------:R-:W2:Y:S02]  /*4790*/  MUFU.EX2 R38, R38 ;  /* 0x0000002600267308 */ /* 0x000ea40000000800 */
[----:B------:R-:W-:Y:S01]  /*47a0*/  FADD.FTZ R7, R33, R6 ;  /* 0x0000000621077221 */ /* 0x000fe20000010000 */
[----:B------:R-:W-:-:S03]  /*47b0*/  FADD.FTZ R6, R30, R5 ;  /* 0x000000051e067221 */ /* 0x000fc60000010000 */
[----:B------:R-:W-:Y:S01]  /*47c0*/  FADD.FTZ R8, R36, R7 ;  /* 0x0000000724087221 */ /* 0x000fe20000010000 */
[----:B------:R-:W-:Y:S01]  /*47d0*/  FADD.FTZ R5, R31, R6 ;  /* 0x000000061f057221 */ /* 0x000fe20000010000 */
[----:B------:R-:W3:Y:S01]  /*47e0*/  MUFU.EX2 R40, R40 ;  /* 0x0000002800287308 */ /* 0x000ee20000000800 */
[----:B-1----:R-:W-:Y:S01]  /*47f0*/  F2FP.F16.F32.PACK_AB R157, R35, R34 ;  /* 0x00000022239d723e */ /* 0x002fe200000000ff */
[----:B------:R-:W-:Y:S01]  /*4800*/  FADD.FTZ R7, R37, R8 ;  /* 0x0000000825077221 */ /* 0x000fe20000010000 */
[----:B------:R-:W-:-:S04]  /*4810*/  FADD.FTZ R6, R34, R5 ;  /* 0x0000000522067221 */ /* 0x000fc80000010000 */
[----:B------:R-:W-:Y:S01]  /*4820*/  FADD.FTZ R5, R35, R6 ;  /* 0x0000000623057221 */ /* 0x000fe20000010000 */
[----:B------:R-:W1:Y:S03]  /*4830*/  MUFU.EX2 R39, R39 ;  /* 0x0000002700277308 */ /* 0x000e660000000800 */
[----:B--2---:R-:W-:Y:S01]  /*4840*/  FADD.FTZ R6, R38, R5 ;  /* 0x0000000526067221 */ /* 0x004fe20000010000 */
[----:B------:R-:W-:-:S04]  /*4850*/  LEA R5, R12, UR41, 0x1 ;  /* 0x000000290c057c11 */ /* 0x000fc8000f8e08ff */
[----:B------:R-:W2:Y:S01]  /*4860*/  MUFU.EX2 R41, R41 ;  /* 0x0000002900297308 */ /* 0x000ea20000000800 */
[----:B---3--:R-:W-:Y:S01]  /*4870*/  FADD.FTZ R8, R40, R7 ;  /* 0x0000000728087221 */ /* 0x008fe20000010000 */
[----:B------:R-:W-:Y:S01]  /*4880*/  IADD3 R12, R5, 0x26800, RZ ;  /* 0x00026800050c7810 */ /* 0x000fe20007ffe0ff */
[----:B------:R3:W-:Y:S05]  /*4890*/  STSM.16.M88.4 [R5+0x26800], R152 ;  /* 0x0268009805007844 */ /* 0x0007ea0000000200 */
[----:B------:R-:W4:Y:S01]  /*48a0*/  MUFU.EX2 R42, R42 ;  /* 0x0000002a002a7308 */ /* 0x000f220000000800 */
[----:B-1----:R-:W-:Y:S01]  /*48b0*/  FADD.FTZ R7, R39, R6 ;  /* 0x0000000627077221 */ /* 0x002fe20000010000 */
[----:B------:R-:W-:Y:S01]  /*48c0*/  VIADD R6, R5, 0x26840 ;  /* 0x0002684005067836 */ /* 0x000fe20000000000 */
[----:B------:R-:W-:Y:S01]  /*48d0*/  F2FP.F16.F32.PACK_AB R159, R39, R38 ;  /* 0x00000026279f723e */ /* 0x000fe200000000ff */
[----:B------:R-:W-:-:S04]  /*48e0*/  @P2 VIADD R6, R12, 0xffffffc0 ;  /* 0xffffffc00c062836 */ /* 0x000fc80000000000 */
[----:B------:R-:W1:Y:S01]  /*48f0*/  MUFU.EX2 R43, R43 ;  /* 0x0000002b002b7308 */ /* 0x000e620000000800 */
[C---:B--2---:R-:W-:Y:S01]  /*4900*/  FADD.FTZ R15, R41.reuse, R8 ;  /* 0x00000008290f7221 */ /* 0x044fe20000010000 */
[----:B------:R-:W-:-:S06]  /*4910*/  F2FP.F16.F32.PACK_AB R160, R41, R40 ;  /* 0x0000002829a0723e */ /* 0x000fcc00000000ff */
[----:B------:R-:W2:Y:S01]  /*4920*/  MUFU.EX2 R44, R44 ;  /* 0x0000002c002c7308 */ /* 0x000ea20000000800 */
[----:B----4-:R-:W-:Y:S01]  /*4930*/  FADD.FTZ R8, R42, R7 ;  /* 0x000000072a087221 */ /* 0x010fe20000010000 */
[----:B------:R-:W-:-:S05]  /*4940*/  IADD3 R7, R12, R19, RZ ;  /* 0x000000130c077210 */ /* 0x000fca0007ffe0ff */
[----:B------:R3:W-:Y:S01]  /*4950*/  STSM.16.M88.4 [R7], R156 ;  /* 0x0000009c07007844 */ /* 0x0007e20000000200 */
[----:B------:R-:W-:Y:S01]  /*4960*/  MUFU.EX2 R46, R46 ;  /* 0x0000002e002e7308 */ /* 0x000fe20000000800 */
[C---:B-1----:R-:W-:Y:S01]  /*4970*/  FADD.FTZ R17, R43.reuse, R8 ;  /* 0x000000082b117221 */ /* 0x042fe20000010000 */
[----:B------:R-:W-:Y:S01]  /*4980*/  F2FP.F16.F32.PACK_AB R161, R43, R42 ;  /* 0x0000002a2ba1723e */ /* 0x000fe200000000ff */
[----:B------:R-:W-:-:S05]  /*4990*/  IMAD.IADD R8, R19, 0x1, R6 ;  /* 0x0000000113087824 */ /* 0x000fca00078e0206 */
[----:B------:R-:W1:Y:S01]  /*49a0*/  MUFU.EX2 R45, R45 ;  /* 0x0000002d002d7308 */ /* 0x000e620000000800 */
[----:B--2---:R-:W-:-:S07]  /*49b0*/  FADD.FTZ R12, R44, R15 ;  /* 0x0000000f2c0c7221 */ /* 0x004fce0000010000 */
[----:B------:R-:W2:Y:S08]  /*49c0*/  MUFU.EX2 R47, R47 ;  /* 0x0000002f002f7308 */ /* 0x000eb00000000800 */
[----:B------:R-:W-:Y:S01]  /*49d0*/  MUFU.EX2 R48, R48 ;  /* 0x0000003000307308 */ /* 0x000fe20000000800 */
[C---:B-1----:R-:W-:Y:S01]  /*49e0*/  F2FP.F16.F32.PACK_AB R162, R45.reuse, R44 ;  /* 0x0000002c2da2723e */ /* 0x042fe200000000ff */
[----:B------:R-:W-:-:S06]  /*49f0*/  FADD.FTZ R45, R45, R12 ;  /* 0x0000000c2d2d7221 */ /* 0x000fcc0000010000 */
[----:B------:R-:W1:Y:S01]  /*4a00*/  MUFU.EX2 R49, R49 ;  /* 0x0000003100317308 */ /* 0x000e620000000800 */
[----:B--2---:R-:W-:-:S05]  /*4a10*/  F2FP.F16.F32.PACK_AB R163, R47, R46 ;  /* 0x0000002e2fa3723e */ /* 0x004fca00000000ff */
[----:B------:R3:W-:Y:S02]  /*4a20*/  STSM.16.M88.4 [R6], R160 ;  /* 0x000000a006007844 */ /* 0x0007e40000000200 */
[----:B------:R-:W-:Y:S08]  /*4a30*/  MUFU.EX2 R50, R50 ;  /* 0x0000003200327308 */ /* 0x000ff00000000800 */
[----:B------:R-:W2:Y:S01]  /*4a40*/  MUFU.EX2 R51, R51 ;  /* 0x0000003300337308 */ /* 0x000ea20000000800 */
[----:B-1----:R-:W-:Y:S01]  /*4a50*/  F2FP.F16.F32.PACK_AB R164, R49, R48 ;  /* 0x0000003031a4723e */ /* 0x002fe200000000ff */
[----:B------:R-:W-:-:S04]  /*4a60*/  FADD.FTZ R48, R48, R45 ;  /* 0x0000002d30307221 */ /* 0x000fc80000010000 */
[----:B------:R-:W-:Y:S02]  /*4a70*/  FADD.FTZ R49, R49, R48 ;  /* 0x0000003031317221 */ /* 0x000fe40000010000 */
[----:B------:R-:W1:Y:S08]  /*4a80*/  MUFU.EX2 R52, R52 ;  /* 0x0000003400347308 */ /* 0x000e700000000800 */
[----:B------:R-:W-:Y:S01]  /*4a90*/  MUFU.EX2 R54, R54 ;  /* 0x0000003600367308 */ /* 0x000fe20000000800 */
[----:B--2---:R-:W-:-:S07]  /*4aa0*/  F2FP.F16.F32.PACK_AB R165, R51, R50 ;  /* 0x0000003233a5723e */ /* 0x004fce00000000ff */
[----:B------:R2:W4:Y:S01]  /*4ab0*/  MUFU.EX2 R13, R10 ;  /* 0x0000000a000d7308 */ /* 0x0005220000000800 */
[----:B-1----:R-:W-:Y:S01]  /*4ac0*/  F2FP.F16.F32.PACK_AB R166, R9, R52 ;  /* 0x0000003409a6723e */ /* 0x002fe200000000ff */
[----:B--2---:R-:W-:-:S04]  /*4ad0*/  FADD.FTZ R10, R46, R17 ;  /* 0x000000112e0a7221 */ /* 0x004fc80000010000 */
[----:B------:R-:W-:Y:S01]  /*4ae0*/  FADD.FTZ R47, R47, R10 ;  /* 0x0000000a2f2f7221 */ /* 0x000fe20000010000 */
[----:B------:R-:W-:-:S03]  /*4af0*/  FADD.FTZ R10, R52, R49 ;  /* 0x00000031340a7221 */ /* 0x000fc60000010000 */
[----:B------:R-:W-:Y:S01]  /*4b00*/  FADD.FTZ R50, R50, R47 ;  /* 0x0000002f32327221 */ /* 0x000fe20000010000 */
[----:B----4-:R-:W-:Y:S01]  /*4b10*/  F2FP.F16.F32.PACK_AB R167, R13, R54 ;  /* 0x000000360da7723e */ /* 0x010fe200000000ff */
[----:B------:R-:W-:Y:S02]  /*4b20*/  FADD.FTZ R10, R9, R10 ;  /* 0x0000000a090a7221 */ /* 0x000fe40000010000 */
[----:B------:R-:W-:Y:S02]  /*4b30*/  FADD.FTZ R51, R51, R50 ;  /* 0x0000003233337221 */ /* 0x000fe40000010000 */
[----:B------:R3:W-:Y:S02]  /*4b40*/  STSM.16.M88.4 [R8], R164 ;  /* 0x000000a408007844 */ /* 0x0007e40000000200 */
[----:B------:R-:W-:-:S04]  /*4b50*/  FADD.FTZ R54, R54, R51 ;  /* 0x0000003336367221 */ /* 0x000fc80000010000 */
[----:B------:R-:W-:Y:S01]  /*4b60*/  FADD.FTZ R9, R13, R54 ;  /* 0x000000360d097221 */ /* 0x000fe20000010000 */
[----:B------:R-:W-:Y:S06]  /*4b70*/  @!P0 BRA `(.L_x_3234) ;  /* 0x0000000000048947 */ /* 0x000fec0003800000 */
[----:B------:R-:W-:Y:S01]  /*4b80*/  BPT.TRAP 0x1 ;  /* 0x000000040000795c */ /* 0x000fe20000300000 */
.L_x_3234:
[----:B------:R1:W2:Y:S01]  /*4b90*/  SYNCS.PHASECHK.TRANS64.TRYWAIT P1, [UR41+0x28c50], R11 ;  /* 0x028c500bff0075a7 */ /* 0x0002a20008020169 */
[----:B------:R-:W-:Y:S05]  /*4ba0*/  @!P0 BRA `(.L_x_3235) ;  /* 0x0000000000048947 */ /* 0x000fea0003800000 */
[----:B------:R-:W-:Y:S01]  /*4bb0*/  BPT.TRAP 0x1 ;  /* 0x000000040000795c */ /* 0x000fe20000300000 */
.L_x_3235:
[----:B------:R-:W-:Y:S01]  /*4bc0*/  ULOP3.LUT UR24, UR45, 0x2000000, URZ, 0xfc, !UPT ;  /* 0x020000002d187892 */ /* 0x000fe2000f8efc3f */
[----:B--2---:R-:W-:Y:S11]  /*4bd0*/  @P1 BRA `(.L_x_3236) ;  /* 0x0000000000081947 */ /* 0x004ff60003800000 */
[----:B------:R-:W2:Y:S02]  /*4be0*/  SYNCS.PHASECHK.TRANS64.TRYWAIT P1, [UR41+0x28c50], R11 ;  /* 0x028c500bff0075a7 */ /* 0x000ea40008020169 */
[----:B--2---:R-:W-:Y:S05]  /*4bf0*/  @!P1 BRA `(.L_x_3237) ;  /* 0x0000008800949947 */ /* 0x004fea0003800000 */
.L_x_3236:
[----:B------:R-:W-:Y:S01]  /*4c00*/  WARPGROUP.ARRIVE ;  /* 0x00000000000079c5 */ /* 0x000fe20000000000 */
[----:B------:R-:W-:Y:S01]  /*4c10*/  UMOV UR10, UR24 ;  /* 0x00000018000a7c82 */ /* 0x000fe20008000000 */
[----:B------:R-:W-:Y:S01]  /*4c20*/  UMOV UR11, 0x40000040 ;  /* 0x40000040000b7882 */ /* 0x000fe20000000000 */
[----:B------:R-:W-:-:S03]  /*4c30*/  UIADD3 UR4, UR24, 0x80, URZ ;  /* 0x0000008018047890 */ /* 0x000fc6000fffe03f */
[----:B------:R-:W-:Y:S01]  /*4c40*/  HGMMA.64x256x16.F32 R24, R152, gdesc[UR8].tnspB, RZ, !UPT, gsb0 ;  /* 0x43e0000898187df0 */ /* 0x000fe2000c0008ff */
[----:B------:R-:W-:-:S03]  /*4c50*/  UMOV UR11, 0x40000040 ;  /* 0x40000040000b7882 */ /* 0x000fc60000000000 */
[----:B------:R-:W-:Y:S01]  /*4c60*/  UMOV UR10, UR4 ;  /* 0x00000004000a7c82 */ /* 0x000fe20008000000 */
[----:B------:R-:W-:Y:S01]  /*4c70*/  UIADD3 UR4, UR24, 0x100, URZ ;  /* 0x0000010018047890 */ /* 0x000fe2000fffe03f */
[----:B------:R-:W-:Y:S02]  /*4c80*/  WARPGROUP.DEPBAR.LE gsb0, 0x0 ;  /* 0x00008000000079c5 */ /* 0x000fe40000010000 */
[----:B------:R-:W-:-:S15]  /*4c90*/  WARPGROUP.ARRIVE ;  /* 0x00000000000079c5 */ /* 0x000fde0000000000 */
[----:B------:R-:W-:-:S05]  /*4ca0*/  NOP ;  /* 0x0000000000007918 */ /* 0x000fca0000000000 */
[----:B------:R-:W-:Y:S01]  /*4cb0*/  HGMMA.64x256x16.F32 R24, R156, gdesc[UR8].tnspB, R24, gsb0 ;  /* 0x43e000089c187df0 */ /* 0x000fe20008000818 */
[----:B------:R-:W-:Y:S01]  /*4cc0*/  UMOV UR10, UR4 ;  /* 0x00000004000a7c82 */ /* 0x000fe20008000000 */
[----:B------:R-:W-:Y:S01]  /*4cd0*/  UMOV UR11, 0x40000040 ;  /* 0x40000040000b7882 */ /* 0x000fe20000000000 */
[----:B------:R-:W-:Y:S01]  /*4ce0*/  UIADD3 UR4, UR24, 0x180, URZ ;  /* 0x0000018018047890 */ /* 0x000fe2000fffe03f */
[----:B------:R-:W-:Y:S02]  /*4cf0*/  WARPGROUP.DEPBAR.LE gsb0, 0x0 ;  /* 0x00008000000079c5 */ /* 0x000fe40000010000 */
[----:B------:R-:W-:-:S15]  /*4d00*/  WARPGROUP.ARRIVE ;  /* 0x00000000000079c5 */ /* 0x000fde0000000000 */
[----:B------:R-:W-:-:S07]  /*4d10*/  NOP ;  /* 0x0000000000007918 */ /* 0x000fce0000000000 */
[----:B------:R-:W-:Y:S01]  /*4d20*/  HGMMA.64x256x16.F32 R24, R160, gdesc[UR8].tnspB, R24, gsb0 ;  /* 0x43e00008a0187df0 */ /* 0x000fe20008000818 */
[----:B------:R-:W-:Y:S01]  /*4d30*/  UMOV UR10, UR4 ;  /* 0x00000004000a7c82 */ /* 0x000fe20008000000 */
[----:B------:R-:W-:Y:S01]  /*4d40*/  UMOV UR11, 0x40000040 ;  /* 0x40000040000b7882 */ /* 0x000fe20000000000 */
[----:B------:R-:W-:Y:S01]  /*4d50*/  UMOV UR4, URZ ;  /* 0x0000003f00047c82 */ /* 0x000fe20008000000 */
[----:B------:R-:W-:Y:S02]  /*4d60*/  WARPGROUP.DEPBAR.LE gsb0, 0x0 ;  /* 0x00008000000079c5 */ /* 0x000fe40000010000 */
[----:B------:R-:W-:-:S15]  /*4d70*/  WARPGROUP.ARRIVE ;  /* 0x00000000000079c5 */ /* 0x000fde0000000000 */
[----:B------:R-:W-:-:S07]  /*4d80*/  NOP ;  /* 0x0000000000007918 */ /* 0x000fce0000000000 */
[----:B------:R-:W-:Y:S03]  /*4d90*/  HGMMA.64x256x16.F32 R24, R164, gdesc[UR8].tnspB, R24, gsb0 ;  /* 0x43e00008a4187df0 */ /* 0x000fe60008000818 */
[----:B------:R-:W-:Y:S02]  /*4da0*/  WARPGROUP.DEPBAR.LE gsb0, 0x0 ;  /* 0x00008000000079c5 */ /* 0x000fe40000010000 */
[----:B------:R-:W-:Y:S01]  /*4db0*/  @!PT LDS RZ, [RZ] ;  /* 0x00000000fffff984 */ /* 0x000fe20000000800 */
[----:B------:R-:W-:Y:S01]  /*4dc0*/  @!PT LDS RZ, [RZ] ;  /* 0x00000000fffff984 */ /* 0x000fe20000000800 */
[----:B------:R-:W-:Y:S01]  /*4dd0*/  @!PT LDS RZ, [RZ] ;  /* 0x00000000fffff984 */ /* 0x000fe20000000800 */
[----:B------:R-:W-:Y:S01]  /*4de0*/  @!PT LDS RZ, [RZ] ;  /* 0x00000000fffff984 */ /* 0x000fe20000000800 */
[----:B------:R4:W-:Y:S06]  /*4df0*/  MEMBAR.ALL.CTA ;  /* 0x0000000000007992 */ /* 0x0009ec0000008000 */
[----:B----4-:R-:W4:Y:S02]  /*4e00*/  FENCE.VIEW.ASYNC.S ;  /* 0x00000000000073c6 */ /* 0x010f240000000000 */
[----:B----4-:R-:W-:Y:S01]  /*4e10*/  NOP ;  /* 0x0000000000007918 */ /* 0x010fe20000000000 */
[----:B------:R-:W-:Y:S06]  /*4e20*/  BAR.ARV 0xe, 0x100 ;  /* 0x0384000000007b1d */ /* 0x000fec0000002000 */
[----:B------:R-:W-:Y:S05]  /*4e30*/  @!P0 BRA `(.L_x_3238) ;  /* 0x0000000000048947 */ /* 0x000fea0003800000 */
[----:B------:R-:W-:Y:S01]  /*4e40*/  BPT.TRAP 0x1 ;  /* 0x000000040000795c */ /* 0x000fe20000300000 */
.L_x_3238:
[----:B------:R-:W-:Y:S02]  /*4e50*/  UIADD3 UR44, UR44, -0x2, URZ ;  /* 0xfffffffe2c2c7890 */ /* 0x000fe4000fffe03f */
[----:B------:R-:W-:Y:S02]  /*4e60*/  UIADD3 UR5, UR41, 0x28c60, URZ ;  /* 0x00028c6029057890 */ /* 0x000fe4000fffe03f */
[----:B------:R-:W-:Y:S02]  /*4e70*/  UISETP.GE.AND UP0, UPT, UR44, UR40, UPT ;  /* 0x000000282c00728c */ /* 0x000fe4000bf06270 */
[----:B------:R-:W-:-:S04]  /*4e80*/  UPRMT UR5, UR42, 0x654, UR5 ;  /* 0x000006542a057896 */ /* 0x000fc80008000005 */
[----:B------:R-:W-:-:S05]  /*4e90*/  PLOP3.LUT P1, PT, PT, PT, UP0, 0x80, 0x0 ;  /* 0x000000000000781c */ /* 0x000fca0003f2f008 */
[----:B------:R-:W-:Y:S08]  /*4ea0*/  SYNCS.ARRIVE.TRANS64.RED.A1T0 RZ, [UR5], RZ ;  /* 0x000000ffffff79a7 */ /* 0x000ff00008100405 */
[----:B------:R-:W-:Y:S05]  /*4eb0*/  @!P1 BRA `(.L_x_3239) ;  /* 0x0000001c003c9947 */ /* 0x000fea0003800000 */
[----:B------:R-:W-:Y:S01]  /*4ec0*/  UMOV UR4, URZ ;  /* 0x0000003f00047c82 */ /* 0x000fe20008000000 */
[----:B------:R-:W-:Y:S01]  /*4ed0*/  UMOV UR5, URZ ;  /* 0x0000003f00057c82 */ /* 0x000fe20008000000 */
[----:B------:R-:W-:Y:S01]  /*4ee0*/  ULDC UR28, c[0x0][0x9d8] ;  /* 0x00027600001c7ab9 */ /* 0x000fe20000000800 */
[----:B------:R-:W-:-:S05]  /*4ef0*/  ULDC UR27, c[0x0][0x988] ;  /* 0x00026200001b7ab9 */ /* 0x000fca0000000800 */
.L_x_3250:
[----:B------:R-:W-:Y:S01]  /*4f00*/  UIADD3 UR7, UR5, 0x1, URZ ;  /* 0x0000000105077890 */ /* 0x000fe2000fffe03f */
[----:B012---:R-:W-:Y:S01]  /*4f10*/  IMAD.U32 R11, RZ, RZ, UR44 ;  /* 0x0000002cff0b7e24 */ /* 0x007fe2000f8e00ff */
[----:B------:R-:W-:Y:S02]  /*4f20*/  UIADD3 UR44, UR44, -0x1, URZ ;  /* 0xffffffff2c2c7890 */ /* 0x000fe4000fffe03f */
[----:B------:R-:W-:Y:S02]  /*4f30*/  UISETP.NE.AND UP0, UPT, UR7, 0x2, UPT ;  /* 0x000000020700788c */ /* 0x000fe4000bf05270 */
[----:B------:R-:W-:Y:S02]  /*4f40*/  ISETP.GT.AND P1, PT, R11, UR40, PT ;  /* 0x000000280b007c0c */ /* 0x000fe4000bf24270 */
[----:B------:R-:W-:Y:S02]  /*4f50*/  USEL UR10, URZ, 0x1, UP0 ;  /* 0x000000013f0a7887 */ /* 0x000fe40008000000 */
[----:B------:R-:W-:-:S02]  /*4f60*/  USEL UR25, UR7, URZ, UP0 ;  /* 0x0000003f07197287 */ /* 0x000fc40008000000 */
[----:B------:R-:W-:Y:S01]  /*4f70*/  ULOP3.LUT UR4, UR4, UR10, URZ, 0x3c, !UPT ;  /* 0x0000000a04047292 */ /* 0x000fe2000f8e3c3f */
[----:B------:R-:W-:Y:S11]  /*4f80*/  @!P0 BRA `(.L_x_3240) ;  /* 0x0000000000048947 */ /* 0x000ff60003800000 */
[----:B------:R-:W-:Y:S01]  /*4f90*/  BPT.TRAP 0x1 ;  /* 0x000000040000795c */ /* 0x000fe20000300000 */
.L_x_3240:
[----:B------:R-:W-:Y:S01]  /*4fa0*/  ULEA UR26, UR25, UR41, 0x3 ;  /* 0x00000029191a7291 */ /* 0x000fe2000f8e183f */
[----:B------:R-:W-:-:S04]  /*4fb0*/  MOV R11, UR4 ;  /* 0x00000004000b7c02 */ /* 0x000fc80008000f00 */
[----:B------:R-:W-:-:S04]  /*4fc0*/  SHF.L.U32 R11, R11, 0x1f, RZ ;  /* 0x0000001f0b0b7819 */ /* 0x000fc800000006ff */
[----:B------:R0:W1:Y:S01]  /*4fd0*/  SYNCS.PHASECHK.TRANS64.TRYWAIT P2, [UR26+0x28c30], R11 ;  /* 0x028c300bff0075a7 */ /* 0x000062000804015a */
[----:B------:R-:W-:Y:S05]  /*4fe0*/  @!P0 BRA `(.L_x_3241) ;  /* 0x0000000000048947 */ /* 0x000fea0003800000 */
[----:B------:R-:W-:Y:S01]  /*4ff0*/  BPT.TRAP 0x1 ;  /* 0x000000040000795c */ /* 0x000fe20000300000 */
.L_x_3241:
[----:B-1----:R-:W-:Y:S05]  /*5000*/  @P2 BRA `(.L_x_3242) ;  /* 0x0000000000082947 */ /* 0x002fea0003800000 */
[----:B------:R-:W1:Y:S02]  /*5010*/  SYNCS.PHASECHK.TRANS64.TRYWAIT P2, [UR26+0x28c30], R11 ;  /* 0x028c300bff0075a7 */ /* 0x000e64000804015a */
[----:B-1----:R-:W-:Y:S05]  /*5020*/  @!P2 BRA `(.L_x_3243) ;  /* 0x0000008400a0a947 */ /* 0x002fea0003800000 */
.L_x_3242:
[----:B------:R-:W-:Y:S01]  /*5030*/  ULEA UR10, UR25, UR6, 0x9 ;  /* 0x00000006190a7291 */ /* 0x000fe2000f8e483f */
[----:B---3--:R-:W-:Y:S01]  /*5040*/  WARPGROUP.ARRIVE ;  /* 0x00000000000079c5 */ /* 0x008fe20000000000 */
[----:B------:R-:W-:Y:S01]  /*5050*/  UMOV UR11, 0x40000040 ;  /* 0x40000040000b7882 */ /* 0x000fe20000000000 */
[----:B------:R-:W-:Y:S01]  /*5060*/  UMOV UR15, 0x40000040 ;  /* 0x40000040000f7882 */ /* 0x000fe20000000000 */
[----:B------:R-:W-:Y:S02]  /*5070*/  UIADD3 UR14, UR10, 0x2, URZ ;  /* 0x000000020a0e7890 */ /* 0x000fe4000fffe03f */
[----:B------:R-:W-:Y:S01]  /*5080*/  UIADD3 UR18, UR10, 0x4, URZ ;  /* 0x000000040a127890 */ /* 0x000fe2000fffe03f */
[----:B------:R-:W-:Y:S02]  /*5090*/  UMOV UR19, 0x40000040 ;  /* 0x4000004000137882 */ /* 0x000fe40000000000 */
[----:B------:R-:W-:Y:S01]  /*50a0*/  HGMMA.64x64x16.F32 R152, gdesc[UR8], RZ, !UPT, gsb0 ;  /* 0x00e00000089879f0 */ /* 0x000fe2000c0008ff */
[----:B------:R-:W-:Y:S01]  /*50b0*/  UIADD3 UR22, UR10, 0x6, URZ ;  /* 0x000000060a167890 */ /* 0x000fe2000fffe03f */
[----:B------:R-:W-:Y:S01]  /*50c0*/  UMOV UR23, 0x40000040 ;  /* 0x4000004000177882 */ /* 0x000fe20000000000 */
[----:B------:R-:W-:-:S02]  /*50d0*/  WARPGROUP.DEPBAR.LE gsb0, 0x0 ;  /* 0x00008000000079c5 */ /* 0x000fc40000010000 */
        /* <DEDUP_REMOVED lines=11> */
.L_x_3244:
        /* <DEDUP_REMOVED lines=16> */
[----:B-1----:R-:W-:Y:S01]  /*5290*/  FMUL.FTZ R12, R155, UR28 ;  /* 0x0000001c9b0c7c20 */ /* 0x002fe20008410000 */
[----:B------:R-:W-:Y:S01]  /*52a0*/  FMUL.FTZ R155, R173, UR28 ;  /* 0x0000001cad9b7c20 */ /* 0x000fe20008410000 */
[----:B------:R-:W-:Y:S01]  /*52b0*/  FMUL.FTZ R156, R176, UR28 ;  /* 0x0000001cb09c7c20 */ /* 0x000fe20008410000 */
[----:B------:R-:W-:Y:S01]  /*52c0*/  FMUL.FTZ R165, R171, UR28 ;  /* 0x0000001caba57c20 */ /* 0x000fe20008410000 */
[----:B------:R-:W-:Y:S01]  /*52d0*/  UMOV UR7, UR27 ;  /* 0x0000001b00077c82 */ /* 0x000fe20008000000 */
[----:B------:R-:W-:Y:S01]  /*52e0*/  FMUL.FTZ R172, R182, UR28 ;  /* 0x0000001cb6ac7c20 */ /* 0x000fe20008410000 */
[----:B------:R-:W1:Y:S01]  /*52f0*/  MUFU.TANH R18, R18 ;  /* 0x0000001200127308 */ /* 0x000e620000002400 */
[----:B--2---:R-:W-:Y:S01]  /*5300*/  FMNMX.FTZ R157, R17, R0, !PT ;  /* 0x00000000119d7209 */ /* 0x004fe20007810000 */
[----:B------:R-:W-:Y:S01]  /*5310*/  FMUL.FTZ R173, R183, UR28 ;  /* 0x0000001cb7ad7c20 */ /* 0x000fe20008410000 */
[----:B------:R-:W-:Y:S01]  /*5320*/  ISETP.NE.AND P2, PT, R3, RZ, PT ;  /* 0x000000ff0300720c */ /* 0x000fe20003f45270 */
[----:B------:R-:W-:-:S04]  /*5330*/  UIADD3 UR10, UR26, 0x28c40, URZ ;  /* 0x00028c401a0a7890 */ /* 0x000fc8000fffe03f */
[----:B------:R-:W2:Y:S01]  /*5340*/  MUFU.TANH R19, R19 ;  /* 0x0000001300137308 */ /* 0x000ea20000002400 */
[----:B---3--:R-:W-:Y:S01]  /*5350*/  FMNMX.FTZ R157, R16, R157, !PT ;  /* 0x0000009d109d7209 */ /* 0x008fe20007810000 */
[----:B------:R-:W-:-:S06]  /*5360*/  UPRMT UR10, UR42, 0x654, UR10 ;  /* 0x000006542a0a7896 */ /* 0x000fcc000800000a */
[----:B------:R-:W3:Y:S01]  /*5370*/  MUFU.TANH R20, R20 ;  /* 0x0000001400147308 */ /* 0x000ee20000002400 */
[----:B-1----:R-:W-:Y:S02]  /*5380*/  FMNMX.FTZ R158, R18, R157, !PT ;  /* 0x0000009d129e7209 */ /* 0x002fe40007810000 */
[----:B------:R-:W-:Y:S05]  /*5390*/  SYNCS.ARRIVE.TRANS64.RED.A1T0 RZ, [UR10], RZ ;  /* 0x000000ffffff79a7 */ /* 0x000fea000810040a */
[----:B------:R-:W1:Y:S01]  /*53a0*/  MUFU.TANH R21, R21 ;  /* 0x0000001500157308 */ /* 0x000e620000002400 */
[----:B--2---:R-:W-:-:S07]  /*53b0*/  FMNMX.FTZ R157, R19, R158, !PT ;  /* 0x0000009e139d7209 */ /* 0x004fce0007810000 */
[----:B------:R-:W2:Y:S01]  /*53c0*/  MUFU.TANH R22, R22 ;  /* 0x0000001600167308 */ /* 0x000ea20000002400 */
[----:B---3--:R-:W-:Y:S01]  /*53d0*/  FMNMX.FTZ R158, R20, R157, !PT ;  /* 0x0000009d149e7209 */ /* 0x008fe20007810000 */
[----:B------:R-:W-:-:S06]  /*53e0*/  FMUL.FTZ R157, R177, UR28 ;  /* 0x0000001cb19d7c20 */ /* 0x000fcc0008410000 */
[----:B------:R-:W3:Y:S01]  /*53f0*/  MUFU.TANH R23, R23 ;  /* 0x0000001700177308 */ /* 0x000ee20000002400 */
[----:B-1----:R-:W-:Y:S01]  /*5400*/  FMNMX.FTZ R159, R21, R158, !PT ;  /* 0x0000009e159f7209 */ /* 0x002fe20007810000 */
[----:B------:R-:W-:-:S06]  /*5410*/  FMUL.FTZ R158, R180, UR28 ;  /* 0x0000001cb49e7c20 */ /* 0x000fcc0008410000 */
[----:B------:R-:W1:Y:S01]  /*5420*/  MUFU.TANH R152, R152 ;  /* 0x0000009800987308 */ /* 0x000e620000002400 */
[----:B--2---:R-:W-:-:S07]  /*5430*/  FMNMX.FTZ R160, R22, R159, !PT ;  /* 0x0000009f16a07209 */ /* 0x004fce0007810000 */
[----:B------:R-:W2:Y:S01]  /*5440*/  MUFU.TANH R153, R153 ;  /* 0x0000009900997308 */ /* 0x000ea20000002400 */
[----:B---3--:R-:W-:-:S07]  /*5450*/  FMNMX.FTZ R159, R23, R160, !PT ;  /* 0x000000a0179f7209 */ /* 0x008fce0007810000 */
[----:B------:R-:W3:Y:S01]  /*5460*/  MUFU.TANH R154, R154 ;  /* 0x0000009a009a7308 */ /* 0x000ee20000002400 */
[----:B-1----:R-:W-:Y:S01]  /*5470*/  FMNMX.FTZ R160, R152, R159, !PT ;  /* 0x0000009f98a07209 */ /* 0x002fe20007810000 */
[----:B------:R-:W-:-:S06]  /*5480*/  FMUL.FTZ R159, R181, UR28 ;  /* 0x0000001cb59f7c20 */ /* 0x000fcc0008410000 */
[----:B------:R-:W1:Y:S01]  /*5490*/  MUFU.TANH R155, R155 ;  /* 0x0000009b009b7308 */ /* 0x000e620000002400 */
[----:B--2---:R-:W-:Y:S01]  /*54a0*/  FMNMX.FTZ R161, R153, R160, !PT ;  /* 0x000000a099a17209 */ /* 0x004fe20007810000 */
[----:B------:R-:W-:-:S06]  /*54b0*/  FMUL.FTZ R160, R162, UR28 ;  /* 0x0000001ca2a07c20 */ /* 0x000fcc0008410000 */
[----:B------:R-:W2:Y:S01]  /*54c0*/  MUFU.TANH R156, R156 ;  /* 0x0000009c009c7308 */ /* 0x000ea20000002400 */
[----:B---3--:R-:W-:-:S07]  /*54d0*/  FMNMX.FTZ R164, R154, R161, !PT ;  /* 0x000000a19aa47209 */ /* 0x008fce0007810000 */
[----:B------:R-:W3:Y:S01]  /*54e0*/  MUFU.TANH R157, R157 ;  /* 0x0000009d009d7308 */ /* 0x000ee20000002400 */
[----:B-1----:R-:W-:-:S07]  /*54f0*/  FMNMX.FTZ R161, R155, R164, !PT ;  /* 0x000000a49ba17209 */ /* 0x002fce0007810000 */
[----:B------:R-:W1:Y:S01]  /*5500*/  MUFU.TANH R158, R158 ;  /* 0x0000009e009e7308 */ /* 0x000e620000002400 */
[----:B--2---:R-:W-:Y:S01]  /*5510*/  FMNMX.FTZ R162, R156, R161, !PT ;  /* 0x000000a19ca27209 */ /* 0x004fe20007810000 */
[----:B------:R-:W-:-:S06]  /*5520*/  FMUL.FTZ R161, R163, UR28 ;  /* 0x0000001ca3a17c20 */ /* 0x000fcc0008410000 */
[----:B------:R-:W2:Y:S01]  /*5530*/  MUFU.TANH R159, R159 ;  /* 0x0000009f009f7308 */ /* 0x000ea20000002400 */
[----:B---3--:R-:W-:Y:S01]  /*5540*/  FMNMX.FTZ R163, R157, R162, !PT ;  /* 0x000000a29da37209 */ /* 0x008fe20007810000 */
[----:B------:R-:W-:Y:S01]  /*5550*/  FMUL.FTZ R162, R166, UR28 ;  /* 0x0000001ca6a27c20 */ /* 0x000fe20008410000 */
[----:B------:R-:W-:-:S05]  /*5560*/  FMUL.FTZ R166, R174, UR28 ;  /* 0x0000001caea67c20 */ /* 0x000fca0008410000 */
[----:B------:R-:W3:Y:S01]  /*5570*/  MUFU.TANH R13, R13 ;  /* 0x0000000d000d7308 */ /* 0x000ee20000002400 */
[----:B-1----:R-:W-:Y:S01]  /*5580*/  FMNMX.FTZ R164, R158, R163, !PT ;  /* 0x000000a39ea47209 */ /* 0x002fe20007810000 */
[----:B------:R-:W-:Y:S01]  /*5590*/  FMUL.FTZ R163, R167, UR28 ;  /* 0x0000001ca7a37c20 */ /* 0x000fe20008410000 */
[----:B------:R-:W-:-:S05]  /*55a0*/  FMUL.FTZ R167, R175, UR28 ;  /* 0x0000001cafa77c20 */ /* 0x000fca0008410000 */
[----:B------:R-:W1:Y:S01]  /*55b0*/  MUFU.TANH R12, R12 ;  /* 0x0000000c000c7308 */ /* 0x000e620000002400 */
[----:B--2---:R-:W-:Y:S01]  /*55c0*/  FMNMX.FTZ R168, R159, R164, !PT ;  /* 0x000000a49fa87209 */ /* 0x004fe20007810000 */
[----:B------:R-:W-:Y:S01]  /*55d0*/  FMUL.FTZ R164, R170, UR28 ;  /* 0x0000001caaa47c20 */ /* 0x000fe20008410000 */
[----:B------:R-:W-:-:S03]  /*55e0*/  FMUL.FTZ R170, R179, UR28 ;  /* 0x0000001cb3aa7c20 */ /* 0x000fc60008410000 */
[----:B------:R-:W2:Y:S02]  /*55f0*/  SHFL.BFLY PT, R169, R168, 0x2, 0x1f ;  /* 0x0c401f00a8a97f89 */ /* 0x000ea400000e0000 */
[----:B------:R-:W4:Y:S08]  /*5600*/  MUFU.TANH R14, R14 ;  /* 0x0000000e000e7308 */ /* 0x000f300000002400 */
[----:B------:R-:W5:Y:S08]  /*5610*/  MUFU.TANH R15, R15 ;  /* 0x0000000f000f7308 */ /* 0x000f700000002400 */
[----:B------:R-:W0:Y:S01]  /*5620*/  MUFU.TANH R160, R160 ;  /* 0x000000a000a07308 */ /* 0x000e220000002400 */
[----:B--2---:R-:W-:Y:S01]  /*5630*/  FMNMX.FTZ R171, R168, R169, !PT ;  /* 0x000000a9a8ab7209 */ /* 0x004fe20007810000 */
[----:B------:R-:W-:Y:S01]  /*5640*/  FMUL.FTZ R168, R178, UR28 ;  /* 0x0000001cb2a87c20 */ /* 0x000fe20008410000 */
[----:B---3--:R-:W-:-:S05]  /*5650*/  FMNMX.FTZ R169, R13, R2, !PT ;  /* 0x000000020da97209 */ /* 0x008fca0007810000 */
[----:B------:R-:W2:Y:S01]  /*5660*/  MUFU.TANH R161, R161 ;  /* 0x000000a100a17308 */ /* 0x000ea20000002400 */
[----:B------:R-:W3:Y:S01]  /*5670*/  SHFL.BFLY PT, R176, R171, 0x1, 0x1f ;  /* 0x0c201f00abb07f89 */ /* 0x000ee200000e0000 */
[----:B-1----:R-:W-:-:S04]  /*5680*/  FMNMX.FTZ R169, R12, R169, !PT ;  /* 0x000000a90ca97209 */ /* 0x002fc80007810000 */
[----:B----4-:R-:W-:Y:S02]  /*5690*/  FMNMX.FTZ R174, R14, R169, !PT ;  /* 0x000000a90eae7209 */ /* 0x010fe40007810000 */
[----:B------:R-:W1:Y:S02]  /*56a0*/  MUFU.TANH R162, R162 ;  /* 0x000000a200a27308 */ /* 0x000e640000002400 */
[----:B-----5:R-:W-:-:S04]  /*56b0*/  FMNMX.FTZ R169, R15, R174, !PT ;  /* 0x000000ae0fa97209 */ /* 0x020fc80007810000 */
[----:B0-----:R-:W-:Y:S02]  /*56c0*/  FMNMX.FTZ R174, R160, R169, !PT ;  /* 0x000000a9a0ae7209 */ /* 0x001fe40007810000 */
[----:B------:R-:W0:Y:S08]  /*56d0*/  MUFU.TANH R163, R163 ;  /* 0x000000a300a37308 */ /* 0x000e300000002400 */
[----:B------:R-:W4:Y:S01]  /*56e0*/  MUFU.TANH R164, R164 ;  /* 0x000000a400a47308 */ /* 0x000f220000002400 */
[----:B---3--:R-:W-:-:S02]  /*56f0*/  FMNMX.FTZ R169, R171, R176, !PT ;  /* 0x000000b0aba97209 */ /* 0x008fc40007810000 */
[----:B--2---:R-:W-:-:S03]  /*5700*/  FMNMX.FTZ R171, R161, R174, !PT ;  /* 0x000000aea1ab7209 */ /* 0x004fc60007810000 */
[C---:B------:R-:W-:Y:S02]  /*5710*/  FADD.FTZ R174, -R169.reuse, R0 ;  /* 0x00000000a9ae7221 */ /* 0x040fe40000010100 */
[----:B------:R-:W2:Y:S01]  /*5720*/  MUFU.TANH R165, R165 ;  /* 0x000000a500a57308 */ /* 0x000ea20000002400 */
[----:B-1----:R-:W-:Y:S01]  /*5730*/  FMNMX.FTZ R0, R162, R171, !PT ;  /* 0x000000aba2007209 */ /* 0x002fe20007810000 */
[----:B------:R-:W-:Y:S01]  /*5740*/  FMUL.FTZ R180, R169, UR7 ;  /* 0x00000007a9b47c20 */ /* 0x000fe20008410000 */
[----:B------:R-:W-:Y:S02]  /*5750*/  FMUL.FTZ R171, R174, UR7 ;  /* 0x00000007aeab7c20 */ /* 0x000fe40008410000 */
[----:B0-----:R-:W-:Y:S01]  /*5760*/  FMNMX.FTZ R175, R163, R0, !PT ;  /* 0x00000000a3af7209 */ /* 0x001fe20007810000 */
[--C-:B------:R-:W-:Y:S01]  /*5770*/  FFMA.FTZ R176, R17, UR7, -R180.reuse ;  /* 0x0000000711b07c23 */ /* 0x100fe200080108b4 */
[--C-:B------:R-:W-:Y:S01]  /*5780*/  FFMA.FTZ R19, R19, UR7, -R180.reuse ;  /* 0x0000000713137c23 */ /* 0x100fe200080108b4 */
[----:B------:R-:W0:Y:S01]  /*5790*/  MUFU.TANH R166, R166 ;  /* 0x000000a600a67308 */ /* 0x000e220000002400 */
[----:B----4-:R-:W-:Y:S01]  /*57a0*/  FMNMX.FTZ R0, R164, R175, !PT ;  /* 0x000000afa4007209 */ /* 0x010fe20007810000 */
[--C-:B------:R-:W-:Y:S01]  /*57b0*/  FFMA.FTZ R21, R21, UR7, -R180.reuse ;  /* 0x0000000715157c23 */ /* 0x100fe200080108b4 */
[----:B------:R-:W-:Y:S01]  /*57c0*/  FFMA.FTZ R179, R155, UR7, -R180 ;  /* 0x000000079bb37c23 */ /* 0x000fe200080108b4 */
[----:B------:R-:W-:-:S02]  /*57d0*/  IMAD.U32 R155, RZ, RZ, UR5 ;  /* 0x00000005ff9b7e24 */ /* 0x000fc4000f8e00ff */
[--C-:B------:R-:W-:Y:S01]  /*57e0*/  FFMA.FTZ R181, R157, UR7, -R180.reuse ;  /* 0x000000079db57c23 */ /* 0x100fe200080108b4 */
[--C-:B------:R-:W-:Y:S01]  /*57f0*/  FFMA.FTZ R178, R158, UR7, -R180.reuse ;  /* 0x000000079eb27c23 */ /* 0x100fe200080108b4 */
[--C-:B------:R-:W-:Y:S01]  /*5800*/  FFMA.FTZ R23, R23, UR7, -R180.reuse ;  /* 0x0000000717177c23 */ /* 0x100fe200080108b4 */
[----:B------:R-:W1:Y:S01]  /*5810*/  MUFU.TANH R167, R167 ;  /* 0x000000a700a77308 */ /* 0x000e620000002400 */
[----:B--2---:R-:W-:Y:S01]  /*5820*/  FMNMX.FTZ R17, R165, R0, !PT ;  /* 0x00000000a5117209 */ /* 0x004fe20007810000 */
[----:B------:R-:W-:-:S06]  /*5830*/  FFMA.FTZ R183, R159, UR7, -R180 ;  /* 0x000000079fb77c23 */ /* 0x000fcc00080108b4 */
[----:B------:R-:W2:Y:S01]  /*5840*/  MUFU.TANH R168, R168 ;  /* 0x000000a800a87308 */ /* 0x000ea20000002400 */
[----:B0-----:R-:W-:Y:S01]  /*5850*/  FMNMX.FTZ R174, R166, R17, !PT ;  /* 0x00000011a6ae7209 */ /* 0x001fe20007810000 */
[--C-:B------:R-:W-:Y:S01]  /*5860*/  FFMA.FTZ R17, R16, UR7, -R180.reuse ;  /* 0x0000000710117c23 */ /* 0x100fe200080108b4 */
[----:B------:R-:W-:-:S05]  /*5870*/  FFMA.FTZ R16, R18, UR7, -R180 ;  /* 0x0000000712107c23 */ /* 0x000fca00080108b4 */
[----:B------:R-:W0:Y:S01]  /*5880*/  MUFU.TANH R170, R170 ;  /* 0x000000aa00aa7308 */ /* 0x000e220000002400 */
[----:B-1----:R-:W-:-:S07]  /*5890*/  FMNMX.FTZ R175, R167, R174, !PT ;  /* 0x000000aea7af7209 */ /* 0x002fce0007810000 */
[----:B------:R-:W1:Y:S01]  /*58a0*/  MUFU.TANH R172, R172 ;  /* 0x000000ac00ac7308 */ /* 0x000e620000002400 */
[----:B--2---:R-:W-:-:S07]  /*58b0*/  FMNMX.FTZ R175, R168, R175, !PT ;  /* 0x000000afa8af7209 */ /* 0x004fce0007810000 */
[----:B------:R-:W2:Y:S01]  /*58c0*/  MUFU.TANH R173, R173 ;  /* 0x000000ad00ad7308 */ /* 0x000ea20000002400 */
[----:B0-----:R-:W-:-:S07]  /*58d0*/  FMNMX.FTZ R175, R170, R175, !PT ;  /* 0x000000afaaaf7209 */ /* 0x001fce0007810000 */
[----:B------:R-:W0:Y:S01]  /*58e0*/  MUFU.EX2 R171, R171 ;  /* 0x000000ab00ab7308 */ /* 0x000e220000000800 */
[----:B-1----:R-:W-:-:S07]  /*58f0*/  FMNMX.FTZ R18, R172, R175, !PT ;  /* 0x000000afac127209 */ /* 0x002fce0007810000 */
[----:B------:R1:W3:Y:S01]  /*5900*/  MUFU.EX2 R0, R176 ;  /* 0x000000b000007308 */ /* 0x0002e20000000800 */
[----:B--2---:R-:W-:Y:S01]  /*5910*/  FMNMX.FTZ R174, R173, R18, !PT ;  /* 0x00000012adae7209 */ /* 0x004fe20007810000 */
[--C-:B------:R-:W-:Y:S01]  /*5920*/  FFMA.FTZ R18, R20, UR7, -R180.reuse ;  /* 0x0000000714127c23 */ /* 0x100fe200080108b4 */
[--C-:B------:R-:W-:Y:S01]  /*5930*/  FFMA.FTZ R20, R22, UR7, -R180.reuse ;  /* 0x0000000716147c23 */ /* 0x100fe200080108b4 */
[--C-:B------:R-:W-:Y:S02]  /*5940*/  FFMA.FTZ R22, R152, UR7, -R180.reuse ;  /* 0x0000000798167c23 */ /* 0x100fe400080108b4 */
[----:B------:R-:W2:Y:S02]  /*5950*/  SHFL.BFLY PT, R175, R174, 0x2, 0x1f ;  /* 0x0c401f00aeaf7f89 */ /* 0x000ea400000e0000 */
[----:B------:R-:W-:Y:S01]  /*5960*/  MUFU.EX2 R17, R17 ;  /* 0x0000001100117308 */ /* 0x000fe20000000800 */
[----:B-1----:R-:W-:Y:S01]  /*5970*/  FFMA.FTZ R176, R156, UR7, -R180 ;  /* 0x000000079cb07c23 */ /* 0x002fe200080108b4 */
[-C--:B0-----:R-:W-:Y:S01]  /*5980*/  FMUL.FTZ R24, R24, R171.reuse ;  /* 0x000000ab18187220 */ /* 0x081fe20000410000 */
[-C--:B------:R-:W-:Y:S01]  /*5990*/  FMUL.FTZ R25, R25, R171.reuse ;  /* 0x000000ab19197220 */ /* 0x080fe20000410000 */
[-C--:B------:R-:W-:Y:S01]  /*59a0*/  FMUL.FTZ R28, R28, R171.reuse ;  /* 0x000000ab1c1c7220 */ /* 0x080fe20000410000 */
[-C--:B------:R-:W-:Y:S01]  /*59b0*/  FMUL.FTZ R29, R29, R171.reuse ;  /* 0x000000ab1d1d7220 */ /* 0x080fe20000410000 */
[-C--:B------:R-:W-:Y:S01]  /*59c0*/  FMUL.FTZ R32, R32, R171.reuse ;  /* 0x000000ab20207220 */ /* 0x080fe20000410000 */
[-C--:B------:R-:W-:Y:S01]  /*59d0*/  FMUL.FTZ R33, R33, R171.reuse ;  /* 0x000000ab21217220 */ /* 0x080fe20000410000 */
[----:B------:R-:W-:Y:S01]  /*59e0*/  MUFU.EX2 R16, R16 ;  /* 0x0000001000107308 */ /* 0x000fe20000000800 */
[----:B---3--:R-:W-:Y:S01]  /*59f0*/  FFMA.FTZ R10, R171, R10, R0 ;  /* 0x0000000aab0a7223 */ /* 0x008fe20000010000 */
[-C--:B------:R-:W-:Y:S01]  /*5a00*/  FMUL.FTZ R36, R36, R171.reuse ;  /* 0x000000ab24247220 */ /* 0x080fe20000410000 */
[-C--:B------:R-:W-:Y:S01]  /*5a10*/  FMUL.FTZ R37, R37, R171.reuse ;  /* 0x000000ab25257220 */ /* 0x080fe20000410000 */
[-C--:B------:R-:W-:Y:S01]  /*5a20*/  FMUL.FTZ R40, R40, R171.reuse ;  /* 0x000000ab28287220 */ /* 0x080fe20000410000 */
[-C--:B------:R-:W-:Y:S01]  /*5a30*/  FMUL.FTZ R41, R41, R171.reuse ;  /* 0x000000ab29297220 */ /* 0x080fe20000410000 */
[-C--:B------:R-:W-:Y:S01]  /*5a40*/  FMUL.FTZ R44, R44, R171.reuse ;  /* 0x000000ab2c2c7220 */ /* 0x080fe20000410000 */
[-C--:B------:R-:W-:Y:S01]  /*5a50*/  FMUL.FTZ R45, R45, R171.reuse ;  /* 0x000000ab2d2d7220 */ /* 0x080fe20000410000 */
[----:B------:R-:W-:Y:S01]  /*5a60*/  MUFU.EX2 R19, R19 ;  /* 0x0000001300137308 */ /* 0x000fe20000000800 */
[-C--:B------:R-:W-:Y:S01]  /*5a70*/  FMUL.FTZ R48, R48, R171.reuse ;  /* 0x000000ab30307220 */ /* 0x080fe20000410000 */
[-C--:B------:R-:W-:Y:S01]  /*5a80*/  FMUL.FTZ R49, R49, R171.reuse ;  /* 0x000000ab31317220 */ /* 0x080fe20000410000 */
[-C--:B------:R-:W-:Y:S01]  /*5a90*/  FMUL.FTZ R52, R52, R171.reuse ;  /* 0x000000ab34347220 */ /* 0x080fe20000410000 */
[-C--:B------:R-:W-:Y:S01]  /*5aa0*/  FMUL.FTZ R53, R53, R171.reuse ;  /* 0x000000ab35357220 */ /* 0x080fe20000410000 */
[----:B------:R-:W-:Y:S01]  /*5ab0*/  FMUL.FTZ R56, R56, R171 ;  /* 0x000000ab38387220 */ /* 0x000fe20000410000 */
[----:B--2---:R-:W-:Y:S01]  /*5ac0*/  FMNMX.FTZ R152, R174, R175, !PT ;  /* 0x000000afae987209 */ /* 0x004fe20007810000 */
[--C-:B------:R-:W-:Y:S01]  /*5ad0*/  FFMA.FTZ R175, R153, UR7, -R180.reuse ;  /* 0x0000000799af7c23 */ /* 0x100fe200080108b4 */
[----:B------:R-:W-:Y:S01]  /*5ae0*/  MUFU.EX2 R18, R18 ;  /* 0x0000001200127308 */ /* 0x000fe20000000800 */
[----:B------:R-:W-:Y:S01]  /*5af0*/  FFMA.FTZ R174, R154, UR7, -R180 ;  /* 0x000000079aae7c23 */ /* 0x000fe200080108b4 */
[-C--:B------:R-:W-:Y:S01]  /*5b00*/  FMUL.FTZ R57, R57, R171.reuse ;  /* 0x000000ab39397220 */ /* 0x080fe20000410000 */
[----:B------:R-:W0:Y:S01]  /*5b10*/  SHFL.BFLY PT, R177, R152, 0x1, 0x1f ;  /* 0x0c201f0098b17f89 */ /* 0x000e2200000e0000 */
        /* <DEDUP_REMOVED lines=22> */
[----:B------:R-:W-:Y:S01]  /*5c80*/  FMUL.FTZ R97, R97, R171 ;  /* 0x000000ab61617220 */ /* 0x000fe20000410000 */
[----:B0-----:R-:W-:Y:S01]  /*5c90*/  FMNMX.FTZ R177, R152, R177, !PT ;  /* 0x000000b198b17209 */ /* 0x001fe20007810000 */
[-C--:B------:R-:W-:Y:S01]  /*5ca0*/  FMUL.FTZ R100, R100, R171.reuse ;  /* 0x000000ab64647220 */ /* 0x080fe20000410000 */
[-C--:B------:R-:W-:Y:S01]  /*5cb0*/  FMUL.FTZ R101, R101, R171.reuse ;  /* 0x000000ab65657220 */ /* 0x080fe20000410000 */
[-C--:B------:R-:W-:Y:S01]  /*5cc0*/  FMUL.FTZ R104, R104, R171.reuse ;  /* 0x000000ab68687220 */ /* 0x080fe20000410000 */
[-C--:B------:R-:W-:Y:S01]  /*5cd0*/  FMUL.FTZ R105, R105, R171.reuse ;  /* 0x000000ab69697220 */ /* 0x080fe20000410000 */
[C---:B------:R-:W-:Y:S01]  /*5ce0*/  FADD.FTZ R2, -R177.reuse, R2 ;  /* 0x00000002b1027221 */ /* 0x040fe20000010100 */
[----:B------:R-:W-:Y:S01]  /*5cf0*/  FMUL.FTZ R153, R177, UR7 ;  /* 0x00000007b1997c20 */ /* 0x000fe20008410000 */
[----:B------:R-:W-:Y:S01]  /*5d00*/  MUFU.EX2 R22, R22 ;  /* 0x0000001600167308 */ /* 0x000fe20000000800 */
[-C--:B------:R-:W-:Y:S01]  /*5d10*/  FMUL.FTZ R108, R108, R171.reuse ;  /* 0x000000ab6c6c7220 */ /* 0x080fe20000410000 */
[----:B------:R-:W-:Y:S01]  /*5d20*/  FMUL.FTZ R2, R2, UR7 ;  /* 0x0000000702027c20 */ /* 0x000fe20008410000 */
        /* <DEDUP_REMOVED lines=17> */
[----:B------:R-:W-:Y:S01]  /*5e40*/  FFMA.FTZ R173, R173, UR7, -R153 ;  /* 0x00000007adad7c23 */ /* 0x000fe20008010899 */
[-C--:B------:R-:W-:Y:S01]  /*5e50*/  FMUL.FTZ R109, R109, R171.reuse ;  /* 0x000000ab6d6d7220 */ /* 0x080fe20000410000 */
[-C--:B------:R-:W-:Y:S01]  /*5e60*/  FMUL.FTZ R112, R112, R171.reuse ;  /* 0x000000ab70707220 */ /* 0x080fe20000410000 */
[-C--:B------:R-:W-:Y:S01]  /*5e70*/  FMUL.FTZ R113, R113, R171.reuse ;  /* 0x000000ab71717220 */ /* 0x080fe20000410000 */
[----:B------:R1:W2:Y:S01]  /*5e80*/  MUFU.EX2 R156, R12 ;  /* 0x0000000c009c7308 */ /* 0x0002a20000000800 */
[-C--:B------:R-:W-:Y:S01]  /*5e90*/  FMUL.FTZ R116, R116, R171.reuse ;  /* 0x000000ab74747220 */ /* 0x080fe20000410000 */
[-C--:B------:R-:W-:Y:S01]  /*5ea0*/  FMUL.FTZ R117, R117, R171.reuse ;  /* 0x000000ab75757220 */ /* 0x080fe20000410000 */
[-C--:B------:R-:W-:Y:S01]  /*5eb0*/  FMUL.FTZ R120, R120, R171.reuse ;  /* 0x000000ab78787220 */ /* 0x080fe20000410000 */
[-C--:B------:R-:W-:Y:S01]  /*5ec0*/  FMUL.FTZ R121, R121, R171.reuse ;  /* 0x000000ab79797220 */ /* 0x080fe20000410000 */
[-C--:B------:R-:W-:Y:S01]  /*5ed0*/  FMUL.FTZ R124, R124, R171.reuse ;  /* 0x000000ab7c7c7220 */ /* 0x080fe20000410000 */
[-C--:B------:R-:W-:Y:S01]  /*5ee0*/  FMUL.FTZ R125, R125, R171.reuse ;  /* 0x000000ab7d7d7220 */ /* 0x080fe20000410000 */
[----:B------:R-:W-:Y:S01]  /*5ef0*/  FMUL.FTZ R128, R128, R171 ;  /* 0x000000ab80807220 */ /* 0x000fe20000410000 */
[----:B------:R-:W3:Y:S01]  /*5f00*/  MUFU.EX2 R14, R14 ;  /* 0x0000000e000e7308 */ /* 0x000ee20000000800 */
[----:B0-----:R-:W-:Y:S01]  /*5f10*/  FFMA.FTZ R9, R2, R9, R13 ;  /* 0x0000000902097223 */ /* 0x001fe2000001000d */
[----:B-1----:R-:W-:-:S02]  /*5f20*/  @!P2 IMAD R12, R155, 0x40, R4 ;  /* 0x000000409b0ca824 */ /* 0x002fc400078e0204 */
[----:B------:R-:W-:Y:S01]  /*5f30*/  FADD.FTZ R155, R17, R10 ;  /* 0x0000000a119b7221 */ /* 0x000fe20000010000 */
[-C--:B------:R-:W-:Y:S01]  /*5f40*/  FMUL.FTZ R129, R129, R171.reuse ;  /* 0x000000ab81817220 */ /* 0x080fe20000410000 */
[-C--:B------:R-:W-:Y:S01]  /*5f50*/  FMUL.FTZ R132, R132, R171.reuse ;  /* 0x000000ab84847220 */ /* 0x080fe20000410000 */
[-C--:B------:R-:W-:Y:S01]  /*5f60*/  FMUL.FTZ R133, R133, R171.reuse ;  /* 0x000000ab85857220 */ /* 0x080fe20000410000 */
[----:B------:R-:W-:Y:S01]  /*5f70*/  FADD.FTZ R10, R16, R155 ;  /* 0x0000009b100a7221 */ /* 0x000fe20000010000 */
[----:B------:R-:W0:Y:S01]  /*5f80*/  MUFU.EX2 R15, R15 ;  /* 0x0000000f000f7308 */ /* 0x000e220000000800 */
[----:B--2---:R-:W-:Y:S01]  /*5f90*/  FADD.FTZ R9, R156, R9 ;  /* 0x000000099c097221 */ /* 0x004fe20000010000 */
[----:B------:R-:W-:Y:S01]  /*5fa0*/  @!P2 LEA R12, R12, UR41, 0x2 ;  /* 0x000000290c0cac11 */ /* 0x000fe2000f8e10ff */
[-C--:B------:R-:W-:Y:S01]  /*5fb0*/  FMUL.FTZ R136, R136, R171.reuse ;  /* 0x000000ab88887220 */ /* 0x080fe20000410000 */
[-C--:B------:R-:W-:Y:S01]  /*5fc0*/  FMUL.FTZ R137, R137, R171.reuse ;  /* 0x000000ab89897220 */ /* 0x080fe20000410000 */
[-C--:B------:R-:W-:Y:S01]  /*5fd0*/  FMUL.FTZ R140, R140, R171.reuse ;  /* 0x000000ab8c8c7220 */ /* 0x080fe20000410000 */
[-C--:B------:R-:W-:Y:S01]  /*5fe0*/  FMUL.FTZ R141, R141, R171.reuse ;  /* 0x000000ab8d8d7220 */ /* 0x080fe20000410000 */
[----:B------:R-:W-:Y:S01]  /*5ff0*/  @!P2 STS [R12+0x28800], R171 ;  /* 0x028800ab0c00a388 */ /* 0x000fe20000000800 */
[----:B------:R-:W1:Y:S01]  /*6000*/  MUFU.EX2 R157, R160 ;  /* 0x000000a0009d7308 */ /* 0x000e620000000800 */
[----:B---3--:R-:W-:Y:S01]  /*6010*/  FADD.FTZ R152, R14, R9 ;  /* 0x000000090e987221 */ /* 0x008fe20000010000 */
[----:B------:R-:W-:Y:S01]  /*6020*/  FADD.FTZ R9, R19, R10 ;  /* 0x0000000a13097221 */ /* 0x000fe20000010000 */
[----:B------:R2:W-:Y:S01]  /*6030*/  @!P2 STS [R12+0x28820], R2 ;  /* 0x028820020c00a388 */ /* 0x0005e20000000800 */
[-C--:B------:R-:W-:Y:S01]  /*6040*/  FMUL.FTZ R144, R144, R171.reuse ;  /* 0x000000ab90907220 */ /* 0x080fe20000410000 */
[-C--:B------:R-:W-:Y:S01]  /*6050*/  FMUL.FTZ R145, R145, R171.reuse ;  /* 0x000000ab91917220 */ /* 0x080fe20000410000 */
[----:B------:R-:W-:Y:S01]  /*6060*/  FADD.FTZ R154, R18, R9 ;  /* 0x00000009129a7221 */ /* 0x000fe20000010000 */
[-C--:B------:R-:W-:Y:S01]  /*6070*/  FMUL.FTZ R148, R148, R171.reuse ;  /* 0x000000ab94947220 */ /* 0x080fe20000410000 */
[----:B------:R-:W3:Y:S01]  /*6080*/  MUFU.EX2 R158, R161 ;  /* 0x000000a1009e7308 */ /* 0x000ee20000000800 */
[----:B0-----:R-:W-:Y:S01]  /*6090*/  FADD.FTZ R152, R15, R152 ;  /* 0x000000980f987221 */ /* 0x001fe20000010000 */
[----:B------:R-:W-:Y:S01]  /*60a0*/  FADD.FTZ R153, R21, R154 ;  /* 0x0000009a15997221 */ /* 0x000fe20000010000 */
[----:B------:R-:W-:Y:S01]  /*60b0*/  F2FP.F16.F32.PACK_AB R155, R15, R14 ;  /* 0x0000000e0f9b723e */ /* 0x000fe200000000ff */
[----:B------:R-:W-:Y:S01]  /*60c0*/  FMUL.FTZ R149, R149, R171 ;  /* 0x000000ab95957220 */ /* 0x000fe20000410000 */
[----:B------:R-:W-:Y:S01]  /*60d0*/  FMUL.FTZ R26, R26, R2 ;  /* 0x000000021a1a7220 */ /* 0x000fe20000410000 */
[----:B------:R-:W-:Y:S01]  /*60e0*/  FADD.FTZ R154, R20, R153 ;  /* 0x00000099149a7221 */ /* 0x000fe20000010000 */
[----:B------:R-:W-:Y:S01]  /*60f0*/  F2FP.F16.F32.PACK_AB R153, R156, R13 ;  /* 0x0000000d9c99723e */ /* 0x000fe200000000ff */
[----:B------:R-:W0:Y:S01]  /*6100*/  MUFU.EX2 R159, R162 ;  /* 0x000000a2009f7308 */ /* 0x000e220000000800 */
[----:B-1----:R-:W-:Y:S01]  /*6110*/  FADD.FTZ R9, R157, R152 ;  /* 0x000000989d097221 */ /* 0x002fe20000010000 */
[----:B------:R-:W-:Y:S01]  /*6120*/  F2FP.F16.F32.PACK_AB R156, R21, R18 ;  /* 0x00000012159c723e */ /* 0x000fe200000000ff */
[-C--:B------:R-:W-:Y:S01]  /*6130*/  FMUL.FTZ R27, R27, R2.reuse ;  /* 0x000000021b1b7220 */ /* 0x080fe20000410000 */
[-C--:B------:R-:W-:Y:S01]  /*6140*/  FMUL.FTZ R30, R30, R2.reuse ;  /* 0x000000021e1e7220 */ /* 0x080fe20000410000 */
[-C--:B------:R-:W-:Y:S01]  /*6150*/  FMUL.FTZ R31, R31, R2.reuse ;  /* 0x000000021f1f7220 */ /* 0x080fe20000410000 */
[-C--:B------:R-:W-:Y:S01]  /*6160*/  FMUL.FTZ R34, R34, R2.reuse ;  /* 0x0000000222227220 */ /* 0x080fe20000410000 */
[-C--:B------:R-:W-:Y:S01]  /*6170*/  FMUL.FTZ R35, R35, R2.reuse ;  /* 0x0000000223237220 */ /* 0x080fe20000410000 */
[----:B------:R-:W1:Y:S01]  /*6180*/  MUFU.EX2 R180, R163 ;  /* 0x000000a300b47308 */ /* 0x000e620000000800 */
[C---:B---3--:R-:W-:Y:S01]  /*6190*/  FADD.FTZ R152, R158.reuse, R9 ;  /* 0x000000099e987221 */ /* 0x048fe20000010000 */
[----:B------:R-:W-:Y:S01]  /*61a0*/  F2FP.F16.F32.PACK_AB R157, R158, R157 ;  /* 0x0000009d9e9d723e */ /* 0x000fe200000000ff */
[----:B------:R-:W-:Y:S01]  /*61b0*/  FMUL.FTZ R38, R38, R2 ;  /* 0x0000000226267220 */ /* 0x000fe20000410000 */
[----:B------:R-:W-:Y:S01]  /*61c0*/  F2FP.F16.F32.PACK_AB R158, R23, R20 ;  /* 0x00000014179e723e */ /* 0x000fe200000000ff */
[-C--:B------:R-:W-:Y:S01]  /*61d0*/  FMUL.FTZ R39, R39, R2.reuse ;  /* 0x0000000227277220 */ /* 0x080fe20000410000 */
[-C--:B------:R-:W-:Y:S01]  /*61e0*/  FMUL.FTZ R42, R42, R2.reuse ;  /* 0x000000022a2a7220 */ /* 0x080fe20000410000 */
[----:B------:R-:W-:Y:S01]  /*61f0*/  FMUL.FTZ R43, R43, R2 ;  /* 0x000000022b2b7220 */ /* 0x000fe20000410000 */
[----:B------:R-:W3:Y:S01]  /*6200*/  MUFU.EX2 R164, R164 ;  /* 0x000000a400a47308 */ /* 0x000ee20000000800 */
[----:B0-----:R-:W-:Y:S01]  /*6210*/  FADD.FTZ R9, R159, R152 ;  /* 0x000000989f097221 */ /* 0x001fe20000010000 */
[----:B------:R-:W-:Y:S01]  /*6220*/  F2FP.F16.F32.PACK_AB R152, R17, R0 ;  /* 0x000000001198723e */ /* 0x000fe200000000ff */
[----:B------:R-:W-:Y:S01]  /*6230*/  FADD.FTZ R17, R23, R154 ;  /* 0x0000009a17117221 */ /* 0x000fe20000010000 */
[----:B------:R-:W-:Y:S01]  /*6240*/  F2FP.F16.F32.PACK_AB R154, R19, R16 ;  /* 0x00000010139a723e */ /* 0x000fe200000000ff */
[----:B------:R-:W-:Y:S01]  /*6250*/  BAR.SYNC.DEFER_BLOCKING 0xf, 0x100 ;  /* 0x03c4000000007b1d */ /* 0x000fe20000010000 */
[-C--:B------:R-:W-:Y:S01]  /*6260*/  FMUL.FTZ R46, R46, R2.reuse ;  /* 0x000000022e2e7220 */ /* 0x080fe20000410000 */
[----:B------:R-:W-:Y:S01]  /*6270*/  FADD.FTZ R0, R22, R17 ;  /* 0x0000001116007221 */ /* 0x000fe20000010000 */
[-C--:B------:R-:W-:Y:S01]  /*6280*/  FMUL.FTZ R47, R47, R2.reuse ;  /* 0x000000022f2f7220 */ /* 0x080fe20000410000 */
[C---:B-1----:R-:W-:Y:S01]  /*6290*/  FADD.FTZ R9, R180.reuse, R9 ;  /* 0x00000009b4097221 */ /* 0x042fe20000010000 */
[----:B------:R-:W-:Y:S01]  /*62a0*/  F2FP.F16.F32.PACK_AB R159, R180, R159 ;  /* 0x0000009fb49f723e */ /* 0x000fe200000000ff */
[----:B------:R-:W0:Y:S01]  /*62b0*/  MUFU.EX2 R175, R175 ;  /* 0x000000af00af7308 */ /* 0x000e220000000800 */
[-C--:B------:R-:W-:Y:S01]  /*62c0*/  FMUL.FTZ R50, R50, R2.reuse ;  /* 0x0000000232327220 */ /* 0x080fe20000410000 */
[-C--:B------:R-:W-:Y:S01]  /*62d0*/  FMUL.FTZ R51, R51, R2.reuse ;  /* 0x0000000233337220 */ /* 0x080fe20000410000 */
[-C--:B------:R-:W-:Y:S01]  /*62e0*/  FMUL.FTZ R54, R54, R2.reuse ;  /* 0x0000000236367220 */ /* 0x080fe20000410000 */
[-C--:B------:R-:W-:Y:S01]  /*62f0*/  FMUL.FTZ R55, R55, R2.reuse ;  /* 0x0000000237377220 */ /* 0x080fe20000410000 */
[-C--:B------:R-:W-:Y:S01]  /*6300*/  FMUL.FTZ R58, R58, R2.reuse ;  /* 0x000000023a3a7220 */ /* 0x080fe20000410000 */
[----:B---3--:R-:W-:Y:S01]  /*6310*/  FADD.FTZ R16, R164, R9 ;  /* 0x00000009a4107221 */ /* 0x008fe20000010000 */
[-C--:B------:R-:W-:Y:S01]  /*6320*/  FMUL.FTZ R59, R59, R2.reuse ;  /* 0x000000023b3b7220 */ /* 0x080fe20000410000 */
[----:B------:R-:W1:Y:S01]  /*6330*/  MUFU.EX2 R174, R174 ;  /* 0x000000ae00ae7308 */ /* 0x000e620000000800 */
        /* <DEDUP_REMOVED lines=8> */
[C---:B0-----:R-:W-:Y:S01]  /*63c0*/  FADD.FTZ R9, R175.reuse, R0 ;  /* 0x00000000af097221 */ /* 0x041fe20000010000 */
[----:B------:R-:W-:Y:S01]  /*63d0*/  F2FP.F16.F32.PACK_AB R160, R175, R22 ;  /* 0x00000016afa0723e */ /* 0x000fe200000000ff */
[----:B------:R0:W-:Y:S01]  /*63e0*/  STSM.16.M88.4 [R5+0x26800], R152 ;  /* 0x0268009805007844 */ /* 0x0001e20000000200 */
[-C--:B------:R-:W-:Y:S01]  /*63f0*/  FMUL.FTZ R75, R75, R2.reuse ;  /* 0x000000024b4b7220 */ /* 0x080fe20000410000 */
[-C--:B------:R-:W-:Y:S01]  /*6400*/  FMUL.FTZ R78, R78, R2.reuse ;  /* 0x000000024e4e7220 */ /* 0x080fe20000410000 */
[-C--:B------:R-:W-:Y:S01]  /*6410*/  FMUL.FTZ R79, R79, R2.reuse ;  /* 0x000000024f4f7220 */ /* 0x080fe20000410000 */
[----:B------:R0:W-:Y:S01]  /*6420*/  STSM.16.M88.4 [R7], R156 ;  /* 0x0000009c07007844 */ /* 0x0001e20000000200 */
[----:B------:R-:W4:Y:S01]  /*6430*/  MUFU.EX2 R179, R179 ;  /* 0x000000b300b37308 */ /* 0x000f220000000800 */
[----:B-1----:R-:W-:Y:S01]  /*6440*/  FADD.FTZ R0, R174, R9 ;  /* 0x00000009ae007221 */ /* 0x002fe20000010000 */
[-C--:B------:R-:W-:Y:S01]  /*6450*/  FMUL.FTZ R82, R82, R2.reuse ;  /* 0x0000000252527220 */ /* 0x080fe20000410000 */
[-C--:B------:R-:W-:Y:S01]  /*6460*/  FMUL.FTZ R83, R83, R2.reuse ;  /* 0x0000000253537220 */ /* 0x080fe20000410000 */
[-C--:B------:R-:W-:Y:S01]  /*6470*/  FMUL.FTZ R86, R86, R2.reuse ;  /* 0x0000000256567220 */ /* 0x080fe20000410000 */
[-C--:B------:R-:W-:Y:S01]  /*6480*/  FMUL.FTZ R87, R87, R2.reuse ;  /* 0x0000000257577220 */ /* 0x080fe20000410000 */
[-C--:B------:R-:W-:Y:S01]  /*6490*/  FMUL.FTZ R90, R90, R2.reuse ;  /* 0x000000025a5a7220 */ /* 0x080fe20000410000 */
[----:B------:R-:W-:Y:S01]  /*64a0*/  FMUL.FTZ R91, R91, R2 ;  /* 0x000000025b5b7220 */ /* 0x000fe20000410000 */
[----:B------:R-:W1:Y:S01]  /*64b0*/  MUFU.EX2 R163, R166 ;  /* 0x000000a600a37308 */ /* 0x000e620000000800 */
[C---:B---3--:R-:W-:Y:S01]  /*64c0*/  FADD.FTZ R16, R161.reuse, R16 ;  /* 0x00000010a1107221 */ /* 0x048fe20000010000 */
[----:B------:R-:W-:Y:S01]  /*64d0*/  F2FP.F16.F32.PACK_AB R161, R161, R164 ;  /* 0x000000a4a1a1723e */ /* 0x000fe200000000ff */
[-C--:B------:R-:W-:Y:S01]  /*64e0*/  FMUL.FTZ R94, R94, R2.reuse ;  /* 0x000000025e5e7220 */ /* 0x080fe20000410000 */
[-C--:B------:R-:W-:Y:S01]  /*64f0*/  FMUL.FTZ R95, R95, R2.reuse ;  /* 0x000000025f5f7220 */ /* 0x080fe20000410000 */
[-C--:B------:R-:W-:Y:S01]  /*6500*/  FMUL.FTZ R98, R98, R2.reuse ;  /* 0x0000000262627220 */ /* 0x080fe20000410000 */
[-C--:B------:R-:W-:Y:S01]  /*6510*/  FMUL.FTZ R99, R99, R2.reuse ;  /* 0x0000000263637220 */ /* 0x080fe20000410000 */
[----:B------:R-:W-:Y:S01]  /*6520*/  FMUL.FTZ R102, R102, R2 ;  /* 0x0000000266667220 */ /* 0x000fe20000410000 */
[----:B------:R-:W2:Y:S01]  /*6530*/  MUFU.EX2 R10, R167 ;  /* 0x000000a7000a7308 */ /* 0x000ea20000000800 */
[C---:B----4-:R-:W-:Y:S01]  /*6540*/  FADD.FTZ R13, R179.reuse, R0 ;  /* 0x00000000b30d7221 */ /* 0x050fe20000010000 */
[----:B------:R-:W-:Y:S01]  /*6550*/  F2FP.F16.F32.PACK_AB R162, R179, R174 ;  /* 0x000000aeb3a2723e */ /* 0x000fe200000000ff */
[-C--:B------:R-:W-:Y:S01]  /*6560*/  FMUL.FTZ R103, R103, R2.reuse ;  /* 0x0000000267677220 */ /* 0x080fe20000410000 */
[-C--:B------:R-:W-:Y:S01]  /*6570*/  FMUL.FTZ R106, R106, R2.reuse ;  /* 0x000000026a6a7220 */ /* 0x080fe20000410000 */
[-C--:B------:R-:W-:Y:S01]  /*6580*/  FMUL.FTZ R107, R107, R2.reuse ;  /* 0x000000026b6b7220 */ /* 0x080fe20000410000 */
[-C--:B------:R-:W-:Y:S01]  /*6590*/  FMUL.FTZ R110, R110, R2.reuse ;  /* 0x000000026e6e7220 */ /* 0x080fe20000410000 */
[-C--:B------:R-:W-:Y:S01]  /*65a0*/  FMUL.FTZ R111, R111, R2.reuse ;  /* 0x000000026f6f7220 */ /* 0x080fe20000410000 */
[----:B------:R-:W3:Y:S01]  /*65b0*/  MUFU.EX2 R165, R168 ;  /* 0x000000a800a57308 */ /* 0x000ee20000000800 */
[----:B-1----:R-:W-:Y:S01]  /*65c0*/  FADD.FTZ R9, R163, R16 ;  /* 0x00000010a3097221 */ /* 0x002fe20000010000 */
[-C--:B------:R-:W-:Y:S01]  /*65d0*/  FMUL.FTZ R114, R114, R2.reuse ;  /* 0x0000000272727220 */ /* 0x080fe20000410000 */
[-C--:B------:R-:W-:Y:S01]  /*65e0*/  FMUL.FTZ R115, R115, R2.reuse ;  /* 0x0000000273737220 */ /* 0x080fe20000410000 */
[-C--:B------:R-:W-:Y:S01]  /*65f0*/  FMUL.FTZ R118, R118, R2.reuse ;  /* 0x0000000276767220 */ /* 0x080fe20000410000 */
[-C--:B------:R-:W-:Y:S01]  /*6600*/  FMUL.FTZ R119, R119, R2.reuse ;  /* 0x0000000277777220 */ /* 0x080fe20000410000 */
[-C--:B------:R-:W-:Y:S01]  /*6610*/  FMUL.FTZ R122, R122, R2.reuse ;  /* 0x000000027a7a7220 */ /* 0x080fe20000410000 */
[-C--:B------:R-:W-:Y:S01]  /*6620*/  FMUL.FTZ R123, R123, R2.reuse ;  /* 0x000000027b7b7220 */ /* 0x080fe20000410000 */
[----:B------:R-:W1:Y:S01]  /*6630*/  MUFU.EX2 R170, R170 ;  /* 0x000000aa00aa7308 */ /* 0x000e620000000800 */
[C---:B--2---:R-:W-:Y:S01]  /*6640*/  FADD.FTZ R12, R10.reuse, R9 ;  /* 0x000000090a0c7221 */ /* 0x044fe20000010000 */
[----:B------:R-:W-:Y:S01]  /*6650*/  F2FP.F16.F32.PACK_AB R163, R10, R163 ;  /* 0x000000a30aa3723e */ /* 0x000fe200000000ff */
[-C--:B------:R-:W-:Y:S01]  /*6660*/  FMUL.FTZ R126, R126, R2.reuse ;  /* 0x000000027e7e7220 */ /* 0x080fe20000410000 */
[-C--:B------:R-:W-:Y:S01]  /*6670*/  FMUL.FTZ R127, R127, R2.reuse ;  /* 0x000000027f7f7220 */ /* 0x080fe20000410000 */
[-C--:B------:R-:W-:Y:S01]  /*6680*/  FMUL.FTZ R130, R130, R2.reuse ;  /* 0x0000000282827220 */ /* 0x080fe20000410000 */
[-C--:B------:R-:W-:Y:S01]  /*6690*/  FMUL.FTZ R131, R131, R2.reuse ;  /* 0x0000000283837220 */ /* 0x080fe20000410000 */
[----:B------:R0:W-:Y:S01]  /*66a0*/  STSM.16.M88.4 [R6], R160 ;  /* 0x000000a006007844 */ /* 0x0001e20000000200 */
[----:B------:R-:W2:Y:S01]  /*66b0*/  MUFU.EX2 R176, R176 ;  /* 0x000000b000b07308 */ /* 0x000ea20000000800 */
[----:B---3--:R-:W-:Y:S01]  /*66c0*/  FADD.FTZ R9, R165, R12 ;  /* 0x0000000ca5097221 */ /* 0x008fe20000010000 */
[-C--:B------:R-:W-:Y:S01]  /*66d0*/  FMUL.FTZ R134, R134, R2.reuse ;  /* 0x0000000286867220 */ /* 0x080fe20000410000 */
[-C--:B------:R-:W-:Y:S01]  /*66e0*/  FMUL.FTZ R135, R135, R2.reuse ;  /* 0x0000000287877220 */ /* 0x080fe20000410000 */
[-C--:B------:R-:W-:Y:S01]  /*66f0*/  FMUL.FTZ R138, R138, R2.reuse ;  /* 0x000000028a8a7220 */ /* 0x080fe20000410000 */
[-C--:B------:R-:W-:Y:S01]  /*6700*/  FMUL.FTZ R139, R139, R2.reuse ;  /* 0x000000028b8b7220 */ /* 0x080fe20000410000 */
[-C--:B------:R-:W-:Y:S01]  /*6710*/  FMUL.FTZ R142, R142, R2.reuse ;  /* 0x000000028e8e7220 */ /* 0x080fe20000410000 */
[-C--:B------:R-:W-:Y:S01]  /*6720*/  FMUL.FTZ R143, R143, R2.reuse ;  /* 0x000000028f8f7220 */ /* 0x080fe20000410000 */
[----:B------:R-:W3:Y:S01]  /*6730*/  MUFU.EX2 R167, R172 ;  /* 0x000000ac00a77308 */ /* 0x000ee20000000800 */
[C---:B-1----:R-:W-:Y:S01]  /*6740*/  FADD.FTZ R12, R170.reuse, R9 ;  /* 0x00000009aa0c7221 */ /* 0x042fe20000010000 */
[----:B------:R-:W-:Y:S01]  /*6750*/  F2FP.F16.F32.PACK_AB R165, R170, R165 ;  /* 0x000000a5aaa5723e */ /* 0x000fe200000000ff */
[-C--:B------:R-:W-:Y:S01]  /*6760*/  FMUL.FTZ R146, R146, R2.reuse ;  /* 0x0000000292927220 */ /* 0x080fe20000410000 */
[-C--:B------:R-:W-:Y:S01]  /*6770*/  FMUL.FTZ R147, R147, R2.reuse ;  /* 0x0000000293937220 */ /* 0x080fe20000410000 */
[-C--:B------:R-:W-:Y:S01]  /*6780*/  FMUL.FTZ R150, R150, R2.reuse ;  /* 0x0000000296967220 */ /* 0x080fe20000410000 */
[----:B------:R-:W-:-:S02]  /*6790*/  FMUL.FTZ R151, R151, R2 ;  /* 0x0000000297977220 */ /* 0x000fc40000410000 */
[----:B------:R-:W1:Y:S01]  /*67a0*/  MUFU.EX2 R181, R181 ;  /* 0x000000b500b57308 */ /* 0x000e620000000800 */
[----:B--2---:R-:W-:-:S07]  /*67b0*/  FADD.FTZ R14, R176, R13 ;  /* 0x0000000db00e7221 */ /* 0x004fce0000010000 */
[----:B------:R-:W2:Y:S01]  /*67c0*/  MUFU.EX2 R178, R178 ;  /* 0x000000b200b27308 */ /* 0x000ea20000000800 */
[----:B---3--:R-:W-:-:S07]  /*67d0*/  FADD.FTZ R9, R167, R12 ;  /* 0x0000000ca7097221 */ /* 0x008fce0000010000 */
[----:B------:R-:W3:Y:S01]  /*67e0*/  MUFU.EX2 R183, R183 ;  /* 0x000000b700b77308 */ /* 0x000ee20000000800 */
[C---:B-1----:R-:W-:Y:S01]  /*67f0*/  FADD.FTZ R13, R181.reuse, R14 ;  /* 0x0000000eb50d7221 */ /* 0x042fe20000010000 */
[----:B------:R-:W-:-:S06]  /*6800*/  F2FP.F16.F32.PACK_AB R164, R181, R176 ;  /* 0x000000b0b5a4723e */ /* 0x000fcc00000000ff */
[----:B------:R-:W1:Y:S01]  /*6810*/  MUFU.EX2 R0, R173 ;  /* 0x000000ad00007308 */ /* 0x000e620000000800 */
[----:B--2---:R-:W-:Y:S01]  /*6820*/  FADD.FTZ R10, R178, R13 ;  /* 0x0000000db20a7221 */ /* 0x004fe20000010000 */
[----:B---3--:R-:W-:-:S03]  /*6830*/  F2FP.F16.F32.PACK_AB R166, R183, R178 ;  /* 0x000000b2b7a6723e */ /* 0x008fc600000000ff */
[----:B------:R-:W-:Y:S01]  /*6840*/  FADD.FTZ R10, R183, R10 ;  /* 0x0000000ab70a7221 */ /* 0x000fe20000010000 */
[C---:B-1----:R-:W-:Y:S01]  /*6850*/  F2FP.F16.F32.PACK_AB R167, R0.reuse, R167 ;  /* 0x000000a700a7723e */ /* 0x042fe200000000ff */
[----:B------:R-:W-:-:S04]  /*6860*/  FADD.FTZ R9, R0, R9 ;  /* 0x0000000900097221 */ /* 0x000fc80000010000 */
[----:B------:R0:W-:Y:S01]  /*6870*/  STSM.16.M88.4 [R8], R164 ;  /* 0x000000a408007844 */ /* 0x0001e20000000200 */
[----:B------:R-:W-:Y:S05]  /*6880*/  @!P0 BRA `(.L_x_3245) ;  /* 0x0000000000048947 */ /* 0x000fea0003800000 */
[----:B------:R-:W-:Y:S01]  /*6890*/  BPT.TRAP 0x1 ;  /* 0x000000040000795c */ /* 0x000fe20000300000 */
.L_x_3245:
[----:B------:R1:W2:Y:S01]  /*68a0*/  SYNCS.PHASECHK.TRANS64.TRYWAIT P2, [UR26+0x28c50], R11 ;  /* 0x028c500bff0075a7 */ /* 0x0002a2000804015a */
[----:B------:R-:W-:Y:S05]  /*68b0*/  @!P0 BRA `(.L_x_3246) ;  /* 0x0000000000048947 */ /* 0x000fea0003800000 */
[----:B------:R-:W-:Y:S01]  /*68c0*/  BPT.TRAP 0x1 ;  /* 0x000000040000795c */ /* 0x000fe20000300000 */
.L_x_3246:
[----:B--2---:R-:W-:Y:S05]  /*68d0*/  @P2 BRA `(.L_x_3247) ;  /* 0x0000000000082947 */ /* 0x004fea0003800000 */
[----:B------:R-:W2:Y:S02]  /*68e0*/  SYNCS.PHASECHK.TRANS64.TRYWAIT P2, [UR26+0x28c50], R11 ;  /* 0x028c500bff0075a7 */ /* 0x000ea4000804015a */
[----:B--2---:R-:W-:Y:S05]  /*68f0*/  @!P2 BRA `(.L_x_3248) ;  /* 0x0000006c0084a947 */ /* 0x004fea0003800000 */
.L_x_3247:
[----:B------:R-:W-:Y:S01]  /*6900*/  ULEA UR10, UR25, UR24, 0xc ;  /* 0x00000018190a7291 */ /* 0x000fe2000f8e603f */
[----:B------:R-:W-:Y:S01]  /*6910*/  WARPGROUP.ARRIVE ;  /* 0x00000000000079c5 */ /* 0x000fe20000000000 */
[----:B------:R-:W-:Y:S01]  /*6920*/  UMOV UR11, 0x40000040 ;  /* 0x40000040000b7882 */ /* 0x000fe20000000000 */
[----:B------:R-:W-:Y:S01]  /*6930*/  UMOV UR15, 0x40000040 ;  /* 0x40000040000f7882 */ /* 0x000fe20000000000 */
[----:B------:R-:W-:-:S05]  /*6940*/  UIADD3 UR14, UR10, 0x80, URZ ;  /* 0x000000800a0e7890 */ /* 0x000fca000fffe03f */
[----:B------:R-:W-:Y:S01]  /*6950*/  HGMMA.64x256x16.F32 R24, R152, gdesc[UR8].tnspB, R24, gsb0 ;  /* 0x43e0000898187df0 */ /* 0x000fe20008000818 */
[----:B------:R-:W-:Y:S02]  /*6960*/  UMOV UR11, 0x40000040 ;  /* 0x40000040000b7882 */ /* 0x000fe40000000000 */
[----:B------:R-:W-:Y:S02]  /*6970*/  WARPGROUP.DEPBAR.LE gsb0, 0x0 ;  /* 0x00008000000079c5 */ /* 0x000fe40000010000 */
[----:B------:R-:W-:-:S15]  /*6980*/  WARPGROUP.ARRIVE ;  /* 0x00000000000079c5 */ /* 0x000fde0000000000 */
[----:B------:R-:W-:-:S08]  /*6990*/  NOP ;  /* 0x0000000000007918 */ /* 0x000fd00000000000 */
[----:B------:R-:W-:Y:S01]  /*69a0*/  HGMMA.64x256x16.F32 R24, R156, gdesc[UR12].tnspB, R24, gsb0 ;  /* 0x43e0000c9c187df0 */ /* 0x000fe20008000818 */
[----:B------:R-:W-:Y:S01]  /*69b0*/  UIADD3 UR14, UR10, 0x100, URZ ;  /* 0x000001000a0e7890 */ /* 0x000fe2000fffe03f */
[----:B------:R-:W-:Y:S01]  /*69c0*/  UMOV UR15, 0x40000040 ;  /* 0x40000040000f7882 */ /* 0x000fe20000000000 */
[----:B------:R-:W-:Y:S01]  /*69d0*/  UIADD3 UR10, UR10, 0x180, URZ ;  /* 0x000001800a0a7890 */ /* 0x000fe2000fffe03f */
[----:B------:R-:W-:Y:S02]  /*69e0*/  WARPGROUP.DEPBAR.LE gsb0, 0x0 ;  /* 0x00008000000079c5 */ /* 0x000fe40000010000 */
[----:B------:R-:W-:-:S15]  /*69f0*/  WARPGROUP.ARRIVE ;  /* 0x00000000000079c5 */ /* 0x000fde0000000000 */
[----:B------:R-:W-:-:S07]  /*6a00*/  NOP ;  /* 0x0000000000007918 */ /* 0x000fce0000000000 */
[----:B------:R-:W-:Y:S03]  /*6a10*/  HGMMA.64x256x16.F32 R24, R160, gdesc[UR12].tnspB, R24, gsb0 ;  /* 0x43e0000ca0187df0 */ /* 0x000fe60008000818 */
[----:B------:R-:W-:Y:S02]  /*6a20*/  WARPGROUP.DEPBAR.LE gsb0, 0x0 ;  /* 0x00008000000079c5 */ /* 0x000fe40000010000 */
[----:B------:R-:W-:-:S15]  /*6a30*/  WARPGROUP.ARRIVE ;  /* 0x00000000000079c5 */ /* 0x000fde0000000000 */
[----:B------:R-:W-:-:S08]  /*6a40*/  NOP ;  /* 0x0000000000007918 */ /* 0x000fd00000000000 */
[----:B------:R-:W-:Y:S03]  /*6a50*/  HGMMA.64x256x16.F32 R24, R164, gdesc[UR8].tnspB, R24, gsb0 ;  /* 0x43e00008a4187df0 */ /* 0x000fe60008000818 */
[----:B------:R-:W-:Y:S02]  /*6a60*/  WARPGROUP.DEPBAR.LE gsb0, 0x0 ;  /* 0x00008000000079c5 */ /* 0x000fe40000010000 */
[----:B------:R-:W-:Y:S01]  /*6a70*/  @!PT LDS RZ, [RZ] ;  /* 0x00000000fffff984 */ /* 0x000fe20000000800 */
[----:B------:R-:W-:Y:S01]  /*6a80*/  @!PT LDS RZ, [RZ] ;  /* 0x00000000fffff984 */ /* 0x000fe20000000800 */
[----:B------:R-:W-:Y:S01]  /*6a90*/  @!PT LDS RZ, [RZ] ;  /* 0x00000000fffff984 */ /* 0x000fe20000000800 */
[----:B------:R-:W-:Y:S01]  /*6aa0*/  @!PT LDS RZ, [RZ] ;  /* 0x00000000fffff984 */ /* 0x000fe20000000800 */
[----:B------:R3:W-:Y:S06]  /*6ab0*/  MEMBAR.ALL.CTA ;  /* 0x0000000000007992 */ /* 0x0007ec0000008000 */
[----:B---3--:R-:W3:Y:S02]  /*6ac0*/  FENCE.VIEW.ASYNC.S ;  /* 0x00000000000073c6 */ /* 0x008ee40000000000 */
[----:B---3--:R-:W-:Y:S01]  /*6ad0*/  NOP ;  /* 0x0000000000007918 */ /* 0x008fe20000000000 */
[----:B------:R-:W-:Y:S06]  /*6ae0*/  BAR.ARV 0xe, 0x100 ;  /* 0x0384000000007b1d */ /* 0x000fec0000002000 */
[----:B------:R-:W-:Y:S05]  /*6af0*/  @!P0 BRA `(.L_x_3249) ;  /* 0x0000000000048947 */ /* 0x000fea0003800000 */
[----:B------:R-:W-:Y:S01]  /*6b00*/  BPT.TRAP 0x1 ;  /* 0x000000040000795c */ /* 0x000fe20000300000 */
.L_x_3249:
[----:B------:R-:W-:Y:S01]  /*6b10*/  UIADD3 UR5, UR26, 0x28c60, URZ ;  /* 0x00028c601a057890 */ /* 0x000fe2000fffe03f */
[----:B------:R-:W-:Y:S01]  /*6b20*/  MOV R2, R177 ;  /* 0x000000b100027202 */ /* 0x000fe20000000f00 */
[----:B--2---:R-:W-:Y:S02]  /*6b30*/  IMAD.MOV.U32 R0, RZ, RZ, R169 ;  /* 0x000000ffff007224 */ /* 0x004fe400078e00a9 */
[----:B------:R-:W-:-:S09]  /*6b40*/  UPRMT UR5, UR42, 0x654, UR5 ;  /* 0x000006542a057896 */ /* 0x000fd20008000005 */
[----:B------:R-:W-:Y:S01]  /*6b50*/  SYNCS.ARRIVE.TRANS64.RED.A1T0 RZ, [UR5], RZ ;  /* 0x000000ffffff79a7 */ /* 0x000fe20008100405 */
[----:B------:R-:W-:Y:S01]  /*6b60*/  UMOV UR5, UR25 ;  /* 0x0000001900057c82 */ /* 0x000fe20008000000 */
[----:B------:R-:W-:Y:S05]  /*6b70*/  @P1 BRA `(.L_x_3250) ;  /* 0xffffffe000e01947 */ /* 0x000fea000383ffff */
[----:B------:R-:W-:Y:S01]  /*6b80*/  IMAD.MOV.U32 R2, RZ, RZ, R177 ;  /* 0x000000ffff027224 */ /* 0x000fe200078e00b1 */
[----:B------:R-:W-:Y:S01]  /*6b90*/  MOV R0, R169 ;  /* 0x000000a900007202 */ /* 0x000fe20000000f00 */
[----:B------:R-:W-:-:S12]  /*6ba0*/  USHF.L.U32 UR4, UR25, 0x6, URZ ;  /* 0x0000000619047899 */ /* 0x000fd8000800063f */
.L_x_3239:
[----:B0--3--:R-:W0:Y:S01]  /*6bb0*/  SHFL.BFLY PT, R5, R10, 0x2, 0x1f ;  /* 0x0c401f000a057f89 */ /* 0x009e2200000e0000 */
[----:B------:R-:W-:Y:S08]  /*6bc0*/  BAR.ARV 0x8, 0x100 ;  /* 0x0204000000007b1d */ /* 0x000ff00000002000 */
[----:B------:R-:W-:Y:S01]  /*6bd0*/  BAR.SYNC.DEFER_BLOCKING 0xf, 0x100 ;  /* 0x03c4000000007b1d */ /* 0x000fe20000010000 */
[----:B------:R-:W-:Y:S01]  /*6be0*/  ISETP.NE.AND P0, PT, R3, RZ, PT ;  /* 0x000000ff0300720c */ /* 0x000fe20003f05270 */
[----:B------:R-:W-:Y:S01]  /*6bf0*/  IMAD.MOV.U32 R3, RZ, RZ, RZ ;  /* 0x000000ffff037224 */ /* 0x000fe200078e00ff */
[----:B------:R-:W-:-:S03]  /*6c00*/  IADD3 R4, R4, UR4, RZ ;  /* 0x0000000404047c10 */ /* 0x000fc6000fffe0ff */
[----:B------:R-:W3:Y:S01]  /*6c10*/  SHFL.BFLY PT, R8, R9, 0x2, 0x1f ;  /* 0x0c401f0009087f89 */ /* 0x000ee200000e0000 */
[----:B0-----:R-:W-:-:S07]  /*6c20*/  FADD.FTZ R5, R5, R10 ;  /* 0x0000000a05057221 */ /* 0x001fce0000010000 */
[----:B------:R-:W-:Y:S01]  /*6c30*/  @!P0 LEA R4, R4, UR41, 0x2 ;  /* 0x0000002904048c11 */ /* 0x000fe2000f8e10ff */
[----:B------:R-:W1:Y:S01]  /*6c40*/  SHFL.BFLY PT, R6, R5, 0x1, 0x1f ;  /* 0x0c201f0005067f89 */ /* 0x000e6200000e0000 */
[----:B---3--:R-:W-:-:S05]  /*6c50*/  FADD.FTZ R8, R8, R9 ;  /* 0x0000000908087221 */ /* 0x008fca0000010000 */
[----:B------:R-:W0:Y:S01]  /*6c60*/  SHFL.BFLY PT, R7, R8, 0x1, 0x1f ;  /* 0x0c201f0008077f89 */ /* 0x000e2200000e0000 */
[----:B-12---:R-:W-:Y:S01]  /*6c70*/  FADD.FTZ R11, R5, R6 ;  /* 0x00000006050b7221 */ /* 0x006fe20000010000 */
[----:B------:R-:W-:Y:S01]  /*6c80*/  IMAD.MOV.U32 R6, RZ, RZ, RZ ;  /* 0x000000ffff067224 */ /* 0x000fe200078e00ff */
[----:B------:R-:W-:-:S03]  /*6c90*/  MOV R5, 0xff800000 ;  /* 0xff80000000057802 */ /* 0x000fc60000000f00 */
[----:B------:R-:W-:-:S13]  /*6ca0*/  FSETP.NE.FTZ.AND P1, PT, R11, RZ, PT ;  /* 0x000000ff0b00720b */ /* 0x000fda0003f35000 */
[----:B------:R-:W1:Y:S01]  /*6cb0*/  @P1 MUFU.RCP R6, R11 ;  /* 0x0000000b00061308 */ /* 0x000e620000001000 */
[----:B0-----:R-:W-:-:S05]  /*6cc0*/  FADD.FTZ R7, R8, R7 ;  /* 0x0000000708077221 */ /* 0x001fca0000010000 */
[----:B------:R-:W-:Y:S02]  /*6cd0*/  FSETP.NE.FTZ.AND P2, PT, R7, RZ, PT ;  /* 0x000000ff0700720b */ /* 0x000fe40003f55000 */
[----:B------:R-:W-:Y:S01]  /*6ce0*/  @P1 MUFU.LG2 R8, R11 ;  /* 0x0000000b00081308 */ /* 0x000fe20000000c00 */
[----:B-1----:R0:W-:Y:S01]  /*6cf0*/  @!P0 STS [R4+0x28800], R6 ;  /* 0x0288000604008388 */ /* 0x0021e20000000800 */
[-C--:B------:R-:W-:Y:S01]  /*6d00*/  FMUL.FTZ R24, R24, R6.reuse ;  /* 0x0000000618187220 */ /* 0x080fe20000410000 */
[----:B------:R-:W-:-:S08]  /*6d10*/  FMUL.FTZ R25, R25, R6 ;  /* 0x0000000619197220 */ /* 0x000fd00000410000 */
[----:B------:R-:W1:Y:S01]  /*6d20*/  @P2 MUFU.RCP R3, R7 ;  /* 0x0000000700032308 */ /* 0x000e620000001000 */
[-C--:B------:R-:W-:Y:S01]  /*6d30*/  FMUL.FTZ R28, R28, R6.reuse ;  /* 0x000000061c1c7220 */ /* 0x080fe20000410000 */
[-C--:B------:R-:W-:Y:S01]  /*6d40*/  FMUL.FTZ R29, R29, R6.reuse ;  /* 0x000000061d1d7220 */ /* 0x080fe20000410000 */
[-C--:B------:R-:W-:Y:S01]  /*6d50*/  FMUL.FTZ R32, R32, R6.reuse ;  /* 0x0000000620207220 */ /* 0x080fe20000410000 */
[-C--:B------:R-:W-:Y:S01]  /*6d60*/  FMUL.FTZ R33, R33, R6.reuse ;  /* 0x0000000621217220 */ /* 0x080fe20000410000 */
[-C--:B------:R-:W-:Y:S01]  /*6d70*/  FMUL.FTZ R36, R36, R6.reuse ;  /* 0x0000000624247220 */ /* 0x080fe20000410000 */
[-C--:B------:R-:W-:Y:S01]  /*6d80*/  FMUL.FTZ R37, R37, R6.reuse ;  /* 0x0000000625257220 */ /* 0x080fe20000410000 */
[-C--:B------:R-:W-:Y:S01]  /*6d90*/  FMUL.FTZ R40, R40, R6.reuse ;  /* 0x0000000628287220 */ /* 0x080fe20000410000 */
[----:B------:R2:W3:Y:S01]  /*6da0*/  @P2 MUFU.LG2 R9, R7 ;  /* 0x0000000700092308 */ /* 0x0004e20000000c00 */
        /* <DEDUP_REMOVED lines=8> */
[----:B-1----:R1:W-:Y:S01]  /*6e30*/  @!P0 STS [R4+0x28820], R3 ;  /* 0x0288200304008388 */ /* 0x0023e20000000800 */
        /* <DEDUP_REMOVED lines=47> */
[----:B--2---:R-:W-:-:S02]  /*7130*/  IMAD.U32 R7, RZ, RZ, UR7 ;  /* 0x00000007ff077e24 */ /* 0x004fc4000f8e00ff */
[----:B------:R-:W-:Y:S01]  /*7140*/  @P1 FMUL.FTZ R8, R8, 0.69314718246459960938 ;  /* 0x3f31721808081820 */ /* 0x000fe20000410000 */
[----:B0-----:R-:W-:Y:S02]  /*7150*/  IMAD.U32 R6, RZ, RZ, UR7 ;  /* 0x00000007ff067e24 */ /* 0x001fe4000f8e00ff */
[----:B---3--:R-:W-:Y:S01]  /*7160*/  @P2 FMUL.FTZ R9, R9, 0.69314718246459960938 ;  /* 0x3f31721809092820 */ /* 0x008fe20000410000 */
[----:B------:R-:W-:Y:S01]  /*7170*/  @P1 FMUL.FTZ R7, R7, 0.69314718246459960938 ;  /* 0x3f31721807071820 */ /* 0x000fe20000410000 */
[----:B-1----:R-:W-:Y:S02]  /*7180*/  IMAD.MOV.U32 R4, RZ, RZ, -0x800000 ;  /* 0xff800000ff047424 */ /* 0x002fe400078e00ff */
[----:B------:R-:W-:Y:S01]  /*7190*/  @P2 FMUL.FTZ R6, R6, 0.69314718246459960938 ;  /* 0x3f31721806062820 */ /* 0x000fe20000410000 */
        /* <DEDUP_REMOVED lines=65> */
[----:B------:R-:W-:Y:S01]  /*75b0*/  @P1 FFMA.FTZ R5, R7, R0, R8 ;  /* 0x0000000007051223 */ /* 0x000fe20000010008 */
[----:B------:R-:W-:Y:S01]  /*75c0*/  @P2 FFMA.FTZ R4, R6, R2, R9 ;  /* 0x0000000206042223 */ /* 0x000fe20000010009 */
[----:B------:R-:W-:Y:S06]  /*75d0*/  BAR.ARV 0xe, 0x100 ;  /* 0x0384000000007b1d */ /* 0x000fec0000002000 */
.L_x_3215:
[----:B------:R-:W-:Y:S05]  /*75e0*/  @P0 BRA `(.L_x_3251) ;  /* 0x0000002000f80947 */ /* 0x000fea0003800000 */
[----:B------:R-:W0:Y:S01]  /*75f0*/  S2R R0, SR_TID.X ;  /* 0x0000000000007919 */ /* 0x000e220000002100 */
[----:B------:R-:W1:Y:S01]  /*7600*/  S2UR UR5, SR_CgaCtaId ;  /* 0x00000000000579c3 */ /* 0x000e620000008800 */
[----:B------:R-:W-:Y:S01]  /*7610*/  UMOV UR4, 0x400 ;  /* 0x0000040000047882 */ /* 0x000fe20000000000 */
[----:B------:R-:W-:-:S06]  /*7620*/  IADD3 R2, RZ, -UR38, RZ ;  /* 0x80000026ff027c10 */ /* 0x000fcc000fffe0ff */
[----:B------:R-:W-:Y:S08]  /*7630*/  BAR.SYNC.DEFER_BLOCKING 0x1, 0x100 ;  /* 0x0044000000007b1d */ /* 0x000ff00000010000 */
[----:B------:R-:W2:Y:S08]  /*7640*/  S2UR UR6, SR_CTAID.Y ;  /* 0x00000000000679c3 */ /* 0x000eb00000002600 */
[----:B------:R-:W2:Y:S01]  /*7650*/  LDC R3, c[0x0][0xc50] ;  /* 0x00031400ff037b82 */ /* 0x000ea20000000800 */
[----:B-1----:R-:W-:-:S07]  /*7660*/  ULEA UR4, UR5, UR4, 0x18 ;  /* 0x0000000405047291 */ /* 0x002fce000f8ec03f */
[----:B------:R-:W1:Y:S01]  /*7670*/  LDC R6, c[0x0][0xbe8] ;  /* 0x0002fa00ff067b82 */ /* 0x000e620000000800 */
[----:B------:R-:W-:Y:S01]  /*7680*/  UIADD3 UR4, UR4, 0x28c20, URZ ;  /* 0x00028c2004047890 */ /* 0x000fe2000fffe03f */
[----:B0-----:R-:W-:-:S03]  /*7690*/  VIADD R22, R0, 0xffffff80 ;  /* 0xffffff8000167836 */ /* 0x001fc60000000000 */
[----:B------:R-:W-:Y:S02]  /*76a0*/  UPRMT UR4, URZ, 0x654, UR4 ;  /* 0x000006543f047896 */ /* 0x000fe40008000004 */
[----:B------:R-:W-:-:S04]  /*76b0*/  SHF.R.S32.HI R19, RZ, 0x1f, R22 ;  /* 0x0000001fff137819 */ /* 0x000fc80000011416 */
[----:B------:R-:W-:Y:S01]  /*76c0*/  LEA.HI R9, R19, R22, RZ, 0x7 ;  /* 0x0000001613097211 */ /* 0x000fe200078f38ff */
[----:B--2---:R-:W-:Y:S01]  /*76d0*/  IMAD R2, R3, R2, UR6 ;  /* 0x0000000603027e24 */ /* 0x004fe2000f8e0202 */
[----:B------:R-:W-:Y:S01]  /*76e0*/  USHF.R.S32.HI UR6, URZ, 0x1f, UR38 ;  /* 0x0000001f3f067899 */ /* 0x000fe20008011426 */
[----:B------:R-:W-:Y:S01]  /*76f0*/  SYNCS.ARRIVE.TRANS64.RED.A1T0 RZ, [UR4], RZ ;  /* 0x000000ffffff79a7 */ /* 0x000fe20008100404 */
[----:B------:R-:W-:Y:S02]  /*7700*/  SHF.R.S32.HI R0, RZ, 0x7, R9 ;  /* 0x00000007ff007819 */ /* 0x000fe40000011409 */
[----:B------:R-:W-:Y:S02]  /*7710*/  LOP3.LUT R7, R9, 0xffffff80, RZ, 0xc0, !PT ;  /* 0xffffff8009077812 */ /* 0x000fe400078ec0ff */
[----:B------:R-:W-:Y:S01]  /*7720*/  SHF.R.S32.HI R3, RZ, 0x1f, R2 ;  /* 0x0000001fff037819 */ /* 0x000fe20000011402 */
[----:B------:R-:W0:Y:S01]  /*7730*/  SHFL.IDX PT, R10, R0, RZ, 0x1f ;  /* 0x00001fff000a7589 */ /* 0x000e2200000e0000 */
[----:B-1----:R-:W-:Y:S01]  /*7740*/  ISETP.NE.AND P1, PT, R6, 0x1, PT ;  /* 0x000000010600780c */ /* 0x002fe20003f25270 */
[----:B------:R-:W-:-:S05]  /*7750*/  IMAD.IADD R8, R22, 0x1, -R7 ;  /* 0x0000000116087824 */ /* 0x000fca00078e0a07 */
[----:B------:R-:W-:-:S04]  /*7760*/  SHF.R.S32.HI R155, RZ, 0x1f, R8 ;  /* 0x0000001fff9b7819 */ /* 0x000fc80000011408 */
[----:B------:R-:W-:-:S04]  /*7770*/  LEA.HI R7, R155, R8, RZ, 0x2 ;  /* 0x000000089b077211 */ /* 0x000fc800078f10ff */
[----:B------:R-:W-:Y:S02]  /*7780*/  SHF.R.S32.HI R154, RZ, 0x2, R7 ;  /* 0x00000002ff9a7819 */ /* 0x000fe40000011407 */
[----:B0-----:R-:W-:-:S13]  /*7790*/  ISETP.NE.AND P0, PT, R10, RZ, PT ;  /* 0x000000ff0a00720c */ /* 0x001fda0003f05270 */
[----:B------:R-:W-:Y:S05]  /*77a0*/  @P0 BRA `(.L_x_3252) ;  /* 0x0000000400440947 */ /* 0x000fea0003800000 */
[----:B------:R-:W0:Y:S01]  /*77b0*/  LDC R18, c[0x0][0xbe8] ;  /* 0x0002fa00ff127b82 */ /* 0x000e220000000800 */
[----:B------:R-:W-:Y:S01]  /*77c0*/  LOP3.LUT R9, R9, 0xffffff80, RZ, 0xc0, !PT ;  /* 0xffffff8009097812 */ /* 0x000fe200078ec0ff */
[----:B------:R-:W1:Y:S01]  /*77d0*/  S2R R14, SR_CTAID.X ;  /* 0x00000000000e7919 */ /* 0x000e620000002500 */
[----:B------:R-:W-:Y:S02]  /*77e0*/  ULDC.64 UR4, c[0x0][0xbd0] ;  /* 0x0002f40000047ab9 */ /* 0x000fe40000000a00 */
[----:B------:R-:W-:Y:S01]  /*77f0*/  UIMAD.WIDE.U32 UR8, UR38, UR4, URZ ;  /* 0x00000004260872a5 */ /* 0x000fe2000f8e003f */
[----:B------:R-:W-:Y:S01]  /*7800*/  IMAD.IADD R23, R22, 0x1, -R9 ;  /* 0x0000000116177824 */ /* 0x000fe200078e0a09 */
[----:B------:R-:W-:Y:S01]  /*7810*/  LEA.HI R9, R19, R22, RZ, 0x2 ;  /* 0x0000001613097211 */ /* 0x000fe200078f10ff */
[----:B------:R-:W2:Y:S01]  /*7820*/  S2UR UR7, SR_CTAID.Z ;  /* 0x00000000000779c3 */ /* 0x000ea20000002700 */
[----:B------:R-:W-:Y:S02]  /*7830*/  UIMAD UR4, UR6, UR4, URZ ;  /* 0x00000004060472a4 */ /* 0x000fe4000f8e023f */
[----:B------:R-:W-:-:S02]  /*7840*/  SHF.R.S32.HI R12, RZ, 0x1f, R23 ;  /* 0x0000001fff0c7819 */ /* 0x000fc40000011417 */
[----:B------:R-:W-:Y:S01]  /*7850*/  LOP3.LUT R9, R9, 0xfffffffc, RZ, 0xc0, !PT ;  /* 0xfffffffc09097812 */ /* 0x000fe200078ec0ff */
[----:B------:R-:W-:Y:S01]  /*7860*/  UIMAD UR4, UR38, UR5, UR4 ;  /* 0x00000005260472a4 */ /* 0x000fe2000f8e0204 */
[----:B------:R-:W-:Y:S01]  /*7870*/  LEA.HI R152, R12, R23, RZ, 0x2 ;  /* 0x000000170c987211 */ /* 0x000fe200078f10ff */
[----:B------:R-:W3:Y:S01]  /*7880*/  LDC.64 R20, c[0x0][0xbd8] ;  /* 0x0002f600ff147b82 */ /* 0x000ee20000000a00 */
[----:B------:R-:W-:Y:S01]  /*7890*/  IADD3 R9, R22, -R9, RZ ;  /* 0x8000000916097210 */ /* 0x000fe20007ffe0ff */
[----:B------:R-:W-:Y:S01]  /*78a0*/  UIADD3 UR4, UR9, UR4, URZ ;  /* 0x0000000409047290 */ /* 0x000fe2000fffe03f */
[--C-:B------:R-:W-:Y:S02]  /*78b0*/  SHF.R.S32.HI R10, RZ, 0x2, R152.reuse ;  /* 0x00000002ff0a7819 */ /* 0x100fe40000011498 */
[----:B------:R-:W-:Y:S02]  /*78c0*/  SHF.R.S32.HI R11, RZ, 0x1f, R152 ;  /* 0x0000001fff0b7819 */ /* 0x000fe40000011498 */
[----:B------:R-:W-:-:S02]  /*78d0*/  LEA.HI R12, R12, R23, RZ, 0x5 ;  /* 0x000000170c0c7211 */ /* 0x000fc400078f28ff */
[----:B0-----:R-:W-:Y:S02]  /*78e0*/  ISETP.NE.AND P0, PT, R18, 0x1, PT ;  /* 0x000000011200780c */ /* 0x001fe40003f05270 */
[----:B------:R-:W-:Y:S02]  /*78f0*/  LEA.HI R11, R11, R10, RZ, 0x3 ;  /* 0x0000000a0b0b7211 */ /* 0x000fe400078f18ff */
[----:B------:R-:W-:Y:S02]  /*7900*/  SHF.R.S32.HI R12, RZ, 0x5, R12 ;  /* 0x00000005ff0c7819 */ /* 0x000fe4000001140c */
[----:B------:R-:W-:Y:S01]  /*7910*/  LOP3.LUT R11, R11, 0xfffffff8, RZ, 0xc0, !PT ;  /* 0xfffffff80b0b7812 */ /* 0x000fe200078ec0ff */
[----:B--2---:R-:W-:Y:S01]  /*7920*/  USHF.R.S32.HI UR5, URZ, 0x1f, UR7 ;  /* 0x0000001f3f057899 */ /* 0x004fe20008011407 */
[----:B------:R-:W-:-:S03]  /*7930*/  LOP3.LUT R152, R152, 0x7ffffffc, RZ, 0xc0, !PT ;  /* 0x7ffffffc98987812 */ /* 0x000fc600078ec0ff */
[----:B------:R-:W-:Y:S01]  /*7940*/  IMAD.IADD R11, R10, 0x1, -R11 ;  /* 0x000000010a0b7824 */ /* 0x000fe200078e0a0b */
[----:B------:R-:W-:Y:S01]  /*7950*/  LEA.HI R10, R9, R9, RZ, 0x1 ;  /* 0x00000009090a7211 */ /* 0x000fe200078f08ff */
[----:B------:R-:W0:Y:S01]  /*7960*/  @P0 LDC R16, c[0x0][0xbec] ;  /* 0x0002fb00ff100b82 */ /* 0x000e220000000800 */
[----:B------:R-:W-:Y:S02]  /*7970*/  IMAD.IADD R152, R23, 0x1, -R152 ;  /* 0x0000000117987824 */ /* 0x000fe400078e0a98 */
[----:B------:R-:W-:Y:S02]  /*7980*/  LOP3.LUT R10, R10, 0x1ffffffe, RZ, 0xc0, !PT ;  /* 0x1ffffffe0a0a7812 */ /* 0x000fe400078ec0ff */
[----:B------:R-:W-:Y:S01]  /*7990*/  LEA R153, R12, R11, 0x4 ;  /* 0x0000000b0c997211 */ /* 0x000fe200078e20ff */
[----:B---3--:R-:W-:Y:S02]  /*79a0*/  IMAD R12, R20, UR5, RZ ;  /* 0x00000005140c7c24 */ /* 0x008fe4000f8e02ff */
[----:B------:R-:W2:Y:S01]  /*79b0*/  @P0 LDC R17, c[0x0][0xbf0] ;  /* 0x0002fc00ff110b82 */ /* 0x000ea20000000800 */
[----:B------:R-:W-:-:S02]  /*79c0*/  IMAD.IADD R9, R9, 0x1, -R10 ;  /* 0x0000000109097824 */ /* 0x000fc400078e0a0a */
[----:B------:R-:W-:Y:S02]  /*79d0*/  IMAD R15, R21, UR7, R12 ;  /* 0x00000007150f7c24 */ /* 0x000fe4000f8e020c */
[----:B------:R-:W-:Y:S01]  /*79e0*/  IMAD.U32 R11, RZ, RZ, UR9 ;  /* 0x00000009ff0b7e24 */ /* 0x000fe2000f8e00ff */
[----:B------:R-:W-:Y:S01]  /*79f0*/  LEA R9, R9, R153, 0x3 ;  /* 0x0000009909097211 */ /* 0x000fe200078e18ff */
[----:B------:R-:W-:Y:S02]  /*7a00*/  IMAD.U32 R10, RZ, RZ, UR8 ;  /* 0x00000008ff0a7e24 */ /* 0x000fe4000f8e00ff */
[----:B------:R-:W-:Y:S01]  /*7a10*/  IMAD.U32 R11, RZ, RZ, UR4 ;  /* 0x00000004ff0b7e24 */ /* 0x000fe2000f8e00ff */
[----:B------:R-:W-:Y:S01]  /*7a20*/  ULDC.64 UR4, c[0x0][0xbe0] ;  /* 0x0002f80000047ab9 */ /* 0x000fe20000000a00 */
[----:B-1----:R-:W-:Y:S02]  /*7a30*/  IMAD R9, R14, 0x40, R9 ;  /* 0x000000400e097824 */ /* 0x002fe400078e0209 */
[----:B------:R-:W-:-:S03]  /*7a40*/  IMAD.WIDE.U32 R10, R20, UR7, R10 ;  /* 0x00000007140a7c25 */ /* 0x000fc6000f8e000a */
[----:B------:R-:W-:Y:S01]  /*7a50*/  MOV R13, R9 ;  /* 0x00000009000d7202 */ /* 0x000fe20000000f00 */
[----:B0-----:R-:W-:-:S04]  /*7a60*/  @P0 IMAD.HI.U32 R12, R9, R16, RZ ;  /* 0x00000010090c0227 */ /* 0x001fc800078e00ff */
[----:B------:R-:W-:Y:S02]  /*7a70*/  IMAD.IADD R11, R11, 0x1, R15 ;  /* 0x000000010b0b7824 */ /* 0x000fe400078e020f */
[----:B------:R-:W-:Y:S01]  /*7a80*/  IMAD R15, R3, UR4, RZ ;  /* 0x00000004030f7c24 */ /* 0x000fe2000f8e02ff */
[----:B--2---:R-:W-:Y:S01]  /*7a90*/  @P0 SHF.R.U32.HI R13, RZ, R17, R12 ;  /* 0x00000011ff0d0219 */ /* 0x004fe2000001160c */
[----:B------:R-:W-:-:S04]  /*7aa0*/  IMAD.WIDE.U32 R10, R2, UR4, R10 ;  /* 0x00000004020a7c25 */ /* 0x000fc8000f8e000a */
[----:B------:R-:W-:Y:S01]  /*7ab0*/  IMAD.MOV R12, RZ, RZ, -R13 ;  /* 0x000000ffff0c7224 */ /* 0x000fe200078e0a0d */
[----:B------:R-:W-:Y:S01]  /*7ac0*/  IADD3 R10, P0, R13, R10, RZ ;  /* 0x0000000a0d0a7210 */ /* 0x000fe20007f1e0ff */
[----:B------:R-:W-:Y:S01]  /*7ad0*/  IMAD R16, R2, UR5, R15 ;  /* 0x0000000502107c24 */ /* 0x000fe2000f8e020f */
[----:B------:R-:W-:Y:S01]  /*7ae0*/  SHF.R.S32.HI R15, RZ, 0x1f, R13 ;  /* 0x0000001fff0f7819 */ /* 0x000fe2000001140d */
[----:B------:R-:W-:Y:S01]  /*7af0*/  IMAD R9, R18, R12, R9 ;  /* 0x0000000c12097224 */ /* 0x000fe200078e0209 */
[----:B------:R-:W-:Y:S01]  /*7b00*/  ULDC.64 UR4, c[0x0][0xbc8] ;  /* 0x0002f20000047ab9 */ /* 0x000fe20000000a00 */
[----:B------:R-:W-:Y:S01]  /*7b10*/  IMAD.SHL.U32 R152, R152, 0x2, RZ ;  /* 0x0000000298987824 */ /* 0x000fe200078e00ff */
[----:B------:R-:W-:Y:S02]  /*7b20*/  IADD3.X R11, R15, R11, R16, P0, !PT ;  /* 0x0000000b0f0b7210 */ /* 0x000fe400007fe410 */
[----:B------:R-:W-:Y:S01]  /*7b30*/  SHF.R.S32.HI R12, RZ, 0x1f, R9 ;  /* 0x0000001fff0c7819 */ /* 0x000fe20000011409 */
[----:B------:R-:W-:-:S04]  /*7b40*/  IMAD.WIDE.U32 R10, R9, UR4, R10 ;  /* 0x00000004090a7c25 */ /* 0x000fc8000f8e000a */
[----:B------:R-:W-:-:S04]  /*7b50*/  IMAD R12, R12, UR4, RZ ;  /* 0x000000040c0c7c24 */ /* 0x000fc8000f8e02ff */
[----:B------:R-:W-:Y:S01]  /*7b60*/  IMAD R9, R9, UR5, R12 ;  /* 0x0000000509097c24 */ /* 0x000fe2000f8e020c */
[----:B------:R-:W-:Y:S01]  /*7b70*/  LEA.HI R12, R0, R0, RZ, 0x1 ;  /* 0x00000000000c7211 */ /* 0x000fe200078f08ff */
[----:B------:R-:W-:Y:S02]  /*7b80*/  ULDC.64 UR4, c[0x0][0xba8] ;  /* 0x0002ea0000047ab9 */ /* 0x000fe40000000a00 */
[----:B------:R-:W-:Y:S01]  /*7b90*/  LEA R16, P0, R10, UR4, 0x2 ;  /* 0x000000040a107c11 */ /* 0x000fe2000f8010ff */
[----:B------:R-:W-:Y:S01]  /*7ba0*/  ULDC UR4, c[0x0][0xa88] ;  /* 0x0002a20000047ab9 */ /* 0x000fe20000000800 */
[----:B------:R-:W-:Y:S02]  /*7bb0*/  IADD3 R9, R11, R9, RZ ;  /* 0x000000090b097210 */ /* 0x000fe40007ffe0ff */
[----:B------:R-:W-:Y:S02]  /*7bc0*/  LOP3.LUT R11, R12, 0xfffffe, RZ, 0xc0, !PT ;  /* 0x00fffffe0c0b7812 */ /* 0x000fe400078ec0ff */
[----:B------:R-:W-:Y:S01]  /*7bd0*/  LEA.HI.X R17, R10, UR5, R9, 0x2, P0 ;  /* 0x000000050a117c11 */ /* 0x000fe200080f1409 */
[----:B------:R-:W-:Y:S01]  /*7be0*/  SHFL.IDX PT, R12, R16, 0x1, 0x1c1f ;  /* 0x003c1f00100c7f89 */ /* 0x000fe200000e0000 */
[----:B------:R-:W-:Y:S01]  /*7bf0*/  LEA R9, R14, R153, 0x6 ;  /* 0x000000990e097211 */ /* 0x000fe200078e30ff */
[----:B------:R-:W-:-:S02]  /*7c00*/  IMAD.IADD R15, R0, 0x1, -R11 ;  /* 0x00000001000f7824 */ /* 0x000fc400078e0a0b */
[----:B------:R-:W-:Y:S01]  /*7c10*/  SHFL.IDX PT, R10, R16, RZ, 0x1c1f ;  /* 0x001c1fff100a7589 */ /* 0x000fe200000e0000 */
[----:B------:R-:W-:Y:S02]  /*7c20*/  IMAD R14, R18, UR4, RZ ;  /* 0x00000004120e7c24 */ /* 0x000fe4000f8e02ff */
[----:B------:R-:W-:Y:S01]  /*7c30*/  IMAD.U32 R15, R15, -0x100, RZ ;  /* 0xffffff000f0f7824 */ /* 0x000fe200078e00ff */
[----:B------:R-:W0:Y:S04]  /*7c40*/  SHFL.IDX PT, R11, R17, RZ, 0x1c1f ;  /* 0x001c1fff110b7589 */ /* 0x000e2800000e0000 */
[----:B------:R-:W1:Y:S01]  /*7c50*/  SHFL.IDX PT, R13, R17, 0x1, 0x1c1f ;  /* 0x003c1f00110d7f89 */ /* 0x000e6200000e0000 */
[----:B------:R-:W-:Y:S02]  /*7c60*/  ISETP.NE.AND P0, PT, R152, R15, PT ;  /* 0x0000000f9800720c */ /* 0x000fe40003f05270 */
[----:B------:R-:W-:-:S02]  /*7c70*/  IADD3 R15, R9, 0x8, RZ ;  /* 0x00000008090f7810 */ /* 0x000fc40007ffe0ff */
[-C--:B------:R-:W-:Y:S02]  /*7c80*/  ISETP.GE.OR P2, PT, R9, R14.reuse, P0 ;  /* 0x0000000e0900720c */ /* 0x080fe40000746670 */
[----:B------:R-:W-:-:S11]  /*7c90*/  ISETP.GE.OR P0, PT, R15, R14, P0 ;  /* 0x0000000e0f00720c */ /* 0x000fd60000706670 */
[----:B0-----:R0:W-:Y:S04]  /*7ca0*/  @!P2 ST.E desc[UR36][R10.64], R5 ;  /* 0x000000050a00a985 */ /* 0x0011e8000c101924 */
[----:B-1----:R0:W-:Y:S02]  /*7cb0*/  @!P0 ST.E desc[UR36][R12.64], R4 ;  /* 0x000000040c008985 */ /* 0x0021e4000c101924 */
.L_x_3252:
[----:B------:R-:W1:Y:S01]  /*7cc0*/  S2R R14, SR_CTAID.X ;  /* 0x00000000000e7919 */ /* 0x000e620000002500 */
[----:B------:R-:W-:Y:S01]  /*7cd0*/  LEA.HI R19, R19, R22, RZ, 0x2 ;  /* 0x0000001613137211 */ /* 0x000fe200078f10ff */
[----:B------:R-:W2:Y:S01]  /*7ce0*/  S2UR UR7, SR_CTAID.Z ;  /* 0x00000000000779c3 */ /* 0x000ea20000002700 */
[----:B0-----:R-:W-:Y:S01]  /*7cf0*/  SHF.R.S32.HI R5, RZ, 0x1f, R7 ;  /* 0x0000001fff057819 */ /* 0x001fe20000011407 */
[----:B------:R-:W-:Y:S01]  /*7d00*/  ULDC.64 UR8, c[0x0][0xb38] ;  /* 0x0002ce0000087ab9 */ /* 0x000fe20000000a00 */
[----:B------:R-:W-:Y:S01]  /*7d10*/  LOP3.LUT R19, R19, 0xfffffffc, RZ, 0xc0, !PT ;  /* 0xfffffffc13137812 */ /* 0x000fe200078ec0ff */
[----:B------:R-:W-:Y:S01]  /*7d20*/  UIMAD UR6, UR6, UR8, URZ ;  /* 0x00000008060672a4 */ /* 0x000fe2000f8e023f */
[----:B------:R-:W-:Y:S01]  /*7d30*/  LEA.HI R5, R5, R154, RZ, 0x3 ;  /* 0x0000009a05057211 */ /* 0x000fe200078f18ff */
[----:B------:R-:W-:Y:S01]  /*7d40*/  UIMAD.WIDE.U32 UR4, UR38, UR8, URZ ;  /* 0x00000008260472a5 */ /* 0x000fe2000f8e003f */
[----:B------:R-:W-:Y:S01]  /*7d50*/  LEA.HI R155, R155, R8, RZ, 0x5 ;  /* 0x000000089b9b7211 */ /* 0x000fe200078f28ff */
[----:B------:R-:W-:Y:S01]  /*7d60*/  IMAD.IADD R19, R22, 0x1, -R19 ;  /* 0x0000000116137824 */ /* 0x000fe200078e0a13 */
[----:B------:R-:W0:Y:S01]  /*7d70*/  LDC.64 R12, c[0x0][0xb40] ;  /* 0x0002d000ff0c7b82 */ /* 0x000e220000000a00 */
[----:B------:R-:W-:Y:S01]  /*7d80*/  LOP3.LUT R5, R5, 0xfffffff8, RZ, 0xc0, !PT ;  /* 0xfffffff805057812 */ /* 0x000fe200078ec0ff */
[----:B------:R-:W-:Y:S01]  /*7d90*/  UIMAD UR6, UR38, UR9, UR6 ;  /* 0x00000009260672a4 */ /* 0x000fe2000f8e0206 */
[----:B------:R-:W-:Y:S01]  /*7da0*/  SHF.R.S32.HI R155, RZ, 0x5, R155 ;  /* 0x00000005ff9b7819 */ /* 0x000fe2000001149b */
[----:B------:R-:W-:Y:S01]  /*7db0*/  BSSY B0, `(.L_x_3253) ;  /* 0x00000fa000007945 */ /* 0x000fe20003800000 */
[----:B------:R-:W-:Y:S01]  /*7dc0*/  LEA.HI R4, R19, R19, RZ, 0x1 ;  /* 0x0000001313047211 */ /* 0x000fe200078f08ff */
[----:B------:R-:W-:Y:S01]  /*7dd0*/  IMAD.IADD R154, R154, 0x1, -R5 ;  /* 0x000000019a9a7824 */ /* 0x000fe200078e0a05 */
[----:B------:R-:W-:Y:S01]  /*7de0*/  UIADD3 UR6, UR5, UR6, URZ ;  /* 0x0000000605067290 */ /* 0x000fe2000fffe03f */
[----:B------:R-:W3:Y:S01]  /*7df0*/  @P1 LDC R16, c[0x0][0xbec] ;  /* 0x0002fb00ff101b82 */ /* 0x000ee20000000800 */
[----:B------:R-:W-:Y:S01]  /*7e00*/  LOP3.LUT R4, R4, 0x1ffffffe, RZ, 0xc0, !PT ;  /* 0x1ffffffe04047812 */ /* 0x000fe200078ec0ff */
[----:B------:R-:W-:-:S02]  /*7e10*/  IMAD R155, R155, 0x10, R154 ;  /* 0x000000109b9b7824 */ /* 0x000fc400078e029a */
[----:B------:R-:W-:Y:S01]  /*7e20*/  IMAD.U32 R5, RZ, RZ, UR5 ;  /* 0x00000005ff057e24 */ /* 0x000fe2000f8e00ff */
[----:B------:R-:W-:Y:S01]  /*7e30*/  IADD3 R4, R19, -R4, RZ ;  /* 0x8000000413047210 */ /* 0x000fe20007ffe0ff */
[----:B------:R-:W-:Y:S01]  /*7e40*/  IMAD.U32 R5, RZ, RZ, UR6 ;  /* 0x00000006ff057e24 */ /* 0x000fe2000f8e00ff */
[----:B--2---:R-:W-:Y:S01]  /*7e50*/  USHF.R.S32.HI UR8, URZ, 0x1f, UR7 ;  /* 0x0000001f3f087899 */ /* 0x004fe20008011407 */
[----:B------:R-:W2:Y:S02]  /*7e60*/  @P1 LDC R17, c[0x0][0xbf0] ;  /* 0x0002fc00ff111b82 */ /* 0x000ea40000000800 */
[----:B------:R-:W-:Y:S01]  /*7e70*/  IMAD R9, R4, 0x8, R155 ;  /* 0x0000000804097824 */ /* 0x000fe200078e029b */
[----:B------:R-:W-:Y:S01]  /*7e80*/  MOV R4, UR4 ;  /* 0x0000000400047c02 */ /* 0x000fe20008000f00 */
[----:B------:R-:W-:Y:S02]  /*7e90*/  ULDC.64 UR4, c[0x0][0xb48] ;  /* 0x0002d20000047ab9 */ /* 0x000fe40000000a00 */
[----:B------:R-:W-:Y:S01]  /*7ea0*/  IMAD R3, R3, UR4, RZ ;  /* 0x0000000403037c24 */ /* 0x000fe2000f8e02ff */
[----:B-1----:R-:W-:Y:S01]  /*7eb0*/  LEA R15, R14, R9, 0x6 ;  /* 0x000000090e0f7211 */ /* 0x002fe200078e30ff */
[----:B0-----:R-:W-:-:S02]  /*7ec0*/  IMAD R10, R12, UR8, RZ ;  /* 0x000000080c0a7c24 */ /* 0x001fc4000f8e02ff */
[----:B------:R-:W-:-:S04]  /*7ed0*/  IMAD.WIDE.U32 R4, R12, UR7, R4 ;  /* 0x000000070c047c25 */ /* 0x000fc8000f8e0004 */
[----:B------:R-:W-:Y:S02]  /*7ee0*/  IMAD R11, R13, UR7, R10 ;  /* 0x000000070d0b7c24 */ /* 0x000fe4000f8e020a */
[----:B---3--:R-:W-:-:S04]  /*7ef0*/  @P1 IMAD.HI.U32 R16, R15, R16, RZ ;  /* 0x000000100f101227 */ /* 0x008fc800078e00ff */
[----:B------:R-:W-:Y:S02]  /*7f00*/  IMAD.MOV.U32 R9, RZ, RZ, R15 ;  /* 0x000000ffff097224 */ /* 0x000fe400078e000f */
[----:B------:R-:W-:Y:S01]  /*7f10*/  IMAD.IADD R5, R5, 0x1, R11 ;  /* 0x0000000105057824 */ /* 0x000fe200078e020b */
[----:B--2---:R-:W-:Y:S01]  /*7f20*/  @P1 SHF.R.U32.HI R9, RZ, R17, R16 ;  /* 0x00000011ff091219 */ /* 0x004fe20000011610 */
[C---:B------:R-:W-:Y:S02]  /*7f30*/  IMAD R11, R2.reuse, UR5, R3 ;  /* 0x00000005020b7c24 */ /* 0x040fe4000f8e0203 */
[----:B------:R-:W-:Y:S01]  /*7f40*/  IMAD.WIDE.U32 R2, R2, UR4, R4 ;  /* 0x0000000402027c25 */ /* 0x000fe2000f8e0004 */
[----:B------:R-:W-:Y:S01]  /*7f50*/  IADD3 R13, -R9, RZ, RZ ;  /* 0x000000ff090d7210 */ /* 0x000fe20007ffe1ff */
[----:B------:R-:W-:Y:S01]  /*7f60*/  ULDC.64 UR4, c[0x0][0xb30] ;  /* 0x0002cc0000047ab9 */ /* 0x000fe20000000a00 */
[----:B------:R-:W-:Y:S01]  /*7f70*/  SHF.R.S32.HI R10, RZ, 0x1f, R9 ;  /* 0x0000001fff0a7819 */ /* 0x000fe20000011409 */
[----:B------:R-:W-:-:S02]  /*7f80*/  IMAD.IADD R3, R3, 0x1, R11 ;  /* 0x0000000103037824 */ /* 0x000fc400078e020b */
[----:B------:R-:W-:Y:S02]  /*7f90*/  IMAD R5, R6, R13, R15 ;  /* 0x0000000d06057224 */ /* 0x000fe400078e020f */
[----:B------:R-:W-:Y:S02]  /*7fa0*/  IMAD R10, R10, UR4, RZ ;  /* 0x000000040a0a7c24 */ /* 0x000fe4000f8e02ff */
[----:B------:R-:W-:Y:S01]  /*7fb0*/  IMAD.WIDE.U32 R2, R9, UR4, R2 ;  /* 0x0000000409027c25 */ /* 0x000fe2000f8e0002 */
[----:B------:R-:W-:-:S03]  /*7fc0*/  SHF.R.S32.HI R4, RZ, 0x1f, R5 ;  /* 0x0000001fff047819 */ /* 0x000fc60000011405 */
[----:B------:R-:W-:Y:S01]  /*7fd0*/  IMAD R11, R9, UR5, R10 ;  /* 0x00000005090b7c24 */ /* 0x000fe2000f8e020a */
[----:B------:R-:W-:Y:S02]  /*7fe0*/  ULDC.64 UR4, c[0x0][0xb28] ;  /* 0x0002ca0000047ab9 */ /* 0x000fe40000000a00 */
[----:B------:R-:W-:Y:S02]  /*7ff0*/  IMAD R4, R4, UR4, RZ ;  /* 0x0000000404047c24 */ /* 0x000fe4000f8e02ff */
[----:B------:R-:W-:Y:S02]  /*8000*/  IMAD.IADD R3, R3, 0x1, R11 ;  /* 0x0000000103037824 */ /* 0x000fe400078e020b */
[C---:B------:R-:W-:Y:S02]  /*8010*/  IMAD R9, R5.reuse, UR5, R4 ;  /* 0x0000000505097c24 */ /* 0x040fe4000f8e0204 */
[----:B------:R-:W-:Y:S01]  /*8020*/  IMAD.WIDE.U32 R2, R5, UR4, R2 ;  /* 0x0000000405027c25 */ /* 0x000fe2000f8e0002 */
[----:B------:R-:W-:-:S04]  /*8030*/  ULDC.64 UR4, c[0x0][0xb00] ;  /* 0x0002c00000047ab9 */ /* 0x000fc80000000a00 */
[----:B------:R-:W-:Y:S02]  /*8040*/  IADD3 R5, R3, R9, RZ ;  /* 0x0000000903057210 */ /* 0x000fe40007ffe0ff */
[----:B------:R-:W-:Y:S02]  /*8050*/  LEA.HI R9, R0, R0, RZ, 0x1 ;  /* 0x0000000000097211 */ /* 0x000fe400078f08ff */
[----:B------:R-:W-:Y:S01]  /*8060*/  LEA R4, P0, R2, UR4, 0x2 ;  /* 0x0000000402047c11 */ /* 0x000fe2000f8010ff */
[----:B------:R-:W-:Y:S01]  /*8070*/  ULDC UR4, c[0x0][0xa88] ;  /* 0x0002a20000047ab9 */ /* 0x000fe20000000800 */
[----:B------:R-:W-:Y:S01]  /*8080*/  LOP3.LUT R11, R9, 0xfffffe, RZ, 0xc0, !PT ;  /* 0x00fffffe090b7812 */ /* 0x000fe200078ec0ff */
[----:B------:R-:W-:Y:S01]  /*8090*/  IMAD R6, R6, UR4, RZ ;  /* 0x0000000406067c24 */ /* 0x000fe2000f8e02ff */
[----:B------:R-:W-:Y:S01]  /*80a0*/  LOP3.LUT R9, R7, 0x7ffffffc, RZ, 0xc0, !PT ;  /* 0x7ffffffc07097812 */ /* 0x000fe200078ec0ff */
[----:B------:R-:W-:Y:S01]  /*80b0*/  IMAD R7, R14, 0x40, R155 ;  /* 0x000000400e077824 */ /* 0x000fe200078e029b */
[----:B------:R-:W-:Y:S01]  /*80c0*/  LEA.HI.X R5, R2, UR5, R5, 0x2, P0 ;  /* 0x0000000502057c11 */ /* 0x000fe200080f1405 */
[----:B------:R-:W-:Y:S01]  /*80d0*/  IMAD.IADD R11, R0, 0x1, -R11 ;  /* 0x00000001000b7824 */ /* 0x000fe200078e0a0b */
[----:B------:R-:W-:Y:S01]  /*80e0*/  IADD3 R0, -R9, R8, RZ ;  /* 0x0000000809007210 */ /* 0x000fe20007ffe1ff */
[----:B------:R0:W1:Y:S01]  /*80f0*/  SHFL.IDX PT, R2, R4, RZ, 0x1c1f ;  /* 0x001c1fff04027589 */ /* 0x00006200000e0000 */
[----:B------:R-:W-:-:S03]  /*8100*/  ISETP.GE.AND P0, PT, R7, R6, PT ;  /* 0x000000060700720c */ /* 0x000fc60003f06270 */
[----:B------:R-:W-:Y:S01]  /*8110*/  IMAD R0, R11, 0x80, R0 ;  /* 0x000000800b007824 */ /* 0x000fe200078e0200 */
[----:B------:R0:W2:Y:S03]  /*8120*/  SHFL.IDX PT, R3, R5, RZ, 0x1c1f ;  /* 0x001c1fff05037589 */ /* 0x0000a600000e0000 */
[----:B------:R-:W-:-:S06]  /*8130*/  IMAD.SHL.U32 R0, R0, 0x2, RZ ;  /* 0x0000000200007824 */ /* 0x000fcc00078e00ff */
[----:B0-----:R-:W-:Y:S05]  /*8140*/  @P0 BRA `(.L_x_3254) ;  /* 0x0000000c00000947 */ /* 0x001fea0003800000 */
[C---:B------:R-:W-:Y:S01]  /*8150*/  IADD3 R9, R0.reuse, 0x8, RZ ;  /* 0x0000000800097810 */ /* 0x040fe20007ffe0ff */
[C---:B------:R-:W-:Y:S01]  /*8160*/  VIADD R11, R0.reuse, 0x10 ;  /* 0x00000010000b7836 */ /* 0x040fe20000000000 */
[----:B------:R-:W-:Y:S01]  /*8170*/  ULDC UR4, c[0x0][0xac8] ;  /* 0x0002b20000047ab9 */ /* 0x000fe20000000800 */
[C---:B------:R-:W-:Y:S01]  /*8180*/  VIADD R13, R0.reuse, 0x18 ;  /* 0x00000018000d7836 */ /* 0x040fe20000000000 */
[C---:B------:R-:W-:Y:S01]  /*8190*/  ISETP.GE.AND P2, PT, R0.reuse, UR4, PT ;  /* 0x0000000400007c0c */ /* 0x040fe2000bf46270 */
[C---:B------:R-:W-:Y:S01]  /*81a0*/  VIADD R17, R0.reuse, 0x28 ;  /* 0x0000002800117836 */ /* 0x040fe20000000000 */
[----:B------:R-:W-:Y:S01]  /*81b0*/  ISETP.GE.AND P3, PT, R9, UR4, PT ;  /* 0x0000000409007c0c */ /* 0x000fe2000bf66270 */
[C---:B------:R-:W-:Y:S01]  /*81c0*/  VIADD R18, R0.reuse, 0x30 ;  /* 0x0000003000127836 */ /* 0x040fe20000000000 */
[----:B------:R-:W-:Y:S01]  /*81d0*/  ISETP.GE.AND P4, PT, R11, UR4, PT ;  /* 0x000000040b007c0c */ /* 0x000fe2000bf86270 */
[C---:B------:R-:W-:Y:S01]  /*81e0*/  VIADD R20, R0.reuse, 0x40 ;  /* 0x0000004000147836 */ /* 0x040fe20000000000 */
[----:B------:R-:W-:Y:S01]  /*81f0*/  ISETP.GE.AND P5, PT, R13, UR4, PT ;  /* 0x000000040d007c0c */ /* 0x000fe2000bfa6270 */
[C---:B------:R-:W-:Y:S01]  /*8200*/  VIADD R21, R0.reuse, 0x48 ;  /* 0x0000004800157836 */ /* 0x040fe20000000000 */
[C---:B------:R-:W-:Y:S01]  /*8210*/  IADD3 R16, R0.reuse, 0x20, RZ ;  /* 0x0000002000107810 */ /* 0x040fe20007ffe0ff */
[----:B------:R-:W-:Y:S01]  /*8220*/  VIADD R23, R0, 0x58 ;  /* 0x0000005800177836 */ /* 0x000fe20000000000 */
[----:B------:R-:W-:-:S02]  /*8230*/  ISETP.GE.AND P1, PT, R17, UR4, PT ;  /* 0x0000000411007c0c */ /* 0x000fc4000bf26270 */
[----:B------:R-:W-:Y:S02]  /*8240*/  ISETP.GE.AND P0, PT, R16, UR4, PT ;  /* 0x0000000410007c0c */ /* 0x000fe4000bf06270 */
[----:B------:R-:W-:Y:S02]  /*8250*/  @!P2 LEA.HI R8, R0, R0, RZ, 0x1 ;  /* 0x000000000008a211 */ /* 0x000fe400078f08ff */
[----:B------:R-:W-:Y:S02]  /*8260*/  @!P3 LEA.HI R10, R9, R9, RZ, 0x1 ;  /* 0x00000009090ab211 */ /* 0x000fe400078f08ff */
[----:B------:R-:W-:Y:S02]  /*8270*/  @!P4 LEA.HI R12, R11, R11, RZ, 0x1 ;  /* 0x0000000b0b0cc211 */ /* 0x000fe400078f08ff */
[----:B------:R-:W-:Y:S02]  /*8280*/  @!P5 LEA.HI R14, R13, R13, RZ, 0x1 ;  /* 0x0000000d0d0ed211 */ /* 0x000fe400078f08ff */
[----:B------:R-:W-:-:S02]  /*8290*/  @!P2 LOP3.LUT R9, R8, 0xfffffffe, RZ, 0xc0, !PT ;  /* 0xfffffffe0809a812 */ /* 0x000fc400078ec0ff */
[----:B------:R-:W-:Y:S02]  /*82a0*/  @!P3 LOP3.LUT R11, R10, 0xfffffffe, RZ, 0xc0, !PT ;  /* 0xfffffffe0a0bb812 */ /* 0x000fe400078ec0ff */
[----:B------:R-:W-:Y:S01]  /*82b0*/  @!P4 LOP3.LUT R13, R12, 0xfffffffe, RZ, 0xc0, !PT ;  /* 0xfffffffe0c0dc812 */ /* 0x000fe200078ec0ff */
[--C-:B-12---:R-:W-:Y:S01]  /*82c0*/  @!P2 IMAD.WIDE R8, R9, 0x4, R2.reuse ;  /* 0x000000040908a825 */ /* 0x106fe200078e0202 */
[----:B------:R-:W-:Y:S02]  /*82d0*/  @!P5 LOP3.LUT R15, R14, 0xfffffffe, RZ, 0xc0, !PT ;  /* 0xfffffffe0e0fd812 */ /* 0x000fe400078ec0ff */
[C---:B------:R-:W-:Y:S01]  /*82e0*/  IADD3 R19, R0.reuse, 0x38, RZ ;  /* 0x0000003800137810 */ /* 0x040fe20007ffe0ff */
[--C-:B------:R-:W-:Y:S01]  /*82f0*/  @!P3 IMAD.WIDE R10, R11, 0x4, R2.reuse ;  /* 0x000000040b0ab825 */ /* 0x100fe200078e0202 */
[----:B------:R0:W-:Y:S01]  /*8300*/  @!P2 ST.E.64 desc[UR36][R8.64], R24 ;  /* 0x000000180800a985 */ /* 0x0001e2000c101b24 */
[----:B------:R-:W-:Y:S02]  /*8310*/  IADD3 R22, R0, 0x50, RZ ;  /* 0x0000005000167810 */ /* 0x000fe40007ffe0ff */
[----:B------:R-:W-:Y:S01]  /*8320*/  @!P4 IMAD.WIDE R12, R13, 0x4, R2 ;  /* 0x000000040d0cc825 */ /* 0x000fe200078e0202 */
[----:B------:R1:W-:Y:S01]  /*8330*/  @!P3 ST.E.64 desc[UR36][R10.64], R28 ;  /* 0x0000001c0a00b985 */ /* 0x0003e2000c101b24 */
[----:B------:R-:W-:-:S02]  /*8340*/  ISETP.GE.AND P2, PT, R18, UR4, PT ;  /* 0x0000000412007c0c */ /* 0x000fc4000bf46270 */
[----:B------:R-:W-:Y:S01]  /*8350*/  @!P5 IMAD.WIDE R14, R15, 0x4, R2 ;  /* 0x000000040f0ed825 */ /* 0x000fe200078e0202 */
[----:B------:R2:W-:Y:S01]  /*8360*/  @!P4 ST.E.64 desc[UR36][R12.64], R32 ;  /* 0x000000200c00c985 */ /* 0x0005e2000c101b24 */
[----:B------:R-:W-:Y:S02]  /*8370*/  ISETP.GE.AND P3, PT, R19, UR4, PT ;  /* 0x0000000413007c0c */ /* 0x000fe4000bf66270 */
[----:B------:R-:W-:Y:S01]  /*8380*/  ISETP.GE.AND P4, PT, R20, UR4, PT ;  /* 0x0000000414007c0c */ /* 0x000fe2000bf86270 */
[----:B------:R3:W-:Y:S01]  /*8390*/  @!P5 ST.E.64 desc[UR36][R14.64], R36 ;  /* 0x000000240e00d985 */ /* 0x0007e2000c101b24 */
[----:B------:R-:W-:Y:S01]  /*83a0*/  ISETP.GE.AND P5, PT, R21, UR4, PT ;  /* 0x0000000415007c0c */ /* 0x000fe2000bfa6270 */
[----:B0-----:R-:W-:Y:S01]  /*83b0*/  VIADD R24, R0, 0x60 ;  /* 0x0000006000187836 */ /* 0x001fe20000000000 */
[----:B------:R-:W-:Y:S02]  /*83c0*/  ISETP.GE.AND P6, PT, R22, UR4, PT ;  /* 0x0000000416007c0c */ /* 0x000fe4000bfc6270 */
[----:B------:R-:W-:-:S02]  /*83d0*/  @!P0 LEA.HI R16, R16, R16, RZ, 0x1 ;  /* 0x0000001010108211 */ /* 0x000fc400078f08ff */
[----:B------:R-:W-:Y:S02]  /*83e0*/  @!P1 LEA.HI R17, R17, R17, RZ, 0x1 ;  /* 0x0000001111119211 */ /* 0x000fe400078f08ff */
[----:B------:R-:W-:Y:S02]  /*83f0*/  @!P0 LOP3.LUT R9, R16, 0xfffffffe, RZ, 0xc0, !PT ;  /* 0xfffffffe10098812 */ /* 0x000fe400078ec0ff */
        /* <DEDUP_REMOVED lines=11> */
[----:B------:R-:W-:Y:S02]  /*84b0*/  @!P3 LOP3.LUT R19, R19, 0xfffffffe, RZ, 0xc0, !PT ;  /* 0xfffffffe1313b812 */ /* 0x000fe400078ec0ff */
[----:B---3--:R-:W-:Y:S01]  /*84c0*/  @!P4 LOP3.LUT R15, R20, 0xfffffffe, RZ, 0xc0, !PT ;  /* 0xfffffffe140fc812 */ /* 0x008fe200078ec0ff */
[----:B------:R-:W-:Y:S01]  /*84d0*/  VIADD R20, R0, 0x78 ;  /* 0x0000007800147836 */ /* 0x000fe20000000000 */
[----:B------:R-:W-:Y:S02]  /*84e0*/  @!P5 LOP3.LUT R21, R21, 0xfffffffe, RZ, 0xc0, !PT ;  /* 0xfffffffe1515d812 */ /* 0x000fe400078ec0ff */
[----:B------:R-:W-:Y:S01]  /*84f0*/  @!P6 LOP3.LUT R17, R22, 0xfffffffe, RZ, 0xc0, !PT ;  /* 0xfffffffe1611e812 */ /* 0x000fe200078ec0ff */
[----:B------:R-:W-:Y:S01]  /*8500*/  VIADD R22, R0, 0x88 ;  /* 0x0000008800167836 */ /* 0x000fe20000000000 */
[----:B------:R-:W-:Y:S01]  /*8510*/  ISETP.GE.AND P1, PT, R23, UR4, PT ;  /* 0x0000000417007c0c */ /* 0x000fe2000bf26270 */
[----:B0-----:R-:W-:Y:S01]  /*8520*/  @!P2 IMAD.WIDE R8, R13, 0x4, R2 ;  /* 0x000000040d08a825 */ /* 0x001fe200078e0202 */
[----:B------:R-:W-:-:S02]  /*8530*/  ISETP.GE.AND P0, PT, R24, UR4, PT ;  /* 0x0000000418007c0c */ /* 0x000fc4000bf06270 */
[----:B------:R-:W-:Y:S01]  /*8540*/  IADD3 R18, R0, 0x68, RZ ;  /* 0x0000006800127810 */ /* 0x000fe20007ffe0ff */
[--C-:B-1----:R-:W-:Y:S01]  /*8550*/  @!P3 IMAD.WIDE R10, R19, 0x4, R2.reuse ;  /* 0x00000004130ab825 */ /* 0x102fe200078e0202 */
[----:B------:R0:W-:Y:S02]  /*8560*/  @!P2 ST.E.64 desc[UR36][R8.64], R48 ;  /* 0x000000300800a985 */ /* 0x0001e4000c101b24 */
[----:B------:R-:W-:Y:S01]  /*8570*/  ISETP.GE.AND P2, PT, R18, UR4, PT ;  /* 0x0000000412007c0c */ /* 0x000fe2000bf46270 */
[--C-:B------:R-:W-:Y:S01]  /*8580*/  @!P4 IMAD.WIDE R12, R15, 0x4, R2.reuse ;  /* 0x000000040f0cc825 */ /* 0x100fe200078e0202 */
[----:B------:R1:W-:Y:S01]  /*8590*/  @!P3 ST.E.64 desc[UR36][R10.64], R52 ;  /* 0x000000340a00b985 */ /* 0x0003e2000c101b24 */
[----:B------:R-:W-:Y:S02]  /*85a0*/  ISETP.GE.AND P3, PT, R22, UR4, PT ;  /* 0x0000000416007c0c */ /* 0x000fe4000bf66270 */
[----:B------:R-:W-:Y:S01]  /*85b0*/  @!P5 IMAD.WIDE R14, R21, 0x4, R2 ;  /* 0x00000004150ed825 */ /* 0x000fe200078e0202 */
[----:B------:R2:W-:Y:S01]  /*85c0*/  @!P4 ST.E.64 desc[UR36][R12.64], R56 ;  /* 0x000000380c00c985 */ /* 0x0005e2000c101b24 */
[----:B------:R-:W-:-:S02]  /*85d0*/  IADD3 R21, R0, 0x80, RZ ;  /* 0x0000008000157810 */ /* 0x000fc40007ffe0ff */
[----:B------:R-:W-:Y:S01]  /*85e0*/  @!P6 IMAD.WIDE R16, R17, 0x4, R2 ;  /* 0x000000041110e825 */ /* 0x000fe200078e0202 */
[----:B------:R3:W-:Y:S01]  /*85f0*/  @!P5 ST.E.64 desc[UR36][R14.64], R60 ;  /* 0x0000003c0e00d985 */ /* 0x0007e2000c101b24 */
[----:B------:R-:W-:Y:S02]  /*8600*/  ISETP.GE.AND P5, PT, R20, UR4, PT ;  /* 0x0000000414007c0c */ /* 0x000fe4000bfa6270 */
[----:B------:R-:W-:Y:S01]  /*8610*/  VIADD R19, R0, 0x70 ;  /* 0x0000007000137836 */ /* 0x000fe20000000000 */
[----:B------:R4:W-:Y:S01]  /*8620*/  @!P6 ST.E.64 desc[UR36][R16.64], R64 ;  /* 0x000000401000e985 */ /* 0x0009e2000c101b24 */
[----:B------:R-:W-:Y:S02]  /*8630*/  ISETP.GE.AND P4, PT, R21, UR4, PT ;  /* 0x0000000415007c0c */ /* 0x000fe4000bf86270 */
[----:B------:R-:W-:Y:S02]  /*8640*/  @!P1 LEA.HI R23, R23, R23, RZ, 0x1 ;  /* 0x0000001717179211 */ /* 0x000fe400078f08ff */
[----:B------:R-:W-:-:S02]  /*8650*/  ISETP.GE.AND P6, PT, R19, UR4, PT ;  /* 0x0000000413007c0c */ /* 0x000fc4000bfc6270 */
[----:B------:R-:W-:Y:S02]  /*8660*/  @!P0 LEA.HI R24, R24, R24, RZ, 0x1 ;  /* 0x0000001818188211 */ /* 0x000fe400078f08ff */
[----:B0-----:R-:W-:Y:S01]  /*8670*/  @!P1 LOP3.LUT R9, R23, 0xfffffffe, RZ, 0xc0, !PT ;  /* 0xfffffffe17099812 */ /* 0x001fe200078ec0ff */
[----:B------:R-:W-:Y:S01]  /*8680*/  VIADD R23, R0, 0x90 ;  /* 0x0000009000177836 */ /* 0x000fe20000000000 */
        /* <DEDUP_REMOVED lines=11> */
[----:B------:R-:W-:Y:S01]  /*8740*/  @!P6 LOP3.LUT R19, R19, 0xfffffffe, RZ, 0xc0, !PT ;  /* 0xfffffffe1313e812 */ /* 0x000fe200078ec0ff */
[----:B------:R-:W-:Y:S01]  /*8750*/  VIADD R18, R0, 0xa0 ;  /* 0x000000a000127836 */ /* 0x000fe20000000000 */
[----:B---3--:R-:W-:Y:S02]  /*8760*/  @!P5 LOP3.LUT R15, R20, 0xfffffffe, RZ, 0xc0, !PT ;  /* 0xfffffffe140fd812 */ /* 0x008fe400078ec0ff */
[----:B------:R-:W-:Y:S02]  /*8770*/  @!P4 LOP3.LUT R21, R21, 0xfffffffe, RZ, 0xc0, !PT ;  /* 0xfffffffe1515c812 */ /* 0x000fe400078ec0ff */
[----:B----4-:R-:W-:Y:S01]  /*8780*/  @!P3 LOP3.LUT R17, R22, 0xfffffffe, RZ, 0xc0, !PT ;  /* 0xfffffffe1611b812 */ /* 0x010fe200078ec0ff */
[C---:B------:R-:W-:Y:S01]  /*8790*/  VIADD R22, R0.reuse, 0xc0 ;  /* 0x000000c000167836 */ /* 0x040fe20000000000 */
[----:B------:R-:W-:Y:S01]  /*87a0*/  IADD3 R24, R0, 0x98, RZ ;  /* 0x0000009800187810 */ /* 0x000fe20007ffe0ff */
[----:B0-----:R-:W-:Y:S01]  /*87b0*/  @!P2 IMAD.WIDE R8, R13, 0x4, R2 ;  /* 0x000000040d08a825 */ /* 0x001fe200078e0202 */
[----:B------:R-:W-:-:S02]  /*87c0*/  ISETP.GE.AND P0, PT, R23, UR4, PT ;  /* 0x0000000417007c0c */ /* 0x000fc4000bf06270 */
[----:B------:R-:W-:Y:S01]  /*87d0*/  ISETP.GE.AND P1, PT, R24, UR4, PT ;  /* 0x0000000418007c0c */ /* 0x000fe2000bf26270 */
        /* <DEDUP_REMOVED lines=12> */
[C---:B------:R-:W-:Y:S01]  /*88a0*/  VIADD R19, R0.reuse, 0xa8 ;  /* 0x000000a800137836 */ /* 0x040fe20000000000 */
[----:B------:R4:W-:Y:S01]  /*88b0*/  @!P3 ST.E.64 desc[UR36][R16.64], R92 ;  /* 0x0000005c1000b985 */ /* 0x0009e2000c101b24 */
[----:B------:R-:W-:Y:S01]  /*88c0*/  VIADD R21, R0, 0xb8 ;  /* 0x000000b800157836 */ /* 0x000fe20000000000 */
[----:B------:R-:W-:Y:S02]  /*88d0*/  @!P0 LEA.HI R23, R23, R23, RZ, 0x1 ;  /* 0x0000001717178211 */ /* 0x000fe400078f08ff */
[----:B------:R-:W-:Y:S02]  /*88e0*/  ISETP.GE.AND P3, PT, R19, UR4, PT ;  /* 0x0000000413007c0c */ /* 0x000fe4000bf66270 */
[----:B------:R-:W-:-:S02]  /*88f0*/  ISETP.GE.AND P5, PT, R21, UR4, PT ;  /* 0x0000000415007c0c */ /* 0x000fc4000bfa6270 */
[----:B------:R-:W-:Y:S02]  /*8900*/  @!P1 LEA.HI R24, R24, R24, RZ, 0x1 ;  /* 0x0000001818189211 */ /* 0x000fe400078f08ff */
[----:B0-----:R-:W-:Y:S02]  /*8910*/  @!P0 LOP3.LUT R9, R23, 0xfffffffe, RZ, 0xc0, !PT ;  /* 0xfffffffe17098812 */ /* 0x001fe400078ec0ff */
[----:B------:R-:W-:Y:S02]  /*8920*/  @!P2 LEA.HI R18, R18, R18, RZ, 0x1 ;  /* 0x000000121212a211 */ /* 0x000fe400078f08ff */
[----:B-1----:R-:W-:Y:S01]  /*8930*/  @!P1 LOP3.LUT R11, R24, 0xfffffffe, RZ, 0xc0, !PT ;  /* 0xfffffffe180b9812 */ /* 0x002fe200078ec0ff */
[--C-:B------:R-:W-:Y:S01]  /*8940*/  @!P0 IMAD.WIDE R8, R9, 0x4, R2.reuse ;  /* 0x0000000409088825 */ /* 0x100fe200078e0202 */
[----:B------:R-:W-:Y:S02]  /*8950*/  @!P4 LEA.HI R20, R20, R20, RZ, 0x1 ;  /* 0x000000141414c211 */ /* 0x000fe400078f08ff */
[----:B------:R-:W-:Y:S01]  /*8960*/  @!P3 LEA.HI R19, R19, R19, RZ, 0x1 ;  /* 0x000000131313b211 */ /* 0x000fe200078f08ff */
[----:B------:R-:W-:Y:S01]  /*8970*/  @!P1 IMAD.WIDE R10, R11, 0x4, R2 ;  /* 0x000000040b0a9825 */ /* 0x000fe200078e0202 */
[----:B--2---:R-:W-:Y:S01]  /*8980*/  @!P2 LOP3.LUT R13, R18, 0xfffffffe, RZ, 0xc0, !PT ;  /* 0xfffffffe120da812 */ /* 0x004fe200078ec0ff */
[----:B------:R0:W-:Y:S01]  /*8990*/  @!P0 ST.E.64 desc[UR36][R8.64], R96 ;  /* 0x0000006008008985 */ /* 0x0001e2000c101b24 */
[----:B------:R-:W-:-:S02]  /*89a0*/  @!P5 LEA.HI R21, R21, R21, RZ, 0x1 ;  /* 0x000000151515d211 */ /* 0x000fc400078f08ff */
[----:B------:R-:W-:Y:S01]  /*89b0*/  @!P3 LOP3.LUT R19, R19, 0xfffffffe, RZ, 0xc0, !PT ;  /* 0xfffffffe1313b812 */ /* 0x000fe200078ec0ff */
[--C-:B------:R-:W-:Y:S01]  /*89c0*/  @!P2 IMAD.WIDE R12, R13, 0x4, R2.reuse ;  /* 0x000000040d0ca825 */ /* 0x100fe200078e0202 */
[----:B------:R-:W-:Y:S01]  /*89d0*/  @!P6 LEA.HI R22, R22, R22, RZ, 0x1 ;  /* 0x000000161616e211 */ /* 0x000fe200078f08ff */
[----:B------:R1:W-:Y:S01]  /*89e0*/  @!P1 ST.E.64 desc[UR36][R10.64], R100 ;  /* 0x000000640a009985 */ /* 0x0003e2000c101b24 */
[----:B---3--:R-:W-:Y:S01]  /*89f0*/  @!P4 LOP3.LUT R15, R20, 0xfffffffe, RZ, 0xc0, !PT ;  /* 0xfffffffe140fc812 */ /* 0x008fe200078ec0ff */
[----:B------:R-:W-:Y:S01]  /*8a00*/  VIADD R20, R0, 0xd8 ;  /* 0x000000d800147836 */ /* 0x000fe20000000000 */
[----:B------:R-:W-:Y:S01]  /*8a10*/  @!P5 LOP3.LUT R21, R21, 0xfffffffe, RZ, 0xc0, !PT ;  /* 0xfffffffe1515d812 */ /* 0x000fe200078ec0ff */
[----:B------:R2:W-:Y:S01]  /*8a20*/  @!P2 ST.E.64 desc[UR36][R12.64], R104 ;  /* 0x000000680c00a985 */ /* 0x0005e2000c101b24 */
[----:B----4-:R-:W-:Y:S02]  /*8a30*/  @!P6 LOP3.LUT R17, R22, 0xfffffffe, RZ, 0xc0, !PT ;  /* 0xfffffffe1611e812 */ /* 0x010fe400078ec0ff */
[----:B------:R-:W-:Y:S01]  /*8a40*/  IADD3 R18, R0, 0xc8, RZ ;  /* 0x000000c800127810 */ /* 0x000fe20007ffe0ff */
[----:B0-----:R-:W-:Y:S01]  /*8a50*/  @!P3 IMAD.WIDE R8, R19, 0x4, R2 ;  /* 0x000000041308b825 */ /* 0x001fe200078e0202 */
[----:B------:R-:W-:-:S02]  /*8a60*/  ISETP.GE.AND P2, PT, R20, UR4, PT ;  /* 0x0000000414007c0c */ /* 0x000fc4000bf46270 */
[----:B------:R-:W-:Y:S01]  /*8a70*/  ISETP.GE.AND P0, PT, R18, UR4, PT ;  /* 0x0000000412007c0c */ /* 0x000fe2000bf06270 */
[----:B------:R-:W-:Y:S01]  /*8a80*/  VIADD R19, R0, 0xd0 ;  /* 0x000000d000137836 */ /* 0x000fe20000000000 */
[----:B------:R0:W-:Y:S01]  /*8a90*/  @!P3 ST.E.64 desc[UR36][R8.64], R108 ;  /* 0x0000006c0800b985 */ /* 0x0001e2000c101b24 */
[----:B-1----:R-:W-:-:S03]  /*8aa0*/  @!P4 IMAD.WIDE R10, R15, 0x4, R2 ;  /* 0x000000040f0ac825 */ /* 0x002fc600078e0202 */
[----:B------:R-:W-:Y:S01]  /*8ab0*/  ISETP.GE.AND P1, PT, R19, UR4, PT ;  /* 0x0000000413007c0c */ /* 0x000fe2000bf26270 */
[--C-:B------:R-:W-:Y:S01]  /*8ac0*/  @!P5 IMAD.WIDE R14, R21, 0x4, R2.reuse ;  /* 0x00000004150ed825 */ /* 0x100fe200078e0202 */
[----:B------:R-:W-:Y:S01]  /*8ad0*/  IADD3 R21, R0, 0xe0, RZ ;  /* 0x000000e000157810 */ /* 0x000fe20007ffe0ff */
[----:B------:R1:W-:Y:S02]  /*8ae0*/  @!P4 ST.E.64 desc[UR36][R10.64], R112 ;  /* 0x000000700a00c985 */ /* 0x0003e4000c101b24 */
[----:B------:R-:W-:Y:S01]  /*8af0*/  @!P6 IMAD.WIDE R16, R17, 0x4, R2 ;  /* 0x000000041110e825 */ /* 0x000fe200078e0202 */
[----:B------:R-:W-:Y:S01]  /*8b00*/  ISETP.GE.AND P3, PT, R21, UR4, PT ;  /* 0x0000000415007c0c */ /* 0x000fe2000bf66270 */
[----:B------:R3:W-:Y:S01]  /*8b10*/  @!P5 ST.E.64 desc[UR36][R14.64], R116 ;  /* 0x000000740e00d985 */ /* 0x0007e2000c101b24 */
[----:B------:R-:W-:Y:S01]  /*8b20*/  @!P0 LEA.HI R18, R18, R18, RZ, 0x1 ;  /* 0x0000001212128211 */ /* 0x000fe200078f08ff */
[C---:B--2---:R-:W-:Y:S01]  /*8b30*/  VIADD R12, R0.reuse, 0xe8 ;  /* 0x000000e8000c7836 */ /* 0x044fe20000000000 */
[C---:B0-----:R-:W-:Y:S01]  /*8b40*/  IADD3 R9, R0.reuse, 0xf8, RZ ;  /* 0x000000f800097810 */ /* 0x041fe20007ffe0ff */
[----:B------:R-:W-:Y:S01]  /*8b50*/  VIADD R13, R0, 0xf0 ;  /* 0x000000f0000d7836 */ /* 0x000fe20000000000 */
[----:B------:R0:W-:Y:S01]  /*8b60*/  @!P6 ST.E.64 desc[UR36][R16.64], R120 ;  /* 0x000000781000e985 */ /* 0x0001e2000c101b24 */
[----:B------:R-:W-:-:S02]  /*8b70*/  @!P1 LEA.HI R19, R19, R19, RZ, 0x1 ;  /* 0x0000001313139211 */ /* 0x000fc400078f08ff */
[----:B------:R-:W-:Y:S02]  /*8b80*/  ISETP.GE.AND P6, PT, R9, UR4, PT ;  /* 0x0000000409007c0c */ /* 0x000fe4000bfc6270 */
[----:B------:R-:W-:Y:S02]  /*8b90*/  ISETP.GE.AND P4, PT, R12, UR4, PT ;  /* 0x000000040c007c0c */ /* 0x000fe4000bf86270 */
[----:B------:R-:W-:Y:S02]  /*8ba0*/  ISETP.GE.AND P5, PT, R13, UR4, PT ;  /* 0x000000040d007c0c */ /* 0x000fe4000bfa6270 */
[----:B------:R-:W-:Y:S02]  /*8bb0*/  @!P2 LEA.HI R20, R20, R20, RZ, 0x1 ;  /* 0x000000141414a211 */ /* 0x000fe400078f08ff */
[----:B------:R-:W-:Y:S02]  /*8bc0*/  @!P3 LEA.HI R21, R21, R21, RZ, 0x1 ;  /* 0x000000151515b211 */ /* 0x000fe400078f08ff */
[----:B-1----:R-:W-:-:S02]  /*8bd0*/  @!P1 LOP3.LUT R11, R19, 0xfffffffe, RZ, 0xc0, !PT ;  /* 0xfffffffe130b9812 */ /* 0x002fc400078ec0ff */
[----:B---3--:R-:W-:Y:S02]  /*8be0*/  @!P3 LOP3.LUT R15, R21, 0xfffffffe, RZ, 0xc0, !PT ;  /* 0xfffffffe150fb812 */ /* 0x008fe400078ec0ff */
[----:B------:R-:W-:Y:S02]  /*8bf0*/  @!P6 LEA.HI R10, R9, R9, RZ, 0x1 ;  /* 0x00000009090ae211 */ /* 0x000fe400078f08ff */
[----:B------:R-:W-:Y:S01]  /*8c00*/  @!P4 LEA.HI R12, R12, R12, RZ, 0x1 ;  /* 0x0000000c0c0cc211 */ /* 0x000fe200078f08ff */
[----:B------:R-:W-:Y:S01]  /*8c10*/  @!P3 IMAD.WIDE R14, R15, 0x4, R2 ;  /* 0x000000040f0eb825 */ /* 0x000fe200078e0202 */
[----:B------:R-:W-:Y:S02]  /*8c20*/  @!P5 LEA.HI R8, R13, R13, RZ, 0x1 ;  /* 0x0000000d0d08d211 */ /* 0x000fe400078f08ff */
[----:B------:R-:W-:Y:S02]  /*8c30*/  @!P0 LOP3.LUT R9, R18, 0xfffffffe, RZ, 0xc0, !PT ;  /* 0xfffffffe12098812 */ /* 0x000fe400078ec0ff */
[----:B------:R-:W-:-:S02]  /*8c40*/  @!P2 LOP3.LUT R13, R20, 0xfffffffe, RZ, 0xc0, !PT ;  /* 0xfffffffe140da812 */ /* 0x000fc400078ec0ff */
[----:B0-----:R-:W-:Y:S02]  /*8c50*/  @!P4 LOP3.LUT R17, R12, 0xfffffffe, RZ, 0xc0, !PT ;  /* 0xfffffffe0c11c812 */ /* 0x001fe400078ec0ff */
        /* <DEDUP_REMOVED lines=15> */
.L_x_3254:
[----:B------:R-:W-:Y:S05]  /*8d50*/  BSYNC B0 ;  /* 0x0000000000007941 */ /* 0x000fea0003800000 */
.L_x_3253:
[----:B------:R-:W-:Y:S01]  /*8d60*/  VIADD R7, R7, 0x8 ;  /* 0x0000000807077836 */ /* 0x000fe20000000000 */
[----:B0-2---:R2:W3:Y:S04]  /*8d70*/  SHFL.IDX PT, R3, R5, 0x1, 0x1c1f ;  /* 0x003c1f0005037f89 */ /* 0x0054e800000e0000 */
[----:B------:R-:W-:Y:S01]  /*8d80*/  ISETP.GE.AND P0, PT, R7, R6, PT ;  /* 0x000000060700720c */ /* 0x000fe20003f06270 */
[----:B-1----:R2:W1:-:S12]  /*8d90*/  SHFL.IDX PT, R2, R4, 0x1, 0x1c1f ;  /* 0x003c1f0004027f89 */ /* 0x00245800000e0000 */
[----:B--2---:R-:W-:Y:S05]  /*8da0*/  @P0 BRA `(.L_x_3212) ;  /* 0x0000004400c00947 */ /* 0x004fea0003800000 */
[C---:B------:R-:W-:Y:S01]  /*8db0*/  VIADD R5, R0.reuse, 0x8 ;  /* 0x0000000800057836 */ /* 0x040fe20000000000 */
        /* <DEDUP_REMOVED lines=11> */
[----:B------:R-:W-:Y:S01]  /*8e70*/  ISETP.GE.AND P6, PT, R11, UR4, PT ;  /* 0x000000040b007c0c */ /* 0x000fe2000bfc6270 */
[C---:B------:R-:W-:Y:S01]  /*8e80*/  VIADD R18, R0.reuse, 0x50 ;  /* 0x0000005000127836 */ /* 0x040fe20000000000 */
[C---:B------:R-:W-:Y:S01]  /*8e90*/  IADD3 R12, R0.reuse, 0x28, RZ ;  /* 0x00000028000c7810 */ /* 0x040fe20007ffe0ff */
[C---:B------:R-:W-:Y:S01]  /*8ea0*/  VIADD R20, R0.reuse, 0x80 ;  /* 0x0000008000147836 */ /* 0x040fe20000000000 */
[----:B------:R-:W-:-:S02]  /*8eb0*/  IADD3 R15, R0, 0x40, RZ ;  /* 0x00000040000f7810 */ /* 0x000fc40007ffe0ff */
[----:B------:R-:W-:Y:S02]  /*8ec0*/  @!P0 LEA.HI R4, R0, R0, RZ, 0x1 ;  /* 0x0000000000048211 */ /* 0x000fe400078f08ff */
[----:B------:R-:W-:Y:S02]  /*8ed0*/  @!P1 LEA.HI R6, R5, R5, RZ, 0x1 ;  /* 0x0000000505069211 */ /* 0x000fe400078f08ff */
[----:B------:R-:W-:Y:S02]  /*8ee0*/  @!P2 LEA.HI R8, R7, R7, RZ, 0x1 ;  /* 0x000000070708a211 */ /* 0x000fe400078f08ff */
[----:B------:R-:W-:Y:S02]  /*8ef0*/  @!P0 LOP3.LUT R5, R4, 0xfffffffe, RZ, 0xc0, !PT ;  /* 0xfffffffe04058812 */ /* 0x000fe400078ec0ff */
[----:B------:R-:W-:Y:S02]  /*8f00*/  @!P1 LOP3.LUT R7, R6, 0xfffffffe, RZ, 0xc0, !PT ;  /* 0xfffffffe06079812 */ /* 0x000fe400078ec0ff */
[----:B------:R-:W-:Y:S01]  /*8f10*/  @!P2 LOP3.LUT R9, R8, 0xfffffffe, RZ, 0xc0, !PT ;  /* 0xfffffffe0809a812 */ /* 0x000fe200078ec0ff */
[----:B-1-3--:R-:W-:Y:S01]  /*8f20*/  @!P0 IMAD.WIDE R4, R5, 0x4, R2 ;  /* 0x0000000405048825 */ /* 0x00afe200078e0202 */
[----:B------:R-:W-:-:S02]  /*8f30*/  ISETP.GE.AND P3, PT, R15, UR4, PT ;  /* 0x000000040f007c0c */ /* 0x000fc4000bf66270 */
[----:B------:R-:W-:Y:S01]  /*8f40*/  ISETP.GE.AND P4, PT, R16, UR4, PT ;  /* 0x0000000410007c0c */ /* 0x000fe2000bf86270 */
[--C-:B------:R-:W-:Y:S01]  /*8f50*/  @!P1 IMAD.WIDE R6, R7, 0x4, R2.reuse ;  /* 0x0000000407069825 */ /* 0x100fe200078e0202 */
[----:B------:R0:W-:Y:S01]  /*8f60*/  @!P0 ST.E.64 desc[UR36][R4.64], R26 ;  /* 0x0000001a04008985 */ /* 0x0001e2000c101b24 */
[----:B------:R-:W-:Y:S02]  /*8f70*/  ISETP.GE.AND P0, PT, R12, UR4, PT ;  /* 0x000000040c007c0c */ /* 0x000fe4000bf06270 */
[----:B------:R-:W-:Y:S01]  /*8f80*/  @!P2 IMAD.WIDE R8, R9, 0x4, R2 ;  /* 0x000000040908a825 */ /* 0x000fe200078e0202 */
[----:B------:R1:W-:Y:S01]  /*8f90*/  @!P1 ST.E.64 desc[UR36][R6.64], R30 ;  /* 0x0000001e06009985 */ /* 0x0003e2000c101b24 */
[----:B------:R-:W-:Y:S02]  /*8fa0*/  ISETP.GE.AND P1, PT, R13, UR4, PT ;  /* 0x000000040d007c0c */ /* 0x000fe4000bf26270 */
[----:B------:R-:W-:Y:S01]  /*8fb0*/  @!P5 LEA.HI R10, R10, R10, RZ, 0x1 ;  /* 0x0000000a0a0ad211 */ /* 0x000fe200078f08ff */
[----:B------:R2:W-:Y:S01]  /*8fc0*/  @!P2 ST.E.64 desc[UR36][R8.64], R34 ;  /* 0x000000220800a985 */ /* 0x0005e2000c101b24 */
[----:B------:R-:W-:-:S02]  /*8fd0*/  ISETP.GE.AND P2, PT, R14, UR4, PT ;  /* 0x000000040e007c0c */ /* 0x000fc4000bf46270 */
[----:B------:R-:W-:Y:S02]  /*8fe0*/  @!P6 LEA.HI R11, R11, R11, RZ, 0x1 ;  /* 0x0000000b0b0be211 */ /* 0x000fe400078f08ff */
[----:B------:R-:W-:Y:S02]  /*8ff0*/  @!P3 LEA.HI R15, R15, R15, RZ, 0x1 ;  /* 0x0000000f0f0fb211 */ /* 0x000fe400078f08ff */
[----:B0-----:R-:W-:Y:S02]  /*9000*/  @!P5 LOP3.LUT R5, R10, 0xfffffffe, RZ, 0xc0, !PT ;  /* 0xfffffffe0a05d812 */ /* 0x001fe400078ec0ff */
[----:B------:R-:W-:Y:S02]  /*9010*/  @!P0 LEA.HI R12, R12, R12, RZ, 0x1 ;  /* 0x0000000c0c0c8211 */ /* 0x000fe400078f08ff */
[----:B-1----:R-:W-:Y:S01]  /*9020*/  @!P6 LOP3.LUT R7, R11, 0xfffffffe, RZ, 0xc0, !PT ;  /* 0xfffffffe0b07e812 */ /* 0x002fe200078ec0ff */
[----:B------:R-:W-:Y:S01]  /*9030*/  @!P5 IMAD.WIDE R4, R5, 0x4, R2 ;  /* 0x000000040504d825 */ /* 0x000fe200078e0202 */
[----:B------:R-:W-:-:S02]  /*9040*/  @!P1 LEA.HI R13, R13, R13, RZ, 0x1 ;  /* 0x0000000d0d0d9211 */ /* 0x000fc400078f08ff */
[----:B------:R-:W-:Y:S01]  /*9050*/  @!P2 LEA.HI R14, R14, R14, RZ, 0x1 ;  /* 0x0000000e0e0ea211 */ /* 0x000fe200078f08ff */
[----:B------:R-:W-:Y:S01]  /*9060*/  @!P6 IMAD.WIDE R6, R7, 0x4, R2 ;  /* 0x000000040706e825 */ /* 0x000fe200078e0202 */
[----:B------:R-:W-:Y:S01]  /*9070*/  @!P4 LEA.HI R16, R16, R16, RZ, 0x1 ;  /* 0x000000101010c211 */ /* 0x000fe200078f08ff */
[----:B------:R0:W-:Y:S01]  /*9080*/  @!P5 ST.E.64 desc[UR36][R4.64], R38 ;  /* 0x000000260400d985 */ /* 0x0001e2000c101b24 */
[----:B--2---:R-:W-:Y:S02]  /*9090*/  @!P0 LOP3.LUT R9, R12, 0xfffffffe, RZ, 0xc0, !PT ;  /* 0xfffffffe0c098812 */ /* 0x004fe400078ec0ff */
[----:B------:R-:W-:Y:S01]  /*90a0*/  @!P1 LOP3.LUT R13, R13, 0xfffffffe, RZ, 0xc0, !PT ;  /* 0xfffffffe0d0d9812 */ /* 0x000fe200078ec0ff */
[----:B------:R1:W-:Y:S01]  /*90b0*/  @!P6 ST.E.64 desc[UR36][R6.64], R42 ;  /* 0x0000002a0600e985 */ /* 0x0003e2000c101b24 */
[----:B------:R-:W-:Y:S01]  /*90c0*/  @!P2 LOP3.LUT R11, R14, 0xfffffffe, RZ, 0xc0, !PT ;  /* 0xfffffffe0e0ba812 */ /* 0x000fe200078ec0ff */
[----:B------:R-:W-:Y:S01]  /*90d0*/  VIADD R14, R0, 0x60 ;  /* 0x00000060000e7836 */ /* 0x000fe20000000000 */
[----:B------:R-:W-:-:S02]  /*90e0*/  @!P3 LOP3.LUT R15, R15, 0xfffffffe, RZ, 0xc0, !PT ;  /* 0xfffffffe0f0fb812 */ /* 0x000fc400078ec0ff */
[----:B------:R-:W-:Y:S02]  /*90f0*/  @!P4 LOP3.LUT R17, R16, 0xfffffffe, RZ, 0xc0, !PT ;  /* 0xfffffffe1011c812 */ /* 0x000fe400078ec0ff */
[----:B------:R-:W-:Y:S02]  /*9100*/  IADD3 R19, R0, 0x58, RZ ;  /* 0x0000005800137810 */ /* 0x000fe40007ffe0ff */
[----:B------:R-:W-:Y:S01]  /*9110*/  ISETP.GE.AND P5, PT, R18, UR4, PT ;  /* 0x0000000412007c0c */ /* 0x000fe2000bfa6270 */
[--C-:B0-----:R-:W-:Y:S01]  /*9120*/  @!P0 IMAD.WIDE R4, R9, 0x4, R2.reuse ;  /* 0x0000000409048825 */ /* 0x101fe200078e0202 */
[----:B------:R-:W-:Y:S02]  /*9130*/  ISETP.GE.AND P6, PT, R19, UR4, PT ;  /* 0x0000000413007c0c */ /* 0x000fe4000bfc6270 */
[----:B------:R-:W-:Y:S01]  /*9140*/  IADD3 R16, R0, 0x70, RZ ;  /* 0x0000007000107810 */ /* 0x000fe20007ffe0ff */
[----:B-1----:R-:W-:Y:S01]  /*9150*/  @!P1 IMAD.WIDE R6, R13, 0x4, R2 ;  /* 0x000000040d069825 */ /* 0x002fe200078e0202 */
[----:B------:R0:W-:Y:S01]  /*9160*/  @!P0 ST.E.64 desc[UR36][R4.64], R46 ;  /* 0x0000002e04008985 */ /* 0x0001e2000c101b24 */
[----:B------:R-:W-:-:S02]  /*9170*/  ISETP.GE.AND P0, PT, R20, UR4, PT ;  /* 0x0000000414007c0c */ /* 0x000fc4000bf06270 */
[--C-:B------:R-:W-:Y:S01]  /*9180*/  @!P2 IMAD.WIDE R8, R11, 0x4, R2.reuse ;  /* 0x000000040b08a825 */ /* 0x100fe200078e0202 */
[----:B------:R1:W-:Y:S03]  /*9190*/  @!P1 ST.E.64 desc[UR36][R6.64], R50 ;  /* 0x0000003206009985 */ /* 0x0003e6000c101b24 */
[--C-:B------:R-:W-:Y:S01]  /*91a0*/  @!P3 IMAD.WIDE R10, R15, 0x4, R2.reuse ;  /* 0x000000040f0ab825 */ /* 0x100fe200078e0202 */
[----:B------:R2:W-:Y:S01]  /*91b0*/  @!P2 ST.E.64 desc[UR36][R8.64], R54 ;  /* 0x000000360800a985 */ /* 0x0005e2000c101b24 */
[----:B------:R-:W-:Y:S02]  /*91c0*/  ISETP.GE.AND P2, PT, R16, UR4, PT ;  /* 0x0000000410007c0c */ /* 0x000fe4000bf46270 */
[----:B------:R-:W-:Y:S01]  /*91d0*/  @!P4 IMAD.WIDE R12, R17, 0x4, R2 ;  /* 0x00000004110cc825 */ /* 0x000fe200078e0202 */
[----:B------:R3:W-:Y:S01]  /*91e0*/  @!P3 ST.E.64 desc[UR36][R10.64], R58 ;  /* 0x0000003a0a00b985 */ /* 0x0007e2000c101b24 */
[----:B------:R-:W-:-:S02]  /*91f0*/  @!P5 LEA.HI R18, R18, R18, RZ, 0x1 ;  /* 0x000000121212d211 */ /* 0x000fc400078f08ff */
[C---:B------:R-:W-:Y:S01]  /*9200*/  VIADD R15, R0.reuse, 0x68 ;  /* 0x00000068000f7836 */ /* 0x040fe20000000000 */
[----:B------:R4:W-:Y:S01]  /*9210*/  @!P4 ST.E.64 desc[UR36][R12.64], R62 ;  /* 0x0000003e0c00c985 */ /* 0x0009e2000c101b24 */
[----:B------:R-:W-:Y:S01]  /*9220*/  VIADD R17, R0, 0x78 ;  /* 0x0000007800117836 */ /* 0x000fe20000000000 */
[----:B------:R-:W-:Y:S02]  /*9230*/  ISETP.GE.AND P4, PT, R14, UR4, PT ;  /* 0x000000040e007c0c */ /* 0x000fe4000bf86270 */
[----:B------:R-:W-:Y:S02]  /*9240*/  ISETP.GE.AND P3, PT, R15, UR4, PT ;  /* 0x000000040f007c0c */ /* 0x000fe4000bf66270 */
[----:B------:R-:W-:Y:S02]  /*9250*/  ISETP.GE.AND P1, PT, R17, UR4, PT ;  /* 0x0000000411007c0c */ /* 0x000fe4000bf26270 */
[----:B------:R-:W-:Y:S02]  /*9260*/  @!P6 LEA.HI R19, R19, R19, RZ, 0x1 ;  /* 0x000000131313e211 */ /* 0x000fe400078f08ff */
[----:B0-----:R-:W-:-:S02]  /*9270*/  @!P5 LOP3.LUT R5, R18, 0xfffffffe, RZ, 0xc0, !PT ;  /* 0xfffffffe1205d812 */ /* 0x001fc400078ec0ff */
[----:B-1----:R-:W-:Y:S01]  /*9280*/  @!P6 LOP3.LUT R7, R19, 0xfffffffe, RZ, 0xc0, !PT ;  /* 0xfffffffe1307e812 */ /* 0x002fe200078ec0ff */
[----:B------:R-:W-:Y:S01]  /*9290*/  VIADD R19, R0, 0x90 ;  /* 0x0000009000137836 */ /* 0x000fe20000000000 */
        /* <DEDUP_REMOVED lines=12> */
[----:B---3--:R-:W-:Y:S01]  /*9360*/  @!P2 LOP3.LUT R11, R16, 0xfffffffe, RZ, 0xc0, !PT ;  /* 0xfffffffe100ba812 */ /* 0x008fe200078ec0ff */
[----:B------:R-:W-:Y:S01]  /*9370*/  VIADD R16, R0, 0xa8 ;  /* 0x000000a800107836 */ /* 0x000fe20000000000 */
[----:B------:R-:W-:Y:S02]  /*9380*/  @!P1 LOP3.LUT R17, R17, 0xfffffffe, RZ, 0xc0, !PT ;  /* 0xfffffffe11119812 */ /* 0x000fe400078ec0ff */
[----:B----4-:R-:W-:Y:S02]  /*9390*/  @!P0 LOP3.LUT R13, R20, 0xfffffffe, RZ, 0xc0, !PT ;  /* 0xfffffffe140d8812 */ /* 0x010fe400078ec0ff */
[----:B------:R-:W-:Y:S01]  /*93a0*/  IADD3 R18, R0, 0x88, RZ ;  /* 0x0000008800127810 */ /* 0x000fe20007ffe0ff */
[----:B0-----:R-:W-:Y:S01]  /*93b0*/  @!P4 IMAD.WIDE R4, R9, 0x4, R2 ;  /* 0x000000040904c825 */ /* 0x001fe200078e0202 */
[----:B------:R-:W-:-:S02]  /*93c0*/  ISETP.GE.AND P5, PT, R19, UR4, PT ;  /* 0x0000000413007c0c */ /* 0x000fc4000bfa6270 */
[----:B------:R-:W-:Y:S01]  /*93d0*/  ISETP.GE.AND P6, PT, R18, UR4, PT ;  /* 0x0000000412007c0c */ /* 0x000fe2000bfc6270 */
[--C-:B-1----:R-:W-:Y:S01]  /*93e0*/  @!P3 IMAD.WIDE R6, R15, 0x4, R2.reuse ;  /* 0x000000040f06b825 */ /* 0x102fe200078e0202 */
[----:B------:R0:W-:Y:S01]  /*93f0*/  @!P4 ST.E.64 desc[UR36][R4.64], R74 ;  /* 0x0000004a0400c985 */ /* 0x0001e2000c101b24 */
[C---:B------:R-:W-:Y:S02]  /*9400*/  IADD3 R15, R0.reuse, 0xa0, RZ ;  /* 0x000000a0000f7810 */ /* 0x040fe40007ffe0ff */
        /* <DEDUP_REMOVED lines=11> */
[----:B------:R-:W-:Y:S02]  /*94c0*/  ISETP.GE.AND P0, PT, R14, UR4, PT ;  /* 0x000000040e007c0c */ /* 0x000fe4000bf06270 */
[----:B------:R-:W-:Y:S02]  /*94d0*/  ISETP.GE.AND P1, PT, R20, UR4, PT ;  /* 0x0000000414007c0c */ /* 0x000fe4000bf26270 */
[----:B------:R-:W-:-:S02]  /*94e0*/  ISETP.GE.AND P2, PT, R17, UR4, PT ;  /* 0x0000000411007c0c */ /* 0x000fc4000bf46270 */
[----:B------:R-:W-:Y:S02]  /*94f0*/  @!P6 LEA.HI R18, R18, R18, RZ, 0x1 ;  /* 0x000000121212e211 */ /* 0x000fe400078f08ff */
[----:B------:R-:W-:Y:S02]  /*9500*/  @!P5 LEA.HI R19, R19, R19, RZ, 0x1 ;  /* 0x000000131313d211 */ /* 0x000fe400078f08ff */
[----:B0-----:R-:W-:Y:S01]  /*9510*/  @!P6 LOP3.LUT R5, R18, 0xfffffffe, RZ, 0xc0, !PT ;  /* 0xfffffffe1205e812 */ /* 0x001fe200078ec0ff */
[C---:B------:R-:W-:Y:S01]  /*9520*/  VIADD R18, R0.reuse, 0xc0 ;  /* 0x000000c000127836 */ /* 0x040fe20000000000 */
[----:B-1----:R-:W-:Y:S01]  /*9530*/  @!P5 LOP3.LUT R7, R19, 0xfffffffe, RZ, 0xc0, !PT ;  /* 0xfffffffe1307d812 */ /* 0x002fe200078ec0ff */
[----:B------:R-:W-:Y:S01]  /*9540*/  VIADD R19, R0, 0xc8 ;  /* 0x000000c800137836 */ /* 0x000fe20000000000 */
[----:B------:R-:W-:Y:S01]  /*9550*/  @!P0 LEA.HI R14, R14, R14, RZ, 0x1 ;  /* 0x0000000e0e0e8211 */ /* 0x000fe200078f08ff */
[----:B------:R-:W-:Y:S01]  /*9560*/  @!P6 IMAD.WIDE R4, R5, 0x4, R2 ;  /* 0x000000040504e825 */ /* 0x000fe200078e0202 */
[----:B------:R-:W-:-:S02]  /*9570*/  @!P4 LEA.HI R15, R15, R15, RZ, 0x1 ;  /* 0x0000000f0f0fc211 */ /* 0x000fc400078f08ff */
[----:B------:R-:W-:Y:S01]  /*9580*/  @!P3 LEA.HI R16, R16, R16, RZ, 0x1 ;  /* 0x000000101010b211 */ /* 0x000fe200078f08ff */
[----:B------:R-:W-:Y:S01]  /*9590*/  @!P5 IMAD.WIDE R6, R7, 0x4, R2 ;  /* 0x000000040706d825 */ /* 0x000fe200078e0202 */
[----:B------:R-:W-:Y:S01]  /*95a0*/  @!P2 LEA.HI R17, R17, R17, RZ, 0x1 ;  /* 0x000000111111a211 */ /* 0x000fe200078f08ff */
[----:B------:R0:W-:Y:S01]  /*95b0*/  @!P6 ST.E.64 desc[UR36][R4.64], R94 ;  /* 0x0000005e0400e985 */ /* 0x0001e2000c101b24 */
[----:B------:R-:W-:Y:S02]  /*95c0*/  @!P1 LEA.HI R20, R20, R20, RZ, 0x1 ;  /* 0x0000001414149211 */ /* 0x000fe400078f08ff */
[----:B--2---:R-:W-:Y:S01]  /*95d0*/  @!P0 LOP3.LUT R9, R14, 0xfffffffe, RZ, 0xc0, !PT ;  /* 0xfffffffe0e098812 */ /* 0x004fe200078ec0ff */
[----:B------:R1:W-:Y:S01]  /*95e0*/  @!P5 ST.E.64 desc[UR36][R6.64], R98 ;  /* 0x000000620600d985 */ /* 0x0003e2000c101b24 */
[----:B------:R-:W-:Y:S02]  /*95f0*/  @!P4 LOP3.LUT R15, R15, 0xfffffffe, RZ, 0xc0, !PT ;  /* 0xfffffffe0f0fc812 */ /* 0x000fe400078ec0ff */
[----:B---3--:R-:W-:Y:S01]  /*9600*/  @!P3 LOP3.LUT R11, R16, 0xfffffffe, RZ, 0xc0, !PT ;  /* 0xfffffffe100bb812 */ /* 0x008fe200078ec0ff */
[----:B------:R-:W-:Y:S01]  /*9610*/  VIADD R16, R0, 0xe0 ;  /* 0x000000e000107836 */ /* 0x000fe20000000000 */
[----:B------:R-:W-:-:S02]  /*9620*/  @!P2 LOP3.LUT R17, R17, 0xfffffffe, RZ, 0xc0, !PT ;  /* 0xfffffffe1111a812 */ /* 0x000fc400078ec0ff */
[----:B----4-:R-:W-:Y:S01]  /*9630*/  @!P1 LOP3.LUT R13, R20, 0xfffffffe, RZ, 0xc0, !PT ;  /* 0xfffffffe140d9812 */ /* 0x010fe200078ec0ff */
[----:B------:R-:W-:Y:S01]  /*9640*/  VIADD R20, R0, 0xf0 ;  /* 0x000000f000147836 */ /* 0x000fe20000000000 */
[----:B------:R-:W-:Y:S01]  /*9650*/  ISETP.GE.AND P5, PT, R18, UR4, PT ;  /* 0x0000000412007c0c */ /* 0x000fe2000bfa6270 */
[--C-:B0-----:R-:W-:Y:S01]  /*9660*/  @!P0 IMAD.WIDE R4, R9, 0x4, R2.reuse ;  /* 0x0000000409048825 */ /* 0x101fe200078e0202 */
[----:B------:R-:W-:Y:S02]  /*9670*/  ISETP.GE.AND P6, PT, R19, UR4, PT ;  /* 0x0000000413007c0c */ /* 0x000fe4000bfc6270 */
[----:B------:R-:W-:Y:S01]  /*9680*/  IADD3 R14, R0, 0xd0, RZ ;  /* 0x000000d0000e7810 */ /* 0x000fe20007ffe0ff */
[--C-:B-1----:R-:W-:Y:S01]  /*9690*/  @!P4 IMAD.WIDE R6, R15, 0x4, R2.reuse ;  /* 0x000000040f06c825 */ /* 0x102fe200078e0202 */
[----:B------:R0:W-:Y:S02]  /*96a0*/  @!P0 ST.E.64 desc[UR36][R4.64], R102 ;  /* 0x0000006604008985 */ /* 0x0001e4000c101b24 */
[----:B------:R-:W-:Y:S01]  /*96b0*/  ISETP.GE.AND P0, PT, R14, UR4, PT ;  /* 0x000000040e007c0c */ /* 0x000fe2000bf06270 */
[----:B------:R-:W-:Y:S01]  /*96c0*/  @!P3 IMAD.WIDE R8, R11, 0x4, R2 ;  /* 0x000000040b08b825 */ /* 0x000fe200078e0202 */
[----:B------:R1:W-:Y:S01]  /*96d0*/  @!P4 ST.E.64 desc[UR36][R6.64], R106 ;  /* 0x0000006a0600c985 */ /* 0x0003e2000c101b24 */
[----:B------:R-:W-:-:S02]  /*96e0*/  ISETP.GE.AND P4, PT, R20, UR4, PT ;  /* 0x0000000414007c0c */ /* 0x000fc4000bf86270 */
[--C-:B------:R-:W-:Y:S01]  /*96f0*/  @!P2 IMAD.WIDE R10, R17, 0x4, R2.reuse ;  /* 0x00000004110aa825 */ /* 0x100fe200078e0202 */
[----:B------:R2:W-:Y:S01]  /*9700*/  @!P3 ST.E.64 desc[UR36][R8.64], R110 ;  /* 0x0000006e0800b985 */ /* 0x0005e2000c101b24 */
[----:B------:R-:W-:Y:S02]  /*9710*/  IADD3 R17, R0, 0xe8, RZ ;  /* 0x000000e800117810 */ /* 0x000fe40007ffe0ff */
[----:B------:R-:W-:Y:S01]  /*9720*/  @!P1 IMAD.WIDE R12, R13, 0x4, R2 ;  /* 0x000000040d0c9825 */ /* 0x000fe200078e0202 */
[----:B------:R3:W-:Y:S01]  /*9730*/  @!P2 ST.E.64 desc[UR36][R10.64], R114 ;  /* 0x000000720a00a985 */ /* 0x0007e2000c101b24 */
[----:B------:R-:W-:Y:S02]  /*9740*/  ISETP.GE.AND P2, PT, R16, UR4, PT ;  /* 0x0000000410007c0c */ /* 0x000fe4000bf46270 */
[C---:B------:R-:W-:Y:S01]  /*9750*/  VIADD R15, R0.reuse, 0xd8 ;  /* 0x000000d8000f7836 */ /* 0x040fe20000000000 */
[----:B------:R4:W-:Y:S01]  /*9760*/  @!P1 ST.E.64 desc[UR36][R12.64], R118 ;  /* 0x000000760c009985 */ /* 0x0009e2000c101b24 */
[----:B------:R-:W-:Y:S01]  /*9770*/  ISETP.GE.AND P3, PT, R17, UR4, PT ;  /* 0x0000000411007c0c */ /* 0x000fe2000bf66270 */
[----:B------:R-:W-:Y:S01]  /*9780*/  VIADD R0, R0, 0xf8 ;  /* 0x000000f800007836 */ /* 0x000fe20000000000 */
[----:B------:R-:W-:-:S02]  /*9790*/  @!P5 LEA.HI R18, R18, R18, RZ, 0x1 ;  /* 0x000000121212d211 */ /* 0x000fc400078f08ff */
[----:B------:R-:W-:Y:S02]  /*97a0*/  ISETP.GE.AND P1, PT, R15, UR4, PT ;  /* 0x000000040f007c0c */ /* 0x000fe4000bf26270 */
[----:B------:R-:W-:Y:S02]  /*97b0*/  @!P6 LEA.HI R19, R19, R19, RZ, 0x1 ;  /* 0x000000131313e211 */ /* 0x000fe400078f08ff */
[----:B0-----:R-:W-:Y:S02]  /*97c0*/  @!P5 LOP3.LUT R5, R18, 0xfffffffe, RZ, 0xc0, !PT ;  /* 0xfffffffe1205d812 */ /* 0x001fe400078ec0ff */
[----:B-1----:R-:W-:Y:S02]  /*97d0*/  @!P6 LOP3.LUT R7, R19, 0xfffffffe, RZ, 0xc0, !PT ;  /* 0xfffffffe1307e812 */ /* 0x002fe400078ec0ff */
        /* <DEDUP_REMOVED lines=11> */
[----:B---3--:R-:W-:-:S02]  /*9890*/  @!P2 LOP3.LUT R11, R16, 0xfffffffe, RZ, 0xc0, !PT ;  /* 0xfffffffe100ba812 */ /* 0x008fc400078ec0ff */
        /* <DEDUP_REMOVED lines=15> */
[----:B--2---:R-:W-:-:S05]  /*9990*/  LOP3.LUT R5, R0, 0xfffffffe, RZ, 0xc0, !PT ;  /* 0xfffffffe00057812 */ /* 0x004fca00078ec0ff */
[----:B------:R-:W-:-:S05]  /*99a0*/  IMAD.WIDE R2, R5, 0x4, R2 ;  /* 0x0000000405027825 */ /* 0x000fca00078e0202 */
[----:B------:R4:W-:Y:S01]  /*99b0*/  ST.E.64 desc[UR36][R2.64], R150 ;  /* 0x0000009602007985 */ /* 0x0009e2000c101b24 */
[----:B------:R-:W-:Y:S05]  /*99c0*/  BRA `(.L_x_3212) ;  /* 0x0000003800b87947 */ /* 0x000fea0003800000 */
.L_x_3251:
        /* <DEDUP_REMOVED lines=14> */
[----:B------:R-:W-:Y:S01]  /*9ab0*/  USHF.R.S32.HI UR6, URZ, 0x1f, UR38 ;  /* 0x0000001f3f067899 */ /* 0x000fe20008011426 */
[----:B------:R-:W-:Y:S01]  /*9ac0*/  MOV R5, R0 ;  /* 0x0000000000057202 */ /* 0x000fe20000000f00 */
[----:B------:R-:W-:Y:S02]  /*9ad0*/  ULDC.64 UR8, c[0x0][0xbd0] ;  /* 0x0002f40000087ab9 */ /* 0x000fe40000000a00 */
[----:B------:R-:W-:Y:S02]  /*9ae0*/  UIMAD UR6, UR6, UR8, URZ ;  /* 0x00000008060672a4 */ /* 0x000fe4000f8e023f */
[----:B------:R-:W-:Y:S01]  /*9af0*/  UIMAD.WIDE.U32 UR4, UR38, UR8, URZ ;  /* 0x00000008260472a5 */ /* 0x000fe2000f8e003f */
[----:B------:R-:W1:Y:S01]  /*9b00*/  LDC.64 R10, c[0x0][0xbd8] ;  /* 0x0002f600ff0a7b82 */ /* 0x000e620000000a00 */
[----:B------:R-:W-:-:S04]  /*9b10*/  UIMAD UR6, UR38, UR9, UR6 ;  /* 0x00000009260672a4 */ /* 0x000fc8000f8e0206 */
[----:B------:R-:W-:Y:S02]  /*9b20*/  UIADD3 UR6, UR5, UR6, URZ ;  /* 0x0000000605067290 */ /* 0x000fe4000fffe03f */
[----:B------:R-:W-:Y:S01]  /*9b30*/  IMAD.U32 R3, RZ, RZ, UR5 ;  /* 0x00000005ff037e24 */ /* 0x000fe2000f8e00ff */
[----:B------:R-:W2:Y:S01]  /*9b40*/  @P0 LDC R7, c[0x0][0xbec] ;  /* 0x0002fb00ff070b82 */ /* 0x000ea20000000800 */
[----:B------:R-:W-:Y:S01]  /*9b50*/  IMAD.U32 R2, RZ, RZ, UR4 ;  /* 0x00000004ff027e24 */ /* 0x000fe2000f8e00ff */
[----:B------:R-:W-:Y:S01]  /*9b60*/  ULDC.64 UR4, c[0x0][0xbe0] ;  /* 0x0002f80000047ab9 */ /* 0x000fe20000000a00 */
[----:B------:R-:W-:-:S05]  /*9b70*/  MOV R3, UR6 ;  /* 0x0000000600037c02 */ /* 0x000fca0008000f00 */
[----:B------:R-:W3:Y:S01]  /*9b80*/  @P0 LDC R9, c[0x0][0xbf0] ;  /* 0x0002fc00ff090b82 */ /* 0x000ee20000000800 */
[----:B0-----:R-:W-:-:S07]  /*9b90*/  USHF.R.S32.HI UR8, URZ, 0x1f, UR7 ;  /* 0x0000001f3f087899 */ /* 0x001fce0008011407 */
[----:B------:R-:W0:Y:S01]  /*9ba0*/  S2UR UR10, SR_CTAID.Y ;  /* 0x00000000000a79c3 */ /* 0x000e220000002600 */
[C---:B-1----:R-:W-:Y:S02]  /*9bb0*/  IMAD R12, R10.reuse, UR8, RZ ;  /* 0x000000080a0c7c24 */ /* 0x042fe4000f8e02ff */
[----:B------:R-:W-:-:S04]  /*9bc0*/  IMAD.WIDE.U32 R2, R10, UR7, R2 ;  /* 0x000000070a027c25 */ /* 0x000fc8000f8e0002 */
[----:B------:R-:W-:Y:S01]  /*9bd0*/  IMAD R11, R11, UR7, R12 ;  /* 0x000000070b0b7c24 */ /* 0x000fe2000f8e020c */
[----:B------:R-:W0:Y:S01]  /*9be0*/  LDC R8, c[0x0][0xc50] ;  /* 0x00031400ff087b82 */ /* 0x000e220000000800 */
[----:B--2---:R-:W-:-:S03]  /*9bf0*/  @P0 IMAD.HI.U32 R4, R0, R7, RZ ;  /* 0x0000000700040227 */ /* 0x004fc600078e00ff */
[----:B------:R-:W-:Y:S01]  /*9c00*/  IADD3 R3, R11, R3, RZ ;  /* 0x000000030b037210 */ /* 0x000fe20007ffe0ff */
[----:B------:R-:W-:Y:S01]  /*9c10*/  IMAD R7, RZ, RZ, -UR38 ;  /* 0x80000026ff077e24 */ /* 0x000fe2000f8e02ff */
[----:B---3--:R-:W-:-:S03]  /*9c20*/  @P0 SHF.R.U32.HI R5, RZ, R9, R4 ;  /* 0x00000009ff050219 */ /* 0x008fc60000011604 */
[----:B0-----:R-:W-:Y:S02]  /*9c30*/  IMAD R9, R8, R7, UR10 ;  /* 0x0000000a08097e24 */ /* 0x001fe4000f8e0207 */
[----:B------:R-:W-:Y:S02]  /*9c40*/  IMAD.MOV R7, RZ, RZ, -R5 ;  /* 0x000000ffff077224 */ /* 0x000fe400078e0a05 */
[----:B------:R-:W-:Y:S01]  /*9c50*/  IMAD.WIDE.U32 R2, R9, UR4, R2 ;  /* 0x0000000409027c25 */ /* 0x000fe2000f8e0002 */
[----:B------:R-:W-:-:S03]  /*9c60*/  SHF.R.S32.HI R4, RZ, 0x1f, R9 ;  /* 0x0000001fff047819 */ /* 0x000fc60000011409 */
[----:B------:R-:W-:Y:S01]  /*9c70*/  IMAD R7, R6, R7, R0 ;  /* 0x0000000706077224 */ /* 0x000fe200078e0200 */
[----:B------:R-:W-:Y:S01]  /*9c80*/  IADD3 R2, P0, R5, R2, RZ ;  /* 0x0000000205027210 */ /* 0x000fe20007f1e0ff */
[----:B------:R-:W-:-:S03]  /*9c90*/  IMAD R4, R4, UR4, RZ ;  /* 0x0000000404047c24 */ /* 0x000fc6000f8e02ff */
[----:B------:R-:W-:Y:S01]  /*9ca0*/  SHF.R.S32.HI R0, RZ, 0x1f, R7 ;  /* 0x0000001fff007819 */ /* 0x000fe20000011407 */
[----:B------:R-:W-:Y:S01]  /*9cb0*/  IMAD R4, R9, UR5, R4 ;  /* 0x0000000509047c24 */ /* 0x000fe2000f8e0204 */
[----:B------:R-:W-:Y:S01]  /*9cc0*/  SHF.R.S32.HI R9, RZ, 0x1f, R5 ;  /* 0x0000001fff097819 */ /* 0x000fe20000011405 */
[----:B------:R-:W-:Y:S02]  /*9cd0*/  ULDC.64 UR4, c[0x0][0xbc8] ;  /* 0x0002f20000047ab9 */ /* 0x000fe40000000a00 */
[----:B------:R-:W-:Y:S01]  /*9ce0*/  IMAD R0, R0, UR4, RZ ;  /* 0x0000000400007c24 */ /* 0x000fe2000f8e02ff */
[----:B------:R-:W-:-:S03]  /*9cf0*/  IADD3.X R3, R9, R3, R4, P0, !PT ;  /* 0x0000000309037210 */ /* 0x000fc600007fe404 */
[C---:B------:R-:W-:Y:S02]  /*9d00*/  IMAD R5, R7.reuse, UR5, R0 ;  /* 0x0000000507057c24 */ /* 0x040fe4000f8e0200 */
[----:B------:R-:W-:Y:S01]  /*9d10*/  IMAD.WIDE.U32 R2, R7, UR4, R2 ;  /* 0x0000000407027c25 */ /* 0x000fe2000f8e0002 */
[----:B------:R-:W-:-:S03]  /*9d20*/  ULDC.64 UR4, c[0x0][0xba8] ;  /* 0x0002ea0000047ab9 */ /* 0x000fc60000000a00 */
[----:B------:R-:W-:Y:S01]  /*9d30*/  IMAD.IADD R3, R3, 0x1, R5 ;  /* 0x0000000103037824 */ /* 0x000fe200078e0205 */
[----:B------:R-:W-:-:S04]  /*9d40*/  LEA R4, P0, R2, UR4, 0x2 ;  /* 0x0000000402047c11 */ /* 0x000fc8000f8010ff */
[----:B------:R-:W-:Y:S01]  /*9d50*/  LEA.HI.X R5, R2, UR5, R3, 0x2, P0 ;  /* 0x0000000502057c11 */ /* 0x000fe200080f1403 */
[----:B------:R-:W-:-:S05]  /*9d60*/  IMAD.MOV.U32 R3, RZ, RZ, -0x800000 ;  /* 0xff800000ff037424 */ /* 0x000fca00078e00ff */
[----:B------:R0:W-:Y:S01]  /*9d70*/  STG.E desc[UR36][R4.64], R3 ;  /* 0x0000000304007986 */ /* 0x0001e2000c101924 */
[----:B------:R-:W-:Y:S05]  /*9d80*/  BRA `(.L_x_3212) ;  /* 0x0000003400c87947 */ /* 0x000fea0003800000 */
.L_x_3210:
        /* <DEDUP_REMOVED lines=18> */
.L_x_3255:
[----:B------:R-:W-:Y:S01]  /*9eb0*/  ULDC UR7, c[0x0][0xc50] ;  /* 0x0003140000077ab9 */ /* 0x000fe20000000800 */
[----:B------:R-:W-:Y:S01]  /*9ec0*/  UMOV UR40, UR6 ;  /* 0x0000000600287c82 */ /* 0x000fe20008000000 */
[----:B------:R-:W-:-:S11]  /*9ed0*/  UISETP.NE.AND UP0, UPT, UR7, 0x1, UPT ;  /* 0x000000010700788c */ /* 0x000fd6000bf05270 */
[----:B------:R-:W-:Y:S01]  /*9ee0*/  @UP0 ULDC UR4, c[0x0][0xc54] ;  /* 0x0003150000040ab9 */ /* 0x000fe20000000800 */
[----:B------:R-:W-:Y:S01]  /*9ef0*/  @UP0 ULDC UR8, c[0x0][0xc58] ;  /* 0x0003160000080ab9 */ /* 0x000fe20000000800 */
[----:B------:R-:W-:-:S04]  /*9f00*/  UIMAD.WIDE.U32 UR4, UR6, UR4, URZ ;  /* 0x00000004060472a5 */ /* 0x000fc8000f8e003f */
[----:B------:R-:W-:-:S12]  /*9f10*/  @UP0 USHF.R.U32.HI UR40, URZ, UR8, UR5 ;  /* 0x000000083f280299 */ /* 0x000fd80008011605 */
.L_x_3256:
        /* <DEDUP_REMOVED lines=8> */
[----:B------:R-:W-:Y:S01]  /*9fa0*/  ULDC.64 UR6, c[0x0][0x418] ;  /* 0x0001060000067ab9 */ /* 0x000fe20000000a00 */
[----:B------:R-:W-:Y:S01]  /*9fb0*/  ULDC UR5, c[0x0][0x424] ;  /* 0x0001090000057ab9 */ /* 0x000fe20000000800 */
[----:B------:R-:W-:Y:S01]  /*9fc0*/  ULDC UR41, c[0x0][0x2f0] ;  /* 0x0000bc0000297ab9 */ /* 0x000fe20000000800 */
[----:B------:R-:W-:Y:S02]  /*9fd0*/  MOV R28, RZ ;  /* 0x000000ff001c7202 */ /* 0x000fe40000000f00 */
[----:B0-----:R-:W-:-:S04]  /*9fe0*/  ISETP.NE.U32.AND P0, PT, R2, RZ, PT ;  /* 0x000000ff0200720c */ /* 0x001fc80003f05070 */
[----:B------:R-:W-:Y:S01]  /*9ff0*/  ISETP.NE.AND.EX P0, PT, R3, RZ, PT, P0 ;  /* 0x000000ff0300720c */ /* 0x000fe20003f05300 */
[----:B------:R-:W-:-:S12]  /*a000*/  UISETP.NE.U32.AND UP0, UPT, UR6, URZ, UPT ;  /* 0x0000003f0600728c */ /* 0x000fd8000bf05070 */
        /* <DEDUP_REMOVED lines=10> */
[----:B------:R-:W-:Y:S02]  /*a0b0*/  USHF.R.S32.HI UR6, URZ, 0x1f, UR5 ;  /* 0x0000001f3f067899 */ /* 0x000fe40008011405 */
[----:B------:R-:W-:Y:S02]  /*a0c0*/  ULOP3.LUT UR44, UR4, 0xffff, URZ, 0xc0, !UPT ;  /* 0x0000ffff042c7892 */ /* 0x000fe4000f8ec03f */
[----:B------:R-:W-:Y:S01]  /*a0d0*/  ULEA.HI UR6, UR6, UR5, URZ, 0x6 ;  /* 0x0000000506067291 */ /* 0x000fe2000f8f303f */
[----:B------:R-:W-:-:S03]  /*a0e0*/  UMOV UR38, URZ ;  /* 0x0000003f00267c82 */ /* 0x000fc60008000000 */
[----:B------:R-:W-:-:S04]  /*a0f0*/  USHF.R.S32.HI UR42, URZ, 0x6, UR6 ;  /* 0x000000063f2a7899 */ /* 0x000fc80008011406 */
[----:B01----:R-:W-:Y:S08]  /*a100*/  @!P0 BRA `(.L_x_3258) ;  /* 0x0000000000848947 */ /* 0x003ff00003800000 */
[----:B------:R-:W-:-:S03]  /*a110*/  USHF.R.U32.HI UR6, URZ, 0x10, UR4 ;  /* 0x000000103f067899 */ /* 0x000fc60008011604 */
[----:B------:R-:W-:Y:S01]  /*a120*/  UMOV UR4, URZ ;  /* 0x0000003f00047c82 */ /* 0x000fe20008000000 */
        /* <DEDUP_REMOVED lines=31> */
.L_x_3258:
[----:B------:R-:W-:Y:S02]  /*a320*/  UIMAD UR45, UR44, UR38, URZ ;  /* 0x000000262c2d72a4 */ /* 0x000fe4000f8e023f */
[----:B------:R-:W-:Y:S02]  /*a330*/  MOV R0, UR38 ;  /* 0x0000002600007c02 */ /* 0x000fe40008000f00 */
[----:B------:R-:W-:Y:S02]  /*a340*/  MOV R4, 0x1 ;  /* 0x0000000100047802 */ /* 0x000fe40000000f00 */
        /* <DEDUP_REMOVED lines=28> */
.L_x_3259:
        /* <DEDUP_REMOVED lines=20> */
.L_x_3261:
        /* <DEDUP_REMOVED lines=15> */
.L_x_3260:
[----:B------:R-:W0:Y:S01]  /*a740*/  LDC.64 R2, c[0x0][0x9f8] ;  /* 0x00027e00ff027b82 */ /* 0x000e220000000a00 */
[----:B------:R-:W-:-:S07]  /*a750*/  IMAD.MOV.U32 R24, RZ, RZ, R17 ;  /* 0x000000ffff187224 */ /* 0x000fce00078e0011 */
[----:B------:R-:W1:Y:S01]  /*a760*/  LDC R11, c[0x0][0x430] ;  /* 0x00010c00ff0b7b82 */ /* 0x000e620000000800 */
[C---:B------:R-:W-:Y:S01]  /*a770*/  IMAD.SHL.U32 R37, R30.reuse, 0x10, RZ ;  /* 0x000000101e257824 */ /* 0x040fe200078e00ff */
[----:B------:R-:W-:Y:S01]  /*a780*/  LOP3.LUT R6, R30, 0x7f, RZ, 0xc0, !PT ;  /* 0x0000007f1e067812 */ /* 0x000fe200078ec0ff */
        /* <DEDUP_REMOVED lines=8> */
[----:B------:R-:W-:Y:S02]  /*a810*/  LEA R18, R25, 0xffffffc0, 0x6 ;  /* 0xffffffc019127811 */ /* 0x000fe400078e30ff */
[----:B------:R-:W-:Y:S02]  /*a820*/  LOP3.LUT R31, R37, R36, RZ, 0xfc, !PT ;  /* 0x00000024251f7212 */ /* 0x000fe400078efcff */
[----:B-1----:R-:W-:Y:S02]  /*a830*/  ISETP.NE.AND P1, PT, R11, 0x1, PT ;  /* 0x000000010b00780c */ /* 0x002fe40003f25270 */
[----:B------:R-:W-:-:S02]  /*a840*/  IADD3 R5, R31, R18, RZ ;  /* 0x000000121f057210 */ /* 0x000fc40007ffe0ff */
[----:B------:R-:W-:Y:S02]  /*a850*/  LOP3.LUT R16, R16, 0xfffffbff, RZ, 0xc0, !PT ;  /* 0xfffffbff10107812 */ /* 0x000fe400078ec0ff */
[C---:B------:R-:W-:Y:S01]  /*a860*/  ISETP.GE.AND P0, PT, R5.reuse, UR41, PT ;  /* 0x0000002905007c0c */ /* 0x040fe2000bf06270 */
[----:B-----5:R-:W-:-:S03]  /*a870*/  IMAD.IADD R10, R5, 0x1, R28 ;  /* 0x00000001050a7824 */ /* 0x020fc600078e021c */
[----:B------:R-:W-:Y:S01]  /*a880*/  ISETP.GT.U32.OR P0, PT, R31, 0x3f, P0 ;  /* 0x0000003f1f00780c */ /* 0x000fe20000704470 */
[----:B------:R-:W-:Y:S02]  /*a890*/  IMAD.MOV.U32 R7, RZ, RZ, R10 ;  /* 0x000000ffff077224 */ /* 0x000fe400078e000a */
[----:B------:R-:W1:Y:S01]  /*a8a0*/  @P1 LDC R0, c[0x0][0x434] ;  /* 0x00010d00ff001b82 */ /* 0x000e620000000800 */
[----:B------:R-:W-:-:S07]  /*a8b0*/  @P1 LOP3.LUT R16, R16, 0x400, RZ, 0xfc, !PT ;  /* 0x0000040010101812 */ /* 0x000fce00078efcff */
[----:B0-----:R-:W0:Y:S08]  /*a8c0*/  @P1 LDC R3, c[0x0][0x438] ;  /* 0x00010e00ff031b82 */ /* 0x001e300000000800 */
[----:B------:R-:W3:Y:S08]  /*a8d0*/  @!P0 LDC.64 R8, c[0x0][0x428] ;  /* 0x00010a00ff088b82 */ /* 0x000ef00000000a00 */
[----:B------:R-:W4:Y:S01]  /*a8e0*/  @!P0 LDC.64 R4, c[0x0][0x418] ;  /* 0x00010600ff048b82 */ /* 0x000f220000000a00 */
[----:B-1----:R-:W-:-:S05]  /*a8f0*/  @P1 IMAD.HI.U32 R0, R10, R0, RZ ;  /* 0x000000000a001227 */ /* 0x002fca00078e00ff */
[----:B0-----:R-:W-:-:S04]  /*a900*/  @P1 SHF.R.U32.HI R7, RZ, R3, R0 ;  /* 0x00000003ff071219 */ /* 0x001fc80000011600 */
[----:B------:R-:W-:Y:S02]  /*a910*/  @!P0 SHF.R.S32.HI R3, RZ, 0x1f, R7 ;  /* 0x0000001fff038819 */ /* 0x000fe40000011407 */
[----:B------:R-:W-:Y:S02]  /*a920*/  @!P0 MOV R2, R7 ;  /* 0x0000000700028202 */ /* 0x000fe40000000f00 */
[----:B--2---:R-:W-:-:S03]  /*a930*/  SHF.R.S32.HI R32, RZ, 0x1f, R24 ;  /* 0x0000001fff207819 */ /* 0x004fc60000011418 */
[----:B---3--:R-:W-:-:S04]  /*a940*/  @!P0 IMAD.WIDE.U32 R2, R24, R8, R2 ;  /* 0x0000000818028225 */ /* 0x008fc800078e0002 */
[----:B------:R-:W-:Y:S01]  /*a950*/  @!P0 IMAD R0, R32, R8, RZ ;  /* 0x0000000820008224 */ /* 0x000fe200078e02ff */
[----:B----4-:R-:W-:-:S03]  /*a960*/  @!P0 LEA R4, P1, R2, R4, 0x2 ;  /* 0x0000000402048211 */ /* 0x010fc600078210ff */
[----:B------:R-:W-:-:S04]  /*a970*/  @!P0 IMAD R9, R24, R9, R0 ;  /* 0x0000000918098224 */ /* 0x000fc800078e0200 */
[----:B------:R-:W-:-:S05]  /*a980*/  @!P0 IMAD.IADD R0, R3, 0x1, R9 ;  /* 0x0000000103008824 */ /* 0x000fca00078e0209 */
[----:B------:R-:W-:-:S06]  /*a990*/  @!P0 LEA.HI.X R5, R2, R5, R0, 0x2, P1 ;  /* 0x0000000502058211 */ /* 0x000fcc00008f1400 */
[----:B------:R0:W2:Y:S01]  /*a9a0*/  @!P0 LDG.E R5, desc[UR36][R4.64] ;  /* 0x0000002404058981 */ /* 0x0000a2000c1e1900 */
[----:B------:R-:W-:Y:S02]  /*a9b0*/  LOP3.LUT R16, R16, 0xffffffdf, RZ, 0xc0, !PT ;  /* 0xffffffdf10107812 */ /* 0x000fe400078ec0ff */
[----:B------:R-:W-:Y:S01]  /*a9c0*/  CS2R R26, SRZ ;  /* 0x00000000001a7805 */ /* 0x000fe2000001ff00 */
[----:B------:R-:W-:-:S04]  /*a9d0*/  IMAD.MOV R19, RZ, RZ, -R7 ;  /* 0x000000ffff137224 */ /* 0x000fc800078e0a07 */
[----:B------:R-:W-:Y:S01]  /*a9e0*/  IMAD R19, R11, R19, R10 ;  /* 0x000000130b137224 */ /* 0x000fe200078e020a */
[----:B0-----:R-:W-:-:S04]  /*a9f0*/  SHF.L.U32 R4, R30, 0x3, RZ ;  /* 0x000000031e047819 */ /* 0x001fc800000006ff */
[----:B------:R-:W-:-:S04]  /*aa00*/  LOP3.LUT R22, R4, 0x38, RZ, 0xc0, !PT ;  /* 0x0000003804167812 */ /* 0x000fc800078ec0ff */
[C---:B------:R-:W-:Y:S02]  /*aa10*/  LOP3.LUT R0, R22.reuse, 0x40, RZ, 0xfc, !PT ;  /* 0x0000004016007812 */ /* 0x040fe400078efcff */
[----:B------:R-:W-:Y:S02]  /*aa20*/  LOP3.LUT R2, R22, 0x80, RZ, 0xfc, !PT ;  /* 0x0000008016027812 */ /* 0x000fe400078efcff */
[----:B------:R-:W-:Y:S02]  /*aa30*/  ISETP.GE.AND P1, PT, R0, UR4, PT ;  /* 0x0000000400007c0c */ /* 0x000fe4000bf26270 */
[----:B------:R-:W-:Y:S02]  /*aa40*/  ISETP.GE.AND P5, PT, R2, UR4, PT ;  /* 0x0000000402007c0c */ /* 0x000fe4000bfa6270 */
[C---:B------:R-:W-:Y:S02]  /*aa50*/  LOP3.LUT R0, R22.reuse, 0xc0, RZ, 0xfc, !PT ;  /* 0x000000c016007812 */ /* 0x040fe400078efcff */
[----:B------:R-:W-:-:S02]  /*aa60*/  LOP3.LUT R2, R22, 0x180, RZ, 0xfc, !PT ;  /* 0x0000018016027812 */ /* 0x000fc400078efcff */
[----:B------:R-:W-:Y:S02]  /*aa70*/  ISETP.GE.AND P4, PT, R0, UR4, PT ;  /* 0x0000000400007c0c */ /* 0x000fe4000bf86270 */
[C---:B------:R-:W-:Y:S02]  /*aa80*/  LOP3.LUT R0, R22.reuse, 0x100, RZ, 0xfc, !PT ;  /* 0x0000010016007812 */ /* 0x040fe400078efcff */
[----:B------:R-:W-:Y:S02]  /*aa90*/  ISETP.GE.AND P6, PT, R22, UR4, PT ;  /* 0x0000000416007c0c */ /* 0x000fe4000bfc6270 */
[----:B------:R-:W-:Y:S02]  /*aaa0*/  @P1 LOP3.LUT R16, R16, 0x20, RZ, 0xfc, !PT ;  /* 0x0000002010101812 */ /* 0x000fe400078efcff */
[----:B------:R-:W-:Y:S02]  /*aab0*/  ISETP.GE.AND P3, PT, R0, UR4, PT ;  /* 0x0000000400007c0c */ /* 0x000fe4000bf66270 */
[----:B------:R-:W-:-:S02]  /*aac0*/  LOP3.LUT R16, R16, 0xffffffef, RZ, 0xc0, !PT ;  /* 0xffffffef10107812 */ /* 0x000fc400078ec0ff */
[----:B------:R-:W-:Y:S02]  /*aad0*/  LOP3.LUT R0, R22, 0x140, RZ, 0xfc, !PT ;  /* 0x0000014016007812 */ /* 0x000fe400078efcff */
[----:B------:R-:W-:Y:S02]  /*aae0*/  @P5 LOP3.LUT R16, R16, 0x10, RZ, 0xfc, !PT ;  /* 0x0000001010105812 */ /* 0x000fe400078efcff */
[----:B------:R-:W-:Y:S02]  /*aaf0*/  ISETP.GE.AND P2, PT, R0, UR4, PT ;  /* 0x0000000400007c0c */ /* 0x000fe4000bf46270 */
[----:B------:R-:W-:Y:S02]  /*ab00*/  LOP3.LUT R16, R16, 0xfffffff7, RZ, 0xc0, !PT ;  /* 0xfffffff710107812 */ /* 0x000fe400078ec0ff */
[----:B------:R-:W-:Y:S02]  /*ab10*/  SEL R0, RZ, 0xffffffff, P1 ;  /* 0xffffffffff007807 */ /* 0x000fe40000800000 */
[----:B------:R-:W-:-:S03]  /*ab20*/  @P4 LOP3.LUT R16, R16, 0x8, RZ, 0xfc, !PT ;  /* 0x0000000810104812 */ /* 0x000fc600078efcff */
[----:B------:R-:W-:Y:S01]  /*ab30*/  IMAD.SHL.U32 R3, R0, 0x2, RZ ;  /* 0x0000000200037824 */ /* 0x000fe200078e00ff */
[----:B------:R-:W-:Y:S02]  /*ab40*/  LOP3.LUT R16, R16, 0xfffffffb, RZ, 0xc0, !PT ;  /* 0xfffffffb10107812 */ /* 0x000fe400078ec0ff */
[----:B------:R-:W-:Y:S02]  /*ab50*/  SEL R0, RZ, 0x1, P6 ;  /* 0x00000001ff007807 */ /* 0x000fe40003000000 */
[----:B------:R-:W-:Y:S02]  /*ab60*/  @P3 LOP3.LUT R16, R16, 0x4, RZ, 0xfc, !PT ;  /* 0x0000000410103812 */ /* 0x000fe400078efcff */
[----:B------:R-:W-:Y:S02]  /*ab70*/  LOP3.LUT R0, R3, 0x2, R0, 0xe2, !PT ;  /* 0x0000000203007812 */ /* 0x000fe400078ee200 */
[----:B------:R-:W-:Y:S02]  /*ab80*/  LOP3.LUT R16, R16, 0xfffffffd, RZ, 0xc0, !PT ;  /* 0xfffffffd10107812 */ /* 0x000fe400078ec0ff */
[----:B------:R-:W-:-:S02]  /*ab90*/  SEL R3, RZ, 0x4, P5 ;  /* 0x00000004ff037807 */ /* 0x000fc40002800000 */
[----:B------:R-:W-:-:S04]  /*aba0*/  LOP3.LUT R16, R16, 0xffffffbf, RZ, 0xc0, !PT ;  /* 0xffffffbf10107812 */ /* 0x000fc800078ec0ff */
[----:B------:R-:W-:-:S04]  /*abb0*/  @P6 LOP3.LUT R16, R16, 0x40, RZ, 0xfc, !PT ;  /* 0x0000004010106812 */ /* 0x000fc800078efcff */
[----:B------:R-:W-:Y:S02]  /*abc0*/  @P2 LOP3.LUT R16, R16, 0x2, RZ, 0xfc, !PT ;  /* 0x0000000210102812 */ /* 0x000fe400078efcff */
[--C-:B--2---:R-:W-:Y:S01]  /*abd0*/  @!P0 SHF.R.S32.HI R27, RZ, 0x1f, R5.reuse ;  /* 0x0000001fff1b8819 */ /* 0x104fe20000011405 */
[----:B------:R-:W-:Y:S01]  /*abe0*/  @!P0 IMAD.MOV.U32 R26, RZ, RZ, R5 ;  /* 0x000000ffff1a8224 */ /* 0x000fe200078e0005 */
[----:B------:R-:W-:Y:S02]  /*abf0*/  ISETP.GE.AND P0, PT, R2, UR4, PT ;  /* 0x0000000402007c0c */ /* 0x000fe4000bf06270 */
[----:B------:R-:W-:Y:S02]  /*ac00*/  LOP3.LUT R2, R22, 0x1c0, RZ, 0xfc, !PT ;  /* 0x000001c016027812 */ /* 0x000fe400078efcff */
[----:B------:R-:W-:Y:S02]  /*ac10*/  SEL R34, RZ, 0x40, P0 ;  /* 0x00000040ff227807 */ /* 0x000fe40000000000 */
[----:B------:R-:W-:Y:S01]  /*ac20*/  ISETP.GE.AND P0, PT, R2, UR4, PT ;  /* 0x0000000402007c0c */ /* 0x000fe2000bf06270 */
[----:B------:R-:W-:Y:S01]  /*ac30*/  UMOV UR4, 0xffffffff ;  /* 0xffffffff00047882 */ /* 0x000fe20000000000 */
[----:B------:R-:W-:-:S02]  /*ac40*/  SEL R2, RZ, 0x8, P4 ;  /* 0x00000008ff027807 */ /* 0x000fc40002000000 */
[----:B------:R-:W-:Y:S02]  /*ac50*/  SEL R17, RZ, 0x80, P0 ;  /* 0x00000080ff117807 */ /* 0x000fe40000000000 */
[----:B------:R-:W-:Y:S02]  /*ac60*/  LOP3.LUT R0, R2, R0, R3, 0xfe, !PT ;  /* 0x0000000002007212 */ /* 0x000fe400078efe03 */
[----:B------:R-:W-:Y:S02]  /*ac70*/  SEL R3, RZ, 0x10, P3 ;  /* 0x00000010ff037807 */ /* 0x000fe40001800000 */
[----:B------:R-:W-:-:S04]  /*ac80*/  SEL R2, RZ, 0x20, P2 ;  /* 0x00000020ff027807 */ /* 0x000fc80001000000 */
[----:B------:R-:W-:Y:S01]  /*ac90*/  LOP3.LUT R3, R2, R0, R3, 0xfe, !PT ;  /* 0x0000000002037212 */ /* 0x000fe200078efe03 */
[----:B------:R-:W-:Y:S06]  /*aca0*/  BRA.DIV UR4, `(.L_x_3262) ;  /* 0x0000002a04b07947 */ /* 0x000fec000b800000 */
.L_x_3304:
[----:B------:R-:W-:Y:S01]  /*acb0*/  ULOP3.LUT UR4, UR39, 0x2, URZ, 0xfc, !UPT ;  /* 0x0000000227047892 */ /* 0x000fe2000f8efc3f */
[----:B------:R-:W-:Y:S02]  /*acc0*/  ISETP.GT.U32.AND P1, PT, R31, 0x3f, PT ;  /* 0x0000003f1f00780c */ /* 0x000fe40003f24070 */
[----:B------:R-:W-:Y:S02]  /*acd0*/  LOP3.LUT R16, R16, 0xffffff7f, RZ, 0xc0, !PT ;  /* 0xffffff7f10107812 */ /* 0x000fe400078ec0ff */
[----:B------:R-:W-:Y:S01]  /*ace0*/  LOP3.LUT R34, R3, R34, RZ, 0xfc, !PT ;  /* 0x0000002203227212 */ /* 0x000fe200078efcff */
[----:B------:R-:W-:Y:S01]  /*acf0*/  IMAD.U32 R33, RZ, RZ, UR4 ;  /* 0x00000004ff217e24 */ /* 0x000fe2000f8e00ff */
[----:B------:R-:W-:Y:S02]  /*ad00*/  MOV R23, UR40 ;  /* 0x0000002800177c02 */ /* 0x000fe40008000f00 */
[----:B------:R-:W-:Y:S02]  /*ad10*/  LOP3.LUT R17, R34, R17, RZ, 0xfc, !PT ;  /* 0x0000001122117212 */ /* 0x000fe400078efcff */
[----:B------:R-:W-:-:S02]  /*ad20*/  ISETP.NE.AND P0, PT, R33, 0x3, PT ;  /* 0x000000032100780c */ /* 0x000fc40003f05270 */
[----:B------:R-:W-:-:S11]  /*ad30*/  SHF.R.S32.HI R23, RZ, 0x1f, R23 ;  /* 0x0000001fff177819 */ /* 0x000fd60000011417 */
[----:B------:R-:W-:-:S04]  /*ad40*/  @P0 LOP3.LUT R16, R16, 0x80, RZ, 0xfc, !PT ;  /* 0x0000008010100812 */ /* 0x000fc800078efcff */
[----:B------:R-:W-:-:S04]  /*ad50*/  LOP3.LUT R16, R16, 0xfffff7ff, RZ, 0xc0, !PT ;  /* 0xfffff7ff10107812 */ /* 0x000fc800078ec0ff */
[----:B------:R-:W-:Y:S01]  /*ad60*/  @P1 LOP3.LUT R16, R16, 0x800, RZ, 0xfc, !PT ;  /* 0x0000080010101812 */ /* 0x000fe200078efcff */
[----:B------:R-:W-:Y:S06]  /*ad70*/  @!P0 BRA `(.L_x_3263) ;  /* 0x0000000000048947 */ /* 0x000fec0003800000 */
[----:B------:R-:W-:Y:S01]  /*ad80*/  BPT.TRAP 0x1 ;  /* 0x000000040000795c */ /* 0x000fe20000300000 */
.L_x_3263:
[----:B------:R-:W-:-:S05]  /*ad90*/  IMAD.MOV.U32 R0, RZ, RZ, 0x1 ;  /* 0x00000001ff007424 */ /* 0x000fca00078e00ff */
[----:B------:R-:W-:-:S04]  /*ada0*/  SHF.L.U32 R0, R0, 0x1f, RZ ;  /* 0x0000001f00007819 */ /* 0x000fc800000006ff */
[----:B------:R-:W0:Y:S02]  /*adb0*/  SYNCS.PHASECHK.TRANS64.TRYWAIT P0, [UR43+0x28c40], R0 ;  /* 0x028c4000ff0075a7 */ /* 0x000e24000800016b */
[----:B0-----:R-:W-:Y:S05]  /*adc0*/  @!P0 BRA `(.L_x_3264) ;  /* 0x0000002800888947 */ /* 0x001fea0003800000 */
.L_x_3305:
[----:B------:R-:W-:Y:S01]  /*add0*/  SHF.R.S32.HI R29, RZ, 0x1f, R19 ;  /* 0x0000001fff1d7819 */ /* 0x000fe20000011413 */
[----:B------:R-:W-:Y:S01]  /*ade0*/  ULDC.64 UR4, c[0x0][0x300] ;  /* 0x0000c00000047ab9 */ /* 0x000fe20000000a00 */
[----:B------:R-:W-:Y:S01]  /*adf0*/  R2UR UR6, R23 ;  /* 0x00000000170672ca */ /* 0x000fe200000e0000 */
[----:B0-----:R-:W-:Y:S01]  /*ae00*/  IMAD.WIDE.U32 R2, R19, UR4, RZ ;  /* 0x0000000413027c25 */ /* 0x001fe2000f8e00ff */
[----:B------:R-:W-:Y:S02]  /*ae10*/  IADD3 R18, -R36, UR41, -R18 ;  /* 0x0000002924127c10 */ /* 0x000fe4000fffe912 */
[----:B------:R-:W-:Y:S01]  /*ae20*/  LOP3.LUT R16, R16, 0xfffffffe, RZ, 0xc0, !PT ;  /* 0xfffffffe10107812 */ /* 0x000fe200078ec0ff */
[----:B------:R-:W-:-:S04]  /*ae30*/  IMAD R0, R29, UR4, RZ ;  /* 0x000000041d007c24 */ /* 0x000fc8000f8e02ff */
        /* <DEDUP_REMOVED lines=8> */
[----:B------:R-:W-:Y:S01]  /*aec0*/  IMAD.U32 R5, RZ, RZ, UR4 ;  /* 0x00000004ff057e24 */ /* 0x000fe2000f8e00ff */
[----:B------:R-:W-:-:S03]  /*aed0*/  UIMAD UR4, UR6, UR4, URZ ;  /* 0x00000004060472a4 */ /* 0x000fc6000f8e023f */
[----:B------:R-:W-:Y:S01]  /*aee0*/  IMAD.WIDE.U32 R2, R5, UR40, R2 ;  /* 0x0000002805027c25 */ /* 0x000fe2000f8e0002 */
[----:B------:R-:W-:Y:S01]  /*aef0*/  UIMAD UR4, UR40, UR5, UR4 ;  /* 0x00000005280472a4 */ /* 0x000fe2000f8e0204 */
[----:B------:R-:W-:Y:S02]  /*af00*/  ULDC.64 UR6, c[0x0][0x2e8] ;  /* 0x0000ba0000067ab9 */ /* 0x000fe40000000a00 */
[----:B------:R-:W-:Y:S01]  /*af10*/  UMOV UR5, 0xffffffff ;  /* 0xffffffff00057882 */ /* 0x000fe20000000000 */
[----:B------:R-:W-:Y:S02]  /*af20*/  LEA R0, P0, R2, UR6, 0x1 ;  /* 0x0000000602007c11 */ /* 0x000fe4000f8008ff */
[----:B------:R-:W-:Y:S01]  /*af30*/  IADD3 R5, R3, UR4, RZ ;  /* 0x0000000403057c10 */ /* 0x000fe2000fffe0ff */
[----:B------:R-:W-:Y:S01]  /*af40*/  ULDC UR4, c[0x0][0x2f4] ;  /* 0x0000bd0000047ab9 */ /* 0x000fe20000000800 */
[----:B------:R-:W-:Y:S02]  /*af50*/  LOP3.LUT R3, R4, 0x1c0, RZ, 0xc0, !PT ;  /* 0x000001c004037812 */ /* 0x000fe400078ec0ff */
[----:B------:R-:W-:-:S02]  /*af60*/  ISETP.GE.AND P2, PT, R22, UR4, PT ;  /* 0x0000000416007c0c */ /* 0x000fc4000bf46270 */
[----:B------:R-:W-:Y:S02]  /*af70*/  LOP3.LUT R3, R3, 0x38, R4, 0xf8, !PT ;  /* 0x0000003803037812 */ /* 0x000fe400078ef804 */
[----:B------:R-:W-:Y:S02]  /*af80*/  LEA.HI.X R5, R2, UR7, R5, 0x1, P0 ;  /* 0x0000000702057c11 */ /* 0x000fe400080f0c05 */
[----:B------:R-:W-:Y:S01]  /*af90*/  LOP3.LUT R3, R3, 0x38, R30, 0x78, !PT ;  /* 0x0000003803037812 */ /* 0x000fe200078e781e */
[----:B------:R-:W-:Y:S01]  /*afa0*/  IMAD.SHL.U32 R30, R6, 0x8, RZ ;  /* 0x00000008061e7824 */ /* 0x000fe200078e00ff */
[----:B------:R-:W-:-:S04]  /*afb0*/  ISETP.GE.AND P0, PT, R18, 0x1, PT ;  /* 0x000000011200780c */ /* 0x000fc80003f06270 */
[----:B------:R-:W-:Y:S02]  /*afc0*/  LOP3.LUT R30, R3, 0x200, R30, 0xf8, !PT ;  /* 0x00000200031e7812 */ /* 0x000fe400078ef81e */
[----:B------:R-:W-:Y:S01]  /*afd0*/  @P2 LOP3.LUT R16, R16, 0x1, RZ, 0xfc, !PT ;  /* 0x0000000110102812 */ /* 0x000fe200078efcff */
[----:B------:R-:W-:Y:S06]  /*afe0*/  BRA.DIV UR5, `(.L_x_3265) ;  /* 0x0000002a05187947 */ /* 0x000fec000b800000 */
[----:B------:R-:W0:Y:S01]  /*aff0*/  SHFL.IDX PT, R14, R0, RZ, 0x181f ;  /* 0x00181fff000e7589 */ /* 0x000e2200000e0000 */
[----:B------:R-:W-:-:S03]  /*b000*/  @P0 LEA R7, R30, UR43, 0x1 ;  /* 0x0000002b1e070c11 */ /* 0x000fc6000f8e08ff */
[----:B------:R-:W1:Y:S04]  /*b010*/  SHFL.IDX PT, R2, R5, RZ, 0x181f ;  /* 0x00181fff05027589 */ /* 0x000e6800000e0000 */
[----:B------:R-:W-:Y:S01]  /*b020*/  SHFL.IDX PT, R4, R5, 0x1, 0x181f ;  /* 0x00381f0005047f89 */ /* 0x000fe200000e0000 */
[----:B0-----:R-:W-:-:S05]  /*b030*/  @P0 LEA R14, P1, R22, R14, 0x1 ;  /* 0x0000000e160e0211 */ /* 0x001fca00078208ff */
[----:B-1----:R-:W-:Y:S01]  /*b040*/  @P0 IMAD.X R3, RZ, RZ, R2, P1 ;  /* 0x000000ffff030224 */ /* 0x002fe200008e0602 */
[----:B------:R-:W-:Y:S02]  /*b050*/  @P0 MOV R2, R14 ;  /* 0x0000000e00020202 */ /* 0x000fe40000000f00 */
[----:B------:R-:W0:Y:S04]  /*b060*/  SHFL.IDX PT, R14, R0, 0x1, 0x181f ;  /* 0x00381f00000e7f89 */ /* 0x000e2800000e0000 */
[----:B------:R0:W-:Y:S01]  /*b070*/  @P0 LDGSTS.E.BYPASS.LTC128B.128 [R7+0x22400], desc[UR36][R2.64], !P2 ;  /* 0x2240000002070fae */ /* 0x0001e2000d101d64 */
[----:B------:R-:W-:-:S13]  /*b080*/  ISETP.GE.AND P0, PT, R18, 0x11, PT ;  /* 0x000000111200780c */ /* 0x000fda0003f06270 */
[----:B------:R-:W-:Y:S02]  /*b090*/  @P0 LEA R9, R30, UR43, 0x1 ;  /* 0x0000002b1e090c11 */ /* 0x000fe4000f8e08ff */
[----:B0-----:R-:W-:Y:S02]  /*b0a0*/  @P0 LEA R2, P1, R22, R14, 0x1 ;  /* 0x0000000e16020211 */ /* 0x001fe400078208ff */
[----:B------:R-:W0:Y:S03]  /*b0b0*/  SHFL.IDX PT, R14, R0, 0x2, 0x181f ;  /* 0x00581f00000e7f89 */ /* 0x000e2600000e0000 */
[----:B------:R-:W-:Y:S02]  /*b0c0*/  @P0 IMAD.X R3, RZ, RZ, R4, P1 ;  /* 0x000000ffff030224 */ /* 0x000fe400008e0604 */
[----:B------:R-:W1:Y:S04]  /*b0d0*/  SHFL.IDX PT, R4, R5, 0x2, 0x181f ;  /* 0x00581f0005047f89 */ /* 0x000e6800000e0000 */
[----:B------:R0:W-:Y:S01]  /*b0e0*/  @P0 LDGSTS.E.BYPASS.LTC128B.128 [R9+0x22c00], desc[UR36][R2.64], !P2 ;  /* 0x22c0000002090fae */ /* 0x0001e2000d101d64 */
[----:B------:R-:W-:-:S13]  /*b0f0*/  ISETP.GE.AND P0, PT, R18, 0x21, PT ;  /* 0x000000211200780c */ /* 0x000fda0003f06270 */
[----:B------:R-:W-:Y:S02]  /*b100*/  @P0 LEA R7, R30, UR43, 0x1 ;  /* 0x0000002b1e070c11 */ /* 0x000fe4000f8e08ff */
[----:B0-----:R-:W-:Y:S02]  /*b110*/  @P0 LEA R2, P1, R22, R14, 0x1 ;  /* 0x0000000e16020211 */ /* 0x001fe400078208ff */
[----:B------:R0:W2:Y:S03]  /*b120*/  SHFL.IDX PT, R14, R0, 0x3, 0x181f ;  /* 0x00781f00000e7f89 */ /* 0x0000a600000e0000 */
[----:B-1----:R-:W-:Y:S02]  /*b130*/  @P0 IMAD.X R3, RZ, RZ, R4, P1 ;  /* 0x000000ffff030224 */ /* 0x002fe400008e0604 */
[----:B------:R0:W1:Y:S04]  /*b140*/  SHFL.IDX PT, R4, R5, 0x3, 0x181f ;  /* 0x00781f0005047f89 */ /* 0x00006800000e0000 */
[----:B------:R0:W-:Y:S02]  /*b150*/  @P0 LDGSTS.E.BYPASS.LTC128B.128 [R7+0x23400], desc[UR36][R2.64], !P2 ;  /* 0x2340000002070fae */ /* 0x0001e4000d101d64 */
.L_x_3315:
[----:B------:R-:W-:-:S13]  /*b160*/  ISETP.GE.AND P0, PT, R18, 0x31, PT ;  /* 0x000000311200780c */ /* 0x000fda0003f06270 */
[----:B0-2---:R-:W-:Y:S02]  /*b170*/  @P0 LEA R2, P1, R22, R14, 0x1 ;  /* 0x0000000e16020211 */ /* 0x005fe400078208ff */
[----:B------:R-:W-:Y:S02]  /*b180*/  @P0 LEA R5, R30, UR43, 0x1 ;  /* 0x0000002b1e050c11 */ /* 0x000fe4000f8e08ff */
[----:B-1----:R-:W-:-:S05]  /*b190*/  @P0 IADD3.X R3, RZ, R4, RZ, P1, !PT ;  /* 0x00000004ff030210 */ /* 0x002fca0000ffe4ff */
[----:B------:R-:W-:Y:S01]  /*b1a0*/  @!PT LDS RZ, [RZ] ;  /* 0x00000000fffff984 */ /* 0x000fe20000000800 */
[----:B------:R-:W-:Y:S01]  /*b1b0*/  @!PT LDS RZ, [RZ] ;  /* 0x00000000fffff984 */ /* 0x000fe20000000800 */
[----:B------:R-:W-:Y:S01]  /*b1c0*/  @!PT LDS RZ, [RZ] ;  /* 0x00000000fffff984 */ /* 0x000fe20000000800 */
        /* <DEDUP_REMOVED lines=8> */
.L_x_3266:
[----:B------:R-:W-:Y:S01]  /*b250*/  SYNCS.ARRIVE.TRANS64.A1T0 RZ, [UR43+0x28c30], RZ ;  /* 0x028c30ffffff79a7 */ /* 0x000fe2000810002b */
[----:B------:R-:W-:Y:S05]  /*b260*/  WARPSYNC.ALL ;  /* 0x0000000000007948 */ /* 0x000fea0003800000 */
[----:B------:R-:W-:-:S04]  /*b270*/  UIADD3 UR4, UR43, 0x20400, URZ ;  /* 0x000204002b047890 */ /* 0x000fc8000fffe03f */
[----:B------:R-:W-:Y:S01]  /*b280*/  ULOP3.LUT UP0, URZ, UR4, 0x3ff, URZ, 0xc0, !UPT ;  /* 0x000003ff043f7892 */ /* 0x000fe2000f80c03f */
[----:B------:R-:W-:Y:S05]  /*b290*/  BAR.SYNC.DEFER_BLOCKING 0x8, 0x100 ;  /* 0x0204000000007b1d */ /* 0x000fea0000010000 */
[----:B------:R-:W-:-:S13]  /*b2a0*/  PLOP3.LUT P0, PT, PT, PT, UP0, 0x80, 0x0 ;  /* 0x000000000000781c */ /* 0x000fda0003f0f008 */
        /* <DEDUP_REMOVED lines=17> */
.L_x_3267:
[----:B------:R-:W0:Y:S01]  /*b3c0*/  LDC R0, c[0x0][0x448] ;  /* 0x00011200ff007b82 */ /* 0x000e220000000800 */
[----:B------:R-:W1:Y:S01]  /*b3d0*/  S2R R20, SR_CTAID.Z ;  /* 0x0000000000147919 */ /* 0x000e620000002700 */
[----:B------:R-:W-:Y:S01]  /*b3e0*/  R2UR UR6, R23 ;  /* 0x00000000170672ca */ /* 0x000fe200000e0000 */
[----:B------:R-:W-:Y:S01]  /*b3f0*/  ULDC.64 UR8, c[0x0][0x2d8] ;  /* 0x0000b60000087ab9 */ /* 0x000fe20000000a00 */
[----:B------:R-:W-:Y:S01]  /*b400*/  IMAD R9, R35, 0x40, R31 ;  /* 0x0000004023097824 */ /* 0x000fe200078e021f */
[----:B------:R-:W-:-:S03]  /*b410*/  UIMAD.WIDE.U32 UR4, UR40, UR8, URZ ;  /* 0x00000008280472a5 */ /* 0x000fc6000f8e003f */
[----:B------:R-:W-:-:S03]  /*b420*/  IMAD.MOV.U32 R7, RZ, RZ, R9 ;  /* 0x000000ffff077224 */ /* 0x000fc600078e0009 */
[----:B------:R-:W-:Y:S02]  /*b430*/  IMAD.U32 R4, RZ, RZ, UR4 ;  /* 0x00000004ff047e24 */ /* 0x000fe4000f8e00ff */
[----:B------:R-:W-:Y:S02]  /*b440*/  IMAD.U32 R5, RZ, RZ, UR5 ;  /* 0x00000005ff057e24 */ /* 0x000fe4000f8e00ff */
[----:B------:R-:W-:-:S04]  /*b450*/  UIMAD UR6, UR6, UR8, URZ ;  /* 0x00000008060672a4 */ /* 0x000fc8000f8e023f */
[----:B------:R-:W-:-:S03]  /*b460*/  UIMAD UR6, UR40, UR9, UR6 ;  /* 0x00000009280672a4 */ /* 0x000fc6000f8e0206 */
[----:B------:R-:W-:Y:S01]  /*b470*/  ULDC.64 UR8, c[0x0][0x2e0] ;  /* 0x0000b80000087ab9 */ /* 0x000fe20000000a00 */
[----:B------:R-:W-:Y:S01]  /*b480*/  UIADD3 UR6, UR5, UR6, URZ ;  /* 0x0000000605067290 */ /* 0x000fe2000fffe03f */
[----:B0-----:R-:W-:Y:S02]  /*b490*/  ISETP.NE.AND P0, PT, R0, 0x1, PT ;  /* 0x000000010000780c */ /* 0x001fe40003f05270 */
[----:B------:R-:W-:Y:S01]  /*b4a0*/  ULDC.64 UR4, c[0x0][0x2d0] ;  /* 0x0000b40000047ab9 */ /* 0x000fe20000000a00 */
[----:B-1----:R-:W-:-:S10]  /*b4b0*/  SHF.R.S32.HI R6, RZ, 0x1f, R20 ;  /* 0x0000001fff067819 */ /* 0x002fd40000011414 */
[----:B------:R-:W0:Y:S01]  /*b4c0*/  @P0 LDC R2, c[0x0][0x44c] ;  /* 0x00011300ff020b82 */ /* 0x000e220000000800 */
[----:B------:R-:W-:-:S04]  /*b4d0*/  IMAD R6, R6, UR8, RZ ;  /* 0x0000000806067c24 */ /* 0x000fc8000f8e02ff */
[----:B------:R-:W-:-:S03]  /*b4e0*/  IMAD R5, R20, UR9, R6 ;  /* 0x0000000914057c24 */ /* 0x000fc6000f8e0206 */
[----:B------:R-:W1:Y:S01]  /*b4f0*/  @P0 LDC R3, c[0x0][0x450] ;  /* 0x00011400ff030b82 */ /* 0x000e620000000800 */
[----:B0-----:R-:W-:-:S05]  /*b500*/  @P0 IMAD.HI.U32 R2, R9, R2, RZ ;  /* 0x0000000209020227 */ /* 0x001fca00078e00ff */
[----:B-1----:R-:W-:Y:S02]  /*b510*/  @P0 SHF.R.U32.HI R7, RZ, R3, R2 ;  /* 0x00000003ff070219 */ /* 0x002fe40000011602 */
[----:B------:R-:W-:Y:S02]  /*b520*/  MOV R3, UR6 ;  /* 0x0000000600037c02 */ /* 0x000fe40008000f00 */
[----:B------:R-:W-:Y:S02]  /*b530*/  MOV R2, R4 ;  /* 0x0000000400027202 */ /* 0x000fe40000000f00 */
[----:B------:R-:W-:-:S03]  /*b540*/  SHF.R.S32.HI R4, RZ, 0x1f, R7 ;  /* 0x0000001fff047819 */ /* 0x000fc60000011407 */
[----:B------:R-:W-:-:S04]  /*b550*/  IMAD.WIDE.U32 R2, R20, UR8, R2 ;  /* 0x0000000814027c25 */ /* 0x000fc8000f8e0002 */
[----:B------:R-:W-:Y:S02]  /*b560*/  IMAD.IADD R3, R3, 0x1, R5 ;  /* 0x0000000103037824 */ /* 0x000fe400078e0205 */
[----:B------:R-:W-:Y:S02]  /*b570*/  IMAD.MOV R5, RZ, RZ, -R7 ;  /* 0x000000ffff057224 */ /* 0x000fe400078e0a07 */
[----:B------:R-:W-:Y:S02]  /*b580*/  IMAD R4, R4, UR4, RZ ;  /* 0x0000000404047c24 */ /* 0x000fe4000f8e02ff */
[----:B------:R-:W-:Y:S02]  /*b590*/  IMAD R5, R0, R5, R9 ;  /* 0x0000000500057224 */ /* 0x000fe400078e0209 */
[C---:B------:R-:W-:Y:S02]  /*b5a0*/  IMAD R9, R7.reuse, UR5, R4 ;  /* 0x0000000507097c24 */ /* 0x040fe4000f8e0204 */
[----:B------:R-:W-:Y:S01]  /*b5b0*/  IMAD.WIDE.U32 R2, R7, UR4, R2 ;  /* 0x0000000407027c25 */ /* 0x000fe2000f8e0002 */
        /* <DEDUP_REMOVED lines=8> */
[----:B------:R-:W-:Y:S01]  /*b640*/  LEA R4, P0, R2, UR4, 0x1 ;  /* 0x0000000402047c11 */ /* 0x000fe2000f8008ff */
[----:B------:R-:W-:Y:S02]  /*b650*/  ULDC UR4, c[0x0][0x2b8] ;  /* 0x0000ae0000047ab9 */ /* 0x000fe40000000800 */
[----:B------:R-:W-:Y:S02]  /*b660*/  ISETP.GE.AND P1, PT, R22, UR4, PT ;  /* 0x0000000416007c0c */ /* 0x000fe4000bf26270 */
[----:B------:R-:W-:Y:S01]  /*b670*/  LEA.HI.X R5, R2, UR5, R5, 0x1, P0 ;  /* 0x0000000502057c11 */ /* 0x000fe200080f0c05 */
[----:B------:R-:W-:-:S03]  /*b680*/  UMOV UR5, 0xffffffff ;  /* 0xffffffff00057882 */ /* 0x000fc60000000000 */
[----:B------:R-:W-:Y:S07]  /*b690*/  BRA.DIV UR5, `(.L_x_3268) ;  /* 0x00000026058c7947 */ /* 0x000fee000b800000 */
[----:B------:R-:W0:Y:S01]  /*b6a0*/  SHFL.IDX PT, R14, R4, RZ, 0x181f ;  /* 0x00181fff040e7589 */ /* 0x000e2200000e0000 */
[----:B------:R-:W-:Y:S01]  /*b6b0*/  ULDC UR4, c[0x0][0x288] ;  /* 0x0000a20000047ab9 */ /* 0x000fe20000000800 */
[----:B------:R-:W-:Y:S02]  /*b6c0*/  IMAD R35, R35, 0x40, R36 ;  /* 0x0000004023237824 */ /* 0x000fe400078e0224 */
[----:B------:R-:W1:Y:S01]  /*b6d0*/  SHFL.IDX PT, R2, R5, RZ, 0x181f ;  /* 0x00181fff05027589 */ /* 0x000e6200000e0000 */
[----:B------:R-:W-:Y:S02]  /*b6e0*/  IMAD R0, R0, UR4, RZ ;  /* 0x0000000400007c24 */ /* 0x000fe4000f8e02ff */
[C---:B------:R-:W-:Y:S01]  /*b6f0*/  VIADD R9, R35.reuse, 0x10 ;  /* 0x0000001023097836 */ /* 0x040fe20000000000 */
[----:B------:R-:W-:Y:S02]  /*b700*/  SHFL.IDX PT, R6, R5, 0x1, 0x181f ;  /* 0x00381f0005067f89 */ /* 0x000fe400000e0000 */
[----:B------:R-:W-:-:S13]  /*b710*/  ISETP.GE.AND P0, PT, R35, R0, PT ;  /* 0x000000002300720c */ /* 0x000fda0003f06270 */
[----:B------:R-:W-:Y:S02]  /*b720*/  @!P0 LEA R7, R30, UR43, 0x1 ;  /* 0x0000002b1e078c11 */ /* 0x000fe4000f8e08ff */
[----:B0-----:R-:W-:-:S04]  /*b730*/  @!P0 LEA R14, P2, R22, R14, 0x1 ;  /* 0x0000000e160e8211 */ /* 0x001fc800078408ff */
[----:B-1----:R-:W-:Y:S01]  /*b740*/  @!P0 IADD3.X R3, RZ, R2, RZ, P2, !PT ;  /* 0x00000002ff038210 */ /* 0x002fe200017fe4ff */
[----:B------:R-:W-:Y:S02]  /*b750*/  @!P0 IMAD.MOV.U32 R2, RZ, RZ, R14 ;  /* 0x000000ffff028224 */ /* 0x000fe400078e000e */
[----:B------:R-:W0:Y:S04]  /*b760*/  SHFL.IDX PT, R14, R4, 0x1, 0x181f ;  /* 0x00381f00040e7f89 */ /* 0x000e2800000e0000 */
[----:B------:R1:W-:Y:S01]  /*b770*/  @!P0 LDGSTS.E.BYPASS.LTC128B.128 [R7+0x20400], desc[UR36][R2.64], !P1 ;  /* 0x2040000002078fae */ /* 0x0003e2000c901d64 */
[----:B------:R-:W-:Y:S01]  /*b780*/  ISETP.GE.AND P0, PT, R9, R0, PT ;  /* 0x000000000900720c */ /* 0x000fe20003f06270 */
[----:B-1----:R-:W-:-:S12]  /*b790*/  VIADD R7, R35, 0x20 ;  /* 0x0000002023077836 */ /* 0x002fd80000000000 */
[----:B------:R-:W-:Y:S02]  /*b7a0*/  @!P0 LEA R9, R30, UR43, 0x1 ;  /* 0x0000002b1e098c11 */ /* 0x000fe4000f8e08ff */
[----:B0-----:R-:W-:Y:S02]  /*b7b0*/  @!P0 LEA R2, P2, R22, R14, 0x1 ;  /* 0x0000000e16028211 */ /* 0x001fe400078408ff */
[----:B------:R-:W0:Y:S02]  /*b7c0*/  SHFL.IDX PT, R14, R4, 0x2, 0x181f ;  /* 0x00581f00040e7f89 */ /* 0x000e2400000e0000 */
[----:B------:R-:W-:Y:S02]  /*b7d0*/  @!P0 IADD3.X R3, RZ, R6, RZ, P2, !PT ;  /* 0x00000006ff038210 */ /* 0x000fe400017fe4ff */
[----:B------:R-:W1:Y:S04]  /*b7e0*/  SHFL.IDX PT, R6, R5, 0x2, 0x181f ;  /* 0x00581f0005067f89 */ /* 0x000e6800000e0000 */
[----:B------:R0:W-:Y:S01]  /*b7f0*/  @!P0 LDGSTS.E.BYPASS.LTC128B.128 [R9+0x20c00], desc[UR36][R2.64], !P1 ;  /* 0x20c0000002098fae */ /* 0x0001e2000c901d64 */
[----:B------:R-:W-:-:S13]  /*b800*/  ISETP.GE.AND P0, PT, R7, R0, PT ;  /* 0x000000000700720c */ /* 0x000fda0003f06270 */
[----:B------:R-:W-:Y:S02]  /*b810*/  @!P0 LEA R7, R30, UR43, 0x1 ;  /* 0x0000002b1e078c11 */ /* 0x000fe4000f8e08ff */
[----:B0-----:R-:W-:Y:S02]  /*b820*/  @!P0 LEA R2, P2, R22, R14, 0x1 ;  /* 0x0000000e16028211 */ /* 0x001fe400078408ff */
[----:B------:R0:W2:Y:S03]  /*b830*/  SHFL.IDX PT, R14, R4, 0x3, 0x181f ;  /* 0x00781f00040e7f89 */ /* 0x0000a600000e0000 */
[----:B-1----:R-:W-:Y:S02]  /*b840*/  @!P0 IMAD.X R3, RZ, RZ, R6, P2 ;  /* 0x000000ffff038224 */ /* 0x002fe400010e0606 */
[----:B------:R0:W1:Y:S04]  /*b850*/  SHFL.IDX PT, R6, R5, 0x3, 0x181f ;  /* 0x00781f0005067f89 */ /* 0x00006800000e0000 */
[----:B------:R0:W-:Y:S02]  /*b860*/  @!P0 LDGSTS.E.BYPASS.LTC128B.128 [R7+0x21400], desc[UR36][R2.64], !P1 ;  /* 0x2140000002078fae */ /* 0x0001e4000c901d64 */
.L_x_3324:
[----:B------:R-:W-:-:S04]  /*b870*/  IADD3 R35, R35, 0x30, RZ ;  /* 0x0000003023237810 */ /* 0x000fc80007ffe0ff */
[----:B------:R-:W-:Y:S01]  /*b880*/  ISETP.GE.AND P0, PT, R35, R0, PT ;  /* 0x000000002300720c */ /* 0x000fe20003f06270 */
[----:B------:R-:W-:-:S05]  /*b890*/  IMAD.MOV.U32 R0, RZ, RZ, 0x1 ;  /* 0x00000001ff007424 */ /* 0x000fca00078e00ff */
[----:B------:R-:W-:-:S07]  /*b8a0*/  SHF.L.U32 R0, R0, 0x1f, RZ ;  /* 0x0000001f00007819 */ /* 0x000fce00000006ff */
[----:B0-2---:R-:W-:Y:S02]  /*b8b0*/  @!P0 LEA R2, P2, R22, R14, 0x1 ;  /* 0x0000000e16028211 */ /* 0x005fe400078408ff */
[----:B------:R-:W-:-:S03]  /*b8c0*/  @!P0 LEA R5, R30, UR43, 0x1 ;  /* 0x0000002b1e058c11 */ /* 0x000fc6000f8e08ff */
[----:B-1----:R-:W-:-:S05]  /*b8d0*/  @!P0 IMAD.X R3, RZ, RZ, R6, P2 ;  /* 0x000000ffff038224 */ /* 0x002fca00010e0606 */
[----:B------:R-:W-:Y:S01]  /*b8e0*/  @!PT LDS RZ, [RZ] ;  /* 0x00000000fffff984 */ /* 0x000fe20000000800 */
[----:B------:R-:W-:Y:S01]  /*b8f0*/  @!PT LDS RZ, [RZ] ;  /* 0x00000000fffff984 */ /* 0x000fe20000000800 */
[----:B------:R-:W-:Y:S01]  /*b900*/  @!PT LDS RZ, [RZ] ;  /* 0x00000000fffff984 */ /* 0x000fe20000000800 */
[----:B------:R0:W-:Y:S01]  /*b910*/  @!P0 LDGSTS.E.BYPASS.LTC128B.128 [R5+0x21c00], desc[UR36][R2.64], !P1 ;  /* 0x21c0000002058fae */ /* 0x0001e2000c901d64 */
[----:B------:R-:W-:Y:S01]  /*b920*/  NOP ;  /* 0x0000000000007918 */ /* 0x000fe20000000000 */
[----:B------:R-:W-:Y:S02]  /*b930*/  SYNCS.ARRIVE.TRANS64.RED.A0T1 RZ, [UR43+0x28c00], RZ ;  /* 0x028c00ffffff79a7 */ /* 0x000fe4000820042b */
[----:B------:R-:W-:Y:S01]  /*b940*/  ARRIVES.LDGSTSBAR.64.TRANSCNT [UR43+0x28c00] ;  /* 0x028c0000ff0079b0 */ /* 0x000fe20008000aab */
[----:B------:R-:W-:Y:S01]  /*b950*/  NOP ;  /* 0x0000000000007918 */ /* 0x000fe20000000000 */
[----:B------:R-:W-:Y:S01]  /*b960*/  SYNCS.ARRIVE.TRANS64.A1T0 RZ, [UR43+0x28c00], RZ ;  /* 0x028c00ffffff79a7 */ /* 0x000fe2000810002b */
[----:B------:R-:W1:Y:S02]  /*b970*/  SYNCS.PHASECHK.TRANS64.TRYWAIT P0, [UR43+0x28c20], R0 ;  /* 0x028c2000ff0075a7 */ /* 0x000e64000800016b */
[----:B01----:R-:W-:Y:S05]  /*b980*/  @!P0 BRA `(.L_x_3269) ;  /* 0x0000002400f48947 */ /* 0x003fea0003800000 */
.L_x_3325:
[----:B------:R-:W-:-:S13]  /*b990*/  ISETP.NE.AND P0, PT, R33, 0x3, PT ;  /* 0x000000032100780c */ /* 0x000fda0003f05270 */
[----:B------:R-:W-:Y:S05]  /*b9a0*/  @!P0 BRA `(.L_x_3270) ;  /* 0x0000000000048947 */ /* 0x000fea0003800000 */
[----:B------:R-:W-:Y:S01]  /*b9b0*/  BPT.TRAP 0x1 ;  /* 0x000000040000795c */ /* 0x000fe20000300000 */
.L_x_3270:
[----:B------:R-:W1:Y:S02]  /*b9c0*/  SYNCS.PHASECHK.TRANS64.TRYWAIT P0, [UR43+0x28c60], R0 ;  /* 0x028c6000ff0075a7 */ /* 0x000e64000800016b */
[----:B-1----:R-:W-:Y:S05]  /*b9d0*/  @!P0 BRA `(.L_x_3271) ;  /* 0x0000002400f88947 */ /* 0x002fea0003800000 */
.L_x_3326:
[----:B------:R-:W-:Y:S01]  /*b9e0*/  ULDC.64 UR4, c[0x0][0x328] ;  /* 0x0000ca0000047ab9 */ /* 0x000fe20000000a00 */
[----:B------:R-:W-:Y:S01]  /*b9f0*/  ULDC.64 UR6, c[0x0][0x338] ;  /* 0x0000ce0000067ab9 */ /* 0x000fe20000000a00 */
[----:B0-----:R-:W-:Y:S02]  /*ba00*/  IMAD R0, R29, UR4, RZ ;  /* 0x000000041d007c24 */ /* 0x001fe4000f8e02ff */
[----:B------:R-:W-:Y:S01]  /*ba10*/  IMAD.WIDE.U32 R2, R19, UR4, RZ ;  /* 0x0000000413027c25 */ /* 0x000fe2000f8e00ff */
[----:B------:R-:W-:-:S03]  /*ba20*/  R2UR UR4, R23 ;  /* 0x00000000170472ca */ /* 0x000fc600000e0000 */
[----:B------:R-:W-:Y:S02]  /*ba30*/  IMAD R19, R19, UR5, R0 ;  /* 0x0000000513137c24 */ /* 0x000fe4000f8e0200 */
[----:B------:R-:W-:-:S03]  /*ba40*/  IMAD R5, R27, UR6, RZ ;  /* 0x000000061b057c24 */ /* 0x000fc6000f8e02ff */
[----:B------:R-:W-:Y:S01]  /*ba50*/  IADD3 R3, R3, R19, RZ ;  /* 0x0000001303037210 */ /* 0x000fe20007ffe0ff */
[C---:B------:R-:W-:Y:S02]  /*ba60*/  IMAD R5, R26.reuse, UR7, R5 ;  /* 0x000000071a057c24 */ /* 0x040fe4000f8e0205 */
[----:B------:R-:W-:Y:S01]  /*ba70*/  IMAD.WIDE.U32 R2, R26, UR6, R2 ;  /* 0x000000061a027c25 */ /* 0x000fe2000f8e0002 */
[----:B------:R-:W-:Y:S02]  /*ba80*/  ULDC.64 UR6, c[0x0][0x330] ;  /* 0x0000cc0000067ab9 */ /* 0x000fe40000000a00 */
[----:B------:R-:W-:Y:S01]  /*ba90*/  UIMAD UR4, UR4, UR6, URZ ;  /* 0x00000006040472a4 */ /* 0x000fe2000f8e023f */
[----:B------:R-:W-:Y:S02]  /*baa0*/  IMAD.IADD R3, R3, 0x1, R5 ;  /* 0x0000000103037824 */ /* 0x000fe400078e0205 */
[----:B------:R-:W-:Y:S01]  /*bab0*/  IMAD.U32 R5, RZ, RZ, UR6 ;  /* 0x00000006ff057e24 */ /* 0x000fe2000f8e00ff */
[----:B------:R-:W-:-:S03]  /*bac0*/  UIMAD UR4, UR40, UR7, UR4 ;  /* 0x00000007280472a4 */ /* 0x000fc6000f8e0204 */
[----:B------:R-:W-:Y:S01]  /*bad0*/  IMAD.WIDE.U32 R2, R5, UR40, R2 ;  /* 0x0000002805027c25 */ /* 0x000fe2000f8e0002 */
[----:B------:R-:W-:-:S04]  /*bae0*/  ULDC.64 UR6, c[0x0][0x318] ;  /* 0x0000c60000067ab9 */ /* 0x000fc80000000a00 */
[----:B------:R-:W-:Y:S01]  /*baf0*/  IADD3 R3, R3, UR4, RZ ;  /* 0x0000000403037c10 */ /* 0x000fe2000fffe0ff */
[----:B------:R-:W-:Y:S01]  /*bb00*/  UMOV UR4, 0xffffffff ;  /* 0xffffffff00047882 */ /* 0x000fe20000000000 */
[----:B------:R-:W-:-:S04]  /*bb10*/  LEA R0, P0, R2, UR6, 0x1 ;  /* 0x0000000602007c11 */ /* 0x000fc8000f8008ff */
[----:B------:R-:W-:Y:S01]  /*bb20*/  LEA.HI.X R6, R2, UR7, R3, 0x1, P0 ;  /* 0x0000000702067c11 */ /* 0x000fe200080f0c03 */
[----:B------:R-:W-:Y:S08]  /*bb30*/  BRA.DIV UR4, `(.L_x_3272) ;  /* 0x0000002604b87947 */ /* 0x000ff0000b800000 */
[----:B------:R-:W0:Y:S01]  /*bb40*/  SHFL.IDX PT, R14, R0, RZ, 0x181f ;  /* 0x00181fff000e7589 */ /* 0x000e2200000e0000 */
[----:B------:R-:W-:Y:S01]  /*bb50*/  IMAD.SHL.U32 R8, R22, 0x2, RZ ;  /* 0x0000000216087824 */ /* 0x000fe200078e00ff */
[C---:B------:R-:W-:Y:S02]  /*bb60*/  LOP3.LUT R4, R17.reuse, 0x1, RZ, 0xc0, !PT ;  /* 0x0000000111047812 */ /* 0x040fe400078ec0ff */
[----:B------:R-:W1:Y:S01]  /*bb70*/  SHFL.IDX PT, R3, R6, RZ, 0x181f ;  /* 0x00181fff06037589 */ /* 0x000e6200000e0000 */
[----:B------:R-:W-:Y:S02]  /*bb80*/  LEA R7, R30, UR43, 0x1 ;  /* 0x0000002b1e077c11 */ /* 0x000fe4000f8e08ff */
[----:B------:R-:W-:Y:S01]  /*bb90*/  ISETP.NE.U32.AND P1, PT, R4, 0x1, PT ;  /* 0x000000010400780c */ /* 0x000fe20003f25070 */
[----:B------:R-:W-:Y:S01]  /*bba0*/  SHFL.IDX PT, R5, R6, 0x1, 0x181f ;  /* 0x00381f0006057f89 */ /* 0x000fe200000e0000 */
[C---:B------:R-:W-:Y:S02]  /*bbb0*/  LOP3.LUT P5, RZ, R17.reuse, 0x2, RZ, 0xc0, !PT ;  /* 0x0000000211ff7812 */ /* 0x040fe400078ac0ff */
[C---:B------:R-:W-:Y:S01]  /*bbc0*/  LOP3.LUT P4, RZ, R17.reuse, 0x4, RZ, 0xc0, !PT ;  /* 0x0000000411ff7812 */ /* 0x040fe2000788c0ff */
[----:B------:R-:W-:Y:S01]  /*bbd0*/  SHFL.IDX PT, R9, R6, 0x2, 0x181f ;  /* 0x00581f0006097f89 */ /* 0x000fe200000e0000 */
[----:B------:R-:W-:-:S02]  /*bbe0*/  LOP3.LUT P3, RZ, R17, 0x8, RZ, 0xc0, !PT ;  /* 0x0000000811ff7812 */ /* 0x000fc4000786c0ff */
[C---:B------:R-:W-:Y:S01]  /*bbf0*/  LOP3.LUT P2, RZ, R17.reuse, 0x10, RZ, 0xc0, !PT ;  /* 0x0000001011ff7812 */ /* 0x040fe2000784c0ff */
[----:B------:R-:W-:Y:S01]  /*bc00*/  SHFL.IDX PT, R6, R6, 0x3, 0x181f ;  /* 0x00781f0006067f89 */ /* 0x000fe200000e0000 */
[----:B------:R-:W-:Y:S02]  /*bc10*/  LOP3.LUT R16, R16, 0xfffffeff, RZ, 0xc0, !PT ;  /* 0xfffffeff10107812 */ /* 0x000fe400078ec0ff */
[----:B------:R-:W-:Y:S02]  /*bc20*/  PRMT R4, R17, 0x8880, RZ ;  /* 0x0000888011047816 */ /* 0x000fe400000000ff */
[----:B------:R-:W-:Y:S02]  /*bc30*/  @P1 LOP3.LUT R16, R16, 0x100, RZ, 0xfc, !PT ;  /* 0x0000010010101812 */ /* 0x000fe400078efcff */
[----:B0-----:R-:W-:Y:S02]  /*bc40*/  IADD3 R2, P0, R14, R8, RZ ;  /* 0x000000080e027210 */ /* 0x001fe40007f1e0ff */
[----:B------:R-:W0:Y:S01]  /*bc50*/  SHFL.IDX PT, R14, R0, 0x1, 0x181f ;  /* 0x00381f00000e7f89 */ /* 0x000e2200000e0000 */
[----:B------:R-:W-:-:S02]  /*bc60*/  LOP3.LUT R16, R16, 0xfffffdff, RZ, 0xc0, !PT ;  /* 0xfffffdff10107812 */ /* 0x000fc400078ec0ff */
[----:B-1----:R-:W-:Y:S01]  /*bc70*/  IMAD.X R3, RZ, RZ, R3, P0 ;  /* 0x000000ffff037224 */ /* 0x002fe200000e0603 */
[----:B------:R-:W-:Y:S02]  /*bc80*/  ISETP.LT.OR P0, PT, R18, 0x1, P1 ;  /* 0x000000011200780c */ /* 0x000fe40000f01670 */
[----:B------:R-:W-:-:S11]  /*bc90*/  LOP3.LUT P1, RZ, R17, 0x20, RZ, 0xc0, !PT ;  /* 0x0000002011ff7812 */ /* 0x000fd6000782c0ff */
[----:B------:R-:W-:Y:S01]  /*bca0*/  LDGSTS.E.BYPASS.LTC128B.128 [R7+0x400], desc[UR36][R2.64], !P0 ;  /* 0x0040000002077fae */ /* 0x000fe2000c101d64 */
[----:B------:R-:W-:-:S13]  /*bcb0*/  ISETP.LT.OR P0, PT, R18, 0x1, !P5 ;  /* 0x000000011200780c */ /* 0x000fda0006f01670 */
        /* <DEDUP_REMOVED lines=9> */
[----:B------:R-:W-:-:S04]  /*bd50*/  LOP3.LUT P0, RZ, R17, 0x40, RZ, 0xc0, !PT ;  /* 0x0000004011ff7812 */ /* 0x000fc8000780c0ff */
[----:B------:R-:W-:-:S13]  /*bd60*/  ISETP.LT.OR P6, PT, R18, 0x1, !P0 ;  /* 0x000000011200780c */ /* 0x000fda00047c1670 */
[----:B------:R-:W-:Y:S01]  /*bd70*/  LDGSTS.E.BYPASS.LTC128B.128 [R7+0xc400], desc[UR36][R2.64+0x300], !P6 ;  /* 0x0c40030002077fae */ /* 0x000fe2000f101d64 */
[----:B------:R-:W-:-:S13]  /*bd80*/  ISETP.GT.AND P6, PT, R4, -0x1, PT ;  /* 0xffffffff0400780c */ /* 0x000fda0003fc4270 */
[----:B------:R-:W-:Y:S02]  /*bd90*/  @P6 LOP3.LUT R16, R16, 0x200, RZ, 0xfc, !PT ;  /* 0x0000020010106812 */ /* 0x000fe400078efcff */
[----:B------:R-:W-:-:S13]  /*bda0*/  ISETP.LT.OR P6, PT, R18, 0x1, P6 ;  /* 0x000000011200780c */ /* 0x000fda00037c1670 */
[----:B------:R1:W-:Y:S01]  /*bdb0*/  LDGSTS.E.BYPASS.LTC128B.128 [R7+0xe400], desc[UR36][R2.64+0x380], !P6 ;  /* 0x0e40038002077fae */ /* 0x0003e2000f101d64 */
[----:B0-----:R-:W-:-:S03]  /*bdc0*/  IADD3 R4, P6, R14, R8, RZ ;  /* 0x000000080e047210 */ /* 0x001fc60007fde0ff */
[----:B------:R-:W1:Y:S01]  /*bdd0*/  SHFL.IDX PT, R14, R0, 0x2, 0x181f ;  /* 0x00581f00000e7f89 */ /* 0x000e6200000e0000 */
[----:B------:R-:W-:Y:S02]  /*bde0*/  IADD3.X R5, RZ, R5, RZ, P6, !PT ;  /* 0x00000005ff057210 */ /* 0x000fe400037fe4ff */
[----:B-1----:R-:W-:Y:S02]  /*bdf0*/  IADD3 R2, P6, R14, R8, RZ ;  /* 0x000000080e027210 */ /* 0x002fe40007fde0ff */
[----:B------:R0:W1:Y:S03]  /*be00*/  SHFL.IDX PT, R14, R0, 0x3, 0x181f ;  /* 0x00781f00000e7f89 */ /* 0x00006600000e0000 */
[----:B------:R-:W-:Y:S01]  /*be10*/  IMAD.X R3, RZ, RZ, R9, P6 ;  /* 0x000000ffff037224 */ /* 0x000fe200030e0609 */
[----:B------:R-:W-:-:S04]  /*be20*/  LOP3.LUT P6, RZ, R16, 0x100, RZ, 0xc0, !PT ;  /* 0x0000010010ff7812 */ /* 0x000fc800078cc0ff */
[----:B------:R-:W-:-:S13]  /*be30*/  ISETP.LT.OR P6, PT, R18, 0x11, P6 ;  /* 0x000000111200780c */ /* 0x000fda00037c1670 */
        /* <DEDUP_REMOVED lines=14> */
[----:B------:R-:W-:-:S13]  /*bf20*/  ISETP.LT.OR P6, PT, R18, 0x11, P6 ;  /* 0x000000111200780c */ /* 0x000fda00037c1670 */
[----:B------:R2:W-:Y:S01]  /*bf30*/  LDGSTS.E.BYPASS.LTC128B.128 [R7+0xec00], desc[UR36][R4.64+0x380], !P6 ;  /* 0x0ec0038004077fae */ /* 0x0005e2000f101d64 */
[----:B------:R-:W-:-:S04]  /*bf40*/  LOP3.LUT P6, RZ, R16, 0x100, RZ, 0xc0, !PT ;  /* 0x0000010010ff7812 */ /* 0x000fc800078cc0ff */
[----:B------:R-:W-:Y:S01]  /*bf50*/  ISETP.LT.OR P6, PT, R18, 0x21, P6 ;  /* 0x000000211200780c */ /* 0x000fe200037c1670 */
[----:B--2---:R-:W-:-:S12]  /*bf60*/  IMAD.MOV.U32 R4, RZ, RZ, RZ ;  /* 0x000000ffff047224 */ /* 0x004fd800078e00ff */
[----:B------:R0:W-:Y:S01]  /*bf70*/  LDGSTS.E.BYPASS.LTC128B.128 [R7+0x1400], desc[UR36][R2.64], !P6 ;  /* 0x0140000002077fae */ /* 0x0001e2000f101d64 */
[----:B------:R-:W-:-:S13]  /*bf80*/  ISETP.LT.OR P6, PT, R18, 0x21, !P5 ;  /* 0x000000211200780c */ /* 0x000fda0006fc1670 */
        /* <DEDUP_REMOVED lines=11> */
[----:B------:R-:W-:-:S04]  /*c040*/  LOP3.LUT P6, RZ, R16, 0x200, RZ, 0xc0, !PT ;  /* 0x0000020010ff7812 */ /* 0x000fc800078cc0ff */
[----:B------:R-:W-:-:S13]  /*c050*/  ISETP.LT.OR P6, PT, R18, 0x21, P6 ;  /* 0x000000211200780c */ /* 0x000fda00037c1670 */
[----:B-1----:R0:W-:Y:S02]  /*c060*/  LDGSTS.E.BYPASS.LTC128B.128 [R7+0xf400], desc[UR36][R2.64+0x380], !P6 ;  /* 0x0f40038002077fae */ /* 0x0021e4000f101d64 */
.L_x_3336:
[----:B0-----:R-:W-:Y:S02]  /*c070*/  IADD3 R2, P6, R14, R8, RZ ;  /* 0x000000080e027210 */ /* 0x001fe40007fde0ff */
[----:B------:R-:W-:Y:S02]  /*c080*/  ISETP.LT.OR P5, PT, R18, 0x31, !P5 ;  /* 0x000000311200780c */ /* 0x000fe40006fa1670 */
[----:B------:R-:W-:Y:S02]  /*c090*/  IADD3.X R3, RZ, R6, RZ, P6, !PT ;  /* 0x00000006ff037210 */ /* 0x000fe400037fe4ff */
[----:B------:R-:W-:Y:S02]  /*c0a0*/  LOP3.LUT P6, RZ, R16, 0x100, RZ, 0xc0, !PT ;  /* 0x0000010010ff7812 */ /* 0x000fe400078cc0ff */
[C---:B------:R-:W-:Y:S02]  /*c0b0*/  ISETP.LT.OR P4, PT, R18.reuse, 0x31, !P4 ;  /* 0x000000311200780c */ /* 0x040fe40006781670 */
[----:B------:R-:W-:-:S02]  /*c0c0*/  ISETP.LT.OR P6, PT, R18, 0x31, P6 ;  /* 0x000000311200780c */ /* 0x000fc400037c1670 */
[C---:B------:R-:W-:Y:S02]  /*c0d0*/  ISETP.LT.OR P3, PT, R18.reuse, 0x31, !P3 ;  /* 0x000000311200780c */ /* 0x040fe40005f61670 */
[C---:B------:R-:W-:Y:S02]  /*c0e0*/  ISETP.LT.OR P2, PT, R18.reuse, 0x31, !P2 ;  /* 0x000000311200780c */ /* 0x040fe40005741670 */
[C---:B------:R-:W-:Y:S02]  /*c0f0*/  ISETP.LT.OR P1, PT, R18.reuse, 0x31, !P1 ;  /* 0x000000311200780c */ /* 0x040fe40004f21670 */
[----:B------:R-:W-:-:S05]  /*c100*/  ISETP.LT.OR P0, PT, R18, 0x31, !P0 ;  /* 0x000000311200780c */ /* 0x000fca0004701670 */
[----:B------:R-:W-:Y:S01]  /*c110*/  @!PT LDS RZ, [RZ] ;  /* 0x00000000fffff984 */ /* 0x000fe20000000800 */
[----:B------:R-:W-:Y:S01]  /*c120*/  @!PT LDS RZ, [RZ] ;  /* 0x00000000fffff984 */ /* 0x000fe20000000800 */
[----:B------:R-:W-:Y:S01]  /*c130*/  @!PT LDS RZ, [RZ] ;  /* 0x00000000fffff984 */ /* 0x000fe20000000800 */
[----:B------:R0:W-:Y:S01]  /*c140*/  LDGSTS.E.BYPASS.LTC128B.128 [R7+0x1c00], desc[UR36][R2.64], !P6 ;  /* 0x01c0000002077fae */ /* 0x0001e2000f101d64 */
[----:B------:R-:W-:-:S03]  /*c150*/  LOP3.LUT P6, RZ, R16, 0x200, RZ, 0xc0, !PT ;  /* 0x0000020010ff7812 */ /* 0x000fc600078cc0ff */
[----:B------:R0:W-:Y:S04]  /*c160*/  LDGSTS.E.BYPASS.LTC128B.128 [R7+0x3c00], desc[UR36][R2.64+0x80], !P5 ;  /* 0x03c0008002077fae */ /* 0x0001e8000e901d64 */
[----:B------:R0:W-:Y:S04]  /*c170*/  LDGSTS.E.BYPASS.LTC128B.128 [R7+0x5c00], desc[UR36][R2.64+0x100], !P4 ;  /* 0x05c0010002077fae */ /* 0x0001e8000e101d64 */
[----:B------:R0:W-:Y:S04]  /*c180*/  LDGSTS.E.BYPASS.LTC128B.128 [R7+0x7c00], desc[UR36][R2.64+0x180], !P3 ;  /* 0x07c0018002077fae */ /* 0x0001e8000d901d64 */
[----:B------:R0:W-:Y:S04]  /*c190*/  LDGSTS.E.BYPASS.LTC128B.128 [R7+0x9c00], desc[UR36][R2.64+0x200], !P2 ;  /* 0x09c0020002077fae */ /* 0x0001e8000d101d64 */
[----:B------:R0:W-:Y:S04]  /*c1a0*/  LDGSTS.E.BYPASS.LTC128B.128 [R7+0xbc00], desc[UR36][R2.64+0x280], !P1 ;  /* 0x0bc0028002077fae */ /* 0x0001e8000c901d64 */
[----:B------:R0:W-:Y:S01]  /*c1b0*/  LDGSTS.E.BYPASS.LTC128B.128 [R7+0xdc00], desc[UR36][R2.64+0x300], !P0 ;  /* 0x0dc0030002077fae */ /* 0x0001e2000c101d64 */
[----:B------:R-:W-:-:S13]  /*c1c0*/  ISETP.LT.OR P0, PT, R18, 0x31, P6 ;  /* 0x000000311200780c */ /* 0x000fda0003701670 */
[----:B------:R0:W-:Y:S01]  /*c1d0*/  LDGSTS.E.BYPASS.LTC128B.128 [R7+0xfc00], desc[UR36][R2.64+0x380], !P0 ;  /* 0x0fc0038002077fae */ /* 0x0001e2000c101d64 */
[----:B------:R-:W-:Y:S01]  /*c1e0*/  NOP ;  /* 0x0000000000007918 */ /* 0x000fe20000000000 */
[----:B------:R-:W-:Y:S02]  /*c1f0*/  SYNCS.ARRIVE.TRANS64.RED.A0T1 RZ, [UR43+0x28c50], RZ ;  /* 0x028c50ffffff79a7 */ /* 0x000fe4000820042b */
[----:B------:R-:W-:Y:S01]  /*c200*/  ARRIVES.LDGSTSBAR.64.TRANSCNT [UR43+0x28c50] ;  /* 0x028c5000ff0079b0 */ /* 0x000fe20008000aab */
[----:B------:R-:W-:Y:S01]  /*c210*/  NOP ;  /* 0x0000000000007918 */ /* 0x000fe20000000000 */
[----:B------:R-:W-:-:S13]  /*c220*/  ISETP.NE.AND P6, PT, R33, 0x3, PT ;  /* 0x000000032100780c */ /* 0x000fda0003fc5270 */
[----:B0-----:R-:W-:Y:S05]  /*c230*/  @!P6 BRA `(.L_x_3273) ;  /* 0x000000000004e947 */ /* 0x001fea0003800000 */
[----:B------:R-:W-:Y:S01]  /*c240*/  BPT.TRAP 0x1 ;  /* 0x000000040000795c */ /* 0x000fe20000300000 */
.L_x_3273:
[----:B------:R-:W-:Y:S01]  /*c250*/  VIADD R25, R25, 0xfffffffe ;  /* 0xfffffffe19197836 */ /* 0x000fe20000000000 */
[----:B------:R-:W-:Y:S01]  /*c260*/  SYNCS.ARRIVE.TRANS64.A1T0 RZ, [UR43+0x28c50], RZ ;  /* 0x028c50ffffff79a7 */ /* 0x000fe2000810002b */
[----:B------:R-:W-:Y:S01]  /*c270*/  BSSY B0, `(.L_x_3257) ;  /* 0x00000f1000007945 */ /* 0x000fe20003800000 */
[----:B------:R-:W-:Y:S01]  /*c280*/  IMAD.MOV.U32 R0, RZ, RZ, 0x1 ;  /* 0x00000001ff007424 */ /* 0x000fe200078e00ff */
[----:B------:R-:W-:Y:S02]  /*c290*/  MOV R21, 0x1 ;  /* 0x0000000100157802 */ /* 0x000fe40000000f00 */
[----:B------:R-:W-:-:S13]  /*c2a0*/  ISETP.GE.AND P0, PT, R25, UR45, PT ;  /* 0x0000002d19007c0c */ /* 0x000fda000bf06270 */
[----:B------:R-:W-:Y:S05]  /*c2b0*/  @!P0 BRA `(.L_x_3274) ;  /* 0x0000000c00b08947 */ /* 0x000fea0003800000 */
[----:B------:R-:W-:Y:S01]  /*c2c0*/  UIADD3 UR4, UR44, 0x1, URZ ;  /* 0x000000012c047890 */ /* 0x000fe2000fffe03f */
[----:B------:R-:W-:Y:S01]  /*c2d0*/  LOP3.LUT R3, RZ, UR42, RZ, 0x33, !PT ;  /* 0x0000002aff037c12 */ /* 0x000fe2000f8e33ff */
[----:B------:R-:W-:Y:S01]  /*c2e0*/  IMAD.MOV.U32 R21, RZ, RZ, 0x1 ;  /* 0x00000001ff157424 */ /* 0x000fe200078e00ff */
[----:B------:R-:W-:Y:S01]  /*c2f0*/  IADD3 R36, R37, R28, R36 ;  /* 0x0000001c25247210 */ /* 0x000fe20007ffe024 */
[----:B------:R-:W-:Y:S01]  /*c300*/  UIMAD UR4, UR4, UR38, URZ ;  /* 0x00000026040472a4 */ /* 0x000fe2000f8e023f */
[----:B------:R-:W-:Y:S02]  /*c310*/  LOP3.LUT R28, R34, 0x40, RZ, 0xc0, !PT ;  /* 0x00000040221c7812 */ /* 0x000fe400078ec0ff */
[----:B------:R-:W-:Y:S01]  /*c320*/  LOP3.LUT R25, R17, 0x80, RZ, 0xc0, !PT ;  /* 0x0000008011197812 */ /* 0x000fe200078ec0ff */
[----:B------:R-:W-:Y:S01]  /*c330*/  VIADD R36, R36, 0xffffff40 ;  /* 0xffffff4024247836 */ /* 0x000fe20000000000 */
[----:B------:R-:W-:Y:S02]  /*c340*/  SHF.R.U32.HI R28, RZ, 0x2, R28 ;  /* 0x00000002ff1c7819 */ /* 0x000fe4000001161c */
[----:B------:R-:W-:-:S02]  /*c350*/  LOP3.LUT R0, RZ, UR4, RZ, 0x33, !PT ;  /* 0x00000004ff007c12 */ /* 0x000fc4000f8e33ff */
[----:B------:R-:W-:Y:S02]  /*c360*/  SHF.R.U32.HI R25, RZ, 0x3, R25 ;  /* 0x00000003ff197819 */ /* 0x000fe40000011619 */
[----:B------:R-:W-:Y:S02]  /*c370*/  VIMNMX R3, R0, R3, !PT ;  /* 0x0000000300037248 */ /* 0x000fe40007fe0100 */
[----:B------:R-:W-:Y:S02]  /*c380*/  MOV R0, 0x1 ;  /* 0x0000000100007802 */ /* 0x000fe40000000f00 */
[C---:B------:R-:W-:Y:S01]  /*c390*/  IADD3 R22, -R3.reuse, -0x2, RZ ;  /* 0xfffffffe03167810 */ /* 0x040fe20007ffe1ff */
[----:B------:R-:W-:-:S07]  /*c3a0*/  IMAD R9, R3, -0x40, R36 ;  /* 0xffffffc003097824 */ /* 0x000fce00078e0224 */
.L_x_3289:
[----:B------:R-:W0:Y:S01]  /*c3b0*/  LDC R2, c[0x0][0x430] ;  /* 0x00010c00ff027b82 */ /* 0x000e220000000800 */
[----:B------:R-:W-:Y:S01]  /*c3c0*/  ISETP.GT.U32.AND P0, PT, R31, 0x3f, PT ;  /* 0x0000003f1f00780c */ /* 0x000fe20003f04070 */
[----:B------:R-:W-:Y:S01]  /*c3d0*/  BSSY B1, `(.L_x_3275) ;  /* 0x0000014000017945 */ /* 0x000fe20003800000 */
[----:B------:R-:W-:Y:S02]  /*c3e0*/  IMAD.MOV.U32 R7, RZ, RZ, R9 ;  /* 0x000000ffff077224 */ /* 0x000fe400078e0009 */
[----:B------:R-:W-:Y:S01]  /*c3f0*/  IMAD.MOV.U32 R6, RZ, RZ, RZ ;  /* 0x000000ffff067224 */ /* 0x000fe200078e00ff */
[----:B0-----:R-:W-:-:S13]  /*c400*/  ISETP.NE.AND P1, PT, R2, 0x1, PT ;  /* 0x000000010200780c */ /* 0x001fda0003f25270 */
[----:B------:R-:W0:Y:S08]  /*c410*/  @P1 LDC R2, c[0x0][0x434] ;  /* 0x00010d00ff021b82 */ /* 0x000e300000000800 */
[----:B------:R-:W1:Y:S01]  /*c420*/  @P1 LDC R3, c[0x0][0x438] ;  /* 0x00010e00ff031b82 */ /* 0x000e620000000800 */
[----:B0-----:R-:W-:-:S05]  /*c430*/  @P1 IMAD.HI.U32 R2, R9, R2, RZ ;  /* 0x0000000209021227 */ /* 0x001fca00078e00ff */
[----:B-1----:R-:W-:Y:S01]  /*c440*/  @P1 SHF.R.U32.HI R7, RZ, R3, R2 ;  /* 0x00000003ff071219 */ /* 0x002fe20000011602 */
[----:B--2---:R-:W-:Y:S06]  /*c450*/  @P0 BRA `(.L_x_3276) ;  /* 0x00000000002c0947 */ /* 0x004fec0003800000 */
[----:B------:R-:W-:Y:S01]  /*c460*/  ULDC.64 UR4, c[0x0][0x428] ;  /* 0x00010a0000047ab9 */ /* 0x000fe20000000a00 */
[----:B------:R-:W-:Y:S01]  /*c470*/  SHF.R.S32.HI R3, RZ, 0x1f, R7 ;  /* 0x0000001fff037819 */ /* 0x000fe20000011407 */
[----:B------:R-:W-:Y:S01]  /*c480*/  IMAD R5, R32, UR4, RZ ;  /* 0x0000000420057c24 */ /* 0x000fe2000f8e02ff */
[----:B------:R-:W-:-:S03]  /*c490*/  MOV R2, R7 ;  /* 0x0000000700027202 */ /* 0x000fc60000000f00 */
[C---:B------:R-:W-:Y:S02]  /*c4a0*/  IMAD R5, R24.reuse, UR5, R5 ;  /* 0x0000000518057c24 */ /* 0x040fe4000f8e0205 */
[----:B------:R-:W-:Y:S01]  /*c4b0*/  IMAD.WIDE.U32 R2, R24, UR4, R2 ;  /* 0x0000000418027c25 */ /* 0x000fe2000f8e0002 */
[----:B------:R-:W-:-:S03]  /*c4c0*/  ULDC.64 UR4, c[0x0][0x418] ;  /* 0x0001060000047ab9 */ /* 0x000fc60000000a00 */
[----:B------:R-:W-:Y:S01]  /*c4d0*/  IMAD.IADD R3, R5, 0x1, R3 ;  /* 0x0000000105037824 */ /* 0x000fe200078e0203 */
[----:B------:R-:W-:-:S04]  /*c4e0*/  LEA R4, P0, R2, UR4, 0x2 ;  /* 0x0000000402047c11 */ /* 0x000fc8000f8010ff */
[----:B------:R-:W-:-:S05]  /*c4f0*/  LEA.HI.X R5, R2, UR5, R3, 0x2, P0 ;  /* 0x0000000502057c11 */ /* 0x000fca00080f1403 */
[----:B------:R0:W5:Y:S04]  /*c500*/  LDG.E R6, desc[UR36][R4.64] ;  /* 0x0000002404067981 */ /* 0x000168000c1e1900 */
.L_x_3276:
[----:B------:R-:W-:Y:S05]  /*c510*/  BSYNC B1 ;  /* 0x0000000000017941 */ /* 0x000fea0003800000 */
.L_x_3275:
[----:B------:R-:W-:-:S13]  /*c520*/  ISETP.NE.AND P0, PT, R33, 0x3, PT ;  /* 0x000000032100780c */ /* 0x000fda0003f05270 */
[----:B------:R-:W-:Y:S05]  /*c530*/  @!P0 BRA `(.L_x_3277) ;  /* 0x0000000000048947 */ /* 0x000fea0003800000 */
[----:B------:R-:W-:Y:S01]  /*c540*/  BPT.TRAP 0x1 ;  /* 0x000000040000795c */ /* 0x000fe20000300000 */
.L_x_3277:
[----:B------:R-:W-:Y:S01]  /*c550*/  LEA R10, R0, UR43, 0x3 ;  /* 0x0000002b000a7c11 */ /* 0x000fe2000f8e18ff */
[----:B------:R-:W-:Y:S01]  /*c560*/  BSSY B1, `(.L_x_3278) ;  /* 0x0000004000017945 */ /* 0x000fe20003800000 */
[----:B------:R-:W-:-:S04]  /*c570*/  SHF.L.U32 R20, R21, 0x1f, RZ ;  /* 0x0000001f15147819 */ /* 0x000fc800000006ff */
[----:B------:R-:W1:Y:S02]  /*c580*/  SYNCS.PHASECHK.TRANS64.TRYWAIT P0, [R10+URZ+0x28c40], R20 ;  /* 0x028c40140a0075a7 */ /* 0x000e64000800017f */
[----:B-1----:R-:W-:Y:S05]  /*c590*/  @!P0 BRA `(.L_x_3279) ;  /* 0x0000002400308947 */ /* 0x002fea0003800000 */
.L_x_3337:
[----:B------:R-:W-:Y:S05]  /*c5a0*/  BSYNC B1 ;  /* 0x0000000000017941 */ /* 0x000fea0003800000 */
.L_x_3278:
[----:B------:R-:W-:Y:S01]  /*c5b0*/  ULDC UR4, c[0x0][0x430] ;  /* 0x00010c0000047ab9 */ /* 0x000fe20000000800 */
[----:B-----5:R-:W-:Y:S01]  /*c5c0*/  SHF.R.S32.HI R18, RZ, 0x1f, R6 ;  /* 0x0000001fff127819 */ /* 0x020fe20000011406 */
[----:B------:R-:W-:Y:S01]  /*c5d0*/  UIADD3 UR4, -UR4, URZ, URZ ;  /* 0x0000003f04047290 */ /* 0x000fe2000fffe13f */
[----:B------:R-:W-:Y:S02]  /*c5e0*/  R2UR UR6, R23 ;  /* 0x00000000170672ca */ /* 0x000fe400000e0000 */
[----:B------:R-:W-:Y:S02]  /*c5f0*/  LOP3.LUT P1, RZ, R16, 0x1, RZ, 0xc0, !PT ;  /* 0x0000000110ff7812 */ /* 0x000fe4000782c0ff */
[----:B------:R-:W-:Y:S01]  /*c600*/  LEA R17, R0, R30, 0xc ;  /* 0x0000001e00117211 */ /* 0x000fe200078e60ff */
[----:B------:R-:W-:Y:S01]  /*c610*/  IMAD R7, R7, UR4, R9 ;  /* 0x0000000407077c24 */ /* 0x000fe2000f8e0209 */
[----:B------:R-:W-:-:S04]  /*c620*/  ULDC.64 UR4, c[0x0][0x300] ;  /* 0x0000c00000047ab9 */ /* 0x000fc80000000a00 */
[----:B------:R-:W-:-:S05]  /*c630*/  SHF.R.S32.HI R19, RZ, 0x1f, R7 ;  /* 0x0000001fff137819 */ /* 0x000fca0000011407 */
[----:B------:R-:W-:-:S04]  /*c640*/  IMAD R2, R19, UR4, RZ ;  /* 0x0000000413027c24 */ /* 0x000fc8000f8e02ff */
[C---:B0-----:R-:W-:Y:S02]  /*c650*/  IMAD R5, R7.reuse, UR5, R2 ;  /* 0x0000000507057c24 */ /* 0x041fe4000f8e0202 */
        /* <DEDUP_REMOVED lines=20> */
[----:B------:R-:W2:Y:S04]  /*c7a0*/  SHFL.IDX PT, R3, R29, RZ, 0x181f ;  /* 0x00181fff1d037589 */ /* 0x000ea800000e0000 */
[----:B------:R-:W-:Y:S01]  /*c7b0*/  SHFL.IDX PT, R34, R29, 0x3, 0x181f ;  /* 0x00781f001d227f89 */ /* 0x000fe200000e0000 */
[----:B0-----:R-:W-:-:S03]  /*c7c0*/  IADD3 R12, P0, R14, R8, RZ ;  /* 0x000000080e0c7210 */ /* 0x001fc60007f1e0ff */
[----:B------:R-:W0:Y:S02]  /*c7d0*/  SHFL.IDX PT, R14, R26, 0x1, 0x181f ;  /* 0x00381f001a0e7f89 */ /* 0x000e2400000e0000 */
[----:B--2---:R-:W-:Y:S02]  /*c7e0*/  IMAD.X R13, RZ, RZ, R3, P0 ;  /* 0x000000ffff0d7224 */ /* 0x004fe400000e0603 */
[----:B------:R-:W2:Y:S04]  /*c7f0*/  SHFL.IDX PT, R3, R29, 0x1, 0x181f ;  /* 0x00381f001d037f89 */ /* 0x000ea800000e0000 */
[----:B------:R3:W-:Y:S01]  /*c800*/  LDGSTS.E.BYPASS.LTC128B.128 [R27+0x22400], desc[UR36][R12.64], !P1 ;  /* 0x224000000c1b7fae */ /* 0x0007e2000c901d64 */
[----:B0-----:R-:W-:-:S03]  /*c810*/  IADD3 R4, P0, R14, R8, RZ ;  /* 0x000000080e047210 */ /* 0x001fc60007f1e0ff */
[----:B------:R-:W0:Y:S02]  /*c820*/  SHFL.IDX PT, R14, R26, 0x2, 0x181f ;  /* 0x00581f001a0e7f89 */ /* 0x000e2400000e0000 */
[----:B--2---:R-:W-:Y:S02]  /*c830*/  IMAD.X R5, RZ, RZ, R3, P0 ;  /* 0x000000ffff057224 */ /* 0x004fe400000e0603 */
[----:B------:R-:W2:Y:S04]  /*c840*/  SHFL.IDX PT, R3, R29, 0x2, 0x181f ;  /* 0x00581f001d037f89 */ /* 0x000ea800000e0000 */
[----:B------:R3:W-:Y:S01]  /*c850*/  LDGSTS.E.BYPASS.LTC128B.128 [R27+0x22c00], desc[UR36][R4.64], !P1 ;  /* 0x22c00000041b7fae */ /* 0x0007e2000c901d64 */
[----:B0-----:R-:W-:-:S03]  /*c860*/  IADD3 R2, P0, R14, R8, RZ ;  /* 0x000000080e027210 */ /* 0x001fc60007f1e0ff */
[----:B------:R3:W0:Y:S01]  /*c870*/  SHFL.IDX PT, R14, R26, 0x3, 0x181f ;  /* 0x00781f001a0e7f89 */ /* 0x00062200000e0000 */
[----:B--2---:R-:W-:-:S05]  /*c880*/  IADD3.X R3, RZ, R3, RZ, P0, !PT ;  /* 0x00000003ff037210 */ /* 0x004fca00007fe4ff */
[----:B------:R3:W-:Y:S04]  /*c890*/  LDGSTS.E.BYPASS.LTC128B.128 [R27+0x23400], desc[UR36][R2.64], !P1 ;  /* 0x23400000021b7fae */ /* 0x0007e8000c901d64 */
.L_x_3347:
[----:B0--3--:R-:W-:-:S05]  /*c8a0*/  IADD3 R2, P0, R14, R8, RZ ;  /* 0x000000080e027210 */ /* 0x009fca0007f1e0ff */
[----:B------:R-:W-:Y:S01]  /*c8b0*/  IMAD.X R3, RZ, RZ, R34, P0 ;  /* 0x000000ffff037224 */ /* 0x000fe200000e0622 */
[----:B------:R-:W-:-:S04]  /*c8c0*/  PLOP3.LUT P0, PT, PT, PT, PT, 0x80, 0x0 ;  /* 0x000000000000781c */ /* 0x000fc80003f0f070 */
[----:B------:R-:W-:Y:S01]  /*c8d0*/  @!PT LDS RZ, [RZ] ;  /* 0x00000000fffff984 */ /* 0x000fe20000000800 */
[----:B------:R-:W-:Y:S01]  /*c8e0*/  @!PT LDS RZ, [RZ] ;  /* 0x00000000fffff984 */ /* 0x000fe20000000800 */
[----:B------:R-:W-:Y:S01]  /*c8f0*/  @!PT LDS RZ, [RZ] ;  /* 0x00000000fffff984 */ /* 0x000fe20000000800 */
[----:B------:R0:W-:Y:S01]  /*c900*/  LDGSTS.E.BYPASS.LTC128B.128 [R27+0x23c00], desc[UR36][R2.64], !P1 ;  /* 0x23c00000021b7fae */ /* 0x0001e2000c901d64 */
[----:B------:R-:W-:-:S08]  /*c910*/  NOP ;  /* 0x0000000000007918 */ /* 0x000fd00000000000 */
.L_x_3281:
        /* <DEDUP_REMOVED lines=10> */
.L_x_3282:
[----:B------:R2:W-:Y:S01]  /*c9c0*/  SYNCS.ARRIVE.TRANS64.A1T0 RZ, [R10+URZ+0x28c30], RZ ;  /* 0x028c30ff0aff79a7 */ /* 0x0005e2000810003f */
[----:B------:R-:W-:Y:S05]  /*c9d0*/  @!P2 BRA `(.L_x_3283) ;  /* 0x000000000004a947 */ /* 0x000fea0003800000 */
[----:B------:R-:W-:Y:S01]  /*c9e0*/  BPT.TRAP 0x1 ;  /* 0x000000040000795c */ /* 0x000fe20000300000 */
.L_x_3283:
[----:B------:R-:W3:Y:S01]  /*c9f0*/  SYNCS.PHASECHK.TRANS64.TRYWAIT P0, [R10+URZ+0x28c60], R20 ;  /* 0x028c60140a0075a7 */ /* 0x000ee2000800017f */
[----:B------:R-:W-:Y:S04]  /*ca00*/  BSSY B1, `(.L_x_3284) ;  /* 0x0000002000017945 */ /* 0x000fe80003800000 */
[----:B---3--:R-:W-:Y:S05]  /*ca10*/  @!P0 BRA `(.L_x_3285) ;  /* 0x0000002400308947 */ /* 0x008fea0003800000 */
.L_x_3348:
[----:B------:R-:W-:Y:S05]  /*ca20*/  BSYNC B1 ;  /* 0x0000000000017941 */ /* 0x000fea0003800000 */
.L_x_3284:
[----:B------:R-:W-:Y:S01]  /*ca30*/  ULDC.64 UR4, c[0x0][0x328] ;  /* 0x0000ca0000047ab9 */ /* 0x000fe20000000a00 */
[----:B------:R-:W-:Y:S01]  /*ca40*/  ULDC.64 UR6, c[0x0][0x338] ;  /* 0x0000ce0000067ab9 */ /* 0x000fe20000000a00 */
[----:B0-----:R-:W-:Y:S01]  /*ca50*/  IMAD R2, R19, UR4, RZ ;  /* 0x0000000413027c24 */ /* 0x001fe2000f8e02ff */
[----:B------:R-:W-:Y:S01]  /*ca60*/  LOP3.LUT P5, RZ, R16, 0x8, RZ, 0xc0, !PT ;  /* 0x0000000810ff7812 */ /* 0x000fe200078ac0ff */
[----:B------:R-:W-:Y:S01]  /*ca70*/  IMAD R17, R0, 0x7000, R17 ;  /* 0x0000700000117824 */ /* 0x000fe200078e0211 */
[C---:B------:R-:W-:Y:S01]  /*ca80*/  LOP3.LUT P4, RZ, R16.reuse, 0x4, RZ, 0xc0, !PT ;  /* 0x0000000410ff7812 */ /* 0x040fe2000788c0ff */
[C---:B------:R-:W-:Y:S01]  /*ca90*/  IMAD R5, R7.reuse, UR5, R2 ;  /* 0x0000000507057c24 */ /* 0x040fe2000f8e0202 */
[----:B------:R-:W-:Y:S01]  /*caa0*/  LOP3.LUT P3, RZ, R16, 0x2, RZ, 0xc0, !PT ;  /* 0x0000000210ff7812 */ /* 0x000fe2000786c0ff */
[----:B------:R-:W-:Y:S01]  /*cab0*/  IMAD.WIDE.U32 R2, R7, UR4, RZ ;  /* 0x0000000407027c25 */ /* 0x000fe2000f8e00ff */
[----:B------:R-:W-:-:S03]  /*cac0*/  R2UR UR4, R23 ;  /* 0x00000000170472ca */ /* 0x000fc600000e0000 */
[----:B------:R-:W-:Y:S02]  /*cad0*/  IMAD R7, R18, UR6, RZ ;  /* 0x0000000612077c24 */ /* 0x000fe4000f8e02ff */
[----:B------:R-:W-:Y:S02]  /*cae0*/  IMAD.IADD R3, R3, 0x1, R5 ;  /* 0x0000000103037824 */ /* 0x000fe400078e0205 */
[C---:B------:R-:W-:Y:S02]  /*caf0*/  IMAD R7, R6.reuse, UR7, R7 ;  /* 0x0000000706077c24 */ /* 0x040fe4000f8e0207 */
[----:B------:R-:W-:Y:S01]  /*cb00*/  IMAD.WIDE.U32 R2, R6, UR6, R2 ;  /* 0x0000000606027c25 */ /* 0x000fe2000f8e0002 */
[----:B------:R-:W-:-:S03]  /*cb10*/  ULDC.64 UR6, c[0x0][0x330] ;  /* 0x0000cc0000067ab9 */ /* 0x000fc60000000a00 */
[----:B------:R-:W-:Y:S01]  /*cb20*/  UIMAD UR4, UR4, UR6, URZ ;  /* 0x00000006040472a4 */ /* 0x000fe2000f8e023f */
[----:B------:R-:W-:Y:S01]  /*cb30*/  IADD3 R3, R3, R7, RZ ;  /* 0x0000000703037210 */ /* 0x000fe20007ffe0ff */
[----:B------:R-:W-:Y:S02]  /*cb40*/  IMAD.U32 R5, RZ, RZ, UR6 ;  /* 0x00000006ff057e24 */ /* 0x000fe4000f8e00ff */
[----:B------:R-:W-:Y:S02]  /*cb50*/  UIMAD UR4, UR40, UR7, UR4 ;  /* 0x00000007280472a4 */ /* 0x000fe4000f8e0204 */
[----:B------:R-:W-:Y:S01]  /*cb60*/  IMAD.WIDE.U32 R2, R5, UR40, R2 ;  /* 0x0000002805027c25 */ /* 0x000fe2000f8e0002 */
[----:B------:R-:W-:-:S03]  /*cb70*/  ULDC.64 UR6, c[0x0][0x318] ;  /* 0x0000c60000067ab9 */ /* 0x000fc60000000a00 */
[----:B------:R-:W-:Y:S01]  /*cb80*/  VIADD R19, R3, UR4 ;  /* 0x0000000403137c36 */ /* 0x000fe20008000000 */
[----:B------:R-:W-:Y:S01]  /*cb90*/  LEA R18, P0, R2, UR6, 0x1 ;  /* 0x0000000602127c11 */ /* 0x000fe2000f8008ff */
[----:B------:R-:W-:-:S03]  /*cba0*/  UMOV UR4, 0xffffffff ;  /* 0xffffffff00047882 */ /* 0x000fc60000000000 */
[----:B------:R-:W-:Y:S01]  /*cbb0*/  LEA.HI.X R19, R2, UR7, R19, 0x1, P0 ;  /* 0x0000000702137c11 */ /* 0x000fe200080f0c13 */
[----:B------:R-:W-:Y:S08]  /*cbc0*/  BRA.DIV UR4, `(.L_x_3286) ;  /* 0x0000002204d87947 */ /* 0x000ff0000b800000 */
[----:B------:R-:W0:Y:S01]  /*cbd0*/  SHFL.IDX PT, R14, R18, RZ, 0x181f ;  /* 0x00181fff120e7589 */ /* 0x000e2200000e0000 */
[C---:B------:R-:W-:Y:S02]  /*cbe0*/  LOP3.LUT P1, RZ, R16.reuse, 0x40, RZ, 0xc0, !PT ;  /* 0x0000004010ff7812 */ /* 0x040fe4000782c0ff */
[C---:B------:R-:W-:Y:S01]  /*cbf0*/  LOP3.LUT P6, RZ, R16.reuse, 0x20, RZ, 0xc0, !PT ;  /* 0x0000002010ff7812 */ /* 0x040fe200078cc0ff */
[----:B------:R-:W4:Y:S01]  /*cc00*/  SHFL.IDX PT, R3, R19, RZ, 0x181f ;  /* 0x00181fff13037589 */ /* 0x000f2200000e0000 */
[----:B------:R-:W-:Y:S02]  /*cc10*/  LEA R17, R17, UR43, 0x1 ;  /* 0x0000002b11117c11 */ /* 0x000fe4000f8e08ff */
[----:B------:R-:W-:Y:S01]  /*cc20*/  LOP3.LUT P2, RZ, R16, 0x10, RZ, 0xc0, !PT ;  /* 0x0000001010ff7812 */ /* 0x000fe2000784c0ff */
[----:B------:R-:W-:Y:S01]  /*cc30*/  SHFL.IDX PT, R5, R19, 0x1, 0x181f ;  /* 0x00381f0013057f89 */ /* 0x000fe200000e0000 */
[----:B------:R-:W-:-:S03]  /*cc40*/  P2R R11, PR, RZ, 0x40 ;  /* 0x00000040ff0b7803 */ /* 0x000fc60000000000 */
[----:B-1-3--:R-:W-:Y:S04]  /*cc50*/  SHFL.IDX PT, R20, R19, 0x2, 0x181f ;  /* 0x00581f0013147f89 */ /* 0x00afe800000e0000 */
[----:B------:R-:W-:Y:S01]  /*cc60*/  SHFL.IDX PT, R19, R19, 0x3, 0x181f ;  /* 0x00781f0013137f89 */ /* 0x000fe200000e0000 */
[----:B0-----:R-:W-:-:S03]  /*cc70*/  IADD3 R6, P0, R14, R8, RZ ;  /* 0x000000080e067210 */ /* 0x001fc60007f1e0ff */
[----:B------:R-:W0:Y:S01]  /*cc80*/  SHFL.IDX PT, R14, R18, 0x1, 0x181f ;  /* 0x00381f00120e7f89 */ /* 0x000e2200000e0000 */
[----:B----4-:R-:W-:-:S05]  /*cc90*/  IADD3.X R7, RZ, R3, RZ, P0, !PT ;  /* 0x00000003ff077210 */ /* 0x010fca00007fe4ff */
[----:B------:R-:W-:Y:S01]  /*cca0*/  LDGSTS.E.BYPASS.LTC128B.128 [R17+0x400], desc[UR36][R6.64], !P1 ;  /* 0x0040000006117fae */ /* 0x000fe2000c901d64 */
[----:B------:R-:W-:-:S03]  /*ccb0*/  ISETP.NE.U32.AND P1, PT, R25, RZ, PT ;  /* 0x000000ff1900720c */ /* 0x000fc60003f25070 */
[----:B------:R-:W-:Y:S01]  /*ccc0*/  LDGSTS.E.BYPASS.LTC128B.128 [R17+0x2400], desc[UR36][R6.64+0x80], !P6 ;  /* 0x0240008006117fae */ /* 0x000fe2000f101d64 */
[----:B------:R-:W-:-:S03]  /*ccd0*/  LOP3.LUT P6, RZ, R16, 0x40, RZ, 0xc0, !PT ;  /* 0x0000004010ff7812 */ /* 0x000fc600078cc0ff */
[----:B------:R-:W-:Y:S04]  /*cce0*/  LDGSTS.E.BYPASS.LTC128B.128 [R17+0x4400], desc[UR36][R6.64+0x100], !P2 ;  /* 0x0440010006117fae */ /* 0x000fe8000d101d64 */
[----:B------:R-:W-:Y:S04]  /*ccf0*/  LDGSTS.E.BYPASS.LTC128B.128 [R17+0x6400], desc[UR36][R6.64+0x180], !P5 ;  /* 0x0640018006117fae */ /* 0x000fe8000e901d64 */
[----:B------:R-:W-:Y:S01]  /*cd00*/  LDGSTS.E.BYPASS.LTC128B.128 [R17+0x8400], desc[UR36][R6.64+0x200], !P4 ;  /* 0x0840020006117fae */ /* 0x000fe2000e101d64 */
[----:B0-----:R-:W-:-:S03]  /*cd10*/  IADD3 R4, P0, R14, R8, RZ ;  /* 0x000000080e047210 */ /* 0x001fc60007f1e0ff */
[----:B------:R-:W0:Y:S02]  /*cd20*/  SHFL.IDX PT, R14, R18, 0x2, 0x181f ;  /* 0x00581f00120e7f89 */ /* 0x000e2400000e0000 */
[----:B------:R-:W-:Y:S02]  /*cd30*/  IMAD.X R5, RZ, RZ, R5, P0 ;  /* 0x000000ffff057224 */ /* 0x000fe400000e0605 */
[----:B------:R-:W-:Y:S01]  /*cd40*/  LDGSTS.E.BYPASS.LTC128B.128 [R17+0xa400], desc[UR36][R6.64+0x280], !P3 ;  /* 0x0a40028006117fae */ /* 0x000fe2000d901d64 */
[----:B0-----:R-:W-:-:S03]  /*cd50*/  IADD3 R2, P0, R14, R8, RZ ;  /* 0x000000080e027210 */ /* 0x001fc60007f1e0ff */
[----:B------:R0:W1:Y:S02]  /*cd60*/  SHFL.IDX PT, R14, R18, 0x3, 0x181f ;  /* 0x00781f00120e7f89 */ /* 0x00006400000e0000 */
[----:B------:R-:W-:Y:S01]  /*cd70*/  IMAD.X R3, RZ, RZ, R20, P0 ;  /* 0x000000ffff037224 */ /* 0x000fe200000e0614 */
[----:B------:R-:W-:-:S13]  /*cd80*/  ISETP.NE.U32.AND P0, PT, R28, RZ, PT ;  /* 0x000000ff1c00720c */ /* 0x000fda0003f05070 */
[----:B------:R-:W-:Y:S04]  /*cd90*/  LDGSTS.E.BYPASS.LTC128B.128 [R17+0xc400], desc[UR36][R6.64+0x300], P0 ;  /* 0x0c40030006117fae */ /* 0x000fe80008101d64 */
[----:B------:R3:W-:Y:S04]  /*cda0*/  LDGSTS.E.BYPASS.LTC128B.128 [R17+0xe400], desc[UR36][R6.64+0x380], P1 ;  /* 0x0e40038006117fae */ /* 0x0007e80008901d64 */
[----:B------:R-:W-:Y:S01]  /*cdb0*/  LDGSTS.E.BYPASS.LTC128B.128 [R17+0xc00], desc[UR36][R4.64], !P6 ;  /* 0x00c0000004117fae */ /* 0x000fe2000f101d64 */
[----:B------:R-:W-:-:S04]  /*cdc0*/  ISETP.NE.AND P6, PT, R11, RZ, PT ;  /* 0x000000ff0b00720c */ /* 0x000fc80003fc5270 */
[----:B---3--:R-:W-:-:S09]  /*cdd0*/  P2R R6, PR, RZ, 0x40 ;  /* 0x00000040ff067803 */ /* 0x008fd20000000000 */
[----:B------:R-:W-:Y:S01]  /*cde0*/  LDGSTS.E.BYPASS.LTC128B.128 [R17+0x2c00], desc[UR36][R4.64+0x80], !P6 ;  /* 0x02c0008004117fae */ /* 0x000fe2000f101d64 */
[----:B------:R-:W-:-:S03]  /*cdf0*/  LOP3.LUT P6, RZ, R16, 0x40, RZ, 0xc0, !PT ;  /* 0x0000004010ff7812 */ /* 0x000fc600078cc0ff */
[----:B------:R-:W-:Y:S04]  /*ce00*/  LDGSTS.E.BYPASS.LTC128B.128 [R17+0x4c00], desc[UR36][R4.64+0x100], !P2 ;  /* 0x04c0010004117fae */ /* 0x000fe8000d101d64 */
[----:B------:R-:W-:Y:S04]  /*ce10*/  LDGSTS.E.BYPASS.LTC128B.128 [R17+0x6c00], desc[UR36][R4.64+0x180], !P5 ;  /* 0x06c0018004117fae */ /* 0x000fe8000e901d64 */
[----:B------:R-:W-:Y:S04]  /*ce20*/  LDGSTS.E.BYPASS.LTC128B.128 [R17+0x8c00], desc[UR36][R4.64+0x200], !P4 ;  /* 0x08c0020004117fae */ /* 0x000fe8000e101d64 */
[----:B------:R-:W-:Y:S04]  /*ce30*/  LDGSTS.E.BYPASS.LTC128B.128 [R17+0xac00], desc[UR36][R4.64+0x280], !P3 ;  /* 0x0ac0028004117fae */ /* 0x000fe8000d901d64 */
[----:B------:R-:W-:Y:S04]  /*ce40*/  LDGSTS.E.BYPASS.LTC128B.128 [R17+0xcc00], desc[UR36][R4.64+0x300], P0 ;  /* 0x0cc0030004117fae */ /* 0x000fe80008101d64 */
[----:B------:R3:W-:Y:S04]  /*ce50*/  LDGSTS.E.BYPASS.LTC128B.128 [R17+0xec00], desc[UR36][R4.64+0x380], P1 ;  /* 0x0ec0038004117fae */ /* 0x0007e80008901d64 */
[----:B------:R0:W-:Y:S01]  /*ce60*/  LDGSTS.E.BYPASS.LTC128B.128 [R17+0x1400], desc[UR36][R2.64], !P6 ;  /* 0x0140000002117fae */ /* 0x0001e2000f101d64 */
[----:B------:R-:W-:-:S02]  /*ce70*/  ISETP.NE.AND P6, PT, R6, RZ, PT ;  /* 0x000000ff0600720c */ /* 0x000fc40003fc5270 */
[----:B---3--:R-:W-:-:S11]  /*ce80*/  MOV R4, RZ ;  /* 0x000000ff00047202 */ /* 0x008fd60000000f00 */
[----:B------:R0:W-:Y:S04]  /*ce90*/  LDGSTS.E.BYPASS.LTC128B.128 [R17+0x3400], desc[UR36][R2.64+0x80], !P6 ;  /* 0x0340008002117fae */ /* 0x0001e8000f101d64 */
[----:B------:R0:W-:Y:S04]  /*cea0*/  LDGSTS.E.BYPASS.LTC128B.128 [R17+0x5400], desc[UR36][R2.64+0x100], !P2 ;  /* 0x0540010002117fae */ /* 0x0001e8000d101d64 */
[----:B------:R0:W-:Y:S04]  /*ceb0*/  LDGSTS.E.BYPASS.LTC128B.128 [R17+0x7400], desc[UR36][R2.64+0x180], !P5 ;  /* 0x0740018002117fae */ /* 0x0001e8000e901d64 */
[----:B------:R0:W-:Y:S04]  /*cec0*/  LDGSTS.E.BYPASS.LTC128B.128 [R17+0x9400], desc[UR36][R2.64+0x200], !P4 ;  /* 0x0940020002117fae */ /* 0x0001e8000e101d64 */
[----:B------:R0:W-:Y:S04]  /*ced0*/  LDGSTS.E.BYPASS.LTC128B.128 [R17+0xb400], desc[UR36][R2.64+0x280], !P3 ;  /* 0x0b40028002117fae */ /* 0x0001e8000d901d64 */
[----:B------:R0:W-:Y:S04]  /*cee0*/  LDGSTS.E.BYPASS.LTC128B.128 [R17+0xd400], desc[UR36][R2.64+0x300], P0 ;  /* 0x0d40030002117fae */ /* 0x0001e80008101d64 */
[----:B-1----:R0:W-:Y:S02]  /*cef0*/  LDGSTS.E.BYPASS.LTC128B.128 [R17+0xf400], desc[UR36][R2.64+0x380], P1 ;  /* 0x0f40038002117fae */ /* 0x0021e40008901d64 */
.L_x_3358:
[----:B------:R-:W-:Y:S02]  /*cf00*/  P2R R5, PR, RZ, 0x2 ;  /* 0x00000002ff057803 */ /* 0x000fe40000000000 */
[----:B------:R-:W-:Y:S02]  /*cf10*/  LOP3.LUT P1, RZ, R16, 0x40, RZ, 0xc0, !PT ;  /* 0x0000004010ff7812 */ /* 0x000fe4000782c0ff */
[----:B0-----:R-:W-:Y:S02]  /*cf20*/  IADD3 R2, P2, R14, R8, RZ ;  /* 0x000000080e027210 */ /* 0x001fe40007f5e0ff */
[----:B------:R-:W-:-:S03]  /*cf30*/  LOP3.LUT P6, RZ, R16, 0x10, RZ, 0xc0, !PT ;  /* 0x0000001010ff7812 */ /* 0x000fc600078cc0ff */
[----:B------:R-:W-:Y:S01]  /*cf40*/  IMAD.X R3, RZ, RZ, R19, P2 ;  /* 0x000000ffff037224 */ /* 0x000fe200010e0613 */
[----:B------:R-:W-:-:S05]  /*cf50*/  LOP3.LUT P2, RZ, R16, 0x20, RZ, 0xc0, !PT ;  /* 0x0000002010ff7812 */ /* 0x000fca000784c0ff */
[----:B------:R-:W-:Y:S01]  /*cf60*/  @!PT LDS RZ, [RZ] ;  /* 0x00000000fffff984 */ /* 0x000fe20000000800 */
[----:B------:R-:W-:Y:S01]  /*cf70*/  @!PT LDS RZ, [RZ] ;  /* 0x00000000fffff984 */ /* 0x000fe20000000800 */
[----:B------:R-:W-:Y:S01]  /*cf80*/  @!PT LDS RZ, [RZ] ;  /* 0x00000000fffff984 */ /* 0x000fe20000000800 */
[----:B------:R0:W-:Y:S01]  /*cf90*/  LDGSTS.E.BYPASS.LTC128B.128 [R17+0x1c00], desc[UR36][R2.64], !P1 ;  /* 0x01c0000002117fae */ /* 0x0001e2000c901d64 */
[----:B------:R-:W-:-:S07]  /*cfa0*/  ISETP.NE.AND P1, PT, R5, RZ, PT ;  /* 0x000000ff0500720c */ /* 0x000fce0003f25270 */
[----:B------:R0:W-:Y:S04]  /*cfb0*/  LDGSTS.E.BYPASS.LTC128B.128 [R17+0x3c00], desc[UR36][R2.64+0x80], !P2 ;  /* 0x03c0008002117fae */ /* 0x0001e8000d101d64 */
[----:B------:R0:W-:Y:S04]  /*cfc0*/  LDGSTS.E.BYPASS.LTC128B.128 [R17+0x5c00], desc[UR36][R2.64+0x100], !P6 ;  /* 0x05c0010002117fae */ /* 0x0001e8000f101d64 */
[----:B------:R0:W-:Y:S04]  /*cfd0*/  LDGSTS.E.BYPASS.LTC128B.128 [R17+0x7c00], desc[UR36][R2.64+0x180], !P5 ;  /* 0x07c0018002117fae */ /* 0x0001e8000e901d64 */
[----:B------:R0:W-:Y:S04]  /*cfe0*/  LDGSTS.E.BYPASS.LTC128B.128 [R17+0x9c00], desc[UR36][R2.64+0x200], !P4 ;  /* 0x09c0020002117fae */ /* 0x0001e8000e101d64 */
[----:B------:R0:W-:Y:S04]  /*cff0*/  LDGSTS.E.BYPASS.LTC128B.128 [R17+0xbc00], desc[UR36][R2.64+0x280], !P3 ;  /* 0x0bc0028002117fae */ /* 0x0001e8000d901d64 */
[----:B------:R0:W-:Y:S01]  /*d000*/  LDGSTS.E.BYPASS.LTC128B.128 [R17+0xdc00], desc[UR36][R2.64+0x300], P0 ;  /* 0x0dc0030002117fae */ /* 0x0001e20008101d64 */
[----:B------:R-:W-:-:S03]  /*d010*/  PLOP3.LUT P0, PT, PT, PT, PT, 0x80, 0x0 ;  /* 0x000000000000781c */ /* 0x000fc60003f0f070 */
[----:B------:R0:W-:Y:S01]  /*d020*/  LDGSTS.E.BYPASS.LTC128B.128 [R17+0xfc00], desc[UR36][R2.64+0x380], P1 ;  /* 0x0fc0038002117fae */ /* 0x0001e20008901d64 */
[----:B------:R-:W-:-:S09]  /*d030*/  NOP ;  /* 0x0000000000007918 */ /* 0x000fd20000000000 */
.L_x_3287:
        /* <DEDUP_REMOVED lines=10> */
.L_x_3288:
[----:B------:R-:W-:Y:S01]  /*d0e0*/  VIADD R0, R0, 0x1 ;  /* 0x0000000100007836 */ /* 0x000fe20000000000 */
[----:B------:R-:W-:Y:S01]  /*d0f0*/  IADD3 R22, R22, -0x1, RZ ;  /* 0xffffffff16167810 */ /* 0x000fe20007ffe0ff */
[----:B------:R1:W-:Y:S01]  /*d100*/  SYNCS.ARRIVE.TRANS64.A1T0 RZ, [R10+URZ+0x28c50], RZ ;  /* 0x028c50ff0aff79a7 */ /* 0x0003e2000810003f */
[----:B------:R-:W-:Y:S02]  /*d110*/  VIADD R9, R9, 0xffffffc0 ;  /* 0xffffffc009097836 */ /* 0x000fe40000000000 */
[----:B------:R-:W-:-:S04]  /*d120*/  ISETP.NE.AND P0, PT, R0, 0x2, PT ;  /* 0x000000020000780c */ /* 0x000fc80003f05270 */
[----:B------:R-:W-:Y:S02]  /*d130*/  SEL R0, R0, RZ, P0 ;  /* 0x000000ff00007207 */ /* 0x000fe40000000000 */
[----:B0-----:R-:W-:Y:S02]  /*d140*/  SEL R2, RZ, 0x1, P0 ;  /* 0x00000001ff027807 */ /* 0x001fe40000000000 */
[----:B------:R-:W-:Y:S02]  /*d150*/  ISETP.GT.AND P0, PT, R22, UR45, PT ;  /* 0x0000002d16007c0c */ /* 0x000fe4000bf04270 */
[----:B------:R-:W-:-:S11]  /*d160*/  LOP3.LUT R21, R21, R2, RZ, 0x3c, !PT ;  /* 0x0000000215157212 */ /* 0x000fd600078e3cff */
[----:B-1----:R-:W-:Y:S05]  /*d170*/  @P0 BRA `(.L_x_3289) ;  /* 0xfffffff0008c0947 */ /* 0x002fea000383ffff */
.L_x_3274:
[----:B------:R-:W-:Y:S05]  /*d180*/  BSYNC B0 ;  /* 0x0000000000007941 */ /* 0x000fea0003800000 */
.L_x_3257:
[----:B------:R-:W0:Y:S01]  /*d190*/  S2R R3, SR_CgaCtaId ;  /* 0x0000000000037919 */ /* 0x000e220000008800 */
[----:B------:R-:W-:Y:S01]  /*d1a0*/  MOV R2, 0x400 ;  /* 0x0000040000027802 */ /* 0x000fe20000000f00 */
[----:B------:R-:W-:Y:S01]  /*d1b0*/  BSSY B0, `(.L_x_3290) ;  /* 0x0000005000007945 */ /* 0x000fe20003800000 */
[----:B------:R-:W-:Y:S02]  /*d1c0*/  SHF.L.U32 R4, R4, 0x1f, RZ ;  /* 0x0000001f04047819 */ /* 0x000fe400000006ff */
[----:B0-----:R-:W-:-:S04]  /*d1d0*/  LEA R5, R3, R2, 0x18 ;  /* 0x0000000203057211 */ /* 0x001fc800078ec0ff */
[----:B------:R-:W0:Y:S02]  /*d1e0*/  SYNCS.PHASECHK.TRANS64.TRYWAIT P0, [R5+URZ+0x28c20], R4 ;  /* 0x028c2004050075a7 */ /* 0x000e24000800017f */
[----:B0-----:R-:W-:Y:S05]  /*d1f0*/  @!P0 BRA `(.L_x_3291) ;  /* 0x0000002400108947 */ /* 0x001fea0003800000 */
.L_x_3359:
[----:B------:R-:W-:Y:S05]  /*d200*/  BSYNC B0 ;  /* 0x0000000000007941 */ /* 0x000fea0003800000 */
.L_x_3290:
[----:B------:R-:W-:-:S03]  /*d210*/  UMOV UR4, 0xffffffff ;  /* 0xffffffff00047882 */ /* 0x000fc60000000000 */
[----:B------:R-:W-:Y:S05]  /*d220*/  BRA.DIV UR4, `(.L_x_3292) ;  /* 0x0000002604187947 */ /* 0x000fea000b800000 */
[----:B------:R-:W1:Y:S02]  /*d230*/  S2R R2, SR_TID.X ;  /* 0x0000000000027919 */ /* 0x000e640000002100 */
[----:B-1----:R-:W-:-:S04]  /*d240*/  SHF.R.U32.HI R2, RZ, 0x5, R2 ;  /* 0x00000005ff027819 */ /* 0x002fc80000011602 */
[----:B------:R-:W-:-:S05]  /*d250*/  LOP3.LUT R2, R2, 0x3, RZ, 0xc0, !PT ;  /* 0x0000000302027812 */ /* 0x000fca00078ec0ff */
[----:B------:R1:W3:Y:S02]  /*d260*/  SHFL.IDX PT, R14, R2, RZ, 0x1f ;  /* 0x00001fff020e7589 */ /* 0x0002e400000e0000 */
.L_x_3362:
[----:B---3--:R-:W-:-:S13]  /*d270*/  ISETP.NE.AND P0, PT, R14, RZ, PT ;  /* 0x000000ff0e00720c */ /* 0x008fda0003f05270 */
[----:B------:R-:W-:Y:S05]  /*d280*/  @P0 BRA `(.L_x_3212) ;  /* 0x0000000000880947 */ /* 0x000fea0003800000 */
[----:B------:R-:W-:-:S03]  /*d290*/  UMOV UR4, 0xffffffff ;  /* 0xffffffff00047882 */ /* 0x000fc60000000000 */
[----:B------:R-:W-:Y:S05]  /*d2a0*/  BRA.DIV UR4, `(.L_x_3293) ;  /* 0x00000026042c7947 */ /* 0x000fea000b800000 */
[----:B------:R-:W-:-:S13]  /*d2b0*/  ELECT P6, URZ, PT ;  /* 0x00000000003f782f */ /* 0x000fda00038c0000 */
.L_x_3365:
[----:B------:R-:W-:Y:S05]  /*d2c0*/  @!P6 BRA `(.L_x_3212) ;  /* 0x000000000078e947 */ /* 0x000fea0003800000 */
[----:B------:R-:W-:-:S06]  /*d2d0*/  ULOP3.LUT UR4, UR39, 0x2, URZ, 0xfc, !UPT ;  /* 0x0000000227047892 */ /* 0x000fcc000f8efc3f */
[----:B-1----:R-:W-:-:S05]  /*d2e0*/  IMAD.U32 R2, RZ, RZ, UR4 ;  /* 0x00000004ff027e24 */ /* 0x002fca000f8e00ff */
[----:B------:R-:W-:-:S13]  /*d2f0*/  ISETP.NE.AND P0, PT, R2, 0x3, PT ;  /* 0x000000030200780c */ /* 0x000fda0003f05270 */
[----:B------:R-:W-:Y:S05]  /*d300*/  @!P0 BRA `(.L_x_3294) ;  /* 0x0000000000048947 */ /* 0x000fea0003800000 */
[----:B------:R-:W-:Y:S01]  /*d310*/  BPT.TRAP 0x1 ;  /* 0x000000040000795c */ /* 0x000fe20000300000 */
.L_x_3294:
[C---:B0-----:R-:W-:Y:S01]  /*d320*/  LEA R4, R0.reuse, R5, 0x3 ;  /* 0x0000000500047211 */ /* 0x041fe200078e18ff */
[----:B------:R-:W-:Y:S01]  /*d330*/  VIADD R0, R0, 0x1 ;  /* 0x0000000100007836 */ /* 0x000fe20000000000 */
[----:B------:R-:W-:-:S04]  /*d340*/  SHF.L.U32 R3, R21, 0x1f, RZ ;  /* 0x0000001f15037819 */ /* 0x000fc800000006ff */
[----:B------:R-:W0:Y:S01]  /*d350*/  SYNCS.PHASECHK.TRANS64.TRYWAIT P1, [R4+URZ+0x28c40], R3 ;  /* 0x028c4003040075a7 */ /* 0x000e22000802017f */
[----:B------:R-:W-:-:S04]  /*d360*/  ISETP.NE.AND P2, PT, R0, 0x2, PT ;  /* 0x000000020000780c */ /* 0x000fc80003f45270 */
[----:B------:R-:W-:Y:S01]  /*d370*/  SEL R2, RZ, 0x1, P2 ;  /* 0x00000001ff027807 */ /* 0x000fe20001000000 */
[----:B0-----:R-:W-:Y:S08]  /*d380*/  @!P1 BRA `(.L_x_3295) ;  /* 0x0000002400149947 */ /* 0x001ff00003800000 */
.L_x_3366:
[----:B------:R-:W-:Y:S02]  /*d390*/  SEL R0, R0, RZ, P2 ;  /* 0x000000ff00007207 */ /* 0x000fe40001000000 */
[----:B------:R-:W-:Y:S01]  /*d3a0*/  LOP3.LUT R2, R21, R2, RZ, 0x3c, !PT ;  /* 0x0000000215027212 */ /* 0x000fe200078e3cff */
[----:B------:R-:W-:Y:S06]  /*d3b0*/  @!P0 BRA `(.L_x_3296) ;  /* 0x0000000000048947 */ /* 0x000fec0003800000 */
[----:B------:R-:W-:Y:S01]  /*d3c0*/  BPT.TRAP 0x1 ;  /* 0x000000040000795c */ /* 0x000fe20000300000 */
.L_x_3296:
[----:B------:R-:W-:Y:S01]  /*d3d0*/  IMAD R5, R0, 0x8, R5 ;  /* 0x0000000800057824 */ /* 0x000fe200078e0205 */
[----:B------:R-:W-:-:S04]  /*d3e0*/  SHF.L.U32 R0, R2, 0x1f, RZ ;  /* 0x0000001f02007819 */ /* 0x000fc800000006ff */
[----:B------:R-:W1:Y:S02]  /*d3f0*/  SYNCS.PHASECHK.TRANS64.TRYWAIT P1, [R5+URZ+0x28c40], R0 ;  /* 0x028c4000050075a7 */ /* 0x000e64000802017f */
[----:B-1----:R-:W-:Y:S05]  /*d400*/  @!P1 BRA `(.L_x_3297) ;  /* 0x0000002400089947 */ /* 0x002fea0003800000 */
.L_x_3367:
[----:B------:R-:W-:Y:S05]  /*d410*/  @!P0 BRA `(.L_x_3298) ;  /* 0x0000000000048947 */ /* 0x000fea0003800000 */
[----:B------:R-:W-:Y:S01]  /*d420*/  BPT.TRAP 0x1 ;  /* 0x000000040000795c */ /* 0x000fe20000300000 */
.L_x_3298:
[----:B------:R-:W3:Y:S02]  /*d430*/  SYNCS.PHASECHK.TRANS64.TRYWAIT P1, [R4+URZ+0x28c60], R3 ;  /* 0x028c6003040075a7 */ /* 0x000ee4000802017f */
[----:B---3--:R-:W-:Y:S05]  /*d440*/  @!P1 BRA `(.L_x_3299) ;  /* 0x00000024000c9947 */ /* 0x008fea0003800000 */
.L_x_3368:
[----:B------:R-:W-:Y:S05]  /*d450*/  @!P0 BRA `(.L_x_3300) ;  /* 0x0000000000048947 */ /* 0x000fea0003800000 */
[----:B------:R-:W-:Y:S01]  /*d460*/  BPT.TRAP 0x1 ;  /* 0x000000040000795c */ /* 0x000fe20000300000 */
.L_x_3300:
[----:B----4-:R4:W0:Y:S02]  /*d470*/  SYNCS.PHASECHK.TRANS64.TRYWAIT P0, [R5+URZ+0x28c60], R0 ;  /* 0x028c6000050075a7 */ /* 0x010824000800017f */
[----:B0-----:R-:W-:Y:S05]  /*d480*/  @!P0 NANOSLEEP.SYNCS 0x989680 ;  /* 0x009896800000895d */ /* 0x001fea0003900000 */
[----:B------:R-:W0:Y:S02]  /*d490*/  @!P0 SYNCS.PHASECHK.TRANS64 P0, [R5+URZ+0x28c60], R0 ;  /* 0x028c6000050085a7 */ /* 0x000e24000800007f */
[----:B0-----:R-:W-:Y:S05]  /*d4a0*/  @!P0 BRA `(.L_x_3300) ;  /* 0xfffffffc00f08947 */ /* 0x001fea000383ffff */
.L_x_3212:
[----:B------:R-:W-:Y:S05]  /*d4b0*/  BSYNC B6 ;  /* 0x0000000000067941 */ /* 0x000fea0003800000 */
.L_x_3209:
[----:B------:R-:W-:Y:S05]  /*d4c0*/  EXIT ;  /* 0x000000000000794d */ /* 0x000fea0003800000 */
.L_x_3217:
[----:B0-----:R-:W-:-:S04]  /*d4d0*/  MOV R5, UR5 ;  /* 0x0000000500057c02 */ /* 0x001fc80008000f00 */
[----:B------:R0:W1:Y:S03]  /*d4e0*/  SYNCS.PHASECHK.TRANS64.TRYWAIT P1, [R5+URZ+0x28c50], R2 ;  /* 0x028c5002050075a7 */ /* 0x000066000802017f */
[----:B-1----:R-:W-:Y:S05]  /*d4f0*/  @!P1 NANOSLEEP.SYNCS 0x989680 ;  /* 0x009896800000995d */ /* 0x002fea0003900000 */
[----:B------:R-:W1:Y:S02]  /*d500*/  @!P1 SYNCS.PHASECHK.TRANS64 P1, [R5+URZ+0x28c50], R2 ;  /* 0x028c5002050095a7 */ /* 0x000e64000802007f */
[----:B-1----:R-:W-:Y:S05]  /*d510*/  @!P1 BRA `(.L_x_3217) ;  /* 0xfffffffc00ec9947 */ /* 0x002fea000383ffff */
[----:B------:R-:W-:Y:S05]  /*d520*/  BRA `(.L_x_3301) ;  /* 0xffffff3c009c7947 */ /* 0x000fea000383ffff */
.L_x_3223:
[----:B-1----:R-:W-:-:S04]  /*d530*/  IMAD.U32 R5, RZ, RZ, UR7 ;  /* 0x00000007ff057e24 */ /* 0x002fc8000f8e00ff */
[----:B------:R1:W2:Y:S03]  /*d540*/  SYNCS.PHASECHK.TRANS64.TRYWAIT P1, [R5+URZ+0x28c50], R2 ;  /* 0x028c5002050075a7 */ /* 0x0002a6000802017f */
[----:B--2---:R-:W-:Y:S05]  /*d550*/  @!P1 NANOSLEEP.SYNCS 0x989680 ;  /* 0x009896800000995d */ /* 0x004fea0003900000 */
[----:B------:R-:W2:Y:S02]  /*d560*/  @!P1 SYNCS.PHASECHK.TRANS64 P1, [R5+URZ+0x28c50], R2 ;  /* 0x028c5002050095a7 */ /* 0x000ea4000802007f */
[----:B--2---:R-:W-:Y:S05]  /*d570*/  @!P1 BRA `(.L_x_3223) ;  /* 0xfffffffc00ec9947 */ /* 0x004fea000383ffff */
[----:B------:R-:W-:Y:S05]  /*d580*/  BRA `(.L_x_3222) ;  /* 0xffffff4800a07947 */ /* 0x000fea000383ffff */
.L_x_3228:
[----:B0-----:R-:W-:-:S04]  /*d590*/  IMAD.U32 R0, RZ, RZ, UR41 ;  /* 0x00000029ff007e24 */ /* 0x001fc8000f8e00ff */
[----:B------:R0:W1:Y:S03]  /*d5a0*/  SYNCS.PHASECHK.TRANS64.TRYWAIT P0, [R0+URZ+0x28c00], R11 ;  /* 0x028c000b000075a7 */ /* 0x000066000800017f */
[----:B-1----:R-:W-:Y:S05]  /*d5b0*/  @!P0 NANOSLEEP.SYNCS 0x989680 ;  /* 0x009896800000895d */ /* 0x002fea0003900000 */
[----:B------:R-:W1:Y:S02]  /*d5c0*/  @!P0 SYNCS.PHASECHK.TRANS64 P0, [R0+URZ+0x28c00], R11 ;  /* 0x028c000b000085a7 */ /* 0x000e64000800007f */
[----:B-1----:R-:W-:Y:S05]  /*d5d0*/  @!P0 BRA `(.L_x_3228) ;  /* 0xfffffffc00ec8947 */ /* 0x002fea000383ffff */
[----:B------:R-:W-:Y:S05]  /*d5e0*/  BRA `(.L_x_3302) ;  /* 0xffffff5c00987947 */ /* 0x000fea000383ffff */
.L_x_3232:
[----:B-1----:R-:W-:-:S04]  /*d5f0*/  MOV R2, UR41 ;  /* 0x0000002900027c02 */ /* 0x002fc80008000f00 */
[----:B------:R1:W2:Y:S03]  /*d600*/  SYNCS.PHASECHK.TRANS64.TRYWAIT P1, [R2+URZ+0x28c30], R11 ;  /* 0x028c300b020075a7 */ /* 0x0002a6000802017f */
[----:B--2---:R-:W-:Y:S05]  /*d610*/  @!P1 NANOSLEEP.SYNCS 0x989680 ;  /* 0x009896800000995d */ /* 0x004fea0003900000 */
[----:B------:R-:W2:Y:S02]  /*d620*/  @!P1 SYNCS.PHASECHK.TRANS64 P1, [R2+URZ+0x28c30], R11 ;  /* 0x028c300b020095a7 */ /* 0x000ea4000802007f */
[----:B--2---:R-:W-:Y:S05]  /*d630*/  @!P1 BRA `(.L_x_3232) ;  /* 0xfffffffc00ec9947 */ /* 0x004fea000383ffff */
[----:B------:R-:W-:Y:S05]  /*d640*/  BRA `(.L_x_3231) ;  /* 0xffffff5c00d87947 */ /* 0x000fea000383ffff */
.L_x_3237:
[----:B--2---:R-:W-:-:S04]  /*d650*/  IMAD.U32 R12, RZ, RZ, UR41 ;  /* 0x00000029ff0c7e24 */ /* 0x004fc8000f8e00ff */
[----:B------:R2:W4:Y:S03]  /*d660*/  SYNCS.PHASECHK.TRANS64.TRYWAIT P1, [R12+URZ+0x28c50], R11 ;  /* 0x028c500b0c0075a7 */ /* 0x000526000802017f */
[----:B----4-:R-:W-:Y:S05]  /*d670*/  @!P1 NANOSLEEP.SYNCS 0x989680 ;  /* 0x009896800000995d */ /* 0x010fea0003900000 */
[----:B------:R-:W4:Y:S02]  /*d680*/  @!P1 SYNCS.PHASECHK.TRANS64 P1, [R12+URZ+0x28c50], R11 ;  /* 0x028c500b0c0095a7 */ /* 0x000f24000802007f */
[----:B----4-:R-:W-:Y:S05]  /*d690*/  @!P1 BRA `(.L_x_3237) ;  /* 0xfffffffc00ec9947 */ /* 0x010fea000383ffff */
[----:B------:R-:W-:Y:S05]  /*d6a0*/  BRA `(.L_x_3236) ;  /* 0xffffff7400547947 */ /* 0x000fea000383ffff */
.L_x_3243:
[----:B-1----:R-:W-:-:S04]  /*d6b0*/  IMAD.U32 R12, RZ, RZ, UR26 ;  /* 0x0000001aff0c7e24 */ /* 0x002fc8000f8e00ff */
[----:B------:R1:W2:Y:S03]  /*d6c0*/  SYNCS.PHASECHK.TRANS64.TRYWAIT P2, [R12+URZ+0x28c30], R11 ;  /* 0x028c300b0c0075a7 */ /* 0x0002a6000804017f */
[----:B--2---:R-:W-:Y:S05]  /*d6d0*/  @!P2 NANOSLEEP.SYNCS 0x989680 ;  /* 0x009896800000a95d */ /* 0x004fea0003900000 */
[----:B------:R-:W2:Y:S02]  /*d6e0*/  @!P2 SYNCS.PHASECHK.TRANS64 P2, [R12+URZ+0x28c30], R11 ;  /* 0x028c300b0c00a5a7 */ /* 0x000ea4000804007f */
[----:B--2---:R-:W-:Y:S05]  /*d6f0*/  @!P2 BRA `(.L_x_3243) ;  /* 0xfffffffc00eca947 */ /* 0x004fea000383ffff */
[----:B------:R-:W-:Y:S05]  /*d700*/  BRA `(.L_x_3242) ;  /* 0xffffff7800487947 */ /* 0x000fea000383ffff */
.L_x_3248:
[----:B--2---:R-:W-:-:S04]  /*d710*/  MOV R0, UR26 ;  /* 0x0000001a00007c02 */ /* 0x004fc80008000f00 */
[----:B------:R2:W3:Y:S03]  /*d720*/  SYNCS.PHASECHK.TRANS64.TRYWAIT P2, [R0+URZ+0x28c50], R11 ;  /* 0x028c500b000075a7 */ /* 0x0004e6000804017f */
[----:B---3--:R-:W-:Y:S05]  /*d730*/  @!P2 NANOSLEEP.SYNCS 0x989680 ;  /* 0x009896800000a95d */ /* 0x008fea0003900000 */
[----:B------:R-:W3:Y:S02]  /*d740*/  @!P2 SYNCS.PHASECHK.TRANS64 P2, [R0+URZ+0x28c50], R11 ;  /* 0x028c500b0000a5a7 */ /* 0x000ee4000804007f */
[----:B---3--:R-:W-:Y:S05]  /*d750*/  @!P2 BRA `(.L_x_3248) ;  /* 0xfffffffc00eca947 */ /* 0x008fea000383ffff */
[----:B------:R-:W-:Y:S05]  /*d760*/  BRA `(.L_x_3247) ;  /* 0xffffff9000647947 */ /* 0x000fea000383ffff */
.L_x_3262:
[----:B------:R-:W-:Y:S01]  /*d770*/  IMAD.MOV.U32 R13, RZ, RZ, R23 ;  /* 0x000000ffff0d7224 */ /* 0x000fe200078e0017 */
[----:B------:R-:W-:Y:S01]  /*d780*/  MOV R11, 0x1f ;  /* 0x0000001f000b7802 */ /* 0x000fe20000000f00 */
[----:B------:R-:W-:Y:S02]  /*d790*/  IMAD.MOV.U32 R12, RZ, RZ, RZ ;  /* 0x000000ffff0c7224 */ /* 0x000fe400078e00ff */
[----:B------:R-:W-:-:S07]  /*d7a0*/  IMAD.MOV.U32 R15, RZ, RZ, -0x1 ;  /* 0xffffffffff0f7424 */ /* 0x000fce00078e00ff */
[----:B------:R-:W-:Y:S05]  /*d7b0*/  WARPSYNC.COLLECTIVE R15, `(.L_x_3303) ;  /* 0x000000000f087348 */ /* 0x000fea0003c00000 */
[----:B------:R0:W1:Y:S02]  /*d7c0*/  SHFL.IDX P6, R14, R13, R12, R11 ;  /* 0x0000000c0d0e7389 */ /* 0x00006400000c000b */
[----:B01----:R-:W-:Y:S01]  /*d7d0*/  ENDCOLLECTIVE ;  /* 0x000000000000791b */ /* 0x003fe20003800000 */
.L_x_3303:
[----:B------:R-:W-:Y:S05]  /*d7e0*/  BRA `(.L_x_3304) ;  /* 0xffffffd400307947 */ /* 0x000fea000383ffff */
.L_x_3264:
[----:B0-----:R-:W-:-:S04]  /*d7f0*/  IMAD.U32 R3, RZ, RZ, UR43 ;  /* 0x0000002bff037e24 */ /* 0x001fc8000f8e00ff */
[----:B------:R0:W1:Y:S03]  /*d800*/  SYNCS.PHASECHK.TRANS64.TRYWAIT P0, [R3+URZ+0x28c40], R0 ;  /* 0x028c4000030075a7 */ /* 0x000066000800017f */
[----:B-1----:R-:W-:Y:S05]  /*d810*/  @!P0 NANOSLEEP.SYNCS 0x989680 ;  /* 0x009896800000895d */ /* 0x002fea0003900000 */
[----:B------:R-:W1:Y:S02]  /*d820*/  @!P0 SYNCS.PHASECHK.TRANS64 P0, [R3+URZ+0x28c40], R0 ;  /* 0x028c4000030085a7 */ /* 0x000e64000800007f */
[----:B-1----:R-:W-:Y:S05]  /*d830*/  @!P0 BRA `(.L_x_3264) ;  /* 0xfffffffc00ec8947 */ /* 0x002fea000383ffff */
[----:B------:R-:W-:Y:S05]  /*d840*/  BRA `(.L_x_3305) ;  /* 0xffffffd400607947 */ /* 0x000fea000383ffff */
.L_x_3265:
        /* <DEDUP_REMOVED lines=8> */
.L_x_3307:
[----:B------:R-:W-:Y:S05]  /*d8d0*/  BSYNC B0 ;  /* 0x0000000000007941 */ /* 0x000fea0003800000 */
.L_x_3306:
[----:B------:R-:W-:Y:S01]  /*d8e0*/  IMAD.MOV.U32 R13, RZ, RZ, R0 ;  /* 0x000000ffff0d7224 */ /* 0x000fe200078e0000 */
[----:B------:R-:W-:Y:S01]  /*d8f0*/  MOV R12, RZ ;  /* 0x000000ff000c7202 */ /* 0x000fe20000000f00 */
[----:B------:R-:W-:Y:S01]  /*d900*/  IMAD.MOV.U32 R11, RZ, RZ, 0x181f ;  /* 0x0000181fff0b7424 */ /* 0x000fe200078e00ff */
[----:B------:R-:W-:Y:S01]  /*d910*/  @P0 LEA R7, R30, UR43, 0x1 ;  /* 0x0000002b1e070c11 */ /* 0x000fe2000f8e08ff */
[----:B------:R-:W-:Y:S02]  /*d920*/  IMAD.MOV.U32 R15, RZ, RZ, -0x1 ;  /* 0xffffffffff0f7424 */ /* 0x000fe400078e00ff */
[----:B------:R-:W-:-:S07]  /*d930*/  IMAD.MOV.U32 R2, RZ, RZ, R14 ;  /* 0x000000ffff027224 */ /* 0x000fce00078e000e */
[----:B------:R-:W-:Y:S05]  /*d940*/  WARPSYNC.COLLECTIVE R15, `(.L_x_3308) ;  /* 0x000000000f087348 */ /* 0x000fea0003c00000 */
[----:B------:R0:W1:Y:S02]  /*d950*/  SHFL.IDX P6, R14, R13, R12, R11 ;  /* 0x0000000c0d0e7389 */ /* 0x00006400000c000b */
[----:B01----:R-:W-:Y:S01]  /*d960*/  ENDCOLLECTIVE ;  /* 0x000000000000791b */ /* 0x003fe20003800000 */
.L_x_3308:
[----:B------:R-:W-:Y:S01]  /*d970*/  IMAD.MOV.U32 R13, RZ, RZ, R5 ;  /* 0x000000ffff0d7224 */ /* 0x000fe200078e0005 */
[----:B------:R-:W-:Y:S02]  /*d980*/  MOV R12, 0x1 ;  /* 0x00000001000c7802 */ /* 0x000fe40000000f00 */
[----:B------:R-:W-:-:S04]  /*d990*/  @P0 LEA R14, P1, R22, R14, 0x1 ;  /* 0x0000000e160e0211 */ /* 0x000fc800078208ff */
[----:B------:R-:W-:Y:S01]  /*d9a0*/  @P0 IADD3.X R3, RZ, R2, RZ, P1, !PT ;  /* 0x00000002ff030210 */ /* 0x000fe20000ffe4ff */
[----:B------:R-:W-:-:S08]  /*d9b0*/  @P0 IMAD.MOV.U32 R2, RZ, RZ, R14 ;  /* 0x000000ffff020224 */ /* 0x000fd000078e000e */
[----:B------:R-:W-:Y:S05]  /*d9c0*/  WARPSYNC.COLLECTIVE R15, `(.L_x_3309) ;  /* 0x000000000f087348 */ /* 0x000fea0003c00000 */
[----:B------:R0:W1:Y:S02]  /*d9d0*/  SHFL.IDX P6, R14, R13, R12, R11 ;  /* 0x0000000c0d0e7389 */ /* 0x00006400000c000b */
[----:B01----:R-:W-:Y:S01]  /*d9e0*/  ENDCOLLECTIVE ;  /* 0x000000000000791b */ /* 0x003fe20003800000 */
.L_x_3309:
[----:B------:R-:W-:Y:S01]  /*d9f0*/  @!PT LDS RZ, [RZ] ;  /* 0x00000000fffff984 */ /* 0x000fe20000000800 */
[----:B------:R-:W-:Y:S01]  /*da00*/  @!PT LDS RZ, [RZ] ;  /* 0x00000000fffff984 */ /* 0x000fe20000000800 */
[----:B------:R-:W-:Y:S01]  /*da10*/  @!PT LDS RZ, [RZ] ;  /* 0x00000000fffff984 */ /* 0x000fe20000000800 */
[----:B------:R0:W-:Y:S01]  /*da20*/  @P0 LDGSTS.E.BYPASS.LTC128B.128 [R7+0x22400], desc[UR36][R2.64], !P2 ;  /* 0x2240000002070fae */ /* 0x0001e2000d101d64 */
[----:B------:R-:W-:Y:S01]  /*da30*/  ISETP.GE.AND P0, PT, R18, 0x11, PT ;  /* 0x000000111200780c */ /* 0x000fe20003f06270 */
[----:B------:R-:W-:-:S12]  /*da40*/  IMAD.MOV.U32 R13, RZ, RZ, R0 ;  /* 0x000000ffff0d7224 */ /* 0x000fd800078e0000 */
[----:B------:R-:W-:Y:S01]  /*da50*/  @P0 LEA R9, R30, UR43, 0x1 ;  /* 0x0000002b1e090c11 */ /* 0x000fe2000f8e08ff */
[----:B0-----:R-:W-:-:S07]  /*da60*/  IMAD.MOV.U32 R4, RZ, RZ, R14 ;  /* 0x000000ffff047224 */ /* 0x001fce00078e000e */
[----:B------:R-:W-:Y:S05]  /*da70*/  WARPSYNC.COLLECTIVE R15, `(.L_x_3310) ;  /* 0x000000000f087348 */ /* 0x000fea0003c00000 */
[----:B------:R0:W1:Y:S02]  /*da80*/  SHFL.IDX P6, R14, R13, R12, R11 ;  /* 0x0000000c0d0e7389 */ /* 0x00006400000c000b */
[----:B01----:R-:W-:Y:S01]  /*da90*/  ENDCOLLECTIVE ;  /* 0x000000000000791b */ /* 0x003fe20003800000 */
.L_x_3310:
[----:B------:R-:W-:Y:S02]  /*daa0*/  IMAD.MOV.U32 R13, RZ, RZ, R5 ;  /* 0x000000ffff0d7224 */ /* 0x000fe400078e0005 */
[----:B------:R-:W-:Y:S01]  /*dab0*/  IMAD.MOV.U32 R12, RZ, RZ, 0x2 ;  /* 0x00000002ff0c7424 */ /* 0x000fe200078e00ff */
[----:B------:R-:W-:-:S13]  /*dac0*/  @P0 LEA R2, P1, R22, R14, 0x1 ;  /* 0x0000000e16020211 */ /* 0x000fda00078208ff */
[----:B------:R-:W-:Y:S05]  /*dad0*/  WARPSYNC.COLLECTIVE R15, `(.L_x_3311) ;  /* 0x000000000f087348 */ /* 0x000fea0003c00000 */
[----:B------:R0:W1:Y:S02]  /*dae0*/  SHFL.IDX P6, R14, R13, R12, R11 ;  /* 0x0000000c0d0e7389 */ /* 0x00006400000c000b */
[----:B01----:R-:W-:Y:S01]  /*daf0*/  ENDCOLLECTIVE ;  /* 0x000000000000791b */ /* 0x003fe20003800000 */
.L_x_3311:
[----:B------:R-:W-:-:S05]  /*db00*/  @P0 IADD3.X R3, RZ, R4, RZ, P1, !PT ;  /* 0x00000004ff030210 */ /* 0x000fca0000ffe4ff */
[----:B------:R-:W-:Y:S01]  /*db10*/  @!PT LDS RZ, [RZ] ;  /* 0x00000000fffff984 */ /* 0x000fe20000000800 */
[----:B------:R-:W-:Y:S01]  /*db20*/  @!PT LDS RZ, [RZ] ;  /* 0x00000000fffff984 */ /* 0x000fe20000000800 */
[----:B------:R-:W-:Y:S01]  /*db30*/  @!PT LDS RZ, [RZ] ;  /* 0x00000000fffff984 */ /* 0x000fe20000000800 */
[----:B------:R0:W-:Y:S01]  /*db40*/  @P0 LDGSTS.E.BYPASS.LTC128B.128 [R9+0x22c00], desc[UR36][R2.64], !P2 ;  /* 0x22c0000002090fae */ /* 0x0001e2000d101d64 */
[----:B------:R-:W-:Y:S01]  /*db50*/  ISETP.GE.AND P0, PT, R18, 0x21, PT ;  /* 0x000000211200780c */ /* 0x000fe20003f06270 */
[----:B------:R-:W-:-:S12]  /*db60*/  IMAD.MOV.U32 R13, RZ, RZ, R0 ;  /* 0x000000ffff0d7224 */ /* 0x000fd800078e0000 */
[----:B------:R-:W-:Y:S02]  /*db70*/  @P0 LEA R7, R30, UR43, 0x1 ;  /* 0x0000002b1e070c11 */ /* 0x000fe4000f8e08ff */
[----:B0-----:R-:W-:-:S07]  /*db80*/  MOV R4, R14 ;  /* 0x0000000e00047202 */ /* 0x001fce0000000f00 */
[----:B------:R-:W-:Y:S05]  /*db90*/  WARPSYNC.COLLECTIVE R15, `(.L_x_3312) ;  /* 0x000000000f087348 */ /* 0x000fea0003c00000 */
[----:B------:R0:W1:Y:S02]  /*dba0*/  SHFL.IDX P6, R14, R13, R12, R11 ;  /* 0x0000000c0d0e7389 */ /* 0x00006400000c000b */
[----:B01----:R-:W-:Y:S01]  /*dbb0*/  ENDCOLLECTIVE ;  /* 0x000000000000791b */ /* 0x003fe20003800000 */
.L_x_3312:
[----:B------:R-:W-:Y:S01]  /*dbc0*/  MOV R13, R5 ;  /* 0x00000005000d7202 */ /* 0x000fe20000000f00 */
[----:B------:R-:W-:Y:S01]  /*dbd0*/  IMAD.MOV.U32 R12, RZ, RZ, 0x3 ;  /* 0x00000003ff0c7424 */ /* 0x000fe200078e00ff */
[----:B------:R-:W-:-:S13]  /*dbe0*/  @P0 LEA R2, P1, R22, R14, 0x1 ;  /* 0x0000000e16020211 */ /* 0x000fda00078208ff */
[----:B------:R-:W-:Y:S05]  /*dbf0*/  WARPSYNC.COLLECTIVE R15, `(.L_x_3313) ;  /* 0x000000000f087348 */ /* 0x000fea0003c00000 */
[----:B------:R0:W1:Y:S02]  /*dc00*/  SHFL.IDX P6, R14, R13, R12, R11 ;  /* 0x0000000c0d0e7389 */ /* 0x00006400000c000b */
[----:B01----:R-:W-:Y:S01]  /*dc10*/  ENDCOLLECTIVE ;  /* 0x000000000000791b */ /* 0x003fe20003800000 */
.L_x_3313:
[----:B------:R-:W-:-:S05]  /*dc20*/  @P0 IMAD.X R3, RZ, RZ, R4, P1 ;  /* 0x000000ffff030224 */ /* 0x000fca00008e0604 */
[----:B------:R-:W-:Y:S01]  /*dc30*/  @!PT LDS RZ, [RZ] ;  /* 0x00000000fffff984 */ /* 0x000fe20000000800 */
[----:B------:R-:W-:Y:S01]  /*dc40*/  @!PT LDS RZ, [RZ] ;  /* 0x00000000fffff984 */ /* 0x000fe20000000800 */
[----:B------:R-:W-:Y:S01]  /*dc50*/  @!PT LDS RZ, [RZ] ;  /* 0x00000000fffff984 */ /* 0x000fe20000000800 */
[----:B------:R0:W-:Y:S01]  /*dc60*/  @P0 LDGSTS.E.BYPASS.LTC128B.128 [R7+0x23400], desc[UR36][R2.64], !P2 ;  /* 0x2340000002070fae */ /* 0x0001e2000d101d64 */
[----:B------:R-:W-:Y:S01]  /*dc70*/  MOV R13, R0 ;  /* 0x00000000000d7202 */ /* 0x000fe20000000f00 */
[----:B------:R-:W-:-:S07]  /*dc80*/  IMAD.MOV.U32 R4, RZ, RZ, R14 ;  /* 0x000000ffff047224 */ /* 0x000fce00078e000e */
[----:B0-----:R-:W-:Y:S05]  /*dc90*/  WARPSYNC.COLLECTIVE R15, `(.L_x_3314) ;  /* 0x000000000f087348 */ /* 0x001fea0003c00000 */
[----:B------:R1:W2:Y:S02]  /*dca0*/  SHFL.IDX P6, R14, R13, R12, R11 ;  /* 0x0000000c0d0e7389 */ /* 0x0002a400000c000b */
[----:B012---:R-:W-:Y:S01]  /*dcb0*/  ENDCOLLECTIVE ;  /* 0x000000000000791b */ /* 0x007fe20003800000 */
.L_x_3314:
[----:B------:R-:W-:Y:S05]  /*dcc0*/  BRA `(.L_x_3315) ;  /* 0xffffffd400247947 */ /* 0x000fea000383ffff */
.L_x_3268:
[----:B------:R-:W-:Y:S01]  /*dcd0*/  IMAD.MOV.U32 R13, RZ, RZ, R5 ;  /* 0x000000ffff0d7224 */ /* 0x000fe200078e0005 */
[----:B------:R-:W-:Y:S01]  /*dce0*/  MOV R11, 0x181f ;  /* 0x0000181f000b7802 */ /* 0x000fe20000000f00 */
[----:B------:R-:W-:Y:S02]  /*dcf0*/  IMAD.MOV.U32 R12, RZ, RZ, RZ ;  /* 0x000000ffff0c7224 */ /* 0x000fe400078e00ff */
[----:B------:R-:W-:Y:S02]  /*dd00*/  IMAD.MOV.U32 R15, RZ, RZ, -0x1 ;  /* 0xffffffffff0f7424 */ /* 0x000fe400078e00ff */
[----:B------:R-:W-:-:S07]  /*dd10*/  IMAD R35, R35, 0x40, R36 ;  /* 0x0000004023237824 */ /* 0x000fce00078e0224 */
[----:B------:R-:W-:Y:S05]  /*dd20*/  WARPSYNC.COLLECTIVE R15, `(.L_x_3316) ;  /* 0x000000000f087348 */ /* 0x000fea0003c00000 */
[----:B------:R0:W1:Y:S02]  /*dd30*/  SHFL.IDX P6, R14, R13, R12, R11 ;  /* 0x0000000c0d0e7389 */ /* 0x00006400000c000b */
[----:B01----:R-:W-:Y:S01]  /*dd40*/  ENDCOLLECTIVE ;  /* 0x000000000000791b */ /* 0x003fe20003800000 */
.L_x_3316:
[----:B------:R-:W-:Y:S01]  /*dd50*/  VIADD R9, R35, 0x10 ;  /* 0x0000001023097836 */ /* 0x000fe20000000000 */
[----:B------:R-:W-:Y:S01]  /*dd60*/  MOV R13, R4 ;  /* 0x00000004000d7202 */ /* 0x000fe20000000f00 */
[----:B------:R-:W-:-:S07]  /*dd70*/  IMAD.MOV.U32 R2, RZ, RZ, R14 ;  /* 0x000000ffff027224 */ /* 0x000fce00078e000e */
[----:B------:R-:W-:Y:S05]  /*dd80*/  WARPSYNC.COLLECTIVE R15, `(.L_x_3317) ;  /* 0x000000000f087348 */ /* 0x000fea0003c00000 */
[----:B------:R0:W1:Y:S02]  /*dd90*/  SHFL.IDX P6, R14, R13, R12, R11 ;  /* 0x0000000c0d0e7389 */ /* 0x00006400000c000b */
[----:B01----:R-:W-:Y:S01]  /*dda0*/  ENDCOLLECTIVE ;  /* 0x000000000000791b */ /* 0x003fe20003800000 */
.L_x_3317:
[----:B------:R-:W-:Y:S02]  /*ddb0*/  ULDC UR4, c[0x0][0x288] ;  /* 0x0000a20000047ab9 */ /* 0x000fe40000000800 */
[----:B------:R-:W-:-:S05]  /*ddc0*/  IMAD R0, R0, UR4, RZ ;  /* 0x0000000400007c24 */ /* 0x000fca000f8e02ff */
[----:B------:R-:W-:Y:S01]  /*ddd0*/  ISETP.GE.AND P0, PT, R35, R0, PT ;  /* 0x000000002300720c */ /* 0x000fe20003f06270 */
[----:B------:R-:W-:Y:S01]  /*dde0*/  IMAD.MOV.U32 R13, RZ, RZ, R5 ;  /* 0x000000ffff0d7224 */ /* 0x000fe200078e0005 */
[----:B------:R-:W-:-:S11]  /*ddf0*/  MOV R12, 0x1 ;  /* 0x00000001000c7802 */ /* 0x000fd60000000f00 */
[----:B------:R-:W-:Y:S02]  /*de00*/  @!P0 LEA R7, R30, UR43, 0x1 ;  /* 0x0000002b1e078c11 */ /* 0x000fe4000f8e08ff */
[----:B------:R-:W-:-:S05]  /*de10*/  @!P0 LEA R14, P2, R22, R14, 0x1 ;  /* 0x0000000e160e8211 */ /* 0x000fca00078408ff */
[----:B------:R-:W-:Y:S01]  /*de20*/  @!P0 IMAD.X R3, RZ, RZ, R2, P2 ;  /* 0x000000ffff038224 */ /* 0x000fe200010e0602 */
[----:B------:R-:W-:-:S07]  /*de30*/  @!P0 MOV R2, R14 ;  /* 0x0000000e00028202 */ /* 0x000fce0000000f00 */
[----:B------:R-:W-:Y:S05]  /*de40*/  WARPSYNC.COLLECTIVE R15, `(.L_x_3318) ;  /* 0x000000000f087348 */ /* 0x000fea0003c00000 */
[----:B------:R0:W1:Y:S02]  /*de50*/  SHFL.IDX P6, R14, R13, R12, R11 ;  /* 0x0000000c0d0e7389 */ /* 0x00006400000c000b */
[----:B01----:R-:W-:Y:S01]  /*de60*/  ENDCOLLECTIVE ;  /* 0x000000000000791b */ /* 0x003fe20003800000 */
.L_x_3318:
[----:B------:R-:W-:Y:S01]  /*de70*/  @!PT LDS RZ, [RZ] ;  /* 0x00000000fffff984 */ /* 0x000fe20000000800 */
[----:B------:R-:W-:Y:S01]  /*de80*/  @!PT LDS RZ, [RZ] ;  /* 0x00000000fffff984 */ /* 0x000fe20000000800 */
[----:B------:R-:W-:Y:S01]  /*de90*/  @!PT LDS RZ, [RZ] ;  /* 0x00000000fffff984 */ /* 0x000fe20000000800 */
[----:B------:R0:W-:Y:S01]  /*dea0*/  @!P0 LDGSTS.E.BYPASS.LTC128B.128 [R7+0x20400], desc[UR36][R2.64], !P1 ;  /* 0x2040000002078fae */ /* 0x0001e2000c901d64 */
[----:B------:R-:W-:Y:S01]  /*deb0*/  ISETP.GE.AND P0, PT, R9, R0, PT ;  /* 0x000000000900720c */ /* 0x000fe20003f06270 */
[----:B------:R-:W-:Y:S02]  /*dec0*/  IMAD.MOV.U32 R13, RZ, RZ, R4 ;  /* 0x000000ffff0d7224 */ /* 0x000fe400078e0004 */
[----:B0-----:R-:W-:-:S10]  /*ded0*/  VIADD R7, R35, 0x20 ;  /* 0x0000002023077836 */ /* 0x001fd40000000000 */
[----:B------:R-:W-:Y:S01]  /*dee0*/  @!P0 LEA R9, R30, UR43, 0x1 ;  /* 0x0000002b1e098c11 */ /* 0x000fe2000f8e08ff */
[----:B------:R-:W-:-:S07]  /*def0*/  IMAD.MOV.U32 R6, RZ, RZ, R14 ;  /* 0x000000ffff067224 */ /* 0x000fce00078e000e */
[----:B------:R-:W-:Y:S05]  /*df00*/  WARPSYNC.COLLECTIVE R15, `(.L_x_3319) ;  /* 0x000000000f087348 */ /* 0x000fea0003c00000 */
[----:B------:R0:W1:Y:S02]  /*df10*/  SHFL.IDX P6, R14, R13, R12, R11 ;  /* 0x0000000c0d0e7389 */ /* 0x00006400000c000b */
[----:B01----:R-:W-:Y:S01]  /*df20*/  ENDCOLLECTIVE ;  /* 0x000000000000791b */ /* 0x003fe20003800000 */
.L_x_3319:
[----:B------:R-:W-:Y:S01]  /*df30*/  IMAD.MOV.U32 R13, RZ, RZ, R5 ;  /* 0x000000ffff0d7224 */ /* 0x000fe200078e0005 */
[----:B------:R-:W-:Y:S02]  /*df40*/  MOV R12, 0x2 ;  /* 0x00000002000c7802 */ /* 0x000fe40000000f00 */
[----:B------:R-:W-:-:S13]  /*df50*/  @!P0 LEA R2, P2, R22, R14, 0x1 ;  /* 0x0000000e16028211 */ /* 0x000fda00078408ff */
[----:B------:R-:W-:Y:S05]  /*df60*/  WARPSYNC.COLLECTIVE R15, `(.L_x_3320) ;  /* 0x000000000f087348 */ /* 0x000fea0003c00000 */
[----:B------:R0:W1:Y:S02]  /*df70*/  SHFL.IDX P6, R14, R13, R12, R11 ;  /* 0x0000000c0d0e7389 */ /* 0x00006400000c000b */
[----:B01----:R-:W-:Y:S01]  /*df80*/  ENDCOLLECTIVE ;  /* 0x000000000000791b */ /* 0x003fe20003800000 */
.L_x_3320:
[----:B------:R-:W-:-:S05]  /*df90*/  @!P0 IADD3.X R3, RZ, R6, RZ, P2, !PT ;  /* 0x00000006ff038210 */ /* 0x000fca00017fe4ff */
[----:B------:R-:W-:Y:S01]  /*dfa0*/  @!PT LDS RZ, [RZ] ;  /* 0x00000000fffff984 */ /* 0x000fe20000000800 */
[----:B------:R-:W-:Y:S01]  /*dfb0*/  @!PT LDS RZ, [RZ] ;  /* 0x00000000fffff984 */ /* 0x000fe20000000800 */
[----:B------:R-:W-:Y:S01]  /*dfc0*/  @!PT LDS RZ, [RZ] ;  /* 0x00000000fffff984 */ /* 0x000fe20000000800 */
[----:B------:R0:W-:Y:S01]  /*dfd0*/  @!P0 LDGSTS.E.BYPASS.LTC128B.128 [R9+0x20c00], desc[UR36][R2.64], !P1 ;  /* 0x20c0000002098fae */ /* 0x0001e2000c901d64 */
[----:B------:R-:W-:Y:S01]  /*dfe0*/  ISETP.GE.AND P0, PT, R7, R0, PT ;  /* 0x000000000700720c */ /* 0x000fe20003f06270 */
[----:B------:R-:W-:-:S12]  /*dff0*/  IMAD.MOV.U32 R13, RZ, RZ, R4 ;  /* 0x000000ffff0d7224 */ /* 0x000fd800078e0004 */
[----:B------:R-:W-:Y:S01]  /*e000*/  @!P0 LEA R7, R30, UR43, 0x1 ;  /* 0x0000002b1e078c11 */ /* 0x000fe2000f8e08ff */
[----:B0-----:R-:W-:-:S07]  /*e010*/  IMAD.MOV.U32 R6, RZ, RZ, R14 ;  /* 0x000000ffff067224 */ /* 0x001fce00078e000e */
[----:B------:R-:W-:Y:S05]  /*e020*/  WARPSYNC.COLLECTIVE R15, `(.L_x_3321) ;  /* 0x000000000f087348 */ /* 0x000fea0003c00000 */
[----:B------:R0:W1:Y:S02]  /*e030*/  SHFL.IDX P6, R14, R13, R12, R11 ;  /* 0x0000000c0d0e7389 */ /* 0x00006400000c000b */
[----:B01----:R-:W-:Y:S01]  /*e040*/  ENDCOLLECTIVE ;  /* 0x000000000000791b */ /* 0x003fe20003800000 */
.L_x_3321:
[----:B------:R-:W-:Y:S02]  /*e050*/  IMAD.MOV.U32 R13, RZ, RZ, R5 ;  /* 0x000000ffff0d7224 */ /* 0x000fe400078e0005 */
[----:B------:R-:W-:Y:S01]  /*e060*/  IMAD.MOV.U32 R12, RZ, RZ, 0x3 ;  /* 0x00000003ff0c7424 */ /* 0x000fe200078e00ff */
[----:B------:R-:W-:-:S13]  /*e070*/  @!P0 LEA R2, P2, R22, R14, 0x1 ;  /* 0x0000000e16028211 */ /* 0x000fda00078408ff */
[----:B------:R-:W-:Y:S05]  /*e080*/  WARPSYNC.COLLECTIVE R15, `(.L_x_3322) ;  /* 0x000000000f087348 */ /* 0x000fea0003c00000 */
[----:B------:R0:W1:Y:S02]  /*e090*/  SHFL.IDX P6, R14, R13, R12, R11 ;  /* 0x0000000c0d0e7389 */ /* 0x00006400000c000b */
[----:B01----:R-:W-:Y:S01]  /*e0a0*/  ENDCOLLECTIVE ;  /* 0x000000000000791b */ /* 0x003fe20003800000 */
.L_x_3322:
[----:B------:R-:W-:-:S05]  /*e0b0*/  @!P0 IADD3.X R3, RZ, R6, RZ, P2, !PT ;  /* 0x00000006ff038210 */ /* 0x000fca00017fe4ff */
[----:B------:R-:W-:Y:S01]  /*e0c0*/  @!PT LDS RZ, [RZ] ;  /* 0x00000000fffff984 */ /* 0x000fe20000000800 */
[----:B------:R-:W-:Y:S01]  /*e0d0*/  @!PT LDS RZ, [RZ] ;  /* 0x00000000fffff984 */ /* 0x000fe20000000800 */
[----:B------:R-:W-:Y:S01]  /*e0e0*/  @!PT LDS RZ, [RZ] ;  /* 0x00000000fffff984 */ /* 0x000fe20000000800 */
[----:B------:R0:W-:Y:S01]  /*e0f0*/  @!P0 LDGSTS.E.BYPASS.LTC128B.128 [R7+0x21400], desc[UR36][R2.64], !P1 ;  /* 0x2140000002078fae */ /* 0x0001e2000c901d64 */
[----:B------:R-:W-:Y:S01]  /*e100*/  IMAD.MOV.U32 R13, RZ, RZ, R4 ;  /* 0x000000ffff0d7224 */ /* 0x000fe200078e0004 */
[----:B------:R-:W-:-:S07]  /*e110*/  MOV R6, R14 ;  /* 0x0000000e00067202 */ /* 0x000fce0000000f00 */
[----:B0-----:R-:W-:Y:S05]  /*e120*/  WARPSYNC.COLLECTIVE R15, `(.L_x_3323) ;  /* 0x000000000f087348 */ /* 0x001fea0003c00000 */
[----:B------:R1:W2:Y:S02]  /*e130*/  SHFL.IDX P6, R14, R13, R12, R11 ;  /* 0x0000000c0d0e7389 */ /* 0x0002a400000c000b */
[----:B012---:R-:W-:Y:S01]  /*e140*/  ENDCOLLECTIVE ;  /* 0x000000000000791b */ /* 0x007fe20003800000 */
.L_x_3323:
[----:B------:R-:W-:Y:S05]  /*e150*/  BRA `(.L_x_3324) ;  /* 0xffffffd400c47947 */ /* 0x000fea000383ffff */
.L_x_3269:
[----:B0-----:R-:W-:-:S04]  /*e160*/  IMAD.U32 R3, RZ, RZ, UR43 ;  /* 0x0000002bff037e24 */ /* 0x001fc8000f8e00ff */
[----:B------:R0:W1:Y:S03]  /*e170*/  SYNCS.PHASECHK.TRANS64.TRYWAIT P0, [R3+URZ+0x28c20], R0 ;  /* 0x028c2000030075a7 */ /* 0x000066000800017f */
[----:B-1----:R-:W-:Y:S05]  /*e180*/  @!P0 NANOSLEEP.SYNCS 0x989680 ;  /* 0x009896800000895d */ /* 0x002fea0003900000 */
[----:B------:R-:W1:Y:S02]  /*e190*/  @!P0 SYNCS.PHASECHK.TRANS64 P0, [R3+URZ+0x28c20], R0 ;  /* 0x028c2000030085a7 */ /* 0x000e64000800007f */
[----:B-1----:R-:W-:Y:S05]  /*e1a0*/  @!P0 BRA `(.L_x_3269) ;  /* 0xfffffffc00ec8947 */ /* 0x002fea000383ffff */
[----:B------:R-:W-:Y:S05]  /*e1b0*/  BRA `(.L_x_3325) ;  /* 0xffffffd400f47947 */ /* 0x000fea000383ffff */
.L_x_3271:
[----:B0-----:R-:W-:-:S04]  /*e1c0*/  MOV R3, UR43 ;  /* 0x0000002b00037c02 */ /* 0x001fc80008000f00 */
[----:B------:R0:W1:Y:S03]  /*e1d0*/  SYNCS.PHASECHK.TRANS64.TRYWAIT P0, [R3+URZ+0x28c60], R0 ;  /* 0x028c6000030075a7 */ /* 0x000066000800017f */
[----:B-1----:R-:W-:Y:S05]  /*e1e0*/  @!P0 NANOSLEEP.SYNCS 0x989680 ;  /* 0x009896800000895d */ /* 0x002fea0003900000 */
[----:B------:R-:W1:Y:S02]  /*e1f0*/  @!P0 SYNCS.PHASECHK.TRANS64 P0, [R3+URZ+0x28c60], R0 ;  /* 0x028c6000030085a7 */ /* 0x000e64000800007f */
[----:B-1----:R-:W-:Y:S05]  /*e200*/  @!P0 BRA `(.L_x_3271) ;  /* 0xfffffffc00ec8947 */ /* 0x002fea000383ffff */
[----:B------:R-:W-:Y:S05]  /*e210*/  BRA `(.L_x_3326) ;  /* 0xffffffd400f07947 */ /* 0x000fea000383ffff */
.L_x_3272:
        /* <DEDUP_REMOVED lines=8> */
.L_x_3328:
[----:B------:R-:W-:Y:S05]  /*e2a0*/  BSYNC B0 ;  /* 0x0000000000007941 */ /* 0x000fea0003800000 */
.L_x_3327:
[----:B------:R-:W-:Y:S01]  /*e2b0*/  MOV R13, R0 ;  /* 0x00000000000d7202 */ /* 0x000fe20000000f00 */
[----:B------:R-:W-:Y:S01]  /*e2c0*/  IMAD.MOV.U32 R12, RZ, RZ, RZ ;  /* 0x000000ffff0c7224 */ /* 0x000fe200078e00ff */
[----:B------:R-:W-:Y:S01]  /*e2d0*/  MOV R15, 0xffffffff ;  /* 0xffffffff000f7802 */ /* 0x000fe20000000f00 */
[----:B------:R-:W-:Y:S01]  /*e2e0*/  IMAD.MOV.U32 R11, RZ, RZ, 0x181f ;  /* 0x0000181fff0b7424 */ /* 0x000fe200078e00ff */
[----:B------:R-:W-:Y:S01]  /*e2f0*/  LOP3.LUT R4, R17, 0x1, RZ, 0xc0, !PT ;  /* 0x0000000111047812 */ /* 0x000fe200078ec0ff */
[----:B------:R-:W-:Y:S01]  /*e300*/  IMAD.MOV.U32 R3, RZ, RZ, R14 ;  /* 0x000000ffff037224 */ /* 0x000fe200078e000e */
[----:B------:R-:W-:Y:S01]  /*e310*/  LEA R7, R30, UR43, 0x1 ;  /* 0x0000002b1e077c11 */ /* 0x000fe2000f8e08ff */
[----:B------:R-:W-:-:S07]  /*e320*/  IMAD.SHL.U32 R8, R22, 0x2, RZ ;  /* 0x0000000216087824 */ /* 0x000fce00078e00ff */
[----:B------:R-:W-:Y:S05]  /*e330*/  WARPSYNC.COLLECTIVE R15, `(.L_x_3329) ;  /* 0x000000000f087348 */ /* 0x000fea0003c00000 */
[----:B------:R0:W1:Y:S02]  /*e340*/  SHFL.IDX P6, R14, R13, R12, R11 ;  /* 0x0000000c0d0e7389 */ /* 0x00006400000c000b */
[----:B01----:R-:W-:Y:S01]  /*e350*/  ENDCOLLECTIVE ;  /* 0x000000000000791b */ /* 0x003fe20003800000 */
.L_x_3329:
[----:B------:R-:W-:Y:S02]  /*e360*/  ISETP.NE.U32.AND P1, PT, R4, 0x1, PT ;  /* 0x000000010400780c */ /* 0x000fe40003f25070 */
[C---:B------:R-:W-:Y:S02]  /*e370*/  LOP3.LUT P5, RZ, R17.reuse, 0x2, RZ, 0xc0, !PT ;  /* 0x0000000211ff7812 */ /* 0x040fe400078ac0ff */
[C---:B------:R-:W-:Y:S02]  /*e380*/  LOP3.LUT P4, RZ, R17.reuse, 0x4, RZ, 0xc0, !PT ;  /* 0x0000000411ff7812 */ /* 0x040fe4000788c0ff */
[C---:B------:R-:W-:Y:S02]  /*e390*/  LOP3.LUT P3, RZ, R17.reuse, 0x8, RZ, 0xc0, !PT ;  /* 0x0000000811ff7812 */ /* 0x040fe4000786c0ff */
[----:B------:R-:W-:Y:S02]  /*e3a0*/  LOP3.LUT P2, RZ, R17, 0x10, RZ, 0xc0, !PT ;  /* 0x0000001011ff7812 */ /* 0x000fe4000784c0ff */
[----:B------:R-:W-:-:S02]  /*e3b0*/  LOP3.LUT R16, R16, 0xfffffeff, RZ, 0xc0, !PT ;  /* 0xfffffeff10107812 */ /* 0x000fc400078ec0ff */
[----:B------:R-:W-:Y:S01]  /*e3c0*/  PRMT R4, R17, 0x8880, RZ ;  /* 0x0000888011047816 */ /* 0x000fe200000000ff */
[----:B------:R-:W-:Y:S01]  /*e3d0*/  IMAD.MOV.U32 R12, RZ, RZ, 0x1 ;  /* 0x00000001ff0c7424 */ /* 0x000fe200078e00ff */
[----:B------:R-:W-:Y:S02]  /*e3e0*/  @P1 LOP3.LUT R16, R16, 0x100, RZ, 0xfc, !PT ;  /* 0x0000010010101812 */ /* 0x000fe400078efcff */
[----:B------:R-:W-:Y:S02]  /*e3f0*/  MOV R13, R6 ;  /* 0x00000006000d7202 */ /* 0x000fe40000000f00 */
[----:B------:R-:W-:Y:S02]  /*e400*/  LOP3.LUT R16, R16, 0xfffffdff, RZ, 0xc0, !PT ;  /* 0xfffffdff10107812 */ /* 0x000fe400078ec0ff */
[----:B------:R-:W-:-:S05]  /*e410*/  IADD3 R2, P0, R14, R8, RZ ;  /* 0x000000080e027210 */ /* 0x000fca0007f1e0ff */
[----:B------:R-:W-:Y:S01]  /*e420*/  IMAD.X R3, RZ, RZ, R3, P0 ;  /* 0x000000ffff037224 */ /* 0x000fe200000e0603 */
[----:B------:R-:W-:Y:S02]  /*e430*/  ISETP.LT.OR P0, PT, R18, 0x1, P1 ;  /* 0x000000011200780c */ /* 0x000fe40000f01670 */
[----:B------:R-:W-:-:S11]  /*e440*/  LOP3.LUT P1, RZ, R17, 0x20, RZ, 0xc0, !PT ;  /* 0x0000002011ff7812 */ /* 0x000fd6000782c0ff */
[----:B------:R-:W-:Y:S01]  /*e450*/  @!PT LDS RZ, [RZ] ;  /* 0x00000000fffff984 */ /* 0x000fe20000000800 */
[----:B------:R-:W-:Y:S01]  /*e460*/  @!PT LDS RZ, [RZ] ;  /* 0x00000000fffff984 */ /* 0x000fe20000000800 */
[----:B------:R-:W-:Y:S01]  /*e470*/  @!PT LDS RZ, [RZ] ;  /* 0x00000000fffff984 */ /* 0x000fe20000000800 */
        /* <DEDUP_REMOVED lines=12> */
[----:B------:R-:W-:-:S13]  /*e540*/  ISETP.LT.OR P6, PT, R18, 0x1, !P0 ;  /* 0x000000011200780c */ /* 0x000fda00047c1670 */
[----:B------:R0:W-:Y:S01]  /*e550*/  LDGSTS.E.BYPASS.LTC128B.128 [R7+0xc400], desc[UR36][R2.64+0x300], !P6 ;  /* 0x0c40030002077fae */ /* 0x0001e2000f101d64 */
[----:B------:R-:W-:Y:S01]  /*e560*/  ISETP.GT.AND P6, PT, R4, -0x1, PT ;  /* 0xffffffff0400780c */ /* 0x000fe20003fc4270 */
[----:B------:R-:W-:-:S12]  /*e570*/  IMAD.MOV.U32 R4, RZ, RZ, RZ ;  /* 0x000000ffff047224 */ /* 0x000fd800078e00ff */
[----:B------:R-:W-:Y:S02]  /*e580*/  @P6 LOP3.LUT R16, R16, 0x200, RZ, 0xfc, !PT ;  /* 0x0000020010106812 */ /* 0x000fe400078efcff */
[----:B------:R-:W-:-:S13]  /*e590*/  ISETP.LT.OR P6, PT, R18, 0x1, P6 ;  /* 0x000000011200780c */ /* 0x000fda00037c1670 */
[----:B------:R0:W-:Y:S02]  /*e5a0*/  LDGSTS.E.BYPASS.LTC128B.128 [R7+0xe400], desc[UR36][R2.64+0x380], !P6 ;  /* 0x0e40038002077fae */ /* 0x0001e4000f101d64 */
[----:B0-----:R-:W-:Y:S05]  /*e5b0*/  WARPSYNC.COLLECTIVE R15, `(.L_x_3330) ;  /* 0x000000000f087348 */ /* 0x001fea0003c00000 */
[----:B------:R1:W2:Y:S02]  /*e5c0*/  SHFL.IDX P6, R14, R13, R12, R11 ;  /* 0x0000000c0d0e7389 */ /* 0x0002a400000c000b */
[----:B012---:R-:W-:Y:S01]  /*e5d0*/  ENDCOLLECTIVE ;  /* 0x000000000000791b */ /* 0x007fe20003800000 */
.L_x_3330:
[----:B------:R-:W-:Y:S01]  /*e5e0*/  MOV R13, R0 ;  /* 0x00000000000d7202 */ /* 0x000fe20000000f00 */
[----:B------:R-:W-:-:S07]  /*e5f0*/  IMAD.MOV.U32 R5, RZ, RZ, R14 ;  /* 0x000000ffff057224 */ /* 0x000fce00078e000e */
[----:B------:R-:W-:Y:S05]  /*e600*/  WARPSYNC.COLLECTIVE R15, `(.L_x_3331) ;  /* 0x000000000f087348 */ /* 0x000fea0003c00000 */
[----:B------:R0:W1:Y:S02]  /*e610*/  SHFL.IDX P6, R14, R13, R12, R11 ;  /* 0x0000000c0d0e7389 */ /* 0x00006400000c000b */
[----:B01----:R-:W-:Y:S01]  /*e620*/  ENDCOLLECTIVE ;  /* 0x000000000000791b */ /* 0x003fe20003800000 */
.L_x_3331:
[----:B------:R-:W-:Y:S01]  /*e630*/  IMAD.MOV.U32 R13, RZ, RZ, R6 ;  /* 0x000000ffff0d7224 */ /* 0x000fe200078e0006 */
[----:B------:R-:W-:Y:S02]  /*e640*/  MOV R12, 0x2 ;  /* 0x00000002000c7802 */ /* 0x000fe40000000f00 */
[----:B------:R-:W-:-:S05]  /*e650*/  IADD3 R2, P6, R14, R8, RZ ;  /* 0x000000080e027210 */ /* 0x000fca0007fde0ff */
[----:B------:R-:W-:Y:S01]  /*e660*/  IMAD.X R3, RZ, RZ, R5, P6 ;  /* 0x000000ffff037224 */ /* 0x000fe200030e0605 */
[----:B------:R-:W-:-:S04]  /*e670*/  LOP3.LUT P6, RZ, R16, 0x100, RZ, 0xc0, !PT ;  /* 0x0000010010ff7812 */ /* 0x000fc800078cc0ff */
[----:B------:R-:W-:-:S13]  /*e680*/  ISETP.LT.OR P6, PT, R18, 0x11, P6 ;  /* 0x000000111200780c */ /* 0x000fda00037c1670 */
        /* <DEDUP_REMOVED lines=18> */
[----:B------:R0:W-:Y:S02]  /*e7b0*/  LDGSTS.E.BYPASS.LTC128B.128 [R7+0xec00], desc[UR36][R2.64+0x380], !P6 ;  /* 0x0ec0038002077fae */ /* 0x0001e4000f101d64 */
[----:B0-----:R-:W-:Y:S05]  /*e7c0*/  WARPSYNC.COLLECTIVE R15, `(.L_x_3332) ;  /* 0x000000000f087348 */ /* 0x001fea0003c00000 */
[----:B------:R1:W2:Y:S02]  /*e7d0*/  SHFL.IDX P6, R14, R13, R12, R11 ;  /* 0x0000000c0d0e7389 */ /* 0x0002a400000c000b */
[----:B012---:R-:W-:Y:S01]  /*e7e0*/  ENDCOLLECTIVE ;  /* 0x000000000000791b */ /* 0x007fe20003800000 */
.L_x_3332:
[----:B------:R-:W-:Y:S02]  /*e7f0*/  IMAD.MOV.U32 R13, RZ, RZ, R0 ;  /* 0x000000ffff0d7224 */ /* 0x000fe400078e0000 */
[----:B------:R-:W-:-:S07]  /*e800*/  IMAD.MOV.U32 R9, RZ, RZ, R14 ;  /* 0x000000ffff097224 */ /* 0x000fce00078e000e */
[----:B------:R-:W-:Y:S05]  /*e810*/  WARPSYNC.COLLECTIVE R15, `(.L_x_3333) ;  /* 0x000000000f087348 */ /* 0x000fea0003c00000 */
[----:B------:R0:W1:Y:S02]  /*e820*/  SHFL.IDX P6, R14, R13, R12, R11 ;  /* 0x0000000c0d0e7389 */ /* 0x00006400000c000b */
[----:B01----:R-:W-:Y:S01]  /*e830*/  ENDCOLLECTIVE ;  /* 0x000000000000791b */ /* 0x003fe20003800000 */
.L_x_3333:
[----:B------:R-:W-:Y:S02]  /*e840*/  IMAD.MOV.U32 R13, RZ, RZ, R6 ;  /* 0x000000ffff0d7224 */ /* 0x000fe400078e0006 */
[----:B------:R-:W-:Y:S01]  /*e850*/  IMAD.MOV.U32 R12, RZ, RZ, 0x3 ;  /* 0x00000003ff0c7424 */ /* 0x000fe200078e00ff */
[----:B------:R-:W-:-:S04]  /*e860*/  IADD3 R2, P6, R14, R8, RZ ;  /* 0x000000080e027210 */ /* 0x000fc80007fde0ff */
[----:B------:R-:W-:Y:S02]  /*e870*/  IADD3.X R3, RZ, R9, RZ, P6, !PT ;  /* 0x00000009ff037210 */ /* 0x000fe400037fe4ff */
        /* <DEDUP_REMOVED lines=24> */
.L_x_3334:
[----:B------:R-:W-:Y:S01]  /*ea00*/  IMAD.MOV.U32 R13, RZ, RZ, R0 ;  /* 0x000000ffff0d7224 */ /* 0x000fe200078e0000 */
[----:B------:R-:W-:-:S07]  /*ea10*/  MOV R6, R14 ;  /* 0x0000000e00067202 */ /* 0x000fce0000000f00 */
[----:B------:R-:W-:Y:S05]  /*ea20*/  WARPSYNC.COLLECTIVE R15, `(.L_x_3335) ;  /* 0x000000000f087348 */ /* 0x000fea0003c00000 */
[----:B------:R0:W1:Y:S02]  /*ea30*/  SHFL.IDX P6, R14, R13, R12, R11 ;  /* 0x0000000c0d0e7389 */ /* 0x00006400000c000b */
[----:B01----:R-:W-:Y:S01]  /*ea40*/  ENDCOLLECTIVE ;  /* 0x000000000000791b */ /* 0x003fe20003800000 */
.L_x_3335:
[----:B------:R-:W-:Y:S05]  /*ea50*/  BRA `(.L_x_3336) ;  /* 0xffffffd400847947 */ /* 0x000fea000383ffff */
.L_x_3279:
[----:B-1----:R1:W2:Y:S02]  /*ea60*/  SYNCS.PHASECHK.TRANS64.TRYWAIT P0, [R10+URZ+0x28c40], R20 ;  /* 0x028c40140a0075a7 */ /* 0x0022a4000800017f */
[----:B--2---:R-:W-:Y:S05]  /*ea70*/  @!P0 NANOSLEEP.SYNCS 0x989680 ;  /* 0x009896800000895d */ /* 0x004fea0003900000 */
[----:B------:R-:W2:Y:S02]  /*ea80*/  @!P0 SYNCS.PHASECHK.TRANS64 P0, [R10+URZ+0x28c40], R20 ;  /* 0x028c40140a0085a7 */ /* 0x000ea4000800007f */
[----:B--2---:R-:W-:Y:S05]  /*ea90*/  @!P0 BRA `(.L_x_3279) ;  /* 0xfffffffc00f08947 */ /* 0x004fea000383ffff */
[----:B------:R-:W-:Y:S05]  /*eaa0*/  BRA `(.L_x_3337) ;  /* 0xffffffd800bc7947 */ /* 0x000fea000383ffff */
.L_x_3280:
        /* <DEDUP_REMOVED lines=8> */
.L_x_3339:
[----:B------:R-:W-:Y:S05]  /*eb30*/  BSYNC B1 ;  /* 0x0000000000017941 */ /* 0x000fea0003800000 */
.L_x_3338:
        /* <DEDUP_REMOVED lines=9> */
.L_x_3340:
[----:B------:R-:W-:Y:S02]  /*ebd0*/  IMAD.MOV.U32 R13, RZ, RZ, R29 ;  /* 0x000000ffff0d7224 */ /* 0x000fe400078e001d */
[----:B------:R-:W-:Y:S01]  /*ebe0*/  IMAD.MOV.U32 R12, RZ, RZ, 0x1 ;  /* 0x00000001ff0c7424 */ /* 0x000fe200078e00ff */
[----:B------:R-:W-:-:S13]  /*ebf0*/  IADD3 R2, P0, R14, R8, RZ ;  /* 0x000000080e027210 */ /* 0x000fda0007f1e0ff */
[----:B------:R-:W-:Y:S05]  /*ec00*/  WARPSYNC.COLLECTIVE R15, `(.L_x_3341) ;  /* 0x000000000f087348 */ /* 0x000fea0003c00000 */
[----:B------:R0:W1:Y:S02]  /*ec10*/  SHFL.IDX P6, R14, R13, R12, R11 ;  /* 0x0000000c0d0e7389 */ /* 0x00006400000c000b */
[----:B01----:R-:W-:Y:S01]  /*ec20*/  ENDCOLLECTIVE ;  /* 0x000000000000791b */ /* 0x003fe20003800000 */
.L_x_3341:
[----:B------:R-:W-:-:S05]  /*ec30*/  IADD3.X R3, RZ, R3, RZ, P0, !PT ;  /* 0x00000003ff037210 */ /* 0x000fca00007fe4ff */
[----:B------:R-:W-:Y:S01]  /*ec40*/  @!PT LDS RZ, [RZ] ;  /* 0x00000000fffff984 */ /* 0x000fe20000000800 */
[----:B------:R-:W-:Y:S01]  /*ec50*/  @!PT LDS RZ, [RZ] ;  /* 0x00000000fffff984 */ /* 0x000fe20000000800 */
[----:B------:R-:W-:Y:S01]  /*ec60*/  @!PT LDS RZ, [RZ] ;  /* 0x00000000fffff984 */ /* 0x000fe20000000800 */
[----:B------:R0:W-:Y:S01]  /*ec70*/  LDGSTS.E.BYPASS.LTC128B.128 [R27+0x22400], desc[UR36][R2.64], !P1 ;  /* 0x22400000021b7fae */ /* 0x0001e2000c901d64 */
[----:B------:R-:W-:Y:S01]  /*ec80*/  IMAD.MOV.U32 R13, RZ, RZ, R26 ;  /* 0x000000ffff0d7224 */ /* 0x000fe200078e001a */
[----:B0-----:R-:W-:-:S07]  /*ec90*/  MOV R3, R14 ;  /* 0x0000000e00037202 */ /* 0x001fce0000000f00 */
[----:B------:R-:W-:Y:S05]  /*eca0*/  WARPSYNC.COLLECTIVE R15, `(.L_x_3342) ;  /* 0x000000000f087348 */ /* 0x000fea0003c00000 */
[----:B------:R0:W1:Y:S02]  /*ecb0*/  SHFL.IDX P6, R14, R13, R12, R11 ;  /* 0x0000000c0d0e7389 */ /* 0x00006400000c000b */
[----:B01----:R-:W-:Y:S01]  /*ecc0*/  ENDCOLLECTIVE ;  /* 0x000000000000791b */ /* 0x003fe20003800000 */
.L_x_3342:
[----:B------:R-:W-:Y:S01]  /*ecd0*/  MOV R13, R29 ;  /* 0x0000001d000d7202 */ /* 0x000fe20000000f00 */
[----:B------:R-:W-:Y:S01]  /*ece0*/  IMAD.MOV.U32 R12, RZ, RZ, 0x2 ;  /* 0x00000002ff0c7424 */ /* 0x000fe200078e00ff */
[----:B------:R-:W-:-:S13]  /*ecf0*/  IADD3 R2, P0, R14, R8, RZ ;  /* 0x000000080e027210 */ /* 0x000fda0007f1e0ff */
[----:B------:R-:W-:Y:S05]  /*ed00*/  WARPSYNC.COLLECTIVE R15, `(.L_x_3343) ;  /* 0x000000000f087348 */ /* 0x000fea0003c00000 */
[----:B------:R0:W1:Y:S02]  /*ed10*/  SHFL.IDX P6, R14, R13, R12, R11 ;  /* 0x0000000c0d0e7389 */ /* 0x00006400000c000b */
[----:B01----:R-:W-:Y:S01]  /*ed20*/  ENDCOLLECTIVE ;  /* 0x000000000000791b */ /* 0x003fe20003800000 */
.L_x_3343:
[----:B------:R-:W-:-:S05]  /*ed30*/  IMAD.X R3, RZ, RZ, R3, P0 ;  /* 0x000000ffff037224 */ /* 0x000fca00000e0603 */
[----:B------:R-:W-:Y:S01]  /*ed40*/  @!PT LDS RZ, [RZ] ;  /* 0x00000000fffff984 */ /* 0x000fe20000000800 */
[----:B------:R-:W-:Y:S01]  /*ed50*/  @!PT LDS RZ, [RZ] ;  /* 0x00000000fffff984 */ /* 0x000fe20000000800 */
[----:B------:R-:W-:Y:S01]  /*ed60*/  @!PT LDS RZ, [RZ] ;  /* 0x00000000fffff984 */ /* 0x000fe20000000800 */
[----:B------:R0:W-:Y:S01]  /*ed70*/  LDGSTS.E.BYPASS.LTC128B.128 [R27+0x22c00], desc[UR36][R2.64], !P1 ;  /* 0x22c00000021b7fae */ /* 0x0001e2000c901d64 */
[----:B------:R-:W-:Y:S01]  /*ed80*/  MOV R13, R26 ;  /* 0x0000001a000d7202 */ /* 0x000fe20000000f00 */
[----:B0-----:R-:W-:-:S07]  /*ed90*/  IMAD.MOV.U32 R3, RZ, RZ, R14 ;  /* 0x000000ffff037224 */ /* 0x001fce00078e000e */
[----:B------:R-:W-:Y:S05]  /*eda0*/  WARPSYNC.COLLECTIVE R15, `(.L_x_3344) ;  /* 0x000000000f087348 */ /* 0x000fea0003c00000 */
[----:B------:R0:W1:Y:S02]  /*edb0*/  SHFL.IDX P6, R14, R13, R12, R11 ;  /* 0x0000000c0d0e7389 */ /* 0x00006400000c000b */
[----:B01----:R-:W-:Y:S01]  /*edc0*/  ENDCOLLECTIVE ;  /* 0x000000000000791b */ /* 0x003fe20003800000 */
.L_x_3344:
[----:B------:R-:W-:Y:S01]  /*edd0*/  IMAD.MOV.U32 R13, RZ, RZ, R29 ;  /* 0x000000ffff0d7224 */ /* 0x000fe200078e001d */
[----:B------:R-:W-:Y:S02]  /*ede0*/  MOV R12, 0x3 ;  /* 0x00000003000c7802 */ /* 0x000fe40000000f00 */
[----:B------:R-:W-:-:S13]  /*edf0*/  IADD3 R2, P0, R14, R8, RZ ;  /* 0x000000080e027210 */ /* 0x000fda0007f1e0ff */
[----:B------:R-:W-:Y:S05]  /*ee00*/  WARPSYNC.COLLECTIVE R15, `(.L_x_3345) ;  /* 0x000000000f087348 */ /* 0x000fea0003c00000 */
[----:B------:R0:W1:Y:S02]  /*ee10*/  SHFL.IDX P6, R14, R13, R12, R11 ;  /* 0x0000000c0d0e7389 */ /* 0x00006400000c000b */
[----:B01----:R-:W-:Y:S01]  /*ee20*/  ENDCOLLECTIVE ;  /* 0x000000000000791b */ /* 0x003fe20003800000 */
.L_x_3345:
[----:B------:R-:W-:-:S05]  /*ee30*/  IMAD.X R3, RZ, RZ, R3, P0 ;  /* 0x000000ffff037224 */ /* 0x000fca00000e0603 */
[----:B------:R-:W-:Y:S01]  /*ee40*/  @!PT LDS RZ, [RZ] ;  /* 0x00000000fffff984 */ /* 0x000fe20000000800 */
[----:B------:R-:W-:Y:S01]  /*ee50*/  @!PT LDS RZ, [RZ] ;  /* 0x00000000fffff984 */ /* 0x000fe20000000800 */
[----:B------:R-:W-:Y:S01]  /*ee60*/  @!PT LDS RZ, [RZ] ;  /* 0x00000000fffff984 */ /* 0x000fe20000000800 */
[----:B------:R0:W-:Y:S01]  /*ee70*/  LDGSTS.E.BYPASS.LTC128B.128 [R27+0x23400], desc[UR36][R2.64], !P1 ;  /* 0x23400000021b7fae */ /* 0x0001e2000c901d64 */
[----:B------:R-:W-:Y:S02]  /*ee80*/  IMAD.MOV.U32 R13, RZ, RZ, R26 ;  /* 0x000000ffff0d7224 */ /* 0x000fe400078e001a */
[----:B------:R-:W-:-:S07]  /*ee90*/  IMAD.MOV.U32 R34, RZ, RZ, R14 ;  /* 0x000000ffff227224 */ /* 0x000fce00078e000e */
[----:B0-----:R-:W-:Y:S05]  /*eea0*/  WARPSYNC.COLLECTIVE R15, `(.L_x_3346) ;  /* 0x000000000f087348 */ /* 0x001fea0003c00000 */
[----:B------:R1:W2:Y:S02]  /*eeb0*/  SHFL.IDX P6, R14, R13, R12, R11 ;  /* 0x0000000c0d0e7389 */ /* 0x0002a400000c000b */
[----:B012---:R-:W-:Y:S01]  /*eec0*/  ENDCOLLECTIVE ;  /* 0x000000000000791b */ /* 0x007fe20003800000 */
.L_x_3346:
[----:B------:R-:W-:Y:S05]  /*eed0*/  BRA `(.L_x_3347) ;  /* 0xffffffd800707947 */ /* 0x000fea000383ffff */
.L_x_3285:
[----:B---3--:R3:W4:Y:S02]  /*eee0*/  SYNCS.PHASECHK.TRANS64.TRYWAIT P0, [R10+URZ+0x28c60], R20 ;  /* 0x028c60140a0075a7 */ /* 0x008724000800017f */
[----:B----4-:R-:W-:Y:S05]  /*eef0*/  @!P0 NANOSLEEP.SYNCS 0x989680 ;  /* 0x009896800000895d */ /* 0x010fea0003900000 */
[----:B------:R-:W4:Y:S02]  /*ef00*/  @!P0 SYNCS.PHASECHK.TRANS64 P0, [R10+URZ+0x28c60], R20 ;  /* 0x028c60140a0085a7 */ /* 0x000f24000800007f */
[----:B----4-:R-:W-:Y:S05]  /*ef10*/  @!P0 BRA `(.L_x_3285) ;  /* 0xfffffffc00f08947 */ /* 0x010fea000383ffff */
[----:B------:R-:W-:Y:S05]  /*ef20*/  BRA `(.L_x_3348) ;  /* 0xffffffd800bc7947 */ /* 0x000fea000383ffff */
.L_x_3286:
[----:B------:R-:W-:Y:S01]  /*ef30*/  BSSY B1, `(.L_x_3349) ;  /* 0x0000008000017945 */ /* 0x000fe20003800000 */
[----:B------:R-:W-:Y:S01]  /*ef40*/  MOV R13, R19 ;  /* 0x00000013000d7202 */ /* 0x000fe20000000f00 */
[----:B------:R-:W-:Y:S01]  /*ef50*/  IMAD.MOV.U32 R12, RZ, RZ, RZ ;  /* 0x000000ffff0c7224 */ /* 0x000fe200078e00ff */
[----:B------:R-:W-:Y:S01]  /*ef60*/  MOV R15, 0xffffffff ;  /* 0xffffffff000f7802 */ /* 0x000fe20000000f00 */
[----:B------:R-:W-:-:S07]  /*ef70*/  IMAD.MOV.U32 R11, RZ, RZ, 0x181f ;  /* 0x0000181fff0b7424 */ /* 0x000fce00078e00ff */
[----:B-123--:R-:W-:Y:S05]  /*ef80*/  WARPSYNC.COLLECTIVE R15, `(.L_x_3350) ;  /* 0x000000000f087348 */ /* 0x00efea0003c00000 */
[----:B------:R0:W4:Y:S02]  /*ef90*/  SHFL.IDX P6, R14, R13, R12, R11 ;  /* 0x0000000c0d0e7389 */ /* 0x00012400000c000b */
[----:B01234-:R-:W-:Y:S01]  /*efa0*/  ENDCOLLECTIVE ;  /* 0x000000000000791b */ /* 0x01ffe20003800000 */
.L_x_3350:
[----:B------:R-:W-:Y:S05]  /*efb0*/  BSYNC B1 ;  /* 0x0000000000017941 */ /* 0x000fea0003800000 */
.L_x_3349:
[----:B------:R-:W-:Y:S01]  /*efc0*/  MOV R13, R18 ;  /* 0x00000012000d7202 */ /* 0x000fe20000000f00 */
[----:B------:R-:W-:Y:S01]  /*efd0*/  IMAD.MOV.U32 R12, RZ, RZ, RZ ;  /* 0x000000ffff0c7224 */ /* 0x000fe200078e00ff */
[----:B------:R-:W-:Y:S01]  /*efe0*/  MOV R11, 0x181f ;  /* 0x0000181f000b7802 */ /* 0x000fe20000000f00 */
[----:B------:R-:W-:Y:S01]  /*eff0*/  IMAD.MOV.U32 R15, RZ, RZ, -0x1 ;  /* 0xffffffffff0f7424 */ /* 0x000fe200078e00ff */
[----:B------:R-:W-:Y:S01]  /*f000*/  LEA R17, R17, UR43, 0x1 ;  /* 0x0000002b11117c11 */ /* 0x000fe2000f8e08ff */
[----:B------:R-:W-:Y:S01]  /*f010*/  IMAD.MOV.U32 R3, RZ, RZ, R14 ;  /* 0x000000ffff037224 */ /* 0x000fe200078e000e */
[----:B------:R-:W-:-:S13]  /*f020*/  LOP3.LUT P2, RZ, R16, 0x20, RZ, 0xc0, !PT ;  /* 0x0000002010ff7812 */ /* 0x000fda000784c0ff */
[----:B------:R-:W-:Y:S05]  /*f030*/  WARPSYNC.COLLECTIVE R15, `(.L_x_3351) ;  /* 0x000000000f087348 */ /* 0x000fea0003c00000 */
[----:B------:R0:W1:Y:S02]  /*f040*/  SHFL.IDX P6, R14, R13, R12, R11 ;  /* 0x0000000c0d0e7389 */ /* 0x00006400000c000b */
[----:B01----:R-:W-:Y:S01]  /*f050*/  ENDCOLLECTIVE ;  /* 0x000000000000791b */ /* 0x003fe20003800000 */
.L_x_3351:
[C---:B------:R-:W-:Y:S02]  /*f060*/  LOP3.LUT P1, RZ, R16.reuse, 0x10, RZ, 0xc0, !PT ;  /* 0x0000001010ff7812 */ /* 0x040fe4000782c0ff */
[----:B------:R-:W-:Y:S01]  /*f070*/  P2R R4, PR, RZ, 0x20 ;  /* 0x00000020ff047803 */ /* 0x000fe20000000000 */
[----:B------:R-:W-:Y:S01]  /*f080*/  IMAD.MOV.U32 R13, RZ, RZ, R19 ;  /* 0x000000ffff0d7224 */ /* 0x000fe200078e0013 */
[----:B------:R-:W-:Y:S02]  /*f090*/  MOV R12, 0x1 ;  /* 0x00000001000c7802 */ /* 0x000fe40000000f00 */
[----:B------:R-:W-:Y:S02]  /*f0a0*/  LOP3.LUT P6, RZ, R16, 0x40, RZ, 0xc0, !PT ;  /* 0x0000004010ff7812 */ /* 0x000fe400078cc0ff */
[----:B------:R-:W-:-:S04]  /*f0b0*/  IADD3 R2, P0, R14, R8, RZ ;  /* 0x000000080e027210 */ /* 0x000fc80007f1e0ff */
[----:B------:R-:W-:Y:S02]  /*f0c0*/  IADD3.X R3, RZ, R3, RZ, P0, !PT ;  /* 0x00000003ff037210 */ /* 0x000fe400007fe4ff */
[----:B------:R-:W-:-:S05]  /*f0d0*/  ISETP.NE.U32.AND P0, PT, R28, RZ, PT ;  /* 0x000000ff1c00720c */ /* 0x000fca0003f05070 */
[----:B------:R-:W-:Y:S01]  /*f0e0*/  @!PT LDS RZ, [RZ] ;  /* 0x00000000fffff984 */ /* 0x000fe20000000800 */
[----:B------:R-:W-:Y:S01]  /*f0f0*/  @!PT LDS RZ, [RZ] ;  /* 0x00000000fffff984 */ /* 0x000fe20000000800 */
[----:B------:R-:W-:Y:S01]  /*f100*/  @!PT LDS RZ, [RZ] ;  /* 0x00000000fffff984 */ /* 0x000fe20000000800 */
[----:B------:R0:W-:Y:S08]  /*f110*/  LDGSTS.E.BYPASS.LTC128B.128 [R17+0x400], desc[UR36][R2.64], !P6 ;  /* 0x0040000002117fae */ /* 0x0001f0000f101d64 */
[----:B0-----:R-:W-:Y:S05]  /*f120*/  WARPSYNC.COLLECTIVE R15, `(.L_x_3352) ;  /* 0x000000000f087348 */ /* 0x001fea0003c00000 */
[----:B------:R1:W2:Y:S02]  /*f130*/  SHFL.IDX P6, R14, R13, R12, R11 ;  /* 0x0000000c0d0e7389 */ /* 0x0002a400000c000b */
[----:B012---:R-:W-:Y:S01]  /*f140*/  ENDCOLLECTIVE ;  /* 0x000000000000791b */ /* 0x007fe20003800000 */
.L_x_3352:
[----:B------:R-:W-:Y:S01]  /*f150*/  @!PT LDS RZ, [RZ] ;  /* 0x00000000fffff984 */ /* 0x000fe20000000800 */
[----:B------:R-:W-:Y:S01]  /*f160*/  @!PT LDS RZ, [RZ] ;  /* 0x00000000fffff984 */ /* 0x000fe20000000800 */
[----:B------:R-:W-:Y:S01]  /*f170*/  @!PT LDS RZ, [RZ] ;  /* 0x00000000fffff984 */ /* 0x000fe20000000800 */
[----:B------:R0:W-:Y:S04]  /*f180*/  LDGSTS.E.BYPASS.LTC128B.128 [R17+0x2400], desc[UR36][R2.64+0x80], !P2 ;  /* 0x0240008002117fae */ /* 0x0001e8000d101d64 */
[----:B------:R0:W-:Y:S01]  /*f190*/  LDGSTS.E.BYPASS.LTC128B.128 [R17+0x4400], desc[UR36][R2.64+0x100], !P1 ;  /* 0x0440010002117fae */ /* 0x0001e2000c901d64 */
[----:B------:R-:W-:-:S03]  /*f1a0*/  ISETP.NE.U32.AND P1, PT, R25, RZ, PT ;  /* 0x000000ff1900720c */ /* 0x000fc60003f25070 */
[----:B------:R0:W-:Y:S01]  /*f1b0*/  LDGSTS.E.BYPASS.LTC128B.128 [R17+0x6400], desc[UR36][R2.64+0x180], !P5 ;  /* 0x0640018002117fae */ /* 0x0001e2000e901d64 */
[----:B------:R-:W-:Y:S02]  /*f1c0*/  LOP3.LUT P5, RZ, R16, 0x40, RZ, 0xc0, !PT ;  /* 0x0000004010ff7812 */ /* 0x000fe400078ac0ff */
[----:B------:R-:W-:Y:S01]  /*f1d0*/  MOV R13, R18 ;  /* 0x00000012000d7202 */ /* 0x000fe20000000f00 */
[----:B------:R0:W-:Y:S04]  /*f1e0*/  LDGSTS.E.BYPASS.LTC128B.128 [R17+0x8400], desc[UR36][R2.64+0x200], !P4 ;  /* 0x0840020002117fae */ /* 0x0001e8000e101d64 */
[----:B------:R0:W-:Y:S01]  /*f1f0*/  LDGSTS.E.BYPASS.LTC128B.128 [R17+0xa400], desc[UR36][R2.64+0x280], !P3 ;  /* 0x0a40028002117fae */ /* 0x0001e2000d901d64 */
[----:B------:R-:W-:-:S03]  /*f200*/  IMAD.MOV.U32 R5, RZ, RZ, R14 ;  /* 0x000000ffff057224 */ /* 0x000fc600078e000e */
[----:B------:R0:W-:Y:S04]  /*f210*/  LDGSTS.E.BYPASS.LTC128B.128 [R17+0xc400], desc[UR36][R2.64+0x300], P0 ;  /* 0x0c40030002117fae */ /* 0x0001e80008101d64 */
[----:B0-----:R-:W-:Y:S05]  /*f220*/  WARPSYNC.COLLECTIVE R15, `(.L_x_3353) ;  /* 0x000000000f087348 */ /* 0x001fea0003c00000 */
[----:B------:R1:W2:Y:S02]  /*f230*/  SHFL.IDX P6, R14, R13, R12, R11 ;  /* 0x0000000c0d0e7389 */ /* 0x0002a400000c000b */
[----:B012---:R-:W-:Y:S01]  /*f240*/  ENDCOLLECTIVE ;  /* 0x000000000000791b */ /* 0x007fe20003800000 */
.L_x_3353:
[----:B------:R-:W-:Y:S01]  /*f250*/  @!PT LDS RZ, [RZ] ;  /* 0x00000000fffff984 */ /* 0x000fe20000000800 */
[----:B------:R-:W-:Y:S01]  /*f260*/  @!PT LDS RZ, [RZ] ;  /* 0x00000000fffff984 */ /* 0x000fe20000000800 */
[----:B------:R-:W-:Y:S01]  /*f270*/  @!PT LDS RZ, [RZ] ;  /* 0x00000000fffff984 */ /* 0x000fe20000000800 */
[----:B------:R0:W-:Y:S01]  /*f280*/  LDGSTS.E.BYPASS.LTC128B.128 [R17+0xe400], desc[UR36][R2.64+0x380], P1 ;  /* 0x0e40038002117fae */ /* 0x0001e20008901d64 */
[----:B------:R-:W-:Y:S01]  /*f290*/  MOV R13, R19 ;  /* 0x00000013000d7202 */ /* 0x000fe20000000f00 */
[----:B------:R-:W-:Y:S01]  /*f2a0*/  IMAD.MOV.U32 R12, RZ, RZ, 0x2 ;  /* 0x00000002ff0c7424 */ /* 0x000fe200078e00ff */
[----:B0-----:R-:W-:Y:S02]  /*f2b0*/  IADD3 R2, P2, R14, R8, RZ ;  /* 0x000000080e027210 */ /* 0x001fe40007f5e0ff */
[----:B------:R-:W-:-:S03]  /*f2c0*/  LOP3.LUT P6, RZ, R16, 0x10, RZ, 0xc0, !PT ;  /* 0x0000001010ff7812 */ /* 0x000fc600078cc0ff */
[----:B------:R-:W-:Y:S01]  /*f2d0*/  IMAD.X R3, RZ, RZ, R5, P2 ;  /* 0x000000ffff037224 */ /* 0x000fe200010e0605 */
[----:B------:R-:W-:-:S04]  /*f2e0*/  LOP3.LUT P2, RZ, R16, 0x20, RZ, 0xc0, !PT ;  /* 0x0000002010ff7812 */ /* 0x000fc8000784c0ff */
[----:B------:R0:W-:Y:S01]  /*f2f0*/  LDGSTS.E.BYPASS.LTC128B.128 [R17+0xc00], desc[UR36][R2.64], !P5 ;  /* 0x00c0000002117fae */ /* 0x0001e2000e901d64 */
[----:B------:R-:W-:-:S04]  /*f300*/  ISETP.NE.AND P5, PT, R4, RZ, PT ;  /* 0x000000ff0400720c */ /* 0x000fc80003fa5270 */
[----:B------:R-:W-:-:S04]  /*f310*/  P2R R4, PR, RZ, 0x20 ;  /* 0x00000020ff047803 */ /* 0x000fc80000000000 */
[----:B------:R0:W-:Y:S04]  /*f320*/  LDGSTS.E.BYPASS.LTC128B.128 [R17+0x2c00], desc[UR36][R2.64+0x80], !P2 ;  /* 0x02c0008002117fae */ /* 0x0001e8000d101d64 */
[----:B------:R0:W-:Y:S02]  /*f330*/  LDGSTS.E.BYPASS.LTC128B.128 [R17+0x4c00], desc[UR36][R2.64+0x100], !P6 ;  /* 0x04c0010002117fae */ /* 0x0001e4000f101d64 */
[----:B0-----:R-:W-:Y:S05]  /*f340*/  WARPSYNC.COLLECTIVE R15, `(.L_x_3354) ;  /* 0x000000000f087348 */ /* 0x001fea0003c00000 */
[----:B------:R1:W2:Y:S02]  /*f350*/  SHFL.IDX P6, R14, R13, R12, R11 ;  /* 0x0000000c0d0e7389 */ /* 0x0002a400000c000b */
[----:B012---:R-:W-:Y:S01]  /*f360*/  ENDCOLLECTIVE ;  /* 0x000000000000791b */ /* 0x007fe20003800000 */
.L_x_3354:
[----:B------:R-:W-:Y:S01]  /*f370*/  @!PT LDS RZ, [RZ] ;  /* 0x00000000fffff984 */ /* 0x000fe20000000800 */
[----:B------:R-:W-:Y:S01]  /*f380*/  @!PT LDS RZ, [RZ] ;  /* 0x00000000fffff984 */ /* 0x000fe20000000800 */
[----:B------:R-:W-:Y:S01]  /*f390*/  @!PT LDS RZ, [RZ] ;  /* 0x00000000fffff984 */ /* 0x000fe20000000800 */
[----:B------:R0:W-:Y:S01]  /*f3a0*/  LDGSTS.E.BYPASS.LTC128B.128 [R17+0x6c00], desc[UR36][R2.64+0x180], !P5 ;  /* 0x06c0018002117fae */ /* 0x0001e2000e901d64 */
[----:B------:R-:W-:-:S03]  /*f3b0*/  LOP3.LUT P5, RZ, R16, 0x40, RZ, 0xc0, !PT ;  /* 0x0000004010ff7812 */ /* 0x000fc600078ac0ff */
[----:B------:R0:W-:Y:S04]  /*f3c0*/  LDGSTS.E.BYPASS.LTC128B.128 [R17+0x8c00], desc[UR36][R2.64+0x200], !P4 ;  /* 0x08c0020002117fae */ /* 0x0001e8000e101d64 */
[----:B------:R0:W-:Y:S01]  /*f3d0*/  LDGSTS.E.BYPASS.LTC128B.128 [R17+0xac00], desc[UR36][R2.64+0x280], !P3 ;  /* 0x0ac0028002117fae */ /* 0x0001e2000d901d64 */
[----:B------:R-:W-:-:S03]  /*f3e0*/  IMAD.MOV.U32 R13, RZ, RZ, R18 ;  /* 0x000000ffff0d7224 */ /* 0x000fc600078e0012 */
[----:B------:R0:W-:Y:S04]  /*f3f0*/  LDGSTS.E.BYPASS.LTC128B.128 [R17+0xcc00], desc[UR36][R2.64+0x300], P0 ;  /* 0x0cc0030002117fae */ /* 0x0001e80008101d64 */
[----:B------:R0:W-:Y:S01]  /*f400*/  LDGSTS.E.BYPASS.LTC128B.128 [R17+0xec00], desc[UR36][R2.64+0x380], P1 ;  /* 0x0ec0038002117fae */ /* 0x0001e20008901d64 */
[----:B------:R-:W-:-:S07]  /*f410*/  MOV R20, R14 ;  /* 0x0000000e00147202 */ /* 0x000fce0000000f00 */
[----:B0-----:R-:W-:Y:S05]  /*f420*/  WARPSYNC.COLLECTIVE R15, `(.L_x_3355) ;  /* 0x000000000f087348 */ /* 0x001fea0003c00000 */
[----:B------:R1:W2:Y:S02]  /*f430*/  SHFL.IDX P6, R14, R13, R12, R11 ;  /* 0x0000000c0d0e7389 */ /* 0x0002a400000c000b */
[----:B012---:R-:W-:Y:S01]  /*f440*/  ENDCOLLECTIVE ;  /* 0x000000000000791b */ /* 0x007fe20003800000 */
.L_x_3355:
[----:B------:R-:W-:Y:S01]  /*f450*/  IMAD.MOV.U32 R13, RZ, RZ, R19 ;  /* 0x000000ffff0d7224 */ /* 0x000fe200078e0013 */
[----:B------:R-:W-:Y:S02]  /*f460*/  MOV R12, 0x3 ;  /* 0x00000003000c7802 */ /* 0x000fe40000000f00 */
[----:B------:R-:W-:Y:S02]  /*f470*/  IADD3 R2, P2, R14, R8, RZ ;  /* 0x000000080e027210 */ /* 0x000fe40007f5e0ff */
[C---:B------:R-:W-:Y:S02]  /*f480*/  LOP3.LUT P6, RZ, R16.reuse, 0x10, RZ, 0xc0, !PT ;  /* 0x0000001010ff7812 */ /* 0x040fe400078cc0ff */
[----:B------:R-:W-:Y:S02]  /*f490*/  IADD3.X R3, RZ, R20, RZ, P2, !PT ;  /* 0x00000014ff037210 */ /* 0x000fe400017fe4ff */
[----:B------:R-:W-:-:S03]  /*f4a0*/  LOP3.LUT P2, RZ, R16, 0x20, RZ, 0xc0, !PT ;  /* 0x0000002010ff7812 */ /* 0x000fc6000784c0ff */
[----:B------:R-:W-:Y:S01]  /*f4b0*/  @!PT LDS RZ, [RZ] ;  /* 0x00000000fffff984 */ /* 0x000fe20000000800 */
[----:B------:R-:W-:Y:S01]  /*f4c0*/  @!PT LDS RZ, [RZ] ;  /* 0x00000000fffff984 */ /* 0x000fe20000000800 */
[----:B------:R-:W-:Y:S01]  /*f4d0*/  @!PT LDS RZ, [RZ] ;  /* 0x00000000fffff984 */ /* 0x000fe20000000800 */
[----:B------:R0:W-:Y:S01]  /*f4e0*/  LDGSTS.E.BYPASS.LTC128B.128 [R17+0x1400], desc[UR36][R2.64], !P5 ;  /* 0x0140000002117fae */ /* 0x0001e2000e901d64 */
[----:B------:R-:W-:Y:S01]  /*f4f0*/  ISETP.NE.AND P5, PT, R4, RZ, PT ;  /* 0x000000ff0400720c */ /* 0x000fe20003fa5270 */
[----:B------:R-:W-:-:S08]  /*f500*/  IMAD.MOV.U32 R4, RZ, RZ, RZ ;  /* 0x000000ffff047224 */ /* 0x000fd000078e00ff */
[----:B------:R0:W-:Y:S04]  /*f510*/  LDGSTS.E.BYPASS.LTC128B.128 [R17+0x3400], desc[UR36][R2.64+0x80], !P2 ;  /* 0x0340008002117fae */ /* 0x0001e8000d101d64 */
[----:B------:R0:W-:Y:S02]  /*f520*/  LDGSTS.E.BYPASS.LTC128B.128 [R17+0x5400], desc[UR36][R2.64+0x100], !P6 ;  /* 0x0540010002117fae */ /* 0x0001e4000f101d64 */
[----:B0-----:R-:W-:Y:S05]  /*f530*/  WARPSYNC.COLLECTIVE R15, `(.L_x_3356) ;  /* 0x000000000f087348 */ /* 0x001fea0003c00000 */
[----:B------:R1:W2:Y:S02]  /*f540*/  SHFL.IDX P6, R14, R13, R12, R11 ;  /* 0x0000000c0d0e7389 */ /* 0x0002a400000c000b */
[----:B012---:R-:W-:Y:S01]  /*f550*/  ENDCOLLECTIVE ;  /* 0x000000000000791b */ /* 0x007fe20003800000 */
.L_x_3356:
[----:B------:R-:W-:Y:S01]  /*f560*/  @!PT LDS RZ, [RZ] ;  /* 0x00000000fffff984 */ /* 0x000fe20000000800 */
[----:B------:R-:W-:Y:S01]  /*f570*/  @!PT LDS RZ, [RZ] ;  /* 0x00000000fffff984 */ /* 0x000fe20000000800 */
[----:B------:R-:W-:Y:S01]  /*f580*/  @!PT LDS RZ, [RZ] ;  /* 0x00000000fffff984 */ /* 0x000fe20000000800 */
[----:B------:R0:W-:Y:S04]  /*f590*/  LDGSTS.E.BYPASS.LTC128B.128 [R17+0x7400], desc[UR36][R2.64+0x180], !P5 ;  /* 0x0740018002117fae */ /* 0x0001e8000e901d64 */
[----:B------:R0:W-:Y:S04]  /*f5a0*/  LDGSTS.E.BYPASS.LTC128B.128 [R17+0x9400], desc[UR36][R2.64+0x200], !P4 ;  /* 0x0940020002117fae */ /* 0x0001e8000e101d64 */
[----:B------:R0:W-:Y:S01]  /*f5b0*/  LDGSTS.E.BYPASS.LTC128B.128 [R17+0xb400], desc[UR36][R2.64+0x280], !P3 ;  /* 0x0b40028002117fae */ /* 0x0001e2000d901d64 */
[----:B------:R-:W-:-:S03]  /*f5c0*/  MOV R13, R18 ;  /* 0x00000012000d7202 */ /* 0x000fc60000000f00 */
[----:B------:R0:W-:Y:S04]  /*f5d0*/  LDGSTS.E.BYPASS.LTC128B.128 [R17+0xd400], desc[UR36][R2.64+0x300], P0 ;  /* 0x0d40030002117fae */ /* 0x0001e80008101d64 */
[----:B------:R0:W-:Y:S01]  /*f5e0*/  LDGSTS.E.BYPASS.LTC128B.128 [R17+0xf400], desc[UR36][R2.64+0x380], P1 ;  /* 0x0f40038002117fae */ /* 0x0001e20008901d64 */
[----:B------:R-:W-:-:S07]  /*f5f0*/  IMAD.MOV.U32 R19, RZ, RZ, R14 ;  /* 0x000000ffff137224 */ /* 0x000fce00078e000e */
[----:B0-----:R-:W-:Y:S05]  /*f600*/  WARPSYNC.COLLECTIVE R15, `(.L_x_3357) ;  /* 0x000000000f087348 */ /* 0x001fea0003c00000 */
[----:B------:R1:W2:Y:S02]  /*f610*/  SHFL.IDX P6, R14, R13, R12, R11 ;  /* 0x0000000c0d0e7389 */ /* 0x0002a400000c000b */
[----:B012---:R-:W-:Y:S01]  /*f620*/  ENDCOLLECTIVE ;  /* 0x000000000000791b */ /* 0x007fe20003800000 */
.L_x_3357:
[----:B------:R-:W-:Y:S05]  /*f630*/  BRA `(.L_x_3358) ;  /* 0xffffffd800307947 */ /* 0x000fea000383ffff */
.L_x_3291:
[----:B0-----:R0:W1:Y:S02]  /*f640*/  SYNCS.PHASECHK.TRANS64.TRYWAIT P0, [R5+URZ+0x28c20], R4 ;  /* 0x028c2004050075a7 */ /* 0x001064000800017f */
[----:B-1----:R-:W-:Y:S05]  /*f650*/  @!P0 NANOSLEEP.SYNCS 0x989680 ;  /* 0x009896800000895d */ /* 0x002fea0003900000 */
[----:B------:R-:W1:Y:S02]  /*f660*/  @!P0 SYNCS.PHASECHK.TRANS64 P0, [R5+URZ+0x28c20], R4 ;  /* 0x028c2004050085a7 */ /* 0x000e64000800007f */
[----:B-1----:R-:W-:Y:S05]  /*f670*/  @!P0 BRA `(.L_x_3291) ;  /* 0xfffffffc00f08947 */ /* 0x002fea000383ffff */
[----:B------:R-:W-:Y:S05]  /*f680*/  BRA `(.L_x_3359) ;  /* 0xffffffd800dc7947 */ /* 0x000fea000383ffff */
.L_x_3292:
        /* <DEDUP_REMOVED lines=8> */
[----:B0-2--5:R-:W-:Y:S05]  /*f710*/  WARPSYNC.COLLECTIVE R15, `(.L_x_3361) ;  /* 0x000000000f087348 */ /* 0x025fea0003c00000 */
[----:B------:R1:W3:Y:S02]  /*f720*/  SHFL.IDX P6, R14, R13, R12, R11 ;  /* 0x0000000c0d0e7389 */ /* 0x0002e400000c000b */
[----:B0123-5:R-:W-:Y:S01]  /*f730*/  ENDCOLLECTIVE ;  /* 0x000000000000791b */ /* 0x02ffe20003800000 */
.L_x_3361:
[----:B------:R-:W-:Y:S05]  /*f740*/  BSYNC B0 ;  /* 0x0000000000007941 */ /* 0x000fea0003800000 */
.L_x_3360:
[----:B------:R-:W-:Y:S05]  /*f750*/  BRA `(.L_x_3362) ;  /* 0xffffffd800c47947 */ /* 0x000fea000383ffff */
.L_x_3293:
[----:B------:R-:W-:Y:S01]  /*f760*/  BSSY B0, `(.L_x_3363) ;  /* 0x0000006000007945 */ /* 0x000fe20003800000 */
[----:B------:R-:W-:-:S07]  /*f770*/  MOV R15, 0xffffffff ;  /* 0xffffffff000f7802 */ /* 0x000fce0000000f00 */
[----:B012--5:R-:W-:Y:S05]  /*f780*/  WARPSYNC.COLLECTIVE R15, `(.L_x_3364) ;  /* 0x000000000f0c7348 */ /* 0x027fea0003c00000 */
[----:B------:R-:W-:Y:S02]  /*f790*/  ELECT P6, UR62, PT ;  /* 0x00000000003e782f */ /* 0x000fe400038c0000 */
[----:B------:R-:W-:Y:S01]  /*f7a0*/  MOV R14, UR62 ;  /* 0x0000003e000e7c02 */ /* 0x000fe20008000f00 */
[----:B012--5:R-:W-:Y:S10]  /*f7b0*/  ENDCOLLECTIVE ;  /* 0x000000000000791b */ /* 0x027ff40003800000 */
.L_x_3364:
[----:B------:R-:W-:Y:S05]  /*f7c0*/  BSYNC B0 ;  /* 0x0000000000007941 */ /* 0x000fea0003800000 */
.L_x_3363:
[----:B------:R-:W-:Y:S05]  /*f7d0*/  BRA `(.L_x_3365) ;  /* 0xffffffd800b87947 */ /* 0x000fea000383ffff */
.L_x_3295:
[----:B0-----:R0:W1:Y:S02]  /*f7e0*/  SYNCS.PHASECHK.TRANS64.TRYWAIT P1, [R4+URZ+0x28c40], R3 ;  /* 0x028c4003040075a7 */ /* 0x001064000802017f */
[----:B-1----:R-:W-:Y:S05]  /*f7f0*/  @!P1 NANOSLEEP.SYNCS 0x989680 ;  /* 0x009896800000995d */ /* 0x002fea0003900000 */
[----:B------:R-:W1:Y:S02]  /*f800*/  @!P1 SYNCS.PHASECHK.TRANS64 P1, [R4+URZ+0x28c40], R3 ;  /* 0x028c4003040095a7 */ /* 0x000e64000802007f */
[----:B-1----:R-:W-:Y:S05]  /*f810*/  @!P1 BRA `(.L_x_3295) ;  /* 0xfffffffc00f09947 */ /* 0x002fea000383ffff */
[----:B------:R-:W-:Y:S05]  /*f820*/  BRA `(.L_x_3366) ;  /* 0xffffffd800d87947 */ /* 0x000fea000383ffff */
.L_x_3297:
[----:B-1----:R1:W3:Y:S02]  /*f830*/  SYNCS.PHASECHK.TRANS64.TRYWAIT P1, [R5+URZ+0x28c40], R0 ;  /* 0x028c4000050075a7 */ /* 0x0022e4000802017f */
[----:B---3--:R-:W-:Y:S05]  /*f840*/  @!P1 NANOSLEEP.SYNCS 0x989680 ;  /* 0x009896800000995d */ /* 0x008fea0003900000 */
[----:B------:R-:W3:Y:S02]  /*f850*/  @!P1 SYNCS.PHASECHK.TRANS64 P1, [R5+URZ+0x28c40], R0 ;  /* 0x028c4000050095a7 */ /* 0x000ee4000802007f */
[----:B---3--:R-:W-:Y:S05]  /*f860*/  @!P1 BRA `(.L_x_3297) ;  /* 0xfffffffc00f09947 */ /* 0x008fea000383ffff */
[----:B------:R-:W-:Y:S05]  /*f870*/  BRA `(.L_x_3367) ;  /* 0xffffffd800e47947 */ /* 0x000fea000383ffff */
.L_x_3299:
[----:B---3--:R3:W4:Y:S02]  /*f880*/  SYNCS.PHASECHK.TRANS64.TRYWAIT P1, [R4+URZ+0x28c60], R3 ;  /* 0x028c6003040075a7 */ /* 0x008724000802017f */
[----:B----4-:R-:W-:Y:S05]  /*f890*/  @!P1 NANOSLEEP.SYNCS 0x989680 ;  /* 0x009896800000995d */ /* 0x010fea0003900000 */
[----:B------:R-:W4:Y:S02]  /*f8a0*/  @!P1 SYNCS.PHASECHK.TRANS64 P1, [R4+URZ+0x28c60], R3 ;  /* 0x028c6003040095a7 */ /* 0x000f24000802007f */
[----:B----4-:R-:W-:Y:S05]  /*f8b0*/  @!P1 BRA `(.L_x_3299) ;  /* 0xfffffffc00f09947 */ /* 0x010fea000383ffff */
[----:B------:R-:W-:Y:S05]  /*f8c0*/  BRA `(.L_x_3368) ;  /* 0xffffffd800e07947 */ /* 0x000fea000383ffff */
.L_x_3369:
        /* <DEDUP_REMOVED lines=11> */
.L_x_15741:


//--------------------- .text._ZN7cutlass13device_kernelIN5flash11enable_sm90INS1_16FlashAttnFwdSm90INS1_25CollectiveMainloopFwdSm90ILi2EN4cute5tupleIJNS5_1CILi1EEES8_S8_EEENS6_IJNS7_ILi64EEESA_SA_EEELi512ENS_6half_tEfNS_4arch4Sm90ELb0ELb0ELb1ELb0ELb1ELb0ELb1ELb0ELb0ELb1ELb1ELb0EEENS1_21CollectiveEpilogueFwdINS6_IJSA_NS7_ILi512EEESA_EEES9_SC_SE_Li256ELb0ELb1ELb1ELb0EEENS1_19SingleTileSchedulerILb0ELb1ELb1ELi64EEEEEEEEEvNT_6ParamsE --------------------------
	.section	.text._ZN7cutlass13device_kernelIN5flash11enable_sm90INS1_16FlashAttnFwdSm90INS1_25CollectiveMainloopFwdSm90ILi2EN4cute5tupleIJNS5_1CILi1EEES8_S8_EEENS6_IJNS7_ILi64EEESA_SA_EEELi512ENS_6half_tEfNS_4arch4Sm90ELb0ELb0ELb1ELb0ELb1ELb0ELb1ELb0ELb0ELb1ELb1ELb0EEENS1_21CollectiveEpilogueFwdINS6_IJSA_NS7_ILi512EEESA_EEES9_SC_SE_Li256ELb0ELb1ELb1ELb0EEENS1_19SingleTileSchedulerILb0ELb1ELb1ELi64EEEEEEEEEvNT_6ParamsE,"ax",@progbits
	.align	128
.text._ZN7cutlass13device_kernelIN5flash11enable_sm90INS1_16FlashAttnFwdSm90INS1_25CollectiveMainloopFwdSm90ILi2EN4cute5tupleIJNS5_1CILi1EEES8_S8_EEENS6_IJNS7_ILi64EEESA_SA_EEELi512ENS_6half_tEfNS_4arch4Sm90ELb0ELb0ELb1ELb0ELb1ELb0ELb1ELb0ELb0ELb1ELb1ELb0EEENS1_21CollectiveEpilogueFwdINS6_IJSA_NS7_ILi512EEESA_EEES9_SC_SE_Li256ELb0ELb1ELb1ELb0EEENS1_19SingleTileSchedulerILb0ELb1ELb1ELi64EEEEEEEEEvNT_6ParamsE:
        .type           _ZN7cutlass13device_kernelIN5flash11enable_sm90INS1_16FlashAttnFwdSm90INS1_25CollectiveMainloopFwdSm90ILi2EN4cute5tupleIJNS5_1CILi1EEES8_S8_EEENS6_IJNS7_ILi64EEESA_SA_EEELi512ENS_6half_tEfNS_4arch4Sm90ELb0ELb0ELb1ELb0ELb1ELb0ELb1ELb0ELb0ELb1ELb1ELb0EEENS1_21CollectiveEpilogueFwdINS6_IJSA_NS7_ILi512EEESA_EEES9_SC_SE_Li256ELb0ELb1ELb1ELb0EEENS1_19SingleTileSchedulerILb0ELb1ELb1ELi64EEEEEEEEEvNT_6ParamsE,@function
        .size           _ZN7cutlass13device_kernelIN5flash11enable_sm90INS1_16FlashAttnFwdSm90INS1_25CollectiveMainloopFwdSm90ILi2EN4cute5tupleIJNS5_1CILi1EEES8_S8_EEENS6_IJNS7_ILi64EEESA_SA_EEELi512ENS_6half_tEfNS_4arch4Sm90ELb0ELb0ELb1ELb0ELb1ELb0ELb1ELb0ELb0ELb1ELb1ELb0EEENS1_21CollectiveEpilogueFwdINS6_IJSA_NS7_ILi512EEESA_EEES9_SC_SE_Li256ELb0ELb1ELb1ELb0EEENS1_19SingleTileSchedulerILb0ELb1ELb1ELi64EEEEEEEEEvNT_6ParamsE,(.L_x_15742 - _ZN7cutlass13device_kernelIN5flash11enable_sm90INS1_16FlashAttnFwdSm90INS1_25CollectiveMainloopFwdSm90ILi2EN4cute5tupleIJNS5_1CILi1EEES8_S8_EEENS6_IJNS7_ILi64EEESA_SA_EEELi512ENS_6half_tEfNS_4arch4Sm90ELb0ELb0ELb1ELb0ELb1ELb0ELb1ELb0ELb0ELb1ELb1ELb0EEENS1_21CollectiveEpilogueFwdINS6_IJSA_NS7_ILi512EEESA_EEES9_SC_SE_Li256ELb0ELb1ELb1ELb0EEENS1_19SingleTileSchedulerILb0ELb1ELb1ELi64EEEEEEEEEvNT_6ParamsE)
        .other          _ZN7cutlass13device_kernelIN5flash11enable_sm90INS1_16FlashAttnFwdSm90INS1_25CollectiveMainloopFwdSm90ILi2EN4cute5tupleIJNS5_1CILi1EEES8_S8_EEENS6_IJNS7_ILi64EEESA_SA_EEELi512ENS_6half_tEfNS_4arch4Sm90ELb0ELb0ELb1ELb0ELb1ELb0ELb1ELb0ELb0ELb1ELb1ELb0EEENS1_21CollectiveEpilogueFwdINS6_IJSA_NS7_ILi512EEESA_EEES9_SC_SE_Li256ELb0ELb1ELb1ELb0EEENS1_19SingleTileSchedulerILb0ELb1ELb1ELi64EEEEEEEEEvNT_6ParamsE,@"STO_CUDA_ENTRY STV_DEFAULT"
_ZN7cutlass13device_kernelIN5flash11enable_sm90INS1_16FlashAttnFwdSm90INS1_25CollectiveMainloopFwdSm90ILi2EN4cute5tupleIJNS5_1CILi1EEES8_S8_EEENS6_IJNS7_ILi64EEESA_SA_EEELi512ENS_6half_tEfNS_4arch4Sm90ELb0ELb0ELb1ELb0ELb1ELb0ELb1ELb0ELb0ELb1ELb1ELb0EEENS1_21CollectiveEpilogueFwdINS6_IJSA_NS7_ILi512EEESA_EEES9_SC_SE_Li256ELb0ELb1ELb1ELb0EEENS1_19SingleTileSchedulerILb0ELb1ELb1ELi64EEEEEEEEEvNT_6ParamsE:
[----:B------:R-:W0:Y:S02]  /*0000*/  LDC R1, c[0x0][0x28] ;  /* 0x00000a00ff017b82 */ /* 0x000e240000000800 */
[----:B0-----:R-:W-:Y:S01]  /*0010*/  VIADD R1, R1, 0xfffffff8 ;  /* 0xfffffff801017836 */ /* 0x001fe20000000000 */
[----:B------:R-:W0:Y:S01]  /*0020*/  S2R R24, SR_TID.X ;  /* 0x0000000000187919 */ /* 0x000e220000002100 */
[----:B------:R-:W-:Y:S01]  /*0030*/  ELECT P0, URZ, PT ;  /* 0x00000000003f782f */ /* 0x000fe20003800000 */
[----:B------:R-:W-:Y:S01]  /*0040*/  UMOV UR4, 0x80 ;  /* 0x0000008000047882 */ /* 0x000fe20000000000 */
[----:B------:R-:W-:Y:S01]  /*0050*/  UMOV UR7, 0x100 ;  /* 0x0000010000077882 */ /* 0x000fe20000000000 */
[--C-:B0-----:R-:W-:Y:S02]  /*0060*/  SHF.R.U32.HI R0, RZ, 0x5, R24.reuse ;  /* 0x00000005ff007819 */ /* 0x101fe40000011618 */
[----:B------:R-:W-:-:S03]  /*0070*/  SHF.R.U32.HI R3, RZ, 0x7, R24 ;  /* 0x00000007ff037819 */ /* 0x000fc60000011618 */
[----:B------:R-:W0:Y:S04]  /*0080*/  SHFL.IDX PT, R2, R0, RZ, 0x1f ;  /* 0x00001fff00027589 */ /* 0x000e2800000e0000 */
[----:B------:R-:W1:Y:S01]  /*0090*/  SHFL.IDX PT, R3, R3, RZ, 0x1f ;  /* 0x00001fff03037589 */ /* 0x000e6200000e0000 */
[C---:B0-----:R-:W-:Y:S02]  /*00a0*/  ISETP.NE.OR P0, PT, R2.reuse, RZ, !P0 ;  /* 0x000000ff0200720c */ /* 0x041fe40004705670 */
[----:B------:R-:W-:-:S11]  /*00b0*/  ISETP.NE.AND P1, PT, R2, RZ, PT ;  /* 0x000000ff0200720c */ /* 0x000fd60003f25270 */
[----:B------:R-:W-:Y:S01]  /*00c0*/  VOTEU.ALL UP0, P0 ;  /* 0x00000000003f7886 */ /* 0x000fe20000000000 */
[----:B------:R-:W-:Y:S01]  /*00d0*/  VOTEU.ALL UP1, P0 ;  /* 0x00000000003f7886 */ /* 0x000fe20000020000 */
[----:B------:R-:W-:-:S03]  /*00e0*/  VOTEU.ALL UP2, P0 ;  /* 0x00000000003f7886 */ /* 0x000fc60000040000 */
[----:B------:R-:W0:Y:S01]  /*00f0*/  @!UP0 S2UR UR8, SR_CgaCtaId ;  /* 0x00000000000889c3 */ /* 0x000e220000008800 */
[----:B------:R-:W-:Y:S01]  /*0100*/  @!UP0 UMOV UR6, 0x400 ;  /* 0x0000040000068882 */ /* 0x000fe20000000000 */
[----:B------:R-:W-:-:S04]  /*0110*/  @!UP0 UIADD3 UR4, -UR4, 0x100000, URZ ;  /* 0x0010000004048890 */ /* 0x000fc8000fffe13f */
[----:B------:R-:W-:Y:S02]  /*0120*/  @!UP0 USHF.L.U32 UR5, UR4, 0xb, URZ ;  /* 0x0000000b04058899 */ /* 0x000fe4000800063f */
[----:B------:R-:W-:Y:S02]  /*0130*/  @!UP0 USHF.L.U32 UR4, UR4, 0x1, URZ ;  /* 0x0000000104048899 */ /* 0x000fe4000800063f */
[----:B0-----:R-:W-:Y:S02]  /*0140*/  @!UP0 ULEA UR8, UR8, UR6, 0x18 ;  /* 0x0000000608088291 */ /* 0x001fe4000f8ec03f */
[----:B------:R-:W-:-:S04]  /*0150*/  @!UP0 UIADD3 UR6, -UR7, 0x100000, URZ ;  /* 0x0010000007068890 */ /* 0x000fc8000fffe13f */
[----:B------:R-:W-:Y:S02]  /*0160*/  @!UP0 USHF.L.U32 UR7, UR6, 0xb, URZ ;  /* 0x0000000b06078899 */ /* 0x000fe4000800063f */
[----:B------:R-:W-:Y:S01]  /*0170*/  @!UP0 USHF.L.U32 UR6, UR6, 0x1, URZ ;  /* 0x0000000106068899 */ /* 0x000fe2000800063f */
[----:B------:R-:W-:-:S05]  /*0180*/  VOTEU.ALL UP0, P0 ;  /* 0x00000000003f7886 */ /* 0x000fca0000000000 */
[----:B------:R0:W2:Y:S01]  /*0190*/  @!UP0 SYNCS.EXCH.64 URZ, [UR8+0x38800], UR4 ;  /* 0x03880004083f85b2 */ /* 0x0000a20008000100 */
[----:B------:R0:W3:Y:S05]  /*01a0*/  @!UP1 SYNCS.EXCH.64 URZ, [UR8+0x38810], UR4 ;  /* 0x03881004083f95b2 */ /* 0x0000ea0008000100 */
[----:B------:R0:W4:Y:S02]  /*01b0*/  @!UP2 SYNCS.EXCH.64 URZ, [UR8+0x38820], UR6 ;  /* 0x03882006083fa5b2 */ /* 0x0001240008000100 */
[----:B01----:R-:W-:Y:S05]  /*01c0*/  @P1 BRA `(.L_x_3370) ;  /* 0x0000000000381947 */ /* 0x003fea0003800000 */
        /* <DEDUP_REMOVED lines=10> */
[----:B------:R0:W0:Y:S01]  /*0270*/  SYNCS.EXCH.64 URZ, [UR6+0x38840], UR4 ;  /* 0x03884004063f75b2 */ /* 0x0000220008000100 */
[----:B------:R0:W0:Y:S01]  /*0280*/  SYNCS.EXCH.64 URZ, [UR6+0x38838], UR4 ;  /* 0x03883804063f75b2 */ /* 0x0000220008000100 */
[----:B------:R0:W0:Y:S01]  /*0290*/  SYNCS.EXCH.64 URZ, [UR6+0x38848], UR4 ;  /* 0x03884804063f75b2 */ /* 0x0000220008000100 */
[----:B------:R-:W-:Y:S01]  /*02a0*/  NOP ;  /* 0x0000000000007918 */ /* 0x000fe20000000000 */
.L_x_3370:
        /* <DEDUP_REMOVED lines=22> */
.L_x_3371:
        /* <DEDUP_REMOVED lines=18> */
.L_x_3372:
        /* <DEDUP_REMOVED lines=22> */
.L_x_3373:
        /* <DEDUP_REMOVED lines=23> */
.L_x_3374:
        /* <DEDUP_REMOVED lines=11> */
.L_x_3377:
[----:B------:R-:W-:-:S08]  /*08b0*/  NOP ;  /* 0x0000000000007918 */ /* 0x000fd00000000000 */
[----:B------:R-:W1:Y:S02]  /*08c0*/  USETMAXREG.TRY_ALLOC.CTAPOOL UP0, 0xe8 ;  /* 0x000000e8000079c8 */ /* 0x000e640008000600 */
[----:B-1----:R-:W-:-:S13]  /*08d0*/  PLOP3.LUT P0, PT, PT, PT, UP0, 0x80, 0x0 ;  /* 0x000000000000781c */ /* 0x002fda0003f0f008 */
[----:B------:R-:W-:Y:S05]  /*08e0*/  @!P0 BRA `(.L_x_3377) ;  /* 0xfffffffc00f08947 */ /* 0x000fea000383ffff */
[----:B------:R-:W-:Y:S01]  /*08f0*/  LOP3.LUT R0, R24, 0xffffff80, RZ, 0xc0, !PT ;  /* 0xffffff8018007812 */ /* 0x000fe200078ec0ff */
[----:B------:R-:W1:Y:S01]  /*0900*/  S2UR UR6, SR_CTAID.Y ;  /* 0x00000000000679c3 */ /* 0x000e620000002600 */
[----:B------:R-:W-:Y:S02]  /*0910*/  ULDC UR7, c[0x0][0xd50] ;  /* 0x0003540000077ab9 */ /* 0x000fe40000000800 */
[----:B------:R-:W-:Y:S01]  /*0920*/  ISETP.NE.AND P0, PT, R0, 0x80, PT ;  /* 0x000000800000780c */ /* 0x000fe20003f05270 */
[----:B------:R-:W-:-:S04]  /*0930*/  UISETP.NE.AND UP0, UPT, UR7, 0x1, UPT ;  /* 0x000000010700788c */ /* 0x000fc8000bf05270 */
[----:B------:R-:W2:Y:S07]  /*0940*/  S2UR UR8, SR_CTAID.Z ;  /* 0x00000000000879c3 */ /* 0x000eae0000002700 */
[----:B------:R-:W-:Y:S01]  /*0950*/  @UP0 ULDC UR4, c[0x0][0xd54] ;  /* 0x0003550000040ab9 */ /* 0x000fe20000000800 */
[----:B------:R-:W-:Y:S06]  /*0960*/  @!P0 BAR.ARV 0x8, 0x100 ;  /* 0x0204000000008b1d */ /* 0x000fec0000002000 */
[----:B------:R-:W-:Y:S01]  /*0970*/  ISETP.GE.U32.AND P0, PT, R24, 0x100, PT ;  /* 0x000001001800780c */ /* 0x000fe20003f06070 */
[----:B------:R-:W-:Y:S01]  /*0980*/  @UP0 ULDC UR10, c[0x0][0xd58] ;  /* 0x00035600000a0ab9 */ /* 0x000fe20000000800 */
[----:B-1----:R-:W-:-:S02]  /*0990*/  UIMAD.WIDE.U32 UR4, UR6, UR4, URZ ;  /* 0x00000004060472a5 */ /* 0x002fc4000f8e003f */
[----:B------:R-:W-:Y:S02]  /*09a0*/  UMOV UR61, UR6 ;  /* 0x00000006003d7c82 */ /* 0x000fe40008000000 */
[----:B------:R-:W-:-:S04]  /*09b0*/  @UP0 USHF.R.U32.HI UR61, URZ, UR10, UR5 ;  /* 0x0000000a3f3d0299 */ /* 0x000fc80008011605 */
[----:B------:R-:W-:-:S03]  /*09c0*/  UIADD3 UR4, -UR61, URZ, URZ ;  /* 0x0000003f3d047290 */ /* 0x000fc6000fffe13f */
[----:B------:R-:W-:Y:S06]  /*09d0*/  @P0 BAR.ARV 0xf, 0x100 ;  /* 0x03c4000000000b1d */ /* 0x000fec0000002000 */
[----:B--2---:R-:W-:Y:S01]  /*09e0*/  ISETP.LE.AND P0, PT, RZ, UR8, PT ;  /* 0x00000008ff007c0c */ /* 0x004fe2000bf03270 */
[----:B------:R-:W-:-:S12]  /*09f0*/  UIMAD UR7, UR7, UR4, UR6 ;  /* 0x00000004070772a4 */ /* 0x000fd8000f8e0206 */
[----:B------:R-:W-:Y:S05]  /*0a00*/  @!P0 BRA `(.L_x_3378) ;  /* 0x00000104007c8947 */ /* 0x000fea0003800000 */
[----:B------:R-:W-:Y:S01]  /*0a10*/  ULDC.64 UR4, c[0x0][0x418] ;  /* 0x0001060000047ab9 */ /* 0x000fe20000000a00 */
[----:B------:R-:W-:Y:S01]  /*0a20*/  ULDC UR38, c[0x0][0x424] ;  /* 0x0001090000267ab9 */ /* 0x000fe20000000800 */
[----:B------:R-:W-:Y:S01]  /*0a30*/  UISETP.NE.U32.AND UP0, UPT, UR4, URZ, UPT ;  /* 0x0000003f0400728c */ /* 0x000fe2000bf05070 */
[----:B------:R-:W-:Y:S01]  /*0a40*/  VIADD R152, R24, 0xffffff80 ;  /* 0xffffff8018987836 */ /* 0x000fe20000000000 */
[----:B------:R-:W-:Y:S02]  /*0a50*/  UISETP.NE.AND UP1, UPT, UR9, 0x1, UPT ;  /* 0x000000010900788c */ /* 0x000fe4000bf25270 */
        /* <DEDUP_REMOVED lines=13> */
[----:B------:R-:W-:Y:S11]  /*0b30*/  @!P0 BRA `(.L_x_3379) ;  /* 0x0000001c00b88947 */ /* 0x000ff60003800000 */
[----:B------:R-:W-:Y:S01]  /*0b40*/  UISETP.GE.AND UP0, UPT, UR38, 0x1, UPT ;  /* 0x000000012600788c */ /* 0x000fe2000bf06270 */
[----:B------:R-:W-:Y:S02]  /*0b50*/  PLOP3.LUT P0, PT, PT, PT, PT, 0x80, 0x0 ;  /* 0x000000000000781c */ /* 0x000fe40003f0f070 */
[----:B0-----:R-:W-:Y:S01]  /*0b60*/  CS2R R2, SRZ ;  /* 0x0000000000027805 */ /* 0x001fe2000001ff00 */
[----:B------:R-:W-:Y:S01]  /*0b70*/  IMAD.MOV.U32 R4, RZ, RZ, RZ ;  /* 0x000000ffff047224 */ /* 0x000fe200078e00ff */
[----:B------:R-:W-:Y:S02]  /*0b80*/  CS2R R150, SRZ ;  /* 0x0000000000967805 */ /* 0x000fe4000001ff00 */
[----:B------:R-:W-:Y:S02]  /*0b90*/  CS2R R148, SRZ ;  /* 0x0000000000947805 */ /* 0x000fe4000001ff00 */
[----:B------:R-:W-:Y:S02]  /*0ba0*/  PLOP3.LUT P1, PT, PT, PT, UP0, 0x80, 0x0 ;  /* 0x000000000000781c */ /* 0x000fe40003f2f008 */
        /* <DEDUP_REMOVED lines=56> */
[----:B------:R-:W-:Y:S06]  /*0f30*/  @!P1 BRA `(.L_x_3380) ;  /* 0x0000000000749947 */ /* 0x000fec0003800000 */
[----:B------:R-:W-:Y:S01]  /*0f40*/  IMAD.U32 R5, RZ, RZ, UR11 ;  /* 0x0000000bff057e24 */ /* 0x000fe2000f8e00ff */
[----:B------:R-:W-:-:S04]  /*0f50*/  UIADD3 UR4, UR6, -0x1, UR11 ;  /* 0xffffffff06047890 */ /* 0x000fc8000fffe00b */
[-C--:B------:R-:W-:Y:S02]  /*0f60*/  IABS R3, R5.reuse ;  /* 0x0000000500037213 */ /* 0x080fe40000000000 */
[----:B------:R-:W-:Y:S01]  /*0f70*/  IABS R9, R5 ;  /* 0x0000000500097213 */ /* 0x000fe20000000000 */
[----:B------:R-:W-:Y:S01]  /*0f80*/  IMAD.U32 R8, RZ, RZ, UR4 ;  /* 0x00000004ff087e24 */ /* 0x000fe2000f8e00ff */
[----:B------:R-:W0:Y:S01]  /*0f90*/  I2F.RP R0, R3 ;  /* 0x0000000300007306 */ /* 0x000e220000209400 */
[----:B------:R-:W-:Y:S01]  /*0fa0*/  ULOP3.LUT UR4, UR4, UR11, URZ, 0x3c, !UPT ;  /* 0x0000000b04047292 */ /* 0x000fe2000f8e3c3f */
[----:B------:R-:W-:-:S05]  /*0fb0*/  IADD3 R9, RZ, -R9, RZ ;  /* 0x80000009ff097210 */ /* 0x000fca0007ffe0ff */
[----:B------:R-:W-:Y:S01]  /*0fc0*/  ISETP.LE.AND P3, PT, RZ, UR4, PT ;  /* 0x00000004ff007c0c */ /* 0x000fe2000bf63270 */
[----:B0-----:R-:W0:Y:S02]  /*0fd0*/  MUFU.RCP R0, R0 ;  /* 0x0000000000007308 */ /* 0x001e240000001000 */
[----:B0-----:R-:W-:Y:S01]  /*0fe0*/  VIADD R6, R0, 0xffffffe ;  /* 0x0ffffffe00067836 */ /* 0x001fe20000000000 */
[----:B------:R-:W-:-:S05]  /*0ff0*/  IABS R0, R8 ;  /* 0x0000000800007213 */ /* 0x000fca0000000000 */
[----:B------:R0:W1:Y:S02]  /*1000*/  F2I.FTZ.U32.TRUNC.NTZ R7, R6 ;  /* 0x0000000600077305 */ /* 0x000064000021f000 */
[----:B0-----:R-:W-:Y:S02]  /*1010*/  IMAD.MOV.U32 R6, RZ, RZ, RZ ;  /* 0x000000ffff067224 */ /* 0x001fe400078e00ff */
[----:B-1----:R-:W-:-:S04]  /*1020*/  IMAD.MOV R10, RZ, RZ, -R7 ;  /* 0x000000ffff0a7224 */ /* 0x002fc800078e0a07 */
[----:B------:R-:W-:-:S04]  /*1030*/  IMAD R5, R10, R3, RZ ;  /* 0x000000030a057224 */ /* 0x000fc800078e02ff */
[----:B------:R-:W-:-:S04]  /*1040*/  IMAD.HI.U32 R7, R7, R5, R6 ;  /* 0x0000000507077227 */ /* 0x000fc800078e0006 */
[----:B------:R-:W-:Y:S02]  /*1050*/  IMAD.MOV.U32 R5, RZ, RZ, R9 ;  /* 0x000000ffff057224 */ /* 0x000fe400078e0009 */
[----:B------:R-:W-:-:S04]  /*1060*/  IMAD.HI.U32 R7, R7, R0, RZ ;  /* 0x0000000007077227 */ /* 0x000fc800078e00ff */
[----:B------:R-:W-:-:S05]  /*1070*/  IMAD R0, R7, R5, R0 ;  /* 0x0000000507007224 */ /* 0x000fca00078e0200 */
[----:B------:R-:W-:-:S13]  /*1080*/  ISETP.GT.U32.AND P2, PT, R3, R0, PT ;  /* 0x000000000300720c */ /* 0x000fda0003f44070 */
[----:B------:R-:W-:Y:S02]  /*1090*/  @!P2 IMAD.IADD R0, R0, 0x1, -R3 ;  /* 0x000000010000a824 */ /* 0x000fe400078e0a03 */
[----:B------:R-:W-:Y:S01]  /*10a0*/  @!P2 VIADD R7, R7, 0x1 ;  /* 0x000000010707a836 */ /* 0x000fe20000000000 */
[----:B------:R-:W-:Y:S02]  /*10b0*/  ISETP.NE.AND P2, PT, RZ, UR11, PT ;  /* 0x0000000bff007c0c */ /* 0x000fe4000bf45270 */
[----:B------:R-:W-:-:S13]  /*10c0*/  ISETP.GE.U32.AND P1, PT, R0, R3, PT ;  /* 0x000000030000720c */ /* 0x000fda0003f26070 */
[----:B------:R-:W-:-:S04]  /*10d0*/  @P1 VIADD R7, R7, 0x1 ;  /* 0x0000000107071836 */ /* 0x000fc80000000000 */
[----:B------:R-:W-:-:S04]  /*10e0*/  IMAD.MOV.U32 R3, RZ, RZ, R7 ;  /* 0x000000ffff037224 */ /* 0x000fc800078e0007 */
[----:B------:R-:W-:Y:S01]  /*10f0*/  @!P3 IMAD.MOV R3, RZ, RZ, -R3 ;  /* 0x000000ffff03b224 */ /* 0x000fe200078e0a03 */
[----:B------:R-:W-:-:S07]  /*1100*/  @!P2 LOP3.LUT R3, RZ, UR11, RZ, 0x33, !PT ;  /* 0x0000000bff03ac12 */ /* 0x000fce000f8e33ff */
.L_x_3380:
[----:B------:R-:W-:Y:S01]  /*1110*/  IMAD R0, R3, UR7, RZ ;  /* 0x0000000703007c24 */ /* 0x000fe2000f8e02ff */
[----:B------:R-:W-:Y:S01]  /*1120*/  CS2R R34, SRZ ;  /* 0x0000000000227805 */ /* 0x000fe2000001ff00 */
[----:B------:R-:W-:Y:S01]  /*1130*/  IMAD.MOV.U32 R36, RZ, RZ, RZ ;  /* 0x000000ffff247224 */ /* 0x000fe200078e00ff */
[----:B------:R-:W-:Y:S02]  /*1140*/  CS2R R32, SRZ ;  /* 0x0000000000207805 */ /* 0x000fe4000001ff00 */
[----:B------:R-:W-:Y:S02]  /*1150*/  CS2R R30, SRZ ;  /* 0x00000000001e7805 */ /* 0x000fe4000001ff00 */
[----:B------:R-:W-:Y:S02]  /*1160*/  VIADDMNMX R3, R0, R3, UR6, PT ;  /* 0x0000000600037e46 */ /* 0x000fe4000b800103 */
[----:B------:R-:W-:Y:S02]  /*1170*/  CS2R R28, SRZ ;  /* 0x00000000001c7805 */ /* 0x000fe4000001ff00 */
[----:B------:R-:W-:-:S02]  /*1180*/  CS2R R26, SRZ ;  /* 0x00000000001a7805 */ /* 0x000fc4000001ff00 */
[----:B------:R-:W-:Y:S02]  /*1190*/  CS2R R24, SRZ ;  /* 0x0000000000187805 */ /* 0x000fe4000001ff00 */
[----:B------:R-:W-:-:S13]  /*11a0*/  ISETP.GT.AND P1, PT, R3, R0, PT ;  /* 0x000000000300720c */ /* 0x000fda0003f24270 */
[----:B------:R-:W-:Y:S05]  /*11b0*/  @!P1 BRA `(.L_x_3381) ;  /* 0x0000009000389947 */ /* 0x000fea0003800000 */
[----:B------:R-:W-:Y:S01]  /*11c0*/  SHF.R.S32.HI R5, RZ, 0x1f, R152 ;  /* 0x0000001fff057819 */ /* 0x000fe20000011498 */
[----:B------:R-:W0:Y:S08]  /*11d0*/  S2UR UR7, SR_CgaCtaId ;  /* 0x00000000000779c3 */ /* 0x000e300000008800 */
[----:B------:R-:W-:Y:S01]  /*11e0*/  BAR.SYNC.DEFER_BLOCKING 0xe, 0x100 ;  /* 0x0384000000007b1d */ /* 0x000fe20000010000 */
[----:B------:R-:W-:-:S04]  /*11f0*/  LEA.HI R5, R5, R152, RZ, 0x7 ;  /* 0x0000009805057211 */ /* 0x000fc800078f38ff */
[----:B------:R-:W-:Y:S01]  /*1200*/  SHF.R.S32.HI R2, RZ, 0x7, R5 ;  /* 0x00000007ff027819 */ /* 0x000fe20000011405 */
[----:B------:R-:W2:Y:S01]  /*1210*/  LDL R6, [R1] ;  /* 0x0000000001067983 */ /* 0x000ea20000100800 */
[----:B------:R-:W-:Y:S01]  /*1220*/  UMOV UR9, 0x40000040 ;  /* 0x4000004000097882 */ /* 0x000fe20000000000 */
[----:B------:R-:W-:Y:S01]  /*1230*/  UMOV UR11, 0x40000040 ;  /* 0x40000040000b7882 */ /* 0x000fe20000000000 */
[----:B------:R-:W-:Y:S02]  /*1240*/  UMOV UR13, 0x40000040 ;  /* 0x40000040000d7882 */ /* 0x000fe40000000000 */
[----:B------:R-:W1:Y:S01]  /*1250*/  SHFL.IDX PT, R2, R2, RZ, 0x1f ;  /* 0x00001fff02027589 */ /* 0x000e6200000e0000 */
[----:B------:R-:W-:Y:S01]  /*1260*/  UMOV UR15, 0x40000040 ;  /* 0x40000040000f7882 */ /* 0x000fe20000000000 */
[----:B------:R-:W-:Y:S01]  /*1270*/  UMOV UR17, 0x40000040 ;  /* 0x4000004000117882 */ /* 0x000fe20000000000 */
[----:B------:R-:W-:Y:S01]  /*1280*/  UMOV UR19, 0x40000040 ;  /* 0x4000004000137882 */ /* 0x000fe20000000000 */
[----:B------:R-:W-:Y:S01]  /*1290*/  UMOV UR21, 0x40000040 ;  /* 0x4000004000157882 */ /* 0x000fe20000000000 */
[----:B------:R-:W-:Y:S01]  /*12a0*/  UMOV UR23, 0x40000040 ;  /* 0x4000004000177882 */ /* 0x000fe20000000000 */
[----:B------:R-:W-:-:S05]  /*12b0*/  LOP3.LUT R5, R5, 0xffffff80, RZ, 0xc0, !PT ;  /* 0xffffff8005057812 */ /* 0x000fca00078ec0ff */
[----:B------:R-:W-:Y:S01]  /*12c0*/  IMAD.IADD R5, R152, 0x1, -R5 ;  /* 0x0000000198057824 */ /* 0x000fe200078e0a05 */
[----:B------:R-:W-:Y:S01]  /*12d0*/  WARPGROUP.ARRIVE ;  /* 0x00000000000079c5 */ /* 0x000fe20000000000 */
[----:B-1----:R-:W-:-:S03]  /*12e0*/  R2UR UR4, R2 ;  /* 0x00000000020472ca */ /* 0x002fc600000e0000 */
[----:B------:R-:W-:-:S04]  /*12f0*/  SHF.R.S32.HI R2, RZ, 0x1f, R5 ;  /* 0x0000001fff027819 */ /* 0x000fc80000011405 */
[CC--:B------:R-:W-:Y:S02]  /*1300*/  LEA.HI R4, R2.reuse, R5.reuse, RZ, 0x2 ;  /* 0x0000000502047211 */ /* 0x0c0fe400078f10ff */
[----:B------:R-:W-:Y:S02]  /*1310*/  LEA.HI R2, R2, R5, RZ, 0x5 ;  /* 0x0000000502027211 */ /* 0x000fe400078f28ff */
[----:B------:R-:W-:Y:S02]  /*1320*/  SHF.R.S32.HI R7, RZ, 0x1f, R4 ;  /* 0x0000001fff077819 */ /* 0x000fe40000011404 */
[----:B------:R-:W-:Y:S01]  /*1330*/  SHF.R.S32.HI R2, RZ, 0x5, R2 ;  /* 0x00000005ff027819 */ /* 0x000fe20000011402 */
[----:B------:R-:W-:-:S04]  /*1340*/  ULEA.HI UR5, UR4, UR4, URZ, 0x1 ;  /* 0x0000000404057291 */ /* 0x000fc8000f8f083f */
[----:B------:R-:W-:-:S03]  /*1350*/  ULOP3.LUT UR6, UR5, 0x1fffe, URZ, 0xc0, !UPT ;  /* 0x0001fffe05067892 */ /* 0x000fc6000f8ec03f */
[----:B------:R-:W-:Y:S01]  /*1360*/  UMOV UR5, 0x400 ;  /* 0x0000040000057882 */ /* 0x000fe20000000000 */
[----:B------:R-:W-:Y:S02]  /*1370*/  UIADD3 UR6, UR4, -UR6, URZ ;  /* 0x8000000604067290 */ /* 0x000fe4000fffe03f */
[----:B0-----:R-:W-:-:S04]  /*1380*/  ULEA UR5, UR7, UR5, 0x18 ;  /* 0x0000000507057291 */ /* 0x001fc8000f8ec03f */
[----:B------:R-:W-:Y:S02]  /*1390*/  ULEA UR6, UR6, UR5, 0xf ;  /* 0x0000000506067291 */ /* 0x000fe4000f8e783f */
[----:B------:R-:W-:Y:S02]  /*13a0*/  UIADD3 UR4, UR5, 0x36400, URZ ;  /* 0x0003640005047890 */ /* 0x000fe4000fffe03f */
[----:B------:R-:W-:Y:S02]  /*13b0*/  UIADD3 UR6, UR6, 0x400, URZ ;  /* 0x0000040006067890 */ /* 0x000fe4000fffe03f */
[----:B------:R-:W-:Y:S02]  /*13c0*/  USHF.R.U32.HI UR4, URZ, 0x4, UR4 ;  /* 0x000000043f047899 */ /* 0x000fe40008011604 */
[----:B------:R-:W-:Y:S02]  /*13d0*/  USHF.R.U32.HI UR6, URZ, 0x4, UR6 ;  /* 0x000000043f067899 */ /* 0x000fe40008011606 */
[----:B------:R-:W-:-:S02]  /*13e0*/  ULOP3.LUT UR4, UR4, 0x3fff, URZ, 0xc0, !UPT ;  /* 0x00003fff04047892 */ /* 0x000fc4000f8ec03f */
[----:B------:R-:W-:Y:S02]  /*13f0*/  ULOP3.LUT UR6, UR6, 0x3fff, URZ, 0xc0, !UPT ;  /* 0x00003fff06067892 */ /* 0x000fe4000f8ec03f */
[----:B------:R-:W-:Y:S02]  /*1400*/  ULOP3.LUT UR4, UR4, 0x10000, URZ, 0xfc, !UPT ;  /* 0x0001000004047892 */ /* 0x000fe4000f8efc3f */
[----:B------:R-:W-:Y:S02]  /*1410*/  ULOP3.LUT UR6, UR6, 0x2000000, URZ, 0xfc, !UPT ;  /* 0x0200000006067892 */ /* 0x000fe4000f8efc3f */
[----:B------:R-:W-:Y:S02]  /*1420*/  UIADD3 UR12, UR4, 0x2, URZ ;  /* 0x00000002040c7890 */ /* 0x000fe4000fffe03f */
[----:B------:R-:W-:Y:S01]  /*1430*/  UIADD3 UR14, UR6, 0x80, URZ ;  /* 0x00000080060e7890 */ /* 0x000fe2000fffe03f */
[----:B------:R-:W-:Y:S02]  /*1440*/  UMOV UR8, UR4 ;  /* 0x0000000400087c82 */ /* 0x000fe40008000000 */
[----:B------:R-:W-:Y:S01]  /*1450*/  UMOV UR10, UR6 ;  /* 0x00000006000a7c82 */ /* 0x000fe20008000000 */
[----:B------:R-:W-:Y:S01]  /*1460*/  UIADD3 UR16, UR4, 0x4, URZ ;  /* 0x0000000404107890 */ /* 0x000fe2000fffe03f */
[----:B------:R-:W-:Y:S01]  /*1470*/  HGMMA.64x256x16.F32 R24, gdesc[UR8].tnspB, RZ, !UPT, gsb0 ;  /* 0x43e00000081879f0 */ /* 0x000fe2000c0008ff */
[----:B------:R-:W-:-:S02]  /*1480*/  UIADD3 UR18, UR6, 0x100, URZ ;  /* 0x0000010006127890 */ /* 0x000fc4000fffe03f */
[----:B------:R-:W-:Y:S02]  /*1490*/  UIADD3 UR20, UR4, 0x6, URZ ;  /* 0x0000000604147890 */ /* 0x000fe4000fffe03f */
[----:B------:R-:W-:Y:S01]  /*14a0*/  UIADD3 UR22, UR6, 0x180, URZ ;  /* 0x0000018006167890 */ /* 0x000fe2000fffe03f */
[----:B--2---:R-:W-:Y:S02]  /*14b0*/  R2UR UR7, R6 ;  /* 0x00000000060772ca */ /* 0x004fe400000e0000 */
[----:B------:R-:W-:-:S04]  /*14c0*/  SHF.R.S32.HI R6, RZ, 0x2, R4 ;  /* 0x00000002ff067819 */ /* 0x000fc80000011404 */
[----:B------:R-:W-:-:S04]  /*14d0*/  LEA.HI R7, R7, R6, RZ, 0x3 ;  /* 0x0000000607077211 */ /* 0x000fc800078f18ff */
[----:B------:R-:W-:-:S03]  /*14e0*/  LOP3.LUT R7, R7, 0xfffffff8, RZ, 0xc0, !PT ;  /* 0xfffffff807077812 */ /* 0x000fc600078ec0ff */
[----:B------:R-:W-:Y:S01]  /*14f0*/  ULOP3.LUT UR4, UR7, 0x1, URZ, 0xfc, !UPT ;  /* 0x0000000107047892 */ /* 0x000fe2000f8efc3f */
[----:B------:R-:W-:-:S03]  /*1500*/  IADD3 R7, R6, -R7, RZ ;  /* 0x8000000706077210 */ /* 0x000fc60007ffe0ff */
[----:B------:R-:W-:Y:S02]  /*1510*/  UISETP.NE.AND UP0, UPT, UR4, 0x3, UPT ;  /* 0x000000030400788c */ /* 0x000fe4000bf05270 */
[----:B------:R-:W-:Y:S01]  /*1520*/  IMAD R2, R2, 0x10, R7 ;  /* 0x0000001002027824 */ /* 0x000fe200078e0207 */
[----:B------:R-:W-:-:S03]  /*1530*/  UMOV UR4, URZ ;  /* 0x0000003f00047c82 */ /* 0x000fc60008000000 */
[----:B------:R-:W-:Y:S01]  /*1540*/  PLOP3.LUT P1, PT, PT, PT, UP0, 0x80, 0x0 ;  /* 0x000000000000781c */ /* 0x000fe20003f2f008 */
[----:B------:R-:W-:Y:S02]  /*1550*/  WARPGROUP.DEPBAR.LE gsb0, 0x0 ;  /* 0x00008000000079c5 */ /* 0x000fe40000010000 */
[----:B------:R-:W-:-:S06]  /*1560*/  WARPGROUP.ARRIVE ;  /* 0x00000000000079c5 */ /* 0x000fcc0000000000 */
        /* <DEDUP_REMOVED lines=13> */
.L_x_3382:
[----:B------:R-:W0:Y:S01]  /*1640*/  S2UR UR10, SR_CgaCtaId ;  /* 0x00000000000a79c3 */ /* 0x000e220000008800 */
[----:B------:R-:W-:Y:S01]  /*1650*/  VIADD R3, R3, 0xfffffffe ;  /* 0xfffffffe03037836 */ /* 0x000fe20000000000 */
[----:B------:R-:W-:-:S04]  /*1660*/  UIADD3 UR7, UR5, 0x38860, URZ ;  /* 0x0003886005077890 */ /* 0x000fc8000fffe03f */
[----:B------:R-:W-:Y:S01]  /*1670*/  ISETP.GE.AND P0, PT, R3, R0, PT ;  /* 0x000000000300720c */ /* 0x000fe20003f06270 */
[----:B0-----:R-:W-:-:S09]  /*1680*/  UPRMT UR7, UR10, 0x654, UR7 ;  /* 0x000006540a077896 */ /* 0x001fd20008000007 */
[----:B------:R-:W-:Y:S03]  /*1690*/  SYNCS.ARRIVE.TRANS64.RED.A1T0 RZ, [UR7], RZ ;  /* 0x000000ffffff79a7 */ /* 0x000fe60008100407 */
[----:B------:R-:W-:Y:S05]  /*16a0*/  @!P0 BRA `(.L_x_3383) ;  /* 0x0000000800b48947 */ /* 0x000fea0003800000 */
[----:B------:R-:W-:-:S05]  /*16b0*/  UMOV UR4, URZ ;  /* 0x0000003f00047c82 */ /* 0x000fca0008000000 */
.L_x_3385:
[----:B------:R-:W-:Y:S01]  /*16c0*/  BAR.SYNC.DEFER_BLOCKING 0xe, 0x100 ;  /* 0x0384000000007b1d */ /* 0x000fe20000010000 */
[----:B------:R-:W-:Y:S01]  /*16d0*/  IMAD.U32 R5, RZ, RZ, UR4 ;  /* 0x00000004ff057e24 */ /* 0x000fe2000f8e00ff */
[----:B------:R-:W-:Y:S01]  /*16e0*/  UIADD3 UR4, UR4, 0x1, URZ ;  /* 0x0000000104047890 */ /* 0x000fe2000fffe03f */
[C---:B------:R-:W-:Y:S01]  /*16f0*/  ISETP.GT.AND P0, PT, R3.reuse, R0, PT ;  /* 0x000000000300720c */ /* 0x040fe20003f04270 */
[----:B------:R-:W-:Y:S02]  /*1700*/  VIADD R3, R3, 0xffffffff ;  /* 0xffffffff03037836 */ /* 0x000fe40000000000 */
[----:B------:R-:W-:Y:S01]  /*1710*/  IMAD R4, R5, 0x40, R2 ;  /* 0x0000004005047824 */ /* 0x000fe200078e0202 */
[----:B------:R-:W-:Y:S01]  /*1720*/  UISETP.NE.AND UP0, UPT, UR4, 0x2, UPT ;  /* 0x000000020400788c */ /* 0x000fe2000bf05270 */
[----:B------:R-:W-:Y:S01]  /*1730*/  UMOV UR11, 0x40000040 ;  /* 0x40000040000b7882 */ /* 0x000fe20000000000 */
[----:B------:R-:W-:Y:S02]  /*1740*/  UMOV UR15, 0x40000040 ;  /* 0x40000040000f7882 */ /* 0x000fe40000000000 */
[----:B------:R-:W-:Y:S01]  /*1750*/  LEA R4, R4, UR5, 0x2 ;  /* 0x0000000504047c11 */ /* 0x000fe2000f8e10ff */
[----:B------:R-:W-:Y:S01]  /*1760*/  USEL UR4, UR4, URZ, UP0 ;  /* 0x0000003f04047287 */ /* 0x000fe20008000000 */
[----:B------:R-:W-:Y:S01]  /*1770*/  UMOV UR19, 0x40000040 ;  /* 0x4000004000137882 */ /* 0x000fe20000000000 */
[----:B------:R-:W-:-:S02]  /*1780*/  UMOV UR23, 0x40000040 ;  /* 0x4000004000177882 */ /* 0x000fc40000000000 */
[----:B------:R-:W-:-:S04]  /*1790*/  ULEA UR10, UR4, UR6, 0xc ;  /* 0x00000006040a7291 */ /* 0x000fc8000f8e603f */
[----:B------:R-:W-:Y:S02]  /*17a0*/  UIADD3 UR14, UR10, 0x80, URZ ;  /* 0x000000800a0e7890 */ /* 0x000fe4000fffe03f */
[----:B------:R-:W-:Y:S01]  /*17b0*/  UIADD3 UR18, UR10, 0x100, URZ ;  /* 0x000001000a127890 */ /* 0x000fe2000fffe03f */
[----:B------:R-:W0:Y:S01]  /*17c0*/  LDS R5, [R4+0x38400] ;  /* 0x0384000004057984 */ /* 0x000e220000000800 */
[----:B------:R-:W-:-:S03]  /*17d0*/  UIADD3 UR22, UR10, 0x180, URZ ;  /* 0x000001800a167890 */ /* 0x000fc6000fffe03f */
        /* <DEDUP_REMOVED lines=128> */
[----:B------:R-:W-:-:S06]  /*1fe0*/  FMUL.FTZ R151, R151, R6 ;  /* 0x0000000697977220 */ /* 0x000fcc0000410000 */
        /* <DEDUP_REMOVED lines=18> */
.L_x_3384:
[----:B------:R-:W0:Y:S01]  /*2110*/  S2UR UR10, SR_CgaCtaId ;  /* 0x00000000000a79c3 */ /* 0x000e220000008800 */
[----:B------:R-:W-:-:S04]  /*2120*/  ULEA UR7, UR4, UR5, 0x3 ;  /* 0x0000000504077291 */ /* 0x000fc8000f8e183f */
[----:B------:R-:W-:-:S04]  /*2130*/  UIADD3 UR7, UR7, 0x38860, URZ ;  /* 0x0003886007077890 */ /* 0x000fc8000fffe03f */
[----:B0-----:R-:W-:-:S09]  /*2140*/  UPRMT UR7, UR10, 0x654, UR7 ;  /* 0x000006540a077896 */ /* 0x001fd20008000007 */
[----:B------:R-:W-:Y:S01]  /*2150*/  SYNCS.ARRIVE.TRANS64.RED.A1T0 RZ, [UR7], RZ ;  /* 0x000000ffffff79a7 */ /* 0x000fe20008100407 */
[----:B------:R-:W-:Y:S05]  /*2160*/  @P0 BRA `(.L_x_3385) ;  /* 0xfffffff400540947 */ /* 0x000fea000383ffff */
[----:B------:R-:W-:-:S12]  /*2170*/  USHF.L.U32 UR4, UR4, 0x6, URZ ;  /* 0x0000000604047899 */ /* 0x000fd8000800063f */
.L_x_3383:
[----:B------:R-:W-:Y:S01]  /*2180*/  BAR.SYNC.DEFER_BLOCKING 0xe, 0x100 ;  /* 0x0384000000007b1d */ /* 0x000fe20000010000 */
[----:B------:R-:W-:Y:S01]  /*2190*/  VIADD R2, R2, UR4 ;  /* 0x0000000402027c36 */ /* 0x000fe20008000000 */
[----:B------:R-:W-:Y:S01]  /*21a0*/  PLOP3.LUT P0, PT, PT, PT, PT, 0x8, 0x0 ;  /* 0x000000000000781c */ /* 0x000fe20003f0e170 */
[----:B------:R-:W-:-:S03]  /*21b0*/  IMAD.MOV.U32 R4, RZ, RZ, RZ ;  /* 0x000000ffff047224 */ /* 0x000fc600078e00ff */
[----:B------:R-:W-:-:S05]  /*21c0*/  LEA R2, R2, UR5, 0x2 ;  /* 0x0000000502027c11 */ /* 0x000fca000f8e10ff */
[----:B------:R-:W0:Y:S04]  /*21d0*/  LDS R3, [R2+0x38400] ;  /* 0x0384000002037984 */ /* 0x000e280000000800 */
[----:B------:R1:W2:Y:S02]  /*21e0*/  LDS R0, [R2+0x38420] ;  /* 0x0384200002007984 */ /* 0x0002a40000000800 */
[----:B-1----:R-:W-:Y:S02]  /*21f0*/  IMAD.MOV.U32 R2, RZ, RZ, RZ ;  /* 0x000000ffff027224 */ /* 0x002fe400078e00ff */
        /* <DEDUP_REMOVED lines=130> */
.L_x_3379:
        /* <DEDUP_REMOVED lines=8> */
[----:B------:R-:W-:Y:S01]  /*2aa0*/  IMAD.U32 R4, RZ, RZ, UR8 ;  /* 0x00000008ff047e24 */ /* 0x000fe2000f8e00ff */
[----:B------:R-:W-:Y:S01]  /*2ab0*/  IABS R5, R3 ;  /* 0x0000000300057213 */ /* 0x000fe20000000000 */
[----:B------:R-:W-:Y:S01]  /*2ac0*/  ULOP3.LUT UR8, UR8, UR11, URZ, 0x3c, !UPT ;  /* 0x0000000b08087292 */ /* 0x000fe2000f8e3c3f */
[----:B------:R-:W-:Y:S02]  /*2ad0*/  R2UR UR12, R0 ;  /* 0x00000000000c72ca */ /* 0x000fe400000e0000 */
[----:B------:R-:W-:-:S05]  /*2ae0*/  IABS R4, R4 ;  /* 0x0000000400047213 */ /* 0x000fca0000000000 */
[----:B------:R-:W-:-:S05]  /*2af0*/  IMAD.MOV.U32 R3, RZ, RZ, R4 ;  /* 0x000000ffff037224 */ /* 0x000fca00078e0004 */
[----:B------:R-:W-:Y:S01]  /*2b00*/  R2UR UR10, R3 ;  /* 0x00000000030a72ca */ /* 0x000fe200000e0000 */
[----:B------:R-:W1:Y:S08]  /*2b10*/  I2F.RP R0, UR12 ;  /* 0x0000000c00007d06 */ /* 0x000e700008209400 */
[----:B-1----:R-:W0:Y:S02]  /*2b20*/  MUFU.RCP R0, R0 ;  /* 0x0000000000007308 */ /* 0x002e240000001000 */
        /* <DEDUP_REMOVED lines=20> */
.L_x_3386:
[----:B------:R-:W-:Y:S01]  /*2c70*/  UIMAD UR60, UR7, UR4, URZ ;  /* 0x00000004073c72a4 */ /* 0x000fe2000f8e023f */
[----:B------:R-:W-:Y:S01]  /*2c80*/  IMAD.U32 R0, RZ, RZ, UR6 ;  /* 0x00000006ff007e24 */ /* 0x000fe2000f8e00ff */
[----:B------:R-:W-:Y:S01]  /*2c90*/  PLOP3.LUT P0, PT, PT, PT, PT, 0x80, 0x0 ;  /* 0x000000000000781c */ /* 0x000fe20003f0f070 */
[----:B------:R-:W-:Y:S01]  /*2ca0*/  IMAD.U32 R3, RZ, RZ, UR4 ;  /* 0x00000004ff037e24 */ /* 0x000fe2000f8e00ff */
[----:B------:R-:W-:Y:S01]  /*2cb0*/  CS2R R150, SRZ ;  /* 0x0000000000967805 */ /* 0x000fe2000001ff00 */
[----:B0-----:R-:W-:Y:S01]  /*2cc0*/  IMAD.MOV.U32 R2, RZ, RZ, RZ ;  /* 0x000000ffff027224 */ /* 0x001fe200078e00ff */
[----:B------:R-:W-:Y:S01]  /*2cd0*/  CS2R R148, SRZ ;  /* 0x0000000000947805 */ /* 0x000fe2000001ff00 */
[----:B------:R-:W-:Y:S01]  /*2ce0*/  IMAD.MOV.U32 R4, RZ, RZ, RZ ;  /* 0x000000ffff047224 */ /* 0x000fe200078e00ff */
[----:B------:R-:W-:Y:S02]  /*2cf0*/  VIADDMNMX R0, R3, UR60, R0, PT ;  /* 0x0000003c03007c46 */ /* 0x000fe4000b800100 */
[----:B------:R-:W-:-:S02]  /*2d00*/  CS2R R146, SRZ ;  /* 0x0000000000927805 */ /* 0x000fc4000001ff00 */
[----:B------:R-:W-:Y:S02]  /*2d10*/  CS2R R144, SRZ ;  /* 0x0000000000907805 */ /* 0x000fe4000001ff00 */
[----:B------:R-:W-:Y:S02]  /*2d20*/  CS2R R142, SRZ ;  /* 0x00000000008e7805 */ /* 0x000fe4000001ff00 */
[----:B------:R-:W-:Y:S02]  /*2d30*/  R2UR UR39, R0 ;  /* 0x00000000002772ca */ /* 0x000fe400000e0000 */
        /* <DEDUP_REMOVED lines=12> */
[----:B------:R-:W-:Y:S01]  /*2e00*/  UISETP.GT.AND UP0, UPT, UR39, UR60, UPT ;  /* 0x0000003c2700728c */ /* 0x000fe2000bf04270 */
[----:B------:R-:W-:Y:S02]  /*2e10*/  CS2R R116, SRZ ;  /* 0x0000000000747805 */ /* 0x000fe4000001ff00 */
[----:B------:R-:W-:Y:S02]  /*2e20*/  CS2R R114, SRZ ;  /* 0x0000000000727805 */ /* 0x000fe4000001ff00 */
[----:B------:R-:W-:-:S02]  /*2e30*/  CS2R R112, SRZ ;  /* 0x0000000000707805 */ /* 0x000fc4000001ff00 */
[----:B------:R-:W-:Y:S02]  /*2e40*/  CS2R R110, SRZ ;  /* 0x00000000006e7805 */ /* 0x000fe4000001ff00 */
[----:B------:R-:W-:Y:S02]  /*2e50*/  CS2R R108, SRZ ;  /* 0x00000000006c7805 */ /* 0x000fe4000001ff00 */
[----:B------:R-:W-:Y:S02]  /*2e60*/  PLOP3.LUT P1, PT, PT, PT, UP0, 0x80, 0x0 ;  /* 0x000000000000781c */ /* 0x000fe40003f2f008 */
        /* <DEDUP_REMOVED lines=42> */
[----:B------:R-:W-:Y:S06]  /*3110*/  @!P1 BRA `(.L_x_3381) ;  /* 0x0000007000609947 */ /* 0x000fec0003800000 */
[----:B------:R-:W-:Y:S01]  /*3120*/  SHF.R.S32.HI R57, RZ, 0x1f, R152 ;  /* 0x0000001fff397819 */ /* 0x000fe20000011498 */
[----:B------:R-:W0:Y:S01]  /*3130*/  S2UR UR4, SR_CgaCtaId ;  /* 0x00000000000479c3 */ /* 0x000e220000008800 */
[----:B------:R-:W-:Y:S02]  /*3140*/  MOV R4, 0x400 ;  /* 0x0000040000047802 */ /* 0x000fe40000000f00 */
[----:B------:R-:W-:-:S04]  /*3150*/  LEA.HI R16, R57, R152, RZ, 0x7 ;  /* 0x0000009839107211 */ /* 0x000fc800078f38ff */
[----:B------:R-:W-:-:S05]  /*3160*/  SHF.R.S32.HI R18, RZ, 0x7, R16 ;  /* 0x00000007ff127819 */ /* 0x000fca0000011410 */
[----:B------:R-:W1:Y:S01]  /*3170*/  SHFL.IDX PT, R0, R18, RZ, 0x1f ;  /* 0x00001fff12007589 */ /* 0x000e6200000e0000 */
[----:B0-----:R-:W-:Y:S01]  /*3180*/  IMAD.U32 R5, RZ, RZ, UR4 ;  /* 0x00000004ff057e24 */ /* 0x001fe2000f8e00ff */
[----:B-1----:R-:W-:-:S04]  /*3190*/  LEA.HI R2, R0, R0, RZ, 0x1 ;  /* 0x0000000000027211 */ /* 0x002fc800078f08ff */
[----:B------:R-:W-:Y:S02]  /*31a0*/  LOP3.LUT R3, R2, 0x1fffe, RZ, 0xc0, !PT ;  /* 0x0001fffe02037812 */ /* 0x000fe400078ec0ff */
[----:B------:R-:W-:-:S03]  /*31b0*/  LEA R2, R5, R4, 0x18 ;  /* 0x0000000405027211 */ /* 0x000fc600078ec0ff */
[----:B------:R-:W-:Y:S02]  /*31c0*/  IMAD.IADD R3, R0, 0x1, -R3 ;  /* 0x0000000100037824 */ /* 0x000fe400078e0a03 */
[----:B------:R-:W-:-:S03]  /*31d0*/  VIADD R0, R2, 0x36400 ;  /* 0x0003640002007836 */ /* 0x000fc60000000000 */
[----:B------:R-:W-:Y:S02]  /*31e0*/  LEA R3, R3, R2, 0xf ;  /* 0x0000000203037211 */ /* 0x000fe400078e78ff */
[----:B------:R-:W-:-:S03]  /*31f0*/  LOP3.LUT P0, RZ, R0, 0x3ff, RZ, 0xc0, !PT ;  /* 0x000003ff00ff7812 */ /* 0x000fc6000780c0ff */
[----:B------:R-:W-:-:S05]  /*3200*/  VIADD R3, R3, 0x400 ;  /* 0x0000040003037836 */ /* 0x000fca0000000000 */
[----:B------:R-:W-:-:S04]  /*3210*/  SHF.R.U32.HI R3, RZ, 0x4, R3 ;  /* 0x00000004ff037819 */ /* 0x000fc80000011603 */
[----:B------:R-:W-:Y:S01]  /*3220*/  LOP3.LUT R193, R3, 0x3fff, RZ, 0xc0, !PT ;  /* 0x00003fff03c17812 */ /* 0x000fe200078ec0ff */
[----:B------:R-:W-:Y:S06]  /*3230*/  @!P0 BRA `(.L_x_3387) ;  /* 0x0000000000408947 */ /* 0x000fec0003800000 */
        /* <DEDUP_REMOVED lines=8> */
[----:B------:R-:W-:Y:S01]  /*32c0*/  MOV R12, 0x1 ;  /* 0x00000001000c7802 */ /* 0x000fe20000000f00 */
[----:B------:R-:W-:Y:S02]  /*32d0*/  IMAD.U32 R6, RZ, RZ, UR4 ;  /* 0x00000004ff067e24 */ /* 0x000fe4000f8e00ff */
[----:B------:R-:W-:-:S02]  /*32e0*/  IMAD.U32 R7, RZ, RZ, UR5 ;  /* 0x00000005ff077e24 */ /* 0x000fc4000f8e00ff */
[----:B------:R-:W-:Y:S02]  /*32f0*/  IMAD.U32 R11, RZ, RZ, UR7 ;  /* 0x00000007ff0b7e24 */ /* 0x000fe4000f8e00ff */
[----:B------:R-:W-:Y:S02]  /*3300*/  IMAD.MOV.U32 R8, RZ, RZ, 0x70 ;  /* 0x00000070ff087424 */ /* 0x000fe400078e00ff */
[----:B0-----:R-:W-:-:S07]  /*3310*/  IMAD.MOV.U32 R13, RZ, RZ, RZ ;  /* 0x000000ffff0d7224 */ /* 0x001fce00078e00ff */
[----:B------:R-:W-:-:S07]  /*3320*/  LEPC R20, `(.L_x_3387) ;  /* 0x000000001014794e */ /* 0x000fce0000000000 */
[----:B-1----:R-:W-:Y:S05]  /*3330*/  CALL.ABS.NOINC R14 ;  /* 0x000000000e007343 */ /* 0x002fea0003c00000 */
.L_x_3387:
[----:B------:R-:W-:Y:S02]  /*3340*/  SHF.L.U32 R5, RZ, 0x1f, RZ ;  /* 0x0000001fff057819 */ /* 0x000fe400000006ff */
[----:B------:R-:W-:Y:S02]  /*3350*/  LOP3.LUT R3, R16, 0xffffff80, RZ, 0xc0, !PT ;  /* 0xffffff8010037812 */ /* 0x000fe400078ec0ff */
[----:B------:R-:W0:Y:S01]  /*3360*/  SYNCS.PHASECHK.TRANS64.TRYWAIT P0, [R2+URZ+0x38800], R5 ;  /* 0x03880005020075a7 */ /* 0x000e22000800017f */
        /* <DEDUP_REMOVED lines=8> */
.L_x_3466:
[----:B------:R-:W2:Y:S01]  /*33f0*/  LDL R0, [R1] ;  /* 0x0000000001007983 */ /* 0x000ea20000100800 */
[----:B------:R-:W-:Y:S01]  /*3400*/  LEA.HI R9, R9, R8, RZ, 0x3 ;  /* 0x0000000809097211 */ /* 0x000fe200078f18ff */
[----:B------:R-:W-:Y:S01]  /*3410*/  IMAD.IADD R3, R18, 0x1, -R3 ;  /* 0x0000000112037824 */ /* 0x000fe200078e0a03 */
[----:B------:R-:W-:Y:S02]  /*3420*/  LEA.HI R4, R4, R7, RZ, 0x5 ;  /* 0x0000000704047211 */ /* 0x000fe400078f28ff */
[----:B------:R-:W-:Y:S02]  /*3430*/  LOP3.LUT R9, R9, 0xfffffff8, RZ, 0xc0, !PT ;  /* 0xfffffff809097812 */ /* 0x000fe400078ec0ff */
[----:B------:R-:W-:-:S03]  /*3440*/  SHF.R.S32.HI R4, RZ, 0x5, R4 ;  /* 0x00000005ff047819 */ /* 0x000fc60000011404 */
[----:B------:R-:W-:-:S04]  /*3450*/  IMAD.IADD R9, R8, 0x1, -R9 ;  /* 0x0000000108097824 */ /* 0x000fc800078e0a09 */
[----:B------:R-:W-:Y:S01]  /*3460*/  IMAD R185, R4, 0x10, R9 ;  /* 0x0000001004b97824 */ /* 0x000fe200078e0209 */
[----:B--2---:R-:W-:Y:S02]  /*3470*/  R2UR UR4, R0 ;  /* 0x00000000000472ca */ /* 0x004fe400000e0000 */
[----:B------:R-:W-:-:S05]  /*3480*/  LOP3.LUT R0, R6, 0x7ffffffc, RZ, 0xc0, !PT ;  /* 0x7ffffffc06007812 */ /* 0x000fca00078ec0ff */
[----:B------:R-:W-:-:S04]  /*3490*/  IMAD.IADD R0, R7, 0x1, -R0 ;  /* 0x0000000107007824 */ /* 0x000fc800078e0a00 */
[----:B------:R-:W-:Y:S02]  /*34a0*/  IMAD.SHL.U32 R56, R0, 0x2, RZ ;  /* 0x0000000200387824 */ /* 0x000fe400078e00ff */
[----:B------:R-:W-:Y:S02]  /*34b0*/  ULOP3.LUT UR4, UR4, 0x1, URZ, 0xfc, !UPT ;  /* 0x0000000104047892 */ /* 0x000fe4000f8efc3f */
[----:B------:R-:W-:-:S04]  /*34c0*/  IMAD R186, R3, 0x100, R56 ;  /* 0x0000010003ba7824 */ /* 0x000fc800078e0238 */
[----:B------:R-:W-:-:S05]  /*34d0*/  IMAD.U32 R6, RZ, RZ, UR4 ;  /* 0x00000004ff067e24 */ /* 0x000fca000f8e00ff */
[----:B------:R-:W-:-:S13]  /*34e0*/  ISETP.NE.AND P0, PT, R6, 0x3, PT ;  /* 0x000000030600780c */ /* 0x000fda0003f05270 */
[----:B------:R-:W-:Y:S05]  /*34f0*/  @!P0 BRA `(.L_x_3389) ;  /* 0x0000000000048947 */ /* 0x000fea0003800000 */
[----:B------:R-:W-:Y:S01]  /*3500*/  BPT.TRAP 0x1 ;  /* 0x000000040000795c */ /* 0x000fe20000300000 */
.L_x_3389:
[----:B------:R1:W2:Y:S01]  /*3510*/  SYNCS.PHASECHK.TRANS64.TRYWAIT P1, [R2+URZ+0x38830], R5 ;  /* 0x03883005020075a7 */ /* 0x0002a2000802017f */
[----:B------:R-:W-:Y:S05]  /*3520*/  @!P0 BRA `(.L_x_3390) ;  /* 0x0000000000048947 */ /* 0x000fea0003800000 */
[----:B------:R-:W-:Y:S01]  /*3530*/  BPT.TRAP 0x1 ;  /* 0x000000040000795c */ /* 0x000fe20000300000 */
.L_x_3390:
[----:B--2---:R-:W-:Y:S05]  /*3540*/  @P1 BRA `(.L_x_3391) ;  /* 0x0000000000081947 */ /* 0x004fea0003800000 */
[----:B------:R-:W2:Y:S02]  /*3550*/  SYNCS.PHASECHK.TRANS64.TRYWAIT P1, [R2+URZ+0x38830], R5 ;  /* 0x03883005020075a7 */ /* 0x000ea4000802017f */
[----:B--2---:R-:W-:Y:S05]  /*3560*/  @!P1 BRA `(.L_x_3392) ;  /* 0x000000d800c09947 */ /* 0x004fea0003800000 */
.L_x_3391:
[----:B------:R-:W-:Y:S05]  /*3570*/  WARPSYNC.ALL ;  /* 0x0000000000007948 */ /* 0x000fea0003800000 */
[C---:B------:R-:W-:Y:S01]  /*3580*/  IADD3 R0, R2.reuse, 0x20400, RZ ;  /* 0x0002040002007810 */ /* 0x040fe20007ffe0ff */
[----:B------:R-:W-:Y:S01]  /*3590*/  VIADD R3, R2, 0x22400 ;  /* 0x0002240002037836 */ /* 0x000fe20000000000 */
[----:B------:R-:W-:Y:S01]  /*35a0*/  WARPGROUP.ARRIVE ;  /* 0x00000000000079c5 */ /* 0x000fe20000000000 */
[----:B------:R-:W-:Y:S01]  /*35b0*/  UMOV UR9, 0x40000040 ;  /* 0x4000004000097882 */ /* 0x000fe20000000000 */
[----:B------:R-:W-:Y:S01]  /*35c0*/  SHF.R.U32.HI R0, RZ, 0x4, R0 ;  /* 0x00000004ff007819 */ /* 0x000fe20000011600 */
[----:B------:R-:W-:Y:S01]  /*35d0*/  UMOV UR5, UR9 ;  /* 0x0000000900057c82 */ /* 0x000fe20008000000 */
[----:B------:R-:W-:Y:S01]  /*35e0*/  SHF.R.U32.HI R3, RZ, 0x4, R3 ;  /* 0x00000004ff037819 */ /* 0x000fe20000011603 */
[----:B------:R-:W-:Y:S01]  /*35f0*/  UMOV UR7, 0x40000040 ;  /* 0x4000004000077882 */ /* 0x000fe20000000000 */
[----:B------:R-:W-:Y:S01]  /*3600*/  LOP3.LUT R0, R0, 0x3fff, RZ, 0xc0, !PT ;  /* 0x00003fff00007812 */ /* 0x000fe200078ec0ff */
[----:B------:R-:W-:Y:S01]  /*3610*/  IMAD.U32 R23, RZ, RZ, UR9 ;  /* 0x00000009ff177e24 */ /* 0x000fe2000f8e00ff */
[----:B------:R-:W-:Y:S01]  /*3620*/  LOP3.LUT R3, R3, 0x3fff, RZ, 0xc0, !PT ;  /* 0x00003fff03037812 */ /* 0x000fe200078ec0ff */
[----:B------:R-:W-:Y:S01]  /*3630*/  UMOV UR9, 0x40000040 ;  /* 0x4000004000097882 */ /* 0x000fe20000000000 */
[----:B------:R-:W-:Y:S01]  /*3640*/  LOP3.LUT R0, R0, 0x10000, RZ, 0xfc, !PT ;  /* 0x0001000000007812 */ /* 0x000fe200078efcff */
[----:B------:R-:W-:Y:S01]  /*3650*/  IMAD.U32 R9, RZ, RZ, UR9 ;  /* 0x00000009ff097e24 */ /* 0x000fe2000f8e00ff */
[----:B------:R-:W-:-:S02]  /*3660*/  LOP3.LUT R184, R3, 0x10000, RZ, 0xfc, !PT ;  /* 0x0001000003b87812 */ /* 0x000fc400078efcff */
[C---:B------:R-:W-:Y:S01]  /*3670*/  R2UR UR4, R0.reuse ;  /* 0x00000000000472ca */ /* 0x040fe200000e0000 */
[----:B------:R-:W-:Y:S01]  /*3680*/  VIADD R3, R0, 0x2 ;  /* 0x0000000200037836 */ /* 0x000fe20000000000 */
[C---:B------:R-:W-:Y:S01]  /*3690*/  R2UR UR6, R184.reuse ;  /* 0x00000000b80672ca */ /* 0x040fe200000e0000 */
[----:B------:R-:W-:-:S10]  /*36a0*/  VIADD R4, R184, 0x2 ;  /* 0x00000002b8047836 */ /* 0x000fd40000000000 */
[----:B------:R-:W-:Y:S02]  /*36b0*/  UMOV UR8, UR4 ;  /* 0x0000000400087c82 */ /* 0x000fe40008000000 */
[----:B------:R-:W-:Y:S01]  /*36c0*/  UMOV UR4, UR8 ;  /* 0x0000000800047c82 */ /* 0x000fe20008000000 */
[----:B------:R-:W-:Y:S01]  /*36d0*/  IMAD.U32 R22, RZ, RZ, UR8 ;  /* 0x00000008ff167e24 */ /* 0x000fe2000f8e00ff */
[----:B------:R-:W-:Y:S01]  /*36e0*/  HGMMA.64x64x16.F32 R24, gdesc[UR4], RZ, !UPT, gsb0 ;  /* 0x00e00000041879f0 */ /* 0x000fe2000c0008ff */
[----:B------:R-:W-:Y:S01]  /*36f0*/  R2UR UR4, R3 ;  /* 0x00000000030472ca */ /* 0x000fe200000e0000 */
[----:B------:R-:W-:Y:S01]  /*3700*/  UMOV UR5, UR9 ;  /* 0x0000000900057c82 */ /* 0x000fe20008000000 */
[----:B------:R-:W-:Y:S01]  /*3710*/  R2UR UR6, R4 ;  /* 0x00000000040672ca */ /* 0x000fe200000e0000 */
[----:B------:R-:W-:Y:S01]  /*3720*/  UMOV UR7, 0x40000040 ;  /* 0x4000004000077882 */ /* 0x000fe20000000000 */
[----:B------:R-:W-:Y:S01]  /*3730*/  VIADD R3, R0, 0x4 ;  /* 0x0000000400037836 */ /* 0x000fe20000000000 */
[----:B------:R-:W-:Y:S01]  /*3740*/  UMOV UR9, 0x40000040 ;  /* 0x4000004000097882 */ /* 0x000fe20000000000 */
[----:B------:R-:W-:-:S02]  /*3750*/  VIADD R4, R184, 0x4 ;  /* 0x00000004b8047836 */ /* 0x000fc40000000000 */
[----:B------:R-:W-:Y:S02]  /*3760*/  VIADD R0, R0, 0x6 ;  /* 0x0000000600007836 */ /* 0x000fe40000000000 */
[----:B------:R-:W-:-:S03]  /*3770*/  IMAD.U32 R11, RZ, RZ, UR9 ;  /* 0x00000009ff0b7e24 */ /* 0x000fc6000f8e00ff */
[----:B------:R-:W-:Y:S02]  /*3780*/  UMOV UR8, UR4 ;  /* 0x0000000400087c82 */ /* 0x000fe40008000000 */
[----:B------:R-:W-:Y:S01]  /*3790*/  UMOV UR4, UR8 ;  /* 0x0000000800047c82 */ /* 0x000fe20008000000 */
[----:B------:R-:W-:Y:S01]  /*37a0*/  IMAD.U32 R8, RZ, RZ, UR8 ;  /* 0x00000008ff087e24 */ /* 0x000fe2000f8e00ff */
[----:B------:R-:W-:Y:S02]  /*37b0*/  WARPGROUP.DEPBAR.LE gsb0, 0x0 ;  /* 0x00008000000079c5 */ /* 0x000fe40000010000 */
[----:B------:R-:W-:-:S06]  /*37c0*/  WARPGROUP.ARRIVE ;  /* 0x00000000000079c5 */ /* 0x000fcc0000000000 */
[----:B------:R-:W-:Y:S01]  /*37d0*/  HGMMA.64x64x16.F32 R24, gdesc[UR4], R24, gsb0 ;  /* 0x00e00000041879f0 */ /* 0x000fe20008000818 */
[----:B------:R-:W-:Y:S01]  /*37e0*/  R2UR UR4, R3 ;  /* 0x00000000030472ca */ /* 0x000fe200000e0000 */
[----:B------:R-:W-:Y:S01]  /*37f0*/  UMOV UR5, UR9 ;  /* 0x0000000900057c82 */ /* 0x000fe20008000000 */
[----:B------:R-:W-:Y:S01]  /*3800*/  R2UR UR6, R4 ;  /* 0x00000000040672ca */ /* 0x000fe200000e0000 */
[----:B------:R-:W-:Y:S01]  /*3810*/  UMOV UR7, 0x40000040 ;  /* 0x4000004000077882 */ /* 0x000fe20000000000 */
[----:B------:R-:W-:Y:S01]  /*3820*/  VIADD R3, R184, 0x6 ;  /* 0x00000006b8037836 */ /* 0x000fe20000000000 */
[----:B------:R-:W-:Y:S02]  /*3830*/  UMOV UR9, 0x40000040 ;  /* 0x4000004000097882 */ /* 0x000fe40000000000 */
[----:B------:R-:W-:-:S06]  /*3840*/  IMAD.U32 R13, RZ, RZ, UR9 ;  /* 0x00000009ff0d7e24 */ /* 0x000fcc000f8e00ff */
[----:B------:R-:W-:Y:S02]  /*3850*/  UMOV UR8, UR4 ;  /* 0x0000000400087c82 */ /* 0x000fe40008000000 */
[----:B------:R-:W-:Y:S01]  /*3860*/  UMOV UR4, UR8 ;  /* 0x0000000800047c82 */ /* 0x000fe20008000000 */
[----:B------:R-:W-:Y:S01]  /*3870*/  MOV R10, UR8 ;  /* 0x00000008000a7c02 */ /* 0x000fe20008000f00 */
[----:B------:R-:W-:Y:S02]  /*3880*/  WARPGROUP.DEPBAR.LE gsb0, 0x0 ;  /* 0x00008000000079c5 */ /* 0x000fe40000010000 */
[----:B------:R-:W-:-:S06]  /*3890*/  WARPGROUP.ARRIVE ;  /* 0x00000000000079c5 */ /* 0x000fcc0000000000 */
[----:B------:R-:W-:Y:S01]  /*38a0*/  HGMMA.64x64x16.F32 R24, gdesc[UR4], R24, gsb0 ;  /* 0x00e00000041879f0 */ /* 0x000fe20008000818 */
[----:B------:R-:W-:Y:S01]  /*38b0*/  R2UR UR4, R0 ;  /* 0x00000000000472ca */ /* 0x000fe200000e0000 */
[----:B------:R-:W-:Y:S01]  /*38c0*/  UMOV UR5, UR9 ;  /* 0x0000000900057c82 */ /* 0x000fe20008000000 */
[----:B------:R-:W-:Y:S01]  /*38d0*/  R2UR UR6, R3 ;  /* 0x00000000030672ca */ /* 0x000fe200000e0000 */
[----:B------:R-:W-:-:S10]  /*38e0*/  UMOV UR7, 0x40000040 ;  /* 0x4000004000077882 */ /* 0x000fd40000000000 */
[----:B------:R-:W-:Y:S02]  /*38f0*/  UMOV UR8, UR4 ;  /* 0x0000000400087c82 */ /* 0x000fe40008000000 */
[----:B------:R-:W-:Y:S01]  /*3900*/  UMOV UR4, UR8 ;  /* 0x0000000800047c82 */ /* 0x000fe20008000000 */
[----:B------:R-:W-:Y:S01]  /*3910*/  IMAD.U32 R12, RZ, RZ, UR8 ;  /* 0x00000008ff0c7e24 */ /* 0x000fe2000f8e00ff */
[----:B------:R-:W-:Y:S02]  /*3920*/  WARPGROUP.DEPBAR.LE gsb0, 0x0 ;  /* 0x00008000000079c5 */ /* 0x000fe40000010000 */
[----:B------:R-:W-:-:S06]  /*3930*/  WARPGROUP.ARRIVE ;  /* 0x00000000000079c5 */ /* 0x000fcc0000000000 */
[----:B------:R-:W-:Y:S03]  /*3940*/  HGMMA.64x64x16.F32 R24, gdesc[UR4], R24, gsb0 ;  /* 0x00e00000041879f0 */ /* 0x000fe60008000818 */
[----:B------:R-:W-:Y:S02]  /*3950*/  WARPGROUP.DEPBAR.LE gsb0, 0x0 ;  /* 0x00008000000079c5 */ /* 0x000fe40000010000 */
[----:B------:R-:W3:Y:S02]  /*3960*/  SYNCS.PHASECHK.TRANS64.TRYWAIT P1, [R2+URZ+0x38810], R5 ;  /* 0x03881005020075a7 */ /* 0x000ee4000802017f */
[----:B---3--:R-:W-:Y:S05]  /*3970*/  @!P1 BRA `(.L_x_3393) ;  /* 0x000000d400d09947 */ /* 0x008fea0003800000 */
.L_x_3467:
[----:B------:R-:W-:Y:S05]  /*3980*/  @!P0 BRA `(.L_x_3394) ;  /* 0x0000000000048947 */ /* 0x000fea0003800000 */
[----:B------:R-:W-:Y:S01]  /*3990*/  BPT.TRAP 0x1 ;  /* 0x000000040000795c */ /* 0x000fe20000300000 */
.L_x_3394:
[----:B------:R4:W0:Y:S01]  /*39a0*/  SYNCS.PHASECHK.TRANS64.TRYWAIT P1, [R2+URZ+0x38850], R5 ;  /* 0x03885005020075a7 */ /* 0x000822000802017f */
[----:B------:R-:W-:Y:S05]  /*39b0*/  @!P0 BRA `(.L_x_3395) ;  /* 0x0000000000048947 */ /* 0x000fea0003800000 */
[----:B------:R-:W-:Y:S01]  /*39c0*/  BPT.TRAP 0x1 ;  /* 0x000000040000795c */ /* 0x000fe20000300000 */
.L_x_3395:
[C---:B------:R-:W-:Y:S02]  /*39d0*/  VIADD R0, R2.reuse, 0x26400 ;  /* 0x0002640002007836 */ /* 0x040fe40000000000 */
[----:B------:R-:W-:-:S03]  /*39e0*/  VIADD R3, R2, 0x400 ;  /* 0x0000040002037836 */ /* 0x000fc60000000000 */
[----:B------:R-:W-:Y:S02]  /*39f0*/  SHF.R.U32.HI R0, RZ, 0x4, R0 ;  /* 0x00000004ff007819 */ /* 0x000fe40000011600 */
[----:B------:R-:W-:Y:S02]  /*3a00*/  SHF.R.U32.HI R3, RZ, 0x4, R3 ;  /* 0x00000004ff037819 */ /* 0x000fe40000011603 */
[----:B------:R-:W-:Y:S02]  /*3a10*/  LOP3.LUT R0, R0, 0x3fff, RZ, 0xc0, !PT ;  /* 0x00003fff00007812 */ /* 0x000fe400078ec0ff */
[----:B------:R-:W-:Y:S02]  /*3a20*/  LOP3.LUT R3, R3, 0x3fff, RZ, 0xc0, !PT ;  /* 0x00003fff03037812 */ /* 0x000fe400078ec0ff */
[----:B------:R-:W-:Y:S02]  /*3a30*/  LOP3.LUT R0, R0, 0x10000, RZ, 0xfc, !PT ;  /* 0x0001000000007812 */ /* 0x000fe400078efcff */
[----:B------:R-:W-:Y:S01]  /*3a40*/  LOP3.LUT R3, R3, 0x10000, RZ, 0xfc, !PT ;  /* 0x0001000003037812 */ /* 0x000fe200078efcff */
[----:B0-----:R-:W-:Y:S06]  /*3a50*/  @P1 BRA `(.L_x_3396) ;  /* 0x0000000000081947 */ /* 0x001fec0003800000 */
[----:B------:R-:W0:Y:S02]  /*3a60*/  SYNCS.PHASECHK.TRANS64.TRYWAIT P1, [R2+URZ+0x38850], R5 ;  /* 0x03885005020075a7 */ /* 0x000e24000802017f */
[----:B0-----:R-:W-:Y:S05]  /*3a70*/  @!P1 BRA `(.L_x_3397) ;  /* 0x000000d400a49947 */ /* 0x001fea0003800000 */
.L_x_3396:
[C---:B------:R-:W-:Y:S01]  /*3a80*/  R2UR UR4, R0.reuse ;  /* 0x00000000000472ca */ /* 0x040fe200000e0000 */
[----:B------:R-:W-:Y:S01]  /*3a90*/  WARPGROUP.ARRIVE ;  /* 0x00000000000079c5 */ /* 0x000fe20000000000 */
[C---:B------:R-:W-:Y:S01]  /*3aa0*/  R2UR UR6, R3.reuse ;  /* 0x00000000030672ca */ /* 0x040fe200000e0000 */
[----:B------:R-:W-:Y:S01]  /*3ab0*/  UMOV UR9, 0x40000040 ;  /* 0x4000004000097882 */ /* 0x000fe20000000000 */
[----:B------:R-:W-:Y:S01]  /*3ac0*/  UMOV UR7, 0x40000040 ;  /* 0x4000004000077882 */ /* 0x000fe20000000000 */
[----:B------:R-:W-:Y:S01]  /*3ad0*/  UMOV UR5, UR9 ;  /* 0x0000000900057c82 */ /* 0x000fe20008000000 */
[----:B------:R-:W-:Y:S01]  /*3ae0*/  IADD3 R4, R0, 0x2, RZ ;  /* 0x0000000200047810 */ /* 0x000fe20007ffe0ff */
[----:B-1234-:R-:W-:Y:S01]  /*3af0*/  VIADD R5, R3, 0x2 ;  /* 0x0000000203057836 */ /* 0x01efe20000000000 */
[----:B------:R-:W-:Y:S01]  /*3b00*/  UMOV UR11, 0x40000040 ;  /* 0x40000040000b7882 */ /* 0x000fe20000000000 */
[----:B------:R-:W-:Y:S01]  /*3b10*/  IMAD.U32 R15, RZ, RZ, UR9 ;  /* 0x00000009ff0f7e24 */ /* 0x000fe2000f8e00ff */
[----:B------:R-:W-:Y:S01]  /*3b20*/  UMOV UR9, 0x40000040 ;  /* 0x4000004000097882 */ /* 0x000fe20000000000 */
[----:B------:R-:W-:Y:S01]  /*3b30*/  UMOV UR13, 0x40000040 ;  /* 0x40000040000d7882 */ /* 0x000fe20000000000 */
[----:B------:R-:W-:Y:S01]  /*3b40*/  IMAD.U32 R17, RZ, RZ, UR9 ;  /* 0x00000009ff117e24 */ /* 0x000fe2000f8e00ff */
[----:B------:R-:W-:Y:S01]  /*3b50*/  UMOV UR8, UR4 ;  /* 0x0000000400087c82 */ /* 0x000fe20008000000 */
[----:B------:R-:W-:Y:S01]  /*3b60*/  UMOV UR15, 0x40000040 ;  /* 0x40000040000f7882 */ /* 0x000fe20000000000 */
[----:B------:R-:W-:Y:S01]  /*3b70*/  UMOV UR4, UR8 ;  /* 0x0000000800047c82 */ /* 0x000fe20008000000 */
[----:B------:R-:W-:Y:S01]  /*3b80*/  IMAD.U32 R14, RZ, RZ, UR8 ;  /* 0x00000008ff0e7e24 */ /* 0x000fe2000f8e00ff */
[----:B------:R-:W-:Y:S01]  /*3b90*/  HGMMA.64x64x16.F32 R24, gdesc[UR4], R24, gsb0 ;  /* 0x00e00000041879f0 */ /* 0x000fe20008000818 */
[----:B------:R-:W-:Y:S01]  /*3ba0*/  R2UR UR4, R4 ;  /* 0x00000000040472ca */ /* 0x000fe200000e0000 */
[----:B------:R-:W-:Y:S01]  /*3bb0*/  UMOV UR5, UR9 ;  /* 0x0000000900057c82 */ /* 0x000fe20008000000 */
[----:B------:R-:W-:Y:S01]  /*3bc0*/  R2UR UR6, R5 ;  /* 0x00000000050672ca */ /* 0x000fe200000e0000 */
[----:B------:R-:W-:Y:S01]  /*3bd0*/  UMOV UR7, 0x40000040 ;  /* 0x4000004000077882 */ /* 0x000fe20000000000 */
[----:B------:R-:W-:Y:S01]  /*3be0*/  VIADD R4, R0, 0x4 ;  /* 0x0000000400047836 */ /* 0x000fe20000000000 */
[----:B------:R-:W-:Y:S01]  /*3bf0*/  UMOV UR9, 0x40000040 ;  /* 0x4000004000097882 */ /* 0x000fe20000000000 */
[----:B------:R-:W-:Y:S01]  /*3c00*/  VIADD R5, R3, 0x4 ;  /* 0x0000000403057836 */ /* 0x000fe20000000000 */
[----:B------:R-:W-:Y:S01]  /*3c10*/  UMOV UR17, 0x40000040 ;  /* 0x4000004000117882 */ /* 0x000fe20000000000 */
[----:B------:R-:W-:Y:S01]  /*3c20*/  IMAD.U32 R19, RZ, RZ, UR9 ;  /* 0x00000009ff137e24 */ /* 0x000fe2000f8e00ff */
[----:B------:R-:W-:Y:S01]  /*3c30*/  UMOV UR19, 0x40000040 ;  /* 0x4000004000137882 */ /* 0x000fe20000000000 */
[----:B------:R-:W-:Y:S01]  /*3c40*/  UMOV UR21, 0x40000040 ;  /* 0x4000004000157882 */ /* 0x000fe20000000000 */
[----:B------:R-:W-:Y:S01]  /*3c50*/  UMOV UR23, 0x40000040 ;  /* 0x4000004000177882 */ /* 0x000fe20000000000 */
[----:B------:R-:W-:Y:S01]  /*3c60*/  UMOV UR25, 0x40000040 ;  /* 0x4000004000197882 */ /* 0x000fe20000000000 */
[----:B------:R-:W-:Y:S01]  /*3c70*/  UMOV UR8, UR4 ;  /* 0x0000000400087c82 */ /* 0x000fe20008000000 */
[----:B------:R-:W-:Y:S01]  /*3c80*/  UMOV UR27, 0x40000040 ;  /* 0x40000040001b7882 */ /* 0x000fe20000000000 */
[----:B------:R-:W-:Y:S01]  /*3c90*/  UMOV UR4, UR8 ;  /* 0x0000000800047c82 */ /* 0x000fe20008000000 */
[----:B------:R-:W-:Y:S01]  /*3ca0*/  IMAD.U32 R16, RZ, RZ, UR8 ;  /* 0x00000008ff107e24 */ /* 0x000fe2000f8e00ff */
        /* <DEDUP_REMOVED lines=10> */
[----:B------:R-:W0:Y:S01]  /*3d50*/  S2R R6, SR_TID.X ;  /* 0x0000000000067919 */ /* 0x000e220000002100 */
[----:B------:R-:W-:Y:S01]  /*3d60*/  UMOV UR53, 0x40000040 ;  /* 0x4000004000357882 */ /* 0x000fe20000000000 */
[----:B------:R-:W-:Y:S01]  /*3d70*/  UMOV UR55, 0x40000040 ;  /* 0x4000004000377882 */ /* 0x000fe20000000000 */
[----:B------:R-:W-:Y:S01]  /*3d80*/  UMOV UR57, 0x40000040 ;  /* 0x4000004000397882 */ /* 0x000fe20000000000 */
[----:B------:R-:W-:Y:S01]  /*3d90*/  UMOV UR59, 0x40000040 ;  /* 0x40000040003b7882 */ /* 0x000fe20000000000 */
[----:B------:R-:W-:-:S02]  /*3da0*/  MOV R62, 0x4 ;  /* 0x00000004003e7802 */ /* 0x000fc40000000f00 */
[----:B0-----:R-:W-:Y:S01]  /*3db0*/  SHF.R.U32.HI R6, RZ, 0x7, R6 ;  /* 0x00000007ff067819 */ /* 0x001fe20000011606 */
        /* <DEDUP_REMOVED lines=8> */
[----:B------:R-:W-:Y:S01]  /*3e40*/  UMOV UR9, 0x40000040 ;  /* 0x4000004000097882 */ /* 0x000fe20000000000 */
[----:B------:R-:W-:Y:S02]  /*3e50*/  VIADD R5, R3, 0x6 ;  /* 0x0000000603057836 */ /* 0x000fe40000000000 */
[----:B------:R-:W-:-:S05]  /*3e60*/  IMAD.U32 R21, RZ, RZ, UR9 ;  /* 0x00000009ff157e24 */ /* 0x000fca000f8e00ff */
        /* <DEDUP_REMOVED lines=12> */
[----:B------:R-:W-:-:S07]  /*3f30*/  VIADD R5, R3, 0x200 ;  /* 0x0000020003057836 */ /* 0x000fce0000000000 */
[----:B------:R-:W-:Y:S02]  /*3f40*/  UMOV UR8, UR4 ;  /* 0x0000000400087c82 */ /* 0x000fe40008000000 */
[----:B------:R-:W-:Y:S01]  /*3f50*/  UMOV UR4, UR8 ;  /* 0x0000000800047c82 */ /* 0x000fe20008000000 */
[----:B------:R-:W-:Y:S01]  /*3f60*/  MOV R20, UR8 ;  /* 0x0000000800147c02 */ /* 0x000fe20008000f00 */
[----:B------:R-:W-:Y:S02]  /*3f70*/  WARPGROUP.DEPBAR.LE gsb0, 0x0 ;  /* 0x00008000000079c5 */ /* 0x000fe40000010000 */
[----:B------:R-:W-:-:S06]  /*3f80*/  WARPGROUP.ARRIVE ;  /* 0x00000000000079c5 */ /* 0x000fcc0000000000 */
[----:B------:R-:W-:Y:S01]  /*3f90*/  HGMMA.64x64x16.F32 R24, gdesc[UR4], R24, gsb0 ;  /* 0x00e00000041879f0 */ /* 0x000fe20008000818 */
[----:B------:R-:W-:Y:S01]  /*3fa0*/  R2UR UR4, R4 ;  /* 0x00000000040472ca */ /* 0x000fe200000e0000 */
[----:B------:R-:W-:Y:S01]  /*3fb0*/  UMOV UR5, 0x40000040 ;  /* 0x4000004000057882 */ /* 0x000fe20000000000 */
[----:B------:R-:W-:Y:S01]  /*3fc0*/  R2UR UR6, R5 ;  /* 0x00000000050672ca */ /* 0x000fe200000e0000 */
[----:B------:R-:W-:Y:S01]  /*3fd0*/  UMOV UR7, 0x40000040 ;  /* 0x4000004000077882 */ /* 0x000fe20000000000 */
[----:B------:R-:W-:Y:S02]  /*3fe0*/  VIADD R4, R0, 0x202 ;  /* 0x0000020200047836 */ /* 0x000fe40000000000 */
[----:B------:R-:W-:-:S03]  /*3ff0*/  VIADD R5, R3, 0x202 ;  /* 0x0000020203057836 */ /* 0x000fc60000000000 */
[----:B------:R-:W-:Y:S01]  /*4000*/  R2UR UR8, R4 ;  /* 0x00000000040872ca */ /* 0x000fe200000e0000 */
[----:B------:R-:W-:Y:S01]  /*4010*/  VIADD R4, R0, 0x204 ;  /* 0x0000020400047836 */ /* 0x000fe20000000000 */
[----:B------:R-:W-:Y:S01]  /*4020*/  R2UR UR10, R5 ;  /* 0x00000000050a72ca */ /* 0x000fe200000e0000 */
[----:B------:R-:W-:-:S03]  /*4030*/  VIADD R5, R3, 0x204 ;  /* 0x0000020403057836 */ /* 0x000fc60000000000 */
[----:B------:R-:W-:Y:S01]  /*4040*/  R2UR UR12, R4 ;  /* 0x00000000040c72ca */ /* 0x000fe200000e0000 */
[----:B------:R-:W-:Y:S01]  /*4050*/  VIADD R4, R0, 0x206 ;  /* 0x0000020600047836 */ /* 0x000fe20000000000 */
[----:B------:R-:W-:Y:S01]  /*4060*/  R2UR UR14, R5 ;  /* 0x00000000050e72ca */ /* 0x000fe200000e0000 */
[----:B------:R-:W-:-:S03]  /*4070*/  VIADD R5, R3, 0x206 ;  /* 0x0000020603057836 */ /* 0x000fc60000000000 */
[----:B------:R-:W-:Y:S02]  /*4080*/  R2UR UR16, R4 ;  /* 0x00000000041072ca */ /* 0x000fe400000e0000 */
[----:B------:R-:W-:Y:S01]  /*4090*/  R2UR UR18, R5 ;  /* 0x00000000051272ca */ /* 0x000fe200000e0000 */
[----:B------:R-:W-:Y:S01]  /*40a0*/  VIADD R5, R3, 0x400 ;  /* 0x0000040003057836 */ /* 0x000fe20000000000 */
[----:B------:R-:W-:-:S04]  /*40b0*/  IADD3 R4, R0, 0x400, RZ ;  /* 0x0000040000047810 */ /* 0x000fc80007ffe0ff */
        /* <DEDUP_REMOVED lines=29> */
[----:B------:R-:W-:Y:S02]  /*4290*/  WARPGROUP.DEPBAR.LE gsb0, 0x0 ;  /* 0x00008000000079c5 */ /* 0x000fe40000010000 */
[----:B------:R-:W-:Y:S01]  /*42a0*/  WARPGROUP.ARRIVE ;  /* 0x00000000000079c5 */ /* 0x000fe20000000000 */
[----:B------:R-:W-:Y:S01]  /*42b0*/  R2UR UR54, R5 ;  /* 0x00000000053672ca */ /* 0x000fe200000e0000 */
[----:B------:R-:W0:Y:S01]  /*42c0*/  SHFL.IDX PT, R4, R6, RZ, 0x1f ;  /* 0x00001fff06047589 */ /* 0x000e2200000e0000 */
[----:B------:R-:W-:-:S03]  /*42d0*/  VIADD R5, R3, 0x800 ;  /* 0x0000080003057836 */ /* 0x000fc60000000000 */
[----:B------:R-:W-:Y:S01]  /*42e0*/  HGMMA.64x64x16.F32 R24, gdesc[UR4], R24, gsb0 ;  /* 0x00e00000041879f0 */ /* 0x000fe20008000818 */
[----:B0-----:R-:W-:Y:S01]  /*42f0*/  ISETP.GT.AND P1, PT, R4, 0x7f, PT ;  /* 0x0000007f0400780c */ /* 0x001fe20003f24270 */
[----:B------:R-:W-:-:S03]  /*4300*/  VIADD R4, R0, 0x800 ;  /* 0x0000080000047836 */ /* 0x000fc60000000000 */
[----:B------:R-:W-:Y:S02]  /*4310*/  SEL R58, RZ, 0x2, !P1 ;  /* 0x00000002ff3a7807 */ /* 0x000fe40004800000 */
[C---:B------:R-:W-:Y:S02]  /*4320*/  SEL R60, R62.reuse, 0x2, P1 ;  /* 0x000000023e3c7807 */ /* 0x040fe40000800000 */
[----:B------:R-:W-:Y:S01]  /*4330*/  SEL R62, R62, 0x6, !P1 ;  /* 0x000000063e3e7807 */ /* 0x000fe20004800000 */
[C---:B------:R-:W-:Y:S02]  /*4340*/  IMAD.IADD R6, R58.reuse, 0x1, R4 ;  /* 0x000000013a067824 */ /* 0x040fe400078e0204 */
[----:B------:R-:W-:-:S03]  /*4350*/  IMAD.IADD R7, R58, 0x1, R5 ;  /* 0x000000013a077824 */ /* 0x000fc600078e0205 */
[----:B------:R-:W-:Y:S01]  /*4360*/  R2UR UR56, R6 ;  /* 0x00000000063872ca */ /* 0x000fe200000e0000 */
[--C-:B------:R-:W-:Y:S01]  /*4370*/  IMAD.IADD R6, R4, 0x1, R60.reuse ;  /* 0x0000000104067824 */ /* 0x100fe200078e023c */
[----:B------:R-:W-:Y:S01]  /*4380*/  R2UR UR58, R7 ;  /* 0x00000000073a72ca */ /* 0x000fe200000e0000 */
[C---:B------:R-:W-:Y:S02]  /*4390*/  IMAD.IADD R7, R5.reuse, 0x1, R60 ;  /* 0x0000000105077824 */ /* 0x040fe400078e023c */
[----:B------:R-:W-:Y:S01]  /*43a0*/  IMAD.IADD R5, R5, 0x1, R62 ;  /* 0x0000000105057824 */ /* 0x000fe200078e023e */
        /* <DEDUP_REMOVED lines=35> */
[----:B------:R-:W-:Y:S01]  /*45e0*/  HGMMA.64x64x16.F32 R24, gdesc[UR56], R24, gsb0 ;  /* 0x00e00000381879f0 */ /* 0x000fe20008000818 */
[----:B------:R-:W-:Y:S01]  /*45f0*/  R2UR UR56, R6 ;  /* 0x00000000063872ca */ /* 0x000fe200000e0000 */
[----:B------:R-:W-:Y:S01]  /*4600*/  UMOV UR57, 0x40000040 ;  /* 0x4000004000397882 */ /* 0x000fe20000000000 */
[----:B------:R-:W-:Y:S01]  /*4610*/  R2UR UR58, R7 ;  /* 0x00000000073a72ca */ /* 0x000fe200000e0000 */
[----:B------:R-:W-:Y:S01]  /*4620*/  UMOV UR59, 0x40000040 ;  /* 0x40000040003b7882 */ /* 0x000fe20000000000 */
[----:B------:R-:W-:Y:S01]  /*4630*/  IMAD.IADD R6, R4, 0x1, R62 ;  /* 0x0000000104067824 */ /* 0x000fe200078e023e */
[----:B------:R-:W-:Y:S02]  /*4640*/  WARPGROUP.DEPBAR.LE gsb0, 0x0 ;  /* 0x00008000000079c5 */ /* 0x000fe40000010000 */
[----:B------:R-:W-:-:S08]  /*4650*/  WARPGROUP.ARRIVE ;  /* 0x00000000000079c5 */ /* 0x000fd00000000000 */
[----:B------:R-:W-:Y:S01]  /*4660*/  HGMMA.64x64x16.F32 R24, gdesc[UR56], R24, gsb0 ;  /* 0x00e00000381879f0 */ /* 0x000fe20008000818 */
[----:B------:R-:W-:Y:S01]  /*4670*/  R2UR UR58, R5 ;  /* 0x00000000053a72ca */ /* 0x000fe200000e0000 */
[----:B------:R-:W-:Y:S01]  /*4680*/  UMOV UR59, 0x40000040 ;  /* 0x40000040003b7882 */ /* 0x000fe20000000000 */
[----:B------:R-:W-:Y:S01]  /*4690*/  R2UR UR56, R6 ;  /* 0x00000000063872ca */ /* 0x000fe200000e0000 */
[----:B------:R-:W-:Y:S01]  /*46a0*/  UMOV UR57, 0x40000040 ;  /* 0x4000004000397882 */ /* 0x000fe20000000000 */
[----:B------:R-:W-:Y:S02]  /*46b0*/  IMAD.MOV.U32 R5, RZ, RZ, 0x28 ;  /* 0x00000028ff057424 */ /* 0x000fe400078e00ff */
[----:B------:R-:W-:-:S03]  /*46c0*/  IMAD.MOV.U32 R6, RZ, RZ, 0xa00 ;  /* 0x00000a00ff067424 */ /* 0x000fc600078e00ff */
[----:B------:R-:W-:Y:S02]  /*46d0*/  SEL R5, R5, 0x26, P1 ;  /* 0x0000002605057807 */ /* 0x000fe40000800000 */
[----:B------:R-:W-:Y:S02]  /*46e0*/  SEL R6, R6, 0x980, P1 ;  /* 0x0000098006067807 */ /* 0x000fe40000800000 */
[----:B------:R-:W-:Y:S02]  /*46f0*/  LOP3.LUT R5, R5, 0x6, RZ, 0xc0, !PT ;  /* 0x0000000605057812 */ /* 0x000fe400078ec0ff */
[----:B------:R-:W-:-:S04]  /*4700*/  LOP3.LUT R6, R6, 0xa00, RZ, 0xc0, !PT ;  /* 0x00000a0006067812 */ /* 0x000fc800078ec0ff */
[CC--:B------:R-:W-:Y:S02]  /*4710*/  IADD3 R7, R5.reuse, R6.reuse, R0 ;  /* 0x0000000605077210 */ /* 0x0c0fe40007ffe000 */
[----:B------:R-:W-:Y:S01]  /*4720*/  IADD3 R5, R5, R6, R3 ;  /* 0x0000000605057210 */ /* 0x000fe20007ffe003 */
        /* <DEDUP_REMOVED lines=8> */
[----:B------:R-:W-:Y:S02]  /*47b0*/  VIADD R5, R0, 0xa00 ;  /* 0x00000a0000057836 */ /* 0x000fe40000000000 */
[----:B------:R-:W-:-:S03]  /*47c0*/  IMAD.IADD R59, R58, 0x1, R7 ;  /* 0x000000013a3b7824 */ /* 0x000fc600078e0207 */
[----:B------:R-:W-:Y:S01]  /*47d0*/  IADD3 R6, R58, R5, RZ ;  /* 0x000000053a067210 */ /* 0x000fe20007ffe0ff */
[----:B------:R-:W-:Y:S02]  /*47e0*/  WARPGROUP.DEPBAR.LE gsb0, 0x0 ;  /* 0x00008000000079c5 */ /* 0x000fe40000010000 */
[----:B------:R-:W-:-:S06]  /*47f0*/  WARPGROUP.ARRIVE ;  /* 0x00000000000079c5 */ /* 0x000fcc0000000000 */
[----:B------:R-:W-:Y:S01]  /*4800*/  HGMMA.64x64x16.F32 R24, gdesc[UR56], R24, gsb0 ;  /* 0x00e00000381879f0 */ /* 0x000fe20008000818 */
[----:B------:R-:W-:Y:S01]  /*4810*/  R2UR UR58, R59 ;  /* 0x000000003b3a72ca */ /* 0x000fe200000e0000 */
[----:B------:R-:W-:Y:S01]  /*4820*/  UMOV UR59, 0x40000040 ;  /* 0x40000040003b7882 */ /* 0x000fe20000000000 */
[----:B------:R-:W-:Y:S01]  /*4830*/  R2UR UR56, R6 ;  /* 0x00000000063872ca */ /* 0x000fe200000e0000 */
[----:B------:R-:W-:Y:S01]  /*4840*/  UMOV UR57, 0x40000040 ;  /* 0x4000004000397882 */ /* 0x000fe20000000000 */
[C---:B------:R-:W-:Y:S02]  /*4850*/  IMAD.IADD R59, R60.reuse, 0x1, R7 ;  /* 0x000000013c3b7824 */ /* 0x040fe400078e0207 */
[----:B------:R-:W-:Y:S02]  /*4860*/  IMAD.IADD R6, R60, 0x1, R5 ;  /* 0x000000013c067824 */ /* 0x000fe400078e0205 */
[----:B------:R-:W-:Y:S01]  /*4870*/  IMAD.IADD R7, R62, 0x1, R7 ;  /* 0x000000013e077824 */ /* 0x000fe200078e0207 */
[----:B------:R-:W-:-:S02]  /*4880*/  WARPGROUP.DEPBAR.LE gsb0, 0x0 ;  /* 0x00008000000079c5 */ /* 0x000fc40000010000 */
        /* <DEDUP_REMOVED lines=22> */
[----:B------:R-:W-:-:S04]  /*49f0*/  VIADD R7, R3, 0xc00 ;  /* 0x00000c0003077836 */ /* 0x000fc80000000000 */
[----:B------:R-:W-:Y:S01]  /*4a00*/  IMAD.IADD R61, R58, 0x1, R7 ;  /* 0x000000013a3d7824 */ /* 0x000fe200078e0207 */
[----:B------:R-:W-:Y:S02]  /*4a10*/  WARPGROUP.DEPBAR.LE gsb0, 0x0 ;  /* 0x00008000000079c5 */ /* 0x000fe40000010000 */
[----:B------:R-:W-:-:S06]  /*4a20*/  WARPGROUP.ARRIVE ;  /* 0x00000000000079c5 */ /* 0x000fcc0000000000 */
[----:B------:R-:W-:Y:S01]  /*4a30*/  HGMMA.64x64x16.F32 R24, gdesc[UR56], R24, gsb0 ;  /* 0x00e00000381879f0 */ /* 0x000fe20008000818 */
[----:B------:R-:W-:Y:S01]  /*4a40*/  R2UR UR56, R59 ;  /* 0x000000003b3872ca */ /* 0x000fe200000e0000 */
[----:B------:R-:W-:Y:S01]  /*4a50*/  UMOV UR57, 0x40000040 ;  /* 0x4000004000397882 */ /* 0x000fe20000000000 */
[----:B------:R-:W-:Y:S01]  /*4a60*/  R2UR UR58, R6 ;  /* 0x00000000063a72ca */ /* 0x000fe200000e0000 */
[----:B------:R-:W-:Y:S01]  /*4a70*/  UMOV UR59, 0x40000040 ;  /* 0x40000040003b7882 */ /* 0x000fe20000000000 */
[----:B------:R-:W-:-:S05]  /*4a80*/  VIADD R6, R0, 0xc00 ;  /* 0x00000c0000067836 */ /* 0x000fca0000000000 */
        /* <DEDUP_REMOVED lines=8> */
[C-C-:B------:R-:W-:Y:S02]  /*4b10*/  IMAD.IADD R61, R60.reuse, 0x1, R7.reuse ;  /* 0x000000013c3d7824 */ /* 0x140fe400078e0207 */
        /* <DEDUP_REMOVED lines=44> */
[--C-:B------:R-:W-:Y:S02]  /*4de0*/  IMAD.IADD R60, R60, 0x1, R59.reuse ;  /* 0x000000013c3c7824 */ /* 0x100fe400078e023b */
        /* <DEDUP_REMOVED lines=31> */
[----:B------:R-:W-:Y:S02]  /*4fe0*/  WARPGROUP.DEPBAR.LE gsb0, 0x0 ;  /* 0x00008000000079c5 */ /* 0x000fe40000010000 */
[----:B------:R-:W-:-:S09]  /*4ff0*/  WARPGROUP.ARRIVE ;  /* 0x00000000000079c5 */ /* 0x000fd20000000000 */
[----:B------:R-:W-:Y:S03]  /*5000*/  HGMMA.64x64x16.F32 R24, gdesc[UR56], R24, gsb0 ;  /* 0x00e00000381879f0 */ /* 0x000fe60008000818 */
[----:B------:R-:W-:Y:S02]  /*5010*/  WARPGROUP.DEPBAR.LE gsb0, 0x0 ;  /* 0x00008000000079c5 */ /* 0x000fe40000010000 */
[----:B------:R-:W-:Y:S05]  /*5020*/  @!P0 BRA `(.L_x_3398) ;  /* 0x0000000000048947 */ /* 0x000fea0003800000 */
[----:B------:R-:W-:Y:S01]  /*5030*/  BPT.TRAP 0x1 ;  /* 0x000000040000795c */ /* 0x000fe20000300000 */
.L_x_3398:
        /* <DEDUP_REMOVED lines=8> */
[----:B------:R-:W0:Y:S01]  /*50c0*/  MUFU.TANH R24, R24 ;  /* 0x0000001800187308 */ /* 0x000e220000002400 */
[----:B------:R-:W-:Y:S01]  /*50d0*/  FMUL.FTZ R26, R26, UR6 ;  /* 0x000000061a1a7c20 */ /* 0x000fe20008410000 */
[----:B------:R-:W-:Y:S01]  /*50e0*/  FMUL.FTZ R33, R33, UR6 ;  /* 0x0000000621217c20 */ /* 0x000fe20008410000 */
[----:B------:R-:W-:Y:S01]  /*50f0*/  FMUL.FTZ R27, R27, UR6 ;  /* 0x000000061b1b7c20 */ /* 0x000fe20008410000 */
[----:B------:R-:W-:Y:S01]  /*5100*/  IADD3 R56, -R56, 0x40, R59 ;  /* 0x0000004038387810 */ /* 0x000fe20007ffe13b */
[----:B------:R-:W-:Y:S01]  /*5110*/  FMUL.FTZ R36, R36, UR6 ;  /* 0x0000000624247c20 */ /* 0x000fe20008410000 */
[----:B------:R-:W-:Y:S01]  /*5120*/  FMUL.FTZ R30, R30, UR6 ;  /* 0x000000061e1e7c20 */ /* 0x000fe20008410000 */
[----:B------:R-:W-:Y:S01]  /*5130*/  FMUL.FTZ R37, R37, UR6 ;  /* 0x0000000625257c20 */ /* 0x000fe20008410000 */
[----:B------:R-:W1:Y:S01]  /*5140*/  MUFU.TANH R25, R25 ;  /* 0x0000001900197308 */ /* 0x000e620000002400 */
[C---:B------:R-:W-:Y:S01]  /*5150*/  ISETP.GT.AND P5, PT, R56.reuse, RZ, PT ;  /* 0x000000ff3800720c */ /* 0x040fe20003fa4270 */
[----:B------:R-:W-:Y:S01]  /*5160*/  FMUL.FTZ R31, R31, UR6 ;  /* 0x000000061f1f7c20 */ /* 0x000fe20008410000 */
[----:B------:R-:W-:Y:S01]  /*5170*/  ISETP.GT.AND P4, PT, R56, 0x1, PT ;  /* 0x000000013800780c */ /* 0x000fe20003f84270 */
[----:B------:R-:W-:Y:S01]  /*5180*/  FMUL.FTZ R40, R40, UR6 ;  /* 0x0000000628287c20 */ /* 0x000fe20008410000 */
[----:B------:R-:W-:Y:S01]  /*5190*/  ISETP.GT.AND P3, PT, R56, 0x8, PT ;  /* 0x000000083800780c */ /* 0x000fe20003f64270 */
[----:B------:R-:W-:Y:S01]  /*51a0*/  FMUL.FTZ R34, R34, UR6 ;  /* 0x0000000622227c20 */ /* 0x000fe20008410000 */
[----:B------:R-:W-:Y:S01]  /*51b0*/  ISETP.GT.AND P2, PT, R56, 0x9, PT ;  /* 0x000000093800780c */ /* 0x000fe20003f44270 */
[----:B------:R-:W2:Y:S01]  /*51c0*/  MUFU.TANH R28, R28 ;  /* 0x0000001c001c7308 */ /* 0x000ea20000002400 */
[----:B0-----:R-:W-:Y:S01]  /*51d0*/  FSEL R24, R24, -INF , P5 ;  /* 0xff80000018187808 */ /* 0x001fe20002800000 */
[----:B------:R-:W-:Y:S01]  /*51e0*/  FMUL.FTZ R41, R41, UR6 ;  /* 0x0000000629297c20 */ /* 0x000fe20008410000 */
[C---:B------:R-:W-:Y:S01]  /*51f0*/  ISETP.GT.AND P1, PT, R56.reuse, 0x10, PT ;  /* 0x000000103800780c */ /* 0x040fe20003f24270 */
[----:B------:R-:W-:Y:S01]  /*5200*/  FMUL.FTZ R35, R35, UR6 ;  /* 0x0000000623237c20 */ /* 0x000fe20008410000 */
[----:B------:R-:W-:Y:S01]  /*5210*/  ISETP.GT.AND P6, PT, R56, 0x11, PT ;  /* 0x000000113800780c */ /* 0x000fe20003fc4270 */
[----:B------:R-:W-:Y:S01]  /*5220*/  FMUL.FTZ R44, R44, UR6 ;  /* 0x000000062c2c7c20 */ /* 0x000fe20008410000 */
[----:B------:R-:W-:Y:S01]  /*5230*/  FMUL.FTZ R38, R38, UR6 ;  /* 0x0000000626267c20 */ /* 0x000fe20008410000 */
        /* <DEDUP_REMOVED lines=19> */
[----:B------:R-:W-:Y:S01]  /*5370*/  FMUL.FTZ R51, R51, UR6 ;  /* 0x0000000633337c20 */ /* 0x000fe20008410000 */
[----:B------:R-:W-:Y:S01]  /*5380*/  FMUL.FTZ R54, R54, UR6 ;  /* 0x0000000636367c20 */ /* 0x000fe20008410000 */
[----:B------:R-:W-:Y:S01]  /*5390*/  FMNMX.FTZ R59, R29, R58, !PT ;  /* 0x0000003a1d3b7209 */ /* 0x000fe20007810000 */
[----:B------:R-:W-:Y:S01]  /*53a0*/  FMUL.FTZ R55, R55, UR6 ;  /* 0x0000000637377c20 */ /* 0x000fe20008410000 */
[----:B------:R-:W-:Y:S01]  /*53b0*/  ULDC UR6, c[0x0][0xa80] ;  /* 0x0002a00000067ab9 */ /* 0x000fe20000000800 */
[----:B------:R-:W0:Y:S01]  /*53c0*/  MUFU.TANH R33, R33 ;  /* 0x0000002100217308 */ /* 0x000e220000002400 */
[----:B-1----:R-:W-:Y:S01]  /*53d0*/  FSEL R32, R32, -INF , P1 ;  /* 0xff80000020207808 */ /* 0x002fe20000800000 */
[----:B------:R-:W1:Y:S01]  /*53e0*/  S2UR UR11, SR_CgaCtaId ;  /* 0x00000000000b79c3 */ /* 0x000e620000008800 */
[----:B------:R-:W-:Y:S01]  /*53f0*/  R2UR UR7, R2 ;  /* 0x00000000020772ca */ /* 0x000fe200000e0000 */
[----:B------:R-:W-:Y:S01]  /*5400*/  IMAD.MOV.U32 R189, RZ, RZ, 0x20 ;  /* 0x00000020ffbd7424 */ /* 0x000fe200078e00ff */
[----:B------:R-:W-:-:S02]  /*5410*/  FMNMX.FTZ R58, R32, R59, !PT ;  /* 0x0000003b203a7209 */ /* 0x000fc40007810000 */
[----:B------:R-:W-:Y:S01]  /*5420*/  LOP3.LUT R193, R193, 0x2000000, RZ, 0xfc, !PT ;  /* 0x02000000c1c17812 */ /* 0x000fe200078efcff */
[----:B------:R-:W3:Y:S01]  /*5430*/  MUFU.TANH R27, R27 ;  /* 0x0000001b001b7308 */ /* 0x000ee20000002400 */
[----:B--2---:R-:W-:Y:S02]  /*5440*/  FSEL R26, R26, -INF , P5 ;  /* 0xff8000001a1a7808 */ /* 0x004fe40002800000 */
[----:B------:R-:W-:Y:S02]  /*5450*/  ISETP.GT.AND P5, PT, R56, 0x18, PT ;  /* 0x000000183800780c */ /* 0x000fe40003fa4270 */
[C---:B------:R-:W-:Y:S02]  /*5460*/  R2UR UR10, R193.reuse ;  /* 0x00000000c10a72ca */ /* 0x040fe400000e0000 */
[----:B------:R-:W-:Y:S01]  /*5470*/  IADD3 R210, R193, 0x80, RZ ;  /* 0x00000080c1d27810 */ /* 0x000fe20007ffe0ff */
[----:B------:R-:W2:Y:S01]  /*5480*/  MUFU.TANH R36, R36 ;  /* 0x0000002400247308 */ /* 0x000ea20000002400 */
[----:B0-----:R-:W-:Y:S01]  /*5490*/  FSEL R33, R33, -INF , P6 ;  /* 0xff80000021217808 */ /* 0x001fe20003000000 */
[----:B------:R-:W-:-:S03]  /*54a0*/  UIADD3 UR7, UR7, 0x38840, URZ ;  /* 0x0003884007077890 */ /* 0x000fc6000fffe03f */
[----:B------:R-:W-:-:S03]  /*54b0*/  FMNMX.FTZ R59, R33, R58, !PT ;  /* 0x0000003a213b7209 */ /* 0x000fc60007810000 */
[----:B------:R-:W0:Y:S01]  /*54c0*/  MUFU.TANH R30, R30 ;  /* 0x0000001e001e7308 */ /* 0x000e220000002400 */
[----:B---3--:R-:W-:Y:S01]  /*54d0*/  FSEL R27, R27, -INF , P4 ;  /* 0xff8000001b1b7808 */ /* 0x008fe20002000000 */
[----:B-1----:R-:W-:Y:S01]  /*54e0*/  UPRMT UR7, UR11, 0x654, UR7 ;  /* 0x000006540b077896 */ /* 0x002fe20008000007 */
[----:B------:R-:W-:Y:S02]  /*54f0*/  ISETP.GT.AND P4, PT, R56, 0x19, PT ;  /* 0x000000193800780c */ /* 0x000fe40003f84270 */
[----:B------:R-:W-:-:S03]  /*5500*/  UMOV UR11, 0x40000040 ;  /* 0x40000040000b7882 */ /* 0x000fc60000000000 */
[----:B------:R-:W1:Y:S01]  /*5510*/  MUFU.TANH R37, R37 ;  /* 0x0000002500257308 */ /* 0x000e620000002400 */
[----:B--2---:R-:W-:Y:S02]  /*5520*/  FSEL R36, R36, -INF , P5 ;  /* 0xff80000024247808 */ /* 0x004fe40002800000 */
[----:B------:R-:W-:Y:S02]  /*5530*/  SYNCS.ARRIVE.TRANS64.RED.A1T0 RZ, [UR7], RZ ;  /* 0x000000ffffff79a7 */ /* 0x000fe40008100407 */
        /* <DEDUP_REMOVED lines=50> */
[----:B-1----:R-:W-:-:S04]  /*5860*/  FSEL R53, R53, -INF , P2 ;  /* 0xff80000035357808 */ /* 0x002fc80001000000 */
[----:B------:R-:W-:-:S03]  /*5870*/  FMNMX.FTZ R58, R53, R56, !PT ;  /* 0x00000038353a7209 */ /* 0x000fc60007810000 */
[----:B------:R-:W1:Y:S01]  /*5880*/  MUFU.TANH R50, R50 ;  /* 0x0000003200327308 */ /* 0x000e620000002400 */
[----:B--2---:R-:W-:Y:S01]  /*5890*/  FSEL R46, R46, -INF , P1 ;  /* 0xff8000002e2e7808 */ /* 0x004fe20000800000 */
[----:B------:R-:W2:Y:S06]  /*58a0*/  SHFL.BFLY PT, R59, R58, 0x2, 0x1f ;  /* 0x0c401f003a3b7f89 */ /* 0x000eac00000e0000 */
[----:B------:R-:W3:Y:S01]  /*58b0*/  MUFU.TANH R51, R51 ;  /* 0x0000003300337308 */ /* 0x000ee20000002400 */
[----:B0-----:R-:W-:-:S07]  /*58c0*/  FSEL R47, R47, -INF , P6 ;  /* 0xff8000002f2f7808 */ /* 0x001fce0003000000 */
[----:B------:R-:W0:Y:S01]  /*58d0*/  MUFU.TANH R54, R54 ;  /* 0x0000003600367308 */ /* 0x000e220000002400 */
[----:B-1----:R-:W-:-:S07]  /*58e0*/  FSEL R50, R50, -INF , P5 ;  /* 0xff80000032327808 */ /* 0x002fce0002800000 */
[----:B------:R-:W1:Y:S01]  /*58f0*/  MUFU.TANH R55, R55 ;  /* 0x0000003700377308 */ /* 0x000e620000002400 */
[----:B---3--:R-:W-:Y:S02]  /*5900*/  FSEL R51, R51, -INF , P4 ;  /* 0xff80000033337808 */ /* 0x008fe40002000000 */
[----:B--2---:R-:W-:Y:S02]  /*5910*/  FMNMX.FTZ R187, R58, R59, !PT ;  /* 0x0000003b3abb7209 */ /* 0x004fe40007810000 */
[----:B------:R-:W-:-:S03]  /*5920*/  FMNMX.FTZ R59, R26, R27, !PT ;  /* 0x0000001b1a3b7209 */ /* 0x000fc60007810000 */
[----:B------:R-:W2:Y:S01]  /*5930*/  SHFL.BFLY PT, R60, R187, 0x1, 0x1f ;  /* 0x0c201f00bb3c7f89 */ /* 0x000ea200000e0000 */
[----:B------:R-:W-:Y:S02]  /*5940*/  FMNMX.FTZ R56, R30, R59, !PT ;  /* 0x0000003b1e387209 */ /* 0x000fe40007810000 */
[----:B0-----:R-:W-:Y:S02]  /*5950*/  FSEL R54, R54, -INF , P3 ;  /* 0xff80000036367808 */ /* 0x001fe40001800000 */
[----:B------:R-:W-:-:S04]  /*5960*/  FMNMX.FTZ R59, R31, R56, !PT ;  /* 0x000000381f3b7209 */ /* 0x000fc80007810000 */
[----:B------:R-:W-:Y:S02]  /*5970*/  FMNMX.FTZ R56, R34, R59, !PT ;  /* 0x0000003b22387209 */ /* 0x000fe40007810000 */
[----:B-1----:R-:W-:Y:S02]  /*5980*/  FSEL R55, R55, -INF , P2 ;  /* 0xff80000037377808 */ /* 0x002fe40001000000 */
[----:B------:R-:W-:-:S04]  /*5990*/  FMNMX.FTZ R59, R35, R56, !PT ;  /* 0x00000038233b7209 */ /* 0x000fc80007810000 */
[----:B------:R-:W-:-:S04]  /*59a0*/  FMNMX.FTZ R56, R38, R59, !PT ;  /* 0x0000003b26387209 */ /* 0x000fc80007810000 */
[----:B------:R-:W-:Y:S02]  /*59b0*/  FMNMX.FTZ R59, R39, R56, !PT ;  /* 0x00000038273b7209 */ /* 0x000fe40007810000 */
[----:B--2---:R-:W-:Y:S02]  /*59c0*/  FMNMX.FTZ R187, R187, R60, !PT ;  /* 0x0000003cbbbb7209 */ /* 0x004fe40007810000 */
        /* <DEDUP_REMOVED lines=26> */
[----:B------:R-:W0:Y:S01]  /*5b70*/  SHFL.BFLY PT, R25, R24, 0x2, 0x1f ;  /* 0x0c401f0018197f89 */ /* 0x000e2200000e0000 */
[--C-:B------:R-:W-:Y:S01]  /*5b80*/  FFMA.FTZ R182, R52, UR6, -R58.reuse ;  /* 0x0000000634b67c23 */ /* 0x100fe2000801083a */
[----:B------:R-:W-:Y:S01]  /*5b90*/  FFMA.FTZ R183, R53, UR6, -R58 ;  /* 0x0000000635b77c23 */ /* 0x000fe2000801083a */
[----:B------:R-:W-:Y:S08]  /*5ba0*/  MUFU.EX2 R168, R168 ;  /* 0x000000a800a87308 */ /* 0x000ff00000000800 */
[----:B------:R-:W-:Y:S08]  /*5bb0*/  MUFU.EX2 R169, R169 ;  /* 0x000000a900a97308 */ /* 0x000ff00000000800 */
[----:B------:R-:W-:Y:S01]  /*5bc0*/  MUFU.EX2 R170, R170 ;  /* 0x000000aa00aa7308 */ /* 0x000fe20000000800 */
[----:B0-----:R-:W-:-:S07]  /*5bd0*/  FMNMX.FTZ R25, R24, R25, !PT ;  /* 0x0000001918197209 */ /* 0x001fce0007810000 */
[----:B------:R-:W0:Y:S01]  /*5be0*/  MUFU.EX2 R171, R171 ;  /* 0x000000ab00ab7308 */ /* 0x000e220000000800 */
[----:B------:R-:W1:Y:S07]  /*5bf0*/  SHFL.BFLY PT, R188, R25, 0x1, 0x1f ;  /* 0x0c201f0019bc7f89 */ /* 0x000e6e00000e0000 */
[----:B------:R-:W-:Y:S08]  /*5c00*/  MUFU.EX2 R172, R172 ;  /* 0x000000ac00ac7308 */ /* 0x000ff00000000800 */
[----:B------:R-:W2:Y:S01]  /*5c10*/  MUFU.EX2 R173, R173 ;  /* 0x000000ad00ad7308 */ /* 0x000ea20000000800 */
[----:B0-----:R-:W-:-:S07]  /*5c20*/  F2FP.F16.F32.PACK_AB R154, R171, R170 ;  /* 0x000000aaab9a723e */ /* 0x001fce00000000ff */
[----:B------:R-:W-:Y:S01]  /*5c30*/  MUFU.EX2 R174, R174 ;  /* 0x000000ae00ae7308 */ /* 0x000fe20000000800 */
[----:B-1----:R-:W-:-:S04]  /*5c40*/  FMNMX.FTZ R188, R25, R188, !PT ;  /* 0x000000bc19bc7209 */ /* 0x002fc80007810000 */
[C---:B------:R-:W-:Y:S01]  /*5c50*/  FSETP.NEU.FTZ.AND P1, PT, R188.reuse, -INF , PT ;  /* 0xff800000bc00780b */ /* 0x040fe20003f3d000 */
[----:B------:R-:W-:Y:S02]  /*5c60*/  FMUL.FTZ R24, R188, UR6 ;  /* 0x00000006bc187c20 */ /* 0x000fe40008410000 */
[----:B------:R-:W0:Y:S01]  /*5c70*/  MUFU.EX2 R175, R175 ;  /* 0x000000af00af7308 */ /* 0x000e220000000800 */
[----:B--2---:R-:W-:Y:S02]  /*5c80*/  F2FP.F16.F32.PACK_AB R156, R173, R172 ;  /* 0x000000acad9c723e */ /* 0x004fe400000000ff */
[----:B------:R-:W-:Y:S02]  /*5c90*/  FSEL R29, R24, RZ, P1 ;  /* 0x000000ff181d7208 */ /* 0x000fe40000800000 */
[CC--:B------:R-:W-:Y:S02]  /*5ca0*/  LEA.HI R24, R57.reuse, R152.reuse, RZ, 0x4 ;  /* 0x0000009839187211 */ /* 0x0c0fe400078f20ff */
[----:B------:R-:W-:Y:S01]  /*5cb0*/  LEA.HI R57, R57, R152, RZ, 0x5 ;  /* 0x0000009839397211 */ /* 0x000fe200078f28ff */
[--C-:B------:R-:W-:Y:S01]  /*5cc0*/  FFMA.FTZ R194, R26, UR6, -R29.reuse ;  /* 0x000000061ac27c23 */ /* 0x100fe2000801081d */
[----:B------:R-:W-:Y:S01]  /*5cd0*/  LOP3.LUT R25, R24, 0xfffffff0, RZ, 0xc0, !PT ;  /* 0xfffffff018197812 */ /* 0x000fe200078ec0ff */
[--C-:B------:R-:W-:Y:S01]  /*5ce0*/  FFMA.FTZ R195, R27, UR6, -R29.reuse ;  /* 0x000000061bc37c23 */ /* 0x100fe2000801081d */
[----:B------:R-:W-:Y:S01]  /*5cf0*/  SHF.R.U32.HI R24, RZ, 0x1, R24 ;  /* 0x00000001ff187819 */ /* 0x000fe20000011618 */
[--C-:B------:R-:W-:Y:S01]  /*5d00*/  FFMA.FTZ R196, R30, UR6, -R29.reuse ;  /* 0x000000061ec47c23 */ /* 0x100fe2000801081d */
[----:B------:R-:W-:Y:S01]  /*5d10*/  FFMA.FTZ R197, R31, UR6, -R29 ;  /* 0x000000061fc57c23 */ /* 0x000fe2000801081d */
[----:B------:R-:W-:-:S02]  /*5d20*/  IMAD.IADD R25, R152, 0x1, -R25 ;  /* 0x0000000198197824 */ /* 0x000fc400078e0a19 */
[--C-:B------:R-:W-:Y:S01]  /*5d30*/  FFMA.FTZ R198, R34, UR6, -R29.reuse ;  /* 0x0000000622c67c23 */ /* 0x100fe2000801081d */
[----:B------:R-:W-:Y:S02]  /*5d40*/  IMAD.SHL.U32 R57, R57, 0x20, RZ ;  /* 0x0000002039397824 */ /* 0x000fe400078e00ff */
[--C-:B------:R-:W-:Y:S01]  /*5d50*/  FFMA.FTZ R199, R35, UR6, -R29.reuse ;  /* 0x0000000623c77c23 */ /* 0x100fe2000801081d */
[----:B------:R-:W-:Y:S01]  /*5d60*/  FFMA.FTZ R200, R38, UR6, -R29 ;  /* 0x0000000626c87c23 */ /* 0x000fe2000801081d */
[----:B------:R-:W-:Y:S01]  /*5d70*/  SHF.R.S32.HI R26, RZ, 0x1f, R25 ;  /* 0x0000001fff1a7819 */ /* 0x000fe20000011419 */
[--C-:B------:R-:W-:Y:S01]  /*5d80*/  FFMA.FTZ R201, R39, UR6, -R29.reuse ;  /* 0x0000000627c97c23 */ /* 0x100fe2000801081d */
[--C-:B------:R-:W-:Y:S01]  /*5d90*/  FFMA.FTZ R202, R42, UR6, -R29.reuse ;  /* 0x000000062aca7c23 */ /* 0x100fe2000801081d */
[--C-:B------:R-:W-:Y:S01]  /*5da0*/  FFMA.FTZ R203, R43, UR6, -R29.reuse ;  /* 0x000000062bcb7c23 */ /* 0x100fe2000801081d */
[----:B------:R-:W-:Y:S01]  /*5db0*/  LEA.HI R26, R26, R25, RZ, 0x3 ;  /* 0x000000191a1a7211 */ /* 0x000fe200078f18ff */
[--C-:B------:R-:W-:Y:S01]  /*5dc0*/  FFMA.FTZ R204, R46, UR6, -R29.reuse ;  /* 0x000000062ecc7c23 */ /* 0x100fe2000801081d */
[--C-:B------:R-:W-:Y:S01]  /*5dd0*/  FFMA.FTZ R205, R47, UR6, -R29.reuse ;  /* 0x000000062fcd7c23 */ /* 0x100fe2000801081d */
[----:B------:R-:W-:Y:S01]  /*5de0*/  FFMA.FTZ R206, R50, UR6, -R29 ;  /* 0x0000000632ce7c23 */ /* 0x000fe2000801081d */
[C---:B------:R-:W-:Y:S01]  /*5df0*/  LOP3.LUT R28, R26.reuse, 0xfffffff8, RZ, 0xc0, !PT ;  /* 0xfffffff81a1c7812 */ /* 0x040fe200078ec0ff */
[----:B------:R-:W-:-:S02]  /*5e00*/  IMAD.SHL.U32 R26, R26, 0x40, RZ ;  /* 0x000000401a1a7824 */ /* 0x000fc400078e00ff */
[--C-:B------:R-:W-:Y:S01]  /*5e10*/  FFMA.FTZ R207, R51, UR6, -R29.reuse ;  /* 0x0000000633cf7c23 */ /* 0x100fe2000801081d */
[--C-:B------:R-:W-:Y:S01]  /*5e20*/  FFMA.FTZ R208, R54, UR6, -R29.reuse ;  /* 0x0000000636d07c23 */ /* 0x100fe2000801081d */
[----:B------:R-:W-:Y:S01]  /*5e30*/  FFMA.FTZ R209, R55, UR6, -R29 ;  /* 0x0000000637d17c23 */ /* 0x000fe2000801081d */
[----:B------:R-:W-:Y:S01]  /*5e40*/  IMAD.IADD R28, R25, 0x1, -R28 ;  /* 0x00000001191c7824 */ /* 0x000fe200078e0a1c */
[----:B------:R-:W-:Y:S01]  /*5e50*/  LOP3.LUT R57, R57, 0x7ffffc00, RZ, 0xc0, !PT ;  /* 0x7ffffc0039397812 */ /* 0x000fe200078ec0ff */
[----:B------:R-:W-:Y:S01]  /*5e60*/  MUFU.EX2 R194, R194 ;  /* 0x000000c200c27308 */ /* 0x000fe20000000800 */
[----:B------:R-:W-:Y:S02]  /*5e70*/  LOP3.LUT R26, R26, 0x7ffffe00, RZ, 0xc0, !PT ;  /* 0x7ffffe001a1a7812 */ /* 0x000fe400078ec0ff */
[C---:B------:R-:W-:Y:S02]  /*5e80*/  SHF.L.U32 R25, R28.reuse, 0x6, RZ ;  /* 0x000000061c197819 */ /* 0x040fe400000006ff */
[----:B------:R-:W-:-:S02]  /*5e90*/  LOP3.LUT P2, RZ, R28, 0x4, RZ, 0xc0, !PT ;  /* 0x000000041cff7812 */ /* 0x000fc4000784c0ff */
[----:B------:R-:W-:Y:S01]  /*5ea0*/  LOP3.LUT R25, R25, 0x1c0, RZ, 0xc0, !PT ;  /* 0x000001c019197812 */ /* 0x000fe200078ec0ff */
[----:B------:R-:W1:Y:S01]  /*5eb0*/  MUFU.EX2 R195, R195 ;  /* 0x000000c300c37308 */ /* 0x000e620000000800 */
[----:B------:R-:W-:Y:S02]  /*5ec0*/  LOP3.LUT P1, RZ, R28, 0x2, RZ, 0xc0, !PT ;  /* 0x000000021cff7812 */ /* 0x000fe4000782c0ff */
[----:B------:R-:W-:Y:S02]  /*5ed0*/  LOP3.LUT R24, R25, 0x8, R24, 0xf8, !PT ;  /* 0x0000000819187812 */ /* 0x000fe400078ef818 */
[----:B------:R-:W-:Y:S02]  /*5ee0*/  SHF.R.U32.HI R25, RZ, 0x3, R25 ;  /* 0x00000003ff197819 */ /* 0x000fe40000011619 */
[----:B------:R-:W-:Y:S01]  /*5ef0*/  SEL R189, R189, 0xffffffe0, !P1 ;  /* 0xffffffe0bdbd7807 */ /* 0x000fe20004800000 */
[----:B------:R-:W-:Y:S01]  /*5f00*/  MUFU.EX2 R196, R196 ;  /* 0x000000c400c47308 */ /* 0x000fe20000000800 */
[----:B------:R-:W-:-:S02]  /*5f10*/  LOP3.LUT R24, R24, R25, RZ, 0x3c, !PT ;  /* 0x0000001918187212 */ /* 0x000fc400078e3cff */
[----:B------:R-:W-:Y:S01]  /*5f20*/  F2FP.F16.F32.PACK_AB R152, R169, R168 ;  /* 0x000000a8a998723e */ /* 0x000fe200000000ff */
[----:B------:R-:W-:Y:S01]  /*5f30*/  FADD.FTZ R169, R168, R169 ;  /* 0x000000a9a8a97221 */ /* 0x000fe20000010000 */
[----:B------:R-:W-:Y:S02]  /*5f40*/  IADD3 R57, R24, R26, R57 ;  /* 0x0000001a18397210 */ /* 0x000fe40007ffe039 */
[----:B0-----:R-:W-:Y:S01]  /*5f50*/  F2FP.F16.F32.PACK_AB R158, R175, R174 ;  /* 0x000000aeaf9e723e */ /* 0x001fe200000000ff */
[----:B------:R-:W0:Y:S01]  /*5f60*/  MUFU.EX2 R197, R197 ;  /* 0x000000c500c57308 */ /* 0x000e220000000800 */
[----:B-1----:R-:W-:Y:S01]  /*5f70*/  F2FP.F16.F32.PACK_AB R153, R195, R194 ;  /* 0x000000c2c399723e */ /* 0x002fe200000000ff */
[----:B------:R-:W-:Y:S02]  /*5f80*/  IMAD R192, R57, 0x2, R2 ;  /* 0x0000000239c07824 */ /* 0x000fe400078e0202 */
[----:B------:R-:W-:Y:S01]  /*5f90*/  FADD.FTZ R195, R194, R195 ;  /* 0x000000c3c2c37221 */ /* 0x000fe20000010000 */
[----:B------:R-:W-:Y:S01]  /*5fa0*/  FADD.FTZ R170, R170, R169 ;  /* 0x000000a9aaaa7221 */ /* 0x000fe20000010000 */
[----:B------:R-:W-:-:S02]  /*5fb0*/  VIADD R190, R192, 0x36400 ;  /* 0x00036400c0be7836 */ /* 0x000fc40000000000 */
[----:B------:R-:W-:Y:S01]  /*5fc0*/  MUFU.EX2 R198, R198 ;  /* 0x000000c600c67308 */ /* 0x000fe20000000800 */
[----:B------:R-:W-:Y:S02]  /*5fd0*/  VIADD R191, R192, 0x36440 ;  /* 0x00036440c0bf7836 */ /* 0x000fe40000000000 */
[----:B------:R-:W-:Y:S01]  /*5fe0*/  FADD.FTZ R171, R171, R170 ;  /* 0x000000aaabab7221 */ /* 0x000fe20000010000 */
[C---:B------:R-:W-:Y:S02]  /*5ff0*/  @P2 VIADD R191, R190.reuse, 0xffffffc0 ;  /* 0xffffffc0bebf2836 */ /* 0x040fe40000000000 */
[----:B------:R-:W-:Y:S02]  /*6000*/  IMAD.IADD R190, R190, 0x1, R189 ;  /* 0x00000001bebe7824 */ /* 0x000fe400078e02bd */
[----:B------:R-:W-:Y:S01]  /*6010*/  FADD.FTZ R172, R172, R171 ;  /* 0x000000abacac7221 */ /* 0x000fe20000010000 */
[----:B------:R-:W-:Y:S01]  /*6020*/  IMAD.IADD R189, R189, 0x1, R191 ;  /* 0x00000001bdbd7824 */ /* 0x000fe200078e02bf */
[----:B------:R-:W1:Y:S01]  /*6030*/  MUFU.EX2 R199, R199 ;  /* 0x000000c700c77308 */ /* 0x000e620000000800 */
[----:B0-----:R-:W-:Y:S01]  /*6040*/  F2FP.F16.F32.PACK_AB R155, R197, R196 ;  /* 0x000000c4c59b723e */ /* 0x001fe200000000ff */
[----:B------:R-:W-:Y:S01]  /*6050*/  FADD.FTZ R196, R196, R195 ;  /* 0x000000c3c4c47221 */ /* 0x000fe20000010000 */
[----:B------:R-:W-:-:S03]  /*6060*/  FADD.FTZ R173, R173, R172 ;  /* 0x000000acadad7221 */ /* 0x000fc60000010000 */
[----:B------:R0:W-:Y:S01]  /*6070*/  STSM.16.M88.4 [R192+0x36400], R152 ;  /* 0x03640098c0007844 */ /* 0x0001e20000000200 */
[----:B------:R-:W-:Y:S01]  /*6080*/  FADD.FTZ R197, R197, R196 ;  /* 0x000000c4c5c57221 */ /* 0x000fe20000010000 */
[----:B------:R-:W-:Y:S01]  /*6090*/  MUFU.EX2 R200, R200 ;  /* 0x000000c800c87308 */ /* 0x000fe20000000800 */
[----:B------:R-:W-:-:S04]  /*60a0*/  FADD.FTZ R174, R174, R173 ;  /* 0x000000adaeae7221 */ /* 0x000fc80000010000 */
[----:B------:R-:W-:-:S03]  /*60b0*/  FADD.FTZ R175, R175, R174 ;  /* 0x000000aeafaf7221 */ /* 0x000fc60000010000 */
[----:B------:R-:W2:Y:S01]  /*60c0*/  MUFU.EX2 R201, R201 ;  /* 0x000000c900c97308 */ /* 0x000ea20000000800 */
[----:B-1----:R-:W-:Y:S01]  /*60d0*/  F2FP.F16.F32.PACK_AB R157, R199, R198 ;  /* 0x000000c6c79d723e */ /* 0x002fe200000000ff */
[----:B------:R-:W-:-:S04]  /*60e0*/  FADD.FTZ R198, R198, R197 ;  /* 0x000000c5c6c67221 */ /* 0x000fc80000010000 */
[----:B------:R-:W-:Y:S02]  /*60f0*/  FADD.FTZ R199, R199, R198 ;  /* 0x000000c6c7c77221 */ /* 0x000fe40000010000 */
[----:B------:R-:W-:Y:S08]  /*6100*/  MUFU.EX2 R176, R176 ;  /* 0x000000b000b07308 */ /* 0x000ff00000000800 */
[----:B------:R-:W1:Y:S01]  /*6110*/  MUFU.EX2 R177, R177 ;  /* 0x000000b100b17308 */ /* 0x000e620000000800 */
[----:B--2---:R-:W-:Y:S01]  /*6120*/  F2FP.F16.F32.PACK_AB R159, R201, R200 ;  /* 0x000000c8c99f723e */ /* 0x004fe200000000ff */
[----:B------:R-:W-:-:S04]  /*6130*/  FADD.FTZ R200, R200, R199 ;  /* 0x000000c7c8c87221 */ /* 0x000fc80000010000 */
[----:B------:R2:W-:Y:S01]  /*6140*/  STSM.16.M88.4 [R190], R156 ;  /* 0x0000009cbe007844 */ /* 0x0005e20000000200 */
[----:B------:R-:W-:Y:S01]  /*6150*/  FADD.FTZ R201, R201, R200 ;  /* 0x000000c8c9c97221 */ /* 0x000fe20000010000 */
[----:B------:R-:W-:Y:S08]  /*6160*/  MUFU.EX2 R178, R178 ;  /* 0x000000b200b27308 */ /* 0x000ff00000000800 */
[----:B------:R-:W3:Y:S01]  /*6170*/  MUFU.EX2 R179, R179 ;  /* 0x000000b300b37308 */ /* 0x000ee20000000800 */
[----:B-1----:R-:W-:Y:S01]  /*6180*/  F2FP.F16.F32.PACK_AB R160, R177, R176 ;  /* 0x000000b0b1a0723e */ /* 0x002fe200000000ff */
[----:B------:R-:W-:-:S04]  /*6190*/  FADD.FTZ R176, R176, R175 ;  /* 0x000000afb0b07221 */ /* 0x000fc80000010000 */
[----:B------:R-:W-:Y:S02]  /*61a0*/  FADD.FTZ R177, R177, R176 ;  /* 0x000000b0b1b17221 */ /* 0x000fe40000010000 */
[----:B------:R-:W-:Y:S08]  /*61b0*/  MUFU.EX2 R202, R202 ;  /* 0x000000ca00ca7308 */ /* 0x000ff00000000800 */
[----:B------:R-:W1:Y:S01]  /*61c0*/  MUFU.EX2 R203, R203 ;  /* 0x000000cb00cb7308 */ /* 0x000e620000000800 */
[----:B---3--:R-:W-:Y:S01]  /*61d0*/  F2FP.F16.F32.PACK_AB R162, R179, R178 ;  /* 0x000000b2b3a2723e */ /* 0x008fe200000000ff */
[----:B------:R-:W-:-:S04]  /*61e0*/  FADD.FTZ R178, R178, R177 ;  /* 0x000000b1b2b27221 */ /* 0x000fc80000010000 */
[----:B------:R-:W-:Y:S02]  /*61f0*/  FADD.FTZ R179, R179, R178 ;  /* 0x000000b2b3b37221 */ /* 0x000fe40000010000 */
        /* <DEDUP_REMOVED lines=25> */
[----:B------:R-:W-:Y:S01]  /*6390*/  FADD.FTZ R207, R207, R206 ;  /* 0x000000cecfcf7221 */ /* 0x000fe20000010000 */
[----:B---3--:R-:W-:-:S03]  /*63a0*/  F2FP.F16.F32.PACK_AB R167, R209, R208 ;  /* 0x000000d0d1a7723e */ /* 0x008fc600000000ff */
[----:B------:R-:W-:Y:S02]  /*63b0*/  FADD.FTZ R208, R208, R207 ;  /* 0x000000cfd0d07221 */ /* 0x000fe40000010000 */
[----:B------:R2:W-:Y:S01]  /*63c0*/  STSM.16.M88.4 [R189], R164 ;  /* 0x000000a4bd007844 */ /* 0x0005e20000000200 */
[----:B------:R-:W-:Y:S01]  /*63d0*/  WARPGROUP.ARRIVE ;  /* 0x00000000000079c5 */ /* 0x000fe20000000000 */
[----:B------:R-:W-:-:S05]  /*63e0*/  FADD.FTZ R195, R209, R208 ;  /* 0x000000d0d1c37221 */ /* 0x000fca0000010000 */
[----:B------:R-:W-:Y:S01]  /*63f0*/  HGMMA.64x256x16.F32 R24, R152, gdesc[UR8].tnspB, RZ, !UPT, gsb0 ;  /* 0x43e0000898187df0 */ /* 0x000fe2000c0008ff */
[----:B------:R-:W-:Y:S01]  /*6400*/  R2UR UR10, R210 ;  /* 0x00000000d20a72ca */ /* 0x000fe200000e0000 */
[----:B------:R-:W-:Y:S01]  /*6410*/  UMOV UR11, 0x40000040 ;  /* 0x40000040000b7882 */ /* 0x000fe20000000000 */
[C---:B------:R-:W-:Y:S01]  /*6420*/  VIADD R210, R193.reuse, 0x100 ;  /* 0x00000100c1d27836 */ /* 0x040fe20000000000 */
[----:B------:R-:W-:Y:S02]  /*6430*/  WARPGROUP.DEPBAR.LE gsb0, 0x0 ;  /* 0x00008000000079c5 */ /* 0x000fe40000010000 */
[----:B------:R-:W-:Y:S01]  /*6440*/  WARPGROUP.ARRIVE ;  /* 0x00000000000079c5 */ /* 0x000fe20000000000 */
[----:B0-----:R-:W-:-:S15]  /*6450*/  VIADD R152, R193, 0x180 ;  /* 0x00000180c1987836 */ /* 0x001fde0000000000 */
[----:B------:R-:W-:-:S06]  /*6460*/  NOP ;  /* 0x0000000000007918 */ /* 0x000fcc0000000000 */
[----:B------:R-:W-:Y:S01]  /*6470*/  HGMMA.64x256x16.F32 R24, R156, gdesc[UR8].tnspB, R24, gsb0 ;  /* 0x43e000089c187df0 */ /* 0x000fe20008000818 */
[----:B------:R-:W-:Y:S01]  /*6480*/  R2UR UR10, R210 ;  /* 0x00000000d20a72ca */ /* 0x000fe200000e0000 */
[----:B------:R-:W-:Y:S01]  /*6490*/  UMOV UR11, 0x40000040 ;  /* 0x40000040000b7882 */ /* 0x000fe20000000000 */
[----:B------:R-:W-:Y:S02]  /*64a0*/  WARPGROUP.DEPBAR.LE gsb0, 0x0 ;  /* 0x00008000000079c5 */ /* 0x000fe40000010000 */
[----:B------:R-:W-:-:S15]  /*64b0*/  WARPGROUP.ARRIVE ;  /* 0x00000000000079c5 */ /* 0x000fde0000000000 */
[----:B------:R-:W-:-:S08]  /*64c0*/  NOP ;  /* 0x0000000000007918 */ /* 0x000fd00000000000 */
[----:B------:R-:W-:Y:S01]  /*64d0*/  HGMMA.64x256x16.F32 R24, R160, gdesc[UR8].tnspB, R24, gsb0 ;  /* 0x43e00008a0187df0 */ /* 0x000fe20008000818 */
[----:B------:R-:W-:Y:S01]  /*64e0*/  R2UR UR10, R152 ;  /* 0x00000000980a72ca */ /* 0x000fe200000e0000 */
[----:B------:R-:W-:Y:S01]  /*64f0*/  UMOV UR11, 0x40000040 ;  /* 0x40000040000b7882 */ /* 0x000fe20000000000 */
[----:B------:R-:W-:Y:S02]  /*6500*/  WARPGROUP.DEPBAR.LE gsb0, 0x0 ;  /* 0x00008000000079c5 */ /* 0x000fe40000010000 */
[----:B------:R-:W-:-:S15]  /*6510*/  WARPGROUP.ARRIVE ;  /* 0x00000000000079c5 */ /* 0x000fde0000000000 */
[----:B------:R-:W-:-:S08]  /*6520*/  NOP ;  /* 0x0000000000007918 */ /* 0x000fd00000000000 */
[----:B------:R-:W-:Y:S03]  /*6530*/  HGMMA.64x256x16.F32 R24, R164, gdesc[UR8].tnspB, R24, gsb0 ;  /* 0x43e00008a4187df0 */ /* 0x000fe60008000818 */
[----:B------:R-:W-:Y:S02]  /*6540*/  WARPGROUP.DEPBAR.LE gsb0, 0x0 ;  /* 0x00008000000079c5 */ /* 0x000fe40000010000 */
[----:B------:R-:W-:Y:S01]  /*6550*/  @!PT LDS RZ, [RZ] ;  /* 0x00000000fffff984 */ /* 0x000fe20000000800 */
[----:B------:R-:W-:Y:S01]  /*6560*/  @!PT LDS RZ, [RZ] ;  /* 0x00000000fffff984 */ /* 0x000fe20000000800 */
[----:B------:R0:W-:Y:S06]  /*6570*/  MEMBAR.ALL.CTA ;  /* 0x0000000000007992 */ /* 0x0001ec0000008000 */
[----:B0-----:R-:W0:Y:S02]  /*6580*/  FENCE.VIEW.ASYNC.S ;  /* 0x00000000000073c6 */ /* 0x001e240000000000 */
[----:B0-----:R-:W-:Y:S01]  /*6590*/  NOP ;  /* 0x0000000000007918 */ /* 0x001fe20000000000 */
[----:B------:R-:W-:Y:S06]  /*65a0*/  BAR.ARV 0xe, 0x100 ;  /* 0x0384000000007b1d */ /* 0x000fec0000002000 */
[----:B--2---:R-:W-:Y:S05]  /*65b0*/  @!P0 BRA `(.L_x_3399) ;  /* 0x0000000000048947 */ /* 0x004fea0003800000 */
[----:B------:R-:W-:Y:S01]  /*65c0*/  BPT.TRAP 0x1 ;  /* 0x000000040000795c */ /* 0x000fe20000300000 */
.L_x_3399:
[----:B------:R-:W0:Y:S01]  /*65d0*/  S2UR UR10, SR_CgaCtaId ;  /* 0x00000000000a79c3 */ /* 0x000e220000008800 */
[----:B------:R-:W-:Y:S01]  /*65e0*/  R2UR UR7, R2 ;  /* 0x00000000020772ca */ /* 0x000fe200000e0000 */
[----:B------:R-:W-:Y:S01]  /*65f0*/  UIADD3 UR39, UR39, -0x2, URZ ;  /* 0xfffffffe27277890 */ /* 0x000fe2000fffe03f */
[----:B------:R-:W-:-:S03]  /*6600*/  IMAD.MOV.U32 R152, RZ, RZ, RZ ;  /* 0x000000ffff987224 */ /* 0x000fc600078e00ff */
[----:B------:R-:W-:-:S06]  /*6610*/  UISETP.GE.AND UP0, UPT, UR39, UR60, UPT ;  /* 0x0000003c2700728c */ /* 0x000fcc000bf06270 */
[----:B------:R-:W-:Y:S02]  /*6620*/  PLOP3.LUT P1, PT, PT, PT, UP0, 0x80, 0x0 ;  /* 0x000000000000781c */ /* 0x000fe40003f2f008 */
[----:B------:R-:W-:-:S04]  /*6630*/  UIADD3 UR7, UR7, 0x38860, URZ ;  /* 0x0003886007077890 */ /* 0x000fc8000fffe03f */
[----:B0-----:R-:W-:-:S09]  /*6640*/  UPRMT UR7, UR10, 0x654, UR7 ;  /* 0x000006540a077896 */ /* 0x001fd20008000007 */
[----:B------:R-:W-:Y:S01]  /*6650*/  SYNCS.ARRIVE.TRANS64.RED.A1T0 RZ, [UR7], RZ ;  /* 0x000000ffffff79a7 */ /* 0x000fe20008100407 */
[----:B------:R-:W-:Y:S05]  /*6660*/  @!P1 BRA `(.L_x_3400) ;  /* 0x0000003000809947 */ /* 0x000fea0003800000 */
[----:B------:R-:W-:Y:S01]  /*6670*/  IMAD.MOV.U32 R198, RZ, RZ, RZ ;  /* 0x000000ffffc67224 */ /* 0x000fe200078e00ff */
[----:B------:R-:W-:Y:S01]  /*6680*/  ULDC UR38, c[0x0][0xad0] ;  /* 0x0002b40000267ab9 */ /* 0x000fe20000000800 */
[----:B------:R-:W-:-:S07]  /*6690*/  IMAD.MOV.U32 R200, RZ, RZ, RZ ;  /* 0x000000ffffc87224 */ /* 0x000fce00078e00ff */
.L_x_3411:
[----:B------:R-:W-:Y:S02]  /*66a0*/  VIADD R197, R200, 0x1 ;  /* 0x00000001c8c57836 */ /* 0x000fe40000000000 */
[----:B------:R-:W-:Y:S01]  /*66b0*/  IMAD.U32 R152, RZ, RZ, UR39 ;  /* 0x00000027ff987e24 */ /* 0x000fe2000f8e00ff */
[----:B------:R-:W-:Y:S02]  /*66c0*/  UIADD3 UR39, UR39, -0x1, URZ ;  /* 0xffffffff27277890 */ /* 0x000fe4000fffe03f */
[C---:B------:R-:W-:Y:S02]  /*66d0*/  ISETP.NE.AND P2, PT, R197.reuse, 0x2, PT ;  /* 0x00000002c500780c */ /* 0x040fe40003f45270 */
[----:B------:R-:W-:Y:S02]  /*66e0*/  ISETP.GT.AND P1, PT, R152, UR60, PT ;  /* 0x0000003c98007c0c */ /* 0x000fe4000bf24270 */
[----:B------:R-:W-:Y:S02]  /*66f0*/  SEL R153, RZ, 0x1, P2 ;  /* 0x00000001ff997807 */ /* 0x000fe40001000000 */
[----:B------:R-:W-:-:S02]  /*6700*/  SEL R197, R197, RZ, P2 ;  /* 0x000000ffc5c57207 */ /* 0x000fc40001000000 */
[----:B------:R-:W-:Y:S01]  /*6710*/  LOP3.LUT R198, R198, R153, RZ, 0x3c, !PT ;  /* 0x00000099c6c67212 */ /* 0x000fe200078e3cff */
[----:B------:R-:W-:Y:S06]  /*6720*/  @!P0 BRA `(.L_x_3401) ;  /* 0x0000000000048947 */ /* 0x000fec0003800000 */
[----:B------:R-:W-:Y:S01]  /*6730*/  BPT.TRAP 0x1 ;  /* 0x000000040000795c */ /* 0x000fe20000300000 */
.L_x_3401:
[----:B------:R-:W-:Y:S01]  /*6740*/  IMAD R196, R197, 0x8, R2 ;  /* 0x00000008c5c47824 */ /* 0x000fe200078e0202 */
[----:B------:R-:W-:-:S04]  /*6750*/  SHF.L.U32 R201, R198, 0x1f, RZ ;  /* 0x0000001fc6c97819 */ /* 0x000fc800000006ff */
[----:B------:R0:W1:Y:S01]  /*6760*/  SYNCS.PHASECHK.TRANS64.TRYWAIT P2, [R196+URZ+0x38830], R201 ;  /* 0x038830c9c40075a7 */ /* 0x000062000804017f */
[----:B------:R-:W-:Y:S05]  /*6770*/  @!P0 BRA `(.L_x_3402) ;  /* 0x0000000000048947 */ /* 0x000fea0003800000 */
[----:B------:R-:W-:Y:S01]  /*6780*/  BPT.TRAP 0x1 ;  /* 0x000000040000795c */ /* 0x000fe20000300000 */
.L_x_3402:
[----:B------:R-:W-:Y:S01]  /*6790*/  IMAD R199, R197, 0x200, R184 ;  /* 0x00000200c5c77824 */ /* 0x000fe200078e02b8 */
[----:B-1----:R-:W-:Y:S06]  /*67a0*/  @P2 BRA `(.L_x_3403) ;  /* 0x0000000000082947 */ /* 0x002fec0003800000 */
[----:B------:R-:W1:Y:S02]  /*67b0*/  SYNCS.PHASECHK.TRANS64.TRYWAIT P2, [R196+URZ+0x38830], R201 ;  /* 0x038830c9c40075a7 */ /* 0x000e64000804017f */
[----:B-1----:R-:W-:Y:S05]  /*67c0*/  @!P2 BRA `(.L_x_3404) ;  /* 0x000000a80064a947 */ /* 0x002fea0003800000 */
.L_x_3403:
[----:B------:R-:W-:Y:S01]  /*67d0*/  R2UR UR6, R199 ;  /* 0x00000000c70672ca */ /* 0x000fe200000e0000 */
[----:B------:R-:W-:Y:S01]  /*67e0*/  WARPGROUP.ARRIVE ;  /* 0x00000000000079c5 */ /* 0x000fe20000000000 */
[----:B------:R-:W-:Y:S01]  /*67f0*/  MOV R202, UR17 ;  /* 0x0000001100ca7c02 */ /* 0x000fe20008000f00 */
[----:B------:R-:W-:Y:S01]  /*6800*/  UMOV UR19, 0x40000040 ;  /* 0x4000004000137882 */ /* 0x000fe20000000000 */
[----:B------:R-:W-:Y:S01]  /*6810*/  MOV R203, UR16 ;  /* 0x0000001000cb7c02 */ /* 0x000fe20008000f00 */
[----:B------:R-:W-:Y:S01]  /*6820*/  UMOV UR15, 0x40000040 ;  /* 0x40000040000f7882 */ /* 0x000fe20000000000 */
[----:B------:R-:W-:Y:S01]  /*6830*/  R2UR UR16, R22 ;  /* 0x00000000161072ca */ /* 0x000fe200000e0000 */
[----:B------:R-:W-:Y:S01]  /*6840*/  UMOV UR11, 0x40000040 ;  /* 0x40000040000b7882 */ /* 0x000fe20000000000 */
[----:B------:R-:W-:Y:S01]  /*6850*/  R2UR UR17, R23 ;  /* 0x00000000171172ca */ /* 0x000fe200000e0000 */
[----:B------:R-:W-:Y:S01]  /*6860*/  UMOV UR59, 0x40000040 ;  /* 0x40000040003b7882 */ /* 0x000fe20000000000 */
[----:B------:R-:W-:-:S02]  /*6870*/  MOV R204, UR13 ;  /* 0x0000000d00cc7c02 */ /* 0x000fc40008000f00 */
[----:B------:R-:W-:Y:S01]  /*6880*/  MOV R205, UR12 ;  /* 0x0000000c00cd7c02 */ /* 0x000fe20008000f00 */
[----:B------:R-:W-:Y:S01]  /*6890*/  UMOV UR18, UR6 ;  /* 0x0000000600127c82 */ /* 0x000fe20008000000 */
[----:B------:R-:W-:Y:S02]  /*68a0*/  R2UR UR12, R8 ;  /* 0x00000000080c72ca */ /* 0x000fe400000e0000 */
[----:B------:R-:W-:Y:S02]  /*68b0*/  R2UR UR13, R9 ;  /* 0x00000000090d72ca */ /* 0x000fe400000e0000 */
[----:B------:R-:W-:Y:S02]  /*68c0*/  MOV R206, UR9 ;  /* 0x0000000900ce7c02 */ /* 0x000fe40008000f00 */
[----:B------:R-:W-:Y:S01]  /*68d0*/  MOV R207, UR8 ;  /* 0x0000000800cf7c02 */ /* 0x000fe20008000f00 */
[----:B------:R-:W-:Y:S01]  /*68e0*/  HGMMA.64x64x16.F32 R152, gdesc[UR16], RZ, !UPT, gsb0 ;  /* 0x00e00000109879f0 */ /* 0x000fe2000c0008ff */
[----:B------:R-:W-:-:S02]  /*68f0*/  R2UR UR17, R202 ;  /* 0x00000000ca1172ca */ /* 0x000fc400000e0000 */
[C---:B------:R-:W-:Y:S02]  /*6900*/  IADD3 R202, R199.reuse, 0x2, RZ ;  /* 0x00000002c7ca7810 */ /* 0x040fe40007ffe0ff */
[----:B------:R-:W-:Y:S02]  /*6910*/  R2UR UR8, R10 ;  /* 0x000000000a0872ca */ /* 0x000fe400000e0000 */
[----:B------:R-:W-:Y:S01]  /*6920*/  R2UR UR6, R202 ;  /* 0x00000000ca0672ca */ /* 0x000fe200000e0000 */
[----:B------:R-:W-:Y:S01]  /*6930*/  VIADD R202, R199, 0x4 ;  /* 0x00000004c7ca7836 */ /* 0x000fe20000000000 */
[----:B------:R-:W-:Y:S01]  /*6940*/  R2UR UR9, R11 ;  /* 0x000000000b0972ca */ /* 0x000fe200000e0000 */
[----:B------:R-:W-:Y:S01]  /*6950*/  VIADD R199, R199, 0x6 ;  /* 0x00000006c7c77836 */ /* 0x000fe20000000000 */
[----:B------:R-:W-:Y:S02]  /*6960*/  R2UR UR56, R12 ;  /* 0x000000000c3872ca */ /* 0x000fe400000e0000 */
[----:B------:R-:W-:-:S02]  /*6970*/  R2UR UR57, R13 ;  /* 0x000000000d3972ca */ /* 0x000fc400000e0000 */
[----:B------:R-:W-:-:S05]  /*6980*/  R2UR UR16, R203 ;  /* 0x00000000cb1072ca */ /* 0x000fca00000e0000 */
[----:B------:R-:W-:Y:S01]  /*6990*/  UMOV UR14, UR6 ;  /* 0x00000006000e7c82 */ /* 0x000fe20008000000 */
[----:B------:R-:W-:-:S13]  /*69a0*/  R2UR UR6, R202 ;  /* 0x00000000ca0672ca */ /* 0x000fda00000e0000 */
[----:B------:R-:W-:Y:S01]  /*69b0*/  UMOV UR10, UR6 ;  /* 0x00000006000a7c82 */ /* 0x000fe20008000000 */
[----:B------:R-:W-:-:S13]  /*69c0*/  R2UR UR6, R199 ;  /* 0x00000000c70672ca */ /* 0x000fda00000e0000 */
[----:B------:R-:W-:Y:S01]  /*69d0*/  UMOV UR58, UR6 ;  /* 0x00000006003a7c82 */ /* 0x000fe20008000000 */
[----:B------:R-:W-:Y:S02]  /*69e0*/  WARPGROUP.DEPBAR.LE gsb0, 0x0 ;  /* 0x00008000000079c5 */ /* 0x000fe40000010000 */
[----:B------:R-:W-:-:S06]  /*69f0*/  WARPGROUP.ARRIVE ;  /* 0x00000000000079c5 */ /* 0x000fcc0000000000 */
[----:B------:R-:W-:Y:S01]  /*6a00*/  HGMMA.64x64x16.F32 R152, gdesc[UR12], R152, gsb0 ;  /* 0x00e000000c9879f0 */ /* 0x000fe20008000898 */
[----:B------:R-:W-:Y:S02]  /*6a10*/  R2UR UR13, R204 ;  /* 0x00000000cc0d72ca */ /* 0x000fe400000e0000 */
[----:B------:R-:W-:Y:S01]  /*6a20*/  R2UR UR12, R205 ;  /* 0x00000000cd0c72ca */ /* 0x000fe200000e0000 */
[----:B------:R-:W-:Y:S02]  /*6a30*/  WARPGROUP.DEPBAR.LE gsb0, 0x0 ;  /* 0x00008000000079c5 */ /* 0x000fe40000010000 */
[----:B------:R-:W-:-:S06]  /*6a40*/  WARPGROUP.ARRIVE ;  /* 0x00000000000079c5 */ /* 0x000fcc0000000000 */
[----:B------:R-:W-:Y:S01]  /*6a50*/  HGMMA.64x64x16.F32 R152, gdesc[UR8], R152, gsb0 ;  /* 0x00e00000089879f0 */ /* 0x000fe20008000898 */
[----:B------:R-:W-:Y:S02]  /*6a60*/  R2UR UR9, R206 ;  /* 0x00000000ce0972ca */ /* 0x000fe400000e0000 */
[----:B------:R-:W-:Y:S01]  /*6a70*/  R2UR UR8, R207 ;  /* 0x00000000cf0872ca */ /* 0x000fe200000e0000 */
[----:B------:R-:W-:Y:S02]  /*6a80*/  WARPGROUP.DEPBAR.LE gsb0, 0x0 ;  /* 0x00008000000079c5 */ /* 0x000fe40000010000 */
[----:B------:R-:W-:-:S06]  /*6a90*/  WARPGROUP.ARRIVE ;  /* 0x00000000000079c5 */ /* 0x000fcc0000000000 */
[----:B------:R-:W-:Y:S03]  /*6aa0*/  HGMMA.64x64x16.F32 R152, gdesc[UR56], R152, gsb0 ;  /* 0x00e00000389879f0 */ /* 0x000fe60008000898 */
[----:B------:R-:W-:Y:S02]  /*6ab0*/  WARPGROUP.DEPBAR.LE gsb0, 0x0 ;  /* 0x00008000000079c5 */ /* 0x000fe40000010000 */
[----:B------:R-:W-:Y:S05]  /*6ac0*/  @!P0 BRA `(.L_x_3405) ;  /* 0x0000000000048947 */ /* 0x000fea0003800000 */
[----:B------:R-:W-:Y:S01]  /*6ad0*/  BPT.TRAP 0x1 ;  /* 0x000000040000795c */ /* 0x000fe20000300000 */
.L_x_3405:
[----:B------:R2:W3:Y:S01]  /*6ae0*/  SYNCS.PHASECHK.TRANS64.TRYWAIT P2, [R196+URZ+0x38850], R201 ;  /* 0x038850c9c40075a7 */ /* 0x0004e2000804017f */
[----:B------:R-:W-:Y:S05]  /*6af0*/  @!P0 BRA `(.L_x_3406) ;  /* 0x0000000000048947 */ /* 0x000fea0003800000 */
[----:B------:R-:W-:Y:S01]  /*6b00*/  BPT.TRAP 0x1 ;  /* 0x000000040000795c */ /* 0x000fe20000300000 */
.L_x_3406:
[----:B------:R-:W-:Y:S01]  /*6b10*/  IMAD R199, R197, 0x1000, R3 ;  /* 0x00001000c5c77824 */ /* 0x000fe200078e0203 */
[----:B---3--:R-:W-:Y:S06]  /*6b20*/  @P2 BRA `(.L_x_3407) ;  /* 0x0000000000082947 */ /* 0x008fec0003800000 */
[----:B------:R-:W3:Y:S02]  /*6b30*/  SYNCS.PHASECHK.TRANS64.TRYWAIT P2, [R196+URZ+0x38850], R201 ;  /* 0x038850c9c40075a7 */ /* 0x000ee4000804017f */
[----:B---3--:R-:W-:Y:S05]  /*6b40*/  @!P2 BRA `(.L_x_3408) ;  /* 0x000000a40098a947 */ /* 0x008fea0003800000 */
.L_x_3407:
[----:B------:R-:W-:Y:S01]  /*6b50*/  R2UR UR6, R199 ;  /* 0x00000000c70672ca */ /* 0x000fe200000e0000 */
[----:B------:R-:W-:Y:S01]  /*6b60*/  WARPGROUP.ARRIVE ;  /* 0x00000000000079c5 */ /* 0x000fe20000000000 */
[----:B0123--:R-:W-:Y:S01]  /*6b70*/  MOV R201, UR49 ;  /* 0x0000003100c97c02 */ /* 0x00ffe20008000f00 */
[----:B------:R-:W-:Y:S01]  /*6b80*/  UMOV UR51, 0x40000040 ;  /* 0x4000004000337882 */ /* 0x000fe20000000000 */
[----:B------:R-:W-:Y:S01]  /*6b90*/  MOV R202, UR48 ;  /* 0x0000003000ca7c02 */ /* 0x000fe20008000f00 */
[----:B------:R-:W-:Y:S01]  /*6ba0*/  UMOV UR55, 0x40000040 ;  /* 0x4000004000377882 */ /* 0x000fe20000000000 */
[----:B------:R-:W-:Y:S01]  /*6bb0*/  R2UR UR48, R14 ;  /* 0x000000000e3072ca */ /* 0x000fe200000e0000 */
[----:B------:R-:W-:Y:S01]  /*6bc0*/  UMOV UR59, 0x40000040 ;  /* 0x40000040003b7882 */ /* 0x000fe20000000000 */
[----:B------:R-:W-:Y:S01]  /*6bd0*/  R2UR UR49, R15 ;  /* 0x000000000f3172ca */ /* 0x000fe200000e0000 */
[----:B------:R-:W-:Y:S01]  /*6be0*/  UMOV UR7, 0x40000040 ;  /* 0x4000004000077882 */ /* 0x000fe20000000000 */
[----:B------:R-:W-:Y:S01]  /*6bf0*/  MOV R203, UR53 ;  /* 0x0000003500cb7c02 */ /* 0x000fe20008000f00 */
[----:B------:R-:W-:Y:S01]  /*6c00*/  UMOV UR11, 0x40000040 ;  /* 0x40000040000b7882 */ /* 0x000fe20000000000 */
[----:B------:R-:W-:Y:S01]  /*6c10*/  MOV R204, UR52 ;  /* 0x0000003400cc7c02 */ /* 0x000fe20008000f00 */
[----:B------:R-:W-:Y:S01]  /*6c20*/  UMOV UR50, UR6 ;  /* 0x0000000600327c82 */ /* 0x000fe20008000000 */
[----:B------:R-:W-:Y:S01]  /*6c30*/  R2UR UR52, R16 ;  /* 0x00000000103472ca */ /* 0x000fe200000e0000 */
[----:B------:R-:W-:Y:S01]  /*6c40*/  UMOV UR15, 0x40000040 ;  /* 0x40000040000f7882 */ /* 0x000fe20000000000 */
[----:B------:R-:W-:Y:S01]  /*6c50*/  R2UR UR53, R17 ;  /* 0x00000000113572ca */ /* 0x000fe200000e0000 */
[----:B------:R-:W-:Y:S01]  /*6c60*/  UMOV UR19, 0x40000040 ;  /* 0x4000004000137882 */ /* 0x000fe20000000000 */
[----:B------:R-:W-:Y:S01]  /*6c70*/  MOV R207, UR37 ;  /* 0x0000002500cf7c02 */ /* 0x000fe20008000f00 */
[----:B------:R-:W-:Y:S01]  /*6c80*/  UMOV UR23, 0x40000040 ;  /* 0x4000004000177882 */ /* 0x000fe20000000000 */
[----:B------:R-:W-:Y:S01]  /*6c90*/  MOV R208, UR36 ;  /* 0x0000002400d07c02 */ /* 0x000fe20008000f00 */
[----:B------:R-:W-:Y:S01]  /*6ca0*/  HGMMA.64x64x16.F32 R152, gdesc[UR48], R152, gsb0 ;  /* 0x00e00000309879f0 */ /* 0x000fe20008000898 */
[----:B------:R-:W-:Y:S01]  /*6cb0*/  R2UR UR49, R201 ;  /* 0x00000000c93172ca */ /* 0x000fe200000e0000 */
[----:B------:R-:W-:Y:S01]  /*6cc0*/  VIADD R201, R199, 0x2 ;  /* 0x00000002c7c97836 */ /* 0x000fe20000000000 */
[----:B------:R-:W-:Y:S01]  /*6cd0*/  R2UR UR36, R18 ;  /* 0x00000000122472ca */ /* 0x000fe200000e0000 */
[----:B------:R-:W-:Y:S01]  /*6ce0*/  UMOV UR27, 0x40000040 ;  /* 0x40000040001b7882 */ /* 0x000fe20000000000 */
[----:B------:R-:W-:Y:S01]  /*6cf0*/  R2UR UR37, R19 ;  /* 0x00000000132572ca */ /* 0x000fe200000e0000 */
[----:B------:R-:W-:Y:S01]  /*6d00*/  UMOV UR31, 0x40000040 ;  /* 0x40000040001f7882 */ /* 0x000fe20000000000 */
[----:B------:R-:W-:Y:S01]  /*6d10*/  R2UR UR6, R201 ;  /* 0x00000000c90672ca */ /* 0x000fe200000e0000 */
[----:B------:R-:W-:Y:S01]  /*6d20*/  VIADD R201, R199, 0x4 ;  /* 0x00000004c7c97836 */ /* 0x000fe20000000000 */
        /* <DEDUP_REMOVED lines=8> */
[----:B------:R-:W-:Y:S01]  /*6db0*/  R2UR UR48, R202 ;  /* 0x00000000ca3072ca */ /* 0x000fe200000e0000 */
[----:B------:R-:W-:Y:S01]  /*6dc0*/  UMOV UR51, 0x40000040 ;  /* 0x4000004000337882 */ /* 0x000fe20000000000 */
[----:B------:R-:W0:Y:S01]  /*6dd0*/  S2R R209, SR_TID.X ;  /* 0x0000000000d17919 */ /* 0x000e220000002100 */
[----:B------:R-:W-:Y:S01]  /*6de0*/  UMOV UR54, UR6 ;  /* 0x0000000600367c82 */ /* 0x000fe20008000000 */
[----:B------:R-:W-:Y:S01]  /*6df0*/  R2UR UR6, R201 ;  /* 0x00000000c90672ca */ /* 0x000fe200000e0000 */
[----:B------:R-:W-:-:S12]  /*6e00*/  VIADD R201, R199, 0x6 ;  /* 0x00000006c7c97836 */ /* 0x000fd80000000000 */
[----:B------:R-:W-:Y:S01]  /*6e10*/  UMOV UR38, UR6 ;  /* 0x0000000600267c82 */ /* 0x000fe20008000000 */
[----:B------:R-:W-:Y:S01]  /*6e20*/  R2UR UR6, R201 ;  /* 0x00000000c90672ca */ /* 0x000fe200000e0000 */
[----:B------:R-:W-:-:S12]  /*6e30*/  VIADD R201, R199, 0x200 ;  /* 0x00000200c7c97836 */ /* 0x000fd80000000000 */
[----:B------:R-:W-:Y:S01]  /*6e40*/  UMOV UR58, UR6 ;  /* 0x00000006003a7c82 */ /* 0x000fe20008000000 */
[----:B------:R-:W-:Y:S01]  /*6e50*/  R2UR UR6, R201 ;  /* 0x00000000c90672ca */ /* 0x000fe200000e0000 */
[----:B------:R-:W-:Y:S01]  /*6e60*/  VIADD R201, R199, 0x202 ;  /* 0x00000202c7c97836 */ /* 0x000fe20000000000 */
[----:B0-----:R-:W-:-:S04]  /*6e70*/  SHF.R.U32.HI R209, RZ, 0x7, R209 ;  /* 0x00000007ffd17819 */ /* 0x001fc800000116d1 */
[----:B------:R-:W-:Y:S01]  /*6e80*/  R2UR UR10, R201 ;  /* 0x00000000c90a72ca */ /* 0x000fe200000e0000 */
[----:B------:R-:W-:-:S05]  /*6e90*/  VIADD R201, R199, 0x204 ;  /* 0x00000204c7c97836 */ /* 0x000fca0000000000 */
[----:B------:R-:W-:Y:S02]  /*6ea0*/  R2UR UR14, R201 ;  /* 0x00000000c90e72ca */ /* 0x000fe400000e0000 */
[----:B------:R-:W-:-:S04]  /*6eb0*/  IADD3 R201, R199, 0x206, RZ ;  /* 0x00000206c7c97810 */ /* 0x000fc80007ffe0ff */
[----:B------:R-:W-:Y:S01]  /*6ec0*/  R2UR UR18, R201 ;  /* 0x00000000c91272ca */ /* 0x000fe200000e0000 */
[----:B------:R-:W-:-:S05]  /*6ed0*/  VIADD R201, R199, 0x400 ;  /* 0x00000400c7c97836 */ /* 0x000fca0000000000 */
[----:B------:R-:W-:Y:S01]  /*6ee0*/  R2UR UR22, R201 ;  /* 0x00000000c91672ca */ /* 0x000fe200000e0000 */
[----:B------:R-:W-:Y:S01]  /*6ef0*/  VIADD R201, R199, 0x402 ;  /* 0x00000402c7c97836 */ /* 0x000fe20000000000 */
[----:B------:R-:W-:Y:S02]  /*6f00*/  WARPGROUP.DEPBAR.LE gsb0, 0x0 ;  /* 0x00008000000079c5 */ /* 0x000fe40000010000 */
[----:B------:R-:W-:Y:S02]  /*6f10*/  WARPGROUP.ARRIVE ;  /* 0x00000000000079c5 */ /* 0x000fe40000000000 */
[----:B------:R-:W-:Y:S01]  /*6f20*/  R2UR UR26, R201 ;  /* 0x00000000c91a72ca */ /* 0x000fe200000e0000 */
[----:B------:R-:W-:-:S03]  /*6f30*/  VIADD R201, R199, 0x404 ;  /* 0x00000404c7c97836 */ /* 0x000fc60000000000 */
[----:B------:R-:W-:Y:S02]  /*6f40*/  HGMMA.64x64x16.F32 R152, gdesc[UR52], R152, gsb0 ;  /* 0x00e00000349879f0 */ /* 0x000fe40008000898 */
[----:B------:R-:W-:Y:S01]  /*6f50*/  R2UR UR30, R201 ;  /* 0x00000000c91e72ca */ /* 0x000fe200000e0000 */
[----:B------:R-:W-:Y:S01]  /*6f60*/  VIADD R201, R199, 0x406 ;  /* 0x00000406c7c97836 */ /* 0x000fe20000000000 */
[----:B------:R-:W-:Y:S01]  /*6f70*/  R2UR UR53, R203 ;  /* 0x00000000cb3572ca */ /* 0x000fe200000e0000 */
[----:B------:R-:W-:Y:S01]  /*6f80*/  UMOV UR55, 0x40000040 ;  /* 0x4000004000377882 */ /* 0x000fe20000000000 */
[----:B------:R-:W-:Y:S01]  /*6f90*/  R2UR UR52, R204 ;  /* 0x00000000cc3472ca */ /* 0x000fe200000e0000 */
[----:B------:R-:W-:Y:S01]  /*6fa0*/  VIADD R204, R199, 0x800 ;  /* 0x00000800c7cc7836 */ /* 0x000fe20000000000 */
[----:B------:R-:W-:Y:S01]  /*6fb0*/  R2UR UR34, R201 ;  /* 0x00000000c92272ca */ /* 0x000fe200000e0000 */
[----:B------:R-:W-:-:S05]  /*6fc0*/  VIADD R201, R199, 0x600 ;  /* 0x00000600c7c97836 */ /* 0x000fca0000000000 */
[----:B------:R-:W-:Y:S01]  /*6fd0*/  R2UR UR42, R201 ;  /* 0x00000000c92a72ca */ /* 0x000fe200000e0000 */
[----:B------:R-:W-:-:S05]  /*6fe0*/  VIADD R201, R199, 0x602 ;  /* 0x00000602c7c97836 */ /* 0x000fca0000000000 */
[----:B------:R-:W-:Y:S01]  /*6ff0*/  R2UR UR46, R201 ;  /* 0x00000000c92e72ca */ /* 0x000fe200000e0000 */
[----:B------:R-:W-:-:S05]  /*7000*/  VIADD R201, R199, 0x604 ;  /* 0x00000604c7c97836 */ /* 0x000fca0000000000 */
[----:B------:R-:W-:Y:S01]  /*7010*/  R2UR UR50, R201 ;  /* 0x00000000c93272ca */ /* 0x000fe200000e0000 */
[----:B------:R-:W-:-:S05]  /*7020*/  VIADD R201, R199, 0x606 ;  /* 0x00000606c7c97836 */ /* 0x000fca0000000000 */
[----:B------:R-:W-:Y:S02]  /*7030*/  R2UR UR54, R201 ;  /* 0x00000000c93672ca */ /* 0x000fe400000e0000 */
[----:B------:R-:W0:Y:S02]  /*7040*/  SHFL.IDX PT, R201, R209, RZ, 0x1f ;  /* 0x00001fffd1c97589 */ /* 0x000e2400000e0000 */
[----:B0-----:R-:W-:-:S04]  /*7050*/  ISETP.GT.AND P2, PT, R201, 0x7f, PT ;  /* 0x0000007fc900780c */ /* 0x001fc80003f44270 */
[----:B------:R-:W-:-:S04]  /*7060*/  SEL R201, RZ, 0x2, !P2 ;  /* 0x00000002ffc97807 */ /* 0x000fc80005000000 */
[----:B------:R-:W-:Y:S01]  /*7070*/  IADD3 R202, R4, R201, RZ ;  /* 0x000000c904ca7210 */ /* 0x000fe20007ffe0ff */
[----:B------:R-:W-:Y:S01]  /*7080*/  IMAD.IADD R203, R201, 0x1, R204 ;  /* 0x00000001c9cb7824 */ /* 0x000fe200078e02cc */
[----:B------:R-:W-:Y:S02]  /*7090*/  WARPGROUP.DEPBAR.LE gsb0, 0x0 ;  /* 0x00008000000079c5 */ /* 0x000fe40000010000 */
[----:B------:R-:W-:-:S06]  /*70a0*/  WARPGROUP.ARRIVE ;  /* 0x00000000000079c5 */ /* 0x000fcc0000000000 */
[----:B------:R-:W-:Y:S01]  /*70b0*/  HGMMA.64x64x16.F32 R152, gdesc[UR36], R152, gsb0 ;  /* 0x00e00000249879f0 */ /* 0x000fe20008000898 */
[----:B------:R-:W-:Y:S02]  /*70c0*/  R2UR UR39, R205 ;  /* 0x00000000cd2772ca */ /* 0x000fe400000e0000 */
[----:B------:R-:W-:Y:S02]  /*70d0*/  R2UR UR38, R206 ;  /* 0x00000000ce2672ca */ /* 0x000fe400000e0000 */
[----:B------:R-:W-:Y:S02]  /*70e0*/  R2UR UR37, R207 ;  /* 0x00000000cf2572ca */ /* 0x000fe400000e0000 */
[----:B------:R-:W-:Y:S01]  /*70f0*/  R2UR UR36, R208 ;  /* 0x00000000d02472ca */ /* 0x000fe200000e0000 */
[----:B------:R-:W-:Y:S02]  /*7100*/  WARPGROUP.DEPBAR.LE gsb0, 0x0 ;  /* 0x00008000000079c5 */ /* 0x000fe40000010000 */
[----:B------:R-:W-:-:S06]  /*7110*/  WARPGROUP.ARRIVE ;  /* 0x00000000000079c5 */ /* 0x000fcc0000000000 */
[----:B------:R-:W-:Y:S01]  /*7120*/  HGMMA.64x64x16.F32 R152, gdesc[UR56], R152, gsb0 ;  /* 0x00e00000389879f0 */ /* 0x000fe20008000898 */
[----:B------:R-:W-:Y:S01]  /*7130*/  R2UR UR56, R202 ;  /* 0x00000000ca3872ca */ /* 0x000fe200000e0000 */
[----:B------:R-:W-:Y:S01]  /*7140*/  UMOV UR57, 0x40000040 ;  /* 0x4000004000397882 */ /* 0x000fe20000000000 */
[----:B------:R-:W-:Y:S01]  /*7150*/  R2UR UR58, R203 ;  /* 0x00000000cb3a72ca */ /* 0x000fe200000e0000 */
[----:B------:R-:W-:Y:S01]  /*7160*/  UMOV UR59, 0x40000040 ;  /* 0x40000040003b7882 */ /* 0x000fe20000000000 */
[----:B------:R-:W-:-:S05]  /*7170*/  IMAD.MOV.U32 R202, RZ, RZ, 0x4 ;  /* 0x00000004ffca7424 */ /* 0x000fca00078e00ff */
[C---:B------:R-:W-:Y:S02]  /*7180*/  SEL R203, R202.reuse, 0x2, P2 ;  /* 0x00000002cacb7807 */ /* 0x040fe40001000000 */
[----:B------:R-:W-:-:S03]  /*7190*/  SEL R202, R202, 0x6, !P2 ;  /* 0x00000006caca7807 */ /* 0x000fc60005000000 */
[--C-:B------:R-:W-:Y:S02]  /*71a0*/  IMAD.IADD R205, R4, 0x1, R203.reuse ;  /* 0x0000000104cd7824 */ /* 0x100fe400078e02cb */
        /* <DEDUP_REMOVED lines=60> */
[----:B------:R-:W-:Y:S02]  /*7570*/  IADD3 R204, R204, R205, R199 ;  /* 0x000000cdcccc7210 */ /* 0x000fe40007ffe0c7 */
        /* <DEDUP_REMOVED lines=17> */
[----:B------:R-:W-:Y:S02]  /*7690*/  IMAD.IADD R205, R5, 0x1, R203 ;  /* 0x0000000105cd7824 */ /* 0x000fe400078e02cb */
        /* <DEDUP_REMOVED lines=85> */
[----:B------:R-:W-:Y:S01]  /*7bf0*/  IADD3 R201, R7, R203, RZ ;  /* 0x000000cb07c97210 */ /* 0x000fe20007ffe0ff */
[----:B------:R-:W-:Y:S01]  /*7c00*/  IMAD.IADD R203, R203, 0x1, R204 ;  /* 0x00000001cbcb7824 */ /* 0x000fe200078e02cc */
[----:B------:R-:W-:Y:S02]  /*7c10*/  WARPGROUP.DEPBAR.LE gsb0, 0x0 ;  /* 0x00008000000079c5 */ /* 0x000fe40000010000 */
[----:B------:R-:W-:-:S07]  /*7c20*/  WARPGROUP.ARRIVE ;  /* 0x00000000000079c5 */ /* 0x000fce0000000000 */
[----:B------:R-:W-:Y:S01]  /*7c30*/  HGMMA.64x64x16.F32 R152, gdesc[UR56], R152, gsb0 ;  /* 0x00e00000389879f0 */ /* 0x000fe20008000898 */
[----:B------:R-:W-:Y:S01]  /*7c40*/  R2UR UR56, R201 ;  /* 0x00000000c93872ca */ /* 0x000fe200000e0000 */
[----:B------:R-:W-:Y:S01]  /*7c50*/  UMOV UR57, 0x40000040 ;  /* 0x4000004000397882 */ /* 0x000fe20000000000 */
[----:B------:R-:W-:Y:S01]  /*7c60*/  R2UR UR58, R203 ;  /* 0x00000000cb3a72ca */ /* 0x000fe200000e0000 */
[----:B------:R-:W-:Y:S01]  /*7c70*/  UMOV UR59, 0x40000040 ;  /* 0x40000040003b7882 */ /* 0x000fe20000000000 */
[----:B------:R-:W-:Y:S02]  /*7c80*/  IMAD.IADD R201, R7, 0x1, R202 ;  /* 0x0000000107c97824 */ /* 0x000fe400078e02ca */
        /* <DEDUP_REMOVED lines=29> */
.L_x_3409:
        /* <DEDUP_REMOVED lines=34> */
[----:B------:R-:W-:Y:S01]  /*8080*/  ULDC UR6, c[0x0][0xa80] ;  /* 0x0002a00000067ab9 */ /* 0x000fe20000000800 */
[----:B------:R-:W-:Y:S01]  /*8090*/  FMUL.FTZ R209, R179, UR38 ;  /* 0x00000026b3d17c20 */ /* 0x000fe20008410000 */
[----:B------:R-:W-:Y:S01]  /*80a0*/  FMUL.FTZ R210, R182, UR38 ;  /* 0x00000026b6d27c20 */ /* 0x000fe20008410000 */
[----:B------:R-:W-:Y:S01]  /*80b0*/  FMUL.FTZ R211, R183, UR38 ;  /* 0x00000026b7d37c20 */ /* 0x000fe20008410000 */
[----:B------:R-:W1:Y:S01]  /*80c0*/  MUFU.TANH R159, R159 ;  /* 0x0000009f009f7308 */ /* 0x000e620000002400 */
[----:B--2---:R-:W-:Y:S01]  /*80d0*/  FMNMX.FTZ R158, R156, R169, !PT ;  /* 0x000000a99c9e7209 */ /* 0x004fe20007810000 */
[----:B------:R-:W2:Y:S01]  /*80e0*/  S2UR UR11, SR_CgaCtaId ;  /* 0x00000000000b79c3 */ /* 0x000ea20000008800 */
[----:B------:R-:W-:Y:S01]  /*80f0*/  R2UR UR7, R196 ;  /* 0x00000000c40772ca */ /* 0x000fe200000e0000 */
[----:B------:R-:W-:Y:S01]  /*8100*/  IMAD R217, R197, 0x1000, R193 ;  /* 0x00001000c5d97824 */ /* 0x000fe200078e02c1 */
[----:B------:R-:W-:-:S03]  /*8110*/  ISETP.NE.AND P2, PT, R186, RZ, PT ;  /* 0x000000ffba00720c */ /* 0x000fc60003f45270 */
[----:B------:R-:W3:Y:S01]  /*8120*/  MUFU.TANH R160, R160 ;  /* 0x000000a000a07308 */ /* 0x000ee20000002400 */
[----:B0-----:R-:W-:Y:S02]  /*8130*/  FMNMX.FTZ R158, R157, R158, !PT ;  /* 0x0000009e9d9e7209 */ /* 0x001fe40007810000 */
[----:B------:R-:W-:-:S05]  /*8140*/  R2UR UR10, R217 ;  /* 0x00000000d90a72ca */ /* 0x000fca00000e0000 */
[----:B------:R-:W0:Y:S01]  /*8150*/  MUFU.TANH R161, R161 ;  /* 0x000000a100a17308 */ /* 0x000e220000002400 */
[----:B-1----:R-:W-:Y:S01]  /*8160*/  FMNMX.FTZ R169, R159, R158, !PT ;  /* 0x0000009e9fa97209 */ /* 0x002fe20007810000 */
[----:B------:R-:W-:-:S06]  /*8170*/  UIADD3 UR7, UR7, 0x38840, URZ ;  /* 0x0003884007077890 */ /* 0x000fcc000fffe03f */
[----:B------:R-:W1:Y:S01]  /*8180*/  MUFU.TANH R164, R164 ;  /* 0x000000a400a47308 */ /* 0x000e620000002400 */
[----:B---3--:R-:W-:Y:S01]  /*8190*/  FMNMX.FTZ R158, R160, R169, !PT ;  /* 0x000000a9a09e7209 */ /* 0x008fe20007810000 */
[----:B--2---:R-:W-:-:S03]  /*81a0*/  UPRMT UR7, UR11, 0x654, UR7 ;  /* 0x000006540b077896 */ /* 0x004fc60008000007 */
[----:B------:R-:W-:-:S03]  /*81b0*/  UMOV UR11, 0x40000040 ;  /* 0x40000040000b7882 */ /* 0x000fc60000000000 */
[----:B------:R-:W2:Y:S01]  /*81c0*/  MUFU.TANH R165, R165 ;  /* 0x000000a500a57308 */ /* 0x000ea20000002400 */
[----:B0-----:R-:W-:Y:S02]  /*81d0*/  FMNMX.FTZ R169, R161, R158, !PT ;  /* 0x0000009ea1a97209 */ /* 0x001fe40007810000 */
[----:B------:R-:W-:Y:S05]  /*81e0*/  SYNCS.ARRIVE.TRANS64.RED.A1T0 RZ, [UR7], RZ ;  /* 0x000000ffffff79a7 */ /* 0x000fea0008100407 */
        /* <DEDUP_REMOVED lines=19> */
[----:B------:R-:W0:Y:S02]  /*8320*/  SHFL.BFLY PT, R168, R169, 0x2, 0x1f ;  /* 0x0c401f00a9a87f89 */ /* 0x000e2400000e0000 */
[----:B------:R-:W3:Y:S08]  /*8330*/  MUFU.TANH R154, R154 ;  /* 0x0000009a009a7308 */ /* 0x000ef00000002400 */
[----:B------:R-:W4:Y:S08]  /*8340*/  MUFU.TANH R155, R155 ;  /* 0x0000009b009b7308 */ /* 0x000f300000002400 */
[----:B------:R-:W5:Y:S01]  /*8350*/  MUFU.TANH R162, R162 ;  /* 0x000000a200a27308 */ /* 0x000f620000002400 */
[----:B0-----:R-:W-:-:S02]  /*8360*/  FMNMX.FTZ R171, R169, R168, !PT ;  /* 0x000000a8a9ab7209 */ /* 0x001fc40007810000 */
[----:B-1----:R-:W-:-:S05]  /*8370*/  FMNMX.FTZ R169, R153, R188, !PT ;  /* 0x000000bc99a97209 */ /* 0x002fca0007810000 */
[----:B------:R-:W0:Y:S01]  /*8380*/  MUFU.TANH R163, R163 ;  /* 0x000000a300a37308 */ /* 0x000e220000002400 */
[----:B------:R-:W1:Y:S01]  /*8390*/  SHFL.BFLY PT, R174, R171, 0x1, 0x1f ;  /* 0x0c201f00abae7f89 */ /* 0x000e6200000e0000 */
[----:B--2---:R-:W-:-:S04]  /*83a0*/  FMNMX.FTZ R169, R152, R169, !PT ;  /* 0x000000a998a97209 */ /* 0x004fc80007810000 */
[----:B---3--:R-:W-:Y:S02]  /*83b0*/  FMNMX.FTZ R168, R154, R169, !PT ;  /* 0x000000a99aa87209 */ /* 0x008fe40007810000 */
[----:B------:R-:W2:Y:S02]  /*83c0*/  MUFU.TANH R166, R166 ;  /* 0x000000a600a67308 */ /* 0x000ea40000002400 */
[----:B----4-:R-:W-:-:S04]  /*83d0*/  FMNMX.FTZ R169, R155, R168, !PT ;  /* 0x000000a89ba97209 */ /* 0x010fc80007810000 */
[----:B-----5:R-:W-:Y:S02]  /*83e0*/  FMNMX.FTZ R170, R162, R169, !PT ;  /* 0x000000a9a2aa7209 */ /* 0x020fe40007810000 */
[----:B------:R-:W3:Y:S02]  /*83f0*/  MUFU.TANH R167, R167 ;  /* 0x000000a700a77308 */ /* 0x000ee40000002400 */
[----:B0-----:R-:W-:-:S06]  /*8400*/  FMNMX.FTZ R169, R163, R170, !PT ;  /* 0x000000aaa3a97209 */ /* 0x001fcc0007810000 */
[----:B------:R-:W0:Y:S01]  /*8410*/  MUFU.TANH R204, R204 ;  /* 0x000000cc00cc7308 */ /* 0x000e220000002400 */
[----:B--2---:R-:W-:Y:S02]  /*8420*/  FMNMX.FTZ R170, R166, R169, !PT ;  /* 0x000000a9a6aa7209 */ /* 0x004fe40007810000 */
[----:B-1----:R-:W-:-:S05]  /*8430*/  FMNMX.FTZ R168, R171, R174, !PT ;  /* 0x000000aeaba87209 */ /* 0x002fca0007810000 */
[----:B------:R-:W1:Y:S01]  /*8440*/  MUFU.TANH R205, R205 ;  /* 0x000000cd00cd7308 */ /* 0x000e620000002400 */
[C---:B------:R-:W-:Y:S01]  /*8450*/  FADD.FTZ R171, -R168.reuse, R187 ;  /* 0x000000bba8ab7221 */ /* 0x040fe20000010100 */
[----:B------:R-:W-:-:S03]  /*8460*/  FMUL.FTZ R212, R168, UR6 ;  /* 0x00000006a8d47c20 */ /* 0x000fc60008410000 */
[----:B------:R-:W-:Y:S01]  /*8470*/  FMUL.FTZ R169, R171, UR6 ;  /* 0x00000006aba97c20 */ /* 0x000fe20008410000 */
[----:B---3--:R-:W-:Y:S01]  /*8480*/  FMNMX.FTZ R171, R167, R170, !PT ;  /* 0x000000aaa7ab7209 */ /* 0x008fe20007810000 */
[--C-:B------:R-:W-:Y:S01]  /*8490*/  FFMA.FTZ R180, R156, UR6, -R212.reuse ;  /* 0x000000069cb47c23 */ /* 0x100fe200080108d4 */
[----:B------:R-:W2:Y:S01]  /*84a0*/  MUFU.TANH R206, R206 ;  /* 0x000000ce00ce7308 */ /* 0x000ea20000002400 */
[--C-:B------:R-:W-:Y:S01]  /*84b0*/  FFMA.FTZ R183, R201, UR6, -R212.reuse ;  /* 0x00000006c9b77c23 */ /* 0x100fe200080108d4 */
[----:B0-----:R-:W-:Y:S01]  /*84c0*/  FMNMX.FTZ R170, R204, R171, !PT ;  /* 0x000000abccaa7209 */ /* 0x001fe20007810000 */
[--C-:B------:R-:W-:Y:S01]  /*84d0*/  FFMA.FTZ R202, R202, UR6, -R212.reuse ;  /* 0x00000006caca7c23 */ /* 0x100fe200080108d4 */
[--C-:B------:R-:W-:Y:S01]  /*84e0*/  FFMA.FTZ R178, R159, UR6, -R212.reuse ;  /* 0x000000069fb27c23 */ /* 0x100fe200080108d4 */
[--C-:B------:R-:W-:Y:S01]  /*84f0*/  FFMA.FTZ R179, R160, UR6, -R212.reuse ;  /* 0x00000006a0b37c23 */ /* 0x100fe200080108d4 */
[--C-:B------:R-:W-:Y:S01]  /*8500*/  FFMA.FTZ R161, R161, UR6, -R212.reuse ;  /* 0x00000006a1a17c23 */ /* 0x100fe200080108d4 */
[--C-:B------:R-:W-:Y:S01]  /*8510*/  FFMA.FTZ R181, R164, UR6, -R212.reuse ;  /* 0x00000006a4b57c23 */ /* 0x100fe200080108d4 */
[----:B------:R-:W0:Y:S01]  /*8520*/  MUFU.TANH R207, R207 ;  /* 0x000000cf00cf7308 */ /* 0x000e220000002400 */
[----:B-1----:R-:W-:Y:S01]  /*8530*/  FMNMX.FTZ R171, R205, R170, !PT ;  /* 0x000000aacdab7209 */ /* 0x002fe20007810000 */
[--C-:B------:R-:W-:Y:S01]  /*8540*/  FFMA.FTZ R182, R165, UR6, -R212.reuse ;  /* 0x00000006a5b67c23 */ /* 0x100fe200080108d4 */
[--C-:B------:R-:W-:Y:S01]  /*8550*/  FFMA.FTZ R187, R203, UR6, -R212.reuse ;  /* 0x00000006cbbb7c23 */ /* 0x100fe200080108d4 */
[--C-:B------:R-:W-:Y:S01]  /*8560*/  FFMA.FTZ R172, R172, UR6, -R212.reuse ;  /* 0x00000006acac7c23 */ /* 0x100fe200080108d4 */
[--C-:B------:R-:W-:Y:S01]  /*8570*/  FFMA.FTZ R173, R173, UR6, -R212.reuse ;  /* 0x00000006adad7c23 */ /* 0x100fe200080108d4 */
[----:B------:R-:W-:-:S02]  /*8580*/  FFMA.FTZ R176, R176, UR6, -R212 ;  /* 0x00000006b0b07c23 */ /* 0x000fc400080108d4 */
[----:B------:R-:W1:Y:S01]  /*8590*/  MUFU.TANH R208, R208 ;  /* 0x000000d000d07308 */ /* 0x000e620000002400 */
[----:B--2---:R-:W-:Y:S01]  /*85a0*/  FMNMX.FTZ R174, R206, R171, !PT ;  /* 0x000000abceae7209 */ /* 0x004fe20007810000 */
[--C-:B------:R-:W-:Y:S01]  /*85b0*/  FFMA.FTZ R171, R199, UR6, -R212.reuse ;  /* 0x00000006c7ab7c23 */ /* 0x100fe200080108d4 */
[----:B------:R-:W-:-:S05]  /*85c0*/  FFMA.FTZ R199, R177, UR6, -R212 ;  /* 0x00000006b1c77c23 */ /* 0x000fca00080108d4 */
[----:B------:R-:W2:Y:S01]  /*85d0*/  MUFU.TANH R209, R209 ;  /* 0x000000d100d17308 */ /* 0x000ea20000002400 */
[----:B0-----:R-:W-:-:S07]  /*85e0*/  FMNMX.FTZ R175, R207, R174, !PT ;  /* 0x000000aecfaf7209 */ /* 0x001fce0007810000 */
[----:B------:R-:W0:Y:S01]  /*85f0*/  MUFU.TANH R210, R210 ;  /* 0x000000d200d27308 */ /* 0x000e220000002400 */
[----:B-1----:R-:W-:-:S07]  /*8600*/  FMNMX.FTZ R174, R208, R175, !PT ;  /* 0x000000afd0ae7209 */ /* 0x002fce0007810000 */
[----:B------:R-:W1:Y:S01]  /*8610*/  MUFU.TANH R211, R211 ;  /* 0x000000d300d37308 */ /* 0x000e620000002400 */
[----:B--2---:R-:W-:-:S07]  /*8620*/  FMNMX.FTZ R175, R209, R174, !PT ;  /* 0x000000aed1af7209 */ /* 0x004fce0007810000 */
[----:B------:R-:W2:Y:S01]  /*8630*/  MUFU.EX2 R169, R169 ;  /* 0x000000a900a97308 */ /* 0x000ea20000000800 */
[----:B0-----:R-:W-:Y:S01]  /*8640*/  FMNMX.FTZ R156, R210, R175, !PT ;  /* 0x000000afd29c7209 */ /* 0x001fe20007810000 */
[----:B------:R-:W-:-:S06]  /*8650*/  FFMA.FTZ R175, R157, UR6, -R212 ;  /* 0x000000069daf7c23 */ /* 0x000fcc00080108d4 */
[----:B------:R0:W-:Y:S01]  /*8660*/  MUFU.EX2 R170, R202 ;  /* 0x000000ca00aa7308 */ /* 0x0001e20000000800 */
[----:B-1----:R-:W-:-:S05]  /*8670*/  FMNMX.FTZ R156, R211, R156, !PT ;  /* 0x0000009cd39c7209 */ /* 0x002fca0007810000 */
[----:B------:R-:W1:Y:S02]  /*8680*/  SHFL.BFLY PT, R157, R156, 0x2, 0x1f ;  /* 0x0c401f009c9d7f89 */ /* 0x000e6400000e0000 */
[----:B------:R-:W3:Y:S01]  /*8690*/  MUFU.EX2 R171, R171 ;  /* 0x000000ab00ab7308 */ /* 0x000ee20000000800 */
[----:B0-----:R-:W-:Y:S01]  /*86a0*/  FFMA.FTZ R202, R158, UR6, -R212 ;  /* 0x000000069eca7c23 */ /* 0x001fe200080108d4 */
[-C--:B--2---:R-:W-:Y:S01]  /*86b0*/  FMUL.FTZ R24, R24, R169.reuse ;  /* 0x000000a918187220 */ /* 0x084fe20000410000 */
        /* <DEDUP_REMOVED lines=19> */
[----:B-1----:R-:W-:Y:S01]  /*87f0*/  FMNMX.FTZ R157, R156, R157, !PT ;  /* 0x0000009d9c9d7209 */ /* 0x002fe20007810000 */
[-C--:B------:R-:W-:Y:S01]  /*8800*/  FMUL.FTZ R60, R60, R169.reuse ;  /* 0x000000a93c3c7220 */ /* 0x080fe20000410000 */
[----:B------:R-:W-:Y:S01]  /*8810*/  MUFU.EX2 R178, R178 ;  /* 0x000000b200b27308 */ /* 0x000fe20000000800 */
[-C--:B------:R-:W-:Y:S01]  /*8820*/  FMUL.FTZ R61, R61, R169.reuse ;  /* 0x000000a93d3d7220 */ /* 0x080fe20000410000 */
        /* <DEDUP_REMOVED lines=25> */
[----:B0-----:R-:W-:Y:S01]  /*89c0*/  FMNMX.FTZ R177, R157, R156, !PT ;  /* 0x0000009c9db17209 */ /* 0x001fe20007810000 */
[-C--:B------:R-:W-:Y:S01]  /*89d0*/  FMUL.FTZ R105, R105, R169.reuse ;  /* 0x000000a969697220 */ /* 0x080fe20000410000 */
[-C--:B------:R-:W-:Y:S01]  /*89e0*/  FMUL.FTZ R108, R108, R169.reuse ;  /* 0x000000a96c6c7220 */ /* 0x080fe20000410000 */
[-C--:B------:R-:W-:Y:S01]  /*89f0*/  FMUL.FTZ R109, R109, R169.reuse ;  /* 0x000000a96d6d7220 */ /* 0x080fe20000410000 */
[-C--:B------:R-:W-:Y:S01]  /*8a00*/  FMUL.FTZ R112, R112, R169.reuse ;  /* 0x000000a970707220 */ /* 0x080fe20000410000 */
[----:B------:R-:W-:Y:S01]  /*8a10*/  FADD.FTZ R156, -R177, R188 ;  /* 0x000000bcb19c7221 */ /* 0x000fe20000010100 */
[----:B------:R-:W-:Y:S01]  /*8a20*/  MUFU.EX2 R182, R182 ;  /* 0x000000b600b67308 */ /* 0x000fe20000000800 */
[-C--:B------:R-:W-:Y:S01]  /*8a30*/  FMUL.FTZ R113, R113, R169.reuse ;  /* 0x000000a971717220 */ /* 0x080fe20000410000 */
[-C--:B------:R-:W-:Y:S01]  /*8a40*/  FMUL.FTZ R116, R116, R169.reuse ;  /* 0x000000a974747220 */ /* 0x080fe20000410000 */
[----:B------:R-:W-:Y:S01]  /*8a50*/  FMUL.FTZ R188, R156, UR6 ;  /* 0x000000069cbc7c20 */ /* 0x000fe20008410000 */
[----:B------:R-:W-:Y:S01]  /*8a60*/  FMUL.FTZ R156, R177, UR6 ;  /* 0x00000006b19c7c20 */ /* 0x000fe20008410000 */
[-C--:B------:R-:W-:Y:S01]  /*8a70*/  FMUL.FTZ R117, R117, R169.reuse ;  /* 0x000000a975757220 */ /* 0x080fe20000410000 */
[-C--:B------:R-:W-:Y:S01]  /*8a80*/  FMUL.FTZ R120, R120, R169.reuse ;  /* 0x000000a978787220 */ /* 0x080fe20000410000 */
[----:B------:R-:W-:Y:S01]  /*8a90*/  FMUL.FTZ R121, R121, R169 ;  /* 0x000000a979797220 */ /* 0x000fe20000410000 */
[----:B------:R-:W-:Y:S01]  /*8aa0*/  FFMA.FTZ R201, R153, UR6, -R156 ;  /* 0x0000000699c97c23 */ /* 0x000fe2000801089c */
[----:B------:R-:W0:Y:S01]  /*8ab0*/  MUFU.EX2 R188, R188 ;  /* 0x000000bc00bc7308 */ /* 0x000e220000000800 */
[----:B------:R-:W-:-:S02]  /*8ac0*/  @!P2 IMAD R153, R200, 0x40, R185 ;  /* 0x00000040c899a824 */ /* 0x000fc400078e02b9 */
[--C-:B------:R-:W-:Y:S01]  /*8ad0*/  FFMA.FTZ R212, R152, UR6, -R156.reuse ;  /* 0x0000000698d47c23 */ /* 0x100fe2000801089c */
[--C-:B------:R-:W-:Y:S01]  /*8ae0*/  FFMA.FTZ R203, R154, UR6, -R156.reuse ;  /* 0x000000069acb7c23 */ /* 0x100fe2000801089c */
[----:B------:R-:W-:Y:S01]  /*8af0*/  FFMA.FTZ R214, R155, UR6, -R156 ;  /* 0x000000069bd67c23 */ /* 0x000fe2000801089c */
[----:B------:R-:W-:Y:S02]  /*8b00*/  @!P2 IMAD R153, R153, 0x4, R2 ;  /* 0x000000049999a824 */ /* 0x000fe400078e0202 */
[--C-:B------:R-:W-:Y:S01]  /*8b10*/  FFMA.FTZ R213, R162, UR6, -R156.reuse ;  /* 0x00000006a2d57c23 */ /* 0x100fe2000801089c */
        /* <DEDUP_REMOVED lines=10> */
[----:B------:R-:W-:Y:S01]  /*8bc0*/  FFMA.FTZ R211, R211, UR6, -R156 ;  /* 0x00000006d3d37c23 */ /* 0x000fe2000801089c */
[----:B------:R-:W-:Y:S01]  /*8bd0*/  @!P2 STS [R153+0x38400], R169 ;  /* 0x038400a99900a388 */ /* 0x000fe20000000800 */
[----:B------:R-:W-:Y:S01]  /*8be0*/  MUFU.EX2 R201, R201 ;  /* 0x000000c900c97308 */ /* 0x000fe20000000800 */
[----:B---3--:R-:W-:Y:S01]  /*8bf0*/  F2FP.F16.F32.PACK_AB R152, R171, R170 ;  /* 0x000000aaab98723e */ /* 0x008fe200000000ff */
[----:B0-----:R-:W-:Y:S01]  /*8c00*/  FMUL.FTZ R26, R26, R188 ;  /* 0x000000bc1a1a7220 */ /* 0x001fe20000410000 */
[----:B------:R0:W-:Y:S01]  /*8c10*/  @!P2 STS [R153+0x38420], R188 ;  /* 0x038420bc9900a388 */ /* 0x0001e20000000800 */
[----:B------:R-:W-:Y:S01]  /*8c20*/  F2FP.F16.F32.PACK_AB R154, R175, R174 ;  /* 0x000000aeaf9a723e */ /* 0x000fe200000000ff */
[----:B------:R-:W-:Y:S01]  /*8c30*/  FMUL.FTZ R27, R27, R188 ;  /* 0x000000bc1b1b7220 */ /* 0x000fe20000410000 */
[----:B------:R-:W-:Y:S01]  /*8c40*/  F2FP.F16.F32.PACK_AB R156, R179, R178 ;  /* 0x000000b2b39c723e */ /* 0x000fe200000000ff */
[----:B------:R-:W-:Y:S01]  /*8c50*/  FMUL.FTZ R30, R30, R188 ;  /* 0x000000bc1e1e7220 */ /* 0x000fe20000410000 */
[----:B------:R-:W0:Y:S01]  /*8c60*/  MUFU.EX2 R212, R212 ;  /* 0x000000d400d47308 */ /* 0x000e220000000800 */
[----:B------:R-:W-:Y:S01]  /*8c70*/  F2FP.F16.F32.PACK_AB R158, R181, R180 ;  /* 0x000000b4b59e723e */ /* 0x000fe200000000ff */
        /* <DEDUP_REMOVED lines=14> */
[----:B------:R-:W1:Y:S01]  /*8d60*/  MUFU.EX2 R214, R214 ;  /* 0x000000d600d67308 */ /* 0x000e620000000800 */
[----:B0-----:R-:W-:Y:S01]  /*8d70*/  F2FP.F16.F32.PACK_AB R153, R212, R201 ;  /* 0x000000c9d499723e */ /* 0x001fe200000000ff */
        /* <DEDUP_REMOVED lines=14> */
[----:B------:R-:W0:Y:S01]  /*8e60*/  MUFU.EX2 R216, R216 ;  /* 0x000000d800d87308 */ /* 0x000e220000000800 */
[----:B-1----:R-:W-:Y:S01]  /*8e70*/  F2FP.F16.F32.PACK_AB R155, R214, R203 ;  /* 0x000000cbd69b723e */ /* 0x002fe200000000ff */
[----:B------:R-:W-:Y:S01]  /*8e80*/  BAR.SYNC.DEFER_BLOCKING 0xf, 0x100 ;  /* 0x03c4000000007b1d */ /* 0x000fe20000010000 */
        /* <DEDUP_REMOVED lines=21> */
[----:B------:R-:W0:Y:S01]  /*8fe0*/  MUFU.EX2 R183, R183 ;  /* 0x000000b700b77308 */ /* 0x000e220000000800 */
[-C--:B------:R-:W-:Y:S01]  /*8ff0*/  FMUL.FTZ R119, R119, R188.reuse ;  /* 0x000000bc77777220 */ /* 0x080fe20000410000 */
[-C--:B------:R-:W-:Y:S01]  /*9000*/  FMUL.FTZ R122, R122, R188.reuse ;  /* 0x000000bc7a7a7220 */ /* 0x080fe20000410000 */
[-C--:B------:R-:W-:Y:S01]  /*9010*/  FMUL.FTZ R123, R123, R188.reuse ;  /* 0x000000bc7b7b7220 */ /* 0x080fe20000410000 */
[-C--:B------:R-:W-:Y:S01]  /*9020*/  FMUL.FTZ R124, R124, R169.reuse ;  /* 0x000000a97c7c7220 */ /* 0x080fe20000410000 */
[----:B------:R-:W-:Y:S01]  /*9030*/  FMUL.FTZ R125, R125, R169 ;  /* 0x000000a97d7d7220 */ /* 0x000fe20000410000 */
[-C--:B------:R-:W-:Y:S01]  /*9040*/  FMUL.FTZ R126, R126, R188.reuse ;  /* 0x000000bc7e7e7220 */ /* 0x080fe20000410000 */
[-C--:B------:R-:W-:Y:S01]  /*9050*/  FMUL.FTZ R127, R127, R188.reuse ;  /* 0x000000bc7f7f7220 */ /* 0x080fe20000410000 */
[----:B------:R-:W-:Y:S01]  /*9060*/  MUFU.EX2 R187, R187 ;  /* 0x000000bb00bb7308 */ /* 0x000fe20000000800 */
[----:B-1----:R-:W-:Y:S01]  /*9070*/  F2FP.F16.F32.PACK_AB R159, R218, R215 ;  /* 0x000000d7da9f723e */ /* 0x002fe200000000ff */
[-C--:B------:R-:W-:Y:S01]  /*9080*/  FMUL.FTZ R128, R128, R169.reuse ;  /* 0x000000a980807220 */ /* 0x080fe20000410000 */
[-C--:B------:R-:W-:Y:S01]  /*9090*/  FMUL.FTZ R129, R129, R169.reuse ;  /* 0x000000a981817220 */ /* 0x080fe20000410000 */
[-C--:B------:R-:W-:Y:S01]  /*90a0*/  FMUL.FTZ R130, R130, R188.reuse ;  /* 0x000000bc82827220 */ /* 0x080fe20000410000 */
[----:B------:R-:W-:Y:S01]  /*90b0*/  FMUL.FTZ R131, R131, R188 ;  /* 0x000000bc83837220 */ /* 0x000fe20000410000 */
        /* <DEDUP_REMOVED lines=16> */
[----:B------:R-:W-:Y:S01]  /*91c0*/  FMUL.FTZ R145, R145, R169 ;  /* 0x000000a991917220 */ /* 0x000fe20000410000 */
[-C--:B------:R-:W-:Y:S01]  /*91d0*/  FMUL.FTZ R146, R146, R188.reuse ;  /* 0x000000bc92927220 */ /* 0x080fe20000410000 */
[----:B------:R-:W0:Y:S01]  /*91e0*/  MUFU.EX2 R205, R205 ;  /* 0x000000cd00cd7308 */ /* 0x000e220000000800 */
[----:B-1----:R-:W-:Y:S01]  /*91f0*/  F2FP.F16.F32.PACK_AB R162, R172, R187 ;  /* 0x000000bbaca2723e */ /* 0x002fe200000000ff */
[-C--:B------:R-:W-:Y:S01]  /*9200*/  FMUL.FTZ R147, R147, R188.reuse ;  /* 0x000000bc93937220 */ /* 0x080fe20000410000 */
[-C--:B------:R-:W-:Y:S01]  /*9210*/  FMUL.FTZ R148, R148, R169.reuse ;  /* 0x000000a994947220 */ /* 0x080fe20000410000 */
[----:B------:R-:W-:Y:S01]  /*9220*/  FMUL.FTZ R149, R149, R169 ;  /* 0x000000a995957220 */ /* 0x000fe20000410000 */
[-C--:B------:R-:W-:Y:S01]  /*9230*/  FMUL.FTZ R150, R150, R188.reuse ;  /* 0x000000bc96967220 */ /* 0x080fe20000410000 */
[----:B------:R-:W-:Y:S01]  /*9240*/  FMUL.FTZ R151, R151, R188 ;  /* 0x000000bc97977220 */ /* 0x000fe20000410000 */
[----:B------:R1:W-:Y:S01]  /*9250*/  STSM.16.M88.4 [R192+0x36400], R152 ;  /* 0x03640098c0007844 */ /* 0x0003e20000000200 */
[----:B------:R-:W-:Y:S01]  /*9260*/  MUFU.EX2 R206, R206 ;  /* 0x000000ce00ce7308 */ /* 0x000fe20000000800 */
[----:B------:R-:W-:-:S02]  /*9270*/  VIADD R210, R217, 0x80 ;  /* 0x00000080d9d27836 */ /* 0x000fc40000000000 */
[----:B------:R-:W-:Y:S01]  /*9280*/  FFMA.FTZ R170, R169, R194, R170 ;  /* 0x000000c2a9aa7223 */ /* 0x000fe200000100aa */
[----:B------:R1:W-:Y:S01]  /*9290*/  STSM.16.M88.4 [R190], R156 ;  /* 0x0000009cbe007844 */ /* 0x0003e20000000200 */
[----:B------:R-:W-:Y:S02]  /*92a0*/  FFMA.FTZ R195, R188, R195, R201 ;  /* 0x000000c3bcc37223 */ /* 0x000fe400000100c9 */
[----:B------:R-:W-:Y:S01]  /*92b0*/  FADD.FTZ R171, R171, R170 ;  /* 0x000000aaabab7221 */ /* 0x000fe20000010000 */
[----:B------:R-:W2:Y:S01]  /*92c0*/  MUFU.EX2 R207, R207 ;  /* 0x000000cf00cf7308 */ /* 0x000ea20000000800 */
[----:B0-----:R-:W-:Y:S01]  /*92d0*/  F2FP.F16.F32.PACK_AB R161, R205, R204 ;  /* 0x000000cccda1723e */ /* 0x001fe200000000ff */
[----:B------:R-:W-:Y:S01]  /*92e0*/  FADD.FTZ R212, R212, R195 ;  /* 0x000000c3d4d47221 */ /* 0x000fe20000010000 */
[----:B------:R-:W-:-:S03]  /*92f0*/  FADD.FTZ R174, R174, R171 ;  /* 0x000000abaeae7221 */ /* 0x000fc60000010000 */
[----:B------:R-:W-:Y:S01]  /*9300*/  FADD.FTZ R203, R203, R212 ;  /* 0x000000d4cbcb7221 */ /* 0x000fe20000010000 */
[----:B------:R-:W-:Y:S01]  /*9310*/  FADD.FTZ R175, R175, R174 ;  /* 0x000000aeafaf7221 */ /* 0x000fe20000010000 */
[----:B------:R-:W-:Y:S02]  /*9320*/  MUFU.EX2 R173, R173 ;  /* 0x000000ad00ad7308 */ /* 0x000fe40000000800 */
[----:B------:R-:W-:Y:S01]  /*9330*/  FADD.FTZ R214, R214, R203 ;  /* 0x000000cbd6d67221 */ /* 0x000fe20000010000 */
[----:B------:R-:W-:-:S03]  /*9340*/  FADD.FTZ R178, R178, R175 ;  /* 0x000000afb2b27221 */ /* 0x000fc60000010000 */
[----:B------:R-:W-:Y:S01]  /*9350*/  FADD.FTZ R213, R213, R214 ;  /* 0x000000d6d5d57221 */ /* 0x000fe20000010000 */
[----:B------:R-:W-:Y:S01]  /*9360*/  FADD.FTZ R179, R179, R178 ;  /* 0x000000b2b3b37221 */ /* 0x000fe20000010000 */
[----:B------:R-:W0:Y:S01]  /*9370*/  MUFU.EX2 R176, R176 ;  /* 0x000000b000b07308 */ /* 0x000e220000000800 */
[----:B--2---:R-:W-:Y:S01]  /*9380*/  F2FP.F16.F32.PACK_AB R163, R207, R206 ;  /* 0x000000cecfa3723e */ /* 0x004fe200000000ff */
[----:B------:R-:W-:Y:S01]  /*9390*/  FADD.FTZ R216, R216, R213 ;  /* 0x000000d5d8d87221 */ /* 0x000fe20000010000 */
[----:B------:R-:W-:-:S03]  /*93a0*/  FADD.FTZ R180, R180, R179 ;  /* 0x000000b3b4b47221 */ /* 0x000fc60000010000 */
[----:B------:R1:W-:Y:S01]  /*93b0*/  STSM.16.M88.4 [R191], R160 ;  /* 0x000000a0bf007844 */ /* 0x0003e20000000200 */
[----:B------:R-:W-:Y:S01]  /*93c0*/  FADD.FTZ R215, R215, R216 ;  /* 0x000000d8d7d77221 */ /* 0x000fe20000010000 */
[----:B------:R-:W-:Y:S01]  /*93d0*/  MUFU.EX2 R199, R199 ;  /* 0x000000c700c77308 */ /* 0x000fe20000000800 */
[----:B------:R-:W-:Y:S02]  /*93e0*/  FADD.FTZ R181, R181, R180 ;  /* 0x000000b4b5b57221 */ /* 0x000fe40000010000 */
[----:B------:R-:W-:Y:S02]  /*93f0*/  FADD.FTZ R215, R218, R215 ;  /* 0x000000d7dad77221 */ /* 0x000fe40000010000 */
[----:B------:R-:W-:Y:S02]  /*9400*/  FADD.FTZ R182, R182, R181 ;  /* 0x000000b5b6b67221 */ /* 0x000fe40000010000 */
        /* <DEDUP_REMOVED lines=10> */
[----:B------:R-:W-:Y:S02]  /*94b0*/  FADD.FTZ R173, R173, R172 ;  /* 0x000000acadad7221 */ /* 0x000fe40000010000 */
[----:B------:R-:W0:Y:S01]  /*94c0*/  MUFU.EX2 R209, R209 ;  /* 0x000000d100d17308 */ /* 0x000e220000000800 */
[----:B--2---:R-:W-:Y:S01]  /*94d0*/  F2FP.F16.F32.PACK_AB R166, R202, R199 ;  /* 0x000000c7caa6723e */ /* 0x004fe200000000ff */
[----:B------:R-:W-:-:S04]  /*94e0*/  FADD.FTZ R176, R176, R173 ;  /* 0x000000adb0b07221 */ /* 0x000fc80000010000 */
[----:B------:R-:W-:Y:S02]  /*94f0*/  FADD.FTZ R199, R199, R176 ;  /* 0x000000b0c7c77221 */ /* 0x000fe40000010000 */
[----:B------:R-:W-:Y:S02]  /*9500*/  MUFU.EX2 R200, R200 ;  /* 0x000000c800c87308 */ /* 0x000fe40000000800 */
[----:B------:R-:W-:-:S06]  /*9510*/  FADD.FTZ R194, R202, R199 ;  /* 0x000000c7cac27221 */ /* 0x000fcc0000010000 */
[----:B------:R-:W2:Y:S01]  /*9520*/  MUFU.EX2 R211, R211 ;  /* 0x000000d300d37308 */ /* 0x000ea20000000800 */
[----:B0-----:R-:W-:Y:S01]  /*9530*/  F2FP.F16.F32.PACK_AB R165, R209, R208 ;  /* 0x000000d0d1a5723e */ /* 0x001fe200000000ff */
[----:B------:R-:W-:-:S04]  /*9540*/  FADD.FTZ R208, R208, R207 ;  /* 0x000000cfd0d07221 */ /* 0x000fc80000010000 */
[----:B------:R-:W-:Y:S01]  /*9550*/  FADD.FTZ R209, R209, R208 ;  /* 0x000000d0d1d17221 */ /* 0x000fe20000010000 */
[----:B--2---:R-:W-:-:S03]  /*9560*/  F2FP.F16.F32.PACK_AB R167, R211, R200 ;  /* 0x000000c8d3a7723e */ /* 0x004fc600000000ff */
[----:B------:R-:W-:Y:S02]  /*9570*/  FADD.FTZ R200, R200, R209 ;  /* 0x000000d1c8c87221 */ /* 0x000fe40000010000 */
[----:B------:R1:W-:Y:S01]  /*9580*/  STSM.16.M88.4 [R189], R164 ;  /* 0x000000a4bd007844 */ /* 0x0003e20000000200 */
[----:B------:R-:W-:Y:S01]  /*9590*/  WARPGROUP.ARRIVE ;  /* 0x00000000000079c5 */ /* 0x000fe20000000000 */
[----:B------:R-:W-:-:S05]  /*95a0*/  FADD.FTZ R195, R211, R200 ;  /* 0x000000c8d3c37221 */ /* 0x000fca0000010000 */
[----:B------:R-:W-:Y:S01]  /*95b0*/  HGMMA.64x256x16.F32 R24, R152, gdesc[UR8].tnspB, R24, gsb0 ;  /* 0x43e0000898187df0 */ /* 0x000fe20008000818 */
[----:B------:R-:W-:Y:S01]  /*95c0*/  R2UR UR10, R210 ;  /* 0x00000000d20a72ca */ /* 0x000fe200000e0000 */
[----:B------:R-:W-:Y:S01]  /*95d0*/  UMOV UR11, 0x40000040 ;  /* 0x40000040000b7882 */ /* 0x000fe20000000000 */
[C---:B------:R-:W-:Y:S01]  /*95e0*/  IADD3 R210, R217.reuse, 0x100, RZ ;  /* 0x00000100d9d27810 */ /* 0x040fe20007ffe0ff */
[----:B------:R-:W-:Y:S01]  /*95f0*/  VIADD R217, R217, 0x180 ;  /* 0x00000180d9d97836 */ /* 0x000fe20000000000 */
[----:B------:R-:W-:Y:S02]  /*9600*/  WARPGROUP.DEPBAR.LE gsb0, 0x0 ;  /* 0x00008000000079c5 */ /* 0x000fe40000010000 */
[----:B------:R-:W-:-:S15]  /*9610*/  WARPGROUP.ARRIVE ;  /* 0x00000000000079c5 */ /* 0x000fde0000000000 */
        /* <DEDUP_REMOVED lines=20> */
[----:B0-----:R-:W0:Y:S02]  /*9760*/  FENCE.VIEW.ASYNC.S ;  /* 0x00000000000073c6 */ /* 0x001e240000000000 */
[----:B0-----:R-:W-:Y:S01]  /*9770*/  NOP ;  /* 0x0000000000007918 */ /* 0x001fe20000000000 */
[----:B------:R-:W-:Y:S06]  /*9780*/  BAR.ARV 0xe, 0x100 ;  /* 0x0384000000007b1d */ /* 0x000fec0000002000 */
[----:B-1----:R-:W-:Y:S05]  /*9790*/  @!P0 BRA `(.L_x_3410) ;  /* 0x0000000000048947 */ /* 0x002fea0003800000 */
[----:B------:R-:W-:Y:S01]  /*97a0*/  BPT.TRAP 0x1 ;  /* 0x000000040000795c */ /* 0x000fe20000300000 */
.L_x_3410:
[----:B------:R-:W0:Y:S01]  /*97b0*/  S2UR UR10, SR_CgaCtaId ;  /* 0x00000000000a79c3 */ /* 0x000e220000008800 */
[----:B------:R-:W-:Y:S01]  /*97c0*/  R2UR UR7, R196 ;  /* 0x00000000c40772ca */ /* 0x000fe200000e0000 */
[----:B------:R-:W-:Y:S02]  /*97d0*/  IMAD.MOV.U32 R188, RZ, RZ, R177 ;  /* 0x000000ffffbc7224 */ /* 0x000fe400078e00b1 */
[----:B------:R-:W-:Y:S02]  /*97e0*/  IMAD.MOV.U32 R187, RZ, RZ, R168 ;  /* 0x000000ffffbb7224 */ /* 0x000fe400078e00a8 */
[----:B------:R-:W-:-:S08]  /*97f0*/  IMAD.MOV.U32 R200, RZ, RZ, R197 ;  /* 0x000000ffffc87224 */ /* 0x000fd000078e00c5 */
[----:B------:R-:W-:-:S04]  /*9800*/  UIADD3 UR7, UR7, 0x38860, URZ ;  /* 0x0003886007077890 */ /* 0x000fc8000fffe03f */
[----:B0-----:R-:W-:-:S09]  /*9810*/  UPRMT UR7, UR10, 0x654, UR7 ;  /* 0x000006540a077896 */ /* 0x001fd20008000007 */
[----:B------:R-:W-:Y:S01]  /*9820*/  SYNCS.ARRIVE.TRANS64.RED.A1T0 RZ, [UR7], RZ ;  /* 0x000000ffffff79a7 */ /* 0x000fe20008100407 */
[----:B------:R-:W-:Y:S05]  /*9830*/  @P1 BRA `(.L_x_3411) ;  /* 0xffffffcc00981947 */ /* 0x000fea000383ffff */
[----:B------:R-:W-:Y:S02]  /*9840*/  IMAD.SHL.U32 R152, R197, 0x40, RZ ;  /* 0x00000040c5987824 */ /* 0x000fe400078e00ff */
[----:B------:R-:W-:Y:S02]  /*9850*/  IMAD.MOV.U32 R188, RZ, RZ, R177 ;  /* 0x000000ffffbc7224 */ /* 0x000fe400078e00b1 */
[----:B------:R-:W-:-:S07]  /*9860*/  IMAD.MOV.U32 R187, RZ, RZ, R168 ;  /* 0x000000ffffbb7224 */ /* 0x000fce00078e00a8 */
.L_x_3400:
[----:B------:R-:W0:Y:S01]  /*9870*/  SHFL.BFLY PT, R3, R194, 0x2, 0x1f ;  /* 0x0c401f00c2037f89 */ /* 0x000e2200000e0000 */
[----:B------:R-:W-:Y:S08]  /*9880*/  BAR.ARV 0x8, 0x100 ;  /* 0x0204000000007b1d */ /* 0x000ff00000002000 */
[----:B------:R-:W-:Y:S01]  /*9890*/  BAR.SYNC.DEFER_BLOCKING 0xf, 0x100 ;  /* 0x03c4000000007b1d */ /* 0x000fe20000010000 */
[----:B------:R-:W-:-:S02]  /*98a0*/  ISETP.NE.AND P0, PT, R186, RZ, PT ;  /* 0x000000ffba00720c */ /* 0x000fc40003f05270 */
[----:B------:R-:W-:-:S03]  /*98b0*/  IADD3 R185, R185, R152, RZ ;  /* 0x00000098b9b97210 */ /* 0x000fc60007ffe0ff */
[----:B------:R-:W1:Y:S01]  /*98c0*/  SHFL.BFLY PT, R4, R195, 0x2, 0x1f ;  /* 0x0c401f00c3047f89 */ /* 0x000e6200000e0000 */
[----:B0-----:R-:W-:-:S07]  /*98d0*/  FADD.FTZ R3, R3, R194 ;  /* 0x000000c203037221 */ /* 0x001fce0000010000 */
[----:B------:R-:W-:Y:S01]  /*98e0*/  @!P0 IMAD R2, R185, 0x4, R2 ;  /* 0x00000004b9028824 */ /* 0x000fe200078e0202 */
[----:B------:R-:W0:Y:S01]  /*98f0*/  SHFL.BFLY PT, R0, R3, 0x1, 0x1f ;  /* 0x0c201f0003007f89 */ /* 0x000e2200000e0000 */
[----:B-1----:R-:W-:-:S05]  /*9900*/  FADD.FTZ R4, R4, R195 ;  /* 0x000000c304047221 */ /* 0x002fca0000010000 */
[----:B------:R-:W1:Y:S01]  /*9910*/  SHFL.BFLY PT, R5, R4, 0x1, 0x1f ;  /* 0x0c201f0004057f89 */ /* 0x000e6200000e0000 */
[----:B0-----:R-:W-:Y:S01]  /*9920*/  FADD.FTZ R6, R3, R0 ;  /* 0x0000000003067221 */ /* 0x001fe20000010000 */
[----:B------:R-:W-:-:S04]  /*9930*/  IMAD.MOV.U32 R0, RZ, RZ, RZ ;  /* 0x000000ffff007224 */ /* 0x000fc800078e00ff */
[----:B------:R-:W-:-:S13]  /*9940*/  FSETP.NE.FTZ.AND P1, PT, R6, RZ, PT ;  /* 0x000000ff0600720b */ /* 0x000fda0003f35000 */
[----:B------:R-:W0:Y:S01]  /*9950*/  @P1 MUFU.LG2 R3, R6 ;  /* 0x0000000600031308 */ /* 0x000e220000000c00 */
[----:B-1----:R-:W-:Y:S01]  /*9960*/  FADD.FTZ R8, R4, R5 ;  /* 0x0000000504087221 */ /* 0x002fe20000010000 */
[----:B------:R-:W-:Y:S02]  /*9970*/  IMAD.MOV.U32 R5, RZ, RZ, RZ ;  /* 0x000000ffff057224 */ /* 0x000fe400078e00ff */
[----:B------:R-:W-:Y:S02]  /*9980*/  IMAD.MOV.U32 R4, RZ, RZ, -0x800000 ;  /* 0xff800000ff047424 */ /* 0x000fe400078e00ff */
[----:B------:R-:W-:Y:S02]  /*9990*/  FSETP.NE.FTZ.AND P2, PT, R8, RZ, PT ;  /* 0x000000ff0800720b */ /* 0x000fe40003f55000 */
[----:B------:R1:W2:Y:S01]  /*99a0*/  @P1 MUFU.RCP R5, R6 ;  /* 0x0000000600051308 */ /* 0x0002a20000001000 */
[----:B0-----:R-:W-:Y:S01]  /*99b0*/  @P1 FMUL.FTZ R3, R3, 0.69314718246459960938 ;  /* 0x3f31721803031820 */ /* 0x001fe20000410000 */
[----:B-1----:R-:W-:-:S09]  /*99c0*/  IMAD.U32 R6, RZ, RZ, UR6 ;  /* 0x00000006ff067e24 */ /* 0x002fd2000f8e00ff */
[----:B------:R-:W0:Y:S01]  /*99d0*/  @P2 MUFU.RCP R0, R8 ;  /* 0x0000000800002308 */ /* 0x000e220000001000 */
[----:B------:R-:W-:Y:S01]  /*99e0*/  @P1 FMUL.FTZ R6, R6, 0.69314718246459960938 ;  /* 0x3f31721806061820 */ /* 0x000fe20000410000 */
[----:B--2---:R-:W-:Y:S01]  /*99f0*/  @!P0 STS [R2+0x38400], R5 ;  /* 0x0384000502008388 */ /* 0x004fe20000000800 */
[----:B------:R-:W-:-:S05]  /*9a00*/  FMUL.FTZ R24, R24, R5 ;  /* 0x0000000518187220 */ /* 0x000fca0000410000 */
[----:B------:R1:W2:Y:S01]  /*9a10*/  @P2 MUFU.LG2 R7, R8 ;  /* 0x0000000800072308 */ /* 0x0002a20000000c00 */
        /* <DEDUP_REMOVED lines=8> */
[----:B0-----:R0:W-:Y:S01]  /*9aa0*/  @!P0 STS [R2+0x38420], R0 ;  /* 0x0384200002008388 */ /* 0x0011e20000000800 */
[----:B-1----:R-:W-:-:S02]  /*9ab0*/  IMAD.U32 R8, RZ, RZ, UR6 ;  /* 0x00000006ff087e24 */ /* 0x002fc4000f8e00ff */
[-C--:B------:R-:W-:Y:S01]  /*9ac0*/  FMUL.FTZ R41, R41, R5.reuse ;  /* 0x0000000529297220 */ /* 0x080fe20000410000 */
[-C--:B------:R-:W-:Y:S01]  /*9ad0*/  FMUL.FTZ R44, R44, R5.reuse ;  /* 0x000000052c2c7220 */ /* 0x080fe20000410000 */
[-C--:B------:R-:W-:Y:S01]  /*9ae0*/  FMUL.FTZ R45, R45, R5.reuse ;  /* 0x000000052d2d7220 */ /* 0x080fe20000410000 */
[----:B------:R-:W-:Y:S01]  /*9af0*/  @P2 FMUL.FTZ R8, R8, 0.69314718246459960938 ;  /* 0x3f31721808082820 */ /* 0x000fe20000410000 */
[-C--:B------:R-:W-:Y:S01]  /*9b00*/  FMUL.FTZ R48, R48, R5.reuse ;  /* 0x0000000530307220 */ /* 0x080fe20000410000 */
[-C--:B------:R-:W-:Y:S01]  /*9b10*/  FMUL.FTZ R49, R49, R5.reuse ;  /* 0x0000000531317220 */ /* 0x080fe20000410000 */
[----:B--2---:R-:W-:Y:S01]  /*9b20*/  @P2 FMUL.FTZ R7, R7, 0.69314718246459960938 ;  /* 0x3f31721807072820 */ /* 0x004fe20000410000 */
[-C--:B------:R-:W-:Y:S01]  /*9b30*/  FMUL.FTZ R52, R52, R5.reuse ;  /* 0x0000000534347220 */ /* 0x080fe20000410000 */
[----:B0-----:R-:W-:Y:S02]  /*9b40*/  IMAD.MOV.U32 R2, RZ, RZ, -0x800000 ;  /* 0xff800000ff027424 */ /* 0x001fe400078e00ff */
        /* <DEDUP_REMOVED lines=117> */
.L_x_3381:
[----:B------:R-:W-:Y:S05]  /*a2a0*/  @P0 BRA `(.L_x_3412) ;  /* 0x0000002000f80947 */ /* 0x000fea0003800000 */
[----:B------:R-:W0:Y:S01]  /*a2b0*/  S2R R0, SR_TID.X ;  /* 0x0000000000007919 */ /* 0x000e220000002100 */
[----:B------:R-:W1:Y:S01]  /*a2c0*/  S2UR UR5, SR_CgaCtaId ;  /* 0x00000000000579c3 */ /* 0x000e620000008800 */
[----:B------:R-:W-:Y:S01]  /*a2d0*/  UMOV UR4, 0x400 ;  /* 0x0000040000047882 */ /* 0x000fe20000000000 */
[----:B------:R-:W-:-:S06]  /*a2e0*/  IMAD R3, RZ, RZ, -UR61 ;  /* 0x8000003dff037e24 */ /* 0x000fcc000f8e02ff */
        /* <DEDUP_REMOVED lines=14> */
[----:B------:R-:W-:-:S03]  /*a3d0*/  LOP3.LUT R5, R9, 0xffffff80, RZ, 0xc0, !PT ;  /* 0xffffff8009057812 */ /* 0x000fc600078ec0ff */
[----:B------:R-:W0:Y:S01]  /*a3e0*/  SHFL.IDX PT, R7, R0, RZ, 0x1f ;  /* 0x00001fff00077589 */ /* 0x000e2200000e0000 */
[----:B-1----:R-:W-:Y:S01]  /*a3f0*/  ISETP.NE.AND P1, PT, R6, 0x1, PT ;  /* 0x000000010600780c */ /* 0x002fe20003f25270 */
[----:B------:R-:W-:Y:S01]  /*a400*/  IMAD.IADD R8, R22, 0x1, -R5 ;  /* 0x0000000116087824 */ /* 0x000fe200078e0a05 */
[----:B------:R-:W-:-:S04]  /*a410*/  SHF.R.S32.HI R5, RZ, 0x1f, R3 ;  /* 0x0000001fff057819 */ /* 0x000fc80000011403 */
[----:B------:R-:W-:Y:S02]  /*a420*/  SHF.R.S32.HI R155, RZ, 0x1f, R8 ;  /* 0x0000001fff9b7819 */ /* 0x000fe40000011408 */
[----:B0-----:R-:W-:Y:S02]  /*a430*/  ISETP.NE.AND P0, PT, R7, RZ, PT ;  /* 0x000000ff0700720c */ /* 0x001fe40003f05270 */
[----:B------:R-:W-:-:S04]  /*a440*/  LEA.HI R7, R155, R8, RZ, 0x2 ;  /* 0x000000089b077211 */ /* 0x000fc800078f10ff */
[----:B------:R-:W-:-:S07]  /*a450*/  SHF.R.S32.HI R154, RZ, 0x2, R7 ;  /* 0x00000002ff9a7819 */ /* 0x000fce0000011407 */
        /* <DEDUP_REMOVED lines=30> */
[----:B------:R-:W-:Y:S01]  /*a640*/  LOP3.LUT R10, R10, 0x1ffffffe, RZ, 0xc0, !PT ;  /* 0x1ffffffe0a0a7812 */ /* 0x000fe200078ec0ff */
[----:B------:R-:W-:Y:S02]  /*a650*/  IMAD R153, R12, 0x10, R11 ;  /* 0x000000100c997824 */ /* 0x000fe400078e020b */
[----:B---3--:R-:W-:Y:S02]  /*a660*/  IMAD R12, R20, UR5, RZ ;  /* 0x00000005140c7c24 */ /* 0x008fe4000f8e02ff */
[----:B------:R-:W2:Y:S01]  /*a670*/  @P0 LDC R17, c[0x0][0xcf0] ;  /* 0x00033c00ff110b82 */ /* 0x000ea20000000800 */
[----:B------:R-:W-:-:S02]  /*a680*/  IMAD.IADD R9, R9, 0x1, -R10 ;  /* 0x0000000109097824 */ /* 0x000fc400078e0a0a */
[----:B------:R-:W-:Y:S02]  /*a690*/  IMAD.U32 R11, RZ, RZ, UR9 ;  /* 0x00000009ff0b7e24 */ /* 0x000fe4000f8e00ff */
[----:B------:R-:W-:Y:S02]  /*a6a0*/  IMAD R9, R9, 0x8, R153 ;  /* 0x0000000809097824 */ /* 0x000fe400078e0299 */
[----:B------:R-:W-:Y:S02]  /*a6b0*/  IMAD.U32 R10, RZ, RZ, UR8 ;  /* 0x00000008ff0a7e24 */ /* 0x000fe4000f8e00ff */
[----:B-1----:R-:W-:Y:S02]  /*a6c0*/  IMAD R9, R14, 0x40, R9 ;  /* 0x000000400e097824 */ /* 0x002fe400078e0209 */
[----:B------:R-:W-:Y:S01]  /*a6d0*/  IMAD.U32 R11, RZ, RZ, UR4 ;  /* 0x00000004ff0b7e24 */ /* 0x000fe2000f8e00ff */
[----:B------:R-:W-:Y:S01]  /*a6e0*/  ULDC.64 UR4, c[0x0][0xce0] ;  /* 0x0003380000047ab9 */ /* 0x000fe20000000a00 */
[----:B------:R-:W-:-:S02]  /*a6f0*/  IMAD R15, R21, UR7, R12 ;  /* 0x00000007150f7c24 */ /* 0x000fc4000f8e020c */
[----:B------:R-:W-:-:S04]  /*a700*/  IMAD.WIDE.U32 R10, R20, UR7, R10 ;  /* 0x00000007140a7c25 */ /* 0x000fc8000f8e000a */
[----:B0-----:R-:W-:Y:S01]  /*a710*/  @P0 IMAD.HI.U32 R12, R9, R16, RZ ;  /* 0x00000010090c0227 */ /* 0x001fe200078e00ff */
[----:B------:R-:W-:-:S03]  /*a720*/  IADD3 R11, R11, R15, RZ ;  /* 0x0000000f0b0b7210 */ /* 0x000fc60007ffe0ff */
[----:B------:R-:W-:Y:S01]  /*a730*/  IMAD.MOV.U32 R13, RZ, RZ, R9 ;  /* 0x000000ffff0d7224 */ /* 0x000fe200078e0009 */
[----:B--2---:R-:W-:Y:S01]  /*a740*/  @P0 SHF.R.U32.HI R13, RZ, R17, R12 ;  /* 0x00000011ff0d0219 */ /* 0x004fe2000001160c */
[----:B------:R-:W-:Y:S02]  /*a750*/  IMAD R12, R5, UR4, RZ ;  /* 0x00000004050c7c24 */ /* 0x000fe4000f8e02ff */
[----:B------:R-:W-:-:S04]  /*a760*/  IMAD.WIDE.U32 R10, R3, UR4, R10 ;  /* 0x00000004030a7c25 */ /* 0x000fc8000f8e000a */
[----:B------:R-:W-:Y:S01]  /*a770*/  IMAD.MOV R15, RZ, RZ, -R13 ;  /* 0x000000ffff0f7224 */ /* 0x000fe200078e0a0d */
[----:B------:R-:W-:Y:S01]  /*a780*/  IADD3 R10, P0, R13, R10, RZ ;  /* 0x0000000a0d0a7210 */ /* 0x000fe20007f1e0ff */
[----:B------:R-:W-:Y:S01]  /*a790*/  IMAD R16, R3, UR5, R12 ;  /* 0x0000000503107c24 */ /* 0x000fe2000f8e020c */
[----:B------:R-:W-:Y:S01]  /*a7a0*/  ULDC.64 UR4, c[0x0][0xcc8] ;  /* 0x0003320000047ab9 */ /* 0x000fe20000000a00 */
[----:B------:R-:W-:Y:S01]  /*a7b0*/  IMAD R9, R18, R15, R9 ;  /* 0x0000000f12097224 */ /* 0x000fe200078e0209 */
[----:B------:R-:W-:Y:S01]  /*a7c0*/  SHF.R.S32.HI R15, RZ, 0x1f, R13 ;  /* 0x0000001fff0f7819 */ /* 0x000fe2000001140d */
[----:B------:R-:W-:-:S03]  /*a7d0*/  IMAD.SHL.U32 R152, R152, 0x2, RZ ;  /* 0x0000000298987824 */ /* 0x000fc600078e00ff */
[----:B------:R-:W-:Y:S02]  /*a7e0*/  SHF.R.S32.HI R12, RZ, 0x1f, R9 ;  /* 0x0000001fff0c7819 */ /* 0x000fe40000011409 */
[----:B------:R-:W-:-:S03]  /*a7f0*/  IADD3.X R11, R15, R11, R16, P0, !PT ;  /* 0x0000000b0f0b7210 */ /* 0x000fc600007fe410 */
[----:B------:R-:W-:Y:S02]  /*a800*/  IMAD R12, R12, UR4, RZ ;  /* 0x000000040c0c7c24 */ /* 0x000fe4000f8e02ff */
[----:B------:R-:W-:-:S04]  /*a810*/  IMAD.WIDE.U32 R10, R9, UR4, R10 ;  /* 0x00000004090a7c25 */ /* 0x000fc8000f8e000a */
[----:B------:R-:W-:Y:S01]  /*a820*/  IMAD R9, R9, UR5, R12 ;  /* 0x0000000509097c24 */ /* 0x000fe2000f8e020c */
[----:B------:R-:W-:Y:S01]  /*a830*/  LEA.HI R12, R0, R0, RZ, 0x1 ;  /* 0x00000000000c7211 */ /* 0x000fe200078f08ff */
[----:B------:R-:W-:Y:S02]  /*a840*/  ULDC.64 UR4, c[0x0][0xca8] ;  /* 0x00032a0000047ab9 */ /* 0x000fe40000000a00 */
[----:B------:R-:W-:Y:S01]  /*a850*/  IMAD.IADD R9, R11, 0x1, R9 ;  /* 0x000000010b097824 */ /* 0x000fe200078e0209 */
[----:B------:R-:W-:Y:S01]  /*a860*/  LEA R16, P0, R10, UR4, 0x2 ;  /* 0x000000040a107c11 */ /* 0x000fe2000f8010ff */
[----:B------:R-:W-:Y:S01]  /*a870*/  ULDC UR4, c[0x0][0xb88] ;  /* 0x0002e20000047ab9 */ /* 0x000fe20000000800 */
[----:B------:R-:W-:Y:S02]  /*a880*/  LOP3.LUT R11, R12, 0xfffffe, RZ, 0xc0, !PT ;  /* 0x00fffffe0c0b7812 */ /* 0x000fe400078ec0ff */
[----:B------:R-:W-:Y:S01]  /*a890*/  LEA.HI.X R17, R10, UR5, R9, 0x2, P0 ;  /* 0x000000050a117c11 */ /* 0x000fe200080f1409 */
[----:B------:R-:W-:Y:S01]  /*a8a0*/  SHFL.IDX PT, R12, R16, 0x1, 0x1c1f ;  /* 0x003c1f00100c7f89 */ /* 0x000fe200000e0000 */
[----:B------:R-:W-:-:S02]  /*a8b0*/  IMAD R9, R14, 0x40, R153 ;  /* 0x000000400e097824 */ /* 0x000fc400078e0299 */
[----:B------:R-:W-:Y:S01]  /*a8c0*/  IMAD.IADD R15, R0, 0x1, -R11 ;  /* 0x00000001000f7824 */ /* 0x000fe200078e0a0b */
[----:B------:R-:W-:Y:S01]  /*a8d0*/  SHFL.IDX PT, R10, R16, RZ, 0x1c1f ;  /* 0x001c1fff100a7589 */ /* 0x000fe200000e0000 */
[----:B------:R-:W-:Y:S02]  /*a8e0*/  IMAD R14, R18, UR4, RZ ;  /* 0x00000004120e7c24 */ /* 0x000fe4000f8e02ff */
[----:B------:R-:W-:Y:S01]  /*a8f0*/  IMAD.U32 R15, R15, -0x100, RZ ;  /* 0xffffff000f0f7824 */ /* 0x000fe200078e00ff */
[----:B------:R-:W0:Y:S04]  /*a900*/  SHFL.IDX PT, R11, R17, RZ, 0x1c1f ;  /* 0x001c1fff110b7589 */ /* 0x000e2800000e0000 */
[----:B------:R-:W1:Y:S01]  /*a910*/  SHFL.IDX PT, R13, R17, 0x1, 0x1c1f ;  /* 0x003c1f00110d7f89 */ /* 0x000e6200000e0000 */
[----:B------:R-:W-:Y:S01]  /*a920*/  ISETP.NE.AND P0, PT, R152, R15, PT ;  /* 0x0000000f9800720c */ /* 0x000fe20003f05270 */
[----:B------:R-:W-:-:S03]  /*a930*/  VIADD R15, R9, 0x8 ;  /* 0x00000008090f7836 */ /* 0x000fc60000000000 */
[-C--:B------:R-:W-:Y:S02]  /*a940*/  ISETP.GE.OR P2, PT, R9, R14.reuse, P0 ;  /* 0x0000000e0900720c */ /* 0x080fe40000746670 */
[----:B------:R-:W-:-:S11]  /*a950*/  ISETP.GE.OR P0, PT, R15, R14, P0 ;  /* 0x0000000e0f00720c */ /* 0x000fd60000706670 */
[----:B0-----:R0:W-:Y:S04]  /*a960*/  @!P2 ST.E desc[UR36][R10.64], R4 ;  /* 0x000000040a00a985 */ /* 0x0011e8000c101924 */
[----:B-1----:R0:W-:Y:S02]  /*a970*/  @!P0 ST.E desc[UR36][R12.64], R2 ;  /* 0x000000020c008985 */ /* 0x0021e4000c101924 */
.L_x_3413:
[----:B------:R-:W1:Y:S01]  /*a980*/  S2R R14, SR_CTAID.X ;  /* 0x00000000000e7919 */ /* 0x000e620000002500 */
[----:B------:R-:W-:Y:S01]  /*a990*/  LEA.HI R19, R19, R22, RZ, 0x2 ;  /* 0x0000001613137211 */ /* 0x000fe200078f10ff */
[----:B------:R-:W2:Y:S01]  /*a9a0*/  S2UR UR7, SR_CTAID.Z ;  /* 0x00000000000779c3 */ /* 0x000ea20000002700 */
[----:B------:R-:W-:Y:S01]  /*a9b0*/  SHF.R.S32.HI R9, RZ, 0x1f, R7 ;  /* 0x0000001fff097819 */ /* 0x000fe20000011407 */
[----:B------:R-:W-:Y:S01]  /*a9c0*/  ULDC.64 UR8, c[0x0][0xc38] ;  /* 0x00030e0000087ab9 */ /* 0x000fe20000000a00 */
[----:B------:R-:W-:Y:S01]  /*a9d0*/  LOP3.LUT R19, R19, 0xfffffffc, RZ, 0xc0, !PT ;  /* 0xfffffffc13137812 */ /* 0x000fe200078ec0ff */
[----:B------:R-:W-:Y:S01]  /*a9e0*/  UIMAD UR6, UR6, UR8, URZ ;  /* 0x00000008060672a4 */ /* 0x000fe2000f8e023f */
[----:B------:R-:W-:Y:S01]  /*a9f0*/  LEA.HI R9, R9, R154, RZ, 0x3 ;  /* 0x0000009a09097211 */ /* 0x000fe200078f18ff */
[----:B------:R-:W-:Y:S01]  /*aa00*/  UIMAD.WIDE.U32 UR4, UR61, UR8, URZ ;  /* 0x000000083d0472a5 */ /* 0x000fe2000f8e003f */
[----:B------:R-:W-:Y:S01]  /*aa10*/  LEA.HI R155, R155, R8, RZ, 0x5 ;  /* 0x000000089b9b7211 */ /* 0x000fe200078f28ff */
[----:B------:R-:W-:Y:S01]  /*aa20*/  IMAD.IADD R19, R22, 0x1, -R19 ;  /* 0x0000000116137824 */ /* 0x000fe200078e0a13 */
[----:B0-----:R-:W0:Y:S01]  /*aa30*/  LDC.64 R12, c[0x0][0xc40] ;  /* 0x00031000ff0c7b82 */ /* 0x001e220000000a00 */
[----:B------:R-:W-:Y:S01]  /*aa40*/  LOP3.LUT R9, R9, 0xfffffff8, RZ, 0xc0, !PT ;  /* 0xfffffff809097812 */ /* 0x000fe200078ec0ff */
[----:B------:R-:W-:Y:S01]  /*aa50*/  UIMAD UR6, UR61, UR9, UR6 ;  /* 0x000000093d0672a4 */ /* 0x000fe2000f8e0206 */
[----:B------:R-:W-:Y:S01]  /*aa60*/  SHF.R.S32.HI R155, RZ, 0x5, R155 ;  /* 0x00000005ff9b7819 */ /* 0x000fe2000001149b */
[----:B------:R-:W-:Y:S01]  /*aa70*/  IMAD.U32 R11, RZ, RZ, UR5 ;  /* 0x00000005ff0b7e24 */ /* 0x000fe2000f8e00ff */
[----:B------:R-:W-:Y:S01]  /*aa80*/  LEA.HI R2, R19, R19, RZ, 0x1 ;  /* 0x0000001313027211 */ /* 0x000fe200078f08ff */
[----:B------:R-:W-:Y:S01]  /*aa90*/  UIADD3 UR6, UR5, UR6, URZ ;  /* 0x0000000605067290 */ /* 0x000fe2000fffe03f */
[----:B------:R-:W-:Y:S01]  /*aaa0*/  IADD3 R154, R154, -R9, RZ ;  /* 0x800000099a9a7210 */ /* 0x000fe20007ffe0ff */
[----:B------:R-:W3:Y:S01]  /*aab0*/  @P1 LDC R16, c[0x0][0xcec] ;  /* 0x00033b00ff101b82 */ /* 0x000ee20000000800 */
[----:B------:R-:W-:Y:S01]  /*aac0*/  LOP3.LUT R2, R2, 0x1ffffffe, RZ, 0xc0, !PT ;  /* 0x1ffffffe02027812 */ /* 0x000fe200078ec0ff */
[----:B------:R-:W-:Y:S01]  /*aad0*/  IMAD.U32 R10, RZ, RZ, UR4 ;  /* 0x00000004ff0a7e24 */ /* 0x000fe2000f8e00ff */
[----:B------:R-:W-:Y:S01]  /*aae0*/  ULDC.64 UR4, c[0x0][0xc48] ;  /* 0x0003120000047ab9 */ /* 0x000fe20000000a00 */
[----:B------:R-:W-:Y:S01]  /*aaf0*/  IMAD R155, R155, 0x10, R154 ;  /* 0x000000109b9b7824 */ /* 0x000fe200078e029a */
[----:B------:R-:W-:Y:S01]  /*ab00*/  BSSY B0, `(.L_x_3414) ;  /* 0x00000f1000007945 */ /* 0x000fe20003800000 */
[----:B------:R-:W-:Y:S01]  /*ab10*/  IMAD.IADD R2, R19, 0x1, -R2 ;  /* 0x0000000113027824 */ /* 0x000fe200078e0a02 */
[----:B--2---:R-:W-:Y:S01]  /*ab20*/  USHF.R.S32.HI UR8, URZ, 0x1f, UR7 ;  /* 0x0000001f3f087899 */ /* 0x004fe20008011407 */
[----:B------:R-:W2:Y:S01]  /*ab30*/  @P1 LDC R17, c[0x0][0xcf0] ;  /* 0x00033c00ff111b82 */ /* 0x000ea20000000800 */
[----:B------:R-:W-:-:S02]  /*ab40*/  IMAD.U32 R11, RZ, RZ, UR6 ;  /* 0x00000006ff0b7e24 */ /* 0x000fc4000f8e00ff */
[----:B------:R-:W-:-:S04]  /*ab50*/  IMAD R4, R2, 0x8, R155 ;  /* 0x0000000802047824 */ /* 0x000fc800078e029b */
[----:B-1----:R-:W-:Y:S02]  /*ab60*/  IMAD R15, R14, 0x40, R4 ;  /* 0x000000400e0f7824 */ /* 0x002fe400078e0204 */
[C---:B0-----:R-:W-:Y:S02]  /*ab70*/  IMAD R2, R12.reuse, UR8, RZ ;  /* 0x000000080c027c24 */ /* 0x041fe4000f8e02ff */
[----:B------:R-:W-:-:S04]  /*ab80*/  IMAD.WIDE.U32 R10, R12, UR7, R10 ;  /* 0x000000070c0a7c25 */ /* 0x000fc8000f8e000a */
[----:B------:R-:W-:Y:S02]  /*ab90*/  IMAD R13, R13, UR7, R2 ;  /* 0x000000070d0d7c24 */ /* 0x000fe4000f8e0202 */
[----:B---3--:R-:W-:-:S04]  /*aba0*/  @P1 IMAD.HI.U32 R16, R15, R16, RZ ;  /* 0x000000100f101227 */ /* 0x008fc800078e00ff */
[----:B------:R-:W-:Y:S02]  /*abb0*/  IMAD.MOV.U32 R9, RZ, RZ, R15 ;  /* 0x000000ffff097224 */ /* 0x000fe400078e000f */
[----:B------:R-:W-:Y:S01]  /*abc0*/  IMAD R2, R5, UR4, RZ ;  /* 0x0000000405027c24 */ /* 0x000fe2000f8e02ff */
[----:B--2---:R-:W-:Y:S01]  /*abd0*/  @P1 SHF.R.U32.HI R9, RZ, R17, R16 ;  /* 0x00000011ff091219 */ /* 0x004fe20000011610 */
[----:B------:R-:W-:Y:S02]  /*abe0*/  IMAD.IADD R11, R11, 0x1, R13 ;  /* 0x000000010b0b7824 */ /* 0x000fe400078e020d */
[----:B------:R-:W-:Y:S01]  /*abf0*/  IMAD R13, R3, UR5, R2 ;  /* 0x00000005030d7c24 */ /* 0x000fe2000f8e0202 */
[----:B------:R-:W-:Y:S01]  /*ac00*/  IADD3 R5, -R9, RZ, RZ ;  /* 0x000000ff09057210 */ /* 0x000fe20007ffe1ff */
[----:B------:R-:W-:Y:S01]  /*ac10*/  IMAD.WIDE.U32 R2, R3, UR4, R10 ;  /* 0x0000000403027c25 */ /* 0x000fe2000f8e000a */
[----:B------:R-:W-:Y:S01]  /*ac20*/  SHF.R.S32.HI R4, RZ, 0x1f, R9 ;  /* 0x0000001fff047819 */ /* 0x000fe20000011409 */
[----:B------:R-:W-:-:S02]  /*ac30*/  ULDC.64 UR4, c[0x0][0xc30] ;  /* 0x00030c0000047ab9 */ /* 0x000fc40000000a00 */
[----:B------:R-:W-:Y:S02]  /*ac40*/  IMAD R5, R6, R5, R15 ;  /* 0x0000000506057224 */ /* 0x000fe400078e020f */
[----:B------:R-:W-:Y:S02]  /*ac50*/  IMAD R4, R4, UR4, RZ ;  /* 0x0000000404047c24 */ /* 0x000fe4000f8e02ff */
[----:B------:R-:W-:Y:S02]  /*ac60*/  IMAD.IADD R3, R3, 0x1, R13 ;  /* 0x0000000103037824 */ /* 0x000fe400078e020d */
[C---:B------:R-:W-:Y:S01]  /*ac70*/  IMAD R11, R9.reuse, UR5, R4 ;  /* 0x00000005090b7c24 */ /* 0x040fe2000f8e0204 */
[----:B------:R-:W-:Y:S01]  /*ac80*/  SHF.R.S32.HI R4, RZ, 0x1f, R5 ;  /* 0x0000001fff047819 */ /* 0x000fe20000011405 */
[----:B------:R-:W-:Y:S01]  /*ac90*/  IMAD.WIDE.U32 R2, R9, UR4, R2 ;  /* 0x0000000409027c25 */ /* 0x000fe2000f8e0002 */
[----:B------:R-:W-:-:S03]  /*aca0*/  ULDC.64 UR4, c[0x0][0xc28] ;  /* 0x00030a0000047ab9 */ /* 0x000fc60000000a00 */
[----:B------:R-:W-:Y:S02]  /*acb0*/  IMAD R4, R4, UR4, RZ ;  /* 0x0000000404047c24 */ /* 0x000fe4000f8e02ff */
[----:B------:R-:W-:Y:S02]  /*acc0*/  IMAD.IADD R3, R3, 0x1, R11 ;  /* 0x0000000103037824 */ /* 0x000fe400078e020b */
[C---:B------:R-:W-:Y:S02]  /*acd0*/  IMAD R9, R5.reuse, UR5, R4 ;  /* 0x0000000505097c24 */ /* 0x040fe4000f8e0204 */
[----:B------:R-:W-:Y:S01]  /*ace0*/  IMAD.WIDE.U32 R2, R5, UR4, R2 ;  /* 0x0000000405027c25 */ /* 0x000fe2000f8e0002 */
[----:B------:R-:W-:-:S03]  /*acf0*/  ULDC.64 UR4, c[0x0][0xc00] ;  /* 0x0003000000047ab9 */ /* 0x000fc60000000a00 */
[----:B------:R-:W-:Y:S01]  /*ad00*/  IMAD.IADD R5, R3, 0x1, R9 ;  /* 0x0000000103057824 */ /* 0x000fe200078e0209 */
        /* <DEDUP_REMOVED lines=9> */
[----:B------:R0:W1:Y:S01]  /*ada0*/  SHFL.IDX PT, R2, R4, RZ, 0x1c1f ;  /* 0x001c1fff04027589 */ /* 0x00006200000e0000 */
[----:B------:R-:W-:Y:S01]  /*adb0*/  IMAD.IADD R0, R8, 0x1, -R9 ;  /* 0x0000000108007824 */ /* 0x000fe200078e0a09 */
[----:B------:R-:W-:-:S02]  /*adc0*/  ISETP.GE.AND P0, PT, R7, R6, PT ;  /* 0x000000060700720c */ /* 0x000fc40003f06270 */
[----:B------:R0:W2:Y:S01]  /*add0*/  SHFL.IDX PT, R3, R5, RZ, 0x1c1f ;  /* 0x001c1fff05037589 */ /* 0x0000a200000e0000 */
[----:B------:R-:W-:-:S04]  /*ade0*/  IMAD R0, R11, 0x80, R0 ;  /* 0x000000800b007824 */ /* 0x000fc800078e0200 */
[----:B------:R-:W-:-:S06]  /*adf0*/  IMAD.SHL.U32 R0, R0, 0x2, RZ ;  /* 0x0000000200007824 */ /* 0x000fcc00078e00ff */
[----:B0-----:R-:W-:Y:S05]  /*ae00*/  @P0 BRA `(.L_x_3415) ;  /* 0x0000000c00000947 */ /* 0x001fea0003800000 */
        /* <DEDUP_REMOVED lines=15> */
[----:B------:R-:W-:-:S02]  /*af00*/  VIADD R21, R0, 0x48 ;  /* 0x0000004800157836 */ /* 0x000fc40000000000 */
[C---:B------:R-:W-:Y:S01]  /*af10*/  @!P2 LEA.HI R8, R0.reuse, R0, RZ, 0x1 ;  /* 0x000000000008a211 */ /* 0x040fe200078f08ff */
[C---:B------:R-:W-:Y:S01]  /*af20*/  VIADD R22, R0.reuse, 0x50 ;  /* 0x0000005000167836 */ /* 0x040fe20000000000 */
[----:B------:R-:W-:Y:S01]  /*af30*/  @!P3 LEA.HI R10, R9, R9, RZ, 0x1 ;  /* 0x00000009090ab211 */ /* 0x000fe200078f08ff */
[----:B------:R-:W-:Y:S01]  /*af40*/  VIADD R23, R0, 0x58 ;  /* 0x0000005800177836 */ /* 0x000fe20000000000 */
[----:B------:R-:W-:Y:S02]  /*af50*/  @!P4 LEA.HI R12, R11, R11, RZ, 0x1 ;  /* 0x0000000b0b0cc211 */ /* 0x000fe400078f08ff */
[----:B------:R-:W-:Y:S02]  /*af60*/  @!P5 LEA.HI R14, R13, R13, RZ, 0x1 ;  /* 0x0000000d0d0ed211 */ /* 0x000fe400078f08ff */
[----:B------:R-:W-:Y:S02]  /*af70*/  @!P2 LOP3.LUT R9, R8, 0xfffffffe, RZ, 0xc0, !PT ;  /* 0xfffffffe0809a812 */ /* 0x000fe400078ec0ff */
[----:B------:R-:W-:-:S02]  /*af80*/  @!P3 LOP3.LUT R11, R10, 0xfffffffe, RZ, 0xc0, !PT ;  /* 0xfffffffe0a0bb812 */ /* 0x000fc400078ec0ff */
[----:B------:R-:W-:Y:S01]  /*af90*/  @!P4 LOP3.LUT R13, R12, 0xfffffffe, RZ, 0xc0, !PT ;  /* 0xfffffffe0c0dc812 */ /* 0x000fe200078ec0ff */
[--C-:B-12---:R-:W-:Y:S01]  /*afa0*/  @!P2 IMAD.WIDE R8, R9, 0x4, R2.reuse ;  /* 0x000000040908a825 */ /* 0x106fe200078e0202 */
[----:B------:R-:W-:Y:S02]  /*afb0*/  @!P5 LOP3.LUT R15, R14, 0xfffffffe, RZ, 0xc0, !PT ;  /* 0xfffffffe0e0fd812 */ /* 0x000fe400078ec0ff */
[----:B------:R-:W-:Y:S01]  /*afc0*/  ISETP.GE.AND P6, PT, R22, UR4, PT ;  /* 0x0000000416007c0c */ /* 0x000fe2000bfc6270 */
        /* <DEDUP_REMOVED lines=9> */
[----:B------:R-:W-:Y:S01]  /*b060*/  @!P0 LEA.HI R16, R16, R16, RZ, 0x1 ;  /* 0x0000001010108211 */ /* 0x000fe200078f08ff */
[----:B------:R3:W-:Y:S01]  /*b070*/  @!P5 ST.E.64 desc[UR36][R14.64], R36 ;  /* 0x000000240e00d985 */ /* 0x0007e2000c101b24 */
[----:B------:R-:W-:Y:S02]  /*b080*/  ISETP.GE.AND P5, PT, R21, UR4, PT ;  /* 0x0000000415007c0c */ /* 0x000fe4000bfa6270 */
[----:B------:R-:W-:Y:S02]  /*b090*/  @!P1 LEA.HI R17, R17, R17, RZ, 0x1 ;  /* 0x0000001111119211 */ /* 0x000fe400078f08ff */
[----:B0-----:R-:W-:-:S02]  /*b0a0*/  @!P0 LOP3.LUT R9, R16, 0xfffffffe, RZ, 0xc0, !PT ;  /* 0xfffffffe10098812 */ /* 0x001fc400078ec0ff */
        /* <DEDUP_REMOVED lines=16> */
[----:B------:R-:W-:Y:S01]  /*b1b0*/  @!P6 LOP3.LUT R17, R22, 0xfffffffe, RZ, 0xc0, !PT ;  /* 0xfffffffe1611e812 */ /* 0x000fe200078ec0ff */
[C---:B------:R-:W-:Y:S01]  /*b1c0*/  VIADD R22, R0.reuse, 0x88 ;  /* 0x0000008800167836 */ /* 0x040fe20000000000 */
[----:B------:R-:W-:Y:S01]  /*b1d0*/  IADD3 R24, R0, 0x60, RZ ;  /* 0x0000006000187810 */ /* 0x000fe20007ffe0ff */
[----:B0-----:R-:W-:Y:S01]  /*b1e0*/  @!P2 IMAD.WIDE R8, R13, 0x4, R2 ;  /* 0x000000040d08a825 */ /* 0x001fe200078e0202 */
[----:B------:R-:W-:-:S02]  /*b1f0*/  ISETP.GE.AND P1, PT, R23, UR4, PT ;  /* 0x0000000417007c0c */ /* 0x000fc4000bf26270 */
[----:B------:R-:W-:Y:S01]  /*b200*/  ISETP.GE.AND P0, PT, R24, UR4, PT ;  /* 0x0000000418007c0c */ /* 0x000fe2000bf06270 */
        /* <DEDUP_REMOVED lines=18> */
[----:B0-----:R-:W-:Y:S01]  /*b330*/  @!P1 LOP3.LUT R9, R23, 0xfffffffe, RZ, 0xc0, !PT ;  /* 0xfffffffe17099812 */ /* 0x001fe200078ec0ff */
[----:B------:R-:W-:Y:S01]  /*b340*/  VIADD R23, R0, 0x90 ;  /* 0x0000009000177836 */ /* 0x000fe20000000000 */
        /* <DEDUP_REMOVED lines=17> */
[----:B------:R-:W-:Y:S01]  /*b460*/  VIADD R22, R0, 0xc0 ;  /* 0x000000c000167836 */ /* 0x000fe20000000000 */
[----:B------:R-:W-:Y:S01]  /*b470*/  ISETP.GE.AND P0, PT, R23, UR4, PT ;  /* 0x0000000417007c0c */ /* 0x000fe2000bf06270 */
[----:B0-----:R-:W-:Y:S01]  /*b480*/  @!P2 IMAD.WIDE R8, R13, 0x4, R2 ;  /* 0x000000040d08a825 */ /* 0x001fe200078e0202 */
[----:B------:R-:W-:-:S02]  /*b490*/  ISETP.GE.AND P1, PT, R24, UR4, PT ;  /* 0x0000000418007c0c */ /* 0x000fc4000bf26270 */
[----:B------:R-:W-:Y:S01]  /*b4a0*/  IADD3 R20, R0, 0xb0, RZ ;  /* 0x000000b000147810 */ /* 0x000fe20007ffe0ff */
        /* <DEDUP_REMOVED lines=18> */
[----:B0-----:R-:W-:Y:S02]  /*b5d0*/  @!P0 LOP3.LUT R9, R23, 0xfffffffe, RZ, 0xc0, !PT ;  /* 0xfffffffe17098812 */ /* 0x001fe400078ec0ff */
[----:B------:R-:W-:Y:S02]  /*b5e0*/  @!P2 LEA.HI R18, R18, R18, RZ, 0x1 ;  /* 0x000000121212a211 */ /* 0x000fe400078f08ff */
[----:B-1----:R-:W-:Y:S01]  /*b5f0*/  @!P1 LOP3.LUT R11, R24, 0xfffffffe, RZ, 0xc0, !PT ;  /* 0xfffffffe180b9812 */ /* 0x002fe200078ec0ff */
[--C-:B------:R-:W-:Y:S01]  /*b600*/  @!P0 IMAD.WIDE R8, R9, 0x4, R2.reuse ;  /* 0x0000000409088825 */ /* 0x100fe200078e0202 */
[----:B------:R-:W-:Y:S02]  /*b610*/  @!P4 LEA.HI R20, R20, R20, RZ, 0x1 ;  /* 0x000000141414c211 */ /* 0x000fe400078f08ff */
[----:B--2---:R-:W-:Y:S01]  /*b620*/  @!P2 LOP3.LUT R13, R18, 0xfffffffe, RZ, 0xc0, !PT ;  /* 0xfffffffe120da812 */ /* 0x004fe200078ec0ff */
[--C-:B------:R-:W-:Y:S01]  /*b630*/  @!P1 IMAD.WIDE R10, R11, 0x4, R2.reuse ;  /* 0x000000040b0a9825 */ /* 0x100fe200078e0202 */
[----:B------:R-:W-:Y:S01]  /*b640*/  @!P3 LEA.HI R19, R19, R19, RZ, 0x1 ;  /* 0x000000131313b211 */ /* 0x000fe200078f08ff */
[----:B------:R0:W-:Y:S01]  /*b650*/  @!P0 ST.E.64 desc[UR36][R8.64], R96 ;  /* 0x0000006008008985 */ /* 0x0001e2000c101b24 */
[----:B------:R-:W-:Y:S01]  /*b660*/  @!P5 LEA.HI R21, R21, R21, RZ, 0x1 ;  /* 0x000000151515d211 */ /* 0x000fe200078f08ff */
[----:B------:R-:W-:Y:S01]  /*b670*/  @!P2 IMAD.WIDE R12, R13, 0x4, R2 ;  /* 0x000000040d0ca825 */ /* 0x000fe200078e0202 */
[----:B------:R-:W-:Y:S01]  /*b680*/  @!P3 LOP3.LUT R19, R19, 0xfffffffe, RZ, 0xc0, !PT ;  /* 0xfffffffe1313b812 */ /* 0x000fe200078ec0ff */
[----:B------:R1:W-:Y:S01]  /*b690*/  @!P1 ST.E.64 desc[UR36][R10.64], R100 ;  /* 0x000000640a009985 */ /* 0x0003e2000c101b24 */
[----:B------:R-:W-:Y:S01]  /*b6a0*/  @!P6 LEA.HI R22, R22, R22, RZ, 0x1 ;  /* 0x000000161616e211 */ /* 0x000fe200078f08ff */
[----:B------:R-:W-:Y:S01]  /*b6b0*/  VIADD R18, R0, 0xc8 ;  /* 0x000000c800127836 */ /* 0x000fe20000000000 */
[----:B---3--:R-:W-:Y:S01]  /*b6c0*/  @!P4 LOP3.LUT R15, R20, 0xfffffffe, RZ, 0xc0, !PT ;  /* 0xfffffffe140fc812 */ /* 0x008fe200078ec0ff */
[----:B------:R-:W-:Y:S01]  /*b6d0*/  @!P2 ST.E.64 desc[UR36][R12.64], R104 ;  /* 0x000000680c00a985 */ /* 0x000fe2000c101b24 */
[----:B------:R-:W-:Y:S01]  /*b6e0*/  @!P5 LOP3.LUT R21, R21, 0xfffffffe, RZ, 0xc0, !PT ;  /* 0xfffffffe1515d812 */ /* 0x000fe200078ec0ff */
[----:B------:R-:W-:Y:S01]  /*b6f0*/  VIADD R20, R0, 0xd8 ;  /* 0x000000d800147836 */ /* 0x000fe20000000000 */
[----:B----4-:R-:W-:-:S02]  /*b700*/  @!P6 LOP3.LUT R17, R22, 0xfffffffe, RZ, 0xc0, !PT ;  /* 0xfffffffe1611e812 */ /* 0x010fc400078ec0ff */
[----:B------:R-:W-:Y:S01]  /*b710*/  ISETP.GE.AND P0, PT, R18, UR4, PT ;  /* 0x0000000412007c0c */ /* 0x000fe2000bf06270 */
[----:B0-----:R-:W-:Y:S01]  /*b720*/  @!P3 IMAD.WIDE R8, R19, 0x4, R2 ;  /* 0x000000041308b825 */ /* 0x001fe200078e0202 */
[----:B------:R-:W-:-:S03]  /*b730*/  ISETP.GE.AND P2, PT, R20, UR4, PT ;  /* 0x0000000414007c0c */ /* 0x000fc6000bf46270 */
[--C-:B-1----:R-:W-:Y:S01]  /*b740*/  @!P4 IMAD.WIDE R10, R15, 0x4, R2.reuse ;  /* 0x000000040f0ac825 */ /* 0x102fe200078e0202 */
[----:B------:R0:W-:Y:S03]  /*b750*/  @!P3 ST.E.64 desc[UR36][R8.64], R108 ;  /* 0x0000006c0800b985 */ /* 0x0001e6000c101b24 */
[--C-:B------:R-:W-:Y:S01]  /*b760*/  @!P5 IMAD.WIDE R14, R21, 0x4, R2.reuse ;  /* 0x00000004150ed825 */ /* 0x100fe200078e0202 */
[----:B------:R1:W-:Y:S03]  /*b770*/  @!P4 ST.E.64 desc[UR36][R10.64], R112 ;  /* 0x000000700a00c985 */ /* 0x0003e6000c101b24 */
[----:B------:R-:W-:Y:S01]  /*b780*/  VIADD R19, R0, 0xd0 ;  /* 0x000000d000137836 */ /* 0x000fe20000000000 */
[----:B------:R2:W-:Y:S01]  /*b790*/  @!P5 ST.E.64 desc[UR36][R14.64], R116 ;  /* 0x000000740e00d985 */ /* 0x0005e2000c101b24 */
[----:B------:R-:W-:Y:S01]  /*b7a0*/  @!P6 IMAD.WIDE R16, R17, 0x4, R2 ;  /* 0x000000041110e825 */ /* 0x000fe200078e0202 */
[----:B------:R-:W-:-:S02]  /*b7b0*/  @!P0 LEA.HI R18, R18, R18, RZ, 0x1 ;  /* 0x0000001212128211 */ /* 0x000fc400078f08ff */
[----:B------:R-:W-:Y:S01]  /*b7c0*/  ISETP.GE.AND P1, PT, R19, UR4, PT ;  /* 0x0000000413007c0c */ /* 0x000fe2000bf26270 */
[C---:B------:R-:W-:Y:S01]  /*b7d0*/  VIADD R21, R0.reuse, 0xe0 ;  /* 0x000000e000157836 */ /* 0x040fe20000000000 */
[----:B------:R3:W-:Y:S01]  /*b7e0*/  @!P6 ST.E.64 desc[UR36][R16.64], R120 ;  /* 0x000000781000e985 */ /* 0x0007e2000c101b24 */
[----:B0-----:R-:W-:Y:S01]  /*b7f0*/  VIADD R9, R0, 0xf8 ;  /* 0x000000f800097836 */ /* 0x001fe20000000000 */
[----:B------:R-:W-:Y:S01]  /*b800*/  @!P2 LEA.HI R20, R20, R20, RZ, 0x1 ;  /* 0x000000141414a211 */ /* 0x000fe200078f08ff */
[C---:B------:R-:W-:Y:S01]  /*b810*/  VIADD R12, R0.reuse, 0xe8 ;  /* 0x000000e8000c7836 */ /* 0x040fe20000000000 */
[----:B------:R-:W-:Y:S01]  /*b820*/  ISETP.GE.AND P3, PT, R21, UR4, PT ;  /* 0x0000000415007c0c */ /* 0x000fe2000bf66270 */
[----:B------:R-:W-:Y:S01]  /*b830*/  VIADD R13, R0, 0xf0 ;  /* 0x000000f0000d7836 */ /* 0x000fe20000000000 */
[----:B------:R-:W-:Y:S02]  /*b840*/  ISETP.GE.AND P6, PT, R9, UR4, PT ;  /* 0x0000000409007c0c */ /* 0x000fe4000bfc6270 */
[----:B------:R-:W-:-:S02]  /*b850*/  ISETP.GE.AND P4, PT, R12, UR4, PT ;  /* 0x000000040c007c0c */ /* 0x000fc4000bf86270 */
[----:B------:R-:W-:Y:S02]  /*b860*/  ISETP.GE.AND P5, PT, R13, UR4, PT ;  /* 0x000000040d007c0c */ /* 0x000fe4000bfa6270 */
[----:B------:R-:W-:-:S04]  /*b870*/  @!P1 LEA.HI R19, R19, R19, RZ, 0x1 ;  /* 0x0000001313139211 */ /* 0x000fc800078f08ff */
[----:B-1----:R-:W-:Y:S02]  /*b880*/  @!P1 LOP3.LUT R11, R19, 0xfffffffe, RZ, 0xc0, !PT ;  /* 0xfffffffe130b9812 */ /* 0x002fe400078ec0ff */
[----:B------:R-:W-:Y:S02]  /*b890*/  @!P3 LEA.HI R21, R21, R21, RZ, 0x1 ;  /* 0x000000151515b211 */ /* 0x000fe400078f08ff */
[----:B------:R-:W-:Y:S02]  /*b8a0*/  @!P6 LEA.HI R10, R9, R9, RZ, 0x1 ;  /* 0x00000009090ae211 */ /* 0x000fe400078f08ff */
[----:B------:R-:W-:Y:S02]  /*b8b0*/  @!P4 LEA.HI R12, R12, R12, RZ, 0x1 ;  /* 0x0000000c0c0cc211 */ /* 0x000fe400078f08ff */
[----:B------:R-:W-:Y:S02]  /*b8c0*/  @!P5 LEA.HI R8, R13, R13, RZ, 0x1 ;  /* 0x0000000d0d08d211 */ /* 0x000fe400078f08ff */
[----:B------:R-:W-:-:S02]  /*b8d0*/  @!P0 LOP3.LUT R9, R18, 0xfffffffe, RZ, 0xc0, !PT ;  /* 0xfffffffe12098812 */ /* 0x000fc400078ec0ff */
[----:B------:R-:W-:Y:S02]  /*b8e0*/  @!P2 LOP3.LUT R13, R20, 0xfffffffe, RZ, 0xc0, !PT ;  /* 0xfffffffe140da812 */ /* 0x000fe400078ec0ff */
[----:B--2---:R-:W-:Y:S02]  /*b8f0*/  @!P3 LOP3.LUT R15, R21, 0xfffffffe, RZ, 0xc0, !PT ;  /* 0xfffffffe150fb812 */ /* 0x004fe400078ec0ff */
        /* <DEDUP_REMOVED lines=17> */
.L_x_3415:
[----:B------:R-:W-:Y:S05]  /*ba10*/  BSYNC B0 ;  /* 0x0000000000007941 */ /* 0x000fea0003800000 */
.L_x_3414:
[----:B------:R-:W-:Y:S01]  /*ba20*/  IADD3 R7, R7, 0x8, RZ ;  /* 0x0000000807077810 */ /* 0x000fe20007ffe0ff */
[----:B0-2---:R2:W3:Y:S03]  /*ba30*/  SHFL.IDX PT, R3, R5, 0x1, 0x1c1f ;  /* 0x003c1f0005037f89 */ /* 0x0054e600000e0000 */
[----:B------:R-:W-:Y:S01]  /*ba40*/  ISETP.GE.AND P0, PT, R7, R6, PT ;  /* 0x000000060700720c */ /* 0x000fe20003f06270 */
[----:B-1----:R2:W4:-:S12]  /*ba50*/  SHFL.IDX PT, R2, R4, 0x1, 0x1c1f ;  /* 0x003c1f0004027f89 */ /* 0x00251800000e0000 */
[----:B--2---:R-:W-:Y:S05]  /*ba60*/  @P0 BRA `(.L_x_3378) ;  /* 0x0000005400640947 */ /* 0x004fea0003800000 */
        /* <DEDUP_REMOVED lines=14> */
[----:B------:R-:W-:-:S02]  /*bb50*/  VIADD R15, R0, 0x40 ;  /* 0x00000040000f7836 */ /* 0x000fc40000000000 */
[C---:B------:R-:W-:Y:S01]  /*bb60*/  @!P0 LEA.HI R4, R0.reuse, R0, RZ, 0x1 ;  /* 0x0000000000048211 */ /* 0x040fe200078f08ff */
[C---:B------:R-:W-:Y:S01]  /*bb70*/  VIADD R16, R0.reuse, 0x48 ;  /* 0x0000004800107836 */ /* 0x040fe20000000000 */
[----:B------:R-:W-:Y:S01]  /*bb80*/  @!P1 LEA.HI R6, R5, R5, RZ, 0x1 ;  /* 0x0000000505069211 */ /* 0x000fe200078f08ff */
[C---:B------:R-:W-:Y:S01]  /*bb90*/  VIADD R19, R0.reuse, 0x58 ;  /* 0x0000005800137836 */ /* 0x040fe20000000000 */
[----:B------:R-:W-:Y:S01]  /*bba0*/  @!P2 LEA.HI R8, R7, R7, RZ, 0x1 ;  /* 0x000000070708a211 */ /* 0x000fe200078f08ff */
[----:B------:R-:W-:Y:S01]  /*bbb0*/  VIADD R20, R0, 0x80 ;  /* 0x0000008000147836 */ /* 0x000fe20000000000 */
[----:B------:R-:W-:Y:S02]  /*bbc0*/  @!P0 LOP3.LUT R5, R4, 0xfffffffe, RZ, 0xc0, !PT ;  /* 0xfffffffe04058812 */ /* 0x000fe400078ec0ff */
[----:B------:R-:W-:Y:S02]  /*bbd0*/  @!P1 LOP3.LUT R7, R6, 0xfffffffe, RZ, 0xc0, !PT ;  /* 0xfffffffe06079812 */ /* 0x000fe400078ec0ff */
[----:B------:R-:W-:Y:S01]  /*bbe0*/  @!P2 LOP3.LUT R9, R8, 0xfffffffe, RZ, 0xc0, !PT ;  /* 0xfffffffe0809a812 */ /* 0x000fe200078ec0ff */
[----:B---34-:R-:W-:Y:S01]  /*bbf0*/  @!P0 IMAD.WIDE R4, R5, 0x4, R2 ;  /* 0x0000000405048825 */ /* 0x018fe200078e0202 */
        /* <DEDUP_REMOVED lines=28> */
[----:B------:R-:W-:Y:S01]  /*bdc0*/  @!P4 LOP3.LUT R17, R16, 0xfffffffe, RZ, 0xc0, !PT ;  /* 0xfffffffe1011c812 */ /* 0x000fe200078ec0ff */
[----:B------:R-:W-:Y:S01]  /*bdd0*/  VIADD R16, R0, 0x70 ;  /* 0x0000007000107836 */ /* 0x000fe20000000000 */
[----:B------:R-:W-:Y:S02]  /*bde0*/  ISETP.GE.AND P5, PT, R18, UR4, PT ;  /* 0x0000000412007c0c */ /* 0x000fe4000bfa6270 */
[----:B------:R-:W-:Y:S01]  /*bdf0*/  ISETP.GE.AND P6, PT, R19, UR4, PT ;  /* 0x0000000413007c0c */ /* 0x000fe2000bfc6270 */
[----:B0-----:R-:W-:-:S04]  /*be00*/  @!P0 IMAD.WIDE R4, R9, 0x4, R2 ;  /* 0x0000000409048825 */ /* 0x001fc800078e0202 */
[--C-:B-1----:R-:W-:Y:S01]  /*be10*/  @!P1 IMAD.WIDE R6, R13, 0x4, R2.reuse ;  /* 0x000000040d069825 */ /* 0x102fe200078e0202 */
[----:B------:R0:W-:Y:S01]  /*be20*/  @!P0 ST.E.64 desc[UR36][R4.64], R46 ;  /* 0x0000002e04008985 */ /* 0x0001e2000c101b24 */
[----:B------:R-:W-:Y:S02]  /*be30*/  ISETP.GE.AND P0, PT, R20, UR4, PT ;  /* 0x0000000414007c0c */ /* 0x000fe4000bf06270 */
[--C-:B------:R-:W-:Y:S01]  /*be40*/  @!P2 IMAD.WIDE R8, R11, 0x4, R2.reuse ;  /* 0x000000040b08a825 */ /* 0x100fe200078e0202 */
[----:B------:R1:W-:Y:S01]  /*be50*/  @!P1 ST.E.64 desc[UR36][R6.64], R50 ;  /* 0x0000003206009985 */ /* 0x0003e2000c101b24 */
[----:B------:R-:W-:Y:S02]  /*be60*/  @!P5 LEA.HI R18, R18, R18, RZ, 0x1 ;  /* 0x000000121212d211 */ /* 0x000fe400078f08ff */
[----:B------:R-:W-:Y:S01]  /*be70*/  @!P3 IMAD.WIDE R10, R15, 0x4, R2 ;  /* 0x000000040f0ab825 */ /* 0x000fe200078e0202 */
[----:B------:R2:W-:Y:S01]  /*be80*/  @!P2 ST.E.64 desc[UR36][R8.64], R54 ;  /* 0x000000360800a985 */ /* 0x0005e2000c101b24 */
[----:B------:R-:W-:-:S02]  /*be90*/  ISETP.GE.AND P2, PT, R16, UR4, PT ;  /* 0x0000000410007c0c */ /* 0x000fc4000bf46270 */
[----:B------:R-:W-:Y:S01]  /*bea0*/  @!P4 IMAD.WIDE R12, R17, 0x4, R2 ;  /* 0x00000004110cc825 */ /* 0x000fe200078e0202 */
[----:B------:R3:W-:Y:S01]  /*beb0*/  @!P3 ST.E.64 desc[UR36][R10.64], R58 ;  /* 0x0000003a0a00b985 */ /* 0x0007e2000c101b24 */
[----:B------:R-:W-:Y:S02]  /*bec0*/  @!P6 LEA.HI R19, R19, R19, RZ, 0x1 ;  /* 0x000000131313e211 */ /* 0x000fe400078f08ff */
[C---:B------:R-:W-:Y:S01]  /*bed0*/  VIADD R15, R0.reuse, 0x68 ;  /* 0x00000068000f7836 */ /* 0x040fe20000000000 */
[----:B------:R4:W-:Y:S01]  /*bee0*/  @!P4 ST.E.64 desc[UR36][R12.64], R62 ;  /* 0x0000003e0c00c985 */ /* 0x0009e2000c101b24 */
[----:B------:R-:W-:Y:S01]  /*bef0*/  VIADD R17, R0, 0x78 ;  /* 0x0000007800117836 */ /* 0x000fe20000000000 */
[----:B------:R-:W-:Y:S02]  /*bf00*/  ISETP.GE.AND P4, PT, R14, UR4, PT ;  /* 0x000000040e007c0c */ /* 0x000fe4000bf86270 */
[----:B------:R-:W-:Y:S02]  /*bf10*/  ISETP.GE.AND P3, PT, R15, UR4, PT ;  /* 0x000000040f007c0c */ /* 0x000fe4000bf66270 */
[----:B------:R-:W-:-:S02]  /*bf20*/  ISETP.GE.AND P1, PT, R17, UR4, PT ;  /* 0x0000000411007c0c */ /* 0x000fc4000bf26270 */
[----:B0-----:R-:W-:Y:S01]  /*bf30*/  @!P5 LOP3.LUT R5, R18, 0xfffffffe, RZ, 0xc0, !PT ;  /* 0xfffffffe1205d812 */ /* 0x001fe200078ec0ff */
[C---:B------:R-:W-:Y:S01]  /*bf40*/  VIADD R18, R0.reuse, 0x88 ;  /* 0x0000008800127836 */ /* 0x040fe20000000000 */
        /* <DEDUP_REMOVED lines=17> */
[----:B----4-:R-:W-:Y:S01]  /*c060*/  @!P0 LOP3.LUT R13, R20, 0xfffffffe, RZ, 0xc0, !PT ;  /* 0xfffffffe140d8812 */ /* 0x010fe200078ec0ff */
[----:B------:R-:W-:Y:S01]  /*c070*/  VIADD R20, R0, 0xb8 ;  /* 0x000000b800147836 */ /* 0x000fe20000000000 */
[----:B------:R-:W-:Y:S01]  /*c080*/  ISETP.GE.AND P6, PT, R18, UR4, PT ;  /* 0x0000000412007c0c */ /* 0x000fe2000bfc6270 */
[----:B0-----:R-:W-:Y:S01]  /*c090*/  @!P4 IMAD.WIDE R4, R9, 0x4, R2 ;  /* 0x000000040904c825 */ /* 0x001fe200078e0202 */
[----:B------:R-:W-:-:S03]  /*c0a0*/  ISETP.GE.AND P5, PT, R19, UR4, PT ;  /* 0x0000000413007c0c */ /* 0x000fc6000bfa6270 */
        /* <DEDUP_REMOVED lines=56> */
[C---:B------:R-:W-:Y:S01]  /*c430*/  VIADD R17, R0.reuse, 0xe8 ;  /* 0x000000e800117836 */ /* 0x040fe20000000000 */
[----:B------:R-:W-:Y:S01]  /*c440*/  @!P6 LEA.HI R19, R19, R19, RZ, 0x1 ;  /* 0x000000131313e211 */ /* 0x000fe200078f08ff */
        /* <DEDUP_REMOVED lines=16> */
[----:B---3--:R-:W-:Y:S02]  /*c550*/  @!P2 LOP3.LUT R11, R16, 0xfffffffe, RZ, 0xc0, !PT ;  /* 0xfffffffe100ba812 */ /* 0x008fe400078ec0ff */
        /* <DEDUP_REMOVED lines=19> */
.L_x_3412:
        /* <DEDUP_REMOVED lines=15> */
[----:B------:R-:W-:Y:S01]  /*c780*/  IMAD.MOV.U32 R5, RZ, RZ, R0 ;  /* 0x000000ffff057224 */ /* 0x000fe200078e0000 */
        /* <DEDUP_REMOVED lines=10> */
[----:B------:R-:W-:-:S05]  /*c830*/  IMAD.U32 R3, RZ, RZ, UR6 ;  /* 0x00000006ff037e24 */ /* 0x000fca000f8e00ff */
[----:B------:R-:W3:Y:S01]  /*c840*/  @P0 LDC R9, c[0x0][0xcf0] ;  /* 0x00033c00ff090b82 */ /* 0x000ee20000000800 */
[----:B0-----:R-:W-:-:S07]  /*c850*/  USHF.R.S32.HI UR8, URZ, 0x1f, UR7 ;  /* 0x0000001f3f087899 */ /* 0x001fce0008011407 */
[----:B------:R-:W0:Y:S01]  /*c860*/  S2UR UR10, SR_CTAID.Y ;  /* 0x00000000000a79c3 */ /* 0x000e220000002600 */
[C---:B-1----:R-:W-:Y:S02]  /*c870*/  IMAD R12, R10.reuse, UR8, RZ ;  /* 0x000000080a0c7c24 */ /* 0x042fe4000f8e02ff */
[----:B------:R-:W-:-:S04]  /*c880*/  IMAD.WIDE.U32 R2, R10, UR7, R2 ;  /* 0x000000070a027c25 */ /* 0x000fc8000f8e0002 */
[----:B------:R-:W-:Y:S01]  /*c890*/  IMAD R11, R11, UR7, R12 ;  /* 0x000000070b0b7c24 */ /* 0x000fe2000f8e020c */
[----:B------:R-:W0:Y:S01]  /*c8a0*/  LDC R8, c[0x0][0xd50] ;  /* 0x00035400ff087b82 */ /* 0x000e220000000800 */
[----:B--2---:R-:W-:-:S04]  /*c8b0*/  @P0 IMAD.HI.U32 R4, R0, R7, RZ ;  /* 0x0000000700040227 */ /* 0x004fc800078e00ff */
[----:B------:R-:W-:Y:S02]  /*c8c0*/  IMAD R7, RZ, RZ, -UR61 ;  /* 0x8000003dff077e24 */ /* 0x000fe4000f8e02ff */
[----:B------:R-:W-:Y:S01]  /*c8d0*/  IMAD.IADD R3, R11, 0x1, R3 ;  /* 0x000000010b037824 */ /* 0x000fe200078e0203 */
[----:B---3--:R-:W-:Y:S01]  /*c8e0*/  @P0 SHF.R.U32.HI R5, RZ, R9, R4 ;  /* 0x00000009ff050219 */ /* 0x008fe20000011604 */
[----:B0-----:R-:W-:-:S03]  /*c8f0*/  IMAD R9, R8, R7, UR10 ;  /* 0x0000000a08097e24 */ /* 0x001fc6000f8e0207 */
[----:B------:R-:W-:Y:S01]  /*c900*/  IADD3 R7, -R5, RZ, RZ ;  /* 0x000000ff05077210 */ /* 0x000fe20007ffe1ff */
        /* <DEDUP_REMOVED lines=20> */
.L_x_3376:
[----:B------:R-:W-:-:S08]  /*ca50*/  NOP ;  /* 0x0000000000007918 */ /* 0x000fd00000000000 */
[----:B0-----:R-:W0:-:S00]  /*ca60*/  USETMAXREG.DEALLOC.CTAPOOL 0x28 ;  /* 0x00000028000079c8 */ /* 0x001e0000080e0500 */
[----:B0-----:R-:W-:-:S06]  /*ca70*/  LOP3.LUT R17, R0, 0x3, RZ, 0xc0, !PT ;  /* 0x0000000300117812 */ /* 0x001fcc00078ec0ff */
[----:B------:R-:W0:Y:S01]  /*ca80*/  S2UR UR6, SR_CTAID.Y ;  /* 0x00000000000679c3 */ /* 0x000e220000002600 */
[----:B------:R-:W1:Y:S07]  /*ca90*/  SHFL.IDX PT, R0, R17, RZ, 0x1f ;  /* 0x00001fff11007589 */ /* 0x000e6e00000e0000 */
[----:B------:R-:W2:Y:S01]  /*caa0*/  S2UR UR43, SR_CTAID.Z ;  /* 0x00000000002b79c3 */ /* 0x000ea20000002700 */
[----:B-1----:R-:W-:-:S13]  /*cab0*/  ISETP.NE.AND P0, PT, R0, RZ, PT ;  /* 0x000000ff0000720c */ /* 0x002fda0003f05270 */
[----:B0-2---:R-:W-:Y:S05]  /*cac0*/  @!P0 BRA `(.L_x_3416) ;  /* 0x0000000000288947 */ /* 0x005fea0003800000 */
        /* <DEDUP_REMOVED lines=10> */
.L_x_3416:
[----:B------:R-:W-:Y:S01]  /*cb70*/  ULDC UR7, c[0x0][0xd50] ;  /* 0x0003540000077ab9 */ /* 0x000fe20000000800 */
[----:B------:R-:W-:Y:S01]  /*cb80*/  UMOV UR39, UR6 ;  /* 0x0000000600277c82 */ /* 0x000fe20008000000 */
[----:B------:R-:W-:-:S11]  /*cb90*/  UISETP.NE.AND UP0, UPT, UR7, 0x1, UPT ;  /* 0x000000010700788c */ /* 0x000fd6000bf05270 */
[----:B------:R-:W-:Y:S01]  /*cba0*/  @UP0 ULDC UR4, c[0x0][0xd54] ;  /* 0x0003550000040ab9 */ /* 0x000fe20000000800 */
[----:B------:R-:W-:Y:S01]  /*cbb0*/  @UP0 ULDC UR8, c[0x0][0xd58] ;  /* 0x0003560000080ab9 */ /* 0x000fe20000000800 */
[----:B------:R-:W-:-:S04]  /*cbc0*/  UIMAD.WIDE.U32 UR4, UR6, UR4, URZ ;  /* 0x00000004060472a5 */ /* 0x000fc8000f8e003f */
[----:B------:R-:W-:-:S12]  /*cbd0*/  @UP0 USHF.R.U32.HI UR39, URZ, UR8, UR5 ;  /* 0x000000083f270299 */ /* 0x000fd80008011605 */
.L_x_3417:
[----:B------:R-:W-:Y:S01]  /*cbe0*/  ISETP.LE.AND P0, PT, RZ, UR43, PT ;  /* 0x0000002bff007c0c */ /* 0x000fe2000bf03270 */
[----:B------:R-:W-:Y:S01]  /*cbf0*/  UIADD3 UR4, -UR39, URZ, URZ ;  /* 0x0000003f27047290 */ /* 0x000fe2000fffe13f */
[----:B------:R-:W-:Y:S02]  /*cc00*/  IMAD.MOV.U32 R21, RZ, RZ, 0x1 ;  /* 0x00000001ff157424 */ /* 0x000fe400078e00ff */
[----:B------:R-:W-:Y:S01]  /*cc10*/  IMAD.MOV.U32 R8, RZ, RZ, RZ ;  /* 0x000000ffff087224 */ /* 0x000fe200078e00ff */
[----:B------:R-:W-:Y:S01]  /*cc20*/  UIMAD UR6, UR7, UR4, UR6 ;  /* 0x00000004070672a4 */ /* 0x000fe2000f8e0206 */
[----:B------:R-:W-:-:S07]  /*cc30*/  IMAD.MOV.U32 R4, RZ, RZ, 0x1 ;  /* 0x00000001ff047424 */ /* 0x000fce00078e00ff */
[----:B------:R-:W-:Y:S05]  /*cc40*/  @!P0 BRA `(.L_x_3418) ;  /* 0x00000040001c8947 */ /* 0x000fea0003800000 */
[----:B------:R-:W-:Y:S01]  /*cc50*/  ULDC.64 UR4, c[0x0][0xb20] ;  /* 0x0002c80000047ab9 */ /* 0x000fe20000000a00 */
[----:B------:R-:W-:Y:S01]  /*cc60*/  ULDC UR41, c[0x0][0x2f0] ;  /* 0x0000bc0000297ab9 */ /* 0x000fe20000000800 */
[----:B------:R-:W-:Y:S01]  /*cc70*/  UISETP.NE.U32.AND UP0, UPT, UR4, URZ, UPT ;  /* 0x0000003f0400728c */ /* 0x000fe2000bf05070 */
[----:B------:R-:W-:-:S03]  /*cc80*/  IMAD.MOV.U32 R29, RZ, RZ, RZ ;  /* 0x000000ffff1d7224 */ /* 0x000fc600078e00ff */
[----:B------:R-:W-:-:S06]  /*cc90*/  UISETP.NE.AND.EX UP0, UPT, UR5, URZ, UPT, UP0 ;  /* 0x0000003f0500728c */ /* 0x000fcc000bf05300 */
[----:B------:R-:W-:-:S05]  /*cca0*/  PLOP3.LUT P0, PT, PT, PT, UP0, 0x80, 0x0 ;  /* 0x000000000000781c */ /* 0x000fca0003f0f008 */
[----:B------:R-:W-:Y:S02]  /*ccb0*/  @UP0 ULDC.64 UR4, c[0x0][0xb20] ;  /* 0x0002c80000040ab9 */ /* 0x000fe40000000a00 */
[----:B------:R-:W-:-:S06]  /*ccc0*/  @UP0 UIMAD.WIDE UR4, UR43, 0x4, UR4 ;  /* 0x000000042b0408a5 */ /* 0x000fcc000f8e0204 */
[----:B------:R-:W-:Y:S02]  /*ccd0*/  IMAD.U32 R2, RZ, RZ, UR4 ;  /* 0x00000004ff027e24 */ /* 0x000fe4000f8e00ff */
[----:B------:R-:W-:Y:S01]  /*cce0*/  IMAD.U32 R3, RZ, RZ, UR5 ;  /* 0x00000005ff037e24 */ /* 0x000fe2000f8e00ff */
[----:B------:R-:W-:Y:S02]  /*ccf0*/  ULDC.64 UR4, c[0x0][0x418] ;  /* 0x0001060000047ab9 */ /* 0x000fe40000000a00 */
[----:B------:R-:W-:Y:S02]  /*cd00*/  UISETP.NE.U32.AND UP0, UPT, UR4, URZ, UPT ;  /* 0x0000003f0400728c */ /* 0x000fe4000bf05070 */
[----:B------:R0:W5:Y:S01]  /*cd10*/  @P0 LDG.E R29, desc[UR36][R2.64] ;  /* 0x00000024021d0981 */ /* 0x000162000c1e1900 */
[----:B------:R-:W-:Y:S01]  /*cd20*/  ULDC UR4, c[0x0][0x424] ;  /* 0x0001090000047ab9 */ /* 0x000fe20000000800 */
[----:B------:R-:W-:Y:S02]  /*cd30*/  UISETP.NE.AND.EX UP0, UPT, UR5, URZ, UPT, UP0 ;  /* 0x0000003f0500728c */ /* 0x000fe4000bf05300 */
[----:B------:R-:W-:-:S02]  /*cd40*/  ULOP3.LUT UR44, UR6, 0xffff, URZ, 0xc0, !UPT ;  /* 0x0000ffff062c7892 */ /* 0x000fc4000f8ec03f */
[----:B------:R-:W-:Y:S01]  /*cd50*/  USEL UR4, UR4, 0x1, UP0 ;  /* 0x0000000104047887 */ /* 0x000fe20008000000 */
[----:B------:R-:W-:-:S03]  /*cd60*/  UMOV UR38, URZ ;  /* 0x0000003f00267c82 */ /* 0x000fc60008000000 */
[----:B------:R-:W-:-:S04]  /*cd70*/  UIMAD UR41, UR4, UR41, URZ ;  /* 0x00000029042972a4 */ /* 0x000fc8000f8e023f */
[----:B------:R-:W-:Y:S02]  /*cd80*/  UISETP.GE.AND UP0, UPT, UR41, 0x1, UPT ;  /* 0x000000012900788c */ /* 0x000fe4000bf06270 */
[----:B------:R-:W-:-:S04]  /*cd90*/  UIADD3 UR4, UR41, 0x3f, URZ ;  /* 0x0000003f29047890 */ /* 0x000fc8000fffe03f */
[----:B------:R-:W-:Y:S01]  /*cda0*/  PLOP3.LUT P0, PT, PT, PT, UP0, 0x80, 0x0 ;  /* 0x000000000000781c */ /* 0x000fe20003f0f008 */
[----:B------:R-:W-:-:S04]  /*cdb0*/  USHF.R.S32.HI UR5, URZ, 0x1f, UR4 ;  /* 0x0000001f3f057899 */ /* 0x000fc80008011404 */
[----:B------:R-:W-:-:S04]  /*cdc0*/  ULEA.HI UR5, UR5, UR4, URZ, 0x6 ;  /* 0x0000000405057291 */ /* 0x000fc8000f8f303f */
[----:B------:R-:W-:-:S04]  /*cdd0*/  USHF.R.S32.HI UR40, URZ, 0x6, UR5 ;  /* 0x000000063f287899 */ /* 0x000fc80008011405 */
[----:B0-----:R-:W-:Y:S08]  /*cde0*/  @!P0 BRA `(.L_x_3419) ;  /* 0x0000000000848947 */ /* 0x001ff00003800000 */
        /* <DEDUP_REMOVED lines=33> */
.L_x_3419:
[----:B------:R-:W-:Y:S02]  /*d000*/  UIMAD UR45, UR44, UR38, URZ ;  /* 0x000000262c2d72a4 */ /* 0x000fe4000f8e023f */
[----:B------:R-:W-:Y:S02]  /*d010*/  IMAD.U32 R3, RZ, RZ, UR38 ;  /* 0x00000026ff037e24 */ /* 0x000fe4000f8e00ff */
[----:B------:R-:W-:Y:S02]  /*d020*/  IMAD.MOV.U32 R8, RZ, RZ, RZ ;  /* 0x000000ffff087224 */ /* 0x000fe400078e00ff */
[----:B------:R-:W-:Y:S02]  /*d030*/  IMAD.MOV.U32 R4, RZ, RZ, 0x1 ;  /* 0x00000001ff047424 */ /* 0x000fe400078e00ff */
[----:B------:R-:W-:-:S05]  /*d040*/  IMAD.U32 R28, RZ, RZ, UR45 ;  /* 0x0000002dff1c7e24 */ /* 0x000fca000f8e00ff */
[----:B------:R-:W-:-:S04]  /*d050*/  VIADDMNMX R28, R28, R3, UR40, PT ;  /* 0x000000281c1c7e46 */ /* 0x000fc8000b800103 */
        /* <DEDUP_REMOVED lines=21> */
[----:B------:R-:W-:Y:S02]  /*d1b0*/  IMAD.MOV.U32 R12, RZ, RZ, 0x1 ;  /* 0x00000001ff0c7424 */ /* 0x000fe400078e00ff */
[----:B------:R-:W-:-:S07]  /*d1c0*/  IMAD.MOV.U32 R13, RZ, RZ, RZ ;  /* 0x000000ffff0d7224 */ /* 0x000fce00078e00ff */
[----:B------:R-:W-:-:S07]  /*d1d0*/  LEPC R20, `(.L_x_3420) ;  /* 0x000000001014794e */ /* 0x000fce0000000000 */
[----:B0----5:R-:W-:Y:S05]  /*d1e0*/  CALL.ABS.NOINC R2 ;  /* 0x0000000002007343 */ /* 0x021fea0003c00000 */
.L_x_3420:
        /* <DEDUP_REMOVED lines=20> */
.L_x_3422:
[----:B------:R0:W1:Y:S01]  /*d330*/  LDC.64 R2, c[0x4][R16] ;  /* 0x0100000010027b82 */ /* 0x0000620000000a00 */
[----:B------:R-:W-:Y:S01]  /*d340*/  ULDC.64 UR4, c[0x4][0xf0] ;  /* 0x01003c0000047ab9 */ /* 0x000fe20000000a00 */
[----:B------:R-:W-:Y:S01]  /*d350*/  ULDC.64 UR6, c[0x4][0xf8] ;  /* 0x01003e0000067ab9 */ /* 0x000fe20000000a00 */
[----:B------:R-:W-:Y:S01]  /*d360*/  IMAD.U32 R4, RZ, RZ, UR4 ;  /* 0x00000004ff047e24 */ /* 0x000fe2000f8e00ff */
[----:B------:R-:W-:Y:S01]  /*d370*/  MOV R8, 0x70 ;  /* 0x0000007000087802 */ /* 0x000fe20000000f00 */
[----:B------:R-:W-:Y:S01]  /*d380*/  IMAD.U32 R5, RZ, RZ, UR5 ;  /* 0x00000005ff057e24 */ /* 0x000fe2000f8e00ff */
[----:B------:R-:W-:Y:S01]  /*d390*/  ULDC.64 UR4, c[0x4][0x50] ;  /* 0x0100140000047ab9 */ /* 0x000fe20000000a00 */
[----:B------:R-:W-:Y:S02]  /*d3a0*/  IMAD.U32 R6, RZ, RZ, UR6 ;  /* 0x00000006ff067e24 */ /* 0x000fe4000f8e00ff */
[----:B------:R-:W-:Y:S02]  /*d3b0*/  IMAD.U32 R7, RZ, RZ, UR7 ;  /* 0x00000007ff077e24 */ /* 0x000fe4000f8e00ff */
[----:B------:R-:W-:-:S02]  /*d3c0*/  IMAD.U32 R10, RZ, RZ, UR4 ;  /* 0x00000004ff0a7e24 */ /* 0x000fc4000f8e00ff */
[----:B------:R-:W-:Y:S02]  /*d3d0*/  IMAD.U32 R11, RZ, RZ, UR5 ;  /* 0x00000005ff0b7e24 */ /* 0x000fe4000f8e00ff */
[----:B------:R-:W-:Y:S02]  /*d3e0*/  IMAD.MOV.U32 R12, RZ, RZ, 0x1 ;  /* 0x00000001ff0c7424 */ /* 0x000fe400078e00ff */
[----:B0-----:R-:W-:-:S07]  /*d3f0*/  IMAD.MOV.U32 R13, RZ, RZ, RZ ;  /* 0x000000ffff0d7224 */ /* 0x001fce00078e00ff */
[----:B------:R-:W-:-:S07]  /*d400*/  LEPC R20, `(.L_x_3421) ;  /* 0x000000001014794e */ /* 0x000fce0000000000 */
[----:B-1----:R-:W-:Y:S05]  /*d410*/  CALL.ABS.NOINC R2 ;  /* 0x0000000002007343 */ /* 0x002fea0003c00000 */
.L_x_3421:
[----:B------:R-:W-:Y:S01]  /*d420*/  ULDC.64 UR4, c[0x0][0xaf0] ;  /* 0x0002bc0000047ab9 */ /* 0x000fe20000000a00 */
[----:B------:R-:W-:Y:S01]  /*d430*/  IMAD.U32 R25, RZ, RZ, UR43 ;  /* 0x0000002bff197e24 */ /* 0x000fe2000f8e00ff */
[----:B------:R-:W-:Y:S01]  /*d440*/  UISETP.NE.U32.AND UP0, UPT, UR4, URZ, UPT ;  /* 0x0000003f0400728c */ /* 0x000fe2000bf05070 */
[----:B------:R-:W0:Y:S03]  /*d450*/  LDC R11, c[0x0][0x430] ;  /* 0x00010c00ff0b7b82 */ /* 0x000e260000000800 */
[----:B------:R-:W-:-:S06]  /*d460*/  UISETP.NE.AND.EX UP0, UPT, UR5, URZ, UPT, UP0 ;  /* 0x0000003f0500728c */ /* 0x000fcc000bf05300 */
[----:B------:R-:W-:-:S05]  /*d470*/  PLOP3.LUT P0, PT, PT, PT, UP0, 0x80, 0x0 ;  /* 0x000000000000781c */ /* 0x000fca0003f0f008 */
[----:B------:R-:W-:Y:S02]  /*d480*/  @UP0 ULDC.64 UR4, c[0x0][0xaf0] ;  /* 0x0002bc0000040ab9 */ /* 0x000fe40000000a00 */
[----:B------:R-:W-:-:S06]  /*d490*/  @UP0 UIMAD.WIDE UR4, UR43, 0x4, UR4 ;  /* 0x000000042b0408a5 */ /* 0x000fcc000f8e0204 */
[----:B------:R-:W-:Y:S01]  /*d4a0*/  IMAD.U32 R2, RZ, RZ, UR4 ;  /* 0x00000004ff027e24 */ /* 0x000fe2000f8e00ff */
[C---:B------:R-:W-:Y:S01]  /*d4b0*/  LOP3.LUT R6, R24.reuse, 0x7f, RZ, 0xc0, !PT ;  /* 0x0000007f18067812 */ /* 0x040fe200078ec0ff */
[----:B------:R-:W-:Y:S02]  /*d4c0*/  IMAD.U32 R3, RZ, RZ, UR5 ;  /* 0x00000005ff037e24 */ /* 0x000fe4000f8e00ff */
[----:B------:R-:W-:Y:S01]  /*d4d0*/  IMAD.SHL.U32 R0, R24, 0x10, RZ ;  /* 0x0000001018007824 */ /* 0x000fe200078e00ff */
[----:B------:R-:W-:Y:S01]  /*d4e0*/  LEA R18, R28, 0xffffffc0, 0x6 ;  /* 0xffffffc01c127811 */ /* 0x000fe200078e30ff */
[----:B------:R-:W-:Y:S01]  /*d4f0*/  ULDC UR4, c[0x0][0x320] ;  /* 0x0000c80000047ab9 */ /* 0x000fe20000000800 */
[----:B------:R1:W2:Y:S01]  /*d500*/  @P0 LDG.E R25, desc[UR36][R2.64] ;  /* 0x0000002402190981 */ /* 0x0002a2000c1e1900 */
[----:B------:R-:W-:Y:S02]  /*d510*/  SHF.R.U32.HI R5, RZ, 0x3, R6 ;  /* 0x00000003ff057819 */ /* 0x000fe40000011606 */
[----:B------:R-:W-:-:S02]  /*d520*/  LOP3.LUT R4, R0, 0x70, RZ, 0xc0, !PT ;  /* 0x0000007000047812 */ /* 0x000fc400078ec0ff */
[----:B0-----:R-:W-:Y:S02]  /*d530*/  ISETP.NE.AND P1, PT, R11, 0x1, PT ;  /* 0x000000010b00780c */ /* 0x001fe40003f25270 */
[----:B------:R-:W-:Y:S02]  /*d540*/  LOP3.LUT R31, R4, R5, RZ, 0xfc, !PT ;  /* 0x00000005041f7212 */ /* 0x000fe400078efcff */
[----:B------:R-:W-:-:S03]  /*d550*/  LOP3.LUT R16, R16, 0xffffefff, RZ, 0xc0, !PT ;  /* 0xffffefff10107812 */ /* 0x000fc600078ec0ff */
[----:B------:R-:W-:-:S04]  /*d560*/  IMAD.IADD R4, R31, 0x1, R18 ;  /* 0x000000011f047824 */ /* 0x000fc800078e0212 */
[C---:B-----5:R-:W-:Y:S01]  /*d570*/  IMAD.IADD R10, R4.reuse, 0x1, R29 ;  /* 0x00000001040a7824 */ /* 0x060fe200078e021d */
[----:B------:R-:W-:Y:S01]  /*d580*/  ISETP.GE.AND P0, PT, R4, UR41, PT ;  /* 0x0000002904007c0c */ /* 0x000fe2000bf06270 */
[----:B------:R-:W0:Y:S01]  /*d590*/  @P1 LDC R0, c[0x0][0x434] ;  /* 0x00010d00ff001b82 */ /* 0x000e220000000800 */
[----:B------:R-:W-:Y:S01]  /*d5a0*/  @P1 LOP3.LUT R16, R16, 0x1000, RZ, 0xfc, !PT ;  /* 0x0000100010101812 */ /* 0x000fe200078efcff */
[----:B------:R-:W-:Y:S01]  /*d5b0*/  IMAD.MOV.U32 R7, RZ, RZ, R10 ;  /* 0x000000ffff077224 */ /* 0x000fe200078e000a */
[----:B------:R-:W-:-:S05]  /*d5c0*/  ISETP.GT.U32.OR P0, PT, R31, 0x3f, P0 ;  /* 0x0000003f1f00780c */ /* 0x000fca0000704470 */
[----:B-1----:R-:W1:Y:S08]  /*d5d0*/  @P1 LDC R3, c[0x0][0x438] ;  /* 0x00010e00ff031b82 */ /* 0x002e700000000800 */
[----:B------:R-:W3:Y:S08]  /*d5e0*/  @!P0 LDC.64 R8, c[0x0][0x428] ;  /* 0x00010a00ff088b82 */ /* 0x000ef00000000a00 */
[----:B------:R-:W4:Y:S01]  /*d5f0*/  @!P0 LDC.64 R4, c[0x0][0x418] ;  /* 0x00010600ff048b82 */ /* 0x000f220000000a00 */
[----:B0-----:R-:W-:-:S05]  /*d600*/  @P1 IMAD.HI.U32 R0, R10, R0, RZ ;  /* 0x000000000a001227 */ /* 0x001fca00078e00ff */
[----:B-1----:R-:W-:-:S04]  /*d610*/  @P1 SHF.R.U32.HI R7, RZ, R3, R0 ;  /* 0x00000003ff071219 */ /* 0x002fc80000011600 */
        /* <DEDUP_REMOVED lines=8> */
[----:B------:R-:W-:-:S05]  /*d6a0*/  @!P0 LEA.HI.X R5, R2, R5, R0, 0x2, P1 ;  /* 0x0000000502058211 */ /* 0x000fca00008f1400 */
[----:B------:R0:W2:Y:S01]  /*d6b0*/  @!P0 LDG.E R3, desc[UR36][R4.64] ;  /* 0x0000002404038981 */ /* 0x0000a2000c1e1900 */
[----:B------:R-:W-:Y:S02]  /*d6c0*/  CS2R R26, SRZ ;  /* 0x00000000001a7805 */ /* 0x000fe4000001ff00 */
[----:B------:R-:W-:Y:S01]  /*d6d0*/  LOP3.LUT R16, R16, 0xffffffdf, RZ, 0xc0, !PT ;  /* 0xffffffdf10107812 */ /* 0x000fe200078ec0ff */
[----:B------:R-:W-:-:S04]  /*d6e0*/  IMAD.MOV R19, RZ, RZ, -R7 ;  /* 0x000000ffff137224 */ /* 0x000fc800078e0a07 */
[----:B------:R-:W-:Y:S02]  /*d6f0*/  IMAD R19, R11, R19, R10 ;  /* 0x000000130b137224 */ /* 0x000fe400078e020a */
[----:B0-----:R-:W-:-:S05]  /*d700*/  IMAD.SHL.U32 R5, R24, 0x8, RZ ;  /* 0x0000000818057824 */ /* 0x001fca00078e00ff */
[----:B------:R-:W-:-:S04]  /*d710*/  LOP3.LUT R22, R5, 0x38, RZ, 0xc0, !PT ;  /* 0x0000003805167812 */ /* 0x000fc800078ec0ff */
[C---:B------:R-:W-:Y:S02]  /*d720*/  LOP3.LUT R0, R22.reuse, 0x40, RZ, 0xfc, !PT ;  /* 0x0000004016007812 */ /* 0x040fe400078efcff */
[----:B------:R-:W-:Y:S02]  /*d730*/  LOP3.LUT R2, R22, 0x80, RZ, 0xfc, !PT ;  /* 0x0000008016027812 */ /* 0x000fe400078efcff */
[----:B------:R-:W-:Y:S02]  /*d740*/  ISETP.GE.AND P2, PT, R0, UR4, PT ;  /* 0x0000000400007c0c */ /* 0x000fe4000bf46270 */
[----:B------:R-:W-:Y:S02]  /*d750*/  ISETP.GE.AND P1, PT, R2, UR4, PT ;  /* 0x0000000402007c0c */ /* 0x000fe4000bf26270 */
[----:B------:R-:W-:Y:S02]  /*d760*/  SEL R0, RZ, 0xffffffff, P2 ;  /* 0xffffffffff007807 */ /* 0x000fe40001000000 */
[----:B------:R-:W-:-:S02]  /*d770*/  LOP3.LUT R2, R22, 0xc0, RZ, 0xfc, !PT ;  /* 0x000000c016027812 */ /* 0x000fc400078efcff */
[C---:B------:R-:W-:Y:S02]  /*d780*/  LOP3.LUT R35, R22.reuse, 0x100, RZ, 0xfc, !PT ;  /* 0x0000010016237812 */ /* 0x040fe400078efcff */
[C---:B------:R-:W-:Y:S02]  /*d790*/  LOP3.LUT R34, R22.reuse, 0x140, RZ, 0xfc, !PT ;  /* 0x0000014016227812 */ /* 0x040fe400078efcff */
[----:B------:R-:W-:Y:S02]  /*d7a0*/  LOP3.LUT R4, R22, 0x180, RZ, 0xfc, !PT ;  /* 0x0000018016047812 */ /* 0x000fe400078efcff */
[----:B------:R-:W-:Y:S02]  /*d7b0*/  @P2 LOP3.LUT R16, R16, 0x20, RZ, 0xfc, !PT ;  /* 0x0000002010102812 */ /* 0x000fe400078efcff */
[----:B------:R-:W-:Y:S02]  /*d7c0*/  ISETP.GE.AND P2, PT, R35, UR4, PT ;  /* 0x0000000423007c0c */ /* 0x000fe4000bf46270 */
[----:B------:R-:W-:-:S02]  /*d7d0*/  LOP3.LUT R16, R16, 0xfffffdff, RZ, 0xc0, !PT ;  /* 0xfffffdff10107812 */ /* 0x000fc400078ec0ff */
[C---:B------:R-:W-:Y:S02]  /*d7e0*/  LOP3.LUT R37, R22.reuse, 0x1c0, RZ, 0xfc, !PT ;  /* 0x000001c016257812 */ /* 0x040fe400078efcff */
[--C-:B--2---:R-:W-:Y:S01]  /*d7f0*/  @!P0 SHF.R.S32.HI R27, RZ, 0x1f, R3.reuse ;  /* 0x0000001fff1b8819 */ /* 0x104fe20000011403 */
[----:B------:R-:W-:Y:S01]  /*d800*/  @!P0 IMAD.MOV.U32 R26, RZ, RZ, R3 ;  /* 0x000000ffff1a8224 */ /* 0x000fe200078e0003 */
[----:B------:R-:W-:Y:S01]  /*d810*/  ISETP.GE.AND P0, PT, R22, UR4, PT ;  /* 0x0000000416007c0c */ /* 0x000fe2000bf06270 */
[----:B------:R-:W-:-:S03]  /*d820*/  IMAD.SHL.U32 R3, R0, 0x2, RZ ;  /* 0x0000000200037824 */ /* 0x000fc600078e00ff */
[----:B------:R-:W-:-:S04]  /*d830*/  SEL R0, RZ, 0x1, P0 ;  /* 0x00000001ff007807 */ /* 0x000fc80000000000 */
[----:B------:R-:W-:Y:S02]  /*d840*/  LOP3.LUT R0, R3, 0x2, R0, 0xe2, !PT ;  /* 0x0000000203007812 */ /* 0x000fe400078ee200 */
[----:B------:R-:W-:-:S03]  /*d850*/  SEL R3, RZ, 0x4, P1 ;  /* 0x00000004ff037807 */ /* 0x000fc60000800000 */
[----:B------:R-:W-:Y:S02]  /*d860*/  @P0 LOP3.LUT R16, R16, 0x200, RZ, 0xfc, !PT ;  /* 0x0000020010100812 */ /* 0x000fe400078efcff */
[----:B------:R-:W-:Y:S02]  /*d870*/  ISETP.GE.AND P0, PT, R2, UR4, PT ;  /* 0x0000000402007c0c */ /* 0x000fe4000bf06270 */
[----:B------:R-:W-:Y:S02]  /*d880*/  LOP3.LUT R16, R16, 0xffffffef, RZ, 0xc0, !PT ;  /* 0xffffffef10107812 */ /* 0x000fe400078ec0ff */
[----:B------:R-:W-:Y:S02]  /*d890*/  SEL R2, RZ, 0x8, P0 ;  /* 0x00000008ff027807 */ /* 0x000fe40000000000 */
[----:B------:R-:W-:Y:S02]  /*d8a0*/  @P1 LOP3.LUT R16, R16, 0x10, RZ, 0xfc, !PT ;  /* 0x0000001010101812 */ /* 0x000fe400078efcff */
[----:B------:R-:W-:-:S02]  /*d8b0*/  ISETP.GE.AND P1, PT, R34, UR4, PT ;  /* 0x0000000422007c0c */ /* 0x000fc4000bf26270 */
[----:B------:R-:W-:Y:S02]  /*d8c0*/  LOP3.LUT R16, R16, 0xfffffff7, RZ, 0xc0, !PT ;  /* 0xfffffff710107812 */ /* 0x000fe400078ec0ff */
[----:B------:R-:W-:Y:S02]  /*d8d0*/  LOP3.LUT R2, R2, R0, R3, 0xfe, !PT ;  /* 0x0000000002027212 */ /* 0x000fe400078efe03 */
[----:B------:R-:W-:Y:S02]  /*d8e0*/  @P0 LOP3.LUT R16, R16, 0x8, RZ, 0xfc, !PT ;  /* 0x0000000810100812 */ /* 0x000fe400078efcff */
[----:B------:R-:W-:Y:S02]  /*d8f0*/  ISETP.GE.AND P0, PT, R4, UR4, PT ;  /* 0x0000000404007c0c */ /* 0x000fe4000bf06270 */
[----:B------:R-:W-:Y:S02]  /*d900*/  LOP3.LUT R16, R16, 0xfffffffb, RZ, 0xc0, !PT ;  /* 0xfffffffb10107812 */ /* 0x000fe400078ec0ff */
[----:B------:R-:W-:-:S02]  /*d910*/  SEL R33, RZ, 0x40, P0 ;  /* 0x00000040ff217807 */ /* 0x000fc40000000000 */
[----:B------:R-:W-:Y:S02]  /*d920*/  @P2 LOP3.LUT R16, R16, 0x4, RZ, 0xfc, !PT ;  /* 0x0000000410102812 */ /* 0x000fe400078efcff */
[----:B------:R-:W-:Y:S01]  /*d930*/  ISETP.GE.AND P0, PT, R37, UR4, PT ;  /* 0x0000000425007c0c */ /* 0x000fe2000bf06270 */
[----:B------:R-:W-:Y:S01]  /*d940*/  UMOV UR4, 0xffffffff ;  /* 0xffffffff00047882 */ /* 0x000fe20000000000 */
[----:B------:R-:W-:Y:S02]  /*d950*/  SEL R3, RZ, 0x10, P2 ;  /* 0x00000010ff037807 */ /* 0x000fe40001000000 */
[----:B------:R-:W-:Y:S02]  /*d960*/  LOP3.LUT R16, R16, 0xfffffffd, RZ, 0xc0, !PT ;  /* 0xfffffffd10107812 */ /* 0x000fe400078ec0ff */
[----:B------:R-:W-:Y:S02]  /*d970*/  SEL R4, RZ, 0x20, P1 ;  /* 0x00000020ff047807 */ /* 0x000fe40000800000 */
[----:B------:R-:W-:-:S02]  /*d980*/  SEL R0, RZ, 0x80, P0 ;  /* 0x00000080ff007807 */ /* 0x000fc40000000000 */
[----:B------:R-:W-:Y:S02]  /*d990*/  @P1 LOP3.LUT R16, R16, 0x2, RZ, 0xfc, !PT ;  /* 0x0000000210101812 */ /* 0x000fe400078efcff */
[----:B------:R-:W-:Y:S01]  /*d9a0*/  LOP3.LUT R2, R4, R2, R3, 0xfe, !PT ;  /* 0x0000000204027212 */ /* 0x000fe200078efe03 */
[----:B------:R-:W-:Y:S06]  /*d9b0*/  BRA.DIV UR4, `(.L_x_3423) ;  /* 0x0000003a04107947 */ /* 0x000fec000b800000 */
.L_x_3469:
[----:B------:R-:W2:Y:S01]  /*d9c0*/  LDL R3, [R1] ;  /* 0x0000000001037983 */ /* 0x000ea20000100800 */
[----:B------:R-:W-:Y:S01]  /*d9d0*/  LOP3.LUT R33, R2, R33, RZ, 0xfc, !PT ;  /* 0x0000002102217212 */ /* 0x000fe200078efcff */
[----:B------:R-:W-:Y:S01]  /*d9e0*/  IMAD.U32 R23, RZ, RZ, UR39 ;  /* 0x00000027ff177e24 */ /* 0x000fe2000f8e00ff */
[----:B------:R-:W-:Y:S02]  /*d9f0*/  ISETP.GT.U32.AND P1, PT, R31, 0x3f, PT ;  /* 0x0000003f1f00780c */ /* 0x000fe40003f24070 */
[----:B------:R-:W-:Y:S02]  /*da00*/  LOP3.LUT R16, R16, 0xfffffbff, RZ, 0xc0, !PT ;  /* 0xfffffbff10107812 */ /* 0x000fe400078ec0ff */
[----:B------:R-:W-:Y:S02]  /*da10*/  SHF.R.S32.HI R23, RZ, 0x1f, R23 ;  /* 0x0000001fff177819 */ /* 0x000fe40000011417 */
[----:B------:R-:W-:Y:S02]  /*da20*/  LOP3.LUT R17, R33, R0, RZ, 0xfc, !PT ;  /* 0x0000000021117212 */ /* 0x000fe400078efcff */
[----:B--2---:R-:W-:-:S13]  /*da30*/  R2UR UR4, R3 ;  /* 0x00000000030472ca */ /* 0x004fda00000e0000 */
[----:B------:R-:W-:-:S06]  /*da40*/  ULOP3.LUT UR4, UR4, 0x2, URZ, 0xfc, !UPT ;  /* 0x0000000204047892 */ /* 0x000fcc000f8efc3f */
[----:B------:R-:W-:-:S05]  /*da50*/  IMAD.U32 R2, RZ, RZ, UR4 ;  /* 0x00000004ff027e24 */ /* 0x000fca000f8e00ff */
[----:B------:R-:W-:-:S13]  /*da60*/  ISETP.NE.AND P0, PT, R2, 0x3, PT ;  /* 0x000000030200780c */ /* 0x000fda0003f05270 */
[----:B------:R-:W-:-:S04]  /*da70*/  @P0 LOP3.LUT R16, R16, 0x400, RZ, 0xfc, !PT ;  /* 0x0000040010100812 */ /* 0x000fc800078efcff */
[----:B------:R-:W-:-:S04]  /*da80*/  LOP3.LUT R16, R16, 0xffffbfff, RZ, 0xc0, !PT ;  /* 0xffffbfff10107812 */ /* 0x000fc800078ec0ff */
[----:B------:R-:W-:Y:S01]  /*da90*/  @P1 LOP3.LUT R16, R16, 0x4000, RZ, 0xfc, !PT ;  /* 0x0000400010101812 */ /* 0x000fe200078efcff */
[----:B------:R-:W-:Y:S06]  /*daa0*/  @!P0 BRA `(.L_x_3424) ;  /* 0x0000000000048947 */ /* 0x000fec0003800000 */
[----:B------:R-:W-:Y:S01]  /*dab0*/  BPT.TRAP 0x1 ;  /* 0x000000040000795c */ /* 0x000fe20000300000 */
.L_x_3424:
[----:B------:R-:W-:-:S05]  /*dac0*/  IMAD.MOV.U32 R0, RZ, RZ, 0x1 ;  /* 0x00000001ff007424 */ /* 0x000fca00078e00ff */
[----:B------:R-:W-:-:S04]  /*dad0*/  SHF.L.U32 R0, R0, 0x1f, RZ ;  /* 0x0000001f00007819 */ /* 0x000fc800000006ff */
[----:B------:R-:W0:Y:S02]  /*dae0*/  SYNCS.PHASECHK.TRANS64.TRYWAIT P0, [UR42+0x38840], R0 ;  /* 0x03884000ff0075a7 */ /* 0x000e24000800016a */
[----:B0-----:R-:W-:Y:S05]  /*daf0*/  @!P0 BRA `(.L_x_3425) ;  /* 0x0000003400e08947 */ /* 0x001fea0003800000 */
.L_x_3470:
[----:B------:R-:W-:Y:S01]  /*db00*/  SHF.R.S32.HI R30, RZ, 0x1f, R19 ;  /* 0x0000001fff1e7819 */ /* 0x000fe20000011413 */
[----:B------:R-:W-:Y:S01]  /*db10*/  ULDC.64 UR4, c[0x0][0x300] ;  /* 0x0000c00000047ab9 */ /* 0x000fe20000000a00 */
[----:B------:R-:W-:Y:S01]  /*db20*/  R2UR UR6, R23 ;  /* 0x00000000170672ca */ /* 0x000fe200000e0000 */
[----:B0-----:R-:W-:Y:S01]  /*db30*/  IMAD.WIDE.U32 R2, R19, UR4, RZ ;  /* 0x0000000413027c25 */ /* 0x001fe2000f8e00ff */
[----:B------:R-:W-:Y:S02]  /*db40*/  SHF.R.U32.HI R8, RZ, 0x3, R6 ;  /* 0x00000003ff087819 */ /* 0x000fe40000011606 */
[----:B------:R-:W-:Y:S01]  /*db50*/  LOP3.LUT R16, R16, 0xfffffffe, RZ, 0xc0, !PT ;  /* 0xfffffffe10107812 */ /* 0x000fe200078ec0ff */
[----:B------:R-:W-:Y:S01]  /*db60*/  IMAD R0, R30, UR4, RZ ;  /* 0x000000041e007c24 */ /* 0x000fe2000f8e02ff */
[----:B------:R-:W-:-:S03]  /*db70*/  IADD3 R18, -R8, UR41, -R18 ;  /* 0x0000002908127c10 */ /* 0x000fc6000fffe912 */
[----:B------:R-:W-:Y:S01]  /*db80*/  IMAD R7, R19, UR5, R0 ;  /* 0x0000000513077c24 */ /* 0x000fe2000f8e0200 */
        /* <DEDUP_REMOVED lines=12> */
[----:B------:R-:W-:Y:S01]  /*dc50*/  UMOV UR5, 0xffffffff ;  /* 0xffffffff00057882 */ /* 0x000fe20000000000 */
[----:B------:R-:W-:Y:S02]  /*dc60*/  LEA R0, P0, R2, UR6, 0x1 ;  /* 0x0000000602007c11 */ /* 0x000fe4000f8008ff */
[----:B------:R-:W-:Y:S01]  /*dc70*/  VIADD R3, R3, UR4 ;  /* 0x0000000403037c36 */ /* 0x000fe20008000000 */
[----:B------:R-:W-:Y:S02]  /*dc80*/  ULDC UR4, c[0x0][0x2f4] ;  /* 0x0000bd0000047ab9 */ /* 0x000fe40000000800 */
[----:B------:R-:W-:-:S02]  /*dc90*/  ISETP.GE.AND P2, PT, R22, UR4, PT ;  /* 0x0000000416007c0c */ /* 0x000fc4000bf46270 */
[----:B------:R-:W-:Y:S02]  /*dca0*/  LEA.HI.X R4, R2, UR7, R3, 0x1, P0 ;  /* 0x0000000702047c11 */ /* 0x000fe400080f0c03 */
[----:B------:R-:W-:Y:S02]  /*dcb0*/  LOP3.LUT R2, R5, 0x1c0, RZ, 0xc0, !PT ;  /* 0x000001c005027812 */ /* 0x000fe400078ec0ff */
[----:B------:R-:W-:Y:S02]  /*dcc0*/  ISETP.GE.AND P0, PT, R18, 0x1, PT ;  /* 0x000000011200780c */ /* 0x000fe40003f06270 */
[----:B------:R-:W-:-:S04]  /*dcd0*/  LOP3.LUT R5, R2, 0x38, R5, 0xf8, !PT ;  /* 0x0000003802057812 */ /* 0x000fc800078ef805 */
[----:B------:R-:W-:Y:S01]  /*dce0*/  LOP3.LUT R5, R5, 0x38, R24, 0x78, !PT ;  /* 0x0000003805057812 */ /* 0x000fe200078e7818 */
[----:B------:R-:W-:Y:S01]  /*dcf0*/  IMAD.SHL.U32 R24, R6, 0x8, RZ ;  /* 0x0000000806187824 */ /* 0x000fe200078e00ff */
[----:B------:R-:W-:-:S04]  /*dd00*/  @P2 LOP3.LUT R16, R16, 0x1, RZ, 0xfc, !PT ;  /* 0x0000000110102812 */ /* 0x000fc800078efcff */
[----:B------:R-:W-:Y:S01]  /*dd10*/  LOP3.LUT R24, R5, 0x200, R24, 0xf8, !PT ;  /* 0x0000020005187812 */ /* 0x000fe200078ef818 */
[----:B------:R-:W-:Y:S06]  /*dd20*/  BRA.DIV UR5, `(.L_x_3426) ;  /* 0x00000036056c7947 */ /* 0x000fec000b800000 */
[----:B------:R-:W0:Y:S01]  /*dd30*/  SHFL.IDX PT, R14, R0, RZ, 0x181f ;  /* 0x00181fff000e7589 */ /* 0x000e2200000e0000 */
[----:B------:R-:W-:-:S03]  /*dd40*/  @P0 LEA R7, R24, UR42, 0x1 ;  /* 0x0000002a18070c11 */ /* 0x000fc6000f8e08ff */
[----:B------:R-:W1:Y:S04]  /*dd50*/  SHFL.IDX PT, R2, R4, RZ, 0x181f ;  /* 0x00181fff04027589 */ /* 0x000e6800000e0000 */
[----:B------:R-:W-:Y:S01]  /*dd60*/  SHFL.IDX PT, R5, R4, 0x1, 0x181f ;  /* 0x00381f0004057f89 */ /* 0x000fe200000e0000 */
[----:B0-----:R-:W-:-:S05]  /*dd70*/  @P0 LEA R14, P1, R22, R14, 0x1 ;  /* 0x0000000e160e0211 */ /* 0x001fca00078208ff */
[----:B-1----:R-:W-:Y:S02]  /*dd80*/  @P0 IMAD.X R3, RZ, RZ, R2, P1 ;  /* 0x000000ffff030224 */ /* 0x002fe400008e0602 */
[----:B------:R-:W-:Y:S02]  /*dd90*/  @P0 IMAD.MOV.U32 R2, RZ, RZ, R14 ;  /* 0x000000ffff020224 */ /* 0x000fe400078e000e */
        /* <DEDUP_REMOVED lines=9> */
[----:B------:R-:W-:-:S03]  /*de30*/  ISETP.GE.AND P0, PT, R18, 0x21, PT ;  /* 0x000000211200780c */ /* 0x000fc60003f06270 */
[----:B------:R-:W2:Y:S10]  /*de40*/  SHFL.IDX PT, R4, R4, 0x3, 0x181f ;  /* 0x00781f0004047f89 */ /* 0x000eb400000e0000 */
[----:B0-----:R-:W-:-:S02]  /*de50*/  @P0 LEA R2, P1, R22, R14, 0x1 ;  /* 0x0000000e16020211 */ /* 0x001fc400078208ff */
[----:B------:R0:W3:Y:S03]  /*de60*/  SHFL.IDX PT, R14, R0, 0x3, 0x181f ;  /* 0x00781f00000e7f89 */ /* 0x0000e600000e0000 */
[----:B-1----:R-:W-:Y:S01]  /*de70*/  @P0 IMAD.X R3, RZ, RZ, R5, P1 ;  /* 0x000000ffff030224 */ /* 0x002fe200008e0605 */
[----:B------:R-:W-:-:S05]  /*de80*/  @P0 LEA R5, R24, UR42, 0x1 ;  /* 0x0000002a18050c11 */ /* 0x000fca000f8e08ff */
[----:B------:R0:W-:Y:S02]  /*de90*/  @P0 LDGSTS.E.BYPASS.LTC128B.128 [R5+0x23400], desc[UR36][R2.64], !P2 ;  /* 0x2340000002050fae */ /* 0x0001e4000d101d64 */
.L_x_3480:
[----:B------:R-:W-:-:S13]  /*dea0*/  ISETP.GE.AND P0, PT, R18, 0x31, PT ;  /* 0x000000311200780c */ /* 0x000fda0003f06270 */
[----:B0--3--:R-:W-:Y:S02]  /*deb0*/  @P0 LEA R2, P1, R22, R14, 0x1 ;  /* 0x0000000e16020211 */ /* 0x009fe400078208ff */
[----:B------:R-:W-:-:S03]  /*dec0*/  @P0 LEA R5, R24, UR42, 0x1 ;  /* 0x0000002a18050c11 */ /* 0x000fc6000f8e08ff */
[----:B--2---:R-:W-:-:S05]  /*ded0*/  @P0 IMAD.X R3, RZ, RZ, R4, P1 ;  /* 0x000000ffff030224 */ /* 0x004fca00008e0604 */
        /* <DEDUP_REMOVED lines=11> */
.L_x_3427:
[----:B------:R-:W-:Y:S01]  /*df90*/  SYNCS.ARRIVE.TRANS64.A1T0 RZ, [UR42+0x38830], RZ ;  /* 0x038830ffffff79a7 */ /* 0x000fe2000810002a */
[----:B------:R-:W-:Y:S05]  /*dfa0*/  WARPSYNC.ALL ;  /* 0x0000000000007948 */ /* 0x000fea0003800000 */
[----:B------:R-:W-:Y:S01]  /*dfb0*/  UIADD3 UR4, UR42, 0x20400, URZ ;  /* 0x000204002a047890 */ /* 0x000fe2000fffe03f */
[----:B------:R-:W-:Y:S01]  /*dfc0*/  BAR.SYNC.DEFER_BLOCKING 0x8, 0x100 ;  /* 0x0204000000007b1d */ /* 0x000fe20000010000 */
[----:B------:R-:W-:Y:S02]  /*dfd0*/  USHF.R.S32.HI UR46, URZ, 0x1f, UR43 ;  /* 0x0000001f3f2e7899 */ /* 0x000fe4000801142b */
[----:B------:R-:W-:-:S06]  /*dfe0*/  ULOP3.LUT UP0, URZ, UR4, 0x3ff, URZ, 0xc0, !UPT ;  /* 0x000003ff043f7892 */ /* 0x000fcc000f80c03f */
        /* <DEDUP_REMOVED lines=18> */
.L_x_3428:
[----:B------:R-:W0:Y:S01]  /*e110*/  LDC R8, c[0x0][0x448] ;  /* 0x00011200ff087b82 */ /* 0x000e220000000800 */
[----:B------:R-:W1:Y:S01]  /*e120*/  S2R R20, SR_CTAID.X ;  /* 0x0000000000147919 */ /* 0x000e620000002500 */
[----:B------:R-:W-:Y:S01]  /*e130*/  R2UR UR6, R23 ;  /* 0x00000000170672ca */ /* 0x000fe200000e0000 */
[----:B------:R-:W-:Y:S01]  /*e140*/  ULDC.64 UR8, c[0x0][0x2d8] ;  /* 0x0000b60000087ab9 */ /* 0x000fe20000000a00 */
[----:B------:R-:W-:Y:S01]  /*e150*/  LOP3.LUT R16, R16, 0xfffff7ff, RZ, 0xc0, !PT ;  /* 0xfffff7ff10107812 */ /* 0x000fe200078ec0ff */
[----:B------:R-:W-:Y:S01]  /*e160*/  UIMAD.WIDE.U32 UR4, UR39, UR8, URZ ;  /* 0x00000008270472a5 */ /* 0x000fe2000f8e003f */
[----:B------:R-:W2:Y:S09]  /*e170*/  S2R R21, SR_TID.X ;  /* 0x0000000000157919 */ /* 0x000eb20000002100 */
[----:B------:R-:W-:-:S04]  /*e180*/  UIMAD UR6, UR6, UR8, URZ ;  /* 0x00000008060672a4 */ /* 0x000fc8000f8e023f */
[----:B------:R-:W-:-:S03]  /*e190*/  UIMAD UR6, UR39, UR9, UR6 ;  /* 0x00000009270672a4 */ /* 0x000fc6000f8e0206 */
[----:B------:R-:W-:Y:S01]  /*e1a0*/  ULDC.64 UR8, c[0x0][0x2e0] ;  /* 0x0000b80000087ab9 */ /* 0x000fe20000000a00 */
[----:B------:R-:W-:Y:S01]  /*e1b0*/  UIADD3 UR5, UR5, UR6, URZ ;  /* 0x0000000605057290 */ /* 0x000fe2000fffe03f */
[----:B0-----:R-:W-:Y:S01]  /*e1c0*/  ISETP.NE.AND P0, PT, R8, 0x1, PT ;  /* 0x000000010800780c */ /* 0x001fe20003f05270 */
[----:B------:R-:W-:Y:S02]  /*e1d0*/  UIMAD UR6, UR46, UR8, URZ ;  /* 0x000000082e0672a4 */ /* 0x000fe4000f8e023f */
[----:B------:R-:W-:Y:S02]  /*e1e0*/  UIMAD.WIDE.U32 UR4, UR43, UR8, UR4 ;  /* 0x000000082b0472a5 */ /* 0x000fe4000f8e0004 */
[----:B------:R-:W-:Y:S01]  /*e1f0*/  UIMAD UR6, UR43, UR9, UR6 ;  /* 0x000000092b0672a4 */ /* 0x000fe2000f8e0206 */
[----:B-1----:R-:W-:-:S03]  /*e200*/  IMAD R36, R20, 0x40, R31 ;  /* 0x0000004014247824 */ /* 0x002fc600078e021f */
[----:B------:R-:W-:Y:S01]  /*e210*/  UIADD3 UR6, UR5, UR6, URZ ;  /* 0x0000000605067290 */ /* 0x000fe2000fffe03f */
[----:B------:R-:W-:-:S03]  /*e220*/  IMAD.U32 R4, RZ, RZ, UR4 ;  /* 0x00000004ff047e24 */ /* 0x000fc6000f8e00ff */
[----:B------:R-:W0:Y:S01]  /*e230*/  @P0 LDC R3, c[0x0][0x44c] ;  /* 0x00011300ff030b82 */ /* 0x000e220000000800 */
[----:B------:R-:W-:Y:S01]  /*e240*/  IMAD.MOV.U32 R6, RZ, RZ, R36 ;  /* 0x000000ffff067224 */ /* 0x000fe200078e0024 */
[----:B------:R-:W-:Y:S01]  /*e250*/  @P0 LOP3.LUT R16, R16, 0x800, RZ, 0xfc, !PT ;  /* 0x0000080010100812 */ /* 0x000fe200078efcff */
[----:B------:R-:W-:Y:S01]  /*e260*/  IMAD.MOV.U32 R2, RZ, RZ, R4 ;  /* 0x000000ffff027224 */ /* 0x000fe200078e0004 */
[----:B--2---:R-:W-:-:S04]  /*e270*/  LOP3.LUT R21, R21, 0x7f, RZ, 0xc0, !PT ;  /* 0x0000007f15157812 */ /* 0x004fc800078ec0ff */
[----:B------:R-:W1:Y:S01]  /*e280*/  @P0 LDC R5, c[0x0][0x450] ;  /* 0x00011400ff050b82 */ /* 0x000e620000000800 */
[----:B------:R-:W-:Y:S01]  /*e290*/  SHF.R.U32.HI R21, RZ, 0x3, R21 ;  /* 0x00000003ff157819 */ /* 0x000fe20000011615 */
[----:B0-----:R-:W-:Y:S01]  /*e2a0*/  @P0 IMAD.HI.U32 R0, R36, R3, RZ ;  /* 0x0000000324000227 */ /* 0x001fe200078e00ff */
[----:B------:R-:W-:-:S04]  /*e2b0*/  MOV R3, UR6 ;  /* 0x0000000600037c02 */ /* 0x000fc80008000f00 */
[----:B-1----:R-:W-:Y:S01]  /*e2c0*/  @P0 SHF.R.U32.HI R6, RZ, R5, R0 ;  /* 0x00000005ff060219 */ /* 0x002fe20000011600 */
[----:B------:R-:W-:Y:S01]  /*e2d0*/  IMAD.U32 R5, RZ, RZ, UR5 ;  /* 0x00000005ff057e24 */ /* 0x000fe2000f8e00ff */
[----:B------:R-:W-:Y:S02]  /*e2e0*/  ULDC.64 UR4, c[0x0][0x2d0] ;  /* 0x0000b40000047ab9 */ /* 0x000fe40000000a00 */
[--C-:B------:R-:W-:Y:S01]  /*e2f0*/  SHF.R.S32.HI R0, RZ, 0x1f, R6.reuse ;  /* 0x0000001fff007819 */ /* 0x100fe20000011406 */
[----:B------:R-:W-:Y:S02]  /*e300*/  IMAD.MOV R7, RZ, RZ, -R6 ;  /* 0x000000ffff077224 */ /* 0x000fe400078e0a06 */
[----:B------:R-:W-:-:S04]  /*e310*/  IMAD.WIDE.U32 R2, R6, UR4, R2 ;  /* 0x0000000406027c25 */ /* 0x000fc8000f8e0002 */
[----:B------:R-:W-:Y:S02]  /*e320*/  IMAD R5, R0, UR4, RZ ;  /* 0x0000000400057c24 */ /* 0x000fe4000f8e02ff */
[----:B------:R-:W-:Y:S02]  /*e330*/  IMAD R0, R8, R7, R36 ;  /* 0x0000000708007224 */ /* 0x000fe400078e0224 */
[----:B------:R-:W-:Y:S01]  /*e340*/  IMAD R4, R6, UR5, R5 ;  /* 0x0000000506047c24 */ /* 0x000fe2000f8e0205 */
[----:B------:R-:W-:Y:S02]  /*e350*/  ULDC.64 UR4, c[0x0][0x2c8] ;  /* 0x0000b20000047ab9 */ /* 0x000fe40000000a00 */
[----:B------:R-:W-:Y:S01]  /*e360*/  SHF.R.S32.HI R5, RZ, 0x1f, R0 ;  /* 0x0000001fff057819 */ /* 0x000fe20000011400 */
[----:B------:R-:W-:-:S04]  /*e370*/  IMAD.IADD R3, R3, 0x1, R4 ;  /* 0x0000000103037824 */ /* 0x000fc800078e0204 */
[----:B------:R-:W-:Y:S02]  /*e380*/  IMAD R5, R5, UR4, RZ ;  /* 0x0000000405057c24 */ /* 0x000fe4000f8e02ff */
[----:B------:R-:W-:-:S04]  /*e390*/  IMAD.WIDE.U32 R2, R0, UR4, R2 ;  /* 0x0000000400027c25 */ /* 0x000fc8000f8e0002 */
[----:B------:R-:W-:Y:S01]  /*e3a0*/  IMAD R5, R0, UR5, R5 ;  /* 0x0000000500057c24 */ /* 0x000fe2000f8e0205 */
[----:B------:R-:W-:Y:S02]  /*e3b0*/  ULDC.64 UR4, c[0x0][0x280] ;  /* 0x0000a00000047ab9 */ /* 0x000fe40000000a00 */
[----:B------:R-:W-:Y:S01]  /*e3c0*/  LEA R0, P0, R2, UR4, 0x1 ;  /* 0x0000000402007c11 */ /* 0x000fe2000f8008ff */
[----:B------:R-:W-:Y:S01]  /*e3d0*/  IMAD.IADD R3, R3, 0x1, R5 ;  /* 0x0000000103037824 */ /* 0x000fe200078e0205 */
[----:B------:R-:W-:-:S04]  /*e3e0*/  ULDC UR4, c[0x0][0x2b8] ;  /* 0x0000ae0000047ab9 */ /* 0x000fc80000000800 */
[----:B------:R-:W-:Y:S01]  /*e3f0*/  LEA.HI.X R4, R2, UR5, R3, 0x1, P0 ;  /* 0x0000000502047c11 */ /* 0x000fe200080f0c03 */
[----:B------:R-:W-:Y:S01]  /*e400*/  UMOV UR5, 0xffffffff ;  /* 0xffffffff00057882 */ /* 0x000fe20000000000 */
[----:B------:R-:W-:Y:S02]  /*e410*/  ISETP.GE.AND P0, PT, R22, UR4, PT ;  /* 0x0000000416007c0c */ /* 0x000fe4000bf06270 */
[----:B------:R-:W-:Y:S11]  /*e420*/  BRA.DIV UR5, `(.L_x_3429) ;  /* 0x0000003205cc7947 */ /* 0x000ff6000b800000 */
[----:B------:R-:W0:Y:S01]  /*e430*/  LDC R3, c[0x0][0x448] ;  /* 0x00011200ff037b82 */ /* 0x000e220000000800 */
[----:B------:R-:W1:Y:S01]  /*e440*/  SHFL.IDX PT, R14, R0, RZ, 0x181f ;  /* 0x00181fff000e7589 */ /* 0x000e6200000e0000 */
[----:B------:R-:W-:Y:S01]  /*e450*/  ULDC UR4, c[0x0][0x288] ;  /* 0x0000a20000047ab9 */ /* 0x000fe20000000800 */
[----:B------:R-:W-:Y:S01]  /*e460*/  IMAD R6, R20, 0x40, R21 ;  /* 0x0000004014067824 */ /* 0x000fe200078e0215 */
[----:B------:R-:W-:Y:S01]  /*e470*/  LOP3.LUT R16, R16, 0xfffffeff, RZ, 0xc0, !PT ;  /* 0xfffffeff10107812 */ /* 0x000fe200078ec0ff */
[----:B------:R-:W2:Y:S02]  /*e480*/  SHFL.IDX PT, R2, R4, RZ, 0x181f ;  /* 0x00181fff04027589 */ /* 0x000ea400000e0000 */
[----:B------:R-:W-:Y:S02]  /*e490*/  VIADD R8, R6, 0x10 ;  /* 0x0000001006087836 */ /* 0x000fe40000000000 */
[----:B------:R-:W3:Y:S04]  /*e4a0*/  SHFL.IDX PT, R7, R0, 0x1, 0x181f ;  /* 0x00381f0000077f89 */ /* 0x000ee800000e0000 */
[----:B------:R-:W4:Y:S01]  /*e4b0*/  SHFL.IDX PT, R9, R4, 0x1, 0x181f ;  /* 0x00381f0004097f89 */ /* 0x000f2200000e0000 */
[----:B0-----:R-:W-:-:S05]  /*e4c0*/  IMAD R5, R3, UR4, RZ ;  /* 0x0000000403057c24 */ /* 0x001fca000f8e02ff */
[-C--:B------:R-:W-:Y:S02]  /*e4d0*/  ISETP.GE.AND P2, PT, R6, R5.reuse, PT ;  /* 0x000000050600720c */ /* 0x080fe40003f46270 */
[----:B------:R-:W-:-:S11]  /*e4e0*/  ISETP.GE.AND P3, PT, R8, R5, PT ;  /* 0x000000050800720c */ /* 0x000fd60003f66270 */
[----:B-1----:R-:W-:Y:S02]  /*e4f0*/  @!P2 LEA R3, P1, R22, R14, 0x1 ;  /* 0x0000000e1603a211 */ /* 0x002fe400078208ff */
[----:B------:R-:W-:Y:S01]  /*e500*/  @!P2 LEA R8, R24, UR42, 0x1 ;  /* 0x0000002a1808ac11 */ /* 0x000fe2000f8e08ff */
[----:B------:R-:W-:Y:S01]  /*e510*/  SHFL.IDX PT, R14, R0, 0x3, 0x181f ;  /* 0x00781f00000e7f89 */ /* 0x000fe200000e0000 */
[----:B------:R-:W-:Y:S01]  /*e520*/  @P2 LOP3.LUT R16, R16, 0x100, RZ, 0xfc, !PT ;  /* 0x0000010010102812 */ /* 0x000fe200078efcff */
[----:B--2---:R-:W-:Y:S01]  /*e530*/  @!P2 IMAD.X R2, RZ, RZ, R2, P1 ;  /* 0x000000ffff02a224 */ /* 0x004fe200008e0602 */
[----:B---3--:R-:W-:Y:S02]  /*e540*/  @!P3 LEA R7, P1, R22, R7, 0x1 ;  /* 0x000000071607b211 */ /* 0x008fe400078208ff */
[----:B------:R-:W-:Y:S02]  /*e550*/  @!P3 LEA R10, R24, UR42, 0x1 ;  /* 0x0000002a180abc11 */ /* 0x000fe4000f8e08ff */
[----:B------:R-:W-:-:S02]  /*e560*/  @!P2 LOP3.LUT R3, R3, R2, RZ, 0x3c, !PT ;  /* 0x000000020303a212 */ /* 0x000fc400078e3cff */
[----:B----4-:R-:W-:Y:S02]  /*e570*/  @!P3 IADD3.X R9, RZ, R9, RZ, P1, !PT ;  /* 0x00000009ff09b210 */ /* 0x010fe40000ffe4ff */
[C---:B------:R-:W-:Y:S02]  /*e580*/  @!P2 LOP3.LUT R2, R3.reuse, R2, RZ, 0x3c, !PT ;  /* 0x000000020302a212 */ /* 0x040fe400078e3cff */
[----:B------:R-:W-:Y:S02]  /*e590*/  LOP3.LUT R16, R16, 0xffffff7f, RZ, 0xc0, !PT ;  /* 0xffffff7f10107812 */ /* 0x000fe400078ec0ff */
[----:B------:R-:W-:Y:S02]  /*e5a0*/  @!P2 LOP3.LUT R3, R3, R2, RZ, 0x3c, !PT ;  /* 0x000000020303a212 */ /* 0x000fe400078e3cff */
[----:B------:R-:W-:-:S03]  /*e5b0*/  @P3 LOP3.LUT R16, R16, 0x80, RZ, 0xfc, !PT ;  /* 0x0000008010103812 */ /* 0x000fc600078efcff */
[----:B------:R0:W-:Y:S01]  /*e5c0*/  @!P2 LDGSTS.E.BYPASS.LTC128B.128 [R8+0x20400], desc[UR36][R2.64], !P0 ;  /* 0x204000000208afae */ /* 0x0001e2000c101d64 */
[----:B------:R-:W-:-:S03]  /*e5d0*/  LOP3.LUT R16, R16, 0xffffffbf, RZ, 0xc0, !PT ;  /* 0xffffffbf10107812 */ /* 0x000fc600078ec0ff */
[----:B0-----:R-:W0:Y:S01]  /*e5e0*/  SHFL.IDX PT, R8, R0, 0x2, 0x181f ;  /* 0x00581f0000087f89 */ /* 0x001e2200000e0000 */
[----:B------:R-:W-:-:S03]  /*e5f0*/  VIADD R3, R6, 0x20 ;  /* 0x0000002006037836 */ /* 0x000fc60000000000 */
[----:B------:R-:W1:Y:S02]  /*e600*/  SHFL.IDX PT, R2, R4, 0x2, 0x181f ;  /* 0x00581f0004027f89 */ /* 0x000e6400000e0000 */
[----:B------:R-:W-:Y:S01]  /*e610*/  ISETP.GE.AND P2, PT, R3, R5, PT ;  /* 0x000000050300720c */ /* 0x000fe20003f46270 */
[----:B------:R-:W-:Y:S01]  /*e620*/  @!P3 IMAD.MOV.U32 R3, RZ, RZ, R9 ;  /* 0x000000ffff03b224 */ /* 0x000fe200078e0009 */
[----:B------:R-:W2:Y:S11]  /*e630*/  SHFL.IDX PT, R4, R4, 0x3, 0x181f ;  /* 0x00781f0004047f89 */ /* 0x000eb600000e0000 */
[----:B------:R-:W-:-:S02]  /*e640*/  @P2 LOP3.LUT R16, R16, 0x40, RZ, 0xfc, !PT ;  /* 0x0000004010102812 */ /* 0x000fc400078efcff */
[----:B0-----:R-:W-:-:S05]  /*e650*/  @!P2 LEA R8, P1, R22, R8, 0x1 ;  /* 0x000000081608a211 */ /* 0x001fca00078208ff */
[----:B-1----:R-:W-:Y:S02]  /*e660*/  @!P2 IMAD.X R11, RZ, RZ, R2, P1 ;  /* 0x000000ffff0ba224 */ /* 0x002fe400008e0602 */
[----:B------:R-:W-:Y:S01]  /*e670*/  @!P3 IMAD.MOV.U32 R2, RZ, RZ, R7 ;  /* 0x000000ffff02b224 */ /* 0x000fe200078e0007 */
[----:B------:R-:W-:-:S04]  /*e680*/  @!P2 LEA R7, R24, UR42, 0x1 ;  /* 0x0000002a1807ac11 */ /* 0x000fc8000f8e08ff */
[----:B------:R0:W-:Y:S02]  /*e690*/  @!P3 LDGSTS.E.BYPASS.LTC128B.128 [R10+0x20c00], desc[UR36][R2.64], !P0 ;  /* 0x20c00000020abfae */ /* 0x0001e4000c101d64 */
[----:B0-----:R-:W-:Y:S02]  /*e6a0*/  @!P2 IMAD.MOV.U32 R2, RZ, RZ, R8 ;  /* 0x000000ffff02a224 */ /* 0x001fe400078e0008 */
[----:B------:R-:W-:-:S05]  /*e6b0*/  @!P2 IMAD.MOV.U32 R3, RZ, RZ, R11 ;  /* 0x000000ffff03a224 */ /* 0x000fca00078e000b */
[----:B--2---:R0:W-:Y:S02]  /*e6c0*/  @!P2 LDGSTS.E.BYPASS.LTC128B.128 [R7+0x21400], desc[UR36][R2.64], !P0 ;  /* 0x214000000207afae */ /* 0x0041e4000c101d64 */
.L_x_3489:
[----:B------:R-:W-:Y:S01]  /*e6d0*/  VIADD R6, R6, 0x30 ;  /* 0x0000003006067836 */ /* 0x000fe20000000000 */
[----:B------:R-:W-:-:S04]  /*e6e0*/  LOP3.LUT R16, R16, 0xffffdfff, RZ, 0xc0, !PT ;  /* 0xffffdfff10107812 */ /* 0x000fc800078ec0ff */
[----:B------:R-:W-:-:S13]  /*e6f0*/  ISETP.GE.AND P2, PT, R6, R5, PT ;  /* 0x000000050600720c */ /* 0x000fda0003f46270 */
[----:B0-----:R-:W-:Y:S02]  /*e700*/  @!P2 LEA R2, P1, R22, R14, 0x1 ;  /* 0x0000000e1602a211 */ /* 0x001fe400078208ff */
[----:B------:R-:W-:Y:S02]  /*e710*/  @!P2 LEA R5, R24, UR42, 0x1 ;  /* 0x0000002a1805ac11 */ /* 0x000fe4000f8e08ff */
[----:B------:R-:W-:Y:S01]  /*e720*/  @P2 LOP3.LUT R16, R16, 0x2000, RZ, 0xfc, !PT ;  /* 0x0000200010102812 */ /* 0x000fe200078efcff */
[----:B------:R-:W-:-:S05]  /*e730*/  @!P2 IMAD.X R3, RZ, RZ, R4, P1 ;  /* 0x000000ffff03a224 */ /* 0x000fca00008e0604 */
        /* <DEDUP_REMOVED lines=8> */
[----:B------:R-:W-:Y:S02]  /*e7c0*/  UIADD3 UR4, UR42, 0x26400, URZ ;  /* 0x000264002a047890 */ /* 0x000fe4000fffe03f */
[----:B------:R-:W-:Y:S02]  /*e7d0*/  SYNCS.ARRIVE.TRANS64.A1T0 RZ, [UR42+0x38800], RZ ;  /* 0x038800ffffff79a7 */ /* 0x000fe4000810002a */
[----:B------:R-:W-:-:S06]  /*e7e0*/  ULOP3.LUT UP0, URZ, UR4, 0x3ff, URZ, 0xc0, !UPT ;  /* 0x000003ff043f7892 */ /* 0x000fcc000f80c03f */
[----:B------:R-:W-:-:S13]  /*e7f0*/  PLOP3.LUT P0, PT, PT, PT, UP0, 0x80, 0x0 ;  /* 0x000000000000781c */ /* 0x000fda0003f0f008 */
[----:B0-----:R-:W-:Y:S05]  /*e800*/  @!P0 BRA `(.L_x_3430) ;  /* 0x0000000000408947 */ /* 0x001fea0003800000 */
        /* <DEDUP_REMOVED lines=16> */
.L_x_3430:
[----:B------:R-:W0:Y:S01]  /*e910*/  LDC R2, c[0x0][0x448] ;  /* 0x00011200ff027b82 */ /* 0x000e220000000800 */
[----:B------:R-:W-:Y:S01]  /*e920*/  R2UR UR6, R23 ;  /* 0x00000000170672ca */ /* 0x000fe200000e0000 */
[----:B------:R-:W-:Y:S01]  /*e930*/  ULDC.64 UR8, c[0x0][0x3d8] ;  /* 0x0000f60000087ab9 */ /* 0x000fe20000000a00 */
[----:B------:R-:W-:Y:S01]  /*e940*/  ULDC UR7, c[0x0][0x448] ;  /* 0x0001120000077ab9 */ /* 0x000fe20000000800 */
[----:B------:R-:W-:Y:S01]  /*e950*/  UIMAD.WIDE.U32 UR4, UR39, UR8, URZ ;  /* 0x00000008270472a5 */ /* 0x000fe2000f8e003f */
[C---:B------:R-:W-:Y:S02]  /*e960*/  LOP3.LUT R10, R22.reuse, 0x80, RZ, 0xfc, !PT ;  /* 0x00000080160a7812 */ /* 0x040fe400078efcff */
[C---:B------:R-:W-:Y:S02]  /*e970*/  LOP3.LUT R8, R22.reuse, 0x40, RZ, 0xfc, !PT ;  /* 0x0000004016087812 */ /* 0x040fe400078efcff */
[----:B------:R-:W-:Y:S02]  /*e980*/  LOP3.LUT R6, R22, 0x180, RZ, 0xfc, !PT ;  /* 0x0000018016067812 */ /* 0x000fe400078efcff */
[----:B------:R-:W-:-:S03]  /*e990*/  LOP3.LUT R16, R16, 0xfffff7ff, RZ, 0xc0, !PT ;  /* 0xfffff7ff10107812 */ /* 0x000fc600078ec0ff */
[----:B------:R-:W-:-:S04]  /*e9a0*/  UIMAD UR6, UR6, UR8, URZ ;  /* 0x00000008060672a4 */ /* 0x000fc8000f8e023f */
[----:B------:R-:W-:-:S03]  /*e9b0*/  UIMAD UR6, UR39, UR9, UR6 ;  /* 0x00000009270672a4 */ /* 0x000fc6000f8e0206 */
[----:B------:R-:W-:Y:S01]  /*e9c0*/  ULDC.64 UR8, c[0x0][0x3e0] ;  /* 0x0000f80000087ab9 */ /* 0x000fe20000000a00 */
[----:B------:R-:W-:Y:S01]  /*e9d0*/  UIADD3 UR5, UR5, UR6, URZ ;  /* 0x0000000605057290 */ /* 0x000fe2000fffe03f */
[----:B0-----:R-:W-:Y:S01]  /*e9e0*/  ISETP.NE.AND P6, PT, R2, 0x1, PT ;  /* 0x000000010200780c */ /* 0x001fe20003fc5270 */
[----:B------:R-:W-:Y:S01]  /*e9f0*/  IMAD.MOV.U32 R2, RZ, RZ, R36 ;  /* 0x000000ffff027224 */ /* 0x000fe200078e0024 */
[----:B------:R-:W-:Y:S02]  /*ea00*/  UIMAD UR6, UR46, UR8, URZ ;  /* 0x000000082e0672a4 */ /* 0x000fe4000f8e023f */
[----:B------:R-:W-:Y:S02]  /*ea10*/  UIMAD.WIDE.U32 UR4, UR43, UR8, UR4 ;  /* 0x000000082b0472a5 */ /* 0x000fe4000f8e0004 */
[----:B------:R-:W-:-:S03]  /*ea20*/  UIMAD UR6, UR43, UR9, UR6 ;  /* 0x000000092b0672a4 */ /* 0x000fc6000f8e0206 */
[----:B------:R-:W-:Y:S01]  /*ea30*/  ULDC.64 UR8, c[0x0][0x3d0] ;  /* 0x0000f40000087ab9 */ /* 0x000fe20000000a00 */
[----:B------:R-:W-:Y:S01]  /*ea40*/  UIADD3 UR5, UR5, UR6, URZ ;  /* 0x0000000605057290 */ /* 0x000fe2000fffe03f */
[----:B------:R-:W-:Y:S02]  /*ea50*/  MOV R9, UR8 ;  /* 0x0000000800097c02 */ /* 0x000fe40008000f00 */
[----:B------:R-:W0:Y:S08]  /*ea60*/  @P6 LDC R3, c[0x0][0x44c] ;  /* 0x00011300ff036b82 */ /* 0x000e300000000800 */
[----:B------:R-:W1:Y:S01]  /*ea70*/  @P6 LDC R0, c[0x0][0x450] ;  /* 0x00011400ff006b82 */ /* 0x000e620000000800 */
[----:B0-----:R-:W-:-:S05]  /*ea80*/  @P6 IMAD.HI.U32 R3, R36, R3, RZ ;  /* 0x0000000324036227 */ /* 0x001fca00078e00ff */
[----:B-1----:R-:W-:-:S04]  /*ea90*/  @P6 SHF.R.U32.HI R2, RZ, R0, R3 ;  /* 0x00000000ff026219 */ /* 0x002fc80000011603 */
[--C-:B------:R-:W-:Y:S01]  /*eaa0*/  SHF.R.S32.HI R0, RZ, 0x1f, R2.reuse ;  /* 0x0000001fff007819 */ /* 0x100fe20000011402 */
[----:B------:R-:W-:-:S04]  /*eab0*/  IMAD.MOV R5, RZ, RZ, -R2 ;  /* 0x000000ffff057224 */ /* 0x000fc800078e0a02 */
[----:B------:R-:W-:Y:S02]  /*eac0*/  IMAD R3, R0, UR8, RZ ;  /* 0x0000000800037c24 */ /* 0x000fe4000f8e02ff */
[----:B------:R-:W-:Y:S02]  /*ead0*/  IMAD R5, R5, UR7, R36 ;  /* 0x0000000705057c24 */ /* 0x000fe4000f8e0224 */
[C---:B------:R-:W-:Y:S02]  /*eae0*/  IMAD R7, R2.reuse, UR9, R3 ;  /* 0x0000000902077c24 */ /* 0x040fe4000f8e0203 */
[----:B------:R-:W-:Y:S01]  /*eaf0*/  IMAD.WIDE.U32 R2, R2, R9, UR4 ;  /* 0x0000000402027e25 */ /* 0x000fe2000f8e0009 */
[----:B------:R-:W-:Y:S01]  /*eb00*/  SHF.R.S32.HI R0, RZ, 0x1f, R5 ;  /* 0x0000001fff007819 */ /* 0x000fe20000011405 */
[----:B------:R-:W-:Y:S02]  /*eb10*/  ULDC.64 UR4, c[0x0][0x3c8] ;  /* 0x0000f20000047ab9 */ /* 0x000fe40000000a00 */
[----:B------:R-:W-:-:S02]  /*eb20*/  IMAD.IADD R3, R3, 0x1, R7 ;  /* 0x0000000103037824 */ /* 0x000fc400078e0207 */
[----:B------:R-:W-:Y:S02]  /*eb30*/  IMAD R0, R0, UR4, RZ ;  /* 0x0000000400007c24 */ /* 0x000fe4000f8e02ff */
[----:B------:R-:W-:-:S04]  /*eb40*/  IMAD.WIDE.U32 R2, R5, UR4, R2 ;  /* 0x0000000405027c25 */ /* 0x000fc8000f8e0002 */
[----:B------:R-:W-:Y:S01]  /*eb50*/  IMAD R7, R5, UR5, R0 ;  /* 0x0000000505077c24 */ /* 0x000fe2000f8e0200 */
[----:B------:R-:W-:Y:S02]  /*eb60*/  ULDC.64 UR4, c[0x0][0x390] ;  /* 0x0000e40000047ab9 */ /* 0x000fe40000000a00 */
[----:B------:R-:W-:Y:S01]  /*eb70*/  LEA R0, P0, R2, UR4, 0x1 ;  /* 0x0000000402007c11 */ /* 0x000fe2000f8008ff */
[----:B------:R-:W-:Y:S01]  /*eb80*/  ULDC UR4, c[0x0][0x3b8] ;  /* 0x0000ee0000047ab9 */ /* 0x000fe20000000800 */
[----:B------:R-:W-:Y:S01]  /*eb90*/  IMAD.IADD R3, R3, 0x1, R7 ;  /* 0x0000000103037824 */ /* 0x000fe200078e0207 */
[----:B------:R-:W-:Y:S02]  /*eba0*/  ISETP.GE.AND P1, PT, R22, UR4, PT ;  /* 0x0000000416007c0c */ /* 0x000fe4000bf26270 */
[----:B------:R-:W-:Y:S02]  /*ebb0*/  ISETP.GE.AND P4, PT, R10, UR4, PT ;  /* 0x000000040a007c0c */ /* 0x000fe4000bf86270 */
[----:B------:R-:W-:-:S02]  /*ebc0*/  ISETP.GE.AND P5, PT, R8, UR4, PT ;  /* 0x0000000408007c0c */ /* 0x000fc4000bfa6270 */
[----:B------:R-:W-:Y:S02]  /*ebd0*/  LOP3.LUT R8, R22, 0xc0, RZ, 0xfc, !PT ;  /* 0x000000c016087812 */ /* 0x000fe400078efcff */
[----:B------:R-:W-:Y:S02]  /*ebe0*/  LEA.HI.X R4, R2, UR5, R3, 0x1, P0 ;  /* 0x0000000502047c11 */ /* 0x000fe400080f0c03 */
[----:B------:R-:W-:Y:S02]  /*ebf0*/  SEL R2, RZ, 0x1, P1 ;  /* 0x00000001ff027807 */ /* 0x000fe40000800000 */
[----:B------:R-:W-:Y:S02]  /*ec00*/  SEL R3, RZ, 0x4, P4 ;  /* 0x00000004ff037807 */ /* 0x000fe40002000000 */
[----:B------:R-:W-:Y:S02]  /*ec10*/  SEL R7, RZ, 0x2, P5 ;  /* 0x00000002ff077807 */ /* 0x000fe40002800000 */
[----:B------:R-:W-:-:S02]  /*ec20*/  ISETP.GE.AND P2, PT, R35, UR4, PT ;  /* 0x0000000423007c0c */ /* 0x000fc4000bf46270 */
[----:B------:R-:W-:Y:S02]  /*ec30*/  ISETP.GE.AND P3, PT, R8, UR4, PT ;  /* 0x0000000408007c0c */ /* 0x000fe4000bf66270 */
[----:B------:R-:W-:Y:S02]  /*ec40*/  IADD3 R7, R3, R7, R2 ;  /* 0x0000000703077210 */ /* 0x000fe40007ffe002 */
[----:B------:R-:W-:Y:S02]  /*ec50*/  ISETP.GE.AND P0, PT, R6, UR4, PT ;  /* 0x0000000406007c0c */ /* 0x000fe4000bf06270 */
[----:B------:R-:W-:Y:S02]  /*ec60*/  @P1 LOP3.LUT R16, R16, 0x800, RZ, 0xfc, !PT ;  /* 0x0000080010101812 */ /* 0x000fe400078efcff */
[----:B------:R-:W-:Y:S02]  /*ec70*/  SEL R2, RZ, 0x10, P2 ;  /* 0x00000010ff027807 */ /* 0x000fe40001000000 */
[----:B------:R-:W-:-:S02]  /*ec80*/  SEL R3, RZ, 0x8, P3 ;  /* 0x00000008ff037807 */ /* 0x000fc40001800000 */
[----:B------:R-:W-:Y:S02]  /*ec90*/  ISETP.GE.AND P1, PT, R34, UR4, PT ;  /* 0x0000000422007c0c */ /* 0x000fe4000bf26270 */
[----:B------:R-:W-:Y:S02]  /*eca0*/  SEL R5, RZ, 0x40, P0 ;  /* 0x00000040ff057807 */ /* 0x000fe40000000000 */
[----:B------:R-:W-:Y:S02]  /*ecb0*/  IADD3 R3, R2, R7, R3 ;  /* 0x0000000702037210 */ /* 0x000fe40007ffe003 */
[----:B------:R-:W-:Y:S01]  /*ecc0*/  ISETP.GE.AND P0, PT, R37, UR4, PT ;  /* 0x0000000425007c0c */ /* 0x000fe2000bf06270 */
[----:B------:R-:W-:Y:S01]  /*ecd0*/  UMOV UR4, 0xffffffff ;  /* 0xffffffff00047882 */ /* 0x000fe20000000000 */
[----:B------:R-:W-:Y:S02]  /*ece0*/  SEL R2, RZ, 0x20, P1 ;  /* 0x00000020ff027807 */ /* 0x000fe40000800000 */
[----:B------:R-:W-:-:S02]  /*ecf0*/  SEL R6, RZ, 0x80, P0 ;  /* 0x00000080ff067807 */ /* 0x000fc40000000000 */
[----:B------:R-:W-:-:S05]  /*ed00*/  IADD3 R5, R5, R3, R2 ;  /* 0x0000000305057210 */ /* 0x000fca0007ffe002 */
[----:B------:R-:W-:Y:S01]  /*ed10*/  IMAD.IADD R6, R5, 0x1, R6 ;  /* 0x0000000105067824 */ /* 0x000fe200078e0206 */
[----:B------:R-:W-:Y:S06]  /*ed20*/  BRA.DIV UR4, `(.L_x_3431) ;  /* 0x0000002e04ec7947 */ /* 0x000fec000b800000 */
[----:B------:R-:W0:Y:S01]  /*ed30*/  SHFL.IDX PT, R14, R0, RZ, 0x181f ;  /* 0x00181fff000e7589 */ /* 0x000e2200000e0000 */
[----:B------:R-:W-:Y:S02]  /*ed40*/  LOP3.LUT P6, RZ, R16, 0x100, RZ, 0xc0, !PT ;  /* 0x0000010010ff7812 */ /* 0x000fe400078cc0ff */
[----:B------:R-:W-:Y:S01]  /*ed50*/  P2R R8, PR, RZ, 0x20 ;  /* 0x00000020ff087803 */ /* 0x000fe20000000000 */
[----:B------:R-:W1:Y:S10]  /*ed60*/  SHFL.IDX PT, R2, R4, RZ, 0x181f ;  /* 0x00181fff04027589 */ /* 0x000e7400000e0000 */
[----:B------:R-:W-:-:S02]  /*ed70*/  @!P6 LEA R7, R24, UR42, 0x1 ;  /* 0x0000002a1807ec11 */ /* 0x000fc4000f8e08ff */
[----:B0-----:R-:W-:-:S05]  /*ed80*/  @!P6 LEA R14, P0, R22, R14, 0x1 ;  /* 0x0000000e160ee211 */ /* 0x001fca00078008ff */
[----:B-1----:R-:W-:Y:S01]  /*ed90*/  @!P6 IMAD.X R21, RZ, RZ, R2, P0 ;  /* 0x000000ffff15e224 */ /* 0x002fe200000e0602 */
[----:B------:R-:W-:Y:S02]  /*eda0*/  LOP3.LUT P0, RZ, R16, 0x800, RZ, 0xc0, !PT ;  /* 0x0000080010ff7812 */ /* 0x000fe4000780c0ff */
[----:B------:R-:W-:Y:S01]  /*edb0*/  @!P6 LOP3.LUT R2, R5, 0x40, RZ, 0xc0, !PT ;  /* 0x000000400502e812 */ /* 0x000fe200078ec0ff */
[----:B------:R-:W-:-:S03]  /*edc0*/  @!P6 IMAD.MOV.U32 R3, RZ, RZ, R21 ;  /* 0x000000ffff03e224 */ /* 0x000fc600078e0015 */
[----:B------:R-:W-:Y:S01]  /*edd0*/  @!P6 SHF.R.U32.HI R9, RZ, 0x2, R2 ;  /* 0x00000002ff09e819 */ /* 0x000fe20000011602 */
[----:B------:R-:W-:Y:S02]  /*ede0*/  @!P6 IMAD.MOV.U32 R2, RZ, RZ, R14 ;  /* 0x000000ffff02e224 */ /* 0x000fe400078e000e */
[----:B------:R-:W0:Y:S04]  /*edf0*/  SHFL.IDX PT, R14, R0, 0x1, 0x181f ;  /* 0x00381f00000e7f89 */ /* 0x000e2800000e0000 */
[----:B------:R-:W-:Y:S04]  /*ee00*/  @!P6 LDGSTS.E.BYPASS.LTC128B.128 [R7+0x26400], desc[UR36][R2.64], !P0 ;  /* 0x264000000207efae */ /* 0x000fe8000c101d64 */
[----:B------:R-:W-:Y:S01]  /*ee10*/  @!P6 LDGSTS.E.BYPASS.LTC128B.128 [R7+0x28400], desc[UR36][R2.64+0x80], !P5 ;  /* 0x284000800207efae */ /* 0x000fe2000e901d64 */
[----:B------:R-:W-:-:S13]  /*ee20*/  LOP3.LUT P5, RZ, R16, 0x100, RZ, 0xc0, !PT ;  /* 0x0000010010ff7812 */ /* 0x000fda00078ac0ff */
[----:B------:R-:W-:Y:S01]  /*ee30*/  @!P5 ISETP.NE.U32.AND P6, PT, R9, RZ, PT ;  /* 0x000000ff0900d20c */ /* 0x000fe20003fc5070 */
[----:B------:R-:W-:Y:S01]  /*ee40*/  @!P5 LDGSTS.E.BYPASS.LTC128B.128 [R7+0x2a400], desc[UR36][R2.64+0x100], !P4 ;  /* 0x2a4001000207dfae */ /* 0x000fe2000e101d64 */
[----:B------:R-:W-:-:S03]  /*ee50*/  @!P5 LOP3.LUT R9, R6, 0x80, RZ, 0xc0, !PT ;  /* 0x000000800609d812 */ /* 0x000fc600078ec0ff */
[----:B------:R-:W-:Y:S01]  /*ee60*/  @!P5 LDGSTS.E.BYPASS.LTC128B.128 [R7+0x2c400], desc[UR36][R2.64+0x180], !P3 ;  /* 0x2c4001800207dfae */ /* 0x000fe2000d901d64 */
[----:B------:R-:W-:-:S03]  /*ee70*/  @!P5 SHF.R.U32.HI R9, RZ, 0x3, R9 ;  /* 0x00000003ff09d819 */ /* 0x000fc60000011609 */
[----:B------:R-:W-:Y:S01]  /*ee80*/  @!P5 LDGSTS.E.BYPASS.LTC128B.128 [R7+0x2e400], desc[UR36][R2.64+0x200], !P2 ;  /* 0x2e4002000207dfae */ /* 0x000fe2000d101d64 */
[----:B------:R-:W-:-:S03]  /*ee90*/  @!P5 ISETP.NE.U32.AND P0, PT, R9, RZ, PT ;  /* 0x000000ff0900d20c */ /* 0x000fc60003f05070 */
[----:B------:R-:W1:Y:S04]  /*eea0*/  SHFL.IDX PT, R9, R4, 0x1, 0x181f ;  /* 0x00381f0004097f89 */ /* 0x000e6800000e0000 */
[----:B------:R-:W-:Y:S04]  /*eeb0*/  @!P5 LDGSTS.E.BYPASS.LTC128B.128 [R7+0x30400], desc[UR36][R2.64+0x280], !P1 ;  /* 0x304002800207dfae */ /* 0x000fe8000c901d64 */
[----:B------:R-:W-:Y:S01]  /*eec0*/  @!P5 LDGSTS.E.BYPASS.LTC128B.128 [R7+0x32400], desc[UR36][R2.64+0x300], P6 ;  /* 0x324003000207dfae */ /* 0x000fe2000b101d64 */
[----:B------:R-:W-:-:S03]  /*eed0*/  LOP3.LUT P6, RZ, R16, 0x80, RZ, 0xc0, !PT ;  /* 0x0000008010ff7812 */ /* 0x000fc600078cc0ff */
[----:B------:R2:W-:Y:S01]  /*eee0*/  @!P5 LDGSTS.E.BYPASS.LTC128B.128 [R7+0x34400], desc[UR36][R2.64+0x380], P0 ;  /* 0x344003800207dfae */ /* 0x0005e20008101d64 */
[----:B------:R-:W-:-:S04]  /*eef0*/  ISETP.NE.AND P5, PT, R8, RZ, PT ;  /* 0x000000ff0800720c */ /* 0x000fc80003fa5270 */
[----:B------:R-:W-:-:S05]  /*ef00*/  P2R R10, PR, RZ, 0x20 ;  /* 0x00000020ff0a7803 */ /* 0x000fca0000000000 */
[----:B0-----:R-:W-:Y:S02]  /*ef10*/  @!P6 LEA R14, P0, R22, R14, 0x1 ;  /* 0x0000000e160ee211 */ /* 0x001fe400078008ff */
[----:B------:R-:W-:-:S03]  /*ef20*/  @!P6 LOP3.LUT R20, R5, 0x40, RZ, 0xc0, !PT ;  /* 0x000000400514e812 */ /* 0x000fc600078ec0ff */
[----:B-1----:R-:W-:Y:S01]  /*ef30*/  @!P6 IMAD.X R21, RZ, RZ, R9, P0 ;  /* 0x000000ffff15e224 */ /* 0x002fe200000e0609 */
[----:B------:R-:W-:Y:S01]  /*ef40*/  LOP3.LUT P0, RZ, R16, 0x800, RZ, 0xc0, !PT ;  /* 0x0000080010ff7812 */ /* 0x000fe2000780c0ff */
[----:B--2---:R-:W-:Y:S01]  /*ef50*/  @!P6 IMAD.MOV.U32 R2, RZ, RZ, R14 ;  /* 0x000000ffff02e224 */ /* 0x004fe200078e000e */
[----:B------:R-:W-:Y:S01]  /*ef60*/  @!P6 LEA R9, R24, UR42, 0x1 ;  /* 0x0000002a1809ec11 */ /* 0x000fe2000f8e08ff */
[----:B------:R-:W-:Y:S01]  /*ef70*/  @!P6 IMAD.MOV.U32 R3, RZ, RZ, R21 ;  /* 0x000000ffff03e224 */ /* 0x000fe200078e0015 */
[----:B------:R-:W-:Y:S01]  /*ef80*/  @!P6 SHF.R.U32.HI R20, RZ, 0x2, R20 ;  /* 0x00000002ff14e819 */ /* 0x000fe20000011614 */
[----:B------:R-:W0:Y:S08]  /*ef90*/  SHFL.IDX PT, R14, R0, 0x2, 0x181f ;  /* 0x00581f00000e7f89 */ /* 0x000e3000000e0000 */
[----:B------:R-:W-:Y:S04]  /*efa0*/  @!P6 LDGSTS.E.BYPASS.LTC128B.128 [R9+0x26c00], desc[UR36][R2.64], !P0 ;  /* 0x26c000000209efae */ /* 0x000fe8000c101d64 */
[----:B------:R-:W-:Y:S01]  /*efb0*/  @!P6 LDGSTS.E.BYPASS.LTC128B.128 [R9+0x28c00], desc[UR36][R2.64+0x80], !P5 ;  /* 0x28c000800209efae */ /* 0x000fe2000e901d64 */
[----:B------:R-:W-:-:S04]  /*efc0*/  LOP3.LUT P5, RZ, R16, 0x40, RZ, 0xc0, !PT ;  /* 0x0000004010ff7812 */ /* 0x000fc800078ac0ff */
[----:B------:R-:W-:Y:S02]  /*efd0*/  P2R R8, PR, RZ, 0x20 ;  /* 0x00000020ff087803 */ /* 0x000fe40000000000 */
[----:B------:R-:W-:-:S13]  /*efe0*/  LOP3.LUT P5, RZ, R16, 0x80, RZ, 0xc0, !PT ;  /* 0x0000008010ff7812 */ /* 0x000fda00078ac0ff */
[----:B------:R-:W-:Y:S01]  /*eff0*/  @!P5 LOP3.LUT R7, R6, 0x80, RZ, 0xc0, !PT ;  /* 0x000000800607d812 */ /* 0x000fe200078ec0ff */
[----:B------:R-:W-:Y:S01]  /*f000*/  @!P5 LDGSTS.E.BYPASS.LTC128B.128 [R9+0x2ac00], desc[UR36][R2.64+0x100], !P4 ;  /* 0x2ac001000209dfae */ /* 0x000fe2000e101d64 */
[----:B------:R-:W-:Y:S02]  /*f010*/  @!P5 ISETP.NE.U32.AND P6, PT, R20, RZ, PT ;  /* 0x000000ff1400d20c */ /* 0x000fe40003fc5070 */
[----:B------:R-:W-:Y:S01]  /*f020*/  @!P5 SHF.R.U32.HI R7, RZ, 0x3, R7 ;  /* 0x00000003ff07d819 */ /* 0x000fe20000011607 */
[----:B------:R-:W-:Y:S03]  /*f030*/  @!P5 LDGSTS.E.BYPASS.LTC128B.128 [R9+0x2cc00], desc[UR36][R2.64+0x180], !P3 ;  /* 0x2cc001800209dfae */ /* 0x000fe6000d901d64 */
[----:B------:R-:W-:Y:S01]  /*f040*/  @!P5 ISETP.NE.U32.AND P0, PT, R7, RZ, PT ;  /* 0x000000ff0700d20c */ /* 0x000fe20003f05070 */
[----:B------:R-:W-:Y:S04]  /*f050*/  @!P5 LDGSTS.E.BYPASS.LTC128B.128 [R9+0x2ec00], desc[UR36][R2.64+0x200], !P2 ;  /* 0x2ec002000209dfae */ /* 0x000fe8000d101d64 */
[----:B------:R-:W1:Y:S04]  /*f060*/  SHFL.IDX PT, R7, R4, 0x2, 0x181f ;  /* 0x00581f0004077f89 */ /* 0x000e6800000e0000 */
[----:B------:R-:W-:Y:S04]  /*f070*/  @!P5 LDGSTS.E.BYPASS.LTC128B.128 [R9+0x30c00], desc[UR36][R2.64+0x280], !P1 ;  /* 0x30c002800209dfae */ /* 0x000fe8000c901d64 */
[----:B------:R-:W-:Y:S01]  /*f080*/  @!P5 LDGSTS.E.BYPASS.LTC128B.128 [R9+0x32c00], desc[UR36][R2.64+0x300], P6 ;  /* 0x32c003000209dfae */ /* 0x000fe2000b101d64 */
[----:B------:R-:W-:-:S03]  /*f090*/  LOP3.LUT P6, RZ, R16, 0x800, RZ, 0xc0, !PT ;  /* 0x0000080010ff7812 */ /* 0x000fc600078cc0ff */
[----:B------:R2:W-:Y:S01]  /*f0a0*/  @!P5 LDGSTS.E.BYPASS.LTC128B.128 [R9+0x34c00], desc[UR36][R2.64+0x380], P0 ;  /* 0x34c003800209dfae */ /* 0x0005e20008101d64 */
[----:B------:R-:W-:-:S03]  /*f0b0*/  ISETP.NE.AND P5, PT, R8, RZ, PT ;  /* 0x000000ff0800720c */ /* 0x000fc60003fa5270 */
[----:B------:R-:W3:Y:S10]  /*f0c0*/  SHFL.IDX PT, R4, R4, 0x3, 0x181f ;  /* 0x00781f0004047f89 */ /* 0x000ef400000e0000 */
[----:B0-----:R-:W-:-:S04]  /*f0d0*/  @!P5 LEA R14, P0, R22, R14, 0x1 ;  /* 0x0000000e160ed211 */ /* 0x001fc800078008ff */
[----:B-1----:R-:W-:Y:S02]  /*f0e0*/  @!P5 IADD3.X R7, RZ, R7, RZ, P0, !PT ;  /* 0x00000007ff07d210 */ /* 0x002fe400007fe4ff */
[----:B------:R-:W-:Y:S02]  /*f0f0*/  LOP3.LUT P0, RZ, R16, 0x40, RZ, 0xc0, !PT ;  /* 0x0000004010ff7812 */ /* 0x000fe4000780c0ff */
[----:B------:R-:W-:-:S11]  /*f100*/  ISETP.NE.AND P5, PT, R10, RZ, PT ;  /* 0x000000ff0a00720c */ /* 0x000fd60003fa5270 */
[----:B------:R-:W-:Y:S01]  /*f110*/  @!P0 LOP3.LUT R20, R5, 0x40, RZ, 0xc0, !PT ;  /* 0x0000004005148812 */ /* 0x000fe200078ec0ff */
[----:B--2---:R-:W-:Y:S01]  /*f120*/  @!P0 IMAD.MOV.U32 R2, RZ, RZ, R14 ;  /* 0x000000ffff028224 */ /* 0x004fe200078e000e */
[----:B------:R-:W-:Y:S01]  /*f130*/  @!P0 LEA R21, R24, UR42, 0x1 ;  /* 0x0000002a18158c11 */ /* 0x000fe2000f8e08ff */
[----:B------:R-:W-:Y:S01]  /*f140*/  @!P0 IMAD.MOV.U32 R3, RZ, RZ, R7 ;  /* 0x000000ffff038224 */ /* 0x000fe200078e0007 */
[----:B------:R-:W-:Y:S01]  /*f150*/  @!P0 SHF.R.U32.HI R20, RZ, 0x2, R20 ;  /* 0x00000002ff148819 */ /* 0x000fe20000011614 */
[----:B------:R0:W1:Y:S04]  /*f160*/  SHFL.IDX PT, R14, R0, 0x3, 0x181f ;  /* 0x00781f00000e7f89 */ /* 0x00006800000e0000 */
[----:B------:R0:W-:Y:S01]  /*f170*/  @!P0 LDGSTS.E.BYPASS.LTC128B.128 [R21+0x27400], desc[UR36][R2.64], !P6 ;  /* 0x2740000002158fae */ /* 0x0001e2000f101d64 */
[----:B------:R-:W-:-:S03]  /*f180*/  @!P0 ISETP.NE.U32.AND P6, PT, R20, RZ, PT ;  /* 0x000000ff1400820c */ /* 0x000fc60003fc5070 */
[----:B------:R0:W-:Y:S04]  /*f190*/  @!P0 LDGSTS.E.BYPASS.LTC128B.128 [R21+0x29400], desc[UR36][R2.64+0x80], !P5 ;  /* 0x2940008002158fae */ /* 0x0001e8000e901d64 */
[----:B------:R0:W-:Y:S04]  /*f1a0*/  @!P0 LDGSTS.E.BYPASS.LTC128B.128 [R21+0x2b400], desc[UR36][R2.64+0x100], !P4 ;  /* 0x2b40010002158fae */ /* 0x0001e8000e101d64 */
[----:B------:R0:W-:Y:S04]  /*f1b0*/  @!P0 LDGSTS.E.BYPASS.LTC128B.128 [R21+0x2d400], desc[UR36][R2.64+0x180], !P3 ;  /* 0x2d40018002158fae */ /* 0x0001e8000d901d64 */
[----:B------:R0:W-:Y:S04]  /*f1c0*/  @!P0 LDGSTS.E.BYPASS.LTC128B.128 [R21+0x2f400], desc[UR36][R2.64+0x200], !P2 ;  /* 0x2f40020002158fae */ /* 0x0001e8000d101d64 */
[----:B------:R0:W-:Y:S04]  /*f1d0*/  @!P0 LDGSTS.E.BYPASS.LTC128B.128 [R21+0x31400], desc[UR36][R2.64+0x280], !P1 ;  /* 0x3140028002158fae */ /* 0x0001e8000c901d64 */
[----:B------:R0:W-:Y:S01]  /*f1e0*/  @!P0 LDGSTS.E.BYPASS.LTC128B.128 [R21+0x33400], desc[UR36][R2.64+0x300], P6 ;  /* 0x3340030002158fae */ /* 0x0001e2000b101d64 */
[----:B------:R-:W-:-:S13]  /*f1f0*/  LOP3.LUT P6, RZ, R16, 0x40, RZ, 0xc0, !PT ;  /* 0x0000004010ff7812 */ /* 0x000fda00078cc0ff */
[----:B------:R-:W-:-:S04]  /*f200*/  @!P6 LOP3.LUT R9, R6, 0x80, RZ, 0xc0, !PT ;  /* 0x000000800609e812 */ /* 0x000fc800078ec0ff */
[----:B------:R-:W-:-:S04]  /*f210*/  @!P6 SHF.R.U32.HI R9, RZ, 0x3, R9 ;  /* 0x00000003ff09e819 */ /* 0x000fc80000011609 */
[----:B------:R-:W-:-:S13]  /*f220*/  @!P6 ISETP.NE.U32.AND P0, PT, R9, RZ, PT ;  /* 0x000000ff0900e20c */ /* 0x000fda0003f05070 */
[----:B-1-3--:R0:W-:Y:S02]  /*f230*/  @!P6 LDGSTS.E.BYPASS.LTC128B.128 [R21+0x35400], desc[UR36][R2.64+0x380], P0 ;  /* 0x354003800215efae */ /* 0x00a1e40008101d64 */
.L_x_3499:
[----:B------:R-:W-:Y:S01]  /*f240*/  LOP3.LUT P0, RZ, R16, 0x2000, RZ, 0xc0, !PT ;  /* 0x0000200010ff7812 */ /* 0x000fe2000780c0ff */
[----:B------:R-:W-:-:S12]  /*f250*/  BSSY B0, `(.L_x_3432) ;  /* 0x0000017000007945 */ /* 0x000fd80003800000 */
[----:B------:R-:W-:Y:S05]  /*f260*/  @P0 BRA `(.L_x_3433) ;  /* 0x0000000000540947 */ /* 0x000fea0003800000 */
[----:B------:R-:W-:Y:S02]  /*f270*/  LOP3.LUT R5, R5, 0x40, RZ, 0xc0, !PT ;  /* 0x0000004005057812 */ /* 0x000fe400078ec0ff */
[----:B------:R-:W-:Y:S02]  /*f280*/  LOP3.LUT P6, RZ, R16, 0x800, RZ, 0xc0, !PT ;  /* 0x0000080010ff7812 */ /* 0x000fe400078cc0ff */
[----:B0-----:R-:W-:Y:S02]  /*f290*/  LEA R2, P0, R22, R14, 0x1 ;  /* 0x0000000e16027211 */ /* 0x001fe400078008ff */
[----:B------:R-:W-:Y:S02]  /*f2a0*/  SHF.R.U32.HI R5, RZ, 0x2, R5 ;  /* 0x00000002ff057819 */ /* 0x000fe40000011605 */
[----:B------:R-:W-:Y:S01]  /*f2b0*/  LEA R7, R24, UR42, 0x1 ;  /* 0x0000002a18077c11 */ /* 0x000fe2000f8e08ff */
[----:B------:R-:W-:Y:S01]  /*f2c0*/  IMAD.X R3, RZ, RZ, R4, P0 ;  /* 0x000000ffff037224 */ /* 0x000fe200000e0604 */
[----:B------:R-:W-:-:S02]  /*f2d0*/  ISETP.NE.U32.AND P0, PT, R5, RZ, PT ;  /* 0x000000ff0500720c */ /* 0x000fc40003f05070 */
[----:B------:R-:W-:-:S03]  /*f2e0*/  LOP3.LUT R6, R6, 0x80, RZ, 0xc0, !PT ;  /* 0x0000008006067812 */ /* 0x000fc600078ec0ff */
[----:B------:R-:W-:Y:S01]  /*f2f0*/  @!PT LDS RZ, [RZ] ;  /* 0x00000000fffff984 */ /* 0x000fe20000000800 */
[----:B------:R-:W-:Y:S01]  /*f300*/  @!PT LDS RZ, [RZ] ;  /* 0x00000000fffff984 */ /* 0x000fe20000000800 */
[----:B------:R-:W-:Y:S01]  /*f310*/  @!PT LDS RZ, [RZ] ;  /* 0x00000000fffff984 */ /* 0x000fe20000000800 */
[----:B------:R1:W-:Y:S01]  /*f320*/  LDGSTS.E.BYPASS.LTC128B.128 [R7+0x27c00], desc[UR36][R2.64], !P6 ;  /* 0x27c0000002077fae */ /* 0x0003e2000f101d64 */
[----:B------:R-:W-:-:S03]  /*f330*/  SHF.R.U32.HI R6, RZ, 0x3, R6 ;  /* 0x00000003ff067819 */ /* 0x000fc60000011606 */
[----:B------:R1:W-:Y:S04]  /*f340*/  LDGSTS.E.BYPASS.LTC128B.128 [R7+0x29c00], desc[UR36][R2.64+0x80], !P5 ;  /* 0x29c0008002077fae */ /* 0x0003e8000e901d64 */
[----:B------:R1:W-:Y:S04]  /*f350*/  LDGSTS.E.BYPASS.LTC128B.128 [R7+0x2bc00], desc[UR36][R2.64+0x100], !P4 ;  /* 0x2bc0010002077fae */ /* 0x0003e8000e101d64 */
[----:B------:R1:W-:Y:S04]  /*f360*/  LDGSTS.E.BYPASS.LTC128B.128 [R7+0x2dc00], desc[UR36][R2.64+0x180], !P3 ;  /* 0x2dc0018002077fae */ /* 0x0003e8000d901d64 */
[----:B------:R1:W-:Y:S04]  /*f370*/  LDGSTS.E.BYPASS.LTC128B.128 [R7+0x2fc00], desc[UR36][R2.64+0x200], !P2 ;  /* 0x2fc0020002077fae */ /* 0x0003e8000d101d64 */
[----:B------:R1:W-:Y:S04]  /*f380*/  LDGSTS.E.BYPASS.LTC128B.128 [R7+0x31c00], desc[UR36][R2.64+0x280], !P1 ;  /* 0x31c0028002077fae */ /* 0x0003e8000c901d64 */
[----:B------:R1:W-:Y:S01]  /*f390*/  LDGSTS.E.BYPASS.LTC128B.128 [R7+0x33c00], desc[UR36][R2.64+0x300], P0 ;  /* 0x33c0030002077fae */ /* 0x0003e20008101d64 */
[----:B------:R-:W-:-:S13]  /*f3a0*/  ISETP.NE.U32.AND P0, PT, R6, RZ, PT ;  /* 0x000000ff0600720c */ /* 0x000fda0003f05070 */
[----:B------:R1:W-:Y:S02]  /*f3b0*/  LDGSTS.E.BYPASS.LTC128B.128 [R7+0x35c00], desc[UR36][R2.64+0x380], P0 ;  /* 0x35c0038002077fae */ /* 0x0003e40008101d64 */
.L_x_3433:
[----:B------:R-:W-:Y:S05]  /*f3c0*/  BSYNC B0 ;  /* 0x0000000000007941 */ /* 0x000fea0003800000 */
.L_x_3432:
[----:B------:R-:W-:Y:S01]  /*f3d0*/  NOP ;  /* 0x0000000000007918 */ /* 0x000fe20000000000 */
[----:B------:R-:W-:Y:S01]  /*f3e0*/  SYNCS.ARRIVE.TRANS64.RED.A0T1 RZ, [UR42+0x38810], RZ ;  /* 0x038810ffffff79a7 */ /* 0x000fe2000820042a */
[----:B0-----:R-:W-:Y:S01]  /*f3f0*/  IMAD.MOV.U32 R0, RZ, RZ, 0x1 ;  /* 0x00000001ff007424 */ /* 0x001fe200078e00ff */
[----:B------:R-:W-:Y:S04]  /*f400*/  ARRIVES.LDGSTSBAR.64.TRANSCNT [UR42+0x38810] ;  /* 0x03881000ff0079b0 */ /* 0x000fe80008000aaa */
[----:B------:R-:W-:Y:S01]  /*f410*/  SHF.L.U32 R0, R0, 0x1f, RZ ;  /* 0x0000001f00007819 */ /* 0x000fe200000006ff */
[----:B------:R-:W-:Y:S01]  /*f420*/  NOP ;  /* 0x0000000000007918 */ /* 0x000fe20000000000 */
[----:B------:R-:W-:Y:S02]  /*f430*/  SYNCS.ARRIVE.TRANS64.A1T0 RZ, [UR42+0x38810], RZ ;  /* 0x038810ffffff79a7 */ /* 0x000fe4000810002a */
[----:B------:R-:W0:Y:S02]  /*f440*/  SYNCS.PHASECHK.TRANS64.TRYWAIT P0, [UR42+0x38820], R0 ;  /* 0x03882000ff0075a7 */ /* 0x000e24000800016a */
[----:B0-----:R-:W-:Y:S05]  /*f450*/  @!P0 BRA `(.L_x_3434) ;  /* 0x0000003000608947 */ /* 0x001fea0003800000 */
.L_x_3500:
[----:B------:R-:W-:-:S13]  /*f460*/  LOP3.LUT P0, RZ, R16, 0x400, RZ, 0xc0, !PT ;  /* 0x0000040010ff7812 */ /* 0x000fda000780c0ff */
[----:B------:R-:W-:Y:S05]  /*f470*/  @!P0 BRA `(.L_x_3435) ;  /* 0x0000000000048947 */ /* 0x000fea0003800000 */
[----:B------:R-:W-:Y:S01]  /*f480*/  BPT.TRAP 0x1 ;  /* 0x000000040000795c */ /* 0x000fe20000300000 */
.L_x_3435:
[----:B------:R-:W2:Y:S02]  /*f490*/  SYNCS.PHASECHK.TRANS64.TRYWAIT P0, [UR42+0x38860], R0 ;  /* 0x03886000ff0075a7 */ /* 0x000ea4000800016a */
[----:B--2---:R-:W-:Y:S05]  /*f4a0*/  @!P0 BRA `(.L_x_3436) ;  /* 0x0000003000648947 */ /* 0x004fea0003800000 */
.L_x_3501:
[----:B------:R-:W-:Y:S01]  /*f4b0*/  ULDC.64 UR4, c[0x0][0x328] ;  /* 0x0000ca0000047ab9 */ /* 0x000fe20000000a00 */
[----:B------:R-:W-:Y:S01]  /*f4c0*/  ULDC.64 UR6, c[0x0][0x338] ;  /* 0x0000ce0000067ab9 */ /* 0x000fe20000000a00 */
[----:B------:R-:W-:Y:S02]  /*f4d0*/  IMAD R30, R30, UR4, RZ ;  /* 0x000000041e1e7c24 */ /* 0x000fe4000f8e02ff */
[----:B01----:R-:W-:Y:S01]  /*f4e0*/  IMAD.WIDE.U32 R2, R19, UR4, RZ ;  /* 0x0000000413027c25 */ /* 0x003fe2000f8e00ff */
[----:B------:R-:W-:-:S03]  /*f4f0*/  R2UR UR4, R23 ;  /* 0x00000000170472ca */ /* 0x000fc600000e0000 */
[----:B------:R-:W-:Y:S02]  /*f500*/  IMAD R19, R19, UR5, R30 ;  /* 0x0000000513137c24 */ /* 0x000fe4000f8e021e */
[----:B------:R-:W-:Y:S02]  /*f510*/  IMAD R5, R27, UR6, RZ ;  /* 0x000000061b057c24 */ /* 0x000fe4000f8e02ff */
[----:B------:R-:W-:Y:S02]  /*f520*/  IMAD.IADD R3, R3, 0x1, R19 ;  /* 0x0000000103037824 */ /* 0x000fe400078e0213 */
[C---:B------:R-:W-:Y:S02]  /*f530*/  IMAD R5, R26.reuse, UR7, R5 ;  /* 0x000000071a057c24 */ /* 0x040fe4000f8e0205 */
[----:B------:R-:W-:Y:S01]  /*f540*/  IMAD.WIDE.U32 R2, R26, UR6, R2 ;  /* 0x000000061a027c25 */ /* 0x000fe2000f8e0002 */
[----:B------:R-:W-:Y:S02]  /*f550*/  ULDC.64 UR6, c[0x0][0x330] ;  /* 0x0000cc0000067ab9 */ /* 0x000fe40000000a00 */
[----:B------:R-:W-:Y:S01]  /*f560*/  UIMAD UR4, UR4, UR6, URZ ;  /* 0x00000006040472a4 */ /* 0x000fe2000f8e023f */
[----:B------:R-:W-:-:S02]  /*f570*/  IMAD.IADD R3, R3, 0x1, R5 ;  /* 0x0000000103037824 */ /* 0x000fc400078e0205 */
[----:B------:R-:W-:Y:S01]  /*f580*/  IMAD.U32 R5, RZ, RZ, UR6 ;  /* 0x00000006ff057e24 */ /* 0x000fe2000f8e00ff */
[----:B------:R-:W-:-:S03]  /*f590*/  UIMAD UR4, UR39, UR7, UR4 ;  /* 0x00000007270472a4 */ /* 0x000fc6000f8e0204 */
        /* <DEDUP_REMOVED lines=8> */
[----:B------:R-:W-:Y:S02]  /*f620*/  SHF.L.U32 R0, R22, 0x1, RZ ;  /* 0x0000000116007819 */ /* 0x000fe400000006ff */
[C---:B------:R-:W-:Y:S01]  /*f630*/  LOP3.LUT R4, R17.reuse, 0x1, RZ, 0xc0, !PT ;  /* 0x0000000111047812 */ /* 0x040fe200078ec0ff */
        /* <DEDUP_REMOVED lines=38> */
[----:B------:R-:W1:Y:S02]  /*f8a0*/  SHFL.IDX PT, R14, R6, 0x2, 0x181f ;  /* 0x00581f00060e7f89 */ /* 0x000e6400000e0000 */
[----:B------:R-:W-:Y:S01]  /*f8b0*/  IMAD.X R5, RZ, RZ, R5, P6 ;  /* 0x000000ffff057224 */ /* 0x000fe200030e0605 */
        /* <DEDUP_REMOVED lines=40> */
.L_x_3511:
[----:B0-----:R-:W-:Y:S02]  /*fb40*/  IADD3 R2, P6, R14, R0, RZ ;  /* 0x000000000e027210 */ /* 0x001fe40007fde0ff */
[C---:B------:R-:W-:Y:S02]  /*fb50*/  ISETP.LT.OR P5, PT, R18.reuse, 0x31, !P5 ;  /* 0x000000311200780c */ /* 0x040fe40006fa1670 */
[----:B------:R-:W-:Y:S01]  /*fb60*/  ISETP.LT.OR P4, PT, R18, 0x31, !P4 ;  /* 0x000000311200780c */ /* 0x000fe20006781670 */
[----:B------:R-:W-:Y:S01]  /*fb70*/  IMAD.X R3, RZ, RZ, R8, P6 ;  /* 0x000000ffff037224 */ /* 0x000fe200030e0608 */
[----:B------:R-:W-:Y:S02]  /*fb80*/  LOP3.LUT P6, RZ, R16, 0x40, RZ, 0xc0, !PT ;  /* 0x0000004010ff7812 */ /* 0x000fe400078cc0ff */
[C---:B------:R-:W-:Y:S02]  /*fb90*/  ISETP.LT.OR P3, PT, R18.reuse, 0x31, !P3 ;  /* 0x000000311200780c */ /* 0x040fe40005f61670 */
[----:B------:R-:W-:-:S02]  /*fba0*/  ISETP.LT.OR P6, PT, R18, 0x31, P6 ;  /* 0x000000311200780c */ /* 0x000fc400037c1670 */
[C---:B------:R-:W-:Y:S02]  /*fbb0*/  ISETP.LT.OR P2, PT, R18.reuse, 0x31, !P2 ;  /* 0x000000311200780c */ /* 0x040fe40005741670 */
[C---:B------:R-:W-:Y:S02]  /*fbc0*/  ISETP.LT.OR P1, PT, R18.reuse, 0x31, !P1 ;  /* 0x000000311200780c */ /* 0x040fe40004f21670 */
[----:B------:R-:W-:-:S07]  /*fbd0*/  ISETP.LT.OR P0, PT, R18, 0x31, !P0 ;  /* 0x000000311200780c */ /* 0x000fce0004701670 */
        /* <DEDUP_REMOVED lines=17> */
[----:B------:R-:W-:-:S13]  /*fcf0*/  LOP3.LUT P6, RZ, R16, 0x400, RZ, 0xc0, !PT ;  /* 0x0000040010ff7812 */ /* 0x000fda00078cc0ff */
[----:B0-----:R-:W-:Y:S05]  /*fd00*/  @!P6 BRA `(.L_x_3438) ;  /* 0x000000000004e947 */ /* 0x001fea0003800000 */
[----:B------:R-:W-:Y:S01]  /*fd10*/  BPT.TRAP 0x1 ;  /* 0x000000040000795c */ /* 0x000fe20000300000 */
.L_x_3438:
[----:B------:R-:W-:Y:S01]  /*fd20*/  VIADD R28, R28, 0xfffffffe ;  /* 0xfffffffe1c1c7836 */ /* 0x000fe20000000000 */
[----:B------:R-:W-:Y:S01]  /*fd30*/  SYNCS.ARRIVE.TRANS64.A1T0 RZ, [UR42+0x38850], RZ ;  /* 0x038850ffffff79a7 */ /* 0x000fe2000810002a */
[----:B------:R-:W-:Y:S01]  /*fd40*/  BSSY B0, `(.L_x_3418) ;  /* 0x00000f7000007945 */ /* 0x000fe20003800000 */
[----:B------:R-:W-:Y:S02]  /*fd50*/  IMAD.MOV.U32 R8, RZ, RZ, 0x1 ;  /* 0x00000001ff087424 */ /* 0x000fe400078e00ff */
[----:B------:R-:W-:Y:S01]  /*fd60*/  ISETP.GE.AND P0, PT, R28, UR45, PT ;  /* 0x0000002d1c007c0c */ /* 0x000fe2000bf06270 */
[----:B------:R-:W-:-:S12]  /*fd70*/  IMAD.MOV.U32 R21, RZ, RZ, 0x1 ;  /* 0x00000001ff157424 */ /* 0x000fd800078e00ff */
[----:B------:R-:W-:Y:S05]  /*fd80*/  @!P0 BRA `(.L_x_3439) ;  /* 0x0000000c00c88947 */ /* 0x000fea0003800000 */
[----:B------:R-:W0:Y:S01]  /*fd90*/  S2R R5, SR_TID.X ;  /* 0x0000000000057919 */ /* 0x000e220000002100 */
[----:B------:R-:W-:Y:S01]  /*fda0*/  UIADD3 UR4, UR44, 0x1, URZ ;  /* 0x000000012c047890 */ /* 0x000fe2000fffe03f */
[----:B------:R-:W-:Y:S01]  /*fdb0*/  LOP3.LUT R3, RZ, UR40, RZ, 0x33, !PT ;  /* 0x00000028ff037c12 */ /* 0x000fe2000f8e33ff */
[----:B------:R-:W-:Y:S01]  /*fdc0*/  IMAD.MOV.U32 R21, RZ, RZ, 0x1 ;  /* 0x00000001ff157424 */ /* 0x000fe200078e00ff */
[----:B------:R-:W1:Y:S01]  /*fdd0*/  S2R R6, SR_TID.X ;  /* 0x0000000000067919 */ /* 0x000e620000002100 */
[----:B------:R-:W-:Y:S01]  /*fde0*/  UIMAD UR4, UR4, UR38, URZ ;  /* 0x00000026040472a4 */ /* 0x000fe2000f8e023f */
[----:B------:R-:W-:Y:S01]  /*fdf0*/  LOP3.LUT R30, R33, 0x40, RZ, 0xc0, !PT ;  /* 0x00000040211e7812 */ /* 0x000fe200078ec0ff */
[----:B------:R-:W-:Y:S01]  /*fe00*/  IMAD.MOV.U32 R8, RZ, RZ, 0x1 ;  /* 0x00000001ff087424 */ /* 0x000fe200078e00ff */
[----:B------:R-:W-:Y:S02]  /*fe10*/  LOP3.LUT R28, R17, 0x80, RZ, 0xc0, !PT ;  /* 0x00000080111c7812 */ /* 0x000fe400078ec0ff */
[----:B------:R-:W-:-:S02]  /*fe20*/  SHF.R.U32.HI R30, RZ, 0x2, R30 ;  /* 0x00000002ff1e7819 */ /* 0x000fc4000001161e */
[----:B------:R-:W-:Y:S02]  /*fe30*/  LOP3.LUT R2, RZ, UR4, RZ, 0x33, !PT ;  /* 0x00000004ff027c12 */ /* 0x000fe4000f8e33ff */
[----:B------:R-:W-:Y:S02]  /*fe40*/  SHF.R.U32.HI R28, RZ, 0x3, R28 ;  /* 0x00000003ff1c7819 */ /* 0x000fe4000001161c */
[----:B------:R-:W-:-:S04]  /*fe50*/  VIMNMX R2, R2, R3, !PT ;  /* 0x0000000302027248 */ /* 0x000fc80007fe0100 */
[----:B------:R-:W-:Y:S02]  /*fe60*/  IADD3 R22, -R2, -0x2, RZ ;  /* 0xfffffffe02167810 */ /* 0x000fe40007ffe1ff */
[----:B0-----:R-:W-:Y:S02]  /*fe70*/  SHF.L.U32 R5, R5, 0x4, RZ ;  /* 0x0000000405057819 */ /* 0x001fe400000006ff */
[----:B-1----:R-:W-:Y:S02]  /*fe80*/  LOP3.LUT R6, R6, 0x7f, RZ, 0xc0, !PT ;  /* 0x0000007f06067812 */ /* 0x002fe400078ec0ff */
[----:B------:R-:W-:Y:S02]  /*fe90*/  LOP3.LUT R5, R5, 0x70, RZ, 0xc0, !PT ;  /* 0x0000007005057812 */ /* 0x000fe400078ec0ff */
[----:B------:R-:W-:-:S04]  /*fea0*/  SHF.R.U32.HI R6, RZ, 0x3, R6 ;  /* 0x00000003ff067819 */ /* 0x000fc80000011606 */
[----:B------:R-:W-:-:S05]  /*feb0*/  IADD3 R29, R5, R29, R6 ;  /* 0x0000001d051d7210 */ /* 0x000fca0007ffe006 */
[----:B------:R-:W-:-:S04]  /*fec0*/  VIADD R29, R29, 0xffffff40 ;  /* 0xffffff401d1d7836 */ /* 0x000fc80000000000 */
[----:B------:R-:W-:-:S07]  /*fed0*/  IMAD R9, R2, -0x40, R29 ;  /* 0xffffffc002097824 */ /* 0x000fce00078e021d */
.L_x_3454:
        /* <DEDUP_REMOVED lines=12> */
[--C-:B------:R-:W-:Y:S01]  /*ffa0*/  SHF.R.S32.HI R3, RZ, 0x1f, R7.reuse ;  /* 0x0000001fff037819 */ /* 0x100fe20000011407 */
[----:B------:R-:W-:Y:S02]  /*ffb0*/  IMAD R4, R32, UR4, RZ ;  /* 0x0000000420047c24 */ /* 0x000fe4000f8e02ff */
[----:B------:R-:W-:Y:S02]  /*ffc0*/  IMAD.MOV.U32 R2, RZ, RZ, R7 ;  /* 0x000000ffff027224 */ /* 0x000fe400078e0007 */
[C---:B------:R-:W-:Y:S02]  /*ffd0*/  IMAD R5, R25.reuse, UR5, R4 ;  /* 0x0000000519057c24 */ /* 0x040fe4000f8e0204 */
[----:B------:R-:W-:Y:S01]  /*ffe0*/  IMAD.WIDE.U32 R2, R25, UR4, R2 ;  /* 0x0000000419027c25 */ /* 0x000fe2000f8e0002 */
[----:B------:R-:W-:-:S03]  /*fff0*/  ULDC.64 UR4, c[0x0][0x418] ;  /* 0x0001060000047ab9 */ /* 0x000fc60000000a00 */
[----:B------:R-:W-:Y:S01]  /*10000*/  IMAD.IADD R3, R5, 0x1, R3 ;  /* 0x0000000105037824 */ /* 0x000fe200078e0203 */
[----:B------:R-:W-:-:S04]  /*10010*/  LEA R4, P0, R2, UR4, 0x2 ;  /* 0x0000000402047c11 */ /* 0x000fc8000f8010ff */
[----:B------:R-:W-:-:S05]  /*10020*/  LEA.HI.X R5, R2, UR5, R3, 0x2, P0 ;  /* 0x0000000502057c11 */ /* 0x000fca00080f1403 */
[----:B------:R0:W5:Y:S04]  /*10030*/  LDG.E R6, desc[UR36][R4.64] ;  /* 0x0000002404067981 */ /* 0x000168000c1e1900 */
.L_x_3441:
[----:B------:R-:W-:Y:S05]  /*10040*/  BSYNC B1 ;  /* 0x0000000000017941 */ /* 0x000fea0003800000 */
.L_x_3440:
[----:B------:R-:W-:-:S13]  /*10050*/  LOP3.LUT P0, RZ, R16, 0x400, RZ, 0xc0, !PT ;  /* 0x0000040010ff7812 */ /* 0x000fda000780c0ff */
[----:B------:R-:W-:Y:S05]  /*10060*/  @!P0 BRA `(.L_x_3442) ;  /* 0x0000000000048947 */ /* 0x000fea0003800000 */
[----:B------:R-:W-:Y:S01]  /*10070*/  BPT.TRAP 0x1 ;  /* 0x000000040000795c */ /* 0x000fe20000300000 */
.L_x_3442:
[----:B------:R-:W-:Y:S01]  /*10080*/  LEA R10, R8, UR42, 0x3 ;  /* 0x0000002a080a7c11 */ /* 0x000fe2000f8e18ff */
[----:B------:R-:W-:Y:S01]  /*10090*/  BSSY B1, `(.L_x_3443) ;  /* 0x0000004000017945 */ /* 0x000fe20003800000 */
[----:B------:R-:W-:-:S04]  /*100a0*/  SHF.L.U32 R20, R21, 0x1f, RZ ;  /* 0x0000001f15147819 */ /* 0x000fc800000006ff */
[----:B------:R-:W1:Y:S02]  /*100b0*/  SYNCS.PHASECHK.TRANS64.TRYWAIT P0, [R10+URZ+0x38840], R20 ;  /* 0x038840140a0075a7 */ /* 0x000e64000800017f */
[----:B-1----:R-:W-:Y:S05]  /*100c0*/  @!P0 BRA `(.L_x_3444) ;  /* 0x0000002c00848947 */ /* 0x002fea0003800000 */
.L_x_3512:
[----:B------:R-:W-:Y:S05]  /*100d0*/  BSYNC B1 ;  /* 0x0000000000017941 */ /* 0x000fea0003800000 */
.L_x_3443:
[----:B------:R-:W-:Y:S01]  /*100e0*/  ULDC UR4, c[0x0][0x430] ;  /* 0x00010c0000047ab9 */ /* 0x000fe20000000800 */
[----:B-----5:R-:W-:Y:S01]  /*100f0*/  SHF.R.S32.HI R18, RZ, 0x1f, R6 ;  /* 0x0000001fff127819 */ /* 0x020fe20000011406 */
[----:B------:R-:W-:Y:S01]  /*10100*/  UIADD3 UR4, -UR4, URZ, URZ ;  /* 0x0000003f04047290 */ /* 0x000fe2000fffe13f */
[----:B------:R-:W-:Y:S01]  /*10110*/  R2UR UR6, R23 ;  /* 0x00000000170672ca */ /* 0x000fe200000e0000 */
[----:B------:R-:W-:Y:S01]  /*10120*/  IMAD R17, R8, 0x1000, R24 ;  /* 0x0000100008117824 */ /* 0x000fe200078e0218 */
[----:B------:R-:W-:-:S03]  /*10130*/  LOP3.LUT P1, RZ, R16, 0x1, RZ, 0xc0, !PT ;  /* 0x0000000110ff7812 */ /* 0x000fc6000782c0ff */
        /* <DEDUP_REMOVED lines=38> */
[----:B------:R3:W0:Y:S02]  /*103a0*/  SHFL.IDX PT, R14, R26, 0x3, 0x181f ;  /* 0x00781f001a0e7f89 */ /* 0x00062400000e0000 */
[----:B--2---:R-:W-:-:S05]  /*103b0*/  IMAD.X R3, RZ, RZ, R3, P0 ;  /* 0x000000ffff037224 */ /* 0x004fca00000e0603 */
[----:B------:R3:W-:Y:S03]  /*103c0*/  LDGSTS.E.BYPASS.LTC128B.128 [R27+0x23400], desc[UR36][R2.64], !P1 ;  /* 0x23400000021b7fae */ /* 0x0007e6000c901d64 */
.L_x_3522:
        /* <DEDUP_REMOVED lines=8> */
.L_x_3446:
        /* <DEDUP_REMOVED lines=10> */
.L_x_3447:
[----:B------:R2:W-:Y:S01]  /*104f0*/  SYNCS.ARRIVE.TRANS64.A1T0 RZ, [R10+URZ+0x38830], RZ ;  /* 0x038830ff0aff79a7 */ /* 0x0005e2000810003f */
[----:B------:R-:W-:Y:S05]  /*10500*/  @!P2 BRA `(.L_x_3448) ;  /* 0x000000000004a947 */ /* 0x000fea0003800000 */
[----:B------:R-:W-:Y:S01]  /*10510*/  BPT.TRAP 0x1 ;  /* 0x000000040000795c */ /* 0x000fe20000300000 */
.L_x_3448:
[----:B------:R-:W3:Y:S01]  /*10520*/  SYNCS.PHASECHK.TRANS64.TRYWAIT P0, [R10+URZ+0x38860], R20 ;  /* 0x038860140a0075a7 */ /* 0x000ee2000800017f */
[----:B------:R-:W-:Y:S04]  /*10530*/  BSSY B1, `(.L_x_3449) ;  /* 0x0000002000017945 */ /* 0x000fe80003800000 */
[----:B---3--:R-:W-:Y:S05]  /*10540*/  @!P0 BRA `(.L_x_3450) ;  /* 0x0000002c00848947 */ /* 0x008fea0003800000 */
.L_x_3523:
[----:B------:R-:W-:Y:S05]  /*10550*/  BSYNC B1 ;  /* 0x0000000000017941 */ /* 0x000fea0003800000 */
.L_x_3449:
        /* <DEDUP_REMOVED lines=37> */
[----:B------:R-:W0:Y:S02]  /*107b0*/  SHFL.IDX PT, R14, R18, 0x1, 0x181f ;  /* 0x00381f00120e7f89 */ /* 0x000e2400000e0000 */
[----:B----4-:R-:W-:-:S05]  /*107c0*/  IMAD.X R7, RZ, RZ, R3, P0 ;  /* 0x000000ffff077224 */ /* 0x010fca00000e0603 */
[----:B------:R-:W-:Y:S01]  /*107d0*/  LDGSTS.E.BYPASS.LTC128B.128 [R17+0x400], desc[UR36][R6.64], !P1 ;  /* 0x0040000006117fae */ /* 0x000fe2000c901d64 */
[----:B------:R-:W-:-:S03]  /*107e0*/  ISETP.NE.U32.AND P1, PT, R28, RZ, PT ;  /* 0x000000ff1c00720c */ /* 0x000fc60003f25070 */
[----:B------:R-:W-:Y:S01]  /*107f0*/  LDGSTS.E.BYPASS.LTC128B.128 [R17+0x2400], desc[UR36][R6.64+0x80], !P6 ;  /* 0x0240008006117fae */ /* 0x000fe2000f101d64 */
[----:B------:R-:W-:-:S03]  /*10800*/  LOP3.LUT P6, RZ, R16, 0x200, RZ, 0xc0, !PT ;  /* 0x0000020010ff7812 */ /* 0x000fc600078cc0ff */
[----:B------:R-:W-:Y:S04]  /*10810*/  LDGSTS.E.BYPASS.LTC128B.128 [R17+0x4400], desc[UR36][R6.64+0x100], !P2 ;  /* 0x0440010006117fae */ /* 0x000fe8000d101d64 */
[----:B------:R-:W-:Y:S01]  /*10820*/  LDGSTS.E.BYPASS.LTC128B.128 [R17+0x6400], desc[UR36][R6.64+0x180], !P5 ;  /* 0x0640018006117fae */ /* 0x000fe2000e901d64 */
[----:B0-----:R-:W-:-:S03]  /*10830*/  IADD3 R4, P0, R14, R0, RZ ;  /* 0x000000000e047210 */ /* 0x001fc60007f1e0ff */
[----:B------:R-:W-:Y:S04]  /*10840*/  LDGSTS.E.BYPASS.LTC128B.128 [R17+0x8400], desc[UR36][R6.64+0x200], !P4 ;  /* 0x0840020006117fae */ /* 0x000fe8000e101d64 */
[----:B------:R-:W0:Y:S01]  /*10850*/  SHFL.IDX PT, R14, R18, 0x2, 0x181f ;  /* 0x00581f00120e7f89 */ /* 0x000e2200000e0000 */
[----:B------:R-:W-:-:S03]  /*10860*/  IMAD.X R5, RZ, RZ, R5, P0 ;  /* 0x000000ffff057224 */ /* 0x000fc600000e0605 */
        /* <DEDUP_REMOVED lines=19> */
[----:B------:R-:W-:Y:S01]  /*109a0*/  ISETP.NE.AND P6, PT, R6, RZ, PT ;  /* 0x000000ff0600720c */ /* 0x000fe20003fc5270 */
[----:B---3--:R-:W-:-:S12]  /*109b0*/  IMAD.MOV.U32 R4, RZ, RZ, RZ ;  /* 0x000000ffff047224 */ /* 0x008fd800078e00ff */
[----:B------:R0:W-:Y:S04]  /*109c0*/  LDGSTS.E.BYPASS.LTC128B.128 [R17+0x3400], desc[UR36][R2.64+0x80], !P6 ;  /* 0x0340008002117fae */ /* 0x0001e8000f101d64 */
[----:B------:R0:W-:Y:S04]  /*109d0*/  LDGSTS.E.BYPASS.LTC128B.128 [R17+0x5400], desc[UR36][R2.64+0x100], !P2 ;  /* 0x0540010002117fae */ /* 0x0001e8000d101d64 */
[----:B------:R0:W-:Y:S04]  /*109e0*/  LDGSTS.E.BYPASS.LTC128B.128 [R17+0x7400], desc[UR36][R2.64+0x180], !P5 ;  /* 0x0740018002117fae */ /* 0x0001e8000e901d64 */
[----:B------:R0:W-:Y:S04]  /*109f0*/  LDGSTS.E.BYPASS.LTC128B.128 [R17+0x9400], desc[UR36][R2.64+0x200], !P4 ;  /* 0x0940020002117fae */ /* 0x0001e8000e101d64 */
[----:B------:R0:W-:Y:S04]  /*10a00*/  LDGSTS.E.BYPASS.LTC128B.128 [R17+0xb400], desc[UR36][R2.64+0x280], !P3 ;  /* 0x0b40028002117fae */ /* 0x0001e8000d901d64 */
[----:B------:R0:W-:Y:S04]  /*10a10*/  LDGSTS.E.BYPASS.LTC128B.128 [R17+0xd400], desc[UR36][R2.64+0x300], P0 ;  /* 0x0d40030002117fae */ /* 0x0001e80008101d64 */
[----:B-1----:R0:W-:Y:S02]  /*10a20*/  LDGSTS.E.BYPASS.LTC128B.128 [R17+0xf400], desc[UR36][R2.64+0x380], P1 ;  /* 0x0f40038002117fae */ /* 0x0021e40008901d64 */
.L_x_3533:
        /* <DEDUP_REMOVED lines=20> */
.L_x_3452:
        /* <DEDUP_REMOVED lines=10> */
.L_x_3453:
        /* <DEDUP_REMOVED lines=10> */
.L_x_3439:
[----:B------:R-:W-:Y:S05]  /*10cb0*/  BSYNC B0 ;  /* 0x0000000000007941 */ /* 0x000fea0003800000 */
.L_x_3418:
[----:B------:R-:W0:Y:S01]  /*10cc0*/  S2R R3, SR_CgaCtaId ;  /* 0x0000000000037919 */ /* 0x000e220000008800 */
[----:B------:R-:W-:Y:S01]  /*10cd0*/  MOV R0, 0x400 ;  /* 0x0000040000007802 */ /* 0x000fe20000000f00 */
[----:B------:R-:W-:Y:S01]  /*10ce0*/  BSSY B0, `(.L_x_3455) ;  /* 0x0000005000007945 */ /* 0x000fe20003800000 */
[----:B------:R-:W-:Y:S02]  /*10cf0*/  SHF.L.U32 R4, R4, 0x1f, RZ ;  /* 0x0000001f04047819 */ /* 0x000fe400000006ff */
[----:B0-----:R-:W-:-:S04]  /*10d00*/  LEA R5, R3, R0, 0x18 ;  /* 0x0000000003057211 */ /* 0x001fc800078ec0ff */
[----:B------:R-:W0:Y:S02]  /*10d10*/  SYNCS.PHASECHK.TRANS64.TRYWAIT P0, [R5+URZ+0x38820], R4 ;  /* 0x03882004050075a7 */ /* 0x000e24000800017f */
[----:B0-----:R-:W-:Y:S05]  /*10d20*/  @!P0 BRA `(.L_x_3456) ;  /* 0x0000002c00648947 */ /* 0x001fea0003800000 */
.L_x_3534:
[----:B------:R-:W-:Y:S05]  /*10d30*/  BSYNC B0 ;  /* 0x0000000000007941 */ /* 0x000fea0003800000 */
.L_x_3455:
[----:B------:R-:W-:-:S03]  /*10d40*/  UMOV UR4, 0xffffffff ;  /* 0xffffffff00047882 */ /* 0x000fc60000000000 */
[----:B------:R-:W-:Y:S05]  /*10d50*/  BRA.DIV UR4, `(.L_x_3457) ;  /* 0x0000002e046c7947 */ /* 0x000fea000b800000 */
[----:B------:R-:W1:Y:S02]  /*10d60*/  S2R R0, SR_TID.X ;  /* 0x0000000000007919 */ /* 0x000e640000002100 */
[----:B-1----:R-:W-:-:S04]  /*10d70*/  SHF.R.U32.HI R0, RZ, 0x5, R0 ;  /* 0x00000005ff007819 */ /* 0x002fc80000011600 */
[----:B------:R-:W-:-:S05]  /*10d80*/  LOP3.LUT R0, R0, 0x3, RZ, 0xc0, !PT ;  /* 0x0000000300007812 */ /* 0x000fca00078ec0ff */
[----:B------:R1:W3:Y:S02]  /*10d90*/  SHFL.IDX PT, R14, R0, RZ, 0x1f ;  /* 0x00001fff000e7589 */ /* 0x0002e400000e0000 */
.L_x_3537:
[----:B---3--:R-:W-:-:S13]  /*10da0*/  ISETP.NE.AND P0, PT, R14, RZ, PT ;  /* 0x000000ff0e00720c */ /* 0x008fda0003f05270 */
[----:B------:R-:W-:Y:S05]  /*10db0*/  @P0 BRA `(.L_x_3378) ;  /* 0x0000000000900947 */ /* 0x000fea0003800000 */
[----:B------:R-:W-:-:S03]  /*10dc0*/  UMOV UR4, 0xffffffff ;  /* 0xffffffff00047882 */ /* 0x000fc60000000000 */
[----:B------:R-:W-:Y:S05]  /*10dd0*/  BRA.DIV UR4, `(.L_x_3458) ;  /* 0x0000002e04807947 */ /* 0x000fea000b800000 */
[----:B------:R-:W-:-:S13]  /*10de0*/  ELECT P6, URZ, PT ;  /* 0x00000000003f782f */ /* 0x000fda00038c0000 */
.L_x_3540:
[----:B------:R-:W-:Y:S05]  /*10df0*/  @!P6 BRA `(.L_x_3378) ;  /* 0x000000000080e947 */ /* 0x000fea0003800000 */
[----:B-1----:R-:W3:Y:S02]  /*10e00*/  LDL R0, [R1] ;  /* 0x0000000001007983 */ /* 0x002ee40000100800 */
[----:B---3--:R-:W-:-:S13]  /*10e10*/  R2UR UR4, R0 ;  /* 0x00000000000472ca */ /* 0x008fda00000e0000 */
[----:B------:R-:W-:-:S06]  /*10e20*/  ULOP3.LUT UR4, UR4, 0x2, URZ, 0xfc, !UPT ;  /* 0x0000000204047892 */ /* 0x000fcc000f8efc3f */
[----:B------:R-:W-:-:S05]  /*10e30*/  IMAD.U32 R0, RZ, RZ, UR4 ;  /* 0x00000004ff007e24 */ /* 0x000fca000f8e00ff */
[----:B------:R-:W-:-:S13]  /*10e40*/  ISETP.NE.AND P0, PT, R0, 0x3, PT ;  /* 0x000000030000780c */ /* 0x000fda0003f05270 */
[----:B------:R-:W-:Y:S05]  /*10e50*/  @!P0 BRA `(.L_x_3459) ;  /* 0x0000000000048947 */ /* 0x000fea0003800000 */
[----:B------:R-:W-:Y:S01]  /*10e60*/  BPT.TRAP 0x1 ;  /* 0x000000040000795c */ /* 0x000fe20000300000 */
.L_x_3459:
[C---:B------:R-:W-:Y:S01]  /*10e70*/  IMAD R3, R8.reuse, 0x8, R5 ;  /* 0x0000000808037824 */ /* 0x040fe200078e0205 */
[----:B------:R-:W-:Y:S01]  /*10e80*/  SHF.L.U32 R2, R21, 0x1f, RZ ;  /* 0x0000001f15027819 */ /* 0x000fe200000006ff */
[----:B------:R-:W-:-:S03]  /*10e90*/  VIADD R8, R8, 0x1 ;  /* 0x0000000108087836 */ /* 0x000fc60000000000 */
[----:B------:R-:W1:Y:S02]  /*10ea0*/  SYNCS.PHASECHK.TRANS64.TRYWAIT P1, [R3+URZ+0x38840], R2 ;  /* 0x03884002030075a7 */ /* 0x000e64000802017f */
[----:B------:R-:W-:-:S04]  /*10eb0*/  ISETP.NE.AND P2, PT, R8, 0x2, PT ;  /* 0x000000020800780c */ /* 0x000fc80003f45270 */
[----:B------:R-:W-:Y:S01]  /*10ec0*/  SEL R0, RZ, 0x1, P2 ;  /* 0x00000001ff007807 */ /* 0x000fe20001000000 */
[----:B-1----:R-:W-:Y:S08]  /*10ed0*/  @!P1 BRA `(.L_x_3460) ;  /* 0x0000002c00609947 */ /* 0x002ff00003800000 */
.L_x_3541:
[----:B------:R-:W-:Y:S02]  /*10ee0*/  SEL R8, R8, RZ, P2 ;  /* 0x000000ff08087207 */ /* 0x000fe40001000000 */
[----:B------:R-:W-:Y:S01]  /*10ef0*/  LOP3.LUT R0, R21, R0, RZ, 0x3c, !PT ;  /* 0x0000000015007212 */ /* 0x000fe200078e3cff */
[----:B------:R-:W-:Y:S06]  /*10f00*/  @!P0 BRA `(.L_x_3461) ;  /* 0x0000000000048947 */ /* 0x000fec0003800000 */
[----:B------:R-:W-:Y:S01]  /*10f10*/  BPT.TRAP 0x1 ;  /* 0x000000040000795c */ /* 0x000fe20000300000 */
.L_x_3461:
[----:B0-----:R-:W-:Y:S01]  /*10f20*/  IMAD R5, R8, 0x8, R5 ;  /* 0x0000000808057824 */ /* 0x001fe200078e0205 */
[----:B------:R-:W-:-:S04]  /*10f30*/  SHF.L.U32 R0, R0, 0x1f, RZ ;  /* 0x0000001f00007819 */ /* 0x000fc800000006ff */
[----:B------:R-:W0:Y:S02]  /*10f40*/  SYNCS.PHASECHK.TRANS64.TRYWAIT P1, [R5+URZ+0x38840], R0 ;  /* 0x03884000050075a7 */ /* 0x000e24000802017f */
[----:B0-----:R-:W-:Y:S05]  /*10f50*/  @!P1 BRA `(.L_x_3462) ;  /* 0x0000002c00549947 */ /* 0x001fea0003800000 */
.L_x_3542:
[----:B------:R-:W-:Y:S05]  /*10f60*/  @!P0 BRA `(.L_x_3463) ;  /* 0x0000000000048947 */ /* 0x000fea0003800000 */
[----:B------:R-:W-:Y:S01]  /*10f70*/  BPT.TRAP 0x1 ;  /* 0x000000040000795c */ /* 0x000fe20000300000 */
.L_x_3463:
[----:B------:R-:W3:Y:S02]  /*10f80*/  SYNCS.PHASECHK.TRANS64.TRYWAIT P1, [R3+URZ+0x38860], R2 ;  /* 0x03886002030075a7 */ /* 0x000ee4000802017f */
[----:B---3--:R-:W-:Y:S05]  /*10f90*/  @!P1 BRA `(.L_x_3464) ;  /* 0x0000002c00589947 */ /* 0x008fea0003800000 */
.L_x_3543:
[----:B------:R-:W-:Y:S05]  /*10fa0*/  @!P0 BRA `(.L_x_3465) ;  /* 0x0000000000048947 */ /* 0x000fea0003800000 */
[----:B------:R-:W-:Y:S01]  /*10fb0*/  BPT.TRAP 0x1 ;  /* 0x000000040000795c */ /* 0x000fe20000300000 */
.L_x_3465:
[----:B----4-:R4:W0:Y:S02]  /*10fc0*/  SYNCS.PHASECHK.TRANS64.TRYWAIT P0, [R5+URZ+0x38860], R0 ;  /* 0x03886000050075a7 */ /* 0x010824000800017f */
[----:B0-----:R-:W-:Y:S05]  /*10fd0*/  @!P0 NANOSLEEP.SYNCS 0x989680 ;  /* 0x009896800000895d */ /* 0x001fea0003900000 */
[----:B------:R-:W0:Y:S02]  /*10fe0*/  @!P0 SYNCS.PHASECHK.TRANS64 P0, [R5+URZ+0x38860], R0 ;  /* 0x03886000050085a7 */ /* 0x000e24000800007f */
[----:B0-----:R-:W-:Y:S05]  /*10ff0*/  @!P0 BRA `(.L_x_3465) ;  /* 0xfffffffc00f08947 */ /* 0x001fea000383ffff */
.L_x_3378:
[----:B------:R-:W-:Y:S05]  /*11000*/  BSYNC B6 ;  /* 0x0000000000067941 */ /* 0x000fea0003800000 */
.L_x_3375:
[----:B------:R-:W-:Y:S05]  /*11010*/  EXIT ;  /* 0x000000000000794d */ /* 0x000fea0003800000 */
.L_x_3388:
[----:B0-----:R0:W1:Y:S02]  /*11020*/  SYNCS.PHASECHK.TRANS64.TRYWAIT P0, [R2+URZ+0x38800], R5 ;  /* 0x03880005020075a7 */ /* 0x001064000800017f */
[----:B-1----:R-:W-:Y:S05]  /*11030*/  @!P0 NANOSLEEP.SYNCS 0x989680 ;  /* 0x009896800000895d */ /* 0x002fea0003900000 */
[----:B------:R-:W1:Y:S02]  /*11040*/  @!P0 SYNCS.PHASECHK.TRANS64 P0, [R2+URZ+0x38800], R5 ;  /* 0x03880005020085a7 */ /* 0x000e64000800007f */
[----:B-1----:R-:W-:Y:S05]  /*11050*/  @!P0 BRA `(.L_x_3388) ;  /* 0xfffffffc00f08947 */ /* 0x002fea000383ffff */
[----:B------:R-:W-:Y:S05]  /*11060*/  BRA `(.L_x_3466) ;  /* 0xffffff2000e07947 */ /* 0x000fea000383ffff */
.L_x_3392:
[----:B--2---:R2:W3:Y:S02]  /*11070*/  SYNCS.PHASECHK.TRANS64.TRYWAIT P1, [R2+URZ+0x38830], R5 ;  /* 0x03883005020075a7 */ /* 0x0044e4000802017f */
[----:B---3--:R-:W-:Y:S05]  /*11080*/  @!P1 NANOSLEEP.SYNCS 0x989680 ;  /* 0x009896800000995d */ /* 0x008fea0003900000 */
[----:B------:R-:W3:Y:S02]  /*11090*/  @!P1 SYNCS.PHASECHK.TRANS64 P1, [R2+URZ+0x38830], R5 ;  /* 0x03883005020095a7 */ /* 0x000ee4000802007f */
[----:B---3--:R-:W-:Y:S05]  /*110a0*/  @!P1 BRA `(.L_x_3392) ;  /* 0xfffffffc00f09947 */ /* 0x008fea000383ffff */
[----:B------:R-:W-:Y:S05]  /*110b0*/  BRA `(.L_x_3391) ;  /* 0xffffff24002c7947 */ /* 0x000fea000383ffff */
.L_x_3393:
[----:B---3--:R3:W4:Y:S02]  /*110c0*/  SYNCS.PHASECHK.TRANS64.TRYWAIT P1, [R2+URZ+0x38810], R5 ;  /* 0x03881005020075a7 */ /* 0x008724000802017f */
[----:B----4-:R-:W-:Y:S05]  /*110d0*/  @!P1 NANOSLEEP.SYNCS 0x989680 ;  /* 0x009896800000995d */ /* 0x010fea0003900000 */
[----:B------:R-:W4:Y:S02]  /*110e0*/  @!P1 SYNCS.PHASECHK.TRANS64 P1, [R2+URZ+0x38810], R5 ;  /* 0x03881005020095a7 */ /* 0x000f24000802007f */
[----:B----4-:R-:W-:Y:S05]  /*110f0*/  @!P1 BRA `(.L_x_3393) ;  /* 0xfffffffc00f09947 */ /* 0x010fea000383ffff */
[----:B------:R-:W-:Y:S05]  /*11100*/  BRA `(.L_x_3467) ;  /* 0xffffff28001c7947 */ /* 0x000fea000383ffff */
.L_x_3397:
[----:B------:R0:W0:Y:S02]  /*11110*/  SYNCS.PHASECHK.TRANS64.TRYWAIT P1, [R2+URZ+0x38850], R5 ;  /* 0x03885005020075a7 */ /* 0x000024000802017f */
[----:B0-----:R-:W-:Y:S05]  /*11120*/  @!P1 NANOSLEEP.SYNCS 0x989680 ;  /* 0x009896800000995d */ /* 0x001fea0003900000 */
[----:B------:R-:W0:Y:S02]  /*11130*/  @!P1 SYNCS.PHASECHK.TRANS64 P1, [R2+URZ+0x38850], R5 ;  /* 0x03885005020095a7 */ /* 0x000e24000802007f */
[----:B0-----:R-:W-:Y:S05]  /*11140*/  @!P1 BRA `(.L_x_3397) ;  /* 0xfffffffc00f09947 */ /* 0x001fea000383ffff */
[----:B------:R-:W-:Y:S05]  /*11150*/  BRA `(.L_x_3396) ;  /* 0xffffff2800487947 */ /* 0x000fea000383ffff */
.L_x_3404:
[----:B-1----:R1:W2:Y:S02]  /*11160*/  SYNCS.PHASECHK.TRANS64.TRYWAIT P2, [R196+URZ+0x38830], R201 ;  /* 0x038830c9c40075a7 */ /* 0x0022a4000804017f */
[----:B--2---:R-:W-:Y:S05]  /*11170*/  @!P2 NANOSLEEP.SYNCS 0x989680 ;  /* 0x009896800000a95d */ /* 0x004fea0003900000 */
[----:B------:R-:W2:Y:S02]  /*11180*/  @!P2 SYNCS.PHASECHK.TRANS64 P2, [R196+URZ+0x38830], R201 ;  /* 0x038830c9c400a5a7 */ /* 0x000ea4000804007f */
[----:B--2---:R-:W-:Y:S05]  /*11190*/  @!P2 BRA `(.L_x_3404) ;  /* 0xfffffffc00f0a947 */ /* 0x004fea000383ffff */
[----:B------:R-:W-:Y:S05]  /*111a0*/  BRA `(.L_x_3403) ;  /* 0xffffff5400887947 */ /* 0x000fea000383ffff */
.L_x_3408:
[----:B---3--:R3:W4:Y:S02]  /*111b0*/  SYNCS.PHASECHK.TRANS64.TRYWAIT P2, [R196+URZ+0x38850], R201 ;  /* 0x038850c9c40075a7 */ /* 0x008724000804017f */
[----:B----4-:R-:W-:Y:S05]  /*111c0*/  @!P2 NANOSLEEP.SYNCS 0x989680 ;  /* 0x009896800000a95d */ /* 0x010fea0003900000 */
[----:B------:R-:W4:Y:S02]  /*111d0*/  @!P2 SYNCS.PHASECHK.TRANS64 P2, [R196+URZ+0x38850], R201 ;  /* 0x038850c9c400a5a7 */ /* 0x000f24000804007f */
[----:B----4-:R-:W-:Y:S05]  /*111e0*/  @!P2 BRA `(.L_x_3408) ;  /* 0xfffffffc00f0a947 */ /* 0x010fea000383ffff */
[----:B------:R-:W-:Y:S05]  /*111f0*/  BRA `(.L_x_3407) ;  /* 0xffffff5800547947 */ /* 0x000fea000383ffff */
.L_x_3423:
[----:B------:R-:W-:Y:S01]  /*11200*/  IMAD.MOV.U32 R13, RZ, RZ, R17 ;  /* 0x000000ffff0d7224 */ /* 0x000fe200078e0011 */
[----:B------:R-:W-:Y:S01]  /*11210*/  MOV R15, 0xffffffff ;  /* 0xffffffff000f7802 */ /* 0x000fe20000000f00 */
[----:B------:R-:W-:Y:S02]  /*11220*/  IMAD.MOV.U32 R12, RZ, RZ, RZ ;  /* 0x000000ffff0c7224 */ /* 0x000fe400078e00ff */
[----:B------:R-:W-:-:S07]  /*11230*/  IMAD.MOV.U32 R11, RZ, RZ, 0x1f ;  /* 0x0000001fff0b7424 */ /* 0x000fce00078e00ff */
[----:B------:R-:W-:Y:S05]  /*11240*/  WARPSYNC.COLLECTIVE R15, `(.L_x_3468) ;  /* 0x000000000f087348 */ /* 0x000fea0003c00000 */
[----:B------:R0:W1:Y:S02]  /*11250*/  SHFL.IDX P6, R14, R13, R12, R11 ;  /* 0x0000000c0d0e7389 */ /* 0x00006400000c000b */
[----:B01----:R-:W-:Y:S01]  /*11260*/  ENDCOLLECTIVE ;  /* 0x000000000000791b */ /* 0x003fe20003800000 */
.L_x_3468:
[----:B------:R-:W-:Y:S05]  /*11270*/  BRA `(.L_x_3469) ;  /* 0xffffffc400d07947 */ /* 0x000fea000383ffff */
.L_x_3425:
[----:B0-----:R-:W-:-:S04]  /*11280*/  IMAD.U32 R3, RZ, RZ, UR42 ;  /* 0x0000002aff037e24 */ /* 0x001fc8000f8e00ff */
[----:B------:R0:W1:Y:S03]  /*11290*/  SYNCS.PHASECHK.TRANS64.TRYWAIT P0, [R3+URZ+0x38840], R0 ;  /* 0x03884000030075a7 */ /* 0x000066000800017f */
[----:B-1----:R-:W-:Y:S05]  /*112a0*/  @!P0 NANOSLEEP.SYNCS 0x989680 ;  /* 0x009896800000895d */ /* 0x002fea0003900000 */
[----:B------:R-:W1:Y:S02]  /*112b0*/  @!P0 SYNCS.PHASECHK.TRANS64 P0, [R3+URZ+0x38840], R0 ;  /* 0x03884000030085a7 */ /* 0x000e64000800007f */
[----:B-1----:R-:W-:Y:S05]  /*112c0*/  @!P0 BRA `(.L_x_3425) ;  /* 0xfffffffc00ec8947 */ /* 0x002fea000383ffff */
[----:B------:R-:W-:Y:S05]  /*112d0*/  BRA `(.L_x_3470) ;  /* 0xffffffc800087947 */ /* 0x000fea000383ffff */
.L_x_3426:
        /* <DEDUP_REMOVED lines=8> */
.L_x_3472:
[----:B------:R-:W-:Y:S05]  /*11360*/  BSYNC B0 ;  /* 0x0000000000007941 */ /* 0x000fea0003800000 */
.L_x_3471:
[----:B------:R-:W-:Y:S01]  /*11370*/  IMAD.MOV.U32 R13, RZ, RZ, R0 ;  /* 0x000000ffff0d7224 */ /* 0x000fe200078e0000 */
[----:B------:R-:W-:Y:S01]  /*11380*/  MOV R11, 0x181f ;  /* 0x0000181f000b7802 */ /* 0x000fe20000000f00 */
[----:B------:R-:W-:Y:S01]  /*11390*/  IMAD.MOV.U32 R12, RZ, RZ, RZ ;  /* 0x000000ffff0c7224 */ /* 0x000fe200078e00ff */
[----:B------:R-:W-:Y:S01]  /*113a0*/  @P0 LEA R7, R24, UR42, 0x1 ;  /* 0x0000002a18070c11 */ /* 0x000fe2000f8e08ff */
[----:B------:R-:W-:Y:S02]  /*113b0*/  IMAD.MOV.U32 R15, RZ, RZ, -0x1 ;  /* 0xffffffffff0f7424 */ /* 0x000fe400078e00ff */
[----:B------:R-:W-:-:S07]  /*113c0*/  IMAD.MOV.U32 R2, RZ, RZ, R14 ;  /* 0x000000ffff027224 */ /* 0x000fce00078e000e */
[----:B------:R-:W-:Y:S05]  /*113d0*/  WARPSYNC.COLLECTIVE R15, `(.L_x_3473) ;  /* 0x000000000f087348 */ /* 0x000fea0003c00000 */
[----:B------:R0:W1:Y:S02]  /*113e0*/  SHFL.IDX P6, R14, R13, R12, R11 ;  /* 0x0000000c0d0e7389 */ /* 0x00006400000c000b */
[----:B01----:R-:W-:Y:S01]  /*113f0*/  ENDCOLLECTIVE ;  /* 0x000000000000791b */ /* 0x003fe20003800000 */
.L_x_3473:
[----:B------:R-:W-:Y:S02]  /*11400*/  IMAD.MOV.U32 R13, RZ, RZ, R4 ;  /* 0x000000ffff0d7224 */ /* 0x000fe400078e0004 */
[----:B------:R-:W-:Y:S01]  /*11410*/  IMAD.MOV.U32 R12, RZ, RZ, 0x1 ;  /* 0x00000001ff0c7424 */ /* 0x000fe200078e00ff */
[----:B------:R-:W-:-:S05]  /*11420*/  @P0 LEA R14, P1, R22, R14, 0x1 ;  /* 0x0000000e160e0211 */ /* 0x000fca00078208ff */
[----:B------:R-:W-:Y:S02]  /*11430*/  @P0 IMAD.X R3, RZ, RZ, R2, P1 ;  /* 0x000000ffff030224 */ /* 0x000fe400008e0602 */
[----:B------:R-:W-:-:S07]  /*11440*/  @P0 IMAD.MOV.U32 R2, RZ, RZ, R14 ;  /* 0x000000ffff020224 */ /* 0x000fce00078e000e */
[----:B------:R-:W-:Y:S05]  /*11450*/  WARPSYNC.COLLECTIVE R15, `(.L_x_3474) ;  /* 0x000000000f087348 */ /* 0x000fea0003c00000 */
[----:B------:R0:W1:Y:S02]  /*11460*/  SHFL.IDX P6, R14, R13, R12, R11 ;  /* 0x0000000c0d0e7389 */ /* 0x00006400000c000b */
[----:B01----:R-:W-:Y:S01]  /*11470*/  ENDCOLLECTIVE ;  /* 0x000000000000791b */ /* 0x003fe20003800000 */
.L_x_3474:
        /* <DEDUP_REMOVED lines=11> */
.L_x_3475:
[----:B------:R-:W-:Y:S01]  /*11530*/  MOV R13, R4 ;  /* 0x00000004000d7202 */ /* 0x000fe20000000f00 */
[----:B------:R-:W-:Y:S01]  /*11540*/  IMAD.MOV.U32 R12, RZ, RZ, 0x2 ;  /* 0x00000002ff0c7424 */ /* 0x000fe200078e00ff */
[----:B------:R-:W-:-:S13]  /*11550*/  @P0 LEA R2, P1, R22, R14, 0x1 ;  /* 0x0000000e16020211 */ /* 0x000fda00078208ff */
[----:B------:R-:W-:Y:S05]  /*11560*/  WARPSYNC.COLLECTIVE R15, `(.L_x_3476) ;  /* 0x000000000f087348 */ /* 0x000fea0003c00000 */
[----:B------:R0:W1:Y:S02]  /*11570*/  SHFL.IDX P6, R14, R13, R12, R11 ;  /* 0x0000000c0d0e7389 */ /* 0x00006400000c000b */
[----:B01----:R-:W-:Y:S01]  /*11580*/  ENDCOLLECTIVE ;  /* 0x000000000000791b */ /* 0x003fe20003800000 */
.L_x_3476:
[----:B------:R-:W-:-:S05]  /*11590*/  @P0 IMAD.X R3, RZ, RZ, R5, P1 ;  /* 0x000000ffff030224 */ /* 0x000fca00008e0605 */
[----:B------:R-:W-:Y:S01]  /*115a0*/  @!PT LDS RZ, [RZ] ;  /* 0x00000000fffff984 */ /* 0x000fe20000000800 */
[----:B------:R-:W-:Y:S01]  /*115b0*/  @!PT LDS RZ, [RZ] ;  /* 0x00000000fffff984 */ /* 0x000fe20000000800 */
[----:B------:R-:W-:Y:S01]  /*115c0*/  @!PT LDS RZ, [RZ] ;  /* 0x00000000fffff984 */ /* 0x000fe20000000800 */
[----:B------:R0:W-:Y:S01]  /*115d0*/  @P0 LDGSTS.E.BYPASS.LTC128B.128 [R9+0x22c00], desc[UR36][R2.64], !P2 ;  /* 0x22c0000002090fae */ /* 0x0001e2000d101d64 */
[----:B------:R-:W-:Y:S01]  /*115e0*/  ISETP.GE.AND P0, PT, R18, 0x21, PT ;  /* 0x000000211200780c */ /* 0x000fe20003f06270 */
[----:B------:R-:W-:Y:S02]  /*115f0*/  IMAD.MOV.U32 R13, RZ, RZ, R0 ;  /* 0x000000ffff0d7224 */ /* 0x000fe400078e0000 */
[----:B------:R-:W-:-:S10]  /*11600*/  IMAD.MOV.U32 R5, RZ, RZ, R14 ;  /* 0x000000ffff057224 */ /* 0x000fd400078e000e */
[----:B0-----:R-:W-:Y:S05]  /*11610*/  WARPSYNC.COLLECTIVE R15, `(.L_x_3477) ;  /* 0x000000000f087348 */ /* 0x001fea0003c00000 */
[----:B------:R1:W2:Y:S02]  /*11620*/  SHFL.IDX P6, R14, R13, R12, R11 ;  /* 0x0000000c0d0e7389 */ /* 0x0002a400000c000b */
[----:B012---:R-:W-:Y:S01]  /*11630*/  ENDCOLLECTIVE ;  /* 0x000000000000791b */ /* 0x007fe20003800000 */
.L_x_3477:
[----:B------:R-:W-:Y:S02]  /*11640*/  IMAD.MOV.U32 R13, RZ, RZ, R4 ;  /* 0x000000ffff0d7224 */ /* 0x000fe400078e0004 */
[----:B------:R-:W-:Y:S01]  /*11650*/  IMAD.MOV.U32 R12, RZ, RZ, 0x3 ;  /* 0x00000003ff0c7424 */ /* 0x000fe200078e00ff */
[----:B------:R-:W-:-:S13]  /*11660*/  @P0 LEA R2, P1, R22, R14, 0x1 ;  /* 0x0000000e16020211 */ /* 0x000fda00078208ff */
[----:B------:R-:W-:Y:S05]  /*11670*/  WARPSYNC.COLLECTIVE R15, `(.L_x_3478) ;  /* 0x000000000f087348 */ /* 0x000fea0003c00000 */
[----:B------:R0:W1:Y:S02]  /*11680*/  SHFL.IDX P6, R14, R13, R12, R11 ;  /* 0x0000000c0d0e7389 */ /* 0x00006400000c000b */
[----:B01----:R-:W-:Y:S01]  /*11690*/  ENDCOLLECTIVE ;  /* 0x000000000000791b */ /* 0x003fe20003800000 */
.L_x_3478:
[----:B------:R-:W-:Y:S01]  /*116a0*/  @P0 IMAD.X R3, RZ, RZ, R5, P1 ;  /* 0x000000ffff030224 */ /* 0x000fe200008e0605 */
[----:B------:R-:W-:-:S05]  /*116b0*/  @P0 LEA R5, R24, UR42, 0x1 ;  /* 0x0000002a18050c11 */ /* 0x000fca000f8e08ff */
[----:B------:R-:W-:Y:S01]  /*116c0*/  @!PT LDS RZ, [RZ] ;  /* 0x00000000fffff984 */ /* 0x000fe20000000800 */
[----:B------:R-:W-:Y:S01]  /*116d0*/  @!PT LDS RZ, [RZ] ;  /* 0x00000000fffff984 */ /* 0x000fe20000000800 */
[----:B------:R-:W-:Y:S01]  /*116e0*/  @!PT LDS RZ, [RZ] ;  /* 0x00000000fffff984 */ /* 0x000fe20000000800 */
[----:B------:R0:W-:Y:S01]  /*116f0*/  @P0 LDGSTS.E.BYPASS.LTC128B.128 [R5+0x23400], desc[UR36][R2.64], !P2 ;  /* 0x2340000002050fae */ /* 0x0001e2000d101d64 */
[----:B------:R-:W-:Y:S02]  /*11700*/  IMAD.MOV.U32 R13, RZ, RZ, R0 ;  /* 0x000000ffff0d7224 */ /* 0x000fe400078e0000 */
[----:B------:R-:W-:-:S07]  /*11710*/  IMAD.MOV.U32 R4, RZ, RZ, R14 ;  /* 0x000000ffff047224 */ /* 0x000fce00078e000e */
[----:B0-----:R-:W-:Y:S05]  /*11720*/  WARPSYNC.COLLECTIVE R15, `(.L_x_3479) ;  /* 0x000000000f087348 */ /* 0x001fea0003c00000 */
[----:B------:R1:W2:Y:S02]  /*11730*/  SHFL.IDX P6, R14, R13, R12, R11 ;  /* 0x0000000c0d0e7389 */ /* 0x0002a400000c000b */
[----:B012---:R-:W-:Y:S01]  /*11740*/  ENDCOLLECTIVE ;  /* 0x000000000000791b */ /* 0x007fe20003800000 */
.L_x_3479:
[----:B------:R-:W-:Y:S05]  /*11750*/  BRA `(.L_x_3480) ;  /* 0xffffffc400d07947 */ /* 0x000fea000383ffff */
.L_x_3429:
[----:B------:R-:W-:Y:S01]  /*11760*/  MOV R13, R4 ;  /* 0x00000004000d7202 */ /* 0x000fe20000000f00 */
[----:B------:R-:W-:Y:S01]  /*11770*/  IMAD.MOV.U32 R12, RZ, RZ, RZ ;  /* 0x000000ffff0c7224 */ /* 0x000fe200078e00ff */
[----:B------:R-:W-:Y:S01]  /*11780*/  LOP3.LUT R16, R16, 0xfffffeff, RZ, 0xc0, !PT ;  /* 0xfffffeff10107812 */ /* 0x000fe200078ec0ff */
[----:B------:R-:W-:Y:S02]  /*11790*/  IMAD.MOV.U32 R11, RZ, RZ, 0x181f ;  /* 0x0000181fff0b7424 */ /* 0x000fe400078e00ff */
[----:B------:R-:W-:Y:S02]  /*117a0*/  IMAD.MOV.U32 R15, RZ, RZ, -0x1 ;  /* 0xffffffffff0f7424 */ /* 0x000fe400078e00ff */
[----:B------:R-:W-:-:S07]  /*117b0*/  IMAD R6, R20, 0x40, R21 ;  /* 0x0000004014067824 */ /* 0x000fce00078e0215 */
[----:B------:R-:W-:Y:S05]  /*117c0*/  WARPSYNC.COLLECTIVE R15, `(.L_x_3481) ;  /* 0x000000000f087348 */ /* 0x000fea0003c00000 */
[----:B------:R0:W1:Y:S02]  /*117d0*/  SHFL.IDX P6, R14, R13, R12, R11 ;  /* 0x0000000c0d0e7389 */ /* 0x00006400000c000b */
[----:B01----:R-:W-:Y:S01]  /*117e0*/  ENDCOLLECTIVE ;  /* 0x000000000000791b */ /* 0x003fe20003800000 */
.L_x_3481:
[----:B------:R-:W-:Y:S02]  /*117f0*/  VIADD R10, R6, 0x10 ;  /* 0x00000010060a7836 */ /* 0x000fe40000000000 */
[----:B------:R-:W-:Y:S02]  /*11800*/  IMAD.MOV.U32 R13, RZ, RZ, R0 ;  /* 0x000000ffff0d7224 */ /* 0x000fe400078e0000 */
[----:B------:R-:W-:-:S07]  /*11810*/  IMAD.MOV.U32 R2, RZ, RZ, R14 ;  /* 0x000000ffff027224 */ /* 0x000fce00078e000e */
[----:B------:R-:W-:Y:S05]  /*11820*/  WARPSYNC.COLLECTIVE R15, `(.L_x_3482) ;  /* 0x000000000f087348 */ /* 0x000fea0003c00000 */
[----:B------:R0:W1:Y:S02]  /*11830*/  SHFL.IDX P6, R14, R13, R12, R11 ;  /* 0x0000000c0d0e7389 */ /* 0x00006400000c000b */
[----:B01----:R-:W-:Y:S01]  /*11840*/  ENDCOLLECTIVE ;  /* 0x000000000000791b */ /* 0x003fe20003800000 */
.L_x_3482:
[----:B------:R-:W-:Y:S02]  /*11850*/  ULDC UR4, c[0x0][0x288] ;  /* 0x0000a20000047ab9 */ /* 0x000fe40000000800 */
[----:B------:R-:W-:-:S05]  /*11860*/  IMAD R5, R8, UR4, RZ ;  /* 0x0000000408057c24 */ /* 0x000fca000f8e02ff */
[----:B------:R-:W-:Y:S02]  /*11870*/  ISETP.GE.AND P2, PT, R6, R5, PT ;  /* 0x000000050600720c */ /* 0x000fe40003f46270 */
[----:B------:R-:W-:Y:S01]  /*11880*/  MOV R13, R4 ;  /* 0x00000004000d7202 */ /* 0x000fe20000000f00 */
[----:B------:R-:W-:-:S10]  /*11890*/  IMAD.MOV.U32 R12, RZ, RZ, 0x1 ;  /* 0x00000001ff0c7424 */ /* 0x000fd400078e00ff */
[----:B------:R-:W-:Y:S02]  /*118a0*/  @!P2 LEA R8, R24, UR42, 0x1 ;  /* 0x0000002a1808ac11 */ /* 0x000fe4000f8e08ff */
[----:B------:R-:W-:Y:S02]  /*118b0*/  @P2 LOP3.LUT R16, R16, 0x100, RZ, 0xfc, !PT ;  /* 0x0000010010102812 */ /* 0x000fe400078efcff */
[----:B------:R-:W-:-:S13]  /*118c0*/  @!P2 LEA R3, P1, R22, R14, 0x1 ;  /* 0x0000000e1603a211 */ /* 0x000fda00078208ff */
[----:B------:R-:W-:Y:S05]  /*118d0*/  WARPSYNC.COLLECTIVE R15, `(.L_x_3483) ;  /* 0x000000000f087348 */ /* 0x000fea0003c00000 */
[----:B------:R0:W1:Y:S02]  /*118e0*/  SHFL.IDX P6, R14, R13, R12, R11 ;  /* 0x0000000c0d0e7389 */ /* 0x00006400000c000b */
[----:B01----:R-:W-:Y:S01]  /*118f0*/  ENDCOLLECTIVE ;  /* 0x000000000000791b */ /* 0x003fe20003800000 */
.L_x_3483:
[----:B------:R-:W-:Y:S01]  /*11900*/  LOP3.LUT R16, R16, 0xffffff7f, RZ, 0xc0, !PT ;  /* 0xffffff7f10107812 */ /* 0x000fe200078ec0ff */
[----:B------:R-:W-:-:S05]  /*11910*/  @!P2 IMAD.X R2, RZ, RZ, R2, P1 ;  /* 0x000000ffff02a224 */ /* 0x000fca00008e0602 */
[----:B------:R-:W-:-:S04]  /*11920*/  @!P2 LOP3.LUT R3, R3, R2, RZ, 0x3c, !PT ;  /* 0x000000020303a212 */ /* 0x000fc800078e3cff */
[----:B------:R-:W-:Y:S01]  /*11930*/  @!P2 LOP3.LUT R2, R3, R2, RZ, 0x3c, !PT ;  /* 0x000000020302a212 */ /* 0x000fe200078e3cff */
[----:B------:R-:W-:-:S03]  /*11940*/  IMAD.MOV.U32 R13, RZ, RZ, R0 ;  /* 0x000000ffff0d7224 */ /* 0x000fc600078e0000 */
[----:B------:R-:W-:-:S05]  /*11950*/  @!P2 LOP3.LUT R3, R3, R2, RZ, 0x3c, !PT ;  /* 0x000000020303a212 */ /* 0x000fca00078e3cff */
[----:B------:R-:W-:Y:S01]  /*11960*/  @!PT LDS RZ, [RZ] ;  /* 0x00000000fffff984 */ /* 0x000fe20000000800 */
[----:B------:R-:W-:Y:S01]  /*11970*/  @!PT LDS RZ, [RZ] ;  /* 0x00000000fffff984 */ /* 0x000fe20000000800 */
[----:B------:R-:W-:Y:S01]  /*11980*/  @!PT LDS RZ, [RZ] ;  /* 0x00000000fffff984 */ /* 0x000fe20000000800 */
[----:B------:R0:W-:Y:S01]  /*11990*/  @!P2 LDGSTS.E.BYPASS.LTC128B.128 [R8+0x20400], desc[UR36][R2.64], !P0 ;  /* 0x204000000208afae */ /* 0x0001e2000c101d64 */
[----:B------:R-:W-:Y:S01]  /*119a0*/  ISETP.GE.AND P2, PT, R10, R5, PT ;  /* 0x000000050a00720c */ /* 0x000fe20003f46270 */
[----:B------:R-:W-:-:S12]  /*119b0*/  IMAD.MOV.U32 R9, RZ, RZ, R14 ;  /* 0x000000ffff097224 */ /* 0x000fd800078e000e */
[----:B0-----:R-:W-:Y:S05]  /*119c0*/  WARPSYNC.COLLECTIVE R15, `(.L_x_3484) ;  /* 0x000000000f087348 */ /* 0x001fea0003c00000 */
[----:B------:R1:W2:Y:S02]  /*119d0*/  SHFL.IDX P6, R14, R13, R12, R11 ;  /* 0x0000000c0d0e7389 */ /* 0x0002a400000c000b */
[----:B012---:R-:W-:Y:S01]  /*119e0*/  ENDCOLLECTIVE ;  /* 0x000000000000791b */ /* 0x007fe20003800000 */
.L_x_3484:
[----:B------:R-:W-:Y:S01]  /*119f0*/  VIADD R8, R6, 0x20 ;  /* 0x0000002006087836 */ /* 0x000fe20000000000 */
[----:B------:R-:W-:Y:S02]  /*11a00*/  @!P2 LEA R10, R24, UR42, 0x1 ;  /* 0x0000002a180aac11 */ /* 0x000fe4000f8e08ff */
[----:B------:R-:W-:Y:S02]  /*11a10*/  @P2 LOP3.LUT R16, R16, 0x80, RZ, 0xfc, !PT ;  /* 0x0000008010102812 */ /* 0x000fe400078efcff */
[----:B------:R-:W-:Y:S01]  /*11a20*/  MOV R13, R4 ;  /* 0x00000004000d7202 */ /* 0x000fe20000000f00 */
[----:B------:R-:W-:Y:S01]  /*11a30*/  IMAD.MOV.U32 R12, RZ, RZ, 0x2 ;  /* 0x00000002ff0c7424 */ /* 0x000fe200078e00ff */
[----:B------:R-:W-:Y:S01]  /*11a40*/  LOP3.LUT R16, R16, 0xffffffbf, RZ, 0xc0, !PT ;  /* 0xffffffbf10107812 */ /* 0x000fe200078ec0ff */
[----:B------:R-:W-:-:S07]  /*11a50*/  IMAD.MOV.U32 R7, RZ, RZ, R14 ;  /* 0x000000ffff077224 */ /* 0x000fce00078e000e */
[----:B------:R-:W-:Y:S05]  /*11a60*/  WARPSYNC.COLLECTIVE R15, `(.L_x_3485) ;  /* 0x000000000f087348 */ /* 0x000fea0003c00000 */
[----:B------:R0:W1:Y:S02]  /*11a70*/  SHFL.IDX P6, R14, R13, R12, R11 ;  /* 0x0000000c0d0e7389 */ /* 0x00006400000c000b */
[----:B01----:R-:W-:Y:S01]  /*11a80*/  ENDCOLLECTIVE ;  /* 0x000000000000791b */ /* 0x003fe20003800000 */
.L_x_3485:
[----:B------:R-:W-:-:S05]  /*11a90*/  @!P2 LEA R7, P1, R22, R7, 0x1 ;  /* 0x000000071607a211 */ /* 0x000fca00078208ff */
[----:B------:R-:W-:Y:S02]  /*11aa0*/  @!P2 IMAD.X R9, RZ, RZ, R9, P1 ;  /* 0x000000ffff09a224 */ /* 0x000fe400008e0609 */
[----:B------:R-:W-:Y:S02]  /*11ab0*/  @!P2 IMAD.MOV.U32 R2, RZ, RZ, R7 ;  /* 0x000000ffff02a224 */ /* 0x000fe400078e0007 */
[----:B------:R-:W-:Y:S02]  /*11ac0*/  @!P2 IMAD.MOV.U32 R3, RZ, RZ, R9 ;  /* 0x000000ffff03a224 */ /* 0x000fe400078e0009 */
[----:B------:R-:W-:-:S03]  /*11ad0*/  IMAD.MOV.U32 R13, RZ, RZ, R0 ;  /* 0x000000ffff0d7224 */ /* 0x000fc600078e0000 */
[----:B------:R-:W-:Y:S01]  /*11ae0*/  @!PT LDS RZ, [RZ] ;  /* 0x00000000fffff984 */ /* 0x000fe20000000800 */
[----:B------:R-:W-:Y:S01]  /*11af0*/  @!PT LDS RZ, [RZ] ;  /* 0x00000000fffff984 */ /* 0x000fe20000000800 */
[----:B------:R-:W-:Y:S01]  /*11b00*/  @!PT LDS RZ, [RZ] ;  /* 0x00000000fffff984 */ /* 0x000fe20000000800 */
[----:B------:R0:W-:Y:S01]  /*11b10*/  @!P2 LDGSTS.E.BYPASS.LTC128B.128 [R10+0x20c00], desc[UR36][R2.64], !P0 ;  /* 0x20c00000020aafae */ /* 0x0001e2000c101d64 */
[----:B------:R-:W-:Y:S01]  /*11b20*/  ISETP.GE.AND P2, PT, R8, R5, PT ;  /* 0x000000050800720c */ /* 0x000fe20003f46270 */
[----:B0-----:R-:W-:-:S12]  /*11b30*/  IMAD.MOV.U32 R2, RZ, RZ, R14 ;  /* 0x000000ffff027224 */ /* 0x001fd800078e000e */
[----:B------:R-:W-:Y:S05]  /*11b40*/  WARPSYNC.COLLECTIVE R15, `(.L_x_3486) ;  /* 0x000000000f087348 */ /* 0x000fea0003c00000 */
[----:B------:R0:W1:Y:S02]  /*11b50*/  SHFL.IDX P6, R14, R13, R12, R11 ;  /* 0x0000000c0d0e7389 */ /* 0x00006400000c000b */
[----:B01----:R-:W-:Y:S01]  /*11b60*/  ENDCOLLECTIVE ;  /* 0x000000000000791b */ /* 0x003fe20003800000 */
.L_x_3486:
[----:B------:R-:W-:Y:S02]  /*11b70*/  @!P2 LEA R7, R24, UR42, 0x1 ;  /* 0x0000002a1807ac11 */ /* 0x000fe4000f8e08ff */
[----:B------:R-:W-:Y:S01]  /*11b80*/  @P2 LOP3.LUT R16, R16, 0x40, RZ, 0xfc, !PT ;  /* 0x0000004010102812 */ /* 0x000fe200078efcff */
[----:B------:R-:W-:Y:S01]  /*11b90*/  IMAD.MOV.U32 R13, RZ, RZ, R4 ;  /* 0x000000ffff0d7224 */ /* 0x000fe200078e0004 */
[----:B------:R-:W-:Y:S01]  /*11ba0*/  MOV R12, 0x3 ;  /* 0x00000003000c7802 */ /* 0x000fe20000000f00 */
[----:B------:R-:W-:-:S05]  /*11bb0*/  IMAD.MOV.U32 R8, RZ, RZ, R14 ;  /* 0x000000ffff087224 */ /* 0x000fca00078e000e */
[----:B------:R-:W-:-:S05]  /*11bc0*/  @!P2 LEA R8, P1, R22, R8, 0x1 ;  /* 0x000000081608a211 */ /* 0x000fca00078208ff */
[----:B------:R-:W-:Y:S02]  /*11bd0*/  @!P2 IMAD.X R11, RZ, RZ, R2, P1 ;  /* 0x000000ffff0ba224 */ /* 0x000fe400008e0602 */
[----:B------:R-:W-:Y:S02]  /*11be0*/  @!P2 IMAD.MOV.U32 R2, RZ, RZ, R8 ;  /* 0x000000ffff02a224 */ /* 0x000fe400078e0008 */
[----:B------:R-:W-:Y:S02]  /*11bf0*/  @!P2 IMAD.MOV.U32 R3, RZ, RZ, R11 ;  /* 0x000000ffff03a224 */ /* 0x000fe400078e000b */
[----:B------:R-:W-:-:S03]  /*11c00*/  IMAD.MOV.U32 R11, RZ, RZ, 0x181f ;  /* 0x0000181fff0b7424 */ /* 0x000fc600078e00ff */
[----:B------:R-:W-:Y:S01]  /*11c10*/  @!PT LDS RZ, [RZ] ;  /* 0x00000000fffff984 */ /* 0x000fe20000000800 */
[----:B------:R-:W-:Y:S01]  /*11c20*/  @!PT LDS RZ, [RZ] ;  /* 0x00000000fffff984 */ /* 0x000fe20000000800 */
[----:B------:R-:W-:Y:S01]  /*11c30*/  @!PT LDS RZ, [RZ] ;  /* 0x00000000fffff984 */ /* 0x000fe20000000800 */
[----:B------:R0:W-:Y:S04]  /*11c40*/  @!P2 LDGSTS.E.BYPASS.LTC128B.128 [R7+0x21400], desc[UR36][R2.64], !P0 ;  /* 0x214000000207afae */ /* 0x0001e8000c101d64 */
[----:B0-----:R-:W-:Y:S05]  /*11c50*/  WARPSYNC.COLLECTIVE R15, `(.L_x_3487) ;  /* 0x000000000f087348 */ /* 0x001fea0003c00000 */
[----:B------:R1:W2:Y:S02]  /*11c60*/  SHFL.IDX P6, R14, R13, R12, R11 ;  /* 0x0000000c0d0e7389 */ /* 0x0002a400000c000b */
[----:B012---:R-:W-:Y:S01]  /*11c70*/  ENDCOLLECTIVE ;  /* 0x000000000000791b */ /* 0x007fe20003800000 */
.L_x_3487:
[----:B------:R-:W-:Y:S02]  /*11c80*/  IMAD.MOV.U32 R13, RZ, RZ, R0 ;  /* 0x000000ffff0d7224 */ /* 0x000fe400078e0000 */
[----:B------:R-:W-:-:S07]  /*11c90*/  IMAD.MOV.U32 R4, RZ, RZ, R14 ;  /* 0x000000ffff047224 */ /* 0x000fce00078e000e */
[----:B------:R-:W-:Y:S05]  /*11ca0*/  WARPSYNC.COLLECTIVE R15, `(.L_x_3488) ;  /* 0x000000000f087348 */ /* 0x000fea0003c00000 */
[----:B------:R0:W1:Y:S02]  /*11cb0*/  SHFL.IDX P6, R14, R13, R12, R11 ;  /* 0x0000000c0d0e7389 */ /* 0x00006400000c000b */
[----:B01----:R-:W-:Y:S01]  /*11cc0*/  ENDCOLLECTIVE ;  /* 0x000000000000791b */ /* 0x003fe20003800000 */
.L_x_3488:
[----:B------:R-:W-:Y:S05]  /*11cd0*/  BRA `(.L_x_3489) ;  /* 0xffffffc8007c7947 */ /* 0x000fea000383ffff */
.L_x_3431:
        /* <DEDUP_REMOVED lines=8> */
.L_x_3491:
[----:B------:R-:W-:Y:S05]  /*11d60*/  BSYNC B0 ;  /* 0x0000000000007941 */ /* 0x000fea0003800000 */
.L_x_3490:
[----:B------:R-:W-:Y:S01]  /*11d70*/  MOV R13, R0 ;  /* 0x00000000000d7202 */ /* 0x000fe20000000f00 */
[----:B------:R-:W-:Y:S01]  /*11d80*/  IMAD.MOV.U32 R12, RZ, RZ, RZ ;  /* 0x000000ffff0c7224 */ /* 0x000fe200078e00ff */
[----:B------:R-:W-:Y:S01]  /*11d90*/  P2R R3, PR, RZ, 0x4 ;  /* 0x00000004ff037803 */ /* 0x000fe20000000000 */
[----:B------:R-:W-:Y:S01]  /*11da0*/  IMAD.MOV.U32 R11, RZ, RZ, 0x181f ;  /* 0x0000181fff0b7424 */ /* 0x000fe200078e00ff */
[C---:B------:R-:W-:Y:S01]  /*11db0*/  LOP3.LUT P2, RZ, R16.reuse, 0x100, RZ, 0xc0, !PT ;  /* 0x0000010010ff7812 */ /* 0x040fe2000784c0ff */
[----:B------:R-:W-:Y:S01]  /*11dc0*/  IMAD.MOV.U32 R15, RZ, RZ, -0x1 ;  /* 0xffffffffff0f7424 */ /* 0x000fe200078e00ff */
[----:B------:R-:W-:Y:S01]  /*11dd0*/  P2R R8, PR, RZ, 0x2 ;  /* 0x00000002ff087803 */ /* 0x000fe20000000000 */
[----:B------:R-:W-:Y:S01]  /*11de0*/  IMAD.MOV.U32 R2, RZ, RZ, R14 ;  /* 0x000000ffff027224 */ /* 0x000fe200078e000e */
[----:B------:R-:W-:-:S13]  /*11df0*/  LOP3.LUT P1, RZ, R16, 0x800, RZ, 0xc0, !PT ;  /* 0x0000080010ff7812 */ /* 0x000fda000782c0ff */
[----:B------:R-:W-:Y:S05]  /*11e00*/  WARPSYNC.COLLECTIVE R15, `(.L_x_3492) ;  /* 0x000000000f087348 */ /* 0x000fea0003c00000 */
[----:B------:R0:W1:Y:S02]  /*11e10*/  SHFL.IDX P6, R14, R13, R12, R11 ;  /* 0x0000000c0d0e7389 */ /* 0x00006400000c000b */
[----:B01----:R-:W-:Y:S01]  /*11e20*/  ENDCOLLECTIVE ;  /* 0x000000000000791b */ /* 0x003fe20003800000 */
.L_x_3492:
[----:B------:R-:W-:Y:S01]  /*11e30*/  P2R R10, PR, RZ, 0x8 ;  /* 0x00000008ff0a7803 */ /* 0x000fe20000000000 */
[----:B------:R-:W-:Y:S02]  /*11e40*/  IMAD.MOV.U32 R13, RZ, RZ, R4 ;  /* 0x000000ffff0d7224 */ /* 0x000fe400078e0004 */
[----:B------:R-:W-:Y:S01]  /*11e50*/  IMAD.MOV.U32 R12, RZ, RZ, 0x1 ;  /* 0x00000001ff0c7424 */ /* 0x000fe200078e00ff */
[----:B------:R-:W-:-:S05]  /*11e60*/  @!P2 LEA R14, P0, R22, R14, 0x1 ;  /* 0x0000000e160ea211 */ /* 0x000fca00078008ff */
[----:B------:R-:W-:Y:S01]  /*11e70*/  @!P2 IMAD.X R21, RZ, RZ, R2, P0 ;  /* 0x000000ffff15a224 */ /* 0x000fe200000e0602 */
[----:B------:R-:W-:-:S04]  /*11e80*/  @!P2 LOP3.LUT R2, R5, 0x40, RZ, 0xc0, !PT ;  /* 0x000000400502a812 */ /* 0x000fc800078ec0ff */
[----:B------:R-:W-:-:S04]  /*11e90*/  @!P2 SHF.R.U32.HI R9, RZ, 0x2, R2 ;  /* 0x00000002ff09a819 */ /* 0x000fc80000011602 */
[----:B------:R-:W-:Y:S02]  /*11ea0*/  @!P2 ISETP.NE.U32.AND P6, PT, R9, RZ, PT ;  /* 0x000000ff0900a20c */ /* 0x000fe40003fc5070 */
[----:B------:R-:W-:-:S04]  /*11eb0*/  @!P2 LOP3.LUT R9, R6, 0x80, RZ, 0xc0, !PT ;  /* 0x000000800609a812 */ /* 0x000fc800078ec0ff */
[----:B------:R-:W-:-:S04]  /*11ec0*/  @!P2 SHF.R.U32.HI R9, RZ, 0x3, R9 ;  /* 0x00000003ff09a819 */ /* 0x000fc80000011609 */
[----:B------:R-:W-:Y:S02]  /*11ed0*/  @!P2 ISETP.NE.U32.AND P0, PT, R9, RZ, PT ;  /* 0x000000ff0900a20c */ /* 0x000fe40003f05070 */
[----:B------:R-:W-:Y:S02]  /*11ee0*/  ISETP.NE.AND P2, PT, R3, RZ, PT ;  /* 0x000000ff0300720c */ /* 0x000fe40003f45270 */
[----:B------:R-:W-:Y:S02]  /*11ef0*/  P2R R9, PR, RZ, 0x1 ;  /* 0x00000001ff097803 */ /* 0x000fe40000000000 */
[----:B------:R-:W-:-:S13]  /*11f00*/  LOP3.LUT P0, RZ, R16, 0x100, RZ, 0xc0, !PT ;  /* 0x0000010010ff7812 */ /* 0x000fda000780c0ff */
[----:B------:R-:W-:Y:S01]  /*11f10*/  @!P0 LEA R7, R24, UR42, 0x1 ;  /* 0x0000002a18078c11 */ /* 0x000fe2000f8e08ff */
[----:B------:R-:W-:Y:S02]  /*11f20*/  @!P0 IMAD.MOV.U32 R2, RZ, RZ, R14 ;  /* 0x000000ffff028224 */ /* 0x000fe400078e000e */
[----:B------:R-:W-:-:S05]  /*11f30*/  @!P0 IMAD.MOV.U32 R3, RZ, RZ, R21 ;  /* 0x000000ffff038224 */ /* 0x000fca00078e0015 */
[----:B------:R-:W-:Y:S01]  /*11f40*/  @!PT LDS RZ, [RZ] ;  /* 0x00000000fffff984 */ /* 0x000fe20000000800 */
[----:B------:R-:W-:Y:S01]  /*11f50*/  @!PT LDS RZ, [RZ] ;  /* 0x00000000fffff984 */ /* 0x000fe20000000800 */
[----:B------:R-:W-:Y:S01]  /*11f60*/  @!PT LDS RZ, [RZ] ;  /* 0x00000000fffff984 */ /* 0x000fe20000000800 */
[----:B------:R0:W-:Y:S01]  /*11f70*/  @!P0 LDGSTS.E.BYPASS.LTC128B.128 [R7+0x26400], desc[UR36][R2.64], !P1 ;  /* 0x2640000002078fae */ /* 0x0001e2000c901d64 */
[----:B------:R-:W-:Y:S02]  /*11f80*/  ISETP.NE.AND P1, PT, R8, RZ, PT ;  /* 0x000000ff0800720c */ /* 0x000fe40003f25270 */
[----:B------:R-:W-:Y:S01]  /*11f90*/  P2R R8, PR, RZ, 0x20 ;  /* 0x00000020ff087803 */ /* 0x000fe20000000000 */
[----:B------:R0:W-:Y:S01]  /*11fa0*/  @!P0 LDGSTS.E.BYPASS.LTC128B.128 [R7+0x28400], desc[UR36][R2.64+0x80], !P5 ;  /* 0x2840008002078fae */ /* 0x0001e2000e901d64 */
[----:B------:R-:W-:-:S03]  /*11fb0*/  LOP3.LUT P5, RZ, R16, 0x800, RZ, 0xc0, !PT ;  /* 0x0000080010ff7812 */ /* 0x000fc600078ac0ff */
[----:B------:R0:W-:Y:S04]  /*11fc0*/  @!P0 LDGSTS.E.BYPASS.LTC128B.128 [R7+0x2a400], desc[UR36][R2.64+0x100], !P4 ;  /* 0x2a40010002078fae */ /* 0x0001e8000e101d64 */
[----:B------:R0:W-:Y:S01]  /*11fd0*/  @!P0 LDGSTS.E.BYPASS.LTC128B.128 [R7+0x2c400], desc[UR36][R2.64+0x180], !P3 ;  /* 0x2c40018002078fae */ /* 0x0001e2000d901d64 */
[----:B------:R-:W-:-:S03]  /*11fe0*/  LOP3.LUT P3, RZ, R16, 0x80, RZ, 0xc0, !PT ;  /* 0x0000008010ff7812 */ /* 0x000fc6000786c0ff */
[----:B------:R0:W-:Y:S04]  /*11ff0*/  @!P0 LDGSTS.E.BYPASS.LTC128B.128 [R7+0x2e400], desc[UR36][R2.64+0x200], !P2 ;  /* 0x2e40020002078fae */ /* 0x0001e8000d101d64 */
[----:B------:R0:W-:Y:S04]  /*12000*/  @!P0 LDGSTS.E.BYPASS.LTC128B.128 [R7+0x30400], desc[UR36][R2.64+0x280], !P1 ;  /* 0x3040028002078fae */ /* 0x0001e8000c901d64 */
[----:B------:R0:W-:Y:S01]  /*12010*/  @!P0 LDGSTS.E.BYPASS.LTC128B.128 [R7+0x32400], desc[UR36][R2.64+0x300], P6 ;  /* 0x3240030002078fae */ /* 0x0001e2000b101d64 */
[----:B------:R-:W-:Y:S02]  /*12020*/  ISETP.NE.AND P0, PT, R9, RZ, PT ;  /* 0x000000ff0900720c */ /* 0x000fe40003f05270 */
[----:B------:R-:W-:-:S02]  /*12030*/  LOP3.LUT P6, RZ, R16, 0x100, RZ, 0xc0, !PT ;  /* 0x0000010010ff7812 */ /* 0x000fc400078cc0ff */
[----:B------:R-:W-:-:S04]  /*12040*/  @!P3 LOP3.LUT R20, R5, 0x40, RZ, 0xc0, !PT ;  /* 0x000000400514b812 */ /* 0x000fc800078ec0ff */
[----:B------:R-:W-:-:S07]  /*12050*/  @!P3 SHF.R.U32.HI R20, RZ, 0x2, R20 ;  /* 0x00000002ff14b819 */ /* 0x000fce0000011614 */
[----:B------:R0:W-:Y:S02]  /*12060*/  @!P6 LDGSTS.E.BYPASS.LTC128B.128 [R7+0x34400], desc[UR36][R2.64+0x380], P0 ;  /* 0x344003800207efae */ /* 0x0001e40008101d64 */
[----:B0-----:R-:W-:Y:S05]  /*12070*/  WARPSYNC.COLLECTIVE R15, `(.L_x_3493) ;  /* 0x000000000f087348 */ /* 0x001fea0003c00000 */
[----:B------:R1:W2:Y:S02]  /*12080*/  SHFL.IDX P6, R14, R13, R12, R11 ;  /* 0x0000000c0d0e7389 */ /* 0x0002a400000c000b */
[----:B012---:R-:W-:Y:S01]  /*12090*/  ENDCOLLECTIVE ;  /* 0x000000000000791b */ /* 0x007fe20003800000 */
.L_x_3493:
[----:B------:R-:W-:-:S04]  /*120a0*/  @!P3 LOP3.LUT R7, R6, 0x80, RZ, 0xc0, !PT ;  /* 0x000000800607b812 */ /* 0x000fc800078ec0ff */
[----:B------:R-:W-:Y:S01]  /*120b0*/  @!P3 SHF.R.U32.HI R7, RZ, 0x3, R7 ;  /* 0x00000003ff07b819 */ /* 0x000fe20000011607 */
[----:B------:R-:W-:Y:S01]  /*120c0*/  IMAD.MOV.U32 R13, RZ, RZ, R0 ;  /* 0x000000ffff0d7224 */ /* 0x000fe200078e0000 */
[----:B------:R-:W-:-:S07]  /*120d0*/  MOV R9, R14 ;  /* 0x0000000e00097202 */ /* 0x000fce0000000f00 */
[----:B------:R-:W-:Y:S05]  /*120e0*/  WARPSYNC.COLLECTIVE R15, `(.L_x_3494) ;  /* 0x000000000f087348 */ /* 0x000fea0003c00000 */
[----:B------:R0:W1:Y:S02]  /*120f0*/  SHFL.IDX P6, R14, R13, R12, R11 ;  /* 0x0000000c0d0e7389 */ /* 0x00006400000c000b */
[----:B01----:R-:W-:Y:S01]  /*12100*/  ENDCOLLECTIVE ;  /* 0x000000000000791b */ /* 0x003fe20003800000 */
.L_x_3494:
[----:B------:R-:W-:Y:S02]  /*12110*/  IMAD.MOV.U32 R13, RZ, RZ, R4 ;  /* 0x000000ffff0d7224 */ /* 0x000fe400078e0004 */
[----:B------:R-:W-:Y:S01]  /*12120*/  IMAD.MOV.U32 R12, RZ, RZ, 0x2 ;  /* 0x00000002ff0c7424 */ /* 0x000fe200078e00ff */
[----:B------:R-:W-:Y:S02]  /*12130*/  @!P3 LEA R14, P0, R22, R14, 0x1 ;  /* 0x0000000e160eb211 */ /* 0x000fe400078008ff */
[----:B------:R-:W-:-:S03]  /*12140*/  @!P3 ISETP.NE.U32.AND P6, PT, R20, RZ, PT ;  /* 0x000000ff1400b20c */ /* 0x000fc60003fc5070 */
[----:B------:R-:W-:Y:S01]  /*12150*/  @!P3 IMAD.X R21, RZ, RZ, R9, P0 ;  /* 0x000000ffff15b224 */ /* 0x000fe200000e0609 */
[----:B------:R-:W-:Y:S02]  /*12160*/  @!P3 ISETP.NE.U32.AND P0, PT, R7, RZ, PT ;  /* 0x000000ff0700b20c */ /* 0x000fe40003f05070 */
[----:B------:R-:W-:Y:S02]  /*12170*/  ISETP.NE.AND P3, PT, R10, RZ, PT ;  /* 0x000000ff0a00720c */ /* 0x000fe40003f65270 */
[----:B------:R-:W-:Y:S02]  /*12180*/  P2R R7, PR, RZ, 0x1 ;  /* 0x00000001ff077803 */ /* 0x000fe40000000000 */
[----:B------:R-:W-:Y:S02]  /*12190*/  LOP3.LUT P0, RZ, R16, 0x80, RZ, 0xc0, !PT ;  /* 0x0000008010ff7812 */ /* 0x000fe4000780c0ff */
[----:B------:R-:W-:-:S11]  /*121a0*/  P2R R10, PR, RZ, 0x2 ;  /* 0x00000002ff0a7803 */ /* 0x000fd60000000000 */
[----:B------:R-:W-:Y:S01]  /*121b0*/  @!P0 LEA R9, R24, UR42, 0x1 ;  /* 0x0000002a18098c11 */ /* 0x000fe2000f8e08ff */
[----:B------:R-:W-:Y:S02]  /*121c0*/  @!P0 IMAD.MOV.U32 R2, RZ, RZ, R14 ;  /* 0x000000ffff028224 */ /* 0x000fe400078e000e */
[----:B------:R-:W-:-:S05]  /*121d0*/  @!P0 IMAD.MOV.U32 R3, RZ, RZ, R21 ;  /* 0x000000ffff038224 */ /* 0x000fca00078e0015 */
[----:B------:R-:W-:Y:S01]  /*121e0*/  @!PT LDS RZ, [RZ] ;  /* 0x00000000fffff984 */ /* 0x000fe20000000800 */
[----:B------:R-:W-:Y:S01]  /*121f0*/  @!PT LDS RZ, [RZ] ;  /* 0x00000000fffff984 */ /* 0x000fe20000000800 */
[----:B------:R-:W-:Y:S01]  /*12200*/  @!PT LDS RZ, [RZ] ;  /* 0x00000000fffff984 */ /* 0x000fe20000000800 */
[----:B------:R0:W-:Y:S01]  /*12210*/  @!P0 LDGSTS.E.BYPASS.LTC128B.128 [R9+0x26c00], desc[UR36][R2.64], !P5 ;  /* 0x26c0000002098fae */ /* 0x0001e2000e901d64 */
[----:B------:R-:W-:-:S04]  /*12220*/  ISETP.NE.AND P5, PT, R8, RZ, PT ;  /* 0x000000ff0800720c */ /* 0x000fc80003fa5270 */
[----:B------:R-:W-:-:S09]  /*12230*/  P2R R8, PR, RZ, 0x20 ;  /* 0x00000020ff087803 */ /* 0x000fd20000000000 */
[----:B------:R0:W-:Y:S01]  /*12240*/  @!P0 LDGSTS.E.BYPASS.LTC128B.128 [R9+0x28c00], desc[UR36][R2.64+0x80], !P5 ;  /* 0x28c0008002098fae */ /* 0x0001e2000e901d64 */
[----:B------:R-:W-:-:S03]  /*12250*/  LOP3.LUT P5, RZ, R16, 0x800, RZ, 0xc0, !PT ;  /* 0x0000080010ff7812 */ /* 0x000fc600078ac0ff */
[----:B------:R0:W-:Y:S04]  /*12260*/  @!P0 LDGSTS.E.BYPASS.LTC128B.128 [R9+0x2ac00], desc[UR36][R2.64+0x100], !P4 ;  /* 0x2ac0010002098fae */ /* 0x0001e8000e101d64 */
[----:B------:R0:W-:Y:S04]  /*12270*/  @!P0 LDGSTS.E.BYPASS.LTC128B.128 [R9+0x2cc00], desc[UR36][R2.64+0x180], !P3 ;  /* 0x2cc0018002098fae */ /* 0x0001e8000d901d64 */
[----:B------:R0:W-:Y:S04]  /*12280*/  @!P0 LDGSTS.E.BYPASS.LTC128B.128 [R9+0x2ec00], desc[UR36][R2.64+0x200], !P2 ;  /* 0x2ec0020002098fae */ /* 0x0001e8000d101d64 */
[----:B------:R0:W-:Y:S01]  /*12290*/  @!P0 LDGSTS.E.BYPASS.LTC128B.128 [R9+0x30c00], desc[UR36][R2.64+0x280], !P1 ;  /* 0x30c0028002098fae */ /* 0x0001e2000c901d64 */
[----:B------:R-:W-:-:S03]  /*122a0*/  LOP3.LUT P1, RZ, R16, 0x40, RZ, 0xc0, !PT ;  /* 0x0000004010ff7812 */ /* 0x000fc6000782c0ff */
[----:B------:R0:W-:Y:S01]  /*122b0*/  @!P0 LDGSTS.E.BYPASS.LTC128B.128 [R9+0x32c00], desc[UR36][R2.64+0x300], P6 ;  /* 0x32c0030002098fae */ /* 0x0001e2000b101d64 */
[----:B------:R-:W-:Y:S02]  /*122c0*/  ISETP.NE.AND P0, PT, R7, RZ, PT ;  /* 0x000000ff0700720c */ /* 0x000fe40003f05270 */
[----:B------:R-:W-:-:S07]  /*122d0*/  LOP3.LUT P6, RZ, R16, 0x80, RZ, 0xc0, !PT ;  /* 0x0000008010ff7812 */ /* 0x000fce00078cc0ff */
[----:B------:R-:W-:-:S04]  /*122e0*/  @!P1 LOP3.LUT R20, R5, 0x40, RZ, 0xc0, !PT ;  /* 0x0000004005149812 */ /* 0x000fc800078ec0ff */
[----:B------:R-:W-:Y:S02]  /*122f0*/  @!P1 SHF.R.U32.HI R20, RZ, 0x2, R20 ;  /* 0x00000002ff149819 */ /* 0x000fe40000011614 */
[----:B------:R0:W-:Y:S05]  /*12300*/  @!P6 LDGSTS.E.BYPASS.LTC128B.128 [R9+0x34c00], desc[UR36][R2.64+0x380], P0 ;  /* 0x34c003800209efae */ /* 0x0001ea0008101d64 */
[----:B0-----:R-:W-:Y:S05]  /*12310*/  WARPSYNC.COLLECTIVE R15, `(.L_x_3495) ;  /* 0x000000000f087348 */ /* 0x001fea0003c00000 */
[----:B------:R1:W2:Y:S02]  /*12320*/  SHFL.IDX P6, R14, R13, R12, R11 ;  /* 0x0000000c0d0e7389 */ /* 0x0002a400000c000b */
[----:B012---:R-:W-:Y:S01]  /*12330*/  ENDCOLLECTIVE ;  /* 0x000000000000791b */ /* 0x007fe20003800000 */
.L_x_3495:
[----:B------:R-:W-:-:S04]  /*12340*/  @!P1 LOP3.LUT R9, R6, 0x80, RZ, 0xc0, !PT ;  /* 0x0000008006099812 */ /* 0x000fc800078ec0ff */
[----:B------:R-:W-:Y:S01]  /*12350*/  @!P1 SHF.R.U32.HI R9, RZ, 0x3, R9 ;  /* 0x00000003ff099819 */ /* 0x000fe20000011609 */
[----:B------:R-:W-:Y:S02]  /*12360*/  IMAD.MOV.U32 R13, RZ, RZ, R0 ;  /* 0x000000ffff0d7224 */ /* 0x000fe400078e0000 */
[----:B------:R-:W-:-:S07]  /*12370*/  IMAD.MOV.U32 R7, RZ, RZ, R14 ;  /* 0x000000ffff077224 */ /* 0x000fce00078e000e */
[----:B------:R-:W-:Y:S05]  /*12380*/  WARPSYNC.COLLECTIVE R15, `(.L_x_3496) ;  /* 0x000000000f087348 */ /* 0x000fea0003c00000 */
[----:B------:R0:W1:Y:S02]  /*12390*/  SHFL.IDX P6, R14, R13, R12, R11 ;  /* 0x0000000c0d0e7389 */ /* 0x00006400000c000b */
[----:B01----:R-:W-:Y:S01]  /*123a0*/  ENDCOLLECTIVE ;  /* 0x000000000000791b */ /* 0x003fe20003800000 */
.L_x_3496:
[----:B------:R-:W-:Y:S02]  /*123b0*/  IMAD.MOV.U32 R13, RZ, RZ, R4 ;  /* 0x000000ffff0d7224 */ /* 0x000fe400078e0004 */
[----:B------:R-:W-:Y:S01]  /*123c0*/  IMAD.MOV.U32 R12, RZ, RZ, 0x3 ;  /* 0x00000003ff0c7424 */ /* 0x000fe200078e00ff */
[----:B------:R-:W-:Y:S02]  /*123d0*/  @!P1 LEA R14, P0, R22, R14, 0x1 ;  /* 0x0000000e160e9211 */ /* 0x000fe400078008ff */
[----:B------:R-:W-:Y:S02]  /*123e0*/  @!P1 ISETP.NE.U32.AND P6, PT, R20, RZ, PT ;  /* 0x000000ff1400920c */ /* 0x000fe40003fc5070 */
[----:B------:R-:W-:Y:S02]  /*123f0*/  @!P1 IADD3.X R7, RZ, R7, RZ, P0, !PT ;  /* 0x00000007ff079210 */ /* 0x000fe400007fe4ff */
[----:B------:R-:W-:Y:S02]  /*12400*/  @!P1 ISETP.NE.U32.AND P0, PT, R9, RZ, PT ;  /* 0x000000ff0900920c */ /* 0x000fe40003f05070 */
[----:B------:R-:W-:-:S02]  /*12410*/  ISETP.NE.AND P1, PT, R10, RZ, PT ;  /* 0x000000ff0a00720c */ /* 0x000fc40003f25270 */
        /* <DEDUP_REMOVED lines=9> */
[----:B------:R-:W-:-:S13]  /*124b0*/  ISETP.NE.AND P5, PT, R8, RZ, PT ;  /* 0x000000ff0800720c */ /* 0x000fda0003fa5270 */
[----:B------:R0:W-:Y:S04]  /*124c0*/  @!P0 LDGSTS.E.BYPASS.LTC128B.128 [R21+0x29400], desc[UR36][R2.64+0x80], !P5 ;  /* 0x2940008002158fae */ /* 0x0001e8000e901d64 */
[----:B------:R0:W-:Y:S04]  /*124d0*/  @!P0 LDGSTS.E.BYPASS.LTC128B.128 [R21+0x2b400], desc[UR36][R2.64+0x100], !P4 ;  /* 0x2b40010002158fae */ /* 0x0001e8000e101d64 */
[----:B------:R0:W-:Y:S04]  /*124e0*/  @!P0 LDGSTS.E.BYPASS.LTC128B.128 [R21+0x2d400], desc[UR36][R2.64+0x180], !P3 ;  /* 0x2d40018002158fae */ /* 0x0001e8000d901d64 */
[----:B------:R0:W-:Y:S04]  /*124f0*/  @!P0 LDGSTS.E.BYPASS.LTC128B.128 [R21+0x2f400], desc[UR36][R2.64+0x200], !P2 ;  /* 0x2f40020002158fae */ /* 0x0001e8000d101d64 */
[----:B------:R0:W-:Y:S04]  /*12500*/  @!P0 LDGSTS.E.BYPASS.LTC128B.128 [R21+0x31400], desc[UR36][R2.64+0x280], !P1 ;  /* 0x3140028002158fae */ /* 0x0001e8000c901d64 */
[----:B------:R0:W-:Y:S01]  /*12510*/  @!P0 LDGSTS.E.BYPASS.LTC128B.128 [R21+0x33400], desc[UR36][R2.64+0x300], P6 ;  /* 0x3340030002158fae */ /* 0x0001e2000b101d64 */
[----:B------:R-:W-:-:S02]  /*12520*/  ISETP.NE.AND P0, PT, R9, RZ, PT ;  /* 0x000000ff0900720c */ /* 0x000fc40003f05270 */
[----:B------:R-:W-:-:S13]  /*12530*/  LOP3.LUT P6, RZ, R16, 0x40, RZ, 0xc0, !PT ;  /* 0x0000004010ff7812 */ /* 0x000fda00078cc0ff */
[----:B------:R0:W-:Y:S02]  /*12540*/  @!P6 LDGSTS.E.BYPASS.LTC128B.128 [R21+0x35400], desc[UR36][R2.64+0x380], P0 ;  /* 0x354003800215efae */ /* 0x0001e40008101d64 */
[----:B0-----:R-:W-:Y:S05]  /*12550*/  WARPSYNC.COLLECTIVE R15, `(.L_x_3497) ;  /* 0x000000000f087348 */ /* 0x001fea0003c00000 */
[----:B------:R1:W2:Y:S02]  /*12560*/  SHFL.IDX P6, R14, R13, R12, R11 ;  /* 0x0000000c0d0e7389 */ /* 0x0002a400000c000b */
[----:B012---:R-:W-:Y:S01]  /*12570*/  ENDCOLLECTIVE ;  /* 0x000000000000791b */ /* 0x007fe20003800000 */
.L_x_3497:
[----:B------:R-:W-:Y:S02]  /*12580*/  IMAD.MOV.U32 R13, RZ, RZ, R0 ;  /* 0x000000ffff0d7224 */ /* 0x000fe400078e0000 */
[----:B------:R-:W-:-:S07]  /*12590*/  IMAD.MOV.U32 R4, RZ, RZ, R14 ;  /* 0x000000ffff047224 */ /* 0x000fce00078e000e */
[----:B------:R-:W-:Y:S05]  /*125a0*/  WARPSYNC.COLLECTIVE R15, `(.L_x_3498) ;  /* 0x000000000f087348 */ /* 0x000fea0003c00000 */
[----:B------:R0:W1:Y:S02]  /*125b0*/  SHFL.IDX P6, R14, R13, R12, R11 ;  /* 0x0000000c0d0e7389 */ /* 0x00006400000c000b */
[----:B01----:R-:W-:Y:S01]  /*125c0*/  ENDCOLLECTIVE ;  /* 0x000000000000791b */ /* 0x003fe20003800000 */
.L_x_3498:
[----:B------:R-:W-:Y:S05]  /*125d0*/  BRA `(.L_x_3499) ;  /* 0xffffffcc00187947 */ /* 0x000fea000383ffff */
.L_x_3434:
[----:B01----:R-:W-:-:S04]  /*125e0*/  IMAD.U32 R3, RZ, RZ, UR42 ;  /* 0x0000002aff037e24 */ /* 0x003fc8000f8e00ff */
[----:B------:R0:W1:Y:S03]  /*125f0*/  SYNCS.PHASECHK.TRANS64.TRYWAIT P0, [R3+URZ+0x38820], R0 ;  /* 0x03882000030075a7 */ /* 0x000066000800017f */
[----:B-1----:R-:W-:Y:S05]  /*12600*/  @!P0 NANOSLEEP.SYNCS 0x989680 ;  /* 0x009896800000895d */ /* 0x002fea0003900000 */
[----:B------:R-:W1:Y:S02]  /*12610*/  @!P0 SYNCS.PHASECHK.TRANS64 P0, [R3+URZ+0x38820], R0 ;  /* 0x03882000030085a7 */ /* 0x000e64000800007f */
[----:B-1----:R-:W-:Y:S05]  /*12620*/  @!P0 BRA `(.L_x_3434) ;  /* 0xfffffffc00ec8947 */ /* 0x002fea000383ffff */
[----:B------:R-:W-:Y:S05]  /*12630*/  BRA `(.L_x_3500) ;  /* 0xffffffcc00887947 */ /* 0x000fea000383ffff */
.L_x_3436:
[----:B01----:R-:W-:-:S04]  /*12640*/  IMAD.U32 R3, RZ, RZ, UR42 ;  /* 0x0000002aff037e24 */ /* 0x003fc8000f8e00ff */
[----:B------:R0:W1:Y:S03]  /*12650*/  SYNCS.PHASECHK.TRANS64.TRYWAIT P0, [R3+URZ+0x38860], R0 ;  /* 0x03886000030075a7 */ /* 0x000066000800017f */
[----:B-1----:R-:W-:Y:S05]  /*12660*/  @!P0 NANOSLEEP.SYNCS 0x989680 ;  /* 0x009896800000895d */ /* 0x002fea0003900000 */
[----:B------:R-:W1:Y:S02]  /*12670*/  @!P0 SYNCS.PHASECHK.TRANS64 P0, [R3+URZ+0x38860], R0 ;  /* 0x03886000030085a7 */ /* 0x000e64000800007f */
[----:B-1----:R-:W-:Y:S05]  /*12680*/  @!P0 BRA `(.L_x_3436) ;  /* 0xfffffffc00ec8947 */ /* 0x002fea000383ffff */
[----:B------:R-:W-:Y:S05]  /*12690*/  BRA `(.L_x_3501) ;  /* 0xffffffcc00847947 */ /* 0x000fea000383ffff */
.L_x_3437:
        /* <DEDUP_REMOVED lines=8> */
.L_x_3503:
[----:B------:R-:W-:Y:S05]  /*12720*/  BSYNC B0 ;  /* 0x0000000000007941 */ /* 0x000fea0003800000 */
.L_x_3502:
[----:B------:R-:W-:Y:S01]  /*12730*/  IMAD.MOV.U32 R13, RZ, RZ, R6 ;  /* 0x000000ffff0d7224 */ /* 0x000fe200078e0006 */
[----:B------:R-:W-:Y:S01]  /*12740*/  SHF.L.U32 R0, R22, 0x1, RZ ;  /* 0x0000000116007819 */ /* 0x000fe200000006ff */
[----:B------:R-:W-:Y:S01]  /*12750*/  IMAD.MOV.U32 R12, RZ, RZ, RZ ;  /* 0x000000ffff0c7224 */ /* 0x000fe200078e00ff */
[C---:B------:R-:W-:Y:S01]  /*12760*/  LOP3.LUT R4, R17.reuse, 0x1, RZ, 0xc0, !PT ;  /* 0x0000000111047812 */ /* 0x040fe200078ec0ff */
[----:B------:R-:W-:Y:S01]  /*12770*/  IMAD.MOV.U32 R11, RZ, RZ, 0x181f ;  /* 0x0000181fff0b7424 */ /* 0x000fe200078e00ff */
[----:B------:R-:W-:Y:S01]  /*12780*/  LEA R7, R24, UR42, 0x1 ;  /* 0x0000002a18077c11 */ /* 0x000fe2000f8e08ff */
[----:B------:R-:W-:Y:S01]  /*12790*/  IMAD.MOV.U32 R15, RZ, RZ, -0x1 ;  /* 0xffffffffff0f7424 */ /* 0x000fe200078e00ff */
[----:B------:R-:W-:Y:S01]  /*127a0*/  ISETP.NE.U32.AND P1, PT, R4, 0x1, PT ;  /* 0x000000010400780c */ /* 0x000fe20003f25070 */
[----:B------:R-:W-:Y:S01]  /*127b0*/  IMAD.MOV.U32 R3, RZ, RZ, R14 ;  /* 0x000000ffff037224 */ /* 0x000fe200078e000e */
[----:B------:R-:W-:-:S13]  /*127c0*/  LOP3.LUT P5, RZ, R17, 0x2, RZ, 0xc0, !PT ;  /* 0x0000000211ff7812 */ /* 0x000fda00078ac0ff */
[----:B------:R-:W-:Y:S05]  /*127d0*/  WARPSYNC.COLLECTIVE R15, `(.L_x_3504) ;  /* 0x000000000f087348 */ /* 0x000fea0003c00000 */
[----:B------:R0:W1:Y:S02]  /*127e0*/  SHFL.IDX P6, R14, R13, R12, R11 ;  /* 0x0000000c0d0e7389 */ /* 0x00006400000c000b */
[----:B01----:R-:W-:Y:S01]  /*127f0*/  ENDCOLLECTIVE ;  /* 0x000000000000791b */ /* 0x003fe20003800000 */
.L_x_3504:
[C---:B------:R-:W-:Y:S02]  /*12800*/  LOP3.LUT P4, RZ, R17.reuse, 0x4, RZ, 0xc0, !PT ;  /* 0x0000000411ff7812 */ /* 0x040fe4000788c0ff */
[C---:B------:R-:W-:Y:S02]  /*12810*/  LOP3.LUT P3, RZ, R17.reuse, 0x8, RZ, 0xc0, !PT ;  /* 0x0000000811ff7812 */ /* 0x040fe4000786c0ff */
[C---:B------:R-:W-:Y:S02]  /*12820*/  LOP3.LUT P2, RZ, R17.reuse, 0x10, RZ, 0xc0, !PT ;  /* 0x0000001011ff7812 */ /* 0x040fe4000784c0ff */
[----:B------:R-:W-:Y:S02]  /*12830*/  LOP3.LUT R16, R16, 0xffffffbf, RZ, 0xc0, !PT ;  /* 0xffffffbf10107812 */ /* 0x000fe400078ec0ff */
[----:B------:R-:W-:Y:S02]  /*12840*/  PRMT R4, R17, 0x8880, RZ ;  /* 0x0000888011047816 */ /* 0x000fe400000000ff */
[----:B------:R-:W-:Y:S01]  /*12850*/  @P1 LOP3.LUT R16, R16, 0x40, RZ, 0xfc, !PT ;  /* 0x0000004010101812 */ /* 0x000fe200078efcff */
[----:B------:R-:W-:-:S03]  /*12860*/  IMAD.MOV.U32 R13, RZ, RZ, R8 ;  /* 0x000000ffff0d7224 */ /* 0x000fc600078e0008 */
[----:B------:R-:W-:Y:S01]  /*12870*/  LOP3.LUT R16, R16, 0xffffff7f, RZ, 0xc0, !PT ;  /* 0xffffff7f10107812 */ /* 0x000fe200078ec0ff */
[----:B------:R-:W-:Y:S01]  /*12880*/  IMAD.MOV.U32 R12, RZ, RZ, 0x1 ;  /* 0x00000001ff0c7424 */ /* 0x000fe200078e00ff */
        /* <DEDUP_REMOVED lines=29> */
.L_x_3505:
[----:B------:R-:W-:Y:S02]  /*12a60*/  IMAD.MOV.U32 R13, RZ, RZ, R6 ;  /* 0x000000ffff0d7224 */ /* 0x000fe400078e0006 */
[----:B------:R-:W-:-:S07]  /*12a70*/  IMAD.MOV.U32 R5, RZ, RZ, R14 ;  /* 0x000000ffff057224 */ /* 0x000fce00078e000e */
[----:B------:R-:W-:Y:S05]  /*12a80*/  WARPSYNC.COLLECTIVE R15, `(.L_x_3506) ;  /* 0x000000000f087348 */ /* 0x000fea0003c00000 */
[----:B------:R0:W1:Y:S02]  /*12a90*/  SHFL.IDX P6, R14, R13, R12, R11 ;  /* 0x0000000c0d0e7389 */ /* 0x00006400000c000b */
[----:B01----:R-:W-:Y:S01]  /*12aa0*/  ENDCOLLECTIVE ;  /* 0x000000000000791b */ /* 0x003fe20003800000 */
.L_x_3506:
[----:B------:R-:W-:Y:S02]  /*12ab0*/  IMAD.MOV.U32 R13, RZ, RZ, R8 ;  /* 0x000000ffff0d7224 */ /* 0x000fe400078e0008 */
[----:B------:R-:W-:Y:S01]  /*12ac0*/  IMAD.MOV.U32 R12, RZ, RZ, 0x2 ;  /* 0x00000002ff0c7424 */ /* 0x000fe200078e00ff */
        /* <DEDUP_REMOVED lines=26> */
.L_x_3507:
[----:B------:R-:W-:Y:S01]  /*12c70*/  IMAD.MOV.U32 R13, RZ, RZ, R6 ;  /* 0x000000ffff0d7224 */ /* 0x000fe200078e0006 */
[----:B------:R-:W-:-:S07]  /*12c80*/  MOV R9, R14 ;  /* 0x0000000e00097202 */ /* 0x000fce0000000f00 */
[----:B------:R-:W-:Y:S05]  /*12c90*/  WARPSYNC.COLLECTIVE R15, `(.L_x_3508) ;  /* 0x000000000f087348 */ /* 0x000fea0003c00000 */
[----:B------:R0:W1:Y:S02]  /*12ca0*/  SHFL.IDX P6, R14, R13, R12, R11 ;  /* 0x0000000c0d0e7389 */ /* 0x00006400000c000b */
[----:B01----:R-:W-:Y:S01]  /*12cb0*/  ENDCOLLECTIVE ;  /* 0x000000000000791b */ /* 0x003fe20003800000 */
.L_x_3508:
        /* <DEDUP_REMOVED lines=28> */
.L_x_3509:
[----:B------:R-:W-:Y:S02]  /*12e80*/  IMAD.MOV.U32 R13, RZ, RZ, R6 ;  /* 0x000000ffff0d7224 */ /* 0x000fe400078e0006 */
[----:B------:R-:W-:-:S07]  /*12e90*/  IMAD.MOV.U32 R8, RZ, RZ, R14 ;  /* 0x000000ffff087224 */ /* 0x000fce00078e000e */
[----:B------:R-:W-:Y:S05]  /*12ea0*/  WARPSYNC.COLLECTIVE R15, `(.L_x_3510) ;  /* 0x000000000f087348 */ /* 0x000fea0003c00000 */
[----:B------:R0:W1:Y:S02]  /*12eb0*/  SHFL.IDX P6, R14, R13, R12, R11 ;  /* 0x0000000c0d0e7389 */ /* 0x00006400000c000b */
[----:B01----:R-:W-:Y:S01]  /*12ec0*/  ENDCOLLECTIVE ;  /* 0x000000000000791b */ /* 0x003fe20003800000 */
.L_x_3510:
[----:B------:R-:W-:Y:S05]  /*12ed0*/  BRA `(.L_x_3511) ;  /* 0xffffffcc00187947 */ /* 0x000fea000383ffff */
.L_x_3444:
[----:B-1----:R1:W2:Y:S02]  /*12ee0*/  SYNCS.PHASECHK.TRANS64.TRYWAIT P0, [R10+URZ+0x38840], R20 ;  /* 0x038840140a0075a7 */ /* 0x0022a4000800017f */
[----:B--2---:R-:W-:Y:S05]  /*12ef0*/  @!P0 NANOSLEEP.SYNCS 0x989680 ;  /* 0x009896800000895d */ /* 0x004fea0003900000 */
[----:B------:R-:W2:Y:S02]  /*12f00*/  @!P0 SYNCS.PHASECHK.TRANS64 P0, [R10+URZ+0x38840], R20 ;  /* 0x038840140a0085a7 */ /* 0x000ea4000800007f */
[----:B--2---:R-:W-:Y:S05]  /*12f10*/  @!P0 BRA `(.L_x_3444) ;  /* 0xfffffffc00f08947 */ /* 0x004fea000383ffff */
[----:B------:R-:W-:Y:S05]  /*12f20*/  BRA `(.L_x_3512) ;  /* 0xffffffd000687947 */ /* 0x000fea000383ffff */
.L_x_3445:
        /* <DEDUP_REMOVED lines=8> */
.L_x_3514:
[----:B------:R-:W-:Y:S05]  /*12fb0*/  BSYNC B1 ;  /* 0x0000000000017941 */ /* 0x000fea0003800000 */
.L_x_3513:
        /* <DEDUP_REMOVED lines=9> */
.L_x_3515:
[----:B------:R-:W-:Y:S01]  /*13050*/  MOV R13, R29 ;  /* 0x0000001d000d7202 */ /* 0x000fe20000000f00 */
[----:B------:R-:W-:Y:S01]  /*13060*/  IMAD.MOV.U32 R12, RZ, RZ, 0x1 ;  /* 0x00000001ff0c7424 */ /* 0x000fe200078e00ff */
[----:B------:R-:W-:-:S13]  /*13070*/  IADD3 R2, P0, R14, R0, RZ ;  /* 0x000000000e027210 */ /* 0x000fda0007f1e0ff */
[----:B------:R-:W-:Y:S05]  /*13080*/  WARPSYNC.COLLECTIVE R15, `(.L_x_3516) ;  /* 0x000000000f087348 */ /* 0x000fea0003c00000 */
[----:B------:R0:W1:Y:S02]  /*13090*/  SHFL.IDX P6, R14, R13, R12, R11 ;  /* 0x0000000c0d0e7389 */ /* 0x00006400000c000b */
[----:B01----:R-:W-:Y:S01]  /*130a0*/  ENDCOLLECTIVE ;  /* 0x000000000000791b */ /* 0x003fe20003800000 */
.L_x_3516:
[----:B------:R-:W-:-:S05]  /*130b0*/  IMAD.X R3, RZ, RZ, R3, P0 ;  /* 0x000000ffff037224 */ /* 0x000fca00000e0603 */
[----:B------:R-:W-:Y:S01]  /*130c0*/  @!PT LDS RZ, [RZ] ;  /* 0x00000000fffff984 */ /* 0x000fe20000000800 */
[----:B------:R-:W-:Y:S01]  /*130d0*/  @!PT LDS RZ, [RZ] ;  /* 0x00000000fffff984 */ /* 0x000fe20000000800 */
[----:B------:R-:W-:Y:S01]  /*130e0*/  @!PT LDS RZ, [RZ] ;  /* 0x00000000fffff984 */ /* 0x000fe20000000800 */
[----:B------:R0:W-:Y:S01]  /*130f0*/  LDGSTS.E.BYPASS.LTC128B.128 [R27+0x22400], desc[UR36][R2.64], !P1 ;  /* 0x22400000021b7fae */ /* 0x0001e2000c901d64 */
[----:B------:R-:W-:Y:S02]  /*13100*/  IMAD.MOV.U32 R13, RZ, RZ, R26 ;  /* 0x000000ffff0d7224 */ /* 0x000fe400078e001a */
[----:B0-----:R-:W-:-:S07]  /*13110*/  IMAD.MOV.U32 R3, RZ, RZ, R14 ;  /* 0x000000ffff037224 */ /* 0x001fce00078e000e */
[----:B------:R-:W-:Y:S05]  /*13120*/  WARPSYNC.COLLECTIVE R15, `(.L_x_3517) ;  /* 0x000000000f087348 */ /* 0x000fea0003c00000 */
[----:B------:R0:W1:Y:S02]  /*13130*/  SHFL.IDX P6, R14, R13, R12, R11 ;  /* 0x0000000c0d0e7389 */ /* 0x00006400000c000b */
[----:B01----:R-:W-:Y:S01]  /*13140*/  ENDCOLLECTIVE ;  /* 0x000000000000791b */ /* 0x003fe20003800000 */
.L_x_3517:
[----:B------:R-:W-:Y:S02]  /*13150*/  IMAD.MOV.U32 R13, RZ, RZ, R29 ;  /* 0x000000ffff0d7224 */ /* 0x000fe400078e001d */
[----:B------:R-:W-:Y:S01]  /*13160*/  IMAD.MOV.U32 R12, RZ, RZ, 0x2 ;  /* 0x00000002ff0c7424 */ /* 0x000fe200078e00ff */
[----:B------:R-:W-:-:S13]  /*13170*/  IADD3 R2, P0, R14, R0, RZ ;  /* 0x000000000e027210 */ /* 0x000fda0007f1e0ff */
[----:B------:R-:W-:Y:S05]  /*13180*/  WARPSYNC.COLLECTIVE R15, `(.L_x_3518) ;  /* 0x000000000f087348 */ /* 0x000fea0003c00000 */
[----:B------:R0:W1:Y:S02]  /*13190*/  SHFL.IDX P6, R14, R13, R12, R11 ;  /* 0x0000000c0d0e7389 */ /* 0x00006400000c000b */
[----:B01----:R-:W-:Y:S01]  /*131a0*/  ENDCOLLECTIVE ;  /* 0x000000000000791b */ /* 0x003fe20003800000 */
.L_x_3518:
        /* <DEDUP_REMOVED lines=10> */
.L_x_3519:
[----:B------:R-:W-:Y:S02]  /*13250*/  IMAD.MOV.U32 R13, RZ, RZ, R29 ;  /* 0x000000ffff0d7224 */ /* 0x000fe400078e001d */
[----:B------:R-:W-:Y:S01]  /*13260*/  IMAD.MOV.U32 R12, RZ, RZ, 0x3 ;  /* 0x00000003ff0c7424 */ /* 0x000fe200078e00ff */
[----:B------:R-:W-:-:S13]  /*13270*/  IADD3 R2, P0, R14, R0, RZ ;  /* 0x000000000e027210 */ /* 0x000fda0007f1e0ff */
[----:B------:R-:W-:Y:S05]  /*13280*/  WARPSYNC.COLLECTIVE R15, `(.L_x_3520) ;  /* 0x000000000f087348 */ /* 0x000fea0003c00000 */
[----:B------:R0:W1:Y:S02]  /*13290*/  SHFL.IDX P6, R14, R13, R12, R11 ;  /* 0x0000000c0d0e7389 */ /* 0x00006400000c000b */
[----:B01----:R-:W-:Y:S01]  /*132a0*/  ENDCOLLECTIVE ;  /* 0x000000000000791b */ /* 0x003fe20003800000 */
.L_x_3520:
[----:B------:R-:W-:-:S05]  /*132b0*/  IADD3.X R3, RZ, R3, RZ, P0, !PT ;  /* 0x00000003ff037210 */ /* 0x000fca00007fe4ff */
        /* <DEDUP_REMOVED lines=9> */
.L_x_3521:
[----:B------:R-:W-:Y:S05]  /*13350*/  BRA `(.L_x_3522) ;  /* 0xffffffd0001c7947 */ /* 0x000fea000383ffff */
.L_x_3450:
[----:B---3--:R3:W4:Y:S02]  /*13360*/  SYNCS.PHASECHK.TRANS64.TRYWAIT P0, [R10+URZ+0x38860], R20 ;  /* 0x038860140a0075a7 */ /* 0x008724000800017f */
[----:B----4-:R-:W-:Y:S05]  /*13370*/  @!P0 NANOSLEEP.SYNCS 0x989680 ;  /* 0x009896800000895d */ /* 0x010fea0003900000 */
[----:B------:R-:W4:Y:S02]  /*13380*/  @!P0 SYNCS.PHASECHK.TRANS64 P0, [R10+URZ+0x38860], R20 ;  /* 0x038860140a0085a7 */ /* 0x000f24000800007f */
[----:B----4-:R-:W-:Y:S05]  /*13390*/  @!P0 BRA `(.L_x_3450) ;  /* 0xfffffffc00f08947 */ /* 0x010fea000383ffff */
[----:B------:R-:W-:Y:S05]  /*133a0*/  BRA `(.L_x_3523) ;  /* 0xffffffd000687947 */ /* 0x000fea000383ffff */
.L_x_3451:
[----:B------:R-:W-:Y:S01]  /*133b0*/  BSSY B1, `(.L_x_3524) ;  /* 0x0000008000017945 */ /* 0x000fe20003800000 */
[----:B------:R-:W-:Y:S02]  /*133c0*/  IMAD.MOV.U32 R13, RZ, RZ, R19 ;  /* 0x000000ffff0d7224 */ /* 0x000fe400078e0013 */
[----:B------:R-:W-:Y:S02]  /*133d0*/  IMAD.MOV.U32 R12, RZ, RZ, RZ ;  /* 0x000000ffff0c7224 */ /* 0x000fe400078e00ff */
[----:B------:R-:W-:Y:S02]  /*133e0*/  IMAD.MOV.U32 R11, RZ, RZ, 0x181f ;  /* 0x0000181fff0b7424 */ /* 0x000fe400078e00ff */
[----:B------:R-:W-:-:S07]  /*133f0*/  IMAD.MOV.U32 R15, RZ, RZ, -0x1 ;  /* 0xffffffffff0f7424 */ /* 0x000fce00078e00ff */
[----:B-123--:R-:W-:Y:S05]  /*13400*/  WARPSYNC.COLLECTIVE R15, `(.L_x_3525) ;  /* 0x000000000f087348 */ /* 0x00efea0003c00000 */
[----:B------:R0:W4:Y:S02]  /*13410*/  SHFL.IDX P6, R14, R13, R12, R11 ;  /* 0x0000000c0d0e7389 */ /* 0x00012400000c000b */
[----:B01234-:R-:W-:Y:S01]  /*13420*/  ENDCOLLECTIVE ;  /* 0x000000000000791b */ /* 0x01ffe20003800000 */
.L_x_3525:
[----:B------:R-:W-:Y:S05]  /*13430*/  BSYNC B1 ;  /* 0x0000000000017941 */ /* 0x000fea0003800000 */
.L_x_3524:
[----:B------:R-:W-:Y:S01]  /*13440*/  IMAD.MOV.U32 R13, RZ, RZ, R18 ;  /* 0x000000ffff0d7224 */ /* 0x000fe200078e0012 */
[----:B------:R-:W-:Y:S01]  /*13450*/  MOV R3, R14 ;  /* 0x0000000e00037202 */ /* 0x000fe20000000f00 */
[----:B------:R-:W-:Y:S01]  /*13460*/  IMAD.MOV.U32 R12, RZ, RZ, RZ ;  /* 0x000000ffff0c7224 */ /* 0x000fe200078e00ff */
[----:B------:R-:W-:Y:S01]  /*13470*/  LEA R17, R17, UR42, 0x1 ;  /* 0x0000002a11117c11 */ /* 0x000fe2000f8e08ff */
[----:B------:R-:W-:Y:S01]  /*13480*/  IMAD.MOV.U32 R11, RZ, RZ, 0x181f ;  /* 0x0000181fff0b7424 */ /* 0x000fe200078e00ff */
[C---:B------:R-:W-:Y:S01]  /*13490*/  LOP3.LUT P2, RZ, R16.reuse, 0x20, RZ, 0xc0, !PT ;  /* 0x0000002010ff7812 */ /* 0x040fe2000784c0ff */
[----:B------:R-:W-:Y:S01]  /*134a0*/  IMAD.MOV.U32 R15, RZ, RZ, -0x1 ;  /* 0xffffffffff0f7424 */ /* 0x000fe200078e00ff */
[----:B------:R-:W-:Y:S02]  /*134b0*/  LOP3.LUT P1, RZ, R16, 0x10, RZ, 0xc0, !PT ;  /* 0x0000001010ff7812 */ /* 0x000fe4000782c0ff */
[----:B------:R-:W-:-:S11]  /*134c0*/  P2R R4, PR, RZ, 0x20 ;  /* 0x00000020ff047803 */ /* 0x000fd60000000000 */
[----:B------:R-:W-:Y:S05]  /*134d0*/  WARPSYNC.COLLECTIVE R15, `(.L_x_3526) ;  /* 0x000000000f087348 */ /* 0x000fea0003c00000 */
[----:B------:R0:W1:Y:S02]  /*134e0*/  SHFL.IDX P6, R14, R13, R12, R11 ;  /* 0x0000000c0d0e7389 */ /* 0x00006400000c000b */
[----:B01----:R-:W-:Y:S01]  /*134f0*/  ENDCOLLECTIVE ;  /* 0x000000000000791b */ /* 0x003fe20003800000 */
.L_x_3526:
[----:B------:R-:W-:Y:S02]  /*13500*/  IMAD.MOV.U32 R13, RZ, RZ, R19 ;  /* 0x000000ffff0d7224 */ /* 0x000fe400078e0013 */
[----:B------:R-:W-:Y:S01]  /*13510*/  IMAD.MOV.U32 R12, RZ, RZ, 0x1 ;  /* 0x00000001ff0c7424 */ /* 0x000fe200078e00ff */
[----:B------:R-:W-:Y:S02]  /*13520*/  LOP3.LUT P6, RZ, R16, 0x200, RZ, 0xc0, !PT ;  /* 0x0000020010ff7812 */ /* 0x000fe400078cc0ff */
[----:B------:R-:W-:-:S05]  /*13530*/  IADD3 R2, P0, R14, R0, RZ ;  /* 0x000000000e027210 */ /* 0x000fca0007f1e0ff */
[----:B------:R-:W-:Y:S01]  /*13540*/  IMAD.X R3, RZ, RZ, R3, P0 ;  /* 0x000000ffff037224 */ /* 0x000fe200000e0603 */
        /* <DEDUP_REMOVED lines=8> */
.L_x_3527:
        /* <DEDUP_REMOVED lines=16> */
.L_x_3528:
[----:B------:R-:W-:Y:S01]  /*136d0*/  @!PT LDS RZ, [RZ] ;  /* 0x00000000fffff984 */ /* 0x000fe20000000800 */
[----:B------:R-:W-:Y:S01]  /*136e0*/  @!PT LDS RZ, [RZ] ;  /* 0x00000000fffff984 */ /* 0x000fe20000000800 */
[----:B------:R-:W-:Y:S01]  /*136f0*/  @!PT LDS RZ, [RZ] ;  /* 0x00000000fffff984 */ /* 0x000fe20000000800 */
[----:B------:R0:W-:Y:S01]  /*13700*/  LDGSTS.E.BYPASS.LTC128B.128 [R17+0xe400], desc[UR36][R2.64+0x380], P1 ;  /* 0x0e40038002117fae */ /* 0x0001e20008901d64 */
[----:B------:R-:W-:Y:S02]  /*13710*/  IMAD.MOV.U32 R13, RZ, RZ, R19 ;  /* 0x000000ffff0d7224 */ /* 0x000fe400078e0013 */
        /* <DEDUP_REMOVED lines=13> */
.L_x_3529:
        /* <DEDUP_REMOVED lines=10> */
[----:B------:R-:W-:-:S07]  /*13890*/  IMAD.MOV.U32 R20, RZ, RZ, R14 ;  /* 0x000000ffff147224 */ /* 0x000fce00078e000e */
[----:B0-----:R-:W-:Y:S05]  /*138a0*/  WARPSYNC.COLLECTIVE R15, `(.L_x_3530) ;  /* 0x000000000f087348 */ /* 0x001fea0003c00000 */
[----:B------:R1:W2:Y:S02]  /*138b0*/  SHFL.IDX P6, R14, R13, R12, R11 ;  /* 0x0000000c0d0e7389 */ /* 0x0002a400000c000b */
[----:B012---:R-:W-:Y:S01]  /*138c0*/  ENDCOLLECTIVE ;  /* 0x000000000000791b */ /* 0x007fe20003800000 */
.L_x_3530:
[----:B------:R-:W-:Y:S02]  /*138d0*/  IMAD.MOV.U32 R13, RZ, RZ, R19 ;  /* 0x000000ffff0d7224 */ /* 0x000fe400078e0013 */
[----:B------:R-:W-:Y:S01]  /*138e0*/  IMAD.MOV.U32 R12, RZ, RZ, 0x3 ;  /* 0x00000003ff0c7424 */ /* 0x000fe200078e00ff */
[----:B------:R-:W-:Y:S02]  /*138f0*/  IADD3 R2, P2, R14, R0, RZ ;  /* 0x000000000e027210 */ /* 0x000fe40007f5e0ff */
[----:B------:R-:W-:-:S03]  /*13900*/  LOP3.LUT P6, RZ, R16, 0x10, RZ, 0xc0, !PT ;  /* 0x0000001010ff7812 */ /* 0x000fc600078cc0ff */
[----:B------:R-:W-:Y:S01]  /*13910*/  IMAD.X R3, RZ, RZ, R20, P2 ;  /* 0x000000ffff037224 */ /* 0x000fe200010e0614 */
[----:B------:R-:W-:-:S04]  /*13920*/  LOP3.LUT P2, RZ, R16, 0x20, RZ, 0xc0, !PT ;  /* 0x0000002010ff7812 */ /* 0x000fc8000784c0ff */
[----:B------:R-:W-:Y:S01]  /*13930*/  @!PT LDS RZ, [RZ] ;  /* 0x00000000fffff984 */ /* 0x000fe20000000800 */
[----:B------:R-:W-:Y:S01]  /*13940*/  @!PT LDS RZ, [RZ] ;  /* 0x00000000fffff984 */ /* 0x000fe20000000800 */
[----:B------:R-:W-:Y:S01]  /*13950*/  @!PT LDS RZ, [RZ] ;  /* 0x00000000fffff984 */ /* 0x000fe20000000800 */
[----:B------:R0:W-:Y:S01]  /*13960*/  LDGSTS.E.BYPASS.LTC128B.128 [R17+0x1400], desc[UR36][R2.64], !P5 ;  /* 0x0140000002117fae */ /* 0x0001e2000e901d64 */
[----:B------:R-:W-:Y:S01]  /*13970*/  ISETP.NE.AND P5, PT, R4, RZ, PT ;  /* 0x000000ff0400720c */ /* 0x000fe20003fa5270 */
[----:B------:R-:W-:-:S07]  /*13980*/  IMAD.MOV.U32 R4, RZ, RZ, RZ ;  /* 0x000000ffff047224 */ /* 0x000fce00078e00ff */
[----:B------:R0:W-:Y:S04]  /*13990*/  LDGSTS.E.BYPASS.LTC128B.128 [R17+0x3400], desc[UR36][R2.64+0x80], !P2 ;  /* 0x0340008002117fae */ /* 0x0001e8000d101d64 */
[----:B------:R0:W-:Y:S02]  /*139a0*/  LDGSTS.E.BYPASS.LTC128B.128 [R17+0x5400], desc[UR36][R2.64+0x100], !P6 ;  /* 0x0540010002117fae */ /* 0x0001e4000f101d64 */
[----:B0-----:R-:W-:Y:S05]  /*139b0*/  WARPSYNC.COLLECTIVE R15, `(.L_x_3531) ;  /* 0x000000000f087348 */ /* 0x001fea0003c00000 */
[----:B------:R1:W2:Y:S02]  /*139c0*/  SHFL.IDX P6, R14, R13, R12, R11 ;  /* 0x0000000c0d0e7389 */ /* 0x0002a400000c000b */
[----:B012---:R-:W-:Y:S01]  /*139d0*/  ENDCOLLECTIVE ;  /* 0x000000000000791b */ /* 0x007fe20003800000 */
.L_x_3531:
[----:B------:R-:W-:Y:S01]  /*139e0*/  @!PT LDS RZ, [RZ] ;  /* 0x00000000fffff984 */ /* 0x000fe20000000800 */
[----:B------:R-:W-:Y:S01]  /*139f0*/  @!PT LDS RZ, [RZ] ;  /* 0x00000000fffff984 */ /* 0x000fe20000000800 */
[----:B------:R-:W-:Y:S01]  /*13a00*/  @!PT LDS RZ, [RZ] ;  /* 0x00000000fffff984 */ /* 0x000fe20000000800 */
[----:B------:R0:W-:Y:S04]  /*13a10*/  LDGSTS.E.BYPASS.LTC128B.128 [R17+0x7400], desc[UR36][R2.64+0x180], !P5 ;  /* 0x0740018002117fae */ /* 0x0001e8000e901d64 */
        /* <DEDUP_REMOVED lines=9> */
.L_x_3532:
[----:B------:R-:W-:Y:S05]  /*13ab0*/  BRA `(.L_x_3533) ;  /* 0xffffffcc00dc7947 */ /* 0x000fea000383ffff */
.L_x_3456:
[----:B0-----:R0:W1:Y:S02]  /*13ac0*/  SYNCS.PHASECHK.TRANS64.TRYWAIT P0, [R5+URZ+0x38820], R4 ;  /* 0x03882004050075a7 */ /* 0x001064000800017f */
[----:B-1----:R-:W-:Y:S05]  /*13ad0*/  @!P0 NANOSLEEP.SYNCS 0x989680 ;  /* 0x009896800000895d */ /* 0x002fea0003900000 */
[----:B------:R-:W1:Y:S02]  /*13ae0*/  @!P0 SYNCS.PHASECHK.TRANS64 P0, [R5+URZ+0x38820], R4 ;  /* 0x03882004050085a7 */ /* 0x000e64000800007f */
[----:B-1----:R-:W-:Y:S05]  /*13af0*/  @!P0 BRA `(.L_x_3456) ;  /* 0xfffffffc00f08947 */ /* 0x002fea000383ffff */
[----:B------:R-:W-:Y:S05]  /*13b00*/  BRA `(.L_x_3534) ;  /* 0xffffffd000887947 */ /* 0x000fea000383ffff */
.L_x_3457:
        /* <DEDUP_REMOVED lines=8> */
[----:B0-2--5:R-:W-:Y:S05]  /*13b90*/  WARPSYNC.COLLECTIVE R15, `(.L_x_3536) ;  /* 0x000000000f087348 */ /* 0x025fea0003c00000 */
[----:B------:R1:W3:Y:S02]  /*13ba0*/  SHFL.IDX P6, R14, R13, R12, R11 ;  /* 0x0000000c0d0e7389 */ /* 0x0002e400000c000b */
[----:B0123-5:R-:W-:Y:S01]  /*13bb0*/  ENDCOLLECTIVE ;  /* 0x000000000000791b */ /* 0x02ffe20003800000 */
.L_x_3536:
[----:B------:R-:W-:Y:S05]  /*13bc0*/  BSYNC B0 ;  /* 0x0000000000007941 */ /* 0x000fea0003800000 */
.L_x_3535:
[----:B------:R-:W-:Y:S05]  /*13bd0*/  BRA `(.L_x_3537) ;  /* 0xffffffd000707947 */ /* 0x000fea000383ffff */
.L_x_3458:
[----:B------:R-:W-:Y:S01]  /*13be0*/  BSSY B0, `(.L_x_3538) ;  /* 0x0000006000007945 */ /* 0x000fe20003800000 */
[----:B------:R-:W-:-:S07]  /*13bf0*/  IMAD.MOV.U32 R15, RZ, RZ, -0x1 ;  /* 0xffffffffff0f7424 */ /* 0x000fce00078e00ff */
[----:B012--5:R-:W-:Y:S05]  /*13c00*/  WARPSYNC.COLLECTIVE R15, `(.L_x_3539) ;  /* 0x000000000f0c7348 */ /* 0x027fea0003c00000 */
[----:B------:R-:W-:Y:S02]  /*13c10*/  ELECT P6, UR62, PT ;  /* 0x00000000003e782f */ /* 0x000fe400038c0000 */
[----:B------:R-:W-:Y:S01]  /*13c20*/  MOV R14, UR62 ;  /* 0x0000003e000e7c02 */ /* 0x000fe20008000f00 */
[----:B012--5:R-:W-:Y:S10]  /*13c30*/  ENDCOLLECTIVE ;  /* 0x000000000000791b */ /* 0x027ff40003800000 */
.L_x_3539:
[----:B------:R-:W-:Y:S05]  /*13c40*/  BSYNC B0 ;  /* 0x0000000000007941 */ /* 0x000fea0003800000 */
.L_x_3538:
[----:B------:R-:W-:Y:S05]  /*13c50*/  BRA `(.L_x_3540) ;  /* 0xffffffd000647947 */ /* 0x000fea000383ffff */
.L_x_3460:
[----:B-1----:R1:W3:Y:S02]  /*13c60*/  SYNCS.PHASECHK.TRANS64.TRYWAIT P1, [R3+URZ+0x38840], R2 ;  /* 0x03884002030075a7 */ /* 0x0022e4000802017f */
[----:B---3--:R-:W-:Y:S05]  /*13c70*/  @!P1 NANOSLEEP.SYNCS 0x989680 ;  /* 0x009896800000995d */ /* 0x008fea0003900000 */
[----:B------:R-:W3:Y:S02]  /*13c80*/  @!P1 SYNCS.PHASECHK.TRANS64 P1, [R3+URZ+0x38840], R2 ;  /* 0x03884002030095a7 */ /* 0x000ee4000802007f */
[----:B---3--:R-:W-:Y:S05]  /*13c90*/  @!P1 BRA `(.L_x_3460) ;  /* 0xfffffffc00f09947 */ /* 0x008fea000383ffff */
[----:B------:R-:W-:Y:S05]  /*13ca0*/  BRA `(.L_x_3541) ;  /* 0xffffffd0008c7947 */ /* 0x000fea000383ffff */
.L_x_3462:
[----:B0-----:R0:W3:Y:S02]  /*13cb0*/  SYNCS.PHASECHK.TRANS64.TRYWAIT P1, [R5+URZ+0x38840], R0 ;  /* 0x03884000050075a7 */ /* 0x0010e4000802017f */
[----:B---3--:R-:W-:Y:S05]  /*13cc0*/  @!P1 NANOSLEEP.SYNCS 0x989680 ;  /* 0x009896800000995d */ /* 0x008fea0003900000 */
[----:B------:R-:W3:Y:S02]  /*13cd0*/  @!P1 SYNCS.PHASECHK.TRANS64 P1, [R5+URZ+0x38840], R0 ;  /* 0x03884000050095a7 */ /* 0x000ee4000802007f */
[----:B---3--:R-:W-:Y:S05]  /*13ce0*/  @!P1 BRA `(.L_x_3462) ;  /* 0xfffffffc00f09947 */ /* 0x008fea000383ffff */
[----:B------:R-:W-:Y:S05]  /*13cf0*/  BRA `(.L_x_3542) ;  /* 0xffffffd000987947 */ /* 0x000fea000383ffff */
.L_x_3464:
[----:B---3--:R3:W4:Y:S02]  /*13d00*/  SYNCS.PHASECHK.TRANS64.TRYWAIT P1, [R3+URZ+0x38860], R2 ;  /* 0x03886002030075a7 */ /* 0x008724000802017f */
[----:B----4-:R-:W-:Y:S05]  /*13d10*/  @!P1 NANOSLEEP.SYNCS 0x989680 ;  /* 0x009896800000995d */ /* 0x010fea0003900000 */
[----:B------:R-:W4:Y:S02]  /*13d20*/  @!P1 SYNCS.PHASECHK.TRANS64 P1, [R3+URZ+0x38860], R2 ;  /* 0x03886002030095a7 */ /* 0x000f24000802007f */
[----:B----4-:R-:W-:Y:S05]  /*13d30*/  @!P1 BRA `(.L_x_3464) ;  /* 0xfffffffc00f09947 */ /* 0x010fea000383ffff */
[----:B------:R-:W-:Y:S05]  /*13d40*/  BRA `(.L_x_3543) ;  /* 0xffffffd000947947 */ /* 0x000fea000383ffff */
.L_x_3544:
        /* <DEDUP_REMOVED lines=11> */
.L_x_15742:


//--------------------- .text._ZN7cutlass13device_kernelIN5flash11enable_sm90INS1_16FlashAttnFwdSm90INS1_25CollectiveMainloopFwdSm90ILi2EN4cute5tupleIJNS5_1CILi1EEES8_S8_EEENS6_IJNS7_ILi64EEESA_SA_EEELi512ENS_6half_tEfNS_4arch4Sm90ELb0ELb0ELb1ELb1ELb1ELb0ELb0ELb0ELb0ELb1ELb1ELb0EEENS1_21CollectiveEpilogueFwdINS6_IJSA_NS7_ILi512EEESA_EEES9_SC_SE_Li256ELb1ELb1ELb1ELb0EEENS1_36VarlenDynamicPersistentTileSchedulerILi64ELi64ELi256ELi128ELb1ELb1ELb1ELb0ELb1ELb1EEEEEEEEEvNT_6ParamsE --------------------------
	.section	.text._ZN7cutlass13device_kernelIN5flash11enable_sm90INS1_16FlashAttnFwdSm90INS1_25CollectiveMainloopFwdSm90ILi2EN4cute5tupleIJNS5_1CILi1EEES8_S8_EEENS6_IJNS7_ILi64EEESA_SA_EEELi512ENS_6half_tEfNS_4arch4Sm90ELb0ELb0ELb1ELb1ELb1ELb0ELb0ELb0ELb0ELb1ELb1ELb0EEENS1_21CollectiveEpilogueFwdINS6_IJSA_NS7_ILi512EEESA_EEES9_SC_SE_Li256ELb1ELb1ELb1ELb0EEENS1_36VarlenDynamicPersistentTileSchedulerILi64ELi64ELi256ELi128ELb1ELb1ELb1ELb0ELb1ELb1EEEEEEEEEvNT_6ParamsE,"ax",@progbits
	.align	128
.text._ZN7cutlass13device_kernelIN5flash11enable_sm90INS1_16FlashAttnFwdSm90INS1_25CollectiveMainloopFwdSm90ILi2EN4cute5tupleIJNS5_1CILi1EEES8_S8_EEENS6_IJNS7_ILi64EEESA_SA_EEELi512ENS_6half_tEfNS_4arch4Sm90ELb0ELb0ELb1ELb1ELb1ELb0ELb0ELb0ELb0ELb1ELb1ELb0EEENS1_21CollectiveEpilogueFwdINS6_IJSA_NS7_ILi512EEESA_EEES9_SC_SE_Li256ELb1ELb1ELb1ELb0EEENS1_36VarlenDynamicPersistentTileSchedulerILi64ELi64ELi256ELi128ELb1ELb1ELb1ELb0ELb1ELb1EEEEEEEEEvNT_6ParamsE:
        .type           _ZN7cutlass13device_kernelIN5flash11enable_sm90INS1_16FlashAttnFwdSm90INS1_25CollectiveMainloopFwdSm90ILi2EN4cute5tupleIJNS5_1CILi1EEES8_S8_EEENS6_IJNS7_ILi64EEESA_SA_EEELi512ENS_6half_tEfNS_4arch4Sm90ELb0ELb0ELb1ELb1ELb1ELb0ELb0ELb0ELb0ELb1ELb1ELb0EEENS1_21CollectiveEpilogueFwdINS6_IJSA_NS7_ILi512EEESA_EEES9_SC_SE_Li256ELb1ELb1ELb1ELb0EEENS1_36VarlenDynamicPersistentTileSchedulerILi64ELi64ELi256ELi128ELb1ELb1ELb1ELb0ELb1ELb1EEEEEEEEEvNT_6ParamsE,@function
        .size           _ZN7cutlass13device_kernelIN5flash11enable_sm90INS1_16FlashAttnFwdSm90INS1_25CollectiveMainloopFwdSm90ILi2EN4cute5tupleIJNS5_1CILi1EEES8_S8_EEENS6_IJNS7_ILi64EEESA_SA_EEELi512ENS_6half_tEfNS_4arch4Sm90ELb0ELb0ELb1ELb1ELb1ELb0ELb0ELb0ELb0ELb1ELb1ELb0EEENS1_21CollectiveEpilogueFwdINS6_IJSA_NS7_ILi512EEESA_EEES9_SC_SE_Li256ELb1ELb1ELb1ELb0EEENS1_36VarlenDynamicPersistentTileSchedulerILi64ELi64ELi256ELi128ELb1ELb1ELb1ELb0ELb1ELb1EEEEEEEEEvNT_6ParamsE,(.L_x_15743 - _ZN7cutlass13device_kernelIN5flash11enable_sm90INS1_16FlashAttnFwdSm90INS1_25CollectiveMainloopFwdSm90ILi2EN4cute5tupleIJNS5_1CILi1EEES8_S8_EEENS6_IJNS7_ILi64EEESA_SA_EEELi512ENS_6half_tEfNS_4arch4Sm90ELb0ELb0ELb1ELb1ELb1ELb0ELb0ELb0ELb0ELb1ELb1ELb0EEENS1_21CollectiveEpilogueFwdINS6_IJSA_NS7_ILi512EEESA_EEES9_SC_SE_Li256ELb1ELb1ELb1ELb0EEENS1_36VarlenDynamicPersistentTileSchedulerILi64ELi64ELi256ELi128ELb1ELb1ELb1ELb0ELb1ELb1EEEEEEEEEvNT_6ParamsE)
        .other          _ZN7cutlass13device_kernelIN5flash11enable_sm90INS1_16FlashAttnFwdSm90INS1_25CollectiveMainloopFwdSm90ILi2EN4cute5tupleIJNS5_1CILi1EEES8_S8_EEENS6_IJNS7_ILi64EEESA_SA_EEELi512ENS_6half_tEfNS_4arch4Sm90ELb0ELb0ELb1ELb1ELb1ELb0ELb0ELb0ELb0ELb1ELb1ELb0EEENS1_21CollectiveEpilogueFwdINS6_IJSA_NS7_ILi512EEESA_EEES9_SC_SE_Li256ELb1ELb1ELb1ELb0EEENS1_36VarlenDynamicPersistentTileSchedulerILi64ELi64ELi256ELi128ELb1ELb1ELb1ELb0ELb1ELb1EEEEEEEEEvNT_6ParamsE,@"STO_CUDA_ENTRY STV_DEFAULT"
_ZN7cutlass13device_kernelIN5flash11enable_sm90INS1_16FlashAttnFwdSm90INS1_25CollectiveMainloopFwdSm90ILi2EN4cute5tupleIJNS5_1CILi1EEES8_S8_EEENS6_IJNS7_ILi64EEESA_SA_EEELi512ENS_6half_tEfNS_4arch4Sm90ELb0ELb0ELb1ELb1ELb1ELb0ELb0ELb0ELb0ELb1ELb1ELb0EEENS1_21CollectiveEpilogueFwdINS6_IJSA_NS7_ILi512EEESA_EEES9_SC_SE_Li256ELb1ELb1ELb1ELb0EEENS1_36VarlenDynamicPersistentTileSchedulerILi64ELi64ELi256ELi128ELb1ELb1ELb1ELb0ELb1ELb1EEEEEEEEEvNT_6ParamsE:
        /* <DEDUP_REMOVED lines=37> */
[----:B------:R0:W4:Y:S01]  /*0250*/  SYNCS.EXCH.64 URZ, [UR6+0x28c40], UR4 ;  /* 0x028c4004063f75b2 */ /* 0x0001220008000100 */
[----:B------:R0:W0:Y:S01]  /*0260*/  SYNCS.EXCH.64 URZ, [UR6+0x28c38], UR4 ;  /* 0x028c3804063f75b2 */ /* 0x0000220008000100 */
[----:B------:R0:W0:Y:S01]  /*0270*/  SYNCS.EXCH.64 URZ, [UR6+0x28c48], UR4 ;  /* 0x028c4804063f75b2 */ /* 0x0000220008000100 */
[----:B------:R-:W-:Y:S01]  /*0280*/  NOP ;  /* 0x0000000000007918 */ /* 0x000fe20000000000 */
.L_x_3545:
        /* <DEDUP_REMOVED lines=22> */
.L_x_3546:
        /* <DEDUP_REMOVED lines=18> */
.L_x_3547:
        /* <DEDUP_REMOVED lines=22> */
.L_x_3548:
        /* <DEDUP_REMOVED lines=23> */
.L_x_3549:
[----:B------:R-:W-:Y:S01]  /*07e0*/  UISETP.NE.AND UP0, UPT, UR47, URZ, UPT ;  /* 0x0000003f2f00728c */ /* 0x000fe2000bf05270 */
[----:B------:R-:W-:Y:S01]  /*07f0*/  NOP ;  /* 0x0000000000007918 */ /* 0x000fe20000000000 */
[----:B------:R-:W-:Y:S01]  /*0800*/  UMOV UR37, 0x1 ;  /* 0x0000000100257882 */ /* 0x000fe20000000000 */
[----:B------:R-:W-:Y:S01]  /*0810*/  ULDC.64 UR50, c[0x0][0x208] ;  /* 0x0000820000327ab9 */ /* 0x000fe20000000a00 */
[----:B------:R-:W-:Y:S01]  /*0820*/  USEL UR37, UR37, 0x2, !UP0 ;  /* 0x0000000225257887 */ /* 0x000fe2000c000000 */
[----:B01234-:R-:W-:Y:S01]  /*0830*/  BAR.SYNC.DEFER_BLOCKING 0x0 ;  /* 0x0000000000007b1d */ /* 0x01ffe20000010000 */
[----:B------:R-:W-:-:S13]  /*0840*/  PLOP3.LUT P0, PT, PT, PT, UP0, 0x80, 0x0 ;  /* 0x000000000000781c */ /* 0x000fda0003f0f008 */
[----:B------:R-:W-:Y:S05]  /*0850*/  @!P0 BRA `(.L_x_3550) ;  /* 0x000000c000cc8947 */ /* 0x000fea0003800000 */
.L_x_3551:
[----:B------:R-:W-:-:S08]  /*0860*/  NOP ;  /* 0x0000000000007918 */ /* 0x000fd00000000000 */
[----:B------:R-:W0:Y:S02]  /*0870*/  USETMAXREG.TRY_ALLOC.CTAPOOL UP0, 0xe8 ;  /* 0x000000e8000079c8 */ /* 0x000e240008000600 */
[----:B0-----:R-:W-:-:S13]  /*0880*/  PLOP3.LUT P0, PT, PT, PT, UP0, 0x80, 0x0 ;  /* 0x000000000000781c */ /* 0x001fda0003f0f008 */
[----:B------:R-:W-:Y:S05]  /*0890*/  @!P0 BRA `(.L_x_3551) ;  /* 0xfffffffc00f08947 */ /* 0x000fea000383ffff */
[----:B------:R-:W-:Y:S01]  /*08a0*/  LOP3.LUT R2, R0, 0xffffff80, RZ, 0xc0, !PT ;  /* 0xffffff8000027812 */ /* 0x000fe200078ec0ff */
[----:B------:R-:W0:Y:S01]  /*08b0*/  S2UR UR38, SR_CgaCtaId ;  /* 0x00000000002679c3 */ /* 0x000e220000008800 */
[----:B------:R-:W-:Y:S01]  /*08c0*/  UMOV UR39, 0x400 ;  /* 0x0000040000277882 */ /* 0x000fe20000000000 */
[----:B------:R-:W-:Y:S01]  /*08d0*/  ULDC UR4, c[0x0][0xc3c] ;  /* 0x00030f0000047ab9 */ /* 0x000fe20000000800 */
[----:B------:R-:W-:-:S13]  /*08e0*/  ISETP.NE.AND P0, PT, R2, 0x80, PT ;  /* 0x000000800200780c */ /* 0x000fda0003f05270 */
[----:B------:R-:W-:Y:S06]  /*08f0*/  @!P0 BAR.ARV 0x8, 0x100 ;  /* 0x0204000000008b1d */ /* 0x000fec0000002000 */
[----:B------:R-:W-:Y:S01]  /*0900*/  ISETP.GE.U32.AND P0, PT, R0, 0x100, PT ;  /* 0x000001000000780c */ /* 0x000fe20003f06070 */
[----:B0-----:R-:W-:-:S12]  /*0910*/  ULEA UR39, UR38, UR39, 0x18 ;  /* 0x0000002726277291 */ /* 0x001fd8000f8ec03f */
[----:B------:R-:W-:Y:S08]  /*0920*/  @P0 BAR.ARV 0xf, 0x100 ;  /* 0x03c4000000000b1d */ /* 0x000ff00000002000 */
[----:B------:R-:W-:Y:S06]  /*0930*/  BAR.SYNC.DEFER_BLOCKING 0x5, 0x180 ;  /* 0x0146000000007b1d */ /* 0x000fec0000010000 */
[----:B------:R-:W0:Y:S02]  /*0940*/  LDS.128 R4, [UR39+0x28cd0] ;  /* 0x028cd027ff047984 */ /* 0x000e240008000c00 */
[----:B------:R-:W-:Y:S06]  /*0950*/  BAR.ARV 0x4, 0x180 ;  /* 0x0106000000007b1d */ /* 0x000fec0000002000 */
[----:B0-----:R-:W-:-:S13]  /*0960*/  ISETP.GE.AND P0, PT, R7, UR4, PT ;  /* 0x0000000407007c0c */ /* 0x001fda000bf06270 */
[----:B------:R-:W-:Y:S05]  /*0970*/  @P0 EXIT ;  /* 0x000000000000094d */ /* 0x000fea0003800000 */
[----:B------:R-:W-:Y:S01]  /*0980*/  VIADD R0, R0, 0xffffff80 ;  /* 0xffffff8000007836 */ /* 0x000fe20000000000 */
[----:B------:R-:W-:Y:S01]  /*0990*/  R2UR UR5, R5 ;  /* 0x00000000050572ca */ /* 0x000fe200000e0000 */
[----:B------:R-:W-:Y:S01]  /*09a0*/  IMAD.MOV.U32 R22, RZ, RZ, 0x20 ;  /* 0x00000020ff167424 */ /* 0x000fe200078e00ff */
[----:B------:R-:W-:Y:S01]  /*09b0*/  R2UR UR6, R6 ;  /* 0x00000000060672ca */ /* 0x000fe200000e0000 */
[----:B------:R-:W-:Y:S01]  /*09c0*/  UMOV UR46, URZ ;  /* 0x0000003f002e7c82 */ /* 0x000fe20008000000 */
[----:B------:R-:W-:Y:S01]  /*09d0*/  SHF.R.S32.HI R3, RZ, 0x1f, R0 ;  /* 0x0000001fff037819 */ /* 0x000fe20000011400 */
[----:B------:R-:W-:Y:S01]  /*09e0*/  UMOV UR36, URZ ;  /* 0x0000003f00247c82 */ /* 0x000fe20008000000 */
[----:B------:R-:W-:Y:S01]  /*09f0*/  R2UR UR7, R7 ;  /* 0x00000000070772ca */ /* 0x000fe200000e0000 */
[----:B------:R-:W-:Y:S01]  /*0a00*/  UMOV UR48, URZ ;  /* 0x0000003f00307c82 */ /* 0x000fe20008000000 */
[CC--:B------:R-:W-:Y:S02]  /*0a10*/  LEA.HI R5, R3.reuse, R0.reuse, RZ, 0x5 ;  /* 0x0000000003057211 */ /* 0x0c0fe400078f28ff */
[----:B------:R-:W-:-:S02]  /*0a20*/  LEA.HI R4, R3, R0, RZ, 0x4 ;  /* 0x0000000003047211 */ /* 0x000fc400078f20ff */
[CC--:B------:R-:W-:Y:S02]  /*0a30*/  LEA.HI R8, R3.reuse, R0.reuse, RZ, 0x2 ;  /* 0x0000000003087211 */ /* 0x0c0fe400078f10ff */
[--C-:B------:R-:W-:Y:S02]  /*0a40*/  SHF.R.S32.HI R10, RZ, 0x5, R5.reuse ;  /* 0x00000005ff0a7819 */ /* 0x100fe40000011405 */
[----:B------:R-:W-:Y:S02]  /*0a50*/  SHF.R.S32.HI R9, RZ, 0x1f, R5 ;  /* 0x0000001fff097819 */ /* 0x000fe40000011405 */
[CC--:B------:R-:W-:Y:S02]  /*0a60*/  LEA.HI R2, R3.reuse, R0.reuse, RZ, 0x7 ;  /* 0x0000000003027211 */ /* 0x0c0fe400078f38ff */
[----:B------:R-:W-:Y:S02]  /*0a70*/  LEA.HI R6, R3, R0, RZ, 0x3 ;  /* 0x0000000003067211 */ /* 0x000fe400078f18ff */
[----:B------:R-:W-:-:S02]  /*0a80*/  SHF.R.S32.HI R7, RZ, 0x4, R4 ;  /* 0x00000004ff077819 */ /* 0x000fc40000011404 */
[----:B------:R-:W-:Y:S02]  /*0a90*/  LOP3.LUT R5, R4, 0xfffffff0, RZ, 0xc0, !PT ;  /* 0xfffffff004057812 */ /* 0x000fe400078ec0ff */
[----:B------:R-:W-:Y:S02]  /*0aa0*/  LOP3.LUT R13, R8, 0xfffffffc, RZ, 0xc0, !PT ;  /* 0xfffffffc080d7812 */ /* 0x000fe400078ec0ff */
[----:B------:R-:W-:Y:S01]  /*0ab0*/  LOP3.LUT R11, R6, 0xfffffff8, RZ, 0xc0, !PT ;  /* 0xfffffff8060b7812 */ /* 0x000fe200078ec0ff */
[----:B------:R-:W-:Y:S01]  /*0ac0*/  IMAD.IADD R6, R0, 0x1, -R5 ;  /* 0x0000000100067824 */ /* 0x000fe200078e0a05 */
[----:B------:R-:W-:Y:S01]  /*0ad0*/  LOP3.LUT R3, R2, 0xffffff80, RZ, 0xc0, !PT ;  /* 0xffffff8002037812 */ /* 0x000fe200078ec0ff */
[----:B------:R-:W-:Y:S01]  /*0ae0*/  IMAD.IADD R13, R0, 0x1, -R13 ;  /* 0x00000001000d7824 */ /* 0x000fe200078e0a0d */
[----:B------:R-:W-:Y:S01]  /*0af0*/  LEA.HI R4, R4, R7, RZ, 0x1 ;  /* 0x0000000704047211 */ /* 0x000fe200078f08ff */
[C---:B------:R-:W-:Y:S01]  /*0b00*/  IMAD.IADD R11, R0.reuse, 0x1, -R11 ;  /* 0x00000001000b7824 */ /* 0x040fe200078e0a0b */
[----:B------:R-:W-:Y:S01]  /*0b10*/  LEA.HI R9, R9, R10, RZ, 0x2 ;  /* 0x0000000a09097211 */ /* 0x000fe200078f10ff */
[----:B------:R-:W-:Y:S01]  /*0b20*/  IMAD.IADD R3, R0, 0x1, -R3 ;  /* 0x0000000100037824 */ /* 0x000fe200078e0a03 */
[----:B------:R-:W-:-:S02]  /*0b30*/  LOP3.LUT R4, R4, 0x1ffffffe, RZ, 0xc0, !PT ;  /* 0x1ffffffe04047812 */ /* 0x000fc400078ec0ff */
[----:B------:R-:W-:Y:S02]  /*0b40*/  SHF.R.S32.HI R5, RZ, 0x1f, R6 ;  /* 0x0000001fff057819 */ /* 0x000fe40000011406 */
[----:B------:R-:W-:Y:S01]  /*0b50*/  LEA.HI R0, R13, R13, RZ, 0x1 ;  /* 0x0000000d0d007211 */ /* 0x000fe200078f08ff */
[----:B------:R-:W-:Y:S01]  /*0b60*/  IMAD.IADD R8, R7, 0x1, -R4 ;  /* 0x0000000107087824 */ /* 0x000fe200078e0a04 */
[----:B------:R-:W-:Y:S02]  /*0b70*/  SHF.R.S32.HI R217, RZ, 0x7, R2 ;  /* 0x00000007ffd97819 */ /* 0x000fe40000011402 */
[----:B------:R-:W-:Y:S01]  /*0b80*/  LOP3.LUT R9, R9, 0x3ffffc, RZ, 0xc0, !PT ;  /* 0x003ffffc09097812 */ /* 0x000fe200078ec0ff */
[----:B------:R-:W-:Y:S01]  /*0b90*/  IMAD.SHL.U32 R8, R8, 0x8, RZ ;  /* 0x0000000808087824 */ /* 0x000fe200078e00ff */
[----:B------:R-:W-:Y:S01]  /*0ba0*/  LEA.HI R5, R5, R6, RZ, 0x3 ;  /* 0x0000000605057211 */ /* 0x000fe200078f18ff */
[----:B------:R-:W-:Y:S01]  /*0bb0*/  IMAD R12, R217, 0x100, R6 ;  /* 0x00000100d90c7824 */ /* 0x000fe200078e0206 */
[----:B------:R-:W-:Y:S01]  /*0bc0*/  LOP3.LUT R4, R0, 0x1ffffffe, RZ, 0xc0, !PT ;  /* 0x1ffffffe00047812 */ /* 0x000fe200078ec0ff */
[----:B------:R-:W-:Y:S01]  /*0bd0*/  IMAD.IADD R9, R10, 0x1, -R9 ;  /* 0x000000010a097824 */ /* 0x000fe200078e0a09 */
[----:B------:R-:W-:-:S02]  /*0be0*/  SHF.R.S32.HI R0, RZ, 0x1f, R3 ;  /* 0x0000001fff007819 */ /* 0x000fc40000011403 */
[----:B------:R-:W-:Y:S01]  /*0bf0*/  LOP3.LUT R7, R5, 0xfffffff8, RZ, 0xc0, !PT ;  /* 0xfffffff805077812 */ /* 0x000fe200078ec0ff */
[----:B------:R-:W-:Y:S01]  /*0c00*/  IMAD.IADD R13, R13, 0x1, -R4 ;  /* 0x000000010d0d7824 */ /* 0x000fe200078e0a04 */
[----:B------:R-:W-:Y:S01]  /*0c10*/  LEA.HI R4, R0, R3, RZ, 0x2 ;  /* 0x0000000300047211 */ /* 0x000fe200078f10ff */
[----:B------:R-:W-:Y:S01]  /*0c20*/  IMAD R15, R9, 0x10, R12 ;  /* 0x00000010090f7824 */ /* 0x000fe200078e020c */
[----:B------:R-:W-:Y:S01]  /*0c30*/  LEA.HI R2, R2, R217, RZ, 0x1 ;  /* 0x000000d902027211 */ /* 0x000fe200078f08ff */
[----:B------:R-:W-:Y:S01]  /*0c40*/  IMAD.IADD R6, R6, 0x1, -R7 ;  /* 0x0000000106067824 */ /* 0x000fe200078e0a07 */
[----:B------:R-:W-:Y:S01]  /*0c50*/  LOP3.LUT R12, R4, 0x7ffffffc, RZ, 0xc0, !PT ;  /* 0x7ffffffc040c7812 */ /* 0x000fe200078ec0ff */
[----:B------:R-:W-:Y:S01]  /*0c60*/  IMAD.SHL.U32 R7, R5, 0x40, RZ ;  /* 0x0000004005077824 */ /* 0x000fe200078e00ff */
[----:B------:R-:W-:Y:S02]  /*0c70*/  LEA.HI R5, R0, R3, RZ, 0x5 ;  /* 0x0000000300057211 */ /* 0x000fe400078f28ff */
[----:B------:R-:W-:Y:S01]  /*0c80*/  SHF.R.S32.HI R0, RZ, 0x2, R4 ;  /* 0x00000002ff007819 */ /* 0x000fe20000011404 */
[----:B------:R-:W-:Y:S01]  /*0c90*/  IMAD.IADD R12, R3, 0x1, -R12 ;  /* 0x00000001030c7824 */ /* 0x000fe200078e0a0c */
[----:B------:R-:W-:Y:S01]  /*0ca0*/  LOP3.LUT R9, R7, 0x7ffffe00, RZ, 0xc0, !PT ;  /* 0x7ffffe0007097812 */ /* 0x000fe200078ec0ff */
[----:B------:R-:W-:Y:S01]  /*0cb0*/  IMAD.SHL.U32 R3, R6, 0x40, RZ ;  /* 0x0000004006037824 */ /* 0x000fe200078e00ff */
[----:B------:R-:W-:Y:S01]  /*0cc0*/  SHF.R.S32.HI R7, RZ, 0x1f, R4 ;  /* 0x0000001fff077819 */ /* 0x000fe20000011404 */
[----:B------:R-:W-:Y:S01]  /*0cd0*/  IMAD.U32 R4, R15, 0x40, R8 ;  /* 0x000000400f047824 */ /* 0x000fe200078e0008 */
[----:B------:R-:W-:Y:S01]  /*0ce0*/  LOP3.LUT R2, R2, 0xfffffe, RZ, 0xc0, !PT ;  /* 0x00fffffe02027812 */ /* 0x000fe200078ec0ff */
[----:B------:R-:W-:Y:S01]  /*0cf0*/  IMAD R9, R10, 0x400, R9 ;  /* 0x000004000a097824 */ /* 0x000fe200078e0209 */
[----:B------:R-:W-:Y:S01]  /*0d00*/  LEA.HI R7, R7, R0, RZ, 0x3 ;  /* 0x0000000007077211 */ /* 0x000fe200078f18ff */
[----:B------:R-:W-:Y:S01]  /*0d10*/  IMAD.SHL.U32 R218, R12, 0x2, RZ ;  /* 0x000000020cda7824 */ /* 0x000fe200078e00ff */
[----:B------:R-:W-:Y:S01]  /*0d20*/  LOP3.LUT R3, R3, 0x1c0, RZ, 0xc0, !PT ;  /* 0x000001c003037812 */ /* 0x000fe200078ec0ff */
[----:B------:R0:W-:Y:S01]  /*0d30*/  STL [R1+0x38], R4 ;  /* 0x0000380401007387 */ /* 0x0001e20000100800 */
[----:B------:R-:W-:-:S02]  /*0d40*/  LOP3.LUT R7, R7, 0xfffffff8, RZ, 0xc0, !PT ;  /* 0xfffffff807077812 */ /* 0x000fc400078ec0ff */
[----:B------:R-:W-:Y:S02]  /*0d50*/  LOP3.LUT R8, R3, 0x8, R8, 0xf8, !PT ;  /* 0x0000000803087812 */ /* 0x000fe400078ef808 */
[----:B------:R-:W-:Y:S01]  /*0d60*/  SHF.R.U32.HI R3, RZ, 0x3, R3 ;  /* 0x00000003ff037819 */ /* 0x000fe20000011603 */
[----:B------:R-:W-:Y:S01]  /*0d70*/  IMAD.IADD R16, R0, 0x1, -R7 ;  /* 0x0000000100107824 */ /* 0x000fe200078e0a07 */
[----:B------:R-:W-:Y:S01]  /*0d80*/  SHF.R.S32.HI R5, RZ, 0x5, R5 ;  /* 0x00000005ff057819 */ /* 0x000fe20000011405 */
[----:B------:R-:W-:Y:S01]  /*0d90*/  IMAD.IADD R0, R217, 0x1, -R2 ;  /* 0x00000001d9007824 */ /* 0x000fe200078e0a02 */
[----:B------:R-:W-:Y:S01]  /*0da0*/  LOP3.LUT R8, R8, R3, RZ, 0x3c, !PT ;  /* 0x0000000308087212 */ /* 0x000fe200078e3cff */
[----:B------:R-:W-:Y:S01]  /*0db0*/  IMAD.SHL.U32 R2, R11, 0x8, RZ ;  /* 0x000000080b027824 */ /* 0x000fe200078e00ff */
[----:B------:R-:W-:Y:S01]  /*0dc0*/  R2P PR, R6, 0x6 ;  /* 0x0000000606007804 */ /* 0x000fe20000000000 */
[----:B0-----:R-:W-:Y:S02]  /*0dd0*/  IMAD.SHL.U32 R4, R0, 0x100, RZ ;  /* 0x0000010000047824 */ /* 0x001fe400078e00ff */
[----:B------:R-:W-:-:S02]  /*0de0*/  IMAD.IADD R8, R9, 0x1, R8 ;  /* 0x0000000109087824 */ /* 0x000fc400078e0208 */
[----:B------:R-:W-:Y:S01]  /*0df0*/  IMAD R16, R5, 0x10, R16 ;  /* 0x0000001005107824 */ /* 0x000fe200078e0210 */
[----:B------:R0:W-:Y:S01]  /*0e00*/  STL [R1+0x34], R4 ;  /* 0x0000340401007387 */ /* 0x0001e20000100800 */
[----:B------:R-:W-:Y:S01]  /*0e10*/  IMAD.IADD R17, R218, 0x1, R4 ;  /* 0x00000001da117824 */ /* 0x000fe200078e0204 */
[----:B------:R-:W-:Y:S01]  /*0e20*/  LEA R18, R8, UR39, 0x1 ;  /* 0x0000002708127c11 */ /* 0x000fe2000f8e08ff */
[----:B------:R-:W-:Y:S01]  /*0e30*/  VIADD R185, R2, 0x40 ;  /* 0x0000004002b97836 */ /* 0x000fe20000000000 */
[----:B------:R-:W-:Y:S01]  /*0e40*/  SEL R22, R22, 0xffffffe0, !P1 ;  /* 0xffffffe016167807 */ /* 0x000fe20004800000 */
[C---:B------:R-:W-:Y:S01]  /*0e50*/  VIADD R216, R17.reuse, 0x8 ;  /* 0x0000000811d87836 */ /* 0x040fe20000000000 */
[----:B------:R-:W-:Y:S01]  /*0e60*/  SHF.R.S32.HI R0, RZ, 0x1f, R17 ;  /* 0x0000001fff007819 */ /* 0x000fe20000011411 */
[C---:B------:R-:W-:Y:S01]  /*0e70*/  VIADD R215, R17.reuse, 0x10 ;  /* 0x0000001011d77836 */ /* 0x040fe20000000000 */
[----:B------:R-:W-:Y:S01]  /*0e80*/  SHF.R.S32.HI R3, RZ, 0x1f, R185 ;  /* 0x0000001fff037819 */ /* 0x000fe200000114b9 */
[----:B------:R-:W-:Y:S01]  /*0e90*/  VIADD R214, R17, 0x18 ;  /* 0x0000001811d67836 */ /* 0x000fe20000000000 */
[----:B------:R-:W-:Y:S01]  /*0ea0*/  SHF.R.S32.HI R3, RZ, 0x1f, R216 ;  /* 0x0000001fff037819 */ /* 0x000fe200000114d8 */
[----:B0-----:R-:W-:Y:S01]  /*0eb0*/  IMAD R4, R13, 0x8, R16 ;  /* 0x000000080d047824 */ /* 0x001fe200078e0210 */
[----:B------:R-:W-:Y:S01]  /*0ec0*/  SHF.R.S32.HI R0, RZ, 0x1f, R215 ;  /* 0x0000001fff007819 */ /* 0x000fe200000114d7 */
[----:B------:R-:W-:-:S02]  /*0ed0*/  VIADD R213, R17, 0x20 ;  /* 0x0000002011d57836 */ /* 0x000fc40000000000 */
[C---:B------:R-:W-:Y:S01]  /*0ee0*/  VIADD R212, R17.reuse, 0x28 ;  /* 0x0000002811d47836 */ /* 0x040fe20000000000 */
[----:B------:R0:W-:Y:S01]  /*0ef0*/  STL [R1+0x30], R4 ;  /* 0x0000300401007387 */ /* 0x0001e20000100800 */
[C---:B------:R-:W-:Y:S01]  /*0f00*/  VIADD R211, R17.reuse, 0x30 ;  /* 0x0000003011d37836 */ /* 0x040fe20000000000 */
[----:B------:R-:W-:Y:S01]  /*0f10*/  SHF.R.S32.HI R3, RZ, 0x1f, R213 ;  /* 0x0000001fff037819 */ /* 0x000fe200000114d5 */
[C---:B------:R-:W-:Y:S01]  /*0f20*/  VIADD R210, R17.reuse, 0x38 ;  /* 0x0000003811d27836 */ /* 0x040fe20000000000 */
[----:B------:R-:W-:Y:S01]  /*0f30*/  SHF.R.S32.HI R0, RZ, 0x1f, R212 ;  /* 0x0000001fff007819 */ /* 0x000fe200000114d4 */
[C---:B------:R-:W-:Y:S02]  /*0f40*/  VIADD R209, R17.reuse, 0x40 ;  /* 0x0000004011d17836 */ /* 0x040fe40000000000 */
        /* <DEDUP_REMOVED lines=48> */
[----:B------:R-:W-:Y:S01]  /*1250*/  VIADD R19, R18, 0x26840 ;  /* 0x0002684012137836 */ /* 0x000fe20000000000 */
[----:B------:R-:W-:Y:S01]  /*1260*/  SHF.R.S32.HI R221, RZ, 0x1f, R188 ;  /* 0x0000001fffdd7819 */ /* 0x000fe200000114bc */
[C---:B------:R-:W-:Y:S01]  /*1270*/  @P2 VIADD R19, R23.reuse, 0xffffffc0 ;  /* 0xffffffc017132836 */ /* 0x040fe20000000000 */
[----:B------:R-:W-:Y:S01]  /*1280*/  SHF.R.S32.HI R220, RZ, 0x1f, R187 ;  /* 0x0000001fffdc7819 */ /* 0x000fe200000114bb */
[----:B------:R-:W-:Y:S01]  /*1290*/  IMAD.IADD R23, R23, 0x1, R22 ;  /* 0x0000000117177824 */ /* 0x000fe200078e0216 */
[----:B------:R-:W-:Y:S01]  /*12a0*/  SHF.R.S32.HI R219, RZ, 0x1f, R186 ;  /* 0x0000001fffdb7819 */ /* 0x000fe200000114ba */
[----:B------:R-:W-:-:S02]  /*12b0*/  VIADD R184, R2, 0x80 ;  /* 0x0000008002b87836 */ /* 0x000fc40000000000 */
[----:B------:R-:W-:-:S07]  /*12c0*/  IMAD.IADD R22, R22, 0x1, R19 ;  /* 0x0000000116167824 */ /* 0x000fce00078e0213 */
.L_x_3606:
[----:B------:R-:W-:Y:S01]  /*12d0*/  ULDC.64 UR8, c[0x0][0xc88] ;  /* 0x0003220000087ab9 */ /* 0x000fe20000000a00 */
[----:B------:R-:W-:Y:S01]  /*12e0*/  ULDC.64 UR10, c[0x0][0xa20] ;  /* 0x00028800000a7ab9 */ /* 0x000fe20000000a00 */
[----:B------:R-:W-:-:S06]  /*12f0*/  UIMAD.WIDE UR8, UR7, 0x4, UR8 ;  /* 0x00000004070878a5 */ /* 0x000fcc000f8e0208 */
[----:B01-3--:R-:W-:Y:S02]  /*1300*/  IMAD.U32 R4, RZ, RZ, UR8 ;  /* 0x00000008ff047e24 */ /* 0x00bfe4000f8e00ff */
[----:B----4-:R-:W-:Y:S01]  /*1310*/  IMAD.U32 R5, RZ, RZ, UR9 ;  /* 0x00000009ff057e24 */ /* 0x010fe2000f8e00ff */
[----:B------:R-:W-:-:S04]  /*1320*/  ULDC.64 UR8, c[0x0][0xa28] ;  /* 0x00028a0000087ab9 */ /* 0x000fc80000000a00 */
        /* <DEDUP_REMOVED lines=11> */
[----:B------:R-:W-:Y:S01]  /*13e0*/  @UP1 ULEA UR10, UP0, UR40, UR10, 0x2 ;  /* 0x0000000a280a1291 */ /* 0x000fe2000f80103f */
[----:B------:R-:W-:-:S03]  /*13f0*/  IMAD.U32 R4, RZ, RZ, UR8 ;  /* 0x00000008ff047e24 */ /* 0x000fc6000f8e00ff */
[----:B------:R-:W-:Y:S01]  /*1400*/  @UP1 ULEA.HI.X UR11, UR40, UR11, UR41, 0x2, UP0 ;  /* 0x0000000b280b1291 */ /* 0x000fe200080f1429 */
[----:B------:R-:W-:Y:S01]  /*1410*/  IMAD.U32 R5, RZ, RZ, UR9 ;  /* 0x00000009ff057e24 */ /* 0x000fe2000f8e00ff */
[----:B------:R-:W-:Y:S01]  /*1420*/  ULDC.64 UR8, c[0x0][0x418] ;  /* 0x0001060000087ab9 */ /* 0x000fe20000000a00 */
[----:B------:R-:W-:-:S03]  /*1430*/  IMAD.U32 R6, RZ, RZ, UR10 ;  /* 0x0000000aff067e24 */ /* 0x000fc6000f8e00ff */
[----:B------:R-:W-:Y:S01]  /*1440*/  IMAD.U32 R7, RZ, RZ, UR11 ;  /* 0x0000000bff077e24 */ /* 0x000fe2000f8e00ff */
[----:B------:R-:W2:Y:S04]  /*1450*/  @P0 LDG.E R4, desc[UR50][R4.64] ;  /* 0x0000003204040981 */ /* 0x000ea8000c1e1900 */
[----:B------:R-:W3:Y:S01]  /*1460*/  @P1 LDG.E R6, desc[UR50][R6.64] ;  /* 0x0000003206061981 */ /* 0x000ee2000c1e1900 */
[----:B------:R-:W-:Y:S02]  /*1470*/  ULOP3.LUT UR4, UR6, 0xff000000, URZ, 0xc0, !UPT ;  /* 0xff00000006047892 */ /* 0x000fe4000f8ec03f */
[----:B------:R-:W-:Y:S02]  /*1480*/  UISETP.NE.U32.AND UP0, UPT, UR8, URZ, UPT ;  /* 0x0000003f0800728c */ /* 0x000fe4000bf05070 */
[----:B------:R-:W-:-:S02]  /*1490*/  USHF.R.U32.HI UR7, URZ, 0x8, UR4 ;  /* 0x000000083f077899 */ /* 0x000fc40008011604 */
[----:B------:R-:W-:Y:S02]  /*14a0*/  UISETP.NE.AND.EX UP0, UPT, UR9, URZ, UPT, UP0 ;  /* 0x0000003f0900728c */ /* 0x000fe4000bf05300 */
[----:B------:R-:W-:Y:S02]  /*14b0*/  ULOP3.LUT UR42, UR6, 0xffff, URZ, 0xc0, !UPT ;  /* 0x0000ffff062a7892 */ /* 0x000fe4000f8ec03f */
[----:B------:R-:W-:Y:S01]  /*14c0*/  ULOP3.LUT UR6, UR6, 0xff0000, URZ, 0xc0, !UPT ;  /* 0x00ff000006067892 */ /* 0x000fe2000f8ec03f */
[----:B------:R-:W-:Y:S01]  /*14d0*/  ULDC UR4, c[0x0][0x424] ;  /* 0x0001090000047ab9 */ /* 0x000fe20000000800 */
[----:B------:R-:W-:Y:S01]  /*14e0*/  UMOV UR53, URZ ;  /* 0x0000003f00357c82 */ /* 0x000fe20008000000 */
[----:B------:R-:W-:Y:S02]  /*14f0*/  USEL UR4, UR4, 0x1, UP0 ;  /* 0x0000000104047887 */ /* 0x000fe40008000000 */
[----:B------:R-:W-:Y:S01]  /*1500*/  ULEA.HI UR6, UR6, UR7, URZ, 0x10 ;  /* 0x0000000706067291 */ /* 0x000fe2000f8f803f */
[----:B------:R-:W-:-:S02]  /*1510*/  UMOV UR43, UR5 ;  /* 0x00000005002b7c82 */ /* 0x000fc40008000000 */
[----:B------:R-:W-:Y:S02]  /*1520*/  ULDC UR7, c[0x0][0x2f0] ;  /* 0x0000bc0000077ab9 */ /* 0x000fe40000000800 */
[----:B------:R-:W-:-:S03]  /*1530*/  UIMAD UR4, UR4, UR7, URZ ;  /* 0x00000007040472a4 */ /* 0x000fc6000f8e023f */
[----:B------:R-:W-:Y:S01]  /*1540*/  ULDC UR7, c[0x0][0x9f0] ;  /* 0x00027c0000077ab9 */ /* 0x000fe20000000800 */
[----:B--2---:R-:W-:-:S03]  /*1550*/  @P0 R2UR UR53, R4 ;  /* 0x00000000043502ca */ /* 0x004fc600000e0000 */
[----:B---3--:R-:W-:Y:S01]  /*1560*/  @P1 R2UR UR4, R6 ;  /* 0x00000000060412ca */ /* 0x008fe200000e0000 */
[----:B-----5:R-:W-:-:S14]  /*1570*/  @P1 BRA `(.L_x_3552) ;  /* 0x0000000000341947 */ /* 0x020fdc0003800000 */
        /* <DEDUP_REMOVED lines=13> */
.L_x_3552:
[----:B------:R-:W-:Y:S02]  /*1650*/  UISETP.NE.AND UP1, UPT, UR47, 0x1, UPT ;  /* 0x000000012f00788c */ /* 0x000fe4000bf25270 */
[----:B------:R-:W-:Y:S02]  /*1660*/  UIADD3 UR53, -UR53, UR4, URZ ;  /* 0x0000000435357290 */ /* 0x000fe4000fffe13f */
[----:B------:R-:W-:Y:S02]  /*1670*/  USHF.R.U32.HI UR45, URZ, 0x10, UR6 ;  /* 0x000000103f2d7899 */ /* 0x000fe40008011606 */
[----:B------:R-:W-:Y:S01]  /*1680*/  UIADD3 UR4, UR53, 0x3f, URZ ;  /* 0x0000003f35047890 */ /* 0x000fe2000fffe03f */
[----:B------:R-:W-:Y:S01]  /*1690*/  PLOP3.LUT P0, PT, PT, PT, UP1, 0x80, 0x0 ;  /* 0x000000000000781c */ /* 0x000fe20003f0f018 */
[----:B------:R-:W-:Y:S02]  /*16a0*/  UISETP.NE.AND UP0, UPT, UR45, URZ, UPT ;  /* 0x0000003f2d00728c */ /* 0x000fe4000bf05270 */
[----:B------:R-:W-:-:S02]  /*16b0*/  USHF.R.S32.HI UR5, URZ, 0x1f, UR4 ;  /* 0x0000001f3f057899 */ /* 0x000fc40008011404 */
[----:B------:R-:W-:Y:S02]  /*16c0*/  ULOP3.LUT UR44, UR6, 0xff, URZ, 0xc0, !UPT ;  /* 0x000000ff062c7892 */ /* 0x000fe4000f8ec03f */
[----:B------:R-:W-:Y:S02]  /*16d0*/  ULEA.HI UR5, UR5, UR4, URZ, 0x6 ;  /* 0x0000000405057291 */ /* 0x000fe4000f8f303f */
[----:B------:R-:W-:Y:S02]  /*16e0*/  USEL UR10, UR45, UR7, UP0 ;  /* 0x000000072d0a7287 */ /* 0x000fe40008000000 */
[----:B------:R-:W-:Y:S02]  /*16f0*/  USHF.R.S32.HI UR9, URZ, 0x6, UR5 ;  /* 0x000000063f097899 */ /* 0x000fe40008011405 */
[----:B------:R-:W-:Y:S10]  /*1700*/  @!P0 BRA `(.L_x_3553) ;  /* 0x0000002000048947 */ /* 0x000ff40003800000 */
        /* <DEDUP_REMOVED lines=37> */
.L_x_3554:
[----:B------:R-:W-:Y:S01]  /*1960*/  UIMAD UR21, UR44, UR4, URZ ;  /* 0x000000042c1572a4 */ /* 0x000fe2000f8e023f */
[----:B------:R-:W-:Y:S01]  /*1970*/  IMAD.U32 R0, RZ, RZ, UR9 ;  /* 0x00000009ff007e24 */ /* 0x000fe2000f8e00ff */
[----:B------:R-:W-:Y:S01]  /*1980*/  PLOP3.LUT P0, PT, PT, PT, PT, 0x80, 0x0 ;  /* 0x000000000000781c */ /* 0x000fe20003f0f070 */
[----:B------:R-:W-:Y:S01]  /*1990*/  IMAD.U32 R3, RZ, RZ, UR4 ;  /* 0x00000004ff037e24 */ /* 0x000fe2000f8e00ff */
[----:B------:R-:W-:Y:S02]  /*19a0*/  CS2R R12, SRZ ;  /* 0x00000000000c7805 */ /* 0x000fe4000001ff00 */
[----:B------:R-:W-:Y:S02]  /*19b0*/  CS2R R150, SRZ ;  /* 0x0000000000967805 */ /* 0x000fe4000001ff00 */
[----:B------:R-:W-:Y:S02]  /*19c0*/  CS2R R148, SRZ ;  /* 0x0000000000947805 */ /* 0x000fe4000001ff00 */
[----:B------:R-:W-:-:S02]  /*19d0*/  CS2R R146, SRZ ;  /* 0x0000000000927805 */ /* 0x000fc4000001ff00 */
[----:B------:R-:W-:Y:S02]  /*19e0*/  VIADDMNMX R0, R3, UR21, R0, PT ;  /* 0x0000001503007c46 */ /* 0x000fe4000b800100 */
[----:B------:R-:W-:Y:S02]  /*19f0*/  CS2R R144, SRZ ;  /* 0x0000000000907805 */ /* 0x000fe4000001ff00 */
[----:B------:R-:W-:Y:S02]  /*1a00*/  CS2R R142, SRZ ;  /* 0x00000000008e7805 */ /* 0x000fe4000001ff00 */
[----:B------:R-:W-:Y:S02]  /*1a10*/  CS2R R140, SRZ ;  /* 0x00000000008c7805 */ /* 0x000fe4000001ff00 */
[----:B------:R-:W-:Y:S02]  /*1a20*/  R2UR UR16, R0 ;  /* 0x00000000001072ca */ /* 0x000fe400000e0000 */
        /* <DEDUP_REMOVED lines=12> */
[----:B------:R-:W-:Y:S01]  /*1af0*/  UISETP.GT.AND UP0, UPT, UR16, UR21, UPT ;  /* 0x000000151000728c */ /* 0x000fe2000bf04270 */
[----:B------:R-:W-:-:S02]  /*1b00*/  CS2R R114, SRZ ;  /* 0x0000000000727805 */ /* 0x000fc4000001ff00 */
[----:B------:R-:W-:Y:S02]  /*1b10*/  CS2R R112, SRZ ;  /* 0x0000000000707805 */ /* 0x000fe4000001ff00 */
[----:B------:R-:W-:Y:S02]  /*1b20*/  CS2R R110, SRZ ;  /* 0x00000000006e7805 */ /* 0x000fe4000001ff00 */
        /* <DEDUP_REMOVED lines=45> */
[----:B------:R-:W0:Y:S01]  /*1e00*/  SHFL.IDX PT, R0, R217, RZ, 0x1f ;  /* 0x00001fffd9007589 */ /* 0x000e2200000e0000 */
[----:B------:R-:W-:Y:S02]  /*1e10*/  ISETP.NE.AND P0, PT, RZ, UR47, PT ;  /* 0x0000002fff007c0c */ /* 0x000fe4000bf05270 */
[----:B0-----:R-:W-:Y:S01]  /*1e20*/  R2UR UR4, R0 ;  /* 0x00000000000472ca */ /* 0x001fe200000e0000 */
[----:B------:R-:W-:-:S05]  /*1e30*/  IMAD.MOV.U32 R0, RZ, RZ, 0x1 ;  /* 0x00000001ff007424 */ /* 0x000fca00078e00ff */
[----:B------:R-:W-:-:S04]  /*1e40*/  SEL R0, R0, 0x2, !P0 ;  /* 0x0000000200007807 */ /* 0x000fc80004000000 */
[----:B------:R-:W-:-:S03]  /*1e50*/  LOP3.LUT R0, R0, 0x1, RZ, 0xfc, !PT ;  /* 0x0000000100007812 */ /* 0x000fc600078efcff */
[----:B------:R-:W-:Y:S01]  /*1e60*/  ULEA.HI UR5, UR4, UR4, URZ, 0x1 ;  /* 0x0000000404057291 */ /* 0x000fe2000f8f083f */
[----:B------:R-:W-:-:S03]  /*1e70*/  ISETP.NE.AND P0, PT, R0, 0x3, PT ;  /* 0x000000030000780c */ /* 0x000fc60003f05270 */
[----:B------:R-:W-:-:S04]  /*1e80*/  ULOP3.LUT UR5, UR5, 0x1fffe, URZ, 0xc0, !UPT ;  /* 0x0001fffe05057892 */ /* 0x000fc8000f8ec03f */
[----:B------:R-:W-:-:S04]  /*1e90*/  UIADD3 UR5, UR4, -UR5, URZ ;  /* 0x8000000504057290 */ /* 0x000fc8000fffe03f */
[----:B------:R-:W-:-:S04]  /*1ea0*/  ULEA UR5, UR5, UR39, 0xf ;  /* 0x0000002705057291 */ /* 0x000fc8000f8e783f */
[----:B------:R-:W-:-:S04]  /*1eb0*/  UIADD3 UR5, UR5, 0x400, URZ ;  /* 0x0000040005057890 */ /* 0x000fc8000fffe03f */
[----:B------:R-:W-:-:S04]  /*1ec0*/  USHF.R.U32.HI UR5, URZ, 0x4, UR5 ;  /* 0x000000043f057899 */ /* 0x000fc80008011605 */
[----:B------:R-:W-:-:S04]  /*1ed0*/  ULOP3.LUT UR5, UR5, 0x3fff, URZ, 0xc0, !UPT ;  /* 0x00003fff05057892 */ /* 0x000fc8000f8ec03f */
[----:B------:R-:W-:Y:S01]  /*1ee0*/  ULOP3.LUT UR20, UR5, 0x2000000, URZ, 0xfc, !UPT ;  /* 0x0200000005147892 */ /* 0x000fe2000f8efc3f */
[----:B------:R-:W-:Y:S11]  /*1ef0*/  @!P0 BRA `(.L_x_3556) ;  /* 0x0000000000048947 */ /* 0x000ff60003800000 */
[----:B------:R-:W-:Y:S01]  /*1f00*/  BPT.TRAP 0x1 ;  /* 0x000000040000795c */ /* 0x000fe20000300000 */
.L_x_3556:
[----:B------:R-:W-:Y:S01]  /*1f10*/  ULEA UR17, UR48, UR39, 0x3 ;  /* 0x0000002730117291 */ /* 0x000fe2000f8e183f */
[----:B------:R-:W-:-:S05]  /*1f20*/  IMAD.U32 R0, RZ, RZ, UR36 ;  /* 0x00000024ff007e24 */ /* 0x000fca000f8e00ff */
[----:B------:R-:W-:-:S04]  /*1f30*/  SHF.L.U32 R0, R0, 0x1f, RZ ;  /* 0x0000001f00007819 */ /* 0x000fc800000006ff */
[----:B------:R-:W0:Y:S02]  /*1f40*/  SYNCS.PHASECHK.TRANS64.TRYWAIT P1, [UR17+0x28c50], R0 ;  /* 0x028c5000ff0075a7 */ /* 0x000e240008020151 */
[----:B0-----:R-:W-:Y:S05]  /*1f50*/  @!P1 BRA `(.L_x_3557) ;  /* 0x0000010400949947 */ /* 0x001fea0003800000 */
.L_x_3689:
[----:B------:R-:W-:Y:S01]  /*1f60*/  BAR.SYNC.DEFER_BLOCKING 0xe, 0x100 ;  /* 0x0384000000007b1d */ /* 0x000fe20000010000 */
[----:B------:R-:W-:Y:S02]  /*1f70*/  UIADD3 UR4, UR39, 0x26800, URZ ;  /* 0x0002680027047890 */ /* 0x000fe4000fffe03f */
[----:B------:R-:W-:Y:S02]  /*1f80*/  ULEA UR12, UR48, UR20, 0xc ;  /* 0x00000014300c7291 */ /* 0x000fe4000f8e603f */
[----:B------:R-:W-:Y:S01]  /*1f90*/  USHF.R.U32.HI UR4, URZ, 0x4, UR4 ;  /* 0x000000043f047899 */ /* 0x000fe20008011604 */
[----:B------:R-:W-:Y:S01]  /*1fa0*/  UMOV UR7, 0x40000040 ;  /* 0x4000004000077882 */ /* 0x000fe20000000000 */
[----:B------:R-:W-:Y:S02]  /*1fb0*/  UMOV UR5, 0x40000040 ;  /* 0x4000004000057882 */ /* 0x000fe40000000000 */
[----:B------:R-:W-:Y:S01]  /*1fc0*/  ULOP3.LUT UR4, UR4, 0x3fff, URZ, 0xc0, !UPT ;  /* 0x00003fff04047892 */ /* 0x000fe2000f8ec03f */
[----:B------:R-:W-:Y:S01]  /*1fd0*/  UMOV UR6, UR12 ;  /* 0x0000000c00067c82 */ /* 0x000fe20008000000 */
[----:B------:R-:W-:-:S02]  /*1fe0*/  UIADD3 UR10, UR12, 0x100, URZ ;  /* 0x000001000c0a7890 */ /* 0x000fc4000fffe03f */
[----:B------:R-:W-:Y:S01]  /*1ff0*/  ULOP3.LUT UR13, UR4, 0x10000, URZ, 0xfc, !UPT ;  /* 0x00010000040d7892 */ /* 0x000fe2000f8efc3f */
[----:B------:R-:W-:Y:S01]  /*2000*/  UMOV UR11, 0x40000040 ;  /* 0x40000040000b7882 */ /* 0x000fe20000000000 */
[----:B------:R-:W-:Y:S02]  /*2010*/  UMOV UR9, 0x40000040 ;  /* 0x4000004000097882 */ /* 0x000fe40000000000 */
[----:B------:R-:W-:Y:S02]  /*2020*/  UIADD3 UR8, UR13, 0x4, URZ ;  /* 0x000000040d087890 */ /* 0x000fe4000fffe03f */
[----:B------:R-:W-:Y:S01]  /*2030*/  UIADD3 UR14, UR12, 0x180, URZ ;  /* 0x000001800c0e7890 */ /* 0x000fe2000fffe03f */
[----:B------:R-:W-:Y:S01]  /*2040*/  UMOV UR4, UR13 ;  /* 0x0000000d00047c82 */ /* 0x000fe20008000000 */
[----:B------:R-:W-:Y:S01]  /*2050*/  UMOV UR15, 0x40000040 ;  /* 0x40000040000f7882 */ /* 0x000fe20000000000 */
[----:B------:R-:W-:-:S06]  /*2060*/  WARPGROUP.ARRIVE ;  /* 0x00000000000079c5 */ /* 0x000fcc0000000000 */
[----:B------:R-:W-:Y:S01]  /*2070*/  HGMMA.64x256x16.F32 R24, gdesc[UR4].tnspB, RZ, !UPT, gsb0 ;  /* 0x43e00000041879f0 */ /* 0x000fe2000c0008ff */
[----:B------:R-:W-:Y:S02]  /*2080*/  UIADD3 UR6, UR12, 0x80, URZ ;  /* 0x000000800c067890 */ /* 0x000fe4000fffe03f */
[----:B------:R-:W-:Y:S01]  /*2090*/  UIADD3 UR4, UR13, 0x2, URZ ;  /* 0x000000020d047890 */ /* 0x000fe2000fffe03f */
[----:B------:R-:W-:Y:S01]  /*20a0*/  UMOV UR7, 0x40000040 ;  /* 0x4000004000077882 */ /* 0x000fe20000000000 */
[----:B------:R-:W-:Y:S01]  /*20b0*/  UMOV UR5, 0x40000040 ;  /* 0x4000004000057882 */ /* 0x000fe20000000000 */
[----:B------:R-:W-:-:S03]  /*20c0*/  UIADD3 UR12, UR13, 0x6, URZ ;  /* 0x000000060d0c7890 */ /* 0x000fc6000fffe03f */
[----:B------:R-:W-:Y:S01]  /*20d0*/  UMOV UR13, 0x40000040 ;  /* 0x40000040000d7882 */ /* 0x000fe20000000000 */
[----:B------:R-:W-:Y:S02]  /*20e0*/  WARPGROUP.DEPBAR.LE gsb0, 0x0 ;  /* 0x00008000000079c5 */ /* 0x000fe40000010000 */
[----:B------:R-:W-:-:S15]  /*20f0*/  WARPGROUP.ARRIVE ;  /* 0x00000000000079c5 */ /* 0x000fde0000000000 */
[----:B------:R-:W-:-:S01]  /*2100*/  NOP ;  /* 0x0000000000007918 */ /* 0x000fc20000000000 */
        /* <DEDUP_REMOVED lines=13> */
.L_x_3558:
[----:B------:R-:W-:-:S04]  /*21e0*/  UIADD3 UR6, UR17, 0x28c60, URZ ;  /* 0x00028c6011067890 */ /* 0x000fc8000fffe03f */
[----:B------:R-:W-:-:S09]  /*21f0*/  UPRMT UR6, UR38, 0x654, UR6 ;  /* 0x0000065426067896 */ /* 0x000fd20008000006 */
[----:B------:R-:W-:Y:S01]  /*2200*/  SYNCS.ARRIVE.TRANS64.RED.A1T0 RZ, [UR6], RZ ;  /* 0x000000ffffff79a7 */ /* 0x000fe20008100406 */
[----:B------:R-:W-:-:S04]  /*2210*/  UIADD3 UR6, UR16, -0x2, URZ ;  /* 0xfffffffe10067890 */ /* 0x000fc8000fffe03f */
[----:B------:R-:W-:-:S06]  /*2220*/  UISETP.GE.AND UP0, UPT, UR6, UR21, UPT ;  /* 0x000000150600728c */ /* 0x000fcc000bf06270 */
[----:B------:R-:W-:-:S13]  /*2230*/  PLOP3.LUT P1, PT, PT, PT, UP0, 0x80, 0x0 ;  /* 0x000000000000781c */ /* 0x000fda0003f2f008 */
[----:B------:R-:W-:Y:S05]  /*2240*/  @!P1 BRA `(.L_x_3559) ;  /* 0x0000000800f89947 */ /* 0x000fea0003800000 */
[----:B------:R-:W-:-:S05]  /*2250*/  UMOV UR22, UR6 ;  /* 0x0000000600167c82 */ /* 0x000fca0008000000 */
.L_x_3565:
[----:B------:R-:W-:Y:S01]  /*2260*/  BAR.SYNC.DEFER_BLOCKING 0xe, 0x100 ;  /* 0x0384000000007b1d */ /* 0x000fe20000010000 */
[----:B01----:R-:W-:Y:S01]  /*2270*/  IMAD.U32 R3, RZ, RZ, UR48 ;  /* 0x00000030ff037e24 */ /* 0x003fe2000f8e00ff */
[----:B------:R-:W-:-:S03]  /*2280*/  UIADD3 UR48, UR48, 0x1, URZ ;  /* 0x0000000130307890 */ /* 0x000fc6000fffe03f */
[----:B------:R-:W-:Y:S01]  /*2290*/  IMAD R0, R3, 0x40, R16 ;  /* 0x0000004003007824 */ /* 0x000fe200078e0210 */
[----:B------:R-:W-:-:S04]  /*22a0*/  UISETP.NE.AND UP0, UPT, UR48, 0x2, UPT ;  /* 0x000000023000788c */ /* 0x000fc8000bf05270 */
[----:B------:R-:W-:Y:S01]  /*22b0*/  LEA R0, R0, UR39, 0x2 ;  /* 0x0000002700007c11 */ /* 0x000fe2000f8e10ff */
[----:B------:R-:W-:Y:S02]  /*22c0*/  USEL UR6, URZ, 0x1, UP0 ;  /* 0x000000013f067887 */ /* 0x000fe40008000000 */
[----:B------:R-:W-:Y:S02]  /*22d0*/  USEL UR48, UR48, URZ, UP0 ;  /* 0x0000003f30307287 */ /* 0x000fe40008000000 */
[----:B------:R-:W-:Y:S01]  /*22e0*/  ULOP3.LUT UR36, UR36, UR6, URZ, 0x3c, !UPT ;  /* 0x0000000624247292 */ /* 0x000fe2000f8e3c3f */
        /* <DEDUP_REMOVED lines=132> */
.L_x_3560:
[----:B------:R-:W-:Y:S01]  /*2b30*/  ULEA UR6, UR48, UR39, 0x3 ;  /* 0x0000002730067291 */ /* 0x000fe2000f8e183f */
[----:B------:R-:W-:-:S05]  /*2b40*/  IMAD.U32 R0, RZ, RZ, UR36 ;  /* 0x00000024ff007e24 */ /* 0x000fca000f8e00ff */
[----:B------:R-:W-:-:S04]  /*2b50*/  SHF.L.U32 R0, R0, 0x1f, RZ ;  /* 0x0000001f00007819 */ /* 0x000fc800000006ff */
[----:B------:R0:W1:Y:S01]  /*2b60*/  SYNCS.PHASECHK.TRANS64.TRYWAIT P1, [UR6+0x28c50], R0 ;  /* 0x028c5000ff0075a7 */ /* 0x0000620008020146 */
[----:B------:R-:W-:Y:S05]  /*2b70*/  @!P0 BRA `(.L_x_3561) ;  /* 0x0000000000048947 */ /* 0x000fea0003800000 */
[----:B------:R-:W-:Y:S01]  /*2b80*/  BPT.TRAP 0x1 ;  /* 0x000000040000795c */ /* 0x000fe20000300000 */
.L_x_3561:
[----:B-1----:R-:W-:Y:S05]  /*2b90*/  @P1 BRA `(.L_x_3562) ;  /* 0x0000000000081947 */ /* 0x002fea0003800000 */
[----:B------:R-:W1:Y:S02]  /*2ba0*/  SYNCS.PHASECHK.TRANS64.TRYWAIT P1, [UR6+0x28c50], R0 ;  /* 0x028c5000ff0075a7 */ /* 0x000e640008020146 */
[----:B-1----:R-:W-:Y:S05]  /*2bb0*/  @!P1 BRA `(.L_x_3563) ;  /* 0x000000f800949947 */ /* 0x002fea0003800000 */
.L_x_3562:
[----:B------:R-:W-:Y:S01]  /*2bc0*/  UIADD3 UR6, UR39, 0x26800, URZ ;  /* 0x0002680027067890 */ /* 0x000fe2000fffe03f */
[----:B------:R-:W-:Y:S01]  /*2bd0*/  WARPGROUP.ARRIVE ;  /* 0x00000000000079c5 */ /* 0x000fe20000000000 */
[----:B------:R-:W-:Y:S02]  /*2be0*/  ULEA UR18, UR48, UR20, 0xc ;  /* 0x0000001430127291 */ /* 0x000fe4000f8e603f */
[----:B------:R-:W-:Y:S01]  /*2bf0*/  USHF.R.U32.HI UR6, URZ, 0x4, UR6 ;  /* 0x000000043f067899 */ /* 0x000fe20008011606 */
[----:B------:R-:W-:Y:S01]  /*2c00*/  UMOV UR19, 0x40000040 ;  /* 0x4000004000137882 */ /* 0x000fe20000000000 */
[----:B------:R-:W-:Y:S02]  /*2c10*/  UMOV UR17, 0x40000040 ;  /* 0x4000004000117882 */ /* 0x000fe40000000000 */
[----:B------:R-:W-:Y:S01]  /*2c20*/  ULOP3.LUT UR6, UR6, 0x3fff, URZ, 0xc0, !UPT ;  /* 0x00003fff06067892 */ /* 0x000fe2000f8ec03f */
[----:B------:R-:W-:Y:S01]  /*2c30*/  UMOV UR7, 0x40000040 ;  /* 0x4000004000077882 */ /* 0x000fe20000000000 */
[----:B------:R-:W-:-:S02]  /*2c40*/  UIADD3 UR10, UR18, 0x100, URZ ;  /* 0x00000100120a7890 */ /* 0x000fc4000fffe03f */
[----:B------:R-:W-:Y:S02]  /*2c50*/  ULOP3.LUT UR16, UR6, 0x10000, URZ, 0xfc, !UPT ;  /* 0x0001000006107892 */ /* 0x000fe4000f8efc3f */
[----:B------:R-:W-:Y:S01]  /*2c60*/  UIADD3 UR6, UR18, 0x80, URZ ;  /* 0x0000008012067890 */ /* 0x000fe2000fffe03f */
[----:B------:R-:W-:Y:S01]  /*2c70*/  UMOV UR11, 0x40000040 ;  /* 0x40000040000b7882 */ /* 0x000fe20000000000 */
[----:B------:R-:W-:Y:S01]  /*2c80*/  UIADD3 UR14, UR18, 0x180, URZ ;  /* 0x00000180120e7890 */ /* 0x000fe2000fffe03f */
[----:B------:R-:W-:-:S04]  /*2c90*/  UMOV UR15, 0x40000040 ;  /* 0x40000040000f7882 */ /* 0x000fc80000000000 */
        /* <DEDUP_REMOVED lines=17> */
.L_x_3564:
[----:B------:R-:W-:Y:S02]  /*2db0*/  UISETP.GT.AND UP0, UPT, UR22, UR21, UPT ;  /* 0x000000151600728c */ /* 0x000fe4000bf04270 */
[----:B------:R-:W-:Y:S02]  /*2dc0*/  ULEA UR6, UR48, UR39, 0x3 ;  /* 0x0000002730067291 */ /* 0x000fe4000f8e183f */
[----:B------:R-:W-:Y:S02]  /*2dd0*/  UIADD3 UR22, UR22, -0x1, URZ ;  /* 0xffffffff16167890 */ /* 0x000fe4000fffe03f */
[----:B------:R-:W-:Y:S01]  /*2de0*/  UIADD3 UR6, UR6, 0x28c60, URZ ;  /* 0x00028c6006067890 */ /* 0x000fe2000fffe03f */
[----:B------:R-:W-:-:S03]  /*2df0*/  PLOP3.LUT P1, PT, PT, PT, UP0, 0x80, 0x0 ;  /* 0x000000000000781c */ /* 0x000fc60003f2f008 */
[----:B------:R-:W-:-:S09]  /*2e00*/  UPRMT UR6, UR38, 0x654, UR6 ;  /* 0x0000065426067896 */ /* 0x000fd20008000006 */
[----:B------:R-:W-:Y:S01]  /*2e10*/  SYNCS.ARRIVE.TRANS64.RED.A1T0 RZ, [UR6], RZ ;  /* 0x000000ffffff79a7 */ /* 0x000fe20008100406 */
[----:B------:R-:W-:Y:S05]  /*2e20*/  @P1 BRA `(.L_x_3565) ;  /* 0xfffffff4000c1947 */ /* 0x000fea000383ffff */
.L_x_3559:
[----:B------:R-:W-:Y:S01]  /*2e30*/  BAR.SYNC.DEFER_BLOCKING 0xe, 0x100 ;  /* 0x0384000000007b1d */ /* 0x000fe20000010000 */
[----:B01----:R-:W-:Y:S01]  /*2e40*/  IMAD.U32 R3, RZ, RZ, UR48 ;  /* 0x00000030ff037e24 */ /* 0x003fe2000f8e00ff */
[----:B------:R-:W-:Y:S01]  /*2e50*/  UIADD3 UR48, UR48, 0x1, URZ ;  /* 0x0000000130307890 */ /* 0x000fe2000fffe03f */
[----:B------:R-:W-:Y:S02]  /*2e60*/  PLOP3.LUT P0, PT, PT, PT, PT, 0x8, 0x0 ;  /* 0x000000000000781c */ /* 0x000fe40003f0e170 */
[----:B------:R-:W-:Y:S01]  /*2e70*/  CS2R R12, SRZ ;  /* 0x00000000000c7805 */ /* 0x000fe2000001ff00 */
        /* <DEDUP_REMOVED lines=138> */
.L_x_3553:
        /* <DEDUP_REMOVED lines=37> */
.L_x_3566:
        /* <DEDUP_REMOVED lines=103> */
.L_x_3567:
[----:B------:R-:W-:Y:S01]  /*3fe0*/  ULEA.HI UR4, UR46, UR46, URZ, 0x1 ;  /* 0x0000002e2e047291 */ /* 0x000fe2000f8f083f */
[----:B------:R-:W-:Y:S01]  /*3ff0*/  IMAD.MOV.U32 R3, RZ, RZ, 0x1 ;  /* 0x00000001ff037424 */ /* 0x000fe200078e00ff */
[----:B------:R-:W-:Y:S02]  /*4000*/  ISETP.NE.AND P0, PT, RZ, UR47, PT ;  /* 0x0000002fff007c0c */ /* 0x000fe4000bf05270 */
[----:B------:R-:W-:Y:S02]  /*4010*/  ULOP3.LUT UR4, UR4, 0xfffffffe, URZ, 0xc0, !UPT ;  /* 0xfffffffe04047892 */ /* 0x000fe4000f8ec03f */
[----:B------:R-:W-:Y:S02]  /*4020*/  SEL R3, R3, 0x2, !P0 ;  /* 0x0000000203037807 */ /* 0x000fe40004000000 */
[----:B------:R-:W-:Y:S02]  /*4030*/  UIADD3 UR4, UR46, -UR4, URZ ;  /* 0x800000042e047290 */ /* 0x000fe4000fffe03f */
[----:B------:R-:W-:-:S04]  /*4040*/  LOP3.LUT R3, R3, 0x1, RZ, 0xfc, !PT ;  /* 0x0000000103037812 */ /* 0x000fc800078efcff */
[----:B------:R-:W-:Y:S01]  /*4050*/  IMAD.U32 R0, RZ, RZ, UR4 ;  /* 0x00000004ff007e24 */ /* 0x000fe2000f8e00ff */
[----:B------:R-:W-:-:S04]  /*4060*/  ISETP.NE.AND P0, PT, R3, 0x3, PT ;  /* 0x000000030300780c */ /* 0x000fc80003f05270 */
[----:B------:R-:W-:-:S04]  /*4070*/  SHF.L.U32 R0, R0, 0x1f, RZ ;  /* 0x0000001f00007819 */ /* 0x000fc800000006ff */
[----:B------:R-:W0:Y:S02]  /*4080*/  SYNCS.PHASECHK.TRANS64.TRYWAIT P1, [UR39+0x28c00], R0 ;  /* 0x028c0000ff0075a7 */ /* 0x000e240008020167 */
[----:B0-----:R-:W-:Y:S05]  /*4090*/  @!P1 BRA `(.L_x_3568) ;  /* 0x000000e400749947 */ /* 0x001fea0003800000 */
.L_x_3690:
[----:B------:R-:W-:Y:S05]  /*40a0*/  @!P0 BRA `(.L_x_3569) ;  /* 0x0000000000048947 */ /* 0x000fea0003800000 */
[----:B------:R-:W-:Y:S01]  /*40b0*/  BPT.TRAP 0x1 ;  /* 0x000000040000795c */ /* 0x000fe20000300000 */
.L_x_3569:
[----:B------:R-:W-:Y:S02]  /*40c0*/  IMAD.U32 R6, RZ, RZ, UR48 ;  /* 0x00000030ff067e24 */ /* 0x000fe4000f8e00ff */
[----:B------:R-:W-:-:S03]  /*40d0*/  IMAD.U32 R9, RZ, RZ, UR36 ;  /* 0x00000024ff097e24 */ /* 0x000fc6000f8e00ff */
[----:B------:R-:W-:Y:S02]  /*40e0*/  LEA R6, R6, UR39, 0x3 ;  /* 0x0000002706067c11 */ /* 0x000fe4000f8e18ff */
[----:B------:R-:W-:-:S04]  /*40f0*/  SHF.L.U32 R9, R9, 0x1f, RZ ;  /* 0x0000001f09097819 */ /* 0x000fc800000006ff */
[----:B------:R1:W2:Y:S01]  /*4100*/  SYNCS.PHASECHK.TRANS64.TRYWAIT P1, [R6+URZ+0x28c30], R9 ;  /* 0x028c3009060075a7 */ /* 0x0002a2000802017f */
[----:B------:R-:W-:Y:S05]  /*4110*/  @!P0 BRA `(.L_x_3570) ;  /* 0x0000000000048947 */ /* 0x000fea0003800000 */
[----:B------:R-:W-:Y:S01]  /*4120*/  BPT.TRAP 0x1 ;  /* 0x000000040000795c */ /* 0x000fe20000300000 */
.L_x_3570:
[----:B--2---:R-:W-:Y:S05]  /*4130*/  @P1 BRA `(.L_x_3571) ;  /* 0x0000000000081947 */ /* 0x004fea0003800000 */
[----:B------:R-:W2:Y:S02]  /*4140*/  SYNCS.PHASECHK.TRANS64.TRYWAIT P1, [R6+URZ+0x28c30], R9 ;  /* 0x028c3009060075a7 */ /* 0x000ea4000802017f */
[----:B--2---:R-:W-:Y:S05]  /*4150*/  @!P1 BRA `(.L_x_3572) ;  /* 0x000000e4005c9947 */ /* 0x004fea0003800000 */
.L_x_3571:
[----:B------:R-:W-:-:S04]  /*4160*/  UIADD3 UR4, UR39, 0x22400, URZ ;  /* 0x0002240027047890 */ /* 0x000fc8000fffe03f */
[----:B------:R-:W-:-:S04]  /*4170*/  USHF.R.U32.HI UR4, URZ, 0x4, UR4 ;  /* 0x000000043f047899 */ /* 0x000fc80008011604 */
[----:B------:R-:W-:-:S06]  /*4180*/  ULOP3.LUT UR4, UR4, 0x3fff, URZ, 0xc0, !UPT ;  /* 0x00003fff04047892 */ /* 0x000fcc000f8ec03f */
[----:B0-----:R-:W-:Y:S01]  /*4190*/  IMAD.U32 R3, RZ, RZ, UR4 ;  /* 0x00000004ff037e24 */ /* 0x001fe2000f8e00ff */
[----:B------:R-:W-:Y:S05]  /*41a0*/  WARPSYNC.ALL ;  /* 0x0000000000007948 */ /* 0x000fea0003800000 */
[----:B------:R-:W-:-:S04]  /*41b0*/  LOP3.LUT R3, R3, 0x10000, RZ, 0xfc, !PT ;  /* 0x0001000003037812 */ /* 0x000fc800078efcff */
[----:B------:R-:W-:Y:S01]  /*41c0*/  R2UR UR12, R3 ;  /* 0x00000000030c72ca */ /* 0x000fe200000e0000 */
[----:B------:R-:W-:Y:S01]  /*41d0*/  UIADD3 UR4, UR39, 0x20400, URZ ;  /* 0x0002040027047890 */ /* 0x000fe2000fffe03f */
[----:B------:R-:W-:Y:S01]  /*41e0*/  WARPGROUP.ARRIVE ;  /* 0x00000000000079c5 */ /* 0x000fe20000000000 */
[----:B------:R-:W-:Y:S01]  /*41f0*/  UMOV UR7, 0x40000040 ;  /* 0x4000004000077882 */ /* 0x000fe20000000000 */
[----:B------:R-:W-:Y:S01]  /*4200*/  UMOV UR5, 0x40000040 ;  /* 0x4000004000057882 */ /* 0x000fe20000000000 */
[----:B------:R-:W-:Y:S01]  /*4210*/  USHF.R.U32.HI UR4, URZ, 0x4, UR4 ;  /* 0x000000043f047899 */ /* 0x000fe20008011604 */
[----:B------:R-:W-:Y:S01]  /*4220*/  UMOV UR11, 0x40000040 ;  /* 0x40000040000b7882 */ /* 0x000fe20000000000 */
[----:B------:R-:W-:Y:S02]  /*4230*/  UMOV UR9, 0x40000040 ;  /* 0x4000004000097882 */ /* 0x000fe40000000000 */
[----:B------:R-:W-:Y:S01]  /*4240*/  ULOP3.LUT UR4, UR4, 0x3fff, URZ, 0xc0, !UPT ;  /* 0x00003fff04047892 */ /* 0x000fe2000f8ec03f */
[----:B------:R-:W-:-:S03]  /*4250*/  UMOV UR15, 0x40000040 ;  /* 0x40000040000f7882 */ /* 0x000fc60000000000 */
[----:B------:R-:W-:Y:S02]  /*4260*/  ULEA UR12, UR48, UR12, 0x9 ;  /* 0x0000000c300c7291 */ /* 0x000fe4000f8e483f */
[----:B------:R-:W-:Y:S02]  /*4270*/  ULOP3.LUT UR13, UR4, 0x10000, URZ, 0xfc, !UPT ;  /* 0x00010000040d7892 */ /* 0x000fe4000f8efc3f */
[----:B------:R-:W-:Y:S02]  /*4280*/  UIADD3 UR10, UR12, 0x4, URZ ;  /* 0x000000040c0a7890 */ /* 0x000fe4000fffe03f */
[----:B------:R-:W-:Y:S01]  /*4290*/  UIADD3 UR8, UR13, 0x4, URZ ;  /* 0x000000040d087890 */ /* 0x000fe2000fffe03f */
[----:B------:R-:W-:Y:S02]  /*42a0*/  UMOV UR6, UR12 ;  /* 0x0000000c00067c82 */ /* 0x000fe40008000000 */
[----:B------:R-:W-:Y:S01]  /*42b0*/  UMOV UR4, UR13 ;  /* 0x0000000d00047c82 */ /* 0x000fe20008000000 */
[----:B------:R-:W-:Y:S01]  /*42c0*/  UIADD3 UR14, UR12, 0x6, URZ ;  /* 0x000000060c0e7890 */ /* 0x000fe2000fffe03f */
[----:B------:R-:W-:Y:S01]  /*42d0*/  HGMMA.64x64x16.F32 R24, gdesc[UR4], RZ, !UPT, gsb0 ;  /* 0x00e00000041879f0 */ /* 0x000fe2000c0008ff */
[----:B------:R-:W-:-:S02]  /*42e0*/  UIADD3 UR6, UR12, 0x2, URZ ;  /* 0x000000020c067890 */ /* 0x000fc4000fffe03f */
[----:B------:R-:W-:Y:S01]  /*42f0*/  UIADD3 UR4, UR13, 0x2, URZ ;  /* 0x000000020d047890 */ /* 0x000fe2000fffe03f */
[----:B------:R-:W-:Y:S01]  /*4300*/  UMOV UR7, 0x40000040 ;  /* 0x4000004000077882 */ /* 0x000fe20000000000 */
[----:B------:R-:W-:Y:S01]  /*4310*/  UMOV UR5, 0x40000040 ;  /* 0x4000004000057882 */ /* 0x000fe20000000000 */
[----:B------:R-:W-:-:S03]  /*4320*/  UIADD3 UR12, UR13, 0x6, URZ ;  /* 0x000000060d0c7890 */ /* 0x000fc6000fffe03f */
        /* <DEDUP_REMOVED lines=13> */
.L_x_3573:
        /* <DEDUP_REMOVED lines=45> */
[----:B------:R-:W-:Y:S01]  /*46d0*/  FMNMX.FTZ R4, R28, R5, !PT ;  /* 0x000000051c047209 */ /* 0x000fe20007810000 */
[----:B------:R-:W-:Y:S01]  /*46e0*/  FMUL.FTZ R46, R46, UR6 ;  /* 0x000000062e2e7c20 */ /* 0x000fe20008410000 */
[----:B------:R-:W-:Y:S01]  /*46f0*/  FMUL.FTZ R47, R47, UR6 ;  /* 0x000000062f2f7c20 */ /* 0x000fe20008410000 */
[----:B------:R-:W4:Y:S01]  /*4700*/  MUFU.TANH R26, R26 ;  /* 0x0000001a001a7308 */ /* 0x000f220000002400 */
        /* <DEDUP_REMOVED lines=8> */
[----:B---3--:R-:W-:-:S02]  /*4790*/  FSEL R32, R32, -INF , P1 ;  /* 0xff80000020207808 */ /* 0x008fc40000800000 */
[----:B------:R-:W-:Y:S02]  /*47a0*/  R2UR UR6, R6 ;  /* 0x00000000060672ca */ /* 0x000fe400000e0000 */
[----:B------:R-:W-:-:S03]  /*47b0*/  FMNMX.FTZ R4, R32, R5, !PT ;  /* 0x0000000520047209 */ /* 0x000fc60007810000 */
[----:B------:R-:W3:Y:S01]  /*47c0*/  MUFU.TANH R27, R27 ;  /* 0x0000001b001b7308 */ /* 0x000ee20000002400 */
[----:B----4-:R-:W-:Y:S02]  /*47d0*/  FSEL R26, R26, -INF , P5 ;  /* 0xff8000001a1a7808 */ /* 0x010fe40002800000 */
[----:B------:R-:W-:-:S05]  /*47e0*/  ISETP.GT.AND P5, PT, R0, 0x18, PT ;  /* 0x000000180000780c */ /* 0x000fca0003fa4270 */
[----:B------:R-:W4:Y:S01]  /*47f0*/  MUFU.TANH R36, R36 ;  /* 0x0000002400247308 */ /* 0x000f220000002400 */
[----:B0-----:R-:W-:Y:S01]  /*4800*/  FSEL R33, R33, -INF , P6 ;  /* 0xff80000021217808 */ /* 0x001fe20003000000 */
[----:B------:R-:W-:-:S03]  /*4810*/  UIADD3 UR6, UR6, 0x28c40, URZ ;  /* 0x00028c4006067890 */ /* 0x000fc6000fffe03f */
[----:B------:R-:W-:Y:S01]  /*4820*/  FMNMX.FTZ R5, R33, R4, !PT ;  /* 0x0000000421057209 */ /* 0x000fe20007810000 */
[----:B------:R-:W-:Y:S02]  /*4830*/  UPRMT UR6, UR38, 0x654, UR6 ;  /* 0x0000065426067896 */ /* 0x000fe40008000006 */
[----:B------:R-:W0:Y:S01]  /*4840*/  MUFU.TANH R30, R30 ;  /* 0x0000001e001e7308 */ /* 0x000e220000002400 */
[----:B---3--:R-:W-:Y:S02]  /*4850*/  FSEL R27, R27, -INF , P4 ;  /* 0xff8000001b1b7808 */ /* 0x008fe40002000000 */
[----:B------:R-:W-:-:S04]  /*4860*/  ISETP.GT.AND P4, PT, R0, 0x19, PT ;  /* 0x000000190000780c */ /* 0x000fc80003f84270 */
[----:B------:R-:W-:Y:S01]  /*4870*/  SYNCS.ARRIVE.TRANS64.RED.A1T0 RZ, [UR6], RZ ;  /* 0x000000ffffff79a7 */ /* 0x000fe20008100406 */
[----:B------:R-:W3:Y:S01]  /*4880*/  MUFU.TANH R37, R37 ;  /* 0x0000002500257308 */ /* 0x000ee20000002400 */
[----:B----4-:R-:W-:-:S04]  /*4890*/  FSEL R36, R36, -INF , P5 ;  /* 0xff80000024247808 */ /* 0x010fc80002800000 */
[----:B------:R-:W-:-:S03]  /*48a0*/  FMNMX.FTZ R4, R36, R5, !PT ;  /* 0x0000000524047209 */ /* 0x000fc60007810000 */
[----:B------:R-:W4:Y:S01]  /*48b0*/  MUFU.TANH R31, R31 ;  /* 0x0000001f001f7308 */ /* 0x000f220000002400 */
[----:B0-----:R-:W-:Y:S02]  /*48c0*/  FSEL R30, R30, -INF , P3 ;  /* 0xff8000001e1e7808 */ /* 0x001fe40001800000 */
[----:B------:R-:W-:-:S05]  /*48d0*/  ISETP.GT.AND P3, PT, R0, 0x20, PT ;  /* 0x000000200000780c */ /* 0x000fca0003f64270 */
[----:B------:R-:W0:Y:S01]  /*48e0*/  MUFU.TANH R40, R40 ;  /* 0x0000002800287308 */ /* 0x000e220000002400 */
[----:B---3--:R-:W-:-:S04]  /*48f0*/  FSEL R37, R37, -INF , P4 ;  /* 0xff80000025257808 */ /* 0x008fc80002000000 */
[----:B------:R-:W-:-:S03]  /*4900*/  FMNMX.FTZ R5, R37, R4, !PT ;  /* 0x0000000425057209 */ /* 0x000fc60007810000 */
[----:B------:R-:W3:Y:S01]  /*4910*/  MUFU.TANH R34, R34 ;  /* 0x0000002200227308 */ /* 0x000ee20000002400 */
[----:B----4-:R-:W-:Y:S02]  /*4920*/  FSEL R31, R31, -INF , P2 ;  /* 0xff8000001f1f7808 */ /* 0x010fe40001000000 */
[----:B------:R-:W-:-:S05]  /*4930*/  ISETP.GT.AND P2, PT, R0, 0x21, PT ;  /* 0x000000210000780c */ /* 0x000fca0003f44270 */
[----:B------:R-:W4:Y:S01]  /*4940*/  MUFU.TANH R41, R41 ;  /* 0x0000002900297308 */ /* 0x000f220000002400 */
[----:B0-----:R-:W-:-:S04]  /*4950*/  FSEL R40, R40, -INF , P3 ;  /* 0xff80000028287808 */ /* 0x001fc80001800000 */
[----:B------:R-:W-:-:S03]  /*4960*/  FMNMX.FTZ R4, R40, R5, !PT ;  /* 0x0000000528047209 */ /* 0x000fc60007810000 */
[----:B------:R-:W0:Y:S01]  /*4970*/  MUFU.TANH R35, R35 ;  /* 0x0000002300237308 */ /* 0x000e220000002400 */
[----:B---3--:R-:W-:Y:S02]  /*4980*/  FSEL R34, R34, -INF , P1 ;  /* 0xff80000022227808 */ /* 0x008fe40000800000 */
[----:B------:R-:W-:-:S05]  /*4990*/  ISETP.GT.AND P1, PT, R0, 0x28, PT ;  /* 0x000000280000780c */ /* 0x000fca0003f24270 */
        /* <DEDUP_REMOVED lines=34> */
[----:B---3--:R-:W-:-:S04]  /*4bc0*/  FSEL R53, R53, -INF , P2 ;  /* 0xff80000035357808 */ /* 0x008fc80001000000 */
[----:B------:R-:W-:-:S03]  /*4bd0*/  FMNMX.FTZ R4, R53, R0, !PT ;  /* 0x0000000035047209 */ /* 0x000fc60007810000 */
[----:B------:R-:W3:Y:S01]  /*4be0*/  MUFU.TANH R50, R50 ;  /* 0x0000003200327308 */ /* 0x000ee20000002400 */
[----:B----4-:R-:W-:Y:S01]  /*4bf0*/  FSEL R46, R46, -INF , P1 ;  /* 0xff8000002e2e7808 */ /* 0x010fe20000800000 */
[----:B------:R-:W4:Y:S06]  /*4c00*/  SHFL.BFLY PT, R5, R4, 0x2, 0x1f ;  /* 0x0c401f0004057f89 */ /* 0x000f2c00000e0000 */
[----:B------:R-:W5:Y:S01]  /*4c10*/  MUFU.TANH R51, R51 ;  /* 0x0000003300337308 */ /* 0x000f620000002400 */
[----:B0-----:R-:W-:-:S07]  /*4c20*/  FSEL R47, R47, -INF , P6 ;  /* 0xff8000002f2f7808 */ /* 0x001fce0003000000 */
[----:B------:R-:W0:Y:S01]  /*4c30*/  MUFU.TANH R54, R54 ;  /* 0x0000003600367308 */ /* 0x000e220000002400 */
[----:B---3--:R-:W-:-:S07]  /*4c40*/  FSEL R50, R50, -INF , P5 ;  /* 0xff80000032327808 */ /* 0x008fce0002800000 */
[----:B------:R-:W3:Y:S01]  /*4c50*/  MUFU.TANH R55, R55 ;  /* 0x0000003700377308 */ /* 0x000ee20000002400 */
[----:B-----5:R-:W-:Y:S02]  /*4c60*/  FSEL R51, R51, -INF , P4 ;  /* 0xff80000033337808 */ /* 0x020fe40002000000 */
[----:B----4-:R-:W-:Y:S02]  /*4c70*/  FMNMX.FTZ R7, R4, R5, !PT ;  /* 0x0000000504077209 */ /* 0x010fe40007810000 */
[----:B------:R-:W-:-:S03]  /*4c80*/  FMNMX.FTZ R5, R26, R27, !PT ;  /* 0x0000001b1a057209 */ /* 0x000fc60007810000 */
[----:B------:R-:W4:Y:S01]  /*4c90*/  SHFL.BFLY PT, R8, R7, 0x1, 0x1f ;  /* 0x0c201f0007087f89 */ /* 0x000f2200000e0000 */
[----:B------:R-:W-:Y:S02]  /*4ca0*/  FMNMX.FTZ R0, R30, R5, !PT ;  /* 0x000000051e007209 */ /* 0x000fe40007810000 */
[----:B0-----:R-:W-:Y:S02]  /*4cb0*/  FSEL R54, R54, -INF , P3 ;  /* 0xff80000036367808 */ /* 0x001fe40001800000 */
[----:B------:R-:W-:-:S04]  /*4cc0*/  FMNMX.FTZ R5, R31, R0, !PT ;  /* 0x000000001f057209 */ /* 0x000fc80007810000 */
[----:B------:R-:W-:Y:S02]  /*4cd0*/  FMNMX.FTZ R0, R34, R5, !PT ;  /* 0x0000000522007209 */ /* 0x000fe40007810000 */
[----:B---3--:R-:W-:Y:S02]  /*4ce0*/  FSEL R55, R55, -INF , P2 ;  /* 0xff80000037377808 */ /* 0x008fe40001000000 */
[----:B------:R-:W-:-:S04]  /*4cf0*/  FMNMX.FTZ R5, R35, R0, !PT ;  /* 0x0000000023057209 */ /* 0x000fc80007810000 */
[----:B------:R-:W-:-:S04]  /*4d00*/  FMNMX.FTZ R0, R38, R5, !PT ;  /* 0x0000000526007209 */ /* 0x000fc80007810000 */
[----:B------:R-:W-:Y:S02]  /*4d10*/  FMNMX.FTZ R5, R39, R0, !PT ;  /* 0x0000000027057209 */ /* 0x000fe40007810000 */
[----:B----4-:R-:W-:Y:S02]  /*4d20*/  FMNMX.FTZ R7, R7, R8, !PT ;  /* 0x0000000807077209 */ /* 0x010fe40007810000 */
        /* <DEDUP_REMOVED lines=14> */
[----:B------:R-:W-:Y:S01]  /*4e10*/  MUFU.EX2 R24, R24 ;  /* 0x0000001800187308 */ /* 0x000fe20000000800 */
[--C-:B------:R-:W-:Y:S01]  /*4e20*/  FFMA.FTZ R32, R32, UR10, -R4.reuse ;  /* 0x0000000a20207c23 */ /* 0x100fe20008010804 */
[--C-:B------:R-:W-:Y:S01]  /*4e30*/  FFMA.FTZ R33, R33, UR10, -R4.reuse ;  /* 0x0000000a21217c23 */ /* 0x100fe20008010804 */
[----:B------:R-:W-:Y:S01]  /*4e40*/  FMNMX.FTZ R0, R54, R5, !PT ;  /* 0x0000000536007209 */ /* 0x000fe20007810000 */
[--C-:B------:R-:W-:Y:S01]  /*4e50*/  FFMA.FTZ R36, R36, UR10, -R4.reuse ;  /* 0x0000000a24247c23 */ /* 0x100fe20008010804 */
[--C-:B------:R-:W-:Y:S01]  /*4e60*/  FFMA.FTZ R37, R37, UR10, -R4.reuse ;  /* 0x0000000a25257c23 */ /* 0x100fe20008010804 */
[--C-:B------:R-:W-:Y:S01]  /*4e70*/  FFMA.FTZ R40, R40, UR10, -R4.reuse ;  /* 0x0000000a28287c23 */ /* 0x100fe20008010804 */
[----:B------:R-:W-:Y:S01]  /*4e80*/  FMNMX.FTZ R0, R55, R0, !PT ;  /* 0x0000000037007209 */ /* 0x000fe20007810000 */
[----:B------:R-:W0:Y:S01]  /*4e90*/  MUFU.EX2 R25, R25 ;  /* 0x0000001900197308 */ /* 0x000e220000000800 */
[--C-:B------:R-:W-:Y:S01]  /*4ea0*/  FFMA.FTZ R41, R41, UR10, -R4.reuse ;  /* 0x0000000a29297c23 */ /* 0x100fe20008010804 */
[--C-:B------:R-:W-:Y:S01]  /*4eb0*/  FFMA.FTZ R44, R44, UR10, -R4.reuse ;  /* 0x0000000a2c2c7c23 */ /* 0x100fe20008010804 */
[--C-:B------:R-:W-:Y:S01]  /*4ec0*/  FFMA.FTZ R45, R45, UR10, -R4.reuse ;  /* 0x0000000a2d2d7c23 */ /* 0x100fe20008010804 */
[----:B------:R-:W3:Y:S01]  /*4ed0*/  SHFL.BFLY PT, R5, R0, 0x2, 0x1f ;  /* 0x0c401f0000057f89 */ /* 0x000ee200000e0000 */
[--C-:B------:R-:W-:Y:S01]  /*4ee0*/  FFMA.FTZ R48, R48, UR10, -R4.reuse ;  /* 0x0000000a30307c23 */ /* 0x100fe20008010804 */
[--C-:B------:R-:W-:Y:S01]  /*4ef0*/  FFMA.FTZ R49, R49, UR10, -R4.reuse ;  /* 0x0000000a31317c23 */ /* 0x100fe20008010804 */
[--C-:B------:R-:W-:Y:S01]  /*4f00*/  FFMA.FTZ R52, R52, UR10, -R4.reuse ;  /* 0x0000000a34347c23 */ /* 0x100fe20008010804 */
[----:B------:R-:W-:Y:S01]  /*4f10*/  MUFU.EX2 R28, R28 ;  /* 0x0000001c001c7308 */ /* 0x000fe20000000800 */
[----:B------:R-:W-:-:S07]  /*4f20*/  FFMA.FTZ R4, R53, UR10, -R4 ;  /* 0x0000000a35047c23 */ /* 0x000fce0008010804 */
[----:B------:R-:W4:Y:S01]  /*4f30*/  MUFU.EX2 R29, R29 ;  /* 0x0000001d001d7308 */ /* 0x000f220000000800 */
[----:B0-----:R-:W-:Y:S01]  /*4f40*/  FADD.FTZ R11, R24, R25 ;  /* 0x00000019180b7221 */ /* 0x001fe20000010000 */
[----:B------:R-:W-:-:S06]  /*4f50*/  F2FP.F16.F32.PACK_AB R152, R25, R24 ;  /* 0x000000181998723e */ /* 0x000fcc00000000ff */
[----:B------:R-:W-:Y:S01]  /*4f60*/  MUFU.EX2 R32, R32 ;  /* 0x0000002000207308 */ /* 0x000fe20000000800 */
[----:B---3--:R-:W-:-:S07]  /*4f70*/  FMNMX.FTZ R5, R0, R5, !PT ;  /* 0x0000000500057209 */ /* 0x008fce0007810000 */
[----:B------:R-:W0:Y:S01]  /*4f80*/  MUFU.EX2 R33, R33 ;  /* 0x0000002100217308 */ /* 0x000e220000000800 */
[----:B------:R-:W3:Y:S01]  /*4f90*/  SHFL.BFLY PT, R0, R5, 0x1, 0x1f ;  /* 0x0c201f0005007f89 */ /* 0x000ee200000e0000 */
[----:B----4-:R-:W-:-:S06]  /*4fa0*/  F2FP.F16.F32.PACK_AB R154, R29, R28 ;  /* 0x0000001c1d9a723e */ /* 0x010fcc00000000ff */
[----:B------:R-:W-:Y:S08]  /*4fb0*/  MUFU.EX2 R36, R36 ;  /* 0x0000002400247308 */ /* 0x000ff00000000800 */
[----:B------:R-:W4:Y:S01]  /*4fc0*/  MUFU.EX2 R37, R37 ;  /* 0x0000002500257308 */ /* 0x000f220000000800 */
[----:B0-----:R-:W-:-:S07]  /*4fd0*/  F2FP.F16.F32.PACK_AB R156, R33, R32 ;  /* 0x00000020219c723e */ /* 0x001fce00000000ff */
[----:B------:R-:W-:Y:S01]  /*4fe0*/  MUFU.EX2 R40, R40 ;  /* 0x0000002800287308 */ /* 0x000fe20000000800 */
[----:B---3--:R-:W-:-:S04]  /*4ff0*/  FMNMX.FTZ R0, R5, R0, !PT ;  /* 0x0000000005007209 */ /* 0x008fc80007810000 */
[C---:B------:R-:W-:Y:S01]  /*5000*/  FSETP.NEU.FTZ.AND P1, PT, R0.reuse, -INF , PT ;  /* 0xff8000000000780b */ /* 0x040fe20003f3d000 */
[----:B------:R-:W-:Y:S02]  /*5010*/  FMUL.FTZ R5, R0, UR10 ;  /* 0x0000000a00057c20 */ /* 0x000fe40008410000 */
[----:B------:R-:W0:Y:S01]  /*5020*/  MUFU.EX2 R41, R41 ;  /* 0x0000002900297308 */ /* 0x000e220000000800 */
[----:B----4-:R-:W-:Y:S02]  /*5030*/  F2FP.F16.F32.PACK_AB R158, R37, R36 ;  /* 0x00000024259e723e */ /* 0x010fe400000000ff */
[----:B------:R-:W-:-:S05]  /*5040*/  FSEL R8, R5, RZ, P1 ;  /* 0x000000ff05087208 */ /* 0x000fca0000800000 */
        /* <DEDUP_REMOVED lines=14> */
[----:B------:R-:W3:Y:S01]  /*5130*/  MUFU.EX2 R27, R27 ;  /* 0x0000001b001b7308 */ /* 0x000ee20000000800 */
[--C-:B------:R-:W-:Y:S01]  /*5140*/  FFMA.FTZ R51, R51, UR10, -R8.reuse ;  /* 0x0000000a33337c23 */ /* 0x100fe20008010808 */
[--C-:B------:R-:W-:Y:S01]  /*5150*/  FFMA.FTZ R54, R54, UR10, -R8.reuse ;  /* 0x0000000a36367c23 */ /* 0x100fe20008010808 */
[----:B------:R-:W-:Y:S01]  /*5160*/  FFMA.FTZ R8, R55, UR10, -R8 ;  /* 0x0000000a37087c23 */ /* 0x000fe20008010808 */
[----:B0-----:R-:W-:-:S04]  /*5170*/  F2FP.F16.F32.PACK_AB R160, R41, R40 ;  /* 0x0000002829a0723e */ /* 0x001fc800000000ff */
[----:B------:R-:W-:Y:S08]  /*5180*/  MUFU.EX2 R30, R30 ;  /* 0x0000001e001e7308 */ /* 0x000ff00000000800 */
[----:B------:R-:W0:Y:S01]  /*5190*/  MUFU.EX2 R31, R31 ;  /* 0x0000001f001f7308 */ /* 0x000e220000000800 */
[----:B---3--:R-:W-:-:S07]  /*51a0*/  F2FP.F16.F32.PACK_AB R153, R27, R26 ;  /* 0x0000001a1b99723e */ /* 0x008fce00000000ff */
[----:B------:R-:W3:Y:S08]  /*51b0*/  MUFU.EX2 R34, R34 ;  /* 0x0000002200227308 */ /* 0x000ef00000000800 */
[----:B------:R4:W-:Y:S01]  /*51c0*/  MUFU.EX2 R5, R4 ;  /* 0x0000000400057308 */ /* 0x0009e20000000800 */
[----:B0-----:R-:W-:-:S05]  /*51d0*/  F2FP.F16.F32.PACK_AB R155, R31, R30 ;  /* 0x0000001e1f9b723e */ /* 0x001fca00000000ff */
[----:B------:R0:W-:Y:S02]  /*51e0*/  STSM.16.M88.4 [R18+0x26800], R152 ;  /* 0x0268009812007844 */ /* 0x0001e40000000200 */
[----:B------:R-:W5:Y:S01]  /*51f0*/  MUFU.EX2 R35, R35 ;  /* 0x0000002300237308 */ /* 0x000f620000000800 */
[----:B----4-:R-:W-:Y:S01]  /*5200*/  FADD.FTZ R4, R28, R11 ;  /* 0x0000000b1c047221 */ /* 0x010fe20000010000 */
[----:B------:R-:W-:-:S03]  /*5210*/  FADD.FTZ R11, R26, R27 ;  /* 0x0000001b1a0b7221 */ /* 0x000fc60000010000 */
[----:B------:R-:W-:Y:S01]  /*5220*/  FADD.FTZ R13, R29, R4 ;  /* 0x000000041d0d7221 */ /* 0x000fe20000010000 */
[----:B------:R-:W-:Y:S02]  /*5230*/  FADD.FTZ R4, R30, R11 ;  /* 0x0000000b1e047221 */ /* 0x000fe40000010000 */
[----:B------:R-:W4:Y:S01]  /*5240*/  MUFU.EX2 R38, R38 ;  /* 0x0000002600267308 */ /* 0x000f220000000800 */
[----:B------:R-:W-:Y:S01]  /*5250*/  FADD.FTZ R10, R32, R13 ;  /* 0x0000000d200a7221 */ /* 0x000fe20000010000 */
[----:B------:R-:W-:-:S03]  /*5260*/  FADD.FTZ R11, R31, R4 ;  /* 0x000000041f0b7221 */ /* 0x000fc60000010000 */
[----:B------:R-:W-:Y:S01]  /*5270*/  FADD.FTZ R13, R33, R10 ;  /* 0x0000000a210d7221 */ /* 0x000fe20000010000 */
[----:B---3--:R-:W-:Y:S02]  /*5280*/  FADD.FTZ R4, R34, R11 ;  /* 0x0000000b22047221 */ /* 0x008fe40000010000 */
[----:B------:R-:W3:Y:S01]  /*5290*/  MUFU.EX2 R39, R39 ;  /* 0x0000002700277308 */ /* 0x000ee20000000800 */
[----:B------:R-:W-:Y:S01]  /*52a0*/  FADD.FTZ R10, R36, R13 ;  /* 0x0000000d240a7221 */ /* 0x000fe20000010000 */
[C---:B-----5:R-:W-:Y:S01]  /*52b0*/  FADD.FTZ R11, R35.reuse, R4 ;  /* 0x00000004230b7221 */ /* 0x060fe20000010000 */
[----:B------:R-:W-:Y:S02]  /*52c0*/  F2FP.F16.F32.PACK_AB R157, R35, R34 ;  /* 0x00000022239d723e */ /* 0x000fe400000000ff */
[----:B------:R-:W-:-:S03]  /*52d0*/  FADD.FTZ R13, R37, R10 ;  /* 0x0000000a250d7221 */ /* 0x000fc60000010000 */
[----:B------:R-:W5:Y:S01]  /*52e0*/  MUFU.EX2 R42, R42 ;  /* 0x0000002a002a7308 */ /* 0x000f620000000800 */
[----:B----4-:R-:W-:Y:S01]  /*52f0*/  FADD.FTZ R4, R38, R11 ;  /* 0x0000000b26047221 */ /* 0x010fe20000010000 */
[----:B------:R-:W-:-:S04]  /*5300*/  FADD.FTZ R10, R40, R13 ;  /* 0x0000000d280a7221 */ /* 0x000fc80000010000 */
[----:B------:R-:W-:Y:S02]  /*5310*/  FADD.FTZ R15, R41, R10 ;  /* 0x0000000a290f7221 */ /* 0x000fe40000010000 */
[----:B------:R-:W4:Y:S01]  /*5320*/  MUFU.EX2 R43, R43 ;  /* 0x0000002b002b7308 */ /* 0x000f220000000800 */
[C---:B---3--:R-:W-:Y:S01]  /*5330*/  FADD.FTZ R13, R39.reuse, R4 ;  /* 0x00000004270d7221 */ /* 0x048fe20000010000 */
[----:B------:R-:W-:-:S05]  /*5340*/  F2FP.F16.F32.PACK_AB R159, R39, R38 ;  /* 0x00000026279f723e */ /* 0x000fca00000000ff */
[----:B------:R0:W-:Y:S01]  /*5350*/  STSM.16.M88.4 [R23], R156 ;  /* 0x0000009c17007844 */ /* 0x0001e20000000200 */
[----:B------:R-:W3:Y:S01]  /*5360*/  MUFU.EX2 R44, R44 ;  /* 0x0000002c002c7308 */ /* 0x000ee20000000800 */
[----:B-----5:R-:W-:-:S07]  /*5370*/  FADD.FTZ R4, R42, R13 ;  /* 0x0000000d2a047221 */ /* 0x020fce0000010000 */
[----:B------:R-:W-:Y:S01]  /*5380*/  MUFU.EX2 R46, R46 ;  /* 0x0000002e002e7308 */ /* 0x000fe20000000800 */
[C---:B----4-:R-:W-:Y:S01]  /*5390*/  FADD.FTZ R13, R43.reuse, R4 ;  /* 0x000000042b0d7221 */ /* 0x050fe20000010000 */
[----:B------:R-:W-:-:S06]  /*53a0*/  F2FP.F16.F32.PACK_AB R161, R43, R42 ;  /* 0x0000002a2ba1723e */ /* 0x000fcc00000000ff */
[----:B------:R-:W4:Y:S01]  /*53b0*/  MUFU.EX2 R45, R45 ;  /* 0x0000002d002d7308 */ /* 0x000f220000000800 */
[----:B---3--:R-:W-:-:S07]  /*53c0*/  FADD.FTZ R4, R44, R15 ;  /* 0x0000000f2c047221 */ /* 0x008fce0000010000 */
[----:B------:R-:W3:Y:S08]  /*53d0*/  MUFU.EX2 R47, R47 ;  /* 0x0000002f002f7308 */ /* 0x000ef00000000800 */
[----:B------:R-:W-:Y:S01]  /*53e0*/  MUFU.EX2 R48, R48 ;  /* 0x0000003000307308 */ /* 0x000fe20000000800 */
[C---:B----4-:R-:W-:Y:S01]  /*53f0*/  F2FP.F16.F32.PACK_AB R162, R45.reuse, R44 ;  /* 0x0000002c2da2723e */ /* 0x050fe200000000ff */
[----:B------:R-:W-:-:S06]  /*5400*/  FADD.FTZ R45, R45, R4 ;  /* 0x000000042d2d7221 */ /* 0x000fcc0000010000 */
[----:B------:R-:W4:Y:S01]  /*5410*/  MUFU.EX2 R49, R49 ;  /* 0x0000003100317308 */ /* 0x000f220000000800 */
[----:B---3--:R-:W-:-:S05]  /*5420*/  F2FP.F16.F32.PACK_AB R163, R47, R46 ;  /* 0x0000002e2fa3723e */ /* 0x008fca00000000ff */
[----:B------:R0:W-:Y:S02]  /*5430*/  STSM.16.M88.4 [R19], R160 ;  /* 0x000000a013007844 */ /* 0x0001e40000000200 */
[----:B------:R-:W-:Y:S08]  /*5440*/  MUFU.EX2 R50, R50 ;  /* 0x0000003200327308 */ /* 0x000ff00000000800 */
[----:B------:R-:W3:Y:S01]  /*5450*/  MUFU.EX2 R51, R51 ;  /* 0x0000003300337308 */ /* 0x000ee20000000800 */
[----:B----4-:R-:W-:Y:S01]  /*5460*/  F2FP.F16.F32.PACK_AB R164, R49, R48 ;  /* 0x0000003031a4723e */ /* 0x010fe200000000ff */
[----:B------:R-:W-:-:S04]  /*5470*/  FADD.FTZ R48, R48, R45 ;  /* 0x0000002d30307221 */ /* 0x000fc80000010000 */
[----:B------:R-:W-:Y:S02]  /*5480*/  FADD.FTZ R49, R49, R48 ;  /* 0x0000003031317221 */ /* 0x000fe40000010000 */
[----:B------:R-:W4:Y:S08]  /*5490*/  MUFU.EX2 R52, R52 ;  /* 0x0000003400347308 */ /* 0x000f300000000800 */
[----:B------:R-:W-:Y:S01]  /*54a0*/  MUFU.EX2 R54, R54 ;  /* 0x0000003600367308 */ /* 0x000fe20000000800 */
[----:B---3--:R-:W-:-:S07]  /*54b0*/  F2FP.F16.F32.PACK_AB R165, R51, R50 ;  /* 0x0000003233a5723e */ /* 0x008fce00000000ff */
[----:B------:R3:W5:Y:S01]  /*54c0*/  MUFU.EX2 R11, R8 ;  /* 0x00000008000b7308 */ /* 0x0007620000000800 */
[----:B----4-:R-:W-:Y:S01]  /*54d0*/  F2FP.F16.F32.PACK_AB R166, R5, R52 ;  /* 0x0000003405a6723e */ /* 0x010fe200000000ff */
[----:B------:R-:W-:-:S04]  /*54e0*/  FADD.FTZ R4, R52, R49 ;  /* 0x0000003134047221 */ /* 0x000fc80000010000 */
[----:B------:R-:W-:Y:S01]  /*54f0*/  FADD.FTZ R4, R5, R4 ;  /* 0x0000000405047221 */ /* 0x000fe20000010000 */
[----:B---3--:R-:W-:-:S04]  /*5500*/  FADD.FTZ R8, R46, R13 ;  /* 0x0000000d2e087221 */ /* 0x008fc80000010000 */
[----:B------:R-:W-:-:S04]  /*5510*/  FADD.FTZ R47, R47, R8 ;  /* 0x000000082f2f7221 */ /* 0x000fc80000010000 */
[----:B------:R-:W-:Y:S01]  /*5520*/  FADD.FTZ R50, R50, R47 ;  /* 0x0000002f32327221 */ /* 0x000fe20000010000 */
[----:B-----5:R-:W-:-:S03]  /*5530*/  F2FP.F16.F32.PACK_AB R167, R11, R54 ;  /* 0x000000360ba7723e */ /* 0x020fc600000000ff */
[----:B------:R-:W-:Y:S02]  /*5540*/  FADD.FTZ R51, R51, R50 ;  /* 0x0000003233337221 */ /* 0x000fe40000010000 */
[----:B------:R0:W-:Y:S02]  /*5550*/  STSM.16.M88.4 [R22], R164 ;  /* 0x000000a416007844 */ /* 0x0001e40000000200 */
[----:B------:R-:W-:-:S04]  /*5560*/  FADD.FTZ R54, R54, R51 ;  /* 0x0000003336367221 */ /* 0x000fc80000010000 */
[----:B------:R-:W-:Y:S01]  /*5570*/  FADD.FTZ R5, R11, R54 ;  /* 0x000000360b057221 */ /* 0x000fe20000010000 */
[----:B------:R-:W-:Y:S06]  /*5580*/  @!P0 BRA `(.L_x_3574) ;  /* 0x0000000000048947 */ /* 0x000fec0003800000 */
[----:B------:R-:W-:Y:S01]  /*5590*/  BPT.TRAP 0x1 ;  /* 0x000000040000795c */ /* 0x000fe20000300000 */
.L_x_3574:
[----:B------:R3:W4:Y:S01]  /*55a0*/  SYNCS.PHASECHK.TRANS64.TRYWAIT P1, [R6+URZ+0x28c50], R9 ;  /* 0x028c5009060075a7 */ /* 0x000722000802017f */
[----:B------:R-:W-:Y:S05]  /*55b0*/  @!P0 BRA `(.L_x_3575) ;  /* 0x0000000000048947 */ /* 0x000fea0003800000 */
[----:B------:R-:W-:Y:S01]  /*55c0*/  BPT.TRAP 0x1 ;  /* 0x000000040000795c */ /* 0x000fe20000300000 */
.L_x_3575:
[----:B------:R-:W-:Y:S01]  /*55d0*/  ULOP3.LUT UR54, UR54, 0x2000000, URZ, 0xfc, !UPT ;  /* 0x0200000036367892 */ /* 0x000fe2000f8efc3f */
[----:B----4-:R-:W-:Y:S11]  /*55e0*/  @P1 BRA `(.L_x_3576) ;  /* 0x0000000000081947 */ /* 0x010ff60003800000 */
[----:B------:R-:W4:Y:S02]  /*55f0*/  SYNCS.PHASECHK.TRANS64.TRYWAIT P1, [R6+URZ+0x28c50], R9 ;  /* 0x028c5009060075a7 */ /* 0x000f24000802017f */
[----:B----4-:R-:W-:Y:S05]  /*5600*/  @!P1 BRA `(.L_x_3577) ;  /* 0x000000d000449947 */ /* 0x010fea0003800000 */
.L_x_3576:
[----:B------:R-:W-:Y:S01]  /*5610*/  ULEA UR11, UR48, UR54, 0xc ;  /* 0x00000036300b7291 */ /* 0x000fe2000f8e603f */
[----:B------:R-:W-:Y:S01]  /*5620*/  WARPGROUP.ARRIVE ;  /* 0x00000000000079c5 */ /* 0x000fe20000000000 */
[----:B------:R-:W-:-:S05]  /*5630*/  UMOV UR7, 0x40000040 ;  /* 0x4000004000077882 */ /* 0x000fca0000000000 */
[----:B------:R-:W-:Y:S02]  /*5640*/  UMOV UR6, UR11 ;  /* 0x0000000b00067c82 */ /* 0x000fe40008000000 */
[----:B------:R-:W-:Y:S01]  /*5650*/  HGMMA.64x256x16.F32 R24, R152, gdesc[UR4].tnspB, RZ, !UPT, gsb0 ;  /* 0x43e0000498187df0 */ /* 0x000fe2000c0008ff */
[----:B------:R-:W-:Y:S01]  /*5660*/  UIADD3 UR6, UR11, 0x80, URZ ;  /* 0x000000800b067890 */ /* 0x000fe2000fffe03f */
[----:B------:R-:W-:Y:S01]  /*5670*/  UMOV UR7, 0x40000040 ;  /* 0x4000004000077882 */ /* 0x000fe20000000000 */
[----:B------:R-:W-:Y:S02]  /*5680*/  WARPGROUP.DEPBAR.LE gsb0, 0x0 ;  /* 0x00008000000079c5 */ /* 0x000fe40000010000 */
[----:B------:R-:W-:-:S15]  /*5690*/  WARPGROUP.ARRIVE ;  /* 0x00000000000079c5 */ /* 0x000fde0000000000 */
[----:B------:R-:W-:-:S08]  /*56a0*/  NOP ;  /* 0x0000000000007918 */ /* 0x000fd00000000000 */
[----:B------:R-:W-:Y:S01]  /*56b0*/  HGMMA.64x256x16.F32 R24, R156, gdesc[UR4].tnspB, R24, gsb0 ;  /* 0x43e000049c187df0 */ /* 0x000fe20008000818 */
        /* <DEDUP_REMOVED lines=18> */
[----:B-----5:R-:W5:Y:S02]  /*57e0*/  FENCE.VIEW.ASYNC.S ;  /* 0x00000000000073c6 */ /* 0x020f640000000000 */
[----:B-----5:R-:W-:Y:S01]  /*57f0*/  NOP ;  /* 0x0000000000007918 */ /* 0x020fe20000000000 */
[----:B------:R-:W-:Y:S06]  /*5800*/  BAR.ARV 0xe, 0x100 ;  /* 0x0384000000007b1d */ /* 0x000fec0000002000 */
[----:B------:R-:W-:Y:S05]  /*5810*/  @!P0 BRA `(.L_x_3578) ;  /* 0x0000000000048947 */ /* 0x000fea0003800000 */
[----:B------:R-:W-:Y:S01]  /*5820*/  BPT.TRAP 0x1 ;  /* 0x000000040000795c */ /* 0x000fe20000300000 */
.L_x_3578:
[----:B------:R-:W-:Y:S01]  /*5830*/  R2UR UR6, R6 ;  /* 0x00000000060672ca */ /* 0x000fe200000e0000 */
[----:B------:R-:W-:-:S04]  /*5840*/  UIADD3 UR20, UR52, -0x2, URZ ;  /* 0xfffffffe34147890 */ /* 0x000fc8000fffe03f */
[----:B------:R-:W-:-:S06]  /*5850*/  UISETP.GE.AND UP0, UPT, UR20, UR49, UPT ;  /* 0x000000311400728c */ /* 0x000fcc000bf06270 */
[----:B------:R-:W-:Y:S02]  /*5860*/  PLOP3.LUT P1, PT, PT, PT, UP0, 0x80, 0x0 ;  /* 0x000000000000781c */ /* 0x000fe40003f2f008 */
[----:B------:R-:W-:-:S04]  /*5870*/  UIADD3 UR6, UR6, 0x28c60, URZ ;  /* 0x00028c6006067890 */ /* 0x000fc8000fffe03f */
[----:B------:R-:W-:-:S09]  /*5880*/  UPRMT UR6, UR38, 0x654, UR6 ;  /* 0x0000065426067896 */ /* 0x000fd20008000006 */
[----:B------:R-:W-:Y:S01]  /*5890*/  SYNCS.ARRIVE.TRANS64.RED.A1T0 RZ, [UR6], RZ ;  /* 0x000000ffffff79a7 */ /* 0x000fe20008100406 */
[----:B------:R-:W-:Y:S05]  /*58a0*/  @!P1 BRA `(.L_x_3579) ;  /* 0x0000001c00549947 */ /* 0x000fea0003800000 */
[----:B------:R-:W-:Y:S01]  /*58b0*/  IMAD.MOV.U32 R8, RZ, RZ, R0 ;  /* 0x000000ffff087224 */ /* 0x000fe200078e0000 */
[----:B------:R-:W-:Y:S01]  /*58c0*/  UMOV UR23, UR48 ;  /* 0x0000003000177c82 */ /* 0x000fe20008000000 */
[----:B-1234-:R-:W-:Y:S01]  /*58d0*/  IMAD.MOV.U32 R9, RZ, RZ, R7 ;  /* 0x000000ffff097224 */ /* 0x01efe200078e0007 */
[----:B------:R-:W-:Y:S01]  /*58e0*/  ULDC UR24, c[0x0][0x9d8] ;  /* 0x0002760000187ab9 */ /* 0x000fe20000000800 */
[----:B------:R-:W-:-:S05]  /*58f0*/  ULDC UR21, c[0x0][0x988] ;  /* 0x0002620000157ab9 */ /* 0x000fca0000000800 */
.L_x_3590:
[----:B------:R-:W-:Y:S01]  /*5900*/  UIADD3 UR48, UR23, 0x1, URZ ;  /* 0x0000000117307890 */ /* 0x000fe2000fffe03f */
[----:B------:R-:W-:Y:S01]  /*5910*/  UMOV UR6, UR20 ;  /* 0x0000001400067c82 */ /* 0x000fe20008000000 */
[----:B------:R-:W-:Y:S02]  /*5920*/  UIADD3 UR20, UR20, -0x1, URZ ;  /* 0xffffffff14147890 */ /* 0x000fe4000fffe03f */
[----:B------:R-:W-:-:S04]  /*5930*/  UISETP.NE.AND UP0, UPT, UR48, 0x2, UPT ;  /* 0x000000023000788c */ /* 0x000fc8000bf05270 */
[----:B------:R-:W-:Y:S02]  /*5940*/  USEL UR7, URZ, 0x1, UP0 ;  /* 0x000000013f077887 */ /* 0x000fe40008000000 */
[----:B------:R-:W-:Y:S02]  /*5950*/  USEL UR48, UR48, URZ, UP0 ;  /* 0x0000003f30307287 */ /* 0x000fe40008000000 */
[----:B------:R-:W-:Y:S02]  /*5960*/  ULOP3.LUT UR36, UR36, UR7, URZ, 0x3c, !UPT ;  /* 0x0000000724247292 */ /* 0x000fe4000f8e3c3f */
[----:B------:R-:W-:Y:S01]  /*5970*/  UISETP.GT.AND UP0, UPT, UR6, UR49, UPT ;  /* 0x000000310600728c */ /* 0x000fe2000bf04270 */
[----:B-12---:R-:W-:Y:S10]  /*5980*/  @!P0 BRA `(.L_x_3580) ;  /* 0x0000000000048947 */ /* 0x006ff40003800000 */
[----:B------:R-:W-:Y:S01]  /*5990*/  BPT.TRAP 0x1 ;  /* 0x000000040000795c */ /* 0x000fe20000300000 */
.L_x_3580:
[----:B------:R-:W-:Y:S01]  /*59a0*/  ULEA UR22, UR48, UR39, 0x3 ;  /* 0x0000002730167291 */ /* 0x000fe2000f8e183f */
[----:B------:R-:W-:-:S05]  /*59b0*/  IMAD.U32 R6, RZ, RZ, UR36 ;  /* 0x00000024ff067e24 */ /* 0x000fca000f8e00ff */
[----:B------:R-:W-:-:S04]  /*59c0*/  SHF.L.U32 R6, R6, 0x1f, RZ ;  /* 0x0000001f06067819 */ /* 0x000fc800000006ff */
[----:B------:R1:W2:Y:S01]  /*59d0*/  SYNCS.PHASECHK.TRANS64.TRYWAIT P1, [UR22+0x28c30], R6 ;  /* 0x028c3006ff0075a7 */ /* 0x0002a20008020156 */
[----:B------:R-:W-:Y:S05]  /*59e0*/  @!P0 BRA `(.L_x_3581) ;  /* 0x0000000000048947 */ /* 0x000fea0003800000 */
[----:B------:R-:W-:Y:S01]  /*59f0*/  BPT.TRAP 0x1 ;  /* 0x000000040000795c */ /* 0x000fe20000300000 */
.L_x_3581:
[----:B--2---:R-:W-:Y:S05]  /*5a00*/  @P1 BRA `(.L_x_3582) ;  /* 0x0000000000081947 */ /* 0x004fea0003800000 */
[----:B------:R-:W2:Y:S02]  /*5a10*/  SYNCS.PHASECHK.TRANS64.TRYWAIT P1, [UR22+0x28c30], R6 ;  /* 0x028c3006ff0075a7 */ /* 0x000ea40008020156 */
[----:B--2---:R-:W-:Y:S05]  /*5a20*/  @!P1 BRA `(.L_x_3583) ;  /* 0x000000cc00509947 */ /* 0x004fea0003800000 */
.L_x_3582:
[----:B------:R-:W-:Y:S01]  /*5a30*/  R2UR UR18, R3 ;  /* 0x00000000031272ca */ /* 0x000fe200000e0000 */
[----:B------:R-:W-:Y:S01]  /*5a40*/  UIADD3 UR6, UR39, 0x20400, URZ ;  /* 0x0002040027067890 */ /* 0x000fe2000fffe03f */
[----:B0-----:R-:W-:Y:S01]  /*5a50*/  WARPGROUP.ARRIVE ;  /* 0x00000000000079c5 */ /* 0x001fe20000000000 */
        /* <DEDUP_REMOVED lines=10> */
[----:B------:R-:W-:Y:S02]  /*5b00*/  UIADD3 UR10, UR18, 0x4, URZ ;  /* 0x00000004120a7890 */ /* 0x000fe4000fffe03f */
[----:B------:R-:W-:-:S03]  /*5b10*/  UIADD3 UR14, UR18, 0x6, URZ ;  /* 0x00000006120e7890 */ /* 0x000fc6000fffe03f */
[----:B------:R-:W-:Y:S03]  /*5b20*/  HGMMA.64x64x16.F32 R152, gdesc[UR16], RZ, !UPT, gsb0 ;  /* 0x00e00000109879f0 */ /* 0x000fe6000c0008ff */
        /* <DEDUP_REMOVED lines=12> */
.L_x_3584:
        /* <DEDUP_REMOVED lines=18> */
[----:B------:R-:W-:Y:S01]  /*5d10*/  UMOV UR10, UR21 ;  /* 0x00000015000a7c82 */ /* 0x000fe20008000000 */
[----:B------:R-:W-:Y:S01]  /*5d20*/  FMUL.FTZ R155, R155, UR24 ;  /* 0x000000189b9b7c20 */ /* 0x000fe20008410000 */
[----:B------:R-:W-:Y:S01]  /*5d30*/  FMUL.FTZ R158, R158, UR24 ;  /* 0x000000189e9e7c20 */ /* 0x000fe20008410000 */
[----:B------:R-:W-:Y:S01]  /*5d40*/  FMUL.FTZ R159, R159, UR24 ;  /* 0x000000189f9f7c20 */ /* 0x000fe20008410000 */
[----:B------:R-:W3:Y:S01]  /*5d50*/  MUFU.TANH R11, R11 ;  /* 0x0000000b000b7308 */ /* 0x000ee20000002400 */
[----:B--2---:R-:W-:Y:S01]  /*5d60*/  FMNMX.FTZ R7, R0, R9, !PT ;  /* 0x0000000900077209 */ /* 0x004fe20007810000 */
[----:B------:R-:W-:Y:S01]  /*5d70*/  FMUL.FTZ R162, R162, UR24 ;  /* 0x00000018a2a27c20 */ /* 0x000fe20008410000 */
[----:B------:R-:W-:Y:S01]  /*5d80*/  FMUL.FTZ R172, R182, UR24 ;  /* 0x00000018b6ac7c20 */ /* 0x000fe20008410000 */
[----:B------:R-:W-:Y:S01]  /*5d90*/  FMUL.FTZ R173, R183, UR24 ;  /* 0x00000018b7ad7c20 */ /* 0x000fe20008410000 */
[----:B------:R-:W-:Y:S01]  /*5da0*/  ISETP.NE.AND P1, PT, R17, RZ, PT ;  /* 0x000000ff1100720c */ /* 0x000fe20003f25270 */
[----:B------:R-:W-:-:S02]  /*5db0*/  UIADD3 UR6, UR22, 0x28c40, URZ ;  /* 0x00028c4016067890 */ /* 0x000fc4000fffe03f */
[----:B------:R-:W2:Y:S01]  /*5dc0*/  MUFU.TANH R12, R12 ;  /* 0x0000000c000c7308 */ /* 0x000ea20000002400 */
[----:B0-----:R-:W-:Y:S01]  /*5dd0*/  FMNMX.FTZ R7, R10, R7, !PT ;  /* 0x000000070a077209 */ /* 0x001fe20007810000 */
[----:B------:R-:W-:-:S06]  /*5de0*/  UPRMT UR6, UR38, 0x654, UR6 ;  /* 0x0000065426067896 */ /* 0x000fcc0008000006 */
[----:B------:R-:W0:Y:S01]  /*5df0*/  MUFU.TANH R13, R13 ;  /* 0x0000000d000d7308 */ /* 0x000e220000002400 */
[----:B---3--:R-:W-:Y:S02]  /*5e00*/  FMNMX.FTZ R7, R11, R7, !PT ;  /* 0x000000070b077209 */ /* 0x008fe40007810000 */
[----:B------:R-:W-:Y:S05]  /*5e10*/  SYNCS.ARRIVE.TRANS64.RED.A1T0 RZ, [UR6], RZ ;  /* 0x000000ffffff79a7 */ /* 0x000fea0008100406 */
[----:B------:R-:W3:Y:S01]  /*5e20*/  MUFU.TANH R14, R14 ;  /* 0x0000000e000e7308 */ /* 0x000ee20000002400 */
[----:B--2---:R-:W-:-:S07]  /*5e30*/  FMNMX.FTZ R7, R12, R7, !PT ;  /* 0x000000070c077209 */ /* 0x004fce0007810000 */
[----:B------:R-:W2:Y:S01]  /*5e40*/  MUFU.TANH R15, R15 ;  /* 0x0000000f000f7308 */ /* 0x000ea20000002400 */
[----:B0-----:R-:W-:-:S07]  /*5e50*/  FMNMX.FTZ R7, R13, R7, !PT ;  /* 0x000000070d077209 */ /* 0x001fce0007810000 */
[----:B------:R-:W0:Y:S01]  /*5e60*/  MUFU.TANH R20, R20 ;  /* 0x0000001400147308 */ /* 0x000e220000002400 */
[----:B---3--:R-:W-:-:S07]  /*5e70*/  FMNMX.FTZ R7, R14, R7, !PT ;  /* 0x000000070e077209 */ /* 0x008fce0007810000 */
        /* <DEDUP_REMOVED lines=16> */
[----:B------:R-:W-:Y:S01]  /*5f80*/  MUFU.TANH R155, R155 ;  /* 0x0000009b009b7308 */ /* 0x000fe20000002400 */
[----:B---3--:R-:W-:-:S07]  /*5f90*/  FMNMX.FTZ R7, R164, R7, !PT ;  /* 0x00000007a4077209 */ /* 0x008fce0007810000 */
[----:B------:R-:W-:Y:S01]  /*5fa0*/  MUFU.TANH R158, R158 ;  /* 0x0000009e009e7308 */ /* 0x000fe20000002400 */
[----:B--2---:R-:W-:-:S05]  /*5fb0*/  FMNMX.FTZ R7, R165, R7, !PT ;  /* 0x00000007a5077209 */ /* 0x004fca0007810000 */
[----:B------:R-:W0:Y:S02]  /*5fc0*/  SHFL.BFLY PT, R161, R7, 0x2, 0x1f ;  /* 0x0c401f0007a17f89 */ /* 0x000e2400000e0000 */
[----:B------:R-:W-:Y:S08]  /*5fd0*/  MUFU.TANH R159, R159 ;  /* 0x0000009f009f7308 */ /* 0x000ff00000002400 */
[----:B------:R-:W-:Y:S08]  /*5fe0*/  MUFU.TANH R162, R162 ;  /* 0x000000a200a27308 */ /* 0x000ff00000002400 */
[----:B------:R-:W-:Y:S01]  /*5ff0*/  MUFU.TANH R172, R172 ;  /* 0x000000ac00ac7308 */ /* 0x000fe20000002400 */
[----:B0-----:R-:W-:Y:S01]  /*6000*/  FMNMX.FTZ R7, R7, R161, !PT ;  /* 0x000000a107077209 */ /* 0x001fe20007810000 */
[----:B------:R-:W-:-:S06]  /*6010*/  FMUL.FTZ R161, R154, UR24 ;  /* 0x000000189aa17c20 */ /* 0x000fcc0008410000 */
[----:B------:R-:W-:Y:S01]  /*6020*/  MUFU.TANH R173, R173 ;  /* 0x000000ad00ad7308 */ /* 0x000fe20000002400 */
[----:B------:R-:W0:Y:S07]  /*6030*/  SHFL.BFLY PT, R168, R7, 0x1, 0x1f ;  /* 0x0c201f0007a87f89 */ /* 0x000e2e00000e0000 */
[----:B------:R-:W-:Y:S01]  /*6040*/  MUFU.TANH R161, R161 ;  /* 0x000000a100a17308 */ /* 0x000fe20000002400 */
[----:B0-----:R-:W-:-:S05]  /*6050*/  FMNMX.FTZ R7, R7, R168, !PT ;  /* 0x000000a807077209 */ /* 0x001fca0007810000 */
[C---:B------:R-:W-:Y:S01]  /*6060*/  FADD.FTZ R9, -R7.reuse, R9 ;  /* 0x0000000907097221 */ /* 0x040fe20000010100 */
[----:B------:R-:W-:-:S03]  /*6070*/  FMUL.FTZ R154, R7, UR10 ;  /* 0x0000000a079a7c20 */ /* 0x000fc60008410000 */
[----:B------:R-:W-:Y:S01]  /*6080*/  FMUL.FTZ R9, R9, UR10 ;  /* 0x0000000a09097c20 */ /* 0x000fe20008410000 */
        /* <DEDUP_REMOVED lines=13> */
[----:B------:R-:W2:Y:S01]  /*6160*/  MUFU.EX2 R0, R0 ;  /* 0x0000000000007308 */ /* 0x000ea20000000800 */
[--C-:B------:R-:W-:Y:S01]  /*6170*/  FFMA.FTZ R157, R157, UR10, -R154.reuse ;  /* 0x0000000a9d9d7c23 */ /* 0x100fe2000801089a */
[--C-:B------:R-:W-:Y:S01]  /*6180*/  FFMA.FTZ R160, R160, UR10, -R154.reuse ;  /* 0x0000000aa0a07c23 */ /* 0x100fe2000801089a */
[--C-:B------:R-:W-:Y:S01]  /*6190*/  FFMA.FTZ R164, R164, UR10, -R154.reuse ;  /* 0x0000000aa4a47c23 */ /* 0x100fe2000801089a */
[----:B------:R-:W-:-:S04]  /*61a0*/  FFMA.FTZ R165, R165, UR10, -R154 ;  /* 0x0000000aa5a57c23 */ /* 0x000fc8000801089a */
[----:B------:R3:W4:Y:S01]  /*61b0*/  MUFU.EX2 R152, R10 ;  /* 0x0000000a00987308 */ /* 0x0007220000000800 */
[-C--:B0-----:R-:W-:Y:S01]  /*61c0*/  FMUL.FTZ R24, R24, R9.reuse ;  /* 0x0000000918187220 */ /* 0x081fe20000410000 */
[-C--:B------:R-:W-:Y:S01]  /*61d0*/  FMUL.FTZ R25, R25, R9.reuse ;  /* 0x0000000919197220 */ /* 0x080fe20000410000 */
[-C--:B------:R-:W-:Y:S01]  /*61e0*/  FMUL.FTZ R28, R28, R9.reuse ;  /* 0x000000091c1c7220 */ /* 0x080fe20000410000 */
[-C--:B------:R-:W-:Y:S01]  /*61f0*/  FMUL.FTZ R29, R29, R9.reuse ;  /* 0x000000091d1d7220 */ /* 0x080fe20000410000 */
[-C--:B------:R-:W-:Y:S01]  /*6200*/  FMUL.FTZ R32, R32, R9.reuse ;  /* 0x0000000920207220 */ /* 0x080fe20000410000 */
[-C--:B------:R-:W-:Y:S01]  /*6210*/  FMUL.FTZ R33, R33, R9.reuse ;  /* 0x0000000921217220 */ /* 0x080fe20000410000 */
[-C--:B------:R-:W-:Y:S01]  /*6220*/  FMUL.FTZ R36, R36, R9.reuse ;  /* 0x0000000924247220 */ /* 0x080fe20000410000 */
[----:B------:R0:W-:Y:S01]  /*6230*/  MUFU.EX2 R169, R12 ;  /* 0x0000000c00a97308 */ /* 0x0001e20000000800 */
[----:B--2---:R-:W-:Y:S01]  /*6240*/  FFMA.FTZ R154, R9, R4, R0 ;  /* 0x00000004099a7223 */ /* 0x004fe20000010000 */
[----:B---3--:R-:W-:Y:S01]  /*6250*/  FMUL.FTZ R10, R163, UR24 ;  /* 0x00000018a30a7c20 */ /* 0x008fe20008410000 */
[----:B------:R-:W-:Y:S01]  /*6260*/  FMUL.FTZ R163, R166, UR24 ;  /* 0x00000018a6a37c20 */ /* 0x000fe20008410000 */
[----:B------:R-:W-:Y:S01]  /*6270*/  FMUL.FTZ R4, R167, UR24 ;  /* 0x00000018a7047c20 */ /* 0x000fe20008410000 */
[----:B------:R-:W-:Y:S01]  /*6280*/  FMUL.FTZ R166, R171, UR24 ;  /* 0x00000018aba67c20 */ /* 0x000fe20008410000 */
[----:B------:R-:W-:Y:S01]  /*6290*/  FMUL.FTZ R167, R174, UR24 ;  /* 0x00000018aea77c20 */ /* 0x000fe20008410000 */
[----:B------:R-:W-:Y:S01]  /*62a0*/  FMUL.FTZ R171, R179, UR24 ;  /* 0x00000018b3ab7c20 */ /* 0x000fe20008410000 */
[----:B------:R-:W-:Y:S01]  /*62b0*/  MUFU.TANH R10, R10 ;  /* 0x0000000a000a7308 */ /* 0x000fe20000002400 */
[C---:B----4-:R-:W-:Y:S01]  /*62c0*/  FADD.FTZ R154, R152.reuse, R154 ;  /* 0x0000009a989a7221 */ /* 0x050fe20000010000 */
[----:B------:R-:W-:Y:S01]  /*62d0*/  F2FP.F16.F32.PACK_AB R152, R152, R0 ;  /* 0x000000009898723e */ /* 0x000fe200000000ff */
[----:B0-----:R-:W-:Y:S01]  /*62e0*/  FMUL.FTZ R12, R170, UR24 ;  /* 0x00000018aa0c7c20 */ /* 0x001fe20008410000 */
[----:B------:R-:W-:Y:S01]  /*62f0*/  FMUL.FTZ R170, R178, UR24 ;  /* 0x00000018b2aa7c20 */ /* 0x000fe20008410000 */
        /* <DEDUP_REMOVED lines=8> */
[-C--:B------:R-:W-:Y:S01]  /*6380*/  FMUL.FTZ R52, R52, R9.reuse ;  /* 0x0000000934347220 */ /* 0x080fe20000410000 */
[-C--:B------:R-:W-:Y:S01]  /*6390*/  FMUL.FTZ R53, R53, R9.reuse ;  /* 0x0000000935357220 */ /* 0x080fe20000410000 */
[-C--:B------:R-:W-:Y:S01]  /*63a0*/  FMUL.FTZ R56, R56, R9.reuse ;  /* 0x0000000938387220 */ /* 0x080fe20000410000 */
[----:B------:R-:W2:Y:S01]  /*63b0*/  MUFU.TANH R163, R163 ;  /* 0x000000a300a37308 */ /* 0x000ea20000002400 */
[-C--:B------:R-:W-:Y:S01]  /*63c0*/  FMUL.FTZ R57, R57, R9.reuse ;  /* 0x0000000939397220 */ /* 0x080fe20000410000 */
[-C--:B------:R-:W-:Y:S01]  /*63d0*/  FMUL.FTZ R60, R60, R9.reuse ;  /* 0x000000093c3c7220 */ /* 0x080fe20000410000 */
[-C--:B------:R-:W-:Y:S01]  /*63e0*/  FMUL.FTZ R61, R61, R9.reuse ;  /* 0x000000093d3d7220 */ /* 0x080fe20000410000 */
[-C--:B------:R-:W-:Y:S01]  /*63f0*/  FMUL.FTZ R64, R64, R9.reuse ;  /* 0x0000000940407220 */ /* 0x080fe20000410000 */
[-C--:B------:R-:W-:Y:S01]  /*6400*/  FMUL.FTZ R65, R65, R9.reuse ;  /* 0x0000000941417220 */ /* 0x080fe20000410000 */
[-C--:B------:R-:W-:Y:S01]  /*6410*/  FMUL.FTZ R68, R68, R9.reuse ;  /* 0x0000000944447220 */ /* 0x080fe20000410000 */
[-C--:B------:R-:W-:Y:S01]  /*6420*/  FMUL.FTZ R69, R69, R9.reuse ;  /* 0x0000000945457220 */ /* 0x080fe20000410000 */
[----:B------:R-:W3:Y:S01]  /*6430*/  MUFU.TANH R4, R4 ;  /* 0x0000000400047308 */ /* 0x000ee20000002400 */
[----:B0-----:R-:W-:Y:S01]  /*6440*/  FADD.FTZ R11, R0, R154 ;  /* 0x0000009a000b7221 */ /* 0x001fe20000010000 */
[----:B------:R-:W-:Y:S01]  /*6450*/  F2FP.F16.F32.PACK_AB R154, R169, R0 ;  /* 0x00000000a99a723e */ /* 0x000fe200000000ff */
[-C--:B------:R-:W-:Y:S01]  /*6460*/  FMUL.FTZ R72, R72, R9.reuse ;  /* 0x0000000948487220 */ /* 0x080fe20000410000 */
[----:B------:R-:W-:Y:S01]  /*6470*/  FMNMX.FTZ R0, R161, R8, !PT ;  /* 0x00000008a1007209 */ /* 0x000fe20007810000 */
[----:B------:R-:W-:Y:S01]  /*6480*/  FADD.FTZ R11, R169, R11 ;  /* 0x0000000ba90b7221 */ /* 0x000fe20000010000 */
[----:B------:R-:W-:Y:S01]  /*6490*/  FMUL.FTZ R169, R175, UR24 ;  /* 0x00000018afa97c20 */ /* 0x000fe20008410000 */
[-C--:B------:R-:W-:Y:S01]  /*64a0*/  FMUL.FTZ R73, R73, R9.reuse ;  /* 0x0000000949497220 */ /* 0x080fe20000410000 */
[----:B------:R-:W-:Y:S01]  /*64b0*/  FMNMX.FTZ R0, R155, R0, !PT ;  /* 0x000000009b007209 */ /* 0x000fe20007810000 */
[----:B------:R-:W0:Y:S01]  /*64c0*/  MUFU.TANH R12, R12 ;  /* 0x0000000c000c7308 */ /* 0x000e220000002400 */
[-C--:B------:R-:W-:Y:S01]  /*64d0*/  FMUL.FTZ R76, R76, R9.reuse ;  /* 0x000000094c4c7220 */ /* 0x080fe20000410000 */
[-C--:B------:R-:W-:Y:S01]  /*64e0*/  FMUL.FTZ R77, R77, R9.reuse ;  /* 0x000000094d4d7220 */ /* 0x080fe20000410000 */
[----:B------:R-:W-:Y:S01]  /*64f0*/  FMNMX.FTZ R0, R158, R0, !PT ;  /* 0x000000009e007209 */ /* 0x000fe20007810000 */
[-C--:B------:R-:W-:Y:S01]  /*6500*/  FMUL.FTZ R80, R80, R9.reuse ;  /* 0x0000000950507220 */ /* 0x080fe20000410000 */
[-C--:B------:R-:W-:Y:S01]  /*6510*/  FMUL.FTZ R81, R81, R9.reuse ;  /* 0x0000000951517220 */ /* 0x080fe20000410000 */
[-C--:B------:R-:W-:Y:S01]  /*6520*/  FMUL.FTZ R84, R84, R9.reuse ;  /* 0x0000000954547220 */ /* 0x080fe20000410000 */
[----:B------:R-:W-:Y:S01]  /*6530*/  FMNMX.FTZ R0, R159, R0, !PT ;  /* 0x000000009f007209 */ /* 0x000fe20007810000 */
[----:B------:R-:W4:Y:S01]  /*6540*/  MUFU.TANH R166, R166 ;  /* 0x000000a600a67308 */ /* 0x000f220000002400 */
[-C--:B------:R-:W-:Y:S01]  /*6550*/  FMUL.FTZ R85, R85, R9.reuse ;  /* 0x0000000955557220 */ /* 0x080fe20000410000 */
[-C--:B------:R-:W-:Y:S01]  /*6560*/  FMUL.FTZ R88, R88, R9.reuse ;  /* 0x0000000958587220 */ /* 0x080fe20000410000 */
[----:B------:R-:W-:Y:S01]  /*6570*/  FMNMX.FTZ R0, R162, R0, !PT ;  /* 0x00000000a2007209 */ /* 0x000fe20007810000 */
[-C--:B------:R-:W-:Y:S01]  /*6580*/  FMUL.FTZ R89, R89, R9.reuse ;  /* 0x0000000959597220 */ /* 0x080fe20000410000 */
[-C--:B------:R-:W-:Y:S01]  /*6590*/  FMUL.FTZ R92, R92, R9.reuse ;  /* 0x000000095c5c7220 */ /* 0x080fe20000410000 */
[-C--:B------:R-:W-:Y:S01]  /*65a0*/  FMUL.FTZ R93, R93, R9.reuse ;  /* 0x000000095d5d7220 */ /* 0x080fe20000410000 */
[----:B------:R-:W-:Y:S01]  /*65b0*/  FMNMX.FTZ R0, R10, R0, !PT ;  /* 0x000000000a007209 */ /* 0x000fe20007810000 */
[----:B------:R-:W5:Y:S01]  /*65c0*/  MUFU.TANH R167, R167 ;  /* 0x000000a700a77308 */ /* 0x000f620000002400 */
[-C--:B------:R-:W-:Y:S01]  /*65d0*/  FMUL.FTZ R96, R96, R9.reuse ;  /* 0x0000000960607220 */ /* 0x080fe20000410000 */
[-C--:B------:R-:W-:Y:S01]  /*65e0*/  FMUL.FTZ R97, R97, R9.reuse ;  /* 0x0000000961617220 */ /* 0x080fe20000410000 */
[----:B--2---:R-:W-:Y:S01]  /*65f0*/  FMNMX.FTZ R0, R163, R0, !PT ;  /* 0x00000000a3007209 */ /* 0x004fe20007810000 */
[-C--:B------:R-:W-:Y:S01]  /*6600*/  FMUL.FTZ R100, R100, R9.reuse ;  /* 0x0000000964647220 */ /* 0x080fe20000410000 */
[-C--:B------:R-:W-:Y:S01]  /*6610*/  FMUL.FTZ R101, R101, R9.reuse ;  /* 0x0000000965657220 */ /* 0x080fe20000410000 */
[-C--:B------:R-:W-:Y:S01]  /*6620*/  FMUL.FTZ R104, R104, R9.reuse ;  /* 0x0000000968687220 */ /* 0x080fe20000410000 */
[----:B---3--:R-:W-:Y:S01]  /*6630*/  FMNMX.FTZ R0, R4, R0, !PT ;  /* 0x0000000004007209 */ /* 0x008fe20007810000 */
[----:B------:R-:W2:Y:S01]  /*6640*/  MUFU.TANH R169, R169 ;  /* 0x000000a900a97308 */ /* 0x000ea20000002400 */
[-C--:B------:R-:W-:Y:S01]  /*6650*/  FMUL.FTZ R105, R105, R9.reuse ;  /* 0x0000000969697220 */ /* 0x080fe20000410000 */
[-C--:B------:R-:W-:Y:S01]  /*6660*/  FMUL.FTZ R108, R108, R9.reuse ;  /* 0x000000096c6c7220 */ /* 0x080fe20000410000 */
[----:B0-----:R-:W-:Y:S01]  /*6670*/  FMNMX.FTZ R0, R12, R0, !PT ;  /* 0x000000000c007209 */ /* 0x001fe20007810000 */
[-C--:B------:R-:W-:Y:S01]  /*6680*/  FMUL.FTZ R109, R109, R9.reuse ;  /* 0x000000096d6d7220 */ /* 0x080fe20000410000 */
[-C--:B------:R-:W-:Y:S01]  /*6690*/  FMUL.FTZ R112, R112, R9.reuse ;  /* 0x0000000970707220 */ /* 0x080fe20000410000 */
[-C--:B------:R-:W-:Y:S01]  /*66a0*/  FMUL.FTZ R113, R113, R9.reuse ;  /* 0x0000000971717220 */ /* 0x080fe20000410000 */
[----:B----4-:R-:W-:Y:S01]  /*66b0*/  FMNMX.FTZ R0, R166, R0, !PT ;  /* 0x00000000a6007209 */ /* 0x010fe20007810000 */
[----:B------:R-:W0:Y:S01]  /*66c0*/  MUFU.TANH R170, R170 ;  /* 0x000000aa00aa7308 */ /* 0x000e220000002400 */
[-C--:B------:R-:W-:Y:S01]  /*66d0*/  FMUL.FTZ R116, R116, R9.reuse ;  /* 0x0000000974747220 */ /* 0x080fe20000410000 */
[-C--:B------:R-:W-:Y:S01]  /*66e0*/  FMUL.FTZ R117, R117, R9.reuse ;  /* 0x0000000975757220 */ /* 0x080fe20000410000 */
[----:B-----5:R-:W-:Y:S01]  /*66f0*/  FMNMX.FTZ R0, R167, R0, !PT ;  /* 0x00000000a7007209 */ /* 0x020fe20007810000 */
[-C--:B------:R-:W-:Y:S01]  /*6700*/  FMUL.FTZ R120, R120, R9.reuse ;  /* 0x0000000978787220 */ /* 0x080fe20000410000 */
[-C--:B------:R-:W-:Y:S01]  /*6710*/  FMUL.FTZ R121, R121, R9.reuse ;  /* 0x0000000979797220 */ /* 0x080fe20000410000 */
[-C--:B------:R-:W-:Y:S01]  /*6720*/  FMUL.FTZ R124, R124, R9.reuse ;  /* 0x000000097c7c7220 */ /* 0x080fe20000410000 */
[-C--:B------:R-:W-:Y:S01]  /*6730*/  FMUL.FTZ R125, R125, R9.reuse ;  /* 0x000000097d7d7220 */ /* 0x080fe20000410000 */
[----:B------:R-:W3:Y:S01]  /*6740*/  MUFU.TANH R171, R171 ;  /* 0x000000ab00ab7308 */ /* 0x000ee20000002400 */
[----:B--2---:R-:W-:Y:S01]  /*6750*/  FMNMX.FTZ R0, R169, R0, !PT ;  /* 0x00000000a9007209 */ /* 0x004fe20007810000 */
[-C--:B------:R-:W-:Y:S01]  /*6760*/  FMUL.FTZ R128, R128, R9.reuse ;  /* 0x0000000980807220 */ /* 0x080fe20000410000 */
[-C--:B------:R-:W-:Y:S01]  /*6770*/  FMUL.FTZ R129, R129, R9.reuse ;  /* 0x0000000981817220 */ /* 0x080fe20000410000 */
[-C--:B------:R-:W-:Y:S01]  /*6780*/  FMUL.FTZ R132, R132, R9.reuse ;  /* 0x0000000984847220 */ /* 0x080fe20000410000 */
[-C--:B------:R-:W-:Y:S01]  /*6790*/  FMUL.FTZ R133, R133, R9.reuse ;  /* 0x0000000985857220 */ /* 0x080fe20000410000 */
[-C--:B------:R-:W-:Y:S01]  /*67a0*/  FMUL.FTZ R136, R136, R9.reuse ;  /* 0x0000000988887220 */ /* 0x080fe20000410000 */
[-C--:B------:R-:W-:Y:S01]  /*67b0*/  FMUL.FTZ R137, R137, R9.reuse ;  /* 0x0000000989897220 */ /* 0x080fe20000410000 */
[----:B------:R-:W-:Y:S01]  /*67c0*/  MUFU.EX2 R178, R156 ;  /* 0x0000009c00b27308 */ /* 0x000fe20000000800 */
[----:B0-----:R-:W-:Y:S01]  /*67d0*/  FMNMX.FTZ R0, R170, R0, !PT ;  /* 0x00000000aa007209 */ /* 0x001fe20007810000 */
[-C--:B------:R-:W-:Y:S01]  /*67e0*/  FMUL.FTZ R140, R140, R9.reuse ;  /* 0x000000098c8c7220 */ /* 0x080fe20000410000 */
[-C--:B------:R-:W-:Y:S01]  /*67f0*/  FMUL.FTZ R141, R141, R9.reuse ;  /* 0x000000098d8d7220 */ /* 0x080fe20000410000 */
[-C--:B------:R-:W-:Y:S01]  /*6800*/  FMUL.FTZ R144, R144, R9.reuse ;  /* 0x0000000990907220 */ /* 0x080fe20000410000 */
[-C--:B------:R-:W-:Y:S01]  /*6810*/  FMUL.FTZ R145, R145, R9.reuse ;  /* 0x0000000991917220 */ /* 0x080fe20000410000 */
[-C--:B------:R-:W-:Y:S01]  /*6820*/  FMUL.FTZ R148, R148, R9.reuse ;  /* 0x0000000994947220 */ /* 0x080fe20000410000 */
[----:B------:R-:W-:Y:S01]  /*6830*/  FMUL.FTZ R149, R149, R9 ;  /* 0x0000000995957220 */ /* 0x000fe20000410000 */
[----:B------:R-:W-:Y:S01]  /*6840*/  MUFU.EX2 R13, R13 ;  /* 0x0000000d000d7308 */ /* 0x000fe20000000800 */
[----:B---3--:R-:W-:-:S04]  /*6850*/  FMNMX.FTZ R0, R171, R0, !PT ;  /* 0x00000000ab007209 */ /* 0x008fc80007810000 */
[----:B------:R-:W-:-:S03]  /*6860*/  FMNMX.FTZ R0, R172, R0, !PT ;  /* 0x00000000ac007209 */ /* 0x000fc60007810000 */
[----:B------:R-:W-:Y:S01]  /*6870*/  MUFU.EX2 R14, R14 ;  /* 0x0000000e000e7308 */ /* 0x000fe20000000800 */
[----:B------:R-:W-:-:S05]  /*6880*/  FMNMX.FTZ R0, R173, R0, !PT ;  /* 0x00000000ad007209 */ /* 0x000fca0007810000 */
[----:B------:R-:W0:Y:S02]  /*6890*/  SHFL.BFLY PT, R174, R0, 0x2, 0x1f ;  /* 0x0c401f0000ae7f89 */ /* 0x000e2400000e0000 */
[----:B------:R-:W-:Y:S08]  /*68a0*/  MUFU.EX2 R15, R15 ;  /* 0x0000000f000f7308 */ /* 0x000ff00000000800 */
[----:B------:R-:W-:Y:S08]  /*68b0*/  MUFU.EX2 R20, R20 ;  /* 0x0000001400147308 */ /* 0x000ff00000000800 */
[----:B------:R-:W-:Y:S01]  /*68c0*/  MUFU.EX2 R21, R21 ;  /* 0x0000001500157308 */ /* 0x000fe20000000800 */
[----:B0-----:R-:W-:-:S07]  /*68d0*/  FMNMX.FTZ R0, R0, R174, !PT ;  /* 0x000000ae00007209 */ /* 0x001fce0007810000 */
[----:B------:R-:W0:Y:S01]  /*68e0*/  MUFU.EX2 R168, R168 ;  /* 0x000000a800a87308 */ /* 0x000e220000000800 */
[----:B------:R-:W2:Y:S07]  /*68f0*/  SHFL.BFLY PT, R174, R0, 0x1, 0x1f ;  /* 0x0c201f0000ae7f89 */ /* 0x000eae00000e0000 */
[----:B------:R-:W-:Y:S08]  /*6900*/  MUFU.EX2 R177, R165 ;  /* 0x000000a500b17308 */ /* 0x000ff00000000800 */
[----:B------:R0:W-:Y:S02]  /*6910*/  MUFU.EX2 R179, R160 ;  /* 0x000000a000b37308 */ /* 0x0001e40000000800 */
[----:B0-----:R-:W-:-:S02]  /*6920*/  F2FP.F16.F32.PACK_AB R160, R168, R21 ;  /* 0x00000015a8a0723e */ /* 0x001fc400000000ff */
[----:B--2---:R-:W-:-:S05]  /*6930*/  FMNMX.FTZ R0, R0, R174, !PT ;  /* 0x000000ae00007209 */ /* 0x004fca0007810000 */
[C---:B------:R-:W-:Y:S01]  /*6940*/  FADD.FTZ R175, -R0.reuse, R8 ;  /* 0x0000000800af7221 */ /* 0x040fe20000010100 */
[----:B------:R-:W-:Y:S01]  /*6950*/  FMUL.FTZ R174, R0, UR10 ;  /* 0x0000000a00ae7c20 */ /* 0x000fe20008410000 */
[----:B------:R-:W-:Y:S02]  /*6960*/  MUFU.EX2 R8, R153 ;  /* 0x0000009900087308 */ /* 0x000fe40000000800 */
        /* <DEDUP_REMOVED lines=19> */
[----:B------:R-:W3:Y:S01]  /*6aa0*/  MUFU.EX2 R155, R155 ;  /* 0x0000009b009b7308 */ /* 0x000ee20000000800 */
[-C--:B0-----:R-:W-:Y:S01]  /*6ab0*/  FMUL.FTZ R26, R26, R10.reuse ;  /* 0x0000000a1a1a7220 */ /* 0x081fe20000410000 */
[-C--:B------:R-:W-:Y:S01]  /*6ac0*/  FMUL.FTZ R27, R27, R10.reuse ;  /* 0x0000000a1b1b7220 */ /* 0x080fe20000410000 */
[-C--:B------:R-:W-:Y:S01]  /*6ad0*/  FMUL.FTZ R30, R30, R10.reuse ;  /* 0x0000000a1e1e7220 */ /* 0x080fe20000410000 */
[-C--:B------:R-:W-:Y:S01]  /*6ae0*/  FMUL.FTZ R31, R31, R10.reuse ;  /* 0x0000000a1f1f7220 */ /* 0x080fe20000410000 */
[-C--:B------:R-:W-:Y:S01]  /*6af0*/  FMUL.FTZ R34, R34, R10.reuse ;  /* 0x0000000a22227220 */ /* 0x080fe20000410000 */
[-C--:B------:R-:W-:Y:S01]  /*6b00*/  FMUL.FTZ R35, R35, R10.reuse ;  /* 0x0000000a23237220 */ /* 0x080fe20000410000 */
[-C--:B------:R-:W-:Y:S01]  /*6b10*/  FMUL.FTZ R38, R38, R10.reuse ;  /* 0x0000000a26267220 */ /* 0x080fe20000410000 */
[----:B------:R-:W-:Y:S01]  /*6b20*/  MUFU.EX2 R156, R159 ;  /* 0x0000009f009c7308 */ /* 0x000fe20000000800 */
[----:B--2---:R-:W-:Y:S01]  /*6b30*/  FFMA.FTZ R5, R10, R5, R153 ;  /* 0x000000050a057223 */ /* 0x004fe20000010099 */
[-C--:B------:R-:W-:Y:S01]  /*6b40*/  FMUL.FTZ R39, R39, R10.reuse ;  /* 0x0000000a27277220 */ /* 0x080fe20000410000 */
[-C--:B------:R-:W-:Y:S01]  /*6b50*/  FMUL.FTZ R42, R42, R10.reuse ;  /* 0x0000000a2a2a7220 */ /* 0x080fe20000410000 */
[-C--:B------:R-:W-:Y:S01]  /*6b60*/  FMUL.FTZ R43, R43, R10.reuse ;  /* 0x0000000a2b2b7220 */ /* 0x080fe20000410000 */
[-C--:B------:R-:W-:Y:S01]  /*6b70*/  FMUL.FTZ R46, R46, R10.reuse ;  /* 0x0000000a2e2e7220 */ /* 0x080fe20000410000 */
[-C--:B------:R-:W-:Y:S01]  /*6b80*/  FMUL.FTZ R47, R47, R10.reuse ;  /* 0x0000000a2f2f7220 */ /* 0x080fe20000410000 */
[-C--:B------:R-:W-:Y:S01]  /*6b90*/  FMUL.FTZ R50, R50, R10.reuse ;  /* 0x0000000a32327220 */ /* 0x080fe20000410000 */
[----:B------:R-:W-:Y:S01]  /*6ba0*/  MUFU.EX2 R175, R157 ;  /* 0x0000009d00af7308 */ /* 0x000fe20000000800 */
[C---:B---3--:R-:W-:Y:S01]  /*6bb0*/  FADD.FTZ R5, R155.reuse, R5 ;  /* 0x000000059b057221 */ /* 0x048fe20000010000 */
[----:B------:R-:W-:Y:S01]  /*6bc0*/  F2FP.F16.F32.PACK_AB R153, R155, R153 ;  /* 0x000000999b99723e */ /* 0x000fe200000000ff */
[-C--:B------:R-:W-:Y:S01]  /*6bd0*/  FMUL.FTZ R51, R51, R10.reuse ;  /* 0x0000000a33337220 */ /* 0x080fe20000410000 */
[-C--:B------:R-:W-:Y:S01]  /*6be0*/  FMUL.FTZ R54, R54, R10.reuse ;  /* 0x0000000a36367220 */ /* 0x080fe20000410000 */
        /* <DEDUP_REMOVED lines=11> */
[----:B------:R3:W4:Y:S01]  /*6ca0*/  MUFU.EX2 R157, R162 ;  /* 0x000000a2009d7308 */ /* 0x0007220000000800 */
[----:B0-----:R-:W-:-:S02]  /*6cb0*/  IMAD.U32 R158, RZ, RZ, UR23 ;  /* 0x00000017ff9e7e24 */ /* 0x001fc4000f8e00ff */
[-C--:B------:R-:W-:Y:S01]  /*6cc0*/  FMUL.FTZ R75, R75, R10.reuse ;  /* 0x0000000a4b4b7220 */ /* 0x080fe20000410000 */
[-C--:B------:R-:W-:Y:S01]  /*6cd0*/  FMUL.FTZ R78, R78, R10.reuse ;  /* 0x0000000a4e4e7220 */ /* 0x080fe20000410000 */
[-C--:B------:R-:W-:Y:S01]  /*6ce0*/  FMUL.FTZ R79, R79, R10.reuse ;  /* 0x0000000a4f4f7220 */ /* 0x080fe20000410000 */
[----:B------:R-:W-:Y:S02]  /*6cf0*/  @!P1 IMAD R158, R158, 0x40, R16 ;  /* 0x000000409e9e9824 */ /* 0x000fe400078e0210 */
[-C--:B------:R-:W-:Y:S01]  /*6d00*/  FMUL.FTZ R82, R82, R10.reuse ;  /* 0x0000000a52527220 */ /* 0x080fe20000410000 */
[-C--:B------:R-:W-:Y:S01]  /*6d10*/  FMUL.FTZ R83, R83, R10.reuse ;  /* 0x0000000a53537220 */ /* 0x080fe20000410000 */
[----:B------:R-:W0:Y:S01]  /*6d20*/  MUFU.EX2 R176, R176 ;  /* 0x000000b000b07308 */ /* 0x000e220000000800 */
[----:B--2---:R-:W-:Y:S01]  /*6d30*/  FADD.FTZ R5, R155, R5 ;  /* 0x000000059b057221 */ /* 0x004fe20000010000 */
[----:B------:R-:W-:Y:S01]  /*6d40*/  F2FP.F16.F32.PACK_AB R155, R156, R155 ;  /* 0x0000009b9c9b723e */ /* 0x000fe200000000ff */
[----:B------:R-:W-:Y:S01]  /*6d50*/  FMUL.FTZ R86, R86, R10 ;  /* 0x0000000a56567220 */ /* 0x000fe20000410000 */
[----:B------:R-:W-:Y:S01]  /*6d60*/  @!P1 LEA R158, R158, UR39, 0x2 ;  /* 0x000000279e9e9c11 */ /* 0x000fe2000f8e10ff */
[----:B------:R-:W-:Y:S01]  /*6d70*/  FADD.FTZ R5, R156, R5 ;  /* 0x000000059c057221 */ /* 0x000fe20000010000 */
[----:B------:R-:W-:Y:S01]  /*6d80*/  FADD.FTZ R156, R13, R11 ;  /* 0x0000000b0d9c7221 */ /* 0x000fe20000010000 */
[----:B---3--:R-:W-:Y:S01]  /*6d90*/  F2FP.F16.F32.PACK_AB R162, R178, R8 ;  /* 0x00000008b2a2723e */ /* 0x008fe200000000ff */
[----:B------:R-:W2:Y:S01]  /*6da0*/  MUFU.EX2 R159, R163 ;  /* 0x000000a3009f7308 */ /* 0x000ea20000000800 */
[----:B----4-:R-:W-:Y:S01]  /*6db0*/  FADD.FTZ R11, R157, R5 ;  /* 0x000000059d0b7221 */ /* 0x010fe20000010000 */
[C---:B------:R-:W-:Y:S01]  /*6dc0*/  FADD.FTZ R5, R14.reuse, R156 ;  /* 0x0000009c0e057221 */ /* 0x040fe20000010000 */
[----:B------:R-:W-:Y:S01]  /*6dd0*/  @!P1 STS [R158+0x28800], R9 ;  /* 0x028800099e009388 */ /* 0x000fe20000000800 */
[----:B------:R-:W-:Y:S01]  /*6de0*/  F2FP.F16.F32.PACK_AB R156, R14, R13 ;  /* 0x0000000d0e9c723e */ /* 0x000fe200000000ff */
[-C--:B------:R-:W-:Y:S01]  /*6df0*/  FMUL.FTZ R87, R87, R10.reuse ;  /* 0x0000000a57577220 */ /* 0x080fe20000410000 */
[----:B------:R-:W-:Y:S01]  /*6e00*/  FADD.FTZ R5, R15, R5 ;  /* 0x000000050f057221 */ /* 0x000fe20000010000 */
[----:B------:R3:W-:Y:S01]  /*6e10*/  @!P1 STS [R158+0x28820], R10 ;  /* 0x0288200a9e009388 */ /* 0x0007e20000000800 */
[----:B------:R-:W4:Y:S01]  /*6e20*/  MUFU.EX2 R4, R4 ;  /* 0x0000000400047308 */ /* 0x000f220000000800 */
[----:B0-----:R-:W-:Y:S01]  /*6e30*/  FADD.FTZ R11, R176, R11 ;  /* 0x0000000bb00b7221 */ /* 0x001fe20000010000 */
[----:B------:R-:W-:Y:S01]  /*6e40*/  FADD.FTZ R5, R20, R5 ;  /* 0x0000000514057221 */ /* 0x000fe20000010000 */
[----:B------:R-:W-:Y:S01]  /*6e50*/  BAR.SYNC.DEFER_BLOCKING 0xf, 0x100 ;  /* 0x03c4000000007b1d */ /* 0x000fe20000010000 */
[----:B------:R-:W-:Y:S01]  /*6e60*/  F2FP.F16.F32.PACK_AB R157, R176, R157 ;  /* 0x0000009db09d723e */ /* 0x000fe200000000ff */
[-C--:B------:R-:W-:Y:S01]  /*6e70*/  FMUL.FTZ R90, R90, R10.reuse ;  /* 0x0000000a5a5a7220 */ /* 0x080fe20000410000 */
[-C--:B------:R-:W-:Y:S01]  /*6e80*/  FMUL.FTZ R91, R91, R10.reuse ;  /* 0x0000000a5b5b7220 */ /* 0x080fe20000410000 */
[-C--:B------:R-:W-:Y:S01]  /*6e90*/  FMUL.FTZ R94, R94, R10.reuse ;  /* 0x0000000a5e5e7220 */ /* 0x080fe20000410000 */
[-C--:B------:R-:W-:Y:S01]  /*6ea0*/  FMUL.FTZ R95, R95, R10.reuse ;  /* 0x0000000a5f5f7220 */ /* 0x080fe20000410000 */
[----:B------:R-:W0:Y:S01]  /*6eb0*/  MUFU.EX2 R12, R12 ;  /* 0x0000000c000c7308 */ /* 0x000e220000000800 */
[----:B--2---:R-:W-:Y:S01]  /*6ec0*/  FADD.FTZ R11, R159, R11 ;  /* 0x0000000b9f0b7221 */ /* 0x004fe20000010000 */
[----:B---3--:R-:W-:Y:S01]  /*6ed0*/  F2FP.F16.F32.PACK_AB R158, R20, R15 ;  /* 0x0000000f149e723e */ /* 0x008fe200000000ff */
[-C--:B------:R-:W-:Y:S01]  /*6ee0*/  FMUL.FTZ R98, R98, R10.reuse ;  /* 0x0000000a62627220 */ /* 0x080fe20000410000 */
[-C--:B------:R-:W-:Y:S01]  /*6ef0*/  FMUL.FTZ R99, R99, R10.reuse ;  /* 0x0000000a63637220 */ /* 0x080fe20000410000 */
[-C--:B------:R-:W-:Y:S01]  /*6f00*/  FMUL.FTZ R102, R102, R10.reuse ;  /* 0x0000000a66667220 */ /* 0x080fe20000410000 */
[-C--:B------:R-:W-:Y:S01]  /*6f10*/  FMUL.FTZ R103, R103, R10.reuse ;  /* 0x0000000a67677220 */ /* 0x080fe20000410000 */
[-C--:B------:R-:W-:Y:S01]  /*6f20*/  FMUL.FTZ R106, R106, R10.reuse ;  /* 0x0000000a6a6a7220 */ /* 0x080fe20000410000 */
[----:B------:R-:W2:Y:S01]  /*6f30*/  MUFU.EX2 R161, R166 ;  /* 0x000000a600a17308 */ /* 0x000ea20000000800 */
[C---:B----4-:R-:W-:Y:S01]  /*6f40*/  FADD.FTZ R11, R4.reuse, R11 ;  /* 0x0000000b040b7221 */ /* 0x050fe20000010000 */
[----:B------:R-:W-:Y:S01]  /*6f50*/  F2FP.F16.F32.PACK_AB R159, R4, R159 ;  /* 0x0000009f049f723e */ /* 0x000fe200000000ff */
[----:B------:R-:W-:Y:S01]  /*6f60*/  FADD.FTZ R4, R21, R5 ;  /* 0x0000000515047221 */ /* 0x000fe20000010000 */
[-C--:B------:R-:W-:Y:S01]  /*6f70*/  FMUL.FTZ R107, R107, R10.reuse ;  /* 0x0000000a6b6b7220 */ /* 0x080fe20000410000 */
[-C--:B------:R-:W-:Y:S01]  /*6f80*/  FMUL.FTZ R110, R110, R10.reuse ;  /* 0x0000000a6e6e7220 */ /* 0x080fe20000410000 */
[-C--:B------:R-:W-:Y:S01]  /*6f90*/  FMUL.FTZ R111, R111, R10.reuse ;  /* 0x0000000a6f6f7220 */ /* 0x080fe20000410000 */
[----:B------:R-:W-:Y:S01]  /*6fa0*/  FADD.FTZ R4, R168, R4 ;  /* 0x00000004a8047221 */ /* 0x000fe20000010000 */
[----:B------:R-:W3:Y:S01]  /*6fb0*/  MUFU.EX2 R163, R167 ;  /* 0x000000a700a37308 */ /* 0x000ee20000000800 */
[----:B0-----:R-:W-:Y:S01]  /*6fc0*/  FADD.FTZ R11, R12, R11 ;  /* 0x0000000b0c0b7221 */ /* 0x001fe20000010000 */
[----:B------:R0:W-:Y:S01]  /*6fd0*/  STSM.16.M88.4 [R18+0x26800], R152 ;  /* 0x0268009812007844 */ /* 0x0001e20000000200 */
[----:B------:R-:W-:Y:S01]  /*6fe0*/  FADD.FTZ R4, R8, R4 ;  /* 0x0000000408047221 */ /* 0x000fe20000010000 */
[-C--:B------:R-:W-:Y:S01]  /*6ff0*/  FMUL.FTZ R114, R114, R10.reuse ;  /* 0x0000000a72727220 */ /* 0x080fe20000410000 */
[----:B------:R-:W-:Y:S01]  /*7000*/  FMUL.FTZ R115, R115, R10 ;  /* 0x0000000a73737220 */ /* 0x000fe20000410000 */
[----:B------:R0:W-:Y:S01]  /*7010*/  STSM.16.M88.4 [R23], R156 ;  /* 0x0000009c17007844 */ /* 0x0001e20000000200 */
[----:B------:R-:W-:Y:S01]  /*7020*/  FADD.FTZ R4, R178, R4 ;  /* 0x00000004b2047221 */ /* 0x000fe20000010000 */
[----:B------:R-:W4:Y:S01]  /*7030*/  MUFU.EX2 R169, R169 ;  /* 0x000000a900a97308 */ /* 0x000f220000000800 */
[C---:B--2---:R-:W-:Y:S01]  /*7040*/  FADD.FTZ R11, R161.reuse, R11 ;  /* 0x0000000ba10b7221 */ /* 0x044fe20000010000 */
[----:B------:R-:W-:Y:S01]  /*7050*/  F2FP.F16.F32.PACK_AB R161, R161, R12 ;  /* 0x0000000ca1a1723e */ /* 0x000fe200000000ff */
[----:B------:R-:W-:Y:S01]  /*7060*/  FADD.FTZ R4, R175, R4 ;  /* 0x00000004af047221 */ /* 0x000fe20000010000 */
[-C--:B------:R-:W-:Y:S01]  /*7070*/  FMUL.FTZ R118, R118, R10.reuse ;  /* 0x0000000a76767220 */ /* 0x080fe20000410000 */
[-C--:B------:R-:W-:Y:S01]  /*7080*/  FMUL.FTZ R119, R119, R10.reuse ;  /* 0x0000000a77777220 */ /* 0x080fe20000410000 */
[-C--:B------:R-:W-:Y:S01]  /*7090*/  FMUL.FTZ R122, R122, R10.reuse ;  /* 0x0000000a7a7a7220 */ /* 0x080fe20000410000 */
[----:B------:R-:W-:Y:S01]  /*70a0*/  FADD.FTZ R4, R179, R4 ;  /* 0x00000004b3047221 */ /* 0x000fe20000010000 */
        /* <DEDUP_REMOVED lines=9> */
[C---:B----4-:R-:W-:Y:S01]  /*7140*/  FADD.FTZ R11, R169.reuse, R11 ;  /* 0x0000000ba90b7221 */ /* 0x050fe20000010000 */
[----:B------:R-:W-:Y:S01]  /*7150*/  F2FP.F16.F32.PACK_AB R163, R169, R163 ;  /* 0x000000a3a9a3723e */ /* 0x000fe200000000ff */
[-C--:B------:R-:W-:Y:S01]  /*7160*/  FMUL.FTZ R135, R135, R10.reuse ;  /* 0x0000000a87877220 */ /* 0x080fe20000410000 */
[-C--:B------:R-:W-:Y:S01]  /*7170*/  FMUL.FTZ R138, R138, R10.reuse ;  /* 0x0000000a8a8a7220 */ /* 0x080fe20000410000 */
[-C--:B------:R-:W-:Y:S01]  /*7180*/  FMUL.FTZ R139, R139, R10.reuse ;  /* 0x0000000a8b8b7220 */ /* 0x080fe20000410000 */
[-C--:B------:R-:W-:Y:S01]  /*7190*/  FMUL.FTZ R142, R142, R10.reuse ;  /* 0x0000000a8e8e7220 */ /* 0x080fe20000410000 */
[----:B------:R0:W-:Y:S01]  /*71a0*/  STSM.16.M88.4 [R19], R160 ;  /* 0x000000a013007844 */ /* 0x0001e20000000200 */
[----:B------:R-:W4:Y:S01]  /*71b0*/  MUFU.EX2 R167, R172 ;  /* 0x000000ac00a77308 */ /* 0x000f220000000800 */
[----:B--2---:R-:W-:Y:S01]  /*71c0*/  FADD.FTZ R11, R165, R11 ;  /* 0x0000000ba50b7221 */ /* 0x004fe20000010000 */
[-C--:B------:R-:W-:Y:S01]  /*71d0*/  FMUL.FTZ R143, R143, R10.reuse ;  /* 0x0000000a8f8f7220 */ /* 0x080fe20000410000 */
[-C--:B------:R-:W-:Y:S01]  /*71e0*/  FMUL.FTZ R146, R146, R10.reuse ;  /* 0x0000000a92927220 */ /* 0x080fe20000410000 */
[-C--:B------:R-:W-:Y:S01]  /*71f0*/  FMUL.FTZ R147, R147, R10.reuse ;  /* 0x0000000a93937220 */ /* 0x080fe20000410000 */
[-C--:B------:R-:W-:Y:S01]  /*7200*/  FMUL.FTZ R150, R150, R10.reuse ;  /* 0x0000000a96967220 */ /* 0x080fe20000410000 */
[----:B------:R-:W-:-:S02]  /*7210*/  FMUL.FTZ R151, R151, R10 ;  /* 0x0000000a97977220 */ /* 0x000fc40000410000 */
[----:B------:R2:W5:Y:S01]  /*7220*/  MUFU.EX2 R174, R164 ;  /* 0x000000a400ae7308 */ /* 0x0005620000000800 */
[C---:B---3--:R-:W-:Y:S01]  /*7230*/  FADD.FTZ R11, R171.reuse, R11 ;  /* 0x0000000bab0b7221 */ /* 0x048fe20000010000 */
[----:B------:R-:W-:-:S06]  /*7240*/  F2FP.F16.F32.PACK_AB R165, R171, R165 ;  /* 0x000000a5aba5723e */ /* 0x000fcc00000000ff */
[----:B------:R-:W3:Y:S01]  /*7250*/  MUFU.EX2 R173, R173 ;  /* 0x000000ad00ad7308 */ /* 0x000ee20000000800 */
[----:B----4-:R-:W-:Y:S01]  /*7260*/  FADD.FTZ R11, R167, R11 ;  /* 0x0000000ba70b7221 */ /* 0x010fe20000010000 */
[----:B--2---:R-:W-:Y:S02]  /*7270*/  F2FP.F16.F32.PACK_AB R164, R179, R175 ;  /* 0x000000afb3a4723e */ /* 0x004fe400000000ff */
[----:B-----5:R-:W-:Y:S01]  /*7280*/  F2FP.F16.F32.PACK_AB R166, R177, R174 ;  /* 0x000000aeb1a6723e */ /* 0x020fe200000000ff */
[----:B------:R-:W-:-:S04]  /*7290*/  FADD.FTZ R4, R174, R4 ;  /* 0x00000004ae047221 */ /* 0x000fc80000010000 */
[----:B------:R-:W-:Y:S01]  /*72a0*/  FADD.FTZ R4, R177, R4 ;  /* 0x00000004b1047221 */ /* 0x000fe20000010000 */
[C---:B---3--:R-:W-:Y:S01]  /*72b0*/  F2FP.F16.F32.PACK_AB R167, R173.reuse, R167 ;  /* 0x000000a7ada7723e */ /* 0x048fe200000000ff */
[----:B------:R-:W-:-:S04]  /*72c0*/  FADD.FTZ R5, R173, R11 ;  /* 0x0000000bad057221 */ /* 0x000fc80000010000 */
[----:B------:R0:W-:Y:S01]  /*72d0*/  STSM.16.M88.4 [R22], R164 ;  /* 0x000000a416007844 */ /* 0x0001e20000000200 */
[----:B------:R-:W-:Y:S05]  /*72e0*/  @!P0 BRA `(.L_x_3585) ;  /* 0x0000000000048947 */ /* 0x000fea0003800000 */
[----:B------:R-:W-:Y:S01]  /*72f0*/  BPT.TRAP 0x1 ;  /* 0x000000040000795c */ /* 0x000fe20000300000 */
.L_x_3585:
[----:B------:R2:W3:Y:S01]  /*7300*/  SYNCS.PHASECHK.TRANS64.TRYWAIT P1, [UR22+0x28c50], R6 ;  /* 0x028c5006ff0075a7 */ /* 0x0004e20008020156 */
[----:B------:R-:W-:Y:S05]  /*7310*/  @!P0 BRA `(.L_x_3586) ;  /* 0x0000000000048947 */ /* 0x000fea0003800000 */
[----:B------:R-:W-:Y:S01]  /*7320*/  BPT.TRAP 0x1 ;  /* 0x000000040000795c */ /* 0x000fe20000300000 */
.L_x_3586:
[----:B---3--:R-:W-:Y:S05]  /*7330*/  @P1 BRA `(.L_x_3587) ;  /* 0x0000000000081947 */ /* 0x008fea0003800000 */
[----:B------:R-:W3:Y:S02]  /*7340*/  SYNCS.PHASECHK.TRANS64.TRYWAIT P1, [UR22+0x28c50], R6 ;  /* 0x028c5006ff0075a7 */ /* 0x000ee40008020156 */
[----:B---3--:R-:W-:Y:S05]  /*7350*/  @!P1 BRA `(.L_x_3588) ;  /* 0x000000b4001c9947 */ /* 0x008fea0003800000 */
.L_x_3587:
[----:B------:R-:W-:Y:S01]  /*7360*/  ULEA UR11, UR48, UR54, 0xc ;  /* 0x00000036300b7291 */ /* 0x000fe2000f8e603f */
[----:B------:R-:W-:Y:S01]  /*7370*/  WARPGROUP.ARRIVE ;  /* 0x00000000000079c5 */ /* 0x000fe20000000000 */
[----:B------:R-:W-:-:S05]  /*7380*/  UMOV UR7, 0x40000040 ;  /* 0x4000004000077882 */ /* 0x000fca0000000000 */
[----:B------:R-:W-:Y:S02]  /*7390*/  UMOV UR6, UR11 ;  /* 0x0000000b00067c82 */ /* 0x000fe40008000000 */
        /* <DEDUP_REMOVED lines=30> */
.L_x_3589:
[----:B------:R-:W-:Y:S01]  /*7580*/  UIADD3 UR22, UR22, 0x28c60, URZ ;  /* 0x00028c6016167890 */ /* 0x000fe2000fffe03f */
[----:B------:R-:W-:Y:S01]  /*7590*/  PLOP3.LUT P1, PT, PT, PT, UP0, 0x80, 0x0 ;  /* 0x000000000000781c */ /* 0x000fe20003f2f008 */
[----:B------:R-:W-:Y:S01]  /*75a0*/  UMOV UR23, UR48 ;  /* 0x0000003000177c82 */ /* 0x000fe20008000000 */
[----:B------:R-:W-:Y:S01]  /*75b0*/  IMAD.MOV.U32 R8, RZ, RZ, R0 ;  /* 0x000000ffff087224 */ /* 0x000fe200078e0000 */
[----:B------:R-:W-:Y:S01]  /*75c0*/  UPRMT UR22, UR38, 0x654, UR22 ;  /* 0x0000065426167896 */ /* 0x000fe20008000016 */
[----:B---3--:R-:W-:-:S08]  /*75d0*/  IMAD.MOV.U32 R9, RZ, RZ, R7 ;  /* 0x000000ffff097224 */ /* 0x008fd000078e0007 */
[----:B------:R-:W-:Y:S01]  /*75e0*/  SYNCS.ARRIVE.TRANS64.RED.A1T0 RZ, [UR22], RZ ;  /* 0x000000ffffff79a7 */ /* 0x000fe20008100416 */
[----:B------:R-:W-:Y:S05]  /*75f0*/  @P1 BRA `(.L_x_3590) ;  /* 0xffffffe000c01947 */ /* 0x000fea000383ffff */
.L_x_3579:
[----:B------:R-:W5:Y:S01]  /*7600*/  SHFL.BFLY PT, R3, R4, 0x2, 0x1f ;  /* 0x0c401f0004037f89 */ /* 0x000f6200000e0000 */
[----:B------:R-:W-:Y:S01]  /*7610*/  IMAD.U32 R12, RZ, RZ, UR10 ;  /* 0x0000000aff0c7e24 */ /* 0x000fe2000f8e00ff */
[----:B------:R-:W-:Y:S08]  /*7620*/  BAR.ARV 0x8, 0x100 ;  /* 0x0204000000007b1d */ /* 0x000ff00000002000 */
[----:B------:R-:W-:Y:S01]  /*7630*/  BAR.SYNC.DEFER_BLOCKING 0xf, 0x100 ;  /* 0x03c4000000007b1d */ /* 0x000fe20000010000 */
[----:B------:R-:W-:Y:S01]  /*7640*/  ISETP.NE.AND P2, PT, R17, RZ, PT ;  /* 0x000000ff1100720c */ /* 0x000fe20003f45270 */
[----:B------:R-:W-:Y:S01]  /*7650*/  IMAD.MOV.U32 R13, RZ, RZ, -0x800000 ;  /* 0xff800000ff0d7424 */ /* 0x000fe200078e00ff */
[----:B------:R-:W-:-:S03]  /*7660*/  UIADD3 UR46, UR46, 0x1, URZ ;  /* 0x000000012e2e7890 */ /* 0x000fc6000fffe03f */
[----:B------:R-:W0:Y:S01]  /*7670*/  SHFL.BFLY PT, R8, R5, 0x2, 0x1f ;  /* 0x0c401f0005087f89 */ /* 0x000e2200000e0000 */
[----:B-----5:R-:W-:-:S05]  /*7680*/  FADD.FTZ R3, R3, R4 ;  /* 0x0000000403037221 */ /* 0x020fca0000010000 */
[----:B-1234-:R-:W1:Y:S01]  /*7690*/  SHFL.BFLY PT, R6, R3, 0x1, 0x1f ;  /* 0x0c201f0003067f89 */ /* 0x01ee6200000e0000 */
[----:B0-----:R-:W-:Y:S01]  /*76a0*/  FADD.FTZ R8, R8, R5 ;  /* 0x0000000508087221 */ /* 0x001fe20000010000 */
[----:B------:R-:W-:Y:S01]  /*76b0*/  IMAD.U32 R5, RZ, RZ, UR48 ;  /* 0x00000030ff057e24 */ /* 0x000fe2000f8e00ff */
[----:B------:R-:W-:-:S03]  /*76c0*/  UIADD3 UR48, UR48, 0x1, URZ ;  /* 0x0000000130307890 */ /* 0x000fc6000fffe03f */
[----:B------:R-:W0:Y:S01]  /*76d0*/  SHFL.BFLY PT, R9, R8, 0x1, 0x1f ;  /* 0x0c201f0008097f89 */ /* 0x000e2200000e0000 */
[----:B------:R-:W-:Y:S01]  /*76e0*/  @!P2 IMAD R5, R5, 0x40, R16 ;  /* 0x000000400505a824 */ /* 0x000fe200078e0210 */
[----:B------:R-:W-:Y:S01]  /*76f0*/  UISETP.NE.AND UP0, UPT, UR48, 0x2, UPT ;  /* 0x000000023000788c */ /* 0x000fe2000bf05270 */
[----:B-1----:R-:W-:Y:S01]  /*7700*/  FADD.FTZ R10, R3, R6 ;  /* 0x00000006030a7221 */ /* 0x002fe20000010000 */
[----:B------:R-:W-:Y:S02]  /*7710*/  IMAD.MOV.U32 R3, RZ, RZ, RZ ;  /* 0x000000ffff037224 */ /* 0x000fe400078e00ff */
[----:B------:R-:W-:Y:S02]  /*7720*/  USEL UR4, URZ, 0x1, UP0 ;  /* 0x000000013f047887 */ /* 0x000fe40008000000 */
[----:B------:R-:W-:Y:S01]  /*7730*/  USEL UR48, UR48, URZ, UP0 ;  /* 0x0000003f30307287 */ /* 0x000fe20008000000 */
[----:B------:R-:W-:Y:S01]  /*7740*/  FSETP.NE.FTZ.AND P0, PT, R10, RZ, PT ;  /* 0x000000ff0a00720b */ /* 0x000fe20003f15000 */
[----:B------:R-:W-:-:S12]  /*7750*/  ULOP3.LUT UR36, UR36, UR4, URZ, 0x3c, !UPT ;  /* 0x0000000424247292 */ /* 0x000fd8000f8e3c3f */
[----:B------:R-:W1:Y:S01]  /*7760*/  @P0 MUFU.LG2 R6, R10 ;  /* 0x0000000a00060308 */ /* 0x000e620000000c00 */
[----:B------:R-:W-:Y:S01]  /*7770*/  @P0 FMUL.FTZ R4, R12, 0.69314718246459960938 ;  /* 0x3f3172180c040820 */ /* 0x000fe20000410000 */
[----:B0-----:R-:W-:Y:S01]  /*7780*/  FADD.FTZ R11, R8, R9 ;  /* 0x00000009080b7221 */ /* 0x001fe20000010000 */
[----:B------:R-:W-:-:S04]  /*7790*/  IMAD.MOV.U32 R12, RZ, RZ, -0x800000 ;  /* 0xff800000ff0c7424 */ /* 0x000fc800078e00ff */
[----:B------:R-:W-:Y:S01]  /*77a0*/  FSETP.NE.FTZ.AND P1, PT, R11, RZ, PT ;  /* 0x000000ff0b00720b */ /* 0x000fe20003f35000 */
[----:B-1----:R-:W-:Y:S01]  /*77b0*/  @P0 FMUL.FTZ R9, R6, 0.69314718246459960938 ;  /* 0x3f31721806090820 */ /* 0x002fe20000410000 */
[----:B------:R-:W-:-:S11]  /*77c0*/  @!P2 LEA R6, R5, UR39, 0x2 ;  /* 0x000000270506ac11 */ /* 0x000fd6000f8e10ff */
[----:B------:R-:W0:Y:S01]  /*77d0*/  @P1 MUFU.RCP R3, R11 ;  /* 0x0000000b00031308 */ /* 0x000e220000001000 */
[----:B------:R-:W-:Y:S01]  /*77e0*/  @P0 FFMA.FTZ R12, R4, R7, R9 ;  /* 0x00000007040c0223 */ /* 0x000fe20000010009 */
[----:B------:R-:W-:-:S06]  /*77f0*/  IMAD.MOV.U32 R4, RZ, RZ, RZ ;  /* 0x000000ffff047224 */ /* 0x000fcc00078e00ff */
[----:B------:R-:W1:Y:S01]  /*7800*/  @P0 MUFU.RCP R4, R10 ;  /* 0x0000000a00040308 */ /* 0x000e620000001000 */
[----:B------:R-:W-:-:S07]  /*7810*/  PLOP3.LUT P0, PT, PT, PT, PT, 0x8, 0x0 ;  /* 0x000000000000781c */ /* 0x000fce0003f0e170 */
[----:B------:R-:W2:Y:S01]  /*7820*/  @P1 MUFU.LG2 R5, R11 ;  /* 0x0000000b00051308 */ /* 0x000ea20000000c00 */
[----:B0-----:R-:W-:Y:S01]  /*7830*/  @!P2 STS [R6+0x28820], R3 ;  /* 0x028820030600a388 */ /* 0x001fe20000000800 */
[-C--:B------:R-:W-:Y:S01]  /*7840*/  FMUL.FTZ R26, R26, R3.reuse ;  /* 0x000000031a1a7220 */ /* 0x080fe20000410000 */
[-C--:B------:R-:W-:Y:S01]  /*7850*/  FMUL.FTZ R27, R27, R3.reuse ;  /* 0x000000031b1b7220 */ /* 0x080fe20000410000 */
[-C--:B------:R-:W-:Y:S01]  /*7860*/  FMUL.FTZ R30, R30, R3.reuse ;  /* 0x000000031e1e7220 */ /* 0x080fe20000410000 */
[-C--:B------:R-:W-:Y:S01]  /*7870*/  FMUL.FTZ R31, R31, R3.reuse ;  /* 0x000000031f1f7220 */ /* 0x080fe20000410000 */
[-C--:B------:R-:W-:Y:S01]  /*7880*/  FMUL.FTZ R34, R34, R3.reuse ;  /* 0x0000000322227220 */ /* 0x080fe20000410000 */
[-C--:B------:R-:W-:Y:S01]  /*7890*/  FMUL.FTZ R35, R35, R3.reuse ;  /* 0x0000000323237220 */ /* 0x080fe20000410000 */
[----:B------:R-:W-:Y:S01]  /*78a0*/  FMUL.FTZ R38, R38, R3 ;  /* 0x0000000326267220 */ /* 0x000fe20000410000 */
        /* <DEDUP_REMOVED lines=10> */
[----:B0-----:R-:W-:-:S02]  /*7950*/  IMAD.U32 R6, RZ, RZ, UR10 ;  /* 0x0000000aff067e24 */ /* 0x001fc4000f8e00ff */
        /* <DEDUP_REMOVED lines=55> */
[----:B------:R-:W-:Y:S01]  /*7cd0*/  @P1 FMUL.FTZ R6, R6, 0.69314718246459960938 ;  /* 0x3f31721806061820 */ /* 0x000fe20000410000 */
[----:B--2---:R-:W-:Y:S01]  /*7ce0*/  @P1 FMUL.FTZ R4, R5, 0.69314718246459960938 ;  /* 0x3f31721805041820 */ /* 0x004fe20000410000 */
        /* <DEDUP_REMOVED lines=58> */
[----:B------:R-:W-:Y:S06]  /*8090*/  BAR.ARV 0xe, 0x100 ;  /* 0x0384000000007b1d */ /* 0x000fec0000002000 */
.L_x_3555:
[----:B------:R-:W0:Y:S08]  /*80a0*/  S2UR UR38, SR_CgaCtaId ;  /* 0x00000000002679c3 */ /* 0x000e300000008800 */
[----:B------:R-:W-:Y:S06]  /*80b0*/  BAR.SYNC.DEFER_BLOCKING 0x5, 0x180 ;  /* 0x0146000000007b1d */ /* 0x000fec0000010000 */
[----:B------:R-:W-:Y:S01]  /*80c0*/  UMOV UR39, 0x400 ;  /* 0x0000040000277882 */ /* 0x000fe20000000000 */
[----:B------:R-:W-:Y:S01]  /*80d0*/  BSSY B0, `(.L_x_3591) ;  /* 0x00004a6000007945 */ /* 0x000fe20003800000 */
[----:B0-----:R-:W-:-:S09]  /*80e0*/  ULEA UR39, UR38, UR39, 0x18 ;  /* 0x0000002726277291 */ /* 0x001fd2000f8ec03f */
[----:B------:R-:W0:Y:S02]  /*80f0*/  LDS.128 R4, [UR39+0x28cd0] ;  /* 0x028cd027ff047984 */ /* 0x000e240008000c00 */
[----:B0-----:R-:W-:Y:S02]  /*8100*/  R2UR UR5, R5 ;  /* 0x00000000050572ca */ /* 0x001fe400000e0000 */
[----:B------:R-:W-:Y:S02]  /*8110*/  R2UR UR6, R6 ;  /* 0x00000000060672ca */ /* 0x000fe400000e0000 */
[----:B------:R-:W-:Y:S01]  /*8120*/  R2UR UR7, R7 ;  /* 0x00000000070772ca */ /* 0x000fe200000e0000 */
[----:B------:R-:W-:Y:S06]  /*8130*/  BAR.ARV 0x4, 0x180 ;  /* 0x0106000000007b1d */ /* 0x000fec0000002000 */
[----:B------:R-:W-:Y:S08]  /*8140*/  @P0 BRA `(.L_x_3592) ;  /* 0x0000003800680947 */ /* 0x000ff00003800000 */
[----:B------:R-:W2:Y:S01]  /*8150*/  LDL R0, [R1+0x38] ;  /* 0x0000380001007983 */ /* 0x000ea20000100800 */
[----:B------:R-:W0:Y:S01]  /*8160*/  S2UR UR4, SR_SWINHI ;  /* 0x00000000000479c3 */ /* 0x000e220000002f00 */
[----:B------:R-:W-:Y:S01]  /*8170*/  F2FP.F16.F32.PACK_AB R6, R29, R28 ;  /* 0x0000001c1d06723e */ /* 0x000fe200000000ff */
[----:B------:R-:W-:Y:S01]  /*8180*/  USHF.L.U64.HI UR12, UR40, 0x2, UR41 ;  /* 0x00000002280c7899 */ /* 0x000fe20008010229 */
[----:B------:R-:W-:Y:S01]  /*8190*/  F2FP.F16.F32.PACK_AB R7, R31, R30 ;  /* 0x0000001e1f07723e */ /* 0x000fe200000000ff */
[----:B------:R-:W-:Y:S01]  /*81a0*/  ULDC.64 UR10, c[0x0][0xc00] ;  /* 0x00030000000a7ab9 */ /* 0x000fe20000000a00 */
[----:B------:R-:W-:Y:S02]  /*81b0*/  F2FP.F16.F32.PACK_AB R9, R35, R34 ;  /* 0x000000222309723e */ /* 0x000fe400000000ff */
[----:B------:R-:W-:Y:S02]  /*81c0*/  F2FP.F16.F32.PACK_AB R10, R37, R36 ;  /* 0x00000024250a723e */ /* 0x000fe400000000ff */
[----:B------:R-:W-:Y:S01]  /*81d0*/  F2FP.F16.F32.PACK_AB R11, R39, R38 ;  /* 0x00000026270b723e */ /* 0x000fe200000000ff */
[----:B------:R-:W-:Y:S01]  /*81e0*/  UMOV UR8, UR39 ;  /* 0x0000002700087c82 */ /* 0x000fe20008000000 */
[----:B0-----:R-:W-:Y:S01]  /*81f0*/  UMOV UR9, UR4 ;  /* 0x0000000400097c82 */ /* 0x001fe20008000000 */
[----:B------:R-:W-:Y:S01]  /*8200*/  USHF.L.U32 UR4, UR40, 0x2, URZ ;  /* 0x0000000228047899 */ /* 0x000fe2000800063f */
[----:B------:R-:W-:-:S02]  /*8210*/  IMAD.U32 R14, RZ, RZ, UR8 ;  /* 0x00000008ff0e7e24 */ /* 0x000fc4000f8e00ff */
[----:B------:R-:W-:Y:S01]  /*8220*/  IMAD.U32 R15, RZ, RZ, UR9 ;  /* 0x00000009ff0f7e24 */ /* 0x000fe2000f8e00ff */
[----:B------:R-:W-:Y:S02]  /*8230*/  ULDC.64 UR8, c[0x0][0xc08] ;  /* 0x0003020000087ab9 */ /* 0x000fe40000000a00 */
[----:B------:R-:W-:-:S04]  /*8240*/  UISETP.NE.U32.AND UP0, UPT, UR8, URZ, UPT ;  /* 0x0000003f0800728c */ /* 0x000fc8000bf05070 */
[----:B------:R-:W-:Y:S01]  /*8250*/  UISETP.NE.AND.EX UP0, UPT, UR9, URZ, UPT, UP0 ;  /* 0x0000003f0900728c */ /* 0x000fe2000bf05300 */
[----:B------:R-:W-:Y:S05]  /*8260*/  BAR.SYNC.DEFER_BLOCKING 0x1, 0x100 ;  /* 0x0044000000007b1d */ /* 0x000fea0000010000 */
[----:B------:R-:W-:-:S05]  /*8270*/  PLOP3.LUT P1, PT, PT, PT, UP0, 0x80, 0x0 ;  /* 0x000000000000781c */ /* 0x000fca0003f2f008 */
[----:B------:R-:W-:-:S04]  /*8280*/  @UP0 UIADD3 UR8, UP1, UR4, UR8, URZ ;  /* 0x0000000804080290 */ /* 0x000fc8000ff3e03f */
[----:B------:R-:W-:Y:S02]  /*8290*/  @UP0 UIADD3.X UR9, UR12, UR9, URZ, UP1, !UPT ;  /* 0x000000090c090290 */ /* 0x000fe40008ffe43f */
[----:B------:R-:W-:Y:S01]  /*82a0*/  UIADD3 UR4, UP0, UR4, UR10, URZ ;  /* 0x0000000a04047290 */ /* 0x000fe2000ff1e03f */
[----:B--2---:R-:W-:-:S03]  /*82b0*/  IMAD.WIDE R20, R0, 0x2, R14 ;  /* 0x0000000200147825 */ /* 0x004fc600078e020e */
[C---:B------:R-:W-:Y:S02]  /*82c0*/  LOP3.LUT R5, R20.reuse, 0x380, RZ, 0xc0, !PT ;  /* 0x0000038014057812 */ /* 0x040fe400078ec0ff */
[----:B------:R-:W-:Y:S02]  /*82d0*/  IADD3 R8, P0, R20, 0x20, RZ ;  /* 0x0000002014087810 */ /* 0x000fe40007f1e0ff */
[----:B------:R-:W-:Y:S02]  /*82e0*/  SHF.R.U64 R5, R5, 0x3, RZ ;  /* 0x0000000305057819 */ /* 0x000fe400000012ff */
[----:B------:R-:W-:Y:S02]  /*82f0*/  LOP3.LUT R3, R8, 0x380, RZ, 0xc0, !PT ;  /* 0x0000038008037812 */ /* 0x000fe400078ec0ff */
[----:B------:R-:W-:Y:S01]  /*8300*/  LOP3.LUT R4, R5, R20, RZ, 0x3c, !PT ;  /* 0x0000001405047212 */ /* 0x000fe200078e3cff */
[----:B------:R-:W-:Y:S01]  /*8310*/  IMAD.MOV.U32 R5, RZ, RZ, R21 ;  /* 0x000000ffff057224 */ /* 0x000fe200078e0015 */
[----:B------:R-:W-:-:S04]  /*8320*/  SHF.R.U64 R3, R3, 0x3, RZ ;  /* 0x0000000303037819 */ /* 0x000fc800000012ff */
[----:B------:R-:W-:Y:S02]  /*8330*/  MOV R0, R4 ;  /* 0x0000000400007202 */ /* 0x000fe40000000f00 */
[----:B------:R-:W-:Y:S02]  /*8340*/  F2FP.F16.F32.PACK_AB R4, R25, R24 ;  /* 0x000000181904723e */ /* 0x000fe400000000ff */
[----:B------:R-:W-:-:S05]  /*8350*/  F2FP.F16.F32.PACK_AB R5, R27, R26 ;  /* 0x0000001a1b05723e */ /* 0x000fca00000000ff */
[----:B------:R0:W-:Y:S02]  /*8360*/  STSM.16.M88.4 [R0], R4 ;  /* 0x0000000400007844 */ /* 0x0001e40000000200 */
[----:B0-----:R-:W-:Y:S01]  /*8370*/  IMAD.X R5, RZ, RZ, R21, P0 ;  /* 0x000000ffff057224 */ /* 0x001fe200000e0615 */
[----:B------:R-:W-:Y:S02]  /*8380*/  LOP3.LUT R4, R3, R8, RZ, 0x3c, !PT ;  /* 0x0000000803047212 */ /* 0x000fe400078e3cff */
[----:B------:R-:W-:Y:S02]  /*8390*/  F2FP.F16.F32.PACK_AB R8, R33, R32 ;  /* 0x000000202108723e */ /* 0x000fe400000000ff */
[----:B------:R-:W-:Y:S02]  /*83a0*/  MOV R3, R4 ;  /* 0x0000000400037202 */ /* 0x000fe40000000f00 */
[----:B------:R-:W-:Y:S02]  /*83b0*/  IADD3 R5, P0, R20, 0x40, RZ ;  /* 0x0000004014057810 */ /* 0x000fe40007f1e0ff */
[----:B------:R-:W-:Y:S01]  /*83c0*/  F2FP.F16.F32.PACK_AB R6, R45, R44 ;  /* 0x0000002c2d06723e */ /* 0x000fe200000000ff */
[----:B------:R0:W-:Y:S01]  /*83d0*/  STSM.16.M88.4 [R3], R8 ;  /* 0x0000000803007844 */ /* 0x0001e20000000200 */
[----:B------:R-:W-:-:S02]  /*83e0*/  LOP3.LUT R4, R5, 0x380, RZ, 0xc0, !PT ;  /* 0x0000038005047812 */ /* 0x000fc400078ec0ff */
[----:B------:R-:W-:Y:S02]  /*83f0*/  F2FP.F16.F32.PACK_AB R7, R47, R46 ;  /* 0x0000002e2f07723e */ /* 0x000fe400000000ff */
[----:B------:R-:W-:-:S04]  /*8400*/  SHF.R.U64 R4, R4, 0x3, RZ ;  /* 0x0000000304047819 */ /* 0x000fc800000012ff */
[----:B------:R-:W-:Y:S01]  /*8410*/  LOP3.LUT R4, R4, R5, RZ, 0x3c, !PT ;  /* 0x0000000504047212 */ /* 0x000fe200078e3cff */
[----:B------:R-:W-:-:S05]  /*8420*/  IMAD.X R5, RZ, RZ, R21, P0 ;  /* 0x000000ffff057224 */ /* 0x000fca00000e0615 */
[----:B------:R-:W-:Y:S02]  /*8430*/  MOV R0, R4 ;  /* 0x0000000400007202 */ /* 0x000fe40000000f00 */
[----:B0-----:R-:W-:Y:S02]  /*8440*/  IADD3 R8, P0, R20, 0x60, RZ ;  /* 0x0000006014087810 */ /* 0x001fe40007f1e0ff */
[----:B------:R-:W-:Y:S02]  /*8450*/  F2FP.F16.F32.PACK_AB R4, R41, R40 ;  /* 0x000000282904723e */ /* 0x000fe400000000ff */
[----:B------:R-:W-:Y:S02]  /*8460*/  LOP3.LUT R3, R8, 0x380, RZ, 0xc0, !PT ;  /* 0x0000038008037812 */ /* 0x000fe400078ec0ff */
[----:B------:R-:W-:Y:S02]  /*8470*/  F2FP.F16.F32.PACK_AB R5, R43, R42 ;  /* 0x0000002a2b05723e */ /* 0x000fe400000000ff */
[----:B------:R-:W-:-:S02]  /*8480*/  SHF.R.U64 R3, R3, 0x3, RZ ;  /* 0x0000000303037819 */ /* 0x000fc400000012ff */
[----:B------:R-:W-:Y:S01]  /*8490*/  F2FP.F16.F32.PACK_AB R9, R51, R50 ;  /* 0x000000323309723e */ /* 0x000fe200000000ff */
[----:B------:R0:W-:Y:S01]  /*84a0*/  STSM.16.M88.4 [R0], R4 ;  /* 0x0000000400007844 */ /* 0x0001e20000000200 */
[----:B------:R-:W-:Y:S02]  /*84b0*/  F2FP.F16.F32.PACK_AB R10, R53, R52 ;  /* 0x00000034350a723e */ /* 0x000fe400000000ff */
[----:B------:R-:W-:Y:S01]  /*84c0*/  F2FP.F16.F32.PACK_AB R11, R55, R54 ;  /* 0x00000036370b723e */ /* 0x000fe200000000ff */
[----:B0-----:R-:W-:Y:S01]  /*84d0*/  IMAD.X R5, RZ, RZ, R21, P0 ;  /* 0x000000ffff057224 */ /* 0x001fe200000e0615 */
[----:B------:R-:W-:Y:S02]  /*84e0*/  LOP3.LUT R4, R3, R8, RZ, 0x3c, !PT ;  /* 0x0000000803047212 */ /* 0x000fe400078e3cff */
[----:B------:R-:W-:Y:S02]  /*84f0*/  F2FP.F16.F32.PACK_AB R8, R49, R48 ;  /* 0x000000303108723e */ /* 0x000fe400000000ff */
[----:B------:R-:W-:-:S02]  /*8500*/  MOV R3, R4 ;  /* 0x0000000400037202 */ /* 0x000fc40000000f00 */
[----:B------:R-:W-:Y:S02]  /*8510*/  IADD3 R5, P0, R20, 0x2000, RZ ;  /* 0x0000200014057810 */ /* 0x000fe40007f1e0ff */
[----:B------:R-:W-:Y:S01]  /*8520*/  F2FP.F16.F32.PACK_AB R6, R61, R60 ;  /* 0x0000003c3d06723e */ /* 0x000fe200000000ff */
[----:B------:R0:W-:Y:S01]  /*8530*/  STSM.16.M88.4 [R3], R8 ;  /* 0x0000000803007844 */ /* 0x0001e20000000200 */
[----:B------:R-:W-:Y:S02]  /*8540*/  LOP3.LUT R4, R5, 0x380, RZ, 0xc0, !PT ;  /* 0x0000038005047812 */ /* 0x000fe400078ec0ff */
        /* <DEDUP_REMOVED lines=117> */
[----:B------:R-:W-:Y:S01]  /*8ca0*/  LOP3.LUT R3, R8, 0x380, RZ, 0xc0, !PT ;  /* 0x0000038008037812 */ /* 0x000fe200078ec0ff */
[----:B------:R-:W-:Y:S01]  /*8cb0*/  IMAD.X R21, RZ, RZ, R21, P0 ;  /* 0x000000ffff157224 */ /* 0x000fe200000e0615 */
[----:B------:R-:W-:Y:S02]  /*8cc0*/  F2FP.F16.F32.PACK_AB R5, R139, R138 ;  /* 0x0000008a8b05723e */ /* 0x000fe400000000ff */
[----:B------:R-:W-:-:S02]  /*8cd0*/  SHF.R.U64 R3, R3, 0x3, RZ ;  /* 0x0000000303037819 */ /* 0x000fc400000012ff */
[----:B------:R-:W-:Y:S01]  /*8ce0*/  F2FP.F16.F32.PACK_AB R9, R147, R146 ;  /* 0x000000929309723e */ /* 0x000fe200000000ff */
[----:B------:R0:W-:Y:S01]  /*8cf0*/  STSM.16.M88.4 [R0], R4 ;  /* 0x0000000400007844 */ /* 0x0001e20000000200 */
[----:B------:R-:W-:Y:S02]  /*8d00*/  LOP3.LUT R20, R3, R8, RZ, 0x3c, !PT ;  /* 0x0000000803147212 */ /* 0x000fe400078e3cff */
[----:B------:R-:W-:Y:S02]  /*8d10*/  F2FP.F16.F32.PACK_AB R8, R145, R144 ;  /* 0x000000909108723e */ /* 0x000fe400000000ff */
[----:B------:R-:W-:Y:S02]  /*8d20*/  MOV R20, R20 ;  /* 0x0000001400147202 */ /* 0x000fe40000000f00 */
[----:B------:R-:W-:Y:S02]  /*8d30*/  F2FP.F16.F32.PACK_AB R10, R149, R148 ;  /* 0x00000094950a723e */ /* 0x000fe400000000ff */
[----:B------:R-:W-:-:S02]  /*8d40*/  F2FP.F16.F32.PACK_AB R11, R151, R150 ;  /* 0x00000096970b723e */ /* 0x000fc400000000ff */
[----:B------:R-:W-:-:S03]  /*8d50*/  ISETP.NE.U32.AND P0, PT, RZ, UR10, PT ;  /* 0x0000000aff007c0c */ /* 0x000fc6000bf05070 */
[----:B------:R1:W-:Y:S01]  /*8d60*/  STSM.16.M88.4 [R20], R8 ;  /* 0x0000000814007844 */ /* 0x0003e20000000200 */
[----:B------:R-:W-:Y:S01]  /*8d70*/  BAR.SYNC.DEFER_BLOCKING 0x1, 0x100 ;  /* 0x0044000000007b1d */ /* 0x000fe20000010000 */
[----:B------:R-:W-:Y:S01]  /*8d80*/  ISETP.NE.AND.EX P0, PT, RZ, UR11, PT, P0 ;  /* 0x0000000bff007c0c */ /* 0x000fe2000bf05300 */
[----:B0-----:R-:W-:Y:S01]  /*8d90*/  IMAD.U32 R4, RZ, RZ, UR8 ;  /* 0x00000008ff047e24 */ /* 0x001fe2000f8e00ff */
[----:B------:R-:W-:Y:S01]  /*8da0*/  UIADD3.X UR8, UR12, UR11, URZ, UP0, !UPT ;  /* 0x0000000b0c087290 */ /* 0x000fe200087fe43f */
[----:B------:R-:W-:-:S05]  /*8db0*/  IMAD.U32 R5, RZ, RZ, UR9 ;  /* 0x00000009ff057e24 */ /* 0x000fca000f8e00ff */
[----:B------:R0:W2:Y:S02]  /*8dc0*/  @P1 LDG.E R3, desc[UR50][R4.64] ;  /* 0x0000003204031981 */ /* 0x0000a4000c1e1900 */
[----:B0-----:R-:W-:Y:S01]  /*8dd0*/  IMAD.U32 R4, RZ, RZ, UR4 ;  /* 0x00000004ff047e24 */ /* 0x001fe2000f8e00ff */
[----:B------:R-:W-:Y:S01]  /*8de0*/  UISETP.NE.AND UP0, UPT, UR45, URZ, UPT ;  /* 0x0000003f2d00728c */ /* 0x000fe2000bf05270 */
[----:B------:R-:W-:Y:S01]  /*8df0*/  IMAD.U32 R5, RZ, RZ, UR8 ;  /* 0x00000008ff057e24 */ /* 0x000fe2000f8e00ff */
[----:B------:R-:W-:-:S04]  /*8e00*/  ULDC UR4, c[0x0][0xad4] ;  /* 0x0002b50000047ab9 */ /* 0x000fc80000000800 */
[----:B------:R1:W5:Y:S01]  /*8e10*/  @P0 LDG.E R0, desc[UR50][R4.64] ;  /* 0x0000003204000981 */ /* 0x000362000c1e1900 */
[----:B------:R-:W-:Y:S01]  /*8e20*/  ULDC UR8, c[0x0][0xa88] ;  /* 0x0002a20000087ab9 */ /* 0x000fe20000000800 */
[----:B------:R-:W-:Y:S01]  /*8e30*/  USEL UR45, UR45, UR4, UP0 ;  /* 0x000000042d2d7287 */ /* 0x000fe20008000000 */
[----:B--2---:R-:W-:Y:S01]  /*8e40*/  @P1 R2UR UR8, R3 ;  /* 0x00000000030812ca */ /* 0x004fe200000e0000 */
[----:B-1----:R-:W-:-:S14]  /*8e50*/  @P1 BRA `(.L_x_3593) ;  /* 0x0000000000181947 */ /* 0x002fdc0003800000 */
[----:B------:R-:W-:Y:S05]  /*8e60*/  @!P0 BRA `(.L_x_3593) ;  /* 0x0000000000148947 */ /* 0x000fea0003800000 */
[----:B------:R-:W2:Y:S04]  /*8e70*/  LDG.E R6, desc[UR50][R4.64] ;  /* 0x0000003204067981 */ /* 0x000ea8000c1e1900 */
[----:B------:R-:W3:Y:S01]  /*8e80*/  LDG.E R3, desc[UR50][R4.64+0x4] ;  /* 0x0000043204037981 */ /* 0x000ee2000c1e1900 */
[----:B--2---:R-:W-:Y:S02]  /*8e90*/  R2UR UR4, R6 ;  /* 0x00000000060472ca */ /* 0x004fe400000e0000 */
[----:B---3--:R-:W-:-:S13]  /*8ea0*/  R2UR UR8, R3 ;  /* 0x00000000030872ca */ /* 0x008fda00000e0000 */
[----:B------:R-:W-:-:S12]  /*8eb0*/  UIADD3 UR8, -UR4, UR8, URZ ;  /* 0x0000000804087290 */ /* 0x000fd8000fffe13f */
.L_x_3593:
[----:B------:R-:W0:Y:S01]  /*8ec0*/  SHFL.IDX PT, R3, R217, RZ, 0x1f ;  /* 0x00001fffd9037589 */ /* 0x000e2200000e0000 */
[----:B------:R-:W-:Y:S01]  /*8ed0*/  UMOV UR4, URZ ;  /* 0x0000003f00047c82 */ /* 0x000fe20008000000 */
[----:B-----5:R-:W-:Y:S01]  /*8ee0*/  @P0 R2UR UR4, R0 ;  /* 0x00000000000402ca */ /* 0x020fe200000e0000 */
[----:B------:R-:W-:Y:S02]  /*8ef0*/  UISETP.NE.U32.AND UP0, UPT, UR10, URZ, UPT ;  /* 0x0000003f0a00728c */ /* 0x000fe4000bf05070 */
[----:B------:R-:W-:Y:S02]  /*8f00*/  UISETP.GT.AND UP1, UPT, UR45, 0x1, UPT ;  /* 0x000000012d00788c */ /* 0x000fe4000bf24270 */
[----:B------:R-:W-:-:S04]  /*8f10*/  UISETP.NE.AND.EX UP0, UPT, UR11, URZ, UPT, UP0 ;  /* 0x0000003f0b00728c */ /* 0x000fc8000bf05300 */
[----:B------:R-:W-:Y:S01]  /*8f20*/  PLOP3.LUT P1, PT, PT, PT, UP1, 0x80, 0x0 ;  /* 0x000000000000781c */ /* 0x000fe20003f2f018 */
[----:B------:R-:W-:-:S03]  /*8f30*/  USEL UR9, UR40, URZ, !UP0 ;  /* 0x0000003f28097287 */ /* 0x000fc6000c000000 */
[----:B------:R-:W-:Y:S01]  /*8f40*/  USHF.R.S32.HI UR18, URZ, 0x1f, UR4 ;  /* 0x0000001f3f127899 */ /* 0x000fe20008011404 */
[----:B0-----:R-:W-:-:S13]  /*8f50*/  ISETP.NE.AND P0, PT, R3, RZ, PT ;  /* 0x000000ff0300720c */ /* 0x001fda0003f05270 */
[----:B------:R-:W-:Y:S05]  /*8f60*/  @P0 BRA `(.L_x_3594) ;  /* 0x0000000400080947 */ /* 0x000fea0003800000 */
[----:B------:R-:W2:Y:S01]  /*8f70*/  LDL R6, [R1+0x30] ;  /* 0x0000300001067983 */ /* 0x000ea20000100800 */
[----:B------:R-:W0:Y:S01]  /*8f80*/  LDC R0, c[0x0][0xbe8] ;  /* 0x0002fa00ff007b82 */ /* 0x000e220000000800 */
[----:B------:R-:W-:Y:S02]  /*8f90*/  IMAD.U32 R9, RZ, RZ, UR43 ;  /* 0x0000002bff097e24 */ /* 0x000fe4000f8e00ff */
[----:B------:R-:W3:Y:S01]  /*8fa0*/  LDL R10, [R1+0x34] ;  /* 0x00003400010a7983 */ /* 0x000ee20000100800 */
[----:B------:R-:W-:Y:S01]  /*8fb0*/  UISETP.GT.AND UP1, UPT, UR45, 0x1, UPT ;  /* 0x000000012d00788c */ /* 0x000fe2000bf24270 */
[----:B------:R-:W-:Y:S01]  /*8fc0*/  UMOV UR19, 0x9b8 ;  /* 0x000009b800137882 */ /* 0x000fe20000000000 */
[----:B0-----:R-:W-:Y:S02]  /*8fd0*/  ISETP.NE.AND P0, PT, R0, 0x1, PT ;  /* 0x000000010000780c */ /* 0x001fe40003f05270 */
[----:B------:R-:W-:Y:S02]  /*8fe0*/  USEL UR19, UR19, 0x978, UP1 ;  /* 0x0000097813137887 */ /* 0x000fe40008800000 */
[----:B------:R-:W-:-:S09]  /*8ff0*/  UISETP.NE.U32.AND UP0, UPT, UR10, URZ, UPT ;  /* 0x0000003f0a00728c */ /* 0x000fd2000bf05070 */
[----:B------:R-:W0:Y:S08]  /*9000*/  @P0 LDC R4, c[0x0][0xbec] ;  /* 0x0002fb00ff040b82 */ /* 0x000e300000000800 */
[----:B------:R-:W1:Y:S01]  /*9010*/  @P0 LDC R5, c[0x0][0xbf0] ;  /* 0x0002fc00ff050b82 */ /* 0x000e620000000800 */
[----:B------:R-:W-:Y:S02]  /*9020*/  UISETP.NE.AND.EX UP0, UPT, UR11, URZ, UPT, UP0 ;  /* 0x0000003f0b00728c */ /* 0x000fe4000bf05300 */
[----:B------:R-:W-:-:S02]  /*9030*/  USEL UR16, UR44, URZ, UP1 ;  /* 0x0000003f2c107287 */ /* 0x000fc40008800000 */
[----:B------:R-:W-:Y:S01]  /*9040*/  USEL UR40, UR40, URZ, !UP0 ;  /* 0x0000003f28287287 */ /* 0x000fe2000c000000 */
[----:B------:R-:W-:Y:S01]  /*9050*/  ULDC.64 UR14, c[0x0][UR19+0x228] ;  /* 0x00008a00130e7abb */ /* 0x000fe20008000a00 */
[----:B------:R-:W-:Y:S01]  /*9060*/  ULDC.64 UR12, c[0x0][UR19+0x220] ;  /* 0x00008800130c7abb */ /* 0x000fe20008000a00 */
[----:B------:R-:W-:Y:S02]  /*9070*/  UIMAD.WIDE.U32 UR20, UR14, UR16, URZ ;  /* 0x000000100e1472a5 */ /* 0x000fe4000f8e003f */
[----:B------:R-:W-:Y:S02]  /*9080*/  UIMAD UR22, UR15, UR16, URZ ;  /* 0x000000100f1672a4 */ /* 0x000fe4000f8e023f */
[----:B------:R-:W-:Y:S01]  /*9090*/  UIMAD.WIDE.U32 UR14, UR12, UR40, URZ ;  /* 0x000000280c0e72a5 */ /* 0x000fe2000f8e003f */
[----:B------:R-:W-:Y:S01]  /*90a0*/  ULDC.64 UR10, c[0x0][UR19+0x218] ;  /* 0x00008600130a7abb */ /* 0x000fe20008000a00 */
[----:B------:R-:W-:Y:S02]  /*90b0*/  USEL UR41, UR41, URZ, !UP0 ;  /* 0x0000003f29297287 */ /* 0x000fe4000c000000 */
[----:B------:R-:W-:-:S02]  /*90c0*/  UIMAD UR40, UR13, UR40, URZ ;  /* 0x000000280d2872a4 */ /* 0x000fc4000f8e023f */
[----:B------:R-:W-:Y:S02]  /*90d0*/  UIMAD.WIDE.U32 UR16, UR10, UR42, URZ ;  /* 0x0000002a0a1072a5 */ /* 0x000fe4000f8e003f */
[----:B------:R-:W-:Y:S02]  /*90e0*/  UIMAD UR10, UR11, UR42, URZ ;  /* 0x0000002a0b0a72a4 */ /* 0x000fe4000f8e023f */
[----:B------:R-:W-:Y:S02]  /*90f0*/  UIMAD UR40, UR12, UR41, UR40 ;  /* 0x000000290c2872a4 */ /* 0x000fe4000f8e0228 */
[----:B------:R-:W-:Y:S02]  /*9100*/  UIADD3 UR22, UR21, UR22, URZ ;  /* 0x0000001615167290 */ /* 0x000fe4000fffe03f */
[----:B------:R-:W-:Y:S02]  /*9110*/  UIADD3 UR11, UR17, UR10, URZ ;  /* 0x0000000a110b7290 */ /* 0x000fe4000fffe03f */
[----:B------:R-:W-:-:S02]  /*9120*/  UIADD3 UR16, UP0, UP2, UR14, UR16, UR4 ;  /* 0x000000100e107290 */ /* 0x000fc4000fa1e004 */
[----:B------:R-:W-:-:S04]  /*9130*/  UIADD3 UR10, UR15, UR40, URZ ;  /* 0x000000280f0a7290 */ /* 0x000fc8000fffe03f */
[----:B------:R-:W-:Y:S01]  /*9140*/  UIADD3.X UR10, UR10, UR11, UR18, UP0, UP2 ;  /* 0x0000000b0a0a7290 */ /* 0x000fe200087e4412 */
[----:B------:R-:W-:Y:S02]  /*9150*/  IMAD.U32 R11, RZ, RZ, UR43 ;  /* 0x0000002bff0b7e24 */ /* 0x000fe4000f8e00ff */
[----:B--2---:R-:W-:-:S04]  /*9160*/  IMAD R9, R9, 0x40, R6 ;  /* 0x0000004009097824 */ /* 0x004fc800078e0206 */
[----:B0-----:R-:W-:-:S04]  /*9170*/  @P0 IMAD.HI.U32 R4, R9, R4, RZ ;  /* 0x0000000409040227 */ /* 0x001fc800078e00ff */
[----:B------:R-:W-:Y:S01]  /*9180*/  IMAD.MOV.U32 R3, RZ, RZ, R9 ;  /* 0x000000ffff037224 */ /* 0x000fe200078e0009 */
[----:B-1----:R-:W-:Y:S01]  /*9190*/  @P0 SHF.R.U32.HI R3, RZ, R5, R4 ;  /* 0x00000005ff030219 */ /* 0x002fe20000011604 */
[----:B------:R-:W-:Y:S02]  /*91a0*/  IMAD.U32 R4, RZ, RZ, UR20 ;  /* 0x00000014ff047e24 */ /* 0x000fe4000f8e00ff */
[----:B------:R-:W-:Y:S02]  /*91b0*/  IMAD.U32 R6, RZ, RZ, UR22 ;  /* 0x00000016ff067e24 */ /* 0x000fe4000f8e00ff */
[--C-:B------:R-:W-:Y:S01]  /*91c0*/  IMAD.MOV R7, RZ, RZ, -R3.reuse ;  /* 0x000000ffff077224 */ /* 0x100fe200078e0a03 */
[----:B------:R-:W-:Y:S02]  /*91d0*/  IADD3 R4, P0, P2, R3, UR16, R4 ;  /* 0x0000001003047c10 */ /* 0x000fe4000fa1e004 */
[----:B------:R-:W-:Y:S01]  /*91e0*/  SHF.R.S32.HI R3, RZ, 0x1f, R3 ;  /* 0x0000001fff037819 */ /* 0x000fe20000011403 */
[----:B------:R-:W-:-:S03]  /*91f0*/  IMAD R7, R0, R7, R9 ;  /* 0x0000000700077224 */ /* 0x000fc600078e0209 */
[----:B------:R-:W-:Y:S01]  /*9200*/  IADD3.X R5, R3, UR10, R6, P0, P2 ;  /* 0x0000000a03057c10 */ /* 0x000fe200087e4406 */
[----:B------:R-:W-:Y:S01]  /*9210*/  ULDC.64 UR10, c[0x0][UR19+0x210] ;  /* 0x00008400130a7abb */ /* 0x000fe20008000a00 */
[----:B------:R-:W-:Y:S01]  /*9220*/  SHF.R.S32.HI R3, RZ, 0x1f, R7 ;  /* 0x0000001fff037819 */ /* 0x000fe20000011407 */
[C---:B------:R-:W-:Y:S02]  /*9230*/  IMAD R6, R7.reuse, UR11, RZ ;  /* 0x0000000b07067c24 */ /* 0x040fe4000f8e02ff */
[----:B------:R-:W-:-:S04]  /*9240*/  IMAD.WIDE.U32 R4, R7, UR10, R4 ;  /* 0x0000000a07047c25 */ /* 0x000fc8000f8e0004 */
[----:B------:R-:W-:Y:S01]  /*9250*/  IMAD R3, R3, UR10, R6 ;  /* 0x0000000a03037c24 */ /* 0x000fe2000f8e0206 */
[----:B------:R-:W-:Y:S01]  /*9260*/  ULDC.64 UR10, c[0x0][0xba8] ;  /* 0x0002ea00000a7ab9 */ /* 0x000fe20000000a00 */
[----:B------:R-:W-:Y:S01]  /*9270*/  @!UP1 ULDC UR10, c[0x0][0xb50] ;  /* 0x0002d400000a9ab9 */ /* 0x000fe20000000800 */
[----:B------:R-:W-:Y:S01]  /*9280*/  @!UP1 ULDC UR11, c[0x0][0xb54] ;  /* 0x0002d500000b9ab9 */ /* 0x000fe20000000800 */
[----:B------:R-:W-:Y:S01]  /*9290*/  IMAD.IADD R3, R5, 0x1, R3 ;  /* 0x0000000105037824 */ /* 0x000fe200078e0203 */
[----:B------:R-:W-:-:S04]  /*92a0*/  LEA R8, P0, R4, UR10, 0x2 ;  /* 0x0000000a04087c11 */ /* 0x000fc8000f8010ff */
[----:B------:R-:W-:Y:S01]  /*92b0*/  LEA.HI.X R9, R4, UR11, R3, 0x2, P0 ;  /* 0x0000000b04097c11 */ /* 0x000fe200080f1403 */
[----:B---3--:R-:W-:Y:S01]  /*92c0*/  IMAD.MOV R3, RZ, RZ, -R10 ;  /* 0x000000ffff037224 */ /* 0x008fe200078e0a0a */
[----:B------:R-:W-:Y:S04]  /*92d0*/  SHFL.IDX PT, R4, R8, RZ, 0x1c1f ;  /* 0x001c1fff08047589 */ /* 0x000fe800000e0000 */
[----:B------:R-:W-:Y:S01]  /*92e0*/  ISETP.NE.AND P0, PT, R218, R3, PT ;  /* 0x00000003da00720c */ /* 0x000fe20003f05270 */
[----:B------:R-:W0:Y:S01]  /*92f0*/  SHFL.IDX PT, R5, R9, RZ, 0x1c1f ;  /* 0x001c1fff09057589 */ /* 0x000e2200000e0000 */
[----:B------:R-:W-:Y:S02]  /*9300*/  IMAD R3, R0, UR8, RZ ;  /* 0x0000000800037c24 */ /* 0x000fe4000f8e02ff */
[----:B------:R-:W-:Y:S01]  /*9310*/  IMAD R0, R11, 0x40, R16 ;  /* 0x000000400b007824 */ /* 0x000fe200078e0210 */
[----:B------:R-:W-:Y:S04]  /*9320*/  SHFL.IDX PT, R6, R8, 0x1, 0x1c1f ;  /* 0x003c1f0008067f89 */ /* 0x000fe800000e0000 */
[----:B------:R-:W1:Y:S01]  /*9330*/  SHFL.IDX PT, R7, R9, 0x1, 0x1c1f ;  /* 0x003c1f0009077f89 */ /* 0x000e6200000e0000 */
[C---:B------:R-:W-:Y:S01]  /*9340*/  ISETP.GE.OR P2, PT, R0.reuse, R3, P0 ;  /* 0x000000030000720c */ /* 0x040fe20000746670 */
[----:B------:R-:W-:-:S05]  /*9350*/  VIADD R0, R0, 0x8 ;  /* 0x0000000800007836 */ /* 0x000fca0000000000 */
[----:B------:R-:W-:-:S07]  /*9360*/  ISETP.GE.OR P0, PT, R0, R3, P0 ;  /* 0x000000030000720c */ /* 0x000fce0000706670 */
[----:B0-----:R0:W-:Y:S06]  /*9370*/  @!P2 ST.E desc[UR50][R4.64], R12 ;  /* 0x0000000c0400a985 */ /* 0x0011ec000c101932 */
[----:B-1----:R0:W-:Y:S02]  /*9380*/  @!P0 ST.E desc[UR50][R6.64], R13 ;  /* 0x0000000d06008985 */ /* 0x0021e4000c101932 */
.L_x_3594:
[----:B------:R-:W-:Y:S05]  /*9390*/  @P1 BRA `(.L_x_3595) ;  /* 0x0000001000681947 */ /* 0x000fea0003800000 */
[----:B------:R-:W1:Y:S01]  /*93a0*/  S2R R0, SR_TID.X ;  /* 0x0000000000007919 */ /* 0x000e620000002100 */
[----:B------:R-:W2:Y:S01]  /*93b0*/  LDC R82, c[0x0][0xbe8] ;  /* 0x0002fa00ff527b82 */ /* 0x000ea20000000800 */
[----:B------:R-:W-:Y:S01]  /*93c0*/  ULDC UR14, c[0x0][0xac8] ;  /* 0x0002b200000e7ab9 */ /* 0x000fe20000000800 */
[----:B------:R-:W-:Y:S01]  /*93d0*/  ULDC.64 UR12, c[0x0][0xaa0] ;  /* 0x0002a800000c7ab9 */ /* 0x000fe20000000a00 */
[----:B-1----:R-:W-:-:S05]  /*93e0*/  VIADD R0, R0, 0xffffff80 ;  /* 0xffffff8000007836 */ /* 0x002fca0000000000 */
[----:B------:R-:W-:-:S04]  /*93f0*/  SHF.R.S32.HI R3, RZ, 0x1f, R0 ;  /* 0x0000001fff037819 */ /* 0x000fc80000011400 */
[----:B------:R-:W-:-:S04]  /*9400*/  LEA.HI R20, R3, R0, RZ, 0x3 ;  /* 0x0000000003147211 */ /* 0x000fc800078f18ff */
[----:B------:R-:W-:-:S05]  /*9410*/  SHF.R.S32.HI R3, RZ, 0x3, R20 ;  /* 0x00000003ff037819 */ /* 0x000fca0000011414 */
[----:B0-----:R-:W-:-:S04]  /*9420*/  IMAD R5, R3, 0x40, R2 ;  /* 0x0000004003057824 */ /* 0x001fc800078e0202 */
[----:B------:R-:W-:-:S03]  /*9430*/  IMAD.WIDE R14, R5, 0x2, R14 ;  /* 0x00000002050e7825 */ /* 0x000fc600078e020e */
[C---:B------:R-:W-:Y:S02]  /*9440*/  IADD3 R41, P2, R14.reuse, 0x7000, RZ ;  /* 0x000070000e297810 */ /* 0x040fe40007f5e0ff */
[----:B------:R-:W-:Y:S02]  /*9450*/  IADD3 R33, P0, R14, 0x5000, RZ ;  /* 0x000050000e217810 */ /* 0x000fe40007f1e0ff */
[----:B------:R-:W-:Y:S02]  /*9460*/  LOP3.LUT R40, R41, 0x380, RZ, 0xc0, !PT ;  /* 0x0000038029287812 */ /* 0x000fe400078ec0ff */
[----:B------:R-:W-:Y:S02]  /*9470*/  LOP3.LUT R32, R33, 0x380, RZ, 0xc0, !PT ;  /* 0x0000038021207812 */ /* 0x000fe400078ec0ff */
[----:B------:R-:W-:Y:S02]  /*9480*/  SHF.R.U64 R40, R40, 0x3, RZ ;  /* 0x0000000328287819 */ /* 0x000fe400000012ff */
[----:B------:R-:W-:-:S02]  /*9490*/  IADD3 R37, P1, R14, 0x6000, RZ ;  /* 0x000060000e257810 */ /* 0x000fc40007f3e0ff */
[----:B------:R-:W-:Y:S01]  /*94a0*/  LOP3.LUT R40, R40, R41, RZ, 0x3c, !PT ;  /* 0x0000002928287212 */ /* 0x000fe200078e3cff */
[--C-:B------:R-:W-:Y:S01]  /*94b0*/  IMAD.X R41, RZ, RZ, R15.reuse, P2 ;  /* 0x000000ffff297224 */ /* 0x100fe200010e060f */
[----:B------:R-:W-:Y:S02]  /*94c0*/  IADD3 R69, P2, R14, 0xe000, RZ ;  /* 0x0000e0000e457810 */ /* 0x000fe40007f5e0ff */
[----:B------:R-:W-:Y:S02]  /*94d0*/  SHF.R.U64 R32, R32, 0x3, RZ ;  /* 0x0000000320207819 */ /* 0x000fe400000012ff */
[----:B------:R-:W-:Y:S01]  /*94e0*/  LOP3.LUT R68, R69, 0x380, RZ, 0xc0, !PT ;  /* 0x0000038045447812 */ /* 0x000fe200078ec0ff */
[----:B------:R-:W-:Y:S01]  /*94f0*/  UIMAD UR18, UR18, UR12, URZ ;  /* 0x0000000c121272a4 */ /* 0x000fe2000f8e023f */
[----:B------:R-:W-:Y:S01]  /*9500*/  LOP3.LUT R36, R37, 0x380, RZ, 0xc0, !PT ;  /* 0x0000038025247812 */ /* 0x000fe200078ec0ff */
[----:B------:R-:W-:Y:S01]  /*9510*/  VIADD R87, R2, 0xc0 ;  /* 0x000000c002577836 */ /* 0x000fe20000000000 */
[----:B------:R-:W-:Y:S01]  /*9520*/  SHF.R.U64 R68, R68, 0x3, RZ ;  /* 0x0000000344447819 */ /* 0x000fe200000012ff */
[----:B------:R-:W-:Y:S01]  /*9530*/  UIMAD.WIDE.U32 UR10, UR4, UR12, URZ ;  /* 0x0000000c040a72a5 */ /* 0x000fe2000f8e003f */
[----:B------:R-:W-:Y:S01]  /*9540*/  LOP3.LUT R32, R32, R33, RZ, 0x3c, !PT ;  /* 0x0000002120207212 */ /* 0x000fe200078e3cff */
[--C-:B------:R-:W-:Y:S01]  /*9550*/  IMAD.X R33, RZ, RZ, R15.reuse, P0 ;  /* 0x000000ffff217224 */ /* 0x100fe200000e060f */
[----:B------:R-:W-:Y:S01]  /*9560*/  LOP3.LUT R68, R68, R69, RZ, 0x3c, !PT ;  /* 0x0000004544447212 */ /* 0x000fe200078e3cff */
[----:B------:R-:W-:Y:S01]  /*9570*/  IMAD.X R69, RZ, RZ, R15, P2 ;  /* 0x000000ffff457224 */ /* 0x000fe200010e060f */
[----:B--2---:R-:W-:Y:S01]  /*9580*/  ISETP.NE.AND P2, PT, R82, 0x1, PT ;  /* 0x000000015200780c */ /* 0x004fe20003f45270 */
[----:B------:R-:W-:Y:S01]  /*9590*/  VIADD R89, R2, 0x100 ;  /* 0x0000010002597836 */ /* 0x000fe20000000000 */
[----:B------:R-:W-:-:S02]  /*95a0*/  IADD3 R61, P0, R14, 0xc000, RZ ;  /* 0x0000c0000e3d7810 */ /* 0x000fc40007f1e0ff */
[----:B------:R-:W-:Y:S02]  /*95b0*/  IADD3 R9, P3, R14, 0x1000, RZ ;  /* 0x000010000e097810 */ /* 0x000fe40007f7e0ff */
[----:B------:R-:W-:Y:S02]  /*95c0*/  LOP3.LUT R81, R20, 0xfffffff8, RZ, 0xc0, !PT ;  /* 0xfffffff814517812 */ /* 0x000fe400078ec0ff */
[C---:B------:R-:W-:Y:S02]  /*95d0*/  IADD3 R13, P4, R14.reuse, 0x2000, RZ ;  /* 0x000020000e0d7810 */ /* 0x040fe40007f9e0ff */
[C---:B------:R-:W-:Y:S02]  /*95e0*/  IADD3 R25, P5, R14.reuse, 0x3000, RZ ;  /* 0x000030000e197810 */ /* 0x040fe40007fbe0ff */
[----:B------:R-:W-:Y:S01]  /*95f0*/  IADD3 R29, P6, R14, 0x4000, RZ ;  /* 0x000040000e1d7810 */ /* 0x000fe20007fde0ff */
[----:B------:R-:W0:Y:S01]  /*9600*/  @P2 LDC R77, c[0x0][0xbec] ;  /* 0x0002fb00ff4d2b82 */ /* 0x000e220000000800 */
[----:B------:R-:W-:Y:S01]  /*9610*/  SHF.R.U64 R36, R36, 0x3, RZ ;  /* 0x0000000324247819 */ /* 0x000fe200000012ff */
[----:B------:R-:W-:Y:S01]  /*9620*/  UIMAD UR18, UR4, UR13, UR18 ;  /* 0x0000000d041272a4 */ /* 0x000fe2000f8e0212 */
[----:B------:R-:W-:Y:S01]  /*9630*/  LOP3.LUT R60, R61, 0x380, RZ, 0xc0, !PT ;  /* 0x000003803d3c7812 */ /* 0x000fe200078ec0ff */
[----:B------:R-:W-:Y:S01]  /*9640*/  VIADD R95, R2, 0x140 ;  /* 0x00000140025f7836 */ /* 0x000fe20000000000 */
[----:B------:R-:W-:Y:S01]  /*9650*/  LOP3.LUT R36, R36, R37, RZ, 0x3c, !PT ;  /* 0x0000002524247212 */ /* 0x000fe200078e3cff */
[----:B------:R-:W-:Y:S01]  /*9660*/  IMAD.X R37, RZ, RZ, R15, P1 ;  /* 0x000000ffff257224 */ /* 0x000fe200008e060f */
[----:B------:R-:W-:Y:S01]  /*9670*/  IADD3 R65, P1, R14, 0xd000, RZ ;  /* 0x0000d0000e417810 */ /* 0x000fe20007f3e0ff */
[----:B------:R-:W1:Y:S01]  /*9680*/  @P2 LDC R79, c[0x0][0xbf0] ;  /* 0x0002fc00ff4f2b82 */ /* 0x000e620000000800 */
[----:B------:R-:W-:Y:S01]  /*9690*/  SHF.R.U64 R60, R60, 0x3, RZ ;  /* 0x000000033c3c7819 */ /* 0x000fe200000012ff */
[----:B------:R-:W-:Y:S01]  /*96a0*/  VIADD R97, R2, 0x180 ;  /* 0x0000018002617836 */ /* 0x000fe20000000000 */
[----:B------:R-:W-:Y:S01]  /*96b0*/  LOP3.LUT R8, R9, 0x380, RZ, 0xc0, !PT ;  /* 0x0000038009087812 */ /* 0x000fe200078ec0ff */
[----:B------:R-:W-:Y:S01]  /*96c0*/  IMAD.IADD R0, R0, 0x1, -R81 ;  /* 0x0000000100007824 */ /* 0x000fe200078e0a51 */
[----:B------:R-:W-:Y:S01]  /*96d0*/  LOP3.LUT R64, R65, 0x380, RZ, 0xc0, !PT ;  /* 0x0000038041407812 */ /* 0x000fe200078ec0ff */
[----:B------:R-:W5:Y:S01]  /*96e0*/  LD.E.128 R32, desc[UR50][R32.64] ;  /* 0x0000003220207980 */ /* 0x000f62000c101d00 */
[----:B------:R-:W-:Y:S01]  /*96f0*/  LOP3.LUT R60, R60, R61, RZ, 0x3c, !PT ;  /* 0x0000003d3c3c7212 */ /* 0x000fe200078e3cff */
[----:B------:R-:W-:Y:S01]  /*9700*/  IMAD.X R61, RZ, RZ, R15, P0 ;  /* 0x000000ffff3d7224 */ /* 0x000fe200000e060f */
[----:B------:R-:W-:Y:S01]  /*9710*/  ISETP.GE.AND P0, PT, R185, UR14, PT ;  /* 0x0000000eb9007c0c */ /* 0x000fe2000bf06270 */
[----:B------:R-:W5:Y:S01]  /*9720*/  LD.E.128 R40, desc[UR50][R40.64] ;  /* 0x0000003228287980 */ /* 0x000f62000c101d00 */
[----:B------:R-:W-:Y:S01]  /*9730*/  SHF.R.U64 R8, R8, 0x3, RZ ;  /* 0x0000000308087819 */ /* 0x000fe200000012ff */
[----:B------:R-:W-:Y:S01]  /*9740*/  ULDC.64 UR12, c[0x0][0xae8] ;  /* 0x0002ba00000c7ab9 */ /* 0x000fe20000000a00 */
[----:B------:R-:W-:Y:S01]  /*9750*/  SHF.R.U64 R64, R64, 0x3, RZ ;  /* 0x0000000340407819 */ /* 0x000fe200000012ff */
[----:B------:R-:W-:Y:S01]  /*9760*/  IMAD.U32 R81, RZ, RZ, UR43 ;  /* 0x0000002bff517e24 */ /* 0x000fe2000f8e00ff */
[----:B------:R-:W-:Y:S01]  /*9770*/  SEL R76, RZ, 0xffffffff, P0 ;  /* 0xffffffffff4c7807 */ /* 0x000fe20000000000 */
[----:B------:R-:W-:Y:S01]  /*9780*/  IMAD R0, R0, 0x20, R3 ;  /* 0x0000002000007824 */ /* 0x000fe200078e0203 */
[----:B------:R-:W-:Y:S01]  /*9790*/  LOP3.LUT R8, R8, R9, RZ, 0x3c, !PT ;  /* 0x0000000908087212 */ /* 0x000fe200078e3cff */
[--C-:B------:R-:W-:Y:S01]  /*97a0*/  IMAD.X R9, RZ, RZ, R15.reuse, P3 ;  /* 0x000000ffff097224 */ /* 0x100fe200018e060f */
[----:B------:R-:W-:Y:S01]  /*97b0*/  ISETP.GE.AND P0, PT, R184, UR14, PT ;  /* 0x0000000eb8007c0c */ /* 0x000fe2000bf06270 */
[----:B------:R-:W5:Y:S01]  /*97c0*/  LD.E.128 R68, desc[UR50][R68.64] ;  /* 0x0000003244447980 */ /* 0x000f62000c101d00 */
[----:B------:R-:W-:Y:S01]  /*97d0*/  LOP3.LUT R64, R64, R65, RZ, 0x3c, !PT ;  /* 0x0000004140407212 */ /* 0x000fe200078e3cff */
[----:B------:R-:W-:Y:S01]  /*97e0*/  IMAD.X R65, RZ, RZ, R15, P1 ;  /* 0x000000ffff417224 */ /* 0x000fe200008e060f */
[----:B------:R-:W-:Y:S01]  /*97f0*/  IADD3 R45, P3, R14, 0x8000, RZ ;  /* 0x000080000e2d7810 */ /* 0x000fe20007f7e0ff */
[----:B------:R-:W-:Y:S01]  /*9800*/  IMAD.SHL.U32 R76, R76, 0x2, RZ ;  /* 0x000000024c4c7824 */ /* 0x000fe200078e00ff */
[----:B------:R-:W-:-:S02]  /*9810*/  ISETP.GE.AND P1, PT, R2, UR14, PT ;  /* 0x0000000e02007c0c */ /* 0x000fc4000bf26270 */
[----:B------:R-:W-:Y:S02]  /*9820*/  LOP3.LUT R12, R13, 0x380, RZ, 0xc0, !PT ;  /* 0x000003800d0c7812 */ /* 0x000fe400078ec0ff */
[----:B------:R-:W-:Y:S02]  /*9830*/  LOP3.LUT R24, R25, 0x380, RZ, 0xc0, !PT ;  /* 0x0000038019187812 */ /* 0x000fe400078ec0ff */
[----:B------:R-:W-:Y:S01]  /*9840*/  LOP3.LUT R28, R29, 0x380, RZ, 0xc0, !PT ;  /* 0x000003801d1c7812 */ /* 0x000fe200078ec0ff */
[----:B------:R-:W-:Y:S01]  /*9850*/  UIADD3 UR11, UR11, UR18, URZ ;  /* 0x000000120b0b7290 */ /* 0x000fe2000fffe03f */
[----:B------:R-:W-:Y:S01]  /*9860*/  SEL R20, RZ, 0xffffffff, P0 ;  /* 0xffffffffff147807 */ /* 0x000fe20000000000 */
[----:B------:R-:W-:Y:S01]  /*9870*/  IMAD R80, R81, 0x40, R0 ;  /* 0x0000004051507824 */ /* 0x000fe200078e0200 */
[----:B------:R-:W-:Y:S01]  /*9880*/  ISETP.GE.AND P0, PT, R87, UR14, PT ;  /* 0x0000000e57007c0c */ /* 0x000fe2000bf06270 */
[----:B------:R-:W-:Y:S01]  /*9890*/  USHF.R.S32.HI UR4, URZ, 0x1f, UR9 ;  /* 0x0000001f3f047899 */ /* 0x000fe20008011409 */
[----:B------:R-:W-:Y:S01]  /*98a0*/  LOP3.LUT R44, R45, 0x380, RZ, 0xc0, !PT ;  /* 0x000003802d2c7812 */ /* 0x000fe200078ec0ff */
[----:B------:R-:W5:Y:S01]  /*98b0*/  LD.E.128 R8, desc[UR50][R8.64] ;  /* 0x0000003208087980 */ /* 0x000f62000c101d00 */
[----:B------:R-:W-:Y:S01]  /*98c0*/  SEL R21, RZ, 0x1, P1 ;  /* 0x00000001ff157807 */ /* 0x000fe20000800000 */
[----:B------:R-:W-:Y:S01]  /*98d0*/  IMAD.SHL.U32 R20, R20, 0x4, RZ ;  /* 0x0000000414147824 */ /* 0x000fe200078e00ff */
[----:B------:R-:W-:Y:S01]  /*98e0*/  SHF.R.U64 R12, R12, 0x3, RZ ;  /* 0x000000030c0c7819 */ /* 0x000fe200000012ff */
[----:B------:R-:W5:Y:S01]  /*98f0*/  LD.E.128 R36, desc[UR50][R36.64] ;  /* 0x0000003224247980 */ /* 0x000f62000c101d00 */
[----:B------:R-:W-:-:S02]  /*9900*/  SHF.R.U64 R24, R24, 0x3, RZ ;  /* 0x0000000318187819 */ /* 0x000fc400000012ff */
[----:B------:R-:W-:Y:S01]  /*9910*/  SHF.R.U64 R28, R28, 0x3, RZ ;  /* 0x000000031c1c7819 */ /* 0x000fe200000012ff */
[----:B------:R-:W5:Y:S01]  /*9920*/  LD.E.128 R60, desc[UR50][R60.64] ;  /* 0x000000323c3c7980 */ /* 0x000f62000c101d00 */
[----:B------:R-:W-:Y:S02]  /*9930*/  SEL R0, RZ, 0xffffffff, P0 ;  /* 0xffffffffff007807 */ /* 0x000fe40000000000 */
[----:B------:R-:W-:Y:S01]  /*9940*/  SHF.R.U64 R44, R44, 0x3, RZ ;  /* 0x000000032c2c7819 */ /* 0x000fe200000012ff */
[----:B------:R-:W-:Y:S01]  /*9950*/  UIMAD.WIDE.U32 UR10, UR42, UR12, UR10 ;  /* 0x0000000c2a0a72a5 */ /* 0x000fe2000f8e000a */
[----:B------:R-:W-:Y:S01]  /*9960*/  LOP3.LUT R21, R76, 0x2, R21, 0xe2, !PT ;  /* 0x000000024c157812 */ /* 0x000fe200078ee215 */
[----:B------:R-:W5:Y:S01]  /*9970*/  LD.E.128 R64, desc[UR50][R64.64] ;  /* 0x0000003240407980 */ /* 0x000f62000c101d00 */
[----:B------:R-:W-:Y:S01]  /*9980*/  ISETP.GE.AND P0, PT, R89, UR14, PT ;  /* 0x0000000e59007c0c */ /* 0x000fe2000bf06270 */
[----:B------:R-:W-:Y:S01]  /*9990*/  IMAD.SHL.U32 R76, R0, 0x8, RZ ;  /* 0x00000008004c7824 */ /* 0x000fe200078e00ff */
        /* <DEDUP_REMOVED lines=8> */
[----:B------:R-:W-:Y:S01]  /*9a20*/  IADD3 R49, P4, R14, 0x9000, RZ ;  /* 0x000090000e317810 */ /* 0x000fe20007f9e0ff */
[----:B0-----:R-:W-:Y:S01]  /*9a30*/  @P2 IMAD.HI.U32 R0, R80, R77, RZ ;  /* 0x0000004d50002227 */ /* 0x001fe200078e00ff */
[C---:B------:R-:W-:Y:S01]  /*9a40*/  IADD3 R53, P5, R14.reuse, 0xa000, RZ ;  /* 0x0000a0000e357810 */ /* 0x040fe20007fbe0ff */
[----:B------:R-:W-:Y:S01]  /*9a50*/  UIMAD UR11, UR42, UR13, UR11 ;  /* 0x0000000d2a0b72a4 */ /* 0x000fe2000f8e020b */
[----:B------:R-:W-:Y:S01]  /*9a60*/  IADD3 R57, P6, R14, 0xb000, RZ ;  /* 0x0000b0000e397810 */ /* 0x000fe20007fde0ff */
[----:B------:R-:W5:Y:S01]  /*9a70*/  LD.E.128 R24, desc[UR50][R24.64] ;  /* 0x0000003218187980 */ /* 0x000f62000c101d00 */
[----:B------:R-:W-:Y:S01]  /*9a80*/  LOP3.LUT R21, R20, 0x4, R21, 0xe2, !PT ;  /* 0x0000000414157812 */ /* 0x000fe200078ee215 */
[----:B------:R-:W-:Y:S01]  /*9a90*/  ULDC.64 UR12, c[0x0][0xaf0] ;  /* 0x0002bc00000c7ab9 */ /* 0x000fe20000000a00 */
[----:B------:R-:W-:Y:S01]  /*9aa0*/  IADD3 R7, P3, R14, 0xf000, RZ ;  /* 0x0000f0000e077810 */ /* 0x000fe20007f7e0ff */
[----:B------:R-:W5:Y:S01]  /*9ab0*/  LD.E.128 R28, desc[UR50][R28.64] ;  /* 0x000000321c1c7980 */ /* 0x000f62000c101d00 */
[----:B------:R-:W-:Y:S01]  /*9ac0*/  SEL R20, RZ, 0xffffffff, P0 ;  /* 0xffffffffff147807 */ /* 0x000fe20000000000 */
[----:B------:R-:W-:Y:S01]  /*9ad0*/  UIMAD UR4, UR4, UR12, URZ ;  /* 0x0000000c040472a4 */ /* 0x000fe2000f8e023f */
[----:B------:R-:W-:Y:S01]  /*9ae0*/  LOP3.LUT R48, R49, 0x380, RZ, 0xc0, !PT ;  /* 0x0000038031307812 */ /* 0x000fe200078ec0ff */
[----:B------:R-:W-:Y:S01]  /*9af0*/  IMAD.MOV.U32 R77, RZ, RZ, R80 ;  /* 0x000000ffff4d7224 */ /* 0x000fe200078e0050 */
[----:B------:R-:W-:Y:S01]  /*9b00*/  LOP3.LUT R52, R53, 0x380, RZ, 0xc0, !PT ;  /* 0x0000038035347812 */ /* 0x000fe200078ec0ff */
[----:B------:R-:W5:Y:S01]  /*9b10*/  LD.E.128 R44, desc[UR50][R44.64] ;  /* 0x000000322c2c7980 */ /* 0x000f62000c101d00 */
[----:B------:R-:W-:-:S02]  /*9b20*/  LOP3.LUT R56, R57, 0x380, RZ, 0xc0, !PT ;  /* 0x0000038039387812 */ /* 0x000fc400078ec0ff */
[----:B------:R-:W-:Y:S01]  /*9b30*/  LOP3.LUT R5, R14, 0x380, RZ, 0xc0, !PT ;  /* 0x000003800e057812 */ /* 0x000fe200078ec0ff */
[----:B------:R-:W-:Y:S01]  /*9b40*/  UIMAD.WIDE.U32 UR10, UR9, UR12, UR10 ;  /* 0x0000000c090a72a5 */ /* 0x000fe2000f8e000a */
[----:B------:R-:W-:Y:S01]  /*9b50*/  LOP3.LUT R6, R7, 0x380, RZ, 0xc0, !PT ;  /* 0x0000038007067812 */ /* 0x000fe200078ec0ff */
[----:B------:R-:W-:Y:S01]  /*9b60*/  IMAD.X R73, RZ, RZ, R15, P3 ;  /* 0x000000ffff497224 */ /* 0x000fe200018e060f */
[----:B-1----:R-:W-:Y:S01]  /*9b70*/  @P2 SHF.R.U32.HI R77, RZ, R79, R0 ;  /* 0x0000004fff4d2219 */ /* 0x002fe20000011600 */
[----:B------:R-:W-:Y:S01]  /*9b80*/  IMAD.SHL.U32 R79, R20, 0x10, RZ ;  /* 0x00000010144f7824 */ /* 0x000fe200078e00ff */
[----:B------:R-:W-:Y:S01]  /*9b90*/  LOP3.LUT R76, R76, 0x8, R21, 0xe2, !PT ;  /* 0x000000084c4c7812 */ /* 0x000fe200078ee215 */
[----:B------:R-:W-:Y:S01]  /*9ba0*/  UIMAD UR4, UR9, UR13, UR4 ;  /* 0x0000000d090472a4 */ /* 0x000fe2000f8e0204 */
[----:B------:R-:W-:Y:S02]  /*9bb0*/  SHF.R.U64 R48, R48, 0x3, RZ ;  /* 0x0000000330307819 */ /* 0x000fe400000012ff */
[----:B------:R-:W-:-:S02]  /*9bc0*/  SHF.R.U64 R52, R52, 0x3, RZ ;  /* 0x0000000334347819 */ /* 0x000fc400000012ff */
[----:B------:R-:W-:Y:S02]  /*9bd0*/  SHF.R.U64 R56, R56, 0x3, RZ ;  /* 0x0000000338387819 */ /* 0x000fe400000012ff */
[----:B------:R-:W-:Y:S02]  /*9be0*/  SHF.R.U64 R5, R5, 0x3, RZ ;  /* 0x0000000305057819 */ /* 0x000fe400000012ff */
[----:B------:R-:W-:Y:S01]  /*9bf0*/  SHF.R.U64 R6, R6, 0x3, RZ ;  /* 0x0000000306067819 */ /* 0x000fe200000012ff */
[----:B------:R-:W-:Y:S01]  /*9c00*/  UIADD3 UR4, UR11, UR4, URZ ;  /* 0x000000040b047290 */ /* 0x000fe2000fffe03f */
[----:B------:R-:W-:Y:S01]  /*9c10*/  LOP3.LUT R76, R79, 0x10, R76, 0xe2, !PT ;  /* 0x000000104f4c7812 */ /* 0x000fe200078ee24c */
[----:B------:R-:W-:Y:S01]  /*9c20*/  IMAD.MOV R79, RZ, RZ, -R77 ;  /* 0x000000ffff4f7224 */ /* 0x000fe200078e0a4d */
[----:B------:R-:W-:Y:S02]  /*9c30*/  ISETP.GE.AND P0, PT, R95, UR14, PT ;  /* 0x0000000e5f007c0c */ /* 0x000fe4000bf06270 */
[----:B------:R-:W-:Y:S01]  /*9c40*/  LOP3.LUT R48, R48, R49, RZ, 0x3c, !PT ;  /* 0x0000003130307212 */ /* 0x000fe200078e3cff */
[--C-:B------:R-:W-:Y:S01]  /*9c50*/  IMAD.X R49, RZ, RZ, R15.reuse, P4 ;  /* 0x000000ffff317224 */ /* 0x100fe200020e060f */
[----:B------:R-:W-:Y:S01]  /*9c60*/  LOP3.LUT R52, R52, R53, RZ, 0x3c, !PT ;  /* 0x0000003534347212 */ /* 0x000fe200078e3cff */
[--C-:B------:R-:W-:Y:S01]  /*9c70*/  IMAD.X R53, RZ, RZ, R15.reuse, P5 ;  /* 0x000000ffff357224 */ /* 0x100fe200028e060f */
[----:B------:R-:W-:Y:S01]  /*9c80*/  LOP3.LUT R56, R56, R57, RZ, 0x3c, !PT ;  /* 0x0000003938387212 */ /* 0x000fe200078e3cff */
[--C-:B------:R-:W-:Y:S01]  /*9c90*/  IMAD.X R57, RZ, RZ, R15.reuse, P6 ;  /* 0x000000ffff397224 */ /* 0x100fe200030e060f */
[----:B------:R-:W-:Y:S01]  /*9ca0*/  LOP3.LUT R4, R5, R14, RZ, 0x3c, !PT ;  /* 0x0000000e05047212 */ /* 0x000fe200078e3cff */
[----:B------:R-:W-:Y:S01]  /*9cb0*/  IMAD.MOV.U32 R5, RZ, RZ, R15 ;  /* 0x000000ffff057224 */ /* 0x000fe200078e000f */
[----:B------:R-:W-:-:S02]  /*9cc0*/  LOP3.LUT R72, R6, R7, RZ, 0x3c, !PT ;  /* 0x0000000706487212 */ /* 0x000fc400078e3cff */
[----:B------:R-:W-:Y:S01]  /*9cd0*/  SHF.R.S32.HI R78, RZ, 0x1f, R77 ;  /* 0x0000001fff4e7819 */ /* 0x000fe2000001144d */
[----:B------:R-:W-:Y:S01]  /*9ce0*/  IMAD.U32 R20, RZ, RZ, UR10 ;  /* 0x0000000aff147e24 */ /* 0x000fe2000f8e00ff */
[----:B------:R-:W-:Y:S01]  /*9cf0*/  SEL R0, RZ, 0xffffffff, P0 ;  /* 0xffffffffff007807 */ /* 0x000fe20000000000 */
[----:B------:R-:W-:Y:S01]  /*9d00*/  IMAD.U32 R21, RZ, RZ, UR11 ;  /* 0x0000000bff157e24 */ /* 0x000fe2000f8e00ff */
[----:B------:R-:W-:Y:S01]  /*9d10*/  ULDC.64 UR10, c[0x0][0xae0] ;  /* 0x0002b800000a7ab9 */ /* 0x000fe20000000a00 */
[----:B------:R-:W-:Y:S01]  /*9d20*/  IMAD R79, R82, R79, R80 ;  /* 0x0000004f524f7224 */ /* 0x000fe200078e0250 */
[----:B------:R-:W5:Y:S01]  /*9d30*/  LD.E.128 R4, desc[UR50][R4.64] ;  /* 0x0000003204047980 */ /* 0x000f62000c101d00 */
[----:B------:R-:W-:Y:S02]  /*9d40*/  IMAD.U32 R21, RZ, RZ, UR4 ;  /* 0x00000004ff157e24 */ /* 0x000fe4000f8e00ff */
[----:B------:R-:W-:Y:S01]  /*9d50*/  IMAD R78, R78, UR10, RZ ;  /* 0x0000000a4e4e7c24 */ /* 0x000fe2000f8e02ff */
[----:B------:R-:W5:Y:S01]  /*9d60*/  LD.E.128 R12, desc[UR50][R12.64] ;  /* 0x000000320c0c7980 */ /* 0x000f62000c101d00 */
[----:B------:R-:W-:Y:S01]  /*9d70*/  IMAD.SHL.U32 R83, R0, 0x20, RZ ;  /* 0x0000002000537824 */ /* 0x000fe200078e00ff */
[----:B------:R-:W-:-:S02]  /*9d80*/  ISETP.GE.AND P0, PT, R97, UR14, PT ;  /* 0x0000000e61007c0c */ /* 0x000fc4000bf06270 */
[----:B------:R-:W5:Y:S01]  /*9d90*/  LD.E.128 R48, desc[UR50][R48.64] ;  /* 0x0000003230307980 */ /* 0x000f62000c101d00 */
[----:B------:R-:W-:-:S03]  /*9da0*/  SHF.R.S32.HI R0, RZ, 0x1f, R79 ;  /* 0x0000001fff007819 */ /* 0x000fc6000001144f */
[----:B------:R-:W5:Y:S01]  /*9db0*/  LD.E.128 R52, desc[UR50][R52.64] ;  /* 0x0000003234347980 */ /* 0x000f62000c101d00 */
[----:B------:R-:W-:-:S03]  /*9dc0*/  IMAD.WIDE.U32 R20, R77, UR10, R20 ;  /* 0x0000000a4d147c25 */ /* 0x000fc6000f8e0014 */
[----:B------:R-:W5:Y:S01]  /*9dd0*/  LD.E.128 R56, desc[UR50][R56.64] ;  /* 0x0000003238387980 */ /* 0x000f62000c101d00 */
[----:B------:R-:W-:Y:S01]  /*9de0*/  IMAD R81, R77, UR11, R78 ;  /* 0x0000000b4d517c24 */ /* 0x000fe2000f8e024e */
[----:B------:R-:W-:Y:S02]  /*9df0*/  ULDC.64 UR10, c[0x0][0xad8] ;  /* 0x0002b600000a7ab9 */ /* 0x000fe40000000a00 */
[----:B------:R-:W5:Y:S01]  /*9e00*/  LD.E.128 R72, desc[UR50][R72.64] ;  /* 0x0000003248487980 */ /* 0x000f62000c101d00 */
[----:B------:R-:W-:Y:S01]  /*9e10*/  VIADD R93, R2, 0x1c0 ;  /* 0x000001c0025d7836 */ /* 0x000fe20000000000 */
[----:B------:R-:W-:Y:S01]  /*9e20*/  @!PT LDS RZ, [RZ] ;  /* 0x00000000fffff984 */ /* 0x000fe20000000800 */
[----:B------:R-:W-:Y:S01]  /*9e30*/  @!PT LDS RZ, [RZ] ;  /* 0x00000000fffff984 */ /* 0x000fe20000000800 */
[----:B------:R-:W-:Y:S01]  /*9e40*/  @!PT LDS RZ, [RZ] ;  /* 0x00000000fffff984 */ /* 0x000fe20000000800 */
[----:B------:R-:W-:Y:S01]  /*9e50*/  @!PT LDS RZ, [RZ] ;  /* 0x00000000fffff984 */ /* 0x000fe20000000800 */
[----:B------:R0:W-:Y:S06]  /*9e60*/  MEMBAR.ALL.CTA ;  /* 0x0000000000007992 */ /* 0x0001ec0000008000 */
[----:B0-----:R-:W0:Y:S01]  /*9e70*/  FENCE.VIEW.ASYNC.S ;  /* 0x00000000000073c6 */ /* 0x001e220000000000 */
[----:B------:R-:W-:Y:S01]  /*9e80*/  IMAD.U32 R90, RZ, RZ, UR43 ;  /* 0x0000002bff5a7e24 */ /* 0x000fe2000f8e00ff */
[----:B------:R-:W-:Y:S01]  /*9e90*/  LOP3.LUT R76, R83, 0x20, R76, 0xe2, !PT ;  /* 0x00000020534c7812 */ /* 0x000fe200078ee24c */
[----:B------:R-:W-:Y:S01]  /*9ea0*/  IMAD.IADD R21, R21, 0x1, R81 ;  /* 0x0000000115157824 */ /* 0x000fe200078e0251 */
[----:B------:R-:W-:Y:S01]  /*9eb0*/  SEL R77, RZ, 0x40, P0 ;  /* 0x00000040ff4d7807 */ /* 0x000fe20000000000 */
[----:B------:R-:W-:Y:S01]  /*9ec0*/  IMAD R78, R0, UR10, RZ ;  /* 0x0000000a004e7c24 */ /* 0x000fe2000f8e02ff */
[----:B------:R-:W-:Y:S01]  /*9ed0*/  ISETP.GE.AND P0, PT, R93, UR14, PT ;  /* 0x0000000e5d007c0c */ /* 0x000fe2000bf06270 */
[----:B------:R-:W-:-:S02]  /*9ee0*/  IMAD R90, R90, 0x40, R3 ;  /* 0x000000405a5a7824 */ /* 0x000fc400078e0203 */
[----:B------:R-:W-:Y:S01]  /*9ef0*/  IMAD R91, R82, UR8, RZ ;  /* 0x00000008525b7c24 */ /* 0x000fe2000f8e02ff */
[----:B------:R-:W-:Y:S01]  /*9f00*/  LOP3.LUT R0, R76, R77, RZ, 0xfc, !PT ;  /* 0x0000004d4c007212 */ /* 0x000fe200078efcff */
[C---:B------:R-:W-:Y:S01]  /*9f10*/  IMAD R77, R79.reuse, UR11, R78 ;  /* 0x0000000b4f4d7c24 */ /* 0x040fe2000f8e024e */
[----:B------:R-:W-:Y:S01]  /*9f20*/  UIADD3 UR4, UR39, 0x28c20, URZ ;  /* 0x00028c2027047890 */ /* 0x000fe2000fffe03f */
[----:B------:R-:W-:Y:S01]  /*9f30*/  IMAD.WIDE.U32 R20, R79, UR10, R20 ;  /* 0x0000000a4f147c25 */ /* 0x000fe2000f8e0014 */
[----:B------:R-:W-:Y:S01]  /*9f40*/  SEL R3, RZ, 0x80, P0 ;  /* 0x00000080ff037807 */ /* 0x000fe20000000000 */
[----:B------:R-:W-:Y:S01]  /*9f50*/  ULDC.64 UR10, c[0x0][0xa80] ;  /* 0x0002a000000a7ab9 */ /* 0x000fe20000000a00 */
[----:B------:R-:W-:Y:S01]  /*9f60*/  ISETP.GE.AND P0, PT, R90, R91, PT ;  /* 0x0000005b5a00720c */ /* 0x000fe20003f06270 */
[----:B------:R-:W-:Y:S01]  /*9f70*/  IMAD.IADD R21, R21, 0x1, R77 ;  /* 0x0000000115157824 */ /* 0x000fe200078e024d */
[----:B------:R-:W-:Y:S01]  /*9f80*/  UPRMT UR4, URZ, 0x654, UR4 ;  /* 0x000006543f047896 */ /* 0x000fe20008000004 */
[----:B------:R-:W-:-:S04]  /*9f90*/  LEA R86, P1, R20, UR10, 0x1 ;  /* 0x0000000a14567c11 */ /* 0x000fc8000f8208ff */
[----:B------:R-:W-:Y:S01]  /*9fa0*/  LEA.HI.X R88, R20, UR11, R21, 0x1, P1 ;  /* 0x0000000b14587c11 */ /* 0x000fe200088f0c15 */
[----:B------:R-:W-:Y:S01]  /*9fb0*/  BSSY B1, `(.L_x_3596) ;  /* 0x000002c000017945 */ /* 0x000fe20003800000 */
[----:B0-----:R0:W1:Y:S02]  /*9fc0*/  SHFL.IDX PT, R20, R86, RZ, 0x181f ;  /* 0x00181fff56147589 */ /* 0x00106400000e0000 */
[----:B------:R-:W-:Y:S02]  /*9fd0*/  SYNCS.ARRIVE.TRANS64.RED.A1T0 RZ, [UR4], RZ ;  /* 0x000000ffffff79a7 */ /* 0x000fe40008100404 */
[----:B------:R0:W2:Y:S01]  /*9fe0*/  SHFL.IDX PT, R21, R88, RZ, 0x181f ;  /* 0x00181fff58157589 */ /* 0x0000a200000e0000 */
[----:B------:R-:W-:Y:S02]  /*9ff0*/  LOP3.LUT R3, R0, R3, RZ, 0xfc, !PT ;  /* 0x0000000300037212 */ /* 0x000fe400078efcff */
[----:B------:R-:W-:Y:S01]  /*a000*/  SHF.R.S32.HI R152, RZ, 0x1f, R185 ;  /* 0x0000001fff987819 */ /* 0x000fe200000114b9 */
[----:B------:R-:W-:Y:S06]  /*a010*/  @P0 BRA `(.L_x_3597) ;  /* 0x0000000000940947 */ /* 0x000fec0003800000 */
[----:B------:R-:W-:Y:S02]  /*a020*/  ISETP.GE.AND P1, PT, R185, UR14, PT ;  /* 0x0000000eb9007c0c */ /* 0x000fe4000bf26270 */
[----:B------:R-:W-:Y:S02]  /*a030*/  ISETP.GE.AND P0, PT, R2, UR14, PT ;  /* 0x0000000e02007c0c */ /* 0x000fe4000bf06270 */
[----:B------:R-:W-:Y:S02]  /*a040*/  ISETP.GE.AND P4, PT, R184, UR14, PT ;  /* 0x0000000eb8007c0c */ /* 0x000fe4000bf86270 */
[----:B------:R-:W-:Y:S02]  /*a050*/  ISETP.GE.AND P3, PT, R87, UR14, PT ;  /* 0x0000000e57007c0c */ /* 0x000fe4000bf66270 */
[----:B------:R-:W-:Y:S02]  /*a060*/  SHF.R.S32.HI R81, RZ, 0x1f, R184 ;  /* 0x0000001fff517819 */ /* 0x000fe400000114b8 */
[----:B------:R-:W-:-:S02]  /*a070*/  SHF.R.S32.HI R83, RZ, 0x1f, R87 ;  /* 0x0000001fff537819 */ /* 0x000fc40000011457 */
[----:B------:R-:W-:Y:S02]  /*a080*/  SHF.R.S32.HI R85, RZ, 0x1f, R89 ;  /* 0x0000001fff557819 */ /* 0x000fe40000011459 */
[CC--:B-1----:R-:W-:Y:S01]  /*a090*/  @!P1 LEA R76, P2, R185.reuse, R20.reuse, 0x1 ;  /* 0x00000014b94c9211 */ /* 0x0c2fe200078408ff */
[----:B--2---:R-:W-:Y:S02]  /*a0a0*/  @!P0 IMAD.WIDE R78, R2, 0x2, R20 ;  /* 0x00000002024e8825 */ /* 0x004fe400078e0214 */
[----:B------:R-:W-:Y:S02]  /*a0b0*/  @!P4 LEA R80, P5, R184, R20, 0x1 ;  /* 0x00000014b850c211 */ /* 0x000fe400078a08ff */
[----:B------:R-:W-:Y:S01]  /*a0c0*/  @!P1 LEA.HI.X R77, R185, R21, R152, 0x1, P2 ;  /* 0x00000015b94d9211 */ /* 0x000fe200010f0c98 */
[----:B-----5:R1:W-:Y:S01]  /*a0d0*/  @!P0 ST.E.128 desc[UR50][R78.64], R4 ;  /* 0x000000044e008985 */ /* 0x0203e2000c101d32 */
[----:B------:R-:W-:Y:S02]  /*a0e0*/  ISETP.GE.AND P2, PT, R89, UR14, PT ;  /* 0x0000000e59007c0c */ /* 0x000fe4000bf46270 */
[----:B------:R-:W-:Y:S01]  /*a0f0*/  LOP3.LUT P0, RZ, R0, 0x40, RZ, 0xc0, !PT ;  /* 0x0000004000ff7812 */ /* 0x000fe2000780c0ff */
[----:B------:R2:W-:Y:S01]  /*a100*/  @!P1 ST.E.128 desc[UR50][R76.64], R12 ;  /* 0x0000000c4c009985 */ /* 0x0005e2000c101d32 */
[----:B------:R-:W-:-:S02]  /*a110*/  ISETP.GE.AND P1, PT, R95, UR14, PT ;  /* 0x0000000e5f007c0c */ /* 0x000fc4000bf26270 */
[CC--:B------:R-:W-:Y:S02]  /*a120*/  @!P3 LEA R82, P6, R87.reuse, R20.reuse, 0x1 ;  /* 0x000000145752b211 */ /* 0x0c0fe400078c08ff */
[-C--:B------:R-:W-:Y:S02]  /*a130*/  @!P4 LEA.HI.X R81, R184, R21.reuse, R81, 0x1, P5 ;  /* 0x00000015b851c211 */ /* 0x080fe400028f0c51 */
[-C--:B------:R-:W-:Y:S02]  /*a140*/  @!P3 LEA.HI.X R83, R87, R21.reuse, R83, 0x1, P6 ;  /* 0x000000155753b211 */ /* 0x080fe400030f0c53 */
[----:B------:R-:W-:Y:S01]  /*a150*/  LOP3.LUT P6, RZ, R3, 0x80, RZ, 0xc0, !PT ;  /* 0x0000008003ff7812 */ /* 0x000fe200078cc0ff */
[----:B------:R3:W-:Y:S01]  /*a160*/  @!P4 ST.E.128 desc[UR50][R80.64], R28 ;  /* 0x0000001c5000c985 */ /* 0x0007e2000c101d32 */
[C---:B------:R-:W-:Y:S02]  /*a170*/  @!P2 LEA R84, P5, R89.reuse, R20, 0x1 ;  /* 0x000000145954a211 */ /* 0x040fe400078a08ff */
[----:B-1----:R-:W-:Y:S01]  /*a180*/  SHF.R.S32.HI R5, RZ, 0x1f, R95 ;  /* 0x0000001fff057819 */ /* 0x002fe2000001145f */
[----:B------:R3:W-:Y:S01]  /*a190*/  @!P3 ST.E.128 desc[UR50][R82.64], R36 ;  /* 0x000000245200b985 */ /* 0x0007e2000c101d32 */
[----:B------:R-:W-:-:S02]  /*a1a0*/  @!P2 LEA.HI.X R85, R89, R21, R85, 0x1, P5 ;  /* 0x000000155955a211 */ /* 0x000fc400028f0c55 */
[CC--:B------:R-:W-:Y:S02]  /*a1b0*/  @!P1 LEA R4, P5, R95.reuse, R20.reuse, 0x1 ;  /* 0x000000145f049211 */ /* 0x0c0fe400078a08ff */
[----:B------:R-:W-:Y:S01]  /*a1c0*/  SHF.R.S32.HI R7, RZ, 0x1f, R97 ;  /* 0x0000001fff077819 */ /* 0x000fe20000011461 */
[----:B------:R3:W-:Y:S01]  /*a1d0*/  @!P2 ST.E.128 desc[UR50][R84.64], R44 ;  /* 0x0000002c5400a985 */ /* 0x0007e2000c101d32 */
[-C--:B------:R-:W-:Y:S02]  /*a1e0*/  @!P1 LEA.HI.X R5, R95, R21.reuse, R5, 0x1, P5 ;  /* 0x000000155f059211 */ /* 0x080fe400028f0c05 */
[C---:B------:R-:W-:Y:S02]  /*a1f0*/  @P0 LEA R6, P5, R97.reuse, R20, 0x1 ;  /* 0x0000001461060211 */ /* 0x040fe400078a08ff */
[----:B--2---:R-:W-:Y:S01]  /*a200*/  SHF.R.S32.HI R13, RZ, 0x1f, R93 ;  /* 0x0000001fff0d7819 */ /* 0x004fe2000001145d */
[----:B------:R3:W-:Y:S01]  /*a210*/  @!P1 ST.E.128 desc[UR50][R4.64], R52 ;  /* 0x0000003404009985 */ /* 0x0007e2000c101d32 */
[----:B------:R-:W-:-:S02]  /*a220*/  @P0 LEA.HI.X R7, R97, R21, R7, 0x1, P5 ;  /* 0x0000001561070211 */ /* 0x000fc400028f0c07 */
[----:B------:R-:W-:-:S03]  /*a230*/  @P6 LEA R12, P5, R93, R20, 0x1 ;  /* 0x000000145d0c6211 */ /* 0x000fc600078a08ff */
[----:B------:R3:W-:Y:S01]  /*a240*/  @P0 ST.E.128 desc[UR50][R6.64], R60 ;  /* 0x0000003c06000985 */ /* 0x0007e2000c101d32 */
[----:B------:R-:W-:-:S05]  /*a250*/  @P6 LEA.HI.X R13, R93, R21, R13, 0x1, P5 ;  /* 0x000000155d0d6211 */ /* 0x000fca00028f0c0d */
[----:B------:R3:W-:Y:S04]  /*a260*/  @P6 ST.E.128 desc[UR50][R12.64], R68 ;  /* 0x000000440c006985 */ /* 0x0007e8000c101d32 */
.L_x_3597:
[----:B------:R-:W-:Y:S05]  /*a270*/  BSYNC B1 ;  /* 0x0000000000017941 */ /* 0x000fea0003800000 */
.L_x_3596:
[----:B---3-5:R-:W-:Y:S01]  /*a280*/  VIADD R6, R90, 0x20 ;  /* 0x000000205a067836 */ /* 0x028fe20000000000 */
[----:B------:R3:W4:Y:S04]  /*a290*/  SHFL.IDX PT, R5, R88, 0x1, 0x181f ;  /* 0x00381f0058057f89 */ /* 0x00072800000e0000 */
[----:B------:R-:W-:Y:S01]  /*a2a0*/  ISETP.GE.AND P0, PT, R6, R91, PT ;  /* 0x0000005b0600720c */ /* 0x000fe20003f06270 */
[----:B------:R3:W0:-:S12]  /*a2b0*/  SHFL.IDX PT, R4, R86, 0x1, 0x181f ;  /* 0x00381f0056047f89 */ /* 0x00061800000e0000 */
[----:B---3--:R-:W-:Y:S05]  /*a2c0*/  @P0 BRA `(.L_x_3598) ;  /* 0x0000002800180947 */ /* 0x008fea0003800000 */
[----:B------:R-:W-:Y:S02]  /*a2d0*/  ISETP.GE.AND P0, PT, R2, UR14, PT ;  /* 0x0000000e02007c0c */ /* 0x000fe4000bf06270 */
[----:B------:R-:W-:Y:S02]  /*a2e0*/  ISETP.GE.AND P4, PT, R185, UR14, PT ;  /* 0x0000000eb9007c0c */ /* 0x000fe4000bf86270 */
[----:B------:R-:W-:Y:S02]  /*a2f0*/  ISETP.GE.AND P3, PT, R184, UR14, PT ;  /* 0x0000000eb8007c0c */ /* 0x000fe4000bf66270 */
[----:B------:R-:W-:Y:S02]  /*a300*/  ISETP.GE.AND P2, PT, R87, UR14, PT ;  /* 0x0000000e57007c0c */ /* 0x000fe4000bf46270 */
[----:B------:R-:W-:Y:S02]  /*a310*/  ISETP.GE.AND P1, PT, R89, UR14, PT ;  /* 0x0000000e59007c0c */ /* 0x000fe4000bf26270 */
[----:B------:R-:W-:-:S02]  /*a320*/  SHF.R.S32.HI R15, RZ, 0x1f, R184 ;  /* 0x0000001fff0f7819 */ /* 0x000fc400000114b8 */
[----:B--2---:R-:W-:Y:S01]  /*a330*/  SHF.R.S32.HI R21, RZ, 0x1f, R87 ;  /* 0x0000001fff157819 */ /* 0x004fe20000011457 */
[----:B0---4-:R-:W-:Y:S02]  /*a340*/  @!P0 IMAD.WIDE R6, R2, 0x2, R4 ;  /* 0x0000000202068825 */ /* 0x011fe400078e0204 */
[-C--:B------:R-:W-:Y:S02]  /*a350*/  @!P4 LEA R12, P5, R185, R4.reuse, 0x1 ;  /* 0x00000004b90cc211 */ /* 0x080fe400078a08ff */
[-C--:B------:R-:W-:Y:S01]  /*a360*/  @!P3 LEA R14, P6, R184, R4.reuse, 0x1 ;  /* 0x00000004b80eb211 */ /* 0x080fe200078c08ff */
[----:B------:R0:W-:Y:S01]  /*a370*/  @!P0 ST.E.128 desc[UR50][R6.64], R8 ;  /* 0x0000000806008985 */ /* 0x0001e2000c101d32 */
[----:B------:R-:W-:Y:S02]  /*a380*/  ISETP.GE.AND P0, PT, R95, UR14, PT ;  /* 0x0000000e5f007c0c */ /* 0x000fe4000bf06270 */
[----:B------:R-:W-:Y:S02]  /*a390*/  @!P4 LEA.HI.X R13, R185, R5, R152, 0x1, P5 ;  /* 0x00000005b90dc211 */ /* 0x000fe400028f0c98 */
[----:B-1----:R-:W-:-:S02]  /*a3a0*/  @!P2 LEA R20, P5, R87, R4, 0x1 ;  /* 0x000000045714a211 */ /* 0x002fc400078a08ff */
[-C--:B------:R-:W-:Y:S01]  /*a3b0*/  @!P3 LEA.HI.X R15, R184, R5.reuse, R15, 0x1, P6 ;  /* 0x00000005b80fb211 */ /* 0x080fe200030f0c0f */
[----:B------:R3:W-:Y:S01]  /*a3c0*/  @!P4 ST.E.128 desc[UR50][R12.64], R24 ;  /* 0x000000180c00c985 */ /* 0x0007e2000c101d32 */
[----:B------:R-:W-:Y:S02]  /*a3d0*/  LOP3.LUT P6, RZ, R0, 0x40, RZ, 0xc0, !PT ;  /* 0x0000004000ff7812 */ /* 0x000fe400078cc0ff */
[----:B------:R-:W-:Y:S01]  /*a3e0*/  @!P2 LEA.HI.X R21, R87, R5, R21, 0x1, P5 ;  /* 0x000000055715a211 */ /* 0x000fe200028f0c15 */
[----:B------:R3:W-:Y:S01]  /*a3f0*/  @!P3 ST.E.128 desc[UR50][R14.64], R32 ;  /* 0x000000200e00b985 */ /* 0x0007e2000c101d32 */
[----:B------:R-:W-:-:S03]  /*a400*/  SHF.R.S32.HI R0, RZ, 0x1f, R89 ;  /* 0x0000001fff007819 */ /* 0x000fc60000011459 */
[----:B------:R3:W-:Y:S01]  /*a410*/  @!P2 ST.E.128 desc[UR50][R20.64], R40 ;  /* 0x000000281400a985 */ /* 0x0007e2000c101d32 */
[----:B0-----:R-:W-:-:S04]  /*a420*/  @!P1 LEA R6, P5, R89, R4, 0x1 ;  /* 0x0000000459069211 */ /* 0x001fc800078a08ff */
[-C--:B------:R-:W-:Y:S02]  /*a430*/  @!P1 LEA.HI.X R7, R89, R5.reuse, R0, 0x1, P5 ;  /* 0x0000000559079211 */ /* 0x080fe400028f0c00 */
[----:B------:R-:W-:Y:S02]  /*a440*/  SHF.R.S32.HI R0, RZ, 0x1f, R95 ;  /* 0x0000001fff007819 */ /* 0x000fe4000001145f */
[C---:B------:R-:W-:Y:S01]  /*a450*/  @!P0 LEA R8, P5, R95.reuse, R4, 0x1 ;  /* 0x000000045f088211 */ /* 0x040fe200078a08ff */
[----:B------:R3:W-:Y:S03]  /*a460*/  @!P1 ST.E.128 desc[UR50][R6.64], R48 ;  /* 0x0000003006009985 */ /* 0x0007e6000c101d32 */
[----:B------:R-:W-:Y:S02]  /*a470*/  @!P0 LEA.HI.X R9, R95, R5, R0, 0x1, P5 ;  /* 0x000000055f098211 */ /* 0x000fe400028f0c00 */
[----:B------:R-:W-:-:S02]  /*a480*/  SHF.R.S32.HI R0, RZ, 0x1f, R97 ;  /* 0x0000001fff007819 */ /* 0x000fc40000011461 */
[----:B------:R-:W-:Y:S01]  /*a490*/  @P6 LEA R10, P5, R97, R4, 0x1 ;  /* 0x00000004610a6211 */ /* 0x000fe200078a08ff */
[----:B------:R3:W-:Y:S01]  /*a4a0*/  @!P0 ST.E.128 desc[UR50][R8.64], R56 ;  /* 0x0000003808008985 */ /* 0x0007e2000c101d32 */
[----:B------:R-:W-:Y:S02]  /*a4b0*/  LOP3.LUT P0, RZ, R3, 0x80, RZ, 0xc0, !PT ;  /* 0x0000008003ff7812 */ /* 0x000fe4000780c0ff */
[----:B------:R-:W-:-:S05]  /*a4c0*/  @P6 LEA.HI.X R11, R97, R5, R0, 0x1, P5 ;  /* 0x00000005610b6211 */ /* 0x000fca00028f0c00 */
[----:B------:R3:W-:Y:S06]  /*a4d0*/  @P6 ST.E.128 desc[UR50][R10.64], R64 ;  /* 0x000000400a006985 */ /* 0x0007ec000c101d32 */
[----:B------:R-:W-:Y:S05]  /*a4e0*/  @!P0 BRA `(.L_x_3598) ;  /* 0x0000002400908947 */ /* 0x000fea0003800000 */
[----:B------:R-:W-:Y:S02]  /*a4f0*/  LEA R4, P0, R93, R4, 0x1 ;  /* 0x000000045d047211 */ /* 0x000fe400078008ff */
[----:B------:R-:W-:-:S04]  /*a500*/  SHF.R.S32.HI R0, RZ, 0x1f, R93 ;  /* 0x0000001fff007819 */ /* 0x000fc8000001145d */
[----:B------:R-:W-:-:S05]  /*a510*/  LEA.HI.X R5, R93, R5, R0, 0x1, P0 ;  /* 0x000000055d057211 */ /* 0x000fca00000f0c00 */
[----:B------:R0:W-:Y:S01]  /*a520*/  ST.E.128 desc[UR50][R4.64], R72 ;  /* 0x0000004804007985 */ /* 0x0001e2000c101d32 */
[----:B------:R-:W-:Y:S05]  /*a530*/  BRA `(.L_x_3598) ;  /* 0x00000024007c7947 */ /* 0x000fea0003800000 */
.L_x_3595:
[----:B------:R-:W2:Y:S01]  /*a540*/  LDL R0, [R1+0x30] ;  /* 0x0000300001007983 */ /* 0x000ea20000100800 */
[----:B------:R-:W-:Y:S01]  /*a550*/  ULDC.64 UR12, c[0x0][0xb08] ;  /* 0x0002c200000c7ab9 */ /* 0x000fe20000000a00 */
[----:B------:R-:W-:Y:S01]  /*a560*/  ULDC UR14, c[0x0][0xbe8] ;  /* 0x0002fa00000e7ab9 */ /* 0x000fe20000000800 */
[----:B------:R-:W-:Y:S01]  /*a570*/  UIMAD UR18, UR18, UR12, URZ ;  /* 0x0000000c121272a4 */ /* 0x000fe2000f8e023f */
[----:B------:R-:W-:Y:S01]  /*a580*/  IMAD.U32 R9, RZ, RZ, UR43 ;  /* 0x0000002bff097e24 */ /* 0x000fe2000f8e00ff */
[----:B------:R-:W-:Y:S01]  /*a590*/  UIMAD.WIDE.U32 UR10, UR4, UR12, URZ ;  /* 0x0000000c040a72a5 */ /* 0x000fe2000f8e003f */
[----:B------:R-:W-:Y:S01]  /*a5a0*/  BSSY B1, `(.L_x_3599) ;  /* 0x00000cc000017945 */ /* 0x000fe20003800000 */
[----:B------:R-:W-:Y:S01]  /*a5b0*/  UIMAD UR18, UR4, UR13, UR18 ;  /* 0x0000000d041272a4 */ /* 0x000fe2000f8e0212 */
[----:B------:R-:W-:Y:S01]  /*a5c0*/  SHF.R.S32.HI R21, RZ, 0x1f, R197 ;  /* 0x0000001fff157819 */ /* 0x000fe200000114c5 */
[----:B------:R-:W-:Y:S01]  /*a5d0*/  UISETP.NE.AND UP0, UPT, UR14, 0x1, UPT ;  /* 0x000000010e00788c */ /* 0x000fe2000bf05270 */
[----:B------:R-:W-:Y:S01]  /*a5e0*/  SHF.R.S32.HI R152, RZ, 0x1f, R198 ;  /* 0x0000001fff987819 */ /* 0x000fe200000114c6 */
[----:B------:R-:W-:Y:S01]  /*a5f0*/  UIADD3 UR11, UR11, UR18, URZ ;  /* 0x000000120b0b7290 */ /* 0x000fe2000fffe03f */
[----:B------:R-:W-:Y:S01]  /*a600*/  SHF.R.S32.HI R153, RZ, 0x1f, R199 ;  /* 0x0000001fff997819 */ /* 0x000fe200000114c7 */
[----:B------:R-:W-:Y:S01]  /*a610*/  ULDC.64 UR12, c[0x0][0xb38] ;  /* 0x0002ce00000c7ab9 */ /* 0x000fe20000000a00 */
[----:B------:R-:W-:Y:S01]  /*a620*/  USHF.R.S32.HI UR4, URZ, 0x1f, UR9 ;  /* 0x0000001f3f047899 */ /* 0x000fe20008011409 */
[----:B------:R-:W-:Y:S01]  /*a630*/  PLOP3.LUT P0, PT, PT, PT, UP0, 0x80, 0x0 ;  /* 0x000000000000781c */ /* 0x000fe20003f0f008 */
[----:B------:R-:W-:Y:S01]  /*a640*/  UIMAD.WIDE.U32 UR10, UR42, UR12, UR10 ;  /* 0x0000000c2a0a72a5 */ /* 0x000fe2000f8e000a */
[----:B------:R-:W-:Y:S01]  /*a650*/  SHF.R.S32.HI R154, RZ, 0x1f, R200 ;  /* 0x0000001fff9a7819 */ /* 0x000fe200000114c8 */
[----:B------:R-:W-:Y:S01]  /*a660*/  UIMAD UR8, UR8, UR14, URZ ;  /* 0x0000000e080872a4 */ /* 0x000fe2000f8e023f */
[----:B------:R-:W-:Y:S01]  /*a670*/  SHF.R.S32.HI R155, RZ, 0x1f, R201 ;  /* 0x0000001fff9b7819 */ /* 0x000fe200000114c9 */
[----:B------:R-:W-:Y:S01]  /*a680*/  UIMAD UR11, UR42, UR13, UR11 ;  /* 0x0000000d2a0b72a4 */ /* 0x000fe2000f8e020b */
[----:B------:R-:W-:-:S02]  /*a690*/  SHF.R.S32.HI R156, RZ, 0x1f, R202 ;  /* 0x0000001fff9c7819 */ /* 0x000fc400000114ca */
[----:B------:R-:W-:Y:S01]  /*a6a0*/  ULDC.64 UR12, c[0x0][0xb40] ;  /* 0x0002d000000c7ab9 */ /* 0x000fe20000000a00 */
[----:B------:R-:W-:Y:S01]  /*a6b0*/  SHF.R.S32.HI R157, RZ, 0x1f, R203 ;  /* 0x0000001fff9d7819 */ /* 0x000fe200000114cb */
[----:B------:R-:W-:Y:S01]  /*a6c0*/  UIMAD UR4, UR4, UR12, URZ ;  /* 0x0000000c040472a4 */ /* 0x000fe2000f8e023f */
[----:B------:R-:W-:Y:S01]  /*a6d0*/  SHF.R.S32.HI R158, RZ, 0x1f, R204 ;  /* 0x0000001fff9e7819 */ /* 0x000fe200000114cc */
[----:B------:R-:W-:Y:S01]  /*a6e0*/  UIMAD.WIDE.U32 UR10, UR9, UR12, UR10 ;  /* 0x0000000c090a72a5 */ /* 0x000fe2000f8e000a */
[----:B------:R-:W-:Y:S01]  /*a6f0*/  SHF.R.S32.HI R159, RZ, 0x1f, R205 ;  /* 0x0000001fff9f7819 */ /* 0x000fe200000114cd */
[----:B------:R-:W-:Y:S01]  /*a700*/  UIMAD UR4, UR9, UR13, UR4 ;  /* 0x0000000d090472a4 */ /* 0x000fe2000f8e0204 */
[----:B------:R-:W-:Y:S02]  /*a710*/  SHF.R.S32.HI R160, RZ, 0x1f, R206 ;  /* 0x0000001fffa07819 */ /* 0x000fe400000114ce */
[----:B------:R-:W-:Y:S01]  /*a720*/  @UP0 ULDC UR9, c[0x0][0xbec] ;  /* 0x0002fb0000090ab9 */ /* 0x000fe20000000800 */
[----:B------:R-:W-:Y:S01]  /*a730*/  UIADD3 UR11, UR11, UR4, URZ ;  /* 0x000000040b0b7290 */ /* 0x000fe2000fffe03f */
[----:B------:R-:W-:Y:S01]  /*a740*/  SHF.R.S32.HI R161, RZ, 0x1f, R207 ;  /* 0x0000001fffa17819 */ /* 0x000fe200000114cf */
[----:B------:R-:W-:Y:S01]  /*a750*/  ULDC.64 UR12, c[0x0][0xb48] ;  /* 0x0002d200000c7ab9 */ /* 0x000fe20000000a00 */
[----:B------:R-:W-:Y:S01]  /*a760*/  @UP0 ULDC UR4, c[0x0][0xbf0] ;  /* 0x0002fc0000040ab9 */ /* 0x000fe20000000800 */
[----:B------:R-:W-:Y:S01]  /*a770*/  UIMAD.WIDE.U32 UR10, UR44, UR12, UR10 ;  /* 0x0000000c2c0a72a5 */ /* 0x000fe2000f8e000a */
[----:B------:R-:W-:-:S02]  /*a780*/  SHF.R.S32.HI R162, RZ, 0x1f, R208 ;  /* 0x0000001fffa27819 */ /* 0x000fc400000114d0 */
[----:B------:R-:W-:Y:S01]  /*a790*/  SHF.R.S32.HI R163, RZ, 0x1f, R209 ;  /* 0x0000001fffa37819 */ /* 0x000fe200000114d1 */
[----:B------:R-:W-:Y:S01]  /*a7a0*/  UIMAD UR44, UR44, UR13, UR11 ;  /* 0x0000000d2c2c72a4 */ /* 0x000fe2000f8e020b */
[----:B------:R-:W-:Y:S01]  /*a7b0*/  SHF.R.S32.HI R164, RZ, 0x1f, R210 ;  /* 0x0000001fffa47819 */ /* 0x000fe200000114d2 */
[----:B0-----:R-:W-:Y:S01]  /*a7c0*/  IMAD.U32 R6, RZ, RZ, UR10 ;  /* 0x0000000aff067e24 */ /* 0x001fe2000f8e00ff */
[----:B------:R-:W-:Y:S01]  /*a7d0*/  ULDC.64 UR12, c[0x0][0xb30] ;  /* 0x0002cc00000c7ab9 */ /* 0x000fe20000000a00 */
[----:B------:R-:W-:Y:S01]  /*a7e0*/  IMAD.U32 R7, RZ, RZ, UR11 ;  /* 0x0000000bff077e24 */ /* 0x000fe2000f8e00ff */
[----:B------:R-:W-:Y:S01]  /*a7f0*/  ULDC.64 UR10, c[0x0][0xb28] ;  /* 0x0002ca00000a7ab9 */ /* 0x000fe20000000a00 */
[----:B------:R-:W-:Y:S01]  /*a800*/  IMAD.U32 R5, RZ, RZ, UR44 ;  /* 0x0000002cff057e24 */ /* 0x000fe2000f8e00ff */
[----:B------:R-:W-:Y:S02]  /*a810*/  SHF.R.S32.HI R165, RZ, 0x1f, R211 ;  /* 0x0000001fffa57819 */ /* 0x000fe400000114d3 */
[----:B------:R-:W-:-:S02]  /*a820*/  SHF.R.S32.HI R166, RZ, 0x1f, R212 ;  /* 0x0000001fffa67819 */ /* 0x000fc400000114d4 */
[----:B------:R-:W-:Y:S02]  /*a830*/  SHF.R.S32.HI R167, RZ, 0x1f, R213 ;  /* 0x0000001fffa77819 */ /* 0x000fe400000114d5 */
[----:B------:R-:W-:Y:S02]  /*a840*/  SHF.R.S32.HI R14, RZ, 0x1f, R214 ;  /* 0x0000001fff0e7819 */ /* 0x000fe400000114d6 */
[----:B------:R-:W-:Y:S02]  /*a850*/  SHF.R.S32.HI R15, RZ, 0x1f, R215 ;  /* 0x0000001fff0f7819 */ /* 0x000fe400000114d7 */
[----:B------:R-:W-:Y:S02]  /*a860*/  SHF.R.S32.HI R168, RZ, 0x1f, R216 ;  /* 0x0000001fffa87819 */ /* 0x000fe400000114d8 */
[----:B------:R-:W-:Y:S01]  /*a870*/  SHF.R.S32.HI R169, RZ, 0x1f, R17 ;  /* 0x0000001fffa97819 */ /* 0x000fe20000011411 */
[----:B--2---:R-:W-:-:S04]  /*a880*/  IMAD R9, R9, 0x40, R0 ;  /* 0x0000004009097824 */ /* 0x004fc800078e0200 */
[----:B------:R-:W-:-:S04]  /*a890*/  @P0 IMAD.HI.U32 R0, R9, UR9, RZ ;  /* 0x0000000909000c27 */ /* 0x000fc8000f8e00ff */
[----:B------:R-:W-:Y:S01]  /*a8a0*/  IMAD.MOV.U32 R3, RZ, RZ, R9 ;  /* 0x000000ffff037224 */ /* 0x000fe200078e0009 */
[----:B------:R-:W-:Y:S01]  /*a8b0*/  @P0 SHF.R.U32.HI R3, RZ, UR4, R0 ;  /* 0x00000004ff030c19 */ /* 0x000fe20008011600 */
[----:B------:R-:W-:-:S03]  /*a8c0*/  UIADD3 UR4, UR39, 0x28c20, URZ ;  /* 0x00028c2027047890 */ /* 0x000fc6000fffe03f */
[--C-:B------:R-:W-:Y:S01]  /*a8d0*/  SHF.R.S32.HI R0, RZ, 0x1f, R3.reuse ;  /* 0x0000001fff007819 */ /* 0x100fe20000011403 */
[----:B------:R-:W-:Y:S01]  /*a8e0*/  IMAD.MOV R4, RZ, RZ, -R3 ;  /* 0x000000ffff047224 */ /* 0x000fe200078e0a03 */
[----:B------:R-:W-:-:S03]  /*a8f0*/  UPRMT UR4, URZ, 0x654, UR4 ;  /* 0x000006543f047896 */ /* 0x000fc60008000004 */
[----:B------:R-:W-:Y:S02]  /*a900*/  IMAD R0, R0, UR12, RZ ;  /* 0x0000000c00007c24 */ /* 0x000fe4000f8e02ff */
[----:B------:R-:W-:Y:S02]  /*a910*/  IMAD R7, R4, UR14, R9 ;  /* 0x0000000e04077c24 */ /* 0x000fe4000f8e0209 */
[----:B------:R-:W-:Y:S02]  /*a920*/  IMAD.MOV.U32 R4, RZ, RZ, R6 ;  /* 0x000000ffff047224 */ /* 0x000fe400078e0006 */
[C---:B------:R-:W-:Y:S01]  /*a930*/  IMAD R9, R3.reuse, UR13, R0 ;  /* 0x0000000d03097c24 */ /* 0x040fe2000f8e0200 */
[----:B------:R-:W-:Y:S01]  /*a940*/  SHF.R.S32.HI R0, RZ, 0x1f, R7 ;  /* 0x0000001fff007819 */ /* 0x000fe20000011407 */
[----:B------:R-:W-:Y:S01]  /*a950*/  IMAD.WIDE.U32 R4, R3, UR12, R4 ;  /* 0x0000000c03047c25 */ /* 0x000fe2000f8e0004 */
[----:B------:R-:W-:Y:S03]  /*a960*/  SYNCS.ARRIVE.TRANS64.RED.A1T0 RZ, [UR4], RZ ;  /* 0x000000ffffff79a7 */ /* 0x000fe60008100404 */
[----:B------:R-:W-:-:S02]  /*a970*/  IMAD.IADD R5, R5, 0x1, R9 ;  /* 0x0000000105057824 */ /* 0x000fc400078e0209 */
[----:B------:R-:W-:Y:S02]  /*a980*/  IMAD R0, R0, UR10, RZ ;  /* 0x0000000a00007c24 */ /* 0x000fe4000f8e02ff */
[----:B------:R-:W-:Y:S02]  /*a990*/  IMAD.U32 R9, RZ, RZ, UR43 ;  /* 0x0000002bff097e24 */ /* 0x000fe4000f8e00ff */
[----:B------:R-:W-:Y:S02]  /*a9a0*/  IMAD R3, R7, UR11, R0 ;  /* 0x0000000b07037c24 */ /* 0x000fe4000f8e0200 */
[----:B------:R-:W-:Y:S02]  /*a9b0*/  IMAD R0, R9, 0x40, R16 ;  /* 0x0000004009007824 */ /* 0x000fe400078e0210 */
[----:B------:R-:W-:Y:S01]  /*a9c0*/  IMAD.WIDE.U32 R4, R7, UR10, R4 ;  /* 0x0000000a07047c25 */ /* 0x000fe2000f8e0004 */
[----:B------:R-:W-:Y:S02]  /*a9d0*/  ULDC.64 UR10, c[0x0][0xb00] ;  /* 0x0002c000000a7ab9 */ /* 0x000fe40000000a00 */
[----:B------:R-:W-:Y:S01]  /*a9e0*/  ISETP.GE.AND P0, PT, R0, UR8, PT ;  /* 0x0000000800007c0c */ /* 0x000fe2000bf06270 */
[----:B------:R-:W-:Y:S01]  /*a9f0*/  IMAD.IADD R5, R5, 0x1, R3 ;  /* 0x0000000105057824 */ /* 0x000fe200078e0203 */
[----:B------:R-:W-:-:S04]  /*aa00*/  LEA R3, P1, R4, UR10, 0x2 ;  /* 0x0000000a04037c11 */ /* 0x000fc8000f8210ff */
[----:B------:R-:W-:Y:S01]  /*aa10*/  LEA.HI.X R10, R4, UR11, R5, 0x2, P1 ;  /* 0x0000000b040a7c11 */ /* 0x000fe200088f1405 */
[----:B------:R0:W1:Y:S04]  /*aa20*/  SHFL.IDX PT, R12, R3, RZ, 0x1c1f ;  /* 0x001c1fff030c7589 */ /* 0x00006800000e0000 */
[----:B------:R0:W2:Y:S02]  /*aa30*/  SHFL.IDX PT, R11, R10, RZ, 0x1c1f ;  /* 0x001c1fff0a0b7589 */ /* 0x0000a400000e0000 */
[----:B------:R-:W-:Y:S05]  /*aa40*/  @P0 BRA `(.L_x_3600) ;  /* 0x0000000800040947 */ /* 0x000fea0003800000 */
[----:B------:R-:W-:Y:S02]  /*aa50*/  ULDC UR4, c[0x0][0xac8] ;  /* 0x0002b20000047ab9 */ /* 0x000fe40000000800 */
[----:B------:R-:W-:Y:S02]  /*aa60*/  ISETP.GE.AND P2, PT, R17, UR4, PT ;  /* 0x0000000411007c0c */ /* 0x000fe4000bf46270 */
[----:B------:R-:W-:Y:S02]  /*aa70*/  ISETP.GE.AND P1, PT, R216, UR4, PT ;  /* 0x00000004d8007c0c */ /* 0x000fe4000bf26270 */
[----:B------:R-:W-:Y:S02]  /*aa80*/  ISETP.GE.AND P0, PT, R215, UR4, PT ;  /* 0x00000004d7007c0c */ /* 0x000fe4000bf06270 */
[----:B------:R-:W-:-:S07]  /*aa90*/  ISETP.GE.AND P4, PT, R213, UR4, PT ;  /* 0x00000004d5007c0c */ /* 0x000fce000bf86270 */
[----:B-1----:R-:W-:-:S04]  /*aaa0*/  @!P2 LEA R4, P3, R17, R12, 0x2 ;  /* 0x0000000c1104a211 */ /* 0x002fc800078610ff */
[-C--:B--2---:R-:W-:Y:S02]  /*aab0*/  @!P2 LEA.HI.X R5, R17, R11.reuse, R169, 0x2, P3 ;  /* 0x0000000b1105a211 */ /* 0x084fe400018f14a9 */
[----:B------:R-:W-:Y:S02]  /*aac0*/  ISETP.GE.AND P3, PT, R214, UR4, PT ;  /* 0x00000004d6007c0c */ /* 0x000fe4000bf66270 */
[CC--:B------:R-:W-:Y:S01]  /*aad0*/  @!P0 LEA R6, P5, R215.reuse, R12.reuse, 0x2 ;  /* 0x0000000cd7068211 */ /* 0x0c0fe200078a10ff */
[----:B------:R1:W-:Y:S03]  /*aae0*/  @!P2 ST.E.64 desc[UR50][R4.64], R24 ;  /* 0x000000180400a985 */ /* 0x0003e6000c101b32 */
[----:B------:R-:W-:Y:S02]  /*aaf0*/  @!P0 LEA.HI.X R7, R215, R11, R15, 0x2, P5 ;  /* 0x0000000bd7078211 */ /* 0x000fe400028f140f */
[----:B-1----:R-:W-:-:S04]  /*ab00*/  @!P1 LEA R4, P2, R216, R12, 0x2 ;  /* 0x0000000cd8049211 */ /* 0x002fc800078410ff */
[----:B------:R-:W-:Y:S02]  /*ab10*/  @!P1 LEA.HI.X R5, R216, R11, R168, 0x2, P2 ;  /* 0x0000000bd8059211 */ /* 0x000fe400010f14a8 */
[----:B------:R-:W-:-:S03]  /*ab20*/  ISETP.GE.AND P2, PT, R210, UR4, PT ;  /* 0x00000004d2007c0c */ /* 0x000fc6000bf46270 */
[----:B------:R1:W-:Y:S01]  /*ab30*/  @!P1 ST.E.64 desc[UR50][R4.64], R28 ;  /* 0x0000001c04009985 */ /* 0x0003e2000c101b32 */
[----:B------:R-:W-:-:S03]  /*ab40*/  ISETP.GE.AND P1, PT, R211, UR4, PT ;  /* 0x00000004d3007c0c */ /* 0x000fc6000bf26270 */
[----:B------:R2:W-:Y:S01]  /*ab50*/  @!P0 ST.E.64 desc[UR50][R6.64], R32 ;  /* 0x0000002006008985 */ /* 0x0005e2000c101b32 */
[----:B------:R-:W-:Y:S02]  /*ab60*/  ISETP.GE.AND P0, PT, R212, UR4, PT ;  /* 0x00000004d4007c0c */ /* 0x000fe4000bf06270 */
[CC--:B-1----:R-:W-:Y:S02]  /*ab70*/  @!P3 LEA R4, P5, R214.reuse, R12.reuse, 0x2 ;  /* 0x0000000cd604b211 */ /* 0x0c2fe400078a10ff */
[CC--:B--2---:R-:W-:Y:S02]  /*ab80*/  @!P4 LEA R6, P6, R213.reuse, R12.reuse, 0x2 ;  /* 0x0000000cd506c211 */ /* 0x0c4fe400078c10ff */
[-C--:B------:R-:W-:Y:S02]  /*ab90*/  @!P3 LEA.HI.X R5, R214, R11.reuse, R14, 0x2, P5 ;  /* 0x0000000bd605b211 */ /* 0x080fe400028f140e */
[----:B------:R-:W-:Y:S02]  /*aba0*/  @!P4 LEA.HI.X R7, R213, R11, R167, 0x2, P6 ;  /* 0x0000000bd507c211 */ /* 0x000fe400030f14a7 */
[----:B------:R-:W-:Y:S01]  /*abb0*/  @!P2 LEA R8, P6, R210, R12, 0x2 ;  /* 0x0000000cd208a211 */ /* 0x000fe200078c10ff */
[----:B------:R1:W-:Y:S01]  /*abc0*/  @!P3 ST.E.64 desc[UR50][R4.64], R36 ;  /* 0x000000240400b985 */ /* 0x0003e2000c101b32 */
[----:B------:R-:W-:-:S02]  /*abd0*/  ISETP.GE.AND P3, PT, R209, UR4, PT ;  /* 0x00000004d1007c0c */ /* 0x000fc4000bf66270 */
[-C--:B------:R-:W-:Y:S01]  /*abe0*/  @!P2 LEA.HI.X R9, R210, R11.reuse, R164, 0x2, P6 ;  /* 0x0000000bd209a211 */ /* 0x080fe200030f14a4 */
[----:B------:R2:W-:Y:S01]  /*abf0*/  @!P4 ST.E.64 desc[UR50][R6.64], R40 ;  /* 0x000000280600c985 */ /* 0x0005e2000c101b32 */
[CC--:B-1----:R-:W-:Y:S02]  /*ac00*/  @!P0 LEA R4, P4, R212.reuse, R12.reuse, 0x2 ;  /* 0x0000000cd4048211 */ /* 0x0c2fe400078810ff */
[C---:B--2---:R-:W-:Y:S02]  /*ac10*/  @!P1 LEA R6, P5, R211.reuse, R12, 0x2 ;  /* 0x0000000cd3069211 */ /* 0x044fe400078a10ff */
[-C--:B------:R-:W-:Y:S02]  /*ac20*/  @!P0 LEA.HI.X R5, R212, R11.reuse, R166, 0x2, P4 ;  /* 0x0000000bd4058211 */ /* 0x080fe400020f14a6 */
[----:B------:R-:W-:Y:S02]  /*ac30*/  ISETP.GE.AND P4, PT, R208, UR4, PT ;  /* 0x00000004d0007c0c */ /* 0x000fe4000bf86270 */
[----:B------:R-:W-:Y:S01]  /*ac40*/  @!P1 LEA.HI.X R7, R211, R11, R165, 0x2, P5 ;  /* 0x0000000bd3079211 */ /* 0x000fe200028f14a5 */
[----:B------:R1:W-:Y:S01]  /*ac50*/  @!P0 ST.E.64 desc[UR50][R4.64], R44 ;  /* 0x0000002c04008985 */ /* 0x0003e2000c101b32 */
[----:B------:R-:W-:-:S02]  /*ac60*/  ISETP.GE.AND P5, PT, R207, UR4, PT ;  /* 0x00000004cf007c0c */ /* 0x000fc4000bfa6270 */
[----:B------:R-:W-:Y:S01]  /*ac70*/  ISETP.GE.AND P0, PT, R206, UR4, PT ;  /* 0x00000004ce007c0c */ /* 0x000fe2000bf06270 */
[----:B------:R2:W-:Y:S01]  /*ac80*/  @!P1 ST.E.64 desc[UR50][R6.64], R48 ;  /* 0x0000003006009985 */ /* 0x0005e2000c101b32 */
[----:B------:R-:W-:-:S03]  /*ac90*/  ISETP.GE.AND P1, PT, R205, UR4, PT ;  /* 0x00000004cd007c0c */ /* 0x000fc6000bf26270 */
[----:B------:R3:W-:Y:S01]  /*aca0*/  @!P2 ST.E.64 desc[UR50][R8.64], R52 ;  /* 0x000000340800a985 */ /* 0x0007e2000c101b32 */
[CC--:B-1----:R-:W-:Y:S02]  /*acb0*/  @!P3 LEA R4, P6, R209.reuse, R12.reuse, 0x2 ;  /* 0x0000000cd104b211 */ /* 0x0c2fe400078c10ff */
[CC--:B--2---:R-:W-:Y:S02]  /*acc0*/  @!P4 LEA R6, P2, R208.reuse, R12.reuse, 0x2 ;  /* 0x0000000cd006c211 */ /* 0x0c4fe400078410ff */
[-C--:B------:R-:W-:Y:S02]  /*acd0*/  @!P3 LEA.HI.X R5, R209, R11.reuse, R163, 0x2, P6 ;  /* 0x0000000bd105b211 */ /* 0x080fe400030f14a3 */
[----:B---3--:R-:W-:Y:S02]  /*ace0*/  @!P5 LEA R8, P6, R207, R12, 0x2 ;  /* 0x0000000ccf08d211 */ /* 0x008fe400078c10ff */
[----:B------:R-:W-:Y:S01]  /*acf0*/  @!P4 LEA.HI.X R7, R208, R11, R162, 0x2, P2 ;  /* 0x0000000bd007c211 */ /* 0x000fe200010f14a2 */
[----:B------:R1:W-:Y:S01]  /*ad00*/  @!P3 ST.E.64 desc[UR50][R4.64], R56 ;  /* 0x000000380400b985 */ /* 0x0003e2000c101b32 */
[----:B------:R-:W-:-:S02]  /*ad10*/  ISETP.GE.AND P2, PT, R204, UR4, PT ;  /* 0x00000004cc007c0c */ /* 0x000fc4000bf46270 */
[-C--:B------:R-:W-:Y:S01]  /*ad20*/  @!P5 LEA.HI.X R9, R207, R11.reuse, R161, 0x2, P6 ;  /* 0x0000000bcf09d211 */ /* 0x080fe200030f14a1 */
[----:B------:R2:W-:Y:S01]  /*ad30*/  @!P4 ST.E.64 desc[UR50][R6.64], R60 ;  /* 0x0000003c0600c985 */ /* 0x0005e2000c101b32 */
[----:B------:R-:W-:Y:S02]  /*ad40*/  ISETP.GE.AND P3, PT, R203, UR4, PT ;  /* 0x00000004cb007c0c */ /* 0x000fe4000bf66270 */
[----:B------:R-:W-:Y:S01]  /*ad50*/  ISETP.GE.AND P4, PT, R202, UR4, PT ;  /* 0x00000004ca007c0c */ /* 0x000fe2000bf86270 */
[----:B------:R3:W-:Y:S01]  /*ad60*/  @!P5 ST.E.64 desc[UR50][R8.64], R64 ;  /* 0x000000400800d985 */ /* 0x0007e2000c101b32 */
[CC--:B-1----:R-:W-:Y:S02]  /*ad70*/  @!P0 LEA R4, P6, R206.reuse, R12.reuse, 0x2 ;  /* 0x0000000cce048211 */ /* 0x0c2fe400078c10ff */
[----:B--2---:R-:W-:Y:S02]  /*ad80*/  @!P1 LEA R6, P5, R205, R12, 0x2 ;  /* 0x0000000ccd069211 */ /* 0x004fe400078a10ff */
[----:B------:R-:W-:-:S02]  /*ad90*/  @!P0 LEA.HI.X R5, R206, R11, R160, 0x2, P6 ;  /* 0x0000000bce058211 */ /* 0x000fc400030f14a0 */
[----:B------:R-:W-:Y:S02]  /*ada0*/  @!P1 LEA.HI.X R7, R205, R11, R159, 0x2, P5 ;  /* 0x0000000bcd079211 */ /* 0x000fe400028f149f */
[----:B------:R-:W-:Y:S01]  /*adb0*/  ISETP.GE.AND P5, PT, R201, UR4, PT ;  /* 0x00000004c9007c0c */ /* 0x000fe2000bfa6270 */
[----:B------:R1:W-:Y:S01]  /*adc0*/  @!P0 ST.E.64 desc[UR50][R4.64], R68 ;  /* 0x0000004404008985 */ /* 0x0003e2000c101b32 */
[----:B---3--:R-:W-:-:S03]  /*add0*/  @!P2 LEA R8, P6, R204, R12, 0x2 ;  /* 0x0000000ccc08a211 */ /* 0x008fc600078c10ff */
[----:B------:R2:W-:Y:S01]  /*ade0*/  @!P1 ST.E.64 desc[UR50][R6.64], R72 ;  /* 0x0000004806009985 */ /* 0x0005e2000c101b32 */
[----:B------:R-:W-:-:S05]  /*adf0*/  @!P2 LEA.HI.X R9, R204, R11, R158, 0x2, P6 ;  /* 0x0000000bcc09a211 */ /* 0x000fca00030f149e */
[----:B------:R3:W-:Y:S01]  /*ae00*/  @!P2 ST.E.64 desc[UR50][R8.64], R76 ;  /* 0x0000004c0800a985 */ /* 0x0007e2000c101b32 */
[----:B------:R-:W-:Y:S02]  /*ae10*/  ISETP.GE.AND P2, PT, R200, UR4, PT ;  /* 0x00000004c8007c0c */ /* 0x000fe4000bf46270 */
[----:B-1----:R-:W-:-:S04]  /*ae20*/  @!P3 LEA R4, P1, R203, R12, 0x2 ;  /* 0x0000000ccb04b211 */ /* 0x002fc800078210ff */
[-C--:B------:R-:W-:Y:S02]  /*ae30*/  @!P3 LEA.HI.X R5, R203, R11.reuse, R157, 0x2, P1 ;  /* 0x0000000bcb05b211 */ /* 0x080fe400008f149d */
[----:B------:R-:W-:Y:S02]  /*ae40*/  ISETP.GE.AND P1, PT, R199, UR4, PT ;  /* 0x00000004c7007c0c */ /* 0x000fe4000bf26270 */
[CC--:B--2---:R-:W-:Y:S01]  /*ae50*/  @!P4 LEA R6, P0, R202.reuse, R12.reuse, 0x2 ;  /* 0x0000000cca06c211 */ /* 0x0c4fe200078010ff */
[----:B------:R1:W-:Y:S01]  /*ae60*/  @!P3 ST.E.64 desc[UR50][R4.64], R80 ;  /* 0x000000500400b985 */ /* 0x0003e2000c101b32 */
[----:B---3--:R-:W-:Y:S02]  /*ae70*/  @!P5 LEA R8, P6, R201, R12, 0x2 ;  /* 0x0000000cc908d211 */ /* 0x008fe400078c10ff */
[----:B------:R-:W-:Y:S02]  /*ae80*/  @!P4 LEA.HI.X R7, R202, R11, R156, 0x2, P0 ;  /* 0x0000000bca07c211 */ /* 0x000fe400000f149c */
[----:B------:R-:W-:-:S02]  /*ae90*/  ISETP.GE.AND P0, PT, R198, UR4, PT ;  /* 0x00000004c6007c0c */ /* 0x000fc4000bf06270 */
[----:B------:R-:W-:Y:S01]  /*aea0*/  @!P5 LEA.HI.X R9, R201, R11, R155, 0x2, P6 ;  /* 0x0000000bc909d211 */ /* 0x000fe200030f149b */
[----:B------:R2:W-:Y:S01]  /*aeb0*/  @!P4 ST.E.64 desc[UR50][R6.64], R84 ;  /* 0x000000540600c985 */ /* 0x0005e2000c101b32 */
[----:B------:R-:W-:-:S03]  /*aec0*/  ISETP.GE.AND P4, PT, R196, UR4, PT ;  /* 0x00000004c4007c0c */ /* 0x000fc6000bf86270 */
[----:B------:R3:W-:Y:S01]  /*aed0*/  @!P5 ST.E.64 desc[UR50][R8.64], R88 ;  /* 0x000000580800d985 */ /* 0x0007e2000c101b32 */
[----:B------:R-:W-:Y:S02]  /*aee0*/  ISETP.GE.AND P5, PT, R197, UR4, PT ;  /* 0x00000004c5007c0c */ /* 0x000fe4000bfa6270 */
[----:B-1----:R-:W-:-:S04]  /*aef0*/  @!P2 LEA R4, P6, R200, R12, 0x2 ;  /* 0x0000000cc804a211 */ /* 0x002fc800078c10ff */
[----:B------:R-:W-:Y:S02]  /*af00*/  @!P2 LEA.HI.X R5, R200, R11, R154, 0x2, P6 ;  /* 0x0000000bc805a211 */ /* 0x000fe400030f149a */
[----:B--2---:R-:W-:-:S03]  /*af10*/  @!P1 LEA R6, P3, R199, R12, 0x2 ;  /* 0x0000000cc7069211 */ /* 0x004fc600078610ff */
[----:B------:R1:W-:Y:S01]  /*af20*/  @!P2 ST.E.64 desc[UR50][R4.64], R92 ;  /* 0x0000005c0400a985 */ /* 0x0003e2000c101b32 */
[----:B------:R-:W-:Y:S02]  /*af30*/  ISETP.GE.AND P2, PT, R194, UR4, PT ;  /* 0x00000004c2007c0c */ /* 0x000fe4000bf46270 */
[-C--:B------:R-:W-:Y:S02]  /*af40*/  @!P1 LEA.HI.X R7, R199, R11.reuse, R153, 0x2, P3 ;  /* 0x0000000bc7079211 */ /* 0x080fe400018f1499 */
[----:B------:R-:W-:Y:S02]  /*af50*/  ISETP.GE.AND P3, PT, R195, UR4, PT ;  /* 0x00000004c3007c0c */ /* 0x000fe4000bf66270 */
[C---:B---3--:R-:W-:Y:S01]  /*af60*/  @!P0 LEA R8, P6, R198.reuse, R12, 0x2 ;  /* 0x0000000cc6088211 */ /* 0x048fe200078c10ff */
[----:B------:R2:W-:Y:S01]  /*af70*/  @!P1 ST.E.64 desc[UR50][R6.64], R96 ;  /* 0x0000006006009985 */ /* 0x0005e2000c101b32 */
[----:B------:R-:W-:Y:S02]  /*af80*/  ISETP.GE.AND P1, PT, R193, UR4, PT ;  /* 0x00000004c1007c0c */ /* 0x000fe4000bf26270 */
[----:B------:R-:W-:-:S02]  /*af90*/  @!P0 LEA.HI.X R9, R198, R11, R152, 0x2, P6 ;  /* 0x0000000bc6098211 */ /* 0x000fc400030f1498 */
[----:B-1----:R-:W-:-:S03]  /*afa0*/  @!P5 LEA R4, P6, R197, R12, 0x2 ;  /* 0x0000000cc504d211 */ /* 0x002fc600078c10ff */
[----:B------:R1:W-:Y:S01]  /*afb0*/  @!P0 ST.E.64 desc[UR50][R8.64], R100 ;  /* 0x0000006408008985 */ /* 0x0003e2000c101b32 */
[----:B------:R-:W-:Y:S02]  /*afc0*/  @!P5 LEA.HI.X R5, R197, R11, R21, 0x2, P6 ;  /* 0x0000000bc505d211 */ /* 0x000fe400030f1415 */
[----:B--2---:R-:W-:-:S03]  /*afd0*/  @!P4 LEA R6, P0, R196, R12, 0x2 ;  /* 0x0000000cc406c211 */ /* 0x004fc600078010ff */
[----:B------:R2:W-:Y:S01]  /*afe0*/  @!P5 ST.E.64 desc[UR50][R4.64], R104 ;  /* 0x000000680400d985 */ /* 0x0005e2000c101b32 */
[-C--:B------:R-:W-:Y:S02]  /*aff0*/  @!P4 LEA.HI.X R7, R196, R11.reuse, R229, 0x2, P0 ;  /* 0x0000000bc407c211 */ /* 0x080fe400000f14e5 */
[----:B------:R-:W-:Y:S02]  /*b000*/  ISETP.GE.AND P0, PT, R192, UR4, PT ;  /* 0x00000004c0007c0c */ /* 0x000fe4000bf06270 */
[CC--:B-1----:R-:W-:Y:S01]  /*b010*/  @!P3 LEA R8, P6, R195.reuse, R12.reuse, 0x2 ;  /* 0x0000000cc308b211 */ /* 0x0c2fe200078c10ff */
[----:B------:R1:W-:Y:S03]  /*b020*/  @!P4 ST.E.64 desc[UR50][R6.64], R108 ;  /* 0x0000006c0600c985 */ /* 0x0003e6000c101b32 */
[----:B------:R-:W-:Y:S02]  /*b030*/  @!P3 LEA.HI.X R9, R195, R11, R228, 0x2, P6 ;  /* 0x0000000bc309b211 */ /* 0x000fe400030f14e4 */
[----:B--2---:R-:W-:-:S03]  /*b040*/  @!P2 LEA R4, P4, R194, R12, 0x2 ;  /* 0x0000000cc204a211 */ /* 0x004fc600078810ff */
[----:B------:R2:W-:Y:S01]  /*b050*/  @!P3 ST.E.64 desc[UR50][R8.64], R112 ;  /* 0x000000700800b985 */ /* 0x0005e2000c101b32 */
[----:B------:R-:W-:Y:S02]  /*b060*/  ISETP.GE.AND P3, PT, R191, UR4, PT ;  /* 0x00000004bf007c0c */ /* 0x000fe4000bf66270 */
[-C--:B------:R-:W-:Y:S02]  /*b070*/  @!P2 LEA.HI.X R5, R194, R11.reuse, R227, 0x2, P4 ;  /* 0x0000000bc205a211 */ /* 0x080fe400020f14e3 */
[----:B------:R-:W-:Y:S02]  /*b080*/  ISETP.GE.AND P4, PT, R190, UR4, PT ;  /* 0x00000004be007c0c */ /* 0x000fe4000bf86270 */
[----:B-1----:R-:W-:Y:S01]  /*b090*/  @!P1 LEA R6, P5, R193, R12, 0x2 ;  /* 0x0000000cc1069211 */ /* 0x002fe200078a10ff */
[----:B------:R1:W-:Y:S01]  /*b0a0*/  @!P2 ST.E.64 desc[UR50][R4.64], R116 ;  /* 0x000000740400a985 */ /* 0x0003e2000c101b32 */
[----:B------:R-:W-:Y:S02]  /*b0b0*/  ISETP.GE.AND P2, PT, R189, UR4, PT ;  /* 0x00000004bd007c0c */ /* 0x000fe4000bf46270 */
[----:B------:R-:W-:-:S02]  /*b0c0*/  @!P1 LEA.HI.X R7, R193, R11, R226, 0x2, P5 ;  /* 0x0000000bc1079211 */ /* 0x000fc400028f14e2 */
[----:B--2---:R-:W-:-:S03]  /*b0d0*/  @!P0 LEA R8, P6, R192, R12, 0x2 ;  /* 0x0000000cc0088211 */ /* 0x004fc600078c10ff */
[----:B------:R2:W-:Y:S01]  /*b0e0*/  @!P1 ST.E.64 desc[UR50][R6.64], R120 ;  /* 0x0000007806009985 */ /* 0x0005e2000c101b32 */
[----:B------:R-:W-:Y:S02]  /*b0f0*/  ISETP.GE.AND P1, PT, R188, UR4, PT ;  /* 0x00000004bc007c0c */ /* 0x000fe4000bf26270 */
[----:B------:R-:W-:Y:S02]  /*b100*/  @!P0 LEA.HI.X R9, R192, R11, R225, 0x2, P6 ;  /* 0x0000000bc0098211 */ /* 0x000fe400030f14e1 */
[----:B-1----:R-:W-:-:S03]  /*b110*/  @!P3 LEA R4, P5, R191, R12, 0x2 ;  /* 0x0000000cbf04b211 */ /* 0x002fc600078a10ff */
[----:B------:R1:W-:Y:S01]  /*b120*/  @!P0 ST.E.64 desc[UR50][R8.64], R124 ;  /* 0x0000007c08008985 */ /* 0x0003e2000c101b32 */
[----:B------:R-:W-:Y:S02]  /*b130*/  ISETP.GE.AND P0, PT, R187, UR4, PT ;  /* 0x00000004bb007c0c */ /* 0x000fe4000bf06270 */
[-C--:B------:R-:W-:Y:S02]  /*b140*/  @!P3 LEA.HI.X R5, R191, R11.reuse, R224, 0x2, P5 ;  /* 0x0000000bbf05b211 */ /* 0x080fe400028f14e0 */
[----:B------:R-:W-:Y:S02]  /*b150*/  ISETP.GE.AND P5, PT, R186, UR4, PT ;  /* 0x00000004ba007c0c */ /* 0x000fe4000bfa6270 */
[C---:B--2---:R-:W-:Y:S01]  /*b160*/  @!P4 LEA R6, P6, R190.reuse, R12, 0x2 ;  /* 0x0000000cbe06c211 */ /* 0x044fe200078c10ff */
[----:B------:R2:W-:Y:S03]  /*b170*/  @!P3 ST.E.64 desc[UR50][R4.64], R128 ;  /* 0x000000800400b985 */ /* 0x0005e6000c101b32 */
[----:B------:R-:W-:-:S02]  /*b180*/  @!P4 LEA.HI.X R7, R190, R11, R223, 0x2, P6 ;  /* 0x0000000bbe07c211 */ /* 0x000fc400030f14df */
[----:B-1----:R-:W-:-:S03]  /*b190*/  @!P1 LEA R8, P6, R188, R12, 0x2 ;  /* 0x0000000cbc089211 */ /* 0x002fc600078c10ff */
[----:B------:R1:W-:Y:S01]  /*b1a0*/  @!P4 ST.E.64 desc[UR50][R6.64], R132 ;  /* 0x000000840600c985 */ /* 0x0003e2000c101b32 */
[----:B------:R-:W-:Y:S02]  /*b1b0*/  @!P1 LEA.HI.X R9, R188, R11, R221, 0x2, P6 ;  /* 0x0000000bbc099211 */ /* 0x000fe400030f14dd */
[----:B--2---:R-:W-:-:S04]  /*b1c0*/  @!P2 LEA R4, P3, R189, R12, 0x2 ;  /* 0x0000000cbd04a211 */ /* 0x004fc800078610ff */
        /* <DEDUP_REMOVED lines=9> */
.L_x_3600:
[----:B------:R-:W-:Y:S05]  /*b260*/  BSYNC B1 ;  /* 0x0000000000017941 */ /* 0x000fea0003800000 */
.L_x_3599:
[----:B------:R-:W-:Y:S01]  /*b270*/  VIADD R0, R0, 0x8 ;  /* 0x0000000800007836 */ /* 0x000fe20000000000 */
[----:B------:R4:W1:Y:S04]  /*b280*/  SHFL.IDX PT, R20, R10, 0x1, 0x1c1f ;  /* 0x003c1f000a147f89 */ /* 0x00086800000e0000 */
[----:B------:R-:W-:Y:S01]  /*b290*/  ISETP.GE.AND P0, PT, R0, UR8, PT ;  /* 0x0000000800007c0c */ /* 0x000fe2000bf06270 */
[----:B0-----:R-:W0:-:S12]  /*b2a0*/  SHFL.IDX PT, R3, R3, 0x1, 0x1c1f ;  /* 0x003c1f0003037f89 */ /* 0x001e1800000e0000 */
[----:B----4-:R-:W-:Y:S05]  /*b2b0*/  @P0 BRA `(.L_x_3598) ;  /* 0x00000018001c0947 */ /* 0x010fea0003800000 */
[----:B------:R-:W-:Y:S02]  /*b2c0*/  ULDC UR4, c[0x0][0xac8] ;  /* 0x0002b20000047ab9 */ /* 0x000fe40000000800 */
[----:B------:R-:W-:Y:S02]  /*b2d0*/  ISETP.GE.AND P4, PT, R17, UR4, PT ;  /* 0x0000000411007c0c */ /* 0x000fe4000bf86270 */
[----:B------:R-:W-:Y:S02]  /*b2e0*/  ISETP.GE.AND P2, PT, R216, UR4, PT ;  /* 0x00000004d8007c0c */ /* 0x000fe4000bf46270 */
[----:B------:R-:W-:Y:S02]  /*b2f0*/  ISETP.GE.AND P1, PT, R215, UR4, PT ;  /* 0x00000004d7007c0c */ /* 0x000fe4000bf26270 */
[----:B------:R-:W-:-:S07]  /*b300*/  ISETP.GE.AND P0, PT, R214, UR4, PT ;  /* 0x00000004d6007c0c */ /* 0x000fce000bf06270 */
[CC--:B0--3--:R-:W-:Y:S02]  /*b310*/  @!P4 LEA R4, P3, R17.reuse, R3.reuse, 0x2 ;  /* 0x000000031104c211 */ /* 0x0c9fe400078610ff */
[-C--:B------:R-:W-:Y:S02]  /*b320*/  @!P2 LEA R6, P6, R216, R3.reuse, 0x2 ;  /* 0x00000003d806a211 */ /* 0x080fe400078c10ff */
[----:B-1----:R-:W-:Y:S02]  /*b330*/  @!P4 LEA.HI.X R5, R17, R20, R169, 0x2, P3 ;  /* 0x000000141105c211 */ /* 0x002fe400018f14a9 */
[----:B------:R-:W-:Y:S02]  /*b340*/  ISETP.GE.AND P3, PT, R213, UR4, PT ;  /* 0x00000004d5007c0c */ /* 0x000fe4000bf66270 */
[----:B------:R-:W-:Y:S01]  /*b350*/  @!P1 LEA R8, P5, R215, R3, 0x2 ;  /* 0x00000003d7089211 */ /* 0x000fe200078a10ff */
[----:B------:R0:W-:Y:S01]  /*b360*/  @!P4 ST.E.64 desc[UR50][R4.64], R26 ;  /* 0x0000001a0400c985 */ /* 0x0001e2000c101b32 */
[----:B------:R-:W-:-:S02]  /*b370*/  ISETP.GE.AND P4, PT, R212, UR4, PT ;  /* 0x00000004d4007c0c */ /* 0x000fc4000bf86270 */
[-C--:B------:R-:W-:Y:S02]  /*b380*/  @!P2 LEA.HI.X R7, R216, R20.reuse, R168, 0x2, P6 ;  /* 0x00000014d807a211 */ /* 0x080fe400030f14a8 */
[CC--:B------:R-:W-:Y:S02]  /*b390*/  @!P0 LEA R10, P6, R214.reuse, R3.reuse, 0x2 ;  /* 0x00000003d60a8211 */ /* 0x0c0fe400078c10ff */
[-C--:B------:R-:W-:Y:S01]  /*b3a0*/  @!P1 LEA.HI.X R9, R215, R20.reuse, R15, 0x2, P5 ;  /* 0x00000014d7099211 */ /* 0x080fe200028f140f */
[----:B------:R1:W-:Y:S01]  /*b3b0*/  @!P2 ST.E.64 desc[UR50][R6.64], R30 ;  /* 0x0000001e0600a985 */ /* 0x0003e2000c101b32 */
[----:B------:R-:W-:Y:S02]  /*b3c0*/  ISETP.GE.AND P5, PT, R211, UR4, PT ;  /* 0x00000004d3007c0c */ /* 0x000fe4000bfa6270 */
[----:B--2---:R-:W-:Y:S01]  /*b3d0*/  @!P0 LEA.HI.X R11, R214, R20, R14, 0x2, P6 ;  /* 0x00000014d60b8211 */ /* 0x004fe200030f140e */
[----:B------:R2:W-:Y:S01]  /*b3e0*/  @!P1 ST.E.64 desc[UR50][R8.64], R34 ;  /* 0x0000002208009985 */ /* 0x0005e2000c101b32 */
[----:B0-----:R-:W-:-:S03]  /*b3f0*/  @!P3 LEA R4, P1, R213, R3, 0x2 ;  /* 0x00000003d504b211 */ /* 0x001fc600078210ff */
[----:B------:R0:W-:Y:S01]  /*b400*/  @!P0 ST.E.64 desc[UR50][R10.64], R38 ;  /* 0x000000260a008985 */ /* 0x0001e2000c101b32 */
[----:B------:R-:W-:Y:S02]  /*b410*/  ISETP.GE.AND P0, PT, R210, UR4, PT ;  /* 0x00000004d2007c0c */ /* 0x000fe4000bf06270 */
[C---:B------:R-:W-:Y:S02]  /*b420*/  @!P4 LEA R12, P2, R212.reuse, R3, 0x2 ;  /* 0x00000003d40cc211 */ /* 0x040fe400078410ff */
[-C--:B------:R-:W-:Y:S02]  /*b430*/  @!P3 LEA.HI.X R5, R213, R20.reuse, R167, 0x2, P1 ;  /* 0x00000014d505b211 */ /* 0x080fe400008f14a7 */
[----:B------:R-:W-:Y:S02]  /*b440*/  ISETP.GE.AND P1, PT, R209, UR4, PT ;  /* 0x00000004d1007c0c */ /* 0x000fe4000bf26270 */
[----:B------:R-:W-:Y:S01]  /*b450*/  @!P4 LEA.HI.X R13, R212, R20, R166, 0x2, P2 ;  /* 0x00000014d40dc211 */ /* 0x000fe200010f14a6 */
[----:B------:R3:W-:Y:S01]  /*b460*/  @!P3 ST.E.64 desc[UR50][R4.64], R42 ;  /* 0x0000002a0400b985 */ /* 0x0007e2000c101b32 */
[----:B------:R-:W-:-:S02]  /*b470*/  ISETP.GE.AND P2, PT, R208, UR4, PT ;  /* 0x00000004d0007c0c */ /* 0x000fc4000bf46270 */
[-C--:B------:R-:W-:Y:S01]  /*b480*/  @!P5 LEA R14, P6, R211, R3.reuse, 0x2 ;  /* 0x00000003d30ed211 */ /* 0x080fe200078c10ff */
[----:B------:R4:W-:Y:S01]  /*b490*/  @!P4 ST.E.64 desc[UR50][R12.64], R46 ;  /* 0x0000002e0c00c985 */ /* 0x0009e2000c101b32 */
[----:B------:R-:W-:Y:S02]  /*b4a0*/  ISETP.GE.AND P3, PT, R207, UR4, PT ;  /* 0x00000004cf007c0c */ /* 0x000fe4000bf66270 */
[----:B------:R-:W-:Y:S02]  /*b4b0*/  @!P5 LEA.HI.X R15, R211, R20, R165, 0x2, P6 ;  /* 0x00000014d30fd211 */ /* 0x000fe400030f14a5 */
[-C--:B-1----:R-:W-:Y:S02]  /*b4c0*/  @!P0 LEA R6, P6, R210, R3.reuse, 0x2 ;  /* 0x00000003d2068211 */ /* 0x082fe400078c10ff */
[----:B------:R-:W-:Y:S01]  /*b4d0*/  ISETP.GE.AND P4, PT, R206, UR4, PT ;  /* 0x00000004ce007c0c */ /* 0x000fe2000bf86270 */
[----:B------:R1:W-:Y:S01]  /*b4e0*/  @!P5 ST.E.64 desc[UR50][R14.64], R50 ;  /* 0x000000320e00d985 */ /* 0x0003e2000c101b32 */
[----:B--2---:R-:W-:-:S02]  /*b4f0*/  @!P1 LEA R8, P5, R209, R3, 0x2 ;  /* 0x00000003d1089211 */ /* 0x004fc400078a10ff */
[-C--:B------:R-:W-:Y:S02]  /*b500*/  @!P0 LEA.HI.X R7, R210, R20.reuse, R164, 0x2, P6 ;  /* 0x00000014d2078211 */ /* 0x080fe400030f14a4 */
[C---:B0-----:R-:W-:Y:S02]  /*b510*/  @!P2 LEA R10, P6, R208.reuse, R3, 0x2 ;  /* 0x00000003d00aa211 */ /* 0x041fe400078c10ff */
[-C--:B------:R-:W-:Y:S01]  /*b520*/  @!P1 LEA.HI.X R9, R209, R20.reuse, R163, 0x2, P5 ;  /* 0x00000014d1099211 */ /* 0x080fe200028f14a3 */
[----:B------:R0:W-:Y:S01]  /*b530*/  @!P0 ST.E.64 desc[UR50][R6.64], R54 ;  /* 0x0000003606008985 */ /* 0x0001e2000c101b32 */
[----:B------:R-:W-:Y:S02]  /*b540*/  ISETP.GE.AND P5, PT, R205, UR4, PT ;  /* 0x00000004cd007c0c */ /* 0x000fe4000bfa6270 */
[----:B------:R-:W-:Y:S01]  /*b550*/  @!P2 LEA.HI.X R11, R208, R20, R162, 0x2, P6 ;  /* 0x00000014d00ba211 */ /* 0x000fe200030f14a2 */
[----:B------:R2:W-:Y:S01]  /*b560*/  @!P1 ST.E.64 desc[UR50][R8.64], R58 ;  /* 0x0000003a08009985 */ /* 0x0005e2000c101b32 */
[----:B------:R-:W-:-:S02]  /*b570*/  ISETP.GE.AND P0, PT, R204, UR4, PT ;  /* 0x00000004cc007c0c */ /* 0x000fc4000bf06270 */
[-C--:B---3--:R-:W-:Y:S01]  /*b580*/  @!P3 LEA R4, P6, R207, R3.reuse, 0x2 ;  /* 0x00000003cf04b211 */ /* 0x088fe200078c10ff */
[----:B------:R3:W-:Y:S01]  /*b590*/  @!P2 ST.E.64 desc[UR50][R10.64], R62 ;  /* 0x0000003e0a00a985 */ /* 0x0007e2000c101b32 */
[CC--:B----4-:R-:W-:Y:S02]  /*b5a0*/  @!P4 LEA R12, P2, R206.reuse, R3.reuse, 0x2 ;  /* 0x00000003ce0cc211 */ /* 0x0d0fe400078410ff */
[----:B------:R-:W-:Y:S02]  /*b5b0*/  ISETP.GE.AND P1, PT, R203, UR4, PT ;  /* 0x00000004cb007c0c */ /* 0x000fe4000bf26270 */
[-C--:B------:R-:W-:Y:S02]  /*b5c0*/  @!P3 LEA.HI.X R5, R207, R20.reuse, R161, 0x2, P6 ;  /* 0x00000014cf05b211 */ /* 0x080fe400030f14a1 */
[----:B------:R-:W-:Y:S02]  /*b5d0*/  @!P4 LEA.HI.X R13, R206, R20, R160, 0x2, P2 ;  /* 0x00000014ce0dc211 */ /* 0x000fe400010f14a0 */
[----:B------:R-:W-:Y:S01]  /*b5e0*/  ISETP.GE.AND P2, PT, R202, UR4, PT ;  /* 0x00000004ca007c0c */ /* 0x000fe2000bf46270 */
[----:B------:R-:W-:Y:S01]  /*b5f0*/  @!P3 ST.E.64 desc[UR50][R4.64], R66 ;  /* 0x000000420400b985 */ /* 0x000fe2000c101b32 */
[----:B-1----:R-:W-:-:S03]  /*b600*/  @!P5 LEA R14, P6, R205, R3, 0x2 ;  /* 0x00000003cd0ed211 */ /* 0x002fc600078c10ff */
[----:B------:R1:W-:Y:S01]  /*b610*/  @!P4 ST.E.64 desc[UR50][R12.64], R70 ;  /* 0x000000460c00c985 */ /* 0x0003e2000c101b32 */
[-C--:B------:R-:W-:Y:S02]  /*b620*/  @!P5 LEA.HI.X R15, R205, R20.reuse, R159, 0x2, P6 ;  /* 0x00000014cd0fd211 */ /* 0x080fe400030f149f */
[CC--:B0-----:R-:W-:Y:S02]  /*b630*/  @!P0 LEA R6, P4, R204.reuse, R3.reuse, 0x2 ;  /* 0x00000003cc068211 */ /* 0x0c1fe400078810ff */
[-C--:B--2---:R-:W-:Y:S01]  /*b640*/  @!P1 LEA R8, P3, R203, R3.reuse, 0x2 ;  /* 0x00000003cb089211 */ /* 0x084fe200078610ff */
[----:B------:R0:W-:Y:S01]  /*b650*/  @!P5 ST.E.64 desc[UR50][R14.64], R74 ;  /* 0x0000004a0e00d985 */ /* 0x0001e2000c101b32 */
[----:B------:R-:W-:Y:S02]  /*b660*/  @!P0 LEA.HI.X R7, R204, R20, R158, 0x2, P4 ;  /* 0x00000014cc078211 */ /* 0x000fe400020f149e */
[----:B------:R-:W-:Y:S02]  /*b670*/  ISETP.GE.AND P4, PT, R200, UR4, PT ;  /* 0x00000004c8007c0c */ /* 0x000fe4000bf86270 */
[----:B------:R-:W-:Y:S01]  /*b680*/  ISETP.GE.AND P5, PT, R201, UR4, PT ;  /* 0x00000004c9007c0c */ /* 0x000fe2000bfa6270 */
[----:B------:R2:W-:Y:S01]  /*b690*/  @!P0 ST.E.64 desc[UR50][R6.64], R78 ;  /* 0x0000004e06008985 */ /* 0x0005e2000c101b32 */
[----:B---3--:R-:W-:-:S02]  /*b6a0*/  @!P2 LEA R10, P6, R202, R3, 0x2 ;  /* 0x00000003ca0aa211 */ /* 0x008fc400078c10ff */
[-C--:B------:R-:W-:Y:S02]  /*b6b0*/  @!P1 LEA.HI.X R9, R203, R20.reuse, R157, 0x2, P3 ;  /* 0x00000014cb099211 */ /* 0x080fe400018f149d */
[----:B------:R-:W-:Y:S02]  /*b6c0*/  ISETP.GE.AND P3, PT, R199, UR4, PT ;  /* 0x00000004c7007c0c */ /* 0x000fe4000bf66270 */
[----:B------:R-:W-:Y:S01]  /*b6d0*/  @!P2 LEA.HI.X R11, R202, R20, R156, 0x2, P6 ;  /* 0x00000014ca0ba211 */ /* 0x000fe200030f149c */
[----:B------:R3:W-:Y:S01]  /*b6e0*/  @!P1 ST.E.64 desc[UR50][R8.64], R82 ;  /* 0x0000005208009985 */ /* 0x0007e2000c101b32 */
[----:B------:R-:W-:Y:S02]  /*b6f0*/  ISETP.GE.AND P1, PT, R197, UR4, PT ;  /* 0x00000004c5007c0c */ /* 0x000fe4000bf26270 */
[----:B-1----:R-:W-:Y:S01]  /*b700*/  @!P4 LEA R12, P0, R200, R3, 0x2 ;  /* 0x00000003c80cc211 */ /* 0x002fe200078010ff */
[----:B------:R1:W-:Y:S01]  /*b710*/  @!P2 ST.E.64 desc[UR50][R10.64], R86 ;  /* 0x000000560a00a985 */ /* 0x0003e2000c101b32 */
[----:B------:R-:W-:-:S02]  /*b720*/  ISETP.GE.AND P2, PT, R198, UR4, PT ;  /* 0x00000004c6007c0c */ /* 0x000fc4000bf46270 */
[CC--:B------:R-:W-:Y:S02]  /*b730*/  @!P5 LEA R4, P6, R201.reuse, R3.reuse, 0x2 ;  /* 0x00000003c904d211 */ /* 0x0c0fe400078c10ff */
[-C--:B------:R-:W-:Y:S02]  /*b740*/  @!P4 LEA.HI.X R13, R200, R20.reuse, R154, 0x2, P0 ;  /* 0x00000014c80dc211 */ /* 0x080fe400000f149a */
[----:B------:R-:W-:Y:S02]  /*b750*/  @!P5 LEA.HI.X R5, R201, R20, R155, 0x2, P6 ;  /* 0x00000014c905d211 */ /* 0x000fe400030f149b */
[----:B------:R-:W-:Y:S02]  /*b760*/  ISETP.GE.AND P0, PT, R196, UR4, PT ;  /* 0x00000004c4007c0c */ /* 0x000fe4000bf06270 */
[----:B0-----:R-:W-:Y:S01]  /*b770*/  @!P3 LEA R14, P6, R199, R3, 0x2 ;  /* 0x00000003c70eb211 */ /* 0x001fe200078c10ff */
[----:B------:R0:W-:Y:S01]  /*b780*/  @!P5 ST.E.64 desc[UR50][R4.64], R90 ;  /* 0x0000005a0400d985 */ /* 0x0001e2000c101b32 */
[----:B------:R-:W-:-:S02]  /*b790*/  ISETP.GE.AND P5, PT, R195, UR4, PT ;  /* 0x00000004c3007c0c */ /* 0x000fc4000bfa6270 */
[-C--:B------:R-:W-:Y:S01]  /*b7a0*/  @!P3 LEA.HI.X R15, R199, R20.reuse, R153, 0x2, P6 ;  /* 0x00000014c70fb211 */ /* 0x080fe200030f1499 */
[----:B------:R4:W-:Y:S01]  /*b7b0*/  @!P4 ST.E.64 desc[UR50][R12.64], R94 ;  /* 0x0000005e0c00c985 */ /* 0x0009e2000c101b32 */
[-C--:B--2---:R-:W-:Y:S02]  /*b7c0*/  @!P2 LEA R6, P6, R198, R3.reuse, 0x2 ;  /* 0x00000003c606a211 */ /* 0x084fe400078c10ff */
[----:B------:R-:W-:Y:S01]  /*b7d0*/  ISETP.GE.AND P4, PT, R194, UR4, PT ;  /* 0x00000004c2007c0c */ /* 0x000fe2000bf86270 */
[----:B------:R2:W-:Y:S01]  /*b7e0*/  @!P3 ST.E.64 desc[UR50][R14.64], R98 ;  /* 0x000000620e00b985 */ /* 0x0005e2000c101b32 */
[-C--:B---3--:R-:W-:Y:S02]  /*b7f0*/  @!P1 LEA R8, P3, R197, R3.reuse, 0x2 ;  /* 0x00000003c5089211 */ /* 0x088fe400078610ff */
[----:B------:R-:W-:Y:S02]  /*b800*/  @!P2 LEA.HI.X R7, R198, R20, R152, 0x2, P6 ;  /* 0x00000014c607a211 */ /* 0x000fe400030f1498 */
[----:B-1----:R-:W-:-:S02]  /*b810*/  @!P0 LEA R10, P6, R196, R3, 0x2 ;  /* 0x00000003c40a8211 */ /* 0x002fc400078c10ff */
[-C--:B------:R-:W-:Y:S01]  /*b820*/  @!P1 LEA.HI.X R9, R197, R20.reuse, R21, 0x2, P3 ;  /* 0x00000014c5099211 */ /* 0x080fe200018f1415 */
[----:B------:R1:W-:Y:S01]  /*b830*/  @!P2 ST.E.64 desc[UR50][R6.64], R102 ;  /* 0x000000660600a985 */ /* 0x0003e2000c101b32 */
[----:B------:R-:W-:Y:S02]  /*b840*/  ISETP.GE.AND P3, PT, R193, UR4, PT ;  /* 0x00000004c1007c0c */ /* 0x000fe4000bf66270 */
[----:B------:R-:W-:Y:S01]  /*b850*/  @!P0 LEA.HI.X R11, R196, R20, R229, 0x2, P6 ;  /* 0x00000014c40b8211 */ /* 0x000fe200030f14e5 */
[----:B------:R3:W-:Y:S01]  /*b860*/  @!P1 ST.E.64 desc[UR50][R8.64], R106 ;  /* 0x0000006a08009985 */ /* 0x0007e2000c101b32 */
[-C--:B0-----:R-:W-:Y:S02]  /*b870*/  @!P5 LEA R4, P1, R195, R3.reuse, 0x2 ;  /* 0x00000003c304d211 */ /* 0x081fe400078210ff */
[----:B----4-:R-:W-:Y:S01]  /*b880*/  @!P4 LEA R12, P2, R194, R3, 0x2 ;  /* 0x00000003c20cc211 */ /* 0x010fe200078410ff */
[----:B------:R-:W-:Y:S01]  /*b890*/  @!P0 ST.E.64 desc[UR50][R10.64], R110 ;  /* 0x0000006e0a008985 */ /* 0x000fe2000c101b32 */
[----:B------:R-:W-:-:S02]  /*b8a0*/  ISETP.GE.AND P0, PT, R192, UR4, PT ;  /* 0x00000004c0007c0c */ /* 0x000fc4000bf06270 */
[-C--:B------:R-:W-:Y:S02]  /*b8b0*/  @!P5 LEA.HI.X R5, R195, R20.reuse, R228, 0x2, P1 ;  /* 0x00000014c305d211 */ /* 0x080fe400008f14e4 */
[----:B------:R-:W-:Y:S02]  /*b8c0*/  ISETP.GE.AND P1, PT, R191, UR4, PT ;  /* 0x00000004bf007c0c */ /* 0x000fe4000bf26270 */
[C---:B--2---:R-:W-:Y:S01]  /*b8d0*/  @!P3 LEA R14, P6, R193.reuse, R3, 0x2 ;  /* 0x00000003c10eb211 */ /* 0x044fe200078c10ff */
[----:B------:R0:W-:Y:S01]  /*b8e0*/  @!P5 ST.E.64 desc[UR50][R4.64], R114 ;  /* 0x000000720400d985 */ /* 0x0001e2000c101b32 */
[-C--:B------:R-:W-:Y:S02]  /*b8f0*/  @!P4 LEA.HI.X R13, R194, R20.reuse, R227, 0x2, P2 ;  /* 0x00000014c20dc211 */ /* 0x080fe400010f14e3 */
[----:B------:R-:W-:Y:S02]  /*b900*/  @!P3 LEA.HI.X R15, R193, R20, R226, 0x2, P6 ;  /* 0x00000014c10fb211 */ /* 0x000fe400030f14e2 */
[----:B------:R-:W-:Y:S01]  /*b910*/  ISETP.GE.AND P2, PT, R188, UR4, PT ;  /* 0x00000004bc007c0c */ /* 0x000fe2000bf46270 */
[----:B------:R2:W-:Y:S01]  /*b920*/  @!P4 ST.E.64 desc[UR50][R12.64], R118 ;  /* 0x000000760c00c985 */ /* 0x0005e2000c101b32 */
[----:B------:R-:W-:-:S02]  /*b930*/  ISETP.GE.AND P4, PT, R190, UR4, PT ;  /* 0x00000004be007c0c */ /* 0x000fc4000bf86270 */
[CC--:B-1----:R-:W-:Y:S01]  /*b940*/  @!P0 LEA R6, P5, R192.reuse, R3.reuse, 0x2 ;  /* 0x00000003c0068211 */ /* 0x0c2fe200078a10ff */
[----:B------:R1:W-:Y:S01]  /*b950*/  @!P3 ST.E.64 desc[UR50][R14.64], R122 ;  /* 0x0000007a0e00b985 */ /* 0x0003e2000c101b32 */
[----:B------:R-:W-:Y:S02]  /*b960*/  ISETP.GE.AND P3, PT, R189, UR4, PT ;  /* 0x00000004bd007c0c */ /* 0x000fe4000bf66270 */
[----:B------:R-:W-:Y:S02]  /*b970*/  @!P0 LEA.HI.X R7, R192, R20, R225, 0x2, P5 ;  /* 0x00000014c0078211 */ /* 0x000fe400028f14e1 */
[----:B------:R-:W-:Y:S02]  /*b980*/  ISETP.GE.AND P5, PT, R187, UR4, PT ;  /* 0x00000004bb007c0c */ /* 0x000fe4000bfa6270 */
[-C--:B---3--:R-:W-:Y:S01]  /*b990*/  @!P1 LEA R8, P6, R191, R3.reuse, 0x2 ;  /* 0x00000003bf089211 */ /* 0x088fe200078c10ff */
[----:B------:R3:W-:Y:S02]  /*b9a0*/  @!P0 ST.E.64 desc[UR50][R6.64], R126 ;  /* 0x0000007e06008985 */ /* 0x0007e4000c101b32 */
[----:B0-----:R-:W-:-:S02]  /*b9b0*/  @!P4 LEA R4, P0, R190, R3, 0x2 ;  /* 0x00000003be04c211 */ /* 0x001fc400078010ff */
[-C--:B------:R-:W-:Y:S02]  /*b9c0*/  @!P1 LEA.HI.X R9, R191, R20.reuse, R224, 0x2, P6 ;  /* 0x00000014bf099211 */ /* 0x080fe400030f14e0 */
[-C--:B------:R-:W-:Y:S02]  /*b9d0*/  @!P3 LEA R10, P6, R189, R3.reuse, 0x2 ;  /* 0x00000003bd0ab211 */ /* 0x080fe400078c10ff */
[-C--:B------:R-:W-:Y:S01]  /*b9e0*/  @!P4 LEA.HI.X R5, R190, R20.reuse, R223, 0x2, P0 ;  /* 0x00000014be05c211 */ /* 0x080fe200000f14df */
[----:B------:R3:W-:Y:S01]  /*b9f0*/  @!P1 ST.E.64 desc[UR50][R8.64], R130 ;  /* 0x0000008208009985 */ /* 0x0007e2000c101b32 */
[-C--:B--2---:R-:W-:Y:S02]  /*ba00*/  @!P2 LEA R12, P1, R188, R3.reuse, 0x2 ;  /* 0x00000003bc0ca211 */ /* 0x084fe400078210ff */
[----:B-1----:R-:W-:Y:S01]  /*ba10*/  @!P5 LEA R14, P0, R187, R3, 0x2 ;  /* 0x00000003bb0ed211 */ /* 0x002fe200078010ff */
[----:B------:R3:W-:Y:S01]  /*ba20*/  @!P4 ST.E.64 desc[UR50][R4.64], R134 ;  /* 0x000000860400c985 */ /* 0x0007e2000c101b32 */
[----:B------:R-:W-:-:S02]  /*ba30*/  @!P3 LEA.HI.X R11, R189, R20, R222, 0x2, P6 ;  /* 0x00000014bd0bb211 */ /* 0x000fc400030f14de */
[-C--:B------:R-:W-:Y:S02]  /*ba40*/  @!P2 LEA.HI.X R13, R188, R20.reuse, R221, 0x2, P1 ;  /* 0x00000014bc0da211 */ /* 0x080fe400008f14dd */
[----:B------:R-:W-:Y:S01]  /*ba50*/  @!P5 LEA.HI.X R15, R187, R20, R220, 0x2, P0 ;  /* 0x00000014bb0fd211 */ /* 0x000fe200000f14dc */
[----:B------:R3:W-:Y:S01]  /*ba60*/  @!P3 ST.E.64 desc[UR50][R10.64], R138 ;  /* 0x0000008a0a00b985 */ /* 0x0007e2000c101b32 */
[----:B------:R-:W-:-:S03]  /*ba70*/  ISETP.GE.AND P0, PT, R186, UR4, PT ;  /* 0x00000004ba007c0c */ /* 0x000fc6000bf06270 */
[----:B------:R3:W-:Y:S04]  /*ba80*/  @!P2 ST.E.64 desc[UR50][R12.64], R142 ;  /* 0x0000008e0c00a985 */ /* 0x0007e8000c101b32 */
[----:B------:R3:W-:Y:S06]  /*ba90*/  @!P5 ST.E.64 desc[UR50][R14.64], R146 ;  /* 0x000000920e00d985 */ /* 0x0007ec000c101b32 */
[----:B------:R-:W-:Y:S05]  /*baa0*/  @P0 BRA `(.L_x_3598) ;  /* 0x0000001000200947 */ /* 0x000fea0003800000 */
[----:B---3--:R-:W-:-:S04]  /*bab0*/  LEA R4, P0, R186, R3, 0x2 ;  /* 0x00000003ba047211 */ /* 0x008fc800078010ff */
[----:B------:R-:W-:-:S05]  /*bac0*/  LEA.HI.X R5, R186, R20, R219, 0x2, P0 ;  /* 0x00000014ba057211 */ /* 0x000fca00000f14db */
[----:B------:R0:W-:Y:S01]  /*bad0*/  ST.E.64 desc[UR50][R4.64], R150 ;  /* 0x0000009604007985 */ /* 0x0001e2000c101b32 */
[----:B------:R-:W-:Y:S05]  /*bae0*/  BRA `(.L_x_3598) ;  /* 0x0000001000107947 */ /* 0x000fea0003800000 */
.L_x_3592:
[----:B------:R-:W-:Y:S02]  /*baf0*/  ULDC.64 UR8, c[0x0][0xc00] ;  /* 0x0003000000087ab9 */ /* 0x000fe40000000a00 */
[----:B------:R-:W-:-:S04]  /*bb00*/  UISETP.NE.U32.AND UP0, UPT, UR8, URZ, UPT ;  /* 0x0000003f0800728c */ /* 0x000fc8000bf05070 */
[----:B------:R-:W-:-:S03]  /*bb10*/  UISETP.NE.AND.EX UP0, UPT, UR9, URZ, UPT, UP0 ;  /* 0x0000003f0900728c */ /* 0x000fc6000bf05300 */
[----:B------:R-:W-:Y:S02]  /*bb20*/  ULDC.64 UR8, c[0x0][0xc00] ;  /* 0x0003000000087ab9 */ /* 0x000fe40000000a00 */
[----:B------:R-:W-:Y:S01]  /*bb30*/  UIMAD.WIDE UR8, UR40, 0x4, UR8 ;  /* 0x00000004280878a5 */ /* 0x000fe2000f8e0208 */
[----:B------:R-:W-:-:S05]  /*bb40*/  PLOP3.LUT P1, PT, PT, PT, UP0, 0x80, 0x0 ;  /* 0x000000000000781c */ /* 0x000fca0003f2f008 */
[----:B------:R-:W-:Y:S02]  /*bb50*/  IMAD.U32 R4, RZ, RZ, UR8 ;  /* 0x00000008ff047e24 */ /* 0x000fe4000f8e00ff */
[----:B------:R-:W-:Y:S01]  /*bb60*/  IMAD.U32 R5, RZ, RZ, UR9 ;  /* 0x00000009ff057e24 */ /* 0x000fe2000f8e00ff */
[----:B------:R-:W-:Y:S02]  /*bb70*/  ULDC.64 UR8, c[0x0][0xc08] ;  /* 0x0003020000087ab9 */ /* 0x000fe40000000a00 */
[----:B------:R-:W-:-:S03]  /*bb80*/  UISETP.NE.U32.AND UP1, UPT, UR8, URZ, UPT ;  /* 0x0000003f0800728c */ /* 0x000fc6000bf25070 */
[----:B------:R-:W2:Y:S01]  /*bb90*/  @P1 LDG.E R8, desc[UR50][R4.64] ;  /* 0x0000003204081981 */ /* 0x000ea2000c1e1900 */
[----:B------:R-:W-:Y:S01]  /*bba0*/  UISETP.NE.AND.EX UP1, UPT, UR9, URZ, UPT, UP1 ;  /* 0x0000003f0900728c */ /* 0x000fe2000bf25310 */
[----:B------:R-:W-:Y:S02]  /*bbb0*/  ULDC UR4, c[0x0][0xa88] ;  /* 0x0002a20000047ab9 */ /* 0x000fe40000000800 */
[----:B------:R-:W-:-:S03]  /*bbc0*/  IMAD.U32 R0, RZ, RZ, UR4 ;  /* 0x00000004ff007e24 */ /* 0x000fc6000f8e00ff */
[----:B------:R-:W-:-:S05]  /*bbd0*/  PLOP3.LUT P2, PT, PT, PT, UP1, 0x80, 0x0 ;  /* 0x000000000000781c */ /* 0x000fca0003f4f018 */
[----:B------:R-:W-:-:S04]  /*bbe0*/  @UP1 ULEA UR8, UP2, UR40, UR8, 0x2 ;  /* 0x0000000828081291 */ /* 0x000fc8000f84103f */
[----:B------:R-:W-:Y:S02]  /*bbf0*/  @UP1 ULEA.HI.X UR9, UR40, UR9, UR41, 0x2, UP2 ;  /* 0x0000000928091291 */ /* 0x000fe400090f1429 */
[----:B------:R-:W-:-:S04]  /*bc00*/  IMAD.U32 R6, RZ, RZ, UR8 ;  /* 0x00000008ff067e24 */ /* 0x000fc8000f8e00ff */
[----:B------:R-:W-:-:S05]  /*bc10*/  IMAD.U32 R7, RZ, RZ, UR9 ;  /* 0x00000009ff077e24 */ /* 0x000fca000f8e00ff */
[----:B------:R0:W5:Y:S01]  /*bc20*/  @P2 LDG.E R0, desc[UR50][R6.64] ;  /* 0x0000003206002981 */ /* 0x000162000c1e1900 */
[----:B------:R-:W-:Y:S01]  /*bc30*/  UMOV UR4, URZ ;  /* 0x0000003f00047c82 */ /* 0x000fe20008000000 */
[----:B------:R-:W-:Y:S01]  /*bc40*/  UISETP.NE.AND UP1, UPT, UR45, URZ, UPT ;  /* 0x0000003f2d00728c */ /* 0x000fe2000bf25270 */
[----:B------:R-:W1:Y:S10]  /*bc50*/  S2R R3, SR_TID.X ;  /* 0x0000000000037919 */ /* 0x000e740000002100 */
[----:B------:R-:W-:Y:S01]  /*bc60*/  @!UP1 ULDC UR45, c[0x0][0xad4] ;  /* 0x0002b500002d9ab9 */ /* 0x000fe20000000800 */
[----:B--2---:R-:W-:Y:S01]  /*bc70*/  @P1 R2UR UR4, R8 ;  /* 0x00000000080412ca */ /* 0x004fe200000e0000 */
[----:B-1----:R-:W-:-:S05]  /*bc80*/  VIADD R8, R3, 0xffffff80 ;  /* 0xffffff8003087836 */ /* 0x002fca0000000000 */
[----:B------:R-:W-:-:S07]  /*bc90*/  ISETP.GT.AND P0, PT, R8, 0x3f, PT ;  /* 0x0000003f0800780c */ /* 0x000fce0003f04270 */
[----:B------:R-:W-:Y:S01]  /*bca0*/  USHF.R.S32.HI UR19, URZ, 0x1f, UR4 ;  /* 0x0000001f3f137899 */ /* 0x000fe20008011404 */
[----:B0-----:R-:W-:Y:S11]  /*bcb0*/  @P2 BRA `(.L_x_3601) ;  /* 0x0000000000102947 */ /* 0x001ff60003800000 */
[----:B------:R-:W-:Y:S05]  /*bcc0*/  @!P1 BRA `(.L_x_3601) ;  /* 0x00000000000c9947 */ /* 0x000fea0003800000 */
[----:B------:R-:W2:Y:S04]  /*bcd0*/  LDG.E R3, desc[UR50][R4.64] ;  /* 0x0000003204037981 */ /* 0x000ea8000c1e1900 */
[----:B-----5:R-:W2:Y:S02]  /*bce0*/  LDG.E R0, desc[UR50][R4.64+0x4] ;  /* 0x0000043204007981 */ /* 0x020ea4000c1e1900 */
[----:B--2---:R-:W-:-:S07]  /*bcf0*/  IMAD.IADD R0, R0, 0x1, -R3 ;  /* 0x0000000100007824 */ /* 0x004fce00078e0a03 */
.L_x_3601:
[----:B------:R-:W-:Y:S01]  /*bd00*/  USEL UR40, UR40, URZ, !UP0 ;  /* 0x0000003f28287287 */ /* 0x000fe2000c000000 */
[----:B------:R-:W-:Y:S01]  /*bd10*/  BSSY B1, `(.L_x_3602) ;  /* 0x0000039000017945 */ /* 0x000fe20003800000 */
[----:B------:R-:W-:-:S03]  /*bd20*/  USEL UR41, UR41, URZ, !UP0 ;  /* 0x0000003f29297287 */ /* 0x000fc6000c000000 */
[----:B------:R-:W-:Y:S09]  /*bd30*/  @P0 BRA `(.L_x_3603) ;  /* 0x0000000000d80947 */ /* 0x000ff20003800000 */
[----:B------:R-:W0:Y:S01]  /*bd40*/  S2R R3, SR_TID.X ;  /* 0x0000000000037919 */ /* 0x000e220000002100 */
[----:B------:R-:W1:Y:S01]  /*bd50*/  LDC R9, c[0x0][0xbe8] ;  /* 0x0002fa00ff097b82 */ /* 0x000e620000000800 */
[----:B------:R-:W-:-:S04]  /*bd60*/  IMAD.U32 R4, RZ, RZ, UR43 ;  /* 0x0000002bff047e24 */ /* 0x000fc8000f8e00ff */
[----:B0-----:R-:W-:Y:S02]  /*bd70*/  IMAD R3, R4, 0x40, R3 ;  /* 0x0000004004037824 */ /* 0x001fe400078e0203 */
[----:B-1---5:R-:W-:Y:S02]  /*bd80*/  IMAD R4, R0, R9, RZ ;  /* 0x0000000900047224 */ /* 0x022fe400078e02ff */
[----:B------:R-:W-:-:S05]  /*bd90*/  VIADD R6, R3, 0xffffff80 ;  /* 0xffffff8003067836 */ /* 0x000fca0000000000 */
[----:B------:R-:W-:-:S13]  /*bda0*/  ISETP.GE.AND P0, PT, R6, R4, PT ;  /* 0x000000040600720c */ /* 0x000fda0003f06270 */
[----:B------:R-:W-:Y:S05]  /*bdb0*/  @P0 BRA `(.L_x_3603) ;  /* 0x0000000000b80947 */ /* 0x000fea0003800000 */
[----:B------:R-:W-:Y:S01]  /*bdc0*/  ISETP.NE.AND P0, PT, R9, 0x1, PT ;  /* 0x000000010900780c */ /* 0x000fe20003f05270 */
[----:B------:R-:W-:Y:S01]  /*bdd0*/  UISETP.GT.AND UP0, UPT, UR45, 0x1, UPT ;  /* 0x000000012d00788c */ /* 0x000fe2000bf04270 */
[----:B------:R-:W-:-:S03]  /*bde0*/  UMOV UR17, 0x9b8 ;  /* 0x000009b800117882 */ /* 0x000fc60000000000 */
[----:B------:R-:W-:Y:S02]  /*bdf0*/  USEL UR17, UR17, 0x978, UP0 ;  /* 0x0000097811117887 */ /* 0x000fe40008000000 */
[----:B------:R-:W-:-:S06]  /*be00*/  USEL UR16, UR44, URZ, UP0 ;  /* 0x0000003f2c107287 */ /* 0x000fcc0008000000 */
[----:B------:R-:W0:Y:S04]  /*be10*/  @P0 LDC R3, c[0x0][0xbec] ;  /* 0x0002fb00ff030b82 */ /* 0x000e280000000800 */
[----:B------:R-:W-:Y:S01]  /*be20*/  ULDC.64 UR8, c[0x0][UR17+0x218] ;  /* 0x0000860011087abb */ /* 0x000fe20008000a00 */
[----:B------:R-:W-:Y:S01]  /*be30*/  ULDC.64 UR12, c[0x0][UR17+0x220] ;  /* 0x00008800110c7abb */ /* 0x000fe20008000a00 */
[----:B------:R-:W-:Y:S01]  /*be40*/  ULDC.64 UR14, c[0x0][UR17+0x228] ;  /* 0x00008a00110e7abb */ /* 0x000fe20008000a00 */
[----:B------:R-:W-:Y:S01]  /*be50*/  UIMAD.WIDE.U32 UR10, UR8, UR42, URZ ;  /* 0x0000002a080a72a5 */ /* 0x000fe2000f8e003f */
[----:B------:R-:W1:Y:S01]  /*be60*/  @P0 LDC R5, c[0x0][0xbf0] ;  /* 0x0002fc00ff050b82 */ /* 0x000e620000000800 */
[----:B------:R-:W-:Y:S02]  /*be70*/  UIMAD UR18, UR9, UR42, URZ ;  /* 0x0000002a091272a4 */ /* 0x000fe4000f8e023f */
[----:B------:R-:W-:-:S02]  /*be80*/  UIMAD UR13, UR13, UR40, URZ ;  /* 0x000000280d0d72a4 */ /* 0x000fc4000f8e023f */
[----:B------:R-:W-:Y:S02]  /*be90*/  UIMAD.WIDE.U32 UR20, UR14, UR16, URZ ;  /* 0x000000100e1472a5 */ /* 0x000fe4000f8e003f */
[----:B------:R-:W-:Y:S02]  /*bea0*/  UIMAD.WIDE.U32 UR8, UR12, UR40, URZ ;  /* 0x000000280c0872a5 */ /* 0x000fe4000f8e003f */
[----:B------:R-:W-:Y:S02]  /*beb0*/  UIMAD UR14, UR15, UR16, URZ ;  /* 0x000000100f0e72a4 */ /* 0x000fe4000f8e023f */
[----:B------:R-:W-:Y:S02]  /*bec0*/  UIMAD UR13, UR12, UR41, UR13 ;  /* 0x000000290c0d72a4 */ /* 0x000fe4000f8e020d */
[----:B------:R-:W-:Y:S02]  /*bed0*/  UIADD3 UR10, UP1, UP2, UR8, UR10, UR4 ;  /* 0x0000000a080a7290 */ /* 0x000fe4000fa3e004 */
[----:B------:R-:W-:Y:S01]  /*bee0*/  UIADD3 UR14, UR21, UR14, URZ ;  /* 0x0000000e150e7290 */ /* 0x000fe2000fffe03f */
[----:B0-----:R-:W-:Y:S01]  /*bef0*/  @P0 IMAD.HI.U32 R4, R6, R3, RZ ;  /* 0x0000000306040227 */ /* 0x001fe200078e00ff */
[----:B------:R-:W-:-:S02]  /*bf00*/  UIADD3 UR18, UR11, UR18, URZ ;  /* 0x000000120b127290 */ /* 0x000fc4000fffe03f */
[----:B------:R-:W-:Y:S01]  /*bf10*/  UIADD3 UR13, UR9, UR13, URZ ;  /* 0x0000000d090d7290 */ /* 0x000fe2000fffe03f */
[----:B------:R-:W-:Y:S02]  /*bf20*/  IMAD.MOV.U32 R3, RZ, RZ, R6 ;  /* 0x000000ffff037224 */ /* 0x000fe400078e0006 */
[----:B------:R-:W-:Y:S01]  /*bf30*/  IMAD.U32 R10, RZ, RZ, UR14 ;  /* 0x0000000eff0a7e24 */ /* 0x000fe2000f8e00ff */
[----:B------:R-:W-:Y:S01]  /*bf40*/  ULDC.64 UR8, c[0x0][UR17+0x210] ;  /* 0x0000840011087abb */ /* 0x000fe20008000a00 */
[----:B-1----:R-:W-:Y:S01]  /*bf50*/  @P0 SHF.R.U32.HI R3, RZ, R5, R4 ;  /* 0x00000005ff030219 */ /* 0x002fe20000011604 */
[----:B------:R-:W-:Y:S02]  /*bf60*/  IMAD.U32 R4, RZ, RZ, UR20 ;  /* 0x00000014ff047e24 */ /* 0x000fe4000f8e00ff */
[----:B------:R-:W-:Y:S01]  /*bf70*/  IMAD.U32 R5, RZ, RZ, UR21 ;  /* 0x00000015ff057e24 */ /* 0x000fe2000f8e00ff */
[--C-:B------:R-:W-:Y:S01]  /*bf80*/  SHF.R.S32.HI R5, RZ, 0x1f, R3.reuse ;  /* 0x0000001fff057819 */ /* 0x100fe20000011403 */
[----:B------:R-:W-:Y:S01]  /*bf90*/  IMAD.MOV R7, RZ, RZ, -R3 ;  /* 0x000000ffff077224 */ /* 0x000fe200078e0a03 */
[----:B------:R-:W-:Y:S01]  /*bfa0*/  IADD3 R4, P0, P1, R3, UR10, R4 ;  /* 0x0000000a03047c10 */ /* 0x000fe2000f91e004 */
[----:B------:R-:W-:-:S02]  /*bfb0*/  UIADD3.X UR10, UR13, UR18, UR19, UP1, UP2 ;  /* 0x000000120d0a7290 */ /* 0x000fc40008fe4413 */
[----:B------:R-:W-:-:S04]  /*bfc0*/  IMAD R7, R9, R7, R6 ;  /* 0x0000000709077224 */ /* 0x000fc800078e0206 */
[----:B------:R-:W-:Y:S01]  /*bfd0*/  IADD3.X R5, R5, UR10, R10, P0, P1 ;  /* 0x0000000a05057c10 */ /* 0x000fe200087e240a */
[C---:B------:R-:W-:Y:S01]  /*bfe0*/  IMAD R6, R7.reuse, UR9, RZ ;  /* 0x0000000907067c24 */ /* 0x040fe2000f8e02ff */
[----:B------:R-:W-:Y:S01]  /*bff0*/  SHF.R.S32.HI R3, RZ, 0x1f, R7 ;  /* 0x0000001fff037819 */ /* 0x000fe20000011407 */
[----:B------:R-:W-:Y:S01]  /*c000*/  ULDC.64 UR10, c[0x0][0xba8] ;  /* 0x0002ea00000a7ab9 */ /* 0x000fe20000000a00 */
[----:B------:R-:W-:Y:S01]  /*c010*/  @!UP0 ULDC UR10, c[0x0][0xb50] ;  /* 0x0002d400000a8ab9 */ /* 0x000fe20000000800 */
[----:B------:R-:W-:Y:S01]  /*c020*/  IMAD.WIDE.U32 R4, R7, UR8, R4 ;  /* 0x0000000807047c25 */ /* 0x000fe2000f8e0004 */
[----:B------:R-:W-:-:S03]  /*c030*/  @!UP0 ULDC UR11, c[0x0][0xb54] ;  /* 0x0002d500000b8ab9 */ /* 0x000fc60000000800 */
[----:B------:R-:W-:Y:S01]  /*c040*/  IMAD R3, R3, UR8, R6 ;  /* 0x0000000803037c24 */ /* 0x000fe2000f8e0206 */
[----:B------:R-:W-:-:S03]  /*c050*/  LEA R6, P0, R4, UR10, 0x2 ;  /* 0x0000000a04067c11 */ /* 0x000fc6000f8010ff */
[----:B------:R-:W-:-:S05]  /*c060*/  IMAD.IADD R3, R5, 0x1, R3 ;  /* 0x0000000105037824 */ /* 0x000fca00078e0203 */
[----:B------:R-:W-:Y:S01]  /*c070*/  LEA.HI.X R7, R4, UR11, R3, 0x2, P0 ;  /* 0x0000000b04077c11 */ /* 0x000fe200080f1403 */
[----:B------:R-:W-:-:S05]  /*c080*/  IMAD.MOV.U32 R3, RZ, RZ, -0x800000 ;  /* 0xff800000ff037424 */ /* 0x000fca00078e00ff */
[----:B------:R0:W-:Y:S02]  /*c090*/  STG.E desc[UR50][R6.64], R3 ;  /* 0x0000000306007986 */ /* 0x0001e4000c101932 */
.L_x_3603:
[----:B------:R-:W-:Y:S05]  /*c0a0*/  BSYNC B1 ;  /* 0x0000000000017941 */ /* 0x000fea0003800000 */
.L_x_3602:
[----:B------:R-:W-:-:S06]  /*c0b0*/  UISETP.GT.AND UP0, UPT, UR45, 0x1, UPT ;  /* 0x000000012d00788c */ /* 0x000fcc000bf04270 */
[----:B------:R-:W-:-:S13]  /*c0c0*/  PLOP3.LUT P0, PT, PT, PT, UP0, 0x80, 0x0 ;  /* 0x000000000000781c */ /* 0x000fda0003f0f008 */
[----:B------:R-:W-:Y:S05]  /*c0d0*/  @P0 BRA `(.L_x_3598) ;  /* 0x0000000800940947 */ /* 0x000fea0003800000 */
[----:B------:R-:W1:Y:S01]  /*c0e0*/  LDC R11, c[0x0][0xbe8] ;  /* 0x0002fa00ff0b7b82 */ /* 0x000e620000000800 */
[----:B0-----:R-:W-:Y:S01]  /*c0f0*/  SHF.R.S32.HI R3, RZ, 0x1f, R8 ;  /* 0x0000001fff037819 */ /* 0x001fe20000011408 */
[----:B------:R-:W-:Y:S01]  /*c100*/  ULDC.64 UR12, c[0x0][0xaa0] ;  /* 0x0002a800000c7ab9 */ /* 0x000fe20000000a00 */
[----:B------:R-:W-:Y:S01]  /*c110*/  IMAD.U32 R6, RZ, RZ, UR43 ;  /* 0x0000002bff067e24 */ /* 0x000fe2000f8e00ff */
[----:B------:R-:W-:Y:S01]  /*c120*/  UIMAD UR10, UR19, UR12, URZ ;  /* 0x0000000c130a72a4 */ /* 0x000fe2000f8e023f */
[----:B------:R-:W-:Y:S01]  /*c130*/  LEA.HI R3, R3, R8, RZ, 0x3 ;  /* 0x0000000803037211 */ /* 0x000fe200078f18ff */
[----:B------:R-:W-:Y:S01]  /*c140*/  UIMAD.WIDE.U32 UR8, UR4, UR12, URZ ;  /* 0x0000000c040872a5 */ /* 0x000fe2000f8e003f */
[----:B------:R-:W-:Y:S01]  /*c150*/  VIADD R35, R2, 0xc0 ;  /* 0x000000c002237836 */ /* 0x000fe20000000000 */
[----:B------:R-:W-:Y:S01]  /*c160*/  UIMAD UR10, UR4, UR13, UR10 ;  /* 0x0000000d040a72a4 */ /* 0x000fe2000f8e020a */
[----:B------:R-:W-:Y:S01]  /*c170*/  LOP3.LUT R5, R3, 0xfffffff8, RZ, 0xc0, !PT ;  /* 0xfffffff803057812 */ /* 0x000fe200078ec0ff */
[----:B------:R-:W-:Y:S01]  /*c180*/  ULDC UR12, c[0x0][0xac8] ;  /* 0x0002b200000c7ab9 */ /* 0x000fe20000000800 */
[----:B------:R-:W-:Y:S01]  /*c190*/  SHF.R.S32.HI R13, RZ, 0x3, R3 ;  /* 0x00000003ff0d7819 */ /* 0x000fe20000011403 */
[----:B------:R-:W-:Y:S01]  /*c1a0*/  UIADD3 UR9, UR9, UR10, URZ ;  /* 0x0000000a09097290 */ /* 0x000fe2000fffe03f */
[----:B------:R-:W-:Y:S01]  /*c1b0*/  ISETP.GE.AND P1, PT, R185, UR12, PT ;  /* 0x0000000cb9007c0c */ /* 0x000fe2000bf26270 */
[----:B------:R-:W-:Y:S01]  /*c1c0*/  IMAD.IADD R8, R8, 0x1, -R5 ;  /* 0x0000000108087824 */ /* 0x000fe200078e0a05 */
[----:B------:R-:W-:Y:S01]  /*c1d0*/  ULDC.64 UR10, c[0x0][0xae8] ;  /* 0x0002ba00000a7ab9 */ /* 0x000fe20000000a00 */
[----:B------:R-:W-:Y:S01]  /*c1e0*/  ISETP.GE.AND P2, PT, R2, UR12, PT ;  /* 0x0000000c02007c0c */ /* 0x000fe2000bf46270 */
[----:B------:R-:W-:Y:S01]  /*c1f0*/  UIMAD.WIDE.U32 UR8, UR42, UR10, UR8 ;  /* 0x0000000a2a0872a5 */ /* 0x000fe2000f8e0008 */
[----:B------:R-:W-:Y:S01]  /*c200*/  IMAD R3, R8, 0x20, R13 ;  /* 0x0000002008037824 */ /* 0x000fe200078e020d */
[----:B------:R-:W-:Y:S01]  /*c210*/  BSSY B1, `(.L_x_3604) ;  /* 0x000006d000017945 */ /* 0x000fe20003800000 */
[----:B------:R-:W-:Y:S01]  /*c220*/  VIADD R27, R2, 0x100 ;  /* 0x00000100021b7836 */ /* 0x000fe20000000000 */
[----:B------:R-:W-:Y:S01]  /*c230*/  UIMAD UR9, UR42, UR11, UR9 ;  /* 0x0000000b2a0972a4 */ /* 0x000fe2000f8e0209 */
[----:B------:R-:W-:Y:S01]  /*c240*/  IMAD R9, R6, 0x40, R3 ;  /* 0x0000004006097824 */ /* 0x000fe200078e0203 */
[----:B------:R-:W-:Y:S01]  /*c250*/  SEL R3, RZ, 0xffffffff, P1 ;  /* 0xffffffffff037807 */ /* 0x000fe20000800000 */
[----:B------:R-:W-:Y:S01]  /*c260*/  ULDC.64 UR10, c[0x0][0xaf0] ;  /* 0x0002bc00000a7ab9 */ /* 0x000fe20000000a00 */
[----:B-1----:R-:W-:Y:S01]  /*c270*/  ISETP.NE.AND P0, PT, R11, 0x1, PT ;  /* 0x000000010b00780c */ /* 0x002fe20003f05270 */
[----:B------:R-:W-:Y:S01]  /*c280*/  UIMAD UR41, UR41, UR10, URZ ;  /* 0x0000000a292972a4 */ /* 0x000fe2000f8e023f */
[----:B------:R-:W-:Y:S01]  /*c290*/  ISETP.GE.AND P1, PT, R184, UR12, PT ;  /* 0x0000000cb8007c0c */ /* 0x000fe2000bf26270 */
[----:B------:R-:W-:Y:S01]  /*c2a0*/  IMAD.SHL.U32 R15, R3, 0x2, RZ ;  /* 0x00000002030f7824 */ /* 0x000fe200078e00ff */
[----:B------:R-:W-:Y:S01]  /*c2b0*/  SEL R6, RZ, 0x1, P2 ;  /* 0x00000001ff067807 */ /* 0x000fe20001000000 */
[----:B------:R-:W-:Y:S01]  /*c2c0*/  UIMAD UR4, UR40, UR11, UR41 ;  /* 0x0000000b280472a4 */ /* 0x000fe2000f8e0229 */
[----:B------:R-:W-:Y:S01]  /*c2d0*/  SEL R7, RZ, 0xffffffff, P1 ;  /* 0xffffffffff077807 */ /* 0x000fe20000800000 */
[----:B------:R-:W-:Y:S01]  /*c2e0*/  UIMAD.WIDE.U32 UR40, UR40, UR10, UR8 ;  /* 0x0000000a282872a5 */ /* 0x000fe2000f8e0008 */
[----:B------:R-:W-:Y:S01]  /*c2f0*/  IMAD.MOV.U32 R3, RZ, RZ, R9 ;  /* 0x000000ffff037224 */ /* 0x000fe200078e0009 */
[----:B------:R-:W-:Y:S01]  /*c300*/  LOP3.LUT R6, R15, 0x2, R6, 0xe2, !PT ;  /* 0x000000020f067812 */ /* 0x000fe200078ee206 */
[----:B------:R-:W-:Y:S01]  /*c310*/  ULDC.64 UR8, c[0x0][0xae0] ;  /* 0x0002b80000087ab9 */ /* 0x000fe20000000a00 */
[----:B------:R-:W-:Y:S01]  /*c320*/  IMAD.SHL.U32 R7, R7, 0x4, RZ ;  /* 0x0000000407077824 */ /* 0x000fe200078e00ff */
[----:B------:R-:W-:Y:S01]  /*c330*/  UIADD3 UR4, UR41, UR4, URZ ;  /* 0x0000000429047290 */ /* 0x000fe2000fffe03f */
[----:B------:R-:W0:Y:S01]  /*c340*/  @P0 LDC R4, c[0x0][0xbec] ;  /* 0x0002fb00ff040b82 */ /* 0x000e220000000800 */
[C---:B------:R-:W-:Y:S01]  /*c350*/  VIADD R33, R2.reuse, 0x140 ;  /* 0x0000014002217836 */ /* 0x040fe20000000000 */
[----:B------:R-:W-:Y:S01]  /*c360*/  SHF.R.S32.HI R31, RZ, 0x1f, R184 ;  /* 0x0000001fff1f7819 */ /* 0x000fe200000114b8 */
[----:B------:R-:W-:Y:S01]  /*c370*/  VIADD R37, R2, 0x180 ;  /* 0x0000018002257836 */ /* 0x000fe20000000000 */
[----:B------:R-:W-:Y:S01]  /*c380*/  LOP3.LUT R10, R7, 0x4, R6, 0xe2, !PT ;  /* 0x00000004070a7812 */ /* 0x000fe200078ee206 */
[----:B------:R-:W-:Y:S01]  /*c390*/  IMAD.U32 R26, RZ, RZ, UR43 ;  /* 0x0000002bff1a7e24 */ /* 0x000fe2000f8e00ff */
[----:B------:R-:W-:Y:S01]  /*c3a0*/  SHF.R.S32.HI R28, RZ, 0x1f, R27 ;  /* 0x0000001fff1c7819 */ /* 0x000fe2000001141b */
[----:B-----5:R-:W-:Y:S01]  /*c3b0*/  IMAD R25, R0, R11, RZ ;  /* 0x0000000b00197224 */ /* 0x020fe200078e02ff */
[----:B------:R-:W1:Y:S01]  /*c3c0*/  @P0 LDC R5, c[0x0][0xbf0] ;  /* 0x0002fc00ff050b82 */ /* 0x000e620000000800 */
[----:B------:R-:W-:Y:S01]  /*c3d0*/  IMAD R26, R26, 0x40, R13 ;  /* 0x000000401a1a7824 */ /* 0x000fe200078e020d */
[----:B------:R-:W-:Y:S01]  /*c3e0*/  SHF.R.S32.HI R32, RZ, 0x1f, R37 ;  /* 0x0000001fff207819 */ /* 0x000fe20000011425 */
[----:B------:R-:W-:Y:S01]  /*c3f0*/  VIADD R29, R2, 0x1c0 ;  /* 0x000001c0021d7836 */ /* 0x000fe20000000000 */
[----:B------:R-:W-:-:S02]  /*c400*/  SHF.R.S32.HI R34, RZ, 0x1f, R35 ;  /* 0x0000001fff227819 */ /* 0x000fc40000011423 */
[----:B------:R-:W-:Y:S02]  /*c410*/  SHF.R.S32.HI R36, RZ, 0x1f, R33 ;  /* 0x0000001fff247819 */ /* 0x000fe40000011421 */
[----:B------:R-:W-:Y:S02]  /*c420*/  ISETP.GE.AND P1, PT, R29, UR12, PT ;  /* 0x0000000c1d007c0c */ /* 0x000fe4000bf26270 */
[----:B------:R-:W-:Y:S02]  /*c430*/  SHF.R.S32.HI R30, RZ, 0x1f, R29 ;  /* 0x0000001fff1e7819 */ /* 0x000fe4000001141d */
[----:B------:R-:W-:Y:S02]  /*c440*/  SEL R0, RZ, 0x80, P1 ;  /* 0x00000080ff007807 */ /* 0x000fe40000800000 */
[----:B------:R-:W-:Y:S01]  /*c450*/  SHF.R.S32.HI R38, RZ, 0x1f, R185 ;  /* 0x0000001fff267819 */ /* 0x000fe200000114b9 */
[----:B0-----:R-:W-:-:S05]  /*c460*/  @P0 IMAD.HI.U32 R4, R9, R4, RZ ;  /* 0x0000000409040227 */ /* 0x001fca00078e00ff */
[----:B-1----:R-:W-:Y:S01]  /*c470*/  @P0 SHF.R.U32.HI R3, RZ, R5, R4 ;  /* 0x00000005ff030219 */ /* 0x002fe20000011604 */
[----:B------:R-:W-:Y:S01]  /*c480*/  IMAD.U32 R5, RZ, RZ, UR41 ;  /* 0x00000029ff057e24 */ /* 0x000fe2000f8e00ff */
[----:B------:R-:W-:Y:S01]  /*c490*/  ISETP.GE.AND P0, PT, R35, UR12, PT ;  /* 0x0000000c23007c0c */ /* 0x000fe2000bf06270 */
[----:B------:R-:W-:Y:S01]  /*c4a0*/  IMAD.U32 R4, RZ, RZ, UR40 ;  /* 0x00000028ff047e24 */ /* 0x000fe2000f8e00ff */
[--C-:B------:R-:W-:Y:S01]  /*c4b0*/  SHF.R.S32.HI R6, RZ, 0x1f, R3.reuse ;  /* 0x0000001fff067819 */ /* 0x100fe20000011403 */
[----:B------:R-:W-:Y:S01]  /*c4c0*/  IMAD.U32 R5, RZ, RZ, UR4 ;  /* 0x00000004ff057e24 */ /* 0x000fe2000f8e00ff */
[----:B------:R-:W-:Y:S01]  /*c4d0*/  SEL R7, RZ, 0xffffffff, P0 ;  /* 0xffffffffff077807 */ /* 0x000fe20000000000 */
[----:B------:R-:W-:Y:S01]  /*c4e0*/  IMAD.MOV R8, RZ, RZ, -R3 ;  /* 0x000000ffff087224 */ /* 0x000fe200078e0a03 */
[----:B------:R-:W-:Y:S01]  /*c4f0*/  ISETP.GE.AND P0, PT, R27, UR12, PT ;  /* 0x0000000c1b007c0c */ /* 0x000fe2000bf06270 */
[----:B------:R-:W-:Y:S02]  /*c500*/  IMAD R6, R6, UR8, RZ ;  /* 0x0000000806067c24 */ /* 0x000fe4000f8e02ff */
[----:B------:R-:W-:Y:S01]  /*c510*/  IMAD.SHL.U32 R15, R7, 0x8, RZ ;  /* 0x00000008070f7824 */ /* 0x000fe200078e00ff */
[----:B------:R-:W-:Y:S01]  /*c520*/  SEL R12, RZ, 0xffffffff, P0 ;  /* 0xffffffffff0c7807 */ /* 0x000fe20000000000 */
[----:B------:R-:W-:Y:S01]  /*c530*/  IMAD R7, R3, UR9, R6 ;  /* 0x0000000903077c24 */ /* 0x000fe2000f8e0206 */
[----:B------:R-:W-:Y:S01]  /*c540*/  ISETP.GE.AND P0, PT, R33, UR12, PT ;  /* 0x0000000c21007c0c */ /* 0x000fe2000bf06270 */
[----:B------:R-:W-:Y:S01]  /*c550*/  IMAD.WIDE.U32 R4, R3, UR8, R4 ;  /* 0x0000000803047c25 */ /* 0x000fe2000f8e0004 */
[----:B------:R-:W-:Y:S01]  /*c560*/  LOP3.LUT R10, R15, 0x8, R10, 0xe2, !PT ;  /* 0x000000080f0a7812 */ /* 0x000fe200078ee20a */
[----:B------:R-:W-:-:S02]  /*c570*/  ULDC.64 UR8, c[0x0][0xad8] ;  /* 0x0002b60000087ab9 */ /* 0x000fc40000000a00 */
[----:B------:R-:W-:Y:S02]  /*c580*/  IMAD R3, R11, R8, R9 ;  /* 0x000000080b037224 */ /* 0x000fe400078e0209 */
[----:B------:R-:W-:Y:S02]  /*c590*/  IMAD.SHL.U32 R9, R12, 0x10, RZ ;  /* 0x000000100c097824 */ /* 0x000fe400078e00ff */
[----:B------:R-:W-:Y:S01]  /*c5a0*/  IMAD.IADD R5, R5, 0x1, R7 ;  /* 0x0000000105057824 */ /* 0x000fe200078e0207 */
[----:B------:R-:W-:Y:S02]  /*c5b0*/  SHF.R.S32.HI R6, RZ, 0x1f, R3 ;  /* 0x0000001fff067819 */ /* 0x000fe40000011403 */
[----:B------:R-:W-:Y:S01]  /*c5c0*/  SEL R7, RZ, 0xffffffff, P0 ;  /* 0xffffffffff077807 */ /* 0x000fe20000000000 */
[----:B------:R-:W-:Y:S01]  /*c5d0*/  IMAD.WIDE.U32 R4, R3, UR8, R4 ;  /* 0x0000000803047c25 */ /* 0x000fe2000f8e0004 */
[----:B------:R-:W-:Y:S02]  /*c5e0*/  LOP3.LUT R10, R9, 0x10, R10, 0xe2, !PT ;  /* 0x00000010090a7812 */ /* 0x000fe400078ee20a */
[----:B------:R-:W-:Y:S01]  /*c5f0*/  ISETP.GE.AND P0, PT, R37, UR12, PT ;  /* 0x0000000c25007c0c */ /* 0x000fe2000bf06270 */
[----:B------:R-:W-:-:S02]  /*c600*/  IMAD R6, R6, UR8, RZ ;  /* 0x0000000806067c24 */ /* 0x000fc4000f8e02ff */
[----:B------:R-:W-:Y:S02]  /*c610*/  IMAD.SHL.U32 R9, R7, 0x20, RZ ;  /* 0x0000002007097824 */ /* 0x000fe400078e00ff */
[----:B------:R-:W-:Y:S01]  /*c620*/  IMAD R7, R3, UR9, R6 ;  /* 0x0000000903077c24 */ /* 0x000fe2000f8e0206 */
[----:B------:R-:W-:Y:S02]  /*c630*/  ULDC.64 UR8, c[0x0][0xa80] ;  /* 0x0002a00000087ab9 */ /* 0x000fe40000000a00 */
[----:B------:R-:W-:Y:S01]  /*c640*/  LOP3.LUT R10, R9, 0x20, R10, 0xe2, !PT ;  /* 0x00000020090a7812 */ /* 0x000fe200078ee20a */
[----:B------:R-:W-:Y:S01]  /*c650*/  IMAD.IADD R3, R5, 0x1, R7 ;  /* 0x0000000105037824 */ /* 0x000fe200078e0207 */
[----:B------:R-:W-:Y:S02]  /*c660*/  SEL R9, RZ, 0x40, P0 ;  /* 0x00000040ff097807 */ /* 0x000fe40000000000 */
[----:B------:R-:W-:Y:S02]  /*c670*/  LEA R20, P0, R4, UR8, 0x1 ;  /* 0x0000000804147c11 */ /* 0x000fe4000f8008ff */
[----:B------:R-:W-:-:S02]  /*c680*/  LOP3.LUT R21, R10, R9, RZ, 0xfc, !PT ;  /* 0x000000090a157212 */ /* 0x000fc400078efcff */
[----:B------:R-:W-:Y:S01]  /*c690*/  LEA.HI.X R3, R4, UR9, R3, 0x1, P0 ;  /* 0x0000000904037c11 */ /* 0x000fe200080f0c03 */
[----:B------:R0:W1:Y:S01]  /*c6a0*/  SHFL.IDX PT, R6, R20, RZ, 0x181f ;  /* 0x00181fff14067589 */ /* 0x00006200000e0000 */
[----:B------:R-:W-:Y:S02]  /*c6b0*/  ISETP.GE.AND P0, PT, R26, R25, PT ;  /* 0x000000191a00720c */ /* 0x000fe40003f06270 */
[----:B------:R-:W-:Y:S01]  /*c6c0*/  LOP3.LUT R24, R21, R0, RZ, 0xfc, !PT ;  /* 0x0000000015187212 */ /* 0x000fe200078efcff */
[----:B------:R0:W2:Y:S10]  /*c6d0*/  SHFL.IDX PT, R7, R3, RZ, 0x181f ;  /* 0x00181fff03077589 */ /* 0x0000b400000e0000 */
[----:B0-----:R-:W-:Y:S05]  /*c6e0*/  @P0 BRA `(.L_x_3605) ;  /* 0x00000000007c0947 */ /* 0x001fea0003800000 */
[----:B------:R-:W-:Y:S02]  /*c6f0*/  ISETP.GE.AND P2, PT, R185, UR12, PT ;  /* 0x0000000cb9007c0c */ /* 0x000fe4000bf46270 */
[----:B------:R-:W-:Y:S02]  /*c700*/  ISETP.GE.AND P1, PT, R2, UR12, PT ;  /* 0x0000000c02007c0c */ /* 0x000fe4000bf26270 */
[----:B------:R-:W-:Y:S02]  /*c710*/  ISETP.GE.AND P5, PT, R184, UR12, PT ;  /* 0x0000000cb8007c0c */ /* 0x000fe4000bfa6270 */
[----:B------:R-:W-:-:S07]  /*c720*/  ISETP.GE.AND P3, PT, R35, UR12, PT ;  /* 0x0000000c23007c0c */ /* 0x000fce000bf66270 */
[CC--:B-1----:R-:W-:Y:S02]  /*c730*/  @!P2 LEA R8, P0, R185.reuse, R6.reuse, 0x1 ;  /* 0x00000006b908a211 */ /* 0x0c2fe400078008ff */
[----:B--2---:R-:W-:Y:S02]  /*c740*/  @!P1 IMAD.WIDE R4, R2, 0x2, R6 ;  /* 0x0000000202049825 */ /* 0x004fe400078e0206 */
[----:B------:R-:W-:Y:S02]  /*c750*/  @!P2 LEA.HI.X R9, R185, R7, R38, 0x1, P0 ;  /* 0x00000007b909a211 */ /* 0x000fe400000f0c26 */
[----:B------:R-:W-:Y:S01]  /*c760*/  @!P5 LEA R10, P4, R184, R6, 0x1 ;  /* 0x00000006b80ad211 */ /* 0x000fe200078808ff */
[----:B------:R-:W-:Y:S01]  /*c770*/  @!P1 ST.E.128 desc[UR50][R4.64], RZ ;  /* 0x000000ff04009985 */ /* 0x000fe2000c101d32 */
[----:B------:R-:W-:Y:S02]  /*c780*/  ISETP.GE.AND P1, PT, R33, UR12, PT ;  /* 0x0000000c21007c0c */ /* 0x000fe4000bf26270 */
[----:B------:R-:W-:Y:S01]  /*c790*/  LOP3.LUT P0, RZ, R21, 0x40, RZ, 0xc0, !PT ;  /* 0x0000004015ff7812 */ /* 0x000fe2000780c0ff */
[----:B------:R0:W-:Y:S01]  /*c7a0*/  @!P2 ST.E.128 desc[UR50][R8.64], RZ ;  /* 0x000000ff0800a985 */ /* 0x0001e2000c101d32 */
[----:B------:R-:W-:-:S02]  /*c7b0*/  ISETP.GE.AND P2, PT, R27, UR12, PT ;  /* 0x0000000c1b007c0c */ /* 0x000fc4000bf46270 */
[-C--:B------:R-:W-:Y:S02]  /*c7c0*/  @!P5 LEA.HI.X R11, R184, R7.reuse, R31, 0x1, P4 ;  /* 0x00000007b80bd211 */ /* 0x080fe400020f0c1f */
[----:B------:R-:W-:Y:S02]  /*c7d0*/  LOP3.LUT P4, RZ, R24, 0x80, RZ, 0xc0, !PT ;  /* 0x0000008018ff7812 */ /* 0x000fe4000788c0ff */
[CC--:B------:R-:W-:Y:S01]  /*c7e0*/  @!P3 LEA R12, P6, R35.reuse, R6.reuse, 0x1 ;  /* 0x00000006230cb211 */ /* 0x0c0fe200078c08ff */
[----:B------:R3:W-:Y:S03]  /*c7f0*/  @!P5 ST.E.128 desc[UR50][R10.64], RZ ;  /* 0x000000ff0a00d985 */ /* 0x0007e6000c101d32 */
[----:B------:R-:W-:Y:S02]  /*c800*/  @!P3 LEA.HI.X R13, R35, R7, R34, 0x1, P6 ;  /* 0x00000007230db211 */ /* 0x000fe400030f0c22 */
[----:B0-----:R-:W-:-:S02]  /*c810*/  @!P1 LEA R8, P6, R33, R6, 0x1 ;  /* 0x0000000621089211 */ /* 0x001fc400078c08ff */
[-C--:B------:R-:W-:Y:S01]  /*c820*/  @!P2 LEA R4, P5, R27, R6.reuse, 0x1 ;  /* 0x000000061b04a211 */ /* 0x080fe200078a08ff */
[----:B------:R3:W-:Y:S01]  /*c830*/  @!P3 ST.E.128 desc[UR50][R12.64], RZ ;  /* 0x000000ff0c00b985 */ /* 0x0007e2000c101d32 */
[-C--:B------:R-:W-:Y:S02]  /*c840*/  @P0 LEA R14, P3, R37, R6.reuse, 0x1 ;  /* 0x00000006250e0211 */ /* 0x080fe400078608ff */
[-C--:B------:R-:W-:Y:S02]  /*c850*/  @!P2 LEA.HI.X R5, R27, R7.reuse, R28, 0x1, P5 ;  /* 0x000000071b05a211 */ /* 0x080fe400028f0c1c */
[----:B------:R-:W-:Y:S02]  /*c860*/  @P4 LEA R6, P5, R29, R6, 0x1 ;  /* 0x000000061d064211 */ /* 0x000fe400078a08ff */
[-C--:B------:R-:W-:Y:S01]  /*c870*/  @!P1 LEA.HI.X R9, R33, R7.reuse, R36, 0x1, P6 ;  /* 0x0000000721099211 */ /* 0x080fe200030f0c24 */
[----:B------:R3:W-:Y:S01]  /*c880*/  @!P2 ST.E.128 desc[UR50][R4.64], RZ ;  /* 0x000000ff0400a985 */ /* 0x0007e2000c101d32 */
[----:B------:R-:W-:-:S02]  /*c890*/  @P0 LEA.HI.X R15, R37, R7, R32, 0x1, P3 ;  /* 0x00000007250f0211 */ /* 0x000fc400018f0c20 */
[----:B------:R-:W-:Y:S01]  /*c8a0*/  @P4 LEA.HI.X R7, R29, R7, R30, 0x1, P5 ;  /* 0x000000071d074211 */ /* 0x000fe200028f0c1e */
[----:B------:R3:W-:Y:S04]  /*c8b0*/  @!P1 ST.E.128 desc[UR50][R8.64], RZ ;  /* 0x000000ff08009985 */ /* 0x0007e8000c101d32 */
[----:B------:R3:W-:Y:S04]  /*c8c0*/  @P0 ST.E.128 desc[UR50][R14.64], RZ ;  /* 0x000000ff0e000985 */ /* 0x0007e8000c101d32 */
[----:B------:R3:W-:Y:S02]  /*c8d0*/  @P4 ST.E.128 desc[UR50][R6.64], RZ ;  /* 0x000000ff06004985 */ /* 0x0007e4000c101d32 */
.L_x_3605:
[----:B------:R-:W-:Y:S05]  /*c8e0*/  BSYNC B1 ;  /* 0x0000000000017941 */ /* 0x000fea0003800000 */
.L_x_3604:
[----:B------:R-:W-:Y:S01]  /*c8f0*/  VIADD R0, R26, 0x20 ;  /* 0x000000201a007836 */ /* 0x000fe20000000000 */
[----:B--23--:R0:W2:Y:S04]  /*c900*/  SHFL.IDX PT, R7, R3, 0x1, 0x181f ;  /* 0x00381f0003077f89 */ /* 0x00c0a800000e0000 */
[----:B------:R-:W-:Y:S01]  /*c910*/  ISETP.GE.AND P0, PT, R0, R25, PT ;  /* 0x000000190000720c */ /* 0x000fe20003f06270 */
[----:B-1----:R0:W1:-:S12]  /*c920*/  SHFL.IDX PT, R6, R20, 0x1, 0x181f ;  /* 0x00381f0014067f89 */ /* 0x00205800000e0000 */
[----:B0-----:R-:W-:Y:S05]  /*c930*/  @P0 BRA `(.L_x_3598) ;  /* 0x00000000007c0947 */ /* 0x001fea0003800000 */
[----:B------:R-:W-:Y:S02]  /*c940*/  ISETP.GE.AND P1, PT, R2, UR12, PT ;  /* 0x0000000c02007c0c */ /* 0x000fe4000bf26270 */
[----:B------:R-:W-:Y:S02]  /*c950*/  ISETP.GE.AND P5, PT, R185, UR12, PT ;  /* 0x0000000cb9007c0c */ /* 0x000fe4000bfa6270 */
[----:B------:R-:W-:Y:S02]  /*c960*/  ISETP.GE.AND P4, PT, R184, UR12, PT ;  /* 0x0000000cb8007c0c */ /* 0x000fe4000bf86270 */
[----:B------:R-:W-:Y:S02]  /*c970*/  ISETP.GE.AND P3, PT, R35, UR12, PT ;  /* 0x0000000c23007c0c */ /* 0x000fe4000bf66270 */
[----:B------:R-:W-:-:S05]  /*c980*/  ISETP.GE.AND P2, PT, R27, UR12, PT ;  /* 0x0000000c1b007c0c */ /* 0x000fca000bf46270 */
[----:B-12---:R-:W-:Y:S02]  /*c990*/  @!P1 IMAD.WIDE R4, R2, 0x2, R6 ;  /* 0x0000000202049825 */ /* 0x006fe400078e0206 */
[CC--:B------:R-:W-:Y:S02]  /*c9a0*/  @!P5 LEA R8, P0, R185.reuse, R6.reuse, 0x1 ;  /* 0x00000006b908d211 */ /* 0x0c0fe400078008ff */
[-C--:B------:R-:W-:Y:S01]  /*c9b0*/  @!P4 LEA R10, P6, R184, R6.reuse, 0x1 ;  /* 0x00000006b80ac211 */ /* 0x080fe200078c08ff */
[----:B------:R0:W-:Y:S01]  /*c9c0*/  @!P1 ST.E.128 desc[UR50][R4.64], RZ ;  /* 0x000000ff04009985 */ /* 0x0001e2000c101d32 */
[----:B------:R-:W-:Y:S02]  /*c9d0*/  @!P5 LEA.HI.X R9, R185, R7, R38, 0x1, P0 ;  /* 0x00000007b909d211 */ /* 0x000fe400000f0c26 */
[----:B------:R-:W-:Y:S02]  /*c9e0*/  ISETP.GE.AND P1, PT, R33, UR12, PT ;  /* 0x0000000c21007c0c */ /* 0x000fe4000bf26270 */
[----:B------:R-:W-:Y:S01]  /*c9f0*/  LOP3.LUT P0, RZ, R21, 0x40, RZ, 0xc0, !PT ;  /* 0x0000004015ff7812 */ /* 0x000fe2000780c0ff */
[----:B------:R1:W-:Y:S01]  /*ca00*/  @!P5 ST.E.128 desc[UR50][R8.64], RZ ;  /* 0x000000ff0800d985 */ /* 0x0003e2000c101d32 */
[----:B------:R-:W-:-:S02]  /*ca10*/  @!P3 LEA R12, P5, R35, R6, 0x1 ;  /* 0x00000006230cb211 */ /* 0x000fc400078a08ff */
[-C--:B------:R-:W-:Y:S02]  /*ca20*/  @!P4 LEA.HI.X R11, R184, R7.reuse, R31, 0x1, P6 ;  /* 0x00000007b80bc211 */ /* 0x080fe400030f0c1f */
[-C--:B------:R-:W-:Y:S02]  /*ca30*/  @!P2 LEA R14, P6, R27, R6.reuse, 0x1 ;  /* 0x000000061b0ea211 */ /* 0x080fe400078c08ff */
[-C--:B------:R-:W-:Y:S01]  /*ca40*/  @!P3 LEA.HI.X R13, R35, R7.reuse, R34, 0x1, P5 ;  /* 0x00000007230db211 */ /* 0x080fe200028f0c22 */
[----:B------:R1:W-:Y:S01]  /*ca50*/  @!P4 ST.E.128 desc[UR50][R10.64], RZ ;  /* 0x000000ff0a00c985 */ /* 0x0003e2000c101d32 */
[----:B------:R-:W-:Y:S02]  /*ca60*/  LOP3.LUT P5, RZ, R24, 0x80, RZ, 0xc0, !PT ;  /* 0x0000008018ff7812 */ /* 0x000fe400078ac0ff */
[----:B------:R-:W-:Y:S01]  /*ca70*/  @!P2 LEA.HI.X R15, R27, R7, R28, 0x1, P6 ;  /* 0x000000071b0fa211 */ /* 0x000fe200030f0c1c */
[----:B------:R1:W-:Y:S01]  /*ca80*/  @!P3 ST.E.128 desc[UR50][R12.64], RZ ;  /* 0x000000ff0c00b985 */ /* 0x0003e2000c101d32 */
[----:B0-----:R-:W-:-:S03]  /*ca90*/  @!P1 LEA R4, P6, R33, R6, 0x1 ;  /* 0x0000000621049211 */ /* 0x001fc600078c08ff */
[----:B------:R1:W-:Y:S01]  /*caa0*/  @!P2 ST.E.128 desc[UR50][R14.64], RZ ;  /* 0x000000ff0e00a985 */ /* 0x0003e2000c101d32 */
[----:B------:R-:W-:Y:S02]  /*cab0*/  @!P1 LEA.HI.X R5, R33, R7, R36, 0x1, P6 ;  /* 0x0000000721059211 */ /* 0x000fe400030f0c24 */
[----:B------:R-:W-:-:S03]  /*cac0*/  @P0 LEA R20, P6, R37, R6, 0x1 ;  /* 0x0000000625140211 */ /* 0x000fc600078c08ff */
[----:B------:R1:W-:Y:S01]  /*cad0*/  @!P1 ST.E.128 desc[UR50][R4.64], RZ ;  /* 0x000000ff04009985 */ /* 0x0003e2000c101d32 */
[----:B------:R-:W-:Y:S02]  /*cae0*/  @P0 LEA.HI.X R21, R37, R7, R32, 0x1, P6 ;  /* 0x0000000725150211 */ /* 0x000fe400030f0c20 */
[----:B------:R-:W-:-:S03]  /*caf0*/  @P5 LEA R6, P6, R29, R6, 0x1 ;  /* 0x000000061d065211 */ /* 0x000fc600078c08ff */
[----:B------:R1:W-:Y:S01]  /*cb00*/  @P0 ST.E.128 desc[UR50][R20.64], RZ ;  /* 0x000000ff14000985 */ /* 0x0003e2000c101d32 */
[----:B------:R-:W-:-:S05]  /*cb10*/  @P5 LEA.HI.X R7, R29, R7, R30, 0x1, P6 ;  /* 0x000000071d075211 */ /* 0x000fca00030f0c1e */
[----:B------:R1:W-:Y:S04]  /*cb20*/  @P5 ST.E.128 desc[UR50][R6.64], RZ ;  /* 0x000000ff06005985 */ /* 0x0003e8000c101d32 */
.L_x_3598:
[----:B------:R-:W-:Y:S05]  /*cb30*/  BSYNC B0 ;  /* 0x0000000000007941 */ /* 0x000fea0003800000 */
.L_x_3591:
[----:B------:R-:W-:Y:S02]  /*cb40*/  ULDC UR4, c[0x0][0xc3c] ;  /* 0x00030f0000047ab9 */ /* 0x000fe40000000800 */
[----:B------:R-:W-:-:S06]  /*cb50*/  UISETP.GE.AND UP0, UPT, UR7, UR4, UPT ;  /* 0x000000040700728c */ /* 0x000fcc000bf06270 */
[----:B------:R-:W-:-:S13]  /*cb60*/  PLOP3.LUT P0, PT, PT, PT, UP0, 0x80, 0x0 ;  /* 0x000000000000781c */ /* 0x000fda0003f0f008 */
[----:B------:R-:W-:Y:S05]  /*cb70*/  @!P0 BRA `(.L_x_3606) ;  /* 0xffffff4400d48947 */ /* 0x000fea000383ffff */
[----:B------:R-:W-:Y:S05]  /*cb80*/  EXIT ;  /* 0x000000000000794d */ /* 0x000fea0003800000 */
.L_x_3550:
[----:B------:R-:W-:-:S08]  /*cb90*/  NOP ;  /* 0x0000000000007918 */ /* 0x000fd00000000000 */
[----:B------:R-:W0:-:S00]  /*cba0*/  USETMAXREG.DEALLOC.CTAPOOL 0x28 ;  /* 0x00000028000079c8 */ /* 0x000e0000080e0500 */
        /* <DEDUP_REMOVED lines=14> */
.L_x_3607:
        /* <DEDUP_REMOVED lines=43> */
.L_x_3611:
        /* <DEDUP_REMOVED lines=35> */
.L_x_3609:
        /* <DEDUP_REMOVED lines=18> */
.L_x_3612:
[----:B-1----:R-:W-:Y:S01]  /*d290*/  IMAD R24, R24, UR5, R10 ;  /* 0x0000000518187c24 */ /* 0x002fe2000f8e020a */
[----:B------:R-:W-:Y:S01]  /*d2a0*/  IABS R4, R9 ;  /* 0x0000000900047213 */ /* 0x000fe20000000000 */
[----:B0-----:R-:W-:Y:S01]  /*d2b0*/  IMAD.MOV.U32 R5, RZ, RZ, R11 ;  /* 0x000000ffff057224 */ /* 0x001fe200078e000b */
[----:B------:R-:W-:Y:S01]  /*d2c0*/  IABS R11, R6 ;  /* 0x00000006000b7213 */ /* 0x000fe20000000000 */
[----:B------:R-:W-:Y:S01]  /*d2d0*/  IMAD.MOV.U32 R2, RZ, RZ, RZ ;  /* 0x000000ffff027224 */ /* 0x000fe200078e00ff */
[----:B------:R-:W-:Y:S01]  /*d2e0*/  IADD3 R25, -R24, UR6, RZ ;  /* 0x0000000618197c10 */ /* 0x000fe2000fffe1ff */
[----:B------:R-:W-:Y:S01]  /*d2f0*/  IMAD R5, R5, R12, RZ ;  /* 0x0000000c05057224 */ /* 0x000fe200078e02ff */
[----:B------:R-:W0:Y:S01]  /*d300*/  I2F.RP R8, R4 ;  /* 0x0000000400087306 */ /* 0x000e220000209400 */
[----:B------:R-:W-:Y:S01]  /*d310*/  VIADD R27, R27, UR4 ;  /* 0x000000041b1b7c36 */ /* 0x000fe20008000000 */
[----:B------:R-:W-:Y:S01]  /*d320*/  IABS R10, R25 ;  /* 0x00000019000a7213 */ /* 0x000fe20000000000 */
[----:B------:R-:W-:-:S04]  /*d330*/  IMAD.HI.U32 R2, R3, R5, R2 ;  /* 0x0000000503027227 */ /* 0x000fc800078e0002 */
[----:B------:R-:W-:Y:S02]  /*d340*/  IMAD.MOV.U32 R3, RZ, RZ, R10 ;  /* 0x000000ffff037224 */ /* 0x000fe400078e000a */
[----:B------:R-:W-:Y:S02]  /*d350*/  IMAD.MOV R5, RZ, RZ, -R11 ;  /* 0x000000ffff057224 */ /* 0x000fe400078e0a0b */
[----:B------:R-:W-:-:S04]  /*d360*/  IMAD.HI.U32 R2, R2, R3, RZ ;  /* 0x0000000302027227 */ /* 0x000fc800078e00ff */
[----:B------:R-:W-:Y:S01]  /*d370*/  IMAD R3, R2, R5, R3 ;  /* 0x0000000502037224 */ /* 0x000fe200078e0203 */
[----:B0-----:R-:W0:Y:S01]  /*d380*/  MUFU.RCP R8, R8 ;  /* 0x0000000800087308 */ /* 0x001e220000001000 */
[----:B------:R-:W-:-:S03]  /*d390*/  LOP3.LUT R5, R25, R6, RZ, 0x3c, !PT ;  /* 0x0000000619057212 */ /* 0x000fc600078e3cff */
[----:B------:R-:W-:Y:S02]  /*d3a0*/  ISETP.GT.U32.AND P1, PT, R12, R3, PT ;  /* 0x000000030c00720c */ /* 0x000fe40003f24070 */
[----:B------:R-:W-:-:S11]  /*d3b0*/  ISETP.GE.AND P2, PT, R5, RZ, PT ;  /* 0x000000ff0500720c */ /* 0x000fd60003f46270 */
[----:B------:R-:W-:Y:S02]  /*d3c0*/  @!P1 IMAD.IADD R3, R3, 0x1, -R12 ;  /* 0x0000000103039824 */ /* 0x000fe400078e0a0c */
[----:B0-----:R-:W-:Y:S02]  /*d3d0*/  VIADD R10, R8, 0xffffffe ;  /* 0x0ffffffe080a7836 */ /* 0x001fe40000000000 */
[----:B------:R-:W-:Y:S01]  /*d3e0*/  @!P1 VIADD R2, R2, 0x1 ;  /* 0x0000000102029836 */ /* 0x000fe20000000000 */
[----:B------:R-:W-:Y:S02]  /*d3f0*/  ISETP.GE.U32.AND P0, PT, R3, R12, PT ;  /* 0x0000000c0300720c */ /* 0x000fe40003f06070 */
[----:B------:R-:W0:Y:S01]  /*d400*/  F2I.FTZ.U32.TRUNC.NTZ R3, R10 ;  /* 0x0000000a00037305 */ /* 0x000e22000021f000 */
[----:B------:R-:W-:-:S10]  /*d410*/  ISETP.NE.AND P1, PT, R6, RZ, PT ;  /* 0x000000ff0600720c */ /* 0x000fd40003f25270 */
        /* <DEDUP_REMOVED lines=9> */
[----:B------:R-:W-:-:S02]  /*d4b0*/  IMAD.MOV.U32 R2, RZ, RZ, RZ ;  /* 0x000000ffff027224 */ /* 0x000fc400078e00ff */
[----:B------:R-:W-:Y:S02]  /*d4c0*/  IMAD R6, R6, R8, RZ ;  /* 0x0000000806067224 */ /* 0x000fe400078e02ff */
[----:B------:R-:W-:-:S04]  /*d4d0*/  IMAD.HI.U32 R2, R3, R5, R2 ;  /* 0x0000000503027227 */ /* 0x000fc800078e0002 */
[----:B------:R-:W-:Y:S02]  /*d4e0*/  IMAD.MOV.U32 R3, RZ, RZ, R10 ;  /* 0x000000ffff037224 */ /* 0x000fe400078e000a */
[----:B------:R-:W-:Y:S02]  /*d4f0*/  IMAD.MOV.U32 R5, RZ, RZ, R11 ;  /* 0x000000ffff057224 */ /* 0x000fe400078e000b */
[----:B------:R-:W-:-:S04]  /*d500*/  IMAD.HI.U32 R2, R2, R3, RZ ;  /* 0x0000000302027227 */ /* 0x000fc800078e00ff */
[----:B------:R-:W-:Y:S02]  /*d510*/  IMAD R3, R2, R5, R3 ;  /* 0x0000000502037224 */ /* 0x000fe400078e0203 */
[----:B------:R-:W-:-:S03]  /*d520*/  IMAD.IADD R25, R25, 0x1, -R6 ;  /* 0x0000000119197824 */ /* 0x000fc600078e0a06 */
        /* <DEDUP_REMOVED lines=12> */
[----:B------:R-:W-:-:S04]  /*d5f0*/  IMAD R9, R9, 0x1000000, R2 ;  /* 0x0100000009097824 */ /* 0x000fc800078e0202 */
[----:B------:R-:W-:Y:S01]  /*d600*/  IMAD R26, R26, 0x10000, R9 ;  /* 0x000100001a1a7824 */ /* 0x000fe200078e0209 */
[----:B------:R-:W-:Y:S06]  /*d610*/  BRA `(.L_x_3613) ;  /* 0x0000000000147947 */ /* 0x000fec0003800000 */
.L_x_3610:
[----:B------:R-:W-:Y:S01]  /*d620*/  ULDC UR4, c[0x0][0xc3c] ;  /* 0x00030f0000047ab9 */ /* 0x000fe20000000800 */
[----:B------:R-:W-:Y:S02]  /*d630*/  IMAD.MOV.U32 R25, RZ, RZ, RZ ;  /* 0x000000ffff197224 */ /* 0x000fe400078e00ff */
[----:B------:R-:W-:Y:S02]  /*d640*/  IMAD.U32 R24, RZ, RZ, UR6 ;  /* 0x00000006ff187e24 */ /* 0x000fe4000f8e00ff */
[----:B------:R-:W-:Y:S02]  /*d650*/  IMAD.MOV.U32 R26, RZ, RZ, RZ ;  /* 0x000000ffff1a7224 */ /* 0x000fe400078e00ff */
[----:B------:R-:W-:-:S07]  /*d660*/  IMAD.U32 R27, RZ, RZ, UR4 ;  /* 0x00000004ff1b7e24 */ /* 0x000fce000f8e00ff */
.L_x_3613:
[----:B------:R-:W-:-:S13]  /*d670*/  ISETP.NE.AND P0, PT, R7, RZ, PT ;  /* 0x000000ff0700720c */ /* 0x000fda0003f05270 */
[----:B------:R-:W0:Y:S01]  /*d680*/  @!P0 S2R R3, SR_CgaCtaId ;  /* 0x0000000000038919 */ /* 0x000e220000008800 */
[----:B------:R-:W-:-:S04]  /*d690*/  @!P0 MOV R2, 0x400 ;  /* 0x0000040000028802 */ /* 0x000fc80000000f00 */
[----:B0-----:R-:W-:-:S05]  /*d6a0*/  @!P0 LEA R2, R3, R2, 0x18 ;  /* 0x0000000203028211 */ /* 0x001fca00078ec0ff */
[----:B------:R1:W-:Y:S01]  /*d6b0*/  @!P0 STS.128 [R2+0x28cd0], R24 ;  /* 0x028cd01802008388 */ /* 0x0003e20000000c00 */
[----:B------:R-:W-:Y:S06]  /*d6c0*/  BAR.ARV 0x5, 0x180 ;  /* 0x0146000000007b1d */ /* 0x000fec0000002000 */
.L_x_3608:
[----:B------:R2:W-:Y:S01]  /*d6d0*/  STL [R1+0x24], RZ ;  /* 0x000024ff01007387 */ /* 0x0005e20000100800 */
[----:B------:R-:W-:Y:S01]  /*d6e0*/  ULDC UR4, c[0x0][0xc3c] ;  /* 0x00030f0000047ab9 */ /* 0x000fe20000000800 */
[----:B------:R-:W-:Y:S01]  /*d6f0*/  IMAD.MOV.U32 R22, RZ, RZ, 0x1 ;  /* 0x00000001ff167424 */ /* 0x000fe200078e00ff */
[----:B0-----:R-:W-:Y:S01]  /*d700*/  ISETP.GE.AND P0, PT, R27, UR4, PT ;  /* 0x000000041b007c0c */ /* 0x001fe2000bf06270 */
[----:B------:R-:W-:-:S12]  /*d710*/  IMAD.MOV.U32 R18, RZ, RZ, RZ ;  /* 0x000000ffff127224 */ /* 0x000fd800078e00ff */
[----:B--2---:R-:W-:Y:S05]  /*d720*/  @P0 BRA `(.L_x_3614) ;  /* 0x0000004800b80947 */ /* 0x004fea0003800000 */
[----:B------:R-:W0:Y:S01]  /*d730*/  S2UR UR5, SR_CgaCtaId ;  /* 0x00000000000579c3 */ /* 0x000e220000008800 */
[C---:B-1----:R-:W-:Y:S01]  /*d740*/  IMAD.SHL.U32 R2, R0.reuse, 0x8, RZ ;  /* 0x0000000800027824 */ /* 0x042fe200078e00ff */
[----:B------:R-:W-:Y:S01]  /*d750*/  UMOV UR4, 0x400 ;  /* 0x0000040000047882 */ /* 0x000fe20000000000 */
[C---:B------:R-:W-:Y:S01]  /*d760*/  LOP3.LUT R4, R0.reuse, 0x7f, RZ, 0xc0, !PT ;  /* 0x0000007f00047812 */ /* 0x040fe200078ec0ff */
[----:B------:R-:W-:Y:S01]  /*d770*/  IMAD.SHL.U32 R5, R0, 0x10, RZ ;  /* 0x0000001000057824 */ /* 0x000fe200078e00ff */
[----:B------:R1:W-:Y:S01]  /*d780*/  STL [R1+0x24], RZ ;  /* 0x000024ff01007387 */ /* 0x0003e20000100800 */
[C---:B------:R-:W-:Y:S01]  /*d790*/  LOP3.LUT R3, R2.reuse, 0x1f8, RZ, 0xc0, !PT ;  /* 0x000001f802037812 */ /* 0x040fe200078ec0ff */
[----:B------:R-:W-:Y:S01]  /*d7a0*/  BSSY B8, `(.L_x_3614) ;  /* 0x00004a6000087945 */ /* 0x000fe20003800000 */
[----:B------:R-:W-:Y:S01]  /*d7b0*/  SHF.R.U32.HI R36, RZ, 0x3, R4 ;  /* 0x00000003ff247819 */ /* 0x000fe20000011604 */
[----:B------:R-:W-:Y:S01]  /*d7c0*/  IMAD.MOV.U32 R22, RZ, RZ, 0x1 ;  /* 0x00000001ff167424 */ /* 0x000fe200078e00ff */
[----:B------:R-:W-:Y:S01]  /*d7d0*/  LOP3.LUT R3, R3, 0x38, R0, 0x78, !PT ;  /* 0x0000003803037812 */ /* 0x000fe200078e7800 */
[----:B------:R-:W-:Y:S01]  /*d7e0*/  IMAD.MOV.U32 R18, RZ, RZ, RZ ;  /* 0x000000ffff127224 */ /* 0x000fe200078e00ff */
[----:B------:R-:W-:Y:S01]  /*d7f0*/  LOP3.LUT R0, R2, 0x38, RZ, 0xc0, !PT ;  /* 0x0000003802007812 */ /* 0x000fe200078ec0ff */
[----:B------:R-:W-:Y:S01]  /*d800*/  ULOP3.LUT UR36, UR37, 0x2, URZ, 0xfc, !UPT ;  /* 0x0000000225247892 */ /* 0x000fe2000f8efc3f */
[----:B------:R-:W-:Y:S01]  /*d810*/  LOP3.LUT R33, R3, 0x200, R2, 0xf8, !PT ;  /* 0x0000020003217812 */ /* 0x000fe200078ef802 */
[----:B------:R-:W-:Y:S01]  /*d820*/  ULDC UR38, c[0x0][0xc] ;  /* 0x0000030000267ab9 */ /* 0x000fe20000000800 */
[----:B------:R-:W-:-:S02]  /*d830*/  LOP3.LUT R3, R36, 0x70, R5, 0xf8, !PT ;  /* 0x0000007024037812 */ /* 0x000fc400078ef805 */
[C---:B------:R-:W-:Y:S02]  /*d840*/  LOP3.LUT R2, R0.reuse, 0x40, RZ, 0xfc, !PT ;  /* 0x0000004000027812 */ /* 0x040fe400078efcff */
[C---:B------:R-:W-:Y:S02]  /*d850*/  LOP3.LUT R4, R0.reuse, 0x80, RZ, 0xfc, !PT ;  /* 0x0000008000047812 */ /* 0x040fe400078efcff */
[C---:B------:R-:W-:Y:S01]  /*d860*/  LOP3.LUT R3, R0.reuse, 0xc0, RZ, 0xfc, !PT ;  /* 0x000000c000037812 */ /* 0x040fe200078efcff */
[----:B0-----:R-:W-:Y:S01]  /*d870*/  ULEA UR4, UR5, UR4, 0x18 ;  /* 0x0000000405047291 */ /* 0x001fe2000f8ec03f */
[C---:B------:R-:W-:Y:S02]  /*d880*/  LOP3.LUT R2, R0.reuse, 0x100, RZ, 0xfc, !PT ;  /* 0x0000010000027812 */ /* 0x040fe400078efcff */
[C---:B------:R-:W-:Y:S02]  /*d890*/  LOP3.LUT R4, R0.reuse, 0x140, RZ, 0xfc, !PT ;  /* 0x0000014000047812 */ /* 0x040fe400078efcff */
[C---:B------:R-:W-:Y:S01]  /*d8a0*/  LOP3.LUT R3, R0.reuse, 0x180, RZ, 0xfc, !PT ;  /* 0x0000018000037812 */ /* 0x040fe200078efcff */
[----:B------:R-:W-:Y:S01]  /*d8b0*/  IMAD.U32 R17, RZ, RZ, UR4 ;  /* 0x00000004ff117e24 */ /* 0x000fe2000f8e00ff */
[----:B------:R-:W-:-:S03]  /*d8c0*/  LOP3.LUT R2, R0, 0x1c0, RZ, 0xfc, !PT ;  /* 0x000001c000027812 */ /* 0x000fc600078efcff */
[----:B------:R-:W-:-:S05]  /*d8d0*/  IMAD R0, R33, 0x2, R17 ;  /* 0x0000000221007824 */ /* 0x000fca00078e0211 */
[----:B------:R1:W-:Y:S02]  /*d8e0*/  STL [R1+0x2c], R0 ;  /* 0x00002c0001007387 */ /* 0x0003e40000100800 */
.L_x_3675:
[----:B------:R-:W0:Y:S02]  /*d8f0*/  LDC.64 R2, c[0x0][0xc88] ;  /* 0x00032200ff027b82 */ /* 0x000e240000000a00 */
[----:B0-----:R-:W-:-:S05]  /*d900*/  IMAD.WIDE R2, R27, 0x4, R2 ;  /* 0x000000041b027825 */ /* 0x001fca00078e0202 */
[----:B-1----:R-:W1:Y:S01]  /*d910*/  LDG.E R29, desc[UR50][R2.64] ;  /* 0x00000032021d7981 */ /* 0x002e62000c1e1900 */
[----:B------:R-:W-:Y:S05]  /*d920*/  YIELD ;  /* 0x0000000000007946 */ /* 0x000fea0003800000 */
[----:B------:R-:W-:Y:S01]  /*d930*/  ULDC.64 UR4, c[0x0][0xa28] ;  /* 0x00028a0000047ab9 */ /* 0x000fe20000000a00 */
[----:B------:R-:W-:Y:S01]  /*d940*/  IMAD.MOV.U32 R31, RZ, RZ, RZ ;  /* 0x000000ffff1f7224 */ /* 0x000fe200078e00ff */
[----:B------:R-:W-:Y:S01]  /*d950*/  ISETP.NE.U32.AND P0, PT, RZ, UR4, PT ;  /* 0x00000004ff007c0c */ /* 0x000fe2000bf05070 */
[----:B------:R-:W-:-:S03]  /*d960*/  ULDC.64 UR6, c[0x0][0xa18] ;  /* 0x0002860000067ab9 */ /* 0x000fc60000000a00 */
[----:B------:R-:W-:Y:S01]  /*d970*/  ISETP.NE.AND.EX P0, PT, RZ, UR5, PT, P0 ;  /* 0x00000005ff007c0c */ /* 0x000fe2000bf05300 */
[----:B------:R-:W-:Y:S01]  /*d980*/  IMAD.MOV.U32 R37, RZ, RZ, RZ ;  /* 0x000000ffff257224 */ /* 0x000fe200078e00ff */
[----:B-1----:R-:W-:-:S11]  /*d990*/  SHF.R.S32.HI R0, RZ, 0x1f, R29 ;  /* 0x0000001fff007819 */ /* 0x002fd6000001141d */
[C---:B------:R-:W-:Y:S01]  /*d9a0*/  @P0 LEA R2, P1, R29.reuse, UR4, 0x2 ;  /* 0x000000041d020c11 */ /* 0x040fe2000f8210ff */
[C---:B------:R-:W-:Y:S01]  /*d9b0*/  IMAD.SHL.U32 R19, R29.reuse, 0x4, RZ ;  /* 0x000000041d137824 */ /* 0x040fe200078e00ff */
[C-C-:B------:R-:W-:Y:S01]  /*d9c0*/  SHF.L.U64.HI R32, R29.reuse, 0x2, R0.reuse ;  /* 0x000000021d207819 */ /* 0x140fe20000010200 */
[----:B------:R0:W-:Y:S01]  /*d9d0*/  STL [R1+0x4], R0 ;  /* 0x0000040001007387 */ /* 0x0001e20000100800 */
[----:B------:R-:W-:Y:S01]  /*d9e0*/  @P0 LEA.HI.X R3, R29, UR5, R0, 0x2, P1 ;  /* 0x000000051d030c11 */ /* 0x000fe200088f1400 */
[----:B------:R-:W-:-:S04]  /*d9f0*/  ULDC.64 UR4, c[0x0][0xa00] ;  /* 0x0002800000047ab9 */ /* 0x000fc80000000a00 */
[----:B------:R1:W5:Y:S01]  /*da00*/  @P0 LDG.E R31, desc[UR50][R2.64] ;  /* 0x00000032021f0981 */ /* 0x000362000c1e1900 */
[----:B------:R-:W-:Y:S02]  /*da10*/  ISETP.NE.U32.AND P0, PT, RZ, UR4, PT ;  /* 0x00000004ff007c0c */ /* 0x000fe4000bf05070 */
[----:B------:R-:W-:Y:S02]  /*da20*/  LOP3.LUT R16, R16, 0xfffffeff, RZ, 0xc0, !PT ;  /* 0xfffffeff10107812 */ /* 0x000fe400078ec0ff */
[----:B------:R-:W-:Y:S02]  /*da30*/  ISETP.NE.AND.EX P2, PT, RZ, UR5, PT, P0 ;  /* 0x00000005ff007c0c */ /* 0x000fe4000bf45300 */
[----:B------:R-:W-:Y:S02]  /*da40*/  ISETP.NE.U32.AND P0, PT, RZ, UR6, PT ;  /* 0x00000006ff007c0c */ /* 0x000fe4000bf05070 */
[----:B-1----:R-:W-:Y:S02]  /*da50*/  IADD3 R2, P1, R19, UR4, RZ ;  /* 0x0000000413027c10 */ /* 0x002fe4000ff3e0ff */
[----:B------:R-:W-:-:S02]  /*da60*/  ISETP.NE.AND.EX P0, PT, RZ, UR7, PT, P0 ;  /* 0x00000007ff007c0c */ /* 0x000fc4000bf05300 */
[----:B------:R-:W-:Y:S01]  /*da70*/  IADD3.X R3, R32, UR5, RZ, P1, !PT ;  /* 0x0000000520037c10 */ /* 0x000fe20008ffe4ff */
[----:B------:R-:W-:-:S04]  /*da80*/  ULDC.64 UR4, c[0x0][0x418] ;  /* 0x0001060000047ab9 */ /* 0x000fc80000000a00 */
[----:B------:R-:W-:Y:S01]  /*da90*/  @P2 LOP3.LUT R16, R16, 0x100, RZ, 0xfc, !PT ;  /* 0x0000010010102812 */ /* 0x000fe200078efcff */
[----:B------:R1:W5:Y:S05]  /*daa0*/  @P2 LDG.E R37, desc[UR50][R2.64] ;  /* 0x0000003202252981 */ /* 0x00036a000c1e1900 */
[----:B------:R-:W-:-:S04]  /*dab0*/  @P0 IADD3 R4, P1, R19, UR6, RZ ;  /* 0x0000000613040c10 */ /* 0x000fc8000ff3e0ff */
[----:B------:R-:W-:-:S05]  /*dac0*/  @P0 IADD3.X R5, R32, UR7, RZ, P1, !PT ;  /* 0x0000000720050c10 */ /* 0x000fca0008ffe4ff */
[----:B0-2---:R-:W2:Y:S01]  /*dad0*/  @P0 LDG.E R0, desc[UR50][R4.64] ;  /* 0x0000003204000981 */ /* 0x005ea2000c1e1900 */
        /* <DEDUP_REMOVED lines=8> */
[----:B---34-:R-:W-:Y:S05]  /*db60*/  @P0 BRA `(.L_x_3615) ;  /* 0x0000000000200947 */ /* 0x018fea0003800000 */
        /* <DEDUP_REMOVED lines=8> */
.L_x_3615:
        /* <DEDUP_REMOVED lines=9> */
.L_x_3616:
        /* <DEDUP_REMOVED lines=9> */
.L_x_3617:
[----:B-----5:R-:W-:Y:S01]  /*dd10*/  IMAD.IADD R28, R28, 0x1, -R31 ;  /* 0x000000011c1c7824 */ /* 0x020fe200078e0a1f */
[C---:B012---:R-:W-:Y:S01]  /*dd20*/  LOP3.LUT R0, R26.reuse, 0xff000000, RZ, 0xc0, !PT ;  /* 0xff0000001a007812 */ /* 0x047fe200078ec0ff */
[----:B------:R-:W-:Y:S01]  /*dd30*/  BSSY B0, `(.L_x_3618) ;  /* 0x0000028000007945 */ /* 0x000fe20003800000 */
[----:B------:R-:W-:Y:S02]  /*dd40*/  LOP3.LUT R4, R26, 0xff0000, RZ, 0xc0, !PT ;  /* 0x00ff00001a047812 */ /* 0x000fe400078ec0ff */
[C---:B------:R-:W-:Y:S02]  /*dd50*/  ISETP.GE.AND P0, PT, R28.reuse, 0x1, PT ;  /* 0x000000011c00780c */ /* 0x040fe40003f06270 */
[----:B------:R-:W-:Y:S01]  /*dd60*/  SHF.R.U32.HI R3, RZ, 0x8, R0 ;  /* 0x00000008ff037819 */ /* 0x000fe20000011600 */
[----:B------:R-:W-:-:S03]  /*dd70*/  VIADD R0, R28, 0x3f ;  /* 0x0000003f1c007836 */ /* 0x000fc60000000000 */
[----:B------:R-:W-:Y:S02]  /*dd80*/  LEA.HI R4, R4, R3, RZ, 0x10 ;  /* 0x0000000304047211 */ /* 0x000fe400078f80ff */
[----:B------:R-:W-:-:S04]  /*dd90*/  SHF.R.S32.HI R3, RZ, 0x1f, R0 ;  /* 0x0000001fff037819 */ /* 0x000fc80000011400 */
[----:B------:R-:W-:Y:S01]  /*dda0*/  LEA.HI R0, R3, R0, RZ, 0x6 ;  /* 0x0000000003007211 */ /* 0x000fe200078f30ff */
[----:B------:R-:W-:-:S03]  /*ddb0*/  IMAD.MOV.U32 R3, RZ, RZ, RZ ;  /* 0x000000ffff037224 */ /* 0x000fc600078e00ff */
[----:B------:R-:W-:Y:S01]  /*ddc0*/  SHF.R.S32.HI R0, RZ, 0x6, R0 ;  /* 0x00000006ff007819 */ /* 0x000fe20000011400 */
[----:B------:R-:W-:Y:S06]  /*ddd0*/  @!P0 BRA `(.L_x_3619) ;  /* 0x0000000000748947 */ /* 0x000fec0003800000 */
[----:B------:R-:W-:-:S04]  /*dde0*/  SHF.R.U32.HI R5, RZ, 0x10, R4 ;  /* 0x00000010ff057819 */ /* 0x000fc80000011604 */
[----:B------:R-:W-:-:S13]  /*ddf0*/  ISETP.NE.AND P0, PT, R5, RZ, PT ;  /* 0x000000ff0500720c */ /* 0x000fda0003f05270 */
[----:B------:R-:W0:Y:S02]  /*de00*/  @!P0 LDC R5, c[0x0][0x9f0] ;  /* 0x00027c00ff058b82 */ /* 0x000e240000000800 */
[----:B0-----:R-:W-:Y:S02]  /*de10*/  IABS R7, R5 ;  /* 0x0000000500077213 */ /* 0x001fe40000000000 */
[----:B------:R-:W-:Y:S02]  /*de20*/  IADD3 R6, R5, -0x1, R0 ;  /* 0xffffffff05067810 */ /* 0x000fe40007ffe000 */
[----:B------:R-:W0:Y:S08]  /*de30*/  I2F.RP R2, R7 ;  /* 0x0000000700027306 */ /* 0x000e300000209400 */
        /* <DEDUP_REMOVED lines=23> */
.L_x_3619:
[----:B------:R-:W-:Y:S05]  /*dfb0*/  BSYNC B0 ;  /* 0x0000000000007941 */ /* 0x000fea0003800000 */
.L_x_3618:
[----:B------:R-:W-:Y:S01]  /*dfc0*/  LOP3.LUT R30, R4, 0xff, RZ, 0xc0, !PT ;  /* 0x000000ff041e7812 */ /* 0x000fe200078ec0ff */
[----:B------:R-:W-:Y:S04]  /*dfd0*/  BSSY B7, `(.L_x_3620) ;  /* 0x0000360000077945 */ /* 0x000fe80003800000 */
[----:B------:R-:W-:-:S05]  /*dfe0*/  IMAD R30, R30, R3, RZ ;  /* 0x000000031e1e7224 */ /* 0x000fca00078e02ff */
        /* <DEDUP_REMOVED lines=19> */
[----:B0-----:R-:W-:Y:S01]  /*e120*/  IADD3 R24, R0, UR38, R7 ;  /* 0x0000002600187c10 */ /* 0x001fe2000fffe007 */
[----:B------:R-:W-:Y:S06]  /*e130*/  BRA `(.L_x_3622) ;  /* 0x0000003400247947 */ /* 0x000fec0003800000 */
.L_x_3621:
        /* <DEDUP_REMOVED lines=20> */
.L_x_3624:
[----:B------:R-:W-:Y:S05]  /*e280*/  BSYNC B6 ;  /* 0x0000000000067941 */ /* 0x000fea0003800000 */
.L_x_3623:
        /* <DEDUP_REMOVED lines=20> */
.L_x_3627:
        /* <DEDUP_REMOVED lines=15> */
.L_x_3626:
[----:B------:R-:W-:Y:S05]  /*e4c0*/  BSYNC B6 ;  /* 0x0000000000067941 */ /* 0x000fea0003800000 */
.L_x_3625:
[----:B------:R-:W0:Y:S01]  /*e4d0*/  S2R R0, SR_TID.X ;  /* 0x0000000000007919 */ /* 0x000e220000002100 */
[----:B------:R-:W-:Y:S01]  /*e4e0*/  ULDC.64 UR4, c[0x0][0x9f8] ;  /* 0x00027e0000047ab9 */ /* 0x000fe20000000a00 */
[----:B------:R-:W1:Y:S01]  /*e4f0*/  LDC R20, c[0x0][0x430] ;  /* 0x00010c00ff147b82 */ /* 0x000e620000000800 */
[----:B------:R-:W-:Y:S01]  /*e500*/  ISETP.NE.U32.AND P0, PT, RZ, UR4, PT ;  /* 0x00000004ff007c0c */ /* 0x000fe2000bf05070 */
[----:B------:R-:W2:Y:S03]  /*e510*/  S2R R34, SR_TID.X ;  /* 0x0000000000227919 */ /* 0x000ea60000002100 */
[----:B------:R-:W-:-:S13]  /*e520*/  ISETP.NE.AND.EX P0, PT, RZ, UR5, PT, P0 ;  /* 0x00000005ff007c0c */ /* 0x000fda000bf05300 */
[----:B------:R-:W-:Y:S01]  /*e530*/  @P0 IADD3 R2, P1, R19, UR4, RZ ;  /* 0x0000000413020c10 */ /* 0x000fe2000ff3e0ff */
[----:B------:R-:W-:-:S03]  /*e540*/  ULDC UR4, c[0x0][0x320] ;  /* 0x0000c80000047ab9 */ /* 0x000fc60000000800 */
[----:B------:R-:W-:Y:S01]  /*e550*/  @P0 IADD3.X R3, R32, UR5, RZ, P1, !PT ;  /* 0x0000000520030c10 */ /* 0x000fe20008ffe4ff */
[----:B------:R-:W3:Y:S04]  /*e560*/  S2R R21, SR_TID.X ;  /* 0x0000000000157919 */ /* 0x000ee80000002100 */
[----:B------:R4:W5:Y:S01]  /*e570*/  @P0 LDG.E R23, desc[UR50][R2.64] ;  /* 0x0000003202170981 */ /* 0x000962000c1e1900 */
[----:B------:R-:W-:Y:S01]  /*e580*/  LOP3.LUT R16, R16, 0xffffffbf, RZ, 0xc0, !PT ;  /* 0xffffffbf10107812 */ /* 0x000fe200078ec0ff */
[----:B------:R-:W-:Y:S01]  /*e590*/  UMOV UR5, 0xffffffff ;  /* 0xffffffff00057882 */ /* 0x000fe20000000000 */
[----:B0-----:R-:W-:Y:S02]  /*e5a0*/  IMAD.SHL.U32 R0, R0, 0x8, RZ ;  /* 0x0000000800007824 */ /* 0x001fe400078e00ff */
[----:B--2---:R-:W-:-:S03]  /*e5b0*/  IMAD.SHL.U32 R34, R34, 0x8, RZ ;  /* 0x0000000822227824 */ /* 0x004fc600078e00ff */
[----:B------:R-:W-:-:S04]  /*e5c0*/  LOP3.LUT R0, R0, 0x38, RZ, 0xc0, !PT ;  /* 0x0000003800007812 */ /* 0x000fc800078ec0ff */
[C---:B------:R-:W-:Y:S02]  /*e5d0*/  LOP3.LUT R4, R0.reuse, 0x40, RZ, 0xfc, !PT ;  /* 0x0000004000047812 */ /* 0x040fe400078efcff */
[----:B------:R-:W-:Y:S02]  /*e5e0*/  LOP3.LUT R0, R0, 0x180, RZ, 0xfc, !PT ;  /* 0x0000018000007812 */ /* 0x000fe400078efcff */
[----:B------:R-:W-:Y:S02]  /*e5f0*/  ISETP.GE.AND P0, PT, R4, UR4, PT ;  /* 0x0000000404007c0c */ /* 0x000fe4000bf06270 */
[----:B------:R-:W-:Y:S02]  /*e600*/  LOP3.LUT R34, R34, 0x38, RZ, 0xc0, !PT ;  /* 0x0000003822227812 */ /* 0x000fe400078ec0ff */
[----:B------:R-:W-:Y:S02]  /*e610*/  ISETP.GE.AND P1, PT, R0, UR4, PT ;  /* 0x0000000400007c0c */ /* 0x000fe4000bf26270 */
[----:B------:R-:W-:-:S02]  /*e620*/  LOP3.LUT R0, R34, 0x1c0, RZ, 0xfc, !PT ;  /* 0x000001c022007812 */ /* 0x000fc400078efcff */
[----:B------:R-:W-:Y:S02]  /*e630*/  LOP3.LUT R34, R34, 0x80, RZ, 0xfc, !PT ;  /* 0x0000008022227812 */ /* 0x000fe400078efcff */
[----:B------:R-:W-:Y:S02]  /*e640*/  SEL R7, RZ, 0x40, P1 ;  /* 0x00000040ff077807 */ /* 0x000fe40000800000 */
[----:B------:R-:W-:Y:S01]  /*e650*/  ISETP.GE.AND P5, PT, R34, UR4, PT ;  /* 0x0000000422007c0c */ /* 0x000fe2000bfa6270 */
[----:B---3--:R-:W-:Y:S01]  /*e660*/  IMAD.SHL.U32 R21, R21, 0x8, RZ ;  /* 0x0000000815157824 */ /* 0x008fe200078e00ff */
[----:B------:R-:W-:Y:S01]  /*e670*/  @P0 LOP3.LUT R16, R16, 0x40, RZ, 0xfc, !PT ;  /* 0x0000004010100812 */ /* 0x000fe200078efcff */
[----:B------:R-:W0:Y:S01]  /*e680*/  S2R R34, SR_TID.X ;  /* 0x0000000000227919 */ /* 0x000e220000002100 */
[----:B------:R-:W-:Y:S02]  /*e690*/  ISETP.GE.AND P0, PT, R0, UR4, PT ;  /* 0x0000000400007c0c */ /* 0x000fe4000bf06270 */
[----:B------:R-:W-:Y:S01]  /*e6a0*/  LOP3.LUT R21, R21, 0x38, RZ, 0xc0, !PT ;  /* 0x0000003815157812 */ /* 0x000fe200078ec0ff */
[----:B------:R-:W2:Y:S01]  /*e6b0*/  S2R R0, SR_TID.X ;  /* 0x0000000000007919 */ /* 0x000ea20000002100 */
[----:B------:R-:W-:-:S02]  /*e6c0*/  LOP3.LUT R16, R16, 0xffffff7f, RZ, 0xc0, !PT ;  /* 0xffffff7f10107812 */ /* 0x000fc400078ec0ff */
[C---:B------:R-:W-:Y:S02]  /*e6d0*/  ISETP.GE.AND P2, PT, R21.reuse, UR4, PT ;  /* 0x0000000415007c0c */ /* 0x040fe4000bf46270 */
[----:B------:R-:W-:Y:S02]  /*e6e0*/  LOP3.LUT R21, R21, 0x140, RZ, 0xfc, !PT ;  /* 0x0000014015157812 */ /* 0x000fe400078efcff */
[----:B------:R-:W-:-:S09]  /*e6f0*/  SEL R8, RZ, 0x80, P0 ;  /* 0x00000080ff087807 */ /* 0x000fd20000000000 */
[----:B------:R-:W-:Y:S02]  /*e700*/  @P2 LOP3.LUT R16, R16, 0x80, RZ, 0xfc, !PT ;  /* 0x0000008010102812 */ /* 0x000fe400078efcff */
[----:B------:R-:W-:Y:S02]  /*e710*/  ISETP.GE.AND P2, PT, R21, UR4, PT ;  /* 0x0000000415007c0c */ /* 0x000fe4000bf46270 */
[----:B------:R-:W-:-:S04]  /*e720*/  LOP3.LUT R16, R16, 0xffffffdf, RZ, 0xc0, !PT ;  /* 0xffffffdf10107812 */ /* 0x000fc800078ec0ff */
[----:B------:R-:W-:Y:S01]  /*e730*/  @P5 LOP3.LUT R16, R16, 0x20, RZ, 0xfc, !PT ;  /* 0x0000002010105812 */ /* 0x000fe200078efcff */
[----:B0-----:R-:W-:-:S03]  /*e740*/  IMAD.SHL.U32 R34, R34, 0x8, RZ ;  /* 0x0000000822227824 */ /* 0x001fc600078e00ff */
[----:B------:R-:W-:Y:S01]  /*e750*/  LOP3.LUT R16, R16, 0xffffffef, RZ, 0xc0, !PT ;  /* 0xffffffef10107812 */ /* 0x000fe200078ec0ff */
[----:B--2---:R-:W-:Y:S01]  /*e760*/  IMAD.SHL.U32 R0, R0, 0x8, RZ ;  /* 0x0000000800007824 */ /* 0x004fe200078e00ff */
[----:B------:R-:W-:-:S04]  /*e770*/  LOP3.LUT R34, R34, 0x38, RZ, 0xc0, !PT ;  /* 0x0000003822227812 */ /* 0x000fc800078ec0ff */
[----:B------:R-:W-:Y:S02]  /*e780*/  LOP3.LUT R0, R0, 0x38, RZ, 0xc0, !PT ;  /* 0x0000003800007812 */ /* 0x000fe400078ec0ff */
[----:B------:R-:W-:Y:S02]  /*e790*/  LOP3.LUT R34, R34, 0x100, RZ, 0xfc, !PT ;  /* 0x0000010022227812 */ /* 0x000fe400078efcff */
[----:B------:R-:W-:Y:S02]  /*e7a0*/  LOP3.LUT R0, R0, 0xc0, RZ, 0xfc, !PT ;  /* 0x000000c000007812 */ /* 0x000fe400078efcff */
[----:B------:R-:W-:Y:S02]  /*e7b0*/  ISETP.GE.AND P3, PT, R34, UR4, PT ;  /* 0x0000000422007c0c */ /* 0x000fe4000bf66270 */
[----:B------:R-:W-:Y:S02]  /*e7c0*/  ISETP.GE.AND P4, PT, R0, UR4, PT ;  /* 0x0000000400007c0c */ /* 0x000fe4000bf86270 */
[----:B------:R-:W-:-:S11]  /*e7d0*/  LEA R0, R35, 0xffffffc0, 0x6 ;  /* 0xffffffc023007811 */ /* 0x000fd600078e30ff */
[----:B------:R-:W-:-:S04]  /*e7e0*/  @P4 LOP3.LUT R16, R16, 0x10, RZ, 0xfc, !PT ;  /* 0x0000001010104812 */ /* 0x000fc800078efcff */
[----:B------:R-:W-:-:S04]  /*e7f0*/  LOP3.LUT R16, R16, 0xfffffffb, RZ, 0xc0, !PT ;  /* 0xfffffffb10107812 */ /* 0x000fc800078ec0ff */
[----:B------:R-:W-:-:S04]  /*e800*/  LOP3.LUT R16, R16, 0xfffffff7, RZ, 0xc0, !PT ;  /* 0xfffffff710107812 */ /* 0x000fc800078ec0ff */
[----:B------:R-:W-:-:S04]  /*e810*/  @P3 LOP3.LUT R16, R16, 0x8, RZ, 0xfc, !PT ;  /* 0x0000000810103812 */ /* 0x000fc800078efcff */
[----:B------:R-:W-:Y:S01]  /*e820*/  @P2 LOP3.LUT R16, R16, 0x4, RZ, 0xfc, !PT ;  /* 0x0000000410102812 */ /* 0x000fe200078efcff */
[----:B-1--4-:R-:W-:Y:S06]  /*e830*/  BRA.DIV UR5, `(.L_x_3628) ;  /* 0x0000003e05fc7947 */ /* 0x012fec000b800000 */
.L_x_3693:
[----:B------:R-:W0:Y:S01]  /*e840*/  S2R R10, SR_TID.X ;  /* 0x00000000000a7919 */ /* 0x000e220000002100 */
[----:B------:R-:W-:Y:S01]  /*e850*/  ISETP.NE.AND P1, PT, R20, 0x1, PT ;  /* 0x000000011400780c */ /* 0x000fe20003f25270 */
[----:B------:R-:W-:Y:S01]  /*e860*/  IMAD.MOV.U32 R34, RZ, RZ, RZ ;  /* 0x000000ffff227224 */ /* 0x000fe200078e00ff */
[----:B-----5:R-:W-:Y:S02]  /*e870*/  SHF.R.S32.HI R32, RZ, 0x1f, R23 ;  /* 0x0000001fff207819 */ /* 0x020fe40000011417 */
[C---:B------:R-:W-:Y:S02]  /*e880*/  LOP3.LUT P6, RZ, R16.reuse, 0x80, RZ, 0xc0, !PT ;  /* 0x0000008010ff7812 */ /* 0x040fe400078cc0ff */
[----:B------:R-:W-:-:S07]  /*e890*/  LOP3.LUT R16, R16, 0xfffff7ff, RZ, 0xc0, !PT ;  /* 0xfffff7ff10107812 */ /* 0x000fce00078ec0ff */
[----:B------:R-:W1:Y:S01]  /*e8a0*/  @P1 LDC R3, c[0x0][0x434] ;  /* 0x00010d00ff031b82 */ /* 0x000e620000000800 */
[----:B------:R-:W-:-:S07]  /*e8b0*/  @P1 LOP3.LUT R16, R16, 0x800, RZ, 0xfc, !PT ;  /* 0x0000080010101812 */ /* 0x000fce00078efcff */
[----:B------:R-:W2:Y:S01]  /*e8c0*/  @P1 LDC R2, c[0x0][0x438] ;  /* 0x00010e00ff021b82 */ /* 0x000ea20000000800 */
[----:B0-----:R-:W-:-:S05]  /*e8d0*/  IMAD.SHL.U32 R10, R10, 0x10, RZ ;  /* 0x000000100a0a7824 */ /* 0x001fca00078e00ff */
[----:B------:R-:W-:-:S05]  /*e8e0*/  LOP3.LUT R10, R36, 0x70, R10, 0xf8, !PT ;  /* 0x00000070240a7812 */ /* 0x000fca00078ef80a */
[----:B------:R-:W-:-:S05]  /*e8f0*/  IMAD.IADD R35, R10, 0x1, R0 ;  /* 0x000000010a237824 */ /* 0x000fca00078e0200 */
[C---:B------:R-:W-:Y:S01]  /*e900*/  ISETP.GE.AND P0, PT, R35.reuse, R28, PT ;  /* 0x0000001c2300720c */ /* 0x040fe20003f06270 */
[----:B------:R-:W-:-:S03]  /*e910*/  IMAD.IADD R35, R35, 0x1, R31 ;  /* 0x0000000123237824 */ /* 0x000fc600078e021f */
[----:B------:R-:W-:Y:S01]  /*e920*/  ISETP.GT.U32.OR P0, PT, R10, 0x3f, P0 ;  /* 0x0000003f0a00780c */ /* 0x000fe20000704470 */
[----:B-1----:R-:W-:-:S04]  /*e930*/  @P1 IMAD.HI.U32 R3, R35, R3, RZ ;  /* 0x0000000323031227 */ /* 0x002fc800078e00ff */
[----:B------:R-:W-:Y:S01]  /*e940*/  IMAD.MOV.U32 R6, RZ, RZ, R35 ;  /* 0x000000ffff067224 */ /* 0x000fe200078e0023 */
[----:B--2---:R-:W-:-:S07]  /*e950*/  @P1 SHF.R.U32.HI R6, RZ, R2, R3 ;  /* 0x00000002ff061219 */ /* 0x004fce0000011603 */
[----:B------:R-:W0:Y:S01]  /*e960*/  @!P0 LDC.64 R4, c[0x0][0x428] ;  /* 0x00010a00ff048b82 */ /* 0x000e220000000a00 */
[--C-:B------:R-:W-:Y:S01]  /*e970*/  @!P0 SHF.R.S32.HI R3, RZ, 0x1f, R6.reuse ;  /* 0x0000001fff038819 */ /* 0x100fe20000011406 */
[----:B------:R-:W-:Y:S02]  /*e980*/  @!P0 IMAD.MOV.U32 R2, RZ, RZ, R6 ;  /* 0x000000ffff028224 */ /* 0x000fe400078e0006 */
[-C--:B0-----:R-:W-:Y:S02]  /*e990*/  @!P0 IMAD R9, R32, R4.reuse, RZ ;  /* 0x0000000420098224 */ /* 0x081fe400078e02ff */
[----:B------:R-:W-:-:S04]  /*e9a0*/  @!P0 IMAD.WIDE.U32 R2, R23, R4, R2 ;  /* 0x0000000417028225 */ /* 0x000fc800078e0002 */
[----:B------:R-:W-:Y:S02]  /*e9b0*/  @!P0 IMAD R9, R23, R5, R9 ;  /* 0x0000000517098224 */ /* 0x000fe400078e0209 */
[----:B------:R-:W0:Y:S02]  /*e9c0*/  @!P0 LDC.64 R4, c[0x0][0x418] ;  /* 0x00010600ff048b82 */ /* 0x000e240000000a00 */
[----:B------:R-:W-:Y:S01]  /*e9d0*/  @!P0 IMAD.IADD R3, R3, 0x1, R9 ;  /* 0x0000000103038824 */ /* 0x000fe200078e0209 */
[----:B0-----:R-:W-:-:S04]  /*e9e0*/  @!P0 LEA R4, P1, R2, R4, 0x2 ;  /* 0x0000000402048211 */ /* 0x001fc800078210ff */
[----:B------:R-:W-:Y:S02]  /*e9f0*/  @!P0 LEA.HI.X R5, R2, R5, R3, 0x2, P1 ;  /* 0x0000000502058211 */ /* 0x000fe400008f1403 */
[----:B------:R-:W-:Y:S02]  /*ea00*/  LOP3.LUT P1, RZ, R16, 0x40, RZ, 0xc0, !PT ;  /* 0x0000004010ff7812 */ /* 0x000fe4000782c0ff */
[----:B------:R-:W-:Y:S01]  /*ea10*/  SEL R3, RZ, 0x1, P6 ;  /* 0x00000001ff037807 */ /* 0x000fe20003000000 */
[----:B------:R0:W5:Y:S01]  /*ea20*/  @!P0 LDG.E R34, desc[UR50][R4.64] ;  /* 0x0000003204228981 */ /* 0x000162000c1e1900 */
[----:B------:R-:W-:Y:S02]  /*ea30*/  SEL R2, RZ, 0xffffffff, P1 ;  /* 0xffffffffff027807 */ /* 0x000fe40000800000 */
[----:B------:R-:W-:Y:S02]  /*ea40*/  ISETP.GT.U32.AND P1, PT, R10, 0x3f, PT ;  /* 0x0000003f0a00780c */ /* 0x000fe40003f24070 */
[----:B------:R-:W-:Y:S01]  /*ea50*/  LOP3.LUT R16, R16, 0xfffffbff, RZ, 0xc0, !PT ;  /* 0xfffffbff10107812 */ /* 0x000fe200078ec0ff */
[----:B------:R-:W-:Y:S01]  /*ea60*/  IMAD.SHL.U32 R2, R2, 0x2, RZ ;  /* 0x0000000202027824 */ /* 0x000fe200078e00ff */
[----:B------:R-:W-:-:S02]  /*ea70*/  LOP3.LUT R26, R26, 0xffff, RZ, 0xc0, !PT ;  /* 0x0000ffff1a1a7812 */ /* 0x000fc400078ec0ff */
[----:B0-----:R-:W-:Y:S02]  /*ea80*/  SEL R4, RZ, 0x8, P4 ;  /* 0x00000008ff047807 */ /* 0x001fe40002000000 */
[----:B------:R-:W-:Y:S02]  /*ea90*/  LOP3.LUT R2, R2, 0x2, R3, 0xe2, !PT ;  /* 0x0000000202027812 */ /* 0x000fe400078ee203 */
[----:B------:R-:W-:-:S04]  /*eaa0*/  SEL R3, RZ, 0x4, P5 ;  /* 0x00000004ff037807 */ /* 0x000fc80002800000 */
[----:B------:R-:W-:Y:S02]  /*eab0*/  LOP3.LUT R2, R4, R2, R3, 0xfe, !PT ;  /* 0x0000000204027212 */ /* 0x000fe400078efe03 */
[----:B------:R-:W-:Y:S02]  /*eac0*/  SEL R3, RZ, 0x10, P3 ;  /* 0x00000010ff037807 */ /* 0x000fe40001800000 */
[----:B------:R-:W-:-:S04]  /*ead0*/  SEL R4, RZ, 0x20, P2 ;  /* 0x00000020ff047807 */ /* 0x000fc80001000000 */
[----:B------:R-:W-:Y:S01]  /*eae0*/  LOP3.LUT R2, R4, R2, R3, 0xfe, !PT ;  /* 0x0000000204027212 */ /* 0x000fe200078efe03 */
[----:B------:R-:W-:-:S03]  /*eaf0*/  IMAD.U32 R3, RZ, RZ, UR36 ;  /* 0x00000024ff037e24 */ /* 0x000fc6000f8e00ff */
[----:B------:R-:W-:Y:S01]  /*eb00*/  LOP3.LUT R7, R2, R7, RZ, 0xfc, !PT ;  /* 0x0000000702077212 */ /* 0x000fe200078efcff */
[----:B------:R-:W-:Y:S01]  /*eb10*/  IMAD.MOV R2, RZ, RZ, -R6 ;  /* 0x000000ffff027224 */ /* 0x000fe200078e0a06 */
[----:B------:R-:W-:-:S03]  /*eb20*/  ISETP.NE.AND P0, PT, R3, 0x3, PT ;  /* 0x000000030300780c */ /* 0x000fc60003f05270 */
[----:B------:R-:W-:Y:S01]  /*eb30*/  IMAD R35, R20, R2, R35 ;  /* 0x0000000214237224 */ /* 0x000fe200078e0223 */
[----:B------:R-:W-:Y:S01]  /*eb40*/  LOP3.LUT R2, R7, R8, RZ, 0xfc, !PT ;  /* 0x0000000807027212 */ /* 0x000fe200078efcff */
[----:B------:R0:W-:Y:S04]  /*eb50*/  STL [R1+0x28], R7 ;  /* 0x0000280701007387 */ /* 0x0001e80000100800 */
[----:B------:R0:W-:Y:S04]  /*eb60*/  STL [R1], R2 ;  /* 0x0000000201007387 */ /* 0x0001e80000100800 */
[----:B------:R-:W-:-:S04]  /*eb70*/  @P0 LOP3.LUT R16, R16, 0x400, RZ, 0xfc, !PT ;  /* 0x0000040010100812 */ /* 0x000fc800078efcff */
[----:B------:R-:W-:-:S04]  /*eb80*/  LOP3.LUT R16, R16, 0xfffffffe, RZ, 0xc0, !PT ;  /* 0xfffffffe10107812 */ /* 0x000fc800078ec0ff */
[----:B------:R-:W-:Y:S01]  /*eb90*/  @P1 LOP3.LUT R16, R16, 0x1, RZ, 0xfc, !PT ;  /* 0x0000000110101812 */ /* 0x000fe200078efcff */
[----:B0-----:R-:W-:Y:S06]  /*eba0*/  @!P0 BRA `(.L_x_3629) ;  /* 0x0000000000048947 */ /* 0x001fec0003800000 */
[----:B------:R-:W-:Y:S01]  /*ebb0*/  BPT.TRAP 0x1 ;  /* 0x000000040000795c */ /* 0x000fe20000300000 */
.L_x_3629:
[----:B------:R-:W-:Y:S01]  /*ebc0*/  IADD3 R28, -R36, R28, -R0 ;  /* 0x0000001c241c7210 */ /* 0x000fe20007ffe900 */
[----:B------:R-:W-:Y:S01]  /*ebd0*/  IMAD R19, R18, 0x8, R17 ;  /* 0x0000000812137824 */ /* 0x000fe200078e0211 */
[----:B------:R-:W-:Y:S01]  /*ebe0*/  SHF.L.U32 R0, R22, 0x1f, RZ ;  /* 0x0000001f16007819 */ /* 0x000fe200000006ff */
[----:B------:R-:W-:Y:S03]  /*ebf0*/  BSSY B0, `(.L_x_3630) ;  /* 0x0000003000007945 */ /* 0x000fe60003800000 */
[----:B------:R-:W0:Y:S02]  /*ec00*/  SYNCS.PHASECHK.TRANS64.TRYWAIT P0, [R19+URZ+0x28c40], R0 ;  /* 0x028c4000130075a7 */ /* 0x000e24000800017f */
[----:B0-----:R-:W-:Y:S05]  /*ec10*/  @!P0 BRA `(.L_x_3631) ;  /* 0x0000003c00388947 */ /* 0x001fea0003800000 */
.L_x_3694:
[----:B------:R-:W-:Y:S05]  /*ec20*/  BSYNC B0 ;  /* 0x0000000000007941 */ /* 0x000fea0003800000 */
.L_x_3630:
[----:B------:R-:W1:Y:S01]  /*ec30*/  S2R R7, SR_TID.X ;  /* 0x0000000000077919 */ /* 0x000e620000002100 */
[----:B0-----:R-:W-:Y:S01]  /*ec40*/  SHF.R.S32.HI R0, RZ, 0x1f, R35 ;  /* 0x0000001fff007819 */ /* 0x001fe20000011423 */
[----:B------:R-:W-:Y:S01]  /*ec50*/  ULDC.64 UR4, c[0x0][0x300] ;  /* 0x0000c00000047ab9 */ /* 0x000fe20000000a00 */
[----:B-----5:R-:W-:Y:S01]  /*ec60*/  SHF.R.S32.HI R4, RZ, 0x1f, R34 ;  /* 0x0000001fff047819 */ /* 0x020fe20000011422 */
[----:B------:R-:W-:Y:S01]  /*ec70*/  IMAD.WIDE.U32 R2, R35, UR4, RZ ;  /* 0x0000000423027c25 */ /* 0x000fe2000f8e00ff */
[----:B------:R-:W-:Y:S01]  /*ec80*/  ULDC.64 UR6, c[0x0][0x2e8] ;  /* 0x0000ba0000067ab9 */ /* 0x000fe20000000a00 */
[----:B------:R0:W-:Y:S01]  /*ec90*/  STL [R1+0x1c], R0 ;  /* 0x00001c0001007387 */ /* 0x0001e20000100800 */
[----:B------:R-:W-:-:S03]  /*eca0*/  LOP3.LUT R16, R16, 0xfffffffd, RZ, 0xc0, !PT ;  /* 0xfffffffd10107812 */ /* 0x000fc600078ec0ff */
[----:B------:R2:W-:Y:S01]  /*ecb0*/  STL [R1+0x20], R4 ;  /* 0x0000200401007387 */ /* 0x0005e20000100800 */
[----:B0-----:R-:W-:-:S04]  /*ecc0*/  IMAD R0, R0, UR4, RZ ;  /* 0x0000000400007c24 */ /* 0x001fc8000f8e02ff */
[----:B------:R-:W-:Y:S01]  /*ecd0*/  IMAD R0, R35, UR5, R0 ;  /* 0x0000000523007c24 */ /* 0x000fe2000f8e0200 */
[----:B------:R-:W-:-:S03]  /*ece0*/  ULDC.64 UR4, c[0x0][0x310] ;  /* 0x0000c40000047ab9 */ /* 0x000fc60000000a00 */
[----:B------:R-:W-:Y:S02]  /*ecf0*/  IMAD.IADD R3, R3, 0x1, R0 ;  /* 0x0000000103037824 */ /* 0x000fe400078e0200 */
[----:B------:R-:W-:Y:S02]  /*ed00*/  IMAD R0, R4, UR4, RZ ;  /* 0x0000000404007c24 */ /* 0x000fe4000f8e02ff */
[----:B------:R-:W-:-:S04]  /*ed10*/  IMAD.WIDE.U32 R2, R34, UR4, R2 ;  /* 0x0000000422027c25 */ /* 0x000fc8000f8e0002 */
[----:B------:R-:W-:Y:S01]  /*ed20*/  IMAD R0, R34, UR5, R0 ;  /* 0x0000000522007c24 */ /* 0x000fe2000f8e0200 */
[----:B------:R-:W-:Y:S01]  /*ed30*/  ULDC.64 UR4, c[0x0][0x308] ;  /* 0x0000c20000047ab9 */ /* 0x000fe20000000a00 */
[----:B-1----:R-:W-:Y:S02]  /*ed40*/  IMAD.SHL.U32 R7, R7, 0x8, RZ ;  /* 0x0000000807077824 */ /* 0x002fe400078e00ff */
[----:B------:R-:W-:Y:S02]  /*ed50*/  IMAD.IADD R3, R3, 0x1, R0 ;  /* 0x0000000103037824 */ /* 0x000fe400078e0200 */
[----:B--2---:R-:W-:Y:S01]  /*ed60*/  IMAD R4, R18, 0x1000, R33 ;  /* 0x0000100012047824 */ /* 0x004fe200078e0221 */
[----:B------:R-:W-:Y:S01]  /*ed70*/  LOP3.LUT R7, R7, 0x38, RZ, 0xc0, !PT ;  /* 0x0000003807077812 */ /* 0x000fe200078ec0ff */
[C---:B------:R-:W-:Y:S01]  /*ed80*/  IMAD.WIDE.U32 R2, R26.reuse, UR4, R2 ;  /* 0x000000041a027c25 */ /* 0x040fe2000f8e0002 */
[----:B------:R-:W-:Y:S02]  /*ed90*/  ULDC UR4, c[0x0][0x2f4] ;  /* 0x0000bd0000047ab9 */ /* 0x000fe40000000800 */
[----:B------:R-:W-:Y:S01]  /*eda0*/  ISETP.GE.AND P2, PT, R7, UR4, PT ;  /* 0x0000000407007c0c */ /* 0x000fe2000bf46270 */
[----:B------:R-:W-:Y:S01]  /*edb0*/  IMAD R5, R26, UR5, R3 ;  /* 0x000000051a057c24 */ /* 0x000fe2000f8e0203 */
[----:B------:R-:W-:Y:S01]  /*edc0*/  LEA R0, P0, R2, UR6, 0x1 ;  /* 0x0000000602007c11 */ /* 0x000fe2000f8008ff */
[----:B------:R-:W-:-:S03]  /*edd0*/  UMOV UR5, 0xffffffff ;  /* 0xffffffff00057882 */ /* 0x000fc60000000000 */
[----:B------:R-:W-:Y:S02]  /*ede0*/  LEA.HI.X R5, R2, UR7, R5, 0x1, P0 ;  /* 0x0000000702057c11 */ /* 0x000fe400080f0c05 */
[----:B------:R-:W-:-:S05]  /*edf0*/  ISETP.GE.AND P0, PT, R28, 0x1, PT ;  /* 0x000000011c00780c */ /* 0x000fca0003f06270 */
[----:B------:R-:W-:Y:S01]  /*ee00*/  @P2 LOP3.LUT R16, R16, 0x2, RZ, 0xfc, !PT ;  /* 0x0000000210102812 */ /* 0x000fe200078efcff */
[----:B------:R-:W-:Y:S07]  /*ee10*/  BRA.DIV UR5, `(.L_x_3632) ;  /* 0x0000003a05cc7947 */ /* 0x000fee000b800000 */
[----:B------:R-:W0:Y:S01]  /*ee20*/  SHFL.IDX PT, R3, R0, RZ, 0x181f ;  /* 0x00181fff00037589 */ /* 0x000e2200000e0000 */
[----:B------:R-:W-:-:S03]  /*ee30*/  @P0 IMAD R6, R4, 0x2, R17 ;  /* 0x0000000204060824 */ /* 0x000fc600078e0211 */
[----:B------:R-:W1:Y:S01]  /*ee40*/  SHFL.IDX PT, R2, R5, RZ, 0x181f ;  /* 0x00181fff05027589 */ /* 0x000e6200000e0000 */
[----:B0-----:R-:W-:-:S05]  /*ee50*/  @P0 LEA R3, P1, R7, R3, 0x1 ;  /* 0x0000000307030211 */ /* 0x001fca00078208ff */
[----:B-1----:R-:W-:-:S05]  /*ee60*/  @P0 IMAD.X R2, RZ, RZ, R2, P1 ;  /* 0x000000ffff020224 */ /* 0x002fca00008e0602 */
[----:B------:R-:W-:-:S04]  /*ee70*/  @P0 LOP3.LUT R3, R3, R2, RZ, 0x3c, !PT ;  /* 0x0000000203030212 */ /* 0x000fc800078e3cff */
[----:B------:R-:W-:-:S04]  /*ee80*/  @P0 LOP3.LUT R2, R3, R2, RZ, 0x3c, !PT ;  /* 0x0000000203020212 */ /* 0x000fc800078e3cff */
[----:B------:R-:W-:-:S05]  /*ee90*/  @P0 LOP3.LUT R3, R3, R2, RZ, 0x3c, !PT ;  /* 0x0000000203030212 */ /* 0x000fca00078e3cff */
[----:B------:R-:W-:Y:S01]  /*eea0*/  @!PT LDS RZ, [RZ] ;  /* 0x00000000fffff984 */ /* 0x000fe20000000800 */
        /* <DEDUP_REMOVED lines=10> */
[----:B------:R0:W-:Y:S01]  /*ef50*/  @P0 LDGSTS.E.BYPASS.LTC128B.128 [R6+0x22c00], desc[UR50][R2.64], !P2 ;  /* 0x22c0000002060fae */ /* 0x0001e2000d101d72 */
[----:B------:R-:W-:-:S03]  /*ef60*/  ISETP.GE.AND P0, PT, R28, 0x21, PT ;  /* 0x000000211c00780c */ /* 0x000fc60003f06270 */
[----:B0-----:R-:W0:Y:S10]  /*ef70*/  SHFL.IDX PT, R3, R0, 0x2, 0x181f ;  /* 0x00581f0000037f89 */ /* 0x001e3400000e0000 */
[----:B------:R-:W-:Y:S01]  /*ef80*/  @P0 IMAD R6, R4, 0x2, R17 ;  /* 0x0000000204060824 */ /* 0x000fe200078e0211 */
[----:B------:R-:W1:Y:S04]  /*ef90*/  SHFL.IDX PT, R2, R5, 0x2, 0x181f ;  /* 0x00581f0005027f89 */ /* 0x000e6800000e0000 */
[----:B------:R-:W2:Y:S04]  /*efa0*/  SHFL.IDX PT, R5, R5, 0x3, 0x181f ;  /* 0x00781f0005057f89 */ /* 0x000ea800000e0000 */
[----:B------:R-:W3:Y:S01]  /*efb0*/  SHFL.IDX PT, R0, R0, 0x3, 0x181f ;  /* 0x00781f0000007f89 */ /* 0x000ee200000e0000 */
[----:B0-----:R-:W-:-:S05]  /*efc0*/  @P0 LEA R3, P1, R7, R3, 0x1 ;  /* 0x0000000307030211 */ /* 0x001fca00078208ff */
[----:B-1----:R-:W-:-:S05]  /*efd0*/  @P0 IMAD.X R2, RZ, RZ, R2, P1 ;  /* 0x000000ffff020224 */ /* 0x002fca00008e0602 */
[----:B------:R-:W-:-:S04]  /*efe0*/  @P0 LOP3.LUT R3, R3, R2, RZ, 0x3c, !PT ;  /* 0x0000000203030212 */ /* 0x000fc800078e3cff */
[----:B------:R-:W-:-:S04]  /*eff0*/  @P0 LOP3.LUT R2, R3, R2, RZ, 0x3c, !PT ;  /* 0x0000000203020212 */ /* 0x000fc800078e3cff */
[----:B------:R-:W-:-:S05]  /*f000*/  @P0 LOP3.LUT R3, R3, R2, RZ, 0x3c, !PT ;  /* 0x0000000203030212 */ /* 0x000fca00078e3cff */
[----:B--23--:R0:W-:Y:S02]  /*f010*/  @P0 LDGSTS.E.BYPASS.LTC128B.128 [R6+0x23400], desc[UR50][R2.64], !P2 ;  /* 0x2340000002060fae */ /* 0x00c1e4000d101d72 */
.L_x_3704:
[----:B------:R-:W-:-:S13]  /*f020*/  ISETP.GE.AND P0, PT, R28, 0x31, PT ;  /* 0x000000311c00780c */ /* 0x000fda0003f06270 */
[----:B01----:R-:W-:Y:S01]  /*f030*/  @P0 LEA R2, P1, R7, R0, 0x1 ;  /* 0x0000000007020211 */ /* 0x003fe200078208ff */
[----:B------:R-:W-:-:S04]  /*f040*/  @P0 IMAD R4, R4, 0x2, R17 ;  /* 0x0000000204040824 */ /* 0x000fc800078e0211 */
[----:B------:R-:W-:-:S05]  /*f050*/  @P0 IMAD.X R3, RZ, RZ, R5, P1 ;  /* 0x000000ffff030224 */ /* 0x000fca00008e0605 */
[----:B------:R-:W-:Y:S01]  /*f060*/  @!PT LDS RZ, [RZ] ;  /* 0x00000000fffff984 */ /* 0x000fe20000000800 */
[----:B------:R-:W-:Y:S01]  /*f070*/  @!PT LDS RZ, [RZ] ;  /* 0x00000000fffff984 */ /* 0x000fe20000000800 */
[----:B------:R-:W-:Y:S01]  /*f080*/  @!PT LDS RZ, [RZ] ;  /* 0x00000000fffff984 */ /* 0x000fe20000000800 */
[----:B------:R0:W-:Y:S01]  /*f090*/  @P0 LDGSTS.E.BYPASS.LTC128B.128 [R4+0x23c00], desc[UR50][R2.64], !P2 ;  /* 0x23c0000002040fae */ /* 0x0001e2000d101d72 */
[----:B------:R-:W-:Y:S01]  /*f0a0*/  PLOP3.LUT P0, PT, PT, PT, PT, 0x80, 0x0 ;  /* 0x000000000000781c */ /* 0x000fe20003f0f070 */
[----:B------:R-:W-:-:S12]  /*f0b0*/  NOP ;  /* 0x0000000000007918 */ /* 0x000fd80000000000 */
.L_x_3633:
[----:B------:R-:W-:Y:S02]  /*f0c0*/  PLOP3.LUT P1, PT, P1, P0, PT, 0xa2, 0x0 ;  /* 0x000000000000781c */ /* 0x000fe40000f21472 */
[----:B------:R-:W-:-:S08]  /*f0d0*/  @P0 R2UR P1, UR4, R19 ;  /* 0x00000000130402ca */ /* 0x000fd00000020000 */
[----:B------:R-:W-:-:S05]  /*f0e0*/  @P0 PLOP3.LUT P0, PT, P1, PT, PT, 0x80, 0x0 ;  /* 0x000000000000081c */ /* 0x000fca0000f0f070 */
[----:B------:R-:W-:Y:S01]  /*f0f0*/  @!P1 SYNCS.ARRIVE.TRANS64.RED.A0T1 RZ, [UR4+0x28c30], RZ ;  /* 0x028c30ffffff99a7 */ /* 0x000fe20008200404 */
[----:B------:R-:W-:Y:S07]  /*f100*/  @!P1 ARRIVES.LDGSTSBAR.64.TRANSCNT [UR4+0x28c30] ;  /* 0x028c3000ff0099b0 */ /* 0x000fee0008000a84 */
[----:B------:R-:W-:Y:S05]  /*f110*/  @P0 BRA.U.ANY `(.L_x_3633) ;  /* 0xfffffffd00e80947 */ /* 0x000fea000393ffff */
[----:B------:R-:W-:Y:S01]  /*f120*/  NOP ;  /* 0x0000000000007918 */ /* 0x000fe20000000000 */
[----:B------:R-:W-:-:S05]  /*f130*/  IMAD.U32 R0, RZ, RZ, UR36 ;  /* 0x00000024ff007e24 */ /* 0x000fca000f8e00ff */
[----:B------:R-:W-:-:S13]  /*f140*/  ISETP.NE.AND P2, PT, R0, 0x3, PT ;  /* 0x000000030000780c */ /* 0x000fda0003f45270 */
[----:B------:R-:W-:Y:S05]  /*f150*/  @!P2 BRA `(.L_x_3634) ;  /* 0x000000000004a947 */ /* 0x000fea0003800000 */
[----:B------:R-:W-:Y:S01]  /*f160*/  BPT.TRAP 0x1 ;  /* 0x000000040000795c */ /* 0x000fe20000300000 */
.L_x_3634:
[----:B------:R1:W5:Y:S01]  /*f170*/  LDL.LU R0, [R1+0x4] ;  /* 0x0000040001007983 */ /* 0x0003620000300800 */
[----:B------:R-:W-:Y:S01]  /*f180*/  LOP3.LUT P0, RZ, R16, 0x100, RZ, 0xc0, !PT ;  /* 0x0000010010ff7812 */ /* 0x000fe2000780c0ff */
[----:B------:R1:W-:Y:S02]  /*f190*/  SYNCS.ARRIVE.TRANS64.A1T0 RZ, [R19+URZ+0x28c30], RZ ;  /* 0x028c30ff13ff79a7 */ /* 0x0003e4000810003f */
[----:B0-----:R1:W5:Y:S10]  /*f1a0*/  LDL R3, [R1] ;  /* 0x0000000001037983 */ /* 0x0013740000100800 */
[----:B------:R-:W-:Y:S05]  /*f1b0*/  WARPSYNC.ALL ;  /* 0x0000000000007948 */ /* 0x000fea0003800000 */
[----:B------:R-:W-:Y:S01]  /*f1c0*/  SEL R2, R29, RZ, !P0 ;  /* 0x000000ff1d027207 */ /* 0x000fe20004000000 */
[----:B------:R-:W-:Y:S01]  /*f1d0*/  ULDC.64 UR4, c[0x0][0x298] ;  /* 0x0000a60000047ab9 */ /* 0x000fe20000000a00 */
[----:B------:R-:W-:Y:S01]  /*f1e0*/  BSSY B6, `(.L_x_3635) ;  /* 0x0000020000067945 */ /* 0x000fe20003800000 */
[----:B------:R-:W-:Y:S02]  /*f1f0*/  IMAD.WIDE.U32 R4, R37, UR4, RZ ;  /* 0x0000000425047c25 */ /* 0x000fe4000f8e00ff */
[----:B------:R0:W-:Y:S02]  /*f200*/  STL [R1+0x18], R2 ;  /* 0x0000180201007387 */ /* 0x0001e40000100800 */
[----:B0-----:R-:W-:Y:S01]  /*f210*/  VIADD R2, R17, 0x20400 ;  /* 0x0002040011027836 */ /* 0x001fe20000000000 */
[----:B------:R-:W-:Y:S01]  /*f220*/  BAR.SYNC.DEFER_BLOCKING 0x8, 0x100 ;  /* 0x0204000000007b1d */ /* 0x000fe20000010000 */
[----:B-----5:R-:W-:-:S03]  /*f230*/  SEL R0, R0, RZ, !P0 ;  /* 0x000000ff00007207 */ /* 0x020fc60004000000 */
[----:B------:R-:W-:Y:S02]  /*f240*/  LOP3.LUT P0, RZ, R2, 0x3ff, RZ, 0xc0, !PT ;  /* 0x000003ff02ff7812 */ /* 0x000fe4000780c0ff */
[----:B------:R-:W-:Y:S01]  /*f250*/  PRMT R29, R3, 0x8880, RZ ;  /* 0x00008880031d7816 */ /* 0x000fe200000000ff */
[----:B------:R0:W-:Y:S03]  /*f260*/  STL [R1+0x4], R0 ;  /* 0x0000040001007387 */ /* 0x0001e60000100800 */
[----:B------:R-:W-:Y:S01]  /*f270*/  PRMT R29, R29, 0x7710, RZ ;  /* 0x000077101d1d7816 */ /* 0x000fe200000000ff */
[----:B------:R2:W-:Y:S01]  /*f280*/  STL.64 [R1+0x10], R4 ;  /* 0x0000100401007387 */ /* 0x0005e20000100a00 */
[----:B0-----:R-:W-:-:S05]  /*f290*/  SHF.R.S32.HI R0, RZ, 0x1f, R37 ;  /* 0x0000001fff007819 */ /* 0x001fca0000011425 */
[----:B------:R-:W-:-:S04]  /*f2a0*/  IMAD R0, R0, UR4, RZ ;  /* 0x0000000400007c24 */ /* 0x000fc8000f8e02ff */
[----:B------:R-:W-:-:S04]  /*f2b0*/  IMAD R0, R37, UR5, R0 ;  /* 0x0000000525007c24 */ /* 0x000fc8000f8e0200 */
[----:B------:R-:W-:Y:S01]  /*f2c0*/  IMAD.IADD R37, R5, 0x1, R0 ;  /* 0x0000000105257824 */ /* 0x000fe200078e0200 */
[----:B--2---:R-:W-:Y:S06]  /*f2d0*/  @!P0 BRA `(.L_x_3636) ;  /* 0x0000000000408947 */ /* 0x004fec0003800000 */
        /* <DEDUP_REMOVED lines=15> */
[----:B01----:R-:W-:Y:S05]  /*f3d0*/  CALL.ABS.NOINC R2 ;  /* 0x0000000002007343 */ /* 0x003fea0003c00000 */
.L_x_3636:
[----:B------:R-:W-:Y:S05]  /*f3e0*/  BSYNC B6 ;  /* 0x0000000000067941 */ /* 0x000fea0003800000 */
.L_x_3635:
[----:B------:R-:W2:Y:S01]  /*f3f0*/  LDL.LU.64 R2, [R1+0x10] ;  /* 0x0000100001027983 */ /* 0x000ea20000300a00 */
[----:B------:R-:W0:Y:S01]  /*f400*/  LDC R7, c[0x0][0x448] ;  /* 0x00011200ff077b82 */ /* 0x000e220000000800 */
[----:B------:R-:W-:Y:S02]  /*f410*/  ULDC.64 UR4, c[0x0][0x2d8] ;  /* 0x0000b60000047ab9 */ /* 0x000fe40000000a00 */
[----:B------:R-:W3:Y:S04]  /*f420*/  LDL.LU R21, [R1+0x4] ;  /* 0x0000040001157983 */ /* 0x000ee80000300800 */
[----:B------:R-:W4:Y:S04]  /*f430*/  LDL.LU R20, [R1+0x18] ;  /* 0x0000180001147983 */ /* 0x000f280000300800 */
[----:B------:R0:W5:Y:S04]  /*f440*/  LDL R10, [R1+0x8] ;  /* 0x00000800010a7983 */ /* 0x0001680000100800 */
[----:B------:R0:W5:Y:S02]  /*f450*/  LDL R8, [R1+0x2c] ;  /* 0x00002c0001087983 */ /* 0x0001640000100800 */
[----:B0-----:R-:W-:-:S13]  /*f460*/  ISETP.NE.AND P0, PT, R7, 0x1, PT ;  /* 0x000000010700780c */ /* 0x001fda0003f05270 */
[----:B------:R-:W0:Y:S01]  /*f470*/  @P0 LDC R6, c[0x0][0x44c] ;  /* 0x00011300ff060b82 */ /* 0x000e220000000800 */
[----:B------:R-:W1:Y:S02]  /*f480*/  S2R R9, SR_TID.X ;  /* 0x0000000000097919 */ /* 0x000e640000002100 */
[----:B-1----:R-:W-:-:S05]  /*f490*/  IMAD.SHL.U32 R9, R9, 0x8, RZ ;  /* 0x0000000809097824 */ /* 0x002fca00078e00ff */
[----:B------:R-:W-:Y:S01]  /*f4a0*/  LOP3.LUT R9, R9, 0x38, RZ, 0xc0, !PT ;  /* 0x0000003809097812 */ /* 0x000fe200078ec0ff */
[----:B--2---:R-:W-:Y:S02]  /*f4b0*/  IMAD.MOV.U32 R3, RZ, RZ, R37 ;  /* 0x000000ffff037224 */ /* 0x004fe400078e0025 */
[----:B------:R-:W-:-:S04]  /*f4c0*/  IMAD.WIDE.U32 R2, R26, UR4, R2 ;  /* 0x000000041a027c25 */ /* 0x000fc8000f8e0002 */
[----:B------:R-:W-:Y:S01]  /*f4d0*/  IMAD R3, R26, UR5, R3 ;  /* 0x000000051a037c24 */ /* 0x000fe2000f8e0203 */
[----:B------:R-:W-:Y:S02]  /*f4e0*/  ULDC.64 UR4, c[0x0][0x2e0] ;  /* 0x0000b80000047ab9 */ /* 0x000fe40000000a00 */
[----:B---3--:R-:W-:Y:S02]  /*f4f0*/  IMAD R0, R21, UR4, RZ ;  /* 0x0000000415007c24 */ /* 0x008fe4000f8e02ff */
[----:B----4-:R-:W-:-:S04]  /*f500*/  IMAD.WIDE.U32 R2, R20, UR4, R2 ;  /* 0x0000000414027c25 */ /* 0x010fc8000f8e0002 */
[----:B------:R-:W-:Y:S01]  /*f510*/  IMAD R0, R20, UR5, R0 ;  /* 0x0000000514007c24 */ /* 0x000fe2000f8e0200 */
[----:B------:R-:W-:Y:S01]  /*f520*/  ULDC.64 UR4, c[0x0][0x2d0] ;  /* 0x0000b40000047ab9 */ /* 0x000fe20000000a00 */
[----:B------:R-:W1:Y:S02]  /*f530*/  S2R R20, SR_TID.X ;  /* 0x0000000000147919 */ /* 0x000e640000002100 */
[----:B------:R-:W-:Y:S02]  /*f540*/  IMAD.IADD R3, R3, 0x1, R0 ;  /* 0x0000000103037824 */ /* 0x000fe400078e0200 */
[----:B------:R-:W2:Y:S01]  /*f550*/  @P0 LDC R0, c[0x0][0x450] ;  /* 0x00011400ff000b82 */ /* 0x000ea20000000800 */
[----:B-1----:R-:W-:-:S05]  /*f560*/  IMAD.SHL.U32 R20, R20, 0x10, RZ ;  /* 0x0000001014147824 */ /* 0x002fca00078e00ff */
[----:B------:R-:W-:-:S05]  /*f570*/  LOP3.LUT R20, R36, 0x70, R20, 0xf8, !PT ;  /* 0x0000007024147812 */ /* 0x000fca00078ef814 */
[----:B------:R-:W-:-:S04]  /*f580*/  IMAD R5, R25, 0x40, R20 ;  /* 0x0000004019057824 */ /* 0x000fc800078e0214 */
[----:B0-----:R-:W-:-:S04]  /*f590*/  @P0 IMAD.HI.U32 R6, R5, R6, RZ ;  /* 0x0000000605060227 */ /* 0x001fc800078e00ff */
[----:B------:R-:W-:Y:S01]  /*f5a0*/  IMAD.MOV.U32 R4, RZ, RZ, R5 ;  /* 0x000000ffff047224 */ /* 0x000fe200078e0005 */
[----:B--2---:R-:W-:-:S05]  /*f5b0*/  @P0 SHF.R.U32.HI R4, RZ, R0, R6 ;  /* 0x00000000ff040219 */ /* 0x004fca0000011606 */
        /* <DEDUP_REMOVED lines=20> */
[----:B------:R-:W0:Y:S01]  /*f700*/  SHFL.IDX PT, R3, R0, RZ, 0x181f ;  /* 0x00181fff00037589 */ /* 0x000e2200000e0000 */
[----:B-----5:R-:W-:Y:S02]  /*f710*/  IMAD R5, R10, R7, RZ ;  /* 0x000000070a057224 */ /* 0x020fe400078e02ff */
[----:B------:R-:W-:Y:S01]  /*f720*/  IMAD R25, R25, 0x40, R36 ;  /* 0x0000004019197824 */ /* 0x000fe200078e0224 */
[----:B------:R-:W1:Y:S04]  /*f730*/  SHFL.IDX PT, R2, R4, RZ, 0x181f ;  /* 0x00181fff04027589 */ /* 0x000e6800000e0000 */
[----:B------:R-:W-:-:S13]  /*f740*/  ISETP.GE.AND P0, PT, R25, R5, PT ;  /* 0x000000051900720c */ /* 0x000fda0003f06270 */
[----:B0-----:R-:W-:-:S05]  /*f750*/  @!P0 LEA R3, P2, R9, R3, 0x1 ;  /* 0x0000000309038211 */ /* 0x001fca00078408ff */
[----:B-1----:R-:W-:-:S05]  /*f760*/  @!P0 IMAD.X R2, RZ, RZ, R2, P2 ;  /* 0x000000ffff028224 */ /* 0x002fca00010e0602 */
[----:B------:R-:W-:-:S04]  /*f770*/  @!P0 LOP3.LUT R3, R3, R2, RZ, 0x3c, !PT ;  /* 0x0000000203038212 */ /* 0x000fc800078e3cff */
[----:B------:R-:W-:-:S04]  /*f780*/  @!P0 LOP3.LUT R2, R3, R2, RZ, 0x3c, !PT ;  /* 0x0000000203028212 */ /* 0x000fc800078e3cff */
[----:B------:R-:W-:-:S05]  /*f790*/  @!P0 LOP3.LUT R3, R3, R2, RZ, 0x3c, !PT ;  /* 0x0000000203038212 */ /* 0x000fca00078e3cff */
[----:B------:R-:W-:Y:S01]  /*f7a0*/  @!PT LDS RZ, [RZ] ;  /* 0x00000000fffff984 */ /* 0x000fe20000000800 */
[----:B------:R0:W-:Y:S02]  /*f7b0*/  @!P0 LDGSTS.E.BYPASS.LTC128B.128 [R8+0x20400], desc[UR50][R2.64], !P1 ;  /* 0x2040000002088fae */ /* 0x0001e4000c901d72 */
[----:B0-----:R-:W-:Y:S02]  /*f7c0*/  VIADD R2, R25, 0x10 ;  /* 0x0000001019027836 */ /* 0x001fe40000000000 */
[----:B------:R-:W0:Y:S03]  /*f7d0*/  SHFL.IDX PT, R3, R0, 0x1, 0x181f ;  /* 0x00381f0000037f89 */ /* 0x000e2600000e0000 */
[----:B------:R-:W-:Y:S02]  /*f7e0*/  ISETP.GE.AND P0, PT, R2, R5, PT ;  /* 0x000000050200720c */ /* 0x000fe40003f06270 */
[----:B------:R-:W1:Y:S11]  /*f7f0*/  SHFL.IDX PT, R2, R4, 0x1, 0x181f ;  /* 0x00381f0004027f89 */ /* 0x000e7600000e0000 */
[----:B0-----:R-:W-:-:S05]  /*f800*/  @!P0 LEA R3, P2, R9, R3, 0x1 ;  /* 0x0000000309038211 */ /* 0x001fca00078408ff */
[----:B-1----:R-:W-:-:S05]  /*f810*/  @!P0 IMAD.X R2, RZ, RZ, R2, P2 ;  /* 0x000000ffff028224 */ /* 0x002fca00010e0602 */
[----:B------:R-:W-:-:S04]  /*f820*/  @!P0 LOP3.LUT R3, R3, R2, RZ, 0x3c, !PT ;  /* 0x0000000203038212 */ /* 0x000fc800078e3cff */
[----:B------:R-:W-:-:S04]  /*f830*/  @!P0 LOP3.LUT R2, R3, R2, RZ, 0x3c, !PT ;  /* 0x0000000203028212 */ /* 0x000fc800078e3cff */
[----:B------:R-:W-:-:S05]  /*f840*/  @!P0 LOP3.LUT R3, R3, R2, RZ, 0x3c, !PT ;  /* 0x0000000203038212 */ /* 0x000fca00078e3cff */
[----:B------:R0:W-:Y:S02]  /*f850*/  @!P0 LDGSTS.E.BYPASS.LTC128B.128 [R8+0x20c00], desc[UR50][R2.64], !P1 ;  /* 0x20c0000002088fae */ /* 0x0001e4000c901d72 */
[----:B0-----:R-:W-:Y:S02]  /*f860*/  VIADD R2, R25, 0x20 ;  /* 0x0000002019027836 */ /* 0x001fe40000000000 */
[----:B------:R-:W0:Y:S03]  /*f870*/  SHFL.IDX PT, R3, R0, 0x2, 0x181f ;  /* 0x00581f0000037f89 */ /* 0x000e2600000e0000 */
[----:B------:R-:W-:Y:S01]  /*f880*/  ISETP.GE.AND P0, PT, R2, R5, PT ;  /* 0x000000050200720c */ /* 0x000fe20003f06270 */
[----:B------:R-:W-:Y:S04]  /*f890*/  SHFL.IDX PT, R0, R0, 0x3, 0x181f ;  /* 0x00781f0000007f89 */ /* 0x000fe800000e0000 */
[----:B------:R-:W1:Y:S04]  /*f8a0*/  SHFL.IDX PT, R2, R4, 0x2, 0x181f ;  /* 0x00581f0004027f89 */ /* 0x000e6800000e0000 */
[----:B------:R-:W2:Y:S04]  /*f8b0*/  SHFL.IDX PT, R4, R4, 0x3, 0x181f ;  /* 0x00781f0004047f89 */ /* 0x000ea800000e0000 */
[----:B0-----:R-:W-:-:S05]  /*f8c0*/  @!P0 LEA R3, P2, R9, R3, 0x1 ;  /* 0x0000000309038211 */ /* 0x001fca00078408ff */
[----:B-1----:R-:W-:-:S05]  /*f8d0*/  @!P0 IMAD.X R2, RZ, RZ, R2, P2 ;  /* 0x000000ffff028224 */ /* 0x002fca00010e0602 */
[----:B------:R-:W-:-:S04]  /*f8e0*/  @!P0 LOP3.LUT R3, R3, R2, RZ, 0x3c, !PT ;  /* 0x0000000203038212 */ /* 0x000fc800078e3cff */
[----:B------:R-:W-:-:S04]  /*f8f0*/  @!P0 LOP3.LUT R2, R3, R2, RZ, 0x3c, !PT ;  /* 0x0000000203028212 */ /* 0x000fc800078e3cff */
[----:B------:R-:W-:-:S05]  /*f900*/  @!P0 LOP3.LUT R3, R3, R2, RZ, 0x3c, !PT ;  /* 0x0000000203038212 */ /* 0x000fca00078e3cff */
[----:B--2---:R1:W-:Y:S02]  /*f910*/  @!P0 LDGSTS.E.BYPASS.LTC128B.128 [R8+0x21400], desc[UR50][R2.64], !P1 ;  /* 0x2140000002088fae */ /* 0x0043e4000c901d72 */
.L_x_3713:
[----:B------:R-:W-:-:S05]  /*f920*/  VIADD R25, R25, 0x30 ;  /* 0x0000003019197836 */ /* 0x000fca0000000000 */
[----:B------:R-:W-:-:S13]  /*f930*/  ISETP.GE.AND P0, PT, R25, R5, PT ;  /* 0x000000051900720c */ /* 0x000fda0003f06270 */
[----:B01----:R-:W-:-:S05]  /*f940*/  @!P0 LEA R2, P2, R9, R0, 0x1 ;  /* 0x0000000009028211 */ /* 0x003fca00078408ff */
[----:B------:R-:W-:-:S05]  /*f950*/  @!P0 IMAD.X R3, RZ, RZ, R4, P2 ;  /* 0x000000ffff038224 */ /* 0x000fca00010e0604 */
[----:B------:R-:W-:Y:S01]  /*f960*/  @!PT LDS RZ, [RZ] ;  /* 0x00000000fffff984 */ /* 0x000fe20000000800 */
[----:B------:R-:W-:Y:S01]  /*f970*/  @!PT LDS RZ, [RZ] ;  /* 0x00000000fffff984 */ /* 0x000fe20000000800 */
[----:B------:R-:W-:Y:S01]  /*f980*/  @!PT LDS RZ, [RZ] ;  /* 0x00000000fffff984 */ /* 0x000fe20000000800 */
[----:B------:R0:W-:Y:S01]  /*f990*/  @!P0 LDGSTS.E.BYPASS.LTC128B.128 [R8+0x21c00], desc[UR50][R2.64], !P1 ;  /* 0x21c0000002088fae */ /* 0x0001e2000c901d72 */
[----:B------:R-:W-:Y:S01]  /*f9a0*/  PLOP3.LUT P0, PT, PT, PT, PT, 0x80, 0x0 ;  /* 0x000000000000781c */ /* 0x000fe20003f0f070 */
[----:B------:R-:W-:-:S12]  /*f9b0*/  NOP ;  /* 0x0000000000007918 */ /* 0x000fd80000000000 */
.L_x_3638:
        /* <DEDUP_REMOVED lines=14> */
[----:B------:R0:W-:Y:S01]  /*faa0*/  SYNCS.ARRIVE.TRANS64.A1T0 RZ, [R17+URZ+0x28c00], RZ ;  /* 0x028c00ff11ff79a7 */ /* 0x0001e2000810003f */
[----:B------:R-:W-:Y:S01]  /*fab0*/  BSSY B0, `(.L_x_3639) ;  /* 0x0000003000007945 */ /* 0x000fe20003800000 */
[----:B------:R-:W1:Y:S03]  /*fac0*/  SYNCS.PHASECHK.TRANS64.TRYWAIT P0, [R17+URZ+0x28c20], R0 ;  /* 0x028c2000110075a7 */ /* 0x000e66000800017f */
[----:B01----:R-:W-:Y:S05]  /*fad0*/  @!P0 BRA `(.L_x_3640) ;  /* 0x0000003800308947 */ /* 0x003fea0003800000 */
.L_x_3714:
[----:B------:R-:W-:Y:S05]  /*fae0*/  BSYNC B0 ;  /* 0x0000000000007941 */ /* 0x000fea0003800000 */
.L_x_3639:
[----:B------:R-:W-:-:S05]  /*faf0*/  IMAD.U32 R2, RZ, RZ, UR36 ;  /* 0x00000024ff027e24 */ /* 0x000fca000f8e00ff */
[----:B------:R-:W-:-:S13]  /*fb00*/  ISETP.NE.AND P0, PT, R2, 0x3, PT ;  /* 0x000000030200780c */ /* 0x000fda0003f05270 */
[----:B------:R-:W-:Y:S05]  /*fb10*/  @!P0 BRA `(.L_x_3641) ;  /* 0x0000000000048947 */ /* 0x000fea0003800000 */
[----:B------:R-:W-:Y:S01]  /*fb20*/  BPT.TRAP 0x1 ;  /* 0x000000040000795c */ /* 0x000fe20000300000 */
.L_x_3641:
[----:B0-----:R-:W-:Y:S01]  /*fb30*/  SHF.L.U32 R0, R22, 0x1f, RZ ;  /* 0x0000001f16007819 */ /* 0x001fe200000006ff */
[----:B------:R-:W-:Y:S03]  /*fb40*/  BSSY B0, `(.L_x_3642) ;  /* 0x0000003000007945 */ /* 0x000fe60003800000 */
[----:B------:R-:W0:Y:S02]  /*fb50*/  SYNCS.PHASECHK.TRANS64.TRYWAIT P0, [R19+URZ+0x28c60], R0 ;  /* 0x028c6000130075a7 */ /* 0x000e24000800017f */
[----:B0-----:R-:W-:Y:S05]  /*fb60*/  @!P0 BRA `(.L_x_3643) ;  /* 0x0000003800208947 */ /* 0x001fea0003800000 */
.L_x_3715:
[----:B------:R-:W-:Y:S05]  /*fb70*/  BSYNC B0 ;  /* 0x0000000000007941 */ /* 0x000fea0003800000 */
.L_x_3642:
[----:B------:R-:W0:Y:S01]  /*fb80*/  LDL.LU R2, [R1+0x1c] ;  /* 0x00001c0001027983 */ /* 0x000e220000300800 */
[----:B------:R-:W-:Y:S01]  /*fb90*/  ULDC.64 UR4, c[0x0][0x328] ;  /* 0x0000ca0000047ab9 */ /* 0x000fe20000000a00 */
[----:B------:R-:W-:Y:S02]  /*fba0*/  ULDC.64 UR6, c[0x0][0x318] ;  /* 0x0000c60000067ab9 */ /* 0x000fe40000000a00 */
[----:B------:R-:W2:Y:S01]  /*fbb0*/  LDL.LU R4, [R1+0x20] ;  /* 0x0000200001047983 */ /* 0x000ea20000300800 */
[----:B------:R-:W-:Y:S02]  /*fbc0*/  IMAD R5, R18, 0x8000, R33 ;  /* 0x0000800012057824 */ /* 0x000fe400078e0221 */
[----:B0-----:R-:W-:Y:S02]  /*fbd0*/  IMAD R0, R2, UR4, RZ ;  /* 0x0000000402007c24 */ /* 0x001fe4000f8e02ff */
[----:B------:R-:W-:-:S04]  /*fbe0*/  IMAD.WIDE.U32 R2, R35, UR4, RZ ;  /* 0x0000000423027c25 */ /* 0x000fc8000f8e00ff */
[----:B------:R-:W-:Y:S01]  /*fbf0*/  IMAD R0, R35, UR5, R0 ;  /* 0x0000000523007c24 */ /* 0x000fe2000f8e0200 */
[----:B------:R-:W-:-:S03]  /*fc00*/  ULDC.64 UR4, c[0x0][0x338] ;  /* 0x0000ce0000047ab9 */ /* 0x000fc60000000a00 */
[----:B------:R-:W-:Y:S02]  /*fc10*/  IMAD.IADD R3, R3, 0x1, R0 ;  /* 0x0000000103037824 */ /* 0x000fe400078e0200 */
[----:B--2---:R-:W-:Y:S02]  /*fc20*/  IMAD R0, R4, UR4, RZ ;  /* 0x0000000404007c24 */ /* 0x004fe4000f8e02ff */
        /* <DEDUP_REMOVED lines=10> */
[----:B------:R-:W2:Y:S01]  /*fcd0*/  LDL R3, [R1] ;  /* 0x0000000001037983 */ /* 0x000ea20000100800 */
[----:B------:R-:W-:Y:S01]  /*fce0*/  IMAD R5, R5, 0x2, R17 ;  /* 0x0000000205057824 */ /* 0x000fe200078e0211 */
[C---:B------:R-:W-:Y:S01]  /*fcf0*/  LOP3.LUT P5, RZ, R29.reuse, 0x2, RZ, 0xc0, !PT ;  /* 0x000000021dff7812 */ /* 0x040fe200078ac0ff */
[----:B------:R-:W0:Y:S01]  /*fd00*/  S2R R7, SR_TID.X ;  /* 0x0000000000077919 */ /* 0x000e220000002100 */
[C---:B------:R-:W-:Y:S02]  /*fd10*/  LOP3.LUT P4, RZ, R29.reuse, 0x4, RZ, 0xc0, !PT ;  /* 0x000000041dff7812 */ /* 0x040fe4000788c0ff */
[C---:B------:R-:W-:Y:S01]  /*fd20*/  LOP3.LUT P3, RZ, R29.reuse, 0x8, RZ, 0xc0, !PT ;  /* 0x000000081dff7812 */ /* 0x040fe2000786c0ff */
[----:B------:R-:W1:Y:S01]  /*fd30*/  SHFL.IDX PT, R2, R4, RZ, 0x181f ;  /* 0x00181fff04027589 */ /* 0x000e6200000e0000 */
[----:B------:R-:W-:Y:S02]  /*fd40*/  LOP3.LUT R16, R16, 0xfffffeff, RZ, 0xc0, !PT ;  /* 0xfffffeff10107812 */ /* 0x000fe400078ec0ff */
[----:B------:R-:W-:Y:S01]  /*fd50*/  LOP3.LUT P2, RZ, R29, 0x10, RZ, 0xc0, !PT ;  /* 0x000000101dff7812 */ /* 0x000fe2000784c0ff */
[----:B0-----:R-:W-:-:S05]  /*fd60*/  IMAD.SHL.U32 R7, R7, 0x8, RZ ;  /* 0x0000000807077824 */ /* 0x001fca00078e00ff */
[----:B------:R-:W-:-:S05]  /*fd70*/  LOP3.LUT R7, R7, 0x38, RZ, 0xc0, !PT ;  /* 0x0000003807077812 */ /* 0x000fca00078ec0ff */
[----:B------:R-:W-:Y:S01]  /*fd80*/  IMAD.SHL.U32 R0, R7, 0x2, RZ ;  /* 0x0000000207007824 */ /* 0x000fe200078e00ff */
[----:B------:R-:W-:-:S04]  /*fd90*/  LOP3.LUT R7, R29, 0x1, RZ, 0xc0, !PT ;  /* 0x000000011d077812 */ /* 0x000fc800078ec0ff */
[----:B-1----:R-:W-:Y:S02]  /*fda0*/  IADD3 R2, P0, R2, R0, RZ ;  /* 0x0000000002027210 */ /* 0x002fe40007f1e0ff */
[----:B------:R-:W-:-:S13]  /*fdb0*/  ISETP.NE.U32.AND P1, PT, R7, 0x1, PT ;  /* 0x000000010700780c */ /* 0x000fda0003f25070 */
[----:B------:R-:W-:-:S04]  /*fdc0*/  @P1 LOP3.LUT R16, R16, 0x100, RZ, 0xfc, !PT ;  /* 0x0000010010101812 */ /* 0x000fc800078efcff */
[----:B------:R-:W-:Y:S01]  /*fdd0*/  LOP3.LUT R16, R16, 0xfffffdff, RZ, 0xc0, !PT ;  /* 0xfffffdff10107812 */ /* 0x000fe200078ec0ff */
[----:B--2---:R-:W-:Y:S02]  /*fde0*/  IMAD.MOV.U32 R8, RZ, RZ, R3 ;  /* 0x000000ffff087224 */ /* 0x004fe400078e0003 */
[----:B------:R-:W0:Y:S03]  /*fdf0*/  SHFL.IDX PT, R3, R6, RZ, 0x181f ;  /* 0x00181fff06037589 */ /* 0x000e2600000e0000 */
[----:B------:R-:W-:Y:S01]  /*fe00*/  PRMT R7, R8, 0x8880, RZ ;  /* 0x0000888008077816 */ /* 0x000fe200000000ff */
[----:B0-----:R-:W-:Y:S01]  /*fe10*/  IMAD.X R3, RZ, RZ, R3, P0 ;  /* 0x000000ffff037224 */ /* 0x001fe200000e0603 */
[----:B------:R-:W-:Y:S02]  /*fe20*/  ISETP.LT.OR P0, PT, R28, 0x1, P1 ;  /* 0x000000011c00780c */ /* 0x000fe40000f01670 */
[----:B------:R-:W-:-:S04]  /*fe30*/  LOP3.LUT P1, RZ, R29, 0x20, RZ, 0xc0, !PT ;  /* 0x000000201dff7812 */ /* 0x000fc8000782c0ff */
[----:B------:R-:W-:-:S07]  /*fe40*/  ISETP.LT.OR P6, PT, R28, 0x1, !P1 ;  /* 0x000000011c00780c */ /* 0x000fce0004fc1670 */
[----:B------:R-:W-:Y:S01]  /*fe50*/  @!PT LDS RZ, [RZ] ;  /* 0x00000000fffff984 */ /* 0x000fe20000000800 */
        /* <DEDUP_REMOVED lines=9> */
[----:B------:R-:W-:-:S03]  /*fef0*/  LOP3.LUT P0, RZ, R29, 0x40, RZ, 0xc0, !PT ;  /* 0x000000401dff7812 */ /* 0x000fc6000780c0ff */
[----:B------:R-:W-:Y:S01]  /*ff00*/  LDGSTS.E.BYPASS.LTC128B.128 [R5+0xa400], desc[UR50][R2.64+0x280], !P6 ;  /* 0x0a40028002057fae */ /* 0x000fe2000f101d72 */
[----:B------:R-:W-:-:S13]  /*ff10*/  ISETP.LT.OR P6, PT, R28, 0x1, !P0 ;  /* 0x000000011c00780c */ /* 0x000fda00047c1670 */
[----:B------:R-:W-:Y:S01]  /*ff20*/  LDGSTS.E.BYPASS.LTC128B.128 [R5+0xc400], desc[UR50][R2.64+0x300], !P6 ;  /* 0x0c40030002057fae */ /* 0x000fe2000f101d72 */
[----:B------:R-:W-:-:S03]  /*ff30*/  ISETP.GT.AND P6, PT, R7, -0x1, PT ;  /* 0xffffffff0700780c */ /* 0x000fc60003fc4270 */
[----:B------:R-:W-:Y:S10]  /*ff40*/  SHFL.IDX PT, R7, R6, 0x2, 0x181f ;  /* 0x00581f0006077f89 */ /* 0x000ff400000e0000 */
[----:B------:R-:W-:-:S02]  /*ff50*/  @P6 LOP3.LUT R16, R16, 0x200, RZ, 0xfc, !PT ;  /* 0x0000020010106812 */ /* 0x000fc400078efcff */
[----:B------:R-:W-:-:S13]  /*ff60*/  ISETP.LT.OR P6, PT, R28, 0x1, P6 ;  /* 0x000000011c00780c */ /* 0x000fda00037c1670 */
[----:B------:R0:W-:Y:S04]  /*ff70*/  LDGSTS.E.BYPASS.LTC128B.128 [R5+0xe400], desc[UR50][R2.64+0x380], !P6 ;  /* 0x0e40038002057fae */ /* 0x0001e8000f101d72 */
[----:B0-----:R-:W0:Y:S04]  /*ff80*/  SHFL.IDX PT, R2, R4, 0x1, 0x181f ;  /* 0x00381f0004027f89 */ /* 0x001e2800000e0000 */
[----:B------:R-:W1:Y:S04]  /*ff90*/  SHFL.IDX PT, R3, R6, 0x1, 0x181f ;  /* 0x00381f0006037f89 */ /* 0x000e6800000e0000 */
[----:B------:R-:W-:Y:S01]  /*ffa0*/  SHFL.IDX PT, R6, R6, 0x3, 0x181f ;  /* 0x00781f0006067f89 */ /* 0x000fe200000e0000 */
[----:B0-----:R-:W-:-:S05]  /*ffb0*/  IADD3 R2, P6, R2, R0, RZ ;  /* 0x0000000002027210 */ /* 0x001fca0007fde0ff */
[----:B-1----:R-:W-:Y:S01]  /*ffc0*/  IMAD.X R3, RZ, RZ, R3, P6 ;  /* 0x000000ffff037224 */ /* 0x002fe200030e0603 */
        /* <DEDUP_REMOVED lines=17> */
[----:B------:R0:W-:Y:S04]  /*100e0*/  LDGSTS.E.BYPASS.LTC128B.128 [R5+0xec00], desc[UR50][R2.64+0x380], !P6 ;  /* 0x0ec0038002057fae */ /* 0x0001e8000f101d72 */
[----:B0-----:R-:W0:Y:S02]  /*100f0*/  SHFL.IDX PT, R2, R4, 0x2, 0x181f ;  /* 0x00581f0004027f89 */ /* 0x001e2400000e0000 */
[----:B0-----:R-:W-:-:S05]  /*10100*/  IADD3 R2, P6, R2, R0, RZ ;  /* 0x0000000002027210 */ /* 0x001fca0007fde0ff */
        /* <DEDUP_REMOVED lines=19> */
[----:B0-----:R0:W1:Y:S02]  /*10240*/  SHFL.IDX PT, R2, R4, 0x3, 0x181f ;  /* 0x00781f0004027f89 */ /* 0x00106400000e0000 */
.L_x_3725:
[C---:B------:R-:W-:Y:S02]  /*10250*/  LOP3.LUT P6, RZ, R16.reuse, 0x100, RZ, 0xc0, !PT ;  /* 0x0000010010ff7812 */ /* 0x040fe400078cc0ff */
[----:B------:R-:W-:Y:S02]  /*10260*/  LOP3.LUT R16, R16, 0xffffefff, RZ, 0xc0, !PT ;  /* 0xffffefff10107812 */ /* 0x000fe400078ec0ff */
[C---:B------:R-:W-:Y:S02]  /*10270*/  ISETP.LT.OR P6, PT, R28.reuse, 0x31, P6 ;  /* 0x000000311c00780c */ /* 0x040fe400037c1670 */
[----:B------:R-:W-:-:S11]  /*10280*/  ISETP.LT.OR P5, PT, R28, 0x31, !P5 ;  /* 0x000000311c00780c */ /* 0x000fd60006fa1670 */
[----:B------:R-:W-:Y:S02]  /*10290*/  @P6 LOP3.LUT R16, R16, 0x1000, RZ, 0xfc, !PT ;  /* 0x0000100010106812 */ /* 0x000fe400078efcff */
[----:B------:R-:W-:Y:S02]  /*102a0*/  ISETP.LT.OR P6, PT, R28, 0x31, !P4 ;  /* 0x000000311c00780c */ /* 0x000fe400067c1670 */
[----:B------:R-:W-:Y:S02]  /*102b0*/  LOP3.LUT R16, R16, 0xffffbfff, RZ, 0xc0, !PT ;  /* 0xffffbfff10107812 */ /* 0x000fe400078ec0ff */
[----:B------:R-:W-:Y:S02]  /*102c0*/  ISETP.LT.OR P4, PT, R28, 0x31, !P2 ;  /* 0x000000311c00780c */ /* 0x000fe40005781670 */
[----:B------:R-:W-:Y:S02]  /*102d0*/  LOP3.LUT R16, R16, 0xfffffeff, RZ, 0xc0, !PT ;  /* 0xfffffeff10107812 */ /* 0x000fe400078ec0ff */
[----:B------:R-:W-:-:S02]  /*102e0*/  ISETP.LT.OR P2, PT, R28, 0x31, !P0 ;  /* 0x000000311c00780c */ /* 0x000fc40004741670 */
[----:B------:R-:W-:Y:S02]  /*102f0*/  @P5 LOP3.LUT R16, R16, 0x100, RZ, 0xfc, !PT ;  /* 0x0000010010105812 */ /* 0x000fe400078efcff */
[----:B-1----:R-:W-:Y:S02]  /*10300*/  IADD3 R2, P0, R2, R0, RZ ;  /* 0x0000000002027210 */ /* 0x002fe40007f1e0ff */
[----:B------:R-:W-:Y:S02]  /*10310*/  @P6 LOP3.LUT R16, R16, 0x4000, RZ, 0xfc, !PT ;  /* 0x0000400010106812 */ /* 0x000fe400078efcff */
[----:B------:R-:W-:Y:S01]  /*10320*/  ISETP.LT.OR P5, PT, R28, 0x31, !P3 ;  /* 0x000000311c00780c */ /* 0x000fe20005fa1670 */
[----:B------:R-:W-:Y:S01]  /*10330*/  IMAD.X R3, RZ, RZ, R6, P0 ;  /* 0x000000ffff037224 */ /* 0x000fe200000e0606 */
[C---:B------:R-:W-:Y:S02]  /*10340*/  LOP3.LUT P6, RZ, R16.reuse, 0x1000, RZ, 0xc0, !PT ;  /* 0x0000100010ff7812 */ /* 0x040fe400078cc0ff */
[----:B------:R-:W-:-:S02]  /*10350*/  LOP3.LUT P0, RZ, R16, 0x100, RZ, 0xc0, !PT ;  /* 0x0000010010ff7812 */ /* 0x000fc4000780c0ff */
[----:B------:R-:W-:Y:S02]  /*10360*/  ISETP.LT.OR P3, PT, R28, 0x31, !P1 ;  /* 0x000000311c00780c */ /* 0x000fe40004f61670 */
[----:B------:R-:W-:-:S04]  /*10370*/  LOP3.LUT P1, RZ, R16, 0x200, RZ, 0xc0, !PT ;  /* 0x0000020010ff7812 */ /* 0x000fc8000782c0ff */
[----:B------:R-:W-:-:S03]  /*10380*/  ISETP.LT.OR P1, PT, R28, 0x31, P1 ;  /* 0x000000311c00780c */ /* 0x000fc60000f21670 */
[----:B------:R-:W-:Y:S01]  /*10390*/  @!PT LDS RZ, [RZ] ;  /* 0x00000000fffff984 */ /* 0x000fe20000000800 */
[----:B------:R-:W-:Y:S01]  /*103a0*/  @!PT LDS RZ, [RZ] ;  /* 0x00000000fffff984 */ /* 0x000fe20000000800 */
[----:B------:R-:W-:Y:S01]  /*103b0*/  @!PT LDS RZ, [RZ] ;  /* 0x00000000fffff984 */ /* 0x000fe20000000800 */
[----:B------:R1:W-:Y:S01]  /*103c0*/  LDGSTS.E.BYPASS.LTC128B.128 [R5+0x1c00], desc[UR50][R2.64], !P6 ;  /* 0x01c0000002057fae */ /* 0x0003e2000f101d72 */
[----:B------:R-:W-:-:S03]  /*103d0*/  LOP3.LUT P6, RZ, R16, 0x4000, RZ, 0xc0, !PT ;  /* 0x0000400010ff7812 */ /* 0x000fc600078cc0ff */
[----:B------:R1:W-:Y:S01]  /*103e0*/  LDGSTS.E.BYPASS.LTC128B.128 [R5+0x3c00], desc[UR50][R2.64+0x80], !P0 ;  /* 0x03c0008002057fae */ /* 0x0003e2000c101d72 */
[----:B------:R-:W-:-:S09]  /*103f0*/  PLOP3.LUT P0, PT, PT, PT, PT, 0x80, 0x0 ;  /* 0x000000000000781c */ /* 0x000fd20003f0f070 */
[----:B------:R1:W-:Y:S04]  /*10400*/  LDGSTS.E.BYPASS.LTC128B.128 [R5+0x5c00], desc[UR50][R2.64+0x100], !P6 ;  /* 0x05c0010002057fae */ /* 0x0003e8000f101d72 */
[----:B------:R1:W-:Y:S04]  /*10410*/  LDGSTS.E.BYPASS.LTC128B.128 [R5+0x7c00], desc[UR50][R2.64+0x180], !P5 ;  /* 0x07c0018002057fae */ /* 0x0003e8000e901d72 */
[----:B------:R1:W-:Y:S04]  /*10420*/  LDGSTS.E.BYPASS.LTC128B.128 [R5+0x9c00], desc[UR50][R2.64+0x200], !P4 ;  /* 0x09c0020002057fae */ /* 0x0003e8000e101d72 */
[----:B------:R1:W-:Y:S04]  /*10430*/  LDGSTS.E.BYPASS.LTC128B.128 [R5+0xbc00], desc[UR50][R2.64+0x280], !P3 ;  /* 0x0bc0028002057fae */ /* 0x0003e8000d901d72 */
[----:B------:R1:W-:Y:S04]  /*10440*/  LDGSTS.E.BYPASS.LTC128B.128 [R5+0xdc00], desc[UR50][R2.64+0x300], !P2 ;  /* 0x0dc0030002057fae */ /* 0x0003e8000d101d72 */
[----:B------:R1:W-:Y:S01]  /*10450*/  LDGSTS.E.BYPASS.LTC128B.128 [R5+0xfc00], desc[UR50][R2.64+0x380], !P1 ;  /* 0x0fc0038002057fae */ /* 0x0003e2000c901d72 */
[----:B------:R-:W-:Y:S01]  /*10460*/  NOP ;  /* 0x0000000000007918 */ /* 0x000fe20000000000 */
.L_x_3645:
[----:B------:R-:W-:Y:S02]  /*10470*/  PLOP3.LUT P1, PT, P1, P0, PT, 0xa2, 0x0 ;  /* 0x000000000000781c */ /* 0x000fe40000f21472 */
[----:B------:R-:W-:-:S08]  /*10480*/  @P0 R2UR P1, UR4, R19 ;  /* 0x00000000130402ca */ /* 0x000fd00000020000 */
[----:B------:R-:W-:-:S05]  /*10490*/  @P0 PLOP3.LUT P0, PT, P1, PT, PT, 0x80, 0x0 ;  /* 0x000000000000081c */ /* 0x000fca0000f0f070 */
[----:B------:R-:W-:Y:S01]  /*104a0*/  @!P1 SYNCS.ARRIVE.TRANS64.RED.A0T1 RZ, [UR4+0x28c50], RZ ;  /* 0x028c50ffffff99a7 */ /* 0x000fe20008200404 */
[----:B------:R-:W-:Y:S07]  /*104b0*/  @!P1 ARRIVES.LDGSTSBAR.64.TRANSCNT [UR4+0x28c50] ;  /* 0x028c5000ff0099b0 */ /* 0x000fee0008000a84 */
[----:B------:R-:W-:Y:S05]  /*104c0*/  @P0 BRA.U.ANY `(.L_x_3645) ;  /* 0xfffffffd00e80947 */ /* 0x000fea000393ffff */
[----:B------:R-:W-:Y:S01]  /*104d0*/  NOP ;  /* 0x0000000000007918 */ /* 0x000fe20000000000 */
[----:B-1----:R-:W-:-:S05]  /*104e0*/  IMAD.U32 R2, RZ, RZ, UR36 ;  /* 0x00000024ff027e24 */ /* 0x002fca000f8e00ff */
[----:B------:R-:W-:-:S13]  /*104f0*/  ISETP.NE.AND P2, PT, R2, 0x3, PT ;  /* 0x000000030200780c */ /* 0x000fda0003f45270 */
[----:B------:R-:W-:Y:S05]  /*10500*/  @!P2 BRA `(.L_x_3646) ;  /* 0x000000000004a947 */ /* 0x000fea0003800000 */
[----:B------:R-:W-:Y:S01]  /*10510*/  BPT.TRAP 0x1 ;  /* 0x000000040000795c */ /* 0x000fe20000300000 */
.L_x_3646:
[----:B------:R-:W2:Y:S01]  /*10520*/  LDL.LU R2, [R1+0xc] ;  /* 0x00000c0001027983 */ /* 0x000ea20000300800 */
[----:B------:R1:W-:Y:S01]  /*10530*/  SYNCS.ARRIVE.TRANS64.A1T0 RZ, [R19+URZ+0x28c50], RZ ;  /* 0x028c50ff13ff79a7 */ /* 0x0003e2000810003f */
[----:B------:R-:W-:Y:S01]  /*10540*/  BSSY B0, `(.L_x_3647) ;  /* 0x00000f1000007945 */ /* 0x000fe20003800000 */
[----:B--2---:R-:W-:-:S05]  /*10550*/  VIADD R7, R2, 0xfffffffe ;  /* 0xfffffffe02077836 */ /* 0x004fca0000000000 */
[----:B------:R-:W-:-:S13]  /*10560*/  ISETP.GE.AND P0, PT, R7, R30, PT ;  /* 0x0000001e0700720c */ /* 0x000fda0003f06270 */
[----:B-1----:R-:W-:Y:S05]  /*10570*/  @!P0 BRA `(.L_x_3648) ;  /* 0x0000000c00b48947 */ /* 0x002fea0003800000 */
[----:B------:R-:W2:Y:S04]  /*10580*/  LDL.LU R3, [R1+0x28] ;  /* 0x0000280001037983 */ /* 0x000ea80000300800 */
[----:B------:R-:W3:Y:S01]  /*10590*/  LDL.LU R2, [R1] ;  /* 0x0000000001027983 */ /* 0x000ee20000300800 */
[----:B--2---:R-:W-:Y:S02]  /*105a0*/  LOP3.LUT R29, R3, 0x40, RZ, 0xc0, !PT ;  /* 0x00000040031d7812 */ /* 0x004fe400078ec0ff */
[----:B---3--:R-:W-:Y:S02]  /*105b0*/  LOP3.LUT R28, R2, 0x80, RZ, 0xc0, !PT ;  /* 0x00000080021c7812 */ /* 0x008fe400078ec0ff */
[----:B------:R-:W-:Y:S02]  /*105c0*/  SHF.R.U32.HI R29, RZ, 0x2, R29 ;  /* 0x00000002ff1d7819 */ /* 0x000fe4000001161d */
[----:B------:R-:W-:-:S07]  /*105d0*/  SHF.R.U32.HI R28, RZ, 0x3, R28 ;  /* 0x00000003ff1c7819 */ /* 0x000fce000001161c */
.L_x_3661:
[----:B0-----:R-:W0:Y:S01]  /*105e0*/  S2R R4, SR_TID.X ;  /* 0x0000000000047919 */ /* 0x001e220000002100 */
[----:B-1----:R-:W1:Y:S01]  /*105f0*/  LDC R2, c[0x0][0x430] ;  /* 0x00010c00ff027b82 */ /* 0x002e620000000800 */
[----:B--23--:R-:W-:Y:S01]  /*10600*/  IMAD R6, R7, 0x40, R31 ;  /* 0x0000004007067824 */ /* 0x00cfe200078e021f */
[----:B------:R-:W-:Y:S05]  /*10610*/  YIELD ;  /* 0x0000000000007946 */ /* 0x000fea0003800000 */
[----:B------:R-:W-:Y:S01]  /*10620*/  IMAD.U32 R11, RZ, RZ, UR36 ;  /* 0x00000024ff0b7e24 */ /* 0x000fe2000f8e00ff */
[----:B------:R-:W-:Y:S01]  /*10630*/  ULDC UR4, c[0x0][0x430] ;  /* 0x00010c0000047ab9 */ /* 0x000fe20000000800 */
[----:B------:R-:W-:Y:S01]  /*10640*/  VIADD R18, R18, 0x1 ;  /* 0x0000000112127836 */ /* 0x000fe20000000000 */
[----:B-1----:R-:W-:Y:S01]  /*10650*/  ISETP.NE.AND P0, PT, R2, 0x1, PT ;  /* 0x000000010200780c */ /* 0x002fe20003f05270 */
[----:B0-----:R-:W-:-:S05]  /*10660*/  IMAD.SHL.U32 R4, R4, 0x10, RZ ;  /* 0x0000001004047824 */ /* 0x001fca00078e00ff */
[----:B------:R-:W-:-:S07]  /*10670*/  LOP3.LUT R4, R36, 0x70, R4, 0xf8, !PT ;  /* 0x0000007024047812 */ /* 0x000fce00078ef804 */
[----:B------:R-:W0:Y:S01]  /*10680*/  @P0 LDC R3, c[0x0][0x434] ;  /* 0x00010d00ff030b82 */ /* 0x000e220000000800 */
[C---:B------:R-:W-:Y:S01]  /*10690*/  ISETP.GT.U32.AND P1, PT, R4.reuse, 0x3f, PT ;  /* 0x0000003f0400780c */ /* 0x040fe20003f24070 */
[----:B------:R-:W-:-:S06]  /*106a0*/  IMAD.IADD R6, R4, 0x1, R6 ;  /* 0x0000000104067824 */ /* 0x000fcc00078e0206 */
[----:B------:R-:W1:Y:S01]  /*106b0*/  @P0 LDC R2, c[0x0][0x438] ;  /* 0x00010e00ff020b82 */ /* 0x000e620000000800 */
[----:B------:R-:W-:-:S07]  /*106c0*/  IMAD.MOV.U32 R10, RZ, RZ, R6 ;  /* 0x000000ffff0a7224 */ /* 0x000fce00078e0006 */
[----:B------:R-:W2:Y:S01]  /*106d0*/  @!P1 LDC.64 R4, c[0x0][0x428] ;  /* 0x00010a00ff049b82 */ /* 0x000ea20000000a00 */
[----:B0-----:R-:W-:-:S07]  /*106e0*/  @P0 IMAD.HI.U32 R3, R6, R3, RZ ;  /* 0x0000000306030227 */ /* 0x001fce00078e00ff */
[----:B------:R-:W0:Y:S01]  /*106f0*/  @!P1 LDC.64 R8, c[0x0][0x418] ;  /* 0x00010600ff089b82 */ /* 0x000e220000000a00 */
[----:B-1----:R-:W-:-:S04]  /*10700*/  @P0 SHF.R.U32.HI R10, RZ, R2, R3 ;  /* 0x00000002ff0a0219 */ /* 0x002fc80000011603 */
[--C-:B------:R-:W-:Y:S01]  /*10710*/  @!P1 SHF.R.S32.HI R3, RZ, 0x1f, R10.reuse ;  /* 0x0000001fff039819 */ /* 0x100fe2000001140a */
[----:B------:R-:W-:-:S04]  /*10720*/  @!P1 IMAD.MOV.U32 R2, RZ, RZ, R10 ;  /* 0x000000ffff029224 */ /* 0x000fc800078e000a */
[----:B--2---:R-:W-:-:S04]  /*10730*/  @!P1 IMAD.WIDE.U32 R2, R23, R4, R2 ;  /* 0x0000000417029225 */ /* 0x004fc800078e0002 */
[----:B------:R-:W-:-:S04]  /*10740*/  @!P1 IMAD R4, R32, R4, RZ ;  /* 0x0000000420049224 */ /* 0x000fc800078e02ff */
[----:B------:R-:W-:Y:S01]  /*10750*/  @!P1 IMAD R5, R23, R5, R4 ;  /* 0x0000000517059224 */ /* 0x000fe200078e0204 */
[----:B0-----:R-:W-:Y:S01]  /*10760*/  @!P1 LEA R8, P0, R2, R8, 0x2 ;  /* 0x0000000802089211 */ /* 0x001fe200078010ff */
[----:B------:R-:W-:Y:S02]  /*10770*/  IMAD.MOV.U32 R4, RZ, RZ, RZ ;  /* 0x000000ffff047224 */ /* 0x000fe400078e00ff */
[----:B------:R-:W-:Y:S02]  /*10780*/  @!P1 IMAD.IADD R3, R5, 0x1, R3 ;  /* 0x0000000105039824 */ /* 0x000fe400078e0203 */
[----:B------:R-:W-:-:S03]  /*10790*/  IMAD.MOV R5, RZ, RZ, -R10 ;  /* 0x000000ffff057224 */ /* 0x000fc600078e0a0a */
[----:B------:R-:W-:Y:S01]  /*107a0*/  @!P1 LEA.HI.X R9, R2, R9, R3, 0x2, P0 ;  /* 0x0000000902099211 */ /* 0x000fe200000f1403 */
[----:B------:R-:W-:Y:S01]  /*107b0*/  IMAD R5, R5, UR4, R6 ;  /* 0x0000000405057c24 */ /* 0x000fe2000f8e0206 */
[----:B------:R-:W-:-:S03]  /*107c0*/  ISETP.NE.AND P0, PT, R18, 0x2, PT ;  /* 0x000000021200780c */ /* 0x000fc60003f05270 */
[----:B------:R0:W5:Y:S01]  /*107d0*/  @!P1 LDG.E R4, desc[UR50][R8.64] ;  /* 0x0000003208049981 */ /* 0x000162000c1e1900 */
[----:B------:R-:W-:Y:S01]  /*107e0*/  ISETP.NE.AND P1, PT, R11, 0x3, PT ;  /* 0x000000030b00780c */ /* 0x000fe20003f25270 */
[----:B------:R-:W-:Y:S01]  /*107f0*/  IMAD.MOV.U32 R3, RZ, RZ, R7 ;  /* 0x000000ffff037224 */ /* 0x000fe200078e0007 */
[----:B------:R-:W-:Y:S01]  /*10800*/  SEL R2, RZ, 0x1, P0 ;  /* 0x00000001ff027807 */ /* 0x000fe20000000000 */
[----:B------:R-:W-:Y:S01]  /*10810*/  VIADD R7, R7, 0xffffffff ;  /* 0xffffffff07077836 */ /* 0x000fe20000000000 */
[----:B------:R-:W-:Y:S02]  /*10820*/  SEL R18, R18, RZ, P0 ;  /* 0x000000ff12127207 */ /* 0x000fe40000000000 */
[----:B------:R-:W-:Y:S02]  /*10830*/  LOP3.LUT R22, R22, R2, RZ, 0x3c, !PT ;  /* 0x0000000216167212 */ /* 0x000fe400078e3cff */
[----:B------:R-:W-:-:S05]  /*10840*/  ISETP.GT.AND P3, PT, R3, R30, PT ;  /* 0x0000001e0300720c */ /* 0x000fca0003f64270 */
[----:B0-----:R-:W-:Y:S08]  /*10850*/  @!P1 BRA `(.L_x_3649) ;  /* 0x0000000000049947 */ /* 0x001ff00003800000 */
[----:B------:R-:W-:Y:S01]  /*10860*/  BPT.TRAP 0x1 ;  /* 0x000000040000795c */ /* 0x000fe20000300000 */
.L_x_3649:
[----:B------:R-:W-:Y:S01]  /*10870*/  IMAD R6, R18, 0x8, R17 ;  /* 0x0000000812067824 */ /* 0x000fe200078e0211 */
[----:B------:R-:W-:Y:S01]  /*10880*/  SHF.L.U32 R19, R22, 0x1f, RZ ;  /* 0x0000001f16137819 */ /* 0x000fe200000006ff */
[----:B------:R-:W-:Y:S01]  /*10890*/  BSSY B1, `(.L_x_3650) ;  /* 0x0000004000017945 */ /* 0x000fe20003800000 */
[----:B------:R-:W-:Y:S02]  /*108a0*/  SHF.R.S32.HI R9, RZ, 0x1f, R5 ;  /* 0x0000001fff097819 */ /* 0x000fe40000011405 */
[----:B------:R-:W0:Y:S02]  /*108b0*/  SYNCS.PHASECHK.TRANS64.TRYWAIT P0, [R6+URZ+0x28c40], R19 ;  /* 0x028c4013060075a7 */ /* 0x000e24000800017f */
[----:B0-----:R-:W-:Y:S05]  /*108c0*/  @!P0 BRA `(.L_x_3651) ;  /* 0x0000003400088947 */ /* 0x001fea0003800000 */
.L_x_3726:
[----:B------:R-:W-:Y:S05]  /*108d0*/  BSYNC B1 ;  /* 0x0000000000017941 */ /* 0x000fea0003800000 */
.L_x_3650:
[----:B------:R-:W-:Y:S01]  /*108e0*/  ULDC.64 UR4, c[0x0][0x300] ;  /* 0x0000c00000047ab9 */ /* 0x000fe20000000a00 */
[----:B-----5:R-:W-:Y:S01]  /*108f0*/  SHF.R.S32.HI R10, RZ, 0x1f, R4 ;  /* 0x0000001fff0a7819 */ /* 0x020fe20000011404 */
[----:B------:R-:W-:Y:S01]  /*10900*/  IMAD R8, R9, UR4, RZ ;  /* 0x0000000409087c24 */ /* 0x000fe2000f8e02ff */
[----:B------:R-:W-:Y:S01]  /*10910*/  ULDC.64 UR6, c[0x0][0x2e8] ;  /* 0x0000ba0000067ab9 */ /* 0x000fe20000000a00 */
[----:B------:R-:W-:Y:S01]  /*10920*/  IMAD.WIDE.U32 R2, R5, UR4, RZ ;  /* 0x0000000405027c25 */ /* 0x000fe2000f8e00ff */
[----:B------:R-:W-:-:S03]  /*10930*/  LOP3.LUT P1, RZ, R16, 0x2, RZ, 0xc0, !PT ;  /* 0x0000000210ff7812 */ /* 0x000fc6000782c0ff */
        /* <DEDUP_REMOVED lines=8> */
[----:B------:R-:W-:Y:S02]  /*109c0*/  IMAD R8, R18, 0x1000, R33 ;  /* 0x0000100012087824 */ /* 0x000fe400078e0221 */
[----:B------:R-:W-:Y:S01]  /*109d0*/  IMAD.WIDE.U32 R2, R26, UR4, R2 ;  /* 0x000000041a027c25 */ /* 0x000fe2000f8e0002 */
[----:B------:R-:W-:-:S03]  /*109e0*/  UMOV UR4, 0xffffffff ;  /* 0xffffffff00047882 */ /* 0x000fc60000000000 */
[----:B------:R-:W-:Y:S01]  /*109f0*/  IMAD R25, R26, UR5, R3 ;  /* 0x000000051a197c24 */ /* 0x000fe2000f8e0203 */
[----:B------:R-:W-:-:S04]  /*10a00*/  LEA R20, P0, R2, UR6, 0x1 ;  /* 0x0000000602147c11 */ /* 0x000fc8000f8008ff */
[----:B------:R-:W-:Y:S01]  /*10a10*/  LEA.HI.X R25, R2, UR7, R25, 0x1, P0 ;  /* 0x0000000702197c11 */ /* 0x000fe200080f0c19 */
[----:B------:R-:W-:Y:S08]  /*10a20*/  BRA.DIV UR4, `(.L_x_3652) ;  /* 0x0000003204c47947 */ /* 0x000ff0000b800000 */
[----:B------:R-:W1:Y:S01]  /*10a30*/  SHFL.IDX PT, R2, R20, RZ, 0x181f ;  /* 0x00181fff14027589 */ /* 0x000e6200000e0000 */
[----:B------:R-:W-:-:S03]  /*10a40*/  IMAD R21, R8, 0x2, R17 ;  /* 0x0000000208157824 */ /* 0x000fc600078e0211 */
[----:B------:R-:W2:Y:S01]  /*10a50*/  SHFL.IDX PT, R3, R25, RZ, 0x181f ;  /* 0x00181fff19037589 */ /* 0x000ea200000e0000 */
[----:B-1----:R-:W-:-:S05]  /*10a60*/  IADD3 R2, P0, R2, R0, RZ ;  /* 0x0000000002027210 */ /* 0x002fca0007f1e0ff */
[----:B--2---:R-:W-:-:S05]  /*10a70*/  IMAD.X R3, RZ, RZ, R3, P0 ;  /* 0x000000ffff037224 */ /* 0x004fca00000e0603 */
[----:B------:R-:W-:Y:S01]  /*10a80*/  @!PT LDS RZ, [RZ] ;  /* 0x00000000fffff984 */ /* 0x000fe20000000800 */
[----:B------:R1:W-:Y:S04]  /*10a90*/  LDGSTS.E.BYPASS.LTC128B.128 [R21+0x22400], desc[UR50][R2.64], !P1 ;  /* 0x2240000002157fae */ /* 0x0003e8000c901d72 */
[----:B-1----:R-:W1:Y:S04]  /*10aa0*/  SHFL.IDX PT, R2, R20, 0x1, 0x181f ;  /* 0x00381f0014027f89 */ /* 0x002e6800000e0000 */
[----:B------:R-:W2:Y:S01]  /*10ab0*/  SHFL.IDX PT, R3, R25, 0x1, 0x181f ;  /* 0x00381f0019037f89 */ /* 0x000ea200000e0000 */
[----:B-1----:R-:W-:-:S05]  /*10ac0*/  IADD3 R2, P0, R2, R0, RZ ;  /* 0x0000000002027210 */ /* 0x002fca0007f1e0ff */
[----:B--2---:R-:W-:-:S05]  /*10ad0*/  IMAD.X R3, RZ, RZ, R3, P0 ;  /* 0x000000ffff037224 */ /* 0x004fca00000e0603 */
[----:B------:R1:W-:Y:S04]  /*10ae0*/  LDGSTS.E.BYPASS.LTC128B.128 [R21+0x22c00], desc[UR50][R2.64], !P1 ;  /* 0x22c0000002157fae */ /* 0x0003e8000c901d72 */
[----:B-1----:R-:W1:Y:S04]  /*10af0*/  SHFL.IDX PT, R2, R20, 0x2, 0x181f ;  /* 0x00581f0014027f89 */ /* 0x002e6800000e0000 */
[----:B------:R-:W2:Y:S04]  /*10b00*/  SHFL.IDX PT, R3, R25, 0x2, 0x181f ;  /* 0x00581f0019037f89 */ /* 0x000ea800000e0000 */
[----:B------:R-:W3:Y:S01]  /*10b10*/  SHFL.IDX PT, R25, R25, 0x3, 0x181f ;  /* 0x00781f0019197f89 */ /* 0x000ee200000e0000 */
[----:B-1----:R-:W-:-:S05]  /*10b20*/  IADD3 R2, P0, R2, R0, RZ ;  /* 0x0000000002027210 */ /* 0x002fca0007f1e0ff */
[----:B--2---:R-:W-:-:S05]  /*10b30*/  IMAD.X R3, RZ, RZ, R3, P0 ;  /* 0x000000ffff037224 */ /* 0x004fca00000e0603 */
[----:B------:R1:W-:Y:S04]  /*10b40*/  LDGSTS.E.BYPASS.LTC128B.128 [R21+0x23400], desc[UR50][R2.64], !P1 ;  /* 0x2340000002157fae */ /* 0x0003e8000c901d72 */
[----:B-1-3--:R1:W2:Y:S02]  /*10b50*/  SHFL.IDX PT, R2, R20, 0x3, 0x181f ;  /* 0x00781f0014027f89 */ /* 0x00a2a400000e0000 */
.L_x_3736:
[----:B--2---:R-:W-:-:S05]  /*10b60*/  IADD3 R2, P0, R2, R0, RZ ;  /* 0x0000000002027210 */ /* 0x004fca0007f1e0ff */
[----:B------:R-:W-:Y:S01]  /*10b70*/  IMAD.X R3, RZ, RZ, R25, P0 ;  /* 0x000000ffff037224 */ /* 0x000fe200000e0619 */
[----:B------:R-:W-:-:S04]  /*10b80*/  PLOP3.LUT P0, PT, PT, PT, PT, 0x80, 0x0 ;  /* 0x000000000000781c */ /* 0x000fc80003f0f070 */
[----:B------:R-:W-:Y:S01]  /*10b90*/  @!PT LDS RZ, [RZ] ;  /* 0x00000000fffff984 */ /* 0x000fe20000000800 */
[----:B------:R-:W-:Y:S01]  /*10ba0*/  @!PT LDS RZ, [RZ] ;  /* 0x00000000fffff984 */ /* 0x000fe20000000800 */
[----:B------:R-:W-:Y:S01]  /*10bb0*/  @!PT LDS RZ, [RZ] ;  /* 0x00000000fffff984 */ /* 0x000fe20000000800 */
[----:B------:R2:W-:Y:S01]  /*10bc0*/  LDGSTS.E.BYPASS.LTC128B.128 [R21+0x23c00], desc[UR50][R2.64], !P1 ;  /* 0x23c0000002157fae */ /* 0x0005e2000c901d72 */
[----:B------:R-:W-:-:S08]  /*10bd0*/  NOP ;  /* 0x0000000000007918 */ /* 0x000fd00000000000 */
.L_x_3653:
[----:B------:R-:W-:Y:S02]  /*10be0*/  PLOP3.LUT P1, PT, P1, P0, PT, 0xa2, 0x0 ;  /* 0x000000000000781c */ /* 0x000fe40000f21472 */
[----:B------:R-:W-:-:S08]  /*10bf0*/  @P0 R2UR P1, UR4, R6 ;  /* 0x00000000060402ca */ /* 0x000fd00000020000 */
[----:B------:R-:W-:-:S05]  /*10c00*/  @P0 PLOP3.LUT P0, PT, P1, PT, PT, 0x80, 0x0 ;  /* 0x000000000000081c */ /* 0x000fca0000f0f070 */
[----:B------:R-:W-:Y:S01]  /*10c10*/  @!P1 SYNCS.ARRIVE.TRANS64.RED.A0T1 RZ, [UR4+0x28c30], RZ ;  /* 0x028c30ffffff99a7 */ /* 0x000fe20008200404 */
[----:B------:R-:W-:Y:S07]  /*10c20*/  @!P1 ARRIVES.LDGSTSBAR.64.TRANSCNT [UR4+0x28c30] ;  /* 0x028c3000ff0099b0 */ /* 0x000fee0008000a84 */
[----:B------:R-:W-:Y:S05]  /*10c30*/  @P0 BRA.U.ANY `(.L_x_3653) ;  /* 0xfffffffd00e80947 */ /* 0x000fea000393ffff */
[----:B------:R-:W-:Y:S01]  /*10c40*/  NOP ;  /* 0x0000000000007918 */ /* 0x000fe20000000000 */
[----:B--2---:R-:W-:-:S05]  /*10c50*/  IMAD.U32 R2, RZ, RZ, UR36 ;  /* 0x00000024ff027e24 */ /* 0x004fca000f8e00ff */
[----:B------:R-:W-:-:S13]  /*10c60*/  ISETP.NE.AND P2, PT, R2, 0x3, PT ;  /* 0x000000030200780c */ /* 0x000fda0003f45270 */
[----:B------:R-:W-:Y:S05]  /*10c70*/  @!P2 BRA `(.L_x_3654) ;  /* 0x000000000004a947 */ /* 0x000fea0003800000 */
[----:B------:R-:W-:Y:S01]  /*10c80*/  BPT.TRAP 0x1 ;  /* 0x000000040000795c */ /* 0x000fe20000300000 */
.L_x_3654:
[----:B------:R2:W-:Y:S01]  /*10c90*/  SYNCS.ARRIVE.TRANS64.A1T0 RZ, [R6+URZ+0x28c30], RZ ;  /* 0x028c30ff06ff79a7 */ /* 0x0005e2000810003f */
[----:B------:R-:W-:Y:S05]  /*10ca0*/  @!P2 BRA `(.L_x_3655) ;  /* 0x000000000004a947 */ /* 0x000fea0003800000 */
[----:B------:R-:W-:Y:S01]  /*10cb0*/  BPT.TRAP 0x1 ;  /* 0x000000040000795c */ /* 0x000fe20000300000 */
.L_x_3655:
[----:B------:R-:W3:Y:S01]  /*10cc0*/  SYNCS.PHASECHK.TRANS64.TRYWAIT P0, [R6+URZ+0x28c60], R19 ;  /* 0x028c6013060075a7 */ /* 0x000ee2000800017f */
[----:B------:R-:W-:Y:S04]  /*10cd0*/  BSSY B1, `(.L_x_3656) ;  /* 0x0000002000017945 */ /* 0x000fe80003800000 */
[----:B---3--:R-:W-:Y:S05]  /*10ce0*/  @!P0 BRA `(.L_x_3657) ;  /* 0x0000003400308947 */ /* 0x008fea0003800000 */
.L_x_3737:
[----:B------:R-:W-:Y:S05]  /*10cf0*/  BSYNC B1 ;  /* 0x0000000000017941 */ /* 0x000fea0003800000 */
.L_x_3656:
[----:B------:R-:W-:Y:S01]  /*10d00*/  ULDC.64 UR4, c[0x0][0x328] ;  /* 0x0000ca0000047ab9 */ /* 0x000fe20000000a00 */
[----:B------:R-:W-:Y:S01]  /*10d10*/  ULDC.64 UR6, c[0x0][0x318] ;  /* 0x0000c60000067ab9 */ /* 0x000fe20000000a00 */
[----:B------:R-:W-:Y:S01]  /*10d20*/  IMAD R9, R9, UR4, RZ ;  /* 0x0000000409097c24 */ /* 0x000fe2000f8e02ff */
[C---:B------:R-:W-:Y:S01]  /*10d30*/  LOP3.LUT P5, RZ, R16.reuse, 0x8, RZ, 0xc0, !PT ;  /* 0x0000000810ff7812 */ /* 0x040fe200078ac0ff */
[----:B------:R-:W-:Y:S01]  /*10d40*/  IMAD.WIDE.U32 R2, R5, UR4, RZ ;  /* 0x0000000405027c25 */ /* 0x000fe2000f8e00ff */
[----:B------:R-:W-:-:S03]  /*10d50*/  LOP3.LUT P4, RZ, R16, 0x4, RZ, 0xc0, !PT ;  /* 0x0000000410ff7812 */ /* 0x000fc6000788c0ff */
[----:B------:R-:W-:Y:S01]  /*10d60*/  IMAD R9, R5, UR5, R9 ;  /* 0x0000000505097c24 */ /* 0x000fe2000f8e0209 */
[----:B------:R-:W-:Y:S01]  /*10d70*/  ULDC.64 UR4, c[0x0][0x338] ;  /* 0x0000ce0000047ab9 */ /* 0x000fe20000000a00 */
[----:B0--3--:R-:W-:Y:S02]  /*10d80*/  IMAD R19, R18, 0x7000, R8 ;  /* 0x0000700012137824 */ /* 0x009fe400078e0208 */
        /* <DEDUP_REMOVED lines=12> */
[----:B------:R-:W0:Y:S01]  /*10e50*/  SHFL.IDX PT, R2, R9, RZ, 0x181f ;  /* 0x00181fff09027589 */ /* 0x000e2200000e0000 */
[C---:B------:R-:W-:Y:S01]  /*10e60*/  LOP3.LUT P1, RZ, R16.reuse, 0x80, RZ, 0xc0, !PT ;  /* 0x0000008010ff7812 */ /* 0x040fe2000782c0ff */
[----:B------:R-:W-:Y:S01]  /*10e70*/  IMAD R19, R19, 0x2, R17 ;  /* 0x0000000213137824 */ /* 0x000fe200078e0211 */
[C---:B------:R-:W-:Y:S01]  /*10e80*/  LOP3.LUT P2, RZ, R16.reuse, 0x40, RZ, 0xc0, !PT ;  /* 0x0000004010ff7812 */ /* 0x040fe2000784c0ff */
[----:B------:R-:W3:Y:S01]  /*10e90*/  SHFL.IDX PT, R3, R10, RZ, 0x181f ;  /* 0x00181fff0a037589 */ /* 0x000ee200000e0000 */
[----:B------:R-:W-:-:S03]  /*10ea0*/  LOP3.LUT R16, R16, 0xffffbfff, RZ, 0xc0, !PT ;  /* 0xffffbfff10107812 */ /* 0x000fc600078ec0ff */
[----:B------:R-:W4:Y:S01]  /*10eb0*/  SHFL.IDX PT, R14, R9, 0x1, 0x181f ;  /* 0x00381f00090e7f89 */ /* 0x000f2200000e0000 */
[----:B------:R-:W-:-:S03]  /*10ec0*/  @P3 LOP3.LUT R16, R16, 0x4000, RZ, 0xfc, !PT ;  /* 0x0000400010103812 */ /* 0x000fc600078efcff */
[----:B------:R-:W5:Y:S01]  /*10ed0*/  SHFL.IDX PT, R5, R10, 0x1, 0x181f ;  /* 0x00381f000a057f89 */ /* 0x000f6200000e0000 */
[C---:B------:R-:W-:Y:S02]  /*10ee0*/  LOP3.LUT P3, RZ, R16.reuse, 0x20, RZ, 0xc0, !PT ;  /* 0x0000002010ff7812 */ /* 0x040fe4000786c0ff */
[C---:B------:R-:W-:Y:S01]  /*10ef0*/  LOP3.LUT P6, RZ, R16.reuse, 0x10, RZ, 0xc0, !PT ;  /* 0x0000001010ff7812 */ /* 0x040fe200078cc0ff */
[----:B------:R-:W-:Y:S01]  /*10f00*/  SHFL.IDX PT, R8, R10, 0x2, 0x181f ;  /* 0x00581f000a087f89 */ /* 0x000fe200000e0000 */
[----:B------:R-:W-:-:S03]  /*10f10*/  LOP3.LUT R16, R16, 0xfffeffff, RZ, 0xc0, !PT ;  /* 0xfffeffff10107812 */ /* 0x000fc600078ec0ff */
[----:B------:R-:W-:Y:S01]  /*10f20*/  SHFL.IDX PT, R10, R10, 0x3, 0x181f ;  /* 0x00781f000a0a7f89 */ /* 0x000fe200000e0000 */
[----:B0-----:R-:W-:-:S05]  /*10f30*/  IADD3 R2, P0, R2, R0, RZ ;  /* 0x0000000002027210 */ /* 0x001fca0007f1e0ff */
[----:B------:R-:W-:Y:S01]  /*10f40*/  @P3 LOP3.LUT R16, R16, 0x10000, RZ, 0xfc, !PT ;  /* 0x0001000010103812 */ /* 0x000fe200078efcff */
[----:B---3--:R-:W-:Y:S01]  /*10f50*/  IMAD.X R3, RZ, RZ, R3, P0 ;  /* 0x000000ffff037224 */ /* 0x008fe200000e0603 */
[----:B------:R-:W-:-:S04]  /*10f60*/  ISETP.NE.U32.AND P0, PT, R29, RZ, PT ;  /* 0x000000ff1d00720c */ /* 0x000fc80003f05070 */
[----:B------:R-:W-:Y:S01]  /*10f70*/  LDGSTS.E.BYPASS.LTC128B.128 [R19+0x400], desc[UR50][R2.64], !P1 ;  /* 0x0040000002137fae */ /* 0x000fe2000c901d72 */
[----:B------:R-:W-:-:S03]  /*10f80*/  ISETP.NE.U32.AND P1, PT, R28, RZ, PT ;  /* 0x000000ff1c00720c */ /* 0x000fc60003f25070 */
[----:B------:R-:W-:Y:S01]  /*10f90*/  LDGSTS.E.BYPASS.LTC128B.128 [R19+0x2400], desc[UR50][R2.64+0x80], !P2 ;  /* 0x0240008002137fae */ /* 0x000fe2000d101d72 */
[----:B----4-:R-:W-:-:S03]  /*10fa0*/  IADD3 R4, P2, R14, R0, RZ ;  /* 0x000000000e047210 */ /* 0x010fc60007f5e0ff */
[----:B------:R-:W-:Y:S01]  /*10fb0*/  LDGSTS.E.BYPASS.LTC128B.128 [R19+0x4400], desc[UR50][R2.64+0x100], !P3 ;  /* 0x0440010002137fae */ /* 0x000fe2000d901d72 */
[C---:B------:R-:W-:Y:S01]  /*10fc0*/  LOP3.LUT P3, RZ, R16.reuse, 0x80, RZ, 0xc0, !PT ;  /* 0x0000008010ff7812 */ /* 0x040fe2000786c0ff */
[----:B-----5:R-:W-:Y:S01]  /*10fd0*/  IMAD.X R5, RZ, RZ, R5, P2 ;  /* 0x000000ffff057224 */ /* 0x020fe200010e0605 */
[C---:B------:R-:W-:Y:S01]  /*10fe0*/  LOP3.LUT P2, RZ, R16.reuse, 0x40, RZ, 0xc0, !PT ;  /* 0x0000004010ff7812 */ /* 0x040fe2000784c0ff */
[----:B------:R-:W-:Y:S04]  /*10ff0*/  LDGSTS.E.BYPASS.LTC128B.128 [R19+0x6400], desc[UR50][R2.64+0x180], !P6 ;  /* 0x0640018002137fae */ /* 0x000fe8000f101d72 */
[----:B------:R-:W-:Y:S04]  /*11000*/  LDGSTS.E.BYPASS.LTC128B.128 [R19+0x8400], desc[UR50][R2.64+0x200], !P5 ;  /* 0x0840020002137fae */ /* 0x000fe8000e901d72 */
[----:B------:R-:W-:Y:S04]  /*11010*/  LDGSTS.E.BYPASS.LTC128B.128 [R19+0xa400], desc[UR50][R2.64+0x280], !P4 ;  /* 0x0a40028002137fae */ /* 0x000fe8000e101d72 */
[----:B------:R-:W0:Y:S04]  /*11020*/  SHFL.IDX PT, R14, R9, 0x2, 0x181f ;  /* 0x00581f00090e7f89 */ /* 0x000e2800000e0000 */
[----:B------:R-:W-:Y:S04]  /*11030*/  LDGSTS.E.BYPASS.LTC128B.128 [R19+0xc400], desc[UR50][R2.64+0x300], P0 ;  /* 0x0c40030002137fae */ /* 0x000fe80008101d72 */
[----:B------:R0:W-:Y:S04]  /*11040*/  LDGSTS.E.BYPASS.LTC128B.128 [R19+0xe400], desc[UR50][R2.64+0x380], P1 ;  /* 0x0e40038002137fae */ /* 0x0001e80008901d72 */
[----:B------:R3:W-:Y:S01]  /*11050*/  LDGSTS.E.BYPASS.LTC128B.128 [R19+0xc00], desc[UR50][R4.64], !P3 ;  /* 0x00c0000004137fae */ /* 0x0007e2000d901d72 */
[----:B------:R-:W-:-:S02]  /*11060*/  LOP3.LUT P3, RZ, R16, 0x10000, RZ, 0xc0, !PT ;  /* 0x0001000010ff7812 */ /* 0x000fc4000786c0ff */
[----:B------:R-:W-:Y:S01]  /*11070*/  LOP3.LUT R16, R16, 0xffff7fff, RZ, 0xc0, !PT ;  /* 0xffff7fff10107812 */ /* 0x000fe200078ec0ff */
[----:B------:R3:W-:Y:S01]  /*11080*/  LDGSTS.E.BYPASS.LTC128B.128 [R19+0x2c00], desc[UR50][R4.64+0x80], !P2 ;  /* 0x02c0008004137fae */ /* 0x0007e2000d101d72 */
[----:B0-----:R-:W-:-:S09]  /*11090*/  IADD3 R2, P2, R14, R0, RZ ;  /* 0x000000000e027210 */ /* 0x001fd20007f5e0ff */
[----:B------:R-:W-:Y:S01]  /*110a0*/  @P3 LOP3.LUT R16, R16, 0x8000, RZ, 0xfc, !PT ;  /* 0x0000800010103812 */ /* 0x000fe200078efcff */
[----:B------:R3:W-:Y:S01]  /*110b0*/  LDGSTS.E.BYPASS.LTC128B.128 [R19+0x4c00], desc[UR50][R4.64+0x100], !P3 ;  /* 0x04c0010004137fae */ /* 0x0007e2000d901d72 */
[----:B------:R-:W-:Y:S02]  /*110c0*/  IMAD.X R3, RZ, RZ, R8, P2 ;  /* 0x000000ffff037224 */ /* 0x000fe400010e0608 */
[C---:B------:R-:W-:Y:S01]  /*110d0*/  LOP3.LUT P3, RZ, R16.reuse, 0x80, RZ, 0xc0, !PT ;  /* 0x0000008010ff7812 */ /* 0x040fe2000786c0ff */
[----:B------:R3:W-:Y:S01]  /*110e0*/  LDGSTS.E.BYPASS.LTC128B.128 [R19+0x6c00], desc[UR50][R4.64+0x180], !P6 ;  /* 0x06c0018004137fae */ /* 0x0007e2000f101d72 */
[----:B------:R-:W-:-:S03]  /*110f0*/  LOP3.LUT P2, RZ, R16, 0x40, RZ, 0xc0, !PT ;  /* 0x0000004010ff7812 */ /* 0x000fc6000784c0ff */
[----:B------:R3:W-:Y:S04]  /*11100*/  LDGSTS.E.BYPASS.LTC128B.128 [R19+0x8c00], desc[UR50][R4.64+0x200], !P5 ;  /* 0x08c0020004137fae */ /* 0x0007e8000e901d72 */
[----:B------:R3:W-:Y:S04]  /*11110*/  LDGSTS.E.BYPASS.LTC128B.128 [R19+0xac00], desc[UR50][R4.64+0x280], !P4 ;  /* 0x0ac0028004137fae */ /* 0x0007e8000e101d72 */
[----:B------:R3:W-:Y:S04]  /*11120*/  LDGSTS.E.BYPASS.LTC128B.128 [R19+0xcc00], desc[UR50][R4.64+0x300], P0 ;  /* 0x0cc0030004137fae */ /* 0x0007e80008101d72 */
[----:B------:R3:W-:Y:S04]  /*11130*/  LDGSTS.E.BYPASS.LTC128B.128 [R19+0xec00], desc[UR50][R4.64+0x380], P1 ;  /* 0x0ec0038004137fae */ /* 0x0007e80008901d72 */
[----:B------:R3:W-:Y:S01]  /*11140*/  LDGSTS.E.BYPASS.LTC128B.128 [R19+0x1400], desc[UR50][R2.64], !P3 ;  /* 0x0140000002137fae */ /* 0x0007e2000d901d72 */
[----:B------:R-:W-:-:S03]  /*11150*/  LOP3.LUT P3, RZ, R16, 0x8000, RZ, 0xc0, !PT ;  /* 0x0000800010ff7812 */ /* 0x000fc6000786c0ff */
[----:B------:R3:W-:Y:S04]  /*11160*/  LDGSTS.E.BYPASS.LTC128B.128 [R19+0x3400], desc[UR50][R2.64+0x80], !P2 ;  /* 0x0340008002137fae */ /* 0x0007e8000d101d72 */
[----:B------:R3:W0:Y:S06]  /*11170*/  SHFL.IDX PT, R14, R9, 0x3, 0x181f ;  /* 0x00781f00090e7f89 */ /* 0x00062c00000e0000 */
[----:B------:R3:W-:Y:S01]  /*11180*/  LDGSTS.E.BYPASS.LTC128B.128 [R19+0x5400], desc[UR50][R2.64+0x100], !P3 ;  /* 0x0540010002137fae */ /* 0x0007e2000d901d72 */
[----:B------:R-:W-:-:S03]  /*11190*/  LOP3.LUT P3, RZ, R16, 0x4000, RZ, 0xc0, !PT ;  /* 0x0000400010ff7812 */ /* 0x000fc6000786c0ff */
[----:B------:R3:W-:Y:S04]  /*111a0*/  LDGSTS.E.BYPASS.LTC128B.128 [R19+0x7400], desc[UR50][R2.64+0x180], !P6 ;  /* 0x0740018002137fae */ /* 0x0007e8000f101d72 */
[----:B------:R3:W-:Y:S04]  /*111b0*/  LDGSTS.E.BYPASS.LTC128B.128 [R19+0x9400], desc[UR50][R2.64+0x200], !P5 ;  /* 0x0940020002137fae */ /* 0x0007e8000e901d72 */
[----:B------:R3:W-:Y:S04]  /*111c0*/  LDGSTS.E.BYPASS.LTC128B.128 [R19+0xb400], desc[UR50][R2.64+0x280], !P4 ;  /* 0x0b40028002137fae */ /* 0x0007e8000e101d72 */
[----:B------:R3:W-:Y:S04]  /*111d0*/  LDGSTS.E.BYPASS.LTC128B.128 [R19+0xd400], desc[UR50][R2.64+0x300], P0 ;  /* 0x0d40030002137fae */ /* 0x0007e80008101d72 */
[----:B0-----:R3:W-:Y:S02]  /*111e0*/  LDGSTS.E.BYPASS.LTC128B.128 [R19+0xf400], desc[UR50][R2.64+0x380], P1 ;  /* 0x0f40038002137fae */ /* 0x0017e40008901d72 */
.L_x_3747:
[----:B------:R-:W-:Y:S02]  /*111f0*/  LOP3.LUT R16, R16, 0xffff7fff, RZ, 0xc0, !PT ;  /* 0xffff7fff10107812 */ /* 0x000fe400078ec0ff */
[----:B---3--:R-:W-:Y:S02]  /*11200*/  IADD3 R2, P2, R14, R0, RZ ;  /* 0x000000000e027210 */ /* 0x008fe40007f5e0ff */
[----:B------:R-:W-:-:S03]  /*11210*/  @P1 LOP3.LUT R16, R16, 0x8000, RZ, 0xfc, !PT ;  /* 0x0000800010101812 */ /* 0x000fc600078efcff */
[----:B------:R-:W-:Y:S01]  /*11220*/  IMAD.X R3, RZ, RZ, R10, P2 ;  /* 0x000000ffff037224 */ /* 0x000fe200010e060a */
[C---:B------:R-:W-:Y:S02]  /*11230*/  LOP3.LUT P1, RZ, R16.reuse, 0x80, RZ, 0xc0, !PT ;  /* 0x0000008010ff7812 */ /* 0x040fe4000782c0ff */
[----:B------:R-:W-:-:S04]  /*11240*/  LOP3.LUT R16, R16, 0xffffbfff, RZ, 0xc0, !PT ;  /* 0xffffbfff10107812 */ /* 0x000fc800078ec0ff */
[----:B------:R-:W-:-:S04]  /*11250*/  @P3 LOP3.LUT R16, R16, 0x4000, RZ, 0xfc, !PT ;  /* 0x0000400010103812 */ /* 0x000fc800078efcff */
[C---:B------:R-:W-:Y:S02]  /*11260*/  LOP3.LUT P3, RZ, R16.reuse, 0x40, RZ, 0xc0, !PT ;  /* 0x0000004010ff7812 */ /* 0x040fe4000786c0ff */
[C---:B------:R-:W-:Y:S01]  /*11270*/  LOP3.LUT P2, RZ, R16.reuse, 0x20, RZ, 0xc0, !PT ;  /* 0x0000002010ff7812 */ /* 0x040fe2000784c0ff */
[----:B------:R-:W-:Y:S01]  /*11280*/  @!PT LDS RZ, [RZ] ;  /* 0x00000000fffff984 */ /* 0x000fe20000000800 */
[----:B------:R-:W-:Y:S01]  /*11290*/  @!PT LDS RZ, [RZ] ;  /* 0x00000000fffff984 */ /* 0x000fe20000000800 */
[----:B------:R-:W-:Y:S01]  /*112a0*/  @!PT LDS RZ, [RZ] ;  /* 0x00000000fffff984 */ /* 0x000fe20000000800 */
[----:B------:R0:W-:Y:S01]  /*112b0*/  LDGSTS.E.BYPASS.LTC128B.128 [R19+0x1c00], desc[UR50][R2.64], !P1 ;  /* 0x01c0000002137fae */ /* 0x0001e2000c901d72 */
[C---:B------:R-:W-:Y:S02]  /*112c0*/  LOP3.LUT P6, RZ, R16.reuse, 0x10, RZ, 0xc0, !PT ;  /* 0x0000001010ff7812 */ /* 0x040fe400078cc0ff */
[----:B------:R-:W-:-:S07]  /*112d0*/  LOP3.LUT P1, RZ, R16, 0x8000, RZ, 0xc0, !PT ;  /* 0x0000800010ff7812 */ /* 0x000fce000782c0ff */
[----:B------:R0:W-:Y:S01]  /*112e0*/  LDGSTS.E.BYPASS.LTC128B.128 [R19+0x3c00], desc[UR50][R2.64+0x80], !P3 ;  /* 0x03c0008002137fae */ /* 0x0001e2000d901d72 */
[----:B------:R-:W-:-:S03]  /*112f0*/  LOP3.LUT P3, RZ, R16, 0x4000, RZ, 0xc0, !PT ;  /* 0x0000400010ff7812 */ /* 0x000fc6000786c0ff */
        /* <DEDUP_REMOVED lines=8> */
.L_x_3659:
[----:B------:R-:W-:Y:S02]  /*11380*/  PLOP3.LUT P1, PT, P1, P0, PT, 0xa2, 0x0 ;  /* 0x000000000000781c */ /* 0x000fe40000f21472 */
[----:B------:R-:W-:-:S08]  /*11390*/  @P0 R2UR P1, UR4, R6 ;  /* 0x00000000060402ca */ /* 0x000fd00000020000 */
[----:B------:R-:W-:-:S05]  /*113a0*/  @P0 PLOP3.LUT P0, PT, P1, PT, PT, 0x80, 0x0 ;  /* 0x000000000000081c */ /* 0x000fca0000f0f070 */
[----:B------:R-:W-:Y:S01]  /*113b0*/  @!P1 SYNCS.ARRIVE.TRANS64.RED.A0T1 RZ, [UR4+0x28c50], RZ ;  /* 0x028c50ffffff99a7 */ /* 0x000fe20008200404 */
[----:B------:R-:W-:Y:S07]  /*113c0*/  @!P1 ARRIVES.LDGSTSBAR.64.TRANSCNT [UR4+0x28c50] ;  /* 0x028c5000ff0099b0 */ /* 0x000fee0008000a84 */
[----:B------:R-:W-:Y:S05]  /*113d0*/  @P0 BRA.U.ANY `(.L_x_3659) ;  /* 0xfffffffd00e80947 */ /* 0x000fea000393ffff */
[----:B------:R-:W-:Y:S01]  /*113e0*/  NOP ;  /* 0x0000000000007918 */ /* 0x000fe20000000000 */
[----:B0-----:R-:W-:-:S05]  /*113f0*/  IMAD.U32 R2, RZ, RZ, UR36 ;  /* 0x00000024ff027e24 */ /* 0x001fca000f8e00ff */
[----:B------:R-:W-:-:S13]  /*11400*/  ISETP.NE.AND P2, PT, R2, 0x3, PT ;  /* 0x000000030200780c */ /* 0x000fda0003f45270 */
[----:B------:R-:W-:Y:S05]  /*11410*/  @!P2 BRA `(.L_x_3660) ;  /* 0x000000000004a947 */ /* 0x000fea0003800000 */
[----:B------:R-:W-:Y:S01]  /*11420*/  BPT.TRAP 0x1 ;  /* 0x000000040000795c */ /* 0x000fe20000300000 */
.L_x_3660:
[----:B------:R3:W-:Y:S01]  /*11430*/  SYNCS.ARRIVE.TRANS64.A1T0 RZ, [R6+URZ+0x28c50], RZ ;  /* 0x028c50ff06ff79a7 */ /* 0x0007e2000810003f */
[----:B------:R-:W-:Y:S05]  /*11440*/  @P3 BRA `(.L_x_3661) ;  /* 0xfffffff000643947 */ /* 0x000fea000383ffff */
.L_x_3648:
[----:B------:R-:W-:Y:S05]  /*11450*/  BSYNC B0 ;  /* 0x0000000000007941 */ /* 0x000fea0003800000 */
.L_x_3647:
[----:B------:R-:W4:Y:S01]  /*11460*/  S2R R2, SR_TID.X ;  /* 0x0000000000027919 */ /* 0x000f220000002100 */
[----:B------:R-:W-:Y:S01]  /*11470*/  VIADD R18, R18, 0x1 ;  /* 0x0000000112127836 */ /* 0x000fe20000000000 */
[----:B------:R-:W-:Y:S04]  /*11480*/  BSSY B0, `(.L_x_3662) ;  /* 0x0000013000007945 */ /* 0x000fe80003800000 */
[----:B------:R-:W-:-:S04]  /*11490*/  ISETP.NE.AND P0, PT, R18, 0x2, PT ;  /* 0x000000021200780c */ /* 0x000fc80003f05270 */
[----:B------:R-:W-:-:S04]  /*114a0*/  SEL R3, RZ, 0x1, P0 ;  /* 0x00000001ff037807 */ /* 0x000fc80000000000 */
[----:B------:R-:W-:Y:S02]  /*114b0*/  LOP3.LUT R22, R22, R3, RZ, 0x3c, !PT ;  /* 0x0000000316167212 */ /* 0x000fe400078e3cff */
[----:B----4-:R-:W-:-:S04]  /*114c0*/  LOP3.LUT R2, R2, 0x7f, RZ, 0xc0, !PT ;  /* 0x0000007f02027812 */ /* 0x010fc800078ec0ff */
[----:B------:R-:W-:-:S13]  /*114d0*/  ISETP.NE.AND P1, PT, R2, RZ, PT ;  /* 0x000000ff0200720c */ /* 0x000fda0003f25270 */
[----:B------:R-:W-:Y:S05]  /*114e0*/  @P1 BRA `(.L_x_3663) ;  /* 0x0000000000301947 */ /* 0x000fea0003800000 */
[----:B------:R-:W4:Y:S01]  /*114f0*/  S2R R5, SR_LANEID ;  /* 0x0000000000057919 */ /* 0x000f220000000000 */
[----:B------:R-:W-:Y:S01]  /*11500*/  VOTEU.ANY UR4, UPT, PT ;  /* 0x0000000000047886 */ /* 0x000fe200038e0100 */
[----:B------:R-:W5:Y:S01]  /*11510*/  LDC.64 R2, c[0x0][0xc60] ;  /* 0x00031800ff027b82 */ /* 0x000f620000000a00 */
[----:B------:R-:W4:Y:S02]  /*11520*/  FLO.U32 R0, UR4 ;  /* 0x0000000400007d00 */ /* 0x000f2400080e0000 */
[----:B----4-:R-:W-:-:S06]  /*11530*/  ISETP.EQ.U32.AND P1, PT, R0, R5, PT ;  /* 0x000000050000720c */ /* 0x010fcc0003f22070 */
[----:B------:R-:W5:Y:S07]  /*11540*/  POPC R5, UR4 ;  /* 0x0000000400057d09 */ /* 0x000f6e0008000000 */
[----:B-----5:R-:W4:Y:S01]  /*11550*/  @P1 ATOMG.E.ADD.STRONG.GPU PT, R3, desc[UR50][R2.64], R5 ;  /* 0x00000005020319a8 */ /* 0x020f2200081ee1f2 */
[----:B0-----:R-:W0:Y:S02]  /*11560*/  S2R R4, SR_LTMASK ;  /* 0x0000000000047919 */ /* 0x001e240000003900 */
[----:B0-----:R-:W-:-:S04]  /*11570*/  LOP3.LUT R4, R4, UR4, RZ, 0xc0, !PT ;  /* 0x0000000404047c12 */ /* 0x001fc8000f8ec0ff */
[----:B------:R-:W0:Y:S01]  /*11580*/  POPC R7, R4 ;  /* 0x0000000400077309 */ /* 0x000e220000000000 */
[----:B----4-:R-:W0:Y:S02]  /*11590*/  SHFL.IDX PT, R0, R3, R0, 0x1f ;  /* 0x00001f0003007589 */ /* 0x010e2400000e0000 */
[----:B0-----:R-:W-:-:S07]  /*115a0*/  IADD3 R24, R0, UR38, R7 ;  /* 0x0000002600187c10 */ /* 0x001fce000fffe007 */
.L_x_3663:
[----:B------:R-:W-:Y:S05]  /*115b0*/  BSYNC B0 ;  /* 0x0000000000007941 */ /* 0x000fea0003800000 */
.L_x_3662:
[----:B------:R-:W-:-:S07]  /*115c0*/  SEL R18, R18, RZ, P0 ;  /* 0x000000ff12127207 */ /* 0x000fce0000000000 */
.L_x_3622:
[----:B------:R-:W-:Y:S05]  /*115d0*/  BSYNC B7 ;  /* 0x0000000000077941 */ /* 0x000fea0003800000 */
.L_x_3620:
[----:B------:R-:W-:-:S13]  /*115e0*/  LOP3.LUT P0, RZ, R16, 0x2000, RZ, 0xc0, !PT ;  /* 0x0000200010ff7812 */ /* 0x000fda000780c0ff */
[----:B------:R-:W-:Y:S05]  /*115f0*/  @!P0 BRA `(.L_x_3664) ;  /* 0x0000000000248947 */ /* 0x000fea0003800000 */
[----:B------:R-:W-:Y:S05]  /*11600*/  WARPSYNC.ALL ;  /* 0x0000000000007948 */ /* 0x000fea0003800000 */
[----:B------:R-:W4:Y:S08]  /*11610*/  S2UR UR5, SR_CgaCtaId ;  /* 0x00000000000579c3 */ /* 0x000f300000008800 */
[----:B------:R-:W-:Y:S06]  /*11620*/  BAR.SYNC.DEFER_BLOCKING 0x5, 0x180 ;  /* 0x0146000000007b1d */ /* 0x000fec0000010000 */
[----:B------:R-:W-:-:S02]  /*11630*/  UMOV UR4, 0x400 ;  /* 0x0000040000047882 */ /* 0x000fc40000000000 */
[----:B----4-:R-:W-:-:S06]  /*11640*/  ULEA UR4, UR5, UR4, 0x18 ;  /* 0x0000000405047291 */ /* 0x010fcc000f8ec03f */
[----:B------:R-:W-:-:S05]  /*11650*/  IMAD.U32 R17, RZ, RZ, UR4 ;  /* 0x00000004ff117e24 */ /* 0x000fca000f8e00ff */
[----:B------:R4:W0:Y:S01]  /*11660*/  LDS.128 R24, [R17+0x28cd0] ;  /* 0x028cd00011187984 */ /* 0x0008220000000c00 */
[----:B------:R-:W-:Y:S06]  /*11670*/  BAR.ARV 0x4, 0x180 ;  /* 0x0106000000007b1d */ /* 0x000fec0000002000 */
[----:B------:R-:W-:Y:S05]  /*11680*/  BRA `(.L_x_3665) ;  /* 0x0000000800d07947 */ /* 0x000fea0003800000 */
.L_x_3664:
[----:B------:R-:W4:Y:S01]  /*11690*/  S2R R9, SR_TID.X ;  /* 0x0000000000097919 */ /* 0x000f220000002100 */
[----:B------:R-:W-:Y:S01]  /*116a0*/  UMOV UR4, 0xffffffff ;  /* 0xffffffff00047882 */ /* 0x000fe20000000000 */
[----:B----4-:R-:W-:-:S04]  /*116b0*/  LOP3.LUT R9, R9, 0x1f, RZ, 0xc0, !PT ;  /* 0x0000001f09097812 */ /* 0x010fc800078ec0ff */
[----:B------:R-:W-:Y:S01]  /*116c0*/  ISETP.NE.AND P0, PT, R9, 0x1f, PT ;  /* 0x0000001f0900780c */ /* 0x000fe20003f05270 */
[----:B------:R-:W-:-:S12]  /*116d0*/  BRA.DIV UR4, `(.L_x_3666) ;  /* 0x0000003204a47947 */ /* 0x000fd8000b800000 */
[----:B------:R-:W-:Y:S01]  /*116e0*/  IMAD.IADD R7, R27, 0x1, R9 ;  /* 0x000000011b077824 */ /* 0x000fe200078e0209 */
[----:B------:R-:W-:-:S04]  /*116f0*/  ULDC UR4, c[0x0][0xc3c] ;  /* 0x00030f0000047ab9 */ /* 0x000fc80000000800 */
[----:B------:R-:W-:-:S13]  /*11700*/  ISETP.GE.OR P1, PT, R7, UR4, !P0 ;  /* 0x0000000407007c0c */ /* 0x000fda000c726670 */
[----:B------:R-:W4:Y:S08]  /*11710*/  @!P1 LDC.64 R2, c[0x0][0xc80] ;  /* 0x00032000ff029b82 */ /* 0x000f300000000a00 */
[----:B0-----:R-:W0:Y:S01]  /*11720*/  @!P1 LDC.64 R4, c[0x0][0xc78] ;  /* 0x00031e00ff049b82 */ /* 0x001e220000000a00 */
[----:B----4-:R-:W-:-:S05]  /*11730*/  @!P1 IMAD.WIDE R2, R7, 0x4, R2 ;  /* 0x0000000407029825 */ /* 0x010fca00078e0202 */
[----:B------:R0:W4:Y:S02]  /*11740*/  @!P1 LDG.E R8, desc[UR50][R2.64] ;  /* 0x0000003202089981 */ /* 0x000124000c1e1900 */
[----:B0-----:R-:W-:-:S05]  /*11750*/  @!P1 IMAD.WIDE R2, R7, 0x4, R4 ;  /* 0x0000000407029825 */ /* 0x001fca00078e0204 */
[----:B------:R-:W5:Y:S01]  /*11760*/  @!P1 LDG.E R5, desc[UR50][R2.64] ;  /* 0x0000003202059981 */ /* 0x000f62000c1e1900 */
[----:B------:R-:W-:Y:S01]  /*11770*/  IMAD.MOV.U32 R7, RZ, RZ, RZ ;  /* 0x000000ffff077224 */ /* 0x000fe200078e00ff */
[C---:B------:R-:W-:Y:S01]  /*11780*/  ISETP.GE.U32.AND P2, PT, R9.reuse, 0x2, PT ;  /* 0x000000020900780c */ /* 0x040fe20003f46070 */
[----:B------:R-:W-:Y:S01]  /*11790*/  IMAD.MOV.U32 R4, RZ, RZ, RZ ;  /* 0x000000ffff047224 */ /* 0x000fe200078e00ff */
[C---:B------:R-:W-:Y:S01]  /*117a0*/  ISETP.GE.U32.AND P3, PT, R9.reuse, 0x4, PT ;  /* 0x000000040900780c */ /* 0x040fe20003f66070 */
[----:B------:R-:W-:Y:S01]  /*117b0*/  SHFL.IDX PT, R0, R24, RZ, 0x1f ;  /* 0x00001fff18007589 */ /* 0x000fe200000e0000 */
[C---:B------:R-:W-:Y:S02]  /*117c0*/  ISETP.GE.U32.AND P4, PT, R9.reuse, 0x8, PT ;  /* 0x000000080900780c */ /* 0x040fe40003f86070 */
[----:B------:R-:W-:Y:S01]  /*117d0*/  ISETP.GE.U32.AND P5, PT, R9, 0x10, PT ;  /* 0x000000100900780c */ /* 0x000fe20003fa6070 */
[----:B--23--:R0:W-:Y:S02]  /*117e0*/  SHFL.IDX PT, R6, R24, 0x1, 0x1f ;  /* 0x00201f0018067f89 */ /* 0x00c1e400000e0000 */
[----:B0-----:R-:W-:-:S02]  /*117f0*/  IMAD.MOV.U32 R24, RZ, RZ, RZ ;  /* 0x000000ffff187224 */ /* 0x001fc400078e00ff */
[----:B----4-:R-:W-:Y:S02]  /*11800*/  @!P1 IMAD.MOV.U32 R7, RZ, RZ, R8 ;  /* 0x000000ffff079224 */ /* 0x010fe400078e0008 */
[----:B-----5:R-:W-:Y:S01]  /*11810*/  @!P1 IMAD.MOV.U32 R4, RZ, RZ, R5 ;  /* 0x000000ffff049224 */ /* 0x020fe200078e0005 */
        /* <DEDUP_REMOVED lines=17> */
[----:B------:R0:W2:Y:S02]  /*11930*/  SHFL.IDX PT, R14, R3, 0x1f, 0x1f ;  /* 0x03e01f00030e7f89 */ /* 0x0000a400000e0000 */
.L_x_3757:
[----:B------:R-:W-:Y:S02]  /*11940*/  ULDC UR4, c[0x0][0xc38] ;  /* 0x00030e0000047ab9 */ /* 0x000fe40000000800 */
[----:B------:R-:W-:-:S04]  /*11950*/  IMAD.U32 R5, RZ, RZ, UR4 ;  /* 0x00000004ff057e24 */ /* 0x000fc8000f8e00ff */
[----:B--2---:R-:W-:-:S04]  /*11960*/  IMAD R9, R14, R5, RZ ;  /* 0x000000050e097224 */ /* 0x004fc800078e02ff */
[----:B------:R-:W-:-:S05]  /*11970*/  IMAD.IADD R6, R6, 0x1, R9 ;  /* 0x0000000106067824 */ /* 0x000fca00078e0209 */
[----:B------:R-:W-:-:S13]  /*11980*/  ISETP.GT.AND P6, PT, R6, R0, PT ;  /* 0x000000000600720c */ /* 0x000fda0003fc4270 */
[----:B------:R-:W-:Y:S05]  /*11990*/  @P6 BRA `(.L_x_3667) ;  /* 0x0000000000a46947 */ /* 0x000fea0003800000 */
.L_x_3670:
[----:B------:R-:W2:Y:S01]  /*119a0*/  LDC R2, c[0x0][0xc3c] ;  /* 0x00030f00ff027b82 */ /* 0x000ea20000000800 */
[----:B------:R-:W-:-:S05]  /*119b0*/  VIADD R27, R27, 0x1f ;  /* 0x0000001f1b1b7836 */ /* 0x000fca0000000000 */
[----:B--2---:R-:W-:-:S13]  /*119c0*/  ISETP.GE.AND P6, PT, R27, R2, PT ;  /* 0x000000021b00720c */ /* 0x004fda0003fc6270 */
[----:B------:R-:W-:Y:S05]  /*119d0*/  @P6 BRA `(.L_x_3668) ;  /* 0x0000000400b86947 */ /* 0x000fea0003800000 */
[----:B0-----:R-:W0:Y:S01]  /*119e0*/  S2R R3, SR_TID.X ;  /* 0x0000000000037919 */ /* 0x001e220000002100 */
[----:B------:R-:W-:Y:S01]  /*119f0*/  IMAD.MOV.U32 R7, RZ, RZ, RZ ;  /* 0x000000ffff077224 */ /* 0x000fe200078e00ff */
[----:B0-----:R-:W-:-:S05]  /*11a00*/  LOP3.LUT R3, R3, 0x1f, RZ, 0xc0, !PT ;  /* 0x0000001f03037812 */ /* 0x001fca00078ec0ff */
[----:B------:R-:W-:-:S05]  /*11a10*/  IMAD.IADD R9, R27, 0x1, R3 ;  /* 0x000000011b097824 */ /* 0x000fca00078e0203 */
[----:B------:R-:W-:-:S13]  /*11a20*/  ISETP.GE.OR P6, PT, R9, R2, !P0 ;  /* 0x000000020900720c */ /* 0x000fda00047c6670 */
[----:B------:R-:W0:Y:S08]  /*11a30*/  @!P6 LDC.64 R2, c[0x0][0xc80] ;  /* 0x00032000ff02eb82 */ /* 0x000e300000000a00 */
[----:B------:R-:W2:Y:S01]  /*11a40*/  @!P6 LDC.64 R4, c[0x0][0xc78] ;  /* 0x00031e00ff04eb82 */ /* 0x000ea20000000a00 */
[----:B0-----:R-:W-:-:S05]  /*11a50*/  @!P6 IMAD.WIDE R2, R9, 0x4, R2 ;  /* 0x000000040902e825 */ /* 0x001fca00078e0202 */
[----:B------:R2:W3:Y:S02]  /*11a60*/  @!P6 LDG.E R7, desc[UR50][R2.64] ;  /* 0x000000320207e981 */ /* 0x0004e4000c1e1900 */
[----:B--2---:R-:W-:-:S04]  /*11a70*/  @!P6 IMAD.WIDE R2, R9, 0x4, R4 ;  /* 0x000000040902e825 */ /* 0x004fc800078e0204 */
[----:B------:R-:W-:-:S06]  /*11a80*/  IMAD.MOV.U32 R4, RZ, RZ, RZ ;  /* 0x000000ffff047224 */ /* 0x000fcc00078e00ff */
[----:B------:R-:W3:Y:S01]  /*11a90*/  @!P6 LDG.E R4, desc[UR50][R2.64] ;  /* 0x000000320204e981 */ /* 0x000ee2000c1e1900 */
[----:B------:R-:W-:Y:S01]  /*11aa0*/  UMOV UR4, 0xffffffff ;  /* 0xffffffff00047882 */ /* 0x000fe20000000000 */
[----:B---3--:R-:W-:Y:S02]  /*11ab0*/  IMAD R13, R4, R7, RZ ;  /* 0x00000007040d7224 */ /* 0x008fe400078e02ff */
        /* <DEDUP_REMOVED lines=17> */
.L_x_3765:
[----:B------:R-:W-:Y:S02]  /*11bd0*/  ULDC UR4, c[0x0][0xc38] ;  /* 0x00030e0000047ab9 */ /* 0x000fe40000000800 */
[----:B------:R-:W-:-:S04]  /*11be0*/  IMAD.U32 R5, RZ, RZ, UR4 ;  /* 0x00000004ff057e24 */ /* 0x000fc8000f8e00ff */
[----:B--2---:R-:W-:-:S04]  /*11bf0*/  IMAD R9, R14, R5, RZ ;  /* 0x000000050e097224 */ /* 0x004fc800078e02ff */
[----:B------:R-:W-:-:S05]  /*11c00*/  IMAD.IADD R6, R9, 0x1, R6 ;  /* 0x0000000109067824 */ /* 0x000fca00078e0206 */
[----:B------:R-:W-:-:S13]  /*11c10*/  ISETP.GT.AND P6, PT, R6, R0, PT ;  /* 0x000000000600720c */ /* 0x000fda0003fc4270 */
[----:B------:R-:W-:Y:S05]  /*11c20*/  @!P6 BRA `(.L_x_3670) ;  /* 0xfffffffc005ce947 */ /* 0x000fea000383ffff */
.L_x_3667:
[----:B------:R-:W-:Y:S01]  /*11c30*/  IMAD.IADD R2, R6, 0x1, -R9 ;  /* 0x0000000106027824 */ /* 0x000fe200078e0a09 */
[----:B------:R-:W-:-:S03]  /*11c40*/  UMOV UR4, 0xffffffff ;  /* 0xffffffff00047882 */ /* 0x000fc60000000000 */
[----:B------:R-:W-:-:S05]  /*11c50*/  IMAD R9, R3, R5, R2 ;  /* 0x0000000503097224 */ /* 0x000fca00078e0202 */
[----:B------:R-:W-:Y:S01]  /*11c60*/  ISETP.GT.AND P6, PT, R9, R0, PT ;  /* 0x000000000900720c */ /* 0x000fe20003fc4270 */
[----:B------:R-:W-:-:S12]  /*11c70*/  BRA.DIV UR4, `(.L_x_3671) ;  /* 0x0000003604307947 */ /* 0x000fd8000b800000 */
[----:B------:R-:W-:-:S04]  /*11c80*/  VOTE.ANY R8, PT, !P6 ;  /* 0x0000000000087806 */ /* 0x000fc800070e0100 */
[----:B------:R-:W2:Y:S02]  /*11c90*/  POPC R6, R8 ;  /* 0x0000000800067309 */ /* 0x000ea40000000000 */
[----:B--2---:R2:W3:Y:S04]  /*11ca0*/  SHFL.IDX PT, R7, R7, R6, 0x1f ;  /* 0x00001f0607077589 */ /* 0x0044e800000e0000 */
[----:B------:R2:W4:Y:S02]  /*11cb0*/  SHFL.IDX PT, R4, R4, R6, 0x1f ;  /* 0x00001f0604047589 */ /* 0x00052400000e0000 */
.L_x_3770:
[----:B------:R-:W-:-:S13]  /*11cc0*/  ISETP.NE.AND P0, PT, R8, RZ, PT ;  /* 0x000000ff0800720c */ /* 0x000fda0003f05270 */
[----:B------:R-:W-:Y:S05]  /*11cd0*/  @!P0 BRA `(.L_x_3672) ;  /* 0x0000000000108947 */ /* 0x000fea0003800000 */
[----:B------:R-:W-:Y:S01]  /*11ce0*/  UMOV UR4, 0xffffffff ;  /* 0xffffffff00047882 */ /* 0x000fe20000000000 */
[----:B------:R-:W-:Y:S02]  /*11cf0*/  VIADD R12, R6, 0xffffffff ;  /* 0xffffffff060c7836 */ /* 0x000fe40000000000 */
[----:B------:R-:W-:Y:S05]  /*11d00*/  BRA.DIV UR4, `(.L_x_3673) ;  /* 0x0000003604687947 */ /* 0x000fea000b800000 */
[----:B------:R0:W0:Y:S02]  /*11d10*/  SHFL.IDX PT, R24, R3, R12, 0x1f ;  /* 0x00001f0c03187589 */ /* 0x00002400000e0000 */
.L_x_3672:
[----:B---3--:R-:W-:Y:S01]  /*11d20*/  IABS R8, R7 ;  /* 0x0000000700087213 */ /* 0x008fe20000000000 */
[----:B0-----:R-:W-:Y:S01]  /*11d30*/  IMAD R24, R24, R5, R2 ;  /* 0x0000000518187224 */ /* 0x001fe200078e0202 */
[----:B----4-:R-:W-:Y:S01]  /*11d40*/  IABS R5, R4 ;  /* 0x0000000400057213 */ /* 0x010fe20000000000 */
[----:B------:R-:W-:Y:S01]  /*11d50*/  IMAD.MOV.U32 R2, RZ, RZ, RZ ;  /* 0x000000ffff027224 */ /* 0x000fe200078e00ff */
[----:B------:R-:W0:Y:S01]  /*11d60*/  I2F.RP R9, R8 ;  /* 0x0000000800097306 */ /* 0x000e220000209400 */
[----:B------:R-:W-:Y:S02]  /*11d70*/  IMAD.IADD R0, R0, 0x1, -R24 ;  /* 0x0000000100007824 */ /* 0x000fe400078e0a18 */
[----:B------:R-:W-:-:S05]  /*11d80*/  IMAD.IADD R27, R6, 0x1, R27 ;  /* 0x00000001061b7824 */ /* 0x000fca00078e021b */
[----:B------:R-:W3:Y:S08]  /*11d90*/  I2F.RP R10, R5 ;  /* 0x00000005000a7306 */ /* 0x000ef00000209400 */
[----:B0-----:R-:W0:Y:S08]  /*11da0*/  MUFU.RCP R9, R9 ;  /* 0x0000000900097308 */ /* 0x001e300000001000 */
[----:B---3--:R-:W-:Y:S01]  /*11db0*/  MUFU.RCP R10, R10 ;  /* 0x0000000a000a7308 */ /* 0x008fe20000001000 */
[----:B0-----:R-:W-:-:S07]  /*11dc0*/  VIADD R3, R9, 0xffffffe ;  /* 0x0ffffffe09037836 */ /* 0x001fce0000000000 */
[----:B------:R-:W0:Y:S02]  /*11dd0*/  F2I.FTZ.U32.TRUNC.NTZ R3, R3 ;  /* 0x0000000300037305 */ /* 0x000e24000021f000 */
[----:B0-----:R-:W-:-:S04]  /*11de0*/  IMAD.MOV R11, RZ, RZ, -R3 ;  /* 0x000000ffff0b7224 */ /* 0x001fc800078e0a03 */
        /* <DEDUP_REMOVED lines=10> */
[----:B------:R-:W-:Y:S02]  /*11e90*/  @!P1 IMAD.IADD R11, R11, 0x1, -R8 ;  /* 0x000000010b0b9824 */ /* 0x000fe400078e0a08 */
[----:B0-----:R-:W-:Y:S02]  /*11ea0*/  IMAD.MOV R2, RZ, RZ, -R3 ;  /* 0x000000ffff027224 */ /* 0x001fe400078e0a03 */
[----:B------:R-:W-:Y:S01]  /*11eb0*/  @!P1 VIADD R9, R9, 0x1 ;  /* 0x0000000109099836 */ /* 0x000fe20000000000 */
[----:B------:R-:W-:Y:S01]  /*11ec0*/  ISETP.GE.U32.AND P0, PT, R11, R8, PT ;  /* 0x000000080b00720c */ /* 0x000fe20003f06070 */
[----:B------:R-:W-:Y:S01]  /*11ed0*/  IMAD R11, R2, R5, RZ ;  /* 0x00000005020b7224 */ /* 0x000fe200078e02ff */
[----:B------:R-:W-:Y:S01]  /*11ee0*/  ISETP.NE.AND P1, PT, R7, RZ, PT ;  /* 0x000000ff0700720c */ /* 0x000fe20003f25270 */
        /* <DEDUP_REMOVED lines=29> */
.L_x_3668:
[----:B------:R-:W-:Y:S01]  /*120c0*/  UMOV UR4, URZ ;  /* 0x0000003f00047c82 */ /* 0x000fe20008000000 */
[----:B------:R-:W-:Y:S01]  /*120d0*/  UMOV UR5, URZ ;  /* 0x0000003f00057c82 */ /* 0x000fe20008000000 */
[----:B------:R-:W-:Y:S01]  /*120e0*/  ULDC UR6, c[0x0][0xc3c] ;  /* 0x00030f0000067ab9 */ /* 0x000fe20000000800 */
[----:B------:R-:W-:Y:S02]  /*120f0*/  IMAD.MOV.U32 R24, RZ, RZ, R0 ;  /* 0x000000ffff187224 */ /* 0x000fe400078e0000 */
[----:B------:R-:W-:Y:S02]  /*12100*/  IMAD.U32 R25, RZ, RZ, UR4 ;  /* 0x00000004ff197e24 */ /* 0x000fe4000f8e00ff */
[----:B------:R-:W-:Y:S02]  /*12110*/  IMAD.U32 R26, RZ, RZ, UR5 ;  /* 0x00000005ff1a7e24 */ /* 0x000fe4000f8e00ff */
[----:B------:R-:W-:-:S07]  /*12120*/  IMAD.U32 R27, RZ, RZ, UR6 ;  /* 0x00000006ff1b7e24 */ /* 0x000fce000f8e00ff */
.L_x_3674:
[----:B------:R-:W3:Y:S01]  /*12130*/  S2R R0, SR_TID.X ;  /* 0x0000000000007919 */ /* 0x000ee20000002100 */
[----:B------:R-:W-:Y:S05]  /*12140*/  WARPSYNC.ALL ;  /* 0x0000000000007948 */ /* 0x000fea0003800000 */
[----:B------:R-:W-:Y:S01]  /*12150*/  BAR.SYNC.DEFER_BLOCKING 0x4, 0x180 ;  /* 0x0106000000007b1d */ /* 0x000fe20000010000 */
[----:B---3--:R-:W-:-:S04]  /*12160*/  LOP3.LUT R0, R0, 0x1f, RZ, 0xc0, !PT ;  /* 0x0000001f00007812 */ /* 0x008fc800078ec0ff */
[----:B------:R-:W-:-:S13]  /*12170*/  ISETP.NE.AND P0, PT, R0, RZ, PT ;  /* 0x000000ff0000720c */ /* 0x000fda0003f05270 */
[----:B0-----:R-:W0:Y:S01]  /*12180*/  @!P0 S2R R3, SR_CgaCtaId ;  /* 0x0000000000038919 */ /* 0x001e220000008800 */
[----:B------:R-:W-:-:S04]  /*12190*/  @!P0 MOV R0, 0x400 ;  /* 0x0000040000008802 */ /* 0x000fc80000000f00 */
[----:B0-----:R-:W-:-:S05]  /*121a0*/  @!P0 LEA R17, R3, R0, 0x18 ;  /* 0x0000000003118211 */ /* 0x001fca00078ec0ff */
[----:B------:R0:W-:Y:S01]  /*121b0*/  @!P0 STS.128 [R17+0x28cd0], R24 ;  /* 0x028cd01811008388 */ /* 0x0001e20000000c00 */
[----:B------:R-:W-:Y:S06]  /*121c0*/  BAR.ARV 0x5, 0x180 ;  /* 0x0146000000007b1d */ /* 0x000fec0000002000 */
.L_x_3665:
[----:B------:R-:W-:Y:S02]  /*121d0*/  ULDC UR4, c[0x0][0xc3c] ;  /* 0x00030f0000047ab9 */ /* 0x000fe40000000800 */
[----:B0-----:R-:W-:-:S13]  /*121e0*/  ISETP.GE.AND P0, PT, R27, UR4, PT ;  /* 0x000000041b007c0c */ /* 0x001fda000bf06270 */
[----:B------:R-:W-:Y:S05]  /*121f0*/  @!P0 BRA `(.L_x_3675) ;  /* 0xffffffb400bc8947 */ /* 0x000fea000383ffff */
[----:B------:R-:W-:Y:S05]  /*12200*/  BSYNC B8 ;  /* 0x0000000000087941 */ /* 0x000fea0003800000 */
.L_x_3614:
[----:B------:R-:W5:Y:S01]  /*12210*/  LDL.LU R0, [R1+0x24] ;  /* 0x0000240001007983 */ /* 0x000f620000300800 */
[----:B------:R-:W-:Y:S01]  /*12220*/  BSSY B0, `(.L_x_3676) ;  /* 0x000000b000007945 */ /* 0x000fe20003800000 */
[----:B------:R-:W0:Y:S01]  /*12230*/  S2R R5, SR_CgaCtaId ;  /* 0x0000000000057919 */ /* 0x000e220000008800 */
[----:B-----5:R-:W-:-:S05]  /*12240*/  VIADD R0, R0, 0x1 ;  /* 0x0000000100007836 */ /* 0x020fca0000000000 */
[----:B-1----:R-:W-:-:S04]  /*12250*/  LEA.HI R2, R0, R0, RZ, 0x1 ;  /* 0x0000000000027211 */ /* 0x002fc800078f08ff */
[----:B------:R-:W-:Y:S02]  /*12260*/  LOP3.LUT R3, R2, 0xfffffffe, RZ, 0xc0, !PT ;  /* 0xfffffffe02037812 */ /* 0x000fe400078ec0ff */
[----:B------:R-:W-:-:S03]  /*12270*/  MOV R2, 0x400 ;  /* 0x0000040000027802 */ /* 0x000fc60000000f00 */
[----:B------:R-:W-:Y:S01]  /*12280*/  IMAD.IADD R0, R0, 0x1, -R3 ;  /* 0x0000000100007824 */ /* 0x000fe200078e0a03 */
[----:B0-----:R-:W-:-:S04]  /*12290*/  LEA R7, R5, R2, 0x18 ;  /* 0x0000000205077211 */ /* 0x001fc800078ec0ff */
[----:B------:R-:W-:-:S04]  /*122a0*/  SHF.L.U32 R0, R0, 0x1f, RZ ;  /* 0x0000001f00007819 */ /* 0x000fc800000006ff */
[----:B------:R-:W0:Y:S02]  /*122b0*/  SYNCS.PHASECHK.TRANS64.TRYWAIT P0, [R7+URZ+0x28c20], R0 ;  /* 0x028c2000070075a7 */ /* 0x000e24000800017f */
[----:B0-----:R-:W-:Y:S05]  /*122c0*/  @!P0 BRA `(.L_x_3677) ;  /* 0x0000003000208947 */ /* 0x001fea0003800000 */
.L_x_3773:
[----:B------:R-:W-:Y:S05]  /*122d0*/  BSYNC B0 ;  /* 0x0000000000007941 */ /* 0x000fea0003800000 */
.L_x_3676:
[----:B------:R-:W-:-:S03]  /*122e0*/  UMOV UR4, 0xffffffff ;  /* 0xffffffff00047882 */ /* 0x000fc60000000000 */
[----:B------:R-:W-:Y:S05]  /*122f0*/  BRA.DIV UR4, `(.L_x_3678) ;  /* 0x0000003204287947 */ /* 0x000fea000b800000 */
[----:B0-----:R-:W0:Y:S02]  /*12300*/  S2R R0, SR_TID.X ;  /* 0x0000000000007919 */ /* 0x001e240000002100 */
[----:B0-----:R-:W-:-:S04]  /*12310*/  SHF.R.U32.HI R0, RZ, 0x5, R0 ;  /* 0x00000005ff007819 */ /* 0x001fc80000011600 */
[----:B------:R-:W-:-:S05]  /*12320*/  LOP3.LUT R0, R0, 0x3, RZ, 0xc0, !PT ;  /* 0x0000000300007812 */ /* 0x000fca00078ec0ff */
[----:B------:R0:W1:Y:S02]  /*12330*/  SHFL.IDX PT, R14, R0, RZ, 0x1f ;  /* 0x00001fff000e7589 */ /* 0x00006400000e0000 */
.L_x_3776:
[----:B-1----:R-:W-:Y:S01]  /*12340*/  ISETP.NE.AND P0, PT, R14, RZ, PT ;  /* 0x000000ff0e00720c */ /* 0x002fe20003f05270 */
[----:B------:R-:W-:-:S12]  /*12350*/  BSSY B0, `(.L_x_3679) ;  /* 0x0000024000007945 */ /* 0x000fd80003800000 */
[----:B------:R-:W-:Y:S05]  /*12360*/  @P0 BRA `(.L_x_3680) ;  /* 0x0000000000880947 */ /* 0x000fea0003800000 */
[----:B------:R-:W-:-:S03]  /*12370*/  UMOV UR4, 0xffffffff ;  /* 0xffffffff00047882 */ /* 0x000fc60000000000 */
[----:B------:R-:W-:Y:S05]  /*12380*/  BRA.DIV UR4, `(.L_x_3681) ;  /* 0x0000003204387947 */ /* 0x000fea000b800000 */
[----:B------:R-:W-:-:S13]  /*12390*/  ELECT P6, URZ, PT ;  /* 0x00000000003f782f */ /* 0x000fda00038c0000 */
.L_x_3779:
[----:B------:R-:W-:Y:S05]  /*123a0*/  @!P6 BRA `(.L_x_3680) ;  /* 0x000000000078e947 */ /* 0x000fea0003800000 */
[----:B------:R-:W-:-:S06]  /*123b0*/  ULOP3.LUT UR4, UR37, 0x2, URZ, 0xfc, !UPT ;  /* 0x0000000225047892 */ /* 0x000fcc000f8efc3f */
[----:B0-----:R-:W-:-:S05]  /*123c0*/  IMAD.U32 R0, RZ, RZ, UR4 ;  /* 0x00000004ff007e24 */ /* 0x001fca000f8e00ff */
[----:B------:R-:W-:-:S13]  /*123d0*/  ISETP.NE.AND P0, PT, R0, 0x3, PT ;  /* 0x000000030000780c */ /* 0x000fda0003f05270 */
[----:B------:R-:W-:Y:S05]  /*123e0*/  @!P0 BRA `(.L_x_3682) ;  /* 0x0000000000048947 */ /* 0x000fea0003800000 */
[----:B------:R-:W-:Y:S01]  /*123f0*/  BPT.TRAP 0x1 ;  /* 0x000000040000795c */ /* 0x000fe20000300000 */
.L_x_3682:
[----:B------:R-:W-:Y:S01]  /*12400*/  IMAD R5, R18, 0x8, R7 ;  /* 0x0000000812057824 */ /* 0x000fe200078e0207 */
[----:B------:R-:W-:Y:S01]  /*12410*/  SHF.L.U32 R0, R22, 0x1f, RZ ;  /* 0x0000001f16007819 */ /* 0x000fe200000006ff */
[----:B------:R-:W-:-:S03]  /*12420*/  VIADD R18, R18, 0x1 ;  /* 0x0000000112127836 */ /* 0x000fc60000000000 */
[----:B------:R-:W0:Y:S02]  /*12430*/  SYNCS.PHASECHK.TRANS64.TRYWAIT P1, [R5+URZ+0x28c40], R0 ;  /* 0x028c4000050075a7 */ /* 0x000e24000802017f */
[----:B------:R-:W-:-:S04]  /*12440*/  ISETP.NE.AND P2, PT, R18, 0x2, PT ;  /* 0x000000021200780c */ /* 0x000fc80003f45270 */
[----:B------:R-:W-:Y:S01]  /*12450*/  SEL R3, RZ, 0x1, P2 ;  /* 0x00000001ff037807 */ /* 0x000fe20001000000 */
[----:B0-----:R-:W-:Y:S08]  /*12460*/  @!P1 BRA `(.L_x_3683) ;  /* 0x0000003000209947 */ /* 0x001ff00003800000 */
.L_x_3780:
[----:B------:R-:W-:Y:S02]  /*12470*/  SEL R18, R18, RZ, P2 ;  /* 0x000000ff12127207 */ /* 0x000fe40001000000 */
[----:B------:R-:W-:Y:S01]  /*12480*/  LOP3.LUT R2, R22, R3, RZ, 0x3c, !PT ;  /* 0x0000000316027212 */ /* 0x000fe200078e3cff */
[----:B------:R-:W-:Y:S06]  /*12490*/  @!P0 BRA `(.L_x_3684) ;  /* 0x0000000000048947 */ /* 0x000fec0003800000 */
[----:B------:R-:W-:Y:S01]  /*124a0*/  BPT.TRAP 0x1 ;  /* 0x000000040000795c */ /* 0x000fe20000300000 */
.L_x_3684:
[----:B------:R-:W-:Y:S01]  /*124b0*/  IMAD R3, R18, 0x8, R7 ;  /* 0x0000000812037824 */ /* 0x000fe200078e0207 */
[----:B------:R-:W-:-:S04]  /*124c0*/  SHF.L.U32 R2, R2, 0x1f, RZ ;  /* 0x0000001f02027819 */ /* 0x000fc800000006ff */
[----:B------:R-:W1:Y:S02]  /*124d0*/  SYNCS.PHASECHK.TRANS64.TRYWAIT P1, [R3+URZ+0x28c40], R2 ;  /* 0x028c4002030075a7 */ /* 0x000e64000802017f */
[----:B-1----:R-:W-:Y:S05]  /*124e0*/  @!P1 BRA `(.L_x_3685) ;  /* 0x0000003000149947 */ /* 0x002fea0003800000 */
.L_x_3781:
[----:B------:R-:W-:Y:S05]  /*124f0*/  @!P0 BRA `(.L_x_3686) ;  /* 0x0000000000048947 */ /* 0x000fea0003800000 */
[----:B------:R-:W-:Y:S01]  /*12500*/  BPT.TRAP 0x1 ;  /* 0x000000040000795c */ /* 0x000fe20000300000 */
.L_x_3686:
[----:B------:R-:W5:Y:S02]  /*12510*/  SYNCS.PHASECHK.TRANS64.TRYWAIT P1, [R5+URZ+0x28c60], R0 ;  /* 0x028c6000050075a7 */ /* 0x000f64000802017f */
[----:B-----5:R-:W-:Y:S05]  /*12520*/  @!P1 BRA `(.L_x_3687) ;  /* 0x0000003000189947 */ /* 0x020fea0003800000 */
.L_x_3782:
[----:B------:R-:W-:Y:S05]  /*12530*/  @!P0 BRA `(.L_x_3688) ;  /* 0x0000000000048947 */ /* 0x000fea0003800000 */
[----:B------:R-:W-:Y:S01]  /*12540*/  BPT.TRAP 0x1 ;  /* 0x000000040000795c */ /* 0x000fe20000300000 */
.L_x_3688:
[----:B------:R0:W0:Y:S02]  /*12550*/  SYNCS.PHASECHK.TRANS64.TRYWAIT P0, [R3+URZ+0x28c60], R2 ;  /* 0x028c6002030075a7 */ /* 0x000024000800017f */
[----:B0-----:R-:W-:Y:S05]  /*12560*/  @!P0 NANOSLEEP.SYNCS 0x989680 ;  /* 0x009896800000895d */ /* 0x001fea0003900000 */
[----:B------:R-:W0:Y:S02]  /*12570*/  @!P0 SYNCS.PHASECHK.TRANS64 P0, [R3+URZ+0x28c60], R2 ;  /* 0x028c6002030085a7 */ /* 0x000e24000800007f */
[----:B0-----:R-:W-:Y:S05]  /*12580*/  @!P0 BRA `(.L_x_3688) ;  /* 0xfffffffc00f08947 */ /* 0x001fea000383ffff */
.L_x_3680:
[----:B------:R-:W-:Y:S05]  /*12590*/  BSYNC B0 ;  /* 0x0000000000007941 */ /* 0x000fea0003800000 */
.L_x_3679:
[----:B------:R-:W-:Y:S05]  /*125a0*/  EXIT ;  /* 0x000000000000794d */ /* 0x000fea0003800000 */
.L_x_3557:
[----:B0-----:R-:W-:-:S04]  /*125b0*/  IMAD.U32 R3, RZ, RZ, UR17 ;  /* 0x00000011ff037e24 */ /* 0x001fc8000f8e00ff */
[----:B------:R0:W1:Y:S03]  /*125c0*/  SYNCS.PHASECHK.TRANS64.TRYWAIT P1, [R3+URZ+0x28c50], R0 ;  /* 0x028c5000030075a7 */ /* 0x000066000802017f */
[----:B-1----:R-:W-:Y:S05]  /*125d0*/  @!P1 NANOSLEEP.SYNCS 0x989680 ;  /* 0x009896800000995d */ /* 0x002fea0003900000 */
[----:B------:R-:W1:Y:S02]  /*125e0*/  @!P1 SYNCS.PHASECHK.TRANS64 P1, [R3+URZ+0x28c50], R0 ;  /* 0x028c5000030095a7 */ /* 0x000e64000802007f */
[----:B-1----:R-:W-:Y:S05]  /*125f0*/  @!P1 BRA `(.L_x_3557) ;  /* 0xfffffffc00ec9947 */ /* 0x002fea000383ffff */
[----:B------:R-:W-:Y:S05]  /*12600*/  BRA `(.L_x_3689) ;  /* 0xfffffef800547947 */ /* 0x000fea000383ffff */
.L_x_3563:
[----:B-1----:R-:W-:-:S04]  /*12610*/  IMAD.U32 R3, RZ, RZ, UR6 ;  /* 0x00000006ff037e24 */ /* 0x002fc8000f8e00ff */
[----:B------:R1:W2:Y:S03]  /*12620*/  SYNCS.PHASECHK.TRANS64.TRYWAIT P1, [R3+URZ+0x28c50], R0 ;  /* 0x028c5000030075a7 */ /* 0x0002a6000802017f */
[----:B--2---:R-:W-:Y:S05]  /*12630*/  @!P1 NANOSLEEP.SYNCS 0x989680 ;  /* 0x009896800000995d */ /* 0x004fea0003900000 */
[----:B------:R-:W2:Y:S02]  /*12640*/  @!P1 SYNCS.PHASECHK.TRANS64 P1, [R3+URZ+0x28c50], R0 ;  /* 0x028c5000030095a7 */ /* 0x000ea4000802007f */
[----:B--2---:R-:W-:Y:S05]  /*12650*/  @!P1 BRA `(.L_x_3563) ;  /* 0xfffffffc00ec9947 */ /* 0x004fea000383ffff */
[----:B------:R-:W-:Y:S05]  /*12660*/  BRA `(.L_x_3562) ;  /* 0xffffff0400547947 */ /* 0x000fea000383ffff */
.L_x_3568:
[----:B0-----:R-:W-:-:S04]  /*12670*/  IMAD.U32 R3, RZ, RZ, UR39 ;  /* 0x00000027ff037e24 */ /* 0x001fc8000f8e00ff */
[----:B------:R0:W1:Y:S03]  /*12680*/  SYNCS.PHASECHK.TRANS64.TRYWAIT P1, [R3+URZ+0x28c00], R0 ;  /* 0x028c0000030075a7 */ /* 0x000066000802017f */
[----:B-1----:R-:W-:Y:S05]  /*12690*/  @!P1 NANOSLEEP.SYNCS 0x989680 ;  /* 0x009896800000995d */ /* 0x002fea0003900000 */
[----:B------:R-:W1:Y:S02]  /*126a0*/  @!P1 SYNCS.PHASECHK.TRANS64 P1, [R3+URZ+0x28c00], R0 ;  /* 0x028c0000030095a7 */ /* 0x000e64000802007f */
[----:B-1----:R-:W-:Y:S05]  /*126b0*/  @!P1 BRA `(.L_x_3568) ;  /* 0xfffffffc00ec9947 */ /* 0x002fea000383ffff */
[----:B------:R-:W-:Y:S05]  /*126c0*/  BRA `(.L_x_3690) ;  /* 0xffffff1800747947 */ /* 0x000fea000383ffff */
.L_x_3572:
[----:B--2---:R2:W3:Y:S02]  /*126d0*/  SYNCS.PHASECHK.TRANS64.TRYWAIT P1, [R6+URZ+0x28c30], R9 ;  /* 0x028c3009060075a7 */ /* 0x0044e4000802017f */
[----:B---3--:R-:W-:Y:S05]  /*126e0*/  @!P1 NANOSLEEP.SYNCS 0x989680 ;  /* 0x009896800000995d */ /* 0x008fea0003900000 */
[----:B------:R-:W3:Y:S02]  /*126f0*/  @!P1 SYNCS.PHASECHK.TRANS64 P1, [R6+URZ+0x28c30], R9 ;  /* 0x028c3009060095a7 */ /* 0x000ee4000802007f */
[----:B---3--:R-:W-:Y:S05]  /*12700*/  @!P1 BRA `(.L_x_3572) ;  /* 0xfffffffc00f09947 */ /* 0x008fea000383ffff */
[----:B------:R-:W-:Y:S05]  /*12710*/  BRA `(.L_x_3571) ;  /* 0xffffff1800907947 */ /* 0x000fea000383ffff */
.L_x_3577:
[----:B----4-:R4:W0:Y:S02]  /*12720*/  SYNCS.PHASECHK.TRANS64.TRYWAIT P1, [R6+URZ+0x28c50], R9 ;  /* 0x028c5009060075a7 */ /* 0x010824000802017f */
[----:B0-----:R-:W-:Y:S05]  /*12730*/  @!P1 NANOSLEEP.SYNCS 0x989680 ;  /* 0x009896800000995d */ /* 0x001fea0003900000 */
[----:B------:R-:W0:Y:S02]  /*12740*/  @!P1 SYNCS.PHASECHK.TRANS64 P1, [R6+URZ+0x28c50], R9 ;  /* 0x028c5009060095a7 */ /* 0x000e24000802007f */
[----:B0-----:R-:W-:Y:S05]  /*12750*/  @!P1 BRA `(.L_x_3577) ;  /* 0xfffffffc00f09947 */ /* 0x001fea000383ffff */
[----:B------:R-:W-:Y:S05]  /*12760*/  BRA `(.L_x_3576) ;  /* 0xffffff2c00a87947 */ /* 0x000fea000383ffff */
.L_x_3583:
[----:B--2---:R-:W-:-:S04]  /*12770*/  IMAD.U32 R7, RZ, RZ, UR22 ;  /* 0x00000016ff077e24 */ /* 0x004fc8000f8e00ff */
[----:B------:R2:W3:Y:S03]  /*12780*/  SYNCS.PHASECHK.TRANS64.TRYWAIT P1, [R7+URZ+0x28c30], R6 ;  /* 0x028c3006070075a7 */ /* 0x0004e6000802017f */
[----:B---3--:R-:W-:Y:S05]  /*12790*/  @!P1 NANOSLEEP.SYNCS 0x989680 ;  /* 0x009896800000995d */ /* 0x008fea0003900000 */
[----:B------:R-:W3:Y:S02]  /*127a0*/  @!P1 SYNCS.PHASECHK.TRANS64 P1, [R7+URZ+0x28c30], R6 ;  /* 0x028c3006070095a7 */ /* 0x000ee4000802007f */
[----:B---3--:R-:W-:Y:S05]  /*127b0*/  @!P1 BRA `(.L_x_3583) ;  /* 0xfffffffc00ec9947 */ /* 0x008fea000383ffff */
[----:B------:R-:W-:Y:S05]  /*127c0*/  BRA `(.L_x_3582) ;  /* 0xffffff3000987947 */ /* 0x000fea000383ffff */
.L_x_3588:
[----:B---3--:R-:W-:-:S04]  /*127d0*/  IMAD.U32 R9, RZ, RZ, UR22 ;  /* 0x00000016ff097e24 */ /* 0x008fc8000f8e00ff */
[----:B------:R3:W4:Y:S03]  /*127e0*/  SYNCS.PHASECHK.TRANS64.TRYWAIT P1, [R9+URZ+0x28c50], R6 ;  /* 0x028c5006090075a7 */ /* 0x000726000802017f */
[----:B----4-:R-:W-:Y:S05]  /*127f0*/  @!P1 NANOSLEEP.SYNCS 0x989680 ;  /* 0x009896800000995d */ /* 0x010fea0003900000 */
[----:B------:R-:W4:Y:S02]  /*12800*/  @!P1 SYNCS.PHASECHK.TRANS64 P1, [R9+URZ+0x28c50], R6 ;  /* 0x028c5006090095a7 */ /* 0x000f24000802007f */
[----:B----4-:R-:W-:Y:S05]  /*12810*/  @!P1 BRA `(.L_x_3588) ;  /* 0xfffffffc00ec9947 */ /* 0x010fea000383ffff */
[----:B------:R-:W-:Y:S05]  /*12820*/  BRA `(.L_x_3587) ;  /* 0xffffff4800cc7947 */ /* 0x000fea000383ffff */
.L_x_3628:
        /* <DEDUP_REMOVED lines=11> */
.L_x_3692:
[----:B------:R-:W-:Y:S05]  /*128e0*/  BSYNC B0 ;  /* 0x0000000000007941 */ /* 0x000fea0003800000 */
.L_x_3691:
[----:B------:R-:W-:Y:S05]  /*128f0*/  BRA `(.L_x_3693) ;  /* 0xffffffbc00d07947 */ /* 0x000fea000383ffff */
.L_x_3631:
[----:B0-----:R0:W1:Y:S02]  /*12900*/  SYNCS.PHASECHK.TRANS64.TRYWAIT P0, [R19+URZ+0x28c40], R0 ;  /* 0x028c4000130075a7 */ /* 0x001064000800017f */
[----:B-1----:R-:W-:Y:S05]  /*12910*/  @!P0 NANOSLEEP.SYNCS 0x989680 ;  /* 0x009896800000895d */ /* 0x002fea0003900000 */
[----:B------:R-:W1:Y:S02]  /*12920*/  @!P0 SYNCS.PHASECHK.TRANS64 P0, [R19+URZ+0x28c40], R0 ;  /* 0x028c4000130085a7 */ /* 0x000e64000800007f */
[----:B-1----:R-:W-:Y:S05]  /*12930*/  @!P0 BRA `(.L_x_3631) ;  /* 0xfffffffc00f08947 */ /* 0x002fea000383ffff */
[----:B------:R-:W-:Y:S05]  /*12940*/  BRA `(.L_x_3694) ;  /* 0xffffffc000b47947 */ /* 0x000fea000383ffff */
.L_x_3632:
        /* <DEDUP_REMOVED lines=8> */
.L_x_3696:
[----:B------:R-:W-:Y:S05]  /*129d0*/  BSYNC B0 ;  /* 0x0000000000007941 */ /* 0x000fea0003800000 */
.L_x_3695:
        /* <DEDUP_REMOVED lines=9> */
.L_x_3697:
[----:B------:R-:W-:Y:S02]  /*12a70*/  IMAD.MOV.U32 R13, RZ, RZ, R5 ;  /* 0x000000ffff0d7224 */ /* 0x000fe400078e0005 */
[----:B------:R-:W-:Y:S02]  /*12a80*/  IMAD.MOV.U32 R12, RZ, RZ, 0x1 ;  /* 0x00000001ff0c7424 */ /* 0x000fe400078e00ff */
[----:B------:R-:W-:-:S07]  /*12a90*/  IMAD.MOV.U32 R3, RZ, RZ, R14 ;  /* 0x000000ffff037224 */ /* 0x000fce00078e000e */
[----:B------:R-:W-:Y:S05]  /*12aa0*/  WARPSYNC.COLLECTIVE R15, `(.L_x_3698) ;  /* 0x000000000f087348 */ /* 0x000fea0003c00000 */
[----:B------:R0:W1:Y:S02]  /*12ab0*/  SHFL.IDX P6, R14, R13, R12, R11 ;  /* 0x0000000c0d0e7389 */ /* 0x00006400000c000b */
[----:B01----:R-:W-:Y:S01]  /*12ac0*/  ENDCOLLECTIVE ;  /* 0x000000000000791b */ /* 0x003fe20003800000 */
.L_x_3698:
        /* <DEDUP_REMOVED lines=9> */
[----:B------:R0:W-:Y:S01]  /*12b60*/  @P0 LDGSTS.E.BYPASS.LTC128B.128 [R6+0x22400], desc[UR50][R2.64], !P2 ;  /* 0x2240000002060fae */ /* 0x0001e2000d101d72 */
[----:B------:R-:W-:Y:S01]  /*12b70*/  ISETP.GE.AND P0, PT, R28, 0x11, PT ;  /* 0x000000111c00780c */ /* 0x000fe20003f06270 */
[----:B0-----:R-:W-:-:S12]  /*12b80*/  IMAD.MOV.U32 R2, RZ, RZ, R14 ;  /* 0x000000ffff027224 */ /* 0x001fd800078e000e */
[----:B------:R-:W-:Y:S05]  /*12b90*/  WARPSYNC.COLLECTIVE R15, `(.L_x_3699) ;  /* 0x000000000f087348 */ /* 0x000fea0003c00000 */
[----:B------:R0:W1:Y:S02]  /*12ba0*/  SHFL.IDX P6, R14, R13, R12, R11 ;  /* 0x0000000c0d0e7389 */ /* 0x00006400000c000b */
[----:B01----:R-:W-:Y:S01]  /*12bb0*/  ENDCOLLECTIVE ;  /* 0x000000000000791b */ /* 0x003fe20003800000 */
.L_x_3699:
[----:B------:R-:W-:Y:S02]  /*12bc0*/  @P0 IMAD R6, R4, 0x2, R17 ;  /* 0x0000000204060824 */ /* 0x000fe400078e0211 */
[----:B------:R-:W-:Y:S02]  /*12bd0*/  IMAD.MOV.U32 R13, RZ, RZ, R5 ;  /* 0x000000ffff0d7224 */ /* 0x000fe400078e0005 */
[----:B------:R-:W-:Y:S02]  /*12be0*/  IMAD.MOV.U32 R12, RZ, RZ, 0x2 ;  /* 0x00000002ff0c7424 */ /* 0x000fe400078e00ff */
[----:B------:R-:W-:-:S07]  /*12bf0*/  IMAD.MOV.U32 R3, RZ, RZ, R14 ;  /* 0x000000ffff037224 */ /* 0x000fce00078e000e */
[----:B------:R-:W-:Y:S05]  /*12c00*/  WARPSYNC.COLLECTIVE R15, `(.L_x_3700) ;  /* 0x000000000f087348 */ /* 0x000fea0003c00000 */
[----:B------:R0:W1:Y:S02]  /*12c10*/  SHFL.IDX P6, R14, R13, R12, R11 ;  /* 0x0000000c0d0e7389 */ /* 0x00006400000c000b */
[----:B01----:R-:W-:Y:S01]  /*12c20*/  ENDCOLLECTIVE ;  /* 0x000000000000791b */ /* 0x003fe20003800000 */
.L_x_3700:
        /* <DEDUP_REMOVED lines=15> */
.L_x_3701:
[----:B------:R-:W-:Y:S02]  /*12d20*/  @P0 IMAD R6, R4, 0x2, R17 ;  /* 0x0000000204060824 */ /* 0x000fe400078e0211 */
[----:B------:R-:W-:Y:S02]  /*12d30*/  IMAD.MOV.U32 R13, RZ, RZ, R5 ;  /* 0x000000ffff0d7224 */ /* 0x000fe400078e0005 */
[----:B------:R-:W-:Y:S02]  /*12d40*/  IMAD.MOV.U32 R12, RZ, RZ, 0x3 ;  /* 0x00000003ff0c7424 */ /* 0x000fe400078e00ff */
[----:B------:R-:W-:-:S07]  /*12d50*/  IMAD.MOV.U32 R3, RZ, RZ, R14 ;  /* 0x000000ffff037224 */ /* 0x000fce00078e000e */
[----:B------:R-:W-:Y:S05]  /*12d60*/  WARPSYNC.COLLECTIVE R15, `(.L_x_3702) ;  /* 0x000000000f087348 */ /* 0x000fea0003c00000 */
[----:B------:R0:W1:Y:S02]  /*12d70*/  SHFL.IDX P6, R14, R13, R12, R11 ;  /* 0x0000000c0d0e7389 */ /* 0x00006400000c000b */
[----:B01----:R-:W-:Y:S01]  /*12d80*/  ENDCOLLECTIVE ;  /* 0x000000000000791b */ /* 0x003fe20003800000 */
.L_x_3702:
        /* <DEDUP_REMOVED lines=10> */
.L_x_3703:
[----:B------:R-:W-:Y:S01]  /*12e30*/  @!PT LDS RZ, [RZ] ;  /* 0x00000000fffff984 */ /* 0x000fe20000000800 */
[----:B------:R-:W-:Y:S01]  /*12e40*/  @!PT LDS RZ, [RZ] ;  /* 0x00000000fffff984 */ /* 0x000fe20000000800 */
[----:B------:R-:W-:Y:S01]  /*12e50*/  @!PT LDS RZ, [RZ] ;  /* 0x00000000fffff984 */ /* 0x000fe20000000800 */
[----:B------:R1:W-:Y:S01]  /*12e60*/  @P0 LDGSTS.E.BYPASS.LTC128B.128 [R6+0x23400], desc[UR50][R2.64], !P2 ;  /* 0x2340000002060fae */ /* 0x0003e2000d101d72 */
[----:B------:R-:W-:Y:S01]  /*12e70*/  IMAD.MOV.U32 R0, RZ, RZ, R14 ;  /* 0x000000ffff007224 */ /* 0x000fe200078e000e */
[----:B------:R-:W-:Y:S06]  /*12e80*/  BRA `(.L_x_3704) ;  /* 0xffffffc000647947 */ /* 0x000fec000383ffff */
.L_x_3637:
        /* <DEDUP_REMOVED lines=9> */
.L_x_3705:
[C---:B------:R-:W-:Y:S01]  /*12f20*/  VIADD R6, R25.reuse, 0x10 ;  /* 0x0000001019067836 */ /* 0x040fe20000000000 */
[----:B------:R-:W-:Y:S01]  /*12f30*/  ISETP.GE.AND P0, PT, R25, R5, PT ;  /* 0x000000051900720c */ /* 0x000fe20003f06270 */
[----:B------:R-:W-:Y:S02]  /*12f40*/  IMAD.MOV.U32 R13, RZ, RZ, R0 ;  /* 0x000000ffff0d7224 */ /* 0x000fe400078e0000 */
[----:B------:R-:W-:-:S10]  /*12f50*/  IMAD.MOV.U32 R2, RZ, RZ, R14 ;  /* 0x000000ffff027224 */ /* 0x000fd400078e000e */
[----:B------:R-:W-:Y:S05]  /*12f60*/  WARPSYNC.COLLECTIVE R15, `(.L_x_3706) ;  /* 0x000000000f087348 */ /* 0x000fea0003c00000 */
[----:B------:R0:W1:Y:S02]  /*12f70*/  SHFL.IDX P6, R14, R13, R12, R11 ;  /* 0x0000000c0d0e7389 */ /* 0x00006400000c000b */
[----:B01----:R-:W-:Y:S01]  /*12f80*/  ENDCOLLECTIVE ;  /* 0x000000000000791b */ /* 0x003fe20003800000 */
.L_x_3706:
[----:B------:R-:W-:Y:S02]  /*12f90*/  IMAD.MOV.U32 R13, RZ, RZ, R4 ;  /* 0x000000ffff0d7224 */ /* 0x000fe400078e0004 */
[----:B------:R-:W-:Y:S02]  /*12fa0*/  IMAD.MOV.U32 R12, RZ, RZ, 0x1 ;  /* 0x00000001ff0c7424 */ /* 0x000fe400078e00ff */
[----:B------:R-:W-:-:S07]  /*12fb0*/  IMAD.MOV.U32 R3, RZ, RZ, R14 ;  /* 0x000000ffff037224 */ /* 0x000fce00078e000e */
[----:B------:R-:W-:Y:S05]  /*12fc0*/  WARPSYNC.COLLECTIVE R15, `(.L_x_3707) ;  /* 0x000000000f087348 */ /* 0x000fea0003c00000 */
[----:B------:R0:W1:Y:S02]  /*12fd0*/  SHFL.IDX P6, R14, R13, R12, R11 ;  /* 0x0000000c0d0e7389 */ /* 0x00006400000c000b */
[----:B01----:R-:W-:Y:S01]  /*12fe0*/  ENDCOLLECTIVE ;  /* 0x000000000000791b */ /* 0x003fe20003800000 */
.L_x_3707:
[----:B------:R-:W-:-:S05]  /*12ff0*/  @!P0 LEA R3, P2, R9, R3, 0x1 ;  /* 0x0000000309038211 */ /* 0x000fca00078408ff */
[----:B------:R-:W-:-:S05]  /*13000*/  @!P0 IMAD.X R2, RZ, RZ, R2, P2 ;  /* 0x000000ffff028224 */ /* 0x000fca00010e0602 */
[----:B------:R-:W-:Y:S01]  /*13010*/  @!P0 LOP3.LUT R3, R3, R2, RZ, 0x3c, !PT ;  /* 0x0000000203038212 */ /* 0x000fe200078e3cff */
[----:B------:R-:W-:-:S03]  /*13020*/  IMAD.MOV.U32 R13, RZ, RZ, R0 ;  /* 0x000000ffff0d7224 */ /* 0x000fc600078e0000 */
[----:B------:R-:W-:-:S04]  /*13030*/  @!P0 LOP3.LUT R2, R3, R2, RZ, 0x3c, !PT ;  /* 0x0000000203028212 */ /* 0x000fc800078e3cff */
[----:B------:R-:W-:-:S05]  /*13040*/  @!P0 LOP3.LUT R3, R3, R2, RZ, 0x3c, !PT ;  /* 0x0000000203038212 */ /* 0x000fca00078e3cff */
        /* <DEDUP_REMOVED lines=9> */
.L_x_3708:
[----:B------:R-:W-:Y:S02]  /*130e0*/  IMAD.MOV.U32 R13, RZ, RZ, R4 ;  /* 0x000000ffff0d7224 */ /* 0x000fe400078e0004 */
[----:B------:R-:W-:Y:S02]  /*130f0*/  IMAD.MOV.U32 R12, RZ, RZ, 0x2 ;  /* 0x00000002ff0c7424 */ /* 0x000fe400078e00ff */
[----:B------:R-:W-:-:S07]  /*13100*/  IMAD.MOV.U32 R3, RZ, RZ, R14 ;  /* 0x000000ffff037224 */ /* 0x000fce00078e000e */
[----:B------:R-:W-:Y:S05]  /*13110*/  WARPSYNC.COLLECTIVE R15, `(.L_x_3709) ;  /* 0x000000000f087348 */ /* 0x000fea0003c00000 */
[----:B------:R0:W1:Y:S02]  /*13120*/  SHFL.IDX P6, R14, R13, R12, R11 ;  /* 0x0000000c0d0e7389 */ /* 0x00006400000c000b */
[----:B01----:R-:W-:Y:S01]  /*13130*/  ENDCOLLECTIVE ;  /* 0x000000000000791b */ /* 0x003fe20003800000 */
.L_x_3709:
        /* <DEDUP_REMOVED lines=9> */
[----:B------:R0:W-:Y:S02]  /*131d0*/  @!P0 LDGSTS.E.BYPASS.LTC128B.128 [R8+0x20c00], desc[UR50][R2.64], !P1 ;  /* 0x20c0000002088fae */ /* 0x0001e4000c901d72 */
[----:B0-----:R-:W-:-:S05]  /*131e0*/  VIADD R2, R25, 0x20 ;  /* 0x0000002019027836 */ /* 0x001fca0000000000 */
[----:B------:R-:W-:Y:S01]  /*131f0*/  ISETP.GE.AND P0, PT, R2, R5, PT ;  /* 0x000000050200720c */ /* 0x000fe20003f06270 */
[----:B------:R-:W-:-:S12]  /*13200*/  IMAD.MOV.U32 R2, RZ, RZ, R14 ;  /* 0x000000ffff027224 */ /* 0x000fd800078e000e */
[----:B------:R-:W-:Y:S05]  /*13210*/  WARPSYNC.COLLECTIVE R15, `(.L_x_3710) ;  /* 0x000000000f087348 */ /* 0x000fea0003c00000 */
[----:B------:R0:W1:Y:S02]  /*13220*/  SHFL.IDX P6, R14, R13, R12, R11 ;  /* 0x0000000c0d0e7389 */ /* 0x00006400000c000b */
[----:B01----:R-:W-:Y:S01]  /*13230*/  ENDCOLLECTIVE ;  /* 0x000000000000791b */ /* 0x003fe20003800000 */
.L_x_3710:
[----:B------:R-:W-:Y:S02]  /*13240*/  IMAD.MOV.U32 R13, RZ, RZ, R4 ;  /* 0x000000ffff0d7224 */ /* 0x000fe400078e0004 */
[----:B------:R-:W-:Y:S02]  /*13250*/  IMAD.MOV.U32 R12, RZ, RZ, 0x3 ;  /* 0x00000003ff0c7424 */ /* 0x000fe400078e00ff */
[----:B------:R-:W-:-:S07]  /*13260*/  IMAD.MOV.U32 R3, RZ, RZ, R14 ;  /* 0x000000ffff037224 */ /* 0x000fce00078e000e */
[----:B------:R-:W-:Y:S05]  /*13270*/  WARPSYNC.COLLECTIVE R15, `(.L_x_3711) ;  /* 0x000000000f087348 */ /* 0x000fea0003c00000 */
[----:B------:R0:W1:Y:S02]  /*13280*/  SHFL.IDX P6, R14, R13, R12, R11 ;  /* 0x0000000c0d0e7389 */ /* 0x00006400000c000b */
[----:B01----:R-:W-:Y:S01]  /*13290*/  ENDCOLLECTIVE ;  /* 0x000000000000791b */ /* 0x003fe20003800000 */
.L_x_3711:
[----:B------:R-:W-:-:S05]  /*132a0*/  @!P0 LEA R3, P2, R9, R3, 0x1 ;  /* 0x0000000309038211 */ /* 0x000fca00078408ff */
[----:B------:R-:W-:-:S05]  /*132b0*/  @!P0 IMAD.X R2, RZ, RZ, R2, P2 ;  /* 0x000000ffff028224 */ /* 0x000fca00010e0602 */
[----:B------:R-:W-:Y:S01]  /*132c0*/  @!P0 LOP3.LUT R3, R3, R2, RZ, 0x3c, !PT ;  /* 0x0000000203038212 */ /* 0x000fe200078e3cff */
[----:B------:R-:W-:-:S03]  /*132d0*/  IMAD.MOV.U32 R13, RZ, RZ, R0 ;  /* 0x000000ffff0d7224 */ /* 0x000fc600078e0000 */
[----:B------:R-:W-:-:S04]  /*132e0*/  @!P0 LOP3.LUT R2, R3, R2, RZ, 0x3c, !PT ;  /* 0x0000000203028212 */ /* 0x000fc800078e3cff */
[----:B------:R-:W-:Y:S01]  /*132f0*/  @!P0 LOP3.LUT R3, R3, R2, RZ, 0x3c, !PT ;  /* 0x0000000203038212 */ /* 0x000fe200078e3cff */
[----:B------:R-:W-:-:S07]  /*13300*/  IMAD.MOV.U32 R4, RZ, RZ, R14 ;  /* 0x000000ffff047224 */ /* 0x000fce00078e000e */
[----:B------:R-:W-:Y:S05]  /*13310*/  WARPSYNC.COLLECTIVE R15, `(.L_x_3712) ;  /* 0x000000000f087348 */ /* 0x000fea0003c00000 */
[----:B------:R0:W1:Y:S02]  /*13320*/  SHFL.IDX P6, R14, R13, R12, R11 ;  /* 0x0000000c0d0e7389 */ /* 0x00006400000c000b */
[----:B01----:R-:W-:Y:S01]  /*13330*/  ENDCOLLECTIVE ;  /* 0x000000000000791b */ /* 0x003fe20003800000 */
.L_x_3712:
[----:B------:R-:W-:Y:S01]  /*13340*/  @!PT LDS RZ, [RZ] ;  /* 0x00000000fffff984 */ /* 0x000fe20000000800 */
[----:B------:R-:W-:Y:S01]  /*13350*/  @!PT LDS RZ, [RZ] ;  /* 0x00000000fffff984 */ /* 0x000fe20000000800 */
[----:B------:R-:W-:Y:S01]  /*13360*/  @!PT LDS RZ, [RZ] ;  /* 0x00000000fffff984 */ /* 0x000fe20000000800 */
[----:B------:R0:W-:Y:S01]  /*13370*/  @!P0 LDGSTS.E.BYPASS.LTC128B.128 [R8+0x21400], desc[UR50][R2.64], !P1 ;  /* 0x2140000002088fae */ /* 0x0001e2000c901d72 */
[----:B------:R-:W-:Y:S01]  /*13380*/  IMAD.MOV.U32 R0, RZ, RZ, R14 ;  /* 0x000000ffff007224 */ /* 0x000fe200078e000e */
[----:B------:R-:W-:Y:S06]  /*13390*/  BRA `(.L_x_3713) ;  /* 0xffffffc400607947 */ /* 0x000fec000383ffff */
.L_x_3640:
[----:B0-----:R0:W1:Y:S02]  /*133a0*/  SYNCS.PHASECHK.TRANS64.TRYWAIT P0, [R17+URZ+0x28c20], R0 ;  /* 0x028c2000110075a7 */ /* 0x001064000800017f */
[----:B-1----:R-:W-:Y:S05]  /*133b0*/  @!P0 NANOSLEEP.SYNCS 0x989680 ;  /* 0x009896800000895d */ /* 0x002fea0003900000 */
[----:B------:R-:W1:Y:S02]  /*133c0*/  @!P0 SYNCS.PHASECHK.TRANS64 P0, [R17+URZ+0x28c20], R0 ;  /* 0x028c2000110085a7 */ /* 0x000e64000800007f */
[----:B-1----:R-:W-:Y:S05]  /*133d0*/  @!P0 BRA `(.L_x_3640) ;  /* 0xfffffffc00f08947 */ /* 0x002fea000383ffff */
[----:B------:R-:W-:Y:S05]  /*133e0*/  BRA `(.L_x_3714) ;  /* 0xffffffc400bc7947 */ /* 0x000fea000383ffff */
.L_x_3643:
[----:B0-----:R0:W1:Y:S02]  /*133f0*/  SYNCS.PHASECHK.TRANS64.TRYWAIT P0, [R19+URZ+0x28c60], R0 ;  /* 0x028c6000130075a7 */ /* 0x001064000800017f */
[----:B-1----:R-:W-:Y:S05]  /*13400*/  @!P0 NANOSLEEP.SYNCS 0x989680 ;  /* 0x009896800000895d */ /* 0x002fea0003900000 */
[----:B------:R-:W1:Y:S02]  /*13410*/  @!P0 SYNCS.PHASECHK.TRANS64 P0, [R19+URZ+0x28c60], R0 ;  /* 0x028c6000130085a7 */ /* 0x000e64000800007f */
[----:B-1----:R-:W-:Y:S05]  /*13420*/  @!P0 BRA `(.L_x_3643) ;  /* 0xfffffffc00f08947 */ /* 0x002fea000383ffff */
[----:B------:R-:W-:Y:S05]  /*13430*/  BRA `(.L_x_3715) ;  /* 0xffffffc400cc7947 */ /* 0x000fea000383ffff */
.L_x_3644:
        /* <DEDUP_REMOVED lines=8> */
.L_x_3717:
[----:B------:R-:W-:Y:S05]  /*134c0*/  BSYNC B0 ;  /* 0x0000000000007941 */ /* 0x000fea0003800000 */
.L_x_3716:
[----:B------:R0:W5:Y:S01]  /*134d0*/  LDL R8, [R1] ;  /* 0x0000000001087983 */ /* 0x0001620000100800 */
[----:B------:R-:W-:Y:S01]  /*134e0*/  IMAD.MOV.U32 R13, RZ, RZ, R4 ;  /* 0x000000ffff0d7224 */ /* 0x000fe200078e0004 */
[C---:B------:R-:W-:Y:S01]  /*134f0*/  LOP3.LUT P5, RZ, R29.reuse, 0x2, RZ, 0xc0, !PT ;  /* 0x000000021dff7812 */ /* 0x040fe200078ac0ff */
[----:B------:R-:W-:Y:S01]  /*13500*/  IMAD.MOV.U32 R12, RZ, RZ, RZ ;  /* 0x000000ffff0c7224 */ /* 0x000fe200078e00ff */
[----:B------:R-:W1:Y:S01]  /*13510*/  S2R R7, SR_TID.X ;  /* 0x0000000000077919 */ /* 0x000e620000002100 */
[----:B------:R-:W-:Y:S01]  /*13520*/  IMAD.MOV.U32 R11, RZ, RZ, 0x181f ;  /* 0x0000181fff0b7424 */ /* 0x000fe200078e00ff */
[C---:B------:R-:W-:Y:S01]  /*13530*/  LOP3.LUT P4, RZ, R29.reuse, 0x4, RZ, 0xc0, !PT ;  /* 0x000000041dff7812 */ /* 0x040fe2000788c0ff */
[----:B------:R-:W-:Y:S01]  /*13540*/  IMAD.MOV.U32 R15, RZ, RZ, -0x1 ;  /* 0xffffffffff0f7424 */ /* 0x000fe200078e00ff */
[----:B------:R-:W-:Y:S01]  /*13550*/  LOP3.LUT P3, RZ, R29, 0x8, RZ, 0xc0, !PT ;  /* 0x000000081dff7812 */ /* 0x000fe2000786c0ff */
[----:B------:R-:W-:Y:S01]  /*13560*/  IMAD.MOV.U32 R3, RZ, RZ, R14 ;  /* 0x000000ffff037224 */ /* 0x000fe200078e000e */
[----:B------:R-:W-:Y:S01]  /*13570*/  LOP3.LUT R16, R16, 0xfffffeff, RZ, 0xc0, !PT ;  /* 0xfffffeff10107812 */ /* 0x000fe200078ec0ff */
[----:B0-----:R-:W-:-:S10]  /*13580*/  IMAD R5, R5, 0x2, R17 ;  /* 0x0000000205057824 */ /* 0x001fd400078e0211 */
[----:B-1---5:R-:W-:Y:S05]  /*13590*/  WARPSYNC.COLLECTIVE R15, `(.L_x_3718) ;  /* 0x000000000f087348 */ /* 0x022fea0003c00000 */
[----:B------:R0:W2:Y:S02]  /*135a0*/  SHFL.IDX P6, R14, R13, R12, R11 ;  /* 0x0000000c0d0e7389 */ /* 0x0000a400000c000b */
[----:B012--5:R-:W-:Y:S01]  /*135b0*/  ENDCOLLECTIVE ;  /* 0x000000000000791b */ /* 0x027fe20003800000 */
.L_x_3718:
[----:B------:R-:W-:Y:S01]  /*135c0*/  LOP3.LUT P2, RZ, R29, 0x10, RZ, 0xc0, !PT ;  /* 0x000000101dff7812 */ /* 0x000fe2000784c0ff */
[----:B------:R-:W-:Y:S02]  /*135d0*/  IMAD.MOV.U32 R13, RZ, RZ, R6 ;  /* 0x000000ffff0d7224 */ /* 0x000fe400078e0006 */
[----:B------:R-:W-:Y:S02]  /*135e0*/  IMAD.MOV.U32 R12, RZ, RZ, 0x1 ;  /* 0x00000001ff0c7424 */ /* 0x000fe400078e00ff */
[----:B------:R-:W-:Y:S02]  /*135f0*/  IMAD.SHL.U32 R7, R7, 0x8, RZ ;  /* 0x0000000807077824 */ /* 0x000fe400078e00ff */
[----:B------:R-:W-:-:S03]  /*13600*/  IMAD.MOV.U32 R2, RZ, RZ, R14 ;  /* 0x000000ffff027224 */ /* 0x000fc600078e000e */
[----:B------:R-:W-:-:S05]  /*13610*/  LOP3.LUT R7, R7, 0x38, RZ, 0xc0, !PT ;  /* 0x0000003807077812 */ /* 0x000fca00078ec0ff */
[----:B------:R-:W-:Y:S01]  /*13620*/  IMAD.SHL.U32 R0, R7, 0x2, RZ ;  /* 0x0000000207007824 */ /* 0x000fe200078e00ff */
[----:B------:R-:W-:-:S04]  /*13630*/  LOP3.LUT R7, R29, 0x1, RZ, 0xc0, !PT ;  /* 0x000000011d077812 */ /* 0x000fc800078ec0ff */
[----:B------:R-:W-:Y:S02]  /*13640*/  IADD3 R2, P0, R2, R0, RZ ;  /* 0x0000000002027210 */ /* 0x000fe40007f1e0ff */
[----:B------:R-:W-:-:S03]  /*13650*/  ISETP.NE.U32.AND P1, PT, R7, 0x1, PT ;  /* 0x000000010700780c */ /* 0x000fc60003f25070 */
[----:B------:R-:W-:Y:S01]  /*13660*/  IMAD.X R3, RZ, RZ, R3, P0 ;  /* 0x000000ffff037224 */ /* 0x000fe200000e0603 */
[----:B------:R-:W-:-:S09]  /*13670*/  ISETP.LT.OR P0, PT, R28, 0x1, P1 ;  /* 0x000000011c00780c */ /* 0x000fd20000f01670 */
[----:B------:R-:W-:Y:S02]  /*13680*/  @P1 LOP3.LUT R16, R16, 0x100, RZ, 0xfc, !PT ;  /* 0x0000010010101812 */ /* 0x000fe400078efcff */
[----:B------:R-:W-:Y:S02]  /*13690*/  LOP3.LUT P1, RZ, R29, 0x20, RZ, 0xc0, !PT ;  /* 0x000000201dff7812 */ /* 0x000fe4000782c0ff */
[----:B------:R-:W-:Y:S01]  /*136a0*/  @!PT LDS RZ, [RZ] ;  /* 0x00000000fffff984 */ /* 0x000fe20000000800 */
[----:B------:R-:W-:Y:S01]  /*136b0*/  @!PT LDS RZ, [RZ] ;  /* 0x00000000fffff984 */ /* 0x000fe20000000800 */
[----:B------:R-:W-:Y:S01]  /*136c0*/  @!PT LDS RZ, [RZ] ;  /* 0x00000000fffff984 */ /* 0x000fe20000000800 */
[----:B------:R0:W-:Y:S01]  /*136d0*/  LDGSTS.E.BYPASS.LTC128B.128 [R5+0x400], desc[UR50][R2.64], !P0 ;  /* 0x0040000002057fae */ /* 0x0001e2000c101d72 */
[C---:B------:R-:W-:Y:S02]  /*136e0*/  ISETP.LT.OR P0, PT, R28.reuse, 0x1, !P5 ;  /* 0x000000011c00780c */ /* 0x040fe40006f01670 */
[----:B------:R-:W-:Y:S02]  /*136f0*/  ISETP.LT.OR P6, PT, R28, 0x1, !P1 ;  /* 0x000000011c00780c */ /* 0x000fe40004fc1670 */
[----:B------:R-:W-:-:S09]  /*13700*/  LOP3.LUT R16, R16, 0xfffffdff, RZ, 0xc0, !PT ;  /* 0xfffffdff10107812 */ /* 0x000fd200078ec0ff */
[----:B------:R0:W-:Y:S01]  /*13710*/  LDGSTS.E.BYPASS.LTC128B.128 [R5+0x2400], desc[UR50][R2.64+0x80], !P0 ;  /* 0x0240008002057fae */ /* 0x0001e2000c101d72 */
[----:B------:R-:W-:-:S13]  /*13720*/  ISETP.LT.OR P0, PT, R28, 0x1, !P4 ;  /* 0x000000011c00780c */ /* 0x000fda0006701670 */
[----:B------:R0:W-:Y:S01]  /*13730*/  LDGSTS.E.BYPASS.LTC128B.128 [R5+0x4400], desc[UR50][R2.64+0x100], !P0 ;  /* 0x0440010002057fae */ /* 0x0001e2000c101d72 */
[----:B------:R-:W-:-:S13]  /*13740*/  ISETP.LT.OR P0, PT, R28, 0x1, !P3 ;  /* 0x000000011c00780c */ /* 0x000fda0005f01670 */
[----:B------:R0:W-:Y:S01]  /*13750*/  LDGSTS.E.BYPASS.LTC128B.128 [R5+0x6400], desc[UR50][R2.64+0x180], !P0 ;  /* 0x0640018002057fae */ /* 0x0001e2000c101d72 */
[----:B------:R-:W-:-:S13]  /*13760*/  ISETP.LT.OR P0, PT, R28, 0x1, !P2 ;  /* 0x000000011c00780c */ /* 0x000fda0005701670 */
[----:B------:R0:W-:Y:S01]  /*13770*/  LDGSTS.E.BYPASS.LTC128B.128 [R5+0x8400], desc[UR50][R2.64+0x200], !P0 ;  /* 0x0840020002057fae */ /* 0x0001e2000c101d72 */
[----:B------:R-:W-:-:S03]  /*13780*/  LOP3.LUT P0, RZ, R29, 0x40, RZ, 0xc0, !PT ;  /* 0x000000401dff7812 */ /* 0x000fc6000780c0ff */
[----:B------:R0:W-:Y:S01]  /*13790*/  LDGSTS.E.BYPASS.LTC128B.128 [R5+0xa400], desc[UR50][R2.64+0x280], !P6 ;  /* 0x0a40028002057fae */ /* 0x0001e2000f101d72 */
[----:B------:R-:W-:-:S13]  /*137a0*/  ISETP.LT.OR P6, PT, R28, 0x1, !P0 ;  /* 0x000000011c00780c */ /* 0x000fda00047c1670 */
[----:B------:R0:W-:Y:S01]  /*137b0*/  LDGSTS.E.BYPASS.LTC128B.128 [R5+0xc400], desc[UR50][R2.64+0x300], !P6 ;  /* 0x0c40030002057fae */ /* 0x0001e2000f101d72 */
[----:B------:R-:W-:-:S04]  /*137c0*/  PRMT R7, R8, 0x8880, RZ ;  /* 0x0000888008077816 */ /* 0x000fc800000000ff */
[----:B------:R-:W-:-:S13]  /*137d0*/  ISETP.GT.AND P6, PT, R7, -0x1, PT ;  /* 0xffffffff0700780c */ /* 0x000fda0003fc4270 */
[----:B------:R-:W-:Y:S02]  /*137e0*/  @P6 LOP3.LUT R16, R16, 0x200, RZ, 0xfc, !PT ;  /* 0x0000020010106812 */ /* 0x000fe400078efcff */
[----:B------:R-:W-:-:S13]  /*137f0*/  ISETP.LT.OR P6, PT, R28, 0x1, P6 ;  /* 0x000000011c00780c */ /* 0x000fda00037c1670 */
[----:B------:R0:W-:Y:S02]  /*13800*/  LDGSTS.E.BYPASS.LTC128B.128 [R5+0xe400], desc[UR50][R2.64+0x380], !P6 ;  /* 0x0e40038002057fae */ /* 0x0001e4000f101d72 */
[----:B0-----:R-:W-:Y:S05]  /*13810*/  WARPSYNC.COLLECTIVE R15, `(.L_x_3719) ;  /* 0x000000000f087348 */ /* 0x001fea0003c00000 */
[----:B------:R1:W2:Y:S02]  /*13820*/  SHFL.IDX P6, R14, R13, R12, R11 ;  /* 0x0000000c0d0e7389 */ /* 0x0002a400000c000b */
[----:B012---:R-:W-:Y:S01]  /*13830*/  ENDCOLLECTIVE ;  /* 0x000000000000791b */ /* 0x007fe20003800000 */
.L_x_3719:
[----:B------:R-:W-:Y:S02]  /*13840*/  IMAD.MOV.U32 R13, RZ, RZ, R4 ;  /* 0x000000ffff0d7224 */ /* 0x000fe400078e0004 */
[----:B------:R-:W-:-:S07]  /*13850*/  IMAD.MOV.U32 R3, RZ, RZ, R14 ;  /* 0x000000ffff037224 */ /* 0x000fce00078e000e */
[----:B------:R-:W-:Y:S05]  /*13860*/  WARPSYNC.COLLECTIVE R15, `(.L_x_3720) ;  /* 0x000000000f087348 */ /* 0x000fea0003c00000 */
[----:B------:R0:W1:Y:S02]  /*13870*/  SHFL.IDX P6, R14, R13, R12, R11 ;  /* 0x0000000c0d0e7389 */ /* 0x00006400000c000b */
[----:B01----:R-:W-:Y:S01]  /*13880*/  ENDCOLLECTIVE ;  /* 0x000000000000791b */ /* 0x003fe20003800000 */
.L_x_3720:
[----:B------:R-:W-:Y:S02]  /*13890*/  IMAD.MOV.U32 R13, RZ, RZ, R6 ;  /* 0x000000ffff0d7224 */ /* 0x000fe400078e0006 */
[----:B------:R-:W-:Y:S02]  /*138a0*/  IMAD.MOV.U32 R12, RZ, RZ, 0x2 ;  /* 0x00000002ff0c7424 */ /* 0x000fe400078e00ff */
[----:B------:R-:W-:-:S05]  /*138b0*/  IMAD.MOV.U32 R2, RZ, RZ, R14 ;  /* 0x000000ffff027224 */ /* 0x000fca00078e000e */
        /* <DEDUP_REMOVED lines=26> */
.L_x_3721:
[----:B------:R-:W-:Y:S02]  /*13a60*/  IMAD.MOV.U32 R13, RZ, RZ, R4 ;  /* 0x000000ffff0d7224 */ /* 0x000fe400078e0004 */
[----:B------:R-:W-:-:S07]  /*13a70*/  IMAD.MOV.U32 R7, RZ, RZ, R14 ;  /* 0x000000ffff077224 */ /* 0x000fce00078e000e */
[----:B------:R-:W-:Y:S05]  /*13a80*/  WARPSYNC.COLLECTIVE R15, `(.L_x_3722) ;  /* 0x000000000f087348 */ /* 0x000fea0003c00000 */
[----:B------:R0:W1:Y:S02]  /*13a90*/  SHFL.IDX P6, R14, R13, R12, R11 ;  /* 0x0000000c0d0e7389 */ /* 0x00006400000c000b */
[----:B01----:R-:W-:Y:S01]  /*13aa0*/  ENDCOLLECTIVE ;  /* 0x000000000000791b */ /* 0x003fe20003800000 */
.L_x_3722:
        /* <DEDUP_REMOVED lines=29> */
.L_x_3723:
[----:B------:R-:W-:Y:S02]  /*13c80*/  IMAD.MOV.U32 R13, RZ, RZ, R4 ;  /* 0x000000ffff0d7224 */ /* 0x000fe400078e0004 */
[----:B------:R-:W-:-:S07]  /*13c90*/  IMAD.MOV.U32 R6, RZ, RZ, R14 ;  /* 0x000000ffff067224 */ /* 0x000fce00078e000e */
[----:B------:R-:W-:Y:S05]  /*13ca0*/  WARPSYNC.COLLECTIVE R15, `(.L_x_3724) ;  /* 0x000000000f087348 */ /* 0x000fea0003c00000 */
[----:B------:R0:W1:Y:S02]  /*13cb0*/  SHFL.IDX P6, R14, R13, R12, R11 ;  /* 0x0000000c0d0e7389 */ /* 0x00006400000c000b */
[----:B01----:R-:W-:Y:S01]  /*13cc0*/  ENDCOLLECTIVE ;  /* 0x000000000000791b */ /* 0x003fe20003800000 */
.L_x_3724:
[----:B------:R-:W-:Y:S01]  /*13cd0*/  IMAD.MOV.U32 R2, RZ, RZ, R14 ;  /* 0x000000ffff027224 */ /* 0x000fe200078e000e */
[----:B------:R-:W-:Y:S06]  /*13ce0*/  BRA `(.L_x_3725) ;  /* 0xffffffc400587947 */ /* 0x000fec000383ffff */
.L_x_3651:
[----:B0-----:R0:W1:Y:S02]  /*13cf0*/  SYNCS.PHASECHK.TRANS64.TRYWAIT P0, [R6+URZ+0x28c40], R19 ;  /* 0x028c4013060075a7 */ /* 0x001064000800017f */
[----:B-1----:R-:W-:Y:S05]  /*13d00*/  @!P0 NANOSLEEP.SYNCS 0x989680 ;  /* 0x009896800000895d */ /* 0x002fea0003900000 */
[----:B------:R-:W1:Y:S02]  /*13d10*/  @!P0 SYNCS.PHASECHK.TRANS64 P0, [R6+URZ+0x28c40], R19 ;  /* 0x028c4013060085a7 */ /* 0x000e64000800007f */
[----:B-1----:R-:W-:Y:S05]  /*13d20*/  @!P0 BRA `(.L_x_3651) ;  /* 0xfffffffc00f08947 */ /* 0x002fea000383ffff */
[----:B------:R-:W-:Y:S05]  /*13d30*/  BRA `(.L_x_3726) ;  /* 0xffffffc800e47947 */ /* 0x000fea000383ffff */
.L_x_3652:
[----:B------:R-:W-:Y:S01]  /*13d40*/  BSSY B1, `(.L_x_3727) ;  /* 0x0000008000017945 */ /* 0x000fe20003800000 */
[----:B------:R-:W-:Y:S02]  /*13d50*/  IMAD.MOV.U32 R13, RZ, RZ, R25 ;  /* 0x000000ffff0d7224 */ /* 0x000fe400078e0019 */
[----:B------:R-:W-:Y:S02]  /*13d60*/  IMAD.MOV.U32 R12, RZ, RZ, RZ ;  /* 0x000000ffff0c7224 */ /* 0x000fe400078e00ff */
[----:B------:R-:W-:Y:S02]  /*13d70*/  IMAD.MOV.U32 R11, RZ, RZ, 0x181f ;  /* 0x0000181fff0b7424 */ /* 0x000fe400078e00ff */
[----:B------:R-:W-:-:S07]  /*13d80*/  IMAD.MOV.U32 R15, RZ, RZ, -0x1 ;  /* 0xffffffffff0f7424 */ /* 0x000fce00078e00ff */
[----:B0-----:R-:W-:Y:S05]  /*13d90*/  WARPSYNC.COLLECTIVE R15, `(.L_x_3728) ;  /* 0x000000000f087348 */ /* 0x001fea0003c00000 */
[----:B------:R1:W2:Y:S02]  /*13da0*/  SHFL.IDX P6, R14, R13, R12, R11 ;  /* 0x0000000c0d0e7389 */ /* 0x0002a400000c000b */
[----:B012---:R-:W-:Y:S01]  /*13db0*/  ENDCOLLECTIVE ;  /* 0x000000000000791b */ /* 0x007fe20003800000 */
.L_x_3728:
[----:B------:R-:W-:Y:S05]  /*13dc0*/  BSYNC B1 ;  /* 0x0000000000017941 */ /* 0x000fea0003800000 */
.L_x_3727:
        /* <DEDUP_REMOVED lines=9> */
.L_x_3729:
[----:B------:R-:W-:Y:S02]  /*13e60*/  IMAD.MOV.U32 R13, RZ, RZ, R25 ;  /* 0x000000ffff0d7224 */ /* 0x000fe400078e0019 */
[----:B------:R-:W-:Y:S02]  /*13e70*/  IMAD.MOV.U32 R12, RZ, RZ, 0x1 ;  /* 0x00000001ff0c7424 */ /* 0x000fe400078e00ff */
[----:B------:R-:W-:-:S07]  /*13e80*/  IMAD.MOV.U32 R2, RZ, RZ, R14 ;  /* 0x000000ffff027224 */ /* 0x000fce00078e000e */
[----:B------:R-:W-:Y:S05]  /*13e90*/  WARPSYNC.COLLECTIVE R15, `(.L_x_3730) ;  /* 0x000000000f087348 */ /* 0x000fea0003c00000 */
[----:B------:R0:W1:Y:S02]  /*13ea0*/  SHFL.IDX P6, R14, R13, R12, R11 ;  /* 0x0000000c0d0e7389 */ /* 0x00006400000c000b */
[----:B01----:R-:W-:Y:S01]  /*13eb0*/  ENDCOLLECTIVE ;  /* 0x000000000000791b */ /* 0x003fe20003800000 */
.L_x_3730:
[----:B------:R-:W-:-:S05]  /*13ec0*/  IADD3 R2, P0, R2, R0, RZ ;  /* 0x0000000002027210 */ /* 0x000fca0007f1e0ff */
        /* <DEDUP_REMOVED lines=10> */
.L_x_3731:
[----:B------:R-:W-:Y:S02]  /*13f70*/  IMAD.MOV.U32 R13, RZ, RZ, R25 ;  /* 0x000000ffff0d7224 */ /* 0x000fe400078e0019 */
[----:B------:R-:W-:Y:S02]  /*13f80*/  IMAD.MOV.U32 R12, RZ, RZ, 0x2 ;  /* 0x00000002ff0c7424 */ /* 0x000fe400078e00ff */
[----:B------:R-:W-:-:S07]  /*13f90*/  IMAD.MOV.U32 R2, RZ, RZ, R14 ;  /* 0x000000ffff027224 */ /* 0x000fce00078e000e */
[----:B------:R-:W-:Y:S05]  /*13fa0*/  WARPSYNC.COLLECTIVE R15, `(.L_x_3732) ;  /* 0x000000000f087348 */ /* 0x000fea0003c00000 */
[----:B------:R0:W1:Y:S02]  /*13fb0*/  SHFL.IDX P6, R14, R13, R12, R11 ;  /* 0x0000000c0d0e7389 */ /* 0x00006400000c000b */
[----:B01----:R-:W-:Y:S01]  /*13fc0*/  ENDCOLLECTIVE ;  /* 0x000000000000791b */ /* 0x003fe20003800000 */
.L_x_3732:
        /* <DEDUP_REMOVED lines=11> */
.L_x_3733:
[----:B------:R-:W-:Y:S02]  /*14080*/  IMAD.MOV.U32 R13, RZ, RZ, R25 ;  /* 0x000000ffff0d7224 */ /* 0x000fe400078e0019 */
[----:B------:R-:W-:Y:S02]  /*14090*/  IMAD.MOV.U32 R12, RZ, RZ, 0x3 ;  /* 0x00000003ff0c7424 */ /* 0x000fe400078e00ff */
[----:B------:R-:W-:-:S07]  /*140a0*/  IMAD.MOV.U32 R2, RZ, RZ, R14 ;  /* 0x000000ffff027224 */ /* 0x000fce00078e000e */
[----:B------:R-:W-:Y:S05]  /*140b0*/  WARPSYNC.COLLECTIVE R15, `(.L_x_3734) ;  /* 0x000000000f087348 */ /* 0x000fea0003c00000 */
[----:B------:R0:W1:Y:S02]  /*140c0*/  SHFL.IDX P6, R14, R13, R12, R11 ;  /* 0x0000000c0d0e7389 */ /* 0x00006400000c000b */
[----:B01----:R-:W-:Y:S01]  /*140d0*/  ENDCOLLECTIVE ;  /* 0x000000000000791b */ /* 0x003fe20003800000 */
.L_x_3734:
[----:B------:R-:W-:-:S05]  /*140e0*/  IADD3 R2, P0, R2, R0, RZ ;  /* 0x0000000002027210 */ /* 0x000fca0007f1e0ff */
        /* <DEDUP_REMOVED lines=10> */
.L_x_3735:
[----:B------:R-:W-:Y:S01]  /*14190*/  IMAD.MOV.U32 R2, RZ, RZ, R14 ;  /* 0x000000ffff027224 */ /* 0x000fe200078e000e */
[----:B------:R-:W-:Y:S06]  /*141a0*/  BRA `(.L_x_3736) ;  /* 0xffffffc8006c7947 */ /* 0x000fec000383ffff */
.L_x_3657:
[----:B---3--:R3:W4:Y:S02]  /*141b0*/  SYNCS.PHASECHK.TRANS64.TRYWAIT P0, [R6+URZ+0x28c60], R19 ;  /* 0x028c6013060075a7 */ /* 0x008724000800017f */
[----:B----4-:R-:W-:Y:S05]  /*141c0*/  @!P0 NANOSLEEP.SYNCS 0x989680 ;  /* 0x009896800000895d */ /* 0x010fea0003900000 */
[----:B------:R-:W4:Y:S02]  /*141d0*/  @!P0 SYNCS.PHASECHK.TRANS64 P0, [R6+URZ+0x28c60], R19 ;  /* 0x028c6013060085a7 */ /* 0x000f24000800007f */
[----:B----4-:R-:W-:Y:S05]  /*141e0*/  @!P0 BRA `(.L_x_3657) ;  /* 0xfffffffc00f08947 */ /* 0x010fea000383ffff */
[----:B------:R-:W-:Y:S05]  /*141f0*/  BRA `(.L_x_3737) ;  /* 0xffffffc800bc7947 */ /* 0x000fea000383ffff */
.L_x_3658:
[----:B------:R-:W-:Y:S01]  /*14200*/  BSSY B1, `(.L_x_3738) ;  /* 0x0000008000017945 */ /* 0x000fe20003800000 */
[----:B------:R-:W-:Y:S02]  /*14210*/  IMAD.MOV.U32 R13, RZ, RZ, R10 ;  /* 0x000000ffff0d7224 */ /* 0x000fe400078e000a */
[----:B------:R-:W-:Y:S02]  /*14220*/  IMAD.MOV.U32 R12, RZ, RZ, RZ ;  /* 0x000000ffff0c7224 */ /* 0x000fe400078e00ff */
[----:B------:R-:W-:Y:S02]  /*14230*/  IMAD.MOV.U32 R11, RZ, RZ, 0x181f ;  /* 0x0000181fff0b7424 */ /* 0x000fe400078e00ff */
[----:B------:R-:W-:-:S07]  /*14240*/  IMAD.MOV.U32 R15, RZ, RZ, -0x1 ;  /* 0xffffffffff0f7424 */ /* 0x000fce00078e00ff */
[----:B-12---:R-:W-:Y:S05]  /*14250*/  WARPSYNC.COLLECTIVE R15, `(.L_x_3739) ;  /* 0x000000000f087348 */ /* 0x006fea0003c00000 */
[----:B------:R0:W3:Y:S02]  /*14260*/  SHFL.IDX P6, R14, R13, R12, R11 ;  /* 0x0000000c0d0e7389 */ /* 0x0000e400000c000b */
[----:B0123--:R-:W-:Y:S01]  /*14270*/  ENDCOLLECTIVE ;  /* 0x000000000000791b */ /* 0x00ffe20003800000 */
.L_x_3739:
[----:B------:R-:W-:Y:S05]  /*14280*/  BSYNC B1 ;  /* 0x0000000000017941 */ /* 0x000fea0003800000 */
.L_x_3738:
[----:B------:R-:W-:Y:S01]  /*14290*/  IMAD.MOV.U32 R13, RZ, RZ, R9 ;  /* 0x000000ffff0d7224 */ /* 0x000fe200078e0009 */
[C---:B------:R-:W-:Y:S01]  /*142a0*/  LOP3.LUT P2, RZ, R16.reuse, 0x40, RZ, 0xc0, !PT ;  /* 0x0000004010ff7812 */ /* 0x040fe2000784c0ff */
[----:B------:R-:W-:Y:S01]  /*142b0*/  IMAD.MOV.U32 R12, RZ, RZ, RZ ;  /* 0x000000ffff0c7224 */ /* 0x000fe200078e00ff */
[C---:B------:R-:W-:Y:S01]  /*142c0*/  LOP3.LUT P1, RZ, R16.reuse, 0x20, RZ, 0xc0, !PT ;  /* 0x0000002010ff7812 */ /* 0x040fe2000782c0ff */
[----:B------:R-:W-:Y:S01]  /*142d0*/  IMAD.MOV.U32 R11, RZ, RZ, 0x181f ;  /* 0x0000181fff0b7424 */ /* 0x000fe200078e00ff */
[----:B------:R-:W-:Y:S01]  /*142e0*/  LOP3.LUT R16, R16, 0xffffbfff, RZ, 0xc0, !PT ;  /* 0xffffbfff10107812 */ /* 0x000fe200078ec0ff */
[----:B------:R-:W-:Y:S02]  /*142f0*/  IMAD.MOV.U32 R15, RZ, RZ, -0x1 ;  /* 0xffffffffff0f7424 */ /* 0x000fe400078e00ff */
[----:B------:R-:W-:Y:S01]  /*14300*/  IMAD.MOV.U32 R3, RZ, RZ, R14 ;  /* 0x000000ffff037224 */ /* 0x000fe200078e000e */
[----:B------:R-:W-:Y:S01]  /*14310*/  @P3 LOP3.LUT R16, R16, 0x4000, RZ, 0xfc, !PT ;  /* 0x0000400010103812 */ /* 0x000fe200078efcff */
[----:B------:R-:W-:-:S07]  /*14320*/  IMAD R19, R19, 0x2, R17 ;  /* 0x0000000213137824 */ /* 0x000fce00078e0211 */
[----:B------:R-:W-:Y:S05]  /*14330*/  WARPSYNC.COLLECTIVE R15, `(.L_x_3740) ;  /* 0x000000000f087348 */ /* 0x000fea0003c00000 */
[----:B------:R0:W1:Y:S02]  /*14340*/  SHFL.IDX P6, R14, R13, R12, R11 ;  /* 0x0000000c0d0e7389 */ /* 0x00006400000c000b */
[----:B01----:R-:W-:Y:S01]  /*14350*/  ENDCOLLECTIVE ;  /* 0x000000000000791b */ /* 0x003fe20003800000 */
.L_x_3740:
[C---:B------:R-:W-:Y:S01]  /*14360*/  LOP3.LUT P3, RZ, R16.reuse, 0x10, RZ, 0xc0, !PT ;  /* 0x0000001010ff7812 */ /* 0x040fe2000786c0ff */
[----:B------:R-:W-:Y:S02]  /*14370*/  IMAD.MOV.U32 R13, RZ, RZ, R10 ;  /* 0x000000ffff0d7224 */ /* 0x000fe400078e000a */
[----:B------:R-:W-:Y:S02]  /*14380*/  IMAD.MOV.U32 R12, RZ, RZ, 0x1 ;  /* 0x00000001ff0c7424 */ /* 0x000fe400078e00ff */
[----:B------:R-:W-:Y:S01]  /*14390*/  IMAD.MOV.U32 R2, RZ, RZ, R14 ;  /* 0x000000ffff027224 */ /* 0x000fe200078e000e */
[C---:B------:R-:W-:Y:S02]  /*143a0*/  LOP3.LUT P6, RZ, R16.reuse, 0x80, RZ, 0xc0, !PT ;  /* 0x0000008010ff7812 */ /* 0x040fe400078cc0ff */
[----:B------:R-:W-:Y:S02]  /*143b0*/  LOP3.LUT R16, R16, 0xfffeffff, RZ, 0xc0, !PT ;  /* 0xfffeffff10107812 */ /* 0x000fe400078ec0ff */
[----:B------:R-:W-:-:S03]  /*143c0*/  IADD3 R2, P0, R2, R0, RZ ;  /* 0x0000000002027210 */ /* 0x000fc60007f1e0ff */
[----:B------:R-:W-:Y:S02]  /*143d0*/  @P3 LOP3.LUT R16, R16, 0x10000, RZ, 0xfc, !PT ;  /* 0x0001000010103812 */ /* 0x000fe400078efcff */
[----:B------:R-:W-:Y:S01]  /*143e0*/  IMAD.X R3, RZ, RZ, R3, P0 ;  /* 0x000000ffff037224 */ /* 0x000fe200000e0603 */
[----:B------:R-:W-:-:S04]  /*143f0*/  ISETP.NE.U32.AND P0, PT, R29, RZ, PT ;  /* 0x000000ff1d00720c */ /* 0x000fc80003f05070 */
[----:B------:R-:W-:Y:S01]  /*14400*/  @!PT LDS RZ, [RZ] ;  /* 0x00000000fffff984 */ /* 0x000fe20000000800 */
[----:B------:R-:W-:Y:S01]  /*14410*/  @!PT LDS RZ, [RZ] ;  /* 0x00000000fffff984 */ /* 0x000fe20000000800 */
[----:B------:R-:W-:Y:S01]  /*14420*/  @!PT LDS RZ, [RZ] ;  /* 0x00000000fffff984 */ /* 0x000fe20000000800 */
[----:B------:R0:W-:Y:S09]  /*14430*/  LDGSTS.E.BYPASS.LTC128B.128 [R19+0x400], desc[UR50][R2.64], !P6 ;  /* 0x0040000002137fae */ /* 0x0001f2000f101d72 */
[----:B0-----:R-:W-:Y:S05]  /*14440*/  WARPSYNC.COLLECTIVE R15, `(.L_x_3741) ;  /* 0x000000000f087348 */ /* 0x001fea0003c00000 */
[----:B------:R1:W2:Y:S02]  /*14450*/  SHFL.IDX P6, R14, R13, R12, R11 ;  /* 0x0000000c0d0e7389 */ /* 0x0002a400000c000b */
[----:B012---:R-:W-:Y:S01]  /*14460*/  ENDCOLLECTIVE ;  /* 0x000000000000791b */ /* 0x007fe20003800000 */
.L_x_3741:
[----:B------:R-:W-:Y:S01]  /*14470*/  @!PT LDS RZ, [RZ] ;  /* 0x00000000fffff984 */ /* 0x000fe20000000800 */
[----:B------:R-:W-:Y:S01]  /*14480*/  @!PT LDS RZ, [RZ] ;  /* 0x00000000fffff984 */ /* 0x000fe20000000800 */
[----:B------:R-:W-:Y:S01]  /*14490*/  @!PT LDS RZ, [RZ] ;  /* 0x00000000fffff984 */ /* 0x000fe20000000800 */
[----:B------:R0:W-:Y:S04]  /*144a0*/  LDGSTS.E.BYPASS.LTC128B.128 [R19+0x2400], desc[UR50][R2.64+0x80], !P2 ;  /* 0x0240008002137fae */ /* 0x0001e8000d101d72 */
[----:B------:R0:W-:Y:S01]  /*144b0*/  LDGSTS.E.BYPASS.LTC128B.128 [R19+0x4400], desc[UR50][R2.64+0x100], !P1 ;  /* 0x0440010002137fae */ /* 0x0001e2000c901d72 */
[----:B------:R-:W-:-:S03]  /*144c0*/  ISETP.NE.U32.AND P1, PT, R28, RZ, PT ;  /* 0x000000ff1c00720c */ /* 0x000fc60003f25070 */
[----:B------:R0:W-:Y:S01]  /*144d0*/  LDGSTS.E.BYPASS.LTC128B.128 [R19+0x6400], desc[UR50][R2.64+0x180], !P3 ;  /* 0x0640018002137fae */ /* 0x0001e2000d901d72 */
[----:B------:R-:W-:Y:S01]  /*144e0*/  LOP3.LUT P3, RZ, R16, 0x80, RZ, 0xc0, !PT ;  /* 0x0000008010ff7812 */ /* 0x000fe2000786c0ff */
[----:B------:R-:W-:Y:S02]  /*144f0*/  IMAD.MOV.U32 R13, RZ, RZ, R9 ;  /* 0x000000ffff0d7224 */ /* 0x000fe400078e0009 */
[----:B------:R0:W-:Y:S04]  /*14500*/  LDGSTS.E.BYPASS.LTC128B.128 [R19+0x8400], desc[UR50][R2.64+0x200], !P5 ;  /* 0x0840020002137fae */ /* 0x0001e8000e901d72 */
[----:B------:R0:W-:Y:S01]  /*14510*/  LDGSTS.E.BYPASS.LTC128B.128 [R19+0xa400], desc[UR50][R2.64+0x280], !P4 ;  /* 0x0a40028002137fae */ /* 0x0001e2000e101d72 */
[----:B------:R-:W-:-:S03]  /*14520*/  IMAD.MOV.U32 R5, RZ, RZ, R14 ;  /* 0x000000ffff057224 */ /* 0x000fc600078e000e */
[----:B------:R0:W-:Y:S04]  /*14530*/  LDGSTS.E.BYPASS.LTC128B.128 [R19+0xc400], desc[UR50][R2.64+0x300], P0 ;  /* 0x0c40030002137fae */ /* 0x0001e80008101d72 */
[----:B0-----:R-:W-:Y:S05]  /*14540*/  WARPSYNC.COLLECTIVE R15, `(.L_x_3742) ;  /* 0x000000000f087348 */ /* 0x001fea0003c00000 */
[----:B------:R1:W2:Y:S02]  /*14550*/  SHFL.IDX P6, R14, R13, R12, R11 ;  /* 0x0000000c0d0e7389 */ /* 0x0002a400000c000b */
[----:B012---:R-:W-:Y:S01]  /*14560*/  ENDCOLLECTIVE ;  /* 0x000000000000791b */ /* 0x007fe20003800000 */
.L_x_3742:
        /* <DEDUP_REMOVED lines=11> */
[C---:B------:R-:W-:Y:S02]  /*14620*/  LOP3.LUT P3, RZ, R16.reuse, 0x10000, RZ, 0xc0, !PT ;  /* 0x0001000010ff7812 */ /* 0x040fe4000786c0ff */
[----:B------:R-:W-:-:S06]  /*14630*/  LOP3.LUT R16, R16, 0xffff7fff, RZ, 0xc0, !PT ;  /* 0xffff7fff10107812 */ /* 0x000fcc00078ec0ff */
[----:B------:R0:W-:Y:S04]  /*14640*/  LDGSTS.E.BYPASS.LTC128B.128 [R19+0x2c00], desc[UR50][R2.64+0x80], !P2 ;  /* 0x02c0008002137fae */ /* 0x0001e8000d101d72 */
[----:B------:R0:W-:Y:S01]  /*14650*/  LDGSTS.E.BYPASS.LTC128B.128 [R19+0x4c00], desc[UR50][R2.64+0x100], !P6 ;  /* 0x04c0010002137fae */ /* 0x0001e2000f101d72 */
[----:B------:R-:W-:-:S07]  /*14660*/  @P3 LOP3.LUT R16, R16, 0x8000, RZ, 0xfc, !PT ;  /* 0x0000800010103812 */ /* 0x000fce00078efcff */
[----:B0-----:R-:W-:Y:S05]  /*14670*/  WARPSYNC.COLLECTIVE R15, `(.L_x_3743) ;  /* 0x000000000f087348 */ /* 0x001fea0003c00000 */
[----:B------:R1:W2:Y:S02]  /*14680*/  SHFL.IDX P6, R14, R13, R12, R11 ;  /* 0x0000000c0d0e7389 */ /* 0x0002a400000c000b */
[----:B012---:R-:W-:Y:S01]  /*14690*/  ENDCOLLECTIVE ;  /* 0x000000000000791b */ /* 0x007fe20003800000 */
.L_x_3743:
        /* <DEDUP_REMOVED lines=14> */
.L_x_3744:
        /* <DEDUP_REMOVED lines=10> */
[----:B------:R-:W-:-:S08]  /*14820*/  LOP3.LUT P3, RZ, R16, 0x8000, RZ, 0xc0, !PT ;  /* 0x0000800010ff7812 */ /* 0x000fd0000786c0ff */
[----:B------:R0:W-:Y:S04]  /*14830*/  LDGSTS.E.BYPASS.LTC128B.128 [R19+0x3400], desc[UR50][R2.64+0x80], !P2 ;  /* 0x0340008002137fae */ /* 0x0001e8000d101d72 */
[----:B------:R0:W-:Y:S02]  /*14840*/  LDGSTS.E.BYPASS.LTC128B.128 [R19+0x5400], desc[UR50][R2.64+0x100], !P6 ;  /* 0x0540010002137fae */ /* 0x0001e4000f101d72 */
[----:B0-----:R-:W-:Y:S05]  /*14850*/  WARPSYNC.COLLECTIVE R15, `(.L_x_3745) ;  /* 0x000000000f087348 */ /* 0x001fea0003c00000 */
[----:B------:R1:W2:Y:S02]  /*14860*/  SHFL.IDX P6, R14, R13, R12, R11 ;  /* 0x0000000c0d0e7389 */ /* 0x0002a400000c000b */
[----:B012---:R-:W-:Y:S01]  /*14870*/  ENDCOLLECTIVE ;  /* 0x000000000000791b */ /* 0x007fe20003800000 */
.L_x_3745:
        /* <DEDUP_REMOVED lines=14> */
.L_x_3746:
[----:B------:R-:W-:Y:S05]  /*14960*/  BRA `(.L_x_3747) ;  /* 0xffffffc800207947 */ /* 0x000fea000383ffff */
.L_x_3666:
[----:B------:R-:W-:Y:S01]  /*14970*/  BSSY B0, `(.L_x_3748) ;  /* 0x0000008000007945 */ /* 0x000fe20003800000 */
[----:B------:R-:W-:Y:S02]  /*14980*/  IMAD.MOV.U32 R13, RZ, RZ, R24 ;  /* 0x000000ffff0d7224 */ /* 0x000fe400078e0018 */
[----:B------:R-:W-:Y:S02]  /*14990*/  IMAD.MOV.U32 R12, RZ, RZ, RZ ;  /* 0x000000ffff0c7224 */ /* 0x000fe400078e00ff */
[----:B------:R-:W-:Y:S02]  /*149a0*/  IMAD.MOV.U32 R11, RZ, RZ, 0x1f ;  /* 0x0000001fff0b7424 */ /* 0x000fe400078e00ff */
[----:B------:R-:W-:-:S07]  /*149b0*/  IMAD.MOV.U32 R15, RZ, RZ, -0x1 ;  /* 0xffffffffff0f7424 */ /* 0x000fce00078e00ff */
[----:B0123--:R-:W-:Y:S05]  /*149c0*/  WARPSYNC.COLLECTIVE R15, `(.L_x_3749) ;  /* 0x000000000f087348 */ /* 0x00ffea0003c00000 */
[----:B------:R4:W0:Y:S02]  /*149d0*/  SHFL.IDX P6, R14, R13, R12, R11 ;  /* 0x0000000c0d0e7389 */ /* 0x00082400000c000b */
[----:B01234-:R-:W-:Y:S01]  /*149e0*/  ENDCOLLECTIVE ;  /* 0x000000000000791b */ /* 0x01ffe20003800000 */
.L_x_3749:
[----:B------:R-:W-:Y:S05]  /*149f0*/  BSYNC B0 ;  /* 0x0000000000007941 */ /* 0x000fea0003800000 */
.L_x_3748:
        /* <DEDUP_REMOVED lines=9> */
.L_x_3750:
        /* <DEDUP_REMOVED lines=13> */
[C---:B------:R-:W-:Y:S01]  /*14b60*/  ISETP.GE.U32.AND P3, PT, R9.reuse, 0x4, PT ;  /* 0x000000040900780c */ /* 0x040fe20003f66070 */
[----:B------:R-:W-:Y:S01]  /*14b70*/  IMAD.MOV.U32 R24, RZ, RZ, RZ ;  /* 0x000000ffff187224 */ /* 0x000fe200078e00ff */
        /* <DEDUP_REMOVED lines=9> */
.L_x_3751:
[----:B------:R-:W-:Y:S01]  /*14c10*/  IMAD.MOV.U32 R12, RZ, RZ, 0x2 ;  /* 0x00000002ff0c7424 */ /* 0x000fe200078e00ff */
[----:B------:R-:W-:-:S05]  /*14c20*/  SEL R14, R14, RZ, P1 ;  /* 0x000000ff0e0e7207 */ /* 0x000fca0000800000 */
[----:B------:R-:W-:-:S04]  /*14c30*/  IMAD.IADD R5, R13, 0x1, R14 ;  /* 0x000000010d057824 */ /* 0x000fc800078e020e */
[----:B------:R-:W-:-:S07]  /*14c40*/  IMAD.MOV.U32 R13, RZ, RZ, R5 ;  /* 0x000000ffff0d7224 */ /* 0x000fce00078e0005 */
[----:B------:R-:W-:Y:S05]  /*14c50*/  WARPSYNC.COLLECTIVE R15, `(.L_x_3752) ;  /* 0x000000000f087348 */ /* 0x000fea0003c00000 */
[----:B------:R0:W1:Y:S02]  /*14c60*/  SHFL.UP P6, R14, R13, R12, R11 ;  /* 0x0400000c0d0e7389 */ /* 0x00006400000c000b */
[----:B01----:R-:W-:Y:S01]  /*14c70*/  ENDCOLLECTIVE ;  /* 0x000000000000791b */ /* 0x003fe20003800000 */
.L_x_3752:
[----:B------:R-:W-:Y:S01]  /*14c80*/  IMAD.MOV.U32 R12, RZ, RZ, 0x4 ;  /* 0x00000004ff0c7424 */ /* 0x000fe200078e00ff */
[----:B------:R-:W-:-:S05]  /*14c90*/  SEL R2, R14, RZ, P2 ;  /* 0x000000ff0e027207 */ /* 0x000fca0001000000 */
[----:B------:R-:W-:-:S04]  /*14ca0*/  IMAD.IADD R2, R5, 0x1, R2 ;  /* 0x0000000105027824 */ /* 0x000fc800078e0202 */
[----:B------:R-:W-:-:S07]  /*14cb0*/  IMAD.MOV.U32 R13, RZ, RZ, R2 ;  /* 0x000000ffff0d7224 */ /* 0x000fce00078e0002 */
[----:B------:R-:W-:Y:S05]  /*14cc0*/  WARPSYNC.COLLECTIVE R15, `(.L_x_3753) ;  /* 0x000000000f087348 */ /* 0x000fea0003c00000 */
[----:B------:R0:W1:Y:S02]  /*14cd0*/  SHFL.UP P6, R14, R13, R12, R11 ;  /* 0x0400000c0d0e7389 */ /* 0x00006400000c000b */
[----:B01----:R-:W-:Y:S01]  /*14ce0*/  ENDCOLLECTIVE ;  /* 0x000000000000791b */ /* 0x003fe20003800000 */
.L_x_3753:
[----:B------:R-:W-:Y:S01]  /*14cf0*/  IMAD.MOV.U32 R12, RZ, RZ, 0x8 ;  /* 0x00000008ff0c7424 */ /* 0x000fe200078e00ff */
[----:B------:R-:W-:-:S05]  /*14d00*/  SEL R3, R14, RZ, P3 ;  /* 0x000000ff0e037207 */ /* 0x000fca0001800000 */
[----:B------:R-:W-:-:S04]  /*14d10*/  IMAD.IADD R3, R2, 0x1, R3 ;  /* 0x0000000102037824 */ /* 0x000fc800078e0203 */
[----:B------:R-:W-:-:S07]  /*14d20*/  IMAD.MOV.U32 R13, RZ, RZ, R3 ;  /* 0x000000ffff0d7224 */ /* 0x000fce00078e0003 */
[----:B------:R-:W-:Y:S05]  /*14d30*/  WARPSYNC.COLLECTIVE R15, `(.L_x_3754) ;  /* 0x000000000f087348 */ /* 0x000fea0003c00000 */
[----:B------:R0:W1:Y:S02]  /*14d40*/  SHFL.UP P6, R14, R13, R12, R11 ;  /* 0x0400000c0d0e7389 */ /* 0x00006400000c000b */
[----:B01----:R-:W-:Y:S01]  /*14d50*/  ENDCOLLECTIVE ;  /* 0x000000000000791b */ /* 0x003fe20003800000 */
.L_x_3754:
[----:B------:R-:W-:Y:S01]  /*14d60*/  IMAD.MOV.U32 R12, RZ, RZ, 0x10 ;  /* 0x00000010ff0c7424 */ /* 0x000fe200078e00ff */
[----:B------:R-:W-:-:S05]  /*14d70*/  SEL R14, R14, RZ, P4 ;  /* 0x000000ff0e0e7207 */ /* 0x000fca0002000000 */
[----:B------:R-:W-:-:S04]  /*14d80*/  IMAD.IADD R5, R3, 0x1, R14 ;  /* 0x0000000103057824 */ /* 0x000fc800078e020e */
[----:B------:R-:W-:-:S07]  /*14d90*/  IMAD.MOV.U32 R13, RZ, RZ, R5 ;  /* 0x000000ffff0d7224 */ /* 0x000fce00078e0005 */
[----:B------:R-:W-:Y:S05]  /*14da0*/  WARPSYNC.COLLECTIVE R15, `(.L_x_3755) ;  /* 0x000000000f087348 */ /* 0x000fea0003c00000 */
[----:B------:R0:W1:Y:S02]  /*14db0*/  SHFL.UP P6, R14, R13, R12, R11 ;  /* 0x0400000c0d0e7389 */ /* 0x00006400000c000b */
[----:B01----:R-:W-:Y:S01]  /*14dc0*/  ENDCOLLECTIVE ;  /* 0x000000000000791b */ /* 0x003fe20003800000 */
.L_x_3755:
        /* <DEDUP_REMOVED lines=8> */
.L_x_3756:
[----:B------:R-:W-:Y:S05]  /*14e50*/  BRA `(.L_x_3757) ;  /* 0xffffffc800b87947 */ /* 0x000fea000383ffff */
.L_x_3669:
[----:B------:R-:W-:Y:S01]  /*14e60*/  BSSY B0, `(.L_x_3758) ;  /* 0x0000007000007945 */ /* 0x000fe20003800000 */
[----:B------:R-:W-:Y:S02]  /*14e70*/  IMAD.MOV.U32 R12, RZ, RZ, 0x1 ;  /* 0x00000001ff0c7424 */ /* 0x000fe400078e00ff */
[----:B------:R-:W-:Y:S02]  /*14e80*/  IMAD.MOV.U32 R11, RZ, RZ, RZ ;  /* 0x000000ffff0b7224 */ /* 0x000fe400078e00ff */
[----:B------:R-:W-:-:S07]  /*14e90*/  IMAD.MOV.U32 R15, RZ, RZ, -0x1 ;  /* 0xffffffffff0f7424 */ /* 0x000fce00078e00ff */
[----:B-1----:R-:W-:Y:S05]  /*14ea0*/  WARPSYNC.COLLECTIVE R15, `(.L_x_3759) ;  /* 0x000000000f087348 */ /* 0x002fea0003c00000 */
[----:B------:R0:W2:Y:S02]  /*14eb0*/  SHFL.UP P6, R14, R13, R12, R11 ;  /* 0x0400000c0d0e7389 */ /* 0x0000a400000c000b */
[----:B012---:R-:W-:Y:S01]  /*14ec0*/  ENDCOLLECTIVE ;  /* 0x000000000000791b */ /* 0x007fe20003800000 */
.L_x_3759:
[----:B------:R-:W-:Y:S05]  /*14ed0*/  BSYNC B0 ;  /* 0x0000000000007941 */ /* 0x000fea0003800000 */
.L_x_3758:
        /* <DEDUP_REMOVED lines=8> */
.L_x_3760:
[----:B------:R-:W-:Y:S01]  /*14f60*/  IMAD.MOV.U32 R12, RZ, RZ, 0x4 ;  /* 0x00000004ff0c7424 */ /* 0x000fe200078e00ff */
[----:B------:R-:W-:-:S05]  /*14f70*/  SEL R2, R14, RZ, P2 ;  /* 0x000000ff0e027207 */ /* 0x000fca0001000000 */
[----:B------:R-:W-:-:S04]  /*14f80*/  IMAD.IADD R2, R13, 0x1, R2 ;  /* 0x000000010d027824 */ /* 0x000fc800078e0202 */
[----:B------:R-:W-:-:S07]  /*14f90*/  IMAD.MOV.U32 R13, RZ, RZ, R2 ;  /* 0x000000ffff0d7224 */ /* 0x000fce00078e0002 */
[----:B------:R-:W-:Y:S05]  /*14fa0*/  WARPSYNC.COLLECTIVE R15, `(.L_x_3761) ;  /* 0x000000000f087348 */ /* 0x000fea0003c00000 */
[----:B------:R0:W1:Y:S02]  /*14fb0*/  SHFL.UP P6, R14, R13, R12, R11 ;  /* 0x0400000c0d0e7389 */ /* 0x00006400000c000b */
[----:B01----:R-:W-:Y:S01]  /*14fc0*/  ENDCOLLECTIVE ;  /* 0x000000000000791b */ /* 0x003fe20003800000 */
.L_x_3761:
[----:B------:R-:W-:Y:S01]  /*14fd0*/  IMAD.MOV.U32 R12, RZ, RZ, 0x8 ;  /* 0x00000008ff0c7424 */ /* 0x000fe200078e00ff */
[----:B------:R-:W-:-:S05]  /*14fe0*/  SEL R3, R14, RZ, P3 ;  /* 0x000000ff0e037207 */ /* 0x000fca0001800000 */
[----:B------:R-:W-:-:S04]  /*14ff0*/  IMAD.IADD R3, R2, 0x1, R3 ;  /* 0x0000000102037824 */ /* 0x000fc800078e0203 */
[----:B------:R-:W-:-:S07]  /*15000*/  IMAD.MOV.U32 R13, RZ, RZ, R3 ;  /* 0x000000ffff0d7224 */ /* 0x000fce00078e0003 */
[----:B------:R-:W-:Y:S05]  /*15010*/  WARPSYNC.COLLECTIVE R15, `(.L_x_3762) ;  /* 0x000000000f087348 */ /* 0x000fea0003c00000 */
[----:B------:R0:W1:Y:S02]  /*15020*/  SHFL.UP P6, R14, R13, R12, R11 ;  /* 0x0400000c0d0e7389 */ /* 0x00006400000c000b */
[----:B01----:R-:W-:Y:S01]  /*15030*/  ENDCOLLECTIVE ;  /* 0x000000000000791b */ /* 0x003fe20003800000 */
.L_x_3762:
[----:B------:R-:W-:Y:S01]  /*15040*/  IMAD.MOV.U32 R12, RZ, RZ, 0x10 ;  /* 0x00000010ff0c7424 */ /* 0x000fe200078e00ff */
[----:B------:R-:W-:-:S05]  /*15050*/  SEL R14, R14, RZ, P4 ;  /* 0x000000ff0e0e7207 */ /* 0x000fca0002000000 */
[----:B------:R-:W-:-:S04]  /*15060*/  IMAD.IADD R5, R3, 0x1, R14 ;  /* 0x0000000103057824 */ /* 0x000fc800078e020e */
[----:B------:R-:W-:-:S07]  /*15070*/  IMAD.MOV.U32 R13, RZ, RZ, R5 ;  /* 0x000000ffff0d7224 */ /* 0x000fce00078e0005 */
[----:B------:R-:W-:Y:S05]  /*15080*/  WARPSYNC.COLLECTIVE R15, `(.L_x_3763) ;  /* 0x000000000f087348 */ /* 0x000fea0003c00000 */
[----:B------:R0:W1:Y:S02]  /*15090*/  SHFL.UP P6, R14, R13, R12, R11 ;  /* 0x0400000c0d0e7389 */ /* 0x00006400000c000b */
[----:B01----:R-:W-:Y:S01]  /*150a0*/  ENDCOLLECTIVE ;  /* 0x000000000000791b */ /* 0x003fe20003800000 */
.L_x_3763:
        /* <DEDUP_REMOVED lines=8> */
.L_x_3764:
[----:B------:R-:W-:Y:S05]  /*15130*/  BRA `(.L_x_3765) ;  /* 0xffffffc800a47947 */ /* 0x000fea000383ffff */
.L_x_3671:
[----:B------:R-:W-:Y:S01]  /*15140*/  BSSY B0, `(.L_x_3766) ;  /* 0x0000006000007945 */ /* 0x000fe20003800000 */
[----:B------:R-:W-:Y:S01]  /*15150*/  PLOP3.LUT P6, PT, P6, PT, PT, 0x8, 0x0 ;  /* 0x000000000000781c */ /* 0x000fe200037ce170 */
[----:B------:R-:W-:-:S12]  /*15160*/  IMAD.MOV.U32 R15, RZ, RZ, -0x1 ;  /* 0xffffffffff0f7424 */ /* 0x000fd800078e00ff */
[----:B01----:R-:W-:Y:S05]  /*15170*/  WARPSYNC.COLLECTIVE R15, `(.L_x_3767) ;  /* 0x000000000f087348 */ /* 0x003fea0003c00000 */
[----:B------:R-:W-:Y:S01]  /*15180*/  VOTE.ANY R14, PT, P6 ;  /* 0x00000000000e7806 */ /* 0x000fe200030e0100 */
[----:B01----:R-:W-:Y:S06]  /*15190*/  ENDCOLLECTIVE ;  /* 0x000000000000791b */ /* 0x003fec0003800000 */
.L_x_3767:
[----:B------:R-:W-:Y:S05]  /*151a0*/  BSYNC B0 ;  /* 0x0000000000007941 */ /* 0x000fea0003800000 */
.L_x_3766:
[----:B------:R-:W-:Y:S02]  /*151b0*/  IMAD.MOV.U32 R8, RZ, RZ, R14 ;  /* 0x000000ffff087224 */ /* 0x000fe400078e000e */
[----:B------:R-:W-:Y:S02]  /*151c0*/  IMAD.MOV.U32 R13, RZ, RZ, R7 ;  /* 0x000000ffff0d7224 */ /* 0x000fe400078e0007 */
[----:B------:R-:W0:Y:S01]  /*151d0*/  POPC R6, R8 ;  /* 0x0000000800067309 */ /* 0x000e220000000000 */
[----:B------:R-:W-:Y:S02]  /*151e0*/  IMAD.MOV.U32 R11, RZ, RZ, 0x1f ;  /* 0x0000001fff0b7424 */ /* 0x000fe400078e00ff */
[----:B------:R-:W-:Y:S02]  /*151f0*/  IMAD.MOV.U32 R15, RZ, RZ, -0x1 ;  /* 0xffffffffff0f7424 */ /* 0x000fe400078e00ff */
[----:B0-----:R-:W-:-:S07]  /*15200*/  IMAD.MOV.U32 R12, RZ, RZ, R6 ;  /* 0x000000ffff0c7224 */ /* 0x001fce00078e0006 */
[----:B------:R-:W-:Y:S05]  /*15210*/  WARPSYNC.COLLECTIVE R15, `(.L_x_3768) ;  /* 0x000000000f087348 */ /* 0x000fea0003c00000 */
[----:B------:R0:W1:Y:S02]  /*15220*/  SHFL.IDX P6, R14, R13, R12, R11 ;  /* 0x0000000c0d0e7389 */ /* 0x00006400000c000b */
[----:B01----:R-:W-:Y:S01]  /*15230*/  ENDCOLLECTIVE ;  /* 0x000000000000791b */ /* 0x003fe20003800000 */
.L_x_3768:
[----:B------:R-:W-:Y:S02]  /*15240*/  IMAD.MOV.U32 R13, RZ, RZ, R4 ;  /* 0x000000ffff0d7224 */ /* 0x000fe400078e0004 */
[----:B------:R-:W-:-:S07]  /*15250*/  IMAD.MOV.U32 R7, RZ, RZ, R14 ;  /* 0x000000ffff077224 */ /* 0x000fce00078e000e */
[----:B------:R-:W-:Y:S05]  /*15260*/  WARPSYNC.COLLECTIVE R15, `(.L_x_3769) ;  /* 0x000000000f087348 */ /* 0x000fea0003c00000 */
[----:B------:R0:W1:Y:S02]  /*15270*/  SHFL.IDX P6, R14, R13, R12, R11 ;  /* 0x0000000c0d0e7389 */ /* 0x00006400000c000b */
[----:B01----:R-:W-:Y:S01]  /*15280*/  ENDCOLLECTIVE ;  /* 0x000000000000791b */ /* 0x003fe20003800000 */
.L_x_3769:
[----:B------:R-:W-:Y:S01]  /*15290*/  IMAD.MOV.U32 R4, RZ, RZ, R14 ;  /* 0x000000ffff047224 */ /* 0x000fe200078e000e */
[----:B------:R-:W-:Y:S06]  /*152a0*/  BRA `(.L_x_3770) ;  /* 0xffffffc800847947 */ /* 0x000fec000383ffff */
.L_x_3673:
[----:B------:R-:W-:Y:S01]  /*152b0*/  BSSY B0, `(.L_x_3771) ;  /* 0x0000007000007945 */ /* 0x000fe20003800000 */
[----:B------:R-:W-:Y:S02]  /*152c0*/  IMAD.MOV.U32 R13, RZ, RZ, R3 ;  /* 0x000000ffff0d7224 */ /* 0x000fe400078e0003 */
[----:B------:R-:W-:Y:S02]  /*152d0*/  IMAD.MOV.U32 R11, RZ, RZ, 0x1f ;  /* 0x0000001fff0b7424 */ /* 0x000fe400078e00ff */
[----:B------:R-:W-:-:S07]  /*152e0*/  IMAD.MOV.U32 R15, RZ, RZ, -0x1 ;  /* 0xffffffffff0f7424 */ /* 0x000fce00078e00ff */
[----:B01234-:R-:W-:Y:S05]  /*152f0*/  WARPSYNC.COLLECTIVE R15, `(.L_x_3772) ;  /* 0x000000000f087348 */ /* 0x01ffea0003c00000 */
[----:B------:R0:W0:Y:S02]  /*15300*/  SHFL.IDX P6, R14, R13, R12, R11 ;  /* 0x0000000c0d0e7389 */ /* 0x00002400000c000b */
[----:B01234-:R-:W-:Y:S01]  /*15310*/  ENDCOLLECTIVE ;  /* 0x000000000000791b */ /* 0x01ffe20003800000 */
.L_x_3772:
[----:B------:R-:W-:Y:S05]  /*15320*/  BSYNC B0 ;  /* 0x0000000000007941 */ /* 0x000fea0003800000 */
.L_x_3771:
[----:B------:R-:W-:Y:S01]  /*15330*/  IMAD.MOV.U32 R24, RZ, RZ, R14 ;  /* 0x000000ffff187224 */ /* 0x000fe200078e000e */
[----:B------:R-:W-:Y:S06]  /*15340*/  BRA `(.L_x_3672) ;  /* 0xffffffc800747947 */ /* 0x000fec000383ffff */
.L_x_3677:
[----:B0-----:R0:W1:Y:S02]  /*15350*/  SYNCS.PHASECHK.TRANS64.TRYWAIT P0, [R7+URZ+0x28c20], R0 ;  /* 0x028c2000070075a7 */ /* 0x001064000800017f */
[----:B-1----:R-:W-:Y:S05]  /*15360*/  @!P0 NANOSLEEP.SYNCS 0x989680 ;  /* 0x009896800000895d */ /* 0x002fea0003900000 */
[----:B------:R-:W1:Y:S02]  /*15370*/  @!P0 SYNCS.PHASECHK.TRANS64 P0, [R7+URZ+0x28c20], R0 ;  /* 0x028c2000070085a7 */ /* 0x000e64000800007f */
[----:B-1----:R-:W-:Y:S05]  /*15380*/  @!P0 BRA `(.L_x_3677) ;  /* 0xfffffffc00f08947 */ /* 0x002fea000383ffff */
[----:B------:R-:W-:Y:S05]  /*15390*/  BRA `(.L_x_3773) ;  /* 0xffffffcc00cc7947 */ /* 0x000fea000383ffff */
.L_x_3678:
        /* <DEDUP_REMOVED lines=8> */
[----:B0-234-:R-:W-:Y:S05]  /*15420*/  WARPSYNC.COLLECTIVE R15, `(.L_x_3775) ;  /* 0x000000000f087348 */ /* 0x01dfea0003c00000 */
[----:B------:R1:W0:Y:S02]  /*15430*/  SHFL.IDX P6, R14, R13, R12, R11 ;  /* 0x0000000c0d0e7389 */ /* 0x00022400000c000b */
[----:B01234-:R-:W-:Y:S01]  /*15440*/  ENDCOLLECTIVE ;  /* 0x000000000000791b */ /* 0x01ffe20003800000 */
.L_x_3775:
[----:B------:R-:W-:Y:S05]  /*15450*/  BSYNC B0 ;  /* 0x0000000000007941 */ /* 0x000fea0003800000 */
.L_x_3774:
[----:B------:R-:W-:Y:S05]  /*15460*/  BRA `(.L_x_3776) ;  /* 0xffffffcc00b47947 */ /* 0x000fea000383ffff */
.L_x_3681:
[----:B------:R-:W-:Y:S01]  /*15470*/  BSSY B1, `(.L_x_3777) ;  /* 0x0000006000017945 */ /* 0x000fe20003800000 */
[----:B------:R-:W-:-:S07]  /*15480*/  IMAD.MOV.U32 R15, RZ, RZ, -0x1 ;  /* 0xffffffffff0f7424 */ /* 0x000fce00078e00ff */
[----:B0-234-:R-:W-:Y:S05]  /*15490*/  WARPSYNC.COLLECTIVE R15, `(.L_x_3778) ;  /* 0x000000000f0c7348 */ /* 0x01dfea0003c00000 */
[----:B------:R-:W-:Y:S02]  /*154a0*/  ELECT P6, UR62, PT ;  /* 0x00000000003e782f */ /* 0x000fe400038c0000 */
[----:B------:R-:W-:Y:S01]  /*154b0*/  MOV R14, UR62 ;  /* 0x0000003e000e7c02 */ /* 0x000fe20008000f00 */
[----:B0-234-:R-:W-:Y:S10]  /*154c0*/  ENDCOLLECTIVE ;  /* 0x000000000000791b */ /* 0x01dff40003800000 */
.L_x_3778:
[----:B------:R-:W-:Y:S05]  /*154d0*/  BSYNC B1 ;  /* 0x0000000000017941 */ /* 0x000fea0003800000 */
.L_x_3777:
[----:B------:R-:W-:Y:S05]  /*154e0*/  BRA `(.L_x_3779) ;  /* 0xffffffcc00ac7947 */ /* 0x000fea000383ffff */
.L_x_3683:
[----:B0-----:R0:W1:Y:S02]  /*154f0*/  SYNCS.PHASECHK.TRANS64.TRYWAIT P1, [R5+URZ+0x28c40], R0 ;  /* 0x028c4000050075a7 */ /* 0x001064000802017f */
[----:B-1----:R-:W-:Y:S05]  /*15500*/  @!P1 NANOSLEEP.SYNCS 0x989680 ;  /* 0x009896800000995d */ /* 0x002fea0003900000 */
[----:B------:R-:W1:Y:S02]  /*15510*/  @!P1 SYNCS.PHASECHK.TRANS64 P1, [R5+URZ+0x28c40], R0 ;  /* 0x028c4000050095a7 */ /* 0x000e64000802007f */
[----:B-1----:R-:W-:Y:S05]  /*15520*/  @!P1 BRA `(.L_x_3683) ;  /* 0xfffffffc00f09947 */ /* 0x002fea000383ffff */
[----:B------:R-:W-:Y:S05]  /*15530*/  BRA `(.L_x_3780) ;  /* 0xffffffcc00cc7947 */ /* 0x000fea000383ffff */
.L_x_3685:
[----:B-1----:R1:W0:Y:S02]  /*15540*/  SYNCS.PHASECHK.TRANS64.TRYWAIT P1, [R3+URZ+0x28c40], R2 ;  /* 0x028c4002030075a7 */ /* 0x002224000802017f */
[----:B0-----:R-:W-:Y:S05]  /*15550*/  @!P1 NANOSLEEP.SYNCS 0x989680 ;  /* 0x009896800000995d */ /* 0x001fea0003900000 */
[----:B------:R-:W0:Y:S02]  /*15560*/  @!P1 SYNCS.PHASECHK.TRANS64 P1, [R3+URZ+0x28c40], R2 ;  /* 0x028c4002030095a7 */ /* 0x000e24000802007f */
[----:B0-----:R-:W-:Y:S05]  /*15570*/  @!P1 BRA `(.L_x_3685) ;  /* 0xfffffffc00f09947 */ /* 0x001fea000383ffff */
[----:B------:R-:W-:Y:S05]  /*15580*/  BRA `(.L_x_3781) ;  /* 0xffffffcc00d87947 */ /* 0x000fea000383ffff */
.L_x_3687:
[----:B------:R0:W0:Y:S02]  /*15590*/  SYNCS.PHASECHK.TRANS64.TRYWAIT P1, [R5+URZ+0x28c60], R0 ;  /* 0x028c6000050075a7 */ /* 0x000024000802017f */
[----:B0-----:R-:W-:Y:S05]  /*155a0*/  @!P1 NANOSLEEP.SYNCS 0x989680 ;  /* 0x009896800000995d */ /* 0x001fea0003900000 */
[----:B------:R-:W0:Y:S02]  /*155b0*/  @!P1 SYNCS.PHASECHK.TRANS64 P1, [R5+URZ+0x28c60], R0 ;  /* 0x028c6000050095a7 */ /* 0x000e24000802007f */
[----:B0-----:R-:W-:Y:S05]  /*155c0*/  @!P1 BRA `(.L_x_3687) ;  /* 0xfffffffc00f09947 */ /* 0x001fea000383ffff */
[----:B------:R-:W-:Y:S05]  /*155d0*/  BRA `(.L_x_3782) ;  /* 0xffffffcc00d47947 */ /* 0x000fea000383ffff */
.L_x_3783:
        /* <DEDUP_REMOVED lines=10> */
.L_x_15743:


//--------------------- .text._ZN7cutlass13device_kernelIN5flash11enable_sm90INS1_16FlashAttnFwdSm90INS1_25CollectiveMainloopFwdSm90ILi2EN4cute5tupleIJNS5_1CILi1EEES8_S8_EEENS6_IJNS7_ILi64EEESA_SA_EEELi512ENS_6half_tEfNS_4arch4Sm90ELb0ELb0ELb1ELb1ELb1ELb1ELb0ELb0ELb0ELb1ELb1ELb0EEENS1_21CollectiveEpilogueFwdINS6_IJSA_NS7_ILi512EEESA_EEES9_SC_SE_Li256ELb1ELb1ELb1ELb0EEENS1_36VarlenDynamicPersistentTileSchedulerILi64ELi64ELi256ELi128ELb1ELb1ELb1ELb0ELb1ELb1EEEEEEEEEvNT_6ParamsE --------------------------
	.section	.text._ZN7cutlass13device_kernelIN5flash11enable_sm90INS1_16FlashAttnFwdSm90INS1_25CollectiveMainloopFwdSm90ILi2EN4cute5tupleIJNS5_1CILi1EEES8_S8_EEENS6_IJNS7_ILi64EEESA_SA_EEELi512ENS_6half_tEfNS_4arch4Sm90ELb0ELb0ELb1ELb1ELb1ELb1ELb0ELb0ELb0ELb1ELb1ELb0EEENS1_21CollectiveEpilogueFwdINS6_IJSA_NS7_ILi512EEESA_EEES9_SC_SE_Li256ELb1ELb1ELb1ELb0EEENS1_36VarlenDynamicPersistentTileSchedulerILi64ELi64ELi256ELi128ELb1ELb1ELb1ELb0ELb1ELb1EEEEEEEEEvNT_6ParamsE,"ax",@progbits
	.align	128
.text._ZN7cutlass13device_kernelIN5flash11enable_sm90INS1_16FlashAttnFwdSm90INS1_25CollectiveMainloopFwdSm90ILi2EN4cute5tupleIJNS5_1CILi1EEES8_S8_EEENS6_IJNS7_ILi64EEESA_SA_EEELi512ENS_6half_tEfNS_4arch4Sm90ELb0ELb0ELb1ELb1ELb1ELb1ELb0ELb0ELb0ELb1ELb1ELb0EEENS1_21CollectiveEpilogueFwdINS6_IJSA_NS7_ILi512EEESA_EEES9_SC_SE_Li256ELb1ELb1ELb1ELb0EEENS1_36VarlenDynamicPersistentTileSchedulerILi64ELi64ELi256ELi128ELb1ELb1ELb1ELb0ELb1ELb1EEEEEEEEEvNT_6ParamsE:
        .type           _ZN7cutlass13device_kernelIN5flash11enable_sm90INS1_16FlashAttnFwdSm90INS1_25CollectiveMainloopFwdSm90ILi2EN4cute5tupleIJNS5_1CILi1EEES8_S8_EEENS6_IJNS7_ILi64EEESA_SA_EEELi512ENS_6half_tEfNS_4arch4Sm90ELb0ELb0ELb1ELb1ELb1ELb1ELb0ELb0ELb0ELb1ELb1ELb0EEENS1_21CollectiveEpilogueFwdINS6_IJSA_NS7_ILi512EEESA_EEES9_SC_SE_Li256ELb1ELb1ELb1ELb0EEENS1_36VarlenDynamicPersistentTileSchedulerILi64ELi64ELi256ELi128ELb1ELb1ELb1ELb0ELb1ELb1EEEEEEEEEvNT_6ParamsE,@function
        .size           _ZN7cutlass13device_kernelIN5flash11enable_sm90INS1_16FlashAttnFwdSm90INS1_25CollectiveMainloopFwdSm90ILi2EN4cute5tupleIJNS5_1CILi1EEES8_S8_EEENS6_IJNS7_ILi64EEESA_SA_EEELi512ENS_6half_tEfNS_4arch4Sm90ELb0ELb0ELb1ELb1ELb1ELb1ELb0ELb0ELb0ELb1ELb1ELb0EEENS1_21CollectiveEpilogueFwdINS6_IJSA_NS7_ILi512EEESA_EEES9_SC_SE_Li256ELb1ELb1ELb1ELb0EEENS1_36VarlenDynamicPersistentTileSchedulerILi64ELi64ELi256ELi128ELb1ELb1ELb1ELb0ELb1ELb1EEEEEEEEEvNT_6ParamsE,(.L_x_15744 - _ZN7cutlass13device_kernelIN5flash11enable_sm90INS1_16FlashAttnFwdSm90INS1_25CollectiveMainloopFwdSm90ILi2EN4cute5tupleIJNS5_1CILi1EEES8_S8_EEENS6_IJNS7_ILi64EEESA_SA_EEELi512ENS_6half_tEfNS_4arch4Sm90ELb0ELb0ELb1ELb1ELb1ELb1ELb0ELb0ELb0ELb1ELb1ELb0EEENS1_21CollectiveEpilogueFwdINS6_IJSA_NS7_ILi512EEESA_EEES9_SC_SE_Li256ELb1ELb1ELb1ELb0EEENS1_36VarlenDynamicPersistentTileSchedulerILi64ELi64ELi256ELi128ELb1ELb1ELb1ELb0ELb1ELb1EEEEEEEEEvNT_6ParamsE)
        .other          _ZN7cutlass13device_kernelIN5flash11enable_sm90INS1_16FlashAttnFwdSm90INS1_25CollectiveMainloopFwdSm90ILi2EN4cute5tupleIJNS5_1CILi1EEES8_S8_EEENS6_IJNS7_ILi64EEESA_SA_EEELi512ENS_6half_tEfNS_4arch4Sm90ELb0ELb0ELb1ELb1ELb1ELb1ELb0ELb0ELb0ELb1ELb1ELb0EEENS1_21CollectiveEpilogueFwdINS6_IJSA_NS7_ILi512EEESA_EEES9_SC_SE_Li256ELb1ELb1ELb1ELb0EEENS1_36VarlenDynamicPersistentTileSchedulerILi64ELi64ELi256ELi128ELb1ELb1ELb1ELb0ELb1ELb1EEEEEEEEEvNT_6ParamsE,@"STO_CUDA_ENTRY STV_DEFAULT"
_ZN7cutlass13device_kernelIN5flash11enable_sm90INS1_16FlashAttnFwdSm90INS1_25CollectiveMainloopFwdSm90ILi2EN4cute5tupleIJNS5_1CILi1EEES8_S8_EEENS6_IJNS7_ILi64EEESA_SA_EEELi512ENS_6half_tEfNS_4arch4Sm90ELb0ELb0ELb1ELb1ELb1ELb1ELb0ELb0ELb0ELb1ELb1ELb0EEENS1_21CollectiveEpilogueFwdINS6_IJSA_NS7_ILi512EEESA_EEES9_SC_SE_Li256ELb1ELb1ELb1ELb0EEENS1_36VarlenDynamicPersistentTileSchedulerILi64ELi64ELi256ELi128ELb1ELb1ELb1ELb0ELb1ELb1EEEEEEEEEvNT_6ParamsE:
        /* <DEDUP_REMOVED lines=18> */
.L_x_3785:
[----:B------:R-:W-:Y:S05]  /*0120*/  BSYNC B0 ;  /* 0x0000000000007941 */ /* 0x000fea0003800000 */
.L_x_3784:
        /* <DEDUP_REMOVED lines=32> */
[----:B0-----:R3:W4:Y:S01]  /*0330*/  SYNCS.EXCH.64 URZ, [UR6+0x28c30], UR4 ;  /* 0x028c3004063f75b2 */ /* 0x0017220008000100 */
[----:B------:R3:W0:Y:S01]  /*0340*/  SYNCS.EXCH.64 URZ, [UR6+0x28c40], UR4 ;  /* 0x028c4004063f75b2 */ /* 0x0006220008000100 */
[----:B------:R3:W0:Y:S01]  /*0350*/  SYNCS.EXCH.64 URZ, [UR6+0x28c38], UR4 ;  /* 0x028c3804063f75b2 */ /* 0x0006220008000100 */
[----:B------:R3:W0:Y:S02]  /*0360*/  SYNCS.EXCH.64 URZ, [UR6+0x28c48], UR4 ;  /* 0x028c4804063f75b2 */ /* 0x0006240008000100 */
[----:B---3--:R-:W-:Y:S01]  /*0370*/  NOP ;  /* 0x0000000000007918 */ /* 0x008fe20000000000 */
.L_x_3786:
        /* <DEDUP_REMOVED lines=22> */
.L_x_3787:
        /* <DEDUP_REMOVED lines=18> */
.L_x_3788:
        /* <DEDUP_REMOVED lines=22> */
.L_x_3789:
        /* <DEDUP_REMOVED lines=22> */
.L_x_3790:
        /* <DEDUP_REMOVED lines=8> */
.L_x_3793:
[----:B------:R-:W-:-:S08]  /*0940*/  NOP ;  /* 0x0000000000007918 */ /* 0x000fd00000000000 */
[----:B------:R-:W0:Y:S02]  /*0950*/  USETMAXREG.TRY_ALLOC.CTAPOOL UP0, 0xe8 ;  /* 0x000000e8000079c8 */ /* 0x000e240008000600 */
[----:B0-----:R-:W-:-:S13]  /*0960*/  PLOP3.LUT P0, PT, PT, PT, UP0, 0x80, 0x0 ;  /* 0x000000000000781c */ /* 0x001fda0003f0f008 */
[----:B------:R-:W-:Y:S05]  /*0970*/  @!P0 BRA `(.L_x_3793) ;  /* 0xfffffffc00f08947 */ /* 0x000fea000383ffff */
[----:B------:R-:W-:Y:S01]  /*0980*/  ISETP.NE.AND P0, PT, R3, 0x1, PT ;  /* 0x000000010300780c */ /* 0x000fe20003f05270 */
[----:B------:R-:W0:Y:S01]  /*0990*/  S2UR UR4, SR_CgaCtaId ;  /* 0x00000000000479c3 */ /* 0x000e220000008800 */
[----:B------:R-:W-:-:S11]  /*09a0*/  MOV R3, 0x400 ;  /* 0x0000040000037802 */ /* 0x000fd60000000f00 */
[----:B------:R-:W-:Y:S06]  /*09b0*/  @!P0 BAR.ARV 0x8, 0x100 ;  /* 0x0204000000008b1d */ /* 0x000fec0000002000 */
[----:B------:R-:W-:Y:S01]  /*09c0*/  ISETP.GE.U32.AND P0, PT, R0, 0x100, PT ;  /* 0x000001000000780c */ /* 0x000fe20003f06070 */
[----:B0-----:R-:W-:Y:S01]  /*09d0*/  IMAD.U32 R190, RZ, RZ, UR4 ;  /* 0x00000004ffbe7e24 */ /* 0x001fe2000f8e00ff */
[----:B------:R-:W-:-:S04]  /*09e0*/  ULDC UR4, c[0x0][0xc3c] ;  /* 0x00030f0000047ab9 */ /* 0x000fc80000000800 */
[----:B------:R-:W-:-:S07]  /*09f0*/  LEA R2, R190, R3, 0x18 ;  /* 0x00000003be027211 */ /* 0x000fce00078ec0ff */
[----:B------:R-:W-:Y:S08]  /*0a00*/  @P0 BAR.ARV 0xf, 0x100 ;  /* 0x03c4000000000b1d */ /* 0x000ff00000002000 */
[----:B------:R-:W-:Y:S06]  /*0a10*/  BAR.SYNC.DEFER_BLOCKING 0x5, 0x180 ;  /* 0x0146000000007b1d */ /* 0x000fec0000010000 */
[----:B------:R-:W0:Y:S02]  /*0a20*/  LDS.128 R152, [R2+0x28cd0] ;  /* 0x028cd00002987984 */ /* 0x000e240000000c00 */
[----:B------:R-:W-:Y:S06]  /*0a30*/  BAR.ARV 0x4, 0x180 ;  /* 0x0106000000007b1d */ /* 0x000fec0000002000 */
[----:B0-----:R-:W-:-:S13]  /*0a40*/  ISETP.GE.AND P0, PT, R155, UR4, PT ;  /* 0x000000049b007c0c */ /* 0x001fda000bf06270 */
[----:B------:R-:W-:Y:S05]  /*0a50*/  @P0 BRA `(.L_x_3794) ;  /* 0x000001a0003c0947 */ /* 0x000fea0003800000 */
[----:B------:R-:W-:Y:S01]  /*0a60*/  VIADD R0, R0, 0xffffff80 ;  /* 0xffffff8000007836 */ /* 0x000fe20000000000 */
[----:B------:R-:W-:Y:S01]  /*0a70*/  ULOP3.LUT UR37, UR36, 0x1, URZ, 0xfc, !UPT ;  /* 0x0000000124257892 */ /* 0x000fe2000f8efc3f */
[----:B------:R-:W-:Y:S02]  /*0a80*/  IMAD.MOV.U32 R201, RZ, RZ, 0x20 ;  /* 0x00000020ffc97424 */ /* 0x000fe400078e00ff */
[----:B------:R-:W-:Y:S01]  /*0a90*/  IMAD.MOV.U32 R23, RZ, RZ, RZ ;  /* 0x000000ffff177224 */ /* 0x000fe200078e00ff */
[----:B------:R-:W-:Y:S01]  /*0aa0*/  SHF.R.S32.HI R3, RZ, 0x1f, R0 ;  /* 0x0000001fff037819 */ /* 0x000fe20000011400 */
[----:B------:R-:W-:Y:S02]  /*0ab0*/  IMAD.MOV.U32 R188, RZ, RZ, RZ ;  /* 0x000000ffffbc7224 */ /* 0x000fe400078e00ff */
[----:B------:R-:W-:Y:S01]  /*0ac0*/  IMAD.MOV.U32 R185, RZ, RZ, RZ ;  /* 0x000000ffffb97224 */ /* 0x000fe200078e00ff */
[CC--:B------:R-:W-:Y:S01]  /*0ad0*/  LEA.HI R4, R3.reuse, R0.reuse, RZ, 0x7 ;  /* 0x0000000003047211 */ /* 0x0c0fe200078f38ff */
[----:B------:R-:W-:Y:S01]  /*0ae0*/  IMAD.MOV.U32 R19, RZ, RZ, RZ ;  /* 0x000000ffff137224 */ /* 0x000fe200078e00ff */
[----:B------:R-:W-:-:S02]  /*0af0*/  LEA.HI R5, R3, R0, RZ, 0x4 ;  /* 0x0000000003057211 */ /* 0x000fc400078f20ff */
[CC--:B------:R-:W-:Y:S02]  /*0b00*/  LEA.HI R6, R3.reuse, R0.reuse, RZ, 0x5 ;  /* 0x0000000003067211 */ /* 0x0c0fe400078f28ff */
[CC--:B------:R-:W-:Y:S02]  /*0b10*/  LEA.HI R14, R3.reuse, R0.reuse, RZ, 0x2 ;  /* 0x00000000030e7211 */ /* 0x0c0fe400078f10ff */
[----:B------:R-:W-:Y:S02]  /*0b20*/  LEA.HI R8, R3, R0, RZ, 0x3 ;  /* 0x0000000003087211 */ /* 0x000fe400078f18ff */
[----:B------:R-:W-:Y:S02]  /*0b30*/  LOP3.LUT R3, R4, 0xffffff80, RZ, 0xc0, !PT ;  /* 0xffffff8004037812 */ /* 0x000fe400078ec0ff */
[C---:B------:R-:W-:Y:S02]  /*0b40*/  LOP3.LUT R7, R5.reuse, 0xfffffff0, RZ, 0xc0, !PT ;  /* 0xfffffff005077812 */ /* 0x040fe400078ec0ff */
[----:B------:R-:W-:Y:S01]  /*0b50*/  LOP3.LUT R9, R14, 0xfffffffc, RZ, 0xc0, !PT ;  /* 0xfffffffc0e097812 */ /* 0x000fe200078ec0ff */
[----:B------:R-:W-:Y:S01]  /*0b60*/  IMAD.IADD R3, R0, 0x1, -R3 ;  /* 0x0000000100037824 */ /* 0x000fe200078e0a03 */
[----:B------:R-:W-:Y:S01]  /*0b70*/  LOP3.LUT R11, R8, 0xfffffff8, RZ, 0xc0, !PT ;  /* 0xfffffff8080b7812 */ /* 0x000fe200078ec0ff */
[C---:B------:R-:W-:Y:S01]  /*0b80*/  IMAD.IADD R8, R0.reuse, 0x1, -R7 ;  /* 0x0000000100087824 */ /* 0x040fe200078e0a07 */
[----:B------:R-:W-:Y:S01]  /*0b90*/  SHF.R.S32.HI R10, RZ, 0x4, R5 ;  /* 0x00000004ff0a7819 */ /* 0x000fe20000011405 */
[C---:B------:R-:W-:Y:S01]  /*0ba0*/  IMAD.IADD R186, R0.reuse, 0x1, -R9 ;  /* 0x0000000100ba7824 */ /* 0x040fe200078e0a09 */
[--C-:B------:R-:W-:Y:S01]  /*0bb0*/  SHF.R.S32.HI R198, RZ, 0x5, R6.reuse ;  /* 0x00000005ffc67819 */ /* 0x100fe20000011406 */
[----:B------:R-:W-:Y:S01]  /*0bc0*/  IMAD.IADD R192, R0, 0x1, -R11 ;  /* 0x0000000100c07824 */ /* 0x000fe200078e0a0b */
[----:B------:R-:W-:Y:S01]  /*0bd0*/  SHF.R.S32.HI R0, RZ, 0x1f, R3 ;  /* 0x0000001fff007819 */ /* 0x000fe20000011403 */
[----:B------:R-:W-:Y:S01]  /*0be0*/  IMAD.SHL.U32 R16, R186, 0x8, RZ ;  /* 0x00000008ba107824 */ /* 0x000fe200078e00ff */
[----:B------:R-:W-:Y:S01]  /*0bf0*/  SHF.R.S32.HI R11, RZ, 0x1f, R6 ;  /* 0x0000001fff0b7819 */ /* 0x000fe20000011406 */
[----:B------:R-:W-:Y:S01]  /*0c00*/  IMAD.SHL.U32 R192, R192, 0x8, RZ ;  /* 0x00000008c0c07824 */ /* 0x000fe200078e00ff */
[----:B------:R-:W-:Y:S01]  /*0c10*/  SHF.R.S32.HI R7, RZ, 0x1f, R8 ;  /* 0x0000001fff077819 */ /* 0x000fe20000011408 */
[C---:B------:R-:W-:Y:S01]  /*0c20*/  VIADD R215, R16.reuse, 0x60 ;  /* 0x0000006010d77836 */ /* 0x040fe20000000000 */
[----:B------:R-:W-:Y:S01]  /*0c30*/  LEA.HI R6, R5, R10, RZ, 0x1 ;  /* 0x0000000a05067211 */ /* 0x000fe200078f08ff */
[----:B------:R-:W-:Y:S01]  /*0c40*/  VIADD R214, R16, 0x80 ;  /* 0x0000008010d67836 */ /* 0x000fe20000000000 */
[-C--:B------:R-:W-:Y:S01]  /*0c50*/  LEA.HI R5, R0, R3.reuse, RZ, 0x2 ;  /* 0x0000000300057211 */ /* 0x080fe200078f10ff */
[C---:B------:R-:W-:Y:S01]  /*0c60*/  VIADD R208, R16.reuse, 0x140 ;  /* 0x0000014010d07836 */ /* 0x040fe20000000000 */
[----:B------:R-:W-:Y:S01]  /*0c70*/  LEA.HI R12, R11, R198, RZ, 0x2 ;  /* 0x000000c60b0c7211 */ /* 0x000fe200078f10ff */
[C---:B------:R-:W-:Y:S01]  /*0c80*/  VIADD R207, R16.reuse, 0x160 ;  /* 0x0000016010cf7836 */ /* 0x040fe20000000000 */
[----:B------:R-:W-:Y:S01]  /*0c90*/  LEA.HI R9, R7, R8, RZ, 0x3 ;  /* 0x0000000807097211 */ /* 0x000fe200078f18ff */
[----:B------:R-:W-:Y:S01]  /*0ca0*/  VIADD R213, R16, 0xa0 ;  /* 0x000000a010d57836 */ /* 0x000fe20000000000 */
[----:B------:R-:W-:Y:S01]  /*0cb0*/  LOP3.LUT R13, R6, 0x1ffffffe, RZ, 0xc0, !PT ;  /* 0x1ffffffe060d7812 */ /* 0x000fe200078ec0ff */
[C---:B------:R-:W-:Y:S01]  /*0cc0*/  VIADD R206, R16.reuse, 0x180 ;  /* 0x0000018010ce7836 */ /* 0x040fe20000000000 */
[--C-:B------:R-:W-:Y:S01]  /*0cd0*/  SHF.R.S32.HI R6, RZ, 0x2, R5.reuse ;  /* 0x00000002ff067819 */ /* 0x100fe20000011405 */
[----:B------:R-:W-:Y:S01]  /*0ce0*/  VIADD R205, R16, 0x1a0 ;  /* 0x000001a010cd7836 */ /* 0x000fe20000000000 */
[----:B------:R-:W-:Y:S01]  /*0cf0*/  SHF.R.S32.HI R7, RZ, 0x1f, R5 ;  /* 0x0000001fff077819 */ /* 0x000fe20000011405 */
[----:B------:R-:W-:Y:S01]  /*0d00*/  IMAD.IADD R13, R10, 0x1, -R13 ;  /* 0x000000010a0d7824 */ /* 0x000fe200078e0a0d */
[----:B------:R-:W-:Y:S01]  /*0d10*/  SHF.R.S32.HI R18, RZ, 0x7, R4 ;  /* 0x00000007ff127819 */ /* 0x000fe20000011404 */
[----:B------:R-:W-:Y:S01]  /*0d20*/  VIADD R204, R16, 0x1c0 ;  /* 0x000001c010cc7836 */ /* 0x000fe20000000000 */
[----:B------:R-:W-:Y:S01]  /*0d30*/  LOP3.LUT R15, R12, 0x3ffffc, RZ, 0xc0, !PT ;  /* 0x003ffffc0c0f7812 */ /* 0x000fe200078ec0ff */
[----:B------:R-:W-:Y:S01]  /*0d40*/  IMAD.SHL.U32 R13, R13, 0x8, RZ ;  /* 0x000000080d0d7824 */ /* 0x000fe200078e00ff */
[----:B------:R-:W-:Y:S01]  /*0d50*/  LEA.HI R7, R7, R6, RZ, 0x3 ;  /* 0x0000000607077211 */ /* 0x000fe200078f18ff */
[----:B------:R-:W-:Y:S01]  /*0d60*/  IMAD R12, R18, 0x100, R8 ;  /* 0x00000100120c7824 */ /* 0x000fe200078e0208 */
[----:B------:R-:W-:Y:S01]  /*0d70*/  LEA.HI R0, R0, R3, RZ, 0x5 ;  /* 0x0000000300007211 */ /* 0x000fe200078f28ff */
[----:B------:R-:W-:Y:S01]  /*0d80*/  IMAD.IADD R15, R198, 0x1, -R15 ;  /* 0x00000001c60f7824 */ /* 0x000fe200078e0a0f */
[----:B------:R-:W-:Y:S01]  /*0d90*/  LOP3.LUT R7, R7, 0xfffffff8, RZ, 0xc0, !PT ;  /* 0xfffffff807077812 */ /* 0x000fe200078ec0ff */
[----:B------:R-:W-:Y:S01]  /*0da0*/  STL [R1+0x44], R18 ;  /* 0x0000441201007387 */ /* 0x000fe20000100800 */
[----:B------:R-:W-:Y:S01]  /*0db0*/  SHF.R.S32.HI R0, RZ, 0x5, R0 ;  /* 0x00000005ff007819 */ /* 0x000fe20000011400 */
[----:B------:R-:W-:Y:S01]  /*0dc0*/  IMAD R12, R15, 0x10, R12 ;  /* 0x000000100f0c7824 */ /* 0x000fe200078e020c */
[----:B------:R-:W-:Y:S01]  /*0dd0*/  LOP3.LUT R11, R9, 0xfffffff8, RZ, 0xc0, !PT ;  /* 0xfffffff8090b7812 */ /* 0x000fe200078ec0ff */
[----:B------:R-:W-:Y:S01]  /*0de0*/  IMAD.IADD R7, R6, 0x1, -R7 ;  /* 0x0000000106077824 */ /* 0x000fe200078e0a07 */
[--C-:B------:R-:W-:Y:S01]  /*0df0*/  SHF.R.S32.HI R189, RZ, 0x2, R14.reuse ;  /* 0x00000002ffbd7819 */ /* 0x100fe2000001140e */
[----:B------:R-:W-:Y:S01]  /*0e00*/  IMAD.U32 R6, R12, 0x40, R13 ;  /* 0x000000400c067824 */ /* 0x000fe200078e000d */
[----:B------:R-:W-:Y:S01]  /*0e10*/  LEA.HI R4, R4, R18, RZ, 0x1 ;  /* 0x0000001204047211 */ /* 0x000fe200078f08ff */
[----:B------:R-:W-:Y:S01]  /*0e20*/  IMAD R195, R0, 0x10, R7 ;  /* 0x0000001000c37824 */ /* 0x000fe200078e0207 */
[----:B------:R-:W-:Y:S01]  /*0e30*/  LEA.HI R0, R186, R186, RZ, 0x1 ;  /* 0x000000baba007211 */ /* 0x000fe200078f08ff */
[----:B------:R-:W-:Y:S01]  /*0e40*/  IMAD.IADD R11, R8, 0x1, -R11 ;  /* 0x00000001080b7824 */ /* 0x000fe200078e0a0b */
[----:B------:R0:W-:Y:S01]  /*0e50*/  STL [R1+0x5c], R6 ;  /* 0x00005c0601007387 */ /* 0x0001e20000100800 */
[----:B------:R-:W-:Y:S01]  /*0e60*/  VIADD R7, R189, 0x20 ;  /* 0x00000020bd077836 */ /* 0x000fe20000000000 */
[----:B------:R-:W-:Y:S01]  /*0e70*/  SHF.R.S32.HI R14, RZ, 0x1f, R14 ;  /* 0x0000001fff0e7819 */ /* 0x000fe2000001140e */
[----:B------:R-:W-:Y:S01]  /*0e80*/  IMAD.SHL.U32 R8, R11, 0x40, RZ ;  /* 0x000000400b087824 */ /* 0x000fe200078e00ff */
[----:B------:R-:W-:Y:S01]  /*0e90*/  LOP3.LUT R4, R4, 0xfffffe, RZ, 0xc0, !PT ;  /* 0x00fffffe04047812 */ /* 0x000fe200078ec0ff */
[----:B------:R-:W-:Y:S01]  /*0ea0*/  IMAD.SHL.U32 R9, R9, 0x40, RZ ;  /* 0x0000004009097824 */ /* 0x000fe200078e00ff */
[----:B------:R-:W-:Y:S01]  /*0eb0*/  LEA.HI R14, R14, R189, RZ, 0x3 ;  /* 0x000000bd0e0e7211 */ /* 0x000fe200078f18ff */
[----:B------:R-:W-:Y:S01]  /*0ec0*/  STL [R1+0x3c], RZ ;  /* 0x00003cff01007387 */ /* 0x000fe20000100800 */
[----:B------:R-:W-:Y:S01]  /*0ed0*/  LOP3.LUT R8, R8, 0x1c0, RZ, 0xc0, !PT ;  /* 0x000001c008087812 */ /* 0x000fe200078ec0ff */
[----:B------:R-:W-:Y:S01]  /*0ee0*/  IMAD.IADD R4, R18, 0x1, -R4 ;  /* 0x0000000112047824 */ /* 0x000fe200078e0a04 */
[----:B0-----:R-:W-:Y:S01]  /*0ef0*/  LOP3.LUT R6, R5, 0x7ffffffc, RZ, 0xc0, !PT ;  /* 0x7ffffffc05067812 */ /* 0x001fe200078ec0ff */
[----:B------:R-:W-:Y:S01]  /*0f00*/  VIADD R203, R16, 0x1e0 ;  /* 0x000001e010cb7836 */ /* 0x000fe20000000000 */
[----:B------:R-:W-:Y:S01]  /*0f10*/  SHF.R.S32.HI R5, RZ, 0x1f, R7 ;  /* 0x0000001fff057819 */ /* 0x000fe20000011407 */
[----:B------:R-:W-:Y:S01]  /*0f20*/  IMAD.SHL.U32 R24, R4, 0x100, RZ ;  /* 0x0000010004187824 */ /* 0x000fe200078e00ff */
[----:B------:R-:W-:Y:S01]  /*0f30*/  LOP3.LUT R9, R9, 0x7ffffe00, RZ, 0xc0, !PT ;  /* 0x7ffffe0009097812 */ /* 0x000fe200078ec0ff */
[----:B------:R-:W-:Y:S01]  /*0f40*/  IMAD.IADD R6, R3, 0x1, -R6 ;  /* 0x0000000103067824 */ /* 0x000fe200078e0a06 */
[----:B------:R-:W-:Y:S01]  /*0f50*/  LOP3.LUT R3, R0, 0x1ffffffe, RZ, 0xc0, !PT ;  /* 0x1ffffffe00037812 */ /* 0x000fe200078ec0ff */
[----:B------:R-:W-:Y:S01]  /*0f60*/  VIADD R32, R192, 0x80 ;  /* 0x00000080c0207836 */ /* 0x000fe20000000000 */
[----:B------:R-:W-:Y:S01]  /*0f70*/  LEA.HI R5, R5, R7, RZ, 0x3 ;  /* 0x0000000705057211 */ /* 0x000fe200078f18ff */
[----:B------:R-:W-:Y:S01]  /*0f80*/  IMAD R9, R198, 0x400, R9 ;  /* 0x00000400c6097824 */ /* 0x000fe200078e0209 */
[----:B------:R-:W-:Y:S01]  /*0f90*/  LOP3.LUT R13, R8, 0x8, R13, 0xf8, !PT ;  /* 0x00000008080d7812 */ /* 0x000fe200078ef80d */
[----:B------:R-:W-:Y:S01]  /*0fa0*/  IMAD.IADD R0, R186, 0x1, -R3 ;  /* 0x00000001ba007824 */ /* 0x000fe200078e0a03 */
[----:B------:R-:W-:Y:S01]  /*0fb0*/  LOP3.LUT R14, R14, 0xfffffff8, RZ, 0xc0, !PT ;  /* 0xfffffff80e0e7812 */ /* 0x000fe200078ec0ff */
[----:B------:R-:W-:Y:S01]  /*0fc0*/  IMAD.SHL.U32 R3, R7, 0x40, RZ ;  /* 0x0000004007037824 */ /* 0x000fe200078e00ff */
[----:B------:R-:W-:Y:S01]  /*0fd0*/  SHF.R.U32.HI R8, RZ, 0x3, R8 ;  /* 0x00000003ff087819 */ /* 0x000fe20000011608 */
[----:B------:R-:W-:Y:S01]  /*0fe0*/  IMAD.SHL.U32 R5, R5, 0x40, RZ ;  /* 0x0000004005057824 */ /* 0x000fe200078e00ff */
[----:B------:R-:W-:Y:S01]  /*0ff0*/  SHF.R.S32.HI R4, RZ, 0x1f, R215 ;  /* 0x0000001fff047819 */ /* 0x000fe200000114d7 */
[----:B------:R-:W-:Y:S01]  /*1000*/  IMAD.IADD R191, R189, 0x1, -R14 ;  /* 0x00000001bdbf7824 */ /* 0x000fe200078e0a0e */
[----:B------:R-:W-:Y:S01]  /*1010*/  LOP3.LUT R7, R3, 0x1c0, RZ, 0xc0, !PT ;  /* 0x000001c003077812 */ /* 0x000fe200078ec0ff */
[----:B------:R-:W-:Y:S01]  /*1020*/  STL [R1+0x58], R24 ;  /* 0x0000581801007387 */ /* 0x000fe20000100800 */
[----:B------:R-:W-:Y:S01]  /*1030*/  LOP3.LUT R8, R13, R8, RZ, 0x3c, !PT ;  /* 0x000000080d087212 */ /* 0x000fe200078e3cff */
[----:B------:R-:W-:Y:S01]  /*1040*/  VIADD R209, R16, 0x120 ;  /* 0x0000012010d17836 */ /* 0x000fe20000000000 */
[----:B------:R-:W-:Y:S01]  /*1050*/  LOP3.LUT R3, R7, 0x38, R16, 0xf8, !PT ;  /* 0x0000003807037812 */ /* 0x000fe200078ef810 */
[----:B------:R-:W-:Y:S01]  /*1060*/  VIADD R29, R192, 0x140 ;  /* 0x00000140c01d7836 */ /* 0x000fe20000000000 */
[----:B------:R-:W-:Y:S01]  /*1070*/  SHF.R.U32.HI R26, RZ, 0x3, R7 ;  /* 0x00000003ff1a7819 */ /* 0x000fe20000011607 */
[----:B------:R-:W-:Y:S01]  /*1080*/  IMAD R0, R0, 0x8, R195 ;  /* 0x0000000800007824 */ /* 0x000fe200078e02c3 */
[----:B------:R-:W-:Y:S01]  /*1090*/  SHF.R.S32.HI R7, RZ, 0x1f, R214 ;  /* 0x0000001fff077819 */ /* 0x000fe200000114d6 */
[C---:B------:R-:W-:Y:S01]  /*10a0*/  VIADD R212, R16.reuse, 0xc0 ;  /* 0x000000c010d47836 */ /* 0x040fe20000000000 */
[----:B------:R-:W-:Y:S01]  /*10b0*/  SHF.R.S32.HI R15, RZ, 0x1f, R208 ;  /* 0x0000001fff0f7819 */ /* 0x000fe200000114d0 */
[----:B------:R-:W-:Y:S01]  /*10c0*/  VIADD R211, R16, 0xe0 ;  /* 0x000000e010d37836 */ /* 0x000fe20000000000 */
[----:B------:R-:W-:Y:S01]  /*10d0*/  SHF.R.S32.HI R14, RZ, 0x1f, R207 ;  /* 0x0000001fff0e7819 */ /* 0x000fe200000114cf */
[C---:B------:R-:W-:Y:S01]  /*10e0*/  VIADD R33, R192.reuse, 0x40 ;  /* 0x00000040c0217836 */ /* 0x040fe20000000000 */
[----:B------:R-:W-:Y:S01]  /*10f0*/  LOP3.LUT R5, R5, 0xfffffe00, RZ, 0xc0, !PT ;  /* 0xfffffe0005057812 */ /* 0x000fe200078ec0ff */
[C---:B------:R-:W-:Y:S01]  /*1100*/  VIADD R31, R192.reuse, 0xc0 ;  /* 0x000000c0c01f7836 */ /* 0x040fe20000000000 */
[----:B------:R-:W-:Y:S01]  /*1110*/  SHF.L.U64.HI R223, R215, 0x1, R4 ;  /* 0x00000001d7df7819 */ /* 0x000fe20000010204 */
[----:B------:R-:W-:Y:S01]  /*1120*/  VIADD R30, R192, 0x100 ;  /* 0x00000100c01e7836 */ /* 0x000fe20000000000 */
[----:B------:R-:W-:Y:S01]  /*1130*/  IADD3 R9, R9, R8, RZ ;  /* 0x0000000809097210 */ /* 0x000fe20007ffe0ff */
[----:B------:R-:W-:Y:S01]  /*1140*/  STL [R1+0x54], R5 ;  /* 0x0000540501007387 */ /* 0x000fe20000100800 */
[----:B------:R-:W-:Y:S01]  /*1150*/  SHF.L.U64.HI R224, R214, 0x1, R7 ;  /* 0x00000001d6e07819 */ /* 0x000fe20000010207 */
[----:B------:R-:W-:Y:S01]  /*1160*/  VIADD R28, R192, 0x180 ;  /* 0x00000180c01c7836 */ /* 0x000fe20000000000 */
[----:B------:R-:W-:Y:S01]  /*1170*/  SHF.L.U64.HI R4, R208, 0x1, R15 ;  /* 0x00000001d0047819 */ /* 0x000fe2000001020f */
[----:B------:R-:W-:Y:S01]  /*1180*/  IMAD R199, R9, 0x2, R2 ;  /* 0x0000000209c77824 */ /* 0x000fe200078e0202 */
[----:B------:R-:W-:Y:S01]  /*1190*/  SHF.R.S32.HI R8, RZ, 0x1f, R213 ;  /* 0x0000001fff087819 */ /* 0x000fe200000114d5 */
[----:B------:R-:W-:Y:S01]  /*11a0*/  VIADD R27, R192, 0x1c0 ;  /* 0x000001c0c01b7836 */ /* 0x000fe20000000000 */
[----:B------:R-:W-:Y:S01]  /*11b0*/  SHF.L.U64.HI R7, R207, 0x1, R14 ;  /* 0x00000001cf077819 */ /* 0x000fe2000001020e */
[----:B------:R0:W-:Y:S01]  /*11c0*/  STL [R1], R4 ;  /* 0x0000000401007387 */ /* 0x0001e20000100800 */
[----:B------:R-:W-:Y:S01]  /*11d0*/  SHF.R.S32.HI R21, RZ, 0x1f, R206 ;  /* 0x0000001fff157819 */ /* 0x000fe200000114ce */
[----:B------:R-:W-:Y:S01]  /*11e0*/  VIADD R216, R16, 0x40 ;  /* 0x0000004010d87836 */ /* 0x000fe20000000000 */
[----:B------:R-:W-:Y:S01]  /*11f0*/  SHF.R.S32.HI R18, RZ, 0x1f, R205 ;  /* 0x0000001fff127819 */ /* 0x000fe200000114cd */
[----:B------:R1:W-:Y:S01]  /*1200*/  STL [R1+0x4], R7 ;  /* 0x0000040701007387 */ /* 0x0003e20000100800 */
[----:B------:R-:W-:Y:S01]  /*1210*/  SHF.L.U64.HI R225, R213, 0x1, R8 ;  /* 0x00000001d5e17819 */ /* 0x000fe20000010208 */
[----:B------:R-:W-:Y:S01]  /*1220*/  VIADD R202, R199, 0x26800 ;  /* 0x00026800c7ca7836 */ /* 0x000fe20000000000 */
[----:B------:R-:W-:Y:S01]  /*1230*/  SHF.L.U64.HI R8, R206, 0x1, R21 ;  /* 0x00000001ce087819 */ /* 0x000fe20000010215 */
[----:B------:R-:W-:Y:S01]  /*1240*/  VIADD R22, R16, 0x20 ;  /* 0x0000002010167836 */ /* 0x000fe20000000000 */
[----:B------:R-:W-:Y:S01]  /*1250*/  SHF.R.S32.HI R25, RZ, 0x1f, R204 ;  /* 0x0000001fff197819 */ /* 0x000fe200000114cc */
[----:B0-----:R-:W-:Y:S01]  /*1260*/  IMAD.SHL.U32 R4, R6, 0x2, RZ ;  /* 0x0000000206047824 */ /* 0x001fe200078e00ff */
[----:B------:R-:W-:Y:S01]  /*1270*/  SHF.R.S32.HI R20, RZ, 0x1f, R203 ;  /* 0x0000001fff147819 */ /* 0x000fe200000114cb */
[----:B------:R-:W-:Y:S01]  /*1280*/  STL [R1+0x8], R8 ;  /* 0x0000080801007387 */ /* 0x000fe20000100800 */
[----:B------:R-:W-:Y:S01]  /*1290*/  LOP3.LUT R3, R5, R3, R26, 0xf6, !PT ;  /* 0x0000000305037212 */ /* 0x000fe200078ef61a */
[----:B------:R-:W-:Y:S01]  /*12a0*/  VIADD R200, R199, 0x26840 ;  /* 0x00026840c7c87836 */ /* 0x000fe20000000000 */
[----:B-1----:R-:W-:Y:S01]  /*12b0*/  SHF.L.U64.HI R7, R205, 0x1, R18 ;  /* 0x00000001cd077819 */ /* 0x002fe20000010212 */
[----:B------:R-:W-:Y:S01]  /*12c0*/  IMAD.SHL.U32 R186, R186, 0x4, RZ ;  /* 0x00000004baba7824 */ /* 0x000fe200078e00ff */
[----:B------:R-:W-:-:S02]  /*12d0*/  IADD3 R197, R4, R24, RZ ;  /* 0x0000001804c57210 */ /* 0x000fc40007ffe0ff */
[----:B------:R-:W-:Y:S01]  /*12e0*/  SHF.L.U64.HI R6, R204, 0x1, R25 ;  /* 0x00000001cc067819 */ /* 0x000fe20000010219 */
[----:B------:R-:W-:Y:S01]  /*12f0*/  STL [R1+0xc], R7 ;  /* 0x00000c0701007387 */ /* 0x000fe20000100800 */
[----:B------:R-:W-:Y:S01]  /*1300*/  SHF.L.U64.HI R5, R203, 0x1, R20 ;  /* 0x00000001cb057819 */ /* 0x000fe20000010214 */
[----:B------:R-:W-:Y:S01]  /*1310*/  VIADD R38, R197, 0x10 ;  /* 0x00000010c5267836 */ /* 0x000fe20000000000 */
[----:B------:R-:W-:Y:S01]  /*1320*/  R2P PR, R11, 0x6 ;  /* 0x000000060b007804 */ /* 0x000fe20000000000 */
[----:B------:R0:W-:Y:S01]  /*1330*/  STL [R1+0x48], R4 ;  /* 0x0000480401007387 */ /* 0x0001e20000100800 */
[----:B------:R-:W-:Y:S01]  /*1340*/  IADD3 R210, R16, 0x100, RZ ;  /* 0x0000010010d27810 */ /* 0x000fe20007ffe0ff */
[C---:B------:R-:W-:Y:S01]  /*1350*/  VIADD R35, R197.reuse, 0x28 ;  /* 0x00000028c5237836 */ /* 0x040fe20000000000 */
[----:B------:R-:W-:Y:S01]  /*1360*/  SHF.R.S32.HI R32, RZ, 0x1f, R32 ;  /* 0x0000001fff207819 */ /* 0x000fe20000011420 */
[----:B------:R-:W-:Y:S01]  /*1370*/  STL [R1+0x10], R6 ;  /* 0x0000100601007387 */ /* 0x000fe20000100800 */
[----:B------:R-:W-:Y:S01]  /*1380*/  SHF.R.S32.HI R12, RZ, 0x1f, R209 ;  /* 0x0000001fff0c7819 */ /* 0x000fe200000114d1 */
[C---:B------:R-:W-:Y:S01]  /*1390*/  VIADD R32, R197.reuse, 0x40 ;  /* 0x00000040c5207836 */ /* 0x040fe20000000000 */
[----:B------:R-:W-:Y:S01]  /*13a0*/  SHF.R.S32.HI R29, RZ, 0x1f, R29 ;  /* 0x0000001fff1d7819 */ /* 0x000fe2000001141d */
[----:B------:R1:W-:Y:S01]  /*13b0*/  STL [R1+0x14], R5 ;  /* 0x0000140501007387 */ /* 0x0003e20000100800 */
[----:B------:R-:W-:Y:S01]  /*13c0*/  VIADD R29, R197, 0x58 ;  /* 0x00000058c51d7836 */ /* 0x000fe20000000000 */
[----:B------:R-:W-:Y:S01]  /*13d0*/  SHF.R.S32.HI R11, RZ, 0x1f, R212 ;  /* 0x0000001fff0b7819 */ /* 0x000fe200000114d4 */
[----:B0-----:R-:W-:Y:S01]  /*13e0*/  IMAD R4, R3, 0x2, R2 ;  /* 0x0000000203047824 */ /* 0x001fe200078e0202 */
[----:B------:R-:W-:Y:S01]  /*13f0*/  SHF.R.S32.HI R10, RZ, 0x1f, R211 ;  /* 0x0000001fff0a7819 */ /* 0x000fe200000114d3 */
[C---:B------:R-:W-:Y:S01]  /*1400*/  VIADD R26, R197.reuse, 0x70 ;  /* 0x00000070c51a7836 */ /* 0x040fe20000000000 */
[----:B------:R-:W-:Y:S01]  /*1410*/  SHF.R.S32.HI R13, RZ, 0x1f, R210 ;  /* 0x0000001fff0d7819 */ /* 0x000fe200000114d2 */
[----:B------:R-:W-:Y:S01]  /*1420*/  VIADD R21, R197, 0x88 ;  /* 0x00000088c5157836 */ /* 0x000fe20000000000 */
[----:B------:R-:W-:Y:S01]  /*1430*/  STL [R1+0x4c], R4 ;  /* 0x00004c0401007387 */ /* 0x000fe20000100800 */
[----:B------:R-:W-:Y:S01]  /*1440*/  SHF.L.U64.HI R229, R209, 0x1, R12 ;  /* 0x00000001d1e57819 */ /* 0x000fe2000001020c */
[C---:B------:R-:W-:Y:S01]  /*1450*/  VIADD R15, R197.reuse, 0xa0 ;  /* 0x000000a0c50f7836 */ /* 0x040fe20000000000 */
[----:B------:R-:W-:Y:S01]  /*1460*/  SHF.R.S32.HI R33, RZ, 0x1f, R33 ;  /* 0x0000001fff217819 */ /* 0x000fe20000011421 */
[----:B------:R0:W-:Y:S01]  /*1470*/  STL [R1+0x50], R0 ;  /* 0x0000500001007387 */ /* 0x0001e20000100800 */
[C---:B------:R-:W-:Y:S01]  /*1480*/  VIADD R12, R197.reuse, 0xb8 ;  /* 0x000000b8c50c7836 */ /* 0x040fe20000000000 */
[----:B------:R-:W-:Y:S01]  /*1490*/  SHF.R.S32.HI R31, RZ, 0x1f, R31 ;  /* 0x0000001fff1f7819 */ /* 0x000fe2000001141f */
[C---:B------:R-:W-:Y:S01]  /*14a0*/  VIADD R8, R197.reuse, 0xd0 ;  /* 0x000000d0c5087836 */ /* 0x040fe20000000000 */
[----:B------:R-:W-:Y:S01]  /*14b0*/  SHF.R.S32.HI R30, RZ, 0x1f, R30 ;  /* 0x0000001fff1e7819 */ /* 0x000fe2000001141e */
[C---:B-1----:R-:W-:Y:S01]  /*14c0*/  VIADD R5, R197.reuse, 0xe8 ;  /* 0x000000e8c5057836 */ /* 0x042fe20000000000 */
        /* <DEDUP_REMOVED lines=12> */
[----:B------:R-:W-:Y:S01]  /*1590*/  SHF.L.U64.HI R226, R212, 0x1, R11 ;  /* 0x00000001d4e27819 */ /* 0x000fe2000001020b */
[----:B------:R-:W-:Y:S01]  /*15a0*/  VIADD R30, R197, 0x50 ;  /* 0x00000050c51e7836 */ /* 0x000fe20000000000 */
[----:B------:R-:W-:Y:S01]  /*15b0*/  SHF.L.U64.HI R227, R211, 0x1, R10 ;  /* 0x00000001d3e37819 */ /* 0x000fe2000001020a */
[C---:B------:R-:W-:Y:S01]  /*15c0*/  VIADD R28, R197.reuse, 0x60 ;  /* 0x00000060c51c7836 */ /* 0x040fe20000000000 */
[----:B------:R-:W-:Y:S01]  /*15d0*/  SHF.L.U64.HI R228, R210, 0x1, R13 ;  /* 0x00000001d2e47819 */ /* 0x000fe2000001020d */
[----:B------:R-:W-:Y:S01]  /*15e0*/  VIADD R27, R197, 0x68 ;  /* 0x00000068c51b7836 */ /* 0x000fe20000000000 */
[----:B------:R-:W-:Y:S01]  /*15f0*/  SEL R201, R201, 0xffffffe0, !P1 ;  /* 0xffffffe0c9c97807 */ /* 0x000fe20004800000 */
        /* <DEDUP_REMOVED lines=22> */
[----:B------:R-:W-:Y:S01]  /*1760*/  @P2 VIADD R200, R202, 0xffffffc0 ;  /* 0xffffffc0cac82836 */ /* 0x000fe20000000000 */
[----:B------:R-:W-:Y:S01]  /*1770*/  SHF.L.U64.HI R221, R216, 0x1, R221 ;  /* 0x00000001d8dd7819 */ /* 0x000fe200000102dd */
[----:B------:R-:W-:Y:S01]  /*1780*/  IMAD.IADD R202, R202, 0x1, R201 ;  /* 0x00000001caca7824 */ /* 0x000fe200078e02c9 */
[----:B------:R-:W-:Y:S01]  /*1790*/  SHF.R.S32.HI R39, RZ, 0x1f, R39 ;  /* 0x0000001fff277819 */ /* 0x000fe20000011427 */
[----:B------:R-:W-:Y:S01]  /*17a0*/  VIADD R194, R186, 0x10 ;  /* 0x00000010bac27836 */ /* 0x000fe20000000000 */
[----:B------:R-:W-:Y:S01]  /*17b0*/  SHF.R.S32.HI R37, RZ, 0x1f, R37 ;  /* 0x0000001fff257819 */ /* 0x000fe20000011425 */
[----:B------:R-:W-:Y:S01]  /*17c0*/  IMAD.IADD R201, R201, 0x1, R200 ;  /* 0x00000001c9c97824 */ /* 0x000fe200078e02c8 */
[----:B------:R-:W-:-:S02]  /*17d0*/  SHF.R.S32.HI R36, RZ, 0x1f, R36 ;  /* 0x0000001fff247819 */ /* 0x000fc40000011424 */
[----:B------:R-:W-:Y:S02]  /*17e0*/  SHF.R.S32.HI R34, RZ, 0x1f, R34 ;  /* 0x0000001fff227819 */ /* 0x000fe40000011422 */
[----:B------:R-:W-:Y:S02]  /*17f0*/  SHF.R.S32.HI R33, RZ, 0x1f, R33 ;  /* 0x0000001fff217819 */ /* 0x000fe40000011421 */
[----:B------:R-:W-:Y:S02]  /*1800*/  SHF.R.S32.HI R31, RZ, 0x1f, R31 ;  /* 0x0000001fff1f7819 */ /* 0x000fe4000001141f */
[----:B------:R-:W-:Y:S02]  /*1810*/  SHF.R.S32.HI R30, RZ, 0x1f, R30 ;  /* 0x0000001fff1e7819 */ /* 0x000fe4000001141e */
[----:B------:R-:W-:Y:S02]  /*1820*/  SHF.R.S32.HI R28, RZ, 0x1f, R28 ;  /* 0x0000001fff1c7819 */ /* 0x000fe4000001141c */
        /* <DEDUP_REMOVED lines=12> */
[----:B------:R-:W-:-:S07]  /*18f0*/  SHF.R.S32.HI R0, RZ, 0x1f, R3 ;  /* 0x0000001fff007819 */ /* 0x000fce0000011403 */
.L_x_3931:
[----:B012-4-:R-:W0:Y:S01]  /*1900*/  LDC.64 R4, c[0x0][0xc88] ;  /* 0x00032200ff047b82 */ /* 0x017e220000000a00 */
[----:B------:R-:W-:Y:S01]  /*1910*/  ULDC.64 UR4, c[0x0][0xa28] ;  /* 0x00028a0000047ab9 */ /* 0x000fe20000000a00 */
[----:B------:R-:W-:Y:S01]  /*1920*/  ULDC.64 UR8, c[0x0][0xa18] ;  /* 0x0002860000087ab9 */ /* 0x000fe20000000a00 */
[----:B------:R-:W-:Y:S01]  /*1930*/  ULDC.64 UR6, c[0x0][0xa08] ;  /* 0x0002820000067ab9 */ /* 0x000fe20000000a00 */
[----:B0-----:R-:W-:-:S05]  /*1940*/  IMAD.WIDE R4, R155, 0x4, R4 ;  /* 0x000000049b047825 */ /* 0x001fca00078e0204 */
[----:B-----5:R-:W2:Y:S01]  /*1950*/  LDG.E R26, desc[UR42][R4.64] ;  /* 0x0000002a041a7981 */ /* 0x020ea2000c1e1900 */
[----:B------:R-:W-:Y:S01]  /*1960*/  ISETP.NE.U32.AND P2, PT, RZ, UR4, PT ;  /* 0x00000004ff007c0c */ /* 0x000fe2000bf45070 */
[----:B---3--:R-:W-:Y:S01]  /*1970*/  IMAD.MOV.U32 R8, RZ, RZ, RZ ;  /* 0x000000ffff087224 */ /* 0x008fe200078e00ff */
[----:B------:R-:W-:Y:S01]  /*1980*/  ISETP.NE.U32.AND P1, PT, RZ, UR8, PT ;  /* 0x00000008ff007c0c */ /* 0x000fe2000bf25070 */
[----:B------:R-:W-:Y:S01]  /*1990*/  IMAD.MOV.U32 R24, RZ, RZ, RZ ;  /* 0x000000ffff187224 */ /* 0x000fe200078e00ff */
[----:B------:R-:W-:Y:S02]  /*19a0*/  ISETP.NE.AND.EX P2, PT, RZ, UR5, PT, P2 ;  /* 0x00000005ff007c0c */ /* 0x000fe4000bf45320 */
[----:B------:R-:W-:Y:S02]  /*19b0*/  ISETP.NE.AND.EX P1, PT, RZ, UR9, PT, P1 ;  /* 0x00000009ff007c0c */ /* 0x000fe4000bf25310 */
[----:B------:R-:W-:-:S04]  /*19c0*/  ISETP.NE.U32.AND P0, PT, RZ, UR6, PT ;  /* 0x00000006ff007c0c */ /* 0x000fc8000bf05070 */
[----:B------:R-:W-:Y:S02]  /*19d0*/  ISETP.NE.AND.EX P0, PT, RZ, UR7, PT, P0 ;  /* 0x00000007ff007c0c */ /* 0x000fe4000bf05300 */
[----:B--2---:R-:W-:Y:S01]  /*19e0*/  SHF.R.S32.HI R0, RZ, 0x1f, R26 ;  /* 0x0000001fff007819 */ /* 0x004fe2000001141a */
[----:B------:R-:W-:Y:S02]  /*19f0*/  STL [R1+0x18], R26 ;  /* 0x0000181a01007387 */ /* 0x000fe40000100800 */
[C---:B------:R-:W-:Y:S02]  /*1a00*/  @P2 LEA R6, P3, R26.reuse, UR4, 0x2 ;  /* 0x000000041a062c11 */ /* 0x040fe4000f8610ff */
[C---:B------:R-:W-:Y:S01]  /*1a10*/  SHF.L.U32 R28, R26.reuse, 0x2, RZ ;  /* 0x000000021a1c7819 */ /* 0x040fe200000006ff */
[----:B------:R0:W-:Y:S01]  /*1a20*/  STL [R1+0x40], R0 ;  /* 0x0000400001007387 */ /* 0x0001e20000100800 */
[C-C-:B------:R-:W-:Y:S01]  /*1a30*/  @P2 LEA.HI.X R7, R26.reuse, UR5, R0.reuse, 0x2, P3 ;  /* 0x000000051a072c11 */ /* 0x140fe200098f1400 */
[----:B------:R-:W-:Y:S01]  /*1a40*/  ULDC UR4, c[0x0][0x288] ;  /* 0x0000a20000047ab9 */ /* 0x000fe20000000800 */
[----:B------:R-:W-:Y:S01]  /*1a50*/  SHF.L.U64.HI R27, R26, 0x2, R0 ;  /* 0x000000021a1b7819 */ /* 0x000fe20000010200 */
[----:B------:R1:W-:Y:S01]  /*1a60*/  STL [R1+0x20], R28 ;  /* 0x0000201c01007387 */ /* 0x0003e20000100800 */
[----:B------:R-:W-:-:S03]  /*1a70*/  IADD3 R4, P4, R28, UR6, RZ ;  /* 0x000000061c047c10 */ /* 0x000fc6000ff9e0ff */
[----:B------:R2:W5:Y:S01]  /*1a80*/  @P2 LDG.E R8, desc[UR42][R6.64] ;  /* 0x0000002a06082981 */ /* 0x000562000c1e1900 */
[----:B------:R-:W-:Y:S01]  /*1a90*/  IMAD.U32 R155, RZ, RZ, UR4 ;  /* 0x00000004ff9b7e24 */ /* 0x000fe2000f8e00ff */
[----:B------:R-:W-:Y:S01]  /*1aa0*/  IADD3.X R5, R27, UR7, RZ, P4, !PT ;  /* 0x000000071b057c10 */ /* 0x000fe2000a7fe4ff */
[----:B------:R-:W-:Y:S01]  /*1ab0*/  ULDC.64 UR4, c[0x0][0x418] ;  /* 0x0001060000047ab9 */ /* 0x000fe20000000a00 */
[----:B------:R1:W-:Y:S04]  /*1ac0*/  STL [R1+0x24], R27 ;  /* 0x0000241b01007387 */ /* 0x0003e80000100800 */
[----:B------:R1:W5:Y:S01]  /*1ad0*/  @P0 LDG.E R24, desc[UR42][R4.64] ;  /* 0x0000002a04180981 */ /* 0x000362000c1e1900 */
[----:B--2---:R-:W-:-:S04]  /*1ae0*/  @P1 IADD3 R6, P2, R28, UR8, RZ ;  /* 0x000000081c061c10 */ /* 0x004fc8000ff5e0ff */
[----:B------:R-:W-:Y:S01]  /*1af0*/  @P1 IADD3.X R7, R27, UR9, RZ, P2, !PT ;  /* 0x000000091b071c10 */ /* 0x000fe200097fe4ff */
[----:B------:R1:W-:Y:S01]  /*1b00*/  STL [R1+0x28], R153 ;  /* 0x0000289901007387 */ /* 0x0003e20000100800 */
        /* <DEDUP_REMOVED lines=9> */
[----:B0-----:R-:W-:-:S02]  /*1ba0*/  LOP3.LUT R0, R154, 0xff0000, RZ, 0xc0, !PT ;  /* 0x00ff00009a007812 */ /* 0x001fc400078ec0ff */
[----:B------:R-:W-:Y:S01]  /*1bb0*/  UIMAD UR4, UR4, UR5, URZ ;  /* 0x00000005040472a4 */ /* 0x000fe2000f8e023f */
[----:B------:R-:W-:Y:S02]  /*1bc0*/  SHF.R.U32.HI R3, RZ, 0x8, R3 ;  /* 0x00000008ff037819 */ /* 0x000fe40000011603 */
[----:B------:R-:W-:Y:S01]  /*1bd0*/  ISETP.NE.AND.EX P2, PT, RZ, UR9, PT, P2 ;  /* 0x00000009ff007c0c */ /* 0x000fe2000bf45320 */
[----:B------:R-:W-:Y:S01]  /*1be0*/  ULDC UR5, c[0x0][0x348] ;  /* 0x0000d20000057ab9 */ /* 0x000fe20000000800 */
[----:B------:R-:W-:Y:S02]  /*1bf0*/  LEA.HI R9, R0, R3, RZ, 0x10 ;  /* 0x0000000300097211 */ /* 0x000fe400078f80ff */
[----:B------:R-:W-:Y:S01]  /*1c00*/  LOP3.LUT R184, R154, 0xffff, RZ, 0xc0, !PT ;  /* 0x0000ffff9ab87812 */ /* 0x000fe200078ec0ff */
[----:B-1----:R-:W-:Y:S08]  /*1c10*/  @P1 BRA `(.L_x_3795) ;  /* 0x0000000000241947 */ /* 0x002ff00003800000 */
        /* <DEDUP_REMOVED lines=9> */
.L_x_3795:
[----:B------:R-:W-:Y:S02]  /*1cb0*/  IMAD.U32 R36, RZ, RZ, UR5 ;  /* 0x00000005ff247e24 */ /* 0x000fe4000f8e00ff */
[----:B------:R-:W-:Y:S01]  /*1cc0*/  IMAD.U32 R25, RZ, RZ, UR4 ;  /* 0x00000004ff197e24 */ /* 0x000fe2000f8e00ff */
[----:B------:R-:W-:Y:S06]  /*1cd0*/  @!P2 BRA `(.L_x_3796) ;  /* 0x000000000010a947 */ /* 0x000fec0003800000 */
[----:B------:R-:W-:-:S04]  /*1ce0*/  IADD3 R4, P0, R28, UR8, RZ ;  /* 0x000000081c047c10 */ /* 0x000fc8000ff1e0ff */
[----:B------:R-:W-:-:S05]  /*1cf0*/  IADD3.X R5, R27, UR9, RZ, P0, !PT ;  /* 0x000000091b057c10 */ /* 0x000fca00087fe4ff */
[----:B------:R0:W5:Y:S01]  /*1d00*/  LDG.E R25, desc[UR42][R4.64] ;  /* 0x0000002a04197981 */ /* 0x000162000c1e1900 */
[----:B------:R-:W-:Y:S05]  /*1d10*/  BRA `(.L_x_3797) ;  /* 0x0000000000107947 */ /* 0x000fea0003800000 */
.L_x_3796:
[----:B------:R-:W-:Y:S05]  /*1d20*/  @!P0 BRA `(.L_x_3797) ;  /* 0x00000000000c8947 */ /* 0x000fea0003800000 */
[----:B------:R-:W2:Y:S04]  /*1d30*/  LDG.E R0, desc[UR42][R4.64] ;  /* 0x0000002a04007981 */ /* 0x000ea8000c1e1900 */
[----:B------:R-:W2:Y:S02]  /*1d40*/  LDG.E R25, desc[UR42][R4.64+0x4] ;  /* 0x0000042a04197981 */ /* 0x000ea4000c1e1900 */
[----:B--2---:R-:W-:-:S07]  /*1d50*/  IMAD.IADD R25, R25, 0x1, -R0 ;  /* 0x0000000119197824 */ /* 0x004fce00078e0a00 */
.L_x_3797:
[----:B------:R-:W-:Y:S02]  /*1d60*/  ULDC.64 UR4, c[0x0][0xa10] ;  /* 0x0002840000047ab9 */ /* 0x000fe40000000a00 */
[----:B------:R-:W-:-:S04]  /*1d70*/  ISETP.NE.U32.AND P0, PT, RZ, UR4, PT ;  /* 0x00000004ff007c0c */ /* 0x000fc8000bf05070 */
[----:B------:R-:W-:Y:S01]  /*1d80*/  ISETP.NE.AND.EX P0, PT, RZ, UR5, PT, P0 ;  /* 0x00000005ff007c0c */ /* 0x000fe2000bf05300 */
[----:B------:R-:W-:Y:S02]  /*1d90*/  ULDC.64 UR4, c[0x0][0xa30] ;  /* 0x00028c0000047ab9 */ /* 0x000fe40000000a00 */
[----:B------:R-:W-:-:S10]  /*1da0*/  ISETP.NE.U32.AND P1, PT, RZ, UR4, PT ;  /* 0x00000004ff007c0c */ /* 0x000fd4000bf25070 */
[----:B0-----:R-:W0:Y:S01]  /*1db0*/  @P0 LDC.64 R4, c[0x0][0xa10] ;  /* 0x00028400ff040b82 */ /* 0x001e220000000a00 */
[----:B------:R-:W-:Y:S01]  /*1dc0*/  ISETP.NE.AND.EX P1, PT, RZ, UR5, PT, P1 ;  /* 0x00000005ff007c0c */ /* 0x000fe2000bf25310 */
[----:B0-----:R-:W-:-:S05]  /*1dd0*/  @P0 IMAD.WIDE R4, R26, 0x4, R4 ;  /* 0x000000041a040825 */ /* 0x001fca00078e0204 */
[----:B------:R-:W2:Y:S04]  /*1de0*/  @P0 LDG.E R0, desc[UR42][R4.64] ;  /* 0x0000002a04000981 */ /* 0x000ea8000c1e1900 */
[----:B------:R0:W2:Y:S01]  /*1df0*/  @P0 LDG.E R3, desc[UR42][R4.64+0x4] ;  /* 0x0000042a04030981 */ /* 0x0000a2000c1e1900 */
[----:B-----5:R-:W-:Y:S02]  /*1e00*/  IMAD.MOV.U32 R154, RZ, RZ, R25 ;  /* 0x000000ffff9a7224 */ /* 0x020fe400078e0019 */
[----:B0-----:R-:W-:-:S04]  /*1e10*/  @P1 IADD3 R4, P2, R28, UR4, RZ ;  /* 0x000000041c041c10 */ /* 0x001fc8000ff5e0ff */
[----:B------:R-:W-:-:S05]  /*1e20*/  @P1 IADD3.X R5, R27, UR5, RZ, P2, !PT ;  /* 0x000000051b051c10 */ /* 0x000fca00097fe4ff */
[----:B------:R0:W5:Y:S01]  /*1e30*/  @P1 LDG.E R154, desc[UR42][R4.64] ;  /* 0x0000002a049a1981 */ /* 0x000162000c1e1900 */
[----:B------:R-:W-:Y:S01]  /*1e40*/  LOP3.LUT R12, R9, 0xff, RZ, 0xc0, !PT ;  /* 0x000000ff090c7812 */ /* 0x000fe200078ec0ff */
[----:B------:R-:W-:Y:S01]  /*1e50*/  IMAD.IADD R11, R25, 0x1, -R8 ;  /* 0x00000001190b7824 */ /* 0x000fe200078e0a08 */
[----:B------:R-:W-:Y:S01]  /*1e60*/  SHF.R.U32.HI R6, RZ, 0x10, R9 ;  /* 0x00000010ff067819 */ /* 0x000fe20000011609 */
[----:B------:R-:W-:Y:S01]  /*1e70*/  BSSY B0, `(.L_x_3798) ;  /* 0x000002b000007945 */ /* 0x000fe20003800000 */
[----:B------:R-:W-:Y:S01]  /*1e80*/  LOP3.LUT R18, R18, 0xfffffffb, RZ, 0xc0, !PT ;  /* 0xfffffffb12127812 */ /* 0x000fe200078ec0ff */
[----:B------:R0:W-:Y:S04]  /*1e90*/  STL [R1+0x38], R12 ;  /* 0x0000380c01007387 */ /* 0x0001e80000100800 */
[----:B------:R0:W-:Y:S01]  /*1ea0*/  STL [R1+0x1c], R6 ;  /* 0x00001c0601007387 */ /* 0x0001e20000100800 */
[----:B--2---:R-:W-:-:S04]  /*1eb0*/  @P0 IMAD.IADD R36, R3, 0x1, -R0 ;  /* 0x0000000103240824 */ /* 0x004fc800078e0a00 */
[----:B------:R-:W-:-:S04]  /*1ec0*/  IMAD.IADD R152, R11, 0x1, R36 ;  /* 0x000000010b987824 */ /* 0x000fc800078e0224 */
[C---:B------:R-:W-:Y:S01]  /*1ed0*/  VIADD R0, R152.reuse, 0x3f ;  /* 0x0000003f98007836 */ /* 0x040fe20000000000 */
[----:B------:R-:W-:-:S04]  /*1ee0*/  ISETP.GE.AND P3, PT, R152, 0x1, PT ;  /* 0x000000019800780c */ /* 0x000fc80003f66270 */
[----:B------:R-:W-:-:S04]  /*1ef0*/  SHF.R.S32.HI R3, RZ, 0x1f, R0 ;  /* 0x0000001fff037819 */ /* 0x000fc80000011400 */
[----:B------:R-:W-:Y:S01]  /*1f00*/  LEA.HI R3, R3, R0, RZ, 0x6 ;  /* 0x0000000003037211 */ /* 0x000fe200078f30ff */
[----:B------:R-:W-:-:S03]  /*1f10*/  IMAD.MOV.U32 R0, RZ, RZ, RZ ;  /* 0x000000ffff007224 */ /* 0x000fc600078e00ff */
[----:B------:R-:W-:Y:S02]  /*1f20*/  SHF.R.S32.HI R171, RZ, 0x6, R3 ;  /* 0x00000006ffab7819 */ /* 0x000fe40000011403 */
[----:B------:R-:W-:Y:S01]  /*1f30*/  @P3 LOP3.LUT R18, R18, 0x4, RZ, 0xfc, !PT ;  /* 0x0000000412123812 */ /* 0x000fe200078efcff */
[----:B0-----:R-:W-:Y:S06]  /*1f40*/  @!P3 BRA `(.L_x_3799) ;  /* 0x000000000074b947 */ /* 0x001fec0003800000 */
[----:B------:R-:W-:Y:S01]  /*1f50*/  ISETP.NE.AND P0, PT, R6, RZ, PT ;  /* 0x000000ff0600720c */ /* 0x000fe20003f05270 */
[----:B------:R-:W-:-:S03]  /*1f60*/  ULDC UR4, c[0x0][0x9f0] ;  /* 0x00027c0000047ab9 */ /* 0x000fc60000000800 */
[----:B------:R-:W-:-:S04]  /*1f70*/  SEL R9, R6, UR4, P0 ;  /* 0x0000000406097c07 */ /* 0x000fc80008000000 */
[-C--:B------:R-:W-:Y:S02]  /*1f80*/  IABS R6, R9.reuse ;  /* 0x0000000900067213 */ /* 0x080fe40000000000 */
        /* <DEDUP_REMOVED lines=25> */
.L_x_3799:
[----:B------:R-:W-:Y:S05]  /*2120*/  BSYNC B0 ;  /* 0x0000000000007941 */ /* 0x000fea0003800000 */
.L_x_3798:
[----:B------:R-:W-:Y:S01]  /*2130*/  IMAD R3, R12, R0, RZ ;  /* 0x000000000c037224 */ /* 0x000fe200078e02ff */
[----:B------:R-:W-:-:S04]  /*2140*/  PLOP3.LUT P2, PT, PT, PT, PT, 0x80, 0x0 ;  /* 0x000000000000781c */ /* 0x000fc80003f4f070 */
[C---:B------:R-:W-:Y:S01]  /*2150*/  VIADDMNMX R0, R3.reuse, R0, R171, PT ;  /* 0x0000000003007246 */ /* 0x040fe200038001ab */
[----:B------:R-:W-:-:S04]  /*2160*/  IMAD R3, R3, 0x40, -R11 ;  /* 0x0000004003037824 */ /* 0x000fc800078e0a0b */
[----:B------:R-:W-:Y:S01]  /*2170*/  IMAD R5, R0, 0x40, -R11 ;  /* 0x0000004000057824 */ /* 0x000fe200078e0a0b */
[----:B------:R-:W-:-:S04]  /*2180*/  VIMNMX R3, RZ, R3, !PT ;  /* 0x00000003ff037248 */ /* 0x000fc80007fe0100 */
[----:B------:R-:W-:Y:S02]  /*2190*/  VIMNMX R0, R5, R36, PT ;  /* 0x0000002405007248 */ /* 0x000fe40003fe0100 */
[----:B------:R-:W-:Y:S02]  /*21a0*/  SHF.R.U32.HI R35, RZ, 0x6, R3 ;  /* 0x00000006ff237819 */ /* 0x000fe40000011603 */
[----:B------:R-:W-:-:S03]  /*21b0*/  ISETP.GT.AND P0, PT, R0, R3, PT ;  /* 0x000000030000720c */ /* 0x000fc60003f04270 */
[----:B------:R-:W-:-:S10]  /*21c0*/  IMAD.MOV.U32 R34, RZ, RZ, R35 ;  /* 0x000000ffff227224 */ /* 0x000fd400078e0023 */
[----:B------:R-:W-:-:S05]  /*21d0*/  @P0 VIADD R0, R0, 0x3f ;  /* 0x0000003f00000836 */ /* 0x000fca0000000000 */
[----:B------:R-:W-:-:S04]  /*21e0*/  @P0 SHF.R.S32.HI R3, RZ, 0x1f, R0 ;  /* 0x0000001fff030819 */ /* 0x000fc80000011400 */
[----:B------:R-:W-:-:S04]  /*21f0*/  @P0 LEA.HI R3, R3, R0, RZ, 0x6 ;  /* 0x0000000003030211 */ /* 0x000fc800078f30ff */
[----:B------:R-:W-:-:S04]  /*2200*/  @P0 SHF.R.S32.HI R34, RZ, 0x6, R3 ;  /* 0x00000006ff220819 */ /* 0x000fc80000011403 */
        /* <DEDUP_REMOVED lines=22> */
.L_x_3802:
[----:B------:R-:W-:Y:S05]  /*2370*/  BSYNC B6 ;  /* 0x0000000000067941 */ /* 0x000fea0003800000 */
.L_x_3801:
        /* <DEDUP_REMOVED lines=12> */
[----:B------:R-:W-:Y:S02]  /*2440*/  IMAD.U32 R7, RZ, RZ, UR7 ;  /* 0x00000007ff077e24 */ /* 0x000fe4000f8e00ff */
[----:B------:R-:W-:-:S02]  /*2450*/  IMAD.U32 R10, RZ, RZ, UR4 ;  /* 0x00000004ff0a7e24 */ /* 0x000fc4000f8e00ff */
[----:B------:R-:W-:Y:S02]  /*2460*/  IMAD.U32 R11, RZ, RZ, UR5 ;  /* 0x00000005ff0b7e24 */ /* 0x000fe4000f8e00ff */
[----:B------:R-:W-:Y:S02]  /*2470*/  IMAD.MOV.U32 R8, RZ, RZ, 0x70 ;  /* 0x00000070ff087424 */ /* 0x000fe400078e00ff */
[----:B------:R-:W-:Y:S02]  /*2480*/  IMAD.MOV.U32 R12, RZ, RZ, 0x1 ;  /* 0x00000001ff0c7424 */ /* 0x000fe400078e00ff */
[----:B------:R-:W-:-:S07]  /*2490*/  IMAD.MOV.U32 R13, RZ, RZ, RZ ;  /* 0x000000ffff0d7224 */ /* 0x000fce00078e00ff */
[----:B------:R-:W-:-:S07]  /*24a0*/  LEPC R20, `(.L_x_3804) ;  /* 0x000000001014794e */ /* 0x000fce0000000000 */
[----:B0----5:R-:W-:Y:S05]  /*24b0*/  CALL.ABS.NOINC R14 ;  /* 0x000000000e007343 */ /* 0x021fea0003c00000 */
.L_x_3804:
[----:B------:R-:W-:Y:S05]  /*24c0*/  BSYNC B6 ;  /* 0x0000000000067941 */ /* 0x000fea0003800000 */
.L_x_3803:
[----:B------:R-:W-:Y:S01]  /*24d0*/  ULDC.64 UR4, c[0x0][0x9f8] ;  /* 0x00027e0000047ab9 */ /* 0x000fe20000000a00 */
[----:B------:R-:W-:Y:S01]  /*24e0*/  IMAD.MOV.U32 R0, RZ, RZ, R26 ;  /* 0x000000ffff007224 */ /* 0x000fe200078e001a */
[----:B------:R-:W-:Y:S01]  /*24f0*/  ISETP.NE.U32.AND P0, PT, RZ, UR4, PT ;  /* 0x00000004ff007c0c */ /* 0x000fe2000bf05070 */
[----:B------:R-:W0:Y:S01]  /*2500*/  S2R R3, SR_TID.X ;  /* 0x0000000000037919 */ /* 0x000e220000002100 */
[----:B------:R-:W1:Y:S02]  /*2510*/  LDC.64 R6, c[0x0][0x3f8] ;  /* 0x0000fe00ff067b82 */ /* 0x000e640000000a00 */
[----:B------:R-:W-:-:S06]  /*2520*/  ISETP.NE.AND.EX P0, PT, RZ, UR5, PT, P0 ;  /* 0x00000005ff007c0c */ /* 0x000fcc000bf05300 */
[----:B------:R-:W2:Y:S07]  /*2530*/  LDC R45, c[0x0][0x3f4] ;  /* 0x0000fd00ff2d7b82 */ /* 0x000eae0000000800 */
[----:B------:R-:W-:Y:S02]  /*2540*/  @P0 IADD3 R4, P1, R28, UR4, RZ ;  /* 0x000000041c040c10 */ /* 0x000fe4000ff3e0ff */
[----:B------:R-:W-:Y:S02]  /*2550*/  SHF.R.S32.HI R9, RZ, 0x1f, R189 ;  /* 0x0000001fff097819 */ /* 0x000fe400000114bd */
[----:B------:R-:W-:Y:S01]  /*2560*/  SHF.R.S32.HI R187, RZ, 0x1f, R186 ;  /* 0x0000001fffbb7819 */ /* 0x000fe200000114ba */
[----:B------:R-:W3:Y:S01]  /*2570*/  S2R R44, SR_TID.X ;  /* 0x00000000002c7919 */ /* 0x000ee20000002100 */
[----:B------:R-:W-:Y:S01]  /*2580*/  @P0 IADD3.X R5, R27, UR5, RZ, P1, !PT ;  /* 0x000000051b050c10 */ /* 0x000fe20008ffe4ff */
[----:B------:R-:W-:Y:S01]  /*2590*/  IMAD.SHL.U32 R40, R191, 0x40, RZ ;  /* 0x00000040bf287824 */ /* 0x000fe200078e00ff */
[----:B------:R-:W-:-:S03]  /*25a0*/  ULDC UR4, c[0x0][0x2f4] ;  /* 0x0000bd0000047ab9 */ /* 0x000fc60000000800 */
[----:B------:R4:W3:Y:S01]  /*25b0*/  @P0 LDG.E R0, desc[UR42][R4.64] ;  /* 0x0000002a04000981 */ /* 0x0008e2000c1e1900 */
[-C--:B-1----:R-:W-:Y:S01]  /*25c0*/  IMAD R8, R9, R6.reuse, RZ ;  /* 0x0000000609087224 */ /* 0x082fe200078e02ff */
[----:B------:R-:W-:Y:S01]  /*25d0*/  LOP3.LUT R40, R40, 0x1c0, RZ, 0xc0, !PT ;  /* 0x000001c028287812 */ /* 0x000fe200078ec0ff */
[-C--:B------:R-:W-:Y:S01]  /*25e0*/  IMAD.WIDE.U32 R20, R189, R6.reuse, R186 ;  /* 0x00000006bd147225 */ /* 0x080fe200078e00ba */
[C---:B------:R-:W-:Y:S02]  /*25f0*/  ISETP.GE.AND P2, PT, R16.reuse, UR4, PT ;  /* 0x0000000410007c0c */ /* 0x040fe4000bf46270 */
[----:B--2---:R-:W-:Y:S01]  /*2600*/  ISETP.GE.AND P0, PT, R16, R45, PT ;  /* 0x0000002d1000720c */ /* 0x004fe20003f06270 */
[----:B0-----:R-:W-:Y:S01]  /*2610*/  VIADD R10, R3, 0xffffff80 ;  /* 0xffffff80030a7836 */ /* 0x001fe20000000000 */
[----:B------:R-:W-:Y:S01]  /*2620*/  SHF.R.U32.HI R42, RZ, 0x3, R40 ;  /* 0x00000003ff2a7819 */ /* 0x000fe20000011628 */
[C---:B------:R-:W-:Y:S01]  /*2630*/  IMAD R11, R189.reuse, R7, R8 ;  /* 0x00000007bd0b7224 */ /* 0x040fe200078e0208 */
[----:B----4-:R-:W0:Y:S01]  /*2640*/  LDC.64 R4, c[0x0][0x408] ;  /* 0x00010200ff047b82 */ /* 0x010e220000000a00 */
[----:B------:R-:W-:Y:S01]  /*2650*/  IMAD.WIDE.U32 R28, R189, R6, R16 ;  /* 0x00000006bd1c7225 */ /* 0x000fe200078e0010 */
[----:B------:R-:W-:-:S02]  /*2660*/  SHF.R.S32.HI R3, RZ, 0x1f, R10 ;  /* 0x0000001fff037819 */ /* 0x000fc4000001140a */
[----:B------:R-:W-:Y:S01]  /*2670*/  ISETP.GE.AND P1, PT, R22, UR4, PT ;  /* 0x0000000416007c0c */ /* 0x000fe2000bf26270 */
[----:B------:R-:W-:Y:S01]  /*2680*/  IMAD.IADD R21, R21, 0x1, R11 ;  /* 0x0000000115157824 */ /* 0x000fe200078e020b */
[----:B------:R-:W-:Y:S01]  /*2690*/  LEA.HI R3, R3, R10, RZ, 0x2 ;  /* 0x0000000a03037211 */ /* 0x000fe200078f10ff */
[----:B------:R-:W-:Y:S01]  /*26a0*/  IMAD.IADD R29, R11, 0x1, R29 ;  /* 0x000000010b1d7824 */ /* 0x000fe200078e021d */
[----:B-----5:R-:W-:Y:S01]  /*26b0*/  SHF.R.S32.HI R11, RZ, 0x1f, R154 ;  /* 0x0000001fff0b7819 */ /* 0x020fe2000001149a */
[-C--:B------:R-:W-:Y:S01]  /*26c0*/  IMAD.WIDE.U32 R20, R154, R6.reuse, R20 ;  /* 0x000000069a147225 */ /* 0x080fe200078e0014 */
[----:B------:R-:W-:Y:S02]  /*26d0*/  LOP3.LUT R13, R3, 0xfffffffc, RZ, 0xc0, !PT ;  /* 0xfffffffc030d7812 */ /* 0x000fe400078ec0ff */
[----:B------:R-:W-:Y:S01]  /*26e0*/  LOP3.LUT R18, R18, 0xfffffffd, RZ, 0xc0, !PT ;  /* 0xfffffffd12127812 */ /* 0x000fe200078ec0ff */
[----:B------:R-:W-:Y:S01]  /*26f0*/  IMAD.WIDE.U32 R28, R154, R6, R28 ;  /* 0x000000069a1c7225 */ /* 0x000fe200078e001c */
[----:B------:R-:W-:-:S02]  /*2700*/  SHF.L.U64.HI R38, R6, 0x6, R7 ;  /* 0x0000000606267819 */ /* 0x000fc40000010207 */
[----:B------:R-:W-:Y:S01]  /*2710*/  @P2 LOP3.LUT R18, R18, 0x2, RZ, 0xfc, !PT ;  /* 0x0000000212122812 */ /* 0x000fe200078efcff */
[----:B------:R-:W-:Y:S01]  /*2720*/  IMAD.IADD R12, R10, 0x1, -R13 ;  /* 0x000000010a0c7824 */ /* 0x000fe200078e0a0d */
[----:B---3--:R-:W-:Y:S01]  /*2730*/  LEA.HI R44, R44, 0x8, RZ, 0x19 ;  /* 0x000000082c2c7811 */ /* 0x008fe200078fc8ff */
[----:B------:R-:W-:Y:S01]  /*2740*/  IMAD R10, R11, R6, RZ ;  /* 0x000000060b0a7224 */ /* 0x000fe200078e02ff */
[----:B------:R-:W-:Y:S01]  /*2750*/  LOP3.LUT R18, R18, 0xfffffffe, RZ, 0xc0, !PT ;  /* 0xfffffffe12127812 */ /* 0x000fe200078ec0ff */
[----:B------:R-:W-:Y:S02]  /*2760*/  IMAD.IADD R3, R24, 0x1, R25 ;  /* 0x0000000118037824 */ /* 0x000fe400078e0219 */
[----:B------:R-:W-:Y:S01]  /*2770*/  IMAD R49, R154, R7, R10 ;  /* 0x000000079a317224 */ /* 0x000fe200078e020a */
[----:B0-----:R-:W-:Y:S01]  /*2780*/  SHF.L.U64.HI R41, R4, 0x6, R5 ;  /* 0x0000000604297819 */ /* 0x001fe20000010205 */
[-C--:B------:R-:W-:Y:S01]  /*2790*/  IMAD R8, R9, R4.reuse, RZ ;  /* 0x0000000409087224 */ /* 0x080fe200078e02ff */
[----:B------:R-:W-:Y:S01]  /*27a0*/  SEL R9, R45, RZ, P0 ;  /* 0x000000ff2d097207 */ /* 0x000fe20000000000 */
[----:B------:R-:W-:Y:S01]  /*27b0*/  IMAD R11, R11, R4, RZ ;  /* 0x000000040b0b7224 */ /* 0x000fe200078e02ff */
[----:B------:R-:W-:Y:S01]  /*27c0*/  @P1 LOP3.LUT R18, R18, 0x1, RZ, 0xfc, !PT ;  /* 0x0000000112121812 */ /* 0x000fe200078efcff */
[----:B------:R-:W-:-:S02]  /*27d0*/  IMAD R13, R189, R5, R8 ;  /* 0x00000005bd0d7224 */ /* 0x000fc400078e0208 */
[----:B------:R-:W-:Y:S02]  /*27e0*/  IMAD.IADD R9, R16, 0x1, R9 ;  /* 0x0000000110097824 */ /* 0x000fe400078e0209 */
[----:B------:R-:W-:Y:S01]  /*27f0*/  IMAD R11, R154, R5, R11 ;  /* 0x000000059a0b7224 */ /* 0x000fe200078e020b */
[----:B------:R-:W-:Y:S01]  /*2800*/  LOP3.LUT R5, R40, 0x18, R16, 0xf8, !PT ;  /* 0x0000001828057812 */ /* 0x000fe200078ef810 */
[----:B------:R-:W-:Y:S01]  /*2810*/  IMAD.WIDE.U32 R30, R189, R4, R186 ;  /* 0x00000004bd1e7225 */ /* 0x000fe200078e00ba */
[----:B------:R-:W-:Y:S02]  /*2820*/  SHF.R.S32.HI R8, RZ, 0x1f, R9 ;  /* 0x0000001fff087819 */ /* 0x000fe40000011409 */
[----:B------:R-:W-:Y:S01]  /*2830*/  LOP3.LUT R5, R5, R42, RZ, 0x3c, !PT ;  /* 0x0000002a05057212 */ /* 0x000fe200078e3cff */
[-C--:B------:R-:W-:Y:S01]  /*2840*/  IMAD.WIDE.U32 R32, R189, R4.reuse, R16 ;  /* 0x00000004bd207225 */ /* 0x080fe200078e0010 */
[----:B------:R-:W-:Y:S02]  /*2850*/  LEA.HI R37, R8, R9, RZ, 0x3 ;  /* 0x0000000908257211 */ /* 0x000fe400078f18ff */
[----:B------:R-:W-:Y:S01]  /*2860*/  LEA R46, R198, R5, 0x9 ;  /* 0x00000005c62e7211 */ /* 0x000fe200078e48ff */
[----:B------:R-:W-:Y:S01]  /*2870*/  IMAD.IADD R31, R31, 0x1, R13 ;  /* 0x000000011f1f7824 */ /* 0x000fe200078e020d */
[----:B------:R-:W-:Y:S01]  /*2880*/  LOP3.LUT R5, R40, 0x38, R37, 0xf8, !PT ;  /* 0x0000003828057812 */ /* 0x000fe200078ef825 */
[----:B------:R-:W-:Y:S01]  /*2890*/  IMAD.IADD R33, R13, 0x1, R33 ;  /* 0x000000010d217824 */ /* 0x000fe200078e0221 */
[----:B------:R-:W-:Y:S01]  /*28a0*/  LOP3.LUT R51, R37, 0xfffffff8, RZ, 0xc0, !PT ;  /* 0xfffffff825337812 */ /* 0x000fe200078ec0ff */
[----:B------:R-:W-:Y:S01]  /*28b0*/  IMAD.WIDE.U32 R30, R154, R4, R30 ;  /* 0x000000049a1e7225 */ /* 0x000fe200078e001e */
[----:B------:R-:W-:-:S02]  /*28c0*/  LOP3.LUT R5, R5, R42, RZ, 0x3c, !PT ;  /* 0x0000002a05057212 */ /* 0x000fc400078e3cff */
[----:B------:R-:W-:Y:S01]  /*28d0*/  SHF.R.S32.HI R54, RZ, 0x1f, R51 ;  /* 0x0000001fff367819 */ /* 0x000fe20000011433 */
[----:B------:R-:W-:-:S04]  /*28e0*/  IMAD.WIDE.U32 R32, R154, R4, R32 ;  /* 0x000000049a207225 */ /* 0x000fc800078e0020 */
[----:B------:R-:W-:Y:S02]  /*28f0*/  IMAD.IADD R48, R21, 0x1, R49 ;  /* 0x0000000115307824 */ /* 0x000fe400078e0231 */
[----:B------:R-:W-:Y:S02]  /*2900*/  IMAD.SHL.U32 R39, R6, 0x40, RZ ;  /* 0x0000004006277824 */ /* 0x000fe400078e00ff */
[----:B------:R-:W-:Y:S02]  /*2910*/  IMAD.SHL.U32 R43, R4, 0x40, RZ ;  /* 0x00000040042b7824 */ /* 0x000fe400078e00ff */
[----:B------:R-:W-:Y:S02]  /*2920*/  IMAD.SHL.U32 R45, R45, 0x2, RZ ;  /* 0x000000022d2d7824 */ /* 0x000fe400078e00ff */
[----:B------:R-:W-:Y:S02]  /*2930*/  IMAD R47, R12, 0x40, R189 ;  /* 0x000000400c2f7824 */ /* 0x000fe400078e02bd */
[----:B------:R-:W-:-:S02]  /*2940*/  IMAD.IADD R49, R49, 0x1, R29 ;  /* 0x0000000131317824 */ /* 0x000fc400078e021d */
[----:B------:R-:W-:Y:S02]  /*2950*/  IMAD.IADD R50, R31, 0x1, R11 ;  /* 0x000000011f327824 */ /* 0x000fe400078e020b */
[----:B------:R-:W-:Y:S02]  /*2960*/  IMAD.IADD R52, R11, 0x1, R33 ;  /* 0x000000010b347824 */ /* 0x000fe400078e0221 */
[----:B------:R-:W-:Y:S01]  /*2970*/  IMAD R55, R198, 0x200, R5 ;  /* 0x00000200c6377824 */ /* 0x000fe200078e0205 */
[----:B------:R-:W-:-:S07]  /*2980*/  SHF.R.S32.HI R53, RZ, 0x1f, R0 ;  /* 0x0000001fff357819 */ /* 0x000fce0000011400 */
.L_x_3837:
        /* <DEDUP_REMOVED lines=11> */
[----:B--2---:R-:W2:Y:S08]  /*2a40*/  @!P1 LDC.64 R4, c[0x0][0x418] ;  /* 0x00010600ff049b82 */ /* 0x004eb00000000a00 */
[----:B---3--:R-:W3:Y:S08]  /*2a50*/  @P2 LDC R9, c[0x0][0x434] ;  /* 0x00010d00ff092b82 */ /* 0x008ef00000000800 */
[----:B------:R-:W4:Y:S01]  /*2a60*/  @P2 LDC R10, c[0x0][0x438] ;  /* 0x00010e00ff0a2b82 */ /* 0x000f220000000800 */
[----:B---3--:R-:W-:-:S05]  /*2a70*/  @P2 IMAD.HI.U32 R9, R12, R9, RZ ;  /* 0x000000090c092227 */ /* 0x008fca00078e00ff */
[----:B----4-:R-:W-:Y:S01]  /*2a80*/  @P2 SHF.R.U32.HI R8, RZ, R10, R9 ;  /* 0x0000000aff082219 */ /* 0x010fe20000011609 */
[----:B0-----:R-:W-:-:S03]  /*2a90*/  @!P1 IMAD R10, R53, R6, RZ ;  /* 0x00000006350a9224 */ /* 0x001fc600078e02ff */
[----:B------:R-:W-:Y:S01]  /*2aa0*/  @!P1 SHF.R.S32.HI R9, RZ, 0x1f, R8 ;  /* 0x0000001fff099819 */ /* 0x000fe20000011408 */
[C---:B------:R-:W-:Y:S02]  /*2ab0*/  @!P1 IMAD R11, R0.reuse, R7, R10 ;  /* 0x00000007000b9224 */ /* 0x040fe400078e020a */
[----:B------:R-:W-:-:S04]  /*2ac0*/  @!P1 IMAD.WIDE.U32 R6, R0, R6, R8 ;  /* 0x0000000600069225 */ /* 0x000fc800078e0008 */
[----:B------:R-:W-:Y:S01]  /*2ad0*/  @!P1 IMAD.IADD R7, R7, 0x1, R11 ;  /* 0x0000000107079824 */ /* 0x000fe200078e020b */
[----:B--2---:R-:W-:-:S04]  /*2ae0*/  @!P1 LEA R4, P2, R6, R4, 0x2 ;  /* 0x0000000406049211 */ /* 0x004fc800078410ff */
[----:B------:R-:W-:Y:S02]  /*2af0*/  @!P1 LEA.HI.X R5, R6, R5, R7, 0x2, P2 ;  /* 0x0000000506059211 */ /* 0x000fe400010f1407 */
[----:B-1----:R-:W-:Y:S01]  /*2b00*/  ISETP.GE.AND P2, PT, R66, 0x1, PT ;  /* 0x000000014200780c */ /* 0x002fe20003f46270 */
[----:B------:R-:W-:Y:S01]  /*2b10*/  IMAD.SHL.U32 R64, R23, 0x1000, RZ ;  /* 0x0000100017407824 */ /* 0x000fe200078e00ff */
[----:B------:R-:W-:Y:S05]  /*2b20*/  YIELD ;  /* 0x0000000000007946 */ /* 0x000fea0003800000 */
[----:B------:R-:W-:Y:S01]  /*2b30*/  IMAD.MOV R7, RZ, RZ, -R8 ;  /* 0x000000ffff077224 */ /* 0x000fe200078e0a08 */
[----:B------:R-:W-:Y:S01]  /*2b40*/  BSSY B0, `(.L_x_3805) ;  /* 0x00001ad000007945 */ /* 0x000fe20003800000 */
[----:B------:R-:W-:Y:S01]  /*2b50*/  IMAD.IADD R67, R46, 0x1, R64 ;  /* 0x000000012e437824 */ /* 0x000fe200078e0240 */
[----:B------:R0:W5:Y:S01]  /*2b60*/  @!P1 LDG.E R59, desc[UR42][R4.64] ;  /* 0x0000002a043b9981 */ /* 0x000162000c1e1900 */
[----:B------:R-:W-:Y:S01]  /*2b70*/  IMAD R60, R60, R7, R12 ;  /* 0x000000073c3c7224 */ /* 0x000fe200078e020c */
[----:B------:R-:W-:Y:S01]  /*2b80*/  ISETP.GT.AND P1, PT, R34, R35, PT ;  /* 0x000000232200720c */ /* 0x000fe20003f24270 */
[----:B------:R-:W-:Y:S01]  /*2b90*/  IMAD R67, R67, 0x2, R2 ;  /* 0x0000000243437824 */ /* 0x000fe200078e0202 */
[----:B------:R-:W-:Y:S11]  /*2ba0*/  @!P2 BRA `(.L_x_3806) ;  /* 0x0000001400c4a947 */ /* 0x000ff60003800000 */
[----:B------:R-:W-:Y:S01]  /*2bb0*/  SHF.R.S32.HI R62, RZ, 0x1f, R60 ;  /* 0x0000001fff3e7819 */ /* 0x000fe2000001143c */
[----:B------:R-:W-:Y:S01]  /*2bc0*/  ULDC.64 UR4, c[0x0][0x300] ;  /* 0x0000c00000047ab9 */ /* 0x000fe20000000a00 */
[----:B-----5:R-:W-:Y:S01]  /*2bd0*/  SHF.R.S32.HI R61, RZ, 0x1f, R59 ;  /* 0x0000001fff3d7819 */ /* 0x020fe2000001143b */
[----:B0-----:R-:W-:Y:S01]  /*2be0*/  IMAD.WIDE.U32 R4, R60, UR4, RZ ;  /* 0x000000043c047c25 */ /* 0x001fe2000f8e00ff */
[----:B------:R-:W-:Y:S01]  /*2bf0*/  ULDC.U8 UR8, c[0x0][0x410] ;  /* 0x0001040000087ab9 */ /* 0x000fe20000000000 */
[----:B------:R-:W-:Y:S01]  /*2c00*/  SHF.R.S32.HI R12, RZ, 0x1f, R34 ;  /* 0x0000001fff0c7819 */ /* 0x000fe20000011422 */
[----:B------:R-:W-:Y:S01]  /*2c10*/  ULDC.64 UR6, c[0x0][0x2e8] ;  /* 0x0000ba0000067ab9 */ /* 0x000fe20000000a00 */
[----:B------:R-:W-:Y:S01]  /*2c20*/  IMAD R7, R62, UR4, RZ ;  /* 0x000000043e077c24 */ /* 0x000fe2000f8e02ff */
[----:B------:R-:W-:Y:S01]  /*2c30*/  ISETP.NE.AND P2, PT, RZ, UR8, PT ;  /* 0x00000008ff007c0c */ /* 0x000fe2000bf45270 */
[----:B------:R-:W-:Y:S02]  /*2c40*/  IMAD R8, R38, R34, RZ ;  /* 0x0000002226087224 */ /* 0x000fe400078e02ff */
[----:B------:R-:W-:Y:S01]  /*2c50*/  IMAD R7, R60, UR5, R7 ;  /* 0x000000053c077c24 */ /* 0x000fe2000f8e0207 */
[----:B------:R-:W-:Y:S01]  /*2c60*/  ULDC.64 UR4, c[0x0][0x310] ;  /* 0x0000c40000047ab9 */ /* 0x000fe20000000a00 */
[----:B------:R-:W-:-:S02]  /*2c70*/  IMAD R9, R12, R39, R8 ;  /* 0x000000270c097224 */ /* 0x000fc400078e0208 */
[----:B------:R-:W-:Y:S02]  /*2c80*/  IMAD R6, R61, UR4, RZ ;  /* 0x000000043d067c24 */ /* 0x000fe4000f8e02ff */
[----:B------:R-:W-:Y:S02]  /*2c90*/  IMAD.IADD R5, R5, 0x1, R7 ;  /* 0x0000000105057824 */ /* 0x000fe400078e0207 */
[C---:B------:R-:W-:Y:S02]  /*2ca0*/  IMAD R7, R59.reuse, UR5, R6 ;  /* 0x000000053b077c24 */ /* 0x040fe4000f8e0206 */
[----:B------:R-:W-:Y:S01]  /*2cb0*/  IMAD.WIDE.U32 R4, R59, UR4, R4 ;  /* 0x000000043b047c25 */ /* 0x000fe2000f8e0004 */
[----:B------:R-:W-:-:S03]  /*2cc0*/  ULDC.64 UR4, c[0x0][0x308] ;  /* 0x0000c20000047ab9 */ /* 0x000fc60000000a00 */
[----:B------:R-:W-:Y:S02]  /*2cd0*/  IMAD.IADD R5, R5, 0x1, R7 ;  /* 0x0000000105057824 */ /* 0x000fe400078e0207 */
[----:B------:R-:W-:-:S04]  /*2ce0*/  IMAD.WIDE.U32 R6, R184, UR4, R4 ;  /* 0x00000004b8067c25 */ /* 0x000fc8000f8e0004 */
[----:B------:R-:W-:Y:S01]  /*2cf0*/  IMAD R13, R184, UR5, R7 ;  /* 0x00000005b80d7c24 */ /* 0x000fe2000f8e0207 */
[----:B------:R-:W-:Y:S01]  /*2d00*/  LEA R68, P3, R6, UR6, 0x1 ;  /* 0x0000000606447c11 */ /* 0x000fe2000f8608ff */
[----:B------:R-:W-:-:S03]  /*2d10*/  IMAD.WIDE.U32 R4, R39, R34, RZ ;  /* 0x0000002227047225 */ /* 0x000fc600078e00ff */
[----:B------:R-:W-:Y:S01]  /*2d20*/  LEA.HI.X R13, R6, UR7, R13, 0x1, P3 ;  /* 0x00000007060d7c11 */ /* 0x000fe200098f0c0d */
[----:B------:R-:W-:Y:S01]  /*2d30*/  IMAD.IADD R10, R5, 0x1, R9 ;  /* 0x00000001050a7824 */ /* 0x000fe200078e0209 */
[----:B------:R-:W-:Y:S07]  /*2d40*/  @!P2 BRA `(.L_x_3807) ;  /* 0x0000000800a8a947 */ /* 0x000fee0003800000 */
[----:B------:R-:W-:Y:S01]  /*2d50*/  IMAD R63, R34, -0x40, R36 ;  /* 0xffffffc0223f7824 */ /* 0x000fe200078e0224 */
[----:B------:R-:W-:Y:S01]  /*2d60*/  BSSY B1, `(.L_x_3808) ;  /* 0x000001e000017945 */ /* 0x000fe20003800000 */
[----:B------:R-:W-:Y:S02]  /*2d70*/  CS2R R8, SRZ ;  /* 0x0000000000087805 */ /* 0x000fe4000001ff00 */
[----:B------:R-:W-:Y:S02]  /*2d80*/  CS2R R26, SRZ ;  /* 0x00000000001a7805 */ /* 0x000fe4000001ff00 */
[----:B------:R-:W-:Y:S02]  /*2d90*/  CS2R R24, SRZ ;  /* 0x0000000000187805 */ /* 0x000fe4000001ff00 */
[----:B------:R-:W-:Y:S02]  /*2da0*/  VIMNMX R63, R63, 0x40, PT ;  /* 0x000000403f3f7848 */ /* 0x000fe40003fe0100 */
[----:B------:R-:W-:-:S02]  /*2db0*/  CS2R R56, SRZ ;  /* 0x0000000000387805 */ /* 0x000fc4000001ff00 */
[----:B------:R-:W-:-:S13]  /*2dc0*/  ISETP.GE.AND P2, PT, R189, R63, PT ;  /* 0x0000003fbd00720c */ /* 0x000fda0003f46270 */
[----:B------:R-:W-:Y:S05]  /*2dd0*/  @P2 BRA `(.L_x_3809) ;  /* 0x0000000000582947 */ /* 0x000fea0003800000 */
[----:B------:R-:W-:Y:S01]  /*2de0*/  IADD3 R8, P3, R20, R4, RZ ;  /* 0x0000000414087210 */ /* 0x000fe20007f7e0ff */
[----:B------:R-:W-:Y:S01]  /*2df0*/  IMAD R6, R41, R34, RZ ;  /* 0x0000002229067224 */ /* 0x000fe200078e02ff */
[----:B------:R-:W-:Y:S01]  /*2e00*/  MOV R4, R30 ;  /* 0x0000001e00047202 */ /* 0x000fe20000000f00 */
[----:B------:R-:W-:Y:S01]  /*2e10*/  IMAD.MOV.U32 R5, RZ, RZ, R50 ;  /* 0x000000ffff057224 */ /* 0x000fe200078e0032 */
[----:B------:R-:W-:Y:S01]  /*2e20*/  ULDC.64 UR6, c[0x0][0x400] ;  /* 0x0001000000067ab9 */ /* 0x000fe20000000a00 */
[-C--:B------:R-:W-:Y:S01]  /*2e30*/  IMAD R11, R12, R43.reuse, R6 ;  /* 0x0000002b0c0b7224 */ /* 0x080fe200078e0206 */
[----:B------:R-:W-:Y:S01]  /*2e40*/  ULDC.64 UR4, c[0x0][0x3e8] ;  /* 0x0000fa0000047ab9 */ /* 0x000fe20000000a00 */
[----:B------:R-:W-:-:S04]  /*2e50*/  IMAD.WIDE.U32 R6, R34, R43, R4 ;  /* 0x0000002b22067225 */ /* 0x000fc800078e0004 */
[----:B------:R-:W-:Y:S01]  /*2e60*/  IMAD.X R9, R10, 0x1, R48, P3 ;  /* 0x000000010a097824 */ /* 0x000fe200018e0630 */
[----:B------:R-:W-:Y:S01]  /*2e70*/  LEA R4, P3, R6, UR6, 0x1 ;  /* 0x0000000606047c11 */ /* 0x000fe2000f8608ff */
[----:B------:R-:W-:-:S05]  /*2e80*/  IMAD.IADD R5, R7, 0x1, R11 ;  /* 0x0000000107057824 */ /* 0x000fca00078e020b */
        /* <DEDUP_REMOVED lines=11> */
.L_x_3809:
[----:B------:R-:W-:Y:S05]  /*2f40*/  BSYNC B1 ;  /* 0x0000000000017941 */ /* 0x000fea0003800000 */
.L_x_3808:
[----:B------:R-:W-:Y:S01]  /*2f50*/  UISETP.NE.AND UP0, UPT, UR37, 0x3, UPT ;  /* 0x000000032500788c */ /* 0x000fe2000bf05270 */
[----:B0----5:R-:W-:Y:S02]  /*2f60*/  IMAD.MOV.U32 R4, RZ, RZ, R8 ;  /* 0x000000ffff047224 */ /* 0x021fe400078e0008 */
[----:B------:R-:W-:Y:S02]  /*2f70*/  IMAD.MOV.U32 R5, RZ, RZ, R9 ;  /* 0x000000ffff057224 */ /* 0x000fe400078e0009 */
[----:B------:R-:W-:Y:S01]  /*2f80*/  IMAD.MOV.U32 R6, RZ, RZ, R26 ;  /* 0x000000ffff067224 */ /* 0x000fe200078e001a */
[----:B------:R-:W-:Y:S01]  /*2f90*/  PLOP3.LUT P3, PT, PT, PT, UP0, 0x80, 0x0 ;  /* 0x000000000000781c */ /* 0x000fe20003f6f008 */
[----:B------:R-:W-:Y:S01]  /*2fa0*/  IMAD.MOV.U32 R7, RZ, RZ, R57 ;  /* 0x000000ffff077224 */ /* 0x000fe200078e0039 */
[----:B------:R-:W-:Y:S01]  /*2fb0*/  PRMT R70, R4, 0x5410, R5 ;  /* 0x0000541004467816 */ /* 0x000fe20000000005 */
[----:B------:R-:W-:Y:S02]  /*2fc0*/  IMAD.MOV.U32 R4, RZ, RZ, R27 ;  /* 0x000000ffff047224 */ /* 0x000fe400078e001b */
[----:B------:R-:W-:-:S03]  /*2fd0*/  IMAD.MOV.U32 R5, RZ, RZ, R25 ;  /* 0x000000ffff057224 */ /* 0x000fc600078e0019 */
[----:B------:R-:W-:Y:S01]  /*2fe0*/  PRMT R71, R6, 0x5410, R4 ;  /* 0x0000541006477816 */ /* 0x000fe20000000004 */
[----:B------:R-:W-:Y:S02]  /*2ff0*/  IMAD.MOV.U32 R4, RZ, RZ, R24 ;  /* 0x000000ffff047224 */ /* 0x000fe400078e0018 */
[----:B------:R-:W-:-:S03]  /*3000*/  IMAD.MOV.U32 R6, RZ, RZ, R56 ;  /* 0x000000ffff067224 */ /* 0x000fc600078e0038 */
[----:B------:R-:W-:Y:S02]  /*3010*/  PRMT R72, R4, 0x5410, R5 ;  /* 0x0000541004487816 */ /* 0x000fe40000000005 */
[----:B------:R-:W-:Y:S01]  /*3020*/  PRMT R73, R6, 0x5410, R7 ;  /* 0x0000541006497816 */ /* 0x000fe20000000007 */
[----:B------:R-:W-:Y:S06]  /*3030*/  @!P3 BRA `(.L_x_3810) ;  /* 0x000000000004b947 */ /* 0x000fec0003800000 */
[----:B------:R-:W-:Y:S01]  /*3040*/  BPT.TRAP 0x1 ;  /* 0x000000040000795c */ /* 0x000fe20000300000 */
.L_x_3810:
[----:B------:R-:W-:Y:S01]  /*3050*/  IMAD R58, R23, 0x8, R2 ;  /* 0x00000008173a7824 */ /* 0x000fe200078e0202 */
[----:B------:R-:W-:Y:S01]  /*3060*/  SHF.L.U32 R65, R188, 0x1f, RZ ;  /* 0x0000001fbc417819 */ /* 0x000fe200000006ff */
[----:B------:R-:W-:Y:S03]  /*3070*/  BSSY B1, `(.L_x_3811) ;  /* 0x0000003000017945 */ /* 0x000fe60003800000 */
[----:B------:R-:W0:Y:S02]  /*3080*/  SYNCS.PHASECHK.TRANS64.TRYWAIT P4, [R58+URZ+0x28c90], R65 ;  /* 0x028c90413a0075a7 */ /* 0x000e24000808017f */
[----:B0-----:R-:W-:Y:S05]  /*3090*/  @!P4 BRA `(.L_x_3812) ;  /* 0x0000017800b4c947 */ /* 0x001fea0003800000 */
.L_x_4060:
[----:B------:R-:W-:Y:S05]  /*30a0*/  BSYNC B1 ;  /* 0x0000000000017941 */ /* 0x000fea0003800000 */
.L_x_3811:
[----:B------:R-:W-:-:S03]  /*30b0*/  UMOV UR4, 0xffffffff ;  /* 0xffffffff00047882 */ /* 0x000fc60000000000 */
[----:B------:R-:W-:Y:S05]  /*30c0*/  BRA.DIV UR4, `(.L_x_3813) ;  /* 0x0000017a04bc7947 */ /* 0x000fea000b800000 */
[----:B------:R1:W2:Y:S04]  /*30d0*/  SHFL.IDX PT, R69, R13, RZ, 0x1c1f ;  /* 0x001c1fff0d457589 */ /* 0x0002a800000e0000 */
[----:B------:R1:W3:Y:S02]  /*30e0*/  SHFL.IDX PT, R14, R68, RZ, 0x1c1f ;  /* 0x001c1fff440e7589 */ /* 0x0002e400000e0000 */
.L_x_4064:
[----:B------:R-:W-:Y:S05]  /*30f0*/  @P2 BRA `(.L_x_3814) ;  /* 0x0000001400442947 */ /* 0x000fea0003800000 */
[----:B------:R-:W-:Y:S01]  /*3100*/  LOP3.LUT P4, RZ, R18, 0x2, RZ, 0xc0, !PT ;  /* 0x0000000212ff7812 */ /* 0x000fe2000788c0ff */
[----:B------:R-:W-:-:S12]  /*3110*/  BSSY B1, `(.L_x_3815) ;  /* 0x0000034000017945 */ /* 0x000fd80003800000 */
[----:B------:R-:W-:Y:S05]  /*3120*/  @P4 BRA `(.L_x_3816) ;  /* 0x0000000000c84947 */ /* 0x000fea0003800000 */
[----:B------:R4:W0:Y:S01]  /*3130*/  LDS.128 R4, [R67+0x22400] ;  /* 0x0224000043047984 */ /* 0x0008220000000c00 */
[C---:B---3--:R-:W-:Y:S01]  /*3140*/  LEA R10, P2, R16.reuse, R14, 0x1 ;  /* 0x0000000e100a7211 */ /* 0x048fe200078408ff */
[----:B------:R-:W-:Y:S03]  /*3150*/  BSSY B2, `(.L_x_3817) ;  /* 0x000002e000027945 */ /* 0x000fe60003800000 */
[----:B--2---:R-:W-:Y:S02]  /*3160*/  LEA.HI.X R11, R16, R69, R17, 0x1, P2 ;  /* 0x00000045100b7211 */ /* 0x004fe400010f0c11 */
[----:B------:R-:W-:-:S13]  /*3170*/  ISETP.GE.AND P2, PT, R186, R66, PT ;  /* 0x00000042ba00720c */ /* 0x000fda0003f46270 */
[----:B----4-:R-:W-:Y:S05]  /*3180*/  @P2 BRA `(.L_x_3818) ;  /* 0x0000000000a82947 */ /* 0x010fea0003800000 */
[----:B------:R-:W-:Y:S01]  /*3190*/  SHF.R.U64 R15, R56, 0x10, R57 ;  /* 0x00000010380f7819 */ /* 0x000fe20000001239 */
[--C-:B0-----:R-:W-:Y:S01]  /*31a0*/  HADD2.F32 R12, -RZ, R5.reuse.H1_H1 ;  /* 0x30000005ff0c7230 */ /* 0x101fe20000004100 */
[--C-:B-1----:R-:W-:Y:S01]  /*31b0*/  SHF.R.U64 R13, R26, 0x10, R27.reuse ;  /* 0x000000101a0d7819 */ /* 0x102fe2000000121b */
[----:B------:R-:W-:Y:S01]  /*31c0*/  HADD2.F32 R5, -RZ, R5.H0_H0 ;  /* 0x20000005ff057230 */ /* 0x000fe20000004100 */
[----:B------:R-:W-:Y:S01]  /*31d0*/  SHF.R.U32.HI R27, RZ, 0x10, R27 ;  /* 0x00000010ff1b7819 */ /* 0x000fe2000001161b */
[----:B------:R-:W-:Y:S02]  /*31e0*/  HADD2.F32 R15, -RZ, R15.H0_H0 ;  /* 0x2000000fff0f7230 */ /* 0x000fe40000004100 */
[----:B------:R-:W-:-:S03]  /*31f0*/  HADD2.F32 R13, -RZ, R13.H0_H0 ;  /* 0x2000000dff0d7230 */ /* 0x000fc60000004100 */
[-C--:B------:R-:W-:Y:S01]  /*3200*/  FMUL.FTZ R26, R12, R15.reuse ;  /* 0x0000000f0c1a7220 */ /* 0x080fe20000410000 */
[----:B------:R-:W-:-:S03]  /*3210*/  FMUL.FTZ R15, R5, R15 ;  /* 0x0000000f050f7220 */ /* 0x000fc60000410000 */
[-C--:B------:R-:W-:Y:S01]  /*3220*/  FFMA.FTZ R5, R5, R13.reuse, -R26 ;  /* 0x0000000d05057223 */ /* 0x080fe2000001081a */
[----:B------:R-:W-:Y:S01]  /*3230*/  SHF.R.U32.HI R26, RZ, 0x10, R57 ;  /* 0x00000010ff1a7819 */ /* 0x000fe20000011639 */
[----:B------:R-:W-:Y:S01]  /*3240*/  FFMA.FTZ R12, R12, R13, R15 ;  /* 0x0000000d0c0c7223 */ /* 0x000fe2000001000f */
[----:B------:R-:W-:Y:S02]  /*3250*/  IMAD.MOV.U32 R13, RZ, RZ, R4 ;  /* 0x000000ffff0d7224 */ /* 0x000fe400078e0004 */
[--C-:B------:R-:W-:Y:S02]  /*3260*/  HADD2.F32 R15, -RZ, R7.reuse.H1_H1 ;  /* 0x30000007ff0f7230 */ /* 0x100fe40000004100 */
[----:B------:R-:W-:Y:S01]  /*3270*/  HADD2.F32 R26, -RZ, R26.H0_H0 ;  /* 0x2000001aff1a7230 */ /* 0x000fe20000004100 */
[----:B------:R-:W-:Y:S01]  /*3280*/  F2FP.F16.F32.PACK_AB R5, R12, R5 ;  /* 0x000000050c05723e */ /* 0x000fe200000000ff */
[----:B------:R-:W-:Y:S02]  /*3290*/  HADD2.F32 R4, -RZ, R7.H0_H0 ;  /* 0x20000007ff047230 */ /* 0x000fe40000004100 */
[----:B------:R-:W-:-:S02]  /*32a0*/  HADD2.F32 R7, -RZ, R27.H0_H0 ;  /* 0x2000001bff077230 */ /* 0x000fc40000004100 */
[-C--:B------:R-:W-:Y:S01]  /*32b0*/  FMUL.FTZ R27, R15, R26.reuse ;  /* 0x0000001a0f1b7220 */ /* 0x080fe20000410000 */
[----:B------:R-:W-:-:S03]  /*32c0*/  FMUL.FTZ R26, R4, R26 ;  /* 0x0000001a041a7220 */ /* 0x000fc60000410000 */
[-C--:B------:R-:W-:Y:S01]  /*32d0*/  FFMA.FTZ R4, R4, R7.reuse, -R27 ;  /* 0x0000000704047223 */ /* 0x080fe2000001081b */
[----:B------:R-:W-:Y:S02]  /*32e0*/  HADD2.F32 R27, -RZ, R73.H0_H0 ;  /* 0x20000049ff1b7230 */ /* 0x000fe40000004100 */
[----:B------:R-:W-:Y:S01]  /*32f0*/  FFMA.FTZ R7, R15, R7, R26 ;  /* 0x000000070f077223 */ /* 0x000fe2000001001a */
[----:B------:R-:W-:Y:S02]  /*3300*/  IMAD.MOV.U32 R15, RZ, RZ, R6 ;  /* 0x000000ffff0f7224 */ /* 0x000fe400078e0006 */
[--C-:B------:R-:W-:Y:S02]  /*3310*/  HADD2.F32 R6, -RZ, R13.reuse.H0_H0 ;  /* 0x2000000dff067230 */ /* 0x100fe40000004100 */
[----:B------:R-:W-:Y:S01]  /*3320*/  HADD2.F32 R13, -RZ, R13.H1_H1 ;  /* 0x3000000dff0d7230 */ /* 0x000fe20000004100 */
[----:B------:R-:W-:Y:S01]  /*3330*/  F2FP.F16.F32.PACK_AB R7, R7, R4 ;  /* 0x000000040707723e */ /* 0x000fe200000000ff */
[----:B------:R-:W-:-:S02]  /*3340*/  HADD2.F32 R26, -RZ, R71.H0_H0 ;  /* 0x20000047ff1a7230 */ /* 0x000fc40000004100 */
[-C--:B------:R-:W-:Y:S01]  /*3350*/  FMUL.FTZ R56, R6, R27.reuse ;  /* 0x0000001b06387220 */ /* 0x080fe20000410000 */
[----:B------:R-:W-:-:S03]  /*3360*/  FMUL.FTZ R57, R13, R27 ;  /* 0x0000001b0d397220 */ /* 0x000fc60000410000 */
[-C--:B------:R-:W-:Y:S01]  /*3370*/  FFMA.FTZ R56, R13, R26.reuse, R56 ;  /* 0x0000001a0d387223 */ /* 0x080fe20000010038 */
[----:B------:R-:W-:Y:S02]  /*3380*/  HADD2.F32 R13, -RZ, R71.H1_H1 ;  /* 0x30000047ff0d7230 */ /* 0x000fe40000004100 */
[----:B------:R-:W-:Y:S01]  /*3390*/  FFMA.FTZ R57, R6, R26, -R57 ;  /* 0x0000001a06397223 */ /* 0x000fe20000010839 */
[--C-:B------:R-:W-:Y:S02]  /*33a0*/  HADD2.F32 R6, -RZ, R15.reuse.H0_H0 ;  /* 0x2000000fff067230 */ /* 0x100fe40000004100 */
[----:B------:R-:W-:Y:S02]  /*33b0*/  HADD2.F32 R15, -RZ, R15.H1_H1 ;  /* 0x3000000fff0f7230 */ /* 0x000fe40000004100 */
[----:B------:R-:W-:Y:S01]  /*33c0*/  HADD2.F32 R26, -RZ, R73.H1_H1 ;  /* 0x30000049ff1a7230 */ /* 0x000fe20000004100 */
[----:B------:R-:W-:-:S04]  /*33d0*/  F2FP.F16.F32.PACK_AB R4, R56, R57 ;  /* 0x000000393804723e */ /* 0x000fc800000000ff */
[-C--:B------:R-:W-:Y:S01]  /*33e0*/  FMUL.FTZ R27, R15, R26.reuse ;  /* 0x0000001a0f1b7220 */ /* 0x080fe20000410000 */
[----:B------:R-:W-:-:S03]  /*33f0*/  FMUL.FTZ R26, R6, R26 ;  /* 0x0000001a061a7220 */ /* 0x000fc60000410000 */
[-C--:B------:R-:W-:Y:S01]  /*3400*/  FFMA.FTZ R27, R6, R13.reuse, -R27 ;  /* 0x0000000d061b7223 */ /* 0x080fe2000001081b */
[----:B------:R-:W-:-:S05]  /*3410*/  FFMA.FTZ R26, R15, R13, R26 ;  /* 0x0000000d0f1a7223 */ /* 0x000fca000001001a */
[----:B------:R-:W-:-:S07]  /*3420*/  F2FP.F16.F32.PACK_AB R6, R26, R27 ;  /* 0x0000001b1a06723e */ /* 0x000fce00000000ff */
.L_x_3818:
[----:B------:R-:W-:Y:S05]  /*3430*/  BSYNC B2 ;  /* 0x0000000000027941 */ /* 0x000fea0003800000 */
.L_x_3817:
[----:B0-----:R4:W-:Y:S02]  /*3440*/  ST.E.128 desc[UR42][R10.64], R4 ;  /* 0x000000040a007985 */ /* 0x0019e4000c101d2a */
.L_x_3816:
[----:B------:R-:W-:Y:S05]  /*3450*/  BSYNC B1 ;  /* 0x0000000000017941 */ /* 0x000fea0003800000 */
.L_x_3815:
[----:B------:R-:W-:-:S13]  /*3460*/  LOP3.LUT P2, RZ, R18, 0x1, RZ, 0xc0, !PT ;  /* 0x0000000112ff7812 */ /* 0x000fda000784c0ff */
[----:B------:R-:W-:Y:S05]  /*3470*/  @P2 BRA `(.L_x_3814) ;  /* 0x0000001000642947 */ /* 0x000fea0003800000 */
[----:B----4-:R-:W-:Y:S01]  /*3480*/  IMAD.MOV.U32 R5, RZ, RZ, 0x20 ;  /* 0x00000020ff057424 */ /* 0x010fe200078e00ff */
[----:B------:R-:W-:Y:S01]  /*3490*/  LOP3.LUT P2, RZ, R191, 0x4, RZ, 0xc0, !PT ;  /* 0x00000004bfff7812 */ /* 0x000fe2000784c0ff */
[----:B------:R-:W-:Y:S03]  /*34a0*/  BSSY B1, `(.L_x_3819) ;  /* 0x0000032000017945 */ /* 0x000fe60003800000 */
[----:B------:R-:W-:Y:S02]  /*34b0*/  SEL R5, R5, 0xffffffe0, !P2 ;  /* 0xffffffe005057807 */ /* 0x000fe40005000000 */
[C---:B---3--:R-:W-:Y:S02]  /*34c0*/  LEA R10, P2, R22.reuse, R14, 0x1 ;  /* 0x0000000e160a7211 */ /* 0x048fe400078408ff */
[----:B------:R-:W-:Y:S02]  /*34d0*/  IADD3 R5, R5, R46, R64 ;  /* 0x0000002e05057210 */ /* 0x000fe40007ffe040 */
[----:B--2---:R-:W-:-:S02]  /*34e0*/  LEA.HI.X R11, R22, R69, R193, 0x1, P2 ;  /* 0x00000045160b7211 */ /* 0x004fc400010f0cc1 */
[----:B------:R-:W-:Y:S01]  /*34f0*/  ISETP.GE.AND P2, PT, R194, R66, PT ;  /* 0x00000042c200720c */ /* 0x000fe20003f46270 */
[----:B------:R-:W-:-:S06]  /*3500*/  IMAD R4, R5, 0x2, R2 ;  /* 0x0000000205047824 */ /* 0x000fcc00078e0202 */
[----:B------:R-:W2:Y:S06]  /*3510*/  LDS.128 R4, [R4+0x22400] ;  /* 0x0224000004047984 */ /* 0x000eac0000000c00 */
[----:B------:R-:W-:Y:S05]  /*3520*/  @P2 BRA `(.L_x_3820) ;  /* 0x0000000000a42947 */ /* 0x000fea0003800000 */
[----:B-1----:R-:W-:Y:S02]  /*3530*/  SHF.R.U64 R13, R24, 0x10, R25 ;  /* 0x00000010180d7819 */ /* 0x002fe40000001219 */
[----:B------:R-:W-:Y:S01]  /*3540*/  SHF.R.U64 R12, R8, 0x10, R9 ;  /* 0x00000010080c7819 */ /* 0x000fe20000001209 */
[----:B--2---:R-:W-:Y:S01]  /*3550*/  IMAD.MOV.U32 R8, RZ, RZ, R6 ;  /* 0x000000ffff087224 */ /* 0x004fe200078e0006 */
        /* <DEDUP_REMOVED lines=9> */
[--C-:B------:R-:W-:Y:S02]  /*35f0*/  HADD2.F32 R9, -RZ, R7.reuse.H1_H1 ;  /* 0x30000007ff097230 */ /* 0x100fe40000004100 */
[-C--:B------:R-:W-:Y:S01]  /*3600*/  FFMA.FTZ R26, R5, R12.reuse, -R26 ;  /* 0x0000000c051a7223 */ /* 0x080fe2000001081a */
[----:B------:R-:W-:Y:S02]  /*3610*/  HADD2.F32 R7, -RZ, R7.H0_H0 ;  /* 0x20000007ff077230 */ /* 0x000fe40000004100 */
[----:B------:R-:W-:Y:S01]  /*3620*/  FFMA.FTZ R25, R6, R12, R13 ;  /* 0x0000000c06197223 */ /* 0x000fe2000001000d */
[----:B------:R-:W-:-:S02]  /*3630*/  HADD2.F32 R14, -RZ, R14.H0_H0 ;  /* 0x2000000eff0e7230 */ /* 0x000fc40000004100 */
[-C--:B------:R-:W-:Y:S01]  /*3640*/  FMUL.FTZ R56, R9, R24.reuse ;  /* 0x0000001809387220 */ /* 0x080fe20000410000 */
[--C-:B------:R-:W-:Y:S02]  /*3650*/  HADD2.F32 R12, -RZ, R72.reuse.H0_H0 ;  /* 0x20000048ff0c7230 */ /* 0x100fe40000004100 */
[C---:B------:R-:W-:Y:S01]  /*3660*/  FMUL.FTZ R24, R7.reuse, R24 ;  /* 0x0000001807187220 */ /* 0x040fe20000410000 */
[----:B------:R-:W-:Y:S02]  /*3670*/  HADD2.F32 R13, -RZ, R72.H1_H1 ;  /* 0x30000048ff0d7230 */ /* 0x000fe40000004100 */
[-C--:B------:R-:W-:Y:S01]  /*3680*/  FFMA.FTZ R56, R7, R14.reuse, -R56 ;  /* 0x0000000e07387223 */ /* 0x080fe20000010838 */
[----:B------:R-:W-:Y:S02]  /*3690*/  HADD2.F32 R5, -RZ, R4.H1_H1 ;  /* 0x30000004ff057230 */ /* 0x000fe40000004100 */
[----:B------:R-:W-:Y:S01]  /*36a0*/  FFMA.FTZ R57, R9, R14, R24 ;  /* 0x0000000e09397223 */ /* 0x000fe20000010018 */
[----:B------:R-:W-:-:S02]  /*36b0*/  HADD2.F32 R6, -RZ, R8.H1_H1 ;  /* 0x30000008ff067230 */ /* 0x000fc40000004100 */
[----:B------:R-:W-:Y:S02]  /*36c0*/  HADD2.F32 R4, -RZ, R4.H0_H0 ;  /* 0x20000004ff047230 */ /* 0x000fe40000004100 */
[CC--:B------:R-:W-:Y:S01]  /*36d0*/  FMUL.FTZ R15, R5.reuse, R12.reuse ;  /* 0x0000000c050f7220 */ /* 0x0c0fe20000410000 */
[----:B------:R-:W-:Y:S02]  /*36e0*/  HADD2.F32 R8, -RZ, R8.H0_H0 ;  /* 0x20000008ff087230 */ /* 0x000fe40000004100 */
        /* <DEDUP_REMOVED lines=13> */
.L_x_3820:
[----:B------:R-:W-:Y:S05]  /*37c0*/  BSYNC B1 ;  /* 0x0000000000017941 */ /* 0x000fea0003800000 */
.L_x_3819:
[----:B--2---:R2:W-:Y:S01]  /*37d0*/  ST.E.128 desc[UR42][R10.64], R4 ;  /* 0x000000040a007985 */ /* 0x0045e2000c101d2a */
[----:B------:R-:W-:Y:S05]  /*37e0*/  BRA `(.L_x_3814) ;  /* 0x0000000c00887947 */ /* 0x000fea0003800000 */
.L_x_3807:
[----:B------:R-:W-:-:S05]  /*37f0*/  IMAD R63, R34, -0x40, R36 ;  /* 0xffffffc0223f7824 */ /* 0x000fca00078e0224 */
[----:B------:R-:W-:-:S04]  /*3800*/  VIMNMX R63, R63, 0x40, PT ;  /* 0x000000403f3f7848 */ /* 0x000fc80003fe0100 */
[----:B------:R-:W-:-:S04]  /*3810*/  ISETP.GE.AND P2, PT, R189, R63, PT ;  /* 0x0000003fbd00720c */ /* 0x000fc80003f46270 */
[----:B------:R-:W-:-:S13]  /*3820*/  ISETP.GE.OR P3, PT, R16, R66, P2 ;  /* 0x000000421000720c */ /* 0x000fda0001766670 */
[----:B------:R-:W-:Y:S01]  /*3830*/  @!P3 IADD3 R4, P4, R28, R4, RZ ;  /* 0x000000041c04b210 */ /* 0x000fe20007f9e0ff */
[----:B------:R-:W0:Y:S04]  /*3840*/  @!P3 LDC.64 R8, c[0x0][0x400] ;  /* 0x00010000ff08bb82 */ /* 0x000e280000000a00 */
[----:B------:R-:W-:-:S04]  /*3850*/  @!P3 IMAD.X R5, R10, 0x1, R49, P4 ;  /* 0x000000010a05b824 */ /* 0x000fc800020e0631 */
[----:B------:R-:W1:Y:S02]  /*3860*/  @!P3 LDC.64 R10, c[0x0][0x3e8] ;  /* 0x0000fa00ff0abb82 */ /* 0x000e640000000a00 */
[----:B-1----:R-:W-:-:S04]  /*3870*/  @!P3 LEA R10, P4, R4, R10, 0x1 ;  /* 0x0000000a040ab211 */ /* 0x002fc800078808ff */
[----:B------:R-:W-:Y:S01]  /*3880*/  @!P3 LEA.HI.X R11, R4, R11, R5, 0x1, P4 ;  /* 0x0000000b040bb211 */ /* 0x000fe200020f0c05 */
[----:B------:R-:W-:Y:S01]  /*3890*/  @!P3 IMAD R4, R41, R34, RZ ;  /* 0x000000222904b224 */ /* 0x000fe200078e02ff */
[----:B------:R-:W-:-:S03]  /*38a0*/  @!P3 MOV R5, R52 ;  /* 0x000000340005b202 */ /* 0x000fc60000000f00 */
[----:B------:R-:W-:Y:S02]  /*38b0*/  @!P3 IMAD R7, R12, R43, R4 ;  /* 0x0000002b0c07b224 */ /* 0x000fe400078e0204 */
[----:B------:R-:W-:-:S04]  /*38c0*/  @!P3 IMAD.MOV.U32 R4, RZ, RZ, R32 ;  /* 0x000000ffff04b224 */ /* 0x000fc800078e0020 */
[----:B------:R-:W-:-:S04]  /*38d0*/  @!P3 IMAD.WIDE.U32 R4, R34, R43, R4 ;  /* 0x0000002b2204b225 */ /* 0x000fc800078e0004 */
[----:B------:R-:W-:Y:S01]  /*38e0*/  @!P3 IMAD.IADD R5, R7, 0x1, R5 ;  /* 0x000000010705b824 */ /* 0x000fe200078e0205 */
[C---:B0-----:R-:W-:Y:S02]  /*38f0*/  @!P3 LEA R8, P4, R4.reuse, R8, 0x1 ;  /* 0x000000080408b211 */ /* 0x041fe400078808ff */
[----:B------:R-:W-:Y:S02]  /*3900*/  CS2R R6, SRZ ;  /* 0x0000000000067805 */ /* 0x000fe4000001ff00 */
[----:B------:R-:W-:Y:S02]  /*3910*/  @!P3 LEA.HI.X R9, R4, R9, R5, 0x1, P4 ;  /* 0x000000090409b211 */ /* 0x000fe400020f0c05 */
[----:B------:R-:W-:Y:S02]  /*3920*/  CS2R R4, SRZ ;  /* 0x0000000000047805 */ /* 0x000fe4000001ff00 */
[----:B------:R-:W-:Y:S02]  /*3930*/  CS2R R26, SRZ ;  /* 0x00000000001a7805 */ /* 0x000fe4000001ff00 */
[----:B------:R-:W-:-:S02]  /*3940*/  CS2R R24, SRZ ;  /* 0x0000000000187805 */ /* 0x000fc4000001ff00 */
[----:B------:R-:W2:Y:S04]  /*3950*/  @!P3 LDG.E.128 R4, desc[UR42][R10.64] ;  /* 0x0000002a0a04b981 */ /* 0x000ea8000c1e1d00 */
[----:B------:R-:W3:Y:S01]  /*3960*/  @!P3 LDG.E.128 R24, desc[UR42][R8.64] ;  /* 0x0000002a0818b981 */ /* 0x000ee2000c1e1d00 */
[----:B------:R-:W-:Y:S01]  /*3970*/  UISETP.NE.AND UP0, UPT, UR37, 0x3, UPT ;  /* 0x000000032500788c */ /* 0x000fe2000bf05270 */
[----:B------:R-:W-:-:S05]  /*3980*/  ISETP.GE.AND P4, PT, R16, R66, PT ;  /* 0x000000421000720c */ /* 0x000fca0003f86270 */
[----:B------:R-:W-:Y:S01]  /*3990*/  PLOP3.LUT P3, PT, PT, PT, UP0, 0x80, 0x0 ;  /* 0x000000000000781c */ /* 0x000fe20003f6f008 */
[----:B--2---:R-:W-:Y:S02]  /*39a0*/  IMAD.MOV.U32 R12, RZ, RZ, R4 ;  /* 0x000000ffff0c7224 */ /* 0x004fe400078e0004 */
[----:B------:R-:W-:Y:S02]  /*39b0*/  IMAD.MOV.U32 R14, RZ, RZ, R5 ;  /* 0x000000ffff0e7224 */ /* 0x000fe400078e0005 */
[----:B------:R-:W-:Y:S01]  /*39c0*/  IMAD.MOV.U32 R15, RZ, RZ, R6 ;  /* 0x000000ffff0f7224 */ /* 0x000fe200078e0006 */
[----:B------:R-:W-:Y:S01]  /*39d0*/  PRMT R73, R12, 0x7610, R73 ;  /* 0x000076100c497816 */ /* 0x000fe20000000049 */
[----:B------:R-:W-:Y:S01]  /*39e0*/  IMAD.MOV.U32 R56, RZ, RZ, R7 ;  /* 0x000000ffff387224 */ /* 0x000fe200078e0007 */
[----:B------:R-:W-:Y:S01]  /*39f0*/  PRMT R67, R14, 0x7610, R67 ;  /* 0x000076100e437816 */ /* 0x000fe20000000043 */
[----:B---3--:R-:W-:Y:S02]  /*3a00*/  IMAD.MOV.U32 R8, RZ, RZ, R26 ;  /* 0x000000ffff087224 */ /* 0x008fe400078e001a */
[----:B------:R-:W-:Y:S01]  /*3a10*/  IMAD.MOV.U32 R9, RZ, RZ, R27 ;  /* 0x000000ffff097224 */ /* 0x000fe200078e001b */
[----:B------:R-:W-:Y:S01]  /*3a20*/  PRMT R77, R15, 0x5410, R56 ;  /* 0x000054100f4d7816 */ /* 0x000fe20000000038 */
[----:B------:R-:W-:-:S02]  /*3a30*/  IMAD.MOV.U32 R10, RZ, RZ, R24 ;  /* 0x000000ffff0a7224 */ /* 0x000fc400078e0018 */
[----:B------:R-:W-:Y:S01]  /*3a40*/  IMAD.MOV.U32 R11, RZ, RZ, R25 ;  /* 0x000000ffff0b7224 */ /* 0x000fe200078e0019 */
[----:B------:R-:W-:Y:S02]  /*3a50*/  PRMT R73, R73, 0x5410, R9 ;  /* 0x0000541049497816 */ /* 0x000fe40000000009 */
[----:B------:R-:W-:Y:S02]  /*3a60*/  PRMT R75, R8, 0x5410, R10 ;  /* 0x00005410084b7816 */ /* 0x000fe4000000000a */
[----:B------:R-:W-:Y:S01]  /*3a70*/  PRMT R69, R11, 0x7610, R69 ;  /* 0x000076100b457816 */ /* 0x000fe20000000045 */
[----:B------:R-:W-:Y:S06]  /*3a80*/  @!P3 BRA `(.L_x_3821) ;  /* 0x000000000004b947 */ /* 0x000fec0003800000 */
[----:B------:R-:W-:Y:S01]  /*3a90*/  BPT.TRAP 0x1 ;  /* 0x000000040000795c */ /* 0x000fe20000300000 */
.L_x_3821:
[----:B------:R-:W-:Y:S01]  /*3aa0*/  IMAD R58, R23, 0x8, R2 ;  /* 0x00000008173a7824 */ /* 0x000fe200078e0202 */
[----:B------:R-:W-:Y:S01]  /*3ab0*/  SHF.L.U32 R65, R188, 0x1f, RZ ;  /* 0x0000001fbc417819 */ /* 0x000fe200000006ff */
[----:B------:R-:W-:Y:S03]  /*3ac0*/  BSSY B1, `(.L_x_3822) ;  /* 0x0000003000017945 */ /* 0x000fe60003800000 */
[----:B------:R-:W0:Y:S02]  /*3ad0*/  SYNCS.PHASECHK.TRANS64.TRYWAIT P5, [R58+URZ+0x28c90], R65 ;  /* 0x028c90413a0075a7 */ /* 0x000e2400080a017f */
[----:B0-----:R-:W-:Y:S05]  /*3ae0*/  @!P5 BRA `(.L_x_3823) ;  /* 0x000001700078d947 */ /* 0x001fea0003800000 */
.L_x_4065:
[----:B------:R-:W-:Y:S05]  /*3af0*/  BSYNC B1 ;  /* 0x0000000000017941 */ /* 0x000fea0003800000 */
.L_x_3822:
[----:B------:R-:W-:-:S03]  /*3b00*/  UMOV UR4, 0xffffffff ;  /* 0xffffffff00047882 */ /* 0x000fc60000000000 */
[----:B------:R-:W-:Y:S05]  /*3b10*/  BRA.DIV UR4, `(.L_x_3824) ;  /* 0x0000017204807947 */ /* 0x000fea000b800000 */
[----:B------:R1:W2:Y:S04]  /*3b20*/  SHFL.IDX PT, R56, R13, RZ, 0x1c1f ;  /* 0x001c1fff0d387589 */ /* 0x0002a800000e0000 */
[----:B------:R-:W3:Y:S02]  /*3b30*/  SHFL.IDX PT, R68, R68, RZ, 0x1c1f ;  /* 0x001c1fff44447589 */ /* 0x000ee400000e0000 */
.L_x_4069:
[----:B------:R-:W4:Y:S02]  /*3b40*/  LDC R66, c[0x0][0x2f4] ;  /* 0x0000bd00ff427b82 */ /* 0x000f240000000800 */
[----:B----4-:R-:W-:-:S13]  /*3b50*/  ISETP.GE.OR P2, PT, R16, R66, P2 ;  /* 0x000000421000720c */ /* 0x010fda0001746670 */
[----:B------:R-:W-:Y:S05]  /*3b60*/  @P2 BRA `(.L_x_3814) ;  /* 0x0000000800a82947 */ /* 0x000fea0003800000 */
[----:B------:R-:W-:Y:S01]  /*3b70*/  IMAD.IADD R8, R66, 0x1, -R45 ;  /* 0x0000000142087824 */ /* 0x000fe200078e0a2d */
[----:B------:R-:W-:Y:S04]  /*3b80*/  BSSY B1, `(.L_x_3825) ;  /* 0x0000069000017945 */ /* 0x000fe80003800000 */
[----:B------:R-:W-:-:S04]  /*3b90*/  SEL R8, R45, R8, !P0 ;  /* 0x000000082d087207 */ /* 0x000fc80004000000 */
[----:B------:R-:W-:-:S04]  /*3ba0*/  SHF.R.S32.HI R9, RZ, 0x1f, R8 ;  /* 0x0000001fff097819 */ /* 0x000fc80000011408 */
[----:B------:R-:W-:-:S04]  /*3bb0*/  LEA.HI R9, R9, R8, RZ, 0x4 ;  /* 0x0000000809097211 */ /* 0x000fc800078f20ff */
[----:B------:R-:W-:-:S04]  /*3bc0*/  SHF.R.S32.HI R8, RZ, 0x4, R9 ;  /* 0x00000004ff087819 */ /* 0x000fc80000011409 */
[----:B------:R-:W-:-:S05]  /*3bd0*/  LEA.HI.SX32 R8, R37, R8, 0x1d ;  /* 0x0000000825087211 */ /* 0x000fca00078feaff */
[----:B------:R-:W-:-:S05]  /*3be0*/  IMAD.SHL.U32 R57, R8, 0x8, RZ ;  /* 0x0000000808397824 */ /* 0x000fca00078e00ff */
[----:B------:R-:W-:-:S04]  /*3bf0*/  LOP3.LUT R9, R40, 0x38, R57, 0xf8, !PT ;  /* 0x0000003828097812 */ /* 0x000fc800078ef839 */
[----:B------:R-:W-:-:S05]  /*3c00*/  LOP3.LUT R9, R9, R42, RZ, 0x3c, !PT ;  /* 0x0000002a09097212 */ /* 0x000fca00078e3cff */
[----:B------:R-:W-:Y:S02]  /*3c10*/  IMAD R11, R198, 0x200, R9 ;  /* 0x00000200c60b7824 */ /* 0x000fe400078e0209 */
[----:B------:R-:W-:Y:S02]  /*3c20*/  IMAD.IADD R9, R55, 0x1, R64 ;  /* 0x0000000137097824 */ /* 0x000fe400078e0240 */
[----:B------:R-:W-:Y:S02]  /*3c30*/  IMAD.IADD R11, R64, 0x1, R11 ;  /* 0x00000001400b7824 */ /* 0x000fe400078e020b */
[--C-:B------:R-:W-:Y:S02]  /*3c40*/  IMAD R9, R9, 0x2, R2.reuse ;  /* 0x0000000209097824 */ /* 0x100fe400078e0202 */
[----:B------:R-:W-:-:S04]  /*3c50*/  IMAD R12, R11, 0x2, R2 ;  /* 0x000000020b0c7824 */ /* 0x000fc800078e0202 */
[----:B------:R-:W4:Y:S04]  /*3c60*/  LDS.128 R8, [R9+0x22400] ;  /* 0x0224000009087984 */ /* 0x000f280000000c00 */
[----:B-1----:R-:W1:Y:S01]  /*3c70*/  LDS.128 R12, [R12+0x22400] ;  /* 0x022400000c0c7984 */ /* 0x002e620000000c00 */
[----:B------:R-:W-:Y:S05]  /*3c80*/  @P4 BRA `(.L_x_3826) ;  /* 0x0000000400604947 */ /* 0x000fea0003800000 */
[----:B------:R-:W-:Y:S01]  /*3c90*/  HADD2.F32 R69, -RZ, R69.H0_H0 ;  /* 0x20000045ff457230 */ /* 0x000fe20000004100 */
[----:B------:R-:W-:Y:S01]  /*3ca0*/  SHF.R.U32.HI R74, RZ, 0x10, R25 ;  /* 0x00000010ff4a7819 */ /* 0x000fe20000011619 */
[----:B-1----:R-:W-:Y:S01]  /*3cb0*/  HADD2.F32 R64, -RZ, R13.H0_H0 ;  /* 0x2000000dff407230 */ /* 0x002fe20000004100 */
[----:B------:R-:W-:Y:S01]  /*3cc0*/  SHF.R.U32.HI R72, RZ, 0x10, R5 ;  /* 0x00000010ff487819 */ /* 0x000fe20000011605 */
[----:B----4-:R-:W-:Y:S01]  /*3cd0*/  HADD2.F32 R70, -RZ, R9.H0_H0 ;  /* 0x20000009ff467230 */ /* 0x010fe20000004100 */
[----:B------:R-:W-:Y:S01]  /*3ce0*/  SHF.R.U64 R24, R24, 0x10, R25 ;  /* 0x0000001018187819 */ /* 0x000fe20000001219 */
[----:B------:R-:W-:Y:S02]  /*3cf0*/  HADD2.F32 R67, -RZ, R67.H0_H0 ;  /* 0x20000043ff437230 */ /* 0x000fe40000004100 */
[-C--:B------:R-:W-:Y:S01]  /*3d00*/  FMUL.FTZ R71, R64, R69.reuse ;  /* 0x0000004540477220 */ /* 0x080fe20000410000 */
[----:B------:R-:W-:Y:S02]  /*3d10*/  HADD2.F32 R74, -RZ, R74.H0_H0 ;  /* 0x2000004aff4a7230 */ /* 0x000fe40000004100 */
[----:B------:R-:W-:Y:S01]  /*3d20*/  FMUL.FTZ R69, R70, R69 ;  /* 0x0000004546457220 */ /* 0x000fe20000410000 */
[----:B------:R-:W-:-:S02]  /*3d30*/  HADD2.F32 R72, -RZ, R72.H0_H0 ;  /* 0x20000048ff487230 */ /* 0x000fc40000004100 */
[-C--:B------:R-:W-:Y:S01]  /*3d40*/  FFMA.FTZ R70, R70, R67.reuse, -R71 ;  /* 0x0000004346467223 */ /* 0x080fe20000010847 */
[----:B------:R-:W-:Y:S01]  /*3d50*/  SHF.R.U32.HI R71, RZ, 0x10, R27 ;  /* 0x00000010ff477819 */ /* 0x000fe2000001161b */
[----:B------:R-:W-:Y:S01]  /*3d60*/  FFMA.FTZ R64, R64, R67, R69 ;  /* 0x0000004340407223 */ /* 0x000fe20000010045 */
[----:B------:R-:W-:Y:S01]  /*3d70*/  HADD2.F32 R67, -RZ, R13.H1_H1 ;  /* 0x3000000dff437230 */ /* 0x000fe20000004100 */
[----:B------:R-:W-:Y:S01]  /*3d80*/  SHF.R.U64 R4, R4, 0x10, R5 ;  /* 0x0000001004047819 */ /* 0x000fe20000001205 */
[----:B------:R-:W-:Y:S01]  /*3d90*/  HADD2.F32 R13, -RZ, R9.H1_H1 ;  /* 0x30000009ff0d7230 */ /* 0x000fe20000004100 */
[----:B------:R-:W-:Y:S01]  /*3da0*/  SHF.R.U64 R26, R26, 0x10, R27 ;  /* 0x000000101a1a7819 */ /* 0x000fe2000000121b */
[----:B------:R-:W-:Y:S02]  /*3db0*/  IMAD.MOV.U32 R69, RZ, RZ, R15 ;  /* 0x000000ffff457224 */ /* 0x000fe400078e000f */
[----:B------:R-:W-:Y:S01]  /*3dc0*/  FMUL.FTZ R76, R67, R74 ;  /* 0x0000004a434c7220 */ /* 0x000fe20000410000 */
[----:B------:R-:W-:-:S02]  /*3dd0*/  HADD2.F32 R25, -RZ, R73.H0_H0 ;  /* 0x20000049ff197230 */ /* 0x000fc40000004100 */
[C---:B------:R-:W-:Y:S01]  /*3de0*/  FMUL.FTZ R74, R13.reuse, R74 ;  /* 0x0000004a0d4a7220 */ /* 0x040fe20000410000 */
[----:B------:R-:W-:Y:S02]  /*3df0*/  HADD2.F32 R24, -RZ, R24.H0_H0 ;  /* 0x20000018ff187230 */ /* 0x000fe40000004100 */
[-C--:B------:R-:W-:Y:S01]  /*3e00*/  FFMA.FTZ R13, R13, R72.reuse, -R76 ;  /* 0x000000480d0d7223 */ /* 0x080fe2000001084c */
[----:B------:R-:W-:Y:S02]  /*3e10*/  HADD2.F32 R15, -RZ, R69.H0_H0 ;  /* 0x20000045ff0f7230 */ /* 0x000fe40000004100 */
[----:B------:R-:W-:Y:S01]  /*3e20*/  FFMA.FTZ R9, R67, R72, R74 ;  /* 0x0000004843097223 */ /* 0x000fe2000001004a */
[----:B------:R-:W-:Y:S02]  /*3e30*/  IMAD.MOV.U32 R67, RZ, RZ, R11 ;  /* 0x000000ffff437224 */ /* 0x000fe400078e000b */
[----:B------:R-:W-:Y:S01]  /*3e40*/  HADD2.F32 R74, -RZ, R73.H1_H1 ;  /* 0x30000049ff4a7230 */ /* 0x000fe20000004100 */
[----:B------:R-:W-:Y:S01]  /*3e50*/  F2FP.F16.F32.PACK_AB R13, R13, R70 ;  /* 0x000000460d0d723e */ /* 0x000fe200000000ff */
[----:B------:R-:W-:Y:S01]  /*3e60*/  HADD2.F32 R72, -RZ, R77.H1_H1 ;  /* 0x3000004dff487230 */ /* 0x000fe20000004100 */
[----:B------:R-:W-:Y:S01]  /*3e70*/  F2FP.F16.F32.PACK_AB R64, R9, R64 ;  /* 0x000000400940723e */ /* 0x000fe200000000ff */
[----:B------:R-:W-:-:S02]  /*3e80*/  HADD2.F32 R11, -RZ, R67.H0_H0 ;  /* 0x20000043ff0b7230 */ /* 0x000fc40000004100 */
[-C--:B------:R-:W-:Y:S01]  /*3e90*/  FMUL.FTZ R76, R15, R74.reuse ;  /* 0x0000004a0f4c7220 */ /* 0x080fe20000410000 */
[----:B------:R-:W-:Y:S02]  /*3ea0*/  HADD2.F32 R4, -RZ, R4.H0_H0 ;  /* 0x20000004ff047230 */ /* 0x000fe40000004100 */
[----:B------:R-:W-:Y:S02]  /*3eb0*/  HADD2.F32 R27, -RZ, R77.H0_H0 ;  /* 0x2000004dff1b7230 */ /* 0x000fe40000004100 */
[C---:B------:R-:W-:Y:S01]  /*3ec0*/  FMUL.FTZ R74, R11.reuse, R74 ;  /* 0x0000004a0b4a7220 */ /* 0x040fe20000410000 */
[-C--:B------:R-:W-:Y:S01]  /*3ed0*/  FFMA.FTZ R11, R11, R72.reuse, -R76 ;  /* 0x000000480b0b7223 */ /* 0x080fe2000001084c */
[----:B------:R-:W-:Y:S02]  /*3ee0*/  IMAD.MOV.U32 R9, RZ, RZ, R13 ;  /* 0x000000ffff097224 */ /* 0x000fe400078e000d */
[----:B------:R-:W-:Y:S01]  /*3ef0*/  FFMA.FTZ R15, R15, R72, R74 ;  /* 0x000000480f0f7223 */ /* 0x000fe2000001004a */
[----:B------:R-:W-:-:S02]  /*3f00*/  HADD2.F32 R74, -RZ, R69.H1_H1 ;  /* 0x30000045ff4a7230 */ /* 0x000fc40000004100 */
[----:B------:R-:W-:Y:S01]  /*3f10*/  HADD2.F32 R69, -RZ, R71.H0_H0 ;  /* 0x20000047ff457230 */ /* 0x000fe20000004100 */
[--C-:B------:R-:W-:Y:S01]  /*3f20*/  SHF.R.U32.HI R71, RZ, 0x10, R7.reuse ;  /* 0x00000010ff477819 */ /* 0x100fe20000011607 */
[----:B------:R-:W-:Y:S01]  /*3f30*/  HADD2.F32 R72, -RZ, R67.H1_H1 ;  /* 0x30000043ff487230 */ /* 0x000fe20000004100 */
[----:B------:R-:W-:Y:S01]  /*3f40*/  SHF.R.U64 R7, R6, 0x10, R7 ;  /* 0x0000001006077819 */ /* 0x000fe20000001207 */
[----:B------:R-:W-:Y:S02]  /*3f50*/  IMAD.MOV.U32 R13, RZ, RZ, R64 ;  /* 0x000000ffff0d7224 */ /* 0x000fe400078e0040 */
[----:B------:R-:W-:Y:S02]  /*3f60*/  HADD2.F32 R67, -RZ, R71.H0_H0 ;  /* 0x20000047ff437230 */ /* 0x000fe40000004100 */
[-C--:B------:R-:W-:Y:S01]  /*3f70*/  FMUL.FTZ R71, R74, R69.reuse ;  /* 0x000000454a477220 */ /* 0x080fe20000410000 */
[----:B------:R-:W-:Y:S01]  /*3f80*/  FMUL.FTZ R69, R72, R69 ;  /* 0x0000004548457220 */ /* 0x000fe20000410000 */
[----:B------:R-:W-:-:S02]  /*3f90*/  HADD2.F32 R7, -RZ, R7.H0_H0 ;  /* 0x20000007ff077230 */ /* 0x000fc40000004100 */
[-C--:B------:R-:W-:Y:S01]  /*3fa0*/  FFMA.FTZ R72, R72, R67.reuse, -R71 ;  /* 0x0000004348487223 */ /* 0x080fe20000010847 */
[----:B------:R-:W-:Y:S01]  /*3fb0*/  FFMA.FTZ R74, R74, R67, R69 ;  /* 0x000000434a4a7223 */ /* 0x000fe20000010045 */
[----:B------:R-:W-:Y:S01]  /*3fc0*/  MOV R67, R12 ;  /* 0x0000000c00437202 */ /* 0x000fe20000000f00 */
[----:B------:R-:W-:Y:S02]  /*3fd0*/  IMAD.MOV.U32 R69, RZ, RZ, R8 ;  /* 0x000000ffff457224 */ /* 0x000fe400078e0008 */
[----:B------:R-:W-:Y:S01]  /*3fe0*/  HADD2.F32 R71, -RZ, R75.H1_H1 ;  /* 0x3000004bff477230 */ /* 0x000fe20000004100 */
[----:B------:R-:W-:Y:S01]  /*3ff0*/  F2FP.F16.F32.PACK_AB R11, R72, R11 ;  /* 0x0000000b480b723e */ /* 0x000fe200000000ff */
[----:B------:R-:W-:Y:S01]  /*4000*/  HADD2.F32 R12, -RZ, R67.H0_H0 ;  /* 0x20000043ff0c7230 */ /* 0x000fe20000004100 */
[----:B------:R-:W-:Y:S01]  /*4010*/  F2FP.F16.F32.PACK_AB R15, R74, R15 ;  /* 0x0000000f4a0f723e */ /* 0x000fe200000000ff */
[--C-:B------:R-:W-:Y:S02]  /*4020*/  HADD2.F32 R8, -RZ, R69.reuse.H0_H0 ;  /* 0x20000045ff087230 */ /* 0x100fe40000004100 */
[----:B------:R-:W-:-:S02]  /*4030*/  HADD2.F32 R5, -RZ, R69.H1_H1 ;  /* 0x30000045ff057230 */ /* 0x000fc40000004100 */
[-C--:B------:R-:W-:Y:S01]  /*4040*/  FMUL.FTZ R73, R12, R71.reuse ;  /* 0x000000470c497220 */ /* 0x080fe20000410000 */
[----:B------:R-:W-:-:S03]  /*4050*/  FMUL.FTZ R71, R8, R71 ;  /* 0x0000004708477220 */ /* 0x000fc60000410000 */
[-C--:B------:R-:W-:Y:S01]  /*4060*/  FFMA.FTZ R8, R8, R25.reuse, -R73 ;  /* 0x0000001908087223 */ /* 0x080fe20000010849 */
[----:B------:R-:W-:Y:S01]  /*4070*/  FFMA.FTZ R12, R12, R25, R71 ;  /* 0x000000190c0c7223 */ /* 0x000fe20000010047 */
[----:B------:R-:W-:Y:S02]  /*4080*/  HADD2.F32 R25, -RZ, R67.H1_H1 ;  /* 0x30000043ff197230 */ /* 0x000fe40000004100 */
[----:B------:R-:W-:-:S03]  /*4090*/  HADD2.F32 R67, -RZ, R75.H0_H0 ;  /* 0x2000004bff437230 */ /* 0x000fc60000004100 */
[-C--:B------:R-:W-:Y:S01]  /*40a0*/  FMUL.FTZ R76, R25, R24.reuse ;  /* 0x00000018194c7220 */ /* 0x080fe20000410000 */
[----:B------:R-:W-:-:S03]  /*40b0*/  FMUL.FTZ R24, R5, R24 ;  /* 0x0000001805187220 */ /* 0x000fc60000410000 */
[-C--:B------:R-:W-:Y:S01]  /*40c0*/  FFMA.FTZ R5, R5, R4.reuse, -R76 ;  /* 0x0000000405057223 */ /* 0x080fe2000001084c */
[----:B------:R-:W-:Y:S01]  /*40d0*/  FFMA.FTZ R25, R25, R4, R24 ;  /* 0x0000000419197223 */ /* 0x000fe20000010018 */
[----:B------:R-:W-:Y:S02]  /*40e0*/  IMAD.MOV.U32 R24, RZ, RZ, R10 ;  /* 0x000000ffff187224 */ /* 0x000fe400078e000a */
[--C-:B------:R-:W-:Y:S01]  /*40f0*/  HADD2.F32 R10, -RZ, R14.reuse.H0_H0 ;  /* 0x2000000eff0a7230 */ /* 0x100fe20000004100 */
[----:B------:R-:W-:Y:S01]  /*4100*/  F2FP.F16.F32.PACK_AB R8, R5, R8 ;  /* 0x000000080508723e */ /* 0x000fe200000000ff */
[----:B------:R-:W-:Y:S01]  /*4110*/  HADD2.F32 R14, -RZ, R14.H1_H1 ;  /* 0x3000000eff0e7230 */ /* 0x000fe20000004100 */
[----:B------:R-:W-:Y:S01]  /*4120*/  F2FP.F16.F32.PACK_AB R12, R25, R12 ;  /* 0x0000000c190c723e */ /* 0x000fe200000000ff */
[--C-:B------:R-:W-:Y:S02]  /*4130*/  HADD2.F32 R4, -RZ, R24.reuse.H0_H0 ;  /* 0x20000018ff047230 */ /* 0x100fe40000004100 */
[----:B------:R-:W-:Y:S01]  /*4140*/  FMUL.FTZ R69, R10, R67 ;  /* 0x000000430a457220 */ /* 0x000fe20000410000 */
[----:B------:R-:W-:-:S02]  /*4150*/  HADD2.F32 R24, -RZ, R24.H1_H1 ;  /* 0x30000018ff187230 */ /* 0x000fc40000004100 */
[C---:B------:R-:W-:Y:S01]  /*4160*/  FMUL.FTZ R67, R4.reuse, R67 ;  /* 0x0000004304437220 */ /* 0x040fe20000410000 */
[----:B------:R-:W-:-:S03]  /*4170*/  FFMA.FTZ R4, R4, R27, -R69 ;  /* 0x0000001b04047223 */ /* 0x000fc60000010845 */
[----:B------:R-:W-:Y:S01]  /*4180*/  FFMA.FTZ R10, R10, R27, R67 ;  /* 0x0000001b0a0a7223 */ /* 0x000fe20000010043 */
[----:B------:R-:W-:-:S05]  /*4190*/  HADD2.F32 R27, -RZ, R26.H0_H0 ;  /* 0x2000001aff1b7230 */ /* 0x000fca0000004100 */
[-C--:B------:R-:W-:Y:S01]  /*41a0*/  FMUL.FTZ R67, R14, R27.reuse ;  /* 0x0000001b0e437220 */ /* 0x080fe20000410000 */
[----:B------:R-:W-:-:S03]  /*41b0*/  FMUL.FTZ R27, R24, R27 ;  /* 0x0000001b181b7220 */ /* 0x000fc60000410000 */
[-C--:B------:R-:W-:Y:S01]  /*41c0*/  FFMA.FTZ R67, R24, R7.reuse, -R67 ;  /* 0x0000000718437223 */ /* 0x080fe20000010843 */
[----:B------:R-:W-:-:S04]  /*41d0*/  FFMA.FTZ R27, R14, R7, R27 ;  /* 0x000000070e1b7223 */ /* 0x000fc8000001001b */
[----:B------:R-:W-:Y:S02]  /*41e0*/  F2FP.F16.F32.PACK_AB R4, R67, R4 ;  /* 0x000000044304723e */ /* 0x000fe400000000ff */
[----:B------:R-:W-:-:S03]  /*41f0*/  F2FP.F16.F32.PACK_AB R14, R27, R10 ;  /* 0x0000000a1b0e723e */ /* 0x000fc600000000ff */
[----:B------:R-:W-:-:S07]  /*4200*/  IMAD.MOV.U32 R10, RZ, RZ, R4 ;  /* 0x000000ffff0a7224 */ /* 0x000fce00078e0004 */
.L_x_3826:
[----:B------:R-:W-:Y:S05]  /*4210*/  BSYNC B1 ;  /* 0x0000000000017941 */ /* 0x000fea0003800000 */
.L_x_3825:
[----:B---3--:R-:W-:-:S04]  /*4220*/  LEA R4, P2, R51, R68, 0x1 ;  /* 0x0000004433047211 */ /* 0x008fc800078408ff */
[----:B--2---:R-:W-:Y:S02]  /*4230*/  LEA.HI.X R5, R51, R56, R54, 0x1, P2 ;  /* 0x0000003833057211 */ /* 0x004fe400010f0c36 */
[----:B------:R-:W-:-:S03]  /*4240*/  ISETP.GE.AND P2, PT, R57, R66, PT ;  /* 0x000000423900720c */ /* 0x000fc60003f46270 */
[----:B----4-:R2:W-:Y:S02]  /*4250*/  ST.E.128 desc[UR42][R4.64], R8 ;  /* 0x0000000804007985 */ /* 0x0105e4000c101d2a */
[----:B--2---:R-:W-:Y:S02]  /*4260*/  IMAD.MOV.U32 R4, RZ, RZ, R68 ;  /* 0x000000ffff047224 */ /* 0x004fe400078e0044 */
[----:B------:R-:W-:-:S06]  /*4270*/  IMAD.MOV.U32 R5, RZ, RZ, R56 ;  /* 0x000000ffff057224 */ /* 0x000fcc00078e0038 */
[----:B------:R-:W-:Y:S05]  /*4280*/  @P2 BRA `(.L_x_3814) ;  /* 0x0000000000e02947 */ /* 0x000fea0003800000 */
[----:B------:R-:W-:-:S05]  /*4290*/  IMAD.WIDE R4, R57, 0x2, R4 ;  /* 0x0000000239047825 */ /* 0x000fca00078e0204 */
[----:B-1----:R1:W-:Y:S01]  /*42a0*/  ST.E.128 desc[UR42][R4.64], R12 ;  /* 0x0000000c04007985 */ /* 0x0023e2000c101d2a */
[----:B------:R-:W-:Y:S05]  /*42b0*/  BRA `(.L_x_3814) ;  /* 0x0000000000d47947 */ /* 0x000fea0003800000 */
.L_x_3806:
[----:B------:R-:W-:-:S06]  /*42c0*/  UISETP.NE.AND UP0, UPT, UR37, 0x3, UPT ;  /* 0x000000032500788c */ /* 0x000fcc000bf05270 */
[----:B------:R-:W-:-:S13]  /*42d0*/  PLOP3.LUT P3, PT, PT, PT, UP0, 0x80, 0x0 ;  /* 0x000000000000781c */ /* 0x000fda0003f6f008 */
[----:B------:R-:W-:Y:S05]  /*42e0*/  @!P3 BRA `(.L_x_3827) ;  /* 0x000000000004b947 */ /* 0x000fea0003800000 */
[----:B------:R-:W-:Y:S01]  /*42f0*/  BPT.TRAP 0x1 ;  /* 0x000000040000795c */ /* 0x000fe20000300000 */
.L_x_3827:
[----:B------:R-:W-:Y:S01]  /*4300*/  IMAD R58, R23, 0x8, R2 ;  /* 0x00000008173a7824 */ /* 0x000fe200078e0202 */
[----:B------:R-:W-:Y:S01]  /*4310*/  SHF.L.U32 R65, R188, 0x1f, RZ ;  /* 0x0000001fbc417819 */ /* 0x000fe200000006ff */
[----:B------:R-:W-:Y:S01]  /*4320*/  BSSY B1, `(.L_x_3828) ;  /* 0x0000004000017945 */ /* 0x000fe20003800000 */
[----:B------:R-:W-:Y:S02]  /*4330*/  SHF.R.S32.HI R62, RZ, 0x1f, R60 ;  /* 0x0000001fff3e7819 */ /* 0x000fe4000001143c */
[----:B------:R-:W1:Y:S02]  /*4340*/  SYNCS.PHASECHK.TRANS64.TRYWAIT P2, [R58+URZ+0x28c90], R65 ;  /* 0x028c90413a0075a7 */ /* 0x000e64000804017f */
[----:B-1----:R-:W-:Y:S05]  /*4350*/  @!P2 BRA `(.L_x_3829) ;  /* 0x0000016800b8a947 */ /* 0x002fea0003800000 */
.L_x_4070:
[----:B------:R-:W-:Y:S05]  /*4360*/  BSYNC B1 ;  /* 0x0000000000017941 */ /* 0x000fea0003800000 */
.L_x_3828:
        /* <DEDUP_REMOVED lines=19> */
[----:B------:R-:W-:Y:S02]  /*44a0*/  LEA.HI.X R13, R4, UR7, R13, 0x1, P2 ;  /* 0x00000007040d7c11 */ /* 0x000fe400090f0c0d */
[----:B------:R-:W-:Y:S01]  /*44b0*/  ISETP.GT.AND P2, PT, R63, R189, PT ;  /* 0x000000bd3f00720c */ /* 0x000fe20003f44270 */
[----:B------:R-:W-:-:S12]  /*44c0*/  BRA.DIV UR4, `(.L_x_3830) ;  /* 0x0000016a04707947 */ /* 0x000fd8000b800000 */
[----:B------:R0:W2:Y:S04]  /*44d0*/  SHFL.IDX PT, R25, R13, RZ, 0x1c1f ;  /* 0x001c1fff0d197589 */ /* 0x0000a800000e0000 */
[----:B------:R0:W3:Y:S02]  /*44e0*/  SHFL.IDX PT, R14, R5, RZ, 0x1c1f ;  /* 0x001c1fff050e7589 */ /* 0x0000e400000e0000 */
.L_x_4074:
[----:B------:R-:W-:Y:S05]  /*44f0*/  @!P2 BRA `(.L_x_3814) ;  /* 0x000000000044a947 */ /* 0x000fea0003800000 */
[----:B------:R-:W-:Y:S02]  /*4500*/  ULDC UR4, c[0x0][0x2f4] ;  /* 0x0000bd0000047ab9 */ /* 0x000fe40000000800 */
[----:B------:R-:W-:-:S13]  /*4510*/  ISETP.GE.AND P2, PT, R16, UR4, PT ;  /* 0x0000000410007c0c */ /* 0x000fda000bf46270 */
[----:B0-----:R-:W0:Y:S01]  /*4520*/  @!P2 LDS.128 R4, [R67+0x22400] ;  /* 0x022400004304a984 */ /* 0x001e220000000c00 */
[----:B---3--:R-:W-:-:S04]  /*4530*/  @!P2 LEA R8, P4, R16, R14, 0x1 ;  /* 0x0000000e1008a211 */ /* 0x008fc800078808ff */
[----:B--2---:R-:W-:-:S05]  /*4540*/  @!P2 LEA.HI.X R9, R16, R25, R17, 0x1, P4 ;  /* 0x000000191009a211 */ /* 0x004fca00020f0c11 */
[----:B0-----:R4:W-:Y:S01]  /*4550*/  @!P2 ST.E.128 desc[UR42][R8.64], R4 ;  /* 0x000000040800a985 */ /* 0x0019e2000c101d2a */
[----:B------:R-:W-:-:S13]  /*4560*/  ISETP.GE.AND P2, PT, R22, UR4, PT ;  /* 0x0000000416007c0c */ /* 0x000fda000bf46270 */
[----:B------:R-:W-:Y:S05]  /*4570*/  @P2 BRA `(.L_x_3814) ;  /* 0x0000000000242947 */ /* 0x000fea0003800000 */
[----:B------:R-:W-:Y:S01]  /*4580*/  LOP3.LUT P2, RZ, R191, 0x4, RZ, 0xc0, !PT ;  /* 0x00000004bfff7812 */ /* 0x000fe2000784c0ff */
[----:B----4-:R-:W-:-:S12]  /*4590*/  VIADD R5, R46, 0x20 ;  /* 0x000000202e057836 */ /* 0x010fd80000000000 */
[----:B------:R-:W-:Y:S01]  /*45a0*/  @P2 VIADD R5, R46, 0xffffffe0 ;  /* 0xffffffe02e052836 */ /* 0x000fe20000000000 */
[----:B------:R-:W-:-:S03]  /*45b0*/  LEA R8, P2, R22, R14, 0x1 ;  /* 0x0000000e16087211 */ /* 0x000fc600078408ff */
[----:B------:R-:W-:Y:S01]  /*45c0*/  IMAD.IADD R5, R64, 0x1, R5 ;  /* 0x0000000140057824 */ /* 0x000fe200078e0205 */
[----:B------:R-:W-:-:S03]  /*45d0*/  LEA.HI.X R9, R22, R25, R193, 0x1, P2 ;  /* 0x0000001916097211 */ /* 0x000fc600010f0cc1 */
[----:B------:R-:W-:-:S06]  /*45e0*/  IMAD R5, R5, 0x2, R2 ;  /* 0x0000000205057824 */ /* 0x000fcc00078e0202 */
[----:B------:R-:W0:Y:S04]  /*45f0*/  LDS.128 R4, [R5+0x22400] ;  /* 0x0224000005047984 */ /* 0x000e280000000c00 */
[----:B0-----:R0:W-:Y:S02]  /*4600*/  ST.E.128 desc[UR42][R8.64], R4 ;  /* 0x0000000408007985 */ /* 0x0011e4000c101d2a */
.L_x_3814:
[----:B------:R-:W-:Y:S05]  /*4610*/  BSYNC B0 ;  /* 0x0000000000007941 */ /* 0x000fea0003800000 */
.L_x_3805:
[----:B012-4-:R-:W0:Y:S01]  /*4620*/  S2R R4, SR_TID.X ;  /* 0x0000000000047919 */ /* 0x017e220000002100 */
[----:B------:R-:W-:Y:S01]  /*4630*/  @!PT LDS RZ, [RZ] ;  /* 0x00000000fffff984 */ /* 0x000fe20000000800 */
[----:B------:R-:W-:Y:S01]  /*4640*/  @!PT LDS RZ, [RZ] ;  /* 0x00000000fffff984 */ /* 0x000fe20000000800 */
[----:B------:R-:W-:Y:S01]  /*4650*/  @!PT LDS RZ, [RZ] ;  /* 0x00000000fffff984 */ /* 0x000fe20000000800 */
[----:B------:R-:W-:Y:S01]  /*4660*/  @!PT LDS RZ, [RZ] ;  /* 0x00000000fffff984 */ /* 0x000fe20000000800 */
[----:B------:R1:W-:Y:S06]  /*4670*/  MEMBAR.ALL.CTA ;  /* 0x0000000000007992 */ /* 0x0003ec0000008000 */
[----:B-1----:R-:W1:Y:S01]  /*4680*/  FENCE.VIEW.ASYNC.S ;  /* 0x00000000000073c6 */ /* 0x002e620000000000 */
[----:B------:R-:W-:Y:S05]  /*4690*/  WARPSYNC.ALL ;  /* 0x0000000000007948 */ /* 0x000fea0003800000 */
[----:B------:R-:W-:Y:S01]  /*46a0*/  BSSY B0, `(.L_x_3831) ;  /* 0x0000009000007945 */ /* 0x000fe20003800000 */
[----:B0-----:R-:W-:Y:S01]  /*46b0*/  LOP3.LUT R4, R4, 0x7f, RZ, 0xc0, !PT ;  /* 0x0000007f04047812 */ /* 0x001fe200078ec0ff */
[----:B-1----:R0:W-:Y:S03]  /*46c0*/  BAR.SYNC.DEFER_BLOCKING R44, 0x80 ;  /* 0x0002002c0000751d */ /* 0x0021e60000010000 */
[----:B------:R-:W-:-:S13]  /*46d0*/  ISETP.NE.AND P2, PT, R4, RZ, PT ;  /* 0x000000ff0400720c */ /* 0x000fda0003f45270 */
[----:B------:R-:W-:-:S05]  /*46e0*/  @!P2 VIADD R4, R58, 0x28ca0 ;  /* 0x00028ca03a04a836 */ /* 0x000fca0000000000 */
[----:B------:R-:W-:-:S04]  /*46f0*/  @!P2 PRMT R4, RZ, 0x654, R4 ;  /* 0x00000654ff04a816 */ /* 0x000fc80000000004 */
[----:B------:R0:W-:Y:S01]  /*4700*/  @!P2 SYNCS.ARRIVE.TRANS64.RED.A1T0 RZ, [R4+URZ], RZ ;  /* 0x000000ff04ffa9a7 */ /* 0x0001e2000810043f */
[----:B------:R-:W-:Y:S05]  /*4710*/  @!P3 BRA `(.L_x_3832) ;  /* 0x000000000004b947 */ /* 0x000fea0003800000 */
[----:B------:R-:W-:Y:S01]  /*4720*/  BPT.TRAP 0x1 ;  /* 0x000000040000795c */ /* 0x000fe20000300000 */
.L_x_3832:
[----:B------:R-:W-:Y:S05]  /*4730*/  BSYNC B0 ;  /* 0x0000000000007941 */ /* 0x000fea0003800000 */
.L_x_3831:
[----:B------:R-:W1:Y:S01]  /*4740*/  SYNCS.PHASECHK.TRANS64.TRYWAIT P3, [R58+URZ+0x28cb0], R65 ;  /* 0x028cb0413a0075a7 */ /* 0x000e62000806017f */
[----:B------:R-:W-:Y:S04]  /*4750*/  BSSY B0, `(.L_x_3833) ;  /* 0x0000002000007945 */ /* 0x000fe80003800000 */
[----:B-1----:R-:W-:Y:S05]  /*4760*/  @!P3 BRA `(.L_x_3834) ;  /* 0x00000168000cb947 */ /* 0x002fea0003800000 */
.L_x_4075:
[----:B------:R-:W-:Y:S05]  /*4770*/  BSYNC B0 ;  /* 0x0000000000007941 */ /* 0x000fea0003800000 */
.L_x_3833:
[----:B------:R-:W-:Y:S01]  /*4780*/  ULDC.64 UR4, c[0x0][0x328] ;  /* 0x0000ca0000047ab9 */ /* 0x000fe20000000a00 */
[----:B------:R-:W-:Y:S01]  /*4790*/  ULDC.64 UR6, c[0x0][0x318] ;  /* 0x0000c60000067ab9 */ /* 0x000fe20000000a00 */
[----:B------:R-:W-:Y:S01]  /*47a0*/  IMAD R7, R62, UR4, RZ ;  /* 0x000000043e077c24 */ /* 0x000fe2000f8e02ff */
[----:B------:R-:W-:Y:S01]  /*47b0*/  BSSY B0, `(.L_x_3835) ;  /* 0x000007d000007945 */ /* 0x000fe20003800000 */
[----:B0-----:R-:W-:-:S04]  /*47c0*/  IMAD.WIDE.U32 R4, R60, UR4, RZ ;  /* 0x000000043c047c25 */ /* 0x001fc8000f8e00ff */
[----:B------:R-:W-:Y:S01]  /*47d0*/  IMAD R7, R60, UR5, R7 ;  /* 0x000000053c077c24 */ /* 0x000fe2000f8e0207 */
[----:B------:R-:W-:Y:S02]  /*47e0*/  ULDC.64 UR4, c[0x0][0x338] ;  /* 0x0000ce0000047ab9 */ /* 0x000fe40000000a00 */
        /* <DEDUP_REMOVED lines=8> */
[----:B------:R-:W-:-:S04]  /*4870*/  LEA R25, P3, R4, UR6, 0x1 ;  /* 0x0000000604197c11 */ /* 0x000fc8000f8608ff */
[----:B------:R-:W-:Y:S02]  /*4880*/  LEA.HI.X R24, R4, UR7, R5, 0x1, P3 ;  /* 0x0000000704187c11 */ /* 0x000fe400098f0c05 */
[----:B------:R-:W-:Y:S01]  /*4890*/  ISETP.GT.AND P3, PT, R63, R189, PT ;  /* 0x000000bd3f00720c */ /* 0x000fe20003f64270 */
[----:B------:R-:W0:Y:S04]  /*48a0*/  SHFL.IDX PT, R25, R25, RZ, 0x1c1f ;  /* 0x001c1fff19197589 */ /* 0x000e2800000e0000 */
[----:B------:R-:W2:Y:S08]  /*48b0*/  SHFL.IDX PT, R24, R24, RZ, 0x1c1f ;  /* 0x001c1fff18187589 */ /* 0x000eb000000e0000 */
[----:B------:R-:W-:Y:S05]  /*48c0*/  @!P3 BRA `(.L_x_3836) ;  /* 0x0000000400acb947 */ /* 0x000fea0003800000 */
[----:B------:R-:W-:Y:S01]  /*48d0*/  LOP3.LUT P3, RZ, R191, 0x4, RZ, 0xc0, !PT ;  /* 0x00000004bfff7812 */ /* 0x000fe2000786c0ff */
[----:B------:R-:W-:Y:S01]  /*48e0*/  IMAD R5, R23, 0x8000, R46 ;  /* 0x0000800017057824 */ /* 0x000fe200078e022e */
[----:B------:R-:W-:Y:S01]  /*48f0*/  ULDC UR4, c[0x0][0x320] ;  /* 0x0000c80000047ab9 */ /* 0x000fe20000000800 */
[----:B------:R-:W4:Y:S02]  /*4900*/  LDL R67, [R1] ;  /* 0x0000000001437983 */ /* 0x000f240000100800 */
[C---:B------:R-:W-:Y:S02]  /*4910*/  VIADD R15, R5.reuse, 0x20 ;  /* 0x00000020050f7836 */ /* 0x040fe40000000000 */
[----:B------:R-:W5:Y:S04]  /*4920*/  LDL R66, [R1+0x4] ;  /* 0x0000040001427983 */ /* 0x000f680000100800 */
[----:B------:R-:W5:Y:S02]  /*4930*/  LDL R64, [R1+0x8] ;  /* 0x0000080001407983 */ /* 0x000f640000100800 */
[----:B------:R-:W-:-:S02]  /*4940*/  @P3 IADD3 R15, R5, -0x20, RZ ;  /* 0xffffffe0050f3810 */ /* 0x000fc40007ffe0ff */
[----:B------:R-:W-:Y:S01]  /*4950*/  ISETP.GE.AND P3, PT, R16, UR4, PT ;  /* 0x0000000410007c0c */ /* 0x000fe2000bf66270 */
[--C-:B---3--:R-:W-:Y:S01]  /*4960*/  IMAD R14, R5, 0x2, R2.reuse ;  /* 0x00000002050e7824 */ /* 0x108fe200078e0202 */
[----:B------:R-:W3:Y:S04]  /*4970*/  LDL R57, [R1+0xc] ;  /* 0x00000c0001397983 */ /* 0x000ee80000100800 */
[----:B------:R-:W3:Y:S04]  /*4980*/  LDL R56, [R1+0x10] ;  /* 0x0000100001387983 */ /* 0x000ee80000100800 */
[----:B------:R-:W3:Y:S01]  /*4990*/  LDL R27, [R1+0x14] ;  /* 0x00001400011b7983 */ /* 0x000ee20000100800 */
[----:B------:R-:W-:Y:S01]  /*49a0*/  ISETP.GE.AND P5, PT, R22, UR4, PT ;  /* 0x0000000416007c0c */ /* 0x000fe2000bfa6270 */
[----:B------:R-:W-:Y:S01]  /*49b0*/  IMAD R15, R15, 0x2, R2 ;  /* 0x000000020f0f7824 */ /* 0x000fe200078e0202 */
[C---:B0-----:R-:W-:Y:S01]  /*49c0*/  @!P3 LEA R8, P4, R16.reuse, R25, 0x1 ;  /* 0x000000191008b211 */ /* 0x041fe200078808ff */
[----:B------:R-:W0:Y:S01]  /*49d0*/  @!P3 LDS.128 R4, [R14+0x400] ;  /* 0x000400000e04b984 */ /* 0x000e220000000c00 */
[----:B------:R-:W-:-:S02]  /*49e0*/  VIADD R10, R16, 0x40 ;  /* 0x00000040100a7836 */ /* 0x000fc40000000000 */
[C---:B--2---:R-:W-:Y:S01]  /*49f0*/  @!P3 LEA.HI.X R9, R16.reuse, R24, R17, 0x1, P4 ;  /* 0x000000181009b211 */ /* 0x044fe200020f0c11 */
[----:B------:R-:W-:-:S06]  /*4a00*/  VIADD R26, R16, 0x80 ;  /* 0x00000080101a7836 */ /* 0x000fcc0000000000 */
[----:B------:R-:W-:-:S04]  /*4a10*/  @!P5 LEA R12, P4, R22, R25, 0x1 ;  /* 0x00000019160cd211 */ /* 0x000fc800078808ff */
[----:B------:R-:W-:Y:S02]  /*4a20*/  @!P5 LEA.HI.X R13, R22, R24, R193, 0x1, P4 ;  /* 0x00000018160dd211 */ /* 0x000fe400020f0cc1 */
[----:B------:R-:W-:Y:S01]  /*4a30*/  ISETP.GE.AND P4, PT, R10, UR4, PT ;  /* 0x000000040a007c0c */ /* 0x000fe2000bf86270 */
[----:B------:R-:W-:Y:S01]  /*4a40*/  VIADD R10, R16, 0x60 ;  /* 0x00000060100a7836 */ /* 0x000fe20000000000 */
[----:B0-----:R0:W-:Y:S04]  /*4a50*/  @!P3 ST.E.128 desc[UR42][R8.64], R4 ;  /* 0x000000040800b985 */ /* 0x0011e8000c101d2a */
[----:B------:R-:W2:Y:S07]  /*4a60*/  @!P5 LDS.128 R4, [R15+0x400] ;  /* 0x000400000f04d984 */ /* 0x000eae0000000c00 */
[----:B0-----:R-:W-:-:S05]  /*4a70*/  @!P4 LEA R8, P3, R216, R25, 0x1 ;  /* 0x00000019d808c211 */ /* 0x001fca00078608ff */
[----:B------:R-:W-:Y:S01]  /*4a80*/  @!P4 IMAD.X R9, R24, 0x1, R221, P3 ;  /* 0x000000011809c824 */ /* 0x000fe200018e06dd */
[----:B------:R-:W-:-:S13]  /*4a90*/  ISETP.GE.AND P3, PT, R10, UR4, PT ;  /* 0x000000040a007c0c */ /* 0x000fda000bf66270 */
[----:B------:R-:W-:-:S05]  /*4aa0*/  @!P3 LEA R10, P6, R215, R25, 0x1 ;  /* 0x00000019d70ab211 */ /* 0x000fca00078c08ff */
[----:B------:R-:W-:Y:S01]  /*4ab0*/  @!P3 IMAD.X R11, R24, 0x1, R223, P6 ;  /* 0x00000001180bb824 */ /* 0x000fe200030e06df */
[----:B--2---:R0:W-:Y:S01]  /*4ac0*/  @!P5 ST.E.128 desc[UR42][R12.64], R4 ;  /* 0x000000040c00d985 */ /* 0x0041e2000c101d2a */
[----:B------:R-:W-:Y:S01]  /*4ad0*/  ISETP.GE.AND P5, PT, R26, UR4, PT ;  /* 0x000000041a007c0c */ /* 0x000fe2000bfa6270 */
[----:B------:R-:W-:Y:S02]  /*4ae0*/  VIADD R26, R16, 0xa0 ;  /* 0x000000a0101a7836 */ /* 0x000fe40000000000 */
[----:B------:R-:W2:Y:S10]  /*4af0*/  @!P4 LDS.128 R4, [R14+0x2400] ;  /* 0x002400000e04c984 */ /* 0x000eb40000000c00 */
[----:B0-----:R-:W-:-:S05]  /*4b00*/  @!P5 LEA R12, P6, R214, R25, 0x1 ;  /* 0x00000019d60cd211 */ /* 0x001fca00078c08ff */
        /* <DEDUP_REMOVED lines=35> */
[----:B0-----:R-:W-:-:S04]  /*4d40*/  @!P5 LEA R12, P6, R208, R25, 0x1 ;  /* 0x00000019d00cd211 */ /* 0x001fc800078c08ff */
[----:B----4-:R-:W-:Y:S01]  /*4d50*/  @!P5 IADD3.X R13, R24, R67, RZ, P6, !PT ;  /* 0x00000043180dd210 */ /* 0x010fe200037fe4ff */
[----:B--2---:R0:W-:Y:S01]  /*4d60*/  @!P4 ST.E.128 desc[UR42][R8.64], R4 ;  /* 0x000000040800c985 */ /* 0x0041e2000c101d2a */
[----:B------:R-:W-:Y:S01]  /*4d70*/  ISETP.GE.AND P4, PT, R26, UR4, PT ;  /* 0x000000041a007c0c */ /* 0x000fe2000bf86270 */
[----:B------:R-:W-:Y:S02]  /*4d80*/  VIADD R26, R16, 0x180 ;  /* 0x00000180101a7836 */ /* 0x000fe40000000000 */
[----:B------:R-:W2:Y:S10]  /*4d90*/  @!P3 LDS.128 R4, [R15+0x8400] ;  /* 0x008400000f04b984 */ /* 0x000eb40000000c00 */
[----:B0-----:R-:W-:-:S05]  /*4da0*/  @!P4 LEA R8, P6, R207, R25, 0x1 ;  /* 0x00000019cf08c211 */ /* 0x001fca00078c08ff */
[----:B-----5:R-:W-:Y:S01]  /*4db0*/  @!P4 IMAD.X R9, R24, 0x1, R66, P6 ;  /* 0x000000011809c824 */ /* 0x020fe200030e0642 */
        /* <DEDUP_REMOVED lines=11> */
[----:B---3--:R-:W-:Y:S01]  /*4e70*/  @!P5 IMAD.X R13, R24, 0x1, R57, P6 ;  /* 0x00000001180dd824 */ /* 0x008fe200030e0639 */
[----:B--2---:R0:W-:Y:S01]  /*4e80*/  @!P4 ST.E.128 desc[UR42][R8.64], R4 ;  /* 0x000000040800c985 */ /* 0x0041e2000c101d2a */
[----:B------:R-:W-:Y:S01]  /*4e90*/  ISETP.GE.AND P4, PT, R26, UR4, PT ;  /* 0x000000041a007c0c */ /* 0x000fe2000bf86270 */
[----:B------:R-:W-:Y:S02]  /*4ea0*/  VIADD R26, R16, 0x1e0 ;  /* 0x000001e0101a7836 */ /* 0x000fe40000000000 */
[----:B------:R-:W2:Y:S10]  /*4eb0*/  @!P3 LDS.128 R4, [R14+0xc400] ;  /* 0x00c400000e04b984 */ /* 0x000eb40000000c00 */
[----:B0-----:R-:W-:-:S05]  /*4ec0*/  @!P4 LEA R8, P6, R204, R25, 0x1 ;  /* 0x00000019cc08c211 */ /* 0x001fca00078c08ff */
[----:B------:R-:W-:Y:S01]  /*4ed0*/  @!P4 IMAD.X R9, R24, 0x1, R56, P6 ;  /* 0x000000011809c824 */ /* 0x000fe200030e0638 */
[----:B--2---:R0:W-:Y:S01]  /*4ee0*/  @!P3 ST.E.128 desc[UR42][R10.64], R4 ;  /* 0x000000040a00b985 */ /* 0x0041e2000c101d2a */
[----:B------:R-:W-:-:S03]  /*4ef0*/  ISETP.GE.AND P3, PT, R26, UR4, PT ;  /* 0x000000041a007c0c */ /* 0x000fc6000bf66270 */
[----:B------:R-:W2:Y:S10]  /*4f00*/  @!P5 LDS.128 R4, [R15+0xc400] ;  /* 0x00c400000f04d984 */ /* 0x000eb40000000c00 */
[----:B0-----:R-:W-:-:S05]  /*4f10*/  @!P3 LEA R10, P6, R203, R25, 0x1 ;  /* 0x00000019cb0ab211 */ /* 0x001fca00078c08ff */
[----:B------:R-:W-:Y:S01]  /*4f20*/  @!P3 IMAD.X R11, R24, 0x1, R27, P6 ;  /* 0x00000001180bb824 */ /* 0x000fe200030e061b */
[----:B--2---:R-:W-:Y:S04]  /*4f30*/  @!P5 ST.E.128 desc[UR42][R12.64], R4 ;  /* 0x000000040c00d985 */ /* 0x004fe8000c101d2a */
[----:B------:R-:W0:Y:S04]  /*4f40*/  @!P4 LDS.128 R4, [R14+0xe400] ;  /* 0x00e400000e04c984 */ /* 0x000e280000000c00 */
[----:B0-----:R-:W-:Y:S04]  /*4f50*/  @!P4 ST.E.128 desc[UR42][R8.64], R4 ;  /* 0x000000040800c985 */ /* 0x001fe8000c101d2a */
[----:B------:R-:W0:Y:S04]  /*4f60*/  @!P3 LDS.128 R4, [R15+0xe400] ;  /* 0x00e400000f04b984 */ /* 0x000e280000000c00 */
[----:B0-----:R4:W-:Y:S02]  /*4f70*/  @!P3 ST.E.128 desc[UR42][R10.64], R4 ;  /* 0x000000040a00b985 */ /* 0x0019e4000c101d2a */
.L_x_3836:
[----:B------:R-:W-:Y:S05]  /*4f80*/  BSYNC B0 ;  /* 0x0000000000007941 */ /* 0x000fea0003800000 */
.L_x_3835:
[----:B------:R-:W-:Y:S01]  /*4f90*/  @!PT LDS RZ, [RZ] ;  /* 0x00000000fffff984 */ /* 0x000fe20000000800 */
[----:B------:R-:W-:Y:S01]  /*4fa0*/  @!PT LDS RZ, [RZ] ;  /* 0x00000000fffff984 */ /* 0x000fe20000000800 */
[----:B------:R-:W-:Y:S01]  /*4fb0*/  @!PT LDS RZ, [RZ] ;  /* 0x00000000fffff984 */ /* 0x000fe20000000800 */
[----:B------:R-:W-:Y:S01]  /*4fc0*/  @!PT LDS RZ, [RZ] ;  /* 0x00000000fffff984 */ /* 0x000fe20000000800 */
[----:B------:R5:W-:Y:S06]  /*4fd0*/  MEMBAR.ALL.CTA ;  /* 0x0000000000007992 */ /* 0x000bec0000008000 */
[----:B-----5:R-:W5:Y:S01]  /*4fe0*/  FENCE.VIEW.ASYNC.S ;  /* 0x00000000000073c6 */ /* 0x020f620000000000 */
[----:B------:R-:W-:Y:S02]  /*4ff0*/  VIADD R23, R23, 0x1 ;  /* 0x0000000117177836 */ /* 0x000fe40000000000 */
[----:B-1----:R-:W-:Y:S01]  /*5000*/  @!P2 VIADD R58, R58, 0x28cc0 ;  /* 0x00028cc03a3aa836 */ /* 0x002fe20000000000 */
[----:B-----5:R1:W-:Y:S02]  /*5010*/  BAR.SYNC.DEFER_BLOCKING R44, 0x80 ;  /* 0x0002002c0000751d */ /* 0x0203e40000010000 */
[----:B------:R-:W-:-:S02]  /*5020*/  ISETP.NE.AND P3, PT, R23, 0x2, PT ;  /* 0x000000021700780c */ /* 0x000fc40003f65270 */
[----:B------:R-:W-:Y:S02]  /*5030*/  @!P2 PRMT R58, RZ, 0x654, R58 ;  /* 0x00000654ff3aa816 */ /* 0x000fe4000000003a */
[----:B----4-:R-:W-:Y:S02]  /*5040*/  SEL R5, RZ, 0x1, P3 ;  /* 0x00000001ff057807 */ /* 0x010fe40001800000 */
[----:B------:R-:W-:Y:S02]  /*5050*/  SEL R23, R23, RZ, P3 ;  /* 0x000000ff17177207 */ /* 0x000fe40001800000 */
[----:B------:R-:W-:Y:S01]  /*5060*/  LOP3.LUT R188, R188, R5, RZ, 0x3c, !PT ;  /* 0x00000005bcbc7212 */ /* 0x000fe200078e3cff */
[----:B------:R1:W-:Y:S01]  /*5070*/  @!P2 SYNCS.ARRIVE.TRANS64.RED.A1T0 RZ, [R58+URZ], RZ ;  /* 0x000000ff3affa9a7 */ /* 0x0003e2000810043f */
[----:B------:R-:W-:Y:S01]  /*5080*/  PLOP3.LUT P2, PT, PT, PT, PT, 0x8, 0x0 ;  /* 0x000000000000781c */ /* 0x000fe20003f4e170 */
[----:B------:R-:W-:-:S12]  /*5090*/  @P1 BRA `(.L_x_3837) ;  /* 0xffffffd8003c1947 */ /* 0x000fd8000383ffff */
.L_x_3800:
[----:B------:R-:W-:Y:S04]  /*50a0*/  BSSY B0, `(.L_x_3838) ;  /* 0x0000004000007945 */ /* 0x000fe80003800000 */
[----:B------:R-:W-:Y:S05]  /*50b0*/  @P2 BRA `(.L_x_3839) ;  /* 0x0000000000082947 */ /* 0x000fea0003800000 */
[----:B------:R-:W4:Y:S02]  /*50c0*/  FENCE.VIEW.ASYNC.G ;  /* 0x00000000000073c6 */ /* 0x000f240000000100 */
[----:B----4-:R-:W-:Y:S06]  /*50d0*/  BAR.ARV 0xc, 0x180 ;  /* 0x0306000000007b1d */ /* 0x010fec0000002000 */
.L_x_3839:
[----:B------:R-:W-:Y:S05]  /*50e0*/  BSYNC B0 ;  /* 0x0000000000007941 */ /* 0x000fea0003800000 */
.L_x_3838:
[----:B------:R-:W4:Y:S01]  /*50f0*/  LDL R0, [R1+0x1c] ;  /* 0x00001c0001007983 */ /* 0x000f220000100800 */
[----:B------:R-:W-:Y:S01]  /*5100*/  UISETP.NE.AND UP0, UPT, UR39, 0x1, UPT ;  /* 0x000000012700788c */ /* 0x000fe2000bf05270 */
[----:B------:R-:W-:Y:S01]  /*5110*/  BSSY B7, `(.L_x_3840) ;  /* 0x0000905000077945 */ /* 0x000fe20003800000 */
[----:B------:R-:W-:-:S04]  /*5120*/  ULDC UR4, c[0x0][0x9f0] ;  /* 0x00027c0000047ab9 */ /* 0x000fc80000000800 */
[----:B------:R-:W-:Y:S02]  /*5130*/  PLOP3.LUT P1, PT, PT, PT, UP0, 0x80, 0x0 ;  /* 0x000000000000781c */ /* 0x000fe40003f2f008 */
[----:B----4-:R-:W-:-:S04]  /*5140*/  ISETP.NE.AND P0, PT, R0, RZ, PT ;  /* 0x000000ff0000720c */ /* 0x010fc80003f05270 */
[----:B------:R-:W-:-:S07]  /*5150*/  SEL R10, R0, UR4, P0 ;  /* 0x00000004000a7c07 */ /* 0x000fce0008000000 */
[----:B------:R-:W-:Y:S05]  /*5160*/  @!P1 BRA `(.L_x_3841) ;  /* 0x00000020003c9947 */ /* 0x000fea0003800000 */
[----:B------:R-:W-:Y:S01]  /*5170*/  LOP3.LUT P2, RZ, R18, 0x4, RZ, 0xc0, !PT ;  /* 0x0000000412ff7812 */ /* 0x000fe2000784c0ff */
[----:B------:R-:W-:Y:S01]  /*5180*/  BSSY B0, `(.L_x_3842) ;  /* 0x000001d000007945 */ /* 0x000fe20003800000 */
[----:B------:R-:W-:-:S11]  /*5190*/  IMAD.MOV.U32 R3, RZ, RZ, RZ ;  /* 0x000000ffff037224 */ /* 0x000fd600078e00ff */
[----:B------:R-:W-:Y:S05]  /*51a0*/  @!P2 BRA `(.L_x_3843) ;  /* 0x000000000068a947 */ /* 0x000fea0003800000 */
[-C--:B------:R-:W-:Y:S02]  /*51b0*/  IABS R6, R10.reuse ;  /* 0x0000000a00067213 */ /* 0x080fe40000000000 */
[----:B------:R-:W-:Y:S02]  /*51c0*/  IADD3 R0, R171, -0x1, R10 ;  /* 0xffffffffab007810 */ /* 0x000fe40007ffe00a */
[----:B------:R-:W4:Y:S01]  /*51d0*/  I2F.RP R3, R6 ;  /* 0x0000000600037306 */ /* 0x000f220000209400 */
[----:B------:R-:W-:Y:S02]  /*51e0*/  IABS R9, R10 ;  /* 0x0000000a00097213 */ /* 0x000fe40000000000 */
[----:B------:R-:W-:Y:S02]  /*51f0*/  IABS R8, R0 ;  /* 0x0000000000087213 */ /* 0x000fe40000000000 */
[----:B------:R-:W-:-:S04]  /*5200*/  LOP3.LUT R0, R0, R10, RZ, 0x3c, !PT ;  /* 0x0000000a00007212 */ /* 0x000fc800078e3cff */
[----:B------:R-:W-:Y:S01]  /*5210*/  ISETP.GE.AND P2, PT, R0, RZ, PT ;  /* 0x000000ff0000720c */ /* 0x000fe20003f46270 */
[----:B----4-:R-:W4:Y:S02]  /*5220*/  MUFU.RCP R3, R3 ;  /* 0x0000000300037308 */ /* 0x010f240000001000 */
[----:B----4-:R-:W-:Y:S02]  /*5230*/  VIADD R4, R3, 0xffffffe ;  /* 0x0ffffffe03047836 */ /* 0x010fe40000000000 */
[----:B------:R-:W-:-:S04]  /*5240*/  IMAD.MOV R3, RZ, RZ, -R9 ;  /* 0x000000ffff037224 */ /* 0x000fc800078e0a09 */
[----:B------:R4:W0:Y:S02]  /*5250*/  F2I.FTZ.U32.TRUNC.NTZ R5, R4 ;  /* 0x0000000400057305 */ /* 0x000824000021f000 */
[----:B----4-:R-:W-:Y:S02]  /*5260*/  IMAD.MOV.U32 R4, RZ, RZ, RZ ;  /* 0x000000ffff047224 */ /* 0x010fe400078e00ff */
[----:B0-----:R-:W-:-:S04]  /*5270*/  IMAD.MOV R7, RZ, RZ, -R5 ;  /* 0x000000ffff077224 */ /* 0x001fc800078e0a05 */
        /* <DEDUP_REMOVED lines=13> */
.L_x_3843:
[----:B------:R-:W-:Y:S05]  /*5350*/  BSYNC B0 ;  /* 0x0000000000007941 */ /* 0x000fea0003800000 */
.L_x_3842:
[----:B------:R-:W4:Y:S01]  /*5360*/  LDL R0, [R1+0x38] ;  /* 0x0000380001007983 */ /* 0x000f220000100800 */
[----:B------:R-:W-:Y:S02]  /*5370*/  PLOP3.LUT P0, PT, PT, PT, PT, 0x80, 0x0 ;  /* 0x000000000000781c */ /* 0x000fe40003f0f070 */
        /* <DEDUP_REMOVED lines=42> */
[----:B---3--:R-:W-:Y:S02]  /*5620*/  CS2R R68, SRZ ;  /* 0x0000000000447805 */ /* 0x008fe4000001ff00 */
[----:B------:R-:W-:Y:S02]  /*5630*/  CS2R R66, SRZ ;  /* 0x0000000000427805 */ /* 0x000fe4000001ff00 */
[----:B------:R-:W-:Y:S02]  /*5640*/  CS2R R64, SRZ ;  /* 0x0000000000407805 */ /* 0x000fe4000001ff00 */
[----:B------:R-:W-:Y:S02]  /*5650*/  CS2R R62, SRZ ;  /* 0x00000000003e7805 */ /* 0x000fe4000001ff00 */
[----:B------:R-:W-:-:S02]  /*5660*/  CS2R R60, SRZ ;  /* 0x00000000003c7805 */ /* 0x000fc4000001ff00 */
[----:B-1----:R-:W-:Y:S02]  /*5670*/  CS2R R58, SRZ ;  /* 0x00000000003a7805 */ /* 0x002fe4000001ff00 */
        /* <DEDUP_REMOVED lines=16> */
[----:B0-2---:R-:W-:Y:S01]  /*5780*/  CS2R R24, SRZ ;  /* 0x0000000000187805 */ /* 0x005fe2000001ff00 */
[----:B----4-:R-:W-:-:S05]  /*5790*/  IMAD R0, R0, R3, RZ ;  /* 0x0000000300007224 */ /* 0x010fca00078e02ff */
[----:B------:R-:W-:-:S04]  /*57a0*/  VIADDMNMX R3, R0, R3, R171, PT ;  /* 0x0000000300037246 */ /* 0x000fc800038001ab */
[----:B------:R-:W-:-:S13]  /*57b0*/  ISETP.GT.AND P1, PT, R3, R0, PT ;  /* 0x000000000300720c */ /* 0x000fda0003f24270 */
[----:B------:R-:W-:Y:S05]  /*57c0*/  @!P1 BRA `(.L_x_3844) ;  /* 0x0000008800649947 */ /* 0x000fea0003800000 */
[----:B------:R-:W2:Y:S04]  /*57d0*/  LDL R4, [R1+0x44] ;  /* 0x0000440001047983 */ /* 0x000ea80000100800 */
[----:B--2---:R-:W0:Y:S02]  /*57e0*/  SHFL.IDX PT, R4, R4, RZ, 0x1f ;  /* 0x00001fff04047589 */ /* 0x004e2400000e0000 */
[----:B0-----:R-:W-:-:S04]  /*57f0*/  LEA.HI R5, R4, R4, RZ, 0x1 ;  /* 0x0000000404057211 */ /* 0x001fc800078f08ff */
[----:B------:R-:W-:-:S05]  /*5800*/  LOP3.LUT R5, R5, 0x1fffe, RZ, 0xc0, !PT ;  /* 0x0001fffe05057812 */ /* 0x000fca00078ec0ff */
[----:B------:R-:W-:Y:S02]  /*5810*/  IMAD.IADD R5, R4, 0x1, -R5 ;  /* 0x0000000104057824 */ /* 0x000fe400078e0a05 */
[----:B------:R-:W-:Y:S02]  /*5820*/  IMAD.U32 R4, RZ, RZ, UR37 ;  /* 0x00000025ff047e24 */ /* 0x000fe4000f8e00ff */
[----:B------:R-:W-:-:S03]  /*5830*/  IMAD R5, R5, 0x8000, R2 ;  /* 0x0000800005057824 */ /* 0x000fc600078e0202 */
[----:B------:R-:W-:Y:S01]  /*5840*/  ISETP.NE.AND P0, PT, R4, 0x3, PT ;  /* 0x000000030400780c */ /* 0x000fe20003f05270 */
[----:B------:R-:W-:-:S05]  /*5850*/  VIADD R5, R5, 0x400 ;  /* 0x0000040005057836 */ /* 0x000fca0000000000 */
[----:B------:R-:W-:-:S04]  /*5860*/  SHF.R.U32.HI R5, RZ, 0x4, R5 ;  /* 0x00000004ff057819 */ /* 0x000fc80000011605 */
[----:B------:R-:W-:-:S04]  /*5870*/  LOP3.LUT R5, R5, 0x3fff, RZ, 0xc0, !PT ;  /* 0x00003fff05057812 */ /* 0x000fc800078ec0ff */
[----:B------:R-:W-:Y:S01]  /*5880*/  LOP3.LUT R14, R5, 0x2000000, RZ, 0xfc, !PT ;  /* 0x02000000050e7812 */ /* 0x000fe200078efcff */
[----:B------:R-:W-:Y:S06]  /*5890*/  @!P0 BRA `(.L_x_3845) ;  /* 0x0000000000048947 */ /* 0x000fec0003800000 */
[----:B------:R-:W-:Y:S01]  /*58a0*/  BPT.TRAP 0x1 ;  /* 0x000000040000795c */ /* 0x000fe20000300000 */
.L_x_3845:
[----:B------:R-:W-:Y:S01]  /*58b0*/  IMAD R10, R19, 0x8, R2 ;  /* 0x00000008130a7824 */ /* 0x000fe200078e0202 */
[----:B------:R-:W-:Y:S01]  /*58c0*/  SHF.L.U32 R7, R185, 0x1f, RZ ;  /* 0x0000001fb9077819 */ /* 0x000fe200000006ff */
[----:B------:R-:W-:Y:S01]  /*58d0*/  VIADD R4, R2, 0x26800 ;  /* 0x0002680002047836 */ /* 0x000fe20000000000 */
[----:B------:R-:W-:Y:S02]  /*58e0*/  BSSY B0, `(.L_x_3846) ;  /* 0x0000008000007945 */ /* 0x000fe40003800000 */
[----:B------:R-:W0:Y:S02]  /*58f0*/  SYNCS.PHASECHK.TRANS64.TRYWAIT P1, [R10+URZ+0x28c50], R7 ;  /* 0x028c50070a0075a7 */ /* 0x000e24000802017f */
[----:B------:R-:W-:Y:S01]  /*5900*/  SHF.R.U32.HI R5, RZ, 0x4, R4 ;  /* 0x00000004ff057819 */ /* 0x000fe20000011604 */
[----:B------:R-:W-:-:S03]  /*5910*/  IMAD R4, R19, 0x1000, R14 ;  /* 0x0000100013047824 */ /* 0x000fc600078e020e */
[----:B------:R-:W-:-:S04]  /*5920*/  LOP3.LUT R5, R5, 0x3fff, RZ, 0xc0, !PT ;  /* 0x00003fff05057812 */ /* 0x000fc800078ec0ff */
[----:B------:R-:W-:Y:S01]  /*5930*/  LOP3.LUT R11, R5, 0x10000, RZ, 0xfc, !PT ;  /* 0x00010000050b7812 */ /* 0x000fe200078efcff */
[----:B------:R-:W-:Y:S01]  /*5940*/  IMAD.MOV.U32 R5, RZ, RZ, 0x40000040 ;  /* 0x40000040ff057424 */ /* 0x000fe200078e00ff */
[----:B0-----:R-:W-:Y:S06]  /*5950*/  @!P1 BRA `(.L_x_3847) ;  /* 0x0000015400a49947 */ /* 0x001fec0003800000 */
.L_x_4076:
[----:B------:R-:W-:Y:S05]  /*5960*/  BSYNC B0 ;  /* 0x0000000000007941 */ /* 0x000fea0003800000 */
.L_x_3846:
[----:B------:R-:W-:Y:S01]  /*5970*/  BAR.SYNC.DEFER_BLOCKING 0xe, 0x100 ;  /* 0x0384000000007b1d */ /* 0x000fe20000010000 */
[----:B------:R-:W-:Y:S01]  /*5980*/  IMAD.MOV.U32 R6, RZ, RZ, R11 ;  /* 0x000000ffff067224 */ /* 0x000fe200078e000b */
[C---:B------:R-:W-:Y:S01]  /*5990*/  R2UR UR6, R4.reuse ;  /* 0x00000000040672ca */ /* 0x040fe200000e0000 */
[----:B0-----:R-:W-:Y:S01]  /*59a0*/  IMAD.MOV.U32 R7, RZ, RZ, 0x40000040 ;  /* 0x40000040ff077424 */ /* 0x001fe200078e00ff */
[----:B------:R-:W-:Y:S01]  /*59b0*/  R2UR UR7, R5 ;  /* 0x00000000050772ca */ /* 0x000fe200000e0000 */
[----:B------:R-:W-:Y:S01]  /*59c0*/  VIADD R8, R4, 0x100 ;  /* 0x0000010004087836 */ /* 0x000fe20000000000 */
[----:B------:R-:W-:Y:S01]  /*59d0*/  R2UR UR4, R6 ;  /* 0x00000000060472ca */ /* 0x000fe200000e0000 */
[----:B------:R-:W-:Y:S01]  /*59e0*/  IMAD.MOV.U32 R9, RZ, RZ, 0x40000040 ;  /* 0x40000040ff097424 */ /* 0x000fe200078e00ff */
[----:B------:R-:W-:Y:S01]  /*59f0*/  R2UR UR5, R7 ;  /* 0x00000000070572ca */ /* 0x000fe200000e0000 */
[----:B------:R-:W-:Y:S01]  /*5a00*/  VIADD R6, R4, 0x80 ;  /* 0x0000008004067836 */ /* 0x000fe20000000000 */
[----:B------:R-:W-:Y:S01]  /*5a10*/  R2UR UR14, R8 ;  /* 0x00000000080e72ca */ /* 0x000fe200000e0000 */
[----:B------:R-:W-:Y:S01]  /*5a20*/  VIADD R8, R11, 0x2 ;  /* 0x000000020b087836 */ /* 0x000fe20000000000 */
[----:B------:R-:W-:Y:S01]  /*5a30*/  R2UR UR15, R9 ;  /* 0x00000000090f72ca */ /* 0x000fe200000e0000 */
[----:B------:R-:W-:Y:S01]  /*5a40*/  IMAD.MOV.U32 R9, RZ, RZ, 0x40000040 ;  /* 0x40000040ff097424 */ /* 0x000fe200078e00ff */
[----:B------:R-:W-:Y:S01]  /*5a50*/  R2UR UR10, R6 ;  /* 0x00000000060a72ca */ /* 0x000fe200000e0000 */
[----:B------:R-:W-:Y:S01]  /*5a60*/  VIADD R4, R4, 0x180 ;  /* 0x0000018004047836 */ /* 0x000fe20000000000 */
[----:B------:R-:W-:Y:S01]  /*5a70*/  R2UR UR11, R7 ;  /* 0x00000000070b72ca */ /* 0x000fe200000e0000 */
[----:B------:R-:W-:Y:S01]  /*5a80*/  IMAD.MOV.U32 R7, RZ, RZ, 0x40000040 ;  /* 0x40000040ff077424 */ /* 0x000fe200078e00ff */
[----:B------:R-:W-:Y:S01]  /*5a90*/  R2UR UR8, R8 ;  /* 0x00000000080872ca */ /* 0x000fe200000e0000 */
[----:B------:R-:W-:Y:S01]  /*5aa0*/  IMAD.MOV.U32 R5, RZ, RZ, 0x40000040 ;  /* 0x40000040ff057424 */ /* 0x000fe200078e00ff */
[----:B------:R-:W-:-:S02]  /*5ab0*/  R2UR UR9, R9 ;  /* 0x00000000090972ca */ /* 0x000fc400000e0000 */
[----:B------:R-:W-:Y:S01]  /*5ac0*/  IADD3 R6, R11, 0x4, RZ ;  /* 0x000000040b067810 */ /* 0x000fe20007ffe0ff */
[----:B------:R-:W-:Y:S01]  /*5ad0*/  WARPGROUP.ARRIVE ;  /* 0x00000000000079c5 */ /* 0x000fe20000000000 */
[----:B------:R-:W-:Y:S02]  /*5ae0*/  R2UR UR13, R7 ;  /* 0x00000000070d72ca */ /* 0x000fe400000e0000 */
[----:B------:R-:W-:-:S03]  /*5af0*/  R2UR UR12, R6 ;  /* 0x00000000060c72ca */ /* 0x000fc600000e0000 */
[----:B------:R-:W-:Y:S01]  /*5b00*/  HGMMA.64x256x16.F32 R24, gdesc[UR4].tnspB, RZ, !UPT, gsb0 ;  /* 0x43e00000041879f0 */ /* 0x000fe2000c0008ff */
[----:B------:R-:W-:Y:S01]  /*5b10*/  R2UR UR6, R4 ;  /* 0x00000000040672ca */ /* 0x000fe200000e0000 */
[----:B------:R-:W-:Y:S01]  /*5b20*/  VIADD R4, R11, 0x6 ;  /* 0x000000060b047836 */ /* 0x000fe20000000000 */
[----:B------:R-:W-:Y:S01]  /*5b30*/  R2UR UR7, R5 ;  /* 0x00000000050772ca */ /* 0x000fe200000e0000 */
[----:B------:R-:W-:-:S03]  /*5b40*/  IMAD.MOV.U32 R5, RZ, RZ, 0x40000040 ;  /* 0x40000040ff057424 */ /* 0x000fc600078e00ff */
[----:B------:R-:W-:Y:S02]  /*5b50*/  R2UR UR4, R4 ;  /* 0x00000000040472ca */ /* 0x000fe400000e0000 */
[----:B------:R-:W-:Y:S01]  /*5b60*/  R2UR UR5, R5 ;  /* 0x00000000050572ca */ /* 0x000fe200000e0000 */
        /* <DEDUP_REMOVED lines=16> */
.L_x_3848:
[----:B------:R-:W-:Y:S01]  /*5c70*/  VIADD R3, R3, 0xfffffffe ;  /* 0xfffffffe03037836 */ /* 0x000fe20000000000 */
[----:B------:R-:W-:Y:S01]  /*5c80*/  BSSY B0, `(.L_x_3849) ;  /* 0x00000cf000007945 */ /* 0x000fe20003800000 */
[----:B------:R-:W-:-:S03]  /*5c90*/  VIADD R10, R10, 0x28c60 ;  /* 0x00028c600a0a7836 */ /* 0x000fc60000000000 */
[----:B------:R-:W-:Y:S02]  /*5ca0*/  ISETP.GE.AND P1, PT, R3, R0, PT ;  /* 0x000000000300720c */ /* 0x000fe40003f26270 */
[----:B------:R-:W-:-:S04]  /*5cb0*/  PRMT R10, R190, 0x654, R10 ;  /* 0x00000654be0a7816 */ /* 0x000fc8000000000a */
[----:B------:R0:W-:Y:S07]  /*5cc0*/  SYNCS.ARRIVE.TRANS64.RED.A1T0 RZ, [R10+URZ], RZ ;  /* 0x000000ff0aff79a7 */ /* 0x0001ee000810043f */
[----:B------:R-:W-:Y:S05]  /*5cd0*/  @!P1 BRA `(.L_x_3850) ;  /* 0x0000000c00249947 */ /* 0x000fea0003800000 */
.L_x_3857:
[----:B------:R-:W-:Y:S01]  /*5ce0*/  BAR.SYNC.DEFER_BLOCKING 0xe, 0x100 ;  /* 0x0384000000007b1d */ /* 0x000fe20000010000 */
[C---:B01----:R-:W-:Y:S02]  /*5cf0*/  IMAD R10, R19.reuse, 0x40, R195 ;  /* 0x00000040130a7824 */ /* 0x043fe400078e02c3 */
[----:B------:R-:W-:Y:S02]  /*5d00*/  VIADD R19, R19, 0x1 ;  /* 0x0000000113137836 */ /* 0x000fe40000000000 */
[----:B------:R-:W-:-:S03]  /*5d10*/  IMAD R10, R10, 0x4, R2 ;  /* 0x000000040a0a7824 */ /* 0x000fc600078e0202 */
[----:B------:R-:W-:-:S04]  /*5d20*/  ISETP.NE.AND P1, PT, R19, 0x2, PT ;  /* 0x000000021300780c */ /* 0x000fc80003f25270 */
[----:B------:R-:W-:Y:S01]  /*5d30*/  SEL R19, R19, RZ, P1 ;  /* 0x000000ff13137207 */ /* 0x000fe20000800000 */
[----:B------:R-:W0:Y:S04]  /*5d40*/  LDS R11, [R10+0x28800] ;  /* 0x028800000a0b7984 */ /* 0x000e280000000800 */
[----:B------:R-:W1:Y:S01]  /*5d50*/  LDS R10, [R10+0x28820] ;  /* 0x028820000a0a7984 */ /* 0x000e620000000800 */
[-C--:B0-----:R-:W-:Y:S01]  /*5d60*/  FMUL.FTZ R24, R24, R11.reuse ;  /* 0x0000000b18187220 */ /* 0x081fe20000410000 */
[-C--:B------:R-:W-:Y:S01]  /*5d70*/  FMUL.FTZ R25, R25, R11.reuse ;  /* 0x0000000b19197220 */ /* 0x080fe20000410000 */
[-C--:B------:R-:W-:Y:S01]  /*5d80*/  FMUL.FTZ R28, R28, R11.reuse ;  /* 0x0000000b1c1c7220 */ /* 0x080fe20000410000 */
[-C--:B------:R-:W-:Y:S01]  /*5d90*/  FMUL.FTZ R29, R29, R11.reuse ;  /* 0x0000000b1d1d7220 */ /* 0x080fe20000410000 */
        /* <DEDUP_REMOVED lines=126> */
[----:B------:R-:W-:Y:S06]  /*6580*/  @!P0 BRA `(.L_x_3851) ;  /* 0x0000000000048947 */ /* 0x000fec0003800000 */
[----:B------:R-:W-:Y:S01]  /*6590*/  BPT.TRAP 0x1 ;  /* 0x000000040000795c */ /* 0x000fe20000300000 */
.L_x_3851:
[----:B------:R-:W-:Y:S01]  /*65a0*/  IMAD R10, R19, 0x8, R2 ;  /* 0x00000008130a7824 */ /* 0x000fe200078e0202 */
[----:B------:R-:W-:-:S04]  /*65b0*/  SHF.L.U32 R11, R185, 0x1f, RZ ;  /* 0x0000001fb90b7819 */ /* 0x000fc800000006ff */
[----:B------:R0:W1:Y:S01]  /*65c0*/  SYNCS.PHASECHK.TRANS64.TRYWAIT P1, [R10+URZ+0x28c50], R11 ;  /* 0x028c500b0a0075a7 */ /* 0x000062000802017f */
[----:B------:R-:W-:Y:S05]  /*65d0*/  @!P0 BRA `(.L_x_3852) ;  /* 0x0000000000048947 */ /* 0x000fea0003800000 */
[----:B------:R-:W-:Y:S01]  /*65e0*/  BPT.TRAP 0x1 ;  /* 0x000000040000795c */ /* 0x000fe20000300000 */
.L_x_3852:
[----:B------:R-:W-:Y:S04]  /*65f0*/  BSSY B1, `(.L_x_3853) ;  /* 0x0000004000017945 */ /* 0x000fe80003800000 */
[----:B-1----:R-:W-:Y:S05]  /*6600*/  @P1 BRA `(.L_x_3854) ;  /* 0x0000000000081947 */ /* 0x002fea0003800000 */
[----:B------:R-:W1:Y:S02]  /*6610*/  SYNCS.PHASECHK.TRANS64.TRYWAIT P1, [R10+URZ+0x28c50], R11 ;  /* 0x028c500b0a0075a7 */ /* 0x000e64000802017f */
[----:B-1----:R-:W-:Y:S05]  /*6620*/  @!P1 BRA `(.L_x_3855) ;  /* 0x0000014800849947 */ /* 0x002fea0003800000 */
.L_x_3854:
[----:B------:R-:W-:Y:S05]  /*6630*/  BSYNC B1 ;  /* 0x0000000000017941 */ /* 0x000fea0003800000 */
.L_x_3853:
[----:B01----:R-:W-:Y:S01]  /*6640*/  IMAD R10, R19, 0x1000, R14 ;  /* 0x00001000130a7824 */ /* 0x003fe200078e020e */
[----:B------:R-:W-:Y:S01]  /*6650*/  WARPGROUP.ARRIVE ;  /* 0x00000000000079c5 */ /* 0x000fe20000000000 */
[----:B------:R-:W-:Y:S01]  /*6660*/  IMAD.MOV.U32 R11, RZ, RZ, 0x40000040 ;  /* 0x40000040ff0b7424 */ /* 0x000fe200078e00ff */
[----:B------:R-:W-:Y:S01]  /*6670*/  R2UR UR8, R8 ;  /* 0x00000000080872ca */ /* 0x000fe200000e0000 */
[C---:B------:R-:W-:Y:S01]  /*6680*/  VIADD R12, R10.reuse, 0x80 ;  /* 0x000000800a0c7836 */ /* 0x040fe20000000000 */
[----:B------:R-:W-:Y:S01]  /*6690*/  R2UR UR6, R10 ;  /* 0x000000000a0672ca */ /* 0x000fe200000e0000 */
[----:B------:R-:W-:Y:S01]  /*66a0*/  IMAD.MOV.U32 R13, RZ, RZ, 0x40000040 ;  /* 0x40000040ff0d7424 */ /* 0x000fe200078e00ff */
[C---:B------:R-:W-:Y:S02]  /*66b0*/  R2UR UR7, R11.reuse ;  /* 0x000000000b0772ca */ /* 0x040fe400000e0000 */
[----:B------:R-:W-:Y:S01]  /*66c0*/  R2UR UR10, R12 ;  /* 0x000000000c0a72ca */ /* 0x000fe200000e0000 */
[C---:B------:R-:W-:Y:S01]  /*66d0*/  VIADD R12, R10.reuse, 0x100 ;  /* 0x000001000a0c7836 */ /* 0x040fe20000000000 */
[----:B------:R-:W-:Y:S01]  /*66e0*/  R2UR UR5, R11 ;  /* 0x000000000b0572ca */ /* 0x000fe200000e0000 */
[----:B------:R-:W-:Y:S01]  /*66f0*/  VIADD R10, R10, 0x180 ;  /* 0x000001800a0a7836 */ /* 0x000fe20000000000 */
[----:B------:R-:W-:-:S02]  /*6700*/  R2UR UR11, R13 ;  /* 0x000000000d0b72ca */ /* 0x000fc400000e0000 */
[----:B------:R-:W-:Y:S02]  /*6710*/  R2UR UR9, R9 ;  /* 0x00000000090972ca */ /* 0x000fe400000e0000 */
[----:B------:R-:W-:Y:S01]  /*6720*/  R2UR UR18, R10 ;  /* 0x000000000a1272ca */ /* 0x000fe200000e0000 */
[----:B------:R-:W-:Y:S01]  /*6730*/  VIADD R10, R2, 0x26800 ;  /* 0x00026800020a7836 */ /* 0x000fe20000000000 */
[----:B------:R-:W-:Y:S02]  /*6740*/  R2UR UR14, R12 ;  /* 0x000000000c0e72ca */ /* 0x000fe400000e0000 */
[----:B------:R-:W-:Y:S02]  /*6750*/  R2UR UR15, R13 ;  /* 0x000000000d0f72ca */ /* 0x000fe400000e0000 */
[----:B------:R-:W-:Y:S02]  /*6760*/  SHF.R.U32.HI R10, RZ, 0x4, R10 ;  /* 0x00000004ff0a7819 */ /* 0x000fe4000001160a */
[----:B------:R-:W-:-:S02]  /*6770*/  R2UR UR12, R6 ;  /* 0x00000000060c72ca */ /* 0x000fc400000e0000 */
[----:B------:R-:W-:Y:S02]  /*6780*/  LOP3.LUT R10, R10, 0x3fff, RZ, 0xc0, !PT ;  /* 0x00003fff0a0a7812 */ /* 0x000fe400078ec0ff */
[----:B------:R-:W-:Y:S02]  /*6790*/  R2UR UR13, R7 ;  /* 0x00000000070d72ca */ /* 0x000fe400000e0000 */
[----:B------:R-:W-:Y:S02]  /*67a0*/  LOP3.LUT R10, R10, 0x10000, RZ, 0xfc, !PT ;  /* 0x000100000a0a7812 */ /* 0x000fe400078efcff */
[----:B------:R-:W-:Y:S02]  /*67b0*/  R2UR UR19, R11 ;  /* 0x000000000b1372ca */ /* 0x000fe400000e0000 */
[----:B------:R-:W-:Y:S02]  /*67c0*/  R2UR UR4, R10 ;  /* 0x000000000a0472ca */ /* 0x000fe400000e0000 */
[----:B------:R-:W-:-:S02]  /*67d0*/  R2UR UR16, R4 ;  /* 0x00000000041072ca */ /* 0x000fc400000e0000 */
[----:B------:R-:W-:-:S09]  /*67e0*/  R2UR UR17, R5 ;  /* 0x00000000051172ca */ /* 0x000fd200000e0000 */
        /* <DEDUP_REMOVED lines=17> */
.L_x_3856:
[----:B------:R-:W-:Y:S01]  /*6900*/  IMAD R10, R19, 0x8, R2 ;  /* 0x00000008130a7824 */ /* 0x000fe200078e0202 */
[C---:B------:R-:W-:Y:S01]  /*6910*/  ISETP.GT.AND P1, PT, R3.reuse, R0, PT ;  /* 0x000000000300720c */ /* 0x040fe20003f24270 */
[----:B------:R-:W-:Y:S02]  /*6920*/  VIADD R3, R3, 0xffffffff ;  /* 0xffffffff03037836 */ /* 0x000fe40000000000 */
[----:B------:R-:W-:-:S05]  /*6930*/  VIADD R10, R10, 0x28c60 ;  /* 0x00028c600a0a7836 */ /* 0x000fca0000000000 */
[----:B------:R-:W-:-:S04]  /*6940*/  PRMT R10, R190, 0x654, R10 ;  /* 0x00000654be0a7816 */ /* 0x000fc8000000000a */
[----:B------:R1:W-:Y:S01]  /*6950*/  SYNCS.ARRIVE.TRANS64.RED.A1T0 RZ, [R10+URZ], RZ ;  /* 0x000000ff0aff79a7 */ /* 0x0003e2000810043f */
[----:B------:R-:W-:Y:S05]  /*6960*/  @P1 BRA `(.L_x_3857) ;  /* 0xfffffff000dc1947 */ /* 0x000fea000383ffff */
.L_x_3850:
[----:B------:R-:W-:Y:S05]  /*6970*/  BSYNC B0 ;  /* 0x0000000000007941 */ /* 0x000fea0003800000 */
.L_x_3849:
[----:B------:R-:W-:Y:S01]  /*6980*/  BAR.SYNC.DEFER_BLOCKING 0xe, 0x100 ;  /* 0x0384000000007b1d */ /* 0x000fe20000010000 */
[C---:B------:R-:W-:Y:S01]  /*6990*/  LEA R0, R19.reuse, R195, 0x6 ;  /* 0x000000c313007211 */ /* 0x040fe200078e30ff */
[----:B------:R-:W-:Y:S01]  /*69a0*/  VIADD R19, R19, 0x1 ;  /* 0x0000000113137836 */ /* 0x000fe20000000000 */
[----:B------:R-:W-:Y:S02]  /*69b0*/  PLOP3.LUT P0, PT, PT, PT, PT, 0x8, 0x0 ;  /* 0x000000000000781c */ /* 0x000fe40003f0e170 */
[----:B------:R-:W-:Y:S01]  /*69c0*/  CS2R R20, SRZ ;  /* 0x0000000000147805 */ /* 0x000fe2000001ff00 */
[----:B------:R-:W-:Y:S01]  /*69d0*/  IMAD R2, R0, 0x4, R2 ;  /* 0x0000000400027824 */ /* 0x000fe200078e0202 */
[----:B------:R-:W-:-:S04]  /*69e0*/  ISETP.NE.AND P1, PT, R19, 0x2, PT ;  /* 0x000000021300780c */ /* 0x000fc80003f25270 */
[----:B------:R-:W-:Y:S01]  /*69f0*/  SEL R19, R19, RZ, P1 ;  /* 0x000000ff13137207 */ /* 0x000fe20000800000 */
[----:B------:R-:W2:Y:S02]  /*6a00*/  LDS R0, [R2+0x28800] ;  /* 0x0288000002007984 */ /* 0x000ea40000000800 */
        /* <DEDUP_REMOVED lines=63> */
[----:B------:R-:W-:-:S02]  /*6e00*/  FMUL.FTZ R149, R149, R0 ;  /* 0x0000000095957220 */ /* 0x000fc40000410000 */
        /* <DEDUP_REMOVED lines=65> */
[----:B------:R-:W-:-:S04]  /*7220*/  SEL R0, RZ, 0x1, P1 ;  /* 0x00000001ff007807 */ /* 0x000fc80000800000 */
[----:B------:R-:W-:Y:S01]  /*7230*/  LOP3.LUT R185, R185, R0, RZ, 0x3c, !PT ;  /* 0x00000000b9b97212 */ /* 0x000fe200078e3cff */
[----:B------:R-:W-:Y:S06]  /*7240*/  BAR.ARV 0xf, 0x100 ;  /* 0x03c4000000007b1d */ /* 0x000fec0000002000 */
[----:B------:R-:W-:Y:S05]  /*7250*/  BRA `(.L_x_3844) ;  /* 0x0000006c00c07947 */ /* 0x000fea0003800000 */
.L_x_3841:
[----:B------:R-:W-:Y:S01]  /*7260*/  LOP3.LUT P1, RZ, R18, 0x4, RZ, 0xc0, !PT ;  /* 0x0000000412ff7812 */ /* 0x000fe2000782c0ff */
[----:B------:R-:W-:Y:S01]  /*7270*/  BSSY B0, `(.L_x_3858) ;  /* 0x000001e000007945 */ /* 0x000fe20003800000 */
[----:B------:R-:W-:-:S11]  /*7280*/  IMAD.MOV.U32 R0, RZ, RZ, RZ ;  /* 0x000000ffff007224 */ /* 0x000fd600078e00ff */
[----:B------:R-:W-:Y:S05]  /*7290*/  @!P1 BRA `(.L_x_3859) ;  /* 0x00000000006c9947 */ /* 0x000fea0003800000 */
[-C--:B------:R-:W-:Y:S02]  /*72a0*/  IABS R0, R10.reuse ;  /* 0x0000000a00007213 */ /* 0x080fe40000000000 */
[----:B------:R-:W-:Y:S02]  /*72b0*/  IADD3 R3, R171, -0x1, R10 ;  /* 0xffffffffab037810 */ /* 0x000fe40007ffe00a */
[----:B------:R-:W4:Y:S01]  /*72c0*/  I2F.RP R6, R0 ;  /* 0x0000000000067306 */ /* 0x000f220000209400 */
[----:B------:R-:W-:-:S05]  /*72d0*/  IABS R8, R10 ;  /* 0x0000000a00087213 */ /* 0x000fca0000000000 */
[----:B------:R-:W-:Y:S02]  /*72e0*/  IMAD.MOV R8, RZ, RZ, -R8 ;  /* 0x000000ffff087224 */ /* 0x000fe400078e0a08 */
[----:B----4-:R-:W4:Y:S02]  /*72f0*/  MUFU.RCP R6, R6 ;  /* 0x0000000600067308 */ /* 0x010f240000001000 */
[----:B----4-:R-:W-:Y:S01]  /*7300*/  VIADD R4, R6, 0xffffffe ;  /* 0x0ffffffe06047836 */ /* 0x010fe20000000000 */
[----:B------:R-:W-:Y:S02]  /*7310*/  IABS R6, R3 ;  /* 0x0000000300067213 */ /* 0x000fe40000000000 */
[----:B------:R-:W-:-:S03]  /*7320*/  LOP3.LUT R3, R3, R10, RZ, 0x3c, !PT ;  /* 0x0000000a03037212 */ /* 0x000fc600078e3cff */
[----:B------:R4:W0:Y:S01]  /*7330*/  F2I.FTZ.U32.TRUNC.NTZ R5, R4 ;  /* 0x0000000400057305 */ /* 0x000822000021f000 */
[----:B------:R-:W-:Y:S01]  /*7340*/  ISETP.GE.AND P2, PT, R3, RZ, PT ;  /* 0x000000ff0300720c */ /* 0x000fe20003f46270 */
[----:B----4-:R-:W-:Y:S02]  /*7350*/  IMAD.MOV.U32 R4, RZ, RZ, RZ ;  /* 0x000000ffff047224 */ /* 0x010fe400078e00ff */
[----:B0-----:R-:W-:-:S04]  /*7360*/  IMAD.MOV R7, RZ, RZ, -R5 ;  /* 0x000000ffff077224 */ /* 0x001fc800078e0a05 */
        /* <DEDUP_REMOVED lines=14> */
.L_x_3859:
[----:B------:R-:W-:Y:S05]  /*7450*/  BSYNC B0 ;  /* 0x0000000000007941 */ /* 0x000fea0003800000 */
.L_x_3858:
        /* <DEDUP_REMOVED lines=71> */
[----:B------:R-:W2:Y:S01]  /*78d0*/  LDL R3, [R1+0x44] ;  /* 0x0000440001037983 */ /* 0x000ea20000100800 */
[----:B------:R-:W-:Y:S03]  /*78e0*/  BSSY B6, `(.L_x_3860) ;  /* 0x000001c000067945 */ /* 0x000fe60003800000 */
[----:B--2---:R-:W0:Y:S02]  /*78f0*/  SHFL.IDX PT, R0, R3, RZ, 0x1f ;  /* 0x00001fff03007589 */ /* 0x004e2400000e0000 */
[----:B0-----:R-:W-:-:S04]  /*7900*/  LEA.HI R3, R0, R0, RZ, 0x1 ;  /* 0x0000000000037211 */ /* 0x001fc800078f08ff */
[----:B------:R-:W-:-:S05]  /*7910*/  LOP3.LUT R3, R3, 0x1fffe, RZ, 0xc0, !PT ;  /* 0x0001fffe03037812 */ /* 0x000fca00078ec0ff */
[----:B------:R-:W-:Y:S02]  /*7920*/  IMAD.IADD R3, R0, 0x1, -R3 ;  /* 0x0000000100037824 */ /* 0x000fe400078e0a03 */
[----:B------:R-:W-:Y:S02]  /*7930*/  VIADD R0, R2, 0x26800 ;  /* 0x0002680002007836 */ /* 0x000fe40000000000 */
[----:B------:R-:W-:-:S03]  /*7940*/  IMAD R3, R3, 0x8000, R2 ;  /* 0x0000800003037824 */ /* 0x000fc600078e0202 */
[----:B------:R-:W-:Y:S01]  /*7950*/  LOP3.LUT P0, RZ, R0, 0x3ff, RZ, 0xc0, !PT ;  /* 0x000003ff00ff7812 */ /* 0x000fe2000780c0ff */
[----:B------:R-:W-:-:S05]  /*7960*/  VIADD R3, R3, 0x400 ;  /* 0x0000040003037836 */ /* 0x000fca0000000000 */
[----:B------:R-:W-:-:S04]  /*7970*/  SHF.R.U32.HI R3, RZ, 0x4, R3 ;  /* 0x00000004ff037819 */ /* 0x000fc80000011603 */
[----:B------:R-:W-:-:S03]  /*7980*/  LOP3.LUT R56, R3, 0x3fff, RZ, 0xc0, !PT ;  /* 0x00003fff03387812 */ /* 0x000fc600078ec0ff */
        /* <DEDUP_REMOVED lines=17> */
.L_x_3861:
[----:B------:R-:W-:Y:S05]  /*7aa0*/  BSYNC B6 ;  /* 0x0000000000067941 */ /* 0x000fea0003800000 */
.L_x_3860:
[----:B------:R-:W-:Y:S02]  /*7ab0*/  ULDC UR4, c[0x0][0x3f4] ;  /* 0x0000fd0000047ab9 */ /* 0x000fe40000000800 */
[----:B------:R-:W-:-:S13]  /*7ac0*/  ISETP.LT.AND P0, PT, RZ, UR4, PT ;  /* 0x00000004ff007c0c */ /* 0x000fda000bf01270 */
[----:B------:R-:W-:Y:S05]  /*7ad0*/  @P0 BRA `(.L_x_3862) ;  /* 0x0000000000400947 */ /* 0x000fea0003800000 */
[----:B------:R-:W2:Y:S02]  /*7ae0*/  LDL R20, [R1+0x3c] ;  /* 0x00003c0001147983 */ /* 0x000ea40000100800 */
[----:B--2---:R-:W-:-:S04]  /*7af0*/  LEA.HI R0, R20, R20, RZ, 0x1 ;  /* 0x0000001414007211 */ /* 0x004fc800078f08ff */
[----:B------:R-:W-:-:S05]  /*7b00*/  LOP3.LUT R0, R0, 0xfffffffe, RZ, 0xc0, !PT ;  /* 0xfffffffe00007812 */ /* 0x000fca00078ec0ff */
[----:B------:R-:W-:-:S05]  /*7b10*/  IMAD.IADD R0, R20, 0x1, -R0 ;  /* 0x0000000114007824 */ /* 0x000fca00078e0a00 */
[----:B------:R-:W-:-:S04]  /*7b20*/  SHF.L.U32 R3, R0, 0x1f, RZ ;  /* 0x0000001f00037819 */ /* 0x000fc800000006ff */
[----:B------:R0:W1:Y:S03]  /*7b30*/  SYNCS.PHASECHK.TRANS64.TRYWAIT P0, [R2+URZ+0x28c00], R3 ;  /* 0x028c0003020075a7 */ /* 0x000066000800017f */
[----:B-1----:R-:W-:Y:S05]  /*7b40*/  @!P0 NANOSLEEP.SYNCS 0x989680 ;  /* 0x009896800000895d */ /* 0x002fea0003900000 */
[----:B------:R-:W1:Y:S01]  /*7b50*/  @!P0 SYNCS.PHASECHK.TRANS64 P0, [R2+URZ+0x28c00], R3 ;  /* 0x028c0003020085a7 */ /* 0x000e62000800007f */
[----:B------:R-:W-:Y:S04]  /*7b60*/  BSSY B0, `(.L_x_3863) ;  /* 0x0000006000007945 */ /* 0x000fe80003800000 */
[----:B-1----:R-:W-:Y:S05]  /*7b70*/  @P0 BRA `(.L_x_3864) ;  /* 0x0000000000100947 */ /* 0x002fea0003800000 */
.L_x_3865:
[----:B-1----:R1:W2:Y:S02]  /*7b80*/  SYNCS.PHASECHK.TRANS64.TRYWAIT P0, [R2+URZ+0x28c00], R3 ;  /* 0x028c0003020075a7 */ /* 0x0022a4000800017f */
[----:B--2---:R-:W-:Y:S05]  /*7b90*/  @!P0 NANOSLEEP.SYNCS 0x989680 ;  /* 0x009896800000895d */ /* 0x004fea0003900000 */
[----:B------:R-:W2:Y:S02]  /*7ba0*/  @!P0 SYNCS.PHASECHK.TRANS64 P0, [R2+URZ+0x28c00], R3 ;  /* 0x028c0003020085a7 */ /* 0x000ea4000800007f */
[----:B--2---:R-:W-:Y:S05]  /*7bb0*/  @!P0 BRA `(.L_x_3865) ;  /* 0xfffffffc00f08947 */ /* 0x004fea000383ffff */
.L_x_3864:
[----:B------:R-:W-:Y:S05]  /*7bc0*/  BSYNC B0 ;  /* 0x0000000000007941 */ /* 0x000fea0003800000 */
.L_x_3863:
[----:B------:R-:W-:Y:S05]  /*7bd0*/  BRA `(.L_x_3866) ;  /* 0x0000002000b87947 */ /* 0x000fea0003800000 */
.L_x_3862:
[----:B-----5:R-:W-:Y:S01]  /*7be0*/  SHF.R.S32.HI R0, RZ, 0x1f, R154 ;  /* 0x0000001fff007819 */ /* 0x020fe2000001149a */
[----:B------:R-:W-:Y:S01]  /*7bf0*/  VIADD R4, R2, 0x20400 ;  /* 0x0002040002047836 */ /* 0x000fe20000000000 */
[----:B------:R-:W-:Y:S01]  /*7c00*/  ULDC.64 UR4, c[0x0][0x3f8] ;  /* 0x0000fe0000047ab9 */ /* 0x000fe20000000a00 */
[----:B------:R-:W-:Y:S01]  /*7c10*/  ULDC.64 UR6, c[0x0][0x408] ;  /* 0x0001020000067ab9 */ /* 0x000fe20000000a00 */
[----:B------:R-:W-:Y:S01]  /*7c20*/  BSSY B6, `(.L_x_3867) ;  /* 0x0000021000067945 */ /* 0x000fe20003800000 */
[----:B------:R-:W-:Y:S01]  /*7c30*/  IMAD R3, R0, UR4, RZ ;  /* 0x0000000400037c24 */ /* 0x000fe2000f8e02ff */
[----:B------:R-:W-:Y:S01]  /*7c40*/  LOP3.LUT P0, RZ, R4, 0x3ff, RZ, 0xc0, !PT ;  /* 0x000003ff04ff7812 */ /* 0x000fe2000780c0ff */
[----:B------:R-:W-:Y:S02]  /*7c50*/  IMAD R9, R0, UR6, RZ ;  /* 0x0000000600097c24 */ /* 0x000fe4000f8e02ff */
[----:B------:R-:W-:-:S04]  /*7c60*/  IMAD.WIDE.U32 R4, R154, UR4, RZ ;  /* 0x000000049a047c25 */ /* 0x000fc8000f8e00ff */
[C---:B------:R-:W-:Y:S01]  /*7c70*/  IMAD R3, R154.reuse, UR5, R3 ;  /* 0x000000059a037c24 */ /* 0x040fe2000f8e0203 */
[----:B------:R-:W-:Y:S01]  /*7c80*/  ULDC.64 UR4, c[0x0][0x3e8] ;  /* 0x0000fa0000047ab9 */ /* 0x000fe20000000a00 */
[----:B------:R-:W-:Y:S01]  /*7c90*/  IMAD.WIDE.U32 R6, R154, UR6, RZ ;  /* 0x000000069a067c25 */ /* 0x000fe2000f8e00ff */
[----:B------:R-:W-:-:S03]  /*7ca0*/  LEA R25, P1, R4, UR4, 0x1 ;  /* 0x0000000404197c11 */ /* 0x000fc6000f8208ff */
[----:B------:R-:W-:Y:S01]  /*7cb0*/  IMAD R9, R154, UR7, R9 ;  /* 0x000000079a097c24 */ /* 0x000fe2000f8e0209 */
[----:B------:R-:W-:Y:S01]  /*7cc0*/  ULDC.64 UR6, c[0x0][0x400] ;  /* 0x0001000000067ab9 */ /* 0x000fe20000000a00 */
        /* <DEDUP_REMOVED lines=22> */
.L_x_3868:
[----:B------:R-:W-:Y:S05]  /*7e30*/  BSYNC B6 ;  /* 0x0000000000067941 */ /* 0x000fea0003800000 */
.L_x_3867:
[----:B------:R-:W-:Y:S01]  /*7e40*/  ULDC.U8 UR4, c[0x0][0x410] ;  /* 0x0001040000047ab9 */ /* 0x000fe20000000000 */
[----:B------:R-:W-:Y:S01]  /*7e50*/  BSSY B0, `(.L_x_3869) ;  /* 0x00001fe000007945 */ /* 0x000fe20003800000 */
[----:B------:R-:W-:Y:S02]  /*7e60*/  ISETP.NE.AND P0, PT, RZ, UR4, PT ;  /* 0x00000004ff007c0c */ /* 0x000fe4000bf05270 */
[----:B------:R-:W-:-:S11]  /*7e70*/  LEA R4, R153, R189, 0x6 ;  /* 0x000000bd99047211 */ /* 0x000fd600078e30ff */
[----:B------:R-:W-:Y:S05]  /*7e80*/  @!P0 BRA `(.L_x_3870) ;  /* 0x0000001000088947 */ /* 0x000fea0003800000 */
[----:B------:R-:W-:-:S03]  /*7e90*/  UMOV UR4, 0xffffffff ;  /* 0xffffffff00047882 */ /* 0x000fc60000000000 */
[----:B------:R-:W-:Y:S05]  /*7ea0*/  BRA.DIV UR4, `(.L_x_3871) ;  /* 0x0000013204787947 */ /* 0x000fea000b800000 */
[----:B------:R0:W1:Y:S04]  /*7eb0*/  SHFL.IDX PT, R0, R26, RZ, 0x1c1f ;  /* 0x001c1fff1a007589 */ /* 0x00006800000e0000 */
[----:B------:R0:W2:Y:S04]  /*7ec0*/  SHFL.IDX PT, R3, R25, RZ, 0x1c1f ;  /* 0x001c1fff19037589 */ /* 0x0000a800000e0000 */
[----:B------:R-:W3:Y:S04]  /*7ed0*/  SHFL.IDX PT, R24, R24, RZ, 0x1c1f ;  /* 0x001c1fff18187589 */ /* 0x000ee800000e0000 */
[----:B------:R0:W4:Y:S02]  /*7ee0*/  SHFL.IDX PT, R21, R27, RZ, 0x1c1f ;  /* 0x001c1fff1b157589 */ /* 0x00012400000e0000 */
.L_x_4082:
[----:B------:R-:W5:Y:S01]  /*7ef0*/  LDL R11, [R1+0x3c] ;  /* 0x00003c00010b7983 */ /* 0x000f620000100800 */
[----:B------:R-:W-:Y:S01]  /*7f00*/  ULDC UR4, c[0x0][0x448] ;  /* 0x0001120000047ab9 */ /* 0x000fe20000000800 */
[----:B------:R-:W-:Y:S01]  /*7f10*/  IMAD.SHL.U32 R5, R191, 0x40, RZ ;  /* 0x00000040bf057824 */ /* 0x000fe200078e00ff */
[----:B------:R-:W-:Y:S01]  /*7f20*/  BSSY B1, `(.L_x_3872) ;  /* 0x0000026000017945 */ /* 0x000fe20003800000 */
[----:B0-----:R-:W-:Y:S01]  /*7f30*/  IMAD R25, R155, UR4, RZ ;  /* 0x000000049b197c24 */ /* 0x001fe2000f8e02ff */
[----:B------:R-:W-:Y:S02]  /*7f40*/  CS2R R8, SRZ ;  /* 0x0000000000087805 */ /* 0x000fe4000001ff00 */
[----:B------:R-:W-:Y:S02]  /*7f50*/  LOP3.LUT R5, R5, 0x1c0, RZ, 0xc0, !PT ;  /* 0x000001c005057812 */ /* 0x000fe400078ec0ff */
[----:B------:R-:W-:Y:S01]  /*7f60*/  ISETP.GE.AND P0, PT, R4, R25, PT ;  /* 0x000000190400720c */ /* 0x000fe20003f06270 */
[----:B------:R-:W-:Y:S01]  /*7f70*/  IMAD R25, R153, -0x40, R25 ;  /* 0xffffffc099197824 */ /* 0x000fe200078e0219 */
[----:B------:R-:W-:-:S02]  /*7f80*/  LOP3.LUT R6, R5, 0x18, R16, 0xf8, !PT ;  /* 0x0000001805067812 */ /* 0x000fc400078ef810 */
[----:B------:R-:W-:-:S04]  /*7f90*/  SHF.R.U32.HI R7, RZ, 0x3, R5 ;  /* 0x00000003ff077819 */ /* 0x000fc80000011605 */
[----:B------:R-:W-:Y:S02]  /*7fa0*/  LOP3.LUT R27, R6, R7, RZ, 0x3c, !PT ;  /* 0x00000007061b7212 */ /* 0x000fe400078e3cff */
[----:B------:R-:W-:Y:S02]  /*7fb0*/  CS2R R6, SRZ ;  /* 0x0000000000067805 */ /* 0x000fe4000001ff00 */
[----:B-----5:R-:W-:-:S04]  /*7fc0*/  LEA.HI R5, R11, R11, RZ, 0x1 ;  /* 0x0000000b0b057211 */ /* 0x020fc800078f08ff */
[----:B------:R-:W-:Y:S02]  /*7fd0*/  LOP3.LUT R10, R5, 0xfffffffe, RZ, 0xc0, !PT ;  /* 0xfffffffe050a7812 */ /* 0x000fe400078ec0ff */
[----:B------:R-:W-:-:S03]  /*7fe0*/  CS2R R4, SRZ ;  /* 0x0000000000047805 */ /* 0x000fc6000001ff00 */
[----:B------:R-:W-:Y:S01]  /*7ff0*/  IMAD.IADD R26, R11, 0x1, -R10 ;  /* 0x000000010b1a7824 */ /* 0x000fe200078e0a0a */
[----:B------:R-:W-:Y:S01]  /*8000*/  CS2R R10, SRZ ;  /* 0x00000000000a7805 */ /* 0x000fe2000001ff00 */
[----:B------:R-:W-:Y:S06]  /*8010*/  @P0 BRA `(.L_x_3873) ;  /* 0x0000000000580947 */ /* 0x000fec0003800000 */
[----:B------:R-:W-:Y:S01]  /*8020*/  ULDC UR4, c[0x0][0x3f4] ;  /* 0x0000fd0000047ab9 */ /* 0x000fe20000000800 */
[----:B--2---:R-:W-:Y:S01]  /*8030*/  IMAD.MOV.U32 R4, RZ, RZ, R3 ;  /* 0x000000ffff047224 */ /* 0x004fe200078e0003 */
[----:B------:R-:W-:Y:S01]  /*8040*/  ISETP.GE.AND P2, PT, R186, UR4, PT ;  /* 0x00000004ba007c0c */ /* 0x000fe2000bf46270 */
[----:B-1----:R-:W-:Y:S01]  /*8050*/  IMAD.MOV.U32 R5, RZ, RZ, R0 ;  /* 0x000000ffff057224 */ /* 0x002fe200078e0000 */
[C---:B------:R-:W-:Y:S01]  /*8060*/  ISETP.GE.AND P3, PT, R194.reuse, UR4, PT ;  /* 0x00000004c2007c0c */ /* 0x040fe2000bf66270 */
[----:B------:R-:W-:Y:S01]  /*8070*/  IMAD.SHL.U32 R14, R194, 0x2, RZ ;  /* 0x00000002c20e7824 */ /* 0x000fe200078e00ff */
[----:B------:R-:W-:-:S04]  /*8080*/  SHF.R.S32.HI R9, RZ, 0x1f, R194 ;  /* 0x0000001fff097819 */ /* 0x000fc800000114c2 */
[----:B------:R-:W-:-:S05]  /*8090*/  SHF.L.U64.HI R9, R194, 0x1, R9 ;  /* 0x00000001c2097819 */ /* 0x000fca0000010209 */
[----:B------:R-:W-:Y:S02]  /*80a0*/  @!P2 IMAD.WIDE R4, R186, 0x2, R4 ;  /* 0x00000002ba04a825 */ /* 0x000fe400078e0204 */
[-C--:B------:R-:W-:Y:S02]  /*80b0*/  @!P3 IADD3 R12, P0, R3, R14.reuse, RZ ;  /* 0x0000000e030cb210 */ /* 0x080fe40007f1e0ff */
[----:B----4-:R-:W-:Y:S01]  /*80c0*/  @!P3 IADD3 R14, P1, R21, R14, RZ ;  /* 0x0000000e150eb210 */ /* 0x010fe20007f3e0ff */
[----:B------:R0:W5:Y:S02]  /*80d0*/  @!P2 LD.E.64 R6, desc[UR42][R4.64] ;  /* 0x0000002a0406a980 */ /* 0x000164000c101b00 */
[--C-:B------:R-:W-:Y:S02]  /*80e0*/  @!P3 IMAD.X R13, R0, 0x1, R9.reuse, P0 ;  /* 0x00000001000db824 */ /* 0x100fe400000e0609 */
[----:B---3--:R-:W-:Y:S01]  /*80f0*/  @!P3 IMAD.X R15, R24, 0x1, R9, P1 ;  /* 0x00000001180fb824 */ /* 0x008fe200008e0609 */
[----:B------:R-:W-:Y:S01]  /*8100*/  CS2R R8, SRZ ;  /* 0x0000000000087805 */ /* 0x000fe2000001ff00 */
[----:B0-----:R-:W-:-:S05]  /*8110*/  IMAD.MOV.U32 R4, RZ, RZ, R21 ;  /* 0x000000ffff047224 */ /* 0x001fca00078e0015 */
[----:B------:R0:W5:Y:S01]  /*8120*/  @!P3 LD.E.64 R8, desc[UR42][R14.64] ;  /* 0x0000002a0e08b980 */ /* 0x000162000c101b00 */
[----:B------:R-:W-:Y:S02]  /*8130*/  IMAD.MOV.U32 R5, RZ, RZ, R24 ;  /* 0x000000ffff057224 */ /* 0x000fe400078e0018 */
[----:B------:R-:W-:Y:S01]  /*8140*/  @!P2 IMAD.WIDE R20, R186, 0x2, R4 ;  /* 0x00000002ba14a825 */ /* 0x000fe200078e0204 */
[----:B------:R-:W-:-:S04]  /*8150*/  CS2R R4, SRZ ;  /* 0x0000000000047805 */ /* 0x000fc8000001ff00 */
[----:B------:R0:W5:Y:S04]  /*8160*/  @!P2 LD.E.64 R10, desc[UR42][R20.64] ;  /* 0x0000002a140aa980 */ /* 0x000168000c101b00 */
[----:B------:R0:W5:Y:S02]  /*8170*/  @!P3 LD.E.64 R4, desc[UR42][R12.64] ;  /* 0x0000002a0c04b980 */ /* 0x000164000c101b00 */
.L_x_3873:
[----:B------:R-:W-:Y:S05]  /*8180*/  BSYNC B1 ;  /* 0x0000000000017941 */ /* 0x000fea0003800000 */
.L_x_3872:
[----:B0-----:R-:W-:Y:S01]  /*8190*/  SHF.L.U32 R13, R26, 0x1f, RZ ;  /* 0x0000001f1a0d7819 */ /* 0x001fe200000006ff */
[----:B--2---:R-:W-:Y:S01]  /*81a0*/  IMAD R3, R198, 0x200, R27 ;  /* 0x00000200c6037824 */ /* 0x004fe200078e021b */
[----:B------:R-:W-:Y:S01]  /*81b0*/  LOP3.LUT P1, RZ, R191, 0x4, RZ, 0xc0, !PT ;  /* 0x00000004bfff7812 */ /* 0x000fe2000782c0ff */
[----:B-----5:R-:W-:Y:S01]  /*81c0*/  IMAD.MOV.U32 R12, RZ, RZ, R6 ;  /* 0x000000ffff0c7224 */ /* 0x020fe200078e0006 */
[----:B------:R-:W0:Y:S01]  /*81d0*/  SYNCS.PHASECHK.TRANS64.TRYWAIT P0, [R2+URZ+0x28c00], R13 ;  /* 0x028c000d020075a7 */ /* 0x000e22000800017f */
[----:B------:R-:W-:Y:S01]  /*81e0*/  IMAD R3, R3, 0x2, R2 ;  /* 0x0000000203037824 */ /* 0x000fe200078e0202 */
[--C-:B------:R-:W-:Y:S01]  /*81f0*/  SHF.R.U64 R31, R6, 0x10, R7.reuse ;  /* 0x00000010061f7819 */ /* 0x100fe20000001207 */
[--C-:B------:R-:W-:Y:S01]  /*8200*/  IMAD.MOV.U32 R14, RZ, RZ, R7.reuse ;  /* 0x000000ffff0e7224 */ /* 0x100fe200078e0007 */
[----:B------:R-:W-:Y:S01]  /*8210*/  SHF.R.U32.HI R15, RZ, 0x10, R7 ;  /* 0x00000010ff0f7819 */ /* 0x000fe20000011607 */
[----:B------:R-:W-:Y:S01]  /*8220*/  IMAD.MOV.U32 R28, RZ, RZ, R4 ;  /* 0x000000ffff1c7224 */ /* 0x000fe200078e0004 */
[--C-:B------:R-:W-:Y:S01]  /*8230*/  SHF.R.U64 R32, R4, 0x10, R5.reuse ;  /* 0x0000001004207819 */ /* 0x100fe20000001205 */
[--C-:B------:R-:W-:Y:S01]  /*8240*/  IMAD.MOV.U32 R6, RZ, RZ, R5.reuse ;  /* 0x000000ffff067224 */ /* 0x100fe200078e0005 */
[----:B------:R-:W-:Y:S01]  /*8250*/  SHF.R.U32.HI R20, RZ, 0x10, R5 ;  /* 0x00000010ff147819 */ /* 0x000fe20000011605 */
[----:B------:R-:W-:Y:S01]  /*8260*/  IMAD.MOV.U32 R30, RZ, RZ, R10 ;  /* 0x000000ffff1e7224 */ /* 0x000fe200078e000a */
[--C-:B------:R-:W-:Y:S01]  /*8270*/  SHF.R.U64 R33, R10, 0x10, R11.reuse ;  /* 0x000000100a217819 */ /* 0x100fe2000000120b */
[----:B------:R-:W-:Y:S01]  /*8280*/  IMAD.MOV.U32 R7, RZ, RZ, R11 ;  /* 0x000000ffff077224 */ /* 0x000fe200078e000b */
[----:B------:R-:W-:Y:S01]  /*8290*/  SHF.R.U64 R34, R8, 0x10, R9 ;  /* 0x0000001008227819 */ /* 0x000fe20000001209 */
[----:B------:R-:W-:Y:S01]  /*82a0*/  IMAD.MOV.U32 R29, RZ, RZ, R8 ;  /* 0x000000ffff1d7224 */ /* 0x000fe200078e0008 */
[----:B------:R-:W-:Y:S01]  /*82b0*/  SHF.R.U32.HI R10, RZ, 0x10, R11 ;  /* 0x00000010ff0a7819 */ /* 0x000fe2000001160b */
[----:B------:R-:W-:Y:S01]  /*82c0*/  VIADD R4, R3, 0x20400 ;  /* 0x0002040003047836 */ /* 0x000fe20000000000 */
[----:B------:R-:W-:Y:S01]  /*82d0*/  VIMNMX R8, R25, 0x40, PT ;  /* 0x0000004019087848 */ /* 0x000fe20003fe0100 */
[--C-:B------:R-:W-:Y:S01]  /*82e0*/  IMAD.MOV.U32 R5, RZ, RZ, R9.reuse ;  /* 0x000000ffff057224 */ /* 0x100fe200078e0009 */
[----:B------:R-:W-:Y:S01]  /*82f0*/  BSSY B1, `(.L_x_3874) ;  /* 0x000000d000017945 */ /* 0x000fe20003800000 */
[----:B-1----:R-:W-:Y:S01]  /*8300*/  IADD3 R0, R3, 0x20440, RZ ;  /* 0x0002044003007810 */ /* 0x002fe20007ffe0ff */
[----:B------:R-:W-:Y:S01]  /*8310*/  @P1 VIADD R0, R4, 0xffffffc0 ;  /* 0xffffffc004001836 */ /* 0x000fe20000000000 */
[----:B------:R-:W-:-:S02]  /*8320*/  SHF.R.U32.HI R9, RZ, 0x10, R9 ;  /* 0x00000010ff097819 */ /* 0x000fc40000011609 */
        /* <DEDUP_REMOVED lines=9> */
.L_x_4083:
[----:B------:R-:W-:Y:S05]  /*83c0*/  BSYNC B1 ;  /* 0x0000000000017941 */ /* 0x000fea0003800000 */
.L_x_3874:
[----:B------:R-:W-:Y:S01]  /*83d0*/  BSSY B1, `(.L_x_3876) ;  /* 0x0000056000017945 */ /* 0x000fe20003800000 */
[----:B------:R-:W-:-:S03]  /*83e0*/  PRMT R34, R34, 0x5410, R9 ;  /* 0x0000541022227816 */ /* 0x000fc60000000009 */
[----:B------:R-:W-:Y:S05]  /*83f0*/  @P1 BRA `(.L_x_3877) ;  /* 0x00000004004c1947 */ /* 0x000fea0003800000 */
[----:B------:R-:W1:Y:S01]  /*8400*/  LDC R5, c[0x0][0x3f4] ;  /* 0x0000fd00ff057b82 */ /* 0x000e620000000800 */
[----:B------:R-:W-:Y:S01]  /*8410*/  BSSY B2, `(.L_x_3878) ;  /* 0x000002a000027945 */ /* 0x000fe20003800000 */
[-C--:B-1----:R-:W-:Y:S02]  /*8420*/  ISETP.GE.AND P0, PT, R186, R5.reuse, PT ;  /* 0x00000005ba00720c */ /* 0x082fe40003f06270 */
[----:B------:R-:W-:-:S11]  /*8430*/  ISETP.GE.AND P1, PT, R194, R5, PT ;  /* 0x00000005c200720c */ /* 0x000fd60003f26270 */
[----:B------:R-:W-:Y:S05]  /*8440*/  @P0 BRA `(.L_x_3879) ;  /* 0x0000000000980947 */ /* 0x000fea0003800000 */
[----:B------:R-:W1:Y:S01]  /*8450*/  LDS.128 R4, [R3+0x20400] ;  /* 0x0204000003047984 */ /* 0x000e620000000c00 */
[----:B------:R-:W-:Y:S02]  /*8460*/  HADD2.F32 R15, -RZ, R30.H0_H0 ;  /* 0x2000001eff0f7230 */ /* 0x000fe40000004100 */
[----:B0-----:R-:W-:Y:S02]  /*8470*/  HADD2.F32 R13, -RZ, R27.H0_H0 ;  /* 0x2000001bff0d7230 */ /* 0x001fe40000004100 */
[----:B------:R-:W-:Y:S02]  /*8480*/  HADD2.F32 R14, -RZ, R31.H0_H0 ;  /* 0x2000001fff0e7230 */ /* 0x000fe40000004100 */
[----:B------:R-:W-:Y:S02]  /*8490*/  HADD2.F32 R20, -RZ, R33.H0_H0 ;  /* 0x20000021ff147230 */ /* 0x000fe40000004100 */
[--C-:B-1----:R-:W-:Y:S02]  /*84a0*/  HADD2.F32 R9, -RZ, R4.reuse.H0_H0 ;  /* 0x20000004ff097230 */ /* 0x102fe40000004100 */
[----:B------:R-:W-:-:S02]  /*84b0*/  HADD2.F32 R4, -RZ, R4.H1_H1 ;  /* 0x30000004ff047230 */ /* 0x000fc40000004100 */
[--C-:B------:R-:W-:Y:S02]  /*84c0*/  HADD2.F32 R10, -RZ, R5.reuse.H0_H0 ;  /* 0x20000005ff0a7230 */ /* 0x100fe40000004100 */
[----:B------:R-:W-:Y:S02]  /*84d0*/  HADD2.F32 R5, -RZ, R5.H1_H1 ;  /* 0x30000005ff057230 */ /* 0x000fe40000004100 */
[C---:B---3--:R-:W-:Y:S01]  /*84e0*/  FMUL.FTZ R24, R4.reuse, R15 ;  /* 0x0000000f04187220 */ /* 0x048fe20000410000 */
[-C--:B------:R-:W-:Y:S01]  /*84f0*/  FMUL.FTZ R4, R4, R13.reuse ;  /* 0x0000000d04047220 */ /* 0x080fe20000410000 */
[--C-:B------:R-:W-:Y:S02]  /*8500*/  HADD2.F32 R11, -RZ, R6.reuse.H0_H0 ;  /* 0x20000006ff0b7230 */ /* 0x100fe40000004100 */
[----:B------:R-:W-:Y:S02]  /*8510*/  HADD2.F32 R12, -RZ, R7.H0_H0 ;  /* 0x20000007ff0c7230 */ /* 0x000fe40000004100 */
[----:B----4-:R-:W-:Y:S01]  /*8520*/  FMUL.FTZ R21, R5, R20 ;  /* 0x0000001405157220 */ /* 0x010fe20000410000 */
        /* <DEDUP_REMOVED lines=13> */
[----:B------:R-:W-:Y:S01]  /*8600*/  FMUL.FTZ R25, R7, R13 ;  /* 0x0000000d07197220 */ /* 0x000fe20000410000 */
[----:B------:R-:W-:Y:S01]  /*8610*/  FFMA.FTZ R6, R11, R4, -R14 ;  /* 0x000000040b067223 */ /* 0x000fe2000001080e */
[----:B------:R-:W-:Y:S01]  /*8620*/  FMUL.FTZ R26, R7, R5 ;  /* 0x00000005071a7220 */ /* 0x000fe20000410000 */
        /* <DEDUP_REMOVED lines=8> */
.L_x_3879:
[----:B------:R-:W-:Y:S05]  /*86b0*/  BSYNC B2 ;  /* 0x0000000000027941 */ /* 0x000fea0003800000 */
.L_x_3878:
[----:B------:R-:W-:Y:S05]  /*86c0*/  @P1 BRA `(.L_x_3877) ;  /* 0x0000000000981947 */ /* 0x000fea0003800000 */
[----:B-1----:R-:W1:Y:S01]  /*86d0*/  LDS.128 R4, [R0] ;  /* 0x0000000000047984 */ /* 0x002e620000000c00 */
        /* <DEDUP_REMOVED lines=37> */
.L_x_3877:
[----:B------:R-:W-:Y:S05]  /*8930*/  BSYNC B1 ;  /* 0x0000000000017941 */ /* 0x000fea0003800000 */
.L_x_3876:
[----:B-12---:R-:W-:-:S05]  /*8940*/  VIADD R4, R189, 0x20 ;  /* 0x00000020bd047836 */ /* 0x006fca0000000000 */
[----:B------:R-:W-:-:S13]  /*8950*/  ISETP.GE.AND P0, PT, R4, R8, PT ;  /* 0x000000080400720c */ /* 0x000fda0003f06270 */
        /* <DEDUP_REMOVED lines=8> */
[--C-:B------:R-:W-:Y:S02]  /*89e0*/  HADD2.F32 R20, -RZ, R30.reuse.H0_H0 ;  /* 0x2000001eff147230 */ /* 0x100fe40000004100 */
[----:B------:R-:W-:Y:S02]  /*89f0*/  HADD2.F32 R25, -RZ, R33.H0_H0 ;  /* 0x20000021ff197230 */ /* 0x000fe40000004100 */
[----:B----4-:R-:W-:Y:S02]  /*8a00*/  HADD2.F32 R21, -RZ, R31.H0_H0 ;  /* 0x2000001fff157230 */ /* 0x010fe40000004100 */
[----:B---3--:R-:W-:Y:S02]  /*8a10*/  HADD2.F32 R24, -RZ, R30.H1_H1 ;  /* 0x3000001eff187230 */ /* 0x008fe40000004100 */
[----:B-1----:R-:W-:-:S02]  /*8a20*/  HADD2.F32 R8, -RZ, R4.H0_H0 ;  /* 0x20000004ff087230 */ /* 0x002fc40000004100 */
[----:B------:R-:W-:Y:S02]  /*8a30*/  HADD2.F32 R4, -RZ, R4.H1_H1 ;  /* 0x30000004ff047230 */ /* 0x000fe40000004100 */
[--C-:B------:R-:W-:Y:S02]  /*8a40*/  HADD2.F32 R9, -RZ, R5.reuse.H0_H0 ;  /* 0x20000005ff097230 */ /* 0x100fe40000004100 */
[----:B------:R-:W-:Y:S02]  /*8a50*/  HADD2.F32 R5, -RZ, R5.H1_H1 ;  /* 0x30000005ff057230 */ /* 0x000fe40000004100 */
[-C--:B0-----:R-:W-:Y:S01]  /*8a60*/  FMUL.FTZ R13, R20, R4.reuse ;  /* 0x00000004140d7220 */ /* 0x081fe20000410000 */
[C---:B------:R-:W-:Y:S01]  /*8a70*/  FMUL.FTZ R15, R14.reuse, R4 ;  /* 0x000000040e0f7220 */ /* 0x040fe20000410000 */
[----:B------:R-:W-:Y:S02]  /*8a80*/  HADD2.F32 R10, -RZ, R6.H0_H0 ;  /* 0x20000006ff0a7230 */ /* 0x000fe40000004100 */
[-C--:B------:R-:W-:Y:S01]  /*8a90*/  FMUL.FTZ R12, R25, R5.reuse ;  /* 0x00000005190c7220 */ /* 0x080fe20000410000 */
[-C--:B------:R-:W-:Y:S01]  /*8aa0*/  FFMA.FTZ R4, R14, R8.reuse, -R13 ;  /* 0x000000080e047223 */ /* 0x080fe2000001080d */
[----:B------:R-:W-:Y:S01]  /*8ab0*/  FFMA.FTZ R15, R20, R8, R15 ;  /* 0x00000008140f7223 */ /* 0x000fe2000001000f */
[----:B------:R-:W-:Y:S01]  /*8ac0*/  FMUL.FTZ R8, R21, R5 ;  /* 0x0000000515087220 */ /* 0x000fe20000410000 */
[----:B------:R-:W-:-:S02]  /*8ad0*/  HADD2.F32 R11, -RZ, R7.H0_H0 ;  /* 0x20000007ff0b7230 */ /* 0x000fc40000004100 */
[-C--:B------:R-:W-:Y:S01]  /*8ae0*/  FFMA.FTZ R5, R21, R9.reuse, -R12 ;  /* 0x0000000915057223 */ /* 0x080fe2000001080c */
[----:B------:R-:W-:Y:S02]  /*8af0*/  HADD2.F32 R20, -RZ, R27.H1_H1 ;  /* 0x3000001bff147230 */ /* 0x000fe40000004100 */
[----:B------:R-:W-:Y:S01]  /*8b00*/  FFMA.FTZ R8, R25, R9, R8 ;  /* 0x0000000919087223 */ /* 0x000fe20000010008 */
[----:B------:R-:W-:Y:S01]  /*8b10*/  HADD2.F32 R6, -RZ, R6.H1_H1 ;  /* 0x30000006ff067230 */ /* 0x000fe20000004100 */
[----:B------:R-:W-:Y:S01]  /*8b20*/  F2FP.F16.F32.PACK_AB R4, R15, R4 ;  /* 0x000000040f04723e */ /* 0x000fe200000000ff */
[----:B------:R-:W-:Y:S02]  /*8b30*/  HADD2.F32 R7, -RZ, R7.H1_H1 ;  /* 0x30000007ff077230 */ /* 0x000fe40000004100 */
[----:B------:R-:W-:Y:S02]  /*8b40*/  HADD2.F32 R27, -RZ, R33.H1_H1 ;  /* 0x30000021ff1b7230 */ /* 0x000fe40000004100 */
[----:B------:R-:W-:Y:S01]  /*8b50*/  FMUL.FTZ R9, R24, R6 ;  /* 0x0000000618097220 */ /* 0x000fe20000410000 */
[----:B------:R-:W-:-:S02]  /*8b60*/  HADD2.F32 R21, -RZ, R31.H1_H1 ;  /* 0x3000001fff157230 */ /* 0x000fc40000004100 */
[----:B------:R-:W-:Y:S01]  /*8b70*/  FMUL.FTZ R13, R20, R6 ;  /* 0x00000006140d7220 */ /* 0x000fe20000410000 */
[----:B------:R-:W-:Y:S01]  /*8b80*/  F2FP.F16.F32.PACK_AB R5, R8, R5 ;  /* 0x000000050805723e */ /* 0x000fe200000000ff */
[-C--:B------:R-:W-:Y:S01]  /*8b90*/  FMUL.FTZ R12, R27, R7.reuse ;  /* 0x000000071b0c7220 */ /* 0x080fe20000410000 */
[-C--:B------:R-:W-:Y:S01]  /*8ba0*/  FFMA.FTZ R6, R20, R10.reuse, -R9 ;  /* 0x0000000a14067223 */ /* 0x080fe20000010809 */
[C---:B------:R-:W-:Y:S01]  /*8bb0*/  FMUL.FTZ R14, R21.reuse, R7 ;  /* 0x00000007150e7220 */ /* 0x040fe20000410000 */
[----:B------:R-:W-:Y:S01]  /*8bc0*/  FFMA.FTZ R13, R24, R10, R13 ;  /* 0x0000000a180d7223 */ /* 0x000fe2000001000d */
[-C--:B------:R-:W-:Y:S02]  /*8bd0*/  FFMA.FTZ R7, R21, R11.reuse, -R12 ;  /* 0x0000000b15077223 */ /* 0x080fe4000001080c */
[----:B------:R-:W-:Y:S02]  /*8be0*/  FFMA.FTZ R14, R27, R11, R14 ;  /* 0x0000000b1b0e7223 */ /* 0x000fe4000001000e */
[----:B------:R-:W-:-:S03]  /*8bf0*/  F2FP.F16.F32.PACK_AB R6, R13, R6 ;  /* 0x000000060d06723e */ /* 0x000fc600000000ff */
[----:B------:R-:W-:-:S05]  /*8c00*/  F2FP.F16.F32.PACK_AB R7, R14, R7 ;  /* 0x000000070e07723e */ /* 0x000fca00000000ff */
[----:B------:R1:W-:Y:S02]  /*8c10*/  STS.128 [R3+0x21400], R4 ;  /* 0x0214000403007388 */ /* 0x0003e40000000c00 */
.L_x_3882:
[----:B------:R-:W-:Y:S05]  /*8c20*/  BSYNC B1 ;  /* 0x0000000000017941 */ /* 0x000fea0003800000 */
.L_x_3881:
[----:B------:R-:W-:Y:S05]  /*8c30*/  @P1 BRA `(.L_x_3880) ;  /* 0x00000010007c1947 */ /* 0x000fea0003800000 */
[----:B-1----:R-:W1:Y:S01]  /*8c40*/  LDS.128 R4, [R0+0x1000] ;  /* 0x0010000000047984 */ /* 0x002e620000000c00 */
[--C-:B------:R-:W-:Y:S02]  /*8c50*/  HADD2.F32 R15, -RZ, R29.reuse.H0_H0 ;  /* 0x2000001dff0f7230 */ /* 0x100fe40000004100 */
[----:B0-----:R-:W-:Y:S02]  /*8c60*/  HADD2.F32 R13, -RZ, R28.H0_H0 ;  /* 0x2000001cff0d7230 */ /* 0x001fe40000004100 */
[----:B---3--:R-:W-:Y:S02]  /*8c70*/  HADD2.F32 R24, -RZ, R34.H0_H0 ;  /* 0x20000022ff187230 */ /* 0x008fe40000004100 */
[----:B------:R-:W-:Y:S02]  /*8c80*/  HADD2.F32 R20, -RZ, R32.H0_H0 ;  /* 0x20000020ff147230 */ /* 0x000fe40000004100 */
[----:B----4-:R-:W-:Y:S02]  /*8c90*/  HADD2.F32 R21, -RZ, R29.H1_H1 ;  /* 0x3000001dff157230 */ /* 0x010fe40000004100 */
[----:B------:R-:W-:-:S02]  /*8ca0*/  HADD2.F32 R26, -RZ, R34.H1_H1 ;  /* 0x30000022ff1a7230 */ /* 0x000fc40000004100 */
[--C-:B-1----:R-:W-:Y:S02]  /*8cb0*/  HADD2.F32 R3, -RZ, R4.reuse.H0_H0 ;  /* 0x20000004ff037230 */ /* 0x102fe40000004100 */
[----:B------:R-:W-:Y:S02]  /*8cc0*/  HADD2.F32 R4, -RZ, R4.H1_H1 ;  /* 0x30000004ff047230 */ /* 0x000fe40000004100 */
[--C-:B------:R-:W-:Y:S02]  /*8cd0*/  HADD2.F32 R8, -RZ, R5.reuse.H0_H0 ;  /* 0x20000005ff087230 */ /* 0x100fe40000004100 */
[----:B------:R-:W-:Y:S02]  /*8ce0*/  HADD2.F32 R5, -RZ, R5.H1_H1 ;  /* 0x30000005ff057230 */ /* 0x000fe40000004100 */
[-C--:B------:R-:W-:Y:S01]  /*8cf0*/  FMUL.FTZ R12, R15, R4.reuse ;  /* 0x000000040f0c7220 */ /* 0x080fe20000410000 */
[----:B------:R-:W-:Y:S01]  /*8d00*/  FMUL.FTZ R14, R13, R4 ;  /* 0x000000040d0e7220 */ /* 0x000fe20000410000 */
[----:B------:R-:W-:-:S02]  /*8d10*/  HADD2.F32 R9, -RZ, R6.H0_H0 ;  /* 0x20000006ff097230 */ /* 0x000fc40000004100 */
[----:B------:R-:W-:Y:S01]  /*8d20*/  FMUL.FTZ R11, R24, R5 ;  /* 0x00000005180b7220 */ /* 0x000fe20000410000 */
[----:B------:R-:W-:Y:S01]  /*8d30*/  FFMA.FTZ R4, R13, R3, -R12 ;  /* 0x000000030d047223 */ /* 0x000fe2000001080c */
[--C-:B------:R-:W-:Y:S02]  /*8d40*/  HADD2.F32 R10, -RZ, R7.reuse.H0_H0 ;  /* 0x20000007ff0a7230 */ /* 0x100fe40000004100 */
[C---:B------:R-:W-:Y:S01]  /*8d50*/  FMUL.FTZ R13, R20.reuse, R5 ;  /* 0x00000005140d7220 */ /* 0x040fe20000410000 */
[----:B------:R-:W-:Y:S02]  /*8d60*/  HADD2.F32 R6, -RZ, R6.H1_H1 ;  /* 0x30000006ff067230 */ /* 0x000fe40000004100 */
[----:B------:R-:W-:Y:S01]  /*8d70*/  FFMA.FTZ R3, R15, R3, R14 ;  /* 0x000000030f037223 */ /* 0x000fe2000001000e */
[----:B------:R-:W-:Y:S02]  /*8d80*/  HADD2.F32 R7, -RZ, R7.H1_H1 ;  /* 0x30000007ff077230 */ /* 0x000fe40000004100 */
[----:B------:R-:W-:Y:S01]  /*8d90*/  FFMA.FTZ R5, R20, R8, -R11 ;  /* 0x0000000814057223 */ /* 0x000fe2000001080b */
[----:B------:R-:W-:-:S02]  /*8da0*/  HADD2.F32 R15, -RZ, R28.H1_H1 ;  /* 0x3000001cff0f7230 */ /* 0x000fc40000004100 */
[----:B------:R-:W-:Y:S01]  /*8db0*/  FFMA.FTZ R8, R24, R8, R13 ;  /* 0x0000000818087223 */ /* 0x000fe2000001000d */
[----:B------:R-:W-:Y:S02]  /*8dc0*/  HADD2.F32 R20, -RZ, R32.H1_H1 ;  /* 0x30000020ff147230 */ /* 0x000fe40000004100 */
[-C--:B------:R-:W-:Y:S01]  /*8dd0*/  FMUL.FTZ R12, R21, R6.reuse ;  /* 0x00000006150c7220 */ /* 0x080fe20000410000 */
[-C--:B------:R-:W-:Y:S01]  /*8de0*/  FMUL.FTZ R11, R26, R7.reuse ;  /* 0x000000071a0b7220 */ /* 0x080fe20000410000 */
[----:B------:R-:W-:Y:S01]  /*8df0*/  FMUL.FTZ R14, R15, R6 ;  /* 0x000000060f0e7220 */ /* 0x000fe20000410000 */
[----:B------:R-:W-:Y:S01]  /*8e00*/  F2FP.F16.F32.PACK_AB R4, R3, R4 ;  /* 0x000000040304723e */ /* 0x000fe200000000ff */
[C---:B------:R-:W-:Y:S01]  /*8e10*/  FMUL.FTZ R13, R20.reuse, R7 ;  /* 0x00000007140d7220 */ /* 0x040fe20000410000 */
[-C--:B------:R-:W-:Y:S01]  /*8e20*/  FFMA.FTZ R6, R15, R9.reuse, -R12 ;  /* 0x000000090f067223 */ /* 0x080fe2000001080c */
[-C--:B------:R-:W-:Y:S01]  /*8e30*/  FFMA.FTZ R7, R20, R10.reuse, -R11 ;  /* 0x0000000a14077223 */ /* 0x080fe2000001080b */
[----:B------:R-:W-:Y:S01]  /*8e40*/  FFMA.FTZ R9, R21, R9, R14 ;  /* 0x0000000915097223 */ /* 0x000fe2000001000e */
[----:B------:R-:W-:Y:S01]  /*8e50*/  FFMA.FTZ R10, R26, R10, R13 ;  /* 0x0000000a1a0a7223 */ /* 0x000fe2000001000d */
[----:B------:R-:W-:-:S03]  /*8e60*/  F2FP.F16.F32.PACK_AB R5, R8, R5 ;  /* 0x000000050805723e */ /* 0x000fc600000000ff */
[----:B------:R-:W-:Y:S02]  /*8e70*/  F2FP.F16.F32.PACK_AB R6, R9, R6 ;  /* 0x000000060906723e */ /* 0x000fe400000000ff */
[----:B------:R-:W-:-:S05]  /*8e80*/  F2FP.F16.F32.PACK_AB R7, R10, R7 ;  /* 0x000000070a07723e */ /* 0x000fca00000000ff */
[----:B------:R0:W-:Y:S01]  /*8e90*/  STS.128 [R0+0x1000], R4 ;  /* 0x0010000400007388 */ /* 0x0001e20000000c00 */
[----:B------:R-:W-:Y:S05]  /*8ea0*/  BRA `(.L_x_3880) ;  /* 0x0000000c00e07947 */ /* 0x000fea0003800000 */
.L_x_3870:
[----:B------:R-:W-:-:S03]  /*8eb0*/  UMOV UR4, 0xffffffff ;  /* 0xffffffff00047882 */ /* 0x000fc60000000000 */
[----:B------:R-:W-:Y:S05]  /*8ec0*/  BRA.DIV UR4, `(.L_x_3883) ;  /* 0x0000012204f87947 */ /* 0x000fea000b800000 */
[----:B------:R0:W1:Y:S04]  /*8ed0*/  SHFL.IDX PT, R0, R26, RZ, 0x1c1f ;  /* 0x001c1fff1a007589 */ /* 0x00006800000e0000 */
[----:B------:R0:W2:Y:S04]  /*8ee0*/  SHFL.IDX PT, R3, R25, RZ, 0x1c1f ;  /* 0x001c1fff19037589 */ /* 0x0000a800000e0000 */
[----:B------:R0:W3:Y:S04]  /*8ef0*/  SHFL.IDX PT, R20, R24, RZ, 0x1c1f ;  /* 0x001c1fff18147589 */ /* 0x0000e800000e0000 */
[----:B------:R0:W4:Y:S02]  /*8f00*/  SHFL.IDX PT, R14, R27, RZ, 0x1c1f ;  /* 0x001c1fff1b0e7589 */ /* 0x00012400000e0000 */
.L_x_4089:
[----:B------:R-:W5:Y:S01]  /*8f10*/  LDL R6, [R1+0x3c] ;  /* 0x00003c0001067983 */ /* 0x000f620000100800 */
[----:B------:R-:W-:Y:S01]  /*8f20*/  ULDC UR4, c[0x0][0x448] ;  /* 0x0001120000047ab9 */ /* 0x000fe20000000800 */
[----:B------:R-:W-:Y:S01]  /*8f30*/  BSSY B1, `(.L_x_3884) ;  /* 0x0000019000017945 */ /* 0x000fe20003800000 */
[----:B------:R-:W-:Y:S01]  /*8f40*/  IMAD R21, R155, UR4, RZ ;  /* 0x000000049b157c24 */ /* 0x000fe2000f8e02ff */
[----:B------:R-:W-:Y:S02]  /*8f50*/  CS2R R8, SRZ ;  /* 0x0000000000087805 */ /* 0x000fe4000001ff00 */
[----:B------:R-:W-:Y:S02]  /*8f60*/  CS2R R10, SRZ ;  /* 0x00000000000a7805 */ /* 0x000fe4000001ff00 */
[----:B------:R-:W-:Y:S01]  /*8f70*/  ISETP.GE.AND P0, PT, R4, R21, PT ;  /* 0x000000150400720c */ /* 0x000fe20003f06270 */
[----:B------:R-:W-:Y:S01]  /*8f80*/  IMAD R21, R153, -0x40, R21 ;  /* 0xffffffc099157824 */ /* 0x000fe200078e0215 */
[----:B-----5:R-:W-:-:S04]  /*8f90*/  LEA.HI R5, R6, R6, RZ, 0x1 ;  /* 0x0000000606057211 */ /* 0x020fc800078f08ff */
[----:B------:R-:W-:-:S05]  /*8fa0*/  LOP3.LUT R5, R5, 0xfffffffe, RZ, 0xc0, !PT ;  /* 0xfffffffe05057812 */ /* 0x000fca00078ec0ff */
[----:B0-----:R-:W-:Y:S01]  /*8fb0*/  IMAD.IADD R25, R6, 0x1, -R5 ;  /* 0x0000000106197824 */ /* 0x001fe200078e0a05 */
[----:B------:R-:W-:Y:S02]  /*8fc0*/  CS2R R4, SRZ ;  /* 0x0000000000047805 */ /* 0x000fe4000001ff00 */
[----:B------:R-:W-:Y:S02]  /*8fd0*/  CS2R R6, SRZ ;  /* 0x0000000000067805 */ /* 0x000fe4000001ff00 */
[----:B------:R-:W-:Y:S01]  /*8fe0*/  SHF.L.U32 R25, R25, 0x1f, RZ ;  /* 0x0000001f19197819 */ /* 0x000fe200000006ff */
[----:B------:R-:W-:Y:S06]  /*8ff0*/  @P0 BRA `(.L_x_3885) ;  /* 0x0000000000300947 */ /* 0x000fec0003800000 */
[----:B------:R-:W-:Y:S01]  /*9000*/  ULDC UR4, c[0x0][0x3f4] ;  /* 0x0000fd0000047ab9 */ /* 0x000fe20000000800 */
[C---:B------:R-:W-:Y:S01]  /*9010*/  IMAD.SHL.U32 R15, R16.reuse, 0x2, RZ ;  /* 0x00000002100f7824 */ /* 0x040fe200078e00ff */
[C---:B------:R-:W-:Y:S02]  /*9020*/  ISETP.GE.AND P2, PT, R16.reuse, UR4, PT ;  /* 0x0000000410007c0c */ /* 0x040fe4000bf46270 */
[----:B------:R-:W-:Y:S02]  /*9030*/  SHF.L.U64.HI R5, R16, 0x1, R17 ;  /* 0x0000000110057819 */ /* 0x000fe40000010211 */
[-C--:B--2---:R-:W-:Y:S02]  /*9040*/  IADD3 R12, P0, R3, R15.reuse, RZ ;  /* 0x0000000f030c7210 */ /* 0x084fe40007f1e0ff */
[----:B----4-:R-:W-:-:S03]  /*9050*/  IADD3 R14, P1, R14, R15, RZ ;  /* 0x0000000f0e0e7210 */ /* 0x010fc60007f3e0ff */
[--C-:B-1----:R-:W-:Y:S02]  /*9060*/  IMAD.X R13, R0, 0x1, R5.reuse, P0 ;  /* 0x00000001000d7824 */ /* 0x102fe400000e0605 */
[----:B---3--:R-:W-:Y:S01]  /*9070*/  IMAD.X R15, R20, 0x1, R5, P1 ;  /* 0x00000001140f7824 */ /* 0x008fe200008e0605 */
[----:B------:R-:W-:Y:S01]  /*9080*/  CS2R R4, SRZ ;  /* 0x0000000000047805 */ /* 0x000fe2000001ff00 */
[----:B------:R-:W-:Y:S06]  /*9090*/  @P2 BRA `(.L_x_3885) ;  /* 0x0000000000082947 */ /* 0x000fec0003800000 */
[----:B------:R0:W5:Y:S04]  /*90a0*/  LD.E.128 R4, desc[UR42][R12.64] ;  /* 0x0000002a0c047980 */ /* 0x000168000c101d00 */
[----:B------:R0:W5:Y:S02]  /*90b0*/  LD.E.128 R8, desc[UR42][R14.64] ;  /* 0x0000002a0e087980 */ /* 0x000164000c101d00 */
.L_x_3885:
[----:B------:R-:W-:Y:S05]  /*90c0*/  BSYNC B1 ;  /* 0x0000000000017941 */ /* 0x000fea0003800000 */
.L_x_3884:
[----:B------:R-:W3:Y:S01]  /*90d0*/  SYNCS.PHASECHK.TRANS64.TRYWAIT P1, [R2+URZ+0x28c00], R25 ;  /* 0x028c0019020075a7 */ /* 0x000ee2000802017f */
[----:B-----5:R-:W-:Y:S01]  /*90e0*/  IMAD.MOV.U32 R38, RZ, RZ, R4 ;  /* 0x000000ffff267224 */ /* 0x020fe200078e0004 */
[--C-:B0-----:R-:W-:Y:S01]  /*90f0*/  SHF.R.U64 R12, R4, 0x10, R5.reuse ;  /* 0x00000010040c7819 */ /* 0x101fe20000001205 */
[--C-:B-1----:R-:W-:Y:S01]  /*9100*/  IMAD.MOV.U32 R0, RZ, RZ, R5.reuse ;  /* 0x000000ffff007224 */ /* 0x102fe200078e0005 */
[----:B------:R-:W-:Y:S01]  /*9110*/  SHF.R.U32.HI R42, RZ, 0x10, R5 ;  /* 0x00000010ff2a7819 */ /* 0x000fe20000011605 */
[----:B------:R-:W-:Y:S01]  /*9120*/  IMAD.MOV.U32 R39, RZ, RZ, R6 ;  /* 0x000000ffff277224 */ /* 0x000fe200078e0006 */
[----:B------:R-:W-:Y:S01]  /*9130*/  SHF.R.U64 R43, R8, 0x10, R9 ;  /* 0x00000010082b7819 */ /* 0x000fe20000001209 */
[----:B------:R-:W-:Y:S01]  /*9140*/  IMAD.MOV.U32 R4, RZ, RZ, R8 ;  /* 0x000000ffff047224 */ /* 0x000fe200078e0008 */
[----:B------:R-:W-:Y:S01]  /*9150*/  PRMT R38, R38, 0x5410, R0 ;  /* 0x0000541026267816 */ /* 0x000fe20000000000 */
[----:B----4-:R-:W-:Y:S01]  /*9160*/  VIADD R14, R189, 0x20 ;  /* 0x00000020bd0e7836 */ /* 0x010fe20000000000 */
[----:B------:R-:W-:Y:S01]  /*9170*/  VIMNMX R0, R21, 0x40, PT ;  /* 0x0000004015007848 */ /* 0x000fe20003fe0100 */
[--C-:B------:R-:W-:Y:S01]  /*9180*/  IMAD.MOV.U32 R13, RZ, RZ, R7.reuse ;  /* 0x000000ffff0d7224 */ /* 0x100fe200078e0007 */
[----:B------:R-:W-:Y:S01]  /*9190*/  SHF.R.U64 R6, R6, 0x10, R7 ;  /* 0x0000001006067819 */ /* 0x000fe20000001207 */
[--C-:B------:R-:W-:Y:S01]  /*91a0*/  IMAD.MOV.U32 R40, RZ, RZ, R9.reuse ;  /* 0x000000ffff287224 */ /* 0x100fe200078e0009 */
[----:B------:R-:W-:Y:S01]  /*91b0*/  SHF.R.U32.HI R8, RZ, 0x10, R9 ;  /* 0x00000010ff087819 */ /* 0x000fe20000011609 */
[----:B------:R-:W-:Y:S01]  /*91c0*/  IMAD.MOV.U32 R5, RZ, RZ, R10 ;  /* 0x000000ffff057224 */ /* 0x000fe200078e000a */
[----:B--2---:R-:W0:Y:S01]  /*91d0*/  LDC R3, c[0x0][0x3f4] ;  /* 0x0000fd00ff037b82 */ /* 0x004e220000000800 */
[----:B------:R-:W-:Y:S01]  /*91e0*/  IMAD.MOV.U32 R41, RZ, RZ, R11 ;  /* 0x000000ffff297224 */ /* 0x000fe200078e000b */
[----:B------:R-:W-:Y:S01]  /*91f0*/  SHF.R.U32.HI R7, RZ, 0x10, R7 ;  /* 0x00000010ff077819 */ /* 0x000fe20000011607 */
[----:B------:R-:W-:Y:S01]  /*9200*/  BSSY B1, `(.L_x_3886) ;  /* 0x000000f000017945 */ /* 0x000fe20003800000 */
[----:B------:R-:W-:-:S02]  /*9210*/  SHF.R.U64 R44, R10, 0x10, R11 ;  /* 0x000000100a2c7819 */ /* 0x000fc4000000120b */
[----:B------:R-:W-:Y:S02]  /*9220*/  SHF.R.U32.HI R9, RZ, 0x10, R11 ;  /* 0x00000010ff097819 */ /* 0x000fe4000001160b */
[----:B------:R-:W-:Y:S02]  /*9230*/  PRMT R41, R41, 0x5410, R12 ;  /* 0x0000541029297816 */ /* 0x000fe4000000000c */
[----:B------:R-:W-:Y:S02]  /*9240*/  PRMT R13, R7, 0x5410, R13 ;  /* 0x00005410070d7816 */ /* 0x000fe4000000000d */
[----:B------:R-:W-:Y:S02]  /*9250*/  PRMT R42, R42, 0x5410, R6 ;  /* 0x000054102a2a7816 */ /* 0x000fe40000000006 */
[----:B------:R-:W-:Y:S02]  /*9260*/  PRMT R39, R39, 0x5410, R4 ;  /* 0x0000541027277816 */ /* 0x000fe40000000004 */
[----:B------:R-:W-:-:S02]  /*9270*/  PRMT R43, R43, 0x5410, R8 ;  /* 0x000054102b2b7816 */ /* 0x000fc40000000008 */
[----:B------:R-:W-:Y:S02]  /*9280*/  PRMT R40, R40, 0x5410, R5 ;  /* 0x0000541028287816 */ /* 0x000fe40000000005 */
[----:B------:R-:W-:Y:S02]  /*9290*/  PRMT R44, R44, 0x5410, R9 ;  /* 0x000054102c2c7816 */ /* 0x000fe40000000009 */
[----:B0-----:R-:W-:-:S04]  /*92a0*/  ISETP.GE.AND P0, PT, R16, R3, PT ;  /* 0x000000031000720c */ /* 0x001fc80003f06270 */
[-C--:B------:R-:W-:Y:S02]  /*92b0*/  ISETP.GE.OR P2, PT, R189, R0.reuse, P0 ;  /* 0x00000000bd00720c */ /* 0x080fe40000746670 */
[----:B------:R-:W-:Y:S01]  /*92c0*/  ISETP.GE.OR P0, PT, R14, R0, P0 ;  /* 0x000000000e00720c */ /* 0x000fe20000706670 */
[----:B------:R-:W-:Y:S01]  /*92d0*/  IMAD.IADD R0, R16, 0x1, R3 ;  /* 0x0000000110007824 */ /* 0x000fe200078e0203 */
[----:B---3--:R-:W-:Y:S11]  /*92e0*/  @!P1 BRA `(.L_x_3887) ;  /* 0x0000012000609947 */ /* 0x008ff60003800000 */
.L_x_4090:
[----:B------:R-:W-:Y:S05]  /*92f0*/  BSYNC B1 ;  /* 0x0000000000017941 */ /* 0x000fea0003800000 */
.L_x_3886:
[----:B------:R-:W-:Y:S01]  /*9300*/  BSSY B1, `(.L_x_3888) ;  /* 0x0000059000017945 */ /* 0x000fe20003800000 */
[----:B------:R-:W-:-:S03]  /*9310*/  LOP3.LUT R0, R0, 0x38, RZ, 0xc0, !PT ;  /* 0x0000003800007812 */ /* 0x000fc600078ec0ff */
[----:B------:R-:W-:Y:S05]  /*9320*/  @P2 BRA `(.L_x_3889) ;  /* 0x0000000400582947 */ /* 0x000fea0003800000 */
[----:B------:R-:W-:Y:S02]  /*9330*/  IMAD.SHL.U32 R3, R191, 0x40, RZ ;  /* 0x00000040bf037824 */ /* 0x000fe400078e00ff */
[----:B------:R-:W-:Y:S02]  /*9340*/  HADD2.F32 R31, -RZ, R39.H1_H1 ;  /* 0x30000027ff1f7230 */ /* 0x000fe40000004100 */
[----:B------:R-:W-:Y:S01]  /*9350*/  HADD2.F32 R29, -RZ, R38.H0_H0 ;  /* 0x20000026ff1d7230 */ /* 0x000fe20000004100 */
[----:B------:R-:W-:Y:S01]  /*9360*/  LOP3.LUT R9, R3, 0x1c0, RZ, 0xc0, !PT ;  /* 0x000001c003097812 */ /* 0x000fe200078ec0ff */
[----:B------:R-:W-:Y:S02]  /*9370*/  HADD2.F32 R32, -RZ, R43.H0_H0 ;  /* 0x2000002bff207230 */ /* 0x000fe40000004100 */
[----:B------:R-:W-:Y:S01]  /*9380*/  HADD2.F32 R30, -RZ, R41.H1_H1 ;  /* 0x30000029ff1e7230 */ /* 0x000fe20000004100 */
[----:B------:R-:W-:Y:S02]  /*9390*/  LOP3.LUT R3, R9, 0x38, R16, 0xf8, !PT ;  /* 0x0000003809037812 */ /* 0x000fe400078ef810 */
[----:B------:R-:W-:-:S04]  /*93a0*/  SHF.R.U32.HI R4, RZ, 0x3, R9 ;  /* 0x00000003ff047819 */ /* 0x000fc80000011609 */
[----:B------:R-:W-:Y:S02]  /*93b0*/  LOP3.LUT R3, R3, R4, RZ, 0x3c, !PT ;  /* 0x0000000403037212 */ /* 0x000fe400078e3cff */
[----:B------:R-:W-:-:S03]  /*93c0*/  LOP3.LUT R9, R4, R0, R9, 0x1e, !PT ;  /* 0x0000000004097212 */ /* 0x000fc600078e1e09 */
[C---:B------:R-:W-:Y:S02]  /*93d0*/  IMAD R3, R198.reuse, 0x200, R3 ;  /* 0x00000200c6037824 */ /* 0x040fe400078e0203 */
[----:B------:R-:W-:-:S03]  /*93e0*/  IMAD R9, R198, 0x200, R9 ;  /* 0x00000200c6097824 */ /* 0x000fc600078e0209 */
[----:B------:R-:W-:Y:S01]  /*93f0*/  LEA R3, R3, R2, 0x1 ;  /* 0x0000000203037211 */ /* 0x000fe200078e08ff */
[----:B------:R-:W-:-:S04]  /*9400*/  IMAD R12, R9, 0x2, R2 ;  /* 0x00000002090c7824 */ /* 0x000fc800078e0202 */
[----:B------:R-:W1:Y:S04]  /*9410*/  LDS.128 R4, [R3+0x20400] ;  /* 0x0204000003047984 */ /* 0x000e680000000c00 */
[----:B------:R-:W2:Y:S01]  /*9420*/  LDS.128 R8, [R12+0x20400] ;  /* 0x020400000c087984 */ /* 0x000ea20000000c00 */
[--C-:B-1----:R-:W-:Y:S02]  /*9430*/  HADD2.F32 R20, -RZ, R5.reuse.H0_H0 ;  /* 0x20000005ff147230 */ /* 0x102fe40000004100 */
[----:B------:R-:W-:Y:S02]  /*9440*/  HADD2.F32 R21, -RZ, R5.H1_H1 ;  /* 0x30000005ff157230 */ /* 0x000fe40000004100 */
[----:B--2---:R-:W-:Y:S02]  /*9450*/  HADD2.F32 R5, -RZ, R8.H0_H0 ;  /* 0x20000008ff057230 */ /* 0x004fe40000004100 */
[----:B------:R-:W-:-:S02]  /*9460*/  HADD2.F32 R14, -RZ, R4.H0_H0 ;  /* 0x20000004ff0e7230 */ /* 0x000fc40000004100 */
[----:B0-----:R-:W-:Y:S02]  /*9470*/  HADD2.F32 R25, -RZ, R8.H1_H1 ;  /* 0x30000008ff197230 */ /* 0x001fe40000004100 */
[C---:B------:R-:W-:Y:S01]  /*9480*/  FMUL.FTZ R33, R5.reuse, R31 ;  /* 0x0000001f05217220 */ /* 0x040fe20000410000 */
[-C--:B------:R-:W-:Y:S01]  /*9490*/  FMUL.FTZ R35, R5, R29.reuse ;  /* 0x0000001d05237220 */ /* 0x080fe20000410000 */
[----:B------:R-:W-:Y:S02]  /*94a0*/  HADD2.F32 R26, -RZ, R9.H0_H0 ;  /* 0x20000009ff1a7230 */ /* 0x000fe40000004100 */
[C---:B------:R-:W-:Y:S01]  /*94b0*/  FFMA.FTZ R5, R14.reuse, R29, -R33 ;  /* 0x0000001d0e057223 */ /* 0x040fe20000010821 */
[----:B------:R-:W-:Y:S02]  /*94c0*/  HADD2.F32 R33, -RZ, R40.H0_H0 ;  /* 0x20000028ff217230 */ /* 0x000fe40000004100 */
[----:B------:R-:W-:Y:S01]  /*94d0*/  FFMA.FTZ R8, R14, R31, R35 ;  /* 0x0000001f0e087223 */ /* 0x000fe20000010023 */
[----:B------:R-:W-:-:S02]  /*94e0*/  HADD2.F32 R29, -RZ, R38.H1_H1 ;  /* 0x30000026ff1d7230 */ /* 0x000fc40000004100 */
[C---:B------:R-:W-:Y:S01]  /*94f0*/  FMUL.FTZ R34, R25.reuse, R32 ;  /* 0x0000002019227220 */ /* 0x040fe20000410000 */
[----:B------:R-:W-:Y:S02]  /*9500*/  HADD2.F32 R15, -RZ, R4.H1_H1 ;  /* 0x30000004ff0f7230 */ /* 0x000fe40000004100 */
[-C--:B------:R-:W-:Y:S01]  /*9510*/  FMUL.FTZ R14, R25, R30.reuse ;  /* 0x0000001e190e7220 */ /* 0x080fe20000410000 */
[C---:B------:R-:W-:Y:S01]  /*9520*/  FMUL.FTZ R25, R26.reuse, R33 ;  /* 0x000000211a197220 */ /* 0x040fe20000410000 */
[-C--:B------:R-:W-:Y:S01]  /*9530*/  FMUL.FTZ R36, R26, R29.reuse ;  /* 0x0000001d1a247220 */ /* 0x080fe20000410000 */
[----:B------:R-:W-:Y:S02]  /*9540*/  HADD2.F32 R27, -RZ, R9.H1_H1 ;  /* 0x30000009ff1b7230 */ /* 0x000fe40000004100 */
[C---:B------:R-:W-:Y:S01]  /*9550*/  FFMA.FTZ R34, R15.reuse, R30, -R34 ;  /* 0x0000001e0f227223 */ /* 0x040fe20000010822 */
[----:B------:R-:W-:Y:S01]  /*9560*/  FFMA.FTZ R31, R15, R32, R14 ;  /* 0x000000200f1f7223 */ /* 0x000fe2000001000e */
[----:B------:R-:W-:Y:S01]  /*9570*/  FFMA.FTZ R26, R20, R29, -R25 ;  /* 0x0000001d141a7223 */ /* 0x000fe20000010819 */
[----:B------:R-:W-:-:S02]  /*9580*/  HADD2.F32 R28, -RZ, R10.H0_H0 ;  /* 0x2000000aff1c7230 */ /* 0x000fc40000004100 */
[----:B------:R-:W-:Y:S01]  /*9590*/  FFMA.FTZ R36, R20, R33, R36 ;  /* 0x0000002114247223 */ /* 0x000fe20000010024 */
[----:B------:R-:W-:Y:S01]  /*95a0*/  HADD2.F32 R30, -RZ, R43.H1_H1 ;  /* 0x3000002bff1e7230 */ /* 0x000fe20000004100 */
[----:B------:R-:W-:Y:S01]  /*95b0*/  F2FP.F16.F32.PACK_AB R8, R31, R8 ;  /* 0x000000081f08723e */ /* 0x000fe200000000ff */
[----:B------:R-:W-:Y:S02]  /*95c0*/  HADD2.F32 R14, -RZ, R42.H0_H0 ;  /* 0x2000002aff0e7230 */ /* 0x000fe40000004100 */
[----:B------:R-:W-:Y:S02]  /*95d0*/  HADD2.F32 R29, -RZ, R40.H1_H1 ;  /* 0x30000028ff1d7230 */ /* 0x000fe40000004100 */
[C---:B------:R-:W-:Y:S01]  /*95e0*/  FMUL.FTZ R20, R27.reuse, R30 ;  /* 0x0000001e1b147220 */ /* 0x040fe20000410000 */
[----:B------:R-:W-:Y:S02]  /*95f0*/  HADD2.F32 R15, -RZ, R39.H0_H0 ;  /* 0x20000027ff0f7230 */ /* 0x000fe40000004100 */
[----:B------:R-:W-:Y:S01]  /*9600*/  FMUL.FTZ R32, R27, R14 ;  /* 0x0000000e1b207220 */ /* 0x000fe20000410000 */
[----:B------:R-:W-:-:S02]  /*9610*/  HADD2.F32 R24, -RZ, R6.H0_H0 ;  /* 0x20000006ff187230 */ /* 0x000fc40000004100 */
[C---:B------:R-:W-:Y:S01]  /*9620*/  FMUL.FTZ R35, R28.reuse, R29 ;  /* 0x0000001d1c237220 */ /* 0x040fe20000410000 */
[----:B------:R-:W-:Y:S02]  /*9630*/  HADD2.F32 R10, -RZ, R10.H1_H1 ;  /* 0x3000000aff0a7230 */ /* 0x000fe40000004100 */
[----:B------:R-:W-:Y:S01]  /*9640*/  FMUL.FTZ R28, R28, R15 ;  /* 0x0000000f1c1c7220 */ /* 0x000fe20000410000 */
[----:B------:R-:W-:Y:S02]  /*9650*/  HADD2.F32 R27, -RZ, R44.H0_H0 ;  /* 0x2000002cff1b7230 */ /* 0x000fe40000004100 */
[----:B------:R-:W-:Y:S01]  /*9660*/  FFMA.FTZ R33, R21, R14, -R20 ;  /* 0x0000000e15217223 */ /* 0x000fe20000010814 */
[----:B------:R-:W-:Y:S02]  /*9670*/  HADD2.F32 R25, -RZ, R42.H1_H1 ;  /* 0x3000002aff197230 */ /* 0x000fe40000004100 */
[----:B------:R-:W-:Y:S01]  /*9680*/  FFMA.FTZ R28, R24, R29, R28 ;  /* 0x0000001d181c7223 */ /* 0x000fe2000001001c */
[----:B------:R-:W-:-:S02]  /*9690*/  HADD2.F32 R6, -RZ, R6.H1_H1 ;  /* 0x30000006ff067230 */ /* 0x000fc40000004100 */
[----:B------:R-:W-:Y:S01]  /*96a0*/  FMUL.FTZ R37, R10, R27 ;  /* 0x0000001b0a257220 */ /* 0x000fe20000410000 */
[--C-:B------:R-:W-:Y:S02]  /*96b0*/  HADD2.F32 R9, -RZ, R11.reuse.H0_H0 ;  /* 0x2000000bff097230 */ /* 0x100fe40000004100 */
[----:B------:R-:W-:Y:S01]  /*96c0*/  FFMA.FTZ R35, R24, R15, -R35 ;  /* 0x0000000f18237223 */ /* 0x000fe20000010823 */
[-C--:B------:R-:W-:Y:S01]  /*96d0*/  FMUL.FTZ R29, R10, R25.reuse ;  /* 0x000000190a1d7220 */ /* 0x080fe20000410000 */
[----:B------:R-:W-:Y:S02]  /*96e0*/  HADD2.F32 R11, -RZ, R11.H1_H1 ;  /* 0x3000000bff0b7230 */ /* 0x000fe40000004100 */
[----:B------:R-:W-:Y:S01]  /*96f0*/  FFMA.FTZ R21, R21, R30, R32 ;  /* 0x0000001e15157223 */ /* 0x000fe20000010020 */
[----:B------:R-:W-:Y:S02]  /*9700*/  HADD2.F32 R15, -RZ, R41.H0_H0 ;  /* 0x20000029ff0f7230 */ /* 0x000fe40000004100 */
[----:B------:R-:W-:Y:S01]  /*9710*/  FFMA.FTZ R24, R6, R25, -R37 ;  /* 0x0000001906187223 */ /* 0x000fe20000010825 */
[----:B------:R-:W-:-:S02]  /*9720*/  HADD2.F32 R10, -RZ, R13.H1_H1 ;  /* 0x3000000dff0a7230 */ /* 0x000fc40000004100 */
[----:B------:R-:W-:Y:S01]  /*9730*/  FFMA.FTZ R29, R6, R27, R29 ;  /* 0x0000001b061d7223 */ /* 0x000fe2000001001d */
[----:B------:R-:W-:Y:S02]  /*9740*/  HADD2.F32 R20, -RZ, R44.H1_H1 ;  /* 0x3000002cff147230 */ /* 0x000fe40000004100 */
[C---:B------:R-:W-:Y:S01]  /*9750*/  FMUL.FTZ R25, R9.reuse, R15 ;  /* 0x0000000f09197220 */ /* 0x040fe20000410000 */
[----:B------:R-:W-:Y:S02]  /*9760*/  HADD2.F32 R14, -RZ, R13.H0_H0 ;  /* 0x2000000dff0e7230 */ /* 0x000fe40000004100 */
[----:B------:R-:W-:Y:S01]  /*9770*/  FMUL.FTZ R6, R9, R10 ;  /* 0x0000000a09067220 */ /* 0x000fe20000410000 */
[--C-:B------:R-:W-:Y:S02]  /*9780*/  HADD2.F32 R4, -RZ, R7.reuse.H0_H0 ;  /* 0x20000007ff047230 */ /* 0x100fe40000004100 */
        /* <DEDUP_REMOVED lines=13> */
[----:B------:R1:W-:Y:S01]  /*9860*/  STS.128 [R3+0x20400], R4 ;  /* 0x0204000403007388 */ /* 0x0003e20000000c00 */
[----:B------:R-:W-:-:S05]  /*9870*/  F2FP.F16.F32.PACK_AB R11, R20, R11 ;  /* 0x0000000b140b723e */ /* 0x000fca00000000ff */
[----:B------:R1:W-:Y:S02]  /*9880*/  STS.128 [R12+0x20400], R8 ;  /* 0x020400080c007388 */ /* 0x0003e40000000c00 */
.L_x_3889:
[----:B------:R-:W-:Y:S05]  /*9890*/  BSYNC B1 ;  /* 0x0000000000017941 */ /* 0x000fea0003800000 */
.L_x_3888:
[----:B------:R-:W-:Y:S05]  /*98a0*/  @P0 BRA `(.L_x_3880) ;  /* 0x0000000400600947 */ /* 0x000fea0003800000 */
[----:B-1----:R-:W2:Y:S01]  /*98b0*/  LDL R3, [R1+0x54] ;  /* 0x0000540001037983 */ /* 0x002ea20000100800 */
[C---:B------:R-:W-:Y:S02]  /*98c0*/  VIADD R4, R189.reuse, 0x20 ;  /* 0x00000020bd047836 */ /* 0x040fe40000000000 */
[----:B------:R-:W-:Y:S01]  /*98d0*/  VIADD R5, R189, 0x20 ;  /* 0x00000020bd057836 */ /* 0x000fe20000000000 */
[----:B------:R-:W3:Y:S01]  /*98e0*/  LDL R34, [R1+0x4c] ;  /* 0x00004c0001227983 */ /* 0x000ee20000100800 */
[----:B------:R-:W-:Y:S02]  /*98f0*/  IMAD.SHL.U32 R4, R4, 0x40, RZ ;  /* 0x0000004004047824 */ /* 0x000fe400078e00ff */
[----:B------:R-:W-:-:S03]  /*9900*/  IMAD.SHL.U32 R5, R5, 0x40, RZ ;  /* 0x0000004005057824 */ /* 0x000fc600078e00ff */
[----:B------:R-:W-:Y:S02]  /*9910*/  LOP3.LUT R4, R4, 0x1c0, RZ, 0xc0, !PT ;  /* 0x000001c004047812 */ /* 0x000fe400078ec0ff */
[----:B------:R-:W-:Y:S02]  /*9920*/  LOP3.LUT R5, R5, 0x1c0, RZ, 0xc0, !PT ;  /* 0x000001c005057812 */ /* 0x000fe400078ec0ff */
[----:B------:R-:W-:-:S04]  /*9930*/  SHF.R.U32.HI R4, RZ, 0x3, R4 ;  /* 0x00000003ff047819 */ /* 0x000fc80000011604 */
[----:B------:R-:W-:Y:S01]  /*9940*/  LOP3.LUT R0, R4, R0, R5, 0x1e, !PT ;  /* 0x0000000004007212 */ /* 0x000fe200078e1e05 */
[----:B------:R-:W-:Y:S02]  /*9950*/  HADD2.F32 R26, -RZ, R38.H0_H0 ;  /* 0x20000026ff1a7230 */ /* 0x000fe40000004100 */
[----:B------:R-:W-:Y:S02]  /*9960*/  HADD2.F32 R28, -RZ, R39.H1_H1 ;  /* 0x30000027ff1c7230 */ /* 0x000fe40000004100 */
[--C-:B------:R-:W-:Y:S02]  /*9970*/  HADD2.F32 R30, -RZ, R43.reuse.H0_H0 ;  /* 0x2000002bff1e7230 */ /* 0x100fe40000004100 */
[----:B------:R-:W-:Y:S02]  /*9980*/  HADD2.F32 R32, -RZ, R40.H0_H0 ;  /* 0x20000028ff207230 */ /* 0x000fe40000004100 */
[----:B------:R-:W-:Y:S02]  /*9990*/  HADD2.F32 R37, -RZ, R43.H1_H1 ;  /* 0x3000002bff257230 */ /* 0x000fe40000004100 */
[----:B------:R-:W-:-:S02]  /*99a0*/  HADD2.F32 R35, -RZ, R39.H0_H0 ;  /* 0x20000027ff237230 */ /* 0x000fc40000004100 */
[----:B------:R-:W-:Y:S02]  /*99b0*/  HADD2.F32 R39, -RZ, R40.H1_H1 ;  /* 0x30000028ff277230 */ /* 0x000fe40000004100 */
[----:B--2---:R-:W-:-:S04]  /*99c0*/  IMAD.IADD R3, R3, 0x1, R0 ;  /* 0x0000000103037824 */ /* 0x004fc800078e0200 */
[----:B------:R-:W-:Y:S01]  /*99d0*/  IMAD R0, R3, 0x2, R2 ;  /* 0x0000000203007824 */ /* 0x000fe200078e0202 */
[----:B---3--:R-:W-:Y:S04]  /*99e0*/  LDS.128 R4, [R34+0x20400] ;  /* 0x0204000022047984 */ /* 0x008fe80000000c00 */
[----:B------:R-:W1:Y:S02]  /*99f0*/  LDS.128 R8, [R0+0x20400] ;  /* 0x0204000000087984 */ /* 0x000e640000000c00 */
[--C-:B-1----:R-:W-:Y:S02]  /*9a00*/  HADD2.F32 R20, -RZ, R8.reuse.H0_H0 ;  /* 0x20000008ff147230 */ /* 0x102fe40000004100 */
[----:B------:R-:W-:-:S03]  /*9a10*/  HADD2.F32 R8, -RZ, R8.H1_H1 ;  /* 0x30000008ff087230 */ /* 0x000fc60000004100 */
[-C--:B------:R-:W-:Y:S01]  /*9a20*/  FMUL.FTZ R27, R28, R20.reuse ;  /* 0x000000141c1b7220 */ /* 0x080fe20000410000 */
[----:B------:R-:W-:Y:S01]  /*9a30*/  FMUL.FTZ R29, R26, R20 ;  /* 0x000000141a1d7220 */ /* 0x000fe20000410000 */
[----:B------:R-:W-:Y:S02]  /*9a40*/  HADD2.F32 R20, -RZ, R41.H1_H1 ;  /* 0x30000029ff147230 */ /* 0x000fe40000004100 */
[--C-:B------:R-:W-:Y:S02]  /*9a50*/  HADD2.F32 R12, -RZ, R4.reuse.H0_H0 ;  /* 0x20000004ff0c7230 */ /* 0x100fe40000004100 */
[----:B------:R-:W-:Y:S02]  /*9a60*/  HADD2.F32 R4, -RZ, R4.H1_H1 ;  /* 0x30000004ff047230 */ /* 0x000fe40000004100 */
[----:B------:R-:W-:Y:S01]  /*9a70*/  FMUL.FTZ R33, R20, R8 ;  /* 0x0000000814217220 */ /* 0x000fe20000410000 */
[----:B------:R-:W-:Y:S02]  /*9a80*/  HADD2.F32 R21, -RZ, R9.H0_H0 ;  /* 0x20000009ff157230 */ /* 0x000fe40000004100 */
[----:B------:R-:W-:Y:S01]  /*9a90*/  FFMA.FTZ R27, R26, R12, -R27 ;  /* 0x0000000c1a1b7223 */ /* 0x000fe2000001081b */
[----:B------:R-:W-:Y:S01]  /*9aa0*/  FMUL.FTZ R31, R30, R8 ;  /* 0x000000081e1f7220 */ /* 0x000fe20000410000 */
[----:B------:R-:W-:Y:S01]  /*9ab0*/  FFMA.FTZ R29, R28, R12, R29 ;  /* 0x0000000c1c1d7223 */ /* 0x000fe2000001001d */
[----:B------:R-:W-:-:S02]  /*9ac0*/  HADD2.F32 R26, -RZ, R38.H1_H1 ;  /* 0x30000026ff1a7230 */ /* 0x000fc40000004100 */
[-C--:B------:R-:W-:Y:S01]  /*9ad0*/  FFMA.FTZ R12, R30, R4.reuse, R33 ;  /* 0x000000041e0c7223 */ /* 0x080fe20000010021 */
[----:B------:R-:W-:Y:S02]  /*9ae0*/  HADD2.F32 R9, -RZ, R9.H1_H1 ;  /* 0x30000009ff097230 */ /* 0x000fe40000004100 */
[----:B------:R-:W-:Y:S01]  /*9af0*/  FFMA.FTZ R8, R20, R4, -R31 ;  /* 0x0000000414087223 */ /* 0x000fe2000001081f */
[----:B------:R-:W-:Y:S02]  /*9b00*/  HADD2.F32 R33, -RZ, R42.H0_H0 ;  /* 0x2000002aff217230 */ /* 0x000fe40000004100 */
[-C--:B------:R-:W-:Y:S01]  /*9b10*/  FMUL.FTZ R31, R32, R21.reuse ;  /* 0x00000015201f7220 */ /* 0x080fe20000410000 */
[--C-:B------:R-:W-:Y:S02]  /*9b20*/  HADD2.F32 R14, -RZ, R5.reuse.H0_H0 ;  /* 0x20000005ff0e7230 */ /* 0x100fe40000004100 */
[----:B------:R-:W-:Y:S01]  /*9b30*/  FMUL.FTZ R21, R26, R21 ;  /* 0x000000151a157220 */ /* 0x000fe20000410000 */
[----:B------:R-:W-:-:S02]  /*9b40*/  HADD2.F32 R5, -RZ, R5.H1_H1 ;  /* 0x30000005ff057230 */ /* 0x000fc40000004100 */
[-C--:B------:R-:W-:Y:S01]  /*9b50*/  FMUL.FTZ R4, R37, R9.reuse ;  /* 0x0000000925047220 */ /* 0x080fe20000410000 */
[--C-:B------:R-:W-:Y:S02]  /*9b60*/  HADD2.F32 R24, -RZ, R10.reuse.H0_H0 ;  /* 0x2000000aff187230 */ /* 0x100fe40000004100 */
[----:B------:R-:W-:Y:S01]  /*9b70*/  FMUL.FTZ R20, R33, R9 ;  /* 0x0000000921147220 */ /* 0x000fe20000410000 */
[----:B------:R-:W-:Y:S02]  /*9b80*/  HADD2.F32 R10, -RZ, R10.H1_H1 ;  /* 0x3000000aff0a7230 */ /* 0x000fe40000004100 */
[----:B------:R-:W-:Y:S02]  /*9b90*/  HADD2.F32 R30, -RZ, R44.H0_H0 ;  /* 0x2000002cff1e7230 */ /* 0x000fe40000004100 */
[-C--:B------:R-:W-:Y:S01]  /*9ba0*/  FFMA.FTZ R31, R26, R14.reuse, -R31 ;  /* 0x0000000e1a1f7223 */ /* 0x080fe2000001081f */
[----:B------:R-:W-:Y:S01]  /*9bb0*/  FFMA.FTZ R21, R32, R14, R21 ;  /* 0x0000000e20157223 */ /* 0x000fe20000010015 */
[----:B------:R-:W-:-:S02]  /*9bc0*/  HADD2.F32 R15, -RZ, R6.H0_H0 ;  /* 0x20000006ff0f7230 */ /* 0x000fc40000004100 */
[-C--:B------:R-:W-:Y:S01]  /*9bd0*/  FFMA.FTZ R14, R33, R5.reuse, -R4 ;  /* 0x00000005210e7223 */ /* 0x080fe20000010804 */
[----:B------:R-:W-:Y:S02]  /*9be0*/  HADD2.F32 R6, -RZ, R6.H1_H1 ;  /* 0x30000006ff067230 */ /* 0x000fe40000004100 */
[-C--:B------:R-:W-:Y:S01]  /*9bf0*/  FMUL.FTZ R4, R39, R24.reuse ;  /* 0x0000001827047220 */ /* 0x080fe20000410000 */
[----:B------:R-:W-:Y:S02]  /*9c00*/  HADD2.F32 R28, -RZ, R42.H1_H1 ;  /* 0x3000002aff1c7230 */ /* 0x000fe40000004100 */
[----:B------:R-:W-:Y:S01]  /*9c10*/  FMUL.FTZ R26, R35, R24 ;  /* 0x00000018231a7220 */ /* 0x000fe20000410000 */
[----:B------:R-:W-:Y:S01]  /*9c20*/  FFMA.FTZ R20, R37, R5, R20 ;  /* 0x0000000525147223 */ /* 0x000fe20000010014 */
[----:B------:R-:W-:Y:S01]  /*9c30*/  FMUL.FTZ R5, R30, R10 ;  /* 0x0000000a1e057220 */ /* 0x000fe20000410000 */
[--C-:B0-----:R-:W-:Y:S02]  /*9c40*/  HADD2.F32 R25, -RZ, R11.reuse.H0_H0 ;  /* 0x2000000bff197230 */ /* 0x101fe40000004100 */
[-C--:B------:R-:W-:Y:S01]  /*9c50*/  FFMA.FTZ R24, R35, R15.reuse, -R4 ;  /* 0x0000000f23187223 */ /* 0x080fe20000010804 */
[----:B------:R-:W-:Y:S01]  /*9c60*/  FFMA.FTZ R26, R39, R15, R26 ;  /* 0x0000000f271a7223 */ /* 0x000fe2000001001a */
[----:B------:R-:W-:-:S02]  /*9c70*/  HADD2.F32 R11, -RZ, R11.H1_H1 ;  /* 0x3000000bff0b7230 */ /* 0x000fc40000004100 */
[C---:B------:R-:W-:Y:S01]  /*9c80*/  FFMA.FTZ R15, R28.reuse, R6, -R5 ;  /* 0x000000061c0f7223 */ /* 0x040fe20000010805 */
[----:B------:R-:W-:Y:S02]  /*9c90*/  HADD2.F32 R35, -RZ, R41.H0_H0 ;  /* 0x20000029ff237230 */ /* 0x000fe40000004100 */
[----:B------:R-:W-:Y:S01]  /*9ca0*/  FMUL.FTZ R9, R28, R10 ;  /* 0x0000000a1c097220 */ /* 0x000fe20000410000 */
[----:B------:R-:W-:Y:S02]  /*9cb0*/  HADD2.F32 R37, -RZ, R44.H1_H1 ;  /* 0x3000002cff257230 */ /* 0x000fe40000004100 */
[--C-:B------:R-:W-:Y:S02]  /*9cc0*/  HADD2.F32 R5, -RZ, R13.reuse.H1_H1 ;  /* 0x3000000dff057230 */ /* 0x100fe40000004100 */
[----:B------:R-:W-:Y:S02]  /*9cd0*/  HADD2.F32 R33, -RZ, R13.H0_H0 ;  /* 0x2000000dff217230 */ /* 0x000fe40000004100 */
[----:B------:R-:W-:-:S02]  /*9ce0*/  HADD2.F32 R3, -RZ, R7.H0_H0 ;  /* 0x20000007ff037230 */ /* 0x000fc40000004100 */
[----:B------:R-:W-:Y:S01]  /*9cf0*/  FFMA.FTZ R13, R30, R6, R9 ;  /* 0x000000061e0d7223 */ /* 0x000fe20000010009 */
[----:B------:R-:W-:Y:S02]  /*9d00*/  HADD2.F32 R7, -RZ, R7.H1_H1 ;  /* 0x30000007ff077230 */ /* 0x000fe40000004100 */
[----:B------:R-:W-:Y:S01]  /*9d10*/  FMUL.FTZ R4, R35, R25 ;  /* 0x0000001923047220 */ /* 0x000fe20000410000 */
        /* <DEDUP_REMOVED lines=15> */
[----:B------:R2:W-:Y:S04]  /*9e10*/  STS.128 [R34+0x20400], R4 ;  /* 0x0204000422007388 */ /* 0x0005e80000000c00 */
[----:B------:R2:W-:Y:S02]  /*9e20*/  STS.128 [R0+0x20400], R8 ;  /* 0x0204000800007388 */ /* 0x0005e40000000c00 */
.L_x_3880:
[----:B------:R-:W-:Y:S05]  /*9e30*/  BSYNC B0 ;  /* 0x0000000000007941 */ /* 0x000fea0003800000 */
.L_x_3869:
        /* <DEDUP_REMOVED lines=8> */
.L_x_3866:
[----:B0-2---:R-:W-:-:S05]  /*9ec0*/  IMAD.U32 R0, RZ, RZ, UR37 ;  /* 0x00000025ff007e24 */ /* 0x005fca000f8e00ff */
[----:B------:R-:W-:-:S13]  /*9ed0*/  ISETP.NE.AND P0, PT, R0, 0x3, PT ;  /* 0x000000030000780c */ /* 0x000fda0003f05270 */
[----:B------:R-:W-:Y:S05]  /*9ee0*/  @!P0 BRA `(.L_x_3890) ;  /* 0x0000000000048947 */ /* 0x000fea0003800000 */
[----:B------:R-:W-:Y:S01]  /*9ef0*/  BPT.TRAP 0x1 ;  /* 0x000000040000795c */ /* 0x000fe20000300000 */
.L_x_3890:
[----:B-1----:R-:W-:Y:S01]  /*9f00*/  IMAD R12, R19, 0x8, R2 ;  /* 0x00000008130c7824 */ /* 0x002fe200078e0202 */
[----:B------:R-:W-:-:S04]  /*9f10*/  SHF.L.U32 R13, R185, 0x1f, RZ ;  /* 0x0000001fb90d7819 */ /* 0x000fc800000006ff */
[----:B------:R0:W1:Y:S01]  /*9f20*/  SYNCS.PHASECHK.TRANS64.TRYWAIT P1, [R12+URZ+0x28c30], R13 ;  /* 0x028c300d0c0075a7 */ /* 0x000062000802017f */
[----:B------:R-:W-:Y:S05]  /*9f30*/  @!P0 BRA `(.L_x_3891) ;  /* 0x0000000000048947 */ /* 0x000fea0003800000 */
[----:B------:R-:W-:Y:S01]  /*9f40*/  BPT.TRAP 0x1 ;  /* 0x000000040000795c */ /* 0x000fe20000300000 */
.L_x_3891:
[C---:B------:R-:W-:Y:S02]  /*9f50*/  VIADD R0, R2.reuse, 0x22400 ;  /* 0x0002240002007836 */ /* 0x040fe40000000000 */
[----:B------:R-:W-:-:S03]  /*9f60*/  VIADD R3, R2, 0x20400 ;  /* 0x0002040002037836 */ /* 0x000fc60000000000 */
[----:B------:R-:W-:Y:S02]  /*9f70*/  SHF.R.U32.HI R0, RZ, 0x4, R0 ;  /* 0x00000004ff007819 */ /* 0x000fe40000011600 */
[----:B------:R-:W-:Y:S02]  /*9f80*/  SHF.R.U32.HI R3, RZ, 0x4, R3 ;  /* 0x00000004ff037819 */ /* 0x000fe40000011603 */
[----:B------:R-:W-:Y:S02]  /*9f90*/  LOP3.LUT R0, R0, 0x3fff, RZ, 0xc0, !PT ;  /* 0x00003fff00007812 */ /* 0x000fe400078ec0ff */
[----:B------:R-:W-:Y:S02]  /*9fa0*/  LOP3.LUT R3, R3, 0x3fff, RZ, 0xc0, !PT ;  /* 0x00003fff03037812 */ /* 0x000fe400078ec0ff */
[----:B------:R-:W-:Y:S01]  /*9fb0*/  LOP3.LUT R0, R0, 0x10000, RZ, 0xfc, !PT ;  /* 0x0001000000007812 */ /* 0x000fe200078efcff */
[----:B-1----:R-:W-:Y:S06]  /*9fc0*/  @P1 BRA `(.L_x_3892) ;  /* 0x0000000000081947 */ /* 0x002fec0003800000 */
[----:B------:R-:W1:Y:S02]  /*9fd0*/  SYNCS.PHASECHK.TRANS64.TRYWAIT P1, [R12+URZ+0x28c30], R13 ;  /* 0x028c300d0c0075a7 */ /* 0x000e64000802017f */
[----:B-1----:R-:W-:Y:S05]  /*9fe0*/  @!P1 BRA `(.L_x_3893) ;  /* 0x0000011400349947 */ /* 0x002fea0003800000 */
.L_x_3892:
[----:B------:R-:W-:Y:S01]  /*9ff0*/  IMAD R10, R19, 0x200, R0 ;  /* 0x00000200130a7824 */ /* 0x000fe200078e0200 */
[----:B------:R-:W-:Y:S01]  /*a000*/  LOP3.LUT R4, R3, 0x10000, RZ, 0xfc, !PT ;  /* 0x0001000003047812 */ /* 0x000fe200078efcff */
[----:B------:R-:W-:Y:S01]  /*a010*/  IMAD.MOV.U32 R5, RZ, RZ, 0x40000040 ;  /* 0x40000040ff057424 */ /* 0x000fe200078e00ff */
[----:B------:R-:W-:Y:S05]  /*a020*/  WARPSYNC.ALL ;  /* 0x0000000000007948 */ /* 0x000fea0003800000 */
[----:B------:R-:W-:Y:S01]  /*a030*/  IMAD.MOV.U32 R11, RZ, RZ, 0x40000040 ;  /* 0x40000040ff0b7424 */ /* 0x000fe200078e00ff */
[C---:B------:R-:W-:Y:S01]  /*a040*/  R2UR UR4, R4.reuse ;  /* 0x00000000040472ca */ /* 0x040fe200000e0000 */
[----:B---3--:R-:W-:Y:S01]  /*a050*/  WARPGROUP.ARRIVE ;  /* 0x00000000000079c5 */ /* 0x008fe20000000000 */
[----:B------:R-:W-:Y:S01]  /*a060*/  R2UR UR5, R5 ;  /* 0x00000000050572ca */ /* 0x000fe200000e0000 */
[----:B------:R-:W-:Y:S01]  /*a070*/  VIADD R8, R4, 0x2 ;  /* 0x0000000204087836 */ /* 0x000fe20000000000 */
[C---:B------:R-:W-:Y:S01]  /*a080*/  R2UR UR6, R10.reuse ;  /* 0x000000000a0672ca */ /* 0x040fe200000e0000 */
[----:B------:R-:W-:Y:S01]  /*a090*/  VIADD R6, R10, 0x2 ;  /* 0x000000020a067836 */ /* 0x000fe20000000000 */
[----:B------:R-:W-:Y:S01]  /*a0a0*/  R2UR UR7, R11 ;  /* 0x000000000b0772ca */ /* 0x000fe200000e0000 */
[----:B------:R-:W-:-:S02]  /*a0b0*/  IMAD.MOV.U32 R9, RZ, RZ, 0x40000040 ;  /* 0x40000040ff097424 */ /* 0x000fc400078e00ff */
[----:B------:R-:W-:Y:S02]  /*a0c0*/  IMAD.MOV.U32 R7, RZ, RZ, 0x40000040 ;  /* 0x40000040ff077424 */ /* 0x000fe400078e00ff */
[C---:B------:R-:W-:Y:S02]  /*a0d0*/  VIADD R14, R10.reuse, 0x4 ;  /* 0x000000040a0e7836 */ /* 0x040fe40000000000 */
[----:B------:R-:W-:Y:S02]  /*a0e0*/  IMAD.MOV.U32 R15, RZ, RZ, 0x40000040 ;  /* 0x40000040ff0f7424 */ /* 0x000fe400078e00ff */
[----:B------:R-:W-:Y:S02]  /*a0f0*/  VIADD R10, R10, 0x6 ;  /* 0x000000060a0a7836 */ /* 0x000fe40000000000 */
[----:B------:R-:W-:Y:S02]  /*a100*/  IMAD.MOV.U32 R5, RZ, RZ, 0x40000040 ;  /* 0x40000040ff057424 */ /* 0x000fe400078e00ff */
[----:B------:R-:W-:Y:S01]  /*a110*/  HGMMA.64x64x16.F32 R24, gdesc[UR4], RZ, !UPT, gsb0 ;  /* 0x00e00000041879f0 */ /* 0x000fe2000c0008ff */
[----:B------:R-:W-:Y:S01]  /*a120*/  R2UR UR4, R8 ;  /* 0x00000000080472ca */ /* 0x000fe200000e0000 */
[----:B------:R-:W-:Y:S01]  /*a130*/  IMAD.MOV.U32 R11, RZ, RZ, 0x40000040 ;  /* 0x40000040ff0b7424 */ /* 0x000fe200078e00ff */
[----:B------:R-:W-:-:S02]  /*a140*/  R2UR UR5, R9 ;  /* 0x00000000090572ca */ /* 0x000fc400000e0000 */
[----:B------:R-:W-:Y:S02]  /*a150*/  R2UR UR6, R6 ;  /* 0x00000000060672ca */ /* 0x000fe400000e0000 */
[----:B------:R-:W-:Y:S01]  /*a160*/  R2UR UR7, R7 ;  /* 0x00000000070772ca */ /* 0x000fe200000e0000 */
[----:B------:R-:W-:Y:S01]  /*a170*/  IMAD.MOV.U32 R7, RZ, RZ, 0x40000040 ;  /* 0x40000040ff077424 */ /* 0x000fe200078e00ff */
[C---:B------:R-:W-:Y:S01]  /*a180*/  IADD3 R6, R4.reuse, 0x4, RZ ;  /* 0x0000000404067810 */ /* 0x040fe20007ffe0ff */
[----:B------:R-:W-:Y:S01]  /*a190*/  VIADD R4, R4, 0x6 ;  /* 0x0000000604047836 */ /* 0x000fe20000000000 */
[----:B------:R-:W-:Y:S02]  /*a1a0*/  WARPGROUP.DEPBAR.LE gsb0, 0x0 ;  /* 0x00008000000079c5 */ /* 0x000fe40000010000 */
[----:B------:R-:W-:-:S07]  /*a1b0*/  WARPGROUP.ARRIVE ;  /* 0x00000000000079c5 */ /* 0x000fce0000000000 */
[----:B------:R-:W-:Y:S01]  /*a1c0*/  HGMMA.64x64x16.F32 R24, gdesc[UR4], R24, gsb0 ;  /* 0x00e00000041879f0 */ /* 0x000fe20008000818 */
[----:B------:R-:W-:Y:S02]  /*a1d0*/  R2UR UR4, R6 ;  /* 0x00000000060472ca */ /* 0x000fe400000e0000 */
[----:B------:R-:W-:Y:S02]  /*a1e0*/  R2UR UR5, R7 ;  /* 0x00000000070572ca */ /* 0x000fe400000e0000 */
[----:B------:R-:W-:Y:S02]  /*a1f0*/  R2UR UR6, R14 ;  /* 0x000000000e0672ca */ /* 0x000fe400000e0000 */
[----:B------:R-:W-:Y:S01]  /*a200*/  R2UR UR7, R15 ;  /* 0x000000000f0772ca */ /* 0x000fe200000e0000 */
[----:B------:R-:W-:Y:S02]  /*a210*/  WARPGROUP.DEPBAR.LE gsb0, 0x0 ;  /* 0x00008000000079c5 */ /* 0x000fe40000010000 */
[----:B------:R-:W-:-:S10]  /*a220*/  WARPGROUP.ARRIVE ;  /* 0x00000000000079c5 */ /* 0x000fd40000000000 */
[----:B------:R-:W-:Y:S01]  /*a230*/  HGMMA.64x64x16.F32 R24, gdesc[UR4], R24, gsb0 ;  /* 0x00e00000041879f0 */ /* 0x000fe20008000818 */
[----:B------:R-:W-:Y:S02]  /*a240*/  R2UR UR4, R4 ;  /* 0x00000000040472ca */ /* 0x000fe400000e0000 */
[----:B------:R-:W-:Y:S02]  /*a250*/  R2UR UR5, R5 ;  /* 0x00000000050572ca */ /* 0x000fe400000e0000 */
[----:B------:R-:W-:Y:S02]  /*a260*/  R2UR UR6, R10 ;  /* 0x000000000a0672ca */ /* 0x000fe400000e0000 */
[----:B------:R-:W-:Y:S01]  /*a270*/  R2UR UR7, R11 ;  /* 0x000000000b0772ca */ /* 0x000fe200000e0000 */
[----:B------:R-:W-:Y:S02]  /*a280*/  WARPGROUP.DEPBAR.LE gsb0, 0x0 ;  /* 0x00008000000079c5 */ /* 0x000fe40000010000 */
[----:B------:R-:W-:-:S10]  /*a290*/  WARPGROUP.ARRIVE ;  /* 0x00000000000079c5 */ /* 0x000fd40000000000 */
[----:B------:R-:W-:Y:S03]  /*a2a0*/  HGMMA.64x64x16.F32 R24, gdesc[UR4], R24, gsb0 ;  /* 0x00e00000041879f0 */ /* 0x000fe60008000818 */
[----:B------:R-:W-:Y:S02]  /*a2b0*/  WARPGROUP.DEPBAR.LE gsb0, 0x0 ;  /* 0x00008000000079c5 */ /* 0x000fe40000010000 */
[----:B------:R-:W-:Y:S05]  /*a2c0*/  @!P0 BRA `(.L_x_3894) ;  /* 0x0000000000048947 */ /* 0x000fea0003800000 */
[----:B------:R-:W-:Y:S01]  /*a2d0*/  BPT.TRAP 0x1 ;  /* 0x000000040000795c */ /* 0x000fe20000300000 */
.L_x_3894:
[----:B------:R-:W2:Y:S01]  /*a2e0*/  LDL R58, [R1+0x48] ;  /* 0x00004800013a7983 */ /* 0x000ea20000100800 */
[----:B------:R-:W-:Y:S01]  /*a2f0*/  ULDC UR4, c[0x0][0x9d8] ;  /* 0x0002760000047ab9 */ /* 0x000fe20000000800 */
[----:B------:R-:W-:Y:S01]  /*a300*/  ULDC UR5, c[0x0][0x988] ;  /* 0x0002620000057ab9 */ /* 0x000fe20000000800 */
[----:B------:R-:W-:Y:S01]  /*a310*/  FMUL.FTZ R11, R24, UR4 ;  /* 0x00000004180b7c20 */ /* 0x000fe20008410000 */
[----:B------:R-:W-:Y:S01]  /*a320*/  FMUL.FTZ R14, R25, UR4 ;  /* 0x00000004190e7c20 */ /* 0x000fe20008410000 */
[----:B----4-:R-:W-:Y:S01]  /*a330*/  FMUL.FTZ R21, R28, UR4 ;  /* 0x000000041c157c20 */ /* 0x010fe20008410000 */
[----:B------:R-:W-:Y:S01]  /*a340*/  FMUL.FTZ R3, R26, UR4 ;  /* 0x000000041a037c20 */ /* 0x000fe20008410000 */
[----:B------:R-:W-:Y:S01]  /*a350*/  FMUL.FTZ R10, R27, UR4 ;  /* 0x000000041b0a7c20 */ /* 0x000fe20008410000 */
[----:B------:R-:W-:Y:S01]  /*a360*/  FMUL.FTZ R26, R29, UR4 ;  /* 0x000000041d1a7c20 */ /* 0x000fe20008410000 */
[----:B------:R-:W3:Y:S01]  /*a370*/  MUFU.TANH R11, R11 ;  /* 0x0000000b000b7308 */ /* 0x000ee20000002400 */
[----:B------:R-:W-:Y:S01]  /*a380*/  FMUL.FTZ R27, R38, UR4 ;  /* 0x00000004261b7c20 */ /* 0x000fe20008410000 */
[----:B------:R-:W-:Y:S01]  /*a390*/  FMUL.FTZ R38, R40, UR4 ;  /* 0x0000000428267c20 */ /* 0x000fe20008410000 */
[----:B------:R-:W-:-:S02]  /*a3a0*/  IMAD R40, R171, -0x40, R152 ;  /* 0xffffffc0ab287824 */ /* 0x000fc400078e0298 */
        /* <DEDUP_REMOVED lines=26> */
[----:B------:R-:W-:-:S02]  /*a550*/  IMAD.U32 R168, RZ, RZ, UR5 ;  /* 0x00000005ffa87e24 */ /* 0x000fc4000f8e00ff */
[----:B------:R-:W1:Y:S08]  /*a560*/  MUFU.TANH R28, R28 ;  /* 0x0000001c001c7308 */ /* 0x000e700000002400 */
        /* <DEDUP_REMOVED lines=16> */
[----:B------:R1:W-:Y:S08]  /*a670*/  MUFU.TANH R67, R53 ;  /* 0x0000003500437308 */ /* 0x0003f00000002400 */
[----:B------:R-:W1:Y:S08]  /*a680*/  MUFU.TANH R31, R31 ;  /* 0x0000001f001f7308 */ /* 0x000e700000002400 */
[----:B------:R-:W1:Y:S08]  /*a690*/  MUFU.TANH R65, R65 ;  /* 0x0000004100417308 */ /* 0x000e700000002400 */
[----:B------:R-:W1:Y:S08]  /*a6a0*/  MUFU.TANH R33, R33 ;  /* 0x0000002100217308 */ /* 0x000e700000002400 */
[----:B------:R-:W1:Y:S08]  /*a6b0*/  MUFU.TANH R69, R69 ;  /* 0x0000004500457308 */ /* 0x000e700000002400 */
[----:B------:R-:W-:Y:S08]  /*a6c0*/  MUFU.TANH R46, R46 ;  /* 0x0000002e002e7308 */ /* 0x000ff00000002400 */
[----:B------:R-:W1:Y:S08]  /*a6d0*/  MUFU.TANH R50, R50 ;  /* 0x0000003200327308 */ /* 0x000e700000002400 */
[----:B------:R-:W1:Y:S08]  /*a6e0*/  MUFU.TANH R51, R51 ;  /* 0x0000003300337308 */ /* 0x000e700000002400 */
[----:B------:R-:W1:Y:S01]  /*a6f0*/  MUFU.TANH R54, R54 ;  /* 0x0000003600367308 */ /* 0x000e620000002400 */
[----:B--2---:R-:W-:-:S04]  /*a700*/  IADD3 R40, -R58, 0x40, R40 ;  /* 0x000000403a287810 */ /* 0x004fc80007ffe128 */
[C---:B------:R-:W-:Y:S02]  /*a710*/  ISETP.GT.AND P5, PT, R40.reuse, RZ, PT ;  /* 0x000000ff2800720c */ /* 0x040fe40003fa4270 */
[C---:B------:R-:W-:Y:S02]  /*a720*/  ISETP.GT.AND P4, PT, R40.reuse, 0x1, PT ;  /* 0x000000012800780c */ /* 0x040fe40003f84270 */
[----:B------:R-:W-:Y:S02]  /*a730*/  ISETP.GT.AND P3, PT, R40, 0x8, PT ;  /* 0x000000082800780c */ /* 0x000fe40003f64270 */
[----:B---3--:R-:W-:Y:S02]  /*a740*/  FSEL R32, R11, -INF , P5 ;  /* 0xff8000000b207808 */ /* 0x008fe40002800000 */
[----:B----4-:R-:W-:Y:S02]  /*a750*/  FSEL R41, R14, -INF , P4 ;  /* 0xff8000000e297808 */ /* 0x010fe40002000000 */
[----:B------:R-:W-:-:S02]  /*a760*/  ISETP.GT.AND P2, PT, R40, 0x9, PT ;  /* 0x000000092800780c */ /* 0x000fc40003f44270 */
[----:B0-----:R-:W-:Y:S02]  /*a770*/  FSEL R35, R21, -INF , P3 ;  /* 0xff80000015237808 */ /* 0x001fe40001800000 */
[----:B------:R-:W-:Y:S02]  /*a780*/  FMNMX.FTZ R14, R32, R41, !PT ;  /* 0x00000029200e7209 */ /* 0x000fe40007810000 */
[----:B------:R-:W-:Y:S02]  /*a790*/  ISETP.GT.AND P1, PT, R40, 0x10, PT ;  /* 0x000000102800780c */ /* 0x000fe40003f24270 */
[----:B-1----:R-:W-:Y:S02]  /*a7a0*/  FSEL R37, R26, -INF , P2 ;  /* 0xff8000001a257808 */ /* 0x002fe40001000000 */
[----:B------:R-:W-:Y:S02]  /*a7b0*/  FMNMX.FTZ R14, R35, R14, !PT ;  /* 0x0000000e230e7209 */ /* 0x000fe40007810000 */
[----:B------:R-:W-:-:S02]  /*a7c0*/  ISETP.GT.AND P6, PT, R40, 0x11, PT ;  /* 0x000000112800780c */ /* 0x000fc40003fc4270 */
[----:B------:R-:W-:Y:S02]  /*a7d0*/  FSEL R39, R28, -INF , P1 ;  /* 0xff8000001c277808 */ /* 0x000fe40000800000 */
[----:B------:R-:W-:Y:S02]  /*a7e0*/  FMNMX.FTZ R14, R37, R14, !PT ;  /* 0x0000000e250e7209 */ /* 0x000fe40007810000 */
[----:B------:R-:W-:Y:S02]  /*a7f0*/  FSEL R3, R3, -INF , P5 ;  /* 0xff80000003037808 */ /* 0x000fe40002800000 */
[----:B------:R-:W-:Y:S02]  /*a800*/  ISETP.GT.AND P5, PT, R40, 0x18, PT ;  /* 0x000000182800780c */ /* 0x000fe40003fa4270 */
[----:B------:R-:W-:Y:S02]  /*a810*/  FSEL R43, R30, -INF , P6 ;  /* 0xff8000001e2b7808 */ /* 0x000fe40003000000 */
[----:B------:R-:W-:-:S02]  /*a820*/  FMNMX.FTZ R14, R39, R14, !PT ;  /* 0x0000000e270e7209 */ /* 0x000fc40007810000 */
[----:B------:R-:W-:Y:S02]  /*a830*/  FSEL R10, R10, -INF , P4 ;  /* 0xff8000000a0a7808 */ /* 0x000fe40002000000 */
[----:B------:R-:W-:Y:S02]  /*a840*/  ISETP.GT.AND P4, PT, R40, 0x19, PT ;  /* 0x000000192800780c */ /* 0x000fe40003f84270 */
[----:B------:R-:W-:Y:S02]  /*a850*/  FSEL R45, R36, -INF , P5 ;  /* 0xff800000242d7808 */ /* 0x000fe40002800000 */
[----:B------:R-:W-:Y:S02]  /*a860*/  FMNMX.FTZ R14, R43, R14, !PT ;  /* 0x0000000e2b0e7209 */ /* 0x000fe40007810000 */
[----:B------:R-:W-:Y:S02]  /*a870*/  FSEL R11, R15, -INF , P3 ;  /* 0xff8000000f0b7808 */ /* 0x000fe40001800000 */
        /* <DEDUP_REMOVED lines=8> */
[C---:B------:R-:W-:Y:S02]  /*a900*/  ISETP.GT.AND P1, PT, R40.reuse, 0x28, PT ;  /* 0x000000282800780c */ /* 0x040fe40003f24270 */
        /* <DEDUP_REMOVED lines=23> */
[----:B------:R-:W-:Y:S02]  /*aa80*/  FMNMX.FTZ R14, R69, R14, !PT ;  /* 0x0000000e450e7209 */ /* 0x000fe40007810000 */
[----:B------:R-:W-:Y:S02]  /*aa90*/  FSEL R73, R50, -INF , P5 ;  /* 0xff80000032497808 */ /* 0x000fe40002800000 */
[----:B------:R-:W-:Y:S02]  /*aaa0*/  FMNMX.FTZ R20, R67, R14, !PT ;  /* 0x0000000e43147209 */ /* 0x000fe40007810000 */
[----:B------:R-:W-:Y:S02]  /*aab0*/  FMNMX.FTZ R14, R3, R10, !PT ;  /* 0x0000000a030e7209 */ /* 0x000fe40007810000 */
[----:B------:R-:W-:Y:S01]  /*aac0*/  FSEL R51, R51, -INF , P4 ;  /* 0xff80000033337808 */ /* 0x000fe20002000000 */
[----:B------:R-:W0:Y:S01]  /*aad0*/  SHFL.BFLY PT, R71, R20, 0x2, 0x1f ;  /* 0x0c401f0014477f89 */ /* 0x000e2200000e0000 */
[----:B------:R-:W-:-:S04]  /*aae0*/  FMNMX.FTZ R14, R11, R14, !PT ;  /* 0x0000000e0b0e7209 */ /* 0x000fc80007810000 */
[----:B------:R-:W-:-:S04]  /*aaf0*/  FMNMX.FTZ R14, R15, R14, !PT ;  /* 0x0000000e0f0e7209 */ /* 0x000fc80007810000 */
[----:B------:R-:W-:-:S04]  /*ab00*/  FMNMX.FTZ R14, R21, R14, !PT ;  /* 0x0000000e150e7209 */ /* 0x000fc80007810000 */
[----:B------:R-:W-:-:S04]  /*ab10*/  FMNMX.FTZ R14, R25, R14, !PT ;  /* 0x0000000e190e7209 */ /* 0x000fc80007810000 */
[----:B------:R-:W-:Y:S02]  /*ab20*/  FMNMX.FTZ R14, R27, R14, !PT ;  /* 0x0000000e1b0e7209 */ /* 0x000fe40007810000 */
[----:B0-----:R-:W-:Y:S02]  /*ab30*/  FMNMX.FTZ R169, R20, R71, !PT ;  /* 0x0000004714a97209 */ /* 0x001fe40007810000 */
[----:B------:R0:W1:Y:S01]  /*ab40*/  MUFU.TANH R71, R47 ;  /* 0x0000002f00477308 */ /* 0x0000620000002400 */
[----:B------:R-:W-:Y:S01]  /*ab50*/  FMNMX.FTZ R20, R29, R14, !PT ;  /* 0x0000000e1d147209 */ /* 0x000fe20007810000 */
[----:B------:R-:W-:Y:S01]  /*ab60*/  FMUL.FTZ R14, R55, UR4 ;  /* 0x00000004370e7c20 */ /* 0x000fe20008410000 */
[----:B------:R-:W2:Y:S01]  /*ab70*/  SHFL.BFLY PT, R24, R169, 0x1, 0x1f ;  /* 0x0c201f00a9187f89 */ /* 0x000ea200000e0000 */
[----:B------:R-:W-:Y:S02]  /*ab80*/  FSEL R55, R54, -INF , P3 ;  /* 0xff80000036377808 */ /* 0x000fe40001800000 */
[----:B------:R-:W-:-:S02]  /*ab90*/  FMNMX.FTZ R20, R31, R20, !PT ;  /* 0x000000141f147209 */ /* 0x000fc40007810000 */
[----:B------:R-:W3:Y:S01]  /*aba0*/  MUFU.TANH R14, R14 ;  /* 0x0000000e000e7308 */ /* 0x000ee20000002400 */
[----:B0-----:R-:W-:Y:S02]  /*abb0*/  FSEL R47, R46, -INF , P1 ;  /* 0xff8000002e2f7808 */ /* 0x001fe40000800000 */
[----:B------:R-:W-:-:S04]  /*abc0*/  FMNMX.FTZ R20, R33, R20, !PT ;  /* 0x0000001421147209 */ /* 0x000fc80007810000 */
[----:B------:R-:W-:Y:S02]  /*abd0*/  FMNMX.FTZ R20, R47, R20, !PT ;  /* 0x000000142f147209 */ /* 0x000fe40007810000 */
[----:B-1----:R-:W-:-:S04]  /*abe0*/  FSEL R71, R71, -INF , P6 ;  /* 0xff80000047477808 */ /* 0x002fc80003000000 */
[----:B------:R-:W-:-:S04]  /*abf0*/  FMNMX.FTZ R20, R71, R20, !PT ;  /* 0x0000001447147209 */ /* 0x000fc80007810000 */
[----:B------:R-:W-:Y:S02]  /*ac00*/  FMNMX.FTZ R20, R73, R20, !PT ;  /* 0x0000001449147209 */ /* 0x000fe40007810000 */
[----:B--2---:R-:W-:Y:S02]  /*ac10*/  FMNMX.FTZ R169, R169, R24, !PT ;  /* 0x00000018a9a97209 */ /* 0x004fe40007810000 */
[----:B------:R-:W-:Y:S02]  /*ac20*/  FMNMX.FTZ R20, R51, R20, !PT ;  /* 0x0000001433147209 */ /* 0x000fe40007810000 */
[C---:B------:R-:W-:Y:S01]  /*ac30*/  FSETP.NEU.FTZ.AND P1, PT, R169.reuse, -INF , PT ;  /* 0xff800000a900780b */ /* 0x040fe20003f3d000 */
[----:B------:R-:W-:Y:S01]  /*ac40*/  FMUL.FTZ R26, R169, R168 ;  /* 0x000000a8a91a7220 */ /* 0x000fe20000410000 */
[----:B---3--:R-:W-:Y:S02]  /*ac50*/  FSEL R75, R14, -INF , P2 ;  /* 0xff8000000e4b7808 */ /* 0x008fe40001000000 */
[----:B------:R-:W-:-:S02]  /*ac60*/  FMNMX.FTZ R20, R55, R20, !PT ;  /* 0x0000001437147209 */ /* 0x000fc40007810000 */
[----:B------:R-:W-:Y:S02]  /*ac70*/  FSEL R26, R26, RZ, P1 ;  /* 0x000000ff1a1a7208 */ /* 0x000fe40000800000 */
[----:B------:R-:W-:-:S03]  /*ac80*/  FMNMX.FTZ R20, R75, R20, !PT ;  /* 0x000000144b147209 */ /* 0x000fc60007810000 */
[-CC-:B-----5:R-:W-:Y:S01]  /*ac90*/  FFMA.FTZ R154, R35, R168.reuse, -R26.reuse ;  /* 0x000000a8239a7223 */ /* 0x1a0fe2000001081a */
[-CC-:B------:R-:W-:Y:S01]  /*aca0*/  FFMA.FTZ R158, R45, R168.reuse, -R26.reuse ;  /* 0x000000a82d9e7223 */ /* 0x180fe2000001081a */
[----:B------:R-:W0:Y:S01]  /*acb0*/  SHFL.BFLY PT, R35, R20, 0x2, 0x1f ;  /* 0x0c401f0014237f89 */ /* 0x000e2200000e0000 */
        /* <DEDUP_REMOVED lines=13> */
[----:B------:R-:W-:Y:S08]  /*ad90*/  MUFU.EX2 R152, R152 ;  /* 0x0000009800987308 */ /* 0x000ff00000000800 */
[----:B------:R-:W1:Y:S01]  /*ada0*/  MUFU.EX2 R41, R41 ;  /* 0x0000002900297308 */ /* 0x000e620000000800 */
[----:B0-----:R-:W-:Y:S01]  /*adb0*/  FMNMX.FTZ R35, R20, R35, !PT ;  /* 0x0000002314237209 */ /* 0x001fe20007810000 */
[----:B------:R-:W-:-:S04]  /*adc0*/  FFMA.FTZ R20, R63, R168, -R26 ;  /* 0x000000a83f147223 */ /* 0x000fc8000001081a */
[----:B------:R-:W0:Y:S02]  /*add0*/  SHFL.BFLY PT, R170, R35, 0x1, 0x1f ;  /* 0x0c201f0023aa7f89 */ /* 0x000e2400000e0000 */
[----:B------:R-:W2:Y:S08]  /*ade0*/  MUFU.EX2 R154, R154 ;  /* 0x0000009a009a7308 */ /* 0x000eb00000000800 */
[----:B------:R-:W3:Y:S08]  /*adf0*/  MUFU.EX2 R77, R77 ;  /* 0x0000004d004d7308 */ /* 0x000ef00000000800 */
[----:B------:R-:W4:Y:S01]  /*ae00*/  MUFU.EX2 R156, R156 ;  /* 0x0000009c009c7308 */ /* 0x000f220000000800 */
[----:B0-----:R-:W-:-:S07]  /*ae10*/  FMNMX.FTZ R170, R35, R170, !PT ;  /* 0x000000aa23aa7209 */ /* 0x001fce0007810000 */
[----:B------:R-:W0:Y:S01]  /*ae20*/  MUFU.EX2 R43, R43 ;  /* 0x0000002b002b7308 */ /* 0x000e220000000800 */
        /* <DEDUP_REMOVED lines=12> */
[----:B-1----:R-:W-:Y:S01]  /*aef0*/  FADD.FTZ R15, R152, R41 ;  /* 0x00000029980f7221 */ /* 0x002fe20000010000 */
[-CC-:B------:R-:W-:Y:S01]  /*af00*/  FFMA.FTZ R32, R29, R168.reuse, -R26.reuse ;  /* 0x000000a81d207223 */ /* 0x180fe2000001081a */
[-CC-:B------:R-:W-:Y:S01]  /*af10*/  FFMA.FTZ R161, R31, R168.reuse, -R26.reuse ;  /* 0x000000a81fa17223 */ /* 0x180fe2000001081a */
[-CC-:B------:R-:W-:Y:S01]  /*af20*/  FFMA.FTZ R34, R33, R168.reuse, -R26.reuse ;  /* 0x000000a821227223 */ /* 0x180fe2000001081a */
[----:B--2---:R-:W-:Y:S01]  /*af30*/  FADD.FTZ R38, R154, R15 ;  /* 0x0000000f9a267221 */ /* 0x004fe20000010000 */
[----:B------:R-:W-:Y:S01]  /*af40*/  FFMA.FTZ R36, R47, R168, -R26 ;  /* 0x000000a82f247223 */ /* 0x000fe2000001081a */
[----:B------:R-:W1:Y:S01]  /*af50*/  MUFU.EX2 R10, R10 ;  /* 0x0000000a000a7308 */ /* 0x000e620000000800 */
[----:B------:R-:W-:-:S02]  /*af60*/  VIADD R15, R12, 0x28c40 ;  /* 0x00028c400c0f7836 */ /* 0x000fc40000000000 */
[----:B---3--:R-:W-:Y:S01]  /*af70*/  FADD.FTZ R25, R77, R38 ;  /* 0x000000264d197221 */ /* 0x008fe20000010000 */
[-CC-:B------:R-:W-:Y:S01]  /*af80*/  FFMA.FTZ R3, R71, R168.reuse, -R26.reuse ;  /* 0x000000a847037223 */ /* 0x180fe2000001081a */
[-CC-:B------:R-:W-:Y:S01]  /*af90*/  FFMA.FTZ R11, R73, R168.reuse, -R26.reuse ;  /* 0x000000a8490b7223 */ /* 0x180fe2000001081a */
[----:B------:R-:W-:Y:S01]  /*afa0*/  FFMA.FTZ R38, R51, R168, -R26 ;  /* 0x000000a833267223 */ /* 0x000fe2000001081a */
[----:B----4-:R-:W-:Y:S01]  /*afb0*/  FADD.FTZ R42, R156, R25 ;  /* 0x000000199c2a7221 */ /* 0x010fe20000010000 */
[----:B------:R-:W-:Y:S01]  /*afc0*/  PRMT R15, R190, 0x654, R15 ;  /* 0x00000654be0f7816 */ /* 0x000fe2000000000f */
[----:B------:R-:W2:Y:S01]  /*afd0*/  MUFU.EX2 R155, R155 ;  /* 0x0000009b009b7308 */ /* 0x000ea20000000800 */
[----:B------:R-:W-:Y:S01]  /*afe0*/  F2FP.F16.F32.PACK_AB R152, R41, R152 ;  /* 0x000000982998723e */ /* 0x000fe200000000ff */
[----:B0-----:R-:W-:Y:S01]  /*aff0*/  FADD.FTZ R25, R43, R42 ;  /* 0x0000002a2b197221 */ /* 0x001fe20000010000 */
[----:B------:R0:W-:Y:S01]  /*b000*/  SYNCS.ARRIVE.TRANS64.RED.A1T0 RZ, [R15+URZ], RZ ;  /* 0x000000ff0fff79a7 */ /* 0x0001e2000810043f */
[----:B------:R-:W-:-:S02]  /*b010*/  F2FP.F16.F32.PACK_AB R154, R77, R154 ;  /* 0x0000009a4d9a723e */ /* 0x000fc400000000ff */
[----:B------:R-:W-:Y:S01]  /*b020*/  FADD.FTZ R42, R158, R25 ;  /* 0x000000199e2a7221 */ /* 0x000fe20000010000 */
[----:B------:R-:W-:Y:S01]  /*b030*/  F2FP.F16.F32.PACK_AB R156, R43, R156 ;  /* 0x0000009c2b9c723e */ /* 0x000fe200000000ff */
[----:B------:R-:W3:Y:S01]  /*b040*/  MUFU.EX2 R28, R28 ;  /* 0x0000001c001c7308 */ /* 0x000ee20000000800 */
[----:B-1----:R-:W-:Y:S01]  /*b050*/  FADD.FTZ R40, R153, R10 ;  /* 0x0000000a99287221 */ /* 0x002fe20000010000 */
[----:B------:R-:W-:Y:S01]  /*b060*/  F2FP.F16.F32.PACK_AB R153, R10, R153 ;  /* 0x000000990a99723e */ /* 0x000fe200000000ff */
[-CC-:B0-----:R-:W-:Y:S01]  /*b070*/  FFMA.FTZ R15, R55, R168.reuse, -R26.reuse ;  /* 0x000000a8370f7223 */ /* 0x181fe2000001081a */
[----:B------:R-:W-:-:S04]  /*b080*/  FFMA.FTZ R26, R75, R168, -R26 ;  /* 0x000000a84b1a7223 */ /* 0x000fc8000001081a */
[----:B------:R-:W0:Y:S01]  /*b090*/  MUFU.EX2 R157, R157 ;  /* 0x0000009d009d7308 */ /* 0x000e220000000800 */
[----:B--2---:R-:W-:-:S07]  /*b0a0*/  FADD.FTZ R21, R155, R40 ;  /* 0x000000289b157221 */ /* 0x004fce0000010000 */
[----:B------:R-:W1:Y:S01]  /*b0b0*/  MUFU.EX2 R30, R30 ;  /* 0x0000001e001e7308 */ /* 0x000e620000000800 */
[C---:B---3--:R-:W-:Y:S01]  /*b0c0*/  FADD.FTZ R40, R28.reuse, R21 ;  /* 0x000000151c287221 */ /* 0x048fe20000010000 */
[----:B------:R-:W-:Y:S01]  /*b0d0*/  F2FP.F16.F32.PACK_AB R155, R28, R155 ;  /* 0x0000009b1c9b723e */ /* 0x000fe200000000ff */
[----:B------:R-:W-:Y:S06]  /*b0e0*/  BAR.SYNC.DEFER_BLOCKING 0xf, 0x100 ;  /* 0x03c4000000007b1d */ /* 0x000fec0000010000 */
[----:B------:R-:W2:Y:S01]  /*b0f0*/  MUFU.EX2 R159, R159 ;  /* 0x0000009f009f7308 */ /* 0x000ea20000000800 */
[----:B0-----:R-:W-:-:S07]  /*b100*/  FADD.FTZ R21, R157, R40 ;  /* 0x000000289d157221 */ /* 0x001fce0000010000 */
[----:B------:R-:W0:Y:S01]  /*b110*/  MUFU.EX2 R45, R45 ;  /* 0x0000002d002d7308 */ /* 0x000e220000000800 */
[C---:B-1----:R-:W-:Y:S01]  /*b120*/  FADD.FTZ R40, R30.reuse, R21 ;  /* 0x000000151e287221 */ /* 0x042fe20000010000 */
[----:B------:R-:W-:-:S06]  /*b130*/  F2FP.F16.F32.PACK_AB R157, R30, R157 ;  /* 0x0000009d1e9d723e */ /* 0x000fcc00000000ff */
[----:B------:R-:W1:Y:S01]  /*b140*/  MUFU.EX2 R32, R32 ;  /* 0x0000002000207308 */ /* 0x000e620000000800 */
[----:B--2---:R-:W-:Y:S01]  /*b150*/  FADD.FTZ R21, R159, R40 ;  /* 0x000000289f157221 */ /* 0x004fe20000010000 */
[----:B------:R2:W-:Y:S06]  /*b160*/  STSM.16.M88.4 [R199+0x26800], R152 ;  /* 0x02680098c7007844 */ /* 0x0005ec0000000200 */
[----:B------:R-:W3:Y:S01]  /*b170*/  MUFU.EX2 R160, R160 ;  /* 0x000000a000a07308 */ /* 0x000ee20000000800 */
[C---:B0-----:R-:W-:Y:S01]  /*b180*/  FADD.FTZ R25, R45.reuse, R42 ;  /* 0x0000002a2d197221 */ /* 0x041fe20000010000 */
[----:B------:R-:W-:-:S06]  /*b190*/  F2FP.F16.F32.PACK_AB R158, R45, R158 ;  /* 0x0000009e2d9e723e */ /* 0x000fcc00000000ff */
[----:B------:R-:W0:Y:S01]  /*b1a0*/  MUFU.EX2 R161, R161 ;  /* 0x000000a100a17308 */ /* 0x000e220000000800 */
[C---:B-1----:R-:W-:Y:S01]  /*b1b0*/  FADD.FTZ R40, R32.reuse, R21 ;  /* 0x0000001520287221 */ /* 0x042fe20000010000 */
[----:B------:R-:W-:-:S05]  /*b1c0*/  F2FP.F16.F32.PACK_AB R159, R32, R159 ;  /* 0x0000009f209f723e */ /* 0x000fca00000000ff */
[----:B------:R2:W-:Y:S01]  /*b1d0*/  STSM.16.M88.4 [R202], R156 ;  /* 0x0000009cca007844 */ /* 0x0005e20000000200 */
[----:B------:R-:W1:Y:S01]  /*b1e0*/  MUFU.EX2 R49, R49 ;  /* 0x0000003100317308 */ /* 0x000e620000000800 */
[----:B---3--:R-:W-:-:S07]  /*b1f0*/  FADD.FTZ R42, R160, R25 ;  /* 0x00000019a02a7221 */ /* 0x008fce0000010000 */
[----:B------:R-:W3:Y:S01]  /*b200*/  MUFU.EX2 R34, R34 ;  /* 0x0000002200227308 */ /* 0x000ee20000000800 */
[----:B0-----:R-:W-:-:S07]  /*b210*/  FADD.FTZ R21, R161, R40 ;  /* 0x00000028a1157221 */ /* 0x001fce0000010000 */
[----:B------:R-:W0:Y:S01]  /*b220*/  MUFU.EX2 R37, R37 ;  /* 0x0000002500257308 */ /* 0x000e220000000800 */
[C---:B-1----:R-:W-:Y:S01]  /*b230*/  FADD.FTZ R42, R49.reuse, R42 ;  /* 0x0000002a312a7221 */ /* 0x042fe20000010000 */
[----:B------:R-:W-:-:S06]  /*b240*/  F2FP.F16.F32.PACK_AB R160, R49, R160 ;  /* 0x000000a031a0723e */ /* 0x000fcc00000000ff */
[----:B------:R-:W1:Y:S01]  /*b250*/  MUFU.EX2 R36, R36 ;  /* 0x0000002400247308 */ /* 0x000e620000000800 */
[C---:B---3--:R-:W-:Y:S01]  /*b260*/  FADD.FTZ R21, R34.reuse, R21 ;  /* 0x0000001522157221 */ /* 0x048fe20000010000 */
[----:B------:R-:W-:-:S06]  /*b270*/  F2FP.F16.F32.PACK_AB R161, R34, R161 ;  /* 0x000000a122a1723e */ /* 0x000fcc00000000ff */
[----:B------:R-:W3:Y:S01]  /*b280*/  MUFU.EX2 R14, R14 ;  /* 0x0000000e000e7308 */ /* 0x000ee20000000800 */
[----:B0-----:R-:W-:-:S07]  /*b290*/  FADD.FTZ R25, R37, R42 ;  /* 0x0000002a25197221 */ /* 0x001fce0000010000 */
[----:B------:R-:W0:Y:S01]  /*b2a0*/  MUFU.EX2 R3, R3 ;  /* 0x0000000300037308 */ /* 0x000e220000000800 */
[----:B-1----:R-:W-:-:S07]  /*b2b0*/  FADD.FTZ R10, R36, R21 ;  /* 0x00000015240a7221 */ /* 0x002fce0000010000 */
[----:B------:R-:W-:Y:S01]  /*b2c0*/  MUFU.EX2 R20, R20 ;  /* 0x0000001400147308 */ /* 0x000fe20000000800 */
[C---:B---3--:R-:W-:Y:S01]  /*b2d0*/  FADD.FTZ R25, R14.reuse, R25 ;  /* 0x000000190e197221 */ /* 0x048fe20000010000 */
[----:B------:R-:W-:-:S06]  /*b2e0*/  F2FP.F16.F32.PACK_AB R162, R14, R37 ;  /* 0x000000250ea2723e */ /* 0x000fcc00000000ff */
[----:B------:R-:W1:Y:S01]  /*b2f0*/  MUFU.EX2 R35, R65 ;  /* 0x0000004100237308 */ /* 0x000e620000000800 */
[C---:B0-----:R-:W-:Y:S01]  /*b300*/  FADD.FTZ R10, R3.reuse, R10 ;  /* 0x0000000a030a7221 */ /* 0x041fe20000010000 */
[----:B------:R-:W-:-:S05]  /*b310*/  F2FP.F16.F32.PACK_AB R163, R3, R36 ;  /* 0x0000002403a3723e */ /* 0x000fca00000000ff */
[----:B------:R2:W-:Y:S01]  /*b320*/  STSM.16.M88.4 [R200], R160 ;  /* 0x000000a0c8007844 */ /* 0x0005e20000000200 */
[----:B------:R-:W-:Y:S08]  /*b330*/  MUFU.EX2 R11, R11 ;  /* 0x0000000b000b7308 */ /* 0x000ff00000000800 */
[----:B------:R-:W0:Y:S01]  /*b340*/  MUFU.EX2 R38, R38 ;  /* 0x0000002600267308 */ /* 0x000e220000000800 */
[----:B-1----:R-:W-:Y:S01]  /*b350*/  F2FP.F16.F32.PACK_AB R164, R35, R20 ;  /* 0x0000001423a4723e */ /* 0x002fe200000000ff */
[----:B------:R-:W-:-:S04]  /*b360*/  FADD.FTZ R20, R20, R25 ;  /* 0x0000001914147221 */ /* 0x000fc80000010000 */
[----:B------:R-:W-:Y:S02]  /*b370*/  FADD.FTZ R35, R35, R20 ;  /* 0x0000001423237221 */ /* 0x000fe40000010000 */
[----:B------:R-:W-:Y:S08]  /*b380*/  MUFU.EX2 R24, R24 ;  /* 0x0000001800187308 */ /* 0x000ff00000000800 */
[----:B------:R-:W1:Y:S01]  /*b390*/  MUFU.EX2 R39, R39 ;  /* 0x0000002700277308 */ /* 0x000e620000000800 */
[----:B0-----:R-:W-:Y:S01]  /*b3a0*/  F2FP.F16.F32.PACK_AB R165, R38, R11 ;  /* 0x0000000b26a5723e */ /* 0x001fe200000000ff */
[----:B------:R-:W-:-:S04]  /*b3b0*/  FADD.FTZ R11, R11, R10 ;  /* 0x0000000a0b0b7221 */ /* 0x000fc80000010000 */
[----:B------:R-:W-:Y:S02]  /*b3c0*/  FADD.FTZ R38, R38, R11 ;  /* 0x0000000b26267221 */ /* 0x000fe40000010000 */
[----:B------:R-:W-:Y:S08]  /*b3d0*/  MUFU.EX2 R15, R15 ;  /* 0x0000000f000f7308 */ /* 0x000ff00000000800 */
[----:B------:R-:W0:Y:S01]  /*b3e0*/  MUFU.EX2 R26, R26 ;  /* 0x0000001a001a7308 */ /* 0x000e220000000800 */
[----:B-1----:R-:W-:Y:S01]  /*b3f0*/  F2FP.F16.F32.PACK_AB R166, R39, R24 ;  /* 0x0000001827a6723e */ /* 0x002fe200000000ff */
[----:B------:R-:W-:-:S04]  /*b400*/  FADD.FTZ R24, R24, R35 ;  /* 0x0000002318187221 */ /* 0x000fc80000010000 */
[----:B------:R-:W-:Y:S01]  /*b410*/  FADD.FTZ R3, R39, R24 ;  /* 0x0000001827037221 */ /* 0x000fe20000010000 */
[----:B0-----:R-:W-:Y:S01]  /*b420*/  F2FP.F16.F32.PACK_AB R167, R26, R15 ;  /* 0x0000000f1aa7723e */ /* 0x001fe200000000ff */
[----:B------:R-:W-:-:S04]  /*b430*/  FADD.FTZ R15, R15, R38 ;  /* 0x000000260f0f7221 */ /* 0x000fc80000010000 */
[----:B------:R2:W-:Y:S01]  /*b440*/  STSM.16.M88.4 [R201], R164 ;  /* 0x000000a4c9007844 */ /* 0x0005e20000000200 */
[----:B------:R-:W-:Y:S01]  /*b450*/  FADD.FTZ R10, R26, R15 ;  /* 0x0000000f1a0a7221 */ /* 0x000fe20000010000 */
[----:B------:R-:W-:Y:S06]  /*b460*/  @!P0 BRA `(.L_x_3895) ;  /* 0x0000000000048947 */ /* 0x000fec0003800000 */
[----:B------:R-:W-:Y:S01]  /*b470*/  BPT.TRAP 0x1 ;  /* 0x000000040000795c */ /* 0x000fe20000300000 */
.L_x_3895:
[----:B------:R0:W1:Y:S01]  /*b480*/  SYNCS.PHASECHK.TRANS64.TRYWAIT P1, [R12+URZ+0x28c50], R13 ;  /* 0x028c500d0c0075a7 */ /* 0x000062000802017f */
[----:B------:R-:W-:Y:S05]  /*b490*/  @!P0 BRA `(.L_x_3896) ;  /* 0x0000000000048947 */ /* 0x000fea0003800000 */
[----:B------:R-:W-:Y:S01]  /*b4a0*/  BPT.TRAP 0x1 ;  /* 0x000000040000795c */ /* 0x000fe20000300000 */
.L_x_3896:
[----:B------:R-:W-:Y:S01]  /*b4b0*/  LOP3.LUT R11, R56, 0x2000000, RZ, 0xfc, !PT ;  /* 0x02000000380b7812 */ /* 0x000fe200078efcff */
[----:B------:R-:W-:Y:S01]  /*b4c0*/  ULDC UR40, c[0x0][0x9d8] ;  /* 0x0002760000287ab9 */ /* 0x000fe20000000800 */
[----:B------:R-:W-:Y:S01]  /*b4d0*/  ULDC UR38, c[0x0][0x988] ;  /* 0x0002620000267ab9 */ /* 0x000fe20000000800 */
[----:B------:R-:W-:Y:S01]  /*b4e0*/  BSSY B0, `(.L_x_3897) ;  /* 0x0000006000007945 */ /* 0x000fe20003800000 */
[----:B------:R-:W-:Y:S02]  /*b4f0*/  IMAD.MOV.U32 R25, RZ, RZ, 0x40000040 ;  /* 0x40000040ff197424 */ /* 0x000fe400078e00ff */
[----:B------:R-:W-:Y:S01]  /*b500*/  IMAD R24, R19, 0x1000, R11 ;  /* 0x0000100013187824 */ /* 0x000fe200078e020b */
[----:B-1----:R-:W-:Y:S06]  /*b510*/  @P1 BRA `(.L_x_3898) ;  /* 0x0000000000081947 */ /* 0x002fec0003800000 */
[----:B------:R-:W1:Y:S02]  /*b520*/  SYNCS.PHASECHK.TRANS64.TRYWAIT P1, [R12+URZ+0x28c50], R13 ;  /* 0x028c500d0c0075a7 */ /* 0x000e64000802017f */
[----:B-1----:R-:W-:Y:S05]  /*b530*/  @!P1 BRA `(.L_x_3899) ;  /* 0x000000fc00f49947 */ /* 0x002fea0003800000 */
.L_x_3898:
[----:B------:R-:W-:Y:S05]  /*b540*/  BSYNC B0 ;  /* 0x0000000000007941 */ /* 0x000fea0003800000 */
.L_x_3897:
[C---:B------:R-:W-:Y:S01]  /*b550*/  R2UR UR6, R24.reuse ;  /* 0x00000000180672ca */ /* 0x040fe200000e0000 */
[C---:B------:R-:W-:Y:S01]  /*b560*/  VIADD R20, R24.reuse, 0x80 ;  /* 0x0000008018147836 */ /* 0x040fe20000000000 */
[----:B------:R-:W-:Y:S01]  /*b570*/  R2UR UR7, R25 ;  /* 0x00000000190772ca */ /* 0x000fe200000e0000 */
[C---:B------:R-:W-:Y:S02]  /*b580*/  VIADD R14, R24.reuse, 0x100 ;  /* 0x00000100180e7836 */ /* 0x040fe40000000000 */
[----:B------:R-:W-:Y:S01]  /*b590*/  VIADD R24, R24, 0x180 ;  /* 0x0000018018187836 */ /* 0x000fe20000000000 */
[----:B------:R-:W-:Y:S01]  /*b5a0*/  R2UR UR10, R20 ;  /* 0x00000000140a72ca */ /* 0x000fe200000e0000 */
[----:B------:R-:W-:Y:S01]  /*b5b0*/  IMAD.MOV.U32 R25, RZ, RZ, 0x40000040 ;  /* 0x40000040ff197424 */ /* 0x000fe200078e00ff */
[----:B------:R-:W-:Y:S01]  /*b5c0*/  R2UR UR14, R14 ;  /* 0x000000000e0e72ca */ /* 0x000fe200000e0000 */
[----:B------:R-:W-:Y:S01]  /*b5d0*/  IMAD.MOV.U32 R21, RZ, RZ, 0x40000040 ;  /* 0x40000040ff157424 */ /* 0x000fe200078e00ff */
[----:B------:R-:W-:Y:S01]  /*b5e0*/  R2UR UR18, R24 ;  /* 0x00000000181272ca */ /* 0x000fe200000e0000 */
[----:B------:R-:W-:Y:S01]  /*b5f0*/  IMAD.MOV.U32 R15, RZ, RZ, 0x40000040 ;  /* 0x40000040ff0f7424 */ /* 0x000fe200078e00ff */
[----:B------:R-:W-:-:S02]  /*b600*/  R2UR UR19, R25 ;  /* 0x00000000191372ca */ /* 0x000fc400000e0000 */
[----:B------:R-:W-:Y:S01]  /*b610*/  WARPGROUP.ARRIVE ;  /* 0x00000000000079c5 */ /* 0x000fe20000000000 */
[----:B------:R-:W-:Y:S02]  /*b620*/  R2UR UR11, R21 ;  /* 0x00000000150b72ca */ /* 0x000fe400000e0000 */
[----:B------:R-:W-:-:S03]  /*b630*/  R2UR UR15, R15 ;  /* 0x000000000f0f72ca */ /* 0x000fc600000e0000 */
[----:B------:R-:W-:Y:S03]  /*b640*/  HGMMA.64x256x16.F32 R24, R152, gdesc[UR4].tnspB, RZ, !UPT, gsb0 ;  /* 0x43e0000498187df0 */ /* 0x000fe6000c0008ff */
[----:B------:R-:W-:Y:S02]  /*b650*/  WARPGROUP.DEPBAR.LE gsb0, 0x0 ;  /* 0x00008000000079c5 */ /* 0x000fe40000010000 */
[----:B------:R-:W-:-:S15]  /*b660*/  WARPGROUP.ARRIVE ;  /* 0x00000000000079c5 */ /* 0x000fde0000000000 */
[----:B------:R-:W-:-:S08]  /*b670*/  NOP ;  /* 0x0000000000007918 */ /* 0x000fd00000000000 */
[----:B------:R-:W-:Y:S03]  /*b680*/  HGMMA.64x256x16.F32 R24, R156, gdesc[UR8].tnspB, R24, gsb0 ;  /* 0x43e000089c187df0 */ /* 0x000fe60008000818 */
        /* <DEDUP_REMOVED lines=19> */
.L_x_3900:
[----:B------:R-:W-:Y:S01]  /*b7c0*/  VIADD R15, R171, 0xfffffffe ;  /* 0xfffffffeab0f7836 */ /* 0x000fe20000000000 */
[----:B------:R-:W-:Y:S01]  /*b7d0*/  BSSY B0, `(.L_x_3901) ;  /* 0x00001ef000007945 */ /* 0x000fe20003800000 */
[----:B01----:R-:W-:-:S03]  /*b7e0*/  VIADD R12, R12, 0x28c60 ;  /* 0x00028c600c0c7836 */ /* 0x003fc60000000000 */
[----:B------:R-:W-:Y:S02]  /*b7f0*/  ISETP.GE.AND P1, PT, R15, R196, PT ;  /* 0x000000c40f00720c */ /* 0x000fe40003f26270 */
[----:B------:R-:W-:-:S04]  /*b800*/  PRMT R12, R190, 0x654, R12 ;  /* 0x00000654be0c7816 */ /* 0x000fc8000000000c */
[----:B------:R0:W-:Y:S07]  /*b810*/  SYNCS.ARRIVE.TRANS64.RED.A1T0 RZ, [R12+URZ], RZ ;  /* 0x000000ff0cff79a7 */ /* 0x0001ee000810043f */
[----:B------:R-:W-:Y:S05]  /*b820*/  @!P1 BRA `(.L_x_3902) ;  /* 0x0000001c00a49947 */ /* 0x000fea0003800000 */
[----:B------:R-:W-:Y:S01]  /*b830*/  MOV R13, R170 ;  /* 0x000000aa000d7202 */ /* 0x000fe20000000f00 */
[----:B------:R-:W-:Y:S02]  /*b840*/  IMAD.MOV.U32 R218, RZ, RZ, R169 ;  /* 0x000000ffffda7224 */ /* 0x000fe400078e00a9 */
[----:B------:R-:W-:-:S07]  /*b850*/  IMAD.MOV.U32 R217, RZ, RZ, R19 ;  /* 0x000000ffffd97224 */ /* 0x000fce00078e0013 */
.L_x_3915:
[----:B------:R-:W-:Y:S02]  /*b860*/  VIADD R19, R217, 0x1 ;  /* 0x00000001d9137836 */ /* 0x000fe40000000000 */
[----:B0-----:R-:W-:Y:S02]  /*b870*/  IMAD.MOV.U32 R12, RZ, RZ, R15 ;  /* 0x000000ffff0c7224 */ /* 0x001fe400078e000f */
[----:B------:R-:W-:Y:S01]  /*b880*/  VIADD R15, R15, 0xffffffff ;  /* 0xffffffff0f0f7836 */ /* 0x000fe20000000000 */
[C---:B------:R-:W-:Y:S02]  /*b890*/  ISETP.NE.AND P2, PT, R19.reuse, 0x2, PT ;  /* 0x000000021300780c */ /* 0x040fe40003f45270 */
[----:B------:R-:W-:Y:S02]  /*b8a0*/  ISETP.GT.AND P1, PT, R12, R196, PT ;  /* 0x000000c40c00720c */ /* 0x000fe40003f24270 */
[----:B------:R-:W-:Y:S02]  /*b8b0*/  SEL R12, RZ, 0x1, P2 ;  /* 0x00000001ff0c7807 */ /* 0x000fe40001000000 */
[----:B------:R-:W-:-:S02]  /*b8c0*/  SEL R19, R19, RZ, P2 ;  /* 0x000000ff13137207 */ /* 0x000fc40001000000 */
[----:B------:R-:W-:Y:S01]  /*b8d0*/  LOP3.LUT R185, R185, R12, RZ, 0x3c, !PT ;  /* 0x0000000cb9b97212 */ /* 0x000fe200078e3cff */
[----:B-1----:R-:W-:Y:S06]  /*b8e0*/  @!P0 BRA `(.L_x_3903) ;  /* 0x0000000000048947 */ /* 0x002fec0003800000 */
[----:B------:R-:W-:Y:S01]  /*b8f0*/  BPT.TRAP 0x1 ;  /* 0x000000040000795c */ /* 0x000fe20000300000 */
.L_x_3903:
[----:B------:R-:W-:Y:S01]  /*b900*/  IMAD R14, R19, 0x8, R2 ;  /* 0x00000008130e7824 */ /* 0x000fe200078e0202 */
[----:B------:R-:W-:-:S04]  /*b910*/  SHF.L.U32 R12, R185, 0x1f, RZ ;  /* 0x0000001fb90c7819 */ /* 0x000fc800000006ff */
[----:B------:R0:W1:Y:S01]  /*b920*/  SYNCS.PHASECHK.TRANS64.TRYWAIT P2, [R14+URZ+0x28c30], R12 ;  /* 0x028c300c0e0075a7 */ /* 0x000062000804017f */
[----:B------:R-:W-:Y:S05]  /*b930*/  @!P0 BRA `(.L_x_3904) ;  /* 0x0000000000048947 */ /* 0x000fea0003800000 */
[----:B------:R-:W-:Y:S01]  /*b940*/  BPT.TRAP 0x1 ;  /* 0x000000040000795c */ /* 0x000fe20000300000 */
.L_x_3904:
[----:B------:R-:W-:Y:S01]  /*b950*/  VIADD R20, R2, 0x20400 ;  /* 0x0002040002147836 */ /* 0x000fe20000000000 */
[----:B------:R-:W-:Y:S01]  /*b960*/  BSSY B1, `(.L_x_3905) ;  /* 0x0000009000017945 */ /* 0x000fe20003800000 */
[----:B--2---:R-:W-:Y:S02]  /*b970*/  IMAD R154, R19, 0x200, R0 ;  /* 0x00000200139a7824 */ /* 0x004fe400078e0200 */
[----:B------:R-:W-:Y:S01]  /*b980*/  IMAD.MOV.U32 R155, RZ, RZ, 0x40000040 ;  /* 0x40000040ff9b7424 */ /* 0x000fe200078e00ff */
[----:B------:R-:W-:-:S04]  /*b990*/  SHF.R.U32.HI R20, RZ, 0x4, R20 ;  /* 0x00000004ff147819 */ /* 0x000fc80000011614 */
[----:B------:R-:W-:-:S04]  /*b9a0*/  LOP3.LUT R20, R20, 0x3fff, RZ, 0xc0, !PT ;  /* 0x00003fff14147812 */ /* 0x000fc800078ec0ff */
[----:B------:R-:W-:Y:S01]  /*b9b0*/  LOP3.LUT R20, R20, 0x10000, RZ, 0xfc, !PT ;  /* 0x0001000014147812 */ /* 0x000fe200078efcff */
[----:B-1----:R-:W-:Y:S06]  /*b9c0*/  @P2 BRA `(.L_x_3906) ;  /* 0x0000000000082947 */ /* 0x002fec0003800000 */
[----:B------:R-:W1:Y:S02]  /*b9d0*/  SYNCS.PHASECHK.TRANS64.TRYWAIT P2, [R14+URZ+0x28c30], R12 ;  /* 0x028c300c0e0075a7 */ /* 0x000e64000804017f */
[----:B-1----:R-:W-:Y:S05]  /*b9e0*/  @!P2 BRA `(.L_x_3907) ;  /* 0x000000f800dca947 */ /* 0x002fea0003800000 */
.L_x_3906:
[----:B------:R-:W-:Y:S05]  /*b9f0*/  BSYNC B1 ;  /* 0x0000000000017941 */ /* 0x000fea0003800000 */
.L_x_3905:
[----:B------:R-:W-:Y:S01]  /*ba00*/  IMAD.MOV.U32 R21, RZ, RZ, 0x40000040 ;  /* 0x40000040ff157424 */ /* 0x000fe200078e00ff */
[----:B------:R-:W-:Y:S01]  /*ba10*/  R2UR UR4, R20 ;  /* 0x00000000140472ca */ /* 0x000fe200000e0000 */
[C---:B------:R-:W-:Y:S01]  /*ba20*/  VIADD R152, R154.reuse, 0x2 ;  /* 0x000000029a987836 */ /* 0x040fe20000000000 */
[C---:B------:R-:W-:Y:S01]  /*ba30*/  R2UR UR6, R154.reuse ;  /* 0x000000009a0672ca */ /* 0x040fe200000e0000 */
[C---:B------:R-:W-:Y:S01]  /*ba40*/  VIADD R20, R154.reuse, 0x4 ;  /* 0x000000049a147836 */ /* 0x040fe20000000000 */
[----:B------:R-:W-:Y:S01]  /*ba50*/  R2UR UR7, R155 ;  /* 0x000000009b0772ca */ /* 0x000fe200000e0000 */
[----:B------:R-:W-:Y:S01]  /*ba60*/  VIADD R154, R154, 0x6 ;  /* 0x000000069a9a7836 */ /* 0x000fe20000000000 */
[----:B------:R-:W-:Y:S01]  /*ba70*/  R2UR UR5, R21 ;  /* 0x00000000150572ca */ /* 0x000fe200000e0000 */
[----:B------:R-:W-:Y:S01]  /*ba80*/  IMAD.MOV.U32 R153, RZ, RZ, 0x40000040 ;  /* 0x40000040ff997424 */ /* 0x000fe200078e00ff */
[----:B------:R-:W-:Y:S01]  /*ba90*/  R2UR UR10, R152 ;  /* 0x00000000980a72ca */ /* 0x000fe200000e0000 */
[----:B------:R-:W-:Y:S01]  /*baa0*/  IMAD.MOV.U32 R155, RZ, RZ, 0x40000040 ;  /* 0x40000040ff9b7424 */ /* 0x000fe200078e00ff */
[----:B------:R-:W-:-:S02]  /*bab0*/  R2UR UR18, R154 ;  /* 0x000000009a1272ca */ /* 0x000fc400000e0000 */
[----:B------:R-:W-:Y:S02]  /*bac0*/  R2UR UR11, R153 ;  /* 0x00000000990b72ca */ /* 0x000fe400000e0000 */
[----:B------:R-:W-:Y:S02]  /*bad0*/  R2UR UR19, R155 ;  /* 0x000000009b1372ca */ /* 0x000fe400000e0000 */
[----:B------:R-:W-:Y:S01]  /*bae0*/  WARPGROUP.ARRIVE ;  /* 0x00000000000079c5 */ /* 0x000fe20000000000 */
[----:B------:R-:W-:Y:S02]  /*baf0*/  R2UR UR8, R8 ;  /* 0x00000000080872ca */ /* 0x000fe400000e0000 */
[----:B------:R-:W-:Y:S02]  /*bb00*/  R2UR UR9, R9 ;  /* 0x00000000090972ca */ /* 0x000fe400000e0000 */
[----:B------:R-:W-:Y:S01]  /*bb10*/  R2UR UR14, R20 ;  /* 0x00000000140e72ca */ /* 0x000fe200000e0000 */
[----:B------:R-:W-:Y:S01]  /*bb20*/  HGMMA.64x64x16.F32 R152, gdesc[UR4], RZ, !UPT, gsb0 ;  /* 0x00e00000049879f0 */ /* 0x000fe2000c0008ff */
[----:B------:R-:W-:-:S02]  /*bb30*/  R2UR UR15, R21 ;  /* 0x00000000150f72ca */ /* 0x000fc400000e0000 */
[----:B------:R-:W-:Y:S02]  /*bb40*/  R2UR UR12, R6 ;  /* 0x00000000060c72ca */ /* 0x000fe400000e0000 */
[----:B------:R-:W-:Y:S02]  /*bb50*/  R2UR UR13, R7 ;  /* 0x00000000070d72ca */ /* 0x000fe400000e0000 */
[----:B------:R-:W-:Y:S02]  /*bb60*/  R2UR UR16, R4 ;  /* 0x00000000041072ca */ /* 0x000fe400000e0000 */
[----:B------:R-:W-:Y:S01]  /*bb70*/  R2UR UR17, R5 ;  /* 0x00000000051172ca */ /* 0x000fe200000e0000 */
        /* <DEDUP_REMOVED lines=12> */
.L_x_3908:
        /* <DEDUP_REMOVED lines=31> */
[----:B---3--:R-:W-:Y:S01]  /*be30*/  FMNMX.FTZ R168, R21, R168, !PT ;  /* 0x000000a815a87209 */ /* 0x008fe20007810000 */
[----:B------:R-:W-:Y:S01]  /*be40*/  FMUL.FTZ R175, R175, UR40 ;  /* 0x00000028afaf7c20 */ /* 0x000fe20008410000 */
[----:B------:R-:W-:Y:S01]  /*be50*/  FMUL.FTZ R178, R178, UR40 ;  /* 0x00000028b2b27c20 */ /* 0x000fe20008410000 */
[----:B------:R-:W-:Y:S01]  /*be60*/  FMUL.FTZ R179, R179, UR40 ;  /* 0x00000028b3b37c20 */ /* 0x000fe20008410000 */
[----:B------:R-:W-:Y:S01]  /*be70*/  FMUL.FTZ R182, R182, UR40 ;  /* 0x00000028b6b67c20 */ /* 0x000fe20008410000 */
[----:B------:R-:W-:Y:S01]  /*be80*/  FMUL.FTZ R183, R183, UR40 ;  /* 0x00000028b7b77c20 */ /* 0x000fe20008410000 */
[----:B------:R-:W-:Y:S01]  /*be90*/  ISETP.NE.AND P2, PT, R197, RZ, PT ;  /* 0x000000ffc500720c */ /* 0x000fe20003f45270 */
[----:B------:R-:W3:Y:S01]  /*bea0*/  MUFU.TANH R156, R156 ;  /* 0x0000009c009c7308 */ /* 0x000ee20000002400 */
[----:B----4-:R-:W-:-:S07]  /*beb0*/  FMNMX.FTZ R168, R152, R168, !PT ;  /* 0x000000a898a87209 */ /* 0x010fce0007810000 */
[----:B------:R-:W4:Y:S01]  /*bec0*/  MUFU.TANH R157, R157 ;  /* 0x0000009d009d7308 */ /* 0x000f220000002400 */
[----:B--2---:R-:W-:-:S03]  /*bed0*/  FMNMX.FTZ R168, R153, R168, !PT ;  /* 0x000000a899a87209 */ /* 0x004fc60007810000 */
[----:B------:R-:W-:-:S04]  /*bee0*/  @!P2 IMAD R217, R217, 0x40, R195 ;  /* 0x00000040d9d9a824 */ /* 0x000fc800078e02c3 */
[----:B------:R-:W2:Y:S01]  /*bef0*/  MUFU.TANH R160, R160 ;  /* 0x000000a000a07308 */ /* 0x000ea20000002400 */
[----:B---3--:R-:W-:Y:S01]  /*bf00*/  FMNMX.FTZ R168, R156, R168, !PT ;  /* 0x000000a89ca87209 */ /* 0x008fe20007810000 */
[----:B------:R-:W-:-:S06]  /*bf10*/  @!P2 IMAD R217, R217, 0x4, R2 ;  /* 0x00000004d9d9a824 */ /* 0x000fcc00078e0202 */
[----:B------:R-:W3:Y:S01]  /*bf20*/  MUFU.TANH R161, R161 ;  /* 0x000000a100a17308 */ /* 0x000ee20000002400 */
[----:B----4-:R-:W-:-:S07]  /*bf30*/  FMNMX.FTZ R168, R157, R168, !PT ;  /* 0x000000a89da87209 */ /* 0x010fce0007810000 */
[----:B------:R-:W4:Y:S01]  /*bf40*/  MUFU.TANH R164, R164 ;  /* 0x000000a400a47308 */ /* 0x000f220000002400 */
[----:B--2---:R-:W-:-:S07]  /*bf50*/  FMNMX.FTZ R168, R160, R168, !PT ;  /* 0x000000a8a0a87209 */ /* 0x004fce0007810000 */
[----:B------:R-:W2:Y:S01]  /*bf60*/  MUFU.TANH R165, R165 ;  /* 0x000000a500a57308 */ /* 0x000ea20000002400 */
[----:B---3--:R-:W-:-:S07]  /*bf70*/  FMNMX.FTZ R168, R161, R168, !PT ;  /* 0x000000a8a1a87209 */ /* 0x008fce0007810000 */
        /* <DEDUP_REMOVED lines=15> */
[----:B--2---:R-:W-:-:S05]  /*c070*/  FMNMX.FTZ R169, R181, R168, !PT ;  /* 0x000000a8b5a97209 */ /* 0x004fca0007810000 */
[----:B------:R-:W2:Y:S02]  /*c080*/  SHFL.BFLY PT, R168, R169, 0x2, 0x1f ;  /* 0x0c401f00a9a87f89 */ /* 0x000ea400000e0000 */
[----:B------:R-:W5:Y:S08]  /*c090*/  MUFU.TANH R158, R158 ;  /* 0x0000009e009e7308 */ /* 0x000f700000002400 */
[----:B------:R-:W0:Y:S08]  /*c0a0*/  MUFU.TANH R159, R159 ;  /* 0x0000009f009f7308 */ /* 0x000e300000002400 */
[----:B------:R-:W1:Y:S01]  /*c0b0*/  MUFU.TANH R162, R162 ;  /* 0x000000a200a27308 */ /* 0x000e620000002400 */
[----:B--2---:R-:W-:-:S07]  /*c0c0*/  FMNMX.FTZ R169, R169, R168, !PT ;  /* 0x000000a8a9a97209 */ /* 0x004fce0007810000 */
[----:B------:R-:W2:Y:S01]  /*c0d0*/  MUFU.TANH R163, R163 ;  /* 0x000000a300a37308 */ /* 0x000ea20000002400 */
[----:B------:R-:W3:Y:S07]  /*c0e0*/  SHFL.BFLY PT, R168, R169, 0x1, 0x1f ;  /* 0x0c201f00a9a87f89 */ /* 0x000eee00000e0000 */
[----:B------:R-:W2:Y:S08]  /*c0f0*/  MUFU.TANH R166, R166 ;  /* 0x000000a600a67308 */ /* 0x000eb00000002400 */
[----:B------:R-:W2:Y:S08]  /*c100*/  MUFU.TANH R167, R167 ;  /* 0x000000a700a77308 */ /* 0x000eb00000002400 */
[----:B------:R-:W-:Y:S01]  /*c110*/  MUFU.TANH R171, R171 ;  /* 0x000000ab00ab7308 */ /* 0x000fe20000002400 */
[----:B---3--:R-:W-:Y:S01]  /*c120*/  FMNMX.FTZ R169, R169, R168, !PT ;  /* 0x000000a8a9a97209 */ /* 0x008fe20007810000 */
[----:B------:R-:W-:-:S04]  /*c130*/  IMAD.U32 R168, RZ, RZ, UR38 ;  /* 0x00000026ffa87e24 */ /* 0x000fc8000f8e00ff */
[C---:B------:R-:W-:Y:S01]  /*c140*/  FADD.FTZ R222, -R169.reuse, R218 ;  /* 0x000000daa9de7221 */ /* 0x040fe20000010100 */
[-C--:B------:R-:W-:Y:S01]  /*c150*/  FMUL.FTZ R218, R169, R168.reuse ;  /* 0x000000a8a9da7220 */ /* 0x080fe20000410000 */
[----:B------:R-:W-:Y:S02]  /*c160*/  MUFU.TANH R174, R174 ;  /* 0x000000ae00ae7308 */ /* 0x000fe40000002400 */
        /* <DEDUP_REMOVED lines=16> */
[----:B------:R-:W-:Y:S01]  /*c270*/  FFMA.FTZ R181, R181, R168, -R218 ;  /* 0x000000a8b5b57223 */ /* 0x000fe200000108da */
[----:B------:R-:W-:Y:S01]  /*c280*/  FMUL.FTZ R218, R170, UR40 ;  /* 0x00000028aada7c20 */ /* 0x000fe20008410000 */
[----:B------:R-:W-:Y:S01]  /*c290*/  VIADD R170, R14, 0x28c40 ;  /* 0x00028c400eaa7836 */ /* 0x000fe20000000000 */
[----:B------:R-:W-:Y:S04]  /*c2a0*/  MUFU.TANH R175, R175 ;  /* 0x000000af00af7308 */ /* 0x000fe80000002400 */
[----:B------:R-:W-:-:S04]  /*c2b0*/  PRMT R170, R190, 0x654, R170 ;  /* 0x00000654beaa7816 */ /* 0x000fc800000000aa */
[----:B------:R3:W-:Y:S01]  /*c2c0*/  SYNCS.ARRIVE.TRANS64.RED.A1T0 RZ, [R170+URZ], RZ ;  /* 0x000000ffaaff79a7 */ /* 0x0007e2000810043f */
[----:B------:R-:W2:Y:S01]  /*c2d0*/  MUFU.TANH R218, R218 ;  /* 0x000000da00da7308 */ /* 0x000ea20000002400 */
[----:B---3--:R-:W-:-:S07]  /*c2e0*/  FMNMX.FTZ R170, R154, R13, !PT ;  /* 0x0000000d9aaa7209 */ /* 0x008fce0007810000 */
[----:B------:R-:W3:Y:S01]  /*c2f0*/  MUFU.TANH R178, R178 ;  /* 0x000000b200b27308 */ /* 0x000ee20000002400 */
[----:B----4-:R-:W-:-:S04]  /*c300*/  FMNMX.FTZ R170, R155, R170, !PT ;  /* 0x000000aa9baa7209 */ /* 0x010fc80007810000 */
[----:B-----5:R-:W-:-:S03]  /*c310*/  FMNMX.FTZ R170, R158, R170, !PT ;  /* 0x000000aa9eaa7209 */ /* 0x020fc60007810000 */
[----:B------:R-:W4:Y:S01]  /*c320*/  MUFU.TANH R179, R179 ;  /* 0x000000b300b37308 */ /* 0x000f220000002400 */
[----:B0-----:R-:W-:-:S04]  /*c330*/  FMNMX.FTZ R170, R159, R170, !PT ;  /* 0x000000aa9faa7209 */ /* 0x001fc80007810000 */
[----:B-1----:R-:W-:-:S03]  /*c340*/  FMNMX.FTZ R170, R162, R170, !PT ;  /* 0x000000aaa2aa7209 */ /* 0x002fc60007810000 */
[----:B------:R-:W0:Y:S01]  /*c350*/  MUFU.TANH R182, R182 ;  /* 0x000000b600b67308 */ /* 0x000e220000002400 */
[----:B--2---:R-:W-:-:S04]  /*c360*/  FMNMX.FTZ R170, R163, R170, !PT ;  /* 0x000000aaa3aa7209 */ /* 0x004fc80007810000 */
[----:B------:R-:W-:-:S03]  /*c370*/  FMNMX.FTZ R170, R166, R170, !PT ;  /* 0x000000aaa6aa7209 */ /* 0x000fc60007810000 */
[----:B------:R-:W-:Y:S01]  /*c380*/  MUFU.TANH R183, R183 ;  /* 0x000000b700b77308 */ /* 0x000fe20000002400 */
[----:B------:R-:W-:-:S04]  /*c390*/  FMNMX.FTZ R170, R167, R170, !PT ;  /* 0x000000aaa7aa7209 */ /* 0x000fc80007810000 */
[----:B------:R-:W-:-:S03]  /*c3a0*/  FMNMX.FTZ R170, R218, R170, !PT ;  /* 0x000000aadaaa7209 */ /* 0x000fc60007810000 */
[----:B------:R-:W-:Y:S01]  /*c3b0*/  MUFU.EX2 R152, R219 ;  /* 0x000000db00987308 */ /* 0x000fe20000000800 */
[----:B------:R-:W-:-:S04]  /*c3c0*/  FMNMX.FTZ R170, R171, R170, !PT ;  /* 0x000000aaabaa7209 */ /* 0x000fc80007810000 */
[----:B------:R-:W-:-:S03]  /*c3d0*/  FMNMX.FTZ R170, R174, R170, !PT ;  /* 0x000000aaaeaa7209 */ /* 0x000fc60007810000 */
[----:B------:R-:W1:Y:S01]  /*c3e0*/  MUFU.EX2 R20, R222 ;  /* 0x000000de00147308 */ /* 0x000e620000000800 */
[----:B------:R-:W-:-:S04]  /*c3f0*/  FMNMX.FTZ R170, R175, R170, !PT ;  /* 0x000000aaafaa7209 */ /* 0x000fc80007810000 */
[----:B---3--:R-:W-:-:S03]  /*c400*/  FMNMX.FTZ R170, R178, R170, !PT ;  /* 0x000000aab2aa7209 */ /* 0x008fc60007810000 */
[----:B------:R-:W2:Y:S01]  /*c410*/  MUFU.EX2 R220, R220 ;  /* 0x000000dc00dc7308 */ /* 0x000ea20000000800 */
[----:B----4-:R-:W-:-:S04]  /*c420*/  FMNMX.FTZ R170, R179, R170, !PT ;  /* 0x000000aab3aa7209 */ /* 0x010fc80007810000 */
[----:B0-----:R-:W-:-:S03]  /*c430*/  FMNMX.FTZ R170, R182, R170, !PT ;  /* 0x000000aab6aa7209 */ /* 0x001fc60007810000 */
[----:B------:R-:W0:Y:S01]  /*c440*/  MUFU.EX2 R21, R21 ;  /* 0x0000001500157308 */ /* 0x000e220000000800 */
[----:B-1----:R-:W-:Y:S01]  /*c450*/  @!P2 STS [R217+0x28800], R20 ;  /* 0x02880014d900a388 */ /* 0x002fe20000000800 */
[----:B------:R-:W-:Y:S01]  /*c460*/  FFMA.FTZ R3, R20, R3, R152 ;  /* 0x0000000314037223 */ /* 0x000fe20000010098 */
[----:B------:R-:W-:Y:S01]  /*c470*/  FMNMX.FTZ R170, R183, R170, !PT ;  /* 0x000000aab7aa7209 */ /* 0x000fe20007810000 */
[-C--:B------:R-:W-:Y:S01]  /*c480*/  FMUL.FTZ R24, R24, R20.reuse ;  /* 0x0000001418187220 */ /* 0x080fe20000410000 */
[-C--:B------:R-:W-:Y:S01]  /*c490*/  FMUL.FTZ R25, R25, R20.reuse ;  /* 0x0000001419197220 */ /* 0x080fe20000410000 */
[-C--:B------:R-:W-:Y:S01]  /*c4a0*/  FMUL.FTZ R28, R28, R20.reuse ;  /* 0x000000141c1c7220 */ /* 0x080fe20000410000 */
[----:B------:R-:W-:Y:S01]  /*c4b0*/  FMUL.FTZ R29, R29, R20 ;  /* 0x000000141d1d7220 */ /* 0x000fe20000410000 */
[----:B------:R-:W1:Y:S01]  /*c4c0*/  SHFL.BFLY PT, R219, R170, 0x2, 0x1f ;  /* 0x0c401f00aadb7f89 */ /* 0x000e6200000e0000 */
[----:B------:R-:W3:Y:S01]  /*c4d0*/  MUFU.EX2 R153, R153 ;  /* 0x0000009900997308 */ /* 0x000ee20000000800 */
[C---:B--2---:R-:W-:Y:S01]  /*c4e0*/  FADD.FTZ R3, R220.reuse, R3 ;  /* 0x00000003dc037221 */ /* 0x044fe20000010000 */
[----:B------:R-:W-:Y:S01]  /*c4f0*/  F2FP.F16.F32.PACK_AB R152, R220, R152 ;  /* 0x00000098dc98723e */ /* 0x000fe200000000ff */
[-C--:B------:R-:W-:Y:S01]  /*c500*/  FMUL.FTZ R32, R32, R20.reuse ;  /* 0x0000001420207220 */ /* 0x080fe20000410000 */
[-C--:B------:R-:W-:Y:S01]  /*c510*/  FMUL.FTZ R33, R33, R20.reuse ;  /* 0x0000001421217220 */ /* 0x080fe20000410000 */
[-C--:B------:R-:W-:Y:S01]  /*c520*/  FMUL.FTZ R36, R36, R20.reuse ;  /* 0x0000001424247220 */ /* 0x080fe20000410000 */
[-C--:B------:R-:W-:Y:S01]  /*c530*/  FMUL.FTZ R37, R37, R20.reuse ;  /* 0x0000001425257220 */ /* 0x080fe20000410000 */
[-C--:B------:R-:W-:Y:S01]  /*c540*/  FMUL.FTZ R40, R40, R20.reuse ;  /* 0x0000001428287220 */ /* 0x080fe20000410000 */
[----:B------:R-:W2:Y:S01]  /*c550*/  MUFU.EX2 R156, R156 ;  /* 0x0000009c009c7308 */ /* 0x000ea20000000800 */
[----:B0-----:R-:W-:Y:S01]  /*c560*/  FADD.FTZ R3, R21, R3 ;  /* 0x0000000315037221 */ /* 0x001fe20000010000 */
[-C--:B------:R-:W-:Y:S01]  /*c570*/  FMUL.FTZ R41, R41, R20.reuse ;  /* 0x0000001429297220 */ /* 0x080fe20000410000 */
[-C--:B------:R-:W-:Y:S01]  /*c580*/  FMUL.FTZ R44, R44, R20.reuse ;  /* 0x000000142c2c7220 */ /* 0x080fe20000410000 */
[-C--:B------:R-:W-:Y:S01]  /*c590*/  FMUL.FTZ R45, R45, R20.reuse ;  /* 0x000000142d2d7220 */ /* 0x080fe20000410000 */
[-C--:B------:R-:W-:Y:S01]  /*c5a0*/  FMUL.FTZ R48, R48, R20.reuse ;  /* 0x0000001430307220 */ /* 0x080fe20000410000 */
[-C--:B------:R-:W-:Y:S01]  /*c5b0*/  FMUL.FTZ R49, R49, R20.reuse ;  /* 0x0000001431317220 */ /* 0x080fe20000410000 */
[-C--:B------:R-:W-:Y:S01]  /*c5c0*/  FMUL.FTZ R52, R52, R20.reuse ;  /* 0x0000001434347220 */ /* 0x080fe20000410000 */
[----:B------:R-:W0:Y:S01]  /*c5d0*/  MUFU.EX2 R157, R157 ;  /* 0x0000009d009d7308 */ /* 0x000e220000000800 */
[----:B---3--:R-:W-:Y:S01]  /*c5e0*/  FADD.FTZ R3, R153, R3 ;  /* 0x0000000399037221 */ /* 0x008fe20000010000 */
[-C--:B------:R-:W-:Y:S01]  /*c5f0*/  FMUL.FTZ R53, R53, R20.reuse ;  /* 0x0000001435357220 */ /* 0x080fe20000410000 */
[-C--:B------:R-:W-:Y:S01]  /*c600*/  FMUL.FTZ R56, R56, R20.reuse ;  /* 0x0000001438387220 */ /* 0x080fe20000410000 */
[-C--:B------:R-:W-:Y:S01]  /*c610*/  FMUL.FTZ R57, R57, R20.reuse ;  /* 0x0000001439397220 */ /* 0x080fe20000410000 */
[-C--:B------:R-:W-:Y:S01]  /*c620*/  FMUL.FTZ R60, R60, R20.reuse ;  /* 0x000000143c3c7220 */ /* 0x080fe20000410000 */
[-C--:B------:R-:W-:Y:S01]  /*c630*/  FMUL.FTZ R61, R61, R20.reuse ;  /* 0x000000143d3d7220 */ /* 0x080fe20000410000 */
[----:B-1----:R-:W-:Y:S01]  /*c640*/  FMNMX.FTZ R170, R170, R219, !PT ;  /* 0x000000dbaaaa7209 */ /* 0x002fe20007810000 */
[----:B------:R-:W1:Y:S01]  /*c650*/  MUFU.EX2 R160, R160 ;  /* 0x000000a000a07308 */ /* 0x000e620000000800 */
[----:B--2---:R-:W-:Y:S01]  /*c660*/  FADD.FTZ R3, R156, R3 ;  /* 0x000000039c037221 */ /* 0x004fe20000010000 */
[-C--:B------:R-:W-:Y:S01]  /*c670*/  FMUL.FTZ R64, R64, R20.reuse ;  /* 0x0000001440407220 */ /* 0x080fe20000410000 */
[-C--:B------:R-:W-:Y:S01]  /*c680*/  FMUL.FTZ R65, R65, R20.reuse ;  /* 0x0000001441417220 */ /* 0x080fe20000410000 */
[----:B------:R-:W2:Y:S01]  /*c690*/  SHFL.BFLY PT, R219, R170, 0x1, 0x1f ;  /* 0x0c201f00aadb7f89 */ /* 0x000ea200000e0000 */
[-C--:B------:R-:W-:Y:S01]  /*c6a0*/  FMUL.FTZ R68, R68, R20.reuse ;  /* 0x0000001444447220 */ /* 0x080fe20000410000 */
[-C--:B------:R-:W-:Y:S01]  /*c6b0*/  FMUL.FTZ R69, R69, R20.reuse ;  /* 0x0000001445457220 */ /* 0x080fe20000410000 */
[----:B------:R-:W-:Y:S01]  /*c6c0*/  FMUL.FTZ R72, R72, R20 ;  /* 0x0000001448487220 */ /* 0x000fe20000410000 */
[----:B------:R-:W3:Y:S01]  /*c6d0*/  MUFU.EX2 R161, R161 ;  /* 0x000000a100a17308 */ /* 0x000ee20000000800 */
[C---:B0-----:R-:W-:Y:S01]  /*c6e0*/  FADD.FTZ R3, R157.reuse, R3 ;  /* 0x000000039d037221 */ /* 0x041fe20000010000 */
[----:B------:R-:W-:Y:S01]  /*c6f0*/  F2FP.F16.F32.PACK_AB R156, R157, R156 ;  /* 0x0000009c9d9c723e */ /* 0x000fe200000000ff */
[-C--:B------:R-:W-:Y:S01]  /*c700*/  FMUL.FTZ R73, R73, R20.reuse ;  /* 0x0000001449497220 */ /* 0x080fe20000410000 */
[-C--:B------:R-:W-:Y:S01]  /*c710*/  FMUL.FTZ R76, R76, R20.reuse ;  /* 0x000000144c4c7220 */ /* 0x080fe20000410000 */
[-C--:B------:R-:W-:Y:S01]  /*c720*/  FMUL.FTZ R77, R77, R20.reuse ;  /* 0x000000144d4d7220 */ /* 0x080fe20000410000 */
[-C--:B------:R-:W-:Y:S01]  /*c730*/  FMUL.FTZ R80, R80, R20.reuse ;  /* 0x0000001450507220 */ /* 0x080fe20000410000 */
[-C--:B------:R-:W-:Y:S01]  /*c740*/  FMUL.FTZ R81, R81, R20.reuse ;  /* 0x0000001451517220 */ /* 0x080fe20000410000 */
[----:B------:R-:W0:Y:S01]  /*c750*/  MUFU.EX2 R164, R164 ;  /* 0x000000a400a47308 */ /* 0x000e220000000800 */
        /* <DEDUP_REMOVED lines=8> */
[----:B---3--:R-:W-:Y:S01]  /*c7e0*/  FADD.FTZ R3, R161, R3 ;  /* 0x00000003a1037221 */ /* 0x008fe20000010000 */
[-C--:B------:R-:W-:Y:S01]  /*c7f0*/  FMUL.FTZ R96, R96, R20.reuse ;  /* 0x0000001460607220 */ /* 0x080fe20000410000 */
[-C--:B------:R-:W-:Y:S01]  /*c800*/  FMUL.FTZ R97, R97, R20.reuse ;  /* 0x0000001461617220 */ /* 0x080fe20000410000 */
[----:B--2---:R-:W-:Y:S01]  /*c810*/  FMNMX.FTZ R170, R170, R219, !PT ;  /* 0x000000dbaaaa7209 */ /* 0x004fe20007810000 */
[-C--:B------:R-:W-:Y:S01]  /*c820*/  FMUL.FTZ R100, R100, R20.reuse ;  /* 0x0000001464647220 */ /* 0x080fe20000410000 */
[-C--:B------:R-:W-:Y:S01]  /*c830*/  FMUL.FTZ R101, R101, R20.reuse ;  /* 0x0000001465657220 */ /* 0x080fe20000410000 */
[-C--:B------:R-:W-:Y:S01]  /*c840*/  FMUL.FTZ R104, R104, R20.reuse ;  /* 0x0000001468687220 */ /* 0x080fe20000410000 */
[----:B------:R-:W2:Y:S01]  /*c850*/  MUFU.EX2 R172, R172 ;  /* 0x000000ac00ac7308 */ /* 0x000ea20000000800 */
[----:B------:R-:W-:Y:S01]  /*c860*/  FADD.FTZ R13, -R170, R13 ;  /* 0x0000000daa0d7221 */ /* 0x000fe20000010100 */
[----:B0-----:R-:W-:Y:S01]  /*c870*/  FADD.FTZ R3, R164, R3 ;  /* 0x00000003a4037221 */ /* 0x001fe20000010000 */
[-C--:B------:R-:W-:Y:S01]  /*c880*/  FMUL.FTZ R105, R105, R20.reuse ;  /* 0x0000001469697220 */ /* 0x080fe20000410000 */
[----:B------:R-:W-:Y:S01]  /*c890*/  FMUL.FTZ R108, R108, R20 ;  /* 0x000000146c6c7220 */ /* 0x000fe20000410000 */
[----:B------:R-:W-:Y:S01]  /*c8a0*/  FMUL.FTZ R13, R13, R168 ;  /* 0x000000a80d0d7220 */ /* 0x000fe20000410000 */
        /* <DEDUP_REMOVED lines=11> */
[----:B--2---:R-:W-:Y:S01]  /*c960*/  FADD.FTZ R3, R172, R3 ;  /* 0x00000003ac037221 */ /* 0x004fe20000010000 */
[-C--:B------:R-:W-:Y:S01]  /*c970*/  FMUL.FTZ R125, R125, R20.reuse ;  /* 0x000000147d7d7220 */ /* 0x080fe20000410000 */
        /* <DEDUP_REMOVED lines=14> */
[----:B-1----:R1:W-:Y:S01]  /*ca60*/  @!P2 STS [R217+0x28820], R13 ;  /* 0x0288200dd900a388 */ /* 0x0023e20000000800 */
[----:B------:R-:W-:Y:S01]  /*ca70*/  FMUL.FTZ R149, R149, R20 ;  /* 0x0000001495957220 */ /* 0x000fe20000410000 */
[-C--:B------:R-:W-:Y:S01]  /*ca80*/  FMUL.FTZ R26, R26, R13.reuse ;  /* 0x0000000d1a1a7220 */ /* 0x080fe20000410000 */
[-C--:B------:R-:W-:Y:S01]  /*ca90*/  FMUL.FTZ R27, R27, R13.reuse ;  /* 0x0000000d1b1b7220 */ /* 0x080fe20000410000 */
[-C--:B------:R-:W-:Y:S01]  /*caa0*/  FMUL.FTZ R30, R30, R13.reuse ;  /* 0x0000000d1e1e7220 */ /* 0x080fe20000410000 */
[-C--:B------:R-:W-:Y:S01]  /*cab0*/  FMUL.FTZ R31, R31, R13.reuse ;  /* 0x0000000d1f1f7220 */ /* 0x080fe20000410000 */
[-C--:B------:R-:W-:Y:S01]  /*cac0*/  FMUL.FTZ R34, R34, R13.reuse ;  /* 0x0000000d22227220 */ /* 0x080fe20000410000 */
[----:B------:R-:W3:Y:S01]  /*cad0*/  MUFU.EX2 R180, R180 ;  /* 0x000000b400b47308 */ /* 0x000ee20000000800 */
[----:B--2---:R-:W-:Y:S01]  /*cae0*/  FADD.FTZ R3, R176, R3 ;  /* 0x00000003b0037221 */ /* 0x004fe20000010000 */
[-C--:B------:R-:W-:Y:S01]  /*caf0*/  FMUL.FTZ R35, R35, R13.reuse ;  /* 0x0000000d23237220 */ /* 0x080fe20000410000 */
[-C--:B-1----:R-:W-:Y:S01]  /*cb00*/  FMUL.FTZ R217, R170, R168.reuse ;  /* 0x000000a8aad97220 */ /* 0x082fe20000410000 */
[-C--:B------:R-:W-:Y:S01]  /*cb10*/  FMUL.FTZ R38, R38, R13.reuse ;  /* 0x0000000d26267220 */ /* 0x080fe20000410000 */
[-C--:B------:R-:W-:Y:S01]  /*cb20*/  FMUL.FTZ R39, R39, R13.reuse ;  /* 0x0000000d27277220 */ /* 0x080fe20000410000 */
[-C--:B------:R-:W-:Y:S01]  /*cb30*/  FMUL.FTZ R42, R42, R13.reuse ;  /* 0x0000000d2a2a7220 */ /* 0x080fe20000410000 */
        /* <DEDUP_REMOVED lines=11> */
[-CC-:B------:R-:W-:Y:S01]  /*cbf0*/  FFMA.FTZ R174, R174, R168.reuse, -R217.reuse ;  /* 0x000000a8aeae7223 */ /* 0x180fe200000108d9 */
[----:B------:R2:W4:Y:S01]  /*cc00*/  MUFU.EX2 R181, R154 ;  /* 0x0000009a00b57308 */ /* 0x0005220000000800 */
[-CC-:B------:R-:W-:Y:S01]  /*cc10*/  FFMA.FTZ R175, R175, R168.reuse, -R217.reuse ;  /* 0x000000a8afaf7223 */ /* 0x180fe200000108d9 */
[-CC-:B------:R-:W-:Y:S01]  /*cc20*/  FFMA.FTZ R178, R178, R168.reuse, -R217.reuse ;  /* 0x000000a8b2b27223 */ /* 0x180fe200000108d9 */
[-CC-:B------:R-:W-:Y:S01]  /*cc30*/  FFMA.FTZ R179, R179, R168.reuse, -R217.reuse ;  /* 0x000000a8b3b37223 */ /* 0x180fe200000108d9 */
[-CC-:B------:R-:W-:Y:S01]  /*cc40*/  FFMA.FTZ R183, R183, R168.reuse, -R217.reuse ;  /* 0x000000a8b7b77223 */ /* 0x180fe200000108d9 */
[----:B------:R-:W-:Y:S01]  /*cc50*/  FFMA.FTZ R182, R182, R168, -R217 ;  /* 0x000000a8b6b67223 */ /* 0x000fe200000108d9 */
[----:B0-----:R-:W-:Y:S01]  /*cc60*/  FADD.FTZ R3, R177, R3 ;  /* 0x00000003b1037221 */ /* 0x001fe20000010000 */
[----:B------:R-:W-:Y:S01]  /*cc70*/  FMUL.FTZ R43, R43, R13 ;  /* 0x0000000d2b2b7220 */ /* 0x000fe20000410000 */
[----:B------:R-:W0:Y:S01]  /*cc80*/  MUFU.EX2 R155, R155 ;  /* 0x0000009b009b7308 */ /* 0x000e220000000800 */
[----:B--2---:R-:W-:Y:S01]  /*cc90*/  F2FP.F16.F32.PACK_AB R154, R153, R21 ;  /* 0x00000015999a723e */ /* 0x004fe200000000ff */
[----:B---3--:R-:W-:Y:S01]  /*cca0*/  FADD.FTZ R3, R180, R3 ;  /* 0x00000003b4037221 */ /* 0x008fe20000010000 */
[-C--:B------:R-:W-:Y:S01]  /*ccb0*/  FMUL.FTZ R46, R46, R13.reuse ;  /* 0x0000000d2e2e7220 */ /* 0x080fe20000410000 */
[-C--:B------:R-:W-:Y:S01]  /*ccc0*/  FMUL.FTZ R47, R47, R13.reuse ;  /* 0x0000000d2f2f7220 */ /* 0x080fe20000410000 */
[-C--:B------:R-:W-:Y:S01]  /*ccd0*/  FMUL.FTZ R50, R50, R13.reuse ;  /* 0x0000000d32327220 */ /* 0x080fe20000410000 */
[C---:B-1----:R-:W-:Y:S01]  /*cce0*/  FADD.FTZ R3, R166.reuse, R3 ;  /* 0x00000003a6037221 */ /* 0x042fe20000010000 */
[----:B------:R-:W-:Y:S01]  /*ccf0*/  F2FP.F16.F32.PACK_AB R166, R166, R180 ;  /* 0x000000b4a6a6723e */ /* 0x000fe200000000ff */
[----:B------:R-:W1:Y:S01]  /*cd00*/  MUFU.EX2 R158, R158 ;  /* 0x0000009e009e7308 */ /* 0x000e620000000800 */
[----:B----4-:R-:W-:Y:S01]  /*cd10*/  FFMA.FTZ R10, R13, R10, R181 ;  /* 0x0000000a0d0a7223 */ /* 0x010fe200000100b5 */
[-C--:B------:R-:W-:Y:S01]  /*cd20*/  FMUL.FTZ R51, R51, R13.reuse ;  /* 0x0000000d33337220 */ /* 0x080fe20000410000 */
[-C--:B------:R-:W-:Y:S01]  /*cd30*/  FMUL.FTZ R54, R54, R13.reuse ;  /* 0x0000000d36367220 */ /* 0x080fe20000410000 */
[-C--:B------:R-:W-:Y:S01]  /*cd40*/  FMUL.FTZ R55, R55, R13.reuse ;  /* 0x0000000d37377220 */ /* 0x080fe20000410000 */
[-C--:B------:R-:W-:Y:S01]  /*cd50*/  FMUL.FTZ R58, R58, R13.reuse ;  /* 0x0000000d3a3a7220 */ /* 0x080fe20000410000 */
[-C--:B------:R-:W-:Y:S01]  /*cd60*/  FMUL.FTZ R59, R59, R13.reuse ;  /* 0x0000000d3b3b7220 */ /* 0x080fe20000410000 */
[----:B------:R-:W-:Y:S01]  /*cd70*/  FMUL.FTZ R62, R62, R13 ;  /* 0x0000000d3e3e7220 */ /* 0x000fe20000410000 */
[----:B------:R-:W2:Y:S01]  /*cd80*/  MUFU.EX2 R159, R159 ;  /* 0x0000009f009f7308 */ /* 0x000ea20000000800 */
        /* <DEDUP_REMOVED lines=18> */
[----:B------:R-:W-:Y:S01]  /*ceb0*/  BAR.SYNC.DEFER_BLOCKING 0xf, 0x100 ;  /* 0x03c4000000007b1d */ /* 0x000fe20000010000 */
[----:B------:R-:W-:Y:S01]  /*cec0*/  F2FP.F16.F32.PACK_AB R158, R161, R160 ;  /* 0x000000a0a19e723e */ /* 0x000fe200000000ff */
[-C--:B------:R-:W-:Y:S01]  /*ced0*/  FMUL.FTZ R86, R86, R13.reuse ;  /* 0x0000000d56567220 */ /* 0x080fe20000410000 */
[----:B------:R-:W-:Y:S01]  /*cee0*/  F2FP.F16.F32.PACK_AB R160, R165, R164 ;  /* 0x000000a4a5a0723e */ /* 0x000fe200000000ff */
[-C--:B------:R-:W-:Y:S01]  /*cef0*/  FMUL.FTZ R87, R87, R13.reuse ;  /* 0x0000000d57577220 */ /* 0x080fe20000410000 */
[----:B------:R-:W-:Y:S01]  /*cf00*/  F2FP.F16.F32.PACK_AB R164, R177, R176 ;  /* 0x000000b0b1a4723e */ /* 0x000fe200000000ff */
        /* <DEDUP_REMOVED lines=9> */
[C---:B-1----:R-:W-:Y:S01]  /*cfa0*/  FADD.FTZ R10, R163.reuse, R10 ;  /* 0x0000000aa30a7221 */ /* 0x042fe20000010000 */
[----:B------:R-:W-:Y:S01]  /*cfb0*/  F2FP.F16.F32.PACK_AB R157, R163, R162 ;  /* 0x000000a2a39d723e */ /* 0x000fe200000000ff */
[-C--:B------:R-:W-:Y:S01]  /*cfc0*/  FMUL.FTZ R102, R102, R13.reuse ;  /* 0x0000000d66667220 */ /* 0x080fe20000410000 */
[----:B------:R-:W-:Y:S01]  /*cfd0*/  F2FP.F16.F32.PACK_AB R162, R173, R172 ;  /* 0x000000acada2723e */ /* 0x000fe200000000ff */
[-C--:B------:R-:W-:Y:S01]  /*cfe0*/  FMUL.FTZ R103, R103, R13.reuse ;  /* 0x0000000d67677220 */ /* 0x080fe20000410000 */
[-C--:B------:R-:W-:Y:S01]  /*cff0*/  FMUL.FTZ R106, R106, R13.reuse ;  /* 0x0000000d6a6a7220 */ /* 0x080fe20000410000 */
[-C--:B------:R-:W-:Y:S01]  /*d000*/  FMUL.FTZ R107, R107, R13.reuse ;  /* 0x0000000d6b6b7220 */ /* 0x080fe20000410000 */
[----:B------:R-:W1:Y:S01]  /*d010*/  MUFU.EX2 R218, R218 ;  /* 0x000000da00da7308 */ /* 0x000e620000000800 */
[----:B--2---:R-:W-:Y:S01]  /*d020*/  FADD.FTZ R10, R219, R10 ;  /* 0x0000000adb0a7221 */ /* 0x004fe20000010000 */
[----:B------:R2:W-:Y:S01]  /*d030*/  STSM.16.M88.4 [R199+0x26800], R152 ;  /* 0x02680098c7007844 */ /* 0x0005e20000000200 */
        /* <DEDUP_REMOVED lines=12> */
[----:B------:R2:W-:Y:S01]  /*d100*/  STSM.16.M88.4 [R202], R156 ;  /* 0x0000009cca007844 */ /* 0x0005e20000000200 */
        /* <DEDUP_REMOVED lines=11> */
[-C--:B------:R-:W-:Y:S01]  /*d1c0*/  FMUL.FTZ R139, R139, R13.reuse ;  /* 0x0000000d8b8b7220 */ /* 0x080fe20000410000 */
[-C--:B------:R-:W-:Y:S01]  /*d1d0*/  FMUL.FTZ R142, R142, R13.reuse ;  /* 0x0000000d8e8e7220 */ /* 0x080fe20000410000 */
[-C--:B------:R-:W-:Y:S01]  /*d1e0*/  FMUL.FTZ R143, R143, R13.reuse ;  /* 0x0000000d8f8f7220 */ /* 0x080fe20000410000 */
[-C--:B------:R-:W-:Y:S01]  /*d1f0*/  FMUL.FTZ R146, R146, R13.reuse ;  /* 0x0000000d92927220 */ /* 0x080fe20000410000 */
[-C--:B------:R-:W-:Y:S01]  /*d200*/  FMUL.FTZ R147, R147, R13.reuse ;  /* 0x0000000d93937220 */ /* 0x080fe20000410000 */
[----:B------:R-:W3:Y:S01]  /*d210*/  MUFU.EX2 R178, R178 ;  /* 0x000000b200b27308 */ /* 0x000ee20000000800 */
[----:B0-----:R-:W-:Y:S01]  /*d220*/  FADD.FTZ R10, R174, R10 ;  /* 0x0000000aae0a7221 */ /* 0x001fe20000010000 */
[-C--:B------:R-:W-:Y:S01]  /*d230*/  FMUL.FTZ R150, R150, R13.reuse ;  /* 0x0000000d96967220 */ /* 0x080fe20000410000 */
[----:B------:R-:W-:-:S05]  /*d240*/  FMUL.FTZ R151, R151, R13 ;  /* 0x0000000d97977220 */ /* 0x000fca0000410000 */
[----:B------:R-:W0:Y:S01]  /*d250*/  MUFU.EX2 R179, R179 ;  /* 0x000000b300b37308 */ /* 0x000e220000000800 */
[C---:B-1----:R-:W-:Y:S01]  /*d260*/  FADD.FTZ R10, R175.reuse, R10 ;  /* 0x0000000aaf0a7221 */ /* 0x042fe20000010000 */
[----:B------:R-:W-:-:S05]  /*d270*/  F2FP.F16.F32.PACK_AB R163, R175, R174 ;  /* 0x000000aeafa3723e */ /* 0x000fca00000000ff */
[----:B------:R2:W-:Y:S01]  /*d280*/  STSM.16.M88.4 [R200], R160 ;  /* 0x000000a0c8007844 */ /* 0x0005e20000000200 */
[----:B------:R-:W1:Y:S01]  /*d290*/  MUFU.EX2 R167, R182 ;  /* 0x000000b600a77308 */ /* 0x000e620000000800 */
[----:B---3--:R-:W-:-:S07]  /*d2a0*/  FADD.FTZ R10, R178, R10 ;  /* 0x0000000ab20a7221 */ /* 0x008fce0000010000 */
[----:B------:R-:W3:Y:S01]  /*d2b0*/  MUFU.EX2 R183, R183 ;  /* 0x000000b700b77308 */ /* 0x000ee20000000800 */
[C---:B0-----:R-:W-:Y:S01]  /*d2c0*/  FADD.FTZ R10, R179.reuse, R10 ;  /* 0x0000000ab30a7221 */ /* 0x041fe20000010000 */
[----:B------:R-:W-:-:S03]  /*d2d0*/  F2FP.F16.F32.PACK_AB R165, R179, R178 ;  /* 0x000000b2b3a5723e */ /* 0x000fc600000000ff */
[----:B-1----:R-:W-:Y:S01]  /*d2e0*/  FADD.FTZ R10, R167, R10 ;  /* 0x0000000aa70a7221 */ /* 0x002fe20000010000 */
[----:B---3--:R-:W-:-:S03]  /*d2f0*/  F2FP.F16.F32.PACK_AB R167, R183, R167 ;  /* 0x000000a7b7a7723e */ /* 0x008fc600000000ff */
[----:B------:R-:W-:Y:S02]  /*d300*/  FADD.FTZ R10, R183, R10 ;  /* 0x0000000ab70a7221 */ /* 0x000fe40000010000 */
[----:B------:R2:W-:Y:S01]  /*d310*/  STSM.16.M88.4 [R201], R164 ;  /* 0x000000a4c9007844 */ /* 0x0005e20000000200 */
[----:B------:R-:W-:Y:S05]  /*d320*/  @!P0 BRA `(.L_x_3909) ;  /* 0x0000000000048947 */ /* 0x000fea0003800000 */
[----:B------:R-:W-:Y:S01]  /*d330*/  BPT.TRAP 0x1 ;  /* 0x000000040000795c */ /* 0x000fe20000300000 */
.L_x_3909:
[----:B------:R0:W1:Y:S01]  /*d340*/  SYNCS.PHASECHK.TRANS64.TRYWAIT P2, [R14+URZ+0x28c50], R12 ;  /* 0x028c500c0e0075a7 */ /* 0x000062000804017f */
[----:B------:R-:W-:Y:S05]  /*d350*/  @!P0 BRA `(.L_x_3910) ;  /* 0x0000000000048947 */ /* 0x000fea0003800000 */
[----:B------:R-:W-:Y:S01]  /*d360*/  BPT.TRAP 0x1 ;  /* 0x000000040000795c */ /* 0x000fe20000300000 */
.L_x_3910:
[----:B------:R-:W-:Y:S04]  /*d370*/  BSSY B1, `(.L_x_3911) ;  /* 0x0000004000017945 */ /* 0x000fe80003800000 */
[----:B-1----:R-:W-:Y:S05]  /*d380*/  @P2 BRA `(.L_x_3912) ;  /* 0x0000000000082947 */ /* 0x002fea0003800000 */
[----:B------:R-:W1:Y:S02]  /*d390*/  SYNCS.PHASECHK.TRANS64.TRYWAIT P2, [R14+URZ+0x28c50], R12 ;  /* 0x028c500c0e0075a7 */ /* 0x000e64000804017f */
[----:B-1----:R-:W-:Y:S05]  /*d3a0*/  @!P2 BRA `(.L_x_3913) ;  /* 0x000000e00080a947 */ /* 0x002fea0003800000 */
.L_x_3912:
[----:B------:R-:W-:Y:S05]  /*d3b0*/  BSYNC B1 ;  /* 0x0000000000017941 */ /* 0x000fea0003800000 */
.L_x_3911:
[----:B------:R-:W-:Y:S01]  /*d3c0*/  IMAD.MOV.U32 R13, RZ, RZ, 0x40000040 ;  /* 0x40000040ff0d7424 */ /* 0x000fe200078e00ff */
[----:B01----:R-:W-:Y:S01]  /*d3d0*/  LEA R12, R19, R11, 0xc ;  /* 0x0000000b130c7211 */ /* 0x003fe200078e60ff */
[----:B------:R-:W-:Y:S01]  /*d3e0*/  WARPGROUP.ARRIVE ;  /* 0x00000000000079c5 */ /* 0x000fe20000000000 */
[----:B------:R-:W-:Y:S02]  /*d3f0*/  IMAD.MOV.U32 R21, RZ, RZ, 0x40000040 ;  /* 0x40000040ff157424 */ /* 0x000fe400078e00ff */
[C---:B------:R-:W-:Y:S01]  /*d400*/  R2UR UR6, R12.reuse ;  /* 0x000000000c0672ca */ /* 0x040fe200000e0000 */
[----:B------:R-:W-:Y:S01]  /*d410*/  VIADD R20, R12, 0x80 ;  /* 0x000000800c147836 */ /* 0x000fe20000000000 */
[----:B------:R-:W-:Y:S01]  /*d420*/  R2UR UR7, R13 ;  /* 0x000000000d0772ca */ /* 0x000fe200000e0000 */
[----:B------:R-:W-:-:S12]  /*d430*/  IMAD.MOV.U32 R13, RZ, RZ, 0x40000040 ;  /* 0x40000040ff0d7424 */ /* 0x000fd800078e00ff */
[----:B------:R-:W-:Y:S01]  /*d440*/  HGMMA.64x256x16.F32 R24, R152, gdesc[UR4].tnspB, R24, gsb0 ;  /* 0x43e0000498187df0 */ /* 0x000fe20008000818 */
[----:B------:R-:W-:Y:S01]  /*d450*/  R2UR UR6, R20 ;  /* 0x00000000140672ca */ /* 0x000fe200000e0000 */
[C---:B------:R-:W-:Y:S01]  /*d460*/  VIADD R20, R12.reuse, 0x100 ;  /* 0x000001000c147836 */ /* 0x040fe20000000000 */
[----:B------:R-:W-:Y:S01]  /*d470*/  R2UR UR7, R21 ;  /* 0x00000000150772ca */ /* 0x000fe200000e0000 */
[----:B------:R-:W-:Y:S02]  /*d480*/  IMAD.MOV.U32 R21, RZ, RZ, 0x40000040 ;  /* 0x40000040ff157424 */ /* 0x000fe400078e00ff */
[----:B------:R-:W-:Y:S01]  /*d490*/  VIADD R12, R12, 0x180 ;  /* 0x000001800c0c7836 */ /* 0x000fe20000000000 */
[----:B------:R-:W-:Y:S02]  /*d4a0*/  WARPGROUP.DEPBAR.LE gsb0, 0x0 ;  /* 0x00008000000079c5 */ /* 0x000fe40000010000 */
[----:B------:R-:W-:-:S15]  /*d4b0*/  WARPGROUP.ARRIVE ;  /* 0x00000000000079c5 */ /* 0x000fde0000000000 */
[----:B------:R-:W-:-:S04]  /*d4c0*/  NOP ;  /* 0x0000000000007918 */ /* 0x000fc80000000000 */
[----:B------:R-:W-:Y:S01]  /*d4d0*/  HGMMA.64x256x16.F32 R24, R156, gdesc[UR4].tnspB, R24, gsb0 ;  /* 0x43e000049c187df0 */ /* 0x000fe20008000818 */
[----:B------:R-:W-:Y:S02]  /*d4e0*/  R2UR UR6, R20 ;  /* 0x00000000140672ca */ /* 0x000fe400000e0000 */
[----:B------:R-:W-:Y:S01]  /*d4f0*/  R2UR UR7, R21 ;  /* 0x00000000150772ca */ /* 0x000fe200000e0000 */
[----:B------:R-:W-:Y:S02]  /*d500*/  WARPGROUP.DEPBAR.LE gsb0, 0x0 ;  /* 0x00008000000079c5 */ /* 0x000fe40000010000 */
[----:B------:R-:W-:-:S15]  /*d510*/  WARPGROUP.ARRIVE ;  /* 0x00000000000079c5 */ /* 0x000fde0000000000 */
[----:B------:R-:W-:-:S07]  /*d520*/  NOP ;  /* 0x0000000000007918 */ /* 0x000fce0000000000 */
[----:B------:R-:W-:Y:S01]  /*d530*/  HGMMA.64x256x16.F32 R24, R160, gdesc[UR4].tnspB, R24, gsb0 ;  /* 0x43e00004a0187df0 */ /* 0x000fe20008000818 */
[----:B------:R-:W-:Y:S02]  /*d540*/  R2UR UR6, R12 ;  /* 0x000000000c0672ca */ /* 0x000fe400000e0000 */
[----:B------:R-:W-:Y:S01]  /*d550*/  R2UR UR7, R13 ;  /* 0x000000000d0772ca */ /* 0x000fe200000e0000 */
        /* <DEDUP_REMOVED lines=13> */
[----:B------:R-:W-:Y:S05]  /*d630*/  @!P0 BRA `(.L_x_3914) ;  /* 0x0000000000048947 */ /* 0x000fea0003800000 */
[----:B------:R-:W-:Y:S01]  /*d640*/  BPT.TRAP 0x1 ;  /* 0x000000040000795c */ /* 0x000fe20000300000 */
.L_x_3914:
[----:B------:R-:W-:Y:S02]  /*d650*/  VIADD R14, R14, 0x28c60 ;  /* 0x00028c600e0e7836 */ /* 0x000fe40000000000 */
[----:B------:R-:W-:Y:S02]  /*d660*/  IMAD.MOV.U32 R13, RZ, RZ, R170 ;  /* 0x000000ffff0d7224 */ /* 0x000fe400078e00aa */
[----:B------:R-:W-:Y:S01]  /*d670*/  IMAD.MOV.U32 R218, RZ, RZ, R169 ;  /* 0x000000ffffda7224 */ /* 0x000fe200078e00a9 */
[----:B------:R-:W-:Y:S01]  /*d680*/  PRMT R14, R190, 0x654, R14 ;  /* 0x00000654be0e7816 */ /* 0x000fe2000000000e */
[----:B------:R-:W-:-:S03]  /*d690*/  IMAD.MOV.U32 R217, RZ, RZ, R19 ;  /* 0x000000ffffd97224 */ /* 0x000fc600078e0013 */
[----:B------:R1:W-:Y:S01]  /*d6a0*/  SYNCS.ARRIVE.TRANS64.RED.A1T0 RZ, [R14+URZ], RZ ;  /* 0x000000ff0eff79a7 */ /* 0x0003e2000810043f */
[----:B------:R-:W-:Y:S05]  /*d6b0*/  @P1 BRA `(.L_x_3915) ;  /* 0xffffffe000681947 */ /* 0x000fea000383ffff */
.L_x_3902:
[----:B------:R-:W-:Y:S05]  /*d6c0*/  BSYNC B0 ;  /* 0x0000000000007941 */ /* 0x000fea0003800000 */
.L_x_3901:
[----:B0-----:R-:W3:Y:S01]  /*d6d0*/  LDL.LU R12, [R1+0x3c] ;  /* 0x00003c00010c7983 */ /* 0x001ee20000300800 */
[----:B------:R-:W-:Y:S02]  /*d6e0*/  IMAD.MOV.U32 R21, RZ, RZ, -0x800000 ;  /* 0xff800000ff157424 */ /* 0x000fe400078e00ff */
[----:B------:R-:W-:Y:S01]  /*d6f0*/  IMAD.MOV.U32 R20, RZ, RZ, -0x800000 ;  /* 0xff800000ff147424 */ /* 0x000fe200078e00ff */
[----:B------:R-:W0:Y:S02]  /*d700*/  SHFL.BFLY PT, R0, R3, 0x2, 0x1f ;  /* 0x0c401f0003007f89 */ /* 0x000e2400000e0000 */
[----:B0-----:R-:W-:-:S05]  /*d710*/  FADD.FTZ R0, R0, R3 ;  /* 0x0000000300007221 */ /* 0x001fca0000010000 */
[----:B------:R-:W0:Y:S02]  /*d720*/  SHFL.BFLY PT, R3, R0, 0x1, 0x1f ;  /* 0x0c201f0000037f89 */ /* 0x000e2400000e0000 */
[----:B0-----:R-:W-:Y:S01]  /*d730*/  FADD.FTZ R0, R0, R3 ;  /* 0x0000000300007221 */ /* 0x001fe20000010000 */
[----:B------:R-:W-:Y:S01]  /*d740*/  IMAD.MOV.U32 R3, RZ, RZ, RZ ;  /* 0x000000ffff037224 */ /* 0x000fe200078e00ff */
[----:B------:R-:W-:Y:S08]  /*d750*/  BAR.ARV 0x8, 0x100 ;  /* 0x0204000000007b1d */ /* 0x000ff00000002000 */
[----:B------:R-:W-:Y:S01]  /*d760*/  BAR.SYNC.DEFER_BLOCKING 0xf, 0x100 ;  /* 0x03c4000000007b1d */ /* 0x000fe20000010000 */
[----:B------:R-:W-:-:S13]  /*d770*/  FSETP.NE.FTZ.AND P0, PT, R0, RZ, PT ;  /* 0x000000ff0000720b */ /* 0x000fda0003f15000 */
[----:B------:R-:W0:Y:S01]  /*d780*/  @P0 MUFU.RCP R3, R0 ;  /* 0x0000000000030308 */ /* 0x000e220000001000 */
[----:B------:R-:W-:-:S07]  /*d790*/  @P0 FMUL.FTZ R4, R168, 0.69314718246459960938 ;  /* 0x3f317218a8040820 */ /* 0x000fce0000410000 */
[----:B------:R-:W4:Y:S01]  /*d7a0*/  @P0 MUFU.LG2 R0, R0 ;  /* 0x0000000000000308 */ /* 0x000f220000000c00 */
        /* <DEDUP_REMOVED lines=8> */
[----:B----4-:R-:W-:Y:S01]  /*d830*/  @P0 FMUL.FTZ R0, R0, 0.69314718246459960938 ;  /* 0x3f31721800000820 */ /* 0x010fe20000410000 */
[-C--:B------:R-:W-:Y:S01]  /*d840*/  FMUL.FTZ R40, R40, R3.reuse ;  /* 0x0000000328287220 */ /* 0x080fe20000410000 */
[-C--:B------:R-:W-:Y:S01]  /*d850*/  FMUL.FTZ R41, R41, R3.reuse ;  /* 0x0000000329297220 */ /* 0x080fe20000410000 */
[----:B------:R-:W-:Y:S01]  /*d860*/  FMUL.FTZ R44, R44, R3 ;  /* 0x000000032c2c7220 */ /* 0x000fe20000410000 */
[----:B------:R-:W-:Y:S01]  /*d870*/  @P0 FFMA.FTZ R21, R4, R169, R0 ;  /* 0x000000a904150223 */ /* 0x000fe20000010000 */
[-C--:B------:R-:W-:Y:S01]  /*d880*/  FMUL.FTZ R45, R45, R3.reuse ;  /* 0x000000032d2d7220 */ /* 0x080fe20000410000 */
[----:B------:R-:W0:Y:S01]  /*d890*/  SHFL.BFLY PT, R0, R10, 0x2, 0x1f ;  /* 0x0c401f000a007f89 */ /* 0x000e2200000e0000 */
        /* <DEDUP_REMOVED lines=23> */
[----:B0-----:R-:W-:Y:S01]  /*da10*/  FADD.FTZ R0, R0, R10 ;  /* 0x0000000a00007221 */ /* 0x001fe20000010000 */
[-C--:B------:R-:W-:Y:S01]  /*da20*/  FMUL.FTZ R93, R93, R3.reuse ;  /* 0x000000035d5d7220 */ /* 0x080fe20000410000 */
[-C--:B------:R-:W-:Y:S01]  /*da30*/  FMUL.FTZ R96, R96, R3.reuse ;  /* 0x0000000360607220 */ /* 0x080fe20000410000 */
[-C--:B------:R-:W-:Y:S01]  /*da40*/  FMUL.FTZ R97, R97, R3.reuse ;  /* 0x0000000361617220 */ /* 0x080fe20000410000 */
        /* <DEDUP_REMOVED lines=25> */
[----:B0-----:R-:W-:Y:S01]  /*dbe0*/  FADD.FTZ R4, R0, R4 ;  /* 0x0000000400047221 */ /* 0x001fe20000010000 */
[----:B------:R-:W-:-:S02]  /*dbf0*/  IMAD.MOV.U32 R0, RZ, RZ, RZ ;  /* 0x000000ffff007224 */ /* 0x000fc400078e00ff */
[-C--:B------:R-:W-:Y:S01]  /*dc00*/  FMUL.FTZ R148, R148, R3.reuse ;  /* 0x0000000394947220 */ /* 0x080fe20000410000 */
[----:B------:R-:W-:Y:S01]  /*dc10*/  FMUL.FTZ R149, R149, R3 ;  /* 0x0000000395957220 */ /* 0x000fe20000410000 */
        /* <DEDUP_REMOVED lines=17> */
[----:B------:R-:W-:Y:S01]  /*dd30*/  ISETP.NE.AND P0, PT, R197, RZ, PT ;  /* 0x000000ffc500720c */ /* 0x000fe20003f05270 */
        /* <DEDUP_REMOVED lines=12> */
[----:B------:R-:W-:-:S02]  /*de00*/  @!P0 IMAD R4, R19, 0x40, R195 ;  /* 0x0000004013048824 */ /* 0x000fc400078e02c3 */
[-C--:B------:R-:W-:Y:S01]  /*de10*/  FMUL.FTZ R71, R71, R0.reuse ;  /* 0x0000000047477220 */ /* 0x080fe20000410000 */
[----:B------:R-:W-:Y:S02]  /*de20*/  VIADD R19, R19, 0x1 ;  /* 0x0000000113137836 */ /* 0x000fe40000000000 */
[-C--:B------:R-:W-:Y:S01]  /*de30*/  FMUL.FTZ R74, R74, R0.reuse ;  /* 0x000000004a4a7220 */ /* 0x080fe20000410000 */
[----:B------:R-:W-:Y:S02]  /*de40*/  @!P0 IMAD R4, R4, 0x4, R2 ;  /* 0x0000000404048824 */ /* 0x000fe400078e0202 */
[-C--:B------:R-:W-:Y:S01]  /*de50*/  FMUL.FTZ R75, R75, R0.reuse ;  /* 0x000000004b4b7220 */ /* 0x080fe20000410000 */
[-C--:B------:R-:W-:Y:S01]  /*de60*/  FMUL.FTZ R78, R78, R0.reuse ;  /* 0x000000004e4e7220 */ /* 0x080fe20000410000 */
[----:B------:R-:W-:Y:S01]  /*de70*/  ISETP.NE.AND P1, PT, R19, 0x2, PT ;  /* 0x000000021300780c */ /* 0x000fe20003f25270 */
[-C--:B------:R-:W-:Y:S01]  /*de80*/  FMUL.FTZ R79, R79, R0.reuse ;  /* 0x000000004f4f7220 */ /* 0x080fe20000410000 */
[----:B------:R-:W-:Y:S01]  /*de90*/  @!P0 STS [R4+0x28800], R3 ;  /* 0x0288000304008388 */ /* 0x000fe20000000800 */
[-C--:B------:R-:W-:Y:S01]  /*dea0*/  FMUL.FTZ R82, R82, R0.reuse ;  /* 0x0000000052527220 */ /* 0x080fe20000410000 */
[-C--:B------:R-:W-:Y:S01]  /*deb0*/  FMUL.FTZ R83, R83, R0.reuse ;  /* 0x0000000053537220 */ /* 0x080fe20000410000 */
[-C--:B------:R-:W-:Y:S01]  /*dec0*/  FMUL.FTZ R86, R86, R0.reuse ;  /* 0x0000000056567220 */ /* 0x080fe20000410000 */
[----:B------:R0:W-:Y:S01]  /*ded0*/  @!P0 STS [R4+0x28820], R0 ;  /* 0x0288200004008388 */ /* 0x0001e20000000800 */
        /* <DEDUP_REMOVED lines=33> */
[----:B0-----:R-:W-:Y:S01]  /*e0f0*/  SEL R0, RZ, 0x1, P1 ;  /* 0x00000001ff007807 */ /* 0x001fe20000800000 */
[----:B------:R-:W-:Y:S06]  /*e100*/  BAR.ARV 0xe, 0x100 ;  /* 0x0384000000007b1d */ /* 0x000fec0000002000 */
[----:B------:R-:W-:-:S02]  /*e110*/  PLOP3.LUT P0, PT, PT, PT, PT, 0x8, 0x0 ;  /* 0x000000000000781c */ /* 0x000fc40003f0e170 */
[----:B------:R-:W-:Y:S02]  /*e120*/  LOP3.LUT R185, R185, R0, RZ, 0x3c, !PT ;  /* 0x00000000b9b97212 */ /* 0x000fe400078e3cff */
[----:B------:R-:W-:Y:S01]  /*e130*/  SEL R19, R19, RZ, P1 ;  /* 0x000000ff13137207 */ /* 0x000fe20000800000 */
[----:B---3--:R-:W-:-:S05]  /*e140*/  VIADD R12, R12, 0x1 ;  /* 0x000000010c0c7836 */ /* 0x008fca0000000000 */
[----:B------:R0:W-:Y:S03]  /*e150*/  STL [R1+0x3c], R12 ;  /* 0x00003c0c01007387 */ /* 0x0001e60000100800 */
.L_x_3844:
[----:B------:R-:W-:Y:S05]  /*e160*/  BSYNC B7 ;  /* 0x0000000000077941 */ /* 0x000fea0003800000 */
.L_x_3840:
[----:B------:R-:W3:Y:S08]  /*e170*/  S2UR UR4, SR_CgaCtaId ;  /* 0x00000000000479c3 */ /* 0x000ef00000008800 */
[----:B------:R-:W-:Y:S01]  /*e180*/  BAR.SYNC.DEFER_BLOCKING 0x5, 0x180 ;  /* 0x0146000000007b1d */ /* 0x000fe20000010000 */
[----:B------:R-:W-:-:S05]  /*e190*/  MOV R2, 0x400 ;  /* 0x0000040000027802 */ /* 0x000fca0000000f00 */
[----:B------:R-:W-:Y:S01]  /*e1a0*/  BSSY B0, `(.L_x_3916) ;  /* 0x0000505000007945 */ /* 0x000fe20003800000 */
[----:B---3--:R-:W-:-:S04]  /*e1b0*/  MOV R190, UR4 ;  /* 0x0000000400be7c02 */ /* 0x008fc80008000f00 */
[----:B------:R-:W-:-:S05]  /*e1c0*/  LEA R2, R190, R2, 0x18 ;  /* 0x00000002be027211 */ /* 0x000fca00078ec0ff */
[----:B--2--5:R2:W3:Y:S01]  /*e1d0*/  LDS.128 R152, [R2+0x28cd0] ;  /* 0x028cd00002987984 */ /* 0x0244e20000000c00 */
[----:B------:R-:W-:Y:S06]  /*e1e0*/  BAR.ARV 0x4, 0x180 ;  /* 0x0106000000007b1d */ /* 0x000fec0000002000 */
[----:B------:R-:W-:Y:S05]  /*e1f0*/  @P0 BRA `(.L_x_3917) ;  /* 0x0000003c00e40947 */ /* 0x000fea0003800000 */
[----:B------:R-:W4:Y:S01]  /*e200*/  LDL R3, [R1+0x5c] ;  /* 0x00005c0001037983 */ /* 0x000f220000100800 */
[----:B------:R-:W0:Y:S01]  /*e210*/  S2R R0, SR_SWINHI ;  /* 0x0000000000007919 */ /* 0x000e220000002f00 */
[----:B------:R-:W-:Y:S01]  /*e220*/  F2FP.F16.F32.PACK_AB R6, R29, R28 ;  /* 0x0000001c1d06723e */ /* 0x000fe200000000ff */
[----:B------:R-:W-:Y:S01]  /*e230*/  ULDC.64 UR6, c[0x0][0xc00] ;  /* 0x0003000000067ab9 */ /* 0x000fe20000000a00 */
[----:B------:R-:W-:Y:S01]  /*e240*/  F2FP.F16.F32.PACK_AB R7, R31, R30 ;  /* 0x0000001e1f07723e */ /* 0x000fe200000000ff */
[----:B------:R-:W2:Y:S01]  /*e250*/  LDL.LU R156, [R1+0x20] ;  /* 0x00002000019c7983 */ /* 0x000ea20000300800 */
[----:B------:R-:W-:Y:S01]  /*e260*/  F2FP.F16.F32.PACK_AB R8, R33, R32 ;  /* 0x000000202108723e */ /* 0x000fe200000000ff */
[----:B------:R-:W-:Y:S01]  /*e270*/  ULDC.64 UR4, c[0x0][0xc08] ;  /* 0x0003020000047ab9 */ /* 0x000fe20000000a00 */
[----:B------:R-:W-:Y:S01]  /*e280*/  F2FP.F16.F32.PACK_AB R9, R35, R34 ;  /* 0x000000222309723e */ /* 0x000fe200000000ff */
[----:B---3--:R-:W3:Y:S01]  /*e290*/  LDL.LU R152, [R1+0x24] ;  /* 0x0000240001987983 */ /* 0x008ee20000300800 */
[----:B-1----:R-:W-:-:S02]  /*e2a0*/  MOV R14, R2 ;  /* 0x00000002000e7202 */ /* 0x002fc40000000f00 */
[----:B0-----:R-:W-:Y:S02]  /*e2b0*/  MOV R15, R0 ;  /* 0x00000000000f7202 */ /* 0x001fe40000000f00 */
[----:B------:R-:W-:Y:S02]  /*e2c0*/  F2FP.F16.F32.PACK_AB R10, R37, R36 ;  /* 0x00000024250a723e */ /* 0x000fe400000000ff */
[----:B------:R-:W-:Y:S01]  /*e2d0*/  F2FP.F16.F32.PACK_AB R11, R39, R38 ;  /* 0x00000026270b723e */ /* 0x000fe200000000ff */
[----:B------:R-:W-:Y:S01]  /*e2e0*/  BAR.SYNC.DEFER_BLOCKING 0x1, 0x100 ;  /* 0x0044000000007b1d */ /* 0x000fe20000010000 */
[----:B----4-:R-:W-:-:S03]  /*e2f0*/  IMAD.WIDE R12, R3, 0x2, R14 ;  /* 0x00000002030c7825 */ /* 0x010fc600078e020e */
[----:B------:R-:W-:Y:S01]  /*e300*/  LOP3.LUT R0, R12, 0x380, RZ, 0xc0, !PT ;  /* 0x000003800c007812 */ /* 0x000fe200078ec0ff */
[----:B------:R-:W-:-:S03]  /*e310*/  IMAD.MOV.U32 R5, RZ, RZ, R13 ;  /* 0x000000ffff057224 */ /* 0x000fc600078e000d */
[----:B------:R-:W-:-:S04]  /*e320*/  SHF.R.U64 R0, R0, 0x3, RZ ;  /* 0x0000000300007819 */ /* 0x000fc800000012ff */
[----:B------:R-:W-:-:S04]  /*e330*/  LOP3.LUT R4, R0, R12, RZ, 0x3c, !PT ;  /* 0x0000000c00047212 */ /* 0x000fc800078e3cff */
[----:B------:R-:W-:Y:S02]  /*e340*/  MOV R0, R4 ;  /* 0x0000000400007202 */ /* 0x000fe40000000f00 */
[----:B------:R-:W-:Y:S02]  /*e350*/  F2FP.F16.F32.PACK_AB R4, R25, R24 ;  /* 0x000000181904723e */ /* 0x000fe400000000ff */
[----:B------:R-:W-:-:S05]  /*e360*/  F2FP.F16.F32.PACK_AB R5, R27, R26 ;  /* 0x0000001a1b05723e */ /* 0x000fca00000000ff */
[----:B------:R0:W-:Y:S02]  /*e370*/  STSM.16.M88.4 [R0], R4 ;  /* 0x0000000400007844 */ /* 0x0001e40000000200 */
[----:B0-----:R-:W-:-:S04]  /*e380*/  IADD3 R4, P0, R12, 0x20, RZ ;  /* 0x000000200c047810 */ /* 0x001fc80007f1e0ff */
[----:B------:R-:W-:Y:S01]  /*e390*/  LOP3.LUT R0, R4, 0x380, RZ, 0xc0, !PT ;  /* 0x0000038004007812 */ /* 0x000fe200078ec0ff */
[----:B------:R-:W-:-:S03]  /*e3a0*/  IMAD.X R5, RZ, RZ, R13, P0 ;  /* 0x000000ffff057224 */ /* 0x000fc600000e060d */
[----:B------:R-:W-:-:S04]  /*e3b0*/  SHF.R.U64 R0, R0, 0x3, RZ ;  /* 0x0000000300007819 */ /* 0x000fc800000012ff */
[----:B------:R-:W-:-:S04]  /*e3c0*/  LOP3.LUT R4, R0, R4, RZ, 0x3c, !PT ;  /* 0x0000000400047212 */ /* 0x000fc800078e3cff */
[----:B------:R-:W-:-:S05]  /*e3d0*/  MOV R4, R4 ;  /* 0x0000000400047202 */ /* 0x000fca0000000f00 */
[----:B------:R0:W-:Y:S02]  /*e3e0*/  STSM.16.M88.4 [R4], R8 ;  /* 0x0000000804007844 */ /* 0x0001e40000000200 */
[----:B0-----:R-:W-:-:S04]  /*e3f0*/  IADD3 R4, P0, R12, 0x40, RZ ;  /* 0x000000400c047810 */ /* 0x001fc80007f1e0ff */
[----:B------:R-:W-:Y:S01]  /*e400*/  LOP3.LUT R0, R4, 0x380, RZ, 0xc0, !PT ;  /* 0x0000038004007812 */ /* 0x000fe200078ec0ff */
[----:B------:R-:W-:-:S03]  /*e410*/  IMAD.X R5, RZ, RZ, R13, P0 ;  /* 0x000000ffff057224 */ /* 0x000fc600000e060d */
[----:B------:R-:W-:-:S04]  /*e420*/  SHF.R.U64 R0, R0, 0x3, RZ ;  /* 0x0000000300007819 */ /* 0x000fc800000012ff */
[----:B------:R-:W-:Y:S02]  /*e430*/  LOP3.LUT R4, R0, R4, RZ, 0x3c, !PT ;  /* 0x0000000400047212 */ /* 0x000fe400078e3cff */
[----:B------:R-:W-:Y:S02]  /*e440*/  F2FP.F16.F32.PACK_AB R6, R45, R44 ;  /* 0x0000002c2d06723e */ /* 0x000fe400000000ff */
[----:B------:R-:W-:Y:S02]  /*e450*/  MOV R0, R4 ;  /* 0x0000000400007202 */ /* 0x000fe40000000f00 */
[----:B------:R-:W-:Y:S02]  /*e460*/  F2FP.F16.F32.PACK_AB R4, R41, R40 ;  /* 0x000000282904723e */ /* 0x000fe400000000ff */
[----:B------:R-:W-:Y:S02]  /*e470*/  F2FP.F16.F32.PACK_AB R5, R43, R42 ;  /* 0x0000002a2b05723e */ /* 0x000fe400000000ff */
[----:B------:R-:W-:-:S05]  /*e480*/  F2FP.F16.F32.PACK_AB R7, R47, R46 ;  /* 0x0000002e2f07723e */ /* 0x000fca00000000ff */
        /* <DEDUP_REMOVED lines=131> */
[----:B------:R-:W-:-:S02]  /*ecc0*/  F2FP.F16.F32.PACK_AB R7, R143, R142 ;  /* 0x0000008e8f07723e */ /* 0x000fc400000000ff */
[----:B------:R-:W-:-:S03]  /*ecd0*/  IADD3 R0, P0, R12, 0x6060, RZ ;  /* 0x000060600c007810 */ /* 0x000fc60007f1e0ff */
[----:B------:R0:W-:Y:S02]  /*ece0*/  STSM.16.M88.4 [R3], R4 ;  /* 0x0000000403007844 */ /* 0x0001e40000000200 */
[----:B------:R-:W-:Y:S01]  /*ecf0*/  IMAD.X R13, RZ, RZ, R13, P0 ;  /* 0x000000ffff0d7224 */ /* 0x000fe200000e060d */
[----:B------:R-:W-:Y:S02]  /*ed00*/  F2FP.F16.F32.PACK_AB R8, R145, R144 ;  /* 0x000000909108723e */ /* 0x000fe400000000ff */
[----:B0-----:R-:W-:-:S04]  /*ed10*/  LOP3.LUT R3, R0, 0x380, RZ, 0xc0, !PT ;  /* 0x0000038000037812 */ /* 0x001fc800078ec0ff */
[----:B------:R-:W-:-:S04]  /*ed20*/  SHF.R.U64 R3, R3, 0x3, RZ ;  /* 0x0000000303037819 */ /* 0x000fc800000012ff */
[----:B------:R-:W-:Y:S02]  /*ed30*/  LOP3.LUT R12, R3, R0, RZ, 0x3c, !PT ;  /* 0x00000000030c7212 */ /* 0x000fe400078e3cff */
[----:B--2---:R-:W-:Y:S02]  /*ed40*/  IADD3 R6, P0, R156, UR6, RZ ;  /* 0x000000069c067c10 */ /* 0x004fe4000ff1e0ff */
[----:B------:R-:W-:Y:S02]  /*ed50*/  MOV R12, R12 ;  /* 0x0000000c000c7202 */ /* 0x000fe40000000f00 */
[----:B------:R-:W-:Y:S02]  /*ed60*/  F2FP.F16.F32.PACK_AB R9, R147, R146 ;  /* 0x000000929309723e */ /* 0x000fe400000000ff */
[----:B------:R-:W-:Y:S02]  /*ed70*/  F2FP.F16.F32.PACK_AB R10, R149, R148 ;  /* 0x00000094950a723e */ /* 0x000fe400000000ff */
[----:B------:R-:W-:-:S02]  /*ed80*/  F2FP.F16.F32.PACK_AB R11, R151, R150 ;  /* 0x00000096970b723e */ /* 0x000fc400000000ff */
[----:B---3--:R-:W-:Y:S02]  /*ed90*/  IADD3.X R7, R152, UR7, RZ, P0, !PT ;  /* 0x0000000798077c10 */ /* 0x008fe400087fe4ff */
[----:B------:R-:W-:Y:S01]  /*eda0*/  ISETP.NE.U32.AND P0, PT, RZ, UR4, PT ;  /* 0x00000004ff007c0c */ /* 0x000fe2000bf05070 */
[----:B------:R0:W-:Y:S01]  /*edb0*/  STSM.16.M88.4 [R12], R8 ;  /* 0x000000080c007844 */ /* 0x0001e20000000200 */
[----:B------:R-:W-:Y:S02]  /*edc0*/  BAR.SYNC.DEFER_BLOCKING 0x1, 0x100 ;  /* 0x0044000000007b1d */ /* 0x000fe40000010000 */
[----:B------:R-:W-:Y:S02]  /*edd0*/  ISETP.NE.AND.EX P0, PT, RZ, UR5, PT, P0 ;  /* 0x00000005ff007c0c */ /* 0x000fe4000bf05300 */
[----:B------:R-:W-:-:S04]  /*ede0*/  ISETP.NE.U32.AND P1, PT, RZ, UR6, PT ;  /* 0x00000006ff007c0c */ /* 0x000fc8000bf25070 */
[----:B------:R-:W-:Y:S01]  /*edf0*/  ISETP.NE.AND.EX P1, PT, RZ, UR7, PT, P1 ;  /* 0x00000007ff007c0c */ /* 0x000fe2000bf25310 */
[----:B------:R-:W-:-:S06]  /*ee00*/  IMAD.MOV.U32 R4, RZ, RZ, RZ ;  /* 0x000000ffff047224 */ /* 0x000fcc00078e00ff */
[----:B0-----:R-:W-:Y:S01]  /*ee10*/  @P0 IADD3 R8, P2, R156, UR4, RZ ;  /* 0x000000049c080c10 */ /* 0x001fe2000ff5e0ff */
[----:B------:R-:W-:Y:S02]  /*ee20*/  ULDC UR4, c[0x0][0xa88] ;  /* 0x0002a20000047ab9 */ /* 0x000fe40000000800 */
[----:B------:R-:W-:Y:S01]  /*ee30*/  IMAD.U32 R3, RZ, RZ, UR4 ;  /* 0x00000004ff037e24 */ /* 0x000fe2000f8e00ff */
[----:B------:R-:W-:Y:S02]  /*ee40*/  @P0 IADD3.X R9, R152, UR5, RZ, P2, !PT ;  /* 0x0000000598090c10 */ /* 0x000fe400097fe4ff */
[----:B------:R0:W5:Y:S04]  /*ee50*/  @P1 LDG.E R4, desc[UR42][R6.64] ;  /* 0x0000002a06041981 */ /* 0x000168000c1e1900 */
[----:B------:R0:W5:Y:S01]  /*ee60*/  @P0 LDG.E R3, desc[UR42][R8.64] ;  /* 0x0000002a08030981 */ /* 0x000162000c1e1900 */
[----:B------:R-:W-:Y:S05]  /*ee70*/  @P0 BRA `(.L_x_3918) ;  /* 0x0000000000100947 */ /* 0x000fea0003800000 */
[----:B------:R-:W-:Y:S05]  /*ee80*/  @!P1 BRA `(.L_x_3918) ;  /* 0x00000000000c9947 */ /* 0x000fea0003800000 */
[----:B-----5:R-:W2:Y:S04]  /*ee90*/  LDG.E R3, desc[UR42][R6.64] ;  /* 0x0000002a06037981 */ /* 0x020ea8000c1e1900 */
[----:B0-----:R-:W2:Y:S02]  /*eea0*/  LDG.E R6, desc[UR42][R6.64+0x4] ;  /* 0x0000042a06067981 */ /* 0x001ea4000c1e1900 */
[----:B--2---:R-:W-:-:S07]  /*eeb0*/  IMAD.IADD R3, R6, 0x1, -R3 ;  /* 0x0000000106037824 */ /* 0x004fce00078e0a03 */
.L_x_3918:
[----:B------:R-:W2:Y:S01]  /*eec0*/  LDL R0, [R1+0x44] ;  /* 0x0000440001007983 */ /* 0x000ea20000100800 */
[----:B------:R-:W-:-:S03]  /*eed0*/  ULDC UR4, c[0x0][0xad4] ;  /* 0x0002b50000047ab9 */ /* 0x000fc60000000800 */
[----:B------:R-:W3:Y:S04]  /*eee0*/  LDL.LU R5, [R1+0x1c] ;  /* 0x00001c0001057983 */ /* 0x000ee80000300800 */
[----:B------:R1:W5:Y:S04]  /*eef0*/  LDL R159, [R1+0x18] ;  /* 0x00001800019f7983 */ /* 0x0003680000100800 */
[----:B------:R1:W5:Y:S04]  /*ef00*/  LDL R158, [R1+0x28] ;  /* 0x00002800019e7983 */ /* 0x0003680000100800 */
[----:B--2---:R-:W2:Y:S01]  /*ef10*/  SHFL.IDX PT, R0, R0, RZ, 0x1f ;  /* 0x00001fff00007589 */ /* 0x004ea200000e0000 */
[----:B---3--:R-:W-:-:S02]  /*ef20*/  ISETP.NE.AND P1, PT, R5, RZ, PT ;  /* 0x000000ff0500720c */ /* 0x008fc40003f25270 */
[----:B--2---:R-:W-:Y:S02]  /*ef30*/  ISETP.NE.AND P0, PT, R0, RZ, PT ;  /* 0x000000ff0000720c */ /* 0x004fe40003f05270 */
[----:B------:R-:W-:Y:S02]  /*ef40*/  SEL R0, R5, UR4, P1 ;  /* 0x0000000405007c07 */ /* 0x000fe40008800000 */
[----:B-----5:R-:W-:-:S09]  /*ef50*/  SHF.R.S32.HI R5, RZ, 0x1f, R4 ;  /* 0x0000001fff057819 */ /* 0x020fd20000011404 */
[----:B-1----:R-:W-:Y:S05]  /*ef60*/  @P0 BRA `(.L_x_3919) ;  /* 0x0000000400040947 */ /* 0x002fea0003800000 */
[----:B0-----:R-:W2:Y:S01]  /*ef70*/  LDL.LU R9, [R1+0x40] ;  /* 0x0000400001097983 */ /* 0x001ea20000300800 */
[----:B------:R-:W-:Y:S01]  /*ef80*/  ISETP.GT.AND P1, PT, R0, 0x1, PT ;  /* 0x000000010000780c */ /* 0x000fe20003f24270 */
[----:B------:R-:W0:Y:S02]  /*ef90*/  LDC R157, c[0x0][0xbe8] ;  /* 0x0002fa00ff9d7b82 */ /* 0x000e240000000800 */
[----:B------:R-:W3:Y:S04]  /*efa0*/  LDL R162, [R1+0x50] ;  /* 0x0000500001a27983 */ /* 0x000ee80000100800 */
[----:B------:R-:W4:Y:S01]  /*efb0*/  LDL R156, [R1+0x38] ;  /* 0x00003800019c7983 */ /* 0x000f220000100800 */
[----:B------:R-:W-:Y:S02]  /*efc0*/  MOV R12, 0x9b8 ;  /* 0x000009b8000c7802 */ /* 0x000fe40000000f00 */
[----:B------:R-:W-:Y:S01]  /*efd0*/  ISETP.NE.U32.AND P0, PT, RZ, UR6, PT ;  /* 0x00000006ff007c0c */ /* 0x000fe2000bf05070 */
[----:B------:R-:W5:Y:S01]  /*efe0*/  LDL R161, [R1+0x58] ;  /* 0x0000580001a17983 */ /* 0x000f620000100800 */
[----:B------:R-:W-:-:S02]  /*eff0*/  SEL R12, R12, 0x978, P1 ;  /* 0x000009780c0c7807 */ /* 0x000fc40000800000 */
[----:B------:R-:W-:Y:S01]  /*f000*/  ISETP.NE.AND.EX P0, PT, RZ, UR7, PT, P0 ;  /* 0x00000007ff007c0c */ /* 0x000fe2000bf05300 */
[----:B------:R-:W5:Y:S01]  /*f010*/  LDL R160, [R1+0x48] ;  /* 0x0000480001a07983 */ /* 0x000f620000100800 */
[----:B------:R-:W1:Y:S02]  /*f020*/  LDC.64 R6, c[0x0][R12+0x220] ;  /* 0x000088000c067b82 */ /* 0x000e640000000a00 */
[----:B------:R-:W-:-:S06]  /*f030*/  SEL R8, R159, RZ, !P0 ;  /* 0x000000ff9f087207 */ /* 0x000fcc0004000000 */
[----:B------:R-:W2:Y:S01]  /*f040*/  LDC.64 R10, c[0x0][R12+0x218] ;  /* 0x000086000c0a7b82 */ /* 0x000ea20000000a00 */
[----:B0-----:R-:W-:Y:S01]  /*f050*/  ISETP.NE.AND P2, PT, R157, 0x1, PT ;  /* 0x000000019d00780c */ /* 0x001fe20003f45270 */
[----:B-1----:R-:W-:Y:S01]  /*f060*/  IMAD R7, R7, R8, RZ ;  /* 0x0000000807077224 */ /* 0x002fe200078e02ff */
[----:B--2---:R-:W-:-:S05]  /*f070*/  SEL R13, R9, RZ, !P0 ;  /* 0x000000ff090d7207 */ /* 0x004fca0004000000 */
[C---:B------:R-:W-:Y:S02]  /*f080*/  IMAD R13, R6.reuse, R13, R7 ;  /* 0x0000000d060d7224 */ /* 0x040fe400078e0207 */
[----:B------:R-:W-:-:S04]  /*f090*/  IMAD.WIDE.U32 R6, R6, R8, RZ ;  /* 0x0000000806067225 */ /* 0x000fc800078e00ff */
[----:B------:R-:W-:-:S04]  /*f0a0*/  IMAD.WIDE.U32 R8, R10, R184, RZ ;  /* 0x000000b80a087225 */ /* 0x000fc800078e00ff */
[----:B------:R-:W-:Y:S02]  /*f0b0*/  IMAD.IADD R13, R7, 0x1, R13 ;  /* 0x00000001070d7824 */ /* 0x000fe400078e020d */
[----:B------:R-:W0:Y:S01]  /*f0c0*/  @P2 LDC R7, c[0x0][0xbec] ;  /* 0x0002fb00ff072b82 */ /* 0x000e220000000800 */
[----:B------:R-:W-:-:S07]  /*f0d0*/  IADD3 R152, P0, P3, R6, R8, R4 ;  /* 0x0000000806987210 */ /* 0x000fce0007b1e004 */
[----:B------:R-:W1:Y:S01]  /*f0e0*/  @P2 LDC R6, c[0x0][0xbf0] ;  /* 0x0002fc00ff062b82 */ /* 0x000e620000000800 */
[----:B------:R-:W-:-:S04]  /*f0f0*/  IMAD R10, R11, R184, RZ ;  /* 0x000000b80b0a7224 */ /* 0x000fc800078e02ff */
[----:B------:R-:W-:Y:S02]  /*f100*/  IMAD.IADD R8, R9, 0x1, R10 ;  /* 0x0000000109087824 */ /* 0x000fe400078e020a */
[----:B---3--:R-:W-:-:S04]  /*f110*/  IMAD R10, R158, 0x40, R162 ;  /* 0x000000409e0a7824 */ /* 0x008fc800078e02a2 */
[----:B------:R-:W-:Y:S02]  /*f120*/  IMAD.MOV.U32 R11, RZ, RZ, R10 ;  /* 0x000000ffff0b7224 */ /* 0x000fe400078e000a */
[----:B0-----:R-:W-:-:S05]  /*f130*/  @P2 IMAD.HI.U32 R7, R10, R7, RZ ;  /* 0x000000070a072227 */ /* 0x001fca00078e00ff */
[----:B-1----:R-:W-:Y:S02]  /*f140*/  @P2 SHF.R.U32.HI R11, RZ, R6, R7 ;  /* 0x00000006ff0b2219 */ /* 0x002fe40000011607 */
[----:B------:R-:W0:Y:S01]  /*f150*/  LDC.64 R6, c[0x0][R12+0x228] ;  /* 0x00008a000c067b82 */ /* 0x000e220000000a00 */
[----:B----4-:R-:W-:Y:S02]  /*f160*/  SEL R156, R156, RZ, P1 ;  /* 0x000000ff9c9c7207 */ /* 0x010fe40000800000 */
[----:B------:R-:W-:-:S03]  /*f170*/  IADD3.X R13, R13, R8, R5, P0, P3 ;  /* 0x000000080d0d7210 */ /* 0x000fc600007e6405 */
[----:B0-----:R-:W-:-:S04]  /*f180*/  IMAD.WIDE.U32 R8, R6, R156, RZ ;  /* 0x0000009c06087225 */ /* 0x001fc800078e00ff */
[----:B------:R-:W-:Y:S01]  /*f190*/  IMAD R7, R7, R156, RZ ;  /* 0x0000009c07077224 */ /* 0x000fe200078e02ff */
[----:B------:R-:W-:-:S03]  /*f1a0*/  IADD3 R6, P0, P2, R11, R152, R8 ;  /* 0x000000980b067210 */ /* 0x000fc60007a1e008 */
[----:B------:R-:W-:Y:S02]  /*f1b0*/  IMAD.IADD R7, R9, 0x1, R7 ;  /* 0x0000000109077824 */ /* 0x000fe400078e0207 */
[----:B------:R0:W1:Y:S02]  /*f1c0*/  LDC.64 R8, c[0x0][R12+0x210] ;  /* 0x000084000c087b82 */ /* 0x0000640000000a00 */
[----:B0-----:R-:W-:-:S04]  /*f1d0*/  IMAD.MOV R12, RZ, RZ, -R11 ;  /* 0x000000ffff0c7224 */ /* 0x001fc800078e0a0b */
[----:B------:R-:W-:Y:S01]  /*f1e0*/  IMAD R12, R157, R12, R10 ;  /* 0x0000000c9d0c7224 */ /* 0x000fe200078e020a */
[----:B------:R-:W-:-:S04]  /*f1f0*/  SHF.R.S32.HI R11, RZ, 0x1f, R11 ;  /* 0x0000001fff0b7819 */ /* 0x000fc8000001140b */
[----:B------:R-:W-:Y:S02]  /*f200*/  SHF.R.S32.HI R10, RZ, 0x1f, R12 ;  /* 0x0000001fff0a7819 */ /* 0x000fe4000001140c */
[----:B------:R-:W-:Y:S01]  /*f210*/  IADD3.X R7, R11, R13, R7, P0, P2 ;  /* 0x0000000d0b077210 */ /* 0x000fe200007e4407 */
[----:B-1----:R-:W-:-:S04]  /*f220*/  IMAD R9, R9, R12, RZ ;  /* 0x0000000c09097224 */ /* 0x002fc800078e02ff */
[C---:B------:R-:W-:Y:S02]  /*f230*/  IMAD R9, R8.reuse, R10, R9 ;  /* 0x0000000a08097224 */ /* 0x040fe400078e0209 */
[----:B------:R-:W0:Y:S01]  /*f240*/  LDC.64 R10, c[0x0][0xba8] ;  /* 0x0002ea00ff0a7b82 */ /* 0x000e220000000a00 */
[----:B------:R-:W-:-:S07]  /*f250*/  IMAD.WIDE.U32 R6, R8, R12, R6 ;  /* 0x0000000c08067225 */ /* 0x000fce00078e0006 */
[----:B0-----:R-:W0:Y:S08]  /*f260*/  @!P1 LDC R10, c[0x0][0xb50] ;  /* 0x0002d400ff0a9b82 */ /* 0x001e300000000800 */
[----:B------:R-:W1:Y:S01]  /*f270*/  @!P1 LDC R11, c[0x0][0xb54] ;  /* 0x0002d500ff0b9b82 */ /* 0x000e620000000800 */
[----:B------:R-:W-:Y:S01]  /*f280*/  IMAD.IADD R9, R7, 0x1, R9 ;  /* 0x0000000107097824 */ /* 0x000fe200078e0209 */
[----:B0-----:R-:W-:-:S04]  /*f290*/  LEA R10, P0, R6, R10, 0x2 ;  /* 0x0000000a060a7211 */ /* 0x001fc800078010ff */
[----:B-1----:R-:W-:Y:S01]  /*f2a0*/  LEA.HI.X R9, R6, R11, R9, 0x2, P0 ;  /* 0x0000000b06097211 */ /* 0x002fe200000f1409 */
[----:B-----5:R-:W-:Y:S01]  /*f2b0*/  IMAD.MOV R6, RZ, RZ, -R161 ;  /* 0x000000ffff067224 */ /* 0x020fe200078e0aa1 */
[----:B------:R-:W-:Y:S01]  /*f2c0*/  SHFL.IDX PT, R8, R10, 0x1, 0x1c1f ;  /* 0x003c1f000a087f89 */ /* 0x000fe200000e0000 */
[----:B------:R-:W-:-:S03]  /*f2d0*/  IMAD R11, R158, 0x40, R195 ;  /* 0x000000409e0b7824 */ /* 0x000fc600078e02c3 */
[----:B------:R-:W-:Y:S01]  /*f2e0*/  ISETP.NE.AND P0, PT, R160, R6, PT ;  /* 0x00000006a000720c */ /* 0x000fe20003f05270 */
[----:B------:R-:W-:Y:S04]  /*f2f0*/  SHFL.IDX PT, R7, R9, RZ, 0x1c1f ;  /* 0x001c1fff09077589 */ /* 0x000fe800000e0000 */
[----:B------:R0:W1:Y:S04]  /*f300*/  SHFL.IDX PT, R6, R10, RZ, 0x1c1f ;  /* 0x001c1fff0a067589 */ /* 0x00006800000e0000 */
[----:B------:R-:W2:Y:S01]  /*f310*/  SHFL.IDX PT, R9, R9, 0x1, 0x1c1f ;  /* 0x003c1f0009097f89 */ /* 0x000ea200000e0000 */
[----:B0-----:R-:W-:-:S05]  /*f320*/  IMAD R10, R3, R157, RZ ;  /* 0x0000009d030a7224 */ /* 0x001fca00078e02ff */
[C---:B------:R-:W-:Y:S01]  /*f330*/  ISETP.GE.OR P1, PT, R11.reuse, R10, P0 ;  /* 0x0000000a0b00720c */ /* 0x040fe20000726670 */
[----:B------:R-:W-:-:S05]  /*f340*/  VIADD R11, R11, 0x8 ;  /* 0x000000080b0b7836 */ /* 0x000fca0000000000 */
[----:B------:R-:W-:-:S07]  /*f350*/  ISETP.GE.OR P0, PT, R11, R10, P0 ;  /* 0x0000000a0b00720c */ /* 0x000fce0000706670 */
[----:B-1----:R1:W-:Y:S06]  /*f360*/  @!P1 ST.E desc[UR42][R6.64], R21 ;  /* 0x0000001506009985 */ /* 0x0023ec000c10192a */
[----:B--2---:R1:W-:Y:S02]  /*f370*/  @!P0 ST.E desc[UR42][R8.64], R20 ;  /* 0x0000001408008985 */ /* 0x0043e4000c10192a */
.L_x_3919:
[----:B------:R-:W-:Y:S02]  /*f380*/  ISETP.GT.AND P1, PT, R0, 0x1, PT ;  /* 0x000000010000780c */ /* 0x000fe40003f24270 */
[----:B------:R-:W-:-:S04]  /*f390*/  ISETP.NE.U32.AND P0, PT, RZ, UR6, PT ;  /* 0x00000006ff007c0c */ /* 0x000fc8000bf05070 */
[----:B------:R-:W-:-:S04]  /*f3a0*/  ISETP.NE.AND.EX P0, PT, RZ, UR7, PT, P0 ;  /* 0x00000007ff007c0c */ /* 0x000fc8000bf05300 */
[----:B------:R-:W-:-:S03]  /*f3b0*/  SEL R0, R159, RZ, !P0 ;  /* 0x000000ff9f007207 */ /* 0x000fc60004000000 */
[----:B------:R-:W-:Y:S06]  /*f3c0*/  @P1 BRA `(.L_x_3920) ;  /* 0x0000001000601947 */ /* 0x000fec0003800000 */
[----:B-1----:R-:W1:Y:S01]  /*f3d0*/  S2R R20, SR_TID.X ;  /* 0x0000000000147919 */ /* 0x002e620000002100 */
[----:B------:R-:W2:Y:S01]  /*f3e0*/  LDC R80, c[0x0][0xbe8] ;  /* 0x0002fa00ff507b82 */ /* 0x000ea20000000800 */
[----:B------:R-:W-:Y:S01]  /*f3f0*/  ULDC.64 UR4, c[0x0][0xaa0] ;  /* 0x0002a80000047ab9 */ /* 0x000fe20000000a00 */
[----:B-1----:R-:W-:-:S05]  /*f400*/  VIADD R20, R20, 0xffffff80 ;  /* 0xffffff8014147836 */ /* 0x002fca0000000000 */
[----:B0-----:R-:W-:-:S04]  /*f410*/  SHF.R.S32.HI R7, RZ, 0x1f, R20 ;  /* 0x0000001fff077819 */ /* 0x001fc80000011414 */
[----:B------:R-:W-:-:S04]  /*f420*/  LEA.HI R7, R7, R20, RZ, 0x3 ;  /* 0x0000001407077211 */ /* 0x000fc800078f18ff */
[----:B------:R-:W-:-:S05]  /*f430*/  SHF.R.S32.HI R6, RZ, 0x3, R7 ;  /* 0x00000003ff067819 */ /* 0x000fca0000011407 */
[----:B------:R-:W-:-:S04]  /*f440*/  IMAD R9, R6, 0x40, R192 ;  /* 0x0000004006097824 */ /* 0x000fc800078e02c0 */
[----:B------:R-:W-:-:S03]  /*f450*/  IMAD.WIDE R14, R9, 0x2, R14 ;  /* 0x00000002090e7825 */ /* 0x000fc600078e020e */
[C---:B------:R-:W-:Y:S01]  /*f460*/  IADD3 R37, P0, R14.reuse, 0x5000, RZ ;  /* 0x000050000e257810 */ /* 0x040fe20007f1e0ff */
[----:B------:R-:W-:Y:S01]  /*f470*/  IMAD R5, R5, UR4, RZ ;  /* 0x0000000405057c24 */ /* 0x000fe2000f8e02ff */
[----:B------:R-:W-:Y:S02]  /*f480*/  IADD3 R13, P3, R14, 0x1000, RZ ;  /* 0x000010000e0d7810 */ /* 0x000fe40007f7e0ff */
[----:B------:R-:W-:Y:S01]  /*f490*/  LOP3.LUT R36, R37, 0x380, RZ, 0xc0, !PT ;  /* 0x0000038025247812 */ /* 0x000fe200078ec0ff */
[----:B------:R-:W-:Y:S01]  /*f4a0*/  IMAD R21, R4, UR5, R5 ;  /* 0x0000000504157c24 */ /* 0x000fe2000f8e0205 */
[----:B------:R-:W-:Y:S02]  /*f4b0*/  LOP3.LUT R12, R13, 0x380, RZ, 0xc0, !PT ;  /* 0x000003800d0c7812 */ /* 0x000fe400078ec0ff */
[----:B------:R-:W-:Y:S01]  /*f4c0*/  SHF.R.U64 R36, R36, 0x3, RZ ;  /* 0x0000000324247819 */ /* 0x000fe200000012ff */
[----:B------:R-:W-:Y:S01]  /*f4d0*/  IMAD.WIDE.U32 R4, R4, UR4, RZ ;  /* 0x0000000404047c25 */ /* 0x000fe2000f8e00ff */
[----:B------:R-:W-:Y:S01]  /*f4e0*/  LOP3.LUT R7, R7, 0xfffffff8, RZ, 0xc0, !PT ;  /* 0xfffffff807077812 */ /* 0x000fe200078ec0ff */
[----:B------:R-:W-:Y:S01]  /*f4f0*/  ULDC.64 UR4, c[0x0][0xae8] ;  /* 0x0002ba0000047ab9 */ /* 0x000fe20000000a00 */
[----:B------:R-:W-:Y:S01]  /*f500*/  LOP3.LUT R36, R36, R37, RZ, 0x3c, !PT ;  /* 0x0000002524247212 */ /* 0x000fe200078e3cff */
[----:B------:R-:W-:Y:S01]  /*f510*/  IMAD.X R37, RZ, RZ, R15, P0 ;  /* 0x000000ffff257224 */ /* 0x000fe200000e060f */
[----:B------:R-:W-:-:S02]  /*f520*/  IADD3 R65, P0, R14, 0xc000, RZ ;  /* 0x0000c0000e417810 */ /* 0x000fc40007f1e0ff */
[----:B------:R-:W-:Y:S02]  /*f530*/  SHF.R.U64 R12, R12, 0x3, RZ ;  /* 0x000000030c0c7819 */ /* 0x000fe400000012ff */
[----:B------:R-:W-:Y:S01]  /*f540*/  LOP3.LUT R64, R65, 0x380, RZ, 0xc0, !PT ;  /* 0x0000038041407812 */ /* 0x000fe200078ec0ff */
[----:B------:R-:W-:Y:S01]  /*f550*/  IMAD.IADD R5, R5, 0x1, R21 ;  /* 0x0000000105057824 */ /* 0x000fe200078e0215 */
[----:B------:R-:W-:Y:S01]  /*f560*/  LOP3.LUT R12, R12, R13, RZ, 0x3c, !PT ;  /* 0x0000000d0c0c7212 */ /* 0x000fe200078e3cff */
[----:B------:R-:W-:Y:S01]  /*f570*/  IMAD.IADD R7, R20, 0x1, -R7 ;  /* 0x0000000114077824 */ /* 0x000fe200078e0a07 */
[----:B------:R-:W-:Y:S01]  /*f580*/  SHF.R.U64 R64, R64, 0x3, RZ ;  /* 0x0000000340407819 */ /* 0x000fe200000012ff */
[--C-:B------:R-:W-:Y:S01]  /*f590*/  IMAD.X R13, RZ, RZ, R15.reuse, P3 ;  /* 0x000000ffff0d7224 */ /* 0x100fe200018e060f */
[----:B------:R-:W-:Y:S01]  /*f5a0*/  IADD3 R25, P4, R14, 0x2000, RZ ;  /* 0x000020000e197810 */ /* 0x000fe20007f9e0ff */
[----:B------:R-:W5:Y:S01]  /*f5b0*/  LD.E.128 R36, desc[UR42][R36.64] ;  /* 0x0000002a24247980 */ /* 0x000f62000c101d00 */
[----:B------:R-:W-:Y:S01]  /*f5c0*/  LOP3.LUT R64, R64, R65, RZ, 0x3c, !PT ;  /* 0x0000004140407212 */ /* 0x000fe200078e3cff */
[----:B------:R-:W-:Y:S01]  /*f5d0*/  IMAD.X R65, RZ, RZ, R15, P0 ;  /* 0x000000ffff417224 */ /* 0x000fe200000e060f */
[----:B--2---:R-:W-:Y:S01]  /*f5e0*/  ISETP.NE.AND P0, PT, R80, 0x1, PT ;  /* 0x000000015000780c */ /* 0x004fe20003f05270 */
[----:B------:R-:W-:Y:S01]  /*f5f0*/  IMAD.WIDE.U32 R4, R184, UR4, R4 ;  /* 0x00000004b8047c25 */ /* 0x000fe2000f8e0004 */
[----:B------:R-:W-:-:S02]  /*f600*/  IADD3 R29, P5, R14, 0x3000, RZ ;  /* 0x000030000e1d7810 */ /* 0x000fc40007fbe0ff */
[C---:B------:R-:W-:Y:S01]  /*f610*/  IADD3 R33, P6, R14.reuse, 0x4000, RZ ;  /* 0x000040000e217810 */ /* 0x040fe20007fde0ff */
[----:B------:R-:W-:Y:S01]  /*f620*/  IMAD R7, R7, 0x20, R6 ;  /* 0x0000002007077824 */ /* 0x000fe200078e0206 */
[C---:B------:R-:W-:Y:S01]  /*f630*/  IADD3 R41, P1, R14.reuse, 0x6000, RZ ;  /* 0x000060000e297810 */ /* 0x040fe20007f3e0ff */
[----:B------:R-:W5:Y:S01]  /*f640*/  LD.E.128 R64, desc[UR42][R64.64] ;  /* 0x0000002a40407980 */ /* 0x000f62000c101d00 */
[C---:B------:R-:W-:Y:S02]  /*f650*/  IADD3 R45, P2, R14.reuse, 0x7000, RZ ;  /* 0x000070000e2d7810 */ /* 0x040fe40007f5e0ff */
[----:B------:R-:W-:Y:S02]  /*f660*/  IADD3 R49, P3, R14, 0x8000, RZ ;  /* 0x000080000e317810 */ /* 0x000fe40007f7e0ff */
[----:B------:R-:W-:Y:S01]  /*f670*/  SHF.R.S32.HI R20, RZ, 0x1f, R0 ;  /* 0x0000001fff147819 */ /* 0x000fe20000011400 */
[----:B------:R-:W0:Y:S01]  /*f680*/  @P0 LDC R82, c[0x0][0xbec] ;  /* 0x0002fb00ff520b82 */ /* 0x000e220000000800 */
[----:B------:R-:W-:-:S02]  /*f690*/  LOP3.LUT R24, R25, 0x380, RZ, 0xc0, !PT ;  /* 0x0000038019187812 */ /* 0x000fc400078ec0ff */
[----:B------:R-:W-:-:S05]  /*f6a0*/  LOP3.LUT R9, R14, 0x380, RZ, 0xc0, !PT ;  /* 0x000003800e097812 */ /* 0x000fca00078ec0ff */
[----:B------:R-:W1:Y:S01]  /*f6b0*/  @P0 LDC R21, c[0x0][0xbf0] ;  /* 0x0002fc00ff150b82 */ /* 0x000e620000000800 */
[----:B------:R-:W-:Y:S01]  /*f6c0*/  LOP3.LUT R28, R29, 0x380, RZ, 0xc0, !PT ;  /* 0x000003801d1c7812 */ /* 0x000fe200078ec0ff */
[----:B------:R-:W-:Y:S01]  /*f6d0*/  IMAD R5, R184, UR5, R5 ;  /* 0x00000005b8057c24 */ /* 0x000fe2000f8e0205 */
[----:B------:R-:W-:Y:S01]  /*f6e0*/  LOP3.LUT R32, R33, 0x380, RZ, 0xc0, !PT ;  /* 0x0000038021207812 */ /* 0x000fe200078ec0ff */
[----:B------:R-:W-:Y:S01]  /*f6f0*/  IMAD R7, R158, 0x40, R7 ;  /* 0x000000409e077824 */ /* 0x000fe200078e0207 */
[----:B------:R-:W-:Y:S01]  /*f700*/  LOP3.LUT R40, R41, 0x380, RZ, 0xc0, !PT ;  /* 0x0000038029287812 */ /* 0x000fe200078ec0ff */
[----:B------:R-:W-:Y:S01]  /*f710*/  ULDC.64 UR4, c[0x0][0xaf0] ;  /* 0x0002bc0000047ab9 */ /* 0x000fe20000000a00 */
[----:B------:R-:W-:Y:S02]  /*f720*/  LOP3.LUT R44, R45, 0x380, RZ, 0xc0, !PT ;  /* 0x000003802d2c7812 */ /* 0x000fe400078ec0ff */
[----:B------:R-:W-:Y:S01]  /*f730*/  LOP3.LUT R48, R49, 0x380, RZ, 0xc0, !PT ;  /* 0x0000038031307812 */ /* 0x000fe200078ec0ff */
[----:B------:R-:W-:Y:S01]  /*f740*/  IMAD R81, R20, UR4, RZ ;  /* 0x0000000414517c24 */ /* 0x000fe2000f8e02ff */
[----:B------:R-:W-:-:S02]  /*f750*/  SHF.R.U64 R24, R24, 0x3, RZ ;  /* 0x0000000318187819 */ /* 0x000fc400000012ff */
[----:B------:R-:W-:Y:S02]  /*f760*/  SHF.R.U64 R28, R28, 0x3, RZ ;  /* 0x000000031c1c7819 */ /* 0x000fe400000012ff */
[----:B------:R-:W-:Y:S01]  /*f770*/  SHF.R.U64 R32, R32, 0x3, RZ ;  /* 0x0000000320207819 */ /* 0x000fe200000012ff */
[----:B0-----:R-:W-:Y:S01]  /*f780*/  @P0 IMAD.HI.U32 R82, R7, R82, RZ ;  /* 0x0000005207520227 */ /* 0x001fe200078e00ff */
[----:B------:R-:W-:Y:S01]  /*f790*/  SHF.R.U64 R40, R40, 0x3, RZ ;  /* 0x0000000328287819 */ /* 0x000fe200000012ff */
[----:B------:R-:W0:Y:S01]  /*f7a0*/  LDC R20, c[0x0][0xac8] ;  /* 0x0002b200ff147b82 */ /* 0x000e220000000800 */
[----:B------:R-:W-:Y:S02]  /*f7b0*/  SHF.R.U64 R44, R44, 0x3, RZ ;  /* 0x000000032c2c7819 */ /* 0x000fe400000012ff */
[----:B------:R-:W-:Y:S01]  /*f7c0*/  SHF.R.U64 R48, R48, 0x3, RZ ;  /* 0x0000000330307819 */ /* 0x000fe200000012ff */
[----:B------:R-:W-:Y:S01]  /*f7d0*/  IMAD R83, R0, UR5, R81 ;  /* 0x0000000500537c24 */ /* 0x000fe2000f8e0251 */
[----:B------:R-:W-:Y:S01]  /*f7e0*/  LOP3.LUT R24, R24, R25, RZ, 0x3c, !PT ;  /* 0x0000001918187212 */ /* 0x000fe200078e3cff */
[----:B------:R-:W-:Y:S01]  /*f7f0*/  IMAD.MOV.U32 R81, RZ, RZ, R7 ;  /* 0x000000ffff517224 */ /* 0x000fe200078e0007 */
        /* <DEDUP_REMOVED lines=10> */
[----:B-1----:R-:W-:Y:S01]  /*f8a0*/  @P0 SHF.R.U32.HI R81, RZ, R21, R82 ;  /* 0x00000015ff510219 */ /* 0x002fe20000011652 */
[----:B------:R-:W-:Y:S01]  /*f8b0*/  IMAD.WIDE.U32 R4, R0, UR4, R4 ;  /* 0x0000000400047c25 */ /* 0x000fe2000f8e0004 */
[C---:B------:R-:W-:Y:S01]  /*f8c0*/  IADD3 R53, P4, R14.reuse, 0x9000, RZ ;  /* 0x000090000e357810 */ /* 0x040fe20007f9e0ff */
[----:B------:R-:W-:Y:S01]  /*f8d0*/  ULDC.64 UR4, c[0x0][0xae0] ;  /* 0x0002b80000047ab9 */ /* 0x000fe20000000a00 */
[C---:B------:R-:W-:Y:S01]  /*f8e0*/  IADD3 R57, P5, R14.reuse, 0xa000, RZ ;  /* 0x0000a0000e397810 */ /* 0x040fe20007fbe0ff */
[----:B------:R-:W5:Y:S01]  /*f8f0*/  LD.E.128 R24, desc[UR42][R24.64] ;  /* 0x0000002a18187980 */ /* 0x000f62000c101d00 */
[----:B------:R-:W-:-:S02]  /*f900*/  IADD3 R61, P6, R14, 0xb000, RZ ;  /* 0x0000b0000e3d7810 */ /* 0x000fc40007fde0ff */
[C---:B------:R-:W-:Y:S01]  /*f910*/  IADD3 R69, P1, R14.reuse, 0xd000, RZ ;  /* 0x0000d0000e457810 */ /* 0x040fe20007f3e0ff */
[----:B------:R-:W5:Y:S01]  /*f920*/  LD.E.128 R28, desc[UR42][R28.64] ;  /* 0x0000002a1c1c7980 */ /* 0x000f62000c101d00 */
[C---:B------:R-:W-:Y:S02]  /*f930*/  IADD3 R73, P2, R14.reuse, 0xe000, RZ ;  /* 0x0000e0000e497810 */ /* 0x040fe40007f5e0ff */
[----:B------:R-:W-:Y:S01]  /*f940*/  IADD3.X R49, RZ, R15, RZ, P3, !PT ;  /* 0x0000000fff317210 */ /* 0x000fe20001ffe4ff */
[----:B------:R-:W5:Y:S01]  /*f950*/  LD.E.128 R32, desc[UR42][R32.64] ;  /* 0x0000002a20207980 */ /* 0x000f62000c101d00 */
[----:B------:R-:W-:Y:S02]  /*f960*/  IADD3 R11, P3, R14, 0xf000, RZ ;  /* 0x0000f0000e0b7810 */ /* 0x000fe40007f7e0ff */
[----:B------:R-:W-:Y:S01]  /*f970*/  SHF.R.S32.HI R0, RZ, 0x1f, R81 ;  /* 0x0000001fff007819 */ /* 0x000fe20000011451 */
[----:B------:R-:W5:Y:S01]  /*f980*/  LD.E.128 R40, desc[UR42][R40.64] ;  /* 0x0000002a28287980 */ /* 0x000f62000c101d00 */
[----:B------:R-:W-:Y:S01]  /*f990*/  LOP3.LUT R52, R53, 0x380, RZ, 0xc0, !PT ;  /* 0x0000038035347812 */ /* 0x000fe200078ec0ff */
[----:B------:R-:W-:Y:S01]  /*f9a0*/  IMAD.X R77, RZ, RZ, R15, P3 ;  /* 0x000000ffff4d7224 */ /* 0x000fe200018e060f */
[----:B------:R-:W-:Y:S01]  /*f9b0*/  LOP3.LUT R56, R57, 0x380, RZ, 0xc0, !PT ;  /* 0x0000038039387812 */ /* 0x000fe200078ec0ff */
[----:B------:R-:W5:Y:S01]  /*f9c0*/  LD.E.128 R44, desc[UR42][R44.64] ;  /* 0x0000002a2c2c7980 */ /* 0x000f62000c101d00 */
[----:B------:R-:W-:-:S02]  /*f9d0*/  LOP3.LUT R60, R61, 0x380, RZ, 0xc0, !PT ;  /* 0x000003803d3c7812 */ /* 0x000fc400078ec0ff */
[----:B------:R-:W-:Y:S01]  /*f9e0*/  LOP3.LUT R68, R69, 0x380, RZ, 0xc0, !PT ;  /* 0x0000038045447812 */ /* 0x000fe200078ec0ff */
[----:B------:R-:W5:Y:S01]  /*f9f0*/  LD.E.128 R48, desc[UR42][R48.64] ;  /* 0x0000002a30307980 */ /* 0x000f62000c101d00 */
[----:B------:R-:W-:Y:S02]  /*fa00*/  LOP3.LUT R72, R73, 0x380, RZ, 0xc0, !PT ;  /* 0x0000038049487812 */ /* 0x000fe400078ec0ff */
[----:B------:R-:W-:Y:S01]  /*fa10*/  LOP3.LUT R10, R11, 0x380, RZ, 0xc0, !PT ;  /* 0x000003800b0a7812 */ /* 0x000fe200078ec0ff */
[----:B------:R-:W-:Y:S01]  /*fa20*/  IMAD R0, R0, UR4, RZ ;  /* 0x0000000400007c24 */ /* 0x000fe2000f8e02ff */
[----:B------:R-:W-:Y:S02]  /*fa30*/  SHF.R.U64 R52, R52, 0x3, RZ ;  /* 0x0000000334347819 */ /* 0x000fe400000012ff */
[----:B------:R-:W-:Y:S02]  /*fa40*/  SHF.R.U64 R56, R56, 0x3, RZ ;  /* 0x0000000338387819 */ /* 0x000fe400000012ff */
[----:B------:R-:W-:-:S02]  /*fa50*/  SHF.R.U64 R60, R60, 0x3, RZ ;  /* 0x000000033c3c7819 */ /* 0x000fc400000012ff */
[----:B------:R-:W-:Y:S02]  /*fa60*/  SHF.R.U64 R68, R68, 0x3, RZ ;  /* 0x0000000344447819 */ /* 0x000fe400000012ff */
[----:B------:R-:W-:Y:S02]  /*fa70*/  SHF.R.U64 R72, R72, 0x3, RZ ;  /* 0x0000000348487819 */ /* 0x000fe400000012ff */
[----:B------:R-:W-:Y:S02]  /*fa80*/  SHF.R.U64 R9, R9, 0x3, RZ ;  /* 0x0000000309097819 */ /* 0x000fe400000012ff */
[----:B------:R-:W-:Y:S01]  /*fa90*/  SHF.R.U64 R10, R10, 0x3, RZ ;  /* 0x000000030a0a7819 */ /* 0x000fe200000012ff */
[----:B------:R-:W-:Y:S01]  /*faa0*/  IMAD R21, R81, UR5, R0 ;  /* 0x0000000551157c24 */ /* 0x000fe2000f8e0200 */
        /* <DEDUP_REMOVED lines=12> */
[----:B------:R-:W-:Y:S01]  /*fb70*/  LOP3.LUT R76, R10, R11, RZ, 0x3c, !PT ;  /* 0x0000000b0a4c7212 */ /* 0x000fe200078e3cff */
[----:B------:R-:W-:Y:S01]  /*fb80*/  IMAD.MOV R0, RZ, RZ, -R81 ;  /* 0x000000ffff007224 */ /* 0x000fe200078e0a51 */
[----:B------:R-:W5:Y:S01]  /*fb90*/  LD.E.128 R12, desc[UR42][R12.64] ;  /* 0x0000002a0c0c7980 */ /* 0x000f62000c101d00 */
[----:B------:R-:W-:-:S02]  /*fba0*/  IMAD.IADD R5, R5, 0x1, R83 ;  /* 0x0000000105057824 */ /* 0x000fc400078e0253 */
[----:B------:R-:W-:Y:S01]  /*fbb0*/  IMAD R7, R80, R0, R7 ;  /* 0x0000000050077224 */ /* 0x000fe200078e0207 */
[----:B------:R-:W5:Y:S04]  /*fbc0*/  LD.E.128 R8, desc[UR42][R8.64] ;  /* 0x0000002a08087980 */ /* 0x000f68000c101d00 */
[----:B------:R-:W5:Y:S01]  /*fbd0*/  LD.E.128 R52, desc[UR42][R52.64] ;  /* 0x0000002a34347980 */ /* 0x000f62000c101d00 */
[----:B------:R-:W-:-:S03]  /*fbe0*/  SHF.R.S32.HI R0, RZ, 0x1f, R7 ;  /* 0x0000001fff007819 */ /* 0x000fc60000011407 */
[----:B------:R-:W5:Y:S04]  /*fbf0*/  LD.E.128 R56, desc[UR42][R56.64] ;  /* 0x0000002a38387980 */ /* 0x000f68000c101d00 */
        /* <DEDUP_REMOVED lines=12> */
[----:B------:R-:W-:-:S02]  /*fcc0*/  IMAD.IADD R5, R5, 0x1, R21 ;  /* 0x0000000105057824 */ /* 0x000fc400078e0215 */
[----:B------:R-:W-:Y:S02]  /*fcd0*/  IMAD R0, R0, UR4, RZ ;  /* 0x0000000400007c24 */ /* 0x000fe4000f8e02ff */
[----:B------:R-:W-:-:S04]  /*fce0*/  IMAD.WIDE.U32 R4, R7, UR4, R4 ;  /* 0x0000000407047c25 */ /* 0x000fc8000f8e0004 */
[----:B------:R-:W-:Y:S01]  /*fcf0*/  IMAD R81, R7, UR5, R0 ;  /* 0x0000000507517c24 */ /* 0x000fe2000f8e0200 */
[----:B------:R-:W-:Y:S01]  /*fd00*/  ULDC.64 UR4, c[0x0][0xa80] ;  /* 0x0002a00000047ab9 */ /* 0x000fe20000000a00 */
[----:B------:R-:W-:Y:S01]  /*fd10*/  VIADD R160, R192, 0x40 ;  /* 0x00000040c0a07836 */ /* 0x000fe20000000000 */
[----:B------:R-:W-:Y:S01]  /*fd20*/  LEA R21, P0, R4, UR4, 0x1 ;  /* 0x0000000404157c11 */ /* 0x000fe2000f8008ff */
[----:B------:R-:W-:Y:S01]  /*fd30*/  IMAD.IADD R81, R5, 0x1, R81 ;  /* 0x0000000105517824 */ /* 0x000fe200078e0251 */
[----:B------:R-:W-:-:S04]  /*fd40*/  IADD3 R0, R2, 0x28c20, RZ ;  /* 0x00028c2002007810 */ /* 0x000fc80007ffe0ff */
[----:B------:R-:W-:Y:S02]  /*fd50*/  LEA.HI.X R81, R4, UR5, R81, 0x1, P0 ;  /* 0x0000000504517c11 */ /* 0x000fe400080f0c51 */
[----:B------:R-:W-:Y:S02]  /*fd60*/  PRMT R0, RZ, 0x654, R0 ;  /* 0x00000654ff007816 */ /* 0x000fe40000000000 */
[-C--:B0-----:R-:W-:Y:S02]  /*fd70*/  ISETP.GE.AND P0, PT, R160, R20.reuse, PT ;  /* 0x00000014a000720c */ /* 0x081fe40003f06270 */
[----:B-1----:R0:W-:Y:S01]  /*fd80*/  SYNCS.ARRIVE.TRANS64.RED.A1T0 RZ, [R0+URZ], RZ ;  /* 0x000000ff00ff79a7 */ /* 0x0021e2000810043f */
[C---:B------:R-:W-:Y:S01]  /*fd90*/  VIADD R159, R192.reuse, 0x80 ;  /* 0x00000080c09f7836 */ /* 0x040fe20000000000 */
[----:B------:R-:W-:Y:S01]  /*fda0*/  ISETP.GE.AND P1, PT, R192, R20, PT ;  /* 0x00000014c000720c */ /* 0x000fe20003f26270 */
[----:B------:R-:W-:Y:S01]  /*fdb0*/  IMAD R80, R3, R80, RZ ;  /* 0x0000005003507224 */ /* 0x000fe200078e02ff */
[----:B0-----:R-:W-:-:S02]  /*fdc0*/  SEL R0, RZ, 0xffffffff, P0 ;  /* 0xffffffffff007807 */ /* 0x001fc40000000000 */
[----:B------:R-:W-:-:S03]  /*fdd0*/  ISETP.GE.AND P0, PT, R159, R20, PT ;  /* 0x000000149f00720c */ /* 0x000fc60003f06270 */
[----:B------:R-:W-:Y:S01]  /*fde0*/  IMAD.SHL.U32 R3, R0, 0x2, RZ ;  /* 0x0000000200037824 */ /* 0x000fe200078e00ff */
[----:B------:R-:W-:Y:S01]  /*fdf0*/  SEL R0, RZ, 0x1, P1 ;  /* 0x00000001ff007807 */ /* 0x000fe20000800000 */
[----:B------:R-:W-:-:S03]  /*fe00*/  IMAD R82, R158, 0x40, R6 ;  /* 0x000000409e527824 */ /* 0x000fc600078e0206 */
[----:B------:R-:W-:Y:S02]  /*fe10*/  LOP3.LUT R0, R3, 0x2, R0, 0xe2, !PT ;  /* 0x0000000203007812 */ /* 0x000fe400078ee200 */
[----:B------:R-:W-:Y:S01]  /*fe20*/  SEL R3, RZ, 0xffffffff, P0 ;  /* 0xffffffffff037807 */ /* 0x000fe20000000000 */
[----:B------:R-:W-:-:S04]  /*fe30*/  VIADD R158, R192, 0xc0 ;  /* 0x000000c0c09e7836 */ /* 0x000fc80000000000 */
[----:B------:R-:W-:Y:S01]  /*fe40*/  IMAD.SHL.U32 R3, R3, 0x4, RZ ;  /* 0x0000000403037824 */ /* 0x000fe200078e00ff */
[----:B------:R-:W-:Y:S01]  /*fe50*/  ISETP.GE.AND P0, PT, R158, R20, PT ;  /* 0x000000149e00720c */ /* 0x000fe20003f06270 */
[----:B------:R-:W-:-:S03]  /*fe60*/  VIADD R157, R192, 0x100 ;  /* 0x00000100c09d7836 */ /* 0x000fc60000000000 */
[----:B------:R-:W-:Y:S02]  /*fe70*/  LOP3.LUT R0, R3, 0x4, R0, 0xe2, !PT ;  /* 0x0000000403007812 */ /* 0x000fe400078ee200 */
[----:B------:R-:W-:Y:S02]  /*fe80*/  SEL R3, RZ, 0xffffffff, P0 ;  /* 0xffffffffff037807 */ /* 0x000fe40000000000 */
[----:B------:R-:W-:-:S03]  /*fe90*/  ISETP.GE.AND P0, PT, R157, R20, PT ;  /* 0x000000149d00720c */ /* 0x000fc60003f06270 */
[----:B------:R-:W-:Y:S02]  /*fea0*/  IMAD.SHL.U32 R3, R3, 0x8, RZ ;  /* 0x0000000803037824 */ /* 0x000fe400078e00ff */
        /* <DEDUP_REMOVED lines=8> */
[----:B------:R-:W-:Y:S01]  /*ff30*/  ISETP.GE.AND P1, PT, R82, R80, PT ;  /* 0x000000505200720c */ /* 0x000fe20003f26270 */
[----:B------:R-:W-:Y:S02]  /*ff40*/  VIADD R83, R192, 0x1c0 ;  /* 0x000001c0c0537836 */ /* 0x000fe40000000000 */
[----:B------:R-:W-:Y:S01]  /*ff50*/  IMAD.SHL.U32 R3, R3, 0x20, RZ ;  /* 0x0000002003037824 */ /* 0x000fe200078e00ff */
[----:B------:R-:W-:-:S04]  /*ff60*/  ISETP.GE.AND P0, PT, R152, R20, PT ;  /* 0x000000149800720c */ /* 0x000fc80003f06270 */
[----:B------:R-:W-:Y:S02]  /*ff70*/  LOP3.LUT R0, R3, 0x20, R0, 0xe2, !PT ;  /* 0x0000002003007812 */ /* 0x000fe400078ee200 */
[----:B------:R-:W-:Y:S02]  /*ff80*/  SEL R3, RZ, 0x40, P0 ;  /* 0x00000040ff037807 */ /* 0x000fe40000000000 */
[----:B------:R-:W-:Y:S01]  /*ff90*/  ISETP.GE.AND P0, PT, R83, R20, PT ;  /* 0x000000145300720c */ /* 0x000fe20003f06270 */
[----:B------:R-:W-:Y:S01]  /*ffa0*/  VIADD R84, R192, 0x1c0 ;  /* 0x000001c0c0547836 */ /* 0x000fe20000000000 */
[----:B------:R-:W-:Y:S01]  /*ffb0*/  LOP3.LUT R3, R0, R3, RZ, 0xfc, !PT ;  /* 0x0000000300037212 */ /* 0x000fe200078efcff */
[C---:B------:R-:W-:Y:S01]  /*ffc0*/  VIADD R85, R192.reuse, 0x180 ;  /* 0x00000180c0557836 */ /* 0x040fe20000000000 */
[----:B------:R-:W-:Y:S01]  /*ffd0*/  SEL R0, RZ, 0x80, P0 ;  /* 0x00000080ff007807 */ /* 0x000fe20000000000 */
[C---:B------:R-:W-:Y:S02]  /*ffe0*/  VIADD R86, R192.reuse, 0x140 ;  /* 0x00000140c0567836 */ /* 0x040fe40000000000 */
[----:B------:R-:W-:-:S02]  /*fff0*/  VIADD R87, R192, 0x100 ;  /* 0x00000100c0577836 */ /* 0x000fc40000000000 */
[C---:B------:R-:W-:Y:S02]  /*10000*/  VIADD R88, R192.reuse, 0xc0 ;  /* 0x000000c0c0587836 */ /* 0x040fe40000000000 */
[C---:B------:R-:W-:Y:S02]  /*10010*/  VIADD R89, R192.reuse, 0x80 ;  /* 0x00000080c0597836 */ /* 0x040fe40000000000 */
[----:B------:R-:W-:Y:S01]  /*10020*/  VIADD R90, R192, 0x40 ;  /* 0x00000040c05a7836 */ /* 0x000fe20000000000 */
[----:B------:R0:W1:Y:S01]  /*10030*/  SHFL.IDX PT, R4, R21, RZ, 0x181f ;  /* 0x00181fff15047589 */ /* 0x00006200000e0000 */
[----:B------:R-:W-:Y:S03]  /*10040*/  BSSY B1, `(.L_x_3921) ;  /* 0x000002a000017945 */ /* 0x000fe60003800000 */
[----:B------:R0:W2:Y:S01]  /*10050*/  SHFL.IDX PT, R5, R81, RZ, 0x181f ;  /* 0x00181fff51057589 */ /* 0x0000a200000e0000 */
[----:B------:R-:W-:-:S02]  /*10060*/  LOP3.LUT R0, R3, R0, RZ, 0xfc, !PT ;  /* 0x0000000003007212 */ /* 0x000fc400078efcff */
[----:B------:R-:W-:Y:S02]  /*10070*/  SHF.R.S32.HI R84, RZ, 0x1f, R84 ;  /* 0x0000001fff547819 */ /* 0x000fe40000011454 */
[----:B------:R-:W-:Y:S02]  /*10080*/  SHF.R.S32.HI R85, RZ, 0x1f, R85 ;  /* 0x0000001fff557819 */ /* 0x000fe40000011455 */
[----:B------:R-:W-:Y:S02]  /*10090*/  SHF.R.S32.HI R86, RZ, 0x1f, R86 ;  /* 0x0000001fff567819 */ /* 0x000fe40000011456 */
[----:B------:R-:W-:Y:S02]  /*100a0*/  SHF.R.S32.HI R87, RZ, 0x1f, R87 ;  /* 0x0000001fff577819 */ /* 0x000fe40000011457 */
[----:B------:R-:W-:Y:S02]  /*100b0*/  SHF.R.S32.HI R88, RZ, 0x1f, R88 ;  /* 0x0000001fff587819 */ /* 0x000fe40000011458 */
[----:B------:R-:W-:-:S02]  /*100c0*/  SHF.R.S32.HI R89, RZ, 0x1f, R89 ;  /* 0x0000001fff597819 */ /* 0x000fc40000011459 */
[----:B------:R-:W-:Y:S01]  /*100d0*/  SHF.R.S32.HI R90, RZ, 0x1f, R90 ;  /* 0x0000001fff5a7819 */ /* 0x000fe2000001145a */
[----:B0-----:R-:W-:Y:S06]  /*100e0*/  @P1 BRA `(.L_x_3922) ;  /* 0x00000000007c1947 */ /* 0x001fec0003800000 */
[-C--:B------:R-:W-:Y:S02]  /*100f0*/  ISETP.GE.AND P0, PT, R192, R20.reuse, PT ;  /* 0x00000014c000720c */ /* 0x080fe40003f06270 */
[-C--:B------:R-:W-:Y:S02]  /*10100*/  ISETP.GE.AND P5, PT, R159, R20.reuse, PT ;  /* 0x000000149f00720c */ /* 0x080fe40003fa6270 */
[-C--:B------:R-:W-:Y:S02]  /*10110*/  ISETP.GE.AND P3, PT, R158, R20.reuse, PT ;  /* 0x000000149e00720c */ /* 0x080fe40003f66270 */
[----:B------:R-:W-:-:S07]  /*10120*/  ISETP.GE.AND P2, PT, R157, R20, PT ;  /* 0x000000149d00720c */ /* 0x000fce0003f46270 */
[----:B-12---:R-:W-:-:S05]  /*10130*/  @!P0 IMAD.WIDE R6, R192, 0x2, R4 ;  /* 0x00000002c0068825 */ /* 0x006fca00078e0204 */
[----:B-----5:R0:W-:Y:S01]  /*10140*/  @!P0 ST.E.128 desc[UR42][R6.64], R8 ;  /* 0x0000000806008985 */ /* 0x0201e2000c101d2a */
[----:B------:R-:W-:-:S13]  /*10150*/  ISETP.GE.AND P0, PT, R160, R20, PT ;  /* 0x00000014a000720c */ /* 0x000fda0003f06270 */
[-C--:B0-----:R-:W-:Y:S02]  /*10160*/  @!P0 LEA R6, P1, R160, R4.reuse, 0x1 ;  /* 0x00000004a0068211 */ /* 0x081fe400078208ff */
[----:B------:R-:W-:Y:S02]  /*10170*/  @!P3 LEA R8, P6, R158, R4, 0x1 ;  /* 0x000000049e08b211 */ /* 0x000fe400078c08ff */
[-C--:B------:R-:W-:Y:S02]  /*10180*/  @!P0 LEA.HI.X R7, R160, R5.reuse, R90, 0x1, P1 ;  /* 0x00000005a0078211 */ /* 0x080fe400008f0c5a */
[----:B------:R-:W-:Y:S02]  /*10190*/  ISETP.GE.AND P1, PT, R156, R20, PT ;  /* 0x000000149c00720c */ /* 0x000fe40003f26270 */
[----:B------:R-:W-:Y:S01]  /*101a0*/  @!P3 LEA.HI.X R9, R158, R5, R88, 0x1, P6 ;  /* 0x000000059e09b211 */ /* 0x000fe200030f0c58 */
[----:B------:R0:W-:Y:S01]  /*101b0*/  @!P0 ST.E.128 desc[UR42][R6.64], R24 ;  /* 0x0000001806008985 */ /* 0x0001e2000c101d2a */
[----:B------:R-:W-:-:S09]  /*101c0*/  LOP3.LUT P0, RZ, R3, 0x40, RZ, 0xc0, !PT ;  /* 0x0000004003ff7812 */ /* 0x000fd2000780c0ff */
[----:B------:R-:W-:-:S04]  /*101d0*/  @!P1 LEA R10, P6, R156, R4, 0x1 ;  /* 0x000000049c0a9211 */ /* 0x000fc800078c08ff */
[----:B------:R-:W-:Y:S02]  /*101e0*/  @!P1 LEA.HI.X R11, R156, R5, R86, 0x1, P6 ;  /* 0x000000059c0b9211 */ /* 0x000fe400030f0c56 */
[----:B0-----:R-:W-:-:S04]  /*101f0*/  @!P5 LEA R6, P4, R159, R4, 0x1 ;  /* 0x000000049f06d211 */ /* 0x001fc800078808ff */
[----:B------:R-:W-:Y:S02]  /*10200*/  @!P5 LEA.HI.X R7, R159, R5, R89, 0x1, P4 ;  /* 0x000000059f07d211 */ /* 0x000fe400020f0c59 */
[----:B------:R-:W-:-:S03]  /*10210*/  LOP3.LUT P4, RZ, R0, 0x80, RZ, 0xc0, !PT ;  /* 0x0000008000ff7812 */ /* 0x000fc6000788c0ff */
[----:B------:R0:W-:Y:S04]  /*10220*/  @!P5 ST.E.128 desc[UR42][R6.64], R32 ;  /* 0x000000200600d985 */ /* 0x0001e8000c101d2a */
[----:B------:R1:W-:Y:S01]  /*10230*/  @!P3 ST.E.128 desc[UR42][R8.64], R40 ;  /* 0x000000280800b985 */ /* 0x0003e2000c101d2a */
[CC--:B0-----:R-:W-:Y:S02]  /*10240*/  @!P2 LEA R6, P5, R157.reuse, R4.reuse, 0x1 ;  /* 0x000000049d06a211 */ /* 0x0c1fe400078a08ff */
[-C--:B-1----:R-:W-:Y:S02]  /*10250*/  @P0 LEA R8, P3, R152, R4.reuse, 0x1 ;  /* 0x0000000498080211 */ /* 0x082fe400078608ff */
[----:B------:R-:W-:Y:S02]  /*10260*/  @!P2 LEA.HI.X R7, R157, R5, R87, 0x1, P5 ;  /* 0x000000059d07a211 */ /* 0x000fe400028f0c57 */
[----:B------:R-:W-:-:S02]  /*10270*/  @P4 LEA R4, P5, R83, R4, 0x1 ;  /* 0x0000000453044211 */ /* 0x000fc400078a08ff */
[-C--:B------:R-:W-:Y:S01]  /*10280*/  @P0 LEA.HI.X R9, R152, R5.reuse, R85, 0x1, P3 ;  /* 0x0000000598090211 */ /* 0x080fe200018f0c55 */
[----:B------:R0:W-:Y:S01]  /*10290*/  @!P2 ST.E.128 desc[UR42][R6.64], R48 ;  /* 0x000000300600a985 */ /* 0x0001e2000c101d2a */
[----:B------:R-:W-:-:S03]  /*102a0*/  @P4 LEA.HI.X R5, R83, R5, R84, 0x1, P5 ;  /* 0x0000000553054211 */ /* 0x000fc600028f0c54 */
[----:B------:R0:W-:Y:S04]  /*102b0*/  @!P1 ST.E.128 desc[UR42][R10.64], R56 ;  /* 0x000000380a009985 */ /* 0x0001e8000c101d2a */
[----:B------:R0:W-:Y:S04]  /*102c0*/  @P0 ST.E.128 desc[UR42][R8.64], R64 ;  /* 0x0000004008000985 */ /* 0x0001e8000c101d2a */
[----:B------:R0:W-:Y:S02]  /*102d0*/  @P4 ST.E.128 desc[UR42][R4.64], R72 ;  /* 0x0000004804004985 */ /* 0x0001e4000c101d2a */
.L_x_3922:
[----:B------:R-:W-:Y:S05]  /*102e0*/  BSYNC B1 ;  /* 0x0000000000017941 */ /* 0x000fea0003800000 */
.L_x_3921:
[----:B0-----:R-:W-:Y:S01]  /*102f0*/  VIADD R7, R82, 0x20 ;  /* 0x0000002052077836 */ /* 0x001fe20000000000 */
[----:B--2---:R0:W2:Y:S04]  /*10300*/  SHFL.IDX PT, R5, R81, 0x1, 0x181f ;  /* 0x00381f0051057f89 */ /* 0x0040a800000e0000 */
[----:B------:R-:W-:Y:S01]  /*10310*/  ISETP.GE.AND P0, PT, R7, R80, PT ;  /* 0x000000500700720c */ /* 0x000fe20003f06270 */
[----:B-1----:R0:W1:-:S12]  /*10320*/  SHFL.IDX PT, R4, R21, 0x1, 0x181f ;  /* 0x00381f0015047f89 */ /* 0x00205800000e0000 */
[----:B0-----:R-:W-:Y:S05]  /*10330*/  @P0 BRA `(.L_x_3923) ;  /* 0x0000002c00ac0947 */ /* 0x001fea0003800000 */
[-C--:B------:R-:W-:Y:S02]  /*10340*/  ISETP.GE.AND P6, PT, R192, R20.reuse, PT ;  /* 0x00000014c000720c */ /* 0x080fe40003fc6270 */
[-C--:B------:R-:W-:Y:S02]  /*10350*/  ISETP.GE.AND P5, PT, R160, R20.reuse, PT ;  /* 0x00000014a000720c */ /* 0x080fe40003fa6270 */
[-C--:B------:R-:W-:Y:S02]  /*10360*/  ISETP.GE.AND P3, PT, R159, R20.reuse, PT ;  /* 0x000000149f00720c */ /* 0x080fe40003f66270 */
[-C--:B------:R-:W-:Y:S02]  /*10370*/  ISETP.GE.AND P2, PT, R158, R20.reuse, PT ;  /* 0x000000149e00720c */ /* 0x080fe40003f46270 */
[-C--:B------:R-:W-:Y:S02]  /*10380*/  ISETP.GE.AND P1, PT, R157, R20.reuse, PT ;  /* 0x000000149d00720c */ /* 0x080fe40003f26270 */
[----:B------:R-:W-:-:S03]  /*10390*/  ISETP.GE.AND P0, PT, R156, R20, PT ;  /* 0x000000149c00720c */ /* 0x000fc60003f06270 */
[----:B-12---:R-:W-:Y:S02]  /*103a0*/  @!P6 IMAD.WIDE R6, R192, 0x2, R4 ;  /* 0x00000002c006e825 */ /* 0x006fe400078e0204 */
[----:B-----5:R-:W-:-:S03]  /*103b0*/  @!P5 LEA R8, P4, R160, R4, 0x1 ;  /* 0x00000004a008d211 */ /* 0x020fc600078808ff */
[----:B------:R0:W-:Y:S01]  /*103c0*/  @!P6 ST.E.128 desc[UR42][R6.64], R12 ;  /* 0x0000000c0600e985 */ /* 0x0001e2000c101d2a */
[----:B------:R-:W-:Y:S02]  /*103d0*/  @!P5 LEA.HI.X R9, R160, R5, R90, 0x1, P4 ;  /* 0x00000005a009d211 */ /* 0x000fe400020f0c5a */
[----:B------:R-:W-:-:S03]  /*103e0*/  LOP3.LUT P4, RZ, R3, 0x40, RZ, 0xc0, !PT ;  /* 0x0000004003ff7812 */ /* 0x000fc6000788c0ff */
[----:B------:R1:W-:Y:S01]  /*103f0*/  @!P5 ST.E.128 desc[UR42][R8.64], R28 ;  /* 0x0000001c0800d985 */ /* 0x0003e2000c101d2a */
[----:B0-----:R-:W-:-:S04]  /*10400*/  @!P3 LEA R6, P6, R159, R4, 0x1 ;  /* 0x000000049f06b211 */ /* 0x001fc800078c08ff */
[----:B------:R-:W-:Y:S02]  /*10410*/  @!P3 LEA.HI.X R7, R159, R5, R89, 0x1, P6 ;  /* 0x000000059f07b211 */ /* 0x000fe400030f0c59 */
[----:B-1----:R-:W-:-:S03]  /*10420*/  @!P2 LEA R8, P5, R158, R4, 0x1 ;  /* 0x000000049e08a211 */ /* 0x002fc600078a08ff */
[----:B------:R0:W-:Y:S01]  /*10430*/  @!P3 ST.E.128 desc[UR42][R6.64], R36 ;  /* 0x000000240600b985 */ /* 0x0001e2000c101d2a */
[-C--:B------:R-:W-:Y:S02]  /*10440*/  @!P0 LEA R10, P3, R156, R4.reuse, 0x1 ;  /* 0x000000049c0a8211 */ /* 0x080fe400078608ff */
[-C--:B------:R-:W-:Y:S02]  /*10450*/  @!P2 LEA.HI.X R9, R158, R5.reuse, R88, 0x1, P5 ;  /* 0x000000059e09a211 */ /* 0x080fe400028f0c58 */
[-C--:B------:R-:W-:Y:S02]  /*10460*/  @P4 LEA R12, P5, R152, R4.reuse, 0x1 ;  /* 0x00000004980c4211 */ /* 0x080fe400078a08ff */
[-C--:B------:R-:W-:Y:S01]  /*10470*/  @!P0 LEA.HI.X R11, R156, R5.reuse, R86, 0x1, P3 ;  /* 0x000000059c0b8211 */ /* 0x080fe200018f0c56 */
[----:B------:R3:W-:Y:S01]  /*10480*/  @!P2 ST.E.128 desc[UR42][R8.64], R44 ;  /* 0x0000002c0800a985 */ /* 0x0007e2000c101d2a */
[----:B------:R-:W-:Y:S02]  /*10490*/  @P4 LEA.HI.X R13, R152, R5, R85, 0x1, P5 ;  /* 0x00000005980d4211 */ /* 0x000fe400028f0c55 */
[----:B0-----:R-:W-:-:S04]  /*104a0*/  @!P1 LEA R6, P6, R157, R4, 0x1 ;  /* 0x000000049d069211 */ /* 0x001fc800078c08ff */
[----:B------:R-:W-:-:S05]  /*104b0*/  @!P1 LEA.HI.X R7, R157, R5, R87, 0x1, P6 ;  /* 0x000000059d079211 */ /* 0x000fca00030f0c57 */
[----:B------:R3:W-:Y:S04]  /*104c0*/  @!P1 ST.E.128 desc[UR42][R6.64], R52 ;  /* 0x0000003406009985 */ /* 0x0007e8000c101d2a */
[----:B------:R3:W-:Y:S01]  /*104d0*/  @!P0 ST.E.128 desc[UR42][R10.64], R60 ;  /* 0x0000003c0a008985 */ /* 0x0007e2000c101d2a */
[----:B------:R-:W-:-:S03]  /*104e0*/  LOP3.LUT P0, RZ, R0, 0x80, RZ, 0xc0, !PT ;  /* 0x0000008000ff7812 */ /* 0x000fc6000780c0ff */
[----:B------:R3:W-:Y:S10]  /*104f0*/  @P4 ST.E.128 desc[UR42][R12.64], R68 ;  /* 0x000000440c004985 */ /* 0x0007f4000c101d2a */
[----:B------:R-:W-:Y:S05]  /*10500*/  @!P0 BRA `(.L_x_3923) ;  /* 0x0000002c00388947 */ /* 0x000fea0003800000 */
[----:B------:R-:W-:-:S04]  /*10510*/  LEA R4, P0, R83, R4, 0x1 ;  /* 0x0000000453047211 */ /* 0x000fc800078008ff */
[----:B------:R-:W-:-:S05]  /*10520*/  LEA.HI.X R5, R83, R5, R84, 0x1, P0 ;  /* 0x0000000553057211 */ /* 0x000fca00000f0c54 */
[----:B------:R0:W-:Y:S01]  /*10530*/  ST.E.128 desc[UR42][R4.64], R76 ;  /* 0x0000004c04007985 */ /* 0x0001e2000c101d2a */
[----:B------:R-:W-:Y:S05]  /*10540*/  BRA `(.L_x_3923) ;  /* 0x0000002c00287947 */ /* 0x000fea0003800000 */
.L_x_3920:
[----:B01----:R-:W2:Y:S01]  /*10550*/  LDL.LU R8, [R1+0x38] ;  /* 0x0000380001087983 */ /* 0x003ea20000300800 */
[----:B------:R-:W-:Y:S01]  /*10560*/  ULDC.64 UR4, c[0x0][0xb08] ;  /* 0x0002c20000047ab9 */ /* 0x000fe20000000a00 */
[----:B------:R-:W0:Y:S02]  /*10570*/  LDC R9, c[0x0][0xbe8] ;  /* 0x0002fa00ff097b82 */ /* 0x000e240000000800 */
[----:B------:R-:W3:Y:S04]  /*10580*/  LDL R7, [R1+0x50] ;  /* 0x0000500001077983 */ /* 0x000ee80000100800 */
[----:B------:R-:W3:Y:S01]  /*10590*/  LDL.LU R10, [R1+0x28] ;  /* 0x00002800010a7983 */ /* 0x000ee20000300800 */
[----:B------:R-:W-:Y:S01]  /*105a0*/  IMAD R6, R5, UR4, RZ ;  /* 0x0000000405067c24 */ /* 0x000fe2000f8e02ff */
[C---:B------:R-:W-:Y:S01]  /*105b0*/  IADD3 R164, R197.reuse, 0xd0, RZ ;  /* 0x000000d0c5a47810 */ /* 0x040fe20007ffe0ff */
[----:B------:R-:W-:Y:S01]  /*105c0*/  VIADD R21, R197, 0xf8 ;  /* 0x000000f8c5157836 */ /* 0x000fe20000000000 */
[----:B------:R-:W-:Y:S01]  /*105d0*/  BSSY B1, `(.L_x_3924) ;  /* 0x000010e000017945 */ /* 0x000fe20003800000 */
[C---:B------:R-:W-:Y:S01]  /*105e0*/  IMAD R6, R4.reuse, UR5, R6 ;  /* 0x0000000504067c24 */ /* 0x040fe2000f8e0206 */
[----:B------:R-:W-:Y:S01]  /*105f0*/  SHF.R.S32.HI R164, RZ, 0x1f, R164 ;  /* 0x0000001fffa47819 */ /* 0x000fe200000114a4 */
[----:B------:R-:W-:Y:S01]  /*10600*/  IMAD.WIDE.U32 R4, R4, UR4, RZ ;  /* 0x0000000404047c25 */ /* 0x000fe2000f8e00ff */
[----:B------:R-:W-:Y:S01]  /*10610*/  ULDC.64 UR4, c[0x0][0xb38] ;  /* 0x0002ce0000047ab9 */ /* 0x000fe20000000a00 */
[----:B------:R-:W-:-:S02]  /*10620*/  SHF.R.S32.HI R21, RZ, 0x1f, R21 ;  /* 0x0000001fff157819 */ /* 0x000fc40000011415 */
[----:B------:R-:W-:Y:S01]  /*10630*/  VIADD R156, R197, 0xf0 ;  /* 0x000000f0c59c7836 */ /* 0x000fe20000000000 */
[----:B------:R-:W-:Y:S01]  /*10640*/  IADD3 R5, R5, R6, RZ ;  /* 0x0000000605057210 */ /* 0x000fe20007ffe0ff */
[C---:B------:R-:W-:Y:S01]  /*10650*/  VIADD R158, R197.reuse, 0xe8 ;  /* 0x000000e8c59e7836 */ /* 0x040fe20000000000 */
[----:B------:R-:W-:Y:S01]  /*10660*/  SHF.R.S32.HI R6, RZ, 0x1f, R0 ;  /* 0x0000001fff067819 */ /* 0x000fe20000011400 */
[----:B------:R-:W-:Y:S01]  /*10670*/  VIADD R160, R197, 0xe0 ;  /* 0x000000e0c5a07836 */ /* 0x000fe20000000000 */
[----:B------:R-:W-:Y:S01]  /*10680*/  SHF.R.S32.HI R156, RZ, 0x1f, R156 ;  /* 0x0000001fff9c7819 */ /* 0x000fe2000001149c */
[C---:B------:R-:W-:Y:S01]  /*10690*/  IMAD.WIDE.U32 R4, R184.reuse, UR4, R4 ;  /* 0x00000004b8047c25 */ /* 0x040fe2000f8e0004 */
[----:B0-----:R-:W-:Y:S02]  /*106a0*/  ISETP.NE.AND P0, PT, R9, 0x1, PT ;  /* 0x000000010900780c */ /* 0x001fe40003f05270 */
[----:B------:R-:W-:Y:S01]  /*106b0*/  SHF.R.S32.HI R158, RZ, 0x1f, R158 ;  /* 0x0000001fff9e7819 */ /* 0x000fe2000001149e */
[----:B------:R-:W-:Y:S01]  /*106c0*/  IMAD R5, R184, UR5, R5 ;  /* 0x00000005b8057c24 */ /* 0x000fe2000f8e0205 */
[----:B------:R-:W-:Y:S01]  /*106d0*/  ULDC.64 UR4, c[0x0][0xb40] ;  /* 0x0002d00000047ab9 */ /* 0x000fe20000000a00 */
[----:B------:R-:W-:Y:S01]  /*106e0*/  IMAD R3, R3, R9, RZ ;  /* 0x0000000903037224 */ /* 0x000fe200078e02ff */
[----:B------:R-:W-:Y:S01]  /*106f0*/  IADD3 R184, R197, 0x80, RZ ;  /* 0x00000080c5b87810 */ /* 0x000fe20007ffe0ff */
[----:B------:R-:W-:Y:S01]  /*10700*/  IMAD R6, R6, UR4, RZ ;  /* 0x0000000406067c24 */ /* 0x000fe2000f8e02ff */
[----:B------:R-:W-:Y:S01]  /*10710*/  SHF.R.S32.HI R160, RZ, 0x1f, R160 ;  /* 0x0000001fffa07819 */ /* 0x000fe200000114a0 */
[----:B------:R-:W-:Y:S01]  /*10720*/  IMAD.WIDE.U32 R4, R0, UR4, R4 ;  /* 0x0000000400047c25 */ /* 0x000fe2000f8e0004 */
[----:B------:R-:W-:-:S03]  /*10730*/  SHF.R.S32.HI R184, RZ, 0x1f, R184 ;  /* 0x0000001fffb87819 */ /* 0x000fc600000114b8 */
[----:B------:R-:W-:Y:S01]  /*10740*/  IMAD R6, R0, UR5, R6 ;  /* 0x0000000500067c24 */ /* 0x000fe2000f8e0206 */
[----:B------:R-:W-:Y:S01]  /*10750*/  ULDC.64 UR4, c[0x0][0xb48] ;  /* 0x0002d20000047ab9 */ /* 0x000fe20000000a00 */
[----:B------:R-:W0:Y:S01]  /*10760*/  @P0 LDC R0, c[0x0][0xbf0] ;  /* 0x0002fc00ff000b82 */ /* 0x000e220000000800 */
[----:B------:R-:W-:Y:S02]  /*10770*/  VIADD R162, R197, 0xd8 ;  /* 0x000000d8c5a27836 */ /* 0x000fe40000000000 */
[----:B------:R-:W-:Y:S02]  /*10780*/  IMAD.IADD R5, R5, 0x1, R6 ;  /* 0x0000000105057824 */ /* 0x000fe400078e0206 */
[C---:B------:R-:W-:Y:S01]  /*10790*/  VIADD R166, R197.reuse, 0xc8 ;  /* 0x000000c8c5a67836 */ /* 0x040fe20000000000 */
[----:B------:R-:W-:Y:S01]  /*107a0*/  SHF.R.S32.HI R162, RZ, 0x1f, R162 ;  /* 0x0000001fffa27819 */ /* 0x000fe200000114a2 */
        /* <DEDUP_REMOVED lines=25> */
[----:B------:R-:W-:-:S02]  /*10940*/  VIADD R157, R197, 0xe8 ;  /* 0x000000e8c59d7836 */ /* 0x000fc40000000000 */
[C---:B------:R-:W-:Y:S02]  /*10950*/  VIADD R159, R197.reuse, 0xe0 ;  /* 0x000000e0c59f7836 */ /* 0x040fe40000000000 */
[C---:B------:R-:W-:Y:S02]  /*10960*/  VIADD R161, R197.reuse, 0xd8 ;  /* 0x000000d8c5a17836 */ /* 0x040fe40000000000 */
[C---:B------:R-:W-:Y:S02]  /*10970*/  VIADD R163, R197.reuse, 0xd0 ;  /* 0x000000d0c5a37836 */ /* 0x040fe40000000000 */
[C---:B------:R-:W-:Y:S02]  /*10980*/  VIADD R165, R197.reuse, 0xc8 ;  /* 0x000000c8c5a57836 */ /* 0x040fe40000000000 */
[C---:B------:R-:W-:Y:S02]  /*10990*/  VIADD R167, R197.reuse, 0xc0 ;  /* 0x000000c0c5a77836 */ /* 0x040fe40000000000 */
        /* <DEDUP_REMOVED lines=10> */
[----:B------:R-:W-:Y:S02]  /*10a40*/  VIADD R220, R197, 0x68 ;  /* 0x00000068c5dc7836 */ /* 0x000fe40000000000 */
[----:B--2---:R-:W-:-:S04]  /*10a50*/  IMAD.WIDE.U32 R4, R8, UR4, R4 ;  /* 0x0000000408047c25 */ /* 0x004fc8000f8e0004 */
[----:B------:R-:W-:Y:S01]  /*10a60*/  IMAD R5, R8, UR5, R5 ;  /* 0x0000000508057c24 */ /* 0x000fe2000f8e0205 */
[----:B------:R-:W-:Y:S01]  /*10a70*/  ULDC.64 UR4, c[0x0][0xb30] ;  /* 0x0002cc0000047ab9 */ /* 0x000fe20000000a00 */
[----:B------:R-:W1:Y:S01]  /*10a80*/  @P0 LDC R8, c[0x0][0xbec] ;  /* 0x0002fb00ff080b82 */ /* 0x000e620000000800 */
[----:B---3--:R-:W-:-:S04]  /*10a90*/  IMAD R7, R10, 0x40, R7 ;  /* 0x000000400a077824 */ /* 0x008fc800078e0207 */
[----:B------:R-:W-:Y:S02]  /*10aa0*/  IMAD.MOV.U32 R6, RZ, RZ, R7 ;  /* 0x000000ffff067224 */ /* 0x000fe400078e0007 */
[----:B-1----:R-:W-:-:S05]  /*10ab0*/  @P0 IMAD.HI.U32 R8, R7, R8, RZ ;  /* 0x0000000807080227 */ /* 0x002fca00078e00ff */
[----:B0-----:R-:W-:-:S05]  /*10ac0*/  @P0 SHF.R.U32.HI R6, RZ, R0, R8 ;  /* 0x00000000ff060219 */ /* 0x001fca0000011608 */
[----:B------:R-:W-:Y:S02]  /*10ad0*/  IMAD.MOV R0, RZ, RZ, -R6 ;  /* 0x000000ffff007224 */ /* 0x000fe400078e0a06 */
[----:B------:R-:W-:-:S04]  /*10ae0*/  IMAD.WIDE.U32 R4, R6, UR4, R4 ;  /* 0x0000000406047c25 */ /* 0x000fc8000f8e0004 */
[----:B------:R-:W-:Y:S01]  /*10af0*/  IMAD R0, R9, R0, R7 ;  /* 0x0000000009007224 */ /* 0x000fe200078e0207 */
[----:B------:R-:W-:Y:S01]  /*10b00*/  SHF.R.S32.HI R7, RZ, 0x1f, R6 ;  /* 0x0000001fff077819 */ /* 0x000fe20000011406 */
[----:B------:R-:W-:-:S04]  /*10b10*/  IMAD R9, R10, 0x40, R195 ;  /* 0x000000400a097824 */ /* 0x000fc800078e02c3 */
        /* <DEDUP_REMOVED lines=10> */
[----:B------:R-:W-:-:S04]  /*10bc0*/  IMAD.IADD R6, R5, 0x1, R6 ;  /* 0x0000000105067824 */ /* 0x000fc800078e0206 */
[----:B------:R0:W1:Y:S01]  /*10bd0*/  SHFL.IDX PT, R13, R0, RZ, 0x1c1f ;  /* 0x001c1fff000d7589 */ /* 0x00006200000e0000 */
[----:B------:R-:W-:Y:S01]  /*10be0*/  LEA.HI.X R8, R4, UR5, R6, 0x2, P0 ;  /* 0x0000000504087c11 */ /* 0x000fe200080f1406 */
[----:B------:R-:W-:Y:S01]  /*10bf0*/  VIADD R4, R2, 0x28c20 ;  /* 0x00028c2002047836 */ /* 0x000fe20000000000 */
[----:B------:R-:W-:-:S03]  /*10c00*/  ISETP.GE.AND P0, PT, R9, R3, PT ;  /* 0x000000030900720c */ /* 0x000fc60003f06270 */
[----:B------:R0:W2:Y:S01]  /*10c10*/  SHFL.IDX PT, R12, R8, RZ, 0x1c1f ;  /* 0x001c1fff080c7589 */ /* 0x0000a200000e0000 */
[----:B------:R-:W-:-:S04]  /*10c20*/  PRMT R4, RZ, 0x654, R4 ;  /* 0x00000654ff047816 */ /* 0x000fc80000000004 */
[----:B------:R0:W-:Y:S05]  /*10c30*/  SYNCS.ARRIVE.TRANS64.RED.A1T0 RZ, [R4+URZ], RZ ;  /* 0x000000ff04ff79a7 */ /* 0x0001ea000810043f */
[----:B------:R-:W-:Y:S05]  /*10c40*/  @P0 BRA `(.L_x_3925) ;  /* 0x0000000800980947 */ /* 0x000fea0003800000 */
[----:B------:R-:W-:Y:S01]  /*10c50*/  ULDC UR4, c[0x0][0xac8] ;  /* 0x0002b20000047ab9 */ /* 0x000fe20000000800 */
[----:B------:R-:W-:Y:S01]  /*10c60*/  SHF.R.S32.HI R6, RZ, 0x1f, R197 ;  /* 0x0000001fff067819 */ /* 0x000fe200000114c5 */
[C---:B------:R-:W-:Y:S01]  /*10c70*/  VIADD R7, R197.reuse, 0x8 ;  /* 0x00000008c5077836 */ /* 0x040fe20000000000 */
[C---:B------:R-:W-:Y:S01]  /*10c80*/  ISETP.GE.AND P0, PT, R197.reuse, UR4, PT ;  /* 0x00000004c5007c0c */ /* 0x040fe2000bf06270 */
[C---:B------:R-:W-:Y:S01]  /*10c90*/  VIADD R11, R197.reuse, 0x8 ;  /* 0x00000008c50b7836 */ /* 0x040fe20000000000 */
[----:B------:R-:W-:Y:S01]  /*10ca0*/  ISETP.GE.AND P4, PT, R220, UR4, PT ;  /* 0x00000004dc007c0c */ /* 0x000fe2000bf86270 */
[----:B------:R-:W-:-:S03]  /*10cb0*/  VIADD R10, R197, 0x18 ;  /* 0x00000018c50a7836 */ /* 0x000fc60000000000 */
[----:B------:R-:W-:-:S07]  /*10cc0*/  SHF.R.S32.HI R11, RZ, 0x1f, R11 ;  /* 0x0000001fff0b7819 */ /* 0x000fce000001140b */
[----:B01----:R-:W-:-:S04]  /*10cd0*/  @!P0 LEA R4, P1, R197, R13, 0x2 ;  /* 0x0000000dc5048211 */ /* 0x003fc800078210ff */
[C---:B--2---:R-:W-:Y:S01]  /*10ce0*/  @!P0 LEA.HI.X R5, R197.reuse, R12, R6, 0x2, P1 ;  /* 0x0000000cc5058211 */ /* 0x044fe200008f1406 */
[----:B------:R-:W-:-:S04]  /*10cf0*/  VIADD R6, R197, 0x10 ;  /* 0x00000010c5067836 */ /* 0x000fc80000000000 */
[----:B------:R0:W-:Y:S01]  /*10d00*/  @!P0 ST.E.64 desc[UR42][R4.64], R24 ;  /* 0x0000001804008985 */ /* 0x0001e2000c101b2a */
[----:B------:R-:W-:-:S13]  /*10d10*/  ISETP.GE.AND P0, PT, R7, UR4, PT ;  /* 0x0000000407007c0c */ /* 0x000fda000bf06270 */
[----:B0-----:R-:W-:-:S04]  /*10d20*/  @!P0 LEA R4, P1, R7, R13, 0x2 ;  /* 0x0000000d07048211 */ /* 0x001fc800078210ff */
[----:B------:R-:W-:Y:S01]  /*10d30*/  @!P0 LEA.HI.X R5, R7, R12, R11, 0x2, P1 ;  /* 0x0000000c07058211 */ /* 0x000fe200008f140b */
[C---:B------:R-:W-:Y:S01]  /*10d40*/  VIADD R11, R197.reuse, 0x10 ;  /* 0x00000010c50b7836 */ /* 0x040fe20000000000 */
[----:B------:R-:W-:Y:S01]  /*10d50*/  ISETP.GE.AND P1, PT, R10, UR4, PT ;  /* 0x000000040a007c0c */ /* 0x000fe2000bf26270 */
[----:B------:R-:W-:Y:S02]  /*10d60*/  VIADD R7, R197, 0x20 ;  /* 0x00000020c5077836 */ /* 0x000fe40000000000 */
[----:B------:R0:W-:Y:S01]  /*10d70*/  @!P0 ST.E.64 desc[UR42][R4.64], R28 ;  /* 0x0000001c04008985 */ /* 0x0001e2000c101b2a */
[----:B------:R-:W-:Y:S02]  /*10d80*/  ISETP.GE.AND P0, PT, R6, UR4, PT ;  /* 0x0000000406007c0c */ /* 0x000fe4000bf06270 */
[----:B------:R-:W-:-:S11]  /*10d90*/  SHF.R.S32.HI R11, RZ, 0x1f, R11 ;  /* 0x0000001fff0b7819 */ /* 0x000fd6000001140b */
[----:B0-----:R-:W-:-:S04]  /*10da0*/  @!P0 LEA R4, P2, R6, R13, 0x2 ;  /* 0x0000000d06048211 */ /* 0x001fc800078410ff */
[----:B------:R-:W-:Y:S01]  /*10db0*/  @!P0 LEA.HI.X R5, R6, R12, R11, 0x2, P2 ;  /* 0x0000000c06058211 */ /* 0x000fe200010f140b */
[C---:B------:R-:W-:Y:S02]  /*10dc0*/  VIADD R11, R197.reuse, 0x18 ;  /* 0x00000018c50b7836 */ /* 0x040fe40000000000 */
[----:B------:R-:W-:Y:S02]  /*10dd0*/  VIADD R6, R197, 0x28 ;  /* 0x00000028c5067836 */ /* 0x000fe40000000000 */
[----:B------:R0:W-:Y:S01]  /*10de0*/  @!P0 ST.E.64 desc[UR42][R4.64], R32 ;  /* 0x0000002004008985 */ /* 0x0001e2000c101b2a */
[----:B------:R-:W-:Y:S02]  /*10df0*/  SHF.R.S32.HI R11, RZ, 0x1f, R11 ;  /* 0x0000001fff0b7819 */ /* 0x000fe4000001140b */
[----:B------:R-:W-:Y:S02]  /*10e00*/  ISETP.GE.AND P0, PT, R7, UR4, PT ;  /* 0x0000000407007c0c */ /* 0x000fe4000bf06270 */
[----:B0-----:R-:W-:-:S04]  /*10e10*/  @!P1 LEA R4, P2, R10, R13, 0x2 ;  /* 0x0000000d0a049211 */ /* 0x001fc800078410ff */
[----:B------:R-:W-:Y:S01]  /*10e20*/  @!P1 LEA.HI.X R5, R10, R12, R11, 0x2, P2 ;  /* 0x0000000c0a059211 */ /* 0x000fe200010f140b */
[C---:B------:R-:W-:Y:S02]  /*10e30*/  VIADD R11, R197.reuse, 0x20 ;  /* 0x00000020c50b7836 */ /* 0x040fe40000000000 */
[----:B------:R-:W-:Y:S02]  /*10e40*/  VIADD R10, R197, 0x30 ;  /* 0x00000030c50a7836 */ /* 0x000fe40000000000 */
[----:B------:R0:W-:Y:S01]  /*10e50*/  @!P1 ST.E.64 desc[UR42][R4.64], R36 ;  /* 0x0000002404009985 */ /* 0x0001e2000c101b2a */
[----:B------:R-:W-:Y:S02]  /*10e60*/  ISETP.GE.AND P1, PT, R6, UR4, PT ;  /* 0x0000000406007c0c */ /* 0x000fe4000bf26270 */
[----:B------:R-:W-:Y:S02]  /*10e70*/  SHF.R.S32.HI R11, RZ, 0x1f, R11 ;  /* 0x0000001fff0b7819 */ /* 0x000fe4000001140b */
        /* <DEDUP_REMOVED lines=9> */
[C---:B------:R-:W-:Y:S01]  /*10f10*/  VIADD R11, R197.reuse, 0x30 ;  /* 0x00000030c50b7836 */ /* 0x040fe20000000000 */
[----:B------:R-:W-:-:S03]  /*10f20*/  IADD3 R6, R197, 0x40, RZ ;  /* 0x00000040c5067810 */ /* 0x000fc60007ffe0ff */
        /* <DEDUP_REMOVED lines=31> */
[----:B------:R-:W-:-:S02]  /*11120*/  ISETP.GE.AND P3, PT, R10, UR4, PT ;  /* 0x000000040a007c0c */ /* 0x000fc4000bf66270 */
[----:B0-----:R-:W-:-:S04]  /*11130*/  @!P0 LEA R4, P2, R7, R13, 0x2 ;  /* 0x0000000d07048211 */ /* 0x001fc800078410ff */
[----:B------:R-:W-:Y:S01]  /*11140*/  @!P0 LEA.HI.X R5, R7, R12, R11, 0x2, P2 ;  /* 0x0000000c07058211 */ /* 0x000fe200010f140b */
[----:B------:R-:W-:Y:S01]  /*11150*/  VIADD R7, R197, 0x58 ;  /* 0x00000058c5077836 */ /* 0x000fe20000000000 */
[----:B------:R-:W-:Y:S01]  /*11160*/  ISETP.GE.AND P2, PT, R183, UR4, PT ;  /* 0x00000004b7007c0c */ /* 0x000fe2000bf46270 */
[----:B------:R-:W-:Y:S02]  /*11170*/  VIADD R11, R197, 0x60 ;  /* 0x00000060c50b7836 */ /* 0x000fe40000000000 */
[----:B------:R0:W-:Y:S01]  /*11180*/  @!P0 ST.E.64 desc[UR42][R4.64], R64 ;  /* 0x0000004004008985 */ /* 0x0001e2000c101b2a */
[----:B------:R-:W-:Y:S02]  /*11190*/  SHF.R.S32.HI R7, RZ, 0x1f, R7 ;  /* 0x0000001fff077819 */ /* 0x000fe40000011407 */
[----:B------:R-:W-:Y:S02]  /*111a0*/  SHF.R.S32.HI R11, RZ, 0x1f, R11 ;  /* 0x0000001fff0b7819 */ /* 0x000fe4000001140b */
[----:B0-----:R-:W-:-:S04]  /*111b0*/  @!P1 LEA R4, P0, R6, R13, 0x2 ;  /* 0x0000000d06049211 */ /* 0x001fc800078010ff */
[-C--:B------:R-:W-:Y:S02]  /*111c0*/  @!P1 LEA.HI.X R5, R6, R12.reuse, R7, 0x2, P0 ;  /* 0x0000000c06059211 */ /* 0x080fe400000f1407 */
[----:B------:R-:W-:Y:S02]  /*111d0*/  ISETP.GE.AND P0, PT, R218, UR4, PT ;  /* 0x00000004da007c0c */ /* 0x000fe4000bf06270 */
[-C--:B------:R-:W-:Y:S01]  /*111e0*/  @!P4 LEA R6, P6, R220, R13.reuse, 0x2 ;  /* 0x0000000ddc06c211 */ /* 0x080fe200078c10ff */
[----:B------:R0:W-:Y:S01]  /*111f0*/  @!P1 ST.E.64 desc[UR42][R4.64], R68 ;  /* 0x0000004404009985 */ /* 0x0001e2000c101b2a */
[----:B------:R-:W-:Y:S02]  /*11200*/  ISETP.GE.AND P1, PT, R196, UR4, PT ;  /* 0x00000004c4007c0c */ /* 0x000fe4000bf26270 */
[----:B------:R-:W-:Y:S02]  /*11210*/  @!P4 LEA.HI.X R7, R220, R12, R222, 0x2, P6 ;  /* 0x0000000cdc07c211 */ /* 0x000fe400030f14de */
[----:B0-----:R-:W-:-:S04]  /*11220*/  @!P3 LEA R4, P5, R10, R13, 0x2 ;  /* 0x0000000d0a04b211 */ /* 0x001fc800078a10ff */
[----:B------:R-:W-:Y:S02]  /*11230*/  @!P3 LEA.HI.X R5, R10, R12, R11, 0x2, P5 ;  /* 0x0000000c0a05b211 */ /* 0x000fe400028f140b */
[----:B------:R-:W-:-:S03]  /*11240*/  @!P2 LEA R10, P6, R183, R13, 0x2 ;  /* 0x0000000db70aa211 */ /* 0x000fc600078c10ff */
[----:B------:R0:W-:Y:S01]  /*11250*/  @!P3 ST.E.64 desc[UR42][R4.64], R72 ;  /* 0x000000480400b985 */ /* 0x0001e2000c101b2a */
[----:B------:R-:W-:Y:S02]  /*11260*/  ISETP.GE.AND P3, PT, R181, UR4, PT ;  /* 0x00000004b5007c0c */ /* 0x000fe4000bf66270 */
[-C--:B------:R-:W-:Y:S01]  /*11270*/  @!P2 LEA.HI.X R11, R183, R12.reuse, R184, 0x2, P6 ;  /* 0x0000000cb70ba211 */ /* 0x080fe200030f14b8 */
[----:B------:R1:W-:Y:S01]  /*11280*/  @!P4 ST.E.64 desc[UR42][R6.64], R76 ;  /* 0x0000004c0600c985 */ /* 0x0003e2000c101b2a */
[-C--:B0-----:R-:W-:Y:S02]  /*11290*/  @!P0 LEA R4, P4, R218, R13.reuse, 0x2 ;  /* 0x0000000dda048211 */ /* 0x081fe400078810ff */
[----:B-1----:R-:W-:Y:S02]  /*112a0*/  @!P1 LEA R6, P5, R196, R13, 0x2 ;  /* 0x0000000dc4069211 */ /* 0x002fe400078a10ff */
[----:B------:R-:W-:Y:S02]  /*112b0*/  @!P0 LEA.HI.X R5, R218, R12, R219, 0x2, P4 ;  /* 0x0000000cda058211 */ /* 0x000fe400020f14db */
[----:B------:R-:W-:-:S02]  /*112c0*/  ISETP.GE.AND P4, PT, R179, UR4, PT ;  /* 0x00000004b3007c0c */ /* 0x000fc4000bf86270 */
[----:B------:R-:W-:Y:S01]  /*112d0*/  @!P1 LEA.HI.X R7, R196, R12, R217, 0x2, P5 ;  /* 0x0000000cc4079211 */ /* 0x000fe200028f14d9 */
[----:B------:R0:W-:Y:S01]  /*112e0*/  @!P0 ST.E.64 desc[UR42][R4.64], R80 ;  /* 0x0000005004008985 */ /* 0x0001e2000c101b2a */
[----:B------:R-:W-:Y:S02]  /*112f0*/  ISETP.GE.AND P5, PT, R177, UR4, PT ;  /* 0x00000004b1007c0c */ /* 0x000fe4000bfa6270 */
[----:B------:R-:W-:Y:S01]  /*11300*/  ISETP.GE.AND P0, PT, R175, UR4, PT ;  /* 0x00000004af007c0c */ /* 0x000fe2000bf06270 */
[----:B------:R1:W-:Y:S01]  /*11310*/  @!P1 ST.E.64 desc[UR42][R6.64], R84 ;  /* 0x0000005406009985 */ /* 0x0003e2000c101b2a */
[----:B------:R-:W-:-:S03]  /*11320*/  ISETP.GE.AND P1, PT, R173, UR4, PT ;  /* 0x00000004ad007c0c */ /* 0x000fc6000bf26270 */
[----:B------:R2:W-:Y:S01]  /*11330*/  @!P2 ST.E.64 desc[UR42][R10.64], R88 ;  /* 0x000000580a00a985 */ /* 0x0005e2000c101b2a */
[-C--:B0-----:R-:W-:Y:S02]  /*11340*/  @!P3 LEA R4, P6, R181, R13.reuse, 0x2 ;  /* 0x0000000db504b211 */ /* 0x081fe400078c10ff */
[-C--:B-1----:R-:W-:Y:S02]  /*11350*/  @!P4 LEA R6, P2, R179, R13.reuse, 0x2 ;  /* 0x0000000db306c211 */ /* 0x082fe400078410ff */
[-C--:B------:R-:W-:Y:S02]  /*11360*/  @!P3 LEA.HI.X R5, R181, R12.reuse, R182, 0x2, P6 ;  /* 0x0000000cb505b211 */ /* 0x080fe400030f14b6 */
[----:B--2---:R-:W-:Y:S02]  /*11370*/  @!P5 LEA R10, P6, R177, R13, 0x2 ;  /* 0x0000000db10ad211 */ /* 0x004fe400078c10ff */
[----:B------:R-:W-:Y:S01]  /*11380*/  @!P4 LEA.HI.X R7, R179, R12, R180, 0x2, P2 ;  /* 0x0000000cb307c211 */ /* 0x000fe200010f14b4 */
[----:B------:R0:W-:Y:S01]  /*11390*/  @!P3 ST.E.64 desc[UR42][R4.64], R92 ;  /* 0x0000005c0400b985 */ /* 0x0001e2000c101b2a */
[----:B------:R-:W-:-:S02]  /*113a0*/  ISETP.GE.AND P2, PT, R171, UR4, PT ;  /* 0x00000004ab007c0c */ /* 0x000fc4000bf46270 */
[----:B------:R-:W-:Y:S01]  /*113b0*/  @!P5 LEA.HI.X R11, R177, R12, R178, 0x2, P6 ;  /* 0x0000000cb10bd211 */ /* 0x000fe200030f14b2 */
[----:B------:R1:W-:Y:S01]  /*113c0*/  @!P4 ST.E.64 desc[UR42][R6.64], R96 ;  /* 0x000000600600c985 */ /* 0x0003e2000c101b2a */
[----:B------:R-:W-:-:S03]  /*113d0*/  ISETP.GE.AND P4, PT, R167, UR4, PT ;  /* 0x00000004a7007c0c */ /* 0x000fc6000bf86270 */
[----:B------:R2:W-:Y:S01]  /*113e0*/  @!P5 ST.E.64 desc[UR42][R10.64], R100 ;  /* 0x000000640a00d985 */ /* 0x0005e2000c101b2a */
[----:B------:R-:W-:Y:S02]  /*113f0*/  ISETP.GE.AND P5, PT, R169, UR4, PT ;  /* 0x00000004a9007c0c */ /* 0x000fe4000bfa6270 */
[-C--:B0-----:R-:W-:Y:S02]  /*11400*/  @!P0 LEA R4, P6, R175, R13.reuse, 0x2 ;  /* 0x0000000daf048211 */ /* 0x081fe400078c10ff */
[-C--:B-1----:R-:W-:Y:S02]  /*11410*/  @!P1 LEA R6, P3, R173, R13.reuse, 0x2 ;  /* 0x0000000dad069211 */ /* 0x082fe400078610ff */
[-C--:B------:R-:W-:Y:S02]  /*11420*/  @!P0 LEA.HI.X R5, R175, R12.reuse, R176, 0x2, P6 ;  /* 0x0000000caf058211 */ /* 0x080fe400030f14b0 */
[----:B------:R-:W-:Y:S02]  /*11430*/  @!P1 LEA.HI.X R7, R173, R12, R174, 0x2, P3 ;  /* 0x0000000cad079211 */ /* 0x000fe400018f14ae */
[----:B--2---:R-:W-:Y:S01]  /*11440*/  @!P2 LEA R10, P6, R171, R13, 0x2 ;  /* 0x0000000dab0aa211 */ /* 0x004fe200078c10ff */
[----:B------:R0:W-:Y:S01]  /*11450*/  @!P0 ST.E.64 desc[UR42][R4.64], R104 ;  /* 0x0000006804008985 */ /* 0x0001e2000c101b2a */
[----:B------:R-:W-:-:S02]  /*11460*/  ISETP.GE.AND P3, PT, R165, UR4, PT ;  /* 0x00000004a5007c0c */ /* 0x000fc4000bf66270 */
[----:B------:R-:W-:Y:S01]  /*11470*/  @!P2 LEA.HI.X R11, R171, R12, R172, 0x2, P6 ;  /* 0x0000000cab0ba211 */ /* 0x000fe200030f14ac */
[----:B------:R1:W-:Y:S01]  /*11480*/  @!P1 ST.E.64 desc[UR42][R6.64], R108 ;  /* 0x0000006c06009985 */ /* 0x0003e2000c101b2a */
[----:B------:R-:W-:-:S03]  /*11490*/  ISETP.GE.AND P0, PT, R163, UR4, PT ;  /* 0x00000004a3007c0c */ /* 0x000fc6000bf06270 */
[----:B------:R2:W-:Y:S01]  /*114a0*/  @!P2 ST.E.64 desc[UR42][R10.64], R112 ;  /* 0x000000700a00a985 */ /* 0x0005e2000c101b2a */
[-C--:B0-----:R-:W-:Y:S02]  /*114b0*/  @!P5 LEA R4, P1, R169, R13.reuse, 0x2 ;  /* 0x0000000da904d211 */ /* 0x081fe400078210ff */
[-C--:B-1----:R-:W-:Y:S02]  /*114c0*/  @!P4 LEA R6, P2, R167, R13.reuse, 0x2 ;  /* 0x0000000da706c211 */ /* 0x082fe400078410ff */
[-C--:B------:R-:W-:Y:S02]  /*114d0*/  @!P5 LEA.HI.X R5, R169, R12.reuse, R170, 0x2, P1 ;  /* 0x0000000ca905d211 */ /* 0x080fe400008f14aa */
[----:B--2---:R-:W-:Y:S02]  /*114e0*/  @!P3 LEA R10, P6, R165, R13, 0x2 ;  /* 0x0000000da50ab211 */ /* 0x004fe400078c10ff */
[----:B------:R-:W-:Y:S01]  /*114f0*/  ISETP.GE.AND P1, PT, R161, UR4, PT ;  /* 0x00000004a1007c0c */ /* 0x000fe2000bf26270 */
        /* <DEDUP_REMOVED lines=18> */
[-C--:B------:R-:W-:Y:S02]  /*11620*/  @!P4 LEA.HI.X R5, R159, R12.reuse, R160, 0x2, P0 ;  /* 0x0000000c9f05c211 */ /* 0x080fe400000f14a0 */
[-C--:B------:R-:W-:Y:S02]  /*11630*/  @!P5 LEA R14, P0, R20, R13.reuse, 0x2 ;  /* 0x0000000d140ed211 */ /* 0x080fe400078010ff */
[----:B-1----:R-:W-:Y:S01]  /*11640*/  @!P2 LEA R6, P1, R152, R13, 0x2 ;  /* 0x0000000d9806a211 */ /* 0x002fe200078210ff */
[----:B------:R3:W-:Y:S01]  /*11650*/  @!P4 ST.E.64 desc[UR42][R4.64], R136 ;  /* 0x000000880400c985 */ /* 0x0007e2000c101b2a */
[-C--:B------:R-:W-:Y:S02]  /*11660*/  @!P5 LEA.HI.X R15, R20, R12.reuse, R21, 0x2, P0 ;  /* 0x0000000c140fd211 */ /* 0x080fe400000f1415 */
[----:B------:R-:W-:Y:S01]  /*11670*/  @!P2 LEA.HI.X R7, R152, R12, R156, 0x2, P1 ;  /* 0x0000000c9807a211 */ /* 0x000fe200008f149c */
[----:B------:R3:W-:Y:S04]  /*11680*/  @!P3 ST.E.64 desc[UR42][R10.64], R140 ;  /* 0x0000008c0a00b985 */ /* 0x0007e8000c101b2a */
[----:B------:R3:W-:Y:S04]  /*11690*/  @!P2 ST.E.64 desc[UR42][R6.64], R144 ;  /* 0x000000900600a985 */ /* 0x0007e8000c101b2a */
[----:B------:R3:W-:Y:S02]  /*116a0*/  @!P5 ST.E.64 desc[UR42][R14.64], R148 ;  /* 0x000000940e00d985 */ /* 0x0007e4000c101b2a */
.L_x_3925:
[----:B------:R-:W-:Y:S05]  /*116b0*/  BSYNC B1 ;  /* 0x0000000000017941 */ /* 0x000fea0003800000 */
.L_x_3924:
[----:B0--3--:R-:W-:Y:S01]  /*116c0*/  VIADD R4, R9, 0x8 ;  /* 0x0000000809047836 */ /* 0x009fe20000000000 */
[----:B------:R4:W0:Y:S04]  /*116d0*/  SHFL.IDX PT, R10, R8, 0x1, 0x1c1f ;  /* 0x003c1f00080a7f89 */ /* 0x00082800000e0000 */
[----:B------:R-:W-:Y:S01]  /*116e0*/  ISETP.GE.AND P0, PT, R4, R3, PT ;  /* 0x000000030400720c */ /* 0x000fe20003f06270 */
[----:B------:R-:W3:-:S12]  /*116f0*/  SHFL.IDX PT, R0, R0, 0x1, 0x1c1f ;  /* 0x003c1f0000007f89 */ /* 0x000ed800000e0000 */
[----:B----4-:R-:W-:Y:S05]  /*11700*/  @P0 BRA `(.L_x_3923) ;  /* 0x0000001800b80947 */ /* 0x010fea0003800000 */
[----:B------:R-:W-:Y:S01]  /*11710*/  ULDC UR4, c[0x0][0xac8] ;  /* 0x0002b20000047ab9 */ /* 0x000fe20000000800 */
[C---:B------:R-:W-:Y:S01]  /*11720*/  VIADD R15, R197.reuse, 0x8 ;  /* 0x00000008c50f7836 */ /* 0x040fe20000000000 */
[C---:B------:R-:W-:Y:S01]  /*11730*/  ISETP.GE.AND P4, PT, R197.reuse, UR4, PT ;  /* 0x00000004c5007c0c */ /* 0x040fe2000bf86270 */
[C---:B------:R-:W-:Y:S01]  /*11740*/  VIADD R24, R197.reuse, 0x10 ;  /* 0x00000010c5187836 */ /* 0x040fe20000000000 */
[----:B------:R-:W-:Y:S01]  /*11750*/  SHF.R.S32.HI R6, RZ, 0x1f, R197 ;  /* 0x0000001fff067819 */ /* 0x000fe200000114c5 */
[----:B------:R-:W-:Y:S01]  /*11760*/  VIADD R25, R197, 0x8 ;  /* 0x00000008c5197836 */ /* 0x000fe20000000000 */
[----:B------:R-:W-:Y:S01]  /*11770*/  ISETP.GE.AND P2, PT, R15, UR4, PT ;  /* 0x000000040f007c0c */ /* 0x000fe2000bf46270 */
[C---:B------:R-:W-:Y:S01]  /*11780*/  VIADD R14, R197.reuse, 0x18 ;  /* 0x00000018c50e7836 */ /* 0x040fe20000000000 */
[----:B------:R-:W-:Y:S01]  /*11790*/  ISETP.GE.AND P1, PT, R24, UR4, PT ;  /* 0x0000000418007c0c */ /* 0x000fe2000bf26270 */
[C---:B--2---:R-:W-:Y:S01]  /*117a0*/  VIADD R12, R197.reuse, 0x20 ;  /* 0x00000020c50c7836 */ /* 0x044fe20000000000 */
[----:B------:R-:W-:Y:S01]  /*117b0*/  SHF.R.S32.HI R25, RZ, 0x1f, R25 ;  /* 0x0000001fff197819 */ /* 0x000fe20000011419 */
[C---:B-1----:R-:W-:Y:S01]  /*117c0*/  VIADD R13, R197.reuse, 0x28 ;  /* 0x00000028c50d7836 */ /* 0x042fe20000000000 */
[----:B------:R-:W-:Y:S01]  /*117d0*/  ISETP.GE.AND P0, PT, R14, UR4, PT ;  /* 0x000000040e007c0c */ /* 0x000fe2000bf06270 */
[----:B------:R-:W-:-:S02]  /*117e0*/  VIADD R11, R197, 0x30 ;  /* 0x00000030c50b7836 */ /* 0x000fc40000000000 */
[----:B---3--:R-:W-:-:S04]  /*117f0*/  @!P4 LEA R4, P3, R197, R0, 0x2 ;  /* 0x00000000c504c211 */ /* 0x008fc800078610ff */
[----:B0-----:R-:W-:Y:S02]  /*11800*/  @!P4 LEA.HI.X R5, R197, R10, R6, 0x2, P3 ;  /* 0x0000000ac505c211 */ /* 0x001fe400018f1406 */
[----:B------:R-:W-:Y:S02]  /*11810*/  ISETP.GE.AND P3, PT, R12, UR4, PT ;  /* 0x000000040c007c0c */ /* 0x000fe4000bf66270 */
[-C--:B------:R-:W-:Y:S01]  /*11820*/  @!P1 LEA R6, P5, R24, R0.reuse, 0x2 ;  /* 0x0000000018069211 */ /* 0x080fe200078a10ff */
[----:B------:R0:W-:Y:S01]  /*11830*/  @!P4 ST.E.64 desc[UR42][R4.64], R26 ;  /* 0x0000001a0400c985 */ /* 0x0001e2000c101b2a */
[----:B------:R-:W-:Y:S02]  /*11840*/  ISETP.GE.AND P4, PT, R13, UR4, PT ;  /* 0x000000040d007c0c */ /* 0x000fe4000bf86270 */
[----:B0-----:R-:W-:-:S04]  /*11850*/  @!P2 LEA R4, P6, R15, R0, 0x2 ;  /* 0x000000000f04a211 */ /* 0x001fc800078c10ff */
[----:B------:R-:W-:Y:S01]  /*11860*/  @!P2 LEA.HI.X R5, R15, R10, R25, 0x2, P6 ;  /* 0x0000000a0f05a211 */ /* 0x000fe200030f1419 */
[C---:B------:R-:W-:Y:S01]  /*11870*/  VIADD R25, R197.reuse, 0x10 ;  /* 0x00000010c5197836 */ /* 0x040fe20000000000 */
[C---:B------:R-:W-:Y:S02]  /*11880*/  IADD3 R15, R197.reuse, 0x18, RZ ;  /* 0x00000018c50f7810 */ /* 0x040fe40007ffe0ff */
[----:B------:R-:W-:Y:S01]  /*11890*/  @!P0 LEA R8, P6, R14, R0, 0x2 ;  /* 0x000000000e088211 */ /* 0x000fe200078c10ff */
[----:B------:R0:W-:Y:S01]  /*118a0*/  @!P2 ST.E.64 desc[UR42][R4.64], R30 ;  /* 0x0000001e0400a985 */ /* 0x0001e2000c101b2a */
[----:B------:R-:W-:Y:S02]  /*118b0*/  SHF.R.S32.HI R25, RZ, 0x1f, R25 ;  /* 0x0000001fff197819 */ /* 0x000fe40000011419 */
[----:B------:R-:W-:Y:S02]  /*118c0*/  SHF.R.S32.HI R15, RZ, 0x1f, R15 ;  /* 0x0000001fff0f7819 */ /* 0x000fe4000001140f */
[-C--:B------:R-:W-:Y:S01]  /*118d0*/  @!P1 LEA.HI.X R7, R24, R10.reuse, R25, 0x2, P5 ;  /* 0x0000000a18079211 */ /* 0x080fe200028f1419 */
[C---:B------:R-:W-:Y:S01]  /*118e0*/  VIADD R25, R197.reuse, 0x20 ;  /* 0x00000020c5197836 */ /* 0x040fe20000000000 */
[----:B------:R-:W-:Y:S01]  /*118f0*/  @!P0 LEA.HI.X R9, R14, R10, R15, 0x2, P6 ;  /* 0x0000000a0e098211 */ /* 0x000fe200030f140f */
[----:B------:R-:W-:Y:S01]  /*11900*/  VIADD R15, R197, 0x38 ;  /* 0x00000038c50f7836 */ /* 0x000fe20000000000 */
[----:B------:R-:W-:Y:S01]  /*11910*/  ISETP.GE.AND P5, PT, R11, UR4, PT ;  /* 0x000000040b007c0c */ /* 0x000fe2000bfa6270 */
[----:B------:R1:W-:Y:S01]  /*11920*/  @!P1 ST.E.64 desc[UR42][R6.64], R34 ;  /* 0x0000002206009985 */ /* 0x0003e2000c101b2a */
[----:B------:R-:W-:Y:S01]  /*11930*/  SHF.R.S32.HI R25, RZ, 0x1f, R25 ;  /* 0x0000001fff197819 */ /* 0x000fe20000011419 */
[----:B------:R-:W-:Y:S01]  /*11940*/  VIADD R14, R197, 0x48 ;  /* 0x00000048c50e7836 */ /* 0x000fe20000000000 */
[C---:B0-----:R-:W-:Y:S01]  /*11950*/  @!P3 LEA R4, P1, R12.reuse, R0, 0x2 ;  /* 0x000000000c04b211 */ /* 0x041fe200078210ff */
[----:B------:R0:W-:Y:S01]  /*11960*/  @!P0 ST.E.64 desc[UR42][R8.64], R38 ;  /* 0x0000002608008985 */ /* 0x0001e2000c101b2a */
[----:B------:R-:W-:Y:S01]  /*11970*/  ISETP.GE.AND P0, PT, R15, UR4, PT ;  /* 0x000000040f007c0c */ /* 0x000fe2000bf06270 */
[C---:B------:R-:W-:Y:S01]  /*11980*/  VIADD R24, R197.reuse, 0x40 ;  /* 0x00000040c5187836 */ /* 0x040fe20000000000 */
[----:B------:R-:W-:Y:S01]  /*11990*/  @!P3 LEA.HI.X R5, R12, R10, R25, 0x2, P1 ;  /* 0x0000000a0c05b211 */ /* 0x000fe200008f1419 */
[----:B------:R-:W-:-:S02]  /*119a0*/  VIADD R25, R197, 0x28 ;  /* 0x00000028c5197836 */ /* 0x000fc40000000000 */
[----:B------:R-:W-:Y:S01]  /*119b0*/  VIADD R12, R197, 0x30 ;  /* 0x00000030c50c7836 */ /* 0x000fe20000000000 */
[----:B------:R-:W-:Y:S01]  /*119c0*/  ISETP.GE.AND P1, PT, R24, UR4, PT ;  /* 0x0000000418007c0c */ /* 0x000fe2000bf26270 */
[----:B------:R2:W-:Y:S01]  /*119d0*/  @!P3 ST.E.64 desc[UR42][R4.64], R42 ;  /* 0x0000002a0400b985 */ /* 0x0005e2000c101b2a */
[C---:B-1----:R-:W-:Y:S02]  /*119e0*/  @!P4 LEA R6, P2, R13.reuse, R0, 0x2 ;  /* 0x000000000d06c211 */ /* 0x042fe400078410ff */
[----:B------:R-:W-:Y:S02]  /*119f0*/  SHF.R.S32.HI R25, RZ, 0x1f, R25 ;  /* 0x0000001fff197819 */ /* 0x000fe40000011419 */
[----:B------:R-:W-:Y:S02]  /*11a00*/  SHF.R.S32.HI R12, RZ, 0x1f, R12 ;  /* 0x0000001fff0c7819 */ /* 0x000fe4000001140c */
[----:B------:R-:W-:Y:S01]  /*11a10*/  @!P4 LEA.HI.X R7, R13, R10, R25, 0x2, P2 ;  /* 0x0000000a0d07c211 */ /* 0x000fe200010f1419 */
[----:B------:R-:W-:Y:S01]  /*11a20*/  VIADD R25, R197, 0x38 ;  /* 0x00000038c5197836 */ /* 0x000fe20000000000 */
[----:B0-----:R-:W-:Y:S01]  /*11a30*/  @!P5 LEA R8, P6, R11, R0, 0x2 ;  /* 0x000000000b08d211 */ /* 0x001fe200078c10ff */
[----:B------:R-:W-:Y:S01]  /*11a40*/  VIADD R13, R197, 0x58 ;  /* 0x00000058c50d7836 */ /* 0x000fe20000000000 */
[----:B------:R-:W-:Y:S01]  /*11a50*/  ISETP.GE.AND P2, PT, R14, UR4, PT ;  /* 0x000000040e007c0c */ /* 0x000fe2000bf46270 */
[----:B------:R0:W-:Y:S01]  /*11a60*/  @!P4 ST.E.64 desc[UR42][R6.64], R46 ;  /* 0x0000002e0600c985 */ /* 0x0001e2000c101b2a */
[----:B------:R-:W-:Y:S01]  /*11a70*/  @!P5 LEA.HI.X R9, R11, R10, R12, 0x2, P6 ;  /* 0x0000000a0b09d211 */ /* 0x000fe200030f140c */
[----:B------:R-:W-:Y:S01]  /*11a80*/  VIADD R12, R197, 0x50 ;  /* 0x00000050c50c7836 */ /* 0x000fe20000000000 */
[----:B--2---:R-:W-:Y:S01]  /*11a90*/  @!P0 LEA R4, P6, R15, R0, 0x2 ;  /* 0x000000000f048211 */ /* 0x004fe200078c10ff */
[----:B------:R-:W-:Y:S01]  /*11aa0*/  VIADD R11, R197, 0x60 ;  /* 0x00000060c50b7836 */ /* 0x000fe20000000000 */
[----:B------:R-:W-:Y:S01]  /*11ab0*/  SHF.R.S32.HI R25, RZ, 0x1f, R25 ;  /* 0x0000001fff197819 */ /* 0x000fe20000011419 */
[----:B------:R1:W-:Y:S01]  /*11ac0*/  @!P5 ST.E.64 desc[UR42][R8.64], R50 ;  /* 0x000000320800d985 */ /* 0x0003e2000c101b2a */
[----:B------:R-:W-:-:S02]  /*11ad0*/  ISETP.GE.AND P3, PT, R12, UR4, PT ;  /* 0x000000040c007c0c */ /* 0x000fc4000bf66270 */
[----:B------:R-:W-:Y:S01]  /*11ae0*/  @!P0 LEA.HI.X R5, R15, R10, R25, 0x2, P6 ;  /* 0x0000000a0f058211 */ /* 0x000fe200030f1419 */
[----:B------:R-:W-:Y:S01]  /*11af0*/  VIADD R15, R197, 0x48 ;  /* 0x00000048c50f7836 */ /* 0x000fe20000000000 */
[----:B------:R-:W-:Y:S01]  /*11b00*/  ISETP.GE.AND P4, PT, R13, UR4, PT ;  /* 0x000000040d007c0c */ /* 0x000fe2000bf86270 */
[----:B------:R-:W-:Y:S01]  /*11b10*/  VIADD R25, R197, 0x40 ;  /* 0x00000040c5197836 */ /* 0x000fe20000000000 */
[-C--:B0-----:R-:W-:Y:S01]  /*11b20*/  @!P1 LEA R6, P5, R24, R0.reuse, 0x2 ;  /* 0x0000000018069211 */ /* 0x081fe200078a10ff */
[----:B------:R0:W-:Y:S01]  /*11b30*/  @!P0 ST.E.64 desc[UR42][R4.64], R54 ;  /* 0x0000003604008985 */ /* 0x0001e2000c101b2a */
[----:B------:R-:W-:Y:S02]  /*11b40*/  SHF.R.S32.HI R15, RZ, 0x1f, R15 ;  /* 0x0000001fff0f7819 */ /* 0x000fe4000001140f */
[----:B------:R-:W-:Y:S02]  /*11b50*/  SHF.R.S32.HI R25, RZ, 0x1f, R25 ;  /* 0x0000001fff197819 */ /* 0x000fe40000011419 */
[----:B-1----:R-:W-:-:S02]  /*11b60*/  @!P2 LEA R8, P6, R14, R0, 0x2 ;  /* 0x000000000e08a211 */ /* 0x002fc400078c10ff */
[-C--:B------:R-:W-:Y:S02]  /*11b70*/  @!P1 LEA.HI.X R7, R24, R10.reuse, R25, 0x2, P5 ;  /* 0x0000000a18079211 */ /* 0x080fe400028f1419 */
[----:B------:R-:W-:Y:S01]  /*11b80*/  @!P2 LEA.HI.X R9, R14, R10, R15, 0x2, P6 ;  /* 0x0000000a0e09a211 */ /* 0x000fe200030f140f */
[----:B------:R-:W-:Y:S01]  /*11b90*/  VIADD R14, R197, 0x50 ;  /* 0x00000050c50e7836 */ /* 0x000fe20000000000 */
[----:B------:R-:W-:Y:S01]  /*11ba0*/  ISETP.GE.AND P5, PT, R11, UR4, PT ;  /* 0x000000040b007c0c */ /* 0x000fe2000bfa6270 */
[----:B------:R1:W-:Y:S01]  /*11bb0*/  @!P1 ST.E.64 desc[UR42][R6.64], R58 ;  /* 0x0000003a06009985 */ /* 0x0003e2000c101b2a */
[----:B------:R-:W-:Y:S02]  /*11bc0*/  ISETP.GE.AND P0, PT, R220, UR4, PT ;  /* 0x00000004dc007c0c */ /* 0x000fe4000bf06270 */
[----:B0-----:R-:W-:Y:S01]  /*11bd0*/  @!P3 LEA R4, P6, R12, R0, 0x2 ;  /* 0x000000000c04b211 */ /* 0x001fe200078c10ff */
[----:B------:R0:W-:Y:S01]  /*11be0*/  @!P2 ST.E.64 desc[UR42][R8.64], R62 ;  /* 0x0000003e0800a985 */ /* 0x0001e2000c101b2a */
[----:B------:R-:W-:-:S02]  /*11bf0*/  SHF.R.S32.HI R14, RZ, 0x1f, R14 ;  /* 0x0000001fff0e7819 */ /* 0x000fc4000001140e */
[----:B------:R-:W-:Y:S02]  /*11c00*/  ISETP.GE.AND P1, PT, R218, UR4, PT ;  /* 0x00000004da007c0c */ /* 0x000fe4000bf26270 */
[----:B------:R-:W-:Y:S01]  /*11c10*/  @!P3 LEA.HI.X R5, R12, R10, R14, 0x2, P6 ;  /* 0x0000000a0c05b211 */ /* 0x000fe200030f140e */
[C---:B------:R-:W-:Y:S02]  /*11c20*/  VIADD R14, R197.reuse, 0x58 ;  /* 0x00000058c50e7836 */ /* 0x040fe40000000000 */
[----:B------:R-:W-:Y:S01]  /*11c30*/  VIADD R12, R197, 0x60 ;  /* 0x00000060c50c7836 */ /* 0x000fe20000000000 */
[----:B-1----:R-:W-:Y:S01]  /*11c40*/  @!P4 LEA R6, P2, R13, R0, 0x2 ;  /* 0x000000000d06c211 */ /* 0x002fe200078410ff */
[----:B------:R1:W-:Y:S01]  /*11c50*/  @!P3 ST.E.64 desc[UR42][R4.64], R66 ;  /* 0x000000420400b985 */ /* 0x0003e2000c101b2a */
[----:B------:R-:W-:Y:S02]  /*11c60*/  SHF.R.S32.HI R14, RZ, 0x1f, R14 ;  /* 0x0000001fff0e7819 */ /* 0x000fe4000001140e */
[----:B------:R-:W-:-:S02]  /*11c70*/  SHF.R.S32.HI R12, RZ, 0x1f, R12 ;  /* 0x0000001fff0c7819 */ /* 0x000fc4000001140c */
[----:B------:R-:W-:Y:S02]  /*11c80*/  @!P4 LEA.HI.X R7, R13, R10, R14, 0x2, P2 ;  /* 0x0000000a0d07c211 */ /* 0x000fe400010f140e */
[----:B------:R-:W-:Y:S02]  /*11c90*/  ISETP.GE.AND P2, PT, R196, UR4, PT ;  /* 0x00000004c4007c0c */ /* 0x000fe4000bf46270 */
[C---:B0-----:R-:W-:Y:S01]  /*11ca0*/  @!P5 LEA R8, P6, R11.reuse, R0, 0x2 ;  /* 0x000000000b08d211 */ /* 0x041fe200078c10ff */
[----:B------:R0:W-:Y:S03]  /*11cb0*/  @!P4 ST.E.64 desc[UR42][R6.64], R70 ;  /* 0x000000460600c985 */ /* 0x0001e6000c101b2a */
[----:B------:R-:W-:Y:S02]  /*11cc0*/  @!P5 LEA.HI.X R9, R11, R10, R12, 0x2, P6 ;  /* 0x0000000a0b09d211 */ /* 0x000fe400030f140c */
[----:B-1----:R-:W-:-:S03]  /*11cd0*/  @!P0 LEA R4, P4, R220, R0, 0x2 ;  /* 0x00000000dc048211 */ /* 0x002fc600078810ff */
[----:B------:R1:W-:Y:S01]  /*11ce0*/  @!P5 ST.E.64 desc[UR42][R8.64], R74 ;  /* 0x0000004a0800d985 */ /* 0x0003e2000c101b2a */
[----:B------:R-:W-:Y:S02]  /*11cf0*/  @!P0 LEA.HI.X R5, R220, R10, R222, 0x2, P4 ;  /* 0x0000000adc058211 */ /* 0x000fe400020f14de */
[----:B------:R-:W-:Y:S02]  /*11d00*/  ISETP.GE.AND P4, PT, R181, UR4, PT ;  /* 0x00000004b5007c0c */ /* 0x000fe4000bf86270 */
[----:B------:R-:W-:Y:S01]  /*11d10*/  ISETP.GE.AND P5, PT, R183, UR4, PT ;  /* 0x00000004b7007c0c */ /* 0x000fe2000bfa6270 */
[----:B------:R2:W-:Y:S01]  /*11d20*/  @!P0 ST.E.64 desc[UR42][R4.64], R78 ;  /* 0x0000004e04008985 */ /* 0x0005e2000c101b2a */
[----:B0-----:R-:W-:-:S04]  /*11d30*/  @!P1 LEA R6, P3, R218, R0, 0x2 ;  /* 0x00000000da069211 */ /* 0x001fc800078610ff */
[----:B------:R-:W-:Y:S02]  /*11d40*/  @!P1 LEA.HI.X R7, R218, R10, R219, 0x2, P3 ;  /* 0x0000000ada079211 */ /* 0x000fe400018f14db */
[----:B------:R-:W-:Y:S02]  /*11d50*/  ISETP.GE.AND P3, PT, R179, UR4, PT ;  /* 0x00000004b3007c0c */ /* 0x000fe4000bf66270 */
[C---:B-1----:R-:W-:Y:S01]  /*11d60*/  @!P2 LEA R8, P6, R196.reuse, R0, 0x2 ;  /* 0x00000000c408a211 */ /* 0x042fe200078c10ff */
[----:B------:R0:W-:Y:S01]  /*11d70*/  @!P1 ST.E.64 desc[UR42][R6.64], R82 ;  /* 0x0000005206009985 */ /* 0x0001e2000c101b2a */
[----:B------:R-:W-:Y:S02]  /*11d80*/  ISETP.GE.AND P1, PT, R175, UR4, PT ;  /* 0x00000004af007c0c */ /* 0x000fe4000bf26270 */
[----:B------:R-:W-:Y:S02]  /*11d90*/  @!P2 LEA.HI.X R9, R196, R10, R217, 0x2, P6 ;  /* 0x0000000ac409a211 */ /* 0x000fe400030f14d9 */
[----:B--2---:R-:W-:-:S03]  /*11da0*/  @!P5 LEA R4, P6, R183, R0, 0x2 ;  /* 0x00000000b704d211 */ /* 0x004fc600078c10ff */
[----:B------:R1:W-:Y:S01]  /*11db0*/  @!P2 ST.E.64 desc[UR42][R8.64], R86 ;  /* 0x000000560800a985 */ /* 0x0003e2000c101b2a */
[----:B------:R-:W-:Y:S02]  /*11dc0*/  ISETP.GE.AND P2, PT, R177, UR4, PT ;  /* 0x00000004b1007c0c */ /* 0x000fe4000bf46270 */
[----:B------:R-:W-:Y:S02]  /*11dd0*/  @!P5 LEA.HI.X R5, R183, R10, R184, 0x2, P6 ;  /* 0x0000000ab705d211 */ /* 0x000fe400030f14b8 */
[----:B0-----:R-:W-:-:S03]  /*11de0*/  @!P4 LEA R6, P0, R181, R0, 0x2 ;  /* 0x00000000b506c211 */ /* 0x001fc600078010ff */
[----:B------:R0:W-:Y:S01]  /*11df0*/  @!P5 ST.E.64 desc[UR42][R4.64], R90 ;  /* 0x0000005a0400d985 */ /* 0x0001e2000c101b2a */
[----:B------:R-:W-:Y:S02]  /*11e00*/  ISETP.GE.AND P5, PT, R171, UR4, PT ;  /* 0x00000004ab007c0c */ /* 0x000fe4000bfa6270 */
[----:B------:R-:W-:Y:S02]  /*11e10*/  @!P4 LEA.HI.X R7, R181, R10, R182, 0x2, P0 ;  /* 0x0000000ab507c211 */ /* 0x000fe400000f14b6 */
[----:B------:R-:W-:Y:S02]  /*11e20*/  ISETP.GE.AND P0, PT, R173, UR4, PT ;  /* 0x00000004ad007c0c */ /* 0x000fe4000bf06270 */
[----:B-1----:R-:W-:Y:S01]  /*11e30*/  @!P3 LEA R8, P6, R179, R0, 0x2 ;  /* 0x00000000b308b211 */ /* 0x002fe200078c10ff */
[----:B------:R1:W-:Y:S01]  /*11e40*/  @!P4 ST.E.64 desc[UR42][R6.64], R94 ;  /* 0x0000005e0600c985 */ /* 0x0003e2000c101b2a */
[----:B------:R-:W-:Y:S02]  /*11e50*/  ISETP.GE.AND P4, PT, R169, UR4, PT ;  /* 0x00000004a9007c0c */ /* 0x000fe4000bf86270 */
[----:B------:R-:W-:-:S02]  /*11e60*/  @!P3 LEA.HI.X R9, R179, R10, R180, 0x2, P6 ;  /* 0x0000000ab309b211 */ /* 0x000fc400030f14b4 */
[----:B0-----:R-:W-:-:S03]  /*11e70*/  @!P2 LEA R4, P6, R177, R0, 0x2 ;  /* 0x00000000b104a211 */ /* 0x001fc600078c10ff */
[----:B------:R0:W-:Y:S01]  /*11e80*/  @!P3 ST.E.64 desc[UR42][R8.64], R98 ;  /* 0x000000620800b985 */ /* 0x0001e2000c101b2a */
[----:B------:R-:W-:Y:S02]  /*11e90*/  @!P2 LEA.HI.X R5, R177, R10, R178, 0x2, P6 ;  /* 0x0000000ab105a211 */ /* 0x000fe400030f14b2 */
[----:B-1----:R-:W-:-:S03]  /*11ea0*/  @!P1 LEA R6, P3, R175, R0, 0x2 ;  /* 0x00000000af069211 */ /* 0x002fc600078610ff */
[----:B------:R1:W-:Y:S01]  /*11eb0*/  @!P2 ST.E.64 desc[UR42][R4.64], R102 ;  /* 0x000000660400a985 */ /* 0x0003e2000c101b2a */
[----:B------:R-:W-:Y:S02]  /*11ec0*/  @!P1 LEA.HI.X R7, R175, R10, R176, 0x2, P3 ;  /* 0x0000000aaf079211 */ /* 0x000fe400018f14b0 */
[----:B------:R-:W-:Y:S02]  /*11ed0*/  ISETP.GE.AND P3, PT, R167, UR4, PT ;  /* 0x00000004a7007c0c */ /* 0x000fe4000bf66270 */
[C---:B0-----:R-:W-:Y:S01]  /*11ee0*/  @!P0 LEA R8, P6, R173.reuse, R0, 0x2 ;  /* 0x00000000ad088211 */ /* 0x041fe200078c10ff */
[----:B------:R0:W-:Y:S03]  /*11ef0*/  @!P1 ST.E.64 desc[UR42][R6.64], R106 ;  /* 0x0000006a06009985 */ /* 0x0001e6000c101b2a */
[----:B------:R-:W-:Y:S02]  /*11f00*/  @!P0 LEA.HI.X R9, R173, R10, R174, 0x2, P6 ;  /* 0x0000000aad098211 */ /* 0x000fe400030f14ae */
[----:B-1----:R-:W-:-:S03]  /*11f10*/  @!P5 LEA R4, P1, R171, R0, 0x2 ;  /* 0x00000000ab04d211 */ /* 0x002fc600078210ff */
[----:B------:R1:W-:Y:S01]  /*11f20*/  @!P0 ST.E.64 desc[UR42][R8.64], R110 ;  /* 0x0000006e08008985 */ /* 0x0003e2000c101b2a */
[----:B------:R-:W-:Y:S02]  /*11f30*/  ISETP.GE.AND P0, PT, R165, UR4, PT ;  /* 0x00000004a5007c0c */ /* 0x000fe4000bf06270 */
[----:B------:R-:W-:Y:S02]  /*11f40*/  @!P5 LEA.HI.X R5, R171, R10, R172, 0x2, P1 ;  /* 0x0000000aab05d211 */ /* 0x000fe400008f14ac */
[----:B------:R-:W-:Y:S02]  /*11f50*/  ISETP.GE.AND P1, PT, R163, UR4, PT ;  /* 0x00000004a3007c0c */ /* 0x000fe4000bf26270 */
[C---:B0-----:R-:W-:Y:S01]  /*11f60*/  @!P4 LEA R6, P2, R169.reuse, R0, 0x2 ;  /* 0x00000000a906c211 */ /* 0x041fe200078410ff */
[----:B------:R0:W-:Y:S03]  /*11f70*/  @!P5 ST.E.64 desc[UR42][R4.64], R114 ;  /* 0x000000720400d985 */ /* 0x0001e6000c101b2a */
[----:B------:R-:W-:-:S02]  /*11f80*/  @!P4 LEA.HI.X R7, R169, R10, R170, 0x2, P2 ;  /* 0x0000000aa907c211 */ /* 0x000fc400010f14aa */
[----:B------:R-:W-:Y:S02]  /*11f90*/  ISETP.GE.AND P2, PT, R157, UR4, PT ;  /* 0x000000049d007c0c */ /* 0x000fe4000bf46270 */
[----:B-1----:R-:W-:Y:S01]  /*11fa0*/  @!P3 LEA R8, P6, R167, R0, 0x2 ;  /* 0x00000000a708b211 */ /* 0x002fe200078c10ff */
[----:B------:R1:W-:Y:S01]  /*11fb0*/  @!P4 ST.E.64 desc[UR42][R6.64], R118 ;  /* 0x000000760600c985 */ /* 0x0003e2000c101b2a */
[----:B------:R-:W-:Y:S02]  /*11fc0*/  ISETP.GE.AND P4, PT, R161, UR4, PT ;  /* 0x00000004a1007c0c */ /* 0x000fe4000bf86270 */
[----:B------:R-:W-:Y:S02]  /*11fd0*/  @!P3 LEA.HI.X R9, R167, R10, R168, 0x2, P6 ;  /* 0x0000000aa709b211 */ /* 0x000fe400030f14a8 */
[----:B0-----:R-:W-:-:S03]  /*11fe0*/  @!P1 LEA R4, P6, R163, R0, 0x2 ;  /* 0x00000000a3049211 */ /* 0x001fc600078c10ff */
[----:B------:R0:W-:Y:S01]  /*11ff0*/  @!P3 ST.E.64 desc[UR42][R8.64], R122 ;  /* 0x0000007a0800b985 */ /* 0x0001e2000c101b2a */
[----:B------:R-:W-:Y:S02]  /*12000*/  ISETP.GE.AND P3, PT, R159, UR4, PT ;  /* 0x000000049f007c0c */ /* 0x000fe4000bf66270 */
[----:B------:R-:W-:Y:S02]  /*12010*/  @!P1 LEA.HI.X R5, R163, R10, R164, 0x2, P6 ;  /* 0x0000000aa3059211 */ /* 0x000fe400030f14a4 */
[----:B-1----:R-:W-:-:S04]  /*12020*/  @!P0 LEA R6, P5, R165, R0, 0x2 ;  /* 0x00000000a5068211 */ /* 0x002fc800078a10ff */
[----:B------:R-:W-:Y:S02]  /*12030*/  @!P0 LEA.HI.X R7, R165, R10, R166, 0x2, P5 ;  /* 0x0000000aa5078211 */ /* 0x000fe400028f14a6 */
[----:B------:R-:W-:-:S03]  /*12040*/  ISETP.GE.AND P5, PT, R152, UR4, PT ;  /* 0x0000000498007c0c */ /* 0x000fc6000bfa6270 */
[----:B------:R1:W-:Y:S04]  /*12050*/  @!P0 ST.E.64 desc[UR42][R6.64], R126 ;  /* 0x0000007e06008985 */ /* 0x0003e8000c101b2a */
[----:B------:R2:W-:Y:S01]  /*12060*/  @!P1 ST.E.64 desc[UR42][R4.64], R130 ;  /* 0x0000008204009985 */ /* 0x0005e2000c101b2a */
[----:B0-----:R-:W-:-:S04]  /*12070*/  @!P2 LEA R8, P1, R157, R0, 0x2 ;  /* 0x000000009d08a211 */ /* 0x001fc800078210ff */
[----:B------:R-:W-:Y:S02]  /*12080*/  @!P2 LEA.HI.X R9, R157, R10, R158, 0x2, P1 ;  /* 0x0000000a9d09a211 */ /* 0x000fe400008f149e */
[-C--:B-1----:R-:W-:Y:S02]  /*12090*/  @!P4 LEA R6, P0, R161, R0.reuse, 0x2 ;  /* 0x00000000a106c211 */ /* 0x082fe400078010ff */
[----:B--2---:R-:W-:Y:S02]  /*120a0*/  @!P3 LEA R4, P6, R159, R0, 0x2 ;  /* 0x000000009f04b211 */ /* 0x004fe400078c10ff */
[----:B------:R-:W-:Y:S02]  /*120b0*/  @!P4 LEA.HI.X R7, R161, R10, R162, 0x2, P0 ;  /* 0x0000000aa107c211 */ /* 0x000fe400000f14a2 */
[C---:B------:R-:W-:Y:S02]  /*120c0*/  @!P5 LEA R12, P0, R152.reuse, R0, 0x2 ;  /* 0x00000000980cd211 */ /* 0x040fe400078010ff */
[-C--:B------:R-:W-:Y:S01]  /*120d0*/  @!P3 LEA.HI.X R5, R159, R10.reuse, R160, 0x2, P6 ;  /* 0x0000000a9f05b211 */ /* 0x080fe200030f14a0 */
[----:B------:R4:W-:Y:S01]  /*120e0*/  @!P4 ST.E.64 desc[UR42][R6.64], R134 ;  /* 0x000000860600c985 */ /* 0x0009e2000c101b2a */
[----:B------:R-:W-:-:S02]  /*120f0*/  @!P5 LEA.HI.X R13, R152, R10, R156, 0x2, P0 ;  /* 0x0000000a980dd211 */ /* 0x000fc400000f149c */
[----:B------:R-:W-:Y:S01]  /*12100*/  ISETP.GE.AND P0, PT, R20, UR4, PT ;  /* 0x0000000414007c0c */ /* 0x000fe2000bf06270 */
[----:B------:R4:W-:Y:S04]  /*12110*/  @!P3 ST.E.64 desc[UR42][R4.64], R138 ;  /* 0x0000008a0400b985 */ /* 0x0009e8000c101b2a */
[----:B------:R4:W-:Y:S04]  /*12120*/  @!P2 ST.E.64 desc[UR42][R8.64], R142 ;  /* 0x0000008e0800a985 */ /* 0x0009e8000c101b2a */
[----:B------:R4:W-:Y:S04]  /*12130*/  @!P5 ST.E.64 desc[UR42][R12.64], R146 ;  /* 0x000000920c00d985 */ /* 0x0009e8000c101b2a */
[----:B------:R-:W-:Y:S05]  /*12140*/  @P0 BRA `(.L_x_3923) ;  /* 0x0000001000280947 */ /* 0x000fea0003800000 */
[----:B----4-:R-:W-:-:S04]  /*12150*/  LEA R4, P0, R20, R0, 0x2 ;  /* 0x0000000014047211 */ /* 0x010fc800078010ff */
[----:B------:R-:W-:-:S05]  /*12160*/  LEA.HI.X R5, R20, R10, R21, 0x2, P0 ;  /* 0x0000000a14057211 */ /* 0x000fca00000f1415 */
[----:B------:R0:W-:Y:S01]  /*12170*/  ST.E.64 desc[UR42][R4.64], R150 ;  /* 0x0000009604007985 */ /* 0x0001e2000c101b2a */
[----:B------:R-:W-:Y:S05]  /*12180*/  BRA `(.L_x_3923) ;  /* 0x0000001000187947 */ /* 0x000fea0003800000 */
.L_x_3917:
[----:B------:R-:W4:Y:S01]  /*12190*/  LDL.LU R6, [R1+0x20] ;  /* 0x0000200001067983 */ /* 0x000f220000300800 */
[----:B------:R-:W-:Y:S01]  /*121a0*/  ULDC.64 UR6, c[0x0][0xc08] ;  /* 0x0003020000067ab9 */ /* 0x000fe20000000a00 */
[----:B------:R-:W-:Y:S02]  /*121b0*/  ULDC.64 UR4, c[0x0][0xc00] ;  /* 0x0003000000047ab9 */ /* 0x000fe40000000a00 */
[----:B------:R-:W2:Y:S04]  /*121c0*/  LDL.LU R0, [R1+0x24] ;  /* 0x0000240001007983 */ /* 0x000ea80000300800 */
[----:B01----:R-:W3:Y:S01]  /*121d0*/  LDL R10, [R1+0x1c] ;  /* 0x00001c00010a7983 */ /* 0x003ee20000100800 */
[----:B------:R-:W-:Y:S01]  /*121e0*/  ISETP.NE.U32.AND P1, PT, RZ, UR6, PT ;  /* 0x00000006ff007c0c */ /* 0x000fe2000bf25070 */
[----:B------:R-:W-:Y:S01]  /*121f0*/  IMAD.MOV.U32 R3, RZ, RZ, RZ ;  /* 0x000000ffff037224 */ /* 0x000fe200078e00ff */
[----:B------:R-:W-:-:S02]  /*12200*/  ISETP.NE.U32.AND P0, PT, RZ, UR4, PT ;  /* 0x00000004ff007c0c */ /* 0x000fc4000bf05070 */
[----:B------:R-:W-:Y:S02]  /*12210*/  ISETP.NE.AND.EX P1, PT, RZ, UR7, PT, P1 ;  /* 0x00000007ff007c0c */ /* 0x000fe4000bf25310 */
[----:B------:R-:W-:Y:S01]  /*12220*/  ISETP.NE.AND.EX P0, PT, RZ, UR5, PT, P0 ;  /* 0x00000005ff007c0c */ /* 0x000fe2000bf05300 */
[----:B------:R-:W0:Y:S01]  /*12230*/  S2R R8, SR_TID.X ;  /* 0x0000000000087919 */ /* 0x000e220000002100 */
[----:B----4-:R-:W-:-:S04]  /*12240*/  IADD3 R4, P2, R6, UR4, RZ ;  /* 0x0000000406047c10 */ /* 0x010fc8000ff5e0ff */
[----:B--2---:R-:W-:-:S05]  /*12250*/  IADD3.X R5, R0, UR5, RZ, P2, !PT ;  /* 0x0000000500057c10 */ /* 0x004fca00097fe4ff */
[----:B------:R-:W-:Y:S01]  /*12260*/  @P1 IADD3 R6, P2, R6, UR6, RZ ;  /* 0x0000000606061c10 */ /* 0x000fe2000ff5e0ff */
[----:B------:R-:W-:Y:S01]  /*12270*/  ULDC UR4, c[0x0][0xa88] ;  /* 0x0002a20000047ab9 */ /* 0x000fe20000000800 */
[----:B------:R1:W5:Y:S02]  /*12280*/  @P0 LDG.E R3, desc[UR42][R4.64] ;  /* 0x0000002a04030981 */ /* 0x000364000c1e1900 */
[----:B------:R-:W-:Y:S01]  /*12290*/  @P1 IADD3.X R7, R0, UR7, RZ, P2, !PT ;  /* 0x0000000700071c10 */ /* 0x000fe200097fe4ff */
[----:B------:R-:W-:-:S06]  /*122a0*/  IMAD.U32 R0, RZ, RZ, UR4 ;  /* 0x00000004ff007e24 */ /* 0x000fcc000f8e00ff */
[----:B------:R1:W5:Y:S01]  /*122b0*/  @P1 LDG.E R0, desc[UR42][R6.64] ;  /* 0x0000002a06001981 */ /* 0x000362000c1e1900 */
[----:B---3--:R-:W-:Y:S01]  /*122c0*/  ISETP.NE.AND P2, PT, R10, RZ, PT ;  /* 0x000000ff0a00720c */ /* 0x008fe20003f45270 */
[----:B0-----:R-:W-:-:S05]  /*122d0*/  VIADD R9, R8, 0xffffff80 ;  /* 0xffffff8008097836 */ /* 0x001fca0000000000 */
[----:B------:R-:W-:-:S07]  /*122e0*/  ISETP.GT.AND P3, PT, R9, 0x3f, PT ;  /* 0x0000003f0900780c */ /* 0x000fce0003f64270 */
[----:B------:R-:W0:Y:S02]  /*122f0*/  @!P2 LDC R10, c[0x0][0xad4] ;  /* 0x0002b500ff0aab82 */ /* 0x000e240000000800 */
[----:B0-----:R1:W-:Y:S01]  /*12300*/  @!P2 STL [R1+0x1c], R10 ;  /* 0x00001c0a0100a387 */ /* 0x0013e20000100800 */
[----:B------:R-:W-:Y:S01]  /*12310*/  ISETP.GT.AND P2, PT, R10, 0x1, PT ;  /* 0x000000010a00780c */ /* 0x000fe20003f44270 */
[----:B------:R-:W-:-:S12]  /*12320*/  @P1 BRA `(.L_x_3926) ;  /* 0x0000000000101947 */ /* 0x000fd80003800000 */
[----:B------:R-:W-:Y:S05]  /*12330*/  @!P0 BRA `(.L_x_3926) ;  /* 0x00000000000c8947 */ /* 0x000fea0003800000 */
[----:B-1----:R-:W2:Y:S04]  /*12340*/  LDG.E R7, desc[UR42][R4.64] ;  /* 0x0000002a04077981 */ /* 0x002ea8000c1e1900 */
[----:B-----5:R-:W2:Y:S02]  /*12350*/  LDG.E R0, desc[UR42][R4.64+0x4] ;  /* 0x0000042a04007981 */ /* 0x020ea4000c1e1900 */
[----:B--2---:R-:W-:-:S07]  /*12360*/  IMAD.IADD R0, R0, 0x1, -R7 ;  /* 0x0000000100007824 */ /* 0x004fce00078e0a07 */
.L_x_3926:
[----:B-1----:R-:W2:Y:S04]  /*12370*/  LDL.LU R5, [R1+0x18] ;  /* 0x0000180001057983 */ /* 0x002ea80000300800 */
[----:B------:R-:W3:Y:S01]  /*12380*/  LDL.LU R4, [R1+0x40] ;  /* 0x0000400001047983 */ /* 0x000ee20000300800 */
[----:B------:R-:W-:Y:S01]  /*12390*/  BSSY B1, `(.L_x_3927) ;  /* 0x0000038000017945 */ /* 0x000fe20003800000 */
[----:B-----5:R-:W-:Y:S02]  /*123a0*/  SHF.R.S32.HI R26, RZ, 0x1f, R3 ;  /* 0x0000001fff1a7819 */ /* 0x020fe40000011403 */
[----:B--2---:R-:W-:Y:S02]  /*123b0*/  SEL R21, R5, RZ, !P0 ;  /* 0x000000ff05157207 */ /* 0x004fe40004000000 */
[----:B---3--:R-:W-:Y:S01]  /*123c0*/  SEL R28, R4, RZ, !P0 ;  /* 0x000000ff041c7207 */ /* 0x008fe20004000000 */
[----:B------:R-:W-:Y:S06]  /*123d0*/  @P3 BRA `(.L_x_3928) ;  /* 0x0000000000cc3947 */ /* 0x000fec0003800000 */
[----:B------:R-:W2:Y:S01]  /*123e0*/  LDL R4, [R1+0x28] ;  /* 0x0000280001047983 */ /* 0x000ea20000100800 */
[----:B------:R-:W0:Y:S02]  /*123f0*/  LDC R31, c[0x0][0xbe8] ;  /* 0x0002fa00ff1f7b82 */ /* 0x000e240000000800 */
[----:B0-----:R-:W-:Y:S01]  /*12400*/  IMAD R5, R0, R31, RZ ;  /* 0x0000001f00057224 */ /* 0x001fe200078e02ff */
[----:B--2---:R-:W-:-:S05]  /*12410*/  LEA R4, R4, R8, 0x6 ;  /* 0x0000000804047211 */ /* 0x004fca00078e30ff */
[----:B------:R-:W-:-:S05]  /*12420*/  VIADD R30, R4, 0xffffff80 ;  /* 0xffffff80041e7836 */ /* 0x000fca0000000000 */
[----:B------:R-:W-:-:S13]  /*12430*/  ISETP.GE.AND P0, PT, R30, R5, PT ;  /* 0x000000051e00720c */ /* 0x000fda0003f06270 */
[----:B------:R-:W-:Y:S05]  /*12440*/  @P0 BRA `(.L_x_3928) ;  /* 0x0000000000b00947 */ /* 0x000fea0003800000 */
[----:B------:R-:W2:Y:S01]  /*12450*/  LDL.LU R32, [R1+0x38] ;  /* 0x0000380001207983 */ /* 0x000ea20000300800 */
[----:B------:R-:W-:Y:S01]  /*12460*/  IMAD.MOV.U32 R24, RZ, RZ, 0x9b8 ;  /* 0x000009b8ff187424 */ /* 0x000fe200078e00ff */
[----:B------:R-:W-:Y:S01]  /*12470*/  ISETP.GT.AND P0, PT, R10, 0x1, PT ;  /* 0x000000010a00780c */ /* 0x000fe20003f04270 */
[----:B------:R-:W-:Y:S01]  /*12480*/  IMAD.MOV.U32 R25, RZ, RZ, R30 ;  /* 0x000000ffff197224 */ /* 0x000fe200078e001e */
[----:B------:R-:W-:Y:S01]  /*12490*/  ISETP.NE.AND P1, PT, R31, 0x1, PT ;  /* 0x000000011f00780c */ /* 0x000fe20003f25270 */
[----:B------:R-:W0:Y:S01]  /*124a0*/  LDC.64 R10, c[0x0][0xba8] ;  /* 0x0002ea00ff0a7b82 */ /* 0x000e220000000a00 */
[----:B------:R-:W-:-:S07]  /*124b0*/  SEL R24, R24, 0x978, P0 ;  /* 0x0000097818187807 */ /* 0x000fce0000000000 */
[----:B------:R-:W1:Y:S08]  /*124c0*/  LDC.64 R4, c[0x0][R24+0x220] ;  /* 0x0000880018047b82 */ /* 0x000e700000000a00 */
[----:B------:R-:W3:Y:S08]  /*124d0*/  LDC.64 R12, c[0x0][R24+0x218] ;  /* 0x00008600180c7b82 */ /* 0x000ef00000000a00 */
[----:B------:R-:W4:Y:S08]  /*124e0*/  LDC.64 R6, c[0x0][R24+0x228] ;  /* 0x00008a0018067b82 */ /* 0x000f300000000a00 */
[----:B------:R-:W5:Y:S08]  /*124f0*/  @P1 LDC R15, c[0x0][0xbec] ;  /* 0x0002fb00ff0f1b82 */ /* 0x000f700000000800 */
[----:B------:R-:W4:Y:S08]  /*12500*/  LDC.64 R8, c[0x0][R24+0x210] ;  /* 0x0000840018087b82 */ /* 0x000f300000000a00 */
[----:B------:R-:W4:Y:S01]  /*12510*/  @P1 LDC R29, c[0x0][0xbf0] ;  /* 0x0002fc00ff1d1b82 */ /* 0x000f220000000800 */
[----:B-----5:R-:W-:-:S07]  /*12520*/  @P1 IMAD.HI.U32 R20, R30, R15, RZ ;  /* 0x0000000f1e141227 */ /* 0x020fce00078e00ff */
[----:B0-----:R-:W0:Y:S01]  /*12530*/  @!P0 LDC R10, c[0x0][0xb50] ;  /* 0x0002d400ff0a8b82 */ /* 0x001e220000000800 */
[-C--:B-1----:R-:W-:Y:S02]  /*12540*/  IMAD R5, R5, R21.reuse, RZ ;  /* 0x0000001505057224 */ /* 0x082fe400078e02ff */
[----:B------:R-:W-:-:S05]  /*12550*/  IMAD.WIDE.U32 R14, R4, R21, RZ ;  /* 0x00000015040e7225 */ /* 0x000fca00078e00ff */
[----:B------:R-:W1:Y:S01]  /*12560*/  @!P0 LDC R11, c[0x0][0xb54] ;  /* 0x0002d500ff0b8b82 */ /* 0x000e620000000800 */
[-C--:B---3--:R-:W-:Y:S02]  /*12570*/  IMAD R27, R13, R184.reuse, RZ ;  /* 0x000000b80d1b7224 */ /* 0x088fe400078e02ff */
[----:B------:R-:W-:Y:S01]  /*12580*/  IMAD.WIDE.U32 R12, R12, R184, RZ ;  /* 0x000000b80c0c7225 */ /* 0x000fe200078e00ff */
[----:B----4-:R-:W-:-:S03]  /*12590*/  @P1 SHF.R.U32.HI R25, RZ, R29, R20 ;  /* 0x0000001dff191219 */ /* 0x010fc60000011614 */
[----:B------:R-:W-:Y:S01]  /*125a0*/  IMAD R29, R4, R28, R5 ;  /* 0x0000001c041d7224 */ /* 0x000fe200078e0205 */
[----:B------:R-:W-:Y:S01]  /*125b0*/  IADD3 R12, P1, P3, R14, R12, R3 ;  /* 0x0000000c0e0c7210 */ /* 0x000fe20007b3e003 */
[----:B------:R-:W-:Y:S02]  /*125c0*/  IMAD.IADD R27, R13, 0x1, R27 ;  /* 0x000000010d1b7824 */ /* 0x000fe400078e021b */
[----:B------:R-:W-:Y:S02]  /*125d0*/  IMAD.MOV R4, RZ, RZ, -R25 ;  /* 0x000000ffff047224 */ /* 0x000fe400078e0a19 */
[----:B------:R-:W-:Y:S01]  /*125e0*/  IMAD.IADD R29, R15, 0x1, R29 ;  /* 0x000000010f1d7824 */ /* 0x000fe200078e021d */
[----:B--2---:R-:W-:-:S05]  /*125f0*/  SEL R5, R32, RZ, P0 ;  /* 0x000000ff20057207 */ /* 0x004fca0000000000 */
[-C--:B------:R-:W-:Y:S02]  /*12600*/  IMAD R13, R7, R5.reuse, RZ ;  /* 0x00000005070d7224 */ /* 0x080fe400078e02ff */
[----:B------:R-:W-:-:S04]  /*12610*/  IMAD.WIDE.U32 R6, R6, R5, RZ ;  /* 0x0000000506067225 */ /* 0x000fc800078e00ff */
[----:B------:R-:W-:Y:S01]  /*12620*/  IMAD R5, R31, R4, R30 ;  /* 0x000000041f057224 */ /* 0x000fe200078e021e */
[----:B------:R-:W-:Y:S01]  /*12630*/  IADD3.X R4, R29, R27, R26, P1, P3 ;  /* 0x0000001b1d047210 */ /* 0x000fe20000fe641a */
[----:B------:R-:W-:Y:S01]  /*12640*/  IMAD.IADD R13, R7, 0x1, R13 ;  /* 0x00000001070d7824 */ /* 0x000fe200078e020d */
[----:B------:R-:W-:Y:S02]  /*12650*/  IADD3 R6, P0, P1, R25, R12, R6 ;  /* 0x0000000c19067210 */ /* 0x000fe4000791e006 */
[----:B------:R-:W-:-:S04]  /*12660*/  SHF.R.S32.HI R25, RZ, 0x1f, R25 ;  /* 0x0000001fff197819 */ /* 0x000fc80000011419 */
[----:B------:R-:W-:Y:S01]  /*12670*/  IADD3.X R7, R25, R4, R13, P0, P1 ;  /* 0x0000000419077210 */ /* 0x000fe200007e240d */
[-C--:B------:R-:W-:Y:S01]  /*12680*/  IMAD R4, R9, R5.reuse, RZ ;  /* 0x0000000509047224 */ /* 0x080fe200078e02ff */
[----:B------:R-:W-:Y:S01]  /*12690*/  SHF.R.S32.HI R13, RZ, 0x1f, R5 ;  /* 0x0000001fff0d7819 */ /* 0x000fe20000011405 */
[----:B------:R-:W-:-:S04]  /*126a0*/  IMAD.WIDE.U32 R6, R8, R5, R6 ;  /* 0x0000000508067225 */ /* 0x000fc800078e0006 */
[----:B------:R-:W-:Y:S01]  /*126b0*/  IMAD R13, R8, R13, R4 ;  /* 0x0000000d080d7224 */ /* 0x000fe200078e0204 */
[----:B0-----:R-:W-:Y:S01]  /*126c0*/  LEA R10, P0, R6, R10, 0x2 ;  /* 0x0000000a060a7211 */ /* 0x001fe200078010ff */
[----:B------:R-:W-:Y:S02]  /*126d0*/  IMAD.MOV.U32 R5, RZ, RZ, -0x800000 ;  /* 0xff800000ff057424 */ /* 0x000fe400078e00ff */
[----:B------:R-:W-:-:S05]  /*126e0*/  IMAD.IADD R4, R7, 0x1, R13 ;  /* 0x0000000107047824 */ /* 0x000fca00078e020d */
[----:B-1----:R-:W-:-:S05]  /*126f0*/  LEA.HI.X R11, R6, R11, R4, 0x2, P0 ;  /* 0x0000000b060b7211 */ /* 0x002fca00000f1404 */
[----:B------:R0:W-:Y:S02]  /*12700*/  STG.E desc[UR42][R10.64], R5 ;  /* 0x000000050a007986 */ /* 0x0001e4000c10192a */
.L_x_3928:
[----:B------:R-:W-:Y:S05]  /*12710*/  BSYNC B1 ;  /* 0x0000000000017941 */ /* 0x000fea0003800000 */
.L_x_3927:
[----:B------:R-:W-:Y:S05]  /*12720*/  @P2 BRA `(.L_x_3923) ;  /* 0x0000000800b02947 */ /* 0x000fea0003800000 */
[----:B------:R-:W2:Y:S01]  /*12730*/  LDL.LU R8, [R1+0x28] ;  /* 0x0000280001087983 */ /* 0x000ea20000300800 */
[----:B0-----:R-:W0:Y:S01]  /*12740*/  LDC R11, c[0x0][0xbe8] ;  /* 0x0002fa00ff0b7b82 */ /* 0x001e220000000800 */
[----:B------:R-:W-:Y:S01]  /*12750*/  ULDC.64 UR4, c[0x0][0xaa0] ;  /* 0x0002a80000047ab9 */ /* 0x000fe20000000a00 */
[----:B------:R-:W-:Y:S01]  /*12760*/  VIADD R38, R192, 0x40 ;  /* 0x00000040c0267836 */ /* 0x000fe20000000000 */
[----:B------:R-:W1:Y:S01]  /*12770*/  S2R R6, SR_TID.X ;  /* 0x0000000000067919 */ /* 0x000e620000002100 */
[----:B------:R-:W-:Y:S01]  /*12780*/  IMAD R4, R26, UR4, RZ ;  /* 0x000000041a047c24 */ /* 0x000fe2000f8e02ff */
[----:B------:R-:W-:Y:S01]  /*12790*/  BSSY B1, `(.L_x_3929) ;  /* 0x0000081000017945 */ /* 0x000fe20003800000 */
[----:B------:R-:W-:Y:S02]  /*127a0*/  VIADD R36, R192, 0x80 ;  /* 0x00000080c0247836 */ /* 0x000fe40000000000 */
[C---:B------:R-:W-:Y:S02]  /*127b0*/  IMAD R7, R3.reuse, UR5, R4 ;  /* 0x0000000503077c24 */ /* 0x040fe4000f8e0204 */
[----:B------:R-:W-:Y:S01]  /*127c0*/  IMAD.WIDE.U32 R4, R3, UR4, RZ ;  /* 0x0000000403047c25 */ /* 0x000fe2000f8e00ff */
[----:B------:R-:W-:Y:S01]  /*127d0*/  ULDC.64 UR4, c[0x0][0xae8] ;  /* 0x0002ba0000047ab9 */ /* 0x000fe20000000a00 */
[----:B------:R-:W3:Y:S02]  /*127e0*/  LDC R3, c[0x0][0xac8] ;  /* 0x0002b200ff037b82 */ /* 0x000ee40000000800 */
[----:B------:R-:W-:-:S02]  /*127f0*/  IMAD.IADD R5, R5, 0x1, R7 ;  /* 0x0000000105057824 */ /* 0x000fc400078e0207 */
[----:B------:R-:W-:Y:S02]  /*12800*/  VIADD R34, R192, 0xc0 ;  /* 0x000000c0c0227836 */ /* 0x000fe40000000000 */
[----:B------:R-:W-:-:S04]  /*12810*/  IMAD.WIDE.U32 R4, R184, UR4, R4 ;  /* 0x00000004b8047c25 */ /* 0x000fc8000f8e0004 */
[----:B------:R-:W-:Y:S01]  /*12820*/  IMAD R5, R184, UR5, R5 ;  /* 0x00000005b8057c24 */ /* 0x000fe2000f8e0205 */
[----:B------:R-:W-:Y:S01]  /*12830*/  ULDC.64 UR4, c[0x0][0xaf0] ;  /* 0x0002bc0000047ab9 */ /* 0x000fe20000000a00 */
[----:B0-----:R-:W-:Y:S01]  /*12840*/  ISETP.NE.AND P0, PT, R11, 0x1, PT ;  /* 0x000000010b00780c */ /* 0x001fe20003f05270 */
[----:B------:R-:W-:Y:S02]  /*12850*/  VIADD R32, R192, 0x100 ;  /* 0x00000100c0207836 */ /* 0x000fe40000000000 */
[----:B------:R-:W-:-:S04]  /*12860*/  IMAD.WIDE.U32 R4, R21, UR4, R4 ;  /* 0x0000000415047c25 */ /* 0x000fc8000f8e0004 */
[C---:B------:R-:W-:Y:S02]  /*12870*/  VIADD R30, R192.reuse, 0x140 ;  /* 0x00000140c01e7836 */ /* 0x040fe40000000000 */
[----:B------:R-:W-:Y:S02]  /*12880*/  VIADD R27, R192, 0x180 ;  /* 0x00000180c01b7836 */ /* 0x000fe40000000000 */
[----:B-1----:R-:W-:Y:S01]  /*12890*/  VIADD R6, R6, 0xffffff80 ;  /* 0xffffff8006067836 */ /* 0x002fe20000000000 */
[-C--:B---3--:R-:W-:Y:S01]  /*128a0*/  ISETP.GE.AND P1, PT, R38, R3.reuse, PT ;  /* 0x000000032600720c */ /* 0x088fe20003f26270 */
[----:B------:R-:W0:Y:S01]  /*128b0*/  @P0 LDC R13, c[0x0][0xbec] ;  /* 0x0002fb00ff0d0b82 */ /* 0x000e220000000800 */
[CC--:B------:R-:W-:Y:S01]  /*128c0*/  ISETP.GE.AND P2, PT, R192.reuse, R3.reuse, PT ;  /* 0x00000003c000720c */ /* 0x0c0fe20003f46270 */
[C---:B------:R-:W-:Y:S01]  /*128d0*/  VIADD R24, R192.reuse, 0x1c0 ;  /* 0x000001c0c0187836 */ /* 0x040fe20000000000 */
[----:B------:R-:W-:Y:S01]  /*128e0*/  SHF.R.S32.HI R9, RZ, 0x1f, R6 ;  /* 0x0000001fff097819 */ /* 0x000fe20000011406 */
[C---:B------:R-:W-:Y:S01]  /*128f0*/  VIADD R25, R192.reuse, 0x1c0 ;  /* 0x000001c0c0197836 */ /* 0x040fe20000000000 */
[----:B------:R-:W-:Y:S01]  /*12900*/  SEL R10, RZ, 0xffffffff, P1 ;  /* 0xffffffffff0a7807 */ /* 0x000fe20000800000 */
[----:B------:R-:W-:Y:S01]  /*12910*/  VIADD R29, R192, 0x180 ;  /* 0x00000180c01d7836 */ /* 0x000fe20000000000 */
[----:B------:R-:W-:Y:S01]  /*12920*/  LEA.HI R9, R9, R6, RZ, 0x3 ;  /* 0x0000000609097211 */ /* 0x000fe200078f18ff */
[----:B------:R-:W1:Y:S01]  /*12930*/  @P0 LDC R15, c[0x0][0xbf0] ;  /* 0x0002fc00ff0f0b82 */ /* 0x000e620000000800 */
[----:B------:R-:W-:Y:S01]  /*12940*/  SHF.L.U32 R10, R10, 0x1, RZ ;  /* 0x000000010a0a7819 */ /* 0x000fe200000006ff */
[C---:B------:R-:W-:Y:S01]  /*12950*/  VIADD R31, R192.reuse, 0x140 ;  /* 0x00000140c01f7836 */ /* 0x040fe20000000000 */
[----:B------:R-:W-:Y:S01]  /*12960*/  LOP3.LUT R7, R9, 0xfffffff8, RZ, 0xc0, !PT ;  /* 0xfffffff809077812 */ /* 0x000fe200078ec0ff */
[C---:B------:R-:W-:Y:S01]  /*12970*/  VIADD R33, R192.reuse, 0x100 ;  /* 0x00000100c0217836 */ /* 0x040fe20000000000 */
[----:B------:R-:W-:Y:S01]  /*12980*/  SHF.R.S32.HI R9, RZ, 0x3, R9 ;  /* 0x00000003ff097819 */ /* 0x000fe20000011409 */
[----:B------:R-:W-:Y:S01]  /*12990*/  VIADD R35, R192, 0xc0 ;  /* 0x000000c0c0237836 */ /* 0x000fe20000000000 */
[----:B------:R-:W-:Y:S01]  /*129a0*/  ISETP.GE.AND P1, PT, R36, R3, PT ;  /* 0x000000032400720c */ /* 0x000fe20003f26270 */
[----:B------:R-:W-:Y:S01]  /*129b0*/  IMAD.IADD R6, R6, 0x1, -R7 ;  /* 0x0000000106067824 */ /* 0x000fe200078e0a07 */
[----:B------:R-:W-:Y:S01]  /*129c0*/  SHF.R.S32.HI R25, RZ, 0x1f, R25 ;  /* 0x0000001fff197819 */ /* 0x000fe20000011419 */
[----:B------:R-:W-:Y:S01]  /*129d0*/  VIADD R37, R192, 0x80 ;  /* 0x00000080c0257836 */ /* 0x000fe20000000000 */
[----:B------:R-:W-:Y:S01]  /*129e0*/  SHF.R.S32.HI R29, RZ, 0x1f, R29 ;  /* 0x0000001fff1d7819 */ /* 0x000fe2000001141d */
[----:B------:R-:W-:Y:S01]  /*129f0*/  IMAD R7, R6, 0x20, R9 ;  /* 0x0000002006077824 */ /* 0x000fe200078e0209 */
[----:B------:R-:W-:Y:S01]  /*12a00*/  SHF.R.S32.HI R31, RZ, 0x1f, R31 ;  /* 0x0000001fff1f7819 */ /* 0x000fe2000001141f */
[----:B------:R-:W-:Y:S01]  /*12a10*/  IMAD R6, R28, UR4, RZ ;  /* 0x000000041c067c24 */ /* 0x000fe2000f8e02ff */
[----:B------:R-:W-:Y:S01]  /*12a20*/  SHF.R.S32.HI R33, RZ, 0x1f, R33 ;  /* 0x0000001fff217819 */ /* 0x000fe20000011421 */
[----:B------:R-:W-:Y:S01]  /*12a30*/  VIADD R39, R192, 0x40 ;  /* 0x00000040c0277836 */ /* 0x000fe20000000000 */
[----:B------:R-:W-:-:S02]  /*12a40*/  SHF.R.S32.HI R35, RZ, 0x1f, R35 ;  /* 0x0000001fff237819 */ /* 0x000fc40000011423 */
[----:B------:R-:W-:Y:S02]  /*12a50*/  SHF.R.S32.HI R37, RZ, 0x1f, R37 ;  /* 0x0000001fff257819 */ /* 0x000fe40000011425 */
[----:B------:R-:W-:Y:S01]  /*12a60*/  SHF.R.S32.HI R39, RZ, 0x1f, R39 ;  /* 0x0000001fff277819 */ /* 0x000fe20000011427 */
[C---:B--2---:R-:W-:Y:S02]  /*12a70*/  IMAD R20, R8.reuse, 0x40, R9 ;  /* 0x0000004008147824 */ /* 0x044fe400078e0209 */
[----:B------:R-:W-:Y:S02]  /*12a80*/  IMAD R8, R8, 0x40, R7 ;  /* 0x0000004008087824 */ /* 0x000fe400078e0207 */
[----:B------:R-:W-:Y:S01]  /*12a90*/  IMAD R9, R21, UR5, R6 ;  /* 0x0000000515097c24 */ /* 0x000fe2000f8e0206 */
[----:B------:R-:W-:Y:S01]  /*12aa0*/  ULDC.64 UR4, c[0x0][0xae0] ;  /* 0x0002b80000047ab9 */ /* 0x000fe20000000a00 */
[----:B0-----:R-:W-:-:S04]  /*12ab0*/  @P0 IMAD.HI.U32 R6, R8, R13, RZ ;  /* 0x0000000d08060227 */ /* 0x001fc800078e00ff */
[----:B------:R-:W-:Y:S01]  /*12ac0*/  IMAD.MOV.U32 R7, RZ, RZ, R8 ;  /* 0x000000ffff077224 */ /* 0x000fe200078e0008 */
[----:B-1----:R-:W-:Y:S01]  /*12ad0*/  @P0 SHF.R.U32.HI R7, RZ, R15, R6 ;  /* 0x0000000fff070219 */ /* 0x002fe20000011606 */
[----:B------:R-:W-:Y:S01]  /*12ae0*/  IMAD.IADD R5, R5, 0x1, R9 ;  /* 0x0000000105057824 */ /* 0x000fe200078e0209 */
[----:B------:R-:W-:Y:S01]  /*12af0*/  SEL R9, RZ, 0x1, P2 ;  /* 0x00000001ff097807 */ /* 0x000fe20001000000 */
[----:B------:R-:W-:Y:S01]  /*12b00*/  IMAD R21, R0, R11, RZ ;  /* 0x0000000b00157224 */ /* 0x000fe200078e02ff */
[----:B------:R-:W-:Y:S01]  /*12b10*/  ISETP.GE.AND P0, PT, R34, R3, PT ;  /* 0x000000032200720c */ /* 0x000fe20003f06270 */
[----:B------:R-:W-:Y:S01]  /*12b20*/  IMAD.WIDE.U32 R4, R7, UR4, R4 ;  /* 0x0000000407047c25 */ /* 0x000fe2000f8e0004 */
[----:B------:R-:W-:Y:S02]  /*12b30*/  LOP3.LUT R6, R10, 0x2, R9, 0xe2, !PT ;  /* 0x000000020a067812 */ /* 0x000fe400078ee209 */
[----:B------:R-:W-:Y:S01]  /*12b40*/  SEL R10, RZ, 0xffffffff, P1 ;  /* 0xffffffffff0a7807 */ /* 0x000fe20000800000 */
[--C-:B------:R-:W-:Y:S01]  /*12b50*/  IMAD.MOV R9, RZ, RZ, -R7.reuse ;  /* 0x000000ffff097224 */ /* 0x100fe200078e0a07 */
[----:B------:R-:W-:-:S02]  /*12b60*/  SHF.R.S32.HI R0, RZ, 0x1f, R7 ;  /* 0x0000001fff007819 */ /* 0x000fc40000011407 */
[----:B------:R-:W-:Y:S01]  /*12b70*/  ISETP.GE.AND P1, PT, R32, R3, PT ;  /* 0x000000032000720c */ /* 0x000fe20003f26270 */
[----:B------:R-:W-:Y:S01]  /*12b80*/  IMAD R9, R11, R9, R8 ;  /* 0x000000090b097224 */ /* 0x000fe200078e0208 */
[----:B------:R-:W-:Y:S01]  /*12b90*/  SEL R8, RZ, 0xffffffff, P0 ;  /* 0xffffffffff087807 */ /* 0x000fe20000000000 */
[----:B------:R-:W-:Y:S01]  /*12ba0*/  IMAD.SHL.U32 R13, R10, 0x4, RZ ;  /* 0x000000040a0d7824 */ /* 0x000fe200078e00ff */
[-C--:B------:R-:W-:Y:S01]  /*12bb0*/  ISETP.GE.AND P0, PT, R30, R3.reuse, PT ;  /* 0x000000031e00720c */ /* 0x080fe20003f06270 */
[----:B------:R-:W-:Y:S01]  /*12bc0*/  IMAD R0, R0, UR4, RZ ;  /* 0x0000000400007c24 */ /* 0x000fe2000f8e02ff */
[-C--:B------:R-:W-:Y:S01]  /*12bd0*/  ISETP.GE.AND P2, PT, R24, R3.reuse, PT ;  /* 0x000000031800720c */ /* 0x080fe20003f46270 */
[----:B------:R-:W-:Y:S01]  /*12be0*/  IMAD.SHL.U32 R11, R8, 0x8, RZ ;  /* 0x00000008080b7824 */ /* 0x000fe200078e00ff */
[----:B------:R-:W-:Y:S01]  /*12bf0*/  LOP3.LUT R6, R13, 0x4, R6, 0xe2, !PT ;  /* 0x000000040d067812 */ /* 0x000fe200078ee206 */
[----:B------:R-:W-:Y:S01]  /*12c00*/  IMAD R7, R7, UR5, R0 ;  /* 0x0000000507077c24 */ /* 0x000fe2000f8e0200 */
[----:B------:R-:W-:Y:S01]  /*12c10*/  SEL R8, RZ, 0xffffffff, P1 ;  /* 0xffffffffff087807 */ /* 0x000fe20000800000 */
[----:B------:R-:W-:Y:S01]  /*12c20*/  ULDC.64 UR4, c[0x0][0xad8] ;  /* 0x0002b60000047ab9 */ /* 0x000fe20000000a00 */
[----:B------:R-:W-:Y:S01]  /*12c30*/  SHF.R.S32.HI R0, RZ, 0x1f, R9 ;  /* 0x0000001fff007819 */ /* 0x000fe20000011409 */
[----:B------:R-:W-:Y:S01]  /*12c40*/  IMAD.IADD R5, R5, 0x1, R7 ;  /* 0x0000000105057824 */ /* 0x000fe200078e0207 */
[----:B------:R-:W-:Y:S01]  /*12c50*/  LOP3.LUT R6, R11, 0x8, R6, 0xe2, !PT ;  /* 0x000000080b067812 */ /* 0x000fe200078ee206 */
[----:B------:R-:W-:Y:S01]  /*12c60*/  IMAD.SHL.U32 R11, R8, 0x10, RZ ;  /* 0x00000010080b7824 */ /* 0x000fe200078e00ff */
[----:B------:R-:W-:Y:S01]  /*12c70*/  SEL R7, RZ, 0xffffffff, P0 ;  /* 0xffffffffff077807 */ /* 0x000fe20000000000 */
[----:B------:R-:W-:Y:S01]  /*12c80*/  IMAD R0, R0, UR4, RZ ;  /* 0x0000000400007c24 */ /* 0x000fe2000f8e02ff */
[----:B------:R-:W-:Y:S01]  /*12c90*/  ISETP.GE.AND P0, PT, R27, R3, PT ;  /* 0x000000031b00720c */ /* 0x000fe20003f06270 */
[----:B------:R-:W-:Y:S01]  /*12ca0*/  IMAD.WIDE.U32 R4, R9, UR4, R4 ;  /* 0x0000000409047c25 */ /* 0x000fe2000f8e0004 */
[----:B------:R-:W-:-:S03]  /*12cb0*/  LOP3.LUT R6, R11, 0x10, R6, 0xe2, !PT ;  /* 0x000000100b067812 */ /* 0x000fc600078ee206 */
[----:B------:R-:W-:Y:S02]  /*12cc0*/  IMAD.SHL.U32 R11, R7, 0x20, RZ ;  /* 0x00000020070b7824 */ /* 0x000fe400078e00ff */
[----:B------:R-:W-:Y:S01]  /*12cd0*/  IMAD R7, R9, UR5, R0 ;  /* 0x0000000509077c24 */ /* 0x000fe2000f8e0200 */
[----:B------:R-:W-:Y:S01]  /*12ce0*/  SEL R9, RZ, 0x40, P0 ;  /* 0x00000040ff097807 */ /* 0x000fe20000000000 */
[----:B------:R-:W-:Y:S01]  /*12cf0*/  ULDC.64 UR4, c[0x0][0xa80] ;  /* 0x0002a00000047ab9 */ /* 0x000fe20000000a00 */
[----:B------:R-:W-:Y:S01]  /*12d00*/  ISETP.GE.AND P0, PT, R20, R21, PT ;  /* 0x000000151400720c */ /* 0x000fe20003f06270 */
[----:B------:R-:W-:Y:S01]  /*12d10*/  IMAD.IADD R5, R5, 0x1, R7 ;  /* 0x0000000105057824 */ /* 0x000fe200078e0207 */
[C---:B------:R-:W-:Y:S02]  /*12d20*/  LEA R12, P1, R4.reuse, UR4, 0x1 ;  /* 0x00000004040c7c11 */ /* 0x040fe4000f8208ff */
[----:B------:R-:W-:Y:S02]  /*12d30*/  LOP3.LUT R6, R11, 0x20, R6, 0xe2, !PT ;  /* 0x000000200b067812 */ /* 0x000fe400078ee206 */
[----:B------:R-:W-:Y:S01]  /*12d40*/  LEA.HI.X R13, R4, UR5, R5, 0x1, P1 ;  /* 0x00000005040d7c11 */ /* 0x000fe200088f0c05 */
[----:B------:R0:W1:Y:S01]  /*12d50*/  SHFL.IDX PT, R10, R12, RZ, 0x181f ;  /* 0x00181fff0c0a7589 */ /* 0x00006200000e0000 */
[----:B------:R-:W-:-:S02]  /*12d60*/  LOP3.LUT R14, R6, R9, RZ, 0xfc, !PT ;  /* 0x00000009060e7212 */ /* 0x000fc400078efcff */
[----:B------:R-:W-:Y:S01]  /*12d70*/  SEL R7, RZ, 0x80, P2 ;  /* 0x00000080ff077807 */ /* 0x000fe20001000000 */
[----:B------:R0:W2:Y:S03]  /*12d80*/  SHFL.IDX PT, R11, R13, RZ, 0x181f ;  /* 0x00181fff0d0b7589 */ /* 0x0000a600000e0000 */
[----:B------:R-:W-:Y:S01]  /*12d90*/  LOP3.LUT R15, R14, R7, RZ, 0xfc, !PT ;  /* 0x000000070e0f7212 */ /* 0x000fe200078efcff */
[----:B------:R-:W-:Y:S06]  /*12da0*/  @P0 BRA `(.L_x_3930) ;  /* 0x00000000007c0947 */ /* 0x000fec0003800000 */
[-C--:B------:R-:W-:Y:S02]  /*12db0*/  ISETP.GE.AND P2, PT, R38, R3.reuse, PT ;  /* 0x000000032600720c */ /* 0x080fe40003f46270 */
[-C--:B------:R-:W-:Y:S02]  /*12dc0*/  ISETP.GE.AND P1, PT, R192, R3.reuse, PT ;  /* 0x00000003c000720c */ /* 0x080fe40003f26270 */
[-C--:B------:R-:W-:Y:S02]  /*12dd0*/  ISETP.GE.AND P5, PT, R36, R3.reuse, PT ;  /* 0x000000032400720c */ /* 0x080fe40003fa6270 */
[----:B------:R-:W-:-:S07]  /*12de0*/  ISETP.GE.AND P3, PT, R34, R3, PT ;  /* 0x000000032200720c */ /* 0x000fce0003f66270 */
[----:B-1----:R-:W-:Y:S02]  /*12df0*/  @!P2 LEA R4, P0, R38, R10, 0x1 ;  /* 0x0000000a2604a211 */ /* 0x002fe400078008ff */
[----:B--2---:R-:W-:Y:S02]  /*12e00*/  @!P1 IMAD.WIDE R6, R192, 0x2, R10 ;  /* 0x00000002c0069825 */ /* 0x004fe400078e020a */
[----:B------:R-:W-:Y:S02]  /*12e10*/  @!P2 LEA.HI.X R5, R38, R11, R39, 0x1, P0 ;  /* 0x0000000b2605a211 */ /* 0x000fe400000f0c27 */
[----:B------:R-:W-:Y:S01]  /*12e20*/  LOP3.LUT P0, RZ, R14, 0x40, RZ, 0xc0, !PT ;  /* 0x000000400eff7812 */ /* 0x000fe2000780c0ff */
[----:B------:R1:W-:Y:S01]  /*12e30*/  @!P1 ST.E.128 desc[UR42][R6.64], RZ ;  /* 0x000000ff06009985 */ /* 0x0003e2000c101d2a */
[----:B------:R-:W-:-:S03]  /*12e40*/  ISETP.GE.AND P1, PT, R30, R3, PT ;  /* 0x000000031e00720c */ /* 0x000fc60003f26270 */
[----:B------:R2:W-:Y:S01]  /*12e50*/  @!P2 ST.E.128 desc[UR42][R4.64], RZ ;  /* 0x000000ff0400a985 */ /* 0x0005e2000c101d2a */
[----:B------:R-:W-:Y:S02]  /*12e60*/  ISETP.GE.AND P2, PT, R32, R3, PT ;  /* 0x000000032000720c */ /* 0x000fe40003f46270 */
[----:B-1----:R-:W-:-:S04]  /*12e70*/  @!P5 LEA R6, P4, R36, R10, 0x1 ;  /* 0x0000000a2406d211 */ /* 0x002fc800078808ff */
[-C--:B------:R-:W-:Y:S02]  /*12e80*/  @!P5 LEA.HI.X R7, R36, R11.reuse, R37, 0x1, P4 ;  /* 0x0000000b2407d211 */ /* 0x080fe400020f0c25 */
[----:B------:R-:W-:Y:S02]  /*12e90*/  LOP3.LUT P4, RZ, R15, 0x80, RZ, 0xc0, !PT ;  /* 0x000000800fff7812 */ /* 0x000fe4000788c0ff */
[-C--:B--2---:R-:W-:Y:S01]  /*12ea0*/  @!P3 LEA R4, P6, R34, R10.reuse, 0x1 ;  /* 0x0000000a2204b211 */ /* 0x084fe200078c08ff */
[----:B------:R1:W-:Y:S02]  /*12eb0*/  @!P5 ST.E.128 desc[UR42][R6.64], RZ ;  /* 0x000000ff0600d985 */ /* 0x0003e4000c101d2a */
[----:B------:R-:W-:Y:S02]  /*12ec0*/  @!P2 LEA R8, P5, R32, R10, 0x1 ;  /* 0x0000000a2008a211 */ /* 0x000fe400078a08ff */
[-C--:B------:R-:W-:Y:S02]  /*12ed0*/  @!P3 LEA.HI.X R5, R34, R11.reuse, R35, 0x1, P6 ;  /* 0x0000000b2205b211 */ /* 0x080fe400030f0c23 */
[----:B------:R-:W-:-:S03]  /*12ee0*/  @!P2 LEA.HI.X R9, R32, R11, R33, 0x1, P5 ;  /* 0x0000000b2009a211 */ /* 0x000fc600028f0c21 */
[----:B------:R2:W-:Y:S01]  /*12ef0*/  @!P3 ST.E.128 desc[UR42][R4.64], RZ ;  /* 0x000000ff0400b985 */ /* 0x0005e2000c101d2a */
[----:B-1----:R-:W-:-:S03]  /*12f00*/  @!P1 LEA R6, P6, R30, R10, 0x1 ;  /* 0x0000000a1e069211 */ /* 0x002fc600078c08ff */
[----:B------:R3:W-:Y:S01]  /*12f10*/  @!P2 ST.E.128 desc[UR42][R8.64], RZ ;  /* 0x000000ff0800a985 */ /* 0x0007e2000c101d2a */
[----:B------:R-:W-:Y:S02]  /*12f20*/  @!P1 LEA.HI.X R7, R30, R11, R31, 0x1, P6 ;  /* 0x0000000b1e079211 */ /* 0x000fe400030f0c1f */
[----:B--2---:R-:W-:-:S03]  /*12f30*/  @P0 LEA R4, P3, R27, R10, 0x1 ;  /* 0x0000000a1b040211 */ /* 0x004fc600078608ff */
[----:B------:R3:W-:Y:S01]  /*12f40*/  @!P1 ST.E.128 desc[UR42][R6.64], RZ ;  /* 0x000000ff06009985 */ /* 0x0007e2000c101d2a */
[C---:B------:R-:W-:Y:S02]  /*12f50*/  @P4 LEA R10, P5, R24.reuse, R10, 0x1 ;  /* 0x0000000a180a4211 */ /* 0x040fe400078a08ff */
[-C--:B------:R-:W-:Y:S02]  /*12f60*/  @P0 LEA.HI.X R5, R27, R11.reuse, R29, 0x1, P3 ;  /* 0x0000000b1b050211 */ /* 0x080fe400018f0c1d */
[----:B------:R-:W-:-:S03]  /*12f70*/  @P4 LEA.HI.X R11, R24, R11, R25, 0x1, P5 ;  /* 0x0000000b180b4211 */ /* 0x000fc600028f0c19 */
[----:B------:R3:W-:Y:S04]  /*12f80*/  @P0 ST.E.128 desc[UR42][R4.64], RZ ;  /* 0x000000ff04000985 */ /* 0x0007e8000c101d2a */
[----:B------:R3:W-:Y:S02]  /*12f90*/  @P4 ST.E.128 desc[UR42][R10.64], RZ ;  /* 0x000000ff0a004985 */ /* 0x0007e4000c101d2a */
.L_x_3930:
[----:B------:R-:W-:Y:S05]  /*12fa0*/  BSYNC B1 ;  /* 0x0000000000017941 */ /* 0x000fea0003800000 */
.L_x_3929:
[----:B------:R-:W-:Y:S01]  /*12fb0*/  IADD3 R0, R20, 0x20, RZ ;  /* 0x0000002014007810 */ /* 0x000fe20007ffe0ff */
[----:B--23--:R2:W3:Y:S03]  /*12fc0*/  SHFL.IDX PT, R11, R13, 0x1, 0x181f ;  /* 0x00381f000d0b7f89 */ /* 0x00c4e600000e0000 */
[----:B------:R-:W-:Y:S01]  /*12fd0*/  ISETP.GE.AND P0, PT, R0, R21, PT ;  /* 0x000000150000720c */ /* 0x000fe20003f06270 */
[----:B-1----:R2:W1:-:S12]  /*12fe0*/  SHFL.IDX PT, R10, R12, 0x1, 0x181f ;  /* 0x00381f000c0a7f89 */ /* 0x00245800000e0000 */
[----:B--2---:R-:W-:Y:S05]  /*12ff0*/  @P0 BRA `(.L_x_3923) ;  /* 0x00000000007c0947 */ /* 0x004fea0003800000 */
[-C--:B------:R-:W-:Y:S02]  /*13000*/  ISETP.GE.AND P6, PT, R192, R3.reuse, PT ;  /* 0x00000003c000720c */ /* 0x080fe40003fc6270 */
[-C--:B------:R-:W-:Y:S02]  /*13010*/  ISETP.GE.AND P5, PT, R38, R3.reuse, PT ;  /* 0x000000032600720c */ /* 0x080fe40003fa6270 */
[-C--:B------:R-:W-:Y:S02]  /*13020*/  ISETP.GE.AND P4, PT, R36, R3.reuse, PT ;  /* 0x000000032400720c */ /* 0x080fe40003f86270 */
[-C--:B------:R-:W-:Y:S02]  /*13030*/  ISETP.GE.AND P3, PT, R34, R3.reuse, PT ;  /* 0x000000032200720c */ /* 0x080fe40003f66270 */
[-C--:B------:R-:W-:Y:S02]  /*13040*/  ISETP.GE.AND P2, PT, R32, R3.reuse, PT ;  /* 0x000000032000720c */ /* 0x080fe40003f46270 */
[----:B------:R-:W-:-:S03]  /*13050*/  ISETP.GE.AND P1, PT, R30, R3, PT ;  /* 0x000000031e00720c */ /* 0x000fc60003f26270 */
[----:B-1-3--:R-:W-:Y:S02]  /*13060*/  @!P6 IMAD.WIDE R6, R192, 0x2, R10 ;  /* 0x00000002c006e825 */ /* 0x00afe400078e020a */
[----:B------:R-:W-:-:S03]  /*13070*/  @!P5 LEA R4, P0, R38, R10, 0x1 ;  /* 0x0000000a2604d211 */ /* 0x000fc600078008ff */
[----:B------:R1:W-:Y:S01]  /*13080*/  @!P6 ST.E.128 desc[UR42][R6.64], RZ ;  /* 0x000000ff0600e985 */ /* 0x0003e2000c101d2a */
[----:B------:R-:W-:Y:S02]  /*13090*/  @!P5 LEA.HI.X R5, R38, R11, R39, 0x1, P0 ;  /* 0x0000000b2605d211 */ /* 0x000fe400000f0c27 */
[----:B------:R-:W-:-:S03]  /*130a0*/  LOP3.LUT P0, RZ, R14, 0x40, RZ, 0xc0, !PT ;  /* 0x000000400eff7812 */ /* 0x000fc6000780c0ff */
[----:B------:R2:W-:Y:S01]  /*130b0*/  @!P5 ST.E.128 desc[UR42][R4.64], RZ ;  /* 0x000000ff0400d985 */ /* 0x0005e2000c101d2a */
[----:B-1----:R-:W-:-:S04]  /*130c0*/  @!P4 LEA R6, P6, R36, R10, 0x1 ;  /* 0x0000000a2406c211 */ /* 0x002fc800078c08ff */
[-C--:B------:R-:W-:Y:S02]  /*130d0*/  @!P4 LEA.HI.X R7, R36, R11.reuse, R37, 0x1, P6 ;  /* 0x0000000b2407c211 */ /* 0x080fe400030f0c25 */
[----:B------:R-:W-:Y:S02]  /*130e0*/  LOP3.LUT P6, RZ, R15, 0x80, RZ, 0xc0, !PT ;  /* 0x000000800fff7812 */ /* 0x000fe400078cc0ff */
[-C--:B--2---:R-:W-:Y:S01]  /*130f0*/  @!P3 LEA R4, P5, R34, R10.reuse, 0x1 ;  /* 0x0000000a2204b211 */ /* 0x084fe200078a08ff */
[----:B------:R1:W-:Y:S01]  /*13100*/  @!P4 ST.E.128 desc[UR42][R6.64], RZ ;  /* 0x000000ff0600c985 */ /* 0x0003e2000c101d2a */
        /* <DEDUP_REMOVED lines=14> */
.L_x_3923:
[----:B------:R-:W-:Y:S05]  /*131f0*/  BSYNC B0 ;  /* 0x0000000000007941 */ /* 0x000fea0003800000 */
.L_x_3916:
[----:B------:R-:W-:Y:S02]  /*13200*/  ULDC UR4, c[0x0][0xc3c] ;  /* 0x00030f0000047ab9 */ /* 0x000fe40000000800 */
[----:B------:R-:W-:-:S13]  /*13210*/  ISETP.GE.AND P0, PT, R155, UR4, PT ;  /* 0x000000049b007c0c */ /* 0x000fda000bf06270 */
[----:B------:R-:W-:Y:S05]  /*13220*/  @!P0 BRA `(.L_x_3931) ;  /* 0xfffffee400b48947 */ /* 0x000fea000383ffff */
[----:B------:R-:W-:Y:S05]  /*13230*/  BRA `(.L_x_3794) ;  /* 0x0000007800447947 */ /* 0x000fea0003800000 */
.L_x_3792:
        /* <DEDUP_REMOVED lines=16> */
.L_x_3932:
        /* <DEDUP_REMOVED lines=43> */
.L_x_3936:
[----:B------:R-:W0:Y:S01]  /*135f0*/  LDC R2, c[0x0][0xc3c] ;  /* 0x00030f00ff027b82 */ /* 0x000e220000000800 */
[----:B------:R-:W-:Y:S01]  /*13600*/  UIADD3 UR4, UR4, 0x1f, URZ ;  /* 0x0000001f04047890 */ /* 0x000fe2000fffe03f */
[----:B------:R-:W-:Y:S02]  /*13610*/  ULDC UR7, c[0x0][0xc3c] ;  /* 0x00030f0000077ab9 */ /* 0x000fe40000000800 */
[----:B------:R-:W-:-:S03]  /*13620*/  IMAD.U32 R27, RZ, RZ, UR7 ;  /* 0x00000007ff1b7e24 */ /* 0x000fc6000f8e00ff */
        /* <DEDUP_REMOVED lines=33> */
.L_x_3934:
        /* <DEDUP_REMOVED lines=18> */
.L_x_3937:
[----:B-1----:R-:W-:Y:S01]  /*13960*/  IMAD R24, R24, UR5, R11 ;  /* 0x0000000518187c24 */ /* 0x002fe2000f8e020b */
[----:B0-----:R-:W-:Y:S01]  /*13970*/  IABS R5, R9 ;  /* 0x0000000900057213 */ /* 0x001fe20000000000 */
[----:B------:R-:W-:Y:S01]  /*13980*/  IMAD.MOV.U32 R11, RZ, RZ, R12 ;  /* 0x000000ffff0b7224 */ /* 0x000fe200078e000c */
[----:B------:R-:W-:Y:S01]  /*13990*/  IABS R12, R6 ;  /* 0x00000006000c7213 */ /* 0x000fe20000000000 */
[----:B------:R-:W-:Y:S01]  /*139a0*/  IMAD.MOV.U32 R2, RZ, RZ, RZ ;  /* 0x000000ffff027224 */ /* 0x000fe200078e00ff */
[----:B------:R-:W-:Y:S01]  /*139b0*/  IADD3 R25, -R24, UR6, RZ ;  /* 0x0000000618197c10 */ /* 0x000fe2000fffe1ff */
[----:B------:R-:W-:Y:S01]  /*139c0*/  IMAD R11, R11, R4, RZ ;  /* 0x000000040b0b7224 */ /* 0x000fe200078e02ff */
[----:B------:R-:W0:Y:S01]  /*139d0*/  I2F.RP R8, R5 ;  /* 0x0000000500087306 */ /* 0x000e220000209400 */
[----:B------:R-:W-:Y:S01]  /*139e0*/  IMAD.MOV R12, RZ, RZ, -R12 ;  /* 0x000000ffff0c7224 */ /* 0x000fe200078e0a0c */
[----:B------:R-:W-:Y:S01]  /*139f0*/  IABS R10, R25 ;  /* 0x00000019000a7213 */ /* 0x000fe20000000000 */
[----:B------:R-:W-:-:S04]  /*13a00*/  IMAD.HI.U32 R2, R3, R11, R2 ;  /* 0x0000000b03027227 */ /* 0x000fc800078e0002 */
[----:B------:R-:W-:Y:S02]  /*13a10*/  IMAD.MOV.U32 R3, RZ, RZ, R10 ;  /* 0x000000ffff037224 */ /* 0x000fe400078e000a */
[----:B------:R-:W-:Y:S02]  /*13a20*/  IMAD.MOV.U32 R10, RZ, RZ, R12 ;  /* 0x000000ffff0a7224 */ /* 0x000fe400078e000c */
[----:B------:R-:W-:-:S04]  /*13a30*/  IMAD.HI.U32 R2, R2, R3, RZ ;  /* 0x0000000302027227 */ /* 0x000fc800078e00ff */
[----:B------:R-:W-:Y:S01]  /*13a40*/  IMAD R3, R2, R10, R3 ;  /* 0x0000000a02037224 */ /* 0x000fe200078e0203 */
[----:B0-----:R-:W0:Y:S01]  /*13a50*/  MUFU.RCP R8, R8 ;  /* 0x0000000800087308 */ /* 0x001e220000001000 */
[----:B------:R-:W-:-:S03]  /*13a60*/  VIADD R27, R27, UR4 ;  /* 0x000000041b1b7c36 */ /* 0x000fc60008000000 */
[----:B------:R-:W-:-:S13]  /*13a70*/  ISETP.GT.U32.AND P1, PT, R4, R3, PT ;  /* 0x000000030400720c */ /* 0x000fda0003f24070 */
[----:B------:R-:W-:Y:S02]  /*13a80*/  @!P1 IMAD.IADD R3, R3, 0x1, -R4 ;  /* 0x0000000103039824 */ /* 0x000fe400078e0a04 */
[----:B0-----:R-:W-:Y:S02]  /*13a90*/  VIADD R10, R8, 0xffffffe ;  /* 0x0ffffffe080a7836 */ /* 0x001fe40000000000 */
[----:B------:R-:W-:Y:S01]  /*13aa0*/  @!P1 VIADD R2, R2, 0x1 ;  /* 0x0000000102029836 */ /* 0x000fe20000000000 */
[----:B------:R-:W-:Y:S02]  /*13ab0*/  ISETP.GE.U32.AND P0, PT, R3, R4, PT ;  /* 0x000000040300720c */ /* 0x000fe40003f06070 */
[----:B------:R-:W-:Y:S01]  /*13ac0*/  LOP3.LUT R4, R25, R6, RZ, 0x3c, !PT ;  /* 0x0000000619047212 */ /* 0x000fe200078e3cff */
[----:B------:R0:W1:Y:S01]  /*13ad0*/  F2I.FTZ.U32.TRUNC.NTZ R3, R10 ;  /* 0x0000000a00037305 */ /* 0x000062000021f000 */
[----:B------:R-:W-:Y:S02]  /*13ae0*/  ISETP.NE.AND P1, PT, R6, RZ, PT ;  /* 0x000000ff0600720c */ /* 0x000fe40003f25270 */
[----:B------:R-:W-:-:S02]  /*13af0*/  ISETP.GE.AND P2, PT, R4, RZ, PT ;  /* 0x000000ff0400720c */ /* 0x000fc40003f46270 */
[----:B0-----:R-:W-:-:S05]  /*13b00*/  IABS R10, R9 ;  /* 0x00000009000a7213 */ /* 0x001fca0000000000 */
[----:B------:R-:W-:-:S04]  /*13b10*/  @P0 VIADD R2, R2, 0x1 ;  /* 0x0000000102020836 */ /* 0x000fc80000000000 */
[----:B------:R-:W-:Y:S02]  /*13b20*/  IMAD.MOV.U32 R8, RZ, RZ, R2 ;  /* 0x000000ffff087224 */ /* 0x000fe400078e0002 */
[----:B-1----:R-:W-:Y:S02]  /*13b30*/  IMAD.MOV R2, RZ, RZ, -R3 ;  /* 0x000000ffff027224 */ /* 0x002fe400078e0a03 */
[----:B------:R-:W-:Y:S01]  /*13b40*/  @!P2 IMAD.MOV R8, RZ, RZ, -R8 ;  /* 0x000000ffff08a224 */ /* 0x000fe200078e0a08 */
[----:B------:R-:W-:Y:S01]  /*13b50*/  @!P1 LOP3.LUT R8, RZ, R6, RZ, 0x33, !PT ;  /* 0x00000006ff089212 */ /* 0x000fe200078e33ff */
[----:B------:R-:W-:Y:S02]  /*13b60*/  IMAD R11, R2, R5, RZ ;  /* 0x00000005020b7224 */ /* 0x000fe400078e02ff */
[----:B------:R-:W-:Y:S01]  /*13b70*/  IMAD.MOV.U32 R2, RZ, RZ, RZ ;  /* 0x000000ffff027224 */ /* 0x000fe200078e00ff */
[----:B------:R-:W-:Y:S01]  /*13b80*/  IABS R4, R8 ;  /* 0x0000000800047213 */ /* 0x000fe20000000000 */
[----:B------:R-:W-:-:S02]  /*13b90*/  IMAD.MOV R10, RZ, RZ, -R10 ;  /* 0x000000ffff0a7224 */ /* 0x000fc400078e0a0a */
[----:B------:R-:W-:-:S04]  /*13ba0*/  IMAD.HI.U32 R2, R3, R11, R2 ;  /* 0x0000000b03027227 */ /* 0x000fc800078e0002 */
[----:B------:R-:W-:Y:S01]  /*13bb0*/  IMAD.MOV.U32 R3, RZ, RZ, R4 ;  /* 0x000000ffff037224 */ /* 0x000fe200078e0004 */
[----:B------:R-:W-:Y:S01]  /*13bc0*/  MOV R4, R10 ;  /* 0x0000000a00047202 */ /* 0x000fe20000000f00 */
[----:B------:R-:W-:Y:S02]  /*13bd0*/  IMAD R6, R6, R8, RZ ;  /* 0x0000000806067224 */ /* 0x000fe400078e02ff */
[----:B------:R-:W-:-:S04]  /*13be0*/  IMAD.HI.U32 R2, R2, R3, RZ ;  /* 0x0000000302027227 */ /* 0x000fc800078e00ff */
[----:B------:R-:W-:Y:S01]  /*13bf0*/  IMAD R4, R2, R4, R3 ;  /* 0x0000000402047224 */ /* 0x000fe200078e0203 */
[----:B------:R-:W-:Y:S01]  /*13c00*/  LOP3.LUT R3, R8, R9, RZ, 0x3c, !PT ;  /* 0x0000000908037212 */ /* 0x000fe200078e3cff */
[----:B------:R-:W-:-:S03]  /*13c10*/  IMAD.IADD R25, R25, 0x1, -R6 ;  /* 0x0000000119197824 */ /* 0x000fc600078e0a06 */
[----:B------:R-:W-:Y:S02]  /*13c20*/  ISETP.GT.U32.AND P1, PT, R5, R4, PT ;  /* 0x000000040500720c */ /* 0x000fe40003f24070 */
[----:B------:R-:W-:-:S11]  /*13c30*/  ISETP.GE.AND P2, PT, R3, RZ, PT ;  /* 0x000000ff0300720c */ /* 0x000fd60003f46270 */
[----:B------:R-:W-:Y:S02]  /*13c40*/  @!P1 IMAD.IADD R4, R4, 0x1, -R5 ;  /* 0x0000000104049824 */ /* 0x000fe400078e0a05 */
[----:B------:R-:W-:Y:S01]  /*13c50*/  @!P1 VIADD R2, R2, 0x1 ;  /* 0x0000000102029836 */ /* 0x000fe20000000000 */
[----:B------:R-:W-:Y:S02]  /*13c60*/  ISETP.NE.AND P1, PT, R9, RZ, PT ;  /* 0x000000ff0900720c */ /* 0x000fe40003f25270 */
[----:B------:R-:W-:-:S13]  /*13c70*/  ISETP.GE.U32.AND P0, PT, R4, R5, PT ;  /* 0x000000050400720c */ /* 0x000fda0003f06070 */
[----:B------:R-:W-:-:S04]  /*13c80*/  @P0 VIADD R2, R2, 0x1 ;  /* 0x0000000102020836 */ /* 0x000fc80000000000 */
[----:B------:R-:W-:Y:S01]  /*13c90*/  @!P2 IMAD.MOV R2, RZ, RZ, -R2 ;  /* 0x000000ffff02a224 */ /* 0x000fe200078e0a02 */
[----:B------:R-:W-:-:S05]  /*13ca0*/  @!P1 LOP3.LUT R2, RZ, R9, RZ, 0x33, !PT ;  /* 0x00000009ff029212 */ /* 0x000fca00078e33ff */
[----:B------:R-:W-:-:S04]  /*13cb0*/  IMAD.MOV R26, RZ, RZ, -R2 ;  /* 0x000000ffff1a7224 */ /* 0x000fc800078e0a02 */
[C---:B------:R-:W-:Y:S02]  /*13cc0*/  IMAD R26, R9.reuse, R26, R8 ;  /* 0x0000001a091a7224 */ /* 0x040fe400078e0208 */
[----:B------:R-:W-:-:S04]  /*13cd0*/  IMAD R9, R9, 0x1000000, R2 ;  /* 0x0100000009097824 */ /* 0x000fc800078e0202 */
[----:B------:R-:W-:Y:S01]  /*13ce0*/  IMAD R26, R26, 0x10000, R9 ;  /* 0x000100001a1a7824 */ /* 0x000fe200078e0209 */
[----:B------:R-:W-:Y:S06]  /*13cf0*/  BRA `(.L_x_3938) ;  /* 0x00000000000c7947 */ /* 0x000fec0003800000 */
.L_x_3935:
[----:B------:R-:W-:Y:S02]  /*13d00*/  IMAD.MOV.U32 R25, RZ, RZ, RZ ;  /* 0x000000ffff197224 */ /* 0x000fe400078e00ff */
[----:B------:R-:W-:Y:S02]  /*13d10*/  IMAD.U32 R24, RZ, RZ, UR6 ;  /* 0x00000006ff187e24 */ /* 0x000fe4000f8e00ff */
[----:B------:R-:W-:-:S07]  /*13d20*/  IMAD.MOV.U32 R26, RZ, RZ, RZ ;  /* 0x000000ffff1a7224 */ /* 0x000fce00078e00ff */
.L_x_3938:
[----:B------:R-:W-:-:S13]  /*13d30*/  ISETP.NE.AND P0, PT, R7, RZ, PT ;  /* 0x000000ff0700720c */ /* 0x000fda0003f05270 */
[----:B------:R-:W0:Y:S01]  /*13d40*/  @!P0 S2R R3, SR_CgaCtaId ;  /* 0x0000000000038919 */ /* 0x000e220000008800 */
[----:B------:R-:W-:-:S04]  /*13d50*/  @!P0 MOV R2, 0x400 ;  /* 0x0000040000028802 */ /* 0x000fc80000000f00 */
[----:B0-----:R-:W-:-:S05]  /*13d60*/  @!P0 LEA R2, R3, R2, 0x18 ;  /* 0x0000000203028211 */ /* 0x001fca00078ec0ff */
[----:B------:R1:W-:Y:S01]  /*13d70*/  @!P0 STS.128 [R2+0x28cd0], R24 ;  /* 0x028cd01802008388 */ /* 0x0003e20000000c00 */
[----:B------:R-:W-:Y:S06]  /*13d80*/  BAR.ARV 0x5, 0x180 ;  /* 0x0146000000007b1d */ /* 0x000fec0000002000 */
.L_x_3933:
        /* <DEDUP_REMOVED lines=8> */
[----:B------:R-:W-:Y:S01]  /*13e10*/  LOP3.LUT R5, R0, 0x7f, RZ, 0xc0, !PT ;  /* 0x0000007f00057812 */ /* 0x000fe200078ec0ff */
[----:B------:R-:W-:Y:S01]  /*13e20*/  UMOV UR4, 0x400 ;  /* 0x0000040000047882 */ /* 0x000fe20000000000 */
[----:B------:R1:W-:Y:S01]  /*13e30*/  STL [R1+0x20], RZ ;  /* 0x000020ff01007387 */ /* 0x0003e20000100800 */
[----:B------:R-:W-:Y:S01]  /*13e40*/  BSSY B8, `(.L_x_3939) ;  /* 0x0000699000087945 */ /* 0x000fe20003800000 */
[C---:B------:R-:W-:Y:S01]  /*13e50*/  LOP3.LUT R3, R2.reuse, 0x1f8, RZ, 0xc0, !PT ;  /* 0x000001f802037812 */ /* 0x040fe200078ec0ff */
[----:B------:R-:W-:Y:S01]  /*13e60*/  IMAD.SHL.U32 R35, R5, 0x8, RZ ;  /* 0x0000000805237824 */ /* 0x000fe200078e00ff */
[----:B------:R-:W-:Y:S01]  /*13e70*/  LOP3.LUT R2, R2, 0x38, RZ, 0xc0, !PT ;  /* 0x0000003802027812 */ /* 0x000fe200078ec0ff */
[----:B------:R-:W-:Y:S01]  /*13e80*/  IMAD.MOV.U32 R29, RZ, RZ, 0x1 ;  /* 0x00000001ff1d7424 */ /* 0x000fe200078e00ff */
[----:B------:R-:W-:Y:S01]  /*13e90*/  LOP3.LUT R4, R3, 0x38, R0, 0x78, !PT ;  /* 0x0000003803047812 */ /* 0x000fe200078e7800 */
[----:B------:R-:W-:Y:S01]  /*13ea0*/  IMAD.SHL.U32 R0, R0, 0x10, RZ ;  /* 0x0000001000007824 */ /* 0x000fe200078e00ff */
[----:B------:R-:W-:Y:S01]  /*13eb0*/  SHF.R.U32.HI R3, RZ, 0x3, R5 ;  /* 0x00000003ff037819 */ /* 0x000fe20000011605 */
[----:B------:R-:W-:Y:S01]  /*13ec0*/  IMAD.MOV.U32 R19, RZ, RZ, RZ ;  /* 0x000000ffff137224 */ /* 0x000fe200078e00ff */
[----:B------:R-:W-:Y:S01]  /*13ed0*/  LOP3.LUT R35, R4, 0x200, R35, 0xf8, !PT ;  /* 0x0000020004237812 */ /* 0x000fe200078ef823 */
[----:B------:R-:W-:Y:S01]  /*13ee0*/  IMAD.MOV.U32 R28, RZ, RZ, 0x1 ;  /* 0x00000001ff1c7424 */ /* 0x000fe200078e00ff */
[----:B------:R-:W-:Y:S01]  /*13ef0*/  LOP3.LUT R0, R3, 0x70, R0, 0xf8, !PT ;  /* 0x0000007003007812 */ /* 0x000fe200078ef800 */
[----:B------:R-:W-:Y:S01]  /*13f00*/  ULDC.64 UR40, c[0x0][0x198] ;  /* 0x0000660000287ab9 */ /* 0x000fe20000000a00 */
[C---:B------:R-:W-:Y:S01]  /*13f10*/  LOP3.LUT R0, R2.reuse, 0xc0, RZ, 0xfc, !PT ;  /* 0x000000c002007812 */ /* 0x040fe200078efcff */
[----:B------:R-:W-:Y:S01]  /*13f20*/  ULOP3.LUT UR38, UR36, 0x2, URZ, 0xfc, !UPT ;  /* 0x0000000224267892 */ /* 0x000fe2000f8efc3f */
[C---:B------:R-:W-:Y:S01]  /*13f30*/  LOP3.LUT R0, R2.reuse, 0x140, RZ, 0xfc, !PT ;  /* 0x0000014002007812 */ /* 0x040fe200078efcff */
[----:B------:R-:W-:Y:S01]  /*13f40*/  ULDC UR37, c[0x0][0xc] ;  /* 0x0000030000257ab9 */ /* 0x000fe20000000800 */
[C---:B------:R-:W-:Y:S01]  /*13f50*/  LOP3.LUT R3, R2.reuse, 0x40, RZ, 0xfc, !PT ;  /* 0x0000004002037812 */ /* 0x040fe200078efcff */
[----:B0-----:R-:W-:Y:S01]  /*13f60*/  ULEA UR4, UR5, UR4, 0x18 ;  /* 0x0000000405047291 */ /* 0x001fe2000f8ec03f */
[----:B------:R-:W-:-:S02]  /*13f70*/  LOP3.LUT R3, R2, 0x100, RZ, 0xfc, !PT ;  /* 0x0000010002037812 */ /* 0x000fc400078efcff */
[C---:B------:R-:W-:Y:S02]  /*13f80*/  LOP3.LUT R4, R2.reuse, 0x80, RZ, 0xfc, !PT ;  /* 0x0000008002047812 */ /* 0x040fe400078efcff */
[C---:B------:R-:W-:Y:S01]  /*13f90*/  LOP3.LUT R3, R2.reuse, 0x180, RZ, 0xfc, !PT ;  /* 0x0000018002037812 */ /* 0x040fe200078efcff */
[----:B------:R-:W-:Y:S01]  /*13fa0*/  IMAD.U32 R17, RZ, RZ, UR4 ;  /* 0x00000004ff117e24 */ /* 0x000fe2000f8e00ff */
[----:B------:R-:W-:Y:S02]  /*13fb0*/  MOV R22, RZ ;  /* 0x000000ff00167202 */ /* 0x000fe40000000f00 */
[----:B------:R-:W-:Y:S01]  /*13fc0*/  LOP3.LUT R2, R2, 0x1c0, RZ, 0xfc, !PT ;  /* 0x000001c002027812 */ /* 0x000fe200078efcff */
[----:B------:R-:W-:-:S05]  /*13fd0*/  IMAD R0, R35, 0x2, R17 ;  /* 0x0000000223007824 */ /* 0x000fca00078e0211 */
[----:B------:R1:W-:Y:S02]  /*13fe0*/  STL [R1+0x30], R0 ;  /* 0x0000300001007387 */ /* 0x0003e40000100800 */
.L_x_4048:
[----:B0-----:R-:W0:Y:S02]  /*13ff0*/  LDC.64 R2, c[0x0][0xc88] ;  /* 0x00032200ff027b82 */ /* 0x001e240000000a00 */
[----:B0-----:R-:W-:-:S05]  /*14000*/  IMAD.WIDE R2, R27, 0x4, R2 ;  /* 0x000000041b027825 */ /* 0x001fca00078e0202 */
[----:B-1----:R-:W1:Y:S01]  /*14010*/  LDG.E R31, desc[UR42][R2.64] ;  /* 0x0000002a021f7981 */ /* 0x002e62000c1e1900 */
[----:B------:R-:W-:Y:S05]  /*14020*/  YIELD ;  /* 0x0000000000007946 */ /* 0x000fea0003800000 */
[----:B------:R-:W-:Y:S01]  /*14030*/  ULDC.64 UR4, c[0x0][0xa28] ;  /* 0x00028a0000047ab9 */ /* 0x000fe20000000a00 */
[----:B------:R-:W-:Y:S01]  /*14040*/  IMAD.MOV.U32 R33, RZ, RZ, RZ ;  /* 0x000000ffff217224 */ /* 0x000fe200078e00ff */
[----:B------:R-:W-:Y:S01]  /*14050*/  ISETP.NE.U32.AND P0, PT, RZ, UR4, PT ;  /* 0x00000004ff007c0c */ /* 0x000fe2000bf05070 */
[----:B--23--:R-:W-:Y:S01]  /*14060*/  IMAD.MOV.U32 R6, RZ, RZ, RZ ;  /* 0x000000ffff067224 */ /* 0x00cfe200078e00ff */
[----:B------:R-:W-:Y:S01]  /*14070*/  ULDC.64 UR8, c[0x0][0xa18] ;  /* 0x0002860000087ab9 */ /* 0x000fe20000000a00 */
[----:B------:R-:W-:Y:S01]  /*14080*/  ULDC.64 UR6, c[0x0][0xa10] ;  /* 0x0002840000067ab9 */ /* 0x000fe20000000a00 */
[----:B------:R-:W-:-:S02]  /*14090*/  ISETP.NE.AND.EX P0, PT, RZ, UR5, PT, P0 ;  /* 0x00000005ff007c0c */ /* 0x000fc4000bf05300 */
        /* <DEDUP_REMOVED lines=9> */
[----:B------:R-:W-:Y:S01]  /*14130*/  ISETP.NE.U32.AND P1, PT, RZ, UR8, PT ;  /* 0x00000008ff007c0c */ /* 0x000fe2000bf25070 */
[----:B0-----:R-:W-:Y:S01]  /*14140*/  IMAD.MOV.U32 R0, RZ, RZ, RZ ;  /* 0x000000ffff007224 */ /* 0x001fe200078e00ff */
[----:B------:R-:W-:Y:S02]  /*14150*/  ISETP.NE.AND.EX P0, PT, RZ, UR5, PT, P0 ;  /* 0x00000005ff007c0c */ /* 0x000fe4000bf05300 */
[----:B------:R-:W-:Y:S02]  /*14160*/  ISETP.NE.AND.EX P1, PT, RZ, UR9, PT, P1 ;  /* 0x00000009ff007c0c */ /* 0x000fe4000bf25310 */
[----:B------:R-:W-:Y:S02]  /*14170*/  ISETP.NE.U32.AND P2, PT, RZ, UR6, PT ;  /* 0x00000006ff007c0c */ /* 0x000fe4000bf45070 */
[----:B-1----:R-:W-:-:S02]  /*14180*/  IADD3 R2, P3, R23, UR4, RZ ;  /* 0x0000000417027c10 */ /* 0x002fc4000ff7e0ff */
[----:B------:R-:W-:Y:S02]  /*14190*/  ISETP.NE.AND.EX P2, PT, RZ, UR7, PT, P2 ;  /* 0x00000007ff007c0c */ /* 0x000fe4000bf45320 */
[----:B------:R-:W-:Y:S02]  /*141a0*/  IADD3.X R3, R30, UR5, RZ, P3, !PT ;  /* 0x000000051e037c10 */ /* 0x000fe40009ffe4ff */
[----:B------:R-:W-:-:S03]  /*141b0*/  IADD3 R4, P4, R23, UR6, RZ ;  /* 0x0000000617047c10 */ /* 0x000fc6000ff9e0ff */
[----:B------:R-:W2:Y:S01]  /*141c0*/  @P0 LDG.E R6, desc[UR42][R2.64] ;  /* 0x0000002a02060981 */ /* 0x000ea2000c1e1900 */
[----:B------:R-:W-:Y:S01]  /*141d0*/  ULDC UR4, c[0x0][0x288] ;  /* 0x0000a20000047ab9 */ /* 0x000fe20000000800 */
[----:B------:R-:W-:Y:S01]  /*141e0*/  IADD3.X R5, R30, UR7, RZ, P4, !PT ;  /* 0x000000071e057c10 */ /* 0x000fe2000a7fe4ff */
[----:B------:R-:W-:Y:S01]  /*141f0*/  IMAD.U32 R8, RZ, RZ, UR4 ;  /* 0x00000004ff087e24 */ /* 0x000fe2000f8e00ff */
[----:B------:R-:W-:-:S03]  /*14200*/  ULDC.64 UR4, c[0x0][0x418] ;  /* 0x0001060000047ab9 */ /* 0x000fc60000000a00 */
[----:B------:R-:W5:Y:S04]  /*14210*/  @P2 LDG.E R0, desc[UR42][R4.64] ;  /* 0x0000002a04002981 */ /* 0x000f68000c1e1900 */
[----:B--2---:R0:W-:Y:S02]  /*14220*/  STL [R1+0x4], R6 ;  /* 0x0000040601007387 */ /* 0x0041e40000100800 */
[----:B0-----:R-:W-:-:S04]  /*14230*/  @P1 IADD3 R6, P3, R23, UR8, RZ ;  /* 0x0000000817061c10 */ /* 0x001fc8000ff7e0ff */
[----:B------:R-:W-:-:S05]  /*14240*/  @P1 IADD3.X R7, R30, UR9, RZ, P3, !PT ;  /* 0x000000091e071c10 */ /* 0x000fca0009ffe4ff */
[----:B------:R0:W2:Y:S01]  /*14250*/  @P1 LDG.E R8, desc[UR42][R6.64] ;  /* 0x0000002a06081981 */ /* 0x0000a2000c1e1900 */
        /* <DEDUP_REMOVED lines=8> */
[----:B--2---:R0:W-:Y:S02]  /*142e0*/  STL [R1+0x14], R8 ;  /* 0x0000140801007387 */ /* 0x0041e40000100800 */
[----:B0-----:R-:W-:Y:S01]  /*142f0*/  IMAD.U32 R8, RZ, RZ, UR4 ;  /* 0x00000004ff087e24 */ /* 0x001fe2000f8e00ff */
[----:B------:R-:W-:Y:S06]  /*14300*/  @P1 BRA `(.L_x_3940) ;  /* 0x0000000000141947 */ /* 0x000fec0003800000 */
[----:B------:R-:W-:Y:S05]  /*14310*/  @!P0 BRA `(.L_x_3940) ;  /* 0x0000000000108947 */ /* 0x000fea0003800000 */
[----:B------:R-:W2:Y:S04]  /*14320*/  LDG.E R7, desc[UR42][R2.64] ;  /* 0x0000002a02077981 */ /* 0x000ea8000c1e1900 */
[----:B------:R-:W2:Y:S02]  /*14330*/  LDG.E R2, desc[UR42][R2.64+0x4] ;  /* 0x0000042a02027981 */ /* 0x000ea4000c1e1900 */
[----:B--2---:R-:W-:-:S05]  /*14340*/  IMAD.IADD R2, R2, 0x1, -R7 ;  /* 0x0000000102027824 */ /* 0x004fca00078e0a07 */
[----:B------:R0:W-:Y:S02]  /*14350*/  STL [R1+0x14], R2 ;  /* 0x0000140201007387 */ /* 0x0001e40000100800 */
.L_x_3940:
[----:B------:R-:W-:Y:S01]  /*14360*/  ULDC.64 UR4, c[0x0][0xa20] ;  /* 0x0002880000047ab9 */ /* 0x000fe20000000a00 */
[C---:B------:R-:W-:Y:S02]  /*14370*/  LOP3.LUT R7, R26.reuse, 0xff000000, RZ, 0xc0, !PT ;  /* 0xff0000001a077812 */ /* 0x040fe400078ec0ff */
[----:B------:R-:W-:Y:S02]  /*14380*/  ISETP.NE.U32.AND P0, PT, RZ, UR4, PT ;  /* 0x00000004ff007c0c */ /* 0x000fe4000bf05070 */
[----:B------:R-:W-:Y:S02]  /*14390*/  SHF.R.U32.HI R7, RZ, 0x8, R7 ;  /* 0x00000008ff077819 */ /* 0x000fe40000011607 */
[----:B------:R-:W-:Y:S02]  /*143a0*/  ISETP.NE.AND.EX P0, PT, RZ, UR5, PT, P0 ;  /* 0x00000005ff007c0c */ /* 0x000fe4000bf05300 */
[C---:B0-----:R-:W-:Y:S02]  /*143b0*/  LOP3.LUT R2, R26.reuse, 0xff0000, RZ, 0xc0, !PT ;  /* 0x00ff00001a027812 */ /* 0x041fe400078ec0ff */
[----:B------:R-:W-:Y:S01]  /*143c0*/  LOP3.LUT R16, R26, 0xffff, RZ, 0xc0, !PT ;  /* 0x0000ffff1a107812 */ /* 0x000fe200078ec0ff */
[----:B------:R-:W-:Y:S01]  /*143d0*/  IMAD.MOV.U32 R26, RZ, RZ, R31 ;  /* 0x000000ffff1a7224 */ /* 0x000fe200078e001f */
[----:B------:R-:W-:-:S07]  /*143e0*/  LEA.HI R7, R2, R7, RZ, 0x10 ;  /* 0x0000000702077211 */ /* 0x000fce00078f80ff */
[----:B------:R-:W-:Y:S05]  /*143f0*/  @!P0 BRA `(.L_x_3941) ;  /* 0x0000000000108947 */ /* 0x000fea0003800000 */
[----:B------:R-:W-:-:S04]  /*14400*/  IADD3 R2, P0, R23, UR4, RZ ;  /* 0x0000000417027c10 */ /* 0x000fc8000ff1e0ff */
[----:B------:R-:W-:-:S05]  /*14410*/  IADD3.X R3, R30, UR5, RZ, P0, !PT ;  /* 0x000000051e037c10 */ /* 0x000fca00087fe4ff */
[----:B------:R0:W5:Y:S01]  /*14420*/  LDG.E R8, desc[UR42][R2.64] ;  /* 0x0000002a02087981 */ /* 0x000162000c1e1900 */
[----:B------:R-:W-:Y:S05]  /*14430*/  BRA `(.L_x_3942) ;  /* 0x0000000000247947 */ /* 0x000fea0003800000 */
.L_x_3941:
        /* <DEDUP_REMOVED lines=9> */
.L_x_3942:
[----:B0-----:R-:W2:Y:S04]  /*144d0*/  @P2 LDG.E R2, desc[UR42][R4.64] ;  /* 0x0000002a04022981 */ /* 0x001ea8000c1e1900 */
[----:B------:R0:W2:Y:S01]  /*144e0*/  @P2 LDG.E R4, desc[UR42][R4.64+0x4] ;  /* 0x0000042a04042981 */ /* 0x0000a2000c1e1900 */
[----:B-----5:R-:W-:Y:S01]  /*144f0*/  IMAD.IADD R8, R8, 0x1, -R33 ;  /* 0x0000000108087824 */ /* 0x020fe200078e0a21 */
[----:B------:R-:W-:Y:S01]  /*14500*/  BSSY B0, `(.L_x_3943) ;  /* 0x000002a000007945 */ /* 0x000fe20003800000 */
[----:B------:R-:W-:Y:S02]  /*14510*/  LOP3.LUT R32, R7, 0xff, RZ, 0xc0, !PT ;  /* 0x000000ff07207812 */ /* 0x000fe400078ec0ff */
[----:B0-----:R-:W-:Y:S01]  /*14520*/  SHF.R.U32.HI R5, RZ, 0x10, R7 ;  /* 0x00000010ff057819 */ /* 0x001fe20000011607 */
[----:B--2---:R-:W-:-:S04]  /*14530*/  @P2 IMAD.IADD R6, R4, 0x1, -R2 ;  /* 0x0000000104062824 */ /* 0x004fc800078e0a02 */
[----:B------:R-:W-:-:S04]  /*14540*/  IMAD.IADD R3, R8, 0x1, R6 ;  /* 0x0000000108037824 */ /* 0x000fc800078e0206 */
[C---:B------:R-:W-:Y:S01]  /*14550*/  VIADD R4, R3.reuse, 0x3f ;  /* 0x0000003f03047836 */ /* 0x040fe20000000000 */
[----:B------:R-:W-:Y:S01]  /*14560*/  ISETP.GE.AND P1, PT, R3, 0x1, PT ;  /* 0x000000010300780c */ /* 0x000fe20003f26270 */
[----:B------:R0:W-:Y:S03]  /*14570*/  STL [R1], R3 ;  /* 0x0000000301007387 */ /* 0x0001e60000100800 */
[----:B------:R-:W-:-:S04]  /*14580*/  SHF.R.S32.HI R2, RZ, 0x1f, R4 ;  /* 0x0000001fff027819 */ /* 0x000fc80000011404 */
[----:B------:R-:W-:Y:S01]  /*14590*/  LEA.HI R4, R2, R4, RZ, 0x6 ;  /* 0x0000000402047211 */ /* 0x000fe200078f30ff */
[----:B0-----:R-:W-:-:S03]  /*145a0*/  IMAD.MOV.U32 R3, RZ, RZ, RZ ;  /* 0x000000ffff037224 */ /* 0x001fc600078e00ff */
[----:B------:R-:W-:Y:S01]  /*145b0*/  SHF.R.S32.HI R4, RZ, 0x6, R4 ;  /* 0x00000006ff047819 */ /* 0x000fe20000011404 */
        /* <DEDUP_REMOVED lines=30> */
.L_x_3944:
[----:B------:R-:W-:Y:S05]  /*147a0*/  BSYNC B0 ;  /* 0x0000000000007941 */ /* 0x000fea0003800000 */
.L_x_3943:
[-C--:B------:R-:W-:Y:S01]  /*147b0*/  IMAD R2, R32, R3.reuse, RZ ;  /* 0x0000000320027224 */ /* 0x080fe200078e02ff */
[----:B------:R-:W-:Y:S04]  /*147c0*/  BSSY B0, `(.L_x_3945) ;  /* 0x00001a8000007945 */ /* 0x000fe80003800000 */
[C---:B------:R-:W-:Y:S01]  /*147d0*/  VIADDMNMX R3, R2.reuse, R3, R4, PT ;  /* 0x0000000302037246 */ /* 0x040fe20003800104 */
[----:B------:R-:W-:-:S04]  /*147e0*/  IMAD R2, R2, 0x40, -R8 ;  /* 0x0000004002027824 */ /* 0x000fc800078e0a08 */
[----:B------:R-:W-:Y:S01]  /*147f0*/  IMAD R3, R3, 0x40, -R8 ;  /* 0x0000004003037824 */ /* 0x000fe200078e0a08 */
[----:B------:R-:W-:-:S04]  /*14800*/  VIMNMX R7, RZ, R2, !PT ;  /* 0x00000002ff077248 */ /* 0x000fc80007fe0100 */
[----:B------:R-:W-:-:S04]  /*14810*/  VIMNMX R3, R3, R6, PT ;  /* 0x0000000603037248 */ /* 0x000fc80003fe0100 */
[----:B------:R-:W-:Y:S02]  /*14820*/  ISETP.GT.AND P0, PT, R3, R7, PT ;  /* 0x000000070300720c */ /* 0x000fe40003f04270 */
[----:B------:R-:W-:-:S11]  /*14830*/  SHF.R.U32.HI R7, RZ, 0x6, R7 ;  /* 0x00000006ff077819 */ /* 0x000fd60000011607 */
[----:B------:R-:W-:-:S05]  /*14840*/  @P0 VIADD R2, R3, 0x3f ;  /* 0x0000003f03020836 */ /* 0x000fca0000000000 */
[----:B------:R-:W-:-:S04]  /*14850*/  @P0 SHF.R.S32.HI R3, RZ, 0x1f, R2 ;  /* 0x0000001fff030819 */ /* 0x000fc80000011402 */
[----:B------:R-:W-:Y:S01]  /*14860*/  @P0 LEA.HI R3, R3, R2, RZ, 0x6 ;  /* 0x0000000203030211 */ /* 0x000fe200078f30ff */
[----:B------:R-:W-:-:S03]  /*14870*/  IMAD.MOV.U32 R2, RZ, RZ, R7 ;  /* 0x000000ffff027224 */ /* 0x000fc600078e0007 */
[----:B------:R-:W-:Y:S02]  /*14880*/  @P0 SHF.R.S32.HI R2, RZ, 0x6, R3 ;  /* 0x00000006ff020819 */ /* 0x000fe40000011403 */
        /* <DEDUP_REMOVED lines=10> */
.L_x_4093:
[----:B-1----:R-:W-:Y:S02]  /*14930*/  ISETP.NE.AND P0, PT, R14, RZ, PT ;  /* 0x000000ff0e00720c */ /* 0x002fe40003f05270 */
[----:B------:R-:W-:-:S11]  /*14940*/  PLOP3.LUT P6, PT, PT, PT, PT, 0x8, 0x0 ;  /* 0x000000000000781c */ /* 0x000fd60003fce170 */
[----:B------:R-:W-:Y:S05]  /*14950*/  @P0 BRA `(.L_x_3948) ;  /* 0x00000000000c0947 */ /* 0x000fea0003800000 */
[----:B------:R-:W-:-:S03]  /*14960*/  UMOV UR4, 0xffffffff ;  /* 0xffffffff00047882 */ /* 0x000fc60000000000 */
[----:B------:R-:W-:Y:S05]  /*14970*/  BRA.DIV UR4, `(.L_x_3949) ;  /* 0x0000006e04547947 */ /* 0x000fea000b800000 */
[----:B------:R-:W-:-:S13]  /*14980*/  ELECT P6, URZ, PT ;  /* 0x00000000003f782f */ /* 0x000fda00038c0000 */
.L_x_3948:
        /* <DEDUP_REMOVED lines=9> */
.L_x_4096:
[----:B------:R-:W-:Y:S05]  /*14a20*/  BSYNC B1 ;  /* 0x0000000000017941 */ /* 0x000fea0003800000 */
.L_x_3950:
        /* <DEDUP_REMOVED lines=10> */
.L_x_4097:
[----:B------:R-:W-:Y:S05]  /*14ad0*/  BSYNC B2 ;  /* 0x0000000000027941 */ /* 0x000fea0003800000 */
.L_x_3954:
        /* <DEDUP_REMOVED lines=9> */
.L_x_3957:
[----:B------:R-:W-:Y:S05]  /*14b70*/  BSYNC B2 ;  /* 0x0000000000027941 */ /* 0x000fea0003800000 */
.L_x_3956:
        /* <DEDUP_REMOVED lines=8> */
[----:B------:R-:W-:Y:S01]  /*14c00*/  VIADD R9, R9, 0xffffffc0 ;  /* 0xffffffc009097836 */ /* 0x000fe20000000000 */
[----:B------:R-:W-:Y:S01]  /*14c10*/  UIADD3.X UR5, URZ, UR41, URZ, UP0, !UPT ;  /* 0x000000293f057290 */ /* 0x000fe200087fe43f */
[----:B------:R-:W-:Y:S01]  /*14c20*/  UMOV UR6, 0x0 ;  /* 0x0000000000067882 */ /* 0x000fe20000000000 */
[----:B------:R-:W-:-:S10]  /*14c30*/  UMOV UR7, 0x12f00000 ;  /* 0x12f0000000077882 */ /* 0x000fd40000000000 */
.L_x_3958:
        /* <DEDUP_REMOVED lines=13> */
.L_x_4098:
[----:B------:R-:W-:Y:S05]  /*14d10*/  BSYNC B2 ;  /* 0x0000000000027941 */ /* 0x000fea0003800000 */
.L_x_3959:
[----:B------:R-:W-:Y:S01]  /*14d20*/  BSSY B2, `(.L_x_3961) ;  /* 0x000000b000027945 */ /* 0x000fe20003800000 */
[----:B------:R-:W-:Y:S02]  /*14d30*/  IMAD.MOV.U32 R12, RZ, RZ, 0x0 ;  /* 0x00000000ff0c7424 */ /* 0x000fe400078e00ff */
[----:B------:R-:W-:Y:S01]  /*14d40*/  IMAD.MOV.U32 R13, RZ, RZ, 0x12f00000 ;  /* 0x12f00000ff0d7424 */ /* 0x000fe200078e00ff */
[----:B------:R-:W-:Y:S06]  /*14d50*/  @P2 BRA `(.L_x_3962) ;  /* 0x00000000001c2947 */ /* 0x000fec0003800000 */
[----:B------:R-:W2:Y:S01]  /*14d60*/  S2R R10, SR_TID.X ;  /* 0x00000000000a7919 */ /* 0x000ea20000002100 */
[----:B01----:R-:W-:-:S04]  /*14d70*/  IMAD.MOV.U32 R8, RZ, RZ, 0x10000 ;  /* 0x00010000ff087424 */ /* 0x003fc800078e00ff */
[----:B------:R3:W-:Y:S01]  /*14d80*/  SYNCS.ARRIVE.TRANS64 RZ, [R3+URZ+0x28cb0], R8 ;  /* 0x028cb00803ff79a7 */ /* 0x0007e2000800003f */
[----:B--2---:R-:W-:-:S04]  /*14d90*/  LOP3.LUT R10, R10, 0x1f, RZ, 0xc0, !PT ;  /* 0x0000001f0a0a7812 */ /* 0x004fc800078ec0ff */
[----:B------:R-:W-:-:S13]  /*14da0*/  ISETP.NE.AND P0, PT, R10, RZ, PT ;  /* 0x000000ff0a00720c */ /* 0x000fda0003f05270 */
[----:B---3--:R-:W-:Y:S05]  /*14db0*/  @!P0 BRA `(.L_x_3962) ;  /* 0x0000000000048947 */ /* 0x008fea0003800000 */
[----:B------:R-:W-:Y:S01]  /*14dc0*/  BPT.TRAP 0x1 ;  /* 0x000000040000795c */ /* 0x000fe20000300000 */
.L_x_3962:
[----:B------:R-:W-:Y:S05]  /*14dd0*/  BSYNC B2 ;  /* 0x0000000000027941 */ /* 0x000fea0003800000 */
.L_x_3961:
[----:B------:R-:W-:Y:S01]  /*14de0*/  R2UR UR10, R14 ;  /* 0x000000000e0a72ca */ /* 0x000fe200000e0000 */
[----:B01----:R-:W-:Y:S01]  /*14df0*/  IMAD R8, R19, 0x10000, R17 ;  /* 0x0001000013087824 */ /* 0x003fe200078e0211 */
[----:B------:R-:W-:Y:S01]  /*14e00*/  R2UR UR6, R12 ;  /* 0x000000000c0672ca */ /* 0x000fe200000e0000 */
[----:B------:R-:W-:Y:S01]  /*14e10*/  UIADD3 UR4, UP0, UR40, 0x670, URZ ;  /* 0x0000067028047890 */ /* 0x000fe2000ff1e03f */
[----:B------:R-:W-:Y:S01]  /*14e20*/  R2UR UR7, R13 ;  /* 0x000000000d0772ca */ /* 0x000fe200000e0000 */
[----:B------:R-:W-:Y:S01]  /*14e30*/  VIADD R3, R3, 0x28cb0 ;  /* 0x00028cb003037836 */ /* 0x000fe20000000000 */
[----:B------:R-:W-:Y:S01]  /*14e40*/  PLOP3.LUT P0, PT, PT, PT, PT, 0x80, 0x0 ;  /* 0x000000000000781c */ /* 0x000fe20003f0f070 */
[----:B------:R-:W-:Y:S01]  /*14e50*/  VIADD R10, R8, 0x400 ;  /* 0x00000400080a7836 */ /* 0x000fe20000000000 */
[----:B------:R-:W-:-:S12]  /*14e60*/  UIADD3.X UR5, URZ, UR41, URZ, UP0, !UPT ;  /* 0x000000293f057290 */ /* 0x000fd800087fe43f */
.L_x_3963:
        /* <DEDUP_REMOVED lines=12> */
[----:B------:R-:W-:Y:S01]  /*14f30*/  R2UR UR7, R13 ;  /* 0x000000000d0772ca */ /* 0x000fe200000e0000 */
[----:B------:R-:W-:Y:S01]  /*14f40*/  UMOV UR10, 0x40 ;  /* 0x00000040000a7882 */ /* 0x000fe20000000000 */
[----:B------:R-:W-:-:S13]  /*14f50*/  PLOP3.LUT P0, PT, PT, PT, PT, 0x80, 0x0 ;  /* 0x000000000000781c */ /* 0x000fda0003f0f070 */
.L_x_3964:
        /* <DEDUP_REMOVED lines=15> */
.L_x_3965:
        /* <DEDUP_REMOVED lines=15> */
.L_x_3966:
        /* <DEDUP_REMOVED lines=15> */
.L_x_3967:
        /* <DEDUP_REMOVED lines=15> */
.L_x_3968:
        /* <DEDUP_REMOVED lines=15> */
.L_x_3969:
        /* <DEDUP_REMOVED lines=15> */
.L_x_3970:
        /* <DEDUP_REMOVED lines=10> */
.L_x_3953:
[----:B------:R-:W-:Y:S05]  /*155a0*/  BSYNC B1 ;  /* 0x0000000000017941 */ /* 0x000fea0003800000 */
.L_x_3952:
[----:B------:R-:W-:Y:S01]  /*155b0*/  VIADD R11, R2, 0xfffffffe ;  /* 0xfffffffe020b7836 */ /* 0x000fe20000000000 */
[----:B------:R-:W-:Y:S01]  /*155c0*/  PLOP3.LUT P0, PT, PT, PT, PT, 0x8, 0x0 ;  /* 0x000000000000781c */ /* 0x000fe20003f0e170 */
[----:B------:R-:W-:-:S03]  /*155d0*/  VIADD R19, R19, 0x1 ;  /* 0x0000000113137836 */ /* 0x000fc60000000000 */
[----:B------:R-:W-:Y:S02]  /*155e0*/  ISETP.GE.AND P3, PT, R11, R7, PT ;  /* 0x000000070b00720c */ /* 0x000fe40003f66270 */
[----:B------:R-:W-:-:S04]  /*155f0*/  ISETP.NE.AND P2, PT, R19, 0x2, PT ;  /* 0x000000021300780c */ /* 0x000fc80003f45270 */
[----:B------:R-:W-:Y:S02]  /*15600*/  SEL R2, RZ, 0x1, P2 ;  /* 0x00000001ff027807 */ /* 0x000fe40001000000 */
[----:B------:R-:W-:Y:S02]  /*15610*/  SEL R19, R19, RZ, P2 ;  /* 0x000000ff13137207 */ /* 0x000fe40001000000 */
[----:B------:R-:W-:-:S03]  /*15620*/  LOP3.LUT R29, R29, R2, RZ, 0x3c, !PT ;  /* 0x000000021d1d7212 */ /* 0x000fc600078e3cff */
[----:B------:R-:W-:Y:S05]  /*15630*/  @!P3 BRA `(.L_x_3946) ;  /* 0x0000000c0000b947 */ /* 0x000fea0003800000 */
.L_x_3990:
[----:B------:R-:W-:Y:S05]  /*15640*/  YIELD ;  /* 0x0000000000007946 */ /* 0x000fea0003800000 */
[----:B------:R-:W-:Y:S04]  /*15650*/  BSSY B1, `(.L_x_3971) ;  /* 0x00000b6000017945 */ /* 0x000fe80003800000 */
[----:B------:R-:W-:Y:S05]  /*15660*/  @!P6 BRA `(.L_x_3972) ;  /* 0x0000000800d0e947 */ /* 0x000fea0003800000 */
[----:B------:R-:W-:Y:S01]  /*15670*/  IMAD R8, R19, 0x8, R17 ;  /* 0x0000000813087824 */ /* 0x000fe200078e0211 */
[----:B------:R-:W-:Y:S01]  /*15680*/  SHF.L.U32 R2, R29, 0x1f, RZ ;  /* 0x0000001f1d027819 */ /* 0x000fe200000006ff */
[----:B0-----:R-:W0:Y:S01]  /*15690*/  S2R R3, SR_TID.X ;  /* 0x0000000000037919 */ /* 0x001e220000002100 */
[----:B------:R-:W-:Y:S02]  /*156a0*/  BSSY B2, `(.L_x_3973) ;  /* 0x0000005000027945 */ /* 0x000fe40003800000 */
[----:B------:R-:W1:Y:S01]  /*156b0*/  SYNCS.PHASECHK.TRANS64.TRYWAIT P2, [R8+URZ+0x28ca0], R2 ;  /* 0x028ca002080075a7 */ /* 0x000e62000804017f */
[----:B0-----:R-:W-:-:S04]  /*156c0*/  LOP3.LUT R3, R3, 0x7f, RZ, 0xc0, !PT ;  /* 0x0000007f03037812 */ /* 0x001fc800078ec0ff */
[----:B------:R-:W-:Y:S01]  /*156d0*/  ISETP.NE.AND P3, PT, R3, RZ, PT ;  /* 0x000000ff0300720c */ /* 0x000fe20003f65270 */
[----:B-1----:R-:W-:-:S12]  /*156e0*/  @!P2 BRA `(.L_x_3974) ;  /* 0x000000600054a947 */ /* 0x002fd80003800000 */
.L_x_4099:
[----:B------:R-:W-:Y:S05]  /*156f0*/  BSYNC B2 ;  /* 0x0000000000027941 */ /* 0x000fea0003800000 */
.L_x_3973:
        /* <DEDUP_REMOVED lines=9> */
.L_x_3976:
[----:B------:R-:W-:Y:S05]  /*15790*/  BSYNC B2 ;  /* 0x0000000000027941 */ /* 0x000fea0003800000 */
.L_x_3975:
[----:B------:R-:W-:Y:S01]  /*157a0*/  IMAD.MOV.U32 R12, RZ, RZ, RZ ;  /* 0x000000ffff0c7224 */ /* 0x000fe200078e00ff */
[----:B------:R-:W-:Y:S01]  /*157b0*/  LEA R3, R19, R17, 0xd ;  /* 0x0000001113037211 */ /* 0x000fe200078e68ff */
[----:B------:R-:W-:Y:S01]  /*157c0*/  UIADD3 UR4, UP0, UR40, 0x570, URZ ;  /* 0x0000057028047890 */ /* 0x000fe2000ff1e03f */
[----:B------:R-:W-:Y:S01]  /*157d0*/  PLOP3.LUT P2, PT, PT, PT, PT, 0x80, 0x0 ;  /* 0x000000000000781c */ /* 0x000fe20003f4f070 */
[----:B------:R-:W-:Y:S01]  /*157e0*/  IMAD R10, R11, 0x40, R0 ;  /* 0x000000400b0a7824 */ /* 0x000fe200078e0200 */
[----:B------:R-:W-:Y:S01]  /*157f0*/  R2UR UR10, R12 ;  /* 0x000000000c0a72ca */ /* 0x000fe200000e0000 */
[----:B------:R-:W-:Y:S01]  /*15800*/  VIADD R3, R3, 0x22400 ;  /* 0x0002240003037836 */ /* 0x000fe20000000000 */
[----:B------:R-:W-:Y:S01]  /*15810*/  UIADD3.X UR5, URZ, UR41, URZ, UP0, !UPT ;  /* 0x000000293f057290 */ /* 0x000fe200087fe43f */
[----:B------:R-:W-:Y:S01]  /*15820*/  VIADD R9, R8, 0x28c90 ;  /* 0x00028c9008097836 */ /* 0x000fe20000000000 */
[----:B------:R-:W-:Y:S01]  /*15830*/  UMOV UR6, 0x0 ;  /* 0x0000000000067882 */ /* 0x000fe20000000000 */
[----:B------:R-:W-:-:S10]  /*15840*/  UMOV UR7, 0x12f00000 ;  /* 0x12f0000000077882 */ /* 0x000fd40000000000 */
.L_x_3977:
        /* <DEDUP_REMOVED lines=13> */
.L_x_4100:
[----:B------:R-:W-:Y:S05]  /*15920*/  BSYNC B2 ;  /* 0x0000000000027941 */ /* 0x000fea0003800000 */
.L_x_3978:
[----:B------:R-:W-:Y:S01]  /*15930*/  BSSY B2, `(.L_x_3980) ;  /* 0x000000b000027945 */ /* 0x000fe20003800000 */
[----:B01----:R-:W-:Y:S02]  /*15940*/  IMAD.MOV.U32 R2, RZ, RZ, 0x0 ;  /* 0x00000000ff027424 */ /* 0x003fe400078e00ff */
[----:B------:R-:W-:Y:S01]  /*15950*/  IMAD.MOV.U32 R3, RZ, RZ, 0x12f00000 ;  /* 0x12f00000ff037424 */ /* 0x000fe200078e00ff */
[----:B------:R-:W-:Y:S06]  /*15960*/  @P3 BRA `(.L_x_3981) ;  /* 0x00000000001c3947 */ /* 0x000fec0003800000 */
[----:B------:R-:W0:Y:S01]  /*15970*/  S2R R13, SR_TID.X ;  /* 0x00000000000d7919 */ /* 0x000e220000002100 */
[----:B------:R-:W-:-:S04]  /*15980*/  IMAD.MOV.U32 R9, RZ, RZ, 0x10000 ;  /* 0x00010000ff097424 */ /* 0x000fc800078e00ff */
[----:B------:R1:W-:Y:S01]  /*15990*/  SYNCS.ARRIVE.TRANS64 RZ, [R8+URZ+0x28cb0], R9 ;  /* 0x028cb00908ff79a7 */ /* 0x0003e2000800003f */
[----:B0-----:R-:W-:-:S04]  /*159a0*/  LOP3.LUT R13, R13, 0x1f, RZ, 0xc0, !PT ;  /* 0x0000001f0d0d7812 */ /* 0x001fc800078ec0ff */
[----:B------:R-:W-:-:S13]  /*159b0*/  ISETP.NE.AND P2, PT, R13, RZ, PT ;  /* 0x000000ff0d00720c */ /* 0x000fda0003f45270 */
[----:B-1----:R-:W-:Y:S05]  /*159c0*/  @!P2 BRA `(.L_x_3981) ;  /* 0x000000000004a947 */ /* 0x002fea0003800000 */
[----:B------:R-:W-:Y:S01]  /*159d0*/  BPT.TRAP 0x1 ;  /* 0x000000040000795c */ /* 0x000fe20000300000 */
.L_x_3981:
[----:B------:R-:W-:Y:S05]  /*159e0*/  BSYNC B2 ;  /* 0x0000000000027941 */ /* 0x000fea0003800000 */
.L_x_3980:
        /* <DEDUP_REMOVED lines=9> */
.L_x_3982:
        /* <DEDUP_REMOVED lines=15> */
.L_x_3983:
        /* <DEDUP_REMOVED lines=15> */
.L_x_3984:
        /* <DEDUP_REMOVED lines=15> */
.L_x_3985:
        /* <DEDUP_REMOVED lines=15> */
.L_x_3986:
        /* <DEDUP_REMOVED lines=15> */
.L_x_3987:
        /* <DEDUP_REMOVED lines=15> */
.L_x_3988:
        /* <DEDUP_REMOVED lines=15> */
.L_x_3989:
        /* <DEDUP_REMOVED lines=10> */
.L_x_3972:
[----:B------:R-:W-:Y:S05]  /*161b0*/  BSYNC B1 ;  /* 0x0000000000017941 */ /* 0x000fea0003800000 */
.L_x_3971:
        /* <DEDUP_REMOVED lines=8> */
.L_x_3946:
[----:B------:R-:W-:Y:S05]  /*16240*/  BSYNC B0 ;  /* 0x0000000000007941 */ /* 0x000fea0003800000 */
.L_x_3945:
[----:B------:R-:W-:Y:S05]  /*16250*/  @!P0 WARPSYNC.ALL ;  /* 0x0000000000008948 */ /* 0x000fea0003800000 */
[----:B------:R-:W-:Y:S01]  /*16260*/  @!P0 BAR.SYNC.DEFER_BLOCKING 0xc, 0x180 ;  /* 0x0306000000008b1d */ /* 0x000fe20000010000 */
[----:B------:R-:W-:-:S05]  /*16270*/  IMAD.MOV.U32 R0, RZ, RZ, RZ ;  /* 0x000000ffff007224 */ /* 0x000fca00078e00ff */
[----:B------:R-:W-:Y:S04]  /*16280*/  BSSY B0, `(.L_x_3991) ;  /* 0x000001e000007945 */ /* 0x000fe80003800000 */
[----:B------:R-:W-:Y:S05]  /*16290*/  @!P1 BRA `(.L_x_3992) ;  /* 0x0000000000709947 */ /* 0x000fea0003800000 */
[----:B------:R-:W-:-:S13]  /*162a0*/  ISETP.NE.AND P0, PT, R5, RZ, PT ;  /* 0x000000ff0500720c */ /* 0x000fda0003f05270 */
[----:B------:R-:W1:Y:S02]  /*162b0*/  @!P0 LDC R5, c[0x0][0x9f0] ;  /* 0x00027c00ff058b82 */ /* 0x000e640000000800 */
[-C--:B-1----:R-:W-:Y:S02]  /*162c0*/  IABS R0, R5.reuse ;  /* 0x0000000500007213 */ /* 0x082fe40000000000 */
[----:B------:R-:W-:Y:S02]  /*162d0*/  IABS R7, R5 ;  /* 0x0000000500077213 */ /* 0x000fe40000000000 */
[----:B------:R-:W1:Y:S03]  /*162e0*/  I2F.RP R2, R0 ;  /* 0x0000000000027306 */ /* 0x000e660000209400 */
[----:B------:R-:W-:-:S05]  /*162f0*/  IMAD.MOV R7, RZ, RZ, -R7 ;  /* 0x000000ffff077224 */ /* 0x000fca00078e0a07 */
[----:B-1----:R-:W1:Y:S02]  /*16300*/  MUFU.RCP R2, R2 ;  /* 0x0000000200027308 */ /* 0x002e640000001000 */
[----:B-1----:R-:W-:-:S06]  /*16310*/  IADD3 R2, R2, 0xffffffe, RZ ;  /* 0x0ffffffe02027810 */ /* 0x002fcc0007ffe0ff */
[----:B0-----:R-:W0:Y:S02]  /*16320*/  F2I.FTZ.U32.TRUNC.NTZ R3, R2 ;  /* 0x0000000200037305 */ /* 0x001e24000021f000 */
[----:B0-----:R-:W-:-:S04]  /*16330*/  IMAD.MOV R2, RZ, RZ, -R3 ;  /* 0x000000ffff027224 */ /* 0x001fc800078e0a03 */
[----:B------:R-:W-:Y:S02]  /*16340*/  IMAD R6, R2, R0, RZ ;  /* 0x0000000002067224 */ /* 0x000fe400078e02ff */
[----:B------:R-:W-:-:S04]  /*16350*/  IMAD.MOV.U32 R2, RZ, RZ, RZ ;  /* 0x000000ffff027224 */ /* 0x000fc800078e00ff */
        /* <DEDUP_REMOVED lines=16> */
.L_x_3992:
[----:B------:R-:W-:Y:S05]  /*16460*/  BSYNC B0 ;  /* 0x0000000000007941 */ /* 0x000fea0003800000 */
.L_x_3991:
        /* <DEDUP_REMOVED lines=21> */
[----:B0-----:R-:W-:Y:S01]  /*165c0*/  IADD3 R24, R0, UR37, R7 ;  /* 0x0000002500187c10 */ /* 0x001fe2000fffe007 */
[----:B------:R-:W-:Y:S06]  /*165d0*/  BRA `(.L_x_3995) ;  /* 0x0000003400707947 */ /* 0x000fec0003800000 */
.L_x_3994:
        /* <DEDUP_REMOVED lines=9> */
[----:B0-----:R-:W0:Y:S01]  /*16670*/  LDC.64 R2, c[0x4][R2] ;  /* 0x0100000002027b82 */ /* 0x001e220000000a00 */
        /* <DEDUP_REMOVED lines=10> */
.L_x_3997:
[----:B------:R-:W-:Y:S05]  /*16720*/  BSYNC B6 ;  /* 0x0000000000067941 */ /* 0x000fea0003800000 */
.L_x_3996:
        /* <DEDUP_REMOVED lines=8> */
[----:B0-----:R0:W1:Y:S01]  /*167b0*/  LDC.64 R2, c[0x4][R34] ;  /* 0x0100000022027b82 */ /* 0x0010620000000a00 */
[----:B------:R-:W-:Y:S01]  /*167c0*/  MOV R4, UR6 ;  /* 0x0000000600047c02 */ /* 0x000fe20008000f00 */
        /* <DEDUP_REMOVED lines=10> */
.L_x_4000:
        /* <DEDUP_REMOVED lines=15> */
.L_x_3999:
[----:B------:R-:W-:Y:S05]  /*16960*/  BSYNC B6 ;  /* 0x0000000000067941 */ /* 0x000fea0003800000 */
.L_x_3998:
[----:B------:R-:W2:Y:S01]  /*16970*/  LDL R34, [R1+0x18] ;  /* 0x0000180001227983 */ /* 0x000ea20000100800 */
[----:B------:R-:W-:Y:S01]  /*16980*/  ULDC.64 UR4, c[0x0][0x9f8] ;  /* 0x00027e0000047ab9 */ /* 0x000fe20000000a00 */
[----:B------:R-:W1:Y:S02]  /*16990*/  LDC R8, c[0x0][0x430] ;  /* 0x00010c00ff087b82 */ /* 0x000e640000000800 */
[----:B------:R-:W3:Y:S01]  /*169a0*/  LDL R20, [R1] ;  /* 0x0000000001147983 */ /* 0x000ee20000100800 */
[----:B------:R-:W-:Y:S01]  /*169b0*/  ISETP.NE.U32.AND P0, PT, RZ, UR4, PT ;  /* 0x00000004ff007c0c */ /* 0x000fe2000bf05070 */
[----:B------:R-:W4:Y:S03]  /*169c0*/  S2R R21, SR_TID.X ;  /* 0x0000000000157919 */ /* 0x000f260000002100 */
[----:B------:R-:W-:-:S13]  /*169d0*/  ISETP.NE.AND.EX P0, PT, RZ, UR5, PT, P0 ;  /* 0x00000005ff007c0c */ /* 0x000fda000bf05300 */
[----:B------:R-:W-:Y:S01]  /*169e0*/  @P0 IADD3 R2, P1, R23, UR4, RZ ;  /* 0x0000000417020c10 */ /* 0x000fe2000ff3e0ff */
[----:B------:R-:W-:-:S03]  /*169f0*/  ULDC UR4, c[0x0][0x320] ;  /* 0x0000c80000047ab9 */ /* 0x000fc60000000800 */
[----:B0-----:R-:W-:-:S05]  /*16a00*/  @P0 IADD3.X R3, R30, UR5, RZ, P1, !PT ;  /* 0x000000051e030c10 */ /* 0x001fca0008ffe4ff */
[----:B------:R0:W3:Y:S01]  /*16a10*/  @P0 LDG.E R26, desc[UR42][R2.64] ;  /* 0x0000002a021a0981 */ /* 0x0000e2000c1e1900 */
[----:B----4-:R-:W-:-:S04]  /*16a20*/  LOP3.LUT R21, R21, 0x7f, RZ, 0xc0, !PT ;  /* 0x0000007f15157812 */ /* 0x010fc800078ec0ff */
[----:B------:R-:W-:Y:S02]  /*16a30*/  SHF.R.U32.HI R0, RZ, 0x3, R21 ;  /* 0x00000003ff007819 */ /* 0x000fe40000011615 */
[----:B------:R-:W4:Y:S01]  /*16a40*/  S2R R21, SR_TID.X ;  /* 0x0000000000157919 */ /* 0x000f220000002100 */
[----:B-1----:R-:W-:Y:S01]  /*16a50*/  ISETP.NE.AND P1, PT, R8, 0x1, PT ;  /* 0x000000010800780c */ /* 0x002fe20003f25270 */
[----:B------:R-:W1:Y:S01]  /*16a60*/  S2R R9, SR_TID.X ;  /* 0x0000000000097919 */ /* 0x000e620000002100 */
[----:B------:R-:W1:Y:S11]  /*16a70*/  S2R R6, SR_TID.X ;  /* 0x0000000000067919 */ /* 0x000e760000002100 */
[----:B0-----:R-:W0:Y:S08]  /*16a80*/  @P1 LDC R3, c[0x0][0x434] ;  /* 0x00010d00ff031b82 */ /* 0x001e300000000800 */
[----:B------:R-:W0:Y:S01]  /*16a90*/  @P1 LDC R2, c[0x0][0x438] ;  /* 0x00010e00ff021b82 */ /* 0x000e220000000800 */
[----:B----4-:R-:W-:-:S05]  /*16aa0*/  IMAD.SHL.U32 R21, R21, 0x10, RZ ;  /* 0x0000001015157824 */ /* 0x010fca00078e00ff */
[----:B------:R-:W-:Y:S01]  /*16ab0*/  LOP3.LUT R21, R0, 0x70, R21, 0xf8, !PT ;  /* 0x0000007000157812 */ /* 0x000fe200078ef815 */
[----:B-1----:R-:W-:Y:S02]  /*16ac0*/  IMAD.SHL.U32 R9, R9, 0x8, RZ ;  /* 0x0000000809097824 */ /* 0x002fe400078e00ff */
[----:B------:R-:W-:-:S03]  /*16ad0*/  IMAD.SHL.U32 R6, R6, 0x8, RZ ;  /* 0x0000000806067824 */ /* 0x000fc600078e00ff */
[----:B------:R-:W-:Y:S02]  /*16ae0*/  LOP3.LUT R9, R9, 0x38, RZ, 0xc0, !PT ;  /* 0x0000003809097812 */ /* 0x000fe400078ec0ff */
[----:B------:R-:W-:Y:S02]  /*16af0*/  LOP3.LUT R6, R6, 0x38, RZ, 0xc0, !PT ;  /* 0x0000003806067812 */ /* 0x000fe400078ec0ff */
[----:B------:R-:W-:Y:S02]  /*16b00*/  ISETP.GE.AND P3, PT, R9, UR4, PT ;  /* 0x0000000409007c0c */ /* 0x000fe4000bf66270 */
[----:B------:R-:W-:Y:S02]  /*16b10*/  LOP3.LUT R18, R18, 0xffffffbf, RZ, 0xc0, !PT ;  /* 0xffffffbf12127812 */ /* 0x000fe400078ec0ff */
[----:B------:R-:W-:Y:S01]  /*16b20*/  LOP3.LUT R6, R6, 0x80, RZ, 0xfc, !PT ;  /* 0x0000008006067812 */ /* 0x000fe200078efcff */
[----:B------:R-:W1:Y:S01]  /*16b30*/  S2R R11, SR_TID.X ;  /* 0x00000000000b7919 */ /* 0x000e620000002100 */
[----:B------:R-:W4:Y:S01]  /*16b40*/  S2R R10, SR_TID.X ;  /* 0x00000000000a7919 */ /* 0x000f220000002100 */
[----:B------:R-:W-:-:S02]  /*16b50*/  IMAD.MOV.U32 R36, RZ, RZ, RZ ;  /* 0x000000ffff247224 */ /* 0x000fc400078e00ff */
[----:B-1----:R-:W-:Y:S02]  /*16b60*/  IMAD.SHL.U32 R11, R11, 0x8, RZ ;  /* 0x000000080b0b7824 */ /* 0x002fe400078e00ff */
[----:B----4-:R-:W-:-:S03]  /*16b70*/  IMAD.SHL.U32 R10, R10, 0x8, RZ ;  /* 0x000000080a0a7824 */ /* 0x010fc600078e00ff */
[----:B------:R-:W-:-:S04]  /*16b80*/  LOP3.LUT R11, R11, 0x38, RZ, 0xc0, !PT ;  /* 0x000000380b0b7812 */ /* 0x000fc800078ec0ff */
[----:B------:R-:W-:Y:S02]  /*16b90*/  LOP3.LUT R11, R11, 0x180, RZ, 0xfc, !PT ;  /* 0x000001800b0b7812 */ /* 0x000fe400078efcff */
[----:B------:R-:W-:-:S04]  /*16ba0*/  LOP3.LUT R10, R10, 0x38, RZ, 0xc0, !PT ;  /* 0x000000380a0a7812 */ /* 0x000fc800078ec0ff */
[----:B------:R-:W-:Y:S02]  /*16bb0*/  LOP3.LUT R12, R10, 0x1c0, RZ, 0xfc, !PT ;  /* 0x000001c00a0c7812 */ /* 0x000fe400078efcff */
[----:B--2---:R-:W-:Y:S02]  /*16bc0*/  LEA R23, R34, 0xffffffc0, 0x6 ;  /* 0xffffffc022177811 */ /* 0x004fe400078e30ff */
[----:B------:R-:W1:Y:S03]  /*16bd0*/  S2R R34, SR_TID.X ;  /* 0x0000000000227919 */ /* 0x000e660000002100 */
[----:B------:R-:W-:Y:S02]  /*16be0*/  IMAD.IADD R37, R21, 0x1, R23 ;  /* 0x0000000115257824 */ /* 0x000fe400078e0217 */
[----:B-1----:R-:W-:-:S05]  /*16bf0*/  IMAD.SHL.U32 R34, R34, 0x8, RZ ;  /* 0x0000000822227824 */ /* 0x002fca00078e00ff */
[----:B------:R-:W-:-:S04]  /*16c00*/  LOP3.LUT R34, R34, 0x38, RZ, 0xc0, !PT ;  /* 0x0000003822227812 */ /* 0x000fc800078ec0ff */
[----:B------:R-:W-:-:S04]  /*16c10*/  LOP3.LUT R34, R34, 0x40, RZ, 0xfc, !PT ;  /* 0x0000004022227812 */ /* 0x000fc800078efcff */
[----:B------:R-:W-:Y:S02]  /*16c20*/  ISETP.GE.AND P2, PT, R34, UR4, PT ;  /* 0x0000000422007c0c */ /* 0x000fe4000bf46270 */
[----:B------:R-:W1:Y:S01]  /*16c30*/  S2R R34, SR_TID.X ;  /* 0x0000000000227919 */ /* 0x000e620000002100 */
[----:B---3--:R-:W-:-:S04]  /*16c40*/  ISETP.GE.AND P0, PT, R37, R20, PT ;  /* 0x000000142500720c */ /* 0x008fc80003f06270 */
[----:B------:R-:W-:Y:S02]  /*16c50*/  ISETP.GT.U32.OR P0, PT, R21, 0x3f, P0 ;  /* 0x0000003f1500780c */ /* 0x000fe40000704470 */
[----:B------:R-:W-:Y:S02]  /*16c60*/  IADD3 R37, R37, R33, RZ ;  /* 0x0000002125257210 */ /* 0x000fe40007ffe0ff */
[----:B------:R-:W-:-:S09]  /*16c70*/  SEL R7, RZ, 0xffffffff, P2 ;  /* 0xffffffffff077807 */ /* 0x000fd20001000000 */
[----:B------:R-:W2:Y:S01]  /*16c80*/  @!P0 LDC.64 R4, c[0x0][0x428] ;  /* 0x00010a00ff048b82 */ /* 0x000ea20000000a00 */
[----:B0-----:R-:W-:Y:S01]  /*16c90*/  @P1 IMAD.HI.U32 R3, R37, R3, RZ ;  /* 0x0000000325031227 */ /* 0x001fe200078e00ff */
[----:B------:R-:W-:-:S03]  /*16ca0*/  @P2 LOP3.LUT R18, R18, 0x40, RZ, 0xfc, !PT ;  /* 0x0000004012122812 */ /* 0x000fc600078efcff */
[----:B-1----:R-:W-:-:S05]  /*16cb0*/  IMAD.SHL.U32 R34, R34, 0x8, RZ ;  /* 0x0000000822227824 */ /* 0x002fca00078e00ff */
[----:B------:R-:W-:Y:S01]  /*16cc0*/  LOP3.LUT R34, R34, 0x38, RZ, 0xc0, !PT ;  /* 0x0000003822227812 */ /* 0x000fe200078ec0ff */
[----:B------:R-:W-:Y:S01]  /*16cd0*/  IMAD.MOV.U32 R0, RZ, RZ, R37 ;  /* 0x000000ffff007224 */ /* 0x000fe200078e0025 */
[----:B------:R-:W-:Y:S02]  /*16ce0*/  @P1 SHF.R.U32.HI R0, RZ, R2, R3 ;  /* 0x00000002ff001219 */ /* 0x000fe40000011603 */
[----:B------:R-:W-:Y:S01]  /*16cf0*/  LOP3.LUT R34, R34, 0xc0, RZ, 0xfc, !PT ;  /* 0x000000c022227812 */ /* 0x000fe200078efcff */
[----:B------:R-:W-:Y:S01]  /*16d00*/  IMAD.SHL.U32 R7, R7, 0x2, RZ ;  /* 0x0000000207077824 */ /* 0x000fe200078e00ff */
[----:B------:R-:W-:Y:S02]  /*16d10*/  SEL R2, RZ, 0x1, P3 ;  /* 0x00000001ff027807 */ /* 0x000fe40001800000 */
[----:B------:R-:W-:Y:S02]  /*16d20*/  ISETP.GE.AND P2, PT, R6, UR4, PT ;  /* 0x0000000406007c0c */ /* 0x000fe4000bf46270 */
[----:B------:R-:W-:-:S02]  /*16d30*/  ISETP.GE.AND P1, PT, R34, UR4, PT ;  /* 0x0000000422007c0c */ /* 0x000fc4000bf26270 */
[----:B------:R-:W-:Y:S02]  /*16d40*/  LOP3.LUT R7, R7, 0x2, R2, 0xe2, !PT ;  /* 0x0000000207077812 */ /* 0x000fe400078ee202 */
[----:B------:R-:W-:Y:S02]  /*16d50*/  SEL R2, RZ, 0x4, P2 ;  /* 0x00000004ff027807 */ /* 0x000fe40001000000 */
[----:B------:R-:W-:Y:S02]  /*16d60*/  SEL R3, RZ, 0x8, P1 ;  /* 0x00000008ff037807 */ /* 0x000fe40000800000 */
[----:B------:R-:W-:Y:S02]  /*16d70*/  SHF.R.S32.HI R34, RZ, 0x1f, R26 ;  /* 0x0000001fff227819 */ /* 0x000fe4000001141a */
[----:B------:R-:W-:Y:S01]  /*16d80*/  LOP3.LUT R7, R3, R7, R2, 0xfe, !PT ;  /* 0x0000000703077212 */ /* 0x000fe200078efe02 */
[--C-:B------:R-:W-:Y:S01]  /*16d90*/  @!P0 IMAD.MOV.U32 R2, RZ, RZ, R0.reuse ;  /* 0x000000ffff028224 */ /* 0x100fe200078e0000 */
[----:B------:R-:W-:Y:S01]  /*16da0*/  @!P0 SHF.R.S32.HI R3, RZ, 0x1f, R0 ;  /* 0x0000001fff038819 */ /* 0x000fe20000011400 */
[----:B--2---:R-:W-:-:S04]  /*16db0*/  @!P0 IMAD R6, R34, R4, RZ ;  /* 0x0000000422068224 */ /* 0x004fc800078e02ff */
[C---:B------:R-:W-:Y:S02]  /*16dc0*/  @!P0 IMAD R6, R26.reuse, R5, R6 ;  /* 0x000000051a068224 */ /* 0x040fe400078e0206 */
[----:B------:R-:W-:Y:S02]  /*16dd0*/  @!P0 IMAD.WIDE.U32 R2, R26, R4, R2 ;  /* 0x000000041a028225 */ /* 0x000fe400078e0002 */
[----:B------:R-:W0:Y:S01]  /*16de0*/  @!P0 LDC.64 R4, c[0x0][0x418] ;  /* 0x00010600ff048b82 */ /* 0x000e220000000a00 */
[----:B------:R-:W-:-:S04]  /*16df0*/  LOP3.LUT R18, R18, 0xffffff7f, RZ, 0xc0, !PT ;  /* 0xffffff7f12127812 */ /* 0x000fc800078ec0ff */
[----:B------:R-:W-:-:S04]  /*16e00*/  @P3 LOP3.LUT R18, R18, 0x80, RZ, 0xfc, !PT ;  /* 0x0000008012123812 */ /* 0x000fc800078efcff */
[----:B------:R-:W-:-:S04]  /*16e10*/  LOP3.LUT R18, R18, 0xffffffdf, RZ, 0xc0, !PT ;  /* 0xffffffdf12127812 */ /* 0x000fc800078ec0ff */
[----:B------:R-:W-:-:S04]  /*16e20*/  @P2 LOP3.LUT R18, R18, 0x20, RZ, 0xfc, !PT ;  /* 0x0000002012122812 */ /* 0x000fc800078efcff */
[----:B------:R-:W-:Y:S01]  /*16e30*/  LOP3.LUT R18, R18, 0xffffffef, RZ, 0xc0, !PT ;  /* 0xffffffef12127812 */ /* 0x000fe200078ec0ff */
[----:B------:R-:W-:-:S03]  /*16e40*/  @!P0 IMAD.IADD R6, R3, 0x1, R6 ;  /* 0x0000000103068824 */ /* 0x000fc600078e0206 */
[----:B------:R-:W-:Y:S02]  /*16e50*/  @P1 LOP3.LUT R18, R18, 0x10, RZ, 0xfc, !PT ;  /* 0x0000001012121812 */ /* 0x000fe400078efcff */
[----:B0-----:R-:W-:-:S04]  /*16e60*/  @!P0 LEA R4, P1, R2, R4, 0x2 ;  /* 0x0000000402048211 */ /* 0x001fc800078210ff */
[----:B------:R-:W-:-:S05]  /*16e70*/  @!P0 LEA.HI.X R5, R2, R5, R6, 0x2, P1 ;  /* 0x0000000502058211 */ /* 0x000fca00008f1406 */
[----:B------:R0:W5:Y:S01]  /*16e80*/  @!P0 LDG.E R36, desc[UR42][R4.64] ;  /* 0x0000002a04248981 */ /* 0x000162000c1e1900 */
[----:B------:R-:W-:Y:S02]  /*16e90*/  ISETP.GE.AND P0, PT, R11, UR4, PT ;  /* 0x000000040b007c0c */ /* 0x000fe4000bf06270 */
[C---:B------:R-:W-:Y:S02]  /*16ea0*/  LOP3.LUT R11, R10.reuse, 0x100, RZ, 0xfc, !PT ;  /* 0x000001000a0b7812 */ /* 0x040fe400078efcff */
[----:B------:R-:W-:Y:S02]  /*16eb0*/  LOP3.LUT R10, R10, 0x140, RZ, 0xfc, !PT ;  /* 0x000001400a0a7812 */ /* 0x000fe400078efcff */
[----:B------:R-:W-:Y:S02]  /*16ec0*/  ISETP.GE.AND P3, PT, R11, UR4, PT ;  /* 0x000000040b007c0c */ /* 0x000fe4000bf66270 */
[----:B------:R-:W-:Y:S02]  /*16ed0*/  ISETP.GE.AND P2, PT, R10, UR4, PT ;  /* 0x000000040a007c0c */ /* 0x000fe4000bf46270 */
[----:B0-----:R-:W-:-:S02]  /*16ee0*/  SEL R4, RZ, 0x10, P3 ;  /* 0x00000010ff047807 */ /* 0x001fc40001800000 */
[----:B------:R-:W-:Y:S02]  /*16ef0*/  SEL R5, RZ, 0x20, P2 ;  /* 0x00000020ff057807 */ /* 0x000fe40001000000 */
[----:B------:R-:W-:Y:S02]  /*16f00*/  SEL R3, RZ, 0x40, P0 ;  /* 0x00000040ff037807 */ /* 0x000fe40000000000 */
[----:B------:R-:W-:-:S04]  /*16f10*/  LOP3.LUT R4, R5, R7, R4, 0xfe, !PT ;  /* 0x0000000705047212 */ /* 0x000fc800078efe04 */
[----:B------:R-:W-:Y:S02]  /*16f20*/  LOP3.LUT R3, R4, R3, RZ, 0xfc, !PT ;  /* 0x0000000304037212 */ /* 0x000fe400078efcff */
[----:B------:R-:W-:-:S03]  /*16f30*/  LOP3.LUT R18, R18, 0xfffffff7, RZ, 0xc0, !PT ;  /* 0xfffffff712127812 */ /* 0x000fc600078ec0ff */
[----:B------:R0:W-:Y:S01]  /*16f40*/  STL [R1+0x2c], R3 ;  /* 0x00002c0301007387 */ /* 0x0001e20000100800 */
[----:B------:R-:W-:Y:S01]  /*16f50*/  ISETP.GE.AND P0, PT, R12, UR4, PT ;  /* 0x000000040c007c0c */ /* 0x000fe2000bf06270 */
[----:B------:R-:W-:Y:S01]  /*16f60*/  ULDC UR4, c[0x0][0x2f4] ;  /* 0x0000bd0000047ab9 */ /* 0x000fe20000000800 */
[----:B------:R-:W-:Y:S02]  /*16f70*/  @P3 LOP3.LUT R18, R18, 0x8, RZ, 0xfc, !PT ;  /* 0x0000000812123812 */ /* 0x000fe400078efcff */
[----:B------:R-:W-:Y:S02]  /*16f80*/  SEL R2, RZ, 0x80, P0 ;  /* 0x00000080ff027807 */ /* 0x000fe40000000000 */
[----:B------:R-:W-:Y:S02]  /*16f90*/  ISETP.GE.AND P0, PT, R9, UR4, PT ;  /* 0x0000000409007c0c */ /* 0x000fe4000bf06270 */
[----:B------:R-:W-:Y:S01]  /*16fa0*/  LOP3.LUT R18, R18, 0xfffffffb, RZ, 0xc0, !PT ;  /* 0xfffffffb12127812 */ /* 0x000fe200078ec0ff */
[----:B------:R-:W-:-:S03]  /*16fb0*/  UMOV UR5, 0xffffffff ;  /* 0xffffffff00057882 */ /* 0x000fc60000000000 */
[----:B------:R-:W-:Y:S01]  /*16fc0*/  @P2 LOP3.LUT R18, R18, 0x4, RZ, 0xfc, !PT ;  /* 0x0000000412122812 */ /* 0x000fe200078efcff */
[----:B------:R-:W-:-:S03]  /*16fd0*/  IMAD.MOV R0, RZ, RZ, -R0 ;  /* 0x000000ffff007224 */ /* 0x000fc600078e0a00 */
[----:B------:R-:W-:Y:S01]  /*16fe0*/  LOP3.LUT R18, R18, 0xfffffffd, RZ, 0xc0, !PT ;  /* 0xfffffffd12127812 */ /* 0x000fe200078ec0ff */
[----:B------:R-:W-:Y:S02]  /*16ff0*/  IMAD R37, R8, R0, R37 ;  /* 0x0000000008257224 */ /* 0x000fe400078e0225 */
[----:B------:R-:W-:Y:S01]  /*17000*/  IMAD.U32 R6, RZ, RZ, UR38 ;  /* 0x00000026ff067e24 */ /* 0x000fe2000f8e00ff */
[----:B------:R-:W-:Y:S01]  /*17010*/  @P0 LOP3.LUT R18, R18, 0x2, RZ, 0xfc, !PT ;  /* 0x0000000212120812 */ /* 0x000fe200078efcff */
[----:B0-----:R-:W-:Y:S06]  /*17020*/  BRA.DIV UR5, `(.L_x_4001) ;  /* 0x0000004a052c7947 */ /* 0x001fec000b800000 */
.L_x_4103:
[----:B------:R-:W-:Y:S02]  /*17030*/  LOP3.LUT R0, R3, R2, RZ, 0xfc, !PT ;  /* 0x0000000203007212 */ /* 0x000fe400078efcff */
[----:B------:R-:W-:Y:S02]  /*17040*/  ISETP.NE.AND P0, PT, R6, 0x3, PT ;  /* 0x000000030600780c */ /* 0x000fe40003f05270 */
[----:B------:R-:W-:Y:S01]  /*17050*/  ISETP.GT.U32.AND P1, PT, R21, 0x3f, PT ;  /* 0x0000003f1500780c */ /* 0x000fe20003f24070 */
[----:B------:R0:W-:Y:S01]  /*17060*/  STL [R1+0x8], R0 ;  /* 0x0000080001007387 */ /* 0x0001e20000100800 */
[----:B------:R-:W-:-:S09]  /*17070*/  LOP3.LUT R18, R18, 0xfffffbff, RZ, 0xc0, !PT ;  /* 0xfffffbff12127812 */ /* 0x000fd200078ec0ff */
[----:B------:R-:W-:-:S04]  /*17080*/  @P0 LOP3.LUT R18, R18, 0x400, RZ, 0xfc, !PT ;  /* 0x0000040012120812 */ /* 0x000fc800078efcff */
[----:B------:R-:W-:-:S04]  /*17090*/  LOP3.LUT R18, R18, 0xfffffffe, RZ, 0xc0, !PT ;  /* 0xfffffffe12127812 */ /* 0x000fc800078ec0ff */
[----:B------:R-:W-:Y:S01]  /*170a0*/  @P1 LOP3.LUT R18, R18, 0x1, RZ, 0xfc, !PT ;  /* 0x0000000112121812 */ /* 0x000fe200078efcff */
[----:B0-----:R-:W-:Y:S06]  /*170b0*/  @!P0 BRA `(.L_x_4002) ;  /* 0x0000000000048947 */ /* 0x001fec0003800000 */
[----:B------:R-:W-:Y:S01]  /*170c0*/  BPT.TRAP 0x1 ;  /* 0x000000040000795c */ /* 0x000fe20000300000 */
.L_x_4002:
[----:B------:R-:W0:Y:S01]  /*170d0*/  S2R R0, SR_TID.X ;  /* 0x0000000000007919 */ /* 0x000e220000002100 */
[----:B------:R-:W-:Y:S01]  /*170e0*/  IMAD R30, R22, 0x8, R17 ;  /* 0x00000008161e7824 */ /* 0x000fe200078e0211 */
[----:B------:R-:W-:Y:S01]  /*170f0*/  BSSY B0, `(.L_x_4003) ;  /* 0x0000007000007945 */ /* 0x000fe20003800000 */
[----:B0-----:R-:W-:-:S04]  /*17100*/  LOP3.LUT R0, R0, 0x7f, RZ, 0xc0, !PT ;  /* 0x0000007f00007812 */ /* 0x001fc800078ec0ff */
[----:B------:R-:W-:-:S04]  /*17110*/  SHF.R.U32.HI R0, RZ, 0x3, R0 ;  /* 0x00000003ff007819 */ /* 0x000fc80000011600 */
[----:B------:R-:W-:Y:S02]  /*17120*/  IADD3 R23, -R0, R20, -R23 ;  /* 0x0000001400177210 */ /* 0x000fe40007ffe917 */
[----:B------:R-:W-:-:S04]  /*17130*/  SHF.L.U32 R0, R28, 0x1f, RZ ;  /* 0x0000001f1c007819 */ /* 0x000fc800000006ff */
[----:B------:R-:W0:Y:S02]  /*17140*/  SYNCS.PHASECHK.TRANS64.TRYWAIT P0, [R30+URZ+0x28c40], R0 ;  /* 0x028c40001e0075a7 */ /* 0x000e24000800017f */
[----:B0-----:R-:W-:Y:S05]  /*17150*/  @!P0 BRA `(.L_x_4004) ;  /* 0x0000004800148947 */ /* 0x001fea0003800000 */
.L_x_4104:
[----:B------:R-:W-:Y:S05]  /*17160*/  BSYNC B0 ;  /* 0x0000000000007941 */ /* 0x000fea0003800000 */
.L_x_4003:
[----:B0-----:R-:W-:Y:S01]  /*17170*/  SHF.R.S32.HI R0, RZ, 0x1f, R37 ;  /* 0x0000001fff007819 */ /* 0x001fe20000011425 */
[----:B------:R-:W0:Y:S01]  /*17180*/  S2R R7, SR_TID.X ;  /* 0x0000000000077919 */ /* 0x000e220000002100 */
[----:B------:R-:W-:Y:S01]  /*17190*/  ULDC.64 UR4, c[0x0][0x300] ;  /* 0x0000c00000047ab9 */ /* 0x000fe20000000a00 */
[----:B-----5:R-:W-:Y:S01]  /*171a0*/  SHF.R.S32.HI R4, RZ, 0x1f, R36 ;  /* 0x0000001fff047819 */ /* 0x020fe20000011424 */
[----:B------:R-:W-:Y:S01]  /*171b0*/  IMAD.WIDE.U32 R2, R37, UR4, RZ ;  /* 0x0000000425027c25 */ /* 0x000fe2000f8e00ff */
[----:B------:R1:W-:Y:S01]  /*171c0*/  STL [R1+0x24], R0 ;  /* 0x0000240001007387 */ /* 0x0003e20000100800 */
[----:B------:R-:W-:Y:S01]  /*171d0*/  ULDC.64 UR6, c[0x0][0x2e8] ;  /* 0x0000ba0000067ab9 */ /* 0x000fe20000000a00 */
[----:B------:R-:W-:Y:S02]  /*171e0*/  LOP3.LUT P2, RZ, R18, 0x2, RZ, 0xc0, !PT ;  /* 0x0000000212ff7812 */ /* 0x000fe4000784c0ff */
[----:B------:R2:W-:Y:S01]  /*171f0*/  STL [R1+0x28], R4 ;  /* 0x0000280401007387 */ /* 0x0005e20000100800 */
[----:B-1----:R-:W-:-:S04]  /*17200*/  IMAD R0, R0, UR4, RZ ;  /* 0x0000000400007c24 */ /* 0x002fc8000f8e02ff */
[----:B------:R-:W-:Y:S01]  /*17210*/  IMAD R0, R37, UR5, R0 ;  /* 0x0000000525007c24 */ /* 0x000fe2000f8e0200 */
[----:B------:R-:W-:-:S03]  /*17220*/  ULDC.64 UR4, c[0x0][0x310] ;  /* 0x0000c40000047ab9 */ /* 0x000fc60000000a00 */
[----:B------:R-:W-:Y:S02]  /*17230*/  IMAD.IADD R3, R3, 0x1, R0 ;  /* 0x0000000103037824 */ /* 0x000fe400078e0200 */
[----:B------:R-:W-:Y:S02]  /*17240*/  IMAD R0, R4, UR4, RZ ;  /* 0x0000000404007c24 */ /* 0x000fe4000f8e02ff */
[----:B------:R-:W-:-:S04]  /*17250*/  IMAD.WIDE.U32 R2, R36, UR4, R2 ;  /* 0x0000000424027c25 */ /* 0x000fc8000f8e0002 */
[----:B------:R-:W-:Y:S01]  /*17260*/  IMAD R0, R36, UR5, R0 ;  /* 0x0000000524007c24 */ /* 0x000fe2000f8e0200 */
[----:B------:R-:W-:Y:S01]  /*17270*/  ULDC.64 UR4, c[0x0][0x308] ;  /* 0x0000c20000047ab9 */ /* 0x000fe20000000a00 */
[----:B0-----:R-:W-:Y:S02]  /*17280*/  IMAD.SHL.U32 R7, R7, 0x8, RZ ;  /* 0x0000000807077824 */ /* 0x001fe400078e00ff */
[----:B------:R-:W-:Y:S02]  /*17290*/  IMAD.IADD R3, R3, 0x1, R0 ;  /* 0x0000000103037824 */ /* 0x000fe400078e0200 */
[----:B--2---:R-:W-:Y:S01]  /*172a0*/  IMAD R4, R22, 0x1000, R35 ;  /* 0x0000100016047824 */ /* 0x004fe200078e0223 */
[----:B------:R-:W-:Y:S01]  /*172b0*/  LOP3.LUT R7, R7, 0x38, RZ, 0xc0, !PT ;  /* 0x0000003807077812 */ /* 0x000fe200078ec0ff */
[----:B------:R-:W-:Y:S01]  /*172c0*/  IMAD.WIDE.U32 R2, R16, UR4, R2 ;  /* 0x0000000410027c25 */ /* 0x000fe2000f8e0002 */
[----:B------:R-:W-:-:S03]  /*172d0*/  UMOV UR4, 0xffffffff ;  /* 0xffffffff00047882 */ /* 0x000fc60000000000 */
        /* <DEDUP_REMOVED lines=37> */
.L_x_4114:
        /* <DEDUP_REMOVED lines=10> */
.L_x_4006:
        /* <DEDUP_REMOVED lines=11> */
.L_x_4007:
[----:B------:R1:W5:Y:S01]  /*17680*/  LDL.LU R0, [R1+0x10] ;  /* 0x0000100001007983 */ /* 0x0003620000300800 */
[----:B------:R1:W-:Y:S03]  /*17690*/  SYNCS.ARRIVE.TRANS64.A1T0 RZ, [R30+URZ+0x28c30], RZ ;  /* 0x028c30ff1eff79a7 */ /* 0x0003e6000810003f */
[----:B0-----:R1:W5:Y:S04]  /*176a0*/  LDL.LU R4, [R1+0x4] ;  /* 0x0000040001047983 */ /* 0x0013680000300800 */
[----:B------:R1:W5:Y:S02]  /*176b0*/  LDL R3, [R1+0x8] ;  /* 0x0000080001037983 */ /* 0x0003640000100800 */
[----:B------:R-:W-:Y:S05]  /*176c0*/  WARPSYNC.ALL ;  /* 0x0000000000007948 */ /* 0x000fea0003800000 */
[----:B------:R-:W-:Y:S01]  /*176d0*/  ULDC.64 UR4, c[0x0][0xa00] ;  /* 0x0002800000047ab9 */ /* 0x000fe20000000a00 */
[----:B------:R-:W-:Y:S01]  /*176e0*/  BSSY B6, `(.L_x_4008) ;  /* 0x0000025000067945 */ /* 0x000fe20003800000 */
[----:B------:R-:W-:Y:S01]  /*176f0*/  BAR.SYNC.DEFER_BLOCKING 0x8, 0x100 ;  /* 0x0204000000007b1d */ /* 0x000fe20000010000 */
[----:B------:R-:W-:-:S04]  /*17700*/  ISETP.NE.U32.AND P0, PT, RZ, UR4, PT ;  /* 0x00000004ff007c0c */ /* 0x000fc8000bf05070 */
[----:B------:R-:W-:Y:S01]  /*17710*/  ISETP.NE.AND.EX P0, PT, RZ, UR5, PT, P0 ;  /* 0x00000005ff007c0c */ /* 0x000fe2000bf05300 */
[----:B------:R-:W-:-:S03]  /*17720*/  ULDC.64 UR4, c[0x0][0x298] ;  /* 0x0000a60000047ab9 */ /* 0x000fc60000000a00 */
[----:B------:R-:W-:-:S05]  /*17730*/  SEL R5, R31, RZ, !P0 ;  /* 0x000000ff1f057207 */ /* 0x000fca0004000000 */
[----:B------:R0:W-:Y:S01]  /*17740*/  STL [R1+0x1c], R5 ;  /* 0x00001c0501007387 */ /* 0x0001e20000100800 */
[----:B-----5:R-:W-:Y:S02]  /*17750*/  SEL R2, R0, RZ, !P0 ;  /* 0x000000ff00027207 */ /* 0x020fe40004000000 */
[----:B------:R-:W-:-:S03]  /*17760*/  SHF.R.S32.HI R0, RZ, 0x1f, R4 ;  /* 0x0000001fff007819 */ /* 0x000fc60000011404 */
[----:B------:R2:W-:Y:S01]  /*17770*/  STL [R1+0x34], R2 ;  /* 0x0000340201007387 */ /* 0x0005e20000100800 */
[----:B------:R-:W-:Y:S01]  /*17780*/  PRMT R31, R3, 0x8880, RZ ;  /* 0x00008880031f7816 */ /* 0x000fe200000000ff */
[----:B------:R-:W-:-:S03]  /*17790*/  IMAD R0, R0, UR4, RZ ;  /* 0x0000000400007c24 */ /* 0x000fc6000f8e02ff */
[----:B------:R-:W-:Y:S01]  /*177a0*/  PRMT R31, R31, 0x7710, RZ ;  /* 0x000077101f1f7816 */ /* 0x000fe200000000ff */
[C---:B------:R-:W-:Y:S02]  /*177b0*/  IMAD R0, R4.reuse, UR5, R0 ;  /* 0x0000000504007c24 */ /* 0x040fe4000f8e0200 */
[----:B0-----:R-:W-:-:S04]  /*177c0*/  IMAD.WIDE.U32 R4, R4, UR4, RZ ;  /* 0x0000000404047c25 */ /* 0x001fc8000f8e00ff */
[----:B------:R-:W-:Y:S01]  /*177d0*/  IMAD.IADD R0, R5, 0x1, R0 ;  /* 0x0000000105007824 */ /* 0x000fe200078e0200 */
[----:B------:R0:W-:Y:S01]  /*177e0*/  STL.64 [R1], R4 ;  /* 0x0000000401007387 */ /* 0x0001e20000100a00 */
[----:B--2---:R-:W-:-:S03]  /*177f0*/  VIADD R2, R17, 0x20400 ;  /* 0x0002040011027836 */ /* 0x004fc60000000000 */
[----:B------:R0:W-:Y:S02]  /*17800*/  STL [R1+0x10], R0 ;  /* 0x0000100001007387 */ /* 0x0001e40000100800 */
[----:B------:R-:W-:-:S13]  /*17810*/  LOP3.LUT P0, RZ, R2, 0x3ff, RZ, 0xc0, !PT ;  /* 0x000003ff02ff7812 */ /* 0x000fda000780c0ff */
[----:B0-----:R-:W-:Y:S05]  /*17820*/  @!P0 BRA `(.L_x_4009) ;  /* 0x0000000000408947 */ /* 0x001fea0003800000 */
        /* <DEDUP_REMOVED lines=16> */
.L_x_4009:
[----:B------:R-:W-:Y:S05]  /*17930*/  BSYNC B6 ;  /* 0x0000000000067941 */ /* 0x000fea0003800000 */
.L_x_4008:
[----:B------:R-:W2:Y:S01]  /*17940*/  LDL.LU R0, [R1+0x10] ;  /* 0x0000100001007983 */ /* 0x000ea20000300800 */
[----:B------:R-:W-:Y:S01]  /*17950*/  ULDC.64 UR4, c[0x0][0x2d8] ;  /* 0x0000b60000047ab9 */ /* 0x000fe20000000a00 */
[----:B------:R-:W0:Y:S02]  /*17960*/  LDC R7, c[0x0][0x448] ;  /* 0x00011200ff077b82 */ /* 0x000e240000000800 */
[----:B------:R-:W2:Y:S04]  /*17970*/  LDL.LU.64 R2, [R1] ;  /* 0x0000000001027983 */ /* 0x000ea80000300a00 */
[----:B------:R-:W3:Y:S04]  /*17980*/  LDL.LU R20, [R1+0x34] ;  /* 0x0000340001147983 */ /* 0x000ee80000300800 */
[----:B------:R-:W4:Y:S04]  /*17990*/  LDL.LU R21, [R1+0x1c] ;  /* 0x00001c0001157983 */ /* 0x000f280000300800 */
[----:B------:R0:W5:Y:S02]  /*179a0*/  LDL R8, [R1+0x30] ;  /* 0x0000300001087983 */ /* 0x0001640000100800 */
[----:B0-----:R-:W-:-:S13]  /*179b0*/  ISETP.NE.AND P0, PT, R7, 0x1, PT ;  /* 0x000000010700780c */ /* 0x001fda0003f05270 */
[----:B------:R-:W0:Y:S08]  /*179c0*/  @P0 LDC R5, c[0x0][0x44c] ;  /* 0x00011300ff050b82 */ /* 0x000e300000000800 */
[----:B------:R-:W1:Y:S01]  /*179d0*/  @P0 LDC R6, c[0x0][0x450] ;  /* 0x00011400ff060b82 */ /* 0x000e620000000800 */
[----:B--2---:R-:W-:Y:S02]  /*179e0*/  IMAD.MOV.U32 R3, RZ, RZ, R0 ;  /* 0x000000ffff037224 */ /* 0x004fe400078e0000 */
[----:B------:R-:W-:-:S04]  /*179f0*/  IMAD.WIDE.U32 R2, R16, UR4, R2 ;  /* 0x0000000410027c25 */ /* 0x000fc8000f8e0002 */
[----:B------:R-:W-:Y:S01]  /*17a00*/  IMAD R3, R16, UR5, R3 ;  /* 0x0000000510037c24 */ /* 0x000fe2000f8e0203 */
[----:B------:R-:W-:Y:S02]  /*17a10*/  ULDC.64 UR4, c[0x0][0x2e0] ;  /* 0x0000b80000047ab9 */ /* 0x000fe40000000a00 */
[----:B---3--:R-:W-:Y:S02]  /*17a20*/  IMAD R0, R20, UR4, RZ ;  /* 0x0000000414007c24 */ /* 0x008fe4000f8e02ff */
[----:B------:R-:W2:Y:S01]  /*17a30*/  S2R R20, SR_TID.X ;  /* 0x0000000000147919 */ /* 0x000ea20000002100 */
[----:B----4-:R-:W-:-:S04]  /*17a40*/  IMAD.WIDE.U32 R2, R21, UR4, R2 ;  /* 0x0000000415027c25 */ /* 0x010fc8000f8e0002 */
[----:B------:R-:W-:Y:S01]  /*17a50*/  IMAD R0, R21, UR5, R0 ;  /* 0x0000000515007c24 */ /* 0x000fe2000f8e0200 */
[----:B------:R-:W3:Y:S01]  /*17a60*/  S2R R9, SR_TID.X ;  /* 0x0000000000097919 */ /* 0x000ee20000002100 */
[----:B------:R-:W-:-:S03]  /*17a70*/  ULDC.64 UR4, c[0x0][0x2d0] ;  /* 0x0000b40000047ab9 */ /* 0x000fc60000000a00 */
[----:B------:R-:W-:Y:S02]  /*17a80*/  IADD3 R3, R3, R0, RZ ;  /* 0x0000000003037210 */ /* 0x000fe40007ffe0ff */
[----:B--2---:R-:W-:-:S04]  /*17a90*/  LOP3.LUT R20, R20, 0x7f, RZ, 0xc0, !PT ;  /* 0x0000007f14147812 */ /* 0x004fc800078ec0ff */
[----:B------:R-:W-:Y:S02]  /*17aa0*/  SHF.R.U32.HI R21, RZ, 0x3, R20 ;  /* 0x00000003ff157819 */ /* 0x000fe40000011614 */
[----:B------:R-:W2:Y:S02]  /*17ab0*/  S2R R20, SR_TID.X ;  /* 0x0000000000147919 */ /* 0x000ea40000002100 */
[----:B--2---:R-:W-:-:S05]  /*17ac0*/  IMAD.SHL.U32 R20, R20, 0x10, RZ ;  /* 0x0000001014147824 */ /* 0x004fca00078e00ff */
[----:B------:R-:W-:-:S05]  /*17ad0*/  LOP3.LUT R20, R21, 0x70, R20, 0xf8, !PT ;  /* 0x0000007015147812 */ /* 0x000fca00078ef814 */
[----:B------:R-:W-:Y:S02]  /*17ae0*/  IMAD R0, R25, 0x40, R20 ;  /* 0x0000004019007824 */ /* 0x000fe400078e0214 */
[----:B------:R2:W5:Y:S02]  /*17af0*/  LDL R20, [R1+0x14] ;  /* 0x0000140001147983 */ /* 0x0005640000100800 */
[----:B0-----:R-:W-:-:S04]  /*17b00*/  @P0 IMAD.HI.U32 R5, R0, R5, RZ ;  /* 0x0000000500050227 */ /* 0x001fc800078e00ff */
[----:B------:R-:W-:Y:S01]  /*17b10*/  IMAD.MOV.U32 R4, RZ, RZ, R0 ;  /* 0x000000ffff047224 */ /* 0x000fe200078e0000 */
[----:B-1----:R-:W-:Y:S01]  /*17b20*/  @P0 SHF.R.U32.HI R4, RZ, R6, R5 ;  /* 0x00000006ff040219 */ /* 0x002fe20000011605 */
[----:B------:R-:W0:Y:S04]  /*17b30*/  S2R R21, SR_TID.X ;  /* 0x0000000000157919 */ /* 0x000e280000002100 */
        /* <DEDUP_REMOVED lines=12> */
[----:B------:R-:W-:Y:S01]  /*17c00*/  ULDC.64 UR4, c[0x0][0x280] ;  /* 0x0000a00000047ab9 */ /* 0x000fe20000000a00 */
[----:B---3--:R-:W-:Y:S01]  /*17c10*/  IMAD.SHL.U32 R9, R9, 0x8, RZ ;  /* 0x0000000809097824 */ /* 0x008fe200078e00ff */
[C---:B------:R-:W-:Y:S01]  /*17c20*/  LEA R0, P0, R2.reuse, UR4, 0x1 ;  /* 0x0000000402007c11 */ /* 0x040fe2000f8008ff */
[----:B------:R-:W-:Y:S01]  /*17c30*/  IMAD.IADD R3, R3, 0x1, R4 ;  /* 0x0000000103037824 */ /* 0x000fe200078e0204 */
[----:B------:R-:W-:Y:S02]  /*17c40*/  ULDC UR4, c[0x0][0x2b8] ;  /* 0x0000ae0000047ab9 */ /* 0x000fe40000000800 */
[----:B------:R-:W-:Y:S02]  /*17c50*/  LOP3.LUT R9, R9, 0x38, RZ, 0xc0, !PT ;  /* 0x0000003809097812 */ /* 0x000fe400078ec0ff */
[----:B------:R-:W-:Y:S01]  /*17c60*/  LEA.HI.X R2, R2, UR5, R3, 0x1, P0 ;  /* 0x0000000502027c11 */ /* 0x000fe200080f0c03 */
[----:B------:R-:W-:Y:S01]  /*17c70*/  UMOV UR5, 0xffffffff ;  /* 0xffffffff00057882 */ /* 0x000fe20000000000 */
[----:B0-----:R-:W-:-:S02]  /*17c80*/  LOP3.LUT R21, R21, 0x7f, RZ, 0xc0, !PT ;  /* 0x0000007f15157812 */ /* 0x001fc400078ec0ff */
[----:B------:R-:W-:Y:S02]  /*17c90*/  ISETP.GE.AND P1, PT, R9, UR4, PT ;  /* 0x0000000409007c0c */ /* 0x000fe4000bf26270 */
[----:B------:R-:W-:Y:S01]  /*17ca0*/  SHF.R.U32.HI R10, RZ, 0x3, R21 ;  /* 0x00000003ff0a7819 */ /* 0x000fe20000011615 */
[----:B--2---:R-:W-:Y:S10]  /*17cb0*/  BRA.DIV UR5, `(.L_x_4010) ;  /* 0x0000004205a07947 */ /* 0x004ff4000b800000 */
        /* <DEDUP_REMOVED lines=26> */
[----:B------:R-:W1:Y:S08]  /*17e60*/  SHFL.IDX PT, R4, R2, 0x2, 0x181f ;  /* 0x00581f0002047f89 */ /* 0x000e7000000e0000 */
[----:B0-----:R-:W-:-:S05]  /*17e70*/  @!P0 LEA R5, P2, R9, R5, 0x1 ;  /* 0x0000000509058211 */ /* 0x001fca00078408ff */
[----:B-1----:R-:W-:-:S05]  /*17e80*/  @!P0 IMAD.X R4, RZ, RZ, R4, P2 ;  /* 0x000000ffff048224 */ /* 0x002fca00010e0604 */
[----:B------:R-:W-:-:S04]  /*17e90*/  @!P0 LOP3.LUT R5, R5, R4, RZ, 0x3c, !PT ;  /* 0x0000000405058212 */ /* 0x000fc800078e3cff */
[----:B------:R-:W-:-:S04]  /*17ea0*/  @!P0 LOP3.LUT R4, R5, R4, RZ, 0x3c, !PT ;  /* 0x0000000405048212 */ /* 0x000fc800078e3cff */
[----:B------:R-:W-:-:S05]  /*17eb0*/  @!P0 LOP3.LUT R5, R5, R4, RZ, 0x3c, !PT ;  /* 0x0000000405058212 */ /* 0x000fca00078e3cff */
[----:B------:R0:W-:Y:S04]  /*17ec0*/  @!P0 LDGSTS.E.BYPASS.LTC128B.128 [R8+0x21400], desc[UR42][R4.64], !P1 ;  /* 0x2140000004088fae */ /* 0x0001e8000c901d6a */
[----:B0-----:R0:W1:Y:S02]  /*17ed0*/  SHFL.IDX PT, R4, R2, 0x3, 0x181f ;  /* 0x00781f0002047f89 */ /* 0x00106400000e0000 */
.L_x_4123:
[----:B------:R-:W-:-:S05]  /*17ee0*/  VIADD R25, R25, 0x30 ;  /* 0x0000003019197836 */ /* 0x000fca0000000000 */
[----:B------:R-:W-:-:S13]  /*17ef0*/  ISETP.GE.AND P0, PT, R25, R3, PT ;  /* 0x000000031900720c */ /* 0x000fda0003f06270 */
[----:B0-----:R-:W-:-:S05]  /*17f00*/  @!P0 LEA R2, P2, R9, R0, 0x1 ;  /* 0x0000000009028211 */ /* 0x001fca00078408ff */
[----:B-1----:R-:W-:-:S05]  /*17f10*/  @!P0 IMAD.X R3, RZ, RZ, R4, P2 ;  /* 0x000000ffff038224 */ /* 0x002fca00010e0604 */
[----:B------:R-:W-:Y:S01]  /*17f20*/  @!PT LDS RZ, [RZ] ;  /* 0x00000000fffff984 */ /* 0x000fe20000000800 */
[----:B------:R-:W-:Y:S01]  /*17f30*/  @!PT LDS RZ, [RZ] ;  /* 0x00000000fffff984 */ /* 0x000fe20000000800 */
[----:B------:R-:W-:Y:S01]  /*17f40*/  @!PT LDS RZ, [RZ] ;  /* 0x00000000fffff984 */ /* 0x000fe20000000800 */
[----:B------:R0:W-:Y:S01]  /*17f50*/  @!P0 LDGSTS.E.BYPASS.LTC128B.128 [R8+0x21c00], desc[UR42][R2.64], !P1 ;  /* 0x21c0000002088fae */ /* 0x0001e2000c901d6a */
[----:B------:R-:W-:Y:S01]  /*17f60*/  PLOP3.LUT P0, PT, PT, PT, PT, 0x80, 0x0 ;  /* 0x000000000000781c */ /* 0x000fe20003f0f070 */
[----:B------:R-:W-:-:S12]  /*17f70*/  NOP ;  /* 0x0000000000007918 */ /* 0x000fd80000000000 */
.L_x_4011:
        /* <DEDUP_REMOVED lines=18> */
.L_x_4124:
[----:B------:R-:W-:Y:S05]  /*180a0*/  BSYNC B0 ;  /* 0x0000000000007941 */ /* 0x000fea0003800000 */
.L_x_4012:
[----:B------:R-:W-:-:S05]  /*180b0*/  IMAD.U32 R2, RZ, RZ, UR38 ;  /* 0x00000026ff027e24 */ /* 0x000fca000f8e00ff */
[----:B------:R-:W-:-:S13]  /*180c0*/  ISETP.NE.AND P0, PT, R2, 0x3, PT ;  /* 0x000000030200780c */ /* 0x000fda0003f05270 */
[----:B------:R-:W-:Y:S05]  /*180d0*/  @!P0 BRA `(.L_x_4014) ;  /* 0x0000000000048947 */ /* 0x000fea0003800000 */
[----:B------:R-:W-:Y:S01]  /*180e0*/  BPT.TRAP 0x1 ;  /* 0x000000040000795c */ /* 0x000fe20000300000 */
.L_x_4014:
[----:B0-----:R-:W-:Y:S01]  /*180f0*/  SHF.L.U32 R0, R28, 0x1f, RZ ;  /* 0x0000001f1c007819 */ /* 0x001fe200000006ff */
[----:B------:R-:W-:Y:S03]  /*18100*/  BSSY B0, `(.L_x_4015) ;  /* 0x0000003000007945 */ /* 0x000fe60003800000 */
[----:B------:R-:W0:Y:S02]  /*18110*/  SYNCS.PHASECHK.TRANS64.TRYWAIT P0, [R30+URZ+0x28c60], R0 ;  /* 0x028c60001e0075a7 */ /* 0x000e24000800017f */
[----:B0-----:R-:W-:Y:S05]  /*18120*/  @!P0 BRA `(.L_x_4016) ;  /* 0x0000004000dc8947 */ /* 0x001fea0003800000 */
.L_x_4125:
[----:B------:R-:W-:Y:S05]  /*18130*/  BSYNC B0 ;  /* 0x0000000000007941 */ /* 0x000fea0003800000 */
.L_x_4015:
[----:B------:R-:W0:Y:S01]  /*18140*/  LDL.LU R2, [R1+0x24] ;  /* 0x0000240001027983 */ /* 0x000e220000300800 */
[----:B------:R-:W-:Y:S01]  /*18150*/  ULDC.64 UR4, c[0x0][0x328] ;  /* 0x0000ca0000047ab9 */ /* 0x000fe20000000a00 */
[----:B------:R-:W-:Y:S02]  /*18160*/  ULDC.64 UR6, c[0x0][0x318] ;  /* 0x0000c60000067ab9 */ /* 0x000fe40000000a00 */
[----:B------:R-:W2:Y:S01]  /*18170*/  LDL.LU R4, [R1+0x28] ;  /* 0x0000280001047983 */ /* 0x000ea20000300800 */
        /* <DEDUP_REMOVED lines=8> */
[----:B------:R-:W-:Y:S01]  /*18200*/  ULDC.64 UR4, c[0x0][0x330] ;  /* 0x0000cc0000047ab9 */ /* 0x000fe20000000a00 */
[----:B------:R-:W-:-:S03]  /*18210*/  IMAD R4, R22, 0x8000, R35 ;  /* 0x0000800016047824 */ /* 0x000fc600078e0223 */
[----:B------:R-:W-:-:S03]  /*18220*/  IADD3 R3, R3, R0, RZ ;  /* 0x0000000003037210 */ /* 0x000fc60007ffe0ff */
[----:B------:R-:W-:Y:S01]  /*18230*/  IMAD.WIDE.U32 R2, R16, UR4, R2 ;  /* 0x0000000410027c25 */ /* 0x000fe2000f8e0002 */
[----:B------:R-:W-:-:S03]  /*18240*/  UMOV UR4, 0xffffffff ;  /* 0xffffffff00047882 */ /* 0x000fc60000000000 */
[----:B------:R-:W-:Y:S01]  /*18250*/  IMAD R6, R16, UR5, R3 ;  /* 0x0000000510067c24 */ /* 0x000fe2000f8e0203 */
[----:B------:R-:W-:-:S04]  /*18260*/  LEA R5, P0, R2, UR6, 0x1 ;  /* 0x0000000602057c11 */ /* 0x000fc8000f8008ff */
[----:B------:R-:W-:Y:S01]  /*18270*/  LEA.HI.X R6, R2, UR7, R6, 0x1, P0 ;  /* 0x0000000702067c11 */ /* 0x000fe200080f0c06 */
[----:B------:R-:W-:Y:S08]  /*18280*/  BRA.DIV UR4, `(.L_x_4017) ;  /* 0x0000004204987947 */ /* 0x000ff0000b800000 */
[----:B------:R-:W2:Y:S01]  /*18290*/  LDL R3, [R1+0x8] ;  /* 0x0000080001037983 */ /* 0x000ea20000100800 */
        /* <DEDUP_REMOVED lines=87> */
.L_x_4135:
[C---:B------:R-:W-:Y:S02]  /*18810*/  LOP3.LUT P6, RZ, R18.reuse, 0x100, RZ, 0xc0, !PT ;  /* 0x0000010012ff7812 */ /* 0x040fe400078cc0ff */
[----:B------:R-:W-:Y:S02]  /*18820*/  LOP3.LUT R18, R18, 0xfffff7ff, RZ, 0xc0, !PT ;  /* 0xfffff7ff12127812 */ /* 0x000fe400078ec0ff */
[C---:B------:R-:W-:Y:S02]  /*18830*/  ISETP.LT.OR P6, PT, R23.reuse, 0x31, P6 ;  /* 0x000000311700780c */ /* 0x040fe400037c1670 */
[----:B------:R-:W-:-:S11]  /*18840*/  ISETP.LT.OR P5, PT, R23, 0x31, !P5 ;  /* 0x000000311700780c */ /* 0x000fd60006fa1670 */
[----:B------:R-:W-:Y:S02]  /*18850*/  @P6 LOP3.LUT R18, R18, 0x800, RZ, 0xfc, !PT ;  /* 0x0000080012126812 */ /* 0x000fe400078efcff */
[C---:B------:R-:W-:Y:S02]  /*18860*/  ISETP.LT.OR P6, PT, R23.reuse, 0x31, !P4 ;  /* 0x000000311700780c */ /* 0x040fe400067c1670 */
[----:B------:R-:W-:Y:S02]  /*18870*/  LOP3.LUT R18, R18, 0xffffdfff, RZ, 0xc0, !PT ;  /* 0xffffdfff12127812 */ /* 0x000fe400078ec0ff */
[C---:B------:R-:W-:Y:S02]  /*18880*/  ISETP.LT.OR P4, PT, R23.reuse, 0x31, !P2 ;  /* 0x000000311700780c */ /* 0x040fe40005781670 */
        /* <DEDUP_REMOVED lines=26> */
.L_x_4018:
        /* <DEDUP_REMOVED lines=11> */
.L_x_4019:
[----:B------:R-:W2:Y:S01]  /*18ae0*/  LDL.LU R2, [R1+0x18] ;  /* 0x0000180001027983 */ /* 0x000ea20000300800 */
[----:B------:R1:W-:Y:S01]  /*18af0*/  SYNCS.ARRIVE.TRANS64.A1T0 RZ, [R30+URZ+0x28c50], RZ ;  /* 0x028c50ff1eff79a7 */ /* 0x0003e2000810003f */
[----:B------:R-:W-:Y:S01]  /*18b00*/  BSSY B0, `(.L_x_4020) ;  /* 0x00000f2000007945 */ /* 0x000fe20003800000 */
[----:B--2---:R-:W-:-:S05]  /*18b10*/  VIADD R7, R2, 0xfffffffe ;  /* 0xfffffffe02077836 */ /* 0x004fca0000000000 */
[----:B------:R-:W-:-:S13]  /*18b20*/  ISETP.GE.AND P0, PT, R7, R32, PT ;  /* 0x000000200700720c */ /* 0x000fda0003f06270 */
[----:B-1----:R-:W-:Y:S05]  /*18b30*/  @!P0 BRA `(.L_x_4021) ;  /* 0x0000000c00b88947 */ /* 0x002fea0003800000 */
[----:B------:R-:W2:Y:S04]  /*18b40*/  LDL.LU R3, [R1+0x2c] ;  /* 0x00002c0001037983 */ /* 0x000ea80000300800 */
[----:B------:R-:W3:Y:S01]  /*18b50*/  LDL.LU R2, [R1+0x8] ;  /* 0x0000080001027983 */ /* 0x000ee20000300800 */
[----:B--2---:R-:W-:Y:S02]  /*18b60*/  LOP3.LUT R31, R3, 0x40, RZ, 0xc0, !PT ;  /* 0x00000040031f7812 */ /* 0x004fe400078ec0ff */
[----:B---3--:R-:W-:Y:S02]  /*18b70*/  LOP3.LUT R30, R2, 0x80, RZ, 0xc0, !PT ;  /* 0x00000080021e7812 */ /* 0x008fe400078ec0ff */
[----:B------:R-:W-:Y:S02]  /*18b80*/  SHF.R.U32.HI R31, RZ, 0x2, R31 ;  /* 0x00000002ff1f7819 */ /* 0x000fe4000001161f */
[----:B------:R-:W-:-:S07]  /*18b90*/  SHF.R.U32.HI R30, RZ, 0x3, R30 ;  /* 0x00000003ff1e7819 */ /* 0x000fce000001161e */
.L_x_4034:
[----:B-1----:R-:W1:Y:S01]  /*18ba0*/  S2R R2, SR_TID.X ;  /* 0x0000000000027919 */ /* 0x002e620000002100 */
[----:B0-----:R-:W0:Y:S01]  /*18bb0*/  LDC R5, c[0x0][0x430] ;  /* 0x00010c00ff057b82 */ /* 0x001e220000000800 */
[----:B------:R-:W-:Y:S01]  /*18bc0*/  IMAD R4, R7, 0x40, R33 ;  /* 0x0000004007047824 */ /* 0x000fe200078e0221 */
[----:B------:R-:W-:Y:S01]  /*18bd0*/  MOV R10, UR38 ;  /* 0x00000026000a7c02 */ /* 0x000fe20008000f00 */
[----:B--2---:R-:W2:Y:S01]  /*18be0*/  S2R R8, SR_TID.X ;  /* 0x0000000000087919 */ /* 0x004ea20000002100 */
[----:B------:R-:W-:Y:S01]  /*18bf0*/  VIADD R22, R22, 0x1 ;  /* 0x0000000116167836 */ /* 0x000fe20000000000 */
[----:B0-----:R-:W-:Y:S02]  /*18c00*/  ISETP.NE.AND P0, PT, R5, 0x1, PT ;  /* 0x000000010500780c */ /* 0x001fe40003f05270 */
[----:B-1----:R-:W-:Y:S01]  /*18c10*/  LOP3.LUT R2, R2, 0x7f, RZ, 0xc0, !PT ;  /* 0x0000007f02027812 */ /* 0x002fe200078ec0ff */
[----:B--2---:R-:W-:-:S03]  /*18c20*/  IMAD.SHL.U32 R8, R8, 0x10, RZ ;  /* 0x0000001008087824 */ /* 0x004fc600078e00ff */
[----:B------:R-:W-:-:S07]  /*18c30*/  SHF.R.U32.HI R2, RZ, 0x3, R2 ;  /* 0x00000003ff027819 */ /* 0x000fce0000011602 */
[----:B---3--:R-:W0:Y:S01]  /*18c40*/  @P0 LDC R6, c[0x0][0x434] ;  /* 0x00010d00ff060b82 */ /* 0x008e220000000800 */
[----:B------:R-:W-:-:S04]  /*18c50*/  LOP3.LUT R8, R2, 0x70, R8, 0xf8, !PT ;  /* 0x0000007002087812 */ /* 0x000fc800078ef808 */
[----:B------:R-:W-:-:S03]  /*18c60*/  ISETP.GT.U32.AND P1, PT, R8, 0x3f, PT ;  /* 0x0000003f0800780c */ /* 0x000fc60003f24070 */
[----:B------:R-:W1:Y:S01]  /*18c70*/  @P0 LDC R3, c[0x0][0x438] ;  /* 0x00010e00ff030b82 */ /* 0x000e620000000800 */
[----:B------:R-:W-:-:S04]  /*18c80*/  IMAD.IADD R4, R8, 0x1, R4 ;  /* 0x0000000108047824 */ /* 0x000fc800078e0204 */
[----:B------:R-:W-:-:S05]  /*18c90*/  IMAD.MOV.U32 R2, RZ, RZ, R4 ;  /* 0x000000ffff027224 */ /* 0x000fca00078e0004 */
[----:B------:R-:W2:Y:S01]  /*18ca0*/  @!P1 LDC.64 R8, c[0x0][0x428] ;  /* 0x00010a00ff089b82 */ /* 0x000ea20000000a00 */
[----:B0-----:R-:W-:-:S05]  /*18cb0*/  @P0 IMAD.HI.U32 R6, R4, R6, RZ ;  /* 0x0000000604060227 */ /* 0x001fca00078e00ff */
[----:B-1----:R-:W-:-:S05]  /*18cc0*/  @P0 SHF.R.U32.HI R2, RZ, R3, R6 ;  /* 0x00000003ff020219 */ /* 0x002fca0000011606 */
[----:B------:R-:W-:-:S04]  /*18cd0*/  IMAD.MOV R3, RZ, RZ, -R2 ;  /* 0x000000ffff037224 */ /* 0x000fc800078e0a02 */
[----:B------:R-:W-:Y:S01]  /*18ce0*/  IMAD R5, R5, R3, R4 ;  /* 0x0000000305057224 */ /* 0x000fe200078e0204 */
[--C-:B------:R-:W-:Y:S01]  /*18cf0*/  @!P1 SHF.R.S32.HI R3, RZ, 0x1f, R2.reuse ;  /* 0x0000001fff039819 */ /* 0x100fe20000011402 */
[-C--:B--2---:R-:W-:Y:S02]  /*18d00*/  @!P1 IMAD R4, R34, R8.reuse, RZ ;  /* 0x0000000822049224 */ /* 0x084fe400078e02ff */
[----:B------:R-:W-:-:S04]  /*18d10*/  @!P1 IMAD.WIDE.U32 R2, R26, R8, R2 ;  /* 0x000000081a029225 */ /* 0x000fc800078e0002 */
[----:B------:R-:W-:Y:S02]  /*18d20*/  @!P1 IMAD R4, R26, R9, R4 ;  /* 0x000000091a049224 */ /* 0x000fe400078e0204 */
[----:B------:R-:W0:Y:S02]  /*18d30*/  @!P1 LDC.64 R8, c[0x0][0x418] ;  /* 0x00010600ff089b82 */ /* 0x000e240000000a00 */
[----:B------:R-:W-:Y:S02]  /*18d40*/  @!P1 IMAD.IADD R3, R4, 0x1, R3 ;  /* 0x0000000104039824 */ /* 0x000fe400078e0203 */
[----:B------:R-:W-:Y:S01]  /*18d50*/  IMAD.MOV.U32 R4, RZ, RZ, RZ ;  /* 0x000000ffff047224 */ /* 0x000fe200078e00ff */
[----:B0-----:R-:W-:-:S04]  /*18d60*/  @!P1 LEA R8, P0, R2, R8, 0x2 ;  /* 0x0000000802089211 */ /* 0x001fc800078010ff */
[----:B------:R-:W-:Y:S02]  /*18d70*/  @!P1 LEA.HI.X R9, R2, R9, R3, 0x2, P0 ;  /* 0x0000000902099211 */ /* 0x000fe400000f1403 */
[----:B------:R-:W-:-:S03]  /*18d80*/  ISETP.NE.AND P0, PT, R22, 0x2, PT ;  /* 0x000000021600780c */ /* 0x000fc60003f05270 */
[----:B------:R0:W5:Y:S01]  /*18d90*/  @!P1 LDG.E R4, desc[UR42][R8.64] ;  /* 0x0000002a08049981 */ /* 0x000162000c1e1900 */
[----:B------:R-:W-:Y:S01]  /*18da0*/  ISETP.NE.AND P1, PT, R10, 0x3, PT ;  /* 0x000000030a00780c */ /* 0x000fe20003f25270 */
[----:B------:R-:W-:Y:S01]  /*18db0*/  IMAD.MOV.U32 R3, RZ, RZ, R7 ;  /* 0x000000ffff037224 */ /* 0x000fe200078e0007 */
[----:B------:R-:W-:Y:S01]  /*18dc0*/  SEL R2, RZ, 0x1, P0 ;  /* 0x00000001ff027807 */ /* 0x000fe20000000000 */
[----:B------:R-:W-:Y:S05]  /*18dd0*/  YIELD ;  /* 0x0000000000007946 */ /* 0x000fea0003800000 */
[----:B------:R-:W-:Y:S01]  /*18de0*/  SEL R22, R22, RZ, P0 ;  /* 0x000000ff16167207 */ /* 0x000fe20000000000 */
[----:B------:R-:W-:Y:S01]  /*18df0*/  VIADD R7, R7, 0xffffffff ;  /* 0xffffffff07077836 */ /* 0x000fe20000000000 */
[----:B------:R-:W-:-:S02]  /*18e00*/  LOP3.LUT R28, R28, R2, RZ, 0x3c, !PT ;  /* 0x000000021c1c7212 */ /* 0x000fc400078e3cff */
[----:B------:R-:W-:Y:S01]  /*18e10*/  ISETP.GT.AND P3, PT, R3, R32, PT ;  /* 0x000000200300720c */ /* 0x000fe20003f64270 */
[----:B0-----:R-:W-:-:S12]  /*18e20*/  @!P1 BRA `(.L_x_4022) ;  /* 0x0000000000049947 */ /* 0x001fd80003800000 */
[----:B------:R-:W-:Y:S01]  /*18e30*/  BPT.TRAP 0x1 ;  /* 0x000000040000795c */ /* 0x000fe20000300000 */
.L_x_4022:
[----:B------:R-:W-:Y:S01]  /*18e40*/  IMAD R6, R22, 0x8, R17 ;  /* 0x0000000816067824 */ /* 0x000fe200078e0211 */
[----:B------:R-:W-:Y:S01]  /*18e50*/  SHF.L.U32 R20, R28, 0x1f, RZ ;  /* 0x0000001f1c147819 */ /* 0x000fe200000006ff */
[----:B------:R-:W-:Y:S01]  /*18e60*/  BSSY B1, `(.L_x_4023) ;  /* 0x0000004000017945 */ /* 0x000fe20003800000 */
[----:B------:R-:W-:Y:S02]  /*18e70*/  SHF.R.S32.HI R9, RZ, 0x1f, R5 ;  /* 0x0000001fff097819 */ /* 0x000fe40000011405 */
[----:B------:R-:W0:Y:S02]  /*18e80*/  SYNCS.PHASECHK.TRANS64.TRYWAIT P0, [R6+URZ+0x28c40], R20 ;  /* 0x028c4014060075a7 */ /* 0x000e24000800017f */
[----:B0-----:R-:W-:Y:S05]  /*18e90*/  @!P0 BRA `(.L_x_4024) ;  /* 0x0000003c00c08947 */ /* 0x001fea0003800000 */
.L_x_4136:
[----:B------:R-:W-:Y:S05]  /*18ea0*/  BSYNC B1 ;  /* 0x0000000000017941 */ /* 0x000fea0003800000 */
.L_x_4023:
        /* <DEDUP_REMOVED lines=40> */
.L_x_4146:
        /* <DEDUP_REMOVED lines=8> */
.L_x_4026:
        /* <DEDUP_REMOVED lines=11> */
.L_x_4027:
[----:B------:R2:W-:Y:S01]  /*19260*/  SYNCS.ARRIVE.TRANS64.A1T0 RZ, [R6+URZ+0x28c30], RZ ;  /* 0x028c30ff06ff79a7 */ /* 0x0005e2000810003f */
[----:B------:R-:W-:Y:S05]  /*19270*/  @!P2 BRA `(.L_x_4028) ;  /* 0x000000000004a947 */ /* 0x000fea0003800000 */
[----:B------:R-:W-:Y:S01]  /*19280*/  BPT.TRAP 0x1 ;  /* 0x000000040000795c */ /* 0x000fe20000300000 */
.L_x_4028:
[----:B------:R-:W3:Y:S01]  /*19290*/  SYNCS.PHASECHK.TRANS64.TRYWAIT P0, [R6+URZ+0x28c60], R20 ;  /* 0x028c6014060075a7 */ /* 0x000ee2000800017f */
[----:B------:R-:W-:Y:S04]  /*192a0*/  BSSY B1, `(.L_x_4029) ;  /* 0x0000002000017945 */ /* 0x000fe80003800000 */
[----:B---3--:R-:W-:Y:S05]  /*192b0*/  @!P0 BRA `(.L_x_4030) ;  /* 0x0000003c00e88947 */ /* 0x008fea0003800000 */
.L_x_4147:
[----:B------:R-:W-:Y:S05]  /*192c0*/  BSYNC B1 ;  /* 0x0000000000017941 */ /* 0x000fea0003800000 */
.L_x_4029:
        /* <DEDUP_REMOVED lines=8> */
[----:B-1----:R-:W-:Y:S02]  /*19350*/  IMAD R21, R22, 0x7000, R8 ;  /* 0x0000700016157824 */ /* 0x002fe400078e0208 */
        /* <DEDUP_REMOVED lines=12> */
[----:B------:R-:W1:Y:S01]  /*19420*/  SHFL.IDX PT, R2, R9, RZ, 0x181f ;  /* 0x00181fff09027589 */ /* 0x000e6200000e0000 */
[C---:B------:R-:W-:Y:S01]  /*19430*/  LOP3.LUT P1, RZ, R18.reuse, 0x80, RZ, 0xc0, !PT ;  /* 0x0000008012ff7812 */ /* 0x040fe2000782c0ff */
[----:B------:R-:W-:Y:S01]  /*19440*/  IMAD R21, R21, 0x2, R17 ;  /* 0x0000000215157824 */ /* 0x000fe200078e0211 */
[C---:B------:R-:W-:Y:S01]  /*19450*/  LOP3.LUT P2, RZ, R18.reuse, 0x40, RZ, 0xc0, !PT ;  /* 0x0000004012ff7812 */ /* 0x040fe2000784c0ff */
[----:B------:R-:W4:Y:S01]  /*19460*/  SHFL.IDX PT, R3, R10, RZ, 0x181f ;  /* 0x00181fff0a037589 */ /* 0x000f2200000e0000 */
[----:B------:R-:W-:-:S03]  /*19470*/  LOP3.LUT R18, R18, 0xffffdfff, RZ, 0xc0, !PT ;  /* 0xffffdfff12127812 */ /* 0x000fc600078ec0ff */
[----:B------:R-:W5:Y:S01]  /*19480*/  SHFL.IDX PT, R14, R9, 0x1, 0x181f ;  /* 0x00381f00090e7f89 */ /* 0x000f6200000e0000 */
[----:B------:R-:W-:-:S03]  /*19490*/  @P3 LOP3.LUT R18, R18, 0x2000, RZ, 0xfc, !PT ;  /* 0x0000200012123812 */ /* 0x000fc600078efcff */
[----:B------:R-:W0:Y:S01]  /*194a0*/  SHFL.IDX PT, R5, R10, 0x1, 0x181f ;  /* 0x00381f000a057f89 */ /* 0x000e2200000e0000 */
[C---:B------:R-:W-:Y:S02]  /*194b0*/  LOP3.LUT P3, RZ, R18.reuse, 0x20, RZ, 0xc0, !PT ;  /* 0x0000002012ff7812 */ /* 0x040fe4000786c0ff */
[C---:B------:R-:W-:Y:S01]  /*194c0*/  LOP3.LUT P6, RZ, R18.reuse, 0x10, RZ, 0xc0, !PT ;  /* 0x0000001012ff7812 */ /* 0x040fe200078cc0ff */
[----:B------:R-:W-:Y:S01]  /*194d0*/  SHFL.IDX PT, R8, R10, 0x2, 0x181f ;  /* 0x00581f000a087f89 */ /* 0x000fe200000e0000 */
[----:B------:R-:W-:-:S03]  /*194e0*/  LOP3.LUT R18, R18, 0xffff7fff, RZ, 0xc0, !PT ;  /* 0xffff7fff12127812 */ /* 0x000fc600078ec0ff */
[----:B------:R-:W-:Y:S01]  /*194f0*/  SHFL.IDX PT, R10, R10, 0x3, 0x181f ;  /* 0x00781f000a0a7f89 */ /* 0x000fe200000e0000 */
[----:B-1----:R-:W-:-:S05]  /*19500*/  IADD3 R2, P0, R2, R0, RZ ;  /* 0x0000000002027210 */ /* 0x002fca0007f1e0ff */
[----:B------:R-:W-:Y:S01]  /*19510*/  @P3 LOP3.LUT R18, R18, 0x8000, RZ, 0xfc, !PT ;  /* 0x0000800012123812 */ /* 0x000fe200078efcff */
[----:B----4-:R-:W-:Y:S01]  /*19520*/  IMAD.X R3, RZ, RZ, R3, P0 ;  /* 0x000000ffff037224 */ /* 0x010fe200000e0603 */
[----:B------:R-:W-:-:S04]  /*19530*/  ISETP.NE.U32.AND P0, PT, R31, RZ, PT ;  /* 0x000000ff1f00720c */ /* 0x000fc80003f05070 */
[----:B------:R-:W-:Y:S01]  /*19540*/  LDGSTS.E.BYPASS.LTC128B.128 [R21+0x400], desc[UR42][R2.64], !P1 ;  /* 0x0040000002157fae */ /* 0x000fe2000c901d6a */
[----:B------:R-:W-:-:S03]  /*19550*/  ISETP.NE.U32.AND P1, PT, R30, RZ, PT ;  /* 0x000000ff1e00720c */ /* 0x000fc60003f25070 */
[----:B------:R-:W-:Y:S01]  /*19560*/  LDGSTS.E.BYPASS.LTC128B.128 [R21+0x2400], desc[UR42][R2.64+0x80], !P2 ;  /* 0x0240008002157fae */ /* 0x000fe2000d101d6a */
[----:B-----5:R-:W-:-:S03]  /*19570*/  IADD3 R4, P2, R14, R0, RZ ;  /* 0x000000000e047210 */ /* 0x020fc60007f5e0ff */
[----:B------:R-:W-:Y:S01]  /*19580*/  LDGSTS.E.BYPASS.LTC128B.128 [R21+0x4400], desc[UR42][R2.64+0x100], !P3 ;  /* 0x0440010002157fae */ /* 0x000fe2000d901d6a */
[C---:B------:R-:W-:Y:S01]  /*19590*/  LOP3.LUT P3, RZ, R18.reuse, 0x80, RZ, 0xc0, !PT ;  /* 0x0000008012ff7812 */ /* 0x040fe2000786c0ff */
[----:B0-----:R-:W-:Y:S01]  /*195a0*/  IMAD.X R5, RZ, RZ, R5, P2 ;  /* 0x000000ffff057224 */ /* 0x001fe200010e0605 */
        /* <DEDUP_REMOVED lines=33> */
.L_x_4157:
[----:B------:R-:W-:Y:S02]  /*197c0*/  LOP3.LUT R18, R18, 0xffffbfff, RZ, 0xc0, !PT ;  /* 0xffffbfff12127812 */ /* 0x000fe400078ec0ff */
[----:B-1----:R-:W-:Y:S02]  /*197d0*/  IADD3 R2, P2, R14, R0, RZ ;  /* 0x000000000e027210 */ /* 0x002fe40007f5e0ff */
        /* <DEDUP_REMOVED lines=23> */
.L_x_4032:
[----:B------:R-:W-:Y:S02]  /*19950*/  PLOP3.LUT P1, PT, P1, P0, PT, 0xa2, 0x0 ;  /* 0x000000000000781c */ /* 0x000fe40000f21472 */
[----:B------:R-:W-:-:S08]  /*19960*/  @P0 R2UR P1, UR4, R6 ;  /* 0x00000000060402ca */ /* 0x000fd00000020000 */
[----:B------:R-:W-:-:S05]  /*19970*/  @P0 PLOP3.LUT P0, PT, P1, PT, PT, 0x80, 0x0 ;  /* 0x000000000000081c */ /* 0x000fca0000f0f070 */
[----:B------:R-:W-:Y:S01]  /*19980*/  @!P1 SYNCS.ARRIVE.TRANS64.RED.A0T1 RZ, [UR4+0x28c50], RZ ;  /* 0x028c50ffffff99a7 */ /* 0x000fe20008200404 */
[----:B------:R-:W-:Y:S07]  /*19990*/  @!P1 ARRIVES.LDGSTSBAR.64.TRANSCNT [UR4+0x28c50] ;  /* 0x028c5000ff0099b0 */ /* 0x000fee0008000a84 */
[----:B------:R-:W-:Y:S05]  /*199a0*/  @P0 BRA.U.ANY `(.L_x_4032) ;  /* 0xfffffffd00e80947 */ /* 0x000fea000393ffff */
[----:B------:R-:W-:Y:S01]  /*199b0*/  NOP ;  /* 0x0000000000007918 */ /* 0x000fe20000000000 */
[----:B0-----:R-:W-:-:S04]  /*199c0*/  MOV R2, UR38 ;  /* 0x0000002600027c02 */ /* 0x001fc80008000f00 */
[----:B------:R-:W-:-:S13]  /*199d0*/  ISETP.NE.AND P2, PT, R2, 0x3, PT ;  /* 0x000000030200780c */ /* 0x000fda0003f45270 */
[----:B------:R-:W-:Y:S05]  /*199e0*/  @!P2 BRA `(.L_x_4033) ;  /* 0x000000000004a947 */ /* 0x000fea0003800000 */
[----:B------:R-:W-:Y:S01]  /*199f0*/  BPT.TRAP 0x1 ;  /* 0x000000040000795c */ /* 0x000fe20000300000 */
.L_x_4033:
[----:B------:R1:W-:Y:S01]  /*19a00*/  SYNCS.ARRIVE.TRANS64.A1T0 RZ, [R6+URZ+0x28c50], RZ ;  /* 0x028c50ff06ff79a7 */ /* 0x0003e2000810003f */
[----:B------:R-:W-:Y:S05]  /*19a10*/  @P3 BRA `(.L_x_4034) ;  /* 0xfffffff000603947 */ /* 0x000fea000383ffff */
.L_x_4021:
[----:B------:R-:W-:Y:S05]  /*19a20*/  BSYNC B0 ;  /* 0x0000000000007941 */ /* 0x000fea0003800000 */
.L_x_4020:
        /* <DEDUP_REMOVED lines=9> */
[----:B0-----:R-:W0:Y:S01]  /*19ac0*/  S2R R5, SR_LANEID ;  /* 0x0000000000057919 */ /* 0x001e220000000000 */
[----:B------:R-:W-:Y:S01]  /*19ad0*/  VOTEU.ANY UR4, UPT, PT ;  /* 0x0000000000047886 */ /* 0x000fe200038e0100 */
[----:B------:R-:W4:Y:S01]  /*19ae0*/  LDC.64 R2, c[0x0][0xc60] ;  /* 0x00031800ff027b82 */ /* 0x000f220000000a00 */
[----:B------:R-:W0:Y:S02]  /*19af0*/  FLO.U32 R0, UR4 ;  /* 0x0000000400007d00 */ /* 0x000e2400080e0000 */
[----:B0-----:R-:W-:-:S06]  /*19b00*/  ISETP.EQ.U32.AND P1, PT, R0, R5, PT ;  /* 0x000000050000720c */ /* 0x001fcc0003f22070 */
[----:B------:R-:W4:Y:S07]  /*19b10*/  POPC R5, UR4 ;  /* 0x0000000400057d09 */ /* 0x000f2e0008000000 */
[----:B----4-:R-:W4:Y:S01]  /*19b20*/  @P1 ATOMG.E.ADD.STRONG.GPU PT, R3, desc[UR42][R2.64], R5 ;  /* 0x00000005020319a8 */ /* 0x010f2200081ee1ea */
[----:B------:R-:W0:Y:S02]  /*19b30*/  S2R R4, SR_LTMASK ;  /* 0x0000000000047919 */ /* 0x000e240000003900 */
[----:B0-----:R-:W-:-:S04]  /*19b40*/  LOP3.LUT R4, R4, UR4, RZ, 0xc0, !PT ;  /* 0x0000000404047c12 */ /* 0x001fc8000f8ec0ff */
[----:B------:R-:W0:Y:S01]  /*19b50*/  POPC R7, R4 ;  /* 0x0000000400077309 */ /* 0x000e220000000000 */
[----:B----4-:R-:W0:Y:S02]  /*19b60*/  SHFL.IDX PT, R0, R3, R0, 0x1f ;  /* 0x00001f0003007589 */ /* 0x010e2400000e0000 */
[----:B0-----:R-:W-:-:S07]  /*19b70*/  IADD3 R24, R0, UR37, R7 ;  /* 0x0000002500187c10 */ /* 0x001fce000fffe007 */
.L_x_4036:
[----:B------:R-:W-:Y:S05]  /*19b80*/  BSYNC B0 ;  /* 0x0000000000007941 */ /* 0x000fea0003800000 */
.L_x_4035:
[----:B------:R-:W-:-:S07]  /*19b90*/  SEL R22, R22, RZ, P0 ;  /* 0x000000ff16167207 */ /* 0x000fce0000000000 */
.L_x_3995:
[----:B------:R-:W-:Y:S05]  /*19ba0*/  BSYNC B7 ;  /* 0x0000000000077941 */ /* 0x000fea0003800000 */
.L_x_3993:
[----:B------:R-:W-:-:S13]  /*19bb0*/  LOP3.LUT P0, RZ, R18, 0x1000, RZ, 0xc0, !PT ;  /* 0x0000100012ff7812 */ /* 0x000fda000780c0ff */
[----:B------:R-:W-:Y:S05]  /*19bc0*/  @!P0 BRA `(.L_x_4037) ;  /* 0x0000000000248947 */ /* 0x000fea0003800000 */
[----:B------:R-:W-:Y:S05]  /*19bd0*/  WARPSYNC.ALL ;  /* 0x0000000000007948 */ /* 0x000fea0003800000 */
[----:B------:R-:W4:Y:S08]  /*19be0*/  S2UR UR5, SR_CgaCtaId ;  /* 0x00000000000579c3 */ /* 0x000f300000008800 */
[----:B------:R-:W-:Y:S06]  /*19bf0*/  BAR.SYNC.DEFER_BLOCKING 0x5, 0x180 ;  /* 0x0146000000007b1d */ /* 0x000fec0000010000 */
[----:B------:R-:W-:-:S02]  /*19c00*/  UMOV UR4, 0x400 ;  /* 0x0000040000047882 */ /* 0x000fc40000000000 */
[----:B----4-:R-:W-:-:S06]  /*19c10*/  ULEA UR4, UR5, UR4, 0x18 ;  /* 0x0000000405047291 */ /* 0x010fcc000f8ec03f */
[----:B0-----:R-:W-:-:S05]  /*19c20*/  IMAD.U32 R17, RZ, RZ, UR4 ;  /* 0x00000004ff117e24 */ /* 0x001fca000f8e00ff */
[----:B------:R0:W4:Y:S01]  /*19c30*/  LDS.128 R24, [R17+0x28cd0] ;  /* 0x028cd00011187984 */ /* 0x0001220000000c00 */
[----:B------:R-:W-:Y:S06]  /*19c40*/  BAR.ARV 0x4, 0x180 ;  /* 0x0106000000007b1d */ /* 0x000fec0000002000 */
[----:B------:R-:W-:Y:S05]  /*19c50*/  BRA `(.L_x_4038) ;  /* 0x0000000800d07947 */ /* 0x000fea0003800000 */
.L_x_4037:
        /* <DEDUP_REMOVED lines=8> */
[----:B0-----:R-:W0:Y:S08]  /*19ce0*/  @!P1 LDC.64 R2, c[0x0][0xc80] ;  /* 0x00032000ff029b82 */ /* 0x001e300000000a00 */
[----:B------:R-:W4:Y:S01]  /*19cf0*/  @!P1 LDC.64 R4, c[0x0][0xc78] ;  /* 0x00031e00ff049b82 */ /* 0x000f220000000a00 */
[----:B0-----:R-:W-:-:S05]  /*19d00*/  @!P1 IMAD.WIDE R2, R7, 0x4, R2 ;  /* 0x0000000407029825 */ /* 0x001fca00078e0202 */
[----:B------:R4:W5:Y:S02]  /*19d10*/  @!P1 LDG.E R8, desc[UR42][R2.64] ;  /* 0x0000002a02089981 */ /* 0x000964000c1e1900 */
[----:B----4-:R-:W-:-:S05]  /*19d20*/  @!P1 IMAD.WIDE R2, R7, 0x4, R4 ;  /* 0x0000000407029825 */ /* 0x010fca00078e0204 */
[----:B------:R-:W4:Y:S01]  /*19d30*/  @!P1 LDG.E R5, desc[UR42][R2.64] ;  /* 0x0000002a02059981 */ /* 0x000f22000c1e1900 */
[----:B------:R-:W-:Y:S01]  /*19d40*/  IMAD.MOV.U32 R7, RZ, RZ, RZ ;  /* 0x000000ffff077224 */ /* 0x000fe200078e00ff */
[C---:B------:R-:W-:Y:S01]  /*19d50*/  ISETP.GE.U32.AND P2, PT, R9.reuse, 0x2, PT ;  /* 0x000000020900780c */ /* 0x040fe20003f46070 */
[----:B------:R-:W-:Y:S01]  /*19d60*/  IMAD.MOV.U32 R4, RZ, RZ, RZ ;  /* 0x000000ffff047224 */ /* 0x000fe200078e00ff */
[C---:B------:R-:W-:Y:S01]  /*19d70*/  ISETP.GE.U32.AND P3, PT, R9.reuse, 0x4, PT ;  /* 0x000000040900780c */ /* 0x040fe20003f66070 */
[----:B------:R-:W-:Y:S01]  /*19d80*/  SHFL.IDX PT, R0, R24, RZ, 0x1f ;  /* 0x00001fff18007589 */ /* 0x000fe200000e0000 */
[C---:B------:R-:W-:Y:S02]  /*19d90*/  ISETP.GE.U32.AND P4, PT, R9.reuse, 0x8, PT ;  /* 0x000000080900780c */ /* 0x040fe40003f86070 */
[----:B------:R-:W-:Y:S01]  /*19da0*/  ISETP.GE.U32.AND P5, PT, R9, 0x10, PT ;  /* 0x000000100900780c */ /* 0x000fe20003fa6070 */
[----:B-123--:R0:W-:Y:S02]  /*19db0*/  SHFL.IDX PT, R6, R24, 0x1, 0x1f ;  /* 0x00201f0018067f89 */ /* 0x00e1e400000e0000 */
[----:B0-----:R-:W-:-:S02]  /*19dc0*/  IMAD.MOV.U32 R24, RZ, RZ, RZ ;  /* 0x000000ffff187224 */ /* 0x001fc400078e00ff */
[----:B-----5:R-:W-:Y:S02]  /*19dd0*/  @!P1 IMAD.MOV.U32 R7, RZ, RZ, R8 ;  /* 0x000000ffff079224 */ /* 0x020fe400078e0008 */
[----:B----4-:R-:W-:Y:S01]  /*19de0*/  @!P1 IMAD.MOV.U32 R4, RZ, RZ, R5 ;  /* 0x000000ffff049224 */ /* 0x010fe200078e0005 */
        /* <DEDUP_REMOVED lines=18> */
.L_x_4167:
[----:B------:R-:W-:Y:S02]  /*19f10*/  ULDC UR4, c[0x0][0xc38] ;  /* 0x00030e0000047ab9 */ /* 0x000fe40000000800 */
[----:B------:R-:W-:-:S04]  /*19f20*/  IMAD.U32 R2, RZ, RZ, UR4 ;  /* 0x00000004ff027e24 */ /* 0x000fc8000f8e00ff */
[----:B-1----:R-:W-:-:S04]  /*19f30*/  IMAD R5, R14, R2, RZ ;  /* 0x000000020e057224 */ /* 0x002fc800078e02ff */
[----:B------:R-:W-:-:S05]  /*19f40*/  IMAD.IADD R6, R6, 0x1, R5 ;  /* 0x0000000106067824 */ /* 0x000fca00078e0205 */
[----:B------:R-:W-:-:S13]  /*19f50*/  ISETP.GT.AND P6, PT, R6, R0, PT ;  /* 0x000000000600720c */ /* 0x000fda0003fc4270 */
[----:B------:R-:W-:Y:S05]  /*19f60*/  @P6 BRA `(.L_x_4040) ;  /* 0x0000000000a46947 */ /* 0x000fea0003800000 */
.L_x_4043:
[----:B------:R-:W1:Y:S01]  /*19f70*/  LDC R2, c[0x0][0xc3c] ;  /* 0x00030f00ff027b82 */ /* 0x000e620000000800 */
[----:B------:R-:W-:-:S05]  /*19f80*/  VIADD R27, R27, 0x1f ;  /* 0x0000001f1b1b7836 */ /* 0x000fca0000000000 */
[----:B-1----:R-:W-:-:S13]  /*19f90*/  ISETP.GE.AND P6, PT, R27, R2, PT ;  /* 0x000000021b00720c */ /* 0x002fda0003fc6270 */
[----:B------:R-:W-:Y:S05]  /*19fa0*/  @P6 BRA `(.L_x_4041) ;  /* 0x0000000400b86947 */ /* 0x000fea0003800000 */
[----:B0-----:R-:W0:Y:S01]  /*19fb0*/  S2R R3, SR_TID.X ;  /* 0x0000000000037919 */ /* 0x001e220000002100 */
        /* <DEDUP_REMOVED lines=30> */
.L_x_4175:
[----:B------:R-:W-:Y:S02]  /*1a1a0*/  ULDC UR4, c[0x0][0xc38] ;  /* 0x00030e0000047ab9 */ /* 0x000fe40000000800 */
[----:B------:R-:W-:-:S04]  /*1a1b0*/  IMAD.U32 R2, RZ, RZ, UR4 ;  /* 0x00000004ff027e24 */ /* 0x000fc8000f8e00ff */
[----:B-1----:R-:W-:-:S04]  /*1a1c0*/  IMAD R5, R14, R2, RZ ;  /* 0x000000020e057224 */ /* 0x002fc800078e02ff */
[----:B------:R-:W-:-:S05]  /*1a1d0*/  IMAD.IADD R6, R5, 0x1, R6 ;  /* 0x0000000105067824 */ /* 0x000fca00078e0206 */
[----:B------:R-:W-:-:S13]  /*1a1e0*/  ISETP.GT.AND P6, PT, R6, R0, PT ;  /* 0x000000000600720c */ /* 0x000fda0003fc4270 */
[----:B------:R-:W-:Y:S05]  /*1a1f0*/  @!P6 BRA `(.L_x_4043) ;  /* 0xfffffffc005ce947 */ /* 0x000fea000383ffff */
.L_x_4040:
        /* <DEDUP_REMOVED lines=9> */
.L_x_4180:
[----:B------:R-:W-:-:S13]  /*1a290*/  ISETP.NE.AND P0, PT, R8, RZ, PT ;  /* 0x000000ff0800720c */ /* 0x000fda0003f05270 */
[----:B------:R-:W-:Y:S05]  /*1a2a0*/  @!P0 BRA `(.L_x_4045) ;  /* 0x0000000000108947 */ /* 0x000fea0003800000 */
[----:B------:R-:W-:Y:S01]  /*1a2b0*/  UMOV UR4, 0xffffffff ;  /* 0xffffffff00047882 */ /* 0x000fe20000000000 */
[----:B------:R-:W-:Y:S02]  /*1a2c0*/  VIADD R12, R5, 0xffffffff ;  /* 0xffffffff050c7836 */ /* 0x000fe40000000000 */
[----:B------:R-:W-:Y:S05]  /*1a2d0*/  BRA.DIV UR4, `(.L_x_4046) ;  /* 0x0000004204207947 */ /* 0x000fea000b800000 */
[----:B------:R4:W0:Y:S02]  /*1a2e0*/  SHFL.IDX PT, R24, R3, R12, 0x1f ;  /* 0x00001f0c03187589 */ /* 0x00082400000e0000 */
.L_x_4045:
[----:B--2---:R-:W-:Y:S01]  /*1a2f0*/  IABS R8, R7 ;  /* 0x0000000700087213 */ /* 0x004fe20000000000 */
[----:B0-----:R-:W-:Y:S01]  /*1a300*/  IMAD R24, R24, R2, R6 ;  /* 0x0000000218187224 */ /* 0x001fe200078e0206 */
[----:B---3--:R-:W-:Y:S01]  /*1a310*/  IABS R6, R4 ;  /* 0x0000000400067213 */ /* 0x008fe20000000000 */
[----:B------:R-:W-:Y:S01]  /*1a320*/  IMAD.MOV.U32 R2, RZ, RZ, RZ ;  /* 0x000000ffff027224 */ /* 0x000fe200078e00ff */
[----:B------:R-:W0:Y:S01]  /*1a330*/  I2F.RP R9, R8 ;  /* 0x0000000800097306 */ /* 0x000e220000209400 */
[----:B------:R-:W-:Y:S02]  /*1a340*/  IMAD.IADD R0, R0, 0x1, -R24 ;  /* 0x0000000100007824 */ /* 0x000fe400078e0a18 */
[----:B------:R-:W-:-:S05]  /*1a350*/  IMAD.IADD R27, R5, 0x1, R27 ;  /* 0x00000001051b7824 */ /* 0x000fca00078e021b */
[----:B------:R-:W2:Y:S08]  /*1a360*/  I2F.RP R10, R6 ;  /* 0x00000006000a7306 */ /* 0x000eb00000209400 */
[----:B0-----:R-:W4:Y:S08]  /*1a370*/  MUFU.RCP R9, R9 ;  /* 0x0000000900097308 */ /* 0x001f300000001000 */
[----:B--2---:R-:W-:Y:S01]  /*1a380*/  MUFU.RCP R10, R10 ;  /* 0x0000000a000a7308 */ /* 0x004fe20000001000 */
[----:B----4-:R-:W-:-:S07]  /*1a390*/  VIADD R3, R9, 0xffffffe ;  /* 0x0ffffffe09037836 */ /* 0x010fce0000000000 */
        /* <DEDUP_REMOVED lines=8> */
[----:B------:R-:W-:Y:S02]  /*1a420*/  IMAD R11, R9, R12, R11 ;  /* 0x0000000c090b7224 */ /* 0x000fe400078e020b */
[----:B------:R-:W-:Y:S02]  /*1a430*/  VIADD R12, R10, 0xffffffe ;  /* 0x0ffffffe0a0c7836 */ /* 0x000fe40000000000 */
[----:B------:R-:W-:Y:S01]  /*1a440*/  IMAD.MOV.U32 R2, RZ, RZ, RZ ;  /* 0x000000ffff027224 */ /* 0x000fe200078e00ff */
[----:B------:R-:W-:Y:S01]  /*1a450*/  ISETP.GT.U32.AND P1, PT, R8, R11, PT ;  /* 0x0000000b0800720c */ /* 0x000fe20003f24070 */
[----:B------:R-:W0:-:S12]  /*1a460*/  F2I.FTZ.U32.TRUNC.NTZ R3, R12 ;  /* 0x0000000c00037305 */ /* 0x000e18000021f000 */
[----:B------:R-:W-:Y:S02]  /*1a470*/  @!P1 IMAD.IADD R11, R11, 0x1, -R8 ;  /* 0x000000010b0b9824 */ /* 0x000fe400078e0a08 */
[----:B------:R-:W-:Y:S01]  /*1a480*/  @!P1 VIADD R9, R9, 0x1 ;  /* 0x0000000109099836 */ /* 0x000fe20000000000 */
[----:B------:R-:W-:Y:S02]  /*1a490*/  ISETP.NE.AND P1, PT, R7, RZ, PT ;  /* 0x000000ff0700720c */ /* 0x000fe40003f25270 */
[----:B------:R-:W-:Y:S01]  /*1a4a0*/  ISETP.GE.U32.AND P0, PT, R11, R8, PT ;  /* 0x000000080b00720c */ /* 0x000fe20003f06070 */
[----:B0-----:R-:W-:Y:S01]  /*1a4b0*/  IMAD.MOV R11, RZ, RZ, -R3 ;  /* 0x000000ffff0b7224 */ /* 0x001fe200078e0a03 */
[----:B------:R-:W-:-:S03]  /*1a4c0*/  IABS R8, R4 ;  /* 0x0000000400087213 */ /* 0x000fc60000000000 */
[----:B------:R-:W-:Y:S02]  /*1a4d0*/  IMAD R11, R11, R6, RZ ;  /* 0x000000060b0b7224 */ /* 0x000fe400078e02ff */
[----:B------:R-:W-:Y:S02]  /*1a4e0*/  IMAD.MOV R8, RZ, RZ, -R8 ;  /* 0x000000ffff087224 */ /* 0x000fe400078e0a08 */
[----:B------:R-:W-:Y:S01]  /*1a4f0*/  IMAD.HI.U32 R2, R3, R11, R2 ;  /* 0x0000000b03027227 */ /* 0x000fe200078e0002 */
[----:B------:R-:W-:-:S03]  /*1a500*/  LOP3.LUT R3, R0, R7, RZ, 0x3c, !PT ;  /* 0x0000000700037212 */ /* 0x000fc600078e3cff */
[----:B------:R-:W-:Y:S01]  /*1a510*/  @P0 VIADD R9, R9, 0x1 ;  /* 0x0000000109090836 */ /* 0x000fe20000000000 */
[----:B------:R-:W-:-:S13]  /*1a520*/  ISETP.GE.AND P2, PT, R3, RZ, PT ;  /* 0x000000ff0300720c */ /* 0x000fda0003f46270 */
        /* <DEDUP_REMOVED lines=17> */
[--C-:B------:R-:W-:Y:S02]  /*1a640*/  IMAD.MOV R3, RZ, RZ, -R2.reuse ;  /* 0x000000ffff037224 */ /* 0x100fe400078e0a02 */
[C---:B------:R-:W-:Y:S02]  /*1a650*/  IMAD R2, R4.reuse, 0x1000000, R2 ;  /* 0x0100000004027824 */ /* 0x040fe400078e0202 */
[----:B------:R-:W-:-:S04]  /*1a660*/  IMAD R9, R4, R3, R9 ;  /* 0x0000000304097224 */ /* 0x000fc800078e0209 */
[----:B------:R-:W-:Y:S01]  /*1a670*/  IMAD R26, R9, 0x10000, R2 ;  /* 0x00010000091a7824 */ /* 0x000fe200078e0202 */
[----:B------:R-:W-:Y:S06]  /*1a680*/  BRA `(.L_x_4047) ;  /* 0x00000000001c7947 */ /* 0x000fec0003800000 */
.L_x_4041:
[----:B------:R-:W-:Y:S01]  /*1a690*/  UMOV UR4, URZ ;  /* 0x0000003f00047c82 */ /* 0x000fe20008000000 */
[----:B------:R-:W-:Y:S01]  /*1a6a0*/  UMOV UR5, URZ ;  /* 0x0000003f00057c82 */ /* 0x000fe20008000000 */
[----:B------:R-:W-:Y:S01]  /*1a6b0*/  ULDC UR6, c[0x0][0xc3c] ;  /* 0x00030f0000067ab9 */ /* 0x000fe20000000800 */
[----:B------:R-:W-:Y:S02]  /*1a6c0*/  IMAD.MOV.U32 R24, RZ, RZ, R0 ;  /* 0x000000ffff187224 */ /* 0x000fe400078e0000 */
[----:B------:R-:W-:Y:S02]  /*1a6d0*/  IMAD.U32 R25, RZ, RZ, UR4 ;  /* 0x00000004ff197e24 */ /* 0x000fe4000f8e00ff */
[----:B------:R-:W-:Y:S02]  /*1a6e0*/  IMAD.U32 R26, RZ, RZ, UR5 ;  /* 0x00000005ff1a7e24 */ /* 0x000fe4000f8e00ff */
[----:B------:R-:W-:-:S07]  /*1a6f0*/  IMAD.U32 R27, RZ, RZ, UR6 ;  /* 0x00000006ff1b7e24 */ /* 0x000fce000f8e00ff */
.L_x_4047:
[----:B------:R-:W2:Y:S01]  /*1a700*/  S2R R0, SR_TID.X ;  /* 0x0000000000007919 */ /* 0x000ea20000002100 */
[----:B------:R-:W-:Y:S05]  /*1a710*/  WARPSYNC.ALL ;  /* 0x0000000000007948 */ /* 0x000fea0003800000 */
[----:B------:R-:W-:Y:S01]  /*1a720*/  BAR.SYNC.DEFER_BLOCKING 0x4, 0x180 ;  /* 0x0106000000007b1d */ /* 0x000fe20000010000 */
[----:B--2---:R-:W-:-:S04]  /*1a730*/  LOP3.LUT R0, R0, 0x1f, RZ, 0xc0, !PT ;  /* 0x0000001f00007812 */ /* 0x004fc800078ec0ff */
[----:B------:R-:W-:-:S13]  /*1a740*/  ISETP.NE.AND P0, PT, R0, RZ, PT ;  /* 0x000000ff0000720c */ /* 0x000fda0003f05270 */
[----:B0-----:R-:W0:Y:S01]  /*1a750*/  @!P0 S2R R3, SR_CgaCtaId ;  /* 0x0000000000038919 */ /* 0x001e220000008800 */
[----:B------:R-:W-:-:S04]  /*1a760*/  @!P0 MOV R0, 0x400 ;  /* 0x0000040000008802 */ /* 0x000fc80000000f00 */
[----:B0-----:R-:W-:-:S05]  /*1a770*/  @!P0 LEA R17, R3, R0, 0x18 ;  /* 0x0000000003118211 */ /* 0x001fca00078ec0ff */
[----:B------:R0:W-:Y:S01]  /*1a780*/  @!P0 STS.128 [R17+0x28cd0], R24 ;  /* 0x028cd01811008388 */ /* 0x0001e20000000c00 */
[----:B------:R-:W-:Y:S06]  /*1a790*/  BAR.ARV 0x5, 0x180 ;  /* 0x0146000000007b1d */ /* 0x000fec0000002000 */
.L_x_4038:
[----:B------:R-:W-:Y:S02]  /*1a7a0*/  ULDC UR4, c[0x0][0xc3c] ;  /* 0x00030f0000047ab9 */ /* 0x000fe40000000800 */
[----:B----4-:R-:W-:-:S13]  /*1a7b0*/  ISETP.GE.AND P0, PT, R27, UR4, PT ;  /* 0x000000041b007c0c */ /* 0x010fda000bf06270 */
[----:B------:R-:W-:Y:S05]  /*1a7c0*/  @!P0 BRA `(.L_x_4048) ;  /* 0xffffff9800088947 */ /* 0x000fea000383ffff */
[----:B------:R-:W-:Y:S05]  /*1a7d0*/  BSYNC B8 ;  /* 0x0000000000087941 */ /* 0x000fea0003800000 */
.L_x_3939:
[----:B------:R-:W4:Y:S01]  /*1a7e0*/  LDL.LU R0, [R1+0x20] ;  /* 0x0000200001007983 */ /* 0x000f220000300800 */
[----:B------:R-:W-:Y:S01]  /*1a7f0*/  BSSY B0, `(.L_x_4049) ;  /* 0x000000b000007945 */ /* 0x000fe20003800000 */
[----:B-1----:R-:W1:Y:S01]  /*1a800*/  S2R R5, SR_CgaCtaId ;  /* 0x0000000000057919 */ /* 0x002e620000008800 */
[----:B----4-:R-:W-:-:S05]  /*1a810*/  VIADD R0, R0, 0x1 ;  /* 0x0000000100007836 */ /* 0x010fca0000000000 */
        /* <DEDUP_REMOVED lines=8> */
.L_x_4183:
[----:B------:R-:W-:Y:S05]  /*1a8a0*/  BSYNC B0 ;  /* 0x0000000000007941 */ /* 0x000fea0003800000 */
.L_x_4049:
[----:B------:R-:W-:-:S03]  /*1a8b0*/  UMOV UR4, 0xffffffff ;  /* 0xffffffff00047882 */ /* 0x000fc60000000000 */
[----:B------:R-:W-:Y:S05]  /*1a8c0*/  BRA.DIV UR4, `(.L_x_4051) ;  /* 0x0000003a04e07947 */ /* 0x000fea000b800000 */
[----:B-1----:R-:W1:Y:S02]  /*1a8d0*/  S2R R0, SR_TID.X ;  /* 0x0000000000007919 */ /* 0x002e640000002100 */
[----:B-1----:R-:W-:-:S04]  /*1a8e0*/  SHF.R.U32.HI R0, RZ, 0x5, R0 ;  /* 0x00000005ff007819 */ /* 0x002fc80000011600 */
[----:B------:R-:W-:-:S05]  /*1a8f0*/  LOP3.LUT R0, R0, 0x3, RZ, 0xc0, !PT ;  /* 0x0000000300007812 */ /* 0x000fca00078ec0ff */
[----:B------:R1:W4:Y:S02]  /*1a900*/  SHFL.IDX PT, R14, R0, RZ, 0x1f ;  /* 0x00001fff000e7589 */ /* 0x00032400000e0000 */
.L_x_4186:
[----:B----4-:R-:W-:-:S13]  /*1a910*/  ISETP.NE.AND P0, PT, R14, RZ, PT ;  /* 0x000000ff0e00720c */ /* 0x010fda0003f05270 */
[----:B------:R-:W-:Y:S05]  /*1a920*/  @P0 BRA `(.L_x_3794) ;  /* 0x0000000000880947 */ /* 0x000fea0003800000 */
[----:B------:R-:W-:-:S03]  /*1a930*/  UMOV UR4, 0xffffffff ;  /* 0xffffffff00047882 */ /* 0x000fc60000000000 */
[----:B------:R-:W-:Y:S05]  /*1a940*/  BRA.DIV UR4, `(.L_x_4052) ;  /* 0x0000003a04f47947 */ /* 0x000fea000b800000 */
[----:B------:R-:W-:-:S13]  /*1a950*/  ELECT P6, URZ, PT ;  /* 0x00000000003f782f */ /* 0x000fda00038c0000 */
.L_x_4189:
[----:B------:R-:W-:Y:S05]  /*1a960*/  @!P6 BRA `(.L_x_3794) ;  /* 0x000000000078e947 */ /* 0x000fea0003800000 */
[----:B------:R-:W-:-:S06]  /*1a970*/  ULOP3.LUT UR4, UR36, 0x2, URZ, 0xfc, !UPT ;  /* 0x0000000224047892 */ /* 0x000fcc000f8efc3f */
[----:B-1----:R-:W-:-:S05]  /*1a980*/  IMAD.U32 R0, RZ, RZ, UR4 ;  /* 0x00000004ff007e24 */ /* 0x002fca000f8e00ff */
[----:B------:R-:W-:-:S13]  /*1a990*/  ISETP.NE.AND P0, PT, R0, 0x3, PT ;  /* 0x000000030000780c */ /* 0x000fda0003f05270 */
[----:B------:R-:W-:Y:S05]  /*1a9a0*/  @!P0 BRA `(.L_x_4053) ;  /* 0x0000000000048947 */ /* 0x000fea0003800000 */
[----:B------:R-:W-:Y:S01]  /*1a9b0*/  BPT.TRAP 0x1 ;  /* 0x000000040000795c */ /* 0x000fe20000300000 */
.L_x_4053:
[----:B------:R-:W-:Y:S01]  /*1a9c0*/  IMAD R5, R22, 0x8, R7 ;  /* 0x0000000816057824 */ /* 0x000fe200078e0207 */
[----:B------:R-:W-:Y:S01]  /*1a9d0*/  SHF.L.U32 R0, R28, 0x1f, RZ ;  /* 0x0000001f1c007819 */ /* 0x000fe200000006ff */
[----:B------:R-:W-:-:S03]  /*1a9e0*/  VIADD R22, R22, 0x1 ;  /* 0x0000000116167836 */ /* 0x000fc60000000000 */
[----:B------:R-:W1:Y:S02]  /*1a9f0*/  SYNCS.PHASECHK.TRANS64.TRYWAIT P1, [R5+URZ+0x28c40], R0 ;  /* 0x028c4000050075a7 */ /* 0x000e64000802017f */
[----:B------:R-:W-:-:S04]  /*1aa00*/  ISETP.NE.AND P2, PT, R22, 0x2, PT ;  /* 0x000000021600780c */ /* 0x000fc80003f45270 */
[----:B------:R-:W-:Y:S01]  /*1aa10*/  SEL R3, RZ, 0x1, P2 ;  /* 0x00000001ff037807 */ /* 0x000fe20001000000 */
[----:B-1----:R-:W-:Y:S08]  /*1aa20*/  @!P1 BRA `(.L_x_4054) ;  /* 0x0000003800dc9947 */ /* 0x002ff00003800000 */
.L_x_4190:
[----:B------:R-:W-:Y:S02]  /*1aa30*/  SEL R22, R22, RZ, P2 ;  /* 0x000000ff16167207 */ /* 0x000fe40001000000 */
[----:B------:R-:W-:Y:S01]  /*1aa40*/  LOP3.LUT R2, R28, R3, RZ, 0x3c, !PT ;  /* 0x000000031c027212 */ /* 0x000fe200078e3cff */
[----:B------:R-:W-:Y:S06]  /*1aa50*/  @!P0 BRA `(.L_x_4055) ;  /* 0x0000000000048947 */ /* 0x000fec0003800000 */
[----:B------:R-:W-:Y:S01]  /*1aa60*/  BPT.TRAP 0x1 ;  /* 0x000000040000795c */ /* 0x000fe20000300000 */
.L_x_4055:
[----:B------:R-:W-:Y:S02]  /*1aa70*/  LEA R3, R22, R7, 0x3 ;  /* 0x0000000716037211 */ /* 0x000fe400078e18ff */
[----:B------:R-:W-:-:S04]  /*1aa80*/  SHF.L.U32 R2, R2, 0x1f, RZ ;  /* 0x0000001f02027819 */ /* 0x000fc800000006ff */
[----:B------:R-:W4:Y:S02]  /*1aa90*/  SYNCS.PHASECHK.TRANS64.TRYWAIT P1, [R3+URZ+0x28c40], R2 ;  /* 0x028c4002030075a7 */ /* 0x000f24000802017f */
[----:B----4-:R-:W-:Y:S05]  /*1aaa0*/  @!P1 BRA `(.L_x_4056) ;  /* 0x0000003800d09947 */ /* 0x010fea0003800000 */
.L_x_4191:
[----:B------:R-:W-:Y:S05]  /*1aab0*/  @!P0 BRA `(.L_x_4057) ;  /* 0x0000000000048947 */ /* 0x000fea0003800000 */
[----:B------:R-:W-:Y:S01]  /*1aac0*/  BPT.TRAP 0x1 ;  /* 0x000000040000795c */ /* 0x000fe20000300000 */
.L_x_4057:
[----:B------:R-:W5:Y:S02]  /*1aad0*/  SYNCS.PHASECHK.TRANS64.TRYWAIT P1, [R5+URZ+0x28c60], R0 ;  /* 0x028c6000050075a7 */ /* 0x000f64000802017f */
[----:B-----5:R-:W-:Y:S05]  /*1aae0*/  @!P1 BRA `(.L_x_4058) ;  /* 0x0000003800d49947 */ /* 0x020fea0003800000 */
.L_x_4192:
[----:B------:R-:W-:Y:S05]  /*1aaf0*/  @!P0 BRA `(.L_x_4059) ;  /* 0x0000000000048947 */ /* 0x000fea0003800000 */
[----:B------:R-:W-:Y:S01]  /*1ab00*/  BPT.TRAP 0x1 ;  /* 0x000000040000795c */ /* 0x000fe20000300000 */
.L_x_4059:
[----:B------:R0:W0:Y:S02]  /*1ab10*/  SYNCS.PHASECHK.TRANS64.TRYWAIT P0, [R3+URZ+0x28c60], R2 ;  /* 0x028c6002030075a7 */ /* 0x000024000800017f */
[----:B0-----:R-:W-:Y:S05]  /*1ab20*/  @!P0 NANOSLEEP.SYNCS 0x989680 ;  /* 0x009896800000895d */ /* 0x001fea0003900000 */
[----:B------:R-:W0:Y:S02]  /*1ab30*/  @!P0 SYNCS.PHASECHK.TRANS64 P0, [R3+URZ+0x28c60], R2 ;  /* 0x028c6002030085a7 */ /* 0x000e24000800007f */
[----:B0-----:R-:W-:Y:S05]  /*1ab40*/  @!P0 BRA `(.L_x_4059) ;  /* 0xfffffffc00f08947 */ /* 0x001fea000383ffff */
.L_x_3794:
[----:B------:R-:W-:Y:S05]  /*1ab50*/  BSYNC B9 ;  /* 0x0000000000097941 */ /* 0x000fea0003800000 */
.L_x_3791:
[----:B------:R-:W-:Y:S05]  /*1ab60*/  EXIT ;  /* 0x000000000000794d */ /* 0x000fea0003800000 */
.L_x_3812:
[----:B0-----:R0:W1:Y:S02]  /*1ab70*/  SYNCS.PHASECHK.TRANS64.TRYWAIT P4, [R58+URZ+0x28c90], R65 ;  /* 0x028c90413a0075a7 */ /* 0x001064000808017f */
[----:B-1----:R-:W-:Y:S05]  /*1ab80*/  @!P4 NANOSLEEP.SYNCS 0x989680 ;  /* 0x009896800000c95d */ /* 0x002fea0003900000 */
[----:B------:R-:W1:Y:S02]  /*1ab90*/  @!P4 SYNCS.PHASECHK.TRANS64 P4, [R58+URZ+0x28c90], R65 ;  /* 0x028c90413a00c5a7 */ /* 0x000e64000808007f */
[----:B-1----:R-:W-:Y:S05]  /*1aba0*/  @!P4 BRA `(.L_x_3812) ;  /* 0xfffffffc00f0c947 */ /* 0x002fea000383ffff */
[----:B------:R-:W-:Y:S05]  /*1abb0*/  BRA `(.L_x_4060) ;  /* 0xfffffe8400387947 */ /* 0x000fea000383ffff */
.L_x_3813:
[----:B------:R-:W-:Y:S01]  /*1abc0*/  BSSY B1, `(.L_x_4061) ;  /* 0x0000007000017945 */ /* 0x000fe20003800000 */
[----:B------:R-:W-:Y:S02]  /*1abd0*/  IMAD.MOV.U32 R12, RZ, RZ, RZ ;  /* 0x000000ffff0c7224 */ /* 0x000fe400078e00ff */
[----:B------:R-:W-:Y:S02]  /*1abe0*/  IMAD.MOV.U32 R11, RZ, RZ, 0x1c1f ;  /* 0x00001c1fff0b7424 */ /* 0x000fe400078e00ff */
[----:B------:R-:W-:-:S07]  /*1abf0*/  IMAD.MOV.U32 R15, RZ, RZ, -0x1 ;  /* 0xffffffffff0f7424 */ /* 0x000fce00078e00ff */
[----:B0-----:R-:W-:Y:S05]  /*1ac00*/  WARPSYNC.COLLECTIVE R15, `(.L_x_4062) ;  /* 0x000000000f087348 */ /* 0x001fea0003c00000 */
[----:B------:R1:W2:Y:S02]  /*1ac10*/  SHFL.IDX P6, R14, R13, R12, R11 ;  /* 0x0000000c0d0e7389 */ /* 0x0002a400000c000b */
[----:B012---:R-:W-:Y:S01]  /*1ac20*/  ENDCOLLECTIVE ;  /* 0x000000000000791b */ /* 0x007fe20003800000 */
.L_x_4062:
[----:B------:R-:W-:Y:S05]  /*1ac30*/  BSYNC B1 ;  /* 0x0000000000017941 */ /* 0x000fea0003800000 */
.L_x_4061:
[----:B------:R-:W-:Y:S02]  /*1ac40*/  IMAD.MOV.U32 R13, RZ, RZ, R68 ;  /* 0x000000ffff0d7224 */ /* 0x000fe400078e0044 */
[----:B------:R-:W-:Y:S02]  /*1ac50*/  IMAD.MOV.U32 R12, RZ, RZ, RZ ;  /* 0x000000ffff0c7224 */ /* 0x000fe400078e00ff */
[----:B------:R-:W-:Y:S02]  /*1ac60*/  IMAD.MOV.U32 R11, RZ, RZ, 0x1c1f ;  /* 0x00001c1fff0b7424 */ /* 0x000fe400078e00ff */
[----:B------:R-:W-:Y:S02]  /*1ac70*/  IMAD.MOV.U32 R15, RZ, RZ, -0x1 ;  /* 0xffffffffff0f7424 */ /* 0x000fe400078e00ff */
[----:B------:R-:W-:-:S07]  /*1ac80*/  IMAD.MOV.U32 R69, RZ, RZ, R14 ;  /* 0x000000ffff457224 */ /* 0x000fce00078e000e */
[----:B------:R-:W-:Y:S05]  /*1ac90*/  WARPSYNC.COLLECTIVE R15, `(.L_x_4063) ;  /* 0x000000000f087348 */ /* 0x000fea0003c00000 */
[----:B------:R0:W1:Y:S02]  /*1aca0*/  SHFL.IDX P6, R14, R13, R12, R11 ;  /* 0x0000000c0d0e7389 */ /* 0x00006400000c000b */
[----:B01----:R-:W-:Y:S01]  /*1acb0*/  ENDCOLLECTIVE ;  /* 0x000000000000791b */ /* 0x003fe20003800000 */
.L_x_4063:
[----:B------:R-:W-:Y:S05]  /*1acc0*/  BRA `(.L_x_4064) ;  /* 0xfffffe8400087947 */ /* 0x000fea000383ffff */
.L_x_3823:
[----:B0-----:R0:W1:Y:S02]  /*1acd0*/  SYNCS.PHASECHK.TRANS64.TRYWAIT P5, [R58+URZ+0x28c90], R65 ;  /* 0x028c90413a0075a7 */ /* 0x00106400080a017f */
[----:B-1----:R-:W-:Y:S05]  /*1ace0*/  @!P5 NANOSLEEP.SYNCS 0x989680 ;  /* 0x009896800000d95d */ /* 0x002fea0003900000 */
[----:B------:R-:W1:Y:S02]  /*1acf0*/  @!P5 SYNCS.PHASECHK.TRANS64 P5, [R58+URZ+0x28c90], R65 ;  /* 0x028c90413a00d5a7 */ /* 0x000e6400080a007f */
[----:B-1----:R-:W-:Y:S05]  /*1ad00*/  @!P5 BRA `(.L_x_3823) ;  /* 0xfffffffc00f0d947 */ /* 0x002fea000383ffff */
[----:B------:R-:W-:Y:S05]  /*1ad10*/  BRA `(.L_x_4065) ;  /* 0xfffffe8c00747947 */ /* 0x000fea000383ffff */
.L_x_3824:
[----:B------:R-:W-:Y:S01]  /*1ad20*/  BSSY B1, `(.L_x_4066) ;  /* 0x0000007000017945 */ /* 0x000fe20003800000 */
[----:B------:R-:W-:Y:S02]  /*1ad30*/  IMAD.MOV.U32 R12, RZ, RZ, RZ ;  /* 0x000000ffff0c7224 */ /* 0x000fe400078e00ff */
[----:B------:R-:W-:Y:S02]  /*1ad40*/  IMAD.MOV.U32 R11, RZ, RZ, 0x1c1f ;  /* 0x00001c1fff0b7424 */ /* 0x000fe400078e00ff */
[----:B------:R-:W-:-:S07]  /*1ad50*/  IMAD.MOV.U32 R15, RZ, RZ, -0x1 ;  /* 0xffffffffff0f7424 */ /* 0x000fce00078e00ff */
[----:B0-----:R-:W-:Y:S05]  /*1ad60*/  WARPSYNC.COLLECTIVE R15, `(.L_x_4067) ;  /* 0x000000000f087348 */ /* 0x001fea0003c00000 */
[----:B------:R1:W2:Y:S02]  /*1ad70*/  SHFL.IDX P6, R14, R13, R12, R11 ;  /* 0x0000000c0d0e7389 */ /* 0x0002a400000c000b */
[----:B012---:R-:W-:Y:S01]  /*1ad80*/  ENDCOLLECTIVE ;  /* 0x000000000000791b */ /* 0x007fe20003800000 */
.L_x_4067:
[----:B------:R-:W-:Y:S05]  /*1ad90*/  BSYNC B1 ;  /* 0x0000000000017941 */ /* 0x000fea0003800000 */
.L_x_4066:
        /* <DEDUP_REMOVED lines=8> */
.L_x_4068:
[----:B------:R-:W-:Y:S01]  /*1ae20*/  IMAD.MOV.U32 R68, RZ, RZ, R14 ;  /* 0x000000ffff447224 */ /* 0x000fe200078e000e */
[----:B------:R-:W-:Y:S06]  /*1ae30*/  BRA `(.L_x_4069) ;  /* 0xfffffe8c00407947 */ /* 0x000fec000383ffff */
.L_x_3829:
[----:B-1----:R1:W2:Y:S02]  /*1ae40*/  SYNCS.PHASECHK.TRANS64.TRYWAIT P2, [R58+URZ+0x28c90], R65 ;  /* 0x028c90413a0075a7 */ /* 0x0022a4000804017f */
[----:B--2---:R-:W-:Y:S05]  /*1ae50*/  @!P2 NANOSLEEP.SYNCS 0x989680 ;  /* 0x009896800000a95d */ /* 0x004fea0003900000 */
[----:B------:R-:W2:Y:S02]  /*1ae60*/  @!P2 SYNCS.PHASECHK.TRANS64 P2, [R58+URZ+0x28c90], R65 ;  /* 0x028c90413a00a5a7 */ /* 0x000ea4000804007f */
[----:B--2---:R-:W-:Y:S05]  /*1ae70*/  @!P2 BRA `(.L_x_3829) ;  /* 0xfffffffc00f0a947 */ /* 0x004fea000383ffff */
[----:B------:R-:W-:Y:S05]  /*1ae80*/  BRA `(.L_x_4070) ;  /* 0xfffffe9400347947 */ /* 0x000fea000383ffff */
.L_x_3830:
[----:B------:R-:W-:Y:S01]  /*1ae90*/  BSSY B1, `(.L_x_4071) ;  /* 0x0000007000017945 */ /* 0x000fe20003800000 */
[----:B------:R-:W-:Y:S01]  /*1aea0*/  IMAD.MOV.U32 R12, RZ, RZ, RZ ;  /* 0x000000ffff0c7224 */ /* 0x000fe200078e00ff */
[----:B------:R-:W-:Y:S01]  /*1aeb0*/  MOV R15, 0xffffffff ;  /* 0xffffffff000f7802 */ /* 0x000fe20000000f00 */
[----:B------:R-:W-:-:S07]  /*1aec0*/  IMAD.MOV.U32 R11, RZ, RZ, 0x1c1f ;  /* 0x00001c1fff0b7424 */ /* 0x000fce00078e00ff */
[----:B-1----:R-:W-:Y:S05]  /*1aed0*/  WARPSYNC.COLLECTIVE R15, `(.L_x_4072) ;  /* 0x000000000f087348 */ /* 0x002fea0003c00000 */
[----:B------:R0:W2:Y:S02]  /*1aee0*/  SHFL.IDX P6, R14, R13, R12, R11 ;  /* 0x0000000c0d0e7389 */ /* 0x0000a400000c000b */
[----:B012---:R-:W-:Y:S01]  /*1aef0*/  ENDCOLLECTIVE ;  /* 0x000000000000791b */ /* 0x007fe20003800000 */
.L_x_4072:
[----:B------:R-:W-:Y:S05]  /*1af00*/  BSYNC B1 ;  /* 0x0000000000017941 */ /* 0x000fea0003800000 */
.L_x_4071:
        /* <DEDUP_REMOVED lines=8> */
.L_x_4073:
[----:B------:R-:W-:Y:S05]  /*1af90*/  BRA `(.L_x_4074) ;  /* 0xfffffe9400547947 */ /* 0x000fea000383ffff */
.L_x_3834:
[----:B-1----:R1:W2:Y:S02]  /*1afa0*/  SYNCS.PHASECHK.TRANS64.TRYWAIT P3, [R58+URZ+0x28cb0], R65 ;  /* 0x028cb0413a0075a7 */ /* 0x0022a4000806017f */
[----:B--2---:R-:W-:Y:S05]  /*1afb0*/  @!P3 NANOSLEEP.SYNCS 0x989680 ;  /* 0x009896800000b95d */ /* 0x004fea0003900000 */
[----:B------:R-:W2:Y:S02]  /*1afc0*/  @!P3 SYNCS.PHASECHK.TRANS64 P3, [R58+URZ+0x28cb0], R65 ;  /* 0x028cb0413a00b5a7 */ /* 0x000ea4000806007f */
[----:B--2---:R-:W-:Y:S05]  /*1afd0*/  @!P3 BRA `(.L_x_3834) ;  /* 0xfffffffc00f0b947 */ /* 0x004fea000383ffff */
[----:B------:R-:W-:Y:S05]  /*1afe0*/  BRA `(.L_x_4075) ;  /* 0xfffffe9400e07947 */ /* 0x000fea000383ffff */
.L_x_3847:
[----:B0-----:R0:W1:Y:S02]  /*1aff0*/  SYNCS.PHASECHK.TRANS64.TRYWAIT P1, [R10+URZ+0x28c50], R7 ;  /* 0x028c50070a0075a7 */ /* 0x001064000802017f */
[----:B-1----:R-:W-:Y:S05]  /*1b000*/  @!P1 NANOSLEEP.SYNCS 0x989680 ;  /* 0x009896800000995d */ /* 0x002fea0003900000 */
[----:B------:R-:W1:Y:S02]  /*1b010*/  @!P1 SYNCS.PHASECHK.TRANS64 P1, [R10+URZ+0x28c50], R7 ;  /* 0x028c50070a0095a7 */ /* 0x000e64000802007f */
[----:B-1----:R-:W-:Y:S05]  /*1b020*/  @!P1 BRA `(.L_x_3847) ;  /* 0xfffffffc00f09947 */ /* 0x002fea000383ffff */
[----:B------:R-:W-:Y:S05]  /*1b030*/  BRA `(.L_x_4076) ;  /* 0xfffffea800487947 */ /* 0x000fea000383ffff */
.L_x_3855:
[----:B-1----:R1:W2:Y:S02]  /*1b040*/  SYNCS.PHASECHK.TRANS64.TRYWAIT P1, [R10+URZ+0x28c50], R11 ;  /* 0x028c500b0a0075a7 */ /* 0x0022a4000802017f */
[----:B--2---:R-:W-:Y:S05]  /*1b050*/  @!P1 NANOSLEEP.SYNCS 0x989680 ;  /* 0x009896800000995d */ /* 0x004fea0003900000 */
[----:B------:R-:W2:Y:S02]  /*1b060*/  @!P1 SYNCS.PHASECHK.TRANS64 P1, [R10+URZ+0x28c50], R11 ;  /* 0x028c500b0a0095a7 */ /* 0x000ea4000802007f */
[----:B--2---:R-:W-:Y:S05]  /*1b070*/  @!P1 BRA `(.L_x_3855) ;  /* 0xfffffffc00f09947 */ /* 0x004fea000383ffff */
[----:B------:R-:W-:Y:S05]  /*1b080*/  BRA `(.L_x_3854) ;  /* 0xfffffeb400687947 */ /* 0x000fea000383ffff */
.L_x_3871:
        /* <DEDUP_REMOVED lines=8> */
.L_x_4078:
[----:B------:R-:W-:Y:S05]  /*1b110*/  BSYNC B1 ;  /* 0x0000000000017941 */ /* 0x000fea0003800000 */
.L_x_4077:
        /* <DEDUP_REMOVED lines=8> */
.L_x_4079:
[----:B------:R-:W-:Y:S02]  /*1b1a0*/  IMAD.MOV.U32 R13, RZ, RZ, R24 ;  /* 0x000000ffff0d7224 */ /* 0x000fe400078e0018 */
[----:B------:R-:W-:-:S07]  /*1b1b0*/  IMAD.MOV.U32 R3, RZ, RZ, R14 ;  /* 0x000000ffff037224 */ /* 0x000fce00078e000e */
[----:B------:R-:W-:Y:S05]  /*1b1c0*/  WARPSYNC.COLLECTIVE R15, `(.L_x_4080) ;  /* 0x000000000f087348 */ /* 0x000fea0003c00000 */
[----:B------:R0:W1:Y:S02]  /*1b1d0*/  SHFL.IDX P6, R14, R13, R12, R11 ;  /* 0x0000000c0d0e7389 */ /* 0x00006400000c000b */
[----:B01----:R-:W-:Y:S01]  /*1b1e0*/  ENDCOLLECTIVE ;  /* 0x000000000000791b */ /* 0x003fe20003800000 */
.L_x_4080:
[----:B------:R-:W-:Y:S02]  /*1b1f0*/  IMAD.MOV.U32 R13, RZ, RZ, R27 ;  /* 0x000000ffff0d7224 */ /* 0x000fe400078e001b */
[----:B------:R-:W-:-:S07]  /*1b200*/  IMAD.MOV.U32 R24, RZ, RZ, R14 ;  /* 0x000000ffff187224 */ /* 0x000fce00078e000e */
[----:B------:R-:W-:Y:S05]  /*1b210*/  WARPSYNC.COLLECTIVE R15, `(.L_x_4081) ;  /* 0x000000000f087348 */ /* 0x000fea0003c00000 */
[----:B------:R0:W1:Y:S02]  /*1b220*/  SHFL.IDX P6, R14, R13, R12, R11 ;  /* 0x0000000c0d0e7389 */ /* 0x00006400000c000b */
[----:B01----:R-:W-:Y:S01]  /*1b230*/  ENDCOLLECTIVE ;  /* 0x000000000000791b */ /* 0x003fe20003800000 */
.L_x_4081:
[----:B------:R-:W-:Y:S01]  /*1b240*/  IMAD.MOV.U32 R21, RZ, RZ, R14 ;  /* 0x000000ffff157224 */ /* 0x000fe200078e000e */
[----:B------:R-:W-:Y:S06]  /*1b250*/  BRA `(.L_x_4082) ;  /* 0xfffffecc00247947 */ /* 0x000fec000383ffff */
.L_x_3875:
[----:B0-----:R0:W1:Y:S02]  /*1b260*/  SYNCS.PHASECHK.TRANS64.TRYWAIT P0, [R2+URZ+0x28c00], R13 ;  /* 0x028c000d020075a7 */ /* 0x001064000800017f */
[----:B-1----:R-:W-:Y:S05]  /*1b270*/  @!P0 NANOSLEEP.SYNCS 0x989680 ;  /* 0x009896800000895d */ /* 0x002fea0003900000 */
[----:B------:R-:W1:Y:S02]  /*1b280*/  @!P0 SYNCS.PHASECHK.TRANS64 P0, [R2+URZ+0x28c00], R13 ;  /* 0x028c000d020085a7 */ /* 0x000e64000800007f */
[----:B-1----:R-:W-:Y:S05]  /*1b290*/  @!P0 BRA `(.L_x_3875) ;  /* 0xfffffffc00f08947 */ /* 0x002fea000383ffff */
[----:B------:R-:W-:Y:S05]  /*1b2a0*/  BRA `(.L_x_4083) ;  /* 0xfffffed000447947 */ /* 0x000fea000383ffff */
.L_x_3883:
        /* <DEDUP_REMOVED lines=8> */
.L_x_4085:
[----:B------:R-:W-:Y:S05]  /*1b330*/  BSYNC B1 ;  /* 0x0000000000017941 */ /* 0x000fea0003800000 */
.L_x_4084:
        /* <DEDUP_REMOVED lines=8> */
.L_x_4086:
[----:B------:R-:W-:Y:S02]  /*1b3c0*/  IMAD.MOV.U32 R13, RZ, RZ, R24 ;  /* 0x000000ffff0d7224 */ /* 0x000fe400078e0018 */
[----:B------:R-:W-:-:S07]  /*1b3d0*/  IMAD.MOV.U32 R3, RZ, RZ, R14 ;  /* 0x000000ffff037224 */ /* 0x000fce00078e000e */
[----:B------:R-:W-:Y:S05]  /*1b3e0*/  WARPSYNC.COLLECTIVE R15, `(.L_x_4087) ;  /* 0x000000000f087348 */ /* 0x000fea0003c00000 */
[----:B------:R0:W1:Y:S02]  /*1b3f0*/  SHFL.IDX P6, R14, R13, R12, R11 ;  /* 0x0000000c0d0e7389 */ /* 0x00006400000c000b */
[----:B01----:R-:W-:Y:S01]  /*1b400*/  ENDCOLLECTIVE ;  /* 0x000000000000791b */ /* 0x003fe20003800000 */
.L_x_4087:
[----:B------:R-:W-:Y:S02]  /*1b410*/  IMAD.MOV.U32 R13, RZ, RZ, R27 ;  /* 0x000000ffff0d7224 */ /* 0x000fe400078e001b */
[----:B------:R-:W-:-:S07]  /*1b420*/  IMAD.MOV.U32 R20, RZ, RZ, R14 ;  /* 0x000000ffff147224 */ /* 0x000fce00078e000e */
[----:B------:R-:W-:Y:S05]  /*1b430*/  WARPSYNC.COLLECTIVE R15, `(.L_x_4088) ;  /* 0x000000000f087348 */ /* 0x000fea0003c00000 */
[----:B------:R0:W1:Y:S02]  /*1b440*/  SHFL.IDX P6, R14, R13, R12, R11 ;  /* 0x0000000c0d0e7389 */ /* 0x00006400000c000b */
[----:B01----:R-:W-:Y:S01]  /*1b450*/  ENDCOLLECTIVE ;  /* 0x000000000000791b */ /* 0x003fe20003800000 */
.L_x_4088:
[----:B------:R-:W-:Y:S05]  /*1b460*/  BRA `(.L_x_4089) ;  /* 0xfffffed800a87947 */ /* 0x000fea000383ffff */
.L_x_3887:
[----:B0-----:R0:W1:Y:S02]  /*1b470*/  SYNCS.PHASECHK.TRANS64.TRYWAIT P1, [R2+URZ+0x28c00], R25 ;  /* 0x028c0019020075a7 */ /* 0x001064000802017f */
[----:B-1----:R-:W-:Y:S05]  /*1b480*/  @!P1 NANOSLEEP.SYNCS 0x989680 ;  /* 0x009896800000995d */ /* 0x002fea0003900000 */
[----:B------:R-:W1:Y:S02]  /*1b490*/  @!P1 SYNCS.PHASECHK.TRANS64 P1, [R2+URZ+0x28c00], R25 ;  /* 0x028c0019020095a7 */ /* 0x000e64000802007f */
[----:B-1----:R-:W-:Y:S05]  /*1b4a0*/  @!P1 BRA `(.L_x_3887) ;  /* 0xfffffffc00f09947 */ /* 0x002fea000383ffff */
[----:B------:R-:W-:Y:S05]  /*1b4b0*/  BRA `(.L_x_4090) ;  /* 0xfffffedc008c7947 */ /* 0x000fea000383ffff */
.L_x_3893:
[----:B-1----:R1:W2:Y:S02]  /*1b4c0*/  SYNCS.PHASECHK.TRANS64.TRYWAIT P1, [R12+URZ+0x28c30], R13 ;  /* 0x028c300d0c0075a7 */ /* 0x0022a4000802017f */
[----:B--2---:R-:W-:Y:S05]  /*1b4d0*/  @!P1 NANOSLEEP.SYNCS 0x989680 ;  /* 0x009896800000995d */ /* 0x004fea0003900000 */
[----:B------:R-:W2:Y:S02]  /*1b4e0*/  @!P1 SYNCS.PHASECHK.TRANS64 P1, [R12+URZ+0x28c30], R13 ;  /* 0x028c300d0c0095a7 */ /* 0x000ea4000802007f */
[----:B--2---:R-:W-:Y:S05]  /*1b4f0*/  @!P1 BRA `(.L_x_3893) ;  /* 0xfffffffc00f09947 */ /* 0x004fea000383ffff */
[----:B------:R-:W-:Y:S05]  /*1b500*/  BRA `(.L_x_3892) ;  /* 0xfffffee800b87947 */ /* 0x000fea000383ffff */
.L_x_3899:
[----:B-1----:R1:W3:Y:S02]  /*1b510*/  SYNCS.PHASECHK.TRANS64.TRYWAIT P1, [R12+URZ+0x28c50], R13 ;  /* 0x028c500d0c0075a7 */ /* 0x0022e4000802017f */
[----:B---3--:R-:W-:Y:S05]  /*1b520*/  @!P1 NANOSLEEP.SYNCS 0x989680 ;  /* 0x009896800000995d */ /* 0x008fea0003900000 */
[----:B------:R-:W3:Y:S02]  /*1b530*/  @!P1 SYNCS.PHASECHK.TRANS64 P1, [R12+URZ+0x28c50], R13 ;  /* 0x028c500d0c0095a7 */ /* 0x000ee4000802007f */
[----:B---3--:R-:W-:Y:S05]  /*1b540*/  @!P1 BRA `(.L_x_3899) ;  /* 0xfffffffc00f09947 */ /* 0x008fea000383ffff */
[----:B------:R-:W-:Y:S05]  /*1b550*/  BRA `(.L_x_3898) ;  /* 0xfffffefc00f87947 */ /* 0x000fea000383ffff */
.L_x_3907:
[----:B-1----:R1:W2:Y:S02]  /*1b560*/  SYNCS.PHASECHK.TRANS64.TRYWAIT P2, [R14+URZ+0x28c30], R12 ;  /* 0x028c300c0e0075a7 */ /* 0x0022a4000804017f */
[----:B--2---:R-:W-:Y:S05]  /*1b570*/  @!P2 NANOSLEEP.SYNCS 0x989680 ;  /* 0x009896800000a95d */ /* 0x004fea0003900000 */
[----:B------:R-:W2:Y:S02]  /*1b580*/  @!P2 SYNCS.PHASECHK.TRANS64 P2, [R14+URZ+0x28c30], R12 ;  /* 0x028c300c0e00a5a7 */ /* 0x000ea4000804007f */
[----:B--2---:R-:W-:Y:S05]  /*1b590*/  @!P2 BRA `(.L_x_3907) ;  /* 0xfffffffc00f0a947 */ /* 0x004fea000383ffff */
[----:B------:R-:W-:Y:S05]  /*1b5a0*/  BRA `(.L_x_3906) ;  /* 0xffffff0400107947 */ /* 0x000fea000383ffff */
.L_x_3913:
[----:B-1----:R1:W3:Y:S02]  /*1b5b0*/  SYNCS.PHASECHK.TRANS64.TRYWAIT P2, [R14+URZ+0x28c50], R12 ;  /* 0x028c500c0e0075a7 */ /* 0x0022e4000804017f */
[----:B---3--:R-:W-:Y:S05]  /*1b5c0*/  @!P2 NANOSLEEP.SYNCS 0x989680 ;  /* 0x009896800000a95d */ /* 0x008fea0003900000 */
[----:B------:R-:W3:Y:S02]  /*1b5d0*/  @!P2 SYNCS.PHASECHK.TRANS64 P2, [R14+URZ+0x28c50], R12 ;  /* 0x028c500c0e00a5a7 */ /* 0x000ee4000804007f */
[----:B---3--:R-:W-:Y:S05]  /*1b5e0*/  @!P2 BRA `(.L_x_3913) ;  /* 0xfffffffc00f0a947 */ /* 0x008fea000383ffff */
[----:B------:R-:W-:Y:S05]  /*1b5f0*/  BRA `(.L_x_3912) ;  /* 0xffffff1c006c7947 */ /* 0x000fea000383ffff */
.L_x_3947:
        /* <DEDUP_REMOVED lines=8> */
[----:B------:R-:W-:Y:S05]  /*1b680*/  WARPSYNC.COLLECTIVE R15, `(.L_x_4092) ;  /* 0x000000000f087348 */ /* 0x000fea0003c00000 */
[----:B------:R0:W1:Y:S02]  /*1b690*/  SHFL.IDX P6, R14, R13, R12, R11 ;  /* 0x0000000c0d0e7389 */ /* 0x00006400000c000b */
[----:B01----:R-:W-:Y:S01]  /*1b6a0*/  ENDCOLLECTIVE ;  /* 0x000000000000791b */ /* 0x003fe20003800000 */
.L_x_4092:
[----:B------:R-:W-:Y:S05]  /*1b6b0*/  BSYNC B1 ;  /* 0x0000000000017941 */ /* 0x000fea0003800000 */
.L_x_4091:
[----:B------:R-:W-:Y:S05]  /*1b6c0*/  BRA `(.L_x_4093) ;  /* 0xffffff9000987947 */ /* 0x000fea000383ffff */
.L_x_3949:
[----:B------:R-:W-:Y:S01]  /*1b6d0*/  BSSY B1, `(.L_x_4094) ;  /* 0x0000006000017945 */ /* 0x000fe20003800000 */
[----:B------:R-:W-:-:S07]  /*1b6e0*/  IMAD.MOV.U32 R15, RZ, RZ, -0x1 ;  /* 0xffffffffff0f7424 */ /* 0x000fce00078e00ff */
[----:B0-----:R-:W-:Y:S05]  /*1b6f0*/  WARPSYNC.COLLECTIVE R15, `(.L_x_4095) ;  /* 0x000000000f0c7348 */ /* 0x001fea0003c00000 */
[----:B------:R-:W-:Y:S02]  /*1b700*/  ELECT P6, UR62, PT ;  /* 0x00000000003e782f */ /* 0x000fe400038c0000 */
[----:B------:R-:W-:Y:S01]  /*1b710*/  MOV R14, UR62 ;  /* 0x0000003e000e7c02 */ /* 0x000fe20008000f00 */
[----:B0-----:R-:W-:Y:S10]  /*1b720*/  ENDCOLLECTIVE ;  /* 0x000000000000791b */ /* 0x001ff40003800000 */
.L_x_4095:
[----:B------:R-:W-:Y:S05]  /*1b730*/  BSYNC B1 ;  /* 0x0000000000017941 */ /* 0x000fea0003800000 */
.L_x_4094:
[----:B------:R-:W-:Y:S05]  /*1b740*/  BRA `(.L_x_3948) ;  /* 0xffffff9000907947 */ /* 0x000fea000383ffff */
.L_x_3951:
[----:B0-----:R0:W1:Y:S02]  /*1b750*/  SYNCS.PHASECHK.TRANS64.TRYWAIT P0, [R17+URZ+0x28c20], R3 ;  /* 0x028c2003110075a7 */ /* 0x001064000800017f */
[----:B-1----:R-:W-:Y:S05]  /*1b760*/  @!P0 NANOSLEEP.SYNCS 0x989680 ;  /* 0x009896800000895d */ /* 0x002fea0003900000 */
[----:B------:R-:W1:Y:S02]  /*1b770*/  @!P0 SYNCS.PHASECHK.TRANS64 P0, [R17+URZ+0x28c20], R3 ;  /* 0x028c2003110085a7 */ /* 0x000e64000800007f */
[----:B-1----:R-:W-:Y:S05]  /*1b780*/  @!P0 BRA `(.L_x_3951) ;  /* 0xfffffffc00f08947 */ /* 0x002fea000383ffff */
[----:B------:R-:W-:Y:S05]  /*1b790*/  BRA `(.L_x_4096) ;  /* 0xffffff9000a07947 */ /* 0x000fea000383ffff */
.L_x_3955:
[----:B0-----:R0:W1:Y:S02]  /*1b7a0*/  SYNCS.PHASECHK.TRANS64.TRYWAIT P0, [R3+URZ+0x28ca0], R8 ;  /* 0x028ca008030075a7 */ /* 0x001064000800017f */
[----:B-1----:R-:W-:Y:S05]  /*1b7b0*/  @!P0 NANOSLEEP.SYNCS 0x989680 ;  /* 0x009896800000895d */ /* 0x002fea0003900000 */
[----:B------:R-:W1:Y:S02]  /*1b7c0*/  @!P0 SYNCS.PHASECHK.TRANS64 P0, [R3+URZ+0x28ca0], R8 ;  /* 0x028ca008030085a7 */ /* 0x000e64000800007f */
[----:B-1----:R-:W-:Y:S05]  /*1b7d0*/  @!P0 BRA `(.L_x_3955) ;  /* 0xfffffffc00f08947 */ /* 0x002fea000383ffff */
[----:B------:R-:W-:Y:S05]  /*1b7e0*/  BRA `(.L_x_4097) ;  /* 0xffffff9000b87947 */ /* 0x000fea000383ffff */
.L_x_3960:
[----:B-1----:R1:W2:Y:S02]  /*1b7f0*/  SYNCS.PHASECHK.TRANS64.TRYWAIT P0, [R3+URZ+0x28cc0], R8 ;  /* 0x028cc008030075a7 */ /* 0x0022a4000800017f */
[----:B--2---:R-:W-:Y:S05]  /*1b800*/  @!P0 NANOSLEEP.SYNCS 0x989680 ;  /* 0x009896800000895d */ /* 0x004fea0003900000 */
[----:B------:R-:W2:Y:S02]  /*1b810*/  @!P0 SYNCS.PHASECHK.TRANS64 P0, [R3+URZ+0x28cc0], R8 ;  /* 0x028cc008030085a7 */ /* 0x000ea4000800007f */
[----:B--2---:R-:W-:Y:S05]  /*1b820*/  @!P0 BRA `(.L_x_3960) ;  /* 0xfffffffc00f08947 */ /* 0x004fea000383ffff */
[----:B------:R-:W-:Y:S05]  /*1b830*/  BRA `(.L_x_4098) ;  /* 0xffffff9400347947 */ /* 0x000fea000383ffff */
.L_x_3974:
[----:B0-----:R0:W1:Y:S02]  /*1b840*/  SYNCS.PHASECHK.TRANS64.TRYWAIT P2, [R8+URZ+0x28ca0], R2 ;  /* 0x028ca002080075a7 */ /* 0x001064000804017f */
[----:B-1----:R-:W-:Y:S05]  /*1b850*/  @!P2 NANOSLEEP.SYNCS 0x989680 ;  /* 0x009896800000a95d */ /* 0x002fea0003900000 */
[----:B------:R-:W1:Y:S02]  /*1b860*/  @!P2 SYNCS.PHASECHK.TRANS64 P2, [R8+URZ+0x28ca0], R2 ;  /* 0x028ca0020800a5a7 */ /* 0x000e64000804007f */
[----:B-1----:R-:W-:Y:S05]  /*1b870*/  @!P2 BRA `(.L_x_3974) ;  /* 0xfffffffc00f0a947 */ /* 0x002fea000383ffff */
[----:B------:R-:W-:Y:S05]  /*1b880*/  BRA `(.L_x_4099) ;  /* 0xffffff9c00987947 */ /* 0x000fea000383ffff */
.L_x_3979:
[----:B-1----:R1:W2:Y:S02]  /*1b890*/  SYNCS.PHASECHK.TRANS64.TRYWAIT P2, [R8+URZ+0x28cc0], R2 ;  /* 0x028cc002080075a7 */ /* 0x0022a4000804017f */
[----:B--2---:R-:W-:Y:S05]  /*1b8a0*/  @!P2 NANOSLEEP.SYNCS 0x989680 ;  /* 0x009896800000a95d */ /* 0x004fea0003900000 */
[----:B------:R-:W2:Y:S02]  /*1b8b0*/  @!P2 SYNCS.PHASECHK.TRANS64 P2, [R8+URZ+0x28cc0], R2 ;  /* 0x028cc0020800a5a7 */ /* 0x000ea4000804007f */
[----:B--2---:R-:W-:Y:S05]  /*1b8c0*/  @!P2 BRA `(.L_x_3979) ;  /* 0xfffffffc00f0a947 */ /* 0x004fea000383ffff */
[----:B------:R-:W-:Y:S05]  /*1b8d0*/  BRA `(.L_x_4100) ;  /* 0xffffffa000107947 */ /* 0x000fea000383ffff */
.L_x_4001:
        /* <DEDUP_REMOVED lines=11> */
.L_x_4102:
[----:B------:R-:W-:Y:S05]  /*1b990*/  BSYNC B0 ;  /* 0x0000000000007941 */ /* 0x000fea0003800000 */
.L_x_4101:
[----:B------:R-:W-:Y:S05]  /*1b9a0*/  BRA `(.L_x_4103) ;  /* 0xffffffb400a07947 */ /* 0x000fea000383ffff */
.L_x_4004:
[----:B0-----:R0:W1:Y:S02]  /*1b9b0*/  SYNCS.PHASECHK.TRANS64.TRYWAIT P0, [R30+URZ+0x28c40], R0 ;  /* 0x028c40001e0075a7 */ /* 0x001064000800017f */
[----:B-1----:R-:W-:Y:S05]  /*1b9c0*/  @!P0 NANOSLEEP.SYNCS 0x989680 ;  /* 0x009896800000895d */ /* 0x002fea0003900000 */
[----:B------:R-:W1:Y:S02]  /*1b9d0*/  @!P0 SYNCS.PHASECHK.TRANS64 P0, [R30+URZ+0x28c40], R0 ;  /* 0x028c40001e0085a7 */ /* 0x000e64000800007f */
[----:B-1----:R-:W-:Y:S05]  /*1b9e0*/  @!P0 BRA `(.L_x_4004) ;  /* 0xfffffffc00f08947 */ /* 0x002fea000383ffff */
[----:B------:R-:W-:Y:S05]  /*1b9f0*/  BRA `(.L_x_4104) ;  /* 0xffffffb400d87947 */ /* 0x000fea000383ffff */
.L_x_4005:
        /* <DEDUP_REMOVED lines=8> */
.L_x_4106:
[----:B------:R-:W-:Y:S05]  /*1ba80*/  BSYNC B0 ;  /* 0x0000000000007941 */ /* 0x000fea0003800000 */
.L_x_4105:
        /* <DEDUP_REMOVED lines=9> */
.L_x_4107:
[----:B------:R-:W-:Y:S02]  /*1bb20*/  IMAD.MOV.U32 R13, RZ, RZ, R5 ;  /* 0x000000ffff0d7224 */ /* 0x000fe400078e0005 */
[----:B------:R-:W-:Y:S02]  /*1bb30*/  IMAD.MOV.U32 R12, RZ, RZ, 0x1 ;  /* 0x00000001ff0c7424 */ /* 0x000fe400078e00ff */
[----:B------:R-:W-:-:S07]  /*1bb40*/  IMAD.MOV.U32 R3, RZ, RZ, R14 ;  /* 0x000000ffff037224 */ /* 0x000fce00078e000e */
[----:B------:R-:W-:Y:S05]  /*1bb50*/  WARPSYNC.COLLECTIVE R15, `(.L_x_4108) ;  /* 0x000000000f087348 */ /* 0x000fea0003c00000 */
[----:B------:R0:W1:Y:S02]  /*1bb60*/  SHFL.IDX P6, R14, R13, R12, R11 ;  /* 0x0000000c0d0e7389 */ /* 0x00006400000c000b */
[----:B01----:R-:W-:Y:S01]  /*1bb70*/  ENDCOLLECTIVE ;  /* 0x000000000000791b */ /* 0x003fe20003800000 */
.L_x_4108:
        /* <DEDUP_REMOVED lines=15> */
.L_x_4109:
[----:B------:R-:W-:Y:S01]  /*1bc70*/  @P0 LEA R6, R4, R17, 0x1 ;  /* 0x0000001104060211 */ /* 0x000fe200078e08ff */
[----:B------:R-:W-:Y:S02]  /*1bc80*/  IMAD.MOV.U32 R13, RZ, RZ, R5 ;  /* 0x000000ffff0d7224 */ /* 0x000fe400078e0005 */
[----:B------:R-:W-:Y:S02]  /*1bc90*/  IMAD.MOV.U32 R12, RZ, RZ, 0x2 ;  /* 0x00000002ff0c7424 */ /* 0x000fe400078e00ff */
[----:B------:R-:W-:-:S07]  /*1bca0*/  IMAD.MOV.U32 R3, RZ, RZ, R14 ;  /* 0x000000ffff037224 */ /* 0x000fce00078e000e */
[----:B------:R-:W-:Y:S05]  /*1bcb0*/  WARPSYNC.COLLECTIVE R15, `(.L_x_4110) ;  /* 0x000000000f087348 */ /* 0x000fea0003c00000 */
[----:B------:R0:W1:Y:S02]  /*1bcc0*/  SHFL.IDX P6, R14, R13, R12, R11 ;  /* 0x0000000c0d0e7389 */ /* 0x00006400000c000b */
[----:B01----:R-:W-:Y:S01]  /*1bcd0*/  ENDCOLLECTIVE ;  /* 0x000000000000791b */ /* 0x003fe20003800000 */
.L_x_4110:
        /* <DEDUP_REMOVED lines=15> */
.L_x_4111:
[----:B------:R-:W-:Y:S02]  /*1bdd0*/  @P0 IMAD R6, R4, 0x2, R17 ;  /* 0x0000000204060824 */ /* 0x000fe400078e0211 */
[----:B------:R-:W-:Y:S02]  /*1bde0*/  IMAD.MOV.U32 R13, RZ, RZ, R5 ;  /* 0x000000ffff0d7224 */ /* 0x000fe400078e0005 */
[----:B------:R-:W-:Y:S02]  /*1bdf0*/  IMAD.MOV.U32 R12, RZ, RZ, 0x3 ;  /* 0x00000003ff0c7424 */ /* 0x000fe400078e00ff */
[----:B------:R-:W-:-:S07]  /*1be00*/  IMAD.MOV.U32 R3, RZ, RZ, R14 ;  /* 0x000000ffff037224 */ /* 0x000fce00078e000e */
[----:B------:R-:W-:Y:S05]  /*1be10*/  WARPSYNC.COLLECTIVE R15, `(.L_x_4112) ;  /* 0x000000000f087348 */ /* 0x000fea0003c00000 */
[----:B------:R0:W1:Y:S02]  /*1be20*/  SHFL.IDX P6, R14, R13, R12, R11 ;  /* 0x0000000c0d0e7389 */ /* 0x00006400000c000b */
[----:B01----:R-:W-:Y:S01]  /*1be30*/  ENDCOLLECTIVE ;  /* 0x000000000000791b */ /* 0x003fe20003800000 */
.L_x_4112:
        /* <DEDUP_REMOVED lines=10> */
.L_x_4113:
[----:B------:R-:W-:Y:S01]  /*1bee0*/  @!PT LDS RZ, [RZ] ;  /* 0x00000000fffff984 */ /* 0x000fe20000000800 */
[----:B------:R-:W-:Y:S01]  /*1bef0*/  @!PT LDS RZ, [RZ] ;  /* 0x00000000fffff984 */ /* 0x000fe20000000800 */
[----:B------:R-:W-:Y:S01]  /*1bf00*/  @!PT LDS RZ, [RZ] ;  /* 0x00000000fffff984 */ /* 0x000fe20000000800 */
[----:B------:R0:W-:Y:S01]  /*1bf10*/  @P0 LDGSTS.E.BYPASS.LTC128B.128 [R6+0x23400], desc[UR42][R2.64], !P2 ;  /* 0x2340000002060fae */ /* 0x0001e2000d101d6a */
[----:B------:R-:W-:Y:S01]  /*1bf20*/  IMAD.MOV.U32 R0, RZ, RZ, R14 ;  /* 0x000000ffff007224 */ /* 0x000fe200078e000e */
[----:B------:R-:W-:Y:S06]  /*1bf30*/  BRA `(.L_x_4114) ;  /* 0xffffffb4007c7947 */ /* 0x000fec000383ffff */
.L_x_4010:
[----:B------:R-:W-:Y:S01]  /*1bf40*/  IMAD.MOV.U32 R13, RZ, RZ, R2 ;  /* 0x000000ffff0d7224 */ /* 0x000fe200078e0002 */
[----:B------:R-:W-:Y:S01]  /*1bf50*/  LEA R25, R25, R10, 0x6 ;  /* 0x0000000a19197211 */ /* 0x000fe200078e30ff */
[----:B------:R-:W-:Y:S02]  /*1bf60*/  IMAD.MOV.U32 R12, RZ, RZ, RZ ;  /* 0x000000ffff0c7224 */ /* 0x000fe400078e00ff */
[----:B------:R-:W-:Y:S02]  /*1bf70*/  IMAD.MOV.U32 R11, RZ, RZ, 0x181f ;  /* 0x0000181fff0b7424 */ /* 0x000fe400078e00ff */
[----:B------:R-:W-:Y:S02]  /*1bf80*/  IMAD.MOV.U32 R15, RZ, RZ, -0x1 ;  /* 0xffffffffff0f7424 */ /* 0x000fe400078e00ff */
[----:B-----5:R-:W-:Y:S02]  /*1bf90*/  IMAD R3, R20, R7, RZ ;  /* 0x0000000714037224 */ /* 0x020fe400078e02ff */
[----:B------:R-:W-:-:S07]  /*1bfa0*/  VIADD R6, R25, 0x10 ;  /* 0x0000001019067836 */ /* 0x000fce0000000000 */
[----:B------:R-:W-:Y:S05]  /*1bfb0*/  WARPSYNC.COLLECTIVE R15, `(.L_x_4115) ;  /* 0x000000000f087348 */ /* 0x000fea0003c00000 */
[----:B------:R0:W1:Y:S02]  /*1bfc0*/  SHFL.IDX P6, R14, R13, R12, R11 ;  /* 0x0000000c0d0e7389 */ /* 0x00006400000c000b */
[----:B01----:R-:W-:Y:S01]  /*1bfd0*/  ENDCOLLECTIVE ;  /* 0x000000000000791b */ /* 0x003fe20003800000 */
.L_x_4115:
[----:B------:R-:W-:Y:S01]  /*1bfe0*/  ISETP.GE.AND P0, PT, R25, R3, PT ;  /* 0x000000031900720c */ /* 0x000fe20003f06270 */
[----:B------:R-:W-:Y:S02]  /*1bff0*/  IMAD.MOV.U32 R13, RZ, RZ, R0 ;  /* 0x000000ffff0d7224 */ /* 0x000fe400078e0000 */
[----:B------:R-:W-:-:S10]  /*1c000*/  IMAD.MOV.U32 R4, RZ, RZ, R14 ;  /* 0x000000ffff047224 */ /* 0x000fd400078e000e */
[----:B------:R-:W-:Y:S05]  /*1c010*/  WARPSYNC.COLLECTIVE R15, `(.L_x_4116) ;  /* 0x000000000f087348 */ /* 0x000fea0003c00000 */
[----:B------:R0:W1:Y:S02]  /*1c020*/  SHFL.IDX P6, R14, R13, R12, R11 ;  /* 0x0000000c0d0e7389 */ /* 0x00006400000c000b */
[----:B01----:R-:W-:Y:S01]  /*1c030*/  ENDCOLLECTIVE ;  /* 0x000000000000791b */ /* 0x003fe20003800000 */
.L_x_4116:
[----:B------:R-:W-:Y:S02]  /*1c040*/  IMAD.MOV.U32 R13, RZ, RZ, R2 ;  /* 0x000000ffff0d7224 */ /* 0x000fe400078e0002 */
[----:B------:R-:W-:Y:S02]  /*1c050*/  IMAD.MOV.U32 R12, RZ, RZ, 0x1 ;  /* 0x00000001ff0c7424 */ /* 0x000fe400078e00ff */
[----:B------:R-:W-:-:S07]  /*1c060*/  IMAD.MOV.U32 R5, RZ, RZ, R14 ;  /* 0x000000ffff057224 */ /* 0x000fce00078e000e */
[----:B------:R-:W-:Y:S05]  /*1c070*/  WARPSYNC.COLLECTIVE R15, `(.L_x_4117) ;  /* 0x000000000f087348 */ /* 0x000fea0003c00000 */
[----:B------:R0:W1:Y:S02]  /*1c080*/  SHFL.IDX P6, R14, R13, R12, R11 ;  /* 0x0000000c0d0e7389 */ /* 0x00006400000c000b */
[----:B01----:R-:W-:Y:S01]  /*1c090*/  ENDCOLLECTIVE ;  /* 0x000000000000791b */ /* 0x003fe20003800000 */
.L_x_4117:
        /* <DEDUP_REMOVED lines=15> */
.L_x_4118:
[----:B------:R-:W-:Y:S02]  /*1c190*/  IMAD.MOV.U32 R13, RZ, RZ, R2 ;  /* 0x000000ffff0d7224 */ /* 0x000fe400078e0002 */
[----:B------:R-:W-:Y:S02]  /*1c1a0*/  IMAD.MOV.U32 R12, RZ, RZ, 0x2 ;  /* 0x00000002ff0c7424 */ /* 0x000fe400078e00ff */
[----:B------:R-:W-:-:S07]  /*1c1b0*/  IMAD.MOV.U32 R5, RZ, RZ, R14 ;  /* 0x000000ffff057224 */ /* 0x000fce00078e000e */
[----:B------:R-:W-:Y:S05]  /*1c1c0*/  WARPSYNC.COLLECTIVE R15, `(.L_x_4119) ;  /* 0x000000000f087348 */ /* 0x000fea0003c00000 */
[----:B------:R0:W1:Y:S02]  /*1c1d0*/  SHFL.IDX P6, R14, R13, R12, R11 ;  /* 0x0000000c0d0e7389 */ /* 0x00006400000c000b */
[----:B01----:R-:W-:Y:S01]  /*1c1e0*/  ENDCOLLECTIVE ;  /* 0x000000000000791b */ /* 0x003fe20003800000 */
.L_x_4119:
        /* <DEDUP_REMOVED lines=16> */
.L_x_4120:
[----:B------:R-:W-:Y:S02]  /*1c2f0*/  IMAD.MOV.U32 R13, RZ, RZ, R2 ;  /* 0x000000ffff0d7224 */ /* 0x000fe400078e0002 */
[----:B------:R-:W-:Y:S02]  /*1c300*/  IMAD.MOV.U32 R12, RZ, RZ, 0x3 ;  /* 0x00000003ff0c7424 */ /* 0x000fe400078e00ff */
[----:B------:R-:W-:-:S07]  /*1c310*/  IMAD.MOV.U32 R5, RZ, RZ, R14 ;  /* 0x000000ffff057224 */ /* 0x000fce00078e000e */
[----:B------:R-:W-:Y:S05]  /*1c320*/  WARPSYNC.COLLECTIVE R15, `(.L_x_4121) ;  /* 0x000000000f087348 */ /* 0x000fea0003c00000 */
[----:B------:R0:W1:Y:S02]  /*1c330*/  SHFL.IDX P6, R14, R13, R12, R11 ;  /* 0x0000000c0d0e7389 */ /* 0x00006400000c000b */
[----:B01----:R-:W-:Y:S01]  /*1c340*/  ENDCOLLECTIVE ;  /* 0x000000000000791b */ /* 0x003fe20003800000 */
.L_x_4121:
        /* <DEDUP_REMOVED lines=10> */
[----:B0-----:R-:W-:-:S07]  /*1c3f0*/  IMAD.MOV.U32 R4, RZ, RZ, R14 ;  /* 0x000000ffff047224 */ /* 0x001fce00078e000e */
[----:B------:R-:W-:Y:S05]  /*1c400*/  WARPSYNC.COLLECTIVE R15, `(.L_x_4122) ;  /* 0x000000000f087348 */ /* 0x000fea0003c00000 */
[----:B------:R0:W1:Y:S02]  /*1c410*/  SHFL.IDX P6, R14, R13, R12, R11 ;  /* 0x0000000c0d0e7389 */ /* 0x00006400000c000b */
[----:B01----:R-:W-:Y:S01]  /*1c420*/  ENDCOLLECTIVE ;  /* 0x000000000000791b */ /* 0x003fe20003800000 */
.L_x_4122:
[----:B------:R-:W-:Y:S01]  /*1c430*/  MOV R0, R14 ;  /* 0x0000000e00007202 */ /* 0x000fe20000000f00 */
[----:B------:R-:W-:Y:S06]  /*1c440*/  BRA `(.L_x_4123) ;  /* 0xffffffb800a47947 */ /* 0x000fec000383ffff */
.L_x_4013:
[----:B0-----:R0:W1:Y:S02]  /*1c450*/  SYNCS.PHASECHK.TRANS64.TRYWAIT P0, [R17+URZ+0x28c20], R0 ;  /* 0x028c2000110075a7 */ /* 0x001064000800017f */
[----:B-1----:R-:W-:Y:S05]  /*1c460*/  @!P0 NANOSLEEP.SYNCS 0x989680 ;  /* 0x009896800000895d */ /* 0x002fea0003900000 */
[----:B------:R-:W1:Y:S02]  /*1c470*/  @!P0 SYNCS.PHASECHK.TRANS64 P0, [R17+URZ+0x28c20], R0 ;  /* 0x028c2000110085a7 */ /* 0x000e64000800007f */
[----:B-1----:R-:W-:Y:S05]  /*1c480*/  @!P0 BRA `(.L_x_4013) ;  /* 0xfffffffc00f08947 */ /* 0x002fea000383ffff */
[----:B------:R-:W-:Y:S05]  /*1c490*/  BRA `(.L_x_4124) ;  /* 0xffffffbc00007947 */ /* 0x000fea000383ffff */
.L_x_4016:
[----:B0-----:R0:W1:Y:S02]  /*1c4a0*/  SYNCS.PHASECHK.TRANS64.TRYWAIT P0, [R30+URZ+0x28c60], R0 ;  /* 0x028c60001e0075a7 */ /* 0x001064000800017f */
[----:B-1----:R-:W-:Y:S05]  /*1c4b0*/  @!P0 NANOSLEEP.SYNCS 0x989680 ;  /* 0x009896800000895d */ /* 0x002fea0003900000 */
[----:B------:R-:W1:Y:S02]  /*1c4c0*/  @!P0 SYNCS.PHASECHK.TRANS64 P0, [R30+URZ+0x28c60], R0 ;  /* 0x028c60001e0085a7 */ /* 0x000e64000800007f */
[----:B-1----:R-:W-:Y:S05]  /*1c4d0*/  @!P0 BRA `(.L_x_4016) ;  /* 0xfffffffc00f08947 */ /* 0x002fea000383ffff */
[----:B------:R-:W-:Y:S05]  /*1c4e0*/  BRA `(.L_x_4125) ;  /* 0xffffffbc00107947 */ /* 0x000fea000383ffff */
.L_x_4017:
        /* <DEDUP_REMOVED lines=8> */
.L_x_4127:
[----:B------:R-:W-:Y:S05]  /*1c570*/  BSYNC B0 ;  /* 0x0000000000007941 */ /* 0x000fea0003800000 */
.L_x_4126:
[----:B------:R0:W5:Y:S01]  /*1c580*/  LDL R8, [R1+0x8] ;  /* 0x0000080001087983 */ /* 0x0001620000100800 */
        /* <DEDUP_REMOVED lines=14> */
.L_x_4128:
        /* <DEDUP_REMOVED lines=40> */
.L_x_4129:
[----:B------:R-:W-:Y:S02]  /*1c8f0*/  IMAD.MOV.U32 R13, RZ, RZ, R5 ;  /* 0x000000ffff0d7224 */ /* 0x000fe400078e0005 */
[----:B------:R-:W-:-:S07]  /*1c900*/  IMAD.MOV.U32 R3, RZ, RZ, R14 ;  /* 0x000000ffff037224 */ /* 0x000fce00078e000e */
[----:B------:R-:W-:Y:S05]  /*1c910*/  WARPSYNC.COLLECTIVE R15, `(.L_x_4130) ;  /* 0x000000000f087348 */ /* 0x000fea0003c00000 */
[----:B------:R0:W1:Y:S02]  /*1c920*/  SHFL.IDX P6, R14, R13, R12, R11 ;  /* 0x0000000c0d0e7389 */ /* 0x00006400000c000b */
[----:B01----:R-:W-:Y:S01]  /*1c930*/  ENDCOLLECTIVE ;  /* 0x000000000000791b */ /* 0x003fe20003800000 */
.L_x_4130:
[----:B------:R-:W-:Y:S02]  /*1c940*/  IMAD.MOV.U32 R13, RZ, RZ, R6 ;  /* 0x000000ffff0d7224 */ /* 0x000fe400078e0006 */
[----:B------:R-:W-:Y:S02]  /*1c950*/  IMAD.MOV.U32 R12, RZ, RZ, 0x2 ;  /* 0x00000002ff0c7424 */ /* 0x000fe400078e00ff */
[----:B------:R-:W-:-:S05]  /*1c960*/  IMAD.MOV.U32 R2, RZ, RZ, R14 ;  /* 0x000000ffff027224 */ /* 0x000fca00078e000e */
        /* <DEDUP_REMOVED lines=26> */
.L_x_4131:
[----:B------:R-:W-:Y:S02]  /*1cb10*/  IMAD.MOV.U32 R13, RZ, RZ, R5 ;  /* 0x000000ffff0d7224 */ /* 0x000fe400078e0005 */
[----:B------:R-:W-:-:S07]  /*1cb20*/  IMAD.MOV.U32 R7, RZ, RZ, R14 ;  /* 0x000000ffff077224 */ /* 0x000fce00078e000e */
[----:B------:R-:W-:Y:S05]  /*1cb30*/  WARPSYNC.COLLECTIVE R15, `(.L_x_4132) ;  /* 0x000000000f087348 */ /* 0x000fea0003c00000 */
[----:B------:R0:W1:Y:S02]  /*1cb40*/  SHFL.IDX P6, R14, R13, R12, R11 ;  /* 0x0000000c0d0e7389 */ /* 0x00006400000c000b */
[----:B01----:R-:W-:Y:S01]  /*1cb50*/  ENDCOLLECTIVE ;  /* 0x000000000000791b */ /* 0x003fe20003800000 */
.L_x_4132:
        /* <DEDUP_REMOVED lines=29> */
.L_x_4133:
[----:B------:R-:W-:Y:S02]  /*1cd30*/  IMAD.MOV.U32 R13, RZ, RZ, R5 ;  /* 0x000000ffff0d7224 */ /* 0x000fe400078e0005 */
[----:B------:R-:W-:-:S07]  /*1cd40*/  IMAD.MOV.U32 R6, RZ, RZ, R14 ;  /* 0x000000ffff067224 */ /* 0x000fce00078e000e */
[----:B------:R-:W-:Y:S05]  /*1cd50*/  WARPSYNC.COLLECTIVE R15, `(.L_x_4134) ;  /* 0x000000000f087348 */ /* 0x000fea0003c00000 */
[----:B------:R0:W1:Y:S02]  /*1cd60*/  SHFL.IDX P6, R14, R13, R12, R11 ;  /* 0x0000000c0d0e7389 */ /* 0x00006400000c000b */
[----:B01----:R-:W-:Y:S01]  /*1cd70*/  ENDCOLLECTIVE ;  /* 0x000000000000791b */ /* 0x003fe20003800000 */
.L_x_4134:
[----:B------:R-:W-:Y:S01]  /*1cd80*/  IMAD.MOV.U32 R2, RZ, RZ, R14 ;  /* 0x000000ffff027224 */ /* 0x000fe200078e000e */
[----:B------:R-:W-:Y:S06]  /*1cd90*/  BRA `(.L_x_4135) ;  /* 0xffffffb8009c7947 */ /* 0x000fec000383ffff */
.L_x_4024:
[----:B0-----:R0:W1:Y:S02]  /*1cda0*/  SYNCS.PHASECHK.TRANS64.TRYWAIT P0, [R6+URZ+0x28c40], R20 ;  /* 0x028c4014060075a7 */ /* 0x001064000800017f */
[----:B-1----:R-:W-:Y:S05]  /*1cdb0*/  @!P0 NANOSLEEP.SYNCS 0x989680 ;  /* 0x009896800000895d */ /* 0x002fea0003900000 */
[----:B------:R-:W1:Y:S02]  /*1cdc0*/  @!P0 SYNCS.PHASECHK.TRANS64 P0, [R6+URZ+0x28c40], R20 ;  /* 0x028c4014060085a7 */ /* 0x000e64000800007f */
[----:B-1----:R-:W-:Y:S05]  /*1cdd0*/  @!P0 BRA `(.L_x_4024) ;  /* 0xfffffffc00f08947 */ /* 0x002fea000383ffff */
[----:B------:R-:W-:Y:S05]  /*1cde0*/  BRA `(.L_x_4136) ;  /* 0xffffffc0002c7947 */ /* 0x000fea000383ffff */
.L_x_4025:
        /* <DEDUP_REMOVED lines=8> */
.L_x_4138:
[----:B------:R-:W-:Y:S05]  /*1ce70*/  BSYNC B1 ;  /* 0x0000000000017941 */ /* 0x000fea0003800000 */
.L_x_4137:
[----:B------:R-:W-:Y:S01]  /*1ce80*/  IMAD.MOV.U32 R13, RZ, RZ, R21 ;  /* 0x000000ffff0d7224 */ /* 0x000fe200078e0015 */
[----:B------:R-:W-:Y:S01]  /*1ce90*/  MOV R15, 0xffffffff ;  /* 0xffffffff000f7802 */ /* 0x000fe20000000f00 */
[----:B------:R-:W-:Y:S02]  /*1cea0*/  IMAD.MOV.U32 R12, RZ, RZ, RZ ;  /* 0x000000ffff0c7224 */ /* 0x000fe400078e00ff */
[----:B------:R-:W-:Y:S02]  /*1ceb0*/  IMAD.MOV.U32 R11, RZ, RZ, 0x181f ;  /* 0x0000181fff0b7424 */ /* 0x000fe400078e00ff */
[----:B------:R-:W-:Y:S02]  /*1cec0*/  IMAD.MOV.U32 R3, RZ, RZ, R14 ;  /* 0x000000ffff037224 */ /* 0x000fe400078e000e */
[----:B------:R-:W-:-:S07]  /*1ced0*/  IMAD R23, R8, 0x2, R17 ;  /* 0x0000000208177824 */ /* 0x000fce00078e0211 */
[----:B------:R-:W-:Y:S05]  /*1cee0*/  WARPSYNC.COLLECTIVE R15, `(.L_x_4139) ;  /* 0x000000000f087348 */ /* 0x000fea0003c00000 */
[----:B------:R0:W1:Y:S02]  /*1cef0*/  SHFL.IDX P6, R14, R13, R12, R11 ;  /* 0x0000000c0d0e7389 */ /* 0x00006400000c000b */
[----:B01----:R-:W-:Y:S01]  /*1cf00*/  ENDCOLLECTIVE ;  /* 0x000000000000791b */ /* 0x003fe20003800000 */
.L_x_4139:
[----:B------:R-:W-:Y:S02]  /*1cf10*/  IMAD.MOV.U32 R13, RZ, RZ, R25 ;  /* 0x000000ffff0d7224 */ /* 0x000fe400078e0019 */
[----:B------:R-:W-:Y:S02]  /*1cf20*/  IMAD.MOV.U32 R12, RZ, RZ, 0x1 ;  /* 0x00000001ff0c7424 */ /* 0x000fe400078e00ff */
[----:B------:R-:W-:-:S07]  /*1cf30*/  IMAD.MOV.U32 R2, RZ, RZ, R14 ;  /* 0x000000ffff027224 */ /* 0x000fce00078e000e */
[----:B------:R-:W-:Y:S05]  /*1cf40*/  WARPSYNC.COLLECTIVE R15, `(.L_x_4140) ;  /* 0x000000000f087348 */ /* 0x000fea0003c00000 */
[----:B------:R0:W1:Y:S02]  /*1cf50*/  SHFL.IDX P6, R14, R13, R12, R11 ;  /* 0x0000000c0d0e7389 */ /* 0x00006400000c000b */
[----:B01----:R-:W-:Y:S01]  /*1cf60*/  ENDCOLLECTIVE ;  /* 0x000000000000791b */ /* 0x003fe20003800000 */
.L_x_4140:
        /* <DEDUP_REMOVED lines=11> */
.L_x_4141:
[----:B------:R-:W-:Y:S02]  /*1d020*/  IMAD.MOV.U32 R13, RZ, RZ, R25 ;  /* 0x000000ffff0d7224 */ /* 0x000fe400078e0019 */
[----:B------:R-:W-:Y:S02]  /*1d030*/  IMAD.MOV.U32 R12, RZ, RZ, 0x2 ;  /* 0x00000002ff0c7424 */ /* 0x000fe400078e00ff */
[----:B------:R-:W-:-:S07]  /*1d040*/  IMAD.MOV.U32 R2, RZ, RZ, R14 ;  /* 0x000000ffff027224 */ /* 0x000fce00078e000e */
[----:B------:R-:W-:Y:S05]  /*1d050*/  WARPSYNC.COLLECTIVE R15, `(.L_x_4142) ;  /* 0x000000000f087348 */ /* 0x000fea0003c00000 */
[----:B------:R0:W1:Y:S02]  /*1d060*/  SHFL.IDX P6, R14, R13, R12, R11 ;  /* 0x0000000c0d0e7389 */ /* 0x00006400000c000b */
[----:B01----:R-:W-:Y:S01]  /*1d070*/  ENDCOLLECTIVE ;  /* 0x000000000000791b */ /* 0x003fe20003800000 */
.L_x_4142:
        /* <DEDUP_REMOVED lines=11> */
.L_x_4143:
[----:B------:R-:W-:Y:S02]  /*1d130*/  IMAD.MOV.U32 R13, RZ, RZ, R25 ;  /* 0x000000ffff0d7224 */ /* 0x000fe400078e0019 */
[----:B------:R-:W-:Y:S02]  /*1d140*/  IMAD.MOV.U32 R12, RZ, RZ, 0x3 ;  /* 0x00000003ff0c7424 */ /* 0x000fe400078e00ff */
[----:B------:R-:W-:-:S07]  /*1d150*/  IMAD.MOV.U32 R2, RZ, RZ, R14 ;  /* 0x000000ffff027224 */ /* 0x000fce00078e000e */
[----:B------:R-:W-:Y:S05]  /*1d160*/  WARPSYNC.COLLECTIVE R15, `(.L_x_4144) ;  /* 0x000000000f087348 */ /* 0x000fea0003c00000 */
[----:B------:R0:W1:Y:S02]  /*1d170*/  SHFL.IDX P6, R14, R13, R12, R11 ;  /* 0x0000000c0d0e7389 */ /* 0x00006400000c000b */
[----:B01----:R-:W-:Y:S01]  /*1d180*/  ENDCOLLECTIVE ;  /* 0x000000000000791b */ /* 0x003fe20003800000 */
.L_x_4144:
        /* <DEDUP_REMOVED lines=11> */
.L_x_4145:
[----:B------:R-:W-:Y:S01]  /*1d240*/  MOV R2, R14 ;  /* 0x0000000e00027202 */ /* 0x000fe20000000f00 */
[----:B------:R-:W-:Y:S06]  /*1d250*/  BRA `(.L_x_4146) ;  /* 0xffffffbc00b47947 */ /* 0x000fec000383ffff */
.L_x_4030:
[----:B---3--:R3:W4:Y:S02]  /*1d260*/  SYNCS.PHASECHK.TRANS64.TRYWAIT P0, [R6+URZ+0x28c60], R20 ;  /* 0x028c6014060075a7 */ /* 0x008724000800017f */
[----:B----4-:R-:W-:Y:S05]  /*1d270*/  @!P0 NANOSLEEP.SYNCS 0x989680 ;  /* 0x009896800000895d */ /* 0x010fea0003900000 */
[----:B------:R-:W4:Y:S02]  /*1d280*/  @!P0 SYNCS.PHASECHK.TRANS64 P0, [R6+URZ+0x28c60], R20 ;  /* 0x028c6014060085a7 */ /* 0x000f24000800007f */
[----:B----4-:R-:W-:Y:S05]  /*1d290*/  @!P0 BRA `(.L_x_4030) ;  /* 0xfffffffc00f08947 */ /* 0x010fea000383ffff */
[----:B------:R-:W-:Y:S05]  /*1d2a0*/  BRA `(.L_x_4147) ;  /* 0xffffffc000047947 */ /* 0x000fea000383ffff */
.L_x_4031:
[----:B------:R-:W-:Y:S01]  /*1d2b0*/  BSSY B1, `(.L_x_4148) ;  /* 0x0000008000017945 */ /* 0x000fe20003800000 */
[----:B------:R-:W-:Y:S02]  /*1d2c0*/  IMAD.MOV.U32 R13, RZ, RZ, R10 ;  /* 0x000000ffff0d7224 */ /* 0x000fe400078e000a */
[----:B------:R-:W-:Y:S02]  /*1d2d0*/  IMAD.MOV.U32 R12, RZ, RZ, RZ ;  /* 0x000000ffff0c7224 */ /* 0x000fe400078e00ff */
[----:B------:R-:W-:Y:S02]  /*1d2e0*/  IMAD.MOV.U32 R11, RZ, RZ, 0x181f ;  /* 0x0000181fff0b7424 */ /* 0x000fe400078e00ff */
[----:B------:R-:W-:-:S07]  /*1d2f0*/  IMAD.MOV.U32 R15, RZ, RZ, -0x1 ;  /* 0xffffffffff0f7424 */ /* 0x000fce00078e00ff */
[----:B0-23--:R-:W-:Y:S05]  /*1d300*/  WARPSYNC.COLLECTIVE R15, `(.L_x_4149) ;  /* 0x000000000f087348 */ /* 0x00dfea0003c00000 */
[----:B------:R1:W4:Y:S02]  /*1d310*/  SHFL.IDX P6, R14, R13, R12, R11 ;  /* 0x0000000c0d0e7389 */ /* 0x00032400000c000b */
[----:B01234-:R-:W-:Y:S01]  /*1d320*/  ENDCOLLECTIVE ;  /* 0x000000000000791b */ /* 0x01ffe20003800000 */
.L_x_4149:
[----:B------:R-:W-:Y:S05]  /*1d330*/  BSYNC B1 ;  /* 0x0000000000017941 */ /* 0x000fea0003800000 */
.L_x_4148:
        /* <DEDUP_REMOVED lines=13> */
.L_x_4150:
        /* <DEDUP_REMOVED lines=17> */
.L_x_4151:
        /* <DEDUP_REMOVED lines=16> */
.L_x_4152:
        /* <DEDUP_REMOVED lines=19> */
.L_x_4153:
        /* <DEDUP_REMOVED lines=14> */
.L_x_4154:
        /* <DEDUP_REMOVED lines=16> */
.L_x_4155:
        /* <DEDUP_REMOVED lines=14> */
.L_x_4156:
[----:B------:R-:W-:Y:S05]  /*1da10*/  BRA `(.L_x_4157) ;  /* 0xffffffbc00687947 */ /* 0x000fea000383ffff */
.L_x_4039:
        /* <DEDUP_REMOVED lines=8> */
.L_x_4159:
[----:B------:R-:W-:Y:S05]  /*1daa0*/  BSYNC B0 ;  /* 0x0000000000007941 */ /* 0x000fea0003800000 */
.L_x_4158:
        /* <DEDUP_REMOVED lines=9> */
.L_x_4160:
        /* <DEDUP_REMOVED lines=11> */
[----:B------:R-:W-:Y:S01]  /*1dbf0*/  MOV R4, RZ ;  /* 0x000000ff00047202 */ /* 0x000fe20000000f00 */
[----:B------:R-:W-:Y:S01]  /*1dc00*/  IMAD.MOV.U32 R24, RZ, RZ, RZ ;  /* 0x000000ffff187224 */ /* 0x000fe200078e00ff */
[C---:B------:R-:W-:Y:S02]  /*1dc10*/  ISETP.GE.U32.AND P2, PT, R9.reuse, 0x2, PT ;  /* 0x000000020900780c */ /* 0x040fe40003f46070 */
[C---:B------:R-:W-:Y:S02]  /*1dc20*/  ISETP.GE.U32.AND P3, PT, R9.reuse, 0x4, PT ;  /* 0x000000040900780c */ /* 0x040fe40003f66070 */
[C---:B------:R-:W-:Y:S02]  /*1dc30*/  ISETP.GE.U32.AND P4, PT, R9.reuse, 0x8, PT ;  /* 0x000000080900780c */ /* 0x040fe40003f86070 */
[----:B------:R-:W-:Y:S01]  /*1dc40*/  ISETP.GE.U32.AND P5, PT, R9, 0x10, PT ;  /* 0x000000100900780c */ /* 0x000fe20003fa6070 */
[----:B--2---:R-:W-:-:S02]  /*1dc50*/  @!P1 IMAD.MOV.U32 R7, RZ, RZ, R8 ;  /* 0x000000ffff079224 */ /* 0x004fc400078e0008 */
[----:B---3--:R-:W-:Y:S01]  /*1dc60*/  @!P1 IMAD.MOV.U32 R4, RZ, RZ, R5 ;  /* 0x000000ffff049224 */ /* 0x008fe200078e0005 */
[----:B------:R-:W-:-:S03]  /*1dc70*/  ISETP.NE.AND P1, PT, R9, RZ, PT ;  /* 0x000000ff0900720c */ /* 0x000fc60003f25270 */
[----:B------:R-:W-:-:S10]  /*1dc80*/  IMAD R13, R4, R7, RZ ;  /* 0x00000007040d7224 */ /* 0x000fd400078e02ff */
[----:B------:R-:W-:Y:S05]  /*1dc90*/  WARPSYNC.COLLECTIVE R15, `(.L_x_4161) ;  /* 0x000000000f087348 */ /* 0x000fea0003c00000 */
[----:B------:R0:W1:Y:S02]  /*1dca0*/  SHFL.UP P6, R14, R13, R12, R11 ;  /* 0x0400000c0d0e7389 */ /* 0x00006400000c000b */
[----:B01----:R-:W-:Y:S01]  /*1dcb0*/  ENDCOLLECTIVE ;  /* 0x000000000000791b */ /* 0x003fe20003800000 */
.L_x_4161:
[----:B------:R-:W-:Y:S01]  /*1dcc0*/  IMAD.MOV.U32 R12, RZ, RZ, 0x2 ;  /* 0x00000002ff0c7424 */ /* 0x000fe200078e00ff */
[----:B------:R-:W-:-:S05]  /*1dcd0*/  SEL R14, R14, RZ, P1 ;  /* 0x000000ff0e0e7207 */ /* 0x000fca0000800000 */
[----:B------:R-:W-:-:S04]  /*1dce0*/  IMAD.IADD R5, R13, 0x1, R14 ;  /* 0x000000010d057824 */ /* 0x000fc800078e020e */
[----:B------:R-:W-:-:S07]  /*1dcf0*/  IMAD.MOV.U32 R13, RZ, RZ, R5 ;  /* 0x000000ffff0d7224 */ /* 0x000fce00078e0005 */
[----:B------:R-:W-:Y:S05]  /*1dd00*/  WARPSYNC.COLLECTIVE R15, `(.L_x_4162) ;  /* 0x000000000f087348 */ /* 0x000fea0003c00000 */
[----:B------:R0:W1:Y:S02]  /*1dd10*/  SHFL.UP P6, R14, R13, R12, R11 ;  /* 0x0400000c0d0e7389 */ /* 0x00006400000c000b */
[----:B01----:R-:W-:Y:S01]  /*1dd20*/  ENDCOLLECTIVE ;  /* 0x000000000000791b */ /* 0x003fe20003800000 */
.L_x_4162:
[----:B------:R-:W-:Y:S01]  /*1dd30*/  IMAD.MOV.U32 R12, RZ, RZ, 0x4 ;  /* 0x00000004ff0c7424 */ /* 0x000fe200078e00ff */
[----:B------:R-:W-:-:S05]  /*1dd40*/  SEL R2, R14, RZ, P2 ;  /* 0x000000ff0e027207 */ /* 0x000fca0001000000 */
[----:B------:R-:W-:-:S04]  /*1dd50*/  IMAD.IADD R2, R5, 0x1, R2 ;  /* 0x0000000105027824 */ /* 0x000fc800078e0202 */
[----:B------:R-:W-:-:S07]  /*1dd60*/  IMAD.MOV.U32 R13, RZ, RZ, R2 ;  /* 0x000000ffff0d7224 */ /* 0x000fce00078e0002 */
[----:B------:R-:W-:Y:S05]  /*1dd70*/  WARPSYNC.COLLECTIVE R15, `(.L_x_4163) ;  /* 0x000000000f087348 */ /* 0x000fea0003c00000 */
[----:B------:R0:W1:Y:S02]  /*1dd80*/  SHFL.UP P6, R14, R13, R12, R11 ;  /* 0x0400000c0d0e7389 */ /* 0x00006400000c000b */
[----:B01----:R-:W-:Y:S01]  /*1dd90*/  ENDCOLLECTIVE ;  /* 0x000000000000791b */ /* 0x003fe20003800000 */
.L_x_4163:
[----:B------:R-:W-:Y:S01]  /*1dda0*/  IMAD.MOV.U32 R12, RZ, RZ, 0x8 ;  /* 0x00000008ff0c7424 */ /* 0x000fe200078e00ff */
[----:B------:R-:W-:-:S05]  /*1ddb0*/  SEL R3, R14, RZ, P3 ;  /* 0x000000ff0e037207 */ /* 0x000fca0001800000 */
[----:B------:R-:W-:-:S04]  /*1ddc0*/  IMAD.IADD R8, R2, 0x1, R3 ;  /* 0x0000000102087824 */ /* 0x000fc800078e0203 */
[----:B------:R-:W-:-:S07]  /*1ddd0*/  IMAD.MOV.U32 R13, RZ, RZ, R8 ;  /* 0x000000ffff0d7224 */ /* 0x000fce00078e0008 */
[----:B------:R-:W-:Y:S05]  /*1dde0*/  WARPSYNC.COLLECTIVE R15, `(.L_x_4164) ;  /* 0x000000000f087348 */ /* 0x000fea0003c00000 */
[----:B------:R0:W1:Y:S02]  /*1ddf0*/  SHFL.UP P6, R14, R13, R12, R11 ;  /* 0x0400000c0d0e7389 */ /* 0x00006400000c000b */
[----:B01----:R-:W-:Y:S01]  /*1de00*/  ENDCOLLECTIVE ;  /* 0x000000000000791b */ /* 0x003fe20003800000 */
.L_x_4164:
[----:B------:R-:W-:Y:S01]  /*1de10*/  IMAD.MOV.U32 R12, RZ, RZ, 0x10 ;  /* 0x00000010ff0c7424 */ /* 0x000fe200078e00ff */
[----:B------:R-:W-:-:S05]  /*1de20*/  SEL R5, R14, RZ, P4 ;  /* 0x000000ff0e057207 */ /* 0x000fca0002000000 */
[----:B------:R-:W-:-:S04]  /*1de30*/  IMAD.IADD R5, R8, 0x1, R5 ;  /* 0x0000000108057824 */ /* 0x000fc800078e0205 */
[----:B------:R-:W-:-:S07]  /*1de40*/  IMAD.MOV.U32 R13, RZ, RZ, R5 ;  /* 0x000000ffff0d7224 */ /* 0x000fce00078e0005 */
[----:B------:R-:W-:Y:S05]  /*1de50*/  WARPSYNC.COLLECTIVE R15, `(.L_x_4165) ;  /* 0x000000000f087348 */ /* 0x000fea0003c00000 */
[----:B------:R0:W1:Y:S02]  /*1de60*/  SHFL.UP P6, R14, R13, R12, R11 ;  /* 0x0400000c0d0e7389 */ /* 0x00006400000c000b */
[----:B01----:R-:W-:Y:S01]  /*1de70*/  ENDCOLLECTIVE ;  /* 0x000000000000791b */ /* 0x003fe20003800000 */
.L_x_4165:
        /* <DEDUP_REMOVED lines=8> */
.L_x_4166:
[----:B------:R-:W-:Y:S05]  /*1df00*/  BRA `(.L_x_4167) ;  /* 0xffffffc000007947 */ /* 0x000fea000383ffff */
.L_x_4042:
[----:B------:R-:W-:Y:S01]  /*1df10*/  BSSY B0, `(.L_x_4168) ;  /* 0x0000007000007945 */ /* 0x000fe20003800000 */
[----:B------:R-:W-:Y:S01]  /*1df20*/  MOV R12, 0x1 ;  /* 0x00000001000c7802 */ /* 0x000fe20000000f00 */
[----:B------:R-:W-:Y:S02]  /*1df30*/  IMAD.MOV.U32 R11, RZ, RZ, RZ ;  /* 0x000000ffff0b7224 */ /* 0x000fe400078e00ff */
[----:B------:R-:W-:-:S07]  /*1df40*/  IMAD.MOV.U32 R15, RZ, RZ, -0x1 ;  /* 0xffffffffff0f7424 */ /* 0x000fce00078e00ff */
[----:B------:R-:W-:Y:S05]  /*1df50*/  WARPSYNC.COLLECTIVE R15, `(.L_x_4169) ;  /* 0x000000000f087348 */ /* 0x000fea0003c00000 */
[----:B------:R0:W1:Y:S02]  /*1df60*/  SHFL.UP P6, R14, R13, R12, R11 ;  /* 0x0400000c0d0e7389 */ /* 0x00006400000c000b */
[----:B01----:R-:W-:Y:S01]  /*1df70*/  ENDCOLLECTIVE ;  /* 0x000000000000791b */ /* 0x003fe20003800000 */
.L_x_4169:
[----:B------:R-:W-:Y:S05]  /*1df80*/  BSYNC B0 ;  /* 0x0000000000007941 */ /* 0x000fea0003800000 */
.L_x_4168:
        /* <DEDUP_REMOVED lines=8> */
.L_x_4170:
[----:B------:R-:W-:Y:S01]  /*1e010*/  IMAD.MOV.U32 R12, RZ, RZ, 0x4 ;  /* 0x00000004ff0c7424 */ /* 0x000fe200078e00ff */
[----:B------:R-:W-:-:S05]  /*1e020*/  SEL R2, R14, RZ, P2 ;  /* 0x000000ff0e027207 */ /* 0x000fca0001000000 */
[----:B------:R-:W-:-:S04]  /*1e030*/  IMAD.IADD R2, R13, 0x1, R2 ;  /* 0x000000010d027824 */ /* 0x000fc800078e0202 */
[----:B------:R-:W-:-:S07]  /*1e040*/  IMAD.MOV.U32 R13, RZ, RZ, R2 ;  /* 0x000000ffff0d7224 */ /* 0x000fce00078e0002 */
[----:B------:R-:W-:Y:S05]  /*1e050*/  WARPSYNC.COLLECTIVE R15, `(.L_x_4171) ;  /* 0x000000000f087348 */ /* 0x000fea0003c00000 */
[----:B------:R0:W1:Y:S02]  /*1e060*/  SHFL.UP P6, R14, R13, R12, R11 ;  /* 0x0400000c0d0e7389 */ /* 0x00006400000c000b */
[----:B01----:R-:W-:Y:S01]  /*1e070*/  ENDCOLLECTIVE ;  /* 0x000000000000791b */ /* 0x003fe20003800000 */
.L_x_4171:
[----:B------:R-:W-:Y:S01]  /*1e080*/  IMAD.MOV.U32 R12, RZ, RZ, 0x8 ;  /* 0x00000008ff0c7424 */ /* 0x000fe200078e00ff */
[----:B------:R-:W-:-:S05]  /*1e090*/  SEL R3, R14, RZ, P3 ;  /* 0x000000ff0e037207 */ /* 0x000fca0001800000 */
[----:B------:R-:W-:-:S04]  /*1e0a0*/  IMAD.IADD R3, R2, 0x1, R3 ;  /* 0x0000000102037824 */ /* 0x000fc800078e0203 */
[----:B------:R-:W-:-:S07]  /*1e0b0*/  IMAD.MOV.U32 R13, RZ, RZ, R3 ;  /* 0x000000ffff0d7224 */ /* 0x000fce00078e0003 */
[----:B------:R-:W-:Y:S05]  /*1e0c0*/  WARPSYNC.COLLECTIVE R15, `(.L_x_4172) ;  /* 0x000000000f087348 */ /* 0x000fea0003c00000 */
[----:B------:R0:W1:Y:S02]  /*1e0d0*/  SHFL.UP P6, R14, R13, R12, R11 ;  /* 0x0400000c0d0e7389 */ /* 0x00006400000c000b */
[----:B01----:R-:W-:Y:S01]  /*1e0e0*/  ENDCOLLECTIVE ;  /* 0x000000000000791b */ /* 0x003fe20003800000 */
.L_x_4172:
[----:B------:R-:W-:Y:S01]  /*1e0f0*/  IMAD.MOV.U32 R12, RZ, RZ, 0x10 ;  /* 0x00000010ff0c7424 */ /* 0x000fe200078e00ff */
[----:B------:R-:W-:-:S05]  /*1e100*/  SEL R14, R14, RZ, P4 ;  /* 0x000000ff0e0e7207 */ /* 0x000fca0002000000 */
[----:B------:R-:W-:-:S04]  /*1e110*/  IMAD.IADD R5, R3, 0x1, R14 ;  /* 0x0000000103057824 */ /* 0x000fc800078e020e */
[----:B------:R-:W-:-:S07]  /*1e120*/  IMAD.MOV.U32 R13, RZ, RZ, R5 ;  /* 0x000000ffff0d7224 */ /* 0x000fce00078e0005 */
[----:B------:R-:W-:Y:S05]  /*1e130*/  WARPSYNC.COLLECTIVE R15, `(.L_x_4173) ;  /* 0x000000000f087348 */ /* 0x000fea0003c00000 */
[----:B------:R0:W1:Y:S02]  /*1e140*/  SHFL.UP P6, R14, R13, R12, R11 ;  /* 0x0400000c0d0e7389 */ /* 0x00006400000c000b */
[----:B01----:R-:W-:Y:S01]  /*1e150*/  ENDCOLLECTIVE ;  /* 0x000000000000791b */ /* 0x003fe20003800000 */
.L_x_4173:
        /* <DEDUP_REMOVED lines=8> */
.L_x_4174:
[----:B------:R-:W-:Y:S05]  /*1e1e0*/  BRA `(.L_x_4175) ;  /* 0xffffffbc00ec7947 */ /* 0x000fea000383ffff */
.L_x_4044:
[----:B------:R-:W-:Y:S01]  /*1e1f0*/  BSSY B0, `(.L_x_4176) ;  /* 0x0000006000007945 */ /* 0x000fe20003800000 */
[----:B------:R-:W-:Y:S02]  /*1e200*/  PLOP3.LUT P6, PT, P6, PT, PT, 0x8, 0x0 ;  /* 0x000000000000781c */ /* 0x000fe400037ce170 */
[----:B------:R-:W-:-:S11]  /*1e210*/  MOV R15, 0xffffffff ;  /* 0xffffffff000f7802 */ /* 0x000fd60000000f00 */
[----:B0-----:R-:W-:Y:S05]  /*1e220*/  WARPSYNC.COLLECTIVE R15, `(.L_x_4177) ;  /* 0x000000000f087348 */ /* 0x001fea0003c00000 */
[----:B------:R-:W-:Y:S01]  /*1e230*/  VOTE.ANY R14, PT, P6 ;  /* 0x00000000000e7806 */ /* 0x000fe200030e0100 */
[----:B0-----:R-:W-:Y:S06]  /*1e240*/  ENDCOLLECTIVE ;  /* 0x000000000000791b */ /* 0x001fec0003800000 */
.L_x_4177:
[----:B------:R-:W-:Y:S05]  /*1e250*/  BSYNC B0 ;  /* 0x0000000000007941 */ /* 0x000fea0003800000 */
.L_x_4176:
        /* <DEDUP_REMOVED lines=9> */
.L_x_4178:
[----:B------:R-:W-:Y:S02]  /*1e2f0*/  IMAD.MOV.U32 R13, RZ, RZ, R4 ;  /* 0x000000ffff0d7224 */ /* 0x000fe400078e0004 */
[----:B------:R-:W-:-:S07]  /*1e300*/  IMAD.MOV.U32 R7, RZ, RZ, R14 ;  /* 0x000000ffff077224 */ /* 0x000fce00078e000e */
[----:B------:R-:W-:Y:S05]  /*1e310*/  WARPSYNC.COLLECTIVE R15, `(.L_x_4179) ;  /* 0x000000000f087348 */ /* 0x000fea0003c00000 */
[----:B------:R0:W1:Y:S02]  /*1e320*/  SHFL.IDX P6, R14, R13, R12, R11 ;  /* 0x0000000c0d0e7389 */ /* 0x00006400000c000b */
[----:B01----:R-:W-:Y:S01]  /*1e330*/  ENDCOLLECTIVE ;  /* 0x000000000000791b */ /* 0x003fe20003800000 */
.L_x_4179:
[----:B------:R-:W-:Y:S01]  /*1e340*/  IMAD.MOV.U32 R4, RZ, RZ, R14 ;  /* 0x000000ffff047224 */ /* 0x000fe200078e000e */
[----:B------:R-:W-:Y:S06]  /*1e350*/  BRA `(.L_x_4180) ;  /* 0xffffffbc00cc7947 */ /* 0x000fec000383ffff */
.L_x_4046:
[----:B------:R-:W-:Y:S01]  /*1e360*/  BSSY B0, `(.L_x_4181) ;  /* 0x0000007000007945 */ /* 0x000fe20003800000 */
[----:B------:R-:W-:Y:S02]  /*1e370*/  IMAD.MOV.U32 R13, RZ, RZ, R3 ;  /* 0x000000ffff0d7224 */ /* 0x000fe400078e0003 */
[----:B------:R-:W-:Y:S02]  /*1e380*/  IMAD.MOV.U32 R11, RZ, RZ, 0x1f ;  /* 0x0000001fff0b7424 */ /* 0x000fe400078e00ff */
[----:B------:R-:W-:-:S07]  /*1e390*/  IMAD.MOV.U32 R15, RZ, RZ, -0x1 ;  /* 0xffffffffff0f7424 */ /* 0x000fce00078e00ff */
[----:B0123--:R-:W-:Y:S05]  /*1e3a0*/  WARPSYNC.COLLECTIVE R15, `(.L_x_4182) ;  /* 0x000000000f087348 */ /* 0x00ffea0003c00000 */
[----:B------:R4:W0:Y:S02]  /*1e3b0*/  SHFL.IDX P6, R14, R13, R12, R11 ;  /* 0x0000000c0d0e7389 */ /* 0x00082400000c000b */
[----:B01234-:R-:W-:Y:S01]  /*1e3c0*/  ENDCOLLECTIVE ;  /* 0x000000000000791b */ /* 0x01ffe20003800000 */
.L_x_4182:
[----:B------:R-:W-:Y:S05]  /*1e3d0*/  BSYNC B0 ;  /* 0x0000000000007941 */ /* 0x000fea0003800000 */
.L_x_4181:
[----:B------:R-:W-:Y:S01]  /*1e3e0*/  IMAD.MOV.U32 R24, RZ, RZ, R14 ;  /* 0x000000ffff187224 */ /* 0x000fe200078e000e */
[----:B------:R-:W-:Y:S06]  /*1e3f0*/  BRA `(.L_x_4045) ;  /* 0xffffffbc00bc7947 */ /* 0x000fec000383ffff */
.L_x_4050:
[----:B-1----:R1:W4:Y:S02]  /*1e400*/  SYNCS.PHASECHK.TRANS64.TRYWAIT P0, [R7+URZ+0x28c20], R0 ;  /* 0x028c2000070075a7 */ /* 0x002324000800017f */
[----:B----4-:R-:W-:Y:S05]  /*1e410*/  @!P0 NANOSLEEP.SYNCS 0x989680 ;  /* 0x009896800000895d */ /* 0x010fea0003900000 */
[----:B------:R-:W4:Y:S02]  /*1e420*/  @!P0 SYNCS.PHASECHK.TRANS64 P0, [R7+URZ+0x28c20], R0 ;  /* 0x028c2000070085a7 */ /* 0x000f24000800007f */
[----:B----4-:R-:W-:Y:S05]  /*1e430*/  @!P0 BRA `(.L_x_4050) ;  /* 0xfffffffc00f08947 */ /* 0x010fea000383ffff */
[----:B------:R-:W-:Y:S05]  /*1e440*/  BRA `(.L_x_4183) ;  /* 0xffffffc400147947 */ /* 0x000fea000383ffff */
.L_x_4051:
[----:B------:R-:W4:Y:S01]  /*1e450*/  S2R R2, SR_TID.X ;  /* 0x0000000000027919 */ /* 0x000f220000002100 */
[----:B------:R-:W-:Y:S01]  /*1e460*/  BSSY B0, `(.L_x_4184) ;  /* 0x000000a000007945 */ /* 0x000fe20003800000 */
[----:B------:R-:W-:Y:S02]  /*1e470*/  IMAD.MOV.U32 R12, RZ, RZ, RZ ;  /* 0x000000ffff0c7224 */ /* 0x000fe400078e00ff */
[----:B------:R-:W-:Y:S02]  /*1e480*/  IMAD.MOV.U32 R11, RZ, RZ, 0x1f ;  /* 0x0000001fff0b7424 */ /* 0x000fe400078e00ff */
[----:B------:R-:W-:Y:S01]  /*1e490*/  IMAD.MOV.U32 R15, RZ, RZ, -0x1 ;  /* 0xffffffffff0f7424 */ /* 0x000fe200078e00ff */
[----:B----4-:R-:W-:-:S04]  /*1e4a0*/  SHF.R.U32.HI R2, RZ, 0x5, R2 ;  /* 0x00000005ff027819 */ /* 0x010fc80000011602 */
[----:B------:R-:W-:-:S05]  /*1e4b0*/  LOP3.LUT R2, R2, 0x3, RZ, 0xc0, !PT ;  /* 0x0000000302027812 */ /* 0x000fca00078ec0ff */
[----:B------:R-:W-:-:S07]  /*1e4c0*/  IMAD.MOV.U32 R13, RZ, RZ, R2 ;  /* 0x000000ffff0d7224 */ /* 0x000fce00078e0002 */
[----:B0123--:R-:W-:Y:S05]  /*1e4d0*/  WARPSYNC.COLLECTIVE R15, `(.L_x_4185) ;  /* 0x000000000f087348 */ /* 0x00ffea0003c00000 */
[----:B------:R4:W0:Y:S02]  /*1e4e0*/  SHFL.IDX P6, R14, R13, R12, R11 ;  /* 0x0000000c0d0e7389 */ /* 0x00082400000c000b */
[----:B01234-:R-:W-:Y:S01]  /*1e4f0*/  ENDCOLLECTIVE ;  /* 0x000000000000791b */ /* 0x01ffe20003800000 */
.L_x_4185:
[----:B------:R-:W-:Y:S05]  /*1e500*/  BSYNC B0 ;  /* 0x0000000000007941 */ /* 0x000fea0003800000 */
.L_x_4184:
[----:B------:R-:W-:Y:S05]  /*1e510*/  BRA `(.L_x_4186) ;  /* 0xffffffc000fc7947 */ /* 0x000fea000383ffff */
.L_x_4052:
[----:B------:R-:W-:Y:S01]  /*1e520*/  BSSY B0, `(.L_x_4187) ;  /* 0x0000006000007945 */ /* 0x000fe20003800000 */
[----:B------:R-:W-:-:S07]  /*1e530*/  IMAD.MOV.U32 R15, RZ, RZ, -0x1 ;  /* 0xffffffffff0f7424 */ /* 0x000fce00078e00ff */
[----:B0123--:R-:W-:Y:S05]  /*1e540*/  WARPSYNC.COLLECTIVE R15, `(.L_x_4188) ;  /* 0x000000000f0c7348 */ /* 0x00ffea0003c00000 */
[----:B------:R-:W-:Y:S02]  /*1e550*/  ELECT P6, UR62, PT ;  /* 0x00000000003e782f */ /* 0x000fe400038c0000 */
[----:B------:R-:W-:Y:S01]  /*1e560*/  MOV R14, UR62 ;  /* 0x0000003e000e7c02 */ /* 0x000fe20008000f00 */
[----:B0123--:R-:W-:Y:S10]  /*1e570*/  ENDCOLLECTIVE ;  /* 0x000000000000791b */ /* 0x00fff40003800000 */
.L_x_4188:
[----:B------:R-:W-:Y:S05]  /*1e580*/  BSYNC B0 ;  /* 0x0000000000007941 */ /* 0x000fea0003800000 */
.L_x_4187:
[----:B------:R-:W-:Y:S05]  /*1e590*/  BRA `(.L_x_4189) ;  /* 0xffffffc000f07947 */ /* 0x000fea000383ffff */
.L_x_4054:
[----:B-1----:R1:W4:Y:S02]  /*1e5a0*/  SYNCS.PHASECHK.TRANS64.TRYWAIT P1, [R5+URZ+0x28c40], R0 ;  /* 0x028c4000050075a7 */ /* 0x002324000802017f */
[----:B----4-:R-:W-:Y:S05]  /*1e5b0*/  @!P1 NANOSLEEP.SYNCS 0x989680 ;  /* 0x009896800000995d */ /* 0x010fea0003900000 */
[----:B------:R-:W4:Y:S02]  /*1e5c0*/  @!P1 SYNCS.PHASECHK.TRANS64 P1, [R5+URZ+0x28c40], R0 ;  /* 0x028c4000050095a7 */ /* 0x000f24000802007f */
[----:B----4-:R-:W-:Y:S05]  /*1e5d0*/  @!P1 BRA `(.L_x_4054) ;  /* 0xfffffffc00f09947 */ /* 0x010fea000383ffff */
[----:B------:R-:W-:Y:S05]  /*1e5e0*/  BRA `(.L_x_4190) ;  /* 0xffffffc400107947 */ /* 0x000fea000383ffff */
.L_x_4056:
[----:B----4-:R4:W0:Y:S02]  /*1e5f0*/  SYNCS.PHASECHK.TRANS64.TRYWAIT P1, [R3+URZ+0x28c40], R2 ;  /* 0x028c4002030075a7 */ /* 0x010824000802017f */
[----:B0-----:R-:W-:Y:S05]  /*1e600*/  @!P1 NANOSLEEP.SYNCS 0x989680 ;  /* 0x009896800000995d */ /* 0x001fea0003900000 */
[----:B------:R-:W0:Y:S02]  /*1e610*/  @!P1 SYNCS.PHASECHK.TRANS64 P1, [R3+URZ+0x28c40], R2 ;  /* 0x028c4002030095a7 */ /* 0x000e24000802007f */
[----:B0-----:R-:W-:Y:S05]  /*1e620*/  @!P1 BRA `(.L_x_4056) ;  /* 0xfffffffc00f09947 */ /* 0x001fea000383ffff */
[----:B------:R-:W-:Y:S05]  /*1e630*/  BRA `(.L_x_4191) ;  /* 0xffffffc4001c7947 */ /* 0x000fea000383ffff */
.L_x_4058:
[----:B------:R0:W0:Y:S02]  /*1e640*/  SYNCS.PHASECHK.TRANS64.TRYWAIT P1, [R5+URZ+0x28c60], R0 ;  /* 0x028c6000050075a7 */ /* 0x000024000802017f */
[----:B0-----:R-:W-:Y:S05]  /*1e650*/  @!P1 NANOSLEEP.SYNCS 0x989680 ;  /* 0x009896800000995d */ /* 0x001fea0003900000 */
[----:B------:R-:W0:Y:S02]  /*1e660*/  @!P1 SYNCS.PHASECHK.TRANS64 P1, [R5+URZ+0x28c60], R0 ;  /* 0x028c6000050095a7 */ /* 0x000e24000802007f */
[----:B0-----:R-:W-:Y:S05]  /*1e670*/  @!P1 BRA `(.L_x_4058) ;  /* 0xfffffffc00f09947 */ /* 0x001fea000383ffff */
[----:B------:R-:W-:Y:S05]  /*1e680*/  BRA `(.L_x_4192) ;  /* 0xffffffc400187947 */ /* 0x000fea000383ffff */
.L_x_4193:
        /* <DEDUP_REMOVED lines=15> */
.L_x_15744:


//--------------------- .text._ZN7cutlass13device_kernelIN5flash11enable_sm90INS1_16FlashAttnFwdSm90INS1_25CollectiveMainloopFwdSm90ILi2EN4cute5tupleIJNS5_1CILi1EEES8_S8_EEENS6_IJNS7_ILi64EEESA_SA_EEELi512ENS_6half_tEfNS_4arch4Sm90ELb0ELb0ELb1ELb1ELb1ELb0ELb1ELb0ELb0ELb1ELb1ELb0EEENS1_21CollectiveEpilogueFwdINS6_IJSA_NS7_ILi512EEESA_EEES9_SC_SE_Li256ELb1ELb1ELb1ELb0EEENS1_36VarlenDynamicPersistentTileSchedulerILi64ELi64ELi256ELi128ELb1ELb1ELb1ELb0ELb1ELb1EEEEEEEEEvNT_6ParamsE --------------------------
	.section	.text._ZN7cutlass13device_kernelIN5flash11enable_sm90INS1_16FlashAttnFwdSm90INS1_25CollectiveMainloopFwdSm90ILi2EN4cute5tupleIJNS5_1CILi1EEES8_S8_EEENS6_IJNS7_ILi64EEESA_SA_EEELi512ENS_6half_tEfNS_4arch4Sm90ELb0ELb0ELb1ELb1ELb1ELb0ELb1ELb0ELb0ELb1ELb1ELb0EEENS1_21CollectiveEpilogueFwdINS6_IJSA_NS7_ILi512EEESA_EEES9_SC_SE_Li256ELb1ELb1ELb1ELb0EEENS1_36VarlenDynamicPersistentTileSchedulerILi64ELi64ELi256ELi128ELb1ELb1ELb1ELb0ELb1ELb1EEEEEEEEEvNT_6ParamsE,"ax",@progbits
	.align	128
.text._ZN7cutlass13device_kernelIN5flash11enable_sm90INS1_16FlashAttnFwdSm90INS1_25CollectiveMainloopFwdSm90ILi2EN4cute5tupleIJNS5_1CILi1EEES8_S8_EEENS6_IJNS7_ILi64EEESA_SA_EEELi512ENS_6half_tEfNS_4arch4Sm90ELb0ELb0ELb1ELb1ELb1ELb0ELb1ELb0ELb0ELb1ELb1ELb0EEENS1_21CollectiveEpilogueFwdINS6_IJSA_NS7_ILi512EEESA_EEES9_SC_SE_Li256ELb1ELb1ELb1ELb0EEENS1_36VarlenDynamicPersistentTileSchedulerILi64ELi64ELi256ELi128ELb1ELb1ELb1ELb0ELb1ELb1EEEEEEEEEvNT_6ParamsE:
        .type           _ZN7cutlass13device_kernelIN5flash11enable_sm90INS1_16FlashAttnFwdSm90INS1_25CollectiveMainloopFwdSm90ILi2EN4cute5tupleIJNS5_1CILi1EEES8_S8_EEENS6_IJNS7_ILi64EEESA_SA_EEELi512ENS_6half_tEfNS_4arch4Sm90ELb0ELb0ELb1ELb1ELb1ELb0ELb1ELb0ELb0ELb1ELb1ELb0EEENS1_21CollectiveEpilogueFwdINS6_IJSA_NS7_ILi512EEESA_EEES9_SC_SE_Li256ELb1ELb1ELb1ELb0EEENS1_36VarlenDynamicPersistentTileSchedulerILi64ELi64ELi256ELi128ELb1ELb1ELb1ELb0ELb1ELb1EEEEEEEEEvNT_6ParamsE,@function
        .size           _ZN7cutlass13device_kernelIN5flash11enable_sm90INS1_16FlashAttnFwdSm90INS1_25CollectiveMainloopFwdSm90ILi2EN4cute5tupleIJNS5_1CILi1EEES8_S8_EEENS6_IJNS7_ILi64EEESA_SA_EEELi512ENS_6half_tEfNS_4arch4Sm90ELb0ELb0ELb1ELb1ELb1ELb0ELb1ELb0ELb0ELb1ELb1ELb0EEENS1_21CollectiveEpilogueFwdINS6_IJSA_NS7_ILi512EEESA_EEES9_SC_SE_Li256ELb1ELb1ELb1ELb0EEENS1_36VarlenDynamicPersistentTileSchedulerILi64ELi64ELi256ELi128ELb1ELb1ELb1ELb0ELb1ELb1EEEEEEEEEvNT_6ParamsE,(.L_x_15745 - _ZN7cutlass13device_kernelIN5flash11enable_sm90INS1_16FlashAttnFwdSm90INS1_25CollectiveMainloopFwdSm90ILi2EN4cute5tupleIJNS5_1CILi1EEES8_S8_EEENS6_IJNS7_ILi64EEESA_SA_EEELi512ENS_6half_tEfNS_4arch4Sm90ELb0ELb0ELb1ELb1ELb1ELb0ELb1ELb0ELb0ELb1ELb1ELb0EEENS1_21CollectiveEpilogueFwdINS6_IJSA_NS7_ILi512EEESA_EEES9_SC_SE_Li256ELb1ELb1ELb1ELb0EEENS1_36VarlenDynamicPersistentTileSchedulerILi64ELi64ELi256ELi128ELb1ELb1ELb1ELb0ELb1ELb1EEEEEEEEEvNT_6ParamsE)
        .other          _ZN7cutlass13device_kernelIN5flash11enable_sm90INS1_16FlashAttnFwdSm90INS1_25CollectiveMainloopFwdSm90ILi2EN4cute5tupleIJNS5_1CILi1EEES8_S8_EEENS6_IJNS7_ILi64EEESA_SA_EEELi512ENS_6half_tEfNS_4arch4Sm90ELb0ELb0ELb1ELb1ELb1ELb0ELb1ELb0ELb0ELb1ELb1ELb0EEENS1_21CollectiveEpilogueFwdINS6_IJSA_NS7_ILi512EEESA_EEES9_SC_SE_Li256ELb1ELb1ELb1ELb0EEENS1_36VarlenDynamicPersistentTileSchedulerILi64ELi64ELi256ELi128ELb1ELb1ELb1ELb0ELb1ELb1EEEEEEEEEvNT_6ParamsE,@"STO_CUDA_ENTRY STV_DEFAULT"
_ZN7cutlass13device_kernelIN5flash11enable_sm90INS1_16FlashAttnFwdSm90INS1_25CollectiveMainloopFwdSm90ILi2EN4cute5tupleIJNS5_1CILi1EEES8_S8_EEENS6_IJNS7_ILi64EEESA_SA_EEELi512ENS_6half_tEfNS_4arch4Sm90ELb0ELb0ELb1ELb1ELb1ELb0ELb1ELb0ELb0ELb1ELb1ELb0EEENS1_21CollectiveEpilogueFwdINS6_IJSA_NS7_ILi512EEESA_EEES9_SC_SE_Li256ELb1ELb1ELb1ELb0EEENS1_36VarlenDynamicPersistentTileSchedulerILi64ELi64ELi256ELi128ELb1ELb1ELb1ELb0ELb1ELb1EEEEEEEEEvNT_6ParamsE:
        /* <DEDUP_REMOVED lines=43> */
.L_x_4194:
        /* <DEDUP_REMOVED lines=22> */
.L_x_4195:
        /* <DEDUP_REMOVED lines=18> */
.L_x_4196:
        /* <DEDUP_REMOVED lines=22> */
.L_x_4197:
        /* <DEDUP_REMOVED lines=23> */
.L_x_4198:
        /* <DEDUP_REMOVED lines=8> */
.L_x_4200:
        /* <DEDUP_REMOVED lines=24> */
[----:B------:R-:W-:-:S03]  /*0a00*/  UMOV UR37, URZ ;  /* 0x0000003f00257c82 */ /* 0x000fc60008000000 */
[CC--:B------:R-:W-:Y:S02]  /*0a10*/  LEA.HI R2, R3.reuse, R0.reuse, RZ, 0x4 ;  /* 0x0000000003027211 */ /* 0x0c0fe400078f20ff */
[CC--:B------:R-:W-:Y:S02]  /*0a20*/  LEA.HI R4, R3.reuse, R0.reuse, RZ, 0x5 ;  /* 0x0000000003047211 */ /* 0x0c0fe400078f28ff */
[CC--:B------:R-:W-:Y:S02]  /*0a30*/  LEA.HI R5, R3.reuse, R0.reuse, RZ, 0x7 ;  /* 0x0000000003057211 */ /* 0x0c0fe400078f38ff */
[CC--:B------:R-:W-:Y:S02]  /*0a40*/  LEA.HI R6, R3.reuse, R0.reuse, RZ, 0x3 ;  /* 0x0000000003067211 */ /* 0x0c0fe400078f18ff */
[----:B------:R-:W-:Y:S02]  /*0a50*/  SHF.R.S32.HI R9, RZ, 0x4, R2 ;  /* 0x00000004ff097819 */ /* 0x000fe40000011402 */
[----:B------:R-:W-:-:S02]  /*0a60*/  LEA.HI R3, R3, R0, RZ, 0x2 ;  /* 0x0000000003037211 */ /* 0x000fc400078f10ff */
[C---:B------:R-:W-:Y:S02]  /*0a70*/  LOP3.LUT R7, R2.reuse, 0xfffffff0, RZ, 0xc0, !PT ;  /* 0xfffffff002077812 */ /* 0x040fe400078ec0ff */
[----:B------:R-:W-:Y:S02]  /*0a80*/  LEA.HI R2, R2, R9, RZ, 0x1 ;  /* 0x0000000902027211 */ /* 0x000fe400078f08ff */
[--C-:B------:R-:W-:Y:S01]  /*0a90*/  SHF.R.S32.HI R11, RZ, 0x5, R4.reuse ;  /* 0x00000005ff0b7819 */ /* 0x100fe20000011404 */
[C---:B------:R-:W-:Y:S01]  /*0aa0*/  IMAD.IADD R7, R0.reuse, 0x1, -R7 ;  /* 0x0000000100077824 */ /* 0x040fe200078e0a07 */
[----:B------:R-:W-:Y:S02]  /*0ab0*/  LOP3.LUT R15, R3, 0xfffffffc, RZ, 0xc0, !PT ;  /* 0xfffffffc030f7812 */ /* 0x000fe400078ec0ff */
[----:B------:R-:W-:Y:S02]  /*0ac0*/  SHF.R.S32.HI R4, RZ, 0x1f, R4 ;  /* 0x0000001fff047819 */ /* 0x000fe40000011404 */
[----:B------:R-:W-:Y:S01]  /*0ad0*/  LOP3.LUT R3, R5, 0xffffff80, RZ, 0xc0, !PT ;  /* 0xffffff8005037812 */ /* 0x000fe200078ec0ff */
[----:B------:R-:W-:Y:S01]  /*0ae0*/  IMAD.IADD R15, R0, 0x1, -R15 ;  /* 0x00000001000f7824 */ /* 0x000fe200078e0a0f */
[----:B------:R-:W-:-:S02]  /*0af0*/  LOP3.LUT R2, R2, 0x1ffffffe, RZ, 0xc0, !PT ;  /* 0x1ffffffe02027812 */ /* 0x000fc400078ec0ff */
[----:B------:R-:W-:Y:S01]  /*0b00*/  LOP3.LUT R13, R6, 0xfffffff8, RZ, 0xc0, !PT ;  /* 0xfffffff8060d7812 */ /* 0x000fe200078ec0ff */
[----:B------:R-:W-:Y:S01]  /*0b10*/  IMAD.IADD R3, R0, 0x1, -R3 ;  /* 0x0000000100037824 */ /* 0x000fe200078e0a03 */
[----:B------:R-:W-:Y:S01]  /*0b20*/  LEA.HI R4, R4, R11, RZ, 0x2 ;  /* 0x0000000b04047211 */ /* 0x000fe200078f10ff */
[----:B------:R-:W-:Y:S01]  /*0b30*/  IMAD.IADD R9, R9, 0x1, -R2 ;  /* 0x0000000109097824 */ /* 0x000fe200078e0a02 */
[----:B------:R-:W-:Y:S01]  /*0b40*/  SHF.R.S32.HI R228, RZ, 0x7, R5 ;  /* 0x00000007ffe47819 */ /* 0x000fe20000011405 */
[----:B------:R-:W-:Y:S01]  /*0b50*/  IMAD.IADD R13, R0, 0x1, -R13 ;  /* 0x00000001000d7824 */ /* 0x000fe200078e0a0d */
[----:B------:R-:W-:Y:S01]  /*0b60*/  LOP3.LUT R4, R4, 0x3ffffc, RZ, 0xc0, !PT ;  /* 0x003ffffc04047812 */ /* 0x000fe200078ec0ff */
[----:B------:R-:W-:Y:S01]  /*0b70*/  IMAD.SHL.U32 R9, R9, 0x8, RZ ;  /* 0x0000000809097824 */ /* 0x000fe200078e00ff */
[--C-:B------:R-:W-:Y:S01]  /*0b80*/  SHF.R.S32.HI R2, RZ, 0x1f, R7.reuse ;  /* 0x0000001fff027819 */ /* 0x100fe20000011407 */
[----:B------:R-:W-:Y:S01]  /*0b90*/  IMAD R17, R228, 0x100, R7 ;  /* 0x00000100e4117824 */ /* 0x000fe200078e0207 */
[----:B------:R-:W-:Y:S01]  /*0ba0*/  SHF.R.S32.HI R0, RZ, 0x1f, R3 ;  /* 0x0000001fff007819 */ /* 0x000fe20000011403 */
[----:B------:R-:W-:Y:S01]  /*0bb0*/  IMAD.IADD R8, R11, 0x1, -R4 ;  /* 0x000000010b087824 */ /* 0x000fe200078e0a04 */
[----:B------:R-:W-:Y:S01]  /*0bc0*/  LEA.HI R6, R2, R7, RZ, 0x3 ;  /* 0x0000000702067211 */ /* 0x000fe200078f18ff */
[----:B------:R-:W-:Y:S01]  /*0bd0*/  IMAD.SHL.U32 R16, R13, 0x8, RZ ;  /* 0x000000080d107824 */ /* 0x000fe200078e00ff */
[-C--:B------:R-:W-:Y:S01]  /*0be0*/  LEA.HI R2, R0, R3.reuse, RZ, 0x2 ;  /* 0x0000000300027211 */ /* 0x080fe200078f10ff */
[----:B------:R-:W-:Y:S01]  /*0bf0*/  IMAD R14, R8, 0x10, R17 ;  /* 0x00000010080e7824 */ /* 0x000fe200078e0211 */
[C---:B------:R-:W-:Y:S01]  /*0c00*/  LOP3.LUT R4, R6.reuse, 0xfffffff8, RZ, 0xc0, !PT ;  /* 0xfffffff806047812 */ /* 0x040fe200078ec0ff */
[----:B------:R-:W-:Y:S01]  /*0c10*/  IMAD.SHL.U32 R6, R6, 0x40, RZ ;  /* 0x0000004006067824 */ /* 0x000fe200078e00ff */
[----:B------:R-:W-:Y:S01]  /*0c20*/  LOP3.LUT R8, R2, 0x7ffffffc, RZ, 0xc0, !PT ;  /* 0x7ffffffc02087812 */ /* 0x000fe200078ec0ff */
[----:B------:R-:W-:Y:S01]  /*0c30*/  IMAD.U32 R14, R14, 0x40, R9 ;  /* 0x000000400e0e7824 */ /* 0x000fe200078e0009 */
[----:B------:R-:W-:Y:S01]  /*0c40*/  LEA.HI R5, R5, R228, RZ, 0x1 ;  /* 0x000000e405057211 */ /* 0x000fe200078f08ff */
[----:B------:R-:W-:Y:S01]  /*0c50*/  IMAD.IADD R7, R7, 0x1, -R4 ;  /* 0x0000000107077824 */ /* 0x000fe200078e0a04 */
[----:B------:R-:W-:Y:S01]  /*0c60*/  LEA.HI R4, R0, R3, RZ, 0x5 ;  /* 0x0000000300047211 */ /* 0x000fe200078f28ff */
[----:B------:R-:W-:Y:S01]  /*0c70*/  IMAD.IADD R8, R3, 0x1, -R8 ;  /* 0x0000000103087824 */ /* 0x000fe200078e0a08 */
[--C-:B------:R-:W-:Y:S01]  /*0c80*/  SHF.R.S32.HI R0, RZ, 0x2, R2.reuse ;  /* 0x00000002ff007819 */ /* 0x100fe20000011402 */
[C---:B------:R-:W-:Y:S01]  /*0c90*/  VIADD R194, R16.reuse, 0x40 ;  /* 0x0000004010c27836 */ /* 0x040fe20000000000 */
[----:B------:R-:W-:Y:S01]  /*0ca0*/  SHF.R.S32.HI R3, RZ, 0x1f, R2 ;  /* 0x0000001fff037819 */ /* 0x000fe20000011402 */
[----:B------:R-:W-:Y:S01]  /*0cb0*/  IMAD.SHL.U32 R2, R7, 0x40, RZ ;  /* 0x0000004007027824 */ /* 0x000fe200078e00ff */
[----:B------:R-:W-:Y:S01]  /*0cc0*/  LEA.HI R12, R15, R15, RZ, 0x1 ;  /* 0x0000000f0f0c7211 */ /* 0x000fe200078f08ff */
[----:B------:R-:W-:Y:S01]  /*0cd0*/  STL [R1+0x30], R14 ;  /* 0x0000300e01007387 */ /* 0x000fe20000100800 */
[----:B------:R-:W-:Y:S01]  /*0ce0*/  LEA.HI R3, R3, R0, RZ, 0x3 ;  /* 0x0000000003037211 */ /* 0x000fe200078f18ff */
[----:B------:R-:W-:Y:S01]  /*0cf0*/  VIADD R193, R16, 0x80 ;  /* 0x0000008010c17836 */ /* 0x000fe20000000000 */
[----:B------:R-:W-:Y:S01]  /*0d00*/  LOP3.LUT R2, R2, 0x1c0, RZ, 0xc0, !PT ;  /* 0x000001c002027812 */ /* 0x000fe200078ec0ff */
[C---:B------:R-:W-:Y:S01]  /*0d10*/  VIADD R192, R16.reuse, 0xc0 ;  /* 0x000000c010c07836 */ /* 0x040fe20000000000 */
[----:B------:R-:W-:Y:S01]  /*0d20*/  LOP3.LUT R5, R5, 0xfffffe, RZ, 0xc0, !PT ;  /* 0x00fffffe05057812 */ /* 0x000fe200078ec0ff */
[----:B------:R-:W-:Y:S01]  /*0d30*/  VIADD R191, R16, 0x100 ;  /* 0x0000010010bf7836 */ /* 0x000fe20000000000 */
[----:B------:R-:W-:Y:S01]  /*0d40*/  LOP3.LUT R12, R12, 0x1ffffffe, RZ, 0xc0, !PT ;  /* 0x1ffffffe0c0c7812 */ /* 0x000fe200078ec0ff */
[----:B------:R-:W-:Y:S01]  /*0d50*/  VIADD R190, R16, 0x140 ;  /* 0x0000014010be7836 */ /* 0x000fe20000000000 */
[----:B------:R-:W-:Y:S01]  /*0d60*/  LOP3.LUT R3, R3, 0xfffffff8, RZ, 0xc0, !PT ;  /* 0xfffffff803037812 */ /* 0x000fe200078ec0ff */
[----:B------:R-:W-:Y:S01]  /*0d70*/  IMAD.IADD R5, R228, 0x1, -R5 ;  /* 0x00000001e4057824 */ /* 0x000fe200078e0a05 */
[----:B------:R-:W-:Y:S01]  /*0d80*/  LOP3.LUT R9, R2, 0x8, R9, 0xf8, !PT ;  /* 0x0000000802097812 */ /* 0x000fe200078ef809 */
[----:B------:R-:W-:Y:S01]  /*0d90*/  IMAD.IADD R12, R15, 0x1, -R12 ;  /* 0x000000010f0c7824 */ /* 0x000fe200078e0a0c */
[----:B------:R-:W-:Y:S01]  /*0da0*/  LOP3.LUT R6, R6, 0x7ffffe00, RZ, 0xc0, !PT ;  /* 0x7ffffe0006067812 */ /* 0x000fe200078ec0ff */
[----:B------:R-:W-:Y:S01]  /*0db0*/  IMAD.IADD R3, R0, 0x1, -R3 ;  /* 0x0000000100037824 */ /* 0x000fe200078e0a03 */
[----:B------:R-:W-:Y:S01]  /*0dc0*/  SHF.R.U32.HI R2, RZ, 0x3, R2 ;  /* 0x00000003ff027819 */ /* 0x000fe20000011602 */
[----:B------:R-:W-:Y:S01]  /*0dd0*/  IMAD.SHL.U32 R15, R5, 0x100, RZ ;  /* 0x00000100050f7824 */ /* 0x000fe200078e00ff */
[----:B------:R-:W-:Y:S01]  /*0de0*/  SHF.R.S32.HI R4, RZ, 0x5, R4 ;  /* 0x00000005ff047819 */ /* 0x000fe20000011404 */
[----:B------:R-:W-:Y:S01]  /*0df0*/  IMAD.SHL.U32 R0, R8, 0x2, RZ ;  /* 0x0000000208007824 */ /* 0x000fe200078e00ff */
[----:B------:R-:W-:Y:S01]  /*0e00*/  LOP3.LUT R9, R9, R2, RZ, 0x3c, !PT ;  /* 0x0000000209097212 */ /* 0x000fe200078e3cff */
[----:B------:R-:W-:Y:S01]  /*0e10*/  IMAD R6, R11, 0x400, R6 ;  /* 0x000004000b067824 */ /* 0x000fe200078e0206 */
[----:B------:R-:W-:Y:S01]  /*0e20*/  R2P PR, R7, 0x6 ;  /* 0x0000000607007804 */ /* 0x000fe20000000000 */
[----:B------:R-:W-:Y:S01]  /*0e30*/  IMAD.IADD R19, R0, 0x1, R15 ;  /* 0x0000000100137824 */ /* 0x000fe200078e020f */
[----:B------:R-:W-:Y:S01]  /*0e40*/  STL [R1+0x2c], R15 ;  /* 0x00002c0f01007387 */ /* 0x000fe20000100800 */
[----:B------:R-:W-:-:S02]  /*0e50*/  IMAD R17, R4, 0x10, R3 ;  /* 0x0000001004117824 */ /* 0x000fc400078e0203 */
[----:B------:R-:W-:Y:S01]  /*0e60*/  IMAD.IADD R9, R6, 0x1, R9 ;  /* 0x0000000106097824 */ /* 0x000fe200078e0209 */
[----:B------:R0:W-:Y:S01]  /*0e70*/  STL [R1+0x4], R0 ;  /* 0x0000040001007387 */ /* 0x0001e20000100800 */
[C---:B------:R-:W-:Y:S01]  /*0e80*/  VIADD R227, R19.reuse, 0x8 ;  /* 0x0000000813e37836 */ /* 0x040fe20000000000 */
[----:B------:R-:W-:Y:S01]  /*0e90*/  SEL R186, R186, 0xffffffe0, !P1 ;  /* 0xffffffe0baba7807 */ /* 0x000fe20004800000 */
[----:B------:R-:W-:Y:S01]  /*0ea0*/  VIADD R226, R19, 0x10 ;  /* 0x0000001013e27836 */ /* 0x000fe20000000000 */
[----:B------:R-:W-:Y:S01]  /*0eb0*/  LEA R184, R9, UR41, 0x1 ;  /* 0x0000002909b87c11 */ /* 0x000fe2000f8e08ff */
[C---:B------:R-:W-:Y:S02]  /*0ec0*/  VIADD R224, R19.reuse, 0x20 ;  /* 0x0000002013e07836 */ /* 0x040fe40000000000 */
[C---:B------:R-:W-:Y:S02]  /*0ed0*/  VIADD R223, R19.reuse, 0x28 ;  /* 0x0000002813df7836 */ /* 0x040fe40000000000 */
[----:B------:R-:W-:Y:S01]  /*0ee0*/  IMAD R4, R12, 0x8, R17 ;  /* 0x000000080c047824 */ /* 0x000fe200078e0211 */
[----:B0-----:R-:W-:Y:S01]  /*0ef0*/  SHF.R.S32.HI R0, RZ, 0x1f, R19 ;  /* 0x0000001fff007819 */ /* 0x001fe20000011413 */
[C---:B------:R-:W-:Y:S01]  /*0f00*/  VIADD R225, R19.reuse, 0x18 ;  /* 0x0000001813e17836 */ /* 0x040fe20000000000 */
[----:B------:R-:W-:Y:S01]  /*0f10*/  SHF.R.S32.HI R0, RZ, 0x1f, R226 ;  /* 0x0000001fff007819 */ /* 0x000fe200000114e2 */
[C---:B------:R-:W-:Y:S01]  /*0f20*/  VIADD R221, R19.reuse, 0x38 ;  /* 0x0000003813dd7836 */ /* 0x040fe20000000000 */
[----:B------:R0:W-:Y:S01]  /*0f30*/  STL [R1+0x28], R4 ;  /* 0x0000280401007387 */ /* 0x0001e20000100800 */
[C---:B------:R-:W-:Y:S01]  /*0f40*/  VIADD R220, R19.reuse, 0x40 ;  /* 0x0000004013dc7836 */ /* 0x040fe20000000000 */
[----:B------:R-:W-:Y:S01]  /*0f50*/  SHF.R.S32.HI R0, RZ, 0x1f, R223 ;  /* 0x0000001fff007819 */ /* 0x000fe200000114df */
[----:B------:R-:W-:Y:S01]  /*0f60*/  VIADD R3, R16, 0x180 ;  /* 0x0000018010037836 */ /* 0x000fe20000000000 */
        /* <DEDUP_REMOVED lines=57> */
[----:B------:R-:W-:Y:S01]  /*1300*/  IMAD.MOV.U32 R6, RZ, RZ, R10 ;  /* 0x000000ffff067224 */ /* 0x000fe200078e000a */
[----:B------:R-:W-:Y:S01]  /*1310*/  SHF.R.S32.HI R0, RZ, 0x1f, R197 ;  /* 0x0000001fff007819 */ /* 0x000fe200000114c5 */
[----:B------:R-:W-:-:S02]  /*1320*/  IMAD.MOV.U32 R2, RZ, RZ, RZ ;  /* 0x000000ffff027224 */ /* 0x000fc400078e00ff */
[----:B------:R-:W-:Y:S02]  /*1330*/  VIADD R229, R16, 0x1c0 ;  /* 0x000001c010e57836 */ /* 0x000fe40000000000 */
[----:B------:R-:W-:-:S07]  /*1340*/  IMAD.IADD R186, R186, 0x1, R185 ;  /* 0x00000001baba7824 */ /* 0x000fce00078e02b9 */
.L_x_4250:
[----:B------:R-:W-:Y:S01]  /*1350*/  ULDC.64 UR6, c[0x0][0xd88] ;  /* 0x0003620000067ab9 */ /* 0x000fe20000000a00 */
[----:B012---:R-:W0:Y:S01]  /*1360*/  LDC.64 R8, c[0x0][0x418] ;  /* 0x00010600ff087b82 */ /* 0x007e220000000a00 */
[----:B------:R-:W-:-:S06]  /*1370*/  UIMAD.WIDE UR6, UR5, 0x4, UR6 ;  /* 0x00000004050678a5 */ /* 0x000fcc000f8e0206 */
[----:B------:R-:W-:Y:S01]  /*1380*/  IMAD.U32 R188, RZ, RZ, UR6 ;  /* 0x00000006ffbc7e24 */ /* 0x000fe2000f8e00ff */
[----:B------:R-:W1:Y:S01]  /*1390*/  LDC R0, c[0x0][0x424] ;  /* 0x00010900ff007b82 */ /* 0x000e620000000800 */
[----:B------:R-:W-:Y:S01]  /*13a0*/  IMAD.U32 R189, RZ, RZ, UR7 ;  /* 0x00000007ffbd7e24 */ /* 0x000fe2000f8e00ff */
[----:B------:R-:W-:-:S04]  /*13b0*/  ULDC.64 UR6, c[0x0][0xb20] ;  /* 0x0002c80000067ab9 */ /* 0x000fc80000000a00 */
[----:B------:R-:W2:Y:S01]  /*13c0*/  LDG.E R188, desc[UR44][R188.64] ;  /* 0x0000002cbcbc7981 */ /* 0x000ea2000c1e1900 */
[----:B------:R-:W-:Y:S01]  /*13d0*/  ISETP.NE.U32.AND P0, PT, RZ, UR6, PT ;  /* 0x00000006ff007c0c */ /* 0x000fe2000bf05070 */
[----:B---3--:R-:W3:Y:S01]  /*13e0*/  LDC R153, c[0x0][0x2f0] ;  /* 0x0000bc00ff997b82 */ /* 0x008ee20000000800 */
[----:B------:R-:W-:Y:S02]  /*13f0*/  IMAD.MOV.U32 R10, RZ, RZ, RZ ;  /* 0x000000ffff0a7224 */ /* 0x000fe400078e00ff */
[----:B------:R-:W-:-:S05]  /*1400*/  ISETP.NE.AND.EX P0, PT, RZ, UR7, PT, P0 ;  /* 0x00000007ff007c0c */ /* 0x000fca000bf05300 */
[----:B----4-:R-:W4:Y:S01]  /*1410*/  LDC R7, c[0x0][0xae8] ;  /* 0x0002ba00ff077b82 */ /* 0x010f220000000800 */
[----:B--2---:R-:W-:-:S07]  /*1420*/  SHF.R.S32.HI R196, RZ, 0x1f, R188 ;  /* 0x0000001fffc47819 */ /* 0x004fce00000114bc */
[----:B------:R-:W-:-:S04]  /*1430*/  @P0 LEA R4, P1, R188, UR6, 0x2 ;  /* 0x00000006bc040c11 */ /* 0x000fc8000f8210ff */
[----:B------:R-:W-:Y:S01]  /*1440*/  @P0 LEA.HI.X R5, R188, UR7, R196, 0x2, P1 ;  /* 0x00000007bc050c11 */ /* 0x000fe200088f14c4 */
[----:B------:R-:W-:Y:S02]  /*1450*/  ULDC.64 UR6, c[0x0][0xb18] ;  /* 0x0002c60000067ab9 */ /* 0x000fe40000000a00 */
[----:B------:R-:W-:Y:S02]  /*1460*/  ISETP.NE.U32.AND P1, PT, RZ, UR6, PT ;  /* 0x00000006ff007c0c */ /* 0x000fe4000bf25070 */
[----:B-----5:R2:W5:Y:S01]  /*1470*/  @P0 LDG.E R10, desc[UR44][R4.64] ;  /* 0x0000002c040a0981 */ /* 0x020562000c1e1900 */
[----:B0-----:R-:W-:Y:S02]  /*1480*/  ISETP.NE.U32.AND P0, PT, R8, RZ, PT ;  /* 0x000000ff0800720c */ /* 0x001fe40003f05070 */
[----:B------:R-:W-:Y:S02]  /*1490*/  ISETP.NE.AND.EX P1, PT, RZ, UR7, PT, P1 ;  /* 0x00000007ff007c0c */ /* 0x000fe4000bf25310 */
[----:B------:R-:W-:-:S04]  /*14a0*/  ISETP.NE.AND.EX P0, PT, R9, RZ, PT, P0 ;  /* 0x000000ff0900720c */ /* 0x000fc80003f05300 */
[----:B-1----:R-:W-:-:S05]  /*14b0*/  SEL R0, R0, 0x1, P0 ;  /* 0x0000000100007807 */ /* 0x002fca0000000000 */
[----:B---3--:R-:W-:Y:S02]  /*14c0*/  IMAD R153, R0, R153, RZ ;  /* 0x0000009900997224 */ /* 0x008fe400078e02ff */
[----:B------:R-:W-:-:S04]  /*14d0*/  @P1 LEA R8, P0, R188, UR6, 0x2 ;  /* 0x00000006bc081c11 */ /* 0x000fc8000f8010ff */
[----:B------:R-:W-:-:S05]  /*14e0*/  @P1 LEA.HI.X R9, R188, UR7, R196, 0x2, P0 ;  /* 0x00000007bc091c11 */ /* 0x000fca00080f14c4 */
[----:B------:R2:W5:Y:S01]  /*14f0*/  @P1 LDG.E R153, desc[UR44][R8.64] ;  /* 0x0000002c08991981 */ /* 0x000562000c1e1900 */
[C---:B------:R-:W-:Y:S01]  /*1500*/  LOP3.LUT R0, R6.reuse, 0xff000000, RZ, 0xc0, !PT ;  /* 0xff00000006007812 */ /* 0x040fe200078ec0ff */
[----:B------:R-:W-:Y:S01]  /*1510*/  UMOV UR42, UR4 ;  /* 0x00000004002a7c82 */ /* 0x000fe20008000000 */
[----:B------:R-:W-:Y:S02]  /*1520*/  LOP3.LUT R3, R6, 0xff0000, RZ, 0xc0, !PT ;  /* 0x00ff000006037812 */ /* 0x000fe400078ec0ff */
[----:B------:R-:W-:Y:S01]  /*1530*/  SHF.R.U32.HI R12, RZ, 0x8, R0 ;  /* 0x00000008ff0c7819 */ /* 0x000fe20000011600 */
[----:B----4-:R-:W-:Y:S06]  /*1540*/  @P1 BRA `(.L_x_4201) ;  /* 0x0000000000241947 */ /* 0x010fec0003800000 */
[----:B------:R-:W-:Y:S02]  /*1550*/  ULDC.64 UR4, c[0x0][0xb00] ;  /* 0x0002c00000047ab9 */ /* 0x000fe40000000a00 */
[----:B------:R-:W-:-:S04]  /*1560*/  ISETP.NE.U32.AND P0, PT, RZ, UR4, PT ;  /* 0x00000004ff007c0c */ /* 0x000fc8000bf05070 */
[----:B------:R-:W-:-:S13]  /*1570*/  ISETP.NE.AND.EX P0, PT, RZ, UR5, PT, P0 ;  /* 0x00000005ff007c0c */ /* 0x000fda000bf05300 */
[----:B------:R-:W-:Y:S05]  /*1580*/  @!P0 BRA `(.L_x_4201) ;  /* 0x0000000000148947 */ /* 0x000fea0003800000 */
[----:B--2---:R-:W0:Y:S02]  /*1590*/  LDC.64 R4, c[0x0][0xb00] ;  /* 0x0002c000ff047b82 */ /* 0x004e240000000a00 */
[----:B0-----:R-:W-:-:S05]  /*15a0*/  IMAD.WIDE R4, R188, 0x4, R4 ;  /* 0x00000004bc047825 */ /* 0x001fca00078e0204 */
[----:B-----5:R-:W2:Y:S04]  /*15b0*/  LDG.E R153, desc[UR44][R4.64] ;  /* 0x0000002c04997981 */ /* 0x020ea8000c1e1900 */
[----:B------:R-:W2:Y:S02]  /*15c0*/  LDG.E R0, desc[UR44][R4.64+0x4] ;  /* 0x0000042c04007981 */ /* 0x000ea4000c1e1900 */
[----:B--2---:R-:W-:-:S07]  /*15d0*/  IMAD.IADD R153, R0, 0x1, -R153 ;  /* 0x0000000100997824 */ /* 0x004fce00078e0a99 */
.L_x_4201:
[----:B------:R-:W-:Y:S01]  /*15e0*/  UISETP.NE.AND UP0, UPT, UR38, 0x1, UPT ;  /* 0x000000012600788c */ /* 0x000fe2000bf05270 */
[----:B-----5:R-:W-:Y:S01]  /*15f0*/  IMAD.IADD R153, R153, 0x1, -R10 ;  /* 0x0000000199997824 */ /* 0x020fe200078e0a0a */
[----:B------:R-:W-:Y:S02]  /*1600*/  LEA.HI R3, R3, R12, RZ, 0x10 ;  /* 0x0000000c03037211 */ /* 0x000fe400078f80ff */
[----:B------:R-:W-:Y:S01]  /*1610*/  LOP3.LUT R189, R6, 0xffff, RZ, 0xc0, !PT ;  /* 0x0000ffff06bd7812 */ /* 0x000fe200078ec0ff */
[----:B------:R-:W-:Y:S01]  /*1620*/  VIADD R0, R153, 0x3f ;  /* 0x0000003f99007836 */ /* 0x000fe20000000000 */
[----:B------:R-:W-:Y:S02]  /*1630*/  PLOP3.LUT P1, PT, PT, PT, UP0, 0x80, 0x0 ;  /* 0x000000000000781c */ /* 0x000fe40003f2f008 */
[----:B------:R-:W-:Y:S02]  /*1640*/  SHF.R.U32.HI R22, RZ, 0x10, R3 ;  /* 0x00000010ff167819 */ /* 0x000fe40000011603 */
[----:B--2---:R-:W-:-:S02]  /*1650*/  SHF.R.S32.HI R5, RZ, 0x1f, R0 ;  /* 0x0000001fff057819 */ /* 0x004fc40000011400 */
[C---:B------:R-:W-:Y:S02]  /*1660*/  ISETP.NE.AND P0, PT, R22.reuse, RZ, PT ;  /* 0x000000ff1600720c */ /* 0x040fe40003f05270 */
[----:B------:R-:W-:Y:S02]  /*1670*/  LEA.HI R5, R5, R0, RZ, 0x6 ;  /* 0x0000000005057211 */ /* 0x000fe400078f30ff */
[----:B------:R-:W-:Y:S02]  /*1680*/  LOP3.LUT R195, R3, 0xff, RZ, 0xc0, !PT ;  /* 0x000000ff03c37812 */ /* 0x000fe400078ec0ff */
[----:B------:R-:W-:Y:S02]  /*1690*/  SEL R10, R22, R7, P0 ;  /* 0x00000007160a7207 */ /* 0x000fe40000000000 */
[----:B------:R-:W-:Y:S01]  /*16a0*/  SHF.R.S32.HI R9, RZ, 0x6, R5 ;  /* 0x00000006ff097819 */ /* 0x000fe20000011405 */
[----:B------:R-:W-:Y:S06]  /*16b0*/  @!P1 BRA `(.L_x_4202) ;  /* 0x0000001c00789947 */ /* 0x000fec0003800000 */
[----:B------:R-:W-:Y:S01]  /*16c0*/  ISETP.GE.AND P0, PT, R153, 0x1, PT ;  /* 0x000000019900780c */ /* 0x000fe20003f06270 */
[----:B------:R-:W-:-:S12]  /*16d0*/  IMAD.MOV.U32 R3, RZ, RZ, RZ ;  /* 0x000000ffff037224 */ /* 0x000fd800078e00ff */
[----:B------:R-:W-:Y:S05]  /*16e0*/  @!P0 BRA `(.L_x_4203) ;  /* 0x0000000000688947 */ /* 0x000fea0003800000 */
        /* <DEDUP_REMOVED lines=26> */
.L_x_4203:
[-C--:B------:R-:W-:Y:S01]  /*1890*/  IMAD R0, R195, R3.reuse, RZ ;  /* 0x00000003c3007224 */ /* 0x080fe200078e02ff */
[----:B------:R-:W-:Y:S01]  /*18a0*/  PLOP3.LUT P0, PT, PT, PT, PT, 0x80, 0x0 ;  /* 0x000000000000781c */ /* 0x000fe20003f0f070 */
[----:B------:R-:W-:Y:S01]  /*18b0*/  IMAD.MOV.U32 R152, RZ, RZ, RZ ;  /* 0x000000ffff987224 */ /* 0x000fe200078e00ff */
[----:B------:R-:W-:Y:S02]  /*18c0*/  CS2R R150, SRZ ;  /* 0x0000000000967805 */ /* 0x000fe4000001ff00 */
[----:B------:R-:W-:Y:S02]  /*18d0*/  CS2R R148, SRZ ;  /* 0x0000000000947805 */ /* 0x000fe4000001ff00 */
[----:B------:R-:W-:Y:S02]  /*18e0*/  VIADDMNMX R3, R0, R3, R9, PT ;  /* 0x0000000300037246 */ /* 0x000fe40003800109 */
[----:B------:R-:W-:Y:S02]  /*18f0*/  CS2R R146, SRZ ;  /* 0x0000000000927805 */ /* 0x000fe4000001ff00 */
        /* <DEDUP_REMOVED lines=15> */
[----:B------:R-:W-:Y:S02]  /*19f0*/  ISETP.LT.AND P1, PT, R0, UR21, PT ;  /* 0x0000001500007c0c */ /* 0x000fe4000bf21270 */
        /* <DEDUP_REMOVED lines=49> */
[----:B------:R-:W0:Y:S01]  /*1d10*/  SHFL.IDX PT, R3, R228, RZ, 0x1f ;  /* 0x00001fffe4037589 */ /* 0x000e2200000e0000 */
[----:B------:R-:W-:Y:S01]  /*1d20*/  UMOV UR9, 0x40000040 ;  /* 0x4000004000097882 */ /* 0x000fe20000000000 */
[----:B------:R-:W-:Y:S01]  /*1d30*/  UMOV UR11, 0x40000040 ;  /* 0x40000040000b7882 */ /* 0x000fe20000000000 */
[----:B------:R-:W-:Y:S01]  /*1d40*/  UMOV UR13, 0x40000040 ;  /* 0x40000040000d7882 */ /* 0x000fe20000000000 */
[----:B------:R-:W-:Y:S01]  /*1d50*/  BAR.SYNC.DEFER_BLOCKING 0xe, 0x100 ;  /* 0x0384000000007b1d */ /* 0x000fe20000010000 */
[----:B------:R-:W-:-:S05]  /*1d60*/  ISETP.NE.AND P0, PT, RZ, UR38, PT ;  /* 0x00000026ff007c0c */ /* 0x000fca000bf05270 */
[----:B------:R-:W-:Y:S01]  /*1d70*/  UMOV UR15, 0x40000040 ;  /* 0x40000040000f7882 */ /* 0x000fe20000000000 */
[----:B------:R-:W-:Y:S01]  /*1d80*/  UMOV UR17, 0x40000040 ;  /* 0x4000004000117882 */ /* 0x000fe20000000000 */
[----:B------:R-:W-:Y:S01]  /*1d90*/  UMOV UR19, 0x40000040 ;  /* 0x4000004000137882 */ /* 0x000fe20000000000 */
[----:B------:R-:W-:Y:S01]  /*1da0*/  UMOV UR7, 0x40000040 ;  /* 0x4000004000077882 */ /* 0x000fe20000000000 */
[----:B0-----:R-:W-:Y:S01]  /*1db0*/  R2UR UR4, R3 ;  /* 0x00000000030472ca */ /* 0x001fe200000e0000 */
[----:B------:R-:W-:Y:S01]  /*1dc0*/  IMAD.MOV.U32 R3, RZ, RZ, 0x1 ;  /* 0x00000001ff037424 */ /* 0x000fe200078e00ff */
[----:B------:R-:W-:-:S04]  /*1dd0*/  WARPGROUP.ARRIVE ;  /* 0x00000000000079c5 */ /* 0x000fc80000000000 */
[----:B------:R-:W-:-:S04]  /*1de0*/  SEL R3, R3, 0x2, !P0 ;  /* 0x0000000203037807 */ /* 0x000fc80004000000 */
[----:B------:R-:W-:-:S03]  /*1df0*/  LOP3.LUT R3, R3, 0x1, RZ, 0xfc, !PT ;  /* 0x0000000103037812 */ /* 0x000fc600078efcff */
[----:B------:R-:W-:Y:S01]  /*1e00*/  ULEA.HI UR5, UR4, UR4, URZ, 0x1 ;  /* 0x0000000404057291 */ /* 0x000fe2000f8f083f */
[----:B------:R-:W-:-:S03]  /*1e10*/  ISETP.NE.AND P1, PT, R3, 0x3, PT ;  /* 0x000000030300780c */ /* 0x000fc60003f25270 */
[----:B------:R-:W-:-:S04]  /*1e20*/  ULOP3.LUT UR5, UR5, 0x1fffe, URZ, 0xc0, !UPT ;  /* 0x0001fffe05057892 */ /* 0x000fc8000f8ec03f */
[----:B------:R-:W-:Y:S02]  /*1e30*/  UIADD3 UR5, UR4, -UR5, URZ ;  /* 0x8000000504057290 */ /* 0x000fe4000fffe03f */
[----:B------:R-:W-:Y:S02]  /*1e40*/  UIADD3 UR4, UR41, 0x36400, URZ ;  /* 0x0003640029047890 */ /* 0x000fe4000fffe03f */
[----:B------:R-:W-:Y:S02]  /*1e50*/  ULEA UR5, UR5, UR41, 0xf ;  /* 0x0000002905057291 */ /* 0x000fe4000f8e783f */
[----:B------:R-:W-:Y:S02]  /*1e60*/  USHF.R.U32.HI UR4, URZ, 0x4, UR4 ;  /* 0x000000043f047899 */ /* 0x000fe40008011604 */
[----:B------:R-:W-:Y:S02]  /*1e70*/  UIADD3 UR5, UR5, 0x400, URZ ;  /* 0x0000040005057890 */ /* 0x000fe4000fffe03f */
[----:B------:R-:W-:-:S02]  /*1e80*/  ULOP3.LUT UR4, UR4, 0x3fff, URZ, 0xc0, !UPT ;  /* 0x00003fff04047892 */ /* 0x000fc4000f8ec03f */
[----:B------:R-:W-:Y:S02]  /*1e90*/  USHF.R.U32.HI UR5, URZ, 0x4, UR5 ;  /* 0x000000043f057899 */ /* 0x000fe40008011605 */
[----:B------:R-:W-:Y:S02]  /*1ea0*/  ULOP3.LUT UR8, UR4, 0x10000, URZ, 0xfc, !UPT ;  /* 0x0001000004087892 */ /* 0x000fe4000f8efc3f */
[----:B------:R-:W-:Y:S02]  /*1eb0*/  ULOP3.LUT UR5, UR5, 0x3fff, URZ, 0xc0, !UPT ;  /* 0x00003fff05057892 */ /* 0x000fe4000f8ec03f */
[----:B------:R-:W-:Y:S02]  /*1ec0*/  UIADD3 UR12, UR8, 0x2, URZ ;  /* 0x00000002080c7890 */ /* 0x000fe4000fffe03f */
[----:B------:R-:W-:Y:S02]  /*1ed0*/  ULOP3.LUT UR20, UR5, 0x2000000, URZ, 0xfc, !UPT ;  /* 0x0200000005147892 */ /* 0x000fe4000f8efc3f */
[----:B------:R-:W-:-:S02]  /*1ee0*/  UIADD3 UR16, UR8, 0x4, URZ ;  /* 0x0000000408107890 */ /* 0x000fc4000fffe03f */
[----:B------:R-:W-:Y:S02]  /*1ef0*/  ULEA UR10, UR36, UR20, 0xc ;  /* 0x00000014240a7291 */ /* 0x000fe4000f8e603f */
[----:B------:R-:W-:Y:S02]  /*1f00*/  UIADD3 UR4, UR8, 0x6, URZ ;  /* 0x0000000608047890 */ /* 0x000fe4000fffe03f */
[----:B------:R-:W-:Y:S02]  /*1f10*/  UIADD3 UR14, UR10, 0x80, URZ ;  /* 0x000000800a0e7890 */ /* 0x000fe4000fffe03f */
[----:B------:R-:W-:Y:S02]  /*1f20*/  UIADD3 UR18, UR10, 0x100, URZ ;  /* 0x000001000a127890 */ /* 0x000fe4000fffe03f */
[----:B------:R-:W-:Y:S02]  /*1f30*/  UIADD3 UR6, UR10, 0x180, URZ ;  /* 0x000001800a067890 */ /* 0x000fe4000fffe03f */
[----:B------:R-:W-:Y:S01]  /*1f40*/  HGMMA.64x256x16.F32 R24, gdesc[UR8].tnspB, RZ, !UPT, gsb0 ;  /* 0x43e00000081879f0 */ /* 0x000fe2000c0008ff */
[----:B------:R-:W-:-:S02]  /*1f50*/  UMOV UR5, 0x40000040 ;  /* 0x4000004000057882 */ /* 0x000fc40000000000 */
        /* <DEDUP_REMOVED lines=16> */
.L_x_4205:
[----:B------:R-:W-:-:S04]  /*2060*/  ULEA UR6, UR36, UR41, 0x3 ;  /* 0x0000002924067291 */ /* 0x000fc8000f8e183f */
[----:B------:R-:W-:-:S04]  /*2070*/  UIADD3 UR6, UR6, 0x38860, URZ ;  /* 0x0003886006067890 */ /* 0x000fc8000fffe03f */
[----:B------:R-:W-:-:S09]  /*2080*/  UPRMT UR6, UR40, 0x654, UR6 ;  /* 0x0000065428067896 */ /* 0x000fd20008000006 */
[----:B------:R-:W-:Y:S01]  /*2090*/  SYNCS.ARRIVE.TRANS64.RED.A1T0 RZ, [UR6], RZ ;  /* 0x000000ffffff79a7 */ /* 0x000fe20008100406 */
[----:B------:R-:W-:-:S06]  /*20a0*/  UIADD3 UR6, UR21, -0x2, URZ ;  /* 0xfffffffe15067890 */ /* 0x000fcc000fffe03f */
[----:B------:R-:W-:-:S13]  /*20b0*/  ISETP.LE.AND P0, PT, R0, UR6, PT ;  /* 0x0000000600007c0c */ /* 0x000fda000bf03270 */
[----:B------:R-:W-:Y:S05]  /*20c0*/  @!P0 BRA `(.L_x_4206) ;  /* 0x0000000800b48947 */ /* 0x000fea0003800000 */
[----:B------:R-:W-:-:S05]  /*20d0*/  UMOV UR21, UR6 ;  /* 0x0000000600157c82 */ /* 0x000fca0008000000 */
.L_x_4208:
[----:B------:R-:W-:Y:S01]  /*20e0*/  BAR.SYNC.DEFER_BLOCKING 0xe, 0x100 ;  /* 0x0384000000007b1d */ /* 0x000fe20000010000 */
[----:B------:R-:W-:Y:S01]  /*20f0*/  IMAD.U32 R4, RZ, RZ, UR36 ;  /* 0x00000024ff047e24 */ /* 0x000fe2000f8e00ff */
[----:B------:R-:W-:Y:S01]  /*2100*/  UIADD3 UR36, UR36, 0x1, URZ ;  /* 0x0000000124247890 */ /* 0x000fe2000fffe03f */
[----:B------:R-:W-:Y:S01]  /*2110*/  ISETP.LT.AND P0, PT, R0, UR21, PT ;  /* 0x0000001500007c0c */ /* 0x000fe2000bf01270 */
[----:B------:R-:W-:Y:S01]  /*2120*/  UIADD3 UR21, UR21, -0x1, URZ ;  /* 0xffffffff15157890 */ /* 0x000fe2000fffe03f */
        /* <DEDUP_REMOVED lines=10> */
[----:B------:R-:W-:Y:S02]  /*21d0*/  UIADD3 UR18, UR10, 0x100, URZ ;  /* 0x000001000a127890 */ /* 0x000fe4000fffe03f */
[----:B------:R-:W-:Y:S01]  /*21e0*/  UIADD3 UR6, UR10, 0x180, URZ ;  /* 0x000001800a067890 */ /* 0x000fe2000fffe03f */
        /* <DEDUP_REMOVED lines=143> */
[----:B------:R-:W-:Y:S01]  /*2ae0*/  HGMMA.64x256x16.F32 R24, gdesc[UR4].tnspB, R24, gsb0 ;  /* 0x43e00000041879f0 */ /* 0x000fe20008000818 */
[----:B------:R-:W-:-:S06]  /*2af0*/  USEL UR6, URZ, 0x1, UP0 ;  /* 0x000000013f067887 */ /* 0x000fcc0008000000 */
[----:B------:R-:W-:Y:S01]  /*2b00*/  LOP3.LUT R2, R2, UR6, RZ, 0x3c, !PT ;  /* 0x0000000602027c12 */ /* 0x000fe2000f8e3cff */
[----:B------:R-:W-:Y:S02]  /*2b10*/  WARPGROUP.DEPBAR.LE gsb0, 0x0 ;  /* 0x00008000000079c5 */ /* 0x000fe40000010000 */
[----:B------:R-:W-:Y:S06]  /*2b20*/  BAR.ARV 0xf, 0x100 ;  /* 0x03c4000000007b1d */ /* 0x000fec0000002000 */
[----:B------:R-:W-:Y:S05]  /*2b30*/  @!P1 BRA `(.L_x_4207) ;  /* 0x0000000000049947 */ /* 0x000fea0003800000 */
[----:B------:R-:W-:Y:S01]  /*2b40*/  BPT.TRAP 0x1 ;  /* 0x000000040000795c */ /* 0x000fe20000300000 */
.L_x_4207:
[----:B------:R-:W-:-:S04]  /*2b50*/  ULEA UR6, UR36, UR41, 0x3 ;  /* 0x0000002924067291 */ /* 0x000fc8000f8e183f */
[----:B------:R-:W-:-:S04]  /*2b60*/  UIADD3 UR6, UR6, 0x38860, URZ ;  /* 0x0003886006067890 */ /* 0x000fc8000fffe03f */
[----:B------:R-:W-:-:S09]  /*2b70*/  UPRMT UR6, UR40, 0x654, UR6 ;  /* 0x0000065428067896 */ /* 0x000fd20008000006 */
[----:B------:R-:W-:Y:S01]  /*2b80*/  SYNCS.ARRIVE.TRANS64.RED.A1T0 RZ, [UR6], RZ ;  /* 0x000000ffffff79a7 */ /* 0x000fe20008100406 */
[----:B------:R-:W-:Y:S05]  /*2b90*/  @P0 BRA `(.L_x_4208) ;  /* 0xfffffff400500947 */ /* 0x000fea000383ffff */
.L_x_4206:
[----:B------:R-:W-:Y:S01]  /*2ba0*/  BAR.SYNC.DEFER_BLOCKING 0xe, 0x100 ;  /* 0x0384000000007b1d */ /* 0x000fe20000010000 */
[----:B------:R-:W-:Y:S01]  /*2bb0*/  IMAD.U32 R0, RZ, RZ, UR36 ;  /* 0x00000024ff007e24 */ /* 0x000fe2000f8e00ff */
[----:B------:R-:W-:Y:S01]  /*2bc0*/  UIADD3 UR36, UR36, 0x1, URZ ;  /* 0x0000000124247890 */ /* 0x000fe2000fffe03f */
[----:B------:R-:W-:Y:S01]  /*2bd0*/  PLOP3.LUT P0, PT, PT, PT, PT, 0x8, 0x0 ;  /* 0x000000000000781c */ /* 0x000fe20003f0e170 */
[----:B------:R-:W-:Y:S02]  /*2be0*/  IMAD.MOV.U32 R152, RZ, RZ, RZ ;  /* 0x000000ffff987224 */ /* 0x000fe400078e00ff */
        /* <DEDUP_REMOVED lines=136> */
[----:B------:R-:W-:Y:S01]  /*3470*/  IMAD.MOV.U32 R3, RZ, RZ, RZ ;  /* 0x000000ffff037224 */ /* 0x000fe200078e00ff */
[----:B------:R-:W-:Y:S06]  /*3480*/  BAR.ARV 0xf, 0x100 ;  /* 0x03c4000000007b1d */ /* 0x000fec0000002000 */
[----:B------:R-:W-:Y:S05]  /*3490*/  BRA `(.L_x_4204) ;  /* 0x0000006800907947 */ /* 0x000fea0003800000 */
.L_x_4202:
[----:B------:R-:W-:Y:S01]  /*34a0*/  ISETP.GE.AND P0, PT, R153, 0x1, PT ;  /* 0x000000019900780c */ /* 0x000fe20003f06270 */
[----:B------:R-:W-:-:S12]  /*34b0*/  IMAD.MOV.U32 R23, RZ, RZ, RZ ;  /* 0x000000ffff177224 */ /* 0x000fd800078e00ff */
[----:B------:R-:W-:Y:S05]  /*34c0*/  @!P0 BRA `(.L_x_4209) ;  /* 0x0000000000688947 */ /* 0x000fea0003800000 */
[-C--:B------:R-:W-:Y:S02]  /*34d0*/  IABS R0, R10.reuse ;  /* 0x0000000a00007213 */ /* 0x080fe40000000000 */
[----:B------:R-:W-:Y:S02]  /*34e0*/  IADD3 R3, R9, -0x1, R10 ;  /* 0xffffffff09037810 */ /* 0x000fe40007ffe00a */
[----:B------:R-:W0:Y:S01]  /*34f0*/  I2F.RP R6, R0 ;  /* 0x0000000000067306 */ /* 0x000e220000209400 */
[----:B------:R-:W-:-:S05]  /*3500*/  IABS R8, R10 ;  /* 0x0000000a00087213 */ /* 0x000fca0000000000 */
[----:B------:R-:W-:Y:S02]  /*3510*/  IMAD.MOV R8, RZ, RZ, -R8 ;  /* 0x000000ffff087224 */ /* 0x000fe400078e0a08 */
[----:B0-----:R-:W0:Y:S02]  /*3520*/  MUFU.RCP R6, R6 ;  /* 0x0000000600067308 */ /* 0x001e240000001000 */
[----:B0-----:R-:W-:Y:S01]  /*3530*/  VIADD R4, R6, 0xffffffe ;  /* 0x0ffffffe06047836 */ /* 0x001fe20000000000 */
[----:B------:R-:W-:Y:S02]  /*3540*/  IABS R6, R3 ;  /* 0x0000000300067213 */ /* 0x000fe40000000000 */
[----:B------:R-:W-:-:S03]  /*3550*/  LOP3.LUT R3, R3, R10, RZ, 0x3c, !PT ;  /* 0x0000000a03037212 */ /* 0x000fc600078e3cff */
[----:B------:R0:W1:Y:S01]  /*3560*/  F2I.FTZ.U32.TRUNC.NTZ R5, R4 ;  /* 0x0000000400057305 */ /* 0x000062000021f000 */
[----:B------:R-:W-:Y:S01]  /*3570*/  ISETP.GE.AND P2, PT, R3, RZ, PT ;  /* 0x000000ff0300720c */ /* 0x000fe20003f46270 */
        /* <DEDUP_REMOVED lines=15> */
.L_x_4209:
        /* <DEDUP_REMOVED lines=100> */
.L_x_4210:
        /* <DEDUP_REMOVED lines=12> */
.L_x_4339:
[----:B------:R-:W-:Y:S05]  /*3d70*/  @!P0 BRA `(.L_x_4212) ;  /* 0x0000000000048947 */ /* 0x000fea0003800000 */
[----:B------:R-:W-:Y:S01]  /*3d80*/  BPT.TRAP 0x1 ;  /* 0x000000040000795c */ /* 0x000fe20000300000 */
.L_x_4212:
[----:B------:R-:W-:Y:S01]  /*3d90*/  IMAD.U32 R5, RZ, RZ, UR36 ;  /* 0x00000024ff057e24 */ /* 0x000fe2000f8e00ff */
[----:B------:R-:W-:-:S04]  /*3da0*/  SHF.L.U32 R4, R2, 0x1f, RZ ;  /* 0x0000001f02047819 */ /* 0x000fc800000006ff */
[----:B------:R-:W-:-:S04]  /*3db0*/  LEA R5, R5, UR41, 0x3 ;  /* 0x0000002905057c11 */ /* 0x000fc8000f8e18ff */
[----:B------:R1:W2:Y:S01]  /*3dc0*/  SYNCS.PHASECHK.TRANS64.TRYWAIT P1, [R5+URZ+0x38830], R4 ;  /* 0x03883004050075a7 */ /* 0x0002a2000802017f */
[----:B------:R-:W-:Y:S05]  /*3dd0*/  @!P0 BRA `(.L_x_4213) ;  /* 0x0000000000048947 */ /* 0x000fea0003800000 */
[----:B------:R-:W-:Y:S01]  /*3de0*/  BPT.TRAP 0x1 ;  /* 0x000000040000795c */ /* 0x000fe20000300000 */
.L_x_4213:
[----:B--2---:R-:W-:Y:S05]  /*3df0*/  @P1 BRA `(.L_x_4214) ;  /* 0x0000000000081947 */ /* 0x004fea0003800000 */
[----:B------:R-:W2:Y:S02]  /*3e00*/  SYNCS.PHASECHK.TRANS64.TRYWAIT P1, [R5+URZ+0x38830], R4 ;  /* 0x03883004050075a7 */ /* 0x000ea4000802017f */
[----:B--2---:R-:W-:Y:S05]  /*3e10*/  @!P1 BRA `(.L_x_4215) ;  /* 0x0000011000d09947 */ /* 0x004fea0003800000 */
.L_x_4214:
        /* <DEDUP_REMOVED lines=15> */
[----:B------:R-:W-:Y:S01]  /*3f10*/  UMOV UR15, 0x40000040 ;  /* 0x40000040000f7882 */ /* 0x000fe20000000000 */
[----:B------:R-:W-:-:S02]  /*3f20*/  UMOV UR13, 0x40000040 ;  /* 0x40000040000d7882 */ /* 0x000fc40000000000 */
[----:B------:R-:W-:Y:S02]  /*3f30*/  ULEA UR6, UR36, UR6, 0x9 ;  /* 0x0000000624067291 */ /* 0x000fe4000f8e483f */
[----:B------:R-:W-:Y:S02]  /*3f40*/  ULOP3.LUT UR4, UR4, 0x10000, URZ, 0xfc, !UPT ;  /* 0x0001000004047892 */ /* 0x000fe4000f8efc3f */
[----:B------:R-:W-:Y:S02]  /*3f50*/  UIADD3 UR10, UR6, 0x2, URZ ;  /* 0x00000002060a7890 */ /* 0x000fe4000fffe03f */
[----:B------:R-:W-:Y:S02]  /*3f60*/  UIADD3 UR8, UR4, 0x2, URZ ;  /* 0x0000000204087890 */ /* 0x000fe4000fffe03f */
[----:B------:R-:W-:Y:S02]  /*3f70*/  UIADD3 UR14, UR6, 0x4, URZ ;  /* 0x00000004060e7890 */ /* 0x000fe4000fffe03f */
[----:B------:R-:W-:-:S02]  /*3f80*/  UIADD3 UR12, UR4, 0x4, URZ ;  /* 0x00000004040c7890 */ /* 0x000fc4000fffe03f */
[----:B------:R-:W-:Y:S01]  /*3f90*/  HGMMA.64x64x16.F32 R24, gdesc[UR4], RZ, !UPT, gsb0 ;  /* 0x00e00000041879f0 */ /* 0x000fe2000c0008ff */
[----:B------:R-:W-:Y:S02]  /*3fa0*/  UIADD3 UR18, UR6, 0x6, URZ ;  /* 0x0000000606127890 */ /* 0x000fe4000fffe03f */
        /* <DEDUP_REMOVED lines=13> */
[----:B------:R-:W0:Y:S02]  /*4080*/  SYNCS.PHASECHK.TRANS64.TRYWAIT P1, [UR41+0x38810], R3 ;  /* 0x03881003ff0075a7 */ /* 0x000e240008020169 */
[----:B0-----:R-:W-:Y:S05]  /*4090*/  @!P1 BRA `(.L_x_4216) ;  /* 0x0000011000449947 */ /* 0x001fea0003800000 */
.L_x_4340:
[----:B------:R-:W-:Y:S05]  /*40a0*/  @!P0 BRA `(.L_x_4217) ;  /* 0x0000000000048947 */ /* 0x000fea0003800000 */
[----:B------:R-:W-:Y:S01]  /*40b0*/  BPT.TRAP 0x1 ;  /* 0x000000040000795c */ /* 0x000fe20000300000 */
.L_x_4217:
[----:B------:R3:W4:Y:S01]  /*40c0*/  SYNCS.PHASECHK.TRANS64.TRYWAIT P1, [R5+URZ+0x38850], R4 ;  /* 0x03885004050075a7 */ /* 0x000722000802017f */
[----:B------:R-:W-:Y:S05]  /*40d0*/  @!P0 BRA `(.L_x_4218) ;  /* 0x0000000000048947 */ /* 0x000fea0003800000 */
[----:B------:R-:W-:Y:S01]  /*40e0*/  BPT.TRAP 0x1 ;  /* 0x000000040000795c */ /* 0x000fe20000300000 */
.L_x_4218:
[----:B----4-:R-:W-:Y:S05]  /*40f0*/  @P1 BRA `(.L_x_4219) ;  /* 0x0000000000081947 */ /* 0x010fea0003800000 */
[----:B------:R-:W4:Y:S02]  /*4100*/  SYNCS.PHASECHK.TRANS64.TRYWAIT P1, [R5+URZ+0x38850], R4 ;  /* 0x03885004050075a7 */ /* 0x000f24000802017f */
[----:B----4-:R-:W-:Y:S05]  /*4110*/  @!P1 BRA `(.L_x_4220) ;  /* 0x00000110003c9947 */ /* 0x010fea0003800000 */
.L_x_4219:
[----:B------:R-:W-:Y:S01]  /*4120*/  UIADD3 UR4, UR41, 0x400, URZ ;  /* 0x0000040029047890 */ /* 0x000fe2000fffe03f */
[----:B------:R-:W-:Y:S01]  /*4130*/  WARPGROUP.ARRIVE ;  /* 0x00000000000079c5 */ /* 0x000fe20000000000 */
[----:B------:R-:W-:-:S05]  /*4140*/  UIADD3 UR5, UR41, 0x26400, URZ ;  /* 0x0002640029057890 */ /* 0x000fca000fffe03f */
[----:B0-----:R-:W0:Y:S01]  /*4150*/  S2R R3, SR_TID.X ;  /* 0x0000000000037919 */ /* 0x001e220000002100 */
[----:B------:R-:W-:Y:S02]  /*4160*/  USHF.R.U32.HI UR4, URZ, 0x4, UR4 ;  /* 0x000000043f047899 */ /* 0x000fe40008011604 */
[----:B------:R-:W-:Y:S02]  /*4170*/  USHF.R.U32.HI UR5, URZ, 0x4, UR5 ;  /* 0x000000043f057899 */ /* 0x000fe40008011605 */
[----:B------:R-:W-:Y:S02]  /*4180*/  ULOP3.LUT UR4, UR4, 0x3fff, URZ, 0xc0, !UPT ;  /* 0x00003fff04047892 */ /* 0x000fe4000f8ec03f */
[----:B------:R-:W-:Y:S02]  /*4190*/  ULOP3.LUT UR5, UR5, 0x3fff, URZ, 0xc0, !UPT ;  /* 0x00003fff05057892 */ /* 0x000fe4000f8ec03f */
[----:B------:R-:W-:Y:S02]  /*41a0*/  ULOP3.LUT UR4, UR4, 0x10000, URZ, 0xfc, !UPT ;  /* 0x0001000004047892 */ /* 0x000fe4000f8efc3f */
[----:B------:R-:W-:-:S02]  /*41b0*/  ULOP3.LUT UR6, UR5, 0x10000, URZ, 0xfc, !UPT ;  /* 0x0001000005067892 */ /* 0x000fc4000f8efc3f */
[----:B------:R-:W-:Y:S01]  /*41c0*/  ULEA UR5, UR36, UR4, 0xc ;  /* 0x0000000424057291 */ /* 0x000fe2000f8e603f */
[----:B------:R-:W-:Y:S01]  /*41d0*/  UMOV UR21, 0x40000040 ;  /* 0x4000004000157882 */ /* 0x000fe20000000000 */
[----:B------:R-:W-:Y:S01]  /*41e0*/  UMOV UR23, 0x40000040 ;  /* 0x4000004000177882 */ /* 0x000fe20000000000 */
[----:B------:R-:W-:Y:S02]  /*41f0*/  UIADD3 UR14, UR6, 0x800, URZ ;  /* 0x00000800060e7890 */ /* 0x000fe4000fffe03f */
[----:B------:R-:W-:Y:S02]  /*4200*/  UMOV UR20, UR6 ;  /* 0x0000000600147c82 */ /* 0x000fe40008000000 */
[----:B------:R-:W-:Y:S01]  /*4210*/  UMOV UR22, UR5 ;  /* 0x0000000500167c82 */ /* 0x000fe20008000000 */
[----:B------:R-:W-:Y:S01]  /*4220*/  UIADD3 UR15, UR5, 0x800, URZ ;  /* 0x00000800050f7890 */ /* 0x000fe2000fffe03f */
[----:B------:R-:W-:Y:S01]  /*4230*/  HGMMA.64x64x16.F32 R24, gdesc[UR20], R24, gsb0 ;  /* 0x00e00000141879f0 */ /* 0x000fe20008000818 */
[----:B------:R-:W-:-:S02]  /*4240*/  UIADD3 UR20, UR6, 0x2, URZ ;  /* 0x0000000206147890 */ /* 0x000fc4000fffe03f */
[----:B------:R-:W-:Y:S01]  /*4250*/  UIADD3 UR22, UR5, 0x2, URZ ;  /* 0x0000000205167890 */ /* 0x000fe2000fffe03f */
[----:B------:R-:W-:Y:S01]  /*4260*/  UMOV UR21, 0x40000040 ;  /* 0x4000004000157882 */ /* 0x000fe20000000000 */
[----:B------:R-:W-:Y:S01]  /*4270*/  UMOV UR23, 0x40000040 ;  /* 0x4000004000177882 */ /* 0x000fe20000000000 */
[----:B0-----:R-:W-:-:S06]  /*4280*/  SHF.R.U32.HI R3, RZ, 0x7, R3 ;  /* 0x00000007ff037819 */ /* 0x001fcc0000011603 */
[----:B------:R-:W0:Y:S02]  /*4290*/  SHFL.IDX PT, R3, R3, RZ, 0x1f ;  /* 0x00001fff03037589 */ /* 0x000e2400000e0000 */
[----:B0-----:R-:W-:-:S13]  /*42a0*/  R2UR UR7, R3 ;  /* 0x00000000030772ca */ /* 0x001fda00000e0000 */
[----:B------:R-:W-:-:S03]  /*42b0*/  UISETP.GT.AND UP0, UPT, UR7, 0x7f, UPT ;  /* 0x0000007f0700788c */ /* 0x000fc6000bf04270 */
[----:B------:R-:W-:Y:S01]  /*42c0*/  UMOV UR7, 0x4 ;  /* 0x0000000400077882 */ /* 0x000fe20000000000 */
[----:B------:R-:W-:Y:S02]  /*42d0*/  USEL UR11, URZ, 0x2, !UP0 ;  /* 0x000000023f0b7887 */ /* 0x000fe4000c000000 */
[----:B------:R-:W-:Y:S02]  /*42e0*/  USEL UR10, UR7, 0x2, UP0 ;  /* 0x00000002070a7887 */ /* 0x000fe40008000000 */
[----:B------:R-:W-:Y:S01]  /*42f0*/  USEL UR7, UR7, 0x6, !UP0 ;  /* 0x0000000607077887 */ /* 0x000fe2000c000000 */
[----:B------:R-:W-:Y:S02]  /*4300*/  WARPGROUP.DEPBAR.LE gsb0, 0x0 ;  /* 0x00008000000079c5 */ /* 0x000fe40000010000 */
[----:B------:R-:W-:-:S06]  /*4310*/  WARPGROUP.ARRIVE ;  /* 0x00000000000079c5 */ /* 0x000fcc0000000000 */
[----:B------:R-:W-:Y:S01]  /*4320*/  HGMMA.64x64x16.F32 R24, gdesc[UR20], R24, gsb0 ;  /* 0x00e00000141879f0 */ /* 0x000fe20008000818 */
[----:B------:R-:W-:Y:S02]  /*4330*/  UIADD3 UR20, UR6, 0x4, URZ ;  /* 0x0000000406147890 */ /* 0x000fe4000fffe03f */
[----:B------:R-:W-:Y:S01]  /*4340*/  UIADD3 UR22, UR5, 0x4, URZ ;  /* 0x0000000405167890 */ /* 0x000fe2000fffe03f */
[----:B------:R-:W-:Y:S01]  /*4350*/  UMOV UR21, 0x40000040 ;  /* 0x4000004000157882 */ /* 0x000fe20000000000 */
[----:B------:R-:W-:Y:S01]  /*4360*/  UMOV UR23, 0x40000040 ;  /* 0x4000004000177882 */ /* 0x000fe20000000000 */
        /* <DEDUP_REMOVED lines=94> */
[----:B------:R-:W-:Y:S02]  /*4950*/  UIADD3 UR20, UR11, UR14, URZ ;  /* 0x0000000e0b147290 */ /* 0x000fe4000fffe03f */
[----:B------:R-:W-:Y:S01]  /*4960*/  UIADD3 UR22, UR11, UR15, URZ ;  /* 0x0000000f0b167290 */ /* 0x000fe2000fffe03f */
        /* <DEDUP_REMOVED lines=16> */
[----:B------:R-:W-:Y:S01]  /*4a70*/  UMOV UR14, 0x28 ;  /* 0x00000028000e7882 */ /* 0x000fe20000000000 */
[----:B------:R-:W-:Y:S01]  /*4a80*/  UMOV UR15, 0xa00 ;  /* 0x00000a00000f7882 */ /* 0x000fe20000000000 */
[----:B------:R-:W-:Y:S02]  /*4a90*/  USEL UR14, UR14, 0x26, UP0 ;  /* 0x000000260e0e7887 */ /* 0x000fe40008000000 */
[----:B------:R-:W-:-:S02]  /*4aa0*/  USEL UR15, UR15, 0x980, UP0 ;  /* 0x000009800f0f7887 */ /* 0x000fc40008000000 */
[----:B------:R-:W-:Y:S02]  /*4ab0*/  ULOP3.LUT UR14, UR14, 0x6, URZ, 0xc0, !UPT ;  /* 0x000000060e0e7892 */ /* 0x000fe4000f8ec03f */
[----:B------:R-:W-:Y:S01]  /*4ac0*/  ULOP3.LUT UR15, UR15, 0xa00, URZ, 0xc0, !UPT ;  /* 0x00000a000f0f7892 */ /* 0x000fe2000f8ec03f */
[----:B------:R-:W-:Y:S02]  /*4ad0*/  WARPGROUP.DEPBAR.LE gsb0, 0x0 ;  /* 0x00008000000079c5 */ /* 0x000fe40000010000 */
[----:B------:R-:W-:-:S06]  /*4ae0*/  WARPGROUP.ARRIVE ;  /* 0x00000000000079c5 */ /* 0x000fcc0000000000 */
[----:B------:R-:W-:Y:S01]  /*4af0*/  HGMMA.64x64x16.F32 R24, gdesc[UR20], R24, gsb0 ;  /* 0x00e00000141879f0 */ /* 0x000fe20008000818 */
[----:B------:R-:W-:Y:S02]  /*4b00*/  UIADD3 UR20, UR14, UR15, UR6 ;  /* 0x0000000f0e147290 */ /* 0x000fe4000fffe006 */
[----:B------:R-:W-:Y:S01]  /*4b10*/  UIADD3 UR22, UR14, UR15, UR5 ;  /* 0x0000000f0e167290 */ /* 0x000fe2000fffe005 */
[----:B------:R-:W-:Y:S01]  /*4b20*/  UMOV UR21, 0x40000040 ;  /* 0x4000004000157882 */ /* 0x000fe20000000000 */
[----:B------:R-:W-:Y:S01]  /*4b30*/  UMOV UR23, 0x40000040 ;  /* 0x4000004000177882 */ /* 0x000fe20000000000 */
[----:B------:R-:W-:Y:S02]  /*4b40*/  UIADD3 UR14, UR6, 0xa00, URZ ;  /* 0x00000a00060e7890 */ /* 0x000fe4000fffe03f */
[----:B------:R-:W-:Y:S01]  /*4b50*/  UIADD3 UR15, UR5, 0xa00, URZ ;  /* 0x00000a00050f7890 */ /* 0x000fe2000fffe03f */
        /* <DEDUP_REMOVED lines=86> */
[----:B------:R-:W-:Y:S02]  /*50c0*/  UMOV UR10, 0x1000 ;  /* 0x00001000000a7882 */ /* 0x000fe40000000000 */
[----:B------:R-:W-:-:S04]  /*50d0*/  USEL UR10, UR10, 0xf80, UP0 ;  /* 0x00000f800a0a7887 */ /* 0x000fc80008000000 */
[----:B------:R-:W-:Y:S01]  /*50e0*/  ULOP3.LUT UR10, UR10, 0x1e00, URZ, 0xc0, !UPT ;  /* 0x00001e000a0a7892 */ /* 0x000fe2000f8ec03f */
        /* <DEDUP_REMOVED lines=17> */
[----:B------:R-:W-:Y:S02]  /*5200*/  WARPGROUP.DEPBAR.LE gsb0, 0x0 ;  /* 0x00008000000079c5 */ /* 0x000fe40000010000 */
[----:B------:R-:W-:-:S06]  /*5210*/  WARPGROUP.ARRIVE ;  /* 0x00000000000079c5 */ /* 0x000fcc0000000000 */
[----:B------:R-:W-:Y:S03]  /*5220*/  HGMMA.64x64x16.F32 R24, gdesc[UR20], R24, gsb0 ;  /* 0x00e00000141879f0 */ /* 0x000fe60008000818 */
[----:B------:R-:W-:Y:S02]  /*5230*/  WARPGROUP.DEPBAR.LE gsb0, 0x0 ;  /* 0x00008000000079c5 */ /* 0x000fe40000010000 */
[----:B------:R-:W-:Y:S05]  /*5240*/  @!P0 BRA `(.L_x_4221) ;  /* 0x0000000000048947 */ /* 0x000fea0003800000 */
[----:B------:R-:W-:Y:S01]  /*5250*/  BPT.TRAP 0x1 ;  /* 0x000000040000795c */ /* 0x000fe20000300000 */
.L_x_4221:
[----:B------:R-:W5:Y:S01]  /*5260*/  LDL R6, [R1+0x4] ;  /* 0x0000040001067983 */ /* 0x000f620000100800 */
[----:B------:R-:W-:Y:S01]  /*5270*/  ULDC UR5, c[0x0][0xad0] ;  /* 0x0002b40000057ab9 */ /* 0x000fe20000000800 */
[----:B------:R-:W-:Y:S02]  /*5280*/  IMAD R153, R23, -0x40, R153 ;  /* 0xffffffc017997824 */ /* 0x000fe400078e0299 */
        /* <DEDUP_REMOVED lines=36> */
[----:B------:R-:W-:Y:S01]  /*54d0*/  ULDC UR18, c[0x0][0xa80] ;  /* 0x0002a00000127ab9 */ /* 0x000fe20000000800 */
[----:B------:R-:W-:Y:S01]  /*54e0*/  R2UR UR5, R5 ;  /* 0x00000000050572ca */ /* 0x000fe200000e0000 */
[----:B------:R-:W0:Y:S01]  /*54f0*/  MUFU.TANH R32, R32 ;  /* 0x0000002000207308 */ /* 0x000e220000002400 */
[----:B------:R-:W-:Y:S01]  /*5500*/  ULOP3.LUT UR43, UR43, 0x2000000, URZ, 0xfc, !UPT ;  /* 0x020000002b2b7892 */ /* 0x000fe2000f8efc3f */
[----:B------:R-:W-:Y:S01]  /*5510*/  UMOV UR11, 0x40000040 ;  /* 0x40000040000b7882 */ /* 0x000fe20000000000 */
[----:B------:R-:W-:-:S02]  /*5520*/  UMOV UR15, 0x40000040 ;  /* 0x40000040000f7882 */ /* 0x000fc40000000000 */
[----:B------:R-:W-:-:S03]  /*5530*/  ULEA UR10, UR36, UR43, 0xc ;  /* 0x0000002b240a7291 */ /* 0x000fc6000f8e603f */
[----:B------:R-:W0:Y:S01]  /*5540*/  MUFU.TANH R3, R26 ;  /* 0x0000001a00037308 */ /* 0x000e220000002400 */
[----:B------:R-:W-:-:S03]  /*5550*/  UIADD3 UR14, UR10, 0x80, URZ ;  /* 0x000000800a0e7890 */ /* 0x000fc6000fffe03f */
[----:B------:R-:W-:-:S04]  /*5560*/  UIADD3 UR5, UR5, 0x38840, URZ ;  /* 0x0003884005057890 */ /* 0x000fc8000fffe03f */
[----:B------:R-:W0:Y:S01]  /*5570*/  MUFU.TANH R33, R33 ;  /* 0x0000002100217308 */ /* 0x000e220000002400 */
[----:B------:R-:W-:-:S07]  /*5580*/  UPRMT UR5, UR40, 0x654, UR5 ;  /* 0x0000065428057896 */ /* 0x000fce0008000005 */
[----:B-1234-:R-:W1:Y:S02]  /*5590*/  MUFU.TANH R4, R27 ;  /* 0x0000001b00047308 */ /* 0x01ee640000002400 */
[----:B------:R-:W-:Y:S06]  /*55a0*/  SYNCS.ARRIVE.TRANS64.RED.A1T0 RZ, [UR5], RZ ;  /* 0x000000ffffff79a7 */ /* 0x000fec0008100405 */
[----:B------:R-:W2:Y:S08]  /*55b0*/  MUFU.TANH R36, R36 ;  /* 0x0000002400247308 */ /* 0x000eb00000002400 */
[----:B------:R-:W3:Y:S08]  /*55c0*/  MUFU.TANH R8, R30 ;  /* 0x0000001e00087308 */ /* 0x000ef00000002400 */
[----:B------:R-:W4:Y:S08]  /*55d0*/  MUFU.TANH R37, R37 ;  /* 0x0000002500257308 */ /* 0x000f300000002400 */
        /* <DEDUP_REMOVED lines=20> */
[----:B------:R-:W4:Y:S01]  /*5720*/  MUFU.TANH R55, R55 ;  /* 0x0000003700377308 */ /* 0x000f220000002400 */
[----:B-----5:R-:W-:Y:S01]  /*5730*/  IADD3 R153, -R6, 0x40, R153 ;  /* 0x0000004006997810 */ /* 0x020fe20007ffe199 */
[----:B------:R-:W-:Y:S03]  /*5740*/  BAR.SYNC.DEFER_BLOCKING 0xf, 0x100 ;  /* 0x03c4000000007b1d */ /* 0x000fe60000010000 */
[----:B------:R-:W-:-:S02]  /*5750*/  ISETP.GT.AND P5, PT, R153, RZ, PT ;  /* 0x000000ff9900720c */ /* 0x000fc40003fa4270 */
[C---:B------:R-:W-:Y:S02]  /*5760*/  ISETP.GT.AND P4, PT, R153.reuse, 0x1, PT ;  /* 0x000000019900780c */ /* 0x040fe40003f84270 */
[----:B------:R-:W-:Y:S02]  /*5770*/  ISETP.GT.AND P3, PT, R153, 0x8, PT ;  /* 0x000000089900780c */ /* 0x000fe40003f64270 */
[----:B0-----:R-:W-:Y:S02]  /*5780*/  FSEL R24, R24, -INF , P5 ;  /* 0xff80000018187808 */ /* 0x001fe40002800000 */
[----:B------:R-:W-:Y:S02]  /*5790*/  FSEL R25, R25, -INF , P4 ;  /* 0xff80000019197808 */ /* 0x000fe40002000000 */
        /* <DEDUP_REMOVED lines=10> */
[----:B------:R-:W-:Y:S02]  /*5840*/  ISETP.GT.AND P5, PT, R153, 0x18, PT ;  /* 0x000000189900780c */ /* 0x000fe40003fa4270 */
[----:B------:R-:W-:Y:S02]  /*5850*/  FSEL R33, R33, -INF , P6 ;  /* 0xff80000021217808 */ /* 0x000fe40003000000 */
[----:B------:R-:W-:Y:S02]  /*5860*/  FMNMX.FTZ R6, R32, R7, !PT ;  /* 0x0000000720067209 */ /* 0x000fe40007810000 */
[----:B-1----:R-:W-:-:S02]  /*5870*/  FSEL R4, R4, -INF , P4 ;  /* 0xff80000004047808 */ /* 0x002fc40002000000 */
[----:B------:R-:W-:Y:S02]  /*5880*/  ISETP.GT.AND P4, PT, R153, 0x19, PT ;  /* 0x000000199900780c */ /* 0x000fe40003f84270 */
[----:B--2---:R-:W-:Y:S02]  /*5890*/  FSEL R36, R36, -INF , P5 ;  /* 0xff80000024247808 */ /* 0x004fe40002800000 */
[----:B------:R-:W-:Y:S02]  /*58a0*/  FMNMX.FTZ R7, R33, R6, !PT ;  /* 0x0000000621077209 */ /* 0x000fe40007810000 */
[----:B---3--:R-:W-:Y:S02]  /*58b0*/  FSEL R8, R8, -INF , P3 ;  /* 0xff80000008087808 */ /* 0x008fe40001800000 */
[----:B------:R-:W-:Y:S02]  /*58c0*/  ISETP.GT.AND P3, PT, R153, 0x20, PT ;  /* 0x000000209900780c */ /* 0x000fe40003f64270 */
[----:B----4-:R-:W-:-:S02]  /*58d0*/  FSEL R37, R37, -INF , P4 ;  /* 0xff80000025257808 */ /* 0x010fc40002000000 */
[----:B------:R-:W-:Y:S02]  /*58e0*/  FMNMX.FTZ R6, R36, R7, !PT ;  /* 0x0000000724067209 */ /* 0x000fe40007810000 */
[----:B------:R-:W-:Y:S02]  /*58f0*/  FSEL R9, R9, -INF , P2 ;  /* 0xff80000009097808 */ /* 0x000fe40001000000 */
[----:B------:R-:W-:Y:S02]  /*5900*/  ISETP.GT.AND P2, PT, R153, 0x21, PT ;  /* 0x000000219900780c */ /* 0x000fe40003f44270 */
[----:B------:R-:W-:Y:S02]  /*5910*/  FSEL R40, R40, -INF , P3 ;  /* 0xff80000028287808 */ /* 0x000fe40001800000 */
[----:B------:R-:W-:Y:S02]  /*5920*/  FMNMX.FTZ R7, R37, R6, !PT ;  /* 0x0000000625077209 */ /* 0x000fe40007810000 */
[----:B------:R-:W-:-:S02]  /*5930*/  FSEL R10, R10, -INF , P1 ;  /* 0xff8000000a0a7808 */ /* 0x000fc40000800000 */
[----:B------:R-:W-:Y:S02]  /*5940*/  ISETP.GT.AND P1, PT, R153, 0x28, PT ;  /* 0x000000289900780c */ /* 0x000fe40003f24270 */
[----:B------:R-:W-:Y:S02]  /*5950*/  FSEL R41, R41, -INF , P2 ;  /* 0xff80000029297808 */ /* 0x000fe40001000000 */
[----:B------:R-:W-:Y:S02]  /*5960*/  FMNMX.FTZ R6, R40, R7, !PT ;  /* 0x0000000728067209 */ /* 0x000fe40007810000 */
[----:B------:R-:W-:Y:S02]  /*5970*/  FSEL R11, R11, -INF , P6 ;  /* 0xff8000000b0b7808 */ /* 0x000fe40003000000 */
[----:B------:R-:W-:Y:S02]  /*5980*/  ISETP.GT.AND P6, PT, R153, 0x29, PT ;  /* 0x000000299900780c */ /* 0x000fe40003fc4270 */
[----:B------:R-:W-:-:S02]  /*5990*/  FSEL R44, R44, -INF , P1 ;  /* 0xff8000002c2c7808 */ /* 0x000fc40000800000 */
        /* <DEDUP_REMOVED lines=18> */
[----:B------:R-:W-:Y:S02]  /*5ac0*/  FMNMX.FTZ R6, R52, R7, !PT ;  /* 0x0000000734067209 */ /* 0x000fe40007810000 */
[----:B------:R-:W-:Y:S02]  /*5ad0*/  FSEL R46, R46, -INF , P1 ;  /* 0xff8000002e2e7808 */ /* 0x000fe40000800000 */
[----:B------:R-:W-:Y:S02]  /*5ae0*/  FMNMX.FTZ R14, R53, R6, !PT ;  /* 0x00000006350e7209 */ /* 0x000fe40007810000 */
[----:B------:R-:W-:Y:S02]  /*5af0*/  FSEL R47, R47, -INF , P6 ;  /* 0xff8000002f2f7808 */ /* 0x000fe40003000000 */
[----:B------:R-:W-:Y:S01]  /*5b00*/  FSEL R50, R50, -INF , P5 ;  /* 0xff80000032327808 */ /* 0x000fe20002800000 */
[----:B------:R-:W0:Y:S01]  /*5b10*/  SHFL.BFLY PT, R7, R14, 0x2, 0x1f ;  /* 0x0c401f000e077f89 */ /* 0x000e2200000e0000 */
[----:B------:R-:W-:-:S02]  /*5b20*/  FSEL R51, R51, -INF , P4 ;  /* 0xff80000033337808 */ /* 0x000fc40002000000 */
[----:B------:R-:W-:Y:S02]  /*5b30*/  FSEL R54, R54, -INF , P3 ;  /* 0xff80000036367808 */ /* 0x000fe40001800000 */
[----:B------:R-:W-:Y:S02]  /*5b40*/  FSEL R55, R55, -INF , P2 ;  /* 0xff80000037377808 */ /* 0x000fe40001000000 */
[----:B0-----:R-:W-:Y:S02]  /*5b50*/  FMNMX.FTZ R15, R14, R7, !PT ;  /* 0x000000070e0f7209 */ /* 0x001fe40007810000 */
[----:B------:R-:W-:-:S03]  /*5b60*/  FMNMX.FTZ R7, R3, R4, !PT ;  /* 0x0000000403077209 */ /* 0x000fc60007810000 */
[----:B------:R-:W0:Y:S01]  /*5b70*/  SHFL.BFLY PT, R20, R15, 0x1, 0x1f ;  /* 0x0c201f000f147f89 */ /* 0x000e2200000e0000 */
[----:B------:R-:W-:-:S04]  /*5b80*/  FMNMX.FTZ R6, R8, R7, !PT ;  /* 0x0000000708067209 */ /* 0x000fc80007810000 */
[----:B------:R-:W-:-:S04]  /*5b90*/  FMNMX.FTZ R7, R9, R6, !PT ;  /* 0x0000000609077209 */ /* 0x000fc80007810000 */
[----:B------:R-:W-:-:S04]  /*5ba0*/  FMNMX.FTZ R6, R10, R7, !PT ;  /* 0x000000070a067209 */ /* 0x000fc80007810000 */
[----:B------:R-:W-:-:S04]  /*5bb0*/  FMNMX.FTZ R7, R11, R6, !PT ;  /* 0x000000060b077209 */ /* 0x000fc80007810000 */
[----:B------:R-:W-:-:S04]  /*5bc0*/  FMNMX.FTZ R14, R12, R7, !PT ;  /* 0x000000070c0e7209 */ /* 0x000fc80007810000 */
[----:B------:R-:W-:Y:S02]  /*5bd0*/  FMNMX.FTZ R7, R13, R14, !PT ;  /* 0x0000000e0d077209 */ /* 0x000fe40007810000 */
[----:B0-----:R-:W-:Y:S02]  /*5be0*/  FMNMX.FTZ R6, R15, R20, !PT ;  /* 0x000000140f067209 */ /* 0x001fe40007810000 */
[----:B------:R-:W-:Y:S02]  /*5bf0*/  FMNMX.FTZ R14, R42, R7, !PT ;  /* 0x000000072a0e7209 */ /* 0x000fe40007810000 */
        /* <DEDUP_REMOVED lines=24> */
[----:B------:R-:W1:Y:S01]  /*5d80*/  SHFL.BFLY PT, R7, R14, 0x2, 0x1f ;  /* 0x0c401f000e077f89 */ /* 0x000e6200000e0000 */
[--C-:B------:R-:W-:Y:S01]  /*5d90*/  FFMA.FTZ R48, R48, UR18, -R20.reuse ;  /* 0x0000001230307c23 */ /* 0x100fe20008010814 */
[--C-:B------:R-:W-:Y:S01]  /*5da0*/  FFMA.FTZ R49, R49, UR18, -R20.reuse ;  /* 0x0000001231317c23 */ /* 0x100fe20008010814 */
[--C-:B------:R-:W-:Y:S01]  /*5db0*/  FFMA.FTZ R52, R52, UR18, -R20.reuse ;  /* 0x0000001234347c23 */ /* 0x100fe20008010814 */
[----:B------:R-:W-:Y:S01]  /*5dc0*/  MUFU.EX2 R28, R28 ;  /* 0x0000001c001c7308 */ /* 0x000fe20000000800 */
[----:B------:R-:W-:-:S07]  /*5dd0*/  FFMA.FTZ R20, R53, UR18, -R20 ;  /* 0x0000001235147c23 */ /* 0x000fce0008010814 */
[----:B------:R-:W2:Y:S01]  /*5de0*/  MUFU.EX2 R29, R29 ;  /* 0x0000001d001d7308 */ /* 0x000ea20000000800 */
[----:B0-----:R-:W-:Y:S01]  /*5df0*/  FADD.FTZ R21, R24, R25 ;  /* 0x0000001918157221 */ /* 0x001fe20000010000 */
[----:B------:R-:W-:-:S06]  /*5e00*/  F2FP.F16.F32.PACK_AB R152, R25, R24 ;  /* 0x000000181998723e */ /* 0x000fcc00000000ff */
[----:B------:R-:W-:Y:S01]  /*5e10*/  MUFU.EX2 R32, R32 ;  /* 0x0000002000207308 */ /* 0x000fe20000000800 */
[----:B-1----:R-:W-:-:S07]  /*5e20*/  FMNMX.FTZ R15, R14, R7, !PT ;  /* 0x000000070e0f7209 */ /* 0x002fce0007810000 */
[----:B------:R-:W0:Y:S01]  /*5e30*/  MUFU.EX2 R33, R33 ;  /* 0x0000002100217308 */ /* 0x000e220000000800 */
[----:B------:R-:W1:Y:S01]  /*5e40*/  SHFL.BFLY PT, R14, R15, 0x1, 0x1f ;  /* 0x0c201f000f0e7f89 */ /* 0x000e6200000e0000 */
[----:B--2---:R-:W-:-:S06]  /*5e50*/  F2FP.F16.F32.PACK_AB R154, R29, R28 ;  /* 0x0000001c1d9a723e */ /* 0x004fcc00000000ff */
[----:B------:R-:W-:Y:S08]  /*5e60*/  MUFU.EX2 R36, R36 ;  /* 0x0000002400247308 */ /* 0x000ff00000000800 */
[----:B------:R-:W2:Y:S01]  /*5e70*/  MUFU.EX2 R37, R37 ;  /* 0x0000002500257308 */ /* 0x000ea20000000800 */
[----:B0-----:R-:W-:-:S07]  /*5e80*/  F2FP.F16.F32.PACK_AB R156, R33, R32 ;  /* 0x00000020219c723e */ /* 0x001fce00000000ff */
[----:B------:R-:W-:Y:S01]  /*5e90*/  MUFU.EX2 R40, R40 ;  /* 0x0000002800287308 */ /* 0x000fe20000000800 */
[----:B-1----:R-:W-:-:S04]  /*5ea0*/  FMNMX.FTZ R7, R15, R14, !PT ;  /* 0x0000000e0f077209 */ /* 0x002fc80007810000 */
[C---:B------:R-:W-:Y:S01]  /*5eb0*/  FSETP.NEU.FTZ.AND P1, PT, R7.reuse, -INF , PT ;  /* 0xff8000000700780b */ /* 0x040fe20003f3d000 */
[----:B------:R-:W-:Y:S02]  /*5ec0*/  FMUL.FTZ R14, R7, UR18 ;  /* 0x00000012070e7c20 */ /* 0x000fe40008410000 */
[----:B------:R0:W-:Y:S01]  /*5ed0*/  MUFU.EX2 R15, R20 ;  /* 0x00000014000f7308 */ /* 0x0001e20000000800 */
[----:B--2---:R-:W-:Y:S02]  /*5ee0*/  F2FP.F16.F32.PACK_AB R158, R37, R36 ;  /* 0x00000024259e723e */ /* 0x004fe400000000ff */
        /* <DEDUP_REMOVED lines=10> */
[----:B0-----:R-:W-:Y:S01]  /*5f90*/  FADD.FTZ R20, R28, R21 ;  /* 0x000000151c147221 */ /* 0x001fe20000010000 */
[--C-:B------:R-:W-:Y:S01]  /*5fa0*/  FFMA.FTZ R42, R42, UR18, -R14.reuse ;  /* 0x000000122a2a7c23 */ /* 0x100fe2000801080e */
[--C-:B------:R-:W-:Y:S01]  /*5fb0*/  FFMA.FTZ R43, R43, UR18, -R14.reuse ;  /* 0x000000122b2b7c23 */ /* 0x100fe2000801080e */
[----:B------:R-:W-:Y:S01]  /*5fc0*/  FFMA.FTZ R46, R46, UR18, -R14 ;  /* 0x000000122e2e7c23 */ /* 0x000fe2000801080e */
[----:B------:R-:W-:Y:S01]  /*5fd0*/  FADD.FTZ R21, R29, R20 ;  /* 0x000000141d157221 */ /* 0x000fe20000010000 */
[----:B------:R-:W0:Y:S01]  /*5fe0*/  MUFU.EX2 R4, R4 ;  /* 0x0000000400047308 */ /* 0x000e220000000800 */
[--C-:B------:R-:W-:Y:S01]  /*5ff0*/  FFMA.FTZ R47, R47, UR18, -R14.reuse ;  /* 0x000000122f2f7c23 */ /* 0x100fe2000801080e */
[--C-:B------:R-:W-:Y:S01]  /*6000*/  FFMA.FTZ R50, R50, UR18, -R14.reuse ;  /* 0x0000001232327c23 */ /* 0x100fe2000801080e */
[----:B------:R-:W-:Y:S01]  /*6010*/  FADD.FTZ R20, R32, R21 ;  /* 0x0000001520147221 */ /* 0x000fe20000010000 */
[--C-:B------:R-:W-:Y:S01]  /*6020*/  FFMA.FTZ R51, R51, UR18, -R14.reuse ;  /* 0x0000001233337c23 */ /* 0x100fe2000801080e */
[--C-:B------:R-:W-:Y:S01]  /*6030*/  FFMA.FTZ R54, R54, UR18, -R14.reuse ;  /* 0x0000001236367c23 */ /* 0x100fe2000801080e */
[----:B------:R-:W-:Y:S01]  /*6040*/  FFMA.FTZ R14, R55, UR18, -R14 ;  /* 0x00000012370e7c23 */ /* 0x000fe2000801080e */
[----:B------:R-:W-:Y:S01]  /*6050*/  FADD.FTZ R21, R33, R20 ;  /* 0x0000001421157221 */ /* 0x000fe20000010000 */
[----:B------:R-:W1:Y:S03]  /*6060*/  MUFU.EX2 R8, R8 ;  /* 0x0000000800087308 */ /* 0x000e660000000800 */
[----:B------:R-:W-:-:S05]  /*6070*/  FADD.FTZ R20, R36, R21 ;  /* 0x0000001524147221 */ /* 0x000fca0000010000 */
[----:B------:R-:W2:Y:S01]  /*6080*/  MUFU.EX2 R9, R9 ;  /* 0x0000000900097308 */ /* 0x000ea20000000800 */
[----:B0-----:R-:W-:Y:S01]  /*6090*/  FADD.FTZ R27, R3, R4 ;  /* 0x00000004031b7221 */ /* 0x001fe20000010000 */
[----:B------:R-:W-:Y:S01]  /*60a0*/  F2FP.F16.F32.PACK_AB R153, R4, R3 ;  /* 0x000000030499723e */ /* 0x000fe200000000ff */
[----:B------:R-:W-:-:S05]  /*60b0*/  FADD.FTZ R3, R37, R20 ;  /* 0x0000001425037221 */ /* 0x000fca0000010000 */
[----:B------:R-:W0:Y:S01]  /*60c0*/  MUFU.EX2 R10, R10 ;  /* 0x0000000a000a7308 */ /* 0x000e220000000800 */
[----:B-1----:R-:W-:-:S07]  /*60d0*/  FADD.FTZ R26, R8, R27 ;  /* 0x0000001b081a7221 */ /* 0x002fce0000010000 */
[----:B------:R-:W1:Y:S01]  /*60e0*/  MUFU.EX2 R11, R11 ;  /* 0x0000000b000b7308 */ /* 0x000e620000000800 */
[C---:B--2---:R-:W-:Y:S01]  /*60f0*/  FADD.FTZ R27, R9.reuse, R26 ;  /* 0x0000001a091b7221 */ /* 0x044fe20000010000 */
[----:B------:R-:W-:-:S05]  /*6100*/  F2FP.F16.F32.PACK_AB R155, R9, R8 ;  /* 0x00000008099b723e */ /* 0x000fca00000000ff */
[----:B------:R2:W-:Y:S01]  /*6110*/  STSM.16.M88.4 [R184+0x36400], R152 ;  /* 0x03640098b8007844 */ /* 0x0005e20000000200 */
[----:B------:R-:W3:Y:S01]  /*6120*/  MUFU.EX2 R12, R12 ;  /* 0x0000000c000c7308 */ /* 0x000ee20000000800 */
[----:B0-----:R-:W-:-:S07]  /*6130*/  FADD.FTZ R24, R10, R27 ;  /* 0x0000001b0a187221 */ /* 0x001fce0000010000 */
[----:B------:R-:W0:Y:S01]  /*6140*/  MUFU.EX2 R13, R13 ;  /* 0x0000000d000d7308 */ /* 0x000e220000000800 */
[C---:B-1----:R-:W-:Y:S01]  /*6150*/  FADD.FTZ R25, R11.reuse, R24 ;  /* 0x000000180b197221 */ /* 0x042fe20000010000 */
[----:B------:R-:W-:-:S06]  /*6160*/  F2FP.F16.F32.PACK_AB R157, R11, R10 ;  /* 0x0000000a0b9d723e */ /* 0x000fcc00000000ff */
[----:B------:R-:W1:Y:S01]  /*6170*/  MUFU.EX2 R42, R42 ;  /* 0x0000002a002a7308 */ /* 0x000e620000000800 */
[----:B---3--:R-:W-:-:S07]  /*6180*/  FADD.FTZ R4, R12, R25 ;  /* 0x000000190c047221 */ /* 0x008fce0000010000 */
[----:B------:R-:W3:Y:S01]  /*6190*/  MUFU.EX2 R41, R41 ;  /* 0x0000002900297308 */ /* 0x000ee20000000800 */
[C---:B0-----:R-:W-:Y:S01]  /*61a0*/  FADD.FTZ R9, R13.reuse, R4 ;  /* 0x000000040d097221 */ /* 0x041fe20000010000 */
[----:B------:R-:W-:Y:S01]  /*61b0*/  FADD.FTZ R4, R40, R3 ;  /* 0x0000000328047221 */ /* 0x000fe20000010000 */
[----:B------:R-:W-:-:S05]  /*61c0*/  F2FP.F16.F32.PACK_AB R159, R13, R12 ;  /* 0x0000000c0d9f723e */ /* 0x000fca00000000ff */
[----:B------:R-:W0:Y:S01]  /*61d0*/  MUFU.EX2 R43, R43 ;  /* 0x0000002b002b7308 */ /* 0x000e220000000800 */
[----:B-1----:R-:W-:Y:S01]  /*61e0*/  FADD.FTZ R8, R42, R9 ;  /* 0x000000092a087221 */ /* 0x002fe20000010000 */
[----:B------:R2:W-:Y:S06]  /*61f0*/  STSM.16.M88.4 [R187], R156 ;  /* 0x0000009cbb007844 */ /* 0x0005ec0000000200 */
[----:B------:R-:W1:Y:S01]  /*6200*/  MUFU.EX2 R44, R44 ;  /* 0x0000002c002c7308 */ /* 0x000e620000000800 */
[C---:B---3--:R-:W-:Y:S01]  /*6210*/  FADD.FTZ R3, R41.reuse, R4 ;  /* 0x0000000429037221 */ /* 0x048fe20000010000 */
[----:B------:R-:W-:-:S06]  /*6220*/  F2FP.F16.F32.PACK_AB R160, R41, R40 ;  /* 0x0000002829a0723e */ /* 0x000fcc00000000ff */
[----:B------:R-:W3:Y:S01]  /*6230*/  MUFU.EX2 R46, R46 ;  /* 0x0000002e002e7308 */ /* 0x000ee20000000800 */
[C---:B0-----:R-:W-:Y:S01]  /*6240*/  FADD.FTZ R9, R43.reuse, R8 ;  /* 0x000000082b097221 */ /* 0x041fe20000010000 */
[----:B------:R-:W-:-:S06]  /*6250*/  F2FP.F16.F32.PACK_AB R161, R43, R42 ;  /* 0x0000002a2ba1723e */ /* 0x000fcc00000000ff */
[----:B------:R-:W0:Y:S01]  /*6260*/  MUFU.EX2 R45, R45 ;  /* 0x0000002d002d7308 */ /* 0x000e220000000800 */
[----:B-1----:R-:W-:-:S07]  /*6270*/  FADD.FTZ R4, R44, R3 ;  /* 0x000000032c047221 */ /* 0x002fce0000010000 */
[----:B------:R-:W1:Y:S01]  /*6280*/  MUFU.EX2 R47, R47 ;  /* 0x0000002f002f7308 */ /* 0x000e620000000800 */
[----:B---3--:R-:W-:-:S07]  /*6290*/  FADD.FTZ R8, R46, R9 ;  /* 0x000000092e087221 */ /* 0x008fce0000010000 */
        /* <DEDUP_REMOVED lines=18> */
[----:B0-----:R-:W-:Y:S01]  /*63c0*/  FADD.FTZ R4, R52, R3 ;  /* 0x0000000334047221 */ /* 0x001fe20000010000 */
[----:B------:R-:W-:-:S03]  /*63d0*/  F2FP.F16.F32.PACK_AB R166, R15, R52 ;  /* 0x000000340fa6723e */ /* 0x000fc600000000ff */
[----:B------:R-:W-:Y:S01]  /*63e0*/  FADD.FTZ R3, R15, R4 ;  /* 0x000000040f037221 */ /* 0x000fe20000010000 */
[----:B-1----:R-:W-:-:S04]  /*63f0*/  FADD.FTZ R8, R54, R9 ;  /* 0x0000000936087221 */ /* 0x002fc80000010000 */
[C---:B---3--:R-:W-:Y:S01]  /*6400*/  FADD.FTZ R4, R167.reuse, R8 ;  /* 0x00000008a7047221 */ /* 0x048fe20000010000 */
[----:B------:R-:W-:-:S05]  /*6410*/  F2FP.F16.F32.PACK_AB R167, R167, R54 ;  /* 0x00000036a7a7723e */ /* 0x000fca00000000ff */
[----:B------:R2:W-:Y:S01]  /*6420*/  STSM.16.M88.4 [R186], R164 ;  /* 0x000000a4ba007844 */ /* 0x0005e20000000200 */
[----:B------:R-:W-:-:S06]  /*6430*/  WARPGROUP.ARRIVE ;  /* 0x00000000000079c5 */ /* 0x000fcc0000000000 */
[----:B------:R-:W-:Y:S01]  /*6440*/  HGMMA.64x256x16.F32 R24, R152, gdesc[UR8].tnspB, RZ, !UPT, gsb0 ;  /* 0x43e0000898187df0 */ /* 0x000fe2000c0008ff */
        /* <DEDUP_REMOVED lines=17> */
[----:B------:R0:W-:Y:S06]  /*6560*/  MEMBAR.ALL.CTA ;  /* 0x0000000000007992 */ /* 0x0001ec0000008000 */
[----:B0-----:R-:W0:Y:S02]  /*6570*/  FENCE.VIEW.ASYNC.S ;  /* 0x00000000000073c6 */ /* 0x001e240000000000 */
[----:B0-----:R-:W-:Y:S01]  /*6580*/  NOP ;  /* 0x0000000000007918 */ /* 0x001fe20000000000 */
[----:B------:R-:W-:Y:S06]  /*6590*/  BAR.ARV 0xe, 0x100 ;  /* 0x0384000000007b1d */ /* 0x000fec0000002000 */
[----:B--2---:R-:W-:Y:S05]  /*65a0*/  @!P0 BRA `(.L_x_4222) ;  /* 0x0000000000048947 */ /* 0x004fea0003800000 */
[----:B------:R-:W-:Y:S01]  /*65b0*/  BPT.TRAP 0x1 ;  /* 0x000000040000795c */ /* 0x000fe20000300000 */
.L_x_4222:
[----:B------:R-:W-:Y:S01]  /*65c0*/  R2UR UR5, R5 ;  /* 0x00000000050572ca */ /* 0x000fe200000e0000 */
[----:B------:R-:W-:-:S05]  /*65d0*/  VIADD R5, R23, 0xfffffffe ;  /* 0xfffffffe17057836 */ /* 0x000fca0000000000 */
[----:B------:R-:W-:-:S07]  /*65e0*/  ISETP.GE.AND P1, PT, R5, R18, PT ;  /* 0x000000120500720c */ /* 0x000fce0003f26270 */
[----:B------:R-:W-:-:S04]  /*65f0*/  UIADD3 UR5, UR5, 0x38860, URZ ;  /* 0x0003886005057890 */ /* 0x000fc8000fffe03f */
[----:B------:R-:W-:-:S09]  /*6600*/  UPRMT UR5, UR40, 0x654, UR5 ;  /* 0x0000065428057896 */ /* 0x000fd20008000005 */
[----:B------:R-:W-:Y:S01]  /*6610*/  SYNCS.ARRIVE.TRANS64.RED.A1T0 RZ, [UR5], RZ ;  /* 0x000000ffffff79a7 */ /* 0x000fe20008100405 */
[----:B------:R-:W-:Y:S05]  /*6620*/  @!P1 BRA `(.L_x_4223) ;  /* 0x0000002c00849947 */ /* 0x000fea0003800000 */
[----:B------:R-:W-:Y:S01]  /*6630*/  IMAD.MOV.U32 R8, RZ, RZ, R7 ;  /* 0x000000ffff087224 */ /* 0x000fe200078e0007 */
[----:B------:R-:W-:Y:S01]  /*6640*/  UMOV UR7, UR36 ;  /* 0x0000002400077c82 */ /* 0x000fe20008000000 */
[----:B------:R-:W-:-:S07]  /*6650*/  IMAD.MOV.U32 R9, RZ, RZ, R6 ;  /* 0x000000ffff097224 */ /* 0x000fce00078e0006 */
.L_x_4234:
[----:B------:R-:W-:Y:S01]  /*6660*/  UIADD3 UR36, UR7, 0x1, URZ ;  /* 0x0000000107247890 */ /* 0x000fe2000fffe03f */
[C---:B------:R-:W-:Y:S01]  /*6670*/  ISETP.GT.AND P1, PT, R5.reuse, R18, PT ;  /* 0x000000120500720c */ /* 0x040fe20003f24270 */
[----:B------:R-:W-:Y:S02]  /*6680*/  VIADD R5, R5, 0xffffffff ;  /* 0xffffffff05057836 */ /* 0x000fe40000000000 */
[----:B------:R-:W-:-:S04]  /*6690*/  UISETP.NE.AND UP0, UPT, UR36, 0x2, UPT ;  /* 0x000000022400788c */ /* 0x000fc8000bf05270 */
[----:B------:R-:W-:Y:S02]  /*66a0*/  USEL UR5, URZ, 0x1, UP0 ;  /* 0x000000013f057887 */ /* 0x000fe40008000000 */
[----:B------:R-:W-:-:S04]  /*66b0*/  USEL UR36, UR36, URZ, UP0 ;  /* 0x0000003f24247287 */ /* 0x000fc80008000000 */
[----:B------:R-:W-:Y:S01]  /*66c0*/  LOP3.LUT R2, R2, UR5, RZ, 0x3c, !PT ;  /* 0x0000000502027c12 */ /* 0x000fe2000f8e3cff */
[----:B------:R-:W-:Y:S07]  /*66d0*/  @!P0 BRA `(.L_x_4224) ;  /* 0x0000000000048947 */ /* 0x000fee0003800000 */
[----:B------:R-:W-:Y:S01]  /*66e0*/  BPT.TRAP 0x1 ;  /* 0x000000040000795c */ /* 0x000fe20000300000 */
.L_x_4224:
[----:B------:R-:W-:Y:S01]  /*66f0*/  ULEA UR5, UR36, UR41, 0x3 ;  /* 0x0000002924057291 */ /* 0x000fe2000f8e183f */
[----:B------:R-:W-:-:S08]  /*6700*/  SHF.L.U32 R6, R2, 0x1f, RZ ;  /* 0x0000001f02067819 */ /* 0x000fd000000006ff */
[----:B------:R0:W1:Y:S01]  /*6710*/  SYNCS.PHASECHK.TRANS64.TRYWAIT P2, [UR5+0x38830], R6 ;  /* 0x03883006ff0075a7 */ /* 0x0000620008040145 */
[----:B------:R-:W-:Y:S05]  /*6720*/  @!P0 BRA `(.L_x_4225) ;  /* 0x0000000000048947 */ /* 0x000fea0003800000 */
[----:B------:R-:W-:Y:S01]  /*6730*/  BPT.TRAP 0x1 ;  /* 0x000000040000795c */ /* 0x000fe20000300000 */
.L_x_4225:
[----:B-1----:R-:W-:Y:S05]  /*6740*/  @P2 BRA `(.L_x_4226) ;  /* 0x0000000000082947 */ /* 0x002fea0003800000 */
[----:B------:R-:W1:Y:S02]  /*6750*/  SYNCS.PHASECHK.TRANS64.TRYWAIT P2, [UR5+0x38830], R6 ;  /* 0x03883006ff0075a7 */ /* 0x000e640008040145 */
[----:B-1----:R-:W-:Y:S05]  /*6760*/  @!P2 BRA `(.L_x_4227) ;  /* 0x000000e800bca947 */ /* 0x002fea0003800000 */
.L_x_4226:
        /* <DEDUP_REMOVED lines=28> */
.L_x_4228:
[----:B------:R2:W3:Y:S01]  /*6930*/  SYNCS.PHASECHK.TRANS64.TRYWAIT P2, [UR5+0x38850], R6 ;  /* 0x03885006ff0075a7 */ /* 0x0004e20008040145 */
[----:B------:R-:W-:Y:S05]  /*6940*/  @!P0 BRA `(.L_x_4229) ;  /* 0x0000000000048947 */ /* 0x000fea0003800000 */
[----:B------:R-:W-:Y:S01]  /*6950*/  BPT.TRAP 0x1 ;  /* 0x000000040000795c */ /* 0x000fe20000300000 */
.L_x_4229:
[----:B---3--:R-:W-:Y:S05]  /*6960*/  @P2 BRA `(.L_x_4230) ;  /* 0x0000000000082947 */ /* 0x008fea0003800000 */
[----:B------:R-:W3:Y:S02]  /*6970*/  SYNCS.PHASECHK.TRANS64.TRYWAIT P2, [UR5+0x38850], R6 ;  /* 0x03885006ff0075a7 */ /* 0x000ee40008040145 */
[----:B---3--:R-:W-:Y:S05]  /*6980*/  @!P2 BRA `(.L_x_4231) ;  /* 0x000000e8004ca947 */ /* 0x008fea0003800000 */
.L_x_4230:
[----:B------:R-:W-:Y:S01]  /*6990*/  UIADD3 UR10, UR41, 0x26400, URZ ;  /* 0x00026400290a7890 */ /* 0x000fe2000fffe03f */
[----:B------:R-:W-:Y:S01]  /*69a0*/  WARPGROUP.ARRIVE ;  /* 0x00000000000079c5 */ /* 0x000fe20000000000 */
[----:B------:R-:W-:-:S05]  /*69b0*/  UIADD3 UR15, UR6, 0x2, URZ ;  /* 0x00000002060f7890 */ /* 0x000fca000fffe03f */
[----:B-1----:R-:W1:Y:S01]  /*69c0*/  S2R R7, SR_TID.X ;  /* 0x0000000000077919 */ /* 0x002e620000002100 */
[----:B------:R-:W-:Y:S02]  /*69d0*/  USHF.R.U32.HI UR10, URZ, 0x4, UR10 ;  /* 0x000000043f0a7899 */ /* 0x000fe4000801160a */
[----:B------:R-:W-:Y:S02]  /*69e0*/  UIADD3 UR11, UR6, 0x606, URZ ;  /* 0x00000606060b7890 */ /* 0x000fe4000fffe03f */
[----:B------:R-:W-:Y:S02]  /*69f0*/  ULOP3.LUT UR18, UR10, 0x3fff, URZ, 0xc0, !UPT ;  /* 0x00003fff0a127892 */ /* 0x000fe4000f8ec03f */
[----:B------:R-:W-:Y:S02]  /*6a00*/  UIADD3 UR14, UR6, 0x4, URZ ;  /* 0x00000004060e7890 */ /* 0x000fe4000fffe03f */
[----:B------:R-:W-:Y:S02]  /*6a10*/  ULEA UR10, UR36, UR4, 0xc ;  /* 0x00000004240a7291 */ /* 0x000fe4000f8e603f */
[----:B------:R-:W-:Y:S01]  /*6a20*/  ULOP3.LUT UR6, UR18, 0x10000, URZ, 0xfc, !UPT ;  /* 0x0001000012067892 */ /* 0x000fe2000f8efc3f */
[----:B------:R-:W-:Y:S01]  /*6a30*/  UMOV UR23, 0x40000040 ;  /* 0x4000004000177882 */ /* 0x000fe20000000000 */
[----:B------:R-:W-:Y:S01]  /*6a40*/  UMOV UR21, 0x40000040 ;  /* 0x4000004000157882 */ /* 0x000fe20000000000 */
[----:B------:R-:W-:-:S02]  /*6a50*/  UIADD3 UR18, UR10, 0x800, URZ ;  /* 0x000008000a127890 */ /* 0x000fc4000fffe03f */
[----:B------:R-:W-:Y:S02]  /*6a60*/  UMOV UR22, UR10 ;  /* 0x0000000a00167c82 */ /* 0x000fe40008000000 */
[----:B------:R-:W-:Y:S01]  /*6a70*/  UMOV UR20, UR6 ;  /* 0x0000000600147c82 */ /* 0x000fe20008000000 */
[----:B------:R-:W-:Y:S01]  /*6a80*/  UIADD3 UR19, UR6, 0x800, URZ ;  /* 0x0000080006137890 */ /* 0x000fe2000fffe03f */
[----:B------:R-:W-:Y:S01]  /*6a90*/  HGMMA.64x64x16.F32 R152, gdesc[UR20], R152, gsb0 ;  /* 0x00e00000149879f0 */ /* 0x000fe20008000898 */
[----:B------:R-:W-:Y:S01]  /*6aa0*/  UIADD3 UR22, UR10, 0x2, URZ ;  /* 0x000000020a167890 */ /* 0x000fe2000fffe03f */
[----:B------:R-:W-:Y:S01]  /*6ab0*/  UMOV UR20, UR15 ;  /* 0x0000000f00147c82 */ /* 0x000fe20008000000 */
[----:B------:R-:W-:Y:S01]  /*6ac0*/  UMOV UR21, 0x40000040 ;  /* 0x4000004000157882 */ /* 0x000fe20000000000 */
[----:B------:R-:W-:Y:S01]  /*6ad0*/  UMOV UR23, 0x40000040 ;  /* 0x4000004000177882 */ /* 0x000fe20000000000 */
[----:B-1----:R-:W-:-:S05]  /*6ae0*/  SHF.R.U32.HI R7, RZ, 0x7, R7 ;  /* 0x00000007ff077819 */ /* 0x002fca0000011607 */
[----:B0-2---:R-:W0:Y:S01]  /*6af0*/  SHFL.IDX PT, R6, R7, RZ, 0x1f ;  /* 0x00001fff07067589 */ /* 0x005e2200000e0000 */
[----:B------:R-:W-:Y:S02]  /*6b00*/  WARPGROUP.DEPBAR.LE gsb0, 0x0 ;  /* 0x00008000000079c5 */ /* 0x000fe40000010000 */
[----:B------:R-:W-:-:S06]  /*6b10*/  WARPGROUP.ARRIVE ;  /* 0x00000000000079c5 */ /* 0x000fcc0000000000 */
[----:B------:R-:W-:Y:S01]  /*6b20*/  HGMMA.64x64x16.F32 R152, gdesc[UR20], R152, gsb0 ;  /* 0x00e00000149879f0 */ /* 0x000fe20008000898 */
[----:B------:R-:W-:Y:S01]  /*6b30*/  UIADD3 UR22, UR10, 0x4, URZ ;  /* 0x000000040a167890 */ /* 0x000fe2000fffe03f */
[----:B------:R-:W-:Y:S01]  /*6b40*/  UMOV UR20, UR14 ;  /* 0x0000000e00147c82 */ /* 0x000fe20008000000 */
        /* <DEDUP_REMOVED lines=89> */
[----:B------:R-:W-:Y:S01]  /*70e0*/  UIADD3 UR22, UR10, 0x606, URZ ;  /* 0x000006060a167890 */ /* 0x000fe2000fffe03f */
[----:B------:R-:W-:Y:S01]  /*70f0*/  UMOV UR20, UR11 ;  /* 0x0000000b00147c82 */ /* 0x000fe20008000000 */
[----:B------:R-:W-:Y:S01]  /*7100*/  UMOV UR21, 0x40000040 ;  /* 0x4000004000157882 */ /* 0x000fe20000000000 */
[----:B------:R-:W-:Y:S01]  /*7110*/  UMOV UR23, 0x40000040 ;  /* 0x4000004000177882 */ /* 0x000fe20000000000 */
        /* <DEDUP_REMOVED lines=154> */
.L_x_4232:
        /* <DEDUP_REMOVED lines=29> */
[----:B------:R-:W-:Y:S01]  /*7c90*/  ISETP.NE.AND P2, PT, R19, RZ, PT ;  /* 0x000000ff1300720c */ /* 0x000fe20003f45270 */
[----:B------:R-:W-:Y:S01]  /*7ca0*/  UMOV UR11, 0x40000040 ;  /* 0x40000040000b7882 */ /* 0x000fe20000000000 */
[----:B------:R-:W-:Y:S01]  /*7cb0*/  UMOV UR15, 0x40000040 ;  /* 0x40000040000f7882 */ /* 0x000fe20000000000 */
        /* <DEDUP_REMOVED lines=26> */
[----:B------:R-:W-:Y:S01]  /*7e60*/  MUFU.TANH R155, R155 ;  /* 0x0000009b009b7308 */ /* 0x000fe20000002400 */
[----:B--2---:R-:W-:-:S07]  /*7e70*/  FMNMX.FTZ R6, R161, R6, !PT ;  /* 0x00000006a1067209 */ /* 0x004fce0007810000 */
[----:B------:R-:W-:Y:S01]  /*7e80*/  MUFU.TANH R158, R158 ;  /* 0x0000009e009e7308 */ /* 0x000fe20000002400 */
[----:B0-----:R-:W-:-:S05]  /*7e90*/  FMNMX.FTZ R6, R164, R6, !PT ;  /* 0x00000006a4067209 */ /* 0x001fca0007810000 */
        /* <DEDUP_REMOVED lines=10> */
[C---:B------:R-:W-:Y:S01]  /*7f40*/  FMUL.FTZ R154, R6.reuse, UR18 ;  /* 0x00000012069a7c20 */ /* 0x040fe20008410000 */
[----:B------:R-:W-:Y:S02]  /*7f50*/  FADD.FTZ R165, -R6, R9 ;  /* 0x0000000906a57221 */ /* 0x000fe40000010100 */
[----:B------:R0:W-:Y:S01]  /*7f60*/  MUFU.TANH R9, R162 ;  /* 0x000000a200097308 */ /* 0x0001e20000002400 */
        /* <DEDUP_REMOVED lines=8> */
[----:B0-----:R-:W-:Y:S01]  /*7ff0*/  FMUL.FTZ R162, R165, UR18 ;  /* 0x00000012a5a27c20 */ /* 0x001fe20008410000 */
[--C-:B------:R-:W-:Y:S01]  /*8000*/  FFMA.FTZ R165, R10, UR18, -R154.reuse ;  /* 0x000000120aa57c23 */ /* 0x100fe2000801089a */
[--C-:B------:R-:W-:Y:S01]  /*8010*/  FFMA.FTZ R21, R21, UR18, -R154.reuse ;  /* 0x0000001215157c23 */ /* 0x100fe2000801089a */
[--C-:B------:R-:W-:Y:S01]  /*8020*/  FFMA.FTZ R23, R23, UR18, -R154.reuse ;  /* 0x0000001217177c23 */ /* 0x100fe2000801089a */
[--C-:B------:R-:W-:Y:S01]  /*8030*/  FFMA.FTZ R153, R153, UR18, -R154.reuse ;  /* 0x0000001299997c23 */ /* 0x100fe2000801089a */
[--C-:B------:R-:W-:Y:S01]  /*8040*/  FFMA.FTZ R156, R156, UR18, -R154.reuse ;  /* 0x000000129c9c7c23 */ /* 0x100fe2000801089a */
[--C-:B------:R-:W-:Y:S01]  /*8050*/  FFMA.FTZ R157, R157, UR18, -R154.reuse ;  /* 0x000000129d9d7c23 */ /* 0x100fe2000801089a */
[----:B------:R0:W1:Y:S01]  /*8060*/  MUFU.EX2 R10, R162 ;  /* 0x000000a2000a7308 */ /* 0x0000620000000800 */
[--C-:B------:R-:W-:Y:S01]  /*8070*/  FFMA.FTZ R161, R161, UR18, -R154.reuse ;  /* 0x00000012a1a17c23 */ /* 0x100fe2000801089a */
[----:B------:R-:W-:-:S06]  /*8080*/  FFMA.FTZ R164, R164, UR18, -R154 ;  /* 0x00000012a4a47c23 */ /* 0x000fcc000801089a */
[----:B------:R-:W-:Y:S01]  /*8090*/  MUFU.EX2 R168, R12 ;  /* 0x0000000c00a87308 */ /* 0x000fe20000000800 */
[----:B0-----:R-:W-:-:S07]  /*80a0*/  FFMA.FTZ R162, R152, UR18, -R154 ;  /* 0x0000001298a27c23 */ /* 0x001fce000801089a */
[----:B------:R0:W2:Y:S01]  /*80b0*/  MUFU.EX2 R152, R165 ;  /* 0x000000a500987308 */ /* 0x0000a20000000800 */
[----:B-1----:R-:W-:Y:S01]  /*80c0*/  FFMA.FTZ R154, R10, R3, R7 ;  /* 0x000000030a9a7223 */ /* 0x002fe20000010007 */
[----:B------:R-:W-:Y:S01]  /*80d0*/  FMUL.FTZ R3, R167, UR10 ;  /* 0x0000000aa7037c20 */ /* 0x000fe20008410000 */
[----:B------:R-:W-:Y:S01]  /*80e0*/  FMUL.FTZ R167, R174, UR10 ;  /* 0x0000000aaea77c20 */ /* 0x000fe20008410000 */
[-C--:B------:R-:W-:Y:S01]  /*80f0*/  FMUL.FTZ R24, R24, R10.reuse ;  /* 0x0000000a18187220 */ /* 0x080fe20000410000 */
[-C--:B------:R-:W-:Y:S01]  /*8100*/  FMUL.FTZ R25, R25, R10.reuse ;  /* 0x0000000a19197220 */ /* 0x080fe20000410000 */
[-C--:B------:R-:W-:Y:S01]  /*8110*/  FMUL.FTZ R28, R28, R10.reuse ;  /* 0x0000000a1c1c7220 */ /* 0x080fe20000410000 */
[-C--:B------:R-:W-:Y:S01]  /*8120*/  FMUL.FTZ R29, R29, R10.reuse ;  /* 0x0000000a1d1d7220 */ /* 0x080fe20000410000 */
[----:B------:R-:W-:Y:S01]  /*8130*/  MUFU.TANH R3, R3 ;  /* 0x0000000300037308 */ /* 0x000fe20000002400 */
[----:B0-----:R-:W-:Y:S01]  /*8140*/  FMUL.FTZ R165, R166, UR10 ;  /* 0x0000000aa6a57c20 */ /* 0x001fe20008410000 */
[----:B------:R-:W-:Y:S01]  /*8150*/  FMUL.FTZ R166, R171, UR10 ;  /* 0x0000000aaba67c20 */ /* 0x000fe20008410000 */
[----:B------:R-:W-:Y:S01]  /*8160*/  FMUL.FTZ R171, R182, UR10 ;  /* 0x0000000ab6ab7c20 */ /* 0x000fe20008410000 */
[-C--:B------:R-:W-:Y:S01]  /*8170*/  FMUL.FTZ R32, R32, R10.reuse ;  /* 0x0000000a20207220 */ /* 0x080fe20000410000 */
[-C--:B------:R-:W-:Y:S01]  /*8180*/  FMUL.FTZ R33, R33, R10.reuse ;  /* 0x0000000a21217220 */ /* 0x080fe20000410000 */
[-C--:B------:R-:W-:Y:S01]  /*8190*/  FMUL.FTZ R36, R36, R10.reuse ;  /* 0x0000000a24247220 */ /* 0x080fe20000410000 */
[-C--:B------:R-:W-:Y:S01]  /*81a0*/  FMUL.FTZ R37, R37, R10.reuse ;  /* 0x0000000a25257220 */ /* 0x080fe20000410000 */
[----:B------:R-:W-:Y:S01]  /*81b0*/  MUFU.TANH R165, R165 ;  /* 0x000000a500a57308 */ /* 0x000fe20000002400 */
[C---:B--2---:R-:W-:Y:S01]  /*81c0*/  FADD.FTZ R154, R152.reuse, R154 ;  /* 0x0000009a989a7221 */ /* 0x044fe20000010000 */
[----:B------:R-:W-:Y:S01]  /*81d0*/  F2FP.F16.F32.PACK_AB R152, R152, R7 ;  /* 0x000000079898723e */ /* 0x000fe200000000ff */
[-C--:B------:R-:W-:Y:S01]  /*81e0*/  FMUL.FTZ R40, R40, R10.reuse ;  /* 0x0000000a28287220 */ /* 0x080fe20000410000 */
[-C--:B------:R-:W-:Y:S01]  /*81f0*/  FMUL.FTZ R41, R41, R10.reuse ;  /* 0x0000000a29297220 */ /* 0x080fe20000410000 */
[-C--:B------:R-:W-:Y:S01]  /*8200*/  FMUL.FTZ R44, R44, R10.reuse ;  /* 0x0000000a2c2c7220 */ /* 0x080fe20000410000 */
[-C--:B------:R-:W-:Y:S01]  /*8210*/  FMUL.FTZ R45, R45, R10.reuse ;  /* 0x0000000a2d2d7220 */ /* 0x080fe20000410000 */
[-C--:B------:R-:W-:Y:S01]  /*8220*/  FMUL.FTZ R48, R48, R10.reuse ;  /* 0x0000000a30307220 */ /* 0x080fe20000410000 */
[----:B------:R0:W1:Y:S01]  /*8230*/  MUFU.EX2 R7, R11 ;  /* 0x0000000b00077308 */ /* 0x0000620000000800 */
[-C--:B------:R-:W-:Y:S01]  /*8240*/  FMUL.FTZ R49, R49, R10.reuse ;  /* 0x0000000a31317220 */ /* 0x080fe20000410000 */
[-C--:B------:R-:W-:Y:S01]  /*8250*/  FMUL.FTZ R52, R52, R10.reuse ;  /* 0x0000000a34347220 */ /* 0x080fe20000410000 */
[-C--:B------:R-:W-:Y:S01]  /*8260*/  FMUL.FTZ R53, R53, R10.reuse ;  /* 0x0000000a35357220 */ /* 0x080fe20000410000 */
[-C--:B------:R-:W-:Y:S01]  /*8270*/  FMUL.FTZ R56, R56, R10.reuse ;  /* 0x0000000a38387220 */ /* 0x080fe20000410000 */
[-C--:B------:R-:W-:Y:S01]  /*8280*/  FMUL.FTZ R57, R57, R10.reuse ;  /* 0x0000000a39397220 */ /* 0x080fe20000410000 */
[-C--:B------:R-:W-:Y:S01]  /*8290*/  FMUL.FTZ R60, R60, R10.reuse ;  /* 0x0000000a3c3c7220 */ /* 0x080fe20000410000 */
[-C--:B------:R-:W-:Y:S01]  /*82a0*/  FMUL.FTZ R61, R61, R10.reuse ;  /* 0x0000000a3d3d7220 */ /* 0x080fe20000410000 */
[----:B------:R-:W-:Y:S01]  /*82b0*/  MUFU.TANH R166, R166 ;  /* 0x000000a600a67308 */ /* 0x000fe20000002400 */
[----:B0-----:R-:W-:Y:S01]  /*82c0*/  FMUL.FTZ R11, R170, UR10 ;  /* 0x0000000aaa0b7c20 */ /* 0x001fe20008410000 */
[----:B------:R-:W-:Y:S01]  /*82d0*/  FMUL.FTZ R170, R179, UR10 ;  /* 0x0000000ab3aa7c20 */ /* 0x000fe20008410000 */
[-C--:B------:R-:W-:Y:S01]  /*82e0*/  FMUL.FTZ R64, R64, R10.reuse ;  /* 0x0000000a40407220 */ /* 0x080fe20000410000 */
[-C--:B------:R-:W-:Y:S01]  /*82f0*/  FMUL.FTZ R65, R65, R10.reuse ;  /* 0x0000000a41417220 */ /* 0x080fe20000410000 */
[-C--:B------:R-:W-:Y:S01]  /*8300*/  FMUL.FTZ R68, R68, R10.reuse ;  /* 0x0000000a44447220 */ /* 0x080fe20000410000 */
[-C--:B------:R-:W-:Y:S01]  /*8310*/  FMUL.FTZ R69, R69, R10.reuse ;  /* 0x0000000a45457220 */ /* 0x080fe20000410000 */
[-C--:B------:R-:W-:Y:S01]  /*8320*/  FMUL.FTZ R72, R72, R10.reuse ;  /* 0x0000000a48487220 */ /* 0x080fe20000410000 */
[----:B------:R-:W0:Y:S01]  /*8330*/  MUFU.TANH R11, R11 ;  /* 0x0000000b000b7308 */ /* 0x000e220000002400 */
[----:B-1----:R-:W-:Y:S01]  /*8340*/  FADD.FTZ R12, R7, R154 ;  /* 0x0000009a070c7221 */ /* 0x002fe20000010000 */
[----:B------:R-:W-:Y:S01]  /*8350*/  F2FP.F16.F32.PACK_AB R154, R168, R7 ;  /* 0x00000007a89a723e */ /* 0x000fe200000000ff */
[----:B------:R-:W-:Y:S01]  /*8360*/  FMUL.FTZ R73, R73, R10 ;  /* 0x0000000a49497220 */ /* 0x000fe20000410000 */
[----:B------:R-:W-:Y:S01]  /*8370*/  FMNMX.FTZ R7, R160, R8, !PT ;  /* 0x00000008a0077209 */ /* 0x000fe20007810000 */
[----:B------:R-:W-:Y:S01]  /*8380*/  FADD.FTZ R12, R168, R12 ;  /* 0x0000000ca80c7221 */ /* 0x000fe20000010000 */
[----:B------:R-:W-:Y:S01]  /*8390*/  FMUL.FTZ R168, R175, UR10 ;  /* 0x0000000aafa87c20 */ /* 0x000fe20008410000 */
[----:B------:R-:W-:Y:S01]  /*83a0*/  UIADD3 UR10, UR5, 0x38840, URZ ;  /* 0x00038840050a7890 */ /* 0x000fe2000fffe03f */
[----:B------:R-:W-:Y:S01]  /*83b0*/  FMNMX.FTZ R7, R155, R7, !PT ;  /* 0x000000079b077209 */ /* 0x000fe20007810000 */
[----:B------:R-:W1:Y:S01]  /*83c0*/  MUFU.TANH R167, R167 ;  /* 0x000000a700a77308 */ /* 0x000e620000002400 */
[-C--:B------:R-:W-:Y:S01]  /*83d0*/  FMUL.FTZ R76, R76, R10.reuse ;  /* 0x0000000a4c4c7220 */ /* 0x080fe20000410000 */
[----:B------:R-:W-:Y:S01]  /*83e0*/  UPRMT UR10, UR40, 0x654, UR10 ;  /* 0x00000654280a7896 */ /* 0x000fe2000800000a */
[----:B------:R-:W-:Y:S01]  /*83f0*/  FMNMX.FTZ R7, R158, R7, !PT ;  /* 0x000000079e077209 */ /* 0x000fe20007810000 */
[-C--:B------:R-:W-:Y:S01]  /*8400*/  FMUL.FTZ R77, R77, R10.reuse ;  /* 0x0000000a4d4d7220 */ /* 0x080fe20000410000 */
[-C--:B------:R-:W-:Y:S01]  /*8410*/  FMUL.FTZ R80, R80, R10.reuse ;  /* 0x0000000a50507220 */ /* 0x080fe20000410000 */
[-C--:B------:R-:W-:Y:S01]  /*8420*/  FMUL.FTZ R81, R81, R10.reuse ;  /* 0x0000000a51517220 */ /* 0x080fe20000410000 */
[----:B------:R-:W-:Y:S01]  /*8430*/  FMNMX.FTZ R7, R159, R7, !PT ;  /* 0x000000079f077209 */ /* 0x000fe20007810000 */
[----:B------:R-:W2:Y:S01]  /*8440*/  MUFU.TANH R168, R168 ;  /* 0x000000a800a87308 */ /* 0x000ea20000002400 */
[-C--:B------:R-:W-:Y:S01]  /*8450*/  FMUL.FTZ R84, R84, R10.reuse ;  /* 0x0000000a54547220 */ /* 0x080fe20000410000 */
[-C--:B------:R-:W-:Y:S01]  /*8460*/  FMUL.FTZ R85, R85, R10.reuse ;  /* 0x0000000a55557220 */ /* 0x080fe20000410000 */
[----:B------:R-:W-:Y:S01]  /*8470*/  FMNMX.FTZ R7, R9, R7, !PT ;  /* 0x0000000709077209 */ /* 0x000fe20007810000 */
[----:B------:R-:W-:Y:S01]  /*8480*/  SYNCS.ARRIVE.TRANS64.RED.A1T0 RZ, [UR10], RZ ;  /* 0x000000ffffff79a7 */ /* 0x000fe2000810040a */
[-C--:B------:R-:W-:Y:S01]  /*8490*/  FMUL.FTZ R88, R88, R10.reuse ;  /* 0x0000000a58587220 */ /* 0x080fe20000410000 */
[-C--:B------:R-:W-:Y:S01]  /*84a0*/  FMUL.FTZ R89, R89, R10.reuse ;  /* 0x0000000a59597220 */ /* 0x080fe20000410000 */
[----:B------:R-:W-:Y:S01]  /*84b0*/  FMNMX.FTZ R7, R163, R7, !PT ;  /* 0x00000007a3077209 */ /* 0x000fe20007810000 */
[----:B------:R-:W3:Y:S01]  /*84c0*/  MUFU.TANH R170, R170 ;  /* 0x000000aa00aa7308 */ /* 0x000ee20000002400 */
        /* <DEDUP_REMOVED lines=10> */
[----:B0-----:R-:W-:Y:S01]  /*8570*/  FMNMX.FTZ R7, R11, R7, !PT ;  /* 0x000000070b077209 */ /* 0x001fe20007810000 */
[-C--:B------:R-:W-:Y:S01]  /*8580*/  FMUL.FTZ R105, R105, R10.reuse ;  /* 0x0000000a69697220 */ /* 0x080fe20000410000 */
[-C--:B------:R-:W-:Y:S01]  /*8590*/  FMUL.FTZ R108, R108, R10.reuse ;  /* 0x0000000a6c6c7220 */ /* 0x080fe20000410000 */
[-C--:B------:R-:W-:Y:S01]  /*85a0*/  FMUL.FTZ R109, R109, R10.reuse ;  /* 0x0000000a6d6d7220 */ /* 0x080fe20000410000 */
[----:B------:R-:W-:Y:S01]  /*85b0*/  FMNMX.FTZ R7, R166, R7, !PT ;  /* 0x00000007a6077209 */ /* 0x000fe20007810000 */
[----:B------:R-:W-:Y:S01]  /*85c0*/  MUFU.EX2 R13, R13 ;  /* 0x0000000d000d7308 */ /* 0x000fe20000000800 */
[-C--:B------:R-:W-:Y:S01]  /*85d0*/  FMUL.FTZ R112, R112, R10.reuse ;  /* 0x0000000a70707220 */ /* 0x080fe20000410000 */
[-C--:B------:R-:W-:Y:S01]  /*85e0*/  FMUL.FTZ R113, R113, R10.reuse ;  /* 0x0000000a71717220 */ /* 0x080fe20000410000 */
[----:B-1----:R-:W-:Y:S01]  /*85f0*/  FMNMX.FTZ R7, R167, R7, !PT ;  /* 0x00000007a7077209 */ /* 0x002fe20007810000 */
[-C--:B------:R-:W-:Y:S01]  /*8600*/  FMUL.FTZ R116, R116, R10.reuse ;  /* 0x0000000a74747220 */ /* 0x080fe20000410000 */
[-C--:B------:R-:W-:Y:S01]  /*8610*/  FMUL.FTZ R117, R117, R10.reuse ;  /* 0x0000000a75757220 */ /* 0x080fe20000410000 */
[-C--:B------:R-:W-:Y:S01]  /*8620*/  FMUL.FTZ R120, R120, R10.reuse ;  /* 0x0000000a78787220 */ /* 0x080fe20000410000 */
[----:B--2---:R-:W-:Y:S01]  /*8630*/  FMNMX.FTZ R7, R168, R7, !PT ;  /* 0x00000007a8077209 */ /* 0x004fe20007810000 */
[----:B------:R-:W-:Y:S01]  /*8640*/  MUFU.EX2 R14, R14 ;  /* 0x0000000e000e7308 */ /* 0x000fe20000000800 */
[-C--:B------:R-:W-:Y:S01]  /*8650*/  FMUL.FTZ R121, R121, R10.reuse ;  /* 0x0000000a79797220 */ /* 0x080fe20000410000 */
[-C--:B------:R-:W-:Y:S01]  /*8660*/  FMUL.FTZ R124, R124, R10.reuse ;  /* 0x0000000a7c7c7220 */ /* 0x080fe20000410000 */
[----:B------:R-:W-:Y:S01]  /*8670*/  FMNMX.FTZ R7, R169, R7, !PT ;  /* 0x00000007a9077209 */ /* 0x000fe20007810000 */
[-C--:B------:R-:W-:Y:S01]  /*8680*/  FMUL.FTZ R125, R125, R10.reuse ;  /* 0x0000000a7d7d7220 */ /* 0x080fe20000410000 */
[-C--:B------:R-:W-:Y:S01]  /*8690*/  FMUL.FTZ R128, R128, R10.reuse ;  /* 0x0000000a80807220 */ /* 0x080fe20000410000 */
[-C--:B------:R-:W-:Y:S01]  /*86a0*/  FMUL.FTZ R129, R129, R10.reuse ;  /* 0x0000000a81817220 */ /* 0x080fe20000410000 */
[----:B---3--:R-:W-:Y:S01]  /*86b0*/  FMNMX.FTZ R7, R170, R7, !PT ;  /* 0x00000007aa077209 */ /* 0x008fe20007810000 */
[----:B------:R-:W-:Y:S01]  /*86c0*/  MUFU.EX2 R15, R15 ;  /* 0x0000000f000f7308 */ /* 0x000fe20000000800 */
[-C--:B------:R-:W-:Y:S01]  /*86d0*/  FMUL.FTZ R132, R132, R10.reuse ;  /* 0x0000000a84847220 */ /* 0x080fe20000410000 */
[-C--:B------:R-:W-:Y:S01]  /*86e0*/  FMUL.FTZ R133, R133, R10.reuse ;  /* 0x0000000a85857220 */ /* 0x080fe20000410000 */
[----:B----4-:R-:W-:Y:S01]  /*86f0*/  FMNMX.FTZ R7, R171, R7, !PT ;  /* 0x00000007ab077209 */ /* 0x010fe20007810000 */
[-C--:B------:R-:W-:Y:S01]  /*8700*/  FMUL.FTZ R136, R136, R10.reuse ;  /* 0x0000000a88887220 */ /* 0x080fe20000410000 */
[-C--:B------:R-:W-:Y:S01]  /*8710*/  FMUL.FTZ R137, R137, R10.reuse ;  /* 0x0000000a89897220 */ /* 0x080fe20000410000 */
[-C--:B------:R-:W-:Y:S01]  /*8720*/  FMUL.FTZ R140, R140, R10.reuse ;  /* 0x0000000a8c8c7220 */ /* 0x080fe20000410000 */
[----:B------:R-:W-:Y:S01]  /*8730*/  FMNMX.FTZ R7, R172, R7, !PT ;  /* 0x00000007ac077209 */ /* 0x000fe20007810000 */
[----:B------:R-:W-:Y:S01]  /*8740*/  MUFU.EX2 R20, R20 ;  /* 0x0000001400147308 */ /* 0x000fe20000000800 */
[-C--:B------:R-:W-:Y:S01]  /*8750*/  FMUL.FTZ R141, R141, R10.reuse ;  /* 0x0000000a8d8d7220 */ /* 0x080fe20000410000 */
[-C--:B------:R-:W-:Y:S01]  /*8760*/  FMUL.FTZ R144, R144, R10.reuse ;  /* 0x0000000a90907220 */ /* 0x080fe20000410000 */
[-C--:B------:R-:W-:Y:S01]  /*8770*/  FMUL.FTZ R145, R145, R10.reuse ;  /* 0x0000000a91917220 */ /* 0x080fe20000410000 */
[----:B------:R-:W0:Y:S01]  /*8780*/  SHFL.BFLY PT, R173, R7, 0x2, 0x1f ;  /* 0x0c401f0007ad7f89 */ /* 0x000e2200000e0000 */
[-C--:B------:R-:W-:Y:S01]  /*8790*/  FMUL.FTZ R148, R148, R10.reuse ;  /* 0x0000000a94947220 */ /* 0x080fe20000410000 */
[----:B------:R-:W-:Y:S01]  /*87a0*/  FMUL.FTZ R149, R149, R10 ;  /* 0x0000000a95957220 */ /* 0x000fe20000410000 */
[----:B------:R-:W-:Y:S01]  /*87b0*/  ULEA UR10, UR36, UR43, 0xc ;  /* 0x0000002b240a7291 */ /* 0x000fe2000f8e603f */
[----:B------:R-:W-:Y:S03]  /*87c0*/  MUFU.EX2 R21, R21 ;  /* 0x0000001500157308 */ /* 0x000fe60000000800 */
[----:B------:R-:W-:-:S05]  /*87d0*/  UIADD3 UR14, UR10, 0x80, URZ ;  /* 0x000000800a0e7890 */ /* 0x000fca000fffe03f */
[----:B------:R-:W-:Y:S08]  /*87e0*/  MUFU.EX2 R174, R156 ;  /* 0x0000009c00ae7308 */ /* 0x000ff00000000800 */
[----:B------:R-:W-:Y:S01]  /*87f0*/  MUFU.EX2 R23, R23 ;  /* 0x0000001700177308 */ /* 0x000fe20000000800 */
[----:B0-----:R-:W-:-:S07]  /*8800*/  FMNMX.FTZ R7, R7, R173, !PT ;  /* 0x000000ad07077209 */ /* 0x001fce0007810000 */
[----:B------:R-:W-:Y:S01]  /*8810*/  MUFU.EX2 R162, R162 ;  /* 0x000000a200a27308 */ /* 0x000fe20000000800 */
[----:B------:R-:W0:Y:S07]  /*8820*/  SHFL.BFLY PT, R173, R7, 0x1, 0x1f ;  /* 0x0c201f0007ad7f89 */ /* 0x000e2e00000e0000 */
[----:B------:R-:W1:Y:S08]  /*8830*/  MUFU.EX2 R177, R157 ;  /* 0x0000009d00b17308 */ /* 0x000e700000000800 */
[----:B------:R-:W-:Y:S08]  /*8840*/  MUFU.EX2 R161, R161 ;  /* 0x000000a100a17308 */ /* 0x000ff00000000800 */
[----:B------:R1:W-:Y:S01]  /*8850*/  MUFU.EX2 R157, R164 ;  /* 0x000000a4009d7308 */ /* 0x0003e20000000800 */
[----:B0-----:R-:W-:-:S05]  /*8860*/  FMNMX.FTZ R7, R7, R173, !PT ;  /* 0x000000ad07077209 */ /* 0x001fca0007810000 */
[C---:B------:R-:W-:Y:S01]  /*8870*/  FADD.FTZ R173, -R7.reuse, R8 ;  /* 0x0000000807ad7221 */ /* 0x040fe20000010100 */
[----:B------:R-:W-:Y:S01]  /*8880*/  FMUL.FTZ R8, R7, UR18 ;  /* 0x0000001207087c20 */ /* 0x000fe20008410000 */
[----:B-1----:R-:W-:Y:S02]  /*8890*/  F2FP.F16.F32.PACK_AB R164, R177, R174 ;  /* 0x000000aeb1a4723e */ /* 0x002fe400000000ff */
        /* <DEDUP_REMOVED lines=18> */
[----:B------:R-:W-:-:S04]  /*89c0*/  FFMA.FTZ R8, R172, UR18, -R8 ;  /* 0x00000012ac087c23 */ /* 0x000fc80008010808 */
[----:B------:R-:W2:Y:S01]  /*89d0*/  MUFU.EX2 R155, R155 ;  /* 0x0000009b009b7308 */ /* 0x000ea20000000800 */
        /* <DEDUP_REMOVED lines=8> */
[----:B-1----:R-:W-:Y:S01]  /*8a60*/  FFMA.FTZ R156, R173, R4, R160 ;  /* 0x00000004ad9c7223 */ /* 0x002fe200000100a0 */
[-C--:B------:R-:W-:Y:S01]  /*8a70*/  FMUL.FTZ R39, R39, R173.reuse ;  /* 0x000000ad27277220 */ /* 0x080fe20000410000 */
[-C--:B------:R-:W-:Y:S01]  /*8a80*/  FMUL.FTZ R42, R42, R173.reuse ;  /* 0x000000ad2a2a7220 */ /* 0x080fe20000410000 */
[-C--:B------:R-:W-:Y:S01]  /*8a90*/  FMUL.FTZ R43, R43, R173.reuse ;  /* 0x000000ad2b2b7220 */ /* 0x080fe20000410000 */
[-C--:B------:R-:W-:Y:S01]  /*8aa0*/  FMUL.FTZ R46, R46, R173.reuse ;  /* 0x000000ad2e2e7220 */ /* 0x080fe20000410000 */
[-C--:B------:R-:W-:Y:S01]  /*8ab0*/  FMUL.FTZ R47, R47, R173.reuse ;  /* 0x000000ad2f2f7220 */ /* 0x080fe20000410000 */
[-C--:B------:R-:W-:Y:S01]  /*8ac0*/  FMUL.FTZ R50, R50, R173.reuse ;  /* 0x000000ad32327220 */ /* 0x080fe20000410000 */
[----:B------:R1:W3:Y:S01]  /*8ad0*/  MUFU.EX2 R172, R153 ;  /* 0x0000009900ac7308 */ /* 0x0002e20000000800 */
[----:B0-----:R-:W-:Y:S01]  /*8ae0*/  FADD.FTZ R3, R13, R12 ;  /* 0x0000000c0d037221 */ /* 0x001fe20000010000 */
[----:B--2---:R-:W-:Y:S01]  /*8af0*/  FADD.FTZ R156, R155, R156 ;  /* 0x0000009c9b9c7221 */ /* 0x004fe20000010000 */
[-C--:B------:R-:W-:Y:S01]  /*8b00*/  FMUL.FTZ R51, R51, R173.reuse ;  /* 0x000000ad33337220 */ /* 0x080fe20000410000 */
[-C--:B------:R-:W-:Y:S01]  /*8b10*/  FMUL.FTZ R54, R54, R173.reuse ;  /* 0x000000ad36367220 */ /* 0x080fe20000410000 */
[----:B------:R-:W-:Y:S01]  /*8b20*/  FADD.FTZ R3, R14, R3 ;  /* 0x000000030e037221 */ /* 0x000fe20000010000 */
[-C--:B------:R-:W-:Y:S01]  /*8b30*/  FMUL.FTZ R55, R55, R173.reuse ;  /* 0x000000ad37377220 */ /* 0x080fe20000410000 */
[----:B------:R-:W-:Y:S01]  /*8b40*/  FMUL.FTZ R58, R58, R173 ;  /* 0x000000ad3a3a7220 */ /* 0x000fe20000410000 */
[----:B------:R-:W-:Y:S01]  /*8b50*/  MUFU.EX2 R159, R159 ;  /* 0x0000009f009f7308 */ /* 0x000fe20000000800 */
[----:B-1----:R-:W-:Y:S01]  /*8b60*/  F2FP.F16.F32.PACK_AB R153, R155, R160 ;  /* 0x000000a09b99723e */ /* 0x002fe200000000ff */
[----:B------:R-:W-:Y:S01]  /*8b70*/  FADD.FTZ R3, R15, R3 ;  /* 0x000000030f037221 */ /* 0x000fe20000010000 */
[----:B------:R-:W-:Y:S01]  /*8b80*/  F2FP.F16.F32.PACK_AB R160, R23, R21 ;  /* 0x0000001517a0723e */ /* 0x000fe200000000ff */
[-C--:B------:R-:W-:Y:S01]  /*8b90*/  FMUL.FTZ R59, R59, R173.reuse ;  /* 0x000000ad3b3b7220 */ /* 0x080fe20000410000 */
[-C--:B------:R-:W-:Y:S01]  /*8ba0*/  FMUL.FTZ R62, R62, R173.reuse ;  /* 0x000000ad3e3e7220 */ /* 0x080fe20000410000 */
[----:B------:R-:W-:Y:S01]  /*8bb0*/  FADD.FTZ R3, R20, R3 ;  /* 0x0000000314037221 */ /* 0x000fe20000010000 */
[-C--:B------:R-:W-:Y:S01]  /*8bc0*/  FMUL.FTZ R63, R63, R173.reuse ;  /* 0x000000ad3f3f7220 */ /* 0x080fe20000410000 */
[----:B------:R0:W1:Y:S01]  /*8bd0*/  MUFU.EX2 R155, R158 ;  /* 0x0000009e009b7308 */ /* 0x0000620000000800 */
[-C--:B------:R-:W-:Y:S01]  /*8be0*/  FMUL.FTZ R66, R66, R173.reuse ;  /* 0x000000ad42427220 */ /* 0x080fe20000410000 */
[----:B------:R-:W-:Y:S01]  /*8bf0*/  FADD.FTZ R3, R21, R3 ;  /* 0x0000000315037221 */ /* 0x000fe20000010000 */
[-C--:B------:R-:W-:Y:S01]  /*8c00*/  FMUL.FTZ R67, R67, R173.reuse ;  /* 0x000000ad43437220 */ /* 0x080fe20000410000 */
[-C--:B------:R-:W-:Y:S01]  /*8c10*/  FMUL.FTZ R70, R70, R173.reuse ;  /* 0x000000ad46467220 */ /* 0x080fe20000410000 */
[-C--:B------:R-:W-:Y:S01]  /*8c20*/  FMUL.FTZ R71, R71, R173.reuse ;  /* 0x000000ad47477220 */ /* 0x080fe20000410000 */
[----:B------:R-:W-:Y:S01]  /*8c30*/  FADD.FTZ R3, R23, R3 ;  /* 0x0000000317037221 */ /* 0x000fe20000010000 */
[----:B------:R-:W-:Y:S01]  /*8c40*/  FMUL.FTZ R74, R74, R173 ;  /* 0x000000ad4a4a7220 */ /* 0x000fe20000410000 */
[----:B------:R-:W-:Y:S01]  /*8c50*/  MUFU.EX2 R9, R9 ;  /* 0x0000000900097308 */ /* 0x000fe20000000800 */
[----:B0-----:R-:W-:-:S02]  /*8c60*/  IMAD.U32 R158, RZ, RZ, UR7 ;  /* 0x00000007ff9e7e24 */ /* 0x001fc4000f8e00ff */
[----:B------:R-:W-:Y:S01]  /*8c70*/  FADD.FTZ R3, R162, R3 ;  /* 0x00000003a2037221 */ /* 0x000fe20000010000 */
[----:B---3--:R-:W-:Y:S01]  /*8c80*/  F2FP.F16.F32.PACK_AB R162, R172, R162 ;  /* 0x000000a2aca2723e */ /* 0x008fe200000000ff */
[-C--:B------:R-:W-:Y:S01]  /*8c90*/  FMUL.FTZ R75, R75, R173.reuse ;  /* 0x000000ad4b4b7220 */ /* 0x080fe20000410000 */
[----:B------:R-:W-:Y:S02]  /*8ca0*/  @!P2 IMAD R158, R158, 0x40, R17 ;  /* 0x000000409e9ea824 */ /* 0x000fe400078e0211 */
[----:B------:R-:W-:Y:S01]  /*8cb0*/  FADD.FTZ R3, R172, R3 ;  /* 0x00000003ac037221 */ /* 0x000fe20000010000 */
[----:B------:R-:W-:Y:S01]  /*8cc0*/  FMUL.FTZ R78, R78, R173 ;  /* 0x000000ad4e4e7220 */ /* 0x000fe20000410000 */
[----:B------:R-:W-:Y:S01]  /*8cd0*/  MUFU.EX2 R4, R163 ;  /* 0x000000a300047308 */ /* 0x000fe20000000800 */
[----:B-1----:R-:W-:Y:S01]  /*8ce0*/  FADD.FTZ R156, R155, R156 ;  /* 0x0000009c9b9c7221 */ /* 0x002fe20000010000 */
[----:B------:R-:W-:Y:S01]  /*8cf0*/  @!P2 LEA R158, R158, UR41, 0x2 ;  /* 0x000000299e9eac11 */ /* 0x000fe2000f8e10ff */
[----:B------:R-:W-:Y:S01]  /*8d00*/  FADD.FTZ R3, R174, R3 ;  /* 0x00000003ae037221 */ /* 0x000fe20000010000 */
[C---:B------:R-:W-:Y:S01]  /*8d10*/  F2FP.F16.F32.PACK_AB R155, R159.reuse, R155 ;  /* 0x0000009b9f9b723e */ /* 0x040fe200000000ff */
[----:B------:R-:W-:Y:S01]  /*8d20*/  FADD.FTZ R12, R159, R156 ;  /* 0x0000009c9f0c7221 */ /* 0x000fe20000010000 */
[----:B------:R-:W-:Y:S01]  /*8d30*/  F2FP.F16.F32.PACK_AB R156, R14, R13 ;  /* 0x0000000d0e9c723e */ /* 0x000fe200000000ff */
[----:B------:R-:W-:Y:S01]  /*8d40*/  @!P2 STS [R158+0x38400], R10 ;  /* 0x0384000a9e00a388 */ /* 0x000fe20000000800 */
[----:B------:R-:W0:Y:S01]  /*8d50*/  MUFU.EX2 R175, R165 ;  /* 0x000000a500af7308 */ /* 0x000e220000000800 */
[----:B------:R-:W-:Y:S01]  /*8d60*/  FADD.FTZ R3, R177, R3 ;  /* 0x00000003b1037221 */ /* 0x000fe20000010000 */
[-C--:B------:R-:W-:Y:S01]  /*8d70*/  FMUL.FTZ R79, R79, R173.reuse ;  /* 0x000000ad4f4f7220 */ /* 0x080fe20000410000 */
[----:B------:R1:W-:Y:S01]  /*8d80*/  @!P2 STS [R158+0x38420], R173 ;  /* 0x038420ad9e00a388 */ /* 0x0003e20000000800 */
[-C--:B------:R-:W-:Y:S01]  /*8d90*/  FMUL.FTZ R82, R82, R173.reuse ;  /* 0x000000ad52527220 */ /* 0x080fe20000410000 */
[----:B------:R-:W-:Y:S01]  /*8da0*/  FADD.FTZ R3, R161, R3 ;  /* 0x00000003a1037221 */ /* 0x000fe20000010000 */
[-C--:B------:R-:W-:Y:S01]  /*8db0*/  FMUL.FTZ R83, R83, R173.reuse ;  /* 0x000000ad53537220 */ /* 0x080fe20000410000 */
[----:B------:R-:W-:Y:S01]  /*8dc0*/  BAR.SYNC.DEFER_BLOCKING 0xf, 0x100 ;  /* 0x03c4000000007b1d */ /* 0x000fe20000010000 */
[-C--:B------:R-:W-:Y:S01]  /*8dd0*/  FMUL.FTZ R86, R86, R173.reuse ;  /* 0x000000ad56567220 */ /* 0x080fe20000410000 */
[----:B------:R-:W-:Y:S01]  /*8de0*/  FADD.FTZ R3, R157, R3 ;  /* 0x000000039d037221 */ /* 0x000fe20000010000 */
[-C--:B------:R-:W-:Y:S01]  /*8df0*/  FMUL.FTZ R87, R87, R173.reuse ;  /* 0x000000ad57577220 */ /* 0x080fe20000410000 */
[-C--:B------:R-:W-:Y:S01]  /*8e00*/  FMUL.FTZ R90, R90, R173.reuse ;  /* 0x000000ad5a5a7220 */ /* 0x080fe20000410000 */
[----:B------:R-:W-:Y:S01]  /*8e10*/  FMUL.FTZ R91, R91, R173 ;  /* 0x000000ad5b5b7220 */ /* 0x000fe20000410000 */
[----:B------:R-:W-:Y:S01]  /*8e20*/  MUFU.EX2 R11, R11 ;  /* 0x0000000b000b7308 */ /* 0x000fe20000000800 */
[----:B-1----:R-:W-:Y:S01]  /*8e30*/  F2FP.F16.F32.PACK_AB R158, R20, R15 ;  /* 0x0000000f149e723e */ /* 0x002fe200000000ff */
[-C--:B------:R-:W-:Y:S01]  /*8e40*/  FMUL.FTZ R94, R94, R173.reuse ;  /* 0x000000ad5e5e7220 */ /* 0x080fe20000410000 */
[----:B------:R-:W-:Y:S01]  /*8e50*/  FMUL.FTZ R95, R95, R173 ;  /* 0x000000ad5f5f7220 */ /* 0x000fe20000410000 */
[----:B0-----:R-:W-:Y:S01]  /*8e60*/  F2FP.F16.F32.PACK_AB R159, R176, R175 ;  /* 0x000000afb09f723e */ /* 0x001fe200000000ff */
        /* <DEDUP_REMOVED lines=10> */
[----:B------:R-:W-:Y:S01]  /*8f10*/  FMUL.FTZ R115, R115, R173 ;  /* 0x000000ad73737220 */ /* 0x000fe20000410000 */
[----:B------:R-:W-:Y:S01]  /*8f20*/  MUFU.EX2 R13, R167 ;  /* 0x000000a7000d7308 */ /* 0x000fe20000000800 */
[----:B0-----:R-:W-:Y:S01]  /*8f30*/  F2FP.F16.F32.PACK_AB R166, R157, R161 ;  /* 0x000000a19da6723e */ /* 0x001fe200000000ff */
[----:B------:R-:W-:Y:S01]  /*8f40*/  FMUL.FTZ R118, R118, R173 ;  /* 0x000000ad76767220 */ /* 0x000fe20000410000 */
[----:B------:R-:W-:Y:S01]  /*8f50*/  F2FP.F16.F32.PACK_AB R157, R4, R9 ;  /* 0x00000009049d723e */ /* 0x000fe200000000ff */
[-C--:B------:R-:W-:Y:S01]  /*8f60*/  FMUL.FTZ R119, R119, R173.reuse ;  /* 0x000000ad77777220 */ /* 0x080fe20000410000 */
[-C--:B------:R-:W-:Y:S01]  /*8f70*/  FMUL.FTZ R122, R122, R173.reuse ;  /* 0x000000ad7a7a7220 */ /* 0x080fe20000410000 */
[-C--:B------:R-:W-:Y:S01]  /*8f80*/  FMUL.FTZ R123, R123, R173.reuse ;  /* 0x000000ad7b7b7220 */ /* 0x080fe20000410000 */
[----:B------:R-:W-:Y:S01]  /*8f90*/  FMUL.FTZ R126, R126, R173 ;  /* 0x000000ad7e7e7220 */ /* 0x000fe20000410000 */
[----:B------:R-:W0:Y:S01]  /*8fa0*/  MUFU.EX2 R168, R168 ;  /* 0x000000a800a87308 */ /* 0x000e220000000800 */
[----:B-1----:R-:W-:Y:S01]  /*8fb0*/  F2FP.F16.F32.PACK_AB R161, R178, R11 ;  /* 0x0000000bb2a1723e */ /* 0x002fe200000000ff */
        /* <DEDUP_REMOVED lines=13> */
[----:B------:R-:W-:Y:S01]  /*9090*/  FMUL.FTZ R151, R151, R173 ;  /* 0x000000ad97977220 */ /* 0x000fe20000410000 */
[----:B------:R-:W1:Y:S01]  /*90a0*/  MUFU.EX2 R170, R170 ;  /* 0x000000aa00aa7308 */ /* 0x000e620000000800 */
[----:B0-----:R-:W-:Y:S01]  /*90b0*/  F2FP.F16.F32.PACK_AB R163, R168, R13 ;  /* 0x0000000da8a3723e */ /* 0x001fe200000000ff */
[----:B------:R0:W-:Y:S01]  /*90c0*/  STSM.16.M88.4 [R184+0x36400], R152 ;  /* 0x03640098b8007844 */ /* 0x0001e20000000200 */
[----:B------:R-:W-:-:S03]  /*90d0*/  FADD.FTZ R12, R9, R12 ;  /* 0x0000000c090c7221 */ /* 0x000fc60000010000 */
[----:B------:R0:W-:Y:S01]  /*90e0*/  STSM.16.M88.4 [R187], R156 ;  /* 0x0000009cbb007844 */ /* 0x0001e20000000200 */
[----:B------:R-:W-:Y:S01]  /*90f0*/  FADD.FTZ R12, R4, R12 ;  /* 0x0000000c040c7221 */ /* 0x000fe20000010000 */
[----:B------:R-:W-:Y:S02]  /*9100*/  MUFU.EX2 R171, R171 ;  /* 0x000000ab00ab7308 */ /* 0x000fe40000000800 */
[----:B------:R0:W-:Y:S01]  /*9110*/  STSM.16.M88.4 [R185], R160 ;  /* 0x000000a0b9007844 */ /* 0x0001e20000000200 */
[----:B------:R-:W-:-:S04]  /*9120*/  FADD.FTZ R12, R175, R12 ;  /* 0x0000000caf0c7221 */ /* 0x000fc80000010000 */
[----:B------:R-:W-:Y:S01]  /*9130*/  FADD.FTZ R12, R176, R12 ;  /* 0x0000000cb00c7221 */ /* 0x000fe20000010000 */
[----:B------:R-:W2:Y:S01]  /*9140*/  MUFU.EX2 R8, R8 ;  /* 0x0000000800087308 */ /* 0x000ea20000000800 */
[----:B-1----:R-:W-:Y:S02]  /*9150*/  F2FP.F16.F32.PACK_AB R165, R170, R169 ;  /* 0x000000a9aaa5723e */ /* 0x002fe400000000ff */
[----:B------:R-:W-:-:S04]  /*9160*/  FADD.FTZ R12, R11, R12 ;  /* 0x0000000c0b0c7221 */ /* 0x000fc80000010000 */
[----:B------:R-:W-:-:S04]  /*9170*/  FADD.FTZ R12, R178, R12 ;  /* 0x0000000cb20c7221 */ /* 0x000fc80000010000 */
[----:B------:R-:W-:-:S04]  /*9180*/  FADD.FTZ R12, R13, R12 ;  /* 0x0000000c0d0c7221 */ /* 0x000fc80000010000 */
[----:B------:R-:W-:Y:S01]  /*9190*/  FADD.FTZ R12, R168, R12 ;  /* 0x0000000ca80c7221 */ /* 0x000fe20000010000 */
[----:B--2---:R-:W-:-:S03]  /*91a0*/  F2FP.F16.F32.PACK_AB R167, R8, R171 ;  /* 0x000000ab08a7723e */ /* 0x004fc600000000ff */
[----:B------:R-:W-:Y:S02]  /*91b0*/  FADD.FTZ R169, R169, R12 ;  /* 0x0000000ca9a97221 */ /* 0x000fe40000010000 */
[----:B------:R0:W-:Y:S01]  /*91c0*/  STSM.16.M88.4 [R186], R164 ;  /* 0x000000a4ba007844 */ /* 0x0001e20000000200 */
[----:B------:R-:W-:Y:S01]  /*91d0*/  WARPGROUP.ARRIVE ;  /* 0x00000000000079c5 */ /* 0x000fe20000000000 */
[----:B------:R-:W-:-:S04]  /*91e0*/  FADD.FTZ R170, R170, R169 ;  /* 0x000000a9aaaa7221 */ /* 0x000fc80000010000 */
[----:B------:R-:W-:Y:S01]  /*91f0*/  FADD.FTZ R171, R171, R170 ;  /* 0x000000aaabab7221 */ /* 0x000fe20000010000 */
[----:B------:R-:W-:Y:S01]  /*9200*/  HGMMA.64x256x16.F32 R24, R152, gdesc[UR8].tnspB, R24, gsb0 ;  /* 0x43e0000898187df0 */ /* 0x000fe20008000818 */
[----:B------:R-:W-:Y:S02]  /*9210*/  UMOV UR11, 0x40000040 ;  /* 0x40000040000b7882 */ /* 0x000fe40000000000 */
[----:B------:R-:W-:Y:S01]  /*9220*/  FADD.FTZ R4, R8, R171 ;  /* 0x000000ab08047221 */ /* 0x000fe20000010000 */
[----:B------:R-:W-:Y:S02]  /*9230*/  WARPGROUP.DEPBAR.LE gsb0, 0x0 ;  /* 0x00008000000079c5 */ /* 0x000fe40000010000 */
[----:B------:R-:W-:-:S15]  /*9240*/  WARPGROUP.ARRIVE ;  /* 0x00000000000079c5 */ /* 0x000fde0000000000 */
[----:B------:R-:W-:-:S07]  /*9250*/  NOP ;  /* 0x0000000000007918 */ /* 0x000fce0000000000 */
        /* <DEDUP_REMOVED lines=18> */
[----:B-1----:R-:W1:Y:S02]  /*9380*/  FENCE.VIEW.ASYNC.S ;  /* 0x00000000000073c6 */ /* 0x002e640000000000 */
[----:B-1----:R-:W-:Y:S01]  /*9390*/  NOP ;  /* 0x0000000000007918 */ /* 0x002fe20000000000 */
[----:B------:R-:W-:Y:S06]  /*93a0*/  BAR.ARV 0xe, 0x100 ;  /* 0x0384000000007b1d */ /* 0x000fec0000002000 */
[----:B0-----:R-:W-:Y:S05]  /*93b0*/  @!P0 BRA `(.L_x_4233) ;  /* 0x0000000000048947 */ /* 0x001fea0003800000 */
[----:B------:R-:W-:Y:S01]  /*93c0*/  BPT.TRAP 0x1 ;  /* 0x000000040000795c */ /* 0x000fe20000300000 */
.L_x_4233:
[----:B------:R-:W-:Y:S01]  /*93d0*/  UIADD3 UR5, UR5, 0x38860, URZ ;  /* 0x0003886005057890 */ /* 0x000fe2000fffe03f */
[----:B------:R-:W-:Y:S01]  /*93e0*/  IMAD.MOV.U32 R8, RZ, RZ, R7 ;  /* 0x000000ffff087224 */ /* 0x000fe200078e0007 */
[----:B------:R-:W-:Y:S01]  /*93f0*/  UMOV UR7, UR36 ;  /* 0x0000002400077c82 */ /* 0x000fe20008000000 */
[----:B------:R-:W-:Y:S01]  /*9400*/  IMAD.MOV.U32 R9, RZ, RZ, R6 ;  /* 0x000000ffff097224 */ /* 0x000fe200078e0006 */
[----:B------:R-:W-:-:S09]  /*9410*/  UPRMT UR5, UR40, 0x654, UR5 ;  /* 0x0000065428057896 */ /* 0x000fd20008000005 */
[----:B------:R-:W-:Y:S01]  /*9420*/  SYNCS.ARRIVE.TRANS64.RED.A1T0 RZ, [UR5], RZ ;  /* 0x000000ffffff79a7 */ /* 0x000fe20008100405 */
[----:B------:R-:W-:Y:S05]  /*9430*/  @P1 BRA `(.L_x_4234) ;  /* 0xffffffd000881947 */ /* 0x000fea000383ffff */
.L_x_4223:
[----:B------:R-:W0:Y:S01]  /*9440*/  SHFL.BFLY PT, R0, R3, 0x2, 0x1f ;  /* 0x0c401f0003007f89 */ /* 0x000e2200000e0000 */
[----:B------:R-:W-:Y:S01]  /*9450*/  IMAD.MOV.U32 R152, RZ, RZ, -0x800000 ;  /* 0xff800000ff987424 */ /* 0x000fe200078e00ff */
[----:B------:R-:W-:Y:S02]  /*9460*/  UIADD3 UR37, UR37, 0x1, URZ ;  /* 0x0000000125257890 */ /* 0x000fe4000fffe03f */
[----:B------:R-:W1:Y:S01]  /*9470*/  SHFL.BFLY PT, R5, R4, 0x2, 0x1f ;  /* 0x0c401f0004057f89 */ /* 0x000e6200000e0000 */
[----:B------:R-:W-:Y:S08]  /*9480*/  BAR.ARV 0x8, 0x100 ;  /* 0x0204000000007b1d */ /* 0x000ff00000002000 */
[----:B------:R-:W-:Y:S01]  /*9490*/  BAR.SYNC.DEFER_BLOCKING 0xf, 0x100 ;  /* 0x03c4000000007b1d */ /* 0x000fe20000010000 */
[----:B0-----:R-:W-:Y:S01]  /*94a0*/  FADD.FTZ R9, R0, R3 ;  /* 0x0000000300097221 */ /* 0x001fe20000010000 */
[----:B------:R-:W-:-:S02]  /*94b0*/  IMAD.MOV.U32 R3, RZ, RZ, -0x800000 ;  /* 0xff800000ff037424 */ /* 0x000fc400078e00ff */
[----:B-1----:R-:W-:Y:S02]  /*94c0*/  FADD.FTZ R10, R5, R4 ;  /* 0x00000004050a7221 */ /* 0x002fe40000010000 */
[----:B------:R-:W0:Y:S01]  /*94d0*/  SHFL.BFLY PT, R0, R9, 0x1, 0x1f ;  /* 0x0c201f0009007f89 */ /* 0x000e2200000e0000 */
[----:B------:R-:W-:-:S03]  /*94e0*/  IMAD.MOV.U32 R4, RZ, RZ, RZ ;  /* 0x000000ffff047224 */ /* 0x000fc600078e00ff */
[----:B------:R-:W1:Y:S01]  /*94f0*/  SHFL.BFLY PT, R11, R10, 0x1, 0x1f ;  /* 0x0c201f000a0b7f89 */ /* 0x000e6200000e0000 */
[----:B0-----:R-:W-:Y:S01]  /*9500*/  FADD.FTZ R5, R9, R0 ;  /* 0x0000000009057221 */ /* 0x001fe20000010000 */
[----:B------:R-:W-:Y:S02]  /*9510*/  IMAD.U32 R9, RZ, RZ, UR18 ;  /* 0x00000012ff097e24 */ /* 0x000fe4000f8e00ff */
[----:B-1----:R-:W-:Y:S02]  /*9520*/  FADD.FTZ R8, R10, R11 ;  /* 0x0000000b0a087221 */ /* 0x002fe40000010000 */
[----:B------:R-:W-:Y:S01]  /*9530*/  FSETP.NE.FTZ.AND P0, PT, R5, RZ, PT ;  /* 0x000000ff0500720b */ /* 0x000fe20003f15000 */
[----:B------:R-:W-:Y:S02]  /*9540*/  IMAD.U32 R11, RZ, RZ, UR18 ;  /* 0x00000012ff0b7e24 */ /* 0x000fe4000f8e00ff */
[----:B------:R-:W-:-:S10]  /*9550*/  FSETP.NE.FTZ.AND P1, PT, R8, RZ, PT ;  /* 0x000000ff0800720b */ /* 0x000fd40003f35000 */
[----:B------:R-:W0:Y:S01]  /*9560*/  @P0 MUFU.LG2 R12, R5 ;  /* 0x00000005000c0308 */ /* 0x000e220000000c00 */
[----:B------:R-:W-:Y:S02]  /*9570*/  @P0 FMUL.FTZ R11, R11, 0.69314718246459960938 ;  /* 0x3f3172180b0b0820 */ /* 0x000fe40000410000 */
[----:B------:R-:W-:-:S05]  /*9580*/  @P1 FMUL.FTZ R9, R9, 0.69314718246459960938 ;  /* 0x3f31721809091820 */ /* 0x000fca0000410000 */
[----:B------:R-:W1:Y:S08]  /*9590*/  @P1 MUFU.LG2 R0, R8 ;  /* 0x0000000800001308 */ /* 0x000e700000000c00 */
[----:B------:R-:W2:Y:S01]  /*95a0*/  @P0 MUFU.RCP R4, R5 ;  /* 0x0000000500040308 */ /* 0x000ea20000001000 */
[----:B0-----:R-:W-:-:S04]  /*95b0*/  @P0 FMUL.FTZ R12, R12, 0.69314718246459960938 ;  /* 0x3f3172180c0c0820 */ /* 0x001fc80000410000 */
[----:B------:R-:W-:Y:S01]  /*95c0*/  @P0 FFMA.FTZ R3, R11, R6, R12 ;  /* 0x000000060b030223 */ /* 0x000fe2000001000c */
[----:B------:R-:W-:Y:S01]  /*95d0*/  ISETP.NE.AND P0, PT, R19, RZ, PT ;  /* 0x000000ff1300720c */ /* 0x000fe20003f05270 */
[----:B------:R-:W-:Y:S01]  /*95e0*/  IMAD.U32 R6, RZ, RZ, UR36 ;  /* 0x00000024ff067e24 */ /* 0x000fe2000f8e00ff */
[----:B------:R-:W-:Y:S01]  /*95f0*/  UIADD3 UR36, UR36, 0x1, URZ ;  /* 0x0000000124247890 */ /* 0x000fe2000fffe03f */
[----:B-1----:R-:W-:-:S03]  /*9600*/  @P1 FMUL.FTZ R0, R0, 0.69314718246459960938 ;  /* 0x3f31721800001820 */ /* 0x002fc60000410000 */
[----:B------:R-:W-:Y:S01]  /*9610*/  UISETP.NE.AND UP0, UPT, UR36, 0x2, UPT ;  /* 0x000000022400788c */ /* 0x000fe2000bf05270 */
[----:B------:R-:W-:Y:S01]  /*9620*/  @P1 FFMA.FTZ R152, R9, R7, R0 ;  /* 0x0000000709981223 */ /* 0x000fe20000010000 */
[----:B------:R-:W-:Y:S02]  /*9630*/  IMAD.MOV.U32 R0, RZ, RZ, RZ ;  /* 0x000000ffff007224 */ /* 0x000fe400078e00ff */
[----:B------:R-:W-:Y:S01]  /*9640*/  USEL UR4, URZ, 0x1, UP0 ;  /* 0x000000013f047887 */ /* 0x000fe20008000000 */
[-C--:B--2---:R-:W-:Y:S01]  /*9650*/  FMUL.FTZ R24, R24, R4.reuse ;  /* 0x0000000418187220 */ /* 0x084fe20000410000 */
[-C--:B------:R-:W-:Y:S01]  /*9660*/  FMUL.FTZ R25, R25, R4.reuse ;  /* 0x0000000419197220 */ /* 0x080fe20000410000 */
[----:B------:R-:W-:Y:S01]  /*9670*/  @!P0 IMAD R6, R6, 0x40, R17 ;  /* 0x0000004006068824 */ /* 0x000fe200078e0211 */
[----:B------:R-:W0:Y:S01]  /*9680*/  @P1 MUFU.RCP R0, R8 ;  /* 0x0000000800001308 */ /* 0x000e220000001000 */
[-C--:B------:R-:W-:Y:S01]  /*9690*/  FMUL.FTZ R28, R28, R4.reuse ;  /* 0x000000041c1c7220 */ /* 0x080fe20000410000 */
[-C--:B------:R-:W-:Y:S01]  /*96a0*/  FMUL.FTZ R29, R29, R4.reuse ;  /* 0x000000041d1d7220 */ /* 0x080fe20000410000 */
[-C--:B------:R-:W-:Y:S01]  /*96b0*/  FMUL.FTZ R32, R32, R4.reuse ;  /* 0x0000000420207220 */ /* 0x080fe20000410000 */
[----:B------:R-:W-:Y:S01]  /*96c0*/  @!P0 LEA R7, R6, UR41, 0x2 ;  /* 0x0000002906078c11 */ /* 0x000fe2000f8e10ff */
[-C--:B------:R-:W-:Y:S01]  /*96d0*/  FMUL.FTZ R33, R33, R4.reuse ;  /* 0x0000000421217220 */ /* 0x080fe20000410000 */
        /* <DEDUP_REMOVED lines=11> */
[----:B0-----:R1:W-:Y:S01]  /*9790*/  @!P0 STS [R7+0x38420], R0 ;  /* 0x0384200007008388 */ /* 0x0013e20000000800 */
        /* <DEDUP_REMOVED lines=113> */
[----:B------:R-:W-:Y:S01]  /*9eb0*/  LOP3.LUT R2, R2, UR4, RZ, 0x3c, !PT ;  /* 0x0000000402027c12 */ /* 0x000fe2000f8e3cff */
[----:B------:R-:W-:Y:S01]  /*9ec0*/  USEL UR36, UR36, URZ, UP0 ;  /* 0x0000003f24247287 */ /* 0x000fe20008000000 */
[----:B-1----:R-:W-:Y:S11]  /*9ed0*/  BAR.ARV 0xe, 0x100 ;  /* 0x0384000000007b1d */ /* 0x002ff60000002000 */
.L_x_4204:
[----:B------:R-:W0:Y:S08]  /*9ee0*/  S2UR UR40, SR_CgaCtaId ;  /* 0x00000000002879c3 */ /* 0x000e300000008800 */
[----:B------:R-:W-:Y:S06]  /*9ef0*/  BAR.SYNC.DEFER_BLOCKING 0x5, 0x180 ;  /* 0x0146000000007b1d */ /* 0x000fec0000010000 */
[----:B------:R-:W-:Y:S01]  /*9f00*/  UMOV UR41, 0x400 ;  /* 0x0000040000297882 */ /* 0x000fe20000000000 */
[----:B------:R-:W-:Y:S01]  /*9f10*/  BSSY B0, `(.L_x_4235) ;  /* 0x000048a000007945 */ /* 0x000fe20003800000 */
[----:B0-----:R-:W-:-:S09]  /*9f20*/  ULEA UR41, UR40, UR41, 0x18 ;  /* 0x0000002928297291 */ /* 0x001fd2000f8ec03f */
[----:B------:R-:W0:Y:S02]  /*9f30*/  LDS.128 R4, [UR41+0x388d0] ;  /* 0x0388d029ff047984 */ /* 0x000e240008000c00 */
[----:B0-----:R-:W-:Y:S02]  /*9f40*/  R2UR UR4, R5 ;  /* 0x00000000050472ca */ /* 0x001fe400000e0000 */
[----:B------:R-:W-:Y:S01]  /*9f50*/  R2UR UR5, R7 ;  /* 0x00000000070572ca */ /* 0x000fe200000e0000 */
[----:B------:R-:W-:Y:S06]  /*9f60*/  BAR.ARV 0x4, 0x180 ;  /* 0x0106000000007b1d */ /* 0x000fec0000002000 */
[----:B------:R-:W-:Y:S08]  /*9f70*/  @P0 BRA `(.L_x_4236) ;  /* 0x0000003800440947 */ /* 0x000ff00003800000 */
[----:B------:R-:W2:Y:S01]  /*9f80*/  LDL R0, [R1+0x30] ;  /* 0x0000300001007983 */ /* 0x000ea20000100800 */
[----:B------:R-:W0:Y:S01]  /*9f90*/  S2UR UR8, SR_SWINHI ;  /* 0x00000000000879c3 */ /* 0x000e220000002f00 */
[----:B------:R-:W-:Y:S01]  /*9fa0*/  F2FP.F16.F32.PACK_AB R23, R71, R70 ;  /* 0x000000464717723e */ /* 0x000fe200000000ff */
[----:B------:R-:W-:Y:S01]  /*9fb0*/  UMOV UR6, UR41 ;  /* 0x0000002900067c82 */ /* 0x000fe20008000000 */
[----:B0-----:R-:W-:Y:S01]  /*9fc0*/  UMOV UR7, UR8 ;  /* 0x0000000800077c82 */ /* 0x001fe20008000000 */
[----:B------:R-:W-:Y:S02]  /*9fd0*/  IMAD.U32 R4, RZ, RZ, UR6 ;  /* 0x00000006ff047e24 */ /* 0x000fe4000f8e00ff */
[----:B------:R-:W-:Y:S01]  /*9fe0*/  IMAD.U32 R5, RZ, RZ, UR7 ;  /* 0x00000007ff057e24 */ /* 0x000fe2000f8e00ff */
[----:B------:R-:W-:Y:S01]  /*9ff0*/  ULDC.64 UR6, c[0x0][0xd08] ;  /* 0x0003420000067ab9 */ /* 0x000fe20000000a00 */
[----:B------:R-:W-:Y:S01]  /*a000*/  BAR.SYNC.DEFER_BLOCKING 0x1, 0x100 ;  /* 0x0044000000007b1d */ /* 0x000fe20000010000 */
[----:B--2---:R-:W-:-:S03]  /*a010*/  IMAD.WIDE R20, R0, 0x2, R4 ;  /* 0x0000000200147825 */ /* 0x004fc600078e0204 */
[C---:B------:R-:W-:Y:S02]  /*a020*/  IADD3 R9, P6, R20.reuse, 0x6060, RZ ;  /* 0x0000606014097810 */ /* 0x040fe40007fde0ff */
[C---:B------:R-:W-:Y:S02]  /*a030*/  IADD3 R12, P1, R20.reuse, 0x6020, RZ ;  /* 0x00006020140c7810 */ /* 0x040fe40007f3e0ff */
[----:B------:R-:W-:Y:S02]  /*a040*/  LOP3.LUT R8, R9, 0x380, RZ, 0xc0, !PT ;  /* 0x0000038009087812 */ /* 0x000fe400078ec0ff */
[----:B------:R-:W-:Y:S02]  /*a050*/  IADD3 R10, P0, R20, 0x6040, RZ ;  /* 0x00006040140a7810 */ /* 0x000fe40007f1e0ff */
[----:B------:R-:W-:Y:S02]  /*a060*/  SHF.R.U64 R8, R8, 0x3, RZ ;  /* 0x0000000308087819 */ /* 0x000fe400000012ff */
[----:B------:R-:W-:-:S02]  /*a070*/  LOP3.LUT R13, R12, 0x380, RZ, 0xc0, !PT ;  /* 0x000003800c0d7812 */ /* 0x000fc400078ec0ff */
[----:B------:R-:W-:Y:S01]  /*a080*/  LOP3.LUT R8, R8, R9, RZ, 0x3c, !PT ;  /* 0x0000000908087212 */ /* 0x000fe200078e3cff */
[----:B------:R-:W-:Y:S01]  /*a090*/  IMAD.X R9, RZ, RZ, R21, P6 ;  /* 0x000000ffff097224 */ /* 0x000fe200030e0615 */
[----:B------:R-:W-:Y:S02]  /*a0a0*/  LOP3.LUT R11, R10, 0x380, RZ, 0xc0, !PT ;  /* 0x000003800a0b7812 */ /* 0x000fe400078ec0ff */
[----:B------:R-:W-:Y:S02]  /*a0b0*/  LOP3.LUT R0, R20, 0x380, RZ, 0xc0, !PT ;  /* 0x0000038014007812 */ /* 0x000fe400078ec0ff */
[----:B------:R-:W-:Y:S02]  /*a0c0*/  SHF.R.U64 R13, R13, 0x3, RZ ;  /* 0x000000030d0d7819 */ /* 0x000fe400000012ff */
[----:B------:R-:W-:Y:S02]  /*a0d0*/  SHF.R.U64 R11, R11, 0x3, RZ ;  /* 0x000000030b0b7819 */ /* 0x000fe400000012ff */
[----:B------:R-:W-:-:S02]  /*a0e0*/  SHF.R.U64 R0, R0, 0x3, RZ ;  /* 0x0000000300007819 */ /* 0x000fc400000012ff */
[----:B------:R-:W-:Y:S01]  /*a0f0*/  LOP3.LUT R12, R13, R12, RZ, 0x3c, !PT ;  /* 0x0000000c0d0c7212 */ /* 0x000fe200078e3cff */
[--C-:B------:R-:W-:Y:S01]  /*a100*/  IMAD.X R13, RZ, RZ, R21.reuse, P1 ;  /* 0x000000ffff0d7224 */ /* 0x100fe200008e0615 */
[----:B------:R-:W-:Y:S01]  /*a110*/  MOV R165, R8 ;  /* 0x0000000800a57202 */ /* 0x000fe20000000f00 */
[--C-:B------:R-:W-:Y:S01]  /*a120*/  IMAD.MOV.U32 R9, RZ, RZ, R21.reuse ;  /* 0x000000ffff097224 */ /* 0x100fe200078e0015 */
[----:B------:R-:W-:Y:S01]  /*a130*/  LOP3.LUT R10, R11, R10, RZ, 0x3c, !PT ;  /* 0x0000000a0b0a7212 */ /* 0x000fe200078e3cff */
[----:B------:R-:W-:Y:S01]  /*a140*/  IMAD.X R11, RZ, RZ, R21, P0 ;  /* 0x000000ffff0b7224 */ /* 0x000fe200000e0615 */
[----:B------:R-:W-:Y:S02]  /*a150*/  LOP3.LUT R8, R0, R20, RZ, 0x3c, !PT ;  /* 0x0000001400087212 */ /* 0x000fe400078e3cff */
[----:B------:R-:W-:Y:S02]  /*a160*/  IADD3 R162, P0, R20, 0x2060, RZ ;  /* 0x0000206014a27810 */ /* 0x000fe40007f1e0ff */
[----:B------:R-:W-:-:S02]  /*a170*/  MOV R153, R12 ;  /* 0x0000000c00997202 */ /* 0x000fc40000000f00 */
[----:B------:R-:W-:Y:S02]  /*a180*/  MOV R12, R8 ;  /* 0x00000008000c7202 */ /* 0x000fe40000000f00 */
[----:B------:R-:W0:Y:S01]  /*a190*/  LDC R9, c[0x0][0xbd4] ;  /* 0x0002f500ff097b82 */ /* 0x000e220000000800 */
[----:B------:R-:W-:Y:S02]  /*a1a0*/  LOP3.LUT R163, R162, 0x380, RZ, 0xc0, !PT ;  /* 0x00000380a2a37812 */ /* 0x000fe400078ec0ff */
[----:B------:R-:W-:Y:S02]  /*a1b0*/  ISETP.NE.AND P1, PT, R22, RZ, PT ;  /* 0x000000ff1600720c */ /* 0x000fe40003f25270 */
[----:B------:R-:W-:Y:S02]  /*a1c0*/  SHF.R.U64 R163, R163, 0x3, RZ ;  /* 0x00000003a3a37819 */ /* 0x000fe400000012ff */
[C---:B------:R-:W-:Y:S02]  /*a1d0*/  IADD3 R154, P3, R20.reuse, 0x4060, RZ ;  /* 0x00004060149a7810 */ /* 0x040fe40007f7e0ff */
[----:B------:R-:W-:Y:S01]  /*a1e0*/  LOP3.LUT R162, R163, R162, RZ, 0x3c, !PT ;  /* 0x000000a2a3a27212 */ /* 0x000fe200078e3cff */
[----:B------:R-:W-:Y:S01]  /*a1f0*/  IMAD.X R163, RZ, RZ, R21, P0 ;  /* 0x000000ffffa37224 */ /* 0x000fe200000e0615 */
[----:B------:R-:W-:-:S02]  /*a200*/  IADD3 R8, P0, R20, 0x2040, RZ ;  /* 0x0000204014087810 */ /* 0x000fc40007f1e0ff */
[----:B------:R-:W-:Y:S02]  /*a210*/  LOP3.LUT R155, R154, 0x380, RZ, 0xc0, !PT ;  /* 0x000003809a9b7812 */ /* 0x000fe400078ec0ff */
[----:B------:R-:W-:Y:S02]  /*a220*/  LOP3.LUT R0, R8, 0x380, RZ, 0xc0, !PT ;  /* 0x0000038008007812 */ /* 0x000fe400078ec0ff */
[----:B------:R-:W-:Y:S02]  /*a230*/  SHF.R.U64 R155, R155, 0x3, RZ ;  /* 0x000000039b9b7819 */ /* 0x000fe400000012ff */
[----:B------:R-:W-:Y:S02]  /*a240*/  SHF.R.U64 R0, R0, 0x3, RZ ;  /* 0x0000000300007819 */ /* 0x000fe400000012ff */
[----:B------:R-:W-:Y:S01]  /*a250*/  LOP3.LUT R154, R155, R154, RZ, 0x3c, !PT ;  /* 0x0000009a9b9a7212 */ /* 0x000fe200078e3cff */
[----:B------:R-:W-:Y:S01]  /*a260*/  IMAD.X R155, RZ, RZ, R21, P3 ;  /* 0x000000ffff9b7224 */ /* 0x000fe200018e0615 */
[----:B------:R-:W-:-:S02]  /*a270*/  LOP3.LUT R8, R0, R8, RZ, 0x3c, !PT ;  /* 0x0000000800087212 */ /* 0x000fc400078e3cff */
[----:B0-----:R-:W-:Y:S01]  /*a280*/  SEL R0, R22, R9, P1 ;  /* 0x0000000916007207 */ /* 0x001fe20000800000 */
[----:B------:R-:W-:Y:S01]  /*a290*/  IMAD.X R9, RZ, RZ, R21, P0 ;  /* 0x000000ffff097224 */ /* 0x000fe200000e0615 */
[----:B------:R-:W-:Y:S02]  /*a2a0*/  MOV R154, R154 ;  /* 0x0000009a009a7202 */ /* 0x000fe40000000f00 */
[----:B------:R-:W-:Y:S02]  /*a2b0*/  MOV R164, R10 ;  /* 0x0000000a00a47202 */ /* 0x000fe40000000f00 */
[----:B------:R-:W-:Y:S02]  /*a2c0*/  MOV R18, R8 ;  /* 0x0000000800127202 */ /* 0x000fe40000000f00 */
[----:B------:R-:W-:Y:S02]  /*a2d0*/  IADD3 R8, P0, R20, 0x2020, RZ ;  /* 0x0000202014087810 */ /* 0x000fe40007f1e0ff */
[----:B------:R-:W-:-:S02]  /*a2e0*/  F2FP.F16.F32.PACK_AB R10, R29, R28 ;  /* 0x0000001c1d0a723e */ /* 0x000fc400000000ff */
[----:B------:R-:W-:Y:S02]  /*a2f0*/  LOP3.LUT R9, R8, 0x380, RZ, 0xc0, !PT ;  /* 0x0000038008097812 */ /* 0x000fe400078ec0ff */
[----:B------:R-:W-:Y:S02]  /*a300*/  F2FP.F16.F32.PACK_AB R11, R31, R30 ;  /* 0x0000001e1f0b723e */ /* 0x000fe400000000ff */
[----:B------:R-:W-:Y:S02]  /*a310*/  SHF.R.U64 R9, R9, 0x3, RZ ;  /* 0x0000000309097819 */ /* 0x000fe400000012ff */
[----:B------:R-:W-:Y:S02]  /*a320*/  IADD3 R14, P2, R20, 0x6000, RZ ;  /* 0x00006000140e7810 */ /* 0x000fe40007f5e0ff */
[----:B------:R-:W-:Y:S01]  /*a330*/  LOP3.LUT R8, R9, R8, RZ, 0x3c, !PT ;  /* 0x0000000809087212 */ /* 0x000fe200078e3cff */
[----:B------:R-:W-:Y:S01]  /*a340*/  IMAD.X R9, RZ, RZ, R21, P0 ;  /* 0x000000ffff097224 */ /* 0x000fe200000e0615 */
[----:B------:R-:W-:-:S02]  /*a350*/  LOP3.LUT R15, R14, 0x380, RZ, 0xc0, !PT ;  /* 0x000003800e0f7812 */ /* 0x000fc400078ec0ff */
[----:B------:R-:W-:Y:S02]  /*a360*/  F2FP.F16.F32.PACK_AB R13, R35, R34 ;  /* 0x00000022230d723e */ /* 0x000fe400000000ff */
[----:B------:R-:W-:Y:S02]  /*a370*/  MOV R155, R8 ;  /* 0x00000008009b7202 */ /* 0x000fe40000000f00 */
[----:B------:R-:W-:Y:S02]  /*a380*/  F2FP.F16.F32.PACK_AB R8, R25, R24 ;  /* 0x000000181908723e */ /* 0x000fe400000000ff */
[----:B------:R-:W-:Y:S02]  /*a390*/  F2FP.F16.F32.PACK_AB R9, R27, R26 ;  /* 0x0000001a1b09723e */ /* 0x000fe400000000ff */
[----:B------:R-:W-:Y:S02]  /*a3a0*/  SHF.R.U64 R15, R15, 0x3, RZ ;  /* 0x000000030f0f7819 */ /* 0x000fe400000012ff */
[C---:B------:R-:W-:Y:S01]  /*a3b0*/  IADD3 R156, P4, R20.reuse, 0x4040, RZ ;  /* 0x00004040149c7810 */ /* 0x040fe20007f9e0ff */
[----:B------:R0:W-:Y:S01]  /*a3c0*/  STSM.16.M88.4 [R12], R8 ;  /* 0x000000080c007844 */ /* 0x0001e20000000200 */
[----:B------:R-:W-:Y:S01]  /*a3d0*/  LOP3.LUT R14, R15, R14, RZ, 0x3c, !PT ;  /* 0x0000000e0f0e7212 */ /* 0x000fe200078e3cff */
[----:B------:R-:W-:Y:S01]  /*a3e0*/  IMAD.X R15, RZ, RZ, R21, P2 ;  /* 0x000000ffff0f7224 */ /* 0x000fe200010e0615 */
[----:B------:R-:W-:-:S02]  /*a3f0*/  IADD3 R158, P5, R20, 0x4020, RZ ;  /* 0x00004020149e7810 */ /* 0x000fc40007fbe0ff */
[----:B------:R-:W-:Y:S02]  /*a400*/  IADD3 R160, P6, R20, 0x4000, RZ ;  /* 0x0000400014a07810 */ /* 0x000fe40007fde0ff */
[----:B------:R-:W-:Y:S02]  /*a410*/  MOV R7, R14 ;  /* 0x0000000e00077202 */ /* 0x000fe40000000f00 */
[----:B------:R-:W-:Y:S02]  /*a420*/  F2FP.F16.F32.PACK_AB R14, R37, R36 ;  /* 0x00000024250e723e */ /* 0x000fe400000000ff */
[----:B------:R-:W-:Y:S02]  /*a430*/  F2FP.F16.F32.PACK_AB R15, R39, R38 ;  /* 0x00000026270f723e */ /* 0x000fe400000000ff */
[----:B------:R-:W-:Y:S02]  /*a440*/  LOP3.LUT R157, R156, 0x380, RZ, 0xc0, !PT ;  /* 0x000003809c9d7812 */ /* 0x000fe400078ec0ff */
[----:B------:R-:W-:-:S02]  /*a450*/  LOP3.LUT R159, R158, 0x380, RZ, 0xc0, !PT ;  /* 0x000003809e9f7812 */ /* 0x000fc400078ec0ff */
[----:B0-----:R-:W-:Y:S02]  /*a460*/  IADD3 R8, P0, R20, 0x20, RZ ;  /* 0x0000002014087810 */ /* 0x001fe40007f1e0ff */
[----:B------:R-:W-:Y:S02]  /*a470*/  F2FP.F16.F32.PACK_AB R12, R33, R32 ;  /* 0x00000020210c723e */ /* 0x000fe400000000ff */
[----:B------:R-:W-:Y:S02]  /*a480*/  LOP3.LUT R9, R8, 0x380, RZ, 0xc0, !PT ;  /* 0x0000038008097812 */ /* 0x000fe400078ec0ff */
[----:B------:R-:W-:Y:S02]  /*a490*/  F2FP.F16.F32.PACK_AB R10, R45, R44 ;  /* 0x0000002c2d0a723e */ /* 0x000fe400000000ff */
[----:B------:R-:W-:Y:S02]  /*a4a0*/  SHF.R.U64 R9, R9, 0x3, RZ ;  /* 0x0000000309097819 */ /* 0x000fe400000012ff */
[----:B------:R-:W-:-:S02]  /*a4b0*/  F2FP.F16.F32.PACK_AB R11, R47, R46 ;  /* 0x0000002e2f0b723e */ /* 0x000fc400000000ff */
[----:B------:R-:W-:Y:S01]  /*a4c0*/  LOP3.LUT R8, R9, R8, RZ, 0x3c, !PT ;  /* 0x0000000809087212 */ /* 0x000fe200078e3cff */
[--C-:B------:R-:W-:Y:S01]  /*a4d0*/  IMAD.X R9, RZ, RZ, R21.reuse, P0 ;  /* 0x000000ffff097224 */ /* 0x100fe200000e0615 */
[----:B------:R-:W-:Y:S02]  /*a4e0*/  LOP3.LUT R161, R160, 0x380, RZ, 0xc0, !PT ;  /* 0x00000380a0a17812 */ /* 0x000fe400078ec0ff */
[----:B------:R-:W-:Y:S02]  /*a4f0*/  SHF.R.U64 R157, R157, 0x3, RZ ;  /* 0x000000039d9d7819 */ /* 0x000fe400000012ff */
[----:B------:R-:W-:Y:S02]  /*a500*/  MOV R8, R8 ;  /* 0x0000000800087202 */ /* 0x000fe40000000f00 */
[----:B------:R-:W-:Y:S02]  /*a510*/  SHF.R.U64 R159, R159, 0x3, RZ ;  /* 0x000000039f9f7819 */ /* 0x000fe400000012ff */
[----:B------:R-:W-:Y:S01]  /*a520*/  SHF.R.U64 R161, R161, 0x3, RZ ;  /* 0x00000003a1a17819 */ /* 0x000fe200000012ff */
[----:B------:R0:W-:Y:S01]  /*a530*/  STSM.16.M88.4 [R8], R12 ;  /* 0x0000000c08007844 */ /* 0x0001e20000000200 */
[----:B------:R-:W-:Y:S01]  /*a540*/  LOP3.LUT R156, R157, R156, RZ, 0x3c, !PT ;  /* 0x0000009c9d9c7212 */ /* 0x000fe200078e3cff */
[--C-:B------:R-:W-:Y:S01]  /*a550*/  IMAD.X R157, RZ, RZ, R21.reuse, P4 ;  /* 0x000000ffff9d7224 */ /* 0x100fe200020e0615 */
[----:B------:R-:W-:Y:S01]  /*a560*/  LOP3.LUT R158, R159, R158, RZ, 0x3c, !PT ;  /* 0x0000009e9f9e7212 */ /* 0x000fe200078e3cff */
[--C-:B------:R-:W-:Y:S01]  /*a570*/  IMAD.X R159, RZ, RZ, R21.reuse, P5 ;  /* 0x000000ffff9f7224 */ /* 0x100fe200028e0615 */
[----:B------:R-:W-:Y:S01]  /*a580*/  LOP3.LUT R160, R161, R160, RZ, 0x3c, !PT ;  /* 0x000000a0a1a07212 */ /* 0x000fe200078e3cff */
[----:B------:R-:W-:Y:S01]  /*a590*/  IMAD.X R161, RZ, RZ, R21, P6 ;  /* 0x000000ffffa17224 */ /* 0x000fe200030e0615 */
[----:B------:R-:W-:-:S02]  /*a5a0*/  MOV R162, R162 ;  /* 0x000000a200a27202 */ /* 0x000fc40000000f00 */
[----:B------:R-:W-:Y:S02]  /*a5b0*/  MOV R158, R158 ;  /* 0x0000009e009e7202 */ /* 0x000fe40000000f00 */
[----:B------:R-:W-:Y:S02]  /*a5c0*/  MOV R160, R160 ;  /* 0x000000a000a07202 */ /* 0x000fe40000000f00 */
[----:B------:R-:W-:Y:S02]  /*a5d0*/  MOV R156, R156 ;  /* 0x0000009c009c7202 */ /* 0x000fe40000000f00 */
[----:B0-----:R-:W-:Y:S02]  /*a5e0*/  IADD3 R8, P0, R20, 0x40, RZ ;  /* 0x0000004014087810 */ /* 0x001fe40007f1e0ff */
[----:B------:R-:W-:Y:S02]  /*a5f0*/  F2FP.F16.F32.PACK_AB R13, R59, R58 ;  /* 0x0000003a3b0d723e */ /* 0x000fe400000000ff */
[----:B------:R-:W-:-:S02]  /*a600*/  LOP3.LUT R9, R8, 0x380, RZ, 0xc0, !PT ;  /* 0x0000038008097812 */ /* 0x000fc400078ec0ff */
[----:B------:R-:W-:Y:S02]  /*a610*/  F2FP.F16.F32.PACK_AB R14, R61, R60 ;  /* 0x0000003c3d0e723e */ /* 0x000fe400000000ff */
[----:B------:R-:W-:Y:S02]  /*a620*/  SHF.R.U64 R9, R9, 0x3, RZ ;  /* 0x0000000309097819 */ /* 0x000fe400000012ff */
[----:B------:R-:W-:Y:S02]  /*a630*/  F2FP.F16.F32.PACK_AB R15, R63, R62 ;  /* 0x0000003e3f0f723e */ /* 0x000fe400000000ff */
[----:B------:R-:W-:Y:S01]  /*a640*/  LOP3.LUT R8, R9, R8, RZ, 0x3c, !PT ;  /* 0x0000000809087212 */ /* 0x000fe200078e3cff */
[----:B------:R-:W-:-:S05]  /*a650*/  IMAD.X R9, RZ, RZ, R21, P0 ;  /* 0x000000ffff097224 */ /* 0x000fca00000e0615 */
[----:B------:R-:W-:Y:S02]  /*a660*/  MOV R12, R8 ;  /* 0x00000008000c7202 */ /* 0x000fe40000000f00 */
[----:B------:R-:W-:Y:S02]  /*a670*/  F2FP.F16.F32.PACK_AB R8, R41, R40 ;  /* 0x000000282908723e */ /* 0x000fe400000000ff */
[----:B------:R-:W-:-:S05]  /*a680*/  F2FP.F16.F32.PACK_AB R9, R43, R42 ;  /* 0x0000002a2b09723e */ /* 0x000fca00000000ff */
[----:B------:R0:W-:Y:S02]  /*a690*/  STSM.16.M88.4 [R12], R8 ;  /* 0x000000080c007844 */ /* 0x0001e40000000200 */
[C---:B0-----:R-:W-:Y:S02]  /*a6a0*/  IADD3 R8, P0, R20.reuse, 0x2000, RZ ;  /* 0x0000200014087810 */ /* 0x041fe40007f1e0ff */
[----:B------:R-:W-:Y:S02]  /*a6b0*/  IADD3 R10, P1, R20, 0x60, RZ ;  /* 0x00000060140a7810 */ /* 0x000fe40007f3e0ff */
[----:B------:R-:W-:Y:S02]  /*a6c0*/  LOP3.LUT R9, R8, 0x380, RZ, 0xc0, !PT ;  /* 0x0000038008097812 */ /* 0x000fe400078ec0ff */
[----:B------:R-:W-:Y:S02]  /*a6d0*/  F2FP.F16.F32.PACK_AB R11, R55, R54 ;  /* 0x00000036370b723e */ /* 0x000fe400000000ff */
[----:B------:R-:W-:-:S02]  /*a6e0*/  SHF.R.U64 R9, R9, 0x3, RZ ;  /* 0x0000000309097819 */ /* 0x000fc400000012ff */
[----:B------:R-:W-:Y:S02]  /*a6f0*/  F2FP.F16.F32.PACK_AB R12, R57, R56 ;  /* 0x00000038390c723e */ /* 0x000fe400000000ff */
[----:B------:R-:W-:Y:S01]  /*a700*/  LOP3.LUT R8, R9, R8, RZ, 0x3c, !PT ;  /* 0x0000000809087212 */ /* 0x000fe200078e3cff */
[--C-:B------:R-:W-:Y:S01]  /*a710*/  IMAD.X R9, RZ, RZ, R21.reuse, P0 ;  /* 0x000000ffff097224 */ /* 0x100fe200000e0615 */
[----:B------:R-:W-:Y:S01]  /*a720*/  ISETP.NE.U32.AND P0, PT, RZ, UR6, PT ;  /* 0x00000006ff007c0c */ /* 0x000fe2000bf05070 */
[----:B------:R-:W-:-:S03]  /*a730*/  IMAD.X R21, RZ, RZ, R21, P1 ;  /* 0x000000ffff157224 */ /* 0x000fc600008e0615 */
[----:B------:R-:W-:Y:S02]  /*a740*/  MOV R22, R8 ;  /* 0x0000000800167202 */ /* 0x000fe40000000f00 */
[----:B------:R-:W-:Y:S02]  /*a750*/  LOP3.LUT R8, R10, 0x380, RZ, 0xc0, !PT ;  /* 0x000003800a087812 */ /* 0x000fe400078ec0ff */
[----:B------:R-:W-:Y:S02]  /*a760*/  F2FP.F16.F32.PACK_AB R9, R51, R50 ;  /* 0x000000323309723e */ /* 0x000fe400000000ff */
[----:B------:R-:W-:Y:S02]  /*a770*/  SHF.R.U64 R8, R8, 0x3, RZ ;  /* 0x0000000308087819 */ /* 0x000fe400000012ff */
[----:B------:R-:W-:Y:S02]  /*a780*/  ISETP.NE.AND.EX P0, PT, RZ, UR7, PT, P0 ;  /* 0x00000007ff007c0c */ /* 0x000fe4000bf05300 */
[----:B------:R-:W-:-:S02]  /*a790*/  LOP3.LUT R20, R8, R10, RZ, 0x3c, !PT ;  /* 0x0000000a08147212 */ /* 0x000fc400078e3cff */
[----:B------:R-:W-:Y:S02]  /*a7a0*/  F2FP.F16.F32.PACK_AB R8, R49, R48 ;  /* 0x000000303108723e */ /* 0x000fe400000000ff */
[----:B------:R-:W-:Y:S02]  /*a7b0*/  MOV R20, R20 ;  /* 0x0000001400147202 */ /* 0x000fe40000000f00 */
[----:B------:R-:W-:Y:S02]  /*a7c0*/  F2FP.F16.F32.PACK_AB R10, R53, R52 ;  /* 0x00000034350a723e */ /* 0x000fe400000000ff */
[----:B------:R-:W-:-:S03]  /*a7d0*/  F2FP.F16.F32.PACK_AB R21, R67, R66 ;  /* 0x000000424315723e */ /* 0x000fc600000000ff */
[----:B------:R0:W-:Y:S04]  /*a7e0*/  STSM.16.M88.4 [R20], R8 ;  /* 0x0000000814007844 */ /* 0x0001e80000000200 */
[----:B------:R1:W-:Y:S01]  /*a7f0*/  STSM.16.M88.4 [R22], R12 ;  /* 0x0000000c16007844 */ /* 0x0003e20000000200 */
[----:B0-----:R-:W-:Y:S02]  /*a800*/  F2FP.F16.F32.PACK_AB R20, R65, R64 ;  /* 0x000000404114723e */ /* 0x001fe400000000ff */
[----:B------:R-:W-:Y:S02]  /*a810*/  F2FP.F16.F32.PACK_AB R8, R73, R72 ;  /* 0x000000484908723e */ /* 0x000fe400000000ff */
[----:B-1----:R-:W-:Y:S02]  /*a820*/  F2FP.F16.F32.PACK_AB R22, R69, R68 ;  /* 0x000000444516723e */ /* 0x002fe400000000ff */
[----:B------:R-:W-:-:S02]  /*a830*/  F2FP.F16.F32.PACK_AB R9, R75, R74 ;  /* 0x0000004a4b09723e */ /* 0x000fc400000000ff */
[----:B------:R-:W-:Y:S01]  /*a840*/  F2FP.F16.F32.PACK_AB R10, R77, R76 ;  /* 0x0000004c4d0a723e */ /* 0x000fe200000000ff */
[----:B------:R0:W-:Y:S01]  /*a850*/  STSM.16.M88.4 [R155], R20 ;  /* 0x000000149b007844 */ /* 0x0001e20000000200 */
[----:B------:R-:W-:Y:S02]  /*a860*/  F2FP.F16.F32.PACK_AB R11, R79, R78 ;  /* 0x0000004e4f0b723e */ /* 0x000fe400000000ff */
[----:B------:R-:W-:Y:S02]  /*a870*/  F2FP.F16.F32.PACK_AB R12, R81, R80 ;  /* 0x00000050510c723e */ /* 0x000fe400000000ff */
[----:B------:R-:W-:Y:S01]  /*a880*/  F2FP.F16.F32.PACK_AB R13, R83, R82 ;  /* 0x00000052530d723e */ /* 0x000fe200000000ff */
[----:B------:R1:W-:Y:S01]  /*a890*/  STSM.16.M88.4 [R18], R8 ;  /* 0x0000000812007844 */ /* 0x0003e20000000200 */
[----:B------:R-:W-:Y:S02]  /*a8a0*/  F2FP.F16.F32.PACK_AB R14, R85, R84 ;  /* 0x00000054550e723e */ /* 0x000fe400000000ff */
[----:B------:R-:W-:-:S05]  /*a8b0*/  F2FP.F16.F32.PACK_AB R15, R87, R86 ;  /* 0x00000056570f723e */ /* 0x000fca00000000ff */
[----:B------:R2:W-:Y:S01]  /*a8c0*/  STSM.16.M88.4 [R162], R12 ;  /* 0x0000000ca2007844 */ /* 0x0005e20000000200 */
[----:B0-----:R-:W-:Y:S02]  /*a8d0*/  F2FP.F16.F32.PACK_AB R20, R89, R88 ;  /* 0x000000585914723e */ /* 0x001fe400000000ff */
[----:B------:R-:W-:Y:S02]  /*a8e0*/  F2FP.F16.F32.PACK_AB R21, R91, R90 ;  /* 0x0000005a5b15723e */ /* 0x000fe400000000ff */
[----:B------:R-:W-:Y:S02]  /*a8f0*/  F2FP.F16.F32.PACK_AB R22, R93, R92 ;  /* 0x0000005c5d16723e */ /* 0x000fe400000000ff */
[----:B------:R-:W-:Y:S02]  /*a900*/  F2FP.F16.F32.PACK_AB R23, R95, R94 ;  /* 0x0000005e5f17723e */ /* 0x000fe400000000ff */
[----:B-1----:R-:W-:Y:S02]  /*a910*/  F2FP.F16.F32.PACK_AB R8, R97, R96 ;  /* 0x000000606108723e */ /* 0x002fe400000000ff */
[----:B------:R-:W-:Y:S01]  /*a920*/  F2FP.F16.F32.PACK_AB R9, R99, R98 ;  /* 0x000000626309723e */ /* 0x000fe200000000ff */
[----:B------:R0:W-:Y:S01]  /*a930*/  STSM.16.M88.4 [R160], R20 ;  /* 0x00000014a0007844 */ /* 0x0001e20000000200 */
[----:B------:R-:W-:-:S02]  /*a940*/  F2FP.F16.F32.PACK_AB R10, R101, R100 ;  /* 0x00000064650a723e */ /* 0x000fc400000000ff */
[----:B------:R-:W-:Y:S02]  /*a950*/  F2FP.F16.F32.PACK_AB R11, R103, R102 ;  /* 0x00000066670b723e */ /* 0x000fe400000000ff */
[----:B--2---:R-:W-:Y:S02]  /*a960*/  F2FP.F16.F32.PACK_AB R12, R105, R104 ;  /* 0x00000068690c723e */ /* 0x004fe400000000ff */
[----:B------:R-:W-:Y:S01]  /*a970*/  F2FP.F16.F32.PACK_AB R13, R107, R106 ;  /* 0x0000006a6b0d723e */ /* 0x000fe200000000ff */
[----:B------:R1:W-:Y:S01]  /*a980*/  STSM.16.M88.4 [R158], R8 ;  /* 0x000000089e007844 */ /* 0x0003e20000000200 */
[----:B------:R-:W-:Y:S02]  /*a990*/  F2FP.F16.F32.PACK_AB R14, R109, R108 ;  /* 0x0000006c6d0e723e */ /* 0x000fe400000000ff */
[----:B------:R-:W-:Y:S02]  /*a9a0*/  F2FP.F16.F32.PACK_AB R15, R111, R110 ;  /* 0x0000006e6f0f723e */ /* 0x000fe400000000ff */
[----:B0-----:R-:W-:-:S03]  /*a9b0*/  F2FP.F16.F32.PACK_AB R20, R113, R112 ;  /* 0x000000707114723e */ /* 0x001fc600000000ff */
[----:B------:R0:W-:Y:S01]  /*a9c0*/  STSM.16.M88.4 [R156], R12 ;  /* 0x0000000c9c007844 */ /* 0x0001e20000000200 */
        /* <DEDUP_REMOVED lines=8> */
[----:B0-----:R-:W-:Y:S02]  /*aa50*/  F2FP.F16.F32.PACK_AB R12, R129, R128 ;  /* 0x00000080810c723e */ /* 0x001fe400000000ff */
[----:B------:R-:W-:Y:S01]  /*aa60*/  F2FP.F16.F32.PACK_AB R13, R131, R130 ;  /* 0x00000082830d723e */ /* 0x000fe200000000ff */
[----:B------:R0:W-:Y:S01]  /*aa70*/  STSM.16.M88.4 [R7], R8 ;  /* 0x0000000807007844 */ /* 0x0001e20000000200 */
[----:B------:R-:W-:Y:S02]  /*aa80*/  F2FP.F16.F32.PACK_AB R14, R133, R132 ;  /* 0x00000084850e723e */ /* 0x000fe400000000ff */
[----:B------:R-:W-:Y:S02]  /*aa90*/  F2FP.F16.F32.PACK_AB R15, R135, R134 ;  /* 0x00000086870f723e */ /* 0x000fe400000000ff */
[----:B-1----:R-:W-:-:S03]  /*aaa0*/  F2FP.F16.F32.PACK_AB R20, R137, R136 ;  /* 0x000000888914723e */ /* 0x002fc600000000ff */
[----:B------:R1:W-:Y:S01]  /*aab0*/  STSM.16.M88.4 [R153], R12 ;  /* 0x0000000c99007844 */ /* 0x0003e20000000200 */
[----:B------:R-:W-:Y:S02]  /*aac0*/  F2FP.F16.F32.PACK_AB R21, R139, R138 ;  /* 0x0000008a8b15723e */ /* 0x000fe400000000ff */
[----:B------:R-:W-:Y:S02]  /*aad0*/  F2FP.F16.F32.PACK_AB R22, R141, R140 ;  /* 0x0000008c8d16723e */ /* 0x000fe400000000ff */
[----:B------:R-:W-:Y:S02]  /*aae0*/  F2FP.F16.F32.PACK_AB R23, R143, R142 ;  /* 0x0000008e8f17723e */ /* 0x000fe400000000ff */
[----:B0-----:R-:W-:Y:S02]  /*aaf0*/  F2FP.F16.F32.PACK_AB R8, R145, R144 ;  /* 0x000000909108723e */ /* 0x001fe400000000ff */
[----:B------:R-:W-:Y:S01]  /*ab00*/  F2FP.F16.F32.PACK_AB R9, R147, R146 ;  /* 0x000000929309723e */ /* 0x000fe200000000ff */
[----:B------:R-:W-:Y:S01]  /*ab10*/  STSM.16.M88.4 [R164], R20 ;  /* 0x00000014a4007844 */ /* 0x000fe20000000200 */
[----:B------:R-:W-:-:S02]  /*ab20*/  F2FP.F16.F32.PACK_AB R10, R149, R148 ;  /* 0x00000094950a723e */ /* 0x000fc400000000ff */
[----:B------:R-:W-:Y:S01]  /*ab30*/  F2FP.F16.F32.PACK_AB R11, R151, R150 ;  /* 0x00000096970b723e */ /* 0x000fe200000000ff */
[C---:B-1----:R-:W-:Y:S01]  /*ab40*/  IMAD.SHL.U32 R13, R188.reuse, 0x4, RZ ;  /* 0x00000004bc0d7824 */ /* 0x042fe200078e00ff */
[----:B------:R-:W-:-:S03]  /*ab50*/  SHF.L.U64.HI R7, R188, 0x2, R196 ;  /* 0x00000002bc077819 */ /* 0x000fc600000102c4 */
[----:B------:R0:W-:Y:S02]  /*ab60*/  STSM.16.M88.4 [R165], R8 ;  /* 0x00000008a5007844 */ /* 0x0001e40000000200 */
[----:B0-----:R-:W0:Y:S08]  /*ab70*/  LDC.64 R10, c[0x0][0xd00] ;  /* 0x00034000ff0a7b82 */ /* 0x001e300000000a00 */
[----:B------:R-:W-:Y:S01]  /*ab80*/  BAR.SYNC.DEFER_BLOCKING 0x1, 0x100 ;  /* 0x0044000000007b1d */ /* 0x000fe20000010000 */
[----:B------:R-:W-:-:S04]  /*ab90*/  @P0 IADD3 R8, P2, R13, UR6, RZ ;  /* 0x000000060d080c10 */ /* 0x000fc8000ff5e0ff */
[----:B------:R-:W-:Y:S02]  /*aba0*/  @P0 IADD3.X R9, R7, UR7, RZ, P2, !PT ;  /* 0x0000000707090c10 */ /* 0x000fe400097fe4ff */
[----:B0-----:R-:W-:-:S04]  /*abb0*/  ISETP.NE.U32.AND P1, PT, R10, RZ, PT ;  /* 0x000000ff0a00720c */ /* 0x001fc80003f25070 */
[----:B------:R0:W2:Y:S01]  /*abc0*/  @P0 LDG.E R9, desc[UR44][R8.64] ;  /* 0x0000002c08090981 */ /* 0x0000a2000c1e1900 */
[----:B------:R-:W-:Y:S02]  /*abd0*/  IADD3 R12, P2, R13, R10, RZ ;  /* 0x0000000a0d0c7210 */ /* 0x000fe40007f5e0ff */
[----:B------:R-:W-:-:S03]  /*abe0*/  ISETP.NE.AND.EX P1, PT, R11, RZ, PT, P1 ;  /* 0x000000ff0b00720c */ /* 0x000fc60003f25310 */
[----:B------:R-:W-:Y:S02]  /*abf0*/  IMAD.X R13, R7, 0x1, R11, P2 ;  /* 0x00000001070d7824 */ /* 0x000fe400010e060b */
[----:B0-----:R-:W-:-:S08]  /*ac00*/  IMAD.MOV.U32 R8, RZ, RZ, RZ ;  /* 0x000000ffff087224 */ /* 0x001fd000078e00ff */
[----:B------:R0:W5:Y:S01]  /*ac10*/  @P1 LDG.E R8, desc[UR44][R12.64] ;  /* 0x0000002c0c081981 */ /* 0x000162000c1e1900 */
[----:B------:R-:W-:Y:S01]  /*ac20*/  ULDC UR6, c[0x0][0xb88] ;  /* 0x0002e20000067ab9 */ /* 0x000fe20000000800 */
[----:B--2---:R-:W-:Y:S01]  /*ac30*/  @P0 R2UR UR6, R9 ;  /* 0x00000000090602ca */ /* 0x004fe200000e0000 */
[----:B0-----:R-:W-:-:S14]  /*ac40*/  @P0 BRA `(.L_x_4237) ;  /* 0x0000000000180947 */ /* 0x001fdc0003800000 */
[----:B------:R-:W-:Y:S05]  /*ac50*/  @!P1 BRA `(.L_x_4237) ;  /* 0x0000000000149947 */ /* 0x000fea0003800000 */
[----:B------:R-:W2:Y:S04]  /*ac60*/  LDG.E R7, desc[UR44][R12.64] ;  /* 0x0000002c0c077981 */ /* 0x000ea8000c1e1900 */
[----:B------:R-:W3:Y:S01]  /*ac70*/  LDG.E R9, desc[UR44][R12.64+0x4] ;  /* 0x0000042c0c097981 */ /* 0x000ee2000c1e1900 */
[----:B--2---:R-:W-:Y:S02]  /*ac80*/  R2UR UR7, R7 ;  /* 0x00000000070772ca */ /* 0x004fe400000e0000 */
[----:B---3--:R-:W-:-:S13]  /*ac90*/  R2UR UR6, R9 ;  /* 0x00000000090672ca */ /* 0x008fda00000e0000 */
[----:B------:R-:W-:-:S12]  /*aca0*/  UIADD3 UR6, -UR7, UR6, URZ ;  /* 0x0000000607067290 */ /* 0x000fd8000fffe13f */
.L_x_4237:
[----:B------:R-:W0:Y:S02]  /*acb0*/  SHFL.IDX PT, R7, R228, RZ, 0x1f ;  /* 0x00001fffe4077589 */ /* 0x000e2400000e0000 */
[----:B0-----:R-:W-:Y:S02]  /*acc0*/  ISETP.NE.AND P0, PT, R7, RZ, PT ;  /* 0x000000ff0700720c */ /* 0x001fe40003f05270 */
[----:B-----5:R-:W-:-:S11]  /*acd0*/  SHF.R.S32.HI R7, RZ, 0x1f, R8 ;  /* 0x0000001fff077819 */ /* 0x020fd60000011408 */
[----:B------:R-:W-:Y:S05]  /*ace0*/  @P0 BRA `(.L_x_4238) ;  /* 0x0000000400040947 */ /* 0x000fea0003800000 */
[----:B------:R-:W2:Y:S04]  /*acf0*/  LDL R23, [R1+0x28] ;  /* 0x0000280001177983 */ /* 0x000ea80000100800 */
[----:B------:R-:W3:Y:S04]  /*ad00*/  LDL R155, [R1+0x2c] ;  /* 0x00002c00019b7983 */ /* 0x000ee80000100800 */
[----:B------:R-:W4:Y:S01]  /*ad10*/  LDL R154, [R1+0x4] ;  /* 0x00000400019a7983 */ /* 0x000f220000100800 */
[----:B------:R-:W-:Y:S01]  /*ad20*/  IMAD.MOV.U32 R9, RZ, RZ, 0xab8 ;  /* 0x00000ab8ff097424 */ /* 0x000fe200078e00ff */
[----:B------:R-:W-:Y:S01]  /*ad30*/  ISETP.GT.AND P1, PT, R0, 0x1, PT ;  /* 0x000000010000780c */ /* 0x000fe20003f24270 */
[----:B------:R-:W0:Y:S01]  /*ad40*/  LDC R153, c[0x0][0xce8] ;  /* 0x00033a00ff997b82 */ /* 0x000e220000000800 */
[----:B------:R-:W-:Y:S01]  /*ad50*/  ISETP.NE.U32.AND P0, PT, R10, RZ, PT ;  /* 0x000000ff0a00720c */ /* 0x000fe20003f05070 */
[----:B------:R-:W-:Y:S01]  /*ad60*/  IMAD.U32 R22, RZ, RZ, UR42 ;  /* 0x0000002aff167e24 */ /* 0x000fe2000f8e00ff */
[----:B------:R-:W-:-:S02]  /*ad70*/  SEL R9, R9, 0xa78, P1 ;  /* 0x00000a7809097807 */ /* 0x000fc40000800000 */
[----:B------:R-:W-:-:S03]  /*ad80*/  ISETP.NE.AND.EX P0, PT, R11, RZ, PT, P0 ;  /* 0x000000ff0b00720c */ /* 0x000fc60003f05300 */
[----:B------:R-:W1:Y:S01]  /*ad90*/  LDC.64 R12, c[0x0][R9+0x220] ;  /* 0x00008800090c7b82 */ /* 0x000e620000000a00 */
[----:B------:R-:W-:Y:S02]  /*ada0*/  SEL R20, R188, RZ, !P0 ;  /* 0x000000ffbc147207 */ /* 0x000fe40004000000 */
[----:B------:R-:W-:-:S05]  /*adb0*/  SEL R18, R196, RZ, !P0 ;  /* 0x000000ffc4127207 */ /* 0x000fca0004000000 */
[----:B------:R-:W5:Y:S01]  /*adc0*/  LDC.64 R14, c[0x0][R9+0x218] ;  /* 0x00008600090e7b82 */ /* 0x000f620000000a00 */
[----:B0-----:R-:W-:Y:S01]  /*add0*/  ISETP.NE.AND P0, PT, R153, 0x1, PT ;  /* 0x000000019900780c */ /* 0x001fe20003f05270 */
[----:B-1----:R-:W-:-:S04]  /*ade0*/  IMAD R13, R13, R20, RZ ;  /* 0x000000140d0d7224 */ /* 0x002fc800078e02ff */
[C---:B------:R-:W-:Y:S02]  /*adf0*/  IMAD R18, R12.reuse, R18, R13 ;  /* 0x000000120c127224 */ /* 0x040fe400078e020d */
[----:B------:R-:W-:-:S04]  /*ae00*/  IMAD.WIDE.U32 R12, R12, R20, RZ ;  /* 0x000000140c0c7225 */ /* 0x000fc800078e00ff */
[-C--:B-----5:R-:W-:Y:S02]  /*ae10*/  IMAD R20, R15, R189.reuse, RZ ;  /* 0x000000bd0f147224 */ /* 0x0a0fe400078e02ff */
[----:B------:R-:W-:-:S04]  /*ae20*/  IMAD.WIDE.U32 R14, R14, R189, RZ ;  /* 0x000000bd0e0e7225 */ /* 0x000fc800078e00ff */
[----:B------:R-:W-:Y:S01]  /*ae30*/  IMAD.IADD R18, R13, 0x1, R18 ;  /* 0x000000010d127824 */ /* 0x000fe200078e0212 */
[----:B------:R-:W-:Y:S01]  /*ae40*/  IADD3 R21, P2, P3, R12, R14, R8 ;  /* 0x0000000e0c157210 */ /* 0x000fe20007b5e008 */
[----:B------:R-:W0:Y:S01]  /*ae50*/  @P0 LDC R13, c[0x0][0xcec] ;  /* 0x00033b00ff0d0b82 */ /* 0x000e220000000800 */
[----:B------:R-:W-:-:S05]  /*ae60*/  IMAD.IADD R20, R15, 0x1, R20 ;  /* 0x000000010f147824 */ /* 0x000fca00078e0214 */
[----:B------:R-:W-:Y:S02]  /*ae70*/  IADD3.X R18, R18, R20, R7, P2, P3 ;  /* 0x0000001412127210 */ /* 0x000fe400017e6407 */
[----:B------:R-:W1:Y:S01]  /*ae80*/  @P0 LDC R12, c[0x0][0xcf0] ;  /* 0x00033c00ff0c0b82 */ /* 0x000e620000000800 */
[----:B--2---:R-:W-:Y:S01]  /*ae90*/  IMAD R22, R22, 0x40, R23 ;  /* 0x0000004016167824 */ /* 0x004fe200078e0217 */
[----:B------:R-:W-:-:S03]  /*aea0*/  SEL R23, R195, RZ, P1 ;  /* 0x000000ffc3177207 */ /* 0x000fc60000800000 */
[----:B0-----:R-:W-:-:S04]  /*aeb0*/  @P0 IMAD.HI.U32 R13, R22, R13, RZ ;  /* 0x0000000d160d0227 */ /* 0x001fc800078e00ff */
[----:B------:R-:W-:Y:S01]  /*aec0*/  IMAD.MOV.U32 R20, RZ, RZ, R22 ;  /* 0x000000ffff147224 */ /* 0x000fe200078e0016 */
[----:B-1----:R-:W-:Y:S02]  /*aed0*/  @P0 SHF.R.U32.HI R20, RZ, R12, R13 ;  /* 0x0000000cff140219 */ /* 0x002fe4000001160d */
[----:B------:R-:W0:Y:S02]  /*aee0*/  LDC.64 R12, c[0x0][R9+0x228] ;  /* 0x00008a00090c7b82 */ /* 0x000e240000000a00 */
[----:B0-----:R-:W-:-:S04]  /*aef0*/  IMAD.WIDE.U32 R14, R12, R23, RZ ;  /* 0x000000170c0e7225 */ /* 0x001fc800078e00ff */
[----:B------:R-:W-:Y:S01]  /*af00*/  IMAD R12, R13, R23, RZ ;  /* 0x000000170d0c7224 */ /* 0x000fe200078e02ff */
[----:B------:R-:W-:Y:S01]  /*af10*/  IADD3 R14, P0, P2, R20, R21, R14 ;  /* 0x00000015140e7210 */ /* 0x000fe20007a1e00e */
[--C-:B------:R-:W-:Y:S01]  /*af20*/  IMAD.MOV R21, RZ, RZ, -R20.reuse ;  /* 0x000000ffff157224 */ /* 0x100fe200078e0a14 */
[----:B------:R-:W-:Y:S01]  /*af30*/  SHF.R.S32.HI R20, RZ, 0x1f, R20 ;  /* 0x0000001fff147819 */ /* 0x000fe20000011414 */
[----:B------:R-:W-:Y:S02]  /*af40*/  IMAD.IADD R15, R15, 0x1, R12 ;  /* 0x000000010f0f7824 */ /* 0x000fe400078e020c */
[----:B------:R0:W1:Y:S01]  /*af50*/  LDC.64 R12, c[0x0][R9+0x210] ;  /* 0x00008400090c7b82 */ /* 0x0000620000000a00 */
[----:B------:R-:W-:Y:S02]  /*af60*/  IMAD R21, R153, R21, R22 ;  /* 0x0000001599157224 */ /* 0x000fe400078e0216 */
[----:B------:R-:W-:Y:S01]  /*af70*/  IADD3.X R15, R20, R18, R15, P0, P2 ;  /* 0x00000012140f7210 */ /* 0x000fe200007e440f */
[----:B------:R-:W-:-:S02]  /*af80*/  IMAD.U32 R18, RZ, RZ, UR42 ;  /* 0x0000002aff127e24 */ /* 0x000fc4000f8e00ff */
[----:B0-----:R-:W-:Y:S02]  /*af90*/  SHF.R.S32.HI R9, RZ, 0x1f, R21 ;  /* 0x0000001fff097819 */ /* 0x001fe40000011415 */
[----:B------:R-:W-:Y:S02]  /*afa0*/  IMAD R18, R18, 0x40, R17 ;  /* 0x0000004012127824 */ /* 0x000fe400078e0211 */
[-C--:B-1----:R-:W-:Y:S02]  /*afb0*/  IMAD R13, R13, R21.reuse, RZ ;  /* 0x000000150d0d7224 */ /* 0x082fe400078e02ff */
[----:B------:R-:W-:-:S04]  /*afc0*/  IMAD.WIDE.U32 R14, R12, R21, R14 ;  /* 0x000000150c0e7225 */ /* 0x000fc800078e000e */
[----:B------:R-:W-:Y:S02]  /*afd0*/  IMAD R9, R12, R9, R13 ;  /* 0x000000090c097224 */ /* 0x000fe400078e020d */
[----:B------:R-:W0:Y:S02]  /*afe0*/  LDC.64 R12, c[0x0][0xca8] ;  /* 0x00032a00ff0c7b82 */ /* 0x000e240000000a00 */
[----:B------:R-:W-:-:S06]  /*aff0*/  IMAD.IADD R9, R15, 0x1, R9 ;  /* 0x000000010f097824 */ /* 0x000fcc00078e0209 */
[----:B0-----:R-:W0:Y:S08]  /*b000*/  @!P1 LDC R12, c[0x0][0xc50] ;  /* 0x00031400ff0c9b82 */ /* 0x001e300000000800 */
[----:B------:R-:W1:Y:S01]  /*b010*/  @!P1 LDC R13, c[0x0][0xc54] ;  /* 0x00031500ff0d9b82 */ /* 0x000e620000000800 */
[----:B0-----:R-:W-:Y:S01]  /*b020*/  LEA R15, P0, R14, R12, 0x2 ;  /* 0x0000000c0e0f7211 */ /* 0x001fe200078010ff */
[----:B---3--:R-:W-:-:S03]  /*b030*/  IMAD.MOV R12, RZ, RZ, -R155 ;  /* 0x000000ffff0c7224 */ /* 0x008fc600078e0a9b */
[----:B-1----:R-:W-:Y:S02]  /*b040*/  LEA.HI.X R9, R14, R13, R9, 0x2, P0 ;  /* 0x0000000d0e097211 */ /* 0x002fe400000f1409 */
[----:B----4-:R-:W-:Y:S01]  /*b050*/  ISETP.NE.AND P0, PT, R154, R12, PT ;  /* 0x0000000c9a00720c */ /* 0x010fe20003f05270 */
[----:B------:R-:W-:Y:S04]  /*b060*/  SHFL.IDX PT, R14, R15, 0x1, 0x1c1f ;  /* 0x003c1f000f0e7f89 */ /* 0x000fe800000e0000 */
[----:B------:R-:W-:Y:S04]  /*b070*/  SHFL.IDX PT, R12, R15, RZ, 0x1c1f ;  /* 0x001c1fff0f0c7589 */ /* 0x000fe800000e0000 */
[----:B------:R-:W0:Y:S04]  /*b080*/  SHFL.IDX PT, R13, R9, RZ, 0x1c1f ;  /* 0x001c1fff090d7589 */ /* 0x000e2800000e0000 */
[----:B------:R1:W2:Y:S02]  /*b090*/  SHFL.IDX PT, R15, R9, 0x1, 0x1c1f ;  /* 0x003c1f00090f7f89 */ /* 0x0002a400000e0000 */
[----:B-1----:R-:W-:-:S05]  /*b0a0*/  IMAD R9, R153, UR6, RZ ;  /* 0x0000000699097c24 */ /* 0x002fca000f8e02ff */
[C---:B------:R-:W-:Y:S01]  /*b0b0*/  ISETP.GE.OR P1, PT, R18.reuse, R9, P0 ;  /* 0x000000091200720c */ /* 0x040fe20000726670 */
[----:B------:R-:W-:-:S05]  /*b0c0*/  VIADD R18, R18, 0x8 ;  /* 0x0000000812127836 */ /* 0x000fca0000000000 */
[----:B------:R-:W-:-:S07]  /*b0d0*/  ISETP.GE.OR P0, PT, R18, R9, P0 ;  /* 0x000000091200720c */ /* 0x000fce0000706670 */
[----:B0-----:R0:W-:Y:S06]  /*b0e0*/  @!P1 ST.E desc[UR44][R12.64], R3 ;  /* 0x000000030c009985 */ /* 0x0011ec000c10192c */
[----:B--2---:R0:W-:Y:S02]  /*b0f0*/  @!P0 ST.E desc[UR44][R14.64], R152 ;  /* 0x000000980e008985 */ /* 0x0041e4000c10192c */
.L_x_4238:
[----:B------:R-:W-:Y:S02]  /*b100*/  ISETP.GT.AND P1, PT, R0, 0x1, PT ;  /* 0x000000010000780c */ /* 0x000fe40003f24270 */
[----:B------:R-:W-:-:S04]  /*b110*/  ISETP.NE.U32.AND P0, PT, R10, RZ, PT ;  /* 0x000000ff0a00720c */ /* 0x000fc80003f05070 */
[----:B------:R-:W-:-:S04]  /*b120*/  ISETP.NE.AND.EX P0, PT, R11, RZ, PT, P0 ;  /* 0x000000ff0b00720c */ /* 0x000fc80003f05300 */
[----:B------:R-:W-:-:S03]  /*b130*/  SEL R188, R188, RZ, !P0 ;  /* 0x000000ffbcbc7207 */ /* 0x000fc60004000000 */
[----:B------:R-:W-:Y:S06]  /*b140*/  @P1 BRA `(.L_x_4239) ;  /* 0x0000001000481947 */ /* 0x000fec0003800000 */
[----:B------:R-:W1:Y:S01]  /*b150*/  S2R R0, SR_TID.X ;  /* 0x0000000000007919 */ /* 0x000e620000002100 */
[----:B------:R-:W2:Y:S01]  /*b160*/  LDC R18, c[0x0][0xce8] ;  /* 0x00033a00ff127b82 */ /* 0x000ea20000000800 */
[----:B------:R-:W-:Y:S01]  /*b170*/  ULDC.64 UR8, c[0x0][0xba0] ;  /* 0x0002e80000087ab9 */ /* 0x000fe20000000a00 */
[----:B------:R-:W-:Y:S01]  /*b180*/  ULDC UR10, c[0x0][0xbc8] ;  /* 0x0002f200000a7ab9 */ /* 0x000fe20000000800 */
[----:B-1----:R-:W-:-:S05]  /*b190*/  VIADD R0, R0, 0xffffff80 ;  /* 0xffffff8000007836 */ /* 0x002fca0000000000 */
[----:B0-----:R-:W-:-:S04]  /*b1a0*/  SHF.R.S32.HI R3, RZ, 0x1f, R0 ;  /* 0x0000001fff037819 */ /* 0x001fc80000011400 */
[----:B------:R-:W-:-:S04]  /*b1b0*/  LEA.HI R10, R3, R0, RZ, 0x3 ;  /* 0x00000000030a7211 */ /* 0x000fc800078f18ff */
[----:B------:R-:W-:-:S05]  /*b1c0*/  SHF.R.S32.HI R3, RZ, 0x3, R10 ;  /* 0x00000003ff037819 */ /* 0x000fca000001140a */
[----:B------:R-:W-:-:S04]  /*b1d0*/  IMAD R9, R3, 0x40, R16 ;  /* 0x0000004003097824 */ /* 0x000fc800078e0210 */
[----:B------:R-:W-:-:S03]  /*b1e0*/  IMAD.WIDE R4, R9, 0x2, R4 ;  /* 0x0000000209047825 */ /* 0x000fc600078e0204 */
[C---:B------:R-:W-:Y:S02]  /*b1f0*/  IADD3 R21, P3, R4.reuse, 0x1000, RZ ;  /* 0x0000100004157810 */ /* 0x040fe40007f7e0ff */
[----:B------:R-:W-:Y:S02]  /*b200*/  IADD3 R45, P2, R4, 0x7000, RZ ;  /* 0x00007000042d7810 */ /* 0x000fe40007f5e0ff */
[----:B------:R-:W-:Y:S02]  /*b210*/  LOP3.LUT R20, R21, 0x380, RZ, 0xc0, !PT ;  /* 0x0000038015147812 */ /* 0x000fe400078ec0ff */
[----:B------:R-:W-:Y:S02]  /*b220*/  LOP3.LUT R44, R45, 0x380, RZ, 0xc0, !PT ;  /* 0x000003802d2c7812 */ /* 0x000fe400078ec0ff */
[----:B------:R-:W-:Y:S02]  /*b230*/  SHF.R.U64 R20, R20, 0x3, RZ ;  /* 0x0000000314147819 */ /* 0x000fe400000012ff */
[----:B------:R-:W-:-:S02]  /*b240*/  IADD3 R37, P0, R4, 0x5000, RZ ;  /* 0x0000500004257810 */ /* 0x000fc40007f1e0ff */
[----:B------:R-:W-:Y:S02]  /*b250*/  SHF.R.U64 R44, R44, 0x3, RZ ;  /* 0x000000032c2c7819 */ /* 0x000fe400000012ff */
[----:B------:R-:W-:Y:S01]  /*b260*/  LOP3.LUT R20, R20, R21, RZ, 0x3c, !PT ;  /* 0x0000001514147212 */ /* 0x000fe200078e3cff */
[----:B------:R-:W-:Y:S01]  /*b270*/  IMAD.X R21, RZ, RZ, R5, P3 ;  /* 0x000000ffff157224 */ /* 0x000fe200018e0605 */
[C---:B------:R-:W-:Y:S02]  /*b280*/  IADD3 R25, P4, R4.reuse, 0x2000, RZ ;  /* 0x0000200004197810 */ /* 0x040fe40007f9e0ff */
[C---:B------:R-:W-:Y:S02]  /*b290*/  IADD3 R29, P5, R4.reuse, 0x3000, RZ ;  /* 0x00003000041d7810 */ /* 0x040fe40007fbe0ff */
[C---:B------:R-:W-:Y:S01]  /*b2a0*/  IADD3 R33, P6, R4.reuse, 0x4000, RZ ;  /* 0x0000400004217810 */ /* 0x040fe20007fde0ff */
[----:B------:R-:W-:Y:S01]  /*b2b0*/  IMAD R7, R7, UR8, RZ ;  /* 0x0000000807077c24 */ /* 0x000fe2000f8e02ff */
[----:B------:R-:W-:Y:S01]  /*b2c0*/  IADD3 R41, P1, R4, 0x6000, RZ ;  /* 0x0000600004297810 */ /* 0x000fe20007f3e0ff */
[----:B------:R-:W-:Y:S01]  /*b2d0*/  VIADD R152, R16, 0x180 ;  /* 0x0000018010987836 */ /* 0x000fe20000000000 */
[----:B------:R-:W-:Y:S01]  /*b2e0*/  LOP3.LUT R36, R37, 0x380, RZ, 0xc0, !PT ;  /* 0x0000038025247812 */ /* 0x000fe200078ec0ff */
[----:B------:R-:W5:Y:S01]  /*b2f0*/  LD.E.128 R20, desc[UR44][R20.64] ;  /* 0x0000002c14147980 */ /* 0x000f62000c101d00 */
[----:B------:R-:W-:-:S02]  /*b300*/  IADD3 R49, P3, R4, 0x8000, RZ ;  /* 0x0000800004317810 */ /* 0x000fc40007f7e0ff */
[----:B------:R-:W-:Y:S01]  /*b310*/  LOP3.LUT R44, R44, R45, RZ, 0x3c, !PT ;  /* 0x0000002d2c2c7212 */ /* 0x000fe200078e3cff */
[----:B------:R-:W-:Y:S01]  /*b320*/  IMAD.X R45, RZ, RZ, R5, P2 ;  /* 0x000000ffff2d7224 */ /* 0x000fe200010e0605 */
[C---:B------:R-:W-:Y:S02]  /*b330*/  IADD3 R73, P2, R4.reuse, 0xe000, RZ ;  /* 0x0000e00004497810 */ /* 0x040fe40007f5e0ff */
[----:B------:R-:W-:Y:S02]  /*b340*/  LOP3.LUT R24, R25, 0x380, RZ, 0xc0, !PT ;  /* 0x0000038019187812 */ /* 0x000fe400078ec0ff */
[----:B------:R-:W-:Y:S02]  /*b350*/  LOP3.LUT R28, R29, 0x380, RZ, 0xc0, !PT ;  /* 0x000003801d1c7812 */ /* 0x000fe400078ec0ff */
[----:B------:R-:W-:Y:S02]  /*b360*/  LOP3.LUT R32, R33, 0x380, RZ, 0xc0, !PT ;  /* 0x0000038021207812 */ /* 0x000fe400078ec0ff */
[----:B------:R-:W-:Y:S01]  /*b370*/  LOP3.LUT R11, R4, 0x380, RZ, 0xc0, !PT ;  /* 0x00000380040b7812 */ /* 0x000fe200078ec0ff */
[----:B------:R-:W-:Y:S01]  /*b380*/  IMAD R7, R8, UR9, R7 ;  /* 0x0000000908077c24 */ /* 0x000fe2000f8e0207 */
[----:B------:R-:W-:Y:S01]  /*b390*/  LOP3.LUT R40, R41, 0x380, RZ, 0xc0, !PT ;  /* 0x0000038029287812 */ /* 0x000fe200078ec0ff */
[----:B------:R-:W5:Y:S01]  /*b3a0*/  LD.E.128 R44, desc[UR44][R44.64] ;  /* 0x0000002c2c2c7980 */ /* 0x000f62000c101d00 */
[----:B------:R-:W-:-:S02]  /*b3b0*/  SHF.R.U64 R36, R36, 0x3, RZ ;  /* 0x0000000324247819 */ /* 0x000fc400000012ff */
[----:B------:R-:W-:Y:S02]  /*b3c0*/  LOP3.LUT R48, R49, 0x380, RZ, 0xc0, !PT ;  /* 0x0000038031307812 */ /* 0x000fe400078ec0ff */
[----:B------:R-:W-:Y:S02]  /*b3d0*/  LOP3.LUT R72, R73, 0x380, RZ, 0xc0, !PT ;  /* 0x0000038049487812 */ /* 0x000fe400078ec0ff */
[----:B------:R-:W-:Y:S02]  /*b3e0*/  SHF.R.U64 R24, R24, 0x3, RZ ;  /* 0x0000000318187819 */ /* 0x000fe400000012ff */
[----:B------:R-:W-:Y:S02]  /*b3f0*/  SHF.R.U64 R28, R28, 0x3, RZ ;  /* 0x000000031c1c7819 */ /* 0x000fe400000012ff */
[----:B------:R-:W-:Y:S02]  /*b400*/  SHF.R.U64 R32, R32, 0x3, RZ ;  /* 0x0000000320207819 */ /* 0x000fe400000012ff */
[----:B------:R-:W-:-:S02]  /*b410*/  SHF.R.U64 R40, R40, 0x3, RZ ;  /* 0x0000000328287819 */ /* 0x000fc400000012ff */
[----:B------:R-:W-:Y:S01]  /*b420*/  LOP3.LUT R36, R36, R37, RZ, 0x3c, !PT ;  /* 0x0000002524247212 */ /* 0x000fe200078e3cff */
[--C-:B------:R-:W-:Y:S01]  /*b430*/  IMAD.X R37, RZ, RZ, R5.reuse, P0 ;  /* 0x000000ffff257224 */ /* 0x100fe200000e0605 */
[----:B------:R-:W-:Y:S02]  /*b440*/  SHF.R.U64 R48, R48, 0x3, RZ ;  /* 0x0000000330307819 */ /* 0x000fe400000012ff */
[----:B------:R-:W-:Y:S02]  /*b450*/  IADD3 R65, P0, R4, 0xc000, RZ ;  /* 0x0000c00004417810 */ /* 0x000fe40007f1e0ff */
[----:B------:R-:W-:Y:S01]  /*b460*/  SHF.R.U64 R72, R72, 0x3, RZ ;  /* 0x0000000348487819 */ /* 0x000fe200000012ff */
[----:B------:R-:W5:Y:S01]  /*b470*/  LD.E.128 R36, desc[UR44][R36.64] ;  /* 0x0000002c24247980 */ /* 0x000f62000c101d00 */
        /* <DEDUP_REMOVED lines=10> */
[C---:B------:R-:W-:Y:S01]  /*b520*/  IADD3 R53, P4, R4.reuse, 0x9000, RZ ;  /* 0x0000900004357810 */ /* 0x040fe20007f9e0ff */
[----:B------:R-:W5:Y:S01]  /*b530*/  LD.E.128 R24, desc[UR44][R24.64] ;  /* 0x0000002c18187980 */ /* 0x000f62000c101d00 */
[----:B------:R-:W-:-:S02]  /*b540*/  IADD3 R57, P5, R4, 0xa000, RZ ;  /* 0x0000a00004397810 */ /* 0x000fc40007fbe0ff */
[C---:B------:R-:W-:Y:S01]  /*b550*/  IADD3 R61, P6, R4.reuse, 0xb000, RZ ;  /* 0x0000b000043d7810 */ /* 0x040fe20007fde0ff */
[----:B------:R-:W5:Y:S01]  /*b560*/  LD.E.128 R28, desc[UR44][R28.64] ;  /* 0x0000002c1c1c7980 */ /* 0x000f62000c101d00 */
[----:B------:R-:W-:Y:S02]  /*b570*/  IADD3 R69, P1, R4, 0xd000, RZ ;  /* 0x0000d00004457810 */ /* 0x000fe40007f3e0ff */
[----:B------:R-:W-:Y:S01]  /*b580*/  LOP3.LUT R64, R65, 0x380, RZ, 0xc0, !PT ;  /* 0x0000038041407812 */ /* 0x000fe200078ec0ff */
[----:B------:R-:W5:Y:S01]  /*b590*/  LD.E.128 R32, desc[UR44][R32.64] ;  /* 0x0000002c20207980 */ /* 0x000f62000c101d00 */
[----:B------:R-:W-:Y:S01]  /*b5a0*/  LOP3.LUT R72, R72, R73, RZ, 0x3c, !PT ;  /* 0x0000004948487212 */ /* 0x000fe200078e3cff */
[----:B------:R-:W-:Y:S01]  /*b5b0*/  IMAD.X R73, RZ, RZ, R5, P2 ;  /* 0x000000ffff497224 */ /* 0x000fe200010e0605 */
[----:B------:R-:W-:Y:S01]  /*b5c0*/  IADD3 R12, P3, R4, 0xf000, RZ ;  /* 0x0000f000040c7810 */ /* 0x000fe20007f7e0ff */
[----:B------:R-:W5:Y:S01]  /*b5d0*/  LD.E.128 R40, desc[UR44][R40.64] ;  /* 0x0000002c28287980 */ /* 0x000f62000c101d00 */
[----:B--2---:R-:W-:-:S02]  /*b5e0*/  ISETP.NE.AND P2, PT, R18, 0x1, PT ;  /* 0x000000011200780c */ /* 0x004fc40003f45270 */
[----:B------:R-:W-:Y:S01]  /*b5f0*/  LOP3.LUT R52, R53, 0x380, RZ, 0xc0, !PT ;  /* 0x0000038035347812 */ /* 0x000fe200078ec0ff */
[----:B------:R-:W-:Y:S01]  /*b600*/  IMAD.X R77, RZ, RZ, R5, P3 ;  /* 0x000000ffff4d7224 */ /* 0x000fe200018e0605 */
[----:B------:R-:W-:Y:S01]  /*b610*/  LOP3.LUT R56, R57, 0x380, RZ, 0xc0, !PT ;  /* 0x0000038039387812 */ /* 0x000fe200078ec0ff */
[----:B------:R-:W5:Y:S01]  /*b620*/  LD.E.128 R48, desc[UR44][R48.64] ;  /* 0x0000002c30307980 */ /* 0x000f62000c101d00 */
[----:B------:R-:W-:Y:S02]  /*b630*/  LOP3.LUT R60, R61, 0x380, RZ, 0xc0, !PT ;  /* 0x000003803d3c7812 */ /* 0x000fe400078ec0ff */
[----:B------:R-:W-:Y:S01]  /*b640*/  LOP3.LUT R68, R69, 0x380, RZ, 0xc0, !PT ;  /* 0x0000038045447812 */ /* 0x000fe200078ec0ff */
[----:B------:R-:W5:Y:S01]  /*b650*/  LD.E.128 R72, desc[UR44][R72.64] ;  /* 0x0000002c48487980 */ /* 0x000f62000c101d00 */
[----:B------:R-:W-:Y:S02]  /*b660*/  SHF.R.U64 R64, R64, 0x3, RZ ;  /* 0x0000000340407819 */ /* 0x000fe400000012ff */
[----:B------:R-:W-:Y:S01]  /*b670*/  SHF.R.U64 R11, R11, 0x3, RZ ;  /* 0x000000030b0b7819 */ /* 0x000fe200000012ff */
[----:B------:R-:W0:Y:S01]  /*b680*/  @P2 LDC R81, c[0x0][0xcec] ;  /* 0x00033b00ff512b82 */ /* 0x000e220000000800 */
[----:B------:R-:W-:-:S02]  /*b690*/  LOP3.LUT R9, R12, 0x380, RZ, 0xc0, !PT ;  /* 0x000003800c097812 */ /* 0x000fc400078ec0ff */
[----:B------:R-:W-:Y:S02]  /*b6a0*/  SHF.R.U64 R52, R52, 0x3, RZ ;  /* 0x0000000334347819 */ /* 0x000fe400000012ff */
[----:B------:R-:W-:Y:S02]  /*b6b0*/  SHF.R.U64 R56, R56, 0x3, RZ ;  /* 0x0000000338387819 */ /* 0x000fe400000012ff */
[----:B------:R-:W-:Y:S01]  /*b6c0*/  SHF.R.U64 R60, R60, 0x3, RZ ;  /* 0x000000033c3c7819 */ /* 0x000fe200000012ff */
[----:B------:R-:W1:Y:S01]  /*b6d0*/  @P2 LDC R83, c[0x0][0xcf0] ;  /* 0x00033c00ff532b82 */ /* 0x000e620000000800 */
[----:B------:R-:W-:Y:S02]  /*b6e0*/  SHF.R.U64 R68, R68, 0x3, RZ ;  /* 0x0000000344447819 */ /* 0x000fe400000012ff */
[----:B------:R-:W-:Y:S01]  /*b6f0*/  LOP3.LUT R64, R64, R65, RZ, 0x3c, !PT ;  /* 0x0000004140407212 */ /* 0x000fe200078e3cff */
[----:B------:R-:W-:Y:S01]  /*b700*/  IMAD.X R65, RZ, RZ, R5, P0 ;  /* 0x000000ffff417224 */ /* 0x000fe200000e0605 */
[----:B------:R-:W-:-:S02]  /*b710*/  LOP3.LUT R4, R11, R4, RZ, 0x3c, !PT ;  /* 0x000000040b047212 */ /* 0x000fc400078e3cff */
[----:B------:R-:W-:Y:S02]  /*b720*/  SHF.R.U64 R9, R9, 0x3, RZ ;  /* 0x0000000309097819 */ /* 0x000fe400000012ff */
[----:B------:R-:W-:Y:S01]  /*b730*/  ISETP.GE.AND P0, PT, R194, UR10, PT ;  /* 0x0000000ac2007c0c */ /* 0x000fe2000bf06270 */
        /* <DEDUP_REMOVED lines=9> */
[----:B------:R-:W-:Y:S01]  /*b7d0*/  LOP3.LUT R76, R9, R12, RZ, 0x3c, !PT ;  /* 0x0000000c094c7212 */ /* 0x000fe200078e3cff */
[----:B------:R-:W-:Y:S01]  /*b7e0*/  IMAD.WIDE.U32 R8, R8, UR8, RZ ;  /* 0x0000000808087c25 */ /* 0x000fe2000f8e00ff */
[----:B------:R2:W5:Y:S01]  /*b7f0*/  LD.E.128 R12, desc[UR44][R4.64] ;  /* 0x0000002c040c7980 */ /* 0x000562000c101d00 */
[----:B------:R-:W-:Y:S01]  /*b800*/  ISETP.GE.AND P1, PT, R16, UR10, PT ;  /* 0x0000000a10007c0c */ /* 0x000fe2000bf26270 */
[----:B------:R-:W-:Y:S01]  /*b810*/  ULDC.64 UR8, c[0x0][0xbe8] ;  /* 0x0002fa0000087ab9 */ /* 0x000fe20000000a00 */
[----:B------:R-:W-:Y:S01]  /*b820*/  IMAD.IADD R9, R9, 0x1, R7 ;  /* 0x0000000109097824 */ /* 0x000fe200078e0207 */
[----:B------:R-:W-:Y:S01]  /*b830*/  LOP3.LUT R7, R10, 0xfffffff8, RZ, 0xc0, !PT ;  /* 0xfffffff80a077812 */ /* 0x000fe200078ec0ff */
[----:B------:R-:W5:Y:S04]  /*b840*/  LD.E.128 R52, desc[UR44][R52.64] ;  /* 0x0000002c34347980 */ /* 0x000f68000c101d00 */
[----:B------:R-:W5:Y:S01]  /*b850*/  LD.E.128 R56, desc[UR44][R56.64] ;  /* 0x0000002c38387980 */ /* 0x000f62000c101d00 */
[----:B--2---:R-:W-:-:S02]  /*b860*/  SEL R5, RZ, 0xffffffff, P0 ;  /* 0xffffffffff057807 */ /* 0x004fc40000000000 */
[----:B------:R-:W-:Y:S01]  /*b870*/  ISETP.GE.AND P0, PT, R193, UR10, PT ;  /* 0x0000000ac1007c0c */ /* 0x000fe2000bf06270 */
[----:B------:R-:W5:Y:S02]  /*b880*/  LD.E.128 R60, desc[UR44][R60.64] ;  /* 0x0000002c3c3c7980 */ /* 0x000f64000c101d00 */
[----:B------:R-:W-:Y:S01]  /*b890*/  IMAD.SHL.U32 R11, R5, 0x2, RZ ;  /* 0x00000002050b7824 */ /* 0x000fe200078e00ff */
[----:B------:R-:W-:Y:S01]  /*b8a0*/  SEL R5, RZ, 0xffffffff, P0 ;  /* 0xffffffffff057807 */ /* 0x000fe20000000000 */
[----:B------:R-:W5:Y:S01]  /*b8b0*/  LD.E.128 R68, desc[UR44][R68.64] ;  /* 0x0000002c44447980 */ /* 0x000f62000c101d00 */
[----:B------:R-:W-:Y:S01]  /*b8c0*/  ISETP.GE.AND P0, PT, R192, UR10, PT ;  /* 0x0000000ac0007c0c */ /* 0x000fe2000bf06270 */
[----:B------:R-:W-:Y:S01]  /*b8d0*/  IMAD.IADD R10, R0, 0x1, -R7 ;  /* 0x00000001000a7824 */ /* 0x000fe200078e0a07 */
[----:B------:R-:W-:Y:S01]  /*b8e0*/  SEL R4, RZ, 0x1, P1 ;  /* 0x00000001ff047807 */ /* 0x000fe20000800000 */
[----:B------:R-:W5:Y:S01]  /*b8f0*/  LD.E.128 R76, desc[UR44][R76.64] ;  /* 0x0000002c4c4c7980 */ /* 0x000f62000c101d00 */
[----:B------:R-:W-:Y:S01]  /*b900*/  SEL R0, RZ, 0xffffffff, P0 ;  /* 0xffffffffff007807 */ /* 0x000fe20000000000 */
[----:B------:R-:W-:Y:S01]  /*b910*/  IMAD.SHL.U32 R5, R5, 0x4, RZ ;  /* 0x0000000405057824 */ /* 0x000fe200078e00ff */
[----:B------:R-:W-:Y:S01]  /*b920*/  LOP3.LUT R4, R11, 0x2, R4, 0xe2, !PT ;  /* 0x000000020b047812 */ /* 0x000fe200078ee204 */
[----:B------:R-:W-:Y:S01]  /*b930*/  IMAD.WIDE.U32 R8, R189, UR8, R8 ;  /* 0x00000008bd087c25 */ /* 0x000fe2000f8e0008 */
[----:B------:R-:W-:Y:S01]  /*b940*/  ISETP.GE.AND P1, PT, R191, UR10, PT ;  /* 0x0000000abf007c0c */ /* 0x000fe2000bf26270 */
[----:B------:R-:W-:Y:S01]  /*b950*/  @!PT LDS RZ, [RZ] ;  /* 0x00000000fffff984 */ /* 0x000fe20000000800 */
[----:B------:R-:W-:Y:S01]  /*b960*/  @!PT LDS RZ, [RZ] ;  /* 0x00000000fffff984 */ /* 0x000fe20000000800 */
[----:B------:R-:W-:Y:S01]  /*b970*/  @!PT LDS RZ, [RZ] ;  /* 0x00000000fffff984 */ /* 0x000fe20000000800 */
[----:B------:R-:W-:Y:S01]  /*b980*/  @!PT LDS RZ, [RZ] ;  /* 0x00000000fffff984 */ /* 0x000fe20000000800 */
[----:B------:R2:W-:Y:S06]  /*b990*/  MEMBAR.ALL.CTA ;  /* 0x0000000000007992 */ /* 0x0005ec0000008000 */
[----:B--2---:R-:W2:Y:S01]  /*b9a0*/  FENCE.VIEW.ASYNC.S ;  /* 0x00000000000073c6 */ /* 0x004ea20000000000 */
[----:B------:R-:W-:Y:S01]  /*b9b0*/  IMAD.SHL.U32 R7, R0, 0x8, RZ ;  /* 0x0000000800077824 */ /* 0x000fe200078e00ff */
[----:B------:R-:W-:Y:S01]  /*b9c0*/  LOP3.LUT R4, R5, 0x4, R4, 0xe2, !PT ;  /* 0x0000000405047812 */ /* 0x000fe200078ee204 */
[----:B------:R-:W-:-:S02]  /*b9d0*/  IMAD.U32 R11, RZ, RZ, UR42 ;  /* 0x0000002aff0b7e24 */ /* 0x000fc4000f8e00ff */
[----:B------:R-:W-:Y:S01]  /*b9e0*/  IMAD R0, R10, 0x20, R3 ;  /* 0x000000200a007824 */ /* 0x000fe200078e0203 */
[----:B------:R-:W-:Y:S01]  /*b9f0*/  SHF.R.S32.HI R5, RZ, 0x1f, R188 ;  /* 0x0000001fff057819 */ /* 0x000fe200000114bc */
[----:B------:R-:W-:Y:S01]  /*ba00*/  IMAD R9, R189, UR9, R9 ;  /* 0x00000009bd097c24 */ /* 0x000fe2000f8e0209 */
[----:B------:R-:W-:Y:S01]  /*ba10*/  LOP3.LUT R4, R7, 0x8, R4, 0xe2, !PT ;  /* 0x0000000807047812 */ /* 0x000fe200078ee204 */
[----:B------:R-:W-:Y:S01]  /*ba20*/  IMAD R10, R11, 0x40, R0 ;  /* 0x000000400b0a7824 */ /* 0x000fe200078e0200 */
[----:B------:R-:W-:Y:S01]  /*ba30*/  ULDC.64 UR8, c[0x0][0xbf0] ;  /* 0x0002fc0000087ab9 */ /* 0x000fe20000000a00 */
[----:B------:R-:W-:Y:S01]  /*ba40*/  SEL R7, RZ, 0xffffffff, P1 ;  /* 0xffffffffff077807 */ /* 0x000fe20000800000 */
[----:B------:R-:W-:Y:S01]  /*ba50*/  IMAD R5, R5, UR8, RZ ;  /* 0x0000000805057c24 */ /* 0x000fe2000f8e02ff */
[----:B------:R-:W-:Y:S01]  /*ba60*/  ISETP.GE.AND P0, PT, R190, UR10, PT ;  /* 0x0000000abe007c0c */ /* 0x000fe2000bf06270 */
[----:B0-----:R-:W-:-:S04]  /*ba70*/  @P2 IMAD.HI.U32 R0, R10, R81, RZ ;  /* 0x000000510a002227 */ /* 0x001fc800078e00ff */
[----:B------:R-:W-:Y:S02]  /*ba80*/  IMAD R11, R188, UR9, R5 ;  /* 0x00000009bc0b7c24 */ /* 0x000fe4000f8e0205 */
[----:B------:R-:W-:Y:S01]  /*ba90*/  IMAD.SHL.U32 R81, R7, 0x10, RZ ;  /* 0x0000001007517824 */ /* 0x000fe200078e00ff */
[----:B------:R-:W-:Y:S01]  /*baa0*/  SEL R7, RZ, 0xffffffff, P0 ;  /* 0xffffffffff077807 */ /* 0x000fe20000000000 */
[----:B------:R-:W-:Y:S01]  /*bab0*/  IMAD.MOV.U32 R5, RZ, RZ, R10 ;  /* 0x000000ffff057224 */ /* 0x000fe200078e000a */
[----:B-1----:R-:W-:Y:S02]  /*bac0*/  @P2 SHF.R.U32.HI R5, RZ, R83, R0 ;  /* 0x00000053ff052219 */ /* 0x002fe40000011600 */
[----:B------:R-:W-:Y:S01]  /*bad0*/  LOP3.LUT R4, R81, 0x10, R4, 0xe2, !PT ;  /* 0x0000001051047812 */ /* 0x000fe200078ee204 */
[----:B------:R-:W-:Y:S01]  /*bae0*/  IMAD.SHL.U32 R81, R7, 0x20, RZ ;  /* 0x0000002007517824 */ /* 0x000fe200078e00ff */
[--C-:B------:R-:W-:Y:S01]  /*baf0*/  SHF.R.S32.HI R0, RZ, 0x1f, R5.reuse ;  /* 0x0000001fff007819 */ /* 0x100fe20000011405 */
[----:B------:R-:W-:-:S02]  /*bb00*/  IMAD.MOV R7, RZ, RZ, -R5 ;  /* 0x000000ffff077224 */ /* 0x000fc400078e0a05 */
[----:B------:R-:W-:Y:S01]  /*bb10*/  IMAD.WIDE.U32 R8, R188, UR8, R8 ;  /* 0x00000008bc087c25 */ /* 0x000fe2000f8e0008 */
[----:B------:R-:W-:-:S03]  /*bb20*/  ULDC.64 UR8, c[0x0][0xbe0] ;  /* 0x0002f80000087ab9 */ /* 0x000fc60000000a00 */
[----:B------:R-:W-:Y:S02]  /*bb30*/  IMAD R0, R0, UR8, RZ ;  /* 0x0000000800007c24 */ /* 0x000fe4000f8e02ff */
[----:B------:R-:W-:Y:S02]  /*bb40*/  IMAD R7, R18, R7, R10 ;  /* 0x0000000712077224 */ /* 0x000fe400078e020a */
[----:B------:R-:W-:Y:S01]  /*bb50*/  IMAD.IADD R9, R9, 0x1, R11 ;  /* 0x0000000109097824 */ /* 0x000fe200078e020b */
[----:B------:R-:W-:Y:S01]  /*bb60*/  ISETP.GE.AND P0, PT, R152, UR10, PT ;  /* 0x0000000a98007c0c */ /* 0x000fe2000bf06270 */
[C---:B------:R-:W-:Y:S01]  /*bb70*/  IMAD R11, R5.reuse, UR9, R0 ;  /* 0x00000009050b7c24 */ /* 0x040fe2000f8e0200 */
[----:B------:R-:W-:Y:S01]  /*bb80*/  SHF.R.S32.HI R0, RZ, 0x1f, R7 ;  /* 0x0000001fff007819 */ /* 0x000fe20000011407 */
[----:B------:R-:W-:Y:S01]  /*bb90*/  IMAD.WIDE.U32 R8, R5, UR8, R8 ;  /* 0x0000000805087c25 */ /* 0x000fe2000f8e0008 */
[----:B------:R-:W-:Y:S01]  /*bba0*/  ULDC.64 UR8, c[0x0][0xbd8] ;  /* 0x0002f60000087ab9 */ /* 0x000fe20000000a00 */
[----:B------:R-:W-:-:S02]  /*bbb0*/  LOP3.LUT R4, R81, 0x20, R4, 0xe2, !PT ;  /* 0x0000002051047812 */ /* 0x000fc400078ee204 */
[----:B------:R-:W-:Y:S01]  /*bbc0*/  IMAD.U32 R80, RZ, RZ, UR42 ;  /* 0x0000002aff507e24 */ /* 0x000fe2000f8e00ff */
[----:B------:R-:W-:Y:S01]  /*bbd0*/  SEL R5, RZ, 0x40, P0 ;  /* 0x00000040ff057807 */ /* 0x000fe20000000000 */
[----:B------:R-:W-:Y:S01]  /*bbe0*/  IMAD.IADD R9, R9, 0x1, R11 ;  /* 0x0000000109097824 */ /* 0x000fe200078e020b */
[----:B------:R-:W-:Y:S01]  /*bbf0*/  ISETP.GE.AND P0, PT, R229, UR10, PT ;  /* 0x0000000ae5007c0c */ /* 0x000fe2000bf06270 */
[----:B------:R-:W-:Y:S02]  /*bc00*/  IMAD R10, R0, UR8, RZ ;  /* 0x00000008000a7c24 */ /* 0x000fe4000f8e02ff */
[----:B------:R-:W-:Y:S02]  /*bc10*/  IMAD R81, R80, 0x40, R3 ;  /* 0x0000004050517824 */ /* 0x000fe400078e0203 */
        /* <DEDUP_REMOVED lines=12> */
[----:B--2---:R0:W1:Y:S01]  /*bce0*/  SHFL.IDX PT, R4, R18, RZ, 0x181f ;  /* 0x00181fff12047589 */ /* 0x00406200000e0000 */
[----:B------:R-:W-:Y:S02]  /*bcf0*/  BSSY B1, `(.L_x_4240) ;  /* 0x000002b000017945 */ /* 0x000fe40003800000 */
[----:B------:R-:W-:Y:S01]  /*bd00*/  SYNCS.ARRIVE.TRANS64.RED.A1T0 RZ, [UR7], RZ ;  /* 0x000000ffffff79a7 */ /* 0x000fe20008100407 */
        /* <DEDUP_REMOVED lines=11> */
[----:B-1----:R-:W-:Y:S01]  /*bdc0*/  @!P1 LEA R8, P2, R194, R4, 0x1 ;  /* 0x00000004c2089211 */ /* 0x002fe200078408ff */
[----:B--2---:R-:W-:-:S03]  /*bdd0*/  @!P0 IMAD.WIDE R10, R16, 0x2, R4 ;  /* 0x00000002100a8825 */ /* 0x004fc600078e0204 */
[----:B------:R-:W-:Y:S02]  /*bde0*/  @!P1 LEA.HI.X R9, R194, R5, R153, 0x1, P2 ;  /* 0x00000005c2099211 */ /* 0x000fe400010f0c99 */
[----:B------:R-:W-:Y:S01]  /*bdf0*/  ISETP.GE.AND P2, PT, R191, UR10, PT ;  /* 0x0000000abf007c0c */ /* 0x000fe2000bf46270 */
[----:B-----5:R1:W-:Y:S01]  /*be00*/  @!P0 ST.E.128 desc[UR44][R10.64], R12 ;  /* 0x0000000c0a008985 */ /* 0x0203e2000c101d2c */
[----:B------:R-:W-:-:S03]  /*be10*/  LOP3.LUT P0, RZ, R0, 0x40, RZ, 0xc0, !PT ;  /* 0x0000004000ff7812 */ /* 0x000fc6000780c0ff */
[----:B------:R2:W-:Y:S01]  /*be20*/  @!P1 ST.E.128 desc[UR44][R8.64], R24 ;  /* 0x0000001808009985 */ /* 0x0005e2000c101d2c */
[----:B------:R-:W-:Y:S02]  /*be30*/  ISETP.GE.AND P1, PT, R190, UR10, PT ;  /* 0x0000000abe007c0c */ /* 0x000fe4000bf26270 */
[CC--:B-1----:R-:W-:Y:S02]  /*be40*/  @!P3 LEA R14, P6, R192.reuse, R4.reuse, 0x1 ;  /* 0x00000004c00eb211 */ /* 0x0c2fe400078c08ff */
[CC--:B--2---:R-:W-:Y:S02]  /*be50*/  @!P4 LEA R24, P5, R193.reuse, R4.reuse, 0x1 ;  /* 0x00000004c118c211 */ /* 0x0c4fe400078a08ff */
[-C--:B------:R-:W-:Y:S02]  /*be60*/  @!P3 LEA.HI.X R15, R192, R5.reuse, R83, 0x1, P6 ;  /* 0x00000005c00fb211 */ /* 0x080fe400030f0c53 */
[----:B------:R-:W-:Y:S02]  /*be70*/  @!P4 LEA.HI.X R25, R193, R5, R7, 0x1, P5 ;  /* 0x00000005c119c211 */ /* 0x000fe400028f0c07 */
[----:B------:R-:W-:-:S02]  /*be80*/  @!P2 LEA R12, P5, R191, R4, 0x1 ;  /* 0x00000004bf0ca211 */ /* 0x000fc400078a08ff */
[----:B------:R-:W-:Y:S01]  /*be90*/  LOP3.LUT P6, RZ, R3, 0x80, RZ, 0xc0, !PT ;  /* 0x0000008003ff7812 */ /* 0x000fe200078cc0ff */
[----:B------:R3:W-:Y:S01]  /*bea0*/  @!P4 ST.E.128 desc[UR44][R24.64], R32 ;  /* 0x000000201800c985 */ /* 0x0007e2000c101d2c */
[-C--:B------:R-:W-:Y:S02]  /*beb0*/  @!P2 LEA.HI.X R13, R191, R5.reuse, R84, 0x1, P5 ;  /* 0x00000005bf0da211 */ /* 0x080fe400028f0c54 */
[----:B------:R-:W-:Y:S01]  /*bec0*/  SHF.R.S32.HI R7, RZ, 0x1f, R190 ;  /* 0x0000001fff077819 */ /* 0x000fe200000114be */
[----:B------:R3:W-:Y:S01]  /*bed0*/  @!P3 ST.E.128 desc[UR44][R14.64], R40 ;  /* 0x000000280e00b985 */ /* 0x0007e2000c101d2c */
[C---:B------:R-:W-:Y:S02]  /*bee0*/  @!P1 LEA R10, P5, R190.reuse, R4, 0x1 ;  /* 0x00000004be0a9211 */ /* 0x040fe400078a08ff */
[----:B------:R-:W-:Y:S01]  /*bef0*/  SHF.R.S32.HI R9, RZ, 0x1f, R152 ;  /* 0x0000001fff097819 */ /* 0x000fe20000011498 */
[----:B------:R3:W-:Y:S01]  /*bf00*/  @!P2 ST.E.128 desc[UR44][R12.64], R48 ;  /* 0x000000300c00a985 */ /* 0x0007e2000c101d2c */
[----:B------:R-:W-:-:S02]  /*bf10*/  @!P1 LEA.HI.X R11, R190, R5, R7, 0x1, P5 ;  /* 0x00000005be0b9211 */ /* 0x000fc400028f0c07 */
[CC--:B------:R-:W-:Y:S02]  /*bf20*/  @P0 LEA R8, P5, R152.reuse, R4.reuse, 0x1 ;  /* 0x0000000498080211 */ /* 0x0c0fe400078a08ff */
[----:B------:R-:W-:Y:S01]  /*bf30*/  SHF.R.S32.HI R7, RZ, 0x1f, R229 ;  /* 0x0000001fff077819 */ /* 0x000fe200000114e5 */
[----:B------:R3:W-:Y:S01]  /*bf40*/  @!P1 ST.E.128 desc[UR44][R10.64], R56 ;  /* 0x000000380a009985 */ /* 0x0007e2000c101d2c */
[----:B------:R-:W-:Y:S02]  /*bf50*/  @P0 LEA.HI.X R9, R152, R5, R9, 0x1, P5 ;  /* 0x0000000598090211 */ /* 0x000fe400028f0c09 */
[----:B------:R-:W-:-:S03]  /*bf60*/  @P6 LEA R4, P5, R229, R4, 0x1 ;  /* 0x00000004e5046211 */ /* 0x000fc600078a08ff */
[----:B------:R3:W-:Y:S01]  /*bf70*/  @P0 ST.E.128 desc[UR44][R8.64], R64 ;  /* 0x0000004008000985 */ /* 0x0007e2000c101d2c */
[----:B------:R-:W-:-:S05]  /*bf80*/  @P6 LEA.HI.X R5, R229, R5, R7, 0x1, P5 ;  /* 0x00000005e5056211 */ /* 0x000fca00028f0c07 */
[----:B------:R3:W-:Y:S04]  /*bf90*/  @P6 ST.E.128 desc[UR44][R4.64], R72 ;  /* 0x0000004804006985 */ /* 0x0007e8000c101d2c */
.L_x_4241:
[----:B------:R-:W-:Y:S05]  /*bfa0*/  BSYNC B1 ;  /* 0x0000000000017941 */ /* 0x000fea0003800000 */
.L_x_4240:
[----:B------:R-:W-:Y:S01]  /*bfb0*/  VIADD R7, R81, 0x20 ;  /* 0x0000002051077836 */ /* 0x000fe20000000000 */
[----:B--23--:R2:W3:Y:S04]  /*bfc0*/  SHFL.IDX PT, R5, R80, 0x1, 0x181f ;  /* 0x00381f0050057f89 */ /* 0x00c4e800000e0000 */
[----:B------:R-:W-:Y:S01]  /*bfd0*/  ISETP.GE.AND P0, PT, R7, R82, PT ;  /* 0x000000520700720c */ /* 0x000fe20003f06270 */
[----:B-1----:R2:W1:-:S12]  /*bfe0*/  SHFL.IDX PT, R4, R18, 0x1, 0x181f ;  /* 0x00381f0012047f89 */ /* 0x00245800000e0000 */
[----:B--2---:R-:W-:Y:S05]  /*bff0*/  @P0 BRA `(.L_x_4242) ;  /* 0x0000002400ec0947 */ /* 0x004fea0003800000 */
[----:B------:R-:W-:Y:S02]  /*c000*/  ISETP.GE.AND P0, PT, R194, UR10, PT ;  /* 0x0000000ac2007c0c */ /* 0x000fe4000bf06270 */
[----:B------:R-:W-:Y:S02]  /*c010*/  ISETP.GE.AND P5, PT, R16, UR10, PT ;  /* 0x0000000a10007c0c */ /* 0x000fe4000bfa6270 */
[----:B------:R-:W-:Y:S02]  /*c020*/  ISETP.GE.AND P2, PT, R193, UR10, PT ;  /* 0x0000000ac1007c0c */ /* 0x000fe4000bf46270 */
[----:B------:R-:W-:Y:S02]  /*c030*/  ISETP.GE.AND P1, PT, R192, UR10, PT ;  /* 0x0000000ac0007c0c */ /* 0x000fe4000bf26270 */
[----:B------:R-:W-:Y:S02]  /*c040*/  ISETP.GE.AND P3, PT, R191, UR10, PT ;  /* 0x0000000abf007c0c */ /* 0x000fe4000bf66270 */
[----:B------:R-:W-:-:S02]  /*c050*/  SHF.R.S32.HI R7, RZ, 0x1f, R193 ;  /* 0x0000001fff077819 */ /* 0x000fc400000114c1 */
[----:B-----5:R-:W-:Y:S02]  /*c060*/  SHF.R.S32.HI R15, RZ, 0x1f, R192 ;  /* 0x0000001fff0f7819 */ /* 0x020fe400000114c0 */
[----:B-1----:R-:W-:Y:S01]  /*c070*/  @!P0 LEA R10, P4, R194, R4, 0x1 ;  /* 0x00000004c20a8211 */ /* 0x002fe200078808ff */
[----:B---3--:R-:W-:Y:S01]  /*c080*/  @!P5 IMAD.WIDE R8, R16, 0x2, R4 ;  /* 0x000000021008d825 */ /* 0x008fe200078e0204 */
[----:B------:R-:W-:Y:S02]  /*c090*/  SHF.R.S32.HI R33, RZ, 0x1f, R152 ;  /* 0x0000001fff217819 */ /* 0x000fe40000011498 */
[----:B------:R-:W-:Y:S02]  /*c0a0*/  @!P0 LEA.HI.X R11, R194, R5, R153, 0x1, P4 ;  /* 0x00000005c20b8211 */ /* 0x000fe400020f0c99 */
[----:B------:R-:W-:Y:S01]  /*c0b0*/  ISETP.GE.AND P4, PT, R190, UR10, PT ;  /* 0x0000000abe007c0c */ /* 0x000fe2000bf86270 */
[----:B------:R1:W-:Y:S01]  /*c0c0*/  @!P5 ST.E.128 desc[UR44][R8.64], R20 ;  /* 0x000000140800d985 */ /* 0x0003e2000c101d2c */
[----:B------:R-:W-:-:S02]  /*c0d0*/  LOP3.LUT P5, RZ, R0, 0x40, RZ, 0xc0, !PT ;  /* 0x0000004000ff7812 */ /* 0x000fc400078ac0ff */
[CC--:B------:R-:W-:Y:S01]  /*c0e0*/  @!P2 LEA R12, P6, R193.reuse, R4.reuse, 0x1 ;  /* 0x00000004c10ca211 */ /* 0x0c0fe200078c08ff */
[----:B------:R2:W-:Y:S01]  /*c0f0*/  @!P0 ST.E.128 desc[UR44][R10.64], R28 ;  /* 0x0000001c0a008985 */ /* 0x0005e2000c101d2c */
[----:B------:R-:W-:Y:S02]  /*c100*/  SHF.R.S32.HI R0, RZ, 0x1f, R191 ;  /* 0x0000001fff007819 */ /* 0x000fe400000114bf */
[----:B------:R-:W-:Y:S02]  /*c110*/  @!P2 LEA.HI.X R13, R193, R5, R7, 0x1, P6 ;  /* 0x00000005c10da211 */ /* 0x000fe400030f0c07 */
[-C--:B------:R-:W-:Y:S02]  /*c120*/  @!P1 LEA R14, P6, R192, R4.reuse, 0x1 ;  /* 0x00000004c00e9211 */ /* 0x080fe400078c08ff */
[----:B------:R-:W-:Y:S01]  /*c130*/  SHF.R.S32.HI R7, RZ, 0x1f, R190 ;  /* 0x0000001fff077819 */ /* 0x000fe200000114be */
[----:B------:R2:W-:Y:S01]  /*c140*/  @!P2 ST.E.128 desc[UR44][R12.64], R36 ;  /* 0x000000240c00a985 */ /* 0x0005e2000c101d2c */
[----:B------:R-:W-:-:S02]  /*c150*/  @!P3 LEA R24, P2, R191, R4, 0x1 ;  /* 0x00000004bf18b211 */ /* 0x000fc400078408ff */
[-C--:B------:R-:W-:Y:S02]  /*c160*/  @!P4 LEA R26, P0, R190, R4.reuse, 0x1 ;  /* 0x00000004be1ac211 */ /* 0x080fe400078008ff */
[-C--:B------:R-:W-:Y:S02]  /*c170*/  @!P1 LEA.HI.X R15, R192, R5.reuse, R15, 0x1, P6 ;  /* 0x00000005c00f9211 */ /* 0x080fe400030f0c0f */
[----:B-1----:R-:W-:Y:S02]  /*c180*/  @P5 LEA R8, P6, R152, R4, 0x1 ;  /* 0x0000000498085211 */ /* 0x002fe400078c08ff */
[-C--:B------:R-:W-:Y:S01]  /*c190*/  @!P3 LEA.HI.X R25, R191, R5.reuse, R0, 0x1, P2 ;  /* 0x00000005bf19b211 */ /* 0x080fe200010f0c00 */
[----:B------:R2:W-:Y:S01]  /*c1a0*/  @!P1 ST.E.128 desc[UR44][R14.64], R44 ;  /* 0x0000002c0e009985 */ /* 0x0005e2000c101d2c */
[-C--:B------:R-:W-:Y:S02]  /*c1b0*/  @!P4 LEA.HI.X R27, R190, R5.reuse, R7, 0x1, P0 ;  /* 0x00000005be1bc211 */ /* 0x080fe400000f0c07 */
[----:B------:R-:W-:Y:S01]  /*c1c0*/  @P5 LEA.HI.X R9, R152, R5, R33, 0x1, P6 ;  /* 0x0000000598095211 */ /* 0x000fe200030f0c21 */
[----:B------:R2:W-:Y:S01]  /*c1d0*/  @!P3 ST.E.128 desc[UR44][R24.64], R52 ;  /* 0x000000341800b985 */ /* 0x0005e2000c101d2c */
[----:B------:R-:W-:-:S03]  /*c1e0*/  LOP3.LUT P0, RZ, R3, 0x80, RZ, 0xc0, !PT ;  /* 0x0000008003ff7812 */ /* 0x000fc6000780c0ff */
[----:B------:R2:W-:Y:S04]  /*c1f0*/  @!P4 ST.E.128 desc[UR44][R26.64], R60 ;  /* 0x0000003c1a00c985 */ /* 0x0005e8000c101d2c */
[----:B------:R2:W-:Y:S06]  /*c200*/  @P5 ST.E.128 desc[UR44][R8.64], R68 ;  /* 0x0000004408005985 */ /* 0x0005ec000c101d2c */
[----:B------:R-:W-:Y:S05]  /*c210*/  @!P0 BRA `(.L_x_4242) ;  /* 0x0000002400648947 */ /* 0x000fea0003800000 */
[----:B------:R-:W-:Y:S02]  /*c220*/  LEA R4, P0, R229, R4, 0x1 ;  /* 0x00000004e5047211 */ /* 0x000fe400078008ff */
[----:B------:R-:W-:-:S04]  /*c230*/  SHF.R.S32.HI R0, RZ, 0x1f, R229 ;  /* 0x0000001fff007819 */ /* 0x000fc800000114e5 */
[----:B------:R-:W-:-:S05]  /*c240*/  LEA.HI.X R5, R229, R5, R0, 0x1, P0 ;  /* 0x00000005e5057211 */ /* 0x000fca00000f0c00 */
[----:B------:R4:W-:Y:S01]  /*c250*/  ST.E.128 desc[UR44][R4.64], R76 ;  /* 0x0000004c04007985 */ /* 0x0009e2000c101d2c */
[----:B------:R-:W-:Y:S05]  /*c260*/  BRA `(.L_x_4242) ;  /* 0x0000002400507947 */ /* 0x000fea0003800000 */
.L_x_4239:
[----:B------:R-:W2:Y:S01]  /*c270*/  LDL R0, [R1+0x28] ;  /* 0x0000280001007983 */ /* 0x000ea20000100800 */
[----:B------:R-:W-:Y:S01]  /*c280*/  ULDC.64 UR8, c[0x0][0xc08] ;  /* 0x0003020000087ab9 */ /* 0x000fe20000000a00 */
[----:B0-----:R-:W-:Y:S01]  /*c290*/  SHF.R.S32.HI R3, RZ, 0x1f, R188 ;  /* 0x0000001fff037819 */ /* 0x001fe200000114bc */
[----:B------:R-:W-:Y:S01]  /*c2a0*/  IMAD R7, R7, UR8, RZ ;  /* 0x0000000807077c24 */ /* 0x000fe2000f8e02ff */
[----:B------:R-:W-:Y:S01]  /*c2b0*/  ULDC.64 UR10, c[0x0][0xc40] ;  /* 0x00031000000a7ab9 */ /* 0x000fe20000000a00 */
[----:B------:R-:W-:Y:S01]  /*c2c0*/  IMAD.U32 R4, RZ, RZ, UR42 ;  /* 0x0000002aff047e24 */ /* 0x000fe2000f8e00ff */
[----:B------:R-:W-:Y:S01]  /*c2d0*/  ULDC.64 UR12, c[0x0][0xc30] ;  /* 0x00030c00000c7ab9 */ /* 0x000fe20000000a00 */
[C---:B------:R-:W-:Y:S01]  /*c2e0*/  IMAD R7, R8.reuse, UR9, R7 ;  /* 0x0000000908077c24 */ /* 0x040fe2000f8e0207 */
[----:B------:R-:W-:Y:S01]  /*c2f0*/  BSSY B1, `(.L_x_4243) ;  /* 0x00000d1000017945 */ /* 0x000fe20003800000 */
[----:B------:R-:W-:Y:S01]  /*c300*/  IMAD.WIDE.U32 R8, R8, UR8, RZ ;  /* 0x0000000808087c25 */ /* 0x000fe2000f8e00ff */
[----:B------:R-:W-:Y:S01]  /*c310*/  ULDC.64 UR8, c[0x0][0xc38] ;  /* 0x00030e0000087ab9 */ /* 0x000fe20000000a00 */
[----:B------:R-:W-:-:S02]  /*c320*/  SHF.R.S32.HI R22, RZ, 0x1f, R197 ;  /* 0x0000001fff167819 */ /* 0x000fc400000114c5 */
[----:B------:R-:W-:Y:S01]  /*c330*/  IMAD.IADD R9, R9, 0x1, R7 ;  /* 0x0000000109097824 */ /* 0x000fe200078e0207 */
[----:B------:R-:W-:Y:S01]  /*c340*/  SHF.R.S32.HI R23, RZ, 0x1f, R198 ;  /* 0x0000001fff177819 */ /* 0x000fe200000114c6 */
[----:B------:R-:W-:Y:S01]  /*c350*/  IMAD R3, R3, UR10, RZ ;  /* 0x0000000a03037c24 */ /* 0x000fe2000f8e02ff */
[----:B------:R-:W-:Y:S01]  /*c360*/  SHF.R.S32.HI R152, RZ, 0x1f, R199 ;  /* 0x0000001fff987819 */ /* 0x000fe200000114c7 */
[C---:B------:R-:W-:Y:S01]  /*c370*/  IMAD.WIDE.U32 R8, R189.reuse, UR8, R8 ;  /* 0x00000008bd087c25 */ /* 0x040fe2000f8e0008 */
[----:B------:R-:W-:Y:S01]  /*c380*/  ULDC UR8, c[0x0][0xce8] ;  /* 0x00033a0000087ab9 */ /* 0x000fe20000000800 */
[----:B------:R-:W-:Y:S01]  /*c390*/  SHF.R.S32.HI R153, RZ, 0x1f, R200 ;  /* 0x0000001fff997819 */ /* 0x000fe200000114c8 */
[----:B------:R-:W-:Y:S01]  /*c3a0*/  UISETP.NE.AND UP0, UPT, UR8, 0x1, UPT ;  /* 0x000000010800788c */ /* 0x000fe2000bf05270 */
[----:B------:R-:W-:Y:S01]  /*c3b0*/  IMAD R9, R189, UR9, R9 ;  /* 0x00000009bd097c24 */ /* 0x000fe2000f8e0209 */
[----:B------:R-:W-:Y:S01]  /*c3c0*/  UIMAD UR6, UR6, UR8, URZ ;  /* 0x00000008060672a4 */ /* 0x000fe2000f8e023f */
[C---:B------:R-:W-:Y:S01]  /*c3d0*/  IMAD R3, R188.reuse, UR11, R3 ;  /* 0x0000000bbc037c24 */ /* 0x040fe2000f8e0203 */
[----:B------:R-:W-:Y:S01]  /*c3e0*/  SHF.R.S32.HI R154, RZ, 0x1f, R201 ;  /* 0x0000001fff9a7819 */ /* 0x000fe200000114c9 */
[----:B------:R-:W-:Y:S01]  /*c3f0*/  IMAD.WIDE.U32 R8, R188, UR10, R8 ;  /* 0x0000000abc087c25 */ /* 0x000fe2000f8e0008 */
[----:B------:R-:W-:Y:S01]  /*c400*/  PLOP3.LUT P0, PT, PT, PT, UP0, 0x80, 0x0 ;  /* 0x000000000000781c */ /* 0x000fe20003f0f008 */
[----:B------:R-:W-:Y:S01]  /*c410*/  ULDC.64 UR10, c[0x0][0xc48] ;  /* 0x00031200000a7ab9 */ /* 0x000fe20000000a00 */
[----:B------:R-:W-:Y:S01]  /*c420*/  SHF.R.S32.HI R155, RZ, 0x1f, R202 ;  /* 0x0000001fff9b7819 */ /* 0x000fe200000114ca */
[----:B------:R-:W-:Y:S01]  /*c430*/  IMAD.IADD R9, R9, 0x1, R3 ;  /* 0x0000000109097824 */ /* 0x000fe200078e0203 */
[----:B------:R-:W-:Y:S01]  /*c440*/  SHF.R.S32.HI R156, RZ, 0x1f, R203 ;  /* 0x0000001fff9c7819 */ /* 0x000fe200000114cb */
[----:B------:R-:W-:Y:S01]  /*c450*/  @UP0 ULDC UR7, c[0x0][0xcec] ;  /* 0x00033b0000070ab9 */ /* 0x000fe20000000800 */
[----:B------:R-:W-:Y:S01]  /*c460*/  SHF.R.S32.HI R157, RZ, 0x1f, R204 ;  /* 0x0000001fff9d7819 */ /* 0x000fe200000114cc */
[----:B------:R-:W-:Y:S01]  /*c470*/  IMAD.WIDE.U32 R8, R195, UR10, R8 ;  /* 0x0000000ac3087c25 */ /* 0x000fe2000f8e0008 */
[----:B------:R-:W-:-:S02]  /*c480*/  SHF.R.S32.HI R158, RZ, 0x1f, R205 ;  /* 0x0000001fff9e7819 */ /* 0x000fc400000114cd */
[----:B------:R-:W-:Y:S01]  /*c490*/  SHF.R.S32.HI R159, RZ, 0x1f, R206 ;  /* 0x0000001fff9f7819 */ /* 0x000fe200000114ce */
[----:B------:R-:W-:Y:S01]  /*c4a0*/  IMAD R9, R195, UR11, R9 ;  /* 0x0000000bc3097c24 */ /* 0x000fe2000f8e0209 */
[----:B------:R-:W-:Y:S01]  /*c4b0*/  ULDC.64 UR10, c[0x0][0xc28] ;  /* 0x00030a00000a7ab9 */ /* 0x000fe20000000a00 */
        /* <DEDUP_REMOVED lines=23> */
[----:B------:R-:W-:Y:S01]  /*c630*/  @P0 IMAD.HI.U32 R0, R4, UR7, RZ ;  /* 0x0000000704000c27 */ /* 0x000fe2000f8e00ff */
[----:B------:R-:W-:-:S03]  /*c640*/  @UP0 ULDC UR7, c[0x0][0xcf0] ;  /* 0x00033c0000070ab9 */ /* 0x000fc60000000800 */
[----:B------:R-:W-:Y:S01]  /*c650*/  IMAD.MOV.U32 R3, RZ, RZ, R4 ;  /* 0x000000ffff037224 */ /* 0x000fe200078e0004 */
[----:B------:R-:W-:Y:S01]  /*c660*/  @P0 SHF.R.U32.HI R3, RZ, UR7, R0 ;  /* 0x00000007ff030c19 */ /* 0x000fe20008011600 */
[----:B------:R-:W-:-:S03]  /*c670*/  UIADD3 UR7, UR41, 0x38820, URZ ;  /* 0x0003882029077890 */ /* 0x000fc6000fffe03f */
[--C-:B------:R-:W-:Y:S01]  /*c680*/  SHF.R.S32.HI R0, RZ, 0x1f, R3.reuse ;  /* 0x0000001fff007819 */ /* 0x100fe20000011403 */
[----:B------:R-:W-:Y:S01]  /*c690*/  IMAD.MOV R5, RZ, RZ, -R3 ;  /* 0x000000ffff057224 */ /* 0x000fe200078e0a03 */
[----:B------:R-:W-:Y:S01]  /*c6a0*/  UPRMT UR7, URZ, 0x654, UR7 ;  /* 0x000006543f077896 */ /* 0x000fe20008000007 */
[----:B------:R-:W-:-:S04]  /*c6b0*/  IMAD.WIDE.U32 R8, R3, UR12, R8 ;  /* 0x0000000c03087c25 */ /* 0x000fc8000f8e0008 */
[----:B------:R-:W-:Y:S02]  /*c6c0*/  IMAD R0, R0, UR12, RZ ;  /* 0x0000000c00007c24 */ /* 0x000fe4000f8e02ff */
[----:B------:R-:W-:Y:S02]  /*c6d0*/  IMAD R5, R5, UR8, R4 ;  /* 0x0000000805057c24 */ /* 0x000fe4000f8e0204 */
[----:B------:R-:W-:Y:S01]  /*c6e0*/  IMAD R7, R3, UR13, R0 ;  /* 0x0000000d03077c24 */ /* 0x000fe2000f8e0200 */
[----:B------:R-:W-:Y:S01]  /*c6f0*/  SYNCS.ARRIVE.TRANS64.RED.A1T0 RZ, [UR7], RZ ;  /* 0x000000ffffff79a7 */ /* 0x000fe20008100407 */
[----:B------:R-:W-:Y:S01]  /*c700*/  IMAD.U32 R4, RZ, RZ, UR42 ;  /* 0x0000002aff047e24 */ /* 0x000fe2000f8e00ff */
[----:B------:R-:W-:Y:S01]  /*c710*/  SHF.R.S32.HI R0, RZ, 0x1f, R5 ;  /* 0x0000001fff007819 */ /* 0x000fe20000011405 */
[----:B------:R-:W-:Y:S02]  /*c720*/  IMAD.IADD R9, R9, 0x1, R7 ;  /* 0x0000000109097824 */ /* 0x000fe400078e0207 */
[----:B------:R-:W-:-:S02]  /*c730*/  IMAD R7, R4, 0x40, R17 ;  /* 0x0000004004077824 */ /* 0x000fc400078e0211 */
[----:B------:R-:W-:Y:S02]  /*c740*/  IMAD R0, R0, UR10, RZ ;  /* 0x0000000a00007c24 */ /* 0x000fe4000f8e02ff */
[----:B------:R-:W-:-:S04]  /*c750*/  IMAD.WIDE.U32 R8, R5, UR10, R8 ;  /* 0x0000000a05087c25 */ /* 0x000fc8000f8e0008 */
[----:B------:R-:W-:Y:S01]  /*c760*/  IMAD R3, R5, UR11, R0 ;  /* 0x0000000b05037c24 */ /* 0x000fe2000f8e0200 */
[----:B------:R-:W-:Y:S02]  /*c770*/  ULDC.64 UR10, c[0x0][0xc00] ;  /* 0x00030000000a7ab9 */ /* 0x000fe40000000a00 */
[----:B------:R-:W-:Y:S01]  /*c780*/  LEA R0, P0, R8, UR10, 0x2 ;  /* 0x0000000a08007c11 */ /* 0x000fe2000f8010ff */
[----:B------:R-:W-:-:S04]  /*c790*/  IMAD.IADD R3, R9, 0x1, R3 ;  /* 0x0000000109037824 */ /* 0x000fc800078e0203 */
[----:B------:R0:W1:Y:S01]  /*c7a0*/  SHFL.IDX PT, R13, R0, RZ, 0x1c1f ;  /* 0x001c1fff000d7589 */ /* 0x00006200000e0000 */
[----:B------:R-:W-:Y:S02]  /*c7b0*/  LEA.HI.X R3, R8, UR11, R3, 0x2, P0 ;  /* 0x0000000b08037c11 */ /* 0x000fe400080f1403 */
[----:B------:R-:W-:-:S03]  /*c7c0*/  ISETP.GE.AND P0, PT, R7, UR6, PT ;  /* 0x0000000607007c0c */ /* 0x000fc6000bf06270 */
[----:B------:R0:W2:Y:S10]  /*c7d0*/  SHFL.IDX PT, R12, R3, RZ, 0x1c1f ;  /* 0x001c1fff030c7589 */ /* 0x0000b400000e0000 */
[----:B0-----:R-:W-:Y:S05]  /*c7e0*/  @P0 BRA `(.L_x_4244) ;  /* 0x0000000800040947 */ /* 0x001fea0003800000 */
[----:B------:R-:W-:Y:S02]  /*c7f0*/  ULDC UR7, c[0x0][0xbc8] ;  /* 0x0002f20000077ab9 */ /* 0x000fe40000000800 */
[----:B------:R-:W-:Y:S02]  /*c800*/  ISETP.GE.AND P0, PT, R19, UR7, PT ;  /* 0x0000000713007c0c */ /* 0x000fe4000bf06270 */
[----:B------:R-:W-:Y:S02]  /*c810*/  ISETP.GE.AND P1, PT, R227, UR7, PT ;  /* 0x00000007e3007c0c */ /* 0x000fe4000bf26270 */
[----:B------:R-:W-:Y:S02]  /*c820*/  ISETP.GE.AND P4, PT, R219, UR7, PT ;  /* 0x00000007db007c0c */ /* 0x000fe4000bf86270 */
[----:B------:R-:W-:-:S07]  /*c830*/  ISETP.GE.AND P5, PT, R218, UR7, PT ;  /* 0x00000007da007c0c */ /* 0x000fce000bfa6270 */
[----:B-1----:R-:W-:-:S04]  /*c840*/  @!P0 LEA R4, P2, R19, R13, 0x2 ;  /* 0x0000000d13048211 */ /* 0x002fc800078410ff */
[----:B--2---:R-:W-:-:S05]  /*c850*/  @!P0 LEA.HI.X R5, R19, R12, R179, 0x2, P2 ;  /* 0x0000000c13058211 */ /* 0x004fca00010f14b3 */
[----:B------:R0:W-:Y:S01]  /*c860*/  @!P0 ST.E.64 desc[UR44][R4.64], R24 ;  /* 0x0000001804008985 */ /* 0x0001e2000c101b2c */
[----:B------:R-:W-:Y:S02]  /*c870*/  ISETP.GE.AND P0, PT, R226, UR7, PT ;  /* 0x00000007e2007c0c */ /* 0x000fe4000bf06270 */
[----:B0-----:R-:W-:-:S04]  /*c880*/  @!P1 LEA R4, P2, R227, R13, 0x2 ;  /* 0x0000000de3049211 */ /* 0x001fc800078410ff */
[----:B------:R-:W-:-:S05]  /*c890*/  @!P1 LEA.HI.X R5, R227, R12, R178, 0x2, P2 ;  /* 0x0000000ce3059211 */ /* 0x000fca00010f14b2 */
[----:B------:R0:W-:Y:S01]  /*c8a0*/  @!P1 ST.E.64 desc[UR44][R4.64], R28 ;  /* 0x0000001c04009985 */ /* 0x0001e2000c101b2c */
[----:B------:R-:W-:Y:S02]  /*c8b0*/  ISETP.GE.AND P1, PT, R225, UR7, PT ;  /* 0x00000007e1007c0c */ /* 0x000fe4000bf26270 */
[----:B0-----:R-:W-:-:S04]  /*c8c0*/  @!P0 LEA R4, P2, R226, R13, 0x2 ;  /* 0x0000000de2048211 */ /* 0x001fc800078410ff */
[----:B------:R-:W-:-:S05]  /*c8d0*/  @!P0 LEA.HI.X R5, R226, R12, R177, 0x2, P2 ;  /* 0x0000000ce2058211 */ /* 0x000fca00010f14b1 */
[----:B------:R0:W-:Y:S01]  /*c8e0*/  @!P0 ST.E.64 desc[UR44][R4.64], R32 ;  /* 0x0000002004008985 */ /* 0x0001e2000c101b2c */
[----:B------:R-:W-:Y:S02]  /*c8f0*/  ISETP.GE.AND P0, PT, R224, UR7, PT ;  /* 0x00000007e0007c0c */ /* 0x000fe4000bf06270 */
[----:B0-----:R-:W-:-:S04]  /*c900*/  @!P1 LEA R4, P2, R225, R13, 0x2 ;  /* 0x0000000de1049211 */ /* 0x001fc800078410ff */
[----:B------:R-:W-:Y:S02]  /*c910*/  @!P1 LEA.HI.X R5, R225, R12, R176, 0x2, P2 ;  /* 0x0000000ce1059211 */ /* 0x000fe400010f14b0 */
[----:B------:R-:W-:-:S03]  /*c920*/  ISETP.GE.AND P2, PT, R223, UR7, PT ;  /* 0x00000007df007c0c */ /* 0x000fc6000bf46270 */
[----:B------:R0:W-:Y:S02]  /*c930*/  @!P1 ST.E.64 desc[UR44][R4.64], R36 ;  /* 0x0000002404009985 */ /* 0x0001e4000c101b2c */
[----:B0-----:R-:W-:-:S04]  /*c940*/  @!P0 LEA R4, P1, R224, R13, 0x2 ;  /* 0x0000000de0048211 */ /* 0x001fc800078210ff */
[----:B------:R-:W-:Y:S02]  /*c950*/  @!P0 LEA.HI.X R5, R224, R12, R175, 0x2, P1 ;  /* 0x0000000ce0058211 */ /* 0x000fe400008f14af */
[----:B------:R-:W-:-:S03]  /*c960*/  ISETP.GE.AND P1, PT, R221, UR7, PT ;  /* 0x00000007dd007c0c */ /* 0x000fc6000bf26270 */
[----:B------:R0:W-:Y:S01]  /*c970*/  @!P0 ST.E.64 desc[UR44][R4.64], R40 ;  /* 0x0000002804008985 */ /* 0x0001e2000c101b2c */
[----:B------:R-:W-:-:S09]  /*c980*/  ISETP.GE.AND P0, PT, R222, UR7, PT ;  /* 0x00000007de007c0c */ /* 0x000fd2000bf06270 */
[-C--:B------:R-:W-:Y:S02]  /*c990*/  @!P1 LEA R8, P6, R221, R13.reuse, 0x2 ;  /* 0x0000000ddd089211 */ /* 0x080fe400078c10ff */
[----:B0-----:R-:W-:Y:S02]  /*c9a0*/  @!P2 LEA R4, P3, R223, R13, 0x2 ;  /* 0x0000000ddf04a211 */ /* 0x001fe400078610ff */
[-C--:B------:R-:W-:Y:S02]  /*c9b0*/  @!P1 LEA.HI.X R9, R221, R12.reuse, R20, 0x2, P6 ;  /* 0x0000000cdd099211 */ /* 0x080fe400030f1414 */
[----:B------:R-:W-:Y:S02]  /*c9c0*/  @!P2 LEA.HI.X R5, R223, R12, R174, 0x2, P3 ;  /* 0x0000000cdf05a211 */ /* 0x000fe400018f14ae */
[----:B------:R-:W-:-:S03]  /*c9d0*/  ISETP.GE.AND P3, PT, R220, UR7, PT ;  /* 0x00000007dc007c0c */ /* 0x000fc6000bf66270 */
[----:B------:R0:W-:Y:S02]  /*c9e0*/  @!P2 ST.E.64 desc[UR44][R4.64], R44 ;  /* 0x0000002c0400a985 */ /* 0x0001e4000c101b2c */
[----:B0-----:R-:W-:-:S04]  /*c9f0*/  @!P0 LEA R4, P2, R222, R13, 0x2 ;  /* 0x0000000dde048211 */ /* 0x001fc800078410ff */
[----:B------:R-:W-:-:S05]  /*ca00*/  @!P0 LEA.HI.X R5, R222, R12, R21, 0x2, P2 ;  /* 0x0000000cde058211 */ /* 0x000fca00010f1415 */
[----:B------:R0:W-:Y:S01]  /*ca10*/  @!P0 ST.E.64 desc[UR44][R4.64], R48 ;  /* 0x0000003004008985 */ /* 0x0001e2000c101b2c */
[----:B------:R-:W-:-:S03]  /*ca20*/  ISETP.GE.AND P0, PT, R217, UR7, PT ;  /* 0x00000007d9007c0c */ /* 0x000fc6000bf06270 */
[----:B------:R1:W-:Y:S01]  /*ca30*/  @!P1 ST.E.64 desc[UR44][R8.64], R52 ;  /* 0x0000003408009985 */ /* 0x0003e2000c101b2c */
[----:B------:R-:W-:Y:S02]  /*ca40*/  ISETP.GE.AND P1, PT, R216, UR7, PT ;  /* 0x00000007d8007c0c */ /* 0x000fe4000bf26270 */
[CC--:B0-----:R-:W-:Y:S02]  /*ca50*/  @!P3 LEA R4, P6, R220.reuse, R13.reuse, 0x2 ;  /* 0x0000000ddc04b211 */ /* 0x0c1fe400078c10ff */
[CC--:B-1----:R-:W-:Y:S02]  /*ca60*/  @!P4 LEA R8, P2, R219.reuse, R13.reuse, 0x2 ;  /* 0x0000000ddb08c211 */ /* 0x0c2fe400078410ff */
[-C--:B------:R-:W-:Y:S02]  /*ca70*/  @!P3 LEA.HI.X R5, R220, R12.reuse, R173, 0x2, P6 ;  /* 0x0000000cdc05b211 */ /* 0x080fe400030f14ad */
[----:B------:R-:W-:Y:S02]  /*ca80*/  @!P5 LEA R10, P6, R218, R13, 0x2 ;  /* 0x0000000dda0ad211 */ /* 0x000fe400078c10ff */
        /* <DEDUP_REMOVED lines=8> */
[CC--:B0-----:R-:W-:Y:S02]  /*cb10*/  @!P0 LEA R4, P6, R217.reuse, R13.reuse, 0x2 ;  /* 0x0000000dd9048211 */ /* 0x0c1fe400078c10ff */
[----:B-1----:R-:W-:Y:S02]  /*cb20*/  @!P1 LEA R8, P5, R216, R13, 0x2 ;  /* 0x0000000dd8089211 */ /* 0x002fe400078a10ff */
[----:B------:R-:W-:-:S02]  /*cb30*/  @!P0 LEA.HI.X R5, R217, R12, R170, 0x2, P6 ;  /* 0x0000000cd9058211 */ /* 0x000fc400030f14aa */
[-C--:B------:R-:W-:Y:S02]  /*cb40*/  @!P1 LEA.HI.X R9, R216, R12.reuse, R169, 0x2, P5 ;  /* 0x0000000cd8099211 */ /* 0x080fe400028f14a9 */
[----:B------:R-:W-:Y:S01]  /*cb50*/  ISETP.GE.AND P5, PT, R212, UR7, PT ;  /* 0x00000007d4007c0c */ /* 0x000fe2000bfa6270 */
[----:B------:R0:W-:Y:S01]  /*cb60*/  @!P0 ST.E.64 desc[UR44][R4.64], R68 ;  /* 0x0000004404008985 */ /* 0x0001e2000c101b2c */
[----:B--2---:R-:W-:Y:S02]  /*cb70*/  @!P2 LEA R10, P6, R215, R13, 0x2 ;  /* 0x0000000dd70aa211 */ /* 0x004fe400078c10ff */
[----:B------:R-:W-:Y:S01]  /*cb80*/  ISETP.GE.AND P0, PT, R211, UR7, PT ;  /* 0x00000007d3007c0c */ /* 0x000fe2000bf06270 */
[----:B------:R1:W-:Y:S01]  /*cb90*/  @!P1 ST.E.64 desc[UR44][R8.64], R72 ;  /* 0x0000004808009985 */ /* 0x0003e2000c101b2c */
[----:B------:R-:W-:-:S05]  /*cba0*/  @!P2 LEA.HI.X R11, R215, R12, R168, 0x2, P6 ;  /* 0x0000000cd70ba211 */ /* 0x000fca00030f14a8 */
[----:B------:R2:W-:Y:S01]  /*cbb0*/  @!P2 ST.E.64 desc[UR44][R10.64], R76 ;  /* 0x0000004c0a00a985 */ /* 0x0005e2000c101b2c */
[----:B0-----:R-:W-:-:S04]  /*cbc0*/  @!P3 LEA R4, P1, R214, R13, 0x2 ;  /* 0x0000000dd604b211 */ /* 0x001fc800078210ff */
[-C--:B------:R-:W-:Y:S02]  /*cbd0*/  @!P3 LEA.HI.X R5, R214, R12.reuse, R167, 0x2, P1 ;  /* 0x0000000cd605b211 */ /* 0x080fe400008f14a7 */
[----:B------:R-:W-:Y:S02]  /*cbe0*/  ISETP.GE.AND P1, PT, R210, UR7, PT ;  /* 0x00000007d2007c0c */ /* 0x000fe4000bf26270 */
[CC--:B-1----:R-:W-:Y:S01]  /*cbf0*/  @!P4 LEA R8, P2, R213.reuse, R13.reuse, 0x2 ;  /* 0x0000000dd508c211 */ /* 0x0c2fe200078410ff */
[----:B------:R0:W-:Y:S01]  /*cc00*/  @!P3 ST.E.64 desc[UR44][R4.64], R80 ;  /* 0x000000500400b985 */ /* 0x0001e2000c101b2c */
[----:B--2---:R-:W-:Y:S02]  /*cc10*/  @!P5 LEA R10, P6, R212, R13, 0x2 ;  /* 0x0000000dd40ad211 */ /* 0x004fe400078c10ff */
[----:B------:R-:W-:Y:S02]  /*cc20*/  @!P4 LEA.HI.X R9, R213, R12, R166, 0x2, P2 ;  /* 0x0000000cd509c211 */ /* 0x000fe400010f14a6 */
[----:B------:R-:W-:-:S02]  /*cc30*/  ISETP.GE.AND P2, PT, R209, UR7, PT ;  /* 0x00000007d1007c0c */ /* 0x000fc4000bf46270 */
[----:B------:R-:W-:Y:S01]  /*cc40*/  @!P5 LEA.HI.X R11, R212, R12, R165, 0x2, P6 ;  /* 0x0000000cd40bd211 */ /* 0x000fe200030f14a5 */
[----:B------:R1:W-:Y:S01]  /*cc50*/  @!P4 ST.E.64 desc[UR44][R8.64], R84 ;  /* 0x000000540800c985 */ /* 0x0003e2000c101b2c */
[----:B------:R-:W-:-:S03]  /*cc60*/  ISETP.GE.AND P4, PT, R207, UR7, PT ;  /* 0x00000007cf007c0c */ /* 0x000fc6000bf86270 */
[----:B------:R2:W-:Y:S01]  /*cc70*/  @!P5 ST.E.64 desc[UR44][R10.64], R88 ;  /* 0x000000580a00d985 */ /* 0x0005e2000c101b2c */
[----:B------:R-:W-:Y:S02]  /*cc80*/  ISETP.GE.AND P5, PT, R208, UR7, PT ;  /* 0x00000007d0007c0c */ /* 0x000fe4000bfa6270 */
[----:B0-----:R-:W-:-:S04]  /*cc90*/  @!P0 LEA R4, P6, R211, R13, 0x2 ;  /* 0x0000000dd3048211 */ /* 0x001fc800078c10ff */
[----:B------:R-:W-:Y:S02]  /*cca0*/  @!P0 LEA.HI.X R5, R211, R12, R164, 0x2, P6 ;  /* 0x0000000cd3058211 */ /* 0x000fe400030f14a4 */
[----:B-1----:R-:W-:-:S03]  /*ccb0*/  @!P1 LEA R8, P3, R210, R13, 0x2 ;  /* 0x0000000dd2089211 */ /* 0x002fc600078610ff */
[----:B------:R0:W-:Y:S01]  /*ccc0*/  @!P0 ST.E.64 desc[UR44][R4.64], R92 ;  /* 0x0000005c04008985 */ /* 0x0001e2000c101b2c */
[-C--:B------:R-:W-:Y:S02]  /*ccd0*/  @!P1 LEA.HI.X R9, R210, R12.reuse, R163, 0x2, P3 ;  /* 0x0000000cd2099211 */ /* 0x080fe400018f14a3 */
[----:B------:R-:W-:Y:S02]  /*cce0*/  ISETP.GE.AND P3, PT, R206, UR7, PT ;  /* 0x00000007ce007c0c */ /* 0x000fe4000bf66270 */
[CC--:B--2---:R-:W-:Y:S01]  /*ccf0*/  @!P2 LEA R10, P6, R209.reuse, R13.reuse, 0x2 ;  /* 0x0000000dd10aa211 */ /* 0x0c4fe200078c10ff */
[----:B------:R1:W-:Y:S01]  /*cd00*/  @!P1 ST.E.64 desc[UR44][R8.64], R96 ;  /* 0x0000006008009985 */ /* 0x0003e2000c101b2c */
[----:B------:R-:W-:Y:S02]  /*cd10*/  ISETP.GE.AND P1, PT, R204, UR7, PT ;  /* 0x00000007cc007c0c */ /* 0x000fe4000bf26270 */
[----:B------:R-:W-:Y:S02]  /*cd20*/  @!P2 LEA.HI.X R11, R209, R12, R162, 0x2, P6 ;  /* 0x0000000cd10ba211 */ /* 0x000fe400030f14a2 */
[----:B0-----:R-:W-:-:S03]  /*cd30*/  @!P5 LEA R4, P6, R208, R13, 0x2 ;  /* 0x0000000dd004d211 */ /* 0x001fc600078c10ff */
[----:B------:R0:W-:Y:S01]  /*cd40*/  @!P2 ST.E.64 desc[UR44][R10.64], R100 ;  /* 0x000000640a00a985 */ /* 0x0001e2000c101b2c */
[----:B------:R-:W-:Y:S02]  /*cd50*/  ISETP.GE.AND P2, PT, R205, UR7, PT ;  /* 0x00000007cd007c0c */ /* 0x000fe4000bf46270 */
[----:B------:R-:W-:Y:S02]  /*cd60*/  @!P5 LEA.HI.X R5, R208, R12, R161, 0x2, P6 ;  /* 0x0000000cd005d211 */ /* 0x000fe400030f14a1 */
[----:B-1----:R-:W-:-:S03]  /*cd70*/  @!P4 LEA R8, P0, R207, R13, 0x2 ;  /* 0x0000000dcf08c211 */ /* 0x002fc600078010ff */
[----:B------:R1:W-:Y:S01]  /*cd80*/  @!P5 ST.E.64 desc[UR44][R4.64], R104 ;  /* 0x000000680400d985 */ /* 0x0003e2000c101b2c */
[-C--:B------:R-:W-:Y:S02]  /*cd90*/  @!P4 LEA.HI.X R9, R207, R12.reuse, R160, 0x2, P0 ;  /* 0x0000000ccf09c211 */ /* 0x080fe400000f14a0 */
[----:B------:R-:W-:Y:S02]  /*cda0*/  ISETP.GE.AND P0, PT, R203, UR7, PT ;  /* 0x00000007cb007c0c */ /* 0x000fe4000bf06270 */
[CC--:B0-----:R-:W-:Y:S01]  /*cdb0*/  @!P3 LEA R10, P6, R206.reuse, R13.reuse, 0x2 ;  /* 0x0000000dce0ab211 */ /* 0x0c1fe200078c10ff */
[----:B------:R0:W-:Y:S03]  /*cdc0*/  @!P4 ST.E.64 desc[UR44][R8.64], R108 ;  /* 0x0000006c0800c985 */ /* 0x0001e6000c101b2c */
[----:B------:R-:W-:Y:S02]  /*cdd0*/  @!P3 LEA.HI.X R11, R206, R12, R159, 0x2, P6 ;  /* 0x0000000cce0bb211 */ /* 0x000fe400030f149f */
[----:B-1----:R-:W-:-:S03]  /*cde0*/  @!P2 LEA R4, P4, R205, R13, 0x2 ;  /* 0x0000000dcd04a211 */ /* 0x002fc600078810ff */
[----:B------:R1:W-:Y:S01]  /*cdf0*/  @!P3 ST.E.64 desc[UR44][R10.64], R112 ;  /* 0x000000700a00b985 */ /* 0x0003e2000c101b2c */
[----:B------:R-:W-:Y:S02]  /*ce00*/  ISETP.GE.AND P3, PT, R202, UR7, PT ;  /* 0x00000007ca007c0c */ /* 0x000fe4000bf66270 */
[-C--:B------:R-:W-:Y:S02]  /*ce10*/  @!P2 LEA.HI.X R5, R205, R12.reuse, R158, 0x2, P4 ;  /* 0x0000000ccd05a211 */ /* 0x080fe400020f149e */
[----:B------:R-:W-:Y:S02]  /*ce20*/  ISETP.GE.AND P4, PT, R201, UR7, PT ;  /* 0x00000007c9007c0c */ /* 0x000fe4000bf86270 */
[----:B0-----:R-:W-:Y:S01]  /*ce30*/  @!P1 LEA R8, P5, R204, R13, 0x2 ;  /* 0x0000000dcc089211 */ /* 0x001fe200078a10ff */
[----:B------:R0:W-:Y:S01]  /*ce40*/  @!P2 ST.E.64 desc[UR44][R4.64], R116 ;  /* 0x000000740400a985 */ /* 0x0001e2000c101b2c */
[----:B------:R-:W-:Y:S02]  /*ce50*/  ISETP.GE.AND P2, PT, R200, UR7, PT ;  /* 0x00000007c8007c0c */ /* 0x000fe4000bf46270 */
[----:B------:R-:W-:-:S02]  /*ce60*/  @!P1 LEA.HI.X R9, R204, R12, R157, 0x2, P5 ;  /* 0x0000000ccc099211 */ /* 0x000fc400028f149d */
[----:B-1----:R-:W-:-:S03]  /*ce70*/  @!P0 LEA R10, P6, R203, R13, 0x2 ;  /* 0x0000000dcb0a8211 */ /* 0x002fc600078c10ff */
[----:B------:R1:W-:Y:S01]  /*ce80*/  @!P1 ST.E.64 desc[UR44][R8.64], R120 ;  /* 0x0000007808009985 */ /* 0x0003e2000c101b2c */
[----:B------:R-:W-:Y:S02]  /*ce90*/  ISETP.GE.AND P1, PT, R199, UR7, PT ;  /* 0x00000007c7007c0c */ /* 0x000fe4000bf26270 */
[----:B------:R-:W-:Y:S02]  /*cea0*/  @!P0 LEA.HI.X R11, R203, R12, R156, 0x2, P6 ;  /* 0x0000000ccb0b8211 */ /* 0x000fe400030f149c */
[----:B0-----:R-:W-:-:S03]  /*ceb0*/  @!P3 LEA R4, P5, R202, R13, 0x2 ;  /* 0x0000000dca04b211 */ /* 0x001fc600078a10ff */
[----:B------:R0:W-:Y:S01]  /*cec0*/  @!P0 ST.E.64 desc[UR44][R10.64], R124 ;  /* 0x0000007c0a008985 */ /* 0x0001e2000c101b2c */
[----:B------:R-:W-:Y:S02]  /*ced0*/  ISETP.GE.AND P0, PT, R198, UR7, PT ;  /* 0x00000007c6007c0c */ /* 0x000fe4000bf06270 */
[-C--:B------:R-:W-:Y:S02]  /*cee0*/  @!P3 LEA.HI.X R5, R202, R12.reuse, R155, 0x2, P5 ;  /* 0x0000000cca05b211 */ /* 0x080fe400028f149b */
[----:B------:R-:W-:Y:S02]  /*cef0*/  ISETP.GE.AND P5, PT, R197, UR7, PT ;  /* 0x00000007c5007c0c */ /* 0x000fe4000bfa6270 */
[C---:B-1----:R-:W-:Y:S01]  /*cf00*/  @!P4 LEA R8, P6, R201.reuse, R13, 0x2 ;  /* 0x0000000dc908c211 */ /* 0x042fe200078c10ff */
[----:B------:R1:W-:Y:S03]  /*cf10*/  @!P3 ST.E.64 desc[UR44][R4.64], R128 ;  /* 0x000000800400b985 */ /* 0x0003e6000c101b2c */
[----:B------:R-:W-:-:S02]  /*cf20*/  @!P4 LEA.HI.X R9, R201, R12, R154, 0x2, P6 ;  /* 0x0000000cc909c211 */ /* 0x000fc400030f149a */
[----:B0-----:R-:W-:-:S03]  /*cf30*/  @!P1 LEA R10, P6, R199, R13, 0x2 ;  /* 0x0000000dc70a9211 */ /* 0x001fc600078c10ff */
[----:B------:R0:W-:Y:S01]  /*cf40*/  @!P4 ST.E.64 desc[UR44][R8.64], R132 ;  /* 0x000000840800c985 */ /* 0x0001e2000c101b2c */
[----:B------:R-:W-:Y:S02]  /*cf50*/  @!P1 LEA.HI.X R11, R199, R12, R152, 0x2, P6 ;  /* 0x0000000cc70b9211 */ /* 0x000fe400030f1498 */
[----:B-1----:R-:W-:-:S04]  /*cf60*/  @!P2 LEA R4, P3, R200, R13, 0x2 ;  /* 0x0000000dc804a211 */ /* 0x002fc800078610ff */
[-C--:B------:R-:W-:Y:S02]  /*cf70*/  @!P2 LEA.HI.X R5, R200, R12.reuse, R153, 0x2, P3 ;  /* 0x0000000cc805a211 */ /* 0x080fe400018f1499 */
[CC--:B------:R-:W-:Y:S02]  /*cf80*/  @!P5 LEA R14, P3, R197.reuse, R13.reuse, 0x2 ;  /* 0x0000000dc50ed211 */ /* 0x0c0fe400078610ff */
[C---:B0-----:R-:W-:Y:S01]  /*cf90*/  @!P0 LEA R8, P4, R198.reuse, R13, 0x2 ;  /* 0x0000000dc6088211 */ /* 0x041fe200078810ff */
[----:B------:R0:W-:Y:S01]  /*cfa0*/  @!P2 ST.E.64 desc[UR44][R4.64], R136 ;  /* 0x000000880400a985 */ /* 0x0001e2000c101b2c */
[-C--:B------:R-:W-:Y:S02]  /*cfb0*/  @!P5 LEA.HI.X R15, R197, R12.reuse, R22, 0x2, P3 ;  /* 0x0000000cc50fd211 */ /* 0x080fe400018f1416 */
[----:B------:R-:W-:Y:S01]  /*cfc0*/  @!P0 LEA.HI.X R9, R198, R12, R23, 0x2, P4 ;  /* 0x0000000cc6098211 */ /* 0x000fe200020f1417 */
[----:B------:R0:W-:Y:S04]  /*cfd0*/  @!P1 ST.E.64 desc[UR44][R10.64], R140 ;  /* 0x0000008c0a009985 */ /* 0x0001e8000c101b2c */
[----:B------:R0:W-:Y:S04]  /*cfe0*/  @!P0 ST.E.64 desc[UR44][R8.64], R144 ;  /* 0x0000009008008985 */ /* 0x0001e8000c101b2c */
[----:B------:R0:W-:Y:S02]  /*cff0*/  @!P5 ST.E.64 desc[UR44][R14.64], R148 ;  /* 0x000000940e00d985 */ /* 0x0001e4000c101b2c */
.L_x_4244:
[----:B------:R-:W-:Y:S05]  /*d000*/  BSYNC B1 ;  /* 0x0000000000017941 */ /* 0x000fea0003800000 */
.L_x_4243:
[----:B------:R-:W-:Y:S01]  /*d010*/  VIADD R7, R7, 0x8 ;  /* 0x0000000807077836 */ /* 0x000fe20000000000 */
[----:B------:R3:W4:Y:S04]  /*d020*/  SHFL.IDX PT, R18, R3, 0x1, 0x1c1f ;  /* 0x003c1f0003127f89 */ /* 0x00072800000e0000 */
[----:B------:R-:W-:Y:S01]  /*d030*/  ISETP.GE.AND P0, PT, R7, UR6, PT ;  /* 0x0000000607007c0c */ /* 0x000fe2000bf06270 */
[----:B------:R-:W0:-:S12]  /*d040*/  SHFL.IDX PT, R0, R0, 0x1, 0x1c1f ;  /* 0x003c1f0000007f89 */ /* 0x000e1800000e0000 */
[----:B---3--:R-:W-:Y:S05]  /*d050*/  @P0 BRA `(.L_x_4242) ;  /* 0x0000001400d40947 */ /* 0x008fea0003800000 */
[----:B------:R-:W-:Y:S02]  /*d060*/  ULDC UR6, c[0x0][0xbc8] ;  /* 0x0002f20000067ab9 */ /* 0x000fe40000000800 */
[----:B------:R-:W-:Y:S02]  /*d070*/  ISETP.GE.AND P4, PT, R19, UR6, PT ;  /* 0x0000000613007c0c */ /* 0x000fe4000bf86270 */
[----:B------:R-:W-:Y:S02]  /*d080*/  ISETP.GE.AND P2, PT, R227, UR6, PT ;  /* 0x00000006e3007c0c */ /* 0x000fe4000bf46270 */
[----:B------:R-:W-:Y:S02]  /*d090*/  ISETP.GE.AND P1, PT, R226, UR6, PT ;  /* 0x00000006e2007c0c */ /* 0x000fe4000bf26270 */
[----:B------:R-:W-:-:S07]  /*d0a0*/  ISETP.GE.AND P0, PT, R225, UR6, PT ;  /* 0x00000006e1007c0c */ /* 0x000fce000bf06270 */
[----:B0-----:R-:W-:-:S04]  /*d0b0*/  @!P4 LEA R4, P3, R19, R0, 0x2 ;  /* 0x000000001304c211 */ /* 0x001fc800078610ff */
[----:B----4-:R-:W-:Y:S02]  /*d0c0*/  @!P4 LEA.HI.X R5, R19, R18, R179, 0x2, P3 ;  /* 0x000000121305c211 */ /* 0x010fe400018f14b3 */
[----:B------:R-:W-:Y:S02]  /*d0d0*/  ISETP.GE.AND P3, PT, R224, UR6, PT ;  /* 0x00000006e0007c0c */ /* 0x000fe4000bf66270 */
[C---:B------:R-:W-:Y:S01]  /*d0e0*/  @!P1 LEA R8, P5, R226.reuse, R0, 0x2 ;  /* 0x00000000e2089211 */ /* 0x040fe200078a10ff */
[----:B------:R0:W-:Y:S01]  /*d0f0*/  @!P4 ST.E.64 desc[UR44][R4.64], R26 ;  /* 0x0000001a0400c985 */ /* 0x0001e2000c101b2c */
[----:B------:R-:W-:Y:S02]  /*d100*/  ISETP.GE.AND P4, PT, R223, UR6, PT ;  /* 0x00000006df007c0c */ /* 0x000fe4000bf86270 */
[----:B------:R-:W-:Y:S02]  /*d110*/  @!P1 LEA.HI.X R9, R226, R18, R177, 0x2, P5 ;  /* 0x00000012e2099211 */ /* 0x000fe400028f14b1 */
[----:B------:R-:W-:-:S02]  /*d120*/  ISETP.GE.AND P5, PT, R222, UR6, PT ;  /* 0x00000006de007c0c */ /* 0x000fc4000bfa6270 */
[----:B0-----:R-:W-:-:S04]  /*d130*/  @!P2 LEA R4, P6, R227, R0, 0x2 ;  /* 0x00000000e304a211 */ /* 0x001fc800078c10ff */
[----:B------:R-:W-:Y:S02]  /*d140*/  @!P2 LEA.HI.X R5, R227, R18, R178, 0x2, P6 ;  /* 0x00000012e305a211 */ /* 0x000fe400030f14b2 */
[----:B------:R-:W-:-:S03]  /*d150*/  @!P0 LEA R10, P6, R225, R0, 0x2 ;  /* 0x00000000e10a8211 */ /* 0x000fc600078c10ff */
[----:B------:R0:W-:Y:S01]  /*d160*/  @!P2 ST.E.64 desc[UR44][R4.64], R30 ;  /* 0x0000001e0400a985 */ /* 0x0001e2000c101b2c */
[----:B------:R-:W-:-:S03]  /*d170*/  @!P0 LEA.HI.X R11, R225, R18, R176, 0x2, P6 ;  /* 0x00000012e10b8211 */ /* 0x000fc600030f14b0 */
[----:B------:R3:W-:Y:S04]  /*d180*/  @!P1 ST.E.64 desc[UR44][R8.64], R34 ;  /* 0x0000002208009985 */ /* 0x0007e8000c101b2c */
[----:B------:R4:W-:Y:S01]  /*d190*/  @!P0 ST.E.64 desc[UR44][R10.64], R38 ;  /* 0x000000260a008985 */ /* 0x0009e2000c101b2c */
[----:B------:R-:W-:Y:S02]  /*d1a0*/  ISETP.GE.AND P0, PT, R221, UR6, PT ;  /* 0x00000006dd007c0c */ /* 0x000fe4000bf06270 */
[CC--:B0-----:R-:W-:Y:S02]  /*d1b0*/  @!P3 LEA R4, P1, R224.reuse, R0.reuse, 0x2 ;  /* 0x00000000e004b211 */ /* 0x0c1fe400078210ff */
[----:B---3--:R-:W-:Y:S02]  /*d1c0*/  @!P4 LEA R8, P2, R223, R0, 0x2 ;  /* 0x00000000df08c211 */ /* 0x008fe400078410ff */
[----:B------:R-:W-:-:S02]  /*d1d0*/  @!P3 LEA.HI.X R5, R224, R18, R175, 0x2, P1 ;  /* 0x00000012e005b211 */ /* 0x000fc400008f14af */
[----:B------:R-:W-:Y:S02]  /*d1e0*/  ISETP.GE.AND P1, PT, R220, UR6, PT ;  /* 0x00000006dc007c0c */ /* 0x000fe4000bf26270 */
[----:B------:R-:W-:Y:S01]  /*d1f0*/  @!P4 LEA.HI.X R9, R223, R18, R174, 0x2, P2 ;  /* 0x00000012df09c211 */ /* 0x000fe200010f14ae */
[----:B------:R0:W-:Y:S01]  /*d200*/  @!P3 ST.E.64 desc[UR44][R4.64], R42 ;  /* 0x0000002a0400b985 */ /* 0x0001e2000c101b2c */
[----:B------:R-:W-:Y:S02]  /*d210*/  ISETP.GE.AND P2, PT, R219, UR6, PT ;  /* 0x00000006db007c0c */ /* 0x000fe4000bf46270 */
[----:B----4-:R-:W-:Y:S01]  /*d220*/  @!P5 LEA R10, P6, R222, R0, 0x2 ;  /* 0x00000000de0ad211 */ /* 0x010fe200078c10ff */
[----:B------:R3:W-:Y:S01]  /*d230*/  @!P4 ST.E.64 desc[UR44][R8.64], R46 ;  /* 0x0000002e0800c985 */ /* 0x0007e2000c101b2c */
[----:B------:R-:W-:Y:S02]  /*d240*/  ISETP.GE.AND P3, PT, R218, UR6, PT ;  /* 0x00000006da007c0c */ /* 0x000fe4000bf66270 */
[----:B------:R-:W-:-:S02]  /*d250*/  @!P5 LEA.HI.X R11, R222, R18, R21, 0x2, P6 ;  /* 0x00000012de0bd211 */ /* 0x000fc400030f1415 */
[-C--:B--2---:R-:W-:Y:S02]  /*d260*/  @!P0 LEA R12, P6, R221, R0.reuse, 0x2 ;  /* 0x00000000dd0c8211 */ /* 0x084fe400078c10ff */
[----:B------:R-:W-:Y:S01]  /*d270*/  ISETP.GE.AND P4, PT, R217, UR6, PT ;  /* 0x00000006d9007c0c */ /* 0x000fe2000bf86270 */
[----:B------:R2:W-:Y:S01]  /*d280*/  @!P5 ST.E.64 desc[UR44][R10.64], R50 ;  /* 0x000000320a00d985 */ /* 0x0005e2000c101b2c */
[C---:B------:R-:W-:Y:S02]  /*d290*/  @!P1 LEA R14, P5, R220.reuse, R0, 0x2 ;  /* 0x00000000dc0e9211 */ /* 0x040fe400078a10ff */
[----:B-1----:R-:W-:Y:S02]  /*d2a0*/  @!P0 LEA.HI.X R13, R221, R18, R20, 0x2, P6 ;  /* 0x00000012dd0d8211 */ /* 0x002fe400030f1414 */
[----:B------:R-:W-:Y:S02]  /*d2b0*/  @!P2 LEA R20, P6, R219, R0, 0x2 ;  /* 0x00000000db14a211 */ /* 0x000fe400078c10ff */
[----:B------:R-:W-:Y:S01]  /*d2c0*/  @!P1 LEA.HI.X R15, R220, R18, R173, 0x2, P5 ;  /* 0x00000012dc0f9211 */ /* 0x000fe200028f14ad */
[----:B------:R1:W-:Y:S01]  /*d2d0*/  @!P0 ST.E.64 desc[UR44][R12.64], R54 ;  /* 0x000000360c008985 */ /* 0x0003e2000c101b2c */
[----:B------:R-:W-:-:S02]  /*d2e0*/  ISETP.GE.AND P5, PT, R216, UR6, PT ;  /* 0x00000006d8007c0c */ /* 0x000fc4000bfa6270 */
[----:B------:R-:W-:Y:S01]  /*d2f0*/  @!P2 LEA.HI.X R21, R219, R18, R172, 0x2, P6 ;  /* 0x00000012db15a211 */ /* 0x000fe200030f14ac */
[----:B------:R4:W-:Y:S01]  /*d300*/  @!P1 ST.E.64 desc[UR44][R14.64], R58 ;  /* 0x0000003a0e009985 */ /* 0x0009e2000c101b2c */
[----:B------:R-:W-:Y:S02]  /*d310*/  ISETP.GE.AND P0, PT, R215, UR6, PT ;  /* 0x00000006d7007c0c */ /* 0x000fe4000bf06270 */
[-C--:B0-----:R-:W-:Y:S01]  /*d320*/  @!P3 LEA R4, P6, R218, R0.reuse, 0x2 ;  /* 0x00000000da04b211 */ /* 0x081fe200078c10ff */
[----:B------:R0:W-:Y:S01]  /*d330*/  @!P2 ST.E.64 desc[UR44][R20.64], R62 ;  /* 0x0000003e1400a985 */ /* 0x0001e2000c101b2c */
[----:B---3--:R-:W-:Y:S02]  /*d340*/  @!P4 LEA R8, P2, R217, R0, 0x2 ;  /* 0x00000000d908c211 */ /* 0x008fe400078410ff */
[----:B------:R-:W-:Y:S02]  /*d350*/  ISETP.GE.AND P1, PT, R214, UR6, PT ;  /* 0x00000006d6007c0c */ /* 0x000fe4000bf26270 */
[----:B------:R-:W-:-:S02]  /*d360*/  @!P3 LEA.HI.X R5, R218, R18, R171, 0x2, P6 ;  /* 0x00000012da05b211 */ /* 0x000fc400030f14ab */
[----:B------:R-:W-:Y:S02]  /*d370*/  @!P4 LEA.HI.X R9, R217, R18, R170, 0x2, P2 ;  /* 0x00000012d909c211 */ /* 0x000fe400010f14aa */
[----:B------:R-:W-:Y:S01]  /*d380*/  ISETP.GE.AND P2, PT, R213, UR6, PT ;  /* 0x00000006d5007c0c */ /* 0x000fe2000bf46270 */
[----:B------:R-:W-:Y:S01]  /*d390*/  @!P3 ST.E.64 desc[UR44][R4.64], R66 ;  /* 0x000000420400b985 */ /* 0x000fe2000c101b2c */
[----:B--2---:R-:W-:-:S03]  /*d3a0*/  @!P5 LEA R10, P6, R216, R0, 0x2 ;  /* 0x00000000d80ad211 */ /* 0x004fc600078c10ff */
[----:B------:R2:W-:Y:S01]  /*d3b0*/  @!P4 ST.E.64 desc[UR44][R8.64], R70 ;  /* 0x000000460800c985 */ /* 0x0005e2000c101b2c */
[----:B------:R-:W-:Y:S02]  /*d3c0*/  @!P5 LEA.HI.X R11, R216, R18, R169, 0x2, P6 ;  /* 0x00000012d80bd211 */ /* 0x000fe400030f14a9 */
[CC--:B-1----:R-:W-:Y:S02]  /*d3d0*/  @!P0 LEA R12, P4, R215.reuse, R0.reuse, 0x2 ;  /* 0x00000000d70c8211 */ /* 0x0c2fe400078810ff */
[----:B----4-:R-:W-:Y:S01]  /*d3e0*/  @!P1 LEA R14, P3, R214, R0, 0x2 ;  /* 0x00000000d60e9211 */ /* 0x010fe200078610ff */
[----:B------:R1:W-:Y:S01]  /*d3f0*/  @!P5 ST.E.64 desc[UR44][R10.64], R74 ;  /* 0x0000004a0a00d985 */ /* 0x0003e2000c101b2c */
[----:B------:R-:W-:Y:S02]  /*d400*/  @!P0 LEA.HI.X R13, R215, R18, R168, 0x2, P4 ;  /* 0x00000012d70d8211 */ /* 0x000fe400020f14a8 */
[----:B------:R-:W-:Y:S02]  /*d410*/  ISETP.GE.AND P4, PT, R211, UR6, PT ;  /* 0x00000006d3007c0c */ /* 0x000fe4000bf86270 */
[----:B------:R-:W-:Y:S01]  /*d420*/  ISETP.GE.AND P5, PT, R212, UR6, PT ;  /* 0x00000006d4007c0c */ /* 0x000fe2000bfa6270 */
[----:B------:R3:W-:Y:S01]  /*d430*/  @!P0 ST.E.64 desc[UR44][R12.64], R78 ;  /* 0x0000004e0c008985 */ /* 0x0007e2000c101b2c */
[----:B0-----:R-:W-:-:S02]  /*d440*/  @!P2 LEA R20, P6, R213, R0, 0x2 ;  /* 0x00000000d514a211 */ /* 0x001fc400078c10ff */
[-C--:B------:R-:W-:Y:S02]  /*d450*/  @!P1 LEA.HI.X R15, R214, R18.reuse, R167, 0x2, P3 ;  /* 0x00000012d60f9211 */ /* 0x080fe400018f14a7 */
[----:B------:R-:W-:Y:S02]  /*d460*/  ISETP.GE.AND P3, PT, R210, UR6, PT ;  /* 0x00000006d2007c0c */ /* 0x000fe4000bf66270 */
[----:B------:R-:W-:Y:S01]  /*d470*/  @!P2 LEA.HI.X R21, R213, R18, R166, 0x2, P6 ;  /* 0x00000012d515a211 */ /* 0x000fe200030f14a6 */
[----:B------:R0:W-:Y:S01]  /*d480*/  @!P1 ST.E.64 desc[UR44][R14.64], R82 ;  /* 0x000000520e009985 */ /* 0x0001e2000c101b2c */
[----:B------:R-:W-:Y:S02]  /*d490*/  ISETP.GE.AND P1, PT, R208, UR6, PT ;  /* 0x00000006d0007c0c */ /* 0x000fe4000bf26270 */
[----:B--2---:R-:W-:Y:S01]  /*d4a0*/  @!P4 LEA R8, P0, R211, R0, 0x2 ;  /* 0x00000000d308c211 */ /* 0x004fe200078010ff */
[----:B------:R2:W-:Y:S01]  /*d4b0*/  @!P2 ST.E.64 desc[UR44][R20.64], R86 ;  /* 0x000000561400a985 */ /* 0x0005e2000c101b2c */
[----:B------:R-:W-:-:S02]  /*d4c0*/  ISETP.GE.AND P2, PT, R209, UR6, PT ;  /* 0x00000006d1007c0c */ /* 0x000fc4000bf46270 */
[C---:B------:R-:W-:Y:S02]  /*d4d0*/  @!P5 LEA R4, P6, R212.reuse, R0, 0x2 ;  /* 0x00000000d404d211 */ /* 0x040fe400078c10ff */
[-C--:B------:R-:W-:Y:S02]  /*d4e0*/  @!P4 LEA.HI.X R9, R211, R18.reuse, R164, 0x2, P0 ;  /* 0x00000012d309c211 */ /* 0x080fe400000f14a4 */
[----:B------:R-:W-:Y:S02]  /*d4f0*/  @!P5 LEA.HI.X R5, R212, R18, R165, 0x2, P6 ;  /* 0x00000012d405d211 */ /* 0x000fe400030f14a5 */
[----:B------:R-:W-:Y:S02]  /*d500*/  ISETP.GE.AND P0, PT, R207, UR6, PT ;  /* 0x00000006cf007c0c */ /* 0x000fe4000bf06270 */
[----:B-1----:R-:W-:Y:S01]  /*d510*/  @!P3 LEA R10, P6, R210, R0, 0x2 ;  /* 0x00000000d20ab211 */ /* 0x002fe200078c10ff */
[----:B------:R1:W-:Y:S01]  /*d520*/  @!P5 ST.E.64 desc[UR44][R4.64], R90 ;  /* 0x0000005a0400d985 */ /* 0x0003e2000c101b2c */
[----:B------:R-:W-:-:S02]  /*d530*/  ISETP.GE.AND P5, PT, R206, UR6, PT ;  /* 0x00000006ce007c0c */ /* 0x000fc4000bfa6270 */
[----:B------:R-:W-:Y:S01]  /*d540*/  @!P3 LEA.HI.X R11, R210, R18, R163, 0x2, P6 ;  /* 0x00000012d20bb211 */ /* 0x000fe200030f14a3 */
[----:B------:R4:W-:Y:S01]  /*d550*/  @!P4 ST.E.64 desc[UR44][R8.64], R94 ;  /* 0x0000005e0800c985 */ /* 0x0009e2000c101b2c */
[-C--:B---3--:R-:W-:Y:S02]  /*d560*/  @!P2 LEA R12, P6, R209, R0.reuse, 0x2 ;  /* 0x00000000d10ca211 */ /* 0x088fe400078c10ff */
[----:B------:R-:W-:Y:S01]  /*d570*/  ISETP.GE.AND P4, PT, R205, UR6, PT ;  /* 0x00000006cd007c0c */ /* 0x000fe2000bf86270 */
[----:B------:R3:W-:Y:S01]  /*d580*/  @!P3 ST.E.64 desc[UR44][R10.64], R98 ;  /* 0x000000620a00b985 */ /* 0x0007e2000c101b2c */
[----:B0-----:R-:W-:Y:S02]  /*d590*/  @!P1 LEA R14, P3, R208, R0, 0x2 ;  /* 0x00000000d00e9211 */ /* 0x001fe400078610ff */
[----:B------:R-:W-:Y:S02]  /*d5a0*/  @!P2 LEA.HI.X R13, R209, R18, R162, 0x2, P6 ;  /* 0x00000012d10da211 */ /* 0x000fe400030f14a2 */
[----:B--2---:R-:W-:-:S02]  /*d5b0*/  @!P0 LEA R20, P6, R207, R0, 0x2 ;  /* 0x00000000cf148211 */ /* 0x004fc400078c10ff */
[-C--:B------:R-:W-:Y:S01]  /*d5c0*/  @!P1 LEA.HI.X R15, R208, R18.reuse, R161, 0x2, P3 ;  /* 0x00000012d00f9211 */ /* 0x080fe200018f14a1 */
[----:B------:R0:W-:Y:S01]  /*d5d0*/  @!P2 ST.E.64 desc[UR44][R12.64], R102 ;  /* 0x000000660c00a985 */ /* 0x0001e2000c101b2c */
[----:B------:R-:W-:Y:S02]  /*d5e0*/  ISETP.GE.AND P3, PT, R204, UR6, PT ;  /* 0x00000006cc007c0c */ /* 0x000fe4000bf66270 */
[----:B------:R-:W-:Y:S01]  /*d5f0*/  @!P0 LEA.HI.X R21, R207, R18, R160, 0x2, P6 ;  /* 0x00000012cf158211 */ /* 0x000fe200030f14a0 */
[----:B------:R2:W-:Y:S01]  /*d600*/  @!P1 ST.E.64 desc[UR44][R14.64], R106 ;  /* 0x0000006a0e009985 */ /* 0x0005e2000c101b2c */
[-C--:B-1----:R-:W-:Y:S02]  /*d610*/  @!P5 LEA R4, P1, R206, R0.reuse, 0x2 ;  /* 0x00000000ce04d211 */ /* 0x082fe400078210ff */
[----:B----4-:R-:W-:Y:S01]  /*d620*/  @!P4 LEA R8, P2, R205, R0, 0x2 ;  /* 0x00000000cd08c211 */ /* 0x010fe200078410ff */
[----:B------:R-:W-:Y:S01]  /*d630*/  @!P0 ST.E.64 desc[UR44][R20.64], R110 ;  /* 0x0000006e14008985 */ /* 0x000fe2000c101b2c */
[----:B------:R-:W-:-:S02]  /*d640*/  ISETP.GE.AND P0, PT, R203, UR6, PT ;  /* 0x00000006cb007c0c */ /* 0x000fc4000bf06270 */
[----:B------:R-:W-:Y:S02]  /*d650*/  @!P5 LEA.HI.X R5, R206, R18, R159, 0x2, P1 ;  /* 0x00000012ce05d211 */ /* 0x000fe400008f149f */
[----:B------:R-:W-:Y:S02]  /*d660*/  ISETP.GE.AND P1, PT, R202, UR6, PT ;  /* 0x00000006ca007c0c */ /* 0x000fe4000bf26270 */
[C---:B---3--:R-:W-:Y:S01]  /*d670*/  @!P3 LEA R10, P6, R204.reuse, R0, 0x2 ;  /* 0x00000000cc0ab211 */ /* 0x048fe200078c10ff */
[----:B------:R1:W-:Y:S01]  /*d680*/  @!P5 ST.E.64 desc[UR44][R4.64], R114 ;  /* 0x000000720400d985 */ /* 0x0003e2000c101b2c */
[-C--:B------:R-:W-:Y:S02]  /*d690*/  @!P4 LEA.HI.X R9, R205, R18.reuse, R158, 0x2, P2 ;  /* 0x00000012cd09c211 */ /* 0x080fe400010f149e */
[----:B------:R-:W-:Y:S02]  /*d6a0*/  @!P3 LEA.HI.X R11, R204, R18, R157, 0x2, P6 ;  /* 0x00000012cc0bb211 */ /* 0x000fe400030f149d */
[----:B------:R-:W-:Y:S01]  /*d6b0*/  ISETP.GE.AND P2, PT, R199, UR6, PT ;  /* 0x00000006c7007c0c */ /* 0x000fe2000bf46270 */
[----:B------:R3:W-:Y:S01]  /*d6c0*/  @!P4 ST.E.64 desc[UR44][R8.64], R118 ;  /* 0x000000760800c985 */ /* 0x0007e2000c101b2c */
[----:B------:R-:W-:-:S02]  /*d6d0*/  ISETP.GE.AND P4, PT, R201, UR6, PT ;  /* 0x00000006c9007c0c */ /* 0x000fc4000bf86270 */
[C---:B0-----:R-:W-:Y:S01]  /*d6e0*/  @!P0 LEA R12, P5, R203.reuse, R0, 0x2 ;  /* 0x00000000cb0c8211 */ /* 0x041fe200078a10ff */
[----:B------:R0:W-:Y:S01]  /*d6f0*/  @!P3 ST.E.64 desc[UR44][R10.64], R122 ;  /* 0x0000007a0a00b985 */ /* 0x0001e2000c101b2c */
[----:B------:R-:W-:Y:S02]  /*d700*/  ISETP.GE.AND P3, PT, R200, UR6, PT ;  /* 0x00000006c8007c0c */ /* 0x000fe4000bf66270 */
[----:B------:R-:W-:Y:S02]  /*d710*/  @!P0 LEA.HI.X R13, R203, R18, R156, 0x2, P5 ;  /* 0x00000012cb0d8211 */ /* 0x000fe400028f149c */
[----:B------:R-:W-:Y:S02]  /*d720*/  ISETP.GE.AND P5, PT, R198, UR6, PT ;  /* 0x00000006c6007c0c */ /* 0x000fe4000bfa6270 */
[-C--:B--2---:R-:W-:Y:S01]  /*d730*/  @!P1 LEA R14, P6, R202, R0.reuse, 0x2 ;  /* 0x00000000ca0e9211 */ /* 0x084fe200078c10ff */
[----:B------:R2:W-:Y:S02]  /*d740*/  @!P0 ST.E.64 desc[UR44][R12.64], R126 ;  /* 0x0000007e0c008985 */ /* 0x0005e4000c101b2c */
[----:B-1----:R-:W-:-:S02]  /*d750*/  @!P4 LEA R4, P0, R201, R0, 0x2 ;  /* 0x00000000c904c211 */ /* 0x002fc400078010ff */
[----:B------:R-:W-:Y:S02]  /*d760*/  @!P1 LEA.HI.X R15, R202, R18, R155, 0x2, P6 ;  /* 0x00000012ca0f9211 */ /* 0x000fe400030f149b */
[----:B---3--:R-:W-:Y:S02]  /*d770*/  @!P3 LEA R8, P6, R200, R0, 0x2 ;  /* 0x00000000c808b211 */ /* 0x008fe400078c10ff */
[----:B------:R-:W-:Y:S01]  /*d780*/  @!P4 LEA.HI.X R5, R201, R18, R154, 0x2, P0 ;  /* 0x00000012c905c211 */ /* 0x000fe200000f149a */
[----:B------:R2:W-:Y:S01]  /*d790*/  @!P1 ST.E.64 desc[UR44][R14.64], R130 ;  /* 0x000000820e009985 */ /* 0x0005e2000c101b2c */
[-C--:B0-----:R-:W-:Y:S02]  /*d7a0*/  @!P2 LEA R10, P1, R199, R0.reuse, 0x2 ;  /* 0x00000000c70aa211 */ /* 0x081fe400078210ff */
[----:B------:R-:W-:Y:S01]  /*d7b0*/  @!P5 LEA R20, P0, R198, R0, 0x2 ;  /* 0x00000000c614d211 */ /* 0x000fe200078010ff */
        /* <DEDUP_REMOVED lines=9> */
[----:B--2---:R-:W-:-:S04]  /*d850*/  LEA R4, P0, R197, R0, 0x2 ;  /* 0x00000000c5047211 */ /* 0x004fc800078010ff */
[----:B------:R-:W-:-:S05]  /*d860*/  LEA.HI.X R5, R197, R18, R22, 0x2, P0 ;  /* 0x00000012c5057211 */ /* 0x000fca00000f1416 */
[----:B------:R0:W-:Y:S01]  /*d870*/  ST.E.64 desc[UR44][R4.64], R150 ;  /* 0x0000009604007985 */ /* 0x0001e2000c101b2c */
[----:B------:R-:W-:Y:S05]  /*d880*/  BRA `(.L_x_4242) ;  /* 0x0000000c00c87947 */ /* 0x000fea0003800000 */
.L_x_4236:
[----:B------:R-:W0:Y:S01]  /*d890*/  LDC.64 R8, c[0x0][0xd00] ;  /* 0x00034000ff087b82 */ /* 0x000e220000000a00 */
[----:B------:R-:W-:Y:S01]  /*d8a0*/  ULDC.64 UR6, c[0x0][0xd08] ;  /* 0x0003420000067ab9 */ /* 0x000fe20000000a00 */
[----:B------:R-:W-:Y:S01]  /*d8b0*/  IMAD.MOV.U32 R3, RZ, RZ, RZ ;  /* 0x000000ffff037224 */ /* 0x000fe200078e00ff */
[----:B------:R-:W-:-:S04]  /*d8c0*/  ISETP.NE.U32.AND P1, PT, RZ, UR6, PT ;  /* 0x00000006ff007c0c */ /* 0x000fc8000bf25070 */
[----:B------:R-:W-:Y:S01]  /*d8d0*/  ISETP.NE.AND.EX P1, PT, RZ, UR7, PT, P1 ;  /* 0x00000007ff007c0c */ /* 0x000fe2000bf25310 */
[----:B------:R-:W1:Y:S01]  /*d8e0*/  LDC.64 R4, c[0x0][0xd00] ;  /* 0x00034000ff047b82 */ /* 0x000e620000000a00 */
[----:B0-----:R-:W-:-:S04]  /*d8f0*/  ISETP.NE.U32.AND P0, PT, R8, RZ, PT ;  /* 0x000000ff0800720c */ /* 0x001fc80003f05070 */
[----:B------:R-:W-:Y:S01]  /*d900*/  ISETP.NE.AND.EX P0, PT, R9, RZ, PT, P0 ;  /* 0x000000ff0900720c */ /* 0x000fe20003f05300 */
[----:B-1----:R-:W-:-:S06]  /*d910*/  IMAD.WIDE R8, R188, 0x4, R4 ;  /* 0x00000004bc087825 */ /* 0x002fcc00078e0204 */
[C---:B------:R-:W-:Y:S01]  /*d920*/  @P1 LEA R4, P2, R188.reuse, UR6, 0x2 ;  /* 0x00000006bc041c11 */ /* 0x040fe2000f8410ff */
[----:B------:R-:W-:Y:S02]  /*d930*/  ULDC UR6, c[0x0][0xb88] ;  /* 0x0002e20000067ab9 */ /* 0x000fe40000000800 */
[----:B------:R-:W-:Y:S01]  /*d940*/  IMAD.U32 R0, RZ, RZ, UR6 ;  /* 0x00000006ff007e24 */ /* 0x000fe2000f8e00ff */
[----:B------:R-:W-:Y:S02]  /*d950*/  @P1 LEA.HI.X R5, R188, UR7, R196, 0x2, P2 ;  /* 0x00000007bc051c11 */ /* 0x000fe400090f14c4 */
[----:B------:R0:W5:Y:S04]  /*d960*/  @P0 LDG.E R3, desc[UR44][R8.64] ;  /* 0x0000002c08030981 */ /* 0x000168000c1e1900 */
[----:B------:R0:W5:Y:S01]  /*d970*/  @P1 LDG.E R0, desc[UR44][R4.64] ;  /* 0x0000002c04001981 */ /* 0x000162000c1e1900 */
[----:B------:R-:W-:Y:S01]  /*d980*/  ISETP.NE.AND P2, PT, R22, RZ, PT ;  /* 0x000000ff1600720c */ /* 0x000fe20003f45270 */
[----:B------:R-:W1:-:S12]  /*d990*/  S2R R7, SR_TID.X ;  /* 0x0000000000077919 */ /* 0x000e580000002100 */
[----:B------:R-:W2:Y:S01]  /*d9a0*/  @!P2 LDC R22, c[0x0][0xbd4] ;  /* 0x0002f500ff16ab82 */ /* 0x000ea20000000800 */
[----:B-1----:R-:W-:Y:S01]  /*d9b0*/  VIADD R28, R7, 0xffffff80 ;  /* 0xffffff80071c7836 */ /* 0x002fe20000000000 */
[----:B--2---:R-:W-:-:S04]  /*d9c0*/  ISETP.GT.AND P2, PT, R22, 0x1, PT ;  /* 0x000000011600780c */ /* 0x004fc80003f44270 */
[----:B------:R-:W-:Y:S01]  /*d9d0*/  ISETP.GT.AND P3, PT, R28, 0x3f, PT ;  /* 0x0000003f1c00780c */ /* 0x000fe20003f64270 */
[----:B0-----:R-:W-:-:S12]  /*d9e0*/  @P1 BRA `(.L_x_4245) ;  /* 0x0000000000101947 */ /* 0x001fd80003800000 */
[----:B------:R-:W-:Y:S05]  /*d9f0*/  @!P0 BRA `(.L_x_4245) ;  /* 0x00000000000c8947 */ /* 0x000fea0003800000 */
[----:B------:R-:W2:Y:S04]  /*da00*/  LDG.E R5, desc[UR44][R8.64] ;  /* 0x0000002c08057981 */ /* 0x000ea8000c1e1900 */
[----:B-----5:R-:W2:Y:S02]  /*da10*/  LDG.E R0, desc[UR44][R8.64+0x4] ;  /* 0x0000042c08007981 */ /* 0x020ea4000c1e1900 */
[----:B--2---:R-:W-:-:S07]  /*da20*/  IMAD.IADD R0, R0, 0x1, -R5 ;  /* 0x0000000100007824 */ /* 0x004fce00078e0a05 */
.L_x_4245:
[----:B------:R-:W-:Y:S01]  /*da30*/  BSSY B1, `(.L_x_4246) ;  /* 0x0000038000017945 */ /* 0x000fe20003800000 */
[----:B------:R-:W-:Y:S02]  /*da40*/  SEL R25, R188, RZ, !P0 ;  /* 0x000000ffbc197207 */ /* 0x000fe40004000000 */
[----:B------:R-:W-:Y:S02]  /*da50*/  SEL R196, R196, RZ, !P0 ;  /* 0x000000ffc4c47207 */ /* 0x000fe40004000000 */
[----:B-----5:R-:W-:Y:S01]  /*da60*/  SHF.R.S32.HI R24, RZ, 0x1f, R3 ;  /* 0x0000001fff187819 */ /* 0x020fe20000011403 */
[----:B------:R-:W-:Y:S06]  /*da70*/  @P3 BRA `(.L_x_4247) ;  /* 0x0000000000cc3947 */ /* 0x000fec0003800000 */
[----:B------:R-:W0:Y:S01]  /*da80*/  S2R R4, SR_TID.X ;  /* 0x0000000000047919 */ /* 0x000e220000002100 */
[----:B------:R-:W1:Y:S01]  /*da90*/  LDC R27, c[0x0][0xce8] ;  /* 0x00033a00ff1b7b82 */ /* 0x000e620000000800 */
[----:B------:R-:W-:-:S04]  /*daa0*/  IMAD.U32 R5, RZ, RZ, UR42 ;  /* 0x0000002aff057e24 */ /* 0x000fc8000f8e00ff */
[----:B0-----:R-:W-:Y:S02]  /*dab0*/  IMAD R4, R5, 0x40, R4 ;  /* 0x0000004005047824 */ /* 0x001fe400078e0204 */
[----:B-1----:R-:W-:Y:S02]  /*dac0*/  IMAD R5, R0, R27, RZ ;  /* 0x0000001b00057224 */ /* 0x002fe400078e02ff */
[----:B------:R-:W-:-:S05]  /*dad0*/  VIADD R26, R4, 0xffffff80 ;  /* 0xffffff80041a7836 */ /* 0x000fca0000000000 */
[----:B------:R-:W-:-:S13]  /*dae0*/  ISETP.GE.AND P0, PT, R26, R5, PT ;  /* 0x000000051a00720c */ /* 0x000fda0003f06270 */
[----:B------:R-:W-:Y:S05]  /*daf0*/  @P0 BRA `(.L_x_4247) ;  /* 0x0000000000ac0947 */ /* 0x000fea0003800000 */
[----:B------:R-:W-:Y:S01]  /*db00*/  ISETP.NE.AND P1, PT, R27, 0x1, PT ;  /* 0x000000011b00780c */ /* 0x000fe20003f25270 */
[----:B------:R-:W0:Y:S01]  /*db10*/  LDC.64 R4, c[0x0][0xca8] ;  /* 0x00032a00ff047b82 */ /* 0x000e220000000a00 */
[----:B------:R-:W-:Y:S01]  /*db20*/  ISETP.GT.AND P0, PT, R22, 0x1, PT ;  /* 0x000000011600780c */ /* 0x000fe20003f04270 */
[----:B------:R-:W-:Y:S02]  /*db30*/  IMAD.MOV.U32 R22, RZ, RZ, 0xab8 ;  /* 0x00000ab8ff167424 */ /* 0x000fe400078e00ff */
[----:B------:R-:W-:Y:S01]  /*db40*/  IMAD.MOV.U32 R7, RZ, RZ, R26 ;  /* 0x000000ffff077224 */ /* 0x000fe200078e001a */
[----:B------:R-:W-:Y:S02]  /*db50*/  SEL R195, R195, RZ, P0 ;  /* 0x000000ffc3c37207 */ /* 0x000fe40000000000 */
[----:B------:R-:W-:-:S04]  /*db60*/  SEL R22, R22, 0xa78, P0 ;  /* 0x00000a7816167807 */ /* 0x000fc80000000000 */
[----:B------:R-:W1:Y:S08]  /*db70*/  LDC.64 R14, c[0x0][R22+0x220] ;  /* 0x00008800160e7b82 */ /* 0x000e700000000a00 */
[----:B------:R-:W2:Y:S08]  /*db80*/  @P1 LDC R21, c[0x0][0xcec] ;  /* 0x00033b00ff151b82 */ /* 0x000eb00000000800 */
[----:B------:R-:W3:Y:S08]  /*db90*/  LDC.64 R12, c[0x0][R22+0x218] ;  /* 0x00008600160c7b82 */ /* 0x000ef00000000a00 */
[----:B------:R-:W4:Y:S01]  /*dba0*/  @P1 LDC R29, c[0x0][0xcf0] ;  /* 0x00033c00ff1d1b82 */ /* 0x000f220000000800 */
[----:B-1----:R-:W-:-:S04]  /*dbb0*/  IMAD R15, R15, R25, RZ ;  /* 0x000000190f0f7224 */ /* 0x002fc800078e02ff */
[----:B------:R-:W-:-:S03]  /*dbc0*/  IMAD R15, R14, R196, R15 ;  /* 0x000000c40e0f7224 */ /* 0x000fc600078e020f */
[----:B------:R-:W1:Y:S01]  /*dbd0*/  LDC.64 R10, c[0x0][R22+0x228] ;  /* 0x00008a00160a7b82 */ /* 0x000e620000000a00 */
[----:B--2---:R-:W-:-:S04]  /*dbe0*/  @P1 IMAD.HI.U32 R18, R26, R21, RZ ;  /* 0x000000151a121227 */ /* 0x004fc800078e00ff */
[----:B------:R-:W-:-:S03]  /*dbf0*/  IMAD.WIDE.U32 R20, R14, R25, RZ ;  /* 0x000000190e147225 */ /* 0x000fc600078e00ff */
[----:B------:R-:W2:Y:S01]  /*dc00*/  LDC.64 R8, c[0x0][R22+0x210] ;  /* 0x0000840016087b82 */ /* 0x000ea20000000a00 */
[-C--:B---3--:R-:W-:Y:S02]  /*dc10*/  IMAD R23, R13, R189.reuse, RZ ;  /* 0x000000bd0d177224 */ /* 0x088fe400078e02ff */
[----:B------:R-:W-:-:S04]  /*dc20*/  IMAD.WIDE.U32 R12, R12, R189, RZ ;  /* 0x000000bd0c0c7225 */ /* 0x000fc800078e00ff */
[----:B------:R-:W-:Y:S01]  /*dc30*/  IMAD.IADD R14, R21, 0x1, R15 ;  /* 0x00000001150e7824 */ /* 0x000fe200078e020f */
[----:B----4-:R-:W-:Y:S01]  /*dc40*/  @P1 SHF.R.U32.HI R7, RZ, R29, R18 ;  /* 0x0000001dff071219 */ /* 0x010fe20000011612 */
[----:B0-----:R-:W0:Y:S01]  /*dc50*/  @!P0 LDC R4, c[0x0][0xc50] ;  /* 0x00031400ff048b82 */ /* 0x001e220000000800 */
[----:B------:R-:W-:Y:S01]  /*dc60*/  IMAD.IADD R23, R13, 0x1, R23 ;  /* 0x000000010d177824 */ /* 0x000fe200078e0217 */
[----:B------:R-:W-:Y:S02]  /*dc70*/  IADD3 R12, P1, P3, R20, R12, R3 ;  /* 0x0000000c140c7210 */ /* 0x000fe40007b3e003 */
[----:B------:R-:W-:Y:S02]  /*dc80*/  IMAD.MOV R13, RZ, RZ, -R7 ;  /* 0x000000ffff0d7224 */ /* 0x000fe400078e0a07 */
[----:B------:R-:W-:Y:S01]  /*dc90*/  IADD3.X R14, R14, R23, R24, P1, P3 ;  /* 0x000000170e0e7210 */ /* 0x000fe20000fe6418 */
[-C--:B-1----:R-:W-:Y:S01]  /*dca0*/  IMAD R15, R11, R195.reuse, RZ ;  /* 0x000000c30b0f7224 */ /* 0x082fe200078e02ff */
[----:B------:R-:W1:Y:S01]  /*dcb0*/  @!P0 LDC R5, c[0x0][0xc54] ;  /* 0x00031500ff058b82 */ /* 0x000e620000000800 */
[----:B------:R-:W-:-:S04]  /*dcc0*/  IMAD.WIDE.U32 R10, R10, R195, RZ ;  /* 0x000000c30a0a7225 */ /* 0x000fc800078e00ff */
[----:B------:R-:W-:Y:S01]  /*dcd0*/  IMAD.IADD R15, R11, 0x1, R15 ;  /* 0x000000010b0f7824 */ /* 0x000fe200078e020f */
[----:B------:R-:W-:Y:S01]  /*dce0*/  IADD3 R10, P0, P1, R7, R12, R10 ;  /* 0x0000000c070a7210 */ /* 0x000fe2000791e00a */
[----:B------:R-:W-:Y:S01]  /*dcf0*/  IMAD R13, R27, R13, R26 ;  /* 0x0000000d1b0d7224 */ /* 0x000fe200078e021a */
[----:B------:R-:W-:-:S03]  /*dd00*/  SHF.R.S32.HI R7, RZ, 0x1f, R7 ;  /* 0x0000001fff077819 */ /* 0x000fc60000011407 */
[----:B--2---:R-:W-:Y:S01]  /*dd10*/  IMAD R9, R9, R13, RZ ;  /* 0x0000000d09097224 */ /* 0x004fe200078e02ff */
[----:B------:R-:W-:Y:S02]  /*dd20*/  IADD3.X R11, R7, R14, R15, P0, P1 ;  /* 0x0000000e070b7210 */ /* 0x000fe400007e240f */
[----:B------:R-:W-:-:S05]  /*dd30*/  SHF.R.S32.HI R7, RZ, 0x1f, R13 ;  /* 0x0000001fff077819 */ /* 0x000fca000001140d */
[C---:B------:R-:W-:Y:S02]  /*dd40*/  IMAD R7, R8.reuse, R7, R9 ;  /* 0x0000000708077224 */ /* 0x040fe400078e0209 */
[----:B------:R-:W-:-:S04]  /*dd50*/  IMAD.WIDE.U32 R8, R8, R13, R10 ;  /* 0x0000000d08087225 */ /* 0x000fc800078e000a */
[----:B------:R-:W-:Y:S01]  /*dd60*/  IMAD.IADD R7, R9, 0x1, R7 ;  /* 0x0000000109077824 */ /* 0x000fe200078e0207 */
[----:B0-----:R-:W-:-:S04]  /*dd70*/  LEA R4, P0, R8, R4, 0x2 ;  /* 0x0000000408047211 */ /* 0x001fc800078010ff */
[----:B-1----:R-:W-:Y:S01]  /*dd80*/  LEA.HI.X R5, R8, R5, R7, 0x2, P0 ;  /* 0x0000000508057211 */ /* 0x002fe200000f1407 */
[----:B------:R-:W-:-:S05]  /*dd90*/  IMAD.MOV.U32 R7, RZ, RZ, -0x800000 ;  /* 0xff800000ff077424 */ /* 0x000fca00078e00ff */
[----:B------:R0:W-:Y:S03]  /*dda0*/  STG.E desc[UR44][R4.64], R7 ;  /* 0x0000000704007986 */ /* 0x0001e6000c10192c */
.L_x_4247:
[----:B------:R-:W-:Y:S05]  /*ddb0*/  BSYNC B1 ;  /* 0x0000000000017941 */ /* 0x000fea0003800000 */
.L_x_4246:
[----:B------:R-:W-:Y:S05]  /*ddc0*/  @P2 BRA `(.L_x_4242) ;  /* 0x0000000800782947 */ /* 0x000fea0003800000 */
[----:B------:R-:W1:Y:S01]  /*ddd0*/  LDC R11, c[0x0][0xce8] ;  /* 0x00033a00ff0b7b82 */ /* 0x000e620000000800 */
[----:B------:R-:W-:Y:S01]  /*dde0*/  ULDC.64 UR6, c[0x0][0xba0] ;  /* 0x0002e80000067ab9 */ /* 0x000fe20000000a00 */
[----:B0-----:R-:W-:Y:S01]  /*ddf0*/  SHF.R.S32.HI R7, RZ, 0x1f, R28 ;  /* 0x0000001fff077819 */ /* 0x001fe2000001141c */
[----:B------:R-:W-:Y:S01]  /*de00*/  IMAD R8, R24, UR6, RZ ;  /* 0x0000000618087c24 */ /* 0x000fe2000f8e02ff */
[----:B------:R-:W-:Y:S01]  /*de10*/  ULDC UR8, c[0x0][0xbc8] ;  /* 0x0002f20000087ab9 */ /* 0x000fe20000000800 */
[----:B------:R-:W-:Y:S01]  /*de20*/  IMAD.WIDE.U32 R4, R3, UR6, RZ ;  /* 0x0000000603047c25 */ /* 0x000fe2000f8e00ff */
[----:B------:R-:W-:Y:S01]  /*de30*/  ISETP.GE.AND P2, PT, R194, UR8, PT ;  /* 0x00000008c2007c0c */ /* 0x000fe2000bf46270 */
[----:B------:R-:W-:Y:S01]  /*de40*/  BSSY B1, `(.L_x_4248) ;  /* 0x0000072000017945 */ /* 0x000fe20003800000 */
[----:B------:R-:W-:Y:S01]  /*de50*/  ISETP.GE.AND P1, PT, R193, UR8, PT ;  /* 0x00000008c1007c0c */ /* 0x000fe2000bf26270 */
[----:B------:R-:W-:Y:S01]  /*de60*/  IMAD R3, R3, UR7, R8 ;  /* 0x0000000703037c24 */ /* 0x000fe2000f8e0208 */
[----:B------:R-:W-:Y:S01]  /*de70*/  LEA.HI R8, R7, R28, RZ, 0x3 ;  /* 0x0000001c07087211 */ /* 0x000fe200078f18ff */
[----:B------:R-:W-:Y:S01]  /*de80*/  ULDC.64 UR6, c[0x0][0xbe8] ;  /* 0x0002fa0000067ab9 */ /* 0x000fe20000000a00 */
[----:B------:R-:W-:Y:S01]  /*de90*/  IMAD.U32 R10, RZ, RZ, UR42 ;  /* 0x0000002aff0a7e24 */ /* 0x000fe2000f8e00ff */
[----:B------:R-:W-:Y:S01]  /*dea0*/  SEL R13, RZ, 0xffffffff, P2 ;  /* 0xffffffffff0d7807 */ /* 0x000fe20001000000 */
[----:B------:R-:W-:Y:S01]  /*deb0*/  IMAD.IADD R5, R5, 0x1, R3 ;  /* 0x0000000105057824 */ /* 0x000fe200078e0203 */
[----:B------:R-:W-:Y:S01]  /*dec0*/  LOP3.LUT R3, R8, 0xfffffff8, RZ, 0xc0, !PT ;  /* 0xfffffff808037812 */ /* 0x000fe200078ec0ff */
[C---:B------:R-:W-:Y:S01]  /*ded0*/  VIADD R30, R16.reuse, 0x180 ;  /* 0x00000180101e7836 */ /* 0x040fe20000000000 */
[----:B------:R-:W-:Y:S01]  /*dee0*/  SHF.R.S32.HI R24, RZ, 0x3, R8 ;  /* 0x00000003ff187819 */ /* 0x000fe20000011408 */
[----:B------:R-:W-:Y:S01]  /*def0*/  IMAD.WIDE.U32 R4, R189, UR6, R4 ;  /* 0x00000006bd047c25 */ /* 0x000fe2000f8e0004 */
[----:B------:R-:W-:-:S02]  /*df00*/  ISETP.GE.AND P3, PT, R16, UR8, PT ;  /* 0x0000000810007c0c */ /* 0x000fc4000bf66270 */
[----:B------:R-:W-:Y:S01]  /*df10*/  SHF.R.S32.HI R26, RZ, 0x1f, R191 ;  /* 0x0000001fff1a7819 */ /* 0x000fe200000114bf */
[----:B------:R-:W-:Y:S01]  /*df20*/  IMAD.IADD R3, R28, 0x1, -R3 ;  /* 0x000000011c037824 */ /* 0x000fe200078e0a03 */
[----:B------:R-:W-:Y:S01]  /*df30*/  SEL R12, RZ, 0x1, P3 ;  /* 0x00000001ff0c7807 */ /* 0x000fe20001800000 */
[----:B------:R-:W-:Y:S01]  /*df40*/  IMAD R5, R189, UR7, R5 ;  /* 0x00000007bd057c24 */ /* 0x000fe2000f8e0205 */
[----:B-1----:R-:W-:Y:S01]  /*df50*/  ISETP.NE.AND P0, PT, R11, 0x1, PT ;  /* 0x000000010b00780c */ /* 0x002fe20003f05270 */
[----:B------:R-:W-:Y:S01]  /*df60*/  IMAD R3, R3, 0x20, R24 ;  /* 0x0000002003037824 */ /* 0x000fe200078e0218 */
[----:B------:R-:W-:Y:S01]  /*df70*/  ULDC.64 UR6, c[0x0][0xbf0] ;  /* 0x0002fc0000067ab9 */ /* 0x000fe20000000a00 */
[----:B------:R-:W-:Y:S01]  /*df80*/  IMAD.SHL.U32 R15, R13, 0x2, RZ ;  /* 0x000000020d0f7824 */ /* 0x000fe200078e00ff */
[----:B------:R-:W-:Y:S01]  /*df90*/  SEL R13, RZ, 0xffffffff, P1 ;  /* 0xffffffffff0d7807 */ /* 0x000fe20000800000 */
[----:B------:R-:W-:Y:S01]  /*dfa0*/  IMAD R10, R10, 0x40, R3 ;  /* 0x000000400a0a7824 */ /* 0x000fe200078e0203 */
[----:B------:R-:W-:Y:S01]  /*dfb0*/  ISETP.GE.AND P1, PT, R229, UR8, PT ;  /* 0x00000008e5007c0c */ /* 0x000fe2000bf26270 */
[----:B------:R-:W-:Y:S01]  /*dfc0*/  IMAD R3, R196, UR6, RZ ;  /* 0x00000006c4037c24 */ /* 0x000fe2000f8e02ff */
[----:B------:R-:W-:Y:S01]  /*dfd0*/  LOP3.LUT R12, R15, 0x2, R12, 0xe2, !PT ;  /* 0x000000020f0c7812 */ /* 0x000fe200078ee20c */
[----:B------:R-:W-:Y:S01]  /*dfe0*/  IMAD.WIDE.U32 R4, R25, UR6, R4 ;  /* 0x0000000619047c25 */ /* 0x000fe2000f8e0004 */
[----:B------:R-:W-:-:S02]  /*dff0*/  SHF.R.S32.HI R27, RZ, 0x1f, R229 ;  /* 0x0000001fff1b7819 */ /* 0x000fc400000114e5 */
[----:B------:R-:W-:Y:S01]  /*e000*/  SHF.R.S32.HI R29, RZ, 0x1f, R192 ;  /* 0x0000001fff1d7819 */ /* 0x000fe200000114c0 */
[----:B------:R-:W0:Y:S01]  /*e010*/  @P0 LDC R7, c[0x0][0xcec] ;  /* 0x00033b00ff070b82 */ /* 0x000e220000000800 */
[----:B------:R-:W-:Y:S01]  /*e020*/  IMAD R9, R25, UR7, R3 ;  /* 0x0000000719097c24 */ /* 0x000fe2000f8e0203 */
[----:B------:R-:W-:Y:S01]  /*e030*/  ULDC.64 UR6, c[0x0][0xbe0] ;  /* 0x0002f80000067ab9 */ /* 0x000fe20000000a00 */
[----:B------:R-:W-:Y:S01]  /*e040*/  IMAD.MOV.U32 R3, RZ, RZ, R10 ;  /* 0x000000ffff037224 */ /* 0x000fe200078e000a */
[----:B------:R-:W-:Y:S01]  /*e050*/  SHF.R.S32.HI R25, RZ, 0x1f, R190 ;  /* 0x0000001fff197819 */ /* 0x000fe200000114be */
[----:B------:R-:W-:Y:S01]  /*e060*/  IMAD.SHL.U32 R13, R13, 0x4, RZ ;  /* 0x000000040d0d7824 */ /* 0x000fe200078e00ff */
[----:B------:R-:W-:Y:S01]  /*e070*/  SHF.R.S32.HI R31, RZ, 0x1f, R30 ;  /* 0x0000001fff1f7819 */ /* 0x000fe2000001141e */
[----:B------:R-:W-:Y:S01]  /*e080*/  IMAD.IADD R5, R5, 0x1, R9 ;  /* 0x0000000105057824 */ /* 0x000fe200078e0209 */
[----:B------:R-:W1:Y:S01]  /*e090*/  @P0 LDC R8, c[0x0][0xcf0] ;  /* 0x00033c00ff080b82 */ /* 0x000e620000000800 */
[----:B------:R-:W-:Y:S01]  /*e0a0*/  IMAD R23, R0, R11, RZ ;  /* 0x0000000b00177224 */ /* 0x000fe200078e02ff */
[----:B------:R-:W-:-:S02]  /*e0b0*/  LOP3.LUT R12, R13, 0x4, R12, 0xe2, !PT ;  /* 0x000000040d0c7812 */ /* 0x000fc400078ee20c */
[----:B------:R-:W-:Y:S02]  /*e0c0*/  SHF.R.S32.HI R28, RZ, 0x1f, R193 ;  /* 0x0000001fff1c7819 */ /* 0x000fe400000114c1 */
[----:B------:R-:W-:Y:S01]  /*e0d0*/  SHF.R.S32.HI R32, RZ, 0x1f, R194 ;  /* 0x0000001fff207819 */ /* 0x000fe200000114c2 */
[----:B0-----:R-:W-:-:S05]  /*e0e0*/  @P0 IMAD.HI.U32 R7, R10, R7, RZ ;  /* 0x000000070a070227 */ /* 0x001fca00078e00ff */
[----:B-1----:R-:W-:Y:S02]  /*e0f0*/  @P0 SHF.R.U32.HI R3, RZ, R8, R7 ;  /* 0x00000008ff030219 */ /* 0x002fe40000011607 */
[----:B------:R-:W-:Y:S02]  /*e100*/  ISETP.GE.AND P0, PT, R192, UR8, PT ;  /* 0x00000008c0007c0c */ /* 0x000fe4000bf06270 */
[--C-:B------:R-:W-:Y:S01]  /*e110*/  SHF.R.S32.HI R7, RZ, 0x1f, R3.reuse ;  /* 0x0000001fff077819 */ /* 0x100fe20000011403 */
[----:B------:R-:W-:Y:S01]  /*e120*/  IMAD.MOV R9, RZ, RZ, -R3 ;  /* 0x000000ffff097224 */ /* 0x000fe200078e0a03 */
[----:B------:R-:W-:Y:S01]  /*e130*/  SEL R13, RZ, 0xffffffff, P0 ;  /* 0xffffffffff0d7807 */ /* 0x000fe20000000000 */
[----:B------:R-:W-:Y:S01]  /*e140*/  IMAD.WIDE.U32 R4, R3, UR6, R4 ;  /* 0x0000000603047c25 */ /* 0x000fe2000f8e0004 */
[----:B------:R-:W-:-:S03]  /*e150*/  ISETP.GE.AND P0, PT, R191, UR8, PT ;  /* 0x00000008bf007c0c */ /* 0x000fc6000bf06270 */
[----:B------:R-:W-:Y:S02]  /*e160*/  IMAD R8, R7, UR6, RZ ;  /* 0x0000000607087c24 */ /* 0x000fe4000f8e02ff */
[----:B------:R-:W-:Y:S02]  /*e170*/  IMAD R7, R11, R9, R10 ;  /* 0x000000090b077224 */ /* 0x000fe400078e020a */
[----:B------:R-:W-:Y:S01]  /*e180*/  IMAD R9, R3, UR7, R8 ;  /* 0x0000000703097c24 */ /* 0x000fe2000f8e0208 */
[----:B------:R-:W-:Y:S01]  /*e190*/  SEL R8, RZ, 0xffffffff, P0 ;  /* 0xffffffffff087807 */ /* 0x000fe20000000000 */
[----:B------:R-:W-:Y:S01]  /*e1a0*/  IMAD.SHL.U32 R13, R13, 0x8, RZ ;  /* 0x000000080d0d7824 */ /* 0x000fe200078e00ff */
[----:B------:R-:W-:Y:S01]  /*e1b0*/  ISETP.GE.AND P0, PT, R190, UR8, PT ;  /* 0x00000008be007c0c */ /* 0x000fe2000bf06270 */
[----:B------:R-:W-:Y:S01]  /*e1c0*/  IMAD.IADD R5, R5, 0x1, R9 ;  /* 0x0000000105057824 */ /* 0x000fe200078e0209 */
[----:B------:R-:W-:Y:S01]  /*e1d0*/  SHF.R.S32.HI R3, RZ, 0x1f, R7 ;  /* 0x0000001fff037819 */ /* 0x000fe20000011407 */
[----:B------:R-:W-:Y:S01]  /*e1e0*/  ULDC.64 UR6, c[0x0][0xbd8] ;  /* 0x0002f60000067ab9 */ /* 0x000fe20000000a00 */
[----:B------:R-:W-:Y:S01]  /*e1f0*/  LOP3.LUT R12, R13, 0x8, R12, 0xe2, !PT ;  /* 0x000000080d0c7812 */ /* 0x000fe200078ee20c */
[----:B------:R-:W-:Y:S01]  /*e200*/  IMAD.SHL.U32 R13, R8, 0x10, RZ ;  /* 0x00000010080d7824 */ /* 0x000fe200078e00ff */
[----:B------:R-:W-:Y:S01]  /*e210*/  SEL R9, RZ, 0xffffffff, P0 ;  /* 0xffffffffff097807 */ /* 0x000fe20000000000 */
[----:B------:R-:W-:Y:S01]  /*e220*/  IMAD R8, R3, UR6, RZ ;  /* 0x0000000603087c24 */ /* 0x000fe2000f8e02ff */
[----:B------:R-:W-:Y:S01]  /*e230*/  ISETP.GE.AND P0, PT, R30, UR8, PT ;  /* 0x000000081e007c0c */ /* 0x000fe2000bf06270 */
[----:B------:R-:W-:Y:S01]  /*e240*/  IMAD.WIDE.U32 R4, R7, UR6, R4 ;  /* 0x0000000607047c25 */ /* 0x000fe2000f8e0004 */
[----:B------:R-:W-:-:S03]  /*e250*/  LOP3.LUT R12, R13, 0x10, R12, 0xe2, !PT ;  /* 0x000000100d0c7812 */ /* 0x000fc600078ee20c */
[----:B------:R-:W-:Y:S02]  /*e260*/  IMAD.SHL.U32 R9, R9, 0x20, RZ ;  /* 0x0000002009097824 */ /* 0x000fe400078e00ff */
[----:B------:R-:W-:Y:S01]  /*e270*/  IMAD R3, R7, UR7, R8 ;  /* 0x0000000707037c24 */ /* 0x000fe2000f8e0208 */
[----:B------:R-:W-:Y:S01]  /*e280*/  ULDC.64 UR6, c[0x0][0xb80] ;  /* 0x0002e00000067ab9 */ /* 0x000fe20000000a00 */
[----:B------:R-:W-:Y:S01]  /*e290*/  IMAD.U32 R13, RZ, RZ, UR42 ;  /* 0x0000002aff0d7e24 */ /* 0x000fe2000f8e00ff */
[----:B------:R-:W-:Y:S01]  /*e2a0*/  LOP3.LUT R12, R9, 0x20, R12, 0xe2, !PT ;  /* 0x00000020090c7812 */ /* 0x000fe200078ee20c */
[----:B------:R-:W-:Y:S01]  /*e2b0*/  IMAD.IADD R3, R5, 0x1, R3 ;  /* 0x0000000105037824 */ /* 0x000fe200078e0203 */
[----:B------:R-:W-:Y:S01]  /*e2c0*/  SEL R9, RZ, 0x40, P0 ;  /* 0x00000040ff097807 */ /* 0x000fe20000000000 */
[----:B------:R-:W-:Y:S01]  /*e2d0*/  IMAD R24, R13, 0x40, R24 ;  /* 0x000000400d187824 */ /* 0x000fe200078e0218 */
[----:B------:R-:W-:Y:S02]  /*e2e0*/  LEA R7, P0, R4, UR6, 0x1 ;  /* 0x0000000604077c11 */ /* 0x000fe4000f8008ff */
[----:B------:R-:W-:-:S02]  /*e2f0*/  LOP3.LUT R18, R12, R9, RZ, 0xfc, !PT ;  /* 0x000000090c127212 */ /* 0x000fc400078efcff */
[----:B------:R-:W-:Y:S01]  /*e300*/  LEA.HI.X R3, R4, UR7, R3, 0x1, P0 ;  /* 0x0000000704037c11 */ /* 0x000fe200080f0c03 */
[----:B------:R0:W1:Y:S01]  /*e310*/  SHFL.IDX PT, R8, R7, RZ, 0x181f ;  /* 0x00181fff07087589 */ /* 0x00006200000e0000 */
[----:B------:R-:W-:Y:S02]  /*e320*/  ISETP.GE.AND P0, PT, R24, R23, PT ;  /* 0x000000171800720c */ /* 0x000fe40003f06270 */
[----:B------:R-:W-:Y:S01]  /*e330*/  SEL R5, RZ, 0x80, P1 ;  /* 0x00000080ff057807 */ /* 0x000fe20000800000 */
[----:B------:R0:W2:Y:S03]  /*e340*/  SHFL.IDX PT, R9, R3, RZ, 0x181f ;  /* 0x00181fff03097589 */ /* 0x0000a600000e0000 */
[----:B------:R-:W-:-:S07]  /*e350*/  LOP3.LUT R22, R18, R5, RZ, 0xfc, !PT ;  /* 0x0000000512167212 */ /* 0x000fce00078efcff */
[----:B0-----:R-:W-:Y:S05]  /*e360*/  @P0 BRA `(.L_x_4249) ;  /* 0x00000000007c0947 */ /* 0x001fea0003800000 */
[----:B------:R-:W-:Y:S02]  /*e370*/  ISETP.GE.AND P2, PT, R194, UR8, PT ;  /* 0x00000008c2007c0c */ /* 0x000fe4000bf46270 */
[----:B------:R-:W-:Y:S02]  /*e380*/  ISETP.GE.AND P1, PT, R16, UR8, PT ;  /* 0x0000000810007c0c */ /* 0x000fe4000bf26270 */
[----:B------:R-:W-:Y:S02]  /*e390*/  ISETP.GE.AND P5, PT, R193, UR8, PT ;  /* 0x00000008c1007c0c */ /* 0x000fe4000bfa6270 */
[----:B------:R-:W-:-:S07]  /*e3a0*/  ISETP.GE.AND P3, PT, R192, UR8, PT ;  /* 0x00000008c0007c0c */ /* 0x000fce000bf66270 */
[-C--:B-1----:R-:W-:Y:S02]  /*e3b0*/  @!P2 LEA R10, P0, R194, R8.reuse, 0x1 ;  /* 0x00000008c20aa211 */ /* 0x082fe400078008ff */
        /* <DEDUP_REMOVED lines=14> */
[CC--:B------:R-:W-:Y:S01]  /*e4a0*/  @!P2 LEA R4, P5, R191.reuse, R8.reuse, 0x1 ;  /* 0x00000008bf04a211 */ /* 0x0c0fe200078a08ff */
        /* <DEDUP_REMOVED lines=11> */
.L_x_4249:
[----:B------:R-:W-:Y:S05]  /*e560*/  BSYNC B1 ;  /* 0x0000000000017941 */ /* 0x000fea0003800000 */
.L_x_4248:
        /* <DEDUP_REMOVED lines=20> */
[CC--:B------:R-:W-:Y:S02]  /*e6b0*/  @!P2 LEA R20, P6, R191.reuse, R8.reuse, 0x1 ;  /* 0x00000008bf14a211 */ /* 0x0c0fe400078c08ff */
        /* <DEDUP_REMOVED lines=15> */
.L_x_4242:
[----:B------:R-:W-:Y:S05]  /*e7b0*/  BSYNC B0 ;  /* 0x0000000000007941 */ /* 0x000fea0003800000 */
.L_x_4235:
[----:B------:R-:W-:Y:S02]  /*e7c0*/  ULDC UR6, c[0x0][0xd3c] ;  /* 0x00034f0000067ab9 */ /* 0x000fe40000000800 */
[----:B------:R-:W-:-:S06]  /*e7d0*/  UISETP.GE.AND UP0, UPT, UR5, UR6, UPT ;  /* 0x000000060500728c */ /* 0x000fcc000bf06270 */
[----:B------:R-:W-:-:S13]  /*e7e0*/  PLOP3.LUT P0, PT, PT, PT, UP0, 0x80, 0x0 ;  /* 0x000000000000781c */ /* 0x000fda0003f0f008 */
[----:B------:R-:W-:Y:S05]  /*e7f0*/  @!P0 BRA `(.L_x_4250) ;  /* 0xffffff2800d48947 */ /* 0x000fea000383ffff */
[----:B------:R-:W-:Y:S05]  /*e800*/  EXIT ;  /* 0x000000000000794d */ /* 0x000fea0003800000 */
.L_x_4199:
        /* <DEDUP_REMOVED lines=16> */
.L_x_4251:
        /* <DEDUP_REMOVED lines=43> */
.L_x_4255:
        /* <DEDUP_REMOVED lines=35> */
.L_x_4253:
        /* <DEDUP_REMOVED lines=18> */
.L_x_4256:
        /* <DEDUP_REMOVED lines=57> */
.L_x_4254:
[----:B------:R-:W-:Y:S01]  /*f2a0*/  ULDC UR4, c[0x0][0xd3c] ;  /* 0x00034f0000047ab9 */ /* 0x000fe20000000800 */
[----:B------:R-:W-:Y:S02]  /*f2b0*/  IMAD.MOV.U32 R25, RZ, RZ, RZ ;  /* 0x000000ffff197224 */ /* 0x000fe400078e00ff */
[----:B------:R-:W-:Y:S02]  /*f2c0*/  IMAD.U32 R24, RZ, RZ, UR6 ;  /* 0x00000006ff187e24 */ /* 0x000fe4000f8e00ff */
[----:B------:R-:W-:Y:S02]  /*f2d0*/  IMAD.MOV.U32 R26, RZ, RZ, RZ ;  /* 0x000000ffff1a7224 */ /* 0x000fe400078e00ff */
[----:B------:R-:W-:-:S07]  /*f2e0*/  IMAD.U32 R27, RZ, RZ, UR4 ;  /* 0x00000004ff1b7e24 */ /* 0x000fce000f8e00ff */
.L_x_4257:
[----:B------:R-:W-:-:S13]  /*f2f0*/  ISETP.NE.AND P0, PT, R7, RZ, PT ;  /* 0x000000ff0700720c */ /* 0x000fda0003f05270 */
[----:B------:R-:W0:Y:S01]  /*f300*/  @!P0 S2R R3, SR_CgaCtaId ;  /* 0x0000000000038919 */ /* 0x000e220000008800 */
[----:B------:R-:W-:-:S04]  /*f310*/  @!P0 MOV R2, 0x400 ;  /* 0x0000040000028802 */ /* 0x000fc80000000f00 */
[----:B0-----:R-:W-:-:S05]  /*f320*/  @!P0 LEA R2, R3, R2, 0x18 ;  /* 0x0000000203028211 */ /* 0x001fca00078ec0ff */
[----:B------:R1:W-:Y:S01]  /*f330*/  @!P0 STS.128 [R2+0x388d0], R24 ;  /* 0x0388d01802008388 */ /* 0x0003e20000000c00 */
[----:B------:R-:W-:Y:S06]  /*f340*/  BAR.ARV 0x5, 0x180 ;  /* 0x0146000000007b1d */ /* 0x000fec0000002000 */
.L_x_4252:
[----:B------:R2:W-:Y:S01]  /*f350*/  STL [R1+0x20], RZ ;  /* 0x000020ff01007387 */ /* 0x0005e20000100800 */
[----:B------:R-:W-:Y:S01]  /*f360*/  ULDC UR4, c[0x0][0xd3c] ;  /* 0x00034f0000047ab9 */ /* 0x000fe20000000800 */
[----:B------:R-:W-:Y:S01]  /*f370*/  IMAD.MOV.U32 R23, RZ, RZ, 0x1 ;  /* 0x00000001ff177424 */ /* 0x000fe200078e00ff */
[----:B0-----:R-:W-:Y:S01]  /*f380*/  ISETP.GE.AND P0, PT, R27, UR4, PT ;  /* 0x000000041b007c0c */ /* 0x001fe2000bf06270 */
[----:B------:R-:W-:-:S12]  /*f390*/  IMAD.MOV.U32 R18, RZ, RZ, RZ ;  /* 0x000000ffff127224 */ /* 0x000fd800078e00ff */
[----:B--2---:R-:W-:Y:S05]  /*f3a0*/  @P0 BRA `(.L_x_4258) ;  /* 0x00000058006c0947 */ /* 0x004fea0003800000 */
[----:B------:R-:W0:Y:S01]  /*f3b0*/  S2UR UR5, SR_CgaCtaId ;  /* 0x00000000000579c3 */ /* 0x000e220000008800 */
[----:B------:R2:W-:Y:S01]  /*f3c0*/  STL [R1+0x20], RZ ;  /* 0x000020ff01007387 */ /* 0x0005e20000100800 */
[C---:B-1----:R-:W-:Y:S01]  /*f3d0*/  IMAD.SHL.U32 R2, R0.reuse, 0x8, RZ ;  /* 0x0000000800027824 */ /* 0x042fe200078e00ff */
[----:B------:R-:W-:Y:S01]  /*f3e0*/  UMOV UR4, 0x400 ;  /* 0x0000040000047882 */ /* 0x000fe20000000000 */
[----:B------:R-:W-:Y:S01]  /*f3f0*/  LOP3.LUT R4, R0, 0x7f, RZ, 0xc0, !PT ;  /* 0x0000007f00047812 */ /* 0x000fe200078ec0ff */
[----:B------:R-:W-:Y:S01]  /*f400*/  BSSY B8, `(.L_x_4258) ;  /* 0x0000595000087945 */ /* 0x000fe20003800000 */
[----:B------:R-:W-:Y:S01]  /*f410*/  IMAD.MOV.U32 R23, RZ, RZ, 0x1 ;  /* 0x00000001ff177424 */ /* 0x000fe200078e00ff */
[----:B------:R-:W-:Y:S01]  /*f420*/  LOP3.LUT R3, R2, 0x1f8, RZ, 0xc0, !PT ;  /* 0x000001f802037812 */ /* 0x000fe200078ec0ff */
[----:B------:R-:W-:Y:S01]  /*f430*/  IMAD.MOV.U32 R18, RZ, RZ, RZ ;  /* 0x000000ffff127224 */ /* 0x000fe200078e00ff */
[----:B------:R-:W-:Y:S01]  /*f440*/  SHF.R.U32.HI R5, RZ, 0x3, R4 ;  /* 0x00000003ff057819 */ /* 0x000fe20000011604 */
[----:B------:R-:W-:Y:S01]  /*f450*/  ULOP3.LUT UR36, UR39, 0x2, URZ, 0xfc, !UPT ;  /* 0x0000000227247892 */ /* 0x000fe2000f8efc3f */
[----:B------:R-:W-:Y:S01]  /*f460*/  LOP3.LUT R3, R3, 0x38, R0, 0x78, !PT ;  /* 0x0000003803037812 */ /* 0x000fe200078e7800 */
[----:B------:R-:W-:Y:S01]  /*f470*/  IMAD.SHL.U32 R0, R0, 0x10, RZ ;  /* 0x0000001000007824 */ /* 0x000fe200078e00ff */
[----:B------:R-:W-:Y:S01]  /*f480*/  LOP3.LUT R4, R2, 0x38, RZ, 0xc0, !PT ;  /* 0x0000003802047812 */ /* 0x000fe200078ec0ff */
[----:B------:R-:W-:Y:S01]  /*f490*/  ULDC UR37, c[0x0][0xc] ;  /* 0x0000030000257ab9 */ /* 0x000fe20000000800 */
[----:B------:R-:W-:-:S02]  /*f4a0*/  LOP3.LUT R34, R3, 0x200, R2, 0xf8, !PT ;  /* 0x0000020003227812 */ /* 0x000fc400078ef802 */
[----:B------:R-:W-:Y:S02]  /*f4b0*/  LOP3.LUT R2, R5, 0x70, R0, 0xf8, !PT ;  /* 0x0000007005027812 */ /* 0x000fe400078ef800 */
[C---:B------:R-:W-:Y:S02]  /*f4c0*/  LOP3.LUT R0, R4.reuse, 0x40, RZ, 0xfc, !PT ;  /* 0x0000004004007812 */ /* 0x040fe400078efcff */
[C---:B------:R-:W-:Y:S02]  /*f4d0*/  LOP3.LUT R3, R4.reuse, 0x80, RZ, 0xfc, !PT ;  /* 0x0000008004037812 */ /* 0x040fe400078efcff */
[C---:B------:R-:W-:Y:S01]  /*f4e0*/  LOP3.LUT R2, R4.reuse, 0xc0, RZ, 0xfc, !PT ;  /* 0x000000c004027812 */ /* 0x040fe200078efcff */
[----:B0-----:R-:W-:Y:S01]  /*f4f0*/  ULEA UR4, UR5, UR4, 0x18 ;  /* 0x0000000405047291 */ /* 0x001fe2000f8ec03f */
[C---:B------:R-:W-:Y:S02]  /*f500*/  LOP3.LUT R0, R4.reuse, 0x100, RZ, 0xfc, !PT ;  /* 0x0000010004007812 */ /* 0x040fe400078efcff */
[----:B------:R-:W-:-:S02]  /*f510*/  LOP3.LUT R3, R4, 0x140, RZ, 0xfc, !PT ;  /* 0x0000014004037812 */ /* 0x000fc400078efcff */
[C---:B------:R-:W-:Y:S01]  /*f520*/  LOP3.LUT R2, R4.reuse, 0x180, RZ, 0xfc, !PT ;  /* 0x0000018004027812 */ /* 0x040fe200078efcff */
[----:B------:R-:W-:Y:S01]  /*f530*/  IMAD.U32 R17, RZ, RZ, UR4 ;  /* 0x00000004ff117e24 */ /* 0x000fe2000f8e00ff */
[----:B------:R-:W-:-:S03]  /*f540*/  LOP3.LUT R0, R4, 0x1c0, RZ, 0xfc, !PT ;  /* 0x000001c004007812 */ /* 0x000fc600078efcff */
[----:B--2---:R-:W-:-:S07]  /*f550*/  IMAD R19, R34, 0x2, R17 ;  /* 0x0000000222137824 */ /* 0x004fce00078e0211 */
.L_x_4325:
[----:B------:R-:W0:Y:S02]  /*f560*/  LDC.64 R2, c[0x0][0xd88] ;  /* 0x00036200ff027b82 */ /* 0x000e240000000a00 */
[----:B0-----:R-:W-:-:S05]  /*f570*/  IMAD.WIDE R2, R27, 0x4, R2 ;  /* 0x000000041b027825 */ /* 0x001fca00078e0202 */
        /* <DEDUP_REMOVED lines=9> */
[C---:B------:R-:W-:Y:S01]  /*f610*/  @P0 LEA R2, P1, R35.reuse, UR4, 0x2 ;  /* 0x0000000423020c11 */ /* 0x040fe2000f8210ff */
[C---:B------:R-:W-:Y:S01]  /*f620*/  IMAD.SHL.U32 R22, R35.reuse, 0x4, RZ ;  /* 0x0000000423167824 */ /* 0x040fe200078e00ff */
[C-C-:B------:R-:W-:Y:S01]  /*f630*/  SHF.L.U64.HI R30, R35.reuse, 0x2, R0.reuse ;  /* 0x00000002231e7819 */ /* 0x140fe20000010200 */
[----:B------:R0:W-:Y:S01]  /*f640*/  STL [R1+0x8], R0 ;  /* 0x0000080001007387 */ /* 0x0001e20000100800 */
[----:B------:R-:W-:Y:S01]  /*f650*/  @P0 LEA.HI.X R3, R35, UR5, R0, 0x2, P1 ;  /* 0x0000000523030c11 */ /* 0x000fe200088f1400 */
[----:B------:R-:W-:-:S04]  /*f660*/  ULDC.64 UR4, c[0x0][0xaf8] ;  /* 0x0002be0000047ab9 */ /* 0x000fc80000000a00 */
[----:B-1----:R1:W5:Y:S01]  /*f670*/  @P0 LDG.E R32, desc[UR44][R2.64] ;  /* 0x0000002c02200981 */ /* 0x002362000c1e1900 */
        /* <DEDUP_REMOVED lines=30> */
.L_x_4259:
        /* <DEDUP_REMOVED lines=9> */
.L_x_4260:
[----:B------:R-:W-:Y:S02]  /*f8f0*/  ULDC.64 UR4, c[0x0][0xb00] ;  /* 0x0002c00000047ab9 */ /* 0x000fe40000000a00 */
[----:B------:R-:W-:-:S04]  /*f900*/  ISETP.NE.U32.AND P0, PT, RZ, UR4, PT ;  /* 0x00000004ff007c0c */ /* 0x000fc8000bf05070 */
[----:B------:R-:W-:-:S13]  /*f910*/  ISETP.NE.AND.EX P0, PT, RZ, UR5, PT, P0 ;  /* 0x00000005ff007c0c */ /* 0x000fda000bf05300 */
[----:B------:R-:W-:Y:S05]  /*f920*/  @!P0 BRA `(.L_x_4261) ;  /* 0x0000000000148947 */ /* 0x000fea0003800000 */
[----:B-1----:R-:W1:Y:S02]  /*f930*/  LDC.64 R2, c[0x0][0xb00] ;  /* 0x0002c000ff027b82 */ /* 0x002e640000000a00 */
[----:B-1----:R-:W-:-:S05]  /*f940*/  IMAD.WIDE R2, R28, 0x4, R2 ;  /* 0x000000041c027825 */ /* 0x002fca00078e0202 */
[----:B------:R-:W3:Y:S04]  /*f950*/  LDG.E R29, desc[UR44][R2.64] ;  /* 0x0000002c021d7981 */ /* 0x000ee8000c1e1900 */
[----:B0-2---:R-:W3:Y:S02]  /*f960*/  LDG.E R0, desc[UR44][R2.64+0x4] ;  /* 0x0000042c02007981 */ /* 0x005ee4000c1e1900 */
[----:B---3--:R-:W-:-:S07]  /*f970*/  IMAD.IADD R29, R0, 0x1, -R29 ;  /* 0x00000001001d7824 */ /* 0x008fce00078e0a1d */
.L_x_4261:
[----:B-----5:R-:W-:Y:S01]  /*f980*/  IMAD.IADD R29, R29, 0x1, -R32 ;  /* 0x000000011d1d7824 */ /* 0x020fe200078e0a20 */
[C---:B012---:R-:W-:Y:S01]  /*f990*/  LOP3.LUT R0, R26.reuse, 0xff000000, RZ, 0xc0, !PT ;  /* 0xff0000001a007812 */ /* 0x047fe200078ec0ff */
[----:B------:R-:W-:Y:S01]  /*f9a0*/  BSSY B0, `(.L_x_4262) ;  /* 0x0000028000007945 */ /* 0x000fe20003800000 */
[----:B------:R-:W-:Y:S01]  /*f9b0*/  LOP3.LUT R4, R26, 0xff0000, RZ, 0xc0, !PT ;  /* 0x00ff00001a047812 */ /* 0x000fe200078ec0ff */
[----:B------:R-:W-:Y:S01]  /*f9c0*/  IMAD.MOV.U32 R2, RZ, RZ, RZ ;  /* 0x000000ffff027224 */ /* 0x000fe200078e00ff */
[C---:B------:R-:W-:Y:S02]  /*f9d0*/  ISETP.GE.AND P0, PT, R29.reuse, 0x1, PT ;  /* 0x000000011d00780c */ /* 0x040fe40003f06270 */
[----:B------:R-:W-:Y:S01]  /*f9e0*/  SHF.R.U32.HI R3, RZ, 0x8, R0 ;  /* 0x00000008ff037819 */ /* 0x000fe20000011600 */
[----:B------:R-:W-:-:S03]  /*f9f0*/  VIADD R0, R29, 0x3f ;  /* 0x0000003f1d007836 */ /* 0x000fc60000000000 */
[----:B------:R-:W-:Y:S02]  /*fa00*/  LEA.HI R4, R4, R3, RZ, 0x10 ;  /* 0x0000000304047211 */ /* 0x000fe400078f80ff */
[----:B------:R-:W-:-:S04]  /*fa10*/  SHF.R.S32.HI R3, RZ, 0x1f, R0 ;  /* 0x0000001fff037819 */ /* 0x000fc80000011400 */
[----:B------:R-:W-:-:S04]  /*fa20*/  LEA.HI R0, R3, R0, RZ, 0x6 ;  /* 0x0000000003007211 */ /* 0x000fc800078f30ff */
        /* <DEDUP_REMOVED lines=31> */
.L_x_4263:
[----:B------:R-:W-:Y:S05]  /*fc20*/  BSYNC B0 ;  /* 0x0000000000007941 */ /* 0x000fea0003800000 */
.L_x_4262:
        /* <DEDUP_REMOVED lines=24> */
.L_x_4265:
        /* <DEDUP_REMOVED lines=20> */
.L_x_4268:
[----:B------:R-:W-:Y:S05]  /*fef0*/  BSYNC B6 ;  /* 0x0000000000067941 */ /* 0x000fea0003800000 */
.L_x_4267:
        /* <DEDUP_REMOVED lines=20> */
.L_x_4271:
        /* <DEDUP_REMOVED lines=15> */
.L_x_4270:
[----:B------:R-:W-:Y:S05]  /*10130*/  BSYNC B6 ;  /* 0x0000000000067941 */ /* 0x000fea0003800000 */
.L_x_4269:
[----:B------:R-:W2:Y:S01]  /*10140*/  LDL R33, [R1+0x14] ;  /* 0x0000140001217983 */ /* 0x000ea20000100800 */
[----:B------:R-:W-:Y:S01]  /*10150*/  ULDC.64 UR4, c[0x0][0xaf0] ;  /* 0x0002bc0000047ab9 */ /* 0x000fe20000000a00 */
[----:B------:R-:W0:Y:S01]  /*10160*/  LDC R20, c[0x0][0x430] ;  /* 0x00010c00ff147b82 */ /* 0x000e220000000800 */
[----:B------:R-:W-:Y:S01]  /*10170*/  ISETP.NE.U32.AND P0, PT, RZ, UR4, PT ;  /* 0x00000004ff007c0c */ /* 0x000fe2000bf05070 */
[----:B------:R-:W1:Y:S03]  /*10180*/  S2R R4, SR_TID.X ;  /* 0x0000000000047919 */ /* 0x000e660000002100 */
[----:B------:R-:W-:Y:S01]  /*10190*/  ISETP.NE.AND.EX P0, PT, RZ, UR5, PT, P0 ;  /* 0x00000005ff007c0c */ /* 0x000fe2000bf05300 */
[----:B------:R-:W3:-:S12]  /*101a0*/  S2R R0, SR_TID.X ;  /* 0x0000000000007919 */ /* 0x000ed80000002100 */
[----:B------:R-:W-:Y:S01]  /*101b0*/  @P0 IADD3 R2, P1, R22, UR4, RZ ;  /* 0x0000000416020c10 */ /* 0x000fe2000ff3e0ff */
[----:B------:R-:W-:-:S03]  /*101c0*/  ULDC UR4, c[0x0][0x320] ;  /* 0x0000c80000047ab9 */ /* 0x000fc60000000800 */
[----:B------:R-:W-:Y:S01]  /*101d0*/  @P0 IADD3.X R3, R30, UR5, RZ, P1, !PT ;  /* 0x000000051e030c10 */ /* 0x000fe20008ffe4ff */
[----:B------:R-:W4:Y:S04]  /*101e0*/  S2R R21, SR_TID.X ;  /* 0x0000000000157919 */ /* 0x000f280000002100 */
[----:B------:R0:W5:Y:S01]  /*101f0*/  @P0 LDG.E R28, desc[UR44][R2.64] ;  /* 0x0000002c021c0981 */ /* 0x000162000c1e1900 */
[----:B------:R-:W-:Y:S01]  /*10200*/  LOP3.LUT R16, R16, 0xfffffdff, RZ, 0xc0, !PT ;  /* 0xfffffdff10107812 */ /* 0x000fe200078ec0ff */
[----:B------:R-:W-:Y:S01]  /*10210*/  UMOV UR5, 0xffffffff ;  /* 0xffffffff00057882 */ /* 0x000fe20000000000 */
[----:B-1----:R-:W-:Y:S02]  /*10220*/  IMAD.SHL.U32 R4, R4, 0x8, RZ ;  /* 0x0000000804047824 */ /* 0x002fe400078e00ff */
[----:B---3--:R-:W-:-:S03]  /*10230*/  IMAD.SHL.U32 R0, R0, 0x8, RZ ;  /* 0x0000000800007824 */ /* 0x008fc600078e00ff */
[----:B------:R-:W-:-:S04]  /*10240*/  LOP3.LUT R4, R4, 0x38, RZ, 0xc0, !PT ;  /* 0x0000003804047812 */ /* 0x000fc800078ec0ff */
[C---:B------:R-:W-:Y:S02]  /*10250*/  LOP3.LUT R5, R4.reuse, 0x40, RZ, 0xfc, !PT ;  /* 0x0000004004057812 */ /* 0x040fe400078efcff */
[----:B------:R-:W-:Y:S02]  /*10260*/  LOP3.LUT R4, R4, 0x180, RZ, 0xfc, !PT ;  /* 0x0000018004047812 */ /* 0x000fe400078efcff */
[----:B------:R-:W-:Y:S02]  /*10270*/  ISETP.GE.AND P0, PT, R5, UR4, PT ;  /* 0x0000000405007c0c */ /* 0x000fe4000bf06270 */
[----:B------:R-:W-:Y:S02]  /*10280*/  LOP3.LUT R0, R0, 0x38, RZ, 0xc0, !PT ;  /* 0x0000003800007812 */ /* 0x000fe400078ec0ff */
[----:B------:R-:W-:Y:S02]  /*10290*/  ISETP.GE.AND P1, PT, R4, UR4, PT ;  /* 0x0000000404007c0c */ /* 0x000fe4000bf26270 */
[----:B------:R-:W-:-:S02]  /*102a0*/  LOP3.LUT R4, R0, 0x1c0, RZ, 0xfc, !PT ;  /* 0x000001c000047812 */ /* 0x000fc400078efcff */
[----:B------:R-:W-:Y:S01]  /*102b0*/  LOP3.LUT R0, R0, 0x80, RZ, 0xfc, !PT ;  /* 0x0000008000007812 */ /* 0x000fe200078efcff */
[----:B----4-:R-:W-:Y:S01]  /*102c0*/  IMAD.SHL.U32 R21, R21, 0x8, RZ ;  /* 0x0000000815157824 */ /* 0x010fe200078e00ff */
[----:B------:R-:W-:Y:S02]  /*102d0*/  SEL R8, RZ, 0x40, P1 ;  /* 0x00000040ff087807 */ /* 0x000fe40000800000 */
[----:B------:R-:W-:Y:S02]  /*102e0*/  ISETP.GE.AND P5, PT, R0, UR4, PT ;  /* 0x0000000400007c0c */ /* 0x000fe4000bfa6270 */
[----:B------:R-:W-:Y:S01]  /*102f0*/  @P0 LOP3.LUT R16, R16, 0x200, RZ, 0xfc, !PT ;  /* 0x0000020010100812 */ /* 0x000fe200078efcff */
[----:B------:R-:W1:Y:S01]  /*10300*/  S2R R0, SR_TID.X ;  /* 0x0000000000007919 */ /* 0x000e620000002100 */
[----:B------:R-:W-:Y:S02]  /*10310*/  ISETP.GE.AND P0, PT, R4, UR4, PT ;  /* 0x0000000404007c0c */ /* 0x000fe4000bf06270 */
[----:B------:R-:W-:Y:S01]  /*10320*/  LOP3.LUT R21, R21, 0x38, RZ, 0xc0, !PT ;  /* 0x0000003815157812 */ /* 0x000fe200078ec0ff */
[----:B------:R-:W3:Y:S01]  /*10330*/  S2R R4, SR_TID.X ;  /* 0x0000000000047919 */ /* 0x000ee20000002100 */
        /* <DEDUP_REMOVED lines=8> */
[----:B-1----:R-:W-:-:S03]  /*103c0*/  IMAD.SHL.U32 R0, R0, 0x8, RZ ;  /* 0x0000000800007824 */ /* 0x002fc600078e00ff */
[----:B------:R-:W-:Y:S01]  /*103d0*/  LOP3.LUT R16, R16, 0xffffffef, RZ, 0xc0, !PT ;  /* 0xffffffef10107812 */ /* 0x000fe200078ec0ff */
[----:B---3--:R-:W-:Y:S01]  /*103e0*/  IMAD.SHL.U32 R4, R4, 0x8, RZ ;  /* 0x0000000804047824 */ /* 0x008fe200078e00ff */
[----:B------:R-:W-:-:S04]  /*103f0*/  LOP3.LUT R0, R0, 0x38, RZ, 0xc0, !PT ;  /* 0x0000003800007812 */ /* 0x000fc800078ec0ff */
[----:B------:R-:W-:Y:S02]  /*10400*/  LOP3.LUT R4, R4, 0x38, RZ, 0xc0, !PT ;  /* 0x0000003804047812 */ /* 0x000fe400078ec0ff */
[----:B------:R-:W-:Y:S02]  /*10410*/  LOP3.LUT R0, R0, 0x100, RZ, 0xfc, !PT ;  /* 0x0000010000007812 */ /* 0x000fe400078efcff */
[----:B------:R-:W-:Y:S02]  /*10420*/  LOP3.LUT R4, R4, 0xc0, RZ, 0xfc, !PT ;  /* 0x000000c004047812 */ /* 0x000fe400078efcff */
[----:B------:R-:W-:Y:S02]  /*10430*/  ISETP.GE.AND P3, PT, R0, UR4, PT ;  /* 0x0000000400007c0c */ /* 0x000fe4000bf66270 */
[----:B------:R-:W-:-:S13]  /*10440*/  ISETP.GE.AND P4, PT, R4, UR4, PT ;  /* 0x0000000404007c0c */ /* 0x000fda000bf86270 */
[----:B------:R-:W-:-:S04]  /*10450*/  @P4 LOP3.LUT R16, R16, 0x10, RZ, 0xfc, !PT ;  /* 0x0000001010104812 */ /* 0x000fc800078efcff */
[----:B------:R-:W-:-:S04]  /*10460*/  LOP3.LUT R16, R16, 0xfffffffb, RZ, 0xc0, !PT ;  /* 0xfffffffb10107812 */ /* 0x000fc800078ec0ff */
[----:B------:R-:W-:-:S04]  /*10470*/  LOP3.LUT R16, R16, 0xfffffff7, RZ, 0xc0, !PT ;  /* 0xfffffff710107812 */ /* 0x000fc800078ec0ff */
[----:B------:R-:W-:-:S04]  /*10480*/  @P3 LOP3.LUT R16, R16, 0x8, RZ, 0xfc, !PT ;  /* 0x0000000810103812 */ /* 0x000fc800078efcff */
[----:B------:R-:W-:Y:S02]  /*10490*/  @P2 LOP3.LUT R16, R16, 0x4, RZ, 0xfc, !PT ;  /* 0x0000000410102812 */ /* 0x000fe400078efcff */
[----:B--2---:R-:W-:Y:S01]  /*104a0*/  LEA R0, R33, 0xffffffc0, 0x6 ;  /* 0xffffffc021007811 */ /* 0x004fe200078e30ff */
[----:B0-----:R-:W-:Y:S06]  /*104b0*/  BRA.DIV UR5, `(.L_x_4272) ;  /* 0x0000004e05987947 */ /* 0x001fec000b800000 */
.L_x_4343:
[----:B------:R-:W0:Y:S01]  /*104c0*/  S2R R2, SR_TID.X ;  /* 0x0000000000027919 */ /* 0x000e220000002100 */
[----:B------:R-:W-:Y:S01]  /*104d0*/  ISETP.NE.AND P1, PT, R20, 0x1, PT ;  /* 0x000000011400780c */ /* 0x000fe20003f25270 */
[----:B------:R-:W-:Y:S01]  /*104e0*/  IMAD.MOV.U32 R37, RZ, RZ, RZ ;  /* 0x000000ffff257224 */ /* 0x000fe200078e00ff */
[----:B-----5:R-:W-:Y:S01]  /*104f0*/  SHF.R.S32.HI R33, RZ, 0x1f, R28 ;  /* 0x0000001fff217819 */ /* 0x020fe2000001141c */
[----:B------:R-:W1:Y:S01]  /*10500*/  S2R R10, SR_TID.X ;  /* 0x00000000000a7919 */ /* 0x000e620000002100 */
[C---:B------:R-:W-:Y:S02]  /*10510*/  LOP3.LUT P6, RZ, R16.reuse, 0x400, RZ, 0xc0, !PT ;  /* 0x0000040010ff7812 */ /* 0x040fe400078cc0ff */
[----:B------:R-:W-:-:S07]  /*10520*/  LOP3.LUT R16, R16, 0xffffdfff, RZ, 0xc0, !PT ;  /* 0xffffdfff10107812 */ /* 0x000fce00078ec0ff */
[----:B------:R-:W2:Y:S01]  /*10530*/  @P1 LDC R3, c[0x0][0x434] ;  /* 0x00010d00ff031b82 */ /* 0x000ea20000000800 */
[----:B------:R-:W-:Y:S02]  /*10540*/  @P1 LOP3.LUT R16, R16, 0x2000, RZ, 0xfc, !PT ;  /* 0x0000200010101812 */ /* 0x000fe400078efcff */
[----:B0-----:R-:W-:Y:S01]  /*10550*/  LOP3.LUT R2, R2, 0x7f, RZ, 0xc0, !PT ;  /* 0x0000007f02027812 */ /* 0x001fe200078ec0ff */
[----:B-1----:R-:W-:-:S03]  /*10560*/  IMAD.SHL.U32 R10, R10, 0x10, RZ ;  /* 0x000000100a0a7824 */ /* 0x002fc600078e00ff */
[----:B------:R-:W-:-:S04]  /*10570*/  SHF.R.U32.HI R2, RZ, 0x3, R2 ;  /* 0x00000003ff027819 */ /* 0x000fc80000011602 */
[----:B------:R-:W-:Y:S02]  /*10580*/  LOP3.LUT R10, R2, 0x70, R10, 0xf8, !PT ;  /* 0x00000070020a7812 */ /* 0x000fe400078ef80a */
[----:B------:R-:W0:Y:S03]  /*10590*/  @P1 LDC R2, c[0x0][0x438] ;  /* 0x00010e00ff021b82 */ /* 0x000e260000000800 */
[----:B------:R-:W-:-:S05]  /*105a0*/  IMAD.IADD R6, R10, 0x1, R0 ;  /* 0x000000010a067824 */ /* 0x000fca00078e0200 */
[C---:B------:R-:W-:Y:S01]  /*105b0*/  ISETP.GE.AND P0, PT, R6.reuse, R29, PT ;  /* 0x0000001d0600720c */ /* 0x040fe20003f06270 */
[----:B------:R-:W-:-:S03]  /*105c0*/  IMAD.IADD R6, R6, 0x1, R32 ;  /* 0x0000000106067824 */ /* 0x000fc600078e0220 */
[----:B------:R-:W-:Y:S01]  /*105d0*/  ISETP.GT.U32.OR P0, PT, R10, 0x3f, P0 ;  /* 0x0000003f0a00780c */ /* 0x000fe20000704470 */
[----:B--2---:R-:W-:-:S04]  /*105e0*/  @P1 IMAD.HI.U32 R3, R6, R3, RZ ;  /* 0x0000000306031227 */ /* 0x004fc800078e00ff */
[----:B------:R-:W-:Y:S01]  /*105f0*/  IMAD.MOV.U32 R7, RZ, RZ, R6 ;  /* 0x000000ffff077224 */ /* 0x000fe200078e0006 */
[----:B0-----:R-:W-:-:S07]  /*10600*/  @P1 SHF.R.U32.HI R7, RZ, R2, R3 ;  /* 0x00000002ff071219 */ /* 0x001fce0000011603 */
        /* <DEDUP_REMOVED lines=28> */
[----:B------:R-:W-:Y:S02]  /*107d0*/  ISETP.NE.AND P0, PT, R3, 0x3, PT ;  /* 0x000000030300780c */ /* 0x000fe40003f05270 */
[----:B------:R-:W-:Y:S01]  /*107e0*/  LOP3.LUT R30, R8, R30, RZ, 0xfc, !PT ;  /* 0x0000001e081e7212 */ /* 0x000fe200078efcff */
[----:B------:R-:W-:Y:S01]  /*107f0*/  IMAD R2, R20, R2, R6 ;  /* 0x0000000214027224 */ /* 0x000fe200078e0206 */
[----:B------:R0:W-:Y:S04]  /*10800*/  STL [R1+0x24], R8 ;  /* 0x0000240801007387 */ /* 0x0001e80000100800 */
[----:B------:R0:W-:Y:S05]  /*10810*/  STL [R1], R2 ;  /* 0x0000000201007387 */ /* 0x0001ea0000100800 */
[----:B------:R-:W-:-:S04]  /*10820*/  @P0 LOP3.LUT R16, R16, 0x1000, RZ, 0xfc, !PT ;  /* 0x0000100010100812 */ /* 0x000fc800078efcff */
[----:B------:R-:W-:-:S04]  /*10830*/  LOP3.LUT R16, R16, 0xfffffffe, RZ, 0xc0, !PT ;  /* 0xfffffffe10107812 */ /* 0x000fc800078ec0ff */
[----:B------:R-:W-:Y:S01]  /*10840*/  @P1 LOP3.LUT R16, R16, 0x1, RZ, 0xfc, !PT ;  /* 0x0000000110101812 */ /* 0x000fe200078efcff */
[----:B0-----:R-:W-:Y:S06]  /*10850*/  @!P0 BRA `(.L_x_4273) ;  /* 0x0000000000048947 */ /* 0x001fec0003800000 */
[----:B------:R-:W-:Y:S01]  /*10860*/  BPT.TRAP 0x1 ;  /* 0x000000040000795c */ /* 0x000fe20000300000 */
.L_x_4273:
        /* <DEDUP_REMOVED lines=9> */
.L_x_4344:
[----:B------:R-:W-:Y:S05]  /*10900*/  BSYNC B0 ;  /* 0x0000000000007941 */ /* 0x000fea0003800000 */
.L_x_4274:
[----:B------:R-:W0:Y:S01]  /*10910*/  LDL R2, [R1] ;  /* 0x0000000001027983 */ /* 0x000e220000100800 */
[----:B------:R-:W-:Y:S01]  /*10920*/  ULDC.64 UR4, c[0x0][0x300] ;  /* 0x0000c00000047ab9 */ /* 0x000fe20000000a00 */
[----:B-----5:R-:W-:Y:S01]  /*10930*/  SHF.R.S32.HI R4, RZ, 0x1f, R37 ;  /* 0x0000001fff047819 */ /* 0x020fe20000011425 */
[----:B------:R-:W-:Y:S01]  /*10940*/  ULDC.64 UR6, c[0x0][0x2e8] ;  /* 0x0000ba0000067ab9 */ /* 0x000fe20000000a00 */
[----:B------:R-:W1:Y:S01]  /*10950*/  S2R R7, SR_TID.X ;  /* 0x0000000000077919 */ /* 0x000e620000002100 */
[----:B------:R-:W-:Y:S01]  /*10960*/  LOP3.LUT R16, R16, 0xfffffffd, RZ, 0xc0, !PT ;  /* 0xfffffffd10107812 */ /* 0x000fe200078ec0ff */
[----:B-1----:R-:W-:-:S05]  /*10970*/  IMAD.SHL.U32 R7, R7, 0x8, RZ ;  /* 0x0000000807077824 */ /* 0x002fca00078e00ff */
[----:B------:R-:W-:Y:S02]  /*10980*/  LOP3.LUT R7, R7, 0x38, RZ, 0xc0, !PT ;  /* 0x0000003807077812 */ /* 0x000fe400078ec0ff */
[----:B0-----:R-:W-:-:S05]  /*10990*/  SHF.R.S32.HI R0, RZ, 0x1f, R2 ;  /* 0x0000001fff007819 */ /* 0x001fca0000011402 */
[----:B------:R0:W-:Y:S04]  /*109a0*/  STL [R1+0x18], R0 ;  /* 0x0000180001007387 */ /* 0x0001e80000100800 */
[----:B------:R1:W-:Y:S01]  /*109b0*/  STL [R1+0x1c], R4 ;  /* 0x00001c0401007387 */ /* 0x0003e20000100800 */
[----:B0-----:R-:W-:-:S04]  /*109c0*/  IMAD R0, R0, UR4, RZ ;  /* 0x0000000400007c24 */ /* 0x001fc8000f8e02ff */
[C---:B------:R-:W-:Y:S02]  /*109d0*/  IMAD R0, R2.reuse, UR5, R0 ;  /* 0x0000000502007c24 */ /* 0x040fe4000f8e0200 */
[----:B------:R-:W-:Y:S01]  /*109e0*/  IMAD.WIDE.U32 R2, R2, UR4, RZ ;  /* 0x0000000402027c25 */ /* 0x000fe2000f8e00ff */
[----:B------:R-:W-:-:S03]  /*109f0*/  ULDC.64 UR4, c[0x0][0x310] ;  /* 0x0000c40000047ab9 */ /* 0x000fc60000000a00 */
[----:B------:R-:W-:Y:S02]  /*10a00*/  IMAD.IADD R3, R3, 0x1, R0 ;  /* 0x0000000103037824 */ /* 0x000fe400078e0200 */
[----:B------:R-:W-:Y:S02]  /*10a10*/  IMAD R0, R4, UR4, RZ ;  /* 0x0000000404007c24 */ /* 0x000fe4000f8e02ff */
[----:B------:R-:W-:-:S04]  /*10a20*/  IMAD.WIDE.U32 R2, R37, UR4, R2 ;  /* 0x0000000425027c25 */ /* 0x000fc8000f8e0002 */
[----:B------:R-:W-:Y:S01]  /*10a30*/  IMAD R0, R37, UR5, R0 ;  /* 0x0000000525007c24 */ /* 0x000fe2000f8e0200 */
[----:B------:R-:W-:Y:S01]  /*10a40*/  ULDC.64 UR4, c[0x0][0x308] ;  /* 0x0000c20000047ab9 */ /* 0x000fe20000000a00 */
[----:B-1----:R-:W-:Y:S02]  /*10a50*/  IMAD R4, R18, 0x1000, R34 ;  /* 0x0000100012047824 */ /* 0x002fe400078e0222 */
[----:B------:R-:W-:Y:S02]  /*10a60*/  IMAD.IADD R3, R3, 0x1, R0 ;  /* 0x0000000103037824 */ /* 0x000fe400078e0200 */
        /* <DEDUP_REMOVED lines=42> */
.L_x_4354:
        /* <DEDUP_REMOVED lines=10> */
.L_x_4277:
        /* <DEDUP_REMOVED lines=11> */
.L_x_4278:
[----:B------:R1:W5:Y:S01]  /*10e60*/  LDL.LU R0, [R1+0x8] ;  /* 0x0000080001007983 */ /* 0x0003620000300800 */
[----:B------:R-:W-:Y:S01]  /*10e70*/  LOP3.LUT P0, RZ, R16, 0x40, RZ, 0xc0, !PT ;  /* 0x0000004010ff7812 */ /* 0x000fe2000780c0ff */
[----:B------:R1:W-:-:S12]  /*10e80*/  SYNCS.ARRIVE.TRANS64.A1T0 RZ, [R22+URZ+0x38830], RZ ;  /* 0x038830ff16ff79a7 */ /* 0x0003d8000810003f */
[----:B------:R-:W-:Y:S05]  /*10e90*/  WARPSYNC.ALL ;  /* 0x0000000000007948 */ /* 0x000fea0003800000 */
[----:B0-----:R-:W-:Y:S01]  /*10ea0*/  SEL R2, R35, RZ, !P0 ;  /* 0x000000ff23027207 */ /* 0x001fe20004000000 */
[----:B------:R-:W-:Y:S04]  /*10eb0*/  BSSY B6, `(.L_x_4279) ;  /* 0x000001a000067945 */ /* 0x000fe80003800000 */
[----:B------:R0:W-:Y:S01]  /*10ec0*/  STL [R1+0x4], R2 ;  /* 0x0000040201007387 */ /* 0x0001e20000100800 */
[----:B------:R-:W-:Y:S01]  /*10ed0*/  BAR.SYNC.DEFER_BLOCKING 0x8, 0x100 ;  /* 0x0204000000007b1d */ /* 0x000fe20000010000 */
[----:B-----5:R-:W-:Y:S01]  /*10ee0*/  SEL R35, R0, RZ, !P0 ;  /* 0x000000ff00237207 */ /* 0x020fe20004000000 */
[----:B------:R-:W-:-:S04]  /*10ef0*/  VIADD R0, R17, 0x20400 ;  /* 0x0002040011007836 */ /* 0x000fc80000000000 */
[----:B------:R0:W-:Y:S01]  /*10f00*/  STL [R1+0x10], R35 ;  /* 0x0000102301007387 */ /* 0x0001e20000100800 */
[----:B------:R-:W-:Y:S02]  /*10f10*/  LOP3.LUT P0, RZ, R0, 0x3ff, RZ, 0xc0, !PT ;  /* 0x000003ff00ff7812 */ /* 0x000fe4000780c0ff */
[----:B------:R-:W-:-:S05]  /*10f20*/  SHF.R.S32.HI R0, RZ, 0x1f, R36 ;  /* 0x0000001fff007819 */ /* 0x000fca0000011424 */
[----:B------:R0:W-:Y:S06]  /*10f30*/  STL [R1+0x8], R0 ;  /* 0x0000080001007387 */ /* 0x0001ec0000100800 */
[----:B------:R-:W-:Y:S05]  /*10f40*/  @!P0 BRA `(.L_x_4280) ;  /* 0x0000000000408947 */ /* 0x000fea0003800000 */
[----:B0-----:R-:W-:Y:S01]  /*10f50*/  MOV R2, 0x0 ;  /* 0x0000000000027802 */ /* 0x001fe20000000f00 */
        /* <DEDUP_REMOVED lines=15> */
.L_x_4280:
[----:B------:R-:W-:Y:S05]  /*11050*/  BSYNC B6 ;  /* 0x0000000000067941 */ /* 0x000fea0003800000 */
.L_x_4279:
[----:B------:R-:W2:Y:S01]  /*11060*/  LDL R4, [R1+0x8] ;  /* 0x0000080001047983 */ /* 0x000ea20000100800 */
[----:B------:R-:W3:Y:S01]  /*11070*/  LDC R10, c[0x0][0x448] ;  /* 0x00011200ff0a7b82 */ /* 0x000ee20000000800 */
[----:B------:R-:W-:Y:S01]  /*11080*/  IMAD.MOV.U32 R21, RZ, RZ, R35 ;  /* 0x000000ffff157224 */ /* 0x000fe200078e0023 */
[----:B------:R-:W-:Y:S01]  /*11090*/  ULDC.64 UR4, c[0x0][0x298] ;  /* 0x0000a60000047ab9 */ /* 0x000fe20000000a00 */
[----:B------:R-:W4:Y:S04]  /*110a0*/  LDL R20, [R1+0x4] ;  /* 0x0000040001147983 */ /* 0x000f280000100800 */
[----:B------:R1:W5:Y:S01]  /*110b0*/  LDL R9, [R1+0xc] ;  /* 0x00000c0001097983 */ /* 0x0003620000100800 */
[----:B0-----:R-:W0:Y:S01]  /*110c0*/  S2R R2, SR_TID.X ;  /* 0x0000000000027919 */ /* 0x001e220000002100 */
[----:B------:R-:W1:Y:S01]  /*110d0*/  S2R R35, SR_TID.X ;  /* 0x0000000000237919 */ /* 0x000e620000002100 */
[----:B---3--:R-:W-:-:S13]  /*110e0*/  ISETP.NE.AND P0, PT, R10, 0x1, PT ;  /* 0x000000010a00780c */ /* 0x008fda0003f05270 */
[----:B------:R-:W3:Y:S01]  /*110f0*/  @P0 LDC R3, c[0x0][0x44c] ;  /* 0x00011300ff030b82 */ /* 0x000ee20000000800 */
[----:B0-----:R-:W-:-:S04]  /*11100*/  LOP3.LUT R2, R2, 0x7f, RZ, 0xc0, !PT ;  /* 0x0000007f02027812 */ /* 0x001fc800078ec0ff */
[----:B------:R-:W-:Y:S01]  /*11110*/  SHF.R.U32.HI R2, RZ, 0x3, R2 ;  /* 0x00000003ff027819 */ /* 0x000fe20000011602 */
[----:B-1----:R-:W-:-:S05]  /*11120*/  IMAD.SHL.U32 R35, R35, 0x10, RZ ;  /* 0x0000001023237824 */ /* 0x002fca00078e00ff */
[----:B------:R-:W-:Y:S02]  /*11130*/  LOP3.LUT R35, R2, 0x70, R35, 0xf8, !PT ;  /* 0x0000007002237812 */ /* 0x000fe400078ef823 */
[----:B------:R-:W0:Y:S03]  /*11140*/  @P0 LDC R2, c[0x0][0x450] ;  /* 0x00011400ff020b82 */ /* 0x000e260000000800 */
[----:B------:R-:W-:-:S04]  /*11150*/  IMAD R35, R25, 0x40, R35 ;  /* 0x0000004019237824 */ /* 0x000fc800078e0223 */
[----:B---3--:R-:W-:-:S04]  /*11160*/  @P0 IMAD.HI.U32 R3, R35, R3, RZ ;  /* 0x0000000323030227 */ /* 0x008fc800078e00ff */
[----:B------:R-:W-:Y:S01]  /*11170*/  IMAD.MOV.U32 R0, RZ, RZ, R35 ;  /* 0x000000ffff007224 */ /* 0x000fe200078e0023 */
[----:B0-----:R-:W-:Y:S01]  /*11180*/  @P0 SHF.R.U32.HI R0, RZ, R2, R3 ;  /* 0x00000002ff000219 */ /* 0x001fe20000011603 */
[----:B------:R-:W-:Y:S01]  /*11190*/  IMAD.WIDE.U32 R2, R36, UR4, RZ ;  /* 0x0000000424027c25 */ /* 0x000fe2000f8e00ff */
[----:B------:R-:W0:Y:S01]  /*111a0*/  S2R R7, SR_TID.X ;  /* 0x0000000000077919 */ /* 0x000e220000002100 */
[----:B------:R-:W-:-:S04]  /*111b0*/  LOP3.LUT R16, R16, 0xfffff7ff, RZ, 0xc0, !PT ;  /* 0xfffff7ff10107812 */ /* 0x000fc800078ec0ff */
[----:B------:R-:W-:Y:S01]  /*111c0*/  @P0 LOP3.LUT R16, R16, 0x800, RZ, 0xfc, !PT ;  /* 0x0000080010100812 */ /* 0x000fe200078efcff */
[----:B0-----:R-:W-:-:S05]  /*111d0*/  IMAD.SHL.U32 R7, R7, 0x8, RZ ;  /* 0x0000000807077824 */ /* 0x001fca00078e00ff */
[----:B------:R-:W-:Y:S01]  /*111e0*/  LOP3.LUT R7, R7, 0x38, RZ, 0xc0, !PT ;  /* 0x0000003807077812 */ /* 0x000fe200078ec0ff */
[----:B--2---:R-:W-:-:S04]  /*111f0*/  IMAD R4, R4, UR4, RZ ;  /* 0x0000000404047c24 */ /* 0x004fc8000f8e02ff */
[----:B------:R-:W-:Y:S01]  /*11200*/  IMAD R4, R36, UR5, R4 ;  /* 0x0000000524047c24 */ /* 0x000fe2000f8e0204 */
[----:B------:R-:W-:-:S03]  /*11210*/  ULDC.64 UR4, c[0x0][0x2d8] ;  /* 0x0000b60000047ab9 */ /* 0x000fc60000000a00 */
[----:B------:R-:W-:Y:S02]  /*11220*/  IMAD.IADD R3, R3, 0x1, R4 ;  /* 0x0000000103037824 */ /* 0x000fe400078e0204 */
[----:B------:R-:W-:-:S04]  /*11230*/  IMAD.WIDE.U32 R2, R26, UR4, R2 ;  /* 0x000000041a027c25 */ /* 0x000fc8000f8e0002 */
[----:B------:R-:W-:Y:S01]  /*11240*/  IMAD R3, R26, UR5, R3 ;  /* 0x000000051a037c24 */ /* 0x000fe2000f8e0203 */
[----:B------:R-:W-:Y:S02]  /*11250*/  ULDC.64 UR4, c[0x0][0x2e0] ;  /* 0x0000b80000047ab9 */ /* 0x000fe40000000a00 */
[----:B------:R-:W-:Y:S02]  /*11260*/  IMAD R4, R21, UR4, RZ ;  /* 0x0000000415047c24 */ /* 0x000fe4000f8e02ff */
[----:B----4-:R-:W-:-:S04]  /*11270*/  IMAD.WIDE.U32 R2, R20, UR4, R2 ;  /* 0x0000000414027c25 */ /* 0x010fc8000f8e0002 */
[----:B------:R-:W-:Y:S01]  /*11280*/  IMAD R4, R20, UR5, R4 ;  /* 0x0000000514047c24 */ /* 0x000fe2000f8e0204 */
[----:B------:R-:W-:-:S03]  /*11290*/  ULDC.64 UR4, c[0x0][0x2d0] ;  /* 0x0000b40000047ab9 */ /* 0x000fc60000000a00 */
[----:B------:R-:W-:Y:S01]  /*112a0*/  IMAD.IADD R3, R3, 0x1, R4 ;  /* 0x0000000103037824 */ /* 0x000fe200078e0204 */
[----:B------:R-:W-:Y:S01]  /*112b0*/  SHF.R.S32.HI R4, RZ, 0x1f, R0 ;  /* 0x0000001fff047819 */ /* 0x000fe20000011400 */
[----:B------:R-:W0:Y:S04]  /*112c0*/  S2R R20, SR_TID.X ;  /* 0x0000000000147919 */ /* 0x000e280000002100 */
[----:B------:R-:W-:Y:S02]  /*112d0*/  IMAD R4, R4, UR4, RZ ;  /* 0x0000000404047c24 */ /* 0x000fe4000f8e02ff */
[----:B------:R-:W-:-:S04]  /*112e0*/  IMAD.WIDE.U32 R2, R0, UR4, R2 ;  /* 0x0000000400027c25 */ /* 0x000fc8000f8e0002 */
[----:B------:R-:W-:Y:S01]  /*112f0*/  IMAD R4, R0, UR5, R4 ;  /* 0x0000000500047c24 */ /* 0x000fe2000f8e0204 */
[----:B------:R-:W-:Y:S01]  /*11300*/  ULDC.64 UR4, c[0x0][0x2c8] ;  /* 0x0000b20000047ab9 */ /* 0x000fe20000000a00 */
[----:B------:R-:W-:-:S04]  /*11310*/  IMAD.MOV R0, RZ, RZ, -R0 ;  /* 0x000000ffff007224 */ /* 0x000fc800078e0a00 */
[----:B------:R-:W-:Y:S02]  /*11320*/  IMAD R0, R10, R0, R35 ;  /* 0x000000000a007224 */ /* 0x000fe400078e0223 */
[----:B------:R-:W-:-:S03]  /*11330*/  IMAD.IADD R3, R3, 0x1, R4 ;  /* 0x0000000103037824 */ /* 0x000fc600078e0204 */
[----:B------:R-:W-:Y:S01]  /*11340*/  SHF.R.S32.HI R4, RZ, 0x1f, R0 ;  /* 0x0000001fff047819 */ /* 0x000fe20000011400 */
[----:B------:R-:W-:-:S04]  /*11350*/  IMAD.WIDE.U32 R2, R0, UR4, R2 ;  /* 0x0000000400027c25 */ /* 0x000fc8000f8e0002 */
[----:B------:R-:W-:-:S04]  /*11360*/  IMAD R4, R4, UR4, RZ ;  /* 0x0000000404047c24 */ /* 0x000fc8000f8e02ff */
[----:B------:R-:W-:Y:S01]  /*11370*/  IMAD R4, R0, UR5, R4 ;  /* 0x0000000500047c24 */ /* 0x000fe2000f8e0204 */
[----:B------:R-:W-:Y:S02]  /*11380*/  ULDC.64 UR4, c[0x0][0x280] ;  /* 0x0000a00000047ab9 */ /* 0x000fe40000000a00 */
[----:B------:R-:W-:Y:S01]  /*11390*/  LEA R0, P0, R2, UR4, 0x1 ;  /* 0x0000000402007c11 */ /* 0x000fe2000f8008ff */
[----:B------:R-:W-:Y:S01]  /*113a0*/  IMAD.IADD R3, R3, 0x1, R4 ;  /* 0x0000000103037824 */ /* 0x000fe200078e0204 */
[----:B------:R-:W-:Y:S01]  /*113b0*/  ULDC UR4, c[0x0][0x2b8] ;  /* 0x0000ae0000047ab9 */ /* 0x000fe20000000800 */
[----:B0-----:R-:W-:-:S03]  /*113c0*/  LOP3.LUT R20, R20, 0x7f, RZ, 0xc0, !PT ;  /* 0x0000007f14147812 */ /* 0x001fc600078ec0ff */
[----:B------:R-:W-:Y:S01]  /*113d0*/  LEA.HI.X R2, R2, UR5, R3, 0x1, P0 ;  /* 0x0000000502027c11 */ /* 0x000fe200080f0c03 */
[----:B------:R-:W-:Y:S01]  /*113e0*/  UMOV UR5, 0xffffffff ;  /* 0xffffffff00057882 */ /* 0x000fe20000000000 */
[----:B------:R-:W-:Y:S02]  /*113f0*/  ISETP.GE.AND P0, PT, R7, UR4, PT ;  /* 0x0000000407007c0c */ /* 0x000fe4000bf06270 */
[----:B------:R-:W-:Y:S01]  /*11400*/  SHF.R.U32.HI R8, RZ, 0x3, R20 ;  /* 0x00000003ff087819 */ /* 0x000fe20000011614 */
[----:B------:R-:W-:Y:S10]  /*11410*/  BRA.DIV UR5, `(.L_x_4281) ;  /* 0x0000004605587947 */ /* 0x000ff4000b800000 */
[----:B------:R-:W0:Y:S01]  /*11420*/  SHFL.IDX PT, R5, R0, RZ, 0x181f ;  /* 0x00181fff00057589 */ /* 0x000e2200000e0000 */
[----:B-----5:R-:W-:Y:S01]  /*11430*/  IMAD R3, R9, R10, RZ ;  /* 0x0000000a09037224 */ /* 0x020fe200078e02ff */
[----:B------:R-:W-:Y:S01]  /*11440*/  LOP3.LUT R16, R16, 0xfffffeff, RZ, 0xc0, !PT ;  /* 0xfffffeff10107812 */ /* 0x000fe200078ec0ff */
[----:B------:R-:W-:Y:S01]  /*11450*/  IMAD R25, R25, 0x40, R8 ;  /* 0x0000004019197824 */ /* 0x000fe200078e0208 */
[----:B------:R-:W1:Y:S04]  /*11460*/  SHFL.IDX PT, R4, R2, RZ, 0x181f ;  /* 0x00181fff02047589 */ /* 0x000e6800000e0000 */
[----:B------:R-:W-:-:S13]  /*11470*/  ISETP.GE.AND P2, PT, R25, R3, PT ;  /* 0x000000031900720c */ /* 0x000fda0003f46270 */
[----:B------:R-:W-:Y:S02]  /*11480*/  @P2 LOP3.LUT R16, R16, 0x100, RZ, 0xfc, !PT ;  /* 0x0000010010102812 */ /* 0x000fe400078efcff */
[----:B0-----:R-:W-:Y:S02]  /*11490*/  @!P2 LEA R5, P1, R7, R5, 0x1 ;  /* 0x000000050705a211 */ /* 0x001fe400078208ff */
[----:B------:R-:W-:-:S03]  /*114a0*/  LOP3.LUT R16, R16, 0xffffff7f, RZ, 0xc0, !PT ;  /* 0xffffff7f10107812 */ /* 0x000fc600078ec0ff */
        /* <DEDUP_REMOVED lines=10> */
[----:B------:R-:W-:-:S04]  /*11550*/  @P2 LOP3.LUT R16, R16, 0x80, RZ, 0xfc, !PT ;  /* 0x0000008010102812 */ /* 0x000fc800078efcff */
[----:B------:R-:W-:Y:S02]  /*11560*/  LOP3.LUT R16, R16, 0xffffffbf, RZ, 0xc0, !PT ;  /* 0xffffffbf10107812 */ /* 0x000fe400078ec0ff */
        /* <DEDUP_REMOVED lines=11> */
[----:B------:R-:W-:-:S02]  /*11620*/  @P2 LOP3.LUT R16, R16, 0x40, RZ, 0xfc, !PT ;  /* 0x0000004010102812 */ /* 0x000fc400078efcff */
[----:B0-----:R-:W-:-:S05]  /*11630*/  @!P2 LEA R5, P1, R7, R5, 0x1 ;  /* 0x000000050705a211 */ /* 0x001fca00078208ff */
[----:B-1----:R-:W-:-:S05]  /*11640*/  @!P2 IMAD.X R4, RZ, RZ, R4, P1 ;  /* 0x000000ffff04a224 */ /* 0x002fca00008e0604 */
[----:B------:R-:W-:-:S04]  /*11650*/  @!P2 LOP3.LUT R5, R5, R4, RZ, 0x3c, !PT ;  /* 0x000000040505a212 */ /* 0x000fc800078e3cff */
[----:B------:R-:W-:-:S04]  /*11660*/  @!P2 LOP3.LUT R4, R5, R4, RZ, 0x3c, !PT ;  /* 0x000000040504a212 */ /* 0x000fc800078e3cff */
[----:B------:R-:W-:-:S05]  /*11670*/  @!P2 LOP3.LUT R5, R5, R4, RZ, 0x3c, !PT ;  /* 0x000000040505a212 */ /* 0x000fca00078e3cff */
[----:B------:R0:W-:Y:S04]  /*11680*/  @!P2 LDGSTS.E.BYPASS.LTC128B.128 [R19+0x21400], desc[UR44][R4.64], !P0 ;  /* 0x214000000413afae */ /* 0x0001e8000c101d6c */
[----:B0-----:R0:W1:Y:S02]  /*11690*/  SHFL.IDX PT, R4, R2, 0x3, 0x181f ;  /* 0x00781f0002047f89 */ /* 0x00106400000e0000 */
.L_x_4363:
[----:B------:R-:W-:Y:S01]  /*116a0*/  VIADD R25, R25, 0x30 ;  /* 0x0000003019197836 */ /* 0x000fe20000000000 */
[----:B------:R-:W-:-:S04]  /*116b0*/  LOP3.LUT R16, R16, 0xfffeffff, RZ, 0xc0, !PT ;  /* 0xfffeffff10107812 */ /* 0x000fc800078ec0ff */
[----:B------:R-:W-:-:S13]  /*116c0*/  ISETP.GE.AND P2, PT, R25, R3, PT ;  /* 0x000000031900720c */ /* 0x000fda0003f46270 */
[----:B0-----:R-:W-:Y:S02]  /*116d0*/  @!P2 LEA R2, P1, R7, R0, 0x1 ;  /* 0x000000000702a211 */ /* 0x001fe400078208ff */
[----:B------:R-:W-:-:S03]  /*116e0*/  @P2 LOP3.LUT R16, R16, 0x10000, RZ, 0xfc, !PT ;  /* 0x0001000010102812 */ /* 0x000fc600078efcff */
[----:B-1----:R-:W-:-:S05]  /*116f0*/  @!P2 IMAD.X R3, RZ, RZ, R4, P1 ;  /* 0x000000ffff03a224 */ /* 0x002fca00008e0604 */
[----:B------:R-:W-:Y:S01]  /*11700*/  @!PT LDS RZ, [RZ] ;  /* 0x00000000fffff984 */ /* 0x000fe20000000800 */
[----:B------:R-:W-:Y:S01]  /*11710*/  @!PT LDS RZ, [RZ] ;  /* 0x00000000fffff984 */ /* 0x000fe20000000800 */
[----:B------:R-:W-:Y:S01]  /*11720*/  @!PT LDS RZ, [RZ] ;  /* 0x00000000fffff984 */ /* 0x000fe20000000800 */
[----:B------:R0:W-:Y:S01]  /*11730*/  @!P2 LDGSTS.E.BYPASS.LTC128B.128 [R19+0x21c00], desc[UR44][R2.64], !P0 ;  /* 0x21c000000213afae */ /* 0x0001e2000c101d6c */
[----:B------:R-:W-:Y:S01]  /*11740*/  PLOP3.LUT P0, PT, PT, PT, PT, 0x80, 0x0 ;  /* 0x000000000000781c */ /* 0x000fe20003f0f070 */
[----:B------:R-:W-:-:S12]  /*11750*/  NOP ;  /* 0x0000000000007918 */ /* 0x000fd80000000000 */
.L_x_4282:
[----:B------:R-:W-:Y:S02]  /*11760*/  PLOP3.LUT P1, PT, P1, P0, PT, 0xa2, 0x0 ;  /* 0x000000000000781c */ /* 0x000fe40000f21472 */
[----:B------:R-:W-:-:S08]  /*11770*/  @P0 R2UR P1, UR4, R17 ;  /* 0x00000000110402ca */ /* 0x000fd00000020000 */
[----:B------:R-:W-:-:S05]  /*11780*/  @P0 PLOP3.LUT P0, PT, P1, PT, PT, 0x80, 0x0 ;  /* 0x000000000000081c */ /* 0x000fca0000f0f070 */
[----:B------:R-:W-:Y:S01]  /*11790*/  @!P1 SYNCS.ARRIVE.TRANS64.RED.A0T1 RZ, [UR4+0x38800], RZ ;  /* 0x038800ffffff99a7 */ /* 0x000fe20008200404 */
[----:B------:R-:W-:Y:S07]  /*117a0*/  @!P1 ARRIVES.LDGSTSBAR.64.TRANSCNT [UR4+0x38800] ;  /* 0x03880000ff0099b0 */ /* 0x000fee0008000a84 */
[----:B------:R-:W-:Y:S05]  /*117b0*/  @P0 BRA.U.ANY `(.L_x_4282) ;  /* 0xfffffffd00e80947 */ /* 0x000fea000393ffff */
[----:B------:R-:W-:Y:S01]  /*117c0*/  NOP ;  /* 0x0000000000007918 */ /* 0x000fe20000000000 */
[----:B------:R-:W-:Y:S01]  /*117d0*/  VIADD R0, R17, 0x26400 ;  /* 0x0002640011007836 */ /* 0x000fe20000000000 */
[----:B------:R1:W-:Y:S01]  /*117e0*/  SYNCS.ARRIVE.TRANS64.A1T0 RZ, [R17+URZ+0x38800], RZ ;  /* 0x038800ff11ff79a7 */ /* 0x0003e2000810003f */
[----:B------:R-:W-:Y:S03]  /*117f0*/  BSSY B6, `(.L_x_4283) ;  /* 0x0000013000067945 */ /* 0x000fe60003800000 */
[----:B------:R-:W-:-:S13]  /*11800*/  LOP3.LUT P0, RZ, R0, 0x3ff, RZ, 0xc0, !PT ;  /* 0x000003ff00ff7812 */ /* 0x000fda000780c0ff */
[----:B-1----:R-:W-:Y:S05]  /*11810*/  @!P0 BRA `(.L_x_4284) ;  /* 0x0000000000408947 */ /* 0x002fea0003800000 */
        /* <DEDUP_REMOVED lines=16> */
.L_x_4284:
[----:B------:R-:W-:Y:S05]  /*11920*/  BSYNC B6 ;  /* 0x0000000000067941 */ /* 0x000fea0003800000 */
.L_x_4283:
[----:B------:R-:W2:Y:S01]  /*11930*/  LDL.LU R25, [R1+0x8] ;  /* 0x0000080001197983 */ /* 0x000ea20000300800 */
[----:B0-----:R-:W0:Y:S01]  /*11940*/  LDC R2, c[0x0][0x448] ;  /* 0x00011200ff027b82 */ /* 0x001e220000000800 */
[----:B------:R-:W-:Y:S02]  /*11950*/  ULDC.64 UR4, c[0x0][0x398] ;  /* 0x0000e60000047ab9 */ /* 0x000fe40000000a00 */
[----:B------:R-:W3:Y:S04]  /*11960*/  LDL.LU R21, [R1+0x10] ;  /* 0x0000100001157983 */ /* 0x000ee80000300800 */
[----:B------:R-:W4:Y:S01]  /*11970*/  LDL.LU R20, [R1+0x4] ;  /* 0x0000040001147983 */ /* 0x000f220000300800 */
[----:B0-----:R-:W-:-:S13]  /*11980*/  ISETP.NE.AND P6, PT, R2, 0x1, PT ;  /* 0x000000010200780c */ /* 0x001fda0003fc5270 */
[----:B------:R-:W0:Y:S08]  /*11990*/  @P6 LDC R3, c[0x0][0x44c] ;  /* 0x00011300ff036b82 */ /* 0x000e300000000800 */
[----:B------:R-:W1:Y:S01]  /*119a0*/  @P6 LDC R2, c[0x0][0x450] ;  /* 0x00011400ff026b82 */ /* 0x000e620000000800 */
[----:B------:R-:W-:Y:S02]  /*119b0*/  IMAD.MOV.U32 R0, RZ, RZ, R35 ;  /* 0x000000ffff007224 */ /* 0x000fe400078e0023 */
[----:B0-----:R-:W-:-:S05]  /*119c0*/  @P6 IMAD.HI.U32 R3, R35, R3, RZ ;  /* 0x0000000323036227 */ /* 0x001fca00078e00ff */
[----:B-1----:R-:W-:Y:S01]  /*119d0*/  @P6 SHF.R.U32.HI R0, RZ, R2, R3 ;  /* 0x00000002ff006219 */ /* 0x002fe20000011603 */
[----:B------:R-:W-:-:S03]  /*119e0*/  IMAD.WIDE.U32 R2, R36, UR4, RZ ;  /* 0x0000000424027c25 */ /* 0x000fc6000f8e00ff */
[----:B------:R-:W-:Y:S01]  /*119f0*/  SHF.R.S32.HI R5, RZ, 0x1f, R0 ;  /* 0x0000001fff057819 */ /* 0x000fe20000011400 */
[----:B------:R-:W0:Y:S01]  /*11a00*/  S2R R8, SR_TID.X ;  /* 0x0000000000087919 */ /* 0x000e220000002100 */
[----:B------:R-:W-:Y:S01]  /*11a10*/  LOP3.LUT R16, R16, 0xfffff7ff, RZ, 0xc0, !PT ;  /* 0xfffff7ff10107812 */ /* 0x000fe200078ec0ff */
        /* <DEDUP_REMOVED lines=9> */
[----:B---3--:R-:W-:Y:S02]  /*11ab0*/  IMAD R4, R21, UR4, RZ ;  /* 0x0000000415047c24 */ /* 0x008fe4000f8e02ff */
[----:B------:R-:W0:Y:S01]  /*11ac0*/  S2R R21, SR_TID.X ;  /* 0x0000000000157919 */ /* 0x000e220000002100 */
[----:B----4-:R-:W-:Y:S01]  /*11ad0*/  IMAD.WIDE.U32 R2, R20, UR4, R2 ;  /* 0x0000000414027c25 */ /* 0x010fe2000f8e0002 */
[----:B------:R-:W-:-:S03]  /*11ae0*/  ULDC UR4, c[0x0][0x448] ;  /* 0x0001120000047ab9 */ /* 0x000fc60000000800 */
[----:B------:R-:W-:Y:S02]  /*11af0*/  IMAD R4, R20, UR5, R4 ;  /* 0x0000000514047c24 */ /* 0x000fe4000f8e0204 */
[----:B------:R-:W1:Y:S02]  /*11b00*/  S2R R20, SR_TID.X ;  /* 0x0000000000147919 */ /* 0x000e640000002100 */
[----:B------:R-:W-:Y:S02]  /*11b10*/  IMAD.IADD R3, R3, 0x1, R4 ;  /* 0x0000000103037824 */ /* 0x000fe400078e0204 */
[----:B------:R-:W-:-:S04]  /*11b20*/  IMAD.MOV R4, RZ, RZ, -R0 ;  /* 0x000000ffff047224 */ /* 0x000fc800078e0a00 */
[----:B------:R-:W-:Y:S01]  /*11b30*/  IMAD R4, R4, UR4, R35 ;  /* 0x0000000404047c24 */ /* 0x000fe2000f8e0223 */
[----:B------:R-:W-:Y:S02]  /*11b40*/  ULDC.64 UR4, c[0x0][0x3d0] ;  /* 0x0000f40000047ab9 */ /* 0x000fe40000000a00 */
[----:B------:R-:W-:Y:S02]  /*11b50*/  IMAD R5, R5, UR4, RZ ;  /* 0x0000000405057c24 */ /* 0x000fe4000f8e02ff */
[----:B------:R-:W-:-:S04]  /*11b60*/  IMAD.WIDE.U32 R2, R0, UR4, R2 ;  /* 0x0000000400027c25 */ /* 0x000fc8000f8e0002 */
[----:B------:R-:W-:Y:S01]  /*11b70*/  IMAD R5, R0, UR5, R5 ;  /* 0x0000000500057c24 */ /* 0x000fe2000f8e0205 */
[----:B------:R-:W-:Y:S01]  /*11b80*/  SHF.R.S32.HI R0, RZ, 0x1f, R4 ;  /* 0x0000001fff007819 */ /* 0x000fe20000011404 */
[----:B------:R-:W-:Y:S02]  /*11b90*/  ULDC.64 UR4, c[0x0][0x3c8] ;  /* 0x0000f20000047ab9 */ /* 0x000fe40000000a00 */
[----:B------:R-:W-:Y:S02]  /*11ba0*/  IMAD.IADD R3, R3, 0x1, R5 ;  /* 0x0000000103037824 */ /* 0x000fe400078e0205 */
[----:B------:R-:W-:Y:S02]  /*11bb0*/  IMAD R0, R0, UR4, RZ ;  /* 0x0000000400007c24 */ /* 0x000fe4000f8e02ff */
[----:B0-----:R-:W-:Y:S02]  /*11bc0*/  IMAD.SHL.U32 R21, R21, 0x8, RZ ;  /* 0x0000000815157824 */ /* 0x001fe400078e00ff */
[----:B------:R-:W-:-:S02]  /*11bd0*/  IMAD R0, R4, UR5, R0 ;  /* 0x0000000504007c24 */ /* 0x000fc4000f8e0200 */
[----:B------:R-:W-:Y:S01]  /*11be0*/  IMAD.WIDE.U32 R2, R4, UR4, R2 ;  /* 0x0000000404027c25 */ /* 0x000fe2000f8e0002 */
[----:B------:R-:W-:Y:S01]  /*11bf0*/  LOP3.LUT R21, R21, 0x38, RZ, 0xc0, !PT ;  /* 0x0000003815157812 */ /* 0x000fe200078ec0ff */
[----:B------:R-:W-:Y:S02]  /*11c00*/  ULDC.64 UR4, c[0x0][0x390] ;  /* 0x0000e40000047ab9 */ /* 0x000fe40000000a00 */
[----:B-1----:R-:W-:Y:S01]  /*11c10*/  IMAD.SHL.U32 R20, R20, 0x8, RZ ;  /* 0x0000000814147824 */ /* 0x002fe200078e00ff */
[----:B------:R-:W-:Y:S01]  /*11c20*/  LOP3.LUT R7, R21, 0x80, RZ, 0xfc, !PT ;  /* 0x0000008015077812 */ /* 0x000fe200078efcff */
[----:B------:R-:W-:Y:S01]  /*11c30*/  IMAD.IADD R6, R3, 0x1, R0 ;  /* 0x0000000103067824 */ /* 0x000fe200078e0200 */
[----:B------:R-:W0:Y:S01]  /*11c40*/  S2R R25, SR_TID.X ;  /* 0x0000000000197919 */ /* 0x000e220000002100 */
[----:B------:R-:W-:Y:S01]  /*11c50*/  LEA R0, P0, R2, UR4, 0x1 ;  /* 0x0000000402007c11 */ /* 0x000fe2000f8008ff */
[----:B------:R-:W-:Y:S01]  /*11c60*/  ULDC UR4, c[0x0][0x3b8] ;  /* 0x0000ee0000047ab9 */ /* 0x000fe20000000800 */
[----:B------:R-:W-:Y:S01]  /*11c70*/  LOP3.LUT R20, R20, 0x38, RZ, 0xc0, !PT ;  /* 0x0000003814147812 */ /* 0x000fe200078ec0ff */
[----:B------:R-:W1:Y:S01]  /*11c80*/  S2R R21, SR_TID.X ;  /* 0x0000000000157919 */ /* 0x000e620000002100 */
[----:B------:R-:W-:-:S02]  /*11c90*/  ISETP.GE.AND P4, PT, R7, UR4, PT ;  /* 0x0000000407007c0c */ /* 0x000fc4000bf86270 */
[C---:B------:R-:W-:Y:S02]  /*11ca0*/  LOP3.LUT R9, R20.reuse, 0x40, RZ, 0xfc, !PT ;  /* 0x0000004014097812 */ /* 0x040fe400078efcff */
[----:B------:R-:W-:Y:S02]  /*11cb0*/  LOP3.LUT R7, R20, 0x100, RZ, 0xfc, !PT ;  /* 0x0000010014077812 */ /* 0x000fe400078efcff */
[----:B------:R-:W2:Y:S01]  /*11cc0*/  S2R R20, SR_TID.X ;  /* 0x0000000000147919 */ /* 0x000ea20000002100 */
[----:B------:R-:W-:Y:S02]  /*11cd0*/  ISETP.GE.AND P1, PT, R8, UR4, PT ;  /* 0x0000000408007c0c */ /* 0x000fe4000bf26270 */
[----:B------:R-:W-:Y:S02]  /*11ce0*/  ISETP.GE.AND P5, PT, R9, UR4, PT ;  /* 0x0000000409007c0c */ /* 0x000fe4000bfa6270 */
[----:B------:R-:W-:Y:S02]  /*11cf0*/  ISETP.GE.AND P2, PT, R7, UR4, PT ;  /* 0x0000000407007c0c */ /* 0x000fe4000bf46270 */
[----:B------:R-:W-:-:S02]  /*11d00*/  LEA.HI.X R6, R2, UR5, R6, 0x1, P0 ;  /* 0x0000000502067c11 */ /* 0x000fc400080f0c06 */
[----:B------:R-:W-:Y:S01]  /*11d10*/  SEL R2, RZ, 0x1, P1 ;  /* 0x00000001ff027807 */ /* 0x000fe20000800000 */
[----:B0-----:R-:W-:Y:S02]  /*11d20*/  IMAD.SHL.U32 R25, R25, 0x8, RZ ;  /* 0x0000000819197824 */ /* 0x001fe400078e00ff */
[----:B-1----:R-:W-:-:S03]  /*11d30*/  IMAD.SHL.U32 R21, R21, 0x8, RZ ;  /* 0x0000000815157824 */ /* 0x002fc600078e00ff */
[----:B------:R-:W-:Y:S01]  /*11d40*/  LOP3.LUT R25, R25, 0x38, RZ, 0xc0, !PT ;  /* 0x0000003819197812 */ /* 0x000fe200078ec0ff */
[----:B--2---:R-:W-:-:S03]  /*11d50*/  IMAD.SHL.U32 R20, R20, 0x8, RZ ;  /* 0x0000000814147824 */ /* 0x004fc600078e00ff */
[----:B------:R-:W-:Y:S02]  /*11d60*/  LOP3.LUT R7, R25, 0xc0, RZ, 0xfc, !PT ;  /* 0x000000c019077812 */ /* 0x000fe400078efcff */
[----:B------:R-:W-:Y:S02]  /*11d70*/  LOP3.LUT R21, R21, 0x38, RZ, 0xc0, !PT ;  /* 0x0000003815157812 */ /* 0x000fe400078ec0ff */
[----:B------:R-:W-:Y:S02]  /*11d80*/  LOP3.LUT R20, R20, 0x38, RZ, 0xc0, !PT ;  /* 0x0000003814147812 */ /* 0x000fe400078ec0ff */
[----:B------:R-:W-:Y:S02]  /*11d90*/  SEL R3, RZ, 0x4, P4 ;  /* 0x00000004ff037807 */ /* 0x000fe40002000000 */
[----:B------:R-:W-:Y:S02]  /*11da0*/  SEL R4, RZ, 0x2, P5 ;  /* 0x00000002ff047807 */ /* 0x000fe40002800000 */
[----:B------:R-:W-:-:S02]  /*11db0*/  ISETP.GE.AND P3, PT, R7, UR4, PT ;  /* 0x0000000407007c0c */ /* 0x000fc4000bf66270 */
[----:B------:R-:W-:Y:S02]  /*11dc0*/  LOP3.LUT R7, R21, 0x180, RZ, 0xfc, !PT ;  /* 0x0000018015077812 */ /* 0x000fe400078efcff */
[----:B------:R-:W-:Y:S02]  /*11dd0*/  LOP3.LUT R9, R20, 0x140, RZ, 0xfc, !PT ;  /* 0x0000014014097812 */ /* 0x000fe400078efcff */
[----:B------:R-:W-:Y:S02]  /*11de0*/  IADD3 R2, R3, R4, R2 ;  /* 0x0000000403027210 */ /* 0x000fe40007ffe002 */
[----:B------:R-:W-:Y:S02]  /*11df0*/  SEL R3, RZ, 0x10, P2 ;  /* 0x00000010ff037807 */ /* 0x000fe40001000000 */
[----:B------:R-:W-:Y:S02]  /*11e00*/  SEL R4, RZ, 0x8, P3 ;  /* 0x00000008ff047807 */ /* 0x000fe40001800000 */
[----:B------:R-:W-:-:S02]  /*11e10*/  @P1 LOP3.LUT R16, R16, 0x800, RZ, 0xfc, !PT ;  /* 0x0000080010101812 */ /* 0x000fc400078efcff */
[----:B------:R-:W-:Y:S02]  /*11e20*/  ISETP.GE.AND P0, PT, R7, UR4, PT ;  /* 0x0000000407007c0c */ /* 0x000fe4000bf06270 */
[----:B------:R-:W-:Y:S02]  /*11e30*/  LOP3.LUT R7, R20, 0x1c0, RZ, 0xfc, !PT ;  /* 0x000001c014077812 */ /* 0x000fe400078efcff */
[----:B------:R-:W-:Y:S02]  /*11e40*/  ISETP.GE.AND P1, PT, R9, UR4, PT ;  /* 0x0000000409007c0c */ /* 0x000fe4000bf26270 */
[----:B------:R-:W-:Y:S02]  /*11e50*/  IADD3 R4, R3, R2, R4 ;  /* 0x0000000203047210 */ /* 0x000fe40007ffe004 */
[----:B------:R-:W-:Y:S02]  /*11e60*/  SEL R2, RZ, 0x40, P0 ;  /* 0x00000040ff027807 */ /* 0x000fe40000000000 */
[----:B------:R-:W-:-:S02]  /*11e70*/  SEL R3, RZ, 0x20, P1 ;  /* 0x00000020ff037807 */ /* 0x000fc40000800000 */
[----:B------:R-:W-:Y:S01]  /*11e80*/  ISETP.GE.AND P0, PT, R7, UR4, PT ;  /* 0x0000000407007c0c */ /* 0x000fe2000bf06270 */
[----:B------:R-:W-:Y:S01]  /*11e90*/  UMOV UR4, 0xffffffff ;  /* 0xffffffff00047882 */ /* 0x000fe20000000000 */
[----:B------:R-:W-:Y:S02]  /*11ea0*/  IADD3 R4, R2, R4, R3 ;  /* 0x0000000402047210 */ /* 0x000fe40007ffe003 */
[----:B------:R-:W-:-:S05]  /*11eb0*/  SEL R5, RZ, 0x80, P0 ;  /* 0x00000080ff057807 */ /* 0x000fca0000000000 */
[----:B------:R-:W-:Y:S01]  /*11ec0*/  IMAD.IADD R5, R4, 0x1, R5 ;  /* 0x0000000104057824 */ /* 0x000fe200078e0205 */
[----:B------:R-:W-:Y:S06]  /*11ed0*/  BRA.DIV UR4, `(.L_x_4285) ;  /* 0x0000004204047947 */ /* 0x000fec000b800000 */
[C---:B------:R-:W-:Y:S01]  /*11ee0*/  LOP3.LUT P6, RZ, R16.reuse, 0x40, RZ, 0xc0, !PT ;  /* 0x0000004010ff7812 */ /* 0x040fe200078cc0ff */
[----:B------:R-:W0:Y:S01]  /*11ef0*/  SHFL.IDX PT, R3, R0, RZ, 0x181f ;  /* 0x00181fff00037589 */ /* 0x000e2200000e0000 */
[----:B------:R-:W-:-:S03]  /*11f00*/  LOP3.LUT R16, R16, 0xffbfffff, RZ, 0xc0, !PT ;  /* 0xffbfffff10107812 */ /* 0x000fc600078ec0ff */
[----:B------:R-:W1:Y:S08]  /*11f10*/  SHFL.IDX PT, R2, R6, RZ, 0x181f ;  /* 0x00181fff06027589 */ /* 0x000e7000000e0000 */
[----:B------:R-:W-:-:S04]  /*11f20*/  @P6 LOP3.LUT R16, R16, 0x400000, RZ, 0xfc, !PT ;  /* 0x0040000010106812 */ /* 0x000fc800078efcff */
[C---:B------:R-:W-:Y:S02]  /*11f30*/  LOP3.LUT P6, RZ, R16.reuse, 0x80, RZ, 0xc0, !PT ;  /* 0x0000008010ff7812 */ /* 0x040fe400078cc0ff */
[----:B------:R-:W-:-:S11]  /*11f40*/  LOP3.LUT R16, R16, 0xff7fffff, RZ, 0xc0, !PT ;  /* 0xff7fffff10107812 */ /* 0x000fd600078ec0ff */
[----:B------:R-:W-:-:S04]  /*11f50*/  @P6 LOP3.LUT R16, R16, 0x800000, RZ, 0xfc, !PT ;  /* 0x0080000010106812 */ /* 0x000fc800078efcff */
[----:B------:R-:W-:-:S13]  /*11f60*/  LOP3.LUT P6, RZ, R16, 0x100, RZ, 0xc0, !PT ;  /* 0x0000010010ff7812 */ /* 0x000fda00078cc0ff */
[----:B0-----:R-:W-:Y:S02]  /*11f70*/  @!P6 LEA R3, P0, R8, R3, 0x1 ;  /* 0x000000030803e211 */ /* 0x001fe400078008ff */
[----:B------:R-:W-:-:S03]  /*11f80*/  @!P6 LOP3.LUT R7, R4, 0x40, RZ, 0xc0, !PT ;  /* 0x000000400407e812 */ /* 0x000fc600078ec0ff */
[----:B-1----:R-:W-:Y:S01]  /*11f90*/  @!P6 IMAD.X R2, RZ, RZ, R2, P0 ;  /* 0x000000ffff02e224 */ /* 0x002fe200000e0602 */
[----:B------:R-:W-:Y:S02]  /*11fa0*/  LOP3.LUT P0, RZ, R16, 0x800, RZ, 0xc0, !PT ;  /* 0x0000080010ff7812 */ /* 0x000fe4000780c0ff */
[----:B------:R-:W-:Y:S02]  /*11fb0*/  @!P6 SHF.R.U32.HI R7, RZ, 0x2, R7 ;  /* 0x00000002ff07e819 */ /* 0x000fe40000011607 */
[----:B------:R-:W-:-:S04]  /*11fc0*/  @!P6 LOP3.LUT R3, R3, R2, RZ, 0x3c, !PT ;  /* 0x000000020303e212 */ /* 0x000fc800078e3cff */
[----:B------:R-:W-:-:S04]  /*11fd0*/  @!P6 LOP3.LUT R2, R3, R2, RZ, 0x3c, !PT ;  /* 0x000000020302e212 */ /* 0x000fc800078e3cff */
[----:B------:R-:W-:-:S05]  /*11fe0*/  @!P6 LOP3.LUT R3, R3, R2, RZ, 0x3c, !PT ;  /* 0x000000020303e212 */ /* 0x000fca00078e3cff */
[----:B------:R-:W-:Y:S01]  /*11ff0*/  @!PT LDS RZ, [RZ] ;  /* 0x00000000fffff984 */ /* 0x000fe20000000800 */
[----:B------:R-:W-:Y:S01]  /*12000*/  @!P6 LDGSTS.E.BYPASS.LTC128B.128 [R19+0x26400], desc[UR44][R2.64], !P0 ;  /* 0x264000000213efae */ /* 0x000fe2000c101d6c */
[----:B------:R-:W-:Y:S02]  /*12010*/  @!P6 ISETP.NE.U32.AND P0, PT, R7, RZ, PT ;  /* 0x000000ff0700e20c */ /* 0x000fe40003f05070 */
[----:B------:R-:W-:Y:S01]  /*12020*/  @!P6 LOP3.LUT R7, R5, 0x80, RZ, 0xc0, !PT ;  /* 0x000000800507e812 */ /* 0x000fe200078ec0ff */
[----:B------:R-:W-:Y:S03]  /*12030*/  @!P6 LDGSTS.E.BYPASS.LTC128B.128 [R19+0x28400], desc[UR44][R2.64+0x80], !P5 ;  /* 0x284000800213efae */ /* 0x000fe6000e901d6c */
[----:B------:R-:W-:Y:S01]  /*12040*/  @!P6 SHF.R.U32.HI R7, RZ, 0x3, R7 ;  /* 0x00000003ff07e819 */ /* 0x000fe20000011607 */
[----:B------:R-:W-:Y:S04]  /*12050*/  @!P6 LDGSTS.E.BYPASS.LTC128B.128 [R19+0x2a400], desc[UR44][R2.64+0x100], !P4 ;  /* 0x2a4001000213efae */ /* 0x000fe8000e101d6c */
[----:B------:R-:W-:Y:S04]  /*12060*/  @!P6 LDGSTS.E.BYPASS.LTC128B.128 [R19+0x2c400], desc[UR44][R2.64+0x180], !P3 ;  /* 0x2c4001800213efae */ /* 0x000fe8000d901d6c */
[----:B------:R-:W-:Y:S04]  /*12070*/  @!P6 LDGSTS.E.BYPASS.LTC128B.128 [R19+0x2e400], desc[UR44][R2.64+0x200], !P2 ;  /* 0x2e4002000213efae */ /* 0x000fe8000d101d6c */
[----:B------:R-:W-:Y:S04]  /*12080*/  @!P6 LDGSTS.E.BYPASS.LTC128B.128 [R19+0x30400], desc[UR44][R2.64+0x280], !P1 ;  /* 0x304002800213efae */ /* 0x000fe8000c901d6c */
[----:B------:R-:W-:Y:S01]  /*12090*/  @!P6 LDGSTS.E.BYPASS.LTC128B.128 [R19+0x32400], desc[UR44][R2.64+0x300], P0 ;  /* 0x324003000213efae */ /* 0x000fe20008101d6c */
[----:B------:R-:W-:-:S03]  /*120a0*/  @!P6 ISETP.NE.U32.AND P0, PT, R7, RZ, PT ;  /* 0x000000ff0700e20c */ /* 0x000fc60003f05070 */
[----:B------:R-:W-:Y:S10]  /*120b0*/  SHFL.IDX PT, R7, R6, 0x1, 0x181f ;  /* 0x00381f0006077f89 */ /* 0x000ff400000e0000 */
[----:B------:R0:W-:Y:S01]  /*120c0*/  @!P6 LDGSTS.E.BYPASS.LTC128B.128 [R19+0x34400], desc[UR44][R2.64+0x380], P0 ;  /* 0x344003800213efae */ /* 0x0001e20008101d6c */
[----:B------:R-:W-:-:S03]  /*120d0*/  LOP3.LUT P6, RZ, R16, 0x800000, RZ, 0xc0, !PT ;  /* 0x0080000010ff7812 */ /* 0x000fc600078cc0ff */
[----:B0-----:R-:W0:Y:S10]  /*120e0*/  SHFL.IDX PT, R2, R0, 0x1, 0x181f ;  /* 0x00381f0000027f89 */ /* 0x001e3400000e0000 */
[----:B0-----:R-:W-:-:S05]  /*120f0*/  @!P6 LEA R2, P0, R8, R2, 0x1 ;  /* 0x000000020802e211 */ /* 0x001fca00078008ff */
[----:B------:R-:W-:Y:S01]  /*12100*/  @!P6 IMAD.X R3, RZ, RZ, R7, P0 ;  /* 0x000000ffff03e224 */ /* 0x000fe200000e0607 */
[----:B------:R-:W-:Y:S02]  /*12110*/  LOP3.LUT P0, RZ, R16, 0x800, RZ, 0xc0, !PT ;  /* 0x0000080010ff7812 */ /* 0x000fe4000780c0ff */
[----:B------:R-:W-:-:S04]  /*12120*/  @!P6 LOP3.LUT R7, R4, 0x40, RZ, 0xc0, !PT ;  /* 0x000000400407e812 */ /* 0x000fc800078ec0ff */
[----:B------:R-:W-:-:S07]  /*12130*/  @!P6 SHF.R.U32.HI R7, RZ, 0x2, R7 ;  /* 0x00000002ff07e819 */ /* 0x000fce0000011607 */
        /* <DEDUP_REMOVED lines=11> */
[----:B------:R-:W-:Y:S04]  /*121f0*/  SHFL.IDX PT, R7, R6, 0x2, 0x181f ;  /* 0x00581f0006077f89 */ /* 0x000fe800000e0000 */
[----:B------:R-:W-:Y:S06]  /*12200*/  SHFL.IDX PT, R6, R6, 0x3, 0x181f ;  /* 0x00781f0006067f89 */ /* 0x000fec00000e0000 */
[----:B------:R0:W-:Y:S01]  /*12210*/  @!P6 LDGSTS.E.BYPASS.LTC128B.128 [R19+0x34c00], desc[UR44][R2.64+0x380], P0 ;  /* 0x34c003800213efae */ /* 0x0001e20008101d6c */
[----:B------:R-:W-:-:S03]  /*12220*/  LOP3.LUT P6, RZ, R16, 0x400000, RZ, 0xc0, !PT ;  /* 0x0040000010ff7812 */ /* 0x000fc600078cc0ff */
[----:B0-----:R-:W0:Y:S04]  /*12230*/  SHFL.IDX PT, R2, R0, 0x2, 0x181f ;  /* 0x00581f0000027f89 */ /* 0x001e2800000e0000 */
[----:B------:R-:W1:Y:S06]  /*12240*/  SHFL.IDX PT, R0, R0, 0x3, 0x181f ;  /* 0x00781f0000007f89 */ /* 0x000e6c00000e0000 */
[----:B0-----:R-:W-:-:S05]  /*12250*/  @!P6 LEA R2, P0, R8, R2, 0x1 ;  /* 0x000000020802e211 */ /* 0x001fca00078008ff */
[----:B------:R-:W-:Y:S01]  /*12260*/  @!P6 IMAD.X R3, RZ, RZ, R7, P0 ;  /* 0x000000ffff03e224 */ /* 0x000fe200000e0607 */
[----:B------:R-:W-:Y:S02]  /*12270*/  LOP3.LUT P0, RZ, R16, 0x800, RZ, 0xc0, !PT ;  /* 0x0000080010ff7812 */ /* 0x000fe4000780c0ff */
[----:B------:R-:W-:-:S04]  /*12280*/  @!P6 LOP3.LUT R7, R4, 0x40, RZ, 0xc0, !PT ;  /* 0x000000400407e812 */ /* 0x000fc800078ec0ff */
[----:B------:R-:W-:-:S07]  /*12290*/  @!P6 SHF.R.U32.HI R7, RZ, 0x2, R7 ;  /* 0x00000002ff07e819 */ /* 0x000fce0000011607 */
[----:B------:R0:W-:Y:S01]  /*122a0*/  @!P6 LDGSTS.E.BYPASS.LTC128B.128 [R19+0x27400], desc[UR44][R2.64], !P0 ;  /* 0x274000000213efae */ /* 0x0001e2000c101d6c */
[----:B------:R-:W-:Y:S02]  /*122b0*/  @!P6 ISETP.NE.U32.AND P0, PT, R7, RZ, PT ;  /* 0x000000ff0700e20c */ /* 0x000fe40003f05070 */
[----:B------:R-:W-:Y:S01]  /*122c0*/  @!P6 LOP3.LUT R7, R5, 0x80, RZ, 0xc0, !PT ;  /* 0x000000800507e812 */ /* 0x000fe200078ec0ff */
[----:B------:R0:W-:Y:S03]  /*122d0*/  @!P6 LDGSTS.E.BYPASS.LTC128B.128 [R19+0x29400], desc[UR44][R2.64+0x80], !P5 ;  /* 0x294000800213efae */ /* 0x0001e6000e901d6c */
[----:B------:R-:W-:Y:S01]  /*122e0*/  @!P6 SHF.R.U32.HI R7, RZ, 0x3, R7 ;  /* 0x00000003ff07e819 */ /* 0x000fe20000011607 */
[----:B------:R0:W-:Y:S04]  /*122f0*/  @!P6 LDGSTS.E.BYPASS.LTC128B.128 [R19+0x2b400], desc[UR44][R2.64+0x100], !P4 ;  /* 0x2b4001000213efae */ /* 0x0001e8000e101d6c */
[----:B------:R0:W-:Y:S04]  /*12300*/  @!P6 LDGSTS.E.BYPASS.LTC128B.128 [R19+0x2d400], desc[UR44][R2.64+0x180], !P3 ;  /* 0x2d4001800213efae */ /* 0x0001e8000d901d6c */
[----:B------:R0:W-:Y:S04]  /*12310*/  @!P6 LDGSTS.E.BYPASS.LTC128B.128 [R19+0x2f400], desc[UR44][R2.64+0x200], !P2 ;  /* 0x2f4002000213efae */ /* 0x0001e8000d101d6c */
[----:B------:R0:W-:Y:S04]  /*12320*/  @!P6 LDGSTS.E.BYPASS.LTC128B.128 [R19+0x31400], desc[UR44][R2.64+0x280], !P1 ;  /* 0x314002800213efae */ /* 0x0001e8000c901d6c */
[----:B------:R0:W-:Y:S01]  /*12330*/  @!P6 LDGSTS.E.BYPASS.LTC128B.128 [R19+0x33400], desc[UR44][R2.64+0x300], P0 ;  /* 0x334003000213efae */ /* 0x0001e20008101d6c */
[----:B------:R-:W-:-:S13]  /*12340*/  @!P6 ISETP.NE.U32.AND P0, PT, R7, RZ, PT ;  /* 0x000000ff0700e20c */ /* 0x000fda0003f05070 */
[----:B-1----:R0:W-:Y:S02]  /*12350*/  @!P6 LDGSTS.E.BYPASS.LTC128B.128 [R19+0x35400], desc[UR44][R2.64+0x380], P0 ;  /* 0x354003800213efae */ /* 0x0021e40008101d6c */
.L_x_4373:
[----:B------:R-:W-:Y:S01]  /*12360*/  LOP3.LUT P0, RZ, R16, 0x10000, RZ, 0xc0, !PT ;  /* 0x0001000010ff7812 */ /* 0x000fe2000780c0ff */
[----:B------:R-:W-:-:S12]  /*12370*/  BSSY B0, `(.L_x_4286) ;  /* 0x0000016000007945 */ /* 0x000fd80003800000 */
[----:B------:R-:W-:Y:S05]  /*12380*/  @P0 BRA `(.L_x_4287) ;  /* 0x0000000000500947 */ /* 0x000fea0003800000 */
[----:B------:R-:W-:Y:S02]  /*12390*/  LOP3.LUT R4, R4, 0x40, RZ, 0xc0, !PT ;  /* 0x0000004004047812 */ /* 0x000fe400078ec0ff */
[----:B------:R-:W-:Y:S02]  /*123a0*/  LOP3.LUT P6, RZ, R16, 0x800, RZ, 0xc0, !PT ;  /* 0x0000080010ff7812 */ /* 0x000fe400078cc0ff */
[----:B0-----:R-:W-:Y:S02]  /*123b0*/  LEA R2, P0, R8, R0, 0x1 ;  /* 0x0000000008027211 */ /* 0x001fe400078008ff */
[----:B------:R-:W-:Y:S02]  /*123c0*/  SHF.R.U32.HI R4, RZ, 0x2, R4 ;  /* 0x00000002ff047819 */ /* 0x000fe40000011604 */
[----:B------:R-:W-:Y:S01]  /*123d0*/  LOP3.LUT R5, R5, 0x80, RZ, 0xc0, !PT ;  /* 0x0000008005057812 */ /* 0x000fe200078ec0ff */
[----:B------:R-:W-:Y:S01]  /*123e0*/  IMAD.X R3, RZ, RZ, R6, P0 ;  /* 0x000000ffff037224 */ /* 0x000fe200000e0606 */
[----:B------:R-:W-:-:S02]  /*123f0*/  ISETP.NE.U32.AND P0, PT, R4, RZ, PT ;  /* 0x000000ff0400720c */ /* 0x000fc40003f05070 */
[----:B------:R-:W-:-:S03]  /*12400*/  SHF.R.U32.HI R5, RZ, 0x3, R5 ;  /* 0x00000003ff057819 */ /* 0x000fc60000011605 */
[----:B------:R-:W-:Y:S01]  /*12410*/  @!PT LDS RZ, [RZ] ;  /* 0x00000000fffff984 */ /* 0x000fe20000000800 */
[----:B------:R-:W-:Y:S01]  /*12420*/  @!PT LDS RZ, [RZ] ;  /* 0x00000000fffff984 */ /* 0x000fe20000000800 */
[----:B------:R-:W-:Y:S01]  /*12430*/  @!PT LDS RZ, [RZ] ;  /* 0x00000000fffff984 */ /* 0x000fe20000000800 */
[----:B------:R1:W-:Y:S04]  /*12440*/  LDGSTS.E.BYPASS.LTC128B.128 [R19+0x27c00], desc[UR44][R2.64], !P6 ;  /* 0x27c0000002137fae */ /* 0x0003e8000f101d6c */
        /* <DEDUP_REMOVED lines=8> */
.L_x_4287:
[----:B------:R-:W-:Y:S05]  /*124d0*/  BSYNC B0 ;  /* 0x0000000000007941 */ /* 0x000fea0003800000 */
.L_x_4286:
[----:B------:R-:W-:Y:S01]  /*124e0*/  NOP ;  /* 0x0000000000007918 */ /* 0x000fe20000000000 */
[----:B------:R-:W-:-:S13]  /*124f0*/  PLOP3.LUT P0, PT, PT, PT, PT, 0x80, 0x0 ;  /* 0x000000000000781c */ /* 0x000fda0003f0f070 */
.L_x_4288:
        /* <DEDUP_REMOVED lines=18> */
.L_x_4374:
[----:B------:R-:W-:Y:S05]  /*12620*/  BSYNC B0 ;  /* 0x0000000000007941 */ /* 0x000fea0003800000 */
.L_x_4289:
[----:B------:R-:W-:-:S05]  /*12630*/  IMAD.U32 R2, RZ, RZ, UR36 ;  /* 0x00000024ff027e24 */ /* 0x000fca000f8e00ff */
[----:B------:R-:W-:-:S13]  /*12640*/  ISETP.NE.AND P0, PT, R2, 0x3, PT ;  /* 0x000000030200780c */ /* 0x000fda0003f05270 */
[----:B------:R-:W-:Y:S05]  /*12650*/  @!P0 BRA `(.L_x_4291) ;  /* 0x0000000000048947 */ /* 0x000fea0003800000 */
[----:B------:R-:W-:Y:S01]  /*12660*/  BPT.TRAP 0x1 ;  /* 0x000000040000795c */ /* 0x000fe20000300000 */
.L_x_4291:
[----:B0-----:R-:W-:Y:S01]  /*12670*/  SHF.L.U32 R0, R23, 0x1f, RZ ;  /* 0x0000001f17007819 */ /* 0x001fe200000006ff */
[----:B------:R-:W-:Y:S03]  /*12680*/  BSSY B0, `(.L_x_4292) ;  /* 0x0000003000007945 */ /* 0x000fe60003800000 */
[----:B------:R-:W0:Y:S02]  /*12690*/  SYNCS.PHASECHK.TRANS64.TRYWAIT P0, [R22+URZ+0x38860], R0 ;  /* 0x03886000160075a7 */ /* 0x000e24000800017f */
[----:B0-----:R-:W-:Y:S05]  /*126a0*/  @!P0 BRA `(.L_x_4293) ;  /* 0x0000004000e08947 */ /* 0x001fea0003800000 */
.L_x_4375:
[----:B------:R-:W-:Y:S05]  /*126b0*/  BSYNC B0 ;  /* 0x0000000000007941 */ /* 0x000fea0003800000 */
.L_x_4292:
[----:B------:R-:W0:Y:S01]  /*126c0*/  LDL.LU R3, [R1+0x18] ;  /* 0x0000180001037983 */ /* 0x000e220000300800 */
[----:B------:R-:W-:Y:S01]  /*126d0*/  ULDC.64 UR4, c[0x0][0x328] ;  /* 0x0000ca0000047ab9 */ /* 0x000fe20000000a00 */
[----:B------:R-:W-:Y:S02]  /*126e0*/  ULDC.64 UR6, c[0x0][0x318] ;  /* 0x0000c60000067ab9 */ /* 0x000fe40000000a00 */
[----:B------:R-:W2:Y:S04]  /*126f0*/  LDL.LU R2, [R1] ;  /* 0x0000000001027983 */ /* 0x000ea80000300800 */
[----:B------:R-:W3:Y:S01]  /*12700*/  LDL.LU R4, [R1+0x1c] ;  /* 0x00001c0001047983 */ /* 0x000ee20000300800 */
[----:B------:R-:W-:Y:S02]  /*12710*/  IMAD R5, R18, 0x8000, R34 ;  /* 0x0000800012057824 */ /* 0x000fe400078e0222 */
[----:B0-----:R-:W-:-:S04]  /*12720*/  IMAD R0, R3, UR4, RZ ;  /* 0x0000000403007c24 */ /* 0x001fc8000f8e02ff */
[C---:B--2---:R-:W-:Y:S02]  /*12730*/  IMAD R0, R2.reuse, UR5, R0 ;  /* 0x0000000502007c24 */ /* 0x044fe4000f8e0200 */
[----:B------:R-:W-:Y:S01]  /*12740*/  IMAD.WIDE.U32 R2, R2, UR4, RZ ;  /* 0x0000000402027c25 */ /* 0x000fe2000f8e00ff */
[----:B------:R-:W-:-:S03]  /*12750*/  ULDC.64 UR4, c[0x0][0x338] ;  /* 0x0000ce0000047ab9 */ /* 0x000fc60000000a00 */
[----:B------:R-:W-:Y:S02]  /*12760*/  IMAD.IADD R3, R3, 0x1, R0 ;  /* 0x0000000103037824 */ /* 0x000fe400078e0200 */
[----:B---3--:R-:W-:Y:S02]  /*12770*/  IMAD R0, R4, UR4, RZ ;  /* 0x0000000404007c24 */ /* 0x008fe4000f8e02ff */
        /* <DEDUP_REMOVED lines=12> */
[C---:B------:R-:W-:Y:S01]  /*12840*/  LOP3.LUT P5, RZ, R30.reuse, 0x2, RZ, 0xc0, !PT ;  /* 0x000000021eff7812 */ /* 0x040fe200078ac0ff */
[----:B------:R-:W1:Y:S01]  /*12850*/  SHFL.IDX PT, R2, R4, RZ, 0x181f ;  /* 0x00181fff04027589 */ /* 0x000e6200000e0000 */
[C---:B------:R-:W-:Y:S02]  /*12860*/  LOP3.LUT P4, RZ, R30.reuse, 0x4, RZ, 0xc0, !PT ;  /* 0x000000041eff7812 */ /* 0x040fe4000788c0ff */
[C---:B------:R-:W-:Y:S01]  /*12870*/  LOP3.LUT P3, RZ, R30.reuse, 0x8, RZ, 0xc0, !PT ;  /* 0x000000081eff7812 */ /* 0x040fe2000786c0ff */
[----:B------:R-:W2:Y:S01]  /*12880*/  SHFL.IDX PT, R3, R6, RZ, 0x181f ;  /* 0x00181fff06037589 */ /* 0x000ea200000e0000 */
[----:B------:R-:W-:Y:S02]  /*12890*/  LOP3.LUT P2, RZ, R30, 0x10, RZ, 0xc0, !PT ;  /* 0x000000101eff7812 */ /* 0x000fe4000784c0ff */
[----:B------:R-:W-:Y:S01]  /*128a0*/  LOP3.LUT R16, R16, 0xffffffbf, RZ, 0xc0, !PT ;  /* 0xffffffbf10107812 */ /* 0x000fe200078ec0ff */
[----:B0-----:R-:W-:-:S05]  /*128b0*/  IMAD.SHL.U32 R7, R7, 0x8, RZ ;  /* 0x0000000807077824 */ /* 0x001fca00078e00ff */
[----:B------:R-:W-:-:S05]  /*128c0*/  LOP3.LUT R7, R7, 0x38, RZ, 0xc0, !PT ;  /* 0x0000003807077812 */ /* 0x000fca00078ec0ff */
[----:B------:R-:W-:Y:S01]  /*128d0*/  IMAD.SHL.U32 R0, R7, 0x2, RZ ;  /* 0x0000000207007824 */ /* 0x000fe200078e00ff */
[----:B------:R-:W-:-:S04]  /*128e0*/  LOP3.LUT R7, R30, 0x1, RZ, 0xc0, !PT ;  /* 0x000000011e077812 */ /* 0x000fc800078ec0ff */
[----:B-1----:R-:W-:Y:S02]  /*128f0*/  IADD3 R2, P0, R2, R0, RZ ;  /* 0x0000000002027210 */ /* 0x002fe40007f1e0ff */
[----:B------:R-:W-:Y:S02]  /*12900*/  ISETP.NE.U32.AND P1, PT, R7, 0x1, PT ;  /* 0x000000010700780c */ /* 0x000fe40003f25070 */
[----:B------:R-:W-:Y:S01]  /*12910*/  PRMT R7, R30, 0x8880, RZ ;  /* 0x000088801e077816 */ /* 0x000fe200000000ff */
[----:B--2---:R-:W-:Y:S01]  /*12920*/  IMAD.X R3, RZ, RZ, R3, P0 ;  /* 0x000000ffff037224 */ /* 0x004fe200000e0603 */
[----:B------:R-:W-:-:S09]  /*12930*/  ISETP.LT.OR P0, PT, R29, 0x1, P1 ;  /* 0x000000011d00780c */ /* 0x000fd20000f01670 */
[----:B------:R-:W-:Y:S02]  /*12940*/  @P1 LOP3.LUT R16, R16, 0x40, RZ, 0xfc, !PT ;  /* 0x0000004010101812 */ /* 0x000fe400078efcff */
[----:B------:R-:W-:Y:S02]  /*12950*/  LOP3.LUT P1, RZ, R30, 0x20, RZ, 0xc0, !PT ;  /* 0x000000201eff7812 */ /* 0x000fe4000782c0ff */
[----:B------:R-:W-:Y:S01]  /*12960*/  @!PT LDS RZ, [RZ] ;  /* 0x00000000fffff984 */ /* 0x000fe20000000800 */
[----:B------:R-:W-:Y:S01]  /*12970*/  LDGSTS.E.BYPASS.LTC128B.128 [R5+0x400], desc[UR44][R2.64], !P0 ;  /* 0x0040000002057fae */ /* 0x000fe2000c101d6c */
[----:B------:R-:W-:Y:S02]  /*12980*/  ISETP.LT.OR P0, PT, R29, 0x1, !P5 ;  /* 0x000000011d00780c */ /* 0x000fe40006f01670 */
[----:B------:R-:W-:-:S11]  /*12990*/  LOP3.LUT R16, R16, 0xffffff7f, RZ, 0xc0, !PT ;  /* 0xffffff7f10107812 */ /* 0x000fd600078ec0ff */
        /* <DEDUP_REMOVED lines=62> */
.L_x_4385:
        /* <DEDUP_REMOVED lines=34> */
.L_x_4295:
        /* <DEDUP_REMOVED lines=11> */
.L_x_4296:
[----:B------:R-:W2:Y:S01]  /*13050*/  LDL.LU R2, [R1+0x14] ;  /* 0x0000140001027983 */ /* 0x000ea20000300800 */
[----:B------:R1:W-:Y:S01]  /*13060*/  SYNCS.ARRIVE.TRANS64.A1T0 RZ, [R22+URZ+0x38850], RZ ;  /* 0x038850ff16ff79a7 */ /* 0x0003e2000810003f */
[----:B------:R-:W-:Y:S01]  /*13070*/  BSSY B0, `(.L_x_4297) ;  /* 0x00000f3000007945 */ /* 0x000fe20003800000 */
[----:B--2---:R-:W-:-:S05]  /*13080*/  VIADD R7, R2, 0xfffffffe ;  /* 0xfffffffe02077836 */ /* 0x004fca0000000000 */
[----:B------:R-:W-:-:S13]  /*13090*/  ISETP.GE.AND P0, PT, R7, R31, PT ;  /* 0x0000001f0700720c */ /* 0x000fda0003f06270 */
[----:B-1----:R-:W-:Y:S05]  /*130a0*/  @!P0 BRA `(.L_x_4298) ;  /* 0x0000000c00bc8947 */ /* 0x002fea0003800000 */
[----:B------:R-:W2:Y:S01]  /*130b0*/  LDL.LU R2, [R1+0x24] ;  /* 0x0000240001027983 */ /* 0x000ea20000300800 */
[----:B------:R-:W-:-:S04]  /*130c0*/  LOP3.LUT R29, R30, 0x80, RZ, 0xc0, !PT ;  /* 0x000000801e1d7812 */ /* 0x000fc800078ec0ff */
[----:B------:R-:W-:Y:S02]  /*130d0*/  SHF.R.U32.HI R29, RZ, 0x3, R29 ;  /* 0x00000003ff1d7819 */ /* 0x000fe4000001161d */
[----:B--2---:R-:W-:-:S04]  /*130e0*/  LOP3.LUT R2, R2, 0x40, RZ, 0xc0, !PT ;  /* 0x0000004002027812 */ /* 0x004fc800078ec0ff */
[----:B------:R-:W-:-:S07]  /*130f0*/  SHF.R.U32.HI R30, RZ, 0x2, R2 ;  /* 0x00000002ff1e7819 */ /* 0x000fce0000011602 */
.L_x_4311:
[----:B-1----:R-:W1:Y:S01]  /*13100*/  S2R R2, SR_TID.X ;  /* 0x0000000000027919 */ /* 0x002e620000002100 */
[----:B--2---:R-:W2:Y:S01]  /*13110*/  LDC R3, c[0x0][0x430] ;  /* 0x00010c00ff037b82 */ /* 0x004ea20000000800 */
[----:B---3--:R-:W-:Y:S01]  /*13120*/  IMAD R6, R7, 0x40, R32 ;  /* 0x0000004007067824 */ /* 0x008fe200078e0220 */
[----:B------:R-:W-:Y:S05]  /*13130*/  YIELD ;  /* 0x0000000000007946 */ /* 0x000fea0003800000 */
[----:B0-----:R-:W0:Y:S01]  /*13140*/  S2R R4, SR_TID.X ;  /* 0x0000000000047919 */ /* 0x001e220000002100 */
[----:B------:R-:W-:Y:S01]  /*13150*/  IMAD.U32 R11, RZ, RZ, UR36 ;  /* 0x00000024ff0b7e24 */ /* 0x000fe2000f8e00ff */
[----:B------:R-:W-:Y:S01]  /*13160*/  ULDC UR4, c[0x0][0x430] ;  /* 0x00010c0000047ab9 */ /* 0x000fe20000000800 */
[----:B------:R-:W-:Y:S01]  /*13170*/  VIADD R18, R18, 0x1 ;  /* 0x0000000112127836 */ /* 0x000fe20000000000 */
[----:B--2---:R-:W-:-:S02]  /*13180*/  ISETP.NE.AND P0, PT, R3, 0x1, PT ;  /* 0x000000010300780c */ /* 0x004fc40003f05270 */
[----:B-1----:R-:W-:-:S04]  /*13190*/  LOP3.LUT R2, R2, 0x7f, RZ, 0xc0, !PT ;  /* 0x0000007f02027812 */ /* 0x002fc800078ec0ff */
[----:B------:R-:W-:-:S07]  /*131a0*/  SHF.R.U32.HI R2, RZ, 0x3, R2 ;  /* 0x00000003ff027819 */ /* 0x000fce0000011602 */
[----:B------:R-:W1:Y:S01]  /*131b0*/  @P0 LDC R3, c[0x0][0x434] ;  /* 0x00010d00ff030b82 */ /* 0x000e620000000800 */
[----:B0-----:R-:W-:-:S05]  /*131c0*/  IMAD.SHL.U32 R4, R4, 0x10, RZ ;  /* 0x0000001004047824 */ /* 0x001fca00078e00ff */
[----:B------:R-:W-:Y:S02]  /*131d0*/  LOP3.LUT R4, R2, 0x70, R4, 0xf8, !PT ;  /* 0x0000007002047812 */ /* 0x000fe400078ef804 */
[----:B------:R-:W0:Y:S02]  /*131e0*/  @P0 LDC R2, c[0x0][0x438] ;  /* 0x00010e00ff020b82 */ /* 0x000e240000000800 */
[C---:B------:R-:W-:Y:S01]  /*131f0*/  ISETP.GT.U32.AND P1, PT, R4.reuse, 0x3f, PT ;  /* 0x0000003f0400780c */ /* 0x040fe20003f24070 */
[----:B------:R-:W-:-:S04]  /*13200*/  IMAD.IADD R6, R4, 0x1, R6 ;  /* 0x0000000104067824 */ /* 0x000fc800078e0206 */
[----:B------:R-:W-:-:S08]  /*13210*/  IMAD.MOV.U32 R10, RZ, RZ, R6 ;  /* 0x000000ffff0a7224 */ /* 0x000fd000078e0006 */
[----:B------:R-:W2:Y:S01]  /*13220*/  @!P1 LDC.64 R4, c[0x0][0x428] ;  /* 0x00010a00ff049b82 */ /* 0x000ea20000000a00 */
[----:B-1----:R-:W-:-:S07]  /*13230*/  @P0 IMAD.HI.U32 R3, R6, R3, RZ ;  /* 0x0000000306030227 */ /* 0x002fce00078e00ff */
[----:B------:R-:W1:Y:S01]  /*13240*/  @!P1 LDC.64 R8, c[0x0][0x418] ;  /* 0x00010600ff089b82 */ /* 0x000e620000000a00 */
[----:B0-----:R-:W-:-:S04]  /*13250*/  @P0 SHF.R.U32.HI R10, RZ, R2, R3 ;  /* 0x00000002ff0a0219 */ /* 0x001fc80000011603 */
[--C-:B------:R-:W-:Y:S01]  /*13260*/  @!P1 SHF.R.S32.HI R3, RZ, 0x1f, R10.reuse ;  /* 0x0000001fff039819 */ /* 0x100fe2000001140a */
[----:B------:R-:W-:-:S04]  /*13270*/  @!P1 IMAD.MOV.U32 R2, RZ, RZ, R10 ;  /* 0x000000ffff029224 */ /* 0x000fc800078e000a */
[----:B--2---:R-:W-:-:S04]  /*13280*/  @!P1 IMAD.WIDE.U32 R2, R28, R4, R2 ;  /* 0x000000041c029225 */ /* 0x004fc800078e0002 */
[----:B------:R-:W-:-:S04]  /*13290*/  @!P1 IMAD R4, R33, R4, RZ ;  /* 0x0000000421049224 */ /* 0x000fc800078e02ff */
[----:B------:R-:W-:Y:S01]  /*132a0*/  @!P1 IMAD R5, R28, R5, R4 ;  /* 0x000000051c059224 */ /* 0x000fe200078e0204 */
[----:B-1----:R-:W-:Y:S01]  /*132b0*/  @!P1 LEA R8, P0, R2, R8, 0x2 ;  /* 0x0000000802089211 */ /* 0x002fe200078010ff */
[----:B------:R-:W-:Y:S02]  /*132c0*/  IMAD.MOV.U32 R4, RZ, RZ, RZ ;  /* 0x000000ffff047224 */ /* 0x000fe400078e00ff */
[----:B------:R-:W-:Y:S02]  /*132d0*/  @!P1 IMAD.IADD R3, R5, 0x1, R3 ;  /* 0x0000000105039824 */ /* 0x000fe400078e0203 */
[----:B------:R-:W-:-:S03]  /*132e0*/  IMAD.MOV R5, RZ, RZ, -R10 ;  /* 0x000000ffff057224 */ /* 0x000fc600078e0a0a */
[----:B------:R-:W-:Y:S01]  /*132f0*/  @!P1 LEA.HI.X R9, R2, R9, R3, 0x2, P0 ;  /* 0x0000000902099211 */ /* 0x000fe200000f1403 */
[----:B------:R-:W-:Y:S01]  /*13300*/  IMAD R5, R5, UR4, R6 ;  /* 0x0000000405057c24 */ /* 0x000fe2000f8e0206 */
[----:B------:R-:W-:-:S03]  /*13310*/  ISETP.NE.AND P0, PT, R18, 0x2, PT ;  /* 0x000000021200780c */ /* 0x000fc60003f05270 */
[----:B------:R0:W5:Y:S01]  /*13320*/  @!P1 LDG.E R4, desc[UR44][R8.64] ;  /* 0x0000002c08049981 */ /* 0x000162000c1e1900 */
[----:B------:R-:W-:Y:S02]  /*13330*/  ISETP.NE.AND P1, PT, R11, 0x3, PT ;  /* 0x000000030b00780c */ /* 0x000fe40003f25270 */
[----:B------:R-:W-:Y:S02]  /*13340*/  SEL R2, RZ, 0x1, P0 ;  /* 0x00000001ff027807 */ /* 0x000fe40000000000 */
[----:B------:R-:W-:Y:S02]  /*13350*/  SEL R18, R18, RZ, P0 ;  /* 0x000000ff12127207 */ /* 0x000fe40000000000 */
[----:B------:R-:W-:Y:S01]  /*13360*/  LOP3.LUT R23, R23, R2, RZ, 0x3c, !PT ;  /* 0x0000000217177212 */ /* 0x000fe200078e3cff */
[----:B------:R-:W-:Y:S02]  /*13370*/  IMAD.MOV.U32 R2, RZ, RZ, R7 ;  /* 0x000000ffff027224 */ /* 0x000fe400078e0007 */
[----:B------:R-:W-:-:S03]  /*13380*/  VIADD R7, R7, 0xffffffff ;  /* 0xffffffff07077836 */ /* 0x000fc60000000000 */
[----:B------:R-:W-:Y:S01]  /*13390*/  ISETP.GT.AND P3, PT, R2, R31, PT ;  /* 0x0000001f0200720c */ /* 0x000fe20003f64270 */
[----:B0-----:R-:W-:-:S12]  /*133a0*/  @!P1 BRA `(.L_x_4299) ;  /* 0x0000000000049947 */ /* 0x001fd80003800000 */
[----:B------:R-:W-:Y:S01]  /*133b0*/  BPT.TRAP 0x1 ;  /* 0x000000040000795c */ /* 0x000fe20000300000 */
.L_x_4299:
[----:B------:R-:W-:Y:S01]  /*133c0*/  IMAD R6, R18, 0x8, R17 ;  /* 0x0000000812067824 */ /* 0x000fe200078e0211 */
[----:B------:R-:W-:Y:S01]  /*133d0*/  SHF.L.U32 R20, R23, 0x1f, RZ ;  /* 0x0000001f17147819 */ /* 0x000fe200000006ff */
[----:B------:R-:W-:Y:S01]  /*133e0*/  BSSY B1, `(.L_x_4300) ;  /* 0x0000004000017945 */ /* 0x000fe20003800000 */
[----:B------:R-:W-:Y:S02]  /*133f0*/  SHF.R.S32.HI R9, RZ, 0x1f, R5 ;  /* 0x0000001fff097819 */ /* 0x000fe40000011405 */
[----:B------:R-:W0:Y:S02]  /*13400*/  SYNCS.PHASECHK.TRANS64.TRYWAIT P0, [R6+URZ+0x38840], R20 ;  /* 0x03884014060075a7 */ /* 0x000e24000800017f */
[----:B0-----:R-:W-:Y:S05]  /*13410*/  @!P0 BRA `(.L_x_4301) ;  /* 0x0000003c00c08947 */ /* 0x001fea0003800000 */
.L_x_4386:
[----:B------:R-:W-:Y:S05]  /*13420*/  BSYNC B1 ;  /* 0x0000000000017941 */ /* 0x000fea0003800000 */
.L_x_4300:
        /* <DEDUP_REMOVED lines=40> */
.L_x_4396:
        /* <DEDUP_REMOVED lines=8> */
.L_x_4303:
        /* <DEDUP_REMOVED lines=11> */
.L_x_4304:
[----:B------:R2:W-:Y:S01]  /*137e0*/  SYNCS.ARRIVE.TRANS64.A1T0 RZ, [R6+URZ+0x38830], RZ ;  /* 0x038830ff06ff79a7 */ /* 0x0005e2000810003f */
[----:B------:R-:W-:Y:S05]  /*137f0*/  @!P2 BRA `(.L_x_4305) ;  /* 0x000000000004a947 */ /* 0x000fea0003800000 */
[----:B------:R-:W-:Y:S01]  /*13800*/  BPT.TRAP 0x1 ;  /* 0x000000040000795c */ /* 0x000fe20000300000 */
.L_x_4305:
[----:B------:R-:W3:Y:S01]  /*13810*/  SYNCS.PHASECHK.TRANS64.TRYWAIT P0, [R6+URZ+0x38860], R20 ;  /* 0x03886014060075a7 */ /* 0x000ee2000800017f */
[----:B------:R-:W-:Y:S04]  /*13820*/  BSSY B1, `(.L_x_4306) ;  /* 0x0000002000017945 */ /* 0x000fe80003800000 */
[----:B---3--:R-:W-:Y:S05]  /*13830*/  @!P0 BRA `(.L_x_4307) ;  /* 0x0000003c00e88947 */ /* 0x008fea0003800000 */
.L_x_4397:
[----:B------:R-:W-:Y:S05]  /*13840*/  BSYNC B1 ;  /* 0x0000000000017941 */ /* 0x000fea0003800000 */
.L_x_4306:
        /* <DEDUP_REMOVED lines=79> */
.L_x_4407:
        /* <DEDUP_REMOVED lines=25> */
.L_x_4309:
        /* <DEDUP_REMOVED lines=11> */
.L_x_4310:
[----:B------:R1:W-:Y:S01]  /*13f80*/  SYNCS.ARRIVE.TRANS64.A1T0 RZ, [R6+URZ+0x38850], RZ ;  /* 0x038850ff06ff79a7 */ /* 0x0003e2000810003f */
[----:B------:R-:W-:Y:S05]  /*13f90*/  @P3 BRA `(.L_x_4311) ;  /* 0xfffffff000583947 */ /* 0x000fea000383ffff */
.L_x_4298:
[----:B------:R-:W-:Y:S05]  /*13fa0*/  BSYNC B0 ;  /* 0x0000000000007941 */ /* 0x000fea0003800000 */
.L_x_4297:
        /* <DEDUP_REMOVED lines=21> */
.L_x_4313:
[----:B------:R-:W-:Y:S05]  /*14100*/  BSYNC B0 ;  /* 0x0000000000007941 */ /* 0x000fea0003800000 */
.L_x_4312:
[----:B------:R-:W-:-:S07]  /*14110*/  SEL R18, R18, RZ, P0 ;  /* 0x000000ff12127207 */ /* 0x000fce0000000000 */
.L_x_4266:
[----:B------:R-:W-:Y:S05]  /*14120*/  BSYNC B7 ;  /* 0x0000000000077941 */ /* 0x000fea0003800000 */
.L_x_4264:
        /* <DEDUP_REMOVED lines=11> */
.L_x_4314:
        /* <DEDUP_REMOVED lines=43> */
.L_x_4417:
[----:B------:R-:W-:Y:S02]  /*14490*/  ULDC UR4, c[0x0][0xd38] ;  /* 0x00034e0000047ab9 */ /* 0x000fe40000000800 */
[----:B------:R-:W-:-:S04]  /*144a0*/  IMAD.U32 R5, RZ, RZ, UR4 ;  /* 0x00000004ff057e24 */ /* 0x000fc8000f8e00ff */
[----:B-1----:R-:W-:-:S04]  /*144b0*/  IMAD R9, R14, R5, RZ ;  /* 0x000000050e097224 */ /* 0x002fc800078e02ff */
[----:B------:R-:W-:-:S05]  /*144c0*/  IMAD.IADD R6, R6, 0x1, R9 ;  /* 0x0000000106067824 */ /* 0x000fca00078e0209 */
[----:B------:R-:W-:-:S13]  /*144d0*/  ISETP.GT.AND P6, PT, R6, R0, PT ;  /* 0x000000000600720c */ /* 0x000fda0003fc4270 */
[----:B------:R-:W-:Y:S05]  /*144e0*/  @P6 BRA `(.L_x_4317) ;  /* 0x0000000000a46947 */ /* 0x000fea0003800000 */
.L_x_4320:
        /* <DEDUP_REMOVED lines=35> */
.L_x_4425:
[----:B------:R-:W-:Y:S02]  /*14720*/  ULDC UR4, c[0x0][0xd38] ;  /* 0x00034e0000047ab9 */ /* 0x000fe40000000800 */
[----:B------:R-:W-:-:S04]  /*14730*/  IMAD.U32 R5, RZ, RZ, UR4 ;  /* 0x00000004ff057e24 */ /* 0x000fc8000f8e00ff */
[----:B-1----:R-:W-:-:S04]  /*14740*/  IMAD R9, R14, R5, RZ ;  /* 0x000000050e097224 */ /* 0x002fc800078e02ff */
[----:B------:R-:W-:-:S05]  /*14750*/  IMAD.IADD R6, R9, 0x1, R6 ;  /* 0x0000000109067824 */ /* 0x000fca00078e0206 */
[----:B------:R-:W-:-:S13]  /*14760*/  ISETP.GT.AND P6, PT, R6, R0, PT ;  /* 0x000000000600720c */ /* 0x000fda0003fc4270 */
[----:B------:R-:W-:Y:S05]  /*14770*/  @!P6 BRA `(.L_x_4320) ;  /* 0xfffffffc005ce947 */ /* 0x000fea000383ffff */
.L_x_4317:
        /* <DEDUP_REMOVED lines=9> */
.L_x_4430:
[----:B------:R-:W-:-:S13]  /*14810*/  ISETP.NE.AND P0, PT, R8, RZ, PT ;  /* 0x000000ff0800720c */ /* 0x000fda0003f05270 */
[----:B------:R-:W-:Y:S05]  /*14820*/  @!P0 BRA `(.L_x_4322) ;  /* 0x0000000000108947 */ /* 0x000fea0003800000 */
[----:B------:R-:W-:Y:S01]  /*14830*/  UMOV UR4, 0xffffffff ;  /* 0xffffffff00047882 */ /* 0x000fe20000000000 */
[----:B------:R-:W-:Y:S02]  /*14840*/  VIADD R12, R6, 0xffffffff ;  /* 0xffffffff060c7836 */ /* 0x000fe40000000000 */
[----:B------:R-:W-:Y:S05]  /*14850*/  BRA.DIV UR4, `(.L_x_4323) ;  /* 0x0000004204207947 */ /* 0x000fea000b800000 */
[----:B------:R4:W0:Y:S02]  /*14860*/  SHFL.IDX PT, R24, R3, R12, 0x1f ;  /* 0x00001f0c03187589 */ /* 0x00082400000e0000 */
.L_x_4322:
        /* <DEDUP_REMOVED lines=58> */
.L_x_4318:
[----:B------:R-:W-:Y:S01]  /*14c10*/  UMOV UR4, URZ ;  /* 0x0000003f00047c82 */ /* 0x000fe20008000000 */
[----:B------:R-:W-:Y:S01]  /*14c20*/  UMOV UR5, URZ ;  /* 0x0000003f00057c82 */ /* 0x000fe20008000000 */
[----:B------:R-:W-:Y:S01]  /*14c30*/  ULDC UR6, c[0x0][0xd3c] ;  /* 0x00034f0000067ab9 */ /* 0x000fe20000000800 */
[----:B------:R-:W-:Y:S02]  /*14c40*/  IMAD.MOV.U32 R24, RZ, RZ, R0 ;  /* 0x000000ffff187224 */ /* 0x000fe400078e0000 */
[----:B------:R-:W-:Y:S02]  /*14c50*/  IMAD.U32 R25, RZ, RZ, UR4 ;  /* 0x00000004ff197e24 */ /* 0x000fe4000f8e00ff */
[----:B------:R-:W-:Y:S02]  /*14c60*/  IMAD.U32 R26, RZ, RZ, UR5 ;  /* 0x00000005ff1a7e24 */ /* 0x000fe4000f8e00ff */
[----:B------:R-:W-:-:S07]  /*14c70*/  IMAD.U32 R27, RZ, RZ, UR6 ;  /* 0x00000006ff1b7e24 */ /* 0x000fce000f8e00ff */
.L_x_4324:
        /* <DEDUP_REMOVED lines=10> */
.L_x_4315:
[----:B------:R-:W-:Y:S02]  /*14d20*/  ULDC UR4, c[0x0][0xd3c] ;  /* 0x00034f0000047ab9 */ /* 0x000fe40000000800 */
[----:B0-----:R-:W-:-:S13]  /*14d30*/  ISETP.GE.AND P0, PT, R27, UR4, PT ;  /* 0x000000041b007c0c */ /* 0x001fda000bf06270 */
[----:B------:R-:W-:Y:S05]  /*14d40*/  @!P0 BRA `(.L_x_4325) ;  /* 0xffffffa800048947 */ /* 0x000fea000383ffff */
[----:B------:R-:W-:Y:S05]  /*14d50*/  BSYNC B8 ;  /* 0x0000000000087941 */ /* 0x000fea0003800000 */
.L_x_4258:
        /* <DEDUP_REMOVED lines=12> */
.L_x_4433:
[----:B------:R-:W-:Y:S05]  /*14e20*/  BSYNC B0 ;  /* 0x0000000000007941 */ /* 0x000fea0003800000 */
.L_x_4326:
[----:B------:R-:W-:-:S03]  /*14e30*/  UMOV UR4, 0xffffffff ;  /* 0xffffffff00047882 */ /* 0x000fc60000000000 */
[----:B------:R-:W-:Y:S05]  /*14e40*/  BRA.DIV UR4, `(.L_x_4328) ;  /* 0x0000003a04e07947 */ /* 0x000fea000b800000 */
[----:B0-----:R-:W0:Y:S02]  /*14e50*/  S2R R0, SR_TID.X ;  /* 0x0000000000007919 */ /* 0x001e240000002100 */
[----:B0-----:R-:W-:-:S04]  /*14e60*/  SHF.R.U32.HI R0, RZ, 0x5, R0 ;  /* 0x00000005ff007819 */ /* 0x001fc80000011600 */
[----:B------:R-:W-:-:S05]  /*14e70*/  LOP3.LUT R0, R0, 0x3, RZ, 0xc0, !PT ;  /* 0x0000000300007812 */ /* 0x000fca00078ec0ff */
[----:B------:R0:W1:Y:S02]  /*14e80*/  SHFL.IDX PT, R14, R0, RZ, 0x1f ;  /* 0x00001fff000e7589 */ /* 0x00006400000e0000 */
.L_x_4436:
[----:B-1----:R-:W-:Y:S01]  /*14e90*/  ISETP.NE.AND P0, PT, R14, RZ, PT ;  /* 0x000000ff0e00720c */ /* 0x002fe20003f05270 */
[----:B------:R-:W-:-:S12]  /*14ea0*/  BSSY B0, `(.L_x_4329) ;  /* 0x0000024000007945 */ /* 0x000fd80003800000 */
[----:B------:R-:W-:Y:S05]  /*14eb0*/  @P0 BRA `(.L_x_4330) ;  /* 0x0000000000880947 */ /* 0x000fea0003800000 */
[----:B------:R-:W-:-:S03]  /*14ec0*/  UMOV UR4, 0xffffffff ;  /* 0xffffffff00047882 */ /* 0x000fc60000000000 */
[----:B------:R-:W-:Y:S05]  /*14ed0*/  BRA.DIV UR4, `(.L_x_4331) ;  /* 0x0000003a04f07947 */ /* 0x000fea000b800000 */
[----:B------:R-:W-:-:S13]  /*14ee0*/  ELECT P6, URZ, PT ;  /* 0x00000000003f782f */ /* 0x000fda00038c0000 */
.L_x_4439:
[----:B------:R-:W-:Y:S05]  /*14ef0*/  @!P6 BRA `(.L_x_4330) ;  /* 0x000000000078e947 */ /* 0x000fea0003800000 */
[----:B------:R-:W-:-:S06]  /*14f00*/  ULOP3.LUT UR4, UR39, 0x2, URZ, 0xfc, !UPT ;  /* 0x0000000227047892 */ /* 0x000fcc000f8efc3f */
[----:B0-----:R-:W-:-:S05]  /*14f10*/  IMAD.U32 R0, RZ, RZ, UR4 ;  /* 0x00000004ff007e24 */ /* 0x001fca000f8e00ff */
[----:B------:R-:W-:-:S13]  /*14f20*/  ISETP.NE.AND P0, PT, R0, 0x3, PT ;  /* 0x000000030000780c */ /* 0x000fda0003f05270 */
[----:B------:R-:W-:Y:S05]  /*14f30*/  @!P0 BRA `(.L_x_4332) ;  /* 0x0000000000048947 */ /* 0x000fea0003800000 */
[----:B------:R-:W-:Y:S01]  /*14f40*/  BPT.TRAP 0x1 ;  /* 0x000000040000795c */ /* 0x000fe20000300000 */
.L_x_4332:
[C---:B------:R-:W-:Y:S01]  /*14f50*/  IMAD R3, R18.reuse, 0x8, R5 ;  /* 0x0000000812037824 */ /* 0x040fe200078e0205 */
[----:B------:R-:W-:Y:S01]  /*14f60*/  SHF.L.U32 R2, R23, 0x1f, RZ ;  /* 0x0000001f17027819 */ /* 0x000fe200000006ff */
[----:B------:R-:W-:-:S03]  /*14f70*/  VIADD R18, R18, 0x1 ;  /* 0x0000000112127836 */ /* 0x000fc60000000000 */
[----:B------:R-:W0:Y:S02]  /*14f80*/  SYNCS.PHASECHK.TRANS64.TRYWAIT P1, [R3+URZ+0x38840], R2 ;  /* 0x03884002030075a7 */ /* 0x000e24000802017f */
[----:B------:R-:W-:-:S04]  /*14f90*/  ISETP.NE.AND P2, PT, R18, 0x2, PT ;  /* 0x000000021200780c */ /* 0x000fc80003f45270 */
[----:B------:R-:W-:Y:S01]  /*14fa0*/  SEL R0, RZ, 0x1, P2 ;  /* 0x00000001ff007807 */ /* 0x000fe20001000000 */
[----:B0-----:R-:W-:Y:S08]  /*14fb0*/  @!P1 BRA `(.L_x_4333) ;  /* 0x0000003800d89947 */ /* 0x001ff00003800000 */
.L_x_4440:
[----:B------:R-:W-:Y:S02]  /*14fc0*/  SEL R18, R18, RZ, P2 ;  /* 0x000000ff12127207 */ /* 0x000fe40001000000 */
[----:B------:R-:W-:Y:S01]  /*14fd0*/  LOP3.LUT R0, R23, R0, RZ, 0x3c, !PT ;  /* 0x0000000017007212 */ /* 0x000fe200078e3cff */
[----:B------:R-:W-:Y:S06]  /*14fe0*/  @!P0 BRA `(.L_x_4334) ;  /* 0x0000000000048947 */ /* 0x000fec0003800000 */
[----:B------:R-:W-:Y:S01]  /*14ff0*/  BPT.TRAP 0x1 ;  /* 0x000000040000795c */ /* 0x000fe20000300000 */
.L_x_4334:
[----:B------:R-:W-:Y:S01]  /*15000*/  IMAD R5, R18, 0x8, R5 ;  /* 0x0000000812057824 */ /* 0x000fe200078e0205 */
[----:B------:R-:W-:-:S04]  /*15010*/  SHF.L.U32 R0, R0, 0x1f, RZ ;  /* 0x0000001f00007819 */ /* 0x000fc800000006ff */
[----:B------:R-:W1:Y:S02]  /*15020*/  SYNCS.PHASECHK.TRANS64.TRYWAIT P1, [R5+URZ+0x38840], R0 ;  /* 0x03884000050075a7 */ /* 0x000e64000802017f */
[----:B-1----:R-:W-:Y:S05]  /*15030*/  @!P1 BRA `(.L_x_4335) ;  /* 0x0000003800cc9947 */ /* 0x002fea0003800000 */
.L_x_4441:
[----:B------:R-:W-:Y:S05]  /*15040*/  @!P0 BRA `(.L_x_4336) ;  /* 0x0000000000048947 */ /* 0x000fea0003800000 */
[----:B------:R-:W-:Y:S01]  /*15050*/  BPT.TRAP 0x1 ;  /* 0x000000040000795c */ /* 0x000fe20000300000 */
.L_x_4336:
[----:B------:R-:W5:Y:S02]  /*15060*/  SYNCS.PHASECHK.TRANS64.TRYWAIT P1, [R3+URZ+0x38860], R2 ;  /* 0x03886002030075a7 */ /* 0x000f64000802017f */
[----:B-----5:R-:W-:Y:S05]  /*15070*/  @!P1 BRA `(.L_x_4337) ;  /* 0x0000003800d09947 */ /* 0x020fea0003800000 */
.L_x_4442:
[----:B------:R-:W-:Y:S05]  /*15080*/  @!P0 BRA `(.L_x_4338) ;  /* 0x0000000000048947 */ /* 0x000fea0003800000 */
[----:B------:R-:W-:Y:S01]  /*15090*/  BPT.TRAP 0x1 ;  /* 0x000000040000795c */ /* 0x000fe20000300000 */
.L_x_4338:
[----:B------:R0:W0:Y:S02]  /*150a0*/  SYNCS.PHASECHK.TRANS64.TRYWAIT P0, [R5+URZ+0x38860], R0 ;  /* 0x03886000050075a7 */ /* 0x000024000800017f */
[----:B0-----:R-:W-:Y:S05]  /*150b0*/  @!P0 NANOSLEEP.SYNCS 0x989680 ;  /* 0x009896800000895d */ /* 0x001fea0003900000 */
[----:B------:R-:W0:Y:S02]  /*150c0*/  @!P0 SYNCS.PHASECHK.TRANS64 P0, [R5+URZ+0x38860], R0 ;  /* 0x03886000050085a7 */ /* 0x000e24000800007f */
[----:B0-----:R-:W-:Y:S05]  /*150d0*/  @!P0 BRA `(.L_x_4338) ;  /* 0xfffffffc00f08947 */ /* 0x001fea000383ffff */
.L_x_4330:
[----:B------:R-:W-:Y:S05]  /*150e0*/  BSYNC B0 ;  /* 0x0000000000007941 */ /* 0x000fea0003800000 */
.L_x_4329:
[----:B------:R-:W-:Y:S05]  /*150f0*/  EXIT ;  /* 0x000000000000794d */ /* 0x000fea0003800000 */
.L_x_4211:
[----:B0-----:R-:W-:-:S04]  /*15100*/  IMAD.U32 R0, RZ, RZ, UR41 ;  /* 0x00000029ff007e24 */ /* 0x001fc8000f8e00ff */
[----:B------:R0:W1:Y:S03]  /*15110*/  SYNCS.PHASECHK.TRANS64.TRYWAIT P1, [R0+URZ+0x38800], R3 ;  /* 0x03880003000075a7 */ /* 0x000066000802017f */
[----:B-1----:R-:W-:Y:S05]  /*15120*/  @!P1 NANOSLEEP.SYNCS 0x989680 ;  /* 0x009896800000995d */ /* 0x002fea0003900000 */
[----:B------:R-:W1:Y:S02]  /*15130*/  @!P1 SYNCS.PHASECHK.TRANS64 P1, [R0+URZ+0x38800], R3 ;  /* 0x03880003000095a7 */ /* 0x000e64000802007f */
[----:B-1----:R-:W-:Y:S05]  /*15140*/  @!P1 BRA `(.L_x_4211) ;  /* 0xfffffffc00ec9947 */ /* 0x002fea000383ffff */
[----:B------:R-:W-:Y:S05]  /*15150*/  BRA `(.L_x_4339) ;  /* 0xfffffeec00047947 */ /* 0x000fea000383ffff */
.L_x_4215:
[----:B--2---:R2:W3:Y:S02]  /*15160*/  SYNCS.PHASECHK.TRANS64.TRYWAIT P1, [R5+URZ+0x38830], R4 ;  /* 0x03883004050075a7 */ /* 0x0044e4000802017f */
[----:B---3--:R-:W-:Y:S05]  /*15170*/  @!P1 NANOSLEEP.SYNCS 0x989680 ;  /* 0x009896800000995d */ /* 0x008fea0003900000 */
[----:B------:R-:W3:Y:S02]  /*15180*/  @!P1 SYNCS.PHASECHK.TRANS64 P1, [R5+URZ+0x38830], R4 ;  /* 0x03883004050095a7 */ /* 0x000ee4000802007f */
[----:B---3--:R-:W-:Y:S05]  /*15190*/  @!P1 BRA `(.L_x_4215) ;  /* 0xfffffffc00f09947 */ /* 0x008fea000383ffff */
[----:B------:R-:W-:Y:S05]  /*151a0*/  BRA `(.L_x_4214) ;  /* 0xfffffeec001c7947 */ /* 0x000fea000383ffff */
.L_x_4216:
[----:B0-----:R-:W-:-:S04]  /*151b0*/  IMAD.U32 R6, RZ, RZ, UR41 ;  /* 0x00000029ff067e24 */ /* 0x001fc8000f8e00ff */
[----:B------:R0:W3:Y:S03]  /*151c0*/  SYNCS.PHASECHK.TRANS64.TRYWAIT P1, [R6+URZ+0x38810], R3 ;  /* 0x03881003060075a7 */ /* 0x0000e6000802017f */
[----:B---3--:R-:W-:Y:S05]  /*151d0*/  @!P1 NANOSLEEP.SYNCS 0x989680 ;  /* 0x009896800000995d */ /* 0x008fea0003900000 */
[----:B------:R-:W3:Y:S02]  /*151e0*/  @!P1 SYNCS.PHASECHK.TRANS64 P1, [R6+URZ+0x38810], R3 ;  /* 0x03881003060095a7 */ /* 0x000ee4000802007f */
[----:B---3--:R-:W-:Y:S05]  /*151f0*/  @!P1 BRA `(.L_x_4216) ;  /* 0xfffffffc00ec9947 */ /* 0x008fea000383ffff */
[----:B------:R-:W-:Y:S05]  /*15200*/  BRA `(.L_x_4340) ;  /* 0xfffffeec00a47947 */ /* 0x000fea000383ffff */
.L_x_4220:
[----:B----4-:R4:W0:Y:S02]  /*15210*/  SYNCS.PHASECHK.TRANS64.TRYWAIT P1, [R5+URZ+0x38850], R4 ;  /* 0x03885004050075a7 */ /* 0x010824000802017f */
[----:B0-----:R-:W-:Y:S05]  /*15220*/  @!P1 NANOSLEEP.SYNCS 0x989680 ;  /* 0x009896800000995d */ /* 0x001fea0003900000 */
[----:B------:R-:W0:Y:S02]  /*15230*/  @!P1 SYNCS.PHASECHK.TRANS64 P1, [R5+URZ+0x38850], R4 ;  /* 0x03885004050095a7 */ /* 0x000e24000802007f */
[----:B0-----:R-:W-:Y:S05]  /*15240*/  @!P1 BRA `(.L_x_4220) ;  /* 0xfffffffc00f09947 */ /* 0x001fea000383ffff */
[----:B------:R-:W-:Y:S05]  /*15250*/  BRA `(.L_x_4219) ;  /* 0xfffffeec00b07947 */ /* 0x000fea000383ffff */
.L_x_4227:
[----:B-1----:R-:W-:-:S04]  /*15260*/  IMAD.U32 R7, RZ, RZ, UR5 ;  /* 0x00000005ff077e24 */ /* 0x002fc8000f8e00ff */
[----:B------:R1:W2:Y:S03]  /*15270*/  SYNCS.PHASECHK.TRANS64.TRYWAIT P2, [R7+URZ+0x38830], R6 ;  /* 0x03883006070075a7 */ /* 0x0002a6000804017f */
[----:B--2---:R-:W-:Y:S05]  /*15280*/  @!P2 NANOSLEEP.SYNCS 0x989680 ;  /* 0x009896800000a95d */ /* 0x004fea0003900000 */
[----:B------:R-:W2:Y:S02]  /*15290*/  @!P2 SYNCS.PHASECHK.TRANS64 P2, [R7+URZ+0x38830], R6 ;  /* 0x038830060700a5a7 */ /* 0x000ea4000804007f */
[----:B--2---:R-:W-:Y:S05]  /*152a0*/  @!P2 BRA `(.L_x_4227) ;  /* 0xfffffffc00eca947 */ /* 0x004fea000383ffff */
[----:B------:R-:W-:Y:S05]  /*152b0*/  BRA `(.L_x_4226) ;  /* 0xffffff14002c7947 */ /* 0x000fea000383ffff */
.L_x_4231:
[----:B-1----:R-:W-:-:S04]  /*152c0*/  IMAD.U32 R7, RZ, RZ, UR5 ;  /* 0x00000005ff077e24 */ /* 0x002fc8000f8e00ff */
[----:B------:R1:W3:Y:S03]  /*152d0*/  SYNCS.PHASECHK.TRANS64.TRYWAIT P2, [R7+URZ+0x38850], R6 ;  /* 0x03885006070075a7 */ /* 0x0002e6000804017f */
[----:B---3--:R-:W-:Y:S05]  /*152e0*/  @!P2 NANOSLEEP.SYNCS 0x989680 ;  /* 0x009896800000a95d */ /* 0x008fea0003900000 */
[----:B------:R-:W3:Y:S02]  /*152f0*/  @!P2 SYNCS.PHASECHK.TRANS64 P2, [R7+URZ+0x38850], R6 ;  /* 0x038850060700a5a7 */ /* 0x000ee4000804007f */
[----:B---3--:R-:W-:Y:S05]  /*15300*/  @!P2 BRA `(.L_x_4231) ;  /* 0xfffffffc00eca947 */ /* 0x008fea000383ffff */
[----:B------:R-:W-:Y:S05]  /*15310*/  BRA `(.L_x_4230) ;  /* 0xffffff14009c7947 */ /* 0x000fea000383ffff */
.L_x_4272:
        /* <DEDUP_REMOVED lines=11> */
.L_x_4342:
[----:B------:R-:W-:Y:S05]  /*153d0*/  BSYNC B0 ;  /* 0x0000000000007941 */ /* 0x000fea0003800000 */
.L_x_4341:
[----:B------:R-:W-:Y:S05]  /*153e0*/  BRA `(.L_x_4343) ;  /* 0xffffffb000347947 */ /* 0x000fea000383ffff */
.L_x_4275:
[----:B0-----:R0:W1:Y:S02]  /*153f0*/  SYNCS.PHASECHK.TRANS64.TRYWAIT P0, [R22+URZ+0x38840], R0 ;  /* 0x03884000160075a7 */ /* 0x001064000800017f */
[----:B-1----:R-:W-:Y:S05]  /*15400*/  @!P0 NANOSLEEP.SYNCS 0x989680 ;  /* 0x009896800000895d */ /* 0x002fea0003900000 */
[----:B------:R-:W1:Y:S02]  /*15410*/  @!P0 SYNCS.PHASECHK.TRANS64 P0, [R22+URZ+0x38840], R0 ;  /* 0x03884000160085a7 */ /* 0x000e64000800007f */
[----:B-1----:R-:W-:Y:S05]  /*15420*/  @!P0 BRA `(.L_x_4275) ;  /* 0xfffffffc00f08947 */ /* 0x002fea000383ffff */
[----:B------:R-:W-:Y:S05]  /*15430*/  BRA `(.L_x_4344) ;  /* 0xffffffb400307947 */ /* 0x000fea000383ffff */
.L_x_4276:
        /* <DEDUP_REMOVED lines=8> */
.L_x_4346:
[----:B------:R-:W-:Y:S05]  /*154c0*/  BSYNC B0 ;  /* 0x0000000000007941 */ /* 0x000fea0003800000 */
.L_x_4345:
        /* <DEDUP_REMOVED lines=9> */
.L_x_4347:
[----:B------:R-:W-:Y:S02]  /*15560*/  IMAD.MOV.U32 R13, RZ, RZ, R5 ;  /* 0x000000ffff0d7224 */ /* 0x000fe400078e0005 */
[----:B------:R-:W-:Y:S02]  /*15570*/  IMAD.MOV.U32 R12, RZ, RZ, 0x1 ;  /* 0x00000001ff0c7424 */ /* 0x000fe400078e00ff */
[----:B------:R-:W-:-:S07]  /*15580*/  IMAD.MOV.U32 R3, RZ, RZ, R14 ;  /* 0x000000ffff037224 */ /* 0x000fce00078e000e */
[----:B------:R-:W-:Y:S05]  /*15590*/  WARPSYNC.COLLECTIVE R15, `(.L_x_4348) ;  /* 0x000000000f087348 */ /* 0x000fea0003c00000 */
[----:B------:R0:W1:Y:S02]  /*155a0*/  SHFL.IDX P6, R14, R13, R12, R11 ;  /* 0x0000000c0d0e7389 */ /* 0x00006400000c000b */
[----:B01----:R-:W-:Y:S01]  /*155b0*/  ENDCOLLECTIVE ;  /* 0x000000000000791b */ /* 0x003fe20003800000 */
.L_x_4348:
        /* <DEDUP_REMOVED lines=15> */
.L_x_4349:
[----:B------:R-:W-:Y:S02]  /*156b0*/  @P0 IMAD R6, R4, 0x2, R17 ;  /* 0x0000000204060824 */ /* 0x000fe400078e0211 */
[----:B------:R-:W-:Y:S02]  /*156c0*/  IMAD.MOV.U32 R13, RZ, RZ, R5 ;  /* 0x000000ffff0d7224 */ /* 0x000fe400078e0005 */
[----:B------:R-:W-:Y:S02]  /*156d0*/  IMAD.MOV.U32 R12, RZ, RZ, 0x2 ;  /* 0x00000002ff0c7424 */ /* 0x000fe400078e00ff */
[----:B------:R-:W-:-:S07]  /*156e0*/  IMAD.MOV.U32 R3, RZ, RZ, R14 ;  /* 0x000000ffff037224 */ /* 0x000fce00078e000e */
[----:B------:R-:W-:Y:S05]  /*156f0*/  WARPSYNC.COLLECTIVE R15, `(.L_x_4350) ;  /* 0x000000000f087348 */ /* 0x000fea0003c00000 */
[----:B------:R0:W1:Y:S02]  /*15700*/  SHFL.IDX P6, R14, R13, R12, R11 ;  /* 0x0000000c0d0e7389 */ /* 0x00006400000c000b */
[----:B01----:R-:W-:Y:S01]  /*15710*/  ENDCOLLECTIVE ;  /* 0x000000000000791b */ /* 0x003fe20003800000 */
.L_x_4350:
        /* <DEDUP_REMOVED lines=15> */
.L_x_4351:
[----:B------:R-:W-:Y:S02]  /*15810*/  @P0 IMAD R6, R4, 0x2, R17 ;  /* 0x0000000204060824 */ /* 0x000fe400078e0211 */
[----:B------:R-:W-:Y:S02]  /*15820*/  IMAD.MOV.U32 R13, RZ, RZ, R5 ;  /* 0x000000ffff0d7224 */ /* 0x000fe400078e0005 */
[----:B------:R-:W-:Y:S02]  /*15830*/  IMAD.MOV.U32 R12, RZ, RZ, 0x3 ;  /* 0x00000003ff0c7424 */ /* 0x000fe400078e00ff */
[----:B------:R-:W-:-:S07]  /*15840*/  IMAD.MOV.U32 R3, RZ, RZ, R14 ;  /* 0x000000ffff037224 */ /* 0x000fce00078e000e */
[----:B------:R-:W-:Y:S05]  /*15850*/  WARPSYNC.COLLECTIVE R15, `(.L_x_4352) ;  /* 0x000000000f087348 */ /* 0x000fea0003c00000 */
[----:B------:R0:W1:Y:S02]  /*15860*/  SHFL.IDX P6, R14, R13, R12, R11 ;  /* 0x0000000c0d0e7389 */ /* 0x00006400000c000b */
[----:B01----:R-:W-:Y:S01]  /*15870*/  ENDCOLLECTIVE ;  /* 0x000000000000791b */ /* 0x003fe20003800000 */
.L_x_4352:
        /* <DEDUP_REMOVED lines=10> */
.L_x_4353:
[----:B------:R-:W-:Y:S01]  /*15920*/  @!PT LDS RZ, [RZ] ;  /* 0x00000000fffff984 */ /* 0x000fe20000000800 */
[----:B------:R-:W-:Y:S01]  /*15930*/  @!PT LDS RZ, [RZ] ;  /* 0x00000000fffff984 */ /* 0x000fe20000000800 */
[----:B------:R-:W-:Y:S01]  /*15940*/  @!PT LDS RZ, [RZ] ;  /* 0x00000000fffff984 */ /* 0x000fe20000000800 */
[----:B------:R0:W-:Y:S01]  /*15950*/  @P0 LDGSTS.E.BYPASS.LTC128B.128 [R6+0x23400], desc[UR44][R2.64], !P2 ;  /* 0x2340000002060fae */ /* 0x0001e2000d101d6c */
[----:B------:R-:W-:Y:S01]  /*15960*/  IMAD.MOV.U32 R0, RZ, RZ, R14 ;  /* 0x000000ffff007224 */ /* 0x000fe200078e000e */
[----:B------:R-:W-:Y:S06]  /*15970*/  BRA `(.L_x_4354) ;  /* 0xffffffb000e47947 */ /* 0x000fec000383ffff */
.L_x_4281:
[----:B------:R-:W-:Y:S01]  /*15980*/  IMAD.MOV.U32 R13, RZ, RZ, R2 ;  /* 0x000000ffff0d7224 */ /* 0x000fe200078e0002 */
[----:B------:R-:W-:Y:S01]  /*15990*/  LOP3.LUT R16, R16, 0xfffffeff, RZ, 0xc0, !PT ;  /* 0xfffffeff10107812 */ /* 0x000fe200078ec0ff */
        /* <DEDUP_REMOVED lines=8> */
.L_x_4355:
[C---:B------:R-:W-:Y:S01]  /*15a20*/  VIADD R6, R25.reuse, 0x10 ;  /* 0x0000001019067836 */ /* 0x040fe20000000000 */
[----:B------:R-:W-:Y:S01]  /*15a30*/  ISETP.GE.AND P2, PT, R25, R3, PT ;  /* 0x000000031900720c */ /* 0x000fe20003f46270 */
[----:B------:R-:W-:-:S12]  /*15a40*/  IMAD.MOV.U32 R13, RZ, RZ, R0 ;  /* 0x000000ffff0d7224 */ /* 0x000fd800078e0000 */
[----:B------:R-:W-:-:S04]  /*15a50*/  @P2 LOP3.LUT R16, R16, 0x100, RZ, 0xfc, !PT ;  /* 0x0000010010102812 */ /* 0x000fc800078efcff */
[----:B------:R-:W-:Y:S01]  /*15a60*/  LOP3.LUT R16, R16, 0xffffff7f, RZ, 0xc0, !PT ;  /* 0xffffff7f10107812 */ /* 0x000fe200078ec0ff */
[----:B------:R-:W-:-:S07]  /*15a70*/  IMAD.MOV.U32 R4, RZ, RZ, R14 ;  /* 0x000000ffff047224 */ /* 0x000fce00078e000e */
[----:B------:R-:W-:Y:S05]  /*15a80*/  WARPSYNC.COLLECTIVE R15, `(.L_x_4356) ;  /* 0x000000000f087348 */ /* 0x000fea0003c00000 */
[----:B------:R0:W1:Y:S02]  /*15a90*/  SHFL.IDX P6, R14, R13, R12, R11 ;  /* 0x0000000c0d0e7389 */ /* 0x00006400000c000b */
[----:B01----:R-:W-:Y:S01]  /*15aa0*/  ENDCOLLECTIVE ;  /* 0x000000000000791b */ /* 0x003fe20003800000 */
.L_x_4356:
[----:B------:R-:W-:Y:S02]  /*15ab0*/  IMAD.MOV.U32 R13, RZ, RZ, R2 ;  /* 0x000000ffff0d7224 */ /* 0x000fe400078e0002 */
[----:B------:R-:W-:Y:S02]  /*15ac0*/  IMAD.MOV.U32 R12, RZ, RZ, 0x1 ;  /* 0x00000001ff0c7424 */ /* 0x000fe400078e00ff */
[----:B------:R-:W-:-:S07]  /*15ad0*/  IMAD.MOV.U32 R5, RZ, RZ, R14 ;  /* 0x000000ffff057224 */ /* 0x000fce00078e000e */
[----:B------:R-:W-:Y:S05]  /*15ae0*/  WARPSYNC.COLLECTIVE R15, `(.L_x_4357) ;  /* 0x000000000f087348 */ /* 0x000fea0003c00000 */
[----:B------:R0:W1:Y:S02]  /*15af0*/  SHFL.IDX P6, R14, R13, R12, R11 ;  /* 0x0000000c0d0e7389 */ /* 0x00006400000c000b */
[----:B01----:R-:W-:Y:S01]  /*15b00*/  ENDCOLLECTIVE ;  /* 0x000000000000791b */ /* 0x003fe20003800000 */
.L_x_4357:
        /* <DEDUP_REMOVED lines=15> */
.L_x_4358:
[----:B------:R-:W-:-:S04]  /*15c00*/  @P2 LOP3.LUT R16, R16, 0x80, RZ, 0xfc, !PT ;  /* 0x0000008010102812 */ /* 0x000fc800078efcff */
[----:B------:R-:W-:Y:S01]  /*15c10*/  LOP3.LUT R16, R16, 0xffffffbf, RZ, 0xc0, !PT ;  /* 0xffffffbf10107812 */ /* 0x000fe200078ec0ff */
[----:B------:R-:W-:Y:S02]  /*15c20*/  IMAD.MOV.U32 R13, RZ, RZ, R2 ;  /* 0x000000ffff0d7224 */ /* 0x000fe400078e0002 */
[----:B------:R-:W-:Y:S02]  /*15c30*/  IMAD.MOV.U32 R12, RZ, RZ, 0x2 ;  /* 0x00000002ff0c7424 */ /* 0x000fe400078e00ff */
[----:B------:R-:W-:-:S07]  /*15c40*/  IMAD.MOV.U32 R5, RZ, RZ, R14 ;  /* 0x000000ffff057224 */ /* 0x000fce00078e000e */
[----:B------:R-:W-:Y:S05]  /*15c50*/  WARPSYNC.COLLECTIVE R15, `(.L_x_4359) ;  /* 0x000000000f087348 */ /* 0x000fea0003c00000 */
[----:B------:R0:W1:Y:S02]  /*15c60*/  SHFL.IDX P6, R14, R13, R12, R11 ;  /* 0x0000000c0d0e7389 */ /* 0x00006400000c000b */
[----:B01----:R-:W-:Y:S01]  /*15c70*/  ENDCOLLECTIVE ;  /* 0x000000000000791b */ /* 0x003fe20003800000 */
.L_x_4359:
        /* <DEDUP_REMOVED lines=16> */
.L_x_4360:
[----:B------:R-:W-:Y:S01]  /*15d80*/  @P2 LOP3.LUT R16, R16, 0x40, RZ, 0xfc, !PT ;  /* 0x0000004010102812 */ /* 0x000fe200078efcff */
[----:B------:R-:W-:Y:S02]  /*15d90*/  IMAD.MOV.U32 R13, RZ, RZ, R2 ;  /* 0x000000ffff0d7224 */ /* 0x000fe400078e0002 */
[----:B------:R-:W-:Y:S02]  /*15da0*/  IMAD.MOV.U32 R12, RZ, RZ, 0x3 ;  /* 0x00000003ff0c7424 */ /* 0x000fe400078e00ff */
[----:B------:R-:W-:-:S07]  /*15db0*/  IMAD.MOV.U32 R5, RZ, RZ, R14 ;  /* 0x000000ffff057224 */ /* 0x000fce00078e000e */
[----:B------:R-:W-:Y:S05]  /*15dc0*/  WARPSYNC.COLLECTIVE R15, `(.L_x_4361) ;  /* 0x000000000f087348 */ /* 0x000fea0003c00000 */
[----:B------:R0:W1:Y:S02]  /*15dd0*/  SHFL.IDX P6, R14, R13, R12, R11 ;  /* 0x0000000c0d0e7389 */ /* 0x00006400000c000b */
[----:B01----:R-:W-:Y:S01]  /*15de0*/  ENDCOLLECTIVE ;  /* 0x000000000000791b */ /* 0x003fe20003800000 */
.L_x_4361:
        /* <DEDUP_REMOVED lines=14> */
.L_x_4362:
[----:B------:R-:W-:Y:S01]  /*15ed0*/  IMAD.MOV.U32 R0, RZ, RZ, R14 ;  /* 0x000000ffff007224 */ /* 0x000fe200078e000e */
[----:B------:R-:W-:Y:S06]  /*15ee0*/  BRA `(.L_x_4363) ;  /* 0xffffffb400ec7947 */ /* 0x000fec000383ffff */
.L_x_4285:
[----:B------:R-:W-:Y:S01]  /*15ef0*/  LOP3.LUT R16, R16, 0xff7fffff, RZ, 0xc0, !PT ;  /* 0xff7fffff10107812 */ /* 0x000fe200078ec0ff */
[----:B------:R-:W-:Y:S01]  /*15f00*/  BSSY B0, `(.L_x_4364) ;  /* 0x000002e000007945 */ /* 0x000fe20003800000 */
[----:B------:R-:W-:Y:S02]  /*15f10*/  IMAD.MOV.U32 R13, RZ, RZ, R6 ;  /* 0x000000ffff0d7224 */ /* 0x000fe400078e0006 */
[----:B------:R-:W-:Y:S01]  /*15f20*/  @P2 LOP3.LUT R16, R16, 0x800000, RZ, 0xfc, !PT ;  /* 0x0080000010102812 */ /* 0x000fe200078efcff */
[----:B------:R-:W-:Y:S02]  /*15f30*/  IMAD.MOV.U32 R12, RZ, RZ, RZ ;  /* 0x000000ffff0c7224 */ /* 0x000fe400078e00ff */
[----:B------:R-:W-:Y:S01]  /*15f40*/  IMAD.MOV.U32 R11, RZ, RZ, 0x181f ;  /* 0x0000181fff0b7424 */ /* 0x000fe200078e00ff */
[----:B------:R-:W-:Y:S01]  /*15f50*/  LOP3.LUT R16, R16, 0xffbfffff, RZ, 0xc0, !PT ;  /* 0xffbfffff10107812 */ /* 0x000fe200078ec0ff */
[----:B------:R-:W-:-:S03]  /*15f60*/  IMAD.MOV.U32 R15, RZ, RZ, -0x1 ;  /* 0xffffffffff0f7424 */ /* 0x000fc600078e00ff */
[----:B------:R-:W-:-:S04]  /*15f70*/  @P1 LOP3.LUT R16, R16, 0x400000, RZ, 0xfc, !PT ;  /* 0x0040000010101812 */ /* 0x000fc800078efcff */
[C---:B------:R-:W-:Y:S02]  /*15f80*/  LOP3.LUT P1, RZ, R16.reuse, 0x100, RZ, 0xc0, !PT ;  /* 0x0000010010ff7812 */ /* 0x040fe4000782c0ff */
[C---:B------:R-:W-:Y:S02]  /*15f90*/  LOP3.LUT P0, RZ, R16.reuse, 0x80, RZ, 0xc0, !PT ;  /* 0x0000008010ff7812 */ /* 0x040fe4000780c0ff */
[C---:B------:R-:W-:Y:S02]  /*15fa0*/  LOP3.LUT P6, RZ, R16.reuse, 0x40, RZ, 0xc0, !PT ;  /* 0x0000004010ff7812 */ /* 0x040fe400078cc0ff */
[----:B------:R-:W-:-:S07]  /*15fb0*/  LOP3.LUT R16, R16, 0xffff7fff, RZ, 0xc0, !PT ;  /* 0xffff7fff10107812 */ /* 0x000fce00078ec0ff */
[----:B------:R-:W-:-:S04]  /*15fc0*/  @!P1 LOP3.LUT R7, R4, 0x40, RZ, 0xc0, !PT ;  /* 0x0000004004079812 */ /* 0x000fc800078ec0ff */
[----:B------:R-:W-:-:S04]  /*15fd0*/  @!P1 SHF.R.U32.HI R7, RZ, 0x2, R7 ;  /* 0x00000002ff079819 */ /* 0x000fc80000011607 */
[----:B------:R-:W-:Y:S02]  /*15fe0*/  @!P1 ISETP.NE.U32.AND P2, PT, R7, RZ, PT ;  /* 0x000000ff0700920c */ /* 0x000fe40003f45070 */
[----:B------:R-:W-:-:S04]  /*15ff0*/  @!P1 LOP3.LUT R7, R5, 0x80, RZ, 0xc0, !PT ;  /* 0x0000008005079812 */ /* 0x000fc800078ec0ff */
[----:B------:R-:W-:-:S04]  /*16000*/  @!P1 SHF.R.U32.HI R7, RZ, 0x3, R7 ;  /* 0x00000003ff079819 */ /* 0x000fc80000011607 */
[----:B------:R-:W-:Y:S02]  /*16010*/  @!P1 ISETP.NE.U32.AND P1, PT, R7, RZ, PT ;  /* 0x000000ff0700920c */ /* 0x000fe40003f25070 */
[----:B------:R-:W-:Y:S02]  /*16020*/  @!P0 LOP3.LUT R7, R4, 0x40, RZ, 0xc0, !PT ;  /* 0x0000004004078812 */ /* 0x000fe400078ec0ff */
[----:B------:R-:W-:Y:S02]  /*16030*/  @P2 LOP3.LUT R16, R16, 0x8000, RZ, 0xfc, !PT ;  /* 0x0000800010102812 */ /* 0x000fe400078efcff */
[----:B------:R-:W-:Y:S02]  /*16040*/  @!P0 SHF.R.U32.HI R7, RZ, 0x2, R7 ;  /* 0x00000002ff078819 */ /* 0x000fe40000011607 */
[C---:B------:R-:W-:Y:S02]  /*16050*/  LOP3.LUT P2, RZ, R16.reuse, 0x800000, RZ, 0xc0, !PT ;  /* 0x0080000010ff7812 */ /* 0x040fe4000784c0ff */
[----:B------:R-:W-:-:S04]  /*16060*/  LOP3.LUT R16, R16, 0xffffbfff, RZ, 0xc0, !PT ;  /* 0xffffbfff10107812 */ /* 0x000fc800078ec0ff */
[----:B------:R-:W-:Y:S02]  /*16070*/  @P1 LOP3.LUT R16, R16, 0x4000, RZ, 0xfc, !PT ;  /* 0x0000400010101812 */ /* 0x000fe400078efcff */
[----:B------:R-:W-:Y:S02]  /*16080*/  @!P0 ISETP.NE.U32.AND P1, PT, R7, RZ, PT ;  /* 0x000000ff0700820c */ /* 0x000fe40003f25070 */
[----:B------:R-:W-:Y:S02]  /*16090*/  @!P0 LOP3.LUT R7, R5, 0x80, RZ, 0xc0, !PT ;  /* 0x0000008005078812 */ /* 0x000fe400078ec0ff */
[----:B------:R-:W-:Y:S02]  /*160a0*/  LOP3.LUT R16, R16, 0xfffbffff, RZ, 0xc0, !PT ;  /* 0xfffbffff10107812 */ /* 0x000fe400078ec0ff */
        /* <DEDUP_REMOVED lines=11> */
[----:B------:R-:W-:-:S07]  /*16160*/  @!P6 SHF.R.U32.HI R7, RZ, 0x3, R7 ;  /* 0x00000003ff07e819 */ /* 0x000fce0000011607 */
[----:B------:R-:W-:Y:S02]  /*16170*/  @P0 LOP3.LUT R16, R16, 0x100000, RZ, 0xfc, !PT ;  /* 0x0010000010100812 */ /* 0x000fe400078efcff */
[----:B------:R-:W-:Y:S02]  /*16180*/  @!P6 ISETP.NE.U32.AND P0, PT, R7, RZ, PT ;  /* 0x000000ff0700e20c */ /* 0x000fe40003f05070 */
[----:B------:R-:W-:-:S11]  /*16190*/  LOP3.LUT R16, R16, 0xfff7ffff, RZ, 0xc0, !PT ;  /* 0xfff7ffff10107812 */ /* 0x000fd600078ec0ff */
[----:B------:R-:W-:-:S07]  /*161a0*/  @P0 LOP3.LUT R16, R16, 0x80000, RZ, 0xfc, !PT ;  /* 0x0008000010100812 */ /* 0x000fce00078efcff */
[----:B------:R-:W-:Y:S05]  /*161b0*/  WARPSYNC.COLLECTIVE R15, `(.L_x_4365) ;  /* 0x000000000f087348 */ /* 0x000fea0003c00000 */
[----:B------:R0:W1:Y:S02]  /*161c0*/  SHFL.IDX P6, R14, R13, R12, R11 ;  /* 0x0000000c0d0e7389 */ /* 0x00006400000c000b */
[----:B01----:R-:W-:Y:S01]  /*161d0*/  ENDCOLLECTIVE ;  /* 0x000000000000791b */ /* 0x003fe20003800000 */
.L_x_4365:
[----:B------:R-:W-:Y:S05]  /*161e0*/  BSYNC B0 ;  /* 0x0000000000007941 */ /* 0x000fea0003800000 */
.L_x_4364:
[----:B------:R-:W-:Y:S01]  /*161f0*/  IMAD.MOV.U32 R13, RZ, RZ, R0 ;  /* 0x000000ffff0d7224 */ /* 0x000fe200078e0000 */
[----:B------:R-:W-:Y:S01]  /*16200*/  LOP3.LUT R16, R16, 0xbfffffff, RZ, 0xc0, !PT ;  /* 0xbfffffff10107812 */ /* 0x000fe200078ec0ff */
[----:B------:R-:W-:Y:S02]  /*16210*/  IMAD.MOV.U32 R12, RZ, RZ, RZ ;  /* 0x000000ffff0c7224 */ /* 0x000fe400078e00ff */
[----:B------:R-:W-:Y:S01]  /*16220*/  IMAD.MOV.U32 R11, RZ, RZ, 0x181f ;  /* 0x0000181fff0b7424 */ /* 0x000fe200078e00ff */
[----:B------:R-:W-:Y:S01]  /*16230*/  @P2 LOP3.LUT R16, R16, 0x40000000, RZ, 0xfc, !PT ;  /* 0x4000000010102812 */ /* 0x000fe200078efcff */
[----:B------:R-:W-:Y:S02]  /*16240*/  IMAD.MOV.U32 R15, RZ, RZ, -0x1 ;  /* 0xffffffffff0f7424 */ /* 0x000fe400078e00ff */
[----:B------:R-:W-:Y:S01]  /*16250*/  IMAD.MOV.U32 R2, RZ, RZ, R14 ;  /* 0x000000ffff027224 */ /* 0x000fe200078e000e */
[----:B------:R-:W-:-:S13]  /*16260*/  LOP3.LUT P2, RZ, R16, 0x100, RZ, 0xc0, !PT ;  /* 0x0000010010ff7812 */ /* 0x000fda000784c0ff */
[----:B------:R-:W-:Y:S05]  /*16270*/  WARPSYNC.COLLECTIVE R15, `(.L_x_4366) ;  /* 0x000000000f087348 */ /* 0x000fea0003c00000 */
[----:B------:R0:W1:Y:S02]  /*16280*/  SHFL.IDX P6, R14, R13, R12, R11 ;  /* 0x0000000c0d0e7389 */ /* 0x00006400000c000b */
[----:B01----:R-:W-:Y:S01]  /*16290*/  ENDCOLLECTIVE ;  /* 0x000000000000791b */ /* 0x003fe20003800000 */
.L_x_4366:
[----:B------:R-:W-:-:S04]  /*162a0*/  LOP3.LUT R16, R16, 0xdfffffff, RZ, 0xc0, !PT ;  /* 0xdfffffff10107812 */ /* 0x000fc800078ec0ff */
[----:B------:R-:W-:-:S04]  /*162b0*/  @P1 LOP3.LUT R16, R16, 0x20000000, RZ, 0xfc, !PT ;  /* 0x2000000010101812 */ /* 0x000fc800078efcff */
[C---:B------:R-:W-:Y:S01]  /*162c0*/  LOP3.LUT P1, RZ, R16.reuse, 0x800, RZ, 0xc0, !PT ;  /* 0x0000080010ff7812 */ /* 0x040fe2000782c0ff */
[----:B------:R-:W-:Y:S02]  /*162d0*/  IMAD.MOV.U32 R13, RZ, RZ, R6 ;  /* 0x000000ffff0d7224 */ /* 0x000fe400078e0006 */
[----:B------:R-:W-:Y:S01]  /*162e0*/  IMAD.MOV.U32 R12, RZ, RZ, 0x1 ;  /* 0x00000001ff0c7424 */ /* 0x000fe200078e00ff */
[C---:B------:R-:W-:Y:S01]  /*162f0*/  LOP3.LUT P6, RZ, R16.reuse, 0x4000, RZ, 0xc0, !PT ;  /* 0x0000400010ff7812 */ /* 0x040fe200078cc0ff */
[----:B------:R-:W-:Y:S01]  /*16300*/  IMAD.MOV.U32 R3, RZ, RZ, R14 ;  /* 0x000000ffff037224 */ /* 0x000fe200078e000e */
[----:B------:R-:W-:-:S04]  /*16310*/  LOP3.LUT R16, R16, 0xefffffff, RZ, 0xc0, !PT ;  /* 0xefffffff10107812 */ /* 0x000fc800078ec0ff */
[----:B------:R-:W-:-:S05]  /*16320*/  @!P2 LEA R3, P0, R8, R3, 0x1 ;  /* 0x000000030803a211 */ /* 0x000fca00078008ff */
[----:B------:R-:W-:Y:S02]  /*16330*/  @!P2 IMAD.X R2, RZ, RZ, R2, P0 ;  /* 0x000000ffff02a224 */ /* 0x000fe400000e0602 */
[----:B------:R-:W-:-:S04]  /*16340*/  @P6 LOP3.LUT R16, R16, 0x10000000, RZ, 0xfc, !PT ;  /* 0x1000000010106812 */ /* 0x000fc800078efcff */
[C---:B------:R-:W-:Y:S02]  /*16350*/  LOP3.LUT P0, RZ, R16.reuse, 0x100, RZ, 0xc0, !PT ;  /* 0x0000010010ff7812 */ /* 0x040fe4000780c0ff */
[C---:B------:R-:W-:Y:S02]  /*16360*/  LOP3.LUT P6, RZ, R16.reuse, 0x8000, RZ, 0xc0, !PT ;  /* 0x0000800010ff7812 */ /* 0x040fe400078cc0ff */
[----:B------:R-:W-:-:S09]  /*16370*/  LOP3.LUT P2, RZ, R16, 0x40000000, RZ, 0xc0, !PT ;  /* 0x4000000010ff7812 */ /* 0x000fd2000784c0ff */
[----:B------:R-:W-:-:S04]  /*16380*/  @!P0 LOP3.LUT R3, R3, R2, RZ, 0x3c, !PT ;  /* 0x0000000203038212 */ /* 0x000fc800078e3cff */
[----:B------:R-:W-:-:S04]  /*16390*/  @!P0 LOP3.LUT R2, R3, R2, RZ, 0x3c, !PT ;  /* 0x0000000203028212 */ /* 0x000fc800078e3cff */
[----:B------:R-:W-:-:S05]  /*163a0*/  @!P0 LOP3.LUT R3, R3, R2, RZ, 0x3c, !PT ;  /* 0x0000000203038212 */ /* 0x000fca00078e3cff */
[----:B------:R-:W-:Y:S01]  /*163b0*/  @!PT LDS RZ, [RZ] ;  /* 0x00000000fffff984 */ /* 0x000fe20000000800 */
[----:B------:R-:W-:Y:S01]  /*163c0*/  @!PT LDS RZ, [RZ] ;  /* 0x00000000fffff984 */ /* 0x000fe20000000800 */
[----:B------:R-:W-:Y:S01]  /*163d0*/  @!PT LDS RZ, [RZ] ;  /* 0x00000000fffff984 */ /* 0x000fe20000000800 */
[----:B------:R0:W-:Y:S01]  /*163e0*/  @!P0 LDGSTS.E.BYPASS.LTC128B.128 [R19+0x26400], desc[UR44][R2.64], !P1 ;  /* 0x2640000002138fae */ /* 0x0001e2000c901d6c */
[C---:B------:R-:W-:Y:S02]  /*163f0*/  LOP3.LUT P1, RZ, R16.reuse, 0x20000000, RZ, 0xc0, !PT ;  /* 0x2000000010ff7812 */ /* 0x040fe4000782c0ff */
[----:B------:R-:W-:Y:S01]  /*16400*/  LOP3.LUT R16, R16, 0xfbffffff, RZ, 0xc0, !PT ;  /* 0xfbffffff10107812 */ /* 0x000fe200078ec0ff */
[----:B------:R0:W-:Y:S03]  /*16410*/  @!P0 LDGSTS.E.BYPASS.LTC128B.128 [R19+0x28400], desc[UR44][R2.64+0x80], !P5 ;  /* 0x2840008002138fae */ /* 0x0001e6000e901d6c */
[----:B------:R-:W-:Y:S01]  /*16420*/  @P5 LOP3.LUT R16, R16, 0x4000000, RZ, 0xfc, !PT ;  /* 0x0400000010105812 */ /* 0x000fe200078efcff */
[----:B------:R0:W-:Y:S03]  /*16430*/  @!P0 LDGSTS.E.BYPASS.LTC128B.128 [R19+0x2a400], desc[UR44][R2.64+0x100], !P4 ;  /* 0x2a40010002138fae */ /* 0x0001e6000e101d6c */
[C---:B------:R-:W-:Y:S01]  /*16440*/  LOP3.LUT P5, RZ, R16.reuse, 0x800, RZ, 0xc0, !PT ;  /* 0x0000080010ff7812 */ /* 0x040fe200078ac0ff */
[----:B------:R0:W-:Y:S01]  /*16450*/  @!P0 LDGSTS.E.BYPASS.LTC128B.128 [R19+0x2c400], desc[UR44][R2.64+0x180], !P3 ;  /* 0x2c40018002138fae */ /* 0x0001e2000d901d6c */
[----:B------:R-:W-:-:S03]  /*16460*/  LOP3.LUT R16, R16, 0xf7ffffff, RZ, 0xc0, !PT ;  /* 0xf7ffffff10107812 */ /* 0x000fc600078ec0ff */
[----:B------:R0:W-:Y:S04]  /*16470*/  @!P0 LDGSTS.E.BYPASS.LTC128B.128 [R19+0x2e400], desc[UR44][R2.64+0x200], !P2 ;  /* 0x2e40020002138fae */ /* 0x0001e8000d101d6c */
[----:B------:R0:W-:Y:S04]  /*16480*/  @!P0 LDGSTS.E.BYPASS.LTC128B.128 [R19+0x30400], desc[UR44][R2.64+0x280], !P1 ;  /* 0x3040028002138fae */ /* 0x0001e8000c901d6c */
[----:B------:R-:W-:Y:S01]  /*16490*/  @P5 LOP3.LUT R16, R16, 0x8000000, RZ, 0xfc, !PT ;  /* 0x0800000010105812 */ /* 0x000fe200078efcff */
[----:B------:R0:W-:Y:S03]  /*164a0*/  @!P0 LDGSTS.E.BYPASS.LTC128B.128 [R19+0x32400], desc[UR44][R2.64+0x300], P6 ;  /* 0x3240030002138fae */ /* 0x0001e6000b101d6c */
[----:B------:R-:W-:-:S02]  /*164b0*/  LOP3.LUT P6, RZ, R16, 0x10000000, RZ, 0xc0, !PT ;  /* 0x1000000010ff7812 */ /* 0x000fc400078cc0ff */
[----:B------:R-:W-:-:S11]  /*164c0*/  LOP3.LUT P5, RZ, R16, 0x80, RZ, 0xc0, !PT ;  /* 0x0000008010ff7812 */ /* 0x000fd600078ac0ff */
[----:B------:R0:W-:Y:S02]  /*164d0*/  @!P0 LDGSTS.E.BYPASS.LTC128B.128 [R19+0x34400], desc[UR44][R2.64+0x380], P6 ;  /* 0x3440038002138fae */ /* 0x0001e4000b101d6c */
[----:B0-----:R-:W-:Y:S05]  /*164e0*/  WARPSYNC.COLLECTIVE R15, `(.L_x_4367) ;  /* 0x000000000f087348 */ /* 0x001fea0003c00000 */
[----:B------:R1:W2:Y:S02]  /*164f0*/  SHFL.IDX P6, R14, R13, R12, R11 ;  /* 0x0000000c0d0e7389 */ /* 0x0002a400000c000b */
[----:B012---:R-:W-:Y:S01]  /*16500*/  ENDCOLLECTIVE ;  /* 0x000000000000791b */ /* 0x007fe20003800000 */
.L_x_4367:
[----:B------:R-:W-:Y:S02]  /*16510*/  IMAD.MOV.U32 R13, RZ, RZ, R0 ;  /* 0x000000ffff0d7224 */ /* 0x000fe400078e0000 */
[----:B------:R-:W-:-:S07]  /*16520*/  IMAD.MOV.U32 R7, RZ, RZ, R14 ;  /* 0x000000ffff077224 */ /* 0x000fce00078e000e */
[----:B------:R-:W-:Y:S05]  /*16530*/  WARPSYNC.COLLECTIVE R15, `(.L_x_4368) ;  /* 0x000000000f087348 */ /* 0x000fea0003c00000 */
[----:B------:R0:W1:Y:S02]  /*16540*/  SHFL.IDX P6, R14, R13, R12, R11 ;  /* 0x0000000c0d0e7389 */ /* 0x00006400000c000b */
[----:B01----:R-:W-:Y:S01]  /*16550*/  ENDCOLLECTIVE ;  /* 0x000000000000791b */ /* 0x003fe20003800000 */
.L_x_4368:
        /* <DEDUP_REMOVED lines=10> */
[----:B------:R-:W-:-:S11]  /*16600*/  LOP3.LUT P6, RZ, R16, 0x40000, RZ, 0xc0, !PT ;  /* 0x0004000010ff7812 */ /* 0x000fd600078cc0ff */
[----:B------:R-:W-:Y:S01]  /*16610*/  @!PT LDS RZ, [RZ] ;  /* 0x00000000fffff984 */ /* 0x000fe20000000800 */
[----:B------:R-:W-:Y:S01]  /*16620*/  @!PT LDS RZ, [RZ] ;  /* 0x00000000fffff984 */ /* 0x000fe20000000800 */
[----:B------:R-:W-:Y:S01]  /*16630*/  @!PT LDS RZ, [RZ] ;  /* 0x00000000fffff984 */ /* 0x000fe20000000800 */
[----:B------:R0:W-:Y:S01]  /*16640*/  @!P0 LDGSTS.E.BYPASS.LTC128B.128 [R19+0x26c00], desc[UR44][R2.64], !P5 ;  /* 0x26c0000002138fae */ /* 0x0001e2000e901d6c */
[C---:B------:R-:W-:Y:S02]  /*16650*/  LOP3.LUT P5, RZ, R16.reuse, 0x4000000, RZ, 0xc0, !PT ;  /* 0x0400000010ff7812 */ /* 0x040fe400078ac0ff */
[----:B------:R-:W-:-:S11]  /*16660*/  LOP3.LUT R16, R16, 0xff7fffff, RZ, 0xc0, !PT ;  /* 0xff7fffff10107812 */ /* 0x000fd600078ec0ff */
        /* <DEDUP_REMOVED lines=8> */
[----:B------:R0:W-:Y:S03]  /*166f0*/  @!P0 LDGSTS.E.BYPASS.LTC128B.128 [R19+0x30c00], desc[UR44][R2.64+0x280], !P1 ;  /* 0x30c0028002138fae */ /* 0x0001e6000c901d6c */
[C---:B------:R-:W-:Y:S01]  /*16700*/  LOP3.LUT P5, RZ, R16.reuse, 0x40, RZ, 0xc0, !PT ;  /* 0x0000004010ff7812 */ /* 0x040fe200078ac0ff */
[----:B------:R0:W-:Y:S01]  /*16710*/  @!P0 LDGSTS.E.BYPASS.LTC128B.128 [R19+0x32c00], desc[UR44][R2.64+0x300], P6 ;  /* 0x32c0030002138fae */ /* 0x0001e2000b101d6c */
[----:B------:R-:W-:-:S13]  /*16720*/  LOP3.LUT P6, RZ, R16, 0x2000000, RZ, 0xc0, !PT ;  /* 0x0200000010ff7812 */ /* 0x000fda00078cc0ff */
[----:B------:R0:W-:Y:S02]  /*16730*/  @!P0 LDGSTS.E.BYPASS.LTC128B.128 [R19+0x34c00], desc[UR44][R2.64+0x380], P6 ;  /* 0x34c0038002138fae */ /* 0x0001e4000b101d6c */
[----:B0-----:R-:W-:Y:S05]  /*16740*/  WARPSYNC.COLLECTIVE R15, `(.L_x_4369) ;  /* 0x000000000f087348 */ /* 0x001fea0003c00000 */
[----:B------:R1:W2:Y:S02]  /*16750*/  SHFL.IDX P6, R14, R13, R12, R11 ;  /* 0x0000000c0d0e7389 */ /* 0x0002a400000c000b */
[----:B012---:R-:W-:Y:S01]  /*16760*/  ENDCOLLECTIVE ;  /* 0x000000000000791b */ /* 0x007fe20003800000 */
.L_x_4369:
[----:B------:R-:W-:Y:S02]  /*16770*/  IMAD.MOV.U32 R13, RZ, RZ, R0 ;  /* 0x000000ffff0d7224 */ /* 0x000fe400078e0000 */
[----:B------:R-:W-:-:S07]  /*16780*/  IMAD.MOV.U32 R7, RZ, RZ, R14 ;  /* 0x000000ffff077224 */ /* 0x000fce00078e000e */
[----:B------:R-:W-:Y:S05]  /*16790*/  WARPSYNC.COLLECTIVE R15, `(.L_x_4370) ;  /* 0x000000000f087348 */ /* 0x000fea0003c00000 */
[----:B------:R0:W1:Y:S02]  /*167a0*/  SHFL.IDX P6, R14, R13, R12, R11 ;  /* 0x0000000c0d0e7389 */ /* 0x00006400000c000b */
[----:B01----:R-:W-:Y:S01]  /*167b0*/  ENDCOLLECTIVE ;  /* 0x000000000000791b */ /* 0x003fe20003800000 */
.L_x_4370:
        /* <DEDUP_REMOVED lines=15> */
[----:B------:R-:W-:-:S13]  /*168b0*/  LOP3.LUT P5, RZ, R16, 0x800000, RZ, 0xc0, !PT ;  /* 0x0080000010ff7812 */ /* 0x000fda00078ac0ff */
[----:B------:R0:W-:Y:S04]  /*168c0*/  @!P0 LDGSTS.E.BYPASS.LTC128B.128 [R19+0x29400], desc[UR44][R2.64+0x80], !P5 ;  /* 0x2940008002138fae */ /* 0x0001e8000e901d6c */
[----:B------:R0:W-:Y:S04]  /*168d0*/  @!P0 LDGSTS.E.BYPASS.LTC128B.128 [R19+0x2b400], desc[UR44][R2.64+0x100], !P4 ;  /* 0x2b40010002138fae */ /* 0x0001e8000e101d6c */
[----:B------:R0:W-:Y:S04]  /*168e0*/  @!P0 LDGSTS.E.BYPASS.LTC128B.128 [R19+0x2d400], desc[UR44][R2.64+0x180], !P3 ;  /* 0x2d40018002138fae */ /* 0x0001e8000d901d6c */
[----:B------:R0:W-:Y:S04]  /*168f0*/  @!P0 LDGSTS.E.BYPASS.LTC128B.128 [R19+0x2f400], desc[UR44][R2.64+0x200], !P2 ;  /* 0x2f40020002138fae */ /* 0x0001e8000d101d6c */
[----:B------:R0:W-:Y:S04]  /*16900*/  @!P0 LDGSTS.E.BYPASS.LTC128B.128 [R19+0x31400], desc[UR44][R2.64+0x280], !P1 ;  /* 0x3140028002138fae */ /* 0x0001e8000c901d6c */
[----:B------:R0:W-:Y:S01]  /*16910*/  @!P0 LDGSTS.E.BYPASS.LTC128B.128 [R19+0x33400], desc[UR44][R2.64+0x300], P6 ;  /* 0x3340030002138fae */ /* 0x0001e2000b101d6c */
[----:B------:R-:W-:-:S13]  /*16920*/  LOP3.LUT P6, RZ, R16, 0x400000, RZ, 0xc0, !PT ;  /* 0x0040000010ff7812 */ /* 0x000fda00078cc0ff */
[----:B------:R0:W-:Y:S02]  /*16930*/  @!P0 LDGSTS.E.BYPASS.LTC128B.128 [R19+0x35400], desc[UR44][R2.64+0x380], P6 ;  /* 0x3540038002138fae */ /* 0x0001e4000b101d6c */
[----:B0-----:R-:W-:Y:S05]  /*16940*/  WARPSYNC.COLLECTIVE R15, `(.L_x_4371) ;  /* 0x000000000f087348 */ /* 0x001fea0003c00000 */
[----:B------:R1:W2:Y:S02]  /*16950*/  SHFL.IDX P6, R14, R13, R12, R11 ;  /* 0x0000000c0d0e7389 */ /* 0x0002a400000c000b */
[----:B012---:R-:W-:Y:S01]  /*16960*/  ENDCOLLECTIVE ;  /* 0x000000000000791b */ /* 0x007fe20003800000 */
.L_x_4371:
[----:B------:R-:W-:Y:S02]  /*16970*/  IMAD.MOV.U32 R13, RZ, RZ, R0 ;  /* 0x000000ffff0d7224 */ /* 0x000fe400078e0000 */
[----:B------:R-:W-:-:S07]  /*16980*/  IMAD.MOV.U32 R6, RZ, RZ, R14 ;  /* 0x000000ffff067224 */ /* 0x000fce00078e000e */
[----:B------:R-:W-:Y:S05]  /*16990*/  WARPSYNC.COLLECTIVE R15, `(.L_x_4372) ;  /* 0x000000000f087348 */ /* 0x000fea0003c00000 */
[----:B------:R0:W1:Y:S02]  /*169a0*/  SHFL.IDX P6, R14, R13, R12, R11 ;  /* 0x0000000c0d0e7389 */ /* 0x00006400000c000b */
[----:B01----:R-:W-:Y:S01]  /*169b0*/  ENDCOLLECTIVE ;  /* 0x000000000000791b */ /* 0x003fe20003800000 */
.L_x_4372:
[----:B------:R-:W-:Y:S01]  /*169c0*/  IMAD.MOV.U32 R0, RZ, RZ, R14 ;  /* 0x000000ffff007224 */ /* 0x000fe200078e000e */
[----:B------:R-:W-:Y:S06]  /*169d0*/  BRA `(.L_x_4373) ;  /* 0xffffffb800607947 */ /* 0x000fec000383ffff */
.L_x_4290:
[----:B0-----:R0:W1:Y:S02]  /*169e0*/  SYNCS.PHASECHK.TRANS64.TRYWAIT P0, [R17+URZ+0x38820], R0 ;  /* 0x03882000110075a7 */ /* 0x001064000800017f */
[----:B-1----:R-:W-:Y:S05]  /*169f0*/  @!P0 NANOSLEEP.SYNCS 0x989680 ;  /* 0x009896800000895d */ /* 0x002fea0003900000 */
[----:B------:R-:W1:Y:S02]  /*16a00*/  @!P0 SYNCS.PHASECHK.TRANS64 P0, [R17+URZ+0x38820], R0 ;  /* 0x03882000110085a7 */ /* 0x000e64000800007f */
[----:B-1----:R-:W-:Y:S05]  /*16a10*/  @!P0 BRA `(.L_x_4290) ;  /* 0xfffffffc00f08947 */ /* 0x002fea000383ffff */
[----:B------:R-:W-:Y:S05]  /*16a20*/  BRA `(.L_x_4374) ;  /* 0xffffffb800fc7947 */ /* 0x000fea000383ffff */
.L_x_4293:
[----:B0-----:R0:W1:Y:S02]  /*16a30*/  SYNCS.PHASECHK.TRANS64.TRYWAIT P0, [R22+URZ+0x38860], R0 ;  /* 0x03886000160075a7 */ /* 0x001064000800017f */
[----:B-1----:R-:W-:Y:S05]  /*16a40*/  @!P0 NANOSLEEP.SYNCS 0x989680 ;  /* 0x009896800000895d */ /* 0x002fea0003900000 */
[----:B------:R-:W1:Y:S02]  /*16a50*/  @!P0 SYNCS.PHASECHK.TRANS64 P0, [R22+URZ+0x38860], R0 ;  /* 0x03886000160085a7 */ /* 0x000e64000800007f */
[----:B-1----:R-:W-:Y:S05]  /*16a60*/  @!P0 BRA `(.L_x_4293) ;  /* 0xfffffffc00f08947 */ /* 0x002fea000383ffff */
[----:B------:R-:W-:Y:S05]  /*16a70*/  BRA `(.L_x_4375) ;  /* 0xffffffbc000c7947 */ /* 0x000fea000383ffff */
.L_x_4294:
        /* <DEDUP_REMOVED lines=8> */
.L_x_4377:
[----:B------:R-:W-:Y:S05]  /*16b00*/  BSYNC B0 ;  /* 0x0000000000007941 */ /* 0x000fea0003800000 */
.L_x_4376:
[----:B------:R-:W0:Y:S01]  /*16b10*/  S2R R7, SR_TID.X ;  /* 0x0000000000077919 */ /* 0x000e220000002100 */
[----:B------:R-:W-:Y:S01]  /*16b20*/  IMAD.MOV.U32 R13, RZ, RZ, R4 ;  /* 0x000000ffff0d7224 */ /* 0x000fe200078e0004 */
[C---:B------:R-:W-:Y:S01]  /*16b30*/  LOP3.LUT P5, RZ, R30.reuse, 0x2, RZ, 0xc0, !PT ;  /* 0x000000021eff7812 */ /* 0x040fe200078ac0ff */
[----:B------:R-:W-:Y:S01]  /*16b40*/  IMAD.MOV.U32 R12, RZ, RZ, RZ ;  /* 0x000000ffff0c7224 */ /* 0x000fe200078e00ff */
[C---:B------:R-:W-:Y:S01]  /*16b50*/  LOP3.LUT P4, RZ, R30.reuse, 0x4, RZ, 0xc0, !PT ;  /* 0x000000041eff7812 */ /* 0x040fe2000788c0ff */
[----:B------:R-:W-:Y:S01]  /*16b60*/  IMAD.MOV.U32 R11, RZ, RZ, 0x181f ;  /* 0x0000181fff0b7424 */ /* 0x000fe200078e00ff */
[C---:B------:R-:W-:Y:S01]  /*16b70*/  LOP3.LUT P3, RZ, R30.reuse, 0x8, RZ, 0xc0, !PT ;  /* 0x000000081eff7812 */ /* 0x040fe2000786c0ff */
[----:B------:R-:W-:Y:S01]  /*16b80*/  IMAD.MOV.U32 R15, RZ, RZ, -0x1 ;  /* 0xffffffffff0f7424 */ /* 0x000fe200078e00ff */
[----:B------:R-:W-:Y:S01]  /*16b90*/  LOP3.LUT P2, RZ, R30, 0x10, RZ, 0xc0, !PT ;  /* 0x000000101eff7812 */ /* 0x000fe2000784c0ff */
[----:B------:R-:W-:Y:S01]  /*16ba0*/  IMAD.MOV.U32 R3, RZ, RZ, R14 ;  /* 0x000000ffff037224 */ /* 0x000fe200078e000e */
[----:B------:R-:W-:Y:S01]  /*16bb0*/  LOP3.LUT R16, R16, 0xffffffbf, RZ, 0xc0, !PT ;  /* 0xffffffbf10107812 */ /* 0x000fe200078ec0ff */
[----:B------:R-:W-:-:S10]  /*16bc0*/  IMAD R5, R5, 0x2, R17 ;  /* 0x0000000205057824 */ /* 0x000fd400078e0211 */
[----:B0-----:R-:W-:Y:S05]  /*16bd0*/  WARPSYNC.COLLECTIVE R15, `(.L_x_4378) ;  /* 0x000000000f087348 */ /* 0x001fea0003c00000 */
[----:B------:R1:W2:Y:S02]  /*16be0*/  SHFL.IDX P6, R14, R13, R12, R11 ;  /* 0x0000000c0d0e7389 */ /* 0x0002a400000c000b */
[----:B012---:R-:W-:Y:S01]  /*16bf0*/  ENDCOLLECTIVE ;  /* 0x000000000000791b */ /* 0x007fe20003800000 */
.L_x_4378:
        /* <DEDUP_REMOVED lines=8> */
[----:B------:R-:W-:Y:S02]  /*16c80*/  ISETP.NE.U32.AND P1, PT, R7, 0x1, PT ;  /* 0x000000010700780c */ /* 0x000fe40003f25070 */
[----:B------:R-:W-:Y:S01]  /*16c90*/  PRMT R7, R30, 0x8880, RZ ;  /* 0x000088801e077816 */ /* 0x000fe200000000ff */
        /* <DEDUP_REMOVED lines=8> */
[----:B------:R-:W-:Y:S02]  /*16d20*/  ISETP.LT.OR P0, PT, R29, 0x1, !P5 ;  /* 0x000000011d00780c */ /* 0x000fe40006f01670 */
[----:B------:R-:W-:-:S11]  /*16d30*/  LOP3.LUT R16, R16, 0xffffff7f, RZ, 0xc0, !PT ;  /* 0xffffff7f10107812 */ /* 0x000fd600078ec0ff */
        /* <DEDUP_REMOVED lines=12> */
[----:B------:R-:W-:-:S13]  /*16e00*/  ISETP.GT.AND P6, PT, R7, -0x1, PT ;  /* 0xffffffff0700780c */ /* 0x000fda0003fc4270 */
[----:B------:R-:W-:Y:S02]  /*16e10*/  @P6 LOP3.LUT R16, R16, 0x80, RZ, 0xfc, !PT ;  /* 0x0000008010106812 */ /* 0x000fe400078efcff */
[----:B------:R-:W-:-:S13]  /*16e20*/  ISETP.LT.OR P6, PT, R29, 0x1, P6 ;  /* 0x000000011d00780c */ /* 0x000fda00037c1670 */
[----:B------:R0:W-:Y:S02]  /*16e30*/  LDGSTS.E.BYPASS.LTC128B.128 [R5+0xe400], desc[UR44][R2.64+0x380], !P6 ;  /* 0x0e40038002057fae */ /* 0x0001e4000f101d6c */
[----:B0-----:R-:W-:Y:S05]  /*16e40*/  WARPSYNC.COLLECTIVE R15, `(.L_x_4379) ;  /* 0x000000000f087348 */ /* 0x001fea0003c00000 */
[----:B------:R1:W2:Y:S02]  /*16e50*/  SHFL.IDX P6, R14, R13, R12, R11 ;  /* 0x0000000c0d0e7389 */ /* 0x0002a400000c000b */
[----:B012---:R-:W-:Y:S01]  /*16e60*/  ENDCOLLECTIVE ;  /* 0x000000000000791b */ /* 0x007fe20003800000 */
.L_x_4379:
[----:B------:R-:W-:Y:S02]  /*16e70*/  IMAD.MOV.U32 R13, RZ, RZ, R4 ;  /* 0x000000ffff0d7224 */ /* 0x000fe400078e0004 */
[----:B------:R-:W-:-:S07]  /*16e80*/  IMAD.MOV.U32 R3, RZ, RZ, R14 ;  /* 0x000000ffff037224 */ /* 0x000fce00078e000e */
[----:B------:R-:W-:Y:S05]  /*16e90*/  WARPSYNC.COLLECTIVE R15, `(.L_x_4380) ;  /* 0x000000000f087348 */ /* 0x000fea0003c00000 */
[----:B------:R0:W1:Y:S02]  /*16ea0*/  SHFL.IDX P6, R14, R13, R12, R11 ;  /* 0x0000000c0d0e7389 */ /* 0x00006400000c000b */
[----:B01----:R-:W-:Y:S01]  /*16eb0*/  ENDCOLLECTIVE ;  /* 0x000000000000791b */ /* 0x003fe20003800000 */
.L_x_4380:
        /* <DEDUP_REMOVED lines=29> */
.L_x_4381:
[----:B------:R-:W-:Y:S02]  /*17090*/  IMAD.MOV.U32 R13, RZ, RZ, R4 ;  /* 0x000000ffff0d7224 */ /* 0x000fe400078e0004 */
[----:B------:R-:W-:-:S07]  /*170a0*/  IMAD.MOV.U32 R7, RZ, RZ, R14 ;  /* 0x000000ffff077224 */ /* 0x000fce00078e000e */
[----:B------:R-:W-:Y:S05]  /*170b0*/  WARPSYNC.COLLECTIVE R15, `(.L_x_4382) ;  /* 0x000000000f087348 */ /* 0x000fea0003c00000 */
[----:B------:R0:W1:Y:S02]  /*170c0*/  SHFL.IDX P6, R14, R13, R12, R11 ;  /* 0x0000000c0d0e7389 */ /* 0x00006400000c000b */
[----:B01----:R-:W-:Y:S01]  /*170d0*/  ENDCOLLECTIVE ;  /* 0x000000000000791b */ /* 0x003fe20003800000 */
.L_x_4382:
        /* <DEDUP_REMOVED lines=29> */
.L_x_4383:
[----:B------:R-:W-:Y:S02]  /*172b0*/  IMAD.MOV.U32 R13, RZ, RZ, R4 ;  /* 0x000000ffff0d7224 */ /* 0x000fe400078e0004 */
[----:B------:R-:W-:-:S07]  /*172c0*/  IMAD.MOV.U32 R6, RZ, RZ, R14 ;  /* 0x000000ffff067224 */ /* 0x000fce00078e000e */
[----:B------:R-:W-:Y:S05]  /*172d0*/  WARPSYNC.COLLECTIVE R15, `(.L_x_4384) ;  /* 0x000000000f087348 */ /* 0x000fea0003c00000 */
[----:B------:R0:W1:Y:S02]  /*172e0*/  SHFL.IDX P6, R14, R13, R12, R11 ;  /* 0x0000000c0d0e7389 */ /* 0x00006400000c000b */
[----:B01----:R-:W-:Y:S01]  /*172f0*/  ENDCOLLECTIVE ;  /* 0x000000000000791b */ /* 0x003fe20003800000 */
.L_x_4384:
[----:B------:R-:W-:Y:S01]  /*17300*/  IMAD.MOV.U32 R2, RZ, RZ, R14 ;  /* 0x000000ffff027224 */ /* 0x000fe200078e000e */
[----:B------:R-:W-:Y:S06]  /*17310*/  BRA `(.L_x_4385) ;  /* 0xffffffb800987947 */ /* 0x000fec000383ffff */
.L_x_4301:
[----:B0-----:R0:W1:Y:S02]  /*17320*/  SYNCS.PHASECHK.TRANS64.TRYWAIT P0, [R6+URZ+0x38840], R20 ;  /* 0x03884014060075a7 */ /* 0x001064000800017f */
[----:B-1----:R-:W-:Y:S05]  /*17330*/  @!P0 NANOSLEEP.SYNCS 0x989680 ;  /* 0x009896800000895d */ /* 0x002fea0003900000 */
[----:B------:R-:W1:Y:S02]  /*17340*/  @!P0 SYNCS.PHASECHK.TRANS64 P0, [R6+URZ+0x38840], R20 ;  /* 0x03884014060085a7 */ /* 0x000e64000800007f */
[----:B-1----:R-:W-:Y:S05]  /*17350*/  @!P0 BRA `(.L_x_4301) ;  /* 0xfffffffc00f08947 */ /* 0x002fea000383ffff */
[----:B------:R-:W-:Y:S05]  /*17360*/  BRA `(.L_x_4386) ;  /* 0xffffffc0002c7947 */ /* 0x000fea000383ffff */
.L_x_4302:
        /* <DEDUP_REMOVED lines=8> */
.L_x_4388:
[----:B------:R-:W-:Y:S05]  /*173f0*/  BSYNC B1 ;  /* 0x0000000000017941 */ /* 0x000fea0003800000 */
.L_x_4387:
        /* <DEDUP_REMOVED lines=9> */
.L_x_4389:
[----:B------:R-:W-:Y:S02]  /*17490*/  IMAD.MOV.U32 R13, RZ, RZ, R25 ;  /* 0x000000ffff0d7224 */ /* 0x000fe400078e0019 */
[----:B------:R-:W-:Y:S02]  /*174a0*/  IMAD.MOV.U32 R12, RZ, RZ, 0x1 ;  /* 0x00000001ff0c7424 */ /* 0x000fe400078e00ff */
[----:B------:R-:W-:-:S07]  /*174b0*/  IMAD.MOV.U32 R2, RZ, RZ, R14 ;  /* 0x000000ffff027224 */ /* 0x000fce00078e000e */
[----:B------:R-:W-:Y:S05]  /*174c0*/  WARPSYNC.COLLECTIVE R15, `(.L_x_4390) ;  /* 0x000000000f087348 */ /* 0x000fea0003c00000 */
[----:B------:R0:W1:Y:S02]  /*174d0*/  SHFL.IDX P6, R14, R13, R12, R11 ;  /* 0x0000000c0d0e7389 */ /* 0x00006400000c000b */
[----:B01----:R-:W-:Y:S01]  /*174e0*/  ENDCOLLECTIVE ;  /* 0x000000000000791b */ /* 0x003fe20003800000 */
.L_x_4390:
        /* <DEDUP_REMOVED lines=11> */
.L_x_4391:
[----:B------:R-:W-:Y:S02]  /*175a0*/  IMAD.MOV.U32 R13, RZ, RZ, R25 ;  /* 0x000000ffff0d7224 */ /* 0x000fe400078e0019 */
[----:B------:R-:W-:Y:S02]  /*175b0*/  IMAD.MOV.U32 R12, RZ, RZ, 0x2 ;  /* 0x00000002ff0c7424 */ /* 0x000fe400078e00ff */
[----:B------:R-:W-:-:S07]  /*175c0*/  IMAD.MOV.U32 R2, RZ, RZ, R14 ;  /* 0x000000ffff027224 */ /* 0x000fce00078e000e */
[----:B------:R-:W-:Y:S05]  /*175d0*/  WARPSYNC.COLLECTIVE R15, `(.L_x_4392) ;  /* 0x000000000f087348 */ /* 0x000fea0003c00000 */
[----:B------:R0:W1:Y:S02]  /*175e0*/  SHFL.IDX P6, R14, R13, R12, R11 ;  /* 0x0000000c0d0e7389 */ /* 0x00006400000c000b */
[----:B01----:R-:W-:Y:S01]  /*175f0*/  ENDCOLLECTIVE ;  /* 0x000000000000791b */ /* 0x003fe20003800000 */
.L_x_4392:
        /* <DEDUP_REMOVED lines=11> */
.L_x_4393:
[----:B------:R-:W-:Y:S02]  /*176b0*/  IMAD.MOV.U32 R13, RZ, RZ, R25 ;  /* 0x000000ffff0d7224 */ /* 0x000fe400078e0019 */
[----:B------:R-:W-:Y:S02]  /*176c0*/  IMAD.MOV.U32 R12, RZ, RZ, 0x3 ;  /* 0x00000003ff0c7424 */ /* 0x000fe400078e00ff */
[----:B------:R-:W-:-:S07]  /*176d0*/  IMAD.MOV.U32 R2, RZ, RZ, R14 ;  /* 0x000000ffff027224 */ /* 0x000fce00078e000e */
[----:B------:R-:W-:Y:S05]  /*176e0*/  WARPSYNC.COLLECTIVE R15, `(.L_x_4394) ;  /* 0x000000000f087348 */ /* 0x000fea0003c00000 */
[----:B------:R0:W1:Y:S02]  /*176f0*/  SHFL.IDX P6, R14, R13, R12, R11 ;  /* 0x0000000c0d0e7389 */ /* 0x00006400000c000b */
[----:B01----:R-:W-:Y:S01]  /*17700*/  ENDCOLLECTIVE ;  /* 0x000000000000791b */ /* 0x003fe20003800000 */
.L_x_4394:
        /* <DEDUP_REMOVED lines=11> */
.L_x_4395:
[----:B------:R-:W-:Y:S01]  /*177c0*/  IMAD.MOV.U32 R2, RZ, RZ, R14 ;  /* 0x000000ffff027224 */ /* 0x000fe200078e000e */
[----:B------:R-:W-:Y:S06]  /*177d0*/  BRA `(.L_x_4396) ;  /* 0xffffffbc00b47947 */ /* 0x000fec000383ffff */
.L_x_4307:
[----:B---3--:R3:W4:Y:S02]  /*177e0*/  SYNCS.PHASECHK.TRANS64.TRYWAIT P0, [R6+URZ+0x38860], R20 ;  /* 0x03886014060075a7 */ /* 0x008724000800017f */
[----:B----4-:R-:W-:Y:S05]  /*177f0*/  @!P0 NANOSLEEP.SYNCS 0x989680 ;  /* 0x009896800000895d */ /* 0x010fea0003900000 */
[----:B------:R-:W4:Y:S02]  /*17800*/  @!P0 SYNCS.PHASECHK.TRANS64 P0, [R6+URZ+0x38860], R20 ;  /* 0x03886014060085a7 */ /* 0x000f24000800007f */
[----:B----4-:R-:W-:Y:S05]  /*17810*/  @!P0 BRA `(.L_x_4307) ;  /* 0xfffffffc00f08947 */ /* 0x010fea000383ffff */
[----:B------:R-:W-:Y:S05]  /*17820*/  BRA `(.L_x_4397) ;  /* 0xffffffc000047947 */ /* 0x000fea000383ffff */
.L_x_4308:
        /* <DEDUP_REMOVED lines=8> */
.L_x_4399:
[----:B------:R-:W-:Y:S05]  /*178b0*/  BSYNC B1 ;  /* 0x0000000000017941 */ /* 0x000fea0003800000 */
.L_x_4398:
        /* <DEDUP_REMOVED lines=13> */
.L_x_4400:
        /* <DEDUP_REMOVED lines=17> */
.L_x_4401:
        /* <DEDUP_REMOVED lines=16> */
.L_x_4402:
        /* <DEDUP_REMOVED lines=19> */
.L_x_4403:
        /* <DEDUP_REMOVED lines=14> */
.L_x_4404:
        /* <DEDUP_REMOVED lines=16> */
.L_x_4405:
        /* <DEDUP_REMOVED lines=14> */
.L_x_4406:
[----:B------:R-:W-:Y:S05]  /*17f90*/  BRA `(.L_x_4407) ;  /* 0xffffffbc00687947 */ /* 0x000fea000383ffff */
.L_x_4316:
        /* <DEDUP_REMOVED lines=8> */
.L_x_4409:
[----:B------:R-:W-:Y:S05]  /*18020*/  BSYNC B0 ;  /* 0x0000000000007941 */ /* 0x000fea0003800000 */
.L_x_4408:
        /* <DEDUP_REMOVED lines=9> */
.L_x_4410:
        /* <DEDUP_REMOVED lines=24> */
.L_x_4411:
[----:B------:R-:W-:Y:S01]  /*18240*/  IMAD.MOV.U32 R12, RZ, RZ, 0x2 ;  /* 0x00000002ff0c7424 */ /* 0x000fe200078e00ff */
[----:B------:R-:W-:-:S05]  /*18250*/  SEL R14, R14, RZ, P1 ;  /* 0x000000ff0e0e7207 */ /* 0x000fca0000800000 */
[----:B------:R-:W-:-:S04]  /*18260*/  IMAD.IADD R5, R13, 0x1, R14 ;  /* 0x000000010d057824 */ /* 0x000fc800078e020e */
[----:B------:R-:W-:-:S07]  /*18270*/  IMAD.MOV.U32 R13, RZ, RZ, R5 ;  /* 0x000000ffff0d7224 */ /* 0x000fce00078e0005 */
[----:B------:R-:W-:Y:S05]  /*18280*/  WARPSYNC.COLLECTIVE R15, `(.L_x_4412) ;  /* 0x000000000f087348 */ /* 0x000fea0003c00000 */
[----:B------:R0:W1:Y:S02]  /*18290*/  SHFL.UP P6, R14, R13, R12, R11 ;  /* 0x0400000c0d0e7389 */ /* 0x00006400000c000b */
[----:B01----:R-:W-:Y:S01]  /*182a0*/  ENDCOLLECTIVE ;  /* 0x000000000000791b */ /* 0x003fe20003800000 */
.L_x_4412:
[----:B------:R-:W-:Y:S01]  /*182b0*/  IMAD.MOV.U32 R12, RZ, RZ, 0x4 ;  /* 0x00000004ff0c7424 */ /* 0x000fe200078e00ff */
[----:B------:R-:W-:-:S05]  /*182c0*/  SEL R2, R14, RZ, P2 ;  /* 0x000000ff0e027207 */ /* 0x000fca0001000000 */
[----:B------:R-:W-:-:S04]  /*182d0*/  IMAD.IADD R2, R5, 0x1, R2 ;  /* 0x0000000105027824 */ /* 0x000fc800078e0202 */
[----:B------:R-:W-:-:S07]  /*182e0*/  IMAD.MOV.U32 R13, RZ, RZ, R2 ;  /* 0x000000ffff0d7224 */ /* 0x000fce00078e0002 */
[----:B------:R-:W-:Y:S05]  /*182f0*/  WARPSYNC.COLLECTIVE R15, `(.L_x_4413) ;  /* 0x000000000f087348 */ /* 0x000fea0003c00000 */
[----:B------:R0:W1:Y:S02]  /*18300*/  SHFL.UP P6, R14, R13, R12, R11 ;  /* 0x0400000c0d0e7389 */ /* 0x00006400000c000b */
[----:B01----:R-:W-:Y:S01]  /*18310*/  ENDCOLLECTIVE ;  /* 0x000000000000791b */ /* 0x003fe20003800000 */
.L_x_4413:
[----:B------:R-:W-:Y:S01]  /*18320*/  IMAD.MOV.U32 R12, RZ, RZ, 0x8 ;  /* 0x00000008ff0c7424 */ /* 0x000fe200078e00ff */
[----:B------:R-:W-:-:S05]  /*18330*/  SEL R3, R14, RZ, P3 ;  /* 0x000000ff0e037207 */ /* 0x000fca0001800000 */
[----:B------:R-:W-:-:S04]  /*18340*/  IMAD.IADD R3, R2, 0x1, R3 ;  /* 0x0000000102037824 */ /* 0x000fc800078e0203 */
[----:B------:R-:W-:-:S07]  /*18350*/  IMAD.MOV.U32 R13, RZ, RZ, R3 ;  /* 0x000000ffff0d7224 */ /* 0x000fce00078e0003 */
[----:B------:R-:W-:Y:S05]  /*18360*/  WARPSYNC.COLLECTIVE R15, `(.L_x_4414) ;  /* 0x000000000f087348 */ /* 0x000fea0003c00000 */
[----:B------:R0:W1:Y:S02]  /*18370*/  SHFL.UP P6, R14, R13, R12, R11 ;  /* 0x0400000c0d0e7389 */ /* 0x00006400000c000b */
[----:B01----:R-:W-:Y:S01]  /*18380*/  ENDCOLLECTIVE ;  /* 0x000000000000791b */ /* 0x003fe20003800000 */
.L_x_4414:
[----:B------:R-:W-:Y:S01]  /*18390*/  IMAD.MOV.U32 R12, RZ, RZ, 0x10 ;  /* 0x00000010ff0c7424 */ /* 0x000fe200078e00ff */
[----:B------:R-:W-:-:S05]  /*183a0*/  SEL R14, R14, RZ, P4 ;  /* 0x000000ff0e0e7207 */ /* 0x000fca0002000000 */
[----:B------:R-:W-:-:S04]  /*183b0*/  IMAD.IADD R5, R3, 0x1, R14 ;  /* 0x0000000103057824 */ /* 0x000fc800078e020e */
[----:B------:R-:W-:-:S07]  /*183c0*/  IMAD.MOV.U32 R13, RZ, RZ, R5 ;  /* 0x000000ffff0d7224 */ /* 0x000fce00078e0005 */
[----:B------:R-:W-:Y:S05]  /*183d0*/  WARPSYNC.COLLECTIVE R15, `(.L_x_4415) ;  /* 0x000000000f087348 */ /* 0x000fea0003c00000 */
[----:B------:R0:W1:Y:S02]  /*183e0*/  SHFL.UP P6, R14, R13, R12, R11 ;  /* 0x0400000c0d0e7389 */ /* 0x00006400000c000b */
[----:B01----:R-:W-:Y:S01]  /*183f0*/  ENDCOLLECTIVE ;  /* 0x000000000000791b */ /* 0x003fe20003800000 */
.L_x_4415:
        /* <DEDUP_REMOVED lines=8> */
.L_x_4416:
[----:B------:R-:W-:Y:S05]  /*18480*/  BRA `(.L_x_4417) ;  /* 0xffffffc000007947 */ /* 0x000fea000383ffff */
.L_x_4319:
[----:B------:R-:W-:Y:S01]  /*18490*/  BSSY B0, `(.L_x_4418) ;  /* 0x0000007000007945 */ /* 0x000fe20003800000 */
[----:B------:R-:W-:Y:S02]  /*184a0*/  IMAD.MOV.U32 R12, RZ, RZ, 0x1 ;  /* 0x00000001ff0c7424 */ /* 0x000fe400078e00ff */
[----:B------:R-:W-:Y:S02]  /*184b0*/  IMAD.MOV.U32 R11, RZ, RZ, RZ ;  /* 0x000000ffff0b7224 */ /* 0x000fe400078e00ff */
[----:B------:R-:W-:-:S07]  /*184c0*/  IMAD.MOV.U32 R15, RZ, RZ, -0x1 ;  /* 0xffffffffff0f7424 */ /* 0x000fce00078e00ff */
[----:B------:R-:W-:Y:S05]  /*184d0*/  WARPSYNC.COLLECTIVE R15, `(.L_x_4419) ;  /* 0x000000000f087348 */ /* 0x000fea0003c00000 */
[----:B------:R0:W1:Y:S02]  /*184e0*/  SHFL.UP P6, R14, R13, R12, R11 ;  /* 0x0400000c0d0e7389 */ /* 0x00006400000c000b */
[----:B01----:R-:W-:Y:S01]  /*184f0*/  ENDCOLLECTIVE ;  /* 0x000000000000791b */ /* 0x003fe20003800000 */
.L_x_4419:
[----:B------:R-:W-:Y:S05]  /*18500*/  BSYNC B0 ;  /* 0x0000000000007941 */ /* 0x000fea0003800000 */
.L_x_4418:
        /* <DEDUP_REMOVED lines=8> */
.L_x_4420:
[----:B------:R-:W-:Y:S01]  /*18590*/  IMAD.MOV.U32 R12, RZ, RZ, 0x4 ;  /* 0x00000004ff0c7424 */ /* 0x000fe200078e00ff */
[----:B------:R-:W-:-:S05]  /*185a0*/  SEL R2, R14, RZ, P2 ;  /* 0x000000ff0e027207 */ /* 0x000fca0001000000 */
[----:B------:R-:W-:-:S04]  /*185b0*/  IMAD.IADD R2, R13, 0x1, R2 ;  /* 0x000000010d027824 */ /* 0x000fc800078e0202 */
[----:B------:R-:W-:-:S07]  /*185c0*/  IMAD.MOV.U32 R13, RZ, RZ, R2 ;  /* 0x000000ffff0d7224 */ /* 0x000fce00078e0002 */
[----:B------:R-:W-:Y:S05]  /*185d0*/  WARPSYNC.COLLECTIVE R15, `(.L_x_4421) ;  /* 0x000000000f087348 */ /* 0x000fea0003c00000 */
[----:B------:R0:W1:Y:S02]  /*185e0*/  SHFL.UP P6, R14, R13, R12, R11 ;  /* 0x0400000c0d0e7389 */ /* 0x00006400000c000b */
[----:B01----:R-:W-:Y:S01]  /*185f0*/  ENDCOLLECTIVE ;  /* 0x000000000000791b */ /* 0x003fe20003800000 */
.L_x_4421:
[----:B------:R-:W-:Y:S01]  /*18600*/  IMAD.MOV.U32 R12, RZ, RZ, 0x8 ;  /* 0x00000008ff0c7424 */ /* 0x000fe200078e00ff */
[----:B------:R-:W-:-:S05]  /*18610*/  SEL R3, R14, RZ, P3 ;  /* 0x000000ff0e037207 */ /* 0x000fca0001800000 */
[----:B------:R-:W-:-:S04]  /*18620*/  IMAD.IADD R3, R2, 0x1, R3 ;  /* 0x0000000102037824 */ /* 0x000fc800078e0203 */
[----:B------:R-:W-:-:S07]  /*18630*/  IMAD.MOV.U32 R13, RZ, RZ, R3 ;  /* 0x000000ffff0d7224 */ /* 0x000fce00078e0003 */
[----:B------:R-:W-:Y:S05]  /*18640*/  WARPSYNC.COLLECTIVE R15, `(.L_x_4422) ;  /* 0x000000000f087348 */ /* 0x000fea0003c00000 */
[----:B------:R0:W1:Y:S02]  /*18650*/  SHFL.UP P6, R14, R13, R12, R11 ;  /* 0x0400000c0d0e7389 */ /* 0x00006400000c000b */
[----:B01----:R-:W-:Y:S01]  /*18660*/  ENDCOLLECTIVE ;  /* 0x000000000000791b */ /* 0x003fe20003800000 */
.L_x_4422:
[----:B------:R-:W-:Y:S01]  /*18670*/  IMAD.MOV.U32 R12, RZ, RZ, 0x10 ;  /* 0x00000010ff0c7424 */ /* 0x000fe200078e00ff */
[----:B------:R-:W-:-:S05]  /*18680*/  SEL R14, R14, RZ, P4 ;  /* 0x000000ff0e0e7207 */ /* 0x000fca0002000000 */
[----:B------:R-:W-:-:S04]  /*18690*/  IMAD.IADD R5, R3, 0x1, R14 ;  /* 0x0000000103057824 */ /* 0x000fc800078e020e */
[----:B------:R-:W-:-:S07]  /*186a0*/  IMAD.MOV.U32 R13, RZ, RZ, R5 ;  /* 0x000000ffff0d7224 */ /* 0x000fce00078e0005 */
[----:B------:R-:W-:Y:S05]  /*186b0*/  WARPSYNC.COLLECTIVE R15, `(.L_x_4423) ;  /* 0x000000000f087348 */ /* 0x000fea0003c00000 */
[----:B------:R0:W1:Y:S02]  /*186c0*/  SHFL.UP P6, R14, R13, R12, R11 ;  /* 0x0400000c0d0e7389 */ /* 0x00006400000c000b */
[----:B01----:R-:W-:Y:S01]  /*186d0*/  ENDCOLLECTIVE ;  /* 0x000000000000791b */ /* 0x003fe20003800000 */
.L_x_4423:
        /* <DEDUP_REMOVED lines=8> */
.L_x_4424:
[----:B------:R-:W-:Y:S05]  /*18760*/  BRA `(.L_x_4425) ;  /* 0xffffffbc00ec7947 */ /* 0x000fea000383ffff */
.L_x_4321:
[----:B------:R-:W-:Y:S01]  /*18770*/  BSSY B0, `(.L_x_4426) ;  /* 0x0000006000007945 */ /* 0x000fe20003800000 */
[----:B------:R-:W-:Y:S01]  /*18780*/  PLOP3.LUT P6, PT, P6, PT, PT, 0x8, 0x0 ;  /* 0x000000000000781c */ /* 0x000fe200037ce170 */
[----:B------:R-:W-:-:S12]  /*18790*/  IMAD.MOV.U32 R15, RZ, RZ, -0x1 ;  /* 0xffffffffff0f7424 */ /* 0x000fd800078e00ff */
[----:B0-----:R-:W-:Y:S05]  /*187a0*/  WARPSYNC.COLLECTIVE R15, `(.L_x_4427) ;  /* 0x000000000f087348 */ /* 0x001fea0003c00000 */
[----:B------:R-:W-:Y:S01]  /*187b0*/  VOTE.ANY R14, PT, P6 ;  /* 0x00000000000e7806 */ /* 0x000fe200030e0100 */
[----:B0-----:R-:W-:Y:S06]  /*187c0*/  ENDCOLLECTIVE ;  /* 0x000000000000791b */ /* 0x001fec0003800000 */
.L_x_4427:
[----:B------:R-:W-:Y:S05]  /*187d0*/  BSYNC B0 ;  /* 0x0000000000007941 */ /* 0x000fea0003800000 */
.L_x_4426:
        /* <DEDUP_REMOVED lines=9> */
.L_x_4428:
[----:B------:R-:W-:Y:S02]  /*18870*/  IMAD.MOV.U32 R13, RZ, RZ, R4 ;  /* 0x000000ffff0d7224 */ /* 0x000fe400078e0004 */
[----:B------:R-:W-:-:S07]  /*18880*/  IMAD.MOV.U32 R7, RZ, RZ, R14 ;  /* 0x000000ffff077224 */ /* 0x000fce00078e000e */
[----:B------:R-:W-:Y:S05]  /*18890*/  WARPSYNC.COLLECTIVE R15, `(.L_x_4429) ;  /* 0x000000000f087348 */ /* 0x000fea0003c00000 */
[----:B------:R0:W1:Y:S02]  /*188a0*/  SHFL.IDX P6, R14, R13, R12, R11 ;  /* 0x0000000c0d0e7389 */ /* 0x00006400000c000b */
[----:B01----:R-:W-:Y:S01]  /*188b0*/  ENDCOLLECTIVE ;  /* 0x000000000000791b */ /* 0x003fe20003800000 */
.L_x_4429:
[----:B------:R-:W-:Y:S01]  /*188c0*/  IMAD.MOV.U32 R4, RZ, RZ, R14 ;  /* 0x000000ffff047224 */ /* 0x000fe200078e000e */
[----:B------:R-:W-:Y:S06]  /*188d0*/  BRA `(.L_x_4430) ;  /* 0xffffffbc00cc7947 */ /* 0x000fec000383ffff */
.L_x_4323:
[----:B------:R-:W-:Y:S01]  /*188e0*/  BSSY B0, `(.L_x_4431) ;  /* 0x0000007000007945 */ /* 0x000fe20003800000 */
[----:B------:R-:W-:Y:S02]  /*188f0*/  IMAD.MOV.U32 R13, RZ, RZ, R3 ;  /* 0x000000ffff0d7224 */ /* 0x000fe400078e0003 */
[----:B------:R-:W-:Y:S02]  /*18900*/  IMAD.MOV.U32 R11, RZ, RZ, 0x1f ;  /* 0x0000001fff0b7424 */ /* 0x000fe400078e00ff */
[----:B------:R-:W-:-:S07]  /*18910*/  IMAD.MOV.U32 R15, RZ, RZ, -0x1 ;  /* 0xffffffffff0f7424 */ /* 0x000fce00078e00ff */
[----:B0123--:R-:W-:Y:S05]  /*18920*/  WARPSYNC.COLLECTIVE R15, `(.L_x_4432) ;  /* 0x000000000f087348 */ /* 0x00ffea0003c00000 */
[----:B------:R4:W0:Y:S02]  /*18930*/  SHFL.IDX P6, R14, R13, R12, R11 ;  /* 0x0000000c0d0e7389 */ /* 0x00082400000c000b */
[----:B01234-:R-:W-:Y:S01]  /*18940*/  ENDCOLLECTIVE ;  /* 0x000000000000791b */ /* 0x01ffe20003800000 */
.L_x_4432:
[----:B------:R-:W-:Y:S05]  /*18950*/  BSYNC B0 ;  /* 0x0000000000007941 */ /* 0x000fea0003800000 */
.L_x_4431:
[----:B------:R-:W-:Y:S01]  /*18960*/  IMAD.MOV.U32 R24, RZ, RZ, R14 ;  /* 0x000000ffff187224 */ /* 0x000fe200078e000e */
[----:B------:R-:W-:Y:S06]  /*18970*/  BRA `(.L_x_4322) ;  /* 0xffffffbc00bc7947 */ /* 0x000fec000383ffff */
.L_x_4327:
[----:B0-----:R0:W1:Y:S02]  /*18980*/  SYNCS.PHASECHK.TRANS64.TRYWAIT P0, [R5+URZ+0x38820], R0 ;  /* 0x03882000050075a7 */ /* 0x001064000800017f */
[----:B-1----:R-:W-:Y:S05]  /*18990*/  @!P0 NANOSLEEP.SYNCS 0x989680 ;  /* 0x009896800000895d */ /* 0x002fea0003900000 */
[----:B------:R-:W1:Y:S02]  /*189a0*/  @!P0 SYNCS.PHASECHK.TRANS64 P0, [R5+URZ+0x38820], R0 ;  /* 0x03882000050085a7 */ /* 0x000e64000800007f */
[----:B-1----:R-:W-:Y:S05]  /*189b0*/  @!P0 BRA `(.L_x_4327) ;  /* 0xfffffffc00f08947 */ /* 0x002fea000383ffff */
[----:B------:R-:W-:Y:S05]  /*189c0*/  BRA `(.L_x_4433) ;  /* 0xffffffc400147947 */ /* 0x000fea000383ffff */
.L_x_4328:
        /* <DEDUP_REMOVED lines=11> */
.L_x_4435:
[----:B------:R-:W-:Y:S05]  /*18a80*/  BSYNC B0 ;  /* 0x0000000000007941 */ /* 0x000fea0003800000 */
.L_x_4434:
[----:B------:R-:W-:Y:S05]  /*18a90*/  BRA `(.L_x_4436) ;  /* 0xffffffc000fc7947 */ /* 0x000fea000383ffff */
.L_x_4331:
[----:B------:R-:W-:Y:S01]  /*18aa0*/  BSSY B1, `(.L_x_4437) ;  /* 0x0000006000017945 */ /* 0x000fe20003800000 */
[----:B------:R-:W-:-:S07]  /*18ab0*/  IMAD.MOV.U32 R15, RZ, RZ, -0x1 ;  /* 0xffffffffff0f7424 */ /* 0x000fce00078e00ff */
[----:B0-234-:R-:W-:Y:S05]  /*18ac0*/  WARPSYNC.COLLECTIVE R15, `(.L_x_4438) ;  /* 0x000000000f0c7348 */ /* 0x01dfea0003c00000 */
[----:B------:R-:W-:Y:S02]  /*18ad0*/  ELECT P6, UR62, PT ;  /* 0x00000000003e782f */ /* 0x000fe400038c0000 */
[----:B------:R-:W-:Y:S01]  /*18ae0*/  MOV R14, UR62 ;  /* 0x0000003e000e7c02 */ /* 0x000fe20008000f00 */
[----:B0-234-:R-:W-:Y:S10]  /*18af0*/  ENDCOLLECTIVE ;  /* 0x000000000000791b */ /* 0x01dff40003800000 */
.L_x_4438:
[----:B------:R-:W-:Y:S05]  /*18b00*/  BSYNC B1 ;  /* 0x0000000000017941 */ /* 0x000fea0003800000 */
.L_x_4437:
[----:B------:R-:W-:Y:S05]  /*18b10*/  BRA `(.L_x_4439) ;  /* 0xffffffc000f47947 */ /* 0x000fea000383ffff */
.L_x_4333:
[----:B0-----:R0:W1:Y:S02]  /*18b20*/  SYNCS.PHASECHK.TRANS64.TRYWAIT P1, [R3+URZ+0x38840], R2 ;  /* 0x03884002030075a7 */ /* 0x001064000802017f */
[----:B-1----:R-:W-:Y:S05]  /*18b30*/  @!P1 NANOSLEEP.SYNCS 0x989680 ;  /* 0x009896800000995d */ /* 0x002fea0003900000 */
[----:B------:R-:W1:Y:S02]  /*18b40*/  @!P1 SYNCS.PHASECHK.TRANS64 P1, [R3+URZ+0x38840], R2 ;  /* 0x03884002030095a7 */ /* 0x000e64000802007f */
[----:B-1----:R-:W-:Y:S05]  /*18b50*/  @!P1 BRA `(.L_x_4333) ;  /* 0xfffffffc00f09947 */ /* 0x002fea000383ffff */
[----:B------:R-:W-:Y:S05]  /*18b60*/  BRA `(.L_x_4440) ;  /* 0xffffffc400147947 */ /* 0x000fea000383ffff */
.L_x_4335:
[----:B-1----:R1:W0:Y:S02]  /*18b70*/  SYNCS.PHASECHK.TRANS64.TRYWAIT P1, [R5+URZ+0x38840], R0 ;  /* 0x03884000050075a7 */ /* 0x002224000802017f */
[----:B0-----:R-:W-:Y:S05]  /*18b80*/  @!P1 NANOSLEEP.SYNCS 0x989680 ;  /* 0x009896800000995d */ /* 0x001fea0003900000 */
[----:B------:R-:W0:Y:S02]  /*18b90*/  @!P1 SYNCS.PHASECHK.TRANS64 P1, [R5+URZ+0x38840], R0 ;  /* 0x03884000050095a7 */ /* 0x000e24000802007f */
[----:B0-----:R-:W-:Y:S05]  /*18ba0*/  @!P1 BRA `(.L_x_4335) ;  /* 0xfffffffc00f09947 */ /* 0x001fea000383ffff */
[----:B------:R-:W-:Y:S05]  /*18bb0*/  BRA `(.L_x_4441) ;  /* 0xffffffc400207947 */ /* 0x000fea000383ffff */
.L_x_4337:
[----:B------:R0:W0:Y:S02]  /*18bc0*/  SYNCS.PHASECHK.TRANS64.TRYWAIT P1, [R3+URZ+0x38860], R2 ;  /* 0x03886002030075a7 */ /* 0x000024000802017f */
[----:B0-----:R-:W-:Y:S05]  /*18bd0*/  @!P1 NANOSLEEP.SYNCS 0x989680 ;  /* 0x009896800000995d */ /* 0x001fea0003900000 */
[----:B------:R-:W0:Y:S02]  /*18be0*/  @!P1 SYNCS.PHASECHK.TRANS64 P1, [R3+URZ+0x38860], R2 ;  /* 0x03886002030095a7 */ /* 0x000e24000802007f */
[----:B0-----:R-:W-:Y:S05]  /*18bf0*/  @!P1 BRA `(.L_x_4337) ;  /* 0xfffffffc00f09947 */ /* 0x001fea000383ffff */
[----:B------:R-:W-:Y:S05]  /*18c00*/  BRA `(.L_x_4442) ;  /* 0xffffffc4001c7947 */ /* 0x000fea000383ffff */
.L_x_4443:
        /* <DEDUP_REMOVED lines=15> */
.L_x_15745:


//--------------------- .text._ZN7cutlass13device_kernelIN5flash11enable_sm90INS1_16FlashAttnFwdSm90INS1_25CollectiveMainloopFwdSm90ILi2EN4cute5tupleIJNS5_1CILi1EEES8_S8_EEENS6_IJNS7_ILi64EEESA_SA_EEELi512ENS_6half_tEfNS_4arch4Sm90ELb0ELb0ELb1ELb1ELb1ELb1ELb1ELb0ELb0ELb1ELb1ELb0EEENS1_21CollectiveEpilogueFwdINS6_IJSA_NS7_ILi512EEESA_EEES9_SC_SE_Li256ELb1ELb1ELb1ELb0EEENS1_36VarlenDynamicPersistentTileSchedulerILi64ELi64ELi256ELi128ELb1ELb1ELb1ELb0ELb1ELb1EEEEEEEEEvNT_6ParamsE --------------------------
	.section	.text._ZN7cutlass13device_kernelIN5flash11enable_sm90INS1_16FlashAttnFwdSm90INS1_25CollectiveMainloopFwdSm90ILi2EN4cute5tupleIJNS5_1CILi1EEES8_S8_EEENS6_IJNS7_ILi64EEESA_SA_EEELi512ENS_6half_tEfNS_4arch4Sm90ELb0ELb0ELb1ELb1ELb1ELb1ELb1ELb0ELb0ELb1ELb1ELb0EEENS1_21CollectiveEpilogueFwdINS6_IJSA_NS7_ILi512EEESA_EEES9_SC_SE_Li256ELb1ELb1ELb1ELb0EEENS1_36VarlenDynamicPersistentTileSchedulerILi64ELi64ELi256ELi128ELb1ELb1ELb1ELb0ELb1ELb1EEEEEEEEEvNT_6ParamsE,"ax",@progbits
	.align	128
.text._ZN7cutlass13device_kernelIN5flash11enable_sm90INS1_16FlashAttnFwdSm90INS1_25CollectiveMainloopFwdSm90ILi2EN4cute5tupleIJNS5_1CILi1EEES8_S8_EEENS6_IJNS7_ILi64EEESA_SA_EEELi512ENS_6half_tEfNS_4arch4Sm90ELb0ELb0ELb1ELb1ELb1ELb1ELb1ELb0ELb0ELb1ELb1ELb0EEENS1_21CollectiveEpilogueFwdINS6_IJSA_NS7_ILi512EEESA_EEES9_SC_SE_Li256ELb1ELb1ELb1ELb0EEENS1_36VarlenDynamicPersistentTileSchedulerILi64ELi64ELi256ELi128ELb1ELb1ELb1ELb0ELb1ELb1EEEEEEEEEvNT_6ParamsE:
        .type           _ZN7cutlass13device_kernelIN5flash11enable_sm90INS1_16FlashAttnFwdSm90INS1_25CollectiveMainloopFwdSm90ILi2EN4cute5tupleIJNS5_1CILi1EEES8_S8_EEENS6_IJNS7_ILi64EEESA_SA_EEELi512ENS_6half_tEfNS_4arch4Sm90ELb0ELb0ELb1ELb1ELb1ELb1ELb1ELb0ELb0ELb1ELb1ELb0EEENS1_21CollectiveEpilogueFwdINS6_IJSA_NS7_ILi512EEESA_EEES9_SC_SE_Li256ELb1ELb1ELb1ELb0EEENS1_36VarlenDynamicPersistentTileSchedulerILi64ELi64ELi256ELi128ELb1ELb1ELb1ELb0ELb1ELb1EEEEEEEEEvNT_6ParamsE,@function
        .size           _ZN7cutlass13device_kernelIN5flash11enable_sm90INS1_16FlashAttnFwdSm90INS1_25CollectiveMainloopFwdSm90ILi2EN4cute5tupleIJNS5_1CILi1EEES8_S8_EEENS6_IJNS7_ILi64EEESA_SA_EEELi512ENS_6half_tEfNS_4arch4Sm90ELb0ELb0ELb1ELb1ELb1ELb1ELb1ELb0ELb0ELb1ELb1ELb0EEENS1_21CollectiveEpilogueFwdINS6_IJSA_NS7_ILi512EEESA_EEES9_SC_SE_Li256ELb1ELb1ELb1ELb0EEENS1_36VarlenDynamicPersistentTileSchedulerILi64ELi64ELi256ELi128ELb1ELb1ELb1ELb0ELb1ELb1EEEEEEEEEvNT_6ParamsE,(.L_x_15746 - _ZN7cutlass13device_kernelIN5flash11enable_sm90INS1_16FlashAttnFwdSm90INS1_25CollectiveMainloopFwdSm90ILi2EN4cute5tupleIJNS5_1CILi1EEES8_S8_EEENS6_IJNS7_ILi64EEESA_SA_EEELi512ENS_6half_tEfNS_4arch4Sm90ELb0ELb0ELb1ELb1ELb1ELb1ELb1ELb0ELb0ELb1ELb1ELb0EEENS1_21CollectiveEpilogueFwdINS6_IJSA_NS7_ILi512EEESA_EEES9_SC_SE_Li256ELb1ELb1ELb1ELb0EEENS1_36VarlenDynamicPersistentTileSchedulerILi64ELi64ELi256ELi128ELb1ELb1ELb1ELb0ELb1ELb1EEEEEEEEEvNT_6ParamsE)
        .other          _ZN7cutlass13device_kernelIN5flash11enable_sm90INS1_16FlashAttnFwdSm90INS1_25CollectiveMainloopFwdSm90ILi2EN4cute5tupleIJNS5_1CILi1EEES8_S8_EEENS6_IJNS7_ILi64EEESA_SA_EEELi512ENS_6half_tEfNS_4arch4Sm90ELb0ELb0ELb1ELb1ELb1ELb1ELb1ELb0ELb0ELb1ELb1ELb0EEENS1_21CollectiveEpilogueFwdINS6_IJSA_NS7_ILi512EEESA_EEES9_SC_SE_Li256ELb1ELb1ELb1ELb0EEENS1_36VarlenDynamicPersistentTileSchedulerILi64ELi64ELi256ELi128ELb1ELb1ELb1ELb0ELb1ELb1EEEEEEEEEvNT_6ParamsE,@"STO_CUDA_ENTRY STV_DEFAULT"
_ZN7cutlass13device_kernelIN5flash11enable_sm90INS1_16FlashAttnFwdSm90INS1_25CollectiveMainloopFwdSm90ILi2EN4cute5tupleIJNS5_1CILi1EEES8_S8_EEENS6_IJNS7_ILi64EEESA_SA_EEELi512ENS_6half_tEfNS_4arch4Sm90ELb0ELb0ELb1ELb1ELb1ELb1ELb1ELb0ELb0ELb1ELb1ELb0EEENS1_21CollectiveEpilogueFwdINS6_IJSA_NS7_ILi512EEESA_EEES9_SC_SE_Li256ELb1ELb1ELb1ELb0EEENS1_36VarlenDynamicPersistentTileSchedulerILi64ELi64ELi256ELi128ELb1ELb1ELb1ELb0ELb1ELb1EEEEEEEEEvNT_6ParamsE:
[----:B------:R-:W0:Y:S02]  /*0000*/  LDC R1, c[0x0][0x28] ;  /* 0x00000a00ff017b82 */ /* 0x000e240000000800 */
[----:B0-----:R-:W-:Y:S01]  /*0010*/  VIADD R1, R1, 0xffffff90 ;  /* 0xffffff9001017836 */ /* 0x001fe20000000000 */
[----:B------:R-:W0:Y:S01]  /*0020*/  S2R R0, SR_TID.X ;  /* 0x0000000000007919 */ /* 0x000e220000002100 */
[----:B------:R-:W-:Y:S01]  /*0030*/  ELECT P0, URZ, PT ;  /* 0x00000000003f782f */ /* 0x000fe20003800000 */
[----:B------:R-:W-:Y:S01]  /*0040*/  BSSY B0, `(.L_x_4444) ;  /* 0x000000e000007945 */ /* 0x000fe20003800000 */
[--C-:B0-----:R-:W-:Y:S02]  /*0050*/  SHF.R.U32.HI R2, RZ, 0x5, R0.reuse ;  /* 0x00000005ff027819 */ /* 0x101fe40000011600 */
[----:B------:R-:W-:-:S03]  /*0060*/  SHF.R.U32.HI R4, RZ, 0x7, R0 ;  /* 0x00000007ff047819 */ /* 0x000fc60000011600 */
[----:B------:R-:W0:Y:S02]  /*0070*/  SHFL.IDX PT, R3, R2, RZ, 0x1f ;  /* 0x00001fff02037589 */ /* 0x000e2400000e0000 */
[----:B0-----:R-:W-:-:S13]  /*0080*/  ISETP.EQ.AND P0, PT, R3, RZ, P0 ;  /* 0x000000ff0300720c */ /* 0x001fda0000702270 */
        /* <DEDUP_REMOVED lines=9> */
.L_x_4445:
[----:B------:R-:W-:Y:S05]  /*0120*/  BSYNC B0 ;  /* 0x0000000000007941 */ /* 0x000fea0003800000 */
.L_x_4444:
        /* <DEDUP_REMOVED lines=21> */
[----:B0-----:R0:W1:Y:S01]  /*0280*/  @UP1 SYNCS.EXCH.64 URZ, [UR8+0x38800], UR4 ;  /* 0x03880004083f15b2 */ /* 0x0010620008000100 */
[----:B------:R0:W2:Y:S04]  /*0290*/  @UP2 SYNCS.EXCH.64 URZ, [UR8+0x38810], UR4 ;  /* 0x03881004083f25b2 */ /* 0x0000a80008000100 */
[----:B------:R0:W3:Y:S01]  /*02a0*/  @UP3 SYNCS.EXCH.64 URZ, [UR8+0x38820], UR6 ;  /* 0x03882006083f35b2 */ /* 0x0000e20008000100 */
        /* <DEDUP_REMOVED lines=14> */
[----:B----4-:R-:W-:Y:S01]  /*0390*/  NOP ;  /* 0x0000000000007918 */ /* 0x010fe20000000000 */
.L_x_4446:
[----:B------:R-:W4:Y:S01]  /*03a0*/  SHFL.IDX PT, R3, R2, RZ, 0x1f ;  /* 0x00001fff02037589 */ /* 0x000f2200000e0000 */
[----:B------:R-:W-:Y:S01]  /*03b0*/  NOP ;  /* 0x0000000000007918 */ /* 0x000fe20000000000 */
[----:B----4-:R-:W-:-:S13]  /*03c0*/  ISETP.NE.AND P0, PT, R3, RZ, PT ;  /* 0x000000ff0300720c */ /* 0x010fda0003f05270 */
        /* <DEDUP_REMOVED lines=18> */
[----:B----4-:R-:W-:Y:S01]  /*04f0*/  NOP ;  /* 0x0000000000007918 */ /* 0x010fe20000000000 */
.L_x_4447:
[----:B------:R-:W4:Y:S01]  /*0500*/  SHFL.IDX PT, R3, R2, RZ, 0x1f ;  /* 0x00001fff02037589 */ /* 0x000f2200000e0000 */
[----:B------:R-:W-:Y:S01]  /*0510*/  NOP ;  /* 0x0000000000007918 */ /* 0x000fe20000000000 */
[----:B----4-:R-:W-:-:S13]  /*0520*/  ISETP.NE.AND P0, PT, R3, RZ, PT ;  /* 0x000000ff0300720c */ /* 0x010fda0003f05270 */
        /* <DEDUP_REMOVED lines=15> */
.L_x_4448:
        /* <DEDUP_REMOVED lines=22> */
.L_x_4449:
        /* <DEDUP_REMOVED lines=22> */
.L_x_4450:
[----:B------:R-:W-:Y:S01]  /*08e0*/  PLOP3.LUT P0, PT, PT, PT, UP0, 0x80, 0x0 ;  /* 0x000000000000781c */ /* 0x000fe20003f0f008 */
[----:B------:R-:W-:Y:S01]  /*08f0*/  UMOV UR36, 0x1 ;  /* 0x0000000100247882 */ /* 0x000fe20000000000 */
[----:B------:R-:W-:Y:S01]  /*0900*/  NOP ;  /* 0x0000000000007918 */ /* 0x000fe20000000000 */
[----:B------:R-:W-:Y:S01]  /*0910*/  USEL UR36, UR36, 0x2, !UP0 ;  /* 0x0000000224247887 */ /* 0x000fe2000c000000 */
[----:B------:R-:W-:Y:S01]  /*0920*/  BSSY B9, `(.L_x_4451) ;  /* 0x0001e1a000097945 */ /* 0x000fe20003800000 */
[----:B------:R-:W-:Y:S01]  /*0930*/  ULDC.64 UR42, c[0x0][0x208] ;  /* 0x00008200002a7ab9 */ /* 0x000fe20000000a00 */
[----:B0123--:R-:W-:Y:S07]  /*0940*/  BAR.SYNC.DEFER_BLOCKING 0x0 ;  /* 0x0000000000007b1d */ /* 0x00ffee0000010000 */
[----:B------:R-:W-:Y:S05]  /*0950*/  @!P0 BRA `(.L_x_4452) ;  /* 0x0000015800488947 */ /* 0x000fea0003800000 */
.L_x_4453:
[----:B------:R-:W-:-:S08]  /*0960*/  NOP ;  /* 0x0000000000007918 */ /* 0x000fd00000000000 */
[----:B------:R-:W0:Y:S02]  /*0970*/  USETMAXREG.TRY_ALLOC.CTAPOOL UP0, 0xe8 ;  /* 0x000000e8000079c8 */ /* 0x000e240008000600 */
[----:B0-----:R-:W-:-:S13]  /*0980*/  PLOP3.LUT P0, PT, PT, PT, UP0, 0x80, 0x0 ;  /* 0x000000000000781c */ /* 0x001fda0003f0f008 */
[----:B------:R-:W-:Y:S05]  /*0990*/  @!P0 BRA `(.L_x_4453) ;  /* 0xfffffffc00f08947 */ /* 0x000fea000383ffff */
[----:B------:R-:W-:Y:S01]  /*09a0*/  SHF.R.U32.HI R2, RZ, 0x7, R0 ;  /* 0x00000007ff027819 */ /* 0x000fe20000011600 */
[----:B------:R-:W0:Y:S01]  /*09b0*/  S2UR UR4, SR_CgaCtaId ;  /* 0x00000000000479c3 */ /* 0x000e220000008800 */
[----:B------:R-:W-:Y:S02]  /*09c0*/  MOV R3, 0x400 ;  /* 0x0000040000037802 */ /* 0x000fe40000000f00 */
[----:B------:R-:W-:-:S13]  /*09d0*/  ISETP.NE.AND P0, PT, R2, 0x1, PT ;  /* 0x000000010200780c */ /* 0x000fda0003f05270 */
        /* <DEDUP_REMOVED lines=43> */
[----:B------:R-:W-:Y:S01]  /*0c90*/  VIADD R209, R18, 0xa0 ;  /* 0x000000a012d17836 */ /* 0x000fe20000000000 */
[----:B------:R-:W-:Y:S01]  /*0ca0*/  LEA.HI R12, R11, R224, RZ, 0x2 ;  /* 0x000000e00b0c7211 */ /* 0x000fe200078f10ff */
[----:B------:R-:W-:Y:S01]  /*0cb0*/  VIADD R26, R192, 0x1c0 ;  /* 0x000001c0c01a7836 */ /* 0x000fe20000000000 */
        /* <DEDUP_REMOVED lines=18> */
[----:B------:R-:W-:Y:S01]  /*0de0*/  LOP3.LUT R11, R9, 0xfffffff8, RZ, 0xc0, !PT ;  /* 0xfffffff8090b7812 */ /* 0x000fe200078ec0ff */
[----:B------:R-:W-:Y:S01]  /*0df0*/  IMAD R12, R15, 0x10, R12 ;  /* 0x000000100f0c7824 */ /* 0x000fe200078e020c */
[----:B------:R-:W-:Y:S01]  /*0e00*/  SHF.R.S32.HI R0, RZ, 0x5, R0 ;  /* 0x00000005ff007819 */ /* 0x000fe20000011400 */
[----:B------:R-:W-:Y:S01]  /*0e10*/  IMAD.IADD R7, R6, 0x1, -R7 ;  /* 0x0000000106077824 */ /* 0x000fe200078e0a07 */
[--C-:B------:R-:W-:Y:S01]  /*0e20*/  SHF.R.S32.HI R189, RZ, 0x2, R14.reuse ;  /* 0x00000002ffbd7819 */ /* 0x100fe2000001140e */
[----:B------:R-:W-:Y:S01]  /*0e30*/  IMAD.U32 R6, R12, 0x40, R13 ;  /* 0x000000400c067824 */ /* 0x000fe200078e000d */
[----:B------:R-:W-:Y:S01]  /*0e40*/  LEA.HI R4, R4, R16, RZ, 0x1 ;  /* 0x0000001004047211 */ /* 0x000fe200078f08ff */
[----:B------:R-:W-:Y:S01]  /*0e50*/  IMAD.IADD R11, R8, 0x1, -R11 ;  /* 0x00000001080b7824 */ /* 0x000fe200078e0a0b */
[----:B------:R-:W-:Y:S01]  /*0e60*/  SHF.R.S32.HI R14, RZ, 0x1f, R14 ;  /* 0x0000001fff0e7819 */ /* 0x000fe2000001140e */
[----:B------:R-:W-:Y:S01]  /*0e70*/  IMAD R195, R0, 0x10, R7 ;  /* 0x0000001000c37824 */ /* 0x000fe200078e0207 */
[----:B------:R0:W-:Y:S01]  /*0e80*/  STL [R1+0x6c], R6 ;  /* 0x00006c0601007387 */ /* 0x0001e20000100800 */
[----:B------:R-:W-:Y:S01]  /*0e90*/  LEA.HI R0, R186, R186, RZ, 0x1 ;  /* 0x000000baba007211 */ /* 0x000fe200078f08ff */
[----:B------:R-:W-:Y:S01]  /*0ea0*/  IMAD.SHL.U32 R8, R11, 0x40, RZ ;  /* 0x000000400b087824 */ /* 0x000fe200078e00ff */
[----:B------:R-:W-:Y:S01]  /*0eb0*/  LOP3.LUT R4, R4, 0xfffffe, RZ, 0xc0, !PT ;  /* 0x00fffffe04047812 */ /* 0x000fe200078ec0ff */
[----:B------:R-:W-:Y:S01]  /*0ec0*/  VIADD R7, R189, 0x20 ;  /* 0x00000020bd077836 */ /* 0x000fe20000000000 */
[----:B------:R-:W-:Y:S01]  /*0ed0*/  SHF.R.S32.HI R26, RZ, 0x1f, R26 ;  /* 0x0000001fff1a7819 */ /* 0x000fe2000001141a */
[----:B------:R-:W-:Y:S01]  /*0ee0*/  IMAD.SHL.U32 R9, R9, 0x40, RZ ;  /* 0x0000004009097824 */ /* 0x000fe200078e00ff */
[----:B------:R-:W-:Y:S01]  /*0ef0*/  LOP3.LUT R8, R8, 0x1c0, RZ, 0xc0, !PT ;  /* 0x000001c008087812 */ /* 0x000fe200078ec0ff */
[----:B------:R-:W-:Y:S01]  /*0f00*/  IMAD.IADD R4, R16, 0x1, -R4 ;  /* 0x0000000110047824 */ /* 0x000fe200078e0a04 */
[----:B------:R-:W-:Y:S01]  /*0f10*/  LEA.HI R14, R14, R189, RZ, 0x3 ;  /* 0x000000bd0e0e7211 */ /* 0x000fe200078f18ff */
[----:B------:R-:W-:Y:S01]  /*0f20*/  STL [R1+0x4c], RZ ;  /* 0x00004cff01007387 */ /* 0x000fe20000100800 */
[----:B0-----:R-:W-:Y:S01]  /*0f30*/  LOP3.LUT R6, R5, 0x7ffffffc, RZ, 0xc0, !PT ;  /* 0x7ffffffc05067812 */ /* 0x001fe200078ec0ff */
[----:B------:R-:W-:Y:S01]  /*0f40*/  IMAD.SHL.U32 R20, R4, 0x100, RZ ;  /* 0x0000010004147824 */ /* 0x000fe200078e00ff */
[----:B------:R-:W-:Y:S01]  /*0f50*/  SHF.R.S32.HI R5, RZ, 0x1f, R7 ;  /* 0x0000001fff057819 */ /* 0x000fe20000011407 */
[----:B------:R-:W-:Y:S01]  /*0f60*/  VIADD R204, R18, 0x140 ;  /* 0x0000014012cc7836 */ /* 0x000fe20000000000 */
[----:B------:R-:W-:Y:S01]  /*0f70*/  LOP3.LUT R13, R8, 0x8, R13, 0xf8, !PT ;  /* 0x00000008080d7812 */ /* 0x000fe200078ef80d */
[----:B------:R-:W-:Y:S01]  /*0f80*/  IMAD.IADD R6, R3, 0x1, -R6 ;  /* 0x0000000103067824 */ /* 0x000fe200078e0a06 */
[----:B------:R-:W-:Y:S01]  /*0f90*/  LOP3.LUT R3, R0, 0x1ffffffe, RZ, 0xc0, !PT ;  /* 0x1ffffffe00037812 */ /* 0x000fe200078ec0ff */
[----:B------:R-:W-:Y:S01]  /*0fa0*/  STL [R1+0x68], R20 ;  /* 0x0000681401007387 */ /* 0x000fe20000100800 */
[----:B------:R-:W-:Y:S01]  /*0fb0*/  SHF.R.U32.HI R8, RZ, 0x3, R8 ;  /* 0x00000003ff087819 */ /* 0x000fe20000011608 */
[----:B------:R-:W-:Y:S01]  /*0fc0*/  VIADD R203, R18, 0x160 ;  /* 0x0000016012cb7836 */ /* 0x000fe20000000000 */
[----:B------:R-:W-:Y:S01]  /*0fd0*/  LOP3.LUT R9, R9, 0x7ffffe00, RZ, 0xc0, !PT ;  /* 0x7ffffe0009097812 */ /* 0x000fe200078ec0ff */
[----:B------:R-:W-:Y:S01]  /*0fe0*/  IMAD.IADD R0, R186, 0x1, -R3 ;  /* 0x00000001ba007824 */ /* 0x000fe200078e0a03 */
[----:B------:R-:W-:Y:S01]  /*0ff0*/  LEA.HI R5, R5, R7, RZ, 0x3 ;  /* 0x0000000705057211 */ /* 0x000fe200078f18ff */
[----:B------:R-:W-:Y:S01]  /*1000*/  IMAD.SHL.U32 R3, R7, 0x40, RZ ;  /* 0x0000004007037824 */ /* 0x000fe200078e00ff */
[----:B------:R-:W-:Y:S01]  /*1010*/  LOP3.LUT R8, R13, R8, RZ, 0x3c, !PT ;  /* 0x000000080d087212 */ /* 0x000fe200078e3cff */
[----:B------:R-:W-:Y:S01]  /*1020*/  IMAD R9, R224, 0x400, R9 ;  /* 0x00000400e0097824 */ /* 0x000fe200078e0209 */
[----:B------:R-:W-:Y:S01]  /*1030*/  SHF.R.S32.HI R4, RZ, 0x1f, R211 ;  /* 0x0000001fff047819 */ /* 0x000fe200000114d3 */
[----:B------:R-:W-:Y:S01]  /*1040*/  IMAD.SHL.U32 R5, R5, 0x40, RZ ;  /* 0x0000004005057824 */ /* 0x000fe200078e00ff */
[----:B------:R-:W-:Y:S01]  /*1050*/  LOP3.LUT R7, R3, 0x1c0, RZ, 0xc0, !PT ;  /* 0x000001c003077812 */ /* 0x000fe200078ec0ff */
[----:B------:R-:W-:Y:S01]  /*1060*/  IMAD.IADD R9, R9, 0x1, R8 ;  /* 0x0000000109097824 */ /* 0x000fe200078e0208 */
[----:B------:R-:W-:Y:S01]  /*1070*/  SHF.R.S32.HI R8, RZ, 0x1f, R209 ;  /* 0x0000001fff087819 */ /* 0x000fe200000114d1 */
[C---:B------:R-:W-:Y:S01]  /*1080*/  VIADD R202, R18.reuse, 0x180 ;  /* 0x0000018012ca7836 */ /* 0x040fe20000000000 */
[----:B------:R-:W-:Y:S01]  /*1090*/  LOP3.LUT R3, R7, 0x38, R18, 0xf8, !PT ;  /* 0x0000003807037812 */ /* 0x000fe200078ef812 */
[C---:B------:R-:W-:Y:S01]  /*10a0*/  VIADD R216, R18.reuse, 0x1a0 ;  /* 0x000001a012d87836 */ /* 0x040fe20000000000 */
[----:B------:R-:W-:Y:S01]  /*10b0*/  SHF.R.U32.HI R24, RZ, 0x3, R7 ;  /* 0x00000003ff187819 */ /* 0x000fe20000011607 */
[C---:B------:R-:W-:Y:S01]  /*10c0*/  VIADD R215, R18.reuse, 0x1c0 ;  /* 0x000001c012d77836 */ /* 0x040fe20000000000 */
[----:B------:R-:W-:Y:S01]  /*10d0*/  SHF.R.S32.HI R7, RZ, 0x1f, R210 ;  /* 0x0000001fff077819 */ /* 0x000fe200000114d2 */
[----:B------:R-:W-:Y:S01]  /*10e0*/  VIADD R214, R18, 0x1e0 ;  /* 0x000001e012d67836 */ /* 0x000fe20000000000 */
[----:B------:R-:W-:Y:S01]  /*10f0*/  LOP3.LUT R5, R5, 0xfffffe00, RZ, 0xc0, !PT ;  /* 0xfffffe0005057812 */ /* 0x000fe200078ec0ff */
[C---:B------:R-:W-:Y:S01]  /*1100*/  VIADD R32, R192.reuse, 0x80 ;  /* 0x00000080c0207836 */ /* 0x040fe20000000000 */
[----:B------:R-:W-:Y:S01]  /*1110*/  SHF.L.U64.HI R26, R211, 0x1, R4 ;  /* 0x00000001d31a7819 */ /* 0x000fe20000010204 */
[----:B------:R-:W-:Y:S01]  /*1120*/  VIADD R29, R192, 0x140 ;  /* 0x00000140c01d7836 */ /* 0x000fe20000000000 */
[----:B------:R-:W-:Y:S01]  /*1130*/  R2P PR, R11, 0x6 ;  /* 0x000000060b007804 */ /* 0x000fe20000000000 */
[----:B------:R-:W-:Y:S01]  /*1140*/  STL [R1+0x64], R5 ;  /* 0x0000640501007387 */ /* 0x000fe20000100800 */
[----:B------:R-:W-:Y:S01]  /*1150*/  SHF.L.U64.HI R4, R210, 0x1, R7 ;  /* 0x00000001d2047819 */ /* 0x000fe20000010207 */
[----:B------:R-:W-:Y:S01]  /*1160*/  IMAD R0, R0, 0x8, R195 ;  /* 0x0000000800007824 */ /* 0x000fe200078e02c3 */
[----:B------:R-:W-:Y:S01]  /*1170*/  SHF.R.S32.HI R11, RZ, 0x1f, R208 ;  /* 0x0000001fff0b7819 */ /* 0x000fe200000114d0 */
[----:B------:R-:W-:Y:S01]  /*1180*/  STL [R1], R26 ;  /* 0x0000001a01007387 */ /* 0x000fe20000100800 */
[----:B------:R-:W-:Y:S01]  /*1190*/  SHF.L.U64.HI R7, R209, 0x1, R8 ;  /* 0x00000001d1077819 */ /* 0x000fe20000010208 */
[----:B------:R-:W-:Y:S01]  /*11a0*/  IMAD R225, R9, 0x2, R2 ;  /* 0x0000000209e17824 */ /* 0x000fe200078e0202 */
[----:B------:R-:W-:Y:S01]  /*11b0*/  SHF.R.S32.HI R10, RZ, 0x1f, R207 ;  /* 0x0000001fff0a7819 */ /* 0x000fe200000114cf */
[----:B------:R0:W-:Y:S01]  /*11c0*/  STL [R1+0x4], R4 ;  /* 0x0000040401007387 */ /* 0x0001e20000100800 */
[----:B------:R-:W-:Y:S01]  /*11d0*/  LOP3.LUT R14, R14, 0xfffffff8, RZ, 0xc0, !PT ;  /* 0xfffffff80e0e7812 */ /* 0x000fe200078ec0ff */
[----:B------:R-:W-:Y:S01]  /*11e0*/  VIADD R33, R192, 0x40 ;  /* 0x00000040c0217836 */ /* 0x000fe20000000000 */
[----:B------:R-:W-:Y:S01]  /*11f0*/  SHF.R.S32.HI R13, RZ, 0x1f, R206 ;  /* 0x0000001fff0d7819 */ /* 0x000fe200000114ce */
[----:B------:R1:W-:Y:S01]  /*1200*/  STL [R1+0x8], R7 ;  /* 0x0000080701007387 */ /* 0x0003e20000100800 */
[----:B------:R-:W-:Y:S01]  /*1210*/  SHF.L.U64.HI R8, R208, 0x1, R11 ;  /* 0x00000001d0087819 */ /* 0x000fe2000001020b */
[----:B------:R-:W-:Y:S01]  /*1220*/  IMAD.IADD R191, R189, 0x1, -R14 ;  /* 0x00000001bdbf7824 */ /* 0x000fe200078e0a0e */
[----:B------:R-:W-:Y:S01]  /*1230*/  SHF.R.S32.HI R12, RZ, 0x1f, R205 ;  /* 0x0000001fff0c7819 */ /* 0x000fe200000114cd */
[C---:B------:R-:W-:Y:S01]  /*1240*/  VIADD R31, R192.reuse, 0xc0 ;  /* 0x000000c0c01f7836 */ /* 0x040fe20000000000 */
[----:B------:R-:W-:Y:S01]  /*1250*/  SHF.R.S32.HI R15, RZ, 0x1f, R204 ;  /* 0x0000001fff0f7819 */ /* 0x000fe200000114cc */
[----:B------:R2:W-:Y:S01]  /*1260*/  STL [R1+0xc], R8 ;  /* 0x00000c0801007387 */ /* 0x0005e20000100800 */
[----:B0-----:R-:W-:Y:S01]  /*1270*/  SHF.L.U64.HI R4, R207, 0x1, R10 ;  /* 0x00000001cf047819 */ /* 0x001fe2000001020a */
[C---:B------:R-:W-:Y:S01]  /*1280*/  VIADD R30, R192.reuse, 0x100 ;  /* 0x00000100c01e7836 */ /* 0x040fe20000000000 */
[----:B------:R-:W-:Y:S01]  /*1290*/  SHF.R.S32.HI R14, RZ, 0x1f, R203 ;  /* 0x0000001fff0e7819 */ /* 0x000fe200000114cb */
[----:B------:R-:W-:Y:S01]  /*12a0*/  VIADD R28, R192, 0x180 ;  /* 0x00000180c01c7836 */ /* 0x000fe20000000000 */
[----:B-1----:R-:W-:Y:S01]  /*12b0*/  SHF.L.U64.HI R7, R206, 0x1, R13 ;  /* 0x00000001ce077819 */ /* 0x002fe2000001020d */
[----:B------:R0:W-:Y:S01]  /*12c0*/  STL [R1+0x10], R4 ;  /* 0x0000100401007387 */ /* 0x0001e20000100800 */
[----:B------:R-:W-:Y:S01]  /*12d0*/  SHF.R.S32.HI R21, RZ, 0x1f, R202 ;  /* 0x0000001fff157819 */ /* 0x000fe200000114ca */
[C---:B------:R-:W-:Y:S01]  /*12e0*/  VIADD R212, R18.reuse, 0x40 ;  /* 0x0000004012d47836 */ /* 0x040fe20000000000 */
[----:B------:R-:W-:Y:S01]  /*12f0*/  SHF.R.S32.HI R25, RZ, 0x1f, R216 ;  /* 0x0000001fff197819 */ /* 0x000fe200000114d8 */
[----:B------:R1:W-:Y:S01]  /*1300*/  STL [R1+0x14], R7 ;  /* 0x0000140701007387 */ /* 0x0003e20000100800 */
[----:B--2---:R-:W-:Y:S01]  /*1310*/  SHF.L.U64.HI R8, R205, 0x1, R12 ;  /* 0x00000001cd087819 */ /* 0x004fe2000001020c */
[C---:B------:R-:W-:Y:S01]  /*1320*/  VIADD R228, R225.reuse, 0x36400 ;  /* 0x00036400e1e47836 */ /* 0x040fe20000000000 */
[----:B------:R-:W-:Y:S01]  /*1330*/  SHF.R.S32.HI R16, RZ, 0x1f, R215 ;  /* 0x0000001fff107819 */ /* 0x000fe200000114d7 */
[----:B------:R-:W-:Y:S01]  /*1340*/  VIADD R22, R18, 0x20 ;  /* 0x0000002012167836 */ /* 0x000fe20000000000 */
[----:B------:R-:W-:Y:S01]  /*1350*/  SHF.R.S32.HI R27, RZ, 0x1f, R214 ;  /* 0x0000001fff1b7819 */ /* 0x000fe200000114d6 */
[----:B------:R2:W-:Y:S01]  /*1360*/  STL [R1+0x18], R8 ;  /* 0x0000180801007387 */ /* 0x0005e20000100800 */
[----:B0-----:R-:W-:Y:S01]  /*1370*/  SHF.L.U64.HI R4, R204, 0x1, R15 ;  /* 0x00000001cc047819 */ /* 0x001fe2000001020f */
[----:B------:R-:W-:Y:S01]  /*1380*/  VIADD R226, R225, 0x36440 ;  /* 0x00036440e1e27836 */ /* 0x000fe20000000000 */
[----:B------:R-:W-:Y:S01]  /*1390*/  LOP3.LUT R3, R5, R3, R24, 0xf6, !PT ;  /* 0x0000000305037212 */ /* 0x000fe200078ef618 */
[----:B------:R-:W-:Y:S01]  /*13a0*/  IMAD.SHL.U32 R186, R186, 0x4, RZ ;  /* 0x00000004baba7824 */ /* 0x000fe200078e00ff */
[----:B-1----:R-:W-:Y:S01]  /*13b0*/  SHF.L.U64.HI R7, R203, 0x1, R14 ;  /* 0x00000001cb077819 */ /* 0x002fe2000001020e */
[----:B------:R0:W-:Y:S01]  /*13c0*/  STL [R1+0x1c], R4 ;  /* 0x00001c0401007387 */ /* 0x0001e20000100800 */
[----:B------:R-:W-:Y:S01]  /*13d0*/  SHF.L.U64.HI R5, R214, 0x1, R27 ;  /* 0x00000001d6057819 */ /* 0x000fe2000001021b */
[----:B------:R-:W-:Y:S01]  /*13e0*/  @P2 VIADD R226, R228, 0xffffffc0 ;  /* 0xffffffc0e4e22836 */ /* 0x000fe20000000000 */
[----:B------:R-:W-:Y:S01]  /*13f0*/  SHF.R.S32.HI R32, RZ, 0x1f, R32 ;  /* 0x0000001fff207819 */ /* 0x000fe20000011420 */
[----:B------:R1:W-:Y:S01]  /*1400*/  STL [R1+0x20], R7 ;  /* 0x0000200701007387 */ /* 0x0003e20000100800 */
[----:B--2---:R-:W-:Y:S01]  /*1410*/  SHF.L.U64.HI R8, R202, 0x1, R21 ;  /* 0x00000001ca087819 */ /* 0x004fe20000010215 */
[----:B------:R-:W-:Y:S01]  /*1420*/  VIADD R194, R186, 0x10 ;  /* 0x00000010bac27836 */ /* 0x000fe20000000000 */
[----:B------:R-:W-:-:S02]  /*1430*/  SHF.R.S32.HI R29, RZ, 0x1f, R29 ;  /* 0x0000001fff1d7819 */ /* 0x000fc4000001141d */
[----:B------:R-:W-:Y:S01]  /*1440*/  SHF.R.S32.HI R33, RZ, 0x1f, R33 ;  /* 0x0000001fff217819 */ /* 0x000fe20000011421 */
[----:B0-----:R-:W-:Y:S01]  /*1450*/  IMAD.SHL.U32 R4, R6, 0x2, RZ ;  /* 0x0000000206047824 */ /* 0x001fe200078e00ff */
[----:B------:R-:W-:Y:S01]  /*1460*/  STL [R1+0x24], R8 ;  /* 0x0000240801007387 */ /* 0x000fe20000100800 */
[----:B------:R-:W-:Y:S02]  /*1470*/  SHF.L.U64.HI R6, R215, 0x1, R16 ;  /* 0x00000001d7067819 */ /* 0x000fe40000010210 */
[----:B-1----:R-:W-:Y:S01]  /*1480*/  SHF.L.U64.HI R7, R216, 0x1, R25 ;  /* 0x00000001d8077819 */ /* 0x002fe20000010219 */
[----:B------:R-:W-:Y:S01]  /*1490*/  IMAD.IADD R223, R4, 0x1, R20 ;  /* 0x0000000104df7824 */ /* 0x000fe200078e0214 */
[----:B------:R-:W-:Y:S02]  /*14a0*/  SHF.R.S32.HI R31, RZ, 0x1f, R31 ;  /* 0x0000001fff1f7819 */ /* 0x000fe4000001141f */
[----:B------:R-:W-:Y:S01]  /*14b0*/  SHF.R.S32.HI R30, RZ, 0x1f, R30 ;  /* 0x0000001fff1e7819 */ /* 0x000fe2000001141e */
[----:B------:R-:W-:Y:S01]  /*14c0*/  STL [R1+0x28], R7 ;  /* 0x0000280701007387 */ /* 0x000fe20000100800 */
[C---:B------:R-:W-:Y:S01]  /*14d0*/  VIADD R38, R223.reuse, 0x10 ;  /* 0x00000010df267836 */ /* 0x040fe20000000000 */
[----:B------:R-:W-:Y:S01]  /*14e0*/  SHF.R.S32.HI R28, RZ, 0x1f, R28 ;  /* 0x0000001fff1c7819 */ /* 0x000fe2000001141c */
[C---:B------:R-:W-:Y:S01]  /*14f0*/  VIADD R35, R223.reuse, 0x28 ;  /* 0x00000028df237836 */ /* 0x040fe20000000000 */
[----:B------:R0:W-:Y:S01]  /*1500*/  STL [R1+0x58], R4 ;  /* 0x0000580401007387 */ /* 0x0001e20000100800 */
[----:B------:R-:W-:Y:S01]  /*1510*/  VIADD R32, R223, 0x40 ;  /* 0x00000040df207836 */ /* 0x000fe20000000000 */
[----:B------:R-:W-:Y:S01]  /*1520*/  SEL R227, R227, 0xffffffe0, !P1 ;  /* 0xffffffe0e3e37807 */ /* 0x000fe20004800000 */
[C---:B------:R-:W-:Y:S01]  /*1530*/  VIADD R29, R223.reuse, 0x58 ;  /* 0x00000058df1d7836 */ /* 0x040fe20000000000 */
[----:B------:R-:W-:Y:S01]  /*1540*/  STL [R1+0x2c], R6 ;  /* 0x00002c0601007387 */ /* 0x000fe20000100800 */
[C---:B------:R-:W-:Y:S01]  /*1550*/  VIADD R26, R223.reuse, 0x70 ;  /* 0x00000070df1a7836 */ /* 0x040fe20000000000 */
[----:B------:R-:W-:Y:S01]  /*1560*/  SHF.R.S32.HI R229, RZ, 0x1f, R212 ;  /* 0x0000001fffe57819 */ /* 0x000fe200000114d4 */
[C---:B------:R-:W-:Y:S01]  /*1570*/  VIADD R21, R223.reuse, 0x88 ;  /* 0x00000088df157836 */ /* 0x040fe20000000000 */
[----:B------:R1:W-:Y:S01]  /*1580*/  STL [R1+0x30], R5 ;  /* 0x0000300501007387 */ /* 0x0003e20000100800 */
[----:B------:R-:W-:Y:S01]  /*1590*/  VIADD R15, R223, 0xa0 ;  /* 0x000000a0df0f7836 */ /* 0x000fe20000000000 */
[----:B------:R-:W-:Y:S01]  /*15a0*/  SHF.R.S32.HI R19, RZ, 0x1f, R18 ;  /* 0x0000001fff137819 */ /* 0x000fe20000011412 */
[----:B0-----:R-:W-:Y:S01]  /*15b0*/  IMAD R4, R3, 0x2, R2 ;  /* 0x0000000203047824 */ /* 0x001fe200078e0202 */
[----:B------:R-:W-:Y:S01]  /*15c0*/  SHF.R.S32.HI R3, RZ, 0x1f, R223 ;  /* 0x0000001fff037819 */ /* 0x000fe200000114df */
[C---:B------:R-:W-:Y:S01]  /*15d0*/  VIADD R12, R223.reuse, 0xb8 ;  /* 0x000000b8df0c7836 */ /* 0x040fe20000000000 */
[----:B------:R-:W-:Y:S01]  /*15e0*/  SHF.R.S32.HI R193, RZ, 0x1f, R22 ;  /* 0x0000001fffc17819 */ /* 0x000fe20000011416 */
[C---:B------:R-:W-:Y:S01]  /*15f0*/  VIADD R8, R223.reuse, 0xd0 ;  /* 0x000000d0df087836 */ /* 0x040fe20000000000 */
[----:B------:R-:W-:Y:S01]  /*1600*/  STL [R1+0x5c], R4 ;  /* 0x00005c0401007387 */ /* 0x000fe20000100800 */
[C---:B------:R-:W-:Y:S01]  /*1610*/  VIADD R39, R223.reuse, 0x8 ;  /* 0x00000008df277836 */ /* 0x040fe20000000000 */
[----:B------:R-:W-:Y:S01]  /*1620*/  SHF.L.U64.HI R229, R212, 0x1, R229 ;  /* 0x00000001d4e57819 */ /* 0x000fe200000102e5 */
[C---:B-1----:R-:W-:Y:S01]  /*1630*/  VIADD R5, R223.reuse, 0xe8 ;  /* 0x000000e8df057836 */ /* 0x042fe20000000000 */
[----:B------:R0:W-:Y:S01]  /*1640*/  STL [R1+0x60], R0 ;  /* 0x0000600001007387 */ /* 0x0001e20000100800 */
[C---:B------:R-:W-:Y:S01]  /*1650*/  VIADD R37, R223.reuse, 0x18 ;  /* 0x00000018df257836 */ /* 0x040fe20000000000 */
[----:B------:R-:W-:Y:S01]  /*1660*/  SHF.R.S32.HI R39, RZ, 0x1f, R39 ;  /* 0x0000001fff277819 */ /* 0x000fe20000011427 */
[----:B------:R-:W-:-:S02]  /*1670*/  VIADD R36, R223, 0x20 ;  /* 0x00000020df247836 */ /* 0x000fc40000000000 */
        /* <DEDUP_REMOVED lines=36> */
[----:B------:R-:W-:Y:S01]  /*18c0*/  IMAD.IADD R228, R228, 0x1, R227 ;  /* 0x00000001e4e47824 */ /* 0x000fe200078e02e3 */
        /* <DEDUP_REMOVED lines=12> */
[----:B------:R-:W-:-:S07]  /*1990*/  SHF.R.S32.HI R0, RZ, 0x1f, R3 ;  /* 0x0000001fff007819 */ /* 0x000fce0000011403 */
.L_x_4584:
[----:B01-34-:R-:W0:Y:S01]  /*19a0*/  LDC.64 R4, c[0x0][0xd88] ;  /* 0x00036200ff047b82 */ /* 0x01be220000000a00 */
[----:B------:R-:W-:Y:S01]  /*19b0*/  ULDC.64 UR4, c[0x0][0xb20] ;  /* 0x0002c80000047ab9 */ /* 0x000fe20000000a00 */
[----:B------:R-:W-:Y:S01]  /*19c0*/  ULDC.64 UR8, c[0x0][0xb10] ;  /* 0x0002c40000087ab9 */ /* 0x000fe20000000a00 */
[----:B------:R-:W-:Y:S01]  /*19d0*/  ULDC.64 UR6, c[0x0][0xb00] ;  /* 0x0002c00000067ab9 */ /* 0x000fe20000000a00 */
[----:B0-----:R-:W-:-:S05]  /*19e0*/  IMAD.WIDE R4, R87, 0x4, R4 ;  /* 0x0000000457047825 */ /* 0x001fca00078e0204 */
[----:B--2---:R-:W2:Y:S01]  /*19f0*/  LDG.E R26, desc[UR42][R4.64] ;  /* 0x0000002a041a7981 */ /* 0x004ea2000c1e1900 */
[----:B------:R-:W-:Y:S01]  /*1a00*/  ISETP.NE.U32.AND P2, PT, RZ, UR4, PT ;  /* 0x00000004ff007c0c */ /* 0x000fe2000bf45070 */
[----:B------:R-:W-:Y:S01]  /*1a10*/  IMAD.MOV.U32 R8, RZ, RZ, RZ ;  /* 0x000000ffff087224 */ /* 0x000fe200078e00ff */
[----:B------:R-:W-:Y:S01]  /*1a20*/  ISETP.NE.U32.AND P1, PT, RZ, UR8, PT ;  /* 0x00000008ff007c0c */ /* 0x000fe2000bf25070 */
[----:B------:R-:W-:Y:S01]  /*1a30*/  IMAD.MOV.U32 R24, RZ, RZ, RZ ;  /* 0x000000ffff187224 */ /* 0x000fe200078e00ff */
[----:B------:R-:W-:Y:S02]  /*1a40*/  ISETP.NE.AND.EX P2, PT, RZ, UR5, PT, P2 ;  /* 0x00000005ff007c0c */ /* 0x000fe4000bf45320 */
[----:B------:R-:W-:Y:S02]  /*1a50*/  ISETP.NE.AND.EX P1, PT, RZ, UR9, PT, P1 ;  /* 0x00000009ff007c0c */ /* 0x000fe4000bf25310 */
[----:B------:R-:W-:-:S04]  /*1a60*/  ISETP.NE.U32.AND P0, PT, RZ, UR6, PT ;  /* 0x00000006ff007c0c */ /* 0x000fc8000bf05070 */
[----:B------:R-:W-:Y:S02]  /*1a70*/  ISETP.NE.AND.EX P0, PT, RZ, UR7, PT, P0 ;  /* 0x00000007ff007c0c */ /* 0x000fe4000bf05300 */
[----:B--2---:R-:W-:Y:S01]  /*1a80*/  SHF.R.S32.HI R0, RZ, 0x1f, R26 ;  /* 0x0000001fff007819 */ /* 0x004fe2000001141a */
[C---:B------:R-:W-:Y:S02]  /*1a90*/  IMAD.SHL.U32 R28, R26.reuse, 0x4, RZ ;  /* 0x000000041a1c7824 */ /* 0x040fe400078e00ff */
[C---:B------:R-:W-:Y:S01]  /*1aa0*/  @P2 LEA R6, P3, R26.reuse, UR4, 0x2 ;  /* 0x000000041a062c11 */ /* 0x040fe2000f8610ff */
[----:B------:R-:W-:Y:S01]  /*1ab0*/  STL [R1+0x34], R26 ;  /* 0x0000341a01007387 */ /* 0x000fe20000100800 */
[C-C-:B------:R-:W-:Y:S02]  /*1ac0*/  SHF.L.U64.HI R27, R26.reuse, 0x2, R0.reuse ;  /* 0x000000021a1b7819 */ /* 0x140fe40000010200 */
[----:B------:R-:W-:Y:S01]  /*1ad0*/  @P2 LEA.HI.X R7, R26, UR5, R0, 0x2, P3 ;  /* 0x000000051a072c11 */ /* 0x000fe200098f1400 */
[----:B------:R-:W-:Y:S01]  /*1ae0*/  ULDC UR4, c[0x0][0x288] ;  /* 0x0000a20000047ab9 */ /* 0x000fe20000000800 */
[C---:B------:R-:W-:Y:S01]  /*1af0*/  IADD3 R4, P4, R28.reuse, UR6, RZ ;  /* 0x000000061c047c10 */ /* 0x040fe2000ff9e0ff */
[----:B------:R0:W-:Y:S04]  /*1b00*/  STL [R1+0x50], R0 ;  /* 0x0000500001007387 */ /* 0x0001e80000100800 */
[----:B------:R1:W5:Y:S01]  /*1b10*/  @P2 LDG.E R8, desc[UR42][R6.64] ;  /* 0x0000002a06082981 */ /* 0x000362000c1e1900 */
[----:B------:R-:W-:Y:S01]  /*1b20*/  IMAD.U32 R87, RZ, RZ, UR4 ;  /* 0x00000004ff577e24 */ /* 0x000fe2000f8e00ff */
[----:B------:R-:W-:Y:S01]  /*1b30*/  IADD3.X R5, R27, UR7, RZ, P4, !PT ;  /* 0x000000071b057c10 */ /* 0x000fe2000a7fe4ff */
[----:B------:R-:W-:Y:S01]  /*1b40*/  ULDC.64 UR4, c[0x0][0x418] ;  /* 0x0001060000047ab9 */ /* 0x000fe20000000a00 */
[----:B------:R2:W-:Y:S04]  /*1b50*/  STL [R1+0x3c], R28 ;  /* 0x00003c1c01007387 */ /* 0x0005e80000100800 */
[----:B------:R2:W5:Y:S01]  /*1b60*/  @P0 LDG.E R24, desc[UR42][R4.64] ;  /* 0x0000002a04180981 */ /* 0x000562000c1e1900 */
[----:B-1----:R-:W-:-:S03]  /*1b70*/  @P1 IADD3 R6, P2, R28, UR8, RZ ;  /* 0x000000081c061c10 */ /* 0x002fc6000ff5e0ff */
[----:B------:R2:W-:Y:S01]  /*1b80*/  STL [R1+0x40], R27 ;  /* 0x0000401b01007387 */ /* 0x0005e20000100800 */
[----:B------:R-:W-:Y:S01]  /*1b90*/  @P1 IADD3.X R7, R27, UR9, RZ, P2, !PT ;  /* 0x000000091b071c10 */ /* 0x000fe200097fe4ff */
[----:B------:R-:W-:Y:S02]  /*1ba0*/  UISETP.NE.U32.AND UP0, UPT, UR4, URZ, UPT ;  /* 0x0000003f0400728c */ /* 0x000fe4000bf05070 */
[----:B------:R2:W-:Y:S01]  /*1bb0*/  STL [R1+0x44], R85 ;  /* 0x0000445501007387 */ /* 0x0005e20000100800 */
[----:B------:R-:W-:Y:S01]  /*1bc0*/  ULDC.64 UR8, c[0x0][0xb18] ;  /* 0x0002c60000087ab9 */ /* 0x000fe20000000a00 */
[----:B------:R-:W-:Y:S02]  /*1bd0*/  ULDC UR4, c[0x0][0x424] ;  /* 0x0001090000047ab9 */ /* 0x000fe40000000800 */
[----:B------:R2:W5:Y:S01]  /*1be0*/  @P1 LDG.E R87, desc[UR42][R6.64] ;  /* 0x0000002a06571981 */ /* 0x000562000c1e1900 */
[----:B------:R-:W-:Y:S01]  /*1bf0*/  UISETP.NE.AND.EX UP0, UPT, UR5, URZ, UPT, UP0 ;  /* 0x0000003f0500728c */ /* 0x000fe2000bf05300 */
[----:B------:R-:W-:-:S02]  /*1c00*/  LOP3.LUT R3, R86, 0xff000000, RZ, 0xc0, !PT ;  /* 0xff00000056037812 */ /* 0x000fc400078ec0ff */
[----:B------:R-:W-:Y:S01]  /*1c10*/  ISETP.NE.U32.AND P2, PT, RZ, UR8, PT ;  /* 0x00000008ff007c0c */ /* 0x000fe2000bf45070 */
[----:B------:R-:W-:Y:S01]  /*1c20*/  USEL UR4, UR4, 0x1, UP0 ;  /* 0x0000000104047887 */ /* 0x000fe20008000000 */
[----:B------:R-:W-:Y:S01]  /*1c30*/  ULDC UR5, c[0x0][0x2f0] ;  /* 0x0000bc0000057ab9 */ /* 0x000fe20000000800 */
[----:B0-----:R-:W-:Y:S02]  /*1c40*/  LOP3.LUT R0, R86, 0xff0000, RZ, 0xc0, !PT ;  /* 0x00ff000056007812 */ /* 0x001fe400078ec0ff */
[----:B------:R-:W-:Y:S01]  /*1c50*/  UIMAD UR4, UR4, UR5, URZ ;  /* 0x00000005040472a4 */ /* 0x000fe2000f8e023f */
[----:B------:R-:W-:Y:S02]  /*1c60*/  SHF.R.U32.HI R3, RZ, 0x8, R3 ;  /* 0x00000008ff037819 */ /* 0x000fe40000011603 */
[----:B------:R-:W-:Y:S01]  /*1c70*/  ISETP.NE.AND.EX P2, PT, RZ, UR9, PT, P2 ;  /* 0x00000009ff007c0c */ /* 0x000fe2000bf45320 */
[----:B------:R-:W-:Y:S01]  /*1c80*/  ULDC UR5, c[0x0][0x348] ;  /* 0x0000d20000057ab9 */ /* 0x000fe20000000800 */
[----:B------:R-:W-:-:S02]  /*1c90*/  LEA.HI R9, R0, R3, RZ, 0x10 ;  /* 0x0000000300097211 */ /* 0x000fc400078f80ff */
[----:B------:R-:W-:Y:S01]  /*1ca0*/  LOP3.LUT R184, R86, 0xffff, RZ, 0xc0, !PT ;  /* 0x0000ffff56b87812 */ /* 0x000fe200078ec0ff */
[----:B--2---:R-:W-:Y:S08]  /*1cb0*/  @P1 BRA `(.L_x_4455) ;  /* 0x0000000000241947 */ /* 0x004ff00003800000 */
        /* <DEDUP_REMOVED lines=9> */
.L_x_4455:
[----:B------:R-:W-:Y:S02]  /*1d50*/  IMAD.U32 R36, RZ, RZ, UR5 ;  /* 0x00000005ff247e24 */ /* 0x000fe4000f8e00ff */
[----:B------:R-:W-:Y:S01]  /*1d60*/  IMAD.U32 R25, RZ, RZ, UR4 ;  /* 0x00000004ff197e24 */ /* 0x000fe2000f8e00ff */
[----:B------:R-:W-:Y:S06]  /*1d70*/  @!P2 BRA `(.L_x_4456) ;  /* 0x000000000010a947 */ /* 0x000fec0003800000 */
[----:B------:R-:W-:-:S04]  /*1d80*/  IADD3 R4, P0, R28, UR8, RZ ;  /* 0x000000081c047c10 */ /* 0x000fc8000ff1e0ff */
[----:B------:R-:W-:-:S05]  /*1d90*/  IADD3.X R5, R27, UR9, RZ, P0, !PT ;  /* 0x000000091b057c10 */ /* 0x000fca00087fe4ff */
[----:B------:R0:W5:Y:S01]  /*1da0*/  LDG.E R25, desc[UR42][R4.64] ;  /* 0x0000002a04197981 */ /* 0x000162000c1e1900 */
[----:B------:R-:W-:Y:S05]  /*1db0*/  BRA `(.L_x_4457) ;  /* 0x0000000000107947 */ /* 0x000fea0003800000 */
.L_x_4456:
[----:B------:R-:W-:Y:S05]  /*1dc0*/  @!P0 BRA `(.L_x_4457) ;  /* 0x00000000000c8947 */ /* 0x000fea0003800000 */
[----:B------:R-:W2:Y:S04]  /*1dd0*/  LDG.E R0, desc[UR42][R4.64] ;  /* 0x0000002a04007981 */ /* 0x000ea8000c1e1900 */
[----:B------:R-:W2:Y:S02]  /*1de0*/  LDG.E R25, desc[UR42][R4.64+0x4] ;  /* 0x0000042a04197981 */ /* 0x000ea4000c1e1900 */
[----:B--2---:R-:W-:-:S07]  /*1df0*/  IMAD.IADD R25, R25, 0x1, -R0 ;  /* 0x0000000119197824 */ /* 0x004fce00078e0a00 */
.L_x_4457:
        /* <DEDUP_REMOVED lines=60> */
.L_x_4459:
[----:B------:R-:W-:Y:S05]  /*21c0*/  BSYNC B0 ;  /* 0x0000000000007941 */ /* 0x000fea0003800000 */
.L_x_4458:
        /* <DEDUP_REMOVED lines=36> */
.L_x_4462:
[----:B------:R-:W-:Y:S05]  /*2410*/  BSYNC B6 ;  /* 0x0000000000067941 */ /* 0x000fea0003800000 */
.L_x_4461:
        /* <DEDUP_REMOVED lines=20> */
.L_x_4464:
[----:B------:R-:W-:Y:S05]  /*2560*/  BSYNC B6 ;  /* 0x0000000000067941 */ /* 0x000fea0003800000 */
.L_x_4463:
        /* <DEDUP_REMOVED lines=18> */
[----:B------:R-:W-:Y:S02]  /*2690*/  SHF.L.U64.HI R39, R40, 0x6, R41 ;  /* 0x0000000628277819 */ /* 0x000fe40000010229 */
[C---:B--2---:R-:W-:Y:S01]  /*26a0*/  ISETP.GE.AND P0, PT, R18.reuse, R45, PT ;  /* 0x0000002d1200720c */ /* 0x044fe20003f06270 */
[----:B0-----:R-:W-:Y:S01]  /*26b0*/  VIADD R8, R3, 0xffffff80 ;  /* 0xffffff8003087836 */ /* 0x001fe20000000000 */
[----:B------:R-:W-:Y:S01]  /*26c0*/  ISETP.GE.AND P2, PT, R18, UR4, PT ;  /* 0x0000000412007c0c */ /* 0x000fe2000bf46270 */
[----:B------:R-:W-:Y:S01]  /*26d0*/  IMAD.WIDE.U32 R28, R189, R40, R18 ;  /* 0x00000028bd1c7225 */ /* 0x000fe200078e0012 */
[----:B----4-:R-:W0:Y:S01]  /*26e0*/  LDC.64 R4, c[0x0][0x408] ;  /* 0x00010200ff047b82 */ /* 0x010e220000000a00 */
[----:B------:R-:W-:-:S02]  /*26f0*/  SHF.R.U32.HI R42, RZ, 0x3, R38 ;  /* 0x00000003ff2a7819 */ /* 0x000fc40000011626 */
[----:B------:R-:W-:Y:S02]  /*2700*/  SHF.R.S32.HI R3, RZ, 0x1f, R8 ;  /* 0x0000001fff037819 */ /* 0x000fe40000011408 */
[----:B------:R-:W-:Y:S02]  /*2710*/  ISETP.GE.AND P1, PT, R22, UR4, PT ;  /* 0x0000000416007c0c */ /* 0x000fe4000bf26270 */
[----:B------:R-:W-:Y:S01]  /*2720*/  LEA.HI R9, R3, R8, RZ, 0x2 ;  /* 0x0000000803097211 */ /* 0x000fe200078f10ff */
[----:B------:R-:W-:Y:S01]  /*2730*/  IMAD.IADD R3, R24, 0x1, R25 ;  /* 0x0000000118037824 */ /* 0x000fe200078e0219 */
[----:B------:R-:W-:Y:S02]  /*2740*/  LOP3.LUT R16, R16, 0xfffffffd, RZ, 0xc0, !PT ;  /* 0xfffffffd10107812 */ /* 0x000fe400078ec0ff */
[----:B------:R-:W-:Y:S01]  /*2750*/  LOP3.LUT R11, R9, 0xfffffffc, RZ, 0xc0, !PT ;  /* 0xfffffffc090b7812 */ /* 0x000fe200078ec0ff */
[----:B------:R-:W-:Y:S01]  /*2760*/  IMAD R9, R189, R41, R6 ;  /* 0x00000029bd097224 */ /* 0x000fe200078e0206 */
[----:B------:R-:W-:-:S03]  /*2770*/  @P2 LOP3.LUT R16, R16, 0x2, RZ, 0xfc, !PT ;  /* 0x0000000210102812 */ /* 0x000fc600078efcff */
[----:B------:R-:W-:Y:S01]  /*2780*/  IMAD.IADD R21, R21, 0x1, R9 ;  /* 0x0000000115157824 */ /* 0x000fe200078e0209 */
[----:B---3--:R-:W-:Y:S01]  /*2790*/  SHF.R.U32.HI R12, RZ, 0x7, R12 ;  /* 0x00000007ff0c7819 */ /* 0x008fe2000001160c */
[----:B------:R-:W-:Y:S01]  /*27a0*/  IMAD.IADD R29, R9, 0x1, R29 ;  /* 0x00000001091d7824 */ /* 0x000fe200078e021d */
[----:B-----5:R-:W-:Y:S01]  /*27b0*/  SHF.R.S32.HI R9, RZ, 0x1f, R86 ;  /* 0x0000001fff097819 */ /* 0x020fe20000011456 */
[----:B------:R-:W-:Y:S01]  /*27c0*/  IMAD.IADD R10, R8, 0x1, -R11 ;  /* 0x00000001080a7824 */ /* 0x000fe200078e0a0b */
[----:B------:R-:W-:Y:S01]  /*27d0*/  LOP3.LUT R16, R16, 0xfffffffe, RZ, 0xc0, !PT ;  /* 0xfffffffe10107812 */ /* 0x000fe200078ec0ff */
[----:B------:R-:W-:-:S03]  /*27e0*/  IMAD.WIDE.U32 R20, R86, R40, R20 ;  /* 0x0000002856147225 */ /* 0x000fc600078e0014 */
[----:B------:R-:W-:Y:S01]  /*27f0*/  @P1 LOP3.LUT R16, R16, 0x1, RZ, 0xfc, !PT ;  /* 0x0000000110101812 */ /* 0x000fe200078efcff */
[----:B0-----:R-:W-:Y:S01]  /*2800*/  IMAD R6, R7, R4, RZ ;  /* 0x0000000407067224 */ /* 0x001fe200078e02ff */
[----:B------:R-:W-:Y:S01]  /*2810*/  SEL R7, R45, RZ, P0 ;  /* 0x000000ff2d077207 */ /* 0x000fe20000000000 */
[C---:B------:R-:W-:Y:S02]  /*2820*/  IMAD R8, R9.reuse, R40, RZ ;  /* 0x0000002809087224 */ /* 0x040fe400078e02ff */
[-C--:B------:R-:W-:Y:S02]  /*2830*/  IMAD R9, R9, R4.reuse, RZ ;  /* 0x0000000409097224 */ /* 0x080fe400078e02ff */
[----:B------:R-:W-:Y:S02]  /*2840*/  IMAD.IADD R7, R18, 0x1, R7 ;  /* 0x0000000112077824 */ /* 0x000fe400078e0207 */
[----:B------:R-:W-:Y:S01]  /*2850*/  IMAD R49, R86, R41, R8 ;  /* 0x0000002956317224 */ /* 0x000fe200078e0208 */
[----:B------:R-:W-:Y:S01]  /*2860*/  SHF.L.U64.HI R41, R4, 0x6, R5 ;  /* 0x0000000604297819 */ /* 0x000fe20000010205 */
[CC--:B------:R-:W-:Y:S01]  /*2870*/  IMAD R11, R189.reuse, R5.reuse, R6 ;  /* 0x00000005bd0b7224 */ /* 0x0c0fe200078e0206 */
[----:B------:R-:W-:Y:S01]  /*2880*/  SHF.R.S32.HI R6, RZ, 0x1f, R7 ;  /* 0x0000001fff067819 */ /* 0x000fe20000011407 */
[----:B------:R-:W-:Y:S01]  /*2890*/  IMAD R9, R86, R5, R9 ;  /* 0x0000000556097224 */ /* 0x000fe200078e0209 */
[----:B------:R-:W-:Y:S01]  /*28a0*/  LOP3.LUT R5, R38, 0x18, R18, 0xf8, !PT ;  /* 0x0000001826057812 */ /* 0x000fe200078ef812 */
[----:B------:R-:W-:Y:S01]  /*28b0*/  IMAD.WIDE.U32 R30, R189, R4, R186 ;  /* 0x00000004bd1e7225 */ /* 0x000fe200078e00ba */
[----:B------:R-:W-:-:S02]  /*28c0*/  LEA.HI R37, R6, R7, RZ, 0x3 ;  /* 0x0000000706257211 */ /* 0x000fc400078f18ff */
[----:B------:R-:W-:Y:S01]  /*28d0*/  LOP3.LUT R5, R5, R42, RZ, 0x3c, !PT ;  /* 0x0000002a05057212 */ /* 0x000fe200078e3cff */
[----:B------:R-:W-:Y:S01]  /*28e0*/  IMAD.WIDE.U32 R32, R189, R4, R18 ;  /* 0x00000004bd207225 */ /* 0x000fe200078e0012 */
[----:B------:R-:W-:-:S03]  /*28f0*/  LOP3.LUT R51, R37, 0xfffffff8, RZ, 0xc0, !PT ;  /* 0xfffffff825337812 */ /* 0x000fc600078ec0ff */
[----:B------:R-:W-:Y:S01]  /*2900*/  IMAD R46, R224, 0x200, R5 ;  /* 0x00000200e02e7824 */ /* 0x000fe200078e0205 */
[----:B------:R-:W-:Y:S01]  /*2910*/  LOP3.LUT R5, R38, 0x38, R37, 0xf8, !PT ;  /* 0x0000003826057812 */ /* 0x000fe200078ef825 */
[----:B------:R-:W-:Y:S01]  /*2920*/  IMAD.IADD R31, R31, 0x1, R11 ;  /* 0x000000011f1f7824 */ /* 0x000fe200078e020b */
[----:B------:R-:W-:Y:S01]  /*2930*/  SHF.R.S32.HI R54, RZ, 0x1f, R51 ;  /* 0x0000001fff367819 */ /* 0x000fe20000011433 */
[----:B------:R-:W-:Y:S01]  /*2940*/  IMAD.IADD R33, R11, 0x1, R33 ;  /* 0x000000010b217824 */ /* 0x000fe200078e0221 */
[----:B------:R-:W-:Y:S01]  /*2950*/  LOP3.LUT R5, R5, R42, RZ, 0x3c, !PT ;  /* 0x0000002a05057212 */ /* 0x000fe200078e3cff */
[----:B------:R-:W-:-:S04]  /*2960*/  IMAD.WIDE.U32 R28, R86, R40, R28 ;  /* 0x00000028561c7225 */ /* 0x000fc800078e001c */
[----:B------:R-:W-:-:S04]  /*2970*/  IMAD.WIDE.U32 R30, R86, R4, R30 ;  /* 0x00000004561e7225 */ /* 0x000fc800078e001e */
[----:B------:R-:W-:-:S04]  /*2980*/  IMAD.WIDE.U32 R32, R86, R4, R32 ;  /* 0x0000000456207225 */ /* 0x000fc800078e0020 */
[----:B------:R-:W-:Y:S02]  /*2990*/  IMAD.IADD R48, R21, 0x1, R49 ;  /* 0x0000000115307824 */ /* 0x000fe400078e0231 */
[----:B------:R-:W-:Y:S02]  /*29a0*/  IMAD.SHL.U32 R40, R40, 0x40, RZ ;  /* 0x0000004028287824 */ /* 0x000fe400078e00ff */
[----:B------:R-:W-:Y:S02]  /*29b0*/  IMAD.SHL.U32 R43, R4, 0x40, RZ ;  /* 0x00000040042b7824 */ /* 0x000fe400078e00ff */
[----:B------:R-:W-:Y:S02]  /*29c0*/  VIADD R44, R12, 0x8 ;  /* 0x000000080c2c7836 */ /* 0x000fe40000000000 */
[----:B------:R-:W-:Y:S02]  /*29d0*/  IMAD.SHL.U32 R45, R45, 0x2, RZ ;  /* 0x000000022d2d7824 */ /* 0x000fe400078e00ff */
[----:B------:R-:W-:-:S02]  /*29e0*/  IMAD R47, R10, 0x40, R189 ;  /* 0x000000400a2f7824 */ /* 0x000fc400078e02bd */
[----:B------:R-:W-:Y:S02]  /*29f0*/  IMAD.IADD R49, R49, 0x1, R29 ;  /* 0x0000000131317824 */ /* 0x000fe400078e021d */
[----:B------:R-:W-:Y:S02]  /*2a00*/  IMAD.IADD R50, R31, 0x1, R9 ;  /* 0x000000011f327824 */ /* 0x000fe400078e0209 */
[----:B------:R-:W-:Y:S02]  /*2a10*/  IMAD.IADD R52, R9, 0x1, R33 ;  /* 0x0000000109347824 */ /* 0x000fe400078e0221 */
[----:B------:R-:W-:Y:S01]  /*2a20*/  IMAD R55, R224, 0x200, R5 ;  /* 0x00000200e0377824 */ /* 0x000fe200078e0205 */
[----:B------:R-:W-:-:S07]  /*2a30*/  SHF.R.S32.HI R53, RZ, 0x1f, R0 ;  /* 0x0000001fff357819 */ /* 0x000fce0000011400 */
.L_x_4497:
        /* <DEDUP_REMOVED lines=24> */
[----:B------:R-:W-:Y:S02]  /*2bc0*/  IMAD.MOV R7, RZ, RZ, -R8 ;  /* 0x000000ffff077224 */ /* 0x000fe400078e0a08 */
[----:B------:R-:W-:Y:S01]  /*2bd0*/  IMAD.SHL.U32 R64, R23, 0x1000, RZ ;  /* 0x0000100017407824 */ /* 0x000fe200078e00ff */
[----:B------:R-:W-:Y:S05]  /*2be0*/  YIELD ;  /* 0x0000000000007946 */ /* 0x000fea0003800000 */
[----:B------:R-:W-:Y:S01]  /*2bf0*/  IMAD R60, R60, R7, R12 ;  /* 0x000000073c3c7224 */ /* 0x000fe200078e020c */
[----:B------:R-:W-:Y:S01]  /*2c00*/  BSSY B0, `(.L_x_4465) ;  /* 0x00001b4000007945 */ /* 0x000fe20003800000 */
[----:B------:R-:W-:Y:S01]  /*2c10*/  IMAD.IADD R7, R46, 0x1, R64 ;  /* 0x000000012e077824 */ /* 0x000fe200078e0240 */
[----:B------:R0:W5:Y:S01]  /*2c20*/  @!P1 LDG.E R59, desc[UR42][R4.64] ;  /* 0x0000002a043b9981 */ /* 0x000162000c1e1900 */
[----:B------:R-:W-:Y:S01]  /*2c30*/  ISETP.GT.AND P1, PT, R11, R35, PT ;  /* 0x000000230b00720c */ /* 0x000fe20003f24270 */
[----:B------:R-:W-:-:S02]  /*2c40*/  IMAD.MOV.U32 R34, RZ, RZ, R11 ;  /* 0x000000ffff227224 */ /* 0x000fc400078e000b */
[----:B------:R-:W-:Y:S01]  /*2c50*/  IMAD R10, R7, 0x2, R2 ;  /* 0x00000002070a7824 */ /* 0x000fe200078e0202 */
[----:B------:R-:W-:Y:S09]  /*2c60*/  @!P2 BRA `(.L_x_4466) ;  /* 0x0000001400e0a947 */ /* 0x000ff20003800000 */
        /* <DEDUP_REMOVED lines=35> */
[----:B------:R-:W-:Y:S01]  /*2ea0*/  IMAD R6, R41, R34, RZ ;  /* 0x0000002229067224 */ /* 0x000fe200078e02ff */
[----:B------:R-:W-:Y:S01]  /*2eb0*/  IADD3 R8, P3, R20, R4, RZ ;  /* 0x0000000414087210 */ /* 0x000fe20007f7e0ff */
[----:B------:R-:W-:Y:S01]  /*2ec0*/  IMAD.MOV.U32 R4, RZ, RZ, R30 ;  /* 0x000000ffff047224 */ /* 0x000fe200078e001e */
[----:B------:R-:W-:Y:S01]  /*2ed0*/  ULDC.64 UR6, c[0x0][0x400] ;  /* 0x0001000000067ab9 */ /* 0x000fe20000000a00 */
[----:B------:R-:W-:Y:S01]  /*2ee0*/  IMAD.MOV.U32 R5, RZ, RZ, R50 ;  /* 0x000000ffff057224 */ /* 0x000fe200078e0032 */
[----:B------:R-:W-:Y:S01]  /*2ef0*/  ULDC.64 UR4, c[0x0][0x3e8] ;  /* 0x0000fa0000047ab9 */ /* 0x000fe20000000a00 */
[-C--:B------:R-:W-:Y:S02]  /*2f00*/  IMAD R11, R12, R43.reuse, R6 ;  /* 0x0000002b0c0b7224 */ /* 0x080fe400078e0206 */
        /* <DEDUP_REMOVED lines=15> */
.L_x_4469:
[----:B------:R-:W-:Y:S05]  /*3000*/  BSYNC B1 ;  /* 0x0000000000017941 */ /* 0x000fea0003800000 */
.L_x_4468:
        /* <DEDUP_REMOVED lines=16> */
.L_x_4470:
[----:B------:R-:W-:Y:S01]  /*3110*/  IMAD R58, R23, 0x8, R2 ;  /* 0x00000008173a7824 */ /* 0x000fe200078e0202 */
[----:B------:R-:W-:Y:S01]  /*3120*/  SHF.L.U32 R65, R188, 0x1f, RZ ;  /* 0x0000001fbc417819 */ /* 0x000fe200000006ff */
[----:B------:R-:W-:Y:S03]  /*3130*/  BSSY B1, `(.L_x_4471) ;  /* 0x0000003000017945 */ /* 0x000fe60003800000 */
[----:B------:R-:W0:Y:S02]  /*3140*/  SYNCS.PHASECHK.TRANS64.TRYWAIT P4, [R58+URZ+0x38890], R65 ;  /* 0x038890413a0075a7 */ /* 0x000e24000808017f */
[----:B0-----:R-:W-:Y:S05]  /*3150*/  @!P4 BRA `(.L_x_4472) ;  /* 0x000001b80060c947 */ /* 0x001fea0003800000 */
.L_x_4719:
[----:B------:R-:W-:Y:S05]  /*3160*/  BSYNC B1 ;  /* 0x0000000000017941 */ /* 0x000fea0003800000 */
.L_x_4471:
[----:B------:R-:W-:-:S03]  /*3170*/  UMOV UR4, 0xffffffff ;  /* 0xffffffff00047882 */ /* 0x000fc60000000000 */
[----:B------:R-:W-:Y:S05]  /*3180*/  BRA.DIV UR4, `(.L_x_4473) ;  /* 0x000001ba04687947 */ /* 0x000fea000b800000 */
[----:B------:R1:W2:Y:S04]  /*3190*/  SHFL.IDX PT, R69, R13, RZ, 0x1c1f ;  /* 0x001c1fff0d457589 */ /* 0x0002a800000e0000 */
[----:B------:R1:W3:Y:S02]  /*31a0*/  SHFL.IDX PT, R14, R67, RZ, 0x1c1f ;  /* 0x001c1fff430e7589 */ /* 0x0002e400000e0000 */
.L_x_4723:
[----:B------:R-:W-:Y:S05]  /*31b0*/  @P2 BRA `(.L_x_4474) ;  /* 0x0000001400602947 */ /* 0x000fea0003800000 */
[----:B------:R-:W-:Y:S01]  /*31c0*/  LOP3.LUT P4, RZ, R16, 0x2, RZ, 0xc0, !PT ;  /* 0x0000000210ff7812 */ /* 0x000fe2000788c0ff */
[----:B------:R-:W-:-:S12]  /*31d0*/  BSSY B1, `(.L_x_4475) ;  /* 0x0000034000017945 */ /* 0x000fd80003800000 */
[----:B------:R-:W-:Y:S05]  /*31e0*/  @P4 BRA `(.L_x_4476) ;  /* 0x0000000000c84947 */ /* 0x000fea0003800000 */
[----:B------:R4:W0:Y:S01]  /*31f0*/  LDS.128 R4, [R10+0x22400] ;  /* 0x022400000a047984 */ /* 0x0008220000000c00 */
[----:B------:R-:W-:Y:S01]  /*3200*/  ISETP.GE.AND P2, PT, R186, R66, PT ;  /* 0x00000042ba00720c */ /* 0x000fe20003f46270 */
[----:B------:R-:W-:-:S12]  /*3210*/  BSSY B2, `(.L_x_4477) ;  /* 0x000002c000027945 */ /* 0x000fd80003800000 */
[----:B----4-:R-:W-:Y:S05]  /*3220*/  @P2 BRA `(.L_x_4478) ;  /* 0x0000000000a82947 */ /* 0x010fea0003800000 */
[----:B------:R-:W-:Y:S01]  /*3230*/  SHF.R.U64 R12, R56, 0x10, R57 ;  /* 0x00000010380c7819 */ /* 0x000fe20000001239 */
[--C-:B0-----:R-:W-:Y:S01]  /*3240*/  HADD2.F32 R10, -RZ, R5.reuse.H1_H1 ;  /* 0x30000005ff0a7230 */ /* 0x101fe20000004100 */
[----:B------:R-:W-:Y:S01]  /*3250*/  SHF.R.U64 R11, R26, 0x10, R27 ;  /* 0x000000101a0b7819 */ /* 0x000fe2000000121b */
[----:B------:R-:W-:Y:S02]  /*3260*/  HADD2.F32 R5, -RZ, R5.H0_H0 ;  /* 0x20000005ff057230 */ /* 0x000fe40000004100 */
[----:B------:R-:W-:Y:S02]  /*3270*/  HADD2.F32 R12, -RZ, R12.H0_H0 ;  /* 0x2000000cff0c7230 */ /* 0x000fe40000004100 */
[----:B------:R-:W-:-:S03]  /*3280*/  HADD2.F32 R11, -RZ, R11.H0_H0 ;  /* 0x2000000bff0b7230 */ /* 0x000fc60000004100 */
[CC--:B-1----:R-:W-:Y:S01]  /*3290*/  FMUL.FTZ R13, R5.reuse, R12.reuse ;  /* 0x0000000c050d7220 */ /* 0x0c2fe20000410000 */
[C---:B------:R-:W-:Y:S01]  /*32a0*/  FMUL.FTZ R26, R10.reuse, R12 ;  /* 0x0000000c0a1a7220 */ /* 0x040fe20000410000 */
[----:B------:R-:W-:Y:S02]  /*32b0*/  HADD2.F32 R12, -RZ, R7.H1_H1 ;  /* 0x30000007ff0c7230 */ /* 0x000fe40000004100 */
[-C--:B------:R-:W-:Y:S01]  /*32c0*/  FFMA.FTZ R10, R10, R11.reuse, R13 ;  /* 0x0000000b0a0a7223 */ /* 0x080fe2000001000d */
[----:B------:R-:W-:Y:S01]  /*32d0*/  SHF.R.U32.HI R13, RZ, 0x10, R57 ;  /* 0x00000010ff0d7819 */ /* 0x000fe20000011639 */
[----:B------:R-:W-:Y:S01]  /*32e0*/  FFMA.FTZ R5, R5, R11, -R26 ;  /* 0x0000000b05057223 */ /* 0x000fe2000001081a */
[----:B------:R-:W-:Y:S01]  /*32f0*/  SHF.R.U32.HI R26, RZ, 0x10, R27 ;  /* 0x00000010ff1a7819 */ /* 0x000fe2000001161b */
[----:B------:R-:W-:Y:S02]  /*3300*/  IMAD.MOV.U32 R11, RZ, RZ, R4 ;  /* 0x000000ffff0b7224 */ /* 0x000fe400078e0004 */
[----:B------:R-:W-:Y:S01]  /*3310*/  HADD2.F32 R13, -RZ, R13.H0_H0 ;  /* 0x2000000dff0d7230 */ /* 0x000fe20000004100 */
[----:B------:R-:W-:Y:S01]  /*3320*/  F2FP.F16.F32.PACK_AB R5, R10, R5 ;  /* 0x000000050a05723e */ /* 0x000fe200000000ff */
[----:B------:R-:W-:-:S02]  /*3330*/  HADD2.F32 R4, -RZ, R7.H0_H0 ;  /* 0x20000007ff047230 */ /* 0x000fc40000004100 */
[----:B------:R-:W-:Y:S02]  /*3340*/  HADD2.F32 R7, -RZ, R26.H0_H0 ;  /* 0x2000001aff077230 */ /* 0x000fe40000004100 */
[-C--:B------:R-:W-:Y:S01]  /*3350*/  FMUL.FTZ R15, R12, R13.reuse ;  /* 0x0000000d0c0f7220 */ /* 0x080fe20000410000 */
[----:B------:R-:W-:-:S03]  /*3360*/  FMUL.FTZ R13, R4, R13 ;  /* 0x0000000d040d7220 */ /* 0x000fc60000410000 */
[-C--:B------:R-:W-:Y:S01]  /*3370*/  FFMA.FTZ R4, R4, R7.reuse, -R15 ;  /* 0x0000000704047223 */ /* 0x080fe2000001080f */
[----:B------:R-:W-:Y:S02]  /*3380*/  HADD2.F32 R15, -RZ, R72.H0_H0 ;  /* 0x20000048ff0f7230 */ /* 0x000fe40000004100 */
[----:B------:R-:W-:Y:S01]  /*3390*/  FFMA.FTZ R7, R12, R7, R13 ;  /* 0x000000070c077223 */ /* 0x000fe2000001000d */
[----:B------:R-:W-:Y:S02]  /*33a0*/  IMAD.MOV.U32 R12, RZ, RZ, R6 ;  /* 0x000000ffff0c7224 */ /* 0x000fe400078e0006 */
[--C-:B------:R-:W-:Y:S02]  /*33b0*/  HADD2.F32 R6, -RZ, R11.reuse.H1_H1 ;  /* 0x3000000bff067230 */ /* 0x100fe40000004100 */
[----:B------:R-:W-:Y:S01]  /*33c0*/  HADD2.F32 R11, -RZ, R11.H0_H0 ;  /* 0x2000000bff0b7230 */ /* 0x000fe20000004100 */
[----:B------:R-:W-:Y:S01]  /*33d0*/  F2FP.F16.F32.PACK_AB R7, R7, R4 ;  /* 0x000000040707723e */ /* 0x000fe200000000ff */
[----:B------:R-:W-:-:S02]  /*33e0*/  HADD2.F32 R13, -RZ, R70.H0_H0 ;  /* 0x20000046ff0d7230 */ /* 0x000fc40000004100 */
[-C--:B------:R-:W-:Y:S01]  /*33f0*/  FMUL.FTZ R26, R6, R15.reuse ;  /* 0x0000000f061a7220 */ /* 0x080fe20000410000 */
[----:B------:R-:W-:-:S03]  /*3400*/  FMUL.FTZ R15, R11, R15 ;  /* 0x0000000f0b0f7220 */ /* 0x000fc60000410000 */
[-C--:B------:R-:W-:Y:S01]  /*3410*/  FFMA.FTZ R26, R11, R13.reuse, -R26 ;  /* 0x0000000d0b1a7223 */ /* 0x080fe2000001081a */
[----:B------:R-:W-:Y:S02]  /*3420*/  HADD2.F32 R11, -RZ, R70.H1_H1 ;  /* 0x30000046ff0b7230 */ /* 0x000fe40000004100 */
[----:B------:R-:W-:Y:S01]  /*3430*/  FFMA.FTZ R15, R6, R13, R15 ;  /* 0x0000000d060f7223 */ /* 0x000fe2000001000f */
[----:B------:R-:W-:Y:S02]  /*3440*/  HADD2.F32 R13, -RZ, R72.H1_H1 ;  /* 0x30000048ff0d7230 */ /* 0x000fe40000004100 */
[--C-:B------:R-:W-:Y:S02]  /*3450*/  HADD2.F32 R6, -RZ, R12.reuse.H1_H1 ;  /* 0x3000000cff067230 */ /* 0x100fe40000004100 */
[----:B------:R-:W-:Y:S01]  /*3460*/  HADD2.F32 R12, -RZ, R12.H0_H0 ;  /* 0x2000000cff0c7230 */ /* 0x000fe20000004100 */
[----:B------:R-:W-:Y:S02]  /*3470*/  F2FP.F16.F32.PACK_AB R4, R15, R26 ;  /* 0x0000001a0f04723e */ /* 0x000fe400000000ff */
[----:B------:R-:W-:-:S02]  /*3480*/  FMUL.FTZ R27, R6, R13 ;  /* 0x0000000d061b7220 */ /* 0x000fc40000410000 */
[C---:B------:R-:W-:Y:S02]  /*3490*/  FMUL.FTZ R13, R12.reuse, R13 ;  /* 0x0000000d0c0d7220 */ /* 0x040fe40000410000 */
[-C--:B------:R-:W-:Y:S02]  /*34a0*/  FFMA.FTZ R27, R12, R11.reuse, -R27 ;  /* 0x0000000b0c1b7223 */ /* 0x080fe4000001081b */
[----:B------:R-:W-:-:S05]  /*34b0*/  FFMA.FTZ R6, R6, R11, R13 ;  /* 0x0000000b06067223 */ /* 0x000fca000001000d */
[----:B------:R-:W-:-:S07]  /*34c0*/  F2FP.F16.F32.PACK_AB R6, R6, R27 ;  /* 0x0000001b0606723e */ /* 0x000fce00000000ff */
.L_x_4478:
[----:B------:R-:W-:Y:S05]  /*34d0*/  BSYNC B2 ;  /* 0x0000000000027941 */ /* 0x000fea0003800000 */
.L_x_4477:
[----:B---3--:R-:W-:-:S04]  /*34e0*/  LEA R10, P2, R18, R14, 0x1 ;  /* 0x0000000e120a7211 */ /* 0x008fc800078408ff */
[----:B--2---:R-:W-:-:S05]  /*34f0*/  LEA.HI.X R11, R18, R69, R19, 0x1, P2 ;  /* 0x00000045120b7211 */ /* 0x004fca00010f0c13 */
[----:B0-----:R4:W-:Y:S04]  /*3500*/  ST.E.128 desc[UR42][R10.64], R4 ;  /* 0x000000040a007985 */ /* 0x0019e8000c101d2a */
.L_x_4476:
[----:B------:R-:W-:Y:S05]  /*3510*/  BSYNC B1 ;  /* 0x0000000000017941 */ /* 0x000fea0003800000 */
.L_x_4475:
        /* <DEDUP_REMOVED lines=13> */
[----:B------:R-:W-:Y:S01]  /*35f0*/  SHF.R.U64 R12, R8, 0x10, R9 ;  /* 0x00000010080c7819 */ /* 0x000fe20000001209 */
[----:B--2---:R-:W-:Y:S01]  /*3600*/  IMAD.MOV.U32 R8, RZ, RZ, R7 ;  /* 0x000000ffff087224 */ /* 0x004fe200078e0007 */
[--C-:B------:R-:W-:Y:S01]  /*3610*/  SHF.R.U64 R14, R24, 0x10, R25.reuse ;  /* 0x00000010180e7819 */ /* 0x100fe20000001219 */
[--C-:B------:R-:W-:Y:S01]  /*3620*/  HADD2.F32 R7, -RZ, R5.reuse.H1_H1 ;  /* 0x30000005ff077230 */ /* 0x100fe20000004100 */
[----:B------:R-:W-:Y:S01]  /*3630*/  SHF.R.U32.HI R15, RZ, 0x10, R25 ;  /* 0x00000010ff0f7819 */ /* 0x000fe20000011619 */
[----:B------:R-:W-:Y:S01]  /*3640*/  HADD2.F32 R5, -RZ, R5.H0_H0 ;  /* 0x20000005ff057230 */ /* 0x000fe20000004100 */
[----:B-1----:R-:W-:Y:S01]  /*3650*/  SHF.R.U32.HI R13, RZ, 0x10, R9 ;  /* 0x00000010ff0d7819 */ /* 0x002fe20000011609 */
[----:B------:R-:W-:Y:S02]  /*3660*/  HADD2.F32 R14, -RZ, R14.H0_H0 ;  /* 0x2000000eff0e7230 */ /* 0x000fe40000004100 */
[----:B------:R-:W-:Y:S02]  /*3670*/  HADD2.F32 R15, -RZ, R15.H0_H0 ;  /* 0x2000000fff0f7230 */ /* 0x000fe40000004100 */
[----:B------:R-:W-:-:S02]  /*3680*/  HADD2.F32 R9, -RZ, R8.H1_H1 ;  /* 0x30000008ff097230 */ /* 0x000fc40000004100 */
[-C--:B------:R-:W-:Y:S01]  /*3690*/  FMUL.FTZ R24, R7, R14.reuse ;  /* 0x0000000e07187220 */ /* 0x080fe20000410000 */
[----:B------:R-:W-:Y:S02]  /*36a0*/  HADD2.F32 R12, -RZ, R12.H0_H0 ;  /* 0x2000000cff0c7230 */ /* 0x000fe40000004100 */
[----:B------:R-:W-:Y:S01]  /*36b0*/  FMUL.FTZ R14, R5, R14 ;  /* 0x0000000e050e7220 */ /* 0x000fe20000410000 */
[----:B------:R-:W-:Y:S02]  /*36c0*/  HADD2.F32 R8, -RZ, R8.H0_H0 ;  /* 0x20000008ff087230 */ /* 0x000fe40000004100 */
[-C--:B------:R-:W-:Y:S01]  /*36d0*/  FMUL.FTZ R25, R9, R15.reuse ;  /* 0x0000000f09197220 */ /* 0x080fe20000410000 */
[----:B------:R-:W-:Y:S02]  /*36e0*/  HADD2.F32 R13, -RZ, R13.H0_H0 ;  /* 0x2000000dff0d7230 */ /* 0x000fe40000004100 */
        /* <DEDUP_REMOVED lines=10> */
[----:B------:R-:W-:Y:S02]  /*3790*/  HADD2.F32 R4, -RZ, R4.H0_H0 ;  /* 0x20000004ff047230 */ /* 0x000fe40000004100 */
[----:B------:R-:W-:Y:S01]  /*37a0*/  FMUL.FTZ R25, R7, R12 ;  /* 0x0000000c07197220 */ /* 0x000fe20000410000 */
        /* <DEDUP_REMOVED lines=12> */
[----:B------:R-:W-:-:S07]  /*3870*/  F2FP.F16.F32.PACK_AB R6, R8, R27 ;  /* 0x0000001b0806723e */ /* 0x000fce00000000ff */
.L_x_4480:
[----:B------:R-:W-:Y:S05]  /*3880*/  BSYNC B1 ;  /* 0x0000000000017941 */ /* 0x000fea0003800000 */
.L_x_4479:
[----:B--2---:R2:W-:Y:S01]  /*3890*/  ST.E.128 desc[UR42][R10.64], R4 ;  /* 0x000000040a007985 */ /* 0x0045e2000c101d2a */
[----:B------:R-:W-:Y:S05]  /*38a0*/  BRA `(.L_x_4474) ;  /* 0x0000000c00a47947 */ /* 0x000fea0003800000 */
.L_x_4467:
[----:B------:R-:W-:-:S05]  /*38b0*/  IMAD R63, R11, -0x40, R36 ;  /* 0xffffffc00b3f7824 */ /* 0x000fca00078e0224 */
[----:B------:R-:W-:-:S04]  /*38c0*/  VIMNMX R63, R63, 0x40, PT ;  /* 0x000000403f3f7848 */ /* 0x000fc80003fe0100 */
[----:B------:R-:W-:-:S04]  /*38d0*/  ISETP.GE.AND P2, PT, R189, R63, PT ;  /* 0x0000003fbd00720c */ /* 0x000fc80003f46270 */
[----:B------:R-:W-:-:S13]  /*38e0*/  ISETP.GE.OR P3, PT, R18, R66, P2 ;  /* 0x000000421200720c */ /* 0x000fda0001766670 */
[----:B------:R-:W0:Y:S01]  /*38f0*/  @!P3 LDC.64 R10, c[0x0][0x3e8] ;  /* 0x0000fa00ff0abb82 */ /* 0x000e220000000a00 */
[----:B------:R-:W-:-:S05]  /*3900*/  @!P3 IADD3 R4, P4, R28, R4, RZ ;  /* 0x000000041c04b210 */ /* 0x000fca0007f9e0ff */
[----:B------:R-:W-:Y:S02]  /*3910*/  @!P3 IMAD.X R5, R14, 0x1, R49, P4 ;  /* 0x000000010e05b824 */ /* 0x000fe400020e0631 */
[----:B------:R-:W1:Y:S01]  /*3920*/  @!P3 LDC.64 R8, c[0x0][0x400] ;  /* 0x00010000ff08bb82 */ /* 0x000e620000000a00 */
[----:B0-----:R-:W-:-:S04]  /*3930*/  @!P3 LEA R10, P4, R4, R10, 0x1 ;  /* 0x0000000a040ab211 */ /* 0x001fc800078808ff */
[----:B------:R-:W-:Y:S01]  /*3940*/  @!P3 LEA.HI.X R11, R4, R11, R5, 0x1, P4 ;  /* 0x0000000b040bb211 */ /* 0x000fe200020f0c05 */
[----:B------:R-:W-:Y:S02]  /*3950*/  @!P3 IMAD R4, R41, R34, RZ ;  /* 0x000000222904b224 */ /* 0x000fe400078e02ff */
[----:B------:R-:W-:Y:S02]  /*3960*/  @!P3 IMAD.MOV.U32 R5, RZ, RZ, R52 ;  /* 0x000000ffff05b224 */ /* 0x000fe400078e0034 */
[----:B------:R-:W-:Y:S02]  /*3970*/  @!P3 IMAD R7, R12, R43, R4 ;  /* 0x0000002b0c07b224 */ /* 0x000fe400078e0204 */
[----:B------:R-:W-:-:S04]  /*3980*/  @!P3 IMAD.MOV.U32 R4, RZ, RZ, R32 ;  /* 0x000000ffff04b224 */ /* 0x000fc800078e0020 */
[----:B------:R-:W-:-:S04]  /*3990*/  @!P3 IMAD.WIDE.U32 R4, R34, R43, R4 ;  /* 0x0000002b2204b225 */ /* 0x000fc800078e0004 */
[----:B------:R-:W-:Y:S01]  /*39a0*/  @!P3 IMAD.IADD R5, R7, 0x1, R5 ;  /* 0x000000010705b824 */ /* 0x000fe200078e0205 */
[C---:B-1----:R-:W-:Y:S02]  /*39b0*/  @!P3 LEA R8, P4, R4.reuse, R8, 0x1 ;  /* 0x000000080408b211 */ /* 0x042fe400078808ff */
        /* <DEDUP_REMOVED lines=16> */
[----:B---3--:R-:W-:Y:S01]  /*3ac0*/  IMAD.MOV.U32 R8, RZ, RZ, R26 ;  /* 0x000000ffff087224 */ /* 0x008fe200078e001a */
[----:B------:R-:W-:Y:S01]  /*3ad0*/  PRMT R69, R14, 0x7610, R69 ;  /* 0x000076100e457816 */ /* 0x000fe20000000045 */
[----:B------:R-:W-:Y:S01]  /*3ae0*/  IMAD.MOV.U32 R9, RZ, RZ, R27 ;  /* 0x000000ffff097224 */ /* 0x000fe200078e001b */
[----:B------:R-:W-:Y:S01]  /*3af0*/  PRMT R78, R56, 0x7610, R78 ;  /* 0x00007610384e7816 */ /* 0x000fe2000000004e */
[----:B------:R-:W-:Y:S01]  /*3b00*/  IMAD.MOV.U32 R10, RZ, RZ, R24 ;  /* 0x000000ffff0a7224 */ /* 0x000fe200078e0018 */
[----:B------:R-:W-:Y:S01]  /*3b10*/  PRMT R77, R8, 0x7610, R77 ;  /* 0x00007610084d7816 */ /* 0x000fe2000000004d */
[----:B------:R-:W-:Y:S01]  /*3b20*/  IMAD.MOV.U32 R11, RZ, RZ, R25 ;  /* 0x000000ffff0b7224 */ /* 0x000fe200078e0019 */
[----:B------:R-:W-:-:S02]  /*3b30*/  PRMT R76, R9, 0x7610, R76 ;  /* 0x00007610094c7816 */ /* 0x000fc4000000004c */
[----:B------:R-:W-:Y:S02]  /*3b40*/  PRMT R75, R75, 0x5410, R10 ;  /* 0x000054104b4b7816 */ /* 0x000fe4000000000a */
[----:B------:R-:W-:Y:S01]  /*3b50*/  PRMT R71, R11, 0x7610, R71 ;  /* 0x000076100b477816 */ /* 0x000fe20000000047 */
[----:B------:R-:W-:Y:S06]  /*3b60*/  @!P3 BRA `(.L_x_4481) ;  /* 0x000000000004b947 */ /* 0x000fec0003800000 */
[----:B------:R-:W-:Y:S01]  /*3b70*/  BPT.TRAP 0x1 ;  /* 0x000000040000795c */ /* 0x000fe20000300000 */
.L_x_4481:
[----:B------:R-:W-:Y:S01]  /*3b80*/  IMAD R58, R23, 0x8, R2 ;  /* 0x00000008173a7824 */ /* 0x000fe200078e0202 */
[----:B------:R-:W-:Y:S01]  /*3b90*/  SHF.L.U32 R65, R188, 0x1f, RZ ;  /* 0x0000001fbc417819 */ /* 0x000fe200000006ff */
[----:B------:R-:W-:Y:S03]  /*3ba0*/  BSSY B1, `(.L_x_4482) ;  /* 0x0000003000017945 */ /* 0x000fe60003800000 */
[----:B------:R-:W0:Y:S02]  /*3bb0*/  SYNCS.PHASECHK.TRANS64.TRYWAIT P5, [R58+URZ+0x38890], R65 ;  /* 0x038890413a0075a7 */ /* 0x000e2400080a017f */
[----:B0-----:R-:W-:Y:S05]  /*3bc0*/  @!P5 BRA `(.L_x_4483) ;  /* 0x000001b0001cd947 */ /* 0x001fea0003800000 */
.L_x_4724:
[----:B------:R-:W-:Y:S05]  /*3bd0*/  BSYNC B1 ;  /* 0x0000000000017941 */ /* 0x000fea0003800000 */
.L_x_4482:
[----:B------:R-:W-:-:S03]  /*3be0*/  UMOV UR4, 0xffffffff ;  /* 0xffffffff00047882 */ /* 0x000fc60000000000 */
[----:B------:R-:W-:Y:S05]  /*3bf0*/  BRA.DIV UR4, `(.L_x_4484) ;  /* 0x000001b204247947 */ /* 0x000fea000b800000 */
[----:B------:R1:W2:Y:S04]  /*3c00*/  SHFL.IDX PT, R56, R13, RZ, 0x1c1f ;  /* 0x001c1fff0d387589 */ /* 0x0002a800000e0000 */
[----:B------:R-:W3:Y:S02]  /*3c10*/  SHFL.IDX PT, R67, R67, RZ, 0x1c1f ;  /* 0x001c1fff43437589 */ /* 0x000ee400000e0000 */
.L_x_4728:
        /* <DEDUP_REMOVED lines=33> */
[----:B------:R-:W-:Y:S02]  /*3e30*/  HADD2.F32 R76, -RZ, R76.H0_H0 ;  /* 0x2000004cff4c7230 */ /* 0x000fe40000004100 */
[----:B------:R-:W-:Y:S01]  /*3e40*/  FFMA.FTZ R64, R64, R69, R71 ;  /* 0x0000004540407223 */ /* 0x000fe20000010047 */
[----:B------:R-:W-:Y:S01]  /*3e50*/  HADD2.F32 R69, -RZ, R13.H1_H1 ;  /* 0x3000000dff457230 */ /* 0x000fe20000004100 */
[----:B------:R-:W-:Y:S01]  /*3e60*/  SHF.R.U32.HI R71, RZ, 0x10, R27 ;  /* 0x00000010ff477819 */ /* 0x000fe2000001161b */
[----:B------:R-:W-:Y:S01]  /*3e70*/  HADD2.F32 R13, -RZ, R9.H1_H1 ;  /* 0x30000009ff0d7230 */ /* 0x000fe20000004100 */
[----:B------:R-:W-:Y:S01]  /*3e80*/  SHF.R.U32.HI R73, RZ, 0x10, R7 ;  /* 0x00000010ff497819 */ /* 0x000fe20000011607 */
[----:B------:R-:W-:Y:S02]  /*3e90*/  HADD2.F32 R25, -RZ, R75.H0_H0 ;  /* 0x2000004bff197230 */ /* 0x000fe40000004100 */
[----:B------:R-:W-:Y:S01]  /*3ea0*/  FMUL.FTZ R74, R69, R72 ;  /* 0x00000048454a7220 */ /* 0x000fe20000410000 */
[----:B------:R-:W-:-:S02]  /*3eb0*/  HADD2.F32 R71, -RZ, R71.H0_H0 ;  /* 0x20000047ff477230 */ /* 0x000fc40000004100 */
[C---:B------:R-:W-:Y:S01]  /*3ec0*/  FMUL.FTZ R72, R13.reuse, R72 ;  /* 0x000000480d487220 */ /* 0x040fe20000410000 */
[----:B------:R-:W-:Y:S01]  /*3ed0*/  SHF.R.U64 R4, R4, 0x10, R5 ;  /* 0x0000001004047819 */ /* 0x000fe20000001205 */
[-C--:B------:R-:W-:Y:S01]  /*3ee0*/  FFMA.FTZ R13, R13, R70.reuse, -R74 ;  /* 0x000000460d0d7223 */ /* 0x080fe2000001084a */
[----:B------:R-:W-:Y:S02]  /*3ef0*/  HADD2.F32 R24, -RZ, R24.H0_H0 ;  /* 0x20000018ff187230 */ /* 0x000fe40000004100 */
[----:B------:R-:W-:Y:S01]  /*3f00*/  FFMA.FTZ R9, R69, R70, R72 ;  /* 0x0000004645097223 */ /* 0x000fe20000010048 */
[----:B------:R-:W-:Y:S01]  /*3f10*/  IMAD.MOV.U32 R70, RZ, RZ, R15 ;  /* 0x000000ffff467224 */ /* 0x000fe200078e000f */
[----:B------:R-:W-:Y:S01]  /*3f20*/  SHF.R.U64 R26, R26, 0x10, R27 ;  /* 0x000000101a1a7819 */ /* 0x000fe2000000121b */
[----:B------:R-:W-:Y:S01]  /*3f30*/  IMAD.MOV.U32 R69, RZ, RZ, R11 ;  /* 0x000000ffff457224 */ /* 0x000fe200078e000b */
[----:B------:R-:W-:Y:S01]  /*3f40*/  SHF.R.U64 R7, R6, 0x10, R7 ;  /* 0x0000001006077819 */ /* 0x000fe20000001207 */
[----:B------:R-:W-:Y:S01]  /*3f50*/  HADD2.F32 R72, -RZ, R78.H0_H0 ;  /* 0x2000004eff487230 */ /* 0x000fe20000004100 */
[----:B------:R-:W-:Y:S01]  /*3f60*/  F2FP.F16.F32.PACK_AB R13, R13, R68 ;  /* 0x000000440d0d723e */ /* 0x000fe200000000ff */
[----:B------:R-:W-:Y:S01]  /*3f70*/  HADD2.F32 R11, -RZ, R70.H0_H0 ;  /* 0x20000046ff0b7230 */ /* 0x000fe20000004100 */
[----:B------:R-:W-:Y:S01]  /*3f80*/  F2FP.F16.F32.PACK_AB R64, R9, R64 ;  /* 0x000000400940723e */ /* 0x000fe200000000ff */
[----:B------:R-:W-:-:S02]  /*3f90*/  HADD2.F32 R15, -RZ, R69.H0_H0 ;  /* 0x20000045ff0f7230 */ /* 0x000fc40000004100 */
[----:B------:R-:W-:Y:S02]  /*3fa0*/  HADD2.F32 R70, -RZ, R70.H1_H1 ;  /* 0x30000046ff467230 */ /* 0x000fe40000004100 */
[-C--:B------:R-:W-:Y:S01]  /*3fb0*/  FMUL.FTZ R74, R11, R76.reuse ;  /* 0x0000004c0b4a7220 */ /* 0x080fe20000410000 */
[----:B------:R-:W-:Y:S02]  /*3fc0*/  HADD2.F32 R4, -RZ, R4.H0_H0 ;  /* 0x20000004ff047230 */ /* 0x000fe40000004100 */
[C---:B------:R-:W-:Y:S01]  /*3fd0*/  FMUL.FTZ R76, R15.reuse, R76 ;  /* 0x0000004c0f4c7220 */ /* 0x040fe20000410000 */
[----:B------:R-:W-:Y:S02]  /*3fe0*/  HADD2.F32 R27, -RZ, R77.H1_H1 ;  /* 0x3000004dff1b7230 */ /* 0x000fe40000004100 */
[-C--:B------:R-:W-:Y:S01]  /*3ff0*/  FFMA.FTZ R15, R15, R72.reuse, -R74 ;  /* 0x000000480f0f7223 */ /* 0x080fe2000001084a */
[----:B------:R-:W-:Y:S02]  /*4000*/  HADD2.F32 R7, -RZ, R7.H0_H0 ;  /* 0x20000007ff077230 */ /* 0x000fe40000004100 */
[----:B------:R-:W-:Y:S01]  /*4010*/  FFMA.FTZ R11, R11, R72, R76 ;  /* 0x000000480b0b7223 */ /* 0x000fe2000001004c */
[----:B------:R-:W-:-:S02]  /*4020*/  HADD2.F32 R72, -RZ, R69.H1_H1 ;  /* 0x30000045ff487230 */ /* 0x000fc40000004100 */
[----:B------:R-:W-:Y:S02]  /*4030*/  HADD2.F32 R69, -RZ, R73.H0_H0 ;  /* 0x20000049ff457230 */ /* 0x000fe40000004100 */
[-C--:B------:R-:W-:Y:S01]  /*4040*/  FMUL.FTZ R73, R70, R71.reuse ;  /* 0x0000004746497220 */ /* 0x080fe20000410000 */
[----:B------:R-:W-:Y:S02]  /*4050*/  IMAD.MOV.U32 R9, RZ, RZ, R13 ;  /* 0x000000ffff097224 */ /* 0x000fe400078e000d */
[C---:B------:R-:W-:Y:S01]  /*4060*/  FMUL.FTZ R71, R72.reuse, R71 ;  /* 0x0000004748477220 */ /* 0x040fe20000410000 */
[----:B------:R-:W-:Y:S02]  /*4070*/  IMAD.MOV.U32 R13, RZ, RZ, R64 ;  /* 0x000000ffff0d7224 */ /* 0x000fe400078e0040 */
[-C--:B------:R-:W-:Y:S01]  /*4080*/  FFMA.FTZ R72, R72, R69.reuse, -R73 ;  /* 0x0000004548487223 */ /* 0x080fe20000010849 */
[----:B------:R-:W-:Y:S02]  /*4090*/  HADD2.F32 R73, -RZ, R75.H1_H1 ;  /* 0x3000004bff497230 */ /* 0x000fe40000004100 */
[----:B------:R-:W-:Y:S01]  /*40a0*/  FFMA.FTZ R70, R70, R69, R71 ;  /* 0x0000004546467223 */ /* 0x000fe20000010047 */
[----:B------:R-:W-:-:S02]  /*40b0*/  IMAD.MOV.U32 R69, RZ, RZ, R12 ;  /* 0x000000ffff457224 */ /* 0x000fc400078e000c */
[----:B------:R-:W-:Y:S01]  /*40c0*/  IMAD.MOV.U32 R71, RZ, RZ, R8 ;  /* 0x000000ffff477224 */ /* 0x000fe200078e0008 */
[----:B------:R-:W-:Y:S02]  /*40d0*/  F2FP.F16.F32.PACK_AB R15, R72, R15 ;  /* 0x0000000f480f723e */ /* 0x000fe400000000ff */
[----:B------:R-:W-:Y:S01]  /*40e0*/  HADD2.F32 R8, -RZ, R69.H0_H0 ;  /* 0x20000045ff087230 */ /* 0x000fe20000004100 */
[----:B------:R-:W-:Y:S01]  /*40f0*/  F2FP.F16.F32.PACK_AB R70, R70, R11 ;  /* 0x0000000b4646723e */ /* 0x000fe200000000ff */
[--C-:B------:R-:W-:Y:S02]  /*4100*/  HADD2.F32 R12, -RZ, R71.reuse.H0_H0 ;  /* 0x20000047ff0c7230 */ /* 0x100fe40000004100 */
[----:B------:R-:W-:Y:S02]  /*4110*/  HADD2.F32 R5, -RZ, R71.H1_H1 ;  /* 0x30000047ff057230 */ /* 0x000fe40000004100 */
[----:B------:R-:W-:Y:S01]  /*4120*/  FMUL.FTZ R75, R8, R73 ;  /* 0x00000049084b7220 */ /* 0x000fe20000410000 */
[----:B------:R-:W-:-:S02]  /*4130*/  IMAD.MOV.U32 R11, RZ, RZ, R15 ;  /* 0x000000ffff0b7224 */ /* 0x000fc400078e000f */
[C---:B------:R-:W-:Y:S01]  /*4140*/  FMUL.FTZ R73, R12.reuse, R73 ;  /* 0x000000490c497220 */ /* 0x040fe20000410000 */
[----:B------:R-:W-:Y:S02]  /*4150*/  IMAD.MOV.U32 R15, RZ, RZ, R70 ;  /* 0x000000ffff0f7224 */ /* 0x000fe400078e0046 */
        /* <DEDUP_REMOVED lines=16> */
[----:B------:R-:W-:Y:S02]  /*4260*/  IMAD.MOV.U32 R8, RZ, RZ, R12 ;  /* 0x000000ffff087224 */ /* 0x000fe400078e000c */
[C---:B------:R-:W-:Y:S01]  /*4270*/  FMUL.FTZ R69, R4.reuse, R69 ;  /* 0x0000004504457220 */ /* 0x040fe20000410000 */
[-C--:B------:R-:W-:Y:S01]  /*4280*/  FFMA.FTZ R4, R4, R27.reuse, -R71 ;  /* 0x0000001b04047223 */ /* 0x080fe20000010847 */
[----:B------:R-:W-:Y:S02]  /*4290*/  IMAD.MOV.U32 R12, RZ, RZ, R25 ;  /* 0x000000ffff0c7224 */ /* 0x000fe400078e0019 */
        /* <DEDUP_REMOVED lines=8> */
[----:B------:R-:W-:Y:S02]  /*4320*/  IMAD.MOV.U32 R10, RZ, RZ, R14 ;  /* 0x000000ffff0a7224 */ /* 0x000fe400078e000e */
[----:B------:R-:W-:-:S07]  /*4330*/  IMAD.MOV.U32 R14, RZ, RZ, R27 ;  /* 0x000000ffff0e7224 */ /* 0x000fce00078e001b */
.L_x_4486:
[----:B------:R-:W-:Y:S05]  /*4340*/  BSYNC B1 ;  /* 0x0000000000017941 */ /* 0x000fea0003800000 */
.L_x_4485:
        /* <DEDUP_REMOVED lines=10> */
.L_x_4466:
[----:B------:R-:W-:-:S06]  /*43f0*/  UISETP.NE.AND UP0, UPT, UR37, 0x3, UPT ;  /* 0x000000032500788c */ /* 0x000fcc000bf05270 */
[----:B------:R-:W-:-:S13]  /*4400*/  PLOP3.LUT P3, PT, PT, PT, UP0, 0x80, 0x0 ;  /* 0x000000000000781c */ /* 0x000fda0003f6f008 */
[----:B------:R-:W-:Y:S05]  /*4410*/  @!P3 BRA `(.L_x_4487) ;  /* 0x000000000004b947 */ /* 0x000fea0003800000 */
[----:B------:R-:W-:Y:S01]  /*4420*/  BPT.TRAP 0x1 ;  /* 0x000000040000795c */ /* 0x000fe20000300000 */
.L_x_4487:
[----:B------:R-:W-:Y:S01]  /*4430*/  IMAD R58, R23, 0x8, R2 ;  /* 0x00000008173a7824 */ /* 0x000fe200078e0202 */
[----:B------:R-:W-:Y:S01]  /*4440*/  SHF.L.U32 R65, R188, 0x1f, RZ ;  /* 0x0000001fbc417819 */ /* 0x000fe200000006ff */
[----:B------:R-:W-:Y:S01]  /*4450*/  BSSY B1, `(.L_x_4488) ;  /* 0x0000004000017945 */ /* 0x000fe20003800000 */
[----:B------:R-:W-:Y:S02]  /*4460*/  SHF.R.S32.HI R62, RZ, 0x1f, R60 ;  /* 0x0000001fff3e7819 */ /* 0x000fe4000001143c */
[----:B------:R-:W1:Y:S02]  /*4470*/  SYNCS.PHASECHK.TRANS64.TRYWAIT P2, [R58+URZ+0x38890], R65 ;  /* 0x038890413a0075a7 */ /* 0x000e64000804017f */
[----:B-1----:R-:W-:Y:S05]  /*4480*/  @!P2 BRA `(.L_x_4489) ;  /* 0x000001a80048a947 */ /* 0x002fea0003800000 */
.L_x_4729:
[----:B------:R-:W-:Y:S05]  /*4490*/  BSYNC B1 ;  /* 0x0000000000017941 */ /* 0x000fea0003800000 */
.L_x_4488:
        /* <DEDUP_REMOVED lines=24> */
.L_x_4733:
        /* <DEDUP_REMOVED lines=18> */
.L_x_4474:
[----:B------:R-:W-:Y:S05]  /*4740*/  BSYNC B0 ;  /* 0x0000000000007941 */ /* 0x000fea0003800000 */
.L_x_4465:
        /* <DEDUP_REMOVED lines=17> */
.L_x_4492:
[----:B------:R-:W-:Y:S05]  /*4860*/  BSYNC B0 ;  /* 0x0000000000007941 */ /* 0x000fea0003800000 */
.L_x_4491:
[----:B------:R-:W1:Y:S01]  /*4870*/  SYNCS.PHASECHK.TRANS64.TRYWAIT P3, [R58+URZ+0x388b0], R65 ;  /* 0x0388b0413a0075a7 */ /* 0x000e62000806017f */
[----:B------:R-:W-:Y:S04]  /*4880*/  BSSY B0, `(.L_x_4493) ;  /* 0x0000002000007945 */ /* 0x000fe80003800000 */
[----:B-1----:R-:W-:Y:S05]  /*4890*/  @!P3 BRA `(.L_x_4494) ;  /* 0x000001a4009cb947 */ /* 0x002fea0003800000 */
.L_x_4734:
[----:B------:R-:W-:Y:S05]  /*48a0*/  BSYNC B0 ;  /* 0x0000000000007941 */ /* 0x000fea0003800000 */
.L_x_4493:
        /* <DEDUP_REMOVED lines=21> */
[----:B------:R-:W4:Y:S04]  /*4a00*/  LDL R26, [R1] ;  /* 0x00000000011a7983 */ /* 0x000f280000100800 */
[----:B------:R-:W5:Y:S04]  /*4a10*/  LDL R64, [R1+0x4] ;  /* 0x0000040001407983 */ /* 0x000f680000100800 */
[----:B------:R-:W5:Y:S01]  /*4a20*/  LDL R57, [R1+0x8] ;  /* 0x0000080001397983 */ /* 0x000f620000100800 */
[----:B------:R-:W-:Y:S01]  /*4a30*/  LOP3.LUT P3, RZ, R191, 0x4, RZ, 0xc0, !PT ;  /* 0x00000004bfff7812 */ /* 0x000fe2000786c0ff */
[----:B------:R-:W-:Y:S01]  /*4a40*/  IMAD R5, R23, 0x8000, R46 ;  /* 0x0000800017057824 */ /* 0x000fe200078e022e */
[----:B------:R-:W-:Y:S01]  /*4a50*/  ULDC UR4, c[0x0][0x320] ;  /* 0x0000c80000047ab9 */ /* 0x000fe20000000800 */
[----:B------:R-:W5:Y:S02]  /*4a60*/  LDL R56, [R1+0xc] ;  /* 0x00000c0001387983 */ /* 0x000f640000100800 */
[----:B------:R-:W-:-:S02]  /*4a70*/  VIADD R15, R5, 0x20 ;  /* 0x00000020050f7836 */ /* 0x000fc40000000000 */
[----:B------:R-:W5:Y:S01]  /*4a80*/  LDL R27, [R1+0x10] ;  /* 0x00001000011b7983 */ /* 0x000f620000100800 */
[C---:B---3--:R-:W-:Y:S01]  /*4a90*/  IMAD R14, R5.reuse, 0x2, R2 ;  /* 0x00000002050e7824 */ /* 0x048fe200078e0202 */
[----:B------:R-:W-:Y:S02]  /*4aa0*/  ISETP.GE.AND P5, PT, R22, UR4, PT ;  /* 0x0000000416007c0c */ /* 0x000fe4000bfa6270 */
[----:B------:R-:W3:Y:S02]  /*4ab0*/  LDL R61, [R1+0x18] ;  /* 0x00001800013d7983 */ /* 0x000ee40000100800 */
[----:B------:R-:W-:Y:S01]  /*4ac0*/  @P3 VIADD R15, R5, 0xffffffe0 ;  /* 0xffffffe0050f3836 */ /* 0x000fe20000000000 */
[C---:B------:R-:W-:Y:S01]  /*4ad0*/  ISETP.GE.AND P3, PT, R18.reuse, UR4, PT ;  /* 0x0000000412007c0c */ /* 0x040fe2000bf66270 */
[----:B------:R-:W3:Y:S04]  /*4ae0*/  LDL R60, [R1+0x1c] ;  /* 0x00001c00013c7983 */ /* 0x000ee80000100800 */
[----:B------:R-:W3:Y:S08]  /*4af0*/  LDL R59, [R1+0x20] ;  /* 0x00002000013b7983 */ /* 0x000ef00000100800 */
[----:B------:R-:W1:Y:S01]  /*4b00*/  @!P3 LDS.128 R4, [R14+0x400] ;  /* 0x000400000e04b984 */ /* 0x000e620000000c00 */
[----:B0-----:R-:W-:-:S04]  /*4b10*/  @!P3 LEA R8, P4, R18, R25, 0x1 ;  /* 0x000000191208b211 */ /* 0x001fc800078808ff */
[----:B--2---:R-:W-:Y:S02]  /*4b20*/  @!P3 LEA.HI.X R9, R18, R24, R19, 0x1, P4 ;  /* 0x000000181209b211 */ /* 0x004fe400020f0c13 */
[----:B------:R-:W-:-:S04]  /*4b30*/  @!P5 LEA R12, P4, R22, R25, 0x1 ;  /* 0x00000019160cd211 */ /* 0x000fc800078808ff */
[----:B------:R-:W-:Y:S02]  /*4b40*/  @!P5 LEA.HI.X R13, R22, R24, R193, 0x1, P4 ;  /* 0x00000018160dd211 */ /* 0x000fe400020f0cc1 */
[C---:B------:R-:W-:Y:S01]  /*4b50*/  ISETP.GE.AND P4, PT, R212.reuse, UR4, PT ;  /* 0x00000004d4007c0c */ /* 0x040fe2000bf86270 */
[----:B------:R-:W-:Y:S01]  /*4b60*/  IMAD R15, R15, 0x2, R2 ;  /* 0x000000020f0f7824 */ /* 0x000fe200078e0202 */
[----:B-1----:R0:W-:Y:S04]  /*4b70*/  @!P3 ST.E.128 desc[UR42][R8.64], R4 ;  /* 0x000000040800b985 */ /* 0x0021e8000c101d2a */
[----:B------:R-:W1:Y:S07]  /*4b80*/  @!P5 LDS.128 R4, [R15+0x400] ;  /* 0x000400000f04d984 */ /* 0x000e6e0000000c00 */
[----:B0-----:R-:W-:-:S05]  /*4b90*/  @!P4 LEA R8, P3, R212, R25, 0x1 ;  /* 0x00000019d408c211 */ /* 0x001fca00078608ff */
[----:B------:R-:W-:Y:S01]  /*4ba0*/  @!P4 IMAD.X R9, R24, 0x1, R229, P3 ;  /* 0x000000011809c824 */ /* 0x000fe200018e06e5 */
[----:B------:R-:W-:-:S13]  /*4bb0*/  ISETP.GE.AND P3, PT, R211, UR4, PT ;  /* 0x00000004d3007c0c */ /* 0x000fda000bf66270 */
[----:B------:R-:W-:Y:S01]  /*4bc0*/  @!P3 LEA R10, P6, R211, R25, 0x1 ;  /* 0x00000019d30ab211 */ /* 0x000fe200078c08ff */
[----:B-1----:R-:W-:Y:S04]  /*4bd0*/  @!P5 ST.E.128 desc[UR42][R12.64], R4 ;  /* 0x000000040c00d985 */ /* 0x002fe8000c101d2a */
[----:B------:R-:W0:Y:S01]  /*4be0*/  @!P4 LDS.128 R4, [R14+0x2400] ;  /* 0x002400000e04c984 */ /* 0x000e220000000c00 */
[----:B------:R-:W-:-:S03]  /*4bf0*/  ISETP.GE.AND P5, PT, R210, UR4, PT ;  /* 0x00000004d2007c0c */ /* 0x000fc6000bfa6270 */
[----:B0-----:R-:W-:Y:S04]  /*4c00*/  @!P4 ST.E.128 desc[UR42][R8.64], R4 ;  /* 0x000000040800c985 */ /* 0x001fe8000c101d2a */
[----:B------:R-:W0:Y:S01]  /*4c10*/  @!P3 LDS.128 R4, [R15+0x2400] ;  /* 0x002400000f04b984 */ /* 0x000e220000000c00 */
[----:B----4-:R-:W-:-:S03]  /*4c20*/  @!P3 IMAD.X R11, R24, 0x1, R26, P6 ;  /* 0x00000001180bb824 */ /* 0x010fc600030e061a */
[----:B------:R-:W2:Y:S01]  /*4c30*/  LDL R26, [R1+0x14] ;  /* 0x00001400011a7983 */ /* 0x000ea20000100800 */
[----:B------:R-:W-:Y:S02]  /*4c40*/  ISETP.GE.AND P4, PT, R209, UR4, PT ;  /* 0x00000004d1007c0c */ /* 0x000fe4000bf86270 */
[----:B------:R-:W-:Y:S01]  /*4c50*/  @!P5 LEA R12, P6, R210, R25, 0x1 ;  /* 0x00000019d20cd211 */ /* 0x000fe200078c08ff */
[----:B0-----:R-:W-:Y:S04]  /*4c60*/  @!P3 ST.E.128 desc[UR42][R10.64], R4 ;  /* 0x000000040a00b985 */ /* 0x001fe8000c101d2a */
[----:B------:R-:W0:Y:S01]  /*4c70*/  @!P5 LDS.128 R4, [R14+0x4400] ;  /* 0x004400000e04d984 */ /* 0x000e220000000c00 */
[----:B-----5:R-:W-:-:S05]  /*4c80*/  @!P5 IMAD.X R13, R24, 0x1, R64, P6 ;  /* 0x00000001180dd824 */ /* 0x020fca00030e0640 */
[----:B------:R-:W-:-:S05]  /*4c90*/  @!P4 LEA R8, P6, R209, R25, 0x1 ;  /* 0x00000019d108c211 */ /* 0x000fca00078c08ff */
[----:B------:R-:W-:Y:S02]  /*4ca0*/  @!P4 IMAD.X R9, R24, 0x1, R57, P6 ;  /* 0x000000011809c824 */ /* 0x000fe400030e0639 */
[----:B------:R-:W4:Y:S04]  /*4cb0*/  LDL R57, [R1+0x24] ;  /* 0x0000240001397983 */ /* 0x000f280000100800 */
[----:B0-----:R-:W-:Y:S04]  /*4cc0*/  @!P5 ST.E.128 desc[UR42][R12.64], R4 ;  /* 0x000000040c00d985 */ /* 0x001fe8000c101d2a */
[----:B------:R-:W0:Y:S01]  /*4cd0*/  @!P4 LDS.128 R4, [R15+0x4400] ;  /* 0x004400000f04c984 */ /* 0x000e220000000c00 */
[----:B------:R-:W-:-:S13]  /*4ce0*/  ISETP.GE.AND P3, PT, R208, UR4, PT ;  /* 0x00000004d0007c0c */ /* 0x000fda000bf66270 */
[----:B------:R-:W-:Y:S01]  /*4cf0*/  @!P3 LEA R10, P6, R208, R25, 0x1 ;  /* 0x00000019d00ab211 */ /* 0x000fe200078c08ff */
[----:B0-----:R-:W-:Y:S04]  /*4d00*/  @!P4 ST.E.128 desc[UR42][R8.64], R4 ;  /* 0x000000040800c985 */ /* 0x001fe8000c101d2a */
[----:B------:R-:W0:Y:S01]  /*4d10*/  @!P3 LDS.128 R4, [R14+0x6400] ;  /* 0x006400000e04b984 */ /* 0x000e220000000c00 */
[----:B------:R-:W-:-:S03]  /*4d20*/  @!P3 IMAD.X R11, R24, 0x1, R56, P6 ;  /* 0x00000001180bb824 */ /* 0x000fc600030e0638 */
[----:B------:R-:W5:Y:S01]  /*4d30*/  LDL R56, [R1+0x28] ;  /* 0x0000280001387983 */ /* 0x000f620000100800 */
[----:B------:R-:W-:-:S13]  /*4d40*/  ISETP.GE.AND P5, PT, R207, UR4, PT ;  /* 0x00000004cf007c0c */ /* 0x000fda000bfa6270 */
[----:B------:R-:W-:Y:S01]  /*4d50*/  @!P5 LEA R12, P6, R207, R25, 0x1 ;  /* 0x00000019cf0cd211 */ /* 0x000fe200078c08ff */
[----:B0-----:R-:W-:Y:S04]  /*4d60*/  @!P3 ST.E.128 desc[UR42][R10.64], R4 ;  /* 0x000000040a00b985 */ /* 0x001fe8000c101d2a */
[----:B------:R-:W0:Y:S01]  /*4d70*/  @!P5 LDS.128 R4, [R15+0x6400] ;  /* 0x006400000f04d984 */ /* 0x000e220000000c00 */
[----:B------:R-:W-:-:S03]  /*4d80*/  @!P5 IMAD.X R13, R24, 0x1, R27, P6 ;  /* 0x00000001180dd824 */ /* 0x000fc600030e061b */
[----:B------:R-:W5:Y:S01]  /*4d90*/  LDL R27, [R1+0x2c] ;  /* 0x00002c00011b7983 */ /* 0x000f620000100800 */
[----:B------:R-:W-:-:S13]  /*4da0*/  ISETP.GE.AND P4, PT, R206, UR4, PT ;  /* 0x00000004ce007c0c */ /* 0x000fda000bf86270 */
[-C--:B------:R-:W-:Y:S01]  /*4db0*/  @!P4 LEA R8, P6, R206, R25.reuse, 0x1 ;  /* 0x00000019ce08c211 */ /* 0x080fe200078c08ff */
[----:B0-----:R-:W-:Y:S04]  /*4dc0*/  @!P5 ST.E.128 desc[UR42][R12.64], R4 ;  /* 0x000000040c00d985 */ /* 0x001fe8000c101d2a */
[----:B------:R-:W0:Y:S01]  /*4dd0*/  @!P4 LDS.128 R4, [R14+0x8400] ;  /* 0x008400000e04c984 */ /* 0x000e220000000c00 */
[C---:B------:R-:W-:Y:S02]  /*4de0*/  ISETP.GE.AND P3, PT, R205.reuse, UR4, PT ;  /* 0x00000004cd007c0c */ /* 0x040fe4000bf66270 */
[----:B------:R-:W-:Y:S01]  /*4df0*/  ISETP.GE.AND P5, PT, R204, UR4, PT ;  /* 0x00000004cc007c0c */ /* 0x000fe2000bfa6270 */
[----:B--2---:R-:W-:Y:S02]  /*4e00*/  @!P4 IMAD.X R9, R24, 0x1, R26, P6 ;  /* 0x000000011809c824 */ /* 0x004fe400030e061a */
[----:B------:R-:W2:Y:S04]  /*4e10*/  LDL R26, [R1+0x30] ;  /* 0x00003000011a7983 */ /* 0x000ea80000100800 */
[----:B0-----:R-:W-:Y:S04]  /*4e20*/  @!P4 ST.E.128 desc[UR42][R8.64], R4 ;  /* 0x000000040800c985 */ /* 0x001fe8000c101d2a */
[----:B------:R-:W0:Y:S01]  /*4e30*/  @!P3 LDS.128 R4, [R15+0x8400] ;  /* 0x008400000f04b984 */ /* 0x000e220000000c00 */
[----:B------:R-:W-:-:S05]  /*4e40*/  @!P3 LEA R10, P6, R205, R25, 0x1 ;  /* 0x00000019cd0ab211 */ /* 0x000fca00078c08ff */
[----:B---3--:R-:W-:Y:S01]  /*4e50*/  @!P3 IMAD.X R11, R24, 0x1, R61, P6 ;  /* 0x00000001180bb824 */ /* 0x008fe200030e063d */
[----:B------:R-:W-:Y:S02]  /*4e60*/  ISETP.GE.AND P4, PT, R203, UR4, PT ;  /* 0x00000004cb007c0c */ /* 0x000fe4000bf86270 */
[----:B------:R-:W-:Y:S02]  /*4e70*/  @!P5 LEA R12, P6, R204, R25, 0x1 ;  /* 0x00000019cc0cd211 */ /* 0x000fe400078c08ff */
[----:B0-----:R-:W-:Y:S04]  /*4e80*/  @!P3 ST.E.128 desc[UR42][R10.64], R4 ;  /* 0x000000040a00b985 */ /* 0x001fe8000c101d2a */
[----:B------:R-:W0:Y:S01]  /*4e90*/  @!P5 LDS.128 R4, [R14+0xa400] ;  /* 0x00a400000e04d984 */ /* 0x000e220000000c00 */
[----:B------:R-:W-:Y:S01]  /*4ea0*/  @!P5 IMAD.X R13, R24, 0x1, R60, P6 ;  /* 0x00000001180dd824 */ /* 0x000fe200030e063c */
[----:B------:R-:W-:-:S03]  /*4eb0*/  ISETP.GE.AND P3, PT, R202, UR4, PT ;  /* 0x00000004ca007c0c */ /* 0x000fc6000bf66270 */
[----:B------:R-:W-:Y:S01]  /*4ec0*/  @!P4 LEA R8, P6, R203, R25, 0x1 ;  /* 0x00000019cb08c211 */ /* 0x000fe200078c08ff */
[----:B0-----:R-:W-:Y:S04]  /*4ed0*/  @!P5 ST.E.128 desc[UR42][R12.64], R4 ;  /* 0x000000040c00d985 */ /* 0x001fe8000c101d2a */
[----:B------:R-:W0:Y:S01]  /*4ee0*/  @!P4 LDS.128 R4, [R15+0xa400] ;  /* 0x00a400000f04c984 */ /* 0x000e220000000c00 */
[----:B------:R-:W-:Y:S01]  /*4ef0*/  @!P4 IMAD.X R9, R24, 0x1, R59, P6 ;  /* 0x000000011809c824 */ /* 0x000fe200030e063b */
[----:B------:R-:W-:-:S03]  /*4f00*/  ISETP.GE.AND P5, PT, R216, UR4, PT ;  /* 0x00000004d8007c0c */ /* 0x000fc6000bfa6270 */
[----:B------:R-:W-:Y:S01]  /*4f10*/  @!P3 LEA R10, P6, R202, R25, 0x1 ;  /* 0x00000019ca0ab211 */ /* 0x000fe200078c08ff */
[----:B0-----:R-:W-:Y:S04]  /*4f20*/  @!P4 ST.E.128 desc[UR42][R8.64], R4 ;  /* 0x000000040800c985 */ /* 0x001fe8000c101d2a */
[----:B------:R-:W0:Y:S01]  /*4f30*/  @!P3 LDS.128 R4, [R14+0xc400] ;  /* 0x00c400000e04b984 */ /* 0x000e220000000c00 */
[----:B----4-:R-:W-:Y:S01]  /*4f40*/  @!P3 IMAD.X R11, R24, 0x1, R57, P6 ;  /* 0x00000001180bb824 */ /* 0x010fe200030e0639 */
[----:B------:R-:W-:-:S03]  /*4f50*/  ISETP.GE.AND P4, PT, R215, UR4, PT ;  /* 0x00000004d7007c0c */ /* 0x000fc6000bf86270 */
[----:B------:R-:W-:Y:S01]  /*4f60*/  @!P5 LEA R12, P6, R216, R25, 0x1 ;  /* 0x00000019d80cd211 */ /* 0x000fe200078c08ff */
[----:B0-----:R-:W-:Y:S04]  /*4f70*/  @!P3 ST.E.128 desc[UR42][R10.64], R4 ;  /* 0x000000040a00b985 */ /* 0x001fe8000c101d2a */
[----:B------:R-:W0:Y:S01]  /*4f80*/  @!P5 LDS.128 R4, [R15+0xc400] ;  /* 0x00c400000f04d984 */ /* 0x000e220000000c00 */
[----:B-----5:R-:W-:Y:S01]  /*4f90*/  @!P5 IMAD.X R13, R24, 0x1, R56, P6 ;  /* 0x00000001180dd824 */ /* 0x020fe200030e0638 */
[----:B------:R-:W-:-:S03]  /*4fa0*/  ISETP.GE.AND P3, PT, R214, UR4, PT ;  /* 0x00000004d6007c0c */ /* 0x000fc6000bf66270 */
[----:B------:R-:W-:Y:S01]  /*4fb0*/  @!P4 LEA R8, P6, R215, R25, 0x1 ;  /* 0x00000019d708c211 */ /* 0x000fe200078c08ff */
[----:B0-----:R-:W-:Y:S04]  /*4fc0*/  @!P5 ST.E.128 desc[UR42][R12.64], R4 ;  /* 0x000000040c00d985 */ /* 0x001fe8000c101d2a */
[----:B------:R-:W0:Y:S01]  /*4fd0*/  @!P4 LDS.128 R4, [R14+0xe400] ;  /* 0x00e400000e04c984 */ /* 0x000e220000000c00 */
[----:B------:R-:W-:-:S04]  /*4fe0*/  @!P4 IMAD.X R9, R24, 0x1, R27, P6 ;  /* 0x000000011809c824 */ /* 0x000fc800030e061b */
[----:B------:R-:W-:Y:S01]  /*4ff0*/  @!P3 LEA R10, P6, R214, R25, 0x1 ;  /* 0x00000019d60ab211 */ /* 0x000fe200078c08ff */
[----:B0-----:R-:W-:Y:S04]  /*5000*/  @!P4 ST.E.128 desc[UR42][R8.64], R4 ;  /* 0x000000040800c985 */ /* 0x001fe8000c101d2a */
[----:B------:R-:W0:Y:S01]  /*5010*/  @!P3 LDS.128 R4, [R15+0xe400] ;  /* 0x00e400000f04b984 */ /* 0x000e220000000c00 */
[----:B--2---:R-:W-:-:S05]  /*5020*/  @!P3 IMAD.X R11, R24, 0x1, R26, P6 ;  /* 0x00000001180bb824 */ /* 0x004fca00030e061a */
[----:B0-----:R4:W-:Y:S02]  /*5030*/  @!P3 ST.E.128 desc[UR42][R10.64], R4 ;  /* 0x000000040a00b985 */ /* 0x0019e4000c101d2a */
.L_x_4496:
[----:B------:R-:W-:Y:S05]  /*5040*/  BSYNC B0 ;  /* 0x0000000000007941 */ /* 0x000fea0003800000 */
.L_x_4495:
        /* <DEDUP_REMOVED lines=17> */
.L_x_4460:
[----:B------:R-:W-:Y:S04]  /*5160*/  BSSY B0, `(.L_x_4498) ;  /* 0x0000004000007945 */ /* 0x000fe80003800000 */
[----:B------:R-:W-:Y:S05]  /*5170*/  @P2 BRA `(.L_x_4499) ;  /* 0x0000000000082947 */ /* 0x000fea0003800000 */
[----:B------:R-:W4:Y:S02]  /*5180*/  FENCE.VIEW.ASYNC.G ;  /* 0x00000000000073c6 */ /* 0x000f240000000100 */
[----:B----4-:R-:W-:Y:S06]  /*5190*/  BAR.ARV 0xc, 0x180 ;  /* 0x0306000000007b1d */ /* 0x010fec0000002000 */
.L_x_4499:
[----:B------:R-:W-:Y:S05]  /*51a0*/  BSYNC B0 ;  /* 0x0000000000007941 */ /* 0x000fea0003800000 */
.L_x_4498:
        /* <DEDUP_REMOVED lines=38> */
.L_x_4503:
[----:B------:R-:W-:Y:S05]  /*5410*/  BSYNC B0 ;  /* 0x0000000000007941 */ /* 0x000fea0003800000 */
.L_x_4502:
        /* <DEDUP_REMOVED lines=45> */
[----:B---3--:R-:W-:Y:S02]  /*56f0*/  CS2R R66, SRZ ;  /* 0x0000000000427805 */ /* 0x008fe4000001ff00 */
        /* <DEDUP_REMOVED lines=26> */
[----:B------:R-:W-:Y:S02]  /*58a0*/  IMAD.MOV.U32 R7, RZ, RZ, 0x40000040 ;  /* 0x40000040ff077424 */ /* 0x000fe400078e00ff */
[----:B------:R-:W-:Y:S01]  /*58b0*/  IMAD.MOV.U32 R11, RZ, RZ, 0x40000040 ;  /* 0x40000040ff0b7424 */ /* 0x000fe200078e00ff */
[----:B------:R-:W-:Y:S01]  /*58c0*/  BAR.SYNC.DEFER_BLOCKING 0xe, 0x100 ;  /* 0x0384000000007b1d */ /* 0x000fe20000010000 */
[----:B------:R-:W-:Y:S01]  /*58d0*/  IMAD.MOV.U32 R9, RZ, RZ, 0x40000040 ;  /* 0x40000040ff097424 */ /* 0x000fe200078e00ff */
[----:B------:R-:W-:Y:S01]  /*58e0*/  R2UR UR7, R7 ;  /* 0x00000000070772ca */ /* 0x000fe200000e0000 */
[----:B------:R-:W-:Y:S01]  /*58f0*/  IMAD.MOV.U32 R7, RZ, RZ, 0x40000040 ;  /* 0x40000040ff077424 */ /* 0x000fe200078e00ff */
[----:B------:R-:W-:Y:S01]  /*5900*/  R2UR UR15, R11 ;  /* 0x000000000b0f72ca */ /* 0x000fe200000e0000 */
[----:B------:R-:W-:Y:S01]  /*5910*/  IMAD.MOV.U32 R11, RZ, RZ, 0x40000040 ;  /* 0x40000040ff0b7424 */ /* 0x000fe200078e00ff */
[----:B------:R-:W-:Y:S01]  /*5920*/  R2UR UR11, R9 ;  /* 0x00000000090b72ca */ /* 0x000fe200000e0000 */
[----:B------:R-:W-:-:S03]  /*5930*/  IMAD.MOV.U32 R9, RZ, RZ, 0x40000040 ;  /* 0x40000040ff097424 */ /* 0x000fc600078e00ff */
[----:B------:R-:W-:Y:S02]  /*5940*/  R2UR UR9, R11 ;  /* 0x000000000b0972ca */ /* 0x000fe400000e0000 */
[----:B------:R-:W-:Y:S01]  /*5950*/  R2UR UR13, R9 ;  /* 0x00000000090d72ca */ /* 0x000fe200000e0000 */
[----:B-----5:R-:W-:Y:S01]  /*5960*/  WARPGROUP.ARRIVE ;  /* 0x00000000000079c5 */ /* 0x020fe20000000000 */
[----:B--2---:R-:W0:Y:S02]  /*5970*/  SHFL.IDX PT, R4, R8, RZ, 0x1f ;  /* 0x00001fff08047589 */ /* 0x004e2400000e0000 */
[----:B0-----:R-:W-:-:S04]  /*5980*/  LEA.HI R5, R4, R4, RZ, 0x1 ;  /* 0x0000000404057211 */ /* 0x001fc800078f08ff */
[----:B------:R-:W-:-:S05]  /*5990*/  LOP3.LUT R5, R5, 0x1fffe, RZ, 0xc0, !PT ;  /* 0x0001fffe05057812 */ /* 0x000fca00078ec0ff */
[----:B------:R-:W-:Y:S02]  /*59a0*/  IMAD.IADD R5, R4, 0x1, -R5 ;  /* 0x0000000104057824 */ /* 0x000fe400078e0a05 */
[----:B------:R-:W-:Y:S02]  /*59b0*/  VIADD R4, R2, 0x36400 ;  /* 0x0003640002047836 */ /* 0x000fe40000000000 */
[----:B------:R-:W-:-:S03]  /*59c0*/  IMAD R5, R5, 0x8000, R2 ;  /* 0x0000800005057824 */ /* 0x000fc600078e0202 */
[----:B------:R-:W-:Y:S01]  /*59d0*/  SHF.R.U32.HI R4, RZ, 0x4, R4 ;  /* 0x00000004ff047819 */ /* 0x000fe20000011604 */
[----:B------:R-:W-:-:S03]  /*59e0*/  VIADD R5, R5, 0x400 ;  /* 0x0000040005057836 */ /* 0x000fc60000000000 */
[----:B------:R-:W-:Y:S02]  /*59f0*/  LOP3.LUT R4, R4, 0x3fff, RZ, 0xc0, !PT ;  /* 0x00003fff04047812 */ /* 0x000fe400078ec0ff */
[----:B------:R-:W-:Y:S02]  /*5a00*/  SHF.R.U32.HI R5, RZ, 0x4, R5 ;  /* 0x00000004ff057819 */ /* 0x000fe40000011605 */
[----:B------:R-:W-:Y:S02]  /*5a10*/  LOP3.LUT R4, R4, 0x10000, RZ, 0xfc, !PT ;  /* 0x0001000004047812 */ /* 0x000fe400078efcff */
[----:B------:R-:W-:Y:S02]  /*5a20*/  LOP3.LUT R5, R5, 0x3fff, RZ, 0xc0, !PT ;  /* 0x00003fff05057812 */ /* 0x000fe400078ec0ff */
[----:B------:R-:W-:Y:S02]  /*5a30*/  R2UR UR4, R4 ;  /* 0x00000000040472ca */ /* 0x000fe400000e0000 */
[----:B------:R-:W-:Y:S01]  /*5a40*/  LOP3.LUT R20, R5, 0x2000000, RZ, 0xfc, !PT ;  /* 0x0200000005147812 */ /* 0x000fe200078efcff */
[----:B------:R-:W-:-:S04]  /*5a50*/  IMAD.MOV.U32 R5, RZ, RZ, 0x40000040 ;  /* 0x40000040ff057424 */ /* 0x000fc800078e00ff */
[----:B------:R-:W-:Y:S01]  /*5a60*/  IMAD R6, R17, 0x1000, R20 ;  /* 0x0000100011067824 */ /* 0x000fe200078e0214 */
[----:B------:R-:W-:-:S03]  /*5a70*/  R2UR UR5, R5 ;  /* 0x00000000050572ca */ /* 0x000fc600000e0000 */
[C---:B------:R-:W-:Y:S01]  /*5a80*/  VIADD R10, R6.reuse, 0x100 ;  /* 0x00000100060a7836 */ /* 0x040fe20000000000 */
[C---:B------:R-:W-:Y:S01]  /*5a90*/  R2UR UR6, R6.reuse ;  /* 0x00000000060672ca */ /* 0x040fe200000e0000 */
[C---:B------:R-:W-:Y:S02]  /*5aa0*/  VIADD R8, R6.reuse, 0x80 ;  /* 0x0000008006087836 */ /* 0x040fe40000000000 */
[----:B------:R-:W-:Y:S01]  /*5ab0*/  VIADD R6, R6, 0x180 ;  /* 0x0000018006067836 */ /* 0x000fe20000000000 */
[----:B------:R-:W-:Y:S01]  /*5ac0*/  R2UR UR14, R10 ;  /* 0x000000000a0e72ca */ /* 0x000fe200000e0000 */
[----:B------:R-:W-:Y:S01]  /*5ad0*/  VIADD R10, R4, 0x2 ;  /* 0x00000002040a7836 */ /* 0x000fe20000000000 */
[----:B------:R-:W-:Y:S01]  /*5ae0*/  R2UR UR10, R8 ;  /* 0x00000000080a72ca */ /* 0x000fe200000e0000 */
[----:B------:R-:W-:-:S03]  /*5af0*/  VIADD R8, R4, 0x4 ;  /* 0x0000000404087836 */ /* 0x000fc60000000000 */
[----:B------:R-:W-:Y:S02]  /*5b00*/  R2UR UR8, R10 ;  /* 0x000000000a0872ca */ /* 0x000fe400000e0000 */
[----:B------:R-:W-:Y:S01]  /*5b10*/  R2UR UR12, R8 ;  /* 0x00000000080c72ca */ /* 0x000fe200000e0000 */
[----:B------:R-:W-:Y:S01]  /*5b20*/  HGMMA.64x256x16.F32 R24, gdesc[UR4].tnspB, RZ, !UPT, gsb0 ;  /* 0x43e00000041879f0 */ /* 0x000fe2000c0008ff */
[----:B------:R-:W-:Y:S01]  /*5b30*/  R2UR UR6, R6 ;  /* 0x00000000060672ca */ /* 0x000fe200000e0000 */
[----:B------:R-:W-:Y:S01]  /*5b40*/  IMAD.U32 R6, RZ, RZ, UR37 ;  /* 0x00000025ff067e24 */ /* 0x000fe2000f8e00ff */
[----:B------:R-:W-:Y:S01]  /*5b50*/  R2UR UR7, R7 ;  /* 0x00000000070772ca */ /* 0x000fe200000e0000 */
[----:B------:R-:W-:-:S03]  /*5b60*/  IMAD.MOV.U32 R7, RZ, RZ, 0x40000040 ;  /* 0x40000040ff077424 */ /* 0x000fc600078e00ff */
[----:B------:R-:W-:Y:S01]  /*5b70*/  ISETP.NE.AND P2, PT, R6, 0x3, PT ;  /* 0x000000030600780c */ /* 0x000fe20003f45270 */
[----:B------:R-:W-:Y:S01]  /*5b80*/  VIADD R6, R4, 0x6 ;  /* 0x0000000604067836 */ /* 0x000fe20000000000 */
[----:B------:R-:W-:-:S04]  /*5b90*/  R2UR UR5, R7 ;  /* 0x00000000070572ca */ /* 0x000fc800000e0000 */
[----:B------:R-:W-:Y:S01]  /*5ba0*/  R2UR UR4, R6 ;  /* 0x00000000060472ca */ /* 0x000fe200000e0000 */
[----:B------:R-:W-:Y:S02]  /*5bb0*/  WARPGROUP.DEPBAR.LE gsb0, 0x0 ;  /* 0x00008000000079c5 */ /* 0x000fe40000010000 */
[----:B------:R-:W-:-:S12]  /*5bc0*/  WARPGROUP.ARRIVE ;  /* 0x00000000000079c5 */ /* 0x000fd80000000000 */
        /* <DEDUP_REMOVED lines=13> */
.L_x_4505:
[----:B------:R-:W-:Y:S01]  /*5ca0*/  VIADD R3, R3, 0xfffffffe ;  /* 0xfffffffe03037836 */ /* 0x000fe20000000000 */
[----:B------:R-:W-:Y:S01]  /*5cb0*/  BSSY B0, `(.L_x_4506) ;  /* 0x00000c1000007945 */ /* 0x000fe20003800000 */
[----:B------:R-:W-:-:S03]  /*5cc0*/  IMAD R12, R17, 0x8, R2 ;  /* 0x00000008110c7824 */ /* 0x000fc600078e0202 */
[----:B------:R-:W-:Y:S01]  /*5cd0*/  ISETP.GE.AND P0, PT, R3, R0, PT ;  /* 0x000000000300720c */ /* 0x000fe20003f06270 */
[----:B------:R-:W-:-:S05]  /*5ce0*/  VIADD R12, R12, 0x38860 ;  /* 0x000388600c0c7836 */ /* 0x000fca0000000000 */
[----:B------:R-:W-:-:S04]  /*5cf0*/  PRMT R12, R190, 0x654, R12 ;  /* 0x00000654be0c7816 */ /* 0x000fc8000000000c */
[----:B------:R0:W-:Y:S03]  /*5d00*/  SYNCS.ARRIVE.TRANS64.RED.A1T0 RZ, [R12+URZ], RZ ;  /* 0x000000ff0cff79a7 */ /* 0x0001e6000810043f */
[----:B------:R-:W-:Y:S05]  /*5d10*/  @!P0 BRA `(.L_x_4507) ;  /* 0x0000000800e88947 */ /* 0x000fea0003800000 */
.L_x_4509:
[----:B------:R-:W-:Y:S01]  /*5d20*/  BAR.SYNC.DEFER_BLOCKING 0xe, 0x100 ;  /* 0x0384000000007b1d */ /* 0x000fe20000010000 */
[C---:B01----:R-:W-:Y:S01]  /*5d30*/  IMAD R12, R17.reuse, 0x40, R195 ;  /* 0x00000040110c7824 */ /* 0x043fe200078e02c3 */
[----:B------:R-:W-:Y:S01]  /*5d40*/  R2UR UR4, R4 ;  /* 0x00000000040472ca */ /* 0x000fe200000e0000 */
[----:B------:R-:W-:Y:S01]  /*5d50*/  VIADD R17, R17, 0x1 ;  /* 0x0000000111117836 */ /* 0x000fe20000000000 */
[----:B------:R-:W-:Y:S01]  /*5d60*/  R2UR UR5, R5 ;  /* 0x00000000050572ca */ /* 0x000fe200000e0000 */
[----:B------:R-:W-:Y:S01]  /*5d70*/  IMAD R12, R12, 0x4, R2 ;  /* 0x000000040c0c7824 */ /* 0x000fe200078e0202 */
[----:B------:R-:W-:Y:S01]  /*5d80*/  ISETP.GT.AND P1, PT, R3, R0, PT ;  /* 0x000000000300720c */ /* 0x000fe20003f24270 */
[----:B------:R-:W-:Y:S01]  /*5d90*/  IMAD.MOV.U32 R15, RZ, RZ, 0x40000040 ;  /* 0x40000040ff0f7424 */ /* 0x000fe200078e00ff */
[----:B------:R-:W-:Y:S01]  /*5da0*/  ISETP.NE.AND P0, PT, R17, 0x2, PT ;  /* 0x000000021100780c */ /* 0x000fe20003f05270 */
[----:B------:R-:W-:-:S03]  /*5db0*/  VIADD R3, R3, 0xffffffff ;  /* 0xffffffff03037836 */ /* 0x000fc60000000000 */
[----:B------:R-:W-:Y:S01]  /*5dc0*/  SEL R17, R17, RZ, P0 ;  /* 0x000000ff11117207 */ /* 0x000fe20000000000 */
        /* <DEDUP_REMOVED lines=130> */
[----:B------:R-:W-:-:S02]  /*65f0*/  IMAD R12, R17, 0x1000, R20 ;  /* 0x00001000110c7824 */ /* 0x000fc400078e0214 */
[----:B------:R-:W-:Y:S02]  /*6600*/  IMAD.MOV.U32 R13, RZ, RZ, 0x40000040 ;  /* 0x40000040ff0d7424 */ /* 0x000fe400078e00ff */
[C---:B------:R-:W-:Y:S01]  /*6610*/  VIADD R14, R12.reuse, 0x80 ;  /* 0x000000800c0e7836 */ /* 0x040fe20000000000 */
[----:B------:R-:W-:Y:S01]  /*6620*/  R2UR UR6, R12 ;  /* 0x000000000c0672ca */ /* 0x000fe200000e0000 */
[----:B------:R-:W-:Y:S01]  /*6630*/  WARPGROUP.ARRIVE ;  /* 0x00000000000079c5 */ /* 0x000fe20000000000 */
[----:B------:R-:W-:Y:S01]  /*6640*/  R2UR UR7, R13 ;  /* 0x000000000d0772ca */ /* 0x000fe200000e0000 */
[----:B------:R-:W-:-:S12]  /*6650*/  IMAD.MOV.U32 R13, RZ, RZ, 0x40000040 ;  /* 0x40000040ff0d7424 */ /* 0x000fd800078e00ff */
[----:B------:R-:W-:Y:S01]  /*6660*/  HGMMA.64x256x16.F32 R24, gdesc[UR4].tnspB, R24, gsb0 ;  /* 0x43e00000041879f0 */ /* 0x000fe20008000818 */
[----:B------:R-:W-:Y:S01]  /*6670*/  R2UR UR6, R14 ;  /* 0x000000000e0672ca */ /* 0x000fe200000e0000 */
[----:B------:R-:W-:Y:S01]  /*6680*/  VIADD R14, R12, 0x100 ;  /* 0x000001000c0e7836 */ /* 0x000fe20000000000 */
[----:B------:R-:W-:Y:S01]  /*6690*/  R2UR UR7, R15 ;  /* 0x000000000f0772ca */ /* 0x000fe200000e0000 */
[----:B------:R-:W-:Y:S01]  /*66a0*/  IMAD.MOV.U32 R15, RZ, RZ, 0x40000040 ;  /* 0x40000040ff0f7424 */ /* 0x000fe200078e00ff */
[----:B------:R-:W-:Y:S01]  /*66b0*/  R2UR UR4, R10 ;  /* 0x000000000a0472ca */ /* 0x000fe200000e0000 */
[----:B------:R-:W-:Y:S01]  /*66c0*/  VIADD R12, R12, 0x180 ;  /* 0x000001800c0c7836 */ /* 0x000fe20000000000 */
[----:B------:R-:W-:Y:S01]  /*66d0*/  R2UR UR5, R11 ;  /* 0x000000000b0572ca */ /* 0x000fe200000e0000 */
[----:B------:R-:W-:Y:S02]  /*66e0*/  WARPGROUP.DEPBAR.LE gsb0, 0x0 ;  /* 0x00008000000079c5 */ /* 0x000fe40000010000 */
[----:B------:R-:W-:-:S15]  /*66f0*/  WARPGROUP.ARRIVE ;  /* 0x00000000000079c5 */ /* 0x000fde0000000000 */
[----:B------:R-:W-:-:S03]  /*6700*/  NOP ;  /* 0x0000000000007918 */ /* 0x000fc60000000000 */
[----:B------:R-:W-:Y:S01]  /*6710*/  HGMMA.64x256x16.F32 R24, gdesc[UR4].tnspB, R24, gsb0 ;  /* 0x43e00000041879f0 */ /* 0x000fe20008000818 */
[----:B------:R-:W-:Y:S02]  /*6720*/  R2UR UR6, R14 ;  /* 0x000000000e0672ca */ /* 0x000fe400000e0000 */
[----:B------:R-:W-:Y:S02]  /*6730*/  R2UR UR7, R15 ;  /* 0x000000000f0772ca */ /* 0x000fe400000e0000 */
[----:B------:R-:W-:Y:S02]  /*6740*/  R2UR UR4, R8 ;  /* 0x00000000080472ca */ /* 0x000fe400000e0000 */
        /* <DEDUP_REMOVED lines=8> */
[----:B------:R-:W-:Y:S02]  /*67d0*/  R2UR UR5, R7 ;  /* 0x00000000070572ca */ /* 0x000fe400000e0000 */
[----:B------:R-:W-:-:S04]  /*67e0*/  SEL R12, RZ, 0x1, P0 ;  /* 0x00000001ff0c7807 */ /* 0x000fc80000000000 */
[----:B------:R-:W-:Y:S01]  /*67f0*/  LOP3.LUT R185, R185, R12, RZ, 0x3c, !PT ;  /* 0x0000000cb9b97212 */ /* 0x000fe200078e3cff */
[----:B------:R-:W-:Y:S02]  /*6800*/  WARPGROUP.DEPBAR.LE gsb0, 0x0 ;  /* 0x00008000000079c5 */ /* 0x000fe40000010000 */
[----:B------:R-:W-:-:S12]  /*6810*/  WARPGROUP.ARRIVE ;  /* 0x00000000000079c5 */ /* 0x000fd80000000000 */
[----:B------:R-:W-:Y:S03]  /*6820*/  HGMMA.64x256x16.F32 R24, gdesc[UR4].tnspB, R24, gsb0 ;  /* 0x43e00000041879f0 */ /* 0x000fe60008000818 */
[----:B------:R-:W-:Y:S02]  /*6830*/  WARPGROUP.DEPBAR.LE gsb0, 0x0 ;  /* 0x00008000000079c5 */ /* 0x000fe40000010000 */
[----:B------:R-:W-:Y:S06]  /*6840*/  BAR.ARV 0xf, 0x100 ;  /* 0x03c4000000007b1d */ /* 0x000fec0000002000 */
[----:B------:R-:W-:Y:S05]  /*6850*/  @!P2 BRA `(.L_x_4508) ;  /* 0x000000000004a947 */ /* 0x000fea0003800000 */
[----:B------:R-:W-:Y:S01]  /*6860*/  BPT.TRAP 0x1 ;  /* 0x000000040000795c */ /* 0x000fe20000300000 */
.L_x_4508:
[----:B------:R-:W-:-:S04]  /*6870*/  IMAD R12, R17, 0x8, R2 ;  /* 0x00000008110c7824 */ /* 0x000fc800078e0202 */
[----:B------:R-:W-:-:S05]  /*6880*/  VIADD R12, R12, 0x38860 ;  /* 0x000388600c0c7836 */ /* 0x000fca0000000000 */
[----:B------:R-:W-:-:S04]  /*6890*/  PRMT R12, R190, 0x654, R12 ;  /* 0x00000654be0c7816 */ /* 0x000fc8000000000c */
[----:B------:R1:W-:Y:S01]  /*68a0*/  SYNCS.ARRIVE.TRANS64.RED.A1T0 RZ, [R12+URZ], RZ ;  /* 0x000000ff0cff79a7 */ /* 0x0003e2000810043f */
[----:B------:R-:W-:Y:S05]  /*68b0*/  @P1 BRA `(.L_x_4509) ;  /* 0xfffffff400181947 */ /* 0x000fea000383ffff */
.L_x_4507:
[----:B------:R-:W-:Y:S05]  /*68c0*/  BSYNC B0 ;  /* 0x0000000000007941 */ /* 0x000fea0003800000 */
.L_x_4506:
[----:B------:R-:W-:Y:S01]  /*68d0*/  BAR.SYNC.DEFER_BLOCKING 0xe, 0x100 ;  /* 0x0384000000007b1d */ /* 0x000fe20000010000 */
[C---:B------:R-:W-:Y:S01]  /*68e0*/  IMAD R0, R17.reuse, 0x40, R195 ;  /* 0x0000004011007824 */ /* 0x040fe200078e02c3 */
[----:B------:R-:W-:Y:S01]  /*68f0*/  PLOP3.LUT P0, PT, PT, PT, PT, 0x8, 0x0 ;  /* 0x000000000000781c */ /* 0x000fe20003f0e170 */
[----:B------:R-:W-:Y:S01]  /*6900*/  VIADD R17, R17, 0x1 ;  /* 0x0000000111117836 */ /* 0x000fe20000000000 */
[----:B------:R-:W-:Y:S01]  /*6910*/  CS2R R154, SRZ ;  /* 0x00000000009a7805 */ /* 0x000fe2000001ff00 */
[----:B------:R-:W-:-:S03]  /*6920*/  IMAD R2, R0, 0x4, R2 ;  /* 0x0000000400027824 */ /* 0x000fc600078e0202 */
        /* <DEDUP_REMOVED lines=136> */
.L_x_4501:
        /* <DEDUP_REMOVED lines=31> */
.L_x_4511:
[----:B------:R-:W-:Y:S05]  /*73a0*/  BSYNC B0 ;  /* 0x0000000000007941 */ /* 0x000fea0003800000 */
.L_x_4510:
        /* <DEDUP_REMOVED lines=100> */
.L_x_4513:
[----:B------:R-:W-:Y:S05]  /*79f0*/  BSYNC B6 ;  /* 0x0000000000067941 */ /* 0x000fea0003800000 */
.L_x_4512:
        /* <DEDUP_REMOVED lines=13> */
.L_x_4517:
[----:B-1----:R1:W2:Y:S02]  /*7ad0*/  SYNCS.PHASECHK.TRANS64.TRYWAIT P0, [R2+URZ+0x38800], R3 ;  /* 0x03880003020075a7 */ /* 0x0022a4000800017f */
[----:B--2---:R-:W-:Y:S05]  /*7ae0*/  @!P0 NANOSLEEP.SYNCS 0x989680 ;  /* 0x009896800000895d */ /* 0x004fea0003900000 */
[----:B------:R-:W2:Y:S02]  /*7af0*/  @!P0 SYNCS.PHASECHK.TRANS64 P0, [R2+URZ+0x38800], R3 ;  /* 0x03880003020085a7 */ /* 0x000ea4000800007f */
[----:B--2---:R-:W-:Y:S05]  /*7b00*/  @!P0 BRA `(.L_x_4517) ;  /* 0xfffffffc00f08947 */ /* 0x004fea000383ffff */
.L_x_4516:
[----:B------:R-:W-:Y:S05]  /*7b10*/  BSYNC B0 ;  /* 0x0000000000007941 */ /* 0x000fea0003800000 */
.L_x_4515:
[----:B------:R-:W-:Y:S05]  /*7b20*/  BRA `(.L_x_4518) ;  /* 0x0000002000b87947 */ /* 0x000fea0003800000 */
.L_x_4514:
        /* <DEDUP_REMOVED lines=37> */
.L_x_4520:
[----:B------:R-:W-:Y:S05]  /*7d80*/  BSYNC B6 ;  /* 0x0000000000067941 */ /* 0x000fea0003800000 */
.L_x_4519:
[----:B------:R-:W-:Y:S01]  /*7d90*/  ULDC.U8 UR4, c[0x0][0x410] ;  /* 0x0001040000047ab9 */ /* 0x000fe20000000000 */
[----:B------:R-:W-:Y:S01]  /*7da0*/  BSSY B0, `(.L_x_4521) ;  /* 0x00001fe000007945 */ /* 0x000fe20003800000 */
[----:B------:R-:W-:Y:S01]  /*7db0*/  ISETP.NE.AND P0, PT, RZ, UR4, PT ;  /* 0x00000004ff007c0c */ /* 0x000fe2000bf05270 */
[----:B------:R-:W-:-:S12]  /*7dc0*/  IMAD R0, R85, 0x40, R189 ;  /* 0x0000004055007824 */ /* 0x000fd800078e02bd */
[----:B------:R-:W-:Y:S05]  /*7dd0*/  @!P0 BRA `(.L_x_4522) ;  /* 0x0000001000088947 */ /* 0x000fea0003800000 */
[----:B------:R-:W-:-:S03]  /*7de0*/  UMOV UR4, 0xffffffff ;  /* 0xffffffff00047882 */ /* 0x000fc60000000000 */
[----:B------:R-:W-:Y:S05]  /*7df0*/  BRA.DIV UR4, `(.L_x_4523) ;  /* 0x0000017204587947 */ /* 0x000fea000b800000 */
[----:B------:R0:W1:Y:S04]  /*7e00*/  SHFL.IDX PT, R3, R26, RZ, 0x1c1f ;  /* 0x001c1fff1a037589 */ /* 0x00006800000e0000 */
[----:B------:R0:W2:Y:S04]  /*7e10*/  SHFL.IDX PT, R20, R25, RZ, 0x1c1f ;  /* 0x001c1fff19147589 */ /* 0x0000a800000e0000 */
[----:B------:R-:W3:Y:S04]  /*7e20*/  SHFL.IDX PT, R24, R24, RZ, 0x1c1f ;  /* 0x001c1fff18187589 */ /* 0x000ee800000e0000 */
[----:B------:R0:W4:Y:S02]  /*7e30*/  SHFL.IDX PT, R21, R27, RZ, 0x1c1f ;  /* 0x001c1fff1b157589 */ /* 0x00012400000e0000 */
.L_x_4740:
        /* <DEDUP_REMOVED lines=41> */
.L_x_4525:
[----:B------:R-:W-:Y:S05]  /*80d0*/  BSYNC B1 ;  /* 0x0000000000017941 */ /* 0x000fea0003800000 */
.L_x_4524:
[----:B0-----:R-:W-:Y:S01]  /*80e0*/  SHF.L.U32 R13, R0, 0x1f, RZ ;  /* 0x0000001f000d7819 */ /* 0x001fe200000006ff */
[----:B------:R-:W-:Y:S01]  /*80f0*/  IMAD R27, R224, 0x200, R27 ;  /* 0x00000200e01b7824 */ /* 0x000fe200078e021b */
        /* <DEDUP_REMOVED lines=10> */
[----:B--2---:R-:W-:Y:S01]  /*81a0*/  SHF.R.U32.HI R20, RZ, 0x10, R5 ;  /* 0x00000010ff147819 */ /* 0x004fe20000011605 */
[----:B------:R-:W-:Y:S01]  /*81b0*/  IMAD.MOV.U32 R33, RZ, RZ, R10 ;  /* 0x000000ffff217224 */ /* 0x000fe200078e000a */
[--C-:B------:R-:W-:Y:S01]  /*81c0*/  SHF.R.U64 R36, R10, 0x10, R11.reuse ;  /* 0x000000100a247819 */ /* 0x100fe2000000120b */
[----:B------:R-:W-:Y:S01]  /*81d0*/  IMAD.MOV.U32 R7, RZ, RZ, R11 ;  /* 0x000000ffff077224 */ /* 0x000fe200078e000b */
[----:B------:R-:W-:Y:S01]  /*81e0*/  SHF.R.U64 R37, R8, 0x10, R9 ;  /* 0x0000001008257819 */ /* 0x000fe20000001209 */
[----:B------:R-:W-:Y:S01]  /*81f0*/  IMAD.MOV.U32 R32, RZ, RZ, R8 ;  /* 0x000000ffff207224 */ /* 0x000fe200078e0008 */
[----:B------:R-:W-:Y:S01]  /*8200*/  SHF.R.U32.HI R10, RZ, 0x10, R11 ;  /* 0x00000010ff0a7819 */ /* 0x000fe2000001160b */
[C---:B------:R-:W-:Y:S01]  /*8210*/  VIADD R4, R12.reuse, 0x20400 ;  /* 0x000204000c047836 */ /* 0x040fe20000000000 */
[----:B------:R-:W-:Y:S01]  /*8220*/  VIMNMX R8, R25, 0x40, PT ;  /* 0x0000004019087848 */ /* 0x000fe20003fe0100 */
[--C-:B------:R-:W-:Y:S01]  /*8230*/  IMAD.MOV.U32 R5, RZ, RZ, R9.reuse ;  /* 0x000000ffff057224 */ /* 0x100fe200078e0009 */
[----:B------:R-:W-:Y:S01]  /*8240*/  BSSY B1, `(.L_x_4526) ;  /* 0x000000d000017945 */ /* 0x000fe20003800000 */
[----:B-1----:R-:W-:Y:S01]  /*8250*/  VIADD R3, R12, 0x20440 ;  /* 0x000204400c037836 */ /* 0x002fe20000000000 */
[----:B------:R-:W-:Y:S01]  /*8260*/  SHF.R.U32.HI R9, RZ, 0x10, R9 ;  /* 0x00000010ff097819 */ /* 0x000fe20000011609 */
[----:B------:R-:W-:Y:S01]  /*8270*/  @P1 VIADD R3, R4, 0xffffffc0 ;  /* 0xffffffc004031836 */ /* 0x000fe20000000000 */
[----:B------:R-:W-:-:S02]  /*8280*/  PRMT R31, R31, 0x5410, R14 ;  /* 0x000054101f1f7816 */ /* 0x000fc4000000000e */
[----:B------:R-:W-:Y:S02]  /*8290*/  PRMT R34, R34, 0x5410, R15 ;  /* 0x0000541022227816 */ /* 0x000fe4000000000f */
[----:B------:R-:W-:Y:S02]  /*82a0*/  PRMT R29, R29, 0x5410, R6 ;  /* 0x000054101d1d7816 */ /* 0x000fe40000000006 */
[----:B------:R-:W-:Y:S02]  /*82b0*/  PRMT R35, R35, 0x5410, R20 ;  /* 0x0000541023237816 */ /* 0x000fe40000000014 */
[----:B------:R-:W-:Y:S02]  /*82c0*/  ISETP.GE.AND P1, PT, R189, R8, PT ;  /* 0x00000008bd00720c */ /* 0x000fe40003f26270 */
[----:B------:R-:W-:Y:S02]  /*82d0*/  PRMT R33, R33, 0x5410, R7 ;  /* 0x0000541021217816 */ /* 0x000fe40000000007 */
[----:B------:R-:W-:-:S02]  /*82e0*/  PRMT R36, R36, 0x5410, R10 ;  /* 0x0000541024247816 */ /* 0x000fc4000000000a */
[----:B------:R-:W-:Y:S01]  /*82f0*/  PRMT R32, R32, 0x5410, R5 ;  /* 0x0000541020207816 */ /* 0x000fe20000000005 */
[----:B0-----:R-:W-:Y:S06]  /*8300*/  @!P0 BRA `(.L_x_4527) ;  /* 0x0000016c00888947 */ /* 0x001fec0003800000 */
.L_x_4741:
[----:B------:R-:W-:Y:S05]  /*8310*/  BSYNC B1 ;  /* 0x0000000000017941 */ /* 0x000fea0003800000 */
.L_x_4526:
        /* <DEDUP_REMOVED lines=10> */
[----:B------:R-:W-:Y:S02]  /*83c0*/  HADD2.F32 R20, -RZ, R33.H0_H0 ;  /* 0x20000021ff147230 */ /* 0x000fe40000004100 */
[----:B------:R-:W-:Y:S02]  /*83d0*/  HADD2.F32 R15, -RZ, R34.H0_H0 ;  /* 0x20000022ff0f7230 */ /* 0x000fe40000004100 */
[----:B----4-:R-:W-:Y:S02]  /*83e0*/  HADD2.F32 R21, -RZ, R36.H0_H0 ;  /* 0x20000024ff157230 */ /* 0x010fe40000004100 */
[--C-:B-1----:R-:W-:Y:S02]  /*83f0*/  HADD2.F32 R9, -RZ, R4.reuse.H0_H0 ;  /* 0x20000004ff097230 */ /* 0x102fe40000004100 */
[----:B------:R-:W-:-:S02]  /*8400*/  HADD2.F32 R4, -RZ, R4.H1_H1 ;  /* 0x30000004ff047230 */ /* 0x000fc40000004100 */
[--C-:B------:R-:W-:Y:S02]  /*8410*/  HADD2.F32 R10, -RZ, R5.reuse.H0_H0 ;  /* 0x20000005ff0a7230 */ /* 0x100fe40000004100 */
[----:B------:R-:W-:Y:S02]  /*8420*/  HADD2.F32 R5, -RZ, R5.H1_H1 ;  /* 0x30000005ff057230 */ /* 0x000fe40000004100 */
[C---:B---3--:R-:W-:Y:S01]  /*8430*/  FMUL.FTZ R24, R4.reuse, R20 ;  /* 0x0000001404187220 */ /* 0x048fe20000410000 */
[-C--:B------:R-:W-:Y:S01]  /*8440*/  FMUL.FTZ R25, R4, R14.reuse ;  /* 0x0000000e04197220 */ /* 0x080fe20000410000 */
[--C-:B------:R-:W-:Y:S02]  /*8450*/  HADD2.F32 R11, -RZ, R6.reuse.H0_H0 ;  /* 0x20000006ff0b7230 */ /* 0x100fe40000004100 */
[C---:B------:R-:W-:Y:S01]  /*8460*/  FFMA.FTZ R24, R9.reuse, R14, -R24 ;  /* 0x0000000e09187223 */ /* 0x040fe20000010818 */
[----:B------:R-:W-:Y:S01]  /*8470*/  FFMA.FTZ R25, R9, R20, R25 ;  /* 0x0000001409197223 */ /* 0x000fe20000010019 */
[C---:B------:R-:W-:Y:S01]  /*8480*/  FMUL.FTZ R27, R5.reuse, R21 ;  /* 0x00000015051b7220 */ /* 0x040fe20000410000 */
[----:B------:R-:W-:Y:S01]  /*8490*/  FMUL.FTZ R9, R5, R15 ;  /* 0x0000000f05097220 */ /* 0x000fe20000410000 */
[----:B------:R-:W-:-:S02]  /*84a0*/  HADD2.F32 R6, -RZ, R6.H1_H1 ;  /* 0x30000006ff067230 */ /* 0x000fc40000004100 */
[----:B0-----:R-:W-:Y:S02]  /*84b0*/  HADD2.F32 R13, -RZ, R7.H0_H0 ;  /* 0x20000007ff0d7230 */ /* 0x001fe40000004100 */
[C---:B------:R-:W-:Y:S01]  /*84c0*/  FFMA.FTZ R27, R10.reuse, R15, -R27 ;  /* 0x0000000f0a1b7223 */ /* 0x040fe2000001081b */
[----:B------:R-:W-:Y:S02]  /*84d0*/  HADD2.F32 R5, -RZ, R33.H1_H1 ;  /* 0x30000021ff057230 */ /* 0x000fe40000004100 */
[----:B------:R-:W-:Y:S01]  /*84e0*/  FFMA.FTZ R10, R10, R21, R9 ;  /* 0x000000150a0a7223 */ /* 0x000fe20000010009 */
[----:B------:R-:W-:Y:S02]  /*84f0*/  HADD2.F32 R7, -RZ, R7.H1_H1 ;  /* 0x30000007ff077230 */ /* 0x000fe40000004100 */
[----:B------:R-:W-:Y:S02]  /*8500*/  HADD2.F32 R4, -RZ, R31.H1_H1 ;  /* 0x3000001fff047230 */ /* 0x000fe40000004100 */
[----:B------:R-:W-:Y:S01]  /*8510*/  FMUL.FTZ R26, R6, R5 ;  /* 0x00000005061a7220 */ /* 0x000fe20000410000 */
[----:B------:R-:W-:-:S02]  /*8520*/  HADD2.F32 R20, -RZ, R36.H1_H1 ;  /* 0x30000024ff147230 */ /* 0x000fc40000004100 */
[----:B------:R-:W-:Y:S02]  /*8530*/  HADD2.F32 R14, -RZ, R34.H1_H1 ;  /* 0x30000022ff0e7230 */ /* 0x000fe40000004100 */
[-C--:B------:R-:W-:Y:S01]  /*8540*/  FMUL.FTZ R28, R6, R4.reuse ;  /* 0x00000004061c7220 */ /* 0x080fe20000410000 */
[----:B------:R-:W-:Y:S01]  /*8550*/  FFMA.FTZ R6, R11, R4, -R26 ;  /* 0x000000040b067223 */ /* 0x000fe2000001081a */
[----:B------:R-:W-:Y:S01]  /*8560*/  FMUL.FTZ R30, R7, R20 ;  /* 0x00000014071e7220 */ /* 0x000fe20000410000 */
[----:B------:R-:W-:Y:S01]  /*8570*/  F2FP.F16.F32.PACK_AB R4, R25, R24 ;  /* 0x000000181904723e */ /* 0x000fe200000000ff */
[-C--:B------:R-:W-:Y:S01]  /*8580*/  FMUL.FTZ R9, R7, R14.reuse ;  /* 0x0000000e07097220 */ /* 0x080fe20000410000 */
[----:B------:R-:W-:Y:S01]  /*8590*/  FFMA.FTZ R11, R11, R5, R28 ;  /* 0x000000050b0b7223 */ /* 0x000fe2000001001c */
[C---:B------:R-:W-:Y:S01]  /*85a0*/  FFMA.FTZ R7, R13.reuse, R14, -R30 ;  /* 0x0000000e0d077223 */ /* 0x040fe2000001081e */
[----:B------:R-:W-:Y:S01]  /*85b0*/  F2FP.F16.F32.PACK_AB R5, R10, R27 ;  /* 0x0000001b0a05723e */ /* 0x000fe200000000ff */
[----:B------:R-:W-:-:S02]  /*85c0*/  FFMA.FTZ R20, R13, R20, R9 ;  /* 0x000000140d147223 */ /* 0x000fc40000010009 */
[----:B------:R-:W-:-:S03]  /*85d0*/  F2FP.F16.F32.PACK_AB R6, R11, R6 ;  /* 0x000000060b06723e */ /* 0x000fc600000000ff */
[----:B------:R-:W-:-:S05]  /*85e0*/  F2FP.F16.F32.PACK_AB R7, R20, R7 ;  /* 0x000000071407723e */ /* 0x000fca00000000ff */
[----:B------:R1:W-:Y:S02]  /*85f0*/  STS.128 [R12+0x20400], R4 ;  /* 0x020400040c007388 */ /* 0x0003e40000000c00 */
.L_x_4531:
[----:B------:R-:W-:Y:S05]  /*8600*/  BSYNC B2 ;  /* 0x0000000000027941 */ /* 0x000fea0003800000 */
.L_x_4530:
[----:B------:R-:W-:Y:S05]  /*8610*/  @P1 BRA `(.L_x_4529) ;  /* 0x0000000000981947 */ /* 0x000fea0003800000 */
[----:B-1----:R-:W1:Y:S01]  /*8620*/  LDS.128 R4, [R3] ;  /* 0x0000000003047984 */ /* 0x002e620000000c00 */
        /* <DEDUP_REMOVED lines=16> */
[--C-:B0-----:R-:W-:Y:S02]  /*8730*/  HADD2.F32 R13, -RZ, R7.reuse.H0_H0 ;  /* 0x20000007ff0d7230 */ /* 0x101fe40000004100 */
        /* <DEDUP_REMOVED lines=19> */
[----:B------:R2:W-:Y:S02]  /*8870*/  STS.128 [R3], R4 ;  /* 0x0000000403007388 */ /* 0x0005e40000000c00 */
.L_x_4529:
[----:B------:R-:W-:Y:S05]  /*8880*/  BSYNC B1 ;  /* 0x0000000000017941 */ /* 0x000fea0003800000 */
.L_x_4528:
        /* <DEDUP_REMOVED lines=10> */
[--C-:B---3--:R-:W-:Y:S02]  /*8930*/  HADD2.F32 R24, -RZ, R33.reuse.H0_H0 ;  /* 0x20000021ff187230 */ /* 0x108fe40000004100 */
[----:B------:R-:W-:Y:S02]  /*8940*/  HADD2.F32 R25, -RZ, R36.H0_H0 ;  /* 0x20000024ff197230 */ /* 0x000fe40000004100 */
[----:B----4-:R-:W-:Y:S02]  /*8950*/  HADD2.F32 R21, -RZ, R34.H0_H0 ;  /* 0x20000022ff157230 */ /* 0x010fe40000004100 */
[----:B------:R-:W-:Y:S02]  /*8960*/  HADD2.F32 R26, -RZ, R33.H1_H1 ;  /* 0x30000021ff1a7230 */ /* 0x000fe40000004100 */
[----:B------:R-:W-:-:S02]  /*8970*/  HADD2.F32 R27, -RZ, R36.H1_H1 ;  /* 0x30000024ff1b7230 */ /* 0x000fc40000004100 */
[--C-:B-1----:R-:W-:Y:S02]  /*8980*/  HADD2.F32 R8, -RZ, R4.reuse.H0_H0 ;  /* 0x20000004ff087230 */ /* 0x102fe40000004100 */
[----:B------:R-:W-:Y:S02]  /*8990*/  HADD2.F32 R4, -RZ, R4.H1_H1 ;  /* 0x30000004ff047230 */ /* 0x000fe40000004100 */
[--C-:B------:R-:W-:Y:S02]  /*89a0*/  HADD2.F32 R9, -RZ, R5.reuse.H0_H0 ;  /* 0x20000005ff097230 */ /* 0x100fe40000004100 */
[----:B------:R-:W-:Y:S02]  /*89b0*/  HADD2.F32 R5, -RZ, R5.H1_H1 ;  /* 0x30000005ff057230 */ /* 0x000fe40000004100 */
[-C--:B0-----:R-:W-:Y:S01]  /*89c0*/  FMUL.FTZ R13, R24, R4.reuse ;  /* 0x00000004180d7220 */ /* 0x081fe20000410000 */
[----:B------:R-:W-:Y:S01]  /*89d0*/  FMUL.FTZ R15, R20, R4 ;  /* 0x00000004140f7220 */ /* 0x000fe20000410000 */
[----:B------:R-:W-:-:S02]  /*89e0*/  HADD2.F32 R10, -RZ, R6.H0_H0 ;  /* 0x20000006ff0a7230 */ /* 0x000fc40000004100 */
[-C--:B------:R-:W-:Y:S01]  /*89f0*/  FMUL.FTZ R14, R25, R5.reuse ;  /* 0x00000005190e7220 */ /* 0x080fe20000410000 */
[-C--:B------:R-:W-:Y:S01]  /*8a00*/  FFMA.FTZ R4, R20, R8.reuse, -R13 ;  /* 0x0000000814047223 */ /* 0x080fe2000001080d */
[----:B------:R-:W-:Y:S01]  /*8a10*/  FFMA.FTZ R15, R24, R8, R15 ;  /* 0x00000008180f7223 */ /* 0x000fe2000001000f */
[C---:B------:R-:W-:Y:S01]  /*8a20*/  FMUL.FTZ R8, R21.reuse, R5 ;  /* 0x0000000515087220 */ /* 0x040fe20000410000 */
[--C-:B------:R-:W-:Y:S02]  /*8a30*/  HADD2.F32 R11, -RZ, R7.reuse.H0_H0 ;  /* 0x20000007ff0b7230 */ /* 0x100fe40000004100 */
[-C--:B------:R-:W-:Y:S01]  /*8a40*/  FFMA.FTZ R5, R21, R9.reuse, -R14 ;  /* 0x0000000915057223 */ /* 0x080fe2000001080e */
[----:B------:R-:W-:Y:S02]  /*8a50*/  HADD2.F32 R6, -RZ, R6.H1_H1 ;  /* 0x30000006ff067230 */ /* 0x000fe40000004100 */
[----:B------:R-:W-:Y:S01]  /*8a60*/  FFMA.FTZ R8, R25, R9, R8 ;  /* 0x0000000919087223 */ /* 0x000fe20000010008 */
[----:B------:R-:W-:Y:S01]  /*8a70*/  HADD2.F32 R7, -RZ, R7.H1_H1 ;  /* 0x30000007ff077230 */ /* 0x000fe20000004100 */
[----:B------:R-:W-:Y:S01]  /*8a80*/  F2FP.F16.F32.PACK_AB R4, R15, R4 ;  /* 0x000000040f04723e */ /* 0x000fe200000000ff */
[----:B------:R-:W-:-:S02]  /*8a90*/  HADD2.F32 R24, -RZ, R31.H1_H1 ;  /* 0x3000001fff187230 */ /* 0x000fc40000004100 */
[-C--:B------:R-:W-:Y:S01]  /*8aa0*/  FMUL.FTZ R9, R26, R6.reuse ;  /* 0x000000061a097220 */ /* 0x080fe20000410000 */
[----:B------:R-:W-:Y:S02]  /*8ab0*/  HADD2.F32 R21, -RZ, R34.H1_H1 ;  /* 0x30000022ff157230 */ /* 0x000fe40000004100 */
[----:B------:R-:W-:Y:S01]  /*8ac0*/  FMUL.FTZ R14, R27, R7 ;  /* 0x000000071b0e7220 */ /* 0x000fe20000410000 */
[----:B------:R-:W-:Y:S01]  /*8ad0*/  F2FP.F16.F32.PACK_AB R5, R8, R5 ;  /* 0x000000050805723e */ /* 0x000fe200000000ff */
[C---:B------:R-:W-:Y:S01]  /*8ae0*/  FMUL.FTZ R13, R24.reuse, R6 ;  /* 0x00000006180d7220 */ /* 0x040fe20000410000 */
[-C--:B------:R-:W-:Y:S01]  /*8af0*/  FFMA.FTZ R6, R24, R10.reuse, -R9 ;  /* 0x0000000a18067223 */ /* 0x080fe20000010809 */
[C---:B------:R-:W-:Y:S01]  /*8b00*/  FMUL.FTZ R20, R21.reuse, R7 ;  /* 0x0000000715147220 */ /* 0x040fe20000410000 */
[-C--:B------:R-:W-:Y:S01]  /*8b10*/  FFMA.FTZ R7, R21, R11.reuse, -R14 ;  /* 0x0000000b15077223 */ /* 0x080fe2000001080e */
[----:B------:R-:W-:Y:S02]  /*8b20*/  FFMA.FTZ R13, R26, R10, R13 ;  /* 0x0000000a1a0d7223 */ /* 0x000fe4000001000d */
[----:B------:R-:W-:-:S03]  /*8b30*/  FFMA.FTZ R20, R27, R11, R20 ;  /* 0x0000000b1b147223 */ /* 0x000fc60000010014 */
[----:B------:R-:W-:Y:S02]  /*8b40*/  F2FP.F16.F32.PACK_AB R6, R13, R6 ;  /* 0x000000060d06723e */ /* 0x000fe400000000ff */
[----:B------:R-:W-:-:S05]  /*8b50*/  F2FP.F16.F32.PACK_AB R7, R20, R7 ;  /* 0x000000071407723e */ /* 0x000fca00000000ff */
[----:B------:R1:W-:Y:S02]  /*8b60*/  STS.128 [R12+0x21400], R4 ;  /* 0x021400040c007388 */ /* 0x0003e40000000c00 */
.L_x_4534:
[----:B------:R-:W-:Y:S05]  /*8b70*/  BSYNC B1 ;  /* 0x0000000000017941 */ /* 0x000fea0003800000 */
.L_x_4533:
[----:B------:R-:W-:Y:S05]  /*8b80*/  @P1 BRA `(.L_x_4532) ;  /* 0x00000010007c1947 */ /* 0x000fea0003800000 */
[----:B-1----:R-:W1:Y:S01]  /*8b90*/  LDS.128 R4, [R3+0x1000] ;  /* 0x0010000003047984 */ /* 0x002e620000000c00 */
[----:B------:R-:W-:Y:S02]  /*8ba0*/  HADD2.F32 R14, -RZ, R29.H0_H0 ;  /* 0x2000001dff0e7230 */ /* 0x000fe40000004100 */
[--C-:B------:R-:W-:Y:S02]  /*8bb0*/  HADD2.F32 R20, -RZ, R32.reuse.H0_H0 ;  /* 0x20000020ff147230 */ /* 0x100fe40000004100 */
[----:B------:R-:W-:Y:S02]  /*8bc0*/  HADD2.F32 R25, -RZ, R37.H0_H0 ;  /* 0x20000025ff197230 */ /* 0x000fe40000004100 */
[----:B----4-:R-:W-:Y:S02]  /*8bd0*/  HADD2.F32 R21, -RZ, R35.H0_H0 ;  /* 0x20000023ff157230 */ /* 0x010fe40000004100 */
[----:B---3--:R-:W-:Y:S02]  /*8be0*/  HADD2.F32 R24, -RZ, R32.H1_H1 ;  /* 0x30000020ff187230 */ /* 0x008fe40000004100 */
        /* <DEDUP_REMOVED lines=33> */
.L_x_4522:
[----:B------:R-:W-:-:S03]  /*8e00*/  UMOV UR4, 0xffffffff ;  /* 0xffffffff00047882 */ /* 0x000fc60000000000 */
[----:B------:R-:W-:Y:S05]  /*8e10*/  BRA.DIV UR4, `(.L_x_4535) ;  /* 0x0000016204d87947 */ /* 0x000fea000b800000 */
[----:B------:R0:W1:Y:S04]  /*8e20*/  SHFL.IDX PT, R3, R26, RZ, 0x1c1f ;  /* 0x001c1fff1a037589 */ /* 0x00006800000e0000 */
[----:B------:R0:W2:Y:S04]  /*8e30*/  SHFL.IDX PT, R20, R25, RZ, 0x1c1f ;  /* 0x001c1fff19147589 */ /* 0x0000a800000e0000 */
[----:B------:R0:W3:Y:S04]  /*8e40*/  SHFL.IDX PT, R21, R24, RZ, 0x1c1f ;  /* 0x001c1fff18157589 */ /* 0x0000e800000e0000 */
[----:B------:R0:W4:Y:S02]  /*8e50*/  SHFL.IDX PT, R14, R27, RZ, 0x1c1f ;  /* 0x001c1fff1b0e7589 */ /* 0x00012400000e0000 */
.L_x_4747:
[----:B------:R-:W5:Y:S01]  /*8e60*/  LDL R5, [R1+0x4c] ;  /* 0x00004c0001057983 */ /* 0x000f620000100800 */
[----:B------:R-:W-:Y:S01]  /*8e70*/  ULDC UR4, c[0x0][0x448] ;  /* 0x0001120000047ab9 */ /* 0x000fe20000000800 */
[----:B------:R-:W-:Y:S01]  /*8e80*/  BSSY B1, `(.L_x_4536) ;  /* 0x0000019000017945 */ /* 0x000fe20003800000 */
[----:B0-----:R-:W-:Y:S01]  /*8e90*/  IMAD R24, R87, UR4, RZ ;  /* 0x0000000457187c24 */ /* 0x001fe2000f8e02ff */
[----:B------:R-:W-:Y:S02]  /*8ea0*/  CS2R R6, SRZ ;  /* 0x0000000000067805 */ /* 0x000fe4000001ff00 */
[----:B------:R-:W-:Y:S02]  /*8eb0*/  CS2R R8, SRZ ;  /* 0x0000000000087805 */ /* 0x000fe4000001ff00 */
[----:B------:R-:W-:Y:S02]  /*8ec0*/  CS2R R10, SRZ ;  /* 0x00000000000a7805 */ /* 0x000fe4000001ff00 */
[----:B------:R-:W-:Y:S01]  /*8ed0*/  ISETP.GE.AND P0, PT, R0, R24, PT ;  /* 0x000000180000720c */ /* 0x000fe20003f06270 */
[----:B------:R-:W-:Y:S01]  /*8ee0*/  IMAD R24, R85, -0x40, R24 ;  /* 0xffffffc055187824 */ /* 0x000fe200078e0218 */
[----:B-----5:R-:W-:-:S04]  /*8ef0*/  LEA.HI R4, R5, R5, RZ, 0x1 ;  /* 0x0000000505047211 */ /* 0x020fc800078f08ff */
[----:B------:R-:W-:-:S05]  /*8f00*/  LOP3.LUT R4, R4, 0xfffffffe, RZ, 0xc0, !PT ;  /* 0xfffffffe04047812 */ /* 0x000fca00078ec0ff */
[----:B------:R-:W-:Y:S01]  /*8f10*/  IMAD.IADD R0, R5, 0x1, -R4 ;  /* 0x0000000105007824 */ /* 0x000fe200078e0a04 */
[----:B------:R-:W-:-:S04]  /*8f20*/  CS2R R4, SRZ ;  /* 0x0000000000047805 */ /* 0x000fc8000001ff00 */
        /* <DEDUP_REMOVED lines=14> */
.L_x_4537:
[----:B------:R-:W-:Y:S05]  /*9010*/  BSYNC B1 ;  /* 0x0000000000017941 */ /* 0x000fea0003800000 */
.L_x_4536:
[----:B------:R-:W2:Y:S01]  /*9020*/  SYNCS.PHASECHK.TRANS64.TRYWAIT P1, [R2+URZ+0x38800], R25 ;  /* 0x03880019020075a7 */ /* 0x000ea2000802017f */
[----:B-----5:R-:W-:Y:S01]  /*9030*/  IMAD.MOV.U32 R38, RZ, RZ, R4 ;  /* 0x000000ffff267224 */ /* 0x020fe200078e0004 */
[--C-:B0-----:R-:W-:Y:S01]  /*9040*/  SHF.R.U64 R13, R4, 0x10, R5.reuse ;  /* 0x00000010040d7819 */ /* 0x101fe20000001205 */
[--C-:B------:R-:W-:Y:S01]  /*9050*/  IMAD.MOV.U32 R12, RZ, RZ, R5.reuse ;  /* 0x000000ffff0c7224 */ /* 0x100fe200078e0005 */
[----:B------:R-:W-:Y:S01]  /*9060*/  SHF.R.U32.HI R42, RZ, 0x10, R5 ;  /* 0x00000010ff2a7819 */ /* 0x000fe20000011605 */
[----:B------:R-:W-:Y:S01]  /*9070*/  IMAD.MOV.U32 R39, RZ, RZ, R6 ;  /* 0x000000ffff277224 */ /* 0x000fe200078e0006 */
[----:B------:R-:W-:Y:S01]  /*9080*/  SHF.R.U64 R43, R8, 0x10, R9 ;  /* 0x00000010082b7819 */ /* 0x000fe20000001209 */
[----:B------:R-:W-:Y:S01]  /*9090*/  IMAD.MOV.U32 R4, RZ, RZ, R8 ;  /* 0x000000ffff047224 */ /* 0x000fe200078e0008 */
[--C-:B------:R-:W-:Y:S01]  /*90a0*/  SHF.R.U64 R6, R6, 0x10, R7.reuse ;  /* 0x0000001006067819 */ /* 0x100fe20000001207 */
[----:B----4-:R-:W-:Y:S01]  /*90b0*/  IMAD.MOV.U32 R14, RZ, RZ, R7 ;  /* 0x000000ffff0e7224 */ /* 0x010fe200078e0007 */
[--C-:B------:R-:W-:Y:S01]  /*90c0*/  SHF.R.U32.HI R8, RZ, 0x10, R9.reuse ;  /* 0x00000010ff087819 */ /* 0x100fe20000011609 */
[----:B------:R-:W-:Y:S01]  /*90d0*/  IMAD.MOV.U32 R40, RZ, RZ, R9 ;  /* 0x000000ffff287224 */ /* 0x000fe200078e0009 */
[----:B------:R-:W-:Y:S01]  /*90e0*/  VIMNMX R24, R24, 0x40, PT ;  /* 0x0000004018187848 */ /* 0x000fe20003fe0100 */
[----:B------:R-:W-:Y:S01]  /*90f0*/  IMAD.MOV.U32 R5, RZ, RZ, R10 ;  /* 0x000000ffff057224 */ /* 0x000fe200078e000a */
[----:B------:R-:W-:Y:S01]  /*9100*/  SHF.R.U32.HI R7, RZ, 0x10, R7 ;  /* 0x00000010ff077819 */ /* 0x000fe20000011607 */
[--C-:B------:R-:W-:Y:S01]  /*9110*/  IMAD.MOV.U32 R41, RZ, RZ, R11.reuse ;  /* 0x000000ffff297224 */ /* 0x100fe200078e000b */
[----:B-1----:R-:W0:Y:S01]  /*9120*/  LDC R3, c[0x0][0x3f4] ;  /* 0x0000fd00ff037b82 */ /* 0x002e220000000800 */
[----:B------:R-:W-:Y:S01]  /*9130*/  VIADD R15, R189, 0x20 ;  /* 0x00000020bd0f7836 */ /* 0x000fe20000000000 */
[--C-:B------:R-:W-:Y:S01]  /*9140*/  SHF.R.U64 R44, R10, 0x10, R11.reuse ;  /* 0x000000100a2c7819 */ /* 0x100fe2000000120b */
[----:B------:R-:W-:Y:S01]  /*9150*/  BSSY B1, `(.L_x_4538) ;  /* 0x000000f000017945 */ /* 0x000fe20003800000 */
[----:B------:R-:W-:-:S02]  /*9160*/  SHF.R.U32.HI R9, RZ, 0x10, R11 ;  /* 0x00000010ff097819 */ /* 0x000fc4000001160b */
        /* <DEDUP_REMOVED lines=8> */
[C---:B0-----:R-:W-:Y:S01]  /*91f0*/  ISETP.GE.AND P0, PT, R18.reuse, R3, PT ;  /* 0x000000031200720c */ /* 0x041fe20003f06270 */
[----:B------:R-:W-:-:S03]  /*9200*/  IMAD.IADD R3, R18, 0x1, R3 ;  /* 0x0000000112037824 */ /* 0x000fc600078e0203 */
[-C--:B------:R-:W-:Y:S02]  /*9210*/  ISETP.GE.OR P2, PT, R189, R24.reuse, P0 ;  /* 0x00000018bd00720c */ /* 0x080fe40000746670 */
[----:B------:R-:W-:Y:S01]  /*9220*/  ISETP.GE.OR P0, PT, R15, R24, P0 ;  /* 0x000000180f00720c */ /* 0x000fe20000706670 */
[----:B--2---:R-:W-:-:S12]  /*9230*/  @!P1 BRA `(.L_x_4539) ;  /* 0x0000016000409947 */ /* 0x004fd80003800000 */
.L_x_4748:
[----:B------:R-:W-:Y:S05]  /*9240*/  BSYNC B1 ;  /* 0x0000000000017941 */ /* 0x000fea0003800000 */
.L_x_4538:
        /* <DEDUP_REMOVED lines=9> */
[----:B------:R-:W-:Y:S01]  /*92e0*/  LOP3.LUT R4, R9, 0x38, R18, 0xf8, !PT ;  /* 0x0000003809047812 */ /* 0x000fe200078ef812 */
[----:B------:R-:W-:Y:S01]  /*92f0*/  HADD2.F32 R34, -RZ, R40.H0_H0 ;  /* 0x20000028ff227230 */ /* 0x000fe20000004100 */
[----:B------:R-:W-:-:S04]  /*9300*/  SHF.R.U32.HI R6, RZ, 0x3, R9 ;  /* 0x00000003ff067819 */ /* 0x000fc80000011609 */
[----:B------:R-:W-:Y:S02]  /*9310*/  LOP3.LUT R5, R4, R6, RZ, 0x3c, !PT ;  /* 0x0000000604057212 */ /* 0x000fe400078e3cff */
[----:B------:R-:W-:-:S03]  /*9320*/  LOP3.LUT R9, R6, R3, R9, 0x1e, !PT ;  /* 0x0000000306097212 */ /* 0x000fc600078e1e09 */
[C---:B------:R-:W-:Y:S02]  /*9330*/  IMAD R5, R224.reuse, 0x200, R5 ;  /* 0x00000200e0057824 */ /* 0x040fe400078e0205 */
[----:B------:R-:W-:Y:S02]  /*9340*/  IMAD R9, R224, 0x200, R9 ;  /* 0x00000200e0097824 */ /* 0x000fe400078e0209 */
[--C-:B------:R-:W-:Y:S02]  /*9350*/  IMAD R12, R5, 0x2, R2.reuse ;  /* 0x00000002050c7824 */ /* 0x100fe400078e0202 */
[----:B------:R-:W-:-:S03]  /*9360*/  IMAD R13, R9, 0x2, R2 ;  /* 0x00000002090d7824 */ /* 0x000fc600078e0202 */
[----:B------:R-:W3:Y:S04]  /*9370*/  LDS.128 R4, [R12+0x20400] ;  /* 0x020400000c047984 */ /* 0x000ee80000000c00 */
[----:B------:R-:W1:Y:S01]  /*9380*/  LDS.128 R8, [R13+0x20400] ;  /* 0x020400000d087984 */ /* 0x000e620000000c00 */
[--C-:B---3--:R-:W-:Y:S02]  /*9390*/  HADD2.F32 R21, -RZ, R5.reuse.H0_H0 ;  /* 0x20000005ff157230 */ /* 0x108fe40000004100 */
[----:B------:R-:W-:Y:S02]  /*93a0*/  HADD2.F32 R24, -RZ, R5.H1_H1 ;  /* 0x30000005ff187230 */ /* 0x000fe40000004100 */
[----:B-1----:R-:W-:Y:S02]  /*93b0*/  HADD2.F32 R5, -RZ, R8.H0_H0 ;  /* 0x20000008ff057230 */ /* 0x002fe40000004100 */
[----:B------:R-:W-:-:S02]  /*93c0*/  HADD2.F32 R15, -RZ, R4.H0_H0 ;  /* 0x20000004ff0f7230 */ /* 0x000fc40000004100 */
[----:B------:R-:W-:Y:S02]  /*93d0*/  HADD2.F32 R26, -RZ, R8.H1_H1 ;  /* 0x30000008ff1a7230 */ /* 0x000fe40000004100 */
[C---:B------:R-:W-:Y:S01]  /*93e0*/  FMUL.FTZ R8, R5.reuse, R32 ;  /* 0x0000002005087220 */ /* 0x040fe20000410000 */
[-C--:B------:R-:W-:Y:S01]  /*93f0*/  FMUL.FTZ R36, R5, R30.reuse ;  /* 0x0000001e05247220 */ /* 0x080fe20000410000 */
[----:B------:R-:W-:Y:S02]  /*9400*/  HADD2.F32 R20, -RZ, R4.H1_H1 ;  /* 0x30000004ff147230 */ /* 0x000fe40000004100 */
[----:B------:R-:W-:Y:S02]  /*9410*/  HADD2.F32 R27, -RZ, R9.H0_H0 ;  /* 0x20000009ff1b7230 */ /* 0x000fe40000004100 */
[----:B------:R-:W-:Y:S01]  /*9420*/  FFMA.FTZ R5, R15, R30, -R8 ;  /* 0x0000001e0f057223 */ /* 0x000fe20000010808 */
[----:B------:R-:W-:Y:S01]  /*9430*/  FMUL.FTZ R35, R26, R33 ;  /* 0x000000211a237220 */ /* 0x000fe20000410000 */
[----:B------:R-:W-:-:S02]  /*9440*/  HADD2.F32 R30, -RZ, R38.H1_H1 ;  /* 0x30000026ff1e7230 */ /* 0x000fc40000004100 */
[----:B------:R-:W-:Y:S01]  /*9450*/  FFMA.FTZ R8, R15, R32, R36 ;  /* 0x000000200f087223 */ /* 0x000fe20000010024 */
[-C--:B------:R-:W-:Y:S01]  /*9460*/  FMUL.FTZ R15, R26, R31.reuse ;  /* 0x0000001f1a0f7220 */ /* 0x080fe20000410000 */
[C---:B------:R-:W-:Y:S01]  /*9470*/  FFMA.FTZ R32, R20.reuse, R31, -R35 ;  /* 0x0000001f14207223 */ /* 0x040fe20000010823 */
[C---:B------:R-:W-:Y:S01]  /*9480*/  FMUL.FTZ R26, R27.reuse, R34 ;  /* 0x000000221b1a7220 */ /* 0x040fe20000410000 */
[----:B------:R-:W-:Y:S02]  /*9490*/  HADD2.F32 R28, -RZ, R9.H1_H1 ;  /* 0x30000009ff1c7230 */ /* 0x000fe40000004100 */
[-C--:B------:R-:W-:Y:S01]  /*94a0*/  FMUL.FTZ R27, R27, R30.reuse ;  /* 0x0000001e1b1b7220 */ /* 0x080fe20000410000 */
[----:B------:R-:W-:Y:S02]  /*94b0*/  HADD2.F32 R31, -RZ, R43.H1_H1 ;  /* 0x3000002bff1f7230 */ /* 0x000fe40000004100 */
[----:B------:R-:W-:Y:S01]  /*94c0*/  FFMA.FTZ R33, R20, R33, R15 ;  /* 0x0000002114217223 */ /* 0x000fe2000001000f */
[----:B------:R-:W-:Y:S01]  /*94d0*/  FFMA.FTZ R30, R21, R30, -R26 ;  /* 0x0000001e151e7223 */ /* 0x000fe2000001081a */
[----:B------:R-:W-:-:S02]  /*94e0*/  HADD2.F32 R15, -RZ, R42.H0_H0 ;  /* 0x2000002aff0f7230 */ /* 0x000fc40000004100 */
[----:B------:R-:W-:Y:S01]  /*94f0*/  FFMA.FTZ R27, R21, R34, R27 ;  /* 0x00000022151b7223 */ /* 0x000fe2000001001b */
[----:B------:R-:W-:Y:S01]  /*9500*/  FMUL.FTZ R21, R28, R31 ;  /* 0x0000001f1c157220 */ /* 0x000fe20000410000 */
[----:B------:R-:W-:Y:S01]  /*9510*/  HADD2.F32 R29, -RZ, R10.H0_H0 ;  /* 0x2000000aff1d7230 */ /* 0x000fe20000004100 */
[----:B------:R-:W-:Y:S01]  /*9520*/  F2FP.F16.F32.PACK_AB R8, R33, R8 ;  /* 0x000000082108723e */ /* 0x000fe200000000ff */
[----:B------:R-:W-:Y:S02]  /*9530*/  HADD2.F32 R26, -RZ, R40.H1_H1 ;  /* 0x30000028ff1a7230 */ /* 0x000fe40000004100 */
[-C--:B------:R-:W-:Y:S01]  /*9540*/  FFMA.FTZ R35, R24, R15.reuse, -R21 ;  /* 0x0000000f18237223 */ /* 0x080fe20000010815 */
[----:B------:R-:W-:Y:S02]  /*9550*/  HADD2.F32 R20, -RZ, R39.H0_H0 ;  /* 0x20000027ff147230 */ /* 0x000fe40000004100 */
[----:B------:R-:W-:Y:S01]  /*9560*/  FMUL.FTZ R37, R28, R15 ;  /* 0x0000000f1c257220 */ /* 0x000fe20000410000 */
[----:B------:R-:W-:-:S02]  /*9570*/  HADD2.F32 R10, -RZ, R10.H1_H1 ;  /* 0x3000000aff0a7230 */ /* 0x000fc40000004100 */
[C---:B------:R-:W-:Y:S01]  /*9580*/  FMUL.FTZ R34, R29.reuse, R26 ;  /* 0x0000001a1d227220 */ /* 0x040fe20000410000 */
[----:B------:R-:W-:Y:S02]  /*9590*/  HADD2.F32 R21, -RZ, R44.H0_H0 ;  /* 0x2000002cff157230 */ /* 0x000fe40000004100 */
[----:B------:R-:W-:Y:S01]  /*95a0*/  FMUL.FTZ R29, R29, R20 ;  /* 0x000000141d1d7220 */ /* 0x000fe20000410000 */
[--C-:B0-----:R-:W-:Y:S02]  /*95b0*/  HADD2.F32 R25, -RZ, R6.reuse.H0_H0 ;  /* 0x20000006ff197230 */ /* 0x101fe40000004100 */
[----:B------:R-:W-:Y:S01]  /*95c0*/  FFMA.FTZ R28, R24, R31, R37 ;  /* 0x0000001f181c7223 */ /* 0x000fe20000010025 */
[----:B------:R-:W-:Y:S02]  /*95d0*/  HADD2.F32 R6, -RZ, R6.H1_H1 ;  /* 0x30000006ff067230 */ /* 0x000fe40000004100 */
[----:B------:R-:W-:Y:S01]  /*95e0*/  FMUL.FTZ R31, R10, R21 ;  /* 0x000000150a1f7220 */ /* 0x000fe20000410000 */
[----:B------:R-:W-:-:S02]  /*95f0*/  HADD2.F32 R15, -RZ, R42.H1_H1 ;  /* 0x3000002aff0f7230 */ /* 0x000fc40000004100 */
[C---:B------:R-:W-:Y:S01]  /*9600*/  FFMA.FTZ R34, R25.reuse, R20, -R34 ;  /* 0x0000001419227223 */ /* 0x040fe20000010822 */
[----:B------:R-:W-:Y:S01]  /*9610*/  FFMA.FTZ R29, R25, R26, R29 ;  /* 0x0000001a191d7223 */ /* 0x000fe2000001001d */
[--C-:B------:R-:W-:Y:S02]  /*9620*/  HADD2.F32 R9, -RZ, R11.reuse.H0_H0 ;  /* 0x2000000bff097230 */ /* 0x100fe40000004100 */
[-C--:B------:R-:W-:Y:S01]  /*9630*/  FMUL.FTZ R25, R10, R15.reuse ;  /* 0x0000000f0a197220 */ /* 0x080fe20000410000 */
[C---:B------:R-:W-:Y:S01]  /*9640*/  FFMA.FTZ R31, R6.reuse, R15, -R31 ;  /* 0x0000000f061f7223 */ /* 0x040fe2000001081f */
[----:B------:R-:W-:Y:S02]  /*9650*/  HADD2.F32 R11, -RZ, R11.H1_H1 ;  /* 0x3000000bff0b7230 */ /* 0x000fe40000004100 */
[----:B------:R-:W-:Y:S02]  /*9660*/  HADD2.F32 R15, -RZ, R41.H0_H0 ;  /* 0x20000029ff0f7230 */ /* 0x000fe40000004100 */
[----:B------:R-:W-:Y:S01]  /*9670*/  FFMA.FTZ R26, R6, R21, R25 ;  /* 0x00000015061a7223 */ /* 0x000fe20000010019 */
[----:B------:R-:W-:-:S02]  /*9680*/  HADD2.F32 R10, -RZ, R14.H1_H1 ;  /* 0x3000000eff0a7230 */ /* 0x000fc40000004100 */
[----:B------:R-:W-:Y:S02]  /*9690*/  HADD2.F32 R24, -RZ, R44.H1_H1 ;  /* 0x3000002cff187230 */ /* 0x000fe40000004100 */
[CC--:B------:R-:W-:Y:S01]  /*96a0*/  FMUL.FTZ R21, R9.reuse, R15.reuse ;  /* 0x0000000f09157220 */ /* 0x0c0fe20000410000 */
[----:B------:R-:W-:Y:S02]  /*96b0*/  HADD2.F32 R20, -RZ, R14.H0_H0 ;  /* 0x2000000eff147230 */ /* 0x000fe40000004100 */
[----:B------:R-:W-:Y:S01]  /*96c0*/  FMUL.FTZ R6, R9, R10 ;  /* 0x0000000a09067220 */ /* 0x000fe20000410000 */
[--C-:B------:R-:W-:Y:S02]  /*96d0*/  HADD2.F32 R4, -RZ, R7.reuse.H0_H0 ;  /* 0x20000007ff047230 */ /* 0x100fe40000004100 */
[C---:B------:R-:W-:Y:S01]  /*96e0*/  FMUL.FTZ R36, R11.reuse, R24 ;  /* 0x000000180b247220 */ /* 0x040fe20000410000 */
        /* <DEDUP_REMOVED lines=13> */
[----:B------:R-:W-:-:S05]  /*97c0*/  F2FP.F16.F32.PACK_AB R11, R24, R11 ;  /* 0x0000000b180b723e */ /* 0x000fca00000000ff */
[----:B------:R1:W-:Y:S02]  /*97d0*/  STS.128 [R13+0x20400], R8 ;  /* 0x020400080d007388 */ /* 0x0003e40000000c00 */
.L_x_4541:
[----:B------:R-:W-:Y:S05]  /*97e0*/  BSYNC B1 ;  /* 0x0000000000017941 */ /* 0x000fea0003800000 */
.L_x_4540:
[----:B------:R-:W-:Y:S05]  /*97f0*/  @P0 BRA `(.L_x_4532) ;  /* 0x0000000400600947 */ /* 0x000fea0003800000 */
[----:B-1----:R-:W2:Y:S01]  /*9800*/  LDL R8, [R1+0x64] ;  /* 0x0000640001087983 */ /* 0x002ea20000100800 */
[C---:B------:R-:W-:Y:S02]  /*9810*/  VIADD R4, R189.reuse, 0x20 ;  /* 0x00000020bd047836 */ /* 0x040fe40000000000 */
[----:B------:R-:W-:Y:S01]  /*9820*/  VIADD R5, R189, 0x20 ;  /* 0x00000020bd057836 */ /* 0x000fe20000000000 */
[----:B------:R-:W4:Y:S01]  /*9830*/  LDL R37, [R1+0x5c] ;  /* 0x00005c0001257983 */ /* 0x000f220000100800 */
[----:B------:R-:W-:Y:S02]  /*9840*/  IMAD.SHL.U32 R4, R4, 0x40, RZ ;  /* 0x0000004004047824 */ /* 0x000fe400078e00ff */
[----:B------:R-:W-:-:S03]  /*9850*/  IMAD.SHL.U32 R5, R5, 0x40, RZ ;  /* 0x0000004005057824 */ /* 0x000fc600078e00ff */
[----:B------:R-:W-:Y:S02]  /*9860*/  LOP3.LUT R4, R4, 0x1c0, RZ, 0xc0, !PT ;  /* 0x000001c004047812 */ /* 0x000fe400078ec0ff */
[----:B------:R-:W-:Y:S02]  /*9870*/  LOP3.LUT R5, R5, 0x1c0, RZ, 0xc0, !PT ;  /* 0x000001c005057812 */ /* 0x000fe400078ec0ff */
[----:B------:R-:W-:-:S04]  /*9880*/  SHF.R.U32.HI R4, RZ, 0x3, R4 ;  /* 0x00000003ff047819 */ /* 0x000fc80000011604 */
[----:B------:R-:W-:Y:S01]  /*9890*/  LOP3.LUT R3, R4, R3, R5, 0x1e, !PT ;  /* 0x0000000304037212 */ /* 0x000fe200078e1e05 */
[----:B------:R-:W-:Y:S02]  /*98a0*/  HADD2.F32 R30, -RZ, R39.H1_H1 ;  /* 0x30000027ff1e7230 */ /* 0x000fe40000004100 */
[----:B------:R-:W-:Y:S02]  /*98b0*/  HADD2.F32 R28, -RZ, R38.H0_H0 ;  /* 0x20000026ff1c7230 */ /* 0x000fe40000004100 */
[--C-:B------:R-:W-:Y:S02]  /*98c0*/  HADD2.F32 R33, -RZ, R43.reuse.H0_H0 ;  /* 0x2000002bff217230 */ /* 0x100fe40000004100 */
[----:B------:R-:W-:Y:S02]  /*98d0*/  HADD2.F32 R35, -RZ, R40.H0_H0 ;  /* 0x20000028ff237230 */ /* 0x000fe40000004100 */
[----:B------:R-:W-:Y:S02]  /*98e0*/  HADD2.F32 R31, -RZ, R38.H1_H1 ;  /* 0x30000026ff1f7230 */ /* 0x000fe40000004100 */
[----:B------:R-:W-:-:S02]  /*98f0*/  HADD2.F32 R36, -RZ, R43.H1_H1 ;  /* 0x3000002bff247230 */ /* 0x000fc40000004100 */
[----:B------:R-:W-:Y:S02]  /*9900*/  HADD2.F32 R38, -RZ, R44.H0_H0 ;  /* 0x2000002cff267230 */ /* 0x000fe40000004100 */
[----:B------:R-:W-:Y:S02]  /*9910*/  HADD2.F32 R34, -RZ, R42.H1_H1 ;  /* 0x3000002aff227230 */ /* 0x000fe40000004100 */
[----:B--2---:R-:W-:-:S04]  /*9920*/  IMAD.IADD R3, R8, 0x1, R3 ;  /* 0x0000000108037824 */ /* 0x004fc800078e0203 */
[----:B------:R-:W-:Y:S01]  /*9930*/  IMAD R3, R3, 0x2, R2 ;  /* 0x0000000203037824 */ /* 0x000fe200078e0202 */
[----:B----4-:R-:W1:Y:S04]  /*9940*/  LDS.128 R4, [R37+0x20400] ;  /* 0x0204000025047984 */ /* 0x010e680000000c00 */
[----:B------:R-:W2:Y:S01]  /*9950*/  LDS.128 R8, [R3+0x20400] ;  /* 0x0204000003087984 */ /* 0x000ea20000000c00 */
[--C-:B-1----:R-:W-:Y:S02]  /*9960*/  HADD2.F32 R15, -RZ, R5.reuse.H0_H0 ;  /* 0x20000005ff0f7230 */ /* 0x102fe40000004100 */
[----:B------:R-:W-:Y:S02]  /*9970*/  HADD2.F32 R20, -RZ, R5.H1_H1 ;  /* 0x30000005ff147230 */ /* 0x000fe40000004100 */
[----:B--2---:R-:W-:-:S02]  /*9980*/  HADD2.F32 R5, -RZ, R8.H0_H0 ;  /* 0x20000008ff057230 */ /* 0x004fc40000004100 */
[----:B------:R-:W-:-:S03]  /*9990*/  HADD2.F32 R12, -RZ, R4.H0_H0 ;  /* 0x20000004ff0c7230 */ /* 0x000fc60000004100 */
[-C--:B------:R-:W-:Y:S01]  /*99a0*/  FMUL.FTZ R27, R30, R5.reuse ;  /* 0x000000051e1b7220 */ /* 0x080fe20000410000 */
[C---:B------:R-:W-:Y:S01]  /*99b0*/  FMUL.FTZ R29, R28.reuse, R5 ;  /* 0x000000051c1d7220 */ /* 0x040fe20000410000 */
[----:B------:R-:W-:Y:S02]  /*99c0*/  HADD2.F32 R8, -RZ, R8.H1_H1 ;  /* 0x30000008ff087230 */ /* 0x000fe40000004100 */
[----:B------:R-:W-:Y:S01]  /*99d0*/  FFMA.FTZ R5, R28, R12, -R27 ;  /* 0x0000000c1c057223 */ /* 0x000fe2000001081b */
[----:B------:R-:W-:Y:S02]  /*99e0*/  HADD2.F32 R24, -RZ, R9.H0_H0 ;  /* 0x20000009ff187230 */ /* 0x000fe40000004100 */
[----:B------:R-:W-:Y:S02]  /*99f0*/  HADD2.F32 R27, -RZ, R41.H1_H1 ;  /* 0x30000029ff1b7230 */ /* 0x000fe40000004100 */
[----:B------:R-:W-:Y:S01]  /*9a00*/  FMUL.FTZ R28, R33, R8 ;  /* 0x00000008211c7220 */ /* 0x000fe20000410000 */
[----:B------:R-:W-:-:S02]  /*9a10*/  HADD2.F32 R13, -RZ, R4.H1_H1 ;  /* 0x30000004ff0d7230 */ /* 0x000fc40000004100 */
[----:B------:R-:W-:Y:S01]  /*9a20*/  FFMA.FTZ R29, R30, R12, R29 ;  /* 0x0000000c1e1d7223 */ /* 0x000fe2000001001d */
[----:B------:R-:W-:Y:S02]  /*9a30*/  HADD2.F32 R9, -RZ, R9.H1_H1 ;  /* 0x30000009ff097230 */ /* 0x000fe40000004100 */
[----:B------:R-:W-:Y:S01]  /*9a40*/  FMUL.FTZ R8, R27, R8 ;  /* 0x000000081b087220 */ /* 0x000fe20000410000 */
[-C--:B------:R-:W-:Y:S01]  /*9a50*/  FMUL.FTZ R12, R35, R24.reuse ;  /* 0x00000018230c7220 */ /* 0x080fe20000410000 */
[-C--:B------:R-:W-:Y:S01]  /*9a60*/  FFMA.FTZ R28, R27, R13.reuse, -R28 ;  /* 0x0000000d1b1c7223 */ /* 0x080fe2000001081c */
[----:B------:R-:W-:Y:S01]  /*9a70*/  FMUL.FTZ R24, R31, R24 ;  /* 0x000000181f187220 */ /* 0x000fe20000410000 */
[----:B------:R-:W-:Y:S01]  /*9a80*/  FFMA.FTZ R8, R33, R13, R8 ;  /* 0x0000000d21087223 */ /* 0x000fe20000010008 */
[----:B------:R-:W-:Y:S01]  /*9a90*/  FFMA.FTZ R12, R31, R15, -R12 ;  /* 0x0000000f1f0c7223 */ /* 0x000fe2000001080c */
[----:B------:R-:W-:Y:S02]  /*9aa0*/  HADD2.F32 R30, -RZ, R42.H0_H0 ;  /* 0x2000002aff1e7230 */ /* 0x000fe40000004100 */
[----:B------:R-:W-:Y:S01]  /*9ab0*/  FMUL.FTZ R13, R36, R9 ;  /* 0x00000009240d7220 */ /* 0x000fe20000410000 */
[----:B0-----:R-:W-:-:S02]  /*9ac0*/  HADD2.F32 R25, -RZ, R10.H0_H0 ;  /* 0x2000000aff197230 */ /* 0x001fc40000004100 */
[----:B------:R-:W-:Y:S02]  /*9ad0*/  HADD2.F32 R27, -RZ, R39.H0_H0 ;  /* 0x20000027ff1b7230 */ /* 0x000fe40000004100 */
[----:B------:R-:W-:Y:S02]  /*9ae0*/  HADD2.F32 R31, -RZ, R40.H1_H1 ;  /* 0x30000028ff1f7230 */ /* 0x000fe40000004100 */
[----:B------:R-:W-:Y:S02]  /*9af0*/  HADD2.F32 R10, -RZ, R10.H1_H1 ;  /* 0x3000000aff0a7230 */ /* 0x000fe40000004100 */
[C---:B------:R-:W-:Y:S01]  /*9b00*/  FMUL.FTZ R9, R30.reuse, R9 ;  /* 0x000000091e097220 */ /* 0x040fe20000410000 */
[--C-:B---3--:R-:W-:Y:S02]  /*9b10*/  HADD2.F32 R21, -RZ, R6.reuse.H0_H0 ;  /* 0x20000006ff157230 */ /* 0x108fe40000004100 */
[----:B------:R-:W-:Y:S01]  /*9b20*/  FFMA.FTZ R13, R30, R20, -R13 ;  /* 0x000000141e0d7223 */ /* 0x000fe2000001080d */
[----:B------:R-:W-:-:S02]  /*9b30*/  HADD2.F32 R6, -RZ, R6.H1_H1 ;  /* 0x30000006ff067230 */ /* 0x000fc40000004100 */
[----:B------:R-:W-:Y:S01]  /*9b40*/  FFMA.FTZ R24, R35, R15, R24 ;  /* 0x0000000f23187223 */ /* 0x000fe20000010018 */
[-C--:B------:R-:W-:Y:S01]  /*9b50*/  FMUL.FTZ R30, R31, R25.reuse ;  /* 0x000000191f1e7220 */ /* 0x080fe20000410000 */
[C---:B------:R-:W-:Y:S01]  /*9b60*/  FMUL.FTZ R32, R27.reuse, R25 ;  /* 0x000000191b207220 */ /* 0x040fe20000410000 */
[-C--:B------:R-:W-:Y:S01]  /*9b70*/  FMUL.FTZ R15, R38, R10.reuse ;  /* 0x0000000a260f7220 */ /* 0x080fe20000410000 */
[--C-:B------:R-:W-:Y:S02]  /*9b80*/  HADD2.F32 R26, -RZ, R11.reuse.H0_H0 ;  /* 0x2000000bff1a7230 */ /* 0x100fe40000004100 */
[-C--:B------:R-:W-:Y:S01]  /*9b90*/  FFMA.FTZ R30, R27, R21.reuse, -R30 ;  /* 0x000000151b1e7223 */ /* 0x080fe2000001081e */
[----:B------:R-:W-:Y:S01]  /*9ba0*/  FFMA.FTZ R32, R31, R21, R32 ;  /* 0x000000151f207223 */ /* 0x000fe20000010020 */
[C---:B------:R-:W-:Y:S01]  /*9bb0*/  FMUL.FTZ R21, R34.reuse, R10 ;  /* 0x0000000a22157220 */ /* 0x040fe20000410000 */
[----:B------:R-:W-:Y:S01]  /*9bc0*/  FFMA.FTZ R15, R34, R6, -R15 ;  /* 0x00000006220f7223 */ /* 0x000fe2000001080f */
[----:B------:R-:W-:-:S02]  /*9bd0*/  HADD2.F32 R11, -RZ, R11.H1_H1 ;  /* 0x3000000bff0b7230 */ /* 0x000fc40000004100 */
[----:B------:R-:W-:Y:S01]  /*9be0*/  FFMA.FTZ R9, R36, R20, R9 ;  /* 0x0000001424097223 */ /* 0x000fe20000010009 */
[----:B------:R-:W-:Y:S02]  /*9bf0*/  HADD2.F32 R34, -RZ, R41.H0_H0 ;  /* 0x20000029ff227230 */ /* 0x000fe40000004100 */
[----:B------:R-:W-:Y:S02]  /*9c00*/  HADD2.F32 R33, -RZ, R44.H1_H1 ;  /* 0x3000002cff217230 */ /* 0x000fe40000004100 */
[--C-:B------:R-:W-:Y:S02]  /*9c10*/  HADD2.F32 R20, -RZ, R14.reuse.H1_H1 ;  /* 0x3000000eff147230 */ /* 0x100fe40000004100 */
[----:B------:R-:W-:Y:S02]  /*9c20*/  HADD2.F32 R31, -RZ, R14.H0_H0 ;  /* 0x2000000eff1f7230 */ /* 0x000fe40000004100 */
[----:B------:R-:W-:Y:S01]  /*9c30*/  FFMA.FTZ R21, R38, R6, R21 ;  /* 0x0000000626157223 */ /* 0x000fe20000010015 */
[----:B------:R-:W-:-:S02]  /*9c40*/  HADD2.F32 R4, -RZ, R7.H0_H0 ;  /* 0x20000007ff047230 */ /* 0x000fc40000004100 */
[-C--:B------:R-:W-:Y:S01]  /*9c50*/  FMUL.FTZ R25, R34, R26.reuse ;  /* 0x0000001a22197220 */ /* 0x080fe20000410000 */
[----:B------:R-:W-:Y:S02]  /*9c60*/  HADD2.F32 R7, -RZ, R7.H1_H1 ;  /* 0x30000007ff077230 */ /* 0x000fe40000004100 */
[-C--:B------:R-:W-:Y:S01]  /*9c70*/  FMUL.FTZ R6, R33, R11.reuse ;  /* 0x0000000b21067220 */ /* 0x080fe20000410000 */
[C---:B------:R-:W-:Y:S01]  /*9c80*/  FMUL.FTZ R27, R20.reuse, R26 ;  /* 0x0000001a141b7220 */ /* 0x040fe20000410000 */
[C---:B------:R-:W-:Y:S01]  /*9c90*/  FMUL.FTZ R10, R31.reuse, R11 ;  /* 0x0000000b1f0a7220 */ /* 0x040fe20000410000 */
[-C--:B------:R-:W-:Y:S01]  /*9ca0*/  FFMA.FTZ R25, R20, R4.reuse, -R25 ;  /* 0x0000000414197223 */ /* 0x080fe20000010819 */
        /* <DEDUP_REMOVED lines=13> */
.L_x_4532:
[----:B------:R-:W-:Y:S05]  /*9d80*/  BSYNC B0 ;  /* 0x0000000000007941 */ /* 0x000fea0003800000 */
.L_x_4521:
        /* <DEDUP_REMOVED lines=8> */
.L_x_4518:
[----:B012---:R-:W-:-:S05]  /*9e10*/  IMAD.U32 R3, RZ, RZ, UR37 ;  /* 0x00000025ff037e24 */ /* 0x007fca000f8e00ff */
[----:B------:R-:W-:-:S13]  /*9e20*/  ISETP.NE.AND P0, PT, R3, 0x3, PT ;  /* 0x000000030300780c */ /* 0x000fda0003f05270 */
[----:B------:R-:W-:Y:S05]  /*9e30*/  @!P0 BRA `(.L_x_4542) ;  /* 0x0000000000048947 */ /* 0x000fea0003800000 */
[----:B------:R-:W-:Y:S01]  /*9e40*/  BPT.TRAP 0x1 ;  /* 0x000000040000795c */ /* 0x000fe20000300000 */
.L_x_4542:
[----:B------:R-:W-:Y:S01]  /*9e50*/  IMAD R11, R17, 0x8, R2 ;  /* 0x00000008110b7824 */ /* 0x000fe200078e0202 */
[----:B------:R-:W-:-:S04]  /*9e60*/  SHF.L.U32 R10, R185, 0x1f, RZ ;  /* 0x0000001fb90a7819 */ /* 0x000fc800000006ff */
[----:B------:R0:W1:Y:S01]  /*9e70*/  SYNCS.PHASECHK.TRANS64.TRYWAIT P1, [R11+URZ+0x38830], R10 ;  /* 0x0388300a0b0075a7 */ /* 0x000062000802017f */
[----:B------:R-:W-:Y:S05]  /*9e80*/  @!P0 BRA `(.L_x_4543) ;  /* 0x0000000000048947 */ /* 0x000fea0003800000 */
[----:B------:R-:W-:Y:S01]  /*9e90*/  BPT.TRAP 0x1 ;  /* 0x000000040000795c */ /* 0x000fe20000300000 */
.L_x_4543:
        /* <DEDUP_REMOVED lines=10> */
.L_x_4544:
        /* <DEDUP_REMOVED lines=12> */
[----:B------:R-:W-:Y:S01]  /*a000*/  IMAD.MOV.U32 R5, RZ, RZ, 0x40000040 ;  /* 0x40000040ff057424 */ /* 0x000fe200078e00ff */
[----:B------:R-:W-:Y:S01]  /*a010*/  SHF.L.U32 R3, R0, 0x1f, RZ ;  /* 0x0000001f00037819 */ /* 0x000fe200000006ff */
[----:B------:R-:W-:Y:S01]  /*a020*/  IMAD.MOV.U32 R7, RZ, RZ, 0x40000040 ;  /* 0x40000040ff077424 */ /* 0x000fe200078e00ff */
[----:B------:R-:W-:Y:S01]  /*a030*/  BSSY B0, `(.L_x_4546) ;  /* 0x0000022000007945 */ /* 0x000fe20003800000 */
[----:B------:R-:W-:-:S02]  /*a040*/  VIADD R14, R12, 0x4 ;  /* 0x000000040c0e7836 */ /* 0x000fc40000000000 */
[----:B------:R-:W-:Y:S02]  /*a050*/  IMAD.MOV.U32 R15, RZ, RZ, 0x40000040 ;  /* 0x40000040ff0f7424 */ /* 0x000fe400078e00ff */
[----:B------:R-:W-:Y:S02]  /*a060*/  VIADD R12, R12, 0x6 ;  /* 0x000000060c0c7836 */ /* 0x000fe40000000000 */
[----:B------:R-:W-:Y:S02]  /*a070*/  IMAD.MOV.U32 R9, RZ, RZ, 0x40000040 ;  /* 0x40000040ff097424 */ /* 0x000fe400078e00ff */
[----:B------:R-:W-:Y:S01]  /*a080*/  HGMMA.64x64x16.F32 R24, gdesc[UR4], RZ, !UPT, gsb0 ;  /* 0x00e00000041879f0 */ /* 0x000fe2000c0008ff */
[----:B------:R-:W-:Y:S01]  /*a090*/  R2UR UR4, R4 ;  /* 0x00000000040472ca */ /* 0x000fe200000e0000 */
[----:B------:R-:W-:Y:S01]  /*a0a0*/  IMAD.MOV.U32 R13, RZ, RZ, 0x40000040 ;  /* 0x40000040ff0d7424 */ /* 0x000fe200078e00ff */
[----:B------:R-:W-:Y:S02]  /*a0b0*/  R2UR UR5, R5 ;  /* 0x00000000050572ca */ /* 0x000fe400000e0000 */
[----:B------:R-:W-:Y:S01]  /*a0c0*/  R2UR UR6, R6 ;  /* 0x00000000060672ca */ /* 0x000fe200000e0000 */
[----:B------:R-:W-:Y:S01]  /*a0d0*/  VIADD R6, R8, 0x4 ;  /* 0x0000000408067836 */ /* 0x000fe20000000000 */
[----:B------:R-:W-:Y:S01]  /*a0e0*/  R2UR UR7, R7 ;  /* 0x00000000070772ca */ /* 0x000fe200000e0000 */
[----:B------:R-:W-:-:S02]  /*a0f0*/  IMAD.MOV.U32 R7, RZ, RZ, 0x40000040 ;  /* 0x40000040ff077424 */ /* 0x000fc400078e00ff */
        /* <DEDUP_REMOVED lines=19> */
[----:B------:R-:W2:Y:S02]  /*a230*/  SYNCS.PHASECHK.TRANS64.TRYWAIT P1, [R2+URZ+0x38810], R3 ;  /* 0x03881003020075a7 */ /* 0x000ea4000802017f */
[----:B--2---:R-:W-:Y:S05]  /*a240*/  @!P1 BRA `(.L_x_4547) ;  /* 0x0000015000649947 */ /* 0x004fea0003800000 */
.L_x_4749:
[----:B------:R-:W-:Y:S05]  /*a250*/  BSYNC B0 ;  /* 0x0000000000007941 */ /* 0x000fea0003800000 */
.L_x_4546:
[----:B------:R-:W-:Y:S05]  /*a260*/  @!P0 BRA `(.L_x_4548) ;  /* 0x0000000000048947 */ /* 0x000fea0003800000 */
[----:B------:R-:W-:Y:S01]  /*a270*/  BPT.TRAP 0x1 ;  /* 0x000000040000795c */ /* 0x000fe20000300000 */
.L_x_4548:
[----:B------:R3:W0:Y:S01]  /*a280*/  SYNCS.PHASECHK.TRANS64.TRYWAIT P1, [R11+URZ+0x38850], R10 ;  /* 0x0388500a0b0075a7 */ /* 0x000622000802017f */
[----:B------:R-:W-:Y:S05]  /*a290*/  @!P0 BRA `(.L_x_4549) ;  /* 0x0000000000048947 */ /* 0x000fea0003800000 */
[----:B------:R-:W-:Y:S01]  /*a2a0*/  BPT.TRAP 0x1 ;  /* 0x000000040000795c */ /* 0x000fe20000300000 */
.L_x_4549:
[C---:B------:R-:W-:Y:S02]  /*a2b0*/  VIADD R0, R2.reuse, 0x400 ;  /* 0x0000040002007836 */ /* 0x040fe40000000000 */
[----:B--2---:R-:W-:-:S03]  /*a2c0*/  VIADD R3, R2, 0x26400 ;  /* 0x0002640002037836 */ /* 0x004fc60000000000 */
[----:B------:R-:W-:Y:S02]  /*a2d0*/  SHF.R.U32.HI R0, RZ, 0x4, R0 ;  /* 0x00000004ff007819 */ /* 0x000fe40000011600 */
[----:B------:R-:W-:Y:S02]  /*a2e0*/  SHF.R.U32.HI R3, RZ, 0x4, R3 ;  /* 0x00000004ff037819 */ /* 0x000fe40000011603 */
[----:B------:R-:W-:Y:S02]  /*a2f0*/  LOP3.LUT R0, R0, 0x3fff, RZ, 0xc0, !PT ;  /* 0x00003fff00007812 */ /* 0x000fe400078ec0ff */
[----:B------:R-:W-:Y:S02]  /*a300*/  LOP3.LUT R3, R3, 0x3fff, RZ, 0xc0, !PT ;  /* 0x00003fff03037812 */ /* 0x000fe400078ec0ff */
[----:B------:R-:W-:Y:S01]  /*a310*/  LOP3.LUT R218, R0, 0x10000, RZ, 0xfc, !PT ;  /* 0x0001000000da7812 */ /* 0x000fe200078efcff */
[----:B0-----:R-:W-:Y:S06]  /*a320*/  @P1 BRA `(.L_x_4550) ;  /* 0x0000000000081947 */ /* 0x001fec0003800000 */
[----:B------:R-:W0:Y:S02]  /*a330*/  SYNCS.PHASECHK.TRANS64.TRYWAIT P1, [R11+URZ+0x38850], R10 ;  /* 0x0388500a0b0075a7 */ /* 0x000e24000802017f */
[----:B0-----:R-:W-:Y:S05]  /*a340*/  @!P1 BRA `(.L_x_4551) ;  /* 0x0000015000389947 */ /* 0x001fea0003800000 */
.L_x_4550:
[----:B------:R-:W-:Y:S01]  /*a350*/  LOP3.LUT R0, R3, 0x10000, RZ, 0xfc, !PT ;  /* 0x0001000003007812 */ /* 0x000fe200078efcff */
[----:B------:R-:W-:Y:S01]  /*a360*/  IMAD R12, R17, 0x1000, R218 ;  /* 0x00001000110c7824 */ /* 0x000fe200078e02da */
[----:B------:R-:W-:Y:S05]  /*a370*/  WARPSYNC.ALL ;  /* 0x0000000000007948 */ /* 0x000fea0003800000 */
[----:B------:R-:W-:Y:S01]  /*a380*/  IMAD.MOV.U32 R14, RZ, RZ, R0 ;  /* 0x000000ffff0e7224 */ /* 0x000fe200078e0000 */
[----:B------:R-:W-:Y:S01]  /*a390*/  R2UR UR6, R12 ;  /* 0x000000000c0672ca */ /* 0x000fe200000e0000 */
[----:B------:R-:W-:Y:S01]  /*a3a0*/  IMAD.MOV.U32 R15, RZ, RZ, 0x40000040 ;  /* 0x40000040ff0f7424 */ /* 0x000fe200078e00ff */
[----:B------:R-:W-:Y:S01]  /*a3b0*/  WARPGROUP.ARRIVE ;  /* 0x00000000000079c5 */ /* 0x000fe20000000000 */
[----:B------:R-:W-:Y:S01]  /*a3c0*/  IMAD.MOV.U32 R13, RZ, RZ, 0x40000040 ;  /* 0x40000040ff0d7424 */ /* 0x000fe200078e00ff */
[----:B------:R-:W-:Y:S01]  /*a3d0*/  R2UR UR4, R14 ;  /* 0x000000000e0472ca */ /* 0x000fe200000e0000 */
[----:B------:R-:W-:Y:S01]  /*a3e0*/  VIADD R14, R0, 0x2 ;  /* 0x00000002000e7836 */ /* 0x000fe20000000000 */
[----:B------:R-:W-:Y:S01]  /*a3f0*/  R2UR UR5, R15 ;  /* 0x000000000f0572ca */ /* 0x000fe200000e0000 */
[----:B------:R-:W-:Y:S01]  /*a400*/  VIADD R20, R12, 0x2 ;  /* 0x000000020c147836 */ /* 0x000fe20000000000 */
[----:B------:R-:W-:Y:S01]  /*a410*/  R2UR UR7, R13 ;  /* 0x000000000d0772ca */ /* 0x000fe200000e0000 */
[----:B------:R-:W-:Y:S01]  /*a420*/  IMAD.MOV.U32 R15, RZ, RZ, 0x40000040 ;  /* 0x40000040ff0f7424 */ /* 0x000fe200078e00ff */
[----:B------:R-:W2:Y:S01]  /*a430*/  S2R R56, SR_TID.X ;  /* 0x0000000000387919 */ /* 0x000ea20000002100 */
[----:B----4-:R-:W-:-:S02]  /*a440*/  IMAD.MOV.U32 R21, RZ, RZ, 0x40000040 ;  /* 0x40000040ff157424 */ /* 0x010fc400078e00ff */
[----:B------:R-:W-:Y:S02]  /*a450*/  VIADD R58, R12, 0x800 ;  /* 0x000008000c3a7836 */ /* 0x000fe40000000000 */
[----:B------:R-:W-:-:S06]  /*a460*/  IMAD.MOV.U32 R13, RZ, RZ, 0x4 ;  /* 0x00000004ff0d7424 */ /* 0x000fcc00078e00ff */
[----:B------:R-:W-:Y:S01]  /*a470*/  HGMMA.64x64x16.F32 R24, gdesc[UR4], R24, gsb0 ;  /* 0x00e00000041879f0 */ /* 0x000fe20008000818 */
        /* <DEDUP_REMOVED lines=8> */
[----:B--2---:R-:W-:-:S05]  /*a500*/  SHF.R.U32.HI R56, RZ, 0x7, R56 ;  /* 0x00000007ff387819 */ /* 0x004fca0000011638 */
[----:B------:R2:W4:Y:S02]  /*a510*/  SHFL.IDX PT, R3, R56, RZ, 0x1f ;  /* 0x00001fff38037589 */ /* 0x00052400000e0000 */
[----:B--2---:R-:W-:Y:S01]  /*a520*/  VIADD R56, R0, 0x800 ;  /* 0x0000080000387836 */ /* 0x004fe20000000000 */
[----:B----4-:R-:W-:-:S04]  /*a530*/  ISETP.GT.AND P1, PT, R3, 0x7f, PT ;  /* 0x0000007f0300780c */ /* 0x010fc80003f24270 */
[----:B------:R-:W-:Y:S02]  /*a540*/  SEL R3, RZ, 0x2, !P1 ;  /* 0x00000002ff037807 */ /* 0x000fe40004800000 */
[C---:B01-3--:R-:W-:Y:S02]  /*a550*/  SEL R10, R13.reuse, 0x2, P1 ;  /* 0x000000020d0a7807 */ /* 0x04bfe40000800000 */
[----:B------:R-:W-:Y:S01]  /*a560*/  SEL R13, R13, 0x6, !P1 ;  /* 0x000000060d0d7807 */ /* 0x000fe20004800000 */
[----:B------:R-:W-:Y:S02]  /*a570*/  WARPGROUP.DEPBAR.LE gsb0, 0x0 ;  /* 0x00008000000079c5 */ /* 0x000fe40000010000 */
[----:B------:R-:W-:-:S06]  /*a580*/  WARPGROUP.ARRIVE ;  /* 0x00000000000079c5 */ /* 0x000fcc0000000000 */
        /* <DEDUP_REMOVED lines=9> */
[----:B------:R-:W-:Y:S02]  /*a620*/  WARPGROUP.DEPBAR.LE gsb0, 0x0 ;  /* 0x00008000000079c5 */ /* 0x000fe40000010000 */
[----:B------:R-:W-:-:S09]  /*a630*/  WARPGROUP.ARRIVE ;  /* 0x00000000000079c5 */ /* 0x000fd20000000000 */
        /* <DEDUP_REMOVED lines=134> */
[----:B------:R-:W-:Y:S01]  /*aea0*/  IMAD.IADD R14, R3, 0x1, R58 ;  /* 0x00000001030e7824 */ /* 0x000fe200078e023a */
[----:B------:R-:W-:Y:S01]  /*aeb0*/  R2UR UR5, R15 ;  /* 0x000000000f0572ca */ /* 0x000fe200000e0000 */
[----:B------:R-:W-:Y:S01]  /*aec0*/  IMAD.MOV.U32 R15, RZ, RZ, 0x40000040 ;  /* 0x40000040ff0f7424 */ /* 0x000fe200078e00ff */
[----:B------:R-:W-:Y:S01]  /*aed0*/  R2UR UR6, R20 ;  /* 0x00000000140672ca */ /* 0x000fe200000e0000 */
[----:B------:R-:W-:Y:S01]  /*aee0*/  IMAD.IADD R20, R3, 0x1, R56 ;  /* 0x0000000103147824 */ /* 0x000fe200078e0238 */
[----:B------:R-:W-:Y:S01]  /*aef0*/  R2UR UR7, R21 ;  /* 0x00000000150772ca */ /* 0x000fe200000e0000 */
[----:B------:R-:W-:Y:S01]  /*af00*/  IMAD.MOV.U32 R21, RZ, RZ, 0x40000040 ;  /* 0x40000040ff157424 */ /* 0x000fe200078e00ff */
[----:B------:R-:W-:Y:S02]  /*af10*/  WARPGROUP.DEPBAR.LE gsb0, 0x0 ;  /* 0x00008000000079c5 */ /* 0x000fe40000010000 */
[----:B------:R-:W-:-:S09]  /*af20*/  WARPGROUP.ARRIVE ;  /* 0x00000000000079c5 */ /* 0x000fd20000000000 */
[----:B------:R-:W-:Y:S01]  /*af30*/  HGMMA.64x64x16.F32 R24, gdesc[UR4], R24, gsb0 ;  /* 0x00e00000041879f0 */ /* 0x000fe20008000818 */
[----:B------:R-:W-:Y:S01]  /*af40*/  R2UR UR6, R14 ;  /* 0x000000000e0672ca */ /* 0x000fe200000e0000 */
[--C-:B------:R-:W-:Y:S01]  /*af50*/  IMAD.IADD R14, R58, 0x1, R10.reuse ;  /* 0x000000013a0e7824 */ /* 0x100fe200078e020a */
        /* <DEDUP_REMOVED lines=16> */
[----:B------:R-:W-:Y:S02]  /*b060*/  IMAD.MOV.U32 R21, RZ, RZ, 0x40000040 ;  /* 0x40000040ff157424 */ /* 0x000fe400078e00ff */
[----:B------:R-:W-:-:S02]  /*b070*/  VIADD R56, R0, 0xa00 ;  /* 0x00000a0000387836 */ /* 0x000fc40000000000 */
[----:B------:R-:W-:Y:S01]  /*b080*/  VIADD R58, R12, 0xa00 ;  /* 0x00000a000c3a7836 */ /* 0x000fe20000000000 */
[----:B------:R-:W-:Y:S02]  /*b090*/  WARPGROUP.DEPBAR.LE gsb0, 0x0 ;  /* 0x00008000000079c5 */ /* 0x000fe40000010000 */
[----:B------:R-:W-:-:S06]  /*b0a0*/  WARPGROUP.ARRIVE ;  /* 0x00000000000079c5 */ /* 0x000fcc0000000000 */
[----:B------:R-:W-:Y:S01]  /*b0b0*/  HGMMA.64x64x16.F32 R24, gdesc[UR4], R24, gsb0 ;  /* 0x00e00000041879f0 */ /* 0x000fe20008000818 */
[----:B------:R-:W-:Y:S01]  /*b0c0*/  R2UR UR4, R14 ;  /* 0x000000000e0472ca */ /* 0x000fe200000e0000 */
[----:B------:R-:W-:Y:S01]  /*b0d0*/  IMAD.MOV.U32 R14, RZ, RZ, 0x28 ;  /* 0x00000028ff0e7424 */ /* 0x000fe200078e00ff */
[----:B------:R-:W-:Y:S01]  /*b0e0*/  R2UR UR5, R15 ;  /* 0x000000000f0572ca */ /* 0x000fe200000e0000 */
[----:B------:R-:W-:Y:S01]  /*b0f0*/  IMAD.MOV.U32 R15, RZ, RZ, 0xa00 ;  /* 0x00000a00ff0f7424 */ /* 0x000fe200078e00ff */
[----:B------:R-:W-:Y:S02]  /*b100*/  R2UR UR6, R20 ;  /* 0x00000000140672ca */ /* 0x000fe400000e0000 */
[----:B------:R-:W-:Y:S02]  /*b110*/  R2UR UR7, R21 ;  /* 0x00000000150772ca */ /* 0x000fe400000e0000 */
[----:B------:R-:W-:Y:S02]  /*b120*/  SEL R14, R14, 0x26, P1 ;  /* 0x000000260e0e7807 */ /* 0x000fe40000800000 */
[----:B------:R-:W-:-:S02]  /*b130*/  SEL R15, R15, 0x980, P1 ;  /* 0x000009800f0f7807 */ /* 0x000fc40000800000 */
[----:B------:R-:W-:Y:S02]  /*b140*/  LOP3.LUT R21, R14, 0x6, RZ, 0xc0, !PT ;  /* 0x000000060e157812 */ /* 0x000fe400078ec0ff */
[----:B------:R-:W-:-:S04]  /*b150*/  LOP3.LUT R15, R15, 0xa00, RZ, 0xc0, !PT ;  /* 0x00000a000f0f7812 */ /* 0x000fc800078ec0ff */
[CC--:B------:R-:W-:Y:S02]  /*b160*/  IADD3 R14, R21.reuse, R15.reuse, R0 ;  /* 0x0000000f150e7210 */ /* 0x0c0fe40007ffe000 */
[----:B------:R-:W-:Y:S01]  /*b170*/  IADD3 R20, R21, R15, R12 ;  /* 0x0000000f15147210 */ /* 0x000fe20007ffe00c */
[----:B------:R-:W-:Y:S02]  /*b180*/  IMAD.MOV.U32 R15, RZ, RZ, 0x40000040 ;  /* 0x40000040ff0f7424 */ /* 0x000fe400078e00ff */
[----:B------:R-:W-:Y:S01]  /*b190*/  IMAD.MOV.U32 R21, RZ, RZ, 0x40000040 ;  /* 0x40000040ff157424 */ /* 0x000fe200078e00ff */
[----:B------:R-:W-:Y:S02]  /*b1a0*/  WARPGROUP.DEPBAR.LE gsb0, 0x0 ;  /* 0x00008000000079c5 */ /* 0x000fe40000010000 */
[----:B------:R-:W-:-:S06]  /*b1b0*/  WARPGROUP.ARRIVE ;  /* 0x00000000000079c5 */ /* 0x000fcc0000000000 */
        /* <DEDUP_REMOVED lines=113> */
[----:B------:R-:W-:-:S05]  /*b8d0*/  IMAD.MOV.U32 R3, RZ, RZ, 0x40 ;  /* 0x00000040ff037424 */ /* 0x000fca00078e00ff */
[----:B------:R-:W-:-:S04]  /*b8e0*/  SEL R3, R3, 0x3e, P1 ;  /* 0x0000003e03037807 */ /* 0x000fc80000800000 */
[----:B------:R-:W-:Y:S01]  /*b8f0*/  LOP3.LUT R3, R3, 0x6, RZ, 0xc0, !PT ;  /* 0x0000000603037812 */ /* 0x000fe200078ec0ff */
        /* <DEDUP_REMOVED lines=13> */
[----:B------:R-:W-:-:S04]  /*b9d0*/  LOP3.LUT R10, R10, 0x1e00, RZ, 0xc0, !PT ;  /* 0x00001e000a0a7812 */ /* 0x000fc800078ec0ff */
[----:B------:R-:W-:Y:S01]  /*b9e0*/  IADD3 R12, R3, R10, R12 ;  /* 0x0000000a030c7210 */ /* 0x000fe20007ffe00c */
        /* <DEDUP_REMOVED lines=11> */
[----:B------:R-:W-:Y:S01]  /*baa0*/  IMAD.MOV.U32 R13, RZ, RZ, 0x40000040 ;  /* 0x40000040ff0d7424 */ /* 0x000fe200078e00ff */
[----:B------:R-:W-:-:S02]  /*bab0*/  WARPGROUP.DEPBAR.LE gsb0, 0x0 ;  /* 0x00008000000079c5 */ /* 0x000fc40000010000 */
[----:B------:R-:W-:-:S07]  /*bac0*/  WARPGROUP.ARRIVE ;  /* 0x00000000000079c5 */ /* 0x000fce0000000000 */
[----:B------:R-:W-:Y:S01]  /*bad0*/  HGMMA.64x64x16.F32 R24, gdesc[UR4], R24, gsb0 ;  /* 0x00e00000041879f0 */ /* 0x000fe20008000818 */
[----:B------:R-:W-:Y:S02]  /*bae0*/  R2UR UR4, R14 ;  /* 0x000000000e0472ca */ /* 0x000fe400000e0000 */
[----:B------:R-:W-:Y:S01]  /*baf0*/  R2UR UR5, R15 ;  /* 0x000000000f0572ca */ /* 0x000fe200000e0000 */
[----:B------:R-:W-:Y:S01]  /*bb00*/  IMAD.MOV.U32 R15, RZ, RZ, 0x40000040 ;  /* 0x40000040ff0f7424 */ /* 0x000fe200078e00ff */
[----:B------:R-:W-:Y:S02]  /*bb10*/  R2UR UR6, R20 ;  /* 0x00000000140672ca */ /* 0x000fe400000e0000 */
[----:B------:R-:W-:Y:S02]  /*bb20*/  R2UR UR7, R21 ;  /* 0x00000000150772ca */ /* 0x000fe400000e0000 */
[----:B------:R-:W-:Y:S01]  /*bb30*/  IADD3 R14, R3, R10, R0 ;  /* 0x0000000a030e7210 */ /* 0x000fe20007ffe000 */
[----:B------:R-:W-:-:S02]  /*bb40*/  WARPGROUP.DEPBAR.LE gsb0, 0x0 ;  /* 0x00008000000079c5 */ /* 0x000fc40000010000 */
[----:B------:R-:W-:-:S08]  /*bb50*/  WARPGROUP.ARRIVE ;  /* 0x00000000000079c5 */ /* 0x000fd00000000000 */
        /* <DEDUP_REMOVED lines=11> */
.L_x_4552:
[----:B------:R-:W2:Y:S01]  /*bc10*/  LDL R56, [R1+0x58] ;  /* 0x0000580001387983 */ /* 0x000ea20000100800 */
[----:B------:R-:W-:Y:S01]  /*bc20*/  ULDC UR4, c[0x0][0xad0] ;  /* 0x0002b40000047ab9 */ /* 0x000fe20000000800 */
[----:B------:R-:W-:Y:S01]  /*bc30*/  ULDC UR5, c[0x0][0xa80] ;  /* 0x0002a00000057ab9 */ /* 0x000fe20000000800 */
[----:B------:R-:W-:Y:S01]  /*bc40*/  FMUL.FTZ R12, R24, UR4 ;  /* 0x00000004180c7c20 */ /* 0x000fe20008410000 */
[----:B------:R-:W-:Y:S01]  /*bc50*/  FMUL.FTZ R13, R25, UR4 ;  /* 0x00000004190d7c20 */ /* 0x000fe20008410000 */
[----:B------:R-:W-:Y:S01]  /*bc60*/  FMUL.FTZ R20, R28, UR4 ;  /* 0x000000041c147c20 */ /* 0x000fe20008410000 */
[----:B------:R-:W-:Y:S01]  /*bc70*/  FMUL.FTZ R21, R29, UR4 ;  /* 0x000000041d157c20 */ /* 0x000fe20008410000 */
[----:B------:R-:W-:Y:S02]  /*bc80*/  IMAD R28, R169, -0x40, R84 ;  /* 0xffffffc0a91c7824 */ /* 0x000fe400078e0254 */
        /* <DEDUP_REMOVED lines=31> */
[----:B------:R-:W-:-:S02]  /*be80*/  LOP3.LUT R213, R213, 0x2000000, RZ, 0xfc, !PT ;  /* 0x02000000d5d57812 */ /* 0x000fc400078efcff */
        /* <DEDUP_REMOVED lines=25> */
[----:B------:R-:W-:Y:S08]  /*c020*/  MUFU.TANH R51, R51 ;  /* 0x0000003300337308 */ /* 0x000ff00000002400 */
[----:B------:R-:W4:Y:S01]  /*c030*/  MUFU.TANH R54, R54 ;  /* 0x0000003600367308 */ /* 0x000f220000002400 */
[----:B--2---:R-:W-:-:S04]  /*c040*/  IADD3 R28, -R56, 0x40, R28 ;  /* 0x00000040381c7810 */ /* 0x004fc80007ffe11c */
[C---:B------:R-:W-:Y:S02]  /*c050*/  ISETP.GT.AND P5, PT, R28.reuse, RZ, PT ;  /* 0x000000ff1c00720c */ /* 0x040fe40003fa4270 */
[C---:B------:R-:W-:Y:S02]  /*c060*/  ISETP.GT.AND P4, PT, R28.reuse, 0x1, PT ;  /* 0x000000011c00780c */ /* 0x040fe40003f84270 */
[----:B------:R-:W-:Y:S02]  /*c070*/  ISETP.GT.AND P3, PT, R28, 0x8, PT ;  /* 0x000000081c00780c */ /* 0x000fe40003f64270 */
[----:B0-----:R-:W-:Y:S02]  /*c080*/  FSEL R12, R12, -INF , P5 ;  /* 0xff8000000c0c7808 */ /* 0x001fe40002800000 */
[----:B-1----:R-:W-:Y:S02]  /*c090*/  FSEL R41, R13, -INF , P4 ;  /* 0xff8000000d297808 */ /* 0x002fe40002000000 */
[----:B---3--:R-:W-:-:S02]  /*c0a0*/  FSEL R29, R20, -INF , P3 ;  /* 0xff800000141d7808 */ /* 0x008fc40001800000 */
[----:B------:R-:W-:Y:S02]  /*c0b0*/  ISETP.GT.AND P2, PT, R28, 0x9, PT ;  /* 0x000000091c00780c */ /* 0x000fe40003f44270 */
[----:B------:R-:W-:Y:S02]  /*c0c0*/  FMNMX.FTZ R20, R12, R41, !PT ;  /* 0x000000290c147209 */ /* 0x000fe40007810000 */
[C---:B------:R-:W-:Y:S02]  /*c0d0*/  ISETP.GT.AND P1, PT, R28.reuse, 0x10, PT ;  /* 0x000000101c00780c */ /* 0x040fe40003f24270 */
[----:B----4-:R-:W-:Y:S02]  /*c0e0*/  FSEL R39, R21, -INF , P2 ;  /* 0xff80000015277808 */ /* 0x010fe40001000000 */
        /* <DEDUP_REMOVED lines=46> */
[----:B------:R-:W-:Y:S02]  /*c3d0*/  FMNMX.FTZ R14, R3, R10, !PT ;  /* 0x0000000a030e7209 */ /* 0x000fe40007810000 */
[----:B------:R-:W-:Y:S02]  /*c3e0*/  FMNMX.FTZ R20, R83, R20, !PT ;  /* 0x0000001453147209 */ /* 0x000fe40007810000 */
[----:B------:R-:W-:Y:S02]  /*c3f0*/  FMNMX.FTZ R14, R13, R14, !PT ;  /* 0x0000000e0d0e7209 */ /* 0x000fe40007810000 */
[----:B------:R-:W-:Y:S01]  /*c400*/  FSEL R57, R46, -INF , P1 ;  /* 0xff8000002e397808 */ /* 0x000fe20000800000 */
[----:B------:R-:W0:Y:S01]  /*c410*/  SHFL.BFLY PT, R21, R20, 0x2, 0x1f ;  /* 0x0c401f0014157f89 */ /* 0x000e2200000e0000 */
[----:B------:R-:W-:-:S02]  /*c420*/  FMNMX.FTZ R14, R15, R14, !PT ;  /* 0x0000000e0f0e7209 */ /* 0x000fc40007810000 */
[----:B------:R-:W-:Y:S02]  /*c430*/  FSEL R53, R47, -INF , P6 ;  /* 0xff8000002f357808 */ /* 0x000fe40003000000 */
[----:B------:R-:W-:Y:S02]  /*c440*/  FMNMX.FTZ R14, R25, R14, !PT ;  /* 0x0000000e190e7209 */ /* 0x000fe40007810000 */
[----:B------:R-:W-:Y:S02]  /*c450*/  FSEL R61, R50, -INF , P5 ;  /* 0xff800000323d7808 */ /* 0x000fe40002800000 */
[----:B------:R-:W-:Y:S02]  /*c460*/  FMNMX.FTZ R14, R27, R14, !PT ;  /* 0x0000000e1b0e7209 */ /* 0x000fe40007810000 */
[----:B------:R-:W-:Y:S02]  /*c470*/  FSEL R59, R54, -INF , P3 ;  /* 0xff800000363b7808 */ /* 0x000fe40001800000 */
[----:B------:R-:W-:-:S04]  /*c480*/  FMNMX.FTZ R14, R31, R14, !PT ;  /* 0x0000000e1f0e7209 */ /* 0x000fc80007810000 */
[----:B------:R-:W-:-:S04]  /*c490*/  FMNMX.FTZ R14, R33, R14, !PT ;  /* 0x0000000e210e7209 */ /* 0x000fc80007810000 */
[----:B------:R-:W-:Y:S02]  /*c4a0*/  FMNMX.FTZ R14, R37, R14, !PT ;  /* 0x0000000e250e7209 */ /* 0x000fe40007810000 */
[----:B0-----:R-:W-:Y:S01]  /*c4b0*/  FMNMX.FTZ R21, R20, R21, !PT ;  /* 0x0000001514157209 */ /* 0x001fe20007810000 */
[----:B------:R-:W-:Y:S01]  /*c4c0*/  IMAD.U32 R20, RZ, RZ, UR5 ;  /* 0x00000005ff147e24 */ /* 0x000fe2000f8e00ff */
[----:B------:R-:W-:-:S03]  /*c4d0*/  FMNMX.FTZ R26, R35, R14, !PT ;  /* 0x0000000e231a7209 */ /* 0x000fc60007810000 */
[----:B------:R-:W0:Y:S01]  /*c4e0*/  SHFL.BFLY PT, R24, R21, 0x1, 0x1f ;  /* 0x0c201f0015187f89 */ /* 0x000e2200000e0000 */
[----:B------:R-:W-:-:S04]  /*c4f0*/  FMNMX.FTZ R26, R57, R26, !PT ;  /* 0x0000001a391a7209 */ /* 0x000fc80007810000 */
[----:B------:R-:W-:-:S04]  /*c500*/  FMNMX.FTZ R26, R53, R26, !PT ;  /* 0x0000001a351a7209 */ /* 0x000fc80007810000 */
[----:B------:R-:W-:Y:S02]  /*c510*/  FMNMX.FTZ R26, R61, R26, !PT ;  /* 0x0000001a3d1a7209 */ /* 0x000fe40007810000 */
[----:B0-----:R-:W-:Y:S01]  /*c520*/  FMNMX.FTZ R21, R21, R24, !PT ;  /* 0x0000001815157209 */ /* 0x001fe20007810000 */
[----:B------:R-:W-:Y:S01]  /*c530*/  FMUL.FTZ R24, R55, UR4 ;  /* 0x0000000437187c20 */ /* 0x000fe20008410000 */
[----:B------:R-:W-:Y:S02]  /*c540*/  FSEL R55, R51, -INF , P4 ;  /* 0xff80000033377808 */ /* 0x000fe40002000000 */
[C---:B------:R-:W-:Y:S01]  /*c550*/  FSETP.NEU.FTZ.AND P1, PT, R21.reuse, -INF , PT ;  /* 0xff8000001500780b */ /* 0x040fe20003f3d000 */
[----:B------:R-:W-:Y:S01]  /*c560*/  FMUL.FTZ R28, R21, R20 ;  /* 0x00000014151c7220 */ /* 0x000fe20000410000 */
[----:B------:R-:W-:Y:S01]  /*c570*/  FMNMX.FTZ R26, R55, R26, !PT ;  /* 0x0000001a371a7209 */ /* 0x000fe20007810000 */
[----:B------:R-:W0:Y:S03]  /*c580*/  MUFU.TANH R24, R24 ;  /* 0x0000001800187308 */ /* 0x000e260000002400 */
[----:B------:R-:W-:-:S02]  /*c590*/  FMNMX.FTZ R26, R59, R26, !PT ;  /* 0x0000001a3b1a7209 */ /* 0x000fc40007810000 */
[----:B------:R-:W-:-:S05]  /*c5a0*/  FSEL R14, R28, RZ, P1 ;  /* 0x000000ff1c0e7208 */ /* 0x000fca0000800000 */
[-CC-:B------:R-:W-:Y:S01]  /*c5b0*/  FFMA.FTZ R49, R39, R20.reuse, -R14.reuse ;  /* 0x0000001427317223 */ /* 0x180fe2000001080e */
[-CC-:B------:R-:W-:Y:S01]  /*c5c0*/  FFMA.FTZ R164, R12, R20.reuse, -R14.reuse ;  /* 0x000000140ca47223 */ /* 0x180fe2000001080e */
[-CC-:B------:R-:W-:Y:S01]  /*c5d0*/  FFMA.FTZ R41, R41, R20.reuse, -R14.reuse ;  /* 0x0000001429297223 */ /* 0x180fe2000001080e */
[-CC-:B------:R-:W-:Y:S01]  /*c5e0*/  FFMA.FTZ R166, R29, R20.reuse, -R14.reuse ;  /* 0x000000141da67223 */ /* 0x180fe2000001080e */
[-CC-:B------:R-:W-:Y:S01]  /*c5f0*/  FFMA.FTZ R152, R43, R20.reuse, -R14.reuse ;  /* 0x000000142b987223 */ /* 0x180fe2000001080e */
[-CC-:B------:R-:W-:Y:S01]  /*c600*/  FFMA.FTZ R51, R45, R20.reuse, -R14.reuse ;  /* 0x000000142d337223 */ /* 0x180fe2000001080e */
[-CC-:B------:R-:W-:Y:S01]  /*c610*/  FFMA.FTZ R154, R65, R20.reuse, -R14.reuse ;  /* 0x00000014419a7223 */ /* 0x180fe2000001080e */
[----:B0-----:R-:W-:Y:S01]  /*c620*/  FSEL R63, R24, -INF , P2 ;  /* 0xff800000183f7808 */ /* 0x001fe20001000000 */
[-CC-:B------:R-:W-:Y:S01]  /*c630*/  FFMA.FTZ R29, R67, R20.reuse, -R14.reuse ;  /* 0x00000014431d7223 */ /* 0x180fe2000001080e */
        /* <DEDUP_REMOVED lines=8> */
[-CC-:B------:R-:W-:Y:S01]  /*c6c0*/  FFMA.FTZ R162, R81, R20.reuse, -R14.reuse ;  /* 0x0000001451a27223 */ /* 0x180fe2000001080e */
[----:B------:R-:W-:Y:S01]  /*c6d0*/  FFMA.FTZ R47, R83, R20, -R14 ;  /* 0x00000014532f7223 */ /* 0x000fe2000001080e */
[----:B------:R-:W-:Y:S08]  /*c6e0*/  MUFU.EX2 R164, R164 ;  /* 0x000000a400a47308 */ /* 0x000ff00000000800 */
[----:B------:R-:W1:Y:S08]  /*c6f0*/  MUFU.EX2 R41, R41 ;  /* 0x0000002900297308 */ /* 0x000e700000000800 */
[----:B------:R-:W2:Y:S01]  /*c700*/  MUFU.EX2 R166, R166 ;  /* 0x000000a600a67308 */ /* 0x000ea20000000800 */
[----:B0-----:R-:W-:-:S07]  /*c710*/  FMNMX.FTZ R39, R26, R39, !PT ;  /* 0x000000271a277209 */ /* 0x001fce0007810000 */
[----:B------:R-:W0:Y:S01]  /*c720*/  MUFU.EX2 R49, R49 ;  /* 0x0000003100317308 */ /* 0x000e220000000800 */
[----:B------:R-:W3:Y:S07]  /*c730*/  SHFL.BFLY PT, R168, R39, 0x1, 0x1f ;  /* 0x0c201f0027a87f89 */ /* 0x000eee00000e0000 */
[----:B------:R-:W-:Y:S08]  /*c740*/  MUFU.EX2 R152, R152 ;  /* 0x0000009800987308 */ /* 0x000ff00000000800 */
[----:B------:R-:W-:Y:S08]  /*c750*/  MUFU.EX2 R51, R51 ;  /* 0x0000003300337308 */ /* 0x000ff00000000800 */
[----:B------:R-:W-:Y:S01]  /*c760*/  MUFU.EX2 R154, R154 ;  /* 0x0000009a009a7308 */ /* 0x000fe20000000800 */
[----:B---3--:R-:W-:-:S04]  /*c770*/  FMNMX.FTZ R168, R39, R168, !PT ;  /* 0x000000a827a87209 */ /* 0x008fc80007810000 */
[C---:B------:R-:W-:Y:S01]  /*c780*/  FSETP.NEU.FTZ.AND P1, PT, R168.reuse, -INF , PT ;  /* 0xff800000a800780b */ /* 0x040fe20003f3d000 */
[----:B------:R-:W-:Y:S02]  /*c790*/  FMUL.FTZ R12, R168, R20 ;  /* 0x00000014a80c7220 */ /* 0x000fe40000410000 */
[----:B------:R-:W-:Y:S03]  /*c7a0*/  MUFU.EX2 R29, R29 ;  /* 0x0000001d001d7308 */ /* 0x000fe60000000800 */
[----:B------:R-:W-:Y:S01]  /*c7b0*/  FSEL R14, R12, RZ, P1 ;  /* 0x000000ff0c0e7208 */ /* 0x000fe20000800000 */
[----:B------:R-:W-:-:S04]  /*c7c0*/  IMAD R12, R17, 0x1000, R213 ;  /* 0x00001000110c7824 */ /* 0x000fc800078e02d5 */
[----:B------:R-:W-:Y:S01]  /*c7d0*/  MUFU.EX2 R156, R156 ;  /* 0x0000009c009c7308 */ /* 0x000fe20000000800 */
[-CC-:B------:R-:W-:Y:S01]  /*c7e0*/  FFMA.FTZ R165, R3, R20.reuse, -R14.reuse ;  /* 0x0000001403a57223 */ /* 0x180fe2000001080e */
[-CC-:B------:R-:W-:Y:S01]  /*c7f0*/  FFMA.FTZ R10, R10, R20.reuse, -R14.reuse ;  /* 0x000000140a0a7223 */ /* 0x180fe2000001080e */
[-CC-:B------:R-:W-:Y:S01]  /*c800*/  FFMA.FTZ R167, R13, R20.reuse, -R14.reuse ;  /* 0x000000140da77223 */ /* 0x180fe2000001080e */
[----:B------:R-:W-:Y:S02]  /*c810*/  VIADD R3, R11, 0x38840 ;  /* 0x000388400b037836 */ /* 0x000fe40000000000 */
[-CC-:B------:R-:W-:Y:S01]  /*c820*/  FFMA.FTZ R24, R15, R20.reuse, -R14.reuse ;  /* 0x000000140f187223 */ /* 0x180fe2000001080e */
[-CC-:B------:R-:W-:Y:S01]  /*c830*/  FFMA.FTZ R153, R25, R20.reuse, -R14.reuse ;  /* 0x0000001419997223 */ /* 0x180fe2000001080e */
[----:B------:R-:W-:Y:S01]  /*c840*/  FFMA.FTZ R26, R27, R20, -R14 ;  /* 0x000000141b1a7223 */ /* 0x000fe2000001080e */
[----:B------:R-:W-:Y:S01]  /*c850*/  MUFU.EX2 R165, R165 ;  /* 0x000000a500a57308 */ /* 0x000fe20000000800 */
[----:B------:R-:W-:Y:S01]  /*c860*/  PRMT R3, R190, 0x654, R3 ;  /* 0x00000654be037816 */ /* 0x000fe20000000003 */
[----:B------:R-:W-:-:S02]  /*c870*/  IMAD.MOV.U32 R13, RZ, RZ, 0x40000040 ;  /* 0x40000040ff0d7424 */ /* 0x000fc400078e00ff */
[-CC-:B------:R-:W-:Y:S01]  /*c880*/  FFMA.FTZ R155, R31, R20.reuse, -R14.reuse ;  /* 0x000000141f9b7223 */ /* 0x180fe2000001080e */
[-CC-:B------:R-:W-:Y:S01]  /*c890*/  FFMA.FTZ R28, R33, R20.reuse, -R14.reuse ;  /* 0x00000014211c7223 */ /* 0x180fe2000001080e */
[----:B------:R1:W-:Y:S01]  /*c8a0*/  SYNCS.ARRIVE.TRANS64.RED.A1T0 RZ, [R3+URZ], RZ ;  /* 0x000000ff03ff79a7 */ /* 0x0003e2000810043f */
[-CC-:B------:R-:W-:Y:S01]  /*c8b0*/  FFMA.FTZ R157, R37, R20.reuse, -R14.reuse ;  /* 0x00000014259d7223 */ /* 0x180fe2000001080e */
[----:B------:R-:W-:Y:S01]  /*c8c0*/  R2UR UR7, R13 ;  /* 0x000000000d0772ca */ /* 0x000fe200000e0000 */
[----:B------:R-:W3:Y:S01]  /*c8d0*/  MUFU.EX2 R10, R10 ;  /* 0x0000000a000a7308 */ /* 0x000ee20000000800 */
[-CC-:B------:R-:W-:Y:S01]  /*c8e0*/  FFMA.FTZ R30, R35, R20.reuse, -R14.reuse ;  /* 0x00000014231e7223 */ /* 0x180fe2000001080e */
[-CC-:B------:R-:W-:Y:S01]  /*c8f0*/  FFMA.FTZ R159, R57, R20.reuse, -R14.reuse ;  /* 0x00000014399f7223 */ /* 0x180fe2000001080e */
[-CC-:B------:R-:W-:Y:S01]  /*c900*/  FFMA.FTZ R32, R53, R20.reuse, -R14.reuse ;  /* 0x0000001435207223 */ /* 0x180fe2000001080e */
[-CC-:B------:R-:W-:Y:S01]  /*c910*/  FFMA.FTZ R161, R61, R20.reuse, -R14.reuse ;  /* 0x000000143da17223 */ /* 0x180fe2000001080e */
[----:B-1----:R-:W-:Y:S01]  /*c920*/  FADD.FTZ R3, R164, R41 ;  /* 0x00000029a4037221 */ /* 0x002fe20000010000 */
[-CC-:B------:R-:W-:Y:S01]  /*c930*/  FFMA.FTZ R55, R55, R20.reuse, -R14.reuse ;  /* 0x0000001437377223 */ /* 0x180fe2000001080e */
[-CC-:B------:R-:W-:Y:S01]  /*c940*/  FFMA.FTZ R59, R59, R20.reuse, -R14.reuse ;  /* 0x000000143b3b7223 */ /* 0x180fe2000001080e */
[----:B------:R-:W1:Y:S01]  /*c950*/  MUFU.EX2 R167, R167 ;  /* 0x000000a700a77308 */ /* 0x000e620000000800 */
[----:B--2---:R-:W-:Y:S01]  /*c960*/  FADD.FTZ R36, R166, R3 ;  /* 0x00000003a6247221 */ /* 0x004fe20000010000 */
[----:B------:R-:W-:Y:S01]  /*c970*/  FFMA.FTZ R63, R63, R20, -R14 ;  /* 0x000000143f3f7223 */ /* 0x000fe2000001080e */
[----:B------:R-:W-:Y:S01]  /*c980*/  IMAD.MOV.U32 R15, RZ, RZ, 0x40000040 ;  /* 0x40000040ff0f7424 */ /* 0x000fe200078e00ff */
[C---:B------:R-:W-:Y:S01]  /*c990*/  R2UR UR6, R12.reuse ;  /* 0x000000000c0672ca */ /* 0x040fe200000e0000 */
[----:B0-----:R-:W-:Y:S01]  /*c9a0*/  FADD.FTZ R13, R49, R36 ;  /* 0x00000024310d7221 */ /* 0x001fe20000010000 */
[----:B------:R-:W-:Y:S01]  /*c9b0*/  VIADD R14, R12, 0x80 ;  /* 0x000000800c0e7836 */ /* 0x000fe20000000000 */
[----:B------:R-:W-:Y:S01]  /*c9c0*/  F2FP.F16.F32.PACK_AB R164, R41, R164 ;  /* 0x000000a429a4723e */ /* 0x000fe200000000ff */
[----:B------:R-:W0:Y:S01]  /*c9d0*/  MUFU.EX2 R24, R24 ;  /* 0x0000001800187308 */ /* 0x000e220000000800 */
[----:B---3--:R-:W-:Y:S01]  /*c9e0*/  FADD.FTZ R34, R165, R10 ;  /* 0x0000000aa5227221 */ /* 0x008fe20000010000 */
[----:B------:R-:W-:Y:S01]  /*c9f0*/  FADD.FTZ R36, R152, R13 ;  /* 0x0000000d98247221 */ /* 0x000fe20000010000 */
[C---:B------:R-:W-:Y:S01]  /*ca00*/  R2UR UR11, R15.reuse ;  /* 0x000000000f0b72ca */ /* 0x040fe200000e0000 */
[----:B------:R-:W-:Y:S01]  /*ca10*/  IMAD.MOV.U32 R13, RZ, RZ, 0x40000040 ;  /* 0x40000040ff0d7424 */ /* 0x000fe200078e00ff */
[----:B------:R-:W-:Y:S01]  /*ca20*/  R2UR UR15, R15 ;  /* 0x000000000f0f72ca */ /* 0x000fe200000e0000 */
[----:B------:R-:W-:Y:S01]  /*ca30*/  FADD.FTZ R15, R51, R36 ;  /* 0x00000024330f7221 */ /* 0x000fe20000010000 */
[----:B------:R-:W-:Y:S01]  /*ca40*/  R2UR UR10, R14 ;  /* 0x000000000e0a72ca */ /* 0x000fe200000e0000 */
[----:B------:R-:W2:Y:S01]  /*ca50*/  MUFU.EX2 R153, R153 ;  /* 0x0000009900997308 */ /* 0x000ea20000000800 */
[----:B-1----:R-:W-:Y:S01]  /*ca60*/  FADD.FTZ R3, R167, R34 ;  /* 0x00000022a7037221 */ /* 0x002fe20000010000 */
[C---:B------:R-:W-:Y:S01]  /*ca70*/  VIADD R14, R12.reuse, 0x100 ;  /* 0x000001000c0e7836 */ /* 0x040fe20000000000 */
[----:B------:R-:W-:Y:S01]  /*ca80*/  R2UR UR19, R13 ;  /* 0x000000000d1372ca */ /* 0x000fe200000e0000 */
[----:B------:R-:W-:Y:S01]  /*ca90*/  VIADD R12, R12, 0x180 ;  /* 0x000001800c0c7836 */ /* 0x000fe20000000000 */
[----:B------:R-:W-:-:S02]  /*caa0*/  F2FP.F16.F32.PACK_AB R165, R10, R165 ;  /* 0x000000a50aa5723e */ /* 0x000fc400000000ff */
[----:B------:R-:W-:Y:S01]  /*cab0*/  R2UR UR14, R14 ;  /* 0x000000000e0e72ca */ /* 0x000fe200000e0000 */
[----:B------:R-:W1:Y:S01]  /*cac0*/  MUFU.EX2 R26, R26 ;  /* 0x0000001a001a7308 */ /* 0x000e620000000800 */
[----:B0-----:R-:W-:Y:S01]  /*cad0*/  FADD.FTZ R34, R24, R3 ;  /* 0x0000000318227221 */ /* 0x001fe20000010000 */
[----:B------:R-:W-:Y:S02]  /*cae0*/  R2UR UR18, R12 ;  /* 0x000000000c1272ca */ /* 0x000fe400000e0000 */
[----:B------:R-:W-:Y:S02]  /*caf0*/  F2FP.F16.F32.PACK_AB R167, R24, R167 ;  /* 0x000000a718a7723e */ /* 0x000fe400000000ff */
[----:B------:R-:W-:Y:S01]  /*cb00*/  F2FP.F16.F32.PACK_AB R166, R49, R166 ;  /* 0x000000a631a6723e */ /* 0x000fe200000000ff */
[----:B------:R-:W-:Y:S01]  /*cb10*/  BAR.SYNC.DEFER_BLOCKING 0xf, 0x100 ;  /* 0x03c4000000007b1d */ /* 0x000fe20000010000 */
[----:B------:R-:W-:Y:S01]  /*cb20*/  F2FP.F16.F32.PACK_AB R152, R51, R152 ;  /* 0x000000983398723e */ /* 0x000fe200000000ff */
[----:B--2---:R-:W-:Y:S01]  /*cb30*/  FADD.FTZ R3, R153, R34 ;  /* 0x0000002299037221 */ /* 0x004fe20000010000 */
[----:B------:R-:W-:Y:S01]  /*cb40*/  FADD.FTZ R34, R154, R15 ;  /* 0x0000000f9a227221 */ /* 0x000fe20000010000 */
[----:B------:R-:W-:-:S02]  /*cb50*/  F2FP.F16.F32.PACK_AB R154, R29, R154 ;  /* 0x0000009a1d9a723e */ /* 0x000fc400000000ff */
[----:B------:R-:W0:Y:S01]  /*cb60*/  MUFU.EX2 R155, R155 ;  /* 0x0000009b009b7308 */ /* 0x000e220000000800 */
[----:B------:R-:W-:Y:S01]  /*cb70*/  FADD.FTZ R13, R29, R34 ;  /* 0x000000221d0d7221 */ /* 0x000fe20000010000 */
[----:B-1----:R-:W-:-:S03]  /*cb80*/  FADD.FTZ R14, R26, R3 ;  /* 0x000000031a0e7221 */ /* 0x002fc60000010000 */
[----:B------:R-:W-:Y:S01]  /*cb90*/  FADD.FTZ R34, R156, R13 ;  /* 0x0000000d9c227221 */ /* 0x000fe20000010000 */
[----:B------:R-:W-:Y:S02]  /*cba0*/  F2FP.F16.F32.PACK_AB R153, R26, R153 ;  /* 0x000000991a99723e */ /* 0x000fe400000000ff */
[----:B------:R-:W1:Y:S08]  /*cbb0*/  MUFU.EX2 R28, R28 ;  /* 0x0000001c001c7308 */ /* 0x000e700000000800 */
[----:B------:R-:W2:Y:S01]  /*cbc0*/  MUFU.EX2 R43, R43 ;  /* 0x0000002b002b7308 */ /* 0x000ea20000000800 */
[----:B0-----:R-:W-:Y:S01]  /*cbd0*/  FADD.FTZ R3, R155, R14 ;  /* 0x0000000e9b037221 */ /* 0x001fe20000010000 */
[----:B------:R0:W-:Y:S06]  /*cbe0*/  STSM.16.M88.4 [R225+0x36400], R164 ;  /* 0x036400a4e1007844 */ /* 0x0001ec0000000200 */
[----:B------:R-:W3:Y:S01]  /*cbf0*/  MUFU.EX2 R157, R157 ;  /* 0x0000009d009d7308 */ /* 0x000ee20000000800 */
[C---:B-1----:R-:W-:Y:S01]  /*cc00*/  FADD.FTZ R14, R28.reuse, R3 ;  /* 0x000000031c0e7221 */ /* 0x042fe20000010000 */
[----:B------:R-:W-:-:S05]  /*cc10*/  F2FP.F16.F32.PACK_AB R155, R28, R155 ;  /* 0x0000009b1c9b723e */ /* 0x000fca00000000ff */
[----:B------:R0:W-:Y:S01]  /*cc20*/  STSM.16.M88.4 [R228], R152 ;  /* 0x00000098e4007844 */ /* 0x0001e20000000200 */
[----:B------:R-:W1:Y:S01]  /*cc30*/  MUFU.EX2 R158, R158 ;  /* 0x0000009e009e7308 */ /* 0x000e620000000800 */
[C---:B--2---:R-:W-:Y:S01]  /*cc40*/  FADD.FTZ R13, R43.reuse, R34 ;  /* 0x000000222b0d7221 */ /* 0x044fe20000010000 */
[----:B------:R-:W-:-:S06]  /*cc50*/  F2FP.F16.F32.PACK_AB R156, R43, R156 ;  /* 0x0000009c2b9c723e */ /* 0x000fcc00000000ff */
[----:B------:R-:W2:Y:S01]  /*cc60*/  MUFU.EX2 R45, R45 ;  /* 0x0000002d002d7308 */ /* 0x000ea20000000800 */
[----:B---3--:R-:W-:-:S07]  /*cc70*/  FADD.FTZ R3, R157, R14 ;  /* 0x0000000e9d037221 */ /* 0x008fce0000010000 */
[----:B------:R-:W3:Y:S01]  /*cc80*/  MUFU.EX2 R30, R30 ;  /* 0x0000001e001e7308 */ /* 0x000ee20000000800 */
[----:B-1----:R-:W-:-:S07]  /*cc90*/  FADD.FTZ R14, R158, R13 ;  /* 0x0000000d9e0e7221 */ /* 0x002fce0000010000 */
[----:B------:R-:W1:Y:S01]  /*cca0*/  MUFU.EX2 R159, R159 ;  /* 0x0000009f009f7308 */ /* 0x000e620000000800 */
[C---:B--2---:R-:W-:Y:S01]  /*ccb0*/  FADD.FTZ R13, R45.reuse, R14 ;  /* 0x0000000e2d0d7221 */ /* 0x044fe20000010000 */
[----:B------:R-:W-:-:S06]  /*ccc0*/  F2FP.F16.F32.PACK_AB R158, R45, R158 ;  /* 0x0000009e2d9e723e */ /* 0x000fcc00000000ff */
[----:B------:R-:W2:Y:S01]  /*ccd0*/  MUFU.EX2 R160, R160 ;  /* 0x000000a000a07308 */ /* 0x000ea20000000800 */
[C---:B---3--:R-:W-:Y:S01]  /*cce0*/  FADD.FTZ R10, R30.reuse, R3 ;  /* 0x000000031e0a7221 */ /* 0x048fe20000010000 */
[----:B------:R-:W-:-:S06]  /*ccf0*/  F2FP.F16.F32.PACK_AB R157, R30, R157 ;  /* 0x0000009d1e9d723e */ /* 0x000fcc00000000ff */
[----:B------:R-:W3:Y:S01]  /*cd00*/  MUFU.EX2 R32, R32 ;  /* 0x0000002000207308 */ /* 0x000ee20000000800 */
[----:B-1----:R-:W-:-:S07]  /*cd10*/  FADD.FTZ R3, R159, R10 ;  /* 0x0000000a9f037221 */ /* 0x002fce0000010000 */
[----:B------:R-:W1:Y:S01]  /*cd20*/  MUFU.EX2 R39, R79 ;  /* 0x0000004f00277308 */ /* 0x000e620000000800 */
[----:B--2---:R-:W-:-:S07]  /*cd30*/  FADD.FTZ R24, R160, R13 ;  /* 0x0000000da0187221 */ /* 0x004fce0000010000 */
[----:B------:R-:W2:Y:S01]  /*cd40*/  MUFU.EX2 R161, R161 ;  /* 0x000000a100a17308 */ /* 0x000ea20000000800 */
[C---:B---3--:R-:W-:Y:S01]  /*cd50*/  FADD.FTZ R10, R32.reuse, R3 ;  /* 0x00000003200a7221 */ /* 0x048fe20000010000 */
[----:B------:R-:W-:-:S05]  /*cd60*/  F2FP.F16.F32.PACK_AB R159, R32, R159 ;  /* 0x0000009f209f723e */ /* 0x000fca00000000ff */
[----:B------:R0:W-:Y:S01]  /*cd70*/  STSM.16.M88.4 [R226], R156 ;  /* 0x0000009ce2007844 */ /* 0x0001e20000000200 */
[----:B------:R-:W3:Y:S01]  /*cd80*/  MUFU.EX2 R162, R162 ;  /* 0x000000a200a27308 */ /* 0x000ee20000000800 */
[C---:B-1----:R-:W-:Y:S01]  /*cd90*/  FADD.FTZ R13, R39.reuse, R24 ;  /* 0x00000018270d7221 */ /* 0x042fe20000010000 */
[----:B------:R-:W-:-:S06]  /*cda0*/  F2FP.F16.F32.PACK_AB R160, R39, R160 ;  /* 0x000000a027a0723e */ /* 0x000fcc00000000ff */
[----:B------:R-:W1:Y:S01]  /*cdb0*/  MUFU.EX2 R47, R47 ;  /* 0x0000002f002f7308 */ /* 0x000e620000000800 */
[----:B--2---:R-:W-:-:S07]  /*cdc0*/  FADD.FTZ R3, R161, R10 ;  /* 0x0000000aa1037221 */ /* 0x004fce0000010000 */
[----:B------:R-:W2:Y:S01]  /*cdd0*/  MUFU.EX2 R12, R55 ;  /* 0x00000037000c7308 */ /* 0x000ea20000000800 */
[----:B---3--:R-:W-:-:S07]  /*cde0*/  FADD.FTZ R24, R162, R13 ;  /* 0x0000000da2187221 */ /* 0x008fce0000010000 */
[----:B------:R-:W3:Y:S01]  /*cdf0*/  MUFU.EX2 R59, R59 ;  /* 0x0000003b003b7308 */ /* 0x000ee20000000800 */
[----:B-1----:R-:W-:-:S07]  /*ce00*/  F2FP.F16.F32.PACK_AB R162, R47, R162 ;  /* 0x000000a22fa2723e */ /* 0x002fce00000000ff */
[----:B------:R-:W1:Y:S01]  /*ce10*/  MUFU.EX2 R14, R63 ;  /* 0x0000003f000e7308 */ /* 0x000e620000000800 */
[C---:B--2---:R-:W-:Y:S01]  /*ce20*/  F2FP.F16.F32.PACK_AB R161, R12.reuse, R161 ;  /* 0x000000a10ca1723e */ /* 0x044fe200000000ff */
[----:B------:R-:W-:Y:S01]  /*ce30*/  FADD.FTZ R10, R12, R3 ;  /* 0x000000030c0a7221 */ /* 0x000fe20000010000 */
[----:B------:R-:W-:-:S03]  /*ce40*/  FADD.FTZ R3, R47, R24 ;  /* 0x000000182f037221 */ /* 0x000fc60000010000 */
[----:B---3--:R-:W-:Y:S01]  /*ce50*/  FADD.FTZ R13, R59, R10 ;  /* 0x0000000a3b0d7221 */ /* 0x008fe20000010000 */
[----:B-1----:R-:W-:-:S03]  /*ce60*/  F2FP.F16.F32.PACK_AB R163, R14, R59 ;  /* 0x0000003b0ea3723e */ /* 0x002fc600000000ff */
[----:B------:R-:W-:Y:S02]  /*ce70*/  FADD.FTZ R10, R14, R13 ;  /* 0x0000000d0e0a7221 */ /* 0x000fe40000010000 */
[----:B------:R0:W-:Y:S01]  /*ce80*/  STSM.16.M88.4 [R227], R160 ;  /* 0x000000a0e3007844 */ /* 0x0001e20000000200 */
[----:B-----5:R-:W-:-:S06]  /*ce90*/  WARPGROUP.ARRIVE ;  /* 0x00000000000079c5 */ /* 0x020fcc0000000000 */
        /* <DEDUP_REMOVED lines=24> */
.L_x_4553:
[----:B------:R-:W-:Y:S01]  /*d020*/  VIADD R11, R11, 0x38860 ;  /* 0x000388600b0b7836 */ /* 0x000fe20000000000 */
[----:B------:R-:W-:Y:S01]  /*d030*/  ULDC UR40, c[0x0][0xad0] ;  /* 0x0002b40000287ab9 */ /* 0x000fe20000000800 */
[----:B------:R-:W-:Y:S01]  /*d040*/  ULDC UR38, c[0x0][0xa80] ;  /* 0x0002a00000267ab9 */ /* 0x000fe20000000800 */
[----:B------:R-:W-:Y:S02]  /*d050*/  BSSY B0, `(.L_x_4554) ;  /* 0x0000379000007945 */ /* 0x000fe40003800000 */
[----:B------:R-:W-:-:S04]  /*d060*/  PRMT R11, R190, 0x654, R11 ;  /* 0x00000654be0b7816 */ /* 0x000fc8000000000b */
[----:B------:R0:W-:Y:S02]  /*d070*/  SYNCS.ARRIVE.TRANS64.RED.A1T0 RZ, [R11+URZ], RZ ;  /* 0x000000ff0bff79a7 */ /* 0x0001e4000810043f */
[----:B0-----:R-:W-:-:S05]  /*d080*/  VIADD R11, R169, 0xfffffffe ;  /* 0xfffffffea90b7836 */ /* 0x001fca0000000000 */
[----:B------:R-:W-:-:S13]  /*d090*/  ISETP.GE.AND P1, PT, R11, R222, PT ;  /* 0x000000de0b00720c */ /* 0x000fda0003f26270 */
[----:B------:R-:W-:Y:S05]  /*d0a0*/  @!P1 BRA `(.L_x_4555) ;  /* 0x0000003400cc9947 */ /* 0x000fea0003800000 */
[----:B------:R-:W-:Y:S02]  /*d0b0*/  IMAD.MOV.U32 R13, RZ, RZ, R168 ;  /* 0x000000ffff0d7224 */ /* 0x000fe400078e00a8 */
[----:B------:R-:W-:Y:S02]  /*d0c0*/  IMAD.MOV.U32 R15, RZ, RZ, R21 ;  /* 0x000000ffff0f7224 */ /* 0x000fe400078e0015 */
[----:B------:R-:W-:-:S07]  /*d0d0*/  IMAD.MOV.U32 R14, RZ, RZ, R17 ;  /* 0x000000ffff0e7224 */ /* 0x000fce00078e0011 */
.L_x_4568:
[----:B------:R-:W-:Y:S01]  /*d0e0*/  VIADD R17, R14, 0x1 ;  /* 0x000000010e117836 */ /* 0x000fe20000000000 */
[C---:B------:R-:W-:Y:S01]  /*d0f0*/  ISETP.GT.AND P1, PT, R11.reuse, R222, PT ;  /* 0x000000de0b00720c */ /* 0x040fe20003f24270 */
[----:B------:R-:W-:-:S03]  /*d100*/  VIADD R11, R11, 0xffffffff ;  /* 0xffffffff0b0b7836 */ /* 0x000fc60000000000 */
[----:B------:R-:W-:-:S04]  /*d110*/  ISETP.NE.AND P2, PT, R17, 0x2, PT ;  /* 0x000000021100780c */ /* 0x000fc80003f45270 */
[----:B0-----:R-:W-:Y:S02]  /*d120*/  SEL R12, RZ, 0x1, P2 ;  /* 0x00000001ff0c7807 */ /* 0x001fe40001000000 */
[----:B------:R-:W-:Y:S02]  /*d130*/  SEL R17, R17, RZ, P2 ;  /* 0x000000ff11117207 */ /* 0x000fe40001000000 */
[----:B------:R-:W-:Y:S01]  /*d140*/  LOP3.LUT R185, R185, R12, RZ, 0x3c, !PT ;  /* 0x0000000cb9b97212 */ /* 0x000fe200078e3cff */
[----:B------:R-:W-:Y:S06]  /*d150*/  @!P0 BRA `(.L_x_4556) ;  /* 0x0000000000048947 */ /* 0x000fec0003800000 */
[----:B------:R-:W-:Y:S01]  /*d160*/  BPT.TRAP 0x1 ;  /* 0x000000040000795c */ /* 0x000fe20000300000 */
.L_x_4556:
[----:B------:R-:W-:Y:S01]  /*d170*/  IMAD R12, R17, 0x8, R2 ;  /* 0x00000008110c7824 */ /* 0x000fe200078e0202 */
[----:B------:R-:W-:-:S04]  /*d180*/  SHF.L.U32 R196, R185, 0x1f, RZ ;  /* 0x0000001fb9c47819 */ /* 0x000fc800000006ff */
[----:B------:R0:W1:Y:S01]  /*d190*/  SYNCS.PHASECHK.TRANS64.TRYWAIT P2, [R12+URZ+0x38830], R196 ;  /* 0x038830c40c0075a7 */ /* 0x000062000804017f */
[----:B------:R-:W-:Y:S05]  /*d1a0*/  @!P0 BRA `(.L_x_4557) ;  /* 0x0000000000048947 */ /* 0x000fea0003800000 */
[----:B------:R-:W-:Y:S01]  /*d1b0*/  BPT.TRAP 0x1 ;  /* 0x000000040000795c */ /* 0x000fe20000300000 */
.L_x_4557:
[----:B------:R-:W-:Y:S01]  /*d1c0*/  VIADD R20, R2, 0x20400 ;  /* 0x0002040002147836 */ /* 0x000fe20000000000 */
[----:B------:R-:W-:Y:S01]  /*d1d0*/  BSSY B1, `(.L_x_4558) ;  /* 0x0000009000017945 */ /* 0x000fe20003800000 */
[----:B------:R-:W-:Y:S02]  /*d1e0*/  IMAD R154, R17, 0x200, R217 ;  /* 0x00000200119a7824 */ /* 0x000fe400078e02d9 */
[----:B------:R-:W-:Y:S01]  /*d1f0*/  IMAD.MOV.U32 R155, RZ, RZ, 0x40000040 ;  /* 0x40000040ff9b7424 */ /* 0x000fe200078e00ff */
[----:B------:R-:W-:-:S04]  /*d200*/  SHF.R.U32.HI R20, RZ, 0x4, R20 ;  /* 0x00000004ff147819 */ /* 0x000fc80000011614 */
[----:B------:R-:W-:-:S04]  /*d210*/  LOP3.LUT R20, R20, 0x3fff, RZ, 0xc0, !PT ;  /* 0x00003fff14147812 */ /* 0x000fc800078ec0ff */
[----:B------:R-:W-:Y:S01]  /*d220*/  LOP3.LUT R20, R20, 0x10000, RZ, 0xfc, !PT ;  /* 0x0001000014147812 */ /* 0x000fe200078efcff */
[----:B-1----:R-:W-:Y:S06]  /*d230*/  @P2 BRA `(.L_x_4559) ;  /* 0x0000000000082947 */ /* 0x002fec0003800000 */
[----:B------:R-:W1:Y:S02]  /*d240*/  SYNCS.PHASECHK.TRANS64.TRYWAIT P2, [R12+URZ+0x38830], R196 ;  /* 0x038830c40c0075a7 */ /* 0x000e64000804017f */
[----:B-1----:R-:W-:Y:S05]  /*d250*/  @!P2 BRA `(.L_x_4560) ;  /* 0x000001200088a947 */ /* 0x002fea0003800000 */
.L_x_4559:
[----:B------:R-:W-:Y:S05]  /*d260*/  BSYNC B1 ;  /* 0x0000000000017941 */ /* 0x000fea0003800000 */
.L_x_4558:
        /* <DEDUP_REMOVED lines=36> */
.L_x_4561:
[----:B------:R2:W3:Y:S01]  /*d4b0*/  SYNCS.PHASECHK.TRANS64.TRYWAIT P2, [R12+URZ+0x38850], R196 ;  /* 0x038850c40c0075a7 */ /* 0x0004e2000804017f */
[----:B------:R-:W-:Y:S05]  /*d4c0*/  @!P0 BRA `(.L_x_4562) ;  /* 0x0000000000048947 */ /* 0x000fea0003800000 */
[----:B------:R-:W-:Y:S01]  /*d4d0*/  BPT.TRAP 0x1 ;  /* 0x000000040000795c */ /* 0x000fe20000300000 */
.L_x_4562:
[----:B------:R-:W-:Y:S01]  /*d4e0*/  VIADD R21, R2, 0x26400 ;  /* 0x0002640002157836 */ /* 0x000fe20000000000 */
[----:B------:R-:W-:Y:S04]  /*d4f0*/  BSSY B1, `(.L_x_4563) ;  /* 0x0000005000017945 */ /* 0x000fe80003800000 */
[----:B------:R-:W-:Y:S01]  /*d500*/  SHF.R.U32.HI R21, RZ, 0x4, R21 ;  /* 0x00000004ff157819 */ /* 0x000fe20000011615 */
[----:B---3--:R-:W-:Y:S06]  /*d510*/  @P2 BRA `(.L_x_4564) ;  /* 0x0000000000082947 */ /* 0x008fec0003800000 */
[----:B------:R-:W3:Y:S02]  /*d520*/  SYNCS.PHASECHK.TRANS64.TRYWAIT P2, [R12+URZ+0x38850], R196 ;  /* 0x038850c40c0075a7 */ /* 0x000ee4000804017f */
[----:B---3--:R-:W-:Y:S05]  /*d530*/  @!P2 BRA `(.L_x_4565) ;  /* 0x0000011c00e4a947 */ /* 0x008fea0003800000 */
.L_x_4564:
[----:B------:R-:W-:Y:S05]  /*d540*/  BSYNC B1 ;  /* 0x0000000000017941 */ /* 0x000fea0003800000 */
.L_x_4563:
[----:B------:R-:W-:Y:S01]  /*d550*/  LOP3.LUT R21, R21, 0x3fff, RZ, 0xc0, !PT ;  /* 0x00003fff15157812 */ /* 0x000fe200078ec0ff */
[C---:B------:R-:W-:Y:S01]  /*d560*/  VIADD R20, R0.reuse, 0x2 ;  /* 0x0000000200147836 */ /* 0x040fe20000000000 */
[----:B------:R-:W-:Y:S01]  /*d570*/  WARPGROUP.ARRIVE ;  /* 0x00000000000079c5 */ /* 0x000fe20000000000 */
[----:B------:R-:W-:Y:S01]  /*d580*/  VIADD R198, R0, 0x4 ;  /* 0x0000000400c67836 */ /* 0x000fe20000000000 */
[----:B------:R-:W-:Y:S01]  /*d590*/  LOP3.LUT R0, R21, 0x10000, RZ, 0xfc, !PT ;  /* 0x0001000015007812 */ /* 0x000fe200078efcff */
[----:B0123--:R-:W-:-:S03]  /*d5a0*/  IMAD R196, R17, 0x1000, R218 ;  /* 0x0000100011c47824 */ /* 0x00ffc600078e02da */
[----:B------:R-:W0:Y:S01]  /*d5b0*/  S2R R219, SR_TID.X ;  /* 0x0000000000db7919 */ /* 0x000e220000002100 */
[----:B------:R-:W-:Y:S02]  /*d5c0*/  IMAD.MOV.U32 R197, RZ, RZ, 0x40000040 ;  /* 0x40000040ffc57424 */ /* 0x000fe400078e00ff */
[----:B------:R-:W-:Y:S01]  /*d5d0*/  IMAD.MOV.U32 R200, RZ, RZ, R0 ;  /* 0x000000ffffc87224 */ /* 0x000fe200078e0000 */
[----:B------:R-:W-:Y:S01]  /*d5e0*/  R2UR UR6, R196 ;  /* 0x00000000c40672ca */ /* 0x000fe200000e0000 */
[----:B------:R-:W-:Y:S01]  /*d5f0*/  IMAD.MOV.U32 R201, RZ, RZ, 0x40000040 ;  /* 0x40000040ffc97424 */ /* 0x000fe200078e00ff */
[----:B------:R-:W-:Y:S01]  /*d600*/  R2UR UR7, R197 ;  /* 0x00000000c50772ca */ /* 0x000fe200000e0000 */
[----:B------:R-:W-:Y:S01]  /*d610*/  IMAD.MOV.U32 R21, RZ, RZ, 0x40000040 ;  /* 0x40000040ff157424 */ /* 0x000fe200078e00ff */
[----:B------:R-:W-:Y:S01]  /*d620*/  R2UR UR4, R200 ;  /* 0x00000000c80472ca */ /* 0x000fe200000e0000 */
[----:B------:R-:W-:Y:S01]  /*d630*/  IMAD.MOV.U32 R199, RZ, RZ, 0x40000040 ;  /* 0x40000040ffc77424 */ /* 0x000fe200078e00ff */
[----:B------:R-:W-:Y:S01]  /*d640*/  R2UR UR5, R201 ;  /* 0x00000000c90572ca */ /* 0x000fe200000e0000 */
[----:B------:R-:W-:-:S02]  /*d650*/  VIADD R200, R196, 0x800 ;  /* 0x00000800c4c87836 */ /* 0x000fc40000000000 */
[----:B------:R-:W-:-:S10]  /*d660*/  VIADD R201, R0, 0x800 ;  /* 0x0000080000c97836 */ /* 0x000fd40000000000 */
[----:B------:R-:W-:Y:S01]  /*d670*/  HGMMA.64x64x16.F32 R152, gdesc[UR4], R152, gsb0 ;  /* 0x00e00000049879f0 */ /* 0x000fe20008000898 */
[----:B------:R-:W-:Y:S01]  /*d680*/  R2UR UR4, R20 ;  /* 0x00000000140472ca */ /* 0x000fe200000e0000 */
[----:B------:R-:W-:Y:S01]  /*d690*/  VIADD R20, R196, 0x2 ;  /* 0x00000002c4147836 */ /* 0x000fe20000000000 */
[----:B------:R-:W-:Y:S01]  /*d6a0*/  R2UR UR5, R21 ;  /* 0x00000000150572ca */ /* 0x000fe200000e0000 */
[----:B------:R-:W-:-:S03]  /*d6b0*/  IMAD.MOV.U32 R21, RZ, RZ, 0x40000040 ;  /* 0x40000040ff157424 */ /* 0x000fc600078e00ff */
[----:B------:R-:W-:Y:S01]  /*d6c0*/  R2UR UR6, R20 ;  /* 0x00000000140672ca */ /* 0x000fe200000e0000 */
[----:B------:R-:W-:Y:S01]  /*d6d0*/  VIADD R20, R196, 0x4 ;  /* 0x00000004c4147836 */ /* 0x000fe20000000000 */
[----:B------:R-:W-:Y:S01]  /*d6e0*/  R2UR UR7, R21 ;  /* 0x00000000150772ca */ /* 0x000fe200000e0000 */
[----:B------:R-:W-:Y:S01]  /*d6f0*/  IMAD.MOV.U32 R21, RZ, RZ, 0x40000040 ;  /* 0x40000040ff157424 */ /* 0x000fe200078e00ff */
[----:B0-----:R-:W-:Y:S01]  /*d700*/  SHF.R.U32.HI R219, RZ, 0x7, R219 ;  /* 0x00000007ffdb7819 */ /* 0x001fe200000116db */
[----:B------:R-:W-:Y:S02]  /*d710*/  WARPGROUP.DEPBAR.LE gsb0, 0x0 ;  /* 0x00008000000079c5 */ /* 0x000fe40000010000 */
[----:B------:R-:W-:-:S08]  /*d720*/  WARPGROUP.ARRIVE ;  /* 0x00000000000079c5 */ /* 0x000fd00000000000 */
[----:B------:R-:W-:Y:S01]  /*d730*/  HGMMA.64x64x16.F32 R152, gdesc[UR4], R152, gsb0 ;  /* 0x00e00000049879f0 */ /* 0x000fe20008000898 */
[----:B------:R-:W-:Y:S02]  /*d740*/  R2UR UR4, R198 ;  /* 0x00000000c60472ca */ /* 0x000fe400000e0000 */
        /* <DEDUP_REMOVED lines=145> */
[----:B------:R-:W-:Y:S02]  /*e060*/  R2UR UR4, R20 ;  /* 0x00000000140472ca */ /* 0x000fe400000e0000 */
[----:B------:R-:W-:Y:S01]  /*e070*/  R2UR UR5, R21 ;  /* 0x00000000150572ca */ /* 0x000fe200000e0000 */
[----:B------:R-:W0:Y:S01]  /*e080*/  SHFL.IDX PT, R20, R219, RZ, 0x1f ;  /* 0x00001fffdb147589 */ /* 0x000e2200000e0000 */
[----:B------:R-:W-:Y:S01]  /*e090*/  IMAD.MOV.U32 R21, RZ, RZ, 0x4 ;  /* 0x00000004ff157424 */ /* 0x000fe200078e00ff */
[----:B0-----:R-:W-:-:S04]  /*e0a0*/  ISETP.GT.AND P2, PT, R20, 0x7f, PT ;  /* 0x0000007f1400780c */ /* 0x001fc80003f44270 */
[----:B------:R-:W-:Y:S02]  /*e0b0*/  SEL R20, RZ, 0x2, !P2 ;  /* 0x00000002ff147807 */ /* 0x000fe40005000000 */
[C---:B------:R-:W-:Y:S02]  /*e0c0*/  SEL R197, R21.reuse, 0x2, P2 ;  /* 0x0000000215c57807 */ /* 0x040fe40001000000 */
[----:B------:R-:W-:Y:S01]  /*e0d0*/  SEL R21, R21, 0x6, !P2 ;  /* 0x0000000615157807 */ /* 0x000fe20005000000 */
[----:B------:R-:W-:Y:S01]  /*e0e0*/  IMAD.IADD R198, R20, 0x1, R200 ;  /* 0x0000000114c67824 */ /* 0x000fe200078e02c8 */
[----:B------:R-:W-:Y:S02]  /*e0f0*/  WARPGROUP.DEPBAR.LE gsb0, 0x0 ;  /* 0x00008000000079c5 */ /* 0x000fe40000010000 */
[----:B------:R-:W-:-:S06]  /*e100*/  WARPGROUP.ARRIVE ;  /* 0x00000000000079c5 */ /* 0x000fcc0000000000 */
[----:B------:R-:W-:Y:S01]  /*e110*/  HGMMA.64x64x16.F32 R152, gdesc[UR4], R152, gsb0 ;  /* 0x00e00000049879f0 */ /* 0x000fe20008000898 */
[----:B------:R-:W-:Y:S01]  /*e120*/  R2UR UR6, R198 ;  /* 0x00000000c60672ca */ /* 0x000fe200000e0000 */
[----:B------:R-:W-:Y:S01]  /*e130*/  IMAD.IADD R198, R201, 0x1, R20 ;  /* 0x00000001c9c67824 */ /* 0x000fe200078e0214 */
[----:B------:R-:W-:Y:S01]  /*e140*/  R2UR UR7, R199 ;  /* 0x00000000c70772ca */ /* 0x000fe200000e0000 */
[----:B------:R-:W-:-:S03]  /*e150*/  IMAD.MOV.U32 R199, RZ, RZ, 0x40000040 ;  /* 0x40000040ffc77424 */ /* 0x000fc600078e00ff */
        /* <DEDUP_REMOVED lines=24> */
[----:B------:R-:W-:Y:S02]  /*e2e0*/  IMAD.MOV.U32 R199, RZ, RZ, 0x40000040 ;  /* 0x40000040ffc77424 */ /* 0x000fe400078e00ff */
[----:B------:R-:W-:Y:S01]  /*e2f0*/  IMAD.MOV.U32 R200, RZ, RZ, 0x28 ;  /* 0x00000028ffc87424 */ /* 0x000fe200078e00ff */
[----:B------:R-:W-:Y:S02]  /*e300*/  R2UR UR6, R198 ;  /* 0x00000000c60672ca */ /* 0x000fe400000e0000 */
[----:B------:R-:W-:Y:S01]  /*e310*/  R2UR UR7, R199 ;  /* 0x00000000c70772ca */ /* 0x000fe200000e0000 */
[----:B------:R-:W-:Y:S01]  /*e320*/  IMAD.MOV.U32 R199, RZ, RZ, 0x40000040 ;  /* 0x40000040ffc77424 */ /* 0x000fe200078e00ff */
[----:B------:R-:W-:-:S04]  /*e330*/  SEL R200, R200, 0x26, P2 ;  /* 0x00000026c8c87807 */ /* 0x000fc80001000000 */
[----:B------:R-:W-:-:S04]  /*e340*/  LOP3.LUT R200, R200, 0x6, RZ, 0xc0, !PT ;  /* 0x00000006c8c87812 */ /* 0x000fc800078ec0ff */
[CC--:B------:R-:W-:Y:S02]  /*e350*/  IADD3 R198, R200.reuse, R201.reuse, R0 ;  /* 0x000000c9c8c67210 */ /* 0x0c0fe40007ffe000 */
[----:B------:R-:W-:Y:S01]  /*e360*/  IADD3 R200, R200, R201, R196 ;  /* 0x000000c9c8c87210 */ /* 0x000fe20007ffe0c4 */
[----:B------:R-:W-:Y:S01]  /*e370*/  IMAD.MOV.U32 R201, RZ, RZ, 0x40000040 ;  /* 0x40000040ffc97424 */ /* 0x000fe200078e00ff */
[----:B------:R-:W-:Y:S02]  /*e380*/  WARPGROUP.DEPBAR.LE gsb0, 0x0 ;  /* 0x00008000000079c5 */ /* 0x000fe40000010000 */
[----:B------:R-:W-:-:S06]  /*e390*/  WARPGROUP.ARRIVE ;  /* 0x00000000000079c5 */ /* 0x000fcc0000000000 */
[----:B------:R-:W-:Y:S01]  /*e3a0*/  HGMMA.64x64x16.F32 R152, gdesc[UR4], R152, gsb0 ;  /* 0x00e00000049879f0 */ /* 0x000fe20008000898 */
[----:B------:R-:W-:Y:S02]  /*e3b0*/  R2UR UR4, R198 ;  /* 0x00000000c60472ca */ /* 0x000fe400000e0000 */
[----:B------:R-:W-:Y:S01]  /*e3c0*/  R2UR UR5, R199 ;  /* 0x00000000c70572ca */ /* 0x000fe200000e0000 */
[----:B------:R-:W-:Y:S01]  /*e3d0*/  IMAD.MOV.U32 R199, RZ, RZ, 0x40000040 ;  /* 0x40000040ffc77424 */ /* 0x000fe200078e00ff */
[----:B------:R-:W-:Y:S01]  /*e3e0*/  R2UR UR6, R200 ;  /* 0x00000000c80672ca */ /* 0x000fe200000e0000 */
[----:B------:R-:W-:Y:S01]  /*e3f0*/  VIADD R200, R0, 0xa00 ;  /* 0x00000a0000c87836 */ /* 0x000fe20000000000 */
[----:B------:R-:W-:Y:S01]  /*e400*/  R2UR UR7, R201 ;  /* 0x00000000c90772ca */ /* 0x000fe200000e0000 */
[----:B------:R-:W-:Y:S02]  /*e410*/  VIADD R201, R196, 0xa00 ;  /* 0x00000a00c4c97836 */ /* 0x000fe40000000000 */
[----:B------:R-:W-:Y:S01]  /*e420*/  IMAD.IADD R198, R200, 0x1, R20 ;  /* 0x00000001c8c67824 */ /* 0x000fe200078e0214 */
[----:B------:R-:W-:-:S02]  /*e430*/  WARPGROUP.DEPBAR.LE gsb0, 0x0 ;  /* 0x00008000000079c5 */ /* 0x000fc40000010000 */
[----:B------:R-:W-:-:S07]  /*e440*/  WARPGROUP.ARRIVE ;  /* 0x00000000000079c5 */ /* 0x000fce0000000000 */
        /* <DEDUP_REMOVED lines=108> */
[----:B------:R-:W-:Y:S02]  /*eb10*/  IMAD.MOV.U32 R199, RZ, RZ, 0x40000040 ;  /* 0x40000040ffc77424 */ /* 0x000fe400078e00ff */
[C---:B------:R-:W-:Y:S01]  /*eb20*/  IMAD.IADD R20, R201.reuse, 0x1, R21 ;  /* 0x00000001c9147824 */ /* 0x040fe200078e0215 */
[----:B------:R-:W-:Y:S01]  /*eb30*/  R2UR UR4, R198 ;  /* 0x00000000c60472ca */ /* 0x000fe200000e0000 */
[----:B------:R-:W-:Y:S01]  /*eb40*/  IMAD.IADD R198, R201, 0x1, R197 ;  /* 0x00000001c9c67824 */ /* 0x000fe200078e02c5 */
[----:B------:R-:W-:Y:S01]  /*eb50*/  R2UR UR5, R199 ;  /* 0x00000000c70572ca */ /* 0x000fe200000e0000 */
[----:B------:R-:W-:Y:S01]  /*eb60*/  IMAD.MOV.U32 R199, RZ, RZ, 0x40000040 ;  /* 0x40000040ffc77424 */ /* 0x000fe200078e00ff */
[----:B------:R-:W-:-:S02]  /*eb70*/  WARPGROUP.DEPBAR.LE gsb0, 0x0 ;  /* 0x00008000000079c5 */ /* 0x000fc40000010000 */
[----:B------:R-:W-:-:S09]  /*eb80*/  WARPGROUP.ARRIVE ;  /* 0x00000000000079c5 */ /* 0x000fd20000000000 */
[----:B------:R-:W-:Y:S01]  /*eb90*/  HGMMA.64x64x16.F32 R152, gdesc[UR4], R152, gsb0 ;  /* 0x00e00000049879f0 */ /* 0x000fe20008000898 */
[----:B------:R-:W-:Y:S01]  /*eba0*/  R2UR UR4, R198 ;  /* 0x00000000c60472ca */ /* 0x000fe200000e0000 */
[--C-:B------:R-:W-:Y:S01]  /*ebb0*/  IMAD.IADD R198, R197, 0x1, R200.reuse ;  /* 0x00000001c5c67824 */ /* 0x100fe200078e02c8 */
[----:B------:R-:W-:Y:S01]  /*ebc0*/  R2UR UR5, R199 ;  /* 0x00000000c70572ca */ /* 0x000fe200000e0000 */
[----:B------:R-:W-:Y:S02]  /*ebd0*/  IMAD.MOV.U32 R199, RZ, RZ, 0x40000040 ;  /* 0x40000040ffc77424 */ /* 0x000fe400078e00ff */
[----:B------:R-:W-:Y:S01]  /*ebe0*/  IMAD.MOV.U32 R197, RZ, RZ, 0x40 ;  /* 0x00000040ffc57424 */ /* 0x000fe200078e00ff */
[----:B------:R-:W-:Y:S01]  /*ebf0*/  R2UR UR6, R198 ;  /* 0x00000000c60672ca */ /* 0x000fe200000e0000 */
[----:B------:R-:W-:Y:S01]  /*ec00*/  IMAD.IADD R198, R21, 0x1, R200 ;  /* 0x0000000115c67824 */ /* 0x000fe200078e02c8 */
[----:B------:R-:W-:Y:S01]  /*ec10*/  R2UR UR7, R199 ;  /* 0x00000000c70772ca */ /* 0x000fe200000e0000 */
[----:B------:R-:W-:Y:S01]  /*ec20*/  IMAD.MOV.U32 R21, RZ, RZ, 0x40000040 ;  /* 0x40000040ff157424 */ /* 0x000fe200078e00ff */
[----:B------:R-:W-:Y:S01]  /*ec30*/  SEL R197, R197, 0x3e, P2 ;  /* 0x0000003ec5c57807 */ /* 0x000fe20001000000 */
[----:B------:R-:W-:-:S03]  /*ec40*/  IMAD.MOV.U32 R199, RZ, RZ, 0x40000040 ;  /* 0x40000040ffc77424 */ /* 0x000fc600078e00ff */
[----:B------:R-:W-:Y:S01]  /*ec50*/  LOP3.LUT R197, R197, 0x6, RZ, 0xc0, !PT ;  /* 0x00000006c5c57812 */ /* 0x000fe200078ec0ff */
[----:B------:R-:W-:Y:S02]  /*ec60*/  WARPGROUP.DEPBAR.LE gsb0, 0x0 ;  /* 0x00008000000079c5 */ /* 0x000fe40000010000 */
[----:B------:R-:W-:-:S06]  /*ec70*/  WARPGROUP.ARRIVE ;  /* 0x00000000000079c5 */ /* 0x000fcc0000000000 */
[----:B------:R-:W-:Y:S01]  /*ec80*/  HGMMA.64x64x16.F32 R152, gdesc[UR4], R152, gsb0 ;  /* 0x00e00000049879f0 */ /* 0x000fe20008000898 */
[----:B------:R-:W-:Y:S02]  /*ec90*/  R2UR UR4, R20 ;  /* 0x00000000140472ca */ /* 0x000fe400000e0000 */
[----:B------:R-:W-:Y:S01]  /*eca0*/  R2UR UR5, R21 ;  /* 0x00000000150572ca */ /* 0x000fe200000e0000 */
[----:B------:R-:W-:Y:S01]  /*ecb0*/  IMAD.MOV.U32 R21, RZ, RZ, 0x1000 ;  /* 0x00001000ff157424 */ /* 0x000fe200078e00ff */
[----:B------:R-:W-:Y:S02]  /*ecc0*/  R2UR UR6, R198 ;  /* 0x00000000c60672ca */ /* 0x000fe400000e0000 */
[----:B------:R-:W-:Y:S02]  /*ecd0*/  R2UR UR7, R199 ;  /* 0x00000000c70772ca */ /* 0x000fe400000e0000 */
[----:B------:R-:W-:-:S04]  /*ece0*/  SEL R21, R21, 0xf80, P2 ;  /* 0x00000f8015157807 */ /* 0x000fc80001000000 */
        /* <DEDUP_REMOVED lines=18> */
.L_x_4566:
        /* <DEDUP_REMOVED lines=28> */
[----:B------:R-:W-:-:S02]  /*efd0*/  ISETP.NE.AND P2, PT, R223, RZ, PT ;  /* 0x000000ffdf00720c */ /* 0x000fc40003f45270 */
[----:B------:R-:W0:Y:S01]  /*efe0*/  MUFU.TANH R157, R157 ;  /* 0x0000009d009d7308 */ /* 0x000e220000002400 */
[----:B-1----:R-:W-:-:S07]  /*eff0*/  FMNMX.FTZ R20, R153, R20, !PT ;  /* 0x0000001499147209 */ /* 0x002fce0007810000 */
[----:B------:R-:W1:Y:S01]  /*f000*/  MUFU.TANH R160, R160 ;  /* 0x000000a000a07308 */ /* 0x000e620000002400 */
[----:B--2---:R-:W-:Y:S02]  /*f010*/  FMNMX.FTZ R20, R156, R20, !PT ;  /* 0x000000149c147209 */ /* 0x004fe40007810000 */
[----:B------:R-:W-:-:S04]  /*f020*/  @!P2 IMAD R14, R14, 0x40, R195 ;  /* 0x000000400e0ea824 */ /* 0x000fc800078e02c3 */
[----:B------:R-:W-:Y:S01]  /*f030*/  @!P2 IMAD R14, R14, 0x4, R2 ;  /* 0x000000040e0ea824 */ /* 0x000fe200078e0202 */
        /* <DEDUP_REMOVED lines=30> */
[----:B0-----:R-:W-:-:S05]  /*f220*/  FMNMX.FTZ R21, R21, R20, !PT ;  /* 0x0000001415157209 */ /* 0x001fca0007810000 */
[----:B------:R-:W0:Y:S02]  /*f230*/  SHFL.BFLY PT, R20, R21, 0x1, 0x1f ;  /* 0x0c201f0015147f89 */ /* 0x000e2400000e0000 */
[----:B0-----:R-:W-:Y:S01]  /*f240*/  FMNMX.FTZ R21, R21, R20, !PT ;  /* 0x0000001415157209 */ /* 0x001fe20007810000 */
[----:B------:R-:W-:-:S04]  /*f250*/  IMAD.U32 R20, RZ, RZ, UR38 ;  /* 0x00000026ff147e24 */ /* 0x000fc8000f8e00ff */
[CC--:B------:R-:W-:Y:S01]  /*f260*/  FMUL.FTZ R163, R21.reuse, R20.reuse ;  /* 0x0000001415a37220 */ /* 0x0c0fe20000410000 */
[----:B------:R-:W-:Y:S02]  /*f270*/  FADD.FTZ R197, -R21, R15 ;  /* 0x0000000f15c57221 */ /* 0x000fe40000010100 */
[----:B------:R0:W-:Y:S01]  /*f280*/  MUFU.TANH R15, R196 ;  /* 0x000000c4000f7308 */ /* 0x0001e20000002400 */
[-CC-:B------:R-:W-:Y:S01]  /*f290*/  FFMA.FTZ R152, R152, R20.reuse, -R163.reuse ;  /* 0x0000001498987223 */ /* 0x180fe200000108a3 */
[-C--:B------:R-:W-:Y:S01]  /*f2a0*/  FMUL.FTZ R197, R197, R20.reuse ;  /* 0x00000014c5c57220 */ /* 0x080fe20000410000 */
[-CC-:B------:R-:W-:Y:S01]  /*f2b0*/  FFMA.FTZ R156, R156, R20.reuse, -R163.reuse ;  /* 0x000000149c9c7223 */ /* 0x180fe200000108a3 */
[-CC-:B------:R-:W-:Y:S01]  /*f2c0*/  FFMA.FTZ R157, R157, R20.reuse, -R163.reuse ;  /* 0x000000149d9d7223 */ /* 0x180fe200000108a3 */
[-CC-:B------:R-:W-:Y:S01]  /*f2d0*/  FFMA.FTZ R160, R160, R20.reuse, -R163.reuse ;  /* 0x00000014a0a07223 */ /* 0x180fe200000108a3 */
[-CC-:B------:R-:W-:Y:S01]  /*f2e0*/  FFMA.FTZ R161, R161, R20.reuse, -R163.reuse ;  /* 0x00000014a1a17223 */ /* 0x180fe200000108a3 */
[-CC-:B------:R-:W-:Y:S01]  /*f2f0*/  FFMA.FTZ R164, R164, R20.reuse, -R163.reuse ;  /* 0x00000014a4a47223 */ /* 0x180fe200000108a3 */
[----:B------:R-:W-:Y:S01]  /*f300*/  MUFU.EX2 R152, R152 ;  /* 0x0000009800987308 */ /* 0x000fe20000000800 */
[-CC-:B0-----:R-:W-:Y:S01]  /*f310*/  FFMA.FTZ R196, R153, R20.reuse, -R163.reuse ;  /* 0x0000001499c47223 */ /* 0x181fe200000108a3 */
        /* <DEDUP_REMOVED lines=9> */
[----:B------:R-:W-:Y:S01]  /*f3b0*/  FFMA.FTZ R181, R181, R20, -R163 ;  /* 0x00000014b5b57223 */ /* 0x000fe200000108a3 */
[----:B------:R-:W-:Y:S01]  /*f3c0*/  FMUL.FTZ R163, R166, UR40 ;  /* 0x00000028a6a37c20 */ /* 0x000fe20008410000 */
[----:B------:R-:W-:Y:S01]  /*f3d0*/  FMUL.FTZ R166, R167, UR40 ;  /* 0x00000028a7a67c20 */ /* 0x000fe20008410000 */
[----:B------:R-:W-:Y:S01]  /*f3e0*/  FMUL.FTZ R167, R170, UR40 ;  /* 0x00000028aaa77c20 */ /* 0x000fe20008410000 */
[----:B------:R-:W-:Y:S01]  /*f3f0*/  VIADD R170, R12, 0x38840 ;  /* 0x000388400caa7836 */ /* 0x000fe20000000000 */
[----:B------:R-:W1:Y:S08]  /*f400*/  MUFU.EX2 R196, R196 ;  /* 0x000000c400c47308 */ /* 0x000e700000000800 */
[----:B------:R-:W2:Y:S01]  /*f410*/  MUFU.TANH R163, R163 ;  /* 0x000000a300a37308 */ /* 0x000ea20000002400 */
[----:B0-----:R-:W-:Y:S01]  /*f420*/  FFMA.FTZ R3, R153, R3, R152 ;  /* 0x0000000399037223 */ /* 0x001fe20000010098 */
[-C--:B------:R-:W-:Y:S01]  /*f430*/  FMUL.FTZ R24, R24, R153.reuse ;  /* 0x0000009918187220 */ /* 0x080fe20000410000 */
[-C--:B------:R-:W-:Y:S01]  /*f440*/  FMUL.FTZ R25, R25, R153.reuse ;  /* 0x0000009919197220 */ /* 0x080fe20000410000 */
[-C--:B------:R-:W-:Y:S01]  /*f450*/  FMUL.FTZ R28, R28, R153.reuse ;  /* 0x000000991c1c7220 */ /* 0x080fe20000410000 */
[-C--:B------:R-:W-:Y:S01]  /*f460*/  FMUL.FTZ R29, R29, R153.reuse ;  /* 0x000000991d1d7220 */ /* 0x080fe20000410000 */
[-C--:B------:R-:W-:Y:S01]  /*f470*/  FMUL.FTZ R32, R32, R153.reuse ;  /* 0x0000009920207220 */ /* 0x080fe20000410000 */
[-C--:B------:R-:W-:Y:S01]  /*f480*/  FMUL.FTZ R33, R33, R153.reuse ;  /* 0x0000009921217220 */ /* 0x080fe20000410000 */
[----:B------:R-:W0:Y:S01]  /*f490*/  MUFU.TANH R166, R166 ;  /* 0x000000a600a67308 */ /* 0x000e220000002400 */
[C---:B-1----:R-:W-:Y:S01]  /*f4a0*/  FADD.FTZ R3, R196.reuse, R3 ;  /* 0x00000003c4037221 */ /* 0x042fe20000010000 */
[----:B------:R-:W-:Y:S01]  /*f4b0*/  F2FP.F16.F32.PACK_AB R152, R196, R152 ;  /* 0x00000098c498723e */ /* 0x000fe200000000ff */
[-C--:B------:R-:W-:Y:S01]  /*f4c0*/  FMUL.FTZ R36, R36, R153.reuse ;  /* 0x0000009924247220 */ /* 0x080fe20000410000 */
[----:B------:R-:W-:Y:S01]  /*f4d0*/  PRMT R196, R190, 0x654, R170 ;  /* 0x00000654bec47816 */ /* 0x000fe200000000aa */
[-C--:B------:R-:W-:Y:S01]  /*f4e0*/  FMUL.FTZ R37, R37, R153.reuse ;  /* 0x0000009925257220 */ /* 0x080fe20000410000 */
[-C--:B------:R-:W-:Y:S01]  /*f4f0*/  FMUL.FTZ R40, R40, R153.reuse ;  /* 0x0000009928287220 */ /* 0x080fe20000410000 */
[-C--:B------:R-:W-:Y:S01]  /*f500*/  FMUL.FTZ R41, R41, R153.reuse ;  /* 0x0000009929297220 */ /* 0x080fe20000410000 */
[----:B------:R1:W-:Y:S01]  /*f510*/  MUFU.TANH R170, R171 ;  /* 0x000000ab00aa7308 */ /* 0x0003e20000002400 */
[----:B------:R3:W-:Y:S01]  /*f520*/  SYNCS.ARRIVE.TRANS64.RED.A1T0 RZ, [R196+URZ], RZ ;  /* 0x000000ffc4ff79a7 */ /* 0x0007e2000810043f */
[----:B------:R-:W-:Y:S01]  /*f530*/  @!P2 STS [R14+0x38400], R153 ;  /* 0x038400990e00a388 */ /* 0x000fe20000000800 */
[-C--:B------:R-:W-:Y:S01]  /*f540*/  FMUL.FTZ R44, R44, R153.reuse ;  /* 0x000000992c2c7220 */ /* 0x080fe20000410000 */
[-C--:B------:R-:W-:Y:S01]  /*f550*/  FMUL.FTZ R45, R45, R153.reuse ;  /* 0x000000992d2d7220 */ /* 0x080fe20000410000 */
[-C--:B------:R-:W-:Y:S01]  /*f560*/  FMUL.FTZ R48, R48, R153.reuse ;  /* 0x0000009930307220 */ /* 0x080fe20000410000 */
[-C--:B------:R-:W-:Y:S01]  /*f570*/  FMUL.FTZ R49, R49, R153.reuse ;  /* 0x0000009931317220 */ /* 0x080fe20000410000 */
[----:B------:R-:W-:Y:S01]  /*f580*/  FMUL.FTZ R52, R52, R153 ;  /* 0x0000009934347220 */ /* 0x000fe20000410000 */
[----:B------:R-:W4:Y:S01]  /*f590*/  MUFU.TANH R167, R167 ;  /* 0x000000a700a77308 */ /* 0x000f220000002400 */
[----:B-1----:R-:W-:Y:S01]  /*f5a0*/  FMUL.FTZ R171, R174, UR40 ;  /* 0x00000028aeab7c20 */ /* 0x002fe20008410000 */
[----:B------:R-:W-:Y:S01]  /*f5b0*/  FMNMX.FTZ R174, R154, R13, !PT ;  /* 0x0000000d9aae7209 */ /* 0x000fe20007810000 */
[-C--:B------:R-:W-:Y:S01]  /*f5c0*/  FMUL.FTZ R53, R53, R153.reuse ;  /* 0x0000009935357220 */ /* 0x080fe20000410000 */
[-C--:B------:R-:W-:Y:S01]  /*f5d0*/  FMUL.FTZ R56, R56, R153.reuse ;  /* 0x0000009938387220 */ /* 0x080fe20000410000 */
[-C--:B------:R-:W-:Y:S01]  /*f5e0*/  FMUL.FTZ R57, R57, R153.reuse ;  /* 0x0000009939397220 */ /* 0x080fe20000410000 */
[----:B------:R-:W-:Y:S01]  /*f5f0*/  FMNMX.FTZ R174, R155, R174, !PT ;  /* 0x000000ae9bae7209 */ /* 0x000fe20007810000 */
[-C--:B------:R-:W-:Y:S01]  /*f600*/  FMUL.FTZ R60, R60, R153.reuse ;  /* 0x000000993c3c7220 */ /* 0x080fe20000410000 */
[----:B------:R-:W-:Y:S01]  /*f610*/  MUFU.TANH R171, R171 ;  /* 0x000000ab00ab7308 */ /* 0x000fe20000002400 */
[-C--:B------:R-:W-:Y:S01]  /*f620*/  FMUL.FTZ R61, R61, R153.reuse ;  /* 0x000000993d3d7220 */ /* 0x080fe20000410000 */
[----:B---3--:R-:W-:Y:S01]  /*f630*/  FMNMX.FTZ R196, R158, R174, !PT ;  /* 0x000000ae9ec47209 */ /* 0x008fe20007810000 */
[-C--:B------:R-:W-:Y:S01]  /*f640*/  FMUL.FTZ R64, R64, R153.reuse ;  /* 0x0000009940407220 */ /* 0x080fe20000410000 */
[-C--:B------:R-:W-:Y:S01]  /*f650*/  FMUL.FTZ R65, R65, R153.reuse ;  /* 0x0000009941417220 */ /* 0x080fe20000410000 */
[-C--:B------:R-:W-:Y:S01]  /*f660*/  FMUL.FTZ R68, R68, R153.reuse ;  /* 0x0000009944447220 */ /* 0x080fe20000410000 */
[----:B------:R-:W-:Y:S01]  /*f670*/  FMNMX.FTZ R196, R159, R196, !PT ;  /* 0x000000c49fc47209 */ /* 0x000fe20007810000 */
[-C--:B------:R-:W-:Y:S01]  /*f680*/  FMUL.FTZ R69, R69, R153.reuse ;  /* 0x0000009945457220 */ /* 0x080fe20000410000 */
[----:B------:R1:W-:Y:S01]  /*f690*/  MUFU.TANH R174, R175 ;  /* 0x000000af00ae7308 */ /* 0x0003e20000002400 */
[-C--:B------:R-:W-:Y:S01]  /*f6a0*/  FMUL.FTZ R72, R72, R153.reuse ;  /* 0x0000009948487220 */ /* 0x080fe20000410000 */
[----:B------:R-:W-:Y:S01]  /*f6b0*/  FMNMX.FTZ R196, R162, R196, !PT ;  /* 0x000000c4a2c47209 */ /* 0x000fe20007810000 */
[-C--:B------:R-:W-:Y:S01]  /*f6c0*/  FMUL.FTZ R73, R73, R153.reuse ;  /* 0x0000009949497220 */ /* 0x080fe20000410000 */
[-C--:B------:R-:W-:Y:S01]  /*f6d0*/  FMUL.FTZ R76, R76, R153.reuse ;  /* 0x000000994c4c7220 */ /* 0x080fe20000410000 */
[-C--:B------:R-:W-:Y:S01]  /*f6e0*/  FMUL.FTZ R77, R77, R153.reuse ;  /* 0x000000994d4d7220 */ /* 0x080fe20000410000 */
[----:B------:R-:W-:Y:S01]  /*f6f0*/  FMNMX.FTZ R196, R15, R196, !PT ;  /* 0x000000c40fc47209 */ /* 0x000fe20007810000 */
[-C--:B------:R-:W-:Y:S01]  /*f700*/  FMUL.FTZ R80, R80, R153.reuse ;  /* 0x0000009950507220 */ /* 0x080fe20000410000 */
[----:B------:R-:W3:Y:S01]  /*f710*/  MUFU.EX2 R156, R156 ;  /* 0x0000009c009c7308 */ /* 0x000ee20000000800 */
[----:B-1----:R-:W-:Y:S01]  /*f720*/  FMUL.FTZ R175, R178, UR40 ;  /* 0x00000028b2af7c20 */ /* 0x002fe20008410000 */
[----:B--2---:R-:W-:Y:S01]  /*f730*/  FMNMX.FTZ R196, R163, R196, !PT ;  /* 0x000000c4a3c47209 */ /* 0x004fe20007810000 */
[----:B------:R-:W-:Y:S01]  /*f740*/  FMUL.FTZ R178, R179, UR40 ;  /* 0x00000028b3b27c20 */ /* 0x000fe20008410000 */
[----:B------:R-:W-:Y:S01]  /*f750*/  FMUL.FTZ R179, R182, UR40 ;  /* 0x00000028b6b37c20 */ /* 0x000fe20008410000 */
[----:B------:R-:W-:Y:S01]  /*f760*/  FMUL.FTZ R182, R183, UR40 ;  /* 0x00000028b7b67c20 */ /* 0x000fe20008410000 */
[----:B0-----:R-:W-:Y:S01]  /*f770*/  FMNMX.FTZ R196, R166, R196, !PT ;  /* 0x000000c4a6c47209 */ /* 0x001fe20007810000 */
[-C--:B------:R-:W-:Y:S01]  /*f780*/  FMUL.FTZ R81, R81, R153.reuse ;  /* 0x0000009951517220 */ /* 0x080fe20000410000 */
[----:B------:R-:W0:Y:S01]  /*f790*/  MUFU.TANH R175, R175 ;  /* 0x000000af00af7308 */ /* 0x000e220000002400 */
[-C--:B------:R-:W-:Y:S01]  /*f7a0*/  FMUL.FTZ R84, R84, R153.reuse ;  /* 0x0000009954547220 */ /* 0x080fe20000410000 */
[----:B----4-:R-:W-:Y:S01]  /*f7b0*/  FMNMX.FTZ R196, R167, R196, !PT ;  /* 0x000000c4a7c47209 */ /* 0x010fe20007810000 */
[-C--:B------:R-:W-:Y:S01]  /*f7c0*/  FMUL.FTZ R85, R85, R153.reuse ;  /* 0x0000009955557220 */ /* 0x080fe20000410000 */
[-C--:B------:R-:W-:Y:S01]  /*f7d0*/  FMUL.FTZ R88, R88, R153.reuse ;  /* 0x0000009958587220 */ /* 0x080fe20000410000 */
[-C--:B------:R-:W-:Y:S01]  /*f7e0*/  FMUL.FTZ R89, R89, R153.reuse ;  /* 0x0000009959597220 */ /* 0x080fe20000410000 */
[----:B------:R-:W-:Y:S01]  /*f7f0*/  FMNMX.FTZ R196, R170, R196, !PT ;  /* 0x000000c4aac47209 */ /* 0x000fe20007810000 */
[-C--:B------:R-:W-:Y:S01]  /*f800*/  FMUL.FTZ R92, R92, R153.reuse ;  /* 0x000000995c5c7220 */ /* 0x080fe20000410000 */
[----:B------:R-:W1:Y:S01]  /*f810*/  MUFU.TANH R178, R178 ;  /* 0x000000b200b27308 */ /* 0x000e620000002400 */
[----:B---3--:R-:W-:Y:S01]  /*f820*/  FADD.FTZ R3, R156, R3 ;  /* 0x000000039c037221 */ /* 0x008fe20000010000 */
[----:B------:R-:W-:Y:S01]  /*f830*/  FMNMX.FTZ R196, R171, R196, !PT ;  /* 0x000000c4abc47209 */ /* 0x000fe20007810000 */
[-C--:B------:R-:W-:Y:S01]  /*f840*/  FMUL.FTZ R93, R93, R153.reuse ;  /* 0x000000995d5d7220 */ /* 0x080fe20000410000 */
[-C--:B------:R-:W-:Y:S01]  /*f850*/  FMUL.FTZ R96, R96, R153.reuse ;  /* 0x0000009960607220 */ /* 0x080fe20000410000 */
[-C--:B------:R-:W-:Y:S01]  /*f860*/  FMUL.FTZ R97, R97, R153.reuse ;  /* 0x0000009961617220 */ /* 0x080fe20000410000 */
[----:B------:R-:W-:Y:S01]  /*f870*/  FMNMX.FTZ R196, R174, R196, !PT ;  /* 0x000000c4aec47209 */ /* 0x000fe20007810000 */
[-C--:B------:R-:W-:Y:S01]  /*f880*/  FMUL.FTZ R100, R100, R153.reuse ;  /* 0x0000009964647220 */ /* 0x080fe20000410000 */
[----:B------:R-:W2:Y:S01]  /*f890*/  MUFU.TANH R179, R179 ;  /* 0x000000b300b37308 */ /* 0x000ea20000002400 */
[-C--:B------:R-:W-:Y:S01]  /*f8a0*/  FMUL.FTZ R101, R101, R153.reuse ;  /* 0x0000009965657220 */ /* 0x080fe20000410000 */
[----:B0-----:R-:W-:Y:S01]  /*f8b0*/  FMNMX.FTZ R196, R175, R196, !PT ;  /* 0x000000c4afc47209 */ /* 0x001fe20007810000 */
[-C--:B------:R-:W-:Y:S01]  /*f8c0*/  FMUL.FTZ R104, R104, R153.reuse ;  /* 0x0000009968687220 */ /* 0x080fe20000410000 */
[-C--:B------:R-:W-:Y:S01]  /*f8d0*/  FMUL.FTZ R105, R105, R153.reuse ;  /* 0x0000009969697220 */ /* 0x080fe20000410000 */
[-C--:B------:R-:W-:Y:S01]  /*f8e0*/  FMUL.FTZ R108, R108, R153.reuse ;  /* 0x000000996c6c7220 */ /* 0x080fe20000410000 */
[-C--:B------:R-:W-:Y:S01]  /*f8f0*/  FMUL.FTZ R109, R109, R153.reuse ;  /* 0x000000996d6d7220 */ /* 0x080fe20000410000 */
[-C--:B------:R-:W-:Y:S01]  /*f900*/  FMUL.FTZ R112, R112, R153.reuse ;  /* 0x0000009970707220 */ /* 0x080fe20000410000 */
[----:B------:R-:W0:Y:S01]  /*f910*/  MUFU.TANH R182, R182 ;  /* 0x000000b600b67308 */ /* 0x000e220000002400 */
[----:B-1----:R-:W-:Y:S01]  /*f920*/  FMNMX.FTZ R196, R178, R196, !PT ;  /* 0x000000c4b2c47209 */ /* 0x002fe20007810000 */
[-C--:B------:R-:W-:Y:S01]  /*f930*/  FMUL.FTZ R113, R113, R153.reuse ;  /* 0x0000009971717220 */ /* 0x080fe20000410000 */
[-C--:B------:R-:W-:Y:S01]  /*f940*/  FMUL.FTZ R116, R116, R153.reuse ;  /* 0x0000009974747220 */ /* 0x080fe20000410000 */
[-C--:B------:R-:W-:Y:S01]  /*f950*/  FMUL.FTZ R117, R117, R153.reuse ;  /* 0x0000009975757220 */ /* 0x080fe20000410000 */
[-C--:B------:R-:W-:Y:S01]  /*f960*/  FMUL.FTZ R120, R120, R153.reuse ;  /* 0x0000009978787220 */ /* 0x080fe20000410000 */
[-C--:B------:R-:W-:Y:S01]  /*f970*/  FMUL.FTZ R121, R121, R153.reuse ;  /* 0x0000009979797220 */ /* 0x080fe20000410000 */
[-C--:B------:R-:W-:Y:S01]  /*f980*/  FMUL.FTZ R124, R124, R153.reuse ;  /* 0x000000997c7c7220 */ /* 0x080fe20000410000 */
[----:B------:R-:W1:Y:S01]  /*f990*/  MUFU.EX2 R157, R157 ;  /* 0x0000009d009d7308 */ /* 0x000e620000000800 */
[----:B--2---:R-:W-:Y:S01]  /*f9a0*/  FMNMX.FTZ R196, R179, R196, !PT ;  /* 0x000000c4b3c47209 */ /* 0x004fe20007810000 */
[-C--:B------:R-:W-:Y:S01]  /*f9b0*/  FMUL.FTZ R125, R125, R153.reuse ;  /* 0x000000997d7d7220 */ /* 0x080fe20000410000 */
[-C--:B------:R-:W-:Y:S01]  /*f9c0*/  FMUL.FTZ R128, R128, R153.reuse ;  /* 0x0000009980807220 */ /* 0x080fe20000410000 */
[-C--:B------:R-:W-:Y:S01]  /*f9d0*/  FMUL.FTZ R129, R129, R153.reuse ;  /* 0x0000009981817220 */ /* 0x080fe20000410000 */
[-C--:B------:R-:W-:Y:S01]  /*f9e0*/  FMUL.FTZ R132, R132, R153.reuse ;  /* 0x0000009984847220 */ /* 0x080fe20000410000 */
[-C--:B------:R-:W-:Y:S01]  /*f9f0*/  FMUL.FTZ R133, R133, R153.reuse ;  /* 0x0000009985857220 */ /* 0x080fe20000410000 */
[-C--:B------:R-:W-:Y:S01]  /*fa00*/  FMUL.FTZ R136, R136, R153.reuse ;  /* 0x0000009988887220 */ /* 0x080fe20000410000 */
[----:B------:R-:W2:Y:S01]  /*fa10*/  MUFU.EX2 R160, R160 ;  /* 0x000000a000a07308 */ /* 0x000ea20000000800 */
[----:B0-----:R-:W-:Y:S01]  /*fa20*/  FMNMX.FTZ R196, R182, R196, !PT ;  /* 0x000000c4b6c47209 */ /* 0x001fe20007810000 */
[-C--:B------:R-:W-:Y:S01]  /*fa30*/  FMUL.FTZ R137, R137, R153.reuse ;  /* 0x0000009989897220 */ /* 0x080fe20000410000 */
[-C--:B------:R-:W-:Y:S01]  /*fa40*/  FMUL.FTZ R140, R140, R153.reuse ;  /* 0x000000998c8c7220 */ /* 0x080fe20000410000 */
[-C--:B------:R-:W-:Y:S01]  /*fa50*/  FMUL.FTZ R141, R141, R153.reuse ;  /* 0x000000998d8d7220 */ /* 0x080fe20000410000 */
[-C--:B------:R-:W-:Y:S01]  /*fa60*/  FMUL.FTZ R144, R144, R153.reuse ;  /* 0x0000009990907220 */ /* 0x080fe20000410000 */
[----:B------:R-:W0:Y:S01]  /*fa70*/  SHFL.BFLY PT, R183, R196, 0x2, 0x1f ;  /* 0x0c401f00c4b77f89 */ /* 0x000e2200000e0000 */
[-C--:B------:R-:W-:Y:S01]  /*fa80*/  FMUL.FTZ R145, R145, R153.reuse ;  /* 0x0000009991917220 */ /* 0x080fe20000410000 */
[----:B------:R-:W3:Y:S01]  /*fa90*/  MUFU.EX2 R161, R161 ;  /* 0x000000a100a17308 */ /* 0x000ee20000000800 */
[----:B-1----:R-:W-:Y:S01]  /*faa0*/  FADD.FTZ R3, R157, R3 ;  /* 0x000000039d037221 */ /* 0x002fe20000010000 */
[-C--:B------:R-:W-:Y:S01]  /*fab0*/  FMUL.FTZ R148, R148, R153.reuse ;  /* 0x0000009994947220 */ /* 0x080fe20000410000 */
[----:B------:R-:W-:-:S05]  /*fac0*/  FMUL.FTZ R149, R149, R153 ;  /* 0x0000009995957220 */ /* 0x000fca0000410000 */
[----:B------:R-:W1:Y:S01]  /*fad0*/  MUFU.EX2 R164, R164 ;  /* 0x000000a400a47308 */ /* 0x000e620000000800 */
[----:B--2---:R-:W-:-:S07]  /*fae0*/  FADD.FTZ R3, R160, R3 ;  /* 0x00000003a0037221 */ /* 0x004fce0000010000 */
[----:B------:R-:W2:Y:S01]  /*faf0*/  MUFU.EX2 R165, R165 ;  /* 0x000000a500a57308 */ /* 0x000ea20000000800 */
[----:B---3--:R-:W-:Y:S01]  /*fb00*/  FADD.FTZ R3, R161, R3 ;  /* 0x00000003a1037221 */ /* 0x008fe20000010000 */
[----:B0-----:R-:W-:-:S06]  /*fb10*/  FMNMX.FTZ R196, R196, R183, !PT ;  /* 0x000000b7c4c47209 */ /* 0x001fcc0007810000 */
[----:B------:R-:W0:Y:S01]  /*fb20*/  MUFU.EX2 R183, R168 ;  /* 0x000000a800b77308 */ /* 0x000e220000000800 */
[----:B-1----:R-:W-:Y:S01]  /*fb30*/  FADD.FTZ R3, R164, R3 ;  /* 0x00000003a4037221 */ /* 0x002fe20000010000 */
[----:B------:R-:W1:Y:S06]  /*fb40*/  SHFL.BFLY PT, R197, R196, 0x1, 0x1f ;  /* 0x0c201f00c4c57f89 */ /* 0x000e6c00000e0000 */
[----:B------:R-:W3:Y:S01]  /*fb50*/  MUFU.EX2 R169, R169 ;  /* 0x000000a900a97308 */ /* 0x000ee20000000800 */
[----:B--2---:R-:W-:-:S07]  /*fb60*/  FADD.FTZ R3, R165, R3 ;  /* 0x00000003a5037221 */ /* 0x004fce0000010000 */
[----:B------:R-:W2:Y:S01]  /*fb70*/  MUFU.EX2 R172, R172 ;  /* 0x000000ac00ac7308 */ /* 0x000ea20000000800 */
[----:B0-----:R-:W-:-:S07]  /*fb80*/  FADD.FTZ R3, R183, R3 ;  /* 0x00000003b7037221 */ /* 0x001fce0000010000 */
[----:B------:R-:W0:Y:S01]  /*fb90*/  MUFU.EX2 R173, R173 ;  /* 0x000000ad00ad7308 */ /* 0x000e220000000800 */
[----:B---3--:R-:W-:Y:S01]  /*fba0*/  FADD.FTZ R3, R169, R3 ;  /* 0x00000003a9037221 */ /* 0x008fe20000010000 */
[----:B-1----:R-:W-:-:S05]  /*fbb0*/  FMNMX.FTZ R168, R196, R197, !PT ;  /* 0x000000c5c4a87209 */ /* 0x002fca0007810000 */
[----:B------:R-:W-:Y:S01]  /*fbc0*/  FADD.FTZ R13, -R168, R13 ;  /* 0x0000000da80d7221 */ /* 0x000fe20000010100 */
[----:B------:R-:W1:Y:S01]  /*fbd0*/  MUFU.EX2 R176, R176 ;  /* 0x000000b000b07308 */ /* 0x000e620000000800 */
[----:B--2---:R-:W-:Y:S02]  /*fbe0*/  FADD.FTZ R3, R172, R3 ;  /* 0x00000003ac037221 */ /* 0x004fe40000010000 */
[----:B------:R-:W-:-:S05]  /*fbf0*/  FMUL.FTZ R13, R13, R20 ;  /* 0x000000140d0d7220 */ /* 0x000fca0000410000 */
[----:B------:R-:W2:Y:S01]  /*fc00*/  MUFU.EX2 R177, R177 ;  /* 0x000000b100b17308 */ /* 0x000ea20000000800 */
[----:B0-----:R-:W-:-:S07]  /*fc10*/  FADD.FTZ R3, R173, R3 ;  /* 0x00000003ad037221 */ /* 0x001fce0000010000 */
[----:B------:R-:W0:Y:S01]  /*fc20*/  MUFU.EX2 R13, R13 ;  /* 0x0000000d000d7308 */ /* 0x000e220000000800 */
[----:B-1----:R-:W-:-:S07]  /*fc30*/  FADD.FTZ R3, R176, R3 ;  /* 0x00000003b0037221 */ /* 0x002fce0000010000 */
[----:B------:R-:W1:Y:S01]  /*fc40*/  MUFU.EX2 R180, R180 ;  /* 0x000000b400b47308 */ /* 0x000e620000000800 */
[----:B--2---:R-:W-:Y:S01]  /*fc50*/  FADD.FTZ R3, R177, R3 ;  /* 0x00000003b1037221 */ /* 0x004fe20000010000 */
        /* <DEDUP_REMOVED lines=8> */
[----:B-1----:R-:W-:Y:S01]  /*fce0*/  FADD.FTZ R3, R180, R3 ;  /* 0x00000003b4037221 */ /* 0x002fe20000010000 */
[-C--:B------:R-:W-:Y:S01]  /*fcf0*/  FMUL.FTZ R39, R39, R13.reuse ;  /* 0x0000000d27277220 */ /* 0x080fe20000410000 */
[-C--:B0-----:R-:W-:Y:S01]  /*fd00*/  FMUL.FTZ R14, R168, R20.reuse ;  /* 0x00000014a80e7220 */ /* 0x081fe20000410000 */
[-C--:B------:R-:W-:Y:S01]  /*fd10*/  FMUL.FTZ R42, R42, R13.reuse ;  /* 0x0000000d2a2a7220 */ /* 0x080fe20000410000 */
[-C--:B------:R-:W-:Y:S01]  /*fd20*/  FMUL.FTZ R43, R43, R13.reuse ;  /* 0x0000000d2b2b7220 */ /* 0x080fe20000410000 */
[----:B------:R-:W-:Y:S01]  /*fd30*/  FMUL.FTZ R46, R46, R13 ;  /* 0x0000000d2e2e7220 */ /* 0x000fe20000410000 */
        /* <DEDUP_REMOVED lines=17> */
[----:B------:R-:W-:-:S02]  /*fe50*/  IMAD R14, R17, 0x1000, R213 ;  /* 0x00001000110e7824 */ /* 0x000fc400078e02d5 */
[-C--:B------:R-:W-:Y:S01]  /*fe60*/  FMUL.FTZ R47, R47, R13.reuse ;  /* 0x0000000d2f2f7220 */ /* 0x080fe20000410000 */
[-C--:B------:R-:W-:Y:S01]  /*fe70*/  FMUL.FTZ R50, R50, R13.reuse ;  /* 0x0000000d32327220 */ /* 0x080fe20000410000 */
[-C--:B------:R-:W-:Y:S01]  /*fe80*/  FMUL.FTZ R51, R51, R13.reuse ;  /* 0x0000000d33337220 */ /* 0x080fe20000410000 */
[----:B------:R1:W-:Y:S01]  /*fe90*/  MUFU.EX2 R181, R154 ;  /* 0x0000009a00b57308 */ /* 0x0003e20000000800 */
[----:B------:R-:W-:Y:S01]  /*fea0*/  R2UR UR6, R14 ;  /* 0x000000000e0672ca */ /* 0x000fe200000e0000 */
[-C--:B------:R-:W-:Y:S01]  /*feb0*/  FMUL.FTZ R54, R54, R13.reuse ;  /* 0x0000000d36367220 */ /* 0x080fe20000410000 */
[-C--:B------:R-:W-:Y:S01]  /*fec0*/  FMUL.FTZ R55, R55, R13.reuse ;  /* 0x0000000d37377220 */ /* 0x080fe20000410000 */
[-C--:B------:R-:W-:Y:S01]  /*fed0*/  FMUL.FTZ R58, R58, R13.reuse ;  /* 0x0000000d3a3a7220 */ /* 0x080fe20000410000 */
[-C--:B------:R-:W-:Y:S01]  /*fee0*/  FMUL.FTZ R59, R59, R13.reuse ;  /* 0x0000000d3b3b7220 */ /* 0x080fe20000410000 */
[-C--:B------:R-:W-:Y:S01]  /*fef0*/  FMUL.FTZ R62, R62, R13.reuse ;  /* 0x0000000d3e3e7220 */ /* 0x080fe20000410000 */
[-C--:B------:R-:W-:Y:S01]  /*ff00*/  FMUL.FTZ R63, R63, R13.reuse ;  /* 0x0000000d3f3f7220 */ /* 0x080fe20000410000 */
[----:B------:R-:W2:Y:S01]  /*ff10*/  MUFU.EX2 R163, R200 ;  /* 0x000000c800a37308 */ /* 0x000ea20000000800 */
[----:B-1----:R-:W-:Y:S01]  /*ff20*/  F2FP.F16.F32.PACK_AB R154, R157, R156 ;  /* 0x0000009c9d9a723e */ /* 0x002fe200000000ff */
[----:B0-----:R-:W-:Y:S01]  /*ff30*/  FADD.FTZ R3, R166, R3 ;  /* 0x00000003a6037221 */ /* 0x001fe20000010000 */
[----:B------:R-:W-:Y:S01]  /*ff40*/  F2FP.F16.F32.PACK_AB R156, R161, R160 ;  /* 0x000000a0a19c723e */ /* 0x000fe200000000ff */
[----:B------:R-:W-:Y:S01]  /*ff50*/  FMUL.FTZ R66, R66, R13 ;  /* 0x0000000d42427220 */ /* 0x000fe20000410000 */
[----:B------:R-:W-:Y:S01]  /*ff60*/  F2FP.F16.F32.PACK_AB R160, R169, R183 ;  /* 0x000000b7a9a0723e */ /* 0x000fe200000000ff */
[-C--:B------:R-:W-:Y:S01]  /*ff70*/  FMUL.FTZ R67, R67, R13.reuse ;  /* 0x0000000d43437220 */ /* 0x080fe20000410000 */
[----:B------:R-:W-:Y:S01]  /*ff80*/  F2FP.F16.F32.PACK_AB R166, R166, R180 ;  /* 0x000000b4a6a6723e */ /* 0x000fe200000000ff */
        /* <DEDUP_REMOVED lines=40> */
[----:B------:R-:W2:Y:S01]  /*10210*/  MUFU.EX2 R179, R221 ;  /* 0x000000dd00b37308 */ /* 0x000ea20000000800 */
[----:B0-----:R-:W-:-:S02]  /*10220*/  IMAD.MOV.U32 R15, RZ, RZ, 0x40000040 ;  /* 0x40000040ff0f7424 */ /* 0x001fc400078e00ff */
[-C--:B------:R-:W-:Y:S01]  /*10230*/  FMUL.FTZ R135, R135, R13.reuse ;  /* 0x0000000d87877220 */ /* 0x080fe20000410000 */
[-C--:B------:R-:W-:Y:S01]  /*10240*/  FMUL.FTZ R138, R138, R13.reuse ;  /* 0x0000000d8a8a7220 */ /* 0x080fe20000410000 */
[-C--:B------:R-:W-:Y:S01]  /*10250*/  FMUL.FTZ R139, R139, R13.reuse ;  /* 0x0000000d8b8b7220 */ /* 0x080fe20000410000 */
[-C--:B------:R-:W-:Y:S01]  /*10260*/  FMUL.FTZ R142, R142, R13.reuse ;  /* 0x0000000d8e8e7220 */ /* 0x080fe20000410000 */
[----:B------:R-:W-:Y:S01]  /*10270*/  R2UR UR7, R15 ;  /* 0x000000000f0772ca */ /* 0x000fe200000e0000 */
[----:B------:R-:W-:Y:S01]  /*10280*/  FMUL.FTZ R143, R143, R13 ;  /* 0x0000000d8f8f7220 */ /* 0x000fe20000410000 */
[----:B------:R0:W-:Y:S01]  /*10290*/  MUFU.EX2 R199, R162 ;  /* 0x000000a200c77308 */ /* 0x0001e20000000800 */
[----:B-1----:R-:W-:Y:S01]  /*102a0*/  F2FP.F16.F32.PACK_AB R157, R178, R175 ;  /* 0x000000afb29d723e */ /* 0x002fe200000000ff */
[-C--:B------:R-:W-:Y:S01]  /*102b0*/  FMUL.FTZ R146, R146, R13.reuse ;  /* 0x0000000d92927220 */ /* 0x080fe20000410000 */
[-C--:B------:R-:W-:Y:S01]  /*102c0*/  FMUL.FTZ R147, R147, R13.reuse ;  /* 0x0000000d93937220 */ /* 0x080fe20000410000 */
[-C--:B------:R-:W-:Y:S01]  /*102d0*/  FMUL.FTZ R150, R150, R13.reuse ;  /* 0x0000000d96967220 */ /* 0x080fe20000410000 */
[----:B------:R-:W-:Y:S01]  /*102e0*/  FMUL.FTZ R151, R151, R13 ;  /* 0x0000000d97977220 */ /* 0x000fe20000410000 */
[----:B------:R-:W-:-:S02]  /*102f0*/  IMAD.MOV.U32 R15, RZ, RZ, 0x40000040 ;  /* 0x40000040ff0f7424 */ /* 0x000fc400078e00ff */
[----:B------:R-:W-:Y:S01]  /*10300*/  FADD.FTZ R10, R170, R10 ;  /* 0x0000000aaa0a7221 */ /* 0x000fe20000010000 */
[----:B------:R1:W-:Y:S01]  /*10310*/  MUFU.EX2 R182, R158 ;  /* 0x0000009e00b67308 */ /* 0x0003e20000000800 */
[----:B0-----:R-:W-:Y:S02]  /*10320*/  F2FP.F16.F32.PACK_AB R162, R173, R172 ;  /* 0x000000acada2723e */ /* 0x001fe400000000ff */
[----:B------:R-:W-:-:S04]  /*10330*/  FADD.FTZ R10, R171, R10 ;  /* 0x0000000aab0a7221 */ /* 0x000fc80000010000 */
[----:B------:R-:W-:Y:S01]  /*10340*/  FADD.FTZ R10, R174, R10 ;  /* 0x0000000aae0a7221 */ /* 0x000fe20000010000 */
[----:B------:R-:W0:Y:S01]  /*10350*/  MUFU.EX2 R196, R196 ;  /* 0x000000c400c47308 */ /* 0x000e220000000800 */
[----:B-1----:R-:W-:Y:S02]  /*10360*/  F2FP.F16.F32.PACK_AB R158, R165, R164 ;  /* 0x000000a4a59e723e */ /* 0x002fe400000000ff */
[----:B------:R-:W-:Y:S01]  /*10370*/  F2FP.F16.F32.PACK_AB R164, R177, R176 ;  /* 0x000000b0b1a4723e */ /* 0x000fe200000000ff */
[----:B------:R-:W-:-:S04]  /*10380*/  FADD.FTZ R10, R175, R10 ;  /* 0x0000000aaf0a7221 */ /* 0x000fc80000010000 */
[----:B------:R-:W1:Y:S01]  /*10390*/  MUFU.EX2 R197, R197 ;  /* 0x000000c500c57308 */ /* 0x000e620000000800 */
[----:B------:R-:W-:-:S04]  /*103a0*/  FADD.FTZ R10, R178, R10 ;  /* 0x0000000ab20a7221 */ /* 0x000fc80000010000 */
[----:B--2---:R-:W-:-:S03]  /*103b0*/  FADD.FTZ R10, R179, R10 ;  /* 0x0000000ab30a7221 */ /* 0x004fc60000010000 */
[----:B------:R-:W2:Y:S01]  /*103c0*/  MUFU.EX2 R169, R167 ;  /* 0x000000a700a97308 */ /* 0x000ea20000000800 */
[----:B0-----:R-:W-:Y:S01]  /*103d0*/  F2FP.F16.F32.PACK_AB R161, R196, R182 ;  /* 0x000000b6c4a1723e */ /* 0x001fe200000000ff */
[----:B------:R-:W-:-:S04]  /*103e0*/  FADD.FTZ R10, R181, R10 ;  /* 0x0000000ab50a7221 */ /* 0x000fc80000010000 */
[----:B------:R-:W-:Y:S02]  /*103f0*/  FADD.FTZ R10, R182, R10 ;  /* 0x0000000ab60a7221 */ /* 0x000fe40000010000 */
[----:B------:R-:W0:Y:S01]  /*10400*/  MUFU.EX2 R198, R198 ;  /* 0x000000c600c67308 */ /* 0x000e220000000800 */
[----:B-1----:R-:W-:Y:S01]  /*10410*/  F2FP.F16.F32.PACK_AB R163, R199, R197 ;  /* 0x000000c5c7a3723e */ /* 0x002fe200000000ff */
[----:B------:R-:W-:-:S04]  /*10420*/  FADD.FTZ R10, R196, R10 ;  /* 0x0000000ac40a7221 */ /* 0x000fc80000010000 */
[----:B------:R-:W-:Y:S02]  /*10430*/  FADD.FTZ R10, R197, R10 ;  /* 0x0000000ac50a7221 */ /* 0x000fe40000010000 */
[----:B------:R1:W3:Y:S02]  /*10440*/  MUFU.EX2 R172, R155 ;  /* 0x0000009b00ac7308 */ /* 0x0002e40000000800 */
[----:B------:R-:W-:-:S04]  /*10450*/  FADD.FTZ R10, R199, R10 ;  /* 0x0000000ac70a7221 */ /* 0x000fc80000010000 */
[----:B--2---:R-:W-:Y:S02]  /*10460*/  FADD.FTZ R10, R169, R10 ;  /* 0x0000000aa90a7221 */ /* 0x004fe40000010000 */
[----:B------:R2:W4:Y:S01]  /*10470*/  MUFU.EX2 R173, R159 ;  /* 0x0000009f00ad7308 */ /* 0x0005220000000800 */
[----:B-1----:R-:W-:Y:S01]  /*10480*/  F2FP.F16.F32.PACK_AB R155, R174, R171 ;  /* 0x000000abae9b723e */ /* 0x002fe200000000ff */
[----:B------:R-:W-:Y:S01]  /*10490*/  BAR.SYNC.DEFER_BLOCKING 0xf, 0x100 ;  /* 0x03c4000000007b1d */ /* 0x000fe20000010000 */
[C---:B0-----:R-:W-:Y:S01]  /*104a0*/  F2FP.F16.F32.PACK_AB R165, R198.reuse, R169 ;  /* 0x000000a9c6a5723e */ /* 0x041fe200000000ff */
[----:B------:R-:W-:Y:S01]  /*104b0*/  FADD.FTZ R10, R198, R10 ;  /* 0x0000000ac60a7221 */ /* 0x000fe20000010000 */
[----:B--2---:R-:W-:-:S03]  /*104c0*/  F2FP.F16.F32.PACK_AB R159, R181, R179 ;  /* 0x000000b3b59f723e */ /* 0x004fc600000000ff */
[----:B---3--:R-:W-:Y:S01]  /*104d0*/  FADD.FTZ R10, R172, R10 ;  /* 0x0000000aac0a7221 */ /* 0x008fe20000010000 */
[----:B----4-:R-:W-:-:S03]  /*104e0*/  F2FP.F16.F32.PACK_AB R167, R173, R172 ;  /* 0x000000acada7723e */ /* 0x010fc600000000ff */
[----:B------:R-:W-:Y:S01]  /*104f0*/  FADD.FTZ R10, R173, R10 ;  /* 0x0000000aad0a7221 */ /* 0x000fe20000010000 */
[----:B------:R0:W-:Y:S04]  /*10500*/  STSM.16.M88.4 [R225+0x36400], R152 ;  /* 0x03640098e1007844 */ /* 0x0001e80000000200 */
[----:B------:R1:W-:Y:S04]  /*10510*/  STSM.16.M88.4 [R228], R156 ;  /* 0x0000009ce4007844 */ /* 0x0003e80000000200 */
[----:B------:R1:W-:Y:S04]  /*10520*/  STSM.16.M88.4 [R226], R160 ;  /* 0x000000a0e2007844 */ /* 0x0003e80000000200 */
[----:B------:R1:W-:Y:S01]  /*10530*/  STSM.16.M88.4 [R227], R164 ;  /* 0x000000a4e3007844 */ /* 0x0003e20000000200 */
[----:B------:R-:W-:-:S06]  /*10540*/  WARPGROUP.ARRIVE ;  /* 0x00000000000079c5 */ /* 0x000fcc0000000000 */
[----:B------:R-:W-:Y:S03]  /*10550*/  HGMMA.64x256x16.F32 R24, R152, gdesc[UR4].tnspB, R24, gsb0 ;  /* 0x43e0000498187df0 */ /* 0x000fe60008000818 */
[----:B------:R-:W-:Y:S02]  /*10560*/  WARPGROUP.DEPBAR.LE gsb0, 0x0 ;  /* 0x00008000000079c5 */ /* 0x000fe40000010000 */
[----:B0-----:R-:W-:Y:S01]  /*10570*/  VIADD R152, R14, 0x80 ;  /* 0x000000800e987836 */ /* 0x001fe20000000000 */
[----:B------:R-:W-:Y:S01]  /*10580*/  WARPGROUP.ARRIVE ;  /* 0x00000000000079c5 */ /* 0x000fe20000000000 */
[----:B------:R-:W-:-:S03]  /*10590*/  IMAD.MOV.U32 R153, RZ, RZ, 0x40000040 ;  /* 0x40000040ff997424 */ /* 0x000fc600078e00ff */
[----:B------:R-:W-:Y:S01]  /*105a0*/  R2UR UR6, R152 ;  /* 0x00000000980672ca */ /* 0x000fe200000e0000 */
[C---:B------:R-:W-:Y:S01]  /*105b0*/  VIADD R152, R14.reuse, 0x100 ;  /* 0x000001000e987836 */ /* 0x040fe20000000000 */
[----:B------:R-:W-:Y:S01]  /*105c0*/  R2UR UR7, R153 ;  /* 0x00000000990772ca */ /* 0x000fe200000e0000 */
[----:B------:R-:W-:Y:S02]  /*105d0*/  IMAD.MOV.U32 R153, RZ, RZ, 0x40000040 ;  /* 0x40000040ff997424 */ /* 0x000fe400078e00ff */
[----:B------:R-:W-:-:S13]  /*105e0*/  VIADD R14, R14, 0x180 ;  /* 0x000001800e0e7836 */ /* 0x000fda0000000000 */
        /* <DEDUP_REMOVED lines=24> */
.L_x_4567:
[----:B------:R-:W-:Y:S02]  /*10770*/  VIADD R12, R12, 0x38860 ;  /* 0x000388600c0c7836 */ /* 0x000fe40000000000 */
[----:B------:R-:W-:Y:S02]  /*10780*/  IMAD.MOV.U32 R13, RZ, RZ, R168 ;  /* 0x000000ffff0d7224 */ /* 0x000fe400078e00a8 */
[----:B------:R-:W-:Y:S01]  /*10790*/  IMAD.MOV.U32 R15, RZ, RZ, R21 ;  /* 0x000000ffff0f7224 */ /* 0x000fe200078e0015 */
[----:B------:R-:W-:Y:S01]  /*107a0*/  PRMT R12, R190, 0x654, R12 ;  /* 0x00000654be0c7816 */ /* 0x000fe2000000000c */
[----:B------:R-:W-:-:S03]  /*107b0*/  IMAD.MOV.U32 R14, RZ, RZ, R17 ;  /* 0x000000ffff0e7224 */ /* 0x000fc600078e0011 */
[----:B------:R0:W-:Y:S01]  /*107c0*/  SYNCS.ARRIVE.TRANS64.RED.A1T0 RZ, [R12+URZ], RZ ;  /* 0x000000ff0cff79a7 */ /* 0x0001e2000810043f */
[----:B------:R-:W-:Y:S05]  /*107d0*/  @P1 BRA `(.L_x_4568) ;  /* 0xffffffc800401947 */ /* 0x000fea000383ffff */
.L_x_4555:
[----:B------:R-:W-:Y:S05]  /*107e0*/  BSYNC B0 ;  /* 0x0000000000007941 */ /* 0x000fea0003800000 */
.L_x_4554:
[----:B0-----:R-:W2:Y:S01]  /*107f0*/  LDL.LU R12, [R1+0x4c] ;  /* 0x00004c00010c7983 */ /* 0x001ea20000300800 */
        /* <DEDUP_REMOVED lines=12> */
[----:B------:R-:W1:Y:S01]  /*108c0*/  @P0 MUFU.LG2 R0, R0 ;  /* 0x0000000000000308 */ /* 0x000e620000000c00 */
        /* <DEDUP_REMOVED lines=8> */
[----:B-1----:R-:W-:Y:S01]  /*10950*/  @P0 FMUL.FTZ R0, R0, 0.69314718246459960938 ;  /* 0x3f31721800000820 */ /* 0x002fe20000410000 */
        /* <DEDUP_REMOVED lines=140> */
[----:B------:R-:W-:Y:S06]  /*11220*/  BAR.ARV 0xe, 0x100 ;  /* 0x0384000000007b1d */ /* 0x000fec0000002000 */
[----:B------:R-:W-:-:S02]  /*11230*/  PLOP3.LUT P0, PT, PT, PT, PT, 0x8, 0x0 ;  /* 0x000000000000781c */ /* 0x000fc40003f0e170 */
[----:B------:R-:W-:Y:S02]  /*11240*/  LOP3.LUT R185, R185, R0, RZ, 0x3c, !PT ;  /* 0x00000000b9b97212 */ /* 0x000fe400078e3cff */
[----:B------:R-:W-:Y:S01]  /*11250*/  SEL R17, R17, RZ, P1 ;  /* 0x000000ff11117207 */ /* 0x000fe20000800000 */
[----:B--2---:R-:W-:-:S05]  /*11260*/  VIADD R12, R12, 0x1 ;  /* 0x000000010c0c7836 */ /* 0x004fca0000000000 */
[----:B------:R2:W-:Y:S03]  /*11270*/  STL [R1+0x4c], R12 ;  /* 0x00004c0c01007387 */ /* 0x0005e60000100800 */
.L_x_4504:
[----:B------:R-:W-:Y:S05]  /*11280*/  BSYNC B7 ;  /* 0x0000000000077941 */ /* 0x000fea0003800000 */
.L_x_4500:
[----:B------:R-:W3:Y:S08]  /*11290*/  S2UR UR4, SR_CgaCtaId ;  /* 0x00000000000479c3 */ /* 0x000ef00000008800 */
[----:B------:R-:W-:Y:S01]  /*112a0*/  BAR.SYNC.DEFER_BLOCKING 0x5, 0x180 ;  /* 0x0146000000007b1d */ /* 0x000fe20000010000 */
[----:B------:R-:W-:-:S05]  /*112b0*/  MOV R2, 0x400 ;  /* 0x0000040000027802 */ /* 0x000fca0000000f00 */
[----:B------:R-:W-:Y:S01]  /*112c0*/  BSSY B0, `(.L_x_4569) ;  /* 0x00004f7000007945 */ /* 0x000fe20003800000 */
[----:B---3--:R-:W-:-:S05]  /*112d0*/  IMAD.U32 R190, RZ, RZ, UR4 ;  /* 0x00000004ffbe7e24 */ /* 0x008fca000f8e00ff */
[----:B------:R-:W-:-:S05]  /*112e0*/  LEA R2, R190, R2, 0x18 ;  /* 0x00000002be027211 */ /* 0x000fca00078ec0ff */
[----:B-----5:R3:W4:Y:S01]  /*112f0*/  LDS.128 R84, [R2+0x388d0] ;  /* 0x0388d00002547984 */ /* 0x0207220000000c00 */
[----:B------:R-:W-:Y:S06]  /*11300*/  BAR.ARV 0x4, 0x180 ;  /* 0x0106000000007b1d */ /* 0x000fec0000002000 */
[----:B------:R-:W-:Y:S05]  /*11310*/  @P0 BRA `(.L_x_4570) ;  /* 0x0000003c00b00947 */ /* 0x000fea0003800000 */
[----:B------:R-:W3:Y:S01]  /*11320*/  LDL R3, [R1+0x6c] ;  /* 0x00006c0001037983 */ /* 0x000ee20000100800 */
[----:B------:R-:W4:Y:S01]  /*11330*/  S2R R0, SR_SWINHI ;  /* 0x0000000000007919 */ /* 0x000f220000002f00 */
[----:B------:R-:W-:Y:S01]  /*11340*/  F2FP.F16.F32.PACK_AB R10, R29, R28 ;  /* 0x0000001c1d0a723e */ /* 0x000fe200000000ff */
[----:B------:R-:W-:Y:S01]  /*11350*/  ULDC.64 UR6, c[0x0][0xd00] ;  /* 0x0003400000067ab9 */ /* 0x000fe20000000a00 */
[----:B------:R-:W-:Y:S01]  /*11360*/  F2FP.F16.F32.PACK_AB R11, R31, R30 ;  /* 0x0000001e1f0b723e */ /* 0x000fe200000000ff */
[----:B------:R-:W3:Y:S01]  /*11370*/  LDL.LU R156, [R1+0x3c] ;  /* 0x00003c00019c7983 */ /* 0x000ee20000300800 */
[----:B012---:R-:W-:Y:S01]  /*11380*/  F2FP.F16.F32.PACK_AB R12, R33, R32 ;  /* 0x00000020210c723e */ /* 0x007fe200000000ff */
[----:B------:R-:W-:Y:S01]  /*11390*/  ULDC.64 UR4, c[0x0][0xd08] ;  /* 0x0003420000047ab9 */ /* 0x000fe20000000a00 */
[----:B------:R-:W-:Y:S01]  /*113a0*/  F2FP.F16.F32.PACK_AB R13, R35, R34 ;  /* 0x00000022230d723e */ /* 0x000fe200000000ff */
[----:B----4-:R-:W2:Y:S01]  /*113b0*/  LDL.LU R84, [R1+0x40] ;  /* 0x0000400001547983 */ /* 0x010ea20000300800 */
[----:B------:R-:W-:-:S02]  /*113c0*/  MOV R152, R2 ;  /* 0x0000000200987202 */ /* 0x000fc40000000f00 */
[----:B------:R-:W-:Y:S02]  /*113d0*/  MOV R153, R0 ;  /* 0x0000000000997202 */ /* 0x000fe40000000f00 */
[----:B------:R-:W-:Y:S02]  /*113e0*/  F2FP.F16.F32.PACK_AB R14, R37, R36 ;  /* 0x00000024250e723e */ /* 0x000fe400000000ff */
[----:B------:R-:W-:Y:S01]  /*113f0*/  F2FP.F16.F32.PACK_AB R15, R39, R38 ;  /* 0x00000026270f723e */ /* 0x000fe200000000ff */
[----:B------:R-:W-:Y:S01]  /*11400*/  BAR.SYNC.DEFER_BLOCKING 0x1, 0x100 ;  /* 0x0044000000007b1d */ /* 0x000fe20000010000 */
[----:B---3--:R-:W-:-:S03]  /*11410*/  IMAD.WIDE R20, R3, 0x2, R152 ;  /* 0x0000000203147825 */ /* 0x008fc600078e0298 */
        /* <DEDUP_REMOVED lines=164> */
[----:B------:R-:W-:Y:S02]  /*11e60*/  IADD3 R10, P0, R156, UR6, RZ ;  /* 0x000000069c0a7c10 */ /* 0x000fe4000ff1e0ff */
[----:B------:R-:W-:Y:S02]  /*11e70*/  MOV R20, R20 ;  /* 0x0000001400147202 */ /* 0x000fe40000000f00 */
[----:B------:R-:W-:Y:S02]  /*11e80*/  F2FP.F16.F32.PACK_AB R13, R147, R146 ;  /* 0x00000092930d723e */ /* 0x000fe400000000ff */
[----:B------:R-:W-:Y:S02]  /*11e90*/  F2FP.F16.F32.PACK_AB R14, R149, R148 ;  /* 0x00000094950e723e */ /* 0x000fe400000000ff */
[----:B------:R-:W-:-:S02]  /*11ea0*/  F2FP.F16.F32.PACK_AB R15, R151, R150 ;  /* 0x00000096970f723e */ /* 0x000fc400000000ff */
[----:B--2---:R-:W-:Y:S02]  /*11eb0*/  IADD3.X R11, R84, UR7, RZ, P0, !PT ;  /* 0x00000007540b7c10 */ /* 0x004fe400087fe4ff */
        /* <DEDUP_REMOVED lines=18> */
.L_x_4571:
        /* <DEDUP_REMOVED lines=11> */
[----:B------:R-:W2:Y:S01]  /*12090*/  LDL.LU R15, [R1+0x50] ;  /* 0x00005000010f7983 */ /* 0x000ea20000300800 */
[----:B------:R-:W-:Y:S01]  /*120a0*/  IMAD.MOV.U32 R20, RZ, RZ, 0xab8 ;  /* 0x00000ab8ff147424 */ /* 0x000fe200078e00ff */
[----:B------:R-:W-:Y:S01]  /*120b0*/  ISETP.GT.AND P1, PT, R0, 0x1, PT ;  /* 0x000000010000780c */ /* 0x000fe20003f24270 */
[----:B------:R-:W1:Y:S01]  /*120c0*/  LDC R157, c[0x0][0xce8] ;  /* 0x00033a00ff9d7b82 */ /* 0x000e620000000800 */
[----:B------:R-:W3:Y:S04]  /*120d0*/  LDL R162, [R1+0x60] ;  /* 0x0000600001a27983 */ /* 0x000ee80000100800 */
[----:B------:R-:W4:Y:S01]  /*120e0*/  LDL R156, [R1+0x48] ;  /* 0x00004800019c7983 */ /* 0x000f220000100800 */
[----:B------:R-:W-:Y:S02]  /*120f0*/  SEL R20, R20, 0xa78, P1 ;  /* 0x00000a7814147807 */ /* 0x000fe40000800000 */
[----:B------:R-:W-:Y:S01]  /*12100*/  ISETP.NE.U32.AND P0, PT, RZ, UR6, PT ;  /* 0x00000006ff007c0c */ /* 0x000fe2000bf05070 */
[----:B------:R-:W5:Y:S01]  /*12110*/  LDL R161, [R1+0x68] ;  /* 0x0000680001a17983 */ /* 0x000f620000100800 */
[----:B0-----:R-:W0:Y:S02]  /*12120*/  LDC.64 R12, c[0x0][R20+0x220] ;  /* 0x00008800140c7b82 */ /* 0x001e240000000a00 */
[----:B------:R-:W-:Y:S01]  /*12130*/  ISETP.NE.AND.EX P0, PT, RZ, UR7, PT, P0 ;  /* 0x00000007ff007c0c */ /* 0x000fe2000bf05300 */
[----:B------:R-:W5:Y:S03]  /*12140*/  LDL R160, [R1+0x58] ;  /* 0x0000580001a07983 */ /* 0x000f660000100800 */
[----:B------:R-:W-:-:S02]  /*12150*/  SEL R14, R159, RZ, !P0 ;  /* 0x000000ff9f0e7207 */ /* 0x000fc40004000000 */
[----:B------:R-:W2:Y:S01]  /*12160*/  LDC.64 R10, c[0x0][R20+0x218] ;  /* 0x00008600140a7b82 */ /* 0x000ea20000000a00 */
[----:B-1----:R-:W-:Y:S02]  /*12170*/  ISETP.NE.AND P2, PT, R157, 0x1, PT ;  /* 0x000000019d00780c */ /* 0x002fe40003f45270 */
[----:B0-----:R-:W-:Y:S01]  /*12180*/  IMAD R13, R13, R14, RZ ;  /* 0x0000000e0d0d7224 */ /* 0x001fe200078e02ff */
[----:B--2---:R-:W-:-:S05]  /*12190*/  SEL R21, R15, RZ, !P0 ;  /* 0x000000ff0f157207 */ /* 0x004fca0004000000 */
[C---:B------:R-:W-:Y:S02]  /*121a0*/  IMAD R21, R12.reuse, R21, R13 ;  /* 0x000000150c157224 */ /* 0x040fe400078e020d */
[----:B------:R-:W-:-:S04]  /*121b0*/  IMAD.WIDE.U32 R12, R12, R14, RZ ;  /* 0x0000000e0c0c7225 */ /* 0x000fc800078e00ff */
[----:B------:R-:W-:-:S03]  /*121c0*/  IMAD.WIDE.U32 R14, R10, R184, RZ ;  /* 0x000000b80a0e7225 */ /* 0x000fc600078e00ff */
[----:B------:R-:W-:Y:S02]  /*121d0*/  IADD3 R84, P0, P3, R12, R14, R8 ;  /* 0x0000000e0c547210 */ /* 0x000fe40007b1e008 */
[----:B------:R-:W0:Y:S01]  /*121e0*/  @P2 LDC R12, c[0x0][0xcec] ;  /* 0x00033b00ff0c2b82 */ /* 0x000e220000000800 */
[----:B------:R-:W-:-:S07]  /*121f0*/  IMAD R10, R11, R184, RZ ;  /* 0x000000b80b0a7224 */ /* 0x000fce00078e02ff */
[----:B------:R-:W1:Y:S01]  /*12200*/  @P2 LDC R11, c[0x0][0xcf0] ;  /* 0x00033c00ff0b2b82 */ /* 0x000e620000000800 */
[----:B---3--:R-:W-:Y:S02]  /*12210*/  IMAD R14, R158, 0x40, R162 ;  /* 0x000000409e0e7824 */ /* 0x008fe400078e02a2 */
[----:B------:R-:W-:Y:S02]  /*12220*/  IMAD.IADD R21, R13, 0x1, R21 ;  /* 0x000000010d157824 */ /* 0x000fe400078e0215 */
[----:B------:R-:W-:Y:S02]  /*12230*/  IMAD.IADD R13, R15, 0x1, R10 ;  /* 0x000000010f0d7824 */ /* 0x000fe400078e020a */
        /* <DEDUP_REMOVED lines=38> */
.L_x_4572:
[----:B------:R-:W-:Y:S02]  /*124a0*/  ISETP.GT.AND P1, PT, R0, 0x1, PT ;  /* 0x000000010000780c */ /* 0x000fe40003f24270 */
[----:B------:R-:W-:-:S04]  /*124b0*/  ISETP.NE.U32.AND P0, PT, RZ, UR6, PT ;  /* 0x00000006ff007c0c */ /* 0x000fc8000bf05070 */
[----:B------:R-:W-:-:S04]  /*124c0*/  ISETP.NE.AND.EX P0, PT, RZ, UR7, PT, P0 ;  /* 0x00000007ff007c0c */ /* 0x000fc8000bf05300 */
[----:B------:R-:W-:-:S03]  /*124d0*/  SEL R0, R159, RZ, !P0 ;  /* 0x000000ff9f007207 */ /* 0x000fc60004000000 */
[----:B------:R-:W-:Y:S06]  /*124e0*/  @P1 BRA `(.L_x_4573) ;  /* 0x0000001000601947 */ /* 0x000fec0003800000 */
[----:B------:R-:W2:Y:S01]  /*124f0*/  S2R R20, SR_TID.X ;  /* 0x0000000000147919 */ /* 0x000ea20000002100 */
[----:B------:R-:W3:Y:S01]  /*12500*/  LDC R80, c[0x0][0xce8] ;  /* 0x00033a00ff507b82 */ /* 0x000ee20000000800 */
[----:B------:R-:W-:Y:S01]  /*12510*/  ULDC.64 UR4, c[0x0][0xba0] ;  /* 0x0002e80000047ab9 */ /* 0x000fe20000000a00 */
[----:B--2---:R-:W-:-:S05]  /*12520*/  VIADD R20, R20, 0xffffff80 ;  /* 0xffffff8014147836 */ /* 0x004fca0000000000 */
[----:B01----:R-:W-:-:S04]  /*12530*/  SHF.R.S32.HI R11, RZ, 0x1f, R20 ;  /* 0x0000001fff0b7819 */ /* 0x003fc80000011414 */
        /* <DEDUP_REMOVED lines=12> */
[----:B------:R-:W-:Y:S01]  /*12600*/  SHF.R.U64 R12, R12, 0x3, RZ ;  /* 0x000000030c0c7819 */ /* 0x000fe200000012ff */
[----:B------:R-:W-:Y:S01]  /*12610*/  ULDC.64 UR4, c[0x0][0xbe8] ;  /* 0x0002fa0000047ab9 */ /* 0x000fe20000000a00 */
[----:B------:R-:W-:Y:S01]  /*12620*/  LOP3.LUT R36, R36, R37, RZ, 0x3c, !PT ;  /* 0x0000002524247212 */ /* 0x000fe200078e3cff */
[----:B------:R-:W-:Y:S01]  /*12630*/  IMAD.X R37, RZ, RZ, R153, P0 ;  /* 0x000000ffff257224 */ /* 0x000fe200000e0699 */
[----:B------:R-:W-:Y:S01]  /*12640*/  IADD3 R65, P0, R152, 0xc000, RZ ;  /* 0x0000c00098417810 */ /* 0x000fe20007f1e0ff */
[----:B------:R-:W-:Y:S01]  /*12650*/  IMAD.IADD R9, R9, 0x1, R21 ;  /* 0x0000000109097824 */ /* 0x000fe200078e0215 */
[----:B------:R-:W-:Y:S01]  /*12660*/  LOP3.LUT R12, R12, R13, RZ, 0x3c, !PT ;  /* 0x0000000d0c0c7212 */ /* 0x000fe200078e3cff */
[----:B------:R-:W-:Y:S01]  /*12670*/  IMAD.X R13, RZ, RZ, R153, P3 ;  /* 0x000000ffff0d7224 */ /* 0x000fe200018e0699 */
[----:B------:R-:W-:Y:S01]  /*12680*/  LOP3.LUT R64, R65, 0x380, RZ, 0xc0, !PT ;  /* 0x0000038041407812 */ /* 0x000fe200078ec0ff */
[----:B------:R-:W5:Y:S01]  /*12690*/  LD.E.128 R36, desc[UR42][R36.64] ;  /* 0x0000002a24247980 */ /* 0x000f62000c101d00 */
[----:B------:R-:W-:-:S02]  /*126a0*/  LOP3.LUT R11, R11, 0xfffffff8, RZ, 0xc0, !PT ;  /* 0xfffffff80b0b7812 */ /* 0x000fc400078ec0ff */
[----:B------:R-:W-:Y:S02]  /*126b0*/  SHF.R.U64 R64, R64, 0x3, RZ ;  /* 0x0000000340407819 */ /* 0x000fe400000012ff */
[C---:B------:R-:W-:Y:S02]  /*126c0*/  IADD3 R25, P4, R152.reuse, 0x2000, RZ ;  /* 0x0000200098197810 */ /* 0x040fe40007f9e0ff */
[C---:B------:R-:W-:Y:S02]  /*126d0*/  IADD3 R29, P5, R152.reuse, 0x3000, RZ ;  /* 0x00003000981d7810 */ /* 0x040fe40007fbe0ff */
[C---:B------:R-:W-:Y:S02]  /*126e0*/  IADD3 R33, P6, R152.reuse, 0x4000, RZ ;  /* 0x0000400098217810 */ /* 0x040fe40007fde0ff */
[C---:B------:R-:W-:Y:S02]  /*126f0*/  IADD3 R41, P1, R152.reuse, 0x6000, RZ ;  /* 0x0000600098297810 */ /* 0x040fe40007f3e0ff */
[----:B------:R-:W-:Y:S01]  /*12700*/  IADD3 R45, P2, R152, 0x7000, RZ ;  /* 0x00007000982d7810 */ /* 0x000fe20007f5e0ff */
[----:B------:R-:W-:Y:S01]  /*12710*/  IMAD.WIDE.U32 R8, R184, UR4, R8 ;  /* 0x00000004b8087c25 */ /* 0x000fe2000f8e0008 */
[----:B------:R-:W-:Y:S01]  /*12720*/  LOP3.LUT R64, R64, R65, RZ, 0x3c, !PT ;  /* 0x0000004140407212 */ /* 0x000fe200078e3cff */
[----:B------:R-:W5:Y:S01]  /*12730*/  LD.E.128 R12, desc[UR42][R12.64] ;  /* 0x0000002a0c0c7980 */ /* 0x000f62000c101d00 */
[----:B------:R-:W-:Y:S01]  /*12740*/  IADD3 R49, P3, R152, 0x8000, RZ ;  /* 0x0000800098317810 */ /* 0x000fe20007f7e0ff */
[----:B------:R-:W-:Y:S01]  /*12750*/  IMAD.X R65, RZ, RZ, R153, P0 ;  /* 0x000000ffff417224 */ /* 0x000fe200000e0699 */
[----:B---3--:R-:W-:Y:S01]  /*12760*/  ISETP.NE.AND P0, PT, R80, 0x1, PT ;  /* 0x000000015000780c */ /* 0x008fe20003f05270 */
[----:B------:R-:W-:Y:S01]  /*12770*/  IMAD.IADD R11, R20, 0x1, -R11 ;  /* 0x00000001140b7824 */ /* 0x000fe200078e0a0b */
[----:B------:R-:W-:-:S02]  /*12780*/  LOP3.LUT R24, R25, 0x380, RZ, 0xc0, !PT ;  /* 0x0000038019187812 */ /* 0x000fc400078ec0ff */
[----:B------:R-:W-:Y:S02]  /*12790*/  LOP3.LUT R28, R29, 0x380, RZ, 0xc0, !PT ;  /* 0x000003801d1c7812 */ /* 0x000fe400078ec0ff */
[----:B------:R-:W-:Y:S02]  /*127a0*/  LOP3.LUT R32, R33, 0x380, RZ, 0xc0, !PT ;  /* 0x0000038021207812 */ /* 0x000fe400078ec0ff */
[----:B------:R-:W-:Y:S02]  /*127b0*/  LOP3.LUT R40, R41, 0x380, RZ, 0xc0, !PT ;  /* 0x0000038029287812 */ /* 0x000fe400078ec0ff */
[----:B------:R-:W-:Y:S01]  /*127c0*/  LOP3.LUT R44, R45, 0x380, RZ, 0xc0, !PT ;  /* 0x000003802d2c7812 */ /* 0x000fe200078ec0ff */
[----:B------:R-:W-:Y:S01]  /*127d0*/  IMAD R9, R184, UR5, R9 ;  /* 0x00000005b8097c24 */ /* 0x000fe2000f8e0209 */
[----:B------:R-:W-:Y:S01]  /*127e0*/  LOP3.LUT R48, R49, 0x380, RZ, 0xc0, !PT ;  /* 0x0000038031307812 */ /* 0x000fe200078ec0ff */
[----:B------:R-:W0:Y:S01]  /*127f0*/  @P0 LDC R81, c[0x0][0xcec] ;  /* 0x00033b00ff510b82 */ /* 0x000e220000000800 */
[----:B------:R-:W-:Y:S01]  /*12800*/  LOP3.LUT R5, R152, 0x380, RZ, 0xc0, !PT ;  /* 0x0000038098057812 */ /* 0x000fe200078ec0ff */
[----:B------:R-:W5:Y:S06]  /*12810*/  LD.E.128 R64, desc[UR42][R64.64] ;  /* 0x0000002a40407980 */ /* 0x000f6c000c101d00 */
[----:B------:R-:W1:Y:S01]  /*12820*/  @P0 LDC R21, c[0x0][0xcf0] ;  /* 0x00033c00ff150b82 */ /* 0x000e620000000800 */
[----:B------:R-:W-:Y:S01]  /*12830*/  SHF.R.S32.HI R20, RZ, 0x1f, R0 ;  /* 0x0000001fff147819 */ /* 0x000fe20000011400 */
[----:B------:R-:W-:Y:S01]  /*12840*/  IMAD R11, R11, 0x20, R10 ;  /* 0x000000200b0b7824 */ /* 0x000fe200078e020a */
[----:B------:R-:W-:Y:S01]  /*12850*/  SHF.R.U64 R24, R24, 0x3, RZ ;  /* 0x0000000318187819 */ /* 0x000fe200000012ff */
[----:B------:R-:W-:Y:S01]  /*12860*/  ULDC.64 UR4, c[0x0][0xbf0] ;  /* 0x0002fc0000047ab9 */ /* 0x000fe20000000a00 */
[----:B------:R-:W-:-:S02]  /*12870*/  SHF.R.U64 R28, R28, 0x3, RZ ;  /* 0x000000031c1c7819 */ /* 0x000fc400000012ff */
[----:B------:R-:W-:Y:S02]  /*12880*/  SHF.R.U64 R32, R32, 0x3, RZ ;  /* 0x0000000320207819 */ /* 0x000fe400000012ff */
[----:B------:R-:W-:Y:S02]  /*12890*/  SHF.R.U64 R40, R40, 0x3, RZ ;  /* 0x0000000328287819 */ /* 0x000fe400000012ff */
[----:B------:R-:W-:Y:S02]  /*128a0*/  SHF.R.U64 R44, R44, 0x3, RZ ;  /* 0x000000032c2c7819 */ /* 0x000fe400000012ff */
[----:B------:R-:W-:Y:S01]  /*128b0*/  SHF.R.U64 R48, R48, 0x3, RZ ;  /* 0x0000000330307819 */ /* 0x000fe200000012ff */
[----:B------:R-:W-:Y:S01]  /*128c0*/  IMAD R83, R20, UR4, RZ ;  /* 0x0000000414537c24 */ /* 0x000fe2000f8e02ff */
[----:B------:R-:W-:Y:S01]  /*128d0*/  LOP3.LUT R24, R24, R25, RZ, 0x3c, !PT ;  /* 0x0000001918187212 */ /* 0x000fe200078e3cff */
[----:B------:R-:W-:Y:S01]  /*128e0*/  IMAD R20, R158, 0x40, R11 ;  /* 0x000000409e147824 */ /* 0x000fe200078e020b */
        /* <DEDUP_REMOVED lines=10> */
[C---:B------:R-:W-:Y:S01]  /*12990*/  IADD3 R53, P4, R152.reuse, 0x9000, RZ ;  /* 0x0000900098357810 */ /* 0x040fe20007f9e0ff */
[----:B------:R-:W-:Y:S01]  /*129a0*/  IMAD.X R49, RZ, RZ, R153, P3 ;  /* 0x000000ffff317224 */ /* 0x000fe200018e0699 */
[----:B------:R-:W-:Y:S01]  /*129b0*/  IADD3 R57, P5, R152, 0xa000, RZ ;  /* 0x0000a00098397810 */ /* 0x000fe20007fbe0ff */
[----:B------:R-:W-:Y:S01]  /*129c0*/  IMAD R83, R0, UR5, R83 ;  /* 0x0000000500537c24 */ /* 0x000fe2000f8e0253 */
[----:B------:R-:W-:Y:S01]  /*129d0*/  IADD3 R61, P6, R152, 0xb000, RZ ;  /* 0x0000b000983d7810 */ /* 0x000fe20007fde0ff */
[----:B------:R-:W-:Y:S01]  /*129e0*/  IMAD.WIDE.U32 R8, R0, UR4, R8 ;  /* 0x0000000400087c25 */ /* 0x000fe2000f8e0008 */
[C---:B------:R-:W-:Y:S01]  /*129f0*/  IADD3 R69, P1, R152.reuse, 0xd000, RZ ;  /* 0x0000d00098457810 */ /* 0x040fe20007f3e0ff */
[----:B------:R-:W-:Y:S01]  /*12a00*/  ULDC.64 UR4, c[0x0][0xbe0] ;  /* 0x0002f80000047ab9 */ /* 0x000fe20000000a00 */
[----:B------:R-:W-:Y:S01]  /*12a10*/  IADD3 R73, P2, R152, 0xe000, RZ ;  /* 0x0000e00098497810 */ /* 0x000fe20007f5e0ff */
[----:B0-----:R-:W-:Y:S01]  /*12a20*/  @P0 IMAD.HI.U32 R0, R20, R81, RZ ;  /* 0x0000005114000227 */ /* 0x001fe200078e00ff */
[----:B------:R-:W-:Y:S01]  /*12a30*/  IADD3 R7, P3, R152, 0xf000, RZ ;  /* 0x0000f00098077810 */ /* 0x000fe20007f7e0ff */
[----:B------:R-:W5:Y:S01]  /*12a40*/  LD.E.128 R24, desc[UR42][R24.64] ;  /* 0x0000002a18187980 */ /* 0x000f62000c101d00 */
[----:B------:R-:W-:-:S02]  /*12a50*/  LOP3.LUT R52, R53, 0x380, RZ, 0xc0, !PT ;  /* 0x0000038035347812 */ /* 0x000fc400078ec0ff */
[----:B------:R-:W-:Y:S01]  /*12a60*/  LOP3.LUT R56, R57, 0x380, RZ, 0xc0, !PT ;  /* 0x0000038039387812 */ /* 0x000fe200078ec0ff */
[----:B------:R-:W-:Y:S01]  /*12a70*/  IMAD.MOV.U32 R11, RZ, RZ, R20 ;  /* 0x000000ffff0b7224 */ /* 0x000fe200078e0014 */
[----:B------:R-:W-:Y:S01]  /*12a80*/  LOP3.LUT R60, R61, 0x380, RZ, 0xc0, !PT ;  /* 0x000003803d3c7812 */ /* 0x000fe200078ec0ff */
[----:B------:R-:W-:Y:S01]  /*12a90*/  IMAD.X R77, RZ, RZ, R153, P3 ;  /* 0x000000ffff4d7224 */ /* 0x000fe200018e0699 */
[----:B------:R-:W-:Y:S01]  /*12aa0*/  LOP3.LUT R68, R69, 0x380, RZ, 0xc0, !PT ;  /* 0x0000038045447812 */ /* 0x000fe200078ec0ff */
[----:B------:R-:W5:Y:S01]  /*12ab0*/  LD.E.128 R28, desc[UR42][R28.64] ;  /* 0x0000002a1c1c7980 */ /* 0x000f62000c101d00 */
[----:B------:R-:W-:Y:S02]  /*12ac0*/  LOP3.LUT R72, R73, 0x380, RZ, 0xc0, !PT ;  /* 0x0000038049487812 */ /* 0x000fe400078ec0ff */
[----:B------:R-:W-:Y:S01]  /*12ad0*/  LOP3.LUT R6, R7, 0x380, RZ, 0xc0, !PT ;  /* 0x0000038007067812 */ /* 0x000fe200078ec0ff */
[----:B------:R-:W5:Y:S01]  /*12ae0*/  LD.E.128 R32, desc[UR42][R32.64] ;  /* 0x0000002a20207980 */ /* 0x000f62000c101d00 */
[----:B-1----:R-:W-:-:S02]  /*12af0*/  @P0 SHF.R.U32.HI R11, RZ, R21, R0 ;  /* 0x00000015ff0b0219 */ /* 0x002fc40000011600 */
[----:B------:R-:W-:Y:S01]  /*12b00*/  SHF.R.U64 R52, R52, 0x3, RZ ;  /* 0x0000000334347819 */ /* 0x000fe200000012ff */
[----:B------:R-:W5:Y:S01]  /*12b10*/  LD.E.128 R40, desc[UR42][R40.64] ;  /* 0x0000002a28287980 */ /* 0x000f62000c101d00 */
[----:B------:R-:W-:Y:S02]  /*12b20*/  SHF.R.U64 R56, R56, 0x3, RZ ;  /* 0x0000000338387819 */ /* 0x000fe400000012ff */
[----:B------:R-:W-:Y:S01]  /*12b30*/  SHF.R.U64 R60, R60, 0x3, RZ ;  /* 0x000000033c3c7819 */ /* 0x000fe200000012ff */
[----:B------:R-:W5:Y:S01]  /*12b40*/  LD.E.128 R44, desc[UR42][R44.64] ;  /* 0x0000002a2c2c7980 */ /* 0x000f62000c101d00 */
[----:B------:R-:W-:Y:S02]  /*12b50*/  SHF.R.U64 R68, R68, 0x3, RZ ;  /* 0x0000000344447819 */ /* 0x000fe400000012ff */
[----:B------:R-:W-:Y:S01]  /*12b60*/  SHF.R.U64 R72, R72, 0x3, RZ ;  /* 0x0000000348487819 */ /* 0x000fe200000012ff */
[----:B------:R-:W5:Y:S01]  /*12b70*/  LD.E.128 R48, desc[UR42][R48.64] ;  /* 0x0000002a30307980 */ /* 0x000f62000c101d00 */
[----:B------:R-:W-:-:S02]  /*12b80*/  SHF.R.U64 R5, R5, 0x3, RZ ;  /* 0x0000000305057819 */ /* 0x000fc400000012ff */
[----:B------:R-:W-:Y:S01]  /*12b90*/  SHF.R.U64 R6, R6, 0x3, RZ ;  /* 0x0000000306067819 */ /* 0x000fe200000012ff */
        /* <DEDUP_REMOVED lines=13> */
[----:B------:R-:W-:-:S02]  /*12c70*/  SHF.R.S32.HI R0, RZ, 0x1f, R11 ;  /* 0x0000001fff007819 */ /* 0x000fc4000001140b */
[----:B------:R-:W-:Y:S01]  /*12c80*/  LOP3.LUT R76, R6, R7, RZ, 0x3c, !PT ;  /* 0x00000007064c7212 */ /* 0x000fe200078e3cff */
[----:B------:R-:W-:Y:S01]  /*12c90*/  IMAD.IADD R9, R9, 0x1, R83 ;  /* 0x0000000109097824 */ /* 0x000fe200078e0253 */
[----:B------:R-:W5:Y:S01]  /*12ca0*/  LD.E.128 R52, desc[UR42][R52.64] ;  /* 0x0000002a34347980 */ /* 0x000f62000c101d00 */
[----:B------:R-:W-:Y:S02]  /*12cb0*/  IMAD R21, R80, R21, R20 ;  /* 0x0000001550157224 */ /* 0x000fe400078e0214 */
[----:B------:R-:W-:Y:S01]  /*12cc0*/  IMAD R0, R0, UR4, RZ ;  /* 0x0000000400007c24 */ /* 0x000fe2000f8e02ff */
[----:B------:R-:W0:Y:S01]  /*12cd0*/  LDC R20, c[0x0][0xbc8] ;  /* 0x0002f200ff147b82 */ /* 0x000e220000000800 */
[----:B------:R-:W5:Y:S01]  /*12ce0*/  LD.E.128 R4, desc[UR42][R4.64] ;  /* 0x0000002a04047980 */ /* 0x000f62000c101d00 */
[----:B------:R-:W-:-:S03]  /*12cf0*/  IMAD.WIDE.U32 R8, R11, UR4, R8 ;  /* 0x000000040b087c25 */ /* 0x000fc6000f8e0008 */
[----:B------:R-:W5:Y:S01]  /*12d00*/  LD.E.128 R56, desc[UR42][R56.64] ;  /* 0x0000002a38387980 */ /* 0x000f62000c101d00 */
[----:B------:R-:W-:-:S03]  /*12d10*/  IMAD R11, R11, UR5, R0 ;  /* 0x000000050b0b7c24 */ /* 0x000fc6000f8e0200 */
[----:B------:R-:W5:Y:S01]  /*12d20*/  LD.E.128 R60, desc[UR42][R60.64] ;  /* 0x0000002a3c3c7980 */ /* 0x000f62000c101d00 */
[----:B------:R-:W-:Y:S01]  /*12d30*/  SHF.R.S32.HI R0, RZ, 0x1f, R21 ;  /* 0x0000001fff007819 */ /* 0x000fe20000011415 */
[----:B------:R-:W-:Y:S02]  /*12d40*/  ULDC.64 UR4, c[0x0][0xbd8] ;  /* 0x0002f60000047ab9 */ /* 0x000fe40000000a00 */
[----:B------:R-:W5:Y:S04]  /*12d50*/  LD.E.128 R68, desc[UR42][R68.64] ;  /* 0x0000002a44447980 */ /* 0x000f68000c101d00 */
        /* <DEDUP_REMOVED lines=15> */
[----:B------:R-:W-:Y:S02]  /*12e50*/  IMAD.IADD R81, R9, 0x1, R81 ;  /* 0x0000000109517824 */ /* 0x000fe400078e0251 */
[----:B------:R-:W-:Y:S01]  /*12e60*/  VIADD R159, R192, 0x40 ;  /* 0x00000040c09f7836 */ /* 0x000fe20000000000 */
[----:B------:R-:W-:Y:S02]  /*12e70*/  PRMT R0, RZ, 0x654, R0 ;  /* 0x00000654ff007816 */ /* 0x000fe40000000000 */
[----:B------:R-:W-:Y:S02]  /*12e80*/  LEA.HI.X R81, R8, UR5, R81, 0x1, P0 ;  /* 0x0000000508517c11 */ /* 0x000fe400080f0c51 */
[-C--:B0-----:R-:W-:Y:S01]  /*12e90*/  ISETP.GE.AND P0, PT, R159, R20.reuse, PT ;  /* 0x000000149f00720c */ /* 0x081fe20003f06270 */
[----:B------:R-:W-:Y:S01]  /*12ea0*/  IMAD R82, R158, 0x40, R10 ;  /* 0x000000409e527824 */ /* 0x000fe200078e020a */
        /* <DEDUP_REMOVED lines=75> */
[-C--:B0-----:R-:W-:Y:S02]  /*13360*/  @!P2 LEA R4, P5, R156, R8.reuse, 0x1 ;  /* 0x000000089c04a211 */ /* 0x081fe400078a08ff */
        /* <DEDUP_REMOVED lines=9> */
.L_x_4575:
[----:B------:R-:W-:Y:S05]  /*13400*/  BSYNC B1 ;  /* 0x0000000000017941 */ /* 0x000fea0003800000 */
.L_x_4574:
[----:B0----5:R-:W-:Y:S01]  /*13410*/  VIADD R7, R82, 0x20 ;  /* 0x0000002052077836 */ /* 0x021fe20000000000 */
[----:B------:R0:W3:Y:S04]  /*13420*/  SHFL.IDX PT, R5, R81, 0x1, 0x181f ;  /* 0x00381f0051057f89 */ /* 0x0000e800000e0000 */
[----:B------:R-:W-:Y:S01]  /*13430*/  ISETP.GE.AND P0, PT, R7, R80, PT ;  /* 0x000000500700720c */ /* 0x000fe20003f06270 */
[----:B------:R0:W4:-:S12]  /*13440*/  SHFL.IDX PT, R4, R21, 0x1, 0x181f ;  /* 0x00381f0015047f89 */ /* 0x00011800000e0000 */
[----:B0-----:R-:W-:Y:S05]  /*13450*/  @P0 BRA `(.L_x_4576) ;  /* 0x0000002c00740947 */ /* 0x001fea0003800000 */
[-C--:B------:R-:W-:Y:S02]  /*13460*/  ISETP.GE.AND P6, PT, R192, R20.reuse, PT ;  /* 0x00000014c000720c */ /* 0x080fe40003fc6270 */
[-C--:B------:R-:W-:Y:S02]  /*13470*/  ISETP.GE.AND P5, PT, R159, R20.reuse, PT ;  /* 0x000000149f00720c */ /* 0x080fe40003fa6270 */
[-C--:B------:R-:W-:Y:S02]  /*13480*/  ISETP.GE.AND P3, PT, R158, R20.reuse, PT ;  /* 0x000000149e00720c */ /* 0x080fe40003f66270 */
[-C--:B------:R-:W-:Y:S02]  /*13490*/  ISETP.GE.AND P2, PT, R157, R20.reuse, PT ;  /* 0x000000149d00720c */ /* 0x080fe40003f46270 */
[-C--:B------:R-:W-:Y:S02]  /*134a0*/  ISETP.GE.AND P1, PT, R156, R20.reuse, PT ;  /* 0x000000149c00720c */ /* 0x080fe40003f26270 */
[----:B------:R-:W-:-:S03]  /*134b0*/  ISETP.GE.AND P0, PT, R155, R20, PT ;  /* 0x000000149b00720c */ /* 0x000fc60003f06270 */
[----:B---34-:R-:W-:Y:S02]  /*134c0*/  @!P6 IMAD.WIDE R6, R192, 0x2, R4 ;  /* 0x00000002c006e825 */ /* 0x018fe400078e0204 */
[----:B-1----:R-:W-:-:S03]  /*134d0*/  @!P5 LEA R8, P4, R159, R4, 0x1 ;  /* 0x000000049f08d211 */ /* 0x002fc600078808ff */
[----:B------:R0:W-:Y:S01]  /*134e0*/  @!P6 ST.E.128 desc[UR42][R6.64], R12 ;  /* 0x0000000c0600e985 */ /* 0x0001e2000c101d2a */
[----:B--2---:R-:W-:Y:S02]  /*134f0*/  @!P5 LEA.HI.X R9, R159, R5, R93, 0x1, P4 ;  /* 0x000000059f09d211 */ /* 0x004fe400020f0c5d */
        /* <DEDUP_REMOVED lines=8> */
[CC--:B------:R-:W-:Y:S02]  /*13580*/  @P4 LEA R12, P5, R154.reuse, R4.reuse, 0x1 ;  /* 0x000000049a0c4211 */ /* 0x0c0fe400078a08ff */
        /* <DEDUP_REMOVED lines=14> */
.L_x_4573:
[----:B01----:R-:W2:Y:S01]  /*13670*/  LDL.LU R12, [R1+0x48] ;  /* 0x00004800010c7983 */ /* 0x003ea20000300800 */
[----:B------:R-:W-:Y:S01]  /*13680*/  ULDC.64 UR4, c[0x0][0xc08] ;  /* 0x0003020000047ab9 */ /* 0x000fe20000000a00 */
[----:B------:R-:W0:Y:S02]  /*13690*/  LDC R13, c[0x0][0xce8] ;  /* 0x00033a00ff0d7b82 */ /* 0x000e240000000800 */
[----:B------:R-:W3:Y:S04]  /*136a0*/  LDL R11, [R1+0x60] ;  /* 0x00006000010b7983 */ /* 0x000ee80000100800 */
[----:B------:R-:W3:Y:S01]  /*136b0*/  LDL.LU R14, [R1+0x44] ;  /* 0x00004400010e7983 */ /* 0x000ee20000300800 */
[----:B------:R-:W-:Y:S01]  /*136c0*/  IMAD R10, R9, UR4, RZ ;  /* 0x00000004090a7c24 */ /* 0x000fe2000f8e02ff */
[----:B------:R-:W-:Y:S01]  /*136d0*/  BSSY B1, `(.L_x_4577) ;  /* 0x0000110000017945 */ /* 0x000fe20003800000 */
[----:B------:R-:W-:-:S02]  /*136e0*/  VIADD R152, R223, 0xf8 ;  /* 0x000000f8df987836 */ /* 0x000fc40000000000 */
[C---:B------:R-:W-:Y:S02]  /*136f0*/  IMAD R10, R8.reuse, UR5, R10 ;  /* 0x00000005080a7c24 */ /* 0x040fe4000f8e020a */
[----:B------:R-:W-:Y:S01]  /*13700*/  IMAD.WIDE.U32 R8, R8, UR4, RZ ;  /* 0x0000000408087c25 */ /* 0x000fe2000f8e00ff */
[----:B------:R-:W-:Y:S01]  /*13710*/  ULDC.64 UR4, c[0x0][0xc38] ;  /* 0x00030e0000047ab9 */ /* 0x000fe20000000a00 */
[----:B------:R-:W-:Y:S02]  /*13720*/  SHF.R.S32.HI R152, RZ, 0x1f, R152 ;  /* 0x0000001fff987819 */ /* 0x000fe40000011498 */
[----:B------:R-:W-:Y:S01]  /*13730*/  IMAD.IADD R9, R9, 0x1, R10 ;  /* 0x0000000109097824 */ /* 0x000fe200078e020a */
[----:B------:R-:W-:Y:S01]  /*13740*/  SHF.R.S32.HI R10, RZ, 0x1f, R0 ;  /* 0x0000001fff0a7819 */ /* 0x000fe20000011400 */
[----:B------:R-:W-:Y:S02]  /*13750*/  VIADD R154, R223, 0xf0 ;  /* 0x000000f0df9a7836 */ /* 0x000fe40000000000 */
[----:B------:R-:W-:Y:S01]  /*13760*/  IMAD.WIDE.U32 R8, R184, UR4, R8 ;  /* 0x00000004b8087c25 */ /* 0x000fe2000f8e0008 */
[----:B0-----:R-:W-:-:S03]  /*13770*/  ISETP.NE.AND P0, PT, R13, 0x1, PT ;  /* 0x000000010d00780c */ /* 0x001fc60003f05270 */
[----:B------:R-:W-:Y:S01]  /*13780*/  IMAD R9, R184, UR5, R9 ;  /* 0x00000005b8097c24 */ /* 0x000fe2000f8e0209 */
[----:B------:R-:W-:Y:S01]  /*13790*/  ULDC.64 UR4, c[0x0][0xc40] ;  /* 0x0003100000047ab9 */ /* 0x000fe20000000a00 */
[----:B------:R-:W-:Y:S01]  /*137a0*/  IMAD R3, R3, R13, RZ ;  /* 0x0000000d03037224 */ /* 0x000fe200078e02ff */
[----:B------:R-:W-:Y:S01]  /*137b0*/  SHF.R.S32.HI R154, RZ, 0x1f, R154 ;  /* 0x0000001fff9a7819 */ /* 0x000fe2000001149a */
[----:B------:R-:W-:Y:S02]  /*137c0*/  IMAD R10, R10, UR4, RZ ;  /* 0x000000040a0a7c24 */ /* 0x000fe4000f8e02ff */
[----:B------:R-:W-:-:S04]  /*137d0*/  IMAD.WIDE.U32 R8, R0, UR4, R8 ;  /* 0x0000000400087c25 */ /* 0x000fc8000f8e0008 */
        /* <DEDUP_REMOVED lines=108> */
[----:B------:R-:W-:Y:S01]  /*13ea0*/  VIADD R14, R223, 0x10 ;  /* 0x00000010df0e7836 */ /* 0x000fe20000000000 */
[----:B------:R-:W-:Y:S02]  /*13eb0*/  ISETP.GE.AND P4, PT, R198, UR4, PT ;  /* 0x00000004c6007c0c */ /* 0x000fe4000bf86270 */
        /* <DEDUP_REMOVED lines=8> */
[----:B------:R-:W-:Y:S01]  /*13f40*/  VIADD R15, R223, 0x10 ;  /* 0x00000010df0f7836 */ /* 0x000fe20000000000 */
        /* <DEDUP_REMOVED lines=28> */
[----:B------:R-:W-:-:S04]  /*14110*/  VIADD R14, R223, 0x30 ;  /* 0x00000030df0e7836 */ /* 0x000fc80000000000 */
[----:B------:R0:W-:Y:S01]  /*14120*/  @!P1 ST.E.64 desc[UR42][R8.64], R44 ;  /* 0x0000002c08009985 */ /* 0x0001e2000c101b2a */
[----:B------:R-:W-:Y:S02]  /*14130*/  ISETP.GE.AND P1, PT, R10, UR4, PT ;  /* 0x000000040a007c0c */ /* 0x000fe4000bf26270 */
[----:B------:R-:W-:Y:S02]  /*14140*/  SHF.R.S32.HI R14, RZ, 0x1f, R14 ;  /* 0x0000001fff0e7819 */ /* 0x000fe4000001140e */
[----:B0-----:R-:W-:-:S04]  /*14150*/  @!P0 LEA R8, P2, R11, R21, 0x2 ;  /* 0x000000150b088211 */ /* 0x001fc800078410ff */
[----:B------:R-:W-:Y:S01]  /*14160*/  @!P0 LEA.HI.X R9, R11, R20, R14, 0x2, P2 ;  /* 0x000000140b098211 */ /* 0x000fe200010f140e */
[----:B------:R-:W-:-:S04]  /*14170*/  VIADD R11, R223, 0x38 ;  /* 0x00000038df0b7836 */ /* 0x000fc80000000000 */
        /* <DEDUP_REMOVED lines=10> */
[----:B------:R-:W-:Y:S02]  /*14220*/  @!P0 LEA.HI.X R9, R222, R20, R10, 0x2, P2 ;  /* 0x00000014de098211 */ /* 0x000fe400010f140a */
[----:B------:R-:W-:-:S03]  /*14230*/  @!P4 LEA R10, P6, R198, R21, 0x2 ;  /* 0x00000015c60ac211 */ /* 0x000fc600078c10ff */
[----:B------:R0:W-:Y:S01]  /*14240*/  @!P0 ST.E.64 desc[UR42][R8.64], R56 ;  /* 0x0000003808008985 */ /* 0x0001e2000c101b2a */
[----:B------:R-:W-:Y:S02]  /*14250*/  ISETP.GE.AND P0, PT, R218, UR4, PT ;  /* 0x00000004da007c0c */ /* 0x000fe4000bf06270 */
[----:B------:R-:W-:Y:S02]  /*14260*/  @!P4 LEA.HI.X R11, R198, R20, R199, 0x2, P6 ;  /* 0x00000014c60bc211 */ /* 0x000fe400030f14c7 */
[----:B0-----:R-:W-:-:S04]  /*14270*/  @!P1 LEA R8, P2, R220, R21, 0x2 ;  /* 0x00000015dc089211 */ /* 0x001fc800078410ff */
[----:B------:R-:W-:-:S05]  /*14280*/  @!P1 LEA.HI.X R9, R220, R20, R221, 0x2, P2 ;  /* 0x00000014dc099211 */ /* 0x000fca00010f14dd */
[----:B------:R0:W-:Y:S01]  /*14290*/  @!P1 ST.E.64 desc[UR42][R8.64], R60 ;  /* 0x0000003c08009985 */ /* 0x0001e2000c101b2a */
[----:B------:R-:W-:Y:S02]  /*142a0*/  ISETP.GE.AND P1, PT, R213, UR4, PT ;  /* 0x00000004d5007c0c */ /* 0x000fe4000bf26270 */
[----:B0-----:R-:W-:-:S04]  /*142b0*/  @!P0 LEA R8, P2, R218, R21, 0x2 ;  /* 0x00000015da088211 */ /* 0x001fc800078410ff */
[----:B------:R-:W-:Y:S02]  /*142c0*/  @!P0 LEA.HI.X R9, R218, R20, R219, 0x2, P2 ;  /* 0x00000014da098211 */ /* 0x000fe400010f14db */
[----:B------:R-:W-:-:S03]  /*142d0*/  ISETP.GE.AND P2, PT, R181, UR4, PT ;  /* 0x00000004b5007c0c */ /* 0x000fc6000bf46270 */
[----:B------:R0:W-:Y:S10]  /*142e0*/  @!P0 ST.E.64 desc[UR42][R8.64], R64 ;  /* 0x0000004008008985 */ /* 0x0001f4000c101b2a */
[----:B------:R-:W-:-:S02]  /*142f0*/  @!P2 LEA R14, P6, R181, R21, 0x2 ;  /* 0x00000015b50ea211 */ /* 0x000fc400078c10ff */
[----:B0-----:R-:W-:Y:S02]  /*14300*/  @!P1 LEA R8, P0, R213, R21, 0x2 ;  /* 0x00000015d5089211 */ /* 0x001fe400078010ff */
[-C--:B------:R-:W-:Y:S02]  /*14310*/  @!P2 LEA.HI.X R15, R181, R20.reuse, R182, 0x2, P6 ;  /* 0x00000014b50fa211 */ /* 0x080fe400030f14b6 */
[----:B------:R-:W-:Y:S02]  /*14320*/  @!P1 LEA.HI.X R9, R213, R20, R217, 0x2, P0 ;  /* 0x00000014d5099211 */ /* 0x000fe400000f14d9 */
[----:B------:R-:W-:-:S03]  /*14330*/  ISETP.GE.AND P0, PT, R196, UR4, PT ;  /* 0x00000004c4007c0c */ /* 0x000fc6000bf06270 */
[----:B------:R0:W-:Y:S01]  /*14340*/  @!P1 ST.E.64 desc[UR42][R8.64], R68 ;  /* 0x0000004408009985 */ /* 0x0001e2000c101b2a */
[----:B------:R-:W-:Y:S02]  /*14350*/  ISETP.GE.AND P1, PT, R183, UR4, PT ;  /* 0x00000004b7007c0c */ /* 0x000fe4000bf26270 */
[----:B0-----:R-:W-:-:S04]  /*14360*/  @!P3 LEA R8, P5, R200, R21, 0x2 ;  /* 0x00000015c808b211 */ /* 0x001fc800078a10ff */
[----:B------:R-:W-:-:S05]  /*14370*/  @!P3 LEA.HI.X R9, R200, R20, R201, 0x2, P5 ;  /* 0x00000014c809b211 */ /* 0x000fca00028f14c9 */
[----:B------:R0:W-:Y:S01]  /*14380*/  @!P3 ST.E.64 desc[UR42][R8.64], R72 ;  /* 0x000000480800b985 */ /* 0x0001e2000c101b2a */
[----:B------:R-:W-:-:S03]  /*14390*/  ISETP.GE.AND P3, PT, R179, UR4, PT ;  /* 0x00000004b3007c0c */ /* 0x000fc6000bf66270 */
[----:B------:R1:W-:Y:S01]  /*143a0*/  @!P4 ST.E.64 desc[UR42][R10.64], R76 ;  /* 0x0000004c0a00c985 */ /* 0x0003e2000c101b2a */
[CC--:B0-----:R-:W-:Y:S02]  /*143b0*/  @!P0 LEA R8, P4, R196.reuse, R21.reuse, 0x2 ;  /* 0x00000015c4088211 */ /* 0x0c1fe400078810ff */
[----:B-1----:R-:W-:Y:S02]  /*143c0*/  @!P1 LEA R10, P5, R183, R21, 0x2 ;  /* 0x00000015b70a9211 */ /* 0x002fe400078a10ff */
        /* <DEDUP_REMOVED lines=8> */
[----:B------:R-:W-:Y:S02]  /*14450*/  @!P2 ST.E.64 desc[UR42][R14.64], R88 ;  /* 0x000000580e00a985 */ /* 0x000fe4000c101b2a */
[-C--:B0-----:R-:W-:Y:S02]  /*14460*/  @!P4 LEA R8, P2, R177, R21.reuse, 0x2 ;  /* 0x00000015b108c211 */ /* 0x081fe400078410ff */
[-C--:B-1----:R-:W-:Y:S02]  /*14470*/  @!P3 LEA R6, P6, R179, R21.reuse, 0x2 ;  /* 0x00000015b306b211 */ /* 0x082fe400078c10ff */
[-C--:B------:R-:W-:Y:S02]  /*14480*/  @!P4 LEA.HI.X R9, R177, R20.reuse, R178, 0x2, P2 ;  /* 0x00000014b109c211 */ /* 0x080fe400010f14b2 */
[----:B------:R-:W-:Y:S02]  /*14490*/  @!P3 LEA.HI.X R7, R179, R20, R180, 0x2, P6 ;  /* 0x00000014b307b211 */ /* 0x000fe400030f14b4 */
[----:B------:R-:W-:-:S02]  /*144a0*/  @!P5 LEA R10, P6, R175, R21, 0x2 ;  /* 0x00000015af0ad211 */ /* 0x000fc400078c10ff */
[----:B------:R-:W-:Y:S01]  /*144b0*/  ISETP.GE.AND P2, PT, R169, UR4, PT ;  /* 0x00000004a9007c0c */ /* 0x000fe2000bf46270 */
[----:B------:R0:W-:Y:S01]  /*144c0*/  @!P3 ST.E.64 desc[UR42][R6.64], R92 ;  /* 0x0000005c0600b985 */ /* 0x0001e2000c101b2a */
[----:B------:R-:W-:-:S03]  /*144d0*/  @!P5 LEA.HI.X R11, R175, R20, R176, 0x2, P6 ;  /* 0x00000014af0bd211 */ /* 0x000fc600030f14b0 */
        /* <DEDUP_REMOVED lines=39> */
[CC--:B------:R-:W-:Y:S02]  /*14750*/  @!P5 LEA R14, P0, R84.reuse, R21.reuse, 0x2 ;  /* 0x00000015540ed211 */ /* 0x0c0fe400078010ff */
[C---:B-1----:R-:W-:Y:S01]  /*14760*/  @!P2 LEA R8, P1, R153.reuse, R21, 0x2 ;  /* 0x000000159908a211 */ /* 0x042fe200078210ff */
[----:B------:R3:W-:Y:S01]  /*14770*/  @!P4 ST.E.64 desc[UR42][R6.64], R136 ;  /* 0x000000880600c985 */ /* 0x0007e2000c101b2a */
[-C--:B------:R-:W-:Y:S02]  /*14780*/  @!P5 LEA.HI.X R15, R84, R20.reuse, R152, 0x2, P0 ;  /* 0x00000014540fd211 */ /* 0x080fe400000f1498 */
[----:B------:R-:W-:Y:S01]  /*14790*/  @!P2 LEA.HI.X R9, R153, R20, R154, 0x2, P1 ;  /* 0x000000149909a211 */ /* 0x000fe200008f149a */
[----:B------:R3:W-:Y:S04]  /*147a0*/  @!P3 ST.E.64 desc[UR42][R10.64], R140 ;  /* 0x0000008c0a00b985 */ /* 0x0007e8000c101b2a */
[----:B------:R3:W-:Y:S04]  /*147b0*/  @!P2 ST.E.64 desc[UR42][R8.64], R144 ;  /* 0x000000900800a985 */ /* 0x0007e8000c101b2a */
[----:B------:R3:W-:Y:S02]  /*147c0*/  @!P5 ST.E.64 desc[UR42][R14.64], R148 ;  /* 0x000000940e00d985 */ /* 0x0007e4000c101b2a */
.L_x_4578:
[----:B------:R-:W-:Y:S05]  /*147d0*/  BSYNC B1 ;  /* 0x0000000000017941 */ /* 0x000fea0003800000 */
.L_x_4577:
[----:B---3--:R-:W-:Y:S01]  /*147e0*/  VIADD R6, R13, 0x8 ;  /* 0x000000080d067836 */ /* 0x008fe20000000000 */
[----:B0-----:R-:W0:Y:S04]  /*147f0*/  SHFL.IDX PT, R12, R12, 0x1, 0x1c1f ;  /* 0x003c1f000c0c7f89 */ /* 0x001e2800000e0000 */
[----:B------:R-:W-:Y:S01]  /*14800*/  ISETP.GE.AND P0, PT, R6, R3, PT ;  /* 0x000000030600720c */ /* 0x000fe20003f06270 */
[----:B------:R-:W3:-:S12]  /*14810*/  SHFL.IDX PT, R0, R0, 0x1, 0x1c1f ;  /* 0x003c1f0000007f89 */ /* 0x000ed800000e0000 */
[----:B------:R-:W-:Y:S05]  /*14820*/  @P0 BRA `(.L_x_4576) ;  /* 0x0000001800800947 */ /* 0x000fea0003800000 */
[C---:B------:R-:W-:Y:S01]  /*14830*/  VIADD R11, R223.reuse, 0x8 ;  /* 0x00000008df0b7836 */ /* 0x040fe20000000000 */
[----:B------:R-:W-:Y:S01]  /*14840*/  ULDC UR4, c[0x0][0xbc8] ;  /* 0x0002f20000047ab9 */ /* 0x000fe20000000800 */
[C---:B------:R-:W-:Y:S01]  /*14850*/  VIADD R15, R223.reuse, 0x10 ;  /* 0x00000010df0f7836 */ /* 0x040fe20000000000 */
[C---:B------:R-:W-:Y:S01]  /*14860*/  ISETP.GE.AND P2, PT, R223.reuse, UR4, PT ;  /* 0x00000004df007c0c */ /* 0x040fe2000bf46270 */
[----:B------:R-:W-:Y:S01]  /*14870*/  VIADD R10, R223, 0x18 ;  /* 0x00000018df0a7836 */ /* 0x000fe20000000000 */
[----:B------:R-:W-:Y:S01]  /*14880*/  ISETP.GE.AND P5, PT, R11, UR4, PT ;  /* 0x000000040b007c0c */ /* 0x000fe2000bfa6270 */
[----:B------:R-:W-:Y:S01]  /*14890*/  VIADD R14, R223, 0x8 ;  /* 0x00000008df0e7836 */ /* 0x000fe20000000000 */
[----:B------:R-:W-:Y:S01]  /*148a0*/  ISETP.GE.AND P3, PT, R15, UR4, PT ;  /* 0x000000040f007c0c */ /* 0x000fe2000bf66270 */
[C---:B------:R-:W-:Y:S01]  /*148b0*/  VIADD R24, R223.reuse, 0x10 ;  /* 0x00000010df187836 */ /* 0x040fe20000000000 */
[----:B--2---:R-:W-:Y:S01]  /*148c0*/  SHF.R.S32.HI R20, RZ, 0x1f, R223 ;  /* 0x0000001fff147819 */ /* 0x004fe200000114df */
[----:B-1----:R-:W-:Y:S01]  /*148d0*/  VIADD R21, R223, 0x28 ;  /* 0x00000028df157836 */ /* 0x002fe20000000000 */
[----:B------:R-:W-:-:S02]  /*148e0*/  ISETP.GE.AND P4, PT, R10, UR4, PT ;  /* 0x000000040a007c0c */ /* 0x000fc4000bf86270 */
[----:B------:R-:W-:Y:S02]  /*148f0*/  SHF.R.S32.HI R14, RZ, 0x1f, R14 ;  /* 0x0000001fff0e7819 */ /* 0x000fe4000001140e */
[----:B------:R-:W-:Y:S02]  /*14900*/  SHF.R.S32.HI R24, RZ, 0x1f, R24 ;  /* 0x0000001fff187819 */ /* 0x000fe40000011418 */
[-C--:B---3--:R-:W-:Y:S02]  /*14910*/  @!P2 LEA R6, P0, R223, R0.reuse, 0x2 ;  /* 0x00000000df06a211 */ /* 0x088fe400078010ff */
[----:B------:R-:W-:Y:S02]  /*14920*/  @!P5 LEA R8, P1, R11, R0, 0x2 ;  /* 0x000000000b08d211 */ /* 0x000fe400078210ff */
[CC--:B0-----:R-:W-:Y:S01]  /*14930*/  @!P2 LEA.HI.X R7, R223.reuse, R12.reuse, R20, 0x2, P0 ;  /* 0x0000000cdf07a211 */ /* 0x0c1fe200000f1414 */
[----:B------:R-:W-:Y:S01]  /*14940*/  VIADD R20, R223, 0x20 ;  /* 0x00000020df147836 */ /* 0x000fe20000000000 */
[----:B------:R-:W-:Y:S01]  /*14950*/  @!P5 LEA.HI.X R9, R11, R12, R14, 0x2, P1 ;  /* 0x0000000c0b09d211 */ /* 0x000fe200008f140e */
[----:B------:R-:W-:Y:S01]  /*14960*/  VIADD R11, R223, 0x18 ;  /* 0x00000018df0b7836 */ /* 0x000fe20000000000 */
[----:B------:R-:W-:Y:S01]  /*14970*/  ISETP.GE.AND P1, PT, R21, UR4, PT ;  /* 0x0000000415007c0c */ /* 0x000fe2000bf26270 */
[----:B------:R0:W-:Y:S01]  /*14980*/  @!P2 ST.E.64 desc[UR42][R6.64], R26 ;  /* 0x0000001a0600a985 */ /* 0x0001e2000c101b2a */
[----:B------:R-:W-:Y:S01]  /*14990*/  ISETP.GE.AND P0, PT, R20, UR4, PT ;  /* 0x0000000414007c0c */ /* 0x000fe2000bf06270 */
[----:B------:R-:W-:Y:S01]  /*149a0*/  VIADD R14, R223, 0x30 ;  /* 0x00000030df0e7836 */ /* 0x000fe20000000000 */
[----:B------:R-:W-:Y:S01]  /*149b0*/  SHF.R.S32.HI R11, RZ, 0x1f, R11 ;  /* 0x0000001fff0b7819 */ /* 0x000fe2000001140b */
[----:B------:R1:W-:Y:S03]  /*149c0*/  @!P5 ST.E.64 desc[UR42][R8.64], R30 ;  /* 0x0000001e0800d985 */ /* 0x0003e6000c101b2a */
[----:B------:R-:W-:-:S02]  /*149d0*/  ISETP.GE.AND P2, PT, R14, UR4, PT ;  /* 0x000000040e007c0c */ /* 0x000fc4000bf46270 */
[CC--:B0-----:R-:W-:Y:S02]  /*149e0*/  @!P3 LEA R6, P5, R15.reuse, R0.reuse, 0x2 ;  /* 0x000000000f06b211 */ /* 0x0c1fe400078a10ff */
[C---:B-1----:R-:W-:Y:S02]  /*149f0*/  @!P4 LEA R8, P6, R10.reuse, R0, 0x2 ;  /* 0x000000000a08c211 */ /* 0x042fe400078c10ff */
[-C--:B------:R-:W-:Y:S01]  /*14a00*/  @!P3 LEA.HI.X R7, R15, R12.reuse, R24, 0x2, P5 ;  /* 0x0000000c0f07b211 */ /* 0x080fe200028f1418 */
[C---:B------:R-:W-:Y:S01]  /*14a10*/  VIADD R24, R223.reuse, 0x20 ;  /* 0x00000020df187836 */ /* 0x040fe20000000000 */
[----:B------:R-:W-:Y:S01]  /*14a20*/  @!P4 LEA.HI.X R9, R10, R12, R11, 0x2, P6 ;  /* 0x0000000c0a09c211 */ /* 0x000fe200030f140b */
[----:B------:R-:W-:-:S04]  /*14a30*/  VIADD R15, R223, 0x38 ;  /* 0x00000038df0f7836 */ /* 0x000fc80000000000 */
[-C--:B------:R-:W-:Y:S01]  /*14a40*/  @!P2 LEA R10, P6, R14, R0.reuse, 0x2 ;  /* 0x000000000e0aa211 */ /* 0x080fe200078c10ff */
[----:B------:R0:W-:Y:S01]  /*14a50*/  @!P3 ST.E.64 desc[UR42][R6.64], R34 ;  /* 0x000000220600b985 */ /* 0x0001e2000c101b2a */
[----:B------:R-:W-:Y:S02]  /*14a60*/  SHF.R.S32.HI R24, RZ, 0x1f, R24 ;  /* 0x0000001fff187819 */ /* 0x000fe40000011418 */
[----:B------:R-:W-:Y:S01]  /*14a70*/  ISETP.GE.AND P3, PT, R15, UR4, PT ;  /* 0x000000040f007c0c */ /* 0x000fe2000bf66270 */
[----:B------:R1:W-:Y:S01]  /*14a80*/  @!P4 ST.E.64 desc[UR42][R8.64], R38 ;  /* 0x000000260800c985 */ /* 0x0003e2000c101b2a */
[----:B0-----:R-:W-:-:S04]  /*14a90*/  @!P0 LEA R6, P4, R20, R0, 0x2 ;  /* 0x0000000014068211 */ /* 0x001fc800078810ff */
[----:B------:R-:W-:Y:S01]  /*14aa0*/  @!P0 LEA.HI.X R7, R20, R12, R24, 0x2, P4 ;  /* 0x0000000c14078211 */ /* 0x000fe200020f1418 */
[----:B------:R-:W-:Y:S01]  /*14ab0*/  VIADD R24, R223, 0x28 ;  /* 0x00000028df187836 */ /* 0x000fe20000000000 */
[----:B-1----:R-:W-:Y:S01]  /*14ac0*/  @!P1 LEA R8, P5, R21, R0, 0x2 ;  /* 0x0000000015089211 */ /* 0x002fe200078a10ff */
[----:B------:R-:W-:Y:S01]  /*14ad0*/  VIADD R20, R223, 0x30 ;  /* 0x00000030df147836 */ /* 0x000fe20000000000 */
[----:B------:R-:W-:Y:S01]  /*14ae0*/  ISETP.GE.AND P4, PT, R222, UR4, PT ;  /* 0x00000004de007c0c */ /* 0x000fe2000bf86270 */
[----:B------:R0:W-:Y:S01]  /*14af0*/  @!P0 ST.E.64 desc[UR42][R6.64], R42 ;  /* 0x0000002a06008985 */ /* 0x0001e2000c101b2a */
[----:B------:R-:W-:Y:S02]  /*14b00*/  SHF.R.S32.HI R24, RZ, 0x1f, R24 ;  /* 0x0000001fff187819 */ /* 0x000fe40000011418 */
[----:B------:R-:W-:Y:S02]  /*14b10*/  SHF.R.S32.HI R20, RZ, 0x1f, R20 ;  /* 0x0000001fff147819 */ /* 0x000fe40000011414 */
[----:B------:R-:W-:-:S02]  /*14b20*/  @!P1 LEA.HI.X R9, R21, R12, R24, 0x2, P5 ;  /* 0x0000000c15099211 */ /* 0x000fc400028f1418 */
[----:B------:R-:W-:Y:S02]  /*14b30*/  ISETP.GE.AND P5, PT, R220, UR4, PT ;  /* 0x00000004dc007c0c */ /* 0x000fe4000bfa6270 */
[----:B------:R-:W-:Y:S01]  /*14b40*/  @!P2 LEA.HI.X R11, R14, R12, R20, 0x2, P6 ;  /* 0x0000000c0e0ba211 */ /* 0x000fe200030f1414 */
[C---:B------:R-:W-:Y:S01]  /*14b50*/  VIADD R20, R223.reuse, 0x38 ;  /* 0x00000038df147836 */ /* 0x040fe20000000000 */
[----:B------:R1:W-:Y:S01]  /*14b60*/  @!P1 ST.E.64 desc[UR42][R8.64], R46 ;  /* 0x0000002e08009985 */ /* 0x0003e2000c101b2a */
[----:B------:R-:W-:Y:S01]  /*14b70*/  VIADD R14, R223, 0x40 ;  /* 0x00000040df0e7836 */ /* 0x000fe20000000000 */
[----:B------:R-:W-:Y:S02]  /*14b80*/  ISETP.GE.AND P0, PT, R218, UR4, PT ;  /* 0x00000004da007c0c */ /* 0x000fe4000bf06270 */
[----:B0-----:R-:W-:Y:S01]  /*14b90*/  @!P3 LEA R6, P6, R15, R0, 0x2 ;  /* 0x000000000f06b211 */ /* 0x001fe200078c10ff */
[----:B------:R0:W-:Y:S01]  /*14ba0*/  @!P2 ST.E.64 desc[UR42][R10.64], R50 ;  /* 0x000000320a00a985 */ /* 0x0001e2000c101b2a */
[----:B------:R-:W-:-:S02]  /*14bb0*/  SHF.R.S32.HI R20, RZ, 0x1f, R20 ;  /* 0x0000001fff147819 */ /* 0x000fc40000011414 */
[----:B------:R-:W-:Y:S02]  /*14bc0*/  ISETP.GE.AND P1, PT, R213, UR4, PT ;  /* 0x00000004d5007c0c */ /* 0x000fe4000bf26270 */
[----:B------:R-:W-:Y:S02]  /*14bd0*/  SHF.R.S32.HI R14, RZ, 0x1f, R14 ;  /* 0x0000001fff0e7819 */ /* 0x000fe4000001140e */
[----:B------:R-:W-:Y:S02]  /*14be0*/  @!P3 LEA.HI.X R7, R15, R12, R20, 0x2, P6 ;  /* 0x0000000c0f07b211 */ /* 0x000fe400030f1414 */
[----:B-1----:R-:W-:-:S03]  /*14bf0*/  @!P4 LEA R8, P2, R222, R0, 0x2 ;  /* 0x00000000de08c211 */ /* 0x002fc600078410ff */
[----:B------:R1:W-:Y:S01]  /*14c00*/  @!P3 ST.E.64 desc[UR42][R6.64], R54 ;  /* 0x000000360600b985 */ /* 0x0003e2000c101b2a */
[----:B------:R-:W-:Y:S02]  /*14c10*/  @!P4 LEA.HI.X R9, R222, R12, R14, 0x2, P2 ;  /* 0x0000000cde09c211 */ /* 0x000fe400010f140e */
[----:B0-----:R-:W-:Y:S02]  /*14c20*/  @!P5 LEA R10, P6, R220, R0, 0x2 ;  /* 0x00000000dc0ad211 */ /* 0x001fe400078c10ff */
[----:B------:R-:W-:Y:S01]  /*14c30*/  ISETP.GE.AND P2, PT, R200, UR4, PT ;  /* 0x00000004c8007c0c */ /* 0x000fe2000bf46270 */
[----:B------:R0:W-:Y:S01]  /*14c40*/  @!P4 ST.E.64 desc[UR42][R8.64], R58 ;  /* 0x0000003a0800c985 */ /* 0x0001e2000c101b2a */
[----:B------:R-:W-:Y:S02]  /*14c50*/  @!P5 LEA.HI.X R11, R220, R12, R221, 0x2, P6 ;  /* 0x0000000cdc0bd211 */ /* 0x000fe400030f14dd */
[----:B------:R-:W-:Y:S02]  /*14c60*/  ISETP.GE.AND P3, PT, R198, UR4, PT ;  /* 0x00000004c6007c0c */ /* 0x000fe4000bf66270 */
[----:B------:R-:W-:Y:S01]  /*14c70*/  ISETP.GE.AND P4, PT, R196, UR4, PT ;  /* 0x00000004c4007c0c */ /* 0x000fe2000bf86270 */
[----:B------:R2:W-:Y:S01]  /*14c80*/  @!P5 ST.E.64 desc[UR42][R10.64], R62 ;  /* 0x0000003e0a00d985 */ /* 0x0005e2000c101b2a */
[----:B-1----:R-:W-:-:S04]  /*14c90*/  @!P0 LEA R6, P6, R218, R0, 0x2 ;  /* 0x00000000da068211 */ /* 0x002fc800078c10ff */
[----:B------:R-:W-:Y:S02]  /*14ca0*/  @!P0 LEA.HI.X R7, R218, R12, R219, 0x2, P6 ;  /* 0x0000000cda078211 */ /* 0x000fe400030f14db */
[----:B0-----:R-:W-:-:S03]  /*14cb0*/  @!P1 LEA R8, P5, R213, R0, 0x2 ;  /* 0x00000000d5089211 */ /* 0x001fc600078a10ff */
[----:B------:R0:W-:Y:S01]  /*14cc0*/  @!P0 ST.E.64 desc[UR42][R6.64], R66 ;  /* 0x0000004206008985 */ /* 0x0001e2000c101b2a */
[----:B------:R-:W-:Y:S02]  /*14cd0*/  @!P1 LEA.HI.X R9, R213, R12, R217, 0x2, P5 ;  /* 0x0000000cd5099211 */ /* 0x000fe400028f14d9 */
[----:B------:R-:W-:Y:S02]  /*14ce0*/  ISETP.GE.AND P5, PT, R183, UR4, PT ;  /* 0x00000004b7007c0c */ /* 0x000fe4000bfa6270 */
[C---:B--2---:R-:W-:Y:S01]  /*14cf0*/  @!P2 LEA R10, P6, R200.reuse, R0, 0x2 ;  /* 0x00000000c80aa211 */ /* 0x044fe200078c10ff */
[----:B------:R1:W-:Y:S03]  /*14d00*/  @!P1 ST.E.64 desc[UR42][R8.64], R70 ;  /* 0x0000004608009985 */ /* 0x0003e6000c101b2a */
[----:B------:R-:W-:Y:S02]  /*14d10*/  @!P2 LEA.HI.X R11, R200, R12, R201, 0x2, P6 ;  /* 0x0000000cc80ba211 */ /* 0x000fe400030f14c9 */
[----:B0-----:R-:W-:-:S03]  /*14d20*/  @!P3 LEA R6, P1, R198, R0, 0x2 ;  /* 0x00000000c606b211 */ /* 0x001fc600078210ff */
[----:B------:R0:W-:Y:S01]  /*14d30*/  @!P2 ST.E.64 desc[UR42][R10.64], R74 ;  /* 0x0000004a0a00a985 */ /* 0x0001e2000c101b2a */
[----:B------:R-:W-:Y:S02]  /*14d40*/  ISETP.GE.AND P2, PT, R181, UR4, PT ;  /* 0x00000004b5007c0c */ /* 0x000fe4000bf46270 */
[----:B------:R-:W-:Y:S02]  /*14d50*/  @!P3 LEA.HI.X R7, R198, R12, R199, 0x2, P1 ;  /* 0x0000000cc607b211 */ /* 0x000fe400008f14c7 */
[----:B------:R-:W-:Y:S02]  /*14d60*/  ISETP.GE.AND P1, PT, R179, UR4, PT ;  /* 0x00000004b3007c0c */ /* 0x000fe4000bf26270 */
[C---:B-1----:R-:W-:Y:S01]  /*14d70*/  @!P4 LEA R8, P0, R196.reuse, R0, 0x2 ;  /* 0x00000000c408c211 */ /* 0x042fe200078010ff */
[----:B------:R1:W-:Y:S03]  /*14d80*/  @!P3 ST.E.64 desc[UR42][R6.64], R78 ;  /* 0x0000004e0600b985 */ /* 0x0003e6000c101b2a */
[----:B------:R-:W-:-:S02]  /*14d90*/  @!P4 LEA.HI.X R9, R196, R12, R197, 0x2, P0 ;  /* 0x0000000cc409c211 */ /* 0x000fc400000f14c5 */
[----:B------:R-:W-:Y:S02]  /*14da0*/  ISETP.GE.AND P0, PT, R177, UR4, PT ;  /* 0x00000004b1007c0c */ /* 0x000fe4000bf06270 */
[----:B0-----:R-:W-:Y:S01]  /*14db0*/  @!P5 LEA R10, P6, R183, R0, 0x2 ;  /* 0x00000000b70ad211 */ /* 0x001fe200078c10ff */
[----:B------:R-:W-:Y:S01]  /*14dc0*/  @!P4 ST.E.64 desc[UR42][R8.64], R82 ;  /* 0x000000520800c985 */ /* 0x000fe2000c101b2a */
[----:B------:R-:W-:Y:S02]  /*14dd0*/  ISETP.GE.AND P4, PT, R173, UR4, PT ;  /* 0x00000004ad007c0c */ /* 0x000fe4000bf86270 */
[----:B------:R-:W-:Y:S02]  /*14de0*/  @!P5 LEA.HI.X R11, R183, R12, R184, 0x2, P6 ;  /* 0x0000000cb70bd211 */ /* 0x000fe400030f14b8 */
[----:B-1----:R-:W-:-:S03]  /*14df0*/  @!P1 LEA R6, P3, R179, R0, 0x2 ;  /* 0x00000000b3069211 */ /* 0x002fc600078610ff */
        /* <DEDUP_REMOVED lines=13> */
[-C--:B0-----:R-:W-:Y:S02]  /*14ed0*/  @!P5 LEA R4, P6, R175, R0.reuse, 0x2 ;  /* 0x00000000af04d211 */ /* 0x081fe400078c10ff */
[----:B-1----:R-:W-:Y:S02]  /*14ee0*/  @!P4 LEA R6, P0, R173, R0, 0x2 ;  /* 0x00000000ad06c211 */ /* 0x002fe400078010ff */
[----:B------:R-:W-:Y:S02]  /*14ef0*/  @!P5 LEA.HI.X R5, R175, R12, R176, 0x2, P6 ;  /* 0x0000000caf05d211 */ /* 0x000fe400030f14b0 */
[----:B--2---:R-:W-:Y:S02]  /*14f00*/  @!P3 LEA R8, P6, R171, R0, 0x2 ;  /* 0x00000000ab08b211 */ /* 0x004fe400078c10ff */
[----:B------:R-:W-:Y:S01]  /*14f10*/  @!P4 LEA.HI.X R7, R173, R12, R174, 0x2, P0 ;  /* 0x0000000cad07c211 */ /* 0x000fe200000f14ae */
[----:B------:R0:W-:Y:S01]  /*14f20*/  @!P5 ST.E.64 desc[UR42][R4.64], R102 ;  /* 0x000000660400d985 */ /* 0x0001e2000c101b2a */
[----:B------:R-:W-:-:S02]  /*14f30*/  ISETP.GE.AND P0, PT, R165, UR4, PT ;  /* 0x00000004a5007c0c */ /* 0x000fc4000bf06270 */
[----:B------:R-:W-:Y:S01]  /*14f40*/  @!P3 LEA.HI.X R9, R171, R12, R172, 0x2, P6 ;  /* 0x0000000cab09b211 */ /* 0x000fe200030f14ac */
[----:B------:R1:W-:Y:S04]  /*14f50*/  @!P4 ST.E.64 desc[UR42][R6.64], R106 ;  /* 0x0000006a0600c985 */ /* 0x0003e8000c101b2a */
[----:B------:R2:W-:Y:S01]  /*14f60*/  @!P3 ST.E.64 desc[UR42][R8.64], R110 ;  /* 0x0000006e0800b985 */ /* 0x0005e2000c101b2a */
[----:B------:R-:W-:Y:S02]  /*14f70*/  ISETP.GE.AND P3, PT, R163, UR4, PT ;  /* 0x00000004a3007c0c */ /* 0x000fe4000bf66270 */
[-C--:B0-----:R-:W-:Y:S02]  /*14f80*/  @!P2 LEA R4, P4, R169, R0.reuse, 0x2 ;  /* 0x00000000a904a211 */ /* 0x081fe400078810ff */
[----:B-1----:R-:W-:-:S02]  /*14f90*/  @!P1 LEA R6, P5, R167, R0, 0x2 ;  /* 0x00000000a7069211 */ /* 0x002fc400078a10ff */
[----:B------:R-:W-:Y:S02]  /*14fa0*/  @!P2 LEA.HI.X R5, R169, R12, R170, 0x2, P4 ;  /* 0x0000000ca905a211 */ /* 0x000fe400020f14aa */
[----:B------:R-:W-:Y:S02]  /*14fb0*/  ISETP.GE.AND P4, PT, R161, UR4, PT ;  /* 0x00000004a1007c0c */ /* 0x000fe4000bf86270 */
[----:B--2---:R-:W-:Y:S01]  /*14fc0*/  @!P0 LEA R8, P6, R165, R0, 0x2 ;  /* 0x00000000a5088211 */ /* 0x004fe200078c10ff */
[----:B------:R0:W-:Y:S01]  /*14fd0*/  @!P2 ST.E.64 desc[UR42][R4.64], R114 ;  /* 0x000000720400a985 */ /* 0x0001e2000c101b2a */
[-C--:B------:R-:W-:Y:S02]  /*14fe0*/  @!P1 LEA.HI.X R7, R167, R12.reuse, R168, 0x2, P5 ;  /* 0x0000000ca7079211 */ /* 0x080fe400028f14a8 */
[----:B------:R-:W-:Y:S02]  /*14ff0*/  @!P0 LEA.HI.X R9, R165, R12, R166, 0x2, P6 ;  /* 0x0000000ca5098211 */ /* 0x000fe400030f14a6 */
[----:B------:R-:W-:Y:S01]  /*15000*/  ISETP.GE.AND P2, PT, R159, UR4, PT ;  /* 0x000000049f007c0c */ /* 0x000fe2000bf46270 */
[----:B------:R1:W-:Y:S01]  /*15010*/  @!P1 ST.E.64 desc[UR42][R6.64], R118 ;  /* 0x0000007606009985 */ /* 0x0003e2000c101b2a */
[----:B------:R-:W-:-:S03]  /*15020*/  ISETP.GE.AND P1, PT, R157, UR4, PT ;  /* 0x000000049d007c0c */ /* 0x000fc6000bf26270 */
[----:B------:R2:W-:Y:S01]  /*15030*/  @!P0 ST.E.64 desc[UR42][R8.64], R122 ;  /* 0x0000007a08008985 */ /* 0x0005e2000c101b2a */
[----:B------:R-:W-:Y:S02]  /*15040*/  ISETP.GE.AND P0, PT, R155, UR4, PT ;  /* 0x000000049b007c0c */ /* 0x000fe4000bf06270 */
[----:B0-----:R-:W-:-:S04]  /*15050*/  @!P4 LEA R4, P6, R161, R0, 0x2 ;  /* 0x00000000a104c211 */ /* 0x001fc800078c10ff */
[----:B------:R-:W-:Y:S02]  /*15060*/  @!P4 LEA.HI.X R5, R161, R12, R162, 0x2, P6 ;  /* 0x0000000ca105c211 */ /* 0x000fe400030f14a2 */
[----:B-1----:R-:W-:-:S04]  /*15070*/  @!P3 LEA R6, P5, R163, R0, 0x2 ;  /* 0x00000000a306b211 */ /* 0x002fc800078a10ff */
[----:B------:R-:W-:Y:S02]  /*15080*/  @!P3 LEA.HI.X R7, R163, R12, R164, 0x2, P5 ;  /* 0x0000000ca307b211 */ /* 0x000fe400028f14a4 */
[----:B------:R-:W-:-:S03]  /*15090*/  ISETP.GE.AND P5, PT, R153, UR4, PT ;  /* 0x0000000499007c0c */ /* 0x000fc6000bfa6270 */
[----:B------:R0:W-:Y:S04]  /*150a0*/  @!P3 ST.E.64 desc[UR42][R6.64], R126 ;  /* 0x0000007e0600b985 */ /* 0x0001e8000c101b2a */
[----:B------:R1:W-:Y:S01]  /*150b0*/  @!P4 ST.E.64 desc[UR42][R4.64], R130 ;  /* 0x000000820400c985 */ /* 0x0003e2000c101b2a */
[----:B--2---:R-:W-:-:S04]  /*150c0*/  @!P0 LEA R8, P4, R155, R0, 0x2 ;  /* 0x000000009b088211 */ /* 0x004fc800078810ff */
[----:B------:R-:W-:Y:S02]  /*150d0*/  @!P0 LEA.HI.X R9, R155, R12, R156, 0x2, P4 ;  /* 0x0000000c9b098211 */ /* 0x000fe400020f149c */
[-C--:B0-----:R-:W-:Y:S02]  /*150e0*/  @!P2 LEA R6, P3, R159, R0.reuse, 0x2 ;  /* 0x000000009f06a211 */ /* 0x081fe400078610ff */
[----:B-1----:R-:W-:Y:S02]  /*150f0*/  @!P1 LEA R4, P6, R157, R0, 0x2 ;  /* 0x000000009d049211 */ /* 0x002fe400078c10ff */
[----:B------:R-:W-:Y:S02]  /*15100*/  @!P2 LEA.HI.X R7, R159, R12, R160, 0x2, P3 ;  /* 0x0000000c9f07a211 */ /* 0x000fe400018f14a0 */
[----:B------:R-:W-:Y:S02]  /*15110*/  @!P5 LEA R10, P3, R153, R0, 0x2 ;  /* 0x00000000990ad211 */ /* 0x000fe400078610ff */
[-C--:B------:R-:W-:Y:S01]  /*15120*/  @!P1 LEA.HI.X R5, R157, R12.reuse, R158, 0x2, P6 ;  /* 0x0000000c9d059211 */ /* 0x080fe200030f149e */
[----:B------:R0:W-:Y:S01]  /*15130*/  @!P2 ST.E.64 desc[UR42][R6.64], R134 ;  /* 0x000000860600a985 */ /* 0x0001e2000c101b2a */
[----:B------:R-:W-:-:S03]  /*15140*/  @!P5 LEA.HI.X R11, R153, R12, R154, 0x2, P3 ;  /* 0x0000000c990bd211 */ /* 0x000fc600018f149a */
[----:B------:R0:W-:Y:S04]  /*15150*/  @!P1 ST.E.64 desc[UR42][R4.64], R138 ;  /* 0x0000008a04009985 */ /* 0x0001e8000c101b2a */
[----:B------:R0:W-:Y:S01]  /*15160*/  @!P0 ST.E.64 desc[UR42][R8.64], R142 ;  /* 0x0000008e08008985 */ /* 0x0001e2000c101b2a */
[----:B------:R-:W-:-:S03]  /*15170*/  ISETP.GE.AND P0, PT, R84, UR4, PT ;  /* 0x0000000454007c0c */ /* 0x000fc6000bf06270 */
[----:B------:R0:W-:Y:S10]  /*15180*/  @!P5 ST.E.64 desc[UR42][R10.64], R146 ;  /* 0x000000920a00d985 */ /* 0x0001f4000c101b2a */
[----:B------:R-:W-:Y:S05]  /*15190*/  @P0 BRA `(.L_x_4576) ;  /* 0x0000001000240947 */ /* 0x000fea0003800000 */
[----:B0-----:R-:W-:-:S04]  /*151a0*/  LEA R4, P0, R84, R0, 0x2 ;  /* 0x0000000054047211 */ /* 0x001fc800078010ff */
[----:B------:R-:W-:-:S05]  /*151b0*/  LEA.HI.X R5, R84, R12, R152, 0x2, P0 ;  /* 0x0000000c54057211 */ /* 0x000fca00000f1498 */
[----:B------:R0:W-:Y:S01]  /*151c0*/  ST.E.64 desc[UR42][R4.64], R150 ;  /* 0x0000009604007985 */ /* 0x0001e2000c101b2a */
[----:B------:R-:W-:Y:S05]  /*151d0*/  BRA `(.L_x_4576) ;  /* 0x0000001000147947 */ /* 0x000fea0003800000 */
.L_x_4570:
[----:B------:R-:W2:Y:S01]  /*151e0*/  LDL.LU R6, [R1+0x3c] ;  /* 0x00003c0001067983 */ /* 0x000ea20000300800 */
[----:B------:R-:W-:Y:S01]  /*151f0*/  ULDC.64 UR6, c[0x0][0xd08] ;  /* 0x0003420000067ab9 */ /* 0x000fe20000000a00 */
[----:B------:R-:W-:Y:S02]  /*15200*/  ULDC.64 UR4, c[0x0][0xd00] ;  /* 0x0003400000047ab9 */ /* 0x000fe40000000a00 */
[----:B------:R-:W3:Y:S04]  /*15210*/  LDL.LU R0, [R1+0x40] ;  /* 0x0000400001007983 */ /* 0x000ee80000300800 */
[----:B------:R-:W4:Y:S01]  /*15220*/  LDL R9, [R1+0x38] ;  /* 0x0000380001097983 */ /* 0x000f220000100800 */
[----:B------:R-:W-:Y:S01]  /*15230*/  ISETP.NE.U32.AND P1, PT, RZ, UR6, PT ;  /* 0x00000006ff007c0c */ /* 0x000fe2000bf25070 */
[----:B------:R-:W-:Y:S01]  /*15240*/  IMAD.MOV.U32 R3, RZ, RZ, RZ ;  /* 0x000000ffff037224 */ /* 0x000fe200078e00ff */
[----:B------:R-:W-:-:S02]  /*15250*/  ISETP.NE.U32.AND P0, PT, RZ, UR4, PT ;  /* 0x00000004ff007c0c */ /* 0x000fc4000bf05070 */
[----:B------:R-:W-:Y:S02]  /*15260*/  ISETP.NE.AND.EX P1, PT, RZ, UR7, PT, P1 ;  /* 0x00000007ff007c0c */ /* 0x000fe4000bf25310 */
[----:B------:R-:W-:Y:S01]  /*15270*/  ISETP.NE.AND.EX P0, PT, RZ, UR5, PT, P0 ;  /* 0x00000005ff007c0c */ /* 0x000fe2000bf05300 */
[----:B------:R-:W0:Y:S01]  /*15280*/  S2R R8, SR_TID.X ;  /* 0x0000000000087919 */ /* 0x000e220000002100 */
[----:B--2---:R-:W-:-:S04]  /*15290*/  IADD3 R4, P2, R6, UR4, RZ ;  /* 0x0000000406047c10 */ /* 0x004fc8000ff5e0ff */
[----:B---3--:R-:W-:-:S05]  /*152a0*/  IADD3.X R5, R0, UR5, RZ, P2, !PT ;  /* 0x0000000500057c10 */ /* 0x008fca00097fe4ff */
[----:B------:R-:W-:Y:S01]  /*152b0*/  @P1 IADD3 R6, P2, R6, UR6, RZ ;  /* 0x0000000606061c10 */ /* 0x000fe2000ff5e0ff */
[----:B------:R-:W-:Y:S01]  /*152c0*/  ULDC UR4, c[0x0][0xb88] ;  /* 0x0002e20000047ab9 */ /* 0x000fe20000000800 */
[----:B------:R2:W5:Y:S02]  /*152d0*/  @P0 LDG.E R3, desc[UR42][R4.64] ;  /* 0x0000002a04030981 */ /* 0x000564000c1e1900 */
[----:B------:R-:W-:Y:S01]  /*152e0*/  @P1 IADD3.X R7, R0, UR7, RZ, P2, !PT ;  /* 0x0000000700071c10 */ /* 0x000fe200097fe4ff */
[----:B------:R-:W-:-:S06]  /*152f0*/  IMAD.U32 R0, RZ, RZ, UR4 ;  /* 0x00000004ff007e24 */ /* 0x000fcc000f8e00ff */
[----:B------:R2:W5:Y:S01]  /*15300*/  @P1 LDG.E R0, desc[UR42][R6.64] ;  /* 0x0000002a06001981 */ /* 0x000562000c1e1900 */
[----:B----4-:R-:W-:Y:S01]  /*15310*/  ISETP.NE.AND P2, PT, R9, RZ, PT ;  /* 0x000000ff0900720c */ /* 0x010fe20003f45270 */
[----:B0-----:R-:W-:-:S05]  /*15320*/  VIADD R32, R8, 0xffffff80 ;  /* 0xffffff8008207836 */ /* 0x001fca0000000000 */
[----:B------:R-:W-:-:S07]  /*15330*/  ISETP.GT.AND P3, PT, R32, 0x3f, PT ;  /* 0x0000003f2000780c */ /* 0x000fce0003f64270 */
[----:B------:R-:W0:Y:S02]  /*15340*/  @!P2 LDC R9, c[0x0][0xbd4] ;  /* 0x0002f500ff09ab82 */ /* 0x000e240000000800 */
[----:B0-----:R2:W-:Y:S01]  /*15350*/  @!P2 STL [R1+0x38], R9 ;  /* 0x000038090100a387 */ /* 0x0015e20000100800 */
[----:B------:R-:W-:Y:S01]  /*15360*/  ISETP.GT.AND P2, PT, R9, 0x1, PT ;  /* 0x000000010900780c */ /* 0x000fe20003f44270 */
[----:B------:R-:W-:-:S12]  /*15370*/  @P1 BRA `(.L_x_4579) ;  /* 0x0000000000101947 */ /* 0x000fd80003800000 */
[----:B------:R-:W-:Y:S05]  /*15380*/  @!P0 BRA `(.L_x_4579) ;  /* 0x00000000000c8947 */ /* 0x000fea0003800000 */
[----:B--2---:R-:W2:Y:S04]  /*15390*/  LDG.E R7, desc[UR42][R4.64] ;  /* 0x0000002a04077981 */ /* 0x004ea8000c1e1900 */
[----:B-----5:R-:W2:Y:S02]  /*153a0*/  LDG.E R0, desc[UR42][R4.64+0x4] ;  /* 0x0000042a04007981 */ /* 0x020ea4000c1e1900 */
[----:B--2---:R-:W-:-:S07]  /*153b0*/  IMAD.IADD R0, R0, 0x1, -R7 ;  /* 0x0000000100007824 */ /* 0x004fce00078e0a07 */
.L_x_4579:
[----:B--2---:R-:W2:Y:S04]  /*153c0*/  LDL.LU R5, [R1+0x34] ;  /* 0x0000340001057983 */ /* 0x004ea80000300800 */
[----:B------:R-:W3:Y:S01]  /*153d0*/  LDL.LU R4, [R1+0x50] ;  /* 0x0000500001047983 */ /* 0x000ee20000300800 */
[----:B------:R-:W-:Y:S01]  /*153e0*/  BSSY B1, `(.L_x_4580) ;  /* 0x0000039000017945 */ /* 0x000fe20003800000 */
[----:B-----5:R-:W-:Y:S02]  /*153f0*/  SHF.R.S32.HI R26, RZ, 0x1f, R3 ;  /* 0x0000001fff1a7819 */ /* 0x020fe40000011403 */
[----:B--2---:R-:W-:Y:S02]  /*15400*/  SEL R29, R5, RZ, !P0 ;  /* 0x000000ff051d7207 */ /* 0x004fe40004000000 */
[----:B---3--:R-:W-:Y:S01]  /*15410*/  SEL R28, R4, RZ, !P0 ;  /* 0x000000ff041c7207 */ /* 0x008fe20004000000 */
[----:B------:R-:W-:Y:S06]  /*15420*/  @P3 BRA `(.L_x_4581) ;  /* 0x0000000000d03947 */ /* 0x000fec0003800000 */
[----:B------:R-:W2:Y:S01]  /*15430*/  LDL R5, [R1+0x44] ;  /* 0x0000440001057983 */ /* 0x000ea20000100800 */
[----:B------:R-:W0:Y:S01]  /*15440*/  LDC R31, c[0x0][0xce8] ;  /* 0x00033a00ff1f7b82 */ /* 0x000e220000000800 */
[----:B------:R-:W2:Y:S02]  /*15450*/  S2R R4, SR_TID.X ;  /* 0x0000000000047919 */ /* 0x000ea40000002100 */
[----:B--2---:R-:W-:Y:S02]  /*15460*/  IMAD R4, R5, 0x40, R4 ;  /* 0x0000004005047824 */ /* 0x004fe400078e0204 */
[----:B0-----:R-:W-:Y:S02]  /*15470*/  IMAD R5, R0, R31, RZ ;  /* 0x0000001f00057224 */ /* 0x001fe400078e02ff */
[----:B------:R-:W-:-:S05]  /*15480*/  VIADD R30, R4, 0xffffff80 ;  /* 0xffffff80041e7836 */ /* 0x000fca0000000000 */
[----:B------:R-:W-:-:S13]  /*15490*/  ISETP.GE.AND P0, PT, R30, R5, PT ;  /* 0x000000051e00720c */ /* 0x000fda0003f06270 */
[----:B------:R-:W-:Y:S05]  /*154a0*/  @P0 BRA `(.L_x_4581) ;  /* 0x0000000000b00947 */ /* 0x000fea0003800000 */
[----:B------:R-:W2:Y:S01]  /*154b0*/  LDL.LU R33, [R1+0x48] ;  /* 0x0000480001217983 */ /* 0x000ea20000300800 */
[----:B------:R-:W-:Y:S01]  /*154c0*/  IMAD.MOV.U32 R24, RZ, RZ, 0xab8 ;  /* 0x00000ab8ff187424 */ /* 0x000fe200078e00ff */
[----:B------:R-:W-:Y:S01]  /*154d0*/  ISETP.GT.AND P0, PT, R9, 0x1, PT ;  /* 0x000000010900780c */ /* 0x000fe20003f04270 */
[----:B------:R-:W0:Y:S01]  /*154e0*/  LDC.64 R10, c[0x0][0xca8] ;  /* 0x00032a00ff0a7b82 */ /* 0x000e220000000a00 */
[----:B------:R-:W-:Y:S01]  /*154f0*/  ISETP.NE.AND P1, PT, R31, 0x1, PT ;  /* 0x000000011f00780c */ /* 0x000fe20003f25270 */
[----:B------:R-:W-:Y:S01]  /*15500*/  IMAD.MOV.U32 R21, RZ, RZ, R30 ;  /* 0x000000ffff157224 */ /* 0x000fe200078e001e */
[----:B------:R-:W-:-:S05]  /*15510*/  SEL R24, R24, 0xa78, P0 ;  /* 0x00000a7818187807 */ /* 0x000fca0000000000 */
[----:B------:R-:W3:Y:S08]  /*15520*/  LDC.64 R4, c[0x0][R24+0x220] ;  /* 0x0000880018047b82 */ /* 0x000ef00000000a00 */
[----:B-1----:R-:W1:Y:S08]  /*15530*/  LDC.64 R12, c[0x0][R24+0x218] ;  /* 0x00008600180c7b82 */ /* 0x002e700000000a00 */
[----:B------:R-:W4:Y:S08]  /*15540*/  LDC.64 R6, c[0x0][R24+0x228] ;  /* 0x00008a0018067b82 */ /* 0x000f300000000a00 */
[----:B------:R-:W5:Y:S08]  /*15550*/  @P1 LDC R15, c[0x0][0xcec] ;  /* 0x00033b00ff0f1b82 */ /* 0x000f700000000800 */
[----:B------:R-:W4:Y:S08]  /*15560*/  LDC.64 R8, c[0x0][R24+0x210] ;  /* 0x0000840018087b82 */ /* 0x000f300000000a00 */
[----:B------:R-:W4:Y:S01]  /*15570*/  @P1 LDC R27, c[0x0][0xcf0] ;  /* 0x00033c00ff1b1b82 */ /* 0x000f220000000800 */
[----:B-----5:R-:W-:-:S07]  /*15580*/  @P1 IMAD.HI.U32 R20, R30, R15, RZ ;  /* 0x0000000f1e141227 */ /* 0x020fce00078e00ff */
[----:B0-----:R-:W0:Y:S01]  /*15590*/  @!P0 LDC R10, c[0x0][0xc50] ;  /* 0x00031400ff0a8b82 */ /* 0x001e220000000800 */
[-C--:B---3--:R-:W-:Y:S02]  /*155a0*/  IMAD R5, R5, R29.reuse, RZ ;  /* 0x0000001d05057224 */ /* 0x088fe400078e02ff */
[----:B------:R-:W-:-:S05]  /*155b0*/  IMAD.WIDE.U32 R14, R4, R29, RZ ;  /* 0x0000001d040e7225 */ /* 0x000fca00078e00ff */
[----:B------:R-:W3:Y:S01]  /*155c0*/  @!P0 LDC R11, c[0x0][0xc54] ;  /* 0x00031500ff0b8b82 */ /* 0x000ee20000000800 */
[-C--:B-1----:R-:W-:Y:S02]  /*155d0*/  IMAD R25, R13, R184.reuse, RZ ;  /* 0x000000b80d197224 */ /* 0x082fe400078e02ff */
        /* <DEDUP_REMOVED lines=23> */
[----:B---3--:R-:W-:-:S05]  /*15750*/  LEA.HI.X R11, R6, R11, R4, 0x2, P0 ;  /* 0x0000000b060b7211 */ /* 0x008fca00000f1404 */
[----:B------:R0:W-:Y:S02]  /*15760*/  STG.E desc[UR42][R10.64], R5 ;  /* 0x000000050a007986 */ /* 0x0001e4000c10192a */
.L_x_4581:
[----:B------:R-:W-:Y:S05]  /*15770*/  BSYNC B1 ;  /* 0x0000000000017941 */ /* 0x000fea0003800000 */
.L_x_4580:
[----:B------:R-:W-:Y:S05]  /*15780*/  @P2 BRA `(.L_x_4576) ;  /* 0x0000000800a82947 */ /* 0x000fea0003800000 */
[----:B0-----:R-:W2:Y:S01]  /*15790*/  LDL.LU R10, [R1+0x44] ;  /* 0x00004400010a7983 */ /* 0x001ea20000300800 */
[----:B------:R-:W0:Y:S01]  /*157a0*/  LDC R11, c[0x0][0xce8] ;  /* 0x00033a00ff0b7b82 */ /* 0x000e220000000800 */
[----:B------:R-:W-:Y:S01]  /*157b0*/  ULDC.64 UR4, c[0x0][0xba0] ;  /* 0x0002e80000047ab9 */ /* 0x000fe20000000a00 */
[----:B------:R-:W-:Y:S01]  /*157c0*/  SHF.R.S32.HI R9, RZ, 0x1f, R32 ;  /* 0x0000001fff097819 */ /* 0x000fe20000011420 */
[----:B------:R-:W-:Y:S01]  /*157d0*/  IMAD R6, R26, UR4, RZ ;  /* 0x000000041a067c24 */ /* 0x000fe2000f8e02ff */
[----:B------:R-:W-:Y:S01]  /*157e0*/  BSSY B1, `(.L_x_4582) ;  /* 0x0000080000017945 */ /* 0x000fe20003800000 */
[----:B------:R-:W-:-:S04]  /*157f0*/  IMAD.WIDE.U32 R4, R3, UR4, RZ ;  /* 0x0000000403047c25 */ /* 0x000fc8000f8e00ff */
[----:B------:R-:W-:Y:S01]  /*15800*/  IMAD R7, R3, UR5, R6 ;  /* 0x0000000503077c24 */ /* 0x000fe2000f8e0206 */
[----:B------:R-:W-:Y:S01]  /*15810*/  LEA.HI R6, R9, R32, RZ, 0x3 ;  /* 0x0000002009067211 */ /* 0x000fe200078f18ff */
[----:B------:R-:W3:Y:S01]  /*15820*/  LDC R3, c[0x0][0xbc8] ;  /* 0x0002f200ff037b82 */ /* 0x000ee20000000800 */
[----:B------:R-:W-:Y:S01]  /*15830*/  ULDC.64 UR4, c[0x0][0xbe8] ;  /* 0x0002fa0000047ab9 */ /* 0x000fe20000000a00 */
[----:B------:R-:W-:Y:S01]  /*15840*/  IMAD.IADD R5, R5, 0x1, R7 ;  /* 0x0000000105057824 */ /* 0x000fe200078e0207 */
[----:B------:R-:W-:Y:S01]  /*15850*/  LOP3.LUT R7, R6, 0xfffffff8, RZ, 0xc0, !PT ;  /* 0xfffffff806077812 */ /* 0x000fe200078ec0ff */
[----:B------:R-:W-:Y:S01]  /*15860*/  VIADD R40, R192, 0x40 ;  /* 0x00000040c0287836 */ /* 0x000fe20000000000 */
[----:B------:R-:W-:Y:S01]  /*15870*/  SHF.R.S32.HI R20, RZ, 0x3, R6 ;  /* 0x00000003ff147819 */ /* 0x000fe20000011406 */
[----:B------:R-:W-:-:S04]  /*15880*/  IMAD.WIDE.U32 R4, R184, UR4, R4 ;  /* 0x00000004b8047c25 */ /* 0x000fc8000f8e0004 */
[----:B------:R-:W-:Y:S02]  /*15890*/  IMAD.IADD R7, R32, 0x1, -R7 ;  /* 0x0000000120077824 */ /* 0x000fe400078e0a07 */
[----:B------:R-:W-:Y:S01]  /*158a0*/  IMAD R5, R184, UR5, R5 ;  /* 0x00000005b8057c24 */ /* 0x000fe2000f8e0205 */
[----:B0-----:R-:W-:Y:S01]  /*158b0*/  ISETP.NE.AND P0, PT, R11, 0x1, PT ;  /* 0x000000010b00780c */ /* 0x001fe20003f05270 */
[----:B------:R-:W-:Y:S01]  /*158c0*/  IMAD R8, R7, 0x20, R20 ;  /* 0x0000002007087824 */ /* 0x000fe200078e0214 */
[----:B------:R-:W-:Y:S01]  /*158d0*/  ULDC.64 UR4, c[0x0][0xbf0] ;  /* 0x0002fc0000047ab9 */ /* 0x000fe20000000a00 */
[----:B------:R-:W-:Y:S02]  /*158e0*/  VIADD R38, R192, 0x80 ;  /* 0x00000080c0267836 */ /* 0x000fe40000000000 */
[----:B------:R-:W-:Y:S02]  /*158f0*/  IMAD R6, R28, UR4, RZ ;  /* 0x000000041c067c24 */ /* 0x000fe4000f8e02ff */
[----:B------:R-:W-:Y:S01]  /*15900*/  IMAD.WIDE.U32 R4, R29, UR4, R4 ;  /* 0x000000041d047c25 */ /* 0x000fe2000f8e0004 */
[----:B---3--:R-:W-:-:S03]  /*15910*/  ISETP.GE.AND P1, PT, R40, R3, PT ;  /* 0x000000032800720c */ /* 0x008fc60003f26270 */
[----:B------:R-:W-:Y:S02]  /*15920*/  IMAD R7, R29, UR5, R6 ;  /* 0x000000051d077c24 */ /* 0x000fe4000f8e0206 */
[----:B------:R-:W0:Y:S01]  /*15930*/  @P0 LDC R9, c[0x0][0xcec] ;  /* 0x00033b00ff090b82 */ /* 0x000e220000000800 */
[C---:B------:R-:W-:Y:S01]  /*15940*/  ISETP.GE.AND P2, PT, R192.reuse, R3, PT ;  /* 0x00000003c000720c */ /* 0x040fe20003f46270 */
[C---:B------:R-:W-:Y:S01]  /*15950*/  VIADD R36, R192.reuse, 0xc0 ;  /* 0x000000c0c0247836 */ /* 0x040fe20000000000 */
[----:B------:R-:W-:Y:S01]  /*15960*/  ULDC.64 UR4, c[0x0][0xbe0] ;  /* 0x0002f80000047ab9 */ /* 0x000fe20000000a00 */
[----:B------:R-:W-:Y:S02]  /*15970*/  IMAD.IADD R5, R5, 0x1, R7 ;  /* 0x0000000105057824 */ /* 0x000fe400078e0207 */
[----:B------:R-:W-:Y:S02]  /*15980*/  VIADD R34, R192, 0x100 ;  /* 0x00000100c0227836 */ /* 0x000fe40000000000 */
[----:B------:R-:W3:Y:S01]  /*15990*/  @P0 LDC R13, c[0x0][0xcf0] ;  /* 0x00033c00ff0d0b82 */ /* 0x000ee20000000800 */
[----:B------:R-:W-:-:S02]  /*159a0*/  IMAD R21, R0, R11, RZ ;  /* 0x0000000b00157224 */ /* 0x000fc400078e02ff */
[C---:B------:R-:W-:Y:S02]  /*159b0*/  VIADD R31, R192.reuse, 0x140 ;  /* 0x00000140c01f7836 */ /* 0x040fe40000000000 */
[C---:B------:R-:W-:Y:S02]  /*159c0*/  VIADD R27, R192.reuse, 0x180 ;  /* 0x00000180c01b7836 */ /* 0x040fe40000000000 */
[C---:B------:R-:W-:Y:S02]  /*159d0*/  VIADD R24, R192.reuse, 0x1c0 ;  /* 0x000001c0c0187836 */ /* 0x040fe40000000000 */
[C---:B------:R-:W-:Y:S02]  /*159e0*/  VIADD R25, R192.reuse, 0x1c0 ;  /* 0x000001c0c0197836 */ /* 0x040fe40000000000 */
        /* <DEDUP_REMOVED lines=10> */
[----:B------:R-:W-:-:S02]  /*15a90*/  SHF.R.S32.HI R37, RZ, 0x1f, R37 ;  /* 0x0000001fff257819 */ /* 0x000fc40000011425 */
[----:B------:R-:W-:Y:S02]  /*15aa0*/  SHF.R.S32.HI R39, RZ, 0x1f, R39 ;  /* 0x0000001fff277819 */ /* 0x000fe40000011427 */
[----:B------:R-:W-:Y:S01]  /*15ab0*/  SHF.R.S32.HI R41, RZ, 0x1f, R41 ;  /* 0x0000001fff297819 */ /* 0x000fe20000011429 */
[C---:B--2---:R-:W-:Y:S02]  /*15ac0*/  IMAD R8, R10.reuse, 0x40, R8 ;  /* 0x000000400a087824 */ /* 0x044fe400078e0208 */
[----:B------:R-:W-:Y:S01]  /*15ad0*/  IMAD R20, R10, 0x40, R20 ;  /* 0x000000400a147824 */ /* 0x000fe200078e0214 */
[----:B------:R-:W-:Y:S01]  /*15ae0*/  SEL R10, RZ, 0xffffffff, P1 ;  /* 0xffffffffff0a7807 */ /* 0x000fe20000800000 */
[----:B0-----:R-:W-:Y:S01]  /*15af0*/  @P0 IMAD.HI.U32 R6, R8, R9, RZ ;  /* 0x0000000908060227 */ /* 0x001fe200078e00ff */
[----:B------:R-:W-:Y:S02]  /*15b00*/  ISETP.GE.AND P1, PT, R38, R3, PT ;  /* 0x000000032600720c */ /* 0x000fe40003f26270 */
[----:B------:R-:W-:Y:S01]  /*15b10*/  SEL R9, RZ, 0x1, P2 ;  /* 0x00000001ff097807 */ /* 0x000fe20001000000 */
[----:B------:R-:W-:Y:S01]  /*15b20*/  IMAD.MOV.U32 R7, RZ, RZ, R8 ;  /* 0x000000ffff077224 */ /* 0x000fe200078e0008 */
[----:B---3--:R-:W-:Y:S01]  /*15b30*/  @P0 SHF.R.U32.HI R7, RZ, R13, R6 ;  /* 0x0000000dff070219 */ /* 0x008fe20000011606 */
[----:B------:R-:W-:Y:S01]  /*15b40*/  IMAD.SHL.U32 R10, R10, 0x2, RZ ;  /* 0x000000020a0a7824 */ /* 0x000fe200078e00ff */
[----:B-1----:R-:W-:-:S02]  /*15b50*/  SEL R12, RZ, 0xffffffff, P1 ;  /* 0xffffffffff0c7807 */ /* 0x002fc40000800000 */
[----:B------:R-:W-:Y:S01]  /*15b60*/  SHF.R.S32.HI R6, RZ, 0x1f, R7 ;  /* 0x0000001fff067819 */ /* 0x000fe20000011407 */
[----:B------:R-:W-:Y:S01]  /*15b70*/  IMAD.WIDE.U32 R4, R7, UR4, R4 ;  /* 0x0000000407047c25 */ /* 0x000fe2000f8e0004 */
[----:B------:R-:W-:Y:S02]  /*15b80*/  LOP3.LUT R10, R10, 0x2, R9, 0xe2, !PT ;  /* 0x000000020a0a7812 */ /* 0x000fe400078ee209 */
[-C--:B------:R-:W-:Y:S01]  /*15b90*/  ISETP.GE.AND P0, PT, R36, R3.reuse, PT ;  /* 0x000000032400720c */ /* 0x080fe20003f06270 */
[----:B------:R-:W-:Y:S01]  /*15ba0*/  IMAD.MOV R9, RZ, RZ, -R7 ;  /* 0x000000ffff097224 */ /* 0x000fe200078e0a07 */
[-C--:B------:R-:W-:Y:S01]  /*15bb0*/  ISETP.GE.AND P1, PT, R34, R3.reuse, PT ;  /* 0x000000032200720c */ /* 0x080fe20003f26270 */
[----:B------:R-:W-:Y:S01]  /*15bc0*/  IMAD.SHL.U32 R13, R12, 0x4, RZ ;  /* 0x000000040c0d7824 */ /* 0x000fe200078e00ff */
[----:B------:R-:W-:Y:S01]  /*15bd0*/  SEL R0, RZ, 0xffffffff, P0 ;  /* 0xffffffffff007807 */ /* 0x000fe20000000000 */
[----:B------:R-:W-:Y:S01]  /*15be0*/  IMAD R6, R6, UR4, RZ ;  /* 0x0000000406067c24 */ /* 0x000fe2000f8e02ff */
[----:B------:R-:W-:Y:S01]  /*15bf0*/  ISETP.GE.AND P0, PT, R31, R3, PT ;  /* 0x000000031f00720c */ /* 0x000fe20003f06270 */
[----:B------:R-:W-:Y:S01]  /*15c00*/  IMAD R9, R11, R9, R8 ;  /* 0x000000090b097224 */ /* 0x000fe200078e0208 */
[----:B------:R-:W-:Y:S01]  /*15c10*/  LOP3.LUT R10, R13, 0x4, R10, 0xe2, !PT ;  /* 0x000000040d0a7812 */ /* 0x000fe200078ee20a */
[----:B------:R-:W-:Y:S01]  /*15c20*/  IMAD R11, R7, UR5, R6 ;  /* 0x00000005070b7c24 */ /* 0x000fe2000f8e0206 */
[----:B------:R-:W-:Y:S01]  /*15c30*/  SEL R6, RZ, 0xffffffff, P1 ;  /* 0xffffffffff067807 */ /* 0x000fe20000800000 */
[----:B------:R-:W-:Y:S01]  /*15c40*/  IMAD.SHL.U32 R13, R0, 0x8, RZ ;  /* 0x00000008000d7824 */ /* 0x000fe200078e00ff */
[----:B------:R-:W-:Y:S01]  /*15c50*/  SHF.R.S32.HI R0, RZ, 0x1f, R9 ;  /* 0x0000001fff007819 */ /* 0x000fe20000011409 */
[----:B------:R-:W-:Y:S01]  /*15c60*/  ULDC.64 UR4, c[0x0][0xbd8] ;  /* 0x0002f60000047ab9 */ /* 0x000fe20000000a00 */
[----:B------:R-:W-:Y:S01]  /*15c70*/  IMAD.IADD R5, R5, 0x1, R11 ;  /* 0x0000000105057824 */ /* 0x000fe200078e020b */
[-C--:B------:R-:W-:Y:S01]  /*15c80*/  ISETP.GE.AND P2, PT, R24, R3.reuse, PT ;  /* 0x000000031800720c */ /* 0x080fe20003f46270 */
[----:B------:R-:W-:Y:S01]  /*15c90*/  IMAD.SHL.U32 R7, R6, 0x10, RZ ;  /* 0x0000001006077824 */ /* 0x000fe200078e00ff */
[----:B------:R-:W-:Y:S01]  /*15ca0*/  LOP3.LUT R10, R13, 0x8, R10, 0xe2, !PT ;  /* 0x000000080d0a7812 */ /* 0x000fe200078ee20a */
[----:B------:R-:W-:Y:S01]  /*15cb0*/  IMAD R0, R0, UR4, RZ ;  /* 0x0000000400007c24 */ /* 0x000fe2000f8e02ff */
[----:B------:R-:W-:Y:S01]  /*15cc0*/  SEL R6, RZ, 0xffffffff, P0 ;  /* 0xffffffffff067807 */ /* 0x000fe20000000000 */
[----:B------:R-:W-:Y:S01]  /*15cd0*/  IMAD.WIDE.U32 R4, R9, UR4, R4 ;  /* 0x0000000409047c25 */ /* 0x000fe2000f8e0004 */
[----:B------:R-:W-:-:S02]  /*15ce0*/  ISETP.GE.AND P0, PT, R27, R3, PT ;  /* 0x000000031b00720c */ /* 0x000fc40003f06270 */
[----:B------:R-:W-:Y:S01]  /*15cf0*/  LOP3.LUT R10, R7, 0x10, R10, 0xe2, !PT ;  /* 0x00000010070a7812 */ /* 0x000fe200078ee20a */
[----:B------:R-:W-:Y:S01]  /*15d00*/  IMAD R7, R9, UR5, R0 ;  /* 0x0000000509077c24 */ /* 0x000fe2000f8e0200 */
[----:B------:R-:W-:Y:S01]  /*15d10*/  SEL R9, RZ, 0x40, P0 ;  /* 0x00000040ff097807 */ /* 0x000fe20000000000 */
[----:B------:R-:W-:Y:S01]  /*15d20*/  IMAD.SHL.U32 R11, R6, 0x20, RZ ;  /* 0x00000020060b7824 */ /* 0x000fe200078e00ff */
[----:B------:R-:W-:Y:S01]  /*15d30*/  ISETP.GE.AND P0, PT, R20, R21, PT ;  /* 0x000000151400720c */ /* 0x000fe20003f06270 */
[----:B------:R-:W-:Y:S01]  /*15d40*/  ULDC.64 UR4, c[0x0][0xb80] ;  /* 0x0002e00000047ab9 */ /* 0x000fe20000000a00 */
[----:B------:R-:W-:Y:S01]  /*15d50*/  IMAD.IADD R5, R5, 0x1, R7 ;  /* 0x0000000105057824 */ /* 0x000fe200078e0207 */
[C---:B------:R-:W-:Y:S02]  /*15d60*/  LEA R12, P1, R4.reuse, UR4, 0x1 ;  /* 0x00000004040c7c11 */ /* 0x040fe4000f8208ff */
[----:B------:R-:W-:Y:S02]  /*15d70*/  LOP3.LUT R10, R11, 0x20, R10, 0xe2, !PT ;  /* 0x000000200b0a7812 */ /* 0x000fe400078ee20a */
[----:B------:R-:W-:-:S02]  /*15d80*/  LEA.HI.X R13, R4, UR5, R5, 0x1, P1 ;  /* 0x00000005040d7c11 */ /* 0x000fc400088f0c05 */
[----:B------:R-:W-:Y:S02]  /*15d90*/  LOP3.LUT R14, R10, R9, RZ, 0xfc, !PT ;  /* 0x000000090a0e7212 */ /* 0x000fe400078efcff */
[----:B------:R-:W-:Y:S01]  /*15da0*/  SEL R7, RZ, 0x80, P2 ;  /* 0x00000080ff077807 */ /* 0x000fe20001000000 */
[----:B------:R0:W1:Y:S03]  /*15db0*/  SHFL.IDX PT, R10, R12, RZ, 0x181f ;  /* 0x00181fff0c0a7589 */ /* 0x00006600000e0000 */
[----:B------:R-:W-:Y:S01]  /*15dc0*/  LOP3.LUT R15, R14, R7, RZ, 0xfc, !PT ;  /* 0x000000070e0f7212 */ /* 0x000fe200078efcff */
[----:B------:R0:W2:Y:S01]  /*15dd0*/  SHFL.IDX PT, R11, R13, RZ, 0x181f ;  /* 0x00181fff0d0b7589 */ /* 0x0000a200000e0000 */
[----:B------:R-:W-:Y:S05]  /*15de0*/  @P0 BRA `(.L_x_4583) ;  /* 0x00000000007c0947 */ /* 0x000fea0003800000 */
        /* <DEDUP_REMOVED lines=31> */
.L_x_4583:
[----:B------:R-:W-:Y:S05]  /*15fe0*/  BSYNC B1 ;  /* 0x0000000000017941 */ /* 0x000fea0003800000 */
.L_x_4582:
[----:B------:R-:W-:Y:S01]  /*15ff0*/  VIADD R0, R20, 0x20 ;  /* 0x0000002014007836 */ /* 0x000fe20000000000 */
[----:B--23--:R2:W3:Y:S04]  /*16000*/  SHFL.IDX PT, R11, R13, 0x1, 0x181f ;  /* 0x00381f000d0b7f89 */ /* 0x00c4e800000e0000 */
[----:B------:R-:W-:Y:S01]  /*16010*/  ISETP.GE.AND P0, PT, R0, R21, PT ;  /* 0x000000150000720c */ /* 0x000fe20003f06270 */
[----:B-1----:R2:W4:-:S12]  /*16020*/  SHFL.IDX PT, R10, R12, 0x1, 0x181f ;  /* 0x00381f000c0a7f89 */ /* 0x00251800000e0000 */
[----:B--2---:R-:W-:Y:S05]  /*16030*/  @P0 BRA `(.L_x_4576) ;  /* 0x00000000007c0947 */ /* 0x004fea0003800000 */
[-C--:B------:R-:W-:Y:S02]  /*16040*/  ISETP.GE.AND P6, PT, R192, R3.reuse, PT ;  /* 0x00000003c000720c */ /* 0x080fe40003fc6270 */
[-C--:B------:R-:W-:Y:S02]  /*16050*/  ISETP.GE.AND P5, PT, R40, R3.reuse, PT ;  /* 0x000000032800720c */ /* 0x080fe40003fa6270 */
[-C--:B------:R-:W-:Y:S02]  /*16060*/  ISETP.GE.AND P4, PT, R38, R3.reuse, PT ;  /* 0x000000032600720c */ /* 0x080fe40003f86270 */
[-C--:B------:R-:W-:Y:S02]  /*16070*/  ISETP.GE.AND P3, PT, R36, R3.reuse, PT ;  /* 0x000000032400720c */ /* 0x080fe40003f66270 */
[-C--:B------:R-:W-:Y:S02]  /*16080*/  ISETP.GE.AND P2, PT, R34, R3.reuse, PT ;  /* 0x000000032200720c */ /* 0x080fe40003f46270 */
[----:B------:R-:W-:-:S03]  /*16090*/  ISETP.GE.AND P1, PT, R31, R3, PT ;  /* 0x000000031f00720c */ /* 0x000fc60003f26270 */
[----:B---34-:R-:W-:Y:S02]  /*160a0*/  @!P6 IMAD.WIDE R6, R192, 0x2, R10 ;  /* 0x00000002c006e825 */ /* 0x018fe400078e020a */
        /* <DEDUP_REMOVED lines=24> */
.L_x_4576:
[----:B------:R-:W-:Y:S05]  /*16230*/  BSYNC B0 ;  /* 0x0000000000007941 */ /* 0x000fea0003800000 */
.L_x_4569:
[----:B------:R-:W-:Y:S02]  /*16240*/  ULDC UR4, c[0x0][0xd3c] ;  /* 0x00034f0000047ab9 */ /* 0x000fe40000000800 */
[----:B------:R-:W-:-:S13]  /*16250*/  ISETP.GE.AND P0, PT, R87, UR4, PT ;  /* 0x0000000457007c0c */ /* 0x000fda000bf06270 */
[----:B------:R-:W-:Y:S05]  /*16260*/  @!P0 BRA `(.L_x_4584) ;  /* 0xfffffeb400cc8947 */ /* 0x000fea000383ffff */
[----:B------:R-:W-:Y:S05]  /*16270*/  BRA `(.L_x_4454) ;  /* 0x0000008800107947 */ /* 0x000fea0003800000 */
.L_x_4452:
        /* <DEDUP_REMOVED lines=16> */
.L_x_4585:
        /* <DEDUP_REMOVED lines=43> */
.L_x_4589:
        /* <DEDUP_REMOVED lines=37> */
.L_x_4587:
        /* <DEDUP_REMOVED lines=18> */
.L_x_4590:
        /* <DEDUP_REMOVED lines=37> */
[----:B------:R-:W-:Y:S02]  /*16bf0*/  IMAD.MOV.U32 R3, RZ, RZ, R4 ;  /* 0x000000ffff037224 */ /* 0x000fe400078e0004 */
[----:B------:R-:W-:Y:S02]  /*16c00*/  IMAD.MOV.U32 R4, RZ, RZ, R10 ;  /* 0x000000ffff047224 */ /* 0x000fe400078e000a */
[----:B------:R-:W-:-:S04]  /*16c10*/  IMAD.HI.U32 R2, R2, R3, RZ ;  /* 0x0000000302027227 */ /* 0x000fc800078e00ff */
[----:B------:R-:W-:Y:S01]  /*16c20*/  IMAD R4, R2, R4, R3 ;  /* 0x0000000402047224 */ /* 0x000fe200078e0203 */
[----:B------:R-:W-:Y:S01]  /*16c30*/  LOP3.LUT R3, R8, R9, RZ, 0x3c, !PT ;  /* 0x0000000908037212 */ /* 0x000fe200078e3cff */
[----:B------:R-:W-:-:S03]  /*16c40*/  IMAD R6, R6, R8, RZ ;  /* 0x0000000806067224 */ /* 0x000fc600078e02ff */
[----:B------:R-:W-:Y:S01]  /*16c50*/  ISETP.GT.U32.AND P1, PT, R5, R4, PT ;  /* 0x000000040500720c */ /* 0x000fe20003f24070 */
[----:B------:R-:W-:Y:S01]  /*16c60*/  IMAD.IADD R25, R25, 0x1, -R6 ;  /* 0x0000000119197824 */ /* 0x000fe200078e0a06 */
        /* <DEDUP_REMOVED lines=13> */
.L_x_4588:
[----:B------:R-:W-:Y:S02]  /*16d40*/  IMAD.MOV.U32 R25, RZ, RZ, RZ ;  /* 0x000000ffff197224 */ /* 0x000fe400078e00ff */
[----:B------:R-:W-:Y:S02]  /*16d50*/  IMAD.U32 R24, RZ, RZ, UR6 ;  /* 0x00000006ff187e24 */ /* 0x000fe4000f8e00ff */
[----:B------:R-:W-:-:S07]  /*16d60*/  IMAD.MOV.U32 R26, RZ, RZ, RZ ;  /* 0x000000ffff1a7224 */ /* 0x000fce00078e00ff */
.L_x_4591:
[----:B------:R-:W-:-:S13]  /*16d70*/  ISETP.NE.AND P0, PT, R7, RZ, PT ;  /* 0x000000ff0700720c */ /* 0x000fda0003f05270 */
[----:B------:R-:W0:Y:S01]  /*16d80*/  @!P0 S2R R3, SR_CgaCtaId ;  /* 0x0000000000038919 */ /* 0x000e220000008800 */
[----:B------:R-:W-:-:S04]  /*16d90*/  @!P0 MOV R2, 0x400 ;  /* 0x0000040000028802 */ /* 0x000fc80000000f00 */
[----:B0-----:R-:W-:-:S05]  /*16da0*/  @!P0 LEA R2, R3, R2, 0x18 ;  /* 0x0000000203028211 */ /* 0x001fca00078ec0ff */
[----:B------:R1:W-:Y:S01]  /*16db0*/  @!P0 STS.128 [R2+0x388d0], R24 ;  /* 0x0388d01802008388 */ /* 0x0003e20000000c00 */
[----:B------:R-:W-:Y:S06]  /*16dc0*/  BAR.ARV 0x5, 0x180 ;  /* 0x0146000000007b1d */ /* 0x000fec0000002000 */
.L_x_4586:
        /* <DEDUP_REMOVED lines=8> */
[----:B------:R1:W-:Y:S01]  /*16e50*/  STL [R1+0x28], RZ ;  /* 0x000028ff01007387 */ /* 0x0003e20000100800 */
[----:B------:R-:W-:Y:S01]  /*16e60*/  LOP3.LUT R4, R0, 0x7f, RZ, 0xc0, !PT ;  /* 0x0000007f00047812 */ /* 0x000fe200078ec0ff */
[----:B------:R-:W-:Y:S01]  /*16e70*/  UMOV UR4, 0x400 ;  /* 0x0000040000047882 */ /* 0x000fe20000000000 */
[----:B------:R-:W-:Y:S01]  /*16e80*/  BSSY B8, `(.L_x_4592) ;  /* 0x000078c000087945 */ /* 0x000fe20003800000 */
[C---:B------:R-:W-:Y:S01]  /*16e90*/  LOP3.LUT R3, R2.reuse, 0x1f8, RZ, 0xc0, !PT ;  /* 0x000001f802037812 */ /* 0x040fe200078ec0ff */
[----:B------:R-:W-:Y:S01]  /*16ea0*/  IMAD.MOV.U32 R29, RZ, RZ, 0x1 ;  /* 0x00000001ff1d7424 */ /* 0x000fe200078e00ff */
[----:B------:R-:W-:Y:S01]  /*16eb0*/  LOP3.LUT R2, R2, 0x38, RZ, 0xc0, !PT ;  /* 0x0000003802027812 */ /* 0x000fe200078ec0ff */
[----:B------:R-:W-:Y:S01]  /*16ec0*/  IMAD.SHL.U32 R36, R4, 0x8, RZ ;  /* 0x0000000804247824 */ /* 0x000fe200078e00ff */
[----:B------:R-:W-:Y:S01]  /*16ed0*/  LOP3.LUT R3, R3, 0x38, R0, 0x78, !PT ;  /* 0x0000003803037812 */ /* 0x000fe200078e7800 */
[----:B------:R-:W-:Y:S01]  /*16ee0*/  IMAD.SHL.U32 R0, R0, 0x10, RZ ;  /* 0x0000001000007824 */ /* 0x000fe200078e00ff */
[----:B------:R-:W-:Y:S01]  /*16ef0*/  ULDC.64 UR40, c[0x0][0x198] ;  /* 0x0000660000287ab9 */ /* 0x000fe20000000a00 */
[----:B------:R-:W-:Y:S01]  /*16f00*/  IMAD.MOV.U32 R19, RZ, RZ, RZ ;  /* 0x000000ffff137224 */ /* 0x000fe200078e00ff */
[----:B------:R-:W-:Y:S01]  /*16f10*/  LOP3.LUT R36, R3, 0x200, R36, 0xf8, !PT ;  /* 0x0000020003247812 */ /* 0x000fe200078ef824 */
[----:B------:R-:W-:Y:S01]  /*16f20*/  IMAD.MOV.U32 R22, RZ, RZ, RZ ;  /* 0x000000ffff167224 */ /* 0x000fe200078e00ff */
[----:B------:R-:W-:Y:S01]  /*16f30*/  SHF.R.U32.HI R3, RZ, 0x3, R4 ;  /* 0x00000003ff037819 */ /* 0x000fe20000011604 */
[----:B------:R-:W-:Y:S01]  /*16f40*/  IMAD.MOV.U32 R28, RZ, RZ, 0x1 ;  /* 0x00000001ff1c7424 */ /* 0x000fe200078e00ff */
[C---:B------:R-:W-:Y:S01]  /*16f50*/  LOP3.LUT R4, R2.reuse, 0x80, RZ, 0xfc, !PT ;  /* 0x0000008002047812 */ /* 0x040fe200078efcff */
[----:B------:R-:W-:Y:S01]  /*16f60*/  ULOP3.LUT UR38, UR36, 0x2, URZ, 0xfc, !UPT ;  /* 0x0000000224267892 */ /* 0x000fe2000f8efc3f */
[----:B------:R-:W-:Y:S01]  /*16f70*/  LOP3.LUT R3, R3, 0x70, R0, 0xf8, !PT ;  /* 0x0000007003037812 */ /* 0x000fe200078ef800 */
[----:B------:R-:W-:Y:S01]  /*16f80*/  ULDC UR37, c[0x0][0xc] ;  /* 0x0000030000257ab9 */ /* 0x000fe20000000800 */
[C---:B------:R-:W-:Y:S01]  /*16f90*/  LOP3.LUT R0, R2.reuse, 0x40, RZ, 0xfc, !PT ;  /* 0x0000004002007812 */ /* 0x040fe200078efcff */
[----:B0-----:R-:W-:Y:S01]  /*16fa0*/  ULEA UR4, UR5, UR4, 0x18 ;  /* 0x0000000405047291 */ /* 0x001fe2000f8ec03f */
[----:B------:R-:W-:-:S02]  /*16fb0*/  LOP3.LUT R3, R2, 0xc0, RZ, 0xfc, !PT ;  /* 0x000000c002037812 */ /* 0x000fc400078efcff */
[C---:B------:R-:W-:Y:S02]  /*16fc0*/  LOP3.LUT R0, R2.reuse, 0x100, RZ, 0xfc, !PT ;  /* 0x0000010002007812 */ /* 0x040fe400078efcff */
[C---:B------:R-:W-:Y:S01]  /*16fd0*/  LOP3.LUT R4, R2.reuse, 0x140, RZ, 0xfc, !PT ;  /* 0x0000014002047812 */ /* 0x040fe200078efcff */
[----:B------:R-:W-:Y:S01]  /*16fe0*/  IMAD.U32 R18, RZ, RZ, UR4 ;  /* 0x00000004ff127e24 */ /* 0x000fe2000f8e00ff */
[C---:B------:R-:W-:Y:S02]  /*16ff0*/  LOP3.LUT R3, R2.reuse, 0x180, RZ, 0xfc, !PT ;  /* 0x0000018002037812 */ /* 0x040fe400078efcff */
[----:B------:R-:W-:Y:S01]  /*17000*/  LOP3.LUT R0, R2, 0x1c0, RZ, 0xfc, !PT ;  /* 0x000001c002007812 */ /* 0x000fe200078efcff */
[----:B-1----:R-:W-:-:S07]  /*17010*/  IMAD R23, R36, 0x2, R18 ;  /* 0x0000000224177824 */ /* 0x002fce00078e0212 */
.L_x_4707:
[----:B0-----:R-:W0:Y:S02]  /*17020*/  LDC.64 R2, c[0x0][0xd88] ;  /* 0x00036200ff027b82 */ /* 0x001e240000000a00 */
[----:B0-----:R-:W-:-:S05]  /*17030*/  IMAD.WIDE R2, R27, 0x4, R2 ;  /* 0x000000041b027825 */ /* 0x001fca00078e0202 */
[----:B--2---:R-:W2:Y:S01]  /*17040*/  LDG.E R37, desc[UR42][R2.64] ;  /* 0x0000002a02257981 */ /* 0x004ea2000c1e1900 */
[----:B------:R-:W-:Y:S05]  /*17050*/  YIELD ;  /* 0x0000000000007946 */ /* 0x000fea0003800000 */
[----:B------:R-:W-:Y:S01]  /*17060*/  ULDC.64 UR4, c[0x0][0xb20] ;  /* 0x0002c80000047ab9 */ /* 0x000fe20000000a00 */
[----:B------:R-:W-:Y:S01]  /*17070*/  IMAD.MOV.U32 R34, RZ, RZ, RZ ;  /* 0x000000ffff227224 */ /* 0x000fe200078e00ff */
[----:B------:R-:W-:Y:S01]  /*17080*/  ISETP.NE.U32.AND P0, PT, RZ, UR4, PT ;  /* 0x00000004ff007c0c */ /* 0x000fe2000bf05070 */
[----:B-1----:R-:W-:Y:S01]  /*17090*/  IMAD.MOV.U32 R6, RZ, RZ, RZ ;  /* 0x000000ffff067224 */ /* 0x002fe200078e00ff */
[----:B------:R-:W-:Y:S01]  /*170a0*/  ULDC.64 UR8, c[0x0][0xb10] ;  /* 0x0002c40000087ab9 */ /* 0x000fe20000000a00 */
[----:B------:R-:W-:Y:S01]  /*170b0*/  ULDC.64 UR6, c[0x0][0xb08] ;  /* 0x0002c20000067ab9 */ /* 0x000fe20000000a00 */
[----:B------:R-:W-:-:S02]  /*170c0*/  ISETP.NE.AND.EX P0, PT, RZ, UR5, PT, P0 ;  /* 0x00000005ff007c0c */ /* 0x000fc4000bf05300 */
[----:B--2---:R-:W-:-:S11]  /*170d0*/  SHF.R.S32.HI R0, RZ, 0x1f, R37 ;  /* 0x0000001fff007819 */ /* 0x004fd60000011425 */
        /* <DEDUP_REMOVED lines=23> */
[----:B--2---:R0:W-:Y:S02]  /*17250*/  STL [R1], R6 ;  /* 0x0000000601007387 */ /* 0x0041e40000100800 */
        /* <DEDUP_REMOVED lines=13> */
[----:B---3--:R-:W-:Y:S06]  /*17330*/  @P1 BRA `(.L_x_4593) ;  /* 0x0000000000141947 */ /* 0x008fec0003800000 */
[----:B------:R-:W-:Y:S05]  /*17340*/  @!P0 BRA `(.L_x_4593) ;  /* 0x0000000000108947 */ /* 0x000fea0003800000 */
[----:B------:R-:W2:Y:S04]  /*17350*/  LDG.E R7, desc[UR42][R2.64] ;  /* 0x0000002a02077981 */ /* 0x000ea8000c1e1900 */
[----:B------:R-:W2:Y:S02]  /*17360*/  LDG.E R2, desc[UR42][R2.64+0x4] ;  /* 0x0000042a02027981 */ /* 0x000ea4000c1e1900 */
[----:B--2---:R-:W-:-:S05]  /*17370*/  IMAD.IADD R2, R2, 0x1, -R7 ;  /* 0x0000000102027824 */ /* 0x004fca00078e0a07 */
[----:B------:R0:W-:Y:S02]  /*17380*/  STL [R1+0x14], R2 ;  /* 0x0000140201007387 */ /* 0x0001e40000100800 */
.L_x_4593:
[----:B------:R-:W-:Y:S01]  /*17390*/  ULDC.64 UR4, c[0x0][0xb18] ;  /* 0x0002c60000047ab9 */ /* 0x000fe20000000a00 */
[C---:B------:R-:W-:Y:S01]  /*173a0*/  LOP3.LUT R7, R26.reuse, 0xff000000, RZ, 0xc0, !PT ;  /* 0xff0000001a077812 */ /* 0x040fe200078ec0ff */
[----:B------:R-:W-:Y:S01]  /*173b0*/  IMAD.MOV.U32 R30, RZ, RZ, R37 ;  /* 0x000000ffff1e7224 */ /* 0x000fe200078e0025 */
[----:B------:R-:W-:Y:S02]  /*173c0*/  ISETP.NE.U32.AND P0, PT, RZ, UR4, PT ;  /* 0x00000004ff007c0c */ /* 0x000fe4000bf05070 */
[----:B------:R-:W-:Y:S02]  /*173d0*/  SHF.R.U32.HI R7, RZ, 0x8, R7 ;  /* 0x00000008ff077819 */ /* 0x000fe40000011607 */
[----:B------:R-:W-:Y:S02]  /*173e0*/  ISETP.NE.AND.EX P0, PT, RZ, UR5, PT, P0 ;  /* 0x00000005ff007c0c */ /* 0x000fe4000bf05300 */
[C---:B0-----:R-:W-:Y:S02]  /*173f0*/  LOP3.LUT R2, R26.reuse, 0xff0000, RZ, 0xc0, !PT ;  /* 0x00ff00001a027812 */ /* 0x041fe400078ec0ff */
[----:B------:R-:W-:-:S02]  /*17400*/  LOP3.LUT R17, R26, 0xffff, RZ, 0xc0, !PT ;  /* 0x0000ffff1a117812 */ /* 0x000fc400078ec0ff */
[----:B------:R-:W-:-:S07]  /*17410*/  LEA.HI R7, R2, R7, RZ, 0x10 ;  /* 0x0000000702077211 */ /* 0x000fce00078f80ff */
[----:B------:R-:W-:Y:S05]  /*17420*/  @!P0 BRA `(.L_x_4594) ;  /* 0x0000000000108947 */ /* 0x000fea0003800000 */
[----:B------:R-:W-:-:S04]  /*17430*/  IADD3 R2, P0, R31, UR4, RZ ;  /* 0x000000041f027c10 */ /* 0x000fc8000ff1e0ff */
[----:B------:R-:W-:-:S05]  /*17440*/  IADD3.X R3, R32, UR5, RZ, P0, !PT ;  /* 0x0000000520037c10 */ /* 0x000fca00087fe4ff */
[----:B------:R0:W5:Y:S01]  /*17450*/  LDG.E R8, desc[UR42][R2.64] ;  /* 0x0000002a02087981 */ /* 0x000162000c1e1900 */
[----:B------:R-:W-:Y:S05]  /*17460*/  BRA `(.L_x_4595) ;  /* 0x0000000000247947 */ /* 0x000fea0003800000 */
.L_x_4594:
        /* <DEDUP_REMOVED lines=9> */
.L_x_4595:
[----:B0-----:R-:W2:Y:S04]  /*17500*/  @P2 LDG.E R2, desc[UR42][R4.64] ;  /* 0x0000002a04022981 */ /* 0x001ea8000c1e1900 */
[----:B------:R0:W2:Y:S01]  /*17510*/  @P2 LDG.E R4, desc[UR42][R4.64+0x4] ;  /* 0x0000042a04042981 */ /* 0x0000a2000c1e1900 */
[----:B-----5:R-:W-:Y:S01]  /*17520*/  IMAD.IADD R8, R8, 0x1, -R34 ;  /* 0x0000000108087824 */ /* 0x020fe200078e0a22 */
[----:B------:R-:W-:Y:S01]  /*17530*/  BSSY B0, `(.L_x_4596) ;  /* 0x0000029000007945 */ /* 0x000fe20003800000 */
[----:B------:R-:W-:Y:S01]  /*17540*/  LOP3.LUT R33, R7, 0xff, RZ, 0xc0, !PT ;  /* 0x000000ff07217812 */ /* 0x000fe200078ec0ff */
[----:B------:R-:W-:Y:S01]  /*17550*/  IMAD.MOV.U32 R3, RZ, RZ, RZ ;  /* 0x000000ffff037224 */ /* 0x000fe200078e00ff */
[----:B0-----:R-:W-:Y:S01]  /*17560*/  SHF.R.U32.HI R5, RZ, 0x10, R7 ;  /* 0x00000010ff057819 */ /* 0x001fe20000011607 */
[----:B--2---:R-:W-:-:S04]  /*17570*/  @P2 IMAD.IADD R6, R4, 0x1, -R2 ;  /* 0x0000000104062824 */ /* 0x004fc800078e0a02 */
[----:B------:R-:W-:-:S04]  /*17580*/  IMAD.IADD R26, R8, 0x1, R6 ;  /* 0x00000001081a7824 */ /* 0x000fc800078e0206 */
[C---:B------:R-:W-:Y:S01]  /*17590*/  VIADD R4, R26.reuse, 0x3f ;  /* 0x0000003f1a047836 */ /* 0x040fe20000000000 */
[----:B------:R-:W-:-:S04]  /*175a0*/  ISETP.GE.AND P1, PT, R26, 0x1, PT ;  /* 0x000000011a00780c */ /* 0x000fc80003f26270 */
[----:B------:R-:W-:-:S04]  /*175b0*/  SHF.R.S32.HI R2, RZ, 0x1f, R4 ;  /* 0x0000001fff027819 */ /* 0x000fc80000011404 */
[----:B------:R-:W-:-:S04]  /*175c0*/  LEA.HI R4, R2, R4, RZ, 0x6 ;  /* 0x0000000402047211 */ /* 0x000fc800078f30ff */
        /* <DEDUP_REMOVED lines=31> */
.L_x_4597:
[----:B------:R-:W-:Y:S05]  /*177c0*/  BSYNC B0 ;  /* 0x0000000000007941 */ /* 0x000fea0003800000 */
.L_x_4596:
        /* <DEDUP_REMOVED lines=24> */
.L_x_4752:
[----:B-1----:R-:W-:Y:S02]  /*17950*/  ISETP.NE.AND P0, PT, R14, RZ, PT ;  /* 0x000000ff0e00720c */ /* 0x002fe40003f05270 */
[----:B------:R-:W-:-:S11]  /*17960*/  PLOP3.LUT P6, PT, PT, PT, PT, 0x8, 0x0 ;  /* 0x000000000000781c */ /* 0x000fd60003fce170 */
[----:B------:R-:W-:Y:S05]  /*17970*/  @P0 BRA `(.L_x_4601) ;  /* 0x00000000000c0947 */ /* 0x000fea0003800000 */
[----:B------:R-:W-:-:S03]  /*17980*/  UMOV UR4, 0xffffffff ;  /* 0xffffffff00047882 */ /* 0x000fc60000000000 */
[----:B------:R-:W-:Y:S05]  /*17990*/  BRA.DIV UR4, `(.L_x_4602) ;  /* 0x0000007e04147947 */ /* 0x000fea000b800000 */
[----:B------:R-:W-:-:S13]  /*179a0*/  ELECT P6, URZ, PT ;  /* 0x00000000003f782f */ /* 0x000fda00038c0000 */
.L_x_4601:
        /* <DEDUP_REMOVED lines=9> */
.L_x_4755:
[----:B------:R-:W-:Y:S05]  /*17a40*/  BSYNC B1 ;  /* 0x0000000000017941 */ /* 0x000fea0003800000 */
.L_x_4603:
        /* <DEDUP_REMOVED lines=10> */
.L_x_4756:
[----:B------:R-:W-:Y:S05]  /*17af0*/  BSYNC B2 ;  /* 0x0000000000027941 */ /* 0x000fea0003800000 */
.L_x_4607:
        /* <DEDUP_REMOVED lines=9> */
.L_x_4610:
[----:B------:R-:W-:Y:S05]  /*17b90*/  BSYNC B2 ;  /* 0x0000000000027941 */ /* 0x000fea0003800000 */
.L_x_4609:
[----:B------:R-:W-:Y:S01]  /*17ba0*/  IMAD.MOV.U32 R14, RZ, RZ, RZ ;  /* 0x000000ffff0e7224 */ /* 0x000fe200078e00ff */
[----:B------:R-:W-:Y:S01]  /*17bb0*/  UIADD3 UR4, UP0, UR40, 0x570, URZ ;  /* 0x0000057028047890 */ /* 0x000fe2000ff1e03f */
[----:B------:R-:W-:Y:S01]  /*17bc0*/  IMAD R9, R2, 0x40, R0 ;  /* 0x0000004002097824 */ /* 0x000fe200078e0200 */
[----:B------:R-:W-:Y:S01]  /*17bd0*/  PLOP3.LUT P0, PT, PT, PT, PT, 0x80, 0x0 ;  /* 0x000000000000781c */ /* 0x000fe20003f0f070 */
[----:B------:R-:W-:Y:S01]  /*17be0*/  IMAD R10, R19, 0x2000, R18 ;  /* 0x00002000130a7824 */ /* 0x000fe200078e0212 */
[----:B------:R-:W-:Y:S01]  /*17bf0*/  R2UR UR10, R14 ;  /* 0x000000000e0a72ca */ /* 0x000fe200000e0000 */
[----:B------:R-:W-:Y:S01]  /*17c00*/  VIADD R9, R9, 0xffffffc0 ;  /* 0xffffffc009097836 */ /* 0x000fe20000000000 */
[----:B------:R-:W-:Y:S01]  /*17c10*/  UIADD3.X UR5, URZ, UR41, URZ, UP0, !UPT ;  /* 0x000000293f057290 */ /* 0x000fe200087fe43f */
[----:B------:R-:W-:Y:S01]  /*17c20*/  VIADD R10, R10, 0x22400 ;  /* 0x000224000a0a7836 */ /* 0x000fe20000000000 */
[----:B------:R-:W-:Y:S01]  /*17c30*/  UMOV UR6, 0x0 ;  /* 0x0000000000067882 */ /* 0x000fe20000000000 */
[----:B------:R-:W-:Y:S01]  /*17c40*/  VIADD R11, R3, 0x38890 ;  /* 0x00038890030b7836 */ /* 0x000fe20000000000 */
[----:B------:R-:W-:-:S09]  /*17c50*/  UMOV UR7, 0x12f00000 ;  /* 0x12f0000000077882 */ /* 0x000fd20000000000 */
.L_x_4611:
        /* <DEDUP_REMOVED lines=13> */
.L_x_4757:
[----:B------:R-:W-:Y:S05]  /*17d30*/  BSYNC B2 ;  /* 0x0000000000027941 */ /* 0x000fea0003800000 */
.L_x_4612:
        /* <DEDUP_REMOVED lines=11> */
.L_x_4615:
[----:B------:R-:W-:Y:S05]  /*17df0*/  BSYNC B2 ;  /* 0x0000000000027941 */ /* 0x000fea0003800000 */
.L_x_4614:
        /* <DEDUP_REMOVED lines=9> */
.L_x_4616:
        /* <DEDUP_REMOVED lines=15> */
.L_x_4617:
        /* <DEDUP_REMOVED lines=15> */
.L_x_4618:
        /* <DEDUP_REMOVED lines=15> */
.L_x_4619:
        /* <DEDUP_REMOVED lines=15> */
.L_x_4620:
        /* <DEDUP_REMOVED lines=15> */
.L_x_4621:
        /* <DEDUP_REMOVED lines=15> */
.L_x_4622:
        /* <DEDUP_REMOVED lines=15> */
.L_x_4623:
        /* <DEDUP_REMOVED lines=10> */
.L_x_4606:
[----:B------:R-:W-:Y:S05]  /*185c0*/  BSYNC B1 ;  /* 0x0000000000017941 */ /* 0x000fea0003800000 */
.L_x_4605:
        /* <DEDUP_REMOVED lines=9> */
.L_x_4643:
        /* <DEDUP_REMOVED lines=11> */
.L_x_4758:
[----:B------:R-:W-:Y:S05]  /*18710*/  BSYNC B2 ;  /* 0x0000000000027941 */ /* 0x000fea0003800000 */
.L_x_4626:
        /* <DEDUP_REMOVED lines=9> */
.L_x_4629:
[----:B------:R-:W-:Y:S05]  /*187b0*/  BSYNC B2 ;  /* 0x0000000000027941 */ /* 0x000fea0003800000 */
.L_x_4628:
        /* <DEDUP_REMOVED lines=11> */
.L_x_4630:
        /* <DEDUP_REMOVED lines=13> */
.L_x_4759:
[----:B------:R-:W-:Y:S05]  /*18940*/  BSYNC B2 ;  /* 0x0000000000027941 */ /* 0x000fea0003800000 */
.L_x_4631:
        /* <DEDUP_REMOVED lines=11> */
.L_x_4634:
[----:B------:R-:W-:Y:S05]  /*18a00*/  BSYNC B2 ;  /* 0x0000000000027941 */ /* 0x000fea0003800000 */
.L_x_4633:
        /* <DEDUP_REMOVED lines=9> */
.L_x_4635:
        /* <DEDUP_REMOVED lines=15> */
.L_x_4636:
        /* <DEDUP_REMOVED lines=15> */
.L_x_4637:
        /* <DEDUP_REMOVED lines=15> */
.L_x_4638:
        /* <DEDUP_REMOVED lines=15> */
.L_x_4639:
        /* <DEDUP_REMOVED lines=15> */
.L_x_4640:
        /* <DEDUP_REMOVED lines=15> */
.L_x_4641:
        /* <DEDUP_REMOVED lines=15> */
.L_x_4642:
        /* <DEDUP_REMOVED lines=10> */
.L_x_4625:
[----:B------:R-:W-:Y:S05]  /*191d0*/  BSYNC B1 ;  /* 0x0000000000017941 */ /* 0x000fea0003800000 */
.L_x_4624:
        /* <DEDUP_REMOVED lines=8> */
.L_x_4599:
[----:B------:R-:W-:Y:S05]  /*19260*/  BSYNC B0 ;  /* 0x0000000000007941 */ /* 0x000fea0003800000 */
.L_x_4598:
        /* <DEDUP_REMOVED lines=12> */
[----:B-1----:R-:W-:-:S06]  /*19330*/  VIADD R2, R2, 0xffffffe ;  /* 0x0ffffffe02027836 */ /* 0x002fcc0000000000 */
        /* <DEDUP_REMOVED lines=20> */
.L_x_4645:
[----:B------:R-:W-:Y:S05]  /*19480*/  BSYNC B0 ;  /* 0x0000000000007941 */ /* 0x000fea0003800000 */
.L_x_4644:
        /* <DEDUP_REMOVED lines=23> */
.L_x_4647:
        /* <DEDUP_REMOVED lines=20> */
.L_x_4650:
[----:B------:R-:W-:Y:S05]  /*19740*/  BSYNC B6 ;  /* 0x0000000000067941 */ /* 0x000fea0003800000 */
.L_x_4649:
        /* <DEDUP_REMOVED lines=20> */
.L_x_4653:
        /* <DEDUP_REMOVED lines=15> */
.L_x_4652:
[----:B------:R-:W-:Y:S05]  /*19980*/  BSYNC B6 ;  /* 0x0000000000067941 */ /* 0x000fea0003800000 */
.L_x_4651:
[----:B------:R-:W2:Y:S01]  /*19990*/  LDL R21, [R1+0x30] ;  /* 0x0000300001157983 */ /* 0x000ea20000100800 */
[----:B------:R-:W-:Y:S01]  /*199a0*/  ULDC.64 UR4, c[0x0][0xaf0] ;  /* 0x0002bc0000047ab9 */ /* 0x000fe20000000a00 */
[----:B------:R-:W1:Y:S01]  /*199b0*/  LDC R9, c[0x0][0x430] ;  /* 0x00010c00ff097b82 */ /* 0x000e620000000800 */
[----:B------:R-:W-:Y:S01]  /*199c0*/  ISETP.NE.U32.AND P0, PT, RZ, UR4, PT ;  /* 0x00000004ff007c0c */ /* 0x000fe2000bf05070 */
[----:B------:R-:W3:Y:S03]  /*199d0*/  S2R R20, SR_TID.X ;  /* 0x0000000000147919 */ /* 0x000ee60000002100 */
[----:B------:R-:W-:-:S13]  /*199e0*/  ISETP.NE.AND.EX P0, PT, RZ, UR5, PT, P0 ;  /* 0x00000005ff007c0c */ /* 0x000fda000bf05300 */
[----:B------:R-:W-:Y:S01]  /*199f0*/  @P0 IADD3 R2, P1, R31, UR4, RZ ;  /* 0x000000041f020c10 */ /* 0x000fe2000ff3e0ff */
[----:B------:R-:W-:-:S03]  /*19a00*/  ULDC UR4, c[0x0][0x320] ;  /* 0x0000c80000047ab9 */ /* 0x000fc60000000800 */
[----:B0-----:R-:W-:-:S05]  /*19a10*/  @P0 IADD3.X R3, R32, UR5, RZ, P1, !PT ;  /* 0x0000000520030c10 */ /* 0x001fca0008ffe4ff */
[----:B------:R0:W4:Y:S01]  /*19a20*/  @P0 LDG.E R30, desc[UR42][R2.64] ;  /* 0x0000002a021e0981 */ /* 0x000122000c1e1900 */
[----:B---3--:R-:W-:-:S04]  /*19a30*/  LOP3.LUT R20, R20, 0x7f, RZ, 0xc0, !PT ;  /* 0x0000007f14147812 */ /* 0x008fc800078ec0ff */
[----:B------:R-:W-:Y:S02]  /*19a40*/  SHF.R.U32.HI R35, RZ, 0x3, R20 ;  /* 0x00000003ff237819 */ /* 0x000fe40000011614 */
[----:B------:R-:W3:Y:S02]  /*19a50*/  S2R R20, SR_TID.X ;  /* 0x0000000000147919 */ /* 0x000ee40000002100 */
[----:B---3--:R-:W-:-:S05]  /*19a60*/  IMAD.SHL.U32 R20, R20, 0x10, RZ ;  /* 0x0000001014147824 */ /* 0x008fca00078e00ff */
[----:B------:R-:W-:Y:S02]  /*19a70*/  LOP3.LUT R20, R35, 0x70, R20, 0xf8, !PT ;  /* 0x0000007023147812 */ /* 0x000fe400078ef814 */
[----:B------:R-:W3:Y:S01]  /*19a80*/  S2R R35, SR_TID.X ;  /* 0x0000000000237919 */ /* 0x000ee20000002100 */
[----:B-1----:R-:W-:Y:S01]  /*19a90*/  ISETP.NE.AND P1, PT, R9, 0x1, PT ;  /* 0x000000010900780c */ /* 0x002fe20003f25270 */
[----:B------:R-:W1:-:S12]  /*19aa0*/  S2R R4, SR_TID.X ;  /* 0x0000000000047919 */ /* 0x000e580000002100 */
[----:B0-----:R-:W0:Y:S08]  /*19ab0*/  @P1 LDC R3, c[0x0][0x434] ;  /* 0x00010d00ff031b82 */ /* 0x001e300000000800 */
[----:B------:R-:W5:Y:S01]  /*19ac0*/  @P1 LDC R2, c[0x0][0x438] ;  /* 0x00010e00ff021b82 */ /* 0x000f620000000800 */
[----:B---3--:R-:W-:-:S05]  /*19ad0*/  IMAD.SHL.U32 R35, R35, 0x8, RZ ;  /* 0x0000000823237824 */ /* 0x008fca00078e00ff */
[----:B------:R-:W-:-:S04]  /*19ae0*/  LOP3.LUT R35, R35, 0x38, RZ, 0xc0, !PT ;  /* 0x0000003823237812 */ /* 0x000fc800078ec0ff */
[----:B------:R-:W-:-:S04]  /*19af0*/  LOP3.LUT R35, R35, 0x40, RZ, 0xfc, !PT ;  /* 0x0000004023237812 */ /* 0x000fc800078efcff */
[----:B------:R-:W-:Y:S02]  /*19b00*/  ISETP.GE.AND P2, PT, R35, UR4, PT ;  /* 0x0000000423007c0c */ /* 0x000fe4000bf46270 */
[----:B------:R-:W3:Y:S01]  /*19b10*/  S2R R35, SR_TID.X ;  /* 0x0000000000237919 */ /* 0x000ee20000002100 */
[----:B-1----:R-:W-:Y:S01]  /*19b20*/  IMAD.SHL.U32 R4, R4, 0x8, RZ ;  /* 0x0000000804047824 */ /* 0x002fe200078e00ff */
[----:B------:R-:W-:-:S04]  /*19b30*/  LOP3.LUT R16, R16, 0xffffffbf, RZ, 0xc0, !PT ;  /* 0xffffffbf10107812 */ /* 0x000fc800078ec0ff */
[----:B------:R-:W-:Y:S02]  /*19b40*/  LOP3.LUT R4, R4, 0x38, RZ, 0xc0, !PT ;  /* 0x0000003804047812 */ /* 0x000fe400078ec0ff */
[----:B------:R-:W-:Y:S02]  /*19b50*/  SEL R8, RZ, 0xffffffff, P2 ;  /* 0xffffffffff087807 */ /* 0x000fe40001000000 */
[----:B------:R-:W-:Y:S02]  /*19b60*/  LOP3.LUT R4, R4, 0x80, RZ, 0xfc, !PT ;  /* 0x0000008004047812 */ /* 0x000fe400078efcff */
[----:B------:R-:W-:Y:S01]  /*19b70*/  @P2 LOP3.LUT R16, R16, 0x40, RZ, 0xfc, !PT ;  /* 0x0000004010102812 */ /* 0x000fe200078efcff */
[----:B------:R-:W-:Y:S01]  /*19b80*/  IMAD.SHL.U32 R8, R8, 0x2, RZ ;  /* 0x0000000208087824 */ /* 0x000fe200078e00ff */
[----:B------:R-:W-:Y:S01]  /*19b90*/  ISETP.GE.AND P2, PT, R4, UR4, PT ;  /* 0x0000000404007c0c */ /* 0x000fe2000bf46270 */
[----:B---3--:R-:W-:-:S05]  /*19ba0*/  IMAD.SHL.U32 R35, R35, 0x8, RZ ;  /* 0x0000000823237824 */ /* 0x008fca00078e00ff */
[----:B------:R-:W-:-:S04]  /*19bb0*/  LOP3.LUT R35, R35, 0x38, RZ, 0xc0, !PT ;  /* 0x0000003823237812 */ /* 0x000fc800078ec0ff */
[----:B------:R-:W-:Y:S02]  /*19bc0*/  LOP3.LUT R35, R35, 0xc0, RZ, 0xfc, !PT ;  /* 0x000000c023237812 */ /* 0x000fe400078efcff */
[----:B------:R-:W-:Y:S02]  /*19bd0*/  LOP3.LUT R16, R16, 0xffffff7f, RZ, 0xc0, !PT ;  /* 0xffffff7f10107812 */ /* 0x000fe400078ec0ff */
[----:B--2---:R-:W-:Y:S02]  /*19be0*/  LEA R31, R21, 0xffffffc0, 0x6 ;  /* 0xffffffc0151f7811 */ /* 0x004fe400078e30ff */
[----:B------:R-:W1:Y:S03]  /*19bf0*/  S2R R21, SR_TID.X ;  /* 0x0000000000157919 */ /* 0x000e660000002100 */
[----:B------:R-:W-:-:S05]  /*19c00*/  IMAD.IADD R0, R20, 0x1, R31 ;  /* 0x0000000114007824 */ /* 0x000fca00078e021f */
[C---:B------:R-:W-:Y:S01]  /*19c10*/  ISETP.GE.AND P0, PT, R0.reuse, R26, PT ;  /* 0x0000001a0000720c */ /* 0x040fe20003f06270 */
[----:B------:R-:W-:-:S03]  /*19c20*/  IMAD.IADD R0, R0, 0x1, R34 ;  /* 0x0000000100007824 */ /* 0x000fc600078e0222 */
[----:B------:R-:W-:Y:S01]  /*19c30*/  ISETP.GT.U32.OR P0, PT, R20, 0x3f, P0 ;  /* 0x0000003f1400780c */ /* 0x000fe20000704470 */
[----:B0-----:R-:W-:-:S04]  /*19c40*/  @P1 IMAD.HI.U32 R3, R0, R3, RZ ;  /* 0x0000000300031227 */ /* 0x001fc800078e00ff */
[----:B------:R-:W-:Y:S01]  /*19c50*/  IMAD.MOV.U32 R6, RZ, RZ, R0 ;  /* 0x000000ffff067224 */ /* 0x000fe200078e0000 */
[----:B-----5:R-:W-:-:S07]  /*19c60*/  @P1 SHF.R.U32.HI R6, RZ, R2, R3 ;  /* 0x00000002ff061219 */ /* 0x020fce0000011603 */
[----:B------:R-:W0:Y:S01]  /*19c70*/  @!P0 LDC.64 R2, c[0x0][0x428] ;  /* 0x00010a00ff028b82 */ /* 0x000e220000000a00 */
[----:B-1----:R-:W-:-:S05]  /*19c80*/  IMAD.SHL.U32 R21, R21, 0x8, RZ ;  /* 0x0000000815157824 */ /* 0x002fca00078e00ff */
[----:B------:R-:W-:-:S04]  /*19c90*/  LOP3.LUT R21, R21, 0x38, RZ, 0xc0, !PT ;  /* 0x0000003815157812 */ /* 0x000fc800078ec0ff */
[----:B------:R-:W-:Y:S02]  /*19ca0*/  ISETP.GE.AND P3, PT, R21, UR4, PT ;  /* 0x0000000415007c0c */ /* 0x000fe4000bf66270 */
[----:B------:R-:W-:Y:S02]  /*19cb0*/  ISETP.GE.AND P1, PT, R35, UR4, PT ;  /* 0x0000000423007c0c */ /* 0x000fe4000bf26270 */
[----:B------:R-:W-:Y:S02]  /*19cc0*/  SEL R4, RZ, 0x1, P3 ;  /* 0x00000001ff047807 */ /* 0x000fe40001800000 */
[----:B------:R-:W-:Y:S02]  /*19cd0*/  SEL R5, RZ, 0x8, P1 ;  /* 0x00000008ff057807 */ /* 0x000fe40000800000 */
[----:B------:R-:W-:Y:S02]  /*19ce0*/  LOP3.LUT R8, R8, 0x2, R4, 0xe2, !PT ;  /* 0x0000000208087812 */ /* 0x000fe400078ee204 */
[----:B------:R-:W-:-:S02]  /*19cf0*/  SEL R4, RZ, 0x4, P2 ;  /* 0x00000004ff047807 */ /* 0x000fc40001000000 */
[----:B----4-:R-:W-:Y:S02]  /*19d00*/  SHF.R.S32.HI R35, RZ, 0x1f, R30 ;  /* 0x0000001fff237819 */ /* 0x010fe4000001141e */
[----:B------:R-:W-:Y:S01]  /*19d10*/  LOP3.LUT R8, R5, R8, R4, 0xfe, !PT ;  /* 0x0000000805087212 */ /* 0x000fe200078efe04 */
[--C-:B------:R-:W-:Y:S01]  /*19d20*/  @!P0 IMAD.MOV.U32 R4, RZ, RZ, R6.reuse ;  /* 0x000000ffff048224 */ /* 0x100fe200078e0006 */
[----:B------:R-:W-:Y:S01]  /*19d30*/  @!P0 SHF.R.S32.HI R5, RZ, 0x1f, R6 ;  /* 0x0000001fff058819 */ /* 0x000fe20000011406 */
[----:B0-----:R-:W-:-:S04]  /*19d40*/  @!P0 IMAD R7, R35, R2, RZ ;  /* 0x0000000223078224 */ /* 0x001fc800078e02ff */
[C---:B------:R-:W-:Y:S02]  /*19d50*/  @!P0 IMAD R7, R30.reuse, R3, R7 ;  /* 0x000000031e078224 */ /* 0x040fe400078e0207 */
[----:B------:R-:W-:Y:S02]  /*19d60*/  @!P0 IMAD.WIDE.U32 R4, R30, R2, R4 ;  /* 0x000000021e048225 */ /* 0x000fe400078e0004 */
[----:B------:R-:W0:Y:S01]  /*19d70*/  @!P0 LDC.64 R2, c[0x0][0x418] ;  /* 0x00010600ff028b82 */ /* 0x000e220000000a00 */
[----:B------:R-:W-:-:S04]  /*19d80*/  @P3 LOP3.LUT R16, R16, 0x80, RZ, 0xfc, !PT ;  /* 0x0000008010103812 */ /* 0x000fc800078efcff */
[----:B------:R-:W-:-:S04]  /*19d90*/  LOP3.LUT R16, R16, 0xffffffdf, RZ, 0xc0, !PT ;  /* 0xffffffdf10107812 */ /* 0x000fc800078ec0ff */
[----:B------:R-:W-:-:S04]  /*19da0*/  @P2 LOP3.LUT R16, R16, 0x20, RZ, 0xfc, !PT ;  /* 0x0000002010102812 */ /* 0x000fc800078efcff */
[----:B------:R-:W-:Y:S01]  /*19db0*/  LOP3.LUT R16, R16, 0xffffffef, RZ, 0xc0, !PT ;  /* 0xffffffef10107812 */ /* 0x000fe200078ec0ff */
[----:B------:R-:W-:-:S03]  /*19dc0*/  @!P0 IMAD.IADD R7, R5, 0x1, R7 ;  /* 0x0000000105078824 */ /* 0x000fc600078e0207 */
[----:B------:R-:W-:Y:S02]  /*19dd0*/  @P1 LOP3.LUT R16, R16, 0x10, RZ, 0xfc, !PT ;  /* 0x0000001010101812 */ /* 0x000fe400078efcff */
[----:B0-----:R-:W-:-:S04]  /*19de0*/  @!P0 LEA R2, P1, R4, R2, 0x2 ;  /* 0x0000000204028211 */ /* 0x001fc800078210ff */
[----:B------:R-:W-:Y:S01]  /*19df0*/  @!P0 LEA.HI.X R3, R4, R3, R7, 0x2, P1 ;  /* 0x0000000304038211 */ /* 0x000fe200008f1407 */
[----:B------:R-:W-:-:S06]  /*19e00*/  IMAD.MOV.U32 R4, RZ, RZ, RZ ;  /* 0x000000ffff047224 */ /* 0x000fcc00078e00ff */
[----:B------:R0:W2:Y:S01]  /*19e10*/  @!P0 LDG.E R4, desc[UR42][R2.64] ;  /* 0x0000002a02048981 */ /* 0x0000a2000c1e1900 */
[----:B------:R-:W1:Y:S01]  /*19e20*/  S2R R11, SR_TID.X ;  /* 0x00000000000b7919 */ /* 0x000e620000002100 */
[----:B------:R-:W3:Y:S01]  /*19e30*/  S2R R10, SR_TID.X ;  /* 0x00000000000a7919 */ /* 0x000ee20000002100 */
[----:B-1----:R-:W-:Y:S02]  /*19e40*/  IMAD.SHL.U32 R11, R11, 0x8, RZ ;  /* 0x000000080b0b7824 */ /* 0x002fe400078e00ff */
[----:B---3--:R-:W-:-:S03]  /*19e50*/  IMAD.SHL.U32 R10, R10, 0x8, RZ ;  /* 0x000000080a0a7824 */ /* 0x008fc600078e00ff */
[----:B------:R-:W-:-:S04]  /*19e60*/  LOP3.LUT R11, R11, 0x38, RZ, 0xc0, !PT ;  /* 0x000000380b0b7812 */ /* 0x000fc800078ec0ff */
[----:B------:R-:W-:Y:S02]  /*19e70*/  LOP3.LUT R11, R11, 0x180, RZ, 0xfc, !PT ;  /* 0x000001800b0b7812 */ /* 0x000fe400078efcff */
[----:B------:R-:W-:Y:S02]  /*19e80*/  LOP3.LUT R10, R10, 0x38, RZ, 0xc0, !PT ;  /* 0x000000380a0a7812 */ /* 0x000fe400078ec0ff */
[----:B------:R-:W-:Y:S02]  /*19e90*/  ISETP.GE.AND P0, PT, R11, UR4, PT ;  /* 0x000000040b007c0c */ /* 0x000fe4000bf06270 */
[C---:B------:R-:W-:Y:S02]  /*19ea0*/  LOP3.LUT R12, R10.reuse, 0x1c0, RZ, 0xfc, !PT ;  /* 0x000001c00a0c7812 */ /* 0x040fe400078efcff */
[C---:B------:R-:W-:Y:S02]  /*19eb0*/  LOP3.LUT R11, R10.reuse, 0x100, RZ, 0xfc, !PT ;  /* 0x000001000a0b7812 */ /* 0x040fe400078efcff */
[----:B------:R-:W-:-:S02]  /*19ec0*/  LOP3.LUT R10, R10, 0x140, RZ, 0xfc, !PT ;  /* 0x000001400a0a7812 */ /* 0x000fc400078efcff */
[----:B------:R-:W-:Y:S02]  /*19ed0*/  ISETP.GE.AND P3, PT, R11, UR4, PT ;  /* 0x000000040b007c0c */ /* 0x000fe4000bf66270 */
[----:B------:R-:W-:Y:S02]  /*19ee0*/  ISETP.GE.AND P2, PT, R10, UR4, PT ;  /* 0x000000040a007c0c */ /* 0x000fe4000bf46270 */
[----:B0-----:R-:W-:Y:S02]  /*19ef0*/  SEL R3, RZ, 0x10, P3 ;  /* 0x00000010ff037807 */ /* 0x001fe40001800000 */
[----:B------:R-:W-:Y:S02]  /*19f00*/  SEL R2, RZ, 0x40, P0 ;  /* 0x00000040ff027807 */ /* 0x000fe40000000000 */
[----:B------:R-:W-:Y:S02]  /*19f10*/  LOP3.LUT R16, R16, 0xfffffff7, RZ, 0xc0, !PT ;  /* 0xfffffff710107812 */ /* 0x000fe400078ec0ff */
[----:B------:R-:W-:Y:S01]  /*19f20*/  ISETP.GE.AND P0, PT, R12, UR4, PT ;  /* 0x000000040c007c0c */ /* 0x000fe2000bf06270 */
[----:B------:R-:W-:-:S02]  /*19f30*/  ULDC UR4, c[0x0][0x2f4] ;  /* 0x0000bd0000047ab9 */ /* 0x000fc40000000800 */
[----:B------:R-:W-:Y:S02]  /*19f40*/  @P3 LOP3.LUT R16, R16, 0x8, RZ, 0xfc, !PT ;  /* 0x0000000810103812 */ /* 0x000fe400078efcff */
[----:B------:R-:W-:Y:S02]  /*19f50*/  SEL R32, RZ, 0x80, P0 ;  /* 0x00000080ff207807 */ /* 0x000fe40000000000 */
[----:B------:R-:W-:Y:S02]  /*19f60*/  ISETP.GE.AND P0, PT, R21, UR4, PT ;  /* 0x0000000415007c0c */ /* 0x000fe4000bf06270 */
[----:B------:R-:W-:Y:S01]  /*19f70*/  LOP3.LUT R16, R16, 0xfffffffb, RZ, 0xc0, !PT ;  /* 0xfffffffb10107812 */ /* 0x000fe200078ec0ff */
[----:B------:R-:W-:-:S03]  /*19f80*/  UMOV UR5, 0xffffffff ;  /* 0xffffffff00057882 */ /* 0x000fc60000000000 */
[----:B------:R-:W-:-:S04]  /*19f90*/  @P2 LOP3.LUT R16, R16, 0x4, RZ, 0xfc, !PT ;  /* 0x0000000410102812 */ /* 0x000fc800078efcff */
[----:B------:R-:W-:-:S04]  /*19fa0*/  LOP3.LUT R16, R16, 0xfffffffd, RZ, 0xc0, !PT ;  /* 0xfffffffd10107812 */ /* 0x000fc800078ec0ff */
[----:B------:R-:W-:Y:S01]  /*19fb0*/  @P0 LOP3.LUT R16, R16, 0x2, RZ, 0xfc, !PT ;  /* 0x0000000210100812 */ /* 0x000fe200078efcff */
[----:B--2---:R0:W-:Y:S02]  /*19fc0*/  STL [R1+0x4], R4 ;  /* 0x0000040401007387 */ /* 0x0041e40000100800 */
[----:B0-----:R-:W-:-:S04]  /*19fd0*/  SEL R4, RZ, 0x20, P2 ;  /* 0x00000020ff047807 */ /* 0x001fc80001000000 */
[----:B------:R-:W-:-:S04]  /*19fe0*/  LOP3.LUT R3, R4, R8, R3, 0xfe, !PT ;  /* 0x0000000804037212 */ /* 0x000fc800078efe03 */
[----:B------:R-:W-:Y:S01]  /*19ff0*/  LOP3.LUT R5, R3, R2, RZ, 0xfc, !PT ;  /* 0x0000000203057212 */ /* 0x000fe200078efcff */
[----:B------:R-:W-:-:S04]  /*1a000*/  IMAD.MOV R2, RZ, RZ, -R6 ;  /* 0x000000ffff027224 */ /* 0x000fc800078e0a06 */
[----:B------:R-:W-:Y:S01]  /*1a010*/  IMAD R0, R9, R2, R0 ;  /* 0x0000000209007224 */ /* 0x000fe200078e0200 */
[----:B------:R0:W-:Y:S04]  /*1a020*/  STL [R1+0x44], R5 ;  /* 0x0000440501007387 */ /* 0x0001e80000100800 */
[----:B------:R0:W-:Y:S01]  /*1a030*/  STL [R1+0x8], R0 ;  /* 0x0000080001007387 */ /* 0x0001e20000100800 */
[----:B------:R-:W-:Y:S01]  /*1a040*/  IMAD.U32 R3, RZ, RZ, UR38 ;  /* 0x00000026ff037e24 */ /* 0x000fe2000f8e00ff */
[----:B------:R-:W-:Y:S06]  /*1a050*/  BRA.DIV UR5, `(.L_x_4654) ;  /* 0x0000005605e87947 */ /* 0x000fec000b800000 */
.L_x_4762:
[----:B------:R-:W-:Y:S02]  /*1a060*/  ISETP.NE.AND P0, PT, R3, 0x3, PT ;  /* 0x000000030300780c */ /* 0x000fe40003f05270 */
[----:B------:R-:W-:Y:S02]  /*1a070*/  ISETP.GT.U32.AND P1, PT, R20, 0x3f, PT ;  /* 0x0000003f1400780c */ /* 0x000fe40003f24070 */
[----:B------:R-:W-:Y:S02]  /*1a080*/  LOP3.LUT R16, R16, 0xffff7fff, RZ, 0xc0, !PT ;  /* 0xffff7fff10107812 */ /* 0x000fe400078ec0ff */
[----:B------:R-:W-:-:S07]  /*1a090*/  LOP3.LUT R32, R5, R32, RZ, 0xfc, !PT ;  /* 0x0000002005207212 */ /* 0x000fce00078efcff */
[----:B------:R-:W-:-:S04]  /*1a0a0*/  @P0 LOP3.LUT R16, R16, 0x8000, RZ, 0xfc, !PT ;  /* 0x0000800010100812 */ /* 0x000fc800078efcff */
[----:B------:R-:W-:-:S04]  /*1a0b0*/  LOP3.LUT R16, R16, 0xfffffffe, RZ, 0xc0, !PT ;  /* 0xfffffffe10107812 */ /* 0x000fc800078ec0ff */
[----:B------:R-:W-:Y:S01]  /*1a0c0*/  @P1 LOP3.LUT R16, R16, 0x1, RZ, 0xfc, !PT ;  /* 0x0000000110101812 */ /* 0x000fe200078efcff */
[----:B------:R-:W-:Y:S06]  /*1a0d0*/  @!P0 BRA `(.L_x_4655) ;  /* 0x0000000000048947 */ /* 0x000fec0003800000 */
[----:B------:R-:W-:Y:S01]  /*1a0e0*/  BPT.TRAP 0x1 ;  /* 0x000000040000795c */ /* 0x000fe20000300000 */
.L_x_4655:
[----:B0-----:R-:W0:Y:S01]  /*1a0f0*/  S2R R0, SR_TID.X ;  /* 0x0000000000007919 */ /* 0x001e220000002100 */
[----:B------:R-:W-:Y:S01]  /*1a100*/  BSSY B0, `(.L_x_4656) ;  /* 0x0000008000007945 */ /* 0x000fe20003800000 */
[----:B0-----:R-:W-:-:S04]  /*1a110*/  LOP3.LUT R0, R0, 0x7f, RZ, 0xc0, !PT ;  /* 0x0000007f00007812 */ /* 0x001fc800078ec0ff */
[----:B------:R-:W-:-:S04]  /*1a120*/  SHF.R.U32.HI R0, RZ, 0x3, R0 ;  /* 0x00000003ff007819 */ /* 0x000fc80000011600 */
[----:B------:R-:W-:Y:S01]  /*1a130*/  IADD3 R31, -R0, R26, -R31 ;  /* 0x0000001a001f7210 */ /* 0x000fe20007ffe91f */
[----:B------:R-:W-:Y:S01]  /*1a140*/  IMAD R26, R22, 0x8, R18 ;  /* 0x00000008161a7824 */ /* 0x000fe200078e0212 */
[----:B------:R-:W-:-:S04]  /*1a150*/  SHF.L.U32 R0, R28, 0x1f, RZ ;  /* 0x0000001f1c007819 */ /* 0x000fc800000006ff */
[----:B------:R-:W0:Y:S02]  /*1a160*/  SYNCS.PHASECHK.TRANS64.TRYWAIT P0, [R26+URZ+0x38840], R0 ;  /* 0x038840001a0075a7 */ /* 0x000e24000800017f */
[----:B0-----:R-:W-:Y:S05]  /*1a170*/  @!P0 BRA `(.L_x_4657) ;  /* 0x0000005400d48947 */ /* 0x001fea0003800000 */
.L_x_4763:
[----:B------:R-:W-:Y:S05]  /*1a180*/  BSYNC B0 ;  /* 0x0000000000007941 */ /* 0x000fea0003800000 */
.L_x_4656:
[----:B------:R-:W0:Y:S01]  /*1a190*/  LDL R2, [R1+0x8] ;  /* 0x0000080001027983 */ /* 0x000e220000100800 */
[----:B------:R-:W-:Y:S01]  /*1a1a0*/  ULDC.64 UR4, c[0x0][0x300] ;  /* 0x0000c00000047ab9 */ /* 0x000fe20000000a00 */
[----:B------:R-:W-:Y:S02]  /*1a1b0*/  ULDC.64 UR6, c[0x0][0x2e8] ;  /* 0x0000ba0000067ab9 */ /* 0x000fe40000000a00 */
[----:B------:R-:W2:Y:S01]  /*1a1c0*/  LDL R4, [R1+0x4] ;  /* 0x0000040001047983 */ /* 0x000ea20000100800 */
[----:B------:R-:W-:Y:S01]  /*1a1d0*/  LOP3.LUT P2, RZ, R16, 0x2, RZ, 0xc0, !PT ;  /* 0x0000000210ff7812 */ /* 0x000fe2000784c0ff */
[----:B------:R-:W1:Y:S02]  /*1a1e0*/  S2R R7, SR_TID.X ;  /* 0x0000000000077919 */ /* 0x000e640000002100 */
[----:B-1----:R-:W-:-:S05]  /*1a1f0*/  IMAD.SHL.U32 R7, R7, 0x8, RZ ;  /* 0x0000000807077824 */ /* 0x002fca00078e00ff */
[----:B------:R-:W-:Y:S02]  /*1a200*/  LOP3.LUT R7, R7, 0x38, RZ, 0xc0, !PT ;  /* 0x0000003807077812 */ /* 0x000fe400078ec0ff */
[----:B0-----:R-:W-:Y:S02]  /*1a210*/  SHF.R.S32.HI R0, RZ, 0x1f, R2 ;  /* 0x0000001fff007819 */ /* 0x001fe40000011402 */
[----:B--2---:R-:W-:-:S03]  /*1a220*/  SHF.R.S32.HI R5, RZ, 0x1f, R4 ;  /* 0x0000001fff057819 */ /* 0x004fc60000011404 */
        /* <DEDUP_REMOVED lines=52> */
.L_x_4773:
        /* <DEDUP_REMOVED lines=10> */
.L_x_4659:
        /* <DEDUP_REMOVED lines=11> */
.L_x_4660:
[----:B------:R1:W5:Y:S01]  /*1a6c0*/  LDL.LU R0, [R1+0x18] ;  /* 0x0000180001007983 */ /* 0x0003620000300800 */
[----:B------:R1:W-:Y:S03]  /*1a6d0*/  SYNCS.ARRIVE.TRANS64.A1T0 RZ, [R26+URZ+0x38830], RZ ;  /* 0x038830ff1aff79a7 */ /* 0x0003e6000810003f */
[----:B0-----:R1:W5:Y:S02]  /*1a6e0*/  LDL R2, [R1] ;  /* 0x0000000001027983 */ /* 0x0013640000100800 */
[----:B------:R-:W-:Y:S05]  /*1a6f0*/  WARPSYNC.ALL ;  /* 0x0000000000007948 */ /* 0x000fea0003800000 */
[----:B------:R-:W-:Y:S01]  /*1a700*/  ULDC.64 UR4, c[0x0][0xaf8] ;  /* 0x0002be0000047ab9 */ /* 0x000fe20000000a00 */
[----:B------:R-:W-:Y:S01]  /*1a710*/  BSSY B6, `(.L_x_4661) ;  /* 0x000001d000067945 */ /* 0x000fe20003800000 */
[----:B------:R-:W-:Y:S01]  /*1a720*/  BAR.SYNC.DEFER_BLOCKING 0x8, 0x100 ;  /* 0x0204000000007b1d */ /* 0x000fe20000010000 */
[----:B------:R-:W-:-:S04]  /*1a730*/  ISETP.NE.U32.AND P0, PT, RZ, UR4, PT ;  /* 0x00000004ff007c0c */ /* 0x000fc8000bf05070 */
[----:B------:R-:W-:-:S04]  /*1a740*/  ISETP.NE.AND.EX P0, PT, RZ, UR5, PT, P0 ;  /* 0x00000005ff007c0c */ /* 0x000fc8000bf05300 */
[----:B------:R-:W-:-:S05]  /*1a750*/  SEL R4, R37, RZ, !P0 ;  /* 0x000000ff25047207 */ /* 0x000fca0004000000 */
[----:B------:R0:W-:Y:S01]  /*1a760*/  STL [R1+0xc], R4 ;  /* 0x00000c0401007387 */ /* 0x0001e20000100800 */
[----:B-----5:R-:W-:Y:S01]  /*1a770*/  SEL R3, R0, RZ, !P0 ;  /* 0x000000ff00037207 */ /* 0x020fe20004000000 */
[----:B------:R-:W-:-:S04]  /*1a780*/  VIADD R0, R18, 0x20400 ;  /* 0x0002040012007836 */ /* 0x000fc80000000000 */
[----:B------:R0:W-:Y:S01]  /*1a790*/  STL [R1+0x24], R3 ;  /* 0x0000240301007387 */ /* 0x0001e20000100800 */
[----:B------:R-:W-:Y:S02]  /*1a7a0*/  LOP3.LUT P0, RZ, R0, 0x3ff, RZ, 0xc0, !PT ;  /* 0x000003ff00ff7812 */ /* 0x000fe4000780c0ff */
[----:B------:R-:W-:-:S05]  /*1a7b0*/  SHF.R.S32.HI R0, RZ, 0x1f, R2 ;  /* 0x0000001fff007819 */ /* 0x000fca0000011402 */
[----:B------:R0:W-:Y:S06]  /*1a7c0*/  STL [R1+0x20], R0 ;  /* 0x0000200001007387 */ /* 0x0001ec0000100800 */
        /* <DEDUP_REMOVED lines=17> */
.L_x_4662:
[----:B------:R-:W-:Y:S05]  /*1a8e0*/  BSYNC B6 ;  /* 0x0000000000067941 */ /* 0x000fea0003800000 */
.L_x_4661:
[----:B------:R-:W2:Y:S01]  /*1a8f0*/  LDL R20, [R1+0x24] ;  /* 0x0000240001147983 */ /* 0x000ea20000100800 */
[----:B------:R-:W3:Y:S01]  /*1a900*/  LDC R6, c[0x0][0x448] ;  /* 0x00011200ff067b82 */ /* 0x000ee20000000800 */
[----:B------:R-:W-:Y:S02]  /*1a910*/  ULDC.64 UR4, c[0x0][0x298] ;  /* 0x0000a60000047ab9 */ /* 0x000fe40000000a00 */
[----:B0-----:R-:W4:Y:S04]  /*1a920*/  LDL R4, [R1+0x20] ;  /* 0x0000200001047983 */ /* 0x001f280000100800 */
[----:B------:R-:W4:Y:S04]  /*1a930*/  LDL R5, [R1] ;  /* 0x0000000001057983 */ /* 0x000f280000100800 */
[----:B------:R0:W5:Y:S01]  /*1a940*/  LDL R9, [R1+0x14] ;  /* 0x0000140001097983 */ /* 0x0001620000100800 */
[----:B------:R-:W1:Y:S01]  /*1a950*/  S2R R2, SR_TID.X ;  /* 0x0000000000027919 */ /* 0x000e620000002100 */
[----:B------:R-:W0:Y:S01]  /*1a960*/  S2R R0, SR_TID.X ;  /* 0x0000000000007919 */ /* 0x000e220000002100 */
[----:B---3--:R-:W-:-:S13]  /*1a970*/  ISETP.NE.AND P0, PT, R6, 0x1, PT ;  /* 0x000000010600780c */ /* 0x008fda0003f05270 */
[----:B------:R-:W3:Y:S01]  /*1a980*/  @P0 LDC R3, c[0x0][0x450] ;  /* 0x00011400ff030b82 */ /* 0x000ee20000000800 */
[----:B-1----:R-:W-:-:S04]  /*1a990*/  LOP3.LUT R2, R2, 0x7f, RZ, 0xc0, !PT ;  /* 0x0000007f02027812 */ /* 0x002fc800078ec0ff */
[----:B------:R-:W-:Y:S01]  /*1a9a0*/  SHF.R.U32.HI R2, RZ, 0x3, R2 ;  /* 0x00000003ff027819 */ /* 0x000fe20000011602 */
[----:B0-----:R-:W-:Y:S02]  /*1a9b0*/  IMAD.SHL.U32 R0, R0, 0x10, RZ ;  /* 0x0000001000007824 */ /* 0x001fe400078e00ff */
[----:B--2---:R-:W-:Y:S02]  /*1a9c0*/  IMAD.MOV.U32 R21, RZ, RZ, R20 ;  /* 0x000000ffff157224 */ /* 0x004fe400078e0014 */
[----:B------:R-:W2:Y:S01]  /*1a9d0*/  LDL R20, [R1+0xc] ;  /* 0x00000c0001147983 */ /* 0x000ea20000100800 */
[----:B------:R-:W-:Y:S02]  /*1a9e0*/  LOP3.LUT R0, R2, 0x70, R0, 0xf8, !PT ;  /* 0x0000007002007812 */ /* 0x000fe400078ef800 */
[----:B------:R-:W0:Y:S03]  /*1a9f0*/  @P0 LDC R2, c[0x0][0x44c] ;  /* 0x00011300ff020b82 */ /* 0x000e260000000800 */
[----:B------:R-:W-:-:S02]  /*1aa00*/  IMAD R37, R25, 0x40, R0 ;  /* 0x0000004019257824 */ /* 0x000fc400078e0200 */
[----:B----4-:R-:W-:Y:S02]  /*1aa10*/  IMAD R4, R4, UR4, RZ ;  /* 0x0000000404047c24 */ /* 0x010fe4000f8e02ff */
[----:B------:R-:W-:Y:S02]  /*1aa20*/  IMAD.MOV.U32 R0, RZ, RZ, R37 ;  /* 0x000000ffff007224 */ /* 0x000fe400078e0025 */
[----:B------:R-:W-:Y:S02]  /*1aa30*/  IMAD R4, R5, UR5, R4 ;  /* 0x0000000505047c24 */ /* 0x000fe4000f8e0204 */
[----:B0-----:R-:W-:-:S05]  /*1aa40*/  @P0 IMAD.HI.U32 R2, R37, R2, RZ ;  /* 0x0000000225020227 */ /* 0x001fca00078e00ff */
[----:B---3--:R-:W-:Y:S01]  /*1aa50*/  @P0 SHF.R.U32.HI R0, RZ, R3, R2 ;  /* 0x00000003ff000219 */ /* 0x008fe20000011602 */
[----:B------:R-:W-:Y:S01]  /*1aa60*/  IMAD.WIDE.U32 R2, R5, UR4, RZ ;  /* 0x0000000405027c25 */ /* 0x000fe2000f8e00ff */
[----:B------:R-:W-:-:S03]  /*1aa70*/  ULDC.64 UR4, c[0x0][0x2d8] ;  /* 0x0000b60000047ab9 */ /* 0x000fc60000000a00 */
[----:B------:R-:W-:Y:S02]  /*1aa80*/  IMAD.IADD R3, R3, 0x1, R4 ;  /* 0x0000000103037824 */ /* 0x000fe400078e0204 */
[----:B------:R-:W-:-:S04]  /*1aa90*/  IMAD.WIDE.U32 R2, R17, UR4, R2 ;  /* 0x0000000411027c25 */ /* 0x000fc8000f8e0002 */
[----:B------:R-:W-:Y:S01]  /*1aaa0*/  IMAD R3, R17, UR5, R3 ;  /* 0x0000000511037c24 */ /* 0x000fe2000f8e0203 */
[----:B------:R-:W-:Y:S02]  /*1aab0*/  ULDC.64 UR4, c[0x0][0x2e0] ;  /* 0x0000b80000047ab9 */ /* 0x000fe40000000a00 */
[----:B------:R-:W-:Y:S01]  /*1aac0*/  IMAD R4, R21, UR4, RZ ;  /* 0x0000000415047c24 */ /* 0x000fe2000f8e02ff */
[----:B------:R-:W0:Y:S02]  /*1aad0*/  S2R R7, SR_TID.X ;  /* 0x0000000000077919 */ /* 0x000e240000002100 */
[----:B0-----:R-:W-:-:S05]  /*1aae0*/  IMAD.SHL.U32 R7, R7, 0x8, RZ ;  /* 0x0000000807077824 */ /* 0x001fca00078e00ff */
[----:B------:R-:W-:Y:S01]  /*1aaf0*/  LOP3.LUT R7, R7, 0x38, RZ, 0xc0, !PT ;  /* 0x0000003807077812 */ /* 0x000fe200078ec0ff */
[C---:B--2---:R-:W-:Y:S02]  /*1ab00*/  IMAD R4, R20.reuse, UR5, R4 ;  /* 0x0000000514047c24 */ /* 0x044fe4000f8e0204 */
[----:B------:R-:W-:Y:S01]  /*1ab10*/  IMAD.WIDE.U32 R2, R20, UR4, R2 ;  /* 0x0000000414027c25 */ /* 0x000fe2000f8e0002 */
        /* <DEDUP_REMOVED lines=26> */
[----:B-----5:R-:W-:Y:S02]  /*1acc0*/  IMAD R3, R9, R6, RZ ;  /* 0x0000000609037224 */ /* 0x020fe400078e02ff */
[----:B------:R-:W-:Y:S01]  /*1acd0*/  IMAD R25, R25, 0x40, R8 ;  /* 0x0000004019197824 */ /* 0x000fe200078e0208 */
[----:B------:R-:W1:Y:S03]  /*1ace0*/  SHFL.IDX PT, R5, R2, RZ, 0x181f ;  /* 0x00181fff02057589 */ /* 0x000e6600000e0000 */
[C---:B------:R-:W-:Y:S01]  /*1acf0*/  VIADD R6, R25.reuse, 0x10 ;  /* 0x0000001019067836 */ /* 0x040fe20000000000 */
[C---:B------:R-:W-:Y:S01]  /*1ad00*/  ISETP.GE.AND P0, PT, R25.reuse, R3, PT ;  /* 0x000000031900720c */ /* 0x040fe20003f06270 */
[----:B------:R-:W-:-:S03]  /*1ad10*/  VIADD R8, R25, 0x20 ;  /* 0x0000002019087836 */ /* 0x000fc60000000000 */
[----:B------:R-:W-:Y:S04]  /*1ad20*/  STL [R1+0x18], R6 ;  /* 0x0000180601007387 */ /* 0x000fe80000100800 */
[----:B------:R-:W-:Y:S05]  /*1ad30*/  STL [R1+0x1c], R8 ;  /* 0x00001c0801007387 */ /* 0x000fea0000100800 */
[----:B0-----:R-:W-:-:S05]  /*1ad40*/  @!P0 LEA R4, P2, R7, R4, 0x1 ;  /* 0x0000000407048211 */ /* 0x001fca00078408ff */
[----:B-1----:R-:W-:-:S05]  /*1ad50*/  @!P0 IMAD.X R5, RZ, RZ, R5, P2 ;  /* 0x000000ffff058224 */ /* 0x002fca00010e0605 */
[----:B------:R-:W-:Y:S01]  /*1ad60*/  @!PT LDS RZ, [RZ] ;  /* 0x00000000fffff984 */ /* 0x000fe20000000800 */
[----:B------:R0:W-:Y:S01]  /*1ad70*/  @!P0 LDGSTS.E.BYPASS.LTC128B.128 [R23+0x20400], desc[UR42][R4.64], !P1 ;  /* 0x2040000004178fae */ /* 0x0001e2000c901d6a */
[----:B------:R-:W-:-:S03]  /*1ad80*/  ISETP.GE.AND P0, PT, R6, R3, PT ;  /* 0x000000030600720c */ /* 0x000fc60003f06270 */
[----:B------:R-:W-:Y:S04]  /*1ad90*/  SHFL.IDX PT, R6, R2, 0x2, 0x181f ;  /* 0x00581f0002067f89 */ /* 0x000fe800000e0000 */
[----:B0-----:R-:W0:Y:S04]  /*1ada0*/  SHFL.IDX PT, R5, R0, 0x1, 0x181f ;  /* 0x00381f0000057f89 */ /* 0x001e2800000e0000 */
[----:B------:R-:W1:Y:S02]  /*1adb0*/  SHFL.IDX PT, R4, R2, 0x1, 0x181f ;  /* 0x00381f0002047f89 */ /* 0x000e6400000e0000 */
[----:B0-----:R-:W-:-:S05]  /*1adc0*/  @!P0 LEA R5, P2, R7, R5, 0x1 ;  /* 0x0000000507058211 */ /* 0x001fca00078408ff */
[----:B-1----:R-:W-:-:S05]  /*1add0*/  @!P0 IMAD.X R4, RZ, RZ, R4, P2 ;  /* 0x000000ffff048224 */ /* 0x002fca00010e0604 */
[----:B------:R-:W-:-:S04]  /*1ade0*/  @!P0 LOP3.LUT R5, R5, R4, RZ, 0x3c, !PT ;  /* 0x0000000405058212 */ /* 0x000fc800078e3cff */
[----:B------:R-:W-:-:S04]  /*1adf0*/  @!P0 LOP3.LUT R4, R5, R4, RZ, 0x3c, !PT ;  /* 0x0000000405048212 */ /* 0x000fc800078e3cff */
[----:B------:R-:W-:-:S05]  /*1ae00*/  @!P0 LOP3.LUT R5, R5, R4, RZ, 0x3c, !PT ;  /* 0x0000000405058212 */ /* 0x000fca00078e3cff */
[----:B------:R0:W-:Y:S01]  /*1ae10*/  @!P0 LDGSTS.E.BYPASS.LTC128B.128 [R23+0x20c00], desc[UR42][R4.64], !P1 ;  /* 0x20c0000004178fae */ /* 0x0001e2000c901d6a */
[----:B------:R-:W-:-:S03]  /*1ae20*/  ISETP.GE.AND P0, PT, R8, R3, PT ;  /* 0x000000030800720c */ /* 0x000fc60003f06270 */
[----:B0-----:R-:W0:Y:S04]  /*1ae30*/  SHFL.IDX PT, R4, R0, 0x2, 0x181f ;  /* 0x00581f0000047f89 */ /* 0x001e2800000e0000 */
[----:B------:R-:W1:Y:S06]  /*1ae40*/  SHFL.IDX PT, R0, R0, 0x3, 0x181f ;  /* 0x00781f0000007f89 */ /* 0x000e6c00000e0000 */
[----:B0-----:R-:W-:-:S05]  /*1ae50*/  @!P0 LEA R5, P2, R7, R4, 0x1 ;  /* 0x0000000407058211 */ /* 0x001fca00078408ff */
[----:B------:R-:W-:-:S05]  /*1ae60*/  @!P0 IMAD.X R4, RZ, RZ, R6, P2 ;  /* 0x000000ffff048224 */ /* 0x000fca00010e0606 */
[----:B------:R-:W-:-:S04]  /*1ae70*/  @!P0 LOP3.LUT R5, R5, R4, RZ, 0x3c, !PT ;  /* 0x0000000405058212 */ /* 0x000fc800078e3cff */
[----:B------:R-:W-:-:S04]  /*1ae80*/  @!P0 LOP3.LUT R4, R5, R4, RZ, 0x3c, !PT ;  /* 0x0000000405048212 */ /* 0x000fc800078e3cff */
[----:B------:R-:W-:-:S05]  /*1ae90*/  @!P0 LOP3.LUT R5, R5, R4, RZ, 0x3c, !PT ;  /* 0x0000000405058212 */ /* 0x000fca00078e3cff */
[----:B------:R0:W-:Y:S04]  /*1aea0*/  @!P0 LDGSTS.E.BYPASS.LTC128B.128 [R23+0x21400], desc[UR42][R4.64], !P1 ;  /* 0x2140000004178fae */ /* 0x0001e8000c901d6a */
[----:B01----:R0:W2:Y:S02]  /*1aeb0*/  SHFL.IDX PT, R4, R2, 0x3, 0x181f ;  /* 0x00781f0002047f89 */ /* 0x0030a400000e0000 */
.L_x_4782:
[----:B0-----:R-:W-:-:S05]  /*1aec0*/  VIADD R2, R25, 0x30 ;  /* 0x0000003019027836 */ /* 0x001fca0000000000 */
[----:B------:R-:W-:Y:S01]  /*1aed0*/  ISETP.GE.AND P0, PT, R2, R3, PT ;  /* 0x000000030200720c */ /* 0x000fe20003f06270 */
[----:B------:R0:W-:-:S12]  /*1aee0*/  STL [R1+0x2c], R2 ;  /* 0x00002c0201007387 */ /* 0x0001d80000100800 */
[----:B0-----:R-:W-:-:S05]  /*1aef0*/  @!P0 LEA R2, P2, R7, R0, 0x1 ;  /* 0x0000000007028211 */ /* 0x001fca00078408ff */
[----:B--2---:R-:W-:-:S05]  /*1af00*/  @!P0 IMAD.X R3, RZ, RZ, R4, P2 ;  /* 0x000000ffff038224 */ /* 0x004fca00010e0604 */
[----:B------:R-:W-:Y:S01]  /*1af10*/  @!PT LDS RZ, [RZ] ;  /* 0x00000000fffff984 */ /* 0x000fe20000000800 */
[----:B------:R-:W-:Y:S01]  /*1af20*/  @!PT LDS RZ, [RZ] ;  /* 0x00000000fffff984 */ /* 0x000fe20000000800 */
[----:B------:R-:W-:Y:S01]  /*1af30*/  @!PT LDS RZ, [RZ] ;  /* 0x00000000fffff984 */ /* 0x000fe20000000800 */
[----:B------:R0:W-:Y:S01]  /*1af40*/  @!P0 LDGSTS.E.BYPASS.LTC128B.128 [R23+0x21c00], desc[UR42][R2.64], !P1 ;  /* 0x21c0000002178fae */ /* 0x0001e2000c901d6a */
[----:B------:R-:W-:Y:S01]  /*1af50*/  PLOP3.LUT P0, PT, PT, PT, PT, 0x80, 0x0 ;  /* 0x000000000000781c */ /* 0x000fe20003f0f070 */
[----:B------:R-:W-:-:S12]  /*1af60*/  NOP ;  /* 0x0000000000007918 */ /* 0x000fd80000000000 */
.L_x_4664:
        /* <DEDUP_REMOVED lines=28> */
.L_x_4666:
[----:B------:R-:W-:Y:S05]  /*1b130*/  BSYNC B6 ;  /* 0x0000000000067941 */ /* 0x000fea0003800000 */
.L_x_4665:
[----:B------:R-:W2:Y:S01]  /*1b140*/  LDL.LU R0, [R1+0x20] ;  /* 0x0000200001007983 */ /* 0x000ea20000300800 */
[----:B------:R-:W1:Y:S01]  /*1b150*/  LDC R7, c[0x0][0x448] ;  /* 0x00011200ff077b82 */ /* 0x000e620000000800 */
[----:B------:R-:W-:Y:S02]  /*1b160*/  ULDC.64 UR4, c[0x0][0x398] ;  /* 0x0000e60000047ab9 */ /* 0x000fe40000000a00 */
[----:B0-----:R-:W3:Y:S04]  /*1b170*/  LDL.LU R2, [R1] ;  /* 0x0000000001027983 */ /* 0x001ee80000300800 */
[----:B------:R-:W4:Y:S04]  /*1b180*/  LDL.LU R21, [R1+0x24] ;  /* 0x0000240001157983 */ /* 0x000f280000300800 */
[----:B------:R-:W5:Y:S01]  /*1b190*/  LDL.LU R20, [R1+0xc] ;  /* 0x00000c0001147983 */ /* 0x000f620000300800 */
[----:B------:R-:W-:Y:S01]  /*1b1a0*/  IMAD.MOV.U32 R4, RZ, RZ, R37 ;  /* 0x000000ffff047224 */ /* 0x000fe200078e0025 */
[----:B------:R-:W-:Y:S01]  /*1b1b0*/  LOP3.LUT R16, R16, 0xfffffbff, RZ, 0xc0, !PT ;  /* 0xfffffbff10107812 */ /* 0x000fe200078ec0ff */
[----:B------:R-:W0:Y:S01]  /*1b1c0*/  S2R R9, SR_TID.X ;  /* 0x0000000000097919 */ /* 0x000e220000002100 */
[----:B-1----:R-:W-:-:S13]  /*1b1d0*/  ISETP.NE.AND P0, PT, R7, 0x1, PT ;  /* 0x000000010700780c */ /* 0x002fda0003f05270 */
[----:B------:R-:W1:Y:S01]  /*1b1e0*/  @P0 LDC R5, c[0x0][0x450] ;  /* 0x00011400ff050b82 */ /* 0x000e620000000800 */
[----:B0-----:R-:W-:-:S05]  /*1b1f0*/  IMAD.SHL.U32 R9, R9, 0x8, RZ ;  /* 0x0000000809097824 */ /* 0x001fca00078e00ff */
[----:B------:R-:W-:-:S04]  /*1b200*/  LOP3.LUT R9, R9, 0x38, RZ, 0xc0, !PT ;  /* 0x0000003809097812 */ /* 0x000fc800078ec0ff */
[----:B------:R-:W-:Y:S01]  /*1b210*/  LOP3.LUT R9, R9, 0xc0, RZ, 0xfc, !PT ;  /* 0x000000c009097812 */ /* 0x000fe200078efcff */
[----:B--2---:R-:W-:-:S04]  /*1b220*/  IMAD R0, R0, UR4, RZ ;  /* 0x0000000400007c24 */ /* 0x004fc8000f8e02ff */
[C---:B---3--:R-:W-:Y:S02]  /*1b230*/  IMAD R0, R2.reuse, UR5, R0 ;  /* 0x0000000502007c24 */ /* 0x048fe4000f8e0200 */
[----:B------:R-:W-:Y:S01]  /*1b240*/  IMAD.WIDE.U32 R2, R2, UR4, RZ ;  /* 0x0000000402027c25 */ /* 0x000fe2000f8e00ff */
[----:B------:R-:W-:-:S03]  /*1b250*/  ULDC.64 UR4, c[0x0][0x3d8] ;  /* 0x0000f60000047ab9 */ /* 0x000fc60000000a00 */
[----:B------:R-:W-:Y:S02]  /*1b260*/  IMAD.IADD R3, R3, 0x1, R0 ;  /* 0x0000000103037824 */ /* 0x000fe400078e0200 */
[----:B------:R-:W-:-:S04]  /*1b270*/  IMAD.WIDE.U32 R2, R17, UR4, R2 ;  /* 0x0000000411027c25 */ /* 0x000fc8000f8e0002 */
[----:B------:R-:W-:Y:S01]  /*1b280*/  IMAD R3, R17, UR5, R3 ;  /* 0x0000000511037c24 */ /* 0x000fe2000f8e0203 */
[----:B------:R-:W-:Y:S02]  /*1b290*/  ULDC.64 UR4, c[0x0][0x3e0] ;  /* 0x0000f80000047ab9 */ /* 0x000fe40000000a00 */
[----:B----4-:R-:W-:Y:S02]  /*1b2a0*/  IMAD R0, R21, UR4, RZ ;  /* 0x0000000415007c24 */ /* 0x010fe4000f8e02ff */
[C---:B-----5:R-:W-:Y:S01]  /*1b2b0*/  IMAD.WIDE.U32 R2, R20.reuse, UR4, R2 ;  /* 0x0000000414027c25 */ /* 0x060fe2000f8e0002 */
[----:B------:R-:W0:Y:S03]  /*1b2c0*/  S2R R21, SR_TID.X ;  /* 0x0000000000157919 */ /* 0x000e260000002100 */
[----:B------:R-:W-:Y:S01]  /*1b2d0*/  IMAD R0, R20, UR5, R0 ;  /* 0x0000000514007c24 */ /* 0x000fe2000f8e0200 */
[----:B------:R-:W-:Y:S01]  /*1b2e0*/  ULDC.64 UR4, c[0x0][0x3d0] ;  /* 0x0000f40000047ab9 */ /* 0x000fe20000000a00 */
[----:B------:R-:W2:Y:S02]  /*1b2f0*/  S2R R20, SR_TID.X ;  /* 0x0000000000147919 */ /* 0x000ea40000002100 */
[----:B------:R-:W-:-:S02]  /*1b300*/  IMAD.IADD R3, R3, 0x1, R0 ;  /* 0x0000000103037824 */ /* 0x000fc400078e0200 */
[----:B------:R-:W3:Y:S01]  /*1b310*/  @P0 LDC R0, c[0x0][0x44c] ;  /* 0x00011300ff000b82 */ /* 0x000ee20000000800 */
[----:B0-----:R-:W-:Y:S02]  /*1b320*/  IMAD.SHL.U32 R21, R21, 0x8, RZ ;  /* 0x0000000815157824 */ /* 0x001fe400078e00ff */
[----:B---3--:R-:W-:-:S03]  /*1b330*/  @P0 IMAD.HI.U32 R0, R37, R0, RZ ;  /* 0x0000000025000227 */ /* 0x008fc600078e00ff */
[----:B------:R-:W-:Y:S01]  /*1b340*/  LOP3.LUT R21, R21, 0x38, RZ, 0xc0, !PT ;  /* 0x0000003815157812 */ /* 0x000fe200078ec0ff */
[----:B--2---:R-:W-:Y:S01]  /*1b350*/  IMAD.SHL.U32 R20, R20, 0x8, RZ ;  /* 0x0000000814147824 */ /* 0x004fe200078e00ff */
[----:B-1----:R-:W-:Y:S02]  /*1b360*/  @P0 SHF.R.U32.HI R4, RZ, R5, R0 ;  /* 0x00000005ff040219 */ /* 0x002fe40000011600 */
[----:B------:R-:W-:Y:S02]  /*1b370*/  LOP3.LUT R8, R21, 0x80, RZ, 0xfc, !PT ;  /* 0x0000008015087812 */ /* 0x000fe400078efcff */
[--C-:B------:R-:W-:Y:S01]  /*1b380*/  SHF.R.S32.HI R5, RZ, 0x1f, R4.reuse ;  /* 0x0000001fff057819 */ /* 0x100fe20000011404 */
[----:B------:R-:W-:Y:S01]  /*1b390*/  IMAD.MOV R0, RZ, RZ, -R4 ;  /* 0x000000ffff007224 */ /* 0x000fe200078e0a04 */
[----:B------:R-:W0:Y:S01]  /*1b3a0*/  S2R R21, SR_TID.X ;  /* 0x0000000000157919 */ /* 0x000e220000002100 */
[----:B------:R-:W-:Y:S01]  /*1b3b0*/  IMAD.WIDE.U32 R2, R4, UR4, R2 ;  /* 0x0000000404027c25 */ /* 0x000fe2000f8e0002 */
[----:B------:R-:W-:-:S03]  /*1b3c0*/  LOP3.LUT R20, R20, 0x38, RZ, 0xc0, !PT ;  /* 0x0000003814147812 */ /* 0x000fc600078ec0ff */
[----:B------:R-:W-:Y:S02]  /*1b3d0*/  IMAD R0, R7, R0, R37 ;  /* 0x0000000007007224 */ /* 0x000fe400078e0225 */
        /* <DEDUP_REMOVED lines=11> */
[----:B------:R-:W-:Y:S02]  /*1b490*/  ULDC UR4, c[0x0][0x3b8] ;  /* 0x0000ee0000047ab9 */ /* 0x000fe40000000800 */
[----:B------:R-:W-:Y:S02]  /*1b4a0*/  ISETP.GE.AND P1, PT, R20, UR4, PT ;  /* 0x0000000414007c0c */ /* 0x000fe4000bf26270 */
[----:B------:R-:W-:Y:S01]  /*1b4b0*/  LEA.HI.X R6, R2, UR5, R6, 0x1, P0 ;  /* 0x0000000502067c11 */ /* 0x000fe200080f0c06 */
[----:B0-----:R-:W-:Y:S01]  /*1b4c0*/  IMAD.SHL.U32 R21, R21, 0x8, RZ ;  /* 0x0000000815157824 */ /* 0x001fe200078e00ff */
[----:B------:R-:W-:-:S02]  /*1b4d0*/  ISETP.GE.AND P0, PT, R8, UR4, PT ;  /* 0x0000000408007c0c */ /* 0x000fc4000bf06270 */
[----:B------:R-:W0:Y:S01]  /*1b4e0*/  S2R R8, SR_TID.X ;  /* 0x0000000000087919 */ /* 0x000e220000002100 */
[----:B------:R-:W-:Y:S02]  /*1b4f0*/  SEL R2, RZ, 0x1, P1 ;  /* 0x00000001ff027807 */ /* 0x000fe40000800000 */
[----:B------:R-:W-:Y:S02]  /*1b500*/  LOP3.LUT R21, R21, 0x38, RZ, 0xc0, !PT ;  /* 0x0000003815157812 */ /* 0x000fe400078ec0ff */
[----:B------:R-:W-:Y:S02]  /*1b510*/  SEL R3, RZ, 0x4, P0 ;  /* 0x00000004ff037807 */ /* 0x000fe40000000000 */
[----:B------:R-:W-:Y:S02]  /*1b520*/  @P1 LOP3.LUT R16, R16, 0x400, RZ, 0xfc, !PT ;  /* 0x0000040010101812 */ /* 0x000fe400078efcff */
[----:B------:R-:W-:Y:S02]  /*1b530*/  ISETP.GE.AND P5, PT, R9, UR4, PT ;  /* 0x0000000409007c0c */ /* 0x000fe4000bfa6270 */
[----:B------:R-:W-:-:S04]  /*1b540*/  LOP3.LUT R16, R16, 0xfffffeff, RZ, 0xc0, !PT ;  /* 0xfffffeff10107812 */ /* 0x000fc800078ec0ff */
[----:B------:R-:W-:-:S04]  /*1b550*/  @P0 LOP3.LUT R16, R16, 0x100, RZ, 0xfc, !PT ;  /* 0x0000010010100812 */ /* 0x000fc800078efcff */
[----:B------:R-:W-:Y:S01]  /*1b560*/  LOP3.LUT R16, R16, 0xfffffdff, RZ, 0xc0, !PT ;  /* 0xfffffdff10107812 */ /* 0x000fe200078ec0ff */
[----:B0-----:R-:W-:-:S05]  /*1b570*/  IMAD.SHL.U32 R8, R8, 0x8, RZ ;  /* 0x0000000808087824 */ /* 0x001fca00078e00ff */
[----:B------:R-:W-:-:S04]  /*1b580*/  LOP3.LUT R8, R8, 0x38, RZ, 0xc0, !PT ;  /* 0x0000003808087812 */ /* 0x000fc800078ec0ff */
[----:B------:R-:W-:-:S04]  /*1b590*/  LOP3.LUT R8, R8, 0x40, RZ, 0xfc, !PT ;  /* 0x0000004008087812 */ /* 0x000fc800078efcff */
[----:B------:R-:W-:Y:S02]  /*1b5a0*/  ISETP.GE.AND P0, PT, R8, UR4, PT ;  /* 0x0000000408007c0c */ /* 0x000fe4000bf06270 */
[----:B------:R-:W-:Y:S02]  /*1b5b0*/  LOP3.LUT R8, R21, 0x100, RZ, 0xfc, !PT ;  /* 0x0000010015087812 */ /* 0x000fe400078efcff */
[----:B------:R-:W0:Y:S01]  /*1b5c0*/  S2R R21, SR_TID.X ;  /* 0x0000000000157919 */ /* 0x000e220000002100 */
[----:B------:R-:W-:Y:S02]  /*1b5d0*/  SEL R4, RZ, 0x2, P0 ;  /* 0x00000002ff047807 */ /* 0x000fe40000000000 */
[----:B------:R-:W-:Y:S02]  /*1b5e0*/  ISETP.GE.AND P4, PT, R8, UR4, PT ;  /* 0x0000000408007c0c */ /* 0x000fe4000bf86270 */
[----:B------:R-:W1:Y:S01]  /*1b5f0*/  S2R R8, SR_TID.X ;  /* 0x0000000000087919 */ /* 0x000e620000002100 */
[----:B------:R-:W-:-:S02]  /*1b600*/  IADD3 R2, R3, R4, R2 ;  /* 0x0000000403027210 */ /* 0x000fc40007ffe002 */
[----:B------:R-:W-:Y:S02]  /*1b610*/  SEL R3, RZ, 0x10, P4 ;  /* 0x00000010ff037807 */ /* 0x000fe40002000000 */
[----:B------:R-:W-:Y:S02]  /*1b620*/  @P0 LOP3.LUT R16, R16, 0x200, RZ, 0xfc, !PT ;  /* 0x0000020010100812 */ /* 0x000fe400078efcff */
[----:B------:R-:W-:-:S04]  /*1b630*/  SEL R4, RZ, 0x8, P5 ;  /* 0x00000008ff047807 */ /* 0x000fc80002800000 */
[----:B------:R-:W-:Y:S01]  /*1b640*/  IADD3 R4, R3, R2, R4 ;  /* 0x0000000203047210 */ /* 0x000fe20007ffe004 */
[----:B0-----:R-:W-:Y:S02]  /*1b650*/  IMAD.SHL.U32 R21, R21, 0x8, RZ ;  /* 0x0000000815157824 */ /* 0x001fe400078e00ff */
[----:B-1----:R-:W-:-:S03]  /*1b660*/  IMAD.SHL.U32 R8, R8, 0x8, RZ ;  /* 0x0000000808087824 */ /* 0x002fc600078e00ff */
[----:B------:R-:W-:Y:S02]  /*1b670*/  LOP3.LUT R21, R21, 0x38, RZ, 0xc0, !PT ;  /* 0x0000003815157812 */ /* 0x000fe400078ec0ff */
[----:B------:R-:W-:Y:S02]  /*1b680*/  LOP3.LUT R8, R8, 0x38, RZ, 0xc0, !PT ;  /* 0x0000003808087812 */ /* 0x000fe400078ec0ff */
[----:B------:R-:W-:Y:S02]  /*1b690*/  LOP3.LUT R9, R21, 0x140, RZ, 0xfc, !PT ;  /* 0x0000014015097812 */ /* 0x000fe400078efcff */
[----:B------:R-:W-:Y:S02]  /*1b6a0*/  LOP3.LUT R8, R8, 0x180, RZ, 0xfc, !PT ;  /* 0x0000018008087812 */ /* 0x000fe400078efcff */
[----:B------:R-:W-:Y:S02]  /*1b6b0*/  ISETP.GE.AND P3, PT, R9, UR4, PT ;  /* 0x0000000409007c0c */ /* 0x000fe4000bf66270 */
[----:B------:R-:W-:-:S02]  /*1b6c0*/  ISETP.GE.AND P0, PT, R8, UR4, PT ;  /* 0x0000000408007c0c */ /* 0x000fc4000bf06270 */
[----:B------:R-:W-:Y:S02]  /*1b6d0*/  LOP3.LUT R8, R21, 0x1c0, RZ, 0xfc, !PT ;  /* 0x000001c015087812 */ /* 0x000fe400078efcff */
[----:B------:R-:W-:Y:S02]  /*1b6e0*/  SEL R2, RZ, 0x40, P0 ;  /* 0x00000040ff027807 */ /* 0x000fe40000000000 */
[----:B------:R-:W-:Y:S02]  /*1b6f0*/  SEL R3, RZ, 0x20, P3 ;  /* 0x00000020ff037807 */ /* 0x000fe40001800000 */
[----:B------:R-:W-:Y:S01]  /*1b700*/  ISETP.GE.AND P0, PT, R8, UR4, PT ;  /* 0x0000000408007c0c */ /* 0x000fe2000bf06270 */
[----:B------:R-:W-:Y:S01]  /*1b710*/  UMOV UR4, 0xffffffff ;  /* 0xffffffff00047882 */ /* 0x000fe20000000000 */
[----:B------:R-:W-:Y:S02]  /*1b720*/  IADD3 R4, R2, R4, R3 ;  /* 0x0000000402047210 */ /* 0x000fe40007ffe003 */
[----:B------:R-:W-:-:S05]  /*1b730*/  SEL R5, RZ, 0x80, P0 ;  /* 0x00000080ff057807 */ /* 0x000fca0000000000 */
[----:B------:R-:W-:Y:S01]  /*1b740*/  IMAD.IADD R5, R4, 0x1, R5 ;  /* 0x0000000104057824 */ /* 0x000fe200078e0205 */
[----:B------:R-:W-:Y:S06]  /*1b750*/  BRA.DIV UR4, `(.L_x_4667) ;  /* 0x0000004e04007947 */ /* 0x000fec000b800000 */
[----:B------:R-:W2:Y:S04]  /*1b760*/  LDL.LU R3, [R1+0x14] ;  /* 0x0000140001037983 */ /* 0x000ea80000300800 */
[----:B------:R-:W3:Y:S04]  /*1b770*/  LDL.LU R2, [R1+0x1c] ;  /* 0x00001c0001027983 */ /* 0x000ee80000300800 */
[----:B------:R-:W4:Y:S01]  /*1b780*/  LDL.LU R8, [R1+0x18] ;  /* 0x0000180001087983 */ /* 0x000f220000300800 */
[----:B------:R-:W-:-:S03]  /*1b790*/  LOP3.LUT R16, R16, 0xffbfffff, RZ, 0xc0, !PT ;  /* 0xffbfffff10107812 */ /* 0x000fc600078ec0ff */
[----:B------:R-:W-:Y:S01]  /*1b7a0*/  SHFL.IDX PT, R14, R0, 0x2, 0x181f ;  /* 0x00581f00000e7f89 */ /* 0x000fe200000e0000 */
[----:B------:R-:W-:-:S04]  /*1b7b0*/  @P4 LOP3.LUT R16, R16, 0x400000, RZ, 0xfc, !PT ;  /* 0x0040000010104812 */ /* 0x000fc800078efcff */
[C---:B------:R-:W-:Y:S02]  /*1b7c0*/  LOP3.LUT P4, RZ, R16.reuse, 0x400, RZ, 0xc0, !PT ;  /* 0x0000040010ff7812 */ /* 0x040fe4000788c0ff */
[----:B------:R-:W-:-:S04]  /*1b7d0*/  LOP3.LUT R16, R16, 0xffdfffff, RZ, 0xc0, !PT ;  /* 0xffdfffff10107812 */ /* 0x000fc800078ec0ff */
[----:B------:R-:W-:-:S04]  /*1b7e0*/  @P3 LOP3.LUT R16, R16, 0x200000, RZ, 0xfc, !PT ;  /* 0x0020000010103812 */ /* 0x000fc800078efcff */
[----:B------:R-:W-:Y:S01]  /*1b7f0*/  LOP3.LUT P3, RZ, R16, 0x200, RZ, 0xc0, !PT ;  /* 0x0000020010ff7812 */ /* 0x000fe2000786c0ff */
[----:B--2---:R-:W-:Y:S02]  /*1b800*/  IMAD R7, R3, R7, RZ ;  /* 0x0000000703077224 */ /* 0x004fe400078e02ff */
[----:B------:R-:W0:Y:S01]  /*1b810*/  SHFL.IDX PT, R3, R0, RZ, 0x181f ;  /* 0x00181fff00037589 */ /* 0x000e2200000e0000 */
[----:B---3--:R-:W-:Y:S02]  /*1b820*/  IMAD.MOV.U32 R9, RZ, RZ, R2 ;  /* 0x000000ffff097224 */ /* 0x008fe400078e0002 */
[----:B------:R-:W-:-:S13]  /*1b830*/  ISETP.GE.AND P0, PT, R25, R7, PT ;  /* 0x000000071900720c */ /* 0x000fda0003f06270 */
[----:B------:R-:W-:-:S04]  /*1b840*/  @!P0 LOP3.LUT R2, R4, 0x40, RZ, 0xc0, !PT ;  /* 0x0000004004028812 */ /* 0x000fc800078ec0ff */
[----:B------:R-:W-:-:S04]  /*1b850*/  @!P0 SHF.R.U32.HI R2, RZ, 0x2, R2 ;  /* 0x00000002ff028819 */ /* 0x000fc80000011602 */
[----:B------:R-:W-:Y:S02]  /*1b860*/  @!P0 ISETP.NE.U32.AND P2, PT, R2, RZ, PT ;  /* 0x000000ff0200820c */ /* 0x000fe40003f45070 */
[----:B------:R-:W-:Y:S02]  /*1b870*/  @!P0 LOP3.LUT R2, R5, 0x80, RZ, 0xc0, !PT ;  /* 0x0000008005028812 */ /* 0x000fe400078ec0ff */
[----:B0-----:R-:W-:Y:S02]  /*1b880*/  @!P0 LEA R3, P6, R20, R3, 0x1 ;  /* 0x0000000314038211 */ /* 0x001fe400078c08ff */
[----:B------:R-:W-:-:S04]  /*1b890*/  @!P0 SHF.R.U32.HI R2, RZ, 0x3, R2 ;  /* 0x00000003ff028819 */ /* 0x000fc80000011602 */
[----:B------:R-:W-:Y:S02]  /*1b8a0*/  @!P0 ISETP.NE.U32.AND P1, PT, R2, RZ, PT ;  /* 0x000000ff0200820c */ /* 0x000fe40003f25070 */
[----:B------:R-:W0:Y:S02]  /*1b8b0*/  SHFL.IDX PT, R2, R6, RZ, 0x181f ;  /* 0x00181fff06027589 */ /* 0x000e2400000e0000 */
[----:B0-----:R-:W-:Y:S01]  /*1b8c0*/  @!P0 IMAD.X R2, RZ, RZ, R2, P6 ;  /* 0x000000ffff028224 */ /* 0x001fe200030e0602 */
[----:B------:R-:W-:-:S04]  /*1b8d0*/  LOP3.LUT P6, RZ, R16, 0x100, RZ, 0xc0, !PT ;  /* 0x0000010010ff7812 */ /* 0x000fc800078cc0ff */
[----:B------:R-:W-:-:S04]  /*1b8e0*/  @!P0 LOP3.LUT R3, R3, R2, RZ, 0x3c, !PT ;  /* 0x0000000203038212 */ /* 0x000fc800078e3cff */
[----:B------:R-:W-:-:S04]  /*1b8f0*/  @!P0 LOP3.LUT R2, R3, R2, RZ, 0x3c, !PT ;  /* 0x0000000203028212 */ /* 0x000fc800078e3cff */
[----:B------:R-:W-:-:S05]  /*1b900*/  @!P0 LOP3.LUT R3, R3, R2, RZ, 0x3c, !PT ;  /* 0x0000000203038212 */ /* 0x000fca00078e3cff */
[----:B------:R-:W-:Y:S01]  /*1b910*/  @!P0 LDGSTS.E.BYPASS.LTC128B.128 [R23+0x26400], desc[UR42][R2.64], !P4 ;  /* 0x2640000002178fae */ /* 0x000fe2000e101d6a */
[----:B------:R-:W-:-:S03]  /*1b920*/  LOP3.LUT P4, RZ, R16, 0x400000, RZ, 0xc0, !PT ;  /* 0x0040000010ff7812 */ /* 0x000fc6000788c0ff */
[----:B------:R-:W-:Y:S01]  /*1b930*/  @!P0 LDGSTS.E.BYPASS.LTC128B.128 [R23+0x28400], desc[UR42][R2.64+0x80], !P3 ;  /* 0x2840008002178fae */ /* 0x000fe2000d901d6a */
[C---:B------:R-:W-:Y:S02]  /*1b940*/  LOP3.LUT P3, RZ, R16.reuse, 0x200000, RZ, 0xc0, !PT ;  /* 0x0020000010ff7812 */ /* 0x040fe4000786c0ff */
[----:B------:R-:W-:Y:S01]  /*1b950*/  LOP3.LUT R16, R16, 0xffefffff, RZ, 0xc0, !PT ;  /* 0xffefffff10107812 */ /* 0x000fe200078ec0ff */
[----:B------:R-:W-:Y:S03]  /*1b960*/  @!P0 LDGSTS.E.BYPASS.LTC128B.128 [R23+0x2a400], desc[UR42][R2.64+0x100], !P6 ;  /* 0x2a40010002178fae */ /* 0x000fe6000f101d6a */
[----:B------:R-:W-:Y:S01]  /*1b970*/  @P6 LOP3.LUT R16, R16, 0x100000, RZ, 0xfc, !PT ;  /* 0x0010000010106812 */ /* 0x000fe200078efcff */
[----:B------:R-:W-:Y:S03]  /*1b980*/  @!P0 LDGSTS.E.BYPASS.LTC128B.128 [R23+0x2c400], desc[UR42][R2.64+0x180], !P5 ;  /* 0x2c40018002178fae */ /* 0x000fe6000e901d6a */
[C---:B------:R-:W-:Y:S01]  /*1b990*/  LOP3.LUT P6, RZ, R16.reuse, 0x400, RZ, 0xc0, !PT ;  /* 0x0000040010ff7812 */ /* 0x040fe200078cc0ff */
[----:B------:R-:W-:Y:S01]  /*1b9a0*/  @!P0 LDGSTS.E.BYPASS.LTC128B.128 [R23+0x2e400], desc[UR42][R2.64+0x200], !P4 ;  /* 0x2e40020002178fae */ /* 0x000fe2000e101d6a */
[----:B------:R-:W-:-:S03]  /*1b9b0*/  LOP3.LUT R16, R16, 0xffffbfff, RZ, 0xc0, !PT ;  /* 0xffffbfff10107812 */ /* 0x000fc600078ec0ff */
[----:B------:R-:W-:Y:S04]  /*1b9c0*/  @!P0 LDGSTS.E.BYPASS.LTC128B.128 [R23+0x30400], desc[UR42][R2.64+0x280], !P3 ;  /* 0x3040028002178fae */ /* 0x000fe8000d901d6a */
[----:B------:R-:W-:Y:S04]  /*1b9d0*/  @!P0 LDGSTS.E.BYPASS.LTC128B.128 [R23+0x32400], desc[UR42][R2.64+0x300], P2 ;  /* 0x3240030002178fae */ /* 0x000fe80009101d6a */
[----:B------:R0:W-:Y:S01]  /*1b9e0*/  @!P0 LDGSTS.E.BYPASS.LTC128B.128 [R23+0x34400], desc[UR42][R2.64+0x380], P1 ;  /* 0x3440038002178fae */ /* 0x0001e20008901d6a */
[----:B----4-:R-:W-:-:S03]  /*1b9f0*/  ISETP.GE.AND P0, PT, R8, R7, PT ;  /* 0x000000070800720c */ /* 0x010fc60003f06270 */
[----:B------:R-:W-:Y:S10]  /*1ba00*/  SHFL.IDX PT, R8, R6, 0x2, 0x181f ;  /* 0x00581f0006087f89 */ /* 0x000ff400000e0000 */
[----:B0-----:R-:W-:-:S02]  /*1ba10*/  @!P0 LOP3.LUT R3, R4, 0x40, RZ, 0xc0, !PT ;  /* 0x0000004004038812 */ /* 0x001fc400078ec0ff */
[----:B------:R-:W-:Y:S02]  /*1ba20*/  @!P0 LOP3.LUT R2, R5, 0x80, RZ, 0xc0, !PT ;  /* 0x0000008005028812 */ /* 0x000fe400078ec0ff */
[----:B------:R-:W-:Y:S02]  /*1ba30*/  @!P0 SHF.R.U32.HI R3, RZ, 0x2, R3 ;  /* 0x00000002ff038819 */ /* 0x000fe40000011603 */
[----:B------:R-:W-:Y:S02]  /*1ba40*/  @!P0 SHF.R.U32.HI R2, RZ, 0x3, R2 ;  /* 0x00000003ff028819 */ /* 0x000fe40000011602 */
[----:B------:R-:W-:Y:S02]  /*1ba50*/  @!P0 ISETP.NE.U32.AND P2, PT, R3, RZ, PT ;  /* 0x000000ff0300820c */ /* 0x000fe40003f45070 */
[----:B------:R-:W0:Y:S01]  /*1ba60*/  SHFL.IDX PT, R3, R0, 0x1, 0x181f ;  /* 0x00381f0000037f89 */ /* 0x000e2200000e0000 */
[----:B------:R-:W-:-:S03]  /*1ba70*/  @!P0 ISETP.NE.U32.AND P1, PT, R2, RZ, PT ;  /* 0x000000ff0200820c */ /* 0x000fc60003f25070 */
[----:B------:R-:W1:Y:S04]  /*1ba80*/  SHFL.IDX PT, R2, R6, 0x1, 0x181f ;  /* 0x00381f0006027f89 */ /* 0x000e6800000e0000 */
[----:B------:R-:W2:Y:S03]  /*1ba90*/  SHFL.IDX PT, R0, R0, 0x3, 0x181f ;  /* 0x00781f0000007f89 */ /* 0x000ea600000e0000 */
[----:B------:R-:W-:Y:S01]  /*1baa0*/  @P2 LOP3.LUT R16, R16, 0x4000, RZ, 0xfc, !PT ;  /* 0x0000400010102812 */ /* 0x000fe200078efcff */
[----:B------:R-:W3:Y:S03]  /*1bab0*/  SHFL.IDX PT, R6, R6, 0x3, 0x181f ;  /* 0x00781f0006067f89 */ /* 0x000ee600000e0000 */
[----:B------:R-:W-:-:S04]  /*1bac0*/  LOP3.LUT R16, R16, 0xfff7ffff, RZ, 0xc0, !PT ;  /* 0xfff7ffff10107812 */ /* 0x000fc800078ec0ff */
[----:B------:R-:W-:-:S04]  /*1bad0*/  @P1 LOP3.LUT R16, R16, 0x80000, RZ, 0xfc, !PT ;  /* 0x0008000010101812 */ /* 0x000fc800078efcff */
[----:B------:R-:W-:Y:S02]  /*1bae0*/  LOP3.LUT P1, RZ, R16, 0x4000, RZ, 0xc0, !PT ;  /* 0x0000400010ff7812 */ /* 0x000fe4000782c0ff */
[----:B0-----:R-:W-:-:S05]  /*1baf0*/  @!P0 LEA R3, P2, R20, R3, 0x1 ;  /* 0x0000000314038211 */ /* 0x001fca00078408ff */
[----:B-1----:R-:W-:Y:S01]  /*1bb00*/  @!P0 IMAD.X R2, RZ, RZ, R2, P2 ;  /* 0x000000ffff028224 */ /* 0x002fe200010e0602 */
[----:B------:R-:W-:-:S04]  /*1bb10*/  LOP3.LUT P2, RZ, R16, 0x200, RZ, 0xc0, !PT ;  /* 0x0000020010ff7812 */ /* 0x000fc8000784c0ff */
[----:B------:R-:W-:-:S04]  /*1bb20*/  @!P0 LOP3.LUT R3, R3, R2, RZ, 0x3c, !PT ;  /* 0x0000000203038212 */ /* 0x000fc800078e3cff */
[----:B------:R-:W-:-:S04]  /*1bb30*/  @!P0 LOP3.LUT R2, R3, R2, RZ, 0x3c, !PT ;  /* 0x0000000203028212 */ /* 0x000fc800078e3cff */
[----:B------:R-:W-:-:S05]  /*1bb40*/  @!P0 LOP3.LUT R3, R3, R2, RZ, 0x3c, !PT ;  /* 0x0000000203038212 */ /* 0x000fca00078e3cff */
[----:B------:R-:W-:Y:S01]  /*1bb50*/  @!P0 LDGSTS.E.BYPASS.LTC128B.128 [R23+0x26c00], desc[UR42][R2.64], !P6 ;  /* 0x26c0000002178fae */ /* 0x000fe2000f101d6a */
[----:B------:R-:W-:-:S03]  /*1bb60*/  LOP3.LUT P6, RZ, R16, 0x100000, RZ, 0xc0, !PT ;  /* 0x0010000010ff7812 */ /* 0x000fc600078cc0ff */
[----:B------:R-:W-:Y:S10]  /*1bb70*/  @!P0 LDGSTS.E.BYPASS.LTC128B.128 [R23+0x28c00], desc[UR42][R2.64+0x80], !P2 ;  /* 0x28c0008002178fae */ /* 0x000ff4000d101d6a */
[----:B------:R-:W-:Y:S04]  /*1bb80*/  @!P0 LDGSTS.E.BYPASS.LTC128B.128 [R23+0x2ac00], desc[UR42][R2.64+0x100], !P6 ;  /* 0x2ac0010002178fae */ /* 0x000fe8000f101d6a */
[----:B------:R-:W-:Y:S04]  /*1bb90*/  @!P0 LDGSTS.E.BYPASS.LTC128B.128 [R23+0x2cc00], desc[UR42][R2.64+0x180], !P5 ;  /* 0x2cc0018002178fae */ /* 0x000fe8000e901d6a */
[----:B------:R-:W-:Y:S04]  /*1bba0*/  @!P0 LDGSTS.E.BYPASS.LTC128B.128 [R23+0x2ec00], desc[UR42][R2.64+0x200], !P4 ;  /* 0x2ec0020002178fae */ /* 0x000fe8000e101d6a */
[----:B------:R-:W-:Y:S04]  /*1bbb0*/  @!P0 LDGSTS.E.BYPASS.LTC128B.128 [R23+0x30c00], desc[UR42][R2.64+0x280], !P3 ;  /* 0x30c0028002178fae */ /* 0x000fe8000d901d6a */
[----:B------:R-:W-:Y:S01]  /*1bbc0*/  @!P0 LDGSTS.E.BYPASS.LTC128B.128 [R23+0x32c00], desc[UR42][R2.64+0x300], P1 ;  /* 0x32c0030002178fae */ /* 0x000fe20008901d6a */
[----:B------:R-:W-:-:S13]  /*1bbd0*/  LOP3.LUT P1, RZ, R16, 0x80000, RZ, 0xc0, !PT ;  /* 0x0008000010ff7812 */ /* 0x000fda000782c0ff */
[----:B------:R0:W-:Y:S01]  /*1bbe0*/  @!P0 LDGSTS.E.BYPASS.LTC128B.128 [R23+0x34c00], desc[UR42][R2.64+0x380], P1 ;  /* 0x34c0038002178fae */ /* 0x0001e20008901d6a */
[----:B------:R-:W-:-:S13]  /*1bbf0*/  ISETP.GE.AND P0, PT, R9, R7, PT ;  /* 0x000000070900720c */ /* 0x000fda0003f06270 */
[----:B------:R-:W-:-:S05]  /*1bc00*/  @!P0 LEA R9, P1, R20, R14, 0x1 ;  /* 0x0000000e14098211 */ /* 0x000fca00078208ff */
[----:B------:R-:W-:Y:S01]  /*1bc10*/  @!P0 IMAD.X R10, RZ, RZ, R8, P1 ;  /* 0x000000ffff0a8224 */ /* 0x000fe200008e0608 */
[----:B------:R-:W-:Y:S01]  /*1bc20*/  LOP3.LUT P1, RZ, R16, 0x400, RZ, 0xc0, !PT ;  /* 0x0000040010ff7812 */ /* 0x000fe2000782c0ff */
[----:B0-----:R-:W-:Y:S01]  /*1bc30*/  @!P0 IMAD.MOV.U32 R2, RZ, RZ, R9 ;  /* 0x000000ffff028224 */ /* 0x001fe200078e0009 */
[----:B------:R-:W-:Y:S01]  /*1bc40*/  @!P0 LOP3.LUT R8, R4, 0x40, RZ, 0xc0, !PT ;  /* 0x0000004004088812 */ /* 0x000fe200078ec0ff */
[----:B------:R-:W-:-:S03]  /*1bc50*/  @!P0 IMAD.MOV.U32 R3, RZ, RZ, R10 ;  /* 0x000000ffff038224 */ /* 0x000fc600078e000a */
        /* <DEDUP_REMOVED lines=12> */
[----:B--23--:R0:W-:Y:S02]  /*1bd20*/  @!P0 LDGSTS.E.BYPASS.LTC128B.128 [R23+0x35400], desc[UR42][R2.64+0x380], P1 ;  /* 0x3540038002178fae */ /* 0x00c1e40008901d6a */
.L_x_4792:
[----:B0-----:R-:W2:Y:S01]  /*1bd30*/  LDL.LU R2, [R1+0x2c] ;  /* 0x00002c0001027983 */ /* 0x001ea20000300800 */
[----:B------:R-:W-:Y:S01]  /*1bd40*/  BSSY B0, `(.L_x_4668) ;  /* 0x0000019000007945 */ /* 0x000fe20003800000 */
[----:B--2---:R-:W-:-:S13]  /*1bd50*/  ISETP.GE.AND P0, PT, R2, R7, PT ;  /* 0x000000070200720c */ /* 0x004fda0003f06270 */
[----:B------:R-:W-:Y:S05]  /*1bd60*/  @P0 BRA `(.L_x_4669) ;  /* 0x0000000000580947 */ /* 0x000fea0003800000 */
[----:B------:R-:W-:Y:S02]  /*1bd70*/  LOP3.LUT R4, R4, 0x40, RZ, 0xc0, !PT ;  /* 0x0000004004047812 */ /* 0x000fe400078ec0ff */
[----:B------:R-:W-:Y:S02]  /*1bd80*/  LOP3.LUT P6, RZ, R16, 0x400, RZ, 0xc0, !PT ;  /* 0x0000040010ff7812 */ /* 0x000fe400078cc0ff */
[----:B------:R-:W-:Y:S02]  /*1bd90*/  LEA R2, P0, R20, R0, 0x1 ;  /* 0x0000000014027211 */ /* 0x000fe400078008ff */
[C---:B------:R-:W-:Y:S02]  /*1bda0*/  LOP3.LUT P2, RZ, R16.reuse, 0x200, RZ, 0xc0, !PT ;  /* 0x0000020010ff7812 */ /* 0x040fe4000784c0ff */
[----:B------:R-:W-:Y:S01]  /*1bdb0*/  LOP3.LUT P1, RZ, R16, 0x100, RZ, 0xc0, !PT ;  /* 0x0000010010ff7812 */ /* 0x000fe2000782c0ff */
[----:B------:R-:W-:Y:S01]  /*1bdc0*/  IMAD.X R3, RZ, RZ, R6, P0 ;  /* 0x000000ffff037224 */ /* 0x000fe200000e0606 */
[----:B------:R-:W-:-:S02]  /*1bdd0*/  SHF.R.U32.HI R4, RZ, 0x2, R4 ;  /* 0x00000002ff047819 */ /* 0x000fc40000011604 */
[----:B------:R-:W-:Y:S02]  /*1bde0*/  LOP3.LUT R5, R5, 0x80, RZ, 0xc0, !PT ;  /* 0x0000008005057812 */ /* 0x000fe400078ec0ff */
[----:B------:R-:W-:Y:S01]  /*1bdf0*/  ISETP.NE.U32.AND P0, PT, R4, RZ, PT ;  /* 0x000000ff0400720c */ /* 0x000fe20003f05070 */
        /* <DEDUP_REMOVED lines=13> */
.L_x_4669:
[----:B------:R-:W-:Y:S05]  /*1bed0*/  BSYNC B0 ;  /* 0x0000000000007941 */ /* 0x000fea0003800000 */
.L_x_4668:
[----:B------:R-:W-:Y:S01]  /*1bee0*/  NOP ;  /* 0x0000000000007918 */ /* 0x000fe20000000000 */
[----:B------:R-:W-:-:S13]  /*1bef0*/  PLOP3.LUT P0, PT, PT, PT, PT, 0x80, 0x0 ;  /* 0x000000000000781c */ /* 0x000fda0003f0f070 */
.L_x_4670:
        /* <DEDUP_REMOVED lines=18> */
.L_x_4793:
[----:B------:R-:W-:Y:S05]  /*1c020*/  BSYNC B0 ;  /* 0x0000000000007941 */ /* 0x000fea0003800000 */
.L_x_4671:
[----:B------:R-:W-:-:S05]  /*1c030*/  IMAD.U32 R2, RZ, RZ, UR38 ;  /* 0x00000026ff027e24 */ /* 0x000fca000f8e00ff */
[----:B------:R-:W-:-:S13]  /*1c040*/  ISETP.NE.AND P0, PT, R2, 0x3, PT ;  /* 0x000000030200780c */ /* 0x000fda0003f05270 */
[----:B------:R-:W-:Y:S05]  /*1c050*/  @!P0 BRA `(.L_x_4673) ;  /* 0x0000000000048947 */ /* 0x000fea0003800000 */
[----:B------:R-:W-:Y:S01]  /*1c060*/  BPT.TRAP 0x1 ;  /* 0x000000040000795c */ /* 0x000fe20000300000 */
.L_x_4673:
[----:B0-----:R-:W-:Y:S01]  /*1c070*/  SHF.L.U32 R0, R28, 0x1f, RZ ;  /* 0x0000001f1c007819 */ /* 0x001fe200000006ff */
[----:B------:R-:W-:Y:S03]  /*1c080*/  BSSY B0, `(.L_x_4674) ;  /* 0x0000003000007945 */ /* 0x000fe60003800000 */
[----:B------:R-:W0:Y:S02]  /*1c090*/  SYNCS.PHASECHK.TRANS64.TRYWAIT P0, [R26+URZ+0x38860], R0 ;  /* 0x038860001a0075a7 */ /* 0x000e24000800017f */
[----:B0-----:R-:W-:Y:S05]  /*1c0a0*/  @!P0 BRA `(.L_x_4675) ;  /* 0x0000004c00808947 */ /* 0x001fea0003800000 */
.L_x_4794:
[----:B------:R-:W-:Y:S05]  /*1c0b0*/  BSYNC B0 ;  /* 0x0000000000007941 */ /* 0x000fea0003800000 */
.L_x_4674:
[----:B------:R-:W0:Y:S01]  /*1c0c0*/  LDL.LU R3, [R1+0x38] ;  /* 0x0000380001037983 */ /* 0x000e220000300800 */
[----:B------:R-:W-:Y:S01]  /*1c0d0*/  ULDC.64 UR4, c[0x0][0x328] ;  /* 0x0000ca0000047ab9 */ /* 0x000fe20000000a00 */
[----:B------:R-:W-:Y:S02]  /*1c0e0*/  ULDC.64 UR6, c[0x0][0x318] ;  /* 0x0000c60000067ab9 */ /* 0x000fe40000000a00 */
[----:B------:R-:W2:Y:S04]  /*1c0f0*/  LDL.LU R2, [R1+0x8] ;  /* 0x0000080001027983 */ /* 0x000ea80000300800 */
[----:B------:R-:W3:Y:S04]  /*1c100*/  LDL.LU R5, [R1+0x3c] ;  /* 0x00003c0001057983 */ /* 0x000ee80000300800 */
[----:B------:R-:W4:Y:S01]  /*1c110*/  LDL.LU R4, [R1+0x4] ;  /* 0x0000040001047983 */ /* 0x000f220000300800 */
[----:B0-----:R-:W-:-:S04]  /*1c120*/  IMAD R0, R3, UR4, RZ ;  /* 0x0000000403007c24 */ /* 0x001fc8000f8e02ff */
[C---:B--2---:R-:W-:Y:S02]  /*1c130*/  IMAD R0, R2.reuse, UR5, R0 ;  /* 0x0000000502007c24 */ /* 0x044fe4000f8e0200 */
[----:B------:R-:W-:Y:S01]  /*1c140*/  IMAD.WIDE.U32 R2, R2, UR4, RZ ;  /* 0x0000000402027c25 */ /* 0x000fe2000f8e00ff */
[----:B------:R-:W-:-:S03]  /*1c150*/  ULDC.64 UR4, c[0x0][0x338] ;  /* 0x0000ce0000047ab9 */ /* 0x000fc60000000a00 */
[----:B------:R-:W-:Y:S02]  /*1c160*/  IMAD.IADD R3, R3, 0x1, R0 ;  /* 0x0000000103037824 */ /* 0x000fe400078e0200 */
[----:B---3--:R-:W-:Y:S02]  /*1c170*/  IMAD R0, R5, UR4, RZ ;  /* 0x0000000405007c24 */ /* 0x008fe4000f8e02ff */
[----:B----4-:R-:W-:-:S04]  /*1c180*/  IMAD.WIDE.U32 R2, R4, UR4, R2 ;  /* 0x0000000404027c25 */ /* 0x010fc8000f8e0002 */
[----:B------:R-:W-:Y:S01]  /*1c190*/  IMAD R0, R4, UR5, R0 ;  /* 0x0000000504007c24 */ /* 0x000fe2000f8e0200 */
[----:B------:R-:W-:Y:S01]  /*1c1a0*/  ULDC.64 UR4, c[0x0][0x330] ;  /* 0x0000cc0000047ab9 */ /* 0x000fe20000000a00 */
[----:B------:R-:W-:Y:S02]  /*1c1b0*/  IMAD R4, R22, 0x8000, R36 ;  /* 0x0000800016047824 */ /* 0x000fe400078e0224 */
        /* <DEDUP_REMOVED lines=93> */
.L_x_4804:
        /* <DEDUP_REMOVED lines=34> */
.L_x_4677:
        /* <DEDUP_REMOVED lines=11> */
.L_x_4678:
        /* <DEDUP_REMOVED lines=11> */
.L_x_4693:
[----:B-1----:R-:W1:Y:S01]  /*1cb10*/  S2R R2, SR_TID.X ;  /* 0x0000000000027919 */ /* 0x002e620000002100 */
[----:B0-----:R-:W0:Y:S01]  /*1cb20*/  LDC R5, c[0x0][0x430] ;  /* 0x00010c00ff057b82 */ /* 0x001e220000000800 */
[----:B------:R-:W-:Y:S01]  /*1cb30*/  IMAD R4, R7, 0x40, R34 ;  /* 0x0000004007047824 */ /* 0x000fe200078e0222 */
[----:B--2---:R-:W2:Y:S01]  /*1cb40*/  S2R R8, SR_TID.X ;  /* 0x0000000000087919 */ /* 0x004ea20000002100 */
[----:B------:R-:W-:Y:S02]  /*1cb50*/  IMAD.U32 R10, RZ, RZ, UR38 ;  /* 0x00000026ff0a7e24 */ /* 0x000fe4000f8e00ff */
        /* <DEDUP_REMOVED lines=27> */
[----:B------:R-:W-:Y:S02]  /*1cd10*/  ISETP.NE.AND P1, PT, R10, 0x3, PT ;  /* 0x000000030a00780c */ /* 0x000fe40003f25270 */
[----:B------:R-:W-:Y:S01]  /*1cd20*/  SEL R2, RZ, 0x1, P0 ;  /* 0x00000001ff027807 */ /* 0x000fe20000000000 */
[----:B------:R-:W-:Y:S05]  /*1cd30*/  YIELD ;  /* 0x0000000000007946 */ /* 0x000fea0003800000 */
[----:B------:R-:W-:Y:S01]  /*1cd40*/  LOP3.LUT R28, R28, R2, RZ, 0x3c, !PT ;  /* 0x000000021c1c7212 */ /* 0x000fe200078e3cff */
[----:B------:R-:W-:Y:S01]  /*1cd50*/  IMAD.MOV.U32 R2, RZ, RZ, R7 ;  /* 0x000000ffff027224 */ /* 0x000fe200078e0007 */
[----:B------:R-:W-:Y:S01]  /*1cd60*/  SEL R22, R22, RZ, P0 ;  /* 0x000000ff16167207 */ /* 0x000fe20000000000 */
[----:B------:R-:W-:-:S03]  /*1cd70*/  VIADD R7, R7, 0xffffffff ;  /* 0xffffffff07077836 */ /* 0x000fc60000000000 */
[----:B------:R-:W-:Y:S01]  /*1cd80*/  ISETP.GT.AND P3, PT, R2, R33, PT ;  /* 0x000000210200720c */ /* 0x000fe20003f64270 */
[----:B0-----:R-:W-:-:S12]  /*1cd90*/  @!P1 BRA `(.L_x_4681) ;  /* 0x0000000000049947 */ /* 0x001fd80003800000 */
[----:B------:R-:W-:Y:S01]  /*1cda0*/  BPT.TRAP 0x1 ;  /* 0x000000040000795c */ /* 0x000fe20000300000 */
.L_x_4681:
[----:B------:R-:W-:Y:S01]  /*1cdb0*/  IMAD R6, R22, 0x8, R18 ;  /* 0x0000000816067824 */ /* 0x000fe200078e0212 */
[----:B------:R-:W-:Y:S01]  /*1cdc0*/  SHF.L.U32 R25, R28, 0x1f, RZ ;  /* 0x0000001f1c197819 */ /* 0x000fe200000006ff */
[----:B------:R-:W-:Y:S01]  /*1cdd0*/  BSSY B1, `(.L_x_4682) ;  /* 0x0000004000017945 */ /* 0x000fe20003800000 */
[----:B------:R-:W-:Y:S02]  /*1cde0*/  SHF.R.S32.HI R9, RZ, 0x1f, R5 ;  /* 0x0000001fff097819 */ /* 0x000fe40000011405 */
[----:B------:R-:W0:Y:S02]  /*1cdf0*/  SYNCS.PHASECHK.TRANS64.TRYWAIT P0, [R6+URZ+0x38840], R25 ;  /* 0x03884019060075a7 */ /* 0x000e24000800017f */
[----:B0-----:R-:W-:Y:S05]  /*1ce00*/  @!P0 BRA `(.L_x_4683) ;  /* 0x0000004800648947 */ /* 0x001fea0003800000 */
.L_x_4805:
[----:B------:R-:W-:Y:S05]  /*1ce10*/  BSYNC B1 ;  /* 0x0000000000017941 */ /* 0x000fea0003800000 */
.L_x_4682:
        /* <DEDUP_REMOVED lines=40> */
.L_x_4815:
        /* <DEDUP_REMOVED lines=8> */
.L_x_4685:
        /* <DEDUP_REMOVED lines=11> */
.L_x_4686:
[----:B------:R2:W-:Y:S01]  /*1d1d0*/  SYNCS.ARRIVE.TRANS64.A1T0 RZ, [R6+URZ+0x38830], RZ ;  /* 0x038830ff06ff79a7 */ /* 0x0005e2000810003f */
[----:B------:R-:W-:Y:S05]  /*1d1e0*/  @!P2 BRA `(.L_x_4687) ;  /* 0x000000000004a947 */ /* 0x000fea0003800000 */
[----:B------:R-:W-:Y:S01]  /*1d1f0*/  BPT.TRAP 0x1 ;  /* 0x000000040000795c */ /* 0x000fe20000300000 */
.L_x_4687:
[----:B------:R-:W3:Y:S01]  /*1d200*/  SYNCS.PHASECHK.TRANS64.TRYWAIT P0, [R6+URZ+0x38860], R25 ;  /* 0x03886019060075a7 */ /* 0x000ee2000800017f */
[----:B------:R-:W-:Y:S04]  /*1d210*/  BSSY B1, `(.L_x_4688) ;  /* 0x0000002000017945 */ /* 0x000fe80003800000 */
[----:B---3--:R-:W-:Y:S05]  /*1d220*/  @!P0 BRA `(.L_x_4689) ;  /* 0x00000048008c8947 */ /* 0x008fea0003800000 */
.L_x_4816:
[----:B------:R-:W-:Y:S05]  /*1d230*/  BSYNC B1 ;  /* 0x0000000000017941 */ /* 0x000fea0003800000 */
.L_x_4688:
        /* <DEDUP_REMOVED lines=8> */
[----:B------:R-:W-:Y:S02]  /*1d2c0*/  IMAD R21, R22, 0x7000, R8 ;  /* 0x0000700016157824 */ /* 0x000fe400078e0208 */
        /* <DEDUP_REMOVED lines=12> */
[----:B------:R-:W4:Y:S01]  /*1d390*/  SHFL.IDX PT, R2, R9, RZ, 0x181f ;  /* 0x00181fff09027589 */ /* 0x000f2200000e0000 */
[C---:B------:R-:W-:Y:S01]  /*1d3a0*/  LOP3.LUT P1, RZ, R16.reuse, 0x80, RZ, 0xc0, !PT ;  /* 0x0000008010ff7812 */ /* 0x040fe2000782c0ff */
[----:B------:R-:W-:Y:S01]  /*1d3b0*/  IMAD R21, R21, 0x2, R18 ;  /* 0x0000000215157824 */ /* 0x000fe200078e0212 */
[C---:B------:R-:W-:Y:S01]  /*1d3c0*/  LOP3.LUT P2, RZ, R16.reuse, 0x40, RZ, 0xc0, !PT ;  /* 0x0000004010ff7812 */ /* 0x040fe2000784c0ff */
[----:B------:R-:W5:Y:S01]  /*1d3d0*/  SHFL.IDX PT, R3, R10, RZ, 0x181f ;  /* 0x00181fff0a037589 */ /* 0x000f6200000e0000 */
[----:B------:R-:W-:-:S03]  /*1d3e0*/  LOP3.LUT R16, R16, 0xfff7ffff, RZ, 0xc0, !PT ;  /* 0xfff7ffff10107812 */ /* 0x000fc600078ec0ff */
[----:B------:R-:W0:Y:S01]  /*1d3f0*/  SHFL.IDX PT, R14, R9, 0x1, 0x181f ;  /* 0x00381f00090e7f89 */ /* 0x000e2200000e0000 */
[----:B------:R-:W-:-:S03]  /*1d400*/  @P3 LOP3.LUT R16, R16, 0x80000, RZ, 0xfc, !PT ;  /* 0x0008000010103812 */ /* 0x000fc600078efcff */
[----:B------:R-:W1:Y:S01]  /*1d410*/  SHFL.IDX PT, R5, R10, 0x1, 0x181f ;  /* 0x00381f000a057f89 */ /* 0x000e6200000e0000 */
[C---:B------:R-:W-:Y:S02]  /*1d420*/  LOP3.LUT P3, RZ, R16.reuse, 0x20, RZ, 0xc0, !PT ;  /* 0x0000002010ff7812 */ /* 0x040fe4000786c0ff */
[C---:B------:R-:W-:Y:S01]  /*1d430*/  LOP3.LUT P6, RZ, R16.reuse, 0x10, RZ, 0xc0, !PT ;  /* 0x0000001010ff7812 */ /* 0x040fe200078cc0ff */
[----:B------:R-:W-:Y:S01]  /*1d440*/  SHFL.IDX PT, R8, R10, 0x2, 0x181f ;  /* 0x00581f000a087f89 */ /* 0x000fe200000e0000 */
[----:B------:R-:W-:-:S03]  /*1d450*/  LOP3.LUT R16, R16, 0xffdfffff, RZ, 0xc0, !PT ;  /* 0xffdfffff10107812 */ /* 0x000fc600078ec0ff */
[----:B------:R-:W-:Y:S01]  /*1d460*/  SHFL.IDX PT, R10, R10, 0x3, 0x181f ;  /* 0x00781f000a0a7f89 */ /* 0x000fe200000e0000 */
[----:B----4-:R-:W-:-:S05]  /*1d470*/  IADD3 R2, P0, R2, R0, RZ ;  /* 0x0000000002027210 */ /* 0x010fca0007f1e0ff */
[----:B------:R-:W-:Y:S01]  /*1d480*/  @P3 LOP3.LUT R16, R16, 0x200000, RZ, 0xfc, !PT ;  /* 0x0020000010103812 */ /* 0x000fe200078efcff */
[----:B-----5:R-:W-:Y:S01]  /*1d490*/  IMAD.X R3, RZ, RZ, R3, P0 ;  /* 0x000000ffff037224 */ /* 0x020fe200000e0603 */
[----:B------:R-:W-:-:S04]  /*1d4a0*/  ISETP.NE.U32.AND P0, PT, R32, RZ, PT ;  /* 0x000000ff2000720c */ /* 0x000fc80003f05070 */
[----:B------:R-:W-:Y:S01]  /*1d4b0*/  LDGSTS.E.BYPASS.LTC128B.128 [R21+0x400], desc[UR42][R2.64], !P1 ;  /* 0x0040000002157fae */ /* 0x000fe2000c901d6a */
[----:B------:R-:W-:-:S03]  /*1d4c0*/  ISETP.NE.U32.AND P1, PT, R31, RZ, PT ;  /* 0x000000ff1f00720c */ /* 0x000fc60003f25070 */
[----:B------:R-:W-:Y:S01]  /*1d4d0*/  LDGSTS.E.BYPASS.LTC128B.128 [R21+0x2400], desc[UR42][R2.64+0x80], !P2 ;  /* 0x0240008002157fae */ /* 0x000fe2000d101d6a */
[----:B0-----:R-:W-:-:S03]  /*1d4e0*/  IADD3 R4, P2, R14, R0, RZ ;  /* 0x000000000e047210 */ /* 0x001fc60007f5e0ff */
[----:B------:R-:W-:Y:S01]  /*1d4f0*/  LDGSTS.E.BYPASS.LTC128B.128 [R21+0x4400], desc[UR42][R2.64+0x100], !P3 ;  /* 0x0440010002157fae */ /* 0x000fe2000d901d6a */
[C---:B------:R-:W-:Y:S01]  /*1d500*/  LOP3.LUT P3, RZ, R16.reuse, 0x80, RZ, 0xc0, !PT ;  /* 0x0000008010ff7812 */ /* 0x040fe2000786c0ff */
[----:B-1----:R-:W-:Y:S01]  /*1d510*/  IMAD.X R5, RZ, RZ, R5, P2 ;  /* 0x000000ffff057224 */ /* 0x002fe200010e0605 */
        /* <DEDUP_REMOVED lines=33> */
.L_x_4826:
        /* <DEDUP_REMOVED lines=25> */
.L_x_4691:
        /* <DEDUP_REMOVED lines=11> */
.L_x_4692:
[----:B------:R1:W-:Y:S01]  /*1d970*/  SYNCS.ARRIVE.TRANS64.A1T0 RZ, [R6+URZ+0x38850], RZ ;  /* 0x038850ff06ff79a7 */ /* 0x0003e2000810003f */
[----:B------:R-:W-:Y:S05]  /*1d980*/  @P3 BRA `(.L_x_4693) ;  /* 0xfffffff000603947 */ /* 0x000fea000383ffff */
.L_x_4680:
[----:B------:R-:W-:Y:S05]  /*1d990*/  BSYNC B0 ;  /* 0x0000000000007941 */ /* 0x000fea0003800000 */
.L_x_4679:
        /* <DEDUP_REMOVED lines=21> */
.L_x_4695:
[----:B------:R-:W-:Y:S05]  /*1daf0*/  BSYNC B0 ;  /* 0x0000000000007941 */ /* 0x000fea0003800000 */
.L_x_4694:
[----:B------:R-:W-:-:S07]  /*1db00*/  SEL R22, R22, RZ, P0 ;  /* 0x000000ff16167207 */ /* 0x000fce0000000000 */
.L_x_4648:
[----:B------:R-:W-:Y:S05]  /*1db10*/  BSYNC B7 ;  /* 0x0000000000077941 */ /* 0x000fea0003800000 */
.L_x_4646:
        /* <DEDUP_REMOVED lines=8> */
[----:B---3--:R3:W4:Y:S01]  /*1dba0*/  LDS.128 R24, [R18+0x388d0] ;  /* 0x0388d00012187984 */ /* 0x0087220000000c00 */
[----:B------:R-:W-:Y:S06]  /*1dbb0*/  BAR.ARV 0x4, 0x180 ;  /* 0x0106000000007b1d */ /* 0x000fec0000002000 */
[----:B------:R-:W-:Y:S05]  /*1dbc0*/  BRA `(.L_x_4697) ;  /* 0x0000000800d07947 */ /* 0x000fea0003800000 */
.L_x_4696:
        /* <DEDUP_REMOVED lines=43> */
.L_x_4836:
[----:B------:R-:W-:Y:S02]  /*1de80*/  ULDC UR4, c[0x0][0xd38] ;  /* 0x00034e0000047ab9 */ /* 0x000fe40000000800 */
[----:B------:R-:W-:-:S04]  /*1de90*/  IMAD.U32 R2, RZ, RZ, UR4 ;  /* 0x00000004ff027e24 */ /* 0x000fc8000f8e00ff */
[----:B-1----:R-:W-:-:S04]  /*1dea0*/  IMAD R5, R14, R2, RZ ;  /* 0x000000020e057224 */ /* 0x002fc800078e02ff */
[----:B------:R-:W-:-:S05]  /*1deb0*/  IMAD.IADD R6, R6, 0x1, R5 ;  /* 0x0000000106067824 */ /* 0x000fca00078e0205 */
[----:B------:R-:W-:-:S13]  /*1dec0*/  ISETP.GT.AND P6, PT, R6, R0, PT ;  /* 0x000000000600720c */ /* 0x000fda0003fc4270 */
[----:B------:R-:W-:Y:S05]  /*1ded0*/  @P6 BRA `(.L_x_4699) ;  /* 0x0000000000a46947 */ /* 0x000fea0003800000 */
.L_x_4702:
        /* <DEDUP_REMOVED lines=35> */
.L_x_4844:
[----:B------:R-:W-:Y:S02]  /*1e110*/  ULDC UR4, c[0x0][0xd38] ;  /* 0x00034e0000047ab9 */ /* 0x000fe40000000800 */
[----:B------:R-:W-:-:S04]  /*1e120*/  IMAD.U32 R2, RZ, RZ, UR4 ;  /* 0x00000004ff027e24 */ /* 0x000fc8000f8e00ff */
[----:B-1----:R-:W-:-:S04]  /*1e130*/  IMAD R5, R14, R2, RZ ;  /* 0x000000020e057224 */ /* 0x002fc800078e02ff */
[----:B------:R-:W-:-:S05]  /*1e140*/  IMAD.IADD R6, R5, 0x1, R6 ;  /* 0x0000000105067824 */ /* 0x000fca00078e0206 */
[----:B------:R-:W-:-:S13]  /*1e150*/  ISETP.GT.AND P6, PT, R6, R0, PT ;  /* 0x000000000600720c */ /* 0x000fda0003fc4270 */
[----:B------:R-:W-:Y:S05]  /*1e160*/  @!P6 BRA `(.L_x_4702) ;  /* 0xfffffffc005ce947 */ /* 0x000fea000383ffff */
.L_x_4699:
        /* <DEDUP_REMOVED lines=9> */
.L_x_4849:
[----:B------:R-:W-:-:S13]  /*1e200*/  ISETP.NE.AND P0, PT, R8, RZ, PT ;  /* 0x000000ff0800720c */ /* 0x000fda0003f05270 */
[----:B------:R-:W-:Y:S05]  /*1e210*/  @!P0 BRA `(.L_x_4704) ;  /* 0x0000000000108947 */ /* 0x000fea0003800000 */
[----:B------:R-:W-:Y:S01]  /*1e220*/  UMOV UR4, 0xffffffff ;  /* 0xffffffff00047882 */ /* 0x000fe20000000000 */
[----:B------:R-:W-:Y:S02]  /*1e230*/  VIADD R12, R5, 0xffffffff ;  /* 0xffffffff050c7836 */ /* 0x000fe40000000000 */
[----:B------:R-:W-:Y:S05]  /*1e240*/  BRA.DIV UR4, `(.L_x_4705) ;  /* 0x0000004a04c47947 */ /* 0x000fea000b800000 */
[----:B------:R4:W0:Y:S02]  /*1e250*/  SHFL.IDX PT, R24, R3, R12, 0x1f ;  /* 0x00001f0c03187589 */ /* 0x00082400000e0000 */
.L_x_4704:
        /* <DEDUP_REMOVED lines=58> */
.L_x_4700:
[----:B------:R-:W-:Y:S01]  /*1e600*/  UMOV UR4, URZ ;  /* 0x0000003f00047c82 */ /* 0x000fe20008000000 */
[----:B------:R-:W-:Y:S01]  /*1e610*/  UMOV UR5, URZ ;  /* 0x0000003f00057c82 */ /* 0x000fe20008000000 */
[----:B------:R-:W-:Y:S01]  /*1e620*/  ULDC UR6, c[0x0][0xd3c] ;  /* 0x00034f0000067ab9 */ /* 0x000fe20000000800 */
[----:B------:R-:W-:Y:S02]  /*1e630*/  IMAD.MOV.U32 R24, RZ, RZ, R0 ;  /* 0x000000ffff187224 */ /* 0x000fe400078e0000 */
[----:B------:R-:W-:Y:S02]  /*1e640*/  IMAD.U32 R25, RZ, RZ, UR4 ;  /* 0x00000004ff197e24 */ /* 0x000fe4000f8e00ff */
[----:B------:R-:W-:Y:S02]  /*1e650*/  IMAD.U32 R26, RZ, RZ, UR5 ;  /* 0x00000005ff1a7e24 */ /* 0x000fe4000f8e00ff */
[----:B------:R-:W-:-:S07]  /*1e660*/  IMAD.U32 R27, RZ, RZ, UR6 ;  /* 0x00000006ff1b7e24 */ /* 0x000fce000f8e00ff */
.L_x_4706:
        /* <DEDUP_REMOVED lines=10> */
.L_x_4697:
[----:B------:R-:W-:Y:S02]  /*1e710*/  ULDC UR4, c[0x0][0xd3c] ;  /* 0x00034f0000047ab9 */ /* 0x000fe40000000800 */
[----:B----4-:R-:W-:-:S13]  /*1e720*/  ISETP.GE.AND P0, PT, R27, UR4, PT ;  /* 0x000000041b007c0c */ /* 0x010fda000bf06270 */
[----:B------:R-:W-:Y:S05]  /*1e730*/  @!P0 BRA `(.L_x_4707) ;  /* 0xffffff8800388947 */ /* 0x000fea000383ffff */
[----:B------:R-:W-:Y:S05]  /*1e740*/  BSYNC B8 ;  /* 0x0000000000087941 */ /* 0x000fea0003800000 */
.L_x_4592:
        /* <DEDUP_REMOVED lines=12> */
.L_x_4852:
[----:B------:R-:W-:Y:S05]  /*1e810*/  BSYNC B0 ;  /* 0x0000000000007941 */ /* 0x000fea0003800000 */
.L_x_4708:
[----:B------:R-:W-:-:S03]  /*1e820*/  UMOV UR4, 0xffffffff ;  /* 0xffffffff00047882 */ /* 0x000fc60000000000 */
[----:B------:R-:W-:Y:S05]  /*1e830*/  BRA.DIV UR4, `(.L_x_4710) ;  /* 0x0000004604847947 */ /* 0x000fea000b800000 */
[----:B-1----:R-:W1:Y:S02]  /*1e840*/  S2R R0, SR_TID.X ;  /* 0x0000000000007919 */ /* 0x002e640000002100 */
[----:B-1----:R-:W-:-:S04]  /*1e850*/  SHF.R.U32.HI R0, RZ, 0x5, R0 ;  /* 0x00000005ff007819 */ /* 0x002fc80000011600 */
[----:B------:R-:W-:-:S05]  /*1e860*/  LOP3.LUT R0, R0, 0x3, RZ, 0xc0, !PT ;  /* 0x0000000300007812 */ /* 0x000fca00078ec0ff */
[----:B------:R1:W4:Y:S02]  /*1e870*/  SHFL.IDX PT, R14, R0, RZ, 0x1f ;  /* 0x00001fff000e7589 */ /* 0x00032400000e0000 */
.L_x_4855:
[----:B----4-:R-:W-:-:S13]  /*1e880*/  ISETP.NE.AND P0, PT, R14, RZ, PT ;  /* 0x000000ff0e00720c */ /* 0x010fda0003f05270 */
[----:B------:R-:W-:Y:S05]  /*1e890*/  @P0 BRA `(.L_x_4454) ;  /* 0x0000000000880947 */ /* 0x000fea0003800000 */
[----:B------:R-:W-:-:S03]  /*1e8a0*/  UMOV UR4, 0xffffffff ;  /* 0xffffffff00047882 */ /* 0x000fc60000000000 */
[----:B------:R-:W-:Y:S05]  /*1e8b0*/  BRA.DIV UR4, `(.L_x_4711) ;  /* 0x0000004604987947 */ /* 0x000fea000b800000 */
[----:B------:R-:W-:-:S13]  /*1e8c0*/  ELECT P6, URZ, PT ;  /* 0x00000000003f782f */ /* 0x000fda00038c0000 */
.L_x_4858:
[----:B------:R-:W-:Y:S05]  /*1e8d0*/  @!P6 BRA `(.L_x_4454) ;  /* 0x000000000078e947 */ /* 0x000fea0003800000 */
[----:B------:R-:W-:-:S06]  /*1e8e0*/  ULOP3.LUT UR4, UR36, 0x2, URZ, 0xfc, !UPT ;  /* 0x0000000224047892 */ /* 0x000fcc000f8efc3f */
[----:B-1----:R-:W-:-:S05]  /*1e8f0*/  IMAD.U32 R0, RZ, RZ, UR4 ;  /* 0x00000004ff007e24 */ /* 0x002fca000f8e00ff */
[----:B------:R-:W-:-:S13]  /*1e900*/  ISETP.NE.AND P0, PT, R0, 0x3, PT ;  /* 0x000000030000780c */ /* 0x000fda0003f05270 */
[----:B------:R-:W-:Y:S05]  /*1e910*/  @!P0 BRA `(.L_x_4712) ;  /* 0x0000000000048947 */ /* 0x000fea0003800000 */
[----:B------:R-:W-:Y:S01]  /*1e920*/  BPT.TRAP 0x1 ;  /* 0x000000040000795c */ /* 0x000fe20000300000 */
.L_x_4712:
[----:B------:R-:W-:Y:S01]  /*1e930*/  IMAD R5, R22, 0x8, R7 ;  /* 0x0000000816057824 */ /* 0x000fe200078e0207 */
[----:B------:R-:W-:Y:S01]  /*1e940*/  SHF.L.U32 R0, R28, 0x1f, RZ ;  /* 0x0000001f1c007819 */ /* 0x000fe200000006ff */
[----:B------:R-:W-:-:S03]  /*1e950*/  VIADD R22, R22, 0x1 ;  /* 0x0000000116167836 */ /* 0x000fc60000000000 */
[----:B------:R-:W1:Y:S02]  /*1e960*/  SYNCS.PHASECHK.TRANS64.TRYWAIT P1, [R5+URZ+0x38840], R0 ;  /* 0x03884000050075a7 */ /* 0x000e64000802017f */
[----:B------:R-:W-:-:S04]  /*1e970*/  ISETP.NE.AND P2, PT, R22, 0x2, PT ;  /* 0x000000021600780c */ /* 0x000fc80003f45270 */
[----:B------:R-:W-:Y:S01]  /*1e980*/  SEL R3, RZ, 0x1, P2 ;  /* 0x00000001ff037807 */ /* 0x000fe20001000000 */
[----:B-1----:R-:W-:Y:S08]  /*1e990*/  @!P1 BRA `(.L_x_4713) ;  /* 0x0000004400809947 */ /* 0x002ff00003800000 */
.L_x_4859:
[----:B------:R-:W-:Y:S02]  /*1e9a0*/  SEL R22, R22, RZ, P2 ;  /* 0x000000ff16167207 */ /* 0x000fe40001000000 */
[----:B------:R-:W-:Y:S01]  /*1e9b0*/  LOP3.LUT R2, R28, R3, RZ, 0x3c, !PT ;  /* 0x000000031c027212 */ /* 0x000fe200078e3cff */
[----:B------:R-:W-:Y:S06]  /*1e9c0*/  @!P0 BRA `(.L_x_4714) ;  /* 0x0000000000048947 */ /* 0x000fec0003800000 */
[----:B------:R-:W-:Y:S01]  /*1e9d0*/  BPT.TRAP 0x1 ;  /* 0x000000040000795c */ /* 0x000fe20000300000 */
.L_x_4714:
[----:B------:R-:W-:Y:S01]  /*1e9e0*/  IMAD R3, R22, 0x8, R7 ;  /* 0x0000000816037824 */ /* 0x000fe200078e0207 */
[----:B------:R-:W-:-:S04]  /*1e9f0*/  SHF.L.U32 R2, R2, 0x1f, RZ ;  /* 0x0000001f02027819 */ /* 0x000fc800000006ff */
[----:B------:R-:W4:Y:S02]  /*1ea00*/  SYNCS.PHASECHK.TRANS64.TRYWAIT P1, [R3+URZ+0x38840], R2 ;  /* 0x03884002030075a7 */ /* 0x000f24000802017f */
[----:B----4-:R-:W-:Y:S05]  /*1ea10*/  @!P1 BRA `(.L_x_4715) ;  /* 0x0000004400749947 */ /* 0x010fea0003800000 */
.L_x_4860:
[----:B------:R-:W-:Y:S05]  /*1ea20*/  @!P0 BRA `(.L_x_4716) ;  /* 0x0000000000048947 */ /* 0x000fea0003800000 */
[----:B------:R-:W-:Y:S01]  /*1ea30*/  BPT.TRAP 0x1 ;  /* 0x000000040000795c */ /* 0x000fe20000300000 */
.L_x_4716:
[----:B------:R-:W5:Y:S02]  /*1ea40*/  SYNCS.PHASECHK.TRANS64.TRYWAIT P1, [R5+URZ+0x38860], R0 ;  /* 0x03886000050075a7 */ /* 0x000f64000802017f */
[----:B-----5:R-:W-:Y:S05]  /*1ea50*/  @!P1 BRA `(.L_x_4717) ;  /* 0x0000004400789947 */ /* 0x020fea0003800000 */
.L_x_4861:
[----:B------:R-:W-:Y:S05]  /*1ea60*/  @!P0 BRA `(.L_x_4718) ;  /* 0x0000000000048947 */ /* 0x000fea0003800000 */
[----:B------:R-:W-:Y:S01]  /*1ea70*/  BPT.TRAP 0x1 ;  /* 0x000000040000795c */ /* 0x000fe20000300000 */
.L_x_4718:
[----:B------:R0:W0:Y:S02]  /*1ea80*/  SYNCS.PHASECHK.TRANS64.TRYWAIT P0, [R3+URZ+0x38860], R2 ;  /* 0x03886002030075a7 */ /* 0x000024000800017f */
[----:B0-----:R-:W-:Y:S05]  /*1ea90*/  @!P0 NANOSLEEP.SYNCS 0x989680 ;  /* 0x009896800000895d */ /* 0x001fea0003900000 */
[----:B------:R-:W0:Y:S02]  /*1eaa0*/  @!P0 SYNCS.PHASECHK.TRANS64 P0, [R3+URZ+0x38860], R2 ;  /* 0x03886002030085a7 */ /* 0x000e24000800007f */
[----:B0-----:R-:W-:Y:S05]  /*1eab0*/  @!P0 BRA `(.L_x_4718) ;  /* 0xfffffffc00f08947 */ /* 0x001fea000383ffff */
.L_x_4454:
[----:B------:R-:W-:Y:S05]  /*1eac0*/  BSYNC B9 ;  /* 0x0000000000097941 */ /* 0x000fea0003800000 */
.L_x_4451:
[----:B------:R-:W-:Y:S05]  /*1ead0*/  EXIT ;  /* 0x000000000000794d */ /* 0x000fea0003800000 */
.L_x_4472:
[----:B0-----:R0:W1:Y:S02]  /*1eae0*/  SYNCS.PHASECHK.TRANS64.TRYWAIT P4, [R58+URZ+0x38890], R65 ;  /* 0x038890413a0075a7 */ /* 0x001064000808017f */
[----:B-1----:R-:W-:Y:S05]  /*1eaf0*/  @!P4 NANOSLEEP.SYNCS 0x989680 ;  /* 0x009896800000c95d */ /* 0x002fea0003900000 */
[----:B------:R-:W1:Y:S02]  /*1eb00*/  @!P4 SYNCS.PHASECHK.TRANS64 P4, [R58+URZ+0x38890], R65 ;  /* 0x038890413a00c5a7 */ /* 0x000e64000808007f */
[----:B-1----:R-:W-:Y:S05]  /*1eb10*/  @!P4 BRA `(.L_x_4472) ;  /* 0xfffffffc00f0c947 */ /* 0x002fea000383ffff */
[----:B------:R-:W-:Y:S05]  /*1eb20*/  BRA `(.L_x_4719) ;  /* 0xfffffe44008c7947 */ /* 0x000fea000383ffff */
.L_x_4473:
[----:B------:R-:W-:Y:S01]  /*1eb30*/  BSSY B1, `(.L_x_4720) ;  /* 0x0000007000017945 */ /* 0x000fe20003800000 */
[----:B------:R-:W-:Y:S02]  /*1eb40*/  IMAD.MOV.U32 R12, RZ, RZ, RZ ;  /* 0x000000ffff0c7224 */ /* 0x000fe400078e00ff */
[----:B------:R-:W-:Y:S02]  /*1eb50*/  IMAD.MOV.U32 R11, RZ, RZ, 0x1c1f ;  /* 0x00001c1fff0b7424 */ /* 0x000fe400078e00ff */
[----:B------:R-:W-:-:S07]  /*1eb60*/  IMAD.MOV.U32 R15, RZ, RZ, -0x1 ;  /* 0xffffffffff0f7424 */ /* 0x000fce00078e00ff */
[----:B0-----:R-:W-:Y:S05]  /*1eb70*/  WARPSYNC.COLLECTIVE R15, `(.L_x_4721) ;  /* 0x000000000f087348 */ /* 0x001fea0003c00000 */
[----:B------:R1:W2:Y:S02]  /*1eb80*/  SHFL.IDX P6, R14, R13, R12, R11 ;  /* 0x0000000c0d0e7389 */ /* 0x0002a400000c000b */
[----:B012---:R-:W-:Y:S01]  /*1eb90*/  ENDCOLLECTIVE ;  /* 0x000000000000791b */ /* 0x007fe20003800000 */
.L_x_4721:
[----:B------:R-:W-:Y:S05]  /*1eba0*/  BSYNC B1 ;  /* 0x0000000000017941 */ /* 0x000fea0003800000 */
.L_x_4720:
        /* <DEDUP_REMOVED lines=8> */
.L_x_4722:
[----:B------:R-:W-:Y:S05]  /*1ec30*/  BRA `(.L_x_4723) ;  /* 0xfffffe44005c7947 */ /* 0x000fea000383ffff */
.L_x_4483:
[----:B0-----:R0:W1:Y:S02]  /*1ec40*/  SYNCS.PHASECHK.TRANS64.TRYWAIT P5, [R58+URZ+0x38890], R65 ;  /* 0x038890413a0075a7 */ /* 0x00106400080a017f */
[----:B-1----:R-:W-:Y:S05]  /*1ec50*/  @!P5 NANOSLEEP.SYNCS 0x989680 ;  /* 0x009896800000d95d */ /* 0x002fea0003900000 */
[----:B------:R-:W1:Y:S02]  /*1ec60*/  @!P5 SYNCS.PHASECHK.TRANS64 P5, [R58+URZ+0x38890], R65 ;  /* 0x038890413a00d5a7 */ /* 0x000e6400080a007f */
[----:B-1----:R-:W-:Y:S05]  /*1ec70*/  @!P5 BRA `(.L_x_4483) ;  /* 0xfffffffc00f0d947 */ /* 0x002fea000383ffff */
[----:B------:R-:W-:Y:S05]  /*1ec80*/  BRA `(.L_x_4724) ;  /* 0xfffffe4c00d07947 */ /* 0x000fea000383ffff */
.L_x_4484:
[----:B------:R-:W-:Y:S01]  /*1ec90*/  BSSY B1, `(.L_x_4725) ;  /* 0x0000007000017945 */ /* 0x000fe20003800000 */
[----:B------:R-:W-:Y:S02]  /*1eca0*/  IMAD.MOV.U32 R12, RZ, RZ, RZ ;  /* 0x000000ffff0c7224 */ /* 0x000fe400078e00ff */
[----:B------:R-:W-:Y:S02]  /*1ecb0*/  IMAD.MOV.U32 R11, RZ, RZ, 0x1c1f ;  /* 0x00001c1fff0b7424 */ /* 0x000fe400078e00ff */
[----:B------:R-:W-:-:S07]  /*1ecc0*/  IMAD.MOV.U32 R15, RZ, RZ, -0x1 ;  /* 0xffffffffff0f7424 */ /* 0x000fce00078e00ff */
[----:B0-----:R-:W-:Y:S05]  /*1ecd0*/  WARPSYNC.COLLECTIVE R15, `(.L_x_4726) ;  /* 0x000000000f087348 */ /* 0x001fea0003c00000 */
[----:B------:R1:W2:Y:S02]  /*1ece0*/  SHFL.IDX P6, R14, R13, R12, R11 ;  /* 0x0000000c0d0e7389 */ /* 0x0002a400000c000b */
[----:B012---:R-:W-:Y:S01]  /*1ecf0*/  ENDCOLLECTIVE ;  /* 0x000000000000791b */ /* 0x007fe20003800000 */
.L_x_4726:
[----:B------:R-:W-:Y:S05]  /*1ed00*/  BSYNC B1 ;  /* 0x0000000000017941 */ /* 0x000fea0003800000 */
.L_x_4725:
        /* <DEDUP_REMOVED lines=8> */
.L_x_4727:
[----:B------:R-:W-:Y:S01]  /*1ed90*/  IMAD.MOV.U32 R67, RZ, RZ, R14 ;  /* 0x000000ffff437224 */ /* 0x000fe200078e000e */
[----:B------:R-:W-:Y:S06]  /*1eda0*/  BRA `(.L_x_4728) ;  /* 0xfffffe4c009c7947 */ /* 0x000fec000383ffff */
.L_x_4489:
[----:B-1----:R1:W2:Y:S02]  /*1edb0*/  SYNCS.PHASECHK.TRANS64.TRYWAIT P2, [R58+URZ+0x38890], R65 ;  /* 0x038890413a0075a7 */ /* 0x0022a4000804017f */
[----:B--2---:R-:W-:Y:S05]  /*1edc0*/  @!P2 NANOSLEEP.SYNCS 0x989680 ;  /* 0x009896800000a95d */ /* 0x004fea0003900000 */
[----:B------:R-:W2:Y:S02]  /*1edd0*/  @!P2 SYNCS.PHASECHK.TRANS64 P2, [R58+URZ+0x38890], R65 ;  /* 0x038890413a00a5a7 */ /* 0x000ea4000804007f */
[----:B--2---:R-:W-:Y:S05]  /*1ede0*/  @!P2 BRA `(.L_x_4489) ;  /* 0xfffffffc00f0a947 */ /* 0x004fea000383ffff */
[----:B------:R-:W-:Y:S05]  /*1edf0*/  BRA `(.L_x_4729) ;  /* 0xfffffe5400a47947 */ /* 0x000fea000383ffff */
.L_x_4490:
[----:B------:R-:W-:Y:S01]  /*1ee00*/  BSSY B1, `(.L_x_4730) ;  /* 0x0000007000017945 */ /* 0x000fe20003800000 */
[----:B------:R-:W-:Y:S02]  /*1ee10*/  IMAD.MOV.U32 R12, RZ, RZ, RZ ;  /* 0x000000ffff0c7224 */ /* 0x000fe400078e00ff */
[----:B------:R-:W-:Y:S02]  /*1ee20*/  IMAD.MOV.U32 R11, RZ, RZ, 0x1c1f ;  /* 0x00001c1fff0b7424 */ /* 0x000fe400078e00ff */
[----:B------:R-:W-:-:S07]  /*1ee30*/  IMAD.MOV.U32 R15, RZ, RZ, -0x1 ;  /* 0xffffffffff0f7424 */ /* 0x000fce00078e00ff */
[----:B-1----:R-:W-:Y:S05]  /*1ee40*/  WARPSYNC.COLLECTIVE R15, `(.L_x_4731) ;  /* 0x000000000f087348 */ /* 0x002fea0003c00000 */
[----:B------:R0:W2:Y:S02]  /*1ee50*/  SHFL.IDX P6, R14, R13, R12, R11 ;  /* 0x0000000c0d0e7389 */ /* 0x0000a400000c000b */
[----:B012---:R-:W-:Y:S01]  /*1ee60*/  ENDCOLLECTIVE ;  /* 0x000000000000791b */ /* 0x007fe20003800000 */
.L_x_4731:
[----:B------:R-:W-:Y:S05]  /*1ee70*/  BSYNC B1 ;  /* 0x0000000000017941 */ /* 0x000fea0003800000 */
.L_x_4730:
        /* <DEDUP_REMOVED lines=8> */
.L_x_4732:
[----:B------:R-:W-:Y:S05]  /*1ef00*/  BRA `(.L_x_4733) ;  /* 0xfffffe5400c47947 */ /* 0x000fea000383ffff */
.L_x_4494:
[----:B-1----:R1:W2:Y:S02]  /*1ef10*/  SYNCS.PHASECHK.TRANS64.TRYWAIT P3, [R58+URZ+0x388b0], R65 ;  /* 0x0388b0413a0075a7 */ /* 0x0022a4000806017f */
[----:B--2---:R-:W-:Y:S05]  /*1ef20*/  @!P3 NANOSLEEP.SYNCS 0x989680 ;  /* 0x009896800000b95d */ /* 0x004fea0003900000 */
[----:B------:R-:W2:Y:S02]  /*1ef30*/  @!P3 SYNCS.PHASECHK.TRANS64 P3, [R58+URZ+0x388b0], R65 ;  /* 0x0388b0413a00b5a7 */ /* 0x000ea4000806007f */
[----:B--2---:R-:W-:Y:S05]  /*1ef40*/  @!P3 BRA `(.L_x_4494) ;  /* 0xfffffffc00f0b947 */ /* 0x004fea000383ffff */
[----:B------:R-:W-:Y:S05]  /*1ef50*/  BRA `(.L_x_4734) ;  /* 0xfffffe5800507947 */ /* 0x000fea000383ffff */
.L_x_4523:
        /* <DEDUP_REMOVED lines=8> */
.L_x_4736:
[----:B------:R-:W-:Y:S05]  /*1efe0*/  BSYNC B1 ;  /* 0x0000000000017941 */ /* 0x000fea0003800000 */
.L_x_4735:
        /* <DEDUP_REMOVED lines=8> */
.L_x_4737:
[----:B------:R-:W-:Y:S02]  /*1f070*/  IMAD.MOV.U32 R13, RZ, RZ, R24 ;  /* 0x000000ffff0d7224 */ /* 0x000fe400078e0018 */
[----:B------:R-:W-:-:S07]  /*1f080*/  IMAD.MOV.U32 R20, RZ, RZ, R14 ;  /* 0x000000ffff147224 */ /* 0x000fce00078e000e */
[----:B------:R-:W-:Y:S05]  /*1f090*/  WARPSYNC.COLLECTIVE R15, `(.L_x_4738) ;  /* 0x000000000f087348 */ /* 0x000fea0003c00000 */
[----:B------:R0:W1:Y:S02]  /*1f0a0*/  SHFL.IDX P6, R14, R13, R12, R11 ;  /* 0x0000000c0d0e7389 */ /* 0x00006400000c000b */
[----:B01----:R-:W-:Y:S01]  /*1f0b0*/  ENDCOLLECTIVE ;  /* 0x000000000000791b */ /* 0x003fe20003800000 */
.L_x_4738:
[----:B------:R-:W-:Y:S02]  /*1f0c0*/  IMAD.MOV.U32 R13, RZ, RZ, R27 ;  /* 0x000000ffff0d7224 */ /* 0x000fe400078e001b */
[----:B------:R-:W-:-:S07]  /*1f0d0*/  IMAD.MOV.U32 R24, RZ, RZ, R14 ;  /* 0x000000ffff187224 */ /* 0x000fce00078e000e */
[----:B------:R-:W-:Y:S05]  /*1f0e0*/  WARPSYNC.COLLECTIVE R15, `(.L_x_4739) ;  /* 0x000000000f087348 */ /* 0x000fea0003c00000 */
[----:B------:R0:W1:Y:S02]  /*1f0f0*/  SHFL.IDX P6, R14, R13, R12, R11 ;  /* 0x0000000c0d0e7389 */ /* 0x00006400000c000b */
[----:B01----:R-:W-:Y:S01]  /*1f100*/  ENDCOLLECTIVE ;  /* 0x000000000000791b */ /* 0x003fe20003800000 */
.L_x_4739:
[----:B------:R-:W-:Y:S01]  /*1f110*/  IMAD.MOV.U32 R21, RZ, RZ, R14 ;  /* 0x000000ffff157224 */ /* 0x000fe200078e000e */
[----:B------:R-:W-:Y:S06]  /*1f120*/  BRA `(.L_x_4740) ;  /* 0xfffffe8c00447947 */ /* 0x000fec000383ffff */
.L_x_4527:
[----:B0-----:R0:W1:Y:S02]  /*1f130*/  SYNCS.PHASECHK.TRANS64.TRYWAIT P0, [R2+URZ+0x38800], R13 ;  /* 0x0388000d020075a7 */ /* 0x001064000800017f */
[----:B-1----:R-:W-:Y:S05]  /*1f140*/  @!P0 NANOSLEEP.SYNCS 0x989680 ;  /* 0x009896800000895d */ /* 0x002fea0003900000 */
[----:B------:R-:W1:Y:S02]  /*1f150*/  @!P0 SYNCS.PHASECHK.TRANS64 P0, [R2+URZ+0x38800], R13 ;  /* 0x0388000d020085a7 */ /* 0x000e64000800007f */
[----:B-1----:R-:W-:Y:S05]  /*1f160*/  @!P0 BRA `(.L_x_4527) ;  /* 0xfffffffc00f08947 */ /* 0x002fea000383ffff */
[----:B------:R-:W-:Y:S05]  /*1f170*/  BRA `(.L_x_4741) ;  /* 0xfffffe9000647947 */ /* 0x000fea000383ffff */
.L_x_4535:
        /* <DEDUP_REMOVED lines=8> */
.L_x_4743:
[----:B------:R-:W-:Y:S05]  /*1f200*/  BSYNC B1 ;  /* 0x0000000000017941 */ /* 0x000fea0003800000 */
.L_x_4742:
        /* <DEDUP_REMOVED lines=8> */
.L_x_4744:
[----:B------:R-:W-:Y:S02]  /*1f290*/  IMAD.MOV.U32 R13, RZ, RZ, R24 ;  /* 0x000000ffff0d7224 */ /* 0x000fe400078e0018 */
[----:B------:R-:W-:-:S07]  /*1f2a0*/  IMAD.MOV.U32 R20, RZ, RZ, R14 ;  /* 0x000000ffff147224 */ /* 0x000fce00078e000e */
[----:B------:R-:W-:Y:S05]  /*1f2b0*/  WARPSYNC.COLLECTIVE R15, `(.L_x_4745) ;  /* 0x000000000f087348 */ /* 0x000fea0003c00000 */
[----:B------:R0:W1:Y:S02]  /*1f2c0*/  SHFL.IDX P6, R14, R13, R12, R11 ;  /* 0x0000000c0d0e7389 */ /* 0x00006400000c000b */
[----:B01----:R-:W-:Y:S01]  /*1f2d0*/  ENDCOLLECTIVE ;  /* 0x000000000000791b */ /* 0x003fe20003800000 */
.L_x_4745:
[----:B------:R-:W-:Y:S02]  /*1f2e0*/  IMAD.MOV.U32 R13, RZ, RZ, R27 ;  /* 0x000000ffff0d7224 */ /* 0x000fe400078e001b */
[----:B------:R-:W-:-:S07]  /*1f2f0*/  IMAD.MOV.U32 R21, RZ, RZ, R14 ;  /* 0x000000ffff157224 */ /* 0x000fce00078e000e */
[----:B------:R-:W-:Y:S05]  /*1f300*/  WARPSYNC.COLLECTIVE R15, `(.L_x_4746) ;  /* 0x000000000f087348 */ /* 0x000fea0003c00000 */
[----:B------:R0:W1:Y:S02]  /*1f310*/  SHFL.IDX P6, R14, R13, R12, R11 ;  /* 0x0000000c0d0e7389 */ /* 0x00006400000c000b */
[----:B01----:R-:W-:Y:S01]  /*1f320*/  ENDCOLLECTIVE ;  /* 0x000000000000791b */ /* 0x003fe20003800000 */
.L_x_4746:
[----:B------:R-:W-:Y:S05]  /*1f330*/  BRA `(.L_x_4747) ;  /* 0xfffffe9800c87947 */ /* 0x000fea000383ffff */
.L_x_4539:
[----:B0-----:R0:W1:Y:S02]  /*1f340*/  SYNCS.PHASECHK.TRANS64.TRYWAIT P1, [R2+URZ+0x38800], R25 ;  /* 0x03880019020075a7 */ /* 0x001064000802017f */
[----:B-1----:R-:W-:Y:S05]  /*1f350*/  @!P1 NANOSLEEP.SYNCS 0x989680 ;  /* 0x009896800000995d */ /* 0x002fea0003900000 */
[----:B------:R-:W1:Y:S02]  /*1f360*/  @!P1 SYNCS.PHASECHK.TRANS64 P1, [R2+URZ+0x38800], R25 ;  /* 0x03880019020095a7 */ /* 0x000e64000802007f */
[----:B-1----:R-:W-:Y:S05]  /*1f370*/  @!P1 BRA `(.L_x_4539) ;  /* 0xfffffffc00f09947 */ /* 0x002fea000383ffff */
[----:B------:R-:W-:Y:S05]  /*1f380*/  BRA `(.L_x_4748) ;  /* 0xfffffe9c00ac7947 */ /* 0x000fea000383ffff */
.L_x_4545:
[----:B-1----:R1:W2:Y:S02]  /*1f390*/  SYNCS.PHASECHK.TRANS64.TRYWAIT P1, [R11+URZ+0x38830], R10 ;  /* 0x0388300a0b0075a7 */ /* 0x0022a4000802017f */
[----:B--2---:R-:W-:Y:S05]  /*1f3a0*/  @!P1 NANOSLEEP.SYNCS 0x989680 ;  /* 0x009896800000995d */ /* 0x004fea0003900000 */
[----:B------:R-:W2:Y:S02]  /*1f3b0*/  @!P1 SYNCS.PHASECHK.TRANS64 P1, [R11+URZ+0x38830], R10 ;  /* 0x0388300a0b0095a7 */ /* 0x000ea4000802007f */
[----:B--2---:R-:W-:Y:S05]  /*1f3c0*/  @!P1 BRA `(.L_x_4545) ;  /* 0xfffffffc00f09947 */ /* 0x004fea000383ffff */
[----:B------:R-:W-:Y:S05]  /*1f3d0*/  BRA `(.L_x_4544) ;  /* 0xfffffea800d87947 */ /* 0x000fea000383ffff */
.L_x_4547:
[----:B--2---:R2:W3:Y:S02]  /*1f3e0*/  SYNCS.PHASECHK.TRANS64.TRYWAIT P1, [R2+URZ+0x38810], R3 ;  /* 0x03881003020075a7 */ /* 0x0044e4000802017f */
[----:B---3--:R-:W-:Y:S05]  /*1f3f0*/  @!P1 NANOSLEEP.SYNCS 0x989680 ;  /* 0x009896800000995d */ /* 0x008fea0003900000 */
[----:B------:R-:W3:Y:S02]  /*1f400*/  @!P1 SYNCS.PHASECHK.TRANS64 P1, [R2+URZ+0x38810], R3 ;  /* 0x03881003020095a7 */ /* 0x000ee4000802007f */
[----:B---3--:R-:W-:Y:S05]  /*1f410*/  @!P1 BRA `(.L_x_4547) ;  /* 0xfffffffc00f09947 */ /* 0x008fea000383ffff */
[----:B------:R-:W-:Y:S05]  /*1f420*/  BRA `(.L_x_4749) ;  /* 0xfffffeac00887947 */ /* 0x000fea000383ffff */
.L_x_4551:
[----:B0-----:R0:W2:Y:S02]  /*1f430*/  SYNCS.PHASECHK.TRANS64.TRYWAIT P1, [R11+URZ+0x38850], R10 ;  /* 0x0388500a0b0075a7 */ /* 0x0010a4000802017f */
[----:B--2---:R-:W-:Y:S05]  /*1f440*/  @!P1 NANOSLEEP.SYNCS 0x989680 ;  /* 0x009896800000995d */ /* 0x004fea0003900000 */
[----:B------:R-:W2:Y:S02]  /*1f450*/  @!P1 SYNCS.PHASECHK.TRANS64 P1, [R11+URZ+0x38850], R10 ;  /* 0x0388500a0b0095a7 */ /* 0x000ea4000802007f */
[----:B--2---:R-:W-:Y:S05]  /*1f460*/  @!P1 BRA `(.L_x_4551) ;  /* 0xfffffffc00f09947 */ /* 0x004fea000383ffff */
[----:B------:R-:W-:Y:S05]  /*1f470*/  BRA `(.L_x_4550) ;  /* 0xfffffeac00b47947 */ /* 0x000fea000383ffff */
.L_x_4560:
[----:B-1----:R1:W2:Y:S02]  /*1f480*/  SYNCS.PHASECHK.TRANS64.TRYWAIT P2, [R12+URZ+0x38830], R196 ;  /* 0x038830c40c0075a7 */ /* 0x0022a4000804017f */
[----:B--2---:R-:W-:Y:S05]  /*1f490*/  @!P2 NANOSLEEP.SYNCS 0x989680 ;  /* 0x009896800000a95d */ /* 0x004fea0003900000 */
[----:B------:R-:W2:Y:S02]  /*1f4a0*/  @!P2 SYNCS.PHASECHK.TRANS64 P2, [R12+URZ+0x38830], R196 ;  /* 0x038830c40c00a5a7 */ /* 0x000ea4000804007f */
[----:B--2---:R-:W-:Y:S05]  /*1f4b0*/  @!P2 BRA `(.L_x_4560) ;  /* 0xfffffffc00f0a947 */ /* 0x004fea000383ffff */
[----:B------:R-:W-:Y:S05]  /*1f4c0*/  BRA `(.L_x_4559) ;  /* 0xfffffedc00647947 */ /* 0x000fea000383ffff */
.L_x_4565:
[----:B---3--:R3:W4:Y:S02]  /*1f4d0*/  SYNCS.PHASECHK.TRANS64.TRYWAIT P2, [R12+URZ+0x38850], R196 ;  /* 0x038850c40c0075a7 */ /* 0x008724000804017f */
[----:B----4-:R-:W-:Y:S05]  /*1f4e0*/  @!P2 NANOSLEEP.SYNCS 0x989680 ;  /* 0x009896800000a95d */ /* 0x010fea0003900000 */
[----:B------:R-:W4:Y:S02]  /*1f4f0*/  @!P2 SYNCS.PHASECHK.TRANS64 P2, [R12+URZ+0x38850], R196 ;  /* 0x038850c40c00a5a7 */ /* 0x000f24000804007f */
[----:B----4-:R-:W-:Y:S05]  /*1f500*/  @!P2 BRA `(.L_x_4565) ;  /* 0xfffffffc00f0a947 */ /* 0x010fea000383ffff */
[----:B------:R-:W-:Y:S05]  /*1f510*/  BRA `(.L_x_4564) ;  /* 0xfffffee000087947 */ /* 0x000fea000383ffff */
.L_x_4600:
        /* <DEDUP_REMOVED lines=11> */
.L_x_4751:
[----:B------:R-:W-:Y:S05]  /*1f5d0*/  BSYNC B1 ;  /* 0x0000000000017941 */ /* 0x000fea0003800000 */
.L_x_4750:
[----:B------:R-:W-:Y:S05]  /*1f5e0*/  BRA `(.L_x_4752) ;  /* 0xffffff8000d87947 */ /* 0x000fea000383ffff */
.L_x_4602:
[----:B------:R-:W-:Y:S01]  /*1f5f0*/  BSSY B1, `(.L_x_4753) ;  /* 0x0000006000017945 */ /* 0x000fe20003800000 */
[----:B------:R-:W-:-:S07]  /*1f600*/  IMAD.MOV.U32 R15, RZ, RZ, -0x1 ;  /* 0xffffffffff0f7424 */ /* 0x000fce00078e00ff */
[----:B0-----:R-:W-:Y:S05]  /*1f610*/  WARPSYNC.COLLECTIVE R15, `(.L_x_4754) ;  /* 0x000000000f0c7348 */ /* 0x001fea0003c00000 */
[----:B------:R-:W-:Y:S02]  /*1f620*/  ELECT P6, UR62, PT ;  /* 0x00000000003e782f */ /* 0x000fe400038c0000 */
[----:B------:R-:W-:Y:S01]  /*1f630*/  MOV R14, UR62 ;  /* 0x0000003e000e7c02 */ /* 0x000fe20008000f00 */
[----:B0-----:R-:W-:Y:S10]  /*1f640*/  ENDCOLLECTIVE ;  /* 0x000000000000791b */ /* 0x001ff40003800000 */
.L_x_4754:
[----:B------:R-:W-:Y:S05]  /*1f650*/  BSYNC B1 ;  /* 0x0000000000017941 */ /* 0x000fea0003800000 */
.L_x_4753:
[----:B------:R-:W-:Y:S05]  /*1f660*/  BRA `(.L_x_4601) ;  /* 0xffffff8000d07947 */ /* 0x000fea000383ffff */
.L_x_4604:
[----:B0-----:R0:W1:Y:S02]  /*1f670*/  SYNCS.PHASECHK.TRANS64.TRYWAIT P0, [R18+URZ+0x38820], R3 ;  /* 0x03882003120075a7 */ /* 0x001064000800017f */
[----:B-1----:R-:W-:Y:S05]  /*1f680*/  @!P0 NANOSLEEP.SYNCS 0x989680 ;  /* 0x009896800000895d */ /* 0x002fea0003900000 */
[----:B------:R-:W1:Y:S02]  /*1f690*/  @!P0 SYNCS.PHASECHK.TRANS64 P0, [R18+URZ+0x38820], R3 ;  /* 0x03882003120085a7 */ /* 0x000e64000800007f */
[----:B-1----:R-:W-:Y:S05]  /*1f6a0*/  @!P0 BRA `(.L_x_4604) ;  /* 0xfffffffc00f08947 */ /* 0x002fea000383ffff */
[----:B------:R-:W-:Y:S05]  /*1f6b0*/  BRA `(.L_x_4755) ;  /* 0xffffff8000e07947 */ /* 0x000fea000383ffff */
.L_x_4608:
[----:B0-----:R0:W1:Y:S02]  /*1f6c0*/  SYNCS.PHASECHK.TRANS64.TRYWAIT P0, [R3+URZ+0x388a0], R8 ;  /* 0x0388a008030075a7 */ /* 0x001064000800017f */
[----:B-1----:R-:W-:Y:S05]  /*1f6d0*/  @!P0 NANOSLEEP.SYNCS 0x989680 ;  /* 0x009896800000895d */ /* 0x002fea0003900000 */
[----:B------:R-:W1:Y:S02]  /*1f6e0*/  @!P0 SYNCS.PHASECHK.TRANS64 P0, [R3+URZ+0x388a0], R8 ;  /* 0x0388a008030085a7 */ /* 0x000e64000800007f */
[----:B-1----:R-:W-:Y:S05]  /*1f6f0*/  @!P0 BRA `(.L_x_4608) ;  /* 0xfffffffc00f08947 */ /* 0x002fea000383ffff */
[----:B------:R-:W-:Y:S05]  /*1f700*/  BRA `(.L_x_4756) ;  /* 0xffffff8000f87947 */ /* 0x000fea000383ffff */
.L_x_4613:
[----:B-1----:R1:W2:Y:S02]  /*1f710*/  SYNCS.PHASECHK.TRANS64.TRYWAIT P0, [R3+URZ+0x388c0], R8 ;  /* 0x0388c008030075a7 */ /* 0x0022a4000800017f */
[----:B--2---:R-:W-:Y:S05]  /*1f720*/  @!P0 NANOSLEEP.SYNCS 0x989680 ;  /* 0x009896800000895d */ /* 0x004fea0003900000 */
[----:B------:R-:W2:Y:S02]  /*1f730*/  @!P0 SYNCS.PHASECHK.TRANS64 P0, [R3+URZ+0x388c0], R8 ;  /* 0x0388c008030085a7 */ /* 0x000ea4000800007f */
[----:B--2---:R-:W-:Y:S05]  /*1f740*/  @!P0 BRA `(.L_x_4613) ;  /* 0xfffffffc00f08947 */ /* 0x004fea000383ffff */
[----:B------:R-:W-:Y:S05]  /*1f750*/  BRA `(.L_x_4757) ;  /* 0xffffff8400747947 */ /* 0x000fea000383ffff */
.L_x_4627:
[----:B0-----:R0:W1:Y:S02]  /*1f760*/  SYNCS.PHASECHK.TRANS64.TRYWAIT P2, [R8+URZ+0x388a0], R2 ;  /* 0x0388a002080075a7 */ /* 0x001064000804017f */
[----:B-1----:R-:W-:Y:S05]  /*1f770*/  @!P2 NANOSLEEP.SYNCS 0x989680 ;  /* 0x009896800000a95d */ /* 0x002fea0003900000 */
[----:B------:R-:W1:Y:S02]  /*1f780*/  @!P2 SYNCS.PHASECHK.TRANS64 P2, [R8+URZ+0x388a0], R2 ;  /* 0x0388a0020800a5a7 */ /* 0x000e64000804007f */
[----:B-1----:R-:W-:Y:S05]  /*1f790*/  @!P2 BRA `(.L_x_4627) ;  /* 0xfffffffc00f0a947 */ /* 0x002fea000383ffff */
[----:B------:R-:W-:Y:S05]  /*1f7a0*/  BRA `(.L_x_4758) ;  /* 0xffffff8c00d87947 */ /* 0x000fea000383ffff */
.L_x_4632:
[----:B-1----:R1:W2:Y:S02]  /*1f7b0*/  SYNCS.PHASECHK.TRANS64.TRYWAIT P2, [R8+URZ+0x388c0], R2 ;  /* 0x0388c002080075a7 */ /* 0x0022a4000804017f */
[----:B--2---:R-:W-:Y:S05]  /*1f7c0*/  @!P2 NANOSLEEP.SYNCS 0x989680 ;  /* 0x009896800000a95d */ /* 0x004fea0003900000 */
[----:B------:R-:W2:Y:S02]  /*1f7d0*/  @!P2 SYNCS.PHASECHK.TRANS64 P2, [R8+URZ+0x388c0], R2 ;  /* 0x0388c0020800a5a7 */ /* 0x000ea4000804007f */
[----:B--2---:R-:W-:Y:S05]  /*1f7e0*/  @!P2 BRA `(.L_x_4632) ;  /* 0xfffffffc00f0a947 */ /* 0x004fea000383ffff */
[----:B------:R-:W-:Y:S05]  /*1f7f0*/  BRA `(.L_x_4759) ;  /* 0xffffff9000507947 */ /* 0x000fea000383ffff */
.L_x_4654:
        /* <DEDUP_REMOVED lines=8> */
[----:B0-----:R-:W-:Y:S05]  /*1f880*/  WARPSYNC.COLLECTIVE R15, `(.L_x_4761) ;  /* 0x000000000f087348 */ /* 0x001fea0003c00000 */
[----:B------:R1:W2:Y:S02]  /*1f890*/  SHFL.IDX P6, R14, R13, R12, R11 ;  /* 0x0000000c0d0e7389 */ /* 0x0002a400000c000b */
[----:B012---:R-:W-:Y:S01]  /*1f8a0*/  ENDCOLLECTIVE ;  /* 0x000000000000791b */ /* 0x007fe20003800000 */
.L_x_4761:
[----:B------:R-:W-:Y:S05]  /*1f8b0*/  BSYNC B0 ;  /* 0x0000000000007941 */ /* 0x000fea0003800000 */
.L_x_4760:
[----:B------:R-:W-:Y:S05]  /*1f8c0*/  BRA `(.L_x_4762) ;  /* 0xffffffa400e47947 */ /* 0x000fea000383ffff */
.L_x_4657:
[----:B0-----:R0:W1:Y:S02]  /*1f8d0*/  SYNCS.PHASECHK.TRANS64.TRYWAIT P0, [R26+URZ+0x38840], R0 ;  /* 0x038840001a0075a7 */ /* 0x001064000800017f */
[----:B-1----:R-:W-:Y:S05]  /*1f8e0*/  @!P0 NANOSLEEP.SYNCS 0x989680 ;  /* 0x009896800000895d */ /* 0x002fea0003900000 */
[----:B------:R-:W1:Y:S02]  /*1f8f0*/  @!P0 SYNCS.PHASECHK.TRANS64 P0, [R26+URZ+0x38840], R0 ;  /* 0x038840001a0085a7 */ /* 0x000e64000800007f */
[----:B-1----:R-:W-:Y:S05]  /*1f900*/  @!P0 BRA `(.L_x_4657) ;  /* 0xfffffffc00f08947 */ /* 0x002fea000383ffff */
[----:B------:R-:W-:Y:S05]  /*1f910*/  BRA `(.L_x_4763) ;  /* 0xffffffa800187947 */ /* 0x000fea000383ffff */
.L_x_4658:
        /* <DEDUP_REMOVED lines=8> */
.L_x_4765:
[----:B------:R-:W-:Y:S05]  /*1f9a0*/  BSYNC B0 ;  /* 0x0000000000007941 */ /* 0x000fea0003800000 */
.L_x_4764:
        /* <DEDUP_REMOVED lines=9> */
.L_x_4766:
[----:B------:R-:W-:Y:S02]  /*1fa40*/  IMAD.MOV.U32 R13, RZ, RZ, R4 ;  /* 0x000000ffff0d7224 */ /* 0x000fe400078e0004 */
[----:B------:R-:W-:Y:S02]  /*1fa50*/  IMAD.MOV.U32 R12, RZ, RZ, 0x1 ;  /* 0x00000001ff0c7424 */ /* 0x000fe400078e00ff */
[----:B------:R-:W-:-:S07]  /*1fa60*/  IMAD.MOV.U32 R3, RZ, RZ, R14 ;  /* 0x000000ffff037224 */ /* 0x000fce00078e000e */
[----:B------:R-:W-:Y:S05]  /*1fa70*/  WARPSYNC.COLLECTIVE R15, `(.L_x_4767) ;  /* 0x000000000f087348 */ /* 0x000fea0003c00000 */
[----:B------:R0:W1:Y:S02]  /*1fa80*/  SHFL.IDX P6, R14, R13, R12, R11 ;  /* 0x0000000c0d0e7389 */ /* 0x00006400000c000b */
[----:B01----:R-:W-:Y:S01]  /*1fa90*/  ENDCOLLECTIVE ;  /* 0x000000000000791b */ /* 0x003fe20003800000 */
.L_x_4767:
        /* <DEDUP_REMOVED lines=15> */
.L_x_4768:
[----:B------:R-:W-:Y:S02]  /*1fb90*/  @P0 IMAD R6, R5, 0x2, R18 ;  /* 0x0000000205060824 */ /* 0x000fe400078e0212 */
[----:B------:R-:W-:Y:S02]  /*1fba0*/  IMAD.MOV.U32 R13, RZ, RZ, R4 ;  /* 0x000000ffff0d7224 */ /* 0x000fe400078e0004 */
[----:B------:R-:W-:Y:S02]  /*1fbb0*/  IMAD.MOV.U32 R12, RZ, RZ, 0x2 ;  /* 0x00000002ff0c7424 */ /* 0x000fe400078e00ff */
[----:B------:R-:W-:-:S07]  /*1fbc0*/  IMAD.MOV.U32 R3, RZ, RZ, R14 ;  /* 0x000000ffff037224 */ /* 0x000fce00078e000e */
[----:B------:R-:W-:Y:S05]  /*1fbd0*/  WARPSYNC.COLLECTIVE R15, `(.L_x_4769) ;  /* 0x000000000f087348 */ /* 0x000fea0003c00000 */
[----:B------:R0:W1:Y:S02]  /*1fbe0*/  SHFL.IDX P6, R14, R13, R12, R11 ;  /* 0x0000000c0d0e7389 */ /* 0x00006400000c000b */
[----:B01----:R-:W-:Y:S01]  /*1fbf0*/  ENDCOLLECTIVE ;  /* 0x000000000000791b */ /* 0x003fe20003800000 */
.L_x_4769:
        /* <DEDUP_REMOVED lines=15> */
.L_x_4770:
[----:B------:R-:W-:Y:S02]  /*1fcf0*/  @P0 IMAD R6, R5, 0x2, R18 ;  /* 0x0000000205060824 */ /* 0x000fe400078e0212 */
[----:B------:R-:W-:Y:S02]  /*1fd00*/  IMAD.MOV.U32 R13, RZ, RZ, R4 ;  /* 0x000000ffff0d7224 */ /* 0x000fe400078e0004 */
[----:B------:R-:W-:Y:S02]  /*1fd10*/  IMAD.MOV.U32 R12, RZ, RZ, 0x3 ;  /* 0x00000003ff0c7424 */ /* 0x000fe400078e00ff */
[----:B------:R-:W-:-:S07]  /*1fd20*/  IMAD.MOV.U32 R3, RZ, RZ, R14 ;  /* 0x000000ffff037224 */ /* 0x000fce00078e000e */
[----:B------:R-:W-:Y:S05]  /*1fd30*/  WARPSYNC.COLLECTIVE R15, `(.L_x_4771) ;  /* 0x000000000f087348 */ /* 0x000fea0003c00000 */
[----:B------:R0:W1:Y:S02]  /*1fd40*/  SHFL.IDX P6, R14, R13, R12, R11 ;  /* 0x0000000c0d0e7389 */ /* 0x00006400000c000b */
[----:B01----:R-:W-:Y:S01]  /*1fd50*/  ENDCOLLECTIVE ;  /* 0x000000000000791b */ /* 0x003fe20003800000 */
.L_x_4771:
        /* <DEDUP_REMOVED lines=10> */
.L_x_4772:
[----:B------:R-:W-:Y:S01]  /*1fe00*/  @!PT LDS RZ, [RZ] ;  /* 0x00000000fffff984 */ /* 0x000fe20000000800 */
[----:B------:R-:W-:Y:S01]  /*1fe10*/  @!PT LDS RZ, [RZ] ;  /* 0x00000000fffff984 */ /* 0x000fe20000000800 */
[----:B------:R-:W-:Y:S01]  /*1fe20*/  @!PT LDS RZ, [RZ] ;  /* 0x00000000fffff984 */ /* 0x000fe20000000800 */
[----:B------:R0:W-:Y:S01]  /*1fe30*/  @P0 LDGSTS.E.BYPASS.LTC128B.128 [R6+0x23400], desc[UR42][R2.64], !P2 ;  /* 0x2340000002060fae */ /* 0x0001e2000d101d6a */
[----:B------:R-:W-:Y:S01]  /*1fe40*/  IMAD.MOV.U32 R0, RZ, RZ, R14 ;  /* 0x000000ffff007224 */ /* 0x000fe200078e000e */
[----:B------:R-:W-:Y:S06]  /*1fe50*/  BRA `(.L_x_4773) ;  /* 0xffffffa400c47947 */ /* 0x000fec000383ffff */
.L_x_4663:
        /* <DEDUP_REMOVED lines=9> */
.L_x_4774:
[C---:B------:R-:W-:Y:S01]  /*1fef0*/  VIADD R10, R25.reuse, 0x10 ;  /* 0x00000010190a7836 */ /* 0x040fe20000000000 */
[C---:B------:R-:W-:Y:S01]  /*1ff00*/  ISETP.GE.AND P0, PT, R25.reuse, R3, PT ;  /* 0x000000031900720c */ /* 0x040fe20003f06270 */
[----:B------:R-:W-:-:S03]  /*1ff10*/  VIADD R8, R25, 0x20 ;  /* 0x0000002019087836 */ /* 0x000fc60000000000 */
[----:B------:R0:W-:Y:S04]  /*1ff20*/  STL [R1+0x18], R10 ;  /* 0x0000180a01007387 */ /* 0x0001e80000100800 */
[----:B------:R0:W-:Y:S01]  /*1ff30*/  STL [R1+0x1c], R8 ;  /* 0x00001c0801007387 */ /* 0x0001e20000100800 */
[----:B------:R-:W-:Y:S02]  /*1ff40*/  IMAD.MOV.U32 R13, RZ, RZ, R0 ;  /* 0x000000ffff0d7224 */ /* 0x000fe400078e0000 */
[----:B------:R-:W-:-:S07]  /*1ff50*/  IMAD.MOV.U32 R5, RZ, RZ, R14 ;  /* 0x000000ffff057224 */ /* 0x000fce00078e000e */
[----:B0-----:R-:W-:Y:S05]  /*1ff60*/  WARPSYNC.COLLECTIVE R15, `(.L_x_4775) ;  /* 0x000000000f087348 */ /* 0x001fea0003c00000 */
[----:B------:R1:W2:Y:S02]  /*1ff70*/  SHFL.IDX P6, R14, R13, R12, R11 ;  /* 0x0000000c0d0e7389 */ /* 0x0002a400000c000b */
[----:B012---:R-:W-:Y:S01]  /*1ff80*/  ENDCOLLECTIVE ;  /* 0x000000000000791b */ /* 0x007fe20003800000 */
.L_x_4775:
[----:B------:R-:W-:Y:S02]  /*1ff90*/  IMAD.MOV.U32 R13, RZ, RZ, R2 ;  /* 0x000000ffff0d7224 */ /* 0x000fe400078e0002 */
[----:B------:R-:W-:Y:S02]  /*1ffa0*/  IMAD.MOV.U32 R12, RZ, RZ, 0x1 ;  /* 0x00000001ff0c7424 */ /* 0x000fe400078e00ff */
[----:B------:R-:W-:-:S07]  /*1ffb0*/  IMAD.MOV.U32 R4, RZ, RZ, R14 ;  /* 0x000000ffff047224 */ /* 0x000fce00078e000e */
[----:B------:R-:W-:Y:S05]  /*1ffc0*/  WARPSYNC.COLLECTIVE R15, `(.L_x_4776) ;  /* 0x000000000f087348 */ /* 0x000fea0003c00000 */
[----:B------:R0:W1:Y:S02]  /*1ffd0*/  SHFL.IDX P6, R14, R13, R12, R11 ;  /* 0x0000000c0d0e7389 */ /* 0x00006400000c000b */
[----:B01----:R-:W-:Y:S01]  /*1ffe0*/  ENDCOLLECTIVE ;  /* 0x000000000000791b */ /* 0x003fe20003800000 */
.L_x_4776:
[----:B------:R-:W-:-:S05]  /*1fff0*/  @!P0 LEA R4, P2, R7, R4, 0x1 ;  /* 0x0000000407048211 */ /* 0x000fca00078408ff */
[----:B------:R-:W-:-:S05]  /*20000*/  @!P0 IMAD.X R5, RZ, RZ, R5, P2 ;  /* 0x000000ffff058224 */ /* 0x000fca00010e0605 */
[----:B------:R-:W-:Y:S01]  /*20010*/  @!PT LDS RZ, [RZ] ;  /* 0x00000000fffff984 */ /* 0x000fe20000000800 */
[----:B------:R-:W-:Y:S01]  /*20020*/  @!PT LDS RZ, [RZ] ;  /* 0x00000000fffff984 */ /* 0x000fe20000000800 */
[----:B------:R-:W-:Y:S01]  /*20030*/  @!PT LDS RZ, [RZ] ;  /* 0x00000000fffff984 */ /* 0x000fe20000000800 */
[----:B------:R0:W-:Y:S01]  /*20040*/  @!P0 LDGSTS.E.BYPASS.LTC128B.128 [R23+0x20400], desc[UR42][R4.64], !P1 ;  /* 0x2040000004178fae */ /* 0x0001e2000c901d6a */
[----:B------:R-:W-:Y:S01]  /*20050*/  IMAD.MOV.U32 R13, RZ, RZ, R0 ;  /* 0x000000ffff0d7224 */ /* 0x000fe200078e0000 */
[----:B------:R-:W-:Y:S01]  /*20060*/  ISETP.GE.AND P0, PT, R10, R3, PT ;  /* 0x000000030a00720c */ /* 0x000fe20003f06270 */
[----:B0-----:R-:W-:-:S12]  /*20070*/  IMAD.MOV.U32 R4, RZ, RZ, R14 ;  /* 0x000000ffff047224 */ /* 0x001fd800078e000e */
[----:B------:R-:W-:Y:S05]  /*20080*/  WARPSYNC.COLLECTIVE R15, `(.L_x_4777) ;  /* 0x000000000f087348 */ /* 0x000fea0003c00000 */
[----:B------:R0:W1:Y:S02]  /*20090*/  SHFL.IDX P6, R14, R13, R12, R11 ;  /* 0x0000000c0d0e7389 */ /* 0x00006400000c000b */
[----:B01----:R-:W-:Y:S01]  /*200a0*/  ENDCOLLECTIVE ;  /* 0x000000000000791b */ /* 0x003fe20003800000 */
.L_x_4777:
[----:B------:R-:W-:Y:S02]  /*200b0*/  IMAD.MOV.U32 R13, RZ, RZ, R2 ;  /* 0x000000ffff0d7224 */ /* 0x000fe400078e0002 */
[----:B------:R-:W-:Y:S02]  /*200c0*/  IMAD.MOV.U32 R12, RZ, RZ, 0x2 ;  /* 0x00000002ff0c7424 */ /* 0x000fe400078e00ff */
[----:B------:R-:W-:-:S07]  /*200d0*/  IMAD.MOV.U32 R5, RZ, RZ, R14 ;  /* 0x000000ffff057224 */ /* 0x000fce00078e000e */
[----:B------:R-:W-:Y:S05]  /*200e0*/  WARPSYNC.COLLECTIVE R15, `(.L_x_4778) ;  /* 0x000000000f087348 */ /* 0x000fea0003c00000 */
[----:B------:R0:W1:Y:S02]  /*200f0*/  SHFL.IDX P6, R14, R13, R12, R11 ;  /* 0x0000000c0d0e7389 */ /* 0x00006400000c000b */
[----:B01----:R-:W-:Y:S01]  /*20100*/  ENDCOLLECTIVE ;  /* 0x000000000000791b */ /* 0x003fe20003800000 */
.L_x_4778:
        /* <DEDUP_REMOVED lines=10> */
.L_x_4779:
[----:B------:R-:W-:Y:S01]  /*201b0*/  @!PT LDS RZ, [RZ] ;  /* 0x00000000fffff984 */ /* 0x000fe20000000800 */
[----:B------:R-:W-:Y:S01]  /*201c0*/  @!PT LDS RZ, [RZ] ;  /* 0x00000000fffff984 */ /* 0x000fe20000000800 */
[----:B------:R-:W-:Y:S01]  /*201d0*/  @!PT LDS RZ, [RZ] ;  /* 0x00000000fffff984 */ /* 0x000fe20000000800 */
[----:B------:R0:W-:Y:S01]  /*201e0*/  @!P0 LDGSTS.E.BYPASS.LTC128B.128 [R23+0x20c00], desc[UR42][R4.64], !P1 ;  /* 0x20c0000004178fae */ /* 0x0001e2000c901d6a */
[----:B------:R-:W-:Y:S01]  /*201f0*/  ISETP.GE.AND P0, PT, R8, R3, PT ;  /* 0x000000030800720c */ /* 0x000fe20003f06270 */
[----:B------:R-:W-:Y:S02]  /*20200*/  IMAD.MOV.U32 R13, RZ, RZ, R2 ;  /* 0x000000ffff0d7224 */ /* 0x000fe400078e0002 */
[----:B------:R-:W-:Y:S02]  /*20210*/  IMAD.MOV.U32 R12, RZ, RZ, 0x3 ;  /* 0x00000003ff0c7424 */ /* 0x000fe400078e00ff */
[----:B0-----:R-:W-:-:S08]  /*20220*/  IMAD.MOV.U32 R4, RZ, RZ, R14 ;  /* 0x000000ffff047224 */ /* 0x001fd000078e000e */
[----:B------:R-:W-:Y:S05]  /*20230*/  WARPSYNC.COLLECTIVE R15, `(.L_x_4780) ;  /* 0x000000000f087348 */ /* 0x000fea0003c00000 */
[----:B------:R0:W1:Y:S02]  /*20240*/  SHFL.IDX P6, R14, R13, R12, R11 ;  /* 0x0000000c0d0e7389 */ /* 0x00006400000c000b */
[----:B01----:R-:W-:Y:S01]  /*20250*/  ENDCOLLECTIVE ;  /* 0x000000000000791b */ /* 0x003fe20003800000 */
.L_x_4780:
        /* <DEDUP_REMOVED lines=14> */
.L_x_4781:
[----:B------:R-:W-:Y:S01]  /*20340*/  IMAD.MOV.U32 R0, RZ, RZ, R14 ;  /* 0x000000ffff007224 */ /* 0x000fe200078e000e */
[----:B------:R-:W-:Y:S06]  /*20350*/  BRA `(.L_x_4782) ;  /* 0xffffffa800d87947 */ /* 0x000fec000383ffff */
.L_x_4667:
[----:B------:R-:W2:Y:S04]  /*20360*/  LDL.LU R10, [R1+0x14] ;  /* 0x00001400010a7983 */ /* 0x000ea80000300800 */
[----:B------:R-:W3:Y:S04]  /*20370*/  LDL.LU R9, [R1+0x18] ;  /* 0x0000180001097983 */ /* 0x000ee80000300800 */
[----:B------:R-:W4:Y:S01]  /*20380*/  LDL.LU R8, [R1+0x1c] ;  /* 0x00001c0001087983 */ /* 0x000f220000300800 */
[----:B------:R-:W-:Y:S01]  /*20390*/  LOP3.LUT R16, R16, 0xffffefff, RZ, 0xc0, !PT ;  /* 0xffffefff10107812 */ /* 0x000fe200078ec0ff */
[----:B------:R-:W-:Y:S01]  /*203a0*/  BSSY B0, `(.L_x_4783) ;  /* 0x0000029000007945 */ /* 0x000fe20003800000 */
[----:B------:R-:W-:-:S02]  /*203b0*/  IMAD.MOV.U32 R13, RZ, RZ, R6 ;  /* 0x000000ffff0d7224 */ /* 0x000fc400078e0006 */
[----:B------:R-:W-:Y:S02]  /*203c0*/  IMAD.MOV.U32 R12, RZ, RZ, RZ ;  /* 0x000000ffff0c7224 */ /* 0x000fe400078e00ff */
[----:B------:R-:W-:Y:S02]  /*203d0*/  IMAD.MOV.U32 R11, RZ, RZ, 0x181f ;  /* 0x0000181fff0b7424 */ /* 0x000fe400078e00ff */
[----:B------:R-:W-:Y:S02]  /*203e0*/  IMAD.MOV.U32 R15, RZ, RZ, -0x1 ;  /* 0xffffffffff0f7424 */ /* 0x000fe400078e00ff */
[----:B--2---:R-:W-:-:S05]  /*203f0*/  IMAD R7, R10, R7, RZ ;  /* 0x000000070a077224 */ /* 0x004fca00078e02ff */
[-C--:B------:R-:W-:Y:S02]  /*20400*/  ISETP.GE.AND P2, PT, R25, R7.reuse, PT ;  /* 0x000000071900720c */ /* 0x080fe40003f46270 */
[-C--:B---3--:R-:W-:Y:S02]  /*20410*/  ISETP.GE.AND P1, PT, R9, R7.reuse, PT ;  /* 0x000000070900720c */ /* 0x088fe40003f26270 */
[----:B----4-:R-:W-:-:S09]  /*20420*/  ISETP.GE.AND P0, PT, R8, R7, PT ;  /* 0x000000070800720c */ /* 0x010fd20003f06270 */
[C---:B------:R-:W-:Y:S02]  /*20430*/  @!P2 LOP3.LUT R2, R4.reuse, 0x40, RZ, 0xc0, !PT ;  /* 0x000000400402a812 */ /* 0x040fe400078ec0ff */
[----:B------:R-:W-:Y:S02]  /*20440*/  @!P1 LOP3.LUT R3, R4, 0x40, RZ, 0xc0, !PT ;  /* 0x0000004004039812 */ /* 0x000fe400078ec0ff */
[----:B------:R-:W-:Y:S02]  /*20450*/  @!P2 SHF.R.U32.HI R2, RZ, 0x2, R2 ;  /* 0x00000002ff02a819 */ /* 0x000fe40000011602 */
[----:B------:R-:W-:Y:S02]  /*20460*/  @!P1 SHF.R.U32.HI R3, RZ, 0x2, R3 ;  /* 0x00000002ff039819 */ /* 0x000fe40000011603 */
[----:B------:R-:W-:Y:S02]  /*20470*/  @!P2 ISETP.NE.U32.AND P6, PT, R2, RZ, PT ;  /* 0x000000ff0200a20c */ /* 0x000fe40003fc5070 */
[----:B------:R-:W-:-:S02]  /*20480*/  @!P2 LOP3.LUT R2, R5, 0x80, RZ, 0xc0, !PT ;  /* 0x000000800502a812 */ /* 0x000fc400078ec0ff */
[----:B------:R-:W-:Y:S02]  /*20490*/  @!P0 LOP3.LUT R8, R4, 0x40, RZ, 0xc0, !PT ;  /* 0x0000004004088812 */ /* 0x000fe400078ec0ff */
[----:B------:R-:W-:Y:S02]  /*204a0*/  @!P2 SHF.R.U32.HI R2, RZ, 0x3, R2 ;  /* 0x00000003ff02a819 */ /* 0x000fe40000011602 */
[----:B------:R-:W-:-:S05]  /*204b0*/  @!P0 SHF.R.U32.HI R8, RZ, 0x2, R8 ;  /* 0x00000002ff088819 */ /* 0x000fca0000011608 */
[----:B------:R-:W-:Y:S02]  /*204c0*/  @P6 LOP3.LUT R16, R16, 0x1000, RZ, 0xfc, !PT ;  /* 0x0000100010106812 */ /* 0x000fe400078efcff */
[----:B------:R-:W-:Y:S02]  /*204d0*/  @!P2 ISETP.NE.U32.AND P6, PT, R2, RZ, PT ;  /* 0x000000ff0200a20c */ /* 0x000fe40003fc5070 */
[----:B------:R-:W-:Y:S02]  /*204e0*/  LOP3.LUT R16, R16, 0xfffff7ff, RZ, 0xc0, !PT ;  /* 0xfffff7ff10107812 */ /* 0x000fe400078ec0ff */
[----:B------:R-:W-:-:S04]  /*204f0*/  @!P1 LOP3.LUT R2, R5, 0x80, RZ, 0xc0, !PT ;  /* 0x0000008005029812 */ /* 0x000fc800078ec0ff */
[----:B------:R-:W-:-:S05]  /*20500*/  @!P1 SHF.R.U32.HI R2, RZ, 0x3, R2 ;  /* 0x00000003ff029819 */ /* 0x000fca0000011602 */
[----:B------:R-:W-:Y:S02]  /*20510*/  @P6 LOP3.LUT R16, R16, 0x800, RZ, 0xfc, !PT ;  /* 0x0000080010106812 */ /* 0x000fe400078efcff */
[----:B------:R-:W-:Y:S02]  /*20520*/  @!P1 ISETP.NE.U32.AND P6, PT, R3, RZ, PT ;  /* 0x000000ff0300920c */ /* 0x000fe40003fc5070 */
[----:B------:R-:W-:-:S11]  /*20530*/  LOP3.LUT R16, R16, 0xffffbfff, RZ, 0xc0, !PT ;  /* 0xffffbfff10107812 */ /* 0x000fd600078ec0ff */
[----:B------:R-:W-:Y:S02]  /*20540*/  @P6 LOP3.LUT R16, R16, 0x4000, RZ, 0xfc, !PT ;  /* 0x0000400010106812 */ /* 0x000fe400078efcff */
[----:B------:R-:W-:Y:S02]  /*20550*/  @!P1 ISETP.NE.U32.AND P6, PT, R2, RZ, PT ;  /* 0x000000ff0200920c */ /* 0x000fe40003fc5070 */
[----:B------:R-:W-:-:S11]  /*20560*/  LOP3.LUT R16, R16, 0xffffdfff, RZ, 0xc0, !PT ;  /* 0xffffdfff10107812 */ /* 0x000fd600078ec0ff */
        /* <DEDUP_REMOVED lines=12> */
.L_x_4784:
[----:B------:R-:W-:Y:S05]  /*20630*/  BSYNC B0 ;  /* 0x0000000000007941 */ /* 0x000fea0003800000 */
.L_x_4783:
        /* <DEDUP_REMOVED lines=11> */
.L_x_4785:
[----:B------:R-:W-:-:S04]  /*206f0*/  LOP3.LUT R16, R16, 0xfdffffff, RZ, 0xc0, !PT ;  /* 0xfdffffff10107812 */ /* 0x000fc800078ec0ff */
[----:B------:R-:W-:-:S04]  /*20700*/  @P3 LOP3.LUT R16, R16, 0x2000000, RZ, 0xfc, !PT ;  /* 0x0200000010103812 */ /* 0x000fc800078efcff */
[C---:B------:R-:W-:Y:S02]  /*20710*/  LOP3.LUT P3, RZ, R16.reuse, 0x200, RZ, 0xc0, !PT ;  /* 0x0000020010ff7812 */ /* 0x040fe4000786c0ff */
[----:B------:R-:W-:Y:S01]  /*20720*/  LOP3.LUT R16, R16, 0xfeffffff, RZ, 0xc0, !PT ;  /* 0xfeffffff10107812 */ /* 0x000fe200078ec0ff */
[----:B------:R-:W-:-:S03]  /*20730*/  IMAD.MOV.U32 R13, RZ, RZ, R6 ;  /* 0x000000ffff0d7224 */ /* 0x000fc600078e0006 */
[----:B------:R-:W-:Y:S01]  /*20740*/  @P1 LOP3.LUT R16, R16, 0x1000000, RZ, 0xfc, !PT ;  /* 0x0100000010101812 */ /* 0x000fe200078efcff */
[----:B------:R-:W-:-:S03]  /*20750*/  IMAD.MOV.U32 R12, RZ, RZ, 0x1 ;  /* 0x00000001ff0c7424 */ /* 0x000fc600078e00ff */
[C---:B------:R-:W-:Y:S02]  /*20760*/  LOP3.LUT P1, RZ, R16.reuse, 0x100, RZ, 0xc0, !PT ;  /* 0x0000010010ff7812 */ /* 0x040fe4000782c0ff */
[----:B------:R-:W-:Y:S01]  /*20770*/  LOP3.LUT R16, R16, 0xffdfffff, RZ, 0xc0, !PT ;  /* 0xffdfffff10107812 */ /* 0x000fe200078ec0ff */
[----:B------:R-:W-:-:S03]  /*20780*/  IMAD.MOV.U32 R3, RZ, RZ, R14 ;  /* 0x000000ffff037224 */ /* 0x000fc600078e000e */
[----:B------:R-:W-:Y:S02]  /*20790*/  @P0 LOP3.LUT R16, R16, 0x200000, RZ, 0xfc, !PT ;  /* 0x0020000010100812 */ /* 0x000fe400078efcff */
[----:B------:R-:W-:Y:S02]  /*207a0*/  @!P2 LEA R3, P6, R20, R3, 0x1 ;  /* 0x000000031403a211 */ /* 0x000fe400078c08ff */
[----:B------:R-:W-:-:S03]  /*207b0*/  LOP3.LUT P0, RZ, R16, 0x1000, RZ, 0xc0, !PT ;  /* 0x0000100010ff7812 */ /* 0x000fc6000780c0ff */
[----:B------:R-:W-:Y:S01]  /*207c0*/  @!P2 IMAD.X R2, RZ, RZ, R2, P6 ;  /* 0x000000ffff02a224 */ /* 0x000fe200030e0602 */
[----:B------:R-:W-:-:S04]  /*207d0*/  LOP3.LUT P6, RZ, R16, 0x800, RZ, 0xc0, !PT ;  /* 0x0000080010ff7812 */ /* 0x000fc800078cc0ff */
[----:B------:R-:W-:-:S04]  /*207e0*/  @!P2 LOP3.LUT R3, R3, R2, RZ, 0x3c, !PT ;  /* 0x000000020303a212 */ /* 0x000fc800078e3cff */
[----:B------:R-:W-:-:S04]  /*207f0*/  @!P2 LOP3.LUT R2, R3, R2, RZ, 0x3c, !PT ;  /* 0x000000020302a212 */ /* 0x000fc800078e3cff */
[----:B------:R-:W-:-:S05]  /*20800*/  @!P2 LOP3.LUT R3, R3, R2, RZ, 0x3c, !PT ;  /* 0x000000020303a212 */ /* 0x000fca00078e3cff */
[----:B------:R-:W-:Y:S01]  /*20810*/  @!PT LDS RZ, [RZ] ;  /* 0x00000000fffff984 */ /* 0x000fe20000000800 */
[----:B------:R-:W-:Y:S01]  /*20820*/  @!PT LDS RZ, [RZ] ;  /* 0x00000000fffff984 */ /* 0x000fe20000000800 */
[----:B------:R-:W-:Y:S01]  /*20830*/  @!PT LDS RZ, [RZ] ;  /* 0x00000000fffff984 */ /* 0x000fe20000000800 */
[----:B------:R0:W-:Y:S01]  /*20840*/  @!P2 LDGSTS.E.BYPASS.LTC128B.128 [R23+0x26400], desc[UR42][R2.64], !P4 ;  /* 0x264000000217afae */ /* 0x0001e2000e101d6a */
[----:B------:R-:W-:-:S03]  /*20850*/  LOP3.LUT P4, RZ, R16, 0x4000000, RZ, 0xc0, !PT ;  /* 0x0400000010ff7812 */ /* 0x000fc6000788c0ff */
[----:B------:R0:W-:Y:S01]  /*20860*/  @!P2 LDGSTS.E.BYPASS.LTC128B.128 [R23+0x28400], desc[UR42][R2.64+0x80], !P3 ;  /* 0x284000800217afae */ /* 0x0001e2000d901d6a */
[----:B------:R-:W-:-:S03]  /*20870*/  LOP3.LUT P3, RZ, R16, 0x2000000, RZ, 0xc0, !PT ;  /* 0x0200000010ff7812 */ /* 0x000fc6000786c0ff */
        /* <DEDUP_REMOVED lines=9> */
[----:B------:R0:W-:Y:S04]  /*20910*/  @!P2 LDGSTS.E.BYPASS.LTC128B.128 [R23+0x32400], desc[UR42][R2.64+0x300], P0 ;  /* 0x324003000217afae */ /* 0x0001e80008101d6a */
[----:B------:R0:W-:Y:S04]  /*20920*/  @!P2 LDGSTS.E.BYPASS.LTC128B.128 [R23+0x34400], desc[UR42][R2.64+0x380], P6 ;  /* 0x344003800217afae */ /* 0x0001e8000b101d6a */
[----:B0-----:R-:W-:Y:S05]  /*20930*/  WARPSYNC.COLLECTIVE R15, `(.L_x_4786) ;  /* 0x000000000f087348 */ /* 0x001fea0003c00000 */
[----:B------:R1:W2:Y:S02]  /*20940*/  SHFL.IDX P6, R14, R13, R12, R11 ;  /* 0x0000000c0d0e7389 */ /* 0x0002a400000c000b */
[----:B012---:R-:W-:Y:S01]  /*20950*/  ENDCOLLECTIVE ;  /* 0x000000000000791b */ /* 0x007fe20003800000 */
.L_x_4786:
[----:B------:R-:W-:-:S04]  /*20960*/  @P5 LOP3.LUT R16, R16, 0x800000, RZ, 0xfc, !PT ;  /* 0x0080000010105812 */ /* 0x000fc800078efcff */
[C---:B------:R-:W-:Y:S02]  /*20970*/  LOP3.LUT P5, RZ, R16.reuse, 0x400, RZ, 0xc0, !PT ;  /* 0x0000040010ff7812 */ /* 0x040fe400078ac0ff */
[----:B------:R-:W-:Y:S01]  /*20980*/  LOP3.LUT P0, RZ, R16, 0x4000, RZ, 0xc0, !PT ;  /* 0x0000400010ff7812 */ /* 0x000fe2000780c0ff */
[----:B------:R-:W-:Y:S02]  /*20990*/  IMAD.MOV.U32 R13, RZ, RZ, R0 ;  /* 0x000000ffff0d7224 */ /* 0x000fe400078e0000 */
[----:B------:R-:W-:-:S10]  /*209a0*/  IMAD.MOV.U32 R2, RZ, RZ, R14 ;  /* 0x000000ffff027224 */ /* 0x000fd400078e000e */
[----:B------:R-:W-:Y:S05]  /*209b0*/  WARPSYNC.COLLECTIVE R15, `(.L_x_4787) ;  /* 0x000000000f087348 */ /* 0x000fea0003c00000 */
[----:B------:R0:W1:Y:S02]  /*209c0*/  SHFL.IDX P6, R14, R13, R12, R11 ;  /* 0x0000000c0d0e7389 */ /* 0x00006400000c000b */
[----:B01----:R-:W-:Y:S01]  /*209d0*/  ENDCOLLECTIVE ;  /* 0x000000000000791b */ /* 0x003fe20003800000 */
.L_x_4787:
[----:B------:R-:W-:Y:S02]  /*209e0*/  IMAD.MOV.U32 R13, RZ, RZ, R6 ;  /* 0x000000ffff0d7224 */ /* 0x000fe400078e0006 */
[----:B------:R-:W-:Y:S02]  /*209f0*/  IMAD.MOV.U32 R12, RZ, RZ, 0x2 ;  /* 0x00000002ff0c7424 */ /* 0x000fe400078e00ff */
[----:B------:R-:W-:Y:S01]  /*20a00*/  IMAD.MOV.U32 R3, RZ, RZ, R14 ;  /* 0x000000ffff037224 */ /* 0x000fe200078e000e */
[----:B------:R-:W-:-:S04]  /*20a10*/  LOP3.LUT P6, RZ, R16, 0x2000, RZ, 0xc0, !PT ;  /* 0x0000200010ff7812 */ /* 0x000fc800078cc0ff */
[----:B------:R-:W-:-:S05]  /*20a20*/  @!P1 LEA R3, P2, R20, R3, 0x1 ;  /* 0x0000000314039211 */ /* 0x000fca00078408ff */
[----:B------:R-:W-:Y:S01]  /*20a30*/  @!P1 IMAD.X R2, RZ, RZ, R2, P2 ;  /* 0x000000ffff029224 */ /* 0x000fe200010e0602 */
[C---:B------:R-:W-:Y:S02]  /*20a40*/  LOP3.LUT P2, RZ, R16.reuse, 0x10000, RZ, 0xc0, !PT ;  /* 0x0001000010ff7812 */ /* 0x040fe4000784c0ff */
[----:B------:R-:W-:Y:S02]  /*20a50*/  LOP3.LUT R16, R16, 0xfff7ffff, RZ, 0xc0, !PT ;  /* 0xfff7ffff10107812 */ /* 0x000fe400078ec0ff */
[----:B------:R-:W-:-:S04]  /*20a60*/  @!P1 LOP3.LUT R3, R3, R2, RZ, 0x3c, !PT ;  /* 0x0000000203039212 */ /* 0x000fc800078e3cff */
[----:B------:R-:W-:-:S04]  /*20a70*/  @!P1 LOP3.LUT R2, R3, R2, RZ, 0x3c, !PT ;  /* 0x0000000203029212 */ /* 0x000fc800078e3cff */
[----:B------:R-:W-:Y:S02]  /*20a80*/  @!P1 LOP3.LUT R3, R3, R2, RZ, 0x3c, !PT ;  /* 0x0000000203039212 */ /* 0x000fe400078e3cff */
[----:B------:R-:W-:-:S03]  /*20a90*/  @P2 LOP3.LUT R16, R16, 0x80000, RZ, 0xfc, !PT ;  /* 0x0008000010102812 */ /* 0x000fc600078efcff */
[----:B------:R-:W-:Y:S01]  /*20aa0*/  @!PT LDS RZ, [RZ] ;  /* 0x00000000fffff984 */ /* 0x000fe20000000800 */
[----:B------:R-:W-:Y:S01]  /*20ab0*/  @!PT LDS RZ, [RZ] ;  /* 0x00000000fffff984 */ /* 0x000fe20000000800 */
[----:B------:R-:W-:Y:S01]  /*20ac0*/  @!PT LDS RZ, [RZ] ;  /* 0x00000000fffff984 */ /* 0x000fe20000000800 */
[----:B------:R0:W-:Y:S01]  /*20ad0*/  @!P1 LDGSTS.E.BYPASS.LTC128B.128 [R23+0x26c00], desc[UR42][R2.64], !P5 ;  /* 0x26c0000002179fae */ /* 0x0001e2000e901d6a */
[C---:B------:R-:W-:Y:S02]  /*20ae0*/  LOP3.LUT P2, RZ, R16.reuse, 0x200, RZ, 0xc0, !PT ;  /* 0x0000020010ff7812 */ /* 0x040fe4000784c0ff */
[C---:B------:R-:W-:Y:S02]  /*20af0*/  LOP3.LUT P5, RZ, R16.reuse, 0x800000, RZ, 0xc0, !PT ;  /* 0x0080000010ff7812 */ /* 0x040fe400078ac0ff */
[----:B------:R-:W-:-:S09]  /*20b00*/  LOP3.LUT R16, R16, 0xffefffff, RZ, 0xc0, !PT ;  /* 0xffefffff10107812 */ /* 0x000fd200078ec0ff */
[----:B------:R-:W-:Y:S01]  /*20b10*/  @P2 LOP3.LUT R16, R16, 0x100000, RZ, 0xfc, !PT ;  /* 0x0010000010102812 */ /* 0x000fe200078efcff */
[----:B------:R0:W-:Y:S03]  /*20b20*/  @!P1 LDGSTS.E.BYPASS.LTC128B.128 [R23+0x28c00], desc[UR42][R2.64+0x80], !P2 ;  /* 0x28c0008002179fae */ /* 0x0001e6000d101d6a */
[C---:B------:R-:W-:Y:S01]  /*20b30*/  LOP3.LUT P2, RZ, R16.reuse, 0x400, RZ, 0xc0, !PT ;  /* 0x0000040010ff7812 */ /* 0x040fe2000784c0ff */
[----:B------:R0:W-:Y:S01]  /*20b40*/  @!P1 LDGSTS.E.BYPASS.LTC128B.128 [R23+0x2ac00], desc[UR42][R2.64+0x100], !P5 ;  /* 0x2ac0010002179fae */ /* 0x0001e2000e901d6a */
[----:B------:R-:W-:-:S13]  /*20b50*/  LOP3.LUT P5, RZ, R16, 0x400000, RZ, 0xc0, !PT ;  /* 0x0040000010ff7812 */ /* 0x000fda00078ac0ff */
[----:B------:R0:W-:Y:S04]  /*20b60*/  @!P1 LDGSTS.E.BYPASS.LTC128B.128 [R23+0x2cc00], desc[UR42][R2.64+0x180], !P5 ;  /* 0x2cc0018002179fae */ /* 0x0001e8000e901d6a */
[----:B------:R0:W-:Y:S04]  /*20b70*/  @!P1 LDGSTS.E.BYPASS.LTC128B.128 [R23+0x2ec00], desc[UR42][R2.64+0x200], !P4 ;  /* 0x2ec0020002179fae */ /* 0x0001e8000e101d6a */
[----:B------:R0:W-:Y:S04]  /*20b80*/  @!P1 LDGSTS.E.BYPASS.LTC128B.128 [R23+0x30c00], desc[UR42][R2.64+0x280], !P3 ;  /* 0x30c0028002179fae */ /* 0x0001e8000d901d6a */
[----:B------:R0:W-:Y:S01]  /*20b90*/  @!P1 LDGSTS.E.BYPASS.LTC128B.128 [R23+0x32c00], desc[UR42][R2.64+0x300], P0 ;  /* 0x32c0030002179fae */ /* 0x0001e20008101d6a */
[----:B------:R-:W-:-:S03]  /*20ba0*/  LOP3.LUT P0, RZ, R16, 0x200000, RZ, 0xc0, !PT ;  /* 0x0020000010ff7812 */ /* 0x000fc6000780c0ff */
[----:B------:R0:W-:Y:S10]  /*20bb0*/  @!P1 LDGSTS.E.BYPASS.LTC128B.128 [R23+0x34c00], desc[UR42][R2.64+0x380], P6 ;  /* 0x34c0038002179fae */ /* 0x0001f4000b101d6a */
[----:B0-----:R-:W-:Y:S05]  /*20bc0*/  WARPSYNC.COLLECTIVE R15, `(.L_x_4788) ;  /* 0x000000000f087348 */ /* 0x001fea0003c00000 */
[----:B------:R1:W2:Y:S02]  /*20bd0*/  SHFL.IDX P6, R14, R13, R12, R11 ;  /* 0x0000000c0d0e7389 */ /* 0x0002a400000c000b */
[----:B012---:R-:W-:Y:S01]  /*20be0*/  ENDCOLLECTIVE ;  /* 0x000000000000791b */ /* 0x007fe20003800000 */
.L_x_4788:
[----:B------:R-:W-:Y:S02]  /*20bf0*/  IMAD.MOV.U32 R13, RZ, RZ, R0 ;  /* 0x000000ffff0d7224 */ /* 0x000fe400078e0000 */
[----:B------:R-:W-:-:S07]  /*20c00*/  IMAD.MOV.U32 R8, RZ, RZ, R14 ;  /* 0x000000ffff087224 */ /* 0x000fce00078e000e */
[----:B------:R-:W-:Y:S05]  /*20c10*/  WARPSYNC.COLLECTIVE R15, `(.L_x_4789) ;  /* 0x000000000f087348 */ /* 0x000fea0003c00000 */
[----:B------:R0:W1:Y:S02]  /*20c20*/  SHFL.IDX P6, R14, R13, R12, R11 ;  /* 0x0000000c0d0e7389 */ /* 0x00006400000c000b */
[----:B01----:R-:W-:Y:S01]  /*20c30*/  ENDCOLLECTIVE ;  /* 0x000000000000791b */ /* 0x003fe20003800000 */
.L_x_4789:
[----:B------:R-:W-:Y:S02]  /*20c40*/  IMAD.MOV.U32 R13, RZ, RZ, R6 ;  /* 0x000000ffff0d7224 */ /* 0x000fe400078e0006 */
[----:B------:R-:W-:Y:S01]  /*20c50*/  IMAD.MOV.U32 R12, RZ, RZ, 0x3 ;  /* 0x00000003ff0c7424 */ /* 0x000fe200078e00ff */
[----:B------:R-:W-:Y:S02]  /*20c60*/  @!P0 LEA R9, P1, R20, R14, 0x1 ;  /* 0x0000000e14098211 */ /* 0x000fe400078208ff */
[----:B------:R-:W-:-:S03]  /*20c70*/  LOP3.LUT P6, RZ, R16, 0x20000, RZ, 0xc0, !PT ;  /* 0x0002000010ff7812 */ /* 0x000fc600078cc0ff */
[----:B------:R-:W-:Y:S01]  /*20c80*/  @!P0 IMAD.X R10, RZ, RZ, R8, P1 ;  /* 0x000000ffff0a8224 */ /* 0x000fe200008e0608 */
[----:B------:R-:W-:Y:S01]  /*20c90*/  LOP3.LUT P1, RZ, R16, 0x100, RZ, 0xc0, !PT ;  /* 0x0000010010ff7812 */ /* 0x000fe2000782c0ff */
[----:B------:R-:W-:Y:S02]  /*20ca0*/  @!P0 IMAD.MOV.U32 R2, RZ, RZ, R9 ;  /* 0x000000ffff028224 */ /* 0x000fe400078e0009 */
[----:B------:R-:W-:-:S05]  /*20cb0*/  @!P0 IMAD.MOV.U32 R3, RZ, RZ, R10 ;  /* 0x000000ffff038224 */ /* 0x000fca00078e000a */
[----:B------:R-:W-:Y:S01]  /*20cc0*/  @!PT LDS RZ, [RZ] ;  /* 0x00000000fffff984 */ /* 0x000fe20000000800 */
[----:B------:R-:W-:Y:S01]  /*20cd0*/  @!PT LDS RZ, [RZ] ;  /* 0x00000000fffff984 */ /* 0x000fe20000000800 */
[----:B------:R-:W-:Y:S01]  /*20ce0*/  @!PT LDS RZ, [RZ] ;  /* 0x00000000fffff984 */ /* 0x000fe20000000800 */
[----:B------:R0:W-:Y:S01]  /*20cf0*/  @!P0 LDGSTS.E.BYPASS.LTC128B.128 [R23+0x27400], desc[UR42][R2.64], !P2 ;  /* 0x2740000002178fae */ /* 0x0001e2000d101d6a */
[----:B------:R-:W-:-:S13]  /*20d00*/  LOP3.LUT P2, RZ, R16, 0x100000, RZ, 0xc0, !PT ;  /* 0x0010000010ff7812 */ /* 0x000fda000784c0ff */
[----:B------:R0:W-:Y:S01]  /*20d10*/  @!P0 LDGSTS.E.BYPASS.LTC128B.128 [R23+0x29400], desc[UR42][R2.64+0x80], !P2 ;  /* 0x2940008002178fae */ /* 0x0001e2000d101d6a */
[----:B------:R-:W-:-:S03]  /*20d20*/  LOP3.LUT P2, RZ, R16, 0x80000, RZ, 0xc0, !PT ;  /* 0x0008000010ff7812 */ /* 0x000fc6000784c0ff */
[----:B------:R0:W-:Y:S04]  /*20d30*/  @!P0 LDGSTS.E.BYPASS.LTC128B.128 [R23+0x2b400], desc[UR42][R2.64+0x100], !P1 ;  /* 0x2b40010002178fae */ /* 0x0001e8000c901d6a */
[----:B------:R0:W-:Y:S04]  /*20d40*/  @!P0 LDGSTS.E.BYPASS.LTC128B.128 [R23+0x2d400], desc[UR42][R2.64+0x180], !P5 ;  /* 0x2d40018002178fae */ /* 0x0001e8000e901d6a */
[----:B------:R0:W-:Y:S04]  /*20d50*/  @!P0 LDGSTS.E.BYPASS.LTC128B.128 [R23+0x2f400], desc[UR42][R2.64+0x200], !P4 ;  /* 0x2f40020002178fae */ /* 0x0001e8000e101d6a */
[----:B------:R0:W-:Y:S04]  /*20d60*/  @!P0 LDGSTS.E.BYPASS.LTC128B.128 [R23+0x31400], desc[UR42][R2.64+0x280], !P3 ;  /* 0x3140028002178fae */ /* 0x0001e8000d901d6a */
[----:B------:R0:W-:Y:S02]  /*20d70*/  @!P0 LDGSTS.E.BYPASS.LTC128B.128 [R23+0x33400], desc[UR42][R2.64+0x300], P6 ;  /* 0x3340030002178fae */ /* 0x0001e4000b101d6a */
[----:B0-----:R-:W-:Y:S05]  /*20d80*/  WARPSYNC.COLLECTIVE R15, `(.L_x_4790) ;  /* 0x000000000f087348 */ /* 0x001fea0003c00000 */
[----:B------:R1:W2:Y:S02]  /*20d90*/  SHFL.IDX P6, R14, R13, R12, R11 ;  /* 0x0000000c0d0e7389 */ /* 0x0002a400000c000b */
[----:B012---:R-:W-:Y:S01]  /*20da0*/  ENDCOLLECTIVE ;  /* 0x000000000000791b */ /* 0x007fe20003800000 */
.L_x_4790:
[----:B------:R-:W-:Y:S01]  /*20db0*/  @!PT LDS RZ, [RZ] ;  /* 0x00000000fffff984 */ /* 0x000fe20000000800 */
[----:B------:R-:W-:Y:S01]  /*20dc0*/  @!PT LDS RZ, [RZ] ;  /* 0x00000000fffff984 */ /* 0x000fe20000000800 */
[----:B------:R-:W-:Y:S01]  /*20dd0*/  @!PT LDS RZ, [RZ] ;  /* 0x00000000fffff984 */ /* 0x000fe20000000800 */
[----:B------:R0:W-:Y:S01]  /*20de0*/  @!P0 LDGSTS.E.BYPASS.LTC128B.128 [R23+0x35400], desc[UR42][R2.64+0x380], P2 ;  /* 0x3540038002178fae */ /* 0x0001e20009101d6a */
[----:B------:R-:W-:Y:S02]  /*20df0*/  IMAD.MOV.U32 R13, RZ, RZ, R0 ;  /* 0x000000ffff0d7224 */ /* 0x000fe400078e0000 */
[----:B------:R-:W-:-:S07]  /*20e00*/  IMAD.MOV.U32 R6, RZ, RZ, R14 ;  /* 0x000000ffff067224 */ /* 0x000fce00078e000e */
[----:B0-----:R-:W-:Y:S05]  /*20e10*/  WARPSYNC.COLLECTIVE R15, `(.L_x_4791) ;  /* 0x000000000f087348 */ /* 0x001fea0003c00000 */
[----:B------:R1:W2:Y:S02]  /*20e20*/  SHFL.IDX P6, R14, R13, R12, R11 ;  /* 0x0000000c0d0e7389 */ /* 0x0002a400000c000b */
[----:B012---:R-:W-:Y:S01]  /*20e30*/  ENDCOLLECTIVE ;  /* 0x000000000000791b */ /* 0x007fe20003800000 */
.L_x_4791:
[----:B------:R-:W-:Y:S01]  /*20e40*/  IMAD.MOV.U32 R0, RZ, RZ, R14 ;  /* 0x000000ffff007224 */ /* 0x000fe200078e000e */
[----:B------:R-:W-:Y:S06]  /*20e50*/  BRA `(.L_x_4792) ;  /* 0xffffffac00b47947 */ /* 0x000fec000383ffff */
.L_x_4672:
[----:B0-----:R0:W1:Y:S02]  /*20e60*/  SYNCS.PHASECHK.TRANS64.TRYWAIT P0, [R18+URZ+0x38820], R0 ;  /* 0x03882000120075a7 */ /* 0x001064000800017f */
[----:B-1----:R-:W-:Y:S05]  /*20e70*/  @!P0 NANOSLEEP.SYNCS 0x989680 ;  /* 0x009896800000895d */ /* 0x002fea0003900000 */
[----:B------:R-:W1:Y:S02]  /*20e80*/  @!P0 SYNCS.PHASECHK.TRANS64 P0, [R18+URZ+0x38820], R0 ;  /* 0x03882000120085a7 */ /* 0x000e64000800007f */
[----:B-1----:R-:W-:Y:S05]  /*20e90*/  @!P0 BRA `(.L_x_4672) ;  /* 0xfffffffc00f08947 */ /* 0x002fea000383ffff */
[----:B------:R-:W-:Y:S05]  /*20ea0*/  BRA `(.L_x_4793) ;  /* 0xffffffb0005c7947 */ /* 0x000fea000383ffff */
.L_x_4675:
[----:B0-----:R0:W1:Y:S02]  /*20eb0*/  SYNCS.PHASECHK.TRANS64.TRYWAIT P0, [R26+URZ+0x38860], R0 ;  /* 0x038860001a0075a7 */ /* 0x001064000800017f */
[----:B-1----:R-:W-:Y:S05]  /*20ec0*/  @!P0 NANOSLEEP.SYNCS 0x989680 ;  /* 0x009896800000895d */ /* 0x002fea0003900000 */
[----:B------:R-:W1:Y:S02]  /*20ed0*/  @!P0 SYNCS.PHASECHK.TRANS64 P0, [R26+URZ+0x38860], R0 ;  /* 0x038860001a0085a7 */ /* 0x000e64000800007f */
[----:B-1----:R-:W-:Y:S05]  /*20ee0*/  @!P0 BRA `(.L_x_4675) ;  /* 0xfffffffc00f08947 */ /* 0x002fea000383ffff */
[----:B------:R-:W-:Y:S05]  /*20ef0*/  BRA `(.L_x_4794) ;  /* 0xffffffb0006c7947 */ /* 0x000fea000383ffff */
.L_x_4676:
        /* <DEDUP_REMOVED lines=8> */
.L_x_4796:
[----:B------:R-:W-:Y:S05]  /*20f80*/  BSYNC B0 ;  /* 0x0000000000007941 */ /* 0x000fea0003800000 */
.L_x_4795:
        /* <DEDUP_REMOVED lines=15> */
.L_x_4797:
        /* <DEDUP_REMOVED lines=39> */
.L_x_4798:
[----:B------:R-:W-:Y:S02]  /*212f0*/  IMAD.MOV.U32 R13, RZ, RZ, R5 ;  /* 0x000000ffff0d7224 */ /* 0x000fe400078e0005 */
[----:B------:R-:W-:-:S07]  /*21300*/  IMAD.MOV.U32 R3, RZ, RZ, R14 ;  /* 0x000000ffff037224 */ /* 0x000fce00078e000e */
[----:B------:R-:W-:Y:S05]  /*21310*/  WARPSYNC.COLLECTIVE R15, `(.L_x_4799) ;  /* 0x000000000f087348 */ /* 0x000fea0003c00000 */
[----:B------:R0:W1:Y:S02]  /*21320*/  SHFL.IDX P6, R14, R13, R12, R11 ;  /* 0x0000000c0d0e7389 */ /* 0x00006400000c000b */
[----:B01----:R-:W-:Y:S01]  /*21330*/  ENDCOLLECTIVE ;  /* 0x000000000000791b */ /* 0x003fe20003800000 */
.L_x_4799:
        /* <DEDUP_REMOVED lines=29> */
.L_x_4800:
[----:B------:R-:W-:Y:S02]  /*21510*/  IMAD.MOV.U32 R13, RZ, RZ, R5 ;  /* 0x000000ffff0d7224 */ /* 0x000fe400078e0005 */
[----:B------:R-:W-:-:S07]  /*21520*/  IMAD.MOV.U32 R7, RZ, RZ, R14 ;  /* 0x000000ffff077224 */ /* 0x000fce00078e000e */
[----:B------:R-:W-:Y:S05]  /*21530*/  WARPSYNC.COLLECTIVE R15, `(.L_x_4801) ;  /* 0x000000000f087348 */ /* 0x000fea0003c00000 */
[----:B------:R0:W1:Y:S02]  /*21540*/  SHFL.IDX P6, R14, R13, R12, R11 ;  /* 0x0000000c0d0e7389 */ /* 0x00006400000c000b */
[----:B01----:R-:W-:Y:S01]  /*21550*/  ENDCOLLECTIVE ;  /* 0x000000000000791b */ /* 0x003fe20003800000 */
.L_x_4801:
        /* <DEDUP_REMOVED lines=29> */
.L_x_4802:
[----:B------:R-:W-:Y:S02]  /*21730*/  IMAD.MOV.U32 R13, RZ, RZ, R5 ;  /* 0x000000ffff0d7224 */ /* 0x000fe400078e0005 */
[----:B------:R-:W-:-:S07]  /*21740*/  IMAD.MOV.U32 R6, RZ, RZ, R14 ;  /* 0x000000ffff067224 */ /* 0x000fce00078e000e */
[----:B------:R-:W-:Y:S05]  /*21750*/  WARPSYNC.COLLECTIVE R15, `(.L_x_4803) ;  /* 0x000000000f087348 */ /* 0x000fea0003c00000 */
[----:B------:R0:W1:Y:S02]  /*21760*/  SHFL.IDX P6, R14, R13, R12, R11 ;  /* 0x0000000c0d0e7389 */ /* 0x00006400000c000b */
[----:B01----:R-:W-:Y:S01]  /*21770*/  ENDCOLLECTIVE ;  /* 0x000000000000791b */ /* 0x003fe20003800000 */
.L_x_4803:
[----:B------:R-:W-:Y:S01]  /*21780*/  IMAD.MOV.U32 R2, RZ, RZ, R14 ;  /* 0x000000ffff027224 */ /* 0x000fe200078e000e */
[----:B------:R-:W-:Y:S06]  /*21790*/  BRA `(.L_x_4804) ;  /* 0xffffffac00fc7947 */ /* 0x000fec000383ffff */
.L_x_4683:
[----:B0-----:R0:W1:Y:S02]  /*217a0*/  SYNCS.PHASECHK.TRANS64.TRYWAIT P0, [R6+URZ+0x38840], R25 ;  /* 0x03884019060075a7 */ /* 0x001064000800017f */
[----:B-1----:R-:W-:Y:S05]  /*217b0*/  @!P0 NANOSLEEP.SYNCS 0x989680 ;  /* 0x009896800000895d */ /* 0x002fea0003900000 */
[----:B------:R-:W1:Y:S02]  /*217c0*/  @!P0 SYNCS.PHASECHK.TRANS64 P0, [R6+URZ+0x38840], R25 ;  /* 0x03884019060085a7 */ /* 0x000e64000800007f */
[----:B-1----:R-:W-:Y:S05]  /*217d0*/  @!P0 BRA `(.L_x_4683) ;  /* 0xfffffffc00f08947 */ /* 0x002fea000383ffff */
[----:B------:R-:W-:Y:S05]  /*217e0*/  BRA `(.L_x_4805) ;  /* 0xffffffb400887947 */ /* 0x000fea000383ffff */
.L_x_4684:
        /* <DEDUP_REMOVED lines=8> */
.L_x_4807:
[----:B------:R-:W-:Y:S05]  /*21870*/  BSYNC B1 ;  /* 0x0000000000017941 */ /* 0x000fea0003800000 */
.L_x_4806:
        /* <DEDUP_REMOVED lines=9> */
.L_x_4808:
[----:B------:R-:W-:Y:S02]  /*21910*/  IMAD.MOV.U32 R13, RZ, RZ, R26 ;  /* 0x000000ffff0d7224 */ /* 0x000fe400078e001a */
[----:B------:R-:W-:Y:S02]  /*21920*/  IMAD.MOV.U32 R12, RZ, RZ, 0x1 ;  /* 0x00000001ff0c7424 */ /* 0x000fe400078e00ff */
[----:B------:R-:W-:-:S07]  /*21930*/  IMAD.MOV.U32 R2, RZ, RZ, R14 ;  /* 0x000000ffff027224 */ /* 0x000fce00078e000e */
[----:B------:R-:W-:Y:S05]  /*21940*/  WARPSYNC.COLLECTIVE R15, `(.L_x_4809) ;  /* 0x000000000f087348 */ /* 0x000fea0003c00000 */
[----:B------:R0:W1:Y:S02]  /*21950*/  SHFL.IDX P6, R14, R13, R12, R11 ;  /* 0x0000000c0d0e7389 */ /* 0x00006400000c000b */
[----:B01----:R-:W-:Y:S01]  /*21960*/  ENDCOLLECTIVE ;  /* 0x000000000000791b */ /* 0x003fe20003800000 */
.L_x_4809:
        /* <DEDUP_REMOVED lines=11> */
.L_x_4810:
[----:B------:R-:W-:Y:S02]  /*21a20*/  IMAD.MOV.U32 R13, RZ, RZ, R26 ;  /* 0x000000ffff0d7224 */ /* 0x000fe400078e001a */
[----:B------:R-:W-:Y:S02]  /*21a30*/  IMAD.MOV.U32 R12, RZ, RZ, 0x2 ;  /* 0x00000002ff0c7424 */ /* 0x000fe400078e00ff */
[----:B------:R-:W-:-:S07]  /*21a40*/  IMAD.MOV.U32 R2, RZ, RZ, R14 ;  /* 0x000000ffff027224 */ /* 0x000fce00078e000e */
[----:B------:R-:W-:Y:S05]  /*21a50*/  WARPSYNC.COLLECTIVE R15, `(.L_x_4811) ;  /* 0x000000000f087348 */ /* 0x000fea0003c00000 */
[----:B------:R0:W1:Y:S02]  /*21a60*/  SHFL.IDX P6, R14, R13, R12, R11 ;  /* 0x0000000c0d0e7389 */ /* 0x00006400000c000b */
[----:B01----:R-:W-:Y:S01]  /*21a70*/  ENDCOLLECTIVE ;  /* 0x000000000000791b */ /* 0x003fe20003800000 */
.L_x_4811:
        /* <DEDUP_REMOVED lines=11> */
.L_x_4812:
[----:B------:R-:W-:Y:S02]  /*21b30*/  IMAD.MOV.U32 R13, RZ, RZ, R26 ;  /* 0x000000ffff0d7224 */ /* 0x000fe400078e001a */
[----:B------:R-:W-:Y:S02]  /*21b40*/  IMAD.MOV.U32 R12, RZ, RZ, 0x3 ;  /* 0x00000003ff0c7424 */ /* 0x000fe400078e00ff */
[----:B------:R-:W-:-:S07]  /*21b50*/  IMAD.MOV.U32 R2, RZ, RZ, R14 ;  /* 0x000000ffff027224 */ /* 0x000fce00078e000e */
[----:B------:R-:W-:Y:S05]  /*21b60*/  WARPSYNC.COLLECTIVE R15, `(.L_x_4813) ;  /* 0x000000000f087348 */ /* 0x000fea0003c00000 */
[----:B------:R0:W1:Y:S02]  /*21b70*/  SHFL.IDX P6, R14, R13, R12, R11 ;  /* 0x0000000c0d0e7389 */ /* 0x00006400000c000b */
[----:B01----:R-:W-:Y:S01]  /*21b80*/  ENDCOLLECTIVE ;  /* 0x000000000000791b */ /* 0x003fe20003800000 */
.L_x_4813:
        /* <DEDUP_REMOVED lines=11> */
.L_x_4814:
[----:B------:R-:W-:Y:S01]  /*21c40*/  IMAD.MOV.U32 R2, RZ, RZ, R14 ;  /* 0x000000ffff027224 */ /* 0x000fe200078e000e */
[----:B------:R-:W-:Y:S06]  /*21c50*/  BRA `(.L_x_4815) ;  /* 0xffffffb400107947 */ /* 0x000fec000383ffff */
.L_x_4689:
[----:B---3--:R3:W4:Y:S02]  /*21c60*/  SYNCS.PHASECHK.TRANS64.TRYWAIT P0, [R6+URZ+0x38860], R25 ;  /* 0x03886019060075a7 */ /* 0x008724000800017f */
[----:B----4-:R-:W-:Y:S05]  /*21c70*/  @!P0 NANOSLEEP.SYNCS 0x989680 ;  /* 0x009896800000895d */ /* 0x010fea0003900000 */
[----:B------:R-:W4:Y:S02]  /*21c80*/  @!P0 SYNCS.PHASECHK.TRANS64 P0, [R6+URZ+0x38860], R25 ;  /* 0x03886019060085a7 */ /* 0x000f24000800007f */
[----:B----4-:R-:W-:Y:S05]  /*21c90*/  @!P0 BRA `(.L_x_4689) ;  /* 0xfffffffc00f08947 */ /* 0x010fea000383ffff */
[----:B------:R-:W-:Y:S05]  /*21ca0*/  BRA `(.L_x_4816) ;  /* 0xffffffb400607947 */ /* 0x000fea000383ffff */
.L_x_4690:
        /* <DEDUP_REMOVED lines=8> */
.L_x_4818:
[----:B------:R-:W-:Y:S05]  /*21d30*/  BSYNC B1 ;  /* 0x0000000000017941 */ /* 0x000fea0003800000 */
.L_x_4817:
        /* <DEDUP_REMOVED lines=13> */
.L_x_4819:
        /* <DEDUP_REMOVED lines=17> */
.L_x_4820:
        /* <DEDUP_REMOVED lines=16> */
.L_x_4821:
        /* <DEDUP_REMOVED lines=19> */
.L_x_4822:
        /* <DEDUP_REMOVED lines=14> */
.L_x_4823:
        /* <DEDUP_REMOVED lines=16> */
.L_x_4824:
        /* <DEDUP_REMOVED lines=14> */
.L_x_4825:
[----:B------:R-:W-:Y:S05]  /*22410*/  BRA `(.L_x_4826) ;  /* 0xffffffb000c47947 */ /* 0x000fea000383ffff */
.L_x_4698:
        /* <DEDUP_REMOVED lines=8> */
.L_x_4828:
[----:B------:R-:W-:Y:S05]  /*224a0*/  BSYNC B0 ;  /* 0x0000000000007941 */ /* 0x000fea0003800000 */
.L_x_4827:
        /* <DEDUP_REMOVED lines=9> */
.L_x_4829:
        /* <DEDUP_REMOVED lines=24> */
.L_x_4830:
[----:B------:R-:W-:Y:S01]  /*226c0*/  IMAD.MOV.U32 R12, RZ, RZ, 0x2 ;  /* 0x00000002ff0c7424 */ /* 0x000fe200078e00ff */
[----:B------:R-:W-:-:S05]  /*226d0*/  SEL R14, R14, RZ, P1 ;  /* 0x000000ff0e0e7207 */ /* 0x000fca0000800000 */
[----:B------:R-:W-:-:S04]  /*226e0*/  IMAD.IADD R5, R13, 0x1, R14 ;  /* 0x000000010d057824 */ /* 0x000fc800078e020e */
[----:B------:R-:W-:-:S07]  /*226f0*/  IMAD.MOV.U32 R13, RZ, RZ, R5 ;  /* 0x000000ffff0d7224 */ /* 0x000fce00078e0005 */
[----:B------:R-:W-:Y:S05]  /*22700*/  WARPSYNC.COLLECTIVE R15, `(.L_x_4831) ;  /* 0x000000000f087348 */ /* 0x000fea0003c00000 */
[----:B------:R0:W1:Y:S02]  /*22710*/  SHFL.UP P6, R14, R13, R12, R11 ;  /* 0x0400000c0d0e7389 */ /* 0x00006400000c000b */
[----:B01----:R-:W-:Y:S01]  /*22720*/  ENDCOLLECTIVE ;  /* 0x000000000000791b */ /* 0x003fe20003800000 */
.L_x_4831:
[----:B------:R-:W-:Y:S01]  /*22730*/  IMAD.MOV.U32 R12, RZ, RZ, 0x4 ;  /* 0x00000004ff0c7424 */ /* 0x000fe200078e00ff */
[----:B------:R-:W-:-:S05]  /*22740*/  SEL R2, R14, RZ, P2 ;  /* 0x000000ff0e027207 */ /* 0x000fca0001000000 */
[----:B------:R-:W-:-:S04]  /*22750*/  IMAD.IADD R2, R5, 0x1, R2 ;  /* 0x0000000105027824 */ /* 0x000fc800078e0202 */
[----:B------:R-:W-:-:S07]  /*22760*/  IMAD.MOV.U32 R13, RZ, RZ, R2 ;  /* 0x000000ffff0d7224 */ /* 0x000fce00078e0002 */
[----:B------:R-:W-:Y:S05]  /*22770*/  WARPSYNC.COLLECTIVE R15, `(.L_x_4832) ;  /* 0x000000000f087348 */ /* 0x000fea0003c00000 */
[----:B------:R0:W1:Y:S02]  /*22780*/  SHFL.UP P6, R14, R13, R12, R11 ;  /* 0x0400000c0d0e7389 */ /* 0x00006400000c000b */
[----:B01----:R-:W-:Y:S01]  /*22790*/  ENDCOLLECTIVE ;  /* 0x000000000000791b */ /* 0x003fe20003800000 */
.L_x_4832:
[----:B------:R-:W-:Y:S01]  /*227a0*/  IMAD.MOV.U32 R12, RZ, RZ, 0x8 ;  /* 0x00000008ff0c7424 */ /* 0x000fe200078e00ff */
[----:B------:R-:W-:-:S05]  /*227b0*/  SEL R3, R14, RZ, P3 ;  /* 0x000000ff0e037207 */ /* 0x000fca0001800000 */
[----:B------:R-:W-:-:S04]  /*227c0*/  IMAD.IADD R8, R2, 0x1, R3 ;  /* 0x0000000102087824 */ /* 0x000fc800078e0203 */
[----:B------:R-:W-:-:S07]  /*227d0*/  IMAD.MOV.U32 R13, RZ, RZ, R8 ;  /* 0x000000ffff0d7224 */ /* 0x000fce00078e0008 */
[----:B------:R-:W-:Y:S05]  /*227e0*/  WARPSYNC.COLLECTIVE R15, `(.L_x_4833) ;  /* 0x000000000f087348 */ /* 0x000fea0003c00000 */
[----:B------:R0:W1:Y:S02]  /*227f0*/  SHFL.UP P6, R14, R13, R12, R11 ;  /* 0x0400000c0d0e7389 */ /* 0x00006400000c000b */
[----:B01----:R-:W-:Y:S01]  /*22800*/  ENDCOLLECTIVE ;  /* 0x000000000000791b */ /* 0x003fe20003800000 */
.L_x_4833:
[----:B------:R-:W-:Y:S01]  /*22810*/  IMAD.MOV.U32 R12, RZ, RZ, 0x10 ;  /* 0x00000010ff0c7424 */ /* 0x000fe200078e00ff */
[----:B------:R-:W-:-:S05]  /*22820*/  SEL R5, R14, RZ, P4 ;  /* 0x000000ff0e057207 */ /* 0x000fca0002000000 */
[----:B------:R-:W-:-:S04]  /*22830*/  IMAD.IADD R5, R8, 0x1, R5 ;  /* 0x0000000108057824 */ /* 0x000fc800078e0205 */
[----:B------:R-:W-:-:S07]  /*22840*/  IMAD.MOV.U32 R13, RZ, RZ, R5 ;  /* 0x000000ffff0d7224 */ /* 0x000fce00078e0005 */
[----:B------:R-:W-:Y:S05]  /*22850*/  WARPSYNC.COLLECTIVE R15, `(.L_x_4834) ;  /* 0x000000000f087348 */ /* 0x000fea0003c00000 */
[----:B------:R0:W1:Y:S02]  /*22860*/  SHFL.UP P6, R14, R13, R12, R11 ;  /* 0x0400000c0d0e7389 */ /* 0x00006400000c000b */
[----:B01----:R-:W-:Y:S01]  /*22870*/  ENDCOLLECTIVE ;  /* 0x000000000000791b */ /* 0x003fe20003800000 */
.L_x_4834:
        /* <DEDUP_REMOVED lines=8> */
.L_x_4835:
[----:B------:R-:W-:Y:S05]  /*22900*/  BRA `(.L_x_4836) ;  /* 0xffffffb4005c7947 */ /* 0x000fea000383ffff */
.L_x_4701:
[----:B------:R-:W-:Y:S01]  /*22910*/  BSSY B0, `(.L_x_4837) ;  /* 0x0000007000007945 */ /* 0x000fe20003800000 */
[----:B------:R-:W-:Y:S02]  /*22920*/  IMAD.MOV.U32 R12, RZ, RZ, 0x1 ;  /* 0x00000001ff0c7424 */ /* 0x000fe400078e00ff */
[----:B------:R-:W-:Y:S02]  /*22930*/  IMAD.MOV.U32 R11, RZ, RZ, RZ ;  /* 0x000000ffff0b7224 */ /* 0x000fe400078e00ff */
[----:B------:R-:W-:-:S07]  /*22940*/  IMAD.MOV.U32 R15, RZ, RZ, -0x1 ;  /* 0xffffffffff0f7424 */ /* 0x000fce00078e00ff */
[----:B------:R-:W-:Y:S05]  /*22950*/  WARPSYNC.COLLECTIVE R15, `(.L_x_4838) ;  /* 0x000000000f087348 */ /* 0x000fea0003c00000 */
[----:B------:R0:W1:Y:S02]  /*22960*/  SHFL.UP P6, R14, R13, R12, R11 ;  /* 0x0400000c0d0e7389 */ /* 0x00006400000c000b */
[----:B01----:R-:W-:Y:S01]  /*22970*/  ENDCOLLECTIVE ;  /* 0x000000000000791b */ /* 0x003fe20003800000 */
.L_x_4838:
[----:B------:R-:W-:Y:S05]  /*22980*/  BSYNC B0 ;  /* 0x0000000000007941 */ /* 0x000fea0003800000 */
.L_x_4837:
        /* <DEDUP_REMOVED lines=8> */
.L_x_4839:
[----:B------:R-:W-:Y:S01]  /*22a10*/  IMAD.MOV.U32 R12, RZ, RZ, 0x4 ;  /* 0x00000004ff0c7424 */ /* 0x000fe200078e00ff */
[----:B------:R-:W-:-:S05]  /*22a20*/  SEL R2, R14, RZ, P2 ;  /* 0x000000ff0e027207 */ /* 0x000fca0001000000 */
[----:B------:R-:W-:-:S04]  /*22a30*/  IMAD.IADD R2, R13, 0x1, R2 ;  /* 0x000000010d027824 */ /* 0x000fc800078e0202 */
[----:B------:R-:W-:-:S07]  /*22a40*/  IMAD.MOV.U32 R13, RZ, RZ, R2 ;  /* 0x000000ffff0d7224 */ /* 0x000fce00078e0002 */
[----:B------:R-:W-:Y:S05]  /*22a50*/  WARPSYNC.COLLECTIVE R15, `(.L_x_4840) ;  /* 0x000000000f087348 */ /* 0x000fea0003c00000 */
[----:B------:R0:W1:Y:S02]  /*22a60*/  SHFL.UP P6, R14, R13, R12, R11 ;  /* 0x0400000c0d0e7389 */ /* 0x00006400000c000b */
[----:B01----:R-:W-:Y:S01]  /*22a70*/  ENDCOLLECTIVE ;  /* 0x000000000000791b */ /* 0x003fe20003800000 */
.L_x_4840:
[----:B------:R-:W-:Y:S01]  /*22a80*/  IMAD.MOV.U32 R12, RZ, RZ, 0x8 ;  /* 0x00000008ff0c7424 */ /* 0x000fe200078e00ff */
[----:B------:R-:W-:-:S05]  /*22a90*/  SEL R3, R14, RZ, P3 ;  /* 0x000000ff0e037207 */ /* 0x000fca0001800000 */
[----:B------:R-:W-:-:S04]  /*22aa0*/  IMAD.IADD R3, R2, 0x1, R3 ;  /* 0x0000000102037824 */ /* 0x000fc800078e0203 */
[----:B------:R-:W-:-:S07]  /*22ab0*/  IMAD.MOV.U32 R13, RZ, RZ, R3 ;  /* 0x000000ffff0d7224 */ /* 0x000fce00078e0003 */
[----:B------:R-:W-:Y:S05]  /*22ac0*/  WARPSYNC.COLLECTIVE R15, `(.L_x_4841) ;  /* 0x000000000f087348 */ /* 0x000fea0003c00000 */
[----:B------:R0:W1:Y:S02]  /*22ad0*/  SHFL.UP P6, R14, R13, R12, R11 ;  /* 0x0400000c0d0e7389 */ /* 0x00006400000c000b */
[----:B01----:R-:W-:Y:S01]  /*22ae0*/  ENDCOLLECTIVE ;  /* 0x000000000000791b */ /* 0x003fe20003800000 */
.L_x_4841:
[----:B------:R-:W-:Y:S01]  /*22af0*/  IMAD.MOV.U32 R12, RZ, RZ, 0x10 ;  /* 0x00000010ff0c7424 */ /* 0x000fe200078e00ff */
[----:B------:R-:W-:-:S05]  /*22b00*/  SEL R14, R14, RZ, P4 ;  /* 0x000000ff0e0e7207 */ /* 0x000fca0002000000 */
[----:B------:R-:W-:-:S04]  /*22b10*/  IMAD.IADD R5, R3, 0x1, R14 ;  /* 0x0000000103057824 */ /* 0x000fc800078e020e */
[----:B------:R-:W-:-:S07]  /*22b20*/  IMAD.MOV.U32 R13, RZ, RZ, R5 ;  /* 0x000000ffff0d7224 */ /* 0x000fce00078e0005 */
[----:B------:R-:W-:Y:S05]  /*22b30*/  WARPSYNC.COLLECTIVE R15, `(.L_x_4842) ;  /* 0x000000000f087348 */ /* 0x000fea0003c00000 */
[----:B------:R0:W1:Y:S02]  /*22b40*/  SHFL.UP P6, R14, R13, R12, R11 ;  /* 0x0400000c0d0e7389 */ /* 0x00006400000c000b */
[----:B01----:R-:W-:Y:S01]  /*22b50*/  ENDCOLLECTIVE ;  /* 0x000000000000791b */ /* 0x003fe20003800000 */
.L_x_4842:
        /* <DEDUP_REMOVED lines=8> */
.L_x_4843:
[----:B------:R-:W-:Y:S05]  /*22be0*/  BRA `(.L_x_4844) ;  /* 0xffffffb400487947 */ /* 0x000fea000383ffff */
.L_x_4703:
[----:B------:R-:W-:Y:S01]  /*22bf0*/  BSSY B0, `(.L_x_4845) ;  /* 0x0000006000007945 */ /* 0x000fe20003800000 */
[----:B------:R-:W-:Y:S01]  /*22c00*/  PLOP3.LUT P6, PT, P6, PT, PT, 0x8, 0x0 ;  /* 0x000000000000781c */ /* 0x000fe200037ce170 */
[----:B------:R-:W-:-:S12]  /*22c10*/  IMAD.MOV.U32 R15, RZ, RZ, -0x1 ;  /* 0xffffffffff0f7424 */ /* 0x000fd800078e00ff */
[----:B0-----:R-:W-:Y:S05]  /*22c20*/  WARPSYNC.COLLECTIVE R15, `(.L_x_4846) ;  /* 0x000000000f087348 */ /* 0x001fea0003c00000 */
[----:B------:R-:W-:Y:S01]  /*22c30*/  VOTE.ANY R14, PT, P6 ;  /* 0x00000000000e7806 */ /* 0x000fe200030e0100 */
[----:B0-----:R-:W-:Y:S06]  /*22c40*/  ENDCOLLECTIVE ;  /* 0x000000000000791b */ /* 0x001fec0003800000 */
.L_x_4846:
[----:B------:R-:W-:Y:S05]  /*22c50*/  BSYNC B0 ;  /* 0x0000000000007941 */ /* 0x000fea0003800000 */
.L_x_4845:
        /* <DEDUP_REMOVED lines=9> */
.L_x_4847:
[----:B------:R-:W-:Y:S02]  /*22cf0*/  IMAD.MOV.U32 R13, RZ, RZ, R4 ;  /* 0x000000ffff0d7224 */ /* 0x000fe400078e0004 */
[----:B------:R-:W-:-:S07]  /*22d00*/  IMAD.MOV.U32 R7, RZ, RZ, R14 ;  /* 0x000000ffff077224 */ /* 0x000fce00078e000e */
[----:B------:R-:W-:Y:S05]  /*22d10*/  WARPSYNC.COLLECTIVE R15, `(.L_x_4848) ;  /* 0x000000000f087348 */ /* 0x000fea0003c00000 */
[----:B------:R0:W1:Y:S02]  /*22d20*/  SHFL.IDX P6, R14, R13, R12, R11 ;  /* 0x0000000c0d0e7389 */ /* 0x00006400000c000b */
[----:B01----:R-:W-:Y:S01]  /*22d30*/  ENDCOLLECTIVE ;  /* 0x000000000000791b */ /* 0x003fe20003800000 */
.L_x_4848:
[----:B------:R-:W-:Y:S01]  /*22d40*/  IMAD.MOV.U32 R4, RZ, RZ, R14 ;  /* 0x000000ffff047224 */ /* 0x000fe200078e000e */
[----:B------:R-:W-:Y:S06]  /*22d50*/  BRA `(.L_x_4849) ;  /* 0xffffffb400287947 */ /* 0x000fec000383ffff */
.L_x_4705:
[----:B------:R-:W-:Y:S01]  /*22d60*/  BSSY B0, `(.L_x_4850) ;  /* 0x0000007000007945 */ /* 0x000fe20003800000 */
[----:B------:R-:W-:Y:S02]  /*22d70*/  IMAD.MOV.U32 R13, RZ, RZ, R3 ;  /* 0x000000ffff0d7224 */ /* 0x000fe400078e0003 */
[----:B------:R-:W-:Y:S02]  /*22d80*/  IMAD.MOV.U32 R11, RZ, RZ, 0x1f ;  /* 0x0000001fff0b7424 */ /* 0x000fe400078e00ff */
[----:B------:R-:W-:-:S07]  /*22d90*/  IMAD.MOV.U32 R15, RZ, RZ, -0x1 ;  /* 0xffffffffff0f7424 */ /* 0x000fce00078e00ff */
[----:B0123--:R-:W-:Y:S05]  /*22da0*/  WARPSYNC.COLLECTIVE R15, `(.L_x_4851) ;  /* 0x000000000f087348 */ /* 0x00ffea0003c00000 */
[----:B------:R4:W0:Y:S02]  /*22db0*/  SHFL.IDX P6, R14, R13, R12, R11 ;  /* 0x0000000c0d0e7389 */ /* 0x00082400000c000b */
[----:B01234-:R-:W-:Y:S01]  /*22dc0*/  ENDCOLLECTIVE ;  /* 0x000000000000791b */ /* 0x01ffe20003800000 */
.L_x_4851:
[----:B------:R-:W-:Y:S05]  /*22dd0*/  BSYNC B0 ;  /* 0x0000000000007941 */ /* 0x000fea0003800000 */
.L_x_4850:
[----:B------:R-:W-:Y:S01]  /*22de0*/  IMAD.MOV.U32 R24, RZ, RZ, R14 ;  /* 0x000000ffff187224 */ /* 0x000fe200078e000e */
[----:B------:R-:W-:Y:S06]  /*22df0*/  BRA `(.L_x_4704) ;  /* 0xffffffb400187947 */ /* 0x000fec000383ffff */
.L_x_4709:
[----:B-1----:R1:W4:Y:S02]  /*22e00*/  SYNCS.PHASECHK.TRANS64.TRYWAIT P0, [R7+URZ+0x38820], R0 ;  /* 0x03882000070075a7 */ /* 0x002324000800017f */
[----:B----4-:R-:W-:Y:S05]  /*22e10*/  @!P0 NANOSLEEP.SYNCS 0x989680 ;  /* 0x009896800000895d */ /* 0x010fea0003900000 */
[----:B------:R-:W4:Y:S02]  /*22e20*/  @!P0 SYNCS.PHASECHK.TRANS64 P0, [R7+URZ+0x38820], R0 ;  /* 0x03882000070085a7 */ /* 0x000f24000800007f */
[----:B----4-:R-:W-:Y:S05]  /*22e30*/  @!P0 BRA `(.L_x_4709) ;  /* 0xfffffffc00f08947 */ /* 0x010fea000383ffff */
[----:B------:R-:W-:Y:S05]  /*22e40*/  BRA `(.L_x_4852) ;  /* 0xffffffb800707947 */ /* 0x000fea000383ffff */
.L_x_4710:
        /* <DEDUP_REMOVED lines=11> */
.L_x_4854:
[----:B------:R-:W-:Y:S05]  /*22f00*/  BSYNC B0 ;  /* 0x0000000000007941 */ /* 0x000fea0003800000 */
.L_x_4853:
[----:B------:R-:W-:Y:S05]  /*22f10*/  BRA `(.L_x_4855) ;  /* 0xffffffb800587947 */ /* 0x000fea000383ffff */
.L_x_4711:
[----:B------:R-:W-:Y:S01]  /*22f20*/  BSSY B0, `(.L_x_4856) ;  /* 0x0000006000007945 */ /* 0x000fe20003800000 */
[----:B------:R-:W-:-:S07]  /*22f30*/  IMAD.MOV.U32 R15, RZ, RZ, -0x1 ;  /* 0xffffffffff0f7424 */ /* 0x000fce00078e00ff */
[----:B0123--:R-:W-:Y:S05]  /*22f40*/  WARPSYNC.COLLECTIVE R15, `(.L_x_4857) ;  /* 0x000000000f0c7348 */ /* 0x00ffea0003c00000 */
[----:B------:R-:W-:Y:S02]  /*22f50*/  ELECT P6, UR62, PT ;  /* 0x00000000003e782f */ /* 0x000fe400038c0000 */
[----:B------:R-:W-:Y:S01]  /*22f60*/  MOV R14, UR62 ;  /* 0x0000003e000e7c02 */ /* 0x000fe20008000f00 */
[----:B0123--:R-:W-:Y:S10]  /*22f70*/  ENDCOLLECTIVE ;  /* 0x000000000000791b */ /* 0x00fff40003800000 */
.L_x_4857:
[----:B------:R-:W-:Y:S05]  /*22f80*/  BSYNC B0 ;  /* 0x0000000000007941 */ /* 0x000fea0003800000 */
.L_x_4856:
[----:B------:R-:W-:Y:S05]  /*22f90*/  BRA `(.L_x_4858) ;  /* 0xffffffb8004c7947 */ /* 0x000fea000383ffff */
.L_x_4713:
[----:B-1----:R1:W4:Y:S02]  /*22fa0*/  SYNCS.PHASECHK.TRANS64.TRYWAIT P1, [R5+URZ+0x38840], R0 ;  /* 0x03884000050075a7 */ /* 0x002324000802017f */
[----:B----4-:R-:W-:Y:S05]  /*22fb0*/  @!P1 NANOSLEEP.SYNCS 0x989680 ;  /* 0x009896800000995d */ /* 0x010fea0003900000 */
[----:B------:R-:W4:Y:S02]  /*22fc0*/  @!P1 SYNCS.PHASECHK.TRANS64 P1, [R5+URZ+0x38840], R0 ;  /* 0x03884000050095a7 */ /* 0x000f24000802007f */
[----:B----4-:R-:W-:Y:S05]  /*22fd0*/  @!P1 BRA `(.L_x_4713) ;  /* 0xfffffffc00f09947 */ /* 0x010fea000383ffff */
[----:B------:R-:W-:Y:S05]  /*22fe0*/  BRA `(.L_x_4859) ;  /* 0xffffffb8006c7947 */ /* 0x000fea000383ffff */
.L_x_4715:
[----:B----4-:R4:W0:Y:S02]  /*22ff0*/  SYNCS.PHASECHK.TRANS64.TRYWAIT P1, [R3+URZ+0x38840], R2 ;  /* 0x03884002030075a7 */ /* 0x010824000802017f */
[----:B0-----:R-:W-:Y:S05]  /*23000*/  @!P1 NANOSLEEP.SYNCS 0x989680 ;  /* 0x009896800000995d */ /* 0x001fea0003900000 */
[----:B------:R-:W0:Y:S02]  /*23010*/  @!P1 SYNCS.PHASECHK.TRANS64 P1, [R3+URZ+0x38840], R2 ;  /* 0x03884002030095a7 */ /* 0x000e24000802007f */
[----:B0-----:R-:W-:Y:S05]  /*23020*/  @!P1 BRA `(.L_x_4715) ;  /* 0xfffffffc00f09947 */ /* 0x001fea000383ffff */
[----:B------:R-:W-:Y:S05]  /*23030*/  BRA `(.L_x_4860) ;  /* 0xffffffb800787947 */ /* 0x000fea000383ffff */
.L_x_4717:
[----:B------:R0:W0:Y:S02]  /*23040*/  SYNCS.PHASECHK.TRANS64.TRYWAIT P1, [R5+URZ+0x38860], R0 ;  /* 0x03886000050075a7 */ /* 0x000024000802017f */
[----:B0-----:R-:W-:Y:S05]  /*23050*/  @!P1 NANOSLEEP.SYNCS 0x989680 ;  /* 0x009896800000995d */ /* 0x001fea0003900000 */
[----:B------:R-:W0:Y:S02]  /*23060*/  @!P1 SYNCS.PHASECHK.TRANS64 P1, [R5+URZ+0x38860], R0 ;  /* 0x03886000050095a7 */ /* 0x000e24000802007f */
[----:B0-----:R-:W-:Y:S05]  /*23070*/  @!P1 BRA `(.L_x_4717) ;  /* 0xfffffffc00f09947 */ /* 0x001fea000383ffff */
[----:B------:R-:W-:Y:S05]  /*23080*/  BRA `(.L_x_4861) ;  /* 0xffffffb800747947 */ /* 0x000fea000383ffff */
.L_x_4862:
        /* <DEDUP_REMOVED lines=15> */
.L_x_15746:


//--------------------- .text._ZN7cutlass13device_kernelIN5flash11enable_sm90INS1_16FlashAttnFwdSm90INS1_25CollectiveMainloopFwdSm90ILi2EN4cute5tupleIJNS5_1CILi1EEES8_S8_EEENS6_IJNS7_ILi64EEESA_SA_EEELi512ENS_6half_tEfNS_4arch4Sm90ELb0ELb1ELb1ELb0ELb1ELb0ELb0ELb0ELb0ELb1ELb1ELb0EEENS1_21CollectiveEpilogueFwdINS6_IJSA_NS7_ILi512EEESA_EEES9_SC_SE_Li256ELb0ELb1ELb1ELb0EEENS1_19SingleTileSchedulerILb0ELb1ELb1ELi64EEEEEEEEEvNT_6ParamsE --------------------------
	.section	.text._ZN7cutlass13device_kernelIN5flash11enable_sm90INS1_16FlashAttnFwdSm90INS1_25CollectiveMainloopFwdSm90ILi2EN4cute5tupleIJNS5_1CILi1EEES8_S8_EEENS6_IJNS7_ILi64EEESA_SA_EEELi512ENS_6half_tEfNS_4arch4Sm90ELb0ELb1ELb1ELb0ELb1ELb0ELb0ELb0ELb0ELb1ELb1ELb0EEENS1_21CollectiveEpilogueFwdINS6_IJSA_NS7_ILi512EEESA_EEES9_SC_SE_Li256ELb0ELb1ELb1ELb0EEENS1_19SingleTileSchedulerILb0ELb1ELb1ELi64EEEEEEEEEvNT_6ParamsE,"ax",@progbits
	.align	128
.text._ZN7cutlass13device_kernelIN5flash11enable_sm90INS1_16FlashAttnFwdSm90INS1_25CollectiveMainloopFwdSm90ILi2EN4cute5tupleIJNS5_1CILi1EEES8_S8_EEENS6_IJNS7_ILi64EEESA_SA_EEELi512ENS_6half_tEfNS_4arch4Sm90ELb0ELb1ELb1ELb0ELb1ELb0ELb0ELb0ELb0ELb1ELb1ELb0EEENS1_21CollectiveEpilogueFwdINS6_IJSA_NS7_ILi512EEESA_EEES9_SC_SE_Li256ELb0ELb1ELb1ELb0EEENS1_19SingleTileSchedulerILb0ELb1ELb1ELi64EEEEEEEEEvNT_6ParamsE:
        .type           _ZN7cutlass13device_kernelIN5flash11enable_sm90INS1_16FlashAttnFwdSm90INS1_25CollectiveMainloopFwdSm90ILi2EN4cute5tupleIJNS5_1CILi1EEES8_S8_EEENS6_IJNS7_ILi64EEESA_SA_EEELi512ENS_6half_tEfNS_4arch4Sm90ELb0ELb1ELb1ELb0ELb1ELb0ELb0ELb0ELb0ELb1ELb1ELb0EEENS1_21CollectiveEpilogueFwdINS6_IJSA_NS7_ILi512EEESA_EEES9_SC_SE_Li256ELb0ELb1ELb1ELb0EEENS1_19SingleTileSchedulerILb0ELb1ELb1ELi64EEEEEEEEEvNT_6ParamsE,@function
        .size           _ZN7cutlass13device_kernelIN5flash11enable_sm90INS1_16FlashAttnFwdSm90INS1_25CollectiveMainloopFwdSm90ILi2EN4cute5tupleIJNS5_1CILi1EEES8_S8_EEENS6_IJNS7_ILi64EEESA_SA_EEELi512ENS_6half_tEfNS_4arch4Sm90ELb0ELb1ELb1ELb0ELb1ELb0ELb0ELb0ELb0ELb1ELb1ELb0EEENS1_21CollectiveEpilogueFwdINS6_IJSA_NS7_ILi512EEESA_EEES9_SC_SE_Li256ELb0ELb1ELb1ELb0EEENS1_19SingleTileSchedulerILb0ELb1ELb1ELi64EEEEEEEEEvNT_6ParamsE,(.L_x_15747 - _ZN7cutlass13device_kernelIN5flash11enable_sm90INS1_16FlashAttnFwdSm90INS1_25CollectiveMainloopFwdSm90ILi2EN4cute5tupleIJNS5_1CILi1EEES8_S8_EEENS6_IJNS7_ILi64EEESA_SA_EEELi512ENS_6half_tEfNS_4arch4Sm90ELb0ELb1ELb1ELb0ELb1ELb0ELb0ELb0ELb0ELb1ELb1ELb0EEENS1_21CollectiveEpilogueFwdINS6_IJSA_NS7_ILi512EEESA_EEES9_SC_SE_Li256ELb0ELb1ELb1ELb0EEENS1_19SingleTileSchedulerILb0ELb1ELb1ELi64EEEEEEEEEvNT_6ParamsE)
        .other          _ZN7cutlass13device_kernelIN5flash11enable_sm90INS1_16FlashAttnFwdSm90INS1_25CollectiveMainloopFwdSm90ILi2EN4cute5tupleIJNS5_1CILi1EEES8_S8_EEENS6_IJNS7_ILi64EEESA_SA_EEELi512ENS_6half_tEfNS_4arch4Sm90ELb0ELb1ELb1ELb0ELb1ELb0ELb0ELb0ELb0ELb1ELb1ELb0EEENS1_21CollectiveEpilogueFwdINS6_IJSA_NS7_ILi512EEESA_EEES9_SC_SE_Li256ELb0ELb1ELb1ELb0EEENS1_19SingleTileSchedulerILb0ELb1ELb1ELi64EEEEEEEEEvNT_6ParamsE,@"STO_CUDA_ENTRY STV_DEFAULT"
_ZN7cutlass13device_kernelIN5flash11enable_sm90INS1_16FlashAttnFwdSm90INS1_25CollectiveMainloopFwdSm90ILi2EN4cute5tupleIJNS5_1CILi1EEES8_S8_EEENS6_IJNS7_ILi64EEESA_SA_EEELi512ENS_6half_tEfNS_4arch4Sm90ELb0ELb1ELb1ELb0ELb1ELb0ELb0ELb0ELb0ELb1ELb1ELb0EEENS1_21CollectiveEpilogueFwdINS6_IJSA_NS7_ILi512EEESA_EEES9_SC_SE_Li256ELb0ELb1ELb1ELb0EEENS1_19SingleTileSchedulerILb0ELb1ELb1ELi64EEEEEEEEEvNT_6ParamsE:
        /* <DEDUP_REMOVED lines=40> */
.L_x_4863:
        /* <DEDUP_REMOVED lines=22> */
.L_x_4864:
        /* <DEDUP_REMOVED lines=18> */
.L_x_4865:
        /* <DEDUP_REMOVED lines=22> */
.L_x_4866:
        /* <DEDUP_REMOVED lines=23> */
.L_x_4867:
        /* <DEDUP_REMOVED lines=9> */
.L_x_4870:
[----:B------:R-:W-:-:S08]  /*0860*/  NOP ;  /* 0x0000000000007918 */ /* 0x000fd00000000000 */
[----:B------:R-:W0:Y:S02]  /*0870*/  USETMAXREG.TRY_ALLOC.CTAPOOL UP0, 0xe8 ;  /* 0x000000e8000079c8 */ /* 0x000e240008000600 */
[----:B0-----:R-:W-:-:S13]  /*0880*/  PLOP3.LUT P0, PT, PT, PT, UP0, 0x80, 0x0 ;  /* 0x000000000000781c */ /* 0x001fda0003f0f008 */
[----:B------:R-:W-:Y:S05]  /*0890*/  @!P0 BRA `(.L_x_4870) ;  /* 0xfffffffc00f08947 */ /* 0x000fea000383ffff */
[----:B------:R-:W0:Y:S01]  /*08a0*/  LDC R2, c[0x0][0xc50] ;  /* 0x00031400ff027b82 */ /* 0x000e220000000800 */
[----:B------:R-:W-:-:S04]  /*08b0*/  LOP3.LUT R0, R30, 0xffffff80, RZ, 0xc0, !PT ;  /* 0xffffff801e007812 */ /* 0x000fc800078ec0ff */
[----:B------:R-:W-:-:S03]  /*08c0*/  ISETP.NE.AND P0, PT, R0, 0x80, PT ;  /* 0x000000800000780c */ /* 0x000fc60003f05270 */
[----:B------:R-:W1:Y:S08]  /*08d0*/  S2UR UR4, SR_CTAID.Y ;  /* 0x00000000000479c3 */ /* 0x000e700000002600 */
[----:B------:R-:W2:Y:S08]  /*08e0*/  S2UR UR5, SR_CTAID.Z ;  /* 0x00000000000579c3 */ /* 0x000eb00000002700 */
[----:B------:R-:W-:Y:S06]  /*08f0*/  @!P0 BAR.ARV 0x8, 0x100 ;  /* 0x0204000000008b1d */ /* 0x000fec0000002000 */
[----:B0-----:R-:W-:-:S02]  /*0900*/  ISETP.NE.AND P1, PT, R2, 0x1, PT ;  /* 0x000000010200780c */ /* 0x001fc40003f25270 */
[----:B------:R-:W-:Y:S01]  /*0910*/  ISETP.GE.U32.AND P0, PT, R30, 0x100, PT ;  /* 0x000001001e00780c */ /* 0x000fe20003f06070 */
[----:B-1----:R-:W-:-:S10]  /*0920*/  IMAD.U32 R18, RZ, RZ, UR4 ;  /* 0x00000004ff127e24 */ /* 0x002fd4000f8e00ff */
[----:B------:R-:W0:Y:S08]  /*0930*/  @P1 LDC R0, c[0x0][0xc54] ;  /* 0x00031500ff001b82 */ /* 0x000e300000000800 */
[----:B------:R-:W-:Y:S08]  /*0940*/  @P0 BAR.ARV 0xf, 0x100 ;  /* 0x03c4000000000b1d */ /* 0x000ff00000002000 */
[----:B------:R-:W1:Y:S01]  /*0950*/  @P1 LDC R3, c[0x0][0xc58] ;  /* 0x00031600ff031b82 */ /* 0x000e620000000800 */
[----:B--2---:R-:W-:Y:S01]  /*0960*/  ISETP.LE.AND P0, PT, RZ, UR5, PT ;  /* 0x00000005ff007c0c */ /* 0x004fe2000bf03270 */
[----:B0-----:R-:W-:-:S05]  /*0970*/  @P1 IMAD.HI.U32 R0, R0, UR4, RZ ;  /* 0x0000000400001c27 */ /* 0x001fca000f8e00ff */
[----:B-1----:R-:W-:-:S05]  /*0980*/  @P1 SHF.R.U32.HI R18, RZ, R3, R0 ;  /* 0x00000003ff121219 */ /* 0x002fca0000011600 */
[----:B------:R-:W-:-:S04]  /*0990*/  IMAD.MOV R3, RZ, RZ, -R18 ;  /* 0x000000ffff037224 */ /* 0x000fc800078e0a12 */
[----:B------:R-:W-:Y:S01]  /*09a0*/  IMAD R8, R2, R3, UR4 ;  /* 0x0000000402087e24 */ /* 0x000fe2000f8e0203 */
[----:B------:R-:W-:Y:S06]  /*09b0*/  @!P0 BRA `(.L_x_4871) ;  /* 0x0000013800148947 */ /* 0x000fec0003800000 */
[----:B------:R-:W0:Y:S01]  /*09c0*/  S2R R152, SR_CTAID.X ;  /* 0x0000000000987919 */ /* 0x000e220000002500 */
[----:B------:R-:W-:Y:S01]  /*09d0*/  ULDC.64 UR4, c[0x0][0x418] ;  /* 0x0001060000047ab9 */ /* 0x000fe20000000a00 */
[----:B------:R-:W-:Y:S01]  /*09e0*/  ULDC UR41, c[0x0][0x424] ;  /* 0x0001090000297ab9 */ /* 0x000fe20000000800 */
[----:B------:R-:W-:Y:S01]  /*09f0*/  UISETP.NE.U32.AND UP0, UPT, UR4, URZ, UPT ;  /* 0x0000003f0400728c */ /* 0x000fe2000bf05070 */
[----:B------:R-:W1:Y:S01]  /*0a00*/  S2UR UR42, SR_CgaCtaId ;  /* 0x00000000002a79c3 */ /* 0x000e620000008800 */
[----:B------:R-:W-:Y:S01]  /*0a10*/  ULDC UR6, c[0x0][0x2f0] ;  /* 0x0000bc0000067ab9 */ /* 0x000fe20000000800 */
[----:B------:R-:W-:Y:S01]  /*0a20*/  VIADD R22, R30, 0xffffff80 ;  /* 0xffffff801e167836 */ /* 0x000fe20000000000 */
[----:B------:R-:W-:-:S04]  /*0a30*/  UISETP.NE.AND.EX UP0, UPT, UR5, URZ, UPT, UP0 ;  /* 0x0000003f0500728c */ /* 0x000fc8000bf05300 */
[----:B------:R-:W-:Y:S02]  /*0a40*/  USEL UR41, UR41, 0x1, UP0 ;  /* 0x0000000129297887 */ /* 0x000fe40008000000 */
[----:B------:R-:W-:Y:S02]  /*0a50*/  UISETP.NE.AND UP0, UPT, UR9, 0x1, UPT ;  /* 0x000000010900788c */ /* 0x000fe4000bf05270 */
[----:B------:R-:W-:-:S04]  /*0a60*/  UIMAD UR4, UR41, UR6, 0x3f ;  /* 0x0000003f290474a4 */ /* 0x000fc8000f8e0206 */
[----:B------:R-:W-:Y:S01]  /*0a70*/  PLOP3.LUT P0, PT, PT, PT, UP0, 0x80, 0x0 ;  /* 0x000000000000781c */ /* 0x000fe20003f0f008 */
[----:B------:R-:W-:-:S04]  /*0a80*/  USHF.R.S32.HI UR5, URZ, 0x1f, UR4 ;  /* 0x0000001f3f057899 */ /* 0x000fc80008011404 */
[----:B------:R-:W-:-:S04]  /*0a90*/  ULEA.HI UR5, UR5, UR4, URZ, 0x6 ;  /* 0x0000000405057291 */ /* 0x000fc8000f8f303f */
[----:B------:R-:W-:Y:S01]  /*0aa0*/  USHF.R.S32.HI UR5, URZ, 0x6, UR5 ;  /* 0x000000063f057899 */ /* 0x000fe20008011405 */
[----:B0-----:R-:W-:-:S03]  /*0ab0*/  SHF.L.U32 R152, R152, 0x6, RZ ;  /* 0x0000000698987819 */ /* 0x001fc600000006ff */
[----:B-1----:R-:W-:Y:S08]  /*0ac0*/  @!P0 BRA `(.L_x_4872) ;  /* 0x0000002000f48947 */ /* 0x002ff00003800000 */
[----:B------:R-:W0:Y:S01]  /*0ad0*/  LDC R0, c[0x0][0x448] ;  /* 0x00011200ff007b82 */ /* 0x000e220000000800 */
[----:B------:R-:W-:Y:S02]  /*0ae0*/  ULDC UR7, c[0x0][0x288] ;  /* 0x0000a20000077ab9 */ /* 0x000fe40000000800 */
[----:B------:R-:W-:-:S04]  /*0af0*/  UIADD3 UR4, -UR7, 0x1, URZ ;  /* 0x0000000107047890 */ /* 0x000fc8000fffe13f */
[----:B------:R-:W-:Y:S01]  /*0b00*/  UIMAD UR4, UR41, UR6, UR4 ;  /* 0x00000006290472a4 */ /* 0x000fe2000f8e0204 */
[----:B------:R-:W1:Y:S01]  /*0b10*/  LDC.64 R6, c[0x0][0x9e0] ;  /* 0x00027800ff067b82 */ /* 0x000e620000000a00 */
[----:B0-----:R-:W-:Y:S01]  /*0b20*/  ISETP.NE.AND P1, PT, R0, 0x1, PT ;  /* 0x000000010000780c */ /* 0x001fe20003f25270 */
[----:B------:R-:W-:Y:S01]  /*0b30*/  VIADD R0, R152, 0x3f ;  /* 0x0000003f98007836 */ /* 0x000fe20000000000 */
[----:B-1----:R-:W-:-:S11]  /*0b40*/  ISETP.GE.AND P2, PT, R7, 0x1, PT ;  /* 0x000000010700780c */ /* 0x002fd60003f46270 */
[----:B------:R-:W0:Y:S08]  /*0b50*/  @P1 LDC R3, c[0x0][0x44c] ;  /* 0x00011300ff031b82 */ /* 0x000e300000000800 */
[----:B------:R-:W1:Y:S01]  /*0b60*/  @P1 LDC R5, c[0x0][0x450] ;  /* 0x00011400ff051b82 */ /* 0x000e620000000800 */
[----:B0-----:R-:W-:-:S05]  /*0b70*/  @P1 IMAD.HI.U32 R2, R0, R3, RZ ;  /* 0x0000000300021227 */ /* 0x001fca00078e00ff */
[----:B-1----:R-:W-:-:S05]  /*0b80*/  @P1 SHF.R.U32.HI R0, RZ, R5, R2 ;  /* 0x00000005ff001219 */ /* 0x002fca0000011602 */
[----:B------:R-:W-:-:S04]  /*0b90*/  VIADD R3, R0, UR4 ;  /* 0x0000000400037c36 */ /* 0x000fc80008000000 */
[----:B------:R-:W-:Y:S01]  /*0ba0*/  IMAD.IADD R0, R3, 0x1, R6 ;  /* 0x0000000103007824 */ /* 0x000fe200078e0206 */
[----:B------:R-:W-:Y:S06]  /*0bb0*/  @!P2 BRA `(.L_x_4873) ;  /* 0x000000000040a947 */ /* 0x000fec0003800000 */
[C---:B------:R-:W-:Y:S02]  /*0bc0*/  ISETP.GT.AND P0, PT, R3.reuse, RZ, PT ;  /* 0x000000ff0300720c */ /* 0x040fe40003f04270 */
        /* <DEDUP_REMOVED lines=9> */
.L_x_4874:
[----:B------:R-:W-:-:S13]  /*0c60*/  ISETP.NE.AND P0, PT, R7, 0x1, PT ;  /* 0x000000010700780c */ /* 0x000fda0003f05270 */
[----:B------:R-:W0:Y:S02]  /*0c70*/  @P0 LDC.64 R4, c[0x0][0x9e8] ;  /* 0x00027a00ff040b82 */ /* 0x000e240000000a00 */
[----:B0-----:R-:W-:-:S05]  /*0c80*/  @P0 IMAD.HI.U32 R4, R2, R4, RZ ;  /* 0x0000000402040227 */ /* 0x001fca00078e00ff */
[----:B------:R-:W-:-:S07]  /*0c90*/  @P0 SHF.R.U32.HI R2, RZ, R5, R4 ;  /* 0x00000005ff020219 */ /* 0x000fce0000011604 */
.L_x_4875:
[----:B------:R-:W-:-:S05]  /*0ca0*/  IMAD R3, R2, R7, R7 ;  /* 0x0000000702037224 */ /* 0x000fca00078e0207 */
[----:B------:R-:W-:-:S07]  /*0cb0*/  VIMNMX R0, R0, R3, PT ;  /* 0x0000000300007248 */ /* 0x000fce0003fe0100 */
.L_x_4873:
[----:B------:R-:W0:Y:S01]  /*0cc0*/  @P1 LDC R5, c[0x0][0x44c] ;  /* 0x00011300ff051b82 */ /* 0x000e220000000800 */
[----:B------:R-:W-:Y:S01]  /*0cd0*/  VIADD R0, R0, 0x3f ;  /* 0x0000003f00007836 */ /* 0x000fe20000000000 */
[----:B------:R-:W-:Y:S01]  /*0ce0*/  UIMAD UR41, UR41, UR6, -UR7 ;  /* 0x00000006292972a4 */ /* 0x000fe2000f8e0a07 */
[----:B------:R-:W-:-:S03]  /*0cf0*/  ULDC UR4, c[0x0][0x9dc] ;  /* 0x0002770000047ab9 */ /* 0x000fc60000000800 */
[----:B------:R-:W-:Y:S02]  /*0d00*/  SHF.R.S32.HI R3, RZ, 0x1f, R0 ;  /* 0x0000001fff037819 */ /* 0x000fe40000011400 */
[----:B------:R-:W1:Y:S02]  /*0d10*/  @P1 LDC R9, c[0x0][0x450] ;  /* 0x00011400ff091b82 */ /* 0x000e640000000800 */
[----:B------:R-:W-:-:S04]  /*0d20*/  LEA.HI R3, R3, R0, RZ, 0x6 ;  /* 0x0000000003037211 */ /* 0x000fc800078f30ff */
[----:B------:R-:W-:-:S04]  /*0d30*/  SHF.R.S32.HI R3, RZ, 0x6, R3 ;  /* 0x00000006ff037819 */ /* 0x000fc80000011403 */
[----:B------:R-:W-:Y:S01]  /*0d40*/  VIMNMX R11, R3, UR5, PT ;  /* 0x00000005030b7c48 */ /* 0x000fe2000bfe0100 */
[----:B0-----:R-:W-:-:S05]  /*0d50*/  @P1 IMAD.HI.U32 R2, R152, R5, RZ ;  /* 0x0000000598021227 */ /* 0x001fca00078e00ff */
[----:B-1----:R-:W-:-:S05]  /*0d60*/  @P1 SHF.R.U32.HI R152, RZ, R9, R2 ;  /* 0x00000009ff981219 */ /* 0x002fca0000011602 */
[----:B------:R-:W-:-:S05]  /*0d70*/  VIADD R152, R152, UR41 ;  /* 0x0000002998987c36 */ /* 0x000fca0008000000 */
[----:B------:R-:W-:Y:S01]  /*0d80*/  IADD3 R0, R152, -UR4, RZ ;  /* 0x8000000498007c10 */ /* 0x000fe2000fffe0ff */
        /* <DEDUP_REMOVED lines=10> */
.L_x_4877:
[----:B------:R-:W-:-:S13]  /*0e30*/  ISETP.NE.AND P0, PT, R7, 0x1, PT ;  /* 0x000000010700780c */ /* 0x000fda0003f05270 */
[----:B------:R-:W0:Y:S02]  /*0e40*/  @P0 LDC.64 R2, c[0x0][0x9e8] ;  /* 0x00027a00ff020b82 */ /* 0x000e240000000a00 */
[----:B0-----:R-:W-:-:S05]  /*0e50*/  @P0 IMAD.HI.U32 R2, R152, R2, RZ ;  /* 0x0000000298020227 */ /* 0x001fca00078e00ff */
[----:B------:R-:W-:-:S07]  /*0e60*/  @P0 SHF.R.U32.HI R152, RZ, R3, R2 ;  /* 0x00000003ff980219 */ /* 0x000fce0000011602 */
.L_x_4878:
[----:B------:R-:W-:-:S05]  /*0e70*/  IMAD R3, R152, R7, RZ ;  /* 0x0000000798037224 */ /* 0x000fca00078e02ff */
[----:B------:R-:W-:-:S07]  /*0e80*/  VIMNMX R0, R0, R3, !PT ;  /* 0x0000000300007248 */ /* 0x000fce0007fe0100 */
.L_x_4876:
[----:B------:R-:W-:Y:S01]  /*0e90*/  SHF.R.S32.HI R3, RZ, 0x1f, R0 ;  /* 0x0000001fff037819 */ /* 0x000fe20000011400 */
[----:B------:R-:W-:Y:S01]  /*0ea0*/  IMAD.MOV.U32 R4, RZ, RZ, RZ ;  /* 0x000000ffff047224 */ /* 0x000fe200078e00ff */
[----:B------:R-:W-:Y:S02]  /*0eb0*/  LOP3.LUT R7, R8, 0xffff, RZ, 0xc0, !PT ;  /* 0x0000ffff08077812 */ /* 0x000fe400078ec0ff */
[----:B------:R-:W-:Y:S02]  /*0ec0*/  LEA.HI R3, R3, R0, RZ, 0x6 ;  /* 0x0000000003037211 */ /* 0x000fe400078f30ff */
[----:B------:R-:W-:Y:S02]  /*0ed0*/  SHF.R.U32.HI R0, RZ, 0x10, R8 ;  /* 0x00000010ff007819 */ /* 0x000fe40000011608 */
[----:B------:R-:W-:Y:S02]  /*0ee0*/  SHF.R.S32.HI R3, RZ, 0x6, R3 ;  /* 0x00000006ff037819 */ /* 0x000fe40000011403 */
[----:B------:R-:W-:-:S02]  /*0ef0*/  ISETP.NE.AND P0, PT, R0, RZ, PT ;  /* 0x000000ff0000720c */ /* 0x000fc40003f05270 */
[----:B------:R-:W-:-:S04]  /*0f00*/  VIMNMX R10, RZ, R3, !PT ;  /* 0x00000003ff0a7248 */ /* 0x000fc80007fe0100 */
[----:B------:R-:W-:-:S07]  /*0f10*/  ISETP.GT.AND P1, PT, R11, R10, PT ;  /* 0x0000000a0b00720c */ /* 0x000fce0003f24270 */
[----:B------:R-:W0:Y:S06]  /*0f20*/  @!P0 LDC R0, c[0x0][0x9f0] ;  /* 0x00027c00ff008b82 */ /* 0x000e2c0000000800 */
[----:B------:R-:W-:Y:S05]  /*0f30*/  @!P1 BRA `(.L_x_4879) ;  /* 0x0000000000709947 */ /* 0x000fea0003800000 */
[----:B0-----:R-:W-:Y:S02]  /*0f40*/  IABS R6, R0 ;  /* 0x0000000000067213 */ /* 0x001fe40000000000 */
[----:B------:R-:W-:Y:S02]  /*0f50*/  IADD3 R2, R0, -0x1, R11 ;  /* 0xffffffff00027810 */ /* 0x000fe40007ffe00b */
[----:B------:R-:W0:Y:S02]  /*0f60*/  I2F.RP R4, R6 ;  /* 0x0000000600047306 */ /* 0x000e240000209400 */
[----:B------:R-:W-:Y:S02]  /*0f70*/  IADD3 R5, -R10, R2, RZ ;  /* 0x000000020a057210 */ /* 0x000fe40007ffe1ff */
[----:B------:R-:W-:Y:S02]  /*0f80*/  IABS R2, R0 ;  /* 0x0000000000027213 */ /* 0x000fe40000000000 */
[----:B------:R-:W-:-:S02]  /*0f90*/  IABS R8, R5 ;  /* 0x0000000500087213 */ /* 0x000fc40000000000 */
        /* <DEDUP_REMOVED lines=22> */
.L_x_4879:
[-C--:B------:R-:W-:Y:S01]  /*1100*/  IMAD R3, R7, R4.reuse, R10 ;  /* 0x0000000407037224 */ /* 0x080fe200078e020a */
[----:B------:R-:W-:Y:S02]  /*1110*/  PLOP3.LUT P0, PT, PT, PT, PT, 0x80, 0x0 ;  /* 0x000000000000781c */ /* 0x000fe40003f0f070 */
[----:B------:R-:W-:Y:S02]  /*1120*/  CS2R R150, SRZ ;  /* 0x0000000000967805 */ /* 0x000fe4000001ff00 */
[----:B------:R-:W-:Y:S02]  /*1130*/  MOV R2, RZ ;  /* 0x000000ff00027202 */ /* 0x000fe40000000f00 */
[----:B------:R-:W-:Y:S02]  /*1140*/  CS2R R148, SRZ ;  /* 0x0000000000947805 */ /* 0x000fe4000001ff00 */
[----:B0-----:R-:W-:Y:S01]  /*1150*/  VIADDMNMX R0, R3, R4, R11, PT ;  /* 0x0000000403007246 */ /* 0x001fe2000380010b */
        /* <DEDUP_REMOVED lines=81> */
[----:B------:R-:W-:Y:S01]  /*1670*/  ULEA.HI UR5, UR4, UR4, URZ, 0x1 ;  /* 0x0000000404057291 */ /* 0x000fe2000f8f083f */
[----:B------:R-:W-:-:S03]  /*1680*/  IADD3 R7, R2, -R7, RZ ;  /* 0x8000000702077210 */ /* 0x000fc60007ffe0ff */
[----:B------:R-:W-:Y:S02]  /*1690*/  ULOP3.LUT UR6, UR5, 0x1fffe, URZ, 0xc0, !UPT ;  /* 0x0001fffe05067892 */ /* 0x000fe4000f8ec03f */
[----:B------:R-:W-:Y:S01]  /*16a0*/  ULEA UR5, UR42, UR7, 0x18 ;  /* 0x000000072a057291 */ /* 0x000fe2000f8ec03f */
[----:B------:R-:W-:Y:S01]  /*16b0*/  IMAD R4, R4, 0x10, R7 ;  /* 0x0000001004047824 */ /* 0x000fe200078e0207 */
[----:B------:R-:W-:Y:S02]  /*16c0*/  UIADD3 UR6, UR4, -UR6, URZ ;  /* 0x8000000604067290 */ /* 0x000fe4000fffe03f */
[----:B------:R-:W-:Y:S02]  /*16d0*/  ULOP3.LUT UR4, UR39, 0x1, URZ, 0xfc, !UPT ;  /* 0x0000000127047892 */ /* 0x000fe4000f8efc3f */
[----:B------:R-:W-:Y:S02]  /*16e0*/  ULEA UR6, UR6, UR5, 0xf ;  /* 0x0000000506067291 */ /* 0x000fe4000f8e783f */
[----:B------:R-:W-:-:S02]  /*16f0*/  UISETP.NE.AND UP0, UPT, UR4, 0x3, UPT ;  /* 0x000000030400788c */ /* 0x000fc4000bf05270 */
[----:B------:R-:W-:-:S04]  /*1700*/  UIADD3 UR6, UR6, 0x400, URZ ;  /* 0x0000040006067890 */ /* 0x000fc8000fffe03f */
[----:B------:R-:W-:Y:S01]  /*1710*/  PLOP3.LUT P0, PT, PT, PT, UP0, 0x80, 0x0 ;  /* 0x000000000000781c */ /* 0x000fe20003f0f008 */
[----:B------:R-:W-:-:S04]  /*1720*/  USHF.R.U32.HI UR6, URZ, 0x4, UR6 ;  /* 0x000000043f067899 */ /* 0x000fc80008011606 */
[----:B------:R-:W-:-:S04]  /*1730*/  ULOP3.LUT UR6, UR6, 0x3fff, URZ, 0xc0, !UPT ;  /* 0x00003fff06067892 */ /* 0x000fc8000f8ec03f */
[----:B------:R-:W-:-:S04]  /*1740*/  ULOP3.LUT UR6, UR6, 0x2000000, URZ, 0xfc, !UPT ;  /* 0x0200000006067892 */ /* 0x000fc8000f8efc3f */
[----:B------:R-:W-:Y:S08]  /*1750*/  @!P0 BRA `(.L_x_4881) ;  /* 0x0000000000048947 */ /* 0x000ff00003800000 */
[----:B------:R-:W-:Y:S01]  /*1760*/  BPT.TRAP 0x1 ;  /* 0x000000040000795c */ /* 0x000fe20000300000 */
.L_x_4881:
[----:B------:R-:W-:-:S04]  /*1770*/  SHF.L.U32 R2, RZ, 0x1f, RZ ;  /* 0x0000001fff027819 */ /* 0x000fc800000006ff */
[----:B------:R-:W0:Y:S02]  /*1780*/  SYNCS.PHASECHK.TRANS64.TRYWAIT P1, [UR5+0x28c50], R2 ;  /* 0x028c5002ff0075a7 */ /* 0x000e240008020145 */
[----:B0-----:R-:W-:Y:S05]  /*1790*/  @!P1 BRA `(.L_x_4882) ;  /* 0x0000012800a49947 */ /* 0x001fea0003800000 */
.L_x_5032:
        /* <DEDUP_REMOVED lines=39> */
.L_x_4883:
[----:B------:R-:W-:Y:S01]  /*1a10*/  VIADD R0, R0, 0xfffffffe ;  /* 0xfffffffe00007836 */ /* 0x000fe20000000000 */
[----:B------:R-:W-:-:S04]  /*1a20*/  UIADD3 UR4, UR5, 0x28c60, URZ ;  /* 0x00028c6005047890 */ /* 0x000fc8000fffe03f */
[----:B------:R-:W-:Y:S01]  /*1a30*/  ISETP.GE.AND P1, PT, R0, R3, PT ;  /* 0x000000030000720c */ /* 0x000fe20003f26270 */
[----:B------:R-:W-:-:S09]  /*1a40*/  UPRMT UR4, UR42, 0x654, UR4 ;  /* 0x000006542a047896 */ /* 0x000fd20008000004 */
[----:B------:R-:W-:Y:S01]  /*1a50*/  SYNCS.ARRIVE.TRANS64.RED.A1T0 RZ, [UR4], RZ ;  /* 0x000000ffffff79a7 */ /* 0x000fe20008100404 */
[----:B------:R-:W-:Y:S02]  /*1a60*/  UMOV UR4, URZ ;  /* 0x0000003f00047c82 */ /* 0x000fe40008000000 */
[----:B------:R-:W-:Y:S05]  /*1a70*/  @!P1 BRA `(.L_x_4884) ;  /* 0x0000000800e09947 */ /* 0x000fea0003800000 */
[----:B------:R-:W-:Y:S01]  /*1a80*/  MOV R7, RZ ;  /* 0x000000ff00077202 */ /* 0x000fe20000000f00 */
[----:B------:R-:W-:-:S06]  /*1a90*/  UMOV UR4, URZ ;  /* 0x0000003f00047c82 */ /* 0x000fcc0008000000 */
.L_x_4890:
[----:B------:R-:W-:Y:S01]  /*1aa0*/  BAR.SYNC.DEFER_BLOCKING 0xe, 0x100 ;  /* 0x0384000000007b1d */ /* 0x000fe20000010000 */
[----:B01----:R-:W-:Y:S01]  /*1ab0*/  IMAD.U32 R5, RZ, RZ, UR4 ;  /* 0x00000004ff057e24 */ /* 0x003fe2000f8e00ff */
[----:B------:R-:W-:Y:S01]  /*1ac0*/  UIADD3 UR4, UR4, 0x1, URZ ;  /* 0x0000000104047890 */ /* 0x000fe2000fffe03f */
[C---:B------:R-:W-:Y:S02]  /*1ad0*/  ISETP.GT.AND P2, PT, R0.reuse, R3, PT ;  /* 0x000000030000720c */ /* 0x040fe40003f44270 */
[----:B------:R-:W-:Y:S01]  /*1ae0*/  IMAD R2, R5, 0x40, R4 ;  /* 0x0000004005027824 */ /* 0x000fe200078e0204 */
[----:B------:R-:W-:Y:S01]  /*1af0*/  UISETP.NE.AND UP0, UPT, UR4, 0x2, UPT ;  /* 0x000000020400788c */ /* 0x000fe2000bf05270 */
[----:B------:R-:W-:-:S03]  /*1b00*/  IADD3 R0, R0, -0x1, RZ ;  /* 0xffffffff00007810 */ /* 0x000fc60007ffe0ff */
        /* <DEDUP_REMOVED lines=136> */
.L_x_4885:
[----:B------:R-:W-:Y:S01]  /*2390*/  ULEA UR7, UR4, UR5, 0x3 ;  /* 0x0000000504077291 */ /* 0x000fe2000f8e183f */
[----:B------:R-:W-:-:S08]  /*23a0*/  SHF.L.U32 R2, R7, 0x1f, RZ ;  /* 0x0000001f07027819 */ /* 0x000fd000000006ff */
[----:B------:R0:W1:Y:S01]  /*23b0*/  SYNCS.PHASECHK.TRANS64.TRYWAIT P1, [UR7+0x28c50], R2 ;  /* 0x028c5002ff0075a7 */ /* 0x0000620008020147 */
[----:B------:R-:W-:Y:S05]  /*23c0*/  @!P0 BRA `(.L_x_4886) ;  /* 0x0000000000048947 */ /* 0x000fea0003800000 */
[----:B------:R-:W-:Y:S01]  /*23d0*/  BPT.TRAP 0x1 ;  /* 0x000000040000795c */ /* 0x000fe20000300000 */
.L_x_4886:
[----:B-1----:R-:W-:Y:S05]  /*23e0*/  @P1 BRA `(.L_x_4887) ;  /* 0x0000000000081947 */ /* 0x002fea0003800000 */
[----:B------:R-:W1:Y:S02]  /*23f0*/  SYNCS.PHASECHK.TRANS64.TRYWAIT P1, [UR7+0x28c50], R2 ;  /* 0x028c5002ff0075a7 */ /* 0x000e640008020147 */
[----:B-1----:R-:W-:Y:S05]  /*2400*/  @!P1 BRA `(.L_x_4888) ;  /* 0x0000011c00a09947 */ /* 0x002fea0003800000 */
.L_x_4887:
        /* <DEDUP_REMOVED lines=26> */
.L_x_4889:
[----:B------:R-:W-:-:S04]  /*25b0*/  UIADD3 UR7, UR7, 0x28c60, URZ ;  /* 0x00028c6007077890 */ /* 0x000fc8000fffe03f */
[----:B------:R-:W-:-:S09]  /*25c0*/  UPRMT UR7, UR42, 0x654, UR7 ;  /* 0x000006542a077896 */ /* 0x000fd20008000007 */
[----:B------:R-:W-:Y:S01]  /*25d0*/  SYNCS.ARRIVE.TRANS64.RED.A1T0 RZ, [UR7], RZ ;  /* 0x000000ffffff79a7 */ /* 0x000fe20008100407 */
[----:B------:R-:W-:Y:S05]  /*25e0*/  @P2 BRA `(.L_x_4890) ;  /* 0xfffffff4002c2947 */ /* 0x000fea000383ffff */
[----:B------:R-:W-:-:S12]  /*25f0*/  USHF.L.U32 UR4, UR4, 0x6, URZ ;  /* 0x0000000604047899 */ /* 0x000fd8000800063f */
.L_x_4884:
[----:B------:R-:W-:Y:S01]  /*2600*/  BAR.SYNC.DEFER_BLOCKING 0xe, 0x100 ;  /* 0x0384000000007b1d */ /* 0x000fe20000010000 */
[----:B------:R-:W-:Y:S01]  /*2610*/  VIADD R4, R4, UR4 ;  /* 0x0000000404047c36 */ /* 0x000fe20008000000 */
[----:B------:R-:W-:-:S04]  /*2620*/  PLOP3.LUT P0, PT, PT, PT, PT, 0x8, 0x0 ;  /* 0x000000000000781c */ /* 0x000fc80003f0e170 */
[----:B------:R-:W-:-:S05]  /*2630*/  LEA R4, R4, UR5, 0x2 ;  /* 0x0000000504047c11 */ /* 0x000fca000f8e10ff */
[----:B01----:R-:W0:Y:S04]  /*2640*/  LDS R2, [R4+0x28800] ;  /* 0x0288000004027984 */ /* 0x003e280000000800 */
[----:B------:R1:W2:Y:S02]  /*2650*/  LDS R0, [R4+0x28820] ;  /* 0x0288200004007984 */ /* 0x0002a40000000800 */
[----:B-1----:R-:W-:Y:S01]  /*2660*/  MOV R4, RZ ;  /* 0x000000ff00047202 */ /* 0x002fe20000000f00 */
        /* <DEDUP_REMOVED lines=131> */
.L_x_4872:
[----:B------:R-:W0:Y:S01]  /*2ea0*/  LDC R19, c[0x0][0x448] ;  /* 0x00011200ff137b82 */ /* 0x000e220000000800 */
[----:B------:R-:W-:Y:S01]  /*2eb0*/  VIADD R0, R152, 0x3f ;  /* 0x0000003f98007836 */ /* 0x000fe20000000000 */
[----:B------:R-:W-:Y:S01]  /*2ec0*/  ULDC UR4, c[0x0][0x288] ;  /* 0x0000a20000047ab9 */ /* 0x000fe20000000800 */
[----:B------:R-:W-:Y:S01]  /*2ed0*/  LOP3.LUT R16, R16, 0xfffffffd, RZ, 0xc0, !PT ;  /* 0xfffffffd10107812 */ /* 0x000fe200078ec0ff */
[----:B------:R-:W-:-:S04]  /*2ee0*/  UIADD3 UR7, -UR4, 0x1, URZ ;  /* 0x0000000104077890 */ /* 0x000fc8000fffe13f */
[----:B------:R-:W1:Y:S01]  /*2ef0*/  LDC.64 R4, c[0x0][0x9e0] ;  /* 0x00027800ff047b82 */ /* 0x000e620000000a00 */
[----:B------:R-:W-:Y:S01]  /*2f00*/  UIMAD UR7, UR41, UR6, UR7 ;  /* 0x00000006290772a4 */ /* 0x000fe2000f8e0207 */
[----:B0-----:R-:W-:Y:S02]  /*2f10*/  ISETP.NE.AND P2, PT, R19, 0x1, PT ;  /* 0x000000011300780c */ /* 0x001fe40003f45270 */
[----:B-1----:R-:W-:-:S11]  /*2f20*/  ISETP.GE.AND P1, PT, R5, 0x1, PT ;  /* 0x000000010500780c */ /* 0x002fd60003f26270 */
[----:B------:R-:W0:Y:S01]  /*2f30*/  @P2 LDC R3, c[0x0][0x44c] ;  /* 0x00011300ff032b82 */ /* 0x000e220000000800 */
[----:B------:R-:W-:-:S04]  /*2f40*/  @P2 LOP3.LUT R16, R16, 0x2, RZ, 0xfc, !PT ;  /* 0x0000000210102812 */ /* 0x000fc800078efcff */
[----:B------:R-:W-:-:S03]  /*2f50*/  LOP3.LUT R16, R16, 0xfffffffe, RZ, 0xc0, !PT ;  /* 0xfffffffe10107812 */ /* 0x000fc600078ec0ff */
[----:B------:R-:W1:Y:S01]  /*2f60*/  @P2 LDC R2, c[0x0][0x450] ;  /* 0x00011400ff022b82 */ /* 0x000e620000000800 */
[----:B------:R-:W-:Y:S01]  /*2f70*/  @P1 LOP3.LUT R16, R16, 0x1, RZ, 0xfc, !PT ;  /* 0x0000000110101812 */ /* 0x000fe200078efcff */
[----:B0-----:R-:W-:-:S05]  /*2f80*/  @P2 IMAD.HI.U32 R3, R0, R3, RZ ;  /* 0x0000000300032227 */ /* 0x001fca00078e00ff */
[----:B-1----:R-:W-:-:S05]  /*2f90*/  @P2 SHF.R.U32.HI R0, RZ, R2, R3 ;  /* 0x00000002ff002219 */ /* 0x002fca0000011603 */
[----:B------:R-:W-:-:S05]  /*2fa0*/  VIADD R3, R0, UR7 ;  /* 0x0000000700037c36 */ /* 0x000fca0008000000 */
[----:B------:R-:W-:Y:S01]  /*2fb0*/  IADD3 R0, R3, R4, RZ ;  /* 0x0000000403007210 */ /* 0x000fe20007ffe0ff */
        /* <DEDUP_REMOVED lines=11> */
.L_x_4892:
[----:B------:R-:W-:-:S13]  /*3070*/  ISETP.NE.AND P0, PT, R5, 0x1, PT ;  /* 0x000000010500780c */ /* 0x000fda0003f05270 */
[----:B------:R-:W0:Y:S02]  /*3080*/  @P0 LDC.64 R6, c[0x0][0x9e8] ;  /* 0x00027a00ff060b82 */ /* 0x000e240000000a00 */
[----:B0-----:R-:W-:-:S05]  /*3090*/  @P0 IMAD.HI.U32 R4, R2, R6, RZ ;  /* 0x0000000602040227 */ /* 0x001fca00078e00ff */
[----:B------:R-:W-:-:S07]  /*30a0*/  @P0 SHF.R.U32.HI R2, RZ, R7, R4 ;  /* 0x00000007ff020219 */ /* 0x000fce0000011604 */
.L_x_4893:
[----:B------:R-:W-:-:S05]  /*30b0*/  IMAD R3, R2, R5, R5 ;  /* 0x0000000502037224 */ /* 0x000fca00078e0205 */
[----:B------:R-:W-:-:S07]  /*30c0*/  VIMNMX R0, R0, R3, PT ;  /* 0x0000000300007248 */ /* 0x000fce0003fe0100 */
.L_x_4891:
[----:B------:R-:W0:Y:S01]  /*30d0*/  @P2 LDC R7, c[0x0][0x44c] ;  /* 0x00011300ff072b82 */ /* 0x000e220000000800 */
[----:B------:R-:W-:Y:S01]  /*30e0*/  IADD3 R0, R0, 0x3f, RZ ;  /* 0x0000003f00007810 */ /* 0x000fe20007ffe0ff */
[----:B------:R-:W-:Y:S01]  /*30f0*/  IMAD.MOV.U32 R2, RZ, RZ, R152 ;  /* 0x000000ffff027224 */ /* 0x000fe200078e0098 */
[----:B------:R-:W-:Y:S02]  /*3100*/  UIMAD UR4, UR41, UR6, -UR4 ;  /* 0x00000006290472a4 */ /* 0x000fe4000f8e0a04 */
[----:B------:R-:W-:-:S03]  /*3110*/  SHF.R.S32.HI R3, RZ, 0x1f, R0 ;  /* 0x0000001fff037819 */ /* 0x000fc60000011400 */
[----:B------:R-:W1:Y:S01]  /*3120*/  @P2 LDC R4, c[0x0][0x450] ;  /* 0x00011400ff042b82 */ /* 0x000e620000000800 */
[----:B------:R-:W-:-:S04]  /*3130*/  LEA.HI R3, R3, R0, RZ, 0x6 ;  /* 0x0000000003037211 */ /* 0x000fc800078f30ff */
[----:B------:R-:W-:-:S04]  /*3140*/  SHF.R.S32.HI R3, RZ, 0x6, R3 ;  /* 0x00000006ff037819 */ /* 0x000fc80000011403 */
[----:B------:R-:W-:Y:S01]  /*3150*/  VIMNMX R6, R3, UR5, PT ;  /* 0x0000000503067c48 */ /* 0x000fe2000bfe0100 */
[----:B0-----:R-:W-:-:S05]  /*3160*/  @P2 IMAD.HI.U32 R7, R152, R7, RZ ;  /* 0x0000000798072227 */ /* 0x001fca00078e00ff */
[----:B-1----:R-:W-:-:S05]  /*3170*/  @P2 SHF.R.U32.HI R2, RZ, R4, R7 ;  /* 0x00000004ff022219 */ /* 0x002fca0000011607 */
[----:B------:R-:W-:Y:S01]  /*3180*/  VIADD R0, R2, UR4 ;  /* 0x0000000402007c36 */ /* 0x000fe20008000000 */
[----:B------:R-:W-:-:S04]  /*3190*/  ULDC UR4, c[0x0][0x9dc] ;  /* 0x0002770000047ab9 */ /* 0x000fc80000000800 */
        /* <DEDUP_REMOVED lines=11> */
.L_x_4895:
[----:B------:R-:W-:-:S13]  /*3250*/  ISETP.NE.AND P0, PT, R5, 0x1, PT ;  /* 0x000000010500780c */ /* 0x000fda0003f05270 */
[----:B------:R-:W0:Y:S02]  /*3260*/  @P0 LDC.64 R10, c[0x0][0x9e8] ;  /* 0x00027a00ff0a0b82 */ /* 0x000e240000000a00 */
[----:B0-----:R-:W-:-:S05]  /*3270*/  @P0 IMAD.HI.U32 R4, R0, R10, RZ ;  /* 0x0000000a00040227 */ /* 0x001fca00078e00ff */
[----:B------:R-:W-:-:S07]  /*3280*/  @P0 SHF.R.U32.HI R0, RZ, R11, R4 ;  /* 0x0000000bff000219 */ /* 0x000fce0000011604 */
.L_x_4896:
[----:B------:R-:W-:-:S05]  /*3290*/  IMAD R3, R0, R5, RZ ;  /* 0x0000000500037224 */ /* 0x000fca00078e02ff */
[----:B------:R-:W-:-:S07]  /*32a0*/  VIMNMX R2, R2, R3, !PT ;  /* 0x0000000302027248 */ /* 0x000fce0007fe0100 */
.L_x_4894:
[----:B------:R-:W-:Y:S01]  /*32b0*/  SHF.R.U32.HI R9, RZ, 0x10, R8 ;  /* 0x00000010ff097819 */ /* 0x000fe20000011608 */
[----:B------:R-:W-:Y:S01]  /*32c0*/  IMAD.MOV.U32 R0, RZ, RZ, RZ ;  /* 0x000000ffff007224 */ /* 0x000fe200078e00ff */
[----:B------:R-:W-:Y:S02]  /*32d0*/  SHF.R.S32.HI R3, RZ, 0x1f, R2 ;  /* 0x0000001fff037819 */ /* 0x000fe40000011402 */
[----:B------:R-:W-:Y:S02]  /*32e0*/  ISETP.NE.AND P1, PT, R9, RZ, PT ;  /* 0x000000ff0900720c */ /* 0x000fe40003f25270 */
[----:B------:R-:W-:Y:S02]  /*32f0*/  LEA.HI R3, R3, R2, RZ, 0x6 ;  /* 0x0000000203037211 */ /* 0x000fe400078f30ff */
[----:B------:R-:W-:Y:S02]  /*3300*/  LOP3.LUT R8, R8, 0xffff, RZ, 0xc0, !PT ;  /* 0x0000ffff08087812 */ /* 0x000fe400078ec0ff */
[----:B------:R-:W-:-:S04]  /*3310*/  SHF.R.S32.HI R3, RZ, 0x6, R3 ;  /* 0x00000006ff037819 */ /* 0x000fc80000011403 */
[----:B------:R-:W-:-:S03]  /*3320*/  VIMNMX R17, RZ, R3, !PT ;  /* 0x00000003ff117248 */ /* 0x000fc60007fe0100 */
[----:B------:R-:W0:Y:S01]  /*3330*/  @!P1 LDC R9, c[0x0][0x9f0] ;  /* 0x00027c00ff099b82 */ /* 0x000e220000000800 */
[----:B------:R-:W-:-:S13]  /*3340*/  ISETP.GT.AND P0, PT, R6, R17, PT ;  /* 0x000000110600720c */ /* 0x000fda0003f04270 */
[----:B------:R-:W-:Y:S05]  /*3350*/  @!P0 BRA `(.L_x_4897) ;  /* 0x0000000000708947 */ /* 0x000fea0003800000 */
[-C--:B0-----:R-:W-:Y:S02]  /*3360*/  IABS R5, R9.reuse ;  /* 0x0000000900057213 */ /* 0x081fe40000000000 */
[----:B------:R-:W-:Y:S02]  /*3370*/  IADD3 R0, R9, -0x1, R6 ;  /* 0xffffffff09007810 */ /* 0x000fe40007ffe006 */
[----:B------:R-:W0:Y:S01]  /*3380*/  I2F.RP R4, R5 ;  /* 0x0000000500047306 */ /* 0x000e220000209400 */
[----:B------:R-:W-:Y:S02]  /*3390*/  IABS R11, R9 ;  /* 0x00000009000b7213 */ /* 0x000fe40000000000 */
[----:B------:R-:W-:-:S05]  /*33a0*/  IMAD.IADD R0, R0, 0x1, -R17 ;  /* 0x0000000100007824 */ /* 0x000fca00078e0a11 */
[----:B0-----:R-:W0:Y:S02]  /*33b0*/  MUFU.RCP R4, R4 ;  /* 0x0000000400047308 */ /* 0x001e240000001000 */
[----:B0-----:R-:W-:Y:S02]  /*33c0*/  VIADD R2, R4, 0xffffffe ;  /* 0x0ffffffe04027836 */ /* 0x001fe40000000000 */
[----:B------:R-:W-:-:S04]  /*33d0*/  IMAD.MOV R4, RZ, RZ, -R11 ;  /* 0x000000ffff047224 */ /* 0x000fc800078e0a0b */
[----:B------:R0:W1:Y:S02]  /*33e0*/  F2I.FTZ.U32.TRUNC.NTZ R3, R2 ;  /* 0x0000000200037305 */ /* 0x000064000021f000 */
[----:B0-----:R-:W-:Y:S02]  /*33f0*/  MOV R2, RZ ;  /* 0x000000ff00027202 */ /* 0x001fe40000000f00 */
[----:B-1----:R-:W-:-:S05]  /*3400*/  IADD3 R10, RZ, -R3, RZ ;  /* 0x80000003ff0a7210 */ /* 0x002fca0007ffe0ff */
[----:B------:R-:W-:Y:S01]  /*3410*/  IMAD R7, R10, R5, RZ ;  /* 0x000000050a077224 */ /* 0x000fe200078e02ff */
[----:B------:R-:W-:Y:S02]  /*3420*/  IABS R10, R0 ;  /* 0x00000000000a7213 */ /* 0x000fe40000000000 */
[----:B------:R-:W-:Y:S01]  /*3430*/  LOP3.LUT R0, R0, R9, RZ, 0x3c, !PT ;  /* 0x0000000900007212 */ /* 0x000fe200078e3cff */
[----:B------:R-:W-:-:S03]  /*3440*/  IMAD.HI.U32 R3, R3, R7, R2 ;  /* 0x0000000703037227 */ /* 0x000fc600078e0002 */
[----:B------:R-:W-:Y:S01]  /*3450*/  ISETP.GE.AND P2, PT, R0, RZ, PT ;  /* 0x000000ff0000720c */ /* 0x000fe20003f46270 */
[----:B------:R-:W-:-:S04]  /*3460*/  IMAD.MOV.U32 R2, RZ, RZ, R10 ;  /* 0x000000ffff027224 */ /* 0x000fc800078e000a */
        /* <DEDUP_REMOVED lines=11> */
.L_x_4897:
        /* <DEDUP_REMOVED lines=77> */
[----:B------:R-:W1:Y:S02]  /*39f0*/  SHFL.IDX PT, R0, R25, RZ, 0x1f ;  /* 0x00001fff19007589 */ /* 0x000e6400000e0000 */
[----:B-1----:R-:W-:-:S13]  /*3a00*/  R2UR UR4, R0 ;  /* 0x00000000000472ca */ /* 0x002fda00000e0000 */
        /* <DEDUP_REMOVED lines=9> */
[----:B------:R-:W-:-:S04]  /*3aa0*/  ULOP3.LUT UR5, UR5, 0x3fff, URZ, 0xc0, !UPT ;  /* 0x00003fff05057892 */ /* 0x000fc8000f8ec03f */
[----:B------:R-:W-:-:S04]  /*3ab0*/  ULOP3.LUT UR38, UR5, 0x2000000, URZ, 0xfc, !UPT ;  /* 0x0200000005267892 */ /* 0x000fc8000f8efc3f */
[----:B------:R-:W-:Y:S08]  /*3ac0*/  @!P0 BRA `(.L_x_4898) ;  /* 0x0000000000408947 */ /* 0x000ff00003800000 */
[----:B------:R-:W-:Y:S01]  /*3ad0*/  MOV R0, 0x0 ;  /* 0x0000000000007802 */ /* 0x000fe20000000f00 */
[----:B------:R-:W-:Y:S01]  /*3ae0*/  ULDC.64 UR4, c[0x4][0xf0] ;  /* 0x01003c0000047ab9 */ /* 0x000fe20000000a00 */
[----:B------:R-:W-:Y:S01]  /*3af0*/  ULDC.64 UR6, c[0x4][0x58] ;  /* 0x0100160000067ab9 */ /* 0x000fe20000000a00 */
[----:B------:R-:W-:Y:S01]  /*3b00*/  MOV R4, UR4 ;  /* 0x0000000400047c02 */ /* 0x000fe20008000f00 */
[----:B------:R1:W2:Y:S01]  /*3b10*/  LDC.64 R2, c[0x4][R0] ;  /* 0x0100000000027b82 */ /* 0x0002a20000000a00 */
        /* <DEDUP_REMOVED lines=8> */
[----:B-1----:R-:W-:-:S07]  /*3ba0*/  IMAD.MOV.U32 R13, RZ, RZ, RZ ;  /* 0x000000ffff0d7224 */ /* 0x002fce00078e00ff */
[----:B------:R-:W-:-:S07]  /*3bb0*/  LEPC R20, `(.L_x_4898) ;  /* 0x000000001014794e */ /* 0x000fce0000000000 */
[----:B0-2---:R-:W-:Y:S05]  /*3bc0*/  CALL.ABS.NOINC R2 ;  /* 0x0000000002007343 */ /* 0x005fea0003c00000 */
.L_x_4898:
[----:B------:R-:W-:Y:S02]  /*3bd0*/  SHF.L.U32 R13, RZ, 0x1f, RZ ;  /* 0x0000001fff0d7819 */ /* 0x000fe400000006ff */
[----:B------:R-:W-:Y:S02]  /*3be0*/  LOP3.LUT R3, R24, 0xffffff80, RZ, 0xc0, !PT ;  /* 0xffffff8018037812 */ /* 0x000fe400078ec0ff */
[----:B------:R-:W1:Y:S01]  /*3bf0*/  SYNCS.PHASECHK.TRANS64.TRYWAIT P0, [UR40+0x28c00], R13 ;  /* 0x028c000dff0075a7 */ /* 0x000e620008000168 */
[----:B------:R-:W-:Y:S02]  /*3c00*/  LEA.HI R0, R25, R25, RZ, 0x1 ;  /* 0x0000001919007211 */ /* 0x000fe400078f08ff */
[----:B------:R-:W-:Y:S02]  /*3c10*/  IADD3 R5, R22, -R3, RZ ;  /* 0x8000000316057210 */ /* 0x000fe40007ffe0ff */
[----:B------:R-:W-:Y:S02]  /*3c20*/  LOP3.LUT R2, R0, 0xfffffe, RZ, 0xc0, !PT ;  /* 0x00fffffe00027812 */ /* 0x000fe400078ec0ff */
[----:B------:R-:W-:-:S04]  /*3c30*/  SHF.R.S32.HI R4, RZ, 0x1f, R5 ;  /* 0x0000001fff047819 */ /* 0x000fc80000011405 */
[----:B------:R-:W-:-:S04]  /*3c40*/  LEA.HI R3, R4, R5, RZ, 0x2 ;  /* 0x0000000504037211 */ /* 0x000fc800078f10ff */
[--C-:B------:R-:W-:Y:S02]  /*3c50*/  SHF.R.S32.HI R6, RZ, 0x2, R3.reuse ;  /* 0x00000002ff067819 */ /* 0x100fe40000011403 */
[----:B------:R-:W-:Y:S01]  /*3c60*/  SHF.R.S32.HI R7, RZ, 0x1f, R3 ;  /* 0x0000001fff077819 */ /* 0x000fe20000011403 */
[----:B-1----:R-:W-:Y:S06]  /*3c70*/  @!P0 BRA `(.L_x_4899) ;  /* 0x00000104009c8947 */ /* 0x002fec0003800000 */
.L_x_5033:
[----:B------:R-:W-:Y:S01]  /*3c80*/  ULOP3.LUT UR4, UR39, 0x1, URZ, 0xfc, !UPT ;  /* 0x0000000127047892 */ /* 0x000fe2000f8efc3f */
[----:B-1----:R-:W-:Y:S01]  /*3c90*/  LOP3.LUT R0, R3, 0x7ffffffc, RZ, 0xc0, !PT ;  /* 0x7ffffffc03007812 */ /* 0x002fe200078ec0ff */
[----:B------:R-:W-:Y:S01]  /*3ca0*/  IMAD.IADD R3, R25, 0x1, -R2 ;  /* 0x0000000119037824 */ /* 0x000fe200078e0a02 */
[----:B------:R-:W-:Y:S02]  /*3cb0*/  LEA.HI R7, R7, R6, RZ, 0x3 ;  /* 0x0000000607077211 */ /* 0x000fe400078f18ff */
[-C--:B------:R-:W-:Y:S01]  /*3cc0*/  IADD3 R0, -R0, R5.reuse, RZ ;  /* 0x0000000500007210 */ /* 0x080fe20007ffe1ff */
[----:B------:R-:W-:Y:S01]  /*3cd0*/  IMAD.U32 R2, RZ, RZ, UR4 ;  /* 0x00000004ff027e24 */ /* 0x000fe2000f8e00ff */
[----:B------:R-:W-:Y:S02]  /*3ce0*/  LOP3.LUT R7, R7, 0xfffffff8, RZ, 0xc0, !PT ;  /* 0xfffffff807077812 */ /* 0x000fe400078ec0ff */
[----:B------:R-:W-:Y:S01]  /*3cf0*/  LEA.HI R4, R4, R5, RZ, 0x5 ;  /* 0x0000000504047211 */ /* 0x000fe200078f28ff */
[----:B------:R-:W-:Y:S01]  /*3d00*/  IMAD.SHL.U32 R0, R0, 0x2, RZ ;  /* 0x0000000200007824 */ /* 0x000fe200078e00ff */
[----:B------:R-:W-:Y:S01]  /*3d10*/  ISETP.NE.AND P4, PT, R2, 0x3, PT ;  /* 0x000000030200780c */ /* 0x000fe20003f85270 */
[----:B------:R-:W-:Y:S01]  /*3d20*/  IMAD.IADD R7, R6, 0x1, -R7 ;  /* 0x0000000106077824 */ /* 0x000fe200078e0a07 */
[----:B------:R-:W-:-:S02]  /*3d30*/  SHF.R.S32.HI R4, RZ, 0x5, R4 ;  /* 0x00000005ff047819 */ /* 0x000fc40000011404 */
[----:B------:R-:W-:-:S03]  /*3d40*/  LEA R10, R3, R0, 0x8 ;  /* 0x00000000030a7211 */ /* 0x000fc600078e40ff */
[----:B0-----:R-:W-:-:S06]  /*3d50*/  IMAD R9, R4, 0x10, R7 ;  /* 0x0000001004097824 */ /* 0x001fcc00078e0207 */
[----:B------:R-:W-:Y:S05]  /*3d60*/  @!P4 BRA `(.L_x_4900) ;  /* 0x000000000004c947 */ /* 0x000fea0003800000 */
[----:B------:R-:W-:Y:S01]  /*3d70*/  BPT.TRAP 0x1 ;  /* 0x000000040000795c */ /* 0x000fe20000300000 */
.L_x_4900:
[----:B------:R0:W1:Y:S01]  /*3d80*/  SYNCS.PHASECHK.TRANS64.TRYWAIT P0, [UR40+0x28c30], R13 ;  /* 0x028c300dff0075a7 */ /* 0x0000620008000168 */
[----:B------:R-:W-:Y:S05]  /*3d90*/  @!P4 BRA `(.L_x_4901) ;  /* 0x000000000004c947 */ /* 0x000fea0003800000 */
[----:B------:R-:W-:Y:S01]  /*3da0*/  BPT.TRAP 0x1 ;  /* 0x000000040000795c */ /* 0x000fe20000300000 */
.L_x_4901:
[----:B-1----:R-:W-:Y:S05]  /*3db0*/  @P0 BRA `(.L_x_4902) ;  /* 0x0000000000080947 */ /* 0x002fea0003800000 */
[----:B------:R-:W1:Y:S02]  /*3dc0*/  SYNCS.PHASECHK.TRANS64.TRYWAIT P0, [UR40+0x28c30], R13 ;  /* 0x028c300dff0075a7 */ /* 0x000e640008000168 */
[----:B-1----:R-:W-:Y:S05]  /*3dd0*/  @!P0 BRA `(.L_x_4903) ;  /* 0x00000104005c8947 */ /* 0x002fea0003800000 */
.L_x_4902:
        /* <DEDUP_REMOVED lines=12> */
[----:B------:R-:W-:Y:S02]  /*3ea0*/  UIADD3 UR12, UR4, 0x2, URZ ;  /* 0x00000002040c7890 */ /* 0x000fe4000fffe03f */
[----:B------:R-:W-:-:S02]  /*3eb0*/  UMOV UR8, UR4 ;  /* 0x0000000400087c82 */ /* 0x000fc40008000000 */
[----:B------:R-:W-:Y:S01]  /*3ec0*/  UMOV UR10, UR24 ;  /* 0x00000018000a7c82 */ /* 0x000fe20008000000 */
[----:B------:R-:W-:Y:S01]  /*3ed0*/  UIADD3 UR14, UR24, 0x2, URZ ;  /* 0x00000002180e7890 */ /* 0x000fe2000fffe03f */
        /* <DEDUP_REMOVED lines=23> */
.L_x_4904:
[----:B------:R-:W-:Y:S01]  /*4050*/  ISETP.NE.AND P0, PT, R19, 0x1, PT ;  /* 0x000000011300780c */ /* 0x000fe20003f05270 */
[----:B------:R-:W-:Y:S01]  /*4060*/  UMOV UR6, 0xffffffc0 ;  /* 0xffffffc000067882 */ /* 0x000fe20000000000 */
[----:B-1----:R-:W-:Y:S01]  /*4070*/  LEA.HI R2, R23, R22, RZ, 0x2 ;  /* 0x0000001617027211 */ /* 0x002fe200078f10ff */
[----:B------:R-:W-:Y:S01]  /*4080*/  UIMAD UR5, UR43, UR6, 0x41 ;  /* 0x000000412b0574a4 */ /* 0x000fe2000f8e0206 */
[----:B------:R-:W-:Y:S01]  /*4090*/  LOP3.LUT P1, RZ, R16, 0x1, RZ, 0xc0, !PT ;  /* 0x0000000110ff7812 */ /* 0x000fe2000782c0ff */
[----:B------:R-:W-:Y:S01]  /*40a0*/  UIADD3 UR4, UR40, 0x28c40, URZ ;  /* 0x00028c4028047890 */ /* 0x000fe2000fffe03f */
[----:B------:R-:W-:Y:S01]  /*40b0*/  LOP3.LUT R3, R2, 0xfffffffc, RZ, 0xc0, !PT ;  /* 0xfffffffc02037812 */ /* 0x000fe200078ec0ff */
[----:B------:R-:W-:Y:S01]  /*40c0*/  ULDC UR11, c[0x0][0x2f0] ;  /* 0x0000bc00000b7ab9 */ /* 0x000fe20000000800 */
[----:B------:R-:W-:Y:S01]  /*40d0*/  ULDC UR10, c[0x0][0x9d8] ;  /* 0x00027600000a7ab9 */ /* 0x000fe20000000800 */
[----:B------:R-:W-:Y:S01]  /*40e0*/  UIMAD UR5, UR41, UR11, UR5 ;  /* 0x0000000b290572a4 */ /* 0x000fe2000f8e0205 */
[----:B------:R-:W-:Y:S01]  /*40f0*/  FMUL.FTZ R24, R24, UR10 ;  /* 0x0000000a18187c20 */ /* 0x000fe20008410000 */
[----:B------:R-:W-:Y:S01]  /*4100*/  IMAD.IADD R3, R22, 0x1, -R3 ;  /* 0x0000000116037824 */ /* 0x000fe200078e0a03 */
[----:B------:R-:W-:Y:S01]  /*4110*/  UPRMT UR4, UR42, 0x654, UR4 ;  /* 0x000006542a047896 */ /* 0x000fe20008000004 */
[----:B------:R-:W1:Y:S01]  /*4120*/  @P0 LDC R5, c[0x0][0x44c] ;  /* 0x00011300ff050b82 */ /* 0x000e620000000800 */
[----:B------:R-:W-:Y:S01]  /*4130*/  FMUL.FTZ R25, R25, UR10 ;  /* 0x0000000a19197c20 */ /* 0x000fe20008410000 */
[----:B------:R-:W-:Y:S01]  /*4140*/  FMUL.FTZ R26, R26, UR10 ;  /* 0x0000000a1a1a7c20 */ /* 0x000fe20008410000 */
[----:B------:R-:W-:Y:S01]  /*4150*/  LEA.HI R2, R3, R3, RZ, 0x1 ;  /* 0x0000000303027211 */ /* 0x000fe200078f08ff */
[----:B------:R-:W-:Y:S01]  /*4160*/  FMUL.FTZ R27, R27, UR10 ;  /* 0x0000000a1b1b7c20 */ /* 0x000fe20008410000 */
[----:B------:R-:W-:Y:S01]  /*4170*/  FMUL.FTZ R28, R28, UR10 ;  /* 0x0000000a1c1c7c20 */ /* 0x000fe20008410000 */
[----:B------:R-:W-:Y:S01]  /*4180*/  FMUL.FTZ R29, R29, UR10 ;  /* 0x0000000a1d1d7c20 */ /* 0x000fe20008410000 */
[----:B------:R-:W-:Y:S01]  /*4190*/  LOP3.LUT R2, R2, 0x1ffffffe, RZ, 0xc0, !PT ;  /* 0x1ffffffe02027812 */ /* 0x000fe200078ec0ff */
[----:B------:R-:W2:Y:S01]  /*41a0*/  @P0 LDC R7, c[0x0][0x450] ;  /* 0x00011400ff070b82 */ /* 0x000ea20000000800 */
[----:B------:R-:W-:Y:S01]  /*41b0*/  FMUL.FTZ R30, R30, UR10 ;  /* 0x0000000a1e1e7c20 */ /* 0x000fe20008410000 */
[----:B------:R-:W-:Y:S01]  /*41c0*/  FMUL.FTZ R31, R31, UR10 ;  /* 0x0000000a1f1f7c20 */ /* 0x000fe20008410000 */
[----:B------:R-:W-:Y:S01]  /*41d0*/  IADD3 R2, R3, -R2, RZ ;  /* 0x8000000203027210 */ /* 0x000fe20007ffe0ff */
[----:B------:R-:W-:-:S02]  /*41e0*/  IMAD.IADD R3, R152, 0x1, R9 ;  /* 0x0000000198037824 */ /* 0x000fc400078e0209 */
[----:B------:R-:W-:Y:S01]  /*41f0*/  FMUL.FTZ R37, R37, UR10 ;  /* 0x0000000a25257c20 */ /* 0x000fe20008410000 */
[----:B------:R-:W-:Y:S01]  /*4200*/  FMUL.FTZ R40, R40, UR10 ;  /* 0x0000000a28287c20 */ /* 0x000fe20008410000 */
[----:B------:R-:W-:Y:S01]  /*4210*/  FMUL.FTZ R41, R41, UR10 ;  /* 0x0000000a29297c20 */ /* 0x000fe20008410000 */
[----:B------:R-:W-:Y:S02]  /*4220*/  IMAD R2, R2, 0x8, R3 ;  /* 0x0000000802027824 */ /* 0x000fe400078e0203 */
[----:B------:R-:W-:Y:S01]  /*4230*/  FMUL.FTZ R42, R42, UR10 ;  /* 0x0000000a2a2a7c20 */ /* 0x000fe20008410000 */
[----:B------:R-:W-:Y:S01]  /*4240*/  FMUL.FTZ R43, R43, UR10 ;  /* 0x0000000a2b2b7c20 */ /* 0x000fe20008410000 */
[----:B------:R-:W-:Y:S01]  /*4250*/  FMUL.FTZ R44, R44, UR10 ;  /* 0x0000000a2c2c7c20 */ /* 0x000fe20008410000 */
[----:B------:R-:W-:Y:S01]  /*4260*/  FMUL.FTZ R46, R46, UR10 ;  /* 0x0000000a2e2e7c20 */ /* 0x000fe20008410000 */
[----:B------:R-:W-:Y:S01]  /*4270*/  MOV R3, R2 ;  /* 0x0000000200037202 */ /* 0x000fe20000000f00 */
[----:B------:R-:W-:Y:S01]  /*4280*/  FMUL.FTZ R47, R47, UR10 ;  /* 0x0000000a2f2f7c20 */ /* 0x000fe20008410000 */
[----:B------:R-:W-:Y:S01]  /*4290*/  FMUL.FTZ R49, R49, UR10 ;  /* 0x0000000a31317c20 */ /* 0x000fe20008410000 */
[----:B-1----:R-:W-:-:S04]  /*42a0*/  @P0 IMAD.HI.U32 R4, R2, R5, RZ ;  /* 0x0000000502040227 */ /* 0x002fc800078e00ff */
[----:B------:R-:W-:Y:S01]  /*42b0*/  FMUL.FTZ R50, R50, UR10 ;  /* 0x0000000a32327c20 */ /* 0x000fe20008410000 */
[----:B------:R-:W-:Y:S01]  /*42c0*/  FMUL.FTZ R51, R51, UR10 ;  /* 0x0000000a33337c20 */ /* 0x000fe20008410000 */
[----:B------:R-:W-:Y:S01]  /*42d0*/  FMUL.FTZ R52, R52, UR10 ;  /* 0x0000000a34347c20 */ /* 0x000fe20008410000 */
[----:B------:R-:W-:Y:S01]  /*42e0*/  FMUL.FTZ R53, R53, UR10 ;  /* 0x0000000a35357c20 */ /* 0x000fe20008410000 */
[----:B------:R-:W-:Y:S01]  /*42f0*/  FMUL.FTZ R54, R54, UR10 ;  /* 0x0000000a36367c20 */ /* 0x000fe20008410000 */
[----:B------:R-:W-:Y:S01]  /*4300*/  FMUL.FTZ R55, R55, UR10 ;  /* 0x0000000a37377c20 */ /* 0x000fe20008410000 */
[----:B------:R-:W-:Y:S01]  /*4310*/  FMUL.FTZ R34, R34, UR10 ;  /* 0x0000000a22227c20 */ /* 0x000fe20008410000 */
[----:B--2---:R-:W-:Y:S01]  /*4320*/  @P0 SHF.R.U32.HI R3, RZ, R7, R4 ;  /* 0x00000007ff030219 */ /* 0x004fe20000011604 */
[----:B------:R-:W-:Y:S01]  /*4330*/  FMUL.FTZ R35, R35, UR10 ;  /* 0x0000000a23237c20 */ /* 0x000fe20008410000 */
[----:B------:R-:W-:Y:S01]  /*4340*/  FMUL.FTZ R36, R36, UR10 ;  /* 0x0000000a24247c20 */ /* 0x000fe20008410000 */
[----:B------:R-:W-:Y:S01]  /*4350*/  FMUL.FTZ R38, R38, UR10 ;  /* 0x0000000a26267c20 */ /* 0x000fe20008410000 */
[----:B------:R-:W-:Y:S01]  /*4360*/  FMUL.FTZ R39, R39, UR10 ;  /* 0x0000000a27277c20 */ /* 0x000fe20008410000 */
[----:B------:R-:W1:Y:S01]  /*4370*/  SHFL.IDX PT, R7, R3, RZ, 0x1c1f ;  /* 0x001c1fff03077589 */ /* 0x000e6200000e0000 */
[----:B------:R-:W-:Y:S01]  /*4380*/  FMUL.FTZ R45, R45, UR10 ;  /* 0x0000000a2d2d7c20 */ /* 0x000fe20008410000 */
[----:B------:R-:W-:Y:S01]  /*4390*/  FMUL.FTZ R48, R48, UR10 ;  /* 0x0000000a30307c20 */ /* 0x000fe20008410000 */
[----:B------:R-:W-:Y:S01]  /*43a0*/  IMAD.U32 R5, RZ, RZ, UR5 ;  /* 0x00000005ff057e24 */ /* 0x000fe2000f8e00ff */
[----:B------:R-:W-:Y:S01]  /*43b0*/  ULEA UR15, UR43, 0xffffffc0, 0x6 ;  /* 0xffffffc02b0f7891 */ /* 0x000fe2000f8e303f */
[----:B------:R-:W2:Y:S01]  /*43c0*/  MUFU.TANH R11, R28 ;  /* 0x0000001c000b7308 */ /* 0x000ea20000002400 */
[----:B------:R-:W-:Y:S01]  /*43d0*/  ULDC UR7, c[0x0][0x9dc] ;  /* 0x0002770000077ab9 */ /* 0x000fe20000000800 */
[----:B------:R-:W-:Y:S01]  /*43e0*/  ULDC UR14, c[0x0][0x288] ;  /* 0x0000a200000e7ab9 */ /* 0x000fe20000000800 */
[----:B------:R-:W-:Y:S01]  /*43f0*/  SYNCS.ARRIVE.TRANS64.RED.A1T0 RZ, [UR4], RZ ;  /* 0x000000ffffff79a7 */ /* 0x000fe20008100404 */
[----:B------:R-:W-:Y:S01]  /*4400*/  ULOP3.LUT UR7, URZ, UR7, URZ, 0x33, !UPT ;  /* 0x000000073f077292 */ /* 0x000fe2000f8e333f */
[----:B------:R-:W-:Y:S01]  /*4410*/  FMUL.FTZ R32, R32, UR10 ;  /* 0x0000000a20207c20 */ /* 0x000fe20008410000 */
[----:B------:R-:W-:Y:S01]  /*4420*/  FMUL.FTZ R33, R33, UR10 ;  /* 0x0000000a21217c20 */ /* 0x000fe20008410000 */
[----:B------:R-:W-:Y:S01]  /*4430*/  UIMAD UR4, UR41, UR11, -UR15 ;  /* 0x0000000b290472a4 */ /* 0x000fe2000f8e0a0f */
[----:B------:R-:W3:Y:S01]  /*4440*/  MUFU.TANH R14, R29 ;  /* 0x0000001d000e7308 */ /* 0x000ee20000002400 */
[----:B------:R-:W-:Y:S01]  /*4450*/  IADD3 R4, R5, -UR14, -R0 ;  /* 0x8000000e05047c10 */ /* 0x000fe2000fffe800 */
[----:B------:R-:W-:-:S03]  /*4460*/  ULDC UR18, c[0x0][0x9e0] ;  /* 0x0002780000127ab9 */ /* 0x000fc60000000800 */
[----:B------:R-:W-:-:S03]  /*4470*/  IADD3 R8, -R0, UR4, RZ ;  /* 0x0000000400087c10 */ /* 0x000fc6000fffe1ff */
        /* <DEDUP_REMOVED lines=29> */
[----:B------:R2:W0:Y:S01]  /*4650*/  MUFU.TANH R20, R33 ;  /* 0x0000002100147308 */ /* 0x0004220000002400 */
[----:B-----5:R-:W-:-:S05]  /*4660*/  IADD3 R32, R4, UR7, RZ ;  /* 0x0000000704207c10 */ /* 0x020fca000fffe0ff */
[----:B-1----:R-:W-:Y:S02]  /*4670*/  IMAD.IADD R5, R32, 0x1, R7 ;  /* 0x0000000120057824 */ /* 0x002fe400078e0207 */
[----:B--2---:R-:W-:-:S05]  /*4680*/  VIADD R33, R4, UR18 ;  /* 0x0000001204217c36 */ /* 0x004fca0008000000 */
[----:B------:R-:W-:Y:S01]  /*4690*/  VIADDMNMX R4, R7, R33, R8, PT ;  /* 0x0000002107047246 */ /* 0x000fe20003800108 */
[----:B---34-:R-:W-:Y:S06]  /*46a0*/  @!P1 BRA `(.L_x_4905) ;  /* 0x0000000000689947 */ /* 0x018fec0003800000 */
[----:B------:R-:W-:Y:S01]  /*46b0*/  IMAD.U32 R6, RZ, RZ, UR11 ;  /* 0x0000000bff067e24 */ /* 0x000fe2000f8e00ff */
[----:B------:R-:W-:Y:S03]  /*46c0*/  BSSY B0, `(.L_x_4906) ;  /* 0x0000014000007945 */ /* 0x000fe60003800000 */
[----:B------:R-:W-:-:S05]  /*46d0*/  IMAD R6, R6, UR41, R7 ;  /* 0x0000002906067c24 */ /* 0x000fca000f8e0207 */
[----:B------:R-:W-:-:S04]  /*46e0*/  IADD3 R7, R6, -UR14, RZ ;  /* 0x8000000e06077c10 */ /* 0x000fc8000fffe0ff */
        /* <DEDUP_REMOVED lines=11> */
.L_x_4907:
[----:B------:R-:W-:Y:S02]  /*47a0*/  ULDC UR4, c[0x0][0x9e4] ;  /* 0x0002790000047ab9 */ /* 0x000fe40000000800 */
[----:B------:R-:W-:-:S05]  /*47b0*/  IMAD.U32 R34, RZ, RZ, UR4 ;  /* 0x00000004ff227e24 */ /* 0x000fca000f8e00ff */
[----:B------:R-:W-:-:S13]  /*47c0*/  ISETP.NE.AND P0, PT, R34, 0x1, PT ;  /* 0x000000012200780c */ /* 0x000fda0003f05270 */
[----:B------:R-:W1:Y:S02]  /*47d0*/  @P0 LDC.64 R38, c[0x0][0x9e8] ;  /* 0x00027a00ff260b82 */ /* 0x000e640000000a00 */
[----:B-1----:R-:W-:-:S05]  /*47e0*/  @P0 IMAD.HI.U32 R6, R7, R38, RZ ;  /* 0x0000002607060227 */ /* 0x002fca00078e00ff */
[----:B------:R-:W-:-:S07]  /*47f0*/  @P0 SHF.R.U32.HI R7, RZ, R39, R6 ;  /* 0x00000027ff070219 */ /* 0x000fce0000011606 */
.L_x_4908:
[----:B------:R-:W-:Y:S05]  /*4800*/  BSYNC B0 ;  /* 0x0000000000007941 */ /* 0x000fea0003800000 */
.L_x_4906:
[----:B------:R-:W-:-:S05]  /*4810*/  IMAD R7, R7, R34, -UR15 ;  /* 0x8000000f07077e24 */ /* 0x000fca000f8e0222 */
[----:B------:R-:W-:-:S04]  /*4820*/  IADD3 R7, -R0, R7, RZ ;  /* 0x0000000700077210 */ /* 0x000fc80007ffe1ff */
[----:B------:R-:W-:Y:S02]  /*4830*/  VIADDMNMX R4, R7, R34, R4, PT ;  /* 0x0000002207047246 */ /* 0x000fe40003800104 */
[----:B------:R-:W-:-:S07]  /*4840*/  VIMNMX R5, R5, R7, !PT ;  /* 0x0000000705057248 */ /* 0x000fce0007fe0100 */
.L_x_4905:
[----:B------:R-:W1:Y:S02]  /*4850*/  SHFL.IDX PT, R3, R3, 0x1, 0x1c1f ;  /* 0x003c1f0003037f89 */ /* 0x000e6400000e0000 */
[----:B-1----:R-:W-:Y:S01]  /*4860*/  VIADDMNMX R6, R3, R33, R8, PT ;  /* 0x0000002103067246 */ /* 0x002fe20003800108 */
[----:B------:R-:W-:Y:S01]  /*4870*/  IMAD.IADD R7, R32, 0x1, R3 ;  /* 0x0000000120077824 */ /* 0x000fe200078e0203 */
[----:B------:R-:W-:Y:S06]  /*4880*/  @!P1 BRA `(.L_x_4909) ;  /* 0x0000000000689947 */ /* 0x000fec0003800000 */
        /* <DEDUP_REMOVED lines=15> */
.L_x_4911:
[----:B------:R-:W-:Y:S02]  /*4980*/  ULDC UR4, c[0x0][0x9e4] ;  /* 0x0002790000047ab9 */ /* 0x000fe40000000800 */
[----:B------:R-:W-:-:S05]  /*4990*/  IMAD.U32 R32, RZ, RZ, UR4 ;  /* 0x00000004ff207e24 */ /* 0x000fca000f8e00ff */
[----:B------:R-:W-:-:S13]  /*49a0*/  ISETP.NE.AND P0, PT, R32, 0x1, PT ;  /* 0x000000012000780c */ /* 0x000fda0003f05270 */
[----:B------:R-:W1:Y:S02]  /*49b0*/  @P0 LDC.64 R34, c[0x0][0x9e8] ;  /* 0x00027a00ff220b82 */ /* 0x000e640000000a00 */
[----:B-1----:R-:W-:-:S05]  /*49c0*/  @P0 IMAD.HI.U32 R8, R3, R34, RZ ;  /* 0x0000002203080227 */ /* 0x002fca00078e00ff */
[----:B------:R-:W-:-:S07]  /*49d0*/  @P0 SHF.R.U32.HI R3, RZ, R35, R8 ;  /* 0x00000023ff030219 */ /* 0x000fce0000011608 */
.L_x_4912:
[----:B------:R-:W-:Y:S05]  /*49e0*/  BSYNC B0 ;  /* 0x0000000000007941 */ /* 0x000fea0003800000 */
.L_x_4910:
[----:B------:R-:W-:-:S05]  /*49f0*/  IMAD R3, R3, R32, -UR15 ;  /* 0x8000000f03037e24 */ /* 0x000fca000f8e0220 */
[----:B------:R-:W-:-:S04]  /*4a00*/  IADD3 R3, -R0, R3, RZ ;  /* 0x0000000300037210 */ /* 0x000fc80007ffe1ff */
[----:B------:R-:W-:Y:S02]  /*4a10*/  VIADDMNMX R6, R3, R32, R6, PT ;  /* 0x0000002003067246 */ /* 0x000fe40003800106 */
[----:B------:R-:W-:-:S07]  /*4a20*/  VIMNMX R7, R7, R3, !PT ;  /* 0x0000000307077248 */ /* 0x000fce0007fe0100 */
.L_x_4909:
[----:B------:R-:W-:Y:S01]  /*4a30*/  UIMAD UR4, UR43, UR6, 0x40 ;  /* 0x000000402b0474a4 */ /* 0x000fe2000f8e0206 */
[----:B------:R-:W-:Y:S03]  /*4a40*/  BAR.SYNC.DEFER_BLOCKING 0xf, 0x100 ;  /* 0x03c4000000007b1d */ /* 0x000fe60000010000 */
[----:B------:R-:W-:Y:S02]  /*4a50*/  UISETP.GE.AND UP5, UPT, UR4, 0x1, UPT ;  /* 0x000000010400788c */ /* 0x000fe4000bfa6270 */
[----:B------:R-:W-:Y:S02]  /*4a60*/  UISETP.GE.AND UP6, UPT, UR4, 0x2, UPT ;  /* 0x000000020400788c */ /* 0x000fe4000bfc6270 */
[----:B------:R-:W-:Y:S02]  /*4a70*/  UISETP.GE.AND UP0, UPT, UR4, 0x9, UPT ;  /* 0x000000090400788c */ /* 0x000fe4000bf06270 */
[----:B------:R-:W-:Y:S01]  /*4a80*/  PLOP3.LUT P1, PT, PT, PT, UP5, 0x40, 0x0 ;  /* 0x000000000000781c */ /* 0x000fe20003f2e858 */
[----:B------:R-:W-:Y:S01]  /*4a90*/  UISETP.GE.AND UP1, UPT, UR4, 0xa, UPT ;  /* 0x0000000a0400788c */ /* 0x000fe2000bf26270 */
[----:B------:R-:W-:Y:S01]  /*4aa0*/  PLOP3.LUT P3, PT, PT, PT, UP6, 0x40, 0x0 ;  /* 0x000000000000781c */ /* 0x000fe20003f6e868 */
[----:B------:R-:W-:Y:S01]  /*4ab0*/  UISETP.GE.AND UP2, UPT, UR4, 0x11, UPT ;  /* 0x000000110400788c */ /* 0x000fe2000bf46270 */
[C---:B------:R-:W-:Y:S01]  /*4ac0*/  ISETP.GT.AND P1, PT, R5.reuse, RZ, P1 ;  /* 0x000000ff0500720c */ /* 0x040fe20000f24270 */
[----:B------:R-:W-:Y:S01]  /*4ad0*/  UISETP.GE.AND UP3, UPT, UR4, 0x12, UPT ;  /* 0x000000120400788c */ /* 0x000fe2000bf66270 */
[----:B------:R-:W-:Y:S01]  /*4ae0*/  ISETP.GT.AND P3, PT, R5, 0x1, P3 ;  /* 0x000000010500780c */ /* 0x000fe20001f64270 */
[----:B------:R-:W-:Y:S01]  /*4af0*/  UISETP.GE.AND UP4, UPT, UR4, 0x19, UPT ;  /* 0x000000190400788c */ /* 0x000fe2000bf86270 */
[----:B------:R-:W-:Y:S01]  /*4b00*/  ISETP.LT.OR P1, PT, R4, 0x1, P1 ;  /* 0x000000010400780c */ /* 0x000fe20000f21670 */
[----:B------:R-:W-:Y:S01]  /*4b10*/  ULDC UR10, c[0x0][0x988] ;  /* 0x00026200000a7ab9 */ /* 0x000fe20000000800 */
[----:B------:R-:W-:Y:S01]  /*4b20*/  PLOP3.LUT P2, PT, PT, PT, UP6, 0x40, 0x0 ;  /* 0x000000000000781c */ /* 0x000fe20003f4e868 */
[----:B------:R-:W-:Y:S01]  /*4b30*/  UISETP.GE.AND UP6, UPT, UR4, 0x21, UPT ;  /* 0x000000210400788c */ /* 0x000fe2000bfc6270 */
[----:B------:R-:W-:-:S02]  /*4b40*/  FSEL R3, R24, -INF , !P1 ;  /* 0xff80000018037808 */ /* 0x000fc40004800000 */
[----:B------:R-:W-:Y:S02]  /*4b50*/  PLOP3.LUT P1, PT, PT, PT, UP0, 0x40, 0x0 ;  /* 0x000000000000781c */ /* 0x000fe40003f2e808 */
[----:B------:R-:W-:Y:S02]  /*4b60*/  ISETP.LT.OR P3, PT, R4, 0x2, P3 ;  /* 0x000000020400780c */ /* 0x000fe40001f61670 */
[----:B------:R-:W-:Y:S02]  /*4b70*/  ISETP.GT.AND P2, PT, R7, 0x1, P2 ;  /* 0x000000010700780c */ /* 0x000fe40001744270 */
[----:B------:R-:W-:Y:S02]  /*4b80*/  ISETP.GT.AND P1, PT, R5, 0x8, P1 ;  /* 0x000000080500780c */ /* 0x000fe40000f24270 */
[----:B------:R-:W-:Y:S01]  /*4b90*/  PLOP3.LUT P0, PT, PT, PT, UP5, 0x40, 0x0 ;  /* 0x000000000000781c */ /* 0x000fe20003f0e858 */
[----:B------:R-:W-:Y:S01]  /*4ba0*/  UISETP.GE.AND UP5, UPT, UR4, 0x1a, UPT ;  /* 0x0000001a0400788c */ /* 0x000fe2000bfa6270 */
[----:B0-----:R-:W-:-:S02]  /*4bb0*/  FSEL R8, R25, -INF , !P3 ;  /* 0xff80000019087808 */ /* 0x001fc40005800000 */
[----:B------:R-:W-:Y:S02]  /*4bc0*/  PLOP3.LUT P3, PT, PT, PT, UP1, 0x40, 0x0 ;  /* 0x000000000000781c */ /* 0x000fe40003f6e818 */
[----:B------:R-:W-:Y:S02]  /*4bd0*/  ISETP.LT.OR P2, PT, R6, 0x2, P2 ;  /* 0x000000020600780c */ /* 0x000fe40001741670 */
[----:B------:R-:W-:Y:S02]  /*4be0*/  ISETP.LT.OR P1, PT, R4, 0x9, P1 ;  /* 0x000000090400780c */ /* 0x000fe40000f21670 */
[----:B------:R-:W-:Y:S02]  /*4bf0*/  ISETP.GT.AND P0, PT, R7, RZ, P0 ;  /* 0x000000ff0700720c */ /* 0x000fe40000704270 */
[----:B------:R-:W-:Y:S02]  /*4c00*/  ISETP.GT.AND P3, PT, R5, 0x9, P3 ;  /* 0x000000090500780c */ /* 0x000fe40001f64270 */
[----:B------:R-:W-:-:S02]  /*4c10*/  FSEL R33, R27, -INF , !P2 ;  /* 0xff8000001b217808 */ /* 0x000fc40005000000 */
[----:B------:R-:W-:Y:S02]  /*4c20*/  FSEL R11, R11, -INF , !P1 ;  /* 0xff8000000b0b7808 */ /* 0x000fe40004800000 */
[----:B------:R-:W-:Y:S01]  /*4c30*/  PLOP3.LUT P2, PT, PT, PT, UP1, 0x40, 0x0 ;  /* 0x000000000000781c */ /* 0x000fe20003f4e818 */
[----:B------:R-:W-:Y:S01]  /*4c40*/  UISETP.GE.AND UP1, UPT, UR4, 0x29, UPT ;  /* 0x000000290400788c */ /* 0x000fe2000bf26270 */
[----:B------:R-:W-:Y:S02]  /*4c50*/  PLOP3.LUT P1, PT, PT, PT, UP2, 0x40, 0x0 ;  /* 0x000000000000781c */ /* 0x000fe40003f2e828 */
[----:B------:R-:W-:Y:S02]  /*4c60*/  ISETP.LT.OR P0, PT, R6, 0x1, P0 ;  /* 0x000000010600780c */ /* 0x000fe40000701670 */
[----:B------:R-:W-:Y:S02]  /*4c70*/  ISETP.LT.OR P3, PT, R4, 0xa, P3 ;  /* 0x0000000a0400780c */ /* 0x000fe40001f61670 */
[----:B------:R-:W-:-:S02]  /*4c80*/  ISETP.GT.AND P2, PT, R7, 0x9, P2 ;  /* 0x000000090700780c */ /* 0x000fc40001744270 */
[----:B------:R-:W-:Y:S02]  /*4c90*/  ISETP.GT.AND P1, PT, R5, 0x10, P1 ;  /* 0x000000100500780c */ /* 0x000fe40000f24270 */
[----:B------:R-:W-:Y:S02]  /*4ca0*/  FSEL R32, R26, -INF , !P0 ;  /* 0xff8000001a207808 */ /* 0x000fe40004000000 */
[----:B------:R-:W-:Y:S01]  /*4cb0*/  PLOP3.LUT P0, PT, PT, PT, UP0, 0x40, 0x0 ;  /* 0x000000000000781c */ /* 0x000fe20003f0e808 */
[----:B------:R-:W-:Y:S01]  /*4cc0*/  UISETP.GE.AND UP0, UPT, UR4, 0x22, UPT ;  /* 0x000000220400788c */ /* 0x000fe2000bf06270 */
[----:B------:R-:W-:Y:S02]  /*4cd0*/  FSEL R14, R14, -INF , !P3 ;  /* 0xff8000000e0e7808 */ /* 0x000fe40005800000 */
[----:B------:R-:W-:Y:S01]  /*4ce0*/  PLOP3.LUT P3, PT, PT, PT, UP3, 0x40, 0x0 ;  /* 0x000000000000781c */ /* 0x000fe20003f6e838 */
[----:B------:R-:W-:Y:S01]  /*4cf0*/  UP2UR UR5, UPR, URZ, 0x1 ;  /* 0x000000013f057883 */ /* 0x000fe20008000000 */
[----:B------:R-:W-:-:S02]  /*4d00*/  ISETP.LT.OR P2, PT, R6, 0xa, P2 ;  /* 0x0000000a0600780c */ /* 0x000fc40001741670 */
[----:B------:R-:W-:Y:S02]  /*4d10*/  ISETP.LT.OR P1, PT, R4, 0x11, P1 ;  /* 0x000000110400780c */ /* 0x000fe40000f21670 */
[----:B------:R-:W-:Y:S02]  /*4d20*/  ISETP.GT.AND P0, PT, R7, 0x8, P0 ;  /* 0x000000080700780c */ /* 0x000fe40000704270 */
[----:B------:R-:W-:Y:S02]  /*4d30*/  ISETP.GT.AND P3, PT, R5, 0x11, P3 ;  /* 0x000000110500780c */ /* 0x000fe40001f64270 */
[----:B------:R-:W-:Y:S02]  /*4d40*/  FSEL R35, R31, -INF , !P2 ;  /* 0xff8000001f237808 */ /* 0x000fe40005000000 */
[----:B------:R-:W-:Y:S02]  /*4d50*/  FSEL R15, R15, -INF , !P1 ;  /* 0xff8000000f0f7808 */ /* 0x000fe40004800000 */
[----:B------:R-:W-:-:S02]  /*4d60*/  PLOP3.LUT P2, PT, PT, PT, UP4, 0x40, 0x0 ;  /* 0x000000000000781c */ /* 0x000fc40003f4e848 */
[----:B------:R-:W-:Y:S02]  /*4d70*/  PLOP3.LUT P1, PT, PT, PT, UP5, 0x40, 0x0 ;  /* 0x000000000000781c */ /* 0x000fe40003f2e858 */
[----:B------:R-:W-:Y:S02]  /*4d80*/  ISETP.LT.OR P0, PT, R6, 0x9, P0 ;  /* 0x000000090600780c */ /* 0x000fe40000701670 */
[----:B------:R-:W-:Y:S02]  /*4d90*/  ISETP.LT.OR P3, PT, R4, 0x12, P3 ;  /* 0x000000120400780c */ /* 0x000fe40001f61670 */
[C---:B------:R-:W-:Y:S02]  /*4da0*/  ISETP.GT.AND P2, PT, R5.reuse, 0x18, P2 ;  /* 0x000000180500780c */ /* 0x040fe40001744270 */
[----:B------:R-:W-:Y:S02]  /*4db0*/  ISETP.GT.AND P1, PT, R5, 0x19, P1 ;  /* 0x000000190500780c */ /* 0x000fe40000f24270 */
[----:B------:R-:W-:-:S02]  /*4dc0*/  FSEL R34, R30, -INF , !P0 ;  /* 0xff8000001e227808 */ /* 0x000fc40004000000 */
[----:B------:R-:W-:Y:S01]  /*4dd0*/  PLOP3.LUT P0, PT, PT, PT, UP2, 0x40, 0x0 ;  /* 0x000000000000781c */ /* 0x000fe20003f0e828 */
[----:B------:R-:W-:Y:S01]  /*4de0*/  UISETP.GE.AND UP2, UPT, UR4, 0x2a, UPT ;  /* 0x0000002a0400788c */ /* 0x000fe2000bf46270 */
[----:B------:R-:W-:Y:S02]  /*4df0*/  FSEL R20, R20, -INF , !P3 ;  /* 0xff80000014147808 */ /* 0x000fe40005800000 */
[----:B------:R-:W-:Y:S01]  /*4e00*/  PLOP3.LUT P3, PT, PT, PT, UP6, 0x40, 0x0 ;  /* 0x000000000000781c */ /* 0x000fe20003f6e868 */
[----:B------:R-:W-:Y:S01]  /*4e10*/  UISETP.GE.AND UP6, UPT, UR4, 0x3a, UPT ;  /* 0x0000003a0400788c */ /* 0x000fe2000bfc6270 */
[C---:B------:R-:W-:Y:S02]  /*4e20*/  ISETP.LT.OR P2, PT, R4.reuse, 0x19, P2 ;  /* 0x000000190400780c */ /* 0x040fe40001741670 */
[----:B------:R-:W-:Y:S02]  /*4e30*/  ISETP.LT.OR P1, PT, R4, 0x1a, P1 ;  /* 0x0000001a0400780c */ /* 0x000fe40000f21670 */
[----:B------:R-:W-:-:S02]  /*4e40*/  ISETP.GT.AND P0, PT, R7, 0x10, P0 ;  /* 0x000000100700780c */ /* 0x000fc40000704270 */
[----:B------:R-:W-:Y:S02]  /*4e50*/  ISETP.GT.AND P3, PT, R5, 0x20, P3 ;  /* 0x000000200500780c */ /* 0x000fe40001f64270 */
[----:B------:R-:W-:Y:S02]  /*4e60*/  FSEL R21, R21, -INF , !P2 ;  /* 0xff80000015157808 */ /* 0x000fe40005000000 */
[----:B------:R-:W-:Y:S02]  /*4e70*/  FSEL R24, R37, -INF , !P1 ;  /* 0xff80000025187808 */ /* 0x000fe40004800000 */
[----:B------:R-:W-:Y:S01]  /*4e80*/  PLOP3.LUT P2, PT, PT, PT, UP0, 0x40, 0x0 ;  /* 0x000000000000781c */ /* 0x000fe20003f4e808 */
[----:B------:R-:W-:Y:S01]  /*4e90*/  UISETP.GE.AND UP0, UPT, UR4, 0x21, UPT ;  /* 0x000000210400788c */ /* 0x000fe2000bf06270 */
[----:B------:R-:W-:Y:S02]  /*4ea0*/  PLOP3.LUT P1, PT, PT, PT, UP1, 0x40, 0x0 ;  /* 0x000000000000781c */ /* 0x000fe40003f2e818 */
[----:B------:R-:W-:-:S02]  /*4eb0*/  ISETP.LT.OR P0, PT, R6, 0x11, P0 ;  /* 0x000000110600780c */ /* 0x000fc40000701670 */
[----:B------:R-:W-:Y:S02]  /*4ec0*/  ISETP.LT.OR P3, PT, R4, 0x21, P3 ;  /* 0x000000210400780c */ /* 0x000fe40001f61670 */
[C---:B------:R-:W-:Y:S02]  /*4ed0*/  ISETP.GT.AND P2, PT, R5.reuse, 0x21, P2 ;  /* 0x000000210500780c */ /* 0x040fe40001744270 */
[----:B------:R-:W-:Y:S02]  /*4ee0*/  ISETP.GT.AND P1, PT, R5, 0x28, P1 ;  /* 0x000000280500780c */ /* 0x000fe40000f24270 */
[----:B------:R-:W-:Y:S02]  /*4ef0*/  FSEL R36, R12, -INF , !P0 ;  /* 0xff8000000c247808 */ /* 0x000fe40004000000 */
[----:B------:R-:W-:Y:S01]  /*4f00*/  PLOP3.LUT P0, PT, PT, PT, UP3, 0x40, 0x0 ;  /* 0x000000000000781c */ /* 0x000fe20003f0e838 */
[----:B------:R-:W-:Y:S01]  /*4f10*/  UISETP.GE.AND UP3, UPT, UR4, 0x31, UPT ;  /* 0x000000310400788c */ /* 0x000fe2000bf66270 */
[----:B------:R-:W-:-:S02]  /*4f20*/  FSEL R25, R40, -INF , !P3 ;  /* 0xff80000028197808 */ /* 0x000fc40005800000 */
[----:B------:R-:W-:Y:S02]  /*4f30*/  PLOP3.LUT P3, PT, PT, PT, UP2, 0x40, 0x0 ;  /* 0x000000000000781c */ /* 0x000fe40003f6e828 */
[C---:B------:R-:W-:Y:S02]  /*4f40*/  ISETP.LT.OR P2, PT, R4.reuse, 0x22, P2 ;  /* 0x000000220400780c */ /* 0x040fe40001741670 */
[----:B------:R-:W-:Y:S02]  /*4f50*/  ISETP.LT.OR P1, PT, R4, 0x29, P1 ;  /* 0x000000290400780c */ /* 0x000fe40000f21670 */
[----:B------:R-:W-:Y:S02]  /*4f60*/  ISETP.GT.AND P3, PT, R5, 0x29, P3 ;  /* 0x000000290500780c */ /* 0x000fe40001f64270 */
[----:B------:R-:W-:Y:S02]  /*4f70*/  FSEL R26, R41, -INF , !P2 ;  /* 0xff800000291a7808 */ /* 0x000fe40005000000 */
[----:B------:R-:W-:-:S02]  /*4f80*/  FSEL R27, R44, -INF , !P1 ;  /* 0xff8000002c1b7808 */ /* 0x000fc40004800000 */
[----:B------:R-:W-:Y:S01]  /*4f90*/  PLOP3.LUT P2, PT, PT, PT, UP4, 0x40, 0x0 ;  /* 0x000000000000781c */ /* 0x000fe20003f4e848 */
[----:B------:R-:W-:Y:S01]  /*4fa0*/  UISETP.GE.AND UP4, UPT, UR4, 0x32, UPT ;  /* 0x000000320400788c */ /* 0x000fe2000bf86270 */
[----:B------:R-:W-:Y:S02]  /*4fb0*/  PLOP3.LUT P1, PT, PT, PT, UP3, 0x40, 0x0 ;  /* 0x000000000000781c */ /* 0x000fe40003f2e838 */
[----:B------:R-:W-:Y:S02]  /*4fc0*/  ISETP.LT.OR P3, PT, R4, 0x2a, P3 ;  /* 0x0000002a0400780c */ /* 0x000fe40001f61670 */
[----:B------:R-:W-:Y:S02]  /*4fd0*/  ISETP.GT.AND P1, PT, R5, 0x30, P1 ;  /* 0x000000300500780c */ /* 0x000fe40000f24270 */
[----:B------:R-:W-:Y:S02]  /*4fe0*/  FSEL R28, R28, -INF , !P3 ;  /* 0xff8000001c1c7808 */ /* 0x000fe40005800000 */
[----:B------:R-:W-:-:S02]  /*4ff0*/  PLOP3.LUT P3, PT, PT, PT, UP4, 0x40, 0x0 ;  /* 0x000000000000781c */ /* 0x000fc40003f6e848 */
[C---:B------:R-:W-:Y:S02]  /*5000*/  ISETP.LT.OR P1, PT, R4.reuse, 0x31, P1 ;  /* 0x000000310400780c */ /* 0x040fe40000f21670 */
[----:B------:R-:W-:Y:S02]  /*5010*/  ISETP.GT.AND P3, PT, R5, 0x31, P3 ;  /* 0x000000310500780c */ /* 0x000fe40001f64270 */
[----:B------:R-:W-:Y:S02]  /*5020*/  FSEL R29, R29, -INF , !P1 ;  /* 0xff8000001d1d7808 */ /* 0x000fe40004800000 */
[----:B------:R-:W-:Y:S01]  /*5030*/  PLOP3.LUT P1, PT, PT, PT, UP5, 0x40, 0x0 ;  /* 0x000000000000781c */ /* 0x000fe20003f2e858 */
[----:B------:R-:W-:Y:S01]  /*5040*/  UISETP.GE.AND UP5, UPT, UR4, 0x39, UPT ;  /* 0x000000390400788c */ /* 0x000fe2000bfa6270 */
[----:B------:R-:W-:Y:S02]  /*5050*/  ISETP.LT.OR P3, PT, R4, 0x32, P3 ;  /* 0x000000320400780c */ /* 0x000fe40001f61670 */
[----:B------:R-:W-:-:S02]  /*5060*/  FMNMX.FTZ R12, R3, R8, !PT ;  /* 0x00000008030c7209 */ /* 0x000fc40007810000 */
[----:B------:R-:W-:Y:S02]  /*5070*/  FSEL R30, R49, -INF , !P3 ;  /* 0xff800000311e7808 */ /* 0x000fe40005800000 */
[----:B------:R-:W-:Y:S02]  /*5080*/  PLOP3.LUT P3, PT, PT, PT, UP5, 0x40, 0x0 ;  /* 0x000000000000781c */ /* 0x000fe40003f6e858 */
[----:B------:R-:W-:Y:S02]  /*5090*/  ISETP.GT.AND P0, PT, R7, 0x11, P0 ;  /* 0x000000110700780c */ /* 0x000fe40000704270 */
[----:B------:R-:W-:Y:S02]  /*50a0*/  ISETP.GT.AND P3, PT, R5, 0x38, P3 ;  /* 0x000000380500780c */ /* 0x000fe40001f64270 */
[----:B------:R-:W-:Y:S02]  /*50b0*/  FMNMX.FTZ R39, R32, R33, !PT ;  /* 0x0000002120277209 */ /* 0x000fe40007810000 */
[----:B------:R-:W-:-:S02]  /*50c0*/  ISETP.LT.OR P3, PT, R4, 0x39, P3 ;  /* 0x000000390400780c */ /* 0x000fc40001f61670 */
[----:B------:R-:W-:Y:S02]  /*50d0*/  ISETP.LT.OR P0, PT, R6, 0x12, P0 ;  /* 0x000000120600780c */ /* 0x000fe40000701670 */
[----:B------:R-:W-:Y:S02]  /*50e0*/  FSEL R31, R52, -INF , !P3 ;  /* 0xff800000341f7808 */ /* 0x000fe40005800000 */
[----:B------:R-:W-:Y:S02]  /*50f0*/  PLOP3.LUT P3, PT, PT, PT, UP6, 0x40, 0x0 ;  /* 0x000000000000781c */ /* 0x000fe40003f6e868 */
[----:B------:R-:W-:Y:S02]  /*5100*/  FMNMX.FTZ R40, R34, R39, !PT ;  /* 0x0000002722287209 */ /* 0x000fe40007810000 */
[----:B------:R-:W-:Y:S02]  /*5110*/  ISETP.GT.AND P3, PT, R5, 0x39, P3 ;  /* 0x000000390500780c */ /* 0x000fe40001f64270 */
[----:B------:R-:W-:-:S02]  /*5120*/  FMNMX.FTZ R5, R11, R12, !PT ;  /* 0x0000000c0b057209 */ /* 0x000fc40007810000 */
[----:B------:R-:W-:Y:S02]  /*5130*/  ISETP.LT.OR P3, PT, R4, 0x3a, P3 ;  /* 0x0000003a0400780c */ /* 0x000fe40001f61670 */
[----:B------:R-:W-:Y:S02]  /*5140*/  FMNMX.FTZ R12, R14, R5, !PT ;  /* 0x000000050e0c7209 */ /* 0x000fe40007810000 */
[----:B------:R-:W-:Y:S02]  /*5150*/  FSEL R4, R53, -INF , !P3 ;  /* 0xff80000035047808 */ /* 0x000fe40005800000 */
[----:B------:R-:W-:Y:S02]  /*5160*/  FMNMX.FTZ R5, R15, R12, !PT ;  /* 0x0000000c0f057209 */ /* 0x000fe40007810000 */
[----:B------:R-:W-:Y:S01]  /*5170*/  PLOP3.LUT P3, PT, PT, PT, UP0, 0x40, 0x0 ;  /* 0x000000000000781c */ /* 0x000fe20003f6e808 */
[----:B------:R-:W-:Y:S01]  /*5180*/  UISETP.NE.AND UP0, UPT, UR5, URZ, UPT ;  /* 0x0000003f0500728c */ /* 0x000fe2000bf05270 */
[----:B------:R-:W-:-:S02]  /*5190*/  FMNMX.FTZ R12, R20, R5, !PT ;  /* 0x00000005140c7209 */ /* 0x000fc40007810000 */
[----:B------:R-:W-:Y:S02]  /*51a0*/  ISETP.GT.AND P3, PT, R7, 0x20, P3 ;  /* 0x000000200700780c */ /* 0x000fe40001f64270 */
[----:B------:R-:W-:Y:S02]  /*51b0*/  FMNMX.FTZ R5, R21, R12, !PT ;  /* 0x0000000c15057209 */ /* 0x000fe40007810000 */
[----:B------:R-:W-:Y:S02]  /*51c0*/  ISETP.LT.OR P3, PT, R6, 0x21, P3 ;  /* 0x000000210600780c */ /* 0x000fe40001f61670 */
[----:B------:R-:W-:Y:S02]  /*51d0*/  FMNMX.FTZ R12, R24, R5, !PT ;  /* 0x00000005180c7209 */ /* 0x000fe40007810000 */
[----:B------:R-:W-:Y:S02]  /*51e0*/  ISETP.GT.AND P2, PT, R7, 0x18, P2 ;  /* 0x000000180700780c */ /* 0x000fe40001744270 */
[----:B------:R-:W-:-:S02]  /*51f0*/  FMNMX.FTZ R5, R25, R12, !PT ;  /* 0x0000000c19057209 */ /* 0x000fc40007810000 */
[----:B------:R-:W-:Y:S02]  /*5200*/  FMNMX.FTZ R41, R35, R40, !PT ;  /* 0x0000002823297209 */ /* 0x000fe40007810000 */
[----:B------:R-:W-:Y:S02]  /*5210*/  FMNMX.FTZ R12, R26, R5, !PT ;  /* 0x000000051a0c7209 */ /* 0x000fe40007810000 */
[----:B------:R-:W-:Y:S02]  /*5220*/  FSEL R39, R42, -INF , !P3 ;  /* 0xff8000002a277808 */ /* 0x000fe40005800000 */
[----:B------:R-:W-:Y:S02]  /*5230*/  FMNMX.FTZ R5, R27, R12, !PT ;  /* 0x0000000c1b057209 */ /* 0x000fe40007810000 */
[----:B------:R-:W-:Y:S02]  /*5240*/  ISETP.LT.OR P2, PT, R6, 0x19, P2 ;  /* 0x000000190600780c */ /* 0x000fe40001741670 */
[----:B------:R-:W-:-:S02]  /*5250*/  FMNMX.FTZ R12, R28, R5, !PT ;  /* 0x000000051c0c7209 */ /* 0x000fc40007810000 */
[----:B------:R-:W-:Y:S02]  /*5260*/  ISETP.GT.AND P1, PT, R7, 0x19, P1 ;  /* 0x000000190700780c */ /* 0x000fe40000f24270 */
[----:B------:R-:W-:Y:S02]  /*5270*/  FMNMX.FTZ R5, R29, R12, !PT ;  /* 0x0000000c1d057209 */ /* 0x000fe40007810000 */
[----:B------:R-:W-:Y:S02]  /*5280*/  FMNMX.FTZ R42, R36, R41, !PT ;  /* 0x00000029242a7209 */ /* 0x000fe40007810000 */
[----:B------:R-:W-:Y:S02]  /*5290*/  FMNMX.FTZ R12, R30, R5, !PT ;  /* 0x000000051e0c7209 */ /* 0x000fe40007810000 */
[----:B------:R-:W-:Y:S02]  /*52a0*/  ISETP.LT.OR P1, PT, R6, 0x1a, P1 ;  /* 0x0000001a0600780c */ /* 0x000fe40000f21670 */
[----:B------:R-:W-:-:S02]  /*52b0*/  FMNMX.FTZ R5, R31, R12, !PT ;  /* 0x0000000c1f057209 */ /* 0x000fc40007810000 */
[----:B------:R-:W-:Y:S02]  /*52c0*/  PLOP3.LUT P3, PT, PT, PT, UP3, 0x40, 0x0 ;  /* 0x000000000000781c */ /* 0x000fe40003f6e838 */
[----:B------:R-:W-:Y:S02]  /*52d0*/  FMNMX.FTZ R37, R4, R5, !PT ;  /* 0x0000000504257209 */ /* 0x000fe40007810000 */
[----:B------:R-:W-:-:S03]  /*52e0*/  ISETP.GT.AND P3, PT, R7, 0x30, P3 ;  /* 0x000000300700780c */ /* 0x000fc60001f64270 */
[----:B------:R-:W0:Y:S01]  /*52f0*/  SHFL.BFLY PT, R12, R37, 0x2, 0x1f ;  /* 0x0c401f00250c7f89 */ /* 0x000e2200000e0000 */
[----:B------:R-:W-:Y:S02]  /*5300*/  ISETP.LT.OR P3, PT, R6, 0x31, P3 ;  /* 0x000000310600780c */ /* 0x000fe40001f61670 */
[----:B0-----:R-:W-:Y:S02]  /*5310*/  FMNMX.FTZ R38, R37, R12, !PT ;  /* 0x0000000c25267209 */ /* 0x001fe40007810000 */
[----:B------:R-:W-:Y:S02]  /*5320*/  FSEL R37, R57, -INF , !P2 ;  /* 0xff80000039257808 */ /* 0x000fe40005000000 */
[----:B------:R-:W-:Y:S01]  /*5330*/  PLOP3.LUT P2, PT, PT, PT, UP1, 0x40, 0x0 ;  /* 0x000000000000781c */ /* 0x000fe20003f4e818 */
[----:B------:R-:W0:Y:S03]  /*5340*/  SHFL.BFLY PT, R5, R38, 0x1, 0x1f ;  /* 0x0c201f0026057f89 */ /* 0x000e2600000e0000 */
[----:B------:R-:W-:-:S04]  /*5350*/  ISETP.GT.AND P2, PT, R7, 0x28, P2 ;  /* 0x000000280700780c */ /* 0x000fc80001744270 */
[----:B------:R-:W-:-:S04]  /*5360*/  ISETP.LT.OR P2, PT, R6, 0x29, P2 ;  /* 0x000000290600780c */ /* 0x000fc80001741670 */
[----:B------:R-:W-:Y:S02]  /*5370*/  FSEL R41, R46, -INF , !P2 ;  /* 0xff8000002e297808 */ /* 0x000fe40005000000 */
[----:B------:R-:W-:-:S04]  /*5380*/  PLOP3.LUT P2, PT, PT, PT, UP5, 0x40, 0x0 ;  /* 0x000000000000781c */ /* 0x000fc80003f4e858 */
[----:B------:R-:W-:-:S04]  /*5390*/  ISETP.GT.AND P2, PT, R7, 0x38, P2 ;  /* 0x000000380700780c */ /* 0x000fc80001744270 */
[----:B------:R-:W-:Y:S02]  /*53a0*/  ISETP.LT.OR P2, PT, R6, 0x39, P2 ;  /* 0x000000390600780c */ /* 0x000fe40001741670 */
[----:B0-----:R-:W-:Y:S02]  /*53b0*/  FMNMX.FTZ R12, R38, R5, !PT ;  /* 0x00000005260c7209 */ /* 0x001fe40007810000 */
[----:B------:R-:W-:Y:S02]  /*53c0*/  FSEL R5, R56, -INF , !P0 ;  /* 0xff80000038057808 */ /* 0x000fe40004000000 */
[----:B------:R-:W-:Y:S01]  /*53d0*/  PLOP3.LUT P0, PT, PT, PT, UP0, 0x40, 0x0 ;  /* 0x000000000000781c */ /* 0x000fe20003f0e808 */
[----:B------:R-:W-:Y:S01]  /*53e0*/  FMUL.FTZ R46, R12, UR10 ;  /* 0x0000000a0c2e7c20 */ /* 0x000fe20008410000 */
[----:B------:R-:W-:Y:S02]  /*53f0*/  FMNMX.FTZ R42, R5, R42, !PT ;  /* 0x0000002a052a7209 */ /* 0x000fe40007810000 */
[----:B------:R-:W-:-:S02]  /*5400*/  ISETP.GT.AND P0, PT, R7, 0x21, P0 ;  /* 0x000000210700780c */ /* 0x000fc40000704270 */
[----:B------:R-:W-:Y:S02]  /*5410*/  FSEL R38, R58, -INF , !P1 ;  /* 0xff8000003a267808 */ /* 0x000fe40004800000 */
[----:B------:R-:W-:Y:S02]  /*5420*/  ISETP.LT.OR P0, PT, R6, 0x22, P0 ;  /* 0x000000220600780c */ /* 0x000fe40000701670 */
[----:B------:R-:W-:Y:S02]  /*5430*/  PLOP3.LUT P1, PT, PT, PT, UP2, 0x40, 0x0 ;  /* 0x000000000000781c */ /* 0x000fe40003f2e828 */
[----:B------:R-:W-:Y:S02]  /*5440*/  FSEL R40, R43, -INF , !P0 ;  /* 0xff8000002b287808 */ /* 0x000fe40004000000 */
[----:B------:R-:W-:Y:S02]  /*5450*/  FMNMX.FTZ R43, R37, R42, !PT ;  /* 0x0000002a252b7209 */ /* 0x000fe40007810000 */
[----:B------:R-:W-:-:S02]  /*5460*/  ISETP.GT.AND P1, PT, R7, 0x29, P1 ;  /* 0x000000290700780c */ /* 0x000fc40000f24270 */
[----:B------:R-:W-:Y:S02]  /*5470*/  FMNMX.FTZ R44, R38, R43, !PT ;  /* 0x0000002b262c7209 */ /* 0x000fe40007810000 */
[----:B------:R-:W-:Y:S02]  /*5480*/  PLOP3.LUT P0, PT, PT, PT, UP4, 0x40, 0x0 ;  /* 0x000000000000781c */ /* 0x000fe40003f0e848 */
[----:B------:R-:W-:Y:S02]  /*5490*/  FMNMX.FTZ R45, R39, R44, !PT ;  /* 0x0000002c272d7209 */ /* 0x000fe40007810000 */
[----:B------:R-:W-:Y:S02]  /*54a0*/  ISETP.LT.OR P1, PT, R6, 0x2a, P1 ;  /* 0x0000002a0600780c */ /* 0x000fe40000f21670 */
[----:B------:R-:W-:Y:S02]  /*54b0*/  FMNMX.FTZ R44, R40, R45, !PT ;  /* 0x0000002d282c7209 */ /* 0x000fe40007810000 */
[----:B------:R-:W-:-:S02]  /*54c0*/  FSEL R42, R47, -INF , !P1 ;  /* 0xff8000002f2a7808 */ /* 0x000fc40004800000 */
[----:B------:R-:W-:Y:S02]  /*54d0*/  ISETP.GT.AND P0, PT, R7, 0x31, P0 ;  /* 0x000000310700780c */ /* 0x000fe40000704270 */
[----:B------:R-:W-:Y:S02]  /*54e0*/  FMNMX.FTZ R45, R41, R44, !PT ;  /* 0x0000002c292d7209 */ /* 0x000fe40007810000 */
[----:B------:R-:W-:Y:S02]  /*54f0*/  FSEL R43, R50, -INF , !P3 ;  /* 0xff800000322b7808 */ /* 0x000fe40005800000 */
[----:B------:R-:W-:Y:S02]  /*5500*/  FSETP.NEU.FTZ.AND P3, PT, R12, -INF , PT ;  /* 0xff8000000c00780b */ /* 0x000fe40003f7d000 */
[----:B------:R-:W-:Y:S02]  /*5510*/  PLOP3.LUT P1, PT, PT, PT, UP6, 0x40, 0x0 ;  /* 0x000000000000781c */ /* 0x000fe40003f2e868 */
[----:B------:R-:W-:-:S02]  /*5520*/  ISETP.LT.OR P0, PT, R6, 0x32, P0 ;  /* 0x000000320600780c */ /* 0x000fc40000701670 */
[----:B------:R-:W-:Y:S02]  /*5530*/  FMNMX.FTZ R44, R42, R45, !PT ;  /* 0x0000002d2a2c7209 */ /* 0x000fe40007810000 */
[----:B------:R-:W-:Y:S02]  /*5540*/  FSEL R47, R46, RZ, P3 ;  /* 0x000000ff2e2f7208 */ /* 0x000fe40001800000 */
[----:B------:R-:W-:Y:S02]  /*5550*/  ISETP.GT.AND P1, PT, R7, 0x39, P1 ;  /* 0x000000390700780c */ /* 0x000fe40000f24270 */
[----:B------:R-:W-:Y:S01]  /*5560*/  FSEL R7, R51, -INF , !P0 ;  /* 0xff80000033077808 */ /* 0x000fe20004000000 */
[--C-:B------:R-:W-:Y:S01]  /*5570*/  FFMA.FTZ R48, R3, UR10, -R47.reuse ;  /* 0x0000000a03307c23 */ /* 0x100fe2000801082f */
[----:B------:R-:W-:Y:S01]  /*5580*/  FMNMX.FTZ R46, R43, R44, !PT ;  /* 0x0000002c2b2e7209 */ /* 0x000fe20007810000 */
[--C-:B------:R-:W-:Y:S01]  /*5590*/  FFMA.FTZ R45, R8, UR10, -R47.reuse ;  /* 0x0000000a082d7c23 */ /* 0x100fe2000801082f */
[----:B------:R-:W-:Y:S01]  /*55a0*/  ISETP.LT.OR P1, PT, R6, 0x3a, P1 ;  /* 0x0000003a0600780c */ /* 0x000fe20000f21670 */
[--C-:B------:R-:W-:Y:S01]  /*55b0*/  FFMA.FTZ R11, R11, UR10, -R47.reuse ;  /* 0x0000000a0b0b7c23 */ /* 0x100fe2000801082f */
[----:B------:R-:W-:Y:S01]  /*55c0*/  FSEL R44, R54, -INF , !P2 ;  /* 0xff800000362c7808 */ /* 0x000fe20005000000 */
[--C-:B------:R-:W-:Y:S01]  /*55d0*/  FFMA.FTZ R14, R14, UR10, -R47.reuse ;  /* 0x0000000a0e0e7c23 */ /* 0x100fe2000801082f */
[----:B------:R-:W-:Y:S01]  /*55e0*/  FMNMX.FTZ R3, R7, R46, !PT ;  /* 0x0000002e07037209 */ /* 0x000fe20007810000 */
[----:B------:R0:W-:Y:S01]  /*55f0*/  MUFU.EX2 R154, R11 ;  /* 0x0000000b009a7308 */ /* 0x0001e20000000800 */
[----:B------:R-:W-:Y:S01]  /*5600*/  FSEL R8, R55, -INF , !P1 ;  /* 0xff80000037087808 */ /* 0x000fe20004800000 */
        /* <DEDUP_REMOVED lines=12> */
[--C-:B------:R-:W-:Y:S01]  /*56d0*/  FFMA.FTZ R30, R30, UR10, -R47.reuse ;  /* 0x0000000a1e1e7c23 */ /* 0x100fe2000801082f */
[--C-:B------:R-:W-:Y:S01]  /*56e0*/  FFMA.FTZ R31, R31, UR10, -R47.reuse ;  /* 0x0000000a1f1f7c23 */ /* 0x100fe2000801082f */
[----:B------:R-:W-:Y:S01]  /*56f0*/  FFMA.FTZ R4, R4, UR10, -R47 ;  /* 0x0000000a04047c23 */ /* 0x000fe2000801082f */
[----:B------:R-:W-:Y:S08]  /*5700*/  MUFU.EX2 R49, R14 ;  /* 0x0000000e00317308 */ /* 0x000ff00000000800 */
[----:B------:R-:W-:Y:S08]  /*5710*/  MUFU.EX2 R14, R4 ;  /* 0x00000004000e7308 */ /* 0x000ff00000000800 */
[----:B------:R-:W-:Y:S01]  /*5720*/  MUFU.EX2 R48, R48 ;  /* 0x0000003000307308 */ /* 0x000fe20000000800 */
[----:B-1----:R-:W-:-:S05]  /*5730*/  FMNMX.FTZ R6, R3, R6, !PT ;  /* 0x0000000603067209 */ /* 0x002fca0007810000 */
[----:B0-----:R-:W0:Y:S02]  /*5740*/  SHFL.BFLY PT, R11, R6, 0x1, 0x1f ;  /* 0x0c201f00060b7f89 */ /* 0x001e2400000e0000 */
[----:B------:R-:W1:Y:S08]  /*5750*/  MUFU.EX2 R45, R45 ;  /* 0x0000002d002d7308 */ /* 0x000e700000000800 */
[----:B------:R-:W-:Y:S08]  /*5760*/  MUFU.EX2 R15, R15 ;  /* 0x0000000f000f7308 */ /* 0x000ff00000000800 */
[----:B------:R-:W2:Y:S01]  /*5770*/  MUFU.EX2 R20, R20 ;  /* 0x0000001400147308 */ /* 0x000ea20000000800 */
[----:B-1----:R-:W-:-:S02]  /*5780*/  F2FP.F16.F32.PACK_AB R152, R45, R48 ;  /* 0x000000302d98723e */ /* 0x002fc400000000ff */
[----:B0-----:R-:W-:-:S05]  /*5790*/  FMNMX.FTZ R11, R6, R11, !PT ;  /* 0x0000000b060b7209 */ /* 0x001fca0007810000 */
[----:B------:R-:W-:Y:S01]  /*57a0*/  MUFU.EX2 R21, R21 ;  /* 0x0000001500157308 */ /* 0x000fe20000000800 */
[C---:B------:R-:W-:Y:S01]  /*57b0*/  FSETP.NEU.FTZ.AND P0, PT, R11.reuse, -INF , PT ;  /* 0xff8000000b00780b */ /* 0x040fe20003f1d000 */
[----:B------:R-:W-:-:S06]  /*57c0*/  FMUL.FTZ R3, R11, UR10 ;  /* 0x0000000a0b037c20 */ /* 0x000fcc0008410000 */
[----:B------:R-:W0:Y:S01]  /*57d0*/  MUFU.EX2 R24, R24 ;  /* 0x0000001800187308 */ /* 0x000e220000000800 */
[----:B------:R-:W-:Y:S02]  /*57e0*/  FSEL R46, R3, RZ, P0 ;  /* 0x000000ff032e7208 */ /* 0x000fe40000000000 */
[-C--:B------:R-:W-:Y:S02]  /*57f0*/  LEA.HI R3, R23, R22.reuse, RZ, 0x4 ;  /* 0x0000001617037211 */ /* 0x080fe400078f20ff */
[----:B--2---:R-:W-:Y:S01]  /*5800*/  F2FP.F16.F32.PACK_AB R156, R20, R15 ;  /* 0x0000000f149c723e */ /* 0x004fe200000000ff */
[--C-:B------:R-:W-:Y:S01]  /*5810*/  FFMA.FTZ R47, R5, UR10, -R46.reuse ;  /* 0x0000000a052f7c23 */ /* 0x100fe2000801082e */
[----:B------:R-:W-:Y:S01]  /*5820*/  LOP3.LUT R5, R3, 0xfffffff0, RZ, 0xc0, !PT ;  /* 0xfffffff003057812 */ /* 0x000fe200078ec0ff */
[--C-:B------:R-:W-:Y:S01]  /*5830*/  FFMA.FTZ R32, R32, UR10, -R46.reuse ;  /* 0x0000000a20207c23 */ /* 0x100fe2000801082e */
[--C-:B------:R-:W-:Y:S01]  /*5840*/  FFMA.FTZ R33, R33, UR10, -R46.reuse ;  /* 0x0000000a21217c23 */ /* 0x100fe2000801082e */
[--C-:B------:R-:W-:Y:S01]  /*5850*/  FFMA.FTZ R34, R34, UR10, -R46.reuse ;  /* 0x0000000a22227c23 */ /* 0x100fe2000801082e */
[--C-:B------:R-:W-:Y:S01]  /*5860*/  FFMA.FTZ R35, R35, UR10, -R46.reuse ;  /* 0x0000000a23237c23 */ /* 0x100fe2000801082e */
[----:B------:R-:W-:Y:S01]  /*5870*/  IMAD.IADD R5, R22, 0x1, -R5 ;  /* 0x0000000116057824 */ /* 0x000fe200078e0a05 */
[----:B------:R-:W-:Y:S01]  /*5880*/  LEA.HI R22, R23, R22, RZ, 0x5 ;  /* 0x0000001617167211 */ /* 0x000fe200078f28ff */
[----:B------:R-:W-:Y:S01]  /*5890*/  MUFU.EX2 R32, R32 ;  /* 0x0000002000207308 */ /* 0x000fe20000000800 */
[--C-:B------:R-:W-:Y:S01]  /*58a0*/  FFMA.FTZ R36, R36, UR10, -R46.reuse ;  /* 0x0000000a24247c23 */ /* 0x100fe2000801082e */
[----:B------:R-:W-:Y:S01]  /*58b0*/  FFMA.FTZ R37, R37, UR10, -R46 ;  /* 0x0000000a25257c23 */ /* 0x000fe2000801082e */
[----:B------:R-:W-:Y:S01]  /*58c0*/  SHF.R.S32.HI R4, RZ, 0x1f, R5 ;  /* 0x0000001fff047819 */ /* 0x000fe20000011405 */
[----:B------:R-:W-:-:S02]  /*58d0*/  IMAD.SHL.U32 R22, R22, 0x20, RZ ;  /* 0x0000002016167824 */ /* 0x000fc400078e00ff */
[--C-:B------:R-:W-:Y:S01]  /*58e0*/  FFMA.FTZ R38, R38, UR10, -R46.reuse ;  /* 0x0000000a26267c23 */ /* 0x100fe2000801082e */
[--C-:B------:R-:W-:Y:S01]  /*58f0*/  FFMA.FTZ R39, R39, UR10, -R46.reuse ;  /* 0x0000000a27277c23 */ /* 0x100fe2000801082e */
[----:B------:R-:W-:Y:S01]  /*5900*/  LEA.HI R4, R4, R5, RZ, 0x3 ;  /* 0x0000000504047211 */ /* 0x000fe200078f18ff */
[----:B------:R-:W1:Y:S01]  /*5910*/  MUFU.EX2 R33, R33 ;  /* 0x0000002100217308 */ /* 0x000e620000000800 */
[--C-:B------:R-:W-:Y:S01]  /*5920*/  FFMA.FTZ R40, R40, UR10, -R46.reuse ;  /* 0x0000000a28287c23 */ /* 0x100fe2000801082e */
[--C-:B------:R-:W-:Y:S01]  /*5930*/  FFMA.FTZ R41, R41, UR10, -R46.reuse ;  /* 0x0000000a29297c23 */ /* 0x100fe2000801082e */
[----:B------:R-:W-:Y:S01]  /*5940*/  LOP3.LUT R6, R4, 0xfffffff8, RZ, 0xc0, !PT ;  /* 0xfffffff804067812 */ /* 0x000fe200078ec0ff */
[--C-:B------:R-:W-:Y:S01]  /*5950*/  FFMA.FTZ R42, R42, UR10, -R46.reuse ;  /* 0x0000000a2a2a7c23 */ /* 0x100fe2000801082e */
[----:B------:R-:W-:Y:S01]  /*5960*/  SHF.L.U32 R23, R4, 0x6, RZ ;  /* 0x0000000604177819 */ /* 0x000fe200000006ff */
[--C-:B------:R-:W-:Y:S01]  /*5970*/  FFMA.FTZ R43, R43, UR10, -R46.reuse ;  /* 0x0000000a2b2b7c23 */ /* 0x100fe2000801082e */
[----:B------:R-:W-:Y:S01]  /*5980*/  FFMA.FTZ R7, R7, UR10, -R46 ;  /* 0x0000000a07077c23 */ /* 0x000fe2000801082e */
[----:B------:R-:W-:Y:S01]  /*5990*/  IMAD.IADD R6, R5, 0x1, -R6 ;  /* 0x0000000105067824 */ /* 0x000fe200078e0a06 */
[----:B------:R-:W-:Y:S01]  /*59a0*/  SHF.R.S32.HI R5, RZ, 0x4, R3 ;  /* 0x00000004ff057819 */ /* 0x000fe20000011403 */
[----:B------:R-:W-:Y:S01]  /*59b0*/  MUFU.EX2 R34, R34 ;  /* 0x0000002200227308 */ /* 0x000fe20000000800 */
[----:B------:R-:W-:Y:S01]  /*59c0*/  LOP3.LUT R23, R23, 0x7ffffe00, RZ, 0xc0, !PT ;  /* 0x7ffffe0017177812 */ /* 0x000fe200078ec0ff */
[--C-:B------:R-:W-:Y:S01]  /*59d0*/  FFMA.FTZ R44, R44, UR10, -R46.reuse ;  /* 0x0000000a2c2c7c23 */ /* 0x100fe2000801082e */
[----:B------:R-:W-:Y:S01]  /*59e0*/  SHF.L.U32 R3, R6, 0x6, RZ ;  /* 0x0000000606037819 */ /* 0x000fe200000006ff */
[----:B------:R-:W-:Y:S01]  /*59f0*/  IMAD.SHL.U32 R50, R5, 0x8, RZ ;  /* 0x0000000805327824 */ /* 0x000fe200078e00ff */
[----:B------:R-:W-:Y:S01]  /*5a00*/  LOP3.LUT R5, R22, 0x7ffffc00, RZ, 0xc0, !PT ;  /* 0x7ffffc0016057812 */ /* 0x000fe200078ec0ff */
[----:B------:R-:W-:Y:S01]  /*5a10*/  FFMA.FTZ R46, R8, UR10, -R46 ;  /* 0x0000000a082e7c23 */ /* 0x000fe2000801082e */
[----:B------:R-:W-:Y:S01]  /*5a20*/  LOP3.LUT R3, R3, 0x1c0, RZ, 0xc0, !PT ;  /* 0x000001c003037812 */ /* 0x000fe200078ec0ff */
[----:B------:R-:W2:Y:S01]  /*5a30*/  MUFU.EX2 R35, R35 ;  /* 0x0000002300237308 */ /* 0x000ea20000000800 */
[----:B------:R-:W-:-:S02]  /*5a40*/  LOP3.LUT P0, RZ, R6, 0x2, RZ, 0xc0, !PT ;  /* 0x0000000206ff7812 */ /* 0x000fc4000780c0ff */
[----:B------:R-:W-:Y:S02]  /*5a50*/  LOP3.LUT R50, R3, 0x8, R50, 0xf8, !PT ;  /* 0x0000000803327812 */ /* 0x000fe400078ef832 */
[----:B------:R-:W-:Y:S02]  /*5a60*/  SHF.R.U32.HI R3, RZ, 0x3, R3 ;  /* 0x00000003ff037819 */ /* 0x000fe40000011603 */
[----:B------:R-:W-:Y:S01]  /*5a70*/  LOP3.LUT P1, RZ, R6, 0x4, RZ, 0xc0, !PT ;  /* 0x0000000406ff7812 */ /* 0x000fe2000782c0ff */
[----:B------:R-:W3:Y:S01]  /*5a80*/  MUFU.EX2 R25, R25 ;  /* 0x0000001900197308 */ /* 0x000ee20000000800 */
[----:B------:R-:W-:Y:S01]  /*5a90*/  LOP3.LUT R50, R50, R3, RZ, 0x3c, !PT ;  /* 0x0000000332327212 */ /* 0x000fe200078e3cff */
[----:B------:R-:W-:Y:S01]  /*5aa0*/  FADD.FTZ R3, R48, R45 ;  /* 0x0000002d30037221 */ /* 0x000fe20000010000 */
[----:B0-----:R-:W-:Y:S02]  /*5ab0*/  F2FP.F16.F32.PACK_AB R158, R24, R21 ;  /* 0x00000015189e723e */ /* 0x001fe400000000ff */
[----:B------:R-:W-:Y:S01]  /*5ac0*/  IADD3 R23, R50, R23, R5 ;  /* 0x0000001732177210 */ /* 0x000fe20007ffe005 */
[----:B------:R-:W-:Y:S01]  /*5ad0*/  FADD.FTZ R4, R154, R3 ;  /* 0x000000039a047221 */ /* 0x000fe20000010000 */
[----:B------:R-:W-:Y:S01]  /*5ae0*/  F2FP.F16.F32.PACK_AB R154, R49, R154 ;  /* 0x0000009a319a723e */ /* 0x000fe200000000ff */
[----:B------:R-:W0:Y:S01]  /*5af0*/  MUFU.EX2 R36, R36 ;  /* 0x0000002400247308 */ /* 0x000e220000000800 */
[----:B-1----:R-:W-:Y:S01]  /*5b00*/  F2FP.F16.F32.PACK_AB R153, R33, R32 ;  /* 0x000000202199723e */ /* 0x002fe200000000ff */
[----:B------:R-:W-:Y:S01]  /*5b10*/  FADD.FTZ R4, R49, R4 ;  /* 0x0000000431047221 */ /* 0x000fe20000010000 */
[----:B--2---:R-:W-:-:S03]  /*5b20*/  F2FP.F16.F32.PACK_AB R155, R35, R34 ;  /* 0x00000022239b723e */ /* 0x004fc600000000ff */
[----:B------:R-:W-:Y:S02]  /*5b30*/  FADD.FTZ R3, R15, R4 ;  /* 0x000000040f037221 */ /* 0x000fe40000010000 */
[----:B------:R-:W1:Y:S02]  /*5b40*/  MUFU.EX2 R47, R47 ;  /* 0x0000002f002f7308 */ /* 0x000e640000000800 */
[----:B------:R-:W-:Y:S01]  /*5b50*/  FADD.FTZ R4, R20, R3 ;  /* 0x0000000314047221 */ /* 0x000fe20000010000 */
[----:B------:R-:W-:-:S03]  /*5b60*/  FADD.FTZ R3, R32, R33 ;  /* 0x0000002120037221 */ /* 0x000fc60000010000 */
[----:B------:R-:W-:Y:S01]  /*5b70*/  FADD.FTZ R5, R21, R4 ;  /* 0x0000000415057221 */ /* 0x000fe20000010000 */
[----:B------:R-:W-:Y:S01]  /*5b80*/  FADD.FTZ R4, R34, R3 ;  /* 0x0000000322047221 */ /* 0x000fe20000010000 */
[----:B------:R-:W2:Y:S02]  /*5b90*/  MUFU.EX2 R37, R37 ;  /* 0x0000002500257308 */ /* 0x000ea40000000800 */
[----:B------:R-:W-:Y:S01]  /*5ba0*/  FADD.FTZ R6, R24, R5 ;  /* 0x0000000518067221 */ /* 0x000fe20000010000 */
[----:B------:R-:W-:Y:S01]  /*5bb0*/  FADD.FTZ R3, R35, R4 ;  /* 0x0000000423037221 */ /* 0x000fe20000010000 */
[----:B------:R-:W-:Y:S02]  /*5bc0*/  IMAD.MOV.U32 R24, RZ, RZ, 0x20 ;  /* 0x00000020ff187424 */ /* 0x000fe400078e00ff */
[----:B---3--:R-:W-:Y:S01]  /*5bd0*/  FADD.FTZ R5, R25, R6 ;  /* 0x0000000619057221 */ /* 0x008fe20000010000 */
[----:B0-----:R-:W-:Y:S01]  /*5be0*/  FADD.FTZ R6, R36, R3 ;  /* 0x0000000324067221 */ /* 0x001fe20000010000 */
[----:B------:R-:W0:Y:S01]  /*5bf0*/  MUFU.EX2 R38, R38 ;  /* 0x0000002600267308 */ /* 0x000e220000000800 */
[----:B------:R-:W-:-:S02]  /*5c00*/  SEL R24, R24, 0xffffffe0, !P0 ;  /* 0xffffffe018187807 */ /* 0x000fc40004000000 */
[C---:B-1----:R-:W-:Y:S01]  /*5c10*/  FADD.FTZ R6, R47.reuse, R6 ;  /* 0x000000062f067221 */ /* 0x042fe20000010000 */
[----:B------:R-:W-:-:S04]  /*5c20*/  F2FP.F16.F32.PACK_AB R157, R47, R36 ;  /* 0x000000242f9d723e */ /* 0x000fc800000000ff */
[----:B------:R-:W1:Y:S01]  /*5c30*/  MUFU.EX2 R39, R39 ;  /* 0x0000002700277308 */ /* 0x000e620000000800 */
[----:B--2---:R-:W-:Y:S01]  /*5c40*/  FADD.FTZ R3, R37, R6 ;  /* 0x0000000625037221 */ /* 0x004fe20000010000 */
[----:B------:R-:W-:-:S05]  /*5c50*/  LEA R6, R23, UR40, 0x1 ;  /* 0x0000002817067c11 */ /* 0x000fca000f8e08ff */
[----:B------:R2:W-:Y:S01]  /*5c60*/  STSM.16.M88.4 [R6+0x26800], R152 ;  /* 0x0268009806007844 */ /* 0x0005e20000000200 */
[----:B------:R-:W3:Y:S01]  /*5c70*/  MUFU.EX2 R26, R26 ;  /* 0x0000001a001a7308 */ /* 0x000ee20000000800 */
[C---:B0-----:R-:W-:Y:S01]  /*5c80*/  FADD.FTZ R8, R38.reuse, R3 ;  /* 0x0000000326087221 */ /* 0x041fe20000010000 */
[----:B------:R-:W-:-:S06]  /*5c90*/  F2FP.F16.F32.PACK_AB R159, R38, R37 ;  /* 0x00000025269f723e */ /* 0x000fcc00000000ff */
[----:B------:R-:W0:Y:S01]  /*5ca0*/  MUFU.EX2 R40, R40 ;  /* 0x0000002800287308 */ /* 0x000e220000000800 */
[----:B-1----:R-:W-:-:S07]  /*5cb0*/  FADD.FTZ R3, R39, R8 ;  /* 0x0000000827037221 */ /* 0x002fce0000010000 */
[----:B------:R-:W1:Y:S01]  /*5cc0*/  MUFU.EX2 R27, R27 ;  /* 0x0000001b001b7308 */ /* 0x000e620000000800 */
[----:B---3--:R-:W-:Y:S01]  /*5cd0*/  FADD.FTZ R20, R26, R5 ;  /* 0x000000051a147221 */ /* 0x008fe20000010000 */
[----:B------:R-:W-:Y:S02]  /*5ce0*/  IADD3 R5, R6, 0x26840, RZ ;  /* 0x0002684006057810 */ /* 0x000fe40007ffe0ff */
[----:B------:R-:W-:-:S04]  /*5cf0*/  F2FP.F16.F32.PACK_AB R160, R26, R25 ;  /* 0x000000191aa0723e */ /* 0x000fc800000000ff */
[----:B------:R-:W3:Y:S01]  /*5d00*/  MUFU.EX2 R41, R41 ;  /* 0x0000002900297308 */ /* 0x000ee20000000800 */
[C---:B0-----:R-:W-:Y:S01]  /*5d10*/  FADD.FTZ R22, R40.reuse, R3 ;  /* 0x0000000328167221 */ /* 0x041fe20000010000 */
[----:B------:R-:W-:-:S06]  /*5d20*/  F2FP.F16.F32.PACK_AB R161, R40, R39 ;  /* 0x0000002728a1723e */ /* 0x000fcc00000000ff */
[----:B------:R-:W0:Y:S01]  /*5d30*/  MUFU.EX2 R28, R28 ;  /* 0x0000001c001c7308 */ /* 0x000e220000000800 */
[----:B-1----:R-:W-:-:S07]  /*5d40*/  FADD.FTZ R3, R27, R20 ;  /* 0x000000141b037221 */ /* 0x002fce0000010000 */
[----:B------:R-:W1:Y:S01]  /*5d50*/  MUFU.EX2 R42, R42 ;  /* 0x0000002a002a7308 */ /* 0x000e620000000800 */
[----:B---3--:R-:W-:-:S07]  /*5d60*/  FADD.FTZ R21, R41, R22 ;  /* 0x0000001629157221 */ /* 0x008fce0000010000 */
[----:B------:R-:W-:Y:S01]  /*5d70*/  MUFU.EX2 R29, R29 ;  /* 0x0000001d001d7308 */ /* 0x000fe20000000800 */
[C---:B0-----:R-:W-:Y:S01]  /*5d80*/  F2FP.F16.F32.PACK_AB R162, R28.reuse, R27 ;  /* 0x0000001b1ca2723e */ /* 0x041fe200000000ff */
[----:B------:R-:W-:-:S06]  /*5d90*/  FADD.FTZ R28, R28, R3 ;  /* 0x000000031c1c7221 */ /* 0x000fcc0000010000 */
[----:B------:R-:W0:Y:S01]  /*5da0*/  MUFU.EX2 R30, R30 ;  /* 0x0000001e001e7308 */ /* 0x000e220000000800 */
[C---:B-1----:R-:W-:Y:S01]  /*5db0*/  F2FP.F16.F32.PACK_AB R163, R42.reuse, R41 ;  /* 0x000000292aa3723e */ /* 0x042fe200000000ff */
[----:B------:R-:W-:-:S06]  /*5dc0*/  FADD.FTZ R42, R42, R21 ;  /* 0x000000152a2a7221 */ /* 0x000fcc0000010000 */
[----:B------:R-:W-:Y:S08]  /*5dd0*/  MUFU.EX2 R43, R43 ;  /* 0x0000002b002b7308 */ /* 0x000ff00000000800 */
[----:B------:R1:W3:Y:S01]  /*5de0*/  MUFU.EX2 R4, R7 ;  /* 0x0000000700047308 */ /* 0x0002e20000000800 */
[----:B0-----:R-:W-:Y:S01]  /*5df0*/  F2FP.F16.F32.PACK_AB R164, R30, R29 ;  /* 0x0000001d1ea4723e */ /* 0x001fe200000000ff */
[----:B------:R-:W-:-:S04]  /*5e00*/  FADD.FTZ R29, R29, R28 ;  /* 0x0000001c1d1d7221 */ /* 0x000fc80000010000 */
[----:B------:R-:W-:Y:S02]  /*5e10*/  FADD.FTZ R30, R30, R29 ;  /* 0x0000001d1e1e7221 */ /* 0x000fe40000010000 */
[----:B------:R-:W0:Y:S01]  /*5e20*/  MUFU.EX2 R31, R31 ;  /* 0x0000001f001f7308 */ /* 0x000e220000000800 */
[----:B-1----:R-:W-:-:S04]  /*5e30*/  VIADD R7, R6, 0x26800 ;  /* 0x0002680006077836 */ /* 0x002fc80000000000 */
[C---:B------:R-:W-:Y:S02]  /*5e40*/  @P1 VIADD R5, R7.reuse, 0xffffffc0 ;  /* 0xffffffc007051836 */ /* 0x040fe40000000000 */
[----:B------:R-:W-:Y:S01]  /*5e50*/  IMAD.IADD R8, R7, 0x1, R24 ;  /* 0x0000000107087824 */ /* 0x000fe200078e0218 */
[----:B------:R-:W1:Y:S01]  /*5e60*/  MUFU.EX2 R44, R44 ;  /* 0x0000002c002c7308 */ /* 0x000e620000000800 */
[----:B---3--:R-:W-:Y:S01]  /*5e70*/  F2FP.F16.F32.PACK_AB R165, R4, R43 ;  /* 0x0000002b04a5723e */ /* 0x008fe200000000ff */
[----:B------:R-:W-:Y:S01]  /*5e80*/  FADD.FTZ R43, R43, R42 ;  /* 0x0000002a2b2b7221 */ /* 0x000fe20000010000 */
[----:B------:R-:W-:Y:S01]  /*5e90*/  IADD3 R7, R24, R5, RZ ;  /* 0x0000000518077210 */ /* 0x000fe20007ffe0ff */
[----:B------:R2:W-:Y:S02]  /*5ea0*/  STSM.16.M88.4 [R8], R156 ;  /* 0x0000009c08007844 */ /* 0x0005e40000000200 */
[----:B------:R-:W-:Y:S02]  /*5eb0*/  FADD.FTZ R43, R4, R43 ;  /* 0x0000002b042b7221 */ /* 0x000fe40000010000 */
[----:B------:R-:W3:Y:S01]  /*5ec0*/  MUFU.EX2 R15, R46 ;  /* 0x0000002e000f7308 */ /* 0x000ee20000000800 */
[----:B0-----:R-:W-:Y:S01]  /*5ed0*/  F2FP.F16.F32.PACK_AB R166, R14, R31 ;  /* 0x0000001f0ea6723e */ /* 0x001fe200000000ff */
[----:B------:R2:W-:Y:S01]  /*5ee0*/  STSM.16.M88.4 [R5], R160 ;  /* 0x000000a005007844 */ /* 0x0005e20000000200 */
[----:B------:R-:W-:-:S04]  /*5ef0*/  FADD.FTZ R3, R31, R30 ;  /* 0x0000001e1f037221 */ /* 0x000fc80000010000 */
[----:B------:R-:W-:Y:S01]  /*5f00*/  FADD.FTZ R3, R14, R3 ;  /* 0x000000030e037221 */ /* 0x000fe20000010000 */
[----:B-1----:R-:W-:Y:S01]  /*5f10*/  FADD.FTZ R4, R44, R43 ;  /* 0x0000002b2c047221 */ /* 0x002fe20000010000 */
[----:B---3--:R-:W-:-:S03]  /*5f20*/  F2FP.F16.F32.PACK_AB R167, R15, R44 ;  /* 0x0000002c0fa7723e */ /* 0x008fc600000000ff */
[----:B------:R-:W-:Y:S02]  /*5f30*/  FADD.FTZ R4, R15, R4 ;  /* 0x000000040f047221 */ /* 0x000fe40000010000 */
[----:B------:R2:W-:Y:S01]  /*5f40*/  STSM.16.M88.4 [R7], R164 ;  /* 0x000000a407007844 */ /* 0x0005e20000000200 */
[----:B------:R-:W-:Y:S05]  /*5f50*/  @!P4 BRA `(.L_x_4913) ;  /* 0x000000000004c947 */ /* 0x000fea0003800000 */
[----:B------:R-:W-:Y:S01]  /*5f60*/  BPT.TRAP 0x1 ;  /* 0x000000040000795c */ /* 0x000fe20000300000 */
.L_x_4913:
[----:B------:R0:W1:Y:S01]  /*5f70*/  SYNCS.PHASECHK.TRANS64.TRYWAIT P0, [UR40+0x28c50], R13 ;  /* 0x028c500dff0075a7 */ /* 0x0000620008000168 */
[----:B------:R-:W-:Y:S05]  /*5f80*/  @!P4 BRA `(.L_x_4914) ;  /* 0x000000000004c947 */ /* 0x000fea0003800000 */
[----:B------:R-:W-:Y:S01]  /*5f90*/  BPT.TRAP 0x1 ;  /* 0x000000040000795c */ /* 0x000fe20000300000 */
.L_x_4914:
[----:B-1----:R-:W-:Y:S05]  /*5fa0*/  @P0 BRA `(.L_x_4915) ;  /* 0x0000000000080947 */ /* 0x002fea0003800000 */
[----:B------:R-:W1:Y:S02]  /*5fb0*/  SYNCS.PHASECHK.TRANS64.TRYWAIT P0, [UR40+0x28c50], R13 ;  /* 0x028c500dff0075a7 */ /* 0x000e640008000168 */
[----:B-1----:R-:W-:Y:S05]  /*5fc0*/  @!P0 BRA `(.L_x_4916) ;  /* 0x000000e000f88947 */ /* 0x002fea0003800000 */
.L_x_4915:
        /* <DEDUP_REMOVED lines=36> */
.L_x_4917:
[----:B------:R-:W-:Y:S01]  /*6210*/  ISETP.NE.AND P1, PT, R19, 0x1, PT ;  /* 0x000000011300780c */ /* 0x000fe20003f25270 */
[----:B01----:R-:W0:Y:S01]  /*6220*/  S2R R13, SR_CTAID.X ;  /* 0x00000000000d7919 */ /* 0x003e220000002500 */
[----:B------:R-:W-:Y:S01]  /*6230*/  UIMAD UR5, UR41, UR11, -UR14 ;  /* 0x0000000b290572a4 */ /* 0x000fe2000f8e0a0e */
[----:B------:R-:W-:Y:S01]  /*6240*/  LOP3.LUT P0, RZ, R16, 0x1, RZ, 0xc0, !PT ;  /* 0x0000000110ff7812 */ /* 0x000fe2000780c0ff */
[----:B------:R-:W-:Y:S02]  /*6250*/  UIADD3 UR4, UR40, 0x28c60, URZ ;  /* 0x00028c6028047890 */ /* 0x000fe4000fffe03f */
[----:B------:R-:W-:Y:S02]  /*6260*/  UIADD3 UR43, UR43, -0x2, URZ ;  /* 0xfffffffe2b2b7890 */ /* 0x000fe4000fffe03f */
[----:B------:R-:W-:-:S05]  /*6270*/  UPRMT UR4, UR42, 0x654, UR4 ;  /* 0x000006542a047896 */ /* 0x000fca0008000004 */
[----:B------:R-:W1:Y:S08]  /*6280*/  @P1 LDC R14, c[0x0][0x44c] ;  /* 0x00011300ff0e1b82 */ /* 0x000e700000000800 */
[----:B------:R-:W3:Y:S01]  /*6290*/  @P1 LDC R15, c[0x0][0x450] ;  /* 0x00011400ff0f1b82 */ /* 0x000ee20000000800 */
[----:B------:R-:W-:Y:S01]  /*62a0*/  SYNCS.ARRIVE.TRANS64.RED.A1T0 RZ, [UR4], RZ ;  /* 0x000000ffffff79a7 */ /* 0x000fe20008100404 */
[----:B0-----:R-:W-:-:S04]  /*62b0*/  IMAD.SHL.U32 R13, R13, 0x40, RZ ;  /* 0x000000400d0d7824 */ /* 0x001fc800078e00ff */
[----:B-1----:R-:W-:-:S05]  /*62c0*/  @P1 IMAD.HI.U32 R14, R13, R14, RZ ;  /* 0x0000000e0d0e1227 */ /* 0x002fca00078e00ff */
[----:B---3--:R-:W-:-:S05]  /*62d0*/  @P1 SHF.R.U32.HI R13, RZ, R15, R14 ;  /* 0x0000000fff0d1219 */ /* 0x008fca000001160e */
[----:B------:R-:W-:-:S05]  /*62e0*/  VIADD R13, R13, UR5 ;  /* 0x000000050d0d7c36 */ /* 0x000fca0008000000 */
[----:B------:R-:W-:-:S04]  /*62f0*/  IADD3 R14, R13, UR18, RZ ;  /* 0x000000120d0e7c10 */ /* 0x000fc8000fffe0ff */
[----:B------:R-:W-:Y:S01]  /*6300*/  R2UR UR6, R14 ;  /* 0x000000000e0672ca */ /* 0x000fe200000e0000 */
[----:B------:R-:W-:-:S14]  /*6310*/  @!P0 BRA `(.L_x_4918) ;  /* 0x0000000000548947 */ /* 0x000fdc0003800000 */
[C---:B------:R-:W-:Y:S01]  /*6320*/  ISETP.GT.AND P0, PT, R13.reuse, RZ, PT ;  /* 0x000000ff0d00720c */ /* 0x040fe20003f04270 */
[----:B------:R-:W-:-:S05]  /*6330*/  VIADD R14, R13, 0xffffffff ;  /* 0xffffffff0d0e7836 */ /* 0x000fca0000000000 */
[----:B------:R-:W-:-:S07]  /*6340*/  R2UR UR15, R14 ;  /* 0x000000000e0f72ca */ /* 0x000fce00000e0000 */
[----:B------:R-:W-:Y:S08]  /*6350*/  @P0 BRA `(.L_x_4919) ;  /* 0x0000000000240947 */ /* 0x000ff00003800000 */
[----:B------:R-:W-:Y:S01]  /*6360*/  R2UR UR15, R13 ;  /* 0x000000000d0f72ca */ /* 0x000fe200000e0000 */
[----:B------:R-:W-:Y:S02]  /*6370*/  ULDC UR18, c[0x0][0x9e4] ;  /* 0x0002790000127ab9 */ /* 0x000fe40000000800 */
[----:B------:R-:W-:-:S10]  /*6380*/  UISETP.NE.AND UP0, UPT, UR18, 0x1, UPT ;  /* 0x000000011200788c */ /* 0x000fd4000bf05270 */
[----:B------:R-:W-:Y:S01]  /*6390*/  UIADD3 UR15, -UR15, URZ, URZ ;  /* 0x0000003f0f0f7290 */ /* 0x000fe2000fffe13f */
[----:B------:R-:W-:-:S03]  /*63a0*/  @UP0 ULDC.64 UR22, c[0x0][0x9e8] ;  /* 0x00027a0000160ab9 */ /* 0x000fc60000000a00 */
[----:B------:R-:W-:-:S04]  /*63b0*/  UIMAD.WIDE.U32 UR4, UR15, UR22, URZ ;  /* 0x000000160f0472a5 */ /* 0x000fc8000f8e003f */
[----:B------:R-:W-:-:S04]  /*63c0*/  @UP0 USHF.R.U32.HI UR15, URZ, UR23, UR5 ;  /* 0x000000173f0f0299 */ /* 0x000fc80008011605 */
[----:B------:R-:W-:Y:S01]  /*63d0*/  ULOP3.LUT UR15, URZ, UR15, URZ, 0x33, !UPT ;  /* 0x0000000f3f0f7292 */ /* 0x000fe2000f8e333f */
[----:B------:R-:W-:Y:S11]  /*63e0*/  BRA `(.L_x_4920) ;  /* 0x0000000000147947 */ /* 0x000ff60003800000 */
.L_x_4919:
[----:B------:R-:W-:Y:S02]  /*63f0*/  ULDC UR18, c[0x0][0x9e4] ;  /* 0x0002790000127ab9 */ /* 0x000fe40000000800 */
[----:B------:R-:W-:-:S11]  /*6400*/  UISETP.NE.AND UP0, UPT, UR18, 0x1, UPT ;  /* 0x000000011200788c */ /* 0x000fd6000bf05270 */
[----:B------:R-:W-:Y:S02]  /*6410*/  @UP0 ULDC.64 UR22, c[0x0][0x9e8] ;  /* 0x00027a0000160ab9 */ /* 0x000fe40000000a00 */
[----:B------:R-:W-:-:S04]  /*6420*/  UIMAD.WIDE.U32 UR4, UR15, UR22, URZ ;  /* 0x000000160f0472a5 */ /* 0x000fc8000f8e003f */
[----:B------:R-:W-:-:S12]  /*6430*/  @UP0 USHF.R.U32.HI UR15, URZ, UR23, UR5 ;  /* 0x000000173f0f0299 */ /* 0x000fd80008011605 */
.L_x_4920:
[----:B------:R-:W-:-:S04]  /*6440*/  UIMAD UR15, UR15, UR18, UR18 ;  /* 0x000000120f0f72a4 */ /* 0x000fc8000f8e0212 */
[----:B------:R-:W-:-:S04]  /*6450*/  UISETP.LT.AND UP0, UPT, UR6, UR15, UPT ;  /* 0x0000000f0600728c */ /* 0x000fc8000bf01270 */
[----:B------:R-:W-:-:S12]  /*6460*/  USEL UR6, UR6, UR15, UP0 ;  /* 0x0000000f06067287 */ /* 0x000fd80008000000 */
.L_x_4918:
[----:B------:R-:W-:Y:S01]  /*6470*/  R2UR UR25, R17 ;  /* 0x00000000111972ca */ /* 0x000fe200000e0000 */
[----:B------:R-:W-:Y:S01]  /*6480*/  USHF.R.S32.HI UR4, URZ, 0x1f, UR6 ;  /* 0x0000001f3f047899 */ /* 0x000fe20008011406 */
[----:B------:R-:W-:-:S03]  /*6490*/  UMOV UR5, URZ ;  /* 0x0000003f00057c82 */ /* 0x000fc60008000000 */
[----:B------:R-:W-:-:S04]  /*64a0*/  ULEA.HI UR4, UR4, UR6, URZ, 0x6 ;  /* 0x0000000604047291 */ /* 0x000fc8000f8f303f */
[----:B------:R-:W-:-:S04]  /*64b0*/  USHF.R.S32.HI UR4, URZ, 0x6, UR4 ;  /* 0x000000063f047899 */ /* 0x000fc80008011404 */
[----:B------:R-:W-:-:S04]  /*64c0*/  UISETP.LT.AND UP0, UPT, UR25, UR4, UPT ;  /* 0x000000041900728c */ /* 0x000fc8000bf01270 */
[----:B------:R-:W-:-:S03]  /*64d0*/  USEL UR25, UR25, UR4, !UP0 ;  /* 0x0000000419197287 */ /* 0x000fc6000c000000 */
[----:B------:R-:W-:Y:S01]  /*64e0*/  UMOV UR4, URZ ;  /* 0x0000003f00047c82 */ /* 0x000fe20008000000 */
[----:B------:R-:W-:-:S06]  /*64f0*/  UISETP.GE.AND UP0, UPT, UR43, UR25, UPT ;  /* 0x000000192b00728c */ /* 0x000fcc000bf06270 */
[----:B------:R-:W-:-:S13]  /*6500*/  PLOP3.LUT P0, PT, PT, PT, UP0, 0x80, 0x0 ;  /* 0x000000000000781c */ /* 0x000fda0003f0f008 */
[----:B------:R-:W-:Y:S05]  /*6510*/  @!P0 BRA `(.L_x_4921) ;  /* 0x0000002800108947 */ /* 0x000fea0003800000 */
[----:B------:R-:W-:Y:S01]  /*6520*/  IMAD.MOV.U32 R21, RZ, RZ, R11 ;  /* 0x000000ffff157224 */ /* 0x000fe200078e000b */
[----:B------:R-:W-:Y:S01]  /*6530*/  MOV R20, R12 ;  /* 0x0000000c00147202 */ /* 0x000fe20000000f00 */
[----:B------:R-:W-:Y:S01]  /*6540*/  UMOV UR5, URZ ;  /* 0x0000003f00057c82 */ /* 0x000fe20008000000 */
[----:B------:R-:W-:Y:S01]  /*6550*/  UMOV UR6, URZ ;  /* 0x0000003f00067c82 */ /* 0x000fe20008000000 */
[----:B------:R-:W-:Y:S01]  /*6560*/  ULDC UR30, c[0x0][0x9e4] ;  /* 0x00027900001e7ab9 */ /* 0x000fe20000000800 */
[----:B------:R-:W-:Y:S01]  /*6570*/  ULDC UR27, c[0x0][0x288] ;  /* 0x0000a200001b7ab9 */ /* 0x000fe20000000800 */
[----:B------:R-:W-:Y:S01]  /*6580*/  ULDC UR28, c[0x0][0x2f0] ;  /* 0x0000bc00001c7ab9 */ /* 0x000fe20000000800 */
[----:B------:R-:W-:Y:S01]  /*6590*/  ULDC UR31, c[0x0][0x9d8] ;  /* 0x00027600001f7ab9 */ /* 0x000fe20000000800 */
[----:B------:R-:W-:Y:S01]  /*65a0*/  ULDC UR26, c[0x0][0x988] ;  /* 0x00026200001a7ab9 */ /* 0x000fe20000000800 */
[----:B------:R-:W-:-:S05]  /*65b0*/  ULDC UR32, c[0x0][0x9e0] ;  /* 0x0002780000207ab9 */ /* 0x000fca0000000800 */
.L_x_4940:
[----:B------:R-:W-:-:S04]  /*65c0*/  UIADD3 UR4, UR6, 0x1, URZ ;  /* 0x0000000106047890 */ /* 0x000fc8000fffe03f */
[----:B------:R-:W-:-:S04]  /*65d0*/  UISETP.NE.AND UP0, UPT, UR4, 0x2, UPT ;  /* 0x000000020400788c */ /* 0x000fc8000bf05270 */
[----:B------:R-:W-:Y:S02]  /*65e0*/  USEL UR10, URZ, 0x1, UP0 ;  /* 0x000000013f0a7887 */ /* 0x000fe40008000000 */
[----:B------:R-:W-:Y:S02]  /*65f0*/  USEL UR4, UR4, URZ, UP0 ;  /* 0x0000003f04047287 */ /* 0x000fe40008000000 */
[----:B------:R-:W-:Y:S01]  /*6600*/  ULOP3.LUT UR5, UR5, UR10, URZ, 0x3c, !UPT ;  /* 0x0000000a05057292 */ /* 0x000fe2000f8e3c3f */
[----:B012---:R-:W-:Y:S11]  /*6610*/  @!P4 BRA `(.L_x_4922) ;  /* 0x000000000004c947 */ /* 0x007ff60003800000 */
[----:B------:R-:W-:Y:S01]  /*6620*/  BPT.TRAP 0x1 ;  /* 0x000000040000795c */ /* 0x000fe20000300000 */
.L_x_4922:
[----:B------:R-:W-:Y:S01]  /*6630*/  ULEA UR29, UR4, UR40, 0x3 ;  /* 0x00000028041d7291 */ /* 0x000fe2000f8e183f */
[----:B------:R-:W-:-:S05]  /*6640*/  IMAD.U32 R13, RZ, RZ, UR5 ;  /* 0x00000005ff0d7e24 */ /* 0x000fca000f8e00ff */
[----:B------:R-:W-:-:S04]  /*6650*/  SHF.L.U32 R13, R13, 0x1f, RZ ;  /* 0x0000001f0d0d7819 */ /* 0x000fc800000006ff */
[----:B------:R0:W1:Y:S01]  /*6660*/  SYNCS.PHASECHK.TRANS64.TRYWAIT P0, [UR29+0x28c30], R13 ;  /* 0x028c300dff0075a7 */ /* 0x000062000800015d */
[----:B------:R-:W-:Y:S05]  /*6670*/  @!P4 BRA `(.L_x_4923) ;  /* 0x000000000004c947 */ /* 0x000fea0003800000 */
[----:B------:R-:W-:Y:S01]  /*6680*/  BPT.TRAP 0x1 ;  /* 0x000000040000795c */ /* 0x000fe20000300000 */
.L_x_4923:
[----:B-1----:R-:W-:Y:S05]  /*6690*/  @P0 BRA `(.L_x_4924) ;  /* 0x0000000000080947 */ /* 0x002fea0003800000 */
[----:B------:R-:W1:Y:S02]  /*66a0*/  SYNCS.PHASECHK.TRANS64.TRYWAIT P0, [UR29+0x28c30], R13 ;  /* 0x028c300dff0075a7 */ /* 0x000e64000800015d */
[----:B-1----:R-:W-:Y:S05]  /*66b0*/  @!P0 BRA `(.L_x_4925) ;  /* 0x000000dc00548947 */ /* 0x002fea0003800000 */
.L_x_4924:
[----:B------:R-:W-:Y:S01]  /*66c0*/  ULEA UR10, UR4, UR24, 0x9 ;  /* 0x00000018040a7291 */ /* 0x000fe2000f8e483f */
[----:B--2---:R-:W-:Y:S01]  /*66d0*/  WARPGROUP.ARRIVE ;  /* 0x00000000000079c5 */ /* 0x004fe20000000000 */
        /* <DEDUP_REMOVED lines=20> */
.L_x_4926:
[----:B------:R-:W-:Y:S01]  /*6820*/  ISETP.NE.AND P0, PT, R19, 0x1, PT ;  /* 0x000000011300780c */ /* 0x000fe20003f05270 */
[----:B------:R-:W-:Y:S01]  /*6830*/  FMUL.FTZ R187, R165, UR31 ;  /* 0x0000001fa5bb7c20 */ /* 0x000fe20008410000 */
[----:B------:R-:W-:Y:S01]  /*6840*/  FMUL.FTZ R186, R164, UR31 ;  /* 0x0000001fa4ba7c20 */ /* 0x000fe20008410000 */
[----:B------:R-:W-:Y:S01]  /*6850*/  FMUL.FTZ R14, R153, UR31 ;  /* 0x0000001f990e7c20 */ /* 0x000fe20008410000 */
[----:B------:R-:W-:Y:S01]  /*6860*/  FMUL.FTZ R153, R162, UR31 ;  /* 0x0000001fa2997c20 */ /* 0x000fe20008410000 */
[----:B------:R-:W-:Y:S01]  /*6870*/  FMUL.FTZ R162, R178, UR31 ;  /* 0x0000001fb2a27c20 */ /* 0x000fe20008410000 */
[----:B------:R-:W-:Y:S01]  /*6880*/  IMAD.MOV.U32 R178, RZ, RZ, R2 ;  /* 0x000000ffffb27224 */ /* 0x000fe200078e0002 */
[----:B------:R-:W-:Y:S01]  /*6890*/  USHF.L.U32 UR15, UR43, 0x6, URZ ;  /* 0x000000062b0f7899 */ /* 0x000fe2000800063f */
[----:B------:R-:W-:Y:S01]  /*68a0*/  FMUL.FTZ R15, R156, UR31 ;  /* 0x0000001f9c0f7c20 */ /* 0x000fe20008410000 */
[----:B------:R-:W-:Y:S01]  /*68b0*/  FMUL.FTZ R156, R167, UR31 ;  /* 0x0000001fa79c7c20 */ /* 0x000fe20008410000 */
[----:B-1----:R-:W-:Y:S01]  /*68c0*/  FMUL.FTZ R12, R152, UR31 ;  /* 0x0000001f980c7c20 */ /* 0x002fe20008410000 */
[----:B------:R-:W-:Y:S01]  /*68d0*/  FMUL.FTZ R11, R154, UR31 ;  /* 0x0000001f9a0b7c20 */ /* 0x000fe20008410000 */
[----:B------:R-:W-:Y:S01]  /*68e0*/  FMUL.FTZ R22, R155, UR31 ;  /* 0x0000001f9b167c20 */ /* 0x000fe20008410000 */
[----:B------:R-:W1:Y:S01]  /*68f0*/  @P0 LDC R165, c[0x0][0x44c] ;  /* 0x00011300ffa50b82 */ /* 0x000e620000000800 */
[----:B------:R-:W-:Y:S01]  /*6900*/  MOV R167, UR15 ;  /* 0x0000000f00a77c02 */ /* 0x000fe20008000f00 */
[----:B------:R-:W-:Y:S01]  /*6910*/  FMUL.FTZ R23, R158, UR31 ;  /* 0x0000001f9e177c20 */ /* 0x000fe20008410000 */
[----:B------:R-:W-:Y:S01]  /*6920*/  FMUL.FTZ R185, R160, UR31 ;  /* 0x0000001fa0b97c20 */ /* 0x000fe20008410000 */
[----:B------:R-:W-:Y:S01]  /*6930*/  UMOV UR11, UR28 ;  /* 0x0000001c000b7c82 */ /* 0x000fe20008000000 */
[----:B------:R-:W-:Y:S01]  /*6940*/  FMUL.FTZ R184, R157, UR31 ;  /* 0x0000001f9db87c20 */ /* 0x000fe20008410000 */
[----:B------:R-:W-:Y:S01]  /*6950*/  FMUL.FTZ R152, R159, UR31 ;  /* 0x0000001f9f987c20 */ /* 0x000fe20008410000 */
[----:B------:R-:W-:Y:S01]  /*6960*/  FMUL.FTZ R154, R163, UR31 ;  /* 0x0000001fa39a7c20 */ /* 0x000fe20008410000 */
[----:B------:R-:W2:Y:S01]  /*6970*/  @P0 LDC R164, c[0x0][0x450] ;  /* 0x00011400ffa40b82 */ /* 0x000ea20000000800 */
        /* <DEDUP_REMOVED lines=15> */
[----:B-1----:R-:W-:Y:S01]  /*6a70*/  @P0 IMAD.HI.U32 R165, R2, R165, RZ ;  /* 0x000000a502a50227 */ /* 0x002fe200078e00ff */
[----:B------:R-:W-:Y:S01]  /*6a80*/  UIADD3 UR10, UR29, 0x28c40, URZ ;  /* 0x00028c401d0a7890 */ /* 0x000fe2000fffe03f */
[----:B------:R-:W-:Y:S01]  /*6a90*/  LOP3.LUT P5, RZ, R16, 0x1, RZ, 0xc0, !PT ;  /* 0x0000000110ff7812 */ /* 0x000fe200078ac0ff */
[----:B------:R-:W1:Y:S01]  /*6aa0*/  MUFU.TANH R12, R12 ;  /* 0x0000000c000c7308 */ /* 0x000e620000002400 */
[----:B------:R-:W-:Y:S01]  /*6ab0*/  IMAD.U32 R175, RZ, RZ, UR11 ;  /* 0x0000000bffaf7e24 */ /* 0x000fe2000f8e00ff */
[----:B------:R-:W-:Y:S01]  /*6ac0*/  UPRMT UR10, UR42, 0x654, UR10 ;  /* 0x000006542a0a7896 */ /* 0x000fe2000800000a */
[----:B------:R-:W-:Y:S01]  /*6ad0*/  FMUL.FTZ R180, R180, UR31 ;  /* 0x0000001fb4b47c20 */ /* 0x000fe20008410000 */
[----:B------:R-:W-:Y:S01]  /*6ae0*/  UMOV UR14, UR27 ;  /* 0x0000001b000e7c82 */ /* 0x000fe20008000000 */
[----:B--2---:R-:W-:-:S02]  /*6af0*/  @P0 SHF.R.U32.HI R178, RZ, R164, R165 ;  /* 0x000000a4ffb20219 */ /* 0x004fc400000116a5 */
[----:B------:R-:W-:Y:S01]  /*6b00*/  IADD3 R164, -R0, 0x1, -R167 ;  /* 0x0000000100a47810 */ /* 0x000fe20007ffe9a7 */
[----:B------:R-:W-:Y:S01]  /*6b10*/  FMUL.FTZ R167, R183, UR31 ;  /* 0x0000001fb7a77c20 */ /* 0x000fe20008410000 */
[----:B------:R-:W2:Y:S01]  /*6b20*/  MUFU.TANH R14, R14 ;  /* 0x0000000e000e7308 */ /* 0x000ea20000002400 */
[----:B------:R-:W3:Y:S01]  /*6b30*/  SHFL.IDX PT, R165, R178, RZ, 0x1c1f ;  /* 0x001c1fffb2a57589 */ /* 0x000ee200000e0000 */
[----:B------:R-:W-:Y:S01]  /*6b40*/  SYNCS.ARRIVE.TRANS64.RED.A1T0 RZ, [UR10], RZ ;  /* 0x000000ffffff79a7 */ /* 0x000fe2000810040a */
[----:B------:R-:W-:-:S04]  /*6b50*/  IMAD R164, R175, UR41, R164 ;  /* 0x00000029afa47c24 */ /* 0x000fc8000f8e02a4 */
[----:B------:R-:W-:Y:S01]  /*6b60*/  VIADD R164, R164, -UR14 ;  /* 0x8000000ea4a47c36 */ /* 0x000fe20008000000 */
[----:B------:R-:W4:Y:S03]  /*6b70*/  MUFU.TANH R11, R11 ;  /* 0x0000000b000b7308 */ /* 0x000f260000002400 */
[C---:B------:R-:W-:Y:S01]  /*6b80*/  VIADD R190, R164.reuse, UR7 ;  /* 0x00000007a4be7c36 */ /* 0x040fe20008000000 */
[----:B------:R-:W-:-:S04]  /*6b90*/  IADD3 R182, R164, UR32, RZ ;  /* 0x00000020a4b67c10 */ /* 0x000fc8000fffe0ff */
[----:B------:R-:W0:Y:S08]  /*6ba0*/  MUFU.TANH R22, R22 ;  /* 0x0000001600167308 */ /* 0x000e300000002400 */
[----:B------:R-:W0:Y:S01]  /*6bb0*/  MUFU.TANH R15, R15 ;  /* 0x0000000f000f7308 */ /* 0x000e220000002400 */
[----:B---3--:R-:W-:-:S07]  /*6bc0*/  IMAD.IADD R179, R182, 0x1, R165 ;  /* 0x00000001b6b37824 */ /* 0x008fce00078e02a5 */
        /* <DEDUP_REMOVED lines=27> */
[----:B-----5:R-:W-:Y:S01]  /*6d80*/  IADD3 R180, R165, R190, RZ ;  /* 0x000000bea5b47210 */ /* 0x020fe20007ffe0ff */
[----:B-1234-:R-:W-:Y:S06]  /*6d90*/  @!P5 BRA `(.L_x_4927) ;  /* 0x000000000060d947 */ /* 0x01efec0003800000 */
[----:B------:R-:W-:Y:S01]  /*6da0*/  IMAD.U32 R164, RZ, RZ, UR11 ;  /* 0x0000000bffa47e24 */ /* 0x000fe2000f8e00ff */
[----:B------:R-:W-:Y:S03]  /*6db0*/  BSSY B0, `(.L_x_4928) ;  /* 0x0000012000007945 */ /* 0x000fe60003800000 */
[----:B------:R-:W-:-:S04]  /*6dc0*/  IMAD R164, R164, UR41, R165 ;  /* 0x00000029a4a47c24 */ /* 0x000fc8000f8e02a5 */
[----:B------:R-:W-:-:S05]  /*6dd0*/  VIADD R175, R164, -UR14 ;  /* 0x8000000ea4af7c36 */ /* 0x000fca0008000000 */
[----:B------:R-:W-:-:S13]  /*6de0*/  ISETP.GT.AND P0, PT, R175, -0x1, PT ;  /* 0xffffffffaf00780c */ /* 0x000fda0003f04270 */
[----:B------:R-:W-:Y:S05]  /*6df0*/  @P0 BRA `(.L_x_4929) ;  /* 0x0000000000200947 */ /* 0x000fea0003800000 */
[----:B------:R-:W-:Y:S02]  /*6e00*/  MOV R170, UR30 ;  /* 0x0000001e00aa7c02 */ /* 0x000fe40008000f00 */
[----:B------:R-:W-:Y:S02]  /*6e10*/  LOP3.LUT R175, RZ, R175, RZ, 0x33, !PT ;  /* 0x000000afffaf7212 */ /* 0x000fe400078e33ff */
[----:B------:R-:W-:-:S13]  /*6e20*/  ISETP.NE.AND P0, PT, R170, 0x1, PT ;  /* 0x00000001aa00780c */ /* 0x000fda0003f05270 */
[----:B------:R-:W1:Y:S02]  /*6e30*/  @P0 LDC.64 R164, c[0x0][0x9e8] ;  /* 0x00027a00ffa40b82 */ /* 0x000e640000000a00 */
[----:B-1----:R-:W-:-:S05]  /*6e40*/  @P0 IMAD.HI.U32 R164, R175, R164, RZ ;  /* 0x000000a4afa40227 */ /* 0x002fca00078e00ff */
[----:B------:R-:W-:-:S04]  /*6e50*/  @P0 SHF.R.U32.HI R175, RZ, R165, R164 ;  /* 0x000000a5ffaf0219 */ /* 0x000fc800000116a4 */
[----:B------:R-:W-:Y:S01]  /*6e60*/  LOP3.LUT R175, RZ, R175, RZ, 0x33, !PT ;  /* 0x000000afffaf7212 */ /* 0x000fe200078e33ff */
[----:B------:R-:W-:Y:S06]  /*6e70*/  BRA `(.L_x_4930) ;  /* 0x0000000000147947 */ /* 0x000fec0003800000 */
.L_x_4929:
[----:B------:R-:W-:-:S05]  /*6e80*/  IMAD.U32 R170, RZ, RZ, UR30 ;  /* 0x0000001effaa7e24 */ /* 0x000fca000f8e00ff */
[----:B------:R-:W-:-:S13]  /*6e90*/  ISETP.NE.AND P0, PT, R170, 0x1, PT ;  /* 0x00000001aa00780c */ /* 0x000fda0003f05270 */
[----:B------:R-:W1:Y:S02]  /*6ea0*/  @P0 LDC.64 R164, c[0x0][0x9e8] ;  /* 0x00027a00ffa40b82 */ /* 0x000e640000000a00 */
[----:B-1----:R-:W-:-:S05]  /*6eb0*/  @P0 IMAD.HI.U32 R164, R175, R164, RZ ;  /* 0x000000a4afa40227 */ /* 0x002fca00078e00ff */
[----:B------:R-:W-:-:S07]  /*6ec0*/  @P0 SHF.R.U32.HI R175, RZ, R165, R164 ;  /* 0x000000a5ffaf0219 */ /* 0x000fce00000116a4 */
.L_x_4930:
[----:B------:R-:W-:Y:S05]  /*6ed0*/  BSYNC B0 ;  /* 0x0000000000007941 */ /* 0x000fea0003800000 */
.L_x_4928:
[----:B------:R-:W-:-:S04]  /*6ee0*/  IMAD R175, R175, R170, -UR15 ;  /* 0x8000000fafaf7e24 */ /* 0x000fc8000f8e02aa */
[----:B------:R-:W-:-:S05]  /*6ef0*/  IMAD.IADD R175, R175, 0x1, -R0 ;  /* 0x00000001afaf7824 */ /* 0x000fca00078e0a00 */
[----:B------:R-:W-:Y:S02]  /*6f00*/  VIADDMNMX R179, R175, R170, R179, PT ;  /* 0x000000aaafb37246 */ /* 0x000fe400038001b3 */
[----:B------:R-:W-:-:S07]  /*6f10*/  VIMNMX R180, R180, R175, !PT ;  /* 0x000000afb4b47248 */ /* 0x000fce0007fe0100 */
.L_x_4927:
[----:B------:R-:W-:-:S06]  /*6f20*/  UISETP.GT.AND UP0, UPT, UR43, -0x1, UPT ;  /* 0xffffffff2b00788c */ /* 0x000fcc000bf04270 */
[----:B------:R-:W-:-:S04]  /*6f30*/  PLOP3.LUT P0, PT, PT, PT, UP0, 0x80, 0x0 ;  /* 0x000000000000781c */ /* 0x000fc80003f0f008 */
[C---:B------:R-:W-:Y:S02]  /*6f40*/  ISETP.GT.AND P1, PT, R180.reuse, RZ, P0 ;  /* 0x000000ffb400720c */ /* 0x040fe40000724270 */
[C---:B------:R-:W-:Y:S02]  /*6f50*/  ISETP.GT.AND P3, PT, R180.reuse, 0x1, P0 ;  /* 0x00000001b400780c */ /* 0x040fe40000764270 */
[----:B------:R-:W-:Y:S02]  /*6f60*/  ISETP.LT.OR P2, PT, R179, 0x1, P1 ;  /* 0x00000001b300780c */ /* 0x000fe40000f41670 */
[----:B------:R-:W-:Y:S02]  /*6f70*/  ISETP.GT.AND P1, PT, R180, 0x8, P0 ;  /* 0x00000008b400780c */ /* 0x000fe40000724270 */
[----:B------:R-:W-:Y:S02]  /*6f80*/  FSEL R177, R12, -INF , !P2 ;  /* 0xff8000000cb17808 */ /* 0x000fe40005000000 */
[----:B------:R-:W-:-:S02]  /*6f90*/  ISETP.GT.AND P2, PT, R180, 0x9, P0 ;  /* 0x00000009b400780c */ /* 0x000fc40000744270 */
[C---:B------:R-:W-:Y:S02]  /*6fa0*/  ISETP.LT.OR P3, PT, R179.reuse, 0x2, P3 ;  /* 0x00000002b300780c */ /* 0x040fe40001f61670 */
[C---:B------:R-:W-:Y:S02]  /*6fb0*/  ISETP.LT.OR P1, PT, R179.reuse, 0x9, P1 ;  /* 0x00000009b300780c */ /* 0x040fe40000f21670 */
[----:B------:R-:W-:Y:S02]  /*6fc0*/  ISETP.LT.OR P2, PT, R179, 0xa, P2 ;  /* 0x0000000ab300780c */ /* 0x000fe40001741670 */
[----:B------:R-:W-:Y:S02]  /*6fd0*/  FSEL R175, R14, -INF , !P3 ;  /* 0xff8000000eaf7808 */ /* 0x000fe40005800000 */
[----:B0-----:R-:W-:Y:S02]  /*6fe0*/  FSEL R174, R15, -INF , !P1 ;  /* 0xff8000000fae7808 */ /* 0x001fe40004800000 */
[----:B------:R-:W-:Y:S01]  /*6ff0*/  FSEL R184, R184, -INF , !P2 ;  /* 0xff800000b8b87808 */ /* 0x000fe20005000000 */
[----:B------:R-:W0:Y:S01]  /*7000*/  SHFL.IDX PT, R15, R178, 0x1, 0x1c1f ;  /* 0x003c1f00b20f7f89 */ /* 0x000e2200000e0000 */
[----:B------:R-:W-:-:S02]  /*7010*/  ISETP.GT.AND P3, PT, R180, 0x10, P0 ;  /* 0x00000010b400780c */ /* 0x000fc40000764270 */
[C---:B------:R-:W-:Y:S02]  /*7020*/  ISETP.GT.AND P1, PT, R180.reuse, 0x11, P0 ;  /* 0x00000011b400780c */ /* 0x040fe40000724270 */
[----:B------:R-:W-:Y:S02]  /*7030*/  ISETP.GT.AND P2, PT, R180, 0x18, P0 ;  /* 0x00000018b400780c */ /* 0x000fe40000744270 */
[C---:B------:R-:W-:Y:S02]  /*7040*/  ISETP.LT.OR P3, PT, R179.reuse, 0x11, P3 ;  /* 0x00000011b300780c */ /* 0x040fe40001f61670 */
[C---:B------:R-:W-:Y:S02]  /*7050*/  ISETP.LT.OR P1, PT, R179.reuse, 0x12, P1 ;  /* 0x00000012b300780c */ /* 0x040fe40000f21670 */
[----:B------:R-:W-:Y:S02]  /*7060*/  ISETP.LT.OR P2, PT, R179, 0x19, P2 ;  /* 0x00000019b300780c */ /* 0x000fe40001741670 */
[----:B------:R-:W-:-:S02]  /*7070*/  FSEL R185, R185, -INF , !P3 ;  /* 0xff800000b9b97808 */ /* 0x000fc40005800000 */
[----:B------:R-:W-:Y:S02]  /*7080*/  FSEL R164, R161, -INF , !P1 ;  /* 0xff800000a1a47808 */ /* 0x000fe40004800000 */
[----:B------:R-:W-:Y:S02]  /*7090*/  FSEL R186, R186, -INF , !P2 ;  /* 0xff800000baba7808 */ /* 0x000fe40005000000 */
[C---:B------:R-:W-:Y:S02]  /*70a0*/  ISETP.GT.AND P3, PT, R180.reuse, 0x19, P0 ;  /* 0x00000019b400780c */ /* 0x040fe40000764270 */
[C---:B------:R-:W-:Y:S02]  /*70b0*/  ISETP.GT.AND P1, PT, R180.reuse, 0x20, P0 ;  /* 0x00000020b400780c */ /* 0x040fe40000724270 */
[----:B------:R-:W-:Y:S01]  /*70c0*/  ISETP.GT.AND P2, PT, R180, 0x21, P0 ;  /* 0x00000021b400780c */ /* 0x000fe20000744270 */
[----:B0-----:R-:W-:Y:S01]  /*70d0*/  IMAD.IADD R178, R190, 0x1, R15 ;  /* 0x00000001beb27824 */ /* 0x001fe200078e020f */
[----:B------:R-:W-:-:S02]  /*70e0*/  ISETP.LT.OR P3, PT, R179, 0x1a, P3 ;  /* 0x0000001ab300780c */ /* 0x000fc40001f61670 */
[C---:B------:R-:W-:Y:S02]  /*70f0*/  ISETP.LT.OR P1, PT, R179.reuse, 0x21, P1 ;  /* 0x00000021b300780c */ /* 0x040fe40000f21670 */
[----:B------:R-:W-:Y:S02]  /*7100*/  ISETP.LT.OR P2, PT, R179, 0x22, P2 ;  /* 0x00000022b300780c */ /* 0x000fe40001741670 */
[----:B------:R-:W-:Y:S02]  /*7110*/  FSEL R187, R187, -INF , !P3 ;  /* 0xff800000bbbb7808 */ /* 0x000fe40005800000 */
[----:B------:R-:W-:Y:S02]  /*7120*/  FSEL R170, R168, -INF , !P1 ;  /* 0xff800000a8aa7808 */ /* 0x000fe40004800000 */
[----:B------:R-:W-:Y:S02]  /*7130*/  FSEL R172, R169, -INF , !P2 ;  /* 0xff800000a9ac7808 */ /* 0x000fe40005000000 */
        /* <DEDUP_REMOVED lines=11> */
[----:B------:R-:W-:Y:S02]  /*71f0*/  ISETP.GT.AND P2, PT, R180, 0x39, P0 ;  /* 0x00000039b400780c */ /* 0x000fe40000744270 */
[----:B------:R-:W-:-:S02]  /*7200*/  ISETP.LT.OR P3, PT, R179, 0x32, P3 ;  /* 0x00000032b300780c */ /* 0x000fc40001f61670 */
[C---:B------:R-:W-:Y:S02]  /*7210*/  ISETP.LT.OR P1, PT, R179.reuse, 0x39, P1 ;  /* 0x00000039b300780c */ /* 0x040fe40000f21670 */
[----:B------:R-:W-:Y:S02]  /*7220*/  ISETP.LT.OR P2, PT, R179, 0x3a, P2 ;  /* 0x0000003ab300780c */ /* 0x000fe40001741670 */
[----:B------:R-:W-:Y:S02]  /*7230*/  IADD3 R176, R182, R15, RZ ;  /* 0x0000000fb6b07210 */ /* 0x000fe40007ffe0ff */
[----:B------:R-:W-:Y:S02]  /*7240*/  FSEL R173, R188, -INF , !P3 ;  /* 0xff800000bcad7808 */ /* 0x000fe40005800000 */
[----:B------:R-:W-:Y:S02]  /*7250*/  FSEL R168, R189, -INF , !P1 ;  /* 0xff800000bda87808 */ /* 0x000fe40004800000 */
[----:B------:R-:W-:Y:S01]  /*7260*/  FSEL R165, R181, -INF , !P2 ;  /* 0xff800000b5a57808 */ /* 0x000fe20005000000 */
[----:B------:R-:W-:Y:S06]  /*7270*/  @!P5 BRA `(.L_x_4931) ;  /* 0x000000000060d947 */ /* 0x000fec0003800000 */
[----:B------:R-:W-:Y:S01]  /*7280*/  IMAD.U32 R12, RZ, RZ, UR11 ;  /* 0x0000000bff0c7e24 */ /* 0x000fe2000f8e00ff */
[----:B------:R-:W-:Y:S03]  /*7290*/  BSSY B0, `(.L_x_4932) ;  /* 0x0000012000007945 */ /* 0x000fe60003800000 */
[----:B------:R-:W-:-:S05]  /*72a0*/  IMAD R12, R12, UR41, R15 ;  /* 0x000000290c0c7c24 */ /* 0x000fca000f8e020f */
[----:B------:R-:W-:-:S04]  /*72b0*/  IADD3 R179, R12, -UR14, RZ ;  /* 0x8000000e0cb37c10 */ /* 0x000fc8000fffe0ff */
        /* <DEDUP_REMOVED lines=10> */
.L_x_4933:
[----:B------:R-:W-:-:S05]  /*7360*/  IMAD.U32 R12, RZ, RZ, UR30 ;  /* 0x0000001eff0c7e24 */ /* 0x000fca000f8e00ff */
[----:B------:R-:W-:-:S13]  /*7370*/  ISETP.NE.AND P1, PT, R12, 0x1, PT ;  /* 0x000000010c00780c */ /* 0x000fda0003f25270 */
[----:B------:R-:W0:Y:S02]  /*7380*/  @P1 LDC.64 R14, c[0x0][0x9e8] ;  /* 0x00027a00ff0e1b82 */ /* 0x000e240000000a00 */
[----:B0-----:R-:W-:-:S05]  /*7390*/  @P1 IMAD.HI.U32 R14, R179, R14, RZ ;  /* 0x0000000eb30e1227 */ /* 0x001fca00078e00ff */
[----:B------:R-:W-:-:S07]  /*73a0*/  @P1 SHF.R.U32.HI R179, RZ, R15, R14 ;  /* 0x0000000fffb31219 */ /* 0x000fce000001160e */
.L_x_4934:
[----:B------:R-:W-:Y:S05]  /*73b0*/  BSYNC B0 ;  /* 0x0000000000007941 */ /* 0x000fea0003800000 */
.L_x_4932:
[----:B------:R-:W-:-:S05]  /*73c0*/  IMAD R179, R179, R12, -UR15 ;  /* 0x8000000fb3b37e24 */ /* 0x000fca000f8e020c */
[----:B------:R-:W-:-:S04]  /*73d0*/  IADD3 R179, -R0, R179, RZ ;  /* 0x000000b300b37210 */ /* 0x000fc80007ffe1ff */
[----:B------:R-:W-:Y:S02]  /*73e0*/  VIADDMNMX R176, R179, R12, R176, PT ;  /* 0x0000000cb3b07246 */ /* 0x000fe400038001b0 */
[----:B------:R-:W-:-:S07]  /*73f0*/  VIMNMX R178, R178, R179, !PT ;  /* 0x000000b3b2b27248 */ /* 0x000fce0007fe0100 */
.L_x_4931:
[----:B------:R-:W-:Y:S01]  /*7400*/  FMNMX.FTZ R12, R177, R20, !PT ;  /* 0x00000014b10c7209 */ /* 0x000fe20007810000 */
[----:B------:R-:W-:Y:S01]  /*7410*/  UMOV UR10, UR26 ;  /* 0x0000001a000a7c82 */ /* 0x000fe20008000000 */
[----:B------:R-:W-:Y:S02]  /*7420*/  ISETP.GT.AND P1, PT, R178, 0x1, P0 ;  /* 0x00000001b200780c */ /* 0x000fe40000724270 */
[----:B------:R-:W-:Y:S02]  /*7430*/  FMNMX.FTZ R15, R175, R12, !PT ;  /* 0x0000000caf0f7209 */ /* 0x000fe40007810000 */
[----:B------:R-:W-:Y:S02]  /*7440*/  ISETP.LT.OR P1, PT, R176, 0x2, P1 ;  /* 0x00000002b000780c */ /* 0x000fe40000f21670 */
[----:B------:R-:W-:Y:S02]  /*7450*/  FMNMX.FTZ R15, R174, R15, !PT ;  /* 0x0000000fae0f7209 */ /* 0x000fe40007810000 */
[----:B------:R-:W-:-:S02]  /*7460*/  FSEL R22, R22, -INF , !P1 ;  /* 0xff80000016167808 */ /* 0x000fc40004800000 */
[----:B------:R-:W-:Y:S02]  /*7470*/  FMNMX.FTZ R12, R184, R15, !PT ;  /* 0x0000000fb80c7209 */ /* 0x000fe40007810000 */
[----:B------:R-:W-:Y:S02]  /*7480*/  ISETP.GT.AND P1, PT, R178, RZ, P0 ;  /* 0x000000ffb200720c */ /* 0x000fe40000724270 */
[----:B------:R-:W-:Y:S02]  /*7490*/  FMNMX.FTZ R15, R185, R12, !PT ;  /* 0x0000000cb90f7209 */ /* 0x000fe40007810000 */
[----:B------:R-:W-:Y:S02]  /*74a0*/  ISETP.LT.OR P1, PT, R176, 0x1, P1 ;  /* 0x00000001b000780c */ /* 0x000fe40000f21670 */
[----:B------:R-:W-:Y:S02]  /*74b0*/  FMNMX.FTZ R15, R164, R15, !PT ;  /* 0x0000000fa40f7209 */ /* 0x000fe40007810000 */
[----:B------:R-:W-:-:S02]  /*74c0*/  ISETP.GT.AND P2, PT, R178, 0x8, P0 ;  /* 0x00000008b200780c */ /* 0x000fc40000744270 */
[----:B------:R-:W-:Y:S02]  /*74d0*/  FMNMX.FTZ R12, R186, R15, !PT ;  /* 0x0000000fba0c7209 */ /* 0x000fe40007810000 */
[----:B------:R-:W-:Y:S02]  /*74e0*/  ISETP.LT.OR P2, PT, R176, 0x9, P2 ;  /* 0x00000009b000780c */ /* 0x000fe40001741670 */
[----:B------:R-:W-:Y:S02]  /*74f0*/  FMNMX.FTZ R15, R187, R12, !PT ;  /* 0x0000000cbb0f7209 */ /* 0x000fe40007810000 */
[----:B------:R-:W-:Y:S02]  /*7500*/  ISETP.GT.AND P3, PT, R178, 0x9, P0 ;  /* 0x00000009b200780c */ /* 0x000fe40000764270 */
[----:B------:R-:W-:Y:S02]  /*7510*/  FMNMX.FTZ R15, R170, R15, !PT ;  /* 0x0000000faa0f7209 */ /* 0x000fe40007810000 */
[----:B------:R-:W-:-:S02]  /*7520*/  FSEL R23, R23, -INF , !P2 ;  /* 0xff80000017177808 */ /* 0x000fc40005000000 */
        /* <DEDUP_REMOVED lines=14> */
[----:B------:R-:W-:Y:S01]  /*7610*/  ISETP.GT.AND P2, PT, R178, 0x19, P0 ;  /* 0x00000019b200780c */ /* 0x000fe20000744270 */
[----:B------:R-:W0:Y:S01]  /*7620*/  SHFL.BFLY PT, R15, R14, 0x2, 0x1f ;  /* 0x0c401f000e0f7f89 */ /* 0x000e2200000e0000 */
[----:B------:R-:W-:Y:S02]  /*7630*/  FSEL R154, R154, -INF , !P3 ;  /* 0xff8000009a9a7808 */ /* 0x000fe40005800000 */
[----:B------:R-:W-:Y:S02]  /*7640*/  ISETP.GT.AND P3, PT, R178, 0x20, P0 ;  /* 0x00000020b200780c */ /* 0x000fe40000764270 */
[----:B------:R-:W-:-:S02]  /*7650*/  ISETP.LT.OR P2, PT, R176, 0x1a, P2 ;  /* 0x0000001ab000780c */ /* 0x000fc40001741670 */
[----:B------:R-:W-:Y:S02]  /*7660*/  ISETP.LT.OR P3, PT, R176, 0x21, P3 ;  /* 0x00000021b000780c */ /* 0x000fe40001f61670 */
[----:B------:R-:W-:Y:S02]  /*7670*/  FSEL R156, R156, -INF , !P2 ;  /* 0xff8000009c9c7808 */ /* 0x000fe40005000000 */
[----:B------:R-:W-:Y:S02]  /*7680*/  ISETP.GT.AND P2, PT, R178, 0x28, P0 ;  /* 0x00000028b200780c */ /* 0x000fe40000744270 */
[----:B------:R-:W-:Y:S02]  /*7690*/  FSEL R157, R157, -INF , !P3 ;  /* 0xff8000009d9d7808 */ /* 0x000fe40005800000 */
[----:B------:R-:W-:-:S04]  /*76a0*/  ISETP.LT.OR P2, PT, R176, 0x29, P2 ;  /* 0x00000029b000780c */ /* 0x000fc80001741670 */
[----:B------:R-:W-:Y:S02]  /*76b0*/  FSEL R159, R159, -INF , !P2 ;  /* 0xff8000009f9f7808 */ /* 0x000fe40005000000 */
[----:B------:R-:W-:Y:S02]  /*76c0*/  ISETP.GT.AND P2, PT, R178, 0x30, P0 ;  /* 0x00000030b200780c */ /* 0x000fe40000744270 */
[----:B0-----:R-:W-:Y:S02]  /*76d0*/  FMNMX.FTZ R15, R14, R15, !PT ;  /* 0x0000000f0e0f7209 */ /* 0x001fe40007810000 */
[----:B------:R-:W-:Y:S02]  /*76e0*/  FSEL R14, R11, -INF , !P1 ;  /* 0xff8000000b0e7808 */ /* 0x000fe40004800000 */
[----:B------:R-:W-:Y:S01]  /*76f0*/  ISETP.GT.AND P1, PT, R178, 0x18, P0 ;  /* 0x00000018b200780c */ /* 0x000fe20000724270 */
[----:B------:R-:W0:Y:S01]  /*7700*/  SHFL.BFLY PT, R12, R15, 0x1, 0x1f ;  /* 0x0c201f000f0c7f89 */ /* 0x000e2200000e0000 */
[----:B------:R-:W-:-:S02]  /*7710*/  FMNMX.FTZ R11, R14, R21, !PT ;  /* 0x000000150e0b7209 */ /* 0x000fc40007810000 */
[----:B------:R-:W-:Y:S02]  /*7720*/  ISETP.LT.OR P1, PT, R176, 0x19, P1 ;  /* 0x00000019b000780c */ /* 0x000fe40000f21670 */
[----:B------:R-:W-:Y:S02]  /*7730*/  FMNMX.FTZ R180, R22, R11, !PT ;  /* 0x0000000b16b47209 */ /* 0x000fe40007810000 */
[----:B------:R-:W-:Y:S02]  /*7740*/  FSEL R155, R155, -INF , !P1 ;  /* 0xff8000009b9b7808 */ /* 0x000fe40004800000 */
[----:B------:R-:W-:Y:S02]  /*7750*/  FMNMX.FTZ R11, R23, R180, !PT ;  /* 0x000000b4170b7209 */ /* 0x000fe40007810000 */
[----:B------:R-:W-:Y:S02]  /*7760*/  ISETP.GT.AND P1, PT, R178, 0x21, P0 ;  /* 0x00000021b200780c */ /* 0x000fe40000724270 */
        /* <DEDUP_REMOVED lines=9> */
[----:B------:R-:W-:Y:S02]  /*7800*/  ISETP.LT.OR P2, PT, R176, 0x31, P2 ;  /* 0x00000031b000780c */ /* 0x000fe40001741670 */
[----:B------:R-:W-:Y:S02]  /*7810*/  FMNMX.FTZ R11, R157, R188, !PT ;  /* 0x000000bc9d0b7209 */ /* 0x000fe40007810000 */
[----:B------:R-:W-:Y:S02]  /*7820*/  FSEL R160, R160, -INF , !P1 ;  /* 0xff800000a0a07808 */ /* 0x000fe40004800000 */
[----:B------:R-:W-:-:S02]  /*7830*/  FMNMX.FTZ R188, R158, R11, !PT ;  /* 0x0000000b9ebc7209 */ /* 0x000fc40007810000 */
[----:B0-----:R-:W-:Y:S02]  /*7840*/  FMNMX.FTZ R12, R15, R12, !PT ;  /* 0x0000000c0f0c7209 */ /* 0x001fe40007810000 */
[----:B------:R-:W-:Y:S02]  /*7850*/  ISETP.GT.AND P1, PT, R178, 0x31, P0 ;  /* 0x00000031b200780c */ /* 0x000fe40000724270 */
[----:B------:R-:W-:Y:S01]  /*7860*/  FMNMX.FTZ R11, R159, R188, !PT ;  /* 0x000000bc9f0b7209 */ /* 0x000fe20007810000 */
[----:B------:R-:W-:Y:S01]  /*7870*/  FMUL.FTZ R182, R12, UR10 ;  /* 0x0000000a0cb67c20 */ /* 0x000fe20008410000 */
[----:B------:R-:W-:Y:S02]  /*7880*/  FSEL R162, R162, -INF , !P2 ;  /* 0xff800000a2a27808 */ /* 0x000fe40005000000 */
[----:B------:R-:W-:Y:S02]  /*7890*/  ISETP.GT.AND P2, PT, R178, 0x38, P0 ;  /* 0x00000038b200780c */ /* 0x000fe40000744270 */
[----:B------:R-:W-:-:S02]  /*78a0*/  ISETP.LT.OR P1, PT, R176, 0x32, P1 ;  /* 0x00000032b000780c */ /* 0x000fc40000f21670 */
[----:B------:R-:W-:Y:S02]  /*78b0*/  FMNMX.FTZ R11, R160, R11, !PT ;  /* 0x0000000ba00b7209 */ /* 0x000fe40007810000 */
[----:B------:R-:W-:Y:S02]  /*78c0*/  FSETP.NEU.FTZ.AND P3, PT, R12, -INF , PT ;  /* 0xff8000000c00780b */ /* 0x000fe40003f7d000 */
[----:B------:R-:W-:Y:S02]  /*78d0*/  ISETP.GT.AND P0, PT, R178, 0x39, P0 ;  /* 0x00000039b200780c */ /* 0x000fe40000704270 */
[----:B------:R-:W-:Y:S02]  /*78e0*/  ISETP.LT.OR P2, PT, R176, 0x39, P2 ;  /* 0x00000039b000780c */ /* 0x000fe40001741670 */
[----:B------:R-:W-:Y:S02]  /*78f0*/  FSEL R163, R163, -INF , !P1 ;  /* 0xff800000a3a37808 */ /* 0x000fe40004800000 */
[----:B------:R-:W-:-:S02]  /*7900*/  FMNMX.FTZ R178, R162, R11, !PT ;  /* 0x0000000ba2b27209 */ /* 0x000fc40007810000 */
[----:B------:R-:W-:Y:S02]  /*7910*/  FSEL R182, R182, RZ, P3 ;  /* 0x000000ffb6b67208 */ /* 0x000fe40001800000 */
[----:B------:R-:W-:Y:S02]  /*7920*/  ISETP.LT.OR P0, PT, R176, 0x3a, P0 ;  /* 0x0000003ab000780c */ /* 0x000fe40000701670 */
[----:B------:R-:W-:Y:S01]  /*7930*/  FSEL R166, R166, -INF , !P2 ;  /* 0xff800000a6a67808 */ /* 0x000fe20005000000 */
[--C-:B------:R-:W-:Y:S01]  /*7940*/  FFMA.FTZ R15, R175, UR10, -R182.reuse ;  /* 0x0000000aaf0f7c23 */ /* 0x100fe200080108b6 */
[----:B------:R-:W-:Y:S01]  /*7950*/  FMNMX.FTZ R11, R163, R178, !PT ;  /* 0x000000b2a30b7209 */ /* 0x000fe20007810000 */
[--C-:B------:R-:W-:Y:S01]  /*7960*/  FFMA.FTZ R184, R184, UR10, -R182.reuse ;  /* 0x0000000ab8b87c23 */ /* 0x100fe200080108b6 */
[----:B------:R-:W-:Y:S01]  /*7970*/  FSEL R175, R167, -INF , !P0 ;  /* 0xff800000a7af7808 */ /* 0x000fe20004000000 */
[--C-:B------:R-:W-:Y:S01]  /*7980*/  FFMA.FTZ R180, R177, UR10, -R182.reuse ;  /* 0x0000000ab1b47c23 */ /* 0x100fe200080108b6 */
[----:B------:R-:W-:Y:S01]  /*7990*/  FMNMX.FTZ R176, R166, R11, !PT ;  /* 0x0000000ba6b07209 */ /* 0x000fe20007810000 */
[----:B------:R0:W-:Y:S01]  /*79a0*/  MUFU.EX2 R167, R184 ;  /* 0x000000b800a77308 */ /* 0x0001e20000000800 */
[----:B------:R-:W-:Y:S01]  /*79b0*/  FSEL R183, R12, RZ, P3 ;  /* 0x000000ff0cb77208 */ /* 0x000fe20001800000 */
[--C-:B------:R-:W-:Y:S01]  /*79c0*/  FFMA.FTZ R174, R174, UR10, -R182.reuse ;  /* 0x0000000aaeae7c23 */ /* 0x100fe200080108b6 */
[----:B------:R-:W-:Y:S01]  /*79d0*/  FMNMX.FTZ R11, R175, R176, !PT ;  /* 0x000000b0af0b7209 */ /* 0x000fe20007810000 */
[--C-:B------:R-:W-:Y:S01]  /*79e0*/  FFMA.FTZ R185, R185, UR10, -R182.reuse ;  /* 0x0000000ab9b97c23 */ /* 0x100fe200080108b6 */
[----:B------:R-:W-:Y:S01]  /*79f0*/  FFMA.FTZ R177, R164, UR10, -R182 ;  /* 0x0000000aa4b17c23 */ /* 0x000fe200080108b6 */
[----:B------:R-:W-:Y:S01]  /*7a00*/  FADD.FTZ R183, -R183, R20 ;  /* 0x00000014b7b77221 */ /* 0x000fe20000010100 */
[--C-:B------:R-:W-:Y:S01]  /*7a10*/  FFMA.FTZ R164, R186, UR10, -R182.reuse ;  /* 0x0000000abaa47c23 */ /* 0x100fe200080108b6 */
[----:B------:R-:W1:Y:S01]  /*7a20*/  SHFL.BFLY PT, R178, R11, 0x2, 0x1f ;  /* 0x0c401f000bb27f89 */ /* 0x000e6200000e0000 */
[--C-:B0-----:R-:W-:Y:S01]  /*7a30*/  FFMA.FTZ R184, R169, UR10, -R182.reuse ;  /* 0x0000000aa9b87c23 */ /* 0x101fe200080108b6 */
[----:B------:R-:W-:Y:S01]  /*7a40*/  FMUL.FTZ R169, R183, UR10 ;  /* 0x0000000ab7a97c20 */ /* 0x000fe20008410000 */
[----:B------:R-:W-:Y:S01]  /*7a50*/  MUFU.EX2 R180, R180 ;  /* 0x000000b400b47308 */ /* 0x000fe20000000800 */
[--C-:B------:R-:W-:Y:S01]  /*7a60*/  FFMA.FTZ R181, R172, UR10, -R182.reuse ;  /* 0x0000000aacb57c23 */ /* 0x100fe200080108b6 */
[--C-:B------:R-:W-:Y:S01]  /*7a70*/  FFMA.FTZ R172, R161, UR10, -R182.reuse ;  /* 0x0000000aa1ac7c23 */ /* 0x100fe200080108b6 */
[--C-:B------:R-:W-:Y:S01]  /*7a80*/  FFMA.FTZ R179, R187, UR10, -R182.reuse ;  /* 0x0000000abbb37c23 */ /* 0x100fe200080108b6 */
[--C-:B------:R-:W-:Y:S01]  /*7a90*/  FFMA.FTZ R170, R170, UR10, -R182.reuse ;  /* 0x0000000aaaaa7c23 */ /* 0x100fe200080108b6 */
[--C-:B------:R-:W-:Y:S01]  /*7aa0*/  FFMA.FTZ R171, R171, UR10, -R182.reuse ;  /* 0x0000000aabab7c23 */ /* 0x100fe200080108b6 */
[----:B------:R-:W-:Y:S01]  /*7ab0*/  ISETP.NE.AND P0, PT, R10, RZ, PT ;  /* 0x000000ff0a00720c */ /* 0x000fe20003f05270 */
[--C-:B------:R-:W-:Y:S01]  /*7ac0*/  FFMA.FTZ R168, R168, UR10, -R182.reuse ;  /* 0x0000000aa8a87c23 */ /* 0x100fe200080108b6 */
[----:B------:R-:W0:Y:S01]  /*7ad0*/  MUFU.EX2 R169, R169 ;  /* 0x000000a900a97308 */ /* 0x000e220000000800 */
[--C-:B------:R-:W-:Y:S01]  /*7ae0*/  FFMA.FTZ R173, R173, UR10, -R182.reuse ;  /* 0x0000000aadad7c23 */ /* 0x100fe200080108b6 */
[----:B------:R-:W-:-:S06]  /*7af0*/  FFMA.FTZ R182, R165, UR10, -R182 ;  /* 0x0000000aa5b67c23 */ /* 0x000fcc00080108b6 */
[----:B------:R-:W2:Y:S01]  /*7b00*/  MUFU.EX2 R15, R15 ;  /* 0x0000000f000f7308 */ /* 0x000ea20000000800 */
[----:B-1----:R-:W-:-:S07]  /*7b10*/  FMNMX.FTZ R178, R11, R178, !PT ;  /* 0x000000b20bb27209 */ /* 0x002fce0007810000 */
[----:B------:R-:W1:Y:S01]  /*7b20*/  MUFU.EX2 R174, R174 ;  /* 0x000000ae00ae7308 */ /* 0x000e620000000800 */
[-C--:B0-----:R-:W-:Y:S01]  /*7b30*/  FMUL.FTZ R24, R24, R169.reuse ;  /* 0x000000a918187220 */ /* 0x081fe20000410000 */
[----:B------:R-:W0:Y:S01]  /*7b40*/  SHFL.BFLY PT, R11, R178, 0x1, 0x1f ;  /* 0x0c201f00b20b7f89 */ /* 0x000e2200000e0000 */
        /* <DEDUP_REMOVED lines=22> */
[----:B------:R-:W-:Y:S01]  /*7cb0*/  FMUL.FTZ R64, R64, R169 ;  /* 0x000000a940407220 */ /* 0x000fe20000410000 */
[----:B0-----:R-:W-:Y:S01]  /*7cc0*/  FMNMX.FTZ R11, R178, R11, !PT ;  /* 0x0000000bb20b7209 */ /* 0x001fe20007810000 */
[----:B------:R-:W-:Y:S01]  /*7cd0*/  FFMA.FTZ R178, R169, R3, R180 ;  /* 0x00000003a9b27223 */ /* 0x000fe200000100b4 */
[-C--:B------:R-:W-:Y:S01]  /*7ce0*/  FMUL.FTZ R65, R65, R169.reuse ;  /* 0x000000a941417220 */ /* 0x080fe20000410000 */
[-C--:B------:R-:W-:Y:S01]  /*7cf0*/  FMUL.FTZ R68, R68, R169.reuse ;  /* 0x000000a944447220 */ /* 0x080fe20000410000 */
[C---:B------:R-:W-:Y:S01]  /*7d00*/  FSETP.NEU.FTZ.AND P1, PT, R11.reuse, -INF , PT ;  /* 0xff8000000b00780b */ /* 0x040fe20003f3d000 */
[----:B------:R-:W-:Y:S01]  /*7d10*/  FMUL.FTZ R3, R11, UR10 ;  /* 0x0000000a0b037c20 */ /* 0x000fe20008410000 */
[----:B--2---:R-:W-:Y:S01]  /*7d20*/  FADD.FTZ R161, R15, R178 ;  /* 0x000000b20fa17221 */ /* 0x004fe20000010000 */
[----:B------:R-:W0:Y:S01]  /*7d30*/  MUFU.EX2 R179, R179 ;  /* 0x000000b300b37308 */ /* 0x000e220000000800 */
[-C--:B------:R-:W-:Y:S01]  /*7d40*/  FMUL.FTZ R69, R69, R169.reuse ;  /* 0x000000a945457220 */ /* 0x080fe20000410000 */
[-C--:B------:R-:W-:Y:S01]  /*7d50*/  FMUL.FTZ R72, R72, R169.reuse ;  /* 0x000000a948487220 */ /* 0x080fe20000410000 */
[----:B------:R-:W-:Y:S01]  /*7d60*/  FSEL R183, R3, RZ, P1 ;  /* 0x000000ff03b77208 */ /* 0x000fe20000800000 */
[----:B-1----:R-:W-:Y:S01]  /*7d70*/  FADD.FTZ R178, R174, R161 ;  /* 0x000000a1aeb27221 */ /* 0x002fe20000010000 */
[-C--:B------:R-:W-:Y:S01]  /*7d80*/  FMUL.FTZ R73, R73, R169.reuse ;  /* 0x000000a949497220 */ /* 0x080fe20000410000 */
[-C--:B------:R-:W-:Y:S01]  /*7d90*/  FMUL.FTZ R76, R76, R169.reuse ;  /* 0x000000a94c4c7220 */ /* 0x080fe20000410000 */
[-C--:B------:R-:W-:Y:S01]  /*7da0*/  FMUL.FTZ R77, R77, R169.reuse ;  /* 0x000000a94d4d7220 */ /* 0x080fe20000410000 */
[----:B------:R-:W-:Y:S01]  /*7db0*/  FADD.FTZ R3, R167, R178 ;  /* 0x000000b2a7037221 */ /* 0x000fe20000010000 */
[--C-:B------:R-:W-:Y:S01]  /*7dc0*/  FFMA.FTZ R161, R14, UR10, -R183.reuse ;  /* 0x0000000a0ea17c23 */ /* 0x100fe200080108b7 */
[----:B------:R-:W-:Y:S01]  /*7dd0*/  FSEL R14, R11, RZ, P1 ;  /* 0x000000ff0b0e7208 */ /* 0x000fe20000800000 */
[----:B------:R-:W1:Y:S01]  /*7de0*/  MUFU.EX2 R170, R170 ;  /* 0x000000aa00aa7308 */ /* 0x000e620000000800 */
[--C-:B------:R-:W-:Y:S01]  /*7df0*/  FFMA.FTZ R178, R22, UR10, -R183.reuse ;  /* 0x0000000a16b27c23 */ /* 0x100fe200080108b7 */
[--C-:B------:R-:W-:Y:S01]  /*7e00*/  FFMA.FTZ R23, R23, UR10, -R183.reuse ;  /* 0x0000000a17177c23 */ /* 0x100fe200080108b7 */
[--C-:B------:R-:W-:Y:S01]  /*7e10*/  FFMA.FTZ R186, R157, UR10, -R183.reuse ;  /* 0x0000000a9dba7c23 */ /* 0x100fe200080108b7 */
[--C-:B------:R-:W-:Y:S01]  /*7e20*/  FFMA.FTZ R153, R153, UR10, -R183.reuse ;  /* 0x0000000a99997c23 */ /* 0x100fe200080108b7 */
        /* <DEDUP_REMOVED lines=8> */
[----:B------:R-:W-:Y:S01]  /*7eb0*/  FFMA.FTZ R175, R175, UR10, -R183 ;  /* 0x0000000aafaf7c23 */ /* 0x000fe200080108b7 */
[----:B0-----:R-:W-:Y:S01]  /*7ec0*/  F2FP.F16.F32.PACK_AB R158, R179, R164 ;  /* 0x000000a4b39e723e */ /* 0x001fe200000000ff */
[-C--:B------:R-:W-:Y:S01]  /*7ed0*/  FMUL.FTZ R80, R80, R169.reuse ;  /* 0x000000a950507220 */ /* 0x080fe20000410000 */
[----:B------:R-:W0:Y:S01]  /*7ee0*/  MUFU.EX2 R181, R181 ;  /* 0x000000b500b57308 */ /* 0x000e220000000800 */
[----:B--2---:R-:W-:Y:S01]  /*7ef0*/  FADD.FTZ R184, R176, R3 ;  /* 0x00000003b0b87221 */ /* 0x004fe20000010000 */
[----:B------:R-:W-:Y:S01]  /*7f00*/  FADD.FTZ R3, -R14, R21 ;  /* 0x000000150e037221 */ /* 0x000fe20000010100 */
[-C--:B------:R-:W-:Y:S01]  /*7f10*/  FMUL.FTZ R81, R81, R169.reuse ;  /* 0x000000a951517220 */ /* 0x080fe20000410000 */
[-C--:B------:R-:W-:Y:S01]  /*7f20*/  FMUL.FTZ R84, R84, R169.reuse ;  /* 0x000000a954547220 */ /* 0x080fe20000410000 */
[----:B------:R-:W-:Y:S01]  /*7f30*/  FADD.FTZ R21, R177, R184 ;  /* 0x000000b8b1157221 */ /* 0x000fe20000010000 */
[----:B------:R-:W-:Y:S01]  /*7f40*/  FMUL.FTZ R3, R3, UR10 ;  /* 0x0000000a03037c20 */ /* 0x000fe20008410000 */
[----:B------:R-:W-:Y:S01]  /*7f50*/  FFMA.FTZ R184, R154, UR10, -R183 ;  /* 0x0000000a9ab87c23 */ /* 0x000fe200080108b7 */
[----:B------:R-:W2:Y:S01]  /*7f60*/  MUFU.EX2 R171, R171 ;  /* 0x000000ab00ab7308 */ /* 0x000ea20000000800 */
[----:B------:R-:W-:Y:S01]  /*7f70*/  FADD.FTZ R22, R164, R21 ;  /* 0x00000015a4167221 */ /* 0x000fe20000010000 */
[----:B------:R-:W-:Y:S01]  /*7f80*/  FFMA.FTZ R21, R152, UR10, -R183 ;  /* 0x0000000a98157c23 */ /* 0x000fe200080108b7 */
[----:B------:R-:W-:Y:S01]  /*7f90*/  F2FP.F16.F32.PACK_AB R154, R167, R174 ;  /* 0x000000aea79a723e */ /* 0x000fe200000000ff */
[-C--:B------:R-:W-:Y:S01]  /*7fa0*/  FMUL.FTZ R85, R85, R169.reuse ;  /* 0x000000a955557220 */ /* 0x080fe20000410000 */
[----:B------:R-:W-:Y:S01]  /*7fb0*/  FADD.FTZ R185, R179, R22 ;  /* 0x00000016b3b97221 */ /* 0x000fe20000010000 */
[-C--:B------:R-:W-:Y:S01]  /*7fc0*/  FMUL.FTZ R88, R88, R169.reuse ;  /* 0x000000a958587220 */ /* 0x080fe20000410000 */
[-C--:B------:R-:W-:Y:S01]  /*7fd0*/  FMUL.FTZ R89, R89, R169.reuse ;  /* 0x000000a959597220 */ /* 0x080fe20000410000 */
[----:B------:R-:W3:Y:S01]  /*7fe0*/  MUFU.EX2 R172, R172 ;  /* 0x000000ac00ac7308 */ /* 0x000ee20000000800 */
[----:B-1----:R-:W-:Y:S01]  /*7ff0*/  FADD.FTZ R152, R170, R185 ;  /* 0x000000b9aa987221 */ /* 0x002fe20000010000 */
[----:B------:R-:W-:Y:S01]  /*8000*/  FFMA.FTZ R185, R156, UR10, -R183 ;  /* 0x0000000a9cb97c23 */ /* 0x000fe200080108b7 */
[-C--:B------:R-:W-:Y:S01]  /*8010*/  FMUL.FTZ R92, R92, R169.reuse ;  /* 0x000000a95c5c7220 */ /* 0x080fe20000410000 */
[-C--:B------:R-:W-:Y:S01]  /*8020*/  FMUL.FTZ R93, R93, R169.reuse ;  /* 0x000000a95d5d7220 */ /* 0x080fe20000410000 */
[----:B0-----:R-:W-:Y:S01]  /*8030*/  FADD.FTZ R152, R181, R152 ;  /* 0x00000098b5987221 */ /* 0x001fe20000010000 */
[-C--:B------:R-:W-:Y:S01]  /*8040*/  FMUL.FTZ R96, R96, R169.reuse ;  /* 0x000000a960607220 */ /* 0x080fe20000410000 */
[-C--:B------:R-:W-:Y:S01]  /*8050*/  FMUL.FTZ R97, R97, R169.reuse ;  /* 0x000000a961617220 */ /* 0x080fe20000410000 */
[----:B------:R-:W-:Y:S01]  /*8060*/  MUFU.EX2 R161, R161 ;  /* 0x000000a100a17308 */ /* 0x000fe20000000800 */
[----:B--2---:R-:W-:Y:S01]  /*8070*/  FADD.FTZ R157, R171, R152 ;  /* 0x00000098ab9d7221 */ /* 0x004fe20000010000 */
[----:B------:R-:W-:Y:S01]  /*8080*/  F2FP.F16.F32.PACK_AB R152, R15, R180 ;  /* 0x000000b40f98723e */ /* 0x000fe200000000ff */
[----:B------:R-:W-:Y:S01]  /*8090*/  FMUL.FTZ R100, R100, R169 ;  /* 0x000000a964647220 */ /* 0x000fe20000410000 */
[C---:B------:R-:W-:Y:S01]  /*80a0*/  F2FP.F16.F32.PACK_AB R162, R20.reuse, R171 ;  /* 0x000000ab14a2723e */ /* 0x040fe200000000ff */
[----:B------:R-:W-:Y:S01]  /*80b0*/  FADD.FTZ R157, R20, R157 ;  /* 0x0000009d149d7221 */ /* 0x000fe20000010000 */
        /* <DEDUP_REMOVED lines=17> */
[-C--:B------:R-:W-:Y:S01]  /*81d0*/  FMUL.FTZ R129, R129, R169.reuse ;  /* 0x000000a981817220 */ /* 0x080fe20000410000 */
[----:B------:R-:W2:Y:S01]  /*81e0*/  MUFU.EX2 R23, R23 ;  /* 0x0000001700177308 */ /* 0x000ea20000000800 */
[----:B0-----:R-:W-:Y:S01]  /*81f0*/  FFMA.FTZ R15, R22, R4, R161 ;  /* 0x00000004160f7223 */ /* 0x001fe200000100a1 */
[-C--:B------:R-:W-:Y:S01]  /*8200*/  FMUL.FTZ R132, R132, R169.reuse ;  /* 0x000000a984847220 */ /* 0x080fe20000410000 */
        /* <DEDUP_REMOVED lines=10> */
[----:B------:R-:W-:Y:S01]  /*82b0*/  FMUL.FTZ R149, R149, R169 ;  /* 0x000000a995957220 */ /* 0x000fe20000410000 */
[-C--:B------:R-:W-:Y:S01]  /*82c0*/  FMUL.FTZ R26, R26, R22.reuse ;  /* 0x000000161a1a7220 */ /* 0x080fe20000410000 */
[-C--:B------:R-:W-:Y:S01]  /*82d0*/  FMUL.FTZ R27, R27, R22.reuse ;  /* 0x000000161b1b7220 */ /* 0x080fe20000410000 */
[----:B------:R1:W-:Y:S01]  /*82e0*/  MUFU.EX2 R165, R168 ;  /* 0x000000a800a57308 */ /* 0x0003e20000000800 */
[----:B--2---:R-:W-:Y:S01]  /*82f0*/  FADD.FTZ R15, R23, R4 ;  /* 0x00000004170f7221 */ /* 0x004fe20000010000 */
[-C--:B------:R-:W-:Y:S01]  /*8300*/  FMUL.FTZ R30, R30, R22.reuse ;  /* 0x000000161e1e7220 */ /* 0x080fe20000410000 */
[-C--:B------:R-:W-:Y:S01]  /*8310*/  FMUL.FTZ R31, R31, R22.reuse ;  /* 0x000000161f1f7220 */ /* 0x080fe20000410000 */
[-C--:B------:R-:W-:Y:S01]  /*8320*/  FMUL.FTZ R34, R34, R22.reuse ;  /* 0x0000001622227220 */ /* 0x080fe20000410000 */
[-C--:B------:R-:W-:Y:S01]  /*8330*/  FMUL.FTZ R35, R35, R22.reuse ;  /* 0x0000001623237220 */ /* 0x080fe20000410000 */
[-C--:B------:R-:W-:Y:S01]  /*8340*/  FMUL.FTZ R38, R38, R22.reuse ;  /* 0x0000001626267220 */ /* 0x080fe20000410000 */
[----:B------:R-:W-:Y:S01]  /*8350*/  FMUL.FTZ R39, R39, R22 ;  /* 0x0000001627277220 */ /* 0x000fe20000410000 */
[----:B------:R2:W3:Y:S01]  /*8360*/  MUFU.EX2 R157, R153 ;  /* 0x00000099009d7308 */ /* 0x0004e20000000800 */
[----:B-1----:R-:W-:-:S02]  /*8370*/  IMAD.U32 R168, RZ, RZ, UR6 ;  /* 0x00000006ffa87e24 */ /* 0x002fc4000f8e00ff */
[-C--:B------:R-:W-:Y:S01]  /*8380*/  FMUL.FTZ R42, R42, R22.reuse ;  /* 0x000000162a2a7220 */ /* 0x080fe20000410000 */
[-C--:B------:R-:W-:Y:S01]  /*8390*/  FMUL.FTZ R43, R43, R22.reuse ;  /* 0x000000162b2b7220 */ /* 0x080fe20000410000 */
[-C--:B------:R-:W-:Y:S01]  /*83a0*/  FMUL.FTZ R46, R46, R22.reuse ;  /* 0x000000162e2e7220 */ /* 0x080fe20000410000 */
[----:B------:R-:W-:Y:S02]  /*83b0*/  @!P0 IMAD R168, R168, 0x40, R9 ;  /* 0x00000040a8a88824 */ /* 0x000fe400078e0209 */
[-C--:B------:R-:W-:Y:S01]  /*83c0*/  FMUL.FTZ R47, R47, R22.reuse ;  /* 0x000000162f2f7220 */ /* 0x080fe20000410000 */
[-C--:B------:R-:W-:Y:S01]  /*83d0*/  FMUL.FTZ R50, R50, R22.reuse ;  /* 0x0000001632327220 */ /* 0x080fe20000410000 */
[----:B------:R-:W1:Y:S01]  /*83e0*/  MUFU.EX2 R184, R184 ;  /* 0x000000b800b87308 */ /* 0x000e620000000800 */
[----:B--2---:R-:W-:Y:S01]  /*83f0*/  F2FP.F16.F32.PACK_AB R153, R14, R161 ;  /* 0x000000a10e99723e */ /* 0x004fe200000000ff */
[-C--:B------:R-:W-:Y:S01]  /*8400*/  FMUL.FTZ R51, R51, R22.reuse ;  /* 0x0000001633337220 */ /* 0x080fe20000410000 */
[----:B------:R-:W-:Y:S01]  /*8410*/  @!P0 LEA R168, R168, UR40, 0x2 ;  /* 0x00000028a8a88c11 */ /* 0x000fe2000f8e10ff */
[-C--:B------:R-:W-:Y:S01]  /*8420*/  FMUL.FTZ R54, R54, R22.reuse ;  /* 0x0000001636367220 */ /* 0x080fe20000410000 */
[-C--:B------:R-:W-:Y:S01]  /*8430*/  FMUL.FTZ R55, R55, R22.reuse ;  /* 0x0000001637377220 */ /* 0x080fe20000410000 */
[-C--:B------:R-:W-:Y:S01]  /*8440*/  FMUL.FTZ R58, R58, R22.reuse ;  /* 0x000000163a3a7220 */ /* 0x080fe20000410000 */
[-C--:B------:R-:W-:Y:S01]  /*8450*/  FMUL.FTZ R59, R59, R22.reuse ;  /* 0x000000163b3b7220 */ /* 0x080fe20000410000 */
[----:B------:R0:W-:Y:S01]  /*8460*/  MUFU.EX2 R159, R155 ;  /* 0x0000009b009f7308 */ /* 0x0001e20000000800 */
[----:B------:R-:W-:Y:S01]  /*8470*/  @!P0 STS [R168+0x28800], R169 ;  /* 0x028800a9a8008388 */ /* 0x000fe20000000800 */
[-C--:B------:R-:W-:Y:S01]  /*8480*/  FMUL.FTZ R62, R62, R22.reuse ;  /* 0x000000163e3e7220 */ /* 0x080fe20000410000 */
[-C--:B------:R-:W-:Y:S01]  /*8490*/  FMUL.FTZ R63, R63, R22.reuse ;  /* 0x000000163f3f7220 */ /* 0x080fe20000410000 */
[-C--:B------:R-:W-:Y:S01]  /*84a0*/  FMUL.FTZ R66, R66, R22.reuse ;  /* 0x0000001642427220 */ /* 0x080fe20000410000 */
[----:B------:R2:W-:Y:S01]  /*84b0*/  @!P0 STS [R168+0x28820], R22 ;  /* 0x02882016a8008388 */ /* 0x0005e20000000800 */
[-C--:B------:R-:W-:Y:S01]  /*84c0*/  FMUL.FTZ R67, R67, R22.reuse ;  /* 0x0000001643437220 */ /* 0x080fe20000410000 */
[-C--:B------:R-:W-:Y:S01]  /*84d0*/  FMUL.FTZ R70, R70, R22.reuse ;  /* 0x0000001646467220 */ /* 0x080fe20000410000 */
[----:B------:R-:W4:Y:S01]  /*84e0*/  MUFU.EX2 R173, R173 ;  /* 0x000000ad00ad7308 */ /* 0x000f220000000800 */
[----:B0-----:R-:W-:Y:S01]  /*84f0*/  F2FP.F16.F32.PACK_AB R155, R178, R23 ;  /* 0x00000017b29b723e */ /* 0x001fe200000000ff */
[----:B------:R-:W-:Y:S01]  /*8500*/  BAR.SYNC.DEFER_BLOCKING 0xf, 0x100 ;  /* 0x03c4000000007b1d */ /* 0x000fe20000010000 */
[-C--:B------:R-:W-:Y:S01]  /*8510*/  FMUL.FTZ R71, R71, R22.reuse ;  /* 0x0000001647477220 */ /* 0x080fe20000410000 */
[-C--:B------:R-:W-:Y:S01]  /*8520*/  FMUL.FTZ R74, R74, R22.reuse ;  /* 0x000000164a4a7220 */ /* 0x080fe20000410000 */
[-C--:B------:R-:W-:Y:S01]  /*8530*/  FMUL.FTZ R75, R75, R22.reuse ;  /* 0x000000164b4b7220 */ /* 0x080fe20000410000 */
[-C--:B------:R-:W-:Y:S01]  /*8540*/  FMUL.FTZ R78, R78, R22.reuse ;  /* 0x000000164e4e7220 */ /* 0x080fe20000410000 */
[----:B--2---:R-:W-:Y:S01]  /*8550*/  FADD.FTZ R168, R178, R15 ;  /* 0x0000000fb2a87221 */ /* 0x004fe20000010000 */
[----:B------:R-:W0:Y:S01]  /*8560*/  MUFU.EX2 R20, R185 ;  /* 0x000000b900147308 */ /* 0x000e220000000800 */
[-C--:B------:R-:W-:Y:S01]  /*8570*/  FMUL.FTZ R79, R79, R22.reuse ;  /* 0x000000164f4f7220 */ /* 0x080fe20000410000 */
[-C--:B------:R-:W-:Y:S01]  /*8580*/  FMUL.FTZ R82, R82, R22.reuse ;  /* 0x0000001652527220 */ /* 0x080fe20000410000 */
[----:B---3--:R-:W-:Y:S01]  /*8590*/  FADD.FTZ R15, R157, R168 ;  /* 0x000000a89d0f7221 */ /* 0x008fe20000010000 */
[----:B-1----:R-:W-:Y:S01]  /*85a0*/  F2FP.F16.F32.PACK_AB R157, R184, R157 ;  /* 0x0000009db89d723e */ /* 0x002fe200000000ff */
[-C--:B------:R-:W-:Y:S01]  /*85b0*/  FMUL.FTZ R83, R83, R22.reuse ;  /* 0x0000001653537220 */ /* 0x080fe20000410000 */
[----:B------:R-:W-:Y:S01]  /*85c0*/  FMUL.FTZ R86, R86, R22 ;  /* 0x0000001656567220 */ /* 0x000fe20000410000 */
[----:B------:R-:W-:Y:S01]  /*85d0*/  FADD.FTZ R168, R184, R15 ;  /* 0x0000000fb8a87221 */ /* 0x000fe20000010000 */
[----:B------:R-:W1:Y:S01]  /*85e0*/  MUFU.EX2 R182, R182 ;  /* 0x000000b600b67308 */ /* 0x000e620000000800 */
[C---:B----4-:R-:W-:Y:S01]  /*85f0*/  FADD.FTZ R160, R173.reuse, R156 ;  /* 0x0000009cada07221 */ /* 0x050fe20000010000 */
[----:B------:R-:W-:Y:S01]  /*8600*/  F2FP.F16.F32.PACK_AB R164, R173, R172 ;  /* 0x000000acada4723e */ /* 0x000fe200000000ff */
[----:B------:R-:W-:Y:S01]  /*8610*/  FADD.FTZ R15, R159, R168 ;  /* 0x000000a89f0f7221 */ /* 0x000fe20000010000 */
[----:B------:R-:W-:Y:S01]  /*8620*/  F2FP.F16.F32.PACK_AB R156, R177, R176 ;  /* 0x000000b0b19c723e */ /* 0x000fe200000000ff */
[----:B------:R-:W-:Y:S01]  /*8630*/  FADD.FTZ R3, R165, R160 ;  /* 0x000000a0a5037221 */ /* 0x000fe20000010000 */
[----:B------:R-:W-:Y:S01]  /*8640*/  F2FP.F16.F32.PACK_AB R160, R181, R170 ;  /* 0x000000aab5a0723e */ /* 0x000fe200000000ff */
[-C--:B------:R-:W-:Y:S01]  /*8650*/  FMUL.FTZ R87, R87, R22.reuse ;  /* 0x0000001657577220 */ /* 0x080fe20000410000 */
[----:B------:R-:W2:Y:S01]  /*8660*/  MUFU.EX2 R186, R186 ;  /* 0x000000ba00ba7308 */ /* 0x000ea20000000800 */
[C---:B0-----:R-:W-:Y:S01]  /*8670*/  FADD.FTZ R15, R20.reuse, R15 ;  /* 0x0000000f140f7221 */ /* 0x041fe20000010000 */
[----:B------:R-:W-:Y:S01]  /*8680*/  F2FP.F16.F32.PACK_AB R159, R20, R159 ;  /* 0x0000009f149f723e */ /* 0x000fe200000000ff */
[----:B------:R0:W-:Y:S01]  /*8690*/  STSM.16.M88.4 [R6+0x26800], R152 ;  /* 0x0268009806007844 */ /* 0x0001e20000000200 */
[-C--:B------:R-:W-:Y:S01]  /*86a0*/  FMUL.FTZ R90, R90, R22.reuse ;  /* 0x000000165a5a7220 */ /* 0x080fe20000410000 */
[-C--:B------:R-:W-:Y:S01]  /*86b0*/  FMUL.FTZ R91, R91, R22.reuse ;  /* 0x000000165b5b7220 */ /* 0x080fe20000410000 */
[-C--:B------:R-:W-:Y:S01]  /*86c0*/  FMUL.FTZ R94, R94, R22.reuse ;  /* 0x000000165e5e7220 */ /* 0x080fe20000410000 */
[----:B------:R0:W-:Y:S01]  /*86d0*/  STSM.16.M88.4 [R8], R156 ;  /* 0x0000009c08007844 */ /* 0x0001e20000000200 */
[----:B------:R-:W3:Y:S01]  /*86e0*/  MUFU.EX2 R187, R187 ;  /* 0x000000bb00bb7308 */ /* 0x000ee20000000800 */
[C---:B-1----:R-:W-:Y:S01]  /*86f0*/  F2FP.F16.F32.PACK_AB R166, R182.reuse, R165 ;  /* 0x000000a5b6a6723e */ /* 0x042fe200000000ff */
[----:B------:R-:W-:Y:S01]  /*8700*/  FADD.FTZ R3, R182, R3 ;  /* 0x00000003b6037221 */ /* 0x000fe20000010000 */
        /* <DEDUP_REMOVED lines=12> */
[----:B------:R-:W-:Y:S01]  /*87d0*/  FMUL.FTZ R115, R115, R22 ;  /* 0x0000001673737220 */ /* 0x000fe20000410000 */
[----:B------:R-:W2:Y:S01]  /*87e0*/  MUFU.EX2 R4, R189 ;  /* 0x000000bd00047308 */ /* 0x000ea20000000800 */
        /* <DEDUP_REMOVED lines=27> */
[----:B------:R-:W-:-:S04]  /*89a0*/  FMUL.FTZ R151, R151, R22 ;  /* 0x0000001697977220 */ /* 0x000fc80000410000 */
[----:B------:R-:W3:Y:S01]  /*89b0*/  MUFU.EX2 R170, R175 ;  /* 0x000000af00aa7308 */ /* 0x000ee20000000800 */
[C---:B-1----:R-:W-:Y:S01]  /*89c0*/  FADD.FTZ R14, R168.reuse, R15 ;  /* 0x0000000fa80e7221 */ /* 0x042fe20000010000 */
[----:B------:R-:W-:-:S03]  /*89d0*/  F2FP.F16.F32.PACK_AB R165, R168, R165 ;  /* 0x000000a5a8a5723e */ /* 0x000fc600000000ff */
[----:B--2---:R-:W-:Y:S01]  /*89e0*/  FADD.FTZ R15, R167, R14 ;  /* 0x0000000ea70f7221 */ /* 0x004fe20000010000 */
[----:B---3--:R-:W-:-:S03]  /*89f0*/  F2FP.F16.F32.PACK_AB R167, R170, R167 ;  /* 0x000000a7aaa7723e */ /* 0x008fc600000000ff */
[----:B------:R-:W-:Y:S02]  /*8a00*/  FADD.FTZ R4, R170, R15 ;  /* 0x0000000faa047221 */ /* 0x000fe40000010000 */
[----:B------:R0:W-:Y:S01]  /*8a10*/  STSM.16.M88.4 [R7], R164 ;  /* 0x000000a407007844 */ /* 0x0001e20000000200 */
[----:B------:R-:W-:Y:S05]  /*8a20*/  @!P4 BRA `(.L_x_4935) ;  /* 0x000000000004c947 */ /* 0x000fea0003800000 */
[----:B------:R-:W-:Y:S01]  /*8a30*/  BPT.TRAP 0x1 ;  /* 0x000000040000795c */ /* 0x000fe20000300000 */
.L_x_4935:
[----:B------:R1:W2:Y:S01]  /*8a40*/  SYNCS.PHASECHK.TRANS64.TRYWAIT P0, [UR29+0x28c50], R13 ;  /* 0x028c500dff0075a7 */ /* 0x0002a2000800015d */
[----:B------:R-:W-:Y:S05]  /*8a50*/  @!P4 BRA `(.L_x_4936) ;  /* 0x000000000004c947 */ /* 0x000fea0003800000 */
[----:B------:R-:W-:Y:S01]  /*8a60*/  BPT.TRAP 0x1 ;  /* 0x000000040000795c */ /* 0x000fe20000300000 */
.L_x_4936:
[----:B--2---:R-:W-:Y:S05]  /*8a70*/  @P0 BRA `(.L_x_4937) ;  /* 0x0000000000080947 */ /* 0x004fea0003800000 */
[----:B------:R-:W2:Y:S02]  /*8a80*/  SYNCS.PHASECHK.TRANS64.TRYWAIT P0, [UR29+0x28c50], R13 ;  /* 0x028c500dff0075a7 */ /* 0x000ea4000800015d */
[----:B--2---:R-:W-:Y:S05]  /*8a90*/  @!P0 BRA `(.L_x_4938) ;  /* 0x000000b800748947 */ /* 0x004fea0003800000 */
.L_x_4937:
        /* <DEDUP_REMOVED lines=34> */
.L_x_4939:
[----:B------:R-:W-:Y:S01]  /*8cc0*/  UISETP.GT.AND UP0, UPT, UR43, UR25, UPT ;  /* 0x000000192b00728c */ /* 0x000fe2000bf04270 */
[----:B------:R-:W-:Y:S01]  /*8cd0*/  MOV R21, R11 ;  /* 0x0000000b00157202 */ /* 0x000fe20000000f00 */
[----:B------:R-:W-:Y:S01]  /*8ce0*/  UIADD3 UR29, UR29, 0x28c60, URZ ;  /* 0x00028c601d1d7890 */ /* 0x000fe2000fffe03f */
[----:B------:R-:W-:Y:S01]  /*8cf0*/  IMAD.MOV.U32 R20, RZ, RZ, R12 ;  /* 0x000000ffff147224 */ /* 0x000fe200078e000c */
[----:B------:R-:W-:Y:S02]  /*8d00*/  UIADD3 UR43, UR43, -0x1, URZ ;  /* 0xffffffff2b2b7890 */ /* 0x000fe4000fffe03f */
[----:B------:R-:W-:Y:S01]  /*8d10*/  PLOP3.LUT P0, PT, PT, PT, UP0, 0x80, 0x0 ;  /* 0x000000000000781c */ /* 0x000fe20003f0f008 */
[----:B------:R-:W-:Y:S01]  /*8d20*/  UPRMT UR29, UR42, 0x654, UR29 ;  /* 0x000006542a1d7896 */ /* 0x000fe2000800001d */
[----:B------:R-:W-:-:S08]  /*8d30*/  UMOV UR6, UR4 ;  /* 0x0000000400067c82 */ /* 0x000fd00008000000 */
[----:B------:R-:W-:Y:S03]  /*8d40*/  SYNCS.ARRIVE.TRANS64.RED.A1T0 RZ, [UR29], RZ ;  /* 0x000000ffffff79a7 */ /* 0x000fe6000810041d */
[----:B------:R-:W-:Y:S05]  /*8d50*/  @P0 BRA `(.L_x_4940) ;  /* 0xffffffd800180947 */ /* 0x000fea000383ffff */
.L_x_4921:
[----:B------:R-:W-:Y:S01]  /*8d60*/  ISETP.NE.AND P1, PT, R19, 0x1, PT ;  /* 0x000000011300780c */ /* 0x000fe20003f25270 */
[----:B-12---:R-:W1:Y:S01]  /*8d70*/  S2R R13, SR_CTAID.X ;  /* 0x00000000000d7919 */ /* 0x006e620000002500 */
[----:B------:R-:W-:Y:S01]  /*8d80*/  UIADD3 UR14, -UR14, 0x1, URZ ;  /* 0x000000010e0e7890 */ /* 0x000fe2000fffe13f */
[----:B------:R-:W-:Y:S01]  /*8d90*/  LOP3.LUT P0, RZ, R16, 0x1, RZ, 0xc0, !PT ;  /* 0x0000000110ff7812 */ /* 0x000fe2000780c0ff */
[----:B------:R-:W-:Y:S02]  /*8da0*/  ULDC UR6, c[0x0][0x9dc] ;  /* 0x0002770000067ab9 */ /* 0x000fe40000000800 */
[----:B------:R-:W-:-:S07]  /*8db0*/  UIMAD UR14, UR41, UR11, UR14 ;  /* 0x0000000b290e72a4 */ /* 0x000fce000f8e020e */
[----:B------:R-:W2:Y:S08]  /*8dc0*/  @P1 LDC R14, c[0x0][0x44c] ;  /* 0x00011300ff0e1b82 */ /* 0x000eb00000000800 */
[----:B------:R-:W3:Y:S01]  /*8dd0*/  @P1 LDC R15, c[0x0][0x450] ;  /* 0x00011400ff0f1b82 */ /* 0x000ee20000000800 */
[----:B-1----:R-:W-:-:S05]  /*8de0*/  LEA R13, R13, 0x3f, 0x6 ;  /* 0x0000003f0d0d7811 */ /* 0x002fca00078e30ff */
[----:B--2---:R-:W-:-:S05]  /*8df0*/  @P1 IMAD.HI.U32 R14, R13, R14, RZ ;  /* 0x0000000e0d0e1227 */ /* 0x004fca00078e00ff */
[----:B---3--:R-:W-:-:S05]  /*8e00*/  @P1 SHF.R.U32.HI R13, RZ, R15, R14 ;  /* 0x0000000fff0d1219 */ /* 0x008fca000001160e */
[----:B------:R-:W-:-:S05]  /*8e10*/  VIADD R13, R13, UR14 ;  /* 0x0000000e0d0d7c36 */ /* 0x000fca0008000000 */
[----:B------:R-:W-:Y:S01]  /*8e20*/  IADD3 R14, R13, -UR6, RZ ;  /* 0x800000060d0e7c10 */ /* 0x000fe2000fffe0ff */
[----:B------:R-:W-:Y:S06]  /*8e30*/  @!P0 BRA `(.L_x_4941) ;  /* 0x0000000000448947 */ /* 0x000fec0003800000 */
[----:B------:R-:W-:-:S13]  /*8e40*/  ISETP.GT.AND P0, PT, R13, -0x1, PT ;  /* 0xffffffff0d00780c */ /* 0x000fda0003f04270 */
[----:B------:R-:W-:Y:S05]  /*8e50*/  @P0 BRA `(.L_x_4942) ;  /* 0x0000000000200947 */ /* 0x000fea0003800000 */
[----:B------:R-:W1:Y:S01]  /*8e60*/  LDC R22, c[0x0][0x9e4] ;  /* 0x00027900ff167b82 */ /* 0x000e620000000800 */
[----:B------:R-:W-:Y:S02]  /*8e70*/  LOP3.LUT R13, RZ, R13, RZ, 0x33, !PT ;  /* 0x0000000dff0d7212 */ /* 0x000fe400078e33ff */
[----:B-1----:R-:W-:-:S13]  /*8e80*/  ISETP.NE.AND P0, PT, R22, 0x1, PT ;  /* 0x000000011600780c */ /* 0x002fda0003f05270 */
[----:B------:R-:W1:Y:S02]  /*8e90*/  @P0 LDC.64 R20, c[0x0][0x9e8] ;  /* 0x00027a00ff140b82 */ /* 0x000e640000000a00 */
[----:B-1----:R-:W-:-:S05]  /*8ea0*/  @P0 IMAD.HI.U32 R20, R13, R20, RZ ;  /* 0x000000140d140227 */ /* 0x002fca00078e00ff */
[----:B------:R-:W-:-:S04]  /*8eb0*/  @P0 SHF.R.U32.HI R13, RZ, R21, R20 ;  /* 0x00000015ff0d0219 */ /* 0x000fc80000011614 */
[----:B------:R-:W-:Y:S01]  /*8ec0*/  LOP3.LUT R13, RZ, R13, RZ, 0x33, !PT ;  /* 0x0000000dff0d7212 */ /* 0x000fe200078e33ff */
[----:B------:R-:W-:Y:S06]  /*8ed0*/  BRA `(.L_x_4943) ;  /* 0x0000000000147947 */ /* 0x000fec0003800000 */
.L_x_4942:
[----:B------:R-:W1:Y:S02]  /*8ee0*/  LDC R22, c[0x0][0x9e4] ;  /* 0x00027900ff167b82 */ /* 0x000e640000000800 */
[----:B-1----:R-:W-:-:S13]  /*8ef0*/  ISETP.NE.AND P0, PT, R22, 0x1, PT ;  /* 0x000000011600780c */ /* 0x002fda0003f05270 */
[----:B------:R-:W1:Y:S02]  /*8f00*/  @P0 LDC.64 R20, c[0x0][0x9e8] ;  /* 0x00027a00ff140b82 */ /* 0x000e640000000a00 */
[----:B-1----:R-:W-:-:S05]  /*8f10*/  @P0 IMAD.HI.U32 R20, R13, R20, RZ ;  /* 0x000000140d140227 */ /* 0x002fca00078e00ff */
[----:B------:R-:W-:-:S07]  /*8f20*/  @P0 SHF.R.U32.HI R13, RZ, R21, R20 ;  /* 0x00000015ff0d0219 */ /* 0x000fce0000011614 */
.L_x_4943:
[----:B------:R-:W-:-:S05]  /*8f30*/  IMAD R13, R13, R22, RZ ;  /* 0x000000160d0d7224 */ /* 0x000fca00078e02ff */
[----:B------:R-:W-:-:S07]  /*8f40*/  VIMNMX R14, R14, R13, !PT ;  /* 0x0000000d0e0e7248 */ /* 0x000fce0007fe0100 */
.L_x_4941:
[----:B------:R-:W-:-:S05]  /*8f50*/  VIADD R14, R14, 0x3f ;  /* 0x0000003f0e0e7836 */ /* 0x000fca0000000000 */
[----:B------:R-:W-:-:S04]  /*8f60*/  SHF.R.S32.HI R13, RZ, 0x1f, R14 ;  /* 0x0000001fff0d7819 */ /* 0x000fc8000001140e */
[----:B------:R-:W-:-:S04]  /*8f70*/  LEA.HI R13, R13, R14, RZ, 0x6 ;  /* 0x0000000e0d0d7211 */ /* 0x000fc800078f30ff */
[----:B------:R-:W-:-:S04]  /*8f80*/  SHF.R.S32.HI R14, RZ, 0x6, R13 ;  /* 0x00000006ff0e7819 */ /* 0x000fc8000001140d */
[----:B------:R-:W-:-:S04]  /*8f90*/  VIMNMX R13, R17, R14, !PT ;  /* 0x0000000e110d7248 */ /* 0x000fc80007fe0100 */
[----:B------:R-:W-:-:S13]  /*8fa0*/  ISETP.LE.AND P0, PT, R13, UR43, PT ;  /* 0x0000002b0d007c0c */ /* 0x000fda000bf03270 */
[----:B------:R-:W-:Y:S05]  /*8fb0*/  @!P0 BRA `(.L_x_4944) ;  /* 0x0000001c00408947 */ /* 0x000fea0003800000 */
[----:B------:R-:W-:Y:S01]  /*8fc0*/  IMAD.MOV.U32 R20, RZ, RZ, R11 ;  /* 0x000000ffff147224 */ /* 0x000fe200078e000b */
[----:B------:R-:W-:Y:S01]  /*8fd0*/  MOV R185, R12 ;  /* 0x0000000c00b97202 */ /* 0x000fe20000000f00 */
[----:B------:R-:W-:Y:S01]  /*8fe0*/  UMOV UR27, UR4 ;  /* 0x00000004001b7c82 */ /* 0x000fe20008000000 */
[----:B------:R-:W-:Y:S01]  /*8ff0*/  ULDC UR28, c[0x0][0x9d8] ;  /* 0x00027600001c7ab9 */ /* 0x000fe20000000800 */
[----:B------:R-:W-:-:S05]  /*9000*/  ULDC UR25, c[0x0][0x988] ;  /* 0x0002620000197ab9 */ /* 0x000fca0000000800 */
.L_x_4955:
[----:B------:R-:W-:Y:S01]  /*9010*/  UIADD3 UR4, UR27, 0x1, URZ ;  /* 0x000000011b047890 */ /* 0x000fe2000fffe03f */
[----:B------:R-:W-:Y:S01]  /*9020*/  IMAD.U32 R12, RZ, RZ, UR43 ;  /* 0x0000002bff0c7e24 */ /* 0x000fe2000f8e00ff */
[----:B------:R-:W-:Y:S02]  /*9030*/  UIADD3 UR6, UR43, -0x1, URZ ;  /* 0xffffffff2b067890 */ /* 0x000fe4000fffe03f */
[----:B------:R-:W-:Y:S02]  /*9040*/  UISETP.NE.AND UP0, UPT, UR4, 0x2, UPT ;  /* 0x000000020400788c */ /* 0x000fe4000bf05270 */
[----:B------:R-:W-:Y:S02]  /*9050*/  ISETP.GT.AND P0, PT, R12, R13, PT ;  /* 0x0000000d0c00720c */ /* 0x000fe40003f04270 */
[----:B------:R-:W-:Y:S02]  /*9060*/  USEL UR10, URZ, 0x1, UP0 ;  /* 0x000000013f0a7887 */ /* 0x000fe40008000000 */
[----:B------:R-:W-:-:S02]  /*9070*/  USEL UR4, UR4, URZ, UP0 ;  /* 0x0000003f04047287 */ /* 0x000fc40008000000 */
[----:B------:R-:W-:Y:S01]  /*9080*/  ULOP3.LUT UR5, UR5, UR10, URZ, 0x3c, !UPT ;  /* 0x0000000a05057292 */ /* 0x000fe2000f8e3c3f */
[----:B------:R-:W-:Y:S01]  /*9090*/  UMOV UR43, UR6 ;  /* 0x00000006002b7c82 */ /* 0x000fe20008000000 */
[----:B012---:R-:W-:Y:S10]  /*90a0*/  @!P4 BRA `(.L_x_4945) ;  /* 0x000000000004c947 */ /* 0x007ff40003800000 */
[----:B------:R-:W-:Y:S01]  /*90b0*/  BPT.TRAP 0x1 ;  /* 0x000000040000795c */ /* 0x000fe20000300000 */
.L_x_4945:
[----:B------:R-:W-:Y:S01]  /*90c0*/  ULEA UR26, UR4, UR40, 0x3 ;  /* 0x00000028041a7291 */ /* 0x000fe2000f8e183f */
[----:B------:R-:W-:-:S05]  /*90d0*/  IMAD.U32 R14, RZ, RZ, UR5 ;  /* 0x00000005ff0e7e24 */ /* 0x000fca000f8e00ff */
[----:B------:R-:W-:-:S04]  /*90e0*/  SHF.L.U32 R14, R14, 0x1f, RZ ;  /* 0x0000001f0e0e7819 */ /* 0x000fc800000006ff */
[----:B------:R1:W2:Y:S01]  /*90f0*/  SYNCS.PHASECHK.TRANS64.TRYWAIT P1, [UR26+0x28c30], R14 ;  /* 0x028c300eff0075a7 */ /* 0x0002a2000802015a */
[----:B------:R-:W-:Y:S05]  /*9100*/  @!P4 BRA `(.L_x_4946) ;  /* 0x000000000004c947 */ /* 0x000fea0003800000 */
[----:B------:R-:W-:Y:S01]  /*9110*/  BPT.TRAP 0x1 ;  /* 0x000000040000795c */ /* 0x000fe20000300000 */
.L_x_4946:
[----:B--2---:R-:W-:Y:S05]  /*9120*/  @P1 BRA `(.L_x_4947) ;  /* 0x0000000000081947 */ /* 0x004fea0003800000 */
[----:B------:R-:W2:Y:S02]  /*9130*/  SYNCS.PHASECHK.TRANS64.TRYWAIT P1, [UR26+0x28c30], R14 ;  /* 0x028c300eff0075a7 */ /* 0x000ea4000802015a */
[----:B--2---:R-:W-:Y:S05]  /*9140*/  @!P1 BRA `(.L_x_4948) ;  /* 0x000000b000e09947 */ /* 0x004fea0003800000 */
.L_x_4947:
[----:B------:R-:W-:Y:S01]  /*9150*/  ULEA UR10, UR4, UR24, 0x9 ;  /* 0x00000018040a7291 */ /* 0x000fe2000f8e483f */
[----:B0-----:R-:W-:Y:S01]  /*9160*/  WARPGROUP.ARRIVE ;  /* 0x00000000000079c5 */ /* 0x001fe20000000000 */
        /* <DEDUP_REMOVED lines=20> */
.L_x_4949:
[----:B------:R-:W-:Y:S01]  /*92b0*/  FMUL.FTZ R152, R152, UR28 ;  /* 0x0000001c98987c20 */ /* 0x000fe20008410000 */
[----:B--2---:R-:W-:Y:S01]  /*92c0*/  FMUL.FTZ R11, R153, UR28 ;  /* 0x0000001c990b7c20 */ /* 0x004fe20008410000 */
        /* <DEDUP_REMOVED lines=27> */
[----:B------:R-:W-:Y:S01]  /*9480*/  UMOV UR10, UR25 ;  /* 0x00000019000a7c82 */ /* 0x000fe20008000000 */
[----:B------:R-:W0:Y:S01]  /*9490*/  MUFU.TANH R154, R154 ;  /* 0x0000009a009a7308 */ /* 0x000e220000002400 */
[----:B--2---:R-:W-:Y:S01]  /*94a0*/  FMNMX.FTZ R12, R11, R12, !PT ;  /* 0x0000000c0b0c7209 */ /* 0x004fe20007810000 */
[----:B------:R-:W-:Y:S01]  /*94b0*/  UIADD3 UR11, UR26, 0x28c40, URZ ;  /* 0x00028c401a0b7890 */ /* 0x000fe2000fffe03f */
[----:B------:R-:W-:-:S03]  /*94c0*/  ISETP.NE.AND P1, PT, R10, RZ, PT ;  /* 0x000000ff0a00720c */ /* 0x000fc60003f25270 */
[----:B------:R-:W-:Y:S02]  /*94d0*/  UPRMT UR11, UR42, 0x654, UR11 ;  /* 0x000006542a0b7896 */ /* 0x000fe4000800000b */
[----:B------:R-:W2:Y:S01]  /*94e0*/  MUFU.TANH R155, R155 ;  /* 0x0000009b009b7308 */ /* 0x000ea20000002400 */
[----:B---3--:R-:W-:-:S06]  /*94f0*/  FMNMX.FTZ R169, R153, R12, !PT ;  /* 0x0000000c99a97209 */ /* 0x008fcc0007810000 */
[----:B------:R-:W-:Y:S01]  /*9500*/  SYNCS.ARRIVE.TRANS64.RED.A1T0 RZ, [UR11], RZ ;  /* 0x000000ffffff79a7 */ /* 0x000fe2000810040b */
[----:B------:R-:W3:Y:S01]  /*9510*/  MUFU.TANH R156, R156 ;  /* 0x0000009c009c7308 */ /* 0x000ee20000002400 */
[----:B0-----:R-:W-:-:S07]  /*9520*/  FMNMX.FTZ R12, R154, R169, !PT ;  /* 0x000000a99a0c7209 */ /* 0x001fce0007810000 */
[----:B------:R-:W0:Y:S01]  /*9530*/  MUFU.TANH R157, R157 ;  /* 0x0000009d009d7308 */ /* 0x000e220000002400 */
[----:B--2---:R-:W-:-:S07]  /*9540*/  FMNMX.FTZ R169, R155, R12, !PT ;  /* 0x0000000c9ba97209 */ /* 0x004fce0007810000 */
[----:B------:R-:W2:Y:S01]  /*9550*/  MUFU.TANH R158, R158 ;  /* 0x0000009e009e7308 */ /* 0x000ea20000002400 */
[----:B---3--:R-:W-:Y:S01]  /*9560*/  FMNMX.FTZ R12, R156, R169, !PT ;  /* 0x000000a99c0c7209 */ /* 0x008fe20007810000 */
[----:B------:R-:W-:-:S06]  /*9570*/  FMUL.FTZ R169, R180, UR28 ;  /* 0x0000001cb4a97c20 */ /* 0x000fcc0008410000 */
        /* <DEDUP_REMOVED lines=19> */
[----:B0-----:R-:W-:Y:S01]  /*96b0*/  FMNMX.FTZ R12, R172, R173, !PT ;  /* 0x000000adac0c7209 */ /* 0x001fe20007810000 */
[----:B------:R-:W-:Y:S01]  /*96c0*/  FMUL.FTZ R173, R174, UR28 ;  /* 0x0000001caead7c20 */ /* 0x000fe20008410000 */
[----:B------:R-:W-:Y:S01]  /*96d0*/  FMUL.FTZ R174, R175, UR28 ;  /* 0x0000001cafae7c20 */ /* 0x000fe20008410000 */
[----:B------:R-:W-:Y:S01]  /*96e0*/  FMUL.FTZ R175, R178, UR28 ;  /* 0x0000001cb2af7c20 */ /* 0x000fe20008410000 */
[----:B------:R-:W-:Y:S01]  /*96f0*/  FMUL.FTZ R178, R182, UR28 ;  /* 0x0000001cb6b27c20 */ /* 0x000fe20008410000 */
[----:B------:R-:W0:Y:S02]  /*9700*/  SHFL.BFLY PT, R177, R12, 0x2, 0x1f ;  /* 0x0c401f000cb17f89 */ /* 0x000e2400000e0000 */
[----:B------:R-:W4:Y:S08]  /*9710*/  MUFU.TANH R22, R22 ;  /* 0x0000001600167308 */ /* 0x000f300000002400 */
[----:B------:R-:W5:Y:S08]  /*9720*/  MUFU.TANH R23, R23 ;  /* 0x0000001700177308 */ /* 0x000f700000002400 */
[----:B------:R-:W1:Y:S01]  /*9730*/  MUFU.TANH R162, R162 ;  /* 0x000000a200a27308 */ /* 0x000e620000002400 */
[----:B0-----:R-:W-:Y:S01]  /*9740*/  FMNMX.FTZ R180, R12, R177, !PT ;  /* 0x000000b10cb47209 */ /* 0x001fe20007810000 */
[----:B------:R-:W-:Y:S01]  /*9750*/  FMUL.FTZ R177, R179, UR28 ;  /* 0x0000001cb3b17c20 */ /* 0x000fe20008410000 */
[----:B--2---:R-:W-:-:S05]  /*9760*/  FMNMX.FTZ R12, R15, R20, !PT ;  /* 0x000000140f0c7209 */ /* 0x004fca0007810000 */
[----:B------:R-:W0:Y:S01]  /*9770*/  MUFU.TANH R163, R163 ;  /* 0x000000a300a37308 */ /* 0x000e220000002400 */
[----:B------:R-:W2:Y:S01]  /*9780*/  SHFL.BFLY PT, R181, R180, 0x1, 0x1f ;  /* 0x0c201f00b4b57f89 */ /* 0x000ea200000e0000 */
[----:B---3--:R-:W-:-:S04]  /*9790*/  FMNMX.FTZ R179, R21, R12, !PT ;  /* 0x0000000c15b37209 */ /* 0x008fc80007810000 */
[----:B----4-:R-:W-:Y:S02]  /*97a0*/  FMNMX.FTZ R12, R22, R179, !PT ;  /* 0x000000b3160c7209 */ /* 0x010fe40007810000 */
[----:B------:R-:W3:Y:S02]  /*97b0*/  MUFU.TANH R166, R166 ;  /* 0x000000a600a67308 */ /* 0x000ee40000002400 */
[----:B-----5:R-:W-:-:S04]  /*97c0*/  FMNMX.FTZ R179, R23, R12, !PT ;  /* 0x0000000c17b37209 */ /* 0x020fc80007810000 */
[----:B-1----:R-:W-:Y:S02]  /*97d0*/  FMNMX.FTZ R176, R162, R179, !PT ;  /* 0x000000b3a2b07209 */ /* 0x002fe40007810000 */
[----:B------:R-:W1:Y:S01]  /*97e0*/  MUFU.TANH R167, R167 ;  /* 0x000000a700a77308 */ /* 0x000e620000002400 */
[----:B------:R-:W-:-:S07]  /*97f0*/  FMUL.FTZ R179, R183, UR28 ;  /* 0x0000001cb7b37c20 */ /* 0x000fce0008410000 */
[----:B------:R-:W4:Y:S01]  /*9800*/  MUFU.TANH R170, R170 ;  /* 0x000000aa00aa7308 */ /* 0x000f220000002400 */
[----:B--2---:R-:W-:Y:S02]  /*9810*/  FMNMX.FTZ R12, R180, R181, !PT ;  /* 0x000000b5b40c7209 */ /* 0x004fe40007810000 */
[----:B0-----:R-:W-:-:S03]  /*9820*/  FMNMX.FTZ R181, R163, R176, !PT ;  /* 0x000000b0a3b57209 */ /* 0x001fc60007810000 */
[----:B------:R-:W-:Y:S02]  /*9830*/  FADD.FTZ R180, -R12, R185 ;  /* 0x000000b90cb47221 */ /* 0x000fe40000010100 */
[----:B------:R-:W0:Y:S01]  /*9840*/  MUFU.TANH R171, R171 ;  /* 0x000000ab00ab7308 */ /* 0x000e220000002400 */
[----:B---3--:R-:W-:Y:S01]  /*9850*/  FMNMX.FTZ R176, R166, R181, !PT ;  /* 0x000000b5a6b07209 */ /* 0x008fe20007810000 */
[----:B------:R-:W-:Y:S01]  /*9860*/  FMUL.FTZ R188, R12, UR10 ;  /* 0x0000000a0cbc7c20 */ /* 0x000fe20008410000 */
[----:B------:R-:W-:Y:S02]  /*9870*/  FMUL.FTZ R182, R180, UR10 ;  /* 0x0000000ab4b67c20 */ /* 0x000fe40008410000 */
[----:B-1----:R-:W-:Y:S01]  /*9880*/  FMNMX.FTZ R181, R167, R176, !PT ;  /* 0x000000b0a7b57209 */ /* 0x002fe20007810000 */
[--C-:B------:R-:W-:Y:S01]  /*9890*/  FFMA.FTZ R189, R164, UR10, -R188.reuse ;  /* 0x0000000aa4bd7c23 */ /* 0x100fe200080108bc */
[--C-:B------:R-:W-:Y:S01]  /*98a0*/  FFMA.FTZ R164, R165, UR10, -R188.reuse ;  /* 0x0000000aa5a47c23 */ /* 0x100fe200080108bc */
[----:B------:R-:W1:Y:S01]  /*98b0*/  MUFU.TANH R173, R173 ;  /* 0x000000ad00ad7308 */ /* 0x000e620000002400 */
[----:B----4-:R-:W-:Y:S01]  /*98c0*/  FMNMX.FTZ R180, R170, R181, !PT ;  /* 0x000000b5aab47209 */ /* 0x010fe20007810000 */
[--C-:B------:R-:W-:Y:S01]  /*98d0*/  FFMA.FTZ R181, R152, UR10, -R188.reuse ;  /* 0x0000000a98b57c23 */ /* 0x100fe200080108bc */
[--C-:B------:R-:W-:Y:S01]  /*98e0*/  FFMA.FTZ R152, R11, UR10, -R188.reuse ;  /* 0x0000000a0b987c23 */ /* 0x100fe200080108bc */
[--C-:B------:R-:W-:Y:S01]  /*98f0*/  FFMA.FTZ R165, R168, UR10, -R188.reuse ;  /* 0x0000000aa8a57c23 */ /* 0x100fe200080108bc */
[--C-:B------:R-:W-:Y:S01]  /*9900*/  FFMA.FTZ R168, R169, UR10, -R188.reuse ;  /* 0x0000000aa9a87c23 */ /* 0x100fe200080108bc */
[--C-:B------:R-:W-:Y:S01]  /*9910*/  FFMA.FTZ R169, R172, UR10, -R188.reuse ;  /* 0x0000000aaca97c23 */ /* 0x100fe200080108bc */
[--C-:B------:R-:W-:Y:S01]  /*9920*/  FFMA.FTZ R153, R153, UR10, -R188.reuse ;  /* 0x0000000a99997c23 */ /* 0x100fe200080108bc */
[----:B------:R-:W2:Y:S01]  /*9930*/  MUFU.TANH R174, R174 ;  /* 0x000000ae00ae7308 */ /* 0x000ea20000002400 */
[----:B0-----:R-:W-:Y:S01]  /*9940*/  FMNMX.FTZ R180, R171, R180, !PT ;  /* 0x000000b4abb47209 */ /* 0x001fe20007810000 */
[--C-:B------:R-:W-:Y:S01]  /*9950*/  FFMA.FTZ R154, R154, UR10, -R188.reuse ;  /* 0x0000000a9a9a7c23 */ /* 0x100fe200080108bc */
[--C-:B------:R-:W-:Y:S01]  /*9960*/  FFMA.FTZ R187, R160, UR10, -R188.reuse ;  /* 0x0000000aa0bb7c23 */ /* 0x100fe200080108bc */
[----:B------:R-:W-:Y:S01]  /*9970*/  MOV R160, UR27 ;  /* 0x0000001b00a07c02 */ /* 0x000fe20008000f00 */
[--C-:B------:R-:W-:Y:S01]  /*9980*/  FFMA.FTZ R184, R159, UR10, -R188.reuse ;  /* 0x0000000a9fb87c23 */ /* 0x100fe200080108bc */
[----:B------:R-:W-:-:S02]  /*9990*/  FFMA.FTZ R185, R158, UR10, -R188 ;  /* 0x0000000a9eb97c23 */ /* 0x000fc400080108bc */
[----:B------:R-:W0:Y:S01]  /*99a0*/  MUFU.TANH R175, R175 ;  /* 0x000000af00af7308 */ /* 0x000e220000002400 */
[----:B-1----:R-:W-:-:S07]  /*99b0*/  FMNMX.FTZ R183, R173, R180, !PT ;  /* 0x000000b4adb77209 */ /* 0x002fce0007810000 */
[----:B------:R-:W1:Y:S01]  /*99c0*/  MUFU.TANH R177, R177 ;  /* 0x000000b100b17308 */ /* 0x000e620000002400 */
[----:B--2---:R-:W-:Y:S01]  /*99d0*/  FMNMX.FTZ R180, R174, R183, !PT ;  /* 0x000000b7aeb47209 */ /* 0x004fe20007810000 */
[----:B------:R-:W-:-:S06]  /*99e0*/  FFMA.FTZ R183, R156, UR10, -R188 ;  /* 0x0000000a9cb77c23 */ /* 0x000fcc00080108bc */
[----:B------:R-:W2:Y:S01]  /*99f0*/  MUFU.TANH R178, R178 ;  /* 0x000000b200b27308 */ /* 0x000ea20000002400 */
[----:B0-----:R-:W-:-:S07]  /*9a00*/  FMNMX.FTZ R180, R175, R180, !PT ;  /* 0x000000b4afb47209 */ /* 0x001fce0007810000 */
[----:B------:R-:W0:Y:S01]  /*9a10*/  MUFU.TANH R179, R179 ;  /* 0x000000b300b37308 */ /* 0x000e220000002400 */
[----:B-1----:R-:W-:-:S07]  /*9a20*/  FMNMX.FTZ R11, R177, R180, !PT ;  /* 0x000000b4b10b7209 */ /* 0x002fce0007810000 */
[----:B------:R1:W3:Y:S01]  /*9a30*/  MUFU.EX2 R176, R182 ;  /* 0x000000b600b07308 */ /* 0x0002e20000000800 */
[----:B--2---:R-:W-:-:S07]  /*9a40*/  FMNMX.FTZ R180, R178, R11, !PT ;  /* 0x0000000bb2b47209 */ /* 0x004fce0007810000 */
[----:B------:R-:W2:Y:S01]  /*9a50*/  MUFU.EX2 R181, R181 ;  /* 0x000000b500b57308 */ /* 0x000ea20000000800 */
[----:B0-----:R-:W-:Y:S01]  /*9a60*/  FMNMX.FTZ R11, R179, R180, !PT ;  /* 0x000000b4b30b7209 */ /* 0x001fe20007810000 */
[--C-:B------:R-:W-:Y:S01]  /*9a70*/  FFMA.FTZ R180, R155, UR10, -R188.reuse ;  /* 0x0000000a9bb47c23 */ /* 0x100fe200080108bc */
[----:B-1----:R-:W-:-:S03]  /*9a80*/  FFMA.FTZ R182, R157, UR10, -R188 ;  /* 0x0000000a9db67c23 */ /* 0x002fc600080108bc */
[----:B------:R-:W0:Y:S02]  /*9a90*/  SHFL.BFLY PT, R186, R11, 0x2, 0x1f ;  /* 0x0c401f000bba7f89 */ /* 0x000e2400000e0000 */
[----:B------:R-:W-:Y:S01]  /*9aa0*/  MUFU.EX2 R152, R152 ;  /* 0x0000009800987308 */ /* 0x000fe20000000800 */
[-C--:B---3--:R-:W-:Y:S01]  /*9ab0*/  FMUL.FTZ R24, R24, R176.reuse ;  /* 0x000000b018187220 */ /* 0x088fe20000410000 */
        /* <DEDUP_REMOVED lines=20> */
[----:B0-----:R-:W-:Y:S01]  /*9c00*/  FMNMX.FTZ R155, R11, R186, !PT ;  /* 0x000000ba0b9b7209 */ /* 0x001fe20007810000 */
[----:B------:R-:W-:Y:S01]  /*9c10*/  FFMA.FTZ R186, R161, UR10, -R188 ;  /* 0x0000000aa1ba7c23 */ /* 0x000fe200080108bc */
        /* <DEDUP_REMOVED lines=66> */
[----:B------:R2:W3:Y:S01]  /*a040*/  MUFU.EX2 R155, R15 ;  /* 0x0000000f009b7308 */ /* 0x0004e20000000800 */
[----:B0-----:R-:W-:Y:S01]  /*a050*/  FFMA.FTZ R4, R191, R4, R20 ;  /* 0x00000004bf047223 */ /* 0x001fe20000010014 */
[-C--:B------:R-:W-:Y:S01]  /*a060*/  FMUL.FTZ R133, R133, R176.reuse ;  /* 0x000000b085857220 */ /* 0x080fe20000410000 */
[-C--:B------:R-:W-:Y:S01]  /*a070*/  FMUL.FTZ R136, R136, R176.reuse ;  /* 0x000000b088887220 */ /* 0x080fe20000410000 */
[-C--:B------:R-:W-:Y:S01]  /*a080*/  FMUL.FTZ R137, R137, R176.reuse ;  /* 0x000000b089897220 */ /* 0x080fe20000410000 */
[-C--:B------:R-:W-:Y:S01]  /*a090*/  FMUL.FTZ R140, R140, R176.reuse ;  /* 0x000000b08c8c7220 */ /* 0x080fe20000410000 */
[-C--:B------:R-:W-:Y:S01]  /*a0a0*/  FMUL.FTZ R141, R141, R176.reuse ;  /* 0x000000b08d8d7220 */ /* 0x080fe20000410000 */
[----:B------:R-:W-:Y:S01]  /*a0b0*/  FMUL.FTZ R144, R144, R176 ;  /* 0x000000b090907220 */ /* 0x000fe20000410000 */
[----:B------:R3:W0:Y:S01]  /*a0c0*/  MUFU.EX2 R156, R23 ;  /* 0x00000017009c7308 */ /* 0x0006220000000800 */
[----:B--2---:R-:W-:-:S02]  /*a0d0*/  @!P1 IMAD R15, R160, 0x40, R9 ;  /* 0x00000040a00f9824 */ /* 0x004fc400078e0209 */
[C---:B------:R-:W-:Y:S01]  /*a0e0*/  FADD.FTZ R160, R152.reuse, R3 ;  /* 0x0000000398a07221 */ /* 0x040fe20000010000 */
[----:B-1----:R-:W-:Y:S01]  /*a0f0*/  FADD.FTZ R4, R21, R4 ;  /* 0x0000000415047221 */ /* 0x002fe20000010000 */
[----:B------:R-:W-:Y:S01]  /*a100*/  F2FP.F16.F32.PACK_AB R152, R152, R181 ;  /* 0x000000b59898723e */ /* 0x000fe200000000ff */
[----:B------:R-:W-:Y:S01]  /*a110*/  FMUL.FTZ R145, R145, R176 ;  /* 0x000000b091917220 */ /* 0x000fe20000410000 */
[----:B------:R-:W-:Y:S01]  /*a120*/  FADD.FTZ R3, R153, R160 ;  /* 0x000000a099037221 */ /* 0x000fe20000010000 */
[----:B------:R-:W-:Y:S01]  /*a130*/  @!P1 LEA R15, R15, UR40, 0x2 ;  /* 0x000000280f0f9c11 */ /* 0x000fe2000f8e10ff */
[----:B------:R-:W1:Y:S01]  /*a140*/  MUFU.EX2 R157, R157 ;  /* 0x0000009d009d7308 */ /* 0x000e620000000800 */
[----:B---3--:R-:W-:Y:S01]  /*a150*/  FADD.FTZ R23, R155, R4 ;  /* 0x000000049b177221 */ /* 0x008fe20000010000 */
[C---:B------:R-:W-:Y:S01]  /*a160*/  FADD.FTZ R3, R154.reuse, R3 ;  /* 0x000000039a037221 */ /* 0x040fe20000010000 */
[----:B------:R-:W-:Y:S01]  /*a170*/  F2FP.F16.F32.PACK_AB R154, R154, R153 ;  /* 0x000000999a9a723e */ /* 0x000fe200000000ff */
[----:B------:R-:W-:Y:S01]  /*a180*/  @!P1 STS [R15+0x28800], R176 ;  /* 0x028800b00f009388 */ /* 0x000fe20000000800 */
[----:B------:R-:W-:Y:S01]  /*a190*/  F2FP.F16.F32.PACK_AB R153, R21, R20 ;  /* 0x000000141599723e */ /* 0x000fe200000000ff */
[----:B------:R-:W-:Y:S01]  /*a1a0*/  FADD.FTZ R160, R180, R3 ;  /* 0x00000003b4a07221 */ /* 0x000fe20000010000 */
[-C--:B------:R-:W-:Y:S01]  /*a1b0*/  FMUL.FTZ R148, R148, R176.reuse ;  /* 0x000000b094947220 */ /* 0x080fe20000410000 */
[----:B------:R-:W2:Y:S01]  /*a1c0*/  MUFU.EX2 R158, R163 ;  /* 0x000000a3009e7308 */ /* 0x000ea20000000800 */
[C---:B0-----:R-:W-:Y:S01]  /*a1d0*/  FADD.FTZ R4, R156.reuse, R23 ;  /* 0x000000179c047221 */ /* 0x041fe20000010000 */
[----:B------:R-:W-:Y:S01]  /*a1e0*/  FADD.FTZ R23, R183, R160 ;  /* 0x000000a0b7177221 */ /* 0x000fe20000010000 */
[----:B------:R0:W-:Y:S01]  /*a1f0*/  @!P1 STS [R15+0x28820], R191 ;  /* 0x028820bf0f009388 */ /* 0x0001e20000000800 */
[----:B------:R-:W-:Y:S01]  /*a200*/  F2FP.F16.F32.PACK_AB R155, R156, R155 ;  /* 0x0000009b9c9b723e */ /* 0x000fe200000000ff */
[----:B------:R-:W-:Y:S01]  /*a210*/  FMUL.FTZ R149, R149, R176 ;  /* 0x000000b095957220 */ /* 0x000fe20000410000 */
[----:B------:R-:W-:Y:S01]  /*a220*/  FADD.FTZ R160, R182, R23 ;  /* 0x00000017b6a07221 */ /* 0x000fe20000010000 */
[----:B------:R-:W-:Y:S01]  /*a230*/  BAR.SYNC.DEFER_BLOCKING 0xf, 0x100 ;  /* 0x03c4000000007b1d */ /* 0x000fe20000010000 */
[----:B------:R-:W-:Y:S01]  /*a240*/  F2FP.F16.F32.PACK_AB R156, R183, R180 ;  /* 0x000000b4b79c723e */ /* 0x000fe200000000ff */
[----:B-1----:R-:W-:Y:S01]  /*a250*/  FADD.FTZ R3, R157, R4 ;  /* 0x000000049d037221 */ /* 0x002fe20000010000 */
[----:B------:R-:W-:Y:S01]  /*a260*/  FADD.FTZ R23, R185, R160 ;  /* 0x000000a0b9177221 */ /* 0x000fe20000010000 */
[-C--:B------:R-:W-:Y:S01]  /*a270*/  FMUL.FTZ R26, R26, R191.reuse ;  /* 0x000000bf1a1a7220 */ /* 0x080fe20000410000 */
[-C--:B------:R-:W-:Y:S01]  /*a280*/  FMUL.FTZ R27, R27, R191.reuse ;  /* 0x000000bf1b1b7220 */ /* 0x080fe20000410000 */
[----:B------:R-:W1:Y:S01]  /*a290*/  MUFU.EX2 R159, R159 ;  /* 0x0000009f009f7308 */ /* 0x000e620000000800 */
[----:B------:R-:W-:Y:S01]  /*a2a0*/  FADD.FTZ R166, R184, R23 ;  /* 0x00000017b8a67221 */ /* 0x000fe20000010000 */
[-C--:B------:R-:W-:Y:S01]  /*a2b0*/  FMUL.FTZ R30, R30, R191.reuse ;  /* 0x000000bf1e1e7220 */ /* 0x080fe20000410000 */
[----:B------:R-:W-:Y:S01]  /*a2c0*/  FMUL.FTZ R31, R31, R191 ;  /* 0x000000bf1f1f7220 */ /* 0x000fe20000410000 */
[C---:B--2---:R-:W-:Y:S01]  /*a2d0*/  FADD.FTZ R4, R158.reuse, R3 ;  /* 0x000000039e047221 */ /* 0x044fe20000010000 */
[----:B------:R-:W-:Y:S01]  /*a2e0*/  F2FP.F16.F32.PACK_AB R157, R158, R157 ;  /* 0x0000009d9e9d723e */ /* 0x000fe200000000ff */
[-C--:B------:R-:W-:Y:S01]  /*a2f0*/  FMUL.FTZ R34, R34, R191.reuse ;  /* 0x000000bf22227220 */ /* 0x080fe20000410000 */
[----:B------:R-:W-:Y:S01]  /*a300*/  F2FP.F16.F32.PACK_AB R158, R185, R182 ;  /* 0x000000b6b99e723e */ /* 0x000fe200000000ff */
[----:B------:R-:W2:Y:S01]  /*a310*/  MUFU.EX2 R22, R22 ;  /* 0x0000001600167308 */ /* 0x000ea20000000800 */
[-C--:B------:R-:W-:Y:S01]  /*a320*/  FMUL.FTZ R35, R35, R191.reuse ;  /* 0x000000bf23237220 */ /* 0x080fe20000410000 */
[-C--:B------:R-:W-:Y:S01]  /*a330*/  FMUL.FTZ R38, R38, R191.reuse ;  /* 0x000000bf26267220 */ /* 0x080fe20000410000 */
[-C--:B------:R-:W-:Y:S01]  /*a340*/  FMUL.FTZ R39, R39, R191.reuse ;  /* 0x000000bf27277220 */ /* 0x080fe20000410000 */
[-C--:B------:R-:W-:Y:S01]  /*a350*/  FMUL.FTZ R42, R42, R191.reuse ;  /* 0x000000bf2a2a7220 */ /* 0x080fe20000410000 */
[-C--:B------:R-:W-:Y:S01]  /*a360*/  FMUL.FTZ R43, R43, R191.reuse ;  /* 0x000000bf2b2b7220 */ /* 0x080fe20000410000 */
[-C--:B------:R-:W-:Y:S01]  /*a370*/  FMUL.FTZ R46, R46, R191.reuse ;  /* 0x000000bf2e2e7220 */ /* 0x080fe20000410000 */
[-C--:B------:R-:W-:Y:S01]  /*a380*/  FMUL.FTZ R47, R47, R191.reuse ;  /* 0x000000bf2f2f7220 */ /* 0x080fe20000410000 */
[----:B------:R-:W3:Y:S01]  /*a390*/  MUFU.EX2 R161, R161 ;  /* 0x000000a100a17308 */ /* 0x000ee20000000800 */
[----:B-1----:R-:W-:Y:S01]  /*a3a0*/  FADD.FTZ R3, R159, R4 ;  /* 0x000000049f037221 */ /* 0x002fe20000010000 */
[----:B------:R1:W-:Y:S01]  /*a3b0*/  STSM.16.M88.4 [R6+0x26800], R152 ;  /* 0x0268009806007844 */ /* 0x0003e20000000200 */
[-C--:B------:R-:W-:Y:S01]  /*a3c0*/  FMUL.FTZ R50, R50, R191.reuse ;  /* 0x000000bf32327220 */ /* 0x080fe20000410000 */
[-C--:B------:R-:W-:Y:S01]  /*a3d0*/  FMUL.FTZ R51, R51, R191.reuse ;  /* 0x000000bf33337220 */ /* 0x080fe20000410000 */
[-C--:B------:R-:W-:Y:S01]  /*a3e0*/  FMUL.FTZ R54, R54, R191.reuse ;  /* 0x000000bf36367220 */ /* 0x080fe20000410000 */
[-C--:B------:R-:W-:Y:S01]  /*a3f0*/  FMUL.FTZ R55, R55, R191.reuse ;  /* 0x000000bf37377220 */ /* 0x080fe20000410000 */
[----:B------:R-:W-:Y:S01]  /*a400*/  FMUL.FTZ R58, R58, R191 ;  /* 0x000000bf3a3a7220 */ /* 0x000fe20000410000 */
[----:B------:R-:W0:Y:S01]  /*a410*/  MUFU.EX2 R187, R187 ;  /* 0x000000bb00bb7308 */ /* 0x000e220000000800 */
        /* <DEDUP_REMOVED lines=48> */
[----:B--2---:R-:W-:Y:S01]  /*a720*/  FADD.FTZ R15, R189, R160 ;  /* 0x000000a0bd0f7221 */ /* 0x004fe20000010000 */
[----:B------:R-:W-:Y:S01]  /*a730*/  F2FP.F16.F32.PACK_AB R160, R187, R184 ;  /* 0x000000b8bba0723e */ /* 0x000fe200000000ff */
[-C--:B------:R-:W-:Y:S01]  /*a740*/  FMUL.FTZ R126, R126, R191.reuse ;  /* 0x000000bf7e7e7220 */ /* 0x080fe20000410000 */
[----:B------:R-:W-:Y:S01]  /*a750*/  F2FP.F16.F32.PACK_AB R162, R189, R186 ;  /* 0x000000babda2723e */ /* 0x000fe200000000ff */
        /* <DEDUP_REMOVED lines=17> */
[----:B------:R-:W-:Y:S01]  /*a870*/  FMUL.FTZ R151, R151, R191 ;  /* 0x000000bf97977220 */ /* 0x000fe20000410000 */
[----:B------:R1:W-:Y:S01]  /*a880*/  STSM.16.M88.4 [R5], R160 ;  /* 0x000000a005007844 */ /* 0x0003e20000000200 */
[----:B------:R-:W0:Y:S01]  /*a890*/  MUFU.EX2 R168, R168 ;  /* 0x000000a800a87308 */ /* 0x000e220000000800 */
[C---:B--2---:R-:W-:Y:S01]  /*a8a0*/  FADD.FTZ R15, R165.reuse, R22 ;  /* 0x00000016a50f7221 */ /* 0x044fe20000010000 */
[----:B------:R-:W-:-:S06]  /*a8b0*/  F2FP.F16.F32.PACK_AB R164, R165, R164 ;  /* 0x000000a4a5a4723e */ /* 0x000fcc00000000ff */
[----:B------:R-:W2:Y:S01]  /*a8c0*/  MUFU.EX2 R4, R177 ;  /* 0x000000b100047308 */ /* 0x000ea20000000800 */
[----:B---3--:R-:W-:-:S07]  /*a8d0*/  FADD.FTZ R3, R175, R166 ;  /* 0x000000a6af037221 */ /* 0x008fce0000010000 */
[----:B------:R-:W3:Y:S01]  /*a8e0*/  MUFU.EX2 R169, R169 ;  /* 0x000000a900a97308 */ /* 0x000ee20000000800 */
[----:B0-----:R-:W-:-:S07]  /*a8f0*/  FADD.FTZ R166, R168, R15 ;  /* 0x0000000fa8a67221 */ /* 0x001fce0000010000 */
[----:B------:R-:W0:Y:S01]  /*a900*/  MUFU.EX2 R167, R178 ;  /* 0x000000b200a77308 */ /* 0x000e220000000800 */
[C---:B--2---:R-:W-:Y:S01]  /*a910*/  FADD.FTZ R22, R4.reuse, R3 ;  /* 0x0000000304167221 */ /* 0x044fe20000010000 */
[----:B------:R-:W-:-:S06]  /*a920*/  F2FP.F16.F32.PACK_AB R165, R4, R175 ;  /* 0x000000af04a5723e */ /* 0x000fcc00000000ff */
[----:B------:R-:W2:Y:S01]  /*a930*/  MUFU.EX2 R20, R179 ;  /* 0x000000b300147308 */ /* 0x000ea20000000800 */
[C---:B---3--:R-:W-:Y:S01]  /*a940*/  FADD.FTZ R3, R169.reuse, R166 ;  /* 0x000000a6a9037221 */ /* 0x048fe20000010000 */
[----:B------:R-:W-:Y:S01]  /*a950*/  F2FP.F16.F32.PACK_AB R166, R169, R168 ;  /* 0x000000a8a9a6723e */ /* 0x000fe200000000ff */
[----:B0-----:R-:W-:Y:S01]  /*a960*/  FADD.FTZ R15, R167, R22 ;  /* 0x00000016a70f7221 */ /* 0x001fe20000010000 */
[----:B--2---:R-:W-:-:S03]  /*a970*/  F2FP.F16.F32.PACK_AB R167, R20, R167 ;  /* 0x000000a714a7723e */ /* 0x004fc600000000ff */
[----:B------:R-:W-:Y:S02]  /*a980*/  FADD.FTZ R4, R20, R15 ;  /* 0x0000000f14047221 */ /* 0x000fe40000010000 */
[----:B------:R1:W-:Y:S01]  /*a990*/  STSM.16.M88.4 [R7], R164 ;  /* 0x000000a407007844 */ /* 0x0003e20000000200 */
[----:B------:R-:W-:Y:S05]  /*a9a0*/  @!P4 BRA `(.L_x_4950) ;  /* 0x000000000004c947 */ /* 0x000fea0003800000 */
[----:B------:R-:W-:Y:S01]  /*a9b0*/  BPT.TRAP 0x1 ;  /* 0x000000040000795c */ /* 0x000fe20000300000 */
.L_x_4950:
[----:B------:R0:W2:Y:S01]  /*a9c0*/  SYNCS.PHASECHK.TRANS64.TRYWAIT P1, [UR26+0x28c50], R14 ;  /* 0x028c500eff0075a7 */ /* 0x0000a2000802015a */
[----:B------:R-:W-:Y:S05]  /*a9d0*/  @!P4 BRA `(.L_x_4951) ;  /* 0x000000000004c947 */ /* 0x000fea0003800000 */
[----:B------:R-:W-:Y:S01]  /*a9e0*/  BPT.TRAP 0x1 ;  /* 0x000000040000795c */ /* 0x000fe20000300000 */
.L_x_4951:
[----:B--2---:R-:W-:Y:S05]  /*a9f0*/  @P1 BRA `(.L_x_4952) ;  /* 0x0000000000081947 */ /* 0x004fea0003800000 */
[----:B------:R-:W2:Y:S02]  /*aa00*/  SYNCS.PHASECHK.TRANS64.TRYWAIT P1, [UR26+0x28c50], R14 ;  /* 0x028c500eff0075a7 */ /* 0x000ea4000802015a */
[----:B--2---:R-:W-:Y:S05]  /*aa10*/  @!P1 BRA `(.L_x_4953) ;  /* 0x0000009800c49947 */ /* 0x004fea0003800000 */
.L_x_4952:
        /* <DEDUP_REMOVED lines=34> */
.L_x_4954:
[----:B------:R-:W-:Y:S01]  /*ac40*/  UIADD3 UR26, UR26, 0x28c60, URZ ;  /* 0x00028c601a1a7890 */ /* 0x000fe2000fffe03f */
[----:B------:R-:W-:Y:S01]  /*ac50*/  IMAD.MOV.U32 R20, RZ, RZ, R11 ;  /* 0x000000ffff147224 */ /* 0x000fe200078e000b */
[----:B------:R-:W-:Y:S01]  /*ac60*/  UMOV UR27, UR4 ;  /* 0x00000004001b7c82 */ /* 0x000fe20008000000 */
[----:B------:R-:W-:Y:S01]  /*ac70*/  MOV R185, R12 ;  /* 0x0000000c00b97202 */ /* 0x000fe20000000f00 */
[----:B------:R-:W-:-:S09]  /*ac80*/  UPRMT UR26, UR42, 0x654, UR26 ;  /* 0x000006542a1a7896 */ /* 0x000fd2000800001a */
[----:B------:R-:W-:Y:S01]  /*ac90*/  SYNCS.ARRIVE.TRANS64.RED.A1T0 RZ, [UR26], RZ ;  /* 0x000000ffffff79a7 */ /* 0x000fe2000810041a */
[----:B------:R-:W-:Y:S05]  /*aca0*/  @P0 BRA `(.L_x_4955) ;  /* 0xffffffe000d80947 */ /* 0x000fea000383ffff */
[----:B------:R-:W-:-:S05]  /*acb0*/  UMOV UR43, UR6 ;  /* 0x00000006002b7c82 */ /* 0x000fca0008000000 */
.L_x_4944:
[----:B------:R-:W-:-:S13]  /*acc0*/  ISETP.LE.AND P0, PT, R17, UR43, PT ;  /* 0x0000002b11007c0c */ /* 0x000fda000bf03270 */
[----:B------:R-:W-:Y:S05]  /*acd0*/  @!P0 BRA `(.L_x_4956) ;  /* 0x0000002400f88947 */ /* 0x000fea0003800000 */
[----:B------:R-:W-:Y:S01]  /*ace0*/  IMAD.MOV.U32 R21, RZ, RZ, R11 ;  /* 0x000000ffff157224 */ /* 0x000fe200078e000b */
[----:B------:R-:W-:Y:S01]  /*acf0*/  UMOV UR26, UR4 ;  /* 0x00000004001a7c82 */ /* 0x000fe20008000000 */
[----:B------:R-:W-:Y:S01]  /*ad00*/  IMAD.MOV.U32 R20, RZ, RZ, R12 ;  /* 0x000000ffff147224 */ /* 0x000fe200078e000c */
[----:B------:R-:W-:Y:S01]  /*ad10*/  ULDC UR28, c[0x0][0x9e4] ;  /* 0x00027900001c7ab9 */ /* 0x000fe20000000800 */
[----:B------:R-:W-:Y:S01]  /*ad20*/  ULDC UR29, c[0x0][0x288] ;  /* 0x0000a200001d7ab9 */ /* 0x000fe20000000800 */
[----:B------:R-:W-:Y:S01]  /*ad30*/  ULDC UR30, c[0x0][0x2f0] ;  /* 0x0000bc00001e7ab9 */ /* 0x000fe20000000800 */
[----:B------:R-:W-:Y:S01]  /*ad40*/  ULDC UR31, c[0x0][0x9d8] ;  /* 0x00027600001f7ab9 */ /* 0x000fe20000000800 */
[----:B------:R-:W-:Y:S01]  /*ad50*/  ULDC UR6, c[0x0][0x988] ;  /* 0x0002620000067ab9 */ /* 0x000fe20000000800 */
[----:B------:R-:W-:-:S05]  /*ad60*/  ULDC UR27, c[0x0][0x9e0] ;  /* 0x00027800001b7ab9 */ /* 0x000fca0000000800 */
.L_x_4975:
[----:B------:R-:W-:-:S04]  /*ad70*/  UIADD3 UR4, UR26, 0x1, URZ ;  /* 0x000000011a047890 */ /* 0x000fc8000fffe03f */
[----:B------:R-:W-:-:S04]  /*ad80*/  UISETP.NE.AND UP0, UPT, UR4, 0x2, UPT ;  /* 0x000000020400788c */ /* 0x000fc8000bf05270 */
[----:B------:R-:W-:Y:S02]  /*ad90*/  USEL UR10, URZ, 0x1, UP0 ;  /* 0x000000013f0a7887 */ /* 0x000fe40008000000 */
[----:B------:R-:W-:Y:S02]  /*ada0*/  USEL UR4, UR4, URZ, UP0 ;  /* 0x0000003f04047287 */ /* 0x000fe40008000000 */
[----:B------:R-:W-:Y:S01]  /*adb0*/  ULOP3.LUT UR5, UR5, UR10, URZ, 0x3c, !UPT ;  /* 0x0000000a05057292 */ /* 0x000fe2000f8e3c3f */
[----:B-123--:R-:W-:Y:S11]  /*adc0*/  @!P4 BRA `(.L_x_4957) ;  /* 0x000000000004c947 */ /* 0x00eff60003800000 */
[----:B------:R-:W-:Y:S01]  /*add0*/  BPT.TRAP 0x1 ;  /* 0x000000040000795c */ /* 0x000fe20000300000 */
.L_x_4957:
[----:B------:R-:W-:Y:S01]  /*ade0*/  ULEA UR25, UR4, UR40, 0x3 ;  /* 0x0000002804197291 */ /* 0x000fe2000f8e183f */
[----:B------:R-:W-:-:S04]  /*adf0*/  MOV R13, UR5 ;  /* 0x00000005000d7c02 */ /* 0x000fc80008000f00 */
[----:B------:R-:W-:-:S04]  /*ae00*/  SHF.L.U32 R13, R13, 0x1f, RZ ;  /* 0x0000001f0d0d7819 */ /* 0x000fc800000006ff */
[----:B------:R3:W4:Y:S01]  /*ae10*/  SYNCS.PHASECHK.TRANS64.TRYWAIT P0, [UR25+0x28c30], R13 ;  /* 0x028c300dff0075a7 */ /* 0x0007220008000159 */
[----:B------:R-:W-:Y:S05]  /*ae20*/  @!P4 BRA `(.L_x_4958) ;  /* 0x000000000004c947 */ /* 0x000fea0003800000 */
[----:B------:R-:W-:Y:S01]  /*ae30*/  BPT.TRAP 0x1 ;  /* 0x000000040000795c */ /* 0x000fe20000300000 */
.L_x_4958:
[----:B----4-:R-:W-:Y:S05]  /*ae40*/  @P0 BRA `(.L_x_4959) ;  /* 0x0000000000080947 */ /* 0x010fea0003800000 */
[----:B------:R-:W4:Y:S02]  /*ae50*/  SYNCS.PHASECHK.TRANS64.TRYWAIT P0, [UR25+0x28c30], R13 ;  /* 0x028c300dff0075a7 */ /* 0x000f240008000159 */
[----:B----4-:R-:W-:Y:S05]  /*ae60*/  @!P0 BRA `(.L_x_4960) ;  /* 0x0000009400c88947 */ /* 0x010fea0003800000 */
.L_x_4959:
[----:B------:R-:W-:Y:S01]  /*ae70*/  ULEA UR10, UR4, UR24, 0x9 ;  /* 0x00000018040a7291 */ /* 0x000fe2000f8e483f */
[----:B01----:R-:W-:Y:S01]  /*ae80*/  WARPGROUP.ARRIVE ;  /* 0x00000000000079c5 */ /* 0x003fe20000000000 */
        /* <DEDUP_REMOVED lines=20> */
.L_x_4961:
[----:B------:R-:W-:Y:S01]  /*afd0*/  ISETP.NE.AND P0, PT, R19, 0x1, PT ;  /* 0x000000011300780c */ /* 0x000fe20003f05270 */
[----:B------:R-:W-:Y:S01]  /*afe0*/  FMUL.FTZ R187, R165, UR31 ;  /* 0x0000001fa5bb7c20 */ /* 0x000fe20008410000 */
[----:B------:R-:W-:Y:S01]  /*aff0*/  FMUL.FTZ R186, R164, UR31 ;  /* 0x0000001fa4ba7c20 */ /* 0x000fe20008410000 */
[----:B--2---:R-:W-:Y:S01]  /*b000*/  FMUL.FTZ R14, R153, UR31 ;  /* 0x0000001f990e7c20 */ /* 0x004fe20008410000 */
[----:B------:R-:W-:Y:S01]  /*b010*/  FMUL.FTZ R153, R162, UR31 ;  /* 0x0000001fa2997c20 */ /* 0x000fe20008410000 */
[----:B------:R-:W-:Y:S01]  /*b020*/  FMUL.FTZ R162, R178, UR31 ;  /* 0x0000001fb2a27c20 */ /* 0x000fe20008410000 */
[----:B------:R-:W-:Y:S01]  /*b030*/  IMAD.MOV.U32 R178, RZ, RZ, R2 ;  /* 0x000000ffffb27224 */ /* 0x000fe200078e0002 */
[----:B------:R-:W-:Y:S01]  /*b040*/  USHF.L.U32 UR11, UR43, 0x6, URZ ;  /* 0x000000062b0b7899 */ /* 0x000fe2000800063f */
[----:B------:R-:W-:Y:S01]  /*b050*/  FMUL.FTZ R15, R156, UR31 ;  /* 0x0000001f9c0f7c20 */ /* 0x000fe20008410000 */
[----:B------:R-:W-:Y:S01]  /*b060*/  FMUL.FTZ R156, R167, UR31 ;  /* 0x0000001fa79c7c20 */ /* 0x000fe20008410000 */
[----:B----4-:R-:W-:Y:S01]  /*b070*/  FMUL.FTZ R12, R152, UR31 ;  /* 0x0000001f980c7c20 */ /* 0x010fe20008410000 */
[----:B------:R-:W-:Y:S01]  /*b080*/  FMUL.FTZ R11, R154, UR31 ;  /* 0x0000001f9a0b7c20 */ /* 0x000fe20008410000 */
[----:B------:R-:W-:Y:S01]  /*b090*/  FMUL.FTZ R22, R155, UR31 ;  /* 0x0000001f9b167c20 */ /* 0x000fe20008410000 */
[----:B------:R-:W0:Y:S01]  /*b0a0*/  @P0 LDC R165, c[0x0][0x44c] ;  /* 0x00011300ffa50b82 */ /* 0x000e220000000800 */
[----:B------:R-:W-:-:S02]  /*b0b0*/  IMAD.U32 R167, RZ, RZ, UR11 ;  /* 0x0000000bffa77e24 */ /* 0x000fc4000f8e00ff */
        /* <DEDUP_REMOVED lines=8> */
[----:B------:R-:W-:Y:S01]  /*b140*/  MOV R191, UR30 ;  /* 0x0000001e00bf7c02 */ /* 0x000fe20008000f00 */
        /* <DEDUP_REMOVED lines=13> */
[----:B0-----:R-:W-:Y:S01]  /*b220*/  @P0 IMAD.HI.U32 R165, R2, R165, RZ ;  /* 0x000000a502a50227 */ /* 0x001fe200078e00ff */
[----:B------:R-:W-:Y:S01]  /*b230*/  UIADD3 UR10, UR25, 0x28c40, URZ ;  /* 0x00028c40190a7890 */ /* 0x000fe2000fffe03f */
[----:B------:R-:W-:Y:S01]  /*b240*/  LOP3.LUT P5, RZ, R16, 0x1, RZ, 0xc0, !PT ;  /* 0x0000000110ff7812 */ /* 0x000fe200078ac0ff */
[----:B------:R-:W0:Y:S01]  /*b250*/  MUFU.TANH R12, R12 ;  /* 0x0000000c000c7308 */ /* 0x000e220000002400 */
[----:B------:R-:W-:Y:S01]  /*b260*/  FMUL.FTZ R180, R180, UR31 ;  /* 0x0000001fb4b47c20 */ /* 0x000fe20008410000 */
[----:B------:R-:W-:Y:S01]  /*b270*/  UPRMT UR10, UR42, 0x654, UR10 ;  /* 0x000006542a0a7896 */ /* 0x000fe2000800000a */
[----:B-1----:R-:W-:-:S02]  /*b280*/  @P0 SHF.R.U32.HI R178, RZ, R164, R165 ;  /* 0x000000a4ffb20219 */ /* 0x002fc400000116a5 */
[----:B------:R-:W-:Y:S01]  /*b290*/  IADD3 R164, -R0, 0x1, -R167 ;  /* 0x0000000100a47810 */ /* 0x000fe20007ffe9a7 */
[----:B------:R-:W-:Y:S02]  /*b2a0*/  FMUL.FTZ R167, R183, UR31 ;  /* 0x0000001fb7a77c20 */ /* 0x000fe40008410000 */
[----:B------:R-:W1:Y:S01]  /*b2b0*/  MUFU.TANH R14, R14 ;  /* 0x0000000e000e7308 */ /* 0x000e620000002400 */
[----:B------:R-:W2:Y:S02]  /*b2c0*/  SHFL.IDX PT, R165, R178, RZ, 0x1c1f ;  /* 0x001c1fffb2a57589 */ /* 0x000ea400000e0000 */
        /* <DEDUP_REMOVED lines=8> */
[----:B--2---:R-:W-:-:S07]  /*b350*/  IMAD.IADD R179, R182, 0x1, R165 ;  /* 0x00000001b6b37824 */ /* 0x004fce00078e02a5 */
[----:B------:R-:W2:Y:S08]  /*b360*/  MUFU.TANH R184, R184 ;  /* 0x000000b800b87308 */ /* 0x000eb00000002400 */
        /* <DEDUP_REMOVED lines=26> */
[----:B-----5:R-:W-:Y:S01]  /*b510*/  IMAD.IADD R180, R183, 0x1, R165 ;  /* 0x00000001b7b47824 */ /* 0x020fe200078e02a5 */
[----:B-12-4-:R-:W-:Y:S06]  /*b520*/  @!P5 BRA `(.L_x_4962) ;  /* 0x00000000005cd947 */ /* 0x016fec0003800000 */
[----:B------:R-:W-:Y:S01]  /*b530*/  IMAD R164, R191, UR41, R165 ;  /* 0x00000029bfa47c24 */ /* 0x000fe2000f8e02a5 */
[----:B------:R-:W-:Y:S04]  /*b540*/  BSSY B0, `(.L_x_4963) ;  /* 0x0000011000007945 */ /* 0x000fe80003800000 */
[----:B------:R-:W-:-:S04]  /*b550*/  IADD3 R175, R164, -UR29, RZ ;  /* 0x8000001da4af7c10 */ /* 0x000fc8000fffe0ff */
        /* <DEDUP_REMOVED lines=10> */
.L_x_4964:
[----:B------:R-:W-:-:S05]  /*b600*/  IMAD.U32 R170, RZ, RZ, UR28 ;  /* 0x0000001cffaa7e24 */ /* 0x000fca000f8e00ff */
[----:B------:R-:W-:-:S13]  /*b610*/  ISETP.NE.AND P0, PT, R170, 0x1, PT ;  /* 0x00000001aa00780c */ /* 0x000fda0003f05270 */
[----:B------:R-:W1:Y:S02]  /*b620*/  @P0 LDC.64 R164, c[0x0][0x9e8] ;  /* 0x00027a00ffa40b82 */ /* 0x000e640000000a00 */
[----:B-1----:R-:W-:-:S05]  /*b630*/  @P0 IMAD.HI.U32 R164, R175, R164, RZ ;  /* 0x000000a4afa40227 */ /* 0x002fca00078e00ff */
[----:B------:R-:W-:-:S07]  /*b640*/  @P0 SHF.R.U32.HI R175, RZ, R165, R164 ;  /* 0x000000a5ffaf0219 */ /* 0x000fce00000116a4 */
.L_x_4965:
[----:B------:R-:W-:Y:S05]  /*b650*/  BSYNC B0 ;  /* 0x0000000000007941 */ /* 0x000fea0003800000 */
.L_x_4963:
[----:B------:R-:W-:-:S05]  /*b660*/  IMAD R175, R175, R170, -UR11 ;  /* 0x8000000bafaf7e24 */ /* 0x000fca000f8e02aa */
[----:B------:R-:W-:-:S04]  /*b670*/  IADD3 R175, -R0, R175, RZ ;  /* 0x000000af00af7210 */ /* 0x000fc80007ffe1ff */
[----:B------:R-:W-:Y:S02]  /*b680*/  VIADDMNMX R179, R175, R170, R179, PT ;  /* 0x000000aaafb37246 */ /* 0x000fe400038001b3 */
[----:B------:R-:W-:-:S07]  /*b690*/  VIMNMX R180, R180, R175, !PT ;  /* 0x000000afb4b47248 */ /* 0x000fce0007fe0100 */
.L_x_4962:
[----:B------:R-:W-:-:S06]  /*b6a0*/  UISETP.GT.AND UP0, UPT, UR43, -0x1, UPT ;  /* 0xffffffff2b00788c */ /* 0x000fcc000bf04270 */
[----:B------:R-:W-:-:S04]  /*b6b0*/  PLOP3.LUT P0, PT, PT, PT, UP0, 0x80, 0x0 ;  /* 0x000000000000781c */ /* 0x000fc80003f0f008 */
[C---:B------:R-:W-:Y:S02]  /*b6c0*/  ISETP.GT.AND P1, PT, R180.reuse, RZ, P0 ;  /* 0x000000ffb400720c */ /* 0x040fe40000724270 */
[C---:B------:R-:W-:Y:S02]  /*b6d0*/  ISETP.GT.AND P3, PT, R180.reuse, 0x1, P0 ;  /* 0x00000001b400780c */ /* 0x040fe40000764270 */
[C---:B------:R-:W-:Y:S02]  /*b6e0*/  ISETP.LT.OR P2, PT, R179.reuse, 0x1, P1 ;  /* 0x00000001b300780c */ /* 0x040fe40000f41670 */
[----:B------:R-:W-:Y:S02]  /*b6f0*/  ISETP.GT.AND P1, PT, R180, 0x8, P0 ;  /* 0x00000008b400780c */ /* 0x000fe40000724270 */
[----:B0-----:R-:W-:Y:S02]  /*b700*/  FSEL R177, R12, -INF , !P2 ;  /* 0xff8000000cb17808 */ /* 0x001fe40005000000 */
[----:B------:R-:W-:Y:S01]  /*b710*/  ISETP.GT.AND P2, PT, R180, 0x9, P0 ;  /* 0x00000009b400780c */ /* 0x000fe20000744270 */
[----:B------:R-:W0:Y:S01]  /*b720*/  SHFL.IDX PT, R12, R178, 0x1, 0x1c1f ;  /* 0x003c1f00b20c7f89 */ /* 0x000e2200000e0000 */
        /* <DEDUP_REMOVED lines=11> */
[----:B------:R-:W-:Y:S01]  /*b7e0*/  ISETP.LT.OR P2, PT, R179, 0x19, P2 ;  /* 0x00000019b300780c */ /* 0x000fe20001741670 */
[----:B0-----:R-:W-:Y:S01]  /*b7f0*/  IMAD.IADD R178, R183, 0x1, R12 ;  /* 0x00000001b7b27824 */ /* 0x001fe200078e020c */
        /* <DEDUP_REMOVED lines=20> */
[----:B------:R-:W-:Y:S01]  /*b940*/  FSEL R161, R176, -INF , !P2 ;  /* 0xff800000b0a17808 */ /* 0x000fe20005000000 */
[----:B------:R-:W-:Y:S01]  /*b950*/  IMAD.IADD R176, R182, 0x1, R12 ;  /* 0x00000001b6b07824 */ /* 0x000fe200078e020c */
        /* <DEDUP_REMOVED lines=8> */
[----:B------:R-:W-:Y:S01]  /*b9e0*/  FSEL R165, R181, -INF , !P2 ;  /* 0xff800000b5a57808 */ /* 0x000fe20005000000 */
[----:B------:R-:W-:Y:S06]  /*b9f0*/  @!P5 BRA `(.L_x_4966) ;  /* 0x00000000005cd947 */ /* 0x000fec0003800000 */
        /* <DEDUP_REMOVED lines=13> */
.L_x_4968:
[----:B------:R-:W-:-:S05]  /*bad0*/  IMAD.U32 R12, RZ, RZ, UR28 ;  /* 0x0000001cff0c7e24 */ /* 0x000fca000f8e00ff */
[----:B------:R-:W-:-:S13]  /*bae0*/  ISETP.NE.AND P1, PT, R12, 0x1, PT ;  /* 0x000000010c00780c */ /* 0x000fda0003f25270 */
[----:B------:R-:W0:Y:S02]  /*baf0*/  @P1 LDC.64 R14, c[0x0][0x9e8] ;  /* 0x00027a00ff0e1b82 */ /* 0x000e240000000a00 */
[----:B0-----:R-:W-:-:S05]  /*bb00*/  @P1 IMAD.HI.U32 R14, R179, R14, RZ ;  /* 0x0000000eb30e1227 */ /* 0x001fca00078e00ff */
[----:B------:R-:W-:-:S07]  /*bb10*/  @P1 SHF.R.U32.HI R179, RZ, R15, R14 ;  /* 0x0000000fffb31219 */ /* 0x000fce000001160e */
.L_x_4969:
[----:B------:R-:W-:Y:S05]  /*bb20*/  BSYNC B0 ;  /* 0x0000000000007941 */ /* 0x000fea0003800000 */
.L_x_4967:
[----:B------:R-:W-:-:S05]  /*bb30*/  IMAD R179, R179, R12, -UR11 ;  /* 0x8000000bb3b37e24 */ /* 0x000fca000f8e020c */
[----:B------:R-:W-:-:S04]  /*bb40*/  IADD3 R179, -R0, R179, RZ ;  /* 0x000000b300b37210 */ /* 0x000fc80007ffe1ff */
[----:B------:R-:W-:Y:S02]  /*bb50*/  VIADDMNMX R176, R179, R12, R176, PT ;  /* 0x0000000cb3b07246 */ /* 0x000fe400038001b0 */
[----:B------:R-:W-:-:S07]  /*bb60*/  VIMNMX R178, R178, R179, !PT ;  /* 0x000000b3b2b27248 */ /* 0x000fce0007fe0100 */
.L_x_4966:
        /* <DEDUP_REMOVED lines=190> */
[----:B------:R-:W4:Y:S01]  /*c750*/  MUFU.EX2 R172, R172 ;  /* 0x000000ac00ac7308 */ /* 0x000f220000000800 */
        /* <DEDUP_REMOVED lines=16> */
[----:B----4-:R-:W-:Y:S01]  /*c860*/  FADD.FTZ R156, R172, R157 ;  /* 0x0000009dac9c7221 */ /* 0x010fe20000010000 */
        /* <DEDUP_REMOVED lines=38> */
[----:B------:R2:W4:Y:S01]  /*cad0*/  MUFU.EX2 R157, R153 ;  /* 0x00000099009d7308 */ /* 0x0005220000000800 */
        /* <DEDUP_REMOVED lines=23> */
[----:B------:R-:W5:Y:S01]  /*cc50*/  MUFU.EX2 R173, R173 ;  /* 0x000000ad00ad7308 */ /* 0x000f620000000800 */
        /* <DEDUP_REMOVED lines=10> */
[----:B----4-:R-:W-:Y:S01]  /*cd00*/  FADD.FTZ R15, R157, R168 ;  /* 0x000000a89d0f7221 */ /* 0x010fe20000010000 */
[----:B-1----:R-:W-:Y:S01]  /*cd10*/  F2FP.F16.F32.PACK_AB R157, R184, R157 ;  /* 0x0000009db89d723e */ /* 0x002fe200000000ff */
[-C--:B------:R-:W-:Y:S01]  /*cd20*/  FMUL.FTZ R83, R83, R22.reuse ;  /* 0x0000001653537220 */ /* 0x080fe20000410000 */
[----:B------:R-:W-:Y:S01]  /*cd30*/  FMUL.FTZ R86, R86, R22 ;  /* 0x0000001656567220 */ /* 0x000fe20000410000 */
[----:B------:R-:W-:Y:S01]  /*cd40*/  FADD.FTZ R168, R184, R15 ;  /* 0x0000000fb8a87221 */ /* 0x000fe20000010000 */
[----:B------:R-:W1:Y:S01]  /*cd50*/  MUFU.EX2 R182, R182 ;  /* 0x000000b600b67308 */ /* 0x000e620000000800 */
[C---:B-----5:R-:W-:Y:S01]  /*cd60*/  FADD.FTZ R160, R173.reuse, R156 ;  /* 0x0000009cada07221 */ /* 0x060fe20000010000 */
        /* <DEDUP_REMOVED lines=38> */
[----:B------:R-:W4:Y:S01]  /*cfd0*/  MUFU.EX2 R165, R190 ;  /* 0x000000be00a57308 */ /* 0x000f220000000800 */
        /* <DEDUP_REMOVED lines=16> */
[----:B----4-:R-:W-:Y:S01]  /*d0e0*/  FADD.FTZ R15, R165, R172 ;  /* 0x000000aca50f7221 */ /* 0x010fe20000010000 */
[-C--:B------:R-:W-:Y:S01]  /*d0f0*/  FMUL.FTZ R147, R147, R22.reuse ;  /* 0x0000001693937220 */ /* 0x080fe20000410000 */
[-C--:B------:R-:W-:Y:S01]  /*d100*/  FMUL.FTZ R150, R150, R22.reuse ;  /* 0x0000001696967220 */ /* 0x080fe20000410000 */
[----:B------:R-:W-:-:S04]  /*d110*/  FMUL.FTZ R151, R151, R22 ;  /* 0x0000001697977220 */ /* 0x000fc80000410000 */
[----:B------:R-:W4:Y:S01]  /*d120*/  MUFU.EX2 R170, R175 ;  /* 0x000000af00aa7308 */ /* 0x000f220000000800 */
[C---:B-1----:R-:W-:Y:S01]  /*d130*/  FADD.FTZ R14, R168.reuse, R15 ;  /* 0x0000000fa80e7221 */ /* 0x042fe20000010000 */
[----:B------:R-:W-:-:S03]  /*d140*/  F2FP.F16.F32.PACK_AB R165, R168, R165 ;  /* 0x000000a5a8a5723e */ /* 0x000fc600000000ff */
[----:B--2---:R-:W-:Y:S01]  /*d150*/  FADD.FTZ R15, R167, R14 ;  /* 0x0000000ea70f7221 */ /* 0x004fe20000010000 */
[----:B----4-:R-:W-:-:S03]  /*d160*/  F2FP.F16.F32.PACK_AB R167, R170, R167 ;  /* 0x000000a7aaa7723e */ /* 0x010fc600000000ff */
[----:B------:R-:W-:Y:S02]  /*d170*/  FADD.FTZ R4, R170, R15 ;  /* 0x0000000faa047221 */ /* 0x000fe40000010000 */
[----:B------:R0:W-:Y:S01]  /*d180*/  STSM.16.M88.4 [R7], R164 ;  /* 0x000000a407007844 */ /* 0x0001e20000000200 */
[----:B------:R-:W-:Y:S05]  /*d190*/  @!P4 BRA `(.L_x_4970) ;  /* 0x000000000004c947 */ /* 0x000fea0003800000 */
[----:B------:R-:W-:Y:S01]  /*d1a0*/  BPT.TRAP 0x1 ;  /* 0x000000040000795c */ /* 0x000fe20000300000 */
.L_x_4970:
[----:B------:R1:W2:Y:S01]  /*d1b0*/  SYNCS.PHASECHK.TRANS64.TRYWAIT P0, [UR25+0x28c50], R13 ;  /* 0x028c500dff0075a7 */ /* 0x0002a20008000159 */
[----:B------:R-:W-:Y:S05]  /*d1c0*/  @!P4 BRA `(.L_x_4971) ;  /* 0x000000000004c947 */ /* 0x000fea0003800000 */
[----:B------:R-:W-:Y:S01]  /*d1d0*/  BPT.TRAP 0x1 ;  /* 0x000000040000795c */ /* 0x000fe20000300000 */
.L_x_4971:
[----:B--2---:R-:W-:Y:S05]  /*d1e0*/  @P0 BRA `(.L_x_4972) ;  /* 0x0000000000080947 */ /* 0x004fea0003800000 */
[----:B------:R-:W2:Y:S02]  /*d1f0*/  SYNCS.PHASECHK.TRANS64.TRYWAIT P0, [UR25+0x28c50], R13 ;  /* 0x028c500dff0075a7 */ /* 0x000ea40008000159 */
[----:B--2---:R-:W-:Y:S05]  /*d200*/  @!P0 BRA `(.L_x_4973) ;  /* 0x0000007000f88947 */ /* 0x004fea0003800000 */
.L_x_4972:
        /* <DEDUP_REMOVED lines=34> */
.L_x_4974:
[----:B------:R-:W-:Y:S01]  /*d430*/  UIADD3 UR25, UR25, 0x28c60, URZ ;  /* 0x00028c6019197890 */ /* 0x000fe2000fffe03f */
[----:B------:R-:W-:Y:S01]  /*d440*/  ISETP.LT.AND P0, PT, R17, UR43, PT ;  /* 0x0000002b11007c0c */ /* 0x000fe2000bf01270 */
[----:B------:R-:W-:Y:S01]  /*d450*/  UIADD3 UR43, UR43, -0x1, URZ ;  /* 0xffffffff2b2b7890 */ /* 0x000fe2000fffe03f */
[----:B------:R-:W-:Y:S01]  /*d460*/  MOV R21, R11 ;  /* 0x0000000b00157202 */ /* 0x000fe20000000f00 */
[----:B------:R-:W-:Y:S01]  /*d470*/  UPRMT UR25, UR42, 0x654, UR25 ;  /* 0x000006542a197896 */ /* 0x000fe20008000019 */
[----:B------:R-:W-:Y:S01]  /*d480*/  IMAD.MOV.U32 R20, RZ, RZ, R12 ;  /* 0x000000ffff147224 */ /* 0x000fe200078e000c */
[----:B------:R-:W-:-:S07]  /*d490*/  UMOV UR26, UR4 ;  /* 0x00000004001a7c82 */ /* 0x000fce0008000000 */
[----:B------:R-:W-:Y:S01]  /*d4a0*/  SYNCS.ARRIVE.TRANS64.RED.A1T0 RZ, [UR25], RZ ;  /* 0x000000ffffff79a7 */ /* 0x000fe20008100419 */
[----:B------:R-:W-:Y:S05]  /*d4b0*/  @P0 BRA `(.L_x_4975) ;  /* 0xffffffd8002c0947 */ /* 0x000fea000383ffff */
.L_x_4956:
[----:B------:R-:W4:Y:S01]  /*d4c0*/  SHFL.BFLY PT, R0, R3, 0x2, 0x1f ;  /* 0x0c401f0003007f89 */ /* 0x000f2200000e0000 */
[----:B------:R-:W-:Y:S08]  /*d4d0*/  BAR.ARV 0x8, 0x100 ;  /* 0x0204000000007b1d */ /* 0x000ff00000002000 */
[----:B------:R-:W-:Y:S01]  /*d4e0*/  BAR.SYNC.DEFER_BLOCKING 0xf, 0x100 ;  /* 0x03c4000000007b1d */ /* 0x000fe20000010000 */
[----:B------:R-:W-:-:S05]  /*d4f0*/  ISETP.NE.AND P0, PT, R10, RZ, PT ;  /* 0x000000ff0a00720c */ /* 0x000fca0003f05270 */
[----:B01----:R-:W0:Y:S01]  /*d500*/  SHFL.BFLY PT, R7, R4, 0x2, 0x1f ;  /* 0x0c401f0004077f89 */ /* 0x003e2200000e0000 */
[----:B----4-:R-:W-:Y:S01]  /*d510*/  FADD.FTZ R2, R0, R3 ;  /* 0x0000000300027221 */ /* 0x010fe20000010000 */
[----:B------:R-:W-:-:S04]  /*d520*/  MOV R3, UR10 ;  /* 0x0000000a00037c02 */ /* 0x000fc80008000f00 */
[----:B------:R-:W1:Y:S01]  /*d530*/  SHFL.BFLY PT, R5, R2, 0x1, 0x1f ;  /* 0x0c201f0002057f89 */ /* 0x000e6200000e0000 */
[----:B0-----:R-:W-:Y:S01]  /*d540*/  FADD.FTZ R7, R7, R4 ;  /* 0x0000000407077221 */ /* 0x001fe20000010000 */
[----:B------:R-:W-:-:S04]  /*d550*/  IMAD.MOV.U32 R4, RZ, RZ, -0x800000 ;  /* 0xff800000ff047424 */ /* 0x000fc800078e00ff */
[----:B------:R-:W2:Y:S01]  /*d560*/  SHFL.BFLY PT, R0, R7, 0x1, 0x1f ;  /* 0x0c201f0007007f89 */ /* 0x000ea200000e0000 */
[----:B-1----:R-:W-:Y:S01]  /*d570*/  FADD.FTZ R8, R2, R5 ;  /* 0x0000000502087221 */ /* 0x002fe20000010000 */
[----:B------:R-:W-:Y:S02]  /*d580*/  IMAD.MOV.U32 R5, RZ, RZ, RZ ;  /* 0x000000ffff057224 */ /* 0x000fe400078e00ff */
[----:B------:R-:W-:Y:S02]  /*d590*/  IMAD.U32 R2, RZ, RZ, UR4 ;  /* 0x00000004ff027e24 */ /* 0x000fe4000f8e00ff */
[----:B------:R-:W-:Y:S02]  /*d5a0*/  FSETP.NE.FTZ.AND P1, PT, R8, RZ, PT ;  /* 0x000000ff0800720b */ /* 0x000fe40003f35000 */
[----:B------:R-:W-:-:S05]  /*d5b0*/  IMAD R2, R2, 0x40, R9 ;  /* 0x0000004002027824 */ /* 0x000fca00078e0209 */
[----:B------:R-:W-:-:S06]  /*d5c0*/  @!P0 LEA R2, R2, UR40, 0x2 ;  /* 0x0000002802028c11 */ /* 0x000fcc000f8e10ff */
[----:B------:R-:W0:Y:S01]  /*d5d0*/  @P1 MUFU.RCP R5, R8 ;  /* 0x0000000800051308 */ /* 0x000e220000001000 */
[----:B------:R-:W-:Y:S01]  /*d5e0*/  @P1 FMUL.FTZ R3, R3, 0.69314718246459960938 ;  /* 0x3f31721803031820 */ /* 0x000fe20000410000 */
[----:B--23--:R-:W-:Y:S01]  /*d5f0*/  FADD.FTZ R13, R7, R0 ;  /* 0x00000000070d7221 */ /* 0x00cfe20000010000 */
[----:B------:R-:W-:-:S04]  /*d600*/  MOV R0, RZ ;  /* 0x000000ff00007202 */ /* 0x000fc80000000f00 */
[----:B------:R-:W-:Y:S01]  /*d610*/  FSETP.NE.FTZ.AND P2, PT, R13, RZ, PT ;  /* 0x000000ff0d00720b */ /* 0x000fe20003f55000 */
[----:B------:R-:W-:Y:S01]  /*d620*/  @P1 MUFU.LG2 R6, R8 ;  /* 0x0000000800061308 */ /* 0x000fe20000000c00 */
[----:B0-----:R0:W-:Y:S01]  /*d630*/  @!P0 STS [R2+0x28800], R5 ;  /* 0x0288000502008388 */ /* 0x0011e20000000800 */
[-C--:B------:R-:W-:Y:S01]  /*d640*/  FMUL.FTZ R24, R24, R5.reuse ;  /* 0x0000000518187220 */ /* 0x080fe20000410000 */
[----:B------:R-:W-:-:S09]  /*d650*/  FMUL.FTZ R25, R25, R5 ;  /* 0x0000000519197220 */ /* 0x000fd20000410000 */
        /* <DEDUP_REMOVED lines=8> */
[----:B------:R-:W2:Y:S01]  /*d6e0*/  @P2 MUFU.LG2 R7, R13 ;  /* 0x0000000d00072308 */ /* 0x000ea20000000c00 */
        /* <DEDUP_REMOVED lines=57> */
[----:B------:R-:W-:Y:S01]  /*da80*/  @P1 FMUL.FTZ R6, R6, 0.69314718246459960938 ;  /* 0x3f31721806061820 */ /* 0x000fe20000410000 */
[----:B--2---:R-:W-:Y:S01]  /*da90*/  @P2 FMUL.FTZ R8, R7, 0.69314718246459960938 ;  /* 0x3f31721807082820 */ /* 0x004fe20000410000 */
[----:B-1----:R-:W-:Y:S01]  /*daa0*/  MOV R2, 0xff800000 ;  /* 0xff80000000027802 */ /* 0x002fe20000000f00 */
        /* <DEDUP_REMOVED lines=69> */
.L_x_4880:
[----:B------:R-:W-:Y:S05]  /*df00*/  @P0 BRA `(.L_x_4976) ;  /* 0x0000002000e00947 */ /* 0x000fea0003800000 */
[----:B------:R-:W1:Y:S01]  /*df10*/  S2R R0, SR_TID.X ;  /* 0x0000000000007919 */ /* 0x000e620000002100 */
[----:B------:R-:W2:Y:S01]  /*df20*/  S2UR UR5, SR_CgaCtaId ;  /* 0x00000000000579c3 */ /* 0x000ea20000008800 */
[----:B------:R-:W-:Y:S01]  /*df30*/  UMOV UR4, 0x400 ;  /* 0x0000040000047882 */ /* 0x000fe20000000000 */
[----:B------:R-:W-:-:S06]  /*df40*/  IMAD.MOV R3, RZ, RZ, -R18 ;  /* 0x000000ffff037224 */ /* 0x000fcc00078e0a12 */
[----:B------:R-:W-:Y:S01]  /*df50*/  BAR.SYNC.DEFER_BLOCKING 0x1, 0x100 ;  /* 0x0044000000007b1d */ /* 0x000fe20000010000 */
[----:B0-----:R-:W-:-:S07]  /*df60*/  SHF.R.S32.HI R9, RZ, 0x1f, R18 ;  /* 0x0000001fff097819 */ /* 0x001fce0000011412 */
[----:B------:R-:W0:Y:S08]  /*df70*/  S2UR UR6, SR_CTAID.Y ;  /* 0x00000000000679c3 */ /* 0x000e300000002600 */
[----:B------:R-:W0:Y:S01]  /*df80*/  LDC R12, c[0x0][0xc50] ;  /* 0x00031400ff0c7b82 */ /* 0x000e220000000800 */
[----:B--2---:R-:W-:-:S07]  /*df90*/  ULEA UR4, UR5, UR4, 0x18 ;  /* 0x0000000405047291 */ /* 0x004fce000f8ec03f */
[----:B------:R-:W2:Y:S01]  /*dfa0*/  LDC R6, c[0x0][0xbe8] ;  /* 0x0002fa00ff067b82 */ /* 0x000ea20000000800 */
[----:B------:R-:W-:Y:S01]  /*dfb0*/  UIADD3 UR4, UR4, 0x28c20, URZ ;  /* 0x00028c2004047890 */ /* 0x000fe2000fffe03f */
[----:B-1----:R-:W-:-:S03]  /*dfc0*/  VIADD R152, R0, 0xffffff80 ;  /* 0xffffff8000987836 */ /* 0x002fc60000000000 */
[----:B------:R-:W-:Y:S02]  /*dfd0*/  UPRMT UR4, URZ, 0x654, UR4 ;  /* 0x000006543f047896 */ /* 0x000fe40008000004 */
[----:B------:R-:W-:-:S04]  /*dfe0*/  SHF.R.S32.HI R153, RZ, 0x1f, R152 ;  /* 0x0000001fff997819 */ /* 0x000fc80000011498 */
[----:B------:R-:W-:Y:S01]  /*dff0*/  LEA.HI R10, R153, R152, RZ, 0x7 ;  /* 0x00000098990a7211 */ /* 0x000fe200078f38ff */
[----:B0-----:R-:W-:Y:S02]  /*e000*/  IMAD R3, R12, R3, UR6 ;  /* 0x000000060c037e24 */ /* 0x001fe4000f8e0203 */
[----:B------:R-:W-:Y:S01]  /*e010*/  SYNCS.ARRIVE.TRANS64.RED.A1T0 RZ, [UR4], RZ ;  /* 0x000000ffffff79a7 */ /* 0x000fe20008100404 */
[----:B------:R-:W-:Y:S02]  /*e020*/  SHF.R.S32.HI R8, RZ, 0x7, R10 ;  /* 0x00000007ff087819 */ /* 0x000fe4000001140a */
[----:B------:R-:W-:-:S03]  /*e030*/  LOP3.LUT R5, R10, 0xffffff80, RZ, 0xc0, !PT ;  /* 0xffffff800a057812 */ /* 0x000fc600078ec0ff */
[----:B------:R-:W0:Y:S01]  /*e040*/  SHFL.IDX PT, R7, R8, RZ, 0x1f ;  /* 0x00001fff08077589 */ /* 0x000e2200000e0000 */
[----:B------:R-:W-:Y:S02]  /*e050*/  IADD3 R0, R152, -R5, RZ ;  /* 0x8000000598007210 */ /* 0x000fe40007ffe0ff */
[----:B------:R-:W-:Y:S02]  /*e060*/  SHF.R.S32.HI R5, RZ, 0x1f, R3 ;  /* 0x0000001fff057819 */ /* 0x000fe40000011403 */
[----:B------:R-:W-:Y:S02]  /*e070*/  SHF.R.S32.HI R157, RZ, 0x1f, R0 ;  /* 0x0000001fff9d7819 */ /* 0x000fe40000011400 */
[----:B0-----:R-:W-:Y:S02]  /*e080*/  ISETP.NE.AND P0, PT, R7, RZ, PT ;  /* 0x000000ff0700720c */ /* 0x001fe40003f05270 */
[----:B------:R-:W-:-:S11]  /*e090*/  LEA.HI R7, R157, R0, RZ, 0x2 ;  /* 0x000000009d077211 */ /* 0x000fd600078f10ff */
[----:B--2---:R-:W-:Y:S05]  /*e0a0*/  @P0 BRA `(.L_x_4977) ;  /* 0x0000000400380947 */ /* 0x004fea0003800000 */
[----:B------:R-:W0:Y:S01]  /*e0b0*/  LDC R19, c[0x0][0xbe8] ;  /* 0x0002fa00ff137b82 */ /* 0x000e220000000800 */
[----:B------:R-:W-:Y:S01]  /*e0c0*/  LOP3.LUT R11, R10, 0xffffff80, RZ, 0xc0, !PT ;  /* 0xffffff800a0b7812 */ /* 0x000fe200078ec0ff */
[----:B------:R-:W1:Y:S01]  /*e0d0*/  S2R R155, SR_CTAID.X ;  /* 0x00000000009b7919 */ /* 0x000e620000002500 */
[----:B------:R-:W-:Y:S01]  /*e0e0*/  LEA.HI R12, R153, R152, RZ, 0x2 ;  /* 0x00000098990c7211 */ /* 0x000fe200078f10ff */
[----:B------:R-:W-:Y:S02]  /*e0f0*/  ULDC.64 UR4, c[0x0][0xbd0] ;  /* 0x0002f40000047ab9 */ /* 0x000fe40000000a00 */
[----:B------:R-:W-:Y:S01]  /*e100*/  IMAD.IADD R16, R152, 0x1, -R11 ;  /* 0x0000000198107824 */ /* 0x000fe200078e0a0b */
[----:B------:R-:W-:Y:S01]  /*e110*/  LOP3.LUT R15, R12, 0xfffffffc, RZ, 0xc0, !PT ;  /* 0xfffffffc0c0f7812 */ /* 0x000fe200078ec0ff */
[----:B------:R-:W2:Y:S03]  /*e120*/  S2UR UR6, SR_CTAID.Z ;  /* 0x00000000000679c3 */ /* 0x000ea60000002700 */
[----:B------:R-:W-:Y:S01]  /*e130*/  SHF.R.S32.HI R11, RZ, 0x1f, R16 ;  /* 0x0000001fff0b7819 */ /* 0x000fe20000011410 */
[----:B------:R-:W-:-:S03]  /*e140*/  IMAD.IADD R15, R152, 0x1, -R15 ;  /* 0x00000001980f7824 */ /* 0x000fc600078e0a0f */
[-C--:B------:R-:W-:Y:S01]  /*e150*/  LEA.HI R20, R11, R16.reuse, RZ, 0x2 ;  /* 0x000000100b147211 */ /* 0x080fe200078f10ff */
[----:B------:R-:W3:Y:S01]  /*e160*/  LDC.64 R22, c[0x0][0xbd8] ;  /* 0x0002f600ff167b82 */ /* 0x000ee20000000a00 */
[----:B------:R-:W-:Y:S02]  /*e170*/  LEA.HI R12, R15, R15, RZ, 0x1 ;  /* 0x0000000f0f0c7211 */ /* 0x000fe400078f08ff */
[--C-:B------:R-:W-:Y:S02]  /*e180*/  SHF.R.S32.HI R10, RZ, 0x2, R20.reuse ;  /* 0x00000002ff0a7819 */ /* 0x100fe40000011414 */
[----:B------:R-:W-:Y:S02]  /*e190*/  SHF.R.S32.HI R13, RZ, 0x1f, R20 ;  /* 0x0000001fff0d7819 */ /* 0x000fe40000011414 */
[----:B------:R-:W-:Y:S02]  /*e1a0*/  LEA.HI R11, R11, R16, RZ, 0x5 ;  /* 0x000000100b0b7211 */ /* 0x000fe400078f28ff */
[----:B0-----:R-:W-:-:S02]  /*e1b0*/  ISETP.NE.AND P0, PT, R19, 0x1, PT ;  /* 0x000000011300780c */ /* 0x001fc40003f05270 */
[----:B------:R-:W-:Y:S02]  /*e1c0*/  LEA.HI R13, R13, R10, RZ, 0x3 ;  /* 0x0000000a0d0d7211 */ /* 0x000fe400078f18ff */
[----:B------:R-:W-:Y:S02]  /*e1d0*/  LOP3.LUT R12, R12, 0x1ffffffe, RZ, 0xc0, !PT ;  /* 0x1ffffffe0c0c7812 */ /* 0x000fe400078ec0ff */
[----:B------:R-:W-:Y:S02]  /*e1e0*/  LOP3.LUT R13, R13, 0xfffffff8, RZ, 0xc0, !PT ;  /* 0xfffffff80d0d7812 */ /* 0x000fe400078ec0ff */
[----:B------:R-:W-:Y:S01]  /*e1f0*/  SHF.R.S32.HI R11, RZ, 0x5, R11 ;  /* 0x00000005ff0b7819 */ /* 0x000fe2000001140b */
[----:B------:R-:W-:Y:S01]  /*e200*/  IMAD.IADD R15, R15, 0x1, -R12 ;  /* 0x000000010f0f7824 */ /* 0x000fe200078e0a0c */
[----:B------:R-:W-:Y:S01]  /*e210*/  IADD3 R10, R10, -R13, RZ ;  /* 0x8000000d0a0a7210 */ /* 0x000fe20007ffe0ff */
[----:B------:R-:W-:Y:S02]  /*e220*/  IMAD R13, R9, UR4, RZ ;  /* 0x00000004090d7c24 */ /* 0x000fe4000f8e02ff */
[----:B------:R-:W0:Y:S02]  /*e230*/  @P0 LDC R17, c[0x0][0xbec] ;  /* 0x0002fb00ff110b82 */ /* 0x000e240000000800 */
[----:B------:R-:W-:-:S02]  /*e240*/  IMAD R154, R11, 0x10, R10 ;  /* 0x000000100b9a7824 */ /* 0x000fc400078e020a */
[C---:B------:R-:W-:Y:S01]  /*e250*/  IMAD.WIDE.U32 R10, R18.reuse, UR4, RZ ;  /* 0x00000004120a7c25 */ /* 0x040fe2000f8e00ff */
[----:B--2---:R-:W-:Y:S02]  /*e260*/  USHF.R.S32.HI UR4, URZ, 0x1f, UR6 ;  /* 0x0000001f3f047899 */ /* 0x004fe40008011406 */
[----:B------:R-:W-:Y:S01]  /*e270*/  LEA R12, R15, R154, 0x3 ;  /* 0x0000009a0f0c7211 */ /* 0x000fe200078e18ff */
[----:B------:R-:W2:Y:S01]  /*e280*/  @P0 LDC R21, c[0x0][0xbf0] ;  /* 0x0002fc00ff150b82 */ /* 0x000ea20000000800 */
[----:B------:R-:W-:Y:S02]  /*e290*/  IMAD R13, R18, UR5, R13 ;  /* 0x00000005120d7c24 */ /* 0x000fe4000f8e020d */
[----:B---3--:R-:W-:Y:S01]  /*e2a0*/  IMAD R14, R22, UR4, RZ ;  /* 0x00000004160e7c24 */ /* 0x008fe2000f8e02ff */
[----:B------:R-:W-:Y:S01]  /*e2b0*/  ULDC.64 UR4, c[0x0][0xbe0] ;  /* 0x0002f80000047ab9 */ /* 0x000fe20000000a00 */
[----:B-1----:R-:W-:Y:S02]  /*e2c0*/  IMAD R12, R155, 0x40, R12 ;  /* 0x000000409b0c7824 */ /* 0x002fe400078e020c */
[----:B------:R-:W-:-:S02]  /*e2d0*/  IMAD R15, R23, UR6, R14 ;  /* 0x00000006170f7c24 */ /* 0x000fc4000f8e020e */
[----:B------:R-:W-:Y:S01]  /*e2e0*/  IMAD.IADD R11, R11, 0x1, R13 ;  /* 0x000000010b0b7824 */ /* 0x000fe200078e020d */
[----:B------:R-:W-:Y:S01]  /*e2f0*/  MOV R13, R12 ;  /* 0x0000000c000d7202 */ /* 0x000fe20000000f00 */
[----:B------:R-:W-:-:S04]  /*e300*/  IMAD.WIDE.U32 R10, R22, UR6, R10 ;  /* 0x00000006160a7c25 */ /* 0x000fc8000f8e000a */
[----:B0-----:R-:W-:-:S04]  /*e310*/  @P0 IMAD.HI.U32 R14, R12, R17, RZ ;  /* 0x000000110c0e0227 */ /* 0x001fc800078e00ff */
[----:B------:R-:W-:Y:S01]  /*e320*/  IMAD.IADD R11, R11, 0x1, R15 ;  /* 0x000000010b0b7824 */ /* 0x000fe200078e020f */
[----:B--2---:R-:W-:Y:S01]  /*e330*/  @P0 SHF.R.U32.HI R13, RZ, R21, R14 ;  /* 0x00000015ff0d0219 */ /* 0x004fe2000001160e */
[----:B------:R-:W-:Y:S02]  /*e340*/  IMAD R14, R5, UR4, RZ ;  /* 0x00000004050e7c24 */ /* 0x000fe4000f8e02ff */
[----:B------:R-:W-:Y:S01]  /*e350*/  IMAD.WIDE.U32 R10, R3, UR4, R10 ;  /* 0x00000004030a7c25 */ /* 0x000fe2000f8e000a */
[----:B------:R-:W-:-:S03]  /*e360*/  SHF.R.S32.HI R17, RZ, 0x1f, R13 ;  /* 0x0000001fff117819 */ /* 0x000fc6000001140d */
[----:B------:R-:W-:Y:S01]  /*e370*/  IMAD.MOV R15, RZ, RZ, -R13 ;  /* 0x000000ffff0f7224 */ /* 0x000fe200078e0a0d */
[----:B------:R-:W-:Y:S01]  /*e380*/  IADD3 R10, P0, R13, R10, RZ ;  /* 0x0000000a0d0a7210 */ /* 0x000fe20007f1e0ff */
[----:B------:R-:W-:Y:S01]  /*e390*/  IMAD R14, R3, UR5, R14 ;  /* 0x00000005030e7c24 */ /* 0x000fe2000f8e020e */
[----:B------:R-:W-:Y:S01]  /*e3a0*/  ULDC.64 UR4, c[0x0][0xbc8] ;  /* 0x0002f20000047ab9 */ /* 0x000fe20000000a00 */
[----:B------:R-:W-:Y:S01]  /*e3b0*/  IMAD R15, R19, R15, R12 ;  /* 0x0000000f130f7224 */ /* 0x000fe200078e020c */
[----:B------:R-:W-:Y:S02]  /*e3c0*/  LOP3.LUT R13, R20, 0x7ffffffc, RZ, 0xc0, !PT ;  /* 0x7ffffffc140d7812 */ /* 0x000fe400078ec0ff */
[----:B------:R-:W-:Y:S02]  /*e3d0*/  IADD3.X R11, R17, R11, R14, P0, !PT ;  /* 0x0000000b110b7210 */ /* 0x000fe400007fe40e */
[----:B------:R-:W-:Y:S02]  /*e3e0*/  SHF.R.S32.HI R12, RZ, 0x1f, R15 ;  /* 0x0000001fff0c7819 */ /* 0x000fe4000001140f */
[----:B------:R-:W-:Y:S01]  /*e3f0*/  LEA R14, R155, R154, 0x6 ;  /* 0x0000009a9b0e7211 */ /* 0x000fe200078e30ff */
        /* <DEDUP_REMOVED lines=10> */
[----:B------:R-:W-:Y:S02]  /*e4a0*/  SHFL.IDX PT, R12, R17, 0x1, 0x1c1f ;  /* 0x003c1f00110c7f89 */ /* 0x000fe400000e0000 */
[----:B------:R-:W-:-:S02]  /*e4b0*/  IMAD.IADD R21, R8, 0x1, -R15 ;  /* 0x0000000108157824 */ /* 0x000fc400078e0a0f */
[----:B------:R-:W-:Y:S01]  /*e4c0*/  IMAD.IADD R15, R16, 0x1, -R13 ;  /* 0x00000001100f7824 */ /* 0x000fe200078e0a0d */
[----:B------:R-:W-:Y:S01]  /*e4d0*/  SHFL.IDX PT, R10, R17, RZ, 0x1c1f ;  /* 0x001c1fff110a7589 */ /* 0x000fe200000e0000 */
[----:B------:R-:W-:Y:S02]  /*e4e0*/  IMAD.U32 R16, R21, -0x100, RZ ;  /* 0xffffff0015107824 */ /* 0x000fe400078e00ff */
[----:B------:R-:W-:Y:S01]  /*e4f0*/  IMAD.SHL.U32 R21, R15, 0x2, RZ ;  /* 0x000000020f157824 */ /* 0x000fe200078e00ff */
[----:B------:R-:W0:Y:S01]  /*e500*/  SHFL.IDX PT, R11, R20, RZ, 0x1c1f ;  /* 0x001c1fff140b7589 */ /* 0x000e2200000e0000 */
[----:B------:R-:W-:-:S03]  /*e510*/  IMAD R15, R19, UR4, RZ ;  /* 0x00000004130f7c24 */ /* 0x000fc6000f8e02ff */
[----:B------:R-:W1:Y:S01]  /*e520*/  SHFL.IDX PT, R13, R20, 0x1, 0x1c1f ;  /* 0x003c1f00140d7f89 */ /* 0x000e6200000e0000 */
[----:B------:R-:W-:Y:S02]  /*e530*/  ISETP.NE.AND P0, PT, R21, R16, PT ;  /* 0x000000101500720c */ /* 0x000fe40003f05270 */
[C---:B------:R-:W-:Y:S02]  /*e540*/  IADD3 R16, R14.reuse, 0x8, RZ ;  /* 0x000000080e107810 */ /* 0x040fe40007ffe0ff */
[-C--:B------:R-:W-:Y:S02]  /*e550*/  ISETP.GE.OR P1, PT, R14, R15.reuse, P0 ;  /* 0x0000000f0e00720c */ /* 0x080fe40000726670 */
[----:B------:R-:W-:-:S11]  /*e560*/  ISETP.GE.OR P0, PT, R16, R15, P0 ;  /* 0x0000000f1000720c */ /* 0x000fd60000706670 */
[----:B0-----:R0:W-:Y:S04]  /*e570*/  @!P1 ST.E desc[UR36][R10.64], R4 ;  /* 0x000000040a009985 */ /* 0x0011e8000c101924 */
[----:B-1----:R0:W-:Y:S02]  /*e580*/  @!P0 ST.E desc[UR36][R12.64], R2 ;  /* 0x000000020c008985 */ /* 0x0021e4000c101924 */
.L_x_4977:
[----:B------:R-:W-:Y:S01]  /*e590*/  ISETP.NE.AND P0, PT, R6, 0x1, PT ;  /* 0x000000010600780c */ /* 0x000fe20003f05270 */
[----:B------:R-:W1:Y:S01]  /*e5a0*/  S2R R14, SR_CTAID.X ;  /* 0x00000000000e7919 */ /* 0x000e620000002500 */
[--C-:B0-----:R-:W-:Y:S01]  /*e5b0*/  SHF.R.S32.HI R2, RZ, 0x2, R7.reuse ;  /* 0x00000002ff027819 */ /* 0x101fe20000011407 */
[----:B------:R-:W0:Y:S01]  /*e5c0*/  S2UR UR6, SR_CTAID.Z ;  /* 0x00000000000679c3 */ /* 0x000e220000002700 */
[----:B------:R-:W-:Y:S01]  /*e5d0*/  SHF.R.S32.HI R11, RZ, 0x1f, R7 ;  /* 0x0000001fff0b7819 */ /* 0x000fe20000011407 */
[----:B------:R-:W-:Y:S01]  /*e5e0*/  ULDC.64 UR4, c[0x0][0xb38] ;  /* 0x0002ce0000047ab9 */ /* 0x000fe20000000a00 */
[----:B------:R-:W-:Y:S01]  /*e5f0*/  LEA.HI R153, R153, R152, RZ, 0x2 ;  /* 0x0000009899997211 */ /* 0x000fe200078f10ff */
[----:B------:R-:W-:Y:S01]  /*e600*/  IMAD R9, R9, UR4, RZ ;  /* 0x0000000409097c24 */ /* 0x000fe2000f8e02ff */
[----:B------:R-:W-:Y:S01]  /*e610*/  LEA.HI R11, R11, R2, RZ, 0x3 ;  /* 0x000000020b0b7211 */ /* 0x000fe200078f18ff */
[----:B------:R-:W-:Y:S01]  /*e620*/  BSSY B0, `(.L_x_4978) ;  /* 0x00000ff000007945 */ /* 0x000fe20003800000 */
[----:B------:R-:W-:Y:S01]  /*e630*/  LOP3.LUT R153, R153, 0xfffffffc, RZ, 0xc0, !PT ;  /* 0xfffffffc99997812 */ /* 0x000fe200078ec0ff */
[----:B------:R-:W2:Y:S01]  /*e640*/  LDC.64 R12, c[0x0][0xb40] ;  /* 0x0002d000ff0c7b82 */ /* 0x000ea20000000a00 */
[----:B------:R-:W-:Y:S01]  /*e650*/  LOP3.LUT R11, R11, 0xfffffff8, RZ, 0xc0, !PT ;  /* 0xfffffff80b0b7812 */ /* 0x000fe200078ec0ff */
[----:B------:R-:W-:Y:S01]  /*e660*/  IMAD R9, R18, UR5, R9 ;  /* 0x0000000512097c24 */ /* 0x000fe2000f8e0209 */
[----:B------:R-:W-:Y:S01]  /*e670*/  LEA.HI R157, R157, R0, RZ, 0x5 ;  /* 0x000000009d9d7211 */ /* 0x000fe200078f28ff */
[----:B------:R-:W-:-:S02]  /*e680*/  IMAD.IADD R153, R152, 0x1, -R153 ;  /* 0x0000000198997824 */ /* 0x000fc400078e0a99 */
[----:B------:R-:W-:Y:S01]  /*e690*/  IMAD.IADD R4, R2, 0x1, -R11 ;  /* 0x0000000102047824 */ /* 0x000fe200078e0a0b */
[----:B------:R-:W-:Y:S01]  /*e6a0*/  SHF.R.S32.HI R157, RZ, 0x5, R157 ;  /* 0x00000005ff9d7819 */ /* 0x000fe2000001149d */
[----:B------:R-:W3:Y:S01]  /*e6b0*/  @P0 LDC R16, c[0x0][0xbec] ;  /* 0x0002fb00ff100b82 */ /* 0x000ee20000000800 */
[----:B------:R-:W-:Y:S01]  /*e6c0*/  LEA.HI R2, R153, R153, RZ, 0x1 ;  /* 0x0000009999027211 */ /* 0x000fe200078f08ff */
[----:B------:R-:W-:-:S03]  /*e6d0*/  IMAD.WIDE.U32 R18, R18, UR4, RZ ;  /* 0x0000000412127c25 */ /* 0x000fc6000f8e00ff */
[----:B------:R-:W-:Y:S01]  /*e6e0*/  LOP3.LUT R2, R2, 0x1ffffffe, RZ, 0xc0, !PT ;  /* 0x1ffffffe02027812 */ /* 0x000fe200078ec0ff */
[----:B------:R-:W-:Y:S01]  /*e6f0*/  IMAD R157, R157, 0x10, R4 ;  /* 0x000000109d9d7824 */ /* 0x000fe200078e0204 */
[----:B------:R-:W-:Y:S01]  /*e700*/  IADD3 R19, R19, R9, RZ ;  /* 0x0000000913137210 */ /* 0x000fe20007ffe0ff */
[----:B------:R-:W4:Y:S01]  /*e710*/  @P0 LDC R17, c[0x0][0xbf0] ;  /* 0x0002fc00ff110b82 */ /* 0x000f220000000800 */
[----:B------:R-:W-:Y:S01]  /*e720*/  IADD3 R2, R153, -R2, RZ ;  /* 0x8000000299027210 */ /* 0x000fe20007ffe0ff */
[----:B0-----:R-:W-:-:S04]  /*e730*/  USHF.R.S32.HI UR4, URZ, 0x1f, UR6 ;  /* 0x0000001f3f047899 */ /* 0x001fc80008011406 */
[----:B------:R-:W-:Y:S02]  /*e740*/  IMAD R11, R2, 0x8, R157 ;  /* 0x00000008020b7824 */ /* 0x000fe400078e029d */
[----:B--2---:R-:W-:Y:S01]  /*e750*/  IMAD R2, R12, UR4, RZ ;  /* 0x000000040c027c24 */ /* 0x004fe2000f8e02ff */
[----:B------:R-:W-:Y:S01]  /*e760*/  ULDC.64 UR4, c[0x0][0xb48] ;  /* 0x0002d20000047ab9 */ /* 0x000fe20000000a00 */
[----:B-1----:R-:W-:Y:S02]  /*e770*/  IMAD R15, R14, 0x40, R11 ;  /* 0x000000400e0f7824 */ /* 0x002fe400078e020b */
[----:B------:R-:W-:Y:S02]  /*e780*/  IMAD R13, R13, UR6, R2 ;  /* 0x000000060d0d7c24 */ /* 0x000fe4000f8e0202 */
[----:B------:R-:W-:-:S04]  /*e790*/  IMAD.WIDE.U32 R10, R12, UR6, R18 ;  /* 0x000000060c0a7c25 */ /* 0x000fc8000f8e0012 */
[----:B---3--:R-:W-:Y:S01]  /*e7a0*/  @P0 IMAD.HI.U32 R16, R15, R16, RZ ;  /* 0x000000100f100227 */ /* 0x008fe200078e00ff */
[----:B------:R-:W-:-:S03]  /*e7b0*/  IADD3 R11, R11, R13, RZ ;  /* 0x0000000d0b0b7210 */ /* 0x000fc60007ffe0ff */
[----:B------:R-:W-:Y:S02]  /*e7c0*/  IMAD.MOV.U32 R9, RZ, RZ, R15 ;  /* 0x000000ffff097224 */ /* 0x000fe400078e000f */
[----:B------:R-:W-:Y:S01]  /*e7d0*/  IMAD R2, R5, UR4, RZ ;  /* 0x0000000405027c24 */ /* 0x000fe2000f8e02ff */
[----:B----4-:R-:W-:-:S03]  /*e7e0*/  @P0 SHF.R.U32.HI R9, RZ, R17, R16 ;  /* 0x00000011ff090219 */ /* 0x010fc60000011610 */
[C---:B------:R-:W-:Y:S01]  /*e7f0*/  IMAD R13, R3.reuse, UR5, R2 ;  /* 0x00000005030d7c24 */ /* 0x040fe2000f8e0202 */
[--C-:B------:R-:W-:Y:S01]  /*e800*/  SHF.R.S32.HI R4, RZ, 0x1f, R9.reuse ;  /* 0x0000001fff047819 */ /* 0x100fe20000011409 */
[----:B------:R-:W-:Y:S02]  /*e810*/  IMAD.MOV R5, RZ, RZ, -R9 ;  /* 0x000000ffff057224 */ /* 0x000fe400078e0a09 */
[----:B------:R-:W-:Y:S01]  /*e820*/  IMAD.WIDE.U32 R2, R3, UR4, R10 ;  /* 0x0000000403027c25 */ /* 0x000fe2000f8e000a */
[----:B------:R-:W-:-:S03]  /*e830*/  ULDC.64 UR4, c[0x0][0xb30] ;  /* 0x0002cc0000047ab9 */ /* 0x000fc60000000a00 */
[----:B------:R-:W-:Y:S02]  /*e840*/  IMAD R5, R6, R5, R15 ;  /* 0x0000000506057224 */ /* 0x000fe400078e020f */
[----:B------:R-:W-:Y:S02]  /*e850*/  IMAD R4, R4, UR4, RZ ;  /* 0x0000000404047c24 */ /* 0x000fe4000f8e02ff */
[----:B------:R-:W-:Y:S02]  /*e860*/  IMAD.IADD R3, R3, 0x1, R13 ;  /* 0x0000000103037824 */ /* 0x000fe400078e020d */
[C---:B------:R-:W-:Y:S01]  /*e870*/  IMAD R11, R9.reuse, UR5, R4 ;  /* 0x00000005090b7c24 */ /* 0x040fe2000f8e0204 */
[----:B------:R-:W-:Y:S01]  /*e880*/  SHF.R.S32.HI R4, RZ, 0x1f, R5 ;  /* 0x0000001fff047819 */ /* 0x000fe20000011405 */
[----:B------:R-:W-:Y:S01]  /*e890*/  IMAD.WIDE.U32 R2, R9, UR4, R2 ;  /* 0x0000000409027c25 */ /* 0x000fe2000f8e0002 */
[----:B------:R-:W-:-:S03]  /*e8a0*/  ULDC.64 UR4, c[0x0][0xb28] ;  /* 0x0002ca0000047ab9 */ /* 0x000fc60000000a00 */
[----:B------:R-:W-:Y:S01]  /*e8b0*/  IMAD R4, R4, UR4, RZ ;  /* 0x0000000404047c24 */ /* 0x000fe2000f8e02ff */
[----:B------:R-:W-:-:S03]  /*e8c0*/  IADD3 R3, R3, R11, RZ ;  /* 0x0000000b03037210 */ /* 0x000fc60007ffe0ff */
[C---:B------:R-:W-:Y:S02]  /*e8d0*/  IMAD R9, R5.reuse, UR5, R4 ;  /* 0x0000000505097c24 */ /* 0x040fe4000f8e0204 */
[----:B------:R-:W-:Y:S01]  /*e8e0*/  IMAD.WIDE.U32 R2, R5, UR4, R2 ;  /* 0x0000000405027c25 */ /* 0x000fe2000f8e0002 */
[----:B------:R-:W-:-:S03]  /*e8f0*/  ULDC.64 UR4, c[0x0][0xb00] ;  /* 0x0002c00000047ab9 */ /* 0x000fc60000000a00 */
[----:B------:R-:W-:Y:S01]  /*e900*/  IMAD.IADD R5, R3, 0x1, R9 ;  /* 0x0000000103057824 */ /* 0x000fe200078e0209 */
[-C--:B------:R-:W-:Y:S02]  /*e910*/  LEA.HI R9, R8, R8.reuse, RZ, 0x1 ;  /* 0x0000000808097211 */ /* 0x080fe400078f08ff */
[----:B------:R-:W-:Y:S01]  /*e920*/  LEA R4, P0, R2, UR4, 0x2 ;  /* 0x0000000402047c11 */ /* 0x000fe2000f8010ff */
[----:B------:R-:W-:Y:S01]  /*e930*/  ULDC UR4, c[0x0][0xa88] ;  /* 0x0002a20000047ab9 */ /* 0x000fe20000000800 */
[----:B------:R-:W-:Y:S01]  /*e940*/  LOP3.LUT R11, R9, 0xfffffe, RZ, 0xc0, !PT ;  /* 0x00fffffe090b7812 */ /* 0x000fe200078ec0ff */
[----:B------:R-:W-:Y:S01]  /*e950*/  IMAD R6, R6, UR4, RZ ;  /* 0x0000000406067c24 */ /* 0x000fe2000f8e02ff */
[----:B------:R-:W-:Y:S01]  /*e960*/  LOP3.LUT R9, R7, 0x7ffffffc, RZ, 0xc0, !PT ;  /* 0x7ffffffc07097812 */ /* 0x000fe200078ec0ff */
[----:B------:R-:W-:Y:S01]  /*e970*/  IMAD R7, R14, 0x40, R157 ;  /* 0x000000400e077824 */ /* 0x000fe200078e029d */
[----:B------:R-:W-:Y:S02]  /*e980*/  LEA.HI.X R5, R2, UR5, R5, 0x2, P0 ;  /* 0x0000000502057c11 */ /* 0x000fe400080f1405 */
[----:B------:R-:W-:Y:S01]  /*e990*/  IADD3 R11, -R11, R8, RZ ;  /* 0x000000080b0b7210 */ /* 0x000fe20007ffe1ff */
[----:B------:R-:W-:Y:S01]  /*e9a0*/  IMAD.IADD R0, R0, 0x1, -R9 ;  /* 0x0000000100007824 */ /* 0x000fe200078e0a09 */
[----:B------:R-:W-:Y:S01]  /*e9b0*/  ISETP.GE.AND P0, PT, R7, R6, PT ;  /* 0x000000060700720c */ /* 0x000fe20003f06270 */
[----:B------:R0:W1:Y:S02]  /*e9c0*/  SHFL.IDX PT, R2, R4, RZ, 0x1c1f ;  /* 0x001c1fff04027589 */ /* 0x00006400000e0000 */
[----:B------:R-:W-:-:S02]  /*e9d0*/  IMAD R0, R11, 0x80, R0 ;  /* 0x000000800b007824 */ /* 0x000fc400078e0200 */
[----:B------:R0:W2:Y:S03]  /*e9e0*/  SHFL.IDX PT, R3, R5, RZ, 0x1c1f ;  /* 0x001c1fff05037589 */ /* 0x0000a600000e0000 */
[----:B------:R-:W-:-:S05]  /*e9f0*/  SHF.L.U32 R0, R0, 0x1, RZ ;  /* 0x0000000100007819 */ /* 0x000fca00000006ff */
[----:B0-----:R-:W-:Y:S05]  /*ea00*/  @P0 BRA `(.L_x_4979) ;  /* 0x0000000c00000947 */ /* 0x001fea0003800000 */
[C---:B------:R-:W-:Y:S01]  /*ea10*/  VIADD R9, R0.reuse, 0x8 ;  /* 0x0000000800097836 */ /* 0x040fe20000000000 */
[----:B------:R-:W-:Y:S01]  /*ea20*/  ULDC UR4, c[0x0][0xac8] ;  /* 0x0002b20000047ab9 */ /* 0x000fe20000000800 */
[C---:B------:R-:W-:Y:S01]  /*ea30*/  VIADD R11, R0.reuse, 0x10 ;  /* 0x00000010000b7836 */ /* 0x040fe20000000000 */
        /* <DEDUP_REMOVED lines=11> */
[----:B------:R-:W-:Y:S01]  /*eaf0*/  VIADD R23, R0, 0x58 ;  /* 0x0000005800177836 */ /* 0x000fe20000000000 */
[----:B------:R-:W-:-:S02]  /*eb00*/  ISETP.GE.AND P1, PT, R17, UR4, PT ;  /* 0x0000000411007c0c */ /* 0x000fc4000bf26270 */
[C---:B------:R-:W-:Y:S02]  /*eb10*/  IADD3 R18, R0.reuse, 0x30, RZ ;  /* 0x0000003000127810 */ /* 0x040fe40007ffe0ff */
        /* <DEDUP_REMOVED lines=9> */
[----:B------:R-:W-:Y:S01]  /*ebb0*/  IADD3 R21, R0, 0x48, RZ ;  /* 0x0000004800157810 */ /* 0x000fe20007ffe0ff */
        /* <DEDUP_REMOVED lines=11> */
[----:B------:R-:W-:Y:S02]  /*ec70*/  ISETP.GE.AND P5, PT, R21, UR4, PT ;  /* 0x0000000415007c0c */ /* 0x000fe4000bfa6270 */
[----:B------:R-:W-:Y:S02]  /*ec80*/  @!P0 LEA.HI R16, R16, R16, RZ, 0x1 ;  /* 0x0000001010108211 */ /* 0x000fe400078f08ff */
[----:B------:R-:W-:-:S02]  /*ec90*/  @!P1 LEA.HI R17, R17, R17, RZ, 0x1 ;  /* 0x0000001111119211 */ /* 0x000fc400078f08ff */
        /* <DEDUP_REMOVED lines=83> */
[----:B0-----:R-:W-:Y:S02]  /*f1d0*/  @!P0 LOP3.LUT R9, R23, 0xfffffffe, RZ, 0xc0, !PT ;  /* 0xfffffffe17098812 */ /* 0x001fe400078ec0ff */
[----:B------:R-:W-:Y:S02]  /*f1e0*/  @!P2 LEA.HI R18, R18, R18, RZ, 0x1 ;  /* 0x000000121212a211 */ /* 0x000fe400078f08ff */
[----:B------:R-:W-:Y:S01]  /*f1f0*/  @!P3 LEA.HI R19, R19, R19, RZ, 0x1 ;  /* 0x000000131313b211 */ /* 0x000fe200078f08ff */
[----:B------:R-:W-:Y:S01]  /*f200*/  @!P0 IMAD.WIDE R8, R9, 0x4, R2 ;  /* 0x0000000409088825 */ /* 0x000fe200078e0202 */
[----:B-1----:R-:W-:-:S02]  /*f210*/  @!P1 LOP3.LUT R11, R24, 0xfffffffe, RZ, 0xc0, !PT ;  /* 0xfffffffe180b9812 */ /* 0x002fc400078ec0ff */
[----:B------:R-:W-:Y:S02]  /*f220*/  @!P4 LEA.HI R20, R20, R20, RZ, 0x1 ;  /* 0x000000141414c211 */ /* 0x000fe400078f08ff */
[----:B--2---:R-:W-:Y:S01]  /*f230*/  @!P2 LOP3.LUT R13, R18, 0xfffffffe, RZ, 0xc0, !PT ;  /* 0xfffffffe120da812 */ /* 0x004fe200078ec0ff */
[--C-:B------:R-:W-:Y:S01]  /*f240*/  @!P1 IMAD.WIDE R10, R11, 0x4, R2.reuse ;  /* 0x000000040b0a9825 */ /* 0x100fe200078e0202 */
[----:B------:R-:W-:Y:S01]  /*f250*/  @!P5 LEA.HI R21, R21, R21, RZ, 0x1 ;  /* 0x000000151515d211 */ /* 0x000fe200078f08ff */
[----:B------:R0:W-:Y:S01]  /*f260*/  @!P0 ST.E.64 desc[UR36][R8.64], R96 ;  /* 0x0000006008008985 */ /* 0x0001e2000c101b24 */
[----:B------:R-:W-:Y:S01]  /*f270*/  @!P3 LOP3.LUT R19, R19, 0xfffffffe, RZ, 0xc0, !PT ;  /* 0xfffffffe1313b812 */ /* 0x000fe200078ec0ff */
[----:B------:R-:W-:Y:S01]  /*f280*/  @!P2 IMAD.WIDE R12, R13, 0x4, R2 ;  /* 0x000000040d0ca825 */ /* 0x000fe200078e0202 */
[----:B------:R-:W-:Y:S01]  /*f290*/  @!P6 LEA.HI R22, R22, R22, RZ, 0x1 ;  /* 0x000000161616e211 */ /* 0x000fe200078f08ff */
[----:B------:R1:W-:Y:S01]  /*f2a0*/  @!P1 ST.E.64 desc[UR36][R10.64], R100 ;  /* 0x000000640a009985 */ /* 0x0003e2000c101b24 */
[----:B---3--:R-:W-:Y:S01]  /*f2b0*/  @!P4 LOP3.LUT R15, R20, 0xfffffffe, RZ, 0xc0, !PT ;  /* 0xfffffffe140fc812 */ /* 0x008fe200078ec0ff */
[----:B------:R-:W-:Y:S01]  /*f2c0*/  VIADD R18, R0, 0xc8 ;  /* 0x000000c800127836 */ /* 0x000fe20000000000 */
[----:B------:R-:W-:Y:S01]  /*f2d0*/  @!P5 LOP3.LUT R21, R21, 0xfffffffe, RZ, 0xc0, !PT ;  /* 0xfffffffe1515d812 */ /* 0x000fe200078ec0ff */
[----:B------:R2:W-:Y:S01]  /*f2e0*/  @!P2 ST.E.64 desc[UR36][R12.64], R104 ;  /* 0x000000680c00a985 */ /* 0x0005e2000c101b24 */
[----:B----4-:R-:W-:-:S02]  /*f2f0*/  @!P6 LOP3.LUT R17, R22, 0xfffffffe, RZ, 0xc0, !PT ;  /* 0xfffffffe1611e812 */ /* 0x010fc400078ec0ff */
[----:B------:R-:W-:Y:S02]  /*f300*/  IADD3 R20, R0, 0xd8, RZ ;  /* 0x000000d800147810 */ /* 0x000fe40007ffe0ff */
[----:B------:R-:W-:Y:S01]  /*f310*/  ISETP.GE.AND P0, PT, R18, UR4, PT ;  /* 0x0000000412007c0c */ /* 0x000fe2000bf06270 */
[----:B0-----:R-:W-:Y:S01]  /*f320*/  @!P3 IMAD.WIDE R8, R19, 0x4, R2 ;  /* 0x000000041308b825 */ /* 0x001fe200078e0202 */
[----:B------:R-:W-:-:S03]  /*f330*/  ISETP.GE.AND P2, PT, R20, UR4, PT ;  /* 0x0000000414007c0c */ /* 0x000fc6000bf46270 */
[--C-:B-1----:R-:W-:Y:S01]  /*f340*/  @!P4 IMAD.WIDE R10, R15, 0x4, R2.reuse ;  /* 0x000000040f0ac825 */ /* 0x102fe200078e0202 */
[----:B------:R0:W-:Y:S03]  /*f350*/  @!P3 ST.E.64 desc[UR36][R8.64], R108 ;  /* 0x0000006c0800b985 */ /* 0x0001e6000c101b24 */
[--C-:B------:R-:W-:Y:S01]  /*f360*/  @!P5 IMAD.WIDE R14, R21, 0x4, R2.reuse ;  /* 0x00000004150ed825 */ /* 0x100fe200078e0202 */
[----:B------:R1:W-:Y:S01]  /*f370*/  @!P4 ST.E.64 desc[UR36][R10.64], R112 ;  /* 0x000000700a00c985 */ /* 0x0003e2000c101b24 */
[C---:B--2---:R-:W-:Y:S02]  /*f380*/  IADD3 R13, R0.reuse, 0xf0, RZ ;  /* 0x000000f0000d7810 */ /* 0x044fe40007ffe0ff */
[----:B------:R-:W-:Y:S01]  /*f390*/  VIADD R19, R0, 0xd0 ;  /* 0x000000d000137836 */ /* 0x000fe20000000000 */
[----:B------:R2:W-:Y:S01]  /*f3a0*/  @!P5 ST.E.64 desc[UR36][R14.64], R116 ;  /* 0x000000740e00d985 */ /* 0x0005e2000c101b24 */
[----:B------:R-:W-:Y:S01]  /*f3b0*/  @!P6 IMAD.WIDE R16, R17, 0x4, R2 ;  /* 0x000000041110e825 */ /* 0x000fe200078e0202 */
[----:B------:R-:W-:-:S02]  /*f3c0*/  ISETP.GE.AND P5, PT, R13, UR4, PT ;  /* 0x000000040d007c0c */ /* 0x000fc4000bfa6270 */
[----:B------:R-:W-:Y:S01]  /*f3d0*/  ISETP.GE.AND P1, PT, R19, UR4, PT ;  /* 0x0000000413007c0c */ /* 0x000fe2000bf26270 */
[C---:B------:R-:W-:Y:S01]  /*f3e0*/  VIADD R21, R0.reuse, 0xe0 ;  /* 0x000000e000157836 */ /* 0x040fe20000000000 */
[----:B------:R3:W-:Y:S01]  /*f3f0*/  @!P6 ST.E.64 desc[UR36][R16.64], R120 ;  /* 0x000000781000e985 */ /* 0x0007e2000c101b24 */
[----:B0-----:R-:W-:Y:S01]  /*f400*/  VIADD R9, R0, 0xf8 ;  /* 0x000000f800097836 */ /* 0x001fe20000000000 */
[----:B------:R-:W-:Y:S01]  /*f410*/  @!P0 LEA.HI R18, R18, R18, RZ, 0x1 ;  /* 0x0000001212128211 */ /* 0x000fe200078f08ff */
[----:B------:R-:W-:Y:S01]  /*f420*/  VIADD R12, R0, 0xe8 ;  /* 0x000000e8000c7836 */ /* 0x000fe20000000000 */
[----:B------:R-:W-:Y:S02]  /*f430*/  ISETP.GE.AND P3, PT, R21, UR4, PT ;  /* 0x0000000415007c0c */ /* 0x000fe4000bf66270 */
[----:B------:R-:W-:Y:S02]  /*f440*/  ISETP.GE.AND P6, PT, R9, UR4, PT ;  /* 0x0000000409007c0c */ /* 0x000fe4000bfc6270 */
[----:B------:R-:W-:-:S02]  /*f450*/  ISETP.GE.AND P4, PT, R12, UR4, PT ;  /* 0x000000040c007c0c */ /* 0x000fc4000bf86270 */
[----:B------:R-:W-:Y:S02]  /*f460*/  @!P2 LEA.HI R20, R20, R20, RZ, 0x1 ;  /* 0x000000141414a211 */ /* 0x000fe400078f08ff */
[----:B------:R-:W-:Y:S02]  /*f470*/  @!P1 LEA.HI R19, R19, R19, RZ, 0x1 ;  /* 0x0000001313139211 */ /* 0x000fe400078f08ff */
[----:B------:R-:W-:Y:S02]  /*f480*/  @!P5 LEA.HI R8, R13, R13, RZ, 0x1 ;  /* 0x0000000d0d08d211 */ /* 0x000fe400078f08ff */
[----:B-1----:R-:W-:Y:S02]  /*f490*/  @!P1 LOP3.LUT R11, R19, 0xfffffffe, RZ, 0xc0, !PT ;  /* 0xfffffffe130b9812 */ /* 0x002fe400078ec0ff */
[----:B------:R-:W-:Y:S02]  /*f4a0*/  @!P3 LEA.HI R21, R21, R21, RZ, 0x1 ;  /* 0x000000151515b211 */ /* 0x000fe400078f08ff */
[----:B------:R-:W-:-:S02]  /*f4b0*/  @!P6 LEA.HI R10, R9, R9, RZ, 0x1 ;  /* 0x00000009090ae211 */ /* 0x000fc400078f08ff */
[----:B------:R-:W-:Y:S02]  /*f4c0*/  @!P4 LEA.HI R12, R12, R12, RZ, 0x1 ;  /* 0x0000000c0c0cc211 */ /* 0x000fe400078f08ff */
[----:B------:R-:W-:Y:S02]  /*f4d0*/  @!P0 LOP3.LUT R9, R18, 0xfffffffe, RZ, 0xc0, !PT ;  /* 0xfffffffe12098812 */ /* 0x000fe400078ec0ff */
[----:B------:R-:W-:Y:S02]  /*f4e0*/  @!P2 LOP3.LUT R13, R20, 0xfffffffe, RZ, 0xc0, !PT ;  /* 0xfffffffe140da812 */ /* 0x000fe400078ec0ff */
[----:B--2---:R-:W-:Y:S02]  /*f4f0*/  @!P3 LOP3.LUT R15, R21, 0xfffffffe, RZ, 0xc0, !PT ;  /* 0xfffffffe150fb812 */ /* 0x004fe400078ec0ff */
[----:B---3--:R-:W-:Y:S01]  /*f500*/  @!P4 LOP3.LUT R17, R12, 0xfffffffe, RZ, 0xc0, !PT ;  /* 0xfffffffe0c11c812 */ /* 0x008fe200078ec0ff */
[----:B------:R-:W-:Y:S01]  /*f510*/  @!P2 IMAD.WIDE R12, R13, 0x4, R2 ;  /* 0x000000040d0ca825 */ /* 0x000fe200078e0202 */
[----:B------:R-:W-:-:S02]  /*f520*/  @!P5 LOP3.LUT R19, R8, 0xfffffffe, RZ, 0xc0, !PT ;  /* 0xfffffffe0813d812 */ /* 0x000fc400078ec0ff */
        /* <DEDUP_REMOVED lines=14> */
.L_x_4979:
[----:B------:R-:W-:Y:S05]  /*f610*/  BSYNC B0 ;  /* 0x0000000000007941 */ /* 0x000fea0003800000 */
.L_x_4978:
[----:B------:R-:W-:Y:S01]  /*f620*/  VIADD R7, R7, 0x8 ;  /* 0x0000000807077836 */ /* 0x000fe20000000000 */
[----:B0-2---:R2:W3:Y:S04]  /*f630*/  SHFL.IDX PT, R3, R5, 0x1, 0x1c1f ;  /* 0x003c1f0005037f89 */ /* 0x0054e800000e0000 */
[----:B------:R-:W-:Y:S01]  /*f640*/  ISETP.GE.AND P0, PT, R7, R6, PT ;  /* 0x000000060700720c */ /* 0x000fe20003f06270 */
[----:B-1----:R2:W4:-:S12]  /*f650*/  SHFL.IDX PT, R2, R4, 0x1, 0x1c1f ;  /* 0x003c1f0004027f89 */ /* 0x00251800000e0000 */
[----:B--2---:R-:W-:Y:S05]  /*f660*/  @P0 BRA `(.L_x_4871) ;  /* 0x0000004800e80947 */ /* 0x004fea0003800000 */
        /* <DEDUP_REMOVED lines=19> */
[----:B------:R-:W-:Y:S02]  /*f7a0*/  @!P0 LOP3.LUT R5, R4, 0xfffffffe, RZ, 0xc0, !PT ;  /* 0xfffffffe04058812 */ /* 0x000fe400078ec0ff */
[----:B------:R-:W-:-:S02]  /*f7b0*/  @!P1 LOP3.LUT R7, R6, 0xfffffffe, RZ, 0xc0, !PT ;  /* 0xfffffffe06079812 */ /* 0x000fc400078ec0ff */
[----:B------:R-:W-:Y:S01]  /*f7c0*/  @!P2 LOP3.LUT R9, R8, 0xfffffffe, RZ, 0xc0, !PT ;  /* 0xfffffffe0809a812 */ /* 0x000fe200078ec0ff */
[--C-:B---34-:R-:W-:Y:S01]  /*f7d0*/  @!P0 IMAD.WIDE R4, R5, 0x4, R2.reuse ;  /* 0x0000000405048825 */ /* 0x118fe200078e0202 */
[----:B------:R-:W-:Y:S02]  /*f7e0*/  ISETP.GE.AND P3, PT, R15, UR4, PT ;  /* 0x000000040f007c0c */ /* 0x000fe4000bf66270 */
[----:B------:R-:W-:Y:S01]  /*f7f0*/  ISETP.GE.AND P4, PT, R16, UR4, PT ;  /* 0x0000000410007c0c */ /* 0x000fe2000bf86270 */
[--C-:B------:R-:W-:Y:S01]  /*f800*/  @!P1 IMAD.WIDE R6, R7, 0x4, R2.reuse ;  /* 0x0000000407069825 */ /* 0x100fe200078e0202 */
[----:B------:R0:W-:Y:S01]  /*f810*/  @!P0 ST.E.64 desc[UR36][R4.64], R26 ;  /* 0x0000001a04008985 */ /* 0x0001e2000c101b24 */
[----:B------:R-:W-:Y:S02]  /*f820*/  ISETP.GE.AND P0, PT, R12, UR4, PT ;  /* 0x000000040c007c0c */ /* 0x000fe4000bf06270 */
[----:B------:R-:W-:Y:S01]  /*f830*/  @!P2 IMAD.WIDE R8, R9, 0x4, R2 ;  /* 0x000000040908a825 */ /* 0x000fe200078e0202 */
[----:B------:R1:W-:Y:S01]  /*f840*/  @!P1 ST.E.64 desc[UR36][R6.64], R30 ;  /* 0x0000001e06009985 */ /* 0x0003e2000c101b24 */
[----:B------:R-:W-:-:S02]  /*f850*/  ISETP.GE.AND P1, PT, R13, UR4, PT ;  /* 0x000000040d007c0c */ /* 0x000fc4000bf26270 */
[----:B------:R-:W-:Y:S01]  /*f860*/  @!P5 LEA.HI R10, R10, R10, RZ, 0x1 ;  /* 0x0000000a0a0ad211 */ /* 0x000fe200078f08ff */
[----:B------:R2:W-:Y:S01]  /*f870*/  @!P2 ST.E.64 desc[UR36][R8.64], R34 ;  /* 0x000000220800a985 */ /* 0x0005e2000c101b24 */
[----:B------:R-:W-:Y:S02]  /*f880*/  ISETP.GE.AND P2, PT, R14, UR4, PT ;  /* 0x000000040e007c0c */ /* 0x000fe4000bf46270 */
[----:B------:R-:W-:Y:S02]  /*f890*/  @!P6 LEA.HI R11, R11, R11, RZ, 0x1 ;  /* 0x0000000b0b0be211 */ /* 0x000fe400078f08ff */
[----:B------:R-:W-:Y:S02]  /*f8a0*/  @!P3 LEA.HI R15, R15, R15, RZ, 0x1 ;  /* 0x0000000f0f0fb211 */ /* 0x000fe400078f08ff */
[----:B0-----:R-:W-:Y:S02]  /*f8b0*/  @!P5 LOP3.LUT R5, R10, 0xfffffffe, RZ, 0xc0, !PT ;  /* 0xfffffffe0a05d812 */ /* 0x001fe400078ec0ff */
[----:B------:R-:W-:-:S02]  /*f8c0*/  @!P0 LEA.HI R12, R12, R12, RZ, 0x1 ;  /* 0x0000000c0c0c8211 */ /* 0x000fc400078f08ff */
[----:B-1----:R-:W-:Y:S01]  /*f8d0*/  @!P6 LOP3.LUT R7, R11, 0xfffffffe, RZ, 0xc0, !PT ;  /* 0xfffffffe0b07e812 */ /* 0x002fe200078ec0ff */
[--C-:B------:R-:W-:Y:S01]  /*f8e0*/  @!P5 IMAD.WIDE R4, R5, 0x4, R2.reuse ;  /* 0x000000040504d825 */ /* 0x100fe200078e0202 */
[----:B------:R-:W-:Y:S02]  /*f8f0*/  @!P1 LEA.HI R13, R13, R13, RZ, 0x1 ;  /* 0x0000000d0d0d9211 */ /* 0x000fe400078f08ff */
        /* <DEDUP_REMOVED lines=11> */
[C---:B------:R-:W-:Y:S01]  /*f9b0*/  VIADD R16, R0.reuse, 0x70 ;  /* 0x0000007000107836 */ /* 0x040fe20000000000 */
[----:B------:R-:W-:Y:S02]  /*f9c0*/  IADD3 R18, R0, 0x50, RZ ;  /* 0x0000005000127810 */ /* 0x000fe40007ffe0ff */
[----:B------:R-:W-:Y:S01]  /*f9d0*/  ISETP.GE.AND P6, PT, R19, UR4, PT ;  /* 0x0000000413007c0c */ /* 0x000fe2000bfc6270 */
[--C-:B0-----:R-:W-:Y:S01]  /*f9e0*/  @!P0 IMAD.WIDE R4, R9, 0x4, R2.reuse ;  /* 0x0000000409048825 */ /* 0x101fe200078e0202 */
[----:B------:R-:W-:Y:S02]  /*f9f0*/  ISETP.GE.AND P5, PT, R18, UR4, PT ;  /* 0x0000000412007c0c */ /* 0x000fe4000bfa6270 */
[----:B------:R-:W-:Y:S01]  /*fa00*/  IADD3 R20, R0, 0x80, RZ ;  /* 0x0000008000147810 */ /* 0x000fe20007ffe0ff */
[--C-:B-1----:R-:W-:Y:S01]  /*fa10*/  @!P1 IMAD.WIDE R6, R13, 0x4, R2.reuse ;  /* 0x000000040d069825 */ /* 0x102fe200078e0202 */
[----:B------:R0:W-:Y:S02]  /*fa20*/  @!P0 ST.E.64 desc[UR36][R4.64], R46 ;  /* 0x0000002e04008985 */ /* 0x0001e4000c101b24 */
[----:B------:R-:W-:Y:S01]  /*fa30*/  ISETP.GE.AND P0, PT, R20, UR4, PT ;  /* 0x0000000414007c0c */ /* 0x000fe2000bf06270 */
[--C-:B------:R-:W-:Y:S01]  /*fa40*/  @!P2 IMAD.WIDE R8, R11, 0x4, R2.reuse ;  /* 0x000000040b08a825 */ /* 0x100fe200078e0202 */
[----:B------:R1:W-:Y:S03]  /*fa50*/  @!P1 ST.E.64 desc[UR36][R6.64], R50 ;  /* 0x0000003206009985 */ /* 0x0003e6000c101b24 */
        /* <DEDUP_REMOVED lines=38> */
[----:B------:R0:W-:Y:S03]  /*fcc0*/  @!P4 ST.E.64 desc[UR36][R4.64], R74 ;  /* 0x0000004a0400c985 */ /* 0x0001e6000c101b24 */
[----:B------:R-:W-:Y:S01]  /*fcd0*/  @!P2 IMAD.WIDE R8, R11, 0x4, R2 ;  /* 0x000000040b08a825 */ /* 0x000fe200078e0202 */
[----:B------:R1:W-:Y:S01]  /*fce0*/  @!P3 ST.E.64 desc[UR36][R6.64], R78 ;  /* 0x0000004e0600b985 */ /* 0x0003e2000c101b24 */
[----:B------:R-:W-:-:S02]  /*fcf0*/  ISETP.GE.AND P3, PT, R16, UR4, PT ;  /* 0x0000000410007c0c */ /* 0x000fc4000bf66270 */
[--C-:B------:R-:W-:Y:S01]  /*fd00*/  @!P1 IMAD.WIDE R10, R17, 0x4, R2.reuse ;  /* 0x00000004110a9825 */ /* 0x100fe200078e0202 */
[----:B------:R2:W-:Y:S01]  /*fd10*/  @!P2 ST.E.64 desc[UR36][R8.64], R82 ;  /* 0x000000520800a985 */ /* 0x0005e2000c101b24 */
[C---:B------:R-:W-:Y:S02]  /*fd20*/  IADD3 R17, R0.reuse, 0xb0, RZ ;  /* 0x000000b000117810 */ /* 0x040fe40007ffe0ff */
[----:B------:R-:W-:Y:S01]  /*fd30*/  @!P0 IMAD.WIDE R12, R13, 0x4, R2 ;  /* 0x000000040d0c8825 */ /* 0x000fe200078e0202 */
[----:B------:R3:W-:Y:S01]  /*fd40*/  @!P1 ST.E.64 desc[UR36][R10.64], R86 ;  /* 0x000000560a009985 */ /* 0x0007e2000c101b24 */
[----:B------:R-:W-:Y:S02]  /*fd50*/  ISETP.GE.AND P2, PT, R17, UR4, PT ;  /* 0x0000000411007c0c */ /* 0x000fe4000bf46270 */
[----:B------:R-:W-:Y:S01]  /*fd60*/  VIADD R15, R0, 0xa0 ;  /* 0x000000a0000f7836 */ /* 0x000fe20000000000 */
[----:B------:R4:W-:Y:S01]  /*fd70*/  @!P0 ST.E.64 desc[UR36][R12.64], R90 ;  /* 0x0000005a0c008985 */ /* 0x0009e2000c101b24 */
[----:B------:R-:W-:-:S02]  /*fd80*/  ISETP.GE.AND P0, PT, R14, UR4, PT ;  /* 0x000000040e007c0c */ /* 0x000fc4000bf06270 */
[----:B------:R-:W-:Y:S02]  /*fd90*/  ISETP.GE.AND P1, PT, R20, UR4, PT ;  /* 0x0000000414007c0c */ /* 0x000fe4000bf26270 */
[----:B------:R-:W-:Y:S02]  /*fda0*/  ISETP.GE.AND P4, PT, R15, UR4, PT ;  /* 0x000000040f007c0c */ /* 0x000fe4000bf86270 */
[----:B------:R-:W-:Y:S02]  /*fdb0*/  @!P6 LEA.HI R18, R18, R18, RZ, 0x1 ;  /* 0x000000121212e211 */ /* 0x000fe400078f08ff */
[----:B------:R-:W-:Y:S02]  /*fdc0*/  @!P5 LEA.HI R19, R19, R19, RZ, 0x1 ;  /* 0x000000131313d211 */ /* 0x000fe400078f08ff */
[----:B0-----:R-:W-:Y:S01]  /*fdd0*/  @!P6 LOP3.LUT R5, R18, 0xfffffffe, RZ, 0xc0, !PT ;  /* 0xfffffffe1205e812 */ /* 0x001fe200078ec0ff */
[----:B------:R-:W-:Y:S01]  /*fde0*/  VIADD R18, R0, 0xc0 ;  /* 0x000000c000127836 */ /* 0x000fe20000000000 */
[----:B-1----:R-:W-:-:S02]  /*fdf0*/  @!P5 LOP3.LUT R7, R19, 0xfffffffe, RZ, 0xc0, !PT ;  /* 0xfffffffe1307d812 */ /* 0x002fc400078ec0ff */
[----:B------:R-:W-:Y:S01]  /*fe00*/  @!P0 LEA.HI R14, R14, R14, RZ, 0x1 ;  /* 0x0000000e0e0e8211 */ /* 0x000fe200078f08ff */
[--C-:B------:R-:W-:Y:S01]  /*fe10*/  @!P6 IMAD.WIDE R4, R5, 0x4, R2.reuse ;  /* 0x000000040504e825 */ /* 0x100fe200078e0202 */
[----:B------:R-:W-:Y:S02]  /*fe20*/  @!P3 LEA.HI R16, R16, R16, RZ, 0x1 ;  /* 0x000000101010b211 */ /* 0x000fe400078f08ff */
[----:B------:R-:W-:Y:S01]  /*fe30*/  @!P4 LEA.HI R15, R15, R15, RZ, 0x1 ;  /* 0x0000000f0f0fc211 */ /* 0x000fe200078f08ff */
[----:B------:R-:W-:Y:S01]  /*fe40*/  @!P5 IMAD.WIDE R6, R7, 0x4, R2 ;  /* 0x000000040706d825 */ /* 0x000fe200078e0202 */
[----:B------:R-:W-:Y:S01]  /*fe50*/  @!P2 LEA.HI R17, R17, R17, RZ, 0x1 ;  /* 0x000000111111a211 */ /* 0x000fe200078f08ff */
[----:B------:R0:W-:Y:S01]  /*fe60*/  @!P6 ST.E.64 desc[UR36][R4.64], R94 ;  /* 0x0000005e0400e985 */ /* 0x0001e2000c101b24 */
[----:B------:R-:W-:Y:S02]  /*fe70*/  @!P1 LEA.HI R20, R20, R20, RZ, 0x1 ;  /* 0x0000001414149211 */ /* 0x000fe400078f08ff */
[----:B--2---:R-:W-:Y:S01]  /*fe80*/  @!P0 LOP3.LUT R9, R14, 0xfffffffe, RZ, 0xc0, !PT ;  /* 0xfffffffe0e098812 */ /* 0x004fe200078ec0ff */
[----:B------:R1:W-:Y:S01]  /*fe90*/  @!P5 ST.E.64 desc[UR36][R6.64], R98 ;  /* 0x000000620600d985 */ /* 0x0003e2000c101b24 */
[----:B------:R-:W-:Y:S01]  /*fea0*/  @!P4 LOP3.LUT R15, R15, 0xfffffffe, RZ, 0xc0, !PT ;  /* 0xfffffffe0f0fc812 */ /* 0x000fe200078ec0ff */
[----:B------:R-:W-:Y:S01]  /*feb0*/  VIADD R14, R0, 0xd0 ;  /* 0x000000d0000e7836 */ /* 0x000fe20000000000 */
[----:B---3--:R-:W-:-:S02]  /*fec0*/  @!P3 LOP3.LUT R11, R16, 0xfffffffe, RZ, 0xc0, !PT ;  /* 0xfffffffe100bb812 */ /* 0x008fc400078ec0ff */
[----:B------:R-:W-:Y:S02]  /*fed0*/  @!P2 LOP3.LUT R17, R17, 0xfffffffe, RZ, 0xc0, !PT ;  /* 0xfffffffe1111a812 */ /* 0x000fe400078ec0ff */
[----:B----4-:R-:W-:Y:S01]  /*fee0*/  @!P1 LOP3.LUT R13, R20, 0xfffffffe, RZ, 0xc0, !PT ;  /* 0xfffffffe140d9812 */ /* 0x010fe200078ec0ff */
[C---:B------:R-:W-:Y:S01]  /*fef0*/  VIADD R20, R0.reuse, 0xf0 ;  /* 0x000000f000147836 */ /* 0x040fe20000000000 */
[----:B------:R-:W-:Y:S01]  /*ff00*/  IADD3 R19, R0, 0xc8, RZ ;  /* 0x000000c800137810 */ /* 0x000fe20007ffe0ff */
[--C-:B0-----:R-:W-:Y:S01]  /*ff10*/  @!P0 IMAD.WIDE R4, R9, 0x4, R2.reuse ;  /* 0x0000000409048825 */ /* 0x101fe200078e0202 */
[----:B------:R-:W-:Y:S02]  /*ff20*/  ISETP.GE.AND P5, PT, R18, UR4, PT ;  /* 0x0000000412007c0c */ /* 0x000fe4000bfa6270 */
[----:B------:R-:W-:Y:S01]  /*ff30*/  ISETP.GE.AND P6, PT, R19, UR4, PT ;  /* 0x0000000413007c0c */ /* 0x000fe2000bfc6270 */
[----:B-1----:R-:W-:Y:S01]  /*ff40*/  @!P4 IMAD.WIDE R6, R15, 0x4, R2 ;  /* 0x000000040f06c825 */ /* 0x002fe200078e0202 */
[----:B------:R0:W-:Y:S01]  /*ff50*/  @!P0 ST.E.64 desc[UR36][R4.64], R102 ;  /* 0x0000006604008985 */ /* 0x0001e2000c101b24 */
[----:B------:R-:W-:-:S02]  /*ff60*/  IADD3 R16, R0, 0xe0, RZ ;  /* 0x000000e000107810 */ /* 0x000fc40007ffe0ff */
[--C-:B------:R-:W-:Y:S01]  /*ff70*/  @!P3 IMAD.WIDE R8, R11, 0x4, R2.reuse ;  /* 0x000000040b08b825 */ /* 0x100fe200078e0202 */
[----:B------:R1:W-:Y:S01]  /*ff80*/  @!P4 ST.E.64 desc[UR36][R6.64], R106 ;  /* 0x0000006a0600c985 */ /* 0x0003e2000c101b24 */
[----:B------:R-:W-:Y:S02]  /*ff90*/  ISETP.GE.AND P0, PT, R14, UR4, PT ;  /* 0x000000040e007c0c */ /* 0x000fe4000bf06270 */
[--C-:B------:R-:W-:Y:S01]  /*ffa0*/  @!P2 IMAD.WIDE R10, R17, 0x4, R2.reuse ;  /* 0x00000004110aa825 */ /* 0x100fe200078e0202 */
[----:B------:R2:W-:Y:S01]  /*ffb0*/  @!P3 ST.E.64 desc[UR36][R8.64], R110 ;  /* 0x0000006e0800b985 */ /* 0x0005e2000c101b24 */
[----:B------:R-:W-:Y:S02]  /*ffc0*/  ISETP.GE.AND P4, PT, R20, UR4, PT ;  /* 0x0000000414007c0c */ /* 0x000fe4000bf86270 */
[----:B------:R-:W-:Y:S01]  /*ffd0*/  @!P1 IMAD.WIDE R12, R13, 0x4, R2 ;  /* 0x000000040d0c9825 */ /* 0x000fe200078e0202 */
[----:B------:R3:W-:Y:S01]  /*ffe0*/  @!P2 ST.E.64 desc[UR36][R10.64], R114 ;  /* 0x000000720a00a985 */ /* 0x0007e2000c101b24 */
[----:B------:R-:W-:-:S02]  /*fff0*/  ISETP.GE.AND P2, PT, R16, UR4, PT ;  /* 0x0000000410007c0c */ /* 0x000fc4000bf46270 */
[C---:B------:R-:W-:Y:S01]  /*10000*/  VIADD R15, R0.reuse, 0xd8 ;  /* 0x000000d8000f7836 */ /* 0x040fe20000000000 */
[----:B------:R4:W-:Y:S01]  /*10010*/  @!P1 ST.E.64 desc[UR36][R12.64], R118 ;  /* 0x000000760c009985 */ /* 0x0009e2000c101b24 */
[----:B------:R-:W-:Y:S01]  /*10020*/  VIADD R17, R0, 0xe8 ;  /* 0x000000e800117836 */ /* 0x000fe20000000000 */
[----:B------:R-:W-:Y:S02]  /*10030*/  @!P5 LEA.HI R18, R18, R18, RZ, 0x1 ;  /* 0x000000121212d211 */ /* 0x000fe400078f08ff */
[----:B------:R-:W-:Y:S02]  /*10040*/  ISETP.GE.AND P1, PT, R15, UR4, PT ;  /* 0x000000040f007c0c */ /* 0x000fe4000bf26270 */
        /* <DEDUP_REMOVED lines=17> */
[----:B----4-:R-:W-:Y:S02]  /*10160*/  @!P4 LOP3.LUT R13, R20, 0xfffffffe, RZ, 0xc0, !PT ;  /* 0xfffffffe140dc812 */ /* 0x010fe400078ec0ff */
[----:B------:R-:W-:Y:S01]  /*10170*/  IADD3 R0, R0, 0xf8, RZ ;  /* 0x000000f800007810 */ /* 0x000fe20007ffe0ff */
        /* <DEDUP_REMOVED lines=17> */
.L_x_4976:
[----:B------:R-:W1:Y:S02]  /*10290*/  S2R R0, SR_TID.X ;  /* 0x0000000000007919 */ /* 0x000e640000002100 */
[----:B-1----:R-:W-:-:S05]  /*102a0*/  VIADD R2, R0, 0xffffff80 ;  /* 0xffffff8000027836 */ /* 0x002fca0000000000 */
[----:B------:R-:W-:-:S13]  /*102b0*/  ISETP.GT.AND P0, PT, R2, 0x3f, PT ;  /* 0x0000003f0200780c */ /* 0x000fda0003f04270 */
[----:B------:R-:W-:Y:S05]  /*102c0*/  @P0 BRA `(.L_x_4871) ;  /* 0x0000003c00d00947 */ /* 0x000fea0003800000 */
[----:B------:R-:W1:Y:S01]  /*102d0*/  S2R R3, SR_CTAID.X ;  /* 0x0000000000037919 */ /* 0x000e620000002500 */
[----:B------:R-:W2:Y:S01]  /*102e0*/  LDC R6, c[0x0][0xbe8] ;  /* 0x0002fa00ff067b82 */ /* 0x000ea20000000800 */
[----:B------:R-:W-:Y:S01]  /*102f0*/  ULDC UR4, c[0x0][0xa88] ;  /* 0x0002a20000047ab9 */ /* 0x000fe20000000800 */
[----:B-1----:R-:W-:Y:S02]  /*10300*/  IMAD R0, R3, 0x40, R0 ;  /* 0x0000004003007824 */ /* 0x002fe400078e0200 */
[----:B--2---:R-:W-:-:S03]  /*10310*/  IMAD R3, R6, UR4, RZ ;  /* 0x0000000406037c24 */ /* 0x004fc6000f8e02ff */
[----:B------:R-:W-:-:S04]  /*10320*/  IADD3 R0, R0, -0x80, RZ ;  /* 0xffffff8000007810 */ /* 0x000fc80007ffe0ff */
        /* <DEDUP_REMOVED lines=11> */
[----:B0-----:R-:W0:Y:S01]  /*103e0*/  @P0 LDC R9, c[0x0][0xbec] ;  /* 0x0002fb00ff090b82 */ /* 0x001e220000000800 */
[----:B------:R-:W-:Y:S01]  /*103f0*/  IMAD.IADD R3, R3, 0x1, R5 ;  /* 0x0000000103037824 */ /* 0x000fe200078e0205 */
[----:B------:R-:W-:-:S06]  /*10400*/  MOV R5, R0 ;  /* 0x0000000000057202 */ /* 0x000fcc0000000f00 */
        /* <DEDUP_REMOVED lines=8> */
[----:B------:R-:W-:-:S03]  /*10490*/  ULDC.64 UR4, c[0x0][0xbe0] ;  /* 0x0002f80000047ab9 */ /* 0x000fc60000000a00 */
[----:B------:R-:W-:Y:S02]  /*104a0*/  IMAD.IADD R3, R13, 0x1, R3 ;  /* 0x000000010d037824 */ /* 0x000fe400078e0203 */
        /* <DEDUP_REMOVED lines=23> */
.L_x_4869:
        /* <DEDUP_REMOVED lines=18> */
.L_x_4980:
[----:B------:R-:W-:Y:S01]  /*10740*/  ULDC UR7, c[0x0][0xc50] ;  /* 0x0003140000077ab9 */ /* 0x000fe20000000800 */
[----:B------:R-:W-:Y:S01]  /*10750*/  UMOV UR40, UR6 ;  /* 0x0000000600287c82 */ /* 0x000fe20008000000 */
[----:B------:R-:W-:-:S11]  /*10760*/  UISETP.NE.AND UP0, UPT, UR7, 0x1, UPT ;  /* 0x000000010700788c */ /* 0x000fd6000bf05270 */
[----:B------:R-:W-:Y:S01]  /*10770*/  @UP0 ULDC UR4, c[0x0][0xc54] ;  /* 0x0003150000040ab9 */ /* 0x000fe20000000800 */
[----:B------:R-:W-:Y:S01]  /*10780*/  @UP0 ULDC UR8, c[0x0][0xc58] ;  /* 0x0003160000080ab9 */ /* 0x000fe20000000800 */
[----:B------:R-:W-:-:S04]  /*10790*/  UIMAD.WIDE.U32 UR4, UR6, UR4, URZ ;  /* 0x00000004060472a5 */ /* 0x000fc8000f8e003f */
[----:B------:R-:W-:-:S12]  /*107a0*/  @UP0 USHF.R.U32.HI UR40, URZ, UR8, UR5 ;  /* 0x000000083f280299 */ /* 0x000fd80008011605 */
.L_x_4981:
        /* <DEDUP_REMOVED lines=8> */
[----:B------:R-:W-:Y:S01]  /*10830*/  IMAD.MOV.U32 R28, RZ, RZ, RZ ;  /* 0x000000ffff1c7224 */ /* 0x000fe200078e00ff */
[----:B------:R-:W-:Y:S01]  /*10840*/  ULDC.64 UR4, c[0x0][0x418] ;  /* 0x0001060000047ab9 */ /* 0x000fe20000000a00 */
        /* <DEDUP_REMOVED lines=9> */
[----:B------:R-:W-:Y:S02]  /*108e0*/  UISETP.NE.U32.AND UP0, UPT, UR4, URZ, UPT ;  /* 0x0000003f0400728c */ /* 0x000fe4000bf05070 */
[----:B------:R-:W-:Y:S02]  /*108f0*/  UISETP.NE.AND UP1, UPT, UR6, 0x1, UPT ;  /* 0x000000010600788c */ /* 0x000fe4000bf25270 */
[----:B------:R-:W-:Y:S01]  /*10900*/  UISETP.NE.AND.EX UP0, UPT, UR5, URZ, UPT, UP0 ;  /* 0x0000003f0500728c */ /* 0x000fe2000bf05300 */
[----:B------:R-:W-:Y:S02]  /*10910*/  ULDC UR6, c[0x0][0x424] ;  /* 0x0001090000067ab9 */ /* 0x000fe40000000800 */
[----:B------:R-:W-:Y:S01]  /*10920*/  ULDC.64 UR4, c[0x0][0x9e0] ;  /* 0x0002780000047ab9 */ /* 0x000fe20000000a00 */
[----:B------:R-:W-:-:S02]  /*10930*/  USEL UR9, UR6, 0x1, UP0 ;  /* 0x0000000106097887 */ /* 0x000fc40008000000 */
[----:B------:R-:W-:Y:S02]  /*10940*/  UISETP.GE.AND UP0, UPT, UR5, 0x1, UPT ;  /* 0x000000010500788c */ /* 0x000fe4000bf06270 */
[----:B------:R-:W-:Y:S01]  /*10950*/  UIMAD UR47, UR9, UR10, URZ ;  /* 0x0000000a092f72a4 */ /* 0x000fe2000f8e023f */
[----:B------:R-:W-:Y:S01]  /*10960*/  @UP1 ULDC UR7, c[0x0][0x44c] ;  /* 0x0001130000071ab9 */ /* 0x000fe20000000800 */
[----:B------:R-:W-:Y:S02]  /*10970*/  UIMAD UR9, UR9, UR10, 0x3f ;  /* 0x0000003f090974a4 */ /* 0x000fe4000f8e020a */
[----:B------:R-:W-:Y:S01]  /*10980*/  PLOP3.LUT P1, PT, PT, PT, UP0, 0x80, 0x0 ;  /* 0x000000000000781c */ /* 0x000fe20003f2f008 */
[----:B------:R-:W-:Y:S01]  /*10990*/  @UP1 ULDC UR12, c[0x0][0x450] ;  /* 0x00011400000c1ab9 */ /* 0x000fe20000000800 */
[----:B------:R-:W-:Y:S02]  /*109a0*/  UP2UR UR48, UPR, URZ, 0x2 ;  /* 0x000000023f307883 */ /* 0x000fe40008000000 */
[----:B-1----:R-:W-:-:S04]  /*109b0*/  USHF.L.U32 UR41, UR41, 0x6, URZ ;  /* 0x0000000629297899 */ /* 0x002fc8000800063f */
[----:B------:R-:W-:-:S04]  /*109c0*/  UIADD3 UR8, UR41, 0x3f, URZ ;  /* 0x0000003f29087890 */ /* 0x000fc8000fffe03f */
[----:B------:R-:W-:Y:S02]  /*109d0*/  UIMAD.WIDE.U32 UR6, UR8, UR7, URZ ;  /* 0x00000007080672a5 */ /* 0x000fe4000f8e003f */
[----:B------:R-:W-:Y:S02]  /*109e0*/  UIADD3 UR6, UR47, 0x1, -UR11 ;  /* 0x000000012f067890 */ /* 0x000fe4000fffe80b */
[----:B------:R-:W-:Y:S02]  /*109f0*/  @UP1 USHF.R.U32.HI UR8, URZ, UR12, UR7 ;  /* 0x0000000c3f081299 */ /* 0x000fe40008011607 */
[----:B------:R-:W-:Y:S02]  /*10a00*/  USHF.R.S32.HI UR7, URZ, 0x1f, UR9 ;  /* 0x0000001f3f077899 */ /* 0x000fe40008011409 */
[----:B------:R-:W-:Y:S02]  /*10a10*/  UIADD3 UR6, UR6, UR8, URZ ;  /* 0x0000000806067290 */ /* 0x000fe4000fffe03f */
[----:B------:R-:W-:-:S02]  /*10a20*/  ULEA.HI UR7, UR7, UR9, URZ, 0x6 ;  /* 0x0000000907077291 */ /* 0x000fc4000f8f303f */
[----:B------:R-:W-:Y:S02]  /*10a30*/  UIADD3 UR4, UR6, UR4, URZ ;  /* 0x0000000406047290 */ /* 0x000fe4000fffe03f */
[----:B------:R-:W-:Y:S01]  /*10a40*/  USHF.R.S32.HI UR42, URZ, 0x6, UR7 ;  /* 0x000000063f2a7899 */ /* 0x000fe20008011407 */
[----:B0-----:R-:W-:Y:S11]  /*10a50*/  @!P1 BRA `(.L_x_4983) ;  /* 0x0000000000449947 */ /* 0x001ff60003800000 */
        /* <DEDUP_REMOVED lines=10> */
.L_x_4984:
[----:B------:R-:W-:-:S11]  /*10b00*/  UISETP.NE.AND UP0, UPT, UR5, 0x1, UPT ;  /* 0x000000010500788c */ /* 0x000fd6000bf05270 */
[----:B------:R-:W-:Y:S02]  /*10b10*/  @UP0 ULDC.64 UR12, c[0x0][0x9e8] ;  /* 0x00027a00000c0ab9 */ /* 0x000fe40000000a00 */
[----:B------:R-:W-:-:S04]  /*10b20*/  UIMAD.WIDE.U32 UR6, UR8, UR12, URZ ;  /* 0x0000000c080672a5 */ /* 0x000fc8000f8e003f */
[----:B------:R-:W-:-:S12]  /*10b30*/  @UP0 USHF.R.U32.HI UR8, URZ, UR13, UR7 ;  /* 0x0000000d3f080299 */ /* 0x000fd80008011607 */
.L_x_4985:
[----:B------:R-:W-:-:S04]  /*10b40*/  UIMAD UR8, UR8, UR5, UR5 ;  /* 0x00000005080872a4 */ /* 0x000fc8000f8e0205 */
[----:B------:R-:W-:-:S04]  /*10b50*/  UISETP.LT.AND UP0, UPT, UR4, UR8, UPT ;  /* 0x000000080400728c */ /* 0x000fc8000bf01270 */
[----:B------:R-:W-:-:S12]  /*10b60*/  USEL UR4, UR4, UR8, UP0 ;  /* 0x0000000804047287 */ /* 0x000fd80008000000 */
.L_x_4983:
[----:B------:R-:W-:Y:S02]  /*10b70*/  UISETP.NE.AND UP0, UPT, UR48, URZ, UPT ;  /* 0x0000003f3000728c */ /* 0x000fe4000bf05270 */
[----:B------:R-:W-:-:S04]  /*10b80*/  UIADD3 UR4, UR4, 0x3f, URZ ;  /* 0x0000003f04047890 */ /* 0x000fc8000fffe03f */
[----:B------:R-:W-:-:S04]  /*10b90*/  USHF.R.S32.HI UR8, URZ, 0x1f, UR4 ;  /* 0x0000001f3f087899 */ /* 0x000fc80008011404 */
[----:B------:R-:W-:Y:S01]  /*10ba0*/  ULEA.HI UR8, UR8, UR4, URZ, 0x6 ;  /* 0x0000000408087291 */ /* 0x000fe2000f8f303f */
[----:B------:R-:W-:Y:S01]  /*10bb0*/  @UP0 ULDC UR6, c[0x0][0x44c] ;  /* 0x0001130000060ab9 */ /* 0x000fe20000000800 */
[----:B------:R-:W-:Y:S01]  /*10bc0*/  @UP0 ULDC UR9, c[0x0][0x450] ;  /* 0x0001140000090ab9 */ /* 0x000fe20000000800 */
[----:B------:R-:W-:Y:S02]  /*10bd0*/  UIMAD.WIDE.U32 UR6, UR41, UR6, URZ ;  /* 0x00000006290672a5 */ /* 0x000fe4000f8e003f */
[----:B------:R-:W-:Y:S01]  /*10be0*/  UMOV UR4, UR41 ;  /* 0x0000002900047c82 */ /* 0x000fe20008000000 */
[----:B------:R-:W-:Y:S02]  /*10bf0*/  USHF.R.S32.HI UR43, URZ, 0x6, UR8 ;  /* 0x000000063f2b7899 */ /* 0x000fe40008011408 */
        /* <DEDUP_REMOVED lines=17> */
.L_x_4987:
[----:B------:R-:W-:-:S11]  /*10d10*/  UISETP.NE.AND UP0, UPT, UR5, 0x1, UPT ;  /* 0x000000010500788c */ /* 0x000fd6000bf05270 */
[----:B------:R-:W-:Y:S02]  /*10d20*/  @UP0 ULDC.64 UR10, c[0x0][0x9e8] ;  /* 0x00027a00000a0ab9 */ /* 0x000fe40000000a00 */
[----:B------:R-:W-:-:S04]  /*10d30*/  UIMAD.WIDE.U32 UR6, UR4, UR10, URZ ;  /* 0x0000000a040672a5 */ /* 0x000fc8000f8e003f */
[----:B------:R-:W-:-:S12]  /*10d40*/  @UP0 USHF.R.U32.HI UR4, URZ, UR11, UR7 ;  /* 0x0000000b3f040299 */ /* 0x000fd80008011607 */
.L_x_4988:
[----:B------:R-:W-:-:S04]  /*10d50*/  UIMAD UR4, UR4, UR5, URZ ;  /* 0x00000005040472a4 */ /* 0x000fc8000f8e023f */
[----:B------:R-:W-:-:S04]  /*10d60*/  UISETP.LT.AND UP0, UPT, UR8, UR4, UPT ;  /* 0x000000040800728c */ /* 0x000fc8000bf01270 */
[----:B------:R-:W-:-:S12]  /*10d70*/  USEL UR8, UR8, UR4, !UP0 ;  /* 0x0000000408087287 */ /* 0x000fd8000c000000 */
.L_x_4986:
[----:B------:R-:W-:Y:S02]  /*10d80*/  USHF.R.S32.HI UR4, URZ, 0x1f, UR8 ;  /* 0x0000001f3f047899 */ /* 0x000fe40008011408 */
[----:B------:R-:W-:Y:S02]  /*10d90*/  USHF.R.U32.HI UR9, URZ, 0x10, UR45 ;  /* 0x000000103f097899 */ /* 0x000fe4000801162d */
[----:B------:R-:W-:Y:S02]  /*10da0*/  ULEA.HI UR4, UR4, UR8, URZ, 0x6 ;  /* 0x0000000804047291 */ /* 0x000fe4000f8f303f */
[----:B------:R-:W-:Y:S02]  /*10db0*/  ULOP3.LUT UR45, UR45, 0xffff, URZ, 0xc0, !UPT ;  /* 0x0000ffff2d2d7892 */ /* 0x000fe4000f8ec03f */
[----:B------:R-:W-:Y:S01]  /*10dc0*/  USHF.R.S32.HI UR4, URZ, 0x6, UR4 ;  /* 0x000000063f047899 */ /* 0x000fe20008011404 */
        /* <DEDUP_REMOVED lines=39> */
.L_x_4989:
[----:B------:R-:W-:Y:S02]  /*11040*/  UIMAD UR49, UR45, UR38, UR44 ;  /* 0x000000262d3172a4 */ /* 0x000fe4000f8e022c */
[----:B------:R-:W-:Y:S01]  /*11050*/  IMAD.U32 R0, RZ, RZ, UR38 ;  /* 0x00000026ff007e24 */ /* 0x000fe2000f8e00ff */
[----:B------:R-:W-:Y:S01]  /*11060*/  MOV R4, 0x1 ;  /* 0x0000000100047802 */ /* 0x000fe20000000f00 */
[----:B------:R-:W-:Y:S02]  /*11070*/  IMAD.MOV.U32 R21, RZ, RZ, 0x1 ;  /* 0x00000001ff157424 */ /* 0x000fe400078e00ff */
[----:B------:R-:W-:-:S04]  /*11080*/  MOV R25, UR49 ;  /* 0x0000003100197c02 */ /* 0x000fc80008000f00 */
        /* <DEDUP_REMOVED lines=27> */
.L_x_4990:
        /* <DEDUP_REMOVED lines=20> */
.L_x_4992:
        /* <DEDUP_REMOVED lines=15> */
.L_x_4991:
        /* <DEDUP_REMOVED lines=39> */
[----:B------:R-:W-:Y:S01]  /*116e0*/  IMAD.MOV R0, RZ, RZ, -R7 ;  /* 0x000000ffff007224 */ /* 0x000fe200078e0a07 */
[----:B------:R-:W-:Y:S02]  /*116f0*/  LOP3.LUT R16, R16, 0xffffffdf, RZ, 0xc0, !PT ;  /* 0xffffffdf10107812 */ /* 0x000fe400078ec0ff */
[----:B------:R-:W-:Y:S01]  /*11700*/  CS2R R26, SRZ ;  /* 0x00000000001a7805 */ /* 0x000fe2000001ff00 */
        /* <DEDUP_REMOVED lines=10> */
[----:B------:R-:W-:Y:S02]  /*117b0*/  ISETP.GE.AND P2, PT, R2, UR4, PT ;  /* 0x0000000402007c0c */ /* 0x000fe4000bf46270 */
[----:B------:R-:W-:Y:S02]  /*117c0*/  LOP3.LUT R3, R22, 0x180, RZ, 0xfc, !PT ;  /* 0x0000018016037812 */ /* 0x000fe400078efcff */
[----:B------:R-:W-:Y:S02]  /*117d0*/  @P6 LOP3.LUT R16, R16, 0x20, RZ, 0xfc, !PT ;  /* 0x0000002010106812 */ /* 0x000fe400078efcff */
[----:B------:R-:W-:Y:S02]  /*117e0*/  ISETP.GE.AND P5, PT, R22, UR4, PT ;  /* 0x0000000416007c0c */ /* 0x000fe4000bfa6270 */
[----:B------:R-:W-:-:S02]  /*117f0*/  LOP3.LUT R16, R16, 0xffffffef, RZ, 0xc0, !PT ;  /* 0xffffffef10107812 */ /* 0x000fc400078ec0ff */
[----:B------:R-:W-:Y:S02]  /*11800*/  SEL R0, RZ, 0xffffffff, P6 ;  /* 0xffffffffff007807 */ /* 0x000fe40003000000 */
[----:B------:R-:W-:Y:S02]  /*11810*/  @P4 LOP3.LUT R16, R16, 0x10, RZ, 0xfc, !PT ;  /* 0x0000001010104812 */ /* 0x000fe400078efcff */
[----:B------:R-:W-:Y:S02]  /*11820*/  LOP3.LUT R2, R22, 0x140, RZ, 0xfc, !PT ;  /* 0x0000014016027812 */ /* 0x000fe400078efcff */
[----:B------:R-:W-:-:S04]  /*11830*/  LOP3.LUT R16, R16, 0xfffffff7, RZ, 0xc0, !PT ;  /* 0xfffffff710107812 */ /* 0x000fc800078ec0ff */
[----:B------:R-:W-:-:S04]  /*11840*/  @P3 LOP3.LUT R16, R16, 0x8, RZ, 0xfc, !PT ;  /* 0x0000000810103812 */ /* 0x000fc800078efcff */
[----:B------:R-:W-:-:S04]  /*11850*/  LOP3.LUT R16, R16, 0xfffffffb, RZ, 0xc0, !PT ;  /* 0xfffffffb10107812 */ /* 0x000fc800078ec0ff */
[----:B------:R-:W-:-:S04]  /*11860*/  @P2 LOP3.LUT R16, R16, 0x4, RZ, 0xfc, !PT ;  /* 0x0000000410102812 */ /* 0x000fc800078efcff */
[----:B------:R-:W-:-:S04]  /*11870*/  LOP3.LUT R16, R16, 0xffffffbf, RZ, 0xc0, !PT ;  /* 0xffffffbf10107812 */ /* 0x000fc800078ec0ff */
[----:B------:R-:W-:-:S04]  /*11880*/  @P5 LOP3.LUT R16, R16, 0x40, RZ, 0xfc, !PT ;  /* 0x0000004010105812 */ /* 0x000fc800078efcff */
[----:B------:R-:W-:Y:S02]  /*11890*/  LOP3.LUT R16, R16, 0xfffffffd, RZ, 0xc0, !PT ;  /* 0xfffffffd10107812 */ /* 0x000fe400078ec0ff */
[--C-:B--2---:R-:W-:Y:S01]  /*118a0*/  @!P0 SHF.R.S32.HI R27, RZ, 0x1f, R5.reuse ;  /* 0x0000001fff1b8819 */ /* 0x104fe20000011405 */
[----:B------:R-:W-:Y:S01]  /*118b0*/  @!P0 IMAD.MOV.U32 R26, RZ, RZ, R5 ;  /* 0x000000ffff1a8224 */ /* 0x000fe200078e0005 */
[----:B------:R-:W-:Y:S01]  /*118c0*/  ISETP.GE.AND P0, PT, R3, UR4, PT ;  /* 0x0000000403007c0c */ /* 0x000fe2000bf06270 */
[----:B------:R-:W-:Y:S01]  /*118d0*/  IMAD.SHL.U32 R3, R0, 0x2, RZ ;  /* 0x0000000200037824 */ /* 0x000fe200078e00ff */
[----:B------:R-:W-:Y:S02]  /*118e0*/  SEL R0, RZ, 0x1, P5 ;  /* 0x00000001ff007807 */ /* 0x000fe40002800000 */
[----:B------:R-:W-:Y:S02]  /*118f0*/  SEL R34, RZ, 0x40, P0 ;  /* 0x00000040ff227807 */ /* 0x000fe40000000000 */
[----:B------:R-:W-:-:S02]  /*11900*/  ISETP.GE.AND P0, PT, R2, UR4, PT ;  /* 0x0000000402007c0c */ /* 0x000fc4000bf06270 */
[----:B------:R-:W-:Y:S02]  /*11910*/  LOP3.LUT R5, R22, 0x1c0, RZ, 0xfc, !PT ;  /* 0x000001c016057812 */ /* 0x000fe400078efcff */
[----:B------:R-:W-:Y:S02]  /*11920*/  LOP3.LUT R0, R3, 0x2, R0, 0xe2, !PT ;  /* 0x0000000203007812 */ /* 0x000fe400078ee200 */
[----:B------:R-:W-:Y:S02]  /*11930*/  SEL R3, RZ, 0x4, P4 ;  /* 0x00000004ff037807 */ /* 0x000fe40002000000 */
[----:B------:R-:W-:Y:S02]  /*11940*/  SEL R2, RZ, 0x8, P3 ;  /* 0x00000008ff027807 */ /* 0x000fe40001800000 */
[----:B------:R-:W-:Y:S01]  /*11950*/  ISETP.GE.AND P1, PT, R5, UR4, PT ;  /* 0x0000000405007c0c */ /* 0x000fe2000bf26270 */
[----:B------:R-:W-:Y:S01]  /*11960*/  UMOV UR4, 0xffffffff ;  /* 0xffffffff00047882 */ /* 0x000fe20000000000 */
[----:B------:R-:W-:-:S02]  /*11970*/  LOP3.LUT R0, R2, R0, R3, 0xfe, !PT ;  /* 0x0000000002007212 */ /* 0x000fc400078efe03 */
[----:B------:R-:W-:Y:S02]  /*11980*/  SEL R3, RZ, 0x10, P2 ;  /* 0x00000010ff037807 */ /* 0x000fe40001000000 */
[----:B------:R-:W-:Y:S02]  /*11990*/  SEL R2, RZ, 0x20, P0 ;  /* 0x00000020ff027807 */ /* 0x000fe40000000000 */
[----:B------:R-:W-:Y:S02]  /*119a0*/  SEL R17, RZ, 0x80, P1 ;  /* 0x00000080ff117807 */ /* 0x000fe40000800000 */
[----:B------:R-:W-:Y:S02]  /*119b0*/  @P0 LOP3.LUT R16, R16, 0x2, RZ, 0xfc, !PT ;  /* 0x0000000210100812 */ /* 0x000fe400078efcff */
[----:B------:R-:W-:Y:S01]  /*119c0*/  LOP3.LUT R3, R2, R0, R3, 0xfe, !PT ;  /* 0x0000000002037212 */ /* 0x000fe200078efe03 */
[----:B------:R-:W-:Y:S06]  /*119d0*/  BRA.DIV UR4, `(.L_x_4993) ;  /* 0x0000002e041c7947 */ /* 0x000fec000b800000 */
.L_x_5035:
        /* <DEDUP_REMOVED lines=14> */
.L_x_4994:
[----:B------:R-:W-:-:S05]  /*11ac0*/  IMAD.MOV.U32 R0, RZ, RZ, 0x1 ;  /* 0x00000001ff007424 */ /* 0x000fca00078e00ff */
[----:B------:R-:W-:-:S04]  /*11ad0*/  SHF.L.U32 R0, R0, 0x1f, RZ ;  /* 0x0000001f00007819 */ /* 0x000fc800000006ff */
[----:B------:R-:W0:Y:S02]  /*11ae0*/  SYNCS.PHASECHK.TRANS64.TRYWAIT P0, [UR46+0x28c40], R0 ;  /* 0x028c4000ff0075a7 */ /* 0x000e24000800016e */
[----:B0-----:R-:W-:Y:S05]  /*11af0*/  @!P0 BRA `(.L_x_4995) ;  /* 0x0000002800f48947 */ /* 0x001fea0003800000 */
.L_x_5036:
        /* <DEDUP_REMOVED lines=57> */
.L_x_5046:
        /* <DEDUP_REMOVED lines=15> */
.L_x_4997:
        /* <DEDUP_REMOVED lines=23> */
.L_x_4998:
[----:B------:R-:W-:Y:S01]  /*120f0*/  UISETP.NE.AND UP0, UPT, UR48, URZ, UPT ;  /* 0x0000003f3000728c */ /* 0x000fe2000bf05270 */
[----:B------:R-:W0:Y:S01]  /*12100*/  S2R R20, SR_CTAID.Z ;  /* 0x0000000000147919 */ /* 0x000e220000002700 */
[----:B------:R-:W-:Y:S01]  /*12110*/  VIADD R9, R31, UR41 ;  /* 0x000000291f097c36 */ /* 0x000fe20008000000 */
[----:B------:R-:W-:Y:S01]  /*12120*/  R2UR UR6, R23 ;  /* 0x00000000170672ca */ /* 0x000fe200000e0000 */
[----:B------:R-:W-:Y:S02]  /*12130*/  ULDC.64 UR8, c[0x0][0x2d8] ;  /* 0x0000b60000087ab9 */ /* 0x000fe40000000a00 */
[----:B------:R-:W-:Y:S01]  /*12140*/  PLOP3.LUT P0, PT, PT, PT, UP0, 0x80, 0x0 ;  /* 0x000000000000781c */ /* 0x000fe20003f0f008 */
[----:B------:R-:W-:-:S04]  /*12150*/  IMAD.MOV.U32 R7, RZ, RZ, R9 ;  /* 0x000000ffff077224 */ /* 0x000fc800078e0009 */
[----:B------:R-:W-:-:S05]  /*12160*/  @UP0 ULDC UR4, c[0x0][0x44c] ;  /* 0x0001130000040ab9 */ /* 0x000fca0000000800 */
[----:B------:R-:W-:-:S03]  /*12170*/  UIMAD UR6, UR6, UR8, URZ ;  /* 0x00000008060672a4 */ /* 0x000fc6000f8e023f */
[----:B------:R-:W-:Y:S01]  /*12180*/  @P0 IMAD.HI.U32 R0, R9, UR4, RZ ;  /* 0x0000000409000c27 */ /* 0x000fe2000f8e00ff */
[----:B------:R-:W-:Y:S01]  /*12190*/  PLOP3.LUT P0, PT, PT, PT, UP0, 0x80, 0x0 ;  /* 0x000000000000781c */ /* 0x000fe20003f0f008 */
[----:B------:R-:W-:Y:S01]  /*121a0*/  @UP0 ULDC UR4, c[0x0][0x450] ;  /* 0x0001140000040ab9 */ /* 0x000fe20000000800 */
[----:B------:R-:W-:-:S11]  /*121b0*/  UIMAD UR6, UR40, UR9, UR6 ;  /* 0x00000009280672a4 */ /* 0x000fd6000f8e0206 */
[----:B------:R-:W-:Y:S01]  /*121c0*/  @P0 SHF.R.U32.HI R7, RZ, UR4, R0 ;  /* 0x00000004ff070c19 */ /* 0x000fe20008011600 */
[----:B------:R-:W-:Y:S01]  /*121d0*/  UIMAD.WIDE.U32 UR4, UR40, UR8, URZ ;  /* 0x00000008280472a5 */ /* 0x000fe2000f8e003f */
[----:B------:R-:W1:Y:S01]  /*121e0*/  LDC R0, c[0x0][0x448] ;  /* 0x00011200ff007b82 */ /* 0x000e620000000800 */
[----:B0-----:R-:W-:Y:S01]  /*121f0*/  SHF.R.S32.HI R6, RZ, 0x1f, R20 ;  /* 0x0000001fff067819 */ /* 0x001fe20000011414 */
[----:B------:R-:W-:Y:S01]  /*12200*/  ULDC.64 UR8, c[0x0][0x2e0] ;  /* 0x0000b80000087ab9 */ /* 0x000fe20000000a00 */
[----:B------:R-:W-:Y:S02]  /*12210*/  UIADD3 UR6, UR5, UR6, URZ ;  /* 0x0000000605067290 */ /* 0x000fe4000fffe03f */
[----:B------:R-:W-:Y:S02]  /*12220*/  IMAD.U32 R4, RZ, RZ, UR4 ;  /* 0x00000004ff047e24 */ /* 0x000fe4000f8e00ff */
[----:B------:R-:W-:Y:S02]  /*12230*/  IMAD R6, R6, UR8, RZ ;  /* 0x0000000806067c24 */ /* 0x000fe4000f8e02ff */
[----:B------:R-:W-:Y:S01]  /*12240*/  MOV R3, UR6 ;  /* 0x0000000600037c02 */ /* 0x000fe20008000f00 */
[----:B------:R-:W-:Y:S01]  /*12250*/  IMAD.U32 R5, RZ, RZ, UR5 ;  /* 0x00000005ff057e24 */ /* 0x000fe2000f8e00ff */
[----:B------:R-:W-:Y:S01]  /*12260*/  MOV R2, R4 ;  /* 0x0000000400027202 */ /* 0x000fe20000000f00 */
[----:B------:R-:W-:Y:S01]  /*12270*/  IMAD R5, R20, UR9, R6 ;  /* 0x0000000914057c24 */ /* 0x000fe2000f8e0206 */
[----:B------:R-:W-:Y:S01]  /*12280*/  SHF.R.S32.HI R4, RZ, 0x1f, R7 ;  /* 0x0000001fff047819 */ /* 0x000fe20000011407 */
[----:B------:R-:W-:-:S02]  /*12290*/  ULDC.64 UR4, c[0x0][0x2d0] ;  /* 0x0000b40000047ab9 */ /* 0x000fc40000000a00 */
[----:B------:R-:W-:-:S04]  /*122a0*/  IMAD.WIDE.U32 R2, R20, UR8, R2 ;  /* 0x0000000814027c25 */ /* 0x000fc8000f8e0002 */
[----:B------:R-:W-:Y:S02]  /*122b0*/  IMAD.IADD R3, R3, 0x1, R5 ;  /* 0x0000000103037824 */ /* 0x000fe400078e0205 */
[----:B------:R-:W-:Y:S02]  /*122c0*/  IMAD.MOV R5, RZ, RZ, -R7 ;  /* 0x000000ffff057224 */ /* 0x000fe400078e0a07 */
[----:B------:R-:W-:Y:S02]  /*122d0*/  IMAD R4, R4, UR4, RZ ;  /* 0x0000000404047c24 */ /* 0x000fe4000f8e02ff */
[----:B-1----:R-:W-:Y:S02]  /*122e0*/  IMAD R5, R0, R5, R9 ;  /* 0x0000000500057224 */ /* 0x002fe400078e0209 */
        /* <DEDUP_REMOVED lines=18> */
[----:B------:R-:W-:Y:S02]  /*12410*/  VIADD R7, R35, UR41 ;  /* 0x0000002923077c36 */ /* 0x000fe40008000000 */
        /* <DEDUP_REMOVED lines=26> */
.L_x_5055:
        /* <DEDUP_REMOVED lines=18> */
.L_x_5056:
[----:B------:R-:W-:-:S13]  /*126e0*/  ISETP.NE.AND P0, PT, R33, 0x3, PT ;  /* 0x000000032100780c */ /* 0x000fda0003f05270 */
[----:B------:R-:W-:Y:S05]  /*126f0*/  @!P0 BRA `(.L_x_5001) ;  /* 0x0000000000048947 */ /* 0x000fea0003800000 */
[----:B------:R-:W-:Y:S01]  /*12700*/  BPT.TRAP 0x1 ;  /* 0x000000040000795c */ /* 0x000fe20000300000 */
.L_x_5001:
[----:B------:R-:W1:Y:S02]  /*12710*/  SYNCS.PHASECHK.TRANS64.TRYWAIT P0, [UR46+0x28c60], R0 ;  /* 0x028c6000ff0075a7 */ /* 0x000e64000800016e */
[----:B-1----:R-:W-:Y:S05]  /*12720*/  @!P0 BRA `(.L_x_5002) ;  /* 0x0000002800608947 */ /* 0x002fea0003800000 */
.L_x_5057:
        /* <DEDUP_REMOVED lines=105> */
.L_x_5067:
        /* <DEDUP_REMOVED lines=30> */
.L_x_5004:
        /* <DEDUP_REMOVED lines=10> */
[----:B------:R-:W-:Y:S01]  /*13040*/  LOP3.LUT R5, RZ, UR42, RZ, 0x33, !PT ;  /* 0x0000002aff057c12 */ /* 0x000fe2000f8e33ff */
[----:B------:R-:W-:Y:S01]  /*13050*/  UIMAD UR4, UR4, UR38, URZ ;  /* 0x00000026040472a4 */ /* 0x000fe2000f8e023f */
[----:B------:R-:W-:Y:S02]  /*13060*/  IADD3 R35, R36, R28, R35 ;  /* 0x0000001c24237210 */ /* 0x000fe40007ffe023 */
[----:B------:R-:W-:Y:S02]  /*13070*/  LOP3.LUT R28, R34, 0x40, RZ, 0xc0, !PT ;  /* 0x00000040221c7812 */ /* 0x000fe400078ec0ff */
[----:B------:R-:W-:Y:S01]  /*13080*/  LOP3.LUT R25, R17, 0x80, RZ, 0xc0, !PT ;  /* 0x0000008011197812 */ /* 0x000fe200078ec0ff */
[----:B------:R-:W-:Y:S01]  /*13090*/  VIADD R2, R35, 0xffffff40 ;  /* 0xffffff4023027836 */ /* 0x000fe20000000000 */
[----:B------:R-:W-:-:S02]  /*130a0*/  LOP3.LUT R0, RZ, UR4, RZ, 0x33, !PT ;  /* 0x00000004ff007c12 */ /* 0x000fc4000f8e33ff */
[----:B------:R-:W-:Y:S02]  /*130b0*/  SHF.R.U32.HI R28, RZ, 0x2, R28 ;  /* 0x00000002ff1c7819 */ /* 0x000fe4000001161c */
[----:B------:R-:W-:Y:S02]  /*130c0*/  VIADDMNMX R0, R0, -UR44, R3, !PT ;  /* 0x8000002c00007c46 */ /* 0x000fe4000f800103 */
[----:B------:R-:W-:Y:S02]  /*130d0*/  SHF.R.U32.HI R25, RZ, 0x3, R25 ;  /* 0x00000003ff197819 */ /* 0x000fe40000011619 */
[----:B------:R-:W-:Y:S02]  /*130e0*/  VIMNMX R5, R0, R5, !PT ;  /* 0x0000000500057248 */ /* 0x000fe40007fe0100 */
[----:B------:R-:W-:Y:S02]  /*130f0*/  MOV R0, 0x1 ;  /* 0x0000000100007802 */ /* 0x000fe40000000f00 */
[C---:B------:R-:W-:Y:S01]  /*13100*/  IADD3 R22, -R5.reuse, -0x2, RZ ;  /* 0xfffffffe05167810 */ /* 0x040fe20007ffe1ff */
[----:B------:R-:W-:-:S07]  /*13110*/  IMAD R9, R5, -0x40, R2 ;  /* 0xffffffc005097824 */ /* 0x000fce00078e0202 */
.L_x_5020:
[----:B------:R-:W-:Y:S01]  /*13120*/  ISETP.NE.AND P1, PT, R37, 0x1, PT ;  /* 0x000000012500780c */ /* 0x000fe20003f25270 */
[----:B------:R-:W-:Y:S01]  /*13130*/  BSSY B1, `(.L_x_5006) ;  /* 0x0000014000017945 */ /* 0x000fe20003800000 */
[----:B------:R-:W-:Y:S01]  /*13140*/  ISETP.GT.U32.AND P0, PT, R31, 0x3f, PT ;  /* 0x0000003f1f00780c */ /* 0x000fe20003f04070 */
[----:B------:R-:W-:Y:S02]  /*13150*/  IMAD.MOV.U32 R7, RZ, RZ, R9 ;  /* 0x000000ffff077224 */ /* 0x000fe400078e0009 */
[----:B------:R-:W-:-:S08]  /*13160*/  IMAD.MOV.U32 R6, RZ, RZ, RZ ;  /* 0x000000ffff067224 */ /* 0x000fd000078e00ff */
        /* <DEDUP_REMOVED lines=16> */
.L_x_5007:
[----:B------:R-:W-:Y:S05]  /*13270*/  BSYNC B1 ;  /* 0x0000000000017941 */ /* 0x000fea0003800000 */
.L_x_5006:
[----:B------:R-:W-:-:S13]  /*13280*/  ISETP.NE.AND P0, PT, R33, 0x3, PT ;  /* 0x000000032100780c */ /* 0x000fda0003f05270 */
[----:B------:R-:W-:Y:S05]  /*13290*/  @!P0 BRA `(.L_x_5008) ;  /* 0x0000000000048947 */ /* 0x000fea0003800000 */
[----:B------:R-:W-:Y:S01]  /*132a0*/  BPT.TRAP 0x1 ;  /* 0x000000040000795c */ /* 0x000fe20000300000 */
.L_x_5008:
[----:B------:R-:W-:Y:S01]  /*132b0*/  LEA R10, R0, UR46, 0x3 ;  /* 0x0000002e000a7c11 */ /* 0x000fe2000f8e18ff */
[----:B------:R-:W-:Y:S01]  /*132c0*/  BSSY B1, `(.L_x_5009) ;  /* 0x0000004000017945 */ /* 0x000fe20003800000 */
[----:B------:R-:W-:-:S04]  /*132d0*/  SHF.L.U32 R20, R21, 0x1f, RZ ;  /* 0x0000001f15147819 */ /* 0x000fc800000006ff */
[----:B------:R-:W1:Y:S02]  /*132e0*/  SYNCS.PHASECHK.TRANS64.TRYWAIT P0, [R10+URZ+0x28c40], R20 ;  /* 0x028c40140a0075a7 */ /* 0x000e64000800017f */
[----:B-1----:R-:W-:Y:S05]  /*132f0*/  @!P0 BRA `(.L_x_5010) ;  /* 0x0000002400948947 */ /* 0x002fea0003800000 */
.L_x_5068:
[----:B------:R-:W-:Y:S05]  /*13300*/  BSYNC B1 ;  /* 0x0000000000017941 */ /* 0x000fea0003800000 */
.L_x_5009:
        /* <DEDUP_REMOVED lines=47> */
.L_x_5078:
        /* <DEDUP_REMOVED lines=8> */
.L_x_5012:
        /* <DEDUP_REMOVED lines=10> */
.L_x_5013:
[----:B------:R2:W-:Y:S01]  /*13720*/  SYNCS.ARRIVE.TRANS64.A1T0 RZ, [R10+URZ+0x28c30], RZ ;  /* 0x028c30ff0aff79a7 */ /* 0x0005e2000810003f */
[----:B------:R-:W-:Y:S05]  /*13730*/  @!P2 BRA `(.L_x_5014) ;  /* 0x000000000004a947 */ /* 0x000fea0003800000 */
[----:B------:R-:W-:Y:S01]  /*13740*/  BPT.TRAP 0x1 ;  /* 0x000000040000795c */ /* 0x000fe20000300000 */
.L_x_5014:
[----:B------:R-:W3:Y:S01]  /*13750*/  SYNCS.PHASECHK.TRANS64.TRYWAIT P0, [R10+URZ+0x28c60], R20 ;  /* 0x028c60140a0075a7 */ /* 0x000ee2000800017f */
[----:B------:R-:W-:Y:S04]  /*13760*/  BSSY B1, `(.L_x_5015) ;  /* 0x0000002000017945 */ /* 0x000fe80003800000 */
[----:B---3--:R-:W-:Y:S05]  /*13770*/  @!P0 BRA `(.L_x_5016) ;  /* 0x0000002400948947 */ /* 0x008fea0003800000 */
.L_x_5079:
[----:B------:R-:W-:Y:S05]  /*13780*/  BSYNC B1 ;  /* 0x0000000000017941 */ /* 0x000fea0003800000 */
.L_x_5015:
        /* <DEDUP_REMOVED lines=77> */
.L_x_5089:
        /* <DEDUP_REMOVED lines=20> */
.L_x_5018:
        /* <DEDUP_REMOVED lines=10> */
.L_x_5019:
        /* <DEDUP_REMOVED lines=10> */
.L_x_5005:
[----:B------:R-:W-:Y:S05]  /*13ee0*/  BSYNC B0 ;  /* 0x0000000000007941 */ /* 0x000fea0003800000 */
.L_x_4982:
[----:B------:R-:W0:Y:S01]  /*13ef0*/  S2R R3, SR_CgaCtaId ;  /* 0x0000000000037919 */ /* 0x000e220000008800 */
[----:B------:R-:W-:Y:S01]  /*13f00*/  MOV R2, 0x400 ;  /* 0x0000040000027802 */ /* 0x000fe20000000f00 */
[----:B------:R-:W-:Y:S01]  /*13f10*/  BSSY B0, `(.L_x_5021) ;  /* 0x0000005000007945 */ /* 0x000fe20003800000 */
[----:B------:R-:W-:Y:S02]  /*13f20*/  SHF.L.U32 R4, R4, 0x1f, RZ ;  /* 0x0000001f04047819 */ /* 0x000fe400000006ff */
[----:B0-----:R-:W-:-:S04]  /*13f30*/  LEA R5, R3, R2, 0x18 ;  /* 0x0000000203057211 */ /* 0x001fc800078ec0ff */
[----:B------:R-:W0:Y:S02]  /*13f40*/  SYNCS.PHASECHK.TRANS64.TRYWAIT P0, [R5+URZ+0x28c20], R4 ;  /* 0x028c2004050075a7 */ /* 0x000e24000800017f */
[----:B0-----:R-:W-:Y:S05]  /*13f50*/  @!P0 BRA `(.L_x_5022) ;  /* 0x0000002400748947 */ /* 0x001fea0003800000 */
.L_x_5090:
[----:B------:R-:W-:Y:S05]  /*13f60*/  BSYNC B0 ;  /* 0x0000000000007941 */ /* 0x000fea0003800000 */
.L_x_5021:
[----:B------:R-:W-:-:S03]  /*13f70*/  UMOV UR4, 0xffffffff ;  /* 0xffffffff00047882 */ /* 0x000fc60000000000 */
[----:B------:R-:W-:Y:S05]  /*13f80*/  BRA.DIV UR4, `(.L_x_5023) ;  /* 0x00000026047c7947 */ /* 0x000fea000b800000 */
[----:B------:R-:W1:Y:S02]  /*13f90*/  S2R R2, SR_TID.X ;  /* 0x0000000000027919 */ /* 0x000e640000002100 */
[----:B-1----:R-:W-:-:S04]  /*13fa0*/  SHF.R.U32.HI R2, RZ, 0x5, R2 ;  /* 0x00000005ff027819 */ /* 0x002fc80000011602 */
[----:B------:R-:W-:-:S05]  /*13fb0*/  LOP3.LUT R2, R2, 0x3, RZ, 0xc0, !PT ;  /* 0x0000000302027812 */ /* 0x000fca00078ec0ff */
[----:B------:R1:W3:Y:S02]  /*13fc0*/  SHFL.IDX PT, R14, R2, RZ, 0x1f ;  /* 0x00001fff020e7589 */ /* 0x0002e400000e0000 */
.L_x_5093:
[----:B---3--:R-:W-:-:S13]  /*13fd0*/  ISETP.NE.AND P0, PT, R14, RZ, PT ;  /* 0x000000ff0e00720c */ /* 0x008fda0003f05270 */
[----:B------:R-:W-:Y:S05]  /*13fe0*/  @P0 BRA `(.L_x_4871) ;  /* 0x0000000000880947 */ /* 0x000fea0003800000 */
[----:B------:R-:W-:-:S03]  /*13ff0*/  UMOV UR4, 0xffffffff ;  /* 0xffffffff00047882 */ /* 0x000fc60000000000 */
[----:B------:R-:W-:Y:S05]  /*14000*/  BRA.DIV UR4, `(.L_x_5024) ;  /* 0x0000002604907947 */ /* 0x000fea000b800000 */
[----:B------:R-:W-:-:S13]  /*14010*/  ELECT P6, URZ, PT ;  /* 0x00000000003f782f */ /* 0x000fda00038c0000 */
.L_x_5096:
[----:B------:R-:W-:Y:S05]  /*14020*/  @!P6 BRA `(.L_x_4871) ;  /* 0x000000000078e947 */ /* 0x000fea0003800000 */
[----:B------:R-:W-:-:S06]  /*14030*/  ULOP3.LUT UR4, UR39, 0x2, URZ, 0xfc, !UPT ;  /* 0x0000000227047892 */ /* 0x000fcc000f8efc3f */
[----:B-1----:R-:W-:-:S05]  /*14040*/  IMAD.U32 R2, RZ, RZ, UR4 ;  /* 0x00000004ff027e24 */ /* 0x002fca000f8e00ff */
[----:B------:R-:W-:-:S13]  /*14050*/  ISETP.NE.AND P0, PT, R2, 0x3, PT ;  /* 0x000000030200780c */ /* 0x000fda0003f05270 */
[----:B------:R-:W-:Y:S05]  /*14060*/  @!P0 BRA `(.L_x_5025) ;  /* 0x0000000000048947 */ /* 0x000fea0003800000 */
[----:B------:R-:W-:Y:S01]  /*14070*/  BPT.TRAP 0x1 ;  /* 0x000000040000795c */ /* 0x000fe20000300000 */
.L_x_5025:
[C---:B0-----:R-:W-:Y:S01]  /*14080*/  LEA R4, R0.reuse, R5, 0x3 ;  /* 0x0000000500047211 */ /* 0x041fe200078e18ff */
[----:B------:R-:W-:Y:S01]  /*14090*/  VIADD R0, R0, 0x1 ;  /* 0x0000000100007836 */ /* 0x000fe20000000000 */
[----:B------:R-:W-:-:S04]  /*140a0*/  SHF.L.U32 R3, R21, 0x1f, RZ ;  /* 0x0000001f15037819 */ /* 0x000fc800000006ff */
[----:B------:R-:W0:Y:S01]  /*140b0*/  SYNCS.PHASECHK.TRANS64.TRYWAIT P1, [R4+URZ+0x28c40], R3 ;  /* 0x028c4003040075a7 */ /* 0x000e22000802017f */
[----:B------:R-:W-:-:S04]  /*140c0*/  ISETP.NE.AND P2, PT, R0, 0x2, PT ;  /* 0x000000020000780c */ /* 0x000fc80003f45270 */
[----:B------:R-:W-:Y:S01]  /*140d0*/  SEL R2, RZ, 0x1, P2 ;  /* 0x00000001ff027807 */ /* 0x000fe20001000000 */
[----:B0-----:R-:W-:Y:S08]  /*140e0*/  @!P1 BRA `(.L_x_5026) ;  /* 0x0000002400789947 */ /* 0x001ff00003800000 */
.L_x_5097:
[----:B------:R-:W-:Y:S02]  /*140f0*/  SEL R0, R0, RZ, P2 ;  /* 0x000000ff00007207 */ /* 0x000fe40001000000 */
[----:B------:R-:W-:Y:S01]  /*14100*/  LOP3.LUT R2, R21, R2, RZ, 0x3c, !PT ;  /* 0x0000000215027212 */ /* 0x000fe200078e3cff */
[----:B------:R-:W-:Y:S06]  /*14110*/  @!P0 BRA `(.L_x_5027) ;  /* 0x0000000000048947 */ /* 0x000fec0003800000 */
[----:B------:R-:W-:Y:S01]  /*14120*/  BPT.TRAP 0x1 ;  /* 0x000000040000795c */ /* 0x000fe20000300000 */
.L_x_5027:
[----:B------:R-:W-:Y:S01]  /*14130*/  IMAD R5, R0, 0x8, R5 ;  /* 0x0000000800057824 */ /* 0x000fe200078e0205 */
[----:B------:R-:W-:-:S04]  /*14140*/  SHF.L.U32 R0, R2, 0x1f, RZ ;  /* 0x0000001f02007819 */ /* 0x000fc800000006ff */
[----:B------:R-:W1:Y:S02]  /*14150*/  SYNCS.PHASECHK.TRANS64.TRYWAIT P1, [R5+URZ+0x28c40], R0 ;  /* 0x028c4000050075a7 */ /* 0x000e64000802017f */
[----:B-1----:R-:W-:Y:S05]  /*14160*/  @!P1 BRA `(.L_x_5028) ;  /* 0x00000024006c9947 */ /* 0x002fea0003800000 */
.L_x_5098:
[----:B------:R-:W-:Y:S05]  /*14170*/  @!P0 BRA `(.L_x_5029) ;  /* 0x0000000000048947 */ /* 0x000fea0003800000 */
[----:B------:R-:W-:Y:S01]  /*14180*/  BPT.TRAP 0x1 ;  /* 0x000000040000795c */ /* 0x000fe20000300000 */
.L_x_5029:
[----:B------:R-:W3:Y:S02]  /*14190*/  SYNCS.PHASECHK.TRANS64.TRYWAIT P1, [R4+URZ+0x28c60], R3 ;  /* 0x028c6003040075a7 */ /* 0x000ee4000802017f */
[----:B---3--:R-:W-:Y:S05]  /*141a0*/  @!P1 BRA `(.L_x_5030) ;  /* 0x0000002400709947 */ /* 0x008fea0003800000 */
.L_x_5099:
[----:B------:R-:W-:Y:S05]  /*141b0*/  @!P0 BRA `(.L_x_5031) ;  /* 0x0000000000048947 */ /* 0x000fea0003800000 */
[----:B------:R-:W-:Y:S01]  /*141c0*/  BPT.TRAP 0x1 ;  /* 0x000000040000795c */ /* 0x000fe20000300000 */
.L_x_5031:
[----:B----4-:R4:W0:Y:S02]  /*141d0*/  SYNCS.PHASECHK.TRANS64.TRYWAIT P0, [R5+URZ+0x28c60], R0 ;  /* 0x028c6000050075a7 */ /* 0x010824000800017f */
[----:B0-----:R-:W-:Y:S05]  /*141e0*/  @!P0 NANOSLEEP.SYNCS 0x989680 ;  /* 0x009896800000895d */ /* 0x001fea0003900000 */
[----:B------:R-:W0:Y:S02]  /*141f0*/  @!P0 SYNCS.PHASECHK.TRANS64 P0, [R5+URZ+0x28c60], R0 ;  /* 0x028c6000050085a7 */ /* 0x000e24000800007f */
[----:B0-----:R-:W-:Y:S05]  /*14200*/  @!P0 BRA `(.L_x_5031) ;  /* 0xfffffffc00f08947 */ /* 0x001fea000383ffff */
.L_x_4871:
[----:B------:R-:W-:Y:S05]  /*14210*/  BSYNC B6 ;  /* 0x0000000000067941 */ /* 0x000fea0003800000 */
.L_x_4868:
[----:B------:R-:W-:Y:S05]  /*14220*/  EXIT ;  /* 0x000000000000794d */ /* 0x000fea0003800000 */
.L_x_4882:
[----:B0-----:R-:W-:-:S04]  /*14230*/  MOV R5, UR5 ;  /* 0x0000000500057c02 */ /* 0x001fc80008000f00 */
[----:B------:R0:W1:Y:S03]  /*14240*/  SYNCS.PHASECHK.TRANS64.TRYWAIT P1, [R5+URZ+0x28c50], R2 ;  /* 0x028c5002050075a7 */ /* 0x000066000802017f */
[----:B-1----:R-:W-:Y:S05]  /*14250*/  @!P1 NANOSLEEP.SYNCS 0x989680 ;  /* 0x009896800000995d */ /* 0x002fea0003900000 */
[----:B------:R-:W1:Y:S02]  /*14260*/  @!P1 SYNCS.PHASECHK.TRANS64 P1, [R5+URZ+0x28c50], R2 ;  /* 0x028c5002050095a7 */ /* 0x000e64000802007f */
[----:B-1----:R-:W-:Y:S05]  /*14270*/  @!P1 BRA `(.L_x_4882) ;  /* 0xfffffffc00ec9947 */ /* 0x002fea000383ffff */
[----:B------:R-:W-:Y:S05]  /*14280*/  BRA `(.L_x_5032) ;  /* 0xfffffed400447947 */ /* 0x000fea000383ffff */
.L_x_4888:
[----:B-1----:R-:W-:-:S04]  /*14290*/  IMAD.U32 R5, RZ, RZ, UR7 ;  /* 0x00000007ff057e24 */ /* 0x002fc8000f8e00ff */
[----:B------:R1:W2:Y:S03]  /*142a0*/  SYNCS.PHASECHK.TRANS64.TRYWAIT P1, [R5+URZ+0x28c50], R2 ;  /* 0x028c5002050075a7 */ /* 0x0002a6000802017f */
[----:B--2---:R-:W-:Y:S05]  /*142b0*/  @!P1 NANOSLEEP.SYNCS 0x989680 ;  /* 0x009896800000995d */ /* 0x004fea0003900000 */
[----:B------:R-:W2:Y:S02]  /*142c0*/  @!P1 SYNCS.PHASECHK.TRANS64 P1, [R5+URZ+0x28c50], R2 ;  /* 0x028c5002050095a7 */ /* 0x000ea4000802007f */
[----:B--2---:R-:W-:Y:S05]  /*142d0*/  @!P1 BRA `(.L_x_4888) ;  /* 0xfffffffc00ec9947 */ /* 0x004fea000383ffff */
[----:B------:R-:W-:Y:S05]  /*142e0*/  BRA `(.L_x_4887) ;  /* 0xfffffee000487947 */ /* 0x000fea000383ffff */
.L_x_4899:
[----:B-1----:R-:W-:-:S04]  /*142f0*/  IMAD.U32 R0, RZ, RZ, UR40 ;  /* 0x00000028ff007e24 */ /* 0x002fc8000f8e00ff */
[----:B------:R1:W2:Y:S03]  /*14300*/  SYNCS.PHASECHK.TRANS64.TRYWAIT P0, [R0+URZ+0x28c00], R13 ;  /* 0x028c000d000075a7 */ /* 0x0002a6000800017f */
[----:B--2---:R-:W-:Y:S05]  /*14310*/  @!P0 NANOSLEEP.SYNCS 0x989680 ;  /* 0x009896800000895d */ /* 0x004fea0003900000 */
[----:B------:R-:W2:Y:S02]  /*14320*/  @!P0 SYNCS.PHASECHK.TRANS64 P0, [R0+URZ+0x28c00], R13 ;  /* 0x028c000d000085a7 */ /* 0x000ea4000800007f */
[----:B--2---:R-:W-:Y:S05]  /*14330*/  @!P0 BRA `(.L_x_4899) ;  /* 0xfffffffc00ec8947 */ /* 0x004fea000383ffff */
[----:B------:R-:W-:Y:S05]  /*14340*/  BRA `(.L_x_5033) ;  /* 0xfffffef8004c7947 */ /* 0x000fea000383ffff */
.L_x_4903:
[----:B-1----:R-:W-:-:S04]  /*14350*/  MOV R2, UR40 ;  /* 0x0000002800027c02 */ /* 0x002fc80008000f00 */
[----:B------:R1:W2:Y:S03]  /*14360*/  SYNCS.PHASECHK.TRANS64.TRYWAIT P0, [R2+URZ+0x28c30], R13 ;  /* 0x028c300d020075a7 */ /* 0x0002a6000800017f */
[----:B--2---:R-:W-:Y:S05]  /*14370*/  @!P0 NANOSLEEP.SYNCS 0x989680 ;  /* 0x009896800000895d */ /* 0x004fea0003900000 */
[----:B------:R-:W2:Y:S02]  /*14380*/  @!P0 SYNCS.PHASECHK.TRANS64 P0, [R2+URZ+0x28c30], R13 ;  /* 0x028c300d020085a7 */ /* 0x000ea4000800007f */
[----:B--2---:R-:W-:Y:S05]  /*14390*/  @!P0 BRA `(.L_x_4903) ;  /* 0xfffffffc00ec8947 */ /* 0x004fea000383ffff */
[----:B------:R-:W-:Y:S05]  /*143a0*/  BRA `(.L_x_4902) ;  /* 0xfffffef8008c7947 */ /* 0x000fea000383ffff */
.L_x_4916:
[----:B-1----:R-:W-:-:S04]  /*143b0*/  IMAD.U32 R14, RZ, RZ, UR40 ;  /* 0x00000028ff0e7e24 */ /* 0x002fc8000f8e00ff */
[----:B------:R1:W3:Y:S03]  /*143c0*/  SYNCS.PHASECHK.TRANS64.TRYWAIT P0, [R14+URZ+0x28c50], R13 ;  /* 0x028c500d0e0075a7 */ /* 0x0002e6000800017f */
[----:B---3--:R-:W-:Y:S05]  /*143d0*/  @!P0 NANOSLEEP.SYNCS 0x989680 ;  /* 0x009896800000895d */ /* 0x008fea0003900000 */
[----:B------:R-:W3:Y:S02]  /*143e0*/  @!P0 SYNCS.PHASECHK.TRANS64 P0, [R14+URZ+0x28c50], R13 ;  /* 0x028c500d0e0085a7 */ /* 0x000ee4000800007f */
[----:B---3--:R-:W-:Y:S05]  /*143f0*/  @!P0 BRA `(.L_x_4916) ;  /* 0xfffffffc00ec8947 */ /* 0x008fea000383ffff */
[----:B------:R-:W-:Y:S05]  /*14400*/  BRA `(.L_x_4915) ;  /* 0xffffff1800f07947 */ /* 0x000fea000383ffff */
.L_x_4925:
[----:B-1----:R-:W-:-:S04]  /*14410*/  IMAD.U32 R12, RZ, RZ, UR29 ;  /* 0x0000001dff0c7e24 */ /* 0x002fc8000f8e00ff */
[----:B------:R1:W3:Y:S03]  /*14420*/  SYNCS.PHASECHK.TRANS64.TRYWAIT P0, [R12+URZ+0x28c30], R13 ;  /* 0x028c300d0c0075a7 */ /* 0x0002e6000800017f */
[----:B---3--:R-:W-:Y:S05]  /*14430*/  @!P0 NANOSLEEP.SYNCS 0x989680 ;  /* 0x009896800000895d */ /* 0x008fea0003900000 */
[----:B------:R-:W3:Y:S02]  /*14440*/  @!P0 SYNCS.PHASECHK.TRANS64 P0, [R12+URZ+0x28c30], R13 ;  /* 0x028c300d0c0085a7 */ /* 0x000ee4000800007f */
[----:B---3--:R-:W-:Y:S05]  /*14450*/  @!P0 BRA `(.L_x_4925) ;  /* 0xfffffffc00ec8947 */ /* 0x008fea000383ffff */
[----:B------:R-:W-:Y:S05]  /*14460*/  BRA `(.L_x_4924) ;  /* 0xffffff2000947947 */ /* 0x000fea000383ffff */
.L_x_4938:
[----:B--2---:R-:W-:-:S04]  /*14470*/  MOV R14, UR29 ;  /* 0x0000001d000e7c02 */ /* 0x004fc80008000f00 */
[----:B------:R2:W3:Y:S03]  /*14480*/  SYNCS.PHASECHK.TRANS64.TRYWAIT P0, [R14+URZ+0x28c50], R13 ;  /* 0x028c500d0e0075a7 */ /* 0x0004e6000800017f */
[----:B---3--:R-:W-:Y:S05]  /*14490*/  @!P0 NANOSLEEP.SYNCS 0x989680 ;  /* 0x009896800000895d */ /* 0x008fea0003900000 */
[----:B------:R-:W3:Y:S02]  /*144a0*/  @!P0 SYNCS.PHASECHK.TRANS64 P0, [R14+URZ+0x28c50], R13 ;  /* 0x028c500d0e0085a7 */ /* 0x000ee4000800007f */
[----:B---3--:R-:W-:Y:S05]  /*144b0*/  @!P0 BRA `(.L_x_4938) ;  /* 0xfffffffc00ec8947 */ /* 0x008fea000383ffff */
[----:B------:R-:W-:Y:S05]  /*144c0*/  BRA `(.L_x_4937) ;  /* 0xffffff4400747947 */ /* 0x000fea000383ffff */
.L_x_4948:
[----:B--2---:R-:W-:-:S04]  /*144d0*/  IMAD.U32 R11, RZ, RZ, UR26 ;  /* 0x0000001aff0b7e24 */ /* 0x004fc8000f8e00ff */
[----:B------:R2:W3:Y:S03]  /*144e0*/  SYNCS.PHASECHK.TRANS64.TRYWAIT P1, [R11+URZ+0x28c30], R14 ;  /* 0x028c300e0b0075a7 */ /* 0x0004e6000802017f */
[----:B---3--:R-:W-:Y:S05]  /*144f0*/  @!P1 NANOSLEEP.SYNCS 0x989680 ;  /* 0x009896800000995d */ /* 0x008fea0003900000 */
[----:B------:R-:W3:Y:S02]  /*14500*/  @!P1 SYNCS.PHASECHK.TRANS64 P1, [R11+URZ+0x28c30], R14 ;  /* 0x028c300e0b0095a7 */ /* 0x000ee4000802007f */
[----:B---3--:R-:W-:Y:S05]  /*14510*/  @!P1 BRA `(.L_x_4948) ;  /* 0xfffffffc00ec9947 */ /* 0x008fea000383ffff */
[----:B------:R-:W-:Y:S05]  /*14520*/  BRA `(.L_x_4947) ;  /* 0xffffff4c00087947 */ /* 0x000fea000383ffff */
.L_x_4953:
[----:B--2---:R-:W-:-:S04]  /*14530*/  IMAD.U32 R15, RZ, RZ, UR26 ;  /* 0x0000001aff0f7e24 */ /* 0x004fc8000f8e00ff */
[----:B------:R2:W3:Y:S03]  /*14540*/  SYNCS.PHASECHK.TRANS64.TRYWAIT P1, [R15+URZ+0x28c50], R14 ;  /* 0x028c500e0f0075a7 */ /* 0x0004e6000802017f */
[----:B---3--:R-:W-:Y:S05]  /*14550*/  @!P1 NANOSLEEP.SYNCS 0x989680 ;  /* 0x009896800000995d */ /* 0x008fea0003900000 */
[----:B------:R-:W3:Y:S02]  /*14560*/  @!P1 SYNCS.PHASECHK.TRANS64 P1, [R15+URZ+0x28c50], R14 ;  /* 0x028c500e0f0095a7 */ /* 0x000ee4000802007f */
[----:B---3--:R-:W-:Y:S05]  /*14570*/  @!P1 BRA `(.L_x_4953) ;  /* 0xfffffffc00ec9947 */ /* 0x008fea000383ffff */
[----:B------:R-:W-:Y:S05]  /*14580*/  BRA `(.L_x_4952) ;  /* 0xffffff6400247947 */ /* 0x000fea000383ffff */
.L_x_4960:
[----:B----4-:R-:W-:-:S04]  /*14590*/  MOV R12, UR25 ;  /* 0x00000019000c7c02 */ /* 0x010fc80008000f00 */
[----:B------:R4:W0:Y:S03]  /*145a0*/  SYNCS.PHASECHK.TRANS64.TRYWAIT P0, [R12+URZ+0x28c30], R13 ;  /* 0x028c300d0c0075a7 */ /* 0x000826000800017f */
[----:B0-----:R-:W-:Y:S05]  /*145b0*/  @!P0 NANOSLEEP.SYNCS 0x989680 ;  /* 0x009896800000895d */ /* 0x001fea0003900000 */
[----:B------:R-:W0:Y:S02]  /*145c0*/  @!P0 SYNCS.PHASECHK.TRANS64 P0, [R12+URZ+0x28c30], R13 ;  /* 0x028c300d0c0085a7 */ /* 0x000e24000800007f */
[----:B0-----:R-:W-:Y:S05]  /*145d0*/  @!P0 BRA `(.L_x_4960) ;  /* 0xfffffffc00ec8947 */ /* 0x001fea000383ffff */
[----:B------:R-:W-:Y:S05]  /*145e0*/  BRA `(.L_x_4959) ;  /* 0xffffff6800207947 */ /* 0x000fea000383ffff */
.L_x_4973:
[----:B--2---:R-:W-:-:S04]  /*145f0*/  IMAD.U32 R14, RZ, RZ, UR25 ;  /* 0x00000019ff0e7e24 */ /* 0x004fc8000f8e00ff */
[----:B------:R2:W4:Y:S03]  /*14600*/  SYNCS.PHASECHK.TRANS64.TRYWAIT P0, [R14+URZ+0x28c50], R13 ;  /* 0x028c500d0e0075a7 */ /* 0x000526000800017f */
[----:B----4-:R-:W-:Y:S05]  /*14610*/  @!P0 NANOSLEEP.SYNCS 0x989680 ;  /* 0x009896800000895d */ /* 0x010fea0003900000 */
[----:B------:R-:W4:Y:S02]  /*14620*/  @!P0 SYNCS.PHASECHK.TRANS64 P0, [R14+URZ+0x28c50], R13 ;  /* 0x028c500d0e0085a7 */ /* 0x000f24000800007f */
[----:B----4-:R-:W-:Y:S05]  /*14630*/  @!P0 BRA `(.L_x_4973) ;  /* 0xfffffffc00ec8947 */ /* 0x010fea000383ffff */
[----:B------:R-:W-:Y:S05]  /*14640*/  BRA `(.L_x_4972) ;  /* 0xffffff8800f07947 */ /* 0x000fea000383ffff */
.L_x_4993:
[----:B------:R-:W-:Y:S01]  /*14650*/  IMAD.MOV.U32 R13, RZ, RZ, R23 ;  /* 0x000000ffff0d7224 */ /* 0x000fe200078e0017 */
[----:B------:R-:W-:Y:S01]  /*14660*/  MOV R12, RZ ;  /* 0x000000ff000c7202 */ /* 0x000fe20000000f00 */
[----:B------:R-:W-:Y:S02]  /*14670*/  IMAD.MOV.U32 R11, RZ, RZ, 0x1f ;  /* 0x0000001fff0b7424 */ /* 0x000fe400078e00ff */
[----:B------:R-:W-:-:S07]  /*14680*/  IMAD.MOV.U32 R15, RZ, RZ, -0x1 ;  /* 0xffffffffff0f7424 */ /* 0x000fce00078e00ff */
[----:B------:R-:W-:Y:S05]  /*14690*/  WARPSYNC.COLLECTIVE R15, `(.L_x_5034) ;  /* 0x000000000f087348 */ /* 0x000fea0003c00000 */
[----:B------:R0:W1:Y:S02]  /*146a0*/  SHFL.IDX P6, R14, R13, R12, R11 ;  /* 0x0000000c0d0e7389 */ /* 0x00006400000c000b */
[----:B01----:R-:W-:Y:S01]  /*146b0*/  ENDCOLLECTIVE ;  /* 0x000000000000791b */ /* 0x003fe20003800000 */
.L_x_5034:
[----:B------:R-:W-:Y:S05]  /*146c0*/  BRA `(.L_x_5035) ;  /* 0xffffffd000c47947 */ /* 0x000fea000383ffff */
.L_x_4995:
[----:B0-----:R-:W-:-:S04]  /*146d0*/  MOV R3, UR46 ;  /* 0x0000002e00037c02 */ /* 0x001fc80008000f00 */
[----:B------:R0:W1:Y:S03]  /*146e0*/  SYNCS.PHASECHK.TRANS64.TRYWAIT P0, [R3+URZ+0x28c40], R0 ;  /* 0x028c4000030075a7 */ /* 0x000066000800017f */
[----:B-1----:R-:W-:Y:S05]  /*146f0*/  @!P0 NANOSLEEP.SYNCS 0x989680 ;  /* 0x009896800000895d */ /* 0x002fea0003900000 */
[----:B------:R-:W1:Y:S02]  /*14700*/  @!P0 SYNCS.PHASECHK.TRANS64 P0, [R3+URZ+0x28c40], R0 ;  /* 0x028c4000030085a7 */ /* 0x000e64000800007f */
[----:B-1----:R-:W-:Y:S05]  /*14710*/  @!P0 BRA `(.L_x_4995) ;  /* 0xfffffffc00ec8947 */ /* 0x002fea000383ffff */
[----:B------:R-:W-:Y:S05]  /*14720*/  BRA `(.L_x_5036) ;  /* 0xffffffd000f47947 */ /* 0x000fea000383ffff */
.L_x_4996:
        /* <DEDUP_REMOVED lines=8> */
.L_x_5038:
[----:B------:R-:W-:Y:S05]  /*147b0*/  BSYNC B0 ;  /* 0x0000000000007941 */ /* 0x000fea0003800000 */
.L_x_5037:
[----:B------:R-:W-:Y:S01]  /*147c0*/  MOV R13, R0 ;  /* 0x00000000000d7202 */ /* 0x000fe20000000f00 */
[----:B------:R-:W-:Y:S01]  /*147d0*/  IMAD.MOV.U32 R12, RZ, RZ, RZ ;  /* 0x000000ffff0c7224 */ /* 0x000fe200078e00ff */
[----:B------:R-:W-:Y:S01]  /*147e0*/  MOV R15, 0xffffffff ;  /* 0xffffffff000f7802 */ /* 0x000fe20000000f00 */
[----:B------:R-:W-:Y:S01]  /*147f0*/  IMAD.MOV.U32 R11, RZ, RZ, 0x181f ;  /* 0x0000181fff0b7424 */ /* 0x000fe200078e00ff */
[----:B------:R-:W-:Y:S01]  /*14800*/  @P0 LEA R7, R30, UR46, 0x1 ;  /* 0x0000002e1e070c11 */ /* 0x000fe2000f8e08ff */
[----:B------:R-:W-:-:S07]  /*14810*/  IMAD.MOV.U32 R2, RZ, RZ, R14 ;  /* 0x000000ffff027224 */ /* 0x000fce00078e000e */
[----:B------:R-:W-:Y:S05]  /*14820*/  WARPSYNC.COLLECTIVE R15, `(.L_x_5039) ;  /* 0x000000000f087348 */ /* 0x000fea0003c00000 */
[----:B------:R0:W1:Y:S02]  /*14830*/  SHFL.IDX P6, R14, R13, R12, R11 ;  /* 0x0000000c0d0e7389 */ /* 0x00006400000c000b */
[----:B01----:R-:W-:Y:S01]  /*14840*/  ENDCOLLECTIVE ;  /* 0x000000000000791b */ /* 0x003fe20003800000 */
.L_x_5039:
[----:B------:R-:W-:Y:S01]  /*14850*/  MOV R13, R5 ;  /* 0x00000005000d7202 */ /* 0x000fe20000000f00 */
[----:B------:R-:W-:Y:S01]  /*14860*/  IMAD.MOV.U32 R12, RZ, RZ, 0x1 ;  /* 0x00000001ff0c7424 */ /* 0x000fe200078e00ff */
[----:B------:R-:W-:-:S05]  /*14870*/  @P0 LEA R14, P1, R22, R14, 0x1 ;  /* 0x0000000e160e0211 */ /* 0x000fca00078208ff */
[----:B------:R-:W-:Y:S02]  /*14880*/  @P0 IMAD.X R3, RZ, RZ, R2, P1 ;  /* 0x000000ffff030224 */ /* 0x000fe400008e0602 */
[----:B------:R-:W-:-:S07]  /*14890*/  @P0 IMAD.MOV.U32 R2, RZ, RZ, R14 ;  /* 0x000000ffff020224 */ /* 0x000fce00078e000e */
[----:B------:R-:W-:Y:S05]  /*148a0*/  WARPSYNC.COLLECTIVE R15, `(.L_x_5040) ;  /* 0x000000000f087348 */ /* 0x000fea0003c00000 */
[----:B------:R0:W1:Y:S02]  /*148b0*/  SHFL.IDX P6, R14, R13, R12, R11 ;  /* 0x0000000c0d0e7389 */ /* 0x00006400000c000b */
[----:B01----:R-:W-:Y:S01]  /*148c0*/  ENDCOLLECTIVE ;  /* 0x000000000000791b */ /* 0x003fe20003800000 */
.L_x_5040:
[----:B------:R-:W-:Y:S01]  /*148d0*/  @!PT LDS RZ, [RZ] ;  /* 0x00000000fffff984 */ /* 0x000fe20000000800 */
[----:B------:R-:W-:Y:S01]  /*148e0*/  @!PT LDS RZ, [RZ] ;  /* 0x00000000fffff984 */ /* 0x000fe20000000800 */
[----:B------:R-:W-:Y:S01]  /*148f0*/  @!PT LDS RZ, [RZ] ;  /* 0x00000000fffff984 */ /* 0x000fe20000000800 */
[----:B------:R0:W-:Y:S01]  /*14900*/  @P0 LDGSTS.E.BYPASS.LTC128B.128 [R7+0x22400], desc[UR36][R2.64], !P2 ;  /* 0x2240000002070fae */ /* 0x0001e2000d101d64 */
[----:B------:R-:W-:Y:S02]  /*14910*/  ISETP.GE.AND P0, PT, R18, 0x11, PT ;  /* 0x000000111200780c */ /* 0x000fe40003f06270 */
[----:B------:R-:W-:-:S11]  /*14920*/  MOV R13, R0 ;  /* 0x00000000000d7202 */ /* 0x000fd60000000f00 */
[----:B------:R-:W-:Y:S01]  /*14930*/  @P0 LEA R9, R30, UR46, 0x1 ;  /* 0x0000002e1e090c11 */ /* 0x000fe2000f8e08ff */
[----:B0-----:R-:W-:-:S07]  /*14940*/  IMAD.MOV.U32 R4, RZ, RZ, R14 ;  /* 0x000000ffff047224 */ /* 0x001fce00078e000e */
[----:B------:R-:W-:Y:S05]  /*14950*/  WARPSYNC.COLLECTIVE R15, `(.L_x_5041) ;  /* 0x000000000f087348 */ /* 0x000fea0003c00000 */
[----:B------:R0:W1:Y:S02]  /*14960*/  SHFL.IDX P6, R14, R13, R12, R11 ;  /* 0x0000000c0d0e7389 */ /* 0x00006400000c000b */
[----:B01----:R-:W-:Y:S01]  /*14970*/  ENDCOLLECTIVE ;  /* 0x000000000000791b */ /* 0x003fe20003800000 */
.L_x_5041:
[----:B------:R-:W-:Y:S01]  /*14980*/  IMAD.MOV.U32 R13, RZ, RZ, R5 ;  /* 0x000000ffff0d7224 */ /* 0x000fe200078e0005 */
[----:B------:R-:W-:Y:S02]  /*14990*/  MOV R12, 0x2 ;  /* 0x00000002000c7802 */ /* 0x000fe40000000f00 */
[----:B------:R-:W-:-:S13]  /*149a0*/  @P0 LEA R2, P1, R22, R14, 0x1 ;  /* 0x0000000e16020211 */ /* 0x000fda00078208ff */
[----:B------:R-:W-:Y:S05]  /*149b0*/  WARPSYNC.COLLECTIVE R15, `(.L_x_5042) ;  /* 0x000000000f087348 */ /* 0x000fea0003c00000 */
[----:B------:R0:W1:Y:S02]  /*149c0*/  SHFL.IDX P6, R14, R13, R12, R11 ;  /* 0x0000000c0d0e7389 */ /* 0x00006400000c000b */
[----:B01----:R-:W-:Y:S01]  /*149d0*/  ENDCOLLECTIVE ;  /* 0x000000000000791b */ /* 0x003fe20003800000 */
.L_x_5042:
[----:B------:R-:W-:-:S05]  /*149e0*/  @P0 IMAD.X R3, RZ, RZ, R4, P1 ;  /* 0x000000ffff030224 */ /* 0x000fca00008e0604 */
        /* <DEDUP_REMOVED lines=11> */
.L_x_5043:
[----:B------:R-:W-:Y:S02]  /*14aa0*/  IMAD.MOV.U32 R13, RZ, RZ, R5 ;  /* 0x000000ffff0d7224 */ /* 0x000fe400078e0005 */
[----:B------:R-:W-:Y:S01]  /*14ab0*/  IMAD.MOV.U32 R12, RZ, RZ, 0x3 ;  /* 0x00000003ff0c7424 */ /* 0x000fe200078e00ff */
[----:B------:R-:W-:-:S13]  /*14ac0*/  @P0 LEA R2, P1, R22, R14, 0x1 ;  /* 0x0000000e16020211 */ /* 0x000fda00078208ff */
[----:B------:R-:W-:Y:S05]  /*14ad0*/  WARPSYNC.COLLECTIVE R15, `(.L_x_5044) ;  /* 0x000000000f087348 */ /* 0x000fea0003c00000 */
[----:B------:R0:W1:Y:S02]  /*14ae0*/  SHFL.IDX P6, R14, R13, R12, R11 ;  /* 0x0000000c0d0e7389 */ /* 0x00006400000c000b */
[----:B01----:R-:W-:Y:S01]  /*14af0*/  ENDCOLLECTIVE ;  /* 0x000000000000791b */ /* 0x003fe20003800000 */
.L_x_5044:
[----:B------:R-:W-:-:S05]  /*14b00*/  @P0 IADD3.X R3, RZ, R4, RZ, P1, !PT ;  /* 0x00000004ff030210 */ /* 0x000fca0000ffe4ff */
[----:B------:R-:W-:Y:S01]  /*14b10*/  @!PT LDS RZ, [RZ] ;  /* 0x00000000fffff984 */ /* 0x000fe20000000800 */
[----:B------:R-:W-:Y:S01]  /*14b20*/  @!PT LDS RZ, [RZ] ;  /* 0x00000000fffff984 */ /* 0x000fe20000000800 */
[----:B------:R-:W-:Y:S01]  /*14b30*/  @!PT LDS RZ, [RZ] ;  /* 0x00000000fffff984 */ /* 0x000fe20000000800 */
[----:B------:R0:W-:Y:S01]  /*14b40*/  @P0 LDGSTS.E.BYPASS.LTC128B.128 [R7+0x23400], desc[UR36][R2.64], !P2 ;  /* 0x2340000002070fae */ /* 0x0001e2000d101d64 */
[----:B------:R-:W-:Y:S01]  /*14b50*/  IMAD.MOV.U32 R13, RZ, RZ, R0 ;  /* 0x000000ffff0d7224 */ /* 0x000fe200078e0000 */
[----:B------:R-:W-:-:S07]  /*14b60*/  MOV R4, R14 ;  /* 0x0000000e00047202 */ /* 0x000fce0000000f00 */
[----:B0-----:R-:W-:Y:S05]  /*14b70*/  WARPSYNC.COLLECTIVE R15, `(.L_x_5045) ;  /* 0x000000000f087348 */ /* 0x001fea0003c00000 */
[----:B------:R1:W2:Y:S02]  /*14b80*/  SHFL.IDX P6, R14, R13, R12, R11 ;  /* 0x0000000c0d0e7389 */ /* 0x0002a400000c000b */
[----:B012---:R-:W-:Y:S01]  /*14b90*/  ENDCOLLECTIVE ;  /* 0x000000000000791b */ /* 0x007fe20003800000 */
.L_x_5045:
[----:B------:R-:W-:Y:S05]  /*14ba0*/  BRA `(.L_x_5046) ;  /* 0xffffffd000b87947 */ /* 0x000fea000383ffff */
.L_x_4999:
[----:B------:R-:W-:Y:S01]  /*14bb0*/  IMAD.MOV.U32 R13, RZ, RZ, R5 ;  /* 0x000000ffff0d7224 */ /* 0x000fe200078e0005 */
[----:B------:R-:W-:Y:S01]  /*14bc0*/  MOV R12, RZ ;  /* 0x000000ff000c7202 */ /* 0x000fe20000000f00 */
[----:B------:R-:W-:Y:S02]  /*14bd0*/  IMAD.MOV.U32 R11, RZ, RZ, 0x181f ;  /* 0x0000181fff0b7424 */ /* 0x000fe400078e00ff */
[----:B------:R-:W-:Y:S02]  /*14be0*/  IMAD.MOV.U32 R15, RZ, RZ, -0x1 ;  /* 0xffffffffff0f7424 */ /* 0x000fe400078e00ff */
[----:B------:R-:W-:-:S07]  /*14bf0*/  VIADD R7, R35, UR41 ;  /* 0x0000002923077c36 */ /* 0x000fce0008000000 */
[----:B------:R-:W-:Y:S05]  /*14c00*/  WARPSYNC.COLLECTIVE R15, `(.L_x_5047) ;  /* 0x000000000f087348 */ /* 0x000fea0003c00000 */
[----:B------:R0:W1:Y:S02]  /*14c10*/  SHFL.IDX P6, R14, R13, R12, R11 ;  /* 0x0000000c0d0e7389 */ /* 0x00006400000c000b */
[----:B01----:R-:W-:Y:S01]  /*14c20*/  ENDCOLLECTIVE ;  /* 0x000000000000791b */ /* 0x003fe20003800000 */
.L_x_5047:
[----:B------:R-:W-:Y:S01]  /*14c30*/  IMAD.MOV.U32 R13, RZ, RZ, R4 ;  /* 0x000000ffff0d7224 */ /* 0x000fe200078e0004 */
[----:B------:R-:W-:-:S07]  /*14c40*/  MOV R2, R14 ;  /* 0x0000000e00027202 */ /* 0x000fce0000000f00 */
[----:B------:R-:W-:Y:S05]  /*14c50*/  WARPSYNC.COLLECTIVE R15, `(.L_x_5048) ;  /* 0x000000000f087348 */ /* 0x000fea0003c00000 */
[----:B------:R0:W1:Y:S02]  /*14c60*/  SHFL.IDX P6, R14, R13, R12, R11 ;  /* 0x0000000c0d0e7389 */ /* 0x00006400000c000b */
[----:B01----:R-:W-:Y:S01]  /*14c70*/  ENDCOLLECTIVE ;  /* 0x000000000000791b */ /* 0x003fe20003800000 */
.L_x_5048:
[----:B------:R-:W-:Y:S02]  /*14c80*/  ULDC UR4, c[0x0][0x288] ;  /* 0x0000a20000047ab9 */ /* 0x000fe40000000800 */
[----:B------:R-:W-:-:S05]  /*14c90*/  IMAD R0, R0, UR4, RZ ;  /* 0x0000000400007c24 */ /* 0x000fca000f8e02ff */
[C---:B------:R-:W-:Y:S01]  /*14ca0*/  ISETP.GE.AND P0, PT, R7.reuse, R0, PT ;  /* 0x000000000700720c */ /* 0x040fe20003f06270 */
[----:B------:R-:W-:Y:S01]  /*14cb0*/  VIADD R11, R7, 0x10 ;  /* 0x00000010070b7836 */ /* 0x000fe20000000000 */
[----:B------:R-:W-:Y:S01]  /*14cc0*/  MOV R13, R5 ;  /* 0x00000005000d7202 */ /* 0x000fe20000000f00 */
[----:B------:R-:W-:-:S10]  /*14cd0*/  IMAD.MOV.U32 R12, RZ, RZ, 0x1 ;  /* 0x00000001ff0c7424 */ /* 0x000fd400078e00ff */
[----:B------:R-:W-:Y:S02]  /*14ce0*/  @!P0 LEA R9, R30, UR46, 0x1 ;  /* 0x0000002e1e098c11 */ /* 0x000fe4000f8e08ff */
[----:B------:R-:W-:-:S04]  /*14cf0*/  @!P0 LEA R14, P2, R22, R14, 0x1 ;  /* 0x0000000e160e8211 */ /* 0x000fc800078408ff */
[----:B------:R-:W-:Y:S01]  /*14d00*/  @!P0 IADD3.X R3, RZ, R2, RZ, P2, !PT ;  /* 0x00000002ff038210 */ /* 0x000fe200017fe4ff */
[----:B------:R-:W-:-:S05]  /*14d10*/  @!P0 IMAD.MOV.U32 R2, RZ, RZ, R14 ;  /* 0x000000ffff028224 */ /* 0x000fca00078e000e */
[----:B------:R-:W-:Y:S01]  /*14d20*/  @!PT LDS RZ, [RZ] ;  /* 0x00000000fffff984 */ /* 0x000fe20000000800 */
[----:B------:R-:W-:Y:S01]  /*14d30*/  @!PT LDS RZ, [RZ] ;  /* 0x00000000fffff984 */ /* 0x000fe20000000800 */
[----:B------:R-:W-:Y:S01]  /*14d40*/  @!PT LDS RZ, [RZ] ;  /* 0x00000000fffff984 */ /* 0x000fe20000000800 */
[----:B------:R0:W-:Y:S01]  /*14d50*/  @!P0 LDGSTS.E.BYPASS.LTC128B.128 [R9+0x20400], desc[UR36][R2.64], !P1 ;  /* 0x2040000002098fae */ /* 0x0001e2000c901d64 */
[----:B------:R-:W-:Y:S01]  /*14d60*/  ISETP.GE.AND P0, PT, R11, R0, PT ;  /* 0x000000000b00720c */ /* 0x000fe20003f06270 */
[----:B------:R-:W-:-:S12]  /*14d70*/  IMAD.MOV.U32 R11, RZ, RZ, 0x181f ;  /* 0x0000181fff0b7424 */ /* 0x000fd800078e00ff */
[----:B0-----:R-:W-:Y:S05]  /*14d80*/  WARPSYNC.COLLECTIVE R15, `(.L_x_5049) ;  /* 0x000000000f087348 */ /* 0x001fea0003c00000 */
[----:B------:R1:W2:Y:S02]  /*14d90*/  SHFL.IDX P6, R14, R13, R12, R11 ;  /* 0x0000000c0d0e7389 */ /* 0x0002a400000c000b */
[----:B012---:R-:W-:Y:S01]  /*14da0*/  ENDCOLLECTIVE ;  /* 0x000000000000791b */ /* 0x007fe20003800000 */
.L_x_5049:
[----:B------:R-:W-:Y:S02]  /*14db0*/  IADD3 R9, R7, 0x20, RZ ;  /* 0x0000002007097810 */ /* 0x000fe40007ffe0ff */
[----:B------:R-:W-:Y:S01]  /*14dc0*/  @!P0 LEA R21, R30, UR46, 0x1 ;  /* 0x0000002e1e158c11 */ /* 0x000fe2000f8e08ff */
[----:B------:R-:W-:Y:S01]  /*14dd0*/  IMAD.MOV.U32 R13, RZ, RZ, R4 ;  /* 0x000000ffff0d7224 */ /* 0x000fe200078e0004 */
[----:B------:R-:W-:-:S07]  /*14de0*/  MOV R6, R14 ;  /* 0x0000000e00067202 */ /* 0x000fce0000000f00 */
[----:B------:R-:W-:Y:S05]  /*14df0*/  WARPSYNC.COLLECTIVE R15, `(.L_x_5050) ;  /* 0x000000000f087348 */ /* 0x000fea0003c00000 */
[----:B------:R0:W1:Y:S02]  /*14e00*/  SHFL.IDX P6, R14, R13, R12, R11 ;  /* 0x0000000c0d0e7389 */ /* 0x00006400000c000b */
[----:B01----:R-:W-:Y:S01]  /*14e10*/  ENDCOLLECTIVE ;  /* 0x000000000000791b */ /* 0x003fe20003800000 */
.L_x_5050:
[----:B------:R-:W-:Y:S02]  /*14e20*/  IMAD.MOV.U32 R13, RZ, RZ, R5 ;  /* 0x000000ffff0d7224 */ /* 0x000fe400078e0005 */
[----:B------:R-:W-:Y:S01]  /*14e30*/  IMAD.MOV.U32 R12, RZ, RZ, 0x2 ;  /* 0x00000002ff0c7424 */ /* 0x000fe200078e00ff */
[----:B------:R-:W-:-:S13]  /*14e40*/  @!P0 LEA R2, P2, R22, R14, 0x1 ;  /* 0x0000000e16028211 */ /* 0x000fda00078408ff */
[----:B------:R-:W-:Y:S05]  /*14e50*/  WARPSYNC.COLLECTIVE R15, `(.L_x_5051) ;  /* 0x000000000f087348 */ /* 0x000fea0003c00000 */
[----:B------:R0:W1:Y:S02]  /*14e60*/  SHFL.IDX P6, R14, R13, R12, R11 ;  /* 0x0000000c0d0e7389 */ /* 0x00006400000c000b */
[----:B01----:R-:W-:Y:S01]  /*14e70*/  ENDCOLLECTIVE ;  /* 0x000000000000791b */ /* 0x003fe20003800000 */
.L_x_5051:
[----:B------:R-:W-:-:S05]  /*14e80*/  @!P0 IMAD.X R3, RZ, RZ, R6, P2 ;  /* 0x000000ffff038224 */ /* 0x000fca00010e0606 */
[----:B------:R-:W-:Y:S01]  /*14e90*/  @!PT LDS RZ, [RZ] ;  /* 0x00000000fffff984 */ /* 0x000fe20000000800 */
[----:B------:R-:W-:Y:S01]  /*14ea0*/  @!PT LDS RZ, [RZ] ;  /* 0x00000000fffff984 */ /* 0x000fe20000000800 */
[----:B------:R-:W-:Y:S01]  /*14eb0*/  @!PT LDS RZ, [RZ] ;  /* 0x00000000fffff984 */ /* 0x000fe20000000800 */
[----:B------:R0:W-:Y:S01]  /*14ec0*/  @!P0 LDGSTS.E.BYPASS.LTC128B.128 [R21+0x20c00], desc[UR36][R2.64], !P1 ;  /* 0x20c0000002158fae */ /* 0x0001e2000c901d64 */
[----:B------:R-:W-:Y:S01]  /*14ed0*/  ISETP.GE.AND P0, PT, R9, R0, PT ;  /* 0x000000000900720c */ /* 0x000fe20003f06270 */
[----:B------:R-:W-:-:S12]  /*14ee0*/  IMAD.MOV.U32 R13, RZ, RZ, R4 ;  /* 0x000000ffff0d7224 */ /* 0x000fd800078e0004 */
[----:B------:R-:W-:Y:S02]  /*14ef0*/  @!P0 LEA R9, R30, UR46, 0x1 ;  /* 0x0000002e1e098c11 */ /* 0x000fe4000f8e08ff */
[----:B0-----:R-:W-:-:S07]  /*14f00*/  MOV R6, R14 ;  /* 0x0000000e00067202 */ /* 0x001fce0000000f00 */
[----:B------:R-:W-:Y:S05]  /*14f10*/  WARPSYNC.COLLECTIVE R15, `(.L_x_5052) ;  /* 0x000000000f087348 */ /* 0x000fea0003c00000 */
[----:B------:R0:W1:Y:S02]  /*14f20*/  SHFL.IDX P6, R14, R13, R12, R11 ;  /* 0x0000000c0d0e7389 */ /* 0x00006400000c000b */
[----:B01----:R-:W-:Y:S01]  /*14f30*/  ENDCOLLECTIVE ;  /* 0x000000000000791b */ /* 0x003fe20003800000 */
.L_x_5052:
[----:B------:R-:W-:Y:S01]  /*14f40*/  MOV R13, R5 ;  /* 0x00000005000d7202 */ /* 0x000fe20000000f00 */
[----:B------:R-:W-:Y:S01]  /*14f50*/  IMAD.MOV.U32 R12, RZ, RZ, 0x3 ;  /* 0x00000003ff0c7424 */ /* 0x000fe200078e00ff */
[----:B------:R-:W-:-:S13]  /*14f60*/  @!P0 LEA R2, P2, R22, R14, 0x1 ;  /* 0x0000000e16028211 */ /* 0x000fda00078408ff */
[----:B------:R-:W-:Y:S05]  /*14f70*/  WARPSYNC.COLLECTIVE R15, `(.L_x_5053) ;  /* 0x000000000f087348 */ /* 0x000fea0003c00000 */
[----:B------:R0:W1:Y:S02]  /*14f80*/  SHFL.IDX P6, R14, R13, R12, R11 ;  /* 0x0000000c0d0e7389 */ /* 0x00006400000c000b */
[----:B01----:R-:W-:Y:S01]  /*14f90*/  ENDCOLLECTIVE ;  /* 0x000000000000791b */ /* 0x003fe20003800000 */
.L_x_5053:
[----:B------:R-:W-:-:S05]  /*14fa0*/  @!P0 IMAD.X R3, RZ, RZ, R6, P2 ;  /* 0x000000ffff038224 */ /* 0x000fca00010e0606 */
[----:B------:R-:W-:Y:S01]  /*14fb0*/  @!PT LDS RZ, [RZ] ;  /* 0x00000000fffff984 */ /* 0x000fe20000000800 */
[----:B------:R-:W-:Y:S01]  /*14fc0*/  @!PT LDS RZ, [RZ] ;  /* 0x00000000fffff984 */ /* 0x000fe20000000800 */
[----:B------:R-:W-:Y:S01]  /*14fd0*/  @!PT LDS RZ, [RZ] ;  /* 0x00000000fffff984 */ /* 0x000fe20000000800 */
[----:B------:R0:W-:Y:S01]  /*14fe0*/  @!P0 LDGSTS.E.BYPASS.LTC128B.128 [R9+0x21400], desc[UR36][R2.64], !P1 ;  /* 0x2140000002098fae */ /* 0x0001e2000c901d64 */
[----:B------:R-:W-:Y:S01]  /*14ff0*/  MOV R13, R4 ;  /* 0x00000004000d7202 */ /* 0x000fe20000000f00 */
[----:B------:R-:W-:-:S07]  /*15000*/  IMAD.MOV.U32 R6, RZ, RZ, R14 ;  /* 0x000000ffff067224 */ /* 0x000fce00078e000e */
[----:B0-----:R-:W-:Y:S05]  /*15010*/  WARPSYNC.COLLECTIVE R15, `(.L_x_5054) ;  /* 0x000000000f087348 */ /* 0x001fea0003c00000 */
[----:B------:R1:W2:Y:S02]  /*15020*/  SHFL.IDX P6, R14, R13, R12, R11 ;  /* 0x0000000c0d0e7389 */ /* 0x0002a400000c000b */
[----:B012---:R-:W-:Y:S01]  /*15030*/  ENDCOLLECTIVE ;  /* 0x000000000000791b */ /* 0x007fe20003800000 */
.L_x_5054:
[----:B------:R-:W-:Y:S05]  /*15040*/  BRA `(.L_x_5055) ;  /* 0xffffffd4005c7947 */ /* 0x000fea000383ffff */
.L_x_5000:
[----:B0-----:R-:W-:-:S04]  /*15050*/  IMAD.U32 R3, RZ, RZ, UR46 ;  /* 0x0000002eff037e24 */ /* 0x001fc8000f8e00ff */
[----:B------:R0:W1:Y:S03]  /*15060*/  SYNCS.PHASECHK.TRANS64.TRYWAIT P0, [R3+URZ+0x28c20], R0 ;  /* 0x028c2000030075a7 */ /* 0x000066000800017f */
[----:B-1----:R-:W-:Y:S05]  /*15070*/  @!P0 NANOSLEEP.SYNCS 0x989680 ;  /* 0x009896800000895d */ /* 0x002fea0003900000 */
[----:B------:R-:W1:Y:S02]  /*15080*/  @!P0 SYNCS.PHASECHK.TRANS64 P0, [R3+URZ+0x28c20], R0 ;  /* 0x028c2000030085a7 */ /* 0x000e64000800007f */
[----:B-1----:R-:W-:Y:S05]  /*15090*/  @!P0 BRA `(.L_x_5000) ;  /* 0xfffffffc00ec8947 */ /* 0x002fea000383ffff */
[----:B------:R-:W-:Y:S05]  /*150a0*/  BRA `(.L_x_5056) ;  /* 0xffffffd4008c7947 */ /* 0x000fea000383ffff */
.L_x_5002:
[----:B0-----:R-:W-:-:S04]  /*150b0*/  IMAD.U32 R3, RZ, RZ, UR46 ;  /* 0x0000002eff037e24 */ /* 0x001fc8000f8e00ff */
[----:B------:R0:W1:Y:S03]  /*150c0*/  SYNCS.PHASECHK.TRANS64.TRYWAIT P0, [R3+URZ+0x28c60], R0 ;  /* 0x028c6000030075a7 */ /* 0x000066000800017f */
[----:B-1----:R-:W-:Y:S05]  /*150d0*/  @!P0 NANOSLEEP.SYNCS 0x989680 ;  /* 0x009896800000895d */ /* 0x002fea0003900000 */
[----:B------:R-:W1:Y:S02]  /*150e0*/  @!P0 SYNCS.PHASECHK.TRANS64 P0, [R3+URZ+0x28c60], R0 ;  /* 0x028c6000030085a7 */ /* 0x000e64000800007f */
[----:B-1----:R-:W-:Y:S05]  /*150f0*/  @!P0 BRA `(.L_x_5002) ;  /* 0xfffffffc00ec8947 */ /* 0x002fea000383ffff */
[----:B------:R-:W-:Y:S05]  /*15100*/  BRA `(.L_x_5057) ;  /* 0xffffffd400887947 */ /* 0x000fea000383ffff */
.L_x_5003:
        /* <DEDUP_REMOVED lines=8> */
.L_x_5059:
[----:B------:R-:W-:Y:S05]  /*15190*/  BSYNC B0 ;  /* 0x0000000000007941 */ /* 0x000fea0003800000 */
.L_x_5058:
[----:B------:R-:W-:Y:S01]  /*151a0*/  IMAD.MOV.U32 R13, RZ, RZ, R0 ;  /* 0x000000ffff0d7224 */ /* 0x000fe200078e0000 */
[----:B------:R-:W-:Y:S01]  /*151b0*/  MOV R12, RZ ;  /* 0x000000ff000c7202 */ /* 0x000fe20000000f00 */
[----:B------:R-:W-:Y:S01]  /*151c0*/  IMAD.MOV.U32 R11, RZ, RZ, 0x181f ;  /* 0x0000181fff0b7424 */ /* 0x000fe200078e00ff */
[----:B------:R-:W-:Y:S01]  /*151d0*/  SHF.L.U32 R8, R22, 0x1, RZ ;  /* 0x0000000116087819 */ /* 0x000fe200000006ff */
[----:B------:R-:W-:Y:S01]  /*151e0*/  IMAD.MOV.U32 R15, RZ, RZ, -0x1 ;  /* 0xffffffffff0f7424 */ /* 0x000fe200078e00ff */
[----:B------:R-:W-:Y:S01]  /*151f0*/  LOP3.LUT R4, R17, 0x1, RZ, 0xc0, !PT ;  /* 0x0000000111047812 */ /* 0x000fe200078ec0ff */
[----:B------:R-:W-:Y:S01]  /*15200*/  IMAD.MOV.U32 R3, RZ, RZ, R14 ;  /* 0x000000ffff037224 */ /* 0x000fe200078e000e */
[----:B------:R-:W-:-:S07]  /*15210*/  LEA R7, R30, UR46, 0x1 ;  /* 0x0000002e1e077c11 */ /* 0x000fce000f8e08ff */
[----:B------:R-:W-:Y:S05]  /*15220*/  WARPSYNC.COLLECTIVE R15, `(.L_x_5060) ;  /* 0x000000000f087348 */ /* 0x000fea0003c00000 */
[----:B------:R0:W1:Y:S02]  /*15230*/  SHFL.IDX P6, R14, R13, R12, R11 ;  /* 0x0000000c0d0e7389 */ /* 0x00006400000c000b */
[----:B01----:R-:W-:Y:S01]  /*15240*/  ENDCOLLECTIVE ;  /* 0x000000000000791b */ /* 0x003fe20003800000 */
.L_x_5060:
[----:B------:R-:W-:Y:S02]  /*15250*/  ISETP.NE.U32.AND P1, PT, R4, 0x1, PT ;  /* 0x000000010400780c */ /* 0x000fe40003f25070 */
[C---:B------:R-:W-:Y:S02]  /*15260*/  LOP3.LUT P5, RZ, R17.reuse, 0x2, RZ, 0xc0, !PT ;  /* 0x0000000211ff7812 */ /* 0x040fe400078ac0ff */
[C---:B------:R-:W-:Y:S02]  /*15270*/  LOP3.LUT P4, RZ, R17.reuse, 0x4, RZ, 0xc0, !PT ;  /* 0x0000000411ff7812 */ /* 0x040fe4000788c0ff */
[C---:B------:R-:W-:Y:S02]  /*15280*/  LOP3.LUT P3, RZ, R17.reuse, 0x8, RZ, 0xc0, !PT ;  /* 0x0000000811ff7812 */ /* 0x040fe4000786c0ff */
[----:B------:R-:W-:Y:S02]  /*15290*/  LOP3.LUT P2, RZ, R17, 0x10, RZ, 0xc0, !PT ;  /* 0x0000001011ff7812 */ /* 0x000fe4000784c0ff */
[----:B------:R-:W-:-:S02]  /*152a0*/  LOP3.LUT R16, R16, 0xfffffeff, RZ, 0xc0, !PT ;  /* 0xfffffeff10107812 */ /* 0x000fc400078ec0ff */
[----:B------:R-:W-:Y:S01]  /*152b0*/  PRMT R4, R17, 0x8880, RZ ;  /* 0x0000888011047816 */ /* 0x000fe200000000ff */
[----:B------:R-:W-:Y:S01]  /*152c0*/  IMAD.MOV.U32 R13, RZ, RZ, R6 ;  /* 0x000000ffff0d7224 */ /* 0x000fe200078e0006 */
[----:B------:R-:W-:Y:S02]  /*152d0*/  @P1 LOP3.LUT R16, R16, 0x100, RZ, 0xfc, !PT ;  /* 0x0000010010101812 */ /* 0x000fe400078efcff */
[----:B------:R-:W-:Y:S02]  /*152e0*/  MOV R12, 0x1 ;  /* 0x00000001000c7802 */ /* 0x000fe40000000f00 */
        /* <DEDUP_REMOVED lines=30> */
.L_x_5061:
[----:B------:R-:W-:Y:S02]  /*154d0*/  IMAD.MOV.U32 R13, RZ, RZ, R0 ;  /* 0x000000ffff0d7224 */ /* 0x000fe400078e0000 */
[----:B------:R-:W-:-:S07]  /*154e0*/  IMAD.MOV.U32 R5, RZ, RZ, R14 ;  /* 0x000000ffff057224 */ /* 0x000fce00078e000e */
[----:B------:R-:W-:Y:S05]  /*154f0*/  WARPSYNC.COLLECTIVE R15, `(.L_x_5062) ;  /* 0x000000000f087348 */ /* 0x000fea0003c00000 */
[----:B------:R0:W1:Y:S02]  /*15500*/  SHFL.IDX P6, R14, R13, R12, R11 ;  /* 0x0000000c0d0e7389 */ /* 0x00006400000c000b */
[----:B01----:R-:W-:Y:S01]  /*15510*/  ENDCOLLECTIVE ;  /* 0x000000000000791b */ /* 0x003fe20003800000 */
.L_x_5062:
        /* <DEDUP_REMOVED lines=28> */
.L_x_5063:
[----:B------:R-:W-:Y:S01]  /*156e0*/  IMAD.MOV.U32 R13, RZ, RZ, R0 ;  /* 0x000000ffff0d7224 */ /* 0x000fe200078e0000 */
[----:B------:R-:W-:-:S07]  /*156f0*/  MOV R9, R14 ;  /* 0x0000000e00097202 */ /* 0x000fce0000000f00 */
[----:B------:R-:W-:Y:S05]  /*15700*/  WARPSYNC.COLLECTIVE R15, `(.L_x_5064) ;  /* 0x000000000f087348 */ /* 0x000fea0003c00000 */
[----:B------:R0:W1:Y:S02]  /*15710*/  SHFL.IDX P6, R14, R13, R12, R11 ;  /* 0x0000000c0d0e7389 */ /* 0x00006400000c000b */
[----:B01----:R-:W-:Y:S01]  /*15720*/  ENDCOLLECTIVE ;  /* 0x000000000000791b */ /* 0x003fe20003800000 */
.L_x_5064:
[----:B------:R-:W-:Y:S01]  /*15730*/  MOV R13, R6 ;  /* 0x00000006000d7202 */ /* 0x000fe20000000f00 */
        /* <DEDUP_REMOVED lines=27> */
.L_x_5065:
[----:B------:R-:W-:Y:S01]  /*158f0*/  MOV R13, R0 ;  /* 0x00000000000d7202 */ /* 0x000fe20000000f00 */
[----:B------:R-:W-:-:S07]  /*15900*/  IMAD.MOV.U32 R6, RZ, RZ, R14 ;  /* 0x000000ffff067224 */ /* 0x000fce00078e000e */
[----:B------:R-:W-:Y:S05]  /*15910*/  WARPSYNC.COLLECTIVE R15, `(.L_x_5066) ;  /* 0x000000000f087348 */ /* 0x000fea0003c00000 */
[----:B------:R0:W1:Y:S02]  /*15920*/  SHFL.IDX P6, R14, R13, R12, R11 ;  /* 0x0000000c0d0e7389 */ /* 0x00006400000c000b */
[----:B01----:R-:W-:Y:S01]  /*15930*/  ENDCOLLECTIVE ;  /* 0x000000000000791b */ /* 0x003fe20003800000 */
.L_x_5066:
[----:B------:R-:W-:Y:S05]  /*15940*/  BRA `(.L_x_5067) ;  /* 0xffffffd4001c7947 */ /* 0x000fea000383ffff */
.L_x_5010:
[----:B-1----:R1:W2:Y:S02]  /*15950*/  SYNCS.PHASECHK.TRANS64.TRYWAIT P0, [R10+URZ+0x28c40], R20 ;  /* 0x028c40140a0075a7 */ /* 0x0022a4000800017f */
[----:B--2---:R-:W-:Y:S05]  /*15960*/  @!P0 NANOSLEEP.SYNCS 0x989680 ;  /* 0x009896800000895d */ /* 0x004fea0003900000 */
[----:B------:R-:W2:Y:S02]  /*15970*/  @!P0 SYNCS.PHASECHK.TRANS64 P0, [R10+URZ+0x28c40], R20 ;  /* 0x028c40140a0085a7 */ /* 0x000ea4000800007f */
[----:B--2---:R-:W-:Y:S05]  /*15980*/  @!P0 BRA `(.L_x_5010) ;  /* 0xfffffffc00f08947 */ /* 0x004fea000383ffff */
[----:B------:R-:W-:Y:S05]  /*15990*/  BRA `(.L_x_5068) ;  /* 0xffffffd800587947 */ /* 0x000fea000383ffff */
.L_x_5011:
        /* <DEDUP_REMOVED lines=8> */
.L_x_5070:
[----:B------:R-:W-:Y:S05]  /*15a20*/  BSYNC B1 ;  /* 0x0000000000017941 */ /* 0x000fea0003800000 */
.L_x_5069:
[----:B------:R-:W-:Y:S01]  /*15a30*/  IMAD.MOV.U32 R13, RZ, RZ, R26 ;  /* 0x000000ffff0d7224 */ /* 0x000fe200078e001a */
[----:B------:R-:W-:Y:S01]  /*15a40*/  MOV R11, 0x181f ;  /* 0x0000181f000b7802 */ /* 0x000fe20000000f00 */
[----:B------:R-:W-:Y:S01]  /*15a50*/  IMAD.MOV.U32 R12, RZ, RZ, RZ ;  /* 0x000000ffff0c7224 */ /* 0x000fe200078e00ff */
[----:B------:R-:W-:Y:S01]  /*15a60*/  MOV R3, R14 ;  /* 0x0000000e00037202 */ /* 0x000fe20000000f00 */
[----:B------:R-:W-:Y:S01]  /*15a70*/  IMAD.MOV.U32 R15, RZ, RZ, -0x1 ;  /* 0xffffffffff0f7424 */ /* 0x000fe200078e00ff */
[----:B------:R-:W-:-:S07]  /*15a80*/  LEA R27, R17, UR46, 0x1 ;  /* 0x0000002e111b7c11 */ /* 0x000fce000f8e08ff */
[----:B------:R-:W-:Y:S05]  /*15a90*/  WARPSYNC.COLLECTIVE R15, `(.L_x_5071) ;  /* 0x000000000f087348 */ /* 0x000fea0003c00000 */
[----:B------:R0:W1:Y:S02]  /*15aa0*/  SHFL.IDX P6, R14, R13, R12, R11 ;  /* 0x0000000c0d0e7389 */ /* 0x00006400000c000b */
[----:B01----:R-:W-:Y:S01]  /*15ab0*/  ENDCOLLECTIVE ;  /* 0x000000000000791b */ /* 0x003fe20003800000 */
.L_x_5071:
[----:B------:R-:W-:Y:S01]  /*15ac0*/  MOV R13, R29 ;  /* 0x0000001d000d7202 */ /* 0x000fe20000000f00 */
[----:B------:R-:W-:Y:S01]  /*15ad0*/  IMAD.MOV.U32 R12, RZ, RZ, 0x1 ;  /* 0x00000001ff0c7424 */ /* 0x000fe200078e00ff */
[----:B------:R-:W-:-:S13]  /*15ae0*/  IADD3 R2, P0, R14, R8, RZ ;  /* 0x000000080e027210 */ /* 0x000fda0007f1e0ff */
[----:B------:R-:W-:Y:S05]  /*15af0*/  WARPSYNC.COLLECTIVE R15, `(.L_x_5072) ;  /* 0x000000000f087348 */ /* 0x000fea0003c00000 */
[----:B------:R0:W1:Y:S02]  /*15b00*/  SHFL.IDX P6, R14, R13, R12, R11 ;  /* 0x0000000c0d0e7389 */ /* 0x00006400000c000b */
[----:B01----:R-:W-:Y:S01]  /*15b10*/  ENDCOLLECTIVE ;  /* 0x000000000000791b */ /* 0x003fe20003800000 */
.L_x_5072:
        /* <DEDUP_REMOVED lines=10> */
.L_x_5073:
[----:B------:R-:W-:Y:S01]  /*15bc0*/  IMAD.MOV.U32 R13, RZ, RZ, R29 ;  /* 0x000000ffff0d7224 */ /* 0x000fe200078e001d */
[----:B------:R-:W-:Y:S02]  /*15bd0*/  MOV R12, 0x2 ;  /* 0x00000002000c7802 */ /* 0x000fe40000000f00 */
[----:B------:R-:W-:-:S13]  /*15be0*/  IADD3 R2, P0, R14, R8, RZ ;  /* 0x000000080e027210 */ /* 0x000fda0007f1e0ff */
[----:B------:R-:W-:Y:S05]  /*15bf0*/  WARPSYNC.COLLECTIVE R15, `(.L_x_5074) ;  /* 0x000000000f087348 */ /* 0x000fea0003c00000 */
[----:B------:R0:W1:Y:S02]  /*15c00*/  SHFL.IDX P6, R14, R13, R12, R11 ;  /* 0x0000000c0d0e7389 */ /* 0x00006400000c000b */
[----:B01----:R-:W-:Y:S01]  /*15c10*/  ENDCOLLECTIVE ;  /* 0x000000000000791b */ /* 0x003fe20003800000 */
.L_x_5074:
        /* <DEDUP_REMOVED lines=10> */
.L_x_5075:
[----:B------:R-:W-:Y:S02]  /*15cc0*/  IMAD.MOV.U32 R13, RZ, RZ, R29 ;  /* 0x000000ffff0d7224 */ /* 0x000fe400078e001d */
[----:B------:R-:W-:Y:S01]  /*15cd0*/  IMAD.MOV.U32 R12, RZ, RZ, 0x3 ;  /* 0x00000003ff0c7424 */ /* 0x000fe200078e00ff */
[----:B------:R-:W-:-:S13]  /*15ce0*/  IADD3 R2, P0, R14, R8, RZ ;  /* 0x000000080e027210 */ /* 0x000fda0007f1e0ff */
[----:B------:R-:W-:Y:S05]  /*15cf0*/  WARPSYNC.COLLECTIVE R15, `(.L_x_5076) ;  /* 0x000000000f087348 */ /* 0x000fea0003c00000 */
[----:B------:R0:W1:Y:S02]  /*15d00*/  SHFL.IDX P6, R14, R13, R12, R11 ;  /* 0x0000000c0d0e7389 */ /* 0x00006400000c000b */
[----:B01----:R-:W-:Y:S01]  /*15d10*/  ENDCOLLECTIVE ;  /* 0x000000000000791b */ /* 0x003fe20003800000 */
.L_x_5076:
[----:B------:R-:W-:-:S05]  /*15d20*/  IADD3.X R3, RZ, R3, RZ, P0, !PT ;  /* 0x00000003ff037210 */ /* 0x000fca00007fe4ff */
[----:B------:R-:W-:Y:S01]  /*15d30*/  @!PT LDS RZ, [RZ] ;  /* 0x00000000fffff984 */ /* 0x000fe20000000800 */
[----:B------:R-:W-:Y:S01]  /*15d40*/  @!PT LDS RZ, [RZ] ;  /* 0x00000000fffff984 */ /* 0x000fe20000000800 */
[----:B------:R-:W-:Y:S01]  /*15d50*/  @!PT LDS RZ, [RZ] ;  /* 0x00000000fffff984 */ /* 0x000fe20000000800 */
[----:B------:R0:W-:Y:S01]  /*15d60*/  LDGSTS.E.BYPASS.LTC128B.128 [R27+0x23400], desc[UR36][R2.64], !P1 ;  /* 0x23400000021b7fae */ /* 0x0001e2000c901d64 */
[----:B------:R-:W-:Y:S01]  /*15d70*/  IMAD.MOV.U32 R13, RZ, RZ, R26 ;  /* 0x000000ffff0d7224 */ /* 0x000fe200078e001a */
[----:B------:R-:W-:-:S07]  /*15d80*/  MOV R34, R14 ;  /* 0x0000000e00227202 */ /* 0x000fce0000000f00 */
[----:B0-----:R-:W-:Y:S05]  /*15d90*/  WARPSYNC.COLLECTIVE R15, `(.L_x_5077) ;  /* 0x000000000f087348 */ /* 0x001fea0003c00000 */
[----:B------:R1:W2:Y:S02]  /*15da0*/  SHFL.IDX P6, R14, R13, R12, R11 ;  /* 0x0000000c0d0e7389 */ /* 0x0002a400000c000b */
[----:B012---:R-:W-:Y:S01]  /*15db0*/  ENDCOLLECTIVE ;  /* 0x000000000000791b */ /* 0x007fe20003800000 */
.L_x_5077:
[----:B------:R-:W-:Y:S05]  /*15dc0*/  BRA `(.L_x_5078) ;  /* 0xffffffd8000c7947 */ /* 0x000fea000383ffff */
.L_x_5016:
[----:B---3--:R3:W4:Y:S02]  /*15dd0*/  SYNCS.PHASECHK.TRANS64.TRYWAIT P0, [R10+URZ+0x28c60], R20 ;  /* 0x028c60140a0075a7 */ /* 0x008724000800017f */
[----:B----4-:R-:W-:Y:S05]  /*15de0*/  @!P0 NANOSLEEP.SYNCS 0x989680 ;  /* 0x009896800000895d */ /* 0x010fea0003900000 */
[----:B------:R-:W4:Y:S02]  /*15df0*/  @!P0 SYNCS.PHASECHK.TRANS64 P0, [R10+URZ+0x28c60], R20 ;  /* 0x028c60140a0085a7 */ /* 0x000f24000800007f */
[----:B----4-:R-:W-:Y:S05]  /*15e00*/  @!P0 BRA `(.L_x_5016) ;  /* 0xfffffffc00f08947 */ /* 0x010fea000383ffff */
[----:B------:R-:W-:Y:S05]  /*15e10*/  BRA `(.L_x_5079) ;  /* 0xffffffd800587947 */ /* 0x000fea000383ffff */
.L_x_5017:
[----:B------:R-:W-:Y:S01]  /*15e20*/  BSSY B1, `(.L_x_5080) ;  /* 0x0000008000017945 */ /* 0x000fe20003800000 */
[----:B------:R-:W-:Y:S01]  /*15e30*/  IMAD.MOV.U32 R13, RZ, RZ, R19 ;  /* 0x000000ffff0d7224 */ /* 0x000fe200078e0013 */
[----:B------:R-:W-:Y:S01]  /*15e40*/  MOV R12, RZ ;  /* 0x000000ff000c7202 */ /* 0x000fe20000000f00 */
[----:B------:R-:W-:Y:S02]  /*15e50*/  IMAD.MOV.U32 R11, RZ, RZ, 0x181f ;  /* 0x0000181fff0b7424 */ /* 0x000fe400078e00ff */
[----:B------:R-:W-:-:S07]  /*15e60*/  IMAD.MOV.U32 R15, RZ, RZ, -0x1 ;  /* 0xffffffffff0f7424 */ /* 0x000fce00078e00ff */
[----:B-123--:R-:W-:Y:S05]  /*15e70*/  WARPSYNC.COLLECTIVE R15, `(.L_x_5081) ;  /* 0x000000000f087348 */ /* 0x00efea0003c00000 */
[----:B------:R0:W4:Y:S02]  /*15e80*/  SHFL.IDX P6, R14, R13, R12, R11 ;  /* 0x0000000c0d0e7389 */ /* 0x00012400000c000b */
[----:B01234-:R-:W-:Y:S01]  /*15e90*/  ENDCOLLECTIVE ;  /* 0x000000000000791b */ /* 0x01ffe20003800000 */
.L_x_5081:
[----:B------:R-:W-:Y:S05]  /*15ea0*/  BSYNC B1 ;  /* 0x0000000000017941 */ /* 0x000fea0003800000 */
.L_x_5080:
[----:B------:R-:W-:Y:S01]  /*15eb0*/  IMAD.MOV.U32 R13, RZ, RZ, R18 ;  /* 0x000000ffff0d7224 */ /* 0x000fe200078e0012 */
[----:B------:R-:W-:Y:S01]  /*15ec0*/  MOV R11, 0x181f ;  /* 0x0000181f000b7802 */ /* 0x000fe20000000f00 */
[----:B------:R-:W-:Y:S01]  /*15ed0*/  IMAD.MOV.U32 R12, RZ, RZ, RZ ;  /* 0x000000ffff0c7224 */ /* 0x000fe200078e00ff */
[----:B------:R-:W-:Y:S01]  /*15ee0*/  MOV R3, R14 ;  /* 0x0000000e00037202 */ /* 0x000fe20000000f00 */
[----:B------:R-:W-:Y:S01]  /*15ef0*/  IMAD.MOV.U32 R15, RZ, RZ, -0x1 ;  /* 0xffffffffff0f7424 */ /* 0x000fe200078e00ff */
[----:B------:R-:W-:Y:S02]  /*15f00*/  LEA R17, R17, UR46, 0x1 ;  /* 0x0000002e11117c11 */ /* 0x000fe4000f8e08ff */
[----:B------:R-:W-:-:S13]  /*15f10*/  LOP3.LUT P2, RZ, R16, 0x20, RZ, 0xc0, !PT ;  /* 0x0000002010ff7812 */ /* 0x000fda000784c0ff */
[----:B------:R-:W-:Y:S05]  /*15f20*/  WARPSYNC.COLLECTIVE R15, `(.L_x_5082) ;  /* 0x000000000f087348 */ /* 0x000fea0003c00000 */
[----:B------:R0:W1:Y:S02]  /*15f30*/  SHFL.IDX P6, R14, R13, R12, R11 ;  /* 0x0000000c0d0e7389 */ /* 0x00006400000c000b */
[----:B01----:R-:W-:Y:S01]  /*15f40*/  ENDCOLLECTIVE ;  /* 0x000000000000791b */ /* 0x003fe20003800000 */
.L_x_5082:
[C---:B------:R-:W-:Y:S02]  /*15f50*/  LOP3.LUT P1, RZ, R16.reuse, 0x10, RZ, 0xc0, !PT ;  /* 0x0000001010ff7812 */ /* 0x040fe4000782c0ff */
[----:B------:R-:W-:Y:S02]  /*15f60*/  P2R R4, PR, RZ, 0x20 ;  /* 0x00000020ff047803 */ /* 0x000fe40000000000 */
[----:B------:R-:W-:Y:S01]  /*15f70*/  MOV R13, R19 ;  /* 0x00000013000d7202 */ /* 0x000fe20000000f00 */
        /* <DEDUP_REMOVED lines=12> */
.L_x_5083:
        /* <DEDUP_REMOVED lines=16> */
.L_x_5084:
[----:B------:R-:W-:Y:S01]  /*16140*/  @!PT LDS RZ, [RZ] ;  /* 0x00000000fffff984 */ /* 0x000fe20000000800 */
[----:B------:R-:W-:Y:S01]  /*16150*/  @!PT LDS RZ, [RZ] ;  /* 0x00000000fffff984 */ /* 0x000fe20000000800 */
[----:B------:R-:W-:Y:S01]  /*16160*/  @!PT LDS RZ, [RZ] ;  /* 0x00000000fffff984 */ /* 0x000fe20000000800 */
[----:B------:R0:W-:Y:S01]  /*16170*/  LDGSTS.E.BYPASS.LTC128B.128 [R17+0xe400], desc[UR36][R2.64+0x380], P1 ;  /* 0x0e40038002117fae */ /* 0x0001e20008901d64 */
[----:B------:R-:W-:Y:S01]  /*16180*/  IMAD.MOV.U32 R13, RZ, RZ, R19 ;  /* 0x000000ffff0d7224 */ /* 0x000fe200078e0013 */
[----:B------:R-:W-:Y:S02]  /*16190*/  MOV R12, 0x2 ;  /* 0x00000002000c7802 */ /* 0x000fe40000000f00 */
        /* <DEDUP_REMOVED lines=12> */
.L_x_5085:
        /* <DEDUP_REMOVED lines=14> */
.L_x_5086:
[----:B------:R-:W-:Y:S02]  /*16340*/  IMAD.MOV.U32 R13, RZ, RZ, R19 ;  /* 0x000000ffff0d7224 */ /* 0x000fe400078e0013 */
[----:B------:R-:W-:Y:S01]  /*16350*/  IMAD.MOV.U32 R12, RZ, RZ, 0x3 ;  /* 0x00000003ff0c7424 */ /* 0x000fe200078e00ff */
        /* <DEDUP_REMOVED lines=15> */
.L_x_5087:
        /* <DEDUP_REMOVED lines=13> */
.L_x_5088:
[----:B------:R-:W-:Y:S05]  /*16520*/  BRA `(.L_x_5089) ;  /* 0xffffffd400cc7947 */ /* 0x000fea000383ffff */
.L_x_5022:
[----:B0-----:R0:W1:Y:S02]  /*16530*/  SYNCS.PHASECHK.TRANS64.TRYWAIT P0, [R5+URZ+0x28c20], R4 ;  /* 0x028c2004050075a7 */ /* 0x001064000800017f */
[----:B-1----:R-:W-:Y:S05]  /*16540*/  @!P0 NANOSLEEP.SYNCS 0x989680 ;  /* 0x009896800000895d */ /* 0x002fea0003900000 */
[----:B------:R-:W1:Y:S02]  /*16550*/  @!P0 SYNCS.PHASECHK.TRANS64 P0, [R5+URZ+0x28c20], R4 ;  /* 0x028c2004050085a7 */ /* 0x000e64000800007f */
[----:B-1----:R-:W-:Y:S05]  /*16560*/  @!P0 BRA `(.L_x_5022) ;  /* 0xfffffffc00f08947 */ /* 0x002fea000383ffff */
[----:B------:R-:W-:Y:S05]  /*16570*/  BRA `(.L_x_5090) ;  /* 0xffffffd800787947 */ /* 0x000fea000383ffff */
.L_x_5023:
        /* <DEDUP_REMOVED lines=8> */
[----:B0-2--5:R-:W-:Y:S05]  /*16600*/  WARPSYNC.COLLECTIVE R15, `(.L_x_5092) ;  /* 0x000000000f087348 */ /* 0x025fea0003c00000 */
[----:B------:R1:W3:Y:S02]  /*16610*/  SHFL.IDX P6, R14, R13, R12, R11 ;  /* 0x0000000c0d0e7389 */ /* 0x0002e400000c000b */
[----:B0123-5:R-:W-:Y:S01]  /*16620*/  ENDCOLLECTIVE ;  /* 0x000000000000791b */ /* 0x02ffe20003800000 */
.L_x_5092:
[----:B------:R-:W-:Y:S05]  /*16630*/  BSYNC B0 ;  /* 0x0000000000007941 */ /* 0x000fea0003800000 */
.L_x_5091:
[----:B------:R-:W-:Y:S05]  /*16640*/  BRA `(.L_x_5093) ;  /* 0xffffffd800607947 */ /* 0x000fea000383ffff */
.L_x_5024:
[----:B------:R-:W-:Y:S01]  /*16650*/  BSSY B0, `(.L_x_5094) ;  /* 0x0000006000007945 */ /* 0x000fe20003800000 */
[----:B------:R-:W-:-:S07]  /*16660*/  IMAD.MOV.U32 R15, RZ, RZ, -0x1 ;  /* 0xffffffffff0f7424 */ /* 0x000fce00078e00ff */
[----:B012--5:R-:W-:Y:S05]  /*16670*/  WARPSYNC.COLLECTIVE R15, `(.L_x_5095) ;  /* 0x000000000f0c7348 */ /* 0x027fea0003c00000 */
[----:B------:R-:W-:Y:S02]  /*16680*/  ELECT P6, UR62, PT ;  /* 0x00000000003e782f */ /* 0x000fe400038c0000 */
[----:B------:R-:W-:Y:S01]  /*16690*/  MOV R14, UR62 ;  /* 0x0000003e000e7c02 */ /* 0x000fe20008000f00 */
[----:B012--5:R-:W-:Y:S10]  /*166a0*/  ENDCOLLECTIVE ;  /* 0x000000000000791b */ /* 0x027ff40003800000 */
.L_x_5095:
[----:B------:R-:W-:Y:S05]  /*166b0*/  BSYNC B0 ;  /* 0x0000000000007941 */ /* 0x000fea0003800000 */
.L_x_5094:
[----:B------:R-:W-:Y:S05]  /*166c0*/  BRA `(.L_x_5096) ;  /* 0xffffffd800547947 */ /* 0x000fea000383ffff */
.L_x_5026:
[----:B0-----:R0:W1:Y:S02]  /*166d0*/  SYNCS.PHASECHK.TRANS64.TRYWAIT P1, [R4+URZ+0x28c40], R3 ;  /* 0x028c4003040075a7 */ /* 0x001064000802017f */
[----:B-1----:R-:W-:Y:S05]  /*166e0*/  @!P1 NANOSLEEP.SYNCS 0x989680 ;  /* 0x009896800000995d */ /* 0x002fea0003900000 */
[----:B------:R-:W1:Y:S02]  /*166f0*/  @!P1 SYNCS.PHASECHK.TRANS64 P1, [R4+URZ+0x28c40], R3 ;  /* 0x028c4003040095a7 */ /* 0x000e64000802007f */
[----:B-1----:R-:W-:Y:S05]  /*16700*/  @!P1 BRA `(.L_x_5026) ;  /* 0xfffffffc00f09947 */ /* 0x002fea000383ffff */
[----:B------:R-:W-:Y:S05]  /*16710*/  BRA `(.L_x_5097) ;  /* 0xffffffd800747947 */ /* 0x000fea000383ffff */
.L_x_5028:
[----:B-1----:R1:W3:Y:S02]  /*16720*/  SYNCS.PHASECHK.TRANS64.TRYWAIT P1, [R5+URZ+0x28c40], R0 ;  /* 0x028c4000050075a7 */ /* 0x0022e4000802017f */
[----:B---3--:R-:W-:Y:S05]  /*16730*/  @!P1 NANOSLEEP.SYNCS 0x989680 ;  /* 0x009896800000995d */ /* 0x008fea0003900000 */
[----:B------:R-:W3:Y:S02]  /*16740*/  @!P1 SYNCS.PHASECHK.TRANS64 P1, [R5+URZ+0x28c40], R0 ;  /* 0x028c4000050095a7 */ /* 0x000ee4000802007f */
[----:B---3--:R-:W-:Y:S05]  /*16750*/  @!P1 BRA `(.L_x_5028) ;  /* 0xfffffffc00f09947 */ /* 0x008fea000383ffff */
[----:B------:R-:W-:Y:S05]  /*16760*/  BRA `(.L_x_5098) ;  /* 0xffffffd800807947 */ /* 0x000fea000383ffff */
.L_x_5030:
[----:B---3--:R3:W4:Y:S02]  /*16770*/  SYNCS.PHASECHK.TRANS64.TRYWAIT P1, [R4+URZ+0x28c60], R3 ;  /* 0x028c6003040075a7 */ /* 0x008724000802017f */
[----:B----4-:R-:W-:Y:S05]  /*16780*/  @!P1 NANOSLEEP.SYNCS 0x989680 ;  /* 0x009896800000995d */ /* 0x010fea0003900000 */
[----:B------:R-:W4:Y:S02]  /*16790*/  @!P1 SYNCS.PHASECHK.TRANS64 P1, [R4+URZ+0x28c60], R3 ;  /* 0x028c6003040095a7 */ /* 0x000f24000802007f */
[----:B----4-:R-:W-:Y:S05]  /*167a0*/  @!P1 BRA `(.L_x_5030) ;  /* 0xfffffffc00f09947 */ /* 0x010fea000383ffff */
[----:B------:R-:W-:Y:S05]  /*167b0*/  BRA `(.L_x_5099) ;  /* 0xffffffd8007c7947 */ /* 0x000fea000383ffff */
.L_x_5100:
        /* <DEDUP_REMOVED lines=12> */
.L_x_15747:


//--------------------- .text._ZN7cutlass13device_kernelIN5flash11enable_sm90INS1_16FlashAttnFwdSm90INS1_25CollectiveMainloopFwdSm90ILi2EN4cute5tupleIJNS5_1CILi1EEES8_S8_EEENS6_IJNS7_ILi64EEESA_SA_EEELi512ENS_6half_tEfNS_4arch4Sm90ELb0ELb1ELb1ELb0ELb1ELb0ELb1ELb0ELb0ELb1ELb1ELb0EEENS1_21CollectiveEpilogueFwdINS6_IJSA_NS7_ILi512EEESA_EEES9_SC_SE_Li256ELb0ELb1ELb1ELb0EEENS1_19SingleTileSchedulerILb0ELb1ELb1ELi64EEEEEEEEEvNT_6ParamsE --------------------------
	.section	.text._ZN7cutlass13device_kernelIN5flash11enable_sm90INS1_16FlashAttnFwdSm90INS1_25CollectiveMainloopFwdSm90ILi2EN4cute5tupleIJNS5_1CILi1EEES8_S8_EEENS6_IJNS7_ILi64EEESA_SA_EEELi512ENS_6half_tEfNS_4arch4Sm90ELb0ELb1ELb1ELb0ELb1ELb0ELb1ELb0ELb0ELb1ELb1ELb0EEENS1_21CollectiveEpilogueFwdINS6_IJSA_NS7_ILi512EEESA_EEES9_SC_SE_Li256ELb0ELb1ELb1ELb0EEENS1_19SingleTileSchedulerILb0ELb1ELb1ELi64EEEEEEEEEvNT_6ParamsE,"ax",@progbits
	.align	128
.text._ZN7cutlass13device_kernelIN5flash11enable_sm90INS1_16FlashAttnFwdSm90INS1_25CollectiveMainloopFwdSm90ILi2EN4cute5tupleIJNS5_1CILi1EEES8_S8_EEENS6_IJNS7_ILi64EEESA_SA_EEELi512ENS_6half_tEfNS_4arch4Sm90ELb0ELb1ELb1ELb0ELb1ELb0ELb1ELb0ELb0ELb1ELb1ELb0EEENS1_21CollectiveEpilogueFwdINS6_IJSA_NS7_ILi512EEESA_EEES9_SC_SE_Li256ELb0ELb1ELb1ELb0EEENS1_19SingleTileSchedulerILb0ELb1ELb1ELi64EEEEEEEEEvNT_6ParamsE:
        .type           _ZN7cutlass13device_kernelIN5flash11enable_sm90INS1_16FlashAttnFwdSm90INS1_25CollectiveMainloopFwdSm90ILi2EN4cute5tupleIJNS5_1CILi1EEES8_S8_EEENS6_IJNS7_ILi64EEESA_SA_EEELi512ENS_6half_tEfNS_4arch4Sm90ELb0ELb1ELb1ELb0ELb1ELb0ELb1ELb0ELb0ELb1ELb1ELb0EEENS1_21CollectiveEpilogueFwdINS6_IJSA_NS7_ILi512EEESA_EEES9_SC_SE_Li256ELb0ELb1ELb1ELb0EEENS1_19SingleTileSchedulerILb0ELb1ELb1ELi64EEEEEEEEEvNT_6ParamsE,@function
        .size           _ZN7cutlass13device_kernelIN5flash11enable_sm90INS1_16FlashAttnFwdSm90INS1_25CollectiveMainloopFwdSm90ILi2EN4cute5tupleIJNS5_1CILi1EEES8_S8_EEENS6_IJNS7_ILi64EEESA_SA_EEELi512ENS_6half_tEfNS_4arch4Sm90ELb0ELb1ELb1ELb0ELb1ELb0ELb1ELb0ELb0ELb1ELb1ELb0EEENS1_21CollectiveEpilogueFwdINS6_IJSA_NS7_ILi512EEESA_EEES9_SC_SE_Li256ELb0ELb1ELb1ELb0EEENS1_19SingleTileSchedulerILb0ELb1ELb1ELi64EEEEEEEEEvNT_6ParamsE,(.L_x_15748 - _ZN7cutlass13device_kernelIN5flash11enable_sm90INS1_16FlashAttnFwdSm90INS1_25CollectiveMainloopFwdSm90ILi2EN4cute5tupleIJNS5_1CILi1EEES8_S8_EEENS6_IJNS7_ILi64EEESA_SA_EEELi512ENS_6half_tEfNS_4arch4Sm90ELb0ELb1ELb1ELb0ELb1ELb0ELb1ELb0ELb0ELb1ELb1ELb0EEENS1_21CollectiveEpilogueFwdINS6_IJSA_NS7_ILi512EEESA_EEES9_SC_SE_Li256ELb0ELb1ELb1ELb0EEENS1_19SingleTileSchedulerILb0ELb1ELb1ELi64EEEEEEEEEvNT_6ParamsE)
        .other          _ZN7cutlass13device_kernelIN5flash11enable_sm90INS1_16FlashAttnFwdSm90INS1_25CollectiveMainloopFwdSm90ILi2EN4cute5tupleIJNS5_1CILi1EEES8_S8_EEENS6_IJNS7_ILi64EEESA_SA_EEELi512ENS_6half_tEfNS_4arch4Sm90ELb0ELb1ELb1ELb0ELb1ELb0ELb1ELb0ELb0ELb1ELb1ELb0EEENS1_21CollectiveEpilogueFwdINS6_IJSA_NS7_ILi512EEESA_EEES9_SC_SE_Li256ELb0ELb1ELb1ELb0EEENS1_19SingleTileSchedulerILb0ELb1ELb1ELi64EEEEEEEEEvNT_6ParamsE,@"STO_CUDA_ENTRY STV_DEFAULT"
_ZN7cutlass13device_kernelIN5flash11enable_sm90INS1_16FlashAttnFwdSm90INS1_25CollectiveMainloopFwdSm90ILi2EN4cute5tupleIJNS5_1CILi1EEES8_S8_EEENS6_IJNS7_ILi64EEESA_SA_EEELi512ENS_6half_tEfNS_4arch4Sm90ELb0ELb1ELb1ELb0ELb1ELb0ELb1ELb0ELb0ELb1ELb1ELb0EEENS1_21CollectiveEpilogueFwdINS6_IJSA_NS7_ILi512EEESA_EEES9_SC_SE_Li256ELb0ELb1ELb1ELb0EEENS1_19SingleTileSchedulerILb0ELb1ELb1ELi64EEEEEEEEEvNT_6ParamsE:
        /* <DEDUP_REMOVED lines=43> */
.L_x_5101:
        /* <DEDUP_REMOVED lines=22> */
.L_x_5102:
        /* <DEDUP_REMOVED lines=18> */
.L_x_5103:
        /* <DEDUP_REMOVED lines=22> */
.L_x_5104:
        /* <DEDUP_REMOVED lines=23> */
.L_x_5105:
[----:B------:R-:W-:Y:S01]  /*0800*/  UISETP.NE.AND UP0, UPT, UR9, URZ, UPT ;  /* 0x0000003f0900728c */ /* 0x000fe2000bf05270 */
[----:B------:R-:W-:Y:S01]  /*0810*/  NOP ;  /* 0x0000000000007918 */ /* 0x000fe20000000000 */
[----:B0-----:R-:W-:Y:S01]  /*0820*/  ULDC UR4, c[0x0][0x20] ;  /* 0x0000080000047ab9 */ /* 0x001fe20000000800 */
[----:B------:R-:W-:Y:S01]  /*0830*/  ULDC UR5, c[0x0][0x24] ;  /* 0x0000090000057ab9 */ /* 0x000fe20000000800 */
[----:B-1234-:R-:W-:Y:S01]  /*0840*/  BAR.SYNC.DEFER_BLOCKING 0x0 ;  /* 0x0000000000007b1d */ /* 0x01efe20000010000 */
[----:B------:R-:W-:Y:S02]  /*0850*/  IADD3 R46, P0, R1, UR4, RZ ;  /* 0x00000004012e7c10 */ /* 0x000fe4000ff1e0ff */
[----:B------:R-:W-:Y:S02]  /*0860*/  PLOP3.LUT P3, PT, PT, PT, UP0, 0x80, 0x0 ;  /* 0x000000000000781c */ /* 0x000fe40003f6f008 */
[C---:B------:R-:W-:Y:S01]  /*0870*/  IADD3 R44, P1, R46.reuse, 0x1d4, RZ ;  /* 0x000001d42e2c7810 */ /* 0x040fe20007f3e0ff */
[----:B------:R-:W-:Y:S01]  /*0880*/  IMAD.X R39, RZ, RZ, UR5, P0 ;  /* 0x00000005ff277e24 */ /* 0x000fe200080e06ff */
[----:B------:R-:W-:Y:S01]  /*0890*/  UMOV UR61, 0x1 ;  /* 0x00000001003d7882 */ /* 0x000fe20000000000 */
[C---:B------:R-:W-:Y:S01]  /*08a0*/  IADD3 R19, P0, R46.reuse, 0x50, RZ ;  /* 0x000000502e137810 */ /* 0x040fe20007f1e0ff */
[----:B------:R-:W-:Y:S01]  /*08b0*/  USEL UR61, UR61, 0x2, !UP0 ;  /* 0x000000023d3d7887 */ /* 0x000fe2000c000000 */
[----:B------:R-:W-:Y:S01]  /*08c0*/  IADD3 R40, P2, R46, 0x210, RZ ;  /* 0x000002102e287810 */ /* 0x000fe20007f5e0ff */
[----:B------:R-:W-:Y:S01]  /*08d0*/  ULDC.64 UR36, c[0x0][0x208] ;  /* 0x0000820000247ab9 */ /* 0x000fe20000000a00 */
[----:B------:R-:W-:Y:S01]  /*08e0*/  BSSY B6, `(.L_x_5106) ;  /* 0x00028e3000067945 */ /* 0x000fe20003800000 */
[----:B------:R-:W-:-:S02]  /*08f0*/  IMAD.X R18, RZ, RZ, R39, P0 ;  /* 0x000000ffff127224 */ /* 0x000fc400000e0627 */
[--C-:B------:R-:W-:Y:S02]  /*0900*/  IMAD.X R45, RZ, RZ, R39.reuse, P1 ;  /* 0x000000ffff2d7224 */ /* 0x100fe400008e0627 */
[----:B------:R-:W-:Y:S01]  /*0910*/  IMAD.X R41, RZ, RZ, R39, P2 ;  /* 0x000000ffff297224 */ /* 0x000fe200010e0627 */
[----:B------:R-:W-:Y:S06]  /*0920*/  @!P3 BRA `(.L_x_5107) ;  /* 0x0000024000d8b947 */ /* 0x000fec0003800000 */
.L_x_5108:
[----:B------:R-:W-:-:S08]  /*0930*/  NOP ;  /* 0x0000000000007918 */ /* 0x000fd00000000000 */
[----:B------:R-:W0:Y:S02]  /*0940*/  USETMAXREG.TRY_ALLOC.CTAPOOL UP0, 0xe8 ;  /* 0x000000e8000079c8 */ /* 0x000e240008000600 */
[----:B0-----:R-:W-:-:S13]  /*0950*/  PLOP3.LUT P0, PT, PT, PT, UP0, 0x80, 0x0 ;  /* 0x000000000000781c */ /* 0x001fda0003f0f008 */
[----:B------:R-:W-:Y:S05]  /*0960*/  @!P0 BRA `(.L_x_5108) ;  /* 0xfffffffc00f08947 */ /* 0x000fea000383ffff */
[----:B------:R-:W0:Y:S01]  /*0970*/  LDC R2, c[0x0][0xd50] ;  /* 0x00035400ff027b82 */ /* 0x000e220000000800 */
[----:B------:R-:W-:Y:S01]  /*0980*/  LOP3.LUT R0, R37, 0xffffff80, RZ, 0xc0, !PT ;  /* 0xffffff8025007812 */ /* 0x000fe200078ec0ff */
[----:B------:R1:W-:Y:S03]  /*0990*/  STL.64 [R1+0x1c8], RZ ;  /* 0x0001c8ff01007387 */ /* 0x0003e60000100a00 */
[----:B------:R-:W-:Y:S01]  /*09a0*/  ISETP.NE.AND P0, PT, R0, 0x80, PT ;  /* 0x000000800000780c */ /* 0x000fe20003f05270 */
[----:B------:R1:W-:Y:S02]  /*09b0*/  STL [R1+0x1d0], RZ ;  /* 0x0001d0ff01007387 */ /* 0x0003e40000100800 */
[----:B------:R-:W2:Y:S02]  /*09c0*/  S2UR UR4, SR_CTAID.Y ;  /* 0x00000000000479c3 */ /* 0x000ea40000002600 */
[----:B------:R1:W-:Y:S06]  /*09d0*/  STL [R1+0x1d4], RZ ;  /* 0x0001d4ff01007387 */ /* 0x0003ec0000100800 */
[----:B------:R-:W3:Y:S08]  /*09e0*/  S2UR UR5, SR_CTAID.Z ;  /* 0x00000000000579c3 */ /* 0x000ef00000002700 */
[----:B------:R-:W-:Y:S06]  /*09f0*/  @!P0 BAR.ARV 0x8, 0x100 ;  /* 0x0204000000008b1d */ /* 0x000fec0000002000 */
[----:B0-----:R-:W-:-:S02]  /*0a00*/  ISETP.NE.AND P1, PT, R2, 0x1, PT ;  /* 0x000000010200780c */ /* 0x001fc40003f25270 */
[----:B------:R-:W-:Y:S01]  /*0a10*/  ISETP.GE.U32.AND P0, PT, R37, 0x100, PT ;  /* 0x000001002500780c */ /* 0x000fe20003f06070 */
[----:B--2---:R-:W-:-:S10]  /*0a20*/  IMAD.U32 R152, RZ, RZ, UR4 ;  /* 0x00000004ff987e24 */ /* 0x004fd4000f8e00ff */
[----:B------:R-:W0:Y:S08]  /*0a30*/  @P1 LDC R0, c[0x0][0xd54] ;  /* 0x00035500ff001b82 */ /* 0x000e300000000800 */
[----:B------:R-:W-:Y:S08]  /*0a40*/  @P0 BAR.ARV 0xf, 0x100 ;  /* 0x03c4000000000b1d */ /* 0x000ff00000002000 */
[----:B------:R-:W2:Y:S01]  /*0a50*/  @P1 LDC R3, c[0x0][0xd58] ;  /* 0x00035600ff031b82 */ /* 0x000ea20000000800 */
[----:B---3--:R-:W-:Y:S01]  /*0a60*/  ISETP.LE.AND P0, PT, RZ, UR5, PT ;  /* 0x00000005ff007c0c */ /* 0x008fe2000bf03270 */
[----:B0-----:R-:W-:-:S05]  /*0a70*/  @P1 IMAD.HI.U32 R0, R0, UR4, RZ ;  /* 0x0000000400001c27 */ /* 0x001fca000f8e00ff */
[----:B--2---:R-:W-:Y:S02]  /*0a80*/  @P1 SHF.R.U32.HI R152, RZ, R3, R0 ;  /* 0x00000003ff981219 */ /* 0x004fe40000011600 */
[----:B------:R-:W-:-:S03]  /*0a90*/  IADD3 R24, P1, R46, 0x1c8, RZ ;  /* 0x000001c82e187810 */ /* 0x000fc60007f3e0ff */
[----:B------:R-:W-:Y:S02]  /*0aa0*/  IMAD.MOV R23, RZ, RZ, -R152 ;  /* 0x000000ffff177224 */ /* 0x000fe400078e0a98 */
[----:B------:R-:W-:Y:S02]  /*0ab0*/  IMAD.X R25, RZ, RZ, R39, P1 ;  /* 0x000000ffff197224 */ /* 0x000fe400008e0627 */
[----:B------:R-:W-:Y:S01]  /*0ac0*/  IMAD R23, R2, R23, UR4 ;  /* 0x0000000402177e24 */ /* 0x000fe2000f8e0217 */
[----:B-1----:R-:W-:Y:S06]  /*0ad0*/  @!P0 BRA `(.L_x_5109) ;  /* 0x0000028c000c8947 */ /* 0x002fec0003800000 */
[----:B------:R-:W0:Y:S01]  /*0ae0*/  S2UR UR7, SR_CTAID.Z ;  /* 0x00000000000779c3 */ /* 0x000e220000002700 */
[C---:B------:R-:W-:Y:S01]  /*0af0*/  IADD3 R38, P6, R46.reuse, 0xc8, RZ ;  /* 0x000000c82e267810 */ /* 0x040fe20007fde0ff */
[----:B------:R-:W-:Y:S01]  /*0b00*/  UISETP.NE.AND UP1, UPT, UR9, 0x1, UPT ;  /* 0x000000010900788c */ /* 0x000fe2000bf25270 */
[----:B------:R-:W-:Y:S01]  /*0b10*/  STL.128 [R1+0x1e0], RZ ;  /* 0x0001e0ff01007387 */ /* 0x000fe20000100c00 */
[----:B------:R-:W-:Y:S01]  /*0b20*/  ULDC.64 UR4, c[0x0][0x418] ;  /* 0x0001060000047ab9 */ /* 0x000fe20000000a00 */
[C---:B------:R-:W-:Y:S01]  /*0b30*/  IADD3 R34, P0, R46.reuse, 0x1e0, RZ ;  /* 0x000001e02e227810 */ /* 0x040fe20007f1e0ff */
[--C-:B------:R-:W-:Y:S01]  /*0b40*/  IMAD.X R71, RZ, RZ, R39.reuse, P6 ;  /* 0x000000ffff477224 */ /* 0x100fe200030e0627 */
[C---:B------:R-:W-:Y:S01]  /*0b50*/  IADD3 R64, P6, R46.reuse, 0x80, RZ ;  /* 0x000000802e407810 */ /* 0x040fe20007fde0ff */
[----:B------:R-:W1:Y:S01]  /*0b60*/  LDC R0, c[0x0][0xa80] ;  /* 0x0002a000ff007b82 */ /* 0x000e620000000800 */
[----:B------:R-:W-:Y:S01]  /*0b70*/  STL.128 [R1+0x1f0], RZ ;  /* 0x0001f0ff01007387 */ /* 0x000fe20000100c00 */
[C---:B------:R-:W-:Y:S01]  /*0b80*/  IADD3 R26, P1, R46.reuse, 0x120, RZ ;  /* 0x000001202e1a7810 */ /* 0x040fe20007f3e0ff */
[----:B------:R-:W-:Y:S01]  /*0b90*/  UISETP.NE.U32.AND UP0, UPT, UR4, URZ, UPT ;  /* 0x0000003f0400728c */ /* 0x000fe2000bf05070 */
[C---:B------:R-:W-:Y:S01]  /*0ba0*/  IADD3 R32, P2, R46.reuse, 0x108, RZ ;  /* 0x000001082e207810 */ /* 0x040fe20007f5e0ff */
[----:B------:R-:W-:Y:S01]  /*0bb0*/  STL.128 [R1+0x210], RZ ;  /* 0x000210ff01007387 */ /* 0x000fe20000100c00 */
[C---:B------:R-:W-:Y:S01]  /*0bc0*/  IADD3 R36, P3, R46.reuse, 0x100, RZ ;  /* 0x000001002e247810 */ /* 0x040fe20007f7e0ff */
[--C-:B------:R-:W-:Y:S01]  /*0bd0*/  IMAD.X R67, RZ, RZ, R39.reuse, P6 ;  /* 0x000000ffff437224 */ /* 0x100fe200030e0627 */
[C---:B------:R-:W-:Y:S01]  /*0be0*/  IADD3 R33, P4, R46.reuse, 0xfc, RZ ;  /* 0x000000fc2e217810 */ /* 0x040fe20007f9e0ff */
[----:B------:R-:W-:Y:S01]  /*0bf0*/  STL.128 [R1+0x220], RZ ;  /* 0x000220ff01007387 */ /* 0x000fe20000100c00 */
[C---:B------:R-:W-:Y:S01]  /*0c00*/  IADD3 R16, P5, R46.reuse, 0xcc, RZ ;  /* 0x000000cc2e107810 */ /* 0x040fe20007fbe0ff */
[--C-:B------:R-:W-:Y:S01]  /*0c10*/  IMAD.X R35, RZ, RZ, R39.reuse, P0 ;  /* 0x000000ffff237224 */ /* 0x100fe200000e0627 */
[----:B------:R-:W-:Y:S01]  /*0c20*/  PLOP3.LUT P6, PT, PT, PT, UP1, 0x80, 0x0 ;  /* 0x000000000000781c */ /* 0x000fe20003fcf018 */
[----:B------:R-:W-:Y:S01]  /*0c30*/  STL.128 [R1+0x230], RZ ;  /* 0x000230ff01007387 */ /* 0x000fe20000100c00 */
[--C-:B------:R-:W-:Y:S01]  /*0c40*/  IMAD.X R27, RZ, RZ, R39.reuse, P1 ;  /* 0x000000ffff1b7224 */ /* 0x100fe200008e0627 */
[----:B------:R-:W-:Y:S01]  /*0c50*/  UISETP.NE.AND.EX UP0, UPT, UR5, URZ, UPT, UP0 ;  /* 0x0000003f0500728c */ /* 0x000fe2000bf05300 */
[--C-:B------:R-:W-:Y:S01]  /*0c60*/  IMAD.X R53, RZ, RZ, R39.reuse, P2 ;  /* 0x000000ffff357224 */ /* 0x100fe200010e0627 */
[----:B------:R-:W-:Y:S01]  /*0c70*/  STL.128 [R1+0x240], RZ ;  /* 0x000240ff01007387 */ /* 0x000fe20000100c00 */
[--C-:B------:R-:W-:Y:S01]  /*0c80*/  IMAD.X R57, RZ, RZ, R39.reuse, P3 ;  /* 0x000000ffff397224 */ /* 0x100fe200018e0627 */
[C---:B------:R-:W-:Y:S01]  /*0c90*/  IADD3 R54, P0, R46.reuse, 0xb8, RZ ;  /* 0x000000b82e367810 */ /* 0x040fe20007f1e0ff */
[--C-:B------:R-:W-:Y:S01]  /*0ca0*/  IMAD.X R50, RZ, RZ, R39.reuse, P4 ;  /* 0x000000ffff327224 */ /* 0x100fe200020e0627 */
[----:B------:R-:W-:Y:S01]  /*0cb0*/  STL.128 [R1+0x250], RZ ;  /* 0x000250ff01007387 */ /* 0x000fe20000100c00 */
[--C-:B------:R-:W-:Y:S01]  /*0cc0*/  IMAD.X R2, RZ, RZ, R39.reuse, P5 ;  /* 0x000000ffff027224 */ /* 0x100fe200028e0627 */
[C---:B------:R-:W-:Y:S01]  /*0cd0*/  IADD3 R30, P1, R46.reuse, 0xb0, RZ ;  /* 0x000000b02e1e7810 */ /* 0x040fe20007f3e0ff */
[----:B0-----:R-:W-:Y:S01]  /*0ce0*/  USHF.R.S32.HI UR5, URZ, 0x1f, UR7 ;  /* 0x0000001f3f057899 */ /* 0x001fe20008011407 */
[----:B------:R-:W-:Y:S01]  /*0cf0*/  STL.128 [R1+0x260], RZ ;  /* 0x000260ff01007387 */ /* 0x000fe20000100c00 */
[C---:B------:R-:W-:Y:S01]  /*0d00*/  IADD3 R48, P2, R46.reuse, 0xa0, RZ ;  /* 0x000000a02e307810 */ /* 0x040fe20007f5e0ff */
[----:B------:R-:W-:Y:S01]  /*0d10*/  ULDC UR42, c[0x0][0x424] ;  /* 0x00010900002a7ab9 */ /* 0x000fe20000000800 */
[C---:B------:R-:W-:Y:S01]  /*0d20*/  IADD3 R56, P3, R46.reuse, 0x98, RZ ;  /* 0x000000982e387810 */ /* 0x040fe20007f7e0ff */
[----:B------:R-:W-:Y:S01]  /*0d30*/  STL.128 [R1+0x270], RZ ;  /* 0x000270ff01007387 */ /* 0x000fe20000100c00 */
[C---:B------:R-:W-:Y:S01]  /*0d40*/  IADD3 R58, P4, R46.reuse, 0x90, RZ ;  /* 0x000000902e3a7810 */ /* 0x040fe20007f9e0ff */
[----:B------:R-:W-:Y:S01]  /*0d50*/  USEL UR42, UR42, 0x1, UP0 ;  /* 0x000000012a2a7887 */ /* 0x000fe20008000000 */
[C---:B------:R-:W-:Y:S01]  /*0d60*/  IADD3 R47, P5, R46.reuse, 0x88, RZ ;  /* 0x000000882e2f7810 */ /* 0x040fe20007fbe0ff */
[----:B------:R-:W-:Y:S01]  /*0d70*/  STL.128 [R1+0x280], RZ ;  /* 0x000280ff01007387 */ /* 0x000fe20000100c00 */
[--C-:B------:R-:W-:Y:S01]  /*0d80*/  IMAD.X R55, RZ, RZ, R39.reuse, P0 ;  /* 0x000000ffff377224 */ /* 0x100fe200000e0627 */
[----:B------:R-:W-:Y:S01]  /*0d90*/  ULDC UR4, c[0x0][0x2f0] ;  /* 0x0000bc0000047ab9 */ /* 0x000fe20000000800 */
        /* <DEDUP_REMOVED lines=8> */
[--C-:B------:R-:W-:Y:S01]  /*0e20*/  IMAD.X R52, RZ, RZ, R39.reuse, P5 ;  /* 0x000000ffff347224 */ /* 0x100fe200028e0627 */
[----:B------:R-:W-:Y:S01]  /*0e30*/  STL.128 [R1+0x2b0], RZ ;  /* 0x0002b0ff01007387 */ /* 0x000fe20000100c00 */
[C---:B------:R-:W-:Y:S01]  /*0e40*/  IADD3 R60, P2, R46.reuse, 0x68, RZ ;  /* 0x000000682e3c7810 */ /* 0x040fe20007f5e0ff */
[----:B------:R-:W0:Y:S01]  /*0e50*/  S2UR UR6, SR_CTAID.X ;  /* 0x00000000000679c3 */ /* 0x000e220000002500 */
[C---:B------:R-:W-:Y:S01]  /*0e60*/  IADD3 R68, P3, R46.reuse, 0x60, RZ ;  /* 0x000000602e447810 */ /* 0x040fe20007f7e0ff */
[----:B------:R-:W-:Y:S01]  /*0e70*/  STL.128 [R1+0x2c0], RZ ;  /* 0x0002c0ff01007387 */ /* 0x000fe20000100c00 */
[C---:B------:R-:W-:Y:S01]  /*0e80*/  IADD3 R28, P4, R46.reuse, 0x58, RZ ;  /* 0x000000582e1c7810 */ /* 0x040fe20007f9e0ff */
[----:B------:R-:W-:Y:S01]  /*0e90*/  UIMAD UR42, UR42, UR4, URZ ;  /* 0x000000042a2a72a4 */ /* 0x000fe2000f8e023f */
[C---:B------:R-:W-:Y:S01]  /*0ea0*/  IADD3 R62, P5, R46.reuse, 0x28, RZ ;  /* 0x000000282e3e7810 */ /* 0x040fe20007fbe0ff */
[----:B------:R-:W-:Y:S01]  /*0eb0*/  STL.128 [R1+0x2d0], RZ ;  /* 0x0002d0ff01007387 */ /* 0x000fe20000100c00 */
[----:B------:R-:W-:Y:S01]  /*0ec0*/  VIADD R17, R46, 0x128 ;  /* 0x000001282e117836 */ /* 0x000fe20000000000 */
[----:B------:R-:W2:Y:S01]  /*0ed0*/  S2UR UR43, SR_CgaCtaId ;  /* 0x00000000002b79c3 */ /* 0x000ea20000008800 */
[----:B------:R-:W-:Y:S01]  /*0ee0*/  VIADD R154, R37, 0xffffff80 ;  /* 0xffffff80259a7836 */ /* 0x000fe20000000000 */
[----:B------:R-:W-:Y:S01]  /*0ef0*/  STL.128 [R1+0x2e0], RZ ;  /* 0x0002e0ff01007387 */ /* 0x000fe20000100c00 */
[----:B------:R-:W-:-:S02]  /*0f00*/  IMAD.X R66, RZ, RZ, R39, P0 ;  /* 0x000000ffff427224 */ /* 0x000fc400000e0627 */
[--C-:B------:R-:W-:Y:S01]  /*0f10*/  IMAD.X R43, RZ, RZ, R39.reuse, P1 ;  /* 0x000000ffff2b7224 */ /* 0x100fe200008e0627 */
[----:B------:R-:W-:Y:S01]  /*0f20*/  STL.128 [R1+0x2f0], RZ ;  /* 0x0002f0ff01007387 */ /* 0x000fe20000100c00 */
[--C-:B------:R-:W-:Y:S02]  /*0f30*/  IMAD.X R63, RZ, RZ, R39.reuse, P2 ;  /* 0x000000ffff3f7224 */ /* 0x100fe400010e0627 */
[--C-:B------:R-:W-:Y:S01]  /*0f40*/  IMAD.X R73, RZ, RZ, R39.reuse, P3 ;  /* 0x000000ffff497224 */ /* 0x100fe200018e0627 */
[----:B------:R-:W-:Y:S01]  /*0f50*/  STL.128 [R1+0x300], RZ ;  /* 0x000300ff01007387 */ /* 0x000fe20000100c00 */
[--C-:B------:R-:W-:Y:S02]  /*0f60*/  IMAD.X R29, RZ, RZ, R39.reuse, P4 ;  /* 0x000000ffff1d7224 */ /* 0x100fe400020e0627 */
[----:B------:R-:W-:Y:S01]  /*0f70*/  IMAD.X R65, RZ, RZ, R39, P5 ;  /* 0x000000ffff417224 */ /* 0x000fe200028e0627 */
[----:B------:R-:W-:Y:S04]  /*0f80*/  STL.128 [R1+0x310], RZ ;  /* 0x000310ff01007387 */ /* 0x000fe80000100c00 */
        /* <DEDUP_REMOVED lines=15> */
[----:B-1----:R1:W-:Y:S02]  /*1080*/  STL [R1+0x200], R0 ;  /* 0x0002000001007387 */ /* 0x0023e40000100800 */
[----:B-1----:R-:W-:Y:S01]  /*1090*/  IMAD.U32 R0, RZ, RZ, UR5 ;  /* 0x00000005ff007e24 */ /* 0x002fe2000f8e00ff */
[----:B0-2---:R-:W-:Y:S06]  /*10a0*/  @!P6 BRA `(.L_x_5110) ;  /* 0x0000008000c0e947 */ /* 0x005fec0003800000 */
[----:B------:R-:W0:Y:S01]  /*10b0*/  LDC.64 R4, c[0x0][0xad8] ;  /* 0x0002b600ff047b82 */ /* 0x000e220000000a00 */
[----:B------:R-:W-:Y:S01]  /*10c0*/  ULDC UR4, c[0x0][0x448] ;  /* 0x0001120000047ab9 */ /* 0x000fe20000000800 */
[----:B------:R-:W-:Y:S02]  /*10d0*/  USHF.L.U32 UR6, UR6, 0x6, URZ ;  /* 0x0000000606067899 */ /* 0x000fe4000800063f */
[----:B------:R-:W-:Y:S01]  /*10e0*/  UISETP.NE.AND UP0, UPT, UR4, 0x1, UPT ;  /* 0x000000010400788c */ /* 0x000fe2000bf05270 */
[----:B------:R-:W-:Y:S01]  /*10f0*/  ULDC UR9, c[0x0][0x288] ;  /* 0x0000a20000097ab9 */ /* 0x000fe20000000800 */
[----:B------:R-:W-:Y:S02]  /*1100*/  UIADD3 UR7, UR6, 0x3f, URZ ;  /* 0x0000003f06077890 */ /* 0x000fe4000fffe03f */
[----:B------:R-:W-:-:S07]  /*1110*/  UIADD3 UR8, UR42, 0x1, -UR9 ;  /* 0x000000012a087890 */ /* 0x000fce000fffe809 */
[----:B------:R-:W-:Y:S01]  /*1120*/  @UP0 UIADD3 UR4, UR6, 0x3f, URZ ;  /* 0x0000003f06040890 */ /* 0x000fe2000fffe03f */
[----:B------:R-:W-:Y:S01]  /*1130*/  @UP0 ULDC UR5, c[0x0][0x44c] ;  /* 0x0001130000050ab9 */ /* 0x000fe20000000800 */
[----:B------:R-:W-:Y:S02]  /*1140*/  @UP0 ULDC UR10, c[0x0][0x450] ;  /* 0x00011400000a0ab9 */ /* 0x000fe40000000800 */
[----:B------:R-:W-:-:S04]  /*1150*/  UIMAD.WIDE.U32 UR4, UR4, UR5, URZ ;  /* 0x00000005040472a5 */ /* 0x000fc8000f8e003f */
[----:B------:R-:W-:Y:S01]  /*1160*/  @UP0 USHF.R.U32.HI UR7, URZ, UR10, UR5 ;  /* 0x0000000a3f070299 */ /* 0x000fe20008011605 */
[----:B0-----:R-:W-:-:S03]  /*1170*/  ISETP.GE.AND P1, PT, R5, 0x1, PT ;  /* 0x000000010500780c */ /* 0x001fc60003f26270 */
[----:B------:R-:W-:-:S06]  /*1180*/  UIADD3 UR7, UR8, UR7, URZ ;  /* 0x0000000708077290 */ /* 0x000fcc000fffe03f */
[----:B------:R-:W-:-:S04]  /*1190*/  VIADD R0, R4, UR7 ;  /* 0x0000000704007c36 */ /* 0x000fc80008000000 */
[----:B------:R-:W-:Y:S05]  /*11a0*/  @!P1 BRA `(.L_x_5111) ;  /* 0x0000000000449947 */ /* 0x000fea0003800000 */
[----:B------:R-:W-:Y:S01]  /*11b0*/  ISETP.LT.AND P0, PT, RZ, UR7, PT ;  /* 0x00000007ff007c0c */ /* 0x000fe2000bf01270 */
[----:B------:R-:W-:-:S06]  /*11c0*/  UIADD3 UR4, UR7, -0x1, URZ ;  /* 0xffffffff07047890 */ /* 0x000fcc000fffe03f */
[----:B------:R-:W-:-:S06]  /*11d0*/  IMAD.U32 R2, RZ, RZ, UR4 ;  /* 0x00000004ff027e24 */ /* 0x000fcc000f8e00ff */
[----:B------:R-:W-:Y:S05]  /*11e0*/  @P0 BRA `(.L_x_5112) ;  /* 0x00000000001c0947 */ /* 0x000fea0003800000 */
[----:B------:R-:W-:Y:S01]  /*11f0*/  ISETP.NE.AND P0, PT, R5, 0x1, PT ;  /* 0x000000010500780c */ /* 0x000fe20003f05270 */
[----:B------:R-:W-:-:S12]  /*1200*/  IMAD R3, RZ, RZ, -UR7 ;  /* 0x80000007ff037e24 */ /* 0x000fd8000f8e02ff */
[----:B------:R-:W0:Y:S02]  /*1210*/  @P0 LDC.64 R6, c[0x0][0xae0] ;  /* 0x0002b800ff060b82 */ /* 0x000e240000000a00 */
[----:B0-----:R-:W-:-:S05]  /*1220*/  @P0 IMAD.HI.U32 R2, R3, R6, RZ ;  /* 0x0000000603020227 */ /* 0x001fca00078e00ff */
[----:B------:R-:W-:-:S04]  /*1230*/  @P0 SHF.R.U32.HI R3, RZ, R7, R2 ;  /* 0x00000007ff030219 */ /* 0x000fc80000011602 */
[----:B------:R-:W-:Y:S01]  /*1240*/  LOP3.LUT R2, RZ, R3, RZ, 0x33, !PT ;  /* 0x00000003ff027212 */ /* 0x000fe200078e33ff */
[----:B------:R-:W-:Y:S06]  /*1250*/  BRA `(.L_x_5113) ;  /* 0x0000000000107947 */ /* 0x000fec0003800000 */
.L_x_5112:
[----:B------:R-:W-:-:S13]  /*1260*/  ISETP.NE.AND P0, PT, R5, 0x1, PT ;  /* 0x000000010500780c */ /* 0x000fda0003f05270 */
[----:B------:R-:W0:Y:S02]  /*1270*/  @P0 LDC.64 R6, c[0x0][0xae0] ;  /* 0x0002b800ff060b82 */ /* 0x000e240000000a00 */
[----:B0-----:R-:W-:-:S05]  /*1280*/  @P0 IMAD.HI.U32 R4, R2, R6, RZ ;  /* 0x0000000602040227 */ /* 0x001fca00078e00ff */
[----:B------:R-:W-:-:S07]  /*1290*/  @P0 SHF.R.U32.HI R2, RZ, R7, R4 ;  /* 0x00000007ff020219 */ /* 0x000fce0000011604 */
.L_x_5113:
[----:B------:R-:W-:-:S05]  /*12a0*/  IMAD R3, R2, R5, R5 ;  /* 0x0000000502037224 */ /* 0x000fca00078e0205 */
[----:B------:R-:W-:-:S07]  /*12b0*/  VIMNMX R0, R0, R3, PT ;  /* 0x0000000300007248 */ /* 0x000fce0003fe0100 */
.L_x_5111:
[----:B------:R-:W-:Y:S01]  /*12c0*/  @UP0 ULDC UR4, c[0x0][0x44c] ;  /* 0x0001130000040ab9 */ /* 0x000fe20000000800 */
[----:B------:R-:W-:Y:S01]  /*12d0*/  UIADD3 UR7, UR42, 0x3f, URZ ;  /* 0x0000003f2a077890 */ /* 0x000fe2000fffe03f */
[----:B------:R-:W-:Y:S01]  /*12e0*/  VIADD R0, R0, 0x3f ;  /* 0x0000003f00007836 */ /* 0x000fe20000000000 */
[----:B------:R-:W-:Y:S01]  /*12f0*/  UIMAD.WIDE.U32 UR4, UR6, UR4, URZ ;  /* 0x00000004060472a5 */ /* 0x000fe2000f8e003f */
[----:B------:R-:W-:Y:S01]  /*1300*/  @UP0 ULDC UR10, c[0x0][0x450] ;  /* 0x00011400000a0ab9 */ /* 0x000fe20000000800 */
[----:B------:R-:W-:Y:S02]  /*1310*/  USHF.R.S32.HI UR8, URZ, 0x1f, UR7 ;  /* 0x0000001f3f087899 */ /* 0x000fe40008011407 */
[----:B------:R-:W-:Y:S01]  /*1320*/  SHF.R.S32.HI R3, RZ, 0x1f, R0 ;  /* 0x0000001fff037819 */ /* 0x000fe20000011400 */
[----:B------:R-:W-:Y:S02]  /*1330*/  @UP0 USHF.R.U32.HI UR6, URZ, UR10, UR5 ;  /* 0x0000000a3f060299 */ /* 0x000fe40008011605 */
[----:B------:R-:W-:Y:S01]  /*1340*/  ULEA.HI UR8, UR8, UR7, URZ, 0x6 ;  /* 0x0000000708087291 */ /* 0x000fe2000f8f303f */
[----:B------:R-:W-:Y:S01]  /*1350*/  LEA.HI R3, R3, R0, RZ, 0x6 ;  /* 0x0000000003037211 */ /* 0x000fe200078f30ff */
[----:B------:R-:W-:Y:S01]  /*1360*/  UIADD3 UR6, UR6, -UR9, UR42 ;  /* 0x8000000906067290 */ /* 0x000fe2000fffe02a */
[----:B------:R-:W-:Y:S01]  /*1370*/  ULDC UR4, c[0x0][0xad4] ;  /* 0x0002b50000047ab9 */ /* 0x000fe20000000800 */
[----:B------:R-:W-:Y:S01]  /*1380*/  USHF.R.S32.HI UR8, URZ, 0x6, UR8 ;  /* 0x000000063f087899 */ /* 0x000fe20008011408 */
[----:B------:R-:W-:Y:S01]  /*1390*/  SHF.R.S32.HI R3, RZ, 0x6, R3 ;  /* 0x00000006ff037819 */ /* 0x000fe20000011403 */
[----:B------:R-:W-:-:S04]  /*13a0*/  UIADD3 UR4, UR6, -UR4, URZ ;  /* 0x8000000406047290 */ /* 0x000fc8000fffe03f */
[----:B------:R-:W-:Y:S02]  /*13b0*/  VIMNMX R9, R3, UR8, PT ;  /* 0x0000000803097c48 */ /* 0x000fe4000bfe0100 */
[----:B------:R-:W-:Y:S01]  /*13c0*/  IMAD.U32 R2, RZ, RZ, UR4 ;  /* 0x00000004ff027e24 */ /* 0x000fe2000f8e00ff */
[----:B------:R-:W-:Y:S06]  /*13d0*/  @!P1 BRA `(.L_x_5114) ;  /* 0x0000000000409947 */ /* 0x000fec0003800000 */
[----:B------:R-:W-:-:S05]  /*13e0*/  IMAD.U32 R0, RZ, RZ, UR6 ;  /* 0x00000006ff007e24 */ /* 0x000fca000f8e00ff */
        /* <DEDUP_REMOVED lines=9> */
.L_x_5115:
[----:B------:R-:W-:-:S13]  /*1480*/  ISETP.NE.AND P0, PT, R5, 0x1, PT ;  /* 0x000000010500780c */ /* 0x000fda0003f05270 */
[----:B------:R-:W0:Y:S02]  /*1490*/  @P0 LDC.64 R6, c[0x0][0xae0] ;  /* 0x0002b800ff060b82 */ /* 0x000e240000000a00 */
[----:B0-----:R-:W-:-:S05]  /*14a0*/  @P0 IMAD.HI.U32 R4, R0, R6, RZ ;  /* 0x0000000600040227 */ /* 0x001fca00078e00ff */
[----:B------:R-:W-:-:S07]  /*14b0*/  @P0 SHF.R.U32.HI R0, RZ, R7, R4 ;  /* 0x00000007ff000219 */ /* 0x000fce0000011604 */
.L_x_5116:
[----:B------:R-:W-:-:S05]  /*14c0*/  IMAD R3, R0, R5, RZ ;  /* 0x0000000500037224 */ /* 0x000fca00078e02ff */
[----:B------:R-:W-:-:S07]  /*14d0*/  VIMNMX R2, R2, R3, !PT ;  /* 0x0000000302027248 */ /* 0x000fce0007fe0100 */
.L_x_5114:
[----:B------:R-:W-:Y:S01]  /*14e0*/  SHF.R.S32.HI R3, RZ, 0x1f, R2 ;  /* 0x0000001fff037819 */ /* 0x000fe20000011402 */
[----:B------:R-:W-:Y:S01]  /*14f0*/  IMAD.MOV.U32 R225, RZ, RZ, RZ ;  /* 0x000000ffffe17224 */ /* 0x000fe200078e00ff */
[----:B------:R-:W-:Y:S02]  /*1500*/  LOP3.LUT R6, R23, 0xffff, RZ, 0xc0, !PT ;  /* 0x0000ffff17067812 */ /* 0x000fe400078ec0ff */
[----:B------:R-:W-:-:S04]  /*1510*/  LEA.HI R3, R3, R2, RZ, 0x6 ;  /* 0x0000000203037211 */ /* 0x000fc800078f30ff */
[----:B------:R-:W-:-:S04]  /*1520*/  SHF.R.S32.HI R3, RZ, 0x6, R3 ;  /* 0x00000006ff037819 */ /* 0x000fc80000011403 */
[----:B------:R-:W-:-:S04]  /*1530*/  VIMNMX R10, RZ, R3, !PT ;  /* 0x00000003ff0a7248 */ /* 0x000fc80007fe0100 */
[----:B------:R-:W-:-:S13]  /*1540*/  ISETP.GT.AND P0, PT, R9, R10, PT ;  /* 0x0000000a0900720c */ /* 0x000fda0003f04270 */
[----:B------:R-:W-:Y:S05]  /*1550*/  @!P0 BRA `(.L_x_5117) ;  /* 0x00000000007c8947 */ /* 0x000fea0003800000 */
[----:B------:R-:W-:-:S04]  /*1560*/  SHF.R.U32.HI R0, RZ, 0x10, R23 ;  /* 0x00000010ff007819 */ /* 0x000fc80000011617 */
[----:B------:R-:W-:-:S13]  /*1570*/  ISETP.NE.AND P0, PT, R0, RZ, PT ;  /* 0x000000ff0000720c */ /* 0x000fda0003f05270 */
[----:B------:R-:W0:Y:S02]  /*1580*/  @!P0 LDC R0, c[0x0][0xae8] ;  /* 0x0002ba00ff008b82 */ /* 0x000e240000000800 */
        /* <DEDUP_REMOVED lines=28> */
.L_x_5117:
[----:B------:R-:W-:Y:S01]  /*1750*/  IMAD R0, R6, R225, R10 ;  /* 0x000000e106007224 */ /* 0x000fe200078e020a */
[----:B------:R-:W-:-:S04]  /*1760*/  PRMT R3, RZ, 0x7610, R3 ;  /* 0x00007610ff037816 */ /* 0x000fc80000000003 */
[----:B------:R-:W-:-:S04]  /*1770*/  VIADDMNMX R225, R0, R225, R9, PT ;  /* 0x000000e100e17246 */ /* 0x000fc80003800109 */
[----:B------:R-:W-:-:S13]  /*1780*/  ISETP.GT.AND P0, PT, R225, R0, PT ;  /* 0x00000000e100720c */ /* 0x000fda0003f04270 */
[----:B------:R-:W-:Y:S05]  /*1790*/  @!P0 BRA `(.L_x_5118) ;  /* 0x0000020800648947 */ /* 0x000fea0003800000 */
[----:B------:R-:W2:Y:S04]  /*17a0*/  LDL R25, [R1+0x1c8] ;  /* 0x0001c80001197983 */ /* 0x000ea80000100800 */
[----:B------:R-:W3:Y:S04]  /*17b0*/  LDL R24, [R1+0x210] ;  /* 0x0002100001187983 */ /* 0x000ee80000100800 */
[----:B------:R-:W4:Y:S04]  /*17c0*/  LDL R40, [R1+0x214] ;  /* 0x0002140001287983 */ /* 0x000f280000100800 */
        /* <DEDUP_REMOVED lines=125> */
[----:B------:R-:W4:Y:S01]  /*1fa0*/  LDL R219, [R1+0x40c] ;  /* 0x00040c0001db7983 */ /* 0x000f220000100800 */
[----:B------:R-:W-:-:S04]  /*1fb0*/  SHF.R.S32.HI R223, RZ, 0x1f, R154 ;  /* 0x0000001fffdf7819 */ /* 0x000fc8000001149a */
[----:B------:R-:W-:-:S04]  /*1fc0*/  LEA.HI R223, R223, R154, RZ, 0x7 ;  /* 0x0000009adfdf7211 */ /* 0x000fc800078f38ff */
[----:B------:R-:W-:-:S06]  /*1fd0*/  SHF.R.S32.HI R2, RZ, 0x7, R223 ;  /* 0x00000007ff027819 */ /* 0x000fcc00000114df */
[----:B------:R-:W0:Y:S01]  /*1fe0*/  SHFL.IDX PT, R2, R2, RZ, 0x1f ;  /* 0x00001fff02027589 */ /* 0x000e2200000e0000 */
[----:B------:R-:W-:Y:S02]  /*1ff0*/  UMOV UR4, 0x400 ;  /* 0x0000040000047882 */ /* 0x000fe40000000000 */
[----:B------:R-:W-:Y:S01]  /*2000*/  ULEA UR43, UR43, UR4, 0x18 ;  /* 0x000000042b2b7291 */ /* 0x000fe2000f8ec03f */
[----:B0-----:R-:W-:-:S04]  /*2010*/  LEA.HI R4, R2, R2, RZ, 0x1 ;  /* 0x0000000202047211 */ /* 0x001fc800078f08ff */
[----:B------:R-:W-:-:S05]  /*2020*/  LOP3.LUT R5, R4, 0x1fffe, RZ, 0xc0, !PT ;  /* 0x0001fffe04057812 */ /* 0x000fca00078ec0ff */
[----:B------:R-:W-:-:S05]  /*2030*/  IMAD.IADD R5, R2, 0x1, -R5 ;  /* 0x0000000102057824 */ /* 0x000fca00078e0a05 */
[----:B------:R-:W-:-:S05]  /*2040*/  LEA R5, R5, UR43, 0xf ;  /* 0x0000002b05057c11 */ /* 0x000fca000f8e78ff */
[----:B------:R-:W-:-:S05]  /*2050*/  VIADD R5, R5, 0x400 ;  /* 0x0000040005057836 */ /* 0x000fca0000000000 */
[----:B------:R-:W-:-:S04]  /*2060*/  SHF.R.U32.HI R5, RZ, 0x4, R5 ;  /* 0x00000004ff057819 */ /* 0x000fc80000011605 */
[----:B------:R-:W-:Y:S01]  /*2070*/  LOP3.LUT R2, R5, 0x3fff, RZ, 0xc0, !PT ;  /* 0x00003fff05027812 */ /* 0x000fe200078ec0ff */
[----:B------:R-:W-:-:S03]  /*2080*/  UIADD3 UR4, UR43, 0x36400, URZ ;  /* 0x000364002b047890 */ /* 0x000fc6000fffe03f */
[----:B------:R-:W-:Y:S01]  /*2090*/  LOP3.LUT R2, R2, 0x2000000, RZ, 0xfc, !PT ;  /* 0x0200000002027812 */ /* 0x000fe200078efcff */
[----:B------:R-:W-:Y:S01]  /*20a0*/  IMAD.MOV.U32 R5, RZ, RZ, 0x40000040 ;  /* 0x40000040ff057424 */ /* 0x000fe200078e00ff */
[----:B------:R-:W-:-:S03]  /*20b0*/  USHF.R.U32.HI UR4, URZ, 0x4, UR4 ;  /* 0x000000043f047899 */ /* 0x000fc60008011604 */
[----:B--2---:R-:W-:Y:S01]  /*20c0*/  IMAD R4, R25, 0x1000, R2 ;  /* 0x0000100019047824 */ /* 0x004fe200078e0202 */
[----:B------:R-:W-:Y:S01]  /*20d0*/  R2UR UR7, R5 ;  /* 0x00000000050772ca */ /* 0x000fe200000e0000 */
[----:B------:R-:W-:-:S03]  /*20e0*/  ULOP3.LUT UR4, UR4, 0x3fff, URZ, 0xc0, !UPT ;  /* 0x00003fff04047892 */ /* 0x000fc6000f8ec03f */
[----:B------:R-:W-:Y:S01]  /*20f0*/  R2UR UR6, R4 ;  /* 0x00000000040672ca */ /* 0x000fe200000e0000 */
[----:B------:R-:W-:Y:S01]  /*2100*/  ULOP3.LUT UR16, UR4, 0x10000, URZ, 0xfc, !UPT ;  /* 0x0001000004107892 */ /* 0x000fe2000f8efc3f */
[----:B---3--:R-:W-:Y:S04]  /*2110*/  STL [R1+0x210], R24 ;  /* 0x0002101801007387 */ /* 0x008fe80000100800 */
[----:B----4-:R-:W-:Y:S04]  /*2120*/  STL [R1+0x214], R40 ;  /* 0x0002142801007387 */ /* 0x010fe80000100800 */
[----:B------:R-:W-:Y:S04]  /*2130*/  STL [R1+0x218], R42 ;  /* 0x0002182a01007387 */ /* 0x000fe80000100800 */
        /* <DEDUP_REMOVED lines=32> */
[----:B------:R0:W-:Y:S01]  /*2340*/  STL [R1+0x2a4], R94 ;  /* 0x0002a45e01007387 */ /* 0x0001e20000100800 */
[----:B------:R-:W-:Y:S06]  /*2350*/  BAR.SYNC.DEFER_BLOCKING 0xe, 0x100 ;  /* 0x0384000000007b1d */ /* 0x000fec0000010000 */
[----:B------:R-:W-:Y:S01]  /*2360*/  UMOV UR4, UR16 ;  /* 0x0000001000047c82 */ /* 0x000fe20008000000 */
[----:B------:R-:W-:Y:S01]  /*2370*/  UMOV UR5, 0x40000040 ;  /* 0x4000004000057882 */ /* 0x000fe20000000000 */
[----:B0-----:R-:W-:-:S06]  /*2380*/  WARPGROUP.ARRIVE ;  /* 0x00000000000079c5 */ /* 0x001fcc0000000000 */
[----:B------:R-:W-:Y:S01]  /*2390*/  HGMMA.64x256x16.F32 R24, gdesc[UR4].tnspB, RZ, !UPT, gsb0 ;  /* 0x43e00000041879f0 */ /* 0x000fe2000c0008ff */
[----:B------:R0:W-:Y:S04]  /*23a0*/  STL [R1+0x2a8], R6 ;  /* 0x0002a80601007387 */ /* 0x0001e80000100800 */
[----:B------:R1:W-:Y:S01]  /*23b0*/  STL [R1+0x364], R7 ;  /* 0x0003640701007387 */ /* 0x0003e20000100800 */
[----:B0-----:R-:W-:Y:S02]  /*23c0*/  VIADD R6, R4, 0x80 ;  /* 0x0000008004067836 */ /* 0x001fe40000000000 */
[----:B-1----:R-:W-:-:S03]  /*23d0*/  IMAD.MOV.U32 R7, RZ, RZ, 0x40000040 ;  /* 0x40000040ff077424 */ /* 0x002fc600078e00ff */
[----:B------:R-:W-:Y:S02]  /*23e0*/  R2UR UR10, R6 ;  /* 0x00000000060a72ca */ /* 0x000fe400000e0000 */
[----:B------:R-:W-:Y:S01]  /*23f0*/  R2UR UR11, R7 ;  /* 0x00000000070b72ca */ /* 0x000fe200000e0000 */
[----:B------:R-:W-:Y:S01]  /*2400*/  UIADD3 UR8, UR16, 0x2, URZ ;  /* 0x0000000210087890 */ /* 0x000fe2000fffe03f */
        /* <DEDUP_REMOVED lines=60> */
[----:B------:R-:W-:Y:S01]  /*27d0*/  STL [R1+0x398], R163 ;  /* 0x000398a301007387 */ /* 0x000fe20000100800 */
[----:B------:R-:W-:-:S03]  /*27e0*/  WARPGROUP.DEPBAR.LE gsb0, 0x0 ;  /* 0x00008000000079c5 */ /* 0x000fc60000010000 */
        /* <DEDUP_REMOVED lines=29> */
[----:B------:R-:W-:Y:S04]  /*29c0*/  STL.128 [R1+0x210], R24 ;  /* 0x0002101801007387 */ /* 0x000fe80000100c00 */
        /* <DEDUP_REMOVED lines=30> */
[----:B------:R0:W-:Y:S01]  /*2bb0*/  STL.128 [R1+0x400], R148 ;  /* 0x0004009401007387 */ /* 0x0001e20000100c00 */
[----:B------:R-:W-:Y:S01]  /*2bc0*/  UMOV UR9, 0x40000040 ;  /* 0x4000004000097882 */ /* 0x000fe20000000000 */
[----:B0-----:R-:W-:-:S06]  /*2bd0*/  WARPGROUP.ARRIVE ;  /* 0x00000000000079c5 */ /* 0x001fcc0000000000 */
[----:B------:R-:W-:Y:S01]  /*2be0*/  HGMMA.64x256x16.F32 R24, gdesc[UR8].tnspB, R24, gsb0 ;  /* 0x43e00000081879f0 */ /* 0x000fe20008000818 */
[----:B------:R-:W-:Y:S02]  /*2bf0*/  VIADD R6, R4, 0x100 ;  /* 0x0000010004067836 */ /* 0x000fe40000000000 */
[----:B------:R-:W-:-:S03]  /*2c00*/  IMAD.MOV.U32 R7, RZ, RZ, 0x40000040 ;  /* 0x40000040ff077424 */ /* 0x000fc600078e00ff */
[----:B------:R-:W-:Y:S02]  /*2c10*/  R2UR UR14, R6 ;  /* 0x00000000060e72ca */ /* 0x000fe400000e0000 */
[----:B------:R-:W-:Y:S01]  /*2c20*/  R2UR UR15, R7 ;  /* 0x00000000070f72ca */ /* 0x000fe200000e0000 */
[----:B------:R-:W-:Y:S01]  /*2c30*/  UIADD3 UR12, UR16, 0x4, URZ ;  /* 0x00000004100c7890 */ /* 0x000fe2000fffe03f */
[----:B------:R-:W-:Y:S01]  /*2c40*/  UMOV UR13, 0x40000040 ;  /* 0x40000040000d7882 */ /* 0x000fe20000000000 */
[----:B------:R-:W-:Y:S02]  /*2c50*/  VIADD R4, R4, 0x180 ;  /* 0x0000018004047836 */ /* 0x000fe40000000000 */
[----:B------:R-:W-:Y:S01]  /*2c60*/  IMAD.MOV.U32 R5, RZ, RZ, 0x40000040 ;  /* 0x40000040ff057424 */ /* 0x000fe200078e00ff */
[----:B------:R-:W-:Y:S01]  /*2c70*/  UMOV UR17, 0x40000040 ;  /* 0x4000004000117882 */ /* 0x000fe20000000000 */
[----:B------:R0:W5:Y:S01]  /*2c80*/  LDL R7, [R1+0x1c8] ;  /* 0x0001c80001077983 */ /* 0x0001620000100800 */
[----:B------:R-:W-:-:S02]  /*2c90*/  R2UR UR18, R4 ;  /* 0x00000000041272ca */ /* 0x000fc400000e0000 */
[----:B------:R-:W-:Y:S01]  /*2ca0*/  R2UR UR19, R5 ;  /* 0x00000000051372ca */ /* 0x000fe200000e0000 */
[----:B------:R-:W-:Y:S01]  /*2cb0*/  UIADD3 UR16, UR16, 0x6, URZ ;  /* 0x0000000610107890 */ /* 0x000fe2000fffe03f */
[----:B------:R-:W-:Y:S02]  /*2cc0*/  WARPGROUP.DEPBAR.LE gsb0, 0x0 ;  /* 0x00008000000079c5 */ /* 0x000fe40000010000 */
        /* <DEDUP_REMOVED lines=31> */
[----:B------:R1:W-:Y:S02]  /*2ec0*/  STL.128 [R1+0x400], R148 ;  /* 0x0004009401007387 */ /* 0x0003e40000100c00 */
[----:B-1----:R-:W-:-:S06]  /*2ed0*/  WARPGROUP.ARRIVE ;  /* 0x00000000000079c5 */ /* 0x002fcc0000000000 */
[----:B------:R-:W-:Y:S03]  /*2ee0*/  HGMMA.64x256x16.F32 R24, gdesc[UR12].tnspB, R24, gsb0 ;  /* 0x43e000000c1879f0 */ /* 0x000fe60008000818 */
        /* <DEDUP_REMOVED lines=37> */
[----:B------:R-:W2:Y:S04]  /*3140*/  LDL R4, [R1+0x210] ;  /* 0x0002100001047983 */ /* 0x000ea80000100800 */
[----:B------:R-:W-:Y:S04]  /*3150*/  STL.128 [R1+0x3a0], R124 ;  /* 0x0003a07c01007387 */ /* 0x000fe80000100c00 */
[----:B------:R-:W3:Y:S04]  /*3160*/  LDL R3, [R1+0x3ac] ;  /* 0x0003ac0001037983 */ /* 0x000ee80000100800 */
        /* <DEDUP_REMOVED lines=10> */
[----:B------:R1:W-:Y:S04]  /*3210*/  STL.128 [R1+0x2c0], R68 ;  /* 0x0002c04401007387 */ /* 0x0003e80000100c00 */
        /* <DEDUP_REMOVED lines=18> */
[----:B------:R-:W-:Y:S04]  /*3340*/  STL.128 [R1+0x400], R148 ;  /* 0x0004009401007387 */ /* 0x000fe80000100c00 */
[----:B-1----:R-:W3:Y:S04]  /*3350*/  LDL R68, [R1+0x214] ;  /* 0x0002140001447983 */ /* 0x002ee80000100800 */
[----:B------:R-:W3:Y:S04]  /*3360*/  LDL R70, [R1+0x218] ;  /* 0x0002180001467983 */ /* 0x000ee80000100800 */
[----:B----4-:R-:W4:Y:S04]  /*3370*/  LDL R72, [R1+0x21c] ;  /* 0x00021c0001487983 */ /* 0x010f280000100800 */
[----:B------:R-:W4:Y:S04]  /*3380*/  LDL R74, [R1+0x224] ;  /* 0x00022400014a7983 */ /* 0x000f280000100800 */
[----:B0-----:R-:W4:Y:S04]  /*3390*/  LDL R76, [R1+0x228] ;  /* 0x00022800014c7983 */ /* 0x001f280000100800 */
        /* <DEDUP_REMOVED lines=41> */
[----:B--2---:R-:W2:Y:S04]  /*3630*/  LDL R140, [R1+0x2d4] ;  /* 0x0002d400018c7983 */ /* 0x004ea80000100800 */
[----:B------:R-:W2:Y:S04]  /*3640*/  LDL R142, [R1+0x2d8] ;  /* 0x0002d800018e7983 */ /* 0x000ea80000100800 */
        /* <DEDUP_REMOVED lines=77> */
[----:B------:R-:W2:Y:S01]  /*3b20*/  LDL R22, [R1+0x2a0] ;  /* 0x0002a00001167983 */ /* 0x000ea20000100800 */
[----:B------:R-:W-:-:S05]  /*3b30*/  LOP3.LUT R223, R223, 0xffffff80, RZ, 0xc0, !PT ;  /* 0xffffff80dfdf7812 */ /* 0x000fca00078ec0ff */
[----:B------:R-:W-:Y:S01]  /*3b40*/  IMAD.IADD R223, R154, 0x1, -R223 ;  /* 0x000000019adf7824 */ /* 0x000fe200078e0adf */
[----:B------:R0:W-:Y:S01]  /*3b50*/  STL [R1+0x210], R4 ;  /* 0x0002100401007387 */ /* 0x0001e20000100800 */
[----:B------:R-:W-:-:S03]  /*3b60*/  ULOP3.LUT UR6, UR61, 0x1, URZ, 0xfc, !UPT ;  /* 0x000000013d067892 */ /* 0x000fc6000f8efc3f */
[----:B---3--:R1:W-:Y:S01]  /*3b70*/  STL [R1+0x3ac], R3 ;  /* 0x0003ac0301007387 */ /* 0x0083e20000100800 */
[----:B------:R-:W-:Y:S01]  /*3b80*/  UISETP.NE.AND UP0, UPT, UR6, 0x3, UPT ;  /* 0x000000030600788c */ /* 0x000fe2000bf05270 */
[----:B0-----:R-:W-:Y:S02]  /*3b90*/  SHF.R.S32.HI R4, RZ, 0x1f, R223 ;  /* 0x0000001fff047819 */ /* 0x001fe400000114df */
[----:B------:R-:W-:Y:S02]  /*3ba0*/  STL [R1+0x214], R68 ;  /* 0x0002144401007387 */ /* 0x000fe40000100800 */
[----:B-1----:R-:W-:Y:S02]  /*3bb0*/  LEA.HI R3, R4, R223, RZ, 0x2 ;  /* 0x000000df04037211 */ /* 0x002fe400078f10ff */
[----:B------:R-:W-:Y:S04]  /*3bc0*/  STL [R1+0x218], R70 ;  /* 0x0002184601007387 */ /* 0x000fe80000100800 */
        /* <DEDUP_REMOVED lines=44> */
[----:B--2---:R-:W-:Y:S04]  /*3e90*/  STL [R1+0x2d4], R140 ;  /* 0x0002d48c01007387 */ /* 0x004fe80000100800 */
        /* <DEDUP_REMOVED lines=76> */
[----:B------:R-:W-:Y:S06]  /*4360*/  BAR.ARV 0xf, 0x100 ;  /* 0x03c4000000007b1d */ /* 0x000fec0000002000 */
[----:B------:R0:W-:Y:S01]  /*4370*/  STL [R1+0x220], R6 ;  /* 0x0002200601007387 */ /* 0x0001e20000100800 */
[----:B------:R-:W-:-:S03]  /*4380*/  PLOP3.LUT P1, PT, PT, PT, UP0, 0x80, 0x0 ;  /* 0x000000000000781c */ /* 0x000fc60003f2f008 */
[----:B------:R1:W-:Y:S01]  /*4390*/  STL [R1+0x3b4], R5 ;  /* 0x0003b40501007387 */ /* 0x0003e20000100800 */
[--C-:B0-----:R-:W-:Y:S02]  /*43a0*/  SHF.R.S32.HI R6, RZ, 0x1f, R3.reuse ;  /* 0x0000001fff067819 */ /* 0x101fe40000011403 */
[----:B-1----:R-:W-:-:S04]  /*43b0*/  SHF.R.S32.HI R5, RZ, 0x2, R3 ;  /* 0x00000002ff057819 */ /* 0x002fc80000011403 */
[----:B------:R-:W-:Y:S02]  /*43c0*/  LEA.HI R6, R6, R5, RZ, 0x3 ;  /* 0x0000000506067211 */ /* 0x000fe400078f18ff */
[----:B------:R-:W-:Y:S02]  /*43d0*/  LEA.HI R4, R4, R223, RZ, 0x5 ;  /* 0x000000df04047211 */ /* 0x000fe400078f28ff */
[----:B------:R-:W-:Y:S02]  /*43e0*/  LOP3.LUT R6, R6, 0xfffffff8, RZ, 0xc0, !PT ;  /* 0xfffffff806067812 */ /* 0x000fe400078ec0ff */
[----:B------:R-:W-:-:S03]  /*43f0*/  SHF.R.S32.HI R3, RZ, 0x5, R4 ;  /* 0x00000005ff037819 */ /* 0x000fc60000011404 */
[----:B------:R-:W-:Y:S01]  /*4400*/  IMAD.IADD R6, R5, 0x1, -R6 ;  /* 0x0000000105067824 */ /* 0x000fe200078e0a06 */
[----:B------:R0:W-:Y:S03]  /*4410*/  STL [R1+0x2a0], R22 ;  /* 0x0002a01601007387 */ /* 0x0001e60000100800 */
[----:B0-----:R-:W-:Y:S01]  /*4420*/  IMAD R22, R3, 0x10, R6 ;  /* 0x0000001003167824 */ /* 0x001fe200078e0206 */
[----:B------:R-:W-:Y:S06]  /*4430*/  @!P1 BRA `(.L_x_5119) ;  /* 0x0000000000049947 */ /* 0x000fec0003800000 */
[----:B------:R-:W-:Y:S01]  /*4440*/  BPT.TRAP 0x1 ;  /* 0x000000040000795c */ /* 0x000fe20000300000 */
.L_x_5119:
[----:B------:R-:W0:Y:S01]  /*4450*/  S2R R153, SR_CgaCtaId ;  /* 0x0000000000997919 */ /* 0x000e220000008800 */
[----:B------:R-:W-:Y:S01]  /*4460*/  VIADD R3, R225, 0xfffffffe ;  /* 0xfffffffee1037836 */ /* 0x000fe20000000000 */
[----:B-----5:R-:W-:-:S04]  /*4470*/  LEA R7, R7, UR43, 0x3 ;  /* 0x0000002b07077c11 */ /* 0x020fc8000f8e18ff */
[----:B------:R-:W-:Y:S01]  /*4480*/  ISETP.GE.AND P0, PT, R3, R0, PT ;  /* 0x000000000300720c */ /* 0x000fe20003f06270 */
[----:B------:R-:W-:-:S05]  /*4490*/  VIADD R4, R7, 0x38860 ;  /* 0x0003886007047836 */ /* 0x000fca0000000000 */
[----:B0-----:R-:W-:-:S04]  /*44a0*/  PRMT R4, R153, 0x654, R4 ;  /* 0x0000065499047816 */ /* 0x001fc80000000004 */
[----:B------:R0:W-:Y:S03]  /*44b0*/  SYNCS.ARRIVE.TRANS64.RED.A1T0 RZ, [R4+URZ], RZ ;  /* 0x000000ff04ff79a7 */ /* 0x0001e6000810043f */
[----:B------:R-:W-:Y:S05]  /*44c0*/  @!P0 BRA `(.L_x_5120) ;  /* 0x0000003c005c8947 */ /* 0x000fea0003800000 */
.L_x_5122:
[----:B------:R-:W2:Y:S04]  /*44d0*/  LDL R155, [R1+0x1c8] ;  /* 0x0001c800019b7983 */ /* 0x000ea80000100800 */
[----:B------:R-:W3:Y:S04]  /*44e0*/  LDL.64 R64, [R1+0x220] ;  /* 0x0002200001407983 */ /* 0x000ee80000100a00 */
[----:B------:R-:W4:Y:S04]  /*44f0*/  LDL.64 R66, [R1+0x230] ;  /* 0x0002300001427983 */ /* 0x000f280000100a00 */
        /* <DEDUP_REMOVED lines=57> */
[----:B01----:R-:W4:Y:S04]  /*4890*/  LDL.64 R4, [R1+0x3c8] ;  /* 0x0003c80001047983 */ /* 0x003f280000100a00 */
[----:B------:R-:W4:Y:S04]  /*48a0*/  LDL.64 R12, [R1+0x3d8] ;  /* 0x0003d800010c7983 */ /* 0x000f280000100a00 */
[----:B------:R-:W4:Y:S04]  /*48b0*/  LDL.64 R10, [R1+0x3e8] ;  /* 0x0003e800010a7983 */ /* 0x000f280000100a00 */
[----:B------:R-:W4:Y:S04]  /*48c0*/  LDL.64 R8, [R1+0x3f8] ;  /* 0x0003f80001087983 */ /* 0x000f280000100a00 */
[----:B------:R-:W4:Y:S01]  /*48d0*/  LDL.64 R6, [R1+0x408] ;  /* 0x0004080001067983 */ /* 0x000f220000100a00 */
[----:B--2---:R-:W-:-:S05]  /*48e0*/  IMAD R58, R155, 0x40, R22 ;  /* 0x000000409b3a7824 */ /* 0x004fca00078e0216 */
[----:B------:R-:W-:Y:S01]  /*48f0*/  LEA R58, R58, UR43, 0x2 ;  /* 0x0000002b3a3a7c11 */ /* 0x000fe2000f8e10ff */
[----:B------:R-:W-:Y:S06]  /*4900*/  BAR.SYNC.DEFER_BLOCKING 0xe, 0x100 ;  /* 0x0384000000007b1d */ /* 0x000fec0000010000 */
[----:B------:R-:W3:Y:S04]  /*4910*/  LDS R61, [R58+0x38400] ;  /* 0x038400003a3d7984 */ /* 0x000ee80000000800 */
[----:B------:R0:W1:Y:S01]  /*4920*/  LDS R60, [R58+0x38420] ;  /* 0x038420003a3c7984 */ /* 0x0000620000000800 */
[C---:B---3--:R-:W-:Y:S01]  /*4930*/  FMUL.FTZ R65, R61.reuse, R65 ;  /* 0x000000413d417220 */ /* 0x048fe20000410000 */
[C---:B------:R-:W-:Y:S01]  /*4940*/  FMUL.FTZ R64, R61.reuse, R64 ;  /* 0x000000403d407220 */ /* 0x040fe20000410000 */
[C---:B----4-:R-:W-:Y:S01]  /*4950*/  FMUL.FTZ R67, R61.reuse, R67 ;  /* 0x000000433d437220 */ /* 0x050fe20000410000 */
[C---:B------:R-:W-:Y:S01]  /*4960*/  FMUL.FTZ R66, R61.reuse, R66 ;  /* 0x000000423d427220 */ /* 0x040fe20000410000 */
        /* <DEDUP_REMOVED lines=55> */
[----:B------:R-:W-:Y:S01]  /*4ce0*/  FMUL.FTZ R122, R61, R122 ;  /* 0x0000007a3d7a7220 */ /* 0x000fe20000410000 */
[-C--:B0-----:R-:W-:Y:S01]  /*4cf0*/  FMUL.FTZ R58, R62, R61.reuse ;  /* 0x0000003d3e3a7220 */ /* 0x081fe20000410000 */
[----:B------:R-:W-:Y:S01]  /*4d00*/  FMUL.FTZ R59, R63, R61 ;  /* 0x0000003d3f3b7220 */ /* 0x000fe20000410000 */
[C---:B------:R-:W-:Y:S01]  /*4d10*/  FMUL.FTZ R125, R61.reuse, R125 ;  /* 0x0000007d3d7d7220 */ /* 0x040fe20000410000 */
[----:B------:R-:W-:Y:S01]  /*4d20*/  FMUL.FTZ R124, R61, R124 ;  /* 0x0000007c3d7c7220 */ /* 0x000fe20000410000 */
[C---:B-1----:R-:W-:Y:S01]  /*4d30*/  FMUL.FTZ R127, R60.reuse, R127 ;  /* 0x0000007f3c7f7220 */ /* 0x042fe20000410000 */
[C---:B------:R-:W-:Y:S01]  /*4d40*/  FMUL.FTZ R126, R60.reuse, R126 ;  /* 0x0000007e3c7e7220 */ /* 0x040fe20000410000 */
[C---:B------:R-:W-:Y:S01]  /*4d50*/  FMUL.FTZ R129, R60.reuse, R129 ;  /* 0x000000813c817220 */ /* 0x040fe20000410000 */
[C---:B------:R-:W-:Y:S01]  /*4d60*/  FMUL.FTZ R128, R60.reuse, R128 ;  /* 0x000000803c807220 */ /* 0x040fe20000410000 */
[----:B------:R-:W-:Y:S01]  /*4d70*/  STL.64 [R1+0x220], R64 ;  /* 0x0002204001007387 */ /* 0x000fe20000100a00 */
[C---:B------:R-:W-:Y:S01]  /*4d80*/  FMUL.FTZ R131, R60.reuse, R131 ;  /* 0x000000833c837220 */ /* 0x040fe20000410000 */
[----:B------:R-:W-:-:S02]  /*4d90*/  FMUL.FTZ R130, R60, R130 ;  /* 0x000000823c827220 */ /* 0x000fc40000410000 */
[----:B------:R-:W-:Y:S01]  /*4da0*/  STL.64 [R1+0x230], R66 ;  /* 0x0002304201007387 */ /* 0x000fe20000100a00 */
[C---:B------:R-:W-:Y:S01]  /*4db0*/  FMUL.FTZ R133, R60.reuse, R133 ;  /* 0x000000853c857220 */ /* 0x040fe20000410000 */
[C---:B------:R-:W-:Y:S02]  /*4dc0*/  FMUL.FTZ R132, R60.reuse, R132 ;  /* 0x000000843c847220 */ /* 0x040fe40000410000 */
[----:B------:R-:W-:Y:S01]  /*4dd0*/  STL.64 [R1+0x240], R68 ;  /* 0x0002404401007387 */ /* 0x000fe20000100a00 */
[C---:B------:R-:W-:Y:S01]  /*4de0*/  FMUL.FTZ R135, R60.reuse, R135 ;  /* 0x000000873c877220 */ /* 0x040fe20000410000 */
[C---:B------:R-:W-:Y:S02]  /*4df0*/  FMUL.FTZ R134, R60.reuse, R134 ;  /* 0x000000863c867220 */ /* 0x040fe40000410000 */
[----:B------:R0:W-:Y:S01]  /*4e00*/  STL.64 [R1+0x250], R70 ;  /* 0x0002504601007387 */ /* 0x0001e20000100a00 */
[C---:B------:R-:W-:Y:S01]  /*4e10*/  FMUL.FTZ R137, R60.reuse, R137 ;  /* 0x000000893c897220 */ /* 0x040fe20000410000 */
[----:B------:R-:W-:-:S02]  /*4e20*/  FMUL.FTZ R136, R60, R136 ;  /* 0x000000883c887220 */ /* 0x000fc40000410000 */
[----:B------:R1:W-:Y:S01]  /*4e30*/  STL.64 [R1+0x260], R72 ;  /* 0x0002604801007387 */ /* 0x0003e20000100a00 */
[C---:B------:R-:W-:Y:S01]  /*4e40*/  FMUL.FTZ R57, R60.reuse, R57 ;  /* 0x000000393c397220 */ /* 0x040fe20000410000 */
[C---:B------:R-:W-:Y:S02]  /*4e50*/  FMUL.FTZ R56, R60.reuse, R56 ;  /* 0x000000383c387220 */ /* 0x040fe40000410000 */
[----:B------:R2:W-:Y:S01]  /*4e60*/  STL.64 [R1+0x270], R74 ;  /* 0x0002704a01007387 */ /* 0x0005e20000100a00 */
[C---:B------:R-:W-:Y:S01]  /*4e70*/  FMUL.FTZ R47, R60.reuse, R47 ;  /* 0x0000002f3c2f7220 */ /* 0x040fe20000410000 */
[C---:B------:R-:W-:Y:S02]  /*4e80*/  FMUL.FTZ R46, R60.reuse, R46 ;  /* 0x0000002e3c2e7220 */ /* 0x040fe40000410000 */
        /* <DEDUP_REMOVED lines=71> */
[----:B------:R-:W-:Y:S02]  /*5300*/  FMUL.FTZ R6, R60, R6 ;  /* 0x000000063c067220 */ /* 0x000fe40000410000 */
[----:B------:R-:W-:Y:S04]  /*5310*/  STL.64 [R1+0x210], R58 ;  /* 0x0002103a01007387 */ /* 0x000fe80000100a00 */
        /* <DEDUP_REMOVED lines=23> */
[----:B------:R3:W-:Y:S04]  /*5490*/  STL.64 [R1+0x378], R14 ;  /* 0x0003780e01007387 */ /* 0x0007e80000100a00 */
        /* <DEDUP_REMOVED lines=8> */
[----:B------:R4:W-:Y:S04]  /*5520*/  STL.64 [R1+0x408], R6 ;  /* 0x0004080601007387 */ /* 0x0009e80000100a00 */
[----:B0-----:R-:W4:Y:S04]  /*5530*/  LDL R70, [R1+0x214] ;  /* 0x0002140001467983 */ /* 0x001f280000100800 */
[----:B-1----:R-:W4:Y:S04]  /*5540*/  LDL R72, [R1+0x218] ;  /* 0x0002180001487983 */ /* 0x002f280000100800 */
[----:B--2---:R-:W2:Y:S04]  /*5550*/  LDL R74, [R1+0x21c] ;  /* 0x00021c00014a7983 */ /* 0x004ea80000100800 */
[----:B---3--:R-:W3:Y:S04]  /*5560*/  LDL R14, [R1+0x220] ;  /* 0x00022000010e7983 */ /* 0x008ee80000100800 */
[----:B------:R-:W3:Y:S04]  /*5570*/  LDL R76, [R1+0x224] ;  /* 0x00022400014c7983 */ /* 0x000ee80000100800 */
[----:B------:R-:W3:Y:S04]  /*5580*/  LDL R78, [R1+0x228] ;  /* 0x00022800014e7983 */ /* 0x000ee80000100800 */
[----:B------:R-:W3:Y:S04]  /*5590*/  LDL R80, [R1+0x22c] ;  /* 0x00022c0001507983 */ /* 0x000ee80000100800 */
[----:B----4-:R-:W4:Y:S04]  /*55a0*/  LDL R4, [R1+0x230] ;  /* 0x0002300001047983 */ /* 0x010f280000100800 */
        /* <DEDUP_REMOVED lines=119> */
[----:B------:R-:W-:Y:S04]  /*5d20*/  STL [R1+0x210], R58 ;  /* 0x0002103a01007387 */ /* 0x000fe80000100800 */
[----:B------:R-:W-:Y:S04]  /*5d30*/  STL [R1+0x214], R70 ;  /* 0x0002144601007387 */ /* 0x000fe80000100800 */
[----:B------:R-:W-:Y:S04]  /*5d40*/  STL [R1+0x218], R72 ;  /* 0x0002184801007387 */ /* 0x000fe80000100800 */
[----:B--2---:R-:W-:Y:S04]  /*5d50*/  STL [R1+0x21c], R74 ;  /* 0x00021c4a01007387 */ /* 0x004fe80000100800 */
[----:B---3--:R-:W-:Y:S04]  /*5d60*/  STL [R1+0x220], R14 ;  /* 0x0002200e01007387 */ /* 0x008fe80000100800 */
[----:B------:R-:W-:Y:S04]  /*5d70*/  STL [R1+0x224], R76 ;  /* 0x0002244c01007387 */ /* 0x000fe80000100800 */
[----:B------:R-:W-:Y:S04]  /*5d80*/  STL [R1+0x228], R78 ;  /* 0x0002284e01007387 */ /* 0x000fe80000100800 */
        /* <DEDUP_REMOVED lines=37> */
[----:B------:R0:W-:Y:S04]  /*5fe0*/  STL [R1+0x2c0], R26 ;  /* 0x0002c01a01007387 */ /* 0x0001e80000100800 */
        /* <DEDUP_REMOVED lines=74> */
[----:B------:R2:W-:Y:S04]  /*6490*/  STL [R1+0x3ec], R33 ;  /* 0x0003ec2101007387 */ /* 0x0005e80000100800 */
[----:B------:R-:W-:Y:S04]  /*64a0*/  STL [R1+0x3f0], R66 ;  /* 0x0003f04201007387 */ /* 0x000fe80000100800 */
[----:B------:R3:W-:Y:S04]  /*64b0*/  STL [R1+0x3f4], R41 ;  /* 0x0003f42901007387 */ /* 0x0007e80000100800 */
[----:B------:R4:W-:Y:S04]  /*64c0*/  STL [R1+0x3f8], R45 ;  /* 0x0003f82d01007387 */ /* 0x0009e80000100800 */
[----:B------:R4:W-:Y:S04]  /*64d0*/  STL [R1+0x3fc], R49 ;  /* 0x0003fc3101007387 */ /* 0x0009e80000100800 */
[----:B------:R-:W-:Y:S04]  /*64e0*/  STL [R1+0x400], R68 ;  /* 0x0004004401007387 */ /* 0x000fe80000100800 */
[----:B------:R4:W-:Y:S04]  /*64f0*/  STL [R1+0x404], R57 ;  /* 0x0004043901007387 */ /* 0x0009e80000100800 */
[----:B------:R4:W-:Y:S04]  /*6500*/  STL [R1+0x408], R61 ;  /* 0x0004083d01007387 */ /* 0x0009e80000100800 */
[----:B------:R4:W-:Y:S04]  /*6510*/  STL [R1+0x40c], R65 ;  /* 0x00040c4101007387 */ /* 0x0009e80000100800 */
[----:B0-----:R-:W4:Y:S04]  /*6520*/  LDL.128 R24, [R1+0x210] ;  /* 0x0002100001187983 */ /* 0x001f280000100c00 */
[----:B-1----:R-:W4:Y:S04]  /*6530*/  LDL.128 R28, [R1+0x220] ;  /* 0x00022000011c7983 */ /* 0x002f280000100c00 */
[----:B--2---:R-:W2:Y:S04]  /*6540*/  LDL.128 R32, [R1+0x230] ;  /* 0x0002300001207983 */ /* 0x004ea80000100c00 */
[----:B------:R-:W2:Y:S04]  /*6550*/  LDL.128 R36, [R1+0x240] ;  /* 0x0002400001247983 */ /* 0x000ea80000100c00 */
[----:B---3--:R-:W2:Y:S04]  /*6560*/  LDL.128 R40, [R1+0x250] ;  /* 0x0002500001287983 */ /* 0x008ea80000100c00 */
[----:B----4-:R-:W2:Y:S04]  /*6570*/  LDL.128 R44, [R1+0x260] ;  /* 0x00026000012c7983 */ /* 0x010ea80000100c00 */
[----:B------:R-:W2:Y:S04]  /*6580*/  LDL.128 R48, [R1+0x270] ;  /* 0x0002700001307983 */ /* 0x000ea80000100c00 */
        /* <DEDUP_REMOVED lines=24> */
[----:B------:R-:W2:Y:S01]  /*6710*/  LDL.128 R148, [R1+0x400] ;  /* 0x0004000001947983 */ /* 0x000ea20000100c00 */
[----:B------:R-:W-:-:S02]  /*6720*/  VIADD R155, R155, 0x1 ;  /* 0x000000019b9b7836 */ /* 0x000fc40000000000 */
[----:B------:R-:W-:Y:S02]  /*6730*/  IMAD.MOV.U32 R5, RZ, RZ, 0x40000040 ;  /* 0x40000040ff057424 */ /* 0x000fe400078e00ff */
[----:B------:R-:W-:Y:S01]  /*6740*/  IMAD.MOV.U32 R7, RZ, RZ, 0x40000040 ;  /* 0x40000040ff077424 */ /* 0x000fe200078e00ff */
[----:B------:R-:W-:Y:S01]  /*6750*/  ISETP.NE.AND P0, PT, R155, 0x2, PT ;  /* 0x000000029b00780c */ /* 0x000fe20003f05270 */
[----:B------:R0:W-:Y:S01]  /*6760*/  STL [R1+0x1c8], R155 ;  /* 0x0001c89b01007387 */ /* 0x0001e20000100800 */
[----:B------:R-:W-:Y:S01]  /*6770*/  R2UR UR7, R5 ;  /* 0x00000000050772ca */ /* 0x000fe200000e0000 */
[----:B------:R-:W-:Y:S01]  /*6780*/  IMAD.MOV.U32 R5, RZ, RZ, 0x40000040 ;  /* 0x40000040ff057424 */ /* 0x000fe200078e00ff */
[----:B------:R-:W-:Y:S01]  /*6790*/  R2UR UR11, R7 ;  /* 0x00000000070b72ca */ /* 0x000fe200000e0000 */
[----:B------:R-:W-:-:S03]  /*67a0*/  IMAD.MOV.U32 R7, RZ, RZ, 0x40000040 ;  /* 0x40000040ff077424 */ /* 0x000fc600078e00ff */
[----:B------:R-:W-:Y:S02]  /*67b0*/  R2UR UR19, R5 ;  /* 0x00000000051372ca */ /* 0x000fe400000e0000 */
[----:B------:R-:W-:-:S03]  /*67c0*/  R2UR UR15, R7 ;  /* 0x00000000070f72ca */ /* 0x000fc600000e0000 */
[----:B0-----:R-:W-:-:S04]  /*67d0*/  @!P0 IMAD.MOV.U32 R155, RZ, RZ, RZ ;  /* 0x000000ffff9b8224 */ /* 0x001fc800078e00ff */
[----:B------:R-:W-:-:S04]  /*67e0*/  IMAD R4, R155, 0x1000, R2 ;  /* 0x000010009b047824 */ /* 0x000fc800078e0202 */
[C---:B------:R-:W-:Y:S01]  /*67f0*/  VIADD R6, R4.reuse, 0x80 ;  /* 0x0000008004067836 */ /* 0x040fe20000000000 */
[----:B------:R-:W-:-:S04]  /*6800*/  R2UR UR6, R4 ;  /* 0x00000000040672ca */ /* 0x000fc800000e0000 */
[----:B------:R-:W-:Y:S01]  /*6810*/  R2UR UR10, R6 ;  /* 0x00000000060a72ca */ /* 0x000fe200000e0000 */
[C---:B------:R-:W-:Y:S02]  /*6820*/  VIADD R6, R4.reuse, 0x100 ;  /* 0x0000010004067836 */ /* 0x040fe40000000000 */
[----:B------:R-:W-:-:S03]  /*6830*/  VIADD R4, R4, 0x180 ;  /* 0x0000018004047836 */ /* 0x000fc60000000000 */
[----:B------:R-:W-:Y:S02]  /*6840*/  R2UR UR14, R6 ;  /* 0x00000000060e72ca */ /* 0x000fe400000e0000 */
[----:B------:R-:W-:Y:S01]  /*6850*/  R2UR UR18, R4 ;  /* 0x00000000041272ca */ /* 0x000fe200000e0000 */
[----:B------:R-:W3:Y:S04]  /*6860*/  @!P0 LDL R6, [R1+0x1cc] ;  /* 0x0001cc0001068983 */ /* 0x000ee80000100800 */
[----:B------:R-:W4:Y:S01]  /*6870*/  LDL R4, [R1+0x1d0] ;  /* 0x0001d00001047983 */ /* 0x000f220000100800 */
[----:B--2---:R-:W-:-:S06]  /*6880*/  WARPGROUP.ARRIVE ;  /* 0x00000000000079c5 */ /* 0x004fcc0000000000 */
        /* <DEDUP_REMOVED lines=34> */
[----:B0-----:R-:W-:-:S06]  /*6ab0*/  WARPGROUP.ARRIVE ;  /* 0x00000000000079c5 */ /* 0x001fcc0000000000 */
        /* <DEDUP_REMOVED lines=35> */
[----:B------:R-:W-:Y:S01]  /*6cf0*/  HGMMA.64x256x16.F32 R24, gdesc[UR12].tnspB, R24, gsb0 ;  /* 0x43e000000c1879f0 */ /* 0x000fe20008000818 */
[----:B------:R-:W-:Y:S04]  /*6d00*/  @!P0 STL [R1+0x1c8], RZ ;  /* 0x0001c8ff01008387 */ /* 0x000fe80000100800 */
[----:B------:R0:W5:Y:S01]  /*6d10*/  LDL R5, [R1+0x1c8] ;  /* 0x0001c80001057983 */ /* 0x0001620000100800 */
[----:B------:R-:W-:-:S03]  /*6d20*/  WARPGROUP.DEPBAR.LE gsb0, 0x0 ;  /* 0x00008000000079c5 */ /* 0x000fc60000010000 */
        /* <DEDUP_REMOVED lines=67> */
[----:B------:R-:W4:Y:S04]  /*7160*/  LDL R8, [R1+0x210] ;  /* 0x0002100001087983 */ /* 0x000f280000100800 */
[----:B-1----:R-:W4:Y:S04]  /*7170*/  LDL R74, [R1+0x214] ;  /* 0x00021400014a7983 */ /* 0x002f280000100800 */
[----:B--2---:R-:W2:Y:S04]  /*7180*/  LDL R76, [R1+0x218] ;  /* 0x00021800014c7983 */ /* 0x004ea80000100800 */
[----:B------:R-:W2:Y:S04]  /*7190*/  LDL R78, [R1+0x21c] ;  /* 0x00021c00014e7983 */ /* 0x000ea80000100800 */
[----:B------:R-:W2:Y:S04]  /*71a0*/  LDL R10, [R1+0x220] ;  /* 0x00022000010a7983 */ /* 0x000ea80000100800 */
[----:B---3--:R-:W3:Y:S04]  /*71b0*/  LDL R80, [R1+0x224] ;  /* 0x0002240001507983 */ /* 0x008ee80000100800 */
[----:B------:R-:W3:Y:S04]  /*71c0*/  LDL R82, [R1+0x228] ;  /* 0x0002280001527983 */ /* 0x000ee80000100800 */
[----:B----4-:R-:W4:Y:S04]  /*71d0*/  LDL R84, [R1+0x22c] ;  /* 0x00022c0001547983 */ /* 0x010f280000100800 */
[----:B------:R-:W4:Y:S04]  /*71e0*/  LDL R12, [R1+0x230] ;  /* 0x00023000010c7983 */ /* 0x000f280000100800 */
        /* <DEDUP_REMOVED lines=119> */
[----:B------:R-:W-:-:S03]  /*7960*/  VIADD R4, R4, 0x1 ;  /* 0x0000000104047836 */ /* 0x000fc60000000000 */
[----:B------:R0:W-:Y:S04]  /*7970*/  STL [R1+0x210], R8 ;  /* 0x0002100801007387 */ /* 0x0001e80000100800 */
[----:B------:R0:W-:Y:S04]  /*7980*/  STL [R1+0x1d0], R4 ;  /* 0x0001d00401007387 */ /* 0x0001e80000100800 */
[----:B------:R0:W-:Y:S04]  /*7990*/  STL [R1+0x214], R74 ;  /* 0x0002144a01007387 */ /* 0x0001e80000100800 */
[----:B--2---:R0:W-:Y:S04]  /*79a0*/  STL [R1+0x218], R76 ;  /* 0x0002184c01007387 */ /* 0x0041e80000100800 */
[----:B------:R0:W-:Y:S04]  /*79b0*/  STL [R1+0x21c], R78 ;  /* 0x00021c4e01007387 */ /* 0x0001e80000100800 */
[----:B------:R0:W-:Y:S04]  /*79c0*/  STL [R1+0x220], R10 ;  /* 0x0002200a01007387 */ /* 0x0001e80000100800 */
[----:B---3--:R0:W-:Y:S04]  /*79d0*/  STL [R1+0x224], R80 ;  /* 0x0002245001007387 */ /* 0x0081e80000100800 */
[----:B------:R0:W-:Y:S04]  /*79e0*/  STL [R1+0x228], R82 ;  /* 0x0002285201007387 */ /* 0x0001e80000100800 */
[----:B----4-:R0:W-:Y:S04]  /*79f0*/  STL [R1+0x22c], R84 ;  /* 0x00022c5401007387 */ /* 0x0101e80000100800 */
[----:B------:R0:W-:Y:S04]  /*7a00*/  STL [R1+0x230], R12 ;  /* 0x0002300c01007387 */ /* 0x0001e80000100800 */
        /* <DEDUP_REMOVED lines=118> */
[----:B------:R0:W-:Y:S01]  /*8170*/  STL [R1+0x40c], R45 ;  /* 0x00040c2d01007387 */ /* 0x0001e20000100800 */
[----:B------:R-:W-:-:S05]  /*8180*/  @!P0 LOP3.LUT R6, R6, 0x1, RZ, 0x3c, !PT ;  /* 0x0000000106068812 */ /* 0x000fca00078e3cff */
[----:B------:R0:W-:Y:S01]  /*8190*/  @!P0 STL [R1+0x1cc], R6 ;  /* 0x0001cc0601008387 */ /* 0x0001e20000100800 */
[----:B------:R-:W-:Y:S06]  /*81a0*/  BAR.ARV 0xf, 0x100 ;  /* 0x03c4000000007b1d */ /* 0x000fec0000002000 */
[C---:B------:R-:W-:Y:S01]  /*81b0*/  ISETP.GT.AND P0, PT, R3.reuse, R0, PT ;  /* 0x000000000300720c */ /* 0x040fe20003f04270 */
[----:B------:R-:W-:Y:S01]  /*81c0*/  VIADD R3, R3, 0xffffffff ;  /* 0xffffffff03037836 */ /* 0x000fe20000000000 */
[----:B------:R-:W-:Y:S11]  /*81d0*/  @!P1 BRA `(.L_x_5121) ;  /* 0x0000000000049947 */ /* 0x000ff60003800000 */
[----:B------:R-:W-:Y:S01]  /*81e0*/  BPT.TRAP 0x1 ;  /* 0x000000040000795c */ /* 0x000fe20000300000 */
.L_x_5121:
[----:B-----5:R-:W-:-:S05]  /*81f0*/  LEA R5, R5, UR43, 0x3 ;  /* 0x0000002b05057c11 */ /* 0x020fca000f8e18ff */
[----:B0-----:R-:W-:-:S05]  /*8200*/  VIADD R4, R5, 0x38860 ;  /* 0x0003886005047836 */ /* 0x001fca0000000000 */
[----:B------:R-:W-:-:S04]  /*8210*/  PRMT R4, R153, 0x654, R4 ;  /* 0x0000065499047816 */ /* 0x000fc80000000004 */
[----:B------:R1:W-:Y:S01]  /*8220*/  SYNCS.ARRIVE.TRANS64.RED.A1T0 RZ, [R4+URZ], RZ ;  /* 0x000000ff04ff79a7 */ /* 0x0003e2000810043f */
[----:B------:R-:W-:Y:S05]  /*8230*/  @P0 BRA `(.L_x_5122) ;  /* 0xffffffc000a40947 */ /* 0x000fea000383ffff */
.L_x_5120:
[----:B------:R-:W2:Y:S04]  /*8240*/  LDL R51, [R1+0x1c8] ;  /* 0x0001c80001337983 */ /* 0x000ea80000100800 */
[----:B------:R-:W3:Y:S04]  /*8250*/  LDL.64 R18, [R1+0x348] ;  /* 0x0003480001127983 */ /* 0x000ee80000100a00 */
[----:B------:R-:W4:Y:S04]  /*8260*/  LDL.64 R54, [R1+0x210] ;  /* 0x0002100001367983 */ /* 0x000f280000100a00 */
[----:B------:R-:W5:Y:S04]  /*8270*/  LDL.64 R56, [R1+0x220] ;  /* 0x0002200001387983 */ /* 0x000f680000100a00 */
        /* <DEDUP_REMOVED lines=60> */
[----:B01----:R-:W5:Y:S04]  /*8640*/  LDL.64 R4, [R1+0x408] ;  /* 0x0004080001047983 */ /* 0x003f680000100a00 */
[----:B------:R-:W5:Y:S04]  /*8650*/  LDL R50, [R1+0x1d0] ;  /* 0x0001d00001327983 */ /* 0x000f680000100800 */
[----:B------:R-:W5:Y:S01]  /*8660*/  LDL R0, [R1+0x1c8] ;  /* 0x0001c80001007983 */ /* 0x000f620000100800 */
[----:B--2---:R-:W-:-:S05]  /*8670*/  IMAD R22, R51, 0x40, R22 ;  /* 0x0000004033167824 */ /* 0x004fca00078e0216 */
[----:B------:R-:W-:Y:S01]  /*8680*/  LEA R22, R22, UR43, 0x2 ;  /* 0x0000002b16167c11 */ /* 0x000fe2000f8e10ff */
[----:B------:R-:W-:Y:S06]  /*8690*/  BAR.SYNC.DEFER_BLOCKING 0xe, 0x100 ;  /* 0x0384000000007b1d */ /* 0x000fec0000010000 */
[----:B------:R-:W-:Y:S04]  /*86a0*/  LDS R51, [R22+0x38400] ;  /* 0x0384000016337984 */ /* 0x000fe80000000800 */
[----:B------:R-:W3:Y:S01]  /*86b0*/  LDS R22, [R22+0x38420] ;  /* 0x0384200016167984 */ /* 0x000ee20000000800 */
[----:B------:R-:W-:Y:S01]  /*86c0*/  BSSY B0, `(.L_x_5123) ;  /* 0x00000cd000007945 */ /* 0x000fe20003800000 */
[C---:B---3--:R-:W-:Y:S01]  /*86d0*/  FMUL.FTZ R19, R22.reuse, R19 ;  /* 0x0000001316137220 */ /* 0x048fe20000410000 */
[C---:B------:R-:W-:Y:S01]  /*86e0*/  FMUL.FTZ R18, R22.reuse, R18 ;  /* 0x0000001216127220 */ /* 0x040fe20000410000 */
[C---:B----4-:R-:W-:Y:S01]  /*86f0*/  FMUL.FTZ R55, R51.reuse, R55 ;  /* 0x0000003733377220 */ /* 0x050fe20000410000 */
[C---:B------:R-:W-:Y:S01]  /*8700*/  FMUL.FTZ R54, R51.reuse, R54 ;  /* 0x0000003633367220 */ /* 0x040fe20000410000 */
[C---:B-----5:R-:W-:Y:S01]  /*8710*/  FMUL.FTZ R57, R51.reuse, R57 ;  /* 0x0000003933397220 */ /* 0x060fe20000410000 */
[C---:B------:R-:W-:Y:S01]  /*8720*/  FMUL.FTZ R56, R51.reuse, R56 ;  /* 0x0000003833387220 */ /* 0x040fe20000410000 */
[----:B------:R0:W-:Y:S01]  /*8730*/  STL.64 [R1+0x348], R18 ;  /* 0x0003481201007387 */ /* 0x0001e20000100a00 */
        /* <DEDUP_REMOVED lines=116> */
[C---:B0-----:R-:W-:Y:S01]  /*8e80*/  FMUL.FTZ R19, R22.reuse, R3 ;  /* 0x0000000316137220 */ /* 0x041fe20000410000 */
[C---:B------:R-:W-:Y:S01]  /*8e90*/  FMUL.FTZ R18, R22.reuse, R2 ;  /* 0x0000000216127220 */ /* 0x040fe20000410000 */
[C---:B------:R-:W-:Y:S01]  /*8ea0*/  FMUL.FTZ R7, R22.reuse, R7 ;  /* 0x0000000716077220 */ /* 0x040fe20000410000 */
[C---:B------:R-:W-:Y:S01]  /*8eb0*/  FMUL.FTZ R6, R22.reuse, R6 ;  /* 0x0000000616067220 */ /* 0x040fe20000410000 */
[C---:B------:R-:W-:Y:S01]  /*8ec0*/  FMUL.FTZ R5, R22.reuse, R5 ;  /* 0x0000000516057220 */ /* 0x040fe20000410000 */
[----:B------:R-:W-:Y:S01]  /*8ed0*/  FMUL.FTZ R4, R22, R4 ;  /* 0x0000000416047220 */ /* 0x000fe20000410000 */
[----:B------:R-:W-:-:S02]  /*8ee0*/  VIADD R50, R50, 0x1 ;  /* 0x0000000132327836 */ /* 0x000fc40000000000 */
[----:B------:R-:W-:Y:S01]  /*8ef0*/  VIADD R0, R0, 0x1 ;  /* 0x0000000100007836 */ /* 0x000fe20000000000 */
[----:B------:R0:W-:Y:S04]  /*8f00*/  STL.64 [R1+0x210], R54 ;  /* 0x0002103601007387 */ /* 0x0001e80000100a00 */
        /* <DEDUP_REMOVED lines=62> */
[----:B------:R0:W-:Y:S04]  /*92f0*/  STL [R1+0x1d0], R50 ;  /* 0x0001d03201007387 */ /* 0x0001e80000100800 */
[----:B------:R0:W-:Y:S01]  /*9300*/  STL [R1+0x1c8], R0 ;  /* 0x0001c80001007387 */ /* 0x0001e20000100800 */
[----:B------:R-:W-:Y:S06]  /*9310*/  BAR.ARV 0xf, 0x100 ;  /* 0x03c4000000007b1d */ /* 0x000fec0000002000 */
[----:B------:R-:W-:Y:S01]  /*9320*/  ISETP.NE.AND P0, PT, R0, 0x2, PT ;  /* 0x000000020000780c */ /* 0x000fe20003f05270 */
[----:B------:R-:W-:-:S12]  /*9330*/  IMAD.MOV.U32 R3, RZ, RZ, 0x1 ;  /* 0x00000001ff037424 */ /* 0x000fd800078e00ff */
[----:B0-----:R-:W-:Y:S05]  /*9340*/  @P0 BRA `(.L_x_5124) ;  /* 0x0000000000100947 */ /* 0x001fea0003800000 */
[----:B------:R-:W2:Y:S04]  /*9350*/  LDL R0, [R1+0x1cc] ;  /* 0x0001cc0001007983 */ /* 0x000ea80000100800 */
[----:B------:R0:W-:Y:S01]  /*9360*/  STL [R1+0x1c8], RZ ;  /* 0x0001c8ff01007387 */ /* 0x0001e20000100800 */
[----:B--2---:R-:W-:-:S05]  /*9370*/  LOP3.LUT R0, R0, 0x1, RZ, 0x3c, !PT ;  /* 0x0000000100007812 */ /* 0x004fca00078e3cff */
[----:B------:R0:W-:Y:S02]  /*9380*/  STL [R1+0x1cc], R0 ;  /* 0x0001cc0001007387 */ /* 0x0001e40000100800 */
.L_x_5124:
[----:B------:R-:W-:Y:S05]  /*9390*/  BSYNC B0 ;  /* 0x0000000000007941 */ /* 0x000fea0003800000 */
.L_x_5123:
[----:B------:R-:W-:Y:S05]  /*93a0*/  BRA `(.L_x_5118) ;  /* 0x0000018c00607947 */ /* 0x000fea0003800000 */
.L_x_5110:
[----:B------:R-:W0:Y:S01]  /*93b0*/  S2UR UR4, SR_SWINHI ;  /* 0x00000000000479c3 */ /* 0x000e220000002f00 */
[----:B------:R-:W1:Y:S01]  /*93c0*/  S2R R7, SR_CgaCtaId ;  /* 0x0000000000077919 */ /* 0x000e620000008800 */
[----:B------:R-:W-:Y:S01]  /*93d0*/  UMOV UR5, 0x400 ;  /* 0x0000040000057882 */ /* 0x000fe20000000000 */
[----:B------:R-:W-:Y:S01]  /*93e0*/  ULDC UR7, c[0x0][0x448] ;  /* 0x0001120000077ab9 */ /* 0x000fe20000000800 */
[----:B------:R-:W-:Y:S01]  /*93f0*/  ULEA UR43, UR43, UR5, 0x18 ;  /* 0x000000052b2b7291 */ /* 0x000fe2000f8ec03f */
[----:B------:R-:W2:Y:S01]  /*9400*/  S2R R12, SR_CTAID.X ;  /* 0x00000000000c7919 */ /* 0x000ea20000002500 */
[----:B------:R-:W-:Y:S01]  /*9410*/  UISETP.NE.AND UP2, UPT, UR7, 0x1, UPT ;  /* 0x000000010700788c */ /* 0x000fe2000bf45270 */
[----:B------:R-:W-:Y:S01]  /*9420*/  IMAD.U32 R10, RZ, RZ, UR61 ;  /* 0x0000003dff0a7e24 */ /* 0x000fe2000f8e00ff */
[----:B------:R-:W-:Y:S01]  /*9430*/  USHF.L.U32 UR6, UR6, 0x6, URZ ;  /* 0x0000000606067899 */ /* 0x000fe2000800063f */
[----:B------:R-:W-:Y:S01]  /*9440*/  IMAD.MOV.U32 R11, RZ, RZ, 0x80 ;  /* 0x00000080ff0b7424 */ /* 0x000fe200078e00ff */
[----:B------:R-:W-:Y:S01]  /*9450*/  STL [R1+0x10], RZ ;  /* 0x000010ff01007387 */ /* 0x000fe20000100800 */
[----:B------:R-:W-:Y:S01]  /*9460*/  IMAD.U32 R4, RZ, RZ, UR61 ;  /* 0x0000003dff047e24 */ /* 0x000fe2000f8e00ff */
[----:B------:R-:W-:Y:S01]  /*9470*/  ULDC UR44, c[0x0][0x288] ;  /* 0x0000a200002c7ab9 */ /* 0x000fe20000000800 */
[----:B------:R-:W-:Y:S01]  /*9480*/  IMAD.MOV.U32 R5, RZ, RZ, 0x80 ;  /* 0x00000080ff057424 */ /* 0x000fe200078e00ff */
[----:B------:R3:W-:Y:S01]  /*9490*/  STL.64 [R1+0x28], R10 ;  /* 0x0000280a01007387 */ /* 0x0007e20000100a00 */
[----:B------:R-:W-:Y:S01]  /*94a0*/  IMAD.MOV.U32 R6, RZ, RZ, 0x80 ;  /* 0x00000080ff067424 */ /* 0x000fe200078e00ff */
[----:B------:R-:W-:Y:S01]  /*94b0*/  UIADD3 UR40, UR42, 0x1, -UR44 ;  /* 0x000000012a287890 */ /* 0x000fe2000fffe82c */
[----:B------:R-:W-:Y:S01]  /*94c0*/  IMAD.MOV.U32 R8, RZ, RZ, 0x100 ;  /* 0x00000100ff087424 */ /* 0x000fe200078e00ff */
[----:B------:R-:W-:Y:S01]  /*94d0*/  STL [R1+0x38], RZ ;  /* 0x000038ff01007387 */ /* 0x000fe20000100800 */
[----:B------:R-:W-:Y:S01]  /*94e0*/  @UP2 ULDC UR10, c[0x0][0x450] ;  /* 0x00011400000a2ab9 */ /* 0x000fe20000000800 */
[----:B------:R-:W-:Y:S01]  /*94f0*/  UP2UR UR41, UPR, URZ, 0x4 ;  /* 0x000000043f297883 */ /* 0x000fe20008000000 */
[----:B------:R-:W-:Y:S01]  /*9500*/  UMOV UR38, UR43 ;  /* 0x0000002b00267c82 */ /* 0x000fe20008000000 */
[----:B0-----:R-:W-:Y:S01]  /*9510*/  UMOV UR39, UR4 ;  /* 0x0000000400277c82 */ /* 0x001fe20008000000 */
[----:B------:R-:W-:-:S02]  /*9520*/  UIADD3 UR7, UP0, UR38, 0x38850, URZ ;  /* 0x0003885026077890 */ /* 0x000fc4000ff1e03f */
[----:B------:R-:W-:Y:S02]  /*9530*/  UIADD3 UR4, UP1, UR38, 0x38860, URZ ;  /* 0x0003886026047890 */ /* 0x000fe4000ff3e03f */
[----:B------:R-:W-:Y:S02]  /*9540*/  UIADD3.X UR8, URZ, UR39, URZ, UP0, !UPT ;  /* 0x000000273f087290 */ /* 0x000fe400087fe43f */
[----:B------:R-:W-:Y:S01]  /*9550*/  UIADD3.X UR5, URZ, UR39, URZ, UP1, !UPT ;  /* 0x000000273f057290 */ /* 0x000fe20008ffe43f */
[----:B------:R-:W-:Y:S01]  /*9560*/  IMAD.U32 R0, RZ, RZ, UR7 ;  /* 0x00000007ff007e24 */ /* 0x000fe2000f8e00ff */
[----:B------:R-:W-:Y:S01]  /*9570*/  UIADD3 UR7, UP1, UR38, 0x38840, URZ ;  /* 0x0003884026077890 */ /* 0x000fe2000ff3e03f */
[----:B---3--:R-:W-:Y:S01]  /*9580*/  IMAD.U32 R10, RZ, RZ, UR4 ;  /* 0x00000004ff0a7e24 */ /* 0x008fe2000f8e00ff */
[----:B------:R-:W-:Y:S01]  /*9590*/  UIADD3 UR9, UP0, UR38, 0x38830, URZ ;  /* 0x0003883026097890 */ /* 0x000fe2000ff1e03f */
[----:B------:R-:W-:Y:S01]  /*95a0*/  IMAD.U32 R3, RZ, RZ, UR8 ;  /* 0x00000008ff037e24 */ /* 0x000fe2000f8e00ff */
[----:B------:R-:W-:Y:S01]  /*95b0*/  UIADD3.X UR8, URZ, UR39, URZ, UP1, !UPT ;  /* 0x000000273f087290 */ /* 0x000fe20008ffe43f */
[----:B-1----:R-:W-:Y:S01]  /*95c0*/  IMAD.MOV.U32 R9, RZ, RZ, R7 ;  /* 0x000000ffff097224 */ /* 0x002fe200078e0007 */
[----:B------:R-:W-:Y:S01]  /*95d0*/  UIADD3.X UR4, URZ, UR39, URZ, UP0, !UPT ;  /* 0x000000273f047290 */ /* 0x000fe200087fe43f */
[----:B------:R0:W-:Y:S01]  /*95e0*/  STL.128 [R1], R4 ;  /* 0x0000000401007387 */ /* 0x0001e20000100c00 */
[----:B------:R-:W-:-:S03]  /*95f0*/  IMAD.U32 R11, RZ, RZ, UR5 ;  /* 0x00000005ff0b7e24 */ /* 0x000fc6000f8e00ff */
[----:B------:R1:W-:Y:S04]  /*9600*/  STL.64 [R1+0x30], R8 ;  /* 0x0000300801007387 */ /* 0x0003e80000100a00 */
[----:B--2---:R2:W-:Y:S01]  /*9610*/  STL [R1+0x50], R12 ;  /* 0x0000500c01007387 */ /* 0x0045e20000100800 */
[----:B0-----:R-:W-:Y:S01]  /*9620*/  IMAD.U32 R7, RZ, RZ, UR8 ;  /* 0x00000008ff077e24 */ /* 0x001fe2000f8e00ff */
[----:B------:R-:W-:Y:S01]  /*9630*/  @UP2 UIADD3 UR8, UR6, 0x3f, URZ ;  /* 0x0000003f06082890 */ /* 0x000fe2000fffe03f */
[----:B-1----:R-:W-:Y:S02]  /*9640*/  IMAD.MOV.U32 R8, RZ, RZ, R0 ;  /* 0x000000ffff087224 */ /* 0x002fe400078e0000 */
[----:B------:R-:W-:Y:S02]  /*9650*/  IMAD.MOV.U32 R9, RZ, RZ, R3 ;  /* 0x000000ffff097224 */ /* 0x000fe400078e0003 */
[----:B------:R-:W-:Y:S01]  /*9660*/  IMAD.U32 R4, RZ, RZ, UR9 ;  /* 0x00000009ff047e24 */ /* 0x000fe2000f8e00ff */
[----:B------:R-:W-:Y:S01]  /*9670*/  @UP2 ULDC UR9, c[0x0][0x44c] ;  /* 0x0001130000092ab9 */ /* 0x000fe20000000800 */
[----:B------:R-:W-:Y:S01]  /*9680*/  IMAD.U32 R5, RZ, RZ, UR4 ;  /* 0x00000004ff057e24 */ /* 0x000fe2000f8e00ff */
[----:B------:R-:W-:Y:S01]  /*9690*/  ULDC.64 UR4, c[0x0][0xad8] ;  /* 0x0002b60000047ab9 */ /* 0x000fe20000000a00 */
[----:B------:R-:W-:Y:S01]  /*96a0*/  IMAD.U32 R6, RZ, RZ, UR7 ;  /* 0x00000007ff067e24 */ /* 0x000fe2000f8e00ff */
[----:B------:R-:W-:Y:S01]  /*96b0*/  UIMAD.WIDE.U32 UR8, UR8, UR9, URZ ;  /* 0x00000009080872a5 */ /* 0x000fe2000f8e003f */
[----:B------:R2:W-:Y:S01]  /*96c0*/  STL.128 [R1+0x40], R8 ;  /* 0x0000400801007387 */ /* 0x0005e20000100c00 */
[----:B------:R-:W-:-:S02]  /*96d0*/  UISETP.GE.AND UP0, UPT, UR5, 0x1, UPT ;  /* 0x000000010500788c */ /* 0x000fc4000bf06270 */
[----:B------:R-:W-:Y:S01]  /*96e0*/  UIADD3 UR7, UR6, 0x3f, URZ ;  /* 0x0000003f06077890 */ /* 0x000fe2000fffe03f */
[----:B------:R2:W-:Y:S01]  /*96f0*/  STL.64 [R1+0x18], R4 ;  /* 0x0000180401007387 */ /* 0x0005e20000100a00 */
[----:B------:R-:W-:Y:S02]  /*9700*/  @UP2 USHF.R.U32.HI UR7, URZ, UR10, UR9 ;  /* 0x0000000a3f072299 */ /* 0x000fe40008011609 */
[----:B------:R-:W-:Y:S01]  /*9710*/  PLOP3.LUT P0, PT, PT, PT, UP0, 0x40, 0x0 ;  /* 0x000000000000781c */ /* 0x000fe20003f0e808 */
[----:B------:R2:W-:Y:S01]  /*9720*/  STL.64 [R1+0x20], R6 ;  /* 0x0000200601007387 */ /* 0x0005e20000100a00 */
[----:B------:R-:W-:Y:S02]  /*9730*/  UIADD3 UR7, UR40, UR7, URZ ;  /* 0x0000000728077290 */ /* 0x000fe4000fffe03f */
[----:B------:R-:W-:Y:S02]  /*9740*/  UP2UR UR60, UPR, URZ, 0x1 ;  /* 0x000000013f3c7883 */ /* 0x000fe40008000000 */
[----:B------:R-:W-:-:S06]  /*9750*/  UIADD3 UR4, UR7, UR4, URZ ;  /* 0x0000000407047290 */ /* 0x000fcc000fffe03f */
[----:B------:R-:W-:Y:S01]  /*9760*/  IMAD.U32 R0, RZ, RZ, UR4 ;  /* 0x00000004ff007e24 */ /* 0x000fe2000f8e00ff */
[----:B--2---:R-:W-:Y:S06]  /*9770*/  @P0 BRA `(.L_x_5125) ;  /* 0x0000000000400947 */ /* 0x004fec0003800000 */
        /* <DEDUP_REMOVED lines=10> */
.L_x_5126:
[----:B------:R-:W-:-:S11]  /*9820*/  UISETP.NE.AND UP0, UPT, UR5, 0x1, UPT ;  /* 0x000000010500788c */ /* 0x000fd6000bf05270 */
[----:B------:R-:W-:Y:S02]  /*9830*/  @UP0 ULDC.64 UR10, c[0x0][0xae0] ;  /* 0x0002b800000a0ab9 */ /* 0x000fe40000000a00 */
[----:B------:R-:W-:-:S04]  /*9840*/  UIMAD.WIDE.U32 UR8, UR4, UR10, URZ ;  /* 0x0000000a040872a5 */ /* 0x000fc8000f8e003f */
[----:B------:R-:W-:-:S12]  /*9850*/  @UP0 USHF.R.U32.HI UR4, URZ, UR11, UR9 ;  /* 0x0000000b3f040299 */ /* 0x000fd80008011609 */
.L_x_5127:
[----:B------:R-:W-:-:S06]  /*9860*/  UIMAD UR4, UR4, UR5, UR5 ;  /* 0x00000005040472a4 */ /* 0x000fcc000f8e0205 */
[----:B------:R-:W-:-:S07]  /*9870*/  VIMNMX R0, R0, UR4, PT ;  /* 0x0000000400007c48 */ /* 0x000fce000bfe0100 */
.L_x_5125:
[----:B------:R-:W-:Y:S01]  /*9880*/  UISETP.NE.AND UP0, UPT, UR41, URZ, UPT ;  /* 0x0000003f2900728c */ /* 0x000fe2000bf05270 */
[----:B------:R-:W-:Y:S01]  /*9890*/  VIADD R0, R0, 0x3f ;  /* 0x0000003f00007836 */ /* 0x000fe20000000000 */
[----:B------:R-:W-:Y:S02]  /*98a0*/  UIADD3 UR4, UR42, 0x3f, URZ ;  /* 0x0000003f2a047890 */ /* 0x000fe4000fffe03f */
[----:B------:R-:W-:Y:S02]  /*98b0*/  UIADD3 UR44, UR42, -UR44, URZ ;  /* 0x8000002c2a2c7290 */ /* 0x000fe4000fffe03f */
[----:B------:R-:W-:Y:S01]  /*98c0*/  USHF.R.S32.HI UR7, URZ, 0x1f, UR4 ;  /* 0x0000001f3f077899 */ /* 0x000fe20008011404 */
[----:B------:R-:W-:Y:S01]  /*98d0*/  SHF.R.S32.HI R3, RZ, 0x1f, R0 ;  /* 0x0000001fff037819 */ /* 0x000fe20000011400 */
[----:B------:R-:W-:Y:S02]  /*98e0*/  ULDC UR10, c[0x0][0xad4] ;  /* 0x0002b500000a7ab9 */ /* 0x000fe40000000800 */
[----:B------:R-:W-:Y:S01]  /*98f0*/  ULEA.HI UR7, UR7, UR4, URZ, 0x6 ;  /* 0x0000000407077291 */ /* 0x000fe2000f8f303f */
[----:B------:R-:W-:Y:S01]  /*9900*/  LEA.HI R3, R3, R0, RZ, 0x6 ;  /* 0x0000000003037211 */ /* 0x000fe200078f30ff */
[----:B------:R-:W-:Y:S01]  /*9910*/  @UP0 ULDC UR8, c[0x0][0x44c] ;  /* 0x0001130000080ab9 */ /* 0x000fe20000000800 */
[----:B------:R-:W-:Y:S01]  /*9920*/  @UP0 ULDC UR11, c[0x0][0x450] ;  /* 0x00011400000b0ab9 */ /* 0x000fe20000000800 */
[----:B------:R-:W-:Y:S01]  /*9930*/  UIMAD.WIDE.U32 UR8, UR6, UR8, URZ ;  /* 0x00000008060872a5 */ /* 0x000fe2000f8e003f */
[----:B------:R-:W-:Y:S01]  /*9940*/  SHF.R.S32.HI R3, RZ, 0x6, R3 ;  /* 0x00000006ff037819 */ /* 0x000fe20000011403 */
[----:B------:R-:W-:-:S02]  /*9950*/  USHF.R.S32.HI UR7, URZ, 0x6, UR7 ;  /* 0x000000063f077899 */ /* 0x000fc40008011407 */
[----:B------:R-:W-:Y:S02]  /*9960*/  @UP0 USHF.R.U32.HI UR6, URZ, UR11, UR9 ;  /* 0x0000000b3f060299 */ /* 0x000fe40008011609 */
[----:B------:R-:W-:Y:S02]  /*9970*/  UISETP.GE.AND UP0, UPT, UR5, 0x1, UPT ;  /* 0x000000010500788c */ /* 0x000fe4000bf06270 */
[----:B------:R-:W-:Y:S01]  /*9980*/  UIADD3 UR6, UR44, UR6, URZ ;  /* 0x000000062c067290 */ /* 0x000fe2000fffe03f */
[----:B------:R-:W-:-:S03]  /*9990*/  VIMNMX R8, R3, UR7, PT ;  /* 0x0000000703087c48 */ /* 0x000fc6000bfe0100 */
[----:B------:R-:W-:Y:S01]  /*99a0*/  PLOP3.LUT P0, PT, PT, PT, UP0, 0x40, 0x0 ;  /* 0x000000000000781c */ /* 0x000fe20003f0e808 */
[----:B------:R-:W-:-:S06]  /*99b0*/  UIADD3 UR4, UR6, -UR10, URZ ;  /* 0x8000000a06047290 */ /* 0x000fcc000fffe03f */
[----:B------:R-:W-:-:S06]  /*99c0*/  IMAD.U32 R0, RZ, RZ, UR4 ;  /* 0x00000004ff007e24 */ /* 0x000fcc000f8e00ff */
[----:B------:R-:W-:Y:S05]  /*99d0*/  @P0 BRA `(.L_x_5128) ;  /* 0x0000000000440947 */ /* 0x000fea0003800000 */
[----:B------:R-:W-:Y:S02]  /*99e0*/  UMOV UR4, UR6 ;  /* 0x0000000600047c82 */ /* 0x000fe40008000000 */
        /* <DEDUP_REMOVED lines=10> */
.L_x_5129:
[----:B------:R-:W-:-:S11]  /*9a90*/  UISETP.NE.AND UP0, UPT, UR5, 0x1, UPT ;  /* 0x000000010500788c */ /* 0x000fd6000bf05270 */
[----:B------:R-:W-:Y:S02]  /*9aa0*/  @UP0 ULDC.64 UR8, c[0x0][0xae0] ;  /* 0x0002b80000080ab9 */ /* 0x000fe40000000a00 */
[----:B------:R-:W-:-:S04]  /*9ab0*/  UIMAD.WIDE.U32 UR6, UR4, UR8, URZ ;  /* 0x00000008040672a5 */ /* 0x000fc8000f8e003f */
[----:B------:R-:W-:-:S12]  /*9ac0*/  @UP0 USHF.R.U32.HI UR4, URZ, UR9, UR7 ;  /* 0x000000093f040299 */ /* 0x000fd80008011607 */
.L_x_5130:
[----:B------:R-:W-:-:S06]  /*9ad0*/  UIMAD UR4, UR4, UR5, URZ ;  /* 0x00000005040472a4 */ /* 0x000fcc000f8e023f */
[----:B------:R-:W-:-:S07]  /*9ae0*/  VIMNMX R0, R0, UR4, !PT ;  /* 0x0000000400007c48 */ /* 0x000fce000ffe0100 */
.L_x_5128:
        /* <DEDUP_REMOVED lines=13> */
[----:B------:R-:W0:Y:S01]  /*9bc0*/  I2F.RP R3, R6 ;  /* 0x0000000600037306 */ /* 0x000e220000209400 */
[----:B------:R-:W-:Y:S02]  /*9bd0*/  IABS R12, R11 ;  /* 0x0000000b000c7213 */ /* 0x000fe40000000000 */
[----:B------:R-:W-:-:S05]  /*9be0*/  IMAD.IADD R0, R0, 0x1, -R9 ;  /* 0x0000000100007824 */ /* 0x000fca00078e0a09 */
        /* <DEDUP_REMOVED lines=23> */
.L_x_5131:
[----:B------:R-:W-:Y:S01]  /*9d60*/  IMAD R22, R22, R177, R9 ;  /* 0x000000b116167224 */ /* 0x000fe200078e0209 */
[----:B------:R-:W-:-:S04]  /*9d70*/  PRMT R3, RZ, 0x7610, R3 ;  /* 0x00007610ff037816 */ /* 0x000fc80000000003 */
[----:B------:R-:W-:-:S04]  /*9d80*/  VIADDMNMX R177, R22, R177, R8, PT ;  /* 0x000000b116b17246 */ /* 0x000fc80003800108 */
[----:B------:R-:W-:-:S13]  /*9d90*/  ISETP.GT.AND P0, PT, R177, R22, PT ;  /* 0x00000016b100720c */ /* 0x000fda0003f04270 */
[----:B------:R-:W-:Y:S05]  /*9da0*/  @!P0 BRA `(.L_x_5118) ;  /* 0x0000018000e08947 */ /* 0x000fea0003800000 */
[----:B------:R-:W-:Y:S01]  /*9db0*/  SHF.R.S32.HI R3, RZ, 0x1f, R154 ;  /* 0x0000001fff037819 */ /* 0x000fe2000001149a */
[----:B------:R-:W-:Y:S01]  /*9dc0*/  UIADD3 UR8, UR43, 0x400, URZ ;  /* 0x000004002b087890 */ /* 0x000fe2000fffe03f */
[----:B------:R-:W-:Y:S01]  /*9dd0*/  IMAD.MOV.U32 R4, RZ, RZ, 0x1 ;  /* 0x00000001ff047424 */ /* 0x000fe200078e00ff */
[----:B------:R-:W-:Y:S01]  /*9de0*/  UIADD3 UR6, UR43, 0x26400, URZ ;  /* 0x000264002b067890 */ /* 0x000fe2000fffe03f */
[----:B------:R-:W-:Y:S01]  /*9df0*/  LEA.HI R70, R3, R154, RZ, 0x7 ;  /* 0x0000009a03467211 */ /* 0x000fe200078f38ff */
[----:B------:R-:W-:Y:S01]  /*9e00*/  UIADD3 UR5, UR43, 0x22400, URZ ;  /* 0x000224002b057890 */ /* 0x000fe2000fffe03f */
[----:B------:R-:W-:Y:S01]  /*9e10*/  IMAD.MOV.U32 R5, RZ, RZ, RZ ;  /* 0x000000ffff057224 */ /* 0x000fe200078e00ff */
[----:B------:R-:W-:Y:S01]  /*9e20*/  UIADD3 UR4, UR43, 0x20400, URZ ;  /* 0x000204002b047890 */ /* 0x000fe2000fffe03f */
[----:B------:R-:W-:Y:S01]  /*9e30*/  SHF.R.S32.HI R72, RZ, 0x7, R70 ;  /* 0x00000007ff487819 */ /* 0x000fe20000011446 */
[----:B------:R-:W-:Y:S01]  /*9e40*/  USHF.R.U32.HI UR6, URZ, 0x4, UR6 ;  /* 0x000000043f067899 */ /* 0x000fe20008011606 */
[----:B------:R-:W-:Y:S01]  /*9e50*/  IMAD.MOV.U32 R6, RZ, RZ, 0x1 ;  /* 0x00000001ff067424 */ /* 0x000fe200078e00ff */
[----:B------:R-:W-:Y:S01]  /*9e60*/  USHF.R.U32.HI UR7, URZ, 0x4, UR8 ;  /* 0x000000043f077899 */ /* 0x000fe20008011608 */
[----:B------:R-:W-:Y:S01]  /*9e70*/  IMAD.MOV.U32 R7, RZ, RZ, RZ ;  /* 0x000000ffff077224 */ /* 0x000fe200078e00ff */
[----:B------:R-:W0:Y:S01]  /*9e80*/  SHFL.IDX PT, R0, R72, RZ, 0x1f ;  /* 0x00001fff48007589 */ /* 0x000e2200000e0000 */
[----:B------:R-:W-:Y:S01]  /*9e90*/  USHF.R.U32.HI UR5, URZ, 0x4, UR5 ;  /* 0x000000043f057899 */ /* 0x000fe20008011605 */
[----:B------:R-:W-:Y:S01]  /*9ea0*/  IMAD.MOV.U32 R13, RZ, RZ, 0x40000040 ;  /* 0x40000040ff0d7424 */ /* 0x000fe200078e00ff */
[----:B------:R-:W-:Y:S01]  /*9eb0*/  UIADD3 UR9, UP0, UR38, 0x38400, URZ ;  /* 0x0003840026097890 */ /* 0x000fe2000ff1e03f */
[----:B------:R1:W-:Y:S01]  /*9ec0*/  STL.128 [R1+0x60], R4 ;  /* 0x0000600401007387 */ /* 0x0003e20000100c00 */
[----:B------:R-:W-:-:S02]  /*9ed0*/  USHF.R.U32.HI UR4, URZ, 0x4, UR4 ;  /* 0x000000043f047899 */ /* 0x000fc40008011604 */
[----:B------:R-:W-:Y:S01]  /*9ee0*/  ULOP3.LUT UR6, UR6, 0x3fff, URZ, 0xc0, !UPT ;  /* 0x00003fff06067892 */ /* 0x000fe2000f8ec03f */
[----:B------:R-:W-:Y:S01]  /*9ef0*/  STL [R1+0x74], R154 ;  /* 0x0000749a01007387 */ /* 0x000fe20000100800 */
[----:B------:R-:W-:Y:S01]  /*9f00*/  ULOP3.LUT UR7, UR7, 0x3fff, URZ, 0xc0, !UPT ;  /* 0x00003fff07077892 */ /* 0x000fe2000f8ec03f */
[----:B------:R-:W-:Y:S01]  /*9f10*/  IMAD.U32 R8, RZ, RZ, UR9 ;  /* 0x00000009ff087e24 */ /* 0x000fe2000f8e00ff */
[----:B------:R-:W-:Y:S02]  /*9f20*/  ULOP3.LUT UR5, UR5, 0x3fff, URZ, 0xc0, !UPT ;  /* 0x00003fff05057892 */ /* 0x000fe4000f8ec03f */
[----:B------:R-:W-:Y:S02]  /*9f30*/  UIADD3.X UR10, URZ, UR39, URZ, UP0, !UPT ;  /* 0x000000273f0a7290 */ /* 0x000fe400087fe43f */
[----:B------:R-:W-:Y:S02]  /*9f40*/  ULOP3.LUT UR4, UR4, 0x3fff, URZ, 0xc0, !UPT ;  /* 0x00003fff04047892 */ /* 0x000fe4000f8ec03f */
[----:B------:R-:W-:-:S02]  /*9f50*/  ULOP3.LUT UR6, UR6, 0x10000, URZ, 0xfc, !UPT ;  /* 0x0001000006067892 */ /* 0x000fc4000f8efc3f */
[----:B------:R-:W-:Y:S01]  /*9f60*/  ULOP3.LUT UR7, UR7, 0x10000, URZ, 0xfc, !UPT ;  /* 0x0001000007077892 */ /* 0x000fe2000f8efc3f */
[----:B------:R-:W-:Y:S01]  /*9f70*/  IMAD.U32 R9, RZ, RZ, UR10 ;  /* 0x0000000aff097e24 */ /* 0x000fe2000f8e00ff */
[----:B------:R-:W-:Y:S01]  /*9f80*/  ULOP3.LUT UR5, UR5, 0x10000, URZ, 0xfc, !UPT ;  /* 0x0001000005057892 */ /* 0x000fe2000f8efc3f */
[----:B-1----:R-:W-:Y:S01]  /*9f90*/  IMAD.MOV.U32 R5, RZ, RZ, 0x40000040 ;  /* 0x40000040ff057424 */ /* 0x002fe200078e00ff */
[----:B------:R-:W-:Y:S01]  /*9fa0*/  ULOP3.LUT UR4, UR4, 0x10000, URZ, 0xfc, !UPT ;  /* 0x0001000004047892 */ /* 0x000fe2000f8efc3f */
[----:B0-----:R-:W-:Y:S01]  /*9fb0*/  LEA.HI R3, R0, R0, RZ, 0x1 ;  /* 0x0000000000037211 */ /* 0x001fe200078f08ff */
[----:B------:R-:W-:Y:S01]  /*9fc0*/  IMAD.U32 R10, RZ, RZ, UR6 ;  /* 0x00000006ff0a7e24 */ /* 0x000fe2000f8e00ff */
[----:B------:R0:W-:Y:S01]  /*9fd0*/  STL.64 [R1+0x58], R8 ;  /* 0x0000580801007387 */ /* 0x0001e20000100a00 */
[----:B------:R-:W-:Y:S01]  /*9fe0*/  IMAD.U32 R11, RZ, RZ, UR7 ;  /* 0x00000007ff0b7e24 */ /* 0x000fe2000f8e00ff */
[----:B------:R-:W-:Y:S01]  /*9ff0*/  LOP3.LUT R3, R3, 0x6, RZ, 0xc0, !PT ;  /* 0x0000000603037812 */ /* 0x000fe200078ec0ff */
[----:B------:R-:W-:Y:S01]  /*a000*/  IMAD.U32 R12, RZ, RZ, UR4 ;  /* 0x00000004ff0c7e24 */ /* 0x000fe2000f8e00ff */
[----:B------:R-:W-:Y:S01]  /*a010*/  UIADD3 UR4, UR43, 0x36400, URZ ;  /* 0x000364002b047890 */ /* 0x000fe2000fffe03f */
[----:B------:R-:W-:-:S02]  /*a020*/  IMAD.MOV.U32 R4, RZ, RZ, R10 ;  /* 0x000000ffff047224 */ /* 0x000fc400078e000a */
[----:B------:R-:W-:Y:S01]  /*a030*/  IMAD.IADD R0, R0, 0x1, -R3 ;  /* 0x0000000100007824 */ /* 0x000fe200078e0a03 */
[----:B------:R-:W-:Y:S01]  /*a040*/  ULOP3.LUT UP0, URZ, UR4, 0x3ff, URZ, 0xc0, !UPT ;  /* 0x000003ff043f7892 */ /* 0x000fe2000f80c03f */
[----:B------:R-:W-:Y:S01]  /*a050*/  IMAD.U32 R3, RZ, RZ, UR5 ;  /* 0x00000005ff037e24 */ /* 0x000fe2000f8e00ff */
[----:B------:R1:W-:Y:S01]  /*a060*/  STL.64 [R1+0x78], R12 ;  /* 0x0000780c01007387 */ /* 0x0003e20000100a00 */
[----:B------:R-:W-:Y:S01]  /*a070*/  IMAD.MOV.U32 R6, RZ, RZ, R11 ;  /* 0x000000ffff067224 */ /* 0x000fe200078e000b */
[----:B------:R-:W-:Y:S01]  /*a080*/  LEA R0, R0, UR8, 0xf ;  /* 0x0000000800007c11 */ /* 0x000fe2000f8e78ff */
[----:B------:R-:W-:Y:S01]  /*a090*/  IMAD.MOV.U32 R7, RZ, RZ, 0x40000040 ;  /* 0x40000040ff077424 */ /* 0x000fe200078e00ff */
[----:B------:R-:W-:Y:S01]  /*a0a0*/  PLOP3.LUT P0, PT, PT, PT, UP0, 0x80, 0x0 ;  /* 0x000000000000781c */ /* 0x000fe20003f0f008 */
[----:B0-----:R-:W-:Y:S01]  /*a0b0*/  IMAD.MOV.U32 R8, RZ, RZ, R3 ;  /* 0x000000ffff087224 */ /* 0x001fe200078e0003 */
[----:B------:R-:W-:Y:S01]  /*a0c0*/  SHF.R.U32.HI R0, RZ, 0x4, R0 ;  /* 0x00000004ff007819 */ /* 0x000fe20000011600 */
[----:B------:R-:W-:Y:S01]  /*a0d0*/  IMAD.MOV.U32 R9, RZ, RZ, 0x40000040 ;  /* 0x40000040ff097424 */ /* 0x000fe200078e00ff */
[----:B------:R1:W-:Y:S01]  /*a0e0*/  STL.128 [R1+0x90], R4 ;  /* 0x0000900401007387 */ /* 0x0003e20000100c00 */
[----:B------:R-:W-:Y:S01]  /*a0f0*/  IMAD.MOV.U32 R11, RZ, RZ, 0x40000040 ;  /* 0x40000040ff0b7424 */ /* 0x000fe200078e00ff */
[----:B------:R-:W-:-:S04]  /*a100*/  LOP3.LUT R0, R0, 0x3fff, RZ, 0xc0, !PT ;  /* 0x00003fff00007812 */ /* 0x000fc800078ec0ff */
[----:B------:R-:W-:Y:S01]  /*a110*/  LOP3.LUT R10, R0, 0x2000000, RZ, 0xfc, !PT ;  /* 0x02000000000a7812 */ /* 0x000fe200078efcff */
[----:B------:R-:W-:-:S04]  /*a120*/  IMAD.MOV.U32 R0, RZ, RZ, R154 ;  /* 0x000000ffff007224 */ /* 0x000fc800078e009a */
[----:B------:R1:W-:Y:S01]  /*a130*/  STL.128 [R1+0x80], R8 ;  /* 0x0000800801007387 */ /* 0x0003e20000100c00 */
[----:B------:R-:W-:Y:S05]  /*a140*/  @!P0 BRA `(.L_x_5132) ;  /* 0x0000000000448947 */ /* 0x000fea0003800000 */
[----:B------:R-:W-:Y:S01]  /*a150*/  MOV R0, 0x0 ;  /* 0x0000000000007802 */ /* 0x000fe20000000f00 */
[----:B------:R-:W-:Y:S01]  /*a160*/  ULDC.64 UR4, c[0x4][0xf0] ;  /* 0x01003c0000047ab9 */ /* 0x000fe20000000a00 */
[----:B------:R-:W-:Y:S01]  /*a170*/  ULDC.64 UR6, c[0x4][0x58] ;  /* 0x0100160000067ab9 */ /* 0x000fe20000000a00 */
[----:B-1----:R-:W-:Y:S01]  /*a180*/  IMAD.U32 R4, RZ, RZ, UR4 ;  /* 0x00000004ff047e24 */ /* 0x002fe2000f8e00ff */
        /* <DEDUP_REMOVED lines=12> */
.L_x_5133:
[----:B------:R0:W5:Y:S02]  /*a250*/  LDL R0, [R1+0x74] ;  /* 0x0000740001007983 */ /* 0x0001640000100800 */
.L_x_5132:
[----:B------:R-:W2:Y:S01]  /*a260*/  LDL R49, [R1+0x1d4] ;  /* 0x0001d40001317983 */ /* 0x000ea20000100800 */
[----:B-----5:R-:W-:Y:S01]  /*a270*/  SHF.R.S32.HI R3, RZ, 0x1f, R0 ;  /* 0x0000001fff037819 */ /* 0x020fe20000011400 */
[----:B-1----:R-:W-:Y:S01]  /*a280*/  IMAD.MOV.U32 R4, RZ, RZ, R42 ;  /* 0x000000ffff047224 */ /* 0x002fe200078e002a */
[----:B------:R-:W-:Y:S01]  /*a290*/  LOP3.LUT R11, R70, 0xffffff80, RZ, 0xc0, !PT ;  /* 0xffffff80460b7812 */ /* 0x000fe200078ec0ff */
[----:B------:R-:W-:Y:S01]  /*a2a0*/  IMAD.MOV.U32 R5, RZ, RZ, R43 ;  /* 0x000000ffff057224 */ /* 0x000fe200078e002b */
[CC--:B------:R-:W-:Y:S01]  /*a2b0*/  LEA.HI R8, R3.reuse, R0.reuse, RZ, 0x4 ;  /* 0x0000000003087211 */ /* 0x0c0fe200078f20ff */
[----:B------:R-:W-:Y:S01]  /*a2c0*/  IMAD.MOV.U32 R6, RZ, RZ, R48 ;  /* 0x000000ffff067224 */ /* 0x000fe200078e0030 */
[----:B------:R-:W-:Y:S01]  /*a2d0*/  LEA.HI R3, R3, R0, RZ, 0x5 ;  /* 0x0000000003037211 */ /* 0x000fe200078f28ff */
[----:B------:R-:W-:Y:S01]  /*a2e0*/  IMAD.IADD R12, R154, 0x1, -R11 ;  /* 0x000000019a0c7824 */ /* 0x000fe200078e0a0b */
[----:B------:R-:W-:Y:S01]  /*a2f0*/  LOP3.LUT R9, R8, 0xfffffff0, RZ, 0xc0, !PT ;  /* 0xfffffff008097812 */ /* 0x000fe200078ec0ff */
[----:B------:R-:W-:Y:S01]  /*a300*/  IMAD.MOV.U32 R7, RZ, RZ, R51 ;  /* 0x000000ffff077224 */ /* 0x000fe200078e0033 */
[----:B------:R-:W-:Y:S01]  /*a310*/  LEA.HI R11, R72, R72, RZ, 0x1 ;  /* 0x00000048480b7211 */ /* 0x000fe200078f08ff */
[----:B------:R-:W-:Y:S01]  /*a320*/  IMAD.SHL.U32 R3, R3, 0x20, RZ ;  /* 0x0000002003037824 */ /* 0x000fe200078e00ff */
[----:B------:R-:W-:Y:S01]  /*a330*/  SHF.R.S32.HI R13, RZ, 0x1f, R12 ;  /* 0x0000001fff0d7819 */ /* 0x000fe2000001140c */
[----:B------:R-:W-:Y:S01]  /*a340*/  IMAD.IADD R9, R0, 0x1, -R9 ;  /* 0x0000000100097824 */ /* 0x000fe200078e0a09 */
[----:B------:R1:W-:Y:S01]  /*a350*/  STL.128 [R1+0x110], R4 ;  /* 0x0001100401007387 */ /* 0x0003e20000100c00 */
[----:B------:R-:W-:Y:S01]  /*a360*/  LOP3.LUT R11, R11, 0xfffffe, RZ, 0xc0, !PT ;  /* 0x00fffffe0b0b7812 */ /* 0x000fe200078ec0ff */
[----:B------:R-:W3:Y:S01]  /*a370*/  LDC.64 R74, c[0x0][0xad0] ;  /* 0x0002b400ff4a7b82 */ /* 0x000ee20000000a00 */
[----:B------:R-:W-:Y:S01]  /*a380*/  LOP3.LUT R3, R3, 0xfffffc00, RZ, 0xc0, !PT ;  /* 0xfffffc0003037812 */ /* 0x000fe200078ec0ff */
[----:B------:R-:W-:Y:S01]  /*a390*/  VIADD R14, R37, 0xffffff80 ;  /* 0xffffff80250e7836 */ /* 0x000fe20000000000 */
[----:B------:R-:W-:Y:S01]  /*a3a0*/  SHF.R.S32.HI R10, RZ, 0x1f, R9 ;  /* 0x0000001fff0a7819 */ /* 0x000fe20000011409 */
[----:B------:R-:W-:Y:S01]  /*a3b0*/  IMAD.IADD R11, R72, 0x1, -R11 ;  /* 0x00000001480b7824 */ /* 0x000fe200078e0a0b */
[----:B------:R4:W-:Y:S01]  /*a3c0*/  STL.64 [R1+0xb8], R30 ;  /* 0x0000b81e01007387 */ /* 0x0009e20000100a00 */
[----:B------:R-:W-:Y:S01]  /*a3d0*/  IMAD.MOV.U32 R48, RZ, RZ, RZ ;  /* 0x000000ffff307224 */ /* 0x000fe200078e00ff */
[----:B------:R-:W-:Y:S01]  /*a3e0*/  LEA.HI R10, R10, R9, RZ, 0x3 ;  /* 0x000000090a0a7211 */ /* 0x000fe200078f18ff */
[----:B------:R-:W0:Y:S01]  /*a3f0*/  LDC.64 R154, c[0x0][0xad8] ;  /* 0x0002b600ff9a7b82 */ /* 0x000e220000000a00 */
[----:B------:R-:W-:Y:S01]  /*a400*/  STL [R1+0xcc], R14 ;  /* 0x0000cc0e01007387 */ /* 0x000fe20000100800 */
[----:B------:R-:W-:Y:S03]  /*a410*/  BSSY B0, `(.L_x_5134) ;  /* 0x0000043000007945 */ /* 0x000fe60003800000 */
[----:B------:R4:W-:Y:S01]  /*a420*/  STL.64 [R1+0xc0], R28 ;  /* 0x0000c01c01007387 */ /* 0x0009e20000100a00 */
[C---:B-1----:R-:W-:Y:S01]  /*a430*/  LOP3.LUT R4, R10.reuse, 0xfffffff8, RZ, 0xc0, !PT ;  /* 0xfffffff80a047812 */ /* 0x042fe200078ec0ff */
[----:B------:R-:W-:Y:S01]  /*a440*/  IMAD.SHL.U32 R10, R10, 0x40, RZ ;  /* 0x000000400a0a7824 */ /* 0x000fe200078e00ff */
[-C--:B------:R-:W-:Y:S01]  /*a450*/  LEA.HI R6, R13, R12.reuse, RZ, 0x2 ;  /* 0x0000000c0d067211 */ /* 0x080fe200078f10ff */
[----:B------:R-:W1:Y:S01]  /*a460*/  LDC.64 R172, c[0x0][0xae0] ;  /* 0x0002b800ffac7b82 */ /* 0x000e620000000a00 */
[----:B----4-:R-:W-:Y:S01]  /*a470*/  IADD3 R30, P2, R46, 0x70, RZ ;  /* 0x000000702e1e7810 */ /* 0x010fe20007f5e0ff */
[----:B------:R-:W-:Y:S01]  /*a480*/  IMAD.IADD R4, R9, 0x1, -R4 ;  /* 0x0000000109047824 */ /* 0x000fe200078e0a04 */
[----:B------:R-:W-:Y:S01]  /*a490*/  LOP3.LUT R5, R6, 0x7ffffffc, RZ, 0xc0, !PT ;  /* 0x7ffffffc06057812 */ /* 0x000fe200078ec0ff */
[----:B------:R4:W-:Y:S01]  /*a4a0*/  STL.U8 [R1+0xc8], RZ ;  /* 0x0000c8ff01007387 */ /* 0x0009e20000100000 */
[--C-:B------:R-:W-:Y:S01]  /*a4b0*/  SHF.R.S32.HI R7, RZ, 0x2, R6.reuse ;  /* 0x00000002ff077819 */ /* 0x100fe20000011406 */
[----:B------:R-:W-:Y:S01]  /*a4c0*/  IMAD.SHL.U32 R0, R4, 0x40, RZ ;  /* 0x0000004004007824 */ /* 0x000fe200078e00ff */
[----:B------:R-:W-:Y:S01]  /*a4d0*/  SHF.R.S32.HI R6, RZ, 0x1f, R6 ;  /* 0x0000001fff067819 */ /* 0x000fe20000011406 */
[----:B------:R-:W-:Y:S01]  /*a4e0*/  IMAD.MOV.U32 R29, RZ, RZ, R50 ;  /* 0x000000ffff1d7224 */ /* 0x000fe200078e0032 */
[----:B------:R-:W-:Y:S01]  /*a4f0*/  SHF.R.U32.HI R9, RZ, 0x1, R8 ;  /* 0x00000001ff097819 */ /* 0x000fe20000011608 */
[----:B------:R-:W-:Y:S01]  /*a500*/  IMAD.IADD R8, R12, 0x1, -R5 ;  /* 0x000000010c087824 */ /* 0x000fe200078e0a05 */
[----:B------:R-:W-:Y:S01]  /*a510*/  LEA.HI R6, R6, R7, RZ, 0x3 ;  /* 0x0000000706067211 */ /* 0x000fe200078f18ff */
[----:B------:R-:W-:Y:S01]  /*a520*/  IMAD.MOV.U32 R28, RZ, RZ, R33 ;  /* 0x000000ffff1c7224 */ /* 0x000fe200078e0021 */
[----:B------:R-:W-:Y:S01]  /*a530*/  LOP3.LUT R0, R0, 0x1c0, RZ, 0xc0, !PT ;  /* 0x000001c000007812 */ /* 0x000fe200078ec0ff */
[----:B------:R-:W-:Y:S01]  /*a540*/  IMAD R8, R11, 0x80, R8 ;  /* 0x000000800b087824 */ /* 0x000fe200078e0208 */
[----:B------:R-:W-:Y:S01]  /*a550*/  LEA.HI R12, R13, R12, RZ, 0x5 ;  /* 0x0000000c0d0c7211 */ /* 0x000fe200078f28ff */
[----:B------:R-:W-:Y:S01]  /*a560*/  IMAD.U32 R11, RZ, RZ, UR39 ;  /* 0x00000027ff0b7e24 */ /* 0x000fe2000f8e00ff */
[----:B------:R-:W-:Y:S01]  /*a570*/  LOP3.LUT R6, R6, 0xfffffff8, RZ, 0xc0, !PT ;  /* 0xfffffff806067812 */ /* 0x000fe200078ec0ff */
[----:B------:R-:W-:Y:S01]  /*a580*/  IMAD.SHL.U32 R43, R8, 0x2, RZ ;  /* 0x00000002082b7824 */ /* 0x000fe200078e00ff */
[----:B------:R-:W-:Y:S01]  /*a590*/  LOP3.LUT R9, R0, 0x8, R9, 0xf8, !PT ;  /* 0x0000000800097812 */ /* 0x000fe200078ef809 */
[----:B------:R-:W-:Y:S01]  /*a5a0*/  IMAD.X R31, RZ, RZ, R39, P2 ;  /* 0x000000ffff1f7224 */ /* 0x000fe200010e0627 */
[----:B------:R-:W-:Y:S01]  /*a5b0*/  SHF.R.S32.HI R12, RZ, 0x5, R12 ;  /* 0x00000005ff0c7819 */ /* 0x000fe2000001140c */
[----:B------:R-:W-:Y:S01]  /*a5c0*/  IMAD.IADD R7, R7, 0x1, -R6 ;  /* 0x0000000107077824 */ /* 0x000fe200078e0a06 */
[----:B------:R-:W-:Y:S01]  /*a5d0*/  SHF.R.U32.HI R0, RZ, 0x3, R0 ;  /* 0x00000003ff007819 */ /* 0x000fe20000011600 */
[----:B------:R-:W4:Y:S01]  /*a5e0*/  LDC R6, c[0x0][0x450] ;  /* 0x00011400ff067b82 */ /* 0x000f220000000800 */
[----:B------:R-:W-:Y:S01]  /*a5f0*/  LOP3.LUT R10, R10, 0xfffffe00, RZ, 0xc0, !PT ;  /* 0xfffffe000a0a7812 */ /* 0x000fe200078ec0ff */
[----:B------:R-:W-:Y:S01]  /*a600*/  IMAD R42, R12, 0x10, R7 ;  /* 0x000000100c2a7824 */ /* 0x000fe200078e0207 */
[----:B------:R-:W-:Y:S01]  /*a610*/  LOP3.LUT R0, R9, R0, RZ, 0x3c, !PT ;  /* 0x0000000009007212 */ /* 0x000fe200078e3cff */
[----:B------:R-:W-:Y:S01]  /*a620*/  IMAD.MOV.U32 R7, RZ, RZ, 0x10 ;  /* 0x00000010ff077424 */ /* 0x000fe200078e00ff */
[C---:B------:R-:W-:Y:S01]  /*a630*/  LOP3.LUT P0, RZ, R4.reuse, 0x2, RZ, 0xc0, !PT ;  /* 0x0000000204ff7812 */ /* 0x040fe2000780c0ff */
[----:B------:R-:W-:Y:S01]  /*a640*/  IMAD.MOV.U32 R9, RZ, RZ, 0x20 ;  /* 0x00000020ff097424 */ /* 0x000fe200078e00ff */
[----:B------:R-:W-:Y:S01]  /*a650*/  LOP3.LUT P1, RZ, R4, 0x4, RZ, 0xc0, !PT ;  /* 0x0000000404ff7812 */ /* 0x000fe2000782c0ff */
[----:B------:R-:W4:Y:S01]  /*a660*/  LDC R12, c[0x0][0x288] ;  /* 0x0000a200ff0c7b82 */ /* 0x000f220000000800 */
[----:B------:R-:W-:Y:S01]  /*a670*/  IADD3 R3, R0, R10, R3 ;  /* 0x0000000a00037210 */ /* 0x000fe20007ffe003 */
[----:B------:R-:W-:Y:S01]  /*a680*/  IMAD.U32 R10, RZ, RZ, UR38 ;  /* 0x00000026ff0a7e24 */ /* 0x000fe2000f8e00ff */
[----:B------:R-:W-:Y:S01]  /*a690*/  SEL R8, R7, 0xfffffff0, !P0 ;  /* 0xfffffff007087807 */ /* 0x000fe20004000000 */
[----:B------:R-:W-:Y:S01]  /*a6a0*/  IMAD.U32 R13, RZ, RZ, UR42 ;  /* 0x0000002aff0d7e24 */ /* 0x000fe2000f8e00ff */
[----:B------:R-:W-:Y:S01]  /*a6b0*/  SEL R9, R9, 0xffffffe0, !P1 ;  /* 0xffffffe009097807 */ /* 0x000fe20004800000 */
[----:B------:R-:W-:Y:S01]  /*a6c0*/  IMAD.WIDE.U32 R14, R3, 0x2, R10 ;  /* 0x00000002030e7825 */ /* 0x000fe200078e000a */
[----:B------:R0:W-:Y:S01]  /*a6d0*/  STL.128 [R1+0x100], R28 ;  /* 0x0001001c01007387 */ /* 0x0001e20000100c00 */
[----:B------:R-:W4:Y:S02]  /*a6e0*/  LDC.64 R4, c[0x0][0x448] ;  /* 0x00011200ff047b82 */ /* 0x000f240000000a00 */
[----:B-1----:R-:W-:Y:S01]  /*a6f0*/  IMAD.MOV.U32 R50, RZ, RZ, R172 ;  /* 0x000000ffff327224 */ /* 0x002fe200078e00ac */
[----:B------:R-:W-:Y:S01]  /*a700*/  IADD3 R20, P0, R14, 0x36400, RZ ;  /* 0x000364000e147810 */ /* 0x000fe20007f1e0ff */
[----:B---3--:R-:W-:Y:S01]  /*a710*/  IMAD.MOV.U32 R14, RZ, RZ, R75 ;  /* 0x000000ffff0e7224 */ /* 0x008fe200078e004b */
[----:B------:R1:W-:Y:S01]  /*a720*/  STL.64 [R1+0xb0], R42 ;  /* 0x0000b02a01007387 */ /* 0x0003e20000100a00 */
[----:B------:R-:W-:-:S02]  /*a730*/  IMAD.MOV.U32 R51, RZ, RZ, R173 ;  /* 0x000000ffff337224 */ /* 0x000fc400078e00ad */
[----:B------:R-:W-:Y:S01]  /*a740*/  IMAD.X R21, RZ, RZ, R15, P0 ;  /* 0x000000ffff157224 */ /* 0x000fe200000e060f */
[----:B------:R1:W-:Y:S01]  /*a750*/  STL.64 [R1+0xa0], R8 ;  /* 0x0000a00801007387 */ /* 0x0003e20000100a00 */
[----:B0-----:R-:W-:Y:S02]  /*a760*/  IMAD.MOV.U32 R15, RZ, RZ, R154 ;  /* 0x000000ffff0f7224 */ /* 0x001fe400078e009a */
[----:B------:R-:W-:Y:S01]  /*a770*/  IMAD.MOV.U32 R7, RZ, RZ, R74 ;  /* 0x000000ffff077224 */ /* 0x000fe200078e004a */
[----:B------:R1:W-:Y:S04]  /*a780*/  STL.64 [R1+0xa8], R20 ;  /* 0x0000a81401007387 */ /* 0x0003e80000100a00 */
[----:B----4-:R1:W-:Y:S04]  /*a790*/  STL.128 [R1+0xd0], R12 ;  /* 0x0000d00c01007387 */ /* 0x0103e80000100c00 */
[----:B------:R1:W-:Y:S04]  /*a7a0*/  STL.U8 [R1+0x120], RZ ;  /* 0x000120ff01007387 */ /* 0x0003e80000100000 */
[----:B------:R1:W-:Y:S01]  /*a7b0*/  STL.128 [R1+0xf0], R4 ;  /* 0x0000f00401007387 */ /* 0x0003e20000100c00 */
[----:B--2---:R-:W-:-:S04]  /*a7c0*/  LEA.HI R0, R49, R49, RZ, 0x1 ;  /* 0x0000003131007211 */ /* 0x004fc800078f08ff */
[----:B------:R-:W-:-:S05]  /*a7d0*/  LOP3.LUT R0, R0, 0xfffffffe, RZ, 0xc0, !PT ;  /* 0xfffffffe00007812 */ /* 0x000fca00078ec0ff */
[----:B------:R-:W-:Y:S02]  /*a7e0*/  IMAD.IADD R0, R49, 0x1, -R0 ;  /* 0x0000000131007824 */ /* 0x000fe400078e0a00 */
[----:B------:R-:W-:-:S03]  /*a7f0*/  IMAD.MOV.U32 R49, RZ, RZ, R155 ;  /* 0x000000ffff317224 */ /* 0x000fc600078e009b */
[----:B------:R-:W-:Y:S02]  /*a800*/  SHF.L.U32 R0, R0, 0x1f, RZ ;  /* 0x0000001f00007819 */ /* 0x000fe400000006ff */
[----:B------:R1:W-:Y:S02]  /*a810*/  STL.128 [R1+0xe0], R48 ;  /* 0x0000e03001007387 */ /* 0x0003e40000100c00 */
[----:B------:R-:W0:Y:S02]  /*a820*/  SYNCS.PHASECHK.TRANS64.TRYWAIT P0, [UR43+0x38800], R0 ;  /* 0x03880000ff0075a7 */ /* 0x000e24000800016b */
[----:B01----:R-:W-:Y:S05]  /*a830*/  @!P0 BRA `(.L_x_5135) ;  /* 0x000001ec00bc8947 */ /* 0x003fea0003800000 */
.L_x_5299:
[----:B------:R-:W-:Y:S05]  /*a840*/  BSYNC B0 ;  /* 0x0000000000007941 */ /* 0x000fea0003800000 */
.L_x_5134:
[----:B------:R-:W2:Y:S04]  /*a850*/  LDL R4, [R1] ;  /* 0x0000000001047983 */ /* 0x000ea80000100800 */
[----:B------:R1:W5:Y:S01]  /*a860*/  LDL.64 R12, [R1+0x1c8] ;  /* 0x0001c800010c7983 */ /* 0x0003620000100a00 */
[----:B------:R-:W-:Y:S01]  /*a870*/  IMAD.MOV.U32 R8, RZ, RZ, R64 ;  /* 0x000000ffff087224 */ /* 0x000fe200078e0040 */
[----:B0-----:R-:W-:Y:S01]  /*a880*/  IADD3 R0, P0, R46, 0x410, RZ ;  /* 0x000004102e007810 */ /* 0x001fe20007f1e0ff */
[----:B------:R-:W-:Y:S01]  /*a890*/  IMAD.MOV.U32 R9, RZ, RZ, R67 ;  /* 0x000000ffff097224 */ /* 0x000fe200078e0043 */
[----:B------:R-:W-:Y:S01]  /*a8a0*/  STL.64 [R1+0x128], R24 ;  /* 0x0001281801007387 */ /* 0x000fe20000100a00 */
[----:B------:R-:W-:Y:S01]  /*a8b0*/  IMAD.MOV.U32 R28, RZ, RZ, R68 ;  /* 0x000000ffff1c7224 */ /* 0x000fe200078e0044 */
[----:B------:R-:W-:Y:S01]  /*a8c0*/  BSSY B0, `(.L_x_5136) ;  /* 0x000002e000007945 */ /* 0x000fe20003800000 */
[----:B------:R-:W-:Y:S01]  /*a8d0*/  IMAD.X R3, RZ, RZ, R39, P0 ;  /* 0x000000ffff037224 */ /* 0x000fe200000e0627 */
[----:B------:R0:W-:Y:S01]  /*a8e0*/  STL.128 [R1+0x150], R8 ;  /* 0x0001500801007387 */ /* 0x0001e20000100c00 */
[----:B------:R-:W-:-:S02]  /*a8f0*/  IMAD.MOV.U32 R29, RZ, RZ, R73 ;  /* 0x000000ffff1d7224 */ /* 0x000fc400078e0049 */
[----:B------:R-:W-:Y:S01]  /*a900*/  IMAD.MOV.U32 R30, RZ, RZ, R38 ;  /* 0x000000ffff1e7224 */ /* 0x000fe200078e0026 */
[----:B------:R-:W-:Y:S01]  /*a910*/  STL.64 [R1+0x1c0], R26 ;  /* 0x0001c01a01007387 */ /* 0x000fe20000100a00 */
[----:B------:R-:W-:Y:S02]  /*a920*/  IMAD.MOV.U32 R31, RZ, RZ, R71 ;  /* 0x000000ffff1f7224 */ /* 0x000fe400078e0047 */
[----:B------:R-:W-:Y:S02]  /*a930*/  IMAD.MOV.U32 R37, RZ, RZ, R57 ;  /* 0x000000ffff257224 */ /* 0x000fe400078e0039 */
[----:B------:R-:W-:Y:S01]  /*a940*/  IMAD.MOV.U32 R38, RZ, RZ, R34 ;  /* 0x000000ffff267224 */ /* 0x000fe200078e0022 */
[----:B------:R3:W-:Y:S01]  /*a950*/  STL.128 [R1+0x130], R28 ;  /* 0x0001301c01007387 */ /* 0x0007e20000100c00 */
[----:B0-----:R-:W-:Y:S02]  /*a960*/  IMAD.MOV.U32 R8, RZ, RZ, R44 ;  /* 0x000000ffff087224 */ /* 0x001fe400078e002c */
[----:B------:R-:W-:-:S02]  /*a970*/  IMAD.MOV.U32 R9, RZ, RZ, R45 ;  /* 0x000000ffff097224 */ /* 0x000fc400078e002d */
[----:B------:R-:W-:Y:S02]  /*a980*/  IMAD.MOV.U32 R10, RZ, RZ, R62 ;  /* 0x000000ffff0a7224 */ /* 0x000fe400078e003e */
[----:B------:R-:W-:Y:S02]  /*a990*/  IMAD.MOV.U32 R11, RZ, RZ, R65 ;  /* 0x000000ffff0b7224 */ /* 0x000fe400078e0041 */
[----:B---3--:R-:W-:-:S03]  /*a9a0*/  IMAD.MOV.U32 R29, RZ, RZ, R39 ;  /* 0x000000ffff1d7224 */ /* 0x008fc600078e0027 */
[----:B------:R0:W-:Y:S01]  /*a9b0*/  STL.128 [R1+0x160], R8 ;  /* 0x0001600801007387 */ /* 0x0001e20000100c00 */
[----:B------:R-:W-:Y:S02]  /*a9c0*/  IMAD.MOV.U32 R30, RZ, RZ, R69 ;  /* 0x000000ffff1e7224 */ /* 0x000fe400078e0045 */
[----:B------:R-:W-:Y:S02]  /*a9d0*/  IMAD.MOV.U32 R31, RZ, RZ, R66 ;  /* 0x000000ffff1f7224 */ /* 0x000fe400078e0042 */
[----:B------:R-:W-:Y:S02]  /*a9e0*/  IMAD.MOV.U32 R28, RZ, RZ, R46 ;  /* 0x000000ffff1c7224 */ /* 0x000fe400078e002e */
[----:B------:R-:W-:-:S03]  /*a9f0*/  IMAD.MOV.U32 R39, RZ, RZ, R35 ;  /* 0x000000ffff277224 */ /* 0x000fc600078e0023 */
[----:B------:R-:W-:Y:S04]  /*aa00*/  STL.128 [R1+0x140], R28 ;  /* 0x0001401c01007387 */ /* 0x000fe80000100c00 */
[----:B------:R-:W-:Y:S01]  /*aa10*/  STL.128 [R1+0x190], R36 ;  /* 0x0001902401007387 */ /* 0x000fe20000100c00 */
[----:B0-----:R-:W-:Y:S02]  /*aa20*/  IMAD.MOV.U32 R8, RZ, RZ, R60 ;  /* 0x000000ffff087224 */ /* 0x001fe400078e003c */
[----:B------:R-:W-:Y:S02]  /*aa30*/  IMAD.MOV.U32 R9, RZ, RZ, R63 ;  /* 0x000000ffff097224 */ /* 0x000fe400078e003f */
[----:B------:R-:W-:Y:S02]  /*aa40*/  IMAD.MOV.U32 R10, RZ, RZ, R58 ;  /* 0x000000ffff0a7224 */ /* 0x000fe400078e003a */
[----:B------:R-:W-:-:S05]  /*aa50*/  IMAD.MOV.U32 R11, RZ, RZ, R61 ;  /* 0x000000ffff0b7224 */ /* 0x000fca00078e003d */
[----:B------:R0:W-:Y:S02]  /*aa60*/  STL.128 [R1+0x170], R8 ;  /* 0x0001700801007387 */ /* 0x0001e40000100c00 */
        /* <DEDUP_REMOVED lines=14> */
[----:B------:R1:W-:Y:S01]  /*ab50*/  STL.128 [R1+0x1b0], R8 ;  /* 0x0001b00801007387 */ /* 0x0003e20000100c00 */
[----:B--2---:R-:W-:-:S04]  /*ab60*/  LOP3.LUT R0, R4, 0x1, RZ, 0xfc, !PT ;  /* 0x0000000104007812 */ /* 0x004fc800078efcff */
[----:B------:R-:W-:-:S13]  /*ab70*/  ISETP.NE.AND P1, PT, R0, 0x3, PT ;  /* 0x000000030000780c */ /* 0x000fda0003f25270 */
[----:B-1----:R-:W-:Y:S05]  /*ab80*/  @!P1 BRA `(.L_x_5137) ;  /* 0x0000000000049947 */ /* 0x002fea0003800000 */
[----:B------:R-:W-:Y:S01]  /*ab90*/  BPT.TRAP 0x1 ;  /* 0x000000040000795c */ /* 0x000fe20000300000 */
.L_x_5137:
[----:B------:R-:W-:Y:S05]  /*aba0*/  BSYNC B0 ;  /* 0x0000000000007941 */ /* 0x000fea0003800000 */
.L_x_5136:
[----:B------:R-:W2:Y:S01]  /*abb0*/  LDL.64 R8, [R1+0x18] ;  /* 0x0000180001087983 */ /* 0x000ea20000100a00 */
[----:B-----5:R-:W-:Y:S01]  /*abc0*/  SHF.L.U32 R13, R13, 0x1f, RZ ;  /* 0x0000001f0d0d7819 */ /* 0x020fe200000006ff */
[----:B------:R-:W-:Y:S01]  /*abd0*/  BSSY B0, `(.L_x_5138) ;  /* 0x0000006000007945 */ /* 0x000fe20003800000 */
[----:B--2---:R-:W-:-:S05]  /*abe0*/  MOV R3, R8 ;  /* 0x0000000800037202 */ /* 0x004fca0000000f00 */
[----:B------:R-:W-:-:S04]  /*abf0*/  IMAD R12, R12, 0x8, R3 ;  /* 0x000000080c0c7824 */ /* 0x000fc800078e0203 */
[----:B------:R0:W1:Y:S01]  /*ac00*/  SYNCS.PHASECHK.TRANS64.TRYWAIT P0, [R12+URZ], R13 ;  /* 0x0000000d0c0075a7 */ /* 0x000062000800017f */
[----:B------:R-:W-:Y:S05]  /*ac10*/  @!P1 BRA `(.L_x_5139) ;  /* 0x0000000000049947 */ /* 0x000fea0003800000 */
[----:B------:R-:W-:Y:S01]  /*ac20*/  BPT.TRAP 0x1 ;  /* 0x000000040000795c */ /* 0x000fe20000300000 */
.L_x_5139:
[----:B------:R-:W-:Y:S05]  /*ac30*/  BSYNC B0 ;  /* 0x0000000000007941 */ /* 0x000fea0003800000 */
.L_x_5138:
[----:B------:R-:W-:Y:S04]  /*ac40*/  BSSY B0, `(.L_x_5140) ;  /* 0x0000004000007945 */ /* 0x000fe80003800000 */
[----:B-1----:R-:W-:Y:S05]  /*ac50*/  @P0 BRA `(.L_x_5141) ;  /* 0x0000000000080947 */ /* 0x002fea0003800000 */
[----:B------:R-:W1:Y:S02]  /*ac60*/  SYNCS.PHASECHK.TRANS64.TRYWAIT P0, [R12+URZ], R13 ;  /* 0x0000000d0c0075a7 */ /* 0x000e64000800017f */
[----:B-1----:R-:W-:Y:S05]  /*ac70*/  @!P0 BRA `(.L_x_5142) ;  /* 0x000001e800c48947 */ /* 0x002fea0003800000 */
.L_x_5141:
[----:B------:R-:W-:Y:S05]  /*ac80*/  BSYNC B0 ;  /* 0x0000000000007941 */ /* 0x000fea0003800000 */
.L_x_5140:
[----:B------:R-:W2:Y:S04]  /*ac90*/  LDL R7, [R1+0x1c8] ;  /* 0x0001c80001077983 */ /* 0x000ea80000100800 */
[----:B------:R-:W2:Y:S01]  /*aca0*/  LDL.64 R8, [R1+0x80] ;  /* 0x0000800001087983 */ /* 0x000ea20000100a00 */
[----:B------:R-:W-:Y:S05]  /*acb0*/  WARPSYNC.ALL ;  /* 0x0000000000007948 */ /* 0x000fea0003800000 */
[----:B01----:R-:W3:Y:S04]  /*acc0*/  LDL.64 R12, [R1+0x78] ;  /* 0x00007800010c7983 */ /* 0x003ee80000100a00 */
[----:B------:R-:W4:Y:S04]  /*acd0*/  LDL.64 R10, [R1+0x78] ;  /* 0x00007800010a7983 */ /* 0x000f280000100a00 */
[----:B------:R-:W5:Y:S04]  /*ace0*/  LDL.64 R14, [R1+0x78] ;  /* 0x00007800010e7983 */ /* 0x000f680000100a00 */
[----:B------:R-:W5:Y:S01]  /*acf0*/  LDL.64 R20, [R1+0x78] ;  /* 0x0000780001147983 */ /* 0x000f620000100a00 */
[----:B--2---:R-:W-:Y:S01]  /*ad00*/  IMAD R8, R7, 0x200, R8 ;  /* 0x0000020007087824 */ /* 0x004fe200078e0208 */
[----:B------:R-:W-:-:S02]  /*ad10*/  R2UR UR7, R9 ;  /* 0x00000000090772ca */ /* 0x000fc400000e0000 */
[----:B------:R-:W2:Y:S01]  /*ad20*/  LDL R3, [R1+0x1d4] ;  /* 0x0001d40001037983 */ /* 0x000ea20000100800 */
[----:B------:R-:W-:Y:S01]  /*ad30*/  WARPGROUP.ARRIVE ;  /* 0x00000000000079c5 */ /* 0x000fe20000000000 */
[----:B------:R-:W-:Y:S01]  /*ad40*/  R2UR UR6, R8 ;  /* 0x00000000080672ca */ /* 0x000fe200000e0000 */
[----:B------:R-:W-:Y:S01]  /*ad50*/  BSSY B0, `(.L_x_5143) ;  /* 0x000002e000007945 */ /* 0x000fe20003800000 */
[----:B------:R0:W-:Y:S01]  /*ad60*/  STL [R1+0x60], RZ ;  /* 0x000060ff01007387 */ /* 0x0001e20000100800 */
[----:B---3--:R-:W-:Y:S01]  /*ad70*/  R2UR UR4, R12 ;  /* 0x000000000c0472ca */ /* 0x008fe200000e0000 */
[----:B------:R-:W-:Y:S01]  /*ad80*/  VIADD R12, R8, 0x2 ;  /* 0x00000002080c7836 */ /* 0x000fe20000000000 */
[----:B------:R-:W-:Y:S01]  /*ad90*/  R2UR UR5, R13 ;  /* 0x000000000d0572ca */ /* 0x000fe200000e0000 */
[----:B------:R-:W-:Y:S02]  /*ada0*/  IMAD.MOV.U32 R13, RZ, RZ, R9 ;  /* 0x000000ffff0d7224 */ /* 0x000fe400078e0009 */
[----:B----4-:R-:W-:-:S02]  /*adb0*/  VIADD R10, R10, 0x2 ;  /* 0x000000020a0a7836 */ /* 0x010fc40000000000 */
[----:B-----5:R-:W-:Y:S02]  /*adc0*/  VIADD R14, R14, 0x4 ;  /* 0x000000040e0e7836 */ /* 0x020fe40000000000 */
[----:B------:R-:W-:-:S06]  /*add0*/  VIADD R20, R20, 0x6 ;  /* 0x0000000614147836 */ /* 0x000fcc0000000000 */
[----:B------:R-:W-:Y:S01]  /*ade0*/  HGMMA.64x64x16.F32 R24, gdesc[UR4], RZ, !UPT, gsb0 ;  /* 0x00e00000041879f0 */ /* 0x000fe2000c0008ff */
[----:B------:R-:W-:Y:S02]  /*adf0*/  R2UR UR6, R12 ;  /* 0x000000000c0672ca */ /* 0x000fe400000e0000 */
[----:B------:R-:W-:Y:S02]  /*ae00*/  R2UR UR7, R13 ;  /* 0x000000000d0772ca */ /* 0x000fe400000e0000 */
[----:B------:R-:W-:Y:S01]  /*ae10*/  R2UR UR4, R10 ;  /* 0x000000000a0472ca */ /* 0x000fe200000e0000 */
[C---:B------:R-:W-:Y:S01]  /*ae20*/  VIADD R10, R8.reuse, 0x4 ;  /* 0x00000004080a7836 */ /* 0x040fe20000000000 */
[----:B------:R-:W-:Y:S01]  /*ae30*/  R2UR UR5, R11 ;  /* 0x000000000b0572ca */ /* 0x000fe200000e0000 */
[----:B------:R-:W-:Y:S01]  /*ae40*/  IMAD.MOV.U32 R11, RZ, RZ, R9 ;  /* 0x000000ffff0b7224 */ /* 0x000fe200078e0009 */
[----:B--2---:R-:W-:Y:S01]  /*ae50*/  LEA.HI R0, R3, R3, RZ, 0x1 ;  /* 0x0000000303007211 */ /* 0x004fe200078f08ff */
[----:B------:R-:W-:-:S03]  /*ae60*/  VIADD R8, R8, 0x6 ;  /* 0x0000000608087836 */ /* 0x000fc60000000000 */
[----:B------:R-:W-:Y:S01]  /*ae70*/  LOP3.LUT R4, R0, 0xfffffffe, RZ, 0xc0, !PT ;  /* 0xfffffffe00047812 */ /* 0x000fe200078ec0ff */
[----:B------:R-:W-:-:S04]  /*ae80*/  IMAD.MOV.U32 R0, RZ, RZ, 0x1 ;  /* 0x00000001ff007424 */ /* 0x000fc800078e00ff */
[----:B------:R-:W-:Y:S01]  /*ae90*/  IMAD.IADD R3, R3, 0x1, -R4 ;  /* 0x0000000103037824 */ /* 0x000fe200078e0a04 */
[----:B------:R0:W-:Y:S04]  /*aea0*/  STL [R1+0x60], R0 ;  /* 0x0000600001007387 */ /* 0x0001e80000100800 */
[----:B------:R-:W-:Y:S01]  /*aeb0*/  SHF.L.U32 R3, R3, 0x1f, RZ ;  /* 0x0000001f03037819 */ /* 0x000fe200000006ff */
[----:B------:R0:W-:Y:S04]  /*aec0*/  STL [R1+0x60], R0 ;  /* 0x0000600001007387 */ /* 0x0001e80000100800 */
[----:B------:R0:W-:Y:S04]  /*aed0*/  STL [R1+0x60], R0 ;  /* 0x0000600001007387 */ /* 0x0001e80000100800 */
[----:B------:R0:W-:Y:S01]  /*aee0*/  STL [R1+0x60], R0 ;  /* 0x0000600001007387 */ /* 0x0001e20000100800 */
[----:B------:R-:W-:-:S02]  /*aef0*/  WARPGROUP.DEPBAR.LE gsb0, 0x0 ;  /* 0x00008000000079c5 */ /* 0x000fc40000010000 */
        /* <DEDUP_REMOVED lines=17> */
[----:B------:R-:W1:Y:S02]  /*b010*/  SYNCS.PHASECHK.TRANS64.TRYWAIT P0, [UR43+0x38810], R3 ;  /* 0x03881003ff0075a7 */ /* 0x000e64000800016b */
[----:B01----:R-:W-:Y:S05]  /*b020*/  @!P0 BRA `(.L_x_5144) ;  /* 0x000001e400ec8947 */ /* 0x003fea0003800000 */
.L_x_5300:
[----:B------:R-:W-:Y:S05]  /*b030*/  BSYNC B0 ;  /* 0x0000000000007941 */ /* 0x000fea0003800000 */
.L_x_5143:
[----:B0-----:R-:W2:Y:S04]  /*b040*/  LDL R3, [R1+0x28] ;  /* 0x0000280001037983 */ /* 0x001ea80000100800 */
[----:B------:R0:W5:Y:S01]  /*b050*/  LDL.64 R8, [R1+0x1c8] ;  /* 0x0001c80001087983 */ /* 0x0001620000100a00 */
[----:B------:R-:W-:Y:S01]  /*b060*/  BSSY B0, `(.L_x_5145) ;  /* 0x0000005000007945 */ /* 0x000fe20003800000 */
[----:B--2---:R-:W-:-:S04]  /*b070*/  LOP3.LUT R3, R3, 0x1, RZ, 0xfc, !PT ;  /* 0x0000000103037812 */ /* 0x004fc800078efcff */
[----:B------:R-:W-:-:S13]  /*b080*/  ISETP.NE.AND P1, PT, R3, 0x3, PT ;  /* 0x000000030300780c */ /* 0x000fda0003f25270 */
[----:B0-----:R-:W-:Y:S05]  /*b090*/  @!P1 BRA `(.L_x_5146) ;  /* 0x0000000000049947 */ /* 0x001fea0003800000 */
[----:B------:R-:W-:Y:S01]  /*b0a0*/  BPT.TRAP 0x1 ;  /* 0x000000040000795c */ /* 0x000fe20000300000 */
.L_x_5146:
[----:B------:R-:W-:Y:S05]  /*b0b0*/  BSYNC B0 ;  /* 0x0000000000007941 */ /* 0x000fea0003800000 */
.L_x_5145:
        /* <DEDUP_REMOVED lines=8> */
.L_x_5148:
[----:B------:R-:W-:Y:S05]  /*b140*/  BSYNC B0 ;  /* 0x0000000000007941 */ /* 0x000fea0003800000 */
.L_x_5147:
[----:B------:R-:W-:Y:S04]  /*b150*/  BSSY B0, `(.L_x_5149) ;  /* 0x0000004000007945 */ /* 0x000fe80003800000 */
[----:B-1----:R-:W-:Y:S05]  /*b160*/  @P0 BRA `(.L_x_5150) ;  /* 0x0000000000080947 */ /* 0x002fea0003800000 */
[----:B------:R-:W1:Y:S02]  /*b170*/  SYNCS.PHASECHK.TRANS64.TRYWAIT P0, [R8+URZ], R9 ;  /* 0x00000009080075a7 */ /* 0x000e64000800017f */
[----:B-1----:R-:W-:Y:S05]  /*b180*/  @!P0 BRA `(.L_x_5151) ;  /* 0x000001e400ac8947 */ /* 0x002fea0003800000 */
.L_x_5150:
[----:B------:R-:W-:Y:S05]  /*b190*/  BSYNC B0 ;  /* 0x0000000000007941 */ /* 0x000fea0003800000 */
.L_x_5149:
[----:B------:R-:W2:Y:S04]  /*b1a0*/  LDL R4, [R1+0x68] ;  /* 0x0000680001047983 */ /* 0x000ea80000100800 */
[----:B------:R-:W3:Y:S04]  /*b1b0*/  LDL R3, [R1+0x1c8] ;  /* 0x0001c80001037983 */ /* 0x000ee80000100800 */
[----:B01----:R-:W3:Y:S04]  /*b1c0*/  LDL.64 R8, [R1+0x98] ;  /* 0x0000980001087983 */ /* 0x003ee80000100a00 */
[----:B------:R-:W4:Y:S04]  /*b1d0*/  LDL.64 R10, [R1+0x90] ;  /* 0x00009000010a7983 */ /* 0x000f280000100a00 */
[----:B------:R-:W4:Y:S04]  /*b1e0*/  LDL.64 R12, [R1+0x90] ;  /* 0x00009000010c7983 */ /* 0x000f280000100a00 */
[----:B------:R-:W4:Y:S04]  /*b1f0*/  LDL.64 R14, [R1+0x90] ;  /* 0x00009000010e7983 */ /* 0x000f280000100a00 */
[----:B------:R-:W4:Y:S01]  /*b200*/  LDL.64 R20, [R1+0x90] ;  /* 0x0000900001147983 */ /* 0x000f220000100a00 */
[----:B------:R-:W-:Y:S05]  /*b210*/  WARPSYNC.ALL ;  /* 0x0000000000007948 */ /* 0x000fea0003800000 */
[----:B------:R-:W-:Y:S01]  /*b220*/  WARPGROUP.ARRIVE ;  /* 0x00000000000079c5 */ /* 0x000fe20000000000 */
[----:B------:R-:W4:Y:S04]  /*b230*/  LDL.64 R56, [R1+0x90] ;  /* 0x0000900001387983 */ /* 0x000f280000100a00 */
[----:B------:R-:W4:Y:S01]  /*b240*/  LDL.64 R58, [R1+0x90] ;  /* 0x00009000013a7983 */ /* 0x000f220000100a00 */
[----:B------:R-:W0:Y:S03]  /*b250*/  S2R R7, SR_TID.X ;  /* 0x0000000000077919 */ /* 0x000e260000002100 */
[----:B------:R-:W4:Y:S04]  /*b260*/  LDL.64 R60, [R1+0x90] ;  /* 0x00009000013c7983 */ /* 0x000f280000100a00 */
[----:B------:R-:W4:Y:S04]  /*b270*/  LDL.64 R62, [R1+0x90] ;  /* 0x00009000013e7983 */ /* 0x000f280000100a00 */
[----:B------:R-:W4:Y:S01]  /*b280*/  LDL.64 R64, [R1+0x90] ;  /* 0x0000900001407983 */ /* 0x000f220000100a00 */
[----:B--2---:R-:W-:Y:S01]  /*b290*/  ISETP.NE.U32.AND P0, PT, R4, RZ, PT ;  /* 0x000000ff0400720c */ /* 0x004fe20003f05070 */
[----:B---3--:R-:W-:Y:S01]  /*b2a0*/  IMAD R8, R3, 0x1000, R8 ;  /* 0x0000100003087824 */ /* 0x008fe200078e0208 */
[----:B------:R-:W-:-:S02]  /*b2b0*/  R2UR UR7, R9 ;  /* 0x00000000090772ca */ /* 0x000fc400000e0000 */
[----:B----4-:R-:W-:Y:S02]  /*b2c0*/  R2UR UR4, R10 ;  /* 0x000000000a0472ca */ /* 0x010fe400000e0000 */
[----:B------:R-:W-:Y:S02]  /*b2d0*/  R2UR UR6, R8 ;  /* 0x00000000080672ca */ /* 0x000fe400000e0000 */
[----:B------:R-:W-:-:S05]  /*b2e0*/  R2UR UR5, R11 ;  /* 0x000000000b0572ca */ /* 0x000fca00000e0000 */
[----:B------:R-:W-:-:S08]  /*b2f0*/  VOTEU.ANY UP0, P0 ;  /* 0x00000000003f7886 */ /* 0x000fd00000000100 */
[----:B------:R-:W-:Y:S01]  /*b300*/  HGMMA.64x64x16.F32 R24, gdesc[UR4], R24, UP0, gsb0 ;  /* 0x00e00000041879f0 */ /* 0x000fe2000b800818 */
[----:B------:R-:W-:Y:S02]  /*b310*/  VIADD R12, R12, 0x2 ;  /* 0x000000020c0c7836 */ /* 0x000fe40000000000 */
[----:B------:R-:W-:Y:S02]  /*b320*/  VIADD R10, R8, 0x2 ;  /* 0x00000002080a7836 */ /* 0x000fe40000000000 */
[----:B------:R-:W-:Y:S01]  /*b330*/  IMAD.MOV.U32 R11, RZ, RZ, R9 ;  /* 0x000000ffff0b7224 */ /* 0x000fe200078e0009 */
[----:B------:R-:W-:Y:S02]  /*b340*/  R2UR UR4, R12 ;  /* 0x000000000c0472ca */ /* 0x000fe400000e0000 */
[----:B------:R-:W-:Y:S02]  /*b350*/  R2UR UR6, R10 ;  /* 0x000000000a0672ca */ /* 0x000fe400000e0000 */
[----:B------:R-:W-:-:S02]  /*b360*/  R2UR UR7, R11 ;  /* 0x000000000b0772ca */ /* 0x000fc400000e0000 */
[----:B------:R-:W-:Y:S01]  /*b370*/  R2UR UR5, R13 ;  /* 0x000000000d0572ca */ /* 0x000fe200000e0000 */
[----:B------:R-:W-:Y:S02]  /*b380*/  WARPGROUP.DEPBAR.LE gsb0, 0x0 ;  /* 0x00008000000079c5 */ /* 0x000fe40000010000 */
[----:B------:R-:W-:Y:S01]  /*b390*/  WARPGROUP.ARRIVE ;  /* 0x00000000000079c5 */ /* 0x000fe20000000000 */
[----:B------:R-:W-:Y:S01]  /*b3a0*/  VIADD R14, R14, 0x4 ;  /* 0x000000040e0e7836 */ /* 0x000fe20000000000 */
[----:B------:R-:W2:Y:S08]  /*b3b0*/  LDL.64 R12, [R1+0x90] ;  /* 0x00009000010c7983 */ /* 0x000eb00000100a00 */
[----:B------:R-:W-:Y:S01]  /*b3c0*/  HGMMA.64x64x16.F32 R24, gdesc[UR4], R24, gsb0 ;  /* 0x00e00000041879f0 */ /* 0x000fe20008000818 */
[----:B------:R-:W-:-:S02]  /*b3d0*/  VIADD R10, R8, 0x4 ;  /* 0x00000004080a7836 */ /* 0x000fc40000000000 */
[----:B------:R-:W-:Y:S01]  /*b3e0*/  IMAD.MOV.U32 R11, RZ, RZ, R9 ;  /* 0x000000ffff0b7224 */ /* 0x000fe200078e0009 */
[----:B------:R-:W-:Y:S02]  /*b3f0*/  R2UR UR4, R14 ;  /* 0x000000000e0472ca */ /* 0x000fe400000e0000 */
[----:B------:R-:W-:Y:S02]  /*b400*/  R2UR UR6, R10 ;  /* 0x000000000a0672ca */ /* 0x000fe400000e0000 */
[----:B------:R-:W-:Y:S02]  /*b410*/  R2UR UR7, R11 ;  /* 0x000000000b0772ca */ /* 0x000fe400000e0000 */
[----:B------:R-:W-:Y:S01]  /*b420*/  R2UR UR5, R15 ;  /* 0x000000000f0572ca */ /* 0x000fe200000e0000 */
[----:B------:R-:W-:Y:S02]  /*b430*/  WARPGROUP.DEPBAR.LE gsb0, 0x0 ;  /* 0x00008000000079c5 */ /* 0x000fe40000010000 */
[----:B------:R-:W-:Y:S01]  /*b440*/  WARPGROUP.ARRIVE ;  /* 0x00000000000079c5 */ /* 0x000fe20000000000 */
[----:B------:R-:W-:Y:S01]  /*b450*/  VIADD R20, R20, 0x6 ;  /* 0x0000000614147836 */ /* 0x000fe20000000000 */
[----:B------:R-:W3:Y:S08]  /*b460*/  LDL.64 R14, [R1+0x90] ;  /* 0x00009000010e7983 */ /* 0x000ef00000100a00 */
        /* <DEDUP_REMOVED lines=10> */
[----:B------:R-:W4:Y:S08]  /*b510*/  LDL.64 R20, [R1+0x90] ;  /* 0x0000900001147983 */ /* 0x000f300000100a00 */
        /* <DEDUP_REMOVED lines=20> */
[----:B--2---:R-:W-:Y:S01]  /*b660*/  VIADD R12, R12, 0x204 ;  /* 0x000002040c0c7836 */ /* 0x004fe20000000000 */
        /* <DEDUP_REMOVED lines=10> */
[----:B---3--:R-:W-:Y:S01]  /*b710*/  VIADD R14, R14, 0x206 ;  /* 0x000002060e0e7836 */ /* 0x008fe20000000000 */
        /* <DEDUP_REMOVED lines=10> */
[----:B----4-:R-:W-:Y:S01]  /*b7c0*/  VIADD R20, R20, 0x400 ;  /* 0x0000040014147836 */ /* 0x010fe20000000000 */
        /* <DEDUP_REMOVED lines=84> */
[----:B------:R-:W-:Y:S02]  /*bd10*/  R2UR UR5, R59 ;  /* 0x000000003b0572ca */ /* 0x000fe400000e0000 */
[----:B0-----:R-:W-:Y:S01]  /*bd20*/  SHF.R.U32.HI R7, RZ, 0x7, R7 ;  /* 0x00000007ff077819 */ /* 0x001fe20000011607 */
[----:B------:R-:W-:-:S02]  /*bd30*/  WARPGROUP.DEPBAR.LE gsb0, 0x0 ;  /* 0x00008000000079c5 */ /* 0x000fc40000010000 */
[----:B------:R-:W-:Y:S01]  /*bd40*/  WARPGROUP.ARRIVE ;  /* 0x00000000000079c5 */ /* 0x000fe20000000000 */
[----:B------:R-:W-:Y:S01]  /*bd50*/  VIADD R4, R8, 0x800 ;  /* 0x0000080008047836 */ /* 0x000fe20000000000 */
[----:B----4-:R-:W-:Y:S01]  /*bd60*/  R2UR UR9, R13 ;  /* 0x000000000d0972ca */ /* 0x010fe200000e0000 */
[----:B------:R-:W-:Y:S01]  /*bd70*/  IMAD.MOV.U32 R11, RZ, RZ, R9 ;  /* 0x000000ffff0b7224 */ /* 0x000fe200078e0009 */
[----:B------:R-:W4:Y:S04]  /*bd80*/  LDL.64 R58, [R1+0x90] ;  /* 0x00009000013a7983 */ /* 0x000f280000100a00 */
[----:B------:R-:W-:Y:S01]  /*bd90*/  HGMMA.64x64x16.F32 R24, gdesc[UR4], R24, gsb0 ;  /* 0x00e00000041879f0 */ /* 0x000fe20008000818 */
[----:B------:R-:W0:Y:S01]  /*bda0*/  SHFL.IDX PT, R3, R7, RZ, 0x1f ;  /* 0x00001fff07037589 */ /* 0x000e2200000e0000 */
[----:B------:R-:W-:Y:S01]  /*bdb0*/  R2UR UR11, R11 ;  /* 0x000000000b0b72ca */ /* 0x000fe200000e0000 */
[----:B------:R-:W-:-:S02]  /*bdc0*/  UMOV UR4, 0x1 ;  /* 0x0000000100047882 */ /* 0x000fc40000000000 */
[----:B------:R-:W-:Y:S01]  /*bdd0*/  UISETP.NE.U32.AND UP0, UPT, UR4, URZ, UPT ;  /* 0x0000003f0400728c */ /* 0x000fe2000bf05070 */
[----:B0-----:R-:W-:-:S04]  /*bde0*/  ISETP.GT.AND P0, PT, R3, 0x7f, PT ;  /* 0x0000007f0300780c */ /* 0x001fc80003f04270 */
[----:B------:R-:W-:-:S04]  /*bdf0*/  SEL R3, RZ, 0x2, !P0 ;  /* 0x00000002ff037807 */ /* 0x000fc80004000000 */
[----:B------:R-:W-:Y:S01]  /*be00*/  IADD3 R12, R12, 0x800, R3 ;  /* 0x000008000c0c7810 */ /* 0x000fe20007ffe003 */
[----:B------:R-:W-:-:S03]  /*be10*/  IMAD.IADD R10, R3, 0x1, R4 ;  /* 0x00000001030a7824 */ /* 0x000fc600078e0204 */
[----:B------:R-:W-:Y:S02]  /*be20*/  R2UR UR8, R12 ;  /* 0x000000000c0872ca */ /* 0x000fe400000e0000 */
[----:B------:R-:W-:Y:S01]  /*be30*/  R2UR UR10, R10 ;  /* 0x000000000a0a72ca */ /* 0x000fe200000e0000 */
[----:B------:R-:W-:Y:S02]  /*be40*/  WARPGROUP.DEPBAR.LE gsb0, 0x0 ;  /* 0x00008000000079c5 */ /* 0x000fe40000010000 */
[----:B------:R-:W-:-:S10]  /*be50*/  WARPGROUP.ARRIVE ;  /* 0x00000000000079c5 */ /* 0x000fd40000000000 */
[----:B------:R-:W-:Y:S01]  /*be60*/  HGMMA.64x64x16.F32 R24, gdesc[UR8], R24, UP0, gsb0 ;  /* 0x00e00000081879f0 */ /* 0x000fe2000b800818 */
[----:B------:R-:W-:-:S05]  /*be70*/  IMAD.MOV.U32 R12, RZ, RZ, 0x4 ;  /* 0x00000004ff0c7424 */ /* 0x000fca00078e00ff */
[----:B------:R-:W-:Y:S01]  /*be80*/  SEL R7, R12, 0x2, P0 ;  /* 0x000000020c077807 */ /* 0x000fe20000000000 */
[----:B------:R-:W-:-:S03]  /*be90*/  IMAD.MOV.U32 R11, RZ, RZ, R9 ;  /* 0x000000ffff0b7224 */ /* 0x000fc600078e0009 */
[----:B------:R-:W-:Y:S01]  /*bea0*/  IADD3 R14, R7, 0x800, R14 ;  /* 0x00000800070e7810 */ /* 0x000fe20007ffe00e */
[----:B------:R-:W-:Y:S01]  /*beb0*/  IMAD.IADD R10, R4, 0x1, R7 ;  /* 0x00000001040a7824 */ /* 0x000fe200078e0207 */
[----:B------:R-:W-:Y:S02]  /*bec0*/  R2UR UR7, R11 ;  /* 0x000000000b0772ca */ /* 0x000fe400000e0000 */
[----:B------:R-:W-:Y:S02]  /*bed0*/  R2UR UR4, R14 ;  /* 0x000000000e0472ca */ /* 0x000fe400000e0000 */
[----:B------:R-:W-:Y:S02]  /*bee0*/  R2UR UR6, R10 ;  /* 0x000000000a0672ca */ /* 0x000fe400000e0000 */
[----:B------:R-:W-:Y:S01]  /*bef0*/  R2UR UR5, R15 ;  /* 0x000000000f0572ca */ /* 0x000fe200000e0000 */
[----:B------:R-:W-:Y:S02]  /*bf00*/  WARPGROUP.DEPBAR.LE gsb0, 0x0 ;  /* 0x00008000000079c5 */ /* 0x000fe40000010000 */
[----:B------:R-:W-:-:S10]  /*bf10*/  WARPGROUP.ARRIVE ;  /* 0x00000000000079c5 */ /* 0x000fd40000000000 */
[----:B------:R-:W-:Y:S01]  /*bf20*/  HGMMA.64x64x16.F32 R24, gdesc[UR4], R24, gsb0 ;  /* 0x00e00000041879f0 */ /* 0x000fe20008000818 */
[----:B------:R-:W-:Y:S01]  /*bf30*/  SEL R11, R12, 0x6, !P0 ;  /* 0x000000060c0b7807 */ /* 0x000fe20004000000 */
[----:B------:R-:W-:-:S03]  /*bf40*/  IMAD.MOV.U32 R13, RZ, RZ, R9 ;  /* 0x000000ffff0d7224 */ /* 0x000fc600078e0009 */
[----:B--2---:R-:W-:Y:S01]  /*bf50*/  IADD3 R20, R11, 0x800, R20 ;  /* 0x000008000b147810 */ /* 0x004fe20007ffe014 */
[----:B------:R-:W-:Y:S01]  /*bf60*/  IMAD.IADD R12, R4, 0x1, R11 ;  /* 0x00000001040c7824 */ /* 0x000fe200078e020b */
[----:B------:R-:W-:Y:S02]  /*bf70*/  R2UR UR7, R13 ;  /* 0x000000000d0772ca */ /* 0x000fe400000e0000 */
[----:B------:R-:W-:Y:S02]  /*bf80*/  R2UR UR4, R20 ;  /* 0x00000000140472ca */ /* 0x000fe400000e0000 */
[----:B------:R-:W-:Y:S02]  /*bf90*/  R2UR UR6, R12 ;  /* 0x000000000c0672ca */ /* 0x000fe400000e0000 */
[----:B------:R-:W-:Y:S01]  /*bfa0*/  R2UR UR5, R21 ;  /* 0x00000000150572ca */ /* 0x000fe200000e0000 */
[----:B------:R-:W-:Y:S01]  /*bfb0*/  IMAD.MOV.U32 R4, RZ, RZ, 0x28 ;  /* 0x00000028ff047424 */ /* 0x000fe200078e00ff */
[----:B------:R-:W2:Y:S01]  /*bfc0*/  LDL.64 R20, [R1+0x90] ;  /* 0x0000900001147983 */ /* 0x000ea20000100a00 */
[----:B------:R-:W-:-:S03]  /*bfd0*/  IMAD.MOV.U32 R13, RZ, RZ, 0xa00 ;  /* 0x00000a00ff0d7424 */ /* 0x000fc600078e00ff */
[----:B------:R-:W-:Y:S01]  /*bfe0*/  SEL R4, R4, 0x26, P0 ;  /* 0x0000002604047807 */ /* 0x000fe20000000000 */
[----:B------:R-:W-:Y:S02]  /*bff0*/  WARPGROUP.DEPBAR.LE gsb0, 0x0 ;  /* 0x00008000000079c5 */ /* 0x000fe40000010000 */
[----:B------:R-:W-:-:S06]  /*c000*/  WARPGROUP.ARRIVE ;  /* 0x00000000000079c5 */ /* 0x000fcc0000000000 */
[----:B------:R-:W-:Y:S01]  /*c010*/  HGMMA.64x64x16.F32 R24, gdesc[UR4], R24, gsb0 ;  /* 0x00e00000041879f0 */ /* 0x000fe20008000818 */
[----:B------:R-:W-:-:S05]  /*c020*/  SEL R13, R13, 0x980, P0 ;  /* 0x000009800d0d7807 */ /* 0x000fca0000000000 */
[----:B------:R-:W-:-:S05]  /*c030*/  IMAD.IADD R4, R4, 0x1, R13 ;  /* 0x0000000104047824 */ /* 0x000fca00078e020d */
[----:B------:R-:W-:-:S05]  /*c040*/  LOP3.LUT R13, R4, 0xa06, RZ, 0xc0, !PT ;  /* 0x00000a06040d7812 */ /* 0x000fca00078ec0ff */
[----:B---3--:R-:W-:Y:S02]  /*c050*/  IMAD.IADD R56, R13, 0x1, R56 ;  /* 0x000000010d387824 */ /* 0x008fe400078e0238 */
[----:B------:R-:W-:Y:S02]  /*c060*/  IMAD.IADD R12, R8, 0x1, R13 ;  /* 0x00000001080c7824 */ /* 0x000fe400078e020d */
[----:B------:R-:W-:Y:S01]  /*c070*/  IMAD.MOV.U32 R13, RZ, RZ, R9 ;  /* 0x000000ffff0d7224 */ /* 0x000fe200078e0009 */
[----:B------:R-:W-:Y:S02]  /*c080*/  R2UR UR4, R56 ;  /* 0x00000000380472ca */ /* 0x000fe400000e0000 */
[----:B------:R-:W-:Y:S02]  /*c090*/  R2UR UR6, R12 ;  /* 0x000000000c0672ca */ /* 0x000fe400000e0000 */
[----:B------:R-:W-:Y:S02]  /*c0a0*/  R2UR UR7, R13 ;  /* 0x000000000d0772ca */ /* 0x000fe400000e0000 */
[----:B------:R-:W-:Y:S01]  /*c0b0*/  R2UR UR5, R57 ;  /* 0x00000000390572ca */ /* 0x000fe200000e0000 */
[----:B------:R-:W-:-:S02]  /*c0c0*/  WARPGROUP.DEPBAR.LE gsb0, 0x0 ;  /* 0x00008000000079c5 */ /* 0x000fc40000010000 */
[----:B------:R-:W-:Y:S01]  /*c0d0*/  WARPGROUP.ARRIVE ;  /* 0x00000000000079c5 */ /* 0x000fe20000000000 */
[----:B------:R-:W-:Y:S01]  /*c0e0*/  VIADD R4, R8, 0xa00 ;  /* 0x00000a0008047836 */ /* 0x000fe20000000000 */
[C---:B------:R-:W-:Y:S01]  /*c0f0*/  IADD3 R12, R3.reuse, 0xa00, R60 ;  /* 0x00000a00030c7810 */ /* 0x040fe20007ffe03c */
[----:B------:R-:W-:Y:S01]  /*c100*/  IMAD.MOV.U32 R13, RZ, RZ, R61 ;  /* 0x000000ffff0d7224 */ /* 0x000fe200078e003d */
[----:B------:R-:W3:Y:S06]  /*c110*/  LDL.64 R56, [R1+0x90] ;  /* 0x0000900001387983 */ /* 0x000eec0000100a00 */
[----:B------:R-:W-:Y:S01]  /*c120*/  HGMMA.64x64x16.F32 R24, gdesc[UR4], R24, gsb0 ;  /* 0x00e00000041879f0 */ /* 0x000fe20008000818 */
[----:B------:R-:W-:-:S02]  /*c130*/  IMAD.IADD R14, R3, 0x1, R4 ;  /* 0x00000001030e7824 */ /* 0x000fc400078e0204 */
[----:B------:R-:W-:Y:S01]  /*c140*/  IMAD.MOV.U32 R15, RZ, RZ, R9 ;  /* 0x000000ffff0f7224 */ /* 0x000fe200078e0009 */
[----:B------:R-:W-:Y:S01]  /*c150*/  R2UR UR4, R12 ;  /* 0x000000000c0472ca */ /* 0x000fe200000e0000 */
[----:B------:R-:W3:Y:S01]  /*c160*/  LDL.64 R60, [R1+0x90] ;  /* 0x00009000013c7983 */ /* 0x000ee20000100a00 */
[----:B------:R-:W-:Y:S02]  /*c170*/  R2UR UR6, R14 ;  /* 0x000000000e0672ca */ /* 0x000fe400000e0000 */
[----:B------:R-:W-:Y:S02]  /*c180*/  R2UR UR7, R15 ;  /* 0x000000000f0772ca */ /* 0x000fe400000e0000 */
[----:B------:R-:W-:Y:S01]  /*c190*/  R2UR UR5, R13 ;  /* 0x000000000d0572ca */ /* 0x000fe200000e0000 */
[----:B------:R-:W-:Y:S02]  /*c1a0*/  WARPGROUP.DEPBAR.LE gsb0, 0x0 ;  /* 0x00008000000079c5 */ /* 0x000fe40000010000 */
[----:B------:R-:W-:-:S10]  /*c1b0*/  WARPGROUP.ARRIVE ;  /* 0x00000000000079c5 */ /* 0x000fd40000000000 */
[----:B------:R-:W-:Y:S01]  /*c1c0*/  HGMMA.64x64x16.F32 R24, gdesc[UR4], R24, gsb0 ;  /* 0x00e00000041879f0 */ /* 0x000fe20008000818 */
[C---:B------:R-:W-:Y:S01]  /*c1d0*/  IMAD.IADD R14, R7.reuse, 0x1, R4 ;  /* 0x00000001070e7824 */ /* 0x040fe200078e0204 */
[----:B------:R-:W-:Y:S01]  /*c1e0*/  IADD3 R12, R7, 0xa00, R62 ;  /* 0x00000a00070c7810 */ /* 0x000fe20007ffe03e */
[----:B------:R-:W-:Y:S02]  /*c1f0*/  IMAD.MOV.U32 R13, RZ, RZ, R63 ;  /* 0x000000ffff0d7224 */ /* 0x000fe400078e003f */
[----:B------:R-:W-:Y:S01]  /*c200*/  IMAD.MOV.U32 R15, RZ, RZ, R9 ;  /* 0x000000ffff0f7224 */ /* 0x000fe200078e0009 */
[----:B------:R-:W-:Y:S02]  /*c210*/  R2UR UR6, R14 ;  /* 0x000000000e0672ca */ /* 0x000fe400000e0000 */
[----:B------:R-:W-:Y:S02]  /*c220*/  R2UR UR4, R12 ;  /* 0x000000000c0472ca */ /* 0x000fe400000e0000 */
[----:B------:R-:W-:-:S02]  /*c230*/  R2UR UR7, R15 ;  /* 0x000000000f0772ca */ /* 0x000fc400000e0000 */
[----:B------:R-:W-:Y:S01]  /*c240*/  R2UR UR5, R13 ;  /* 0x000000000d0572ca */ /* 0x000fe200000e0000 */
[----:B------:R-:W-:Y:S02]  /*c250*/  WARPGROUP.DEPBAR.LE gsb0, 0x0 ;  /* 0x00008000000079c5 */ /* 0x000fe40000010000 */
[----:B------:R-:W-:Y:S01]  /*c260*/  WARPGROUP.ARRIVE ;  /* 0x00000000000079c5 */ /* 0x000fe20000000000 */
[C---:B------:R-:W-:Y:S01]  /*c270*/  IMAD.IADD R12, R11.reuse, 0x1, R4 ;  /* 0x000000010b0c7824 */ /* 0x040fe200078e0204 */
[----:B----4-:R-:W-:Y:S01]  /*c280*/  IADD3 R58, R11, 0xa00, R58 ;  /* 0x00000a000b3a7810 */ /* 0x010fe20007ffe03a */
[----:B------:R-:W4:Y:S07]  /*c290*/  LDL.64 R14, [R1+0x90] ;  /* 0x00009000010e7983 */ /* 0x000f2e0000100a00 */
[----:B------:R-:W-:Y:S01]  /*c2a0*/  HGMMA.64x64x16.F32 R24, gdesc[UR4], R24, gsb0 ;  /* 0x00e00000041879f0 */ /* 0x000fe20008000818 */
[----:B------:R-:W-:Y:S01]  /*c2b0*/  IMAD.MOV.U32 R13, RZ, RZ, R9 ;  /* 0x000000ffff0d7224 */ /* 0x000fe200078e0009 */
[----:B------:R-:W-:-:S02]  /*c2c0*/  R2UR UR6, R12 ;  /* 0x000000000c0672ca */ /* 0x000fc400000e0000 */
[----:B------:R-:W-:Y:S02]  /*c2d0*/  R2UR UR4, R58 ;  /* 0x000000003a0472ca */ /* 0x000fe400000e0000 */
[----:B------:R-:W-:Y:S02]  /*c2e0*/  R2UR UR7, R13 ;  /* 0x000000000d0772ca */ /* 0x000fe400000e0000 */
[----:B------:R-:W-:Y:S01]  /*c2f0*/  R2UR UR5, R59 ;  /* 0x000000003b0572ca */ /* 0x000fe200000e0000 */
[----:B------:R-:W-:Y:S02]  /*c300*/  IMAD.MOV.U32 R4, RZ, RZ, 0x30 ;  /* 0x00000030ff047424 */ /* 0x000fe400078e00ff */
[----:B------:R-:W-:-:S03]  /*c310*/  IMAD.MOV.U32 R13, RZ, RZ, 0xc00 ;  /* 0x00000c00ff0d7424 */ /* 0x000fc600078e00ff */
[----:B------:R-:W-:Y:S02]  /*c320*/  SEL R4, R4, 0x2e, P0 ;  /* 0x0000002e04047807 */ /* 0x000fe40000000000 */
[----:B------:R-:W-:Y:S01]  /*c330*/  SEL R13, R13, 0xb80, P0 ;  /* 0x00000b800d0d7807 */ /* 0x000fe20000000000 */
[----:B------:R-:W-:Y:S02]  /*c340*/  WARPGROUP.DEPBAR.LE gsb0, 0x0 ;  /* 0x00008000000079c5 */ /* 0x000fe40000010000 */
[----:B------:R-:W-:-:S06]  /*c350*/  WARPGROUP.ARRIVE ;  /* 0x00000000000079c5 */ /* 0x000fcc0000000000 */
[----:B------:R-:W-:Y:S01]  /*c360*/  HGMMA.64x64x16.F32 R24, gdesc[UR4], R24, gsb0 ;  /* 0x00e00000041879f0 */ /* 0x000fe20008000818 */
[----:B------:R-:W-:-:S05]  /*c370*/  IMAD.IADD R4, R4, 0x1, R13 ;  /* 0x0000000104047824 */ /* 0x000fca00078e020d */
[----:B------:R-:W-:Y:S01]  /*c380*/  LOP3.LUT R59, R4, 0xe06, RZ, 0xc0, !PT ;  /* 0x00000e06043b7812 */ /* 0x000fe200078ec0ff */
[----:B------:R-:W-:-:S04]  /*c390*/  IMAD.MOV.U32 R13, RZ, RZ, R65 ;  /* 0x000000ffff0d7224 */ /* 0x000fc800078e0041 */
[----:B------:R-:W-:Y:S02]  /*c3a0*/  IMAD.IADD R12, R59, 0x1, R64 ;  /* 0x000000013b0c7824 */ /* 0x000fe400078e0240 */
        /* <DEDUP_REMOVED lines=9> */
[C---:B--2---:R-:W-:Y:S01]  /*c440*/  IADD3 R20, R3.reuse, 0xc00, R20 ;  /* 0x00000c0003147810 */ /* 0x044fe20007ffe014 */
[----:B------:R-:W2:Y:S07]  /*c450*/  LDL.64 R58, [R1+0x90] ;  /* 0x00009000013a7983 */ /* 0x000eae0000100a00 */
[----:B------:R-:W-:Y:S01]  /*c460*/  HGMMA.64x64x16.F32 R24, gdesc[UR4], R24, gsb0 ;  /* 0x00e00000041879f0 */ /* 0x000fe20008000818 */
[----:B------:R-:W-:-:S02]  /*c470*/  IMAD.IADD R12, R3, 0x1, R4 ;  /* 0x00000001030c7824 */ /* 0x000fc400078e0204 */
[--C-:B------:R-:W-:Y:S01]  /*c480*/  IMAD.MOV.U32 R13, RZ, RZ, R9.reuse ;  /* 0x000000ffff0d7224 */ /* 0x100fe200078e0009 */
[----:B------:R-:W-:Y:S02]  /*c490*/  R2UR UR4, R20 ;  /* 0x00000000140472ca */ /* 0x000fe400000e0000 */
[----:B------:R-:W-:Y:S02]  /*c4a0*/  R2UR UR6, R12 ;  /* 0x000000000c0672ca */ /* 0x000fe400000e0000 */
[----:B------:R-:W-:Y:S02]  /*c4b0*/  R2UR UR7, R13 ;  /* 0x000000000d0772ca */ /* 0x000fe400000e0000 */
[----:B------:R-:W-:Y:S01]  /*c4c0*/  R2UR UR5, R21 ;  /* 0x00000000150572ca */ /* 0x000fe200000e0000 */
[----:B------:R-:W-:Y:S02]  /*c4d0*/  WARPGROUP.DEPBAR.LE gsb0, 0x0 ;  /* 0x00008000000079c5 */ /* 0x000fe40000010000 */
[----:B------:R-:W-:Y:S01]  /*c4e0*/  WARPGROUP.ARRIVE ;  /* 0x00000000000079c5 */ /* 0x000fe20000000000 */
[C---:B------:R-:W-:Y:S01]  /*c4f0*/  IMAD.IADD R12, R7.reuse, 0x1, R4 ;  /* 0x00000001070c7824 */ /* 0x040fe200078e0204 */
[----:B---3--:R-:W-:Y:S01]  /*c500*/  IADD3 R56, R7, 0xc00, R56 ;  /* 0x00000c0007387810 */ /* 0x008fe20007ffe038 */
[----:B------:R-:W-:Y:S01]  /*c510*/  IMAD.MOV.U32 R13, RZ, RZ, R9 ;  /* 0x000000ffff0d7224 */ /* 0x000fe200078e0009 */
[----:B------:R-:W3:Y:S06]  /*c520*/  LDL.64 R20, [R1+0x90] ;  /* 0x0000900001147983 */ /* 0x000eec0000100a00 */
[----:B------:R-:W-:Y:S01]  /*c530*/  HGMMA.64x64x16.F32 R24, gdesc[UR4], R24, gsb0 ;  /* 0x00e00000041879f0 */ /* 0x000fe20008000818 */
[----:B------:R-:W-:-:S02]  /*c540*/  R2UR UR6, R12 ;  /* 0x000000000c0672ca */ /* 0x000fc400000e0000 */
[----:B------:R-:W-:Y:S02]  /*c550*/  R2UR UR7, R13 ;  /* 0x000000000d0772ca */ /* 0x000fe400000e0000 */
[----:B------:R-:W-:Y:S02]  /*c560*/  R2UR UR4, R56 ;  /* 0x00000000380472ca */ /* 0x000fe400000e0000 */
[----:B------:R-:W-:Y:S01]  /*c570*/  R2UR UR5, R57 ;  /* 0x00000000390572ca */ /* 0x000fe200000e0000 */
[----:B------:R-:W-:Y:S02]  /*c580*/  WARPGROUP.DEPBAR.LE gsb0, 0x0 ;  /* 0x00008000000079c5 */ /* 0x000fe40000010000 */
[----:B------:R-:W-:Y:S01]  /*c590*/  WARPGROUP.ARRIVE ;  /* 0x00000000000079c5 */ /* 0x000fe20000000000 */
[C---:B------:R-:W-:Y:S01]  /*c5a0*/  IMAD.IADD R12, R11.reuse, 0x1, R4 ;  /* 0x000000010b0c7824 */ /* 0x040fe200078e0204 */
[----:B----4-:R-:W-:Y:S01]  /*c5b0*/  IADD3 R14, R11, 0xc00, R14 ;  /* 0x00000c000b0e7810 */ /* 0x010fe20007ffe00e */
[----:B------:R-:W-:Y:S01]  /*c5c0*/  IMAD.MOV.U32 R13, RZ, RZ, R9 ;  /* 0x000000ffff0d7224 */ /* 0x000fe200078e0009 */
[----:B------:R-:W4:Y:S06]  /*c5d0*/  LDL.64 R56, [R1+0x90] ;  /* 0x0000900001387983 */ /* 0x000f2c0000100a00 */
[----:B------:R-:W-:Y:S01]  /*c5e0*/  HGMMA.64x64x16.F32 R24, gdesc[UR4], R24, gsb0 ;  /* 0x00e00000041879f0 */ /* 0x000fe20008000818 */
        /* <DEDUP_REMOVED lines=15> */
[----:B------:R-:W-:Y:S01]  /*c6e0*/  IMAD.IADD R14, R8, 0x1, R15 ;  /* 0x00000001080e7824 */ /* 0x000fe200078e020f */
[----:B------:R-:W-:Y:S01]  /*c6f0*/  R2UR UR5, R13 ;  /* 0x000000000d0572ca */ /* 0x000fe200000e0000 */
[----:B------:R-:W-:Y:S01]  /*c700*/  IMAD.MOV.U32 R15, RZ, RZ, R9 ;  /* 0x000000ffff0f7224 */ /* 0x000fe200078e0009 */
[----:B------:R-:W-:Y:S01]  /*c710*/  R2UR UR4, R12 ;  /* 0x000000000c0472ca */ /* 0x000fe200000e0000 */
[----:B------:R-:W4:Y:S01]  /*c720*/  LDL.64 R60, [R1+0x90] ;  /* 0x00009000013c7983 */ /* 0x000f220000100a00 */
[----:B------:R-:W-:Y:S02]  /*c730*/  R2UR UR6, R14 ;  /* 0x000000000e0672ca */ /* 0x000fe400000e0000 */
[----:B------:R-:W-:Y:S01]  /*c740*/  R2UR UR7, R15 ;  /* 0x000000000f0772ca */ /* 0x000fe200000e0000 */
[----:B------:R-:W-:-:S02]  /*c750*/  WARPGROUP.DEPBAR.LE gsb0, 0x0 ;  /* 0x00008000000079c5 */ /* 0x000fc40000010000 */
[----:B------:R-:W-:Y:S01]  /*c760*/  WARPGROUP.ARRIVE ;  /* 0x00000000000079c5 */ /* 0x000fe20000000000 */
[----:B------:R-:W-:Y:S01]  /*c770*/  VIADD R4, R8, 0xe00 ;  /* 0x00000e0008047836 */ /* 0x000fe20000000000 */
[C---:B--2---:R-:W-:Y:S01]  /*c780*/  IADD3 R58, R3.reuse, 0xe00, R58 ;  /* 0x00000e00033a7810 */ /* 0x044fe20007ffe03a */
[----:B------:R-:W-:Y:S01]  /*c790*/  IMAD.MOV.U32 R13, RZ, RZ, R9 ;  /* 0x000000ffff0d7224 */ /* 0x000fe200078e0009 */
[----:B------:R-:W2:Y:S06]  /*c7a0*/  LDL R15, [R1] ;  /* 0x00000000010f7983 */ /* 0x000eac0000100800 */
[----:B------:R-:W-:Y:S01]  /*c7b0*/  HGMMA.64x64x16.F32 R24, gdesc[UR4], R24, gsb0 ;  /* 0x00e00000041879f0 */ /* 0x000fe20008000818 */
[----:B------:R-:W-:Y:S01]  /*c7c0*/  IMAD.IADD R12, R3, 0x1, R4 ;  /* 0x00000001030c7824 */ /* 0x000fe200078e0204 */
[----:B------:R-:W-:Y:S01]  /*c7d0*/  R2UR UR7, R13 ;  /* 0x000000000d0772ca */ /* 0x000fe200000e0000 */
[----:B------:R0:W5:Y:S01]  /*c7e0*/  LDL R3, [R1+0x1c8] ;  /* 0x0001c80001037983 */ /* 0x0001620000100800 */
[----:B------:R-:W-:-:S02]  /*c7f0*/  R2UR UR4, R58 ;  /* 0x000000003a0472ca */ /* 0x000fc400000e0000 */
[----:B------:R-:W-:Y:S01]  /*c800*/  R2UR UR6, R12 ;  /* 0x000000000c0672ca */ /* 0x000fe200000e0000 */
[----:B------:R0:W5:Y:S01]  /*c810*/  LDL R14, [R1+0xc] ;  /* 0x00000c00010e7983 */ /* 0x0001620000100800 */
[----:B------:R-:W-:Y:S01]  /*c820*/  R2UR UR5, R59 ;  /* 0x000000003b0572ca */ /* 0x000fe200000e0000 */
[----:B------:R-:W-:Y:S02]  /*c830*/  WARPGROUP.DEPBAR.LE gsb0, 0x0 ;  /* 0x00008000000079c5 */ /* 0x000fe40000010000 */
[----:B------:R-:W-:-:S10]  /*c840*/  WARPGROUP.ARRIVE ;  /* 0x00000000000079c5 */ /* 0x000fd40000000000 */
[----:B------:R-:W-:Y:S01]  /*c850*/  HGMMA.64x64x16.F32 R24, gdesc[UR4], R24, gsb0 ;  /* 0x00e00000041879f0 */ /* 0x000fe20008000818 */
[C---:B------:R-:W-:Y:S01]  /*c860*/  IMAD.IADD R12, R7.reuse, 0x1, R4 ;  /* 0x00000001070c7824 */ /* 0x040fe200078e0204 */
[----:B---3--:R-:W-:Y:S01]  /*c870*/  IADD3 R20, R7, 0xe00, R20 ;  /* 0x00000e0007147810 */ /* 0x008fe20007ffe014 */
[----:B------:R-:W-:Y:S01]  /*c880*/  IMAD.MOV.U32 R13, RZ, RZ, R9 ;  /* 0x000000ffff0d7224 */ /* 0x000fe200078e0009 */
[----:B------:R-:W-:Y:S02]  /*c890*/  R2UR UR5, R21 ;  /* 0x00000000150572ca */ /* 0x000fe400000e0000 */
[----:B------:R-:W-:Y:S02]  /*c8a0*/  R2UR UR6, R12 ;  /* 0x000000000c0672ca */ /* 0x000fe400000e0000 */
[----:B------:R-:W-:Y:S02]  /*c8b0*/  R2UR UR7, R13 ;  /* 0x000000000d0772ca */ /* 0x000fe400000e0000 */
[----:B------:R-:W-:Y:S01]  /*c8c0*/  R2UR UR4, R20 ;  /* 0x00000000140472ca */ /* 0x000fe200000e0000 */
[----:B------:R-:W-:-:S02]  /*c8d0*/  WARPGROUP.DEPBAR.LE gsb0, 0x0 ;  /* 0x00008000000079c5 */ /* 0x000fc40000010000 */
[----:B------:R-:W-:-:S10]  /*c8e0*/  WARPGROUP.ARRIVE ;  /* 0x00000000000079c5 */ /* 0x000fd40000000000 */
[----:B------:R-:W-:Y:S01]  /*c8f0*/  HGMMA.64x64x16.F32 R24, gdesc[UR4], R24, gsb0 ;  /* 0x00e00000041879f0 */ /* 0x000fe20008000818 */
[C---:B----4-:R-:W-:Y:S01]  /*c900*/  IADD3 R56, R11.reuse, 0xe00, R56 ;  /* 0x00000e000b387810 */ /* 0x050fe20007ffe038 */
[----:B------:R-:W-:Y:S02]  /*c910*/  IMAD.IADD R10, R11, 0x1, R4 ;  /* 0x000000010b0a7824 */ /* 0x000fe400078e0204 */
[----:B------:R-:W-:Y:S01]  /*c920*/  IMAD.MOV.U32 R11, RZ, RZ, R9 ;  /* 0x000000ffff0b7224 */ /* 0x000fe200078e0009 */
[----:B------:R-:W-:Y:S02]  /*c930*/  R2UR UR4, R56 ;  /* 0x00000000380472ca */ /* 0x000fe400000e0000 */
[----:B------:R-:W-:Y:S02]  /*c940*/  R2UR UR6, R10 ;  /* 0x000000000a0672ca */ /* 0x000fe400000e0000 */
[----:B------:R-:W-:Y:S02]  /*c950*/  R2UR UR7, R11 ;  /* 0x000000000b0772ca */ /* 0x000fe400000e0000 */
[----:B------:R-:W-:Y:S01]  /*c960*/  R2UR UR5, R57 ;  /* 0x00000000390572ca */ /* 0x000fe200000e0000 */
[----:B------:R-:W-:-:S02]  /*c970*/  IMAD.MOV.U32 R4, RZ, RZ, 0x40 ;  /* 0x00000040ff047424 */ /* 0x000fc400078e00ff */
        /* <DEDUP_REMOVED lines=8> */
[----:B------:R-:W-:Y:S02]  /*ca00*/  IMAD.MOV.U32 R11, RZ, RZ, R9 ;  /* 0x000000ffff0b7224 */ /* 0x000fe400078e0009 */
[----:B------:R-:W-:Y:S02]  /*ca10*/  IMAD.MOV.U32 R9, RZ, RZ, R61 ;  /* 0x000000ffff097224 */ /* 0x000fe400078e003d */
[----:B------:R-:W-:Y:S02]  /*ca20*/  IMAD.IADD R10, R8, 0x1, R7 ;  /* 0x00000001080a7824 */ /* 0x000fe400078e0207 */
[----:B------:R-:W-:Y:S01]  /*ca30*/  IMAD.IADD R8, R7, 0x1, R60 ;  /* 0x0000000107087824 */ /* 0x000fe200078e023c */
[----:B------:R-:W-:Y:S02]  /*ca40*/  R2UR UR7, R11 ;  /* 0x000000000b0772ca */ /* 0x000fe400000e0000 */
[----:B------:R-:W-:-:S02]  /*ca50*/  R2UR UR6, R10 ;  /* 0x000000000a0672ca */ /* 0x000fc400000e0000 */
[----:B------:R-:W-:Y:S02]  /*ca60*/  R2UR UR4, R8 ;  /* 0x00000000080472ca */ /* 0x000fe400000e0000 */
[----:B------:R-:W-:Y:S01]  /*ca70*/  R2UR UR5, R9 ;  /* 0x00000000090572ca */ /* 0x000fe200000e0000 */
[----:B------:R0:W-:Y:S04]  /*ca80*/  STL [R1+0x68], R0 ;  /* 0x0000680001007387 */ /* 0x0001e80000100800 */
[----:B------:R0:W-:Y:S04]  /*ca90*/  STL [R1+0x68], R0 ;  /* 0x0000680001007387 */ /* 0x0001e80000100800 */
[----:B------:R0:W-:Y:S04]  /*caa0*/  STL [R1+0x68], R0 ;  /* 0x0000680001007387 */ /* 0x0001e80000100800 */
[----:B------:R0:W-:Y:S04]  /*cab0*/  STL [R1+0x68], R0 ;  /* 0x0000680001007387 */ /* 0x0001e80000100800 */
[----:B------:R0:W-:Y:S01]  /*cac0*/  STL [R1+0x68], R0 ;  /* 0x0000680001007387 */ /* 0x0001e20000100800 */
[----:B------:R-:W-:-:S02]  /*cad0*/  WARPGROUP.DEPBAR.LE gsb0, 0x0 ;  /* 0x00008000000079c5 */ /* 0x000fc40000010000 */
[----:B------:R-:W-:-:S06]  /*cae0*/  WARPGROUP.ARRIVE ;  /* 0x00000000000079c5 */ /* 0x000fcc0000000000 */
[----:B------:R-:W-:Y:S01]  /*caf0*/  HGMMA.64x64x16.F32 R24, gdesc[UR4], R24, gsb0 ;  /* 0x00e00000041879f0 */ /* 0x000fe20008000818 */
        /* <DEDUP_REMOVED lines=24> */
[----:B--2---:R-:W-:-:S03]  /*cc80*/  LOP3.LUT R4, R15, 0x1, RZ, 0xfc, !PT ;  /* 0x000000010f047812 */ /* 0x004fc600078efcff */
[----:B------:R0:W-:Y:S04]  /*cc90*/  STL [R1+0x68], R0 ;  /* 0x0000680001007387 */ /* 0x0001e80000100800 */
[----:B------:R0:W-:Y:S04]  /*cca0*/  STL [R1+0x68], R0 ;  /* 0x0000680001007387 */ /* 0x0001e80000100800 */
[----:B------:R0:W-:Y:S01]  /*ccb0*/  STL [R1+0x68], R0 ;  /* 0x0000680001007387 */ /* 0x0001e20000100800 */
[----:B------:R-:W-:Y:S01]  /*ccc0*/  ISETP.NE.AND P0, PT, R4, 0x3, PT ;  /* 0x000000030400780c */ /* 0x000fe20003f05270 */
[----:B------:R-:W-:-:S02]  /*ccd0*/  WARPGROUP.DEPBAR.LE gsb0, 0x0 ;  /* 0x00008000000079c5 */ /* 0x000fc40000010000 */
[----:B------:R-:W-:Y:S10]  /*cce0*/  BSSY B0, `(.L_x_5152) ;  /* 0x0000003000007945 */ /* 0x000ff40003800000 */
[----:B0-----:R-:W-:Y:S05]  /*ccf0*/  @!P0 BRA `(.L_x_5153) ;  /* 0x0000000000048947 */ /* 0x001fea0003800000 */
[----:B------:R-:W-:Y:S01]  /*cd00*/  BPT.TRAP 0x1 ;  /* 0x000000040000795c */ /* 0x000fe20000300000 */
.L_x_5153:
[----:B------:R-:W-:Y:S05]  /*cd10*/  BSYNC B0 ;  /* 0x0000000000007941 */ /* 0x000fea0003800000 */
.L_x_5152:
[----:B------:R-:W2:Y:S02]  /*cd20*/  LDL.64 R8, [R1+0x20] ;  /* 0x0000200001087983 */ /* 0x000ea40000100a00 */
[----:B--2---:R-:W-:-:S05]  /*cd30*/  MOV R0, R8 ;  /* 0x0000000800007202 */ /* 0x004fca0000000f00 */
[----:B-----5:R-:W-:-:S05]  /*cd40*/  IMAD R3, R3, 0x8, R0 ;  /* 0x0000000803037824 */ /* 0x020fca00078e0200 */
[----:B------:R-:W-:-:S04]  /*cd50*/  PRMT R3, R14, 0x654, R3 ;  /* 0x000006540e037816 */ /* 0x000fc80000000003 */
[----:B------:R0:W-:Y:S01]  /*cd60*/  SYNCS.ARRIVE.TRANS64.RED.A1T0 RZ, [R3+URZ], RZ ;  /* 0x000000ff03ff79a7 */ /* 0x0001e2000810043f */
[----:B------:R-:W2:Y:S04]  /*cd70*/  LDL.64 R56, [R1+0x100] ;  /* 0x0001000001387983 */ /* 0x000ea80000100a00 */
[----:B------:R-:W3:Y:S04]  /*cd80*/  LDL R0, [R1+0xcc] ;  /* 0x0000cc0001007983 */ /* 0x000ee80000100800 */
[----:B------:R-:W4:Y:S04]  /*cd90*/  LDL.64 R20, [R1+0xf0] ;  /* 0x0000f00001147983 */ /* 0x000f280000100a00 */
[----:B0-----:R-:W4:Y:S04]  /*cda0*/  LDL R3, [R1+0x50] ;  /* 0x0000500001037983 */ /* 0x001f280000100800 */
[----:B------:R-:W4:Y:S04]  /*cdb0*/  LDL R4, [R1+0xf8] ;  /* 0x0000f80001047983 */ /* 0x000f280000100800 */
[----:B------:R-:W4:Y:S04]  /*cdc0*/  LDL.128 R8, [R1+0xd0] ;  /* 0x0000d00001087983 */ /* 0x000f280000100c00 */
[----:B------:R-:W4:Y:S04]  /*cdd0*/  LDL.128 R12, [R1+0xe0] ;  /* 0x0000e000010c7983 */ /* 0x000f280000100c00 */
[----:B--2---:R-:W2:Y:S01]  /*cde0*/  LD.E R56, desc[UR36][R56.64] ;  /* 0x0000002438387980 */ /* 0x004ea2000c101900 */
[----:B---3--:R-:W-:-:S02]  /*cdf0*/  SHF.R.S32.HI R7, RZ, 0x1f, R0 ;  /* 0x0000001fff077819 */ /* 0x008fc40000011400 */
[----:B----4-:R-:W-:Y:S01]  /*ce00*/  ISETP.NE.AND P0, PT, R20, 0x1, PT ;  /* 0x000000011400780c */ /* 0x010fe20003f05270 */
[----:B------:R-:W-:Y:S01]  /*ce10*/  BSSY B0, `(.L_x_5154) ;  /* 0x000007d000007945 */ /* 0x000fe20003800000 */
[----:B------:R-:W-:Y:S01]  /*ce20*/  ISETP.GE.AND P1, PT, R13, 0x1, PT ;  /* 0x000000010d00780c */ /* 0x000fe20003f26270 */
[----:B--2---:R-:W-:-:S04]  /*ce30*/  FMUL.FTZ R29, R29, R56 ;  /* 0x000000381d1d7220 */ /* 0x004fc80000410000 */
[----:B------:R0:W1:Y:S02]  /*ce40*/  MUFU.TANH R57, R29 ;  /* 0x0000001d00397308 */ /* 0x0000640000002400 */
[----:B0-----:R-:W-:-:S04]  /*ce50*/  LEA.HI R29, R7, R0, RZ, 0x7 ;  /* 0x00000000071d7211 */ /* 0x001fc800078f38ff */
[----:B------:R-:W-:Y:S01]  /*ce60*/  LOP3.LUT R29, R29, 0xffffff80, RZ, 0xc0, !PT ;  /* 0xffffff801d1d7812 */ /* 0x000fe200078ec0ff */
[-C--:B------:R-:W-:Y:S01]  /*ce70*/  FMUL.FTZ R30, R30, R56.reuse ;  /* 0x000000381e1e7220 */ /* 0x080fe20000410000 */
[----:B------:R-:W-:-:S03]  /*ce80*/  FMUL.FTZ R33, R33, R56 ;  /* 0x0000003821217220 */ /* 0x000fc60000410000 */
[----:B------:R-:W-:Y:S01]  /*ce90*/  IMAD.IADD R29, R0, 0x1, -R29 ;  /* 0x00000001001d7824 */ /* 0x000fe200078e0a1d */
[----:B------:R0:W2:Y:S01]  /*cea0*/  MUFU.TANH R58, R30 ;  /* 0x0000001e003a7308 */ /* 0x0000a20000002400 */
[-C--:B------:R-:W-:Y:S01]  /*ceb0*/  FMUL.FTZ R31, R31, R56.reuse ;  /* 0x000000381f1f7220 */ /* 0x080fe20000410000 */
[----:B------:R-:W-:-:S06]  /*cec0*/  FMUL.FTZ R32, R32, R56 ;  /* 0x0000003820207220 */ /* 0x000fcc0000410000 */
[----:B------:R3:W4:Y:S01]  /*ced0*/  MUFU.TANH R61, R33 ;  /* 0x00000021003d7308 */ /* 0x0007220000002400 */
[----:B0-----:R-:W-:-:S07]  /*cee0*/  SHF.R.S32.HI R30, RZ, 0x1f, R29 ;  /* 0x0000001fff1e7819 */ /* 0x001fce000001141d */
[----:B------:R0:W1:Y:S01]  /*cef0*/  MUFU.TANH R59, R31 ;  /* 0x0000001f003b7308 */ /* 0x0000620000002400 */
[----:B---3--:R-:W-:-:S04]  /*cf00*/  LEA.HI R33, R7, R0, RZ, 0x2 ;  /* 0x0000000007217211 */ /* 0x008fc800078f10ff */
[----:B------:R-:W-:Y:S02]  /*cf10*/  LOP3.LUT R33, R33, 0xfffffffc, RZ, 0xc0, !PT ;  /* 0xfffffffc21217812 */ /* 0x000fe400078ec0ff */
[-C--:B0-----:R-:W-:Y:S01]  /*cf20*/  LEA.HI R31, R30, R29.reuse, RZ, 0x2 ;  /* 0x0000001d1e1f7211 */ /* 0x081fe200078f10ff */
[----:B------:R0:W3:Y:S03]  /*cf30*/  MUFU.TANH R60, R32 ;  /* 0x00000020003c7308 */ /* 0x0000e60000002400 */
[----:B------:R-:W-:Y:S01]  /*cf40*/  SHF.R.S32.HI R7, RZ, 0x2, R31 ;  /* 0x00000002ff077819 */ /* 0x000fe2000001141f */
[----:B------:R-:W-:Y:S01]  /*cf50*/  IMAD.IADD R33, R0, 0x1, -R33 ;  /* 0x0000000100217824 */ /* 0x000fe200078e0a21 */
[----:B------:R-:W-:Y:S02]  /*cf60*/  LEA.HI R30, R30, R29, RZ, 0x5 ;  /* 0x0000001d1e1e7211 */ /* 0x000fe400078f28ff */
[----:B0-----:R-:W-:-:S04]  /*cf70*/  SHF.R.S32.HI R32, RZ, 0x1f, R31 ;  /* 0x0000001fff207819 */ /* 0x001fc8000001141f */
[----:B------:R-:W-:Y:S02]  /*cf80*/  LEA.HI R32, R32, R7, RZ, 0x3 ;  /* 0x0000000720207211 */ /* 0x000fe400078f18ff */
[----:B------:R-:W-:Y:S02]  /*cf90*/  SHF.R.S32.HI R30, RZ, 0x5, R30 ;  /* 0x00000005ff1e7819 */ /* 0x000fe4000001141e */
[----:B------:R-:W-:Y:S02]  /*cfa0*/  LOP3.LUT R32, R32, 0xfffffff8, RZ, 0xc0, !PT ;  /* 0xfffffff820207812 */ /* 0x000fe400078ec0ff */
[----:B------:R-:W-:Y:S01]  /*cfb0*/  LEA.HI R0, R33, R33, RZ, 0x1 ;  /* 0x0000002121007211 */ /* 0x000fe200078f08ff */
[----:B------:R-:W-:Y:S02]  /*cfc0*/  IMAD R3, R3, 0x4, R30 ;  /* 0x0000000403037824 */ /* 0x000fe400078e021e */
[----:B------:R-:W-:Y:S01]  /*cfd0*/  IMAD.IADD R32, R7, 0x1, -R32 ;  /* 0x0000000107207824 */ /* 0x000fe200078e0a20 */
[----:B------:R-:W-:-:S03]  /*cfe0*/  LOP3.LUT R0, R0, 0x1ffffffe, RZ, 0xc0, !PT ;  /* 0x1ffffffe00007812 */ /* 0x000fc600078ec0ff */
[----:B------:R-:W-:Y:S02]  /*cff0*/  IMAD.U32 R3, R3, 0x10, R32 ;  /* 0x0000001003037824 */ /* 0x000fe400078e0020 */
[----:B------:R-:W-:-:S04]  /*d000*/  IMAD.IADD R0, R33, 0x1, -R0 ;  /* 0x0000000121007824 */ /* 0x000fc800078e0a00 */
[----:B------:R-:W-:-:S04]  /*d010*/  IMAD R20, R0, 0x8, R3 ;  /* 0x0000000800147824 */ /* 0x000fc800078e0203 */
[----:B------:R-:W-:-:S04]  /*d020*/  @P0 IMAD.HI.U32 R21, R20, R21, RZ ;  /* 0x0000001514150227 */ /* 0x000fc800078e00ff */
[----:B------:R-:W-:Y:S01]  /*d030*/  IMAD.MOV.U32 R0, RZ, RZ, -0x40 ;  /* 0xffffffc0ff007424 */ /* 0x000fe200078e00ff */
[----:B------:R-:W-:-:S03]  /*d040*/  @P0 SHF.R.U32.HI R20, RZ, R4, R21 ;  /* 0x00000004ff140219 */ /* 0x000fc60000011615 */
[----:B------:R-:W-:Y:S01]  /*d050*/  IMAD R4, R177, R0, 0x41 ;  /* 0x00000041b1047424 */ /* 0x000fe200078e0200 */
[----:B------:R-:W-:Y:S01]  /*d060*/  LOP3.LUT R0, R31, 0x7ffffffc, RZ, 0xc0, !PT ;  /* 0x7ffffffc1f007812 */ /* 0x000fe200078ec0ff */
[----:B------:R-:W0:Y:S01]  /*d070*/  SHFL.IDX PT, R62, R20, RZ, 0x1c1f ;  /* 0x001c1fff143e7589 */ /* 0x000e2200000e0000 */
        /* <DEDUP_REMOVED lines=25> */
[----:B------:R-:W-:-:S02]  /*d210*/  IMAD.IADD R0, R29, 0x1, -R0 ;  /* 0x000000011d007824 */ /* 0x000fc400078e0a00 */
[-C--:B------:R-:W-:Y:S01]  /*d220*/  FMUL.FTZ R55, R55, R56.reuse ;  /* 0x0000003837377220 */ /* 0x080fe20000410000 */
[----:B------:R-:W-:Y:S02]  /*d230*/  IMAD.IADD R3, R9, 0x1, R4 ;  /* 0x0000000109037824 */ /* 0x000fe400078e0204 */
[----:B------:R-:W-:Y:S01]  /*d240*/  FMUL.FTZ R51, R51, R56 ;  /* 0x0000003833337220 */ /* 0x000fe20000410000 */
[----:B------:R-:W-:Y:S01]  /*d250*/  LEA R30, R177, 0xffffffc0, 0x6 ;  /* 0xffffffc0b11e7811 */ /* 0x000fe200078e30ff */
[----:B------:R-:W-:Y:S01]  /*d260*/  IMAD R7, R0, -0x2, R3 ;  /* 0xfffffffe00077824 */ /* 0x000fe200078e0203 */
[----:B------:R-:W0:Y:S03]  /*d270*/  MUFU.TANH R24, R24 ;  /* 0x0000001800187308 */ /* 0x000e260000002400 */
[----:B------:R-:W-:Y:S02]  /*d280*/  IMAD.IADD R3, R9, 0x1, -R30 ;  /* 0x0000000109037824 */ /* 0x000fe400078e0a1e */
[----:B------:R-:W-:Y:S01]  /*d290*/  IMAD.IADD R4, R7, 0x1, -R8 ;  /* 0x0000000107047824 */ /* 0x000fe200078e0a08 */
[----:B------:R-:W-:-:S02]  /*d2a0*/  LOP3.LUT R7, RZ, R10, RZ, 0x33, !PT ;  /* 0x0000000aff077212 */ /* 0x000fc400078e33ff */
[----:B------:R-:W0:Y:S01]  /*d2b0*/  MUFU.TANH R25, R25 ;  /* 0x0000001900197308 */ /* 0x000e220000002400 */
[----:B------:R-:W-:-:S07]  /*d2c0*/  IMAD R21, R0, -0x2, R3 ;  /* 0xfffffffe00157824 */ /* 0x000fce00078e0203 */
[----:B------:R-:W0:Y:S01]  /*d2d0*/  MUFU.TANH R26, R26 ;  /* 0x0000001a001a7308 */ /* 0x000e220000002400 */
[----:B------:R-:W-:-:S07]  /*d2e0*/  IMAD.IADD R56, R4, 0x1, R11 ;  /* 0x0000000104387824 */ /* 0x000fce00078e020b */
        /* <DEDUP_REMOVED lines=22> */
[----:B------:R-:W1:Y:S08]  /*d450*/  MUFU.TANH R54, R54 ;  /* 0x0000003600367308 */ /* 0x000e700000002400 */
[----:B------:R-:W1:Y:S01]  /*d460*/  MUFU.TANH R55, R55 ;  /* 0x0000003700377308 */ /* 0x000e620000002400 */
[----:B------:R-:W-:Y:S01]  /*d470*/  IMAD.IADD R11, R4, 0x1, R7 ;  /* 0x00000001040b7824 */ /* 0x000fe200078e0207 */
[----:B0-----:R-:W-:Y:S01]  /*d480*/  VIADDMNMX R4, R62, R56, R21, PT ;  /* 0x000000383e047246 */ /* 0x001fe20003800115 */
[----:B------:R-:W-:-:S02]  /*d490*/  IMAD.IADD R12, R12, 0x1, -R30 ;  /* 0x000000010c0c7824 */ /* 0x000fc400078e0a1e */
[----:B------:R-:W-:Y:S01]  /*d4a0*/  IMAD.IADD R3, R11, 0x1, R62 ;  /* 0x000000010b037824 */ /* 0x000fe200078e023e */
[----:B--234-:R-:W-:Y:S06]  /*d4b0*/  @!P1 BRA `(.L_x_5155) ;  /* 0x0000000000489947 */ /* 0x01cfec0003800000 */
[----:B------:R-:W-:Y:S01]  /*d4c0*/  IADD3 R7, -R8, R9, R62 ;  /* 0x0000000908077210 */ /* 0x000fe20007ffe13e */
[----:B------:R-:W-:Y:S03]  /*d4d0*/  BSSY B1, `(.L_x_5156) ;  /* 0x000000c000017945 */ /* 0x000fe60003800000 */
[----:B------:R-:W-:-:S13]  /*d4e0*/  ISETP.GT.AND P0, PT, R7, -0x1, PT ;  /* 0xffffffff0700780c */ /* 0x000fda0003f04270 */
[----:B------:R-:W-:Y:S05]  /*d4f0*/  @P0 BRA `(.L_x_5157) ;  /* 0x0000000000180947 */ /* 0x000fea0003800000 */
[----:B------:R-:W-:Y:S02]  /*d500*/  ISETP.NE.AND P0, PT, R13, 0x1, PT ;  /* 0x000000010d00780c */ /* 0x000fe40003f05270 */
[----:B------:R-:W-:-:S11]  /*d510*/  LOP3.LUT R7, RZ, R7, RZ, 0x33, !PT ;  /* 0x00000007ff077212 */ /* 0x000fd600078e33ff */
[----:B------:R-:W-:-:S05]  /*d520*/  @P0 IMAD.HI.U32 R10, R7, R14, RZ ;  /* 0x0000000e070a0227 */ /* 0x000fca00078e00ff */
[----:B------:R-:W-:-:S04]  /*d530*/  @P0 SHF.R.U32.HI R7, RZ, R15, R10 ;  /* 0x0000000fff070219 */ /* 0x000fc8000001160a */
[----:B------:R-:W-:Y:S01]  /*d540*/  LOP3.LUT R7, RZ, R7, RZ, 0x33, !PT ;  /* 0x00000007ff077212 */ /* 0x000fe200078e33ff */
[----:B------:R-:W-:Y:S06]  /*d550*/  BRA `(.L_x_5158) ;  /* 0x00000000000c7947 */ /* 0x000fec0003800000 */
.L_x_5157:
[----:B------:R-:W-:-:S13]  /*d560*/  ISETP.NE.AND P0, PT, R13, 0x1, PT ;  /* 0x000000010d00780c */ /* 0x000fda0003f05270 */
[----:B------:R-:W-:-:S05]  /*d570*/  @P0 IMAD.HI.U32 R10, R7, R14, RZ ;  /* 0x0000000e070a0227 */ /* 0x000fca00078e00ff */
[----:B------:R-:W-:-:S07]  /*d580*/  @P0 SHF.R.U32.HI R7, RZ, R15, R10 ;  /* 0x0000000fff070219 */ /* 0x000fce000001160a */
.L_x_5158:
[----:B------:R-:W-:Y:S05]  /*d590*/  BSYNC B1 ;  /* 0x0000000000017941 */ /* 0x000fea0003800000 */
.L_x_5156:
[----:B------:R-:W-:-:S04]  /*d5a0*/  IMAD R7, R7, R13, -R30 ;  /* 0x0000000d07077224 */ /* 0x000fc800078e0a1e */
[----:B------:R-:W-:-:S05]  /*d5b0*/  IMAD R10, R0, -0x2, R7 ;  /* 0xfffffffe000a7824 */ /* 0x000fca00078e0207 */
[----:B------:R-:W-:Y:S02]  /*d5c0*/  VIMNMX R3, R3, R10, !PT ;  /* 0x0000000a03037248 */ /* 0x000fe40007fe0100 */
[----:B------:R-:W-:-:S07]  /*d5d0*/  VIADDMNMX R4, R10, R13, R4, PT ;  /* 0x0000000d0a047246 */ /* 0x000fce0003800104 */
.L_x_5155:
[----:B------:R-:W-:Y:S05]  /*d5e0*/  BSYNC B0 ;  /* 0x0000000000007941 */ /* 0x000fea0003800000 */
.L_x_5154:
[C---:B------:R-:W-:Y:S01]  /*d5f0*/  ISETP.GE.AND P1, PT, R12.reuse, 0x9, PT ;  /* 0x000000090c00780c */ /* 0x040fe20003f26270 */
[----:B------:R-:W0:Y:S01]  /*d600*/  SHFL.IDX PT, R20, R20, 0x1, 0x1c1f ;  /* 0x003c1f0014147f89 */ /* 0x000e2200000e0000 */
[----:B------:R-:W-:Y:S01]  /*d610*/  ISETP.GE.AND P0, PT, R12, 0x2, PT ;  /* 0x000000020c00780c */ /* 0x000fe20003f06270 */
[----:B------:R-:W-:Y:S01]  /*d620*/  BSSY B0, `(.L_x_5159) ;  /* 0x000005f000007945 */ /* 0x000fe20003800000 */
        /* <DEDUP_REMOVED lines=11> */
[C---:B------:R-:W-:Y:S02]  /*d6e0*/  ISETP.GT.AND P3, PT, R3.reuse, 0x9, !P5 ;  /* 0x000000090300780c */ /* 0x040fe40006f64270 */
[----:B------:R-:W-:Y:S02]  /*d6f0*/  ISETP.GE.AND P4, PT, R12, 0x12, PT ;  /* 0x000000120c00780c */ /* 0x000fe40003f86270 */
[----:B------:R-:W-:Y:S02]  /*d700*/  FSEL R60, R60, -INF , !P2 ;  /* 0xff8000003c3c7808 */ /* 0x000fe40005000000 */
[----:B------:R-:W-:Y:S02]  /*d710*/  ISETP.LT.OR P3, PT, R4, 0xa, P3 ;  /* 0x0000000a0400780c */ /* 0x000fe40001f61670 */
[----:B------:R-:W-:-:S02]  /*d720*/  ISETP.GT.AND P2, PT, R3, 0x11, !P4 ;  /* 0x000000110300780c */ /* 0x000fc40006744270 */
[----:B-1----:R-:W-:Y:S02]  /*d730*/  FSEL R64, R57, -INF , !P3 ;  /* 0xff80000039407808 */ /* 0x002fe40005800000 */
        /* <DEDUP_REMOVED lines=26> */
[----:B------:R-:W-:Y:S02]  /*d8e0*/  P2R R28, PR, RZ, 0x10 ;  /* 0x00000010ff1c7803 */ /* 0x000fe40000000000 */
[----:B------:R-:W-:Y:S02]  /*d8f0*/  FSEL R44, R44, -INF , !P2 ;  /* 0xff8000002c2c7808 */ /* 0x000fe40005000000 */
[----:B------:R-:W-:-:S02]  /*d900*/  ISETP.GE.AND P2, PT, R12, 0x2a, PT ;  /* 0x0000002a0c00780c */ /* 0x000fc40003f46270 */
        /* <DEDUP_REMOVED lines=25> */
[----:B------:R-:W-:Y:S02]  /*daa0*/  ISETP.LT.OR P6, PT, R4, 0x3a, P6 ;  /* 0x0000003a0400780c */ /* 0x000fe400037c1670 */
[----:B------:R-:W-:Y:S02]  /*dab0*/  VIADDMNMX R4, R20, R56, R21, PT ;  /* 0x0000003814047246 */ /* 0x000fe40003800115 */
        /* <DEDUP_REMOVED lines=13> */
.L_x_5162:
[----:B------:R-:W-:-:S13]  /*db90*/  ISETP.NE.AND P6, PT, R13, 0x1, PT ;  /* 0x000000010d00780c */ /* 0x000fda0003fc5270 */
[----:B------:R-:W-:-:S05]  /*dba0*/  @P6 IMAD.HI.U32 R14, R8, R14, RZ ;  /* 0x0000000e080e6227 */ /* 0x000fca00078e00ff */
[----:B------:R-:W-:-:S07]  /*dbb0*/  @P6 SHF.R.U32.HI R8, RZ, R15, R14 ;  /* 0x0000000fff086219 */ /* 0x000fce000001160e */
.L_x_5163:
[----:B------:R-:W-:Y:S05]  /*dbc0*/  BSYNC B1 ;  /* 0x0000000000017941 */ /* 0x000fea0003800000 */
.L_x_5161:
[----:B------:R-:W-:-:S04]  /*dbd0*/  IMAD R7, R8, R13, -R30 ;  /* 0x0000000d08077224 */ /* 0x000fc800078e0a1e */
[----:B------:R-:W-:-:S05]  /*dbe0*/  IMAD R0, R0, -0x2, R7 ;  /* 0xfffffffe00007824 */ /* 0x000fca00078e0207 */
[----:B------:R-:W-:Y:S02]  /*dbf0*/  VIADDMNMX R4, R0, R13, R4, PT ;  /* 0x0000000d00047246 */ /* 0x000fe40003800104 */
[----:B------:R-:W-:-:S07]  /*dc00*/  VIMNMX R3, R3, R0, !PT ;  /* 0x0000000003037248 */ /* 0x000fce0007fe0100 */
.L_x_5160:
[----:B------:R-:W-:Y:S05]  /*dc10*/  BSYNC B0 ;  /* 0x0000000000007941 */ /* 0x000fea0003800000 */
.L_x_5159:
[----:B------:R-:W-:Y:S01]  /*dc20*/  ISETP.GT.AND P0, PT, R3, 0x1, !P0 ;  /* 0x000000010300780c */ /* 0x000fe20004704270 */
[----:B------:R-:W-:Y:S01]  /*dc30*/  BAR.SYNC.DEFER_BLOCKING 0xf, 0x100 ;  /* 0x03c4000000007b1d */ /* 0x000fe20000010000 */
[----:B------:R-:W-:Y:S02]  /*dc40*/  FMNMX.FTZ R0, R156, R62, !PT ;  /* 0x0000003e9c007209 */ /* 0x000fe40007810000 */
[----:B------:R-:W-:Y:S02]  /*dc50*/  ISETP.LT.OR P0, PT, R4, 0x2, P0 ;  /* 0x000000020400780c */ /* 0x000fe40000701670 */
[----:B------:R-:W-:Y:S02]  /*dc60*/  FMNMX.FTZ R0, R158, R0, !PT ;  /* 0x000000009e007209 */ /* 0x000fe40007810000 */
[----:B------:R-:W-:Y:S01]  /*dc70*/  FSEL R27, R27, -INF , !P0 ;  /* 0xff8000001b1b7808 */ /* 0x000fe20004000000 */
[----:B------:R-:W2:Y:S01]  /*dc80*/  LDL R78, [R1+0x248] ;  /* 0x00024800014e7983 */ /* 0x000ea20000100800 */
[----:B------:R-:W-:-:S02]  /*dc90*/  ISETP.NE.AND P0, PT, R25, RZ, PT ;  /* 0x000000ff1900720c */ /* 0x000fc40003f05270 */
[----:B------:R-:W-:Y:S01]  /*dca0*/  FMNMX.FTZ R0, R64, R0, !PT ;  /* 0x0000000040007209 */ /* 0x000fe20007810000 */
[----:B------:R-:W3:Y:S01]  /*dcb0*/  LDL R80, [R1+0x24c] ;  /* 0x00024c0001507983 */ /* 0x000ee20000100800 */
[C---:B------:R-:W-:Y:S02]  /*dcc0*/  ISETP.GT.AND P0, PT, R3.reuse, 0x9, !P0 ;  /* 0x000000090300780c */ /* 0x040fe40004704270 */
[----:B------:R-:W-:Y:S01]  /*dcd0*/  ISETP.GT.AND P1, PT, R3, 0x8, !P1 ;  /* 0x000000080300780c */ /* 0x000fe20004f24270 */
[----:B------:R-:W4:Y:S01]  /*dce0*/  LDL R82, [R1+0x254] ;  /* 0x0002540001527983 */ /* 0x000f220000100800 */
[----:B------:R-:W-:Y:S02]  /*dcf0*/  ISETP.LT.OR P0, PT, R4, 0xa, P0 ;  /* 0x0000000a0400780c */ /* 0x000fe40000701670 */
[----:B------:R-:W-:Y:S01]  /*dd00*/  FMNMX.FTZ R0, R60, R0, !PT ;  /* 0x000000003c007209 */ /* 0x000fe20007810000 */
[----:B------:R-:W4:Y:S01]  /*dd10*/  LDL R84, [R1+0x258] ;  /* 0x0002580001547983 */ /* 0x000f220000100800 */
[----:B------:R-:W-:-:S02]  /*dd20*/  FSEL R13, R59, -INF , !P0 ;  /* 0xff8000003b0d7808 */ /* 0x000fc40004000000 */
[----:B------:R-:W-:Y:S01]  /*dd30*/  ISETP.NE.AND P0, PT, R29, RZ, PT ;  /* 0x000000ff1d00720c */ /* 0x000fe20003f05270 */
[----:B------:R-:W4:Y:S01]  /*dd40*/  LDL R86, [R1+0x25c] ;  /* 0x00025c0001567983 */ /* 0x000f220000100800 */
[----:B------:R-:W-:Y:S02]  /*dd50*/  ISETP.LT.OR P1, PT, R4, 0x9, P1 ;  /* 0x000000090400780c */ /* 0x000fe40000f21670 */
[----:B------:R-:W-:Y:S01]  /*dd60*/  ISETP.GT.AND P0, PT, R3, 0x10, !P0 ;  /* 0x000000100300780c */ /* 0x000fe20004704270 */
[----:B------:R-:W4:Y:S01]  /*dd70*/  LDL R88, [R1+0x264] ;  /* 0x0002640001587983 */ /* 0x000f220000100800 */
[----:B------:R-:W-:Y:S02]  /*dd80*/  FMNMX.FTZ R0, R66, R0, !PT ;  /* 0x0000000042007209 */ /* 0x000fe40007810000 */
[----:B------:R-:W-:Y:S01]  /*dd90*/  ISETP.LT.OR P0, PT, R4, 0x11, P0 ;  /* 0x000000110400780c */ /* 0x000fe20000701670 */
[----:B------:R-:W4:Y:S01]  /*dda0*/  LDL R90, [R1+0x268] ;  /* 0x00026800015a7983 */ /* 0x000f220000100800 */
[----:B------:R-:W-:-:S02]  /*ddb0*/  FSEL R12, R58, -INF , !P1 ;  /* 0xff8000003a0c7808 */ /* 0x000fc40004800000 */
[----:B------:R-:W-:Y:S01]  /*ddc0*/  FSEL R14, R34, -INF , !P0 ;  /* 0xff800000220e7808 */ /* 0x000fe20004000000 */
[----:B------:R-:W2:Y:S01]  /*ddd0*/  LDL R58, [R1+0x214] ;  /* 0x00021400013a7983 */ /* 0x000ea20000100800 */
[----:B------:R-:W-:Y:S02]  /*dde0*/  ISETP.NE.AND P0, PT, R28, RZ, PT ;  /* 0x000000ff1c00720c */ /* 0x000fe40003f05270 */
[----:B------:R-:W-:Y:S01]  /*ddf0*/  ISETP.NE.AND P1, PT, R33, RZ, PT ;  /* 0x000000ff2100720c */ /* 0x000fe20003f25270 */
[----:B------:R-:W4:Y:S01]  /*de00*/  LDL R92, [R1+0x26c] ;  /* 0x00026c00015c7983 */ /* 0x000f220000100800 */
[----:B------:R-:W-:Y:S02]  /*de10*/  ISETP.GT.AND P0, PT, R3, 0x11, !P0 ;  /* 0x000000110300780c */ /* 0x000fe40004704270 */
[----:B------:R-:W-:Y:S01]  /*de20*/  FMNMX.FTZ R0, R162, R0, !PT ;  /* 0x00000000a2007209 */ /* 0x000fe20007810000 */
[----:B------:R-:W4:Y:S01]  /*de30*/  LDL R94, [R1+0x274] ;  /* 0x00027400015e7983 */ /* 0x000f220000100800 */
[----:B------:R-:W-:-:S02]  /*de40*/  ISETP.LT.OR P0, PT, R4, 0x12, P0 ;  /* 0x000000120400780c */ /* 0x000fc40000701670 */
[----:B------:R-:W-:Y:S01]  /*de50*/  FMNMX.FTZ R0, R68, R0, !PT ;  /* 0x0000000044007209 */ /* 0x000fe20007810000 */
[----:B------:R-:W4:Y:S01]  /*de60*/  LDL R96, [R1+0x278] ;  /* 0x0002780001607983 */ /* 0x000f220000100800 */
[----:B------:R-:W-:Y:S02]  /*de70*/  FSEL R15, R35, -INF , !P0 ;  /* 0xff800000230f7808 */ /* 0x000fe40004000000 */
[----:B------:R-:W-:Y:S01]  /*de80*/  ISETP.NE.AND P0, PT, R31, RZ, PT ;  /* 0x000000ff1f00720c */ /* 0x000fe20003f05270 */
[----:B------:R-:W4:Y:S01]  /*de90*/  LDL R98, [R1+0x27c] ;  /* 0x00027c0001627983 */ /* 0x000f220000100800 */
[----:B------:R-:W-:Y:S02]  /*dea0*/  FMNMX.FTZ R0, R40, R0, !PT ;  /* 0x0000000028007209 */ /* 0x000fe40007810000 */
[----:B------:R-:W-:Y:S01]  /*deb0*/  ISETP.GT.AND P0, PT, R3, 0x18, !P0 ;  /* 0x000000180300780c */ /* 0x000fe20004704270 */
[----:B------:R-:W4:Y:S01]  /*dec0*/  LDL R100, [R1+0x284] ;  /* 0x0002840001647983 */ /* 0x000f220000100800 */
[----:B------:R-:W-:-:S02]  /*ded0*/  FMNMX.FTZ R0, R70, R0, !PT ;  /* 0x0000000046007209 */ /* 0x000fc40007810000 */
[----:B------:R-:W-:Y:S01]  /*dee0*/  ISETP.LT.OR P0, PT, R4, 0x19, P0 ;  /* 0x000000190400780c */ /* 0x000fe20000701670 */
[----:B------:R-:W4:Y:S01]  /*def0*/  LDL R102, [R1+0x288] ;  /* 0x0002880001667983 */ /* 0x000f220000100800 */
[----:B------:R-:W-:Y:S02]  /*df00*/  FMNMX.FTZ R0, R44, R0, !PT ;  /* 0x000000002c007209 */ /* 0x000fe40007810000 */
[----:B------:R-:W-:Y:S01]  /*df10*/  FSEL R20, R38, -INF , !P0 ;  /* 0xff80000026147808 */ /* 0x000fe20004000000 */
[----:B------:R-:W4:Y:S01]  /*df20*/  LDL R104, [R1+0x28c] ;  /* 0x00028c0001687983 */ /* 0x000f220000100800 */
[----:B------:R-:W-:Y:S02]  /*df30*/  ISETP.GT.AND P0, PT, R3, 0x19, !P1 ;  /* 0x000000190300780c */ /* 0x000fe40004f04270 */
[----:B------:R-:W-:Y:S01]  /*df40*/  FMNMX.FTZ R0, R72, R0, !PT ;  /* 0x0000000048007209 */ /* 0x000fe20007810000 */
[----:B------:R-:W3:Y:S01]  /*df50*/  LDL R38, [R1+0x200] ;  /* 0x0002000001267983 */ /* 0x000ee20000100800 */
[----:B------:R-:W-:-:S02]  /*df60*/  ISETP.LT.OR P0, PT, R4, 0x1a, P0 ;  /* 0x0000001a0400780c */ /* 0x000fc40000701670 */
[----:B------:R-:W-:Y:S01]  /*df70*/  ISETP.NE.AND P6, PT, R10, RZ, PT ;  /* 0x000000ff0a00720c */ /* 0x000fe20003fc5270 */
        /* <DEDUP_REMOVED lines=13> */
[----:B------:R-:W-:Y:S02]  /*e050*/  ISETP.GT.AND P0, PT, R3, RZ, !P6 ;  /* 0x000000ff0300720c */ /* 0x000fe40007704270 */
[----:B------:R-:W-:Y:S01]  /*e060*/  FMNMX.FTZ R8, R76, R0, !PT ;  /* 0x000000004c087209 */ /* 0x000fe20007810000 */
[----:B------:R-:W4:Y:S01]  /*e070*/  LDL R42, [R1+0x280] ;  /* 0x00028000012a7983 */ /* 0x000f220000100800 */
[----:B------:R-:W-:-:S02]  /*e080*/  ISETP.LT.OR P0, PT, R4, 0x1, P0 ;  /* 0x000000010400780c */ /* 0x000fc40000701670 */
[----:B------:R-:W-:Y:S01]  /*e090*/  ISETP.NE.AND P1, PT, R41, RZ, PT ;  /* 0x000000ff2900720c */ /* 0x000fe20003f25270 */
[----:B------:R-:W0:Y:S01]  /*e0a0*/  SHFL.BFLY PT, R9, R8, 0x2, 0x1f ;  /* 0x0c401f0008097f89 */ /* 0x000e2200000e0000 */
[----:B------:R-:W-:Y:S02]  /*e0b0*/  FSEL R26, R26, -INF , !P0 ;  /* 0xff8000001a1a7808 */ /* 0x000fe40004000000 */
[----:B------:R-:W-:Y:S01]  /*e0c0*/  ISETP.NE.AND P0, PT, R37, RZ, PT ;  /* 0x000000ff2500720c */ /* 0x000fe20003f05270 */
[----:B------:R-:W4:Y:S01]  /*e0d0*/  LDL R116, [R1+0x2ac] ;  /* 0x0002ac0001747983 */ /* 0x000f220000100800 */
[----:B------:R-:W-:Y:S02]  /*e0e0*/  FMNMX.FTZ R7, R26, R27, !PT ;  /* 0x0000001b1a077209 */ /* 0x000fe40007810000 */
[----:B------:R-:W-:Y:S01]  /*e0f0*/  ISETP.GT.AND P0, PT, R3, 0x21, !P0 ;  /* 0x000000210300780c */ /* 0x000fe20004704270 */
[----:B------:R-:W4:Y:S01]  /*e100*/  LDL R118, [R1+0x2b4] ;  /* 0x0002b40001767983 */ /* 0x000f220000100800 */
[----:B------:R-:W-:-:S02]  /*e110*/  FMNMX.FTZ R0, R12, R7, !PT ;  /* 0x000000070c007209 */ /* 0x000fc40007810000 */
[----:B------:R-:W-:Y:S01]  /*e120*/  ISETP.GT.AND P1, PT, R3, 0x28, !P1 ;  /* 0x000000280300780c */ /* 0x000fe20004f24270 */
[----:B------:R-:W4:Y:S01]  /*e130*/  LDL R120, [R1+0x2b8] ;  /* 0x0002b80001787983 */ /* 0x000f220000100800 */
[----:B------:R-:W-:Y:S02]  /*e140*/  FMNMX.FTZ R7, R13, R0, !PT ;  /* 0x000000000d077209 */ /* 0x000fe40007810000 */
[----:B------:R-:W-:Y:S01]  /*e150*/  ISETP.LT.OR P0, PT, R4, 0x22, P0 ;  /* 0x000000220400780c */ /* 0x000fe20000701670 */
        /* <DEDUP_REMOVED lines=10> */
[----:B------:R-:W-:Y:S02]  /*e200*/  FMNMX.FTZ R7, R21, R0, !PT ;  /* 0x0000000015077209 */ /* 0x000fe40007810000 */
[----:B0-----:R-:W-:Y:S01]  /*e210*/  FMNMX.FTZ R10, R8, R9, !PT ;  /* 0x00000009080a7209 */ /* 0x001fe20007810000 */
[----:B------:R-:W4:Y:S01]  /*e220*/  LDL R130, [R1+0x2d4] ;  /* 0x0002d40001827983 */ /* 0x000f220000100800 */
[----:B------:R-:W-:-:S02]  /*e230*/  FMNMX.FTZ R0, R24, R7, !PT ;  /* 0x0000000718007209 */ /* 0x000fc40007810000 */
[----:B------:R-:W-:Y:S01]  /*e240*/  ISETP.GT.AND P3, PT, R3, 0x30, !P3 ;  /* 0x000000300300780c */ /* 0x000fe20005f64270 */
[----:B------:R-:W0:Y:S01]  /*e250*/  SHFL.BFLY PT, R11, R10, 0x1, 0x1f ;  /* 0x0c201f000a0b7f89 */ /* 0x000e2200000e0000 */
[----:B------:R-:W-:Y:S02]  /*e260*/  ISETP.LT.OR P2, PT, R4, 0x2a, P2 ;  /* 0x0000002a0400780c */ /* 0x000fe40001741670 */
[----:B------:R-:W-:Y:S01]  /*e270*/  FSEL R28, R46, -INF , !P1 ;  /* 0xff8000002e1c7808 */ /* 0x000fe20004800000 */
[----:B------:R-:W4:Y:S01]  /*e280*/  LDL R132, [R1+0x2d8] ;  /* 0x0002d80001847983 */ /* 0x000f220000100800 */
[----:B------:R-:W-:Y:S02]  /*e290*/  FMNMX.FTZ R7, R25, R0, !PT ;  /* 0x0000000019077209 */ /* 0x000fe40007810000 */
[----:B------:R-:W-:Y:S01]  /*e2a0*/  ISETP.GT.AND P4, PT, R3, 0x31, !P4 ;  /* 0x000000310300780c */ /* 0x000fe20006784270 */
[----:B------:R-:W4:Y:S01]  /*e2b0*/  LDL R46, [R1+0x2a0] ;  /* 0x0002a000012e7983 */ /* 0x000f220000100800 */
[----:B------:R-:W-:-:S02]  /*e2c0*/  ISETP.LT.OR P3, PT, R4, 0x31, P3 ;  /* 0x000000310400780c */ /* 0x000fc40001f61670 */
[----:B------:R-:W-:Y:S01]  /*e2d0*/  FSEL R30, R47, -INF , !P2 ;  /* 0xff8000002f1e7808 */ /* 0x000fe20005000000 */
[----:B------:R-:W4:Y:S01]  /*e2e0*/  LDL R134, [R1+0x2dc] ;  /* 0x0002dc0001867983 */ /* 0x000f220000100800 */
[----:B------:R-:W-:Y:S02]  /*e2f0*/  FMNMX.FTZ R7, R28, R7, !PT ;  /* 0x000000071c077209 */ /* 0x000fe40007810000 */
[----:B------:R-:W-:Y:S01]  /*e300*/  ISETP.NE.AND P6, PT, R45, RZ, PT ;  /* 0x000000ff2d00720c */ /* 0x000fe20003fc5270 */
[----:B------:R-:W4:Y:S01]  /*e310*/  LDL R136, [R1+0x2e4] ;  /* 0x0002e40001887983 */ /* 0x000f220000100800 */
[----:B------:R-:W-:Y:S02]  /*e320*/  ISETP.GT.AND P5, PT, R3, 0x38, !P5 ;  /* 0x000000380300780c */ /* 0x000fe40006fa4270 */
[----:B------:R-:W-:Y:S01]  /*e330*/  ISETP.LT.OR P4, PT, R4, 0x32, P4 ;  /* 0x000000320400780c */ /* 0x000fe20002781670 */
[----:B------:R-:W4:Y:S01]  /*e340*/  LDL R138, [R1+0x2e8] ;  /* 0x0002e800018a7983 */ /* 0x000f220000100800 */
[----:B------:R-:W-:-:S02]  /*e350*/  FSEL R31, R50, -INF , !P3 ;  /* 0xff800000321f7808 */ /* 0x000fc40005800000 */
[----:B------:R-:W-:Y:S01]  /*e360*/  FMNMX.FTZ R0, R30, R7, !PT ;  /* 0x000000071e007209 */ /* 0x000fe20007810000 */
[----:B------:R-:W4:Y:S01]  /*e370*/  LDL R50, [R1+0x2c0] ;  /* 0x0002c00001327983 */ /* 0x000f220000100800 */
[----:B------:R-:W-:Y:S02]  /*e380*/  ISETP.GT.AND P0, PT, R3, 0x39, !P6 ;  /* 0x000000390300780c */ /* 0x000fe40007704270 */
[----:B------:R-:W-:Y:S01]  /*e390*/  ISETP.LT.OR P5, PT, R4, 0x39, P5 ;  /* 0x000000390400780c */ /* 0x000fe20002fa1670 */
[----:B------:R-:W4:Y:S01]  /*e3a0*/  LDL R140, [R1+0x2ec] ;  /* 0x0002ec00018c7983 */ /* 0x000f220000100800 */
[----:B------:R-:W-:Y:S02]  /*e3b0*/  FSEL R32, R32, -INF , !P4 ;  /* 0xff80000020207808 */ /* 0x000fe40006000000 */
[----:B------:R-:W-:Y:S01]  /*e3c0*/  FMNMX.FTZ R3, R31, R0, !PT ;  /* 0x000000001f037209 */ /* 0x000fe20007810000 */
[----:B------:R-:W4:Y:S01]  /*e3d0*/  LDL R56, [R1+0x2f0] ;  /* 0x0002f00001387983 */ /* 0x000f220000100800 */
[----:B------:R-:W-:-:S02]  /*e3e0*/  ISETP.LT.OR P0, PT, R4, 0x3a, P0 ;  /* 0x0000003a0400780c */ /* 0x000fc40000701670 */
[----:B------:R-:W-:Y:S01]  /*e3f0*/  FSEL R34, R54, -INF , !P5 ;  /* 0xff80000036227808 */ /* 0x000fe20006800000 */
[----:B------:R-:W4:Y:S01]  /*e400*/  LDL R142, [R1+0x2f4] ;  /* 0x0002f400018e7983 */ /* 0x000f220000100800 */
[----:B------:R-:W-:Y:S02]  /*e410*/  FMNMX.FTZ R3, R32, R3, !PT ;  /* 0x0000000320037209 */ /* 0x000fe40007810000 */
[----:B------:R-:W-:Y:S01]  /*e420*/  FSEL R36, R55, -INF , !P0 ;  /* 0xff80000037247808 */ /* 0x000fe20004000000 */
[----:B------:R-:W4:Y:S01]  /*e430*/  LDL R54, [R1+0x2e0] ;  /* 0x0002e00001367983 */ /* 0x000f220000100800 */
[----:B------:R-:W-:Y:S02]  /*e440*/  FMNMX.FTZ R3, R34, R3, !PT ;  /* 0x0000000322037209 */ /* 0x000fe40007810000 */
[----:B0-----:R-:W-:Y:S01]  /*e450*/  FMNMX.FTZ R0, R10, R11, !PT ;  /* 0x0000000b0a007209 */ /* 0x001fe20007810000 */
[----:B------:R-:W4:Y:S01]  /*e460*/  LDL R144, [R1+0x2f8] ;  /* 0x0002f80001907983 */ /* 0x000f220000100800 */
[----:B------:R-:W-:-:S03]  /*e470*/  FMNMX.FTZ R9, R36, R3, !PT ;  /* 0x0000000324097209 */ /* 0x000fc60007810000 */
[----:B------:R-:W2:Y:S04]  /*e480*/  LDL.64 R10, [R1+0x118] ;  /* 0x00011800010a7983 */ /* 0x000ea80000100a00 */
[----:B------:R-:W-:Y:S04]  /*e490*/  STL.64 [R1+0x1e0], R8 ;  /* 0x0001e00801007387 */ /* 0x000fe80000100a00 */
[----:B------:R0:W-:Y:S04]  /*e4a0*/  STL [R1+0x1e0], R0 ;  /* 0x0001e00001007387 */ /* 0x0001e80000100800 */
[----:B------:R-:W3:Y:S04]  /*e4b0*/  LDL R7, [R1+0x1e0] ;  /* 0x0001e00001077983 */ /* 0x000ee80000100800 */
[----:B------:R-:W4:Y:S04]  /*e4c0*/  LDL R4, [R1+0x1e4] ;  /* 0x0001e40001047983 */ /* 0x000f280000100800 */
        /* <DEDUP_REMOVED lines=57> */
[----:B---3--:R-:W-:Y:S01]  /*e860*/  FMUL.FTZ R3, R38, R7 ;  /* 0x0000000726037220 */ /* 0x008fe20000410000 */
[----:B------:R-:W-:-:S02]  /*e870*/  FSETP.NEU.FTZ.AND P0, PT, R7, -INF , PT ;  /* 0xff8000000700780b */ /* 0x000fc40003f1d000 */
[----:B----4-:R-:W1:Y:S02]  /*e880*/  SHFL.BFLY PT, R7, R4, 0x2, 0x1f ;  /* 0x0c401f0004077f89 */ /* 0x010e6400000e0000 */
[----:B------:R-:W-:-:S05]  /*e890*/  FSEL R3, R3, RZ, P0 ;  /* 0x000000ff03037208 */ /* 0x000fca0000000000 */
[----:B0-----:R-:W-:Y:S01]  /*e8a0*/  FFMA.FTZ R0, R64, R38, -R3 ;  /* 0x0000002640007223 */ /* 0x001fe20000010803 */
[----:B-1----:R-:W-:-:S03]  /*e8b0*/  FMNMX.FTZ R7, R7, R4, !PT ;  /* 0x0000000407077209 */ /* 0x002fc60007810000 */
        /* <DEDUP_REMOVED lines=9> */
[----:B0-----:R-:W0:Y:S01]  /*e950*/  SHFL.BFLY PT, R0, R7, 0x1, 0x1f ;  /* 0x0c201f0007007f89 */ /* 0x001e2200000e0000 */
        /* <DEDUP_REMOVED lines=8> */
[----:B------:R-:W3:Y:S04]  /*e9e0*/  LDL R60, [R1+0x218] ;  /* 0x00021800013c7983 */ /* 0x000ee80000100800 */
[----:B------:R-:W4:Y:S03]  /*e9f0*/  LDL R62, [R1+0x21c] ;  /* 0x00021c00013e7983 */ /* 0x000f260000100800 */
[----:B------:R-:W1:Y:S01]  /*ea00*/  MUFU.EX2 R29, R29 ;  /* 0x0000001d001d7308 */ /* 0x000e620000000800 */
[----:B------:R-:W4:Y:S04]  /*ea10*/  LDL R64, [R1+0x224] ;  /* 0x0002240001407983 */ /* 0x000f280000100800 */
[----:B------:R-:W4:Y:S01]  /*ea20*/  LDL R66, [R1+0x228] ;  /* 0x0002280001427983 */ /* 0x000f220000100800 */
[----:B0-----:R-:W-:-:S02]  /*ea30*/  FMNMX.FTZ R0, R7, R0, !PT ;  /* 0x0000000007007209 */ /* 0x001fc40007810000 */
[----:B------:R-:W-:Y:S01]  /*ea40*/  MUFU.EX2 R158, R158 ;  /* 0x0000009e009e7308 */ /* 0x000fe20000000800 */
[----:B------:R-:W4:Y:S01]  /*ea50*/  LDL R68, [R1+0x22c] ;  /* 0x00022c0001447983 */ /* 0x000f220000100800 */
[C---:B------:R-:W-:Y:S01]  /*ea60*/  FSETP.NEU.FTZ.AND P0, PT, R0.reuse, -INF , PT ;  /* 0xff8000000000780b */ /* 0x040fe20003f1d000 */
[-C--:B------:R-:W-:Y:S02]  /*ea70*/  FMUL.FTZ R4, R0, R38.reuse ;  /* 0x0000002600047220 */ /* 0x080fe40000410000 */
[----:B------:R-:W4:Y:S03]  /*ea80*/  LDL R70, [R1+0x234] ;  /* 0x0002340001467983 */ /* 0x000f260000100800 */
[----:B------:R-:W-:Y:S01]  /*ea90*/  FSEL R3, R4, RZ, P0 ;  /* 0x000000ff04037208 */ /* 0x000fe20000000000 */
[----:B------:R-:W-:Y:S01]  /*eaa0*/  MUFU.EX2 R160, R160 ;  /* 0x000000a000a07308 */ /* 0x000fe20000000800 */
[----:B------:R-:W4:Y:S03]  /*eab0*/  LDL R72, [R1+0x238] ;  /* 0x0002380001487983 */ /* 0x000f260000100800 */
[-CC-:B------:R-:W-:Y:S01]  /*eac0*/  FFMA.FTZ R157, R26, R38.reuse, -R3.reuse ;  /* 0x000000261a9d7223 */ /* 0x180fe20000010803 */
[-CC-:B------:R-:W-:Y:S01]  /*ead0*/  FFMA.FTZ R148, R27, R38.reuse, -R3.reuse ;  /* 0x000000261b947223 */ /* 0x180fe20000010803 */
[-CC-:B------:R-:W-:Y:S01]  /*eae0*/  FFMA.FTZ R159, R12, R38.reuse, -R3.reuse ;  /* 0x000000260c9f7223 */ /* 0x180fe20000010803 */
[-CC-:B------:R-:W-:Y:S01]  /*eaf0*/  FFMA.FTZ R150, R13, R38.reuse, -R3.reuse ;  /* 0x000000260d967223 */ /* 0x180fe20000010803 */
[----:B------:R-:W-:Y:S01]  /*eb00*/  MUFU.EX2 R35, R35 ;  /* 0x0000002300237308 */ /* 0x000fe20000000800 */
[-CC-:B------:R-:W-:Y:S01]  /*eb10*/  FFMA.FTZ R161, R14, R38.reuse, -R3.reuse ;  /* 0x000000260ea17223 */ /* 0x180fe20000010803 */
[-CC-:B------:R-:W-:Y:S01]  /*eb20*/  FFMA.FTZ R47, R15, R38.reuse, -R3.reuse ;  /* 0x000000260f2f7223 */ /* 0x180fe20000010803 */
[-C--:B------:R-:W-:Y:S01]  /*eb30*/  FFMA.FTZ R163, R20, R38.reuse, -R3 ;  /* 0x0000002614a37223 */ /* 0x080fe20000010803 */
[----:B-1----:R-:W-:Y:S01]  /*eb40*/  FADD.FTZ R7, R156, R29 ;  /* 0x0000001d9c077221 */ /* 0x002fe20000010000 */
[-CC-:B------:R-:W-:Y:S01]  /*eb50*/  FFMA.FTZ R49, R21, R38.reuse, -R3.reuse ;  /* 0x0000002615317223 */ /* 0x180fe20000010803 */
[----:B------:R-:W-:-:S02]  /*eb60*/  FFMA.FTZ R165, R24, R38, -R3 ;  /* 0x0000002618a57223 */ /* 0x000fc40000010803 */
[----:B------:R-:W-:Y:S01]  /*eb70*/  MUFU.EX2 R162, R162 ;  /* 0x000000a200a27308 */ /* 0x000fe20000000800 */
[-CC-:B------:R-:W-:Y:S01]  /*eb80*/  FFMA.FTZ R51, R25, R38.reuse, -R3.reuse ;  /* 0x0000002619337223 */ /* 0x180fe20000010803 */
[-CC-:B------:R-:W-:Y:S01]  /*eb90*/  FFMA.FTZ R167, R28, R38.reuse, -R3.reuse ;  /* 0x000000261ca77223 */ /* 0x180fe20000010803 */
[----:B------:R-:W4:Y:S05]  /*eba0*/  LDL R40, [R1+0x270] ;  /* 0x0002700001287983 */ /* 0x000f2a0000100800 */
[----:B------:R-:W-:Y:S01]  /*ebb0*/  MUFU.EX2 R37, R37 ;  /* 0x0000002500257308 */ /* 0x000fe20000000800 */
[----:B------:R-:W-:-:S07]  /*ebc0*/  FFMA.FTZ R53, R30, R38, -R3 ;  /* 0x000000261e357223 */ /* 0x000fce0000010803 */
[----:B------:R-:W-:Y:S01]  /*ebd0*/  MUFU.EX2 R164, R164 ;  /* 0x000000a400a47308 */ /* 0x000fe20000000800 */
[----:B------:R-:W-:-:S07]  /*ebe0*/  FFMA.FTZ R169, R31, R38, -R3 ;  /* 0x000000261fa97223 */ /* 0x000fce0000010803 */
[----:B------:R-:W-:Y:S01]  /*ebf0*/  MUFU.EX2 R39, R39 ;  /* 0x0000002700277308 */ /* 0x000fe20000000800 */
[-CC-:B------:R-:W-:Y:S01]  /*ec00*/  FFMA.FTZ R55, R32, R38.reuse, -R3.reuse ;  /* 0x0000002620377223 */ /* 0x180fe20000010803 */
[----:B------:R-:W4:Y:S06]  /*ec10*/  LDL R44, [R1+0x290] ;  /* 0x00029000012c7983 */ /* 0x000f2c0000100800 */
[----:B------:R-:W-:Y:S08]  /*ec20*/  MUFU.EX2 R166, R166 ;  /* 0x000000a600a67308 */ /* 0x000ff00000000800 */
[----:B------:R-:W-:Y:S01]  /*ec30*/  MUFU.EX2 R41, R41 ;  /* 0x0000002900297308 */ /* 0x000fe20000000800 */
[----:B------:R-:W-:Y:S01]  /*ec40*/  FFMA.FTZ R34, R34, R38, -R3 ;  /* 0x0000002622227223 */ /* 0x000fe20000010803 */
[----:B------:R-:W4:Y:S04]  /*ec50*/  LDL R74, [R1+0x23c] ;  /* 0x00023c00014a7983 */ /* 0x000f280000100800 */
[----:B------:R-:W4:Y:S02]  /*ec60*/  LDL R76, [R1+0x244] ;  /* 0x00024400014c7983 */ /* 0x000f240000100800 */
[----:B------:R-:W-:Y:S02]  /*ec70*/  MUFU.EX2 R157, R157 ;  /* 0x0000009d009d7308 */ /* 0x000fe40000000800 */
[----:B------:R-:W4:Y:S04]  /*ec80*/  LDL R48, [R1+0x2b0] ;  /* 0x0002b00001307983 */ /* 0x000f280000100800 */
[----:B------:R-:W4:Y:S02]  /*ec90*/  LDL R52, [R1+0x2d0] ;  /* 0x0002d00001347983 */ /* 0x000f240000100800 */
[----:B------:R-:W0:Y:S08]  /*eca0*/  MUFU.EX2 R148, R148 ;  /* 0x0000009400947308 */ /* 0x000e300000000800 */
[----:B------:R-:W-:Y:S08]  /*ecb0*/  MUFU.EX2 R168, R168 ;  /* 0x000000a800a87308 */ /* 0x000ff00000000800 */
[----:B------:R-:W-:Y:S08]  /*ecc0*/  MUFU.EX2 R43, R43 ;  /* 0x0000002b002b7308 */ /* 0x000ff00000000800 */
[----:B------:R-:W1:Y:S08]  /*ecd0*/  MUFU.EX2 R159, R159 ;  /* 0x0000009f009f7308 */ /* 0x000e700000000800 */
[----:B------:R-:W1:Y:S01]  /*ece0*/  MUFU.EX2 R150, R150 ;  /* 0x0000009600967308 */ /* 0x000e620000000800 */
[----:B0-----:R-:W-:-:S07]  /*ecf0*/  FADD.FTZ R4, R157, R148 ;  /* 0x000000949d047221 */ /* 0x001fce0000010000 */
[----:B------:R-:W-:Y:S08]  /*ed00*/  MUFU.EX2 R170, R170 ;  /* 0x000000aa00aa7308 */ /* 0x000ff00000000800 */
[----:B------:R-:W-:Y:S01]  /*ed10*/  MUFU.EX2 R45, R45 ;  /* 0x0000002d002d7308 */ /* 0x000fe20000000800 */
[----:B------:R0:W-:Y:S04]  /*ed20*/  STL [R1+0x1e4], R0 ;  /* 0x0001e40001007387 */ /* 0x0001e80000100800 */
[----:B------:R-:W4:Y:S03]  /*ed30*/  LDL R14, [R1+0x328] ;  /* 0x00032800010e7983 */ /* 0x000f260000100800 */
[----:B------:R-:W0:Y:S01]  /*ed40*/  MUFU.EX2 R161, R161 ;  /* 0x000000a100a17308 */ /* 0x000e220000000800 */
[----:B------:R-:W-:Y:S01]  /*ed50*/  FADD.FTZ R8, R158, R7 ;  /* 0x000000079e087221 */ /* 0x000fe20000010000 */
[----:B-1----:R-:W-:Y:S01]  /*ed60*/  FADD.FTZ R7, R159, R4 ;  /* 0x000000049f077221 */ /* 0x002fe20000010000 */
[----:B------:R-:W4:Y:S04]  /*ed70*/  LDL R31, [R1+0x1c8] ;  /* 0x0001c800011f7983 */ /* 0x000f280000100800 */
[----:B------:R-:W4:Y:S01]  /*ed80*/  LDL R15, [R1+0x32c] ;  /* 0x00032c00010f7983 */ /* 0x000f220000100800 */
[----:B------:R-:W1:Y:S01]  /*ed90*/  MUFU.EX2 R47, R47 ;  /* 0x0000002f002f7308 */ /* 0x000e620000000800 */
[----:B------:R-:W-:Y:S01]  /*eda0*/  FADD.FTZ R9, R33, R8 ;  /* 0x0000000821097221 */ /* 0x000fe20000010000 */
[----:B------:R-:W-:Y:S01]  /*edb0*/  FADD.FTZ R4, R150, R7 ;  /* 0x0000000796047221 */ /* 0x000fe20000010000 */
[----:B------:R-:W4:Y:S04]  /*edc0*/  LDL R28, [R1+0x210] ;  /* 0x00021000011c7983 */ /* 0x000f280000100800 */
[----:B------:R-:W4:Y:S01]  /*edd0*/  LDL R20, [R1+0x330] ;  /* 0x0003300001147983 */ /* 0x000f220000100800 */
[----:B------:R-:W2:Y:S01]  /*ede0*/  MUFU.EX2 R163, R163 ;  /* 0x000000a300a37308 */ /* 0x000ea20000000800 */
[----:B------:R-:W-:Y:S01]  /*edf0*/  FADD.FTZ R8, R160, R9 ;  /* 0x00000009a0087221 */ /* 0x000fe20000010000 */
[----:B0-----:R-:W-:Y:S01]  /*ee00*/  FADD.FTZ R4, R161, R4 ;  /* 0x00000004a1047221 */ /* 0x001fe20000010000 */
[----:B------:R-:W4:Y:S04]  /*ee10*/  LDL R30, [R1+0x220] ;  /* 0x00022000011e7983 */ /* 0x000f280000100800 */
[----:B------:R-:W4:Y:S01]  /*ee20*/  LDL R21, [R1+0x334] ;  /* 0x0003340001157983 */ /* 0x000f220000100800 */
[----:B------:R-:W0:Y:S01]  /*ee30*/  MUFU.EX2 R49, R49 ;  /* 0x0000003100317308 */ /* 0x000e220000000800 */
[----:B------:R-:W-:Y:S01]  /*ee40*/  FADD.FTZ R7, R35, R8 ;  /* 0x0000000823077221 */ /* 0x000fe20000010000 */
[----:B-1----:R-:W-:-:S06]  /*ee50*/  FADD.FTZ R4, R47, R4 ;  /* 0x000000042f047221 */ /* 0x002fcc0000010000 */
[----:B------:R-:W1:Y:S01]  /*ee60*/  MUFU.EX2 R165, R165 ;  /* 0x000000a500a57308 */ /* 0x000e620000000800 */
[----:B------:R-:W-:Y:S01]  /*ee70*/  FADD.FTZ R8, R162, R7 ;  /* 0x00000007a2087221 */ /* 0x000fe20000010000 */
[----:B--2---:R-:W-:-:S06]  /*ee80*/  FADD.FTZ R4, R163, R4 ;  /* 0x00000004a3047221 */ /* 0x004fcc0000010000 */
[----:B------:R-:W2:Y:S01]  /*ee90*/  MUFU.EX2 R51, R51 ;  /* 0x0000003300337308 */ /* 0x000ea20000000800 */
[----:B------:R-:W-:Y:S01]  /*eea0*/  FADD.FTZ R7, R37, R8 ;  /* 0x0000000825077221 */ /* 0x000fe20000010000 */
[----:B0-----:R-:W-:-:S06]  /*eeb0*/  FADD.FTZ R4, R49, R4 ;  /* 0x0000000431047221 */ /* 0x001fcc0000010000 */
[----:B------:R-:W0:Y:S01]  /*eec0*/  MUFU.EX2 R167, R167 ;  /* 0x000000a700a77308 */ /* 0x000e220000000800 */
[----:B------:R-:W-:Y:S01]  /*eed0*/  FADD.FTZ R8, R164, R7 ;  /* 0x00000007a4087221 */ /* 0x000fe20000010000 */
[----:B-1----:R-:W-:-:S06]  /*eee0*/  FADD.FTZ R4, R165, R4 ;  /* 0x00000004a5047221 */ /* 0x002fcc0000010000 */
[----:B------:R-:W1:Y:S01]  /*eef0*/  MUFU.EX2 R53, R53 ;  /* 0x0000003500357308 */ /* 0x000e620000000800 */
[----:B------:R-:W-:Y:S01]  /*ef00*/  FADD.FTZ R7, R39, R8 ;  /* 0x0000000827077221 */ /* 0x000fe20000010000 */
[----:B--2---:R-:W-:-:S06]  /*ef10*/  FADD.FTZ R4, R51, R4 ;  /* 0x0000000433047221 */ /* 0x004fcc0000010000 */
[----:B------:R-:W2:Y:S01]  /*ef20*/  MUFU.EX2 R169, R169 ;  /* 0x000000a900a97308 */ /* 0x000ea20000000800 */
[----:B------:R-:W-:Y:S01]  /*ef30*/  FFMA.FTZ R3, R36, R38, -R3 ;  /* 0x0000002624037223 */ /* 0x000fe20000010803 */
[----:B------:R-:W-:Y:S01]  /*ef40*/  FADD.FTZ R8, R166, R7 ;  /* 0x00000007a6087221 */ /* 0x000fe20000010000 */
[----:B0-----:R-:W-:Y:S01]  /*ef50*/  FADD.FTZ R4, R167, R4 ;  /* 0x00000004a7047221 */ /* 0x001fe20000010000 */
[----:B------:R-:W4:Y:S04]  /*ef60*/  LDL R32, [R1+0x230] ;  /* 0x0002300001207983 */ /* 0x000f280000100800 */
[----:B------:R-:W0:Y:S01]  /*ef70*/  MUFU.EX2 R55, R55 ;  /* 0x0000003700377308 */ /* 0x000e220000000800 */
[----:B------:R-:W-:Y:S01]  /*ef80*/  FADD.FTZ R7, R41, R8 ;  /* 0x0000000829077221 */ /* 0x000fe20000010000 */
[----:B-1----:R-:W-:Y:S01]  /*ef90*/  FADD.FTZ R4, R53, R4 ;  /* 0x0000000435047221 */ /* 0x002fe20000010000 */
[----:B------:R-:W4:Y:S04]  /*efa0*/  LDL R36, [R1+0x250] ;  /* 0x0002500001247983 */ /* 0x000f280000100800 */
[----:B------:R-:W4:Y:S01]  /*efb0*/  LDL R38, [R1+0x260] ;  /* 0x0002600001267983 */ /* 0x000f220000100800 */
[----:B------:R1:W1:Y:S01]  /*efc0*/  MUFU.EX2 R171, R34 ;  /* 0x0000002200ab7308 */ /* 0x0002620000000800 */
[----:B------:R-:W-:Y:S01]  /*efd0*/  FADD.FTZ R8, R168, R7 ;  /* 0x00000007a8087221 */ /* 0x000fe20000010000 */
[----:B--2---:R-:W-:Y:S01]  /*efe0*/  FADD.FTZ R4, R169, R4 ;  /* 0x00000004a9047221 */ /* 0x004fe20000010000 */
[----:B------:R-:W2:Y:S05]  /*eff0*/  LDL R0, [R1+0x304] ;  /* 0x0003040001007983 */ /* 0x000eaa0000100800 */
[----:B------:R1:W1:Y:S01]  /*f000*/  MUFU.EX2 R57, R3 ;  /* 0x0000000300397308 */ /* 0x0002620000000800 */
[----:B------:R-:W-:Y:S01]  /*f010*/  FADD.FTZ R7, R43, R8 ;  /* 0x000000082b077221 */ /* 0x000fe20000010000 */
[----:B0-----:R-:W-:Y:S01]  /*f020*/  FADD.FTZ R4, R55, R4 ;  /* 0x0000000437047221 */ /* 0x001fe20000010000 */
[----:B------:R-:W2:Y:S02]  /*f030*/  LDL.64 R8, [R1+0x88] ;  /* 0x0000880001087983 */ /* 0x000ea40000100a00 */
[----:B------:R-:W-:-:S02]  /*f040*/  FADD.FTZ R12, R170, R7 ;  /* 0x00000007aa0c7221 */ /* 0x000fc40000010000 */
[----:B-1----:R-:W2:Y:S01]  /*f050*/  LDL R34, [R1+0x240] ;  /* 0x0002400001227983 */ /* 0x002ea20000100800 */
[----:B------:R-:W-:Y:S01]  /*f060*/  FADD.FTZ R4, R171, R4 ;  /* 0x00000004ab047221 */ /* 0x000fe20000010000 */
[----:B------:R-:W-:Y:S02]  /*f070*/  FADD.FTZ R12, R45, R12 ;  /* 0x0000000c2d0c7221 */ /* 0x000fe40000010000 */
[----:B------:R-:W2:Y:S04]  /*f080*/  LDL R3, [R1+0x308] ;  /* 0x0003080001037983 */ /* 0x000ea80000100800 */
[----:B------:R-:W2:Y:S01]  /*f090*/  LDL R7, [R1+0x314] ;  /* 0x0003140001077983 */ /* 0x000ea20000100800 */
[----:B------:R-:W-:-:S03]  /*f0a0*/  FADD.FTZ R13, R57, R4 ;  /* 0x00000004390d7221 */ /* 0x000fc60000010000 */
[----:B------:R-:W2:Y:S04]  /*f0b0*/  LDL R4, [R1+0x30c] ;  /* 0x00030c0001047983 */ /* 0x000ea80000100800 */
[----:B------:R0:W-:Y:S04]  /*f0c0*/  STL.64 [R1+0x1f0], R12 ;  /* 0x0001f00c01007387 */ /* 0x0001e80000100a00 */
[----:B------:R-:W2:Y:S04]  /*f0d0*/  LD.E.64 R26, desc[UR36][R10.64+0x8] ;  /* 0x000008240a1a7980 */ /* 0x000ea8000c101b00 */
[----:B------:R-:W2:Y:S04]  /*f0e0*/  LD.E.64 R24, desc[UR36][R10.64] ;  /* 0x000000240a187980 */ /* 0x000ea8000c101b00 */
[----:B0-----:R-:W2:Y:S04]  /*f0f0*/  LDL R12, [R1+0x320] ;  /* 0x00032000010c7983 */ /* 0x001ea80000100800 */
[----:B------:R-:W2:Y:S04]  /*f100*/  LDL R13, [R1+0x324] ;  /* 0x00032400010d7983 */ /* 0x000ea80000100800 */
[----:B------:R-:W2:Y:S04]  /*f110*/  LDL R10, [R1+0x318] ;  /* 0x00031800010a7983 */ /* 0x000ea80000100800 */
[----:B------:R-:W2:Y:S01]  /*f120*/  LDL R11, [R1+0x31c] ;  /* 0x00031c00010b7983 */ /* 0x000ea20000100800 */
        /* <DEDUP_REMOVED lines=15> */
[----:B------:R-:W-:Y:S01]  /*f220*/  F2FP.F16.F32.PACK_AB R171, R57, R171 ;  /* 0x000000ab39ab723e */ /* 0x000fe200000000ff */
[----:B------:R-:W-:Y:S04]  /*f230*/  STL [R1+0x214], R58 ;  /* 0x0002143a01007387 */ /* 0x000fe80000100800 */
        /* <DEDUP_REMOVED lines=53> */
[----:B--2---:R-:W-:Y:S01]  /*f590*/  IMAD R8, R31, 0x1000, R8 ;  /* 0x000010001f087824 */ /* 0x004fe200078e0208 */
[----:B------:R-:W-:-:S04]  /*f5a0*/  R2UR UR7, R9 ;  /* 0x00000000090772ca */ /* 0x000fc800000e0000 */
[----:B------:R-:W-:Y:S01]  /*f5b0*/  R2UR UR6, R8 ;  /* 0x00000000080672ca */ /* 0x000fe200000e0000 */
[----:B------:R-:W-:Y:S04]  /*f5c0*/  STL [R1+0x240], R34 ;  /* 0x0002402201007387 */ /* 0x000fe80000100800 */
[----:B------:R-:W-:Y:S01]  /*f5d0*/  STL [R1+0x2ec], R140 ;  /* 0x0002ec8c01007387 */ /* 0x000fe20000100800 */
[----:B------:R-:W-:-:S05]  /*f5e0*/  MOV R26, R26 ;  /* 0x0000001a001a7202 */ /* 0x000fca0000000f00 */
[--C-:B------:R-:W-:Y:S02]  /*f5f0*/  IMAD R27, R25, 0x2, R26.reuse ;  /* 0x00000002191b7824 */ /* 0x100fe400078e021a */
[C---:B------:R-:W-:Y:S02]  /*f600*/  IMAD R25, R24.reuse, 0x2, R26 ;  /* 0x0000000218197824 */ /* 0x040fe400078e021a */
[----:B------:R-:W-:Y:S01]  /*f610*/  IMAD R24, R24, 0x2, R27 ;  /* 0x0000000218187824 */ /* 0x000fe200078e021b */
[----:B------:R-:W-:Y:S04]  /*f620*/  STSM.16.M88.4 [R26], R156 ;  /* 0x0000009c1a007844 */ /* 0x000fe80000000200 */
[----:B------:R-:W-:Y:S04]  /*f630*/  STSM.16.M88.4 [R25], R160 ;  /* 0x000000a019007844 */ /* 0x000fe80000000200 */
[----:B------:R-:W-:Y:S04]  /*f640*/  STSM.16.M88.4 [R27], R164 ;  /* 0x000000a41b007844 */ /* 0x000fe80000000200 */
[----:B------:R-:W-:Y:S04]  /*f650*/  STSM.16.M88.4 [R24], R168 ;  /* 0x000000a818007844 */ /* 0x000fe80000000200 */
[----:B------:R-:W-:Y:S04]  /*f660*/  STL [R1+0x2f0], R56 ;  /* 0x0002f03801007387 */ /* 0x000fe80000100800 */
[----:B------:R-:W-:Y:S04]  /*f670*/  STL [R1+0x2f4], R142 ;  /* 0x0002f48e01007387 */ /* 0x000fe80000100800 */
[----:B------:R-:W-:Y:S04]  /*f680*/  STL [R1+0x2f8], R144 ;  /* 0x0002f89001007387 */ /* 0x000fe80000100800 */
[----:B------:R0:W-:Y:S02]  /*f690*/  STL [R1+0x2fc], R146 ;  /* 0x0002fc9201007387 */ /* 0x0001e40000100800 */
[----:B0-----:R-:W-:-:S06]  /*f6a0*/  WARPGROUP.ARRIVE ;  /* 0x00000000000079c5 */ /* 0x001fcc0000000000 */
[----:B------:R-:W-:Y:S01]  /*f6b0*/  HGMMA.64x256x16.F32 R24, R156, gdesc[UR4].tnspB, RZ, !UPT, gsb0 ;  /* 0x43e000049c187df0 */ /* 0x000fe2000c0008ff */
[----:B------:R0:W-:Y:S04]  /*f6c0*/  STL [R1+0x318], R10 ;  /* 0x0003180a01007387 */ /* 0x0001e80000100800 */
[----:B------:R1:W-:Y:S01]  /*f6d0*/  STL [R1+0x31c], R11 ;  /* 0x00031c0b01007387 */ /* 0x0003e20000100800 */
[----:B0-----:R-:W-:Y:S02]  /*f6e0*/  VIADD R10, R8, 0x80 ;  /* 0x00000080080a7836 */ /* 0x001fe40000000000 */
[----:B-1----:R-:W-:-:S03]  /*f6f0*/  IMAD.MOV.U32 R11, RZ, RZ, R9 ;  /* 0x000000ffff0b7224 */ /* 0x002fc600078e0009 */
[----:B------:R-:W-:Y:S02]  /*f700*/  R2UR UR6, R10 ;  /* 0x000000000a0672ca */ /* 0x000fe400000e0000 */
[----:B------:R-:W-:Y:S01]  /*f710*/  R2UR UR7, R11 ;  /* 0x000000000b0772ca */ /* 0x000fe200000e0000 */
        /* <DEDUP_REMOVED lines=100> */
[----:B------:R-:W-:Y:S01]  /*fd60*/  HGMMA.64x256x16.F32 R24, R160, gdesc[UR4].tnspB, R24, gsb0 ;  /* 0x43e00004a0187df0 */ /* 0x000fe20008000818 */
[----:B------:R-:W-:Y:S02]  /*fd70*/  VIADD R10, R8, 0x100 ;  /* 0x00000100080a7836 */ /* 0x000fe40000000000 */
[----:B------:R-:W-:-:S03]  /*fd80*/  IMAD.MOV.U32 R11, RZ, RZ, R9 ;  /* 0x000000ffff0b7224 */ /* 0x000fc600078e0009 */
[----:B------:R-:W-:Y:S02]  /*fd90*/  R2UR UR6, R10 ;  /* 0x000000000a0672ca */ /* 0x000fe400000e0000 */
[----:B------:R-:W-:Y:S01]  /*fda0*/  R2UR UR7, R11 ;  /* 0x000000000b0772ca */ /* 0x000fe200000e0000 */
[----:B------:R-:W-:Y:S01]  /*fdb0*/  VIADD R8, R8, 0x180 ;  /* 0x0000018008087836 */ /* 0x000fe20000000000 */
        /* <DEDUP_REMOVED lines=35> */
[----:B------:R-:W-:Y:S02]  /*fff0*/  R2UR UR6, R8 ;  /* 0x00000000080672ca */ /* 0x000fe400000e0000 */
[----:B------:R-:W-:Y:S01]  /*10000*/  R2UR UR7, R9 ;  /* 0x00000000090772ca */ /* 0x000fe200000e0000 */
        /* <DEDUP_REMOVED lines=34> */
[----:B------:R-:W-:Y:S03]  /*10230*/  HGMMA.64x256x16.F32 R24, R168, gdesc[UR4].tnspB, R24, gsb0 ;  /* 0x43e00004a8187df0 */ /* 0x000fe60008000818 */
        /* <DEDUP_REMOVED lines=34> */
[----:B0-----:R-:W4:Y:S04]  /*10460*/  LDL R74, [R1+0x214] ;  /* 0x00021400014a7983 */ /* 0x001f280000100800 */
[----:B-1----:R-:W4:Y:S04]  /*10470*/  LDL R76, [R1+0x218] ;  /* 0x00021800014c7983 */ /* 0x002f280000100800 */
[----:B------:R-:W4:Y:S04]  /*10480*/  LDL R78, [R1+0x21c] ;  /* 0x00021c00014e7983 */ /* 0x000f280000100800 */
[----:B------:R-:W4:Y:S04]  /*10490*/  LDL R4, [R1+0x220] ;  /* 0x0002200001047983 */ /* 0x000f280000100800 */
[----:B--2---:R-:W2:Y:S04]  /*104a0*/  LDL R80, [R1+0x224] ;  /* 0x0002240001507983 */ /* 0x004ea80000100800 */
[----:B------:R-:W2:Y:S04]  /*104b0*/  LDL R82, [R1+0x228] ;  /* 0x0002280001527983 */ /* 0x000ea80000100800 */
[----:B---3--:R-:W3:Y:S04]  /*104c0*/  LDL R84, [R1+0x22c] ;  /* 0x00022c0001547983 */ /* 0x008ee80000100800 */
        /* <DEDUP_REMOVED lines=120> */
[----:B------:R-:W-:Y:S01]  /*10c50*/  @!PT LDS RZ, [RZ] ;  /* 0x00000000fffff984 */ /* 0x000fe20000000800 */
[----:B------:R-:W-:Y:S01]  /*10c60*/  @!PT LDS RZ, [RZ] ;  /* 0x00000000fffff984 */ /* 0x000fe20000000800 */
[----:B------:R-:W-:Y:S01]  /*10c70*/  @!PT LDS RZ, [RZ] ;  /* 0x00000000fffff984 */ /* 0x000fe20000000800 */
[----:B------:R-:W-:Y:S01]  /*10c80*/  @!PT LDS RZ, [RZ] ;  /* 0x00000000fffff984 */ /* 0x000fe20000000800 */
[----:B------:R0:W-:Y:S06]  /*10c90*/  MEMBAR.ALL.CTA ;  /* 0x0000000000007992 */ /* 0x0001ec0000008000 */
[----:B0-----:R-:W0:Y:S04]  /*10ca0*/  FENCE.VIEW.ASYNC.S ;  /* 0x00000000000073c6 */ /* 0x001e280000000000 */
[----:B------:R-:W-:Y:S04]  /*10cb0*/  STL [R1+0x210], R0 ;  /* 0x0002100001007387 */ /* 0x000fe80000100800 */
[----:B------:R-:W-:Y:S04]  /*10cc0*/  STL [R1+0x214], R74 ;  /* 0x0002144a01007387 */ /* 0x000fe80000100800 */
[----:B------:R-:W-:Y:S04]  /*10cd0*/  STL [R1+0x218], R76 ;  /* 0x0002184c01007387 */ /* 0x000fe80000100800 */
[----:B------:R-:W-:Y:S04]  /*10ce0*/  STL [R1+0x21c], R78 ;  /* 0x00021c4e01007387 */ /* 0x000fe80000100800 */
[----:B------:R-:W-:Y:S04]  /*10cf0*/  STL [R1+0x220], R4 ;  /* 0x0002200401007387 */ /* 0x000fe80000100800 */
[----:B--2---:R-:W-:Y:S04]  /*10d00*/  STL [R1+0x224], R80 ;  /* 0x0002245001007387 */ /* 0x004fe80000100800 */
[----:B------:R-:W-:Y:S04]  /*10d10*/  STL [R1+0x228], R82 ;  /* 0x0002285201007387 */ /* 0x000fe80000100800 */
[----:B---3--:R-:W-:Y:S04]  /*10d20*/  STL [R1+0x22c], R84 ;  /* 0x00022c5401007387 */ /* 0x008fe80000100800 */
        /* <DEDUP_REMOVED lines=120> */
[----:B0-----:R-:W-:-:S03]  /*114b0*/  NOP ;  /* 0x0000000000007918 */ /* 0x001fc60000000000 */
[----:B-1----:R-:W3:Y:S04]  /*114c0*/  LDL R3, [R1+0x28] ;  /* 0x0000280001037983 */ /* 0x002ee80000100800 */
[----:B------:R2:W5:Y:S01]  /*114d0*/  LDL R0, [R1+0x1c8] ;  /* 0x0001c80001007983 */ /* 0x0005620000100800 */
[----:B------:R-:W-:Y:S01]  /*114e0*/  BSSY B0, `(.L_x_5164) ;  /* 0x0000006000007945 */ /* 0x000fe20003800000 */
[----:B------:R-:W-:Y:S06]  /*114f0*/  BAR.ARV 0xe, 0x100 ;  /* 0x0384000000007b1d */ /* 0x000fec0000002000 */
[----:B---3--:R-:W-:-:S04]  /*11500*/  LOP3.LUT R3, R3, 0x1, RZ, 0xfc, !PT ;  /* 0x0000000103037812 */ /* 0x008fc800078efcff */
[----:B------:R-:W-:-:S13]  /*11510*/  ISETP.NE.AND P0, PT, R3, 0x3, PT ;  /* 0x000000030300780c */ /* 0x000fda0003f05270 */
[----:B--2---:R-:W-:Y:S05]  /*11520*/  @!P0 BRA `(.L_x_5165) ;  /* 0x0000000000048947 */ /* 0x004fea0003800000 */
[----:B------:R-:W-:Y:S01]  /*11530*/  BPT.TRAP 0x1 ;  /* 0x000000040000795c */ /* 0x000fe20000300000 */
.L_x_5165:
[----:B------:R-:W-:Y:S05]  /*11540*/  BSYNC B0 ;  /* 0x0000000000007941 */ /* 0x000fea0003800000 */
.L_x_5164:
[----:B------:R-:W2:Y:S01]  /*11550*/  LDL.64 R8, [R1+0x48] ;  /* 0x0000480001087983 */ /* 0x000ea20000100a00 */
[----:B------:R-:W-:Y:S02]  /*11560*/  UISETP.NE.AND UP1, UPT, UR41, URZ, UPT ;  /* 0x0000003f2900728c */ /* 0x000fe4000bf25270 */
[----:B------:R-:W-:Y:S01]  /*11570*/  UISETP.NE.AND UP0, UPT, UR60, URZ, UPT ;  /* 0x0000003f3c00728c */ /* 0x000fe2000bf05270 */
[----:B------:R-:W3:Y:S01]  /*11580*/  LDL R3, [R1+0x34] ;  /* 0x0000340001037983 */ /* 0x000ee20000100800 */
[----:B--2---:R-:W-:-:S05]  /*11590*/  MOV R7, R8 ;  /* 0x0000000800077202 */ /* 0x004fca0000000f00 */
[----:B-----5:R-:W-:-:S05]  /*115a0*/  IMAD R0, R0, 0x8, R7 ;  /* 0x0000000800007824 */ /* 0x020fca00078e0207 */
[----:B---3--:R-:W-:-:S04]  /*115b0*/  PRMT R0, R3, 0x654, R0 ;  /* 0x0000065403007816 */ /* 0x008fc80000000000 */
[----:B------:R0:W-:Y:S02]  /*115c0*/  SYNCS.ARRIVE.TRANS64.RED.A1T0 RZ, [R0+URZ], RZ ;  /* 0x000000ff00ff79a7 */ /* 0x0001e4000810043f */
[----:B0-----:R-:W2:Y:S01]  /*115d0*/  LDL R0, [R1+0x50] ;  /* 0x0000500001007983 */ /* 0x001ea20000100800 */
[----:B------:R-:W-:Y:S02]  /*115e0*/  PLOP3.LUT P0, PT, PT, PT, UP1, 0x80, 0x0 ;  /* 0x000000000000781c */ /* 0x000fe40003f0f018 */
[----:B------:R-:W-:Y:S01]  /*115f0*/  PLOP3.LUT P1, PT, PT, PT, UP1, 0x80, 0x0 ;  /* 0x000000000000781c */ /* 0x000fe20003f2f018 */
[----:B--2---:R-:W-:-:S10]  /*11600*/  IMAD.SHL.U32 R4, R0, 0x40, RZ ;  /* 0x0000004000047824 */ /* 0x004fd400078e00ff */
[----:B------:R-:W-:Y:S01]  /*11610*/  @P0 IMAD.HI.U32 R5, R4, R5, RZ ;  /* 0x0000000504050227 */ /* 0x000fe200078e00ff */
[----:B------:R-:W-:-:S03]  /*11620*/  PLOP3.LUT P0, PT, PT, PT, UP0, 0x40, 0x0 ;  /* 0x000000000000781c */ /* 0x000fc60003f0e808 */
[----:B------:R-:W-:Y:S01]  /*11630*/  IMAD.MOV.U32 R0, RZ, RZ, R4 ;  /* 0x000000ffff007224 */ /* 0x000fe200078e0004 */
[----:B------:R-:W-:-:S05]  /*11640*/  @P1 SHF.R.U32.HI R0, RZ, R6, R5 ;  /* 0x00000006ff001219 */ /* 0x000fca0000011605 */
[----:B------:R-:W-:Y:S02]  /*11650*/  VIADD R3, R0, UR44 ;  /* 0x0000002c00037c36 */ /* 0x000fe40008000000 */
[----:B------:R-:W-:Y:S02]  /*11660*/  VIADD R0, R177, 0xfffffffe ;  /* 0xfffffffeb1007836 */ /* 0x000fe40000000000 */
[----:B------:R-:W-:Y:S01]  /*11670*/  IMAD.IADD R154, R3, 0x1, R154 ;  /* 0x00000001039a7824 */ /* 0x000fe200078e029a */
[----:B------:R-:W-:Y:S06]  /*11680*/  @P0 BRA `(.L_x_5166) ;  /* 0x0000000000400947 */ /* 0x000fec0003800000 */
[C---:B------:R-:W-:Y:S01]  /*11690*/  ISETP.GT.AND P0, PT, R3.reuse, RZ, PT ;  /* 0x000000ff0300720c */ /* 0x040fe20003f04270 */
[----:B------:R-:W-:Y:S01]  /*116a0*/  BSSY B0, `(.L_x_5167) ;  /* 0x000000c000007945 */ /* 0x000fe20003800000 */
[----:B------:R-:W-:-:S11]  /*116b0*/  VIADD R5, R3, 0xffffffff ;  /* 0xffffffff03057836 */ /* 0x000fd60000000000 */
[----:B------:R-:W-:Y:S05]  /*116c0*/  @P0 BRA `(.L_x_5168) ;  /* 0x0000000000180947 */ /* 0x000fea0003800000 */
[----:B------:R-:W-:Y:S01]  /*116d0*/  ISETP.NE.AND P0, PT, R155, 0x1, PT ;  /* 0x000000019b00780c */ /* 0x000fe20003f05270 */
[----:B------:R-:W-:-:S12]  /*116e0*/  IMAD.MOV R3, RZ, RZ, -R3 ;  /* 0x000000ffff037224 */ /* 0x000fd800078e0a03 */
[----:B------:R-:W-:-:S05]  /*116f0*/  @P0 IMAD.HI.U32 R172, R3, R172, RZ ;  /* 0x000000ac03ac0227 */ /* 0x000fca00078e00ff */
[----:B------:R-:W-:-:S04]  /*11700*/  @P0 SHF.R.U32.HI R3, RZ, R173, R172 ;  /* 0x000000adff030219 */ /* 0x000fc800000116ac */
[----:B------:R-:W-:Y:S01]  /*11710*/  LOP3.LUT R5, RZ, R3, RZ, 0x33, !PT ;  /* 0x00000003ff057212 */ /* 0x000fe200078e33ff */
[----:B------:R-:W-:Y:S06]  /*11720*/  BRA `(.L_x_5169) ;  /* 0x00000000000c7947 */ /* 0x000fec0003800000 */
.L_x_5168:
[----:B------:R-:W-:-:S13]  /*11730*/  ISETP.NE.AND P0, PT, R155, 0x1, PT ;  /* 0x000000019b00780c */ /* 0x000fda0003f05270 */
[----:B------:R-:W-:-:S05]  /*11740*/  @P0 IMAD.HI.U32 R172, R5, R172, RZ ;  /* 0x000000ac05ac0227 */ /* 0x000fca00078e00ff */
[----:B------:R-:W-:-:S07]  /*11750*/  @P0 SHF.R.U32.HI R5, RZ, R173, R172 ;  /* 0x000000adff050219 */ /* 0x000fce00000116ac */
.L_x_5169:
[----:B------:R-:W-:Y:S05]  /*11760*/  BSYNC B0 ;  /* 0x0000000000007941 */ /* 0x000fea0003800000 */
.L_x_5167:
[----:B------:R-:W-:-:S05]  /*11770*/  IMAD R5, R5, R155, R155 ;  /* 0x0000009b05057224 */ /* 0x000fca00078e029b */
[----:B------:R-:W-:-:S07]  /*11780*/  VIMNMX R154, R154, R5, PT ;  /* 0x000000059a9a7248 */ /* 0x000fce0003fe0100 */
.L_x_5166:
[----:B------:R-:W-:Y:S01]  /*11790*/  SHF.R.S32.HI R3, RZ, 0x1f, R154 ;  /* 0x0000001fff037819 */ /* 0x000fe2000001149a */
[----:B------:R-:W-:Y:S03]  /*117a0*/  BSSY B1, `(.L_x_5170) ;  /* 0x000000f000017945 */ /* 0x000fe60003800000 */
[----:B------:R-:W-:-:S04]  /*117b0*/  LEA.HI R3, R3, R154, RZ, 0x6 ;  /* 0x0000009a03037211 */ /* 0x000fc800078f30ff */
[----:B------:R-:W-:-:S04]  /*117c0*/  SHF.R.S32.HI R3, RZ, 0x6, R3 ;  /* 0x00000006ff037819 */ /* 0x000fc80000011403 */
[----:B------:R-:W-:-:S04]  /*117d0*/  VIMNMX R3, R22, R3, !PT ;  /* 0x0000000316037248 */ /* 0x000fc80007fe0100 */
[----:B------:R-:W-:-:S13]  /*117e0*/  ISETP.GE.AND P0, PT, R0, R3, PT ;  /* 0x000000030000720c */ /* 0x000fda0003f06270 */
[----:B------:R-:W-:Y:S05]  /*117f0*/  @!P0 BRA `(.L_x_5171) ;  /* 0x0000000000248947 */ /* 0x000fea0003800000 */
[----:B------:R-:W-:Y:S01]  /*11800*/  BSSY B0, `(.L_x_5172) ;  /* 0x0000006000007945 */ /* 0x000fe20003800000 */
.L_x_5173:
[----:B------:R-:W-:-:S07]  /*11810*/  MOV R6, 0x11830 ;  /* 0x0001183000067802 */ /* 0x000fce0000000f00 */
[----:B------:R-:W-:Y:S05]  /*11820*/  CALL.REL.NOINC `($_ZN7cutlass13device_kernelIN5flash11enable_sm90INS1_16FlashAttnFwdSm90INS1_25CollectiveMainloopFwdSm90ILi2EN4cute5tupleIJNS5_1CILi1EEES8_S8_EEENS6_IJNS7_ILi64EEESA_SA_EEELi512ENS_6half_tEfNS_4arch4Sm90ELb0ELb1ELb1ELb0ELb1ELb0ELb1ELb0ELb0ELb1ELb1ELb0EEENS1_21CollectiveEpilogueFwdINS6_IJSA_NS7_ILi512EEESA_EEES9_SC_SE_Li256ELb0ELb1ELb1ELb0EEENS1_19SingleTileSchedulerILb0ELb1ELb1ELi64EEEEEEEEEvNT_6ParamsE$_ZZN5flash25CollectiveMainloopFwdSm90ILi2EN4cute5tupleIJNS1_1CILi1EEES4_S4_EEENS2_IJNS3_ILi64EEES6_S6_EEELi512EN7cutlass6half_tEfNS8_4arch4Sm90ELb0ELb1ELb1ELb0ELb1ELb0ELb1ELb0ELb0ELb1ELb1ELb0EE3mmaINS_16FlashAttnFwdSm90ISC_NS_21CollectiveEpilogueFwdINS2_IJS6_NS3_ILi512EEES6_EEES5_S9_SB_Li256ELb0ELb1ELb1ELb0EEENS_19SingleTileSchedulerILb0ELb1ELb1ELi64EEEE13SharedStorageENS1_6TensorINS1_11ArrayEngineIfLm128EEENS1_6LayoutINS2_IJNS2_IJNS3_ILi2EEESR_NS3_ILi32EEEEEES4_S4_EEENS2_IJNS2_IJS4_SR_NS3_ILi4EEEEEENS3_ILi0EEESX_EEEEEEENS_7SoftmaxILi2ELi0EEEEEbRKNSC_6ParamsENS8_13PipelineAsyncILi2EEES17_RNS8_13PipelineStateILj2EEERT0_RT1_iRiRKNS_16SeqlenInfoQKNewKILb0ELb0EEENS2_IJiiiiEEERT_ENKUliT_T0_T1_E_clIZSD_ISM_S10_S12_EbS15_S17_S17_S1A_S1C_S1E_iS1F_S1J_S1K_S1M_EUlRS1N_iE1_NS3_ILb0EEENS3_ILb1EEEEEDaiS1N_S1O_S1P_) ;  /* 0x000001ac00447944 */ /* 0x000fea0003c00000 */
[C---:B------:R-:W-:Y:S01]  /*11830*/  ISETP.GT.AND P0, PT, R0.reuse, R3, PT ;  /* 0x000000030000720c */ /* 0x040fe20003f04270 */
[----:B------:R-:W-:-:S12]  /*11840*/  VIADD R0, R0, 0xffffffff ;  /* 0xffffffff00007836 */ /* 0x000fd80000000000 */
[----:B------:R-:W-:Y:S05]  /*11850*/  @P0 BRA `(.L_x_5173) ;  /* 0xfffffffc00ec0947 */ /* 0x000fea000383ffff */
[----:B------:R-:W-:Y:S05]  /*11860*/  BSYNC B0 ;  /* 0x0000000000007941 */ /* 0x000fea0003800000 */
.L_x_5172:
[----:B------:R-:W2:Y:S02]  /*11870*/  LDL R4, [R1+0x50] ;  /* 0x0000500001047983 */ /* 0x000ea40000100800 */
[----:B--2---:R-:W-:-:S07]  /*11880*/  IMAD.SHL.U32 R4, R4, 0x40, RZ ;  /* 0x0000004004047824 */ /* 0x004fce00078e00ff */
.L_x_5171:
[----:B------:R-:W-:Y:S05]  /*11890*/  BSYNC B1 ;  /* 0x0000000000017941 */ /* 0x000fea0003800000 */
.L_x_5170:
[----:B------:R-:W-:Y:S01]  /*118a0*/  UISETP.NE.AND UP1, UPT, UR41, URZ, UPT ;  /* 0x0000003f2900728c */ /* 0x000fe2000bf25270 */
[----:B------:R-:W-:Y:S01]  /*118b0*/  VIADD R4, R4, 0x3f ;  /* 0x0000003f04047836 */ /* 0x000fe20000000000 */
[----:B------:R-:W-:-:S04]  /*118c0*/  UISETP.NE.AND UP0, UPT, UR60, URZ, UPT ;  /* 0x0000003f3c00728c */ /* 0x000fc8000bf05270 */
[----:B------:R-:W-:Y:S02]  /*118d0*/  PLOP3.LUT P0, PT, PT, PT, UP1, 0x80, 0x0 ;  /* 0x000000000000781c */ /* 0x000fe40003f0f018 */
[----:B------:R-:W-:-:S03]  /*118e0*/  PLOP3.LUT P1, PT, PT, PT, UP1, 0x80, 0x0 ;  /* 0x000000000000781c */ /* 0x000fc60003f2f018 */
[----:B------:R-:W-:-:S08]  /*118f0*/  @UP1 ULDC UR4, c[0x0][0x44c] ;  /* 0x0001130000041ab9 */ /* 0x000fd00000000800 */
[----:B------:R-:W-:Y:S01]  /*11900*/  @P0 IMAD.HI.U32 R2, R4, UR4, RZ ;  /* 0x0000000404020c27 */ /* 0x000fe2000f8e00ff */
[----:B------:R-:W-:Y:S01]  /*11910*/  PLOP3.LUT P0, PT, PT, PT, UP0, 0x40, 0x0 ;  /* 0x000000000000781c */ /* 0x000fe20003f0e808 */
[----:B------:R-:W-:-:S03]  /*11920*/  @UP1 ULDC UR4, c[0x0][0x450] ;  /* 0x0001140000041ab9 */ /* 0x000fc60000000800 */
[----:B------:R-:W-:Y:S01]  /*11930*/  @P1 SHF.R.U32.HI R4, RZ, UR4, R2 ;  /* 0x00000004ff041c19 */ /* 0x000fe20008011602 */
[----:B------:R-:W-:-:S04]  /*11940*/  ULDC UR4, c[0x0][0xad4] ;  /* 0x0002b50000047ab9 */ /* 0x000fc80000000800 */
[----:B------:R-:W-:-:S04]  /*11950*/  VIADD R4, R4, UR40 ;  /* 0x0000002804047c36 */ /* 0x000fc80008000000 */
[----:B------:R-:W-:Y:S01]  /*11960*/  VIADD R2, R4, -UR4 ;  /* 0x8000000404027c36 */ /* 0x000fe20008000000 */
[----:B------:R-:W-:Y:S06]  /*11970*/  @P0 BRA `(.L_x_5174) ;  /* 0x0000000000540947 */ /* 0x000fec0003800000 */
[----:B------:R-:W-:Y:S01]  /*11980*/  ISETP.GT.AND P0, PT, R4, -0x1, PT ;  /* 0xffffffff0400780c */ /* 0x000fe20003f04270 */
[----:B------:R-:W-:-:S12]  /*11990*/  BSSY B0, `(.L_x_5175) ;  /* 0x0000011000007945 */ /* 0x000fd80003800000 */
        /* <DEDUP_REMOVED lines=10> */
.L_x_5176:
[----:B------:R-:W-:Y:S02]  /*11a40*/  ULDC UR4, c[0x0][0xadc] ;  /* 0x0002b70000047ab9 */ /* 0x000fe40000000800 */
[----:B------:R-:W-:-:S05]  /*11a50*/  IMAD.U32 R5, RZ, RZ, UR4 ;  /* 0x00000004ff057e24 */ /* 0x000fca000f8e00ff */
[----:B------:R-:W-:-:S13]  /*11a60*/  ISETP.NE.AND P0, PT, R5, 0x1, PT ;  /* 0x000000010500780c */ /* 0x000fda0003f05270 */
[----:B------:R-:W0:Y:S02]  /*11a70*/  @P0 LDC.64 R6, c[0x0][0xae0] ;  /* 0x0002b800ff060b82 */ /* 0x000e240000000a00 */
[----:B0-----:R-:W-:-:S05]  /*11a80*/  @P0 IMAD.HI.U32 R6, R4, R6, RZ ;  /* 0x0000000604060227 */ /* 0x001fca00078e00ff */
[----:B------:R-:W-:-:S07]  /*11a90*/  @P0 SHF.R.U32.HI R4, RZ, R7, R6 ;  /* 0x00000007ff040219 */ /* 0x000fce0000011606 */
.L_x_5177:
[----:B------:R-:W-:Y:S05]  /*11aa0*/  BSYNC B0 ;  /* 0x0000000000007941 */ /* 0x000fea0003800000 */
.L_x_5175:
[----:B------:R-:W-:-:S05]  /*11ab0*/  IMAD R3, R4, R5, RZ ;  /* 0x0000000504037224 */ /* 0x000fca00078e02ff */
[----:B------:R-:W-:-:S07]  /*11ac0*/  VIMNMX R2, R2, R3, !PT ;  /* 0x0000000302027248 */ /* 0x000fce0007fe0100 */
.L_x_5174:
[----:B------:R-:W-:-:S05]  /*11ad0*/  VIADD R2, R2, 0x3f ;  /* 0x0000003f02027836 */ /* 0x000fca0000000000 */
[----:B------:R-:W-:-:S04]  /*11ae0*/  SHF.R.S32.HI R3, RZ, 0x1f, R2 ;  /* 0x0000001fff037819 */ /* 0x000fc80000011402 */
[----:B------:R-:W-:-:S04]  /*11af0*/  LEA.HI R3, R3, R2, RZ, 0x6 ;  /* 0x0000000203037211 */ /* 0x000fc800078f30ff */
[----:B------:R-:W-:-:S04]  /*11b00*/  SHF.R.S32.HI R3, RZ, 0x6, R3 ;  /* 0x00000006ff037819 */ /* 0x000fc80000011403 */
[----:B------:R-:W-:-:S04]  /*11b10*/  VIMNMX R21, R22, R3, !PT ;  /* 0x0000000316157248 */ /* 0x000fc80007fe0100 */
[----:B------:R-:W-:-:S13]  /*11b20*/  ISETP.GE.AND P0, PT, R0, R21, PT ;  /* 0x000000150000720c */ /* 0x000fda0003f06270 */
[----:B------:R-:W-:Y:S05]  /*11b30*/  @!P0 BRA `(.L_x_5178) ;  /* 0x0000007000588947 */ /* 0x000fea0003800000 */
.L_x_5201:
[----:B------:R-:W2:Y:S04]  /*11b40*/  LDL R20, [R1+0x1c8] ;  /* 0x0001c80001147983 */ /* 0x000ea80000100800 */
[----:B0-----:R-:W3:Y:S04]  /*11b50*/  LDL R2, [R1+0x1d0] ;  /* 0x0001d00001027983 */ /* 0x001ee80000100800 */
[----:B------:R-:W4:Y:S01]  /*11b60*/  LDL R3, [R1] ;  /* 0x0000000001037983 */ /* 0x000f220000100800 */
[----:B--2---:R-:W-:-:S05]  /*11b70*/  VIADD R4, R20, 0x1 ;  /* 0x0000000114047836 */ /* 0x004fca0000000000 */
[----:B------:R-:W-:-:S13]  /*11b80*/  ISETP.NE.AND P0, PT, R4, 0x2, PT ;  /* 0x000000020400780c */ /* 0x000fda0003f05270 */
[----:B------:R0:W5:Y:S04]  /*11b90*/  @P0 LDL R6, [R1+0x1cc] ;  /* 0x0001cc0001060983 */ /* 0x0001680000100800 */
[----:B------:R-:W2:Y:S01]  /*11ba0*/  @!P0 LDL R5, [R1+0x1cc] ;  /* 0x0001cc0001058983 */ /* 0x000ea20000100800 */
[----:B---3--:R-:W-:Y:S01]  /*11bb0*/  VIADD R2, R2, 0x1 ;  /* 0x0000000102027836 */ /* 0x008fe20000000000 */
[----:B----4-:R-:W-:Y:S02]  /*11bc0*/  LOP3.LUT R3, R3, 0x1, RZ, 0xfc, !PT ;  /* 0x0000000103037812 */ /* 0x010fe400078efcff */
[----:B------:R1:W-:Y:S04]  /*11bd0*/  STL [R1+0x1c8], R4 ;  /* 0x0001c80401007387 */ /* 0x0003e80000100800 */
[----:B------:R0:W-:Y:S04]  /*11be0*/  STL [R1+0x1d0], R2 ;  /* 0x0001d00201007387 */ /* 0x0001e80000100800 */
[----:B------:R0:W-:Y:S01]  /*11bf0*/  @!P0 STL [R1+0x1c8], RZ ;  /* 0x0001c8ff01008387 */ /* 0x0001e20000100800 */
[----:B------:R-:W-:Y:S01]  /*11c00*/  ISETP.NE.AND P1, PT, R3, 0x3, PT ;  /* 0x000000030300780c */ /* 0x000fe20003f25270 */
[----:B------:R-:W-:Y:S05]  /*11c10*/  YIELD ;  /* 0x0000000000007946 */ /* 0x000fea0003800000 */
[----:B------:R-:W-:Y:S01]  /*11c20*/  BSSY B0, `(.L_x_5179) ;  /* 0x0000006000007945 */ /* 0x000fe20003800000 */
[----:B-1----:R-:W-:Y:S01]  /*11c30*/  @!P0 IMAD.MOV.U32 R4, RZ, RZ, RZ ;  /* 0x000000ffff048224 */ /* 0x002fe200078e00ff */
[----:B--2---:R-:W-:-:S05]  /*11c40*/  @!P0 LOP3.LUT R6, R5, 0x1, RZ, 0x3c, !PT ;  /* 0x0000000105068812 */ /* 0x004fca00078e3cff */
[----:B------:R0:W-:Y:S01]  /*11c50*/  @!P0 STL [R1+0x1cc], R6 ;  /* 0x0001cc0601008387 */ /* 0x0001e20000100800 */
[----:B------:R-:W-:Y:S05]  /*11c60*/  @!P1 BRA `(.L_x_5180) ;  /* 0x0000000000049947 */ /* 0x000fea0003800000 */
[----:B------:R-:W-:Y:S01]  /*11c70*/  BPT.TRAP 0x1 ;  /* 0x000000040000795c */ /* 0x000fe20000300000 */
.L_x_5180:
[----:B------:R-:W-:Y:S05]  /*11c80*/  BSYNC B0 ;  /* 0x0000000000007941 */ /* 0x000fea0003800000 */
.L_x_5179:
[----:B0-----:R-:W2:Y:S01]  /*11c90*/  LDL.64 R2, [R1+0x18] ;  /* 0x0000180001027983 */ /* 0x001ea20000100a00 */
[----:B-----5:R-:W-:Y:S02]  /*11ca0*/  SHF.L.U32 R5, R6, 0x1f, RZ ;  /* 0x0000001f06057819 */ /* 0x020fe400000006ff */
[----:B--2---:R-:W-:-:S05]  /*11cb0*/  MOV R3, R2 ;  /* 0x0000000200037202 */ /* 0x004fca0000000f00 */
[----:B------:R-:W-:-:S04]  /*11cc0*/  IMAD R4, R4, 0x8, R3 ;  /* 0x0000000804047824 */ /* 0x000fc800078e0203 */
[----:B------:R0:W1:Y:S01]  /*11cd0*/  SYNCS.PHASECHK.TRANS64.TRYWAIT P0, [R4+URZ], R5 ;  /* 0x00000005040075a7 */ /* 0x000062000800017f */
[----:B------:R0:W5:Y:S01]  /*11ce0*/  LDL.64 R6, [R1+0x1c8] ;  /* 0x0001c80001067983 */ /* 0x0001620000100a00 */
[----:B------:R-:W-:Y:S04]  /*11cf0*/  BSSY B0, `(.L_x_5181) ;  /* 0x0000003000007945 */ /* 0x000fe80003800000 */
[----:B------:R-:W-:Y:S05]  /*11d00*/  @!P1 BRA `(.L_x_5182) ;  /* 0x0000000000049947 */ /* 0x000fea0003800000 */
[----:B------:R-:W-:Y:S01]  /*11d10*/  BPT.TRAP 0x1 ;  /* 0x000000040000795c */ /* 0x000fe20000300000 */
.L_x_5182:
[----:B------:R-:W-:Y:S05]  /*11d20*/  BSYNC B0 ;  /* 0x0000000000007941 */ /* 0x000fea0003800000 */
.L_x_5181:
[----:B------:R-:W-:Y:S04]  /*11d30*/  BSSY B0, `(.L_x_5183) ;  /* 0x0000006000007945 */ /* 0x000fe80003800000 */
[----:B-1----:R-:W-:Y:S05]  /*11d40*/  @P0 BRA `(.L_x_5184) ;  /* 0x0000000000100947 */ /* 0x002fea0003800000 */
[----:B-----5:R-:W-:Y:S01]  /*11d50*/  IMAD R6, R6, 0x8, R3 ;  /* 0x0000000806067824 */ /* 0x020fe200078e0203 */
[----:B------:R-:W-:-:S04]  /*11d60*/  SHF.L.U32 R7, R7, 0x1f, RZ ;  /* 0x0000001f07077819 */ /* 0x000fc800000006ff */
[----:B------:R-:W1:Y:S02]  /*11d70*/  SYNCS.PHASECHK.TRANS64.TRYWAIT P0, [R6+URZ], R7 ;  /* 0x00000007060075a7 */ /* 0x000e64000800017f */
[----:B-1----:R-:W-:Y:S05]  /*11d80*/  @!P0 BRA `(.L_x_5185) ;  /* 0x0000017800c08947 */ /* 0x002fea0003800000 */
.L_x_5184:
[----:B------:R-:W-:Y:S05]  /*11d90*/  BSYNC B0 ;  /* 0x0000000000007941 */ /* 0x000fea0003800000 */
.L_x_5183:
[----:B-1---5:R-:W2:Y:S04]  /*11da0*/  LDL R7, [R1+0x1c8] ;  /* 0x0001c80001077983 */ /* 0x022ea80000100800 */
[----:B------:R-:W2:Y:S01]  /*11db0*/  LDL.64 R2, [R1+0x80] ;  /* 0x0000800001027983 */ /* 0x000ea20000100a00 */
[----:B------:R-:W-:Y:S05]  /*11dc0*/  WARPSYNC.ALL ;  /* 0x0000000000007948 */ /* 0x000fea0003800000 */
[----:B------:R-:W3:Y:S04]  /*11dd0*/  LDL.64 R12, [R1+0x78] ;  /* 0x00007800010c7983 */ /* 0x000ee80000100a00 */
[----:B0-----:R-:W4:Y:S04]  /*11de0*/  LDL.64 R4, [R1+0x78] ;  /* 0x0000780001047983 */ /* 0x001f280000100a00 */
[----:B------:R-:W4:Y:S04]  /*11df0*/  LDL.64 R8, [R1+0x78] ;  /* 0x0000780001087983 */ /* 0x000f280000100a00 */
[----:B------:R-:W4:Y:S01]  /*11e00*/  LDL.64 R10, [R1+0x78] ;  /* 0x00007800010a7983 */ /* 0x000f220000100a00 */
[----:B--2---:R-:W-:Y:S01]  /*11e10*/  IMAD R2, R7, 0x200, R2 ;  /* 0x0000020007027824 */ /* 0x004fe200078e0202 */
[----:B------:R-:W-:-:S02]  /*11e20*/  R2UR UR7, R3 ;  /* 0x00000000030772ca */ /* 0x000fc400000e0000 */
[----:B------:R-:W2:Y:S02]  /*11e30*/  LDL R14, [R1+0x28] ;  /* 0x00002800010e7983 */ /* 0x000ea40000100800 */
[C---:B------:R-:W-:Y:S01]  /*11e40*/  R2UR UR6, R2.reuse ;  /* 0x00000000020672ca */ /* 0x040fe200000e0000 */
[----:B------:R-:W-:Y:S01]  /*11e50*/  WARPGROUP.ARRIVE ;  /* 0x00000000000079c5 */ /* 0x000fe20000000000 */
[----:B------:R-:W-:Y:S02]  /*11e60*/  VIADD R6, R2, 0x2 ;  /* 0x0000000202067836 */ /* 0x000fe40000000000 */
[----:B------:R-:W-:Y:S01]  /*11e70*/  IMAD.MOV.U32 R7, RZ, RZ, R3 ;  /* 0x000000ffff077224 */ /* 0x000fe200078e0003 */
[----:B---3--:R-:W-:Y:S02]  /*11e80*/  R2UR UR4, R12 ;  /* 0x000000000c0472ca */ /* 0x008fe400000e0000 */
[----:B------:R-:W-:Y:S02]  /*11e90*/  R2UR UR5, R13 ;  /* 0x000000000d0572ca */ /* 0x000fe400000e0000 */
[----:B------:R0:W5:Y:S11]  /*11ea0*/  LDL.64 R12, [R1+0x1c8] ;  /* 0x0001c800010c7983 */ /* 0x0001760000100a00 */
[----:B------:R-:W-:Y:S01]  /*11eb0*/  HGMMA.64x64x16.F32 R24, gdesc[UR4], RZ, !UPT, gsb0 ;  /* 0x00e00000041879f0 */ /* 0x000fe2000c0008ff */
[----:B----4-:R-:W-:Y:S01]  /*11ec0*/  VIADD R4, R4, 0x2 ;  /* 0x0000000204047836 */ /* 0x010fe20000000000 */
[----:B------:R-:W-:-:S02]  /*11ed0*/  R2UR UR6, R6 ;  /* 0x00000000060672ca */ /* 0x000fc400000e0000 */
[----:B------:R-:W-:Y:S02]  /*11ee0*/  R2UR UR7, R7 ;  /* 0x00000000070772ca */ /* 0x000fe400000e0000 */
[----:B------:R-:W-:Y:S02]  /*11ef0*/  R2UR UR4, R4 ;  /* 0x00000000040472ca */ /* 0x000fe400000e0000 */
[----:B------:R-:W-:Y:S01]  /*11f00*/  R2UR UR5, R5 ;  /* 0x00000000050572ca */ /* 0x000fe200000e0000 */
[----:B------:R-:W-:Y:S02]  /*11f10*/  WARPGROUP.DEPBAR.LE gsb0, 0x0 ;  /* 0x00008000000079c5 */ /* 0x000fe40000010000 */
[----:B------:R-:W-:-:S10]  /*11f20*/  WARPGROUP.ARRIVE ;  /* 0x00000000000079c5 */ /* 0x000fd40000000000 */
[----:B------:R-:W-:Y:S01]  /*11f30*/  HGMMA.64x64x16.F32 R24, gdesc[UR4], R24, gsb0 ;  /* 0x00e00000041879f0 */ /* 0x000fe20008000818 */
        /* <DEDUP_REMOVED lines=8> */
[----:B------:R-:W-:-:S10]  /*11fc0*/  WARPGROUP.ARRIVE ;  /* 0x00000000000079c5 */ /* 0x000fd40000000000 */
[----:B------:R-:W-:Y:S01]  /*11fd0*/  HGMMA.64x64x16.F32 R24, gdesc[UR4], R24, gsb0 ;  /* 0x00e00000041879f0 */ /* 0x000fe20008000818 */
[----:B------:R-:W-:Y:S02]  /*11fe0*/  VIADD R2, R2, 0x6 ;  /* 0x0000000602027836 */ /* 0x000fe40000000000 */
[----:B------:R-:W-:Y:S01]  /*11ff0*/  VIADD R10, R10, 0x6 ;  /* 0x000000060a0a7836 */ /* 0x000fe20000000000 */
[----:B------:R-:W-:Y:S02]  /*12000*/  R2UR UR7, R3 ;  /* 0x00000000030772ca */ /* 0x000fe400000e0000 */
[----:B------:R-:W-:Y:S02]  /*12010*/  R2UR UR6, R2 ;  /* 0x00000000020672ca */ /* 0x000fe400000e0000 */
[----:B------:R-:W-:Y:S02]  /*12020*/  R2UR UR4, R10 ;  /* 0x000000000a0472ca */ /* 0x000fe400000e0000 */
[----:B------:R-:W-:Y:S01]  /*12030*/  R2UR UR5, R11 ;  /* 0x000000000b0572ca */ /* 0x000fe200000e0000 */
[----:B------:R-:W-:Y:S01]  /*12040*/  IMAD.MOV.U32 R4, RZ, RZ, 0x1 ;  /* 0x00000001ff047424 */ /* 0x000fe200078e00ff */
[----:B------:R0:W-:Y:S01]  /*12050*/  STL [R1+0x60], RZ ;  /* 0x000060ff01007387 */ /* 0x0001e20000100800 */
[----:B------:R-:W-:-:S02]  /*12060*/  WARPGROUP.DEPBAR.LE gsb0, 0x0 ;  /* 0x00008000000079c5 */ /* 0x000fc40000010000 */
[----:B------:R-:W-:-:S08]  /*12070*/  WARPGROUP.ARRIVE ;  /* 0x00000000000079c5 */ /* 0x000fd00000000000 */
[----:B------:R-:W-:Y:S01]  /*12080*/  HGMMA.64x64x16.F32 R24, gdesc[UR4], R24, gsb0 ;  /* 0x00e00000041879f0 */ /* 0x000fe20008000818 */
[----:B------:R0:W-:Y:S01]  /*12090*/  STL [R1+0x60], R4 ;  /* 0x0000600401007387 */ /* 0x0001e20000100800 */
[----:B--2---:R-:W-:-:S03]  /*120a0*/  LOP3.LUT R14, R14, 0x1, RZ, 0xfc, !PT ;  /* 0x000000010e0e7812 */ /* 0x004fc600078efcff */
[----:B------:R0:W-:Y:S04]  /*120b0*/  STL [R1+0x60], R4 ;  /* 0x0000600401007387 */ /* 0x0001e80000100800 */
[----:B------:R0:W-:Y:S04]  /*120c0*/  STL [R1+0x60], R4 ;  /* 0x0000600401007387 */ /* 0x0001e80000100800 */
[----:B------:R0:W-:Y:S01]  /*120d0*/  STL [R1+0x60], R4 ;  /* 0x0000600401007387 */ /* 0x0001e20000100800 */
[----:B------:R-:W-:Y:S01]  /*120e0*/  ISETP.NE.AND P1, PT, R14, 0x3, PT ;  /* 0x000000030e00780c */ /* 0x000fe20003f25270 */
[----:B------:R-:W-:Y:S01]  /*120f0*/  BSSY B0, `(.L_x_5186) ;  /* 0x0000004000007945 */ /* 0x000fe20003800000 */
[----:B------:R-:W-:-:S11]  /*12100*/  WARPGROUP.DEPBAR.LE gsb0, 0x0 ;  /* 0x00008000000079c5 */ /* 0x000fd60000010000 */
[----:B0-----:R-:W-:Y:S05]  /*12110*/  @!P1 BRA `(.L_x_5187) ;  /* 0x0000000000049947 */ /* 0x001fea0003800000 */
[----:B------:R-:W-:Y:S01]  /*12120*/  BPT.TRAP 0x1 ;  /* 0x000000040000795c */ /* 0x000fe20000300000 */
.L_x_5187:
[----:B------:R-:W-:Y:S05]  /*12130*/  BSYNC B0 ;  /* 0x0000000000007941 */ /* 0x000fea0003800000 */
.L_x_5186:
        /* <DEDUP_REMOVED lines=8> */
.L_x_5189:
[----:B------:R-:W-:Y:S05]  /*121c0*/  BSYNC B0 ;  /* 0x0000000000007941 */ /* 0x000fea0003800000 */
.L_x_5188:
[----:B------:R-:W-:Y:S04]  /*121d0*/  BSSY B0, `(.L_x_5190) ;  /* 0x0000004000007945 */ /* 0x000fe80003800000 */
[----:B-1----:R-:W-:Y:S05]  /*121e0*/  @P0 BRA `(.L_x_5191) ;  /* 0x0000000000080947 */ /* 0x002fea0003800000 */
[----:B------:R-:W1:Y:S02]  /*121f0*/  SYNCS.PHASECHK.TRANS64.TRYWAIT P0, [R12+URZ], R13 ;  /* 0x0000000d0c0075a7 */ /* 0x000e64000800017f */
[----:B-1----:R-:W-:Y:S05]  /*12200*/  @!P0 BRA `(.L_x_5192) ;  /* 0x0000017400b48947 */ /* 0x002fea0003800000 */
.L_x_5191:
[----:B------:R-:W-:Y:S05]  /*12210*/  BSYNC B0 ;  /* 0x0000000000007941 */ /* 0x000fea0003800000 */
.L_x_5190:
[----:B------:R-:W2:Y:S04]  /*12220*/  LDL R14, [R1+0x68] ;  /* 0x00006800010e7983 */ /* 0x000ea80000100800 */
[----:B------:R-:W3:Y:S04]  /*12230*/  LDL R5, [R1+0x1c8] ;  /* 0x0001c80001057983 */ /* 0x000ee80000100800 */
[----:B------:R-:W3:Y:S04]  /*12240*/  LDL.64 R2, [R1+0x98] ;  /* 0x0000980001027983 */ /* 0x000ee80000100a00 */
[----:B------:R-:W4:Y:S04]  /*12250*/  LDL.64 R6, [R1+0x90] ;  /* 0x0000900001067983 */ /* 0x000f280000100a00 */
[----:B------:R-:W4:Y:S04]  /*12260*/  LDL.64 R8, [R1+0x90] ;  /* 0x0000900001087983 */ /* 0x000f280000100a00 */
[----:B------:R-:W4:Y:S04]  /*12270*/  LDL.64 R10, [R1+0x90] ;  /* 0x00009000010a7983 */ /* 0x000f280000100a00 */
[----:B01----:R-:W4:Y:S01]  /*12280*/  LDL.64 R12, [R1+0x90] ;  /* 0x00009000010c7983 */ /* 0x003f220000100a00 */
[----:B------:R-:W-:Y:S05]  /*12290*/  WARPSYNC.ALL ;  /* 0x0000000000007948 */ /* 0x000fea0003800000 */
[----:B------:R-:W-:Y:S01]  /*122a0*/  WARPGROUP.ARRIVE ;  /* 0x00000000000079c5 */ /* 0x000fe20000000000 */
[----:B------:R-:W4:Y:S05]  /*122b0*/  LDL.64 R16, [R1+0x90] ;  /* 0x0000900001107983 */ /* 0x000f2a0000100a00 */
[----:B------:R-:W0:Y:S01]  /*122c0*/  S2R R18, SR_TID.X ;  /* 0x0000000000127919 */ /* 0x000e220000002100 */
[----:B------:R-:W4:Y:S04]  /*122d0*/  LDL.64 R56, [R1+0x90] ;  /* 0x0000900001387983 */ /* 0x000f280000100a00 */
[----:B------:R-:W4:Y:S01]  /*122e0*/  LDL.64 R58, [R1+0x90] ;  /* 0x00009000013a7983 */ /* 0x000f220000100a00 */
[----:B--2---:R-:W-:-:S03]  /*122f0*/  ISETP.NE.U32.AND P0, PT, R14, RZ, PT ;  /* 0x000000ff0e00720c */ /* 0x004fc60003f05070 */
[----:B------:R-:W2:Y:S01]  /*12300*/  LDL.64 R14, [R1+0x90] ;  /* 0x00009000010e7983 */ /* 0x000ea20000100a00 */
[----:B---3--:R-:W-:Y:S01]  /*12310*/  IMAD R2, R5, 0x1000, R2 ;  /* 0x0000100005027824 */ /* 0x008fe200078e0202 */
[----:B------:R-:W-:Y:S02]  /*12320*/  R2UR UR7, R3 ;  /* 0x00000000030772ca */ /* 0x000fe400000e0000 */
[----:B----4-:R-:W-:Y:S02]  /*12330*/  R2UR UR4, R6 ;  /* 0x00000000060472ca */ /* 0x010fe400000e0000 */
[----:B------:R-:W-:Y:S02]  /*12340*/  R2UR UR6, R2 ;  /* 0x00000000020672ca */ /* 0x000fe400000e0000 */
[----:B------:R-:W-:Y:S02]  /*12350*/  R2UR UR5, R7 ;  /* 0x00000000070572ca */ /* 0x000fe400000e0000 */
[----:B------:R-:W-:-:S11]  /*12360*/  VOTEU.ANY UP0, P0 ;  /* 0x00000000003f7886 */ /* 0x000fd60000000100 */
        /* <DEDUP_REMOVED lines=25> */
[--C-:B------:R-:W-:Y:S01]  /*12500*/  IMAD.MOV.U32 R7, RZ, RZ, R3.reuse ;  /* 0x000000ffff077224 */ /* 0x100fe200078e0003 */
        /* <DEDUP_REMOVED lines=9> */
[----:B------:R-:W-:Y:S01]  /*125a0*/  IMAD.MOV.U32 R7, RZ, RZ, R3 ;  /* 0x000000ffff077224 */ /* 0x000fe200078e0003 */
[----:B------:R-:W-:-:S04]  /*125b0*/  R2UR UR6, R6 ;  /* 0x00000000060672ca */ /* 0x000fc800000e0000 */
[----:B------:R-:W-:Y:S01]  /*125c0*/  R2UR UR7, R7 ;  /* 0x00000000070772ca */ /* 0x000fe200000e0000 */
[----:B--2---:R-:W-:Y:S01]  /*125d0*/  VIADD R14, R14, 0x200 ;  /* 0x000002000e0e7836 */ /* 0x004fe20000000000 */
[----:B------:R-:W-:-:S04]  /*125e0*/  R2UR UR5, R15 ;  /* 0x000000000f0572ca */ /* 0x000fc800000e0000 */
        /* <DEDUP_REMOVED lines=121> */
[----:B------:R-:W-:Y:S02]  /*12d80*/  R2UR UR5, R17 ;  /* 0x00000000110572ca */ /* 0x000fe400000e0000 */
[----:B0-----:R-:W-:-:S05]  /*12d90*/  SHF.R.U32.HI R18, RZ, 0x7, R18 ;  /* 0x00000007ff127819 */ /* 0x001fca0000011612 */
[----:B------:R0:W1:Y:S01]  /*12da0*/  SHFL.IDX PT, R5, R18, RZ, 0x1f ;  /* 0x00001fff12057589 */ /* 0x00006200000e0000 */
[----:B------:R-:W-:Y:S02]  /*12db0*/  WARPGROUP.DEPBAR.LE gsb0, 0x0 ;  /* 0x00008000000079c5 */ /* 0x000fe40000010000 */
[----:B------:R-:W-:Y:S01]  /*12dc0*/  WARPGROUP.ARRIVE ;  /* 0x00000000000079c5 */ /* 0x000fe20000000000 */
[----:B------:R-:W-:Y:S01]  /*12dd0*/  VIADD R6, R2, 0x800 ;  /* 0x0000080002067836 */ /* 0x000fe20000000000 */
[----:B------:R-:W-:Y:S01]  /*12de0*/  R2UR UR9, R9 ;  /* 0x00000000090972ca */ /* 0x000fe200000e0000 */
[----:B------:R-:W-:Y:S01]  /*12df0*/  IMAD.MOV.U32 R17, RZ, RZ, R3 ;  /* 0x000000ffff117224 */ /* 0x000fe200078e0003 */
[----:B0-----:R-:W4:Y:S02]  /*12e00*/  LDL.64 R18, [R1+0x90] ;  /* 0x0000900001127983 */ /* 0x001f240000100a00 */
[----:B------:R-:W-:Y:S01]  /*12e10*/  HGMMA.64x64x16.F32 R24, gdesc[UR4], R24, gsb0 ;  /* 0x00e00000041879f0 */ /* 0x000fe20008000818 */
[----:B-1----:R-:W-:-:S04]  /*12e20*/  ISETP.GT.AND P0, PT, R5, 0x7f, PT ;  /* 0x0000007f0500780c */ /* 0x002fc80003f04270 */
[----:B------:R-:W-:-:S04]  /*12e30*/  SEL R5, RZ, 0x2, !P0 ;  /* 0x00000002ff057807 */ /* 0x000fc80004000000 */
[----:B------:R-:W-:Y:S01]  /*12e40*/  IADD3 R8, R8, 0x800, R5 ;  /* 0x0000080008087810 */ /* 0x000fe20007ffe005 */
[----:B------:R-:W-:Y:S01]  /*12e50*/  IMAD.IADD R16, R5, 0x1, R6 ;  /* 0x0000000105107824 */ /* 0x000fe200078e0206 */
[----:B------:R-:W-:Y:S01]  /*12e60*/  R2UR UR11, R17 ;  /* 0x00000000110b72ca */ /* 0x000fe200000e0000 */
[----:B------:R-:W-:Y:S01]  /*12e70*/  UMOV UR4, 0x1 ;  /* 0x0000000100047882 */ /* 0x000fe20000000000 */
[----:B------:R-:W-:Y:S02]  /*12e80*/  R2UR UR8, R8 ;  /* 0x00000000080872ca */ /* 0x000fe400000e0000 */
[----:B------:R-:W-:Y:S01]  /*12e90*/  R2UR UR10, R16 ;  /* 0x00000000100a72ca */ /* 0x000fe200000e0000 */
[----:B------:R-:W-:Y:S01]  /*12ea0*/  UISETP.NE.U32.AND UP0, UPT, UR4, URZ, UPT ;  /* 0x0000003f0400728c */ /* 0x000fe2000bf05070 */
[----:B------:R-:W-:Y:S02]  /*12eb0*/  WARPGROUP.DEPBAR.LE gsb0, 0x0 ;  /* 0x00008000000079c5 */ /* 0x000fe40000010000 */
[----:B------:R-:W-:-:S09]  /*12ec0*/  WARPGROUP.ARRIVE ;  /* 0x00000000000079c5 */ /* 0x000fd20000000000 */
[----:B------:R-:W-:Y:S01]  /*12ed0*/  HGMMA.64x64x16.F32 R24, gdesc[UR8], R24, UP0, gsb0 ;  /* 0x00e00000081879f0 */ /* 0x000fe2000b800818 */
[----:B------:R-:W-:-:S05]  /*12ee0*/  IMAD.MOV.U32 R16, RZ, RZ, 0x4 ;  /* 0x00000004ff107424 */ /* 0x000fca00078e00ff */
[----:B------:R-:W-:Y:S01]  /*12ef0*/  SEL R7, R16, 0x2, P0 ;  /* 0x0000000210077807 */ /* 0x000fe20000000000 */
[----:B------:R-:W-:-:S03]  /*12f00*/  IMAD.MOV.U32 R9, RZ, RZ, R3 ;  /* 0x000000ffff097224 */ /* 0x000fc600078e0003 */
[----:B--2---:R-:W-:Y:S01]  /*12f10*/  IADD3 R10, R7, 0x800, R10 ;  /* 0x00000800070a7810 */ /* 0x004fe20007ffe00a */
[----:B------:R-:W-:Y:S01]  /*12f20*/  IMAD.IADD R8, R6, 0x1, R7 ;  /* 0x0000000106087824 */ /* 0x000fe200078e0207 */
[----:B------:R-:W-:Y:S02]  /*12f30*/  R2UR UR7, R9 ;  /* 0x00000000090772ca */ /* 0x000fe400000e0000 */
[----:B------:R-:W-:Y:S02]  /*12f40*/  R2UR UR4, R10 ;  /* 0x000000000a0472ca */ /* 0x000fe400000e0000 */
[----:B------:R-:W-:Y:S02]  /*12f50*/  R2UR UR6, R8 ;  /* 0x00000000080672ca */ /* 0x000fe400000e0000 */
[----:B------:R-:W-:Y:S01]  /*12f60*/  R2UR UR5, R11 ;  /* 0x000000000b0572ca */ /* 0x000fe200000e0000 */
[----:B------:R-:W-:Y:S02]  /*12f70*/  WARPGROUP.DEPBAR.LE gsb0, 0x0 ;  /* 0x00008000000079c5 */ /* 0x000fe40000010000 */
[----:B------:R-:W-:Y:S01]  /*12f80*/  WARPGROUP.ARRIVE ;  /* 0x00000000000079c5 */ /* 0x000fe20000000000 */
[----:B------:R-:W-:Y:S01]  /*12f90*/  SEL R9, R16, 0x6, !P0 ;  /* 0x0000000610097807 */ /* 0x000fe20004000000 */
[----:B------:R-:W-:Y:S01]  /*12fa0*/  IMAD.MOV.U32 R11, RZ, RZ, R3 ;  /* 0x000000ffff0b7224 */ /* 0x000fe200078e0003 */
[----:B------:R-:W2:Y:S07]  /*12fb0*/  LDL.64 R16, [R1+0x90] ;  /* 0x0000900001107983 */ /* 0x000eae0000100a00 */
[----:B------:R-:W-:Y:S01]  /*12fc0*/  HGMMA.64x64x16.F32 R24, gdesc[UR4], R24, gsb0 ;  /* 0x00e00000041879f0 */ /* 0x000fe20008000818 */
[----:B------:R-:W-:Y:S01]  /*12fd0*/  IMAD.IADD R10, R6, 0x1, R9 ;  /* 0x00000001060a7824 */ /* 0x000fe200078e0209 */
[----:B---3--:R-:W-:Y:S01]  /*12fe0*/  IADD3 R12, R9, 0x800, R12 ;  /* 0x00000800090c7810 */ /* 0x008fe20007ffe00c */
[----:B------:R0:W5:Y:S01]  /*12ff0*/  LDL R8, [R1+0xc] ;  /* 0x00000c0001087983 */ /* 0x0001620000100800 */
        /* <DEDUP_REMOVED lines=12> */
[----:B------:R-:W-:-:S05]  /*130c0*/  LOP3.LUT R11, R6, 0xa06, RZ, 0xc0, !PT ;  /* 0x00000a06060b7812 */ /* 0x000fca00078ec0ff */
[----:B----4-:R-:W-:Y:S02]  /*130d0*/  IMAD.IADD R14, R11, 0x1, R14 ;  /* 0x000000010b0e7824 */ /* 0x010fe400078e020e */
        /* <DEDUP_REMOVED lines=16> */
[----:B------:R-:W4:Y:S01]  /*131e0*/  LDL.64 R18, [R1+0x90] ;  /* 0x0000900001127983 */ /* 0x000f220000100a00 */
        /* <DEDUP_REMOVED lines=10> */
[----:B------:R-:W-:Y:S01]  /*13290*/  R2UR UR6, R12 ;  /* 0x000000000c0672ca */ /* 0x000fe200000e0000 */
[----:B------:R-:W4:Y:S01]  /*132a0*/  LDL.64 R56, [R1+0x90] ;  /* 0x0000900001387983 */ /* 0x000f220000100a00 */
[----:B------:R-:W-:Y:S02]  /*132b0*/  R2UR UR4, R10 ;  /* 0x000000000a0472ca */ /* 0x000fe400000e0000 */
[----:B------:R-:W-:-:S02]  /*132c0*/  R2UR UR7, R13 ;  /* 0x000000000d0772ca */ /* 0x000fc400000e0000 */
[----:B------:R-:W-:Y:S01]  /*132d0*/  R2UR UR5, R11 ;  /* 0x000000000b0572ca */ /* 0x000fe200000e0000 */
[----:B------:R-:W-:Y:S02]  /*132e0*/  WARPGROUP.DEPBAR.LE gsb0, 0x0 ;  /* 0x00008000000079c5 */ /* 0x000fe40000010000 */
[----:B------:R-:W-:Y:S01]  /*132f0*/  WARPGROUP.ARRIVE ;  /* 0x00000000000079c5 */ /* 0x000fe20000000000 */
[C---:B------:R-:W-:Y:S01]  /*13300*/  IMAD.IADD R10, R9.reuse, 0x1, R6 ;  /* 0x00000001090a7824 */ /* 0x040fe200078e0206 */
[----:B--2---:R-:W-:Y:S01]  /*13310*/  IADD3 R16, R9, 0xa00, R16 ;  /* 0x00000a0009107810 */ /* 0x004fe20007ffe010 */
[----:B------:R-:W2:Y:S07]  /*13320*/  LDL.64 R12, [R1+0x90] ;  /* 0x00009000010c7983 */ /* 0x000eae0000100a00 */
        /* <DEDUP_REMOVED lines=26> */
[C---:B---3--:R-:W-:Y:S01]  /*134d0*/  IADD3 R14, R5.reuse, 0xc00, R14 ;  /* 0x00000c00050e7810 */ /* 0x048fe20007ffe00e */
[----:B------:R-:W3:Y:S07]  /*134e0*/  LDL.64 R16, [R1+0x90] ;  /* 0x0000900001107983 */ /* 0x000eee0000100a00 */
        /* <DEDUP_REMOVED lines=21> */
[----:B--2---:R-:W-:Y:S01]  /*13640*/  IADD3 R12, R9, 0xc00, R12 ;  /* 0x00000c00090c7810 */ /* 0x004fe20007ffe00c */
[----:B------:R-:W-:Y:S01]  /*13650*/  IMAD.MOV.U32 R11, RZ, RZ, R3 ;  /* 0x000000ffff0b7224 */ /* 0x000fe200078e0003 */
[----:B------:R-:W2:Y:S06]  /*13660*/  LDL.64 R18, [R1+0x90] ;  /* 0x0000900001127983 */ /* 0x000eac0000100a00 */
        /* <DEDUP_REMOVED lines=20> */
[----:B------:R-:W2:Y:S01]  /*137b0*/  LDL.64 R56, [R1+0x90] ;  /* 0x0000900001387983 */ /* 0x000ea20000100a00 */
[----:B------:R-:W-:Y:S02]  /*137c0*/  R2UR UR6, R12 ;  /* 0x000000000c0672ca */ /* 0x000fe400000e0000 */
[----:B------:R-:W-:Y:S01]  /*137d0*/  R2UR UR7, R13 ;  /* 0x000000000d0772ca */ /* 0x000fe200000e0000 */
[----:B------:R-:W-:-:S02]  /*137e0*/  WARPGROUP.DEPBAR.LE gsb0, 0x0 ;  /* 0x00008000000079c5 */ /* 0x000fc40000010000 */
[----:B------:R-:W-:Y:S01]  /*137f0*/  WARPGROUP.ARRIVE ;  /* 0x00000000000079c5 */ /* 0x000fe20000000000 */
[----:B------:R-:W-:Y:S01]  /*13800*/  VIADD R6, R2, 0xe00 ;  /* 0x00000e0002067836 */ /* 0x000fe20000000000 */
[C---:B---3--:R-:W-:Y:S01]  /*13810*/  IADD3 R16, R5.reuse, 0xe00, R16 ;  /* 0x00000e0005107810 */ /* 0x048fe20007ffe010 */
[----:B------:R-:W-:Y:S01]  /*13820*/  IMAD.MOV.U32 R11, RZ, RZ, R3 ;  /* 0x000000ffff0b7224 */ /* 0x000fe200078e0003 */
[----:B------:R-:W3:Y:S06]  /*13830*/  LDL R12, [R1] ;  /* 0x00000000010c7983 */ /* 0x000eec0000100800 */
[----:B------:R-:W-:Y:S01]  /*13840*/  HGMMA.64x64x16.F32 R24, gdesc[UR4], R24, gsb0 ;  /* 0x00e00000041879f0 */ /* 0x000fe20008000818 */
[----:B------:R-:W-:Y:S01]  /*13850*/  IMAD.IADD R10, R5, 0x1, R6 ;  /* 0x00000001050a7824 */ /* 0x000fe200078e0206 */
[----:B------:R-:W-:Y:S01]  /*13860*/  R2UR UR7, R11 ;  /* 0x000000000b0772ca */ /* 0x000fe200000e0000 */
[----:B------:R0:W5:Y:S01]  /*13870*/  LDL R5, [R1+0x1c8] ;  /* 0x0001c80001057983 */ /* 0x0001620000100800 */
[----:B------:R-:W-:-:S02]  /*13880*/  R2UR UR4, R16 ;  /* 0x00000000100472ca */ /* 0x000fc400000e0000 */
[----:B------:R-:W-:Y:S02]  /*13890*/  R2UR UR6, R10 ;  /* 0x000000000a0672ca */ /* 0x000fe400000e0000 */
[----:B------:R-:W-:Y:S01]  /*138a0*/  R2UR UR5, R17 ;  /* 0x00000000110572ca */ /* 0x000fe200000e0000 */
[----:B------:R-:W-:Y:S02]  /*138b0*/  WARPGROUP.DEPBAR.LE gsb0, 0x0 ;  /* 0x00008000000079c5 */ /* 0x000fe40000010000 */
[----:B------:R-:W-:-:S10]  /*138c0*/  WARPGROUP.ARRIVE ;  /* 0x00000000000079c5 */ /* 0x000fd40000000000 */
[----:B------:R-:W-:Y:S01]  /*138d0*/  HGMMA.64x64x16.F32 R24, gdesc[UR4], R24, gsb0 ;  /* 0x00e00000041879f0 */ /* 0x000fe20008000818 */
[C---:B------:R-:W-:Y:S01]  /*138e0*/  IMAD.IADD R10, R7.reuse, 0x1, R6 ;  /* 0x00000001070a7824 */ /* 0x040fe200078e0206 */
[----:B----4-:R-:W-:Y:S01]  /*138f0*/  IADD3 R14, R7, 0xe00, R14 ;  /* 0x00000e00070e7810 */ /* 0x010fe20007ffe00e */
        /* <DEDUP_REMOVED lines=8> */
[C---:B------:R-:W-:Y:S01]  /*13980*/  IMAD.IADD R6, R9.reuse, 0x1, R6 ;  /* 0x0000000109067824 */ /* 0x040fe200078e0206 */
[----:B--2---:R-:W-:Y:S01]  /*13990*/  IADD3 R18, R9, 0xe00, R18 ;  /* 0x00000e0009127810 */ /* 0x004fe20007ffe012 */
        /* <DEDUP_REMOVED lines=14> */
[----:B------:R-:W-:Y:S02]  /*13a80*/  IMAD.IADD R6, R2, 0x1, R7 ;  /* 0x0000000102067824 */ /* 0x000fe400078e0207 */
[----:B------:R-:W-:Y:S02]  /*13a90*/  IMAD.IADD R2, R7, 0x1, R56 ;  /* 0x0000000107027824 */ /* 0x000fe400078e0238 */
[----:B------:R-:W-:Y:S02]  /*13aa0*/  IMAD.MOV.U32 R7, RZ, RZ, R3 ;  /* 0x000000ffff077224 */ /* 0x000fe400078e0003 */
[----:B------:R-:W-:Y:S01]  /*13ab0*/  IMAD.MOV.U32 R3, RZ, RZ, R57 ;  /* 0x000000ffff037224 */ /* 0x000fe200078e0039 */
[----:B------:R-:W-:Y:S02]  /*13ac0*/  R2UR UR6, R6 ;  /* 0x00000000060672ca */ /* 0x000fe400000e0000 */
[----:B------:R-:W-:Y:S02]  /*13ad0*/  R2UR UR7, R7 ;  /* 0x00000000070772ca */ /* 0x000fe400000e0000 */
[----:B------:R-:W-:-:S02]  /*13ae0*/  R2UR UR4, R2 ;  /* 0x00000000020472ca */ /* 0x000fc400000e0000 */
[----:B------:R-:W-:Y:S01]  /*13af0*/  R2UR UR5, R3 ;  /* 0x00000000030572ca */ /* 0x000fe200000e0000 */
        /* <DEDUP_REMOVED lines=32> */
[----:B---3--:R-:W-:-:S03]  /*13d00*/  LOP3.LUT R2, R12, 0x1, RZ, 0xfc, !PT ;  /* 0x000000010c027812 */ /* 0x008fc600078efcff */
        /* <DEDUP_REMOVED lines=8> */
.L_x_5194:
[----:B------:R-:W-:Y:S05]  /*13d90*/  BSYNC B0 ;  /* 0x0000000000007941 */ /* 0x000fea0003800000 */
.L_x_5193:
[----:B------:R-:W2:Y:S02]  /*13da0*/  LDL.64 R2, [R1+0x20] ;  /* 0x0000200001027983 */ /* 0x000ea40000100a00 */
[----:B--2---:R-:W-:-:S05]  /*13db0*/  MOV R2, R2 ;  /* 0x0000000200027202 */ /* 0x004fca0000000f00 */
[----:B-----5:R-:W-:-:S05]  /*13dc0*/  IMAD R5, R5, 0x8, R2 ;  /* 0x0000000805057824 */ /* 0x020fca00078e0202 */
[----:B------:R-:W-:-:S04]  /*13dd0*/  PRMT R5, R8, 0x654, R5 ;  /* 0x0000065408057816 */ /* 0x000fc80000000005 */
[----:B------:R0:W-:Y:S01]  /*13de0*/  SYNCS.ARRIVE.TRANS64.RED.A1T0 RZ, [R5+URZ], RZ ;  /* 0x000000ff05ff79a7 */ /* 0x0001e2000810043f */
[----:B------:R-:W2:Y:S04]  /*13df0*/  LDL.64 R6, [R1+0x100] ;  /* 0x0001000001067983 */ /* 0x000ea80000100a00 */
[----:B------:R-:W3:Y:S04]  /*13e00*/  LDL.64 R12, [R1+0x1f0] ;  /* 0x0001f000010c7983 */ /* 0x000ee80000100a00 */
[----:B0-----:R-:W4:Y:S04]  /*13e10*/  LDL.64 R4, [R1+0x1e0] ;  /* 0x0001e00001047983 */ /* 0x001f280000100a00 */
[----:B------:R-:W3:Y:S04]  /*13e20*/  LDL.64 R18, [R1+0xb8] ;  /* 0x0000b80001127983 */ /* 0x000ee80000100a00 */
[----:B--2---:R-:W2:Y:S02]  /*13e30*/  LD.E R7, desc[UR36][R6.64] ;  /* 0x0000002406077980 */ /* 0x004ea4000c101900 */
[-C--:B--2---:R-:W-:Y:S01]  /*13e40*/  FMUL.FTZ R16, R26, R7.reuse ;  /* 0x000000071a107220 */ /* 0x084fe20000410000 */
[-C--:B------:R-:W-:Y:S01]  /*13e50*/  FMUL.FTZ R24, R24, R7.reuse ;  /* 0x0000000718187220 */ /* 0x080fe20000410000 */
[-C--:B------:R-:W-:Y:S01]  /*13e60*/  FMUL.FTZ R3, R25, R7.reuse ;  /* 0x0000000719037220 */ /* 0x080fe20000410000 */
[----:B------:R-:W-:-:S02]  /*13e70*/  FMUL.FTZ R2, R27, R7 ;  /* 0x000000071b027220 */ /* 0x000fc40000410000 */
[----:B------:R-:W4:Y:S01]  /*13e80*/  MUFU.TANH R15, R24 ;  /* 0x00000018000f7308 */ /* 0x000f220000002400 */
[-C--:B------:R-:W-:Y:S01]  /*13e90*/  FMUL.FTZ R159, R30, R7.reuse ;  /* 0x000000071e9f7220 */ /* 0x080fe20000410000 */
[-C--:B------:R-:W-:Y:S01]  /*13ea0*/  FMUL.FTZ R28, R28, R7.reuse ;  /* 0x000000071c1c7220 */ /* 0x080fe20000410000 */
[----:B------:R-:W-:-:S05]  /*13eb0*/  FMUL.FTZ R85, R29, R7 ;  /* 0x000000071d557220 */ /* 0x000fca0000410000 */
[----:B------:R-:W0:Y:S01]  /*13ec0*/  MUFU.TANH R16, R16 ;  /* 0x0000001000107308 */ /* 0x000e220000002400 */
[-C--:B------:R-:W-:Y:S01]  /*13ed0*/  FMUL.FTZ R153, R31, R7.reuse ;  /* 0x000000071f997220 */ /* 0x080fe20000410000 */
[----:B------:R-:W-:-:S06]  /*13ee0*/  FMUL.FTZ R89, R32, R7 ;  /* 0x0000000720597220 */ /* 0x000fcc0000410000 */
[----:B------:R-:W1:Y:S01]  /*13ef0*/  MUFU.TANH R3, R3 ;  /* 0x0000000300037308 */ /* 0x000e620000002400 */
[----:B------:R-:W-:-:S07]  /*13f00*/  FMUL.FTZ R161, R34, R7 ;  /* 0x0000000722a17220 */ /* 0x000fce0000410000 */
[----:B------:R-:W2:Y:S01]  /*13f10*/  MUFU.TANH R2, R2 ;  /* 0x0000000200027308 */ /* 0x000ea20000002400 */
[----:B------:R-:W-:-:S07]  /*13f20*/  FMUL.FTZ R95, R33, R7 ;  /* 0x00000007215f7220 */ /* 0x000fce0000410000 */
[----:B------:R-:W3:Y:S01]  /*13f30*/  MUFU.TANH R6, R28 ;  /* 0x0000001c00067308 */ /* 0x000ee20000002400 */
[----:B------:R-:W-:-:S07]  /*13f40*/  FMUL.FTZ R164, R35, R7 ;  /* 0x0000000723a47220 */ /* 0x000fce0000410000 */
[----:B------:R-:W3:Y:S01]  /*13f50*/  MUFU.TANH R159, R159 ;  /* 0x0000009f009f7308 */ /* 0x000ee20000002400 */
[----:B----4-:R-:W-:Y:S01]  /*13f60*/  FMNMX.FTZ R8, R15, R4, !PT ;  /* 0x000000040f087209 */ /* 0x010fe20007810000 */
[----:B------:R-:W-:-:S06]  /*13f70*/  FMUL.FTZ R99, R36, R7 ;  /* 0x0000000724637220 */ /* 0x000fcc0000410000 */
[----:B------:R-:W4:Y:S01]  /*13f80*/  MUFU.TANH R85, R85 ;  /* 0x0000005500557308 */ /* 0x000f220000002400 */
[----:B0-----:R-:W-:Y:S01]  /*13f90*/  FMNMX.FTZ R9, R16, R5, !PT ;  /* 0x0000000510097209 */ /* 0x001fe20007810000 */
[----:B------:R-:W-:-:S06]  /*13fa0*/  FMUL.FTZ R166, R38, R7 ;  /* 0x0000000726a67220 */ /* 0x000fcc0000410000 */
[----:B------:R-:W0:Y:S01]  /*13fb0*/  MUFU.TANH R153, R153 ;  /* 0x0000009900997308 */ /* 0x000e220000002400 */
[----:B-1----:R-:W-:Y:S01]  /*13fc0*/  FMNMX.FTZ R11, R3, R8, !PT ;  /* 0x00000008030b7209 */ /* 0x002fe20007810000 */
[----:B------:R-:W-:-:S06]  /*13fd0*/  FMUL.FTZ R105, R37, R7 ;  /* 0x0000000725697220 */ /* 0x000fcc0000410000 */
[----:B------:R-:W1:Y:S01]  /*13fe0*/  MUFU.TANH R89, R89 ;  /* 0x0000005900597308 */ /* 0x000e620000002400 */
[----:B--2---:R-:W-:Y:S01]  /*13ff0*/  FMNMX.FTZ R8, R2, R9, !PT ;  /* 0x0000000902087209 */ /* 0x004fe20007810000 */
[----:B------:R-:W-:-:S06]  /*14000*/  FMUL.FTZ R165, R39, R7 ;  /* 0x0000000727a57220 */ /* 0x000fcc0000410000 */
[----:B------:R-:W2:Y:S01]  /*14010*/  MUFU.TANH R161, R161 ;  /* 0x000000a100a17308 */ /* 0x000ea20000002400 */
[----:B---3--:R-:W-:Y:S01]  /*14020*/  FMNMX.FTZ R10, R6, R11, !PT ;  /* 0x0000000b060a7209 */ /* 0x008fe20007810000 */
[----:B------:R-:W-:-:S06]  /*14030*/  FMUL.FTZ R109, R40, R7 ;  /* 0x00000007286d7220 */ /* 0x000fcc0000410000 */
[----:B------:R-:W3:Y:S01]  /*14040*/  MUFU.TANH R95, R95 ;  /* 0x0000005f005f7308 */ /* 0x000ee20000002400 */
[----:B------:R-:W-:Y:S01]  /*14050*/  FMNMX.FTZ R8, R159, R8, !PT ;  /* 0x000000089f087209 */ /* 0x000fe20007810000 */
[----:B------:R-:W-:-:S06]  /*14060*/  FMUL.FTZ R168, R42, R7 ;  /* 0x000000072aa87220 */ /* 0x000fcc0000410000 */
        /* <DEDUP_REMOVED lines=14> */
[-C--:B------:R-:W-:Y:S01]  /*14150*/  FMUL.FTZ R125, R45, R7.reuse ;  /* 0x000000072d7d7220 */ /* 0x080fe20000410000 */
[-C--:B------:R-:W-:Y:S01]  /*14160*/  FMUL.FTZ R169, R47, R7.reuse ;  /* 0x000000072fa97220 */ /* 0x080fe20000410000 */
[-C--:B------:R-:W-:Y:S01]  /*14170*/  FMUL.FTZ R129, R48, R7.reuse ;  /* 0x0000000730817220 */ /* 0x080fe20000410000 */
[-C--:B------:R-:W-:Y:S01]  /*14180*/  FMUL.FTZ R174, R50, R7.reuse ;  /* 0x0000000732ae7220 */ /* 0x080fe20000410000 */
[-C--:B------:R-:W-:Y:S01]  /*14190*/  FMUL.FTZ R135, R49, R7.reuse ;  /* 0x0000000731877220 */ /* 0x080fe20000410000 */
[----:B------:R-:W-:Y:S01]  /*141a0*/  FMUL.FTZ R175, R51, R7 ;  /* 0x0000000733af7220 */ /* 0x000fe20000410000 */
[----:B------:R-:W3:Y:S01]  /*141b0*/  MUFU.TANH R109, R109 ;  /* 0x0000006d006d7308 */ /* 0x000ee20000002400 */
[----:B------:R-:W-:Y:S01]  /*141c0*/  FMNMX.FTZ R9, R164, R9, !PT ;  /* 0x00000009a4097209 */ /* 0x000fe20007810000 */
[-C--:B------:R-:W-:Y:S01]  /*141d0*/  FMUL.FTZ R137, R52, R7.reuse ;  /* 0x0000000734897220 */ /* 0x080fe20000410000 */
[-C--:B------:R-:W-:Y:S01]  /*141e0*/  FMUL.FTZ R176, R54, R7.reuse ;  /* 0x0000000736b07220 */ /* 0x080fe20000410000 */
[-C--:B------:R-:W-:Y:S01]  /*141f0*/  FMUL.FTZ R147, R53, R7.reuse ;  /* 0x0000000735937220 */ /* 0x080fe20000410000 */
[----:B------:R-:W-:Y:S01]  /*14200*/  FMUL.FTZ R177, R55, R7 ;  /* 0x0000000737b17220 */ /* 0x000fe20000410000 */
[----:B------:R-:W3:Y:S02]  /*14210*/  LDL R11, [R1+0x200] ;  /* 0x00020000010b7983 */ /* 0x000ee40000100800 */
[----:B------:R-:W3:Y:S01]  /*14220*/  MUFU.TANH R168, R168 ;  /* 0x000000a800a87308 */ /* 0x000ee20000002400 */
[----:B----4-:R-:W-:-:S07]  /*14230*/  FMNMX.FTZ R10, R99, R10, !PT ;  /* 0x0000000a630a7209 */ /* 0x010fce0007810000 */
[----:B------:R-:W4:Y:S01]  /*14240*/  MUFU.TANH R115, R115 ;  /* 0x0000007300737308 */ /* 0x000f220000002400 */
[----:B0-----:R-:W-:-:S07]  /*14250*/  FMNMX.FTZ R8, R166, R9, !PT ;  /* 0x00000009a6087209 */ /* 0x001fce0007810000 */
[----:B------:R-:W0:Y:S01]  /*14260*/  MUFU.TANH R167, R167 ;  /* 0x000000a700a77308 */ /* 0x000e220000002400 */
[----:B-1----:R-:W-:-:S07]  /*14270*/  FMNMX.FTZ R10, R105, R10, !PT ;  /* 0x0000000a690a7209 */ /* 0x002fce0007810000 */
[----:B------:R-:W1:Y:S01]  /*14280*/  MUFU.TANH R119, R119 ;  /* 0x0000007700777308 */ /* 0x000e620000002400 */
[----:B--2---:R-:W-:-:S07]  /*14290*/  FMNMX.FTZ R9, R165, R8, !PT ;  /* 0x00000008a5097209 */ /* 0x004fce0007810000 */
[----:B------:R-:W2:Y:S01]  /*142a0*/  MUFU.TANH R170, R170 ;  /* 0x000000aa00aa7308 */ /* 0x000ea20000002400 */
[----:B---3--:R-:W-:-:S07]  /*142b0*/  FMNMX.FTZ R10, R109, R10, !PT ;  /* 0x0000000a6d0a7209 */ /* 0x008fce0007810000 */
[----:B------:R-:W3:Y:S01]  /*142c0*/  MUFU.TANH R125, R125 ;  /* 0x0000007d007d7308 */ /* 0x000ee20000002400 */
[----:B------:R-:W-:-:S07]  /*142d0*/  FMNMX.FTZ R8, R168, R9, !PT ;  /* 0x00000009a8087209 */ /* 0x000fce0007810000 */
        /* <DEDUP_REMOVED lines=13> */
[----:B----4-:R-:W-:Y:S02]  /*143b0*/  FMNMX.FTZ R10, R129, R10, !PT ;  /* 0x0000000a810a7209 */ /* 0x010fe40007810000 */
[----:B0-----:R-:W-:-:S05]  /*143c0*/  FMNMX.FTZ R8, R174, R7, !PT ;  /* 0x00000007ae087209 */ /* 0x001fca0007810000 */
[----:B------:R-:W0:Y:S08]  /*143d0*/  MUFU.TANH R147, R147 ;  /* 0x0000009300937308 */ /* 0x000e300000002400 */
[----:B------:R-:W4:Y:S01]  /*143e0*/  MUFU.TANH R177, R177 ;  /* 0x000000b100b17308 */ /* 0x000f220000002400 */
[----:B-1----:R-:W-:Y:S02]  /*143f0*/  FMNMX.FTZ R10, R135, R10, !PT ;  /* 0x0000000a870a7209 */ /* 0x002fe40007810000 */
[----:B--2---:R-:W-:-:S02]  /*14400*/  FMNMX.FTZ R7, R175, R8, !PT ;  /* 0x00000008af077209 */ /* 0x004fc40007810000 */
[----:B---3--:R-:W-:Y:S02]  /*14410*/  FMNMX.FTZ R8, R137, R10, !PT ;  /* 0x0000000a89087209 */ /* 0x008fe40007810000 */
[----:B------:R-:W-:Y:S02]  /*14420*/  FMNMX.FTZ R10, R176, R7, !PT ;  /* 0x00000007b00a7209 */ /* 0x000fe40007810000 */
[----:B0-----:R-:W-:Y:S02]  /*14430*/  FMNMX.FTZ R8, R147, R8, !PT ;  /* 0x0000000893087209 */ /* 0x001fe40007810000 */
[----:B----4-:R-:W-:-:S03]  /*14440*/  FMNMX.FTZ R9, R177, R10, !PT ;  /* 0x0000000ab1097209 */ /* 0x010fc60007810000 */
[----:B------:R-:W0:Y:S04]  /*14450*/  SHFL.BFLY PT, R7, R8, 0x2, 0x1f ;  /* 0x0c401f0008077f89 */ /* 0x000e2800000e0000 */
[----:B------:R-:W-:Y:S04]  /*14460*/  STL.64 [R1+0x1e0], R8 ;  /* 0x0001e00801007387 */ /* 0x000fe80000100a00 */
[----:B------:R-:W2:Y:S01]  /*14470*/  LDL R24, [R1+0x1e4] ;  /* 0x0001e40001187983 */ /* 0x000ea20000100800 */
[----:B0-----:R-:W-:-:S05]  /*14480*/  FMNMX.FTZ R7, R8, R7, !PT ;  /* 0x0000000708077209 */ /* 0x001fca0007810000 */
[----:B------:R-:W0:Y:S02]  /*14490*/  SHFL.BFLY PT, R10, R7, 0x1, 0x1f ;  /* 0x0c201f00070a7f89 */ /* 0x000e2400000e0000 */
[----:B0-----:R-:W-:-:S05]  /*144a0*/  FMNMX.FTZ R10, R7, R10, !PT ;  /* 0x0000000a070a7209 */ /* 0x001fca0007810000 */
[----:B------:R-:W-:Y:S04]  /*144b0*/  STL [R1+0x1e0], R10 ;  /* 0x0001e00a01007387 */ /* 0x000fe80000100800 */
[----:B------:R-:W3:Y:S04]  /*144c0*/  LDL R17, [R1+0x1e0] ;  /* 0x0001e00001117983 */ /* 0x000ee80000100800 */
[----:B--2---:R-:W0:Y:S02]  /*144d0*/  SHFL.BFLY PT, R9, R24, 0x2, 0x1f ;  /* 0x0c401f0018097f89 */ /* 0x004e2400000e0000 */
[----:B0-----:R-:W-:-:S05]  /*144e0*/  FMNMX.FTZ R9, R9, R24, !PT ;  /* 0x0000001809097209 */ /* 0x001fca0007810000 */
[----:B------:R-:W0:Y:S02]  /*144f0*/  SHFL.BFLY PT, R8, R9, 0x1, 0x1f ;  /* 0x0c201f0009087f89 */ /* 0x000e2400000e0000 */
[----:B0-----:R-:W-:Y:S01]  /*14500*/  FMNMX.FTZ R8, R9, R8, !PT ;  /* 0x0000000809087209 */ /* 0x001fe20007810000 */
[----:B---3--:R-:W-:-:S04]  /*14510*/  FADD.FTZ R4, R4, -R17 ;  /* 0x8000001104047221 */ /* 0x008fc80000010000 */
[----:B------:R-:W-:Y:S01]  /*14520*/  FADD.FTZ R14, R5, -R8 ;  /* 0x80000008050e7221 */ /* 0x000fe20000010000 */
[----:B------:R-:W-:-:S03]  /*14530*/  FMUL.FTZ R4, R4, R11 ;  /* 0x0000000b04047220 */ /* 0x000fc60000410000 */
[----:B------:R-:W-:Y:S01]  /*14540*/  FMUL.FTZ R14, R11, R14 ;  /* 0x0000000e0b0e7220 */ /* 0x000fe20000410000 */
[----:B------:R-:W0:Y:S08]  /*14550*/  MUFU.EX2 R173, R4 ;  /* 0x0000000400ad7308 */ /* 0x000e300000000800 */
[----:B------:R-:W1:Y:S01]  /*14560*/  MUFU.EX2 R160, R14 ;  /* 0x0000000e00a07308 */ /* 0x000e620000000800 */
[----:B------:R2:W-:Y:S01]  /*14570*/  STL [R1+0x1e4], R8 ;  /* 0x0001e40801007387 */ /* 0x0005e20000100800 */
[----:B0-----:R-:W-:Y:S01]  /*14580*/  FMUL.FTZ R12, R173, R12 ;  /* 0x0000000cad0c7220 */ /* 0x001fe20000410000 */
[----:B-1----:R-:W-:-:S05]  /*14590*/  FMUL.FTZ R13, R13, R160 ;  /* 0x000000a00d0d7220 */ /* 0x002fca0000410000 */
[----:B------:R2:W-:Y:S04]  /*145a0*/  STL.64 [R1+0x1f0], R12 ;  /* 0x0001f00c01007387 */ /* 0x0005e80000100a00 */
[----:B------:R-:W3:Y:S01]  /*145b0*/  LD.E R5, desc[UR36][R18.64+0x4] ;  /* 0x0000042412057980 */ /* 0x000ee2000c101900 */
[----:B------:R-:W-:Y:S01]  /*145c0*/  BSSY B0, `(.L_x_5195) ;  /* 0x000000c000007945 */ /* 0x000fe20003800000 */
[----:B---3--:R-:W-:-:S13]  /*145d0*/  ISETP.NE.AND P0, PT, R5, RZ, PT ;  /* 0x000000ff0500720c */ /* 0x008fda0003f05270 */
[----:B--2---:R-:W-:Y:S05]  /*145e0*/  @P0 BRA `(.L_x_5196) ;  /* 0x0000000000240947 */ /* 0x004fea0003800000 */
[----:B------:R-:W2:Y:S04]  /*145f0*/  LDL.64 R8, [R1+0xc0] ;  /* 0x0000c00001087983 */ /* 0x000ea80000100a00 */
[----:B------:R-:W3:Y:S04]  /*14600*/  LD.E R19, desc[UR36][R18.64] ;  /* 0x0000002412137980 */ /* 0x000ee8000c101900 */
[----:B--2---:R-:W2:Y:S01]  /*14610*/  LD.E.64 R8, desc[UR36][R8.64] ;  /* 0x0000002408087980 */ /* 0x004ea2000c101b00 */
[----:B---3--:R-:W-:-:S04]  /*14620*/  IMAD R4, R20, 0x40, R19 ;  /* 0x0000004014047824 */ /* 0x008fc800078e0213 */
[----:B--2---:R-:W-:-:S05]  /*14630*/  IMAD.WIDE R4, R4, 0x4, R8 ;  /* 0x0000000404047825 */ /* 0x004fca00078e0208 */
[----:B------:R0:W-:Y:S04]  /*14640*/  ST.E desc[UR36][R4.64], R173 ;  /* 0x000000ad04007985 */ /* 0x0001e8000c101924 */
[----:B------:R-:W2:Y:S04]  /*14650*/  LDL.64 R18, [R1+0xb8] ;  /* 0x0000b80001127983 */ /* 0x000ea80000100a00 */
[----:B--2---:R-:W2:Y:S02]  /*14660*/  LD.E R7, desc[UR36][R18.64+0x4] ;  /* 0x0000042412077980 */ /* 0x004ea4000c101900 */
[----:B0-2---:R-:W-:-:S13]  /*14670*/  ISETP.NE.AND P0, PT, R7, RZ, PT ;  /* 0x000000ff0700720c */ /* 0x005fda0003f05270 */
.L_x_5196:
[----:B------:R-:W-:Y:S05]  /*14680*/  BSYNC B0 ;  /* 0x0000000000007941 */ /* 0x000fea0003800000 */
.L_x_5195:
[----:B------:R-:W-:Y:S04]  /*14690*/  BSSY B0, `(.L_x_5197) ;  /* 0x0000009000007945 */ /* 0x000fe80003800000 */
[----:B------:R-:W-:Y:S05]  /*146a0*/  @P0 BRA `(.L_x_5198) ;  /* 0x00000000001c0947 */ /* 0x000fea0003800000 */
[----:B------:R-:W2:Y:S04]  /*146b0*/  LDL.64 R8, [R1+0xc0] ;  /* 0x0000c00001087983 */ /* 0x000ea80000100a00 */
[----:B------:R-:W3:Y:S04]  /*146c0*/  LD.E R19, desc[UR36][R18.64] ;  /* 0x0000002412137980 */ /* 0x000ee8000c101900 */
[----:B--2---:R-:W2:Y:S01]  /*146d0*/  LD.E.64 R4, desc[UR36][R8.64] ;  /* 0x0000002408047980 */ /* 0x004ea2000c101b00 */
[----:B---3--:R-:W-:-:S04]  /*146e0*/  IMAD R20, R20, 0x40, R19 ;  /* 0x0000004014147824 */ /* 0x008fc800078e0213 */
[----:B------:R-:W-:-:S04]  /*146f0*/  VIADD R20, R20, 0x8 ;  /* 0x0000000814147836 */ /* 0x000fc80000000000 */
[----:B--2---:R-:W-:-:S05]  /*14700*/  IMAD.WIDE R4, R20, 0x4, R4 ;  /* 0x0000000414047825 */ /* 0x004fca00078e0204 */
[----:B------:R0:W-:Y:S02]  /*14710*/  ST.E desc[UR36][R4.64], R160 ;  /* 0x000000a004007985 */ /* 0x0001e4000c101924 */
.L_x_5198:
[----:B------:R-:W-:Y:S05]  /*14720*/  BSYNC B0 ;  /* 0x0000000000007941 */ /* 0x000fea0003800000 */
.L_x_5197:
[----:B------:R-:W2:Y:S04]  /*14730*/  LDL R178, [R1+0x200] ;  /* 0x0002000001b27983 */ /* 0x000ea80000100800 */
[----:B------:R-:W2:Y:S04]  /*14740*/  LDL.64 R144, [R1+0x1e0] ;  /* 0x0001e00001907983 */ /* 0x000ea80000100a00 */
        /* <DEDUP_REMOVED lines=51> */
[----:B------:R-:W4:Y:S01]  /*14a80*/  LDL.64 R150, [R1+0x3e8] ;  /* 0x0003e80001967983 */ /* 0x000f220000100a00 */
[----:B--2---:R-:W-:-:S04]  /*14a90*/  FMUL.FTZ R144, R144, R178 ;  /* 0x000000b290907220 */ /* 0x004fc80000410000 */
        /* <DEDUP_REMOVED lines=13> */
[-CC-:B0-----:R-:W-:Y:S01]  /*14b70*/  FFMA.FTZ R5, R135, R178.reuse, -R144.reuse ;  /* 0x000000b287057223 */ /* 0x181fe20000010890 */
[-CC-:B------:R-:W-:Y:S01]  /*14b80*/  FFMA.FTZ R7, R137, R178.reuse, -R144.reuse ;  /* 0x000000b289077223 */ /* 0x180fe20000010890 */
[-C--:B------:R-:W-:Y:S01]  /*14b90*/  FFMA.FTZ R4, R147, R178.reuse, -R144 ;  /* 0x000000b293047223 */ /* 0x080fe20000010890 */
[-C--:B------:R-:W-:Y:S01]  /*14ba0*/  FMUL.FTZ R3, R145, R178.reuse ;  /* 0x000000b291037220 */ /* 0x080fe20000410000 */
[----:B------:R-:W2:Y:S04]  /*14bb0*/  LDL.64 R84, [R1+0x3c0] ;  /* 0x0003c00001547983 */ /* 0x000ea80000100a00 */
        /* <DEDUP_REMOVED lines=12> */
[----:B------:R-:W2:Y:S01]  /*14c80*/  LDL.64 R146, [R1+0x3c8] ;  /* 0x0003c80001927983 */ /* 0x000ea20000100a00 */
[-CC-:B------:R-:W-:Y:S01]  /*14c90*/  FFMA.FTZ R20, R16, R178.reuse, -R3.reuse ;  /* 0x000000b210147223 */ /* 0x180fe20000010803 */
[-CC-:B------:R-:W-:Y:S01]  /*14ca0*/  FFMA.FTZ R157, R2, R178.reuse, -R3.reuse ;  /* 0x000000b2029d7223 */ /* 0x180fe20000010803 */
[----:B------:R-:W-:Y:S01]  /*14cb0*/  MUFU.EX2 R19, R19 ;  /* 0x0000001300137308 */ /* 0x000fe20000000800 */
[-CC-:B------:R-:W-:Y:S01]  /*14cc0*/  FFMA.FTZ R159, R159, R178.reuse, -R3.reuse ;  /* 0x000000b29f9f7223 */ /* 0x180fe20000010803 */
[----:B------:R-:W-:-:S06]  /*14cd0*/  FFMA.FTZ R18, R153, R178, -R3 ;  /* 0x000000b299127223 */ /* 0x000fcc0000010803 */
[----:B------:R-:W3:Y:S01]  /*14ce0*/  MUFU.EX2 R20, R20 ;  /* 0x0000001400147308 */ /* 0x000ee20000000800 */
[----:B------:R-:W-:-:S07]  /*14cf0*/  FFMA.FTZ R161, R161, R178, -R3 ;  /* 0x000000b2a1a17223 */ /* 0x000fce0000010803 */
[----:B------:R-:W0:Y:S08]  /*14d00*/  MUFU.EX2 R157, R157 ;  /* 0x0000009d009d7308 */ /* 0x000e300000000800 */
[----:B------:R-:W1:Y:S01]  /*14d10*/  MUFU.EX2 R156, R156 ;  /* 0x0000009c009c7308 */ /* 0x000e620000000800 */
[----:B------:R-:W-:-:S07]  /*14d20*/  FFMA.FTZ R16, R164, R178, -R3 ;  /* 0x000000b2a4107223 */ /* 0x000fce0000010803 */
[----:B------:R-:W1:Y:S08]  /*14d30*/  MUFU.EX2 R159, R159 ;  /* 0x0000009f009f7308 */ /* 0x000e700000000800 */
[----:B------:R-:W1:Y:S01]  /*14d40*/  MUFU.EX2 R158, R158 ;  /* 0x0000009e009e7308 */ /* 0x000e620000000800 */
[----:B---3--:R-:W-:Y:S01]  /*14d50*/  FADD.FTZ R2, R20, R163 ;  /* 0x000000a314027221 */ /* 0x008fe20000010000 */
[----:B------:R-:W-:-:S06]  /*14d60*/  FFMA.FTZ R164, R166, R178, -R3 ;  /* 0x000000b2a6a47223 */ /* 0x000fcc0000010803 */
[----:B------:R-:W3:Y:S01]  /*14d70*/  MUFU.EX2 R18, R18 ;  /* 0x0000001200127308 */ /* 0x000ee20000000800 */
[----:B------:R-:W-:-:S07]  /*14d80*/  FADD.FTZ R153, R19, R162 ;  /* 0x000000a213997221 */ /* 0x000fce0000010000 */
[----:B------:R-:W3:Y:S01]  /*14d90*/  MUFU.EX2 R17, R17 ;  /* 0x0000001100117308 */ /* 0x000ee20000000800 */
[----:B0-----:R-:W-:Y:S01]  /*14da0*/  FADD.FTZ R2, R157, R2 ;  /* 0x000000029d027221 */ /* 0x001fe20000010000 */
[----:B------:R-:W-:-:S06]  /*14db0*/  FFMA.FTZ R171, R165, R178, -R3 ;  /* 0x000000b2a5ab7223 */ /* 0x000fcc0000010803 */
[----:B------:R-:W0:Y:S01]  /*14dc0*/  MUFU.EX2 R161, R161 ;  /* 0x000000a100a17308 */ /* 0x000e220000000800 */
[----:B-1----:R-:W-:-:S07]  /*14dd0*/  FADD.FTZ R153, R156, R153 ;  /* 0x000000999c997221 */ /* 0x002fce0000010000 */
[----:B------:R-:W1:Y:S01]  /*14de0*/  MUFU.EX2 R14, R14 ;  /* 0x0000000e000e7308 */ /* 0x000e620000000800 */
[----:B------:R-:W-:Y:S01]  /*14df0*/  FADD.FTZ R163, R159, R2 ;  /* 0x000000029fa37221 */ /* 0x000fe20000010000 */
[----:B------:R-:W-:-:S06]  /*14e00*/  FFMA.FTZ R165, R168, R178, -R3 ;  /* 0x000000b2a8a57223 */ /* 0x000fcc0000010803 */
[----:B------:R-:W1:Y:S01]  /*14e10*/  MUFU.EX2 R16, R16 ;  /* 0x0000001000107308 */ /* 0x000e620000000800 */
[----:B------:R-:W-:-:S07]  /*14e20*/  FADD.FTZ R2, R158, R153 ;  /* 0x000000999e027221 */ /* 0x000fce0000010000 */
[----:B------:R-:W1:Y:S01]  /*14e30*/  MUFU.EX2 R15, R15 ;  /* 0x0000000f000f7308 */ /* 0x000e620000000800 */
[----:B---3--:R-:W-:Y:S01]  /*14e40*/  FADD.FTZ R162, R18, R163 ;  /* 0x000000a312a27221 */ /* 0x008fe20000010000 */
[----:B------:R-:W-:-:S06]  /*14e50*/  FFMA.FTZ R166, R167, R178, -R3 ;  /* 0x000000b2a7a67223 */ /* 0x000fcc0000010803 */
[----:B------:R-:W3:Y:S01]  /*14e60*/  MUFU.EX2 R164, R164 ;  /* 0x000000a400a47308 */ /* 0x000ee20000000800 */
[----:B------:R-:W-:-:S07]  /*14e70*/  FADD.FTZ R163, R17, R2 ;  /* 0x0000000211a37221 */ /* 0x000fce0000010000 */
[----:B------:R-:W3:Y:S01]  /*14e80*/  MUFU.EX2 R12, R12 ;  /* 0x0000000c000c7308 */ /* 0x000ee20000000800 */
[----:B------:R-:W-:Y:S01]  /*14e90*/  FFMA.FTZ R172, R169, R178, -R3 ;  /* 0x000000b2a9ac7223 */ /* 0x000fe20000010803 */
[----:B0-----:R-:W-:-:S06]  /*14ea0*/  FADD.FTZ R169, R161, R162 ;  /* 0x000000a2a1a97221 */ /* 0x001fcc0000010000 */
[----:B------:R-:W0:Y:S01]  /*14eb0*/  MUFU.EX2 R171, R171 ;  /* 0x000000ab00ab7308 */ /* 0x000e220000000800 */
[----:B------:R-:W-:Y:S01]  /*14ec0*/  FFMA.FTZ R167, R170, R178, -R3 ;  /* 0x000000b2aaa77223 */ /* 0x000fe20000010803 */
[----:B-1----:R-:W-:-:S06]  /*14ed0*/  FADD.FTZ R2, R14, R163 ;  /* 0x000000a30e027221 */ /* 0x002fcc0000010000 */
[----:B------:R-:W1:Y:S01]  /*14ee0*/  MUFU.EX2 R13, R13 ;  /* 0x0000000d000d7308 */ /* 0x000e620000000800 */
[----:B------:R-:W-:Y:S01]  /*14ef0*/  FADD.FTZ R169, R16, R169 ;  /* 0x000000a910a97221 */ /* 0x000fe20000010000 */
[----:B------:R-:W-:-:S06]  /*14f00*/  FADD.FTZ R163, R15, R2 ;  /* 0x000000020fa37221 */ /* 0x000fcc0000010000 */
[----:B------:R-:W4:Y:S08]  /*14f10*/  MUFU.EX2 R165, R165 ;  /* 0x000000a500a57308 */ /* 0x000f300000000800 */
[----:B------:R-:W4:Y:S01]  /*14f20*/  MUFU.EX2 R10, R10 ;  /* 0x0000000a000a7308 */ /* 0x000f220000000800 */
[----:B---3--:R-:W-:Y:S01]  /*14f30*/  FADD.FTZ R162, R164, R169 ;  /* 0x000000a9a4a27221 */ /* 0x008fe20000010000 */
[----:B------:R-:W-:-:S06]  /*14f40*/  FFMA.FTZ R153, R174, R178, -R3 ;  /* 0x000000b2ae997223 */ /* 0x000fcc0000010803 */
[----:B------:R-:W3:Y:S01]  /*14f50*/  MUFU.EX2 R166, R166 ;  /* 0x000000a600a67308 */ /* 0x000ee20000000800 */
[----:B------:R-:W-:-:S07]  /*14f60*/  FADD.FTZ R2, R12, R163 ;  /* 0x000000a30c027221 */ /* 0x000fce0000010000 */
[----:B------:R-:W3:Y:S01]  /*14f70*/  MUFU.EX2 R11, R11 ;  /* 0x0000000b000b7308 */ /* 0x000ee20000000800 */
[----:B0-----:R-:W-:Y:S01]  /*14f80*/  FADD.FTZ R162, R171, R162 ;  /* 0x000000a2aba27221 */ /* 0x001fe20000010000 */
[----:B-1----:R-:W-:-:S06]  /*14f90*/  FADD.FTZ R163, R13, R2 ;  /* 0x000000020da37221 */ /* 0x002fcc0000010000 */
[----:B------:R-:W0:Y:S01]  /*14fa0*/  MUFU.EX2 R167, R167 ;  /* 0x000000a700a77308 */ /* 0x000e220000000800 */
[----:B------:R-:W-:-:S07]  /*14fb0*/  FFMA.FTZ R168, R175, R178, -R3 ;  /* 0x000000b2afa87223 */ /* 0x000fce0000010803 */
[----:B------:R-:W1:Y:S01]  /*14fc0*/  MUFU.EX2 R9, R9 ;  /* 0x0000000900097308 */ /* 0x000e620000000800 */
[----:B----4-:R-:W-:Y:S01]  /*14fd0*/  FADD.FTZ R175, R165, R162 ;  /* 0x000000a2a5af7221 */ /* 0x010fe20000010000 */
[----:B------:R-:W-:-:S06]  /*14fe0*/  FADD.FTZ R2, R10, R163 ;  /* 0x000000a30a027221 */ /* 0x000fcc0000010000 */
[----:B------:R-:W4:Y:S01]  /*14ff0*/  MUFU.EX2 R172, R172 ;  /* 0x000000ac00ac7308 */ /* 0x000f220000000800 */
[----:B------:R-:W-:-:S07]  /*15000*/  FFMA.FTZ R169, R176, R178, -R3 ;  /* 0x000000b2b0a97223 */ /* 0x000fce0000010803 */
[----:B------:R-:W4:Y:S01]  /*15010*/  MUFU.EX2 R8, R8 ;  /* 0x0000000800087308 */ /* 0x000f220000000800 */
[----:B---3--:R-:W-:Y:S01]  /*15020*/  FADD.FTZ R162, R166, R175 ;  /* 0x000000afa6a27221 */ /* 0x008fe20000010000 */
[----:B------:R-:W-:-:S06]  /*15030*/  FADD.FTZ R2, R11, R2 ;  /* 0x000000020b027221 */ /* 0x000fcc0000010000 */
[----:B------:R-:W3:Y:S01]  /*15040*/  MUFU.EX2 R153, R153 ;  /* 0x0000009900997308 */ /* 0x000ee20000000800 */
[----:B------:R-:W-:-:S07]  /*15050*/  FFMA.FTZ R170, R177, R178, -R3 ;  /* 0x000000b2b1aa7223 */ /* 0x000fce0000010803 */
[----:B------:R-:W3:Y:S01]  /*15060*/  MUFU.EX2 R6, R6 ;  /* 0x0000000600067308 */ /* 0x000ee20000000800 */
[----:B0-----:R-:W-:Y:S01]  /*15070*/  FADD.FTZ R163, R167, R162 ;  /* 0x000000a2a7a37221 */ /* 0x001fe20000010000 */
[----:B-1----:R-:W-:-:S06]  /*15080*/  FADD.FTZ R3, R9, R2 ;  /* 0x0000000209037221 */ /* 0x002fcc0000010000 */
[----:B------:R-:W-:Y:S08]  /*15090*/  MUFU.EX2 R5, R5 ;  /* 0x0000000500057308 */ /* 0x000ff00000000800 */
[----:B------:R-:W0:Y:S01]  /*150a0*/  MUFU.EX2 R168, R168 ;  /* 0x000000a800a87308 */ /* 0x000e220000000800 */
[----:B----4-:R-:W-:Y:S01]  /*150b0*/  FADD.FTZ R2, R172, R163 ;  /* 0x000000a3ac027221 */ /* 0x010fe20000010000 */
[----:B------:R-:W-:-:S06]  /*150c0*/  FADD.FTZ R3, R8, R3 ;  /* 0x0000000308037221 */ /* 0x000fcc0000010000 */
[----:B------:R-:W-:Y:S08]  /*150d0*/  MUFU.EX2 R7, R7 ;  /* 0x0000000700077308 */ /* 0x000ff00000000800 */
[----:B------:R-:W1:Y:S01]  /*150e0*/  MUFU.EX2 R169, R169 ;  /* 0x000000a900a97308 */ /* 0x000e620000000800 */
[----:B---3--:R-:W-:Y:S01]  /*150f0*/  FADD.FTZ R163, R153, R2 ;  /* 0x0000000299a37221 */ /* 0x008fe20000010000 */
[----:B------:R-:W-:-:S06]  /*15100*/  FADD.FTZ R2, R6, R3 ;  /* 0x0000000306027221 */ /* 0x000fcc0000010000 */
[----:B------:R-:W3:Y:S08]  /*15110*/  MUFU.EX2 R4, R4 ;  /* 0x0000000400047308 */ /* 0x000ef00000000800 */
[----:B------:R-:W4:Y:S01]  /*15120*/  MUFU.EX2 R170, R170 ;  /* 0x000000aa00aa7308 */ /* 0x000f220000000800 */
[----:B0-----:R-:W-:Y:S01]  /*15130*/  FADD.FTZ R162, R168, R163 ;  /* 0x000000a3a8a27221 */ /* 0x001fe20000010000 */
[----:B------:R-:W-:-:S03]  /*15140*/  FADD.FTZ R2, R5, R2 ;  /* 0x0000000205027221 */ /* 0x000fc60000010000 */
[----:B-1----:R-:W-:Y:S01]  /*15150*/  FADD.FTZ R163, R169, R162 ;  /* 0x000000a2a9a37221 */ /* 0x002fe20000010000 */
[----:B------:R-:W-:Y:S01]  /*15160*/  FADD.FTZ R3, R7, R2 ;  /* 0x0000000207037221 */ /* 0x000fe20000010000 */
[C---:B------:R-:W-:Y:S01]  /*15170*/  FMUL.FTZ R113, R160.reuse, R113 ;  /* 0x00000071a0717220 */ /* 0x040fe20000410000 */
[----:B------:R-:W-:Y:S02]  /*15180*/  FMUL.FTZ R112, R160, R112 ;  /* 0x00000070a0707220 */ /* 0x000fe40000410000 */
[----:B---3--:R-:W-:Y:S01]  /*15190*/  FADD.FTZ R162, R4, R3 ;  /* 0x0000000304a27221 */ /* 0x008fe20000010000 */
[C---:B------:R-:W-:Y:S01]  /*151a0*/  FMUL.FTZ R155, R160.reuse, R155 ;  /* 0x0000009ba09b7220 */ /* 0x040fe20000410000 */
[----:B------:R-:W-:Y:S01]  /*151b0*/  FMUL.FTZ R154, R160, R154 ;  /* 0x0000009aa09a7220 */ /* 0x000fe20000410000 */
[----:B----4-:R-:W-:-:S05]  /*151c0*/  FADD.FTZ R163, R170, R163 ;  /* 0x000000a3aaa37221 */ /* 0x010fca0000010000 */
[----:B------:R0:W-:Y:S01]  /*151d0*/  STL.64 [R1+0x1f0], R162 ;  /* 0x0001f0a201007387 */ /* 0x0001e20000100a00 */
[----:B------:R-:W-:Y:S01]  /*151e0*/  BAR.SYNC.DEFER_BLOCKING 0xf, 0x100 ;  /* 0x03c4000000007b1d */ /* 0x000fe20000010000 */
        /* <DEDUP_REMOVED lines=16> */
[----:B------:R-:W3:Y:S04]  /*152f0*/  LD.E.64 R2, desc[UR36][R64.64+0x8] ;  /* 0x0000082440027980 */ /* 0x000ee8000c101b00 */
[----:B0-----:R-:W4:Y:S04]  /*15300*/  LD.E.64 R162, desc[UR36][R64.64] ;  /* 0x0000002440a27980 */ /* 0x001f28000c101b00 */
[----:B------:R-:W-:Y:S04]  /*15310*/  STL.64 [R1+0x2b8], R112 ;  /* 0x0002b87001007387 */ /* 0x000fe80000100a00 */
[----:B------:R0:W-:Y:S01]  /*15320*/  STL.64 [R1+0x3f8], R154 ;  /* 0x0003f89a01007387 */ /* 0x0001e20000100a00 */
[C---:B------:R-:W-:Y:S01]  /*15330*/  FMUL.FTZ R33, R173.reuse, R33 ;  /* 0x00000021ad217220 */ /* 0x040fe20000410000 */
[C---:B------:R-:W-:Y:S01]  /*15340*/  FMUL.FTZ R32, R173.reuse, R32 ;  /* 0x00000020ad207220 */ /* 0x040fe20000410000 */
[C---:B------:R-:W-:Y:S01]  /*15350*/  FMUL.FTZ R35, R173.reuse, R35 ;  /* 0x00000023ad237220 */ /* 0x040fe20000410000 */
[C---:B------:R-:W-:Y:S01]  /*15360*/  FMUL.FTZ R34, R173.reuse, R34 ;  /* 0x00000022ad227220 */ /* 0x040fe20000410000 */
[C---:B------:R-:W-:Y:S01]  /*15370*/  FMUL.FTZ R37, R173.reuse, R37 ;  /* 0x00000025ad257220 */ /* 0x040fe20000410000 */
[C---:B------:R-:W-:Y:S01]  /*15380*/  FMUL.FTZ R36, R173.reuse, R36 ;  /* 0x00000024ad247220 */ /* 0x040fe20000410000 */
[----:B0-----:R-:W3:Y:S01]  /*15390*/  LDL R154, [R1+0x2bc] ;  /* 0x0002bc00019a7983 */ /* 0x001ee20000100800 */
        /* <DEDUP_REMOVED lines=36> */
[C---:B--2---:R-:W-:Y:S01]  /*155e0*/  FMUL.FTZ R85, R173.reuse, R85 ;  /* 0x00000055ad557220 */ /* 0x044fe20000410000 */
        /* <DEDUP_REMOVED lines=127> */
[----:B0-----:R-:W3:Y:S04]  /*15de0*/  LDL R24, [R1+0x210] ;  /* 0x0002100001187983 */ /* 0x001ee80000100800 */
[----:B-1----:R-:W3:Y:S04]  /*15df0*/  LDL R88, [R1+0x214] ;  /* 0x0002140001587983 */ /* 0x002ee80000100800 */
[----:B--2---:R-:W2:Y:S04]  /*15e00*/  LDL R90, [R1+0x218] ;  /* 0x00021800015a7983 */ /* 0x004ea80000100800 */
[----:B------:R-:W2:Y:S04]  /*15e10*/  LDL R92, [R1+0x21c] ;  /* 0x00021c00015c7983 */ /* 0x000ea80000100800 */
[----:B------:R-:W2:Y:S04]  /*15e20*/  LDL R26, [R1+0x220] ;  /* 0x00022000011a7983 */ /* 0x000ea80000100800 */
[----:B------:R-:W2:Y:S04]  /*15e30*/  LDL R94, [R1+0x224] ;  /* 0x00022400015e7983 */ /* 0x000ea80000100800 */
[----:B------:R-:W2:Y:S04]  /*15e40*/  LDL R96, [R1+0x228] ;  /* 0x0002280001607983 */ /* 0x000ea80000100800 */
[----:B------:R-:W2:Y:S04]  /*15e50*/  LDL R98, [R1+0x22c] ;  /* 0x00022c0001627983 */ /* 0x000ea80000100800 */
[----:B------:R-:W2:Y:S04]  /*15e60*/  LDL R28, [R1+0x230] ;  /* 0x00023000011c7983 */ /* 0x000ea80000100800 */
[----:B----4-:R-:W4:Y:S04]  /*15e70*/  LDL R100, [R1+0x234] ;  /* 0x0002340001647983 */ /* 0x010f280000100800 */
[----:B------:R-:W4:Y:S04]  /*15e80*/  LDL R102, [R1+0x238] ;  /* 0x0002380001667983 */ /* 0x000f280000100800 */
[----:B------:R-:W4:Y:S04]  /*15e90*/  LDL R104, [R1+0x23c] ;  /* 0x00023c0001687983 */ /* 0x000f280000100800 */
[----:B------:R-:W4:Y:S04]  /*15ea0*/  LDL R30, [R1+0x240] ;  /* 0x00024000011e7983 */ /* 0x000f280000100800 */
[----:B------:R-:W4:Y:S04]  /*15eb0*/  LDL R106, [R1+0x244] ;  /* 0x00024400016a7983 */ /* 0x000f280000100800 */
[----:B------:R-:W4:Y:S04]  /*15ec0*/  LDL R108, [R1+0x248] ;  /* 0x00024800016c7983 */ /* 0x000f280000100800 */
[----:B---3--:R-:W3:Y:S04]  /*15ed0*/  LDL R110, [R1+0x24c] ;  /* 0x00024c00016e7983 */ /* 0x008ee80000100800 */
[----:B------:R-:W3:Y:S04]  /*15ee0*/  LDL R32, [R1+0x250] ;  /* 0x0002500001207983 */ /* 0x000ee80000100800 */
        /* <DEDUP_REMOVED lines=110> */
[----:B------:R0:W-:Y:S04]  /*165d0*/  STL [R1+0x2bc], R154 ;  /* 0x0002bc9a01007387 */ /* 0x0001e80000100800 */
[----:B------:R-:W3:Y:S04]  /*165e0*/  LDL R173, [R1+0x1c8] ;  /* 0x0001c80001ad7983 */ /* 0x000ee80000100800 */
[----:B0-----:R-:W3:Y:S04]  /*165f0*/  LDL.64 R154, [R1+0x88] ;  /* 0x00008800019a7983 */ /* 0x001ee80000100a00 */
        /* <DEDUP_REMOVED lines=15> */
[----:B---3--:R-:W-:Y:S04]  /*166f0*/  STL [R1+0x24c], R110 ;  /* 0x00024c6e01007387 */ /* 0x008fe80000100800 */
        /* <DEDUP_REMOVED lines=70> */
[----:B------:R1:W-:Y:S04]  /*16b60*/  STL [R1+0x36c], R31 ;  /* 0x00036c1f01007387 */ /* 0x0003e80000100800 */
[----:B------:R-:W-:Y:S04]  /*16b70*/  STL [R1+0x370], R68 ;  /* 0x0003704401007387 */ /* 0x000fe80000100800 */
[----:B------:R-:W-:Y:S04]  /*16b80*/  STL [R1+0x374], R33 ;  /* 0x0003742101007387 */ /* 0x000fe80000100800 */
[----:B------:R2:W-:Y:S04]  /*16b90*/  STL [R1+0x378], R35 ;  /* 0x0003782301007387 */ /* 0x0005e80000100800 */
        /* <DEDUP_REMOVED lines=37> */
[----:B0-----:R-:W4:Y:S04]  /*16df0*/  LDL.128 R24, [R1+0x210] ;  /* 0x0002100001187983 */ /* 0x001f280000100c00 */
[----:B-1----:R-:W4:Y:S04]  /*16e00*/  LDL.128 R28, [R1+0x220] ;  /* 0x00022000011c7983 */ /* 0x002f280000100c00 */
[----:B--2---:R-:W2:Y:S04]  /*16e10*/  LDL.128 R32, [R1+0x230] ;  /* 0x0002300001207983 */ /* 0x004ea80000100c00 */
        /* <DEDUP_REMOVED lines=29> */
[----:B------:R-:W-:Y:S01]  /*16ff0*/  MOV R177, R2 ;  /* 0x0000000200b17202 */ /* 0x000fe20000000f00 */
[----:B------:R-:W-:-:S04]  /*17000*/  IMAD R154, R173, 0x1000, R154 ;  /* 0x00001000ad9a7824 */ /* 0x000fc800078e029a */
[--C-:B------:R-:W-:Y:S01]  /*17010*/  IMAD R3, R163, 0x2, R177.reuse ;  /* 0x00000002a3037824 */ /* 0x100fe200078e02b1 */
[----:B------:R-:W-:Y:S01]  /*17020*/  F2FP.F16.F32.PACK_AB R156, R156, R19 ;  /* 0x000000139c9c723e */ /* 0x000fe200000000ff */
[C---:B------:R-:W-:Y:S01]  /*17030*/  IMAD R2, R162.reuse, 0x2, R177 ;  /* 0x00000002a2027824 */ /* 0x040fe200078e02b1 */
[----:B------:R-:W-:Y:S01]  /*17040*/  F2FP.F16.F32.PACK_AB R157, R157, R20 ;  /* 0x000000149d9d723e */ /* 0x000fe200000000ff */
[----:B------:R-:W-:Y:S01]  /*17050*/  IMAD R176, R162, 0x2, R3 ;  /* 0x00000002a2b07824 */ /* 0x000fe200078e0203 */
[----:B------:R-:W-:Y:S02]  /*17060*/  F2FP.F16.F32.PACK_AB R158, R17, R158 ;  /* 0x0000009e119e723e */ /* 0x000fe400000000ff */
[----:B------:R-:W-:Y:S02]  /*17070*/  F2FP.F16.F32.PACK_AB R159, R18, R159 ;  /* 0x0000009f129f723e */ /* 0x000fe400000000ff */
[----:B------:R-:W-:Y:S02]  /*17080*/  F2FP.F16.F32.PACK_AB R160, R15, R14 ;  /* 0x0000000e0fa0723e */ /* 0x000fe400000000ff */
[----:B------:R-:W-:-:S02]  /*17090*/  F2FP.F16.F32.PACK_AB R161, R16, R161 ;  /* 0x000000a110a1723e */ /* 0x000fc400000000ff */
[----:B------:R-:W-:Y:S02]  /*170a0*/  F2FP.F16.F32.PACK_AB R162, R13, R12 ;  /* 0x0000000c0da2723e */ /* 0x000fe400000000ff */
[----:B------:R-:W-:Y:S02]  /*170b0*/  F2FP.F16.F32.PACK_AB R163, R171, R164 ;  /* 0x000000a4aba3723e */ /* 0x000fe400000000ff */
[----:B------:R-:W-:Y:S02]  /*170c0*/  F2FP.F16.F32.PACK_AB R165, R166, R165 ;  /* 0x000000a5a6a5723e */ /* 0x000fe400000000ff */
[----:B------:R-:W-:Y:S02]  /*170d0*/  R2UR UR6, R154 ;  /* 0x000000009a0672ca */ /* 0x000fe400000e0000 */
[----:B------:R-:W-:Y:S02]  /*170e0*/  R2UR UR7, R155 ;  /* 0x000000009b0772ca */ /* 0x000fe400000e0000 */
[----:B------:R-:W-:-:S02]  /*170f0*/  F2FP.F16.F32.PACK_AB R164, R11, R10 ;  /* 0x0000000a0ba4723e */ /* 0x000fc400000000ff */
[----:B------:R-:W-:Y:S02]  /*17100*/  F2FP.F16.F32.PACK_AB R166, R8, R9 ;  /* 0x0000000908a6723e */ /* 0x000fe400000000ff */
[----:B------:R-:W-:Y:S02]  /*17110*/  F2FP.F16.F32.PACK_AB R167, R172, R167 ;  /* 0x000000a7aca7723e */ /* 0x000fe400000000ff */
[----:B------:R-:W-:Y:S02]  /*17120*/  F2FP.F16.F32.PACK_AB R172, R5, R6 ;  /* 0x0000000605ac723e */ /* 0x000fe400000000ff */
[----:B------:R-:W-:Y:S02]  /*17130*/  F2FP.F16.F32.PACK_AB R173, R168, R153 ;  /* 0x00000099a8ad723e */ /* 0x000fe400000000ff */
[----:B------:R-:W-:Y:S02]  /*17140*/  F2FP.F16.F32.PACK_AB R174, R4, R7 ;  /* 0x0000000704ae723e */ /* 0x000fe400000000ff */
[----:B------:R-:W-:Y:S01]  /*17150*/  F2FP.F16.F32.PACK_AB R175, R170, R169 ;  /* 0x000000a9aaaf723e */ /* 0x000fe200000000ff */
[----:B------:R-:W-:Y:S04]  /*17160*/  STSM.16.M88.4 [R177], R156 ;  /* 0x0000009cb1007844 */ /* 0x000fe80000000200 */
[----:B------:R0:W-:Y:S04]  /*17170*/  STSM.16.M88.4 [R2], R160 ;  /* 0x000000a002007844 */ /* 0x0001e80000000200 */
[----:B------:R1:W-:Y:S04]  /*17180*/  STSM.16.M88.4 [R3], R164 ;  /* 0x000000a403007844 */ /* 0x0003e80000000200 */
[----:B------:R-:W-:Y:S01]  /*17190*/  STSM.16.M88.4 [R176], R172 ;  /* 0x000000acb0007844 */ /* 0x000fe20000000200 */
[----:B------:R-:W-:-:S02]  /*171a0*/  VIADD R4, R154, 0x80 ;  /* 0x000000809a047836 */ /* 0x000fc40000000000 */
[----:B------:R-:W-:Y:S01]  /*171b0*/  IMAD.MOV.U32 R5, RZ, RZ, R155 ;  /* 0x000000ffff057224 */ /* 0x000fe200078e009b */
[----:B--2---:R-:W-:-:S06]  /*171c0*/  WARPGROUP.ARRIVE ;  /* 0x00000000000079c5 */ /* 0x004fcc0000000000 */
[----:B------:R-:W-:Y:S01]  /*171d0*/  HGMMA.64x256x16.F32 R24, R156, gdesc[UR4].tnspB, R24, gsb0 ;  /* 0x43e000049c187df0 */ /* 0x000fe20008000818 */
[----:B------:R-:W-:Y:S02]  /*171e0*/  R2UR UR6, R4 ;  /* 0x00000000040672ca */ /* 0x000fe400000e0000 */
[----:B------:R-:W-:Y:S01]  /*171f0*/  R2UR UR7, R5 ;  /* 0x00000000050772ca */ /* 0x000fe200000e0000 */
[----:B0-----:R-:W-:Y:S02]  /*17200*/  VIADD R2, R154, 0x100 ;  /* 0x000001009a027836 */ /* 0x001fe40000000000 */
[----:B-1----:R-:W-:Y:S01]  /*17210*/  IMAD.MOV.U32 R3, RZ, RZ, R155 ;  /* 0x000000ffff037224 */ /* 0x002fe200078e009b */
        /* <DEDUP_REMOVED lines=145> */
[----:B------:R-:W4:Y:S04]  /*17b30*/  LDL R70, [R1+0x218] ;  /* 0x0002180001467983 */ /* 0x000f280000100800 */
[----:B-1----:R-:W4:Y:S04]  /*17b40*/  LDL R72, [R1+0x21c] ;  /* 0x00021c0001487983 */ /* 0x002f280000100800 */
[----:B------:R-:W4:Y:S04]  /*17b50*/  LDL R4, [R1+0x220] ;  /* 0x0002200001047983 */ /* 0x000f280000100800 */
[----:B------:R-:W4:Y:S04]  /*17b60*/  LDL R74, [R1+0x224] ;  /* 0x00022400014a7983 */ /* 0x000f280000100800 */
        /* <DEDUP_REMOVED lines=137> */
[----:B---3--:R-:W-:Y:S04]  /*18400*/  STL [R1+0x234], R80 ;  /* 0x0002345001007387 */ /* 0x008fe80000100800 */
        /* <DEDUP_REMOVED lines=127> */
.L_x_5200:
[----:B------:R-:W-:Y:S05]  /*18c00*/  BSYNC B0 ;  /* 0x0000000000007941 */ /* 0x000fea0003800000 */
.L_x_5199:
[----:B------:R-:W2:Y:S04]  /*18c10*/  LDL.64 R4, [R1+0x48] ;  /* 0x0000480001047983 */ /* 0x000ea80000100a00 */
[----:B------:R-:W3:Y:S01]  /*18c20*/  LDL R3, [R1+0x34] ;  /* 0x0000340001037983 */ /* 0x000ee20000100800 */
[C---:B------:R-:W-:Y:S01]  /*18c30*/  ISETP.GT.AND P0, PT, R0.reuse, R21, PT ;  /* 0x000000150000720c */ /* 0x040fe20003f04270 */
[----:B------:R-:W-:Y:S01]  /*18c40*/  VIADD R0, R0, 0xffffffff ;  /* 0xffffffff00007836 */ /* 0x000fe20000000000 */
[----:B--2---:R-:W-:-:S05]  /*18c50*/  MOV R5, R4 ;  /* 0x0000000400057202 */ /* 0x004fca0000000f00 */
[----:B-----5:R-:W-:-:S05]  /*18c60*/  IMAD R2, R2, 0x8, R5 ;  /* 0x0000000802027824 */ /* 0x020fca00078e0205 */
[----:B---3--:R-:W-:-:S04]  /*18c70*/  PRMT R2, R3, 0x654, R2 ;  /* 0x0000065403027816 */ /* 0x008fc80000000002 */
[----:B------:R0:W-:Y:S01]  /*18c80*/  SYNCS.ARRIVE.TRANS64.RED.A1T0 RZ, [R2+URZ], RZ ;  /* 0x000000ff02ff79a7 */ /* 0x0001e2000810043f */
[----:B------:R-:W-:Y:S05]  /*18c90*/  @P0 BRA `(.L_x_5201) ;  /* 0xffffff8c00a80947 */ /* 0x000fea000383ffff */
.L_x_5178:
[----:B------:R-:W-:-:S13]  /*18ca0*/  ISETP.GE.AND P0, PT, R0, R22, PT ;  /* 0x000000160000720c */ /* 0x000fda0003f06270 */
[----:B------:R-:W-:Y:S05]  /*18cb0*/  @!P0 BRA `(.L_x_5202) ;  /* 0x0000007c00f48947 */ /* 0x000fea0003800000 */
.L_x_5235:
[----:B------:R-:W2:Y:S04]  /*18cc0*/  LDL R20, [R1+0x1c8] ;  /* 0x0001c80001147983 */ /* 0x000ea80000100800 */
[----:B01----:R-:W3:Y:S04]  /*18cd0*/  LDL R2, [R1+0x1d0] ;  /* 0x0001d00001027983 */ /* 0x003ee80000100800 */
        /* <DEDUP_REMOVED lines=18> */
.L_x_5204:
[----:B------:R-:W-:Y:S05]  /*18e00*/  BSYNC B0 ;  /* 0x0000000000007941 */ /* 0x000fea0003800000 */
.L_x_5203:
        /* <DEDUP_REMOVED lines=9> */
.L_x_5206:
[----:B------:R-:W-:Y:S05]  /*18ea0*/  BSYNC B0 ;  /* 0x0000000000007941 */ /* 0x000fea0003800000 */
.L_x_5205:
[----:B------:R-:W-:Y:S04]  /*18eb0*/  BSSY B0, `(.L_x_5207) ;  /* 0x0000006000007945 */ /* 0x000fe80003800000 */
[----:B-1----:R-:W-:Y:S05]  /*18ec0*/  @P0 BRA `(.L_x_5208) ;  /* 0x0000000000100947 */ /* 0x002fea0003800000 */
[----:B-----5:R-:W-:Y:S01]  /*18ed0*/  IMAD R6, R6, 0x8, R3 ;  /* 0x0000000806067824 */ /* 0x020fe200078e0203 */
[----:B------:R-:W-:-:S04]  /*18ee0*/  SHF.L.U32 R7, R7, 0x1f, RZ ;  /* 0x0000001f07077819 */ /* 0x000fc800000006ff */
[----:B------:R-:W1:Y:S02]  /*18ef0*/  SYNCS.PHASECHK.TRANS64.TRYWAIT P0, [R6+URZ], R7 ;  /* 0x00000007060075a7 */ /* 0x000e64000800017f */
[----:B-1----:R-:W-:Y:S05]  /*18f00*/  @!P0 BRA `(.L_x_5209) ;  /* 0x0000010800888947 */ /* 0x002fea0003800000 */
.L_x_5208:
[----:B------:R-:W-:Y:S05]  /*18f10*/  BSYNC B0 ;  /* 0x0000000000007941 */ /* 0x000fea0003800000 */
.L_x_5207:
        /* <DEDUP_REMOVED lines=57> */
.L_x_5211:
[----:B------:R-:W-:Y:S05]  /*192b0*/  BSYNC B0 ;  /* 0x0000000000007941 */ /* 0x000fea0003800000 */
.L_x_5210:
        /* <DEDUP_REMOVED lines=8> */
.L_x_5213:
[----:B------:R-:W-:Y:S05]  /*19340*/  BSYNC B0 ;  /* 0x0000000000007941 */ /* 0x000fea0003800000 */
.L_x_5212:
[----:B------:R-:W-:Y:S04]  /*19350*/  BSSY B0, `(.L_x_5214) ;  /* 0x0000004000007945 */ /* 0x000fe80003800000 */
[----:B-1----:R-:W-:Y:S05]  /*19360*/  @P0 BRA `(.L_x_5215) ;  /* 0x0000000000080947 */ /* 0x002fea0003800000 */
[----:B------:R-:W1:Y:S02]  /*19370*/  SYNCS.PHASECHK.TRANS64.TRYWAIT P0, [R12+URZ], R13 ;  /* 0x0000000d0c0075a7 */ /* 0x000e64000800017f */
[----:B-1----:R-:W-:Y:S05]  /*19380*/  @!P0 BRA `(.L_x_5216) ;  /* 0x00000104007c8947 */ /* 0x002fea0003800000 */
.L_x_5215:
[----:B------:R-:W-:Y:S05]  /*19390*/  BSYNC B0 ;  /* 0x0000000000007941 */ /* 0x000fea0003800000 */
.L_x_5214:
        /* <DEDUP_REMOVED lines=439> */
.L_x_5218:
[----:B------:R-:W-:Y:S05]  /*1af10*/  BSYNC B0 ;  /* 0x0000000000007941 */ /* 0x000fea0003800000 */
.L_x_5217:
        /* <DEDUP_REMOVED lines=8> */
[----:B------:R-:W4:Y:S04]  /*1afa0*/  LDL R13, [R1+0x50] ;  /* 0x00005000010d7983 */ /* 0x000f280000100800 */
[----:B------:R-:W4:Y:S04]  /*1afb0*/  LDL R16, [R1+0xf8] ;  /* 0x0000f80001107983 */ /* 0x000f280000100800 */
[----:B------:R-:W4:Y:S04]  /*1afc0*/  LDL.128 R8, [R1+0xe0] ;  /* 0x0000e00001087983 */ /* 0x000f280000100c00 */
[----:B0-----:R-:W4:Y:S04]  /*1afd0*/  LDL.128 R4, [R1+0xd0] ;  /* 0x0000d00001047983 */ /* 0x001f280000100c00 */
[----:B--2---:R3:W2:Y:S02]  /*1afe0*/  LD.E R2, desc[UR36][R2.64] ;  /* 0x0000002402027980 */ /* 0x0046a4000c101900 */
[----:B---3--:R-:W-:-:S04]  /*1aff0*/  SHF.R.S32.HI R3, RZ, 0x1f, R12 ;  /* 0x0000001fff037819 */ /* 0x008fc8000001140c */
[----:B------:R-:W-:-:S04]  /*1b000*/  LEA.HI R17, R3, R12, RZ, 0x7 ;  /* 0x0000000c03117211 */ /* 0x000fc800078f38ff */
[----:B------:R-:W-:-:S05]  /*1b010*/  LOP3.LUT R17, R17, 0xffffff80, RZ, 0xc0, !PT ;  /* 0xffffff8011117812 */ /* 0x000fca00078ec0ff */
[----:B------:R-:W-:Y:S01]  /*1b020*/  IMAD.IADD R17, R12, 0x1, -R17 ;  /* 0x000000010c117824 */ /* 0x000fe200078e0a11 */
[----:B------:R-:W-:-:S04]  /*1b030*/  LEA.HI R21, R3, R12, RZ, 0x2 ;  /* 0x0000000c03157211 */ /* 0x000fc800078f10ff */
[----:B------:R-:W-:-:S05]  /*1b040*/  LOP3.LUT R21, R21, 0xfffffffc, RZ, 0xc0, !PT ;  /* 0xfffffffc15157812 */ /* 0x000fca00078ec0ff */
[----:B------:R-:W-:Y:S01]  /*1b050*/  IMAD.IADD R21, R12, 0x1, -R21 ;  /* 0x000000010c157824 */ /* 0x000fe200078e0a15 */
[----:B----4-:R-:W-:-:S04]  /*1b060*/  ISETP.NE.AND P0, PT, R14, 0x1, PT ;  /* 0x000000010e00780c */ /* 0x010fc80003f05270 */
[----:B------:R-:W-:-:S04]  /*1b070*/  LEA.HI R12, R21, R21, RZ, 0x1 ;  /* 0x00000015150c7211 */ /* 0x000fc800078f08ff */
[----:B------:R-:W-:-:S05]  /*1b080*/  LOP3.LUT R12, R12, 0x1ffffffe, RZ, 0xc0, !PT ;  /* 0x1ffffffe0c0c7812 */ /* 0x000fca00078ec0ff */
[----:B------:R-:W-:Y:S01]  /*1b090*/  IMAD.IADD R12, R21, 0x1, -R12 ;  /* 0x00000001150c7824 */ /* 0x000fe200078e0a0c */
[----:B------:R-:W-:Y:S01]  /*1b0a0*/  ISETP.GE.AND P1, PT, R9, 0x1, PT ;  /* 0x000000010900780c */ /* 0x000fe20003f26270 */
[----:B------:R-:W-:Y:S01]  /*1b0b0*/  BSSY B0, `(.L_x_5219) ;  /* 0x000006f000007945 */ /* 0x000fe20003800000 */
[----:B--2---:R-:W-:-:S04]  /*1b0c0*/  FMUL.FTZ R26, R26, R2 ;  /* 0x000000021a1a7220 */ /* 0x004fc80000410000 */
[----:B------:R0:W1:Y:S01]  /*1b0d0*/  MUFU.TANH R18, R26 ;  /* 0x0000001a00127308 */ /* 0x0000620000002400 */
[----:B------:R-:W-:Y:S01]  /*1b0e0*/  FMUL.FTZ R30, R30, R2 ;  /* 0x000000021e1e7220 */ /* 0x000fe20000410000 */
[----:B0-----:R-:W-:-:S06]  /*1b0f0*/  SHF.R.S32.HI R26, RZ, 0x1f, R17 ;  /* 0x0000001fff1a7819 */ /* 0x001fcc0000011411 */
[----:B------:R0:W2:Y:S01]  /*1b100*/  MUFU.TANH R159, R30 ;  /* 0x0000001e009f7308 */ /* 0x0000a20000002400 */
[----:B------:R-:W-:-:S04]  /*1b110*/  LEA.HI R19, R26, R17, RZ, 0x2 ;  /* 0x000000111a137211 */ /* 0x000fc800078f10ff */
[--C-:B------:R-:W-:Y:S02]  /*1b120*/  SHF.R.S32.HI R3, RZ, 0x2, R19.reuse ;  /* 0x00000002ff037819 */ /* 0x100fe40000011413 */
[----:B0-----:R-:W-:Y:S02]  /*1b130*/  SHF.R.S32.HI R30, RZ, 0x1f, R19 ;  /* 0x0000001fff1e7819 */ /* 0x001fe40000011413 */
[----:B------:R-:W-:Y:S02]  /*1b140*/  LEA.HI R26, R26, R17, RZ, 0x5 ;  /* 0x000000111a1a7211 */ /* 0x000fe400078f28ff */
[----:B------:R-:W-:Y:S02]  /*1b150*/  LEA.HI R30, R30, R3, RZ, 0x3 ;  /* 0x000000031e1e7211 */ /* 0x000fe400078f18ff */
[----:B------:R-:W-:Y:S02]  /*1b160*/  SHF.R.S32.HI R26, RZ, 0x5, R26 ;  /* 0x00000005ff1a7819 */ /* 0x000fe4000001141a */
[----:B------:R-:W-:-:S05]  /*1b170*/  LOP3.LUT R30, R30, 0xfffffff8, RZ, 0xc0, !PT ;  /* 0xfffffff81e1e7812 */ /* 0x000fca00078ec0ff */
[----:B------:R-:W-:Y:S02]  /*1b180*/  IMAD.IADD R30, R3, 0x1, -R30 ;  /* 0x00000001031e7824 */ /* 0x000fe400078e0a1e */
[----:B------:R-:W-:-:S04]  /*1b190*/  IMAD R3, R13, 0x4, R26 ;  /* 0x000000040d037824 */ /* 0x000fc800078e021a */
[----:B------:R-:W-:-:S04]  /*1b1a0*/  IMAD.U32 R3, R3, 0x10, R30 ;  /* 0x0000001003037824 */ /* 0x000fc800078e001e */
[----:B------:R-:W-:-:S04]  /*1b1b0*/  IMAD R14, R12, 0x8, R3 ;  /* 0x000000080c0e7824 */ /* 0x000fc800078e0203 */
[----:B------:R-:W-:-:S05]  /*1b1c0*/  @P0 IMAD.HI.U32 R15, R14, R15, RZ ;  /* 0x0000000f0e0f0227 */ /* 0x000fca00078e00ff */
[----:B------:R-:W-:Y:S01]  /*1b1d0*/  @P0 SHF.R.U32.HI R14, RZ, R16, R15 ;  /* 0x00000010ff0e0219 */ /* 0x000fe2000001160f */
[----:B------:R-:W-:Y:S01]  /*1b1e0*/  IMAD.SHL.U32 R13, R0, 0x40, RZ ;  /* 0x00000040000d7824 */ /* 0x000fe200078e00ff */
[----:B------:R-:W-:-:S03]  /*1b1f0*/  LOP3.LUT R12, R19, 0x7ffffffc, RZ, 0xc0, !PT ;  /* 0x7ffffffc130c7812 */ /* 0x000fc600078ec0ff */
[----:B------:R-:W0:Y:S01]  /*1b200*/  SHFL.IDX PT, R15, R14, RZ, 0x1c1f ;  /* 0x001c1fff0e0f7589 */ /* 0x000e2200000e0000 */
[----:B------:R-:W-:Y:S01]  /*1b210*/  IADD3 R3, -R13, 0x1, RZ ;  /* 0x000000010d037810 */ /* 0x000fe20007ffe1ff */
[----:B------:R-:W-:Y:S02]  /*1b220*/  IMAD.IADD R12, R17, 0x1, -R12 ;  /* 0x00000001110c7824 */ /* 0x000fe400078e0a0c */
        /* <DEDUP_REMOVED lines=30> */
[----:B------:R-:W-:Y:S01]  /*1b410*/  IMAD R3, R12, -0x2, R3 ;  /* 0xfffffffe0c037824 */ /* 0x000fe200078e0203 */
[----:B------:R-:W3:Y:S04]  /*1b420*/  MUFU.TANH R24, R24 ;  /* 0x0000001800187308 */ /* 0x000ee80000002400 */
[----:B------:R-:W-:-:S04]  /*1b430*/  IADD3 R16, -R4, R3, R5 ;  /* 0x0000000304107210 */ /* 0x000fc80007ffe105 */
[----:B------:R-:W4:Y:S01]  /*1b440*/  MUFU.TANH R25, R25 ;  /* 0x0000001900197308 */ /* 0x000f220000002400 */
[----:B------:R-:W-:-:S07]  /*1b450*/  LOP3.LUT R3, RZ, R6, RZ, 0x33, !PT ;  /* 0x00000006ff037212 */ /* 0x000fce00078e33ff */
        /* <DEDUP_REMOVED lines=27> */
[----:B------:R-:W1:Y:S08]  /*1b610*/  MUFU.TANH R54, R54 ;  /* 0x0000003600367308 */ /* 0x000e700000002400 */
[----:B------:R1:W1:Y:S01]  /*1b620*/  MUFU.TANH R162, R2 ;  /* 0x0000000200a27308 */ /* 0x0002620000002400 */
[----:B------:R-:W-:-:S02]  /*1b630*/  IMAD.IADD R16, R16, 0x1, R3 ;  /* 0x0000000110107824 */ /* 0x000fc400078e0203 */
[----:B------:R-:W-:Y:S02]  /*1b640*/  IMAD.IADD R21, R8, 0x1, -R13 ;  /* 0x0000000108157824 */ /* 0x000fe400078e0a0d */
[--C-:B0-----:R-:W-:Y:S02]  /*1b650*/  IMAD.IADD R6, R19, 0x1, R15.reuse ;  /* 0x0000000113067824 */ /* 0x101fe400078e020f */
[----:B------:R-:W-:Y:S01]  /*1b660*/  IMAD.IADD R3, R16, 0x1, R15 ;  /* 0x0000000110037824 */ /* 0x000fe200078e020f */
[----:B--234-:R-:W-:Y:S06]  /*1b670*/  @!P1 BRA `(.L_x_5220) ;  /* 0x0000000000489947 */ /* 0x01cfec0003800000 */
[----:B-1----:R-:W-:Y:S01]  /*1b680*/  IADD3 R2, -R4, R5, R15 ;  /* 0x0000000504027210 */ /* 0x002fe20007ffe10f */
        /* <DEDUP_REMOVED lines=9> */
.L_x_5222:
[----:B------:R-:W-:-:S13]  /*1b720*/  ISETP.NE.AND P0, PT, R9, 0x1, PT ;  /* 0x000000010900780c */ /* 0x000fda0003f05270 */
[----:B------:R-:W-:-:S05]  /*1b730*/  @P0 IMAD.HI.U32 R8, R2, R10, RZ ;  /* 0x0000000a02080227 */ /* 0x000fca00078e00ff */
[----:B------:R-:W-:-:S07]  /*1b740*/  @P0 SHF.R.U32.HI R2, RZ, R11, R8 ;  /* 0x0000000bff020219 */ /* 0x000fce0000011608 */
.L_x_5223:
[----:B------:R-:W-:Y:S05]  /*1b750*/  BSYNC B1 ;  /* 0x0000000000017941 */ /* 0x000fea0003800000 */
.L_x_5221:
[----:B------:R-:W-:-:S04]  /*1b760*/  IMAD R7, R2, R9, -R13 ;  /* 0x0000000902077224 */ /* 0x000fc800078e0a0d */
[----:B------:R-:W-:-:S05]  /*1b770*/  IMAD R2, R12, -0x2, R7 ;  /* 0xfffffffe0c027824 */ /* 0x000fca00078e0207 */
[----:B------:R-:W-:Y:S02]  /*1b780*/  VIMNMX R3, R3, R2, !PT ;  /* 0x0000000203037248 */ /* 0x000fe40007fe0100 */
[----:B------:R-:W-:-:S07]  /*1b790*/  VIADDMNMX R6, R2, R9, R6, PT ;  /* 0x0000000902067246 */ /* 0x000fce0003800106 */
.L_x_5220:
[----:B------:R-:W-:Y:S05]  /*1b7a0*/  BSYNC B0 ;  /* 0x0000000000007941 */ /* 0x000fea0003800000 */
.L_x_5219:
        /* <DEDUP_REMOVED lines=8> */
[----:B------:R-:W-:Y:S02]  /*1b830*/  ISETP.LT.OR P3, PT, R6, 0x2, P3 ;  /* 0x000000020600780c */ /* 0x000fe40001f61670 */
[----:B------:R-:W-:Y:S02]  /*1b840*/  FSEL R71, R28, -INF , !P2 ;  /* 0xff8000001c477808 */ /* 0x000fe40005000000 */
[----:B------:R-:W-:Y:S02]  /*1b850*/  ISETP.GT.AND P2, PT, R3, 0x10, !P4 ;  /* 0x000000100300780c */ /* 0x000fe40006744270 */
[----:B------:R-:W-:Y:S02]  /*1b860*/  ISETP.GE.AND P5, PT, R21, 0xa, PT ;  /* 0x0000000a1500780c */ /* 0x000fe40003fa6270 */
[----:B------:R-:W-:Y:S02]  /*1b870*/  FSEL R73, R25, -INF , !P3 ;  /* 0xff80000019497808 */ /* 0x000fe40005800000 */
[----:B------:R-:W-:-:S02]  /*1b880*/  P2R R25, PR, RZ, 0x10 ;  /* 0x00000010ff197803 */ /* 0x000fc40000000000 */
[----:B------:R-:W-:Y:S01]  /*1b890*/  ISETP.LT.OR P2, PT, R6, 0x11, P2 ;  /* 0x000000110600780c */ /* 0x000fe20001741670 */
[----:B0-----:R-:W-:Y:S01]  /*1b8a0*/  IMAD.IADD R7, R16, 0x1, R14 ;  /* 0x0000000110077824 */ /* 0x001fe200078e020e */
        /* <DEDUP_REMOVED lines=52> */
[----:B-1----:R-:W-:Y:S02]  /*1bbf0*/  P2R R2, PR, RZ, 0x40 ;  /* 0x00000040ff027803 */ /* 0x002fe40000000000 */
[----:B------:R-:W-:-:S04]  /*1bc00*/  ISETP.GT.AND P6, PT, R3, RZ, !P6 ;  /* 0x000000ff0300720c */ /* 0x000fc800077c4270 */
[----:B------:R-:W-:-:S04]  /*1bc10*/  ISETP.LT.OR P6, PT, R6, 0x1, P6 ;  /* 0x000000010600780c */ /* 0x000fc800037c1670 */
[----:B------:R-:W-:Y:S02]  /*1bc20*/  FSEL R59, R24, -INF , !P6 ;  /* 0xff800000183b7808 */ /* 0x000fe40007000000 */
[----:B------:R-:W-:-:S04]  /*1bc30*/  ISETP.GE.AND P6, PT, R21, 0x3a, PT ;  /* 0x0000003a1500780c */ /* 0x000fc80003fc6270 */
[----:B------:R-:W-:Y:S02]  /*1bc40*/  P2R R21, PR, RZ, 0x40 ;  /* 0x00000040ff157803 */ /* 0x000fe40000000000 */
[----:B------:R-:W-:-:S04]  /*1bc50*/  ISETP.GT.AND P6, PT, R3, 0x39, !P6 ;  /* 0x000000390300780c */ /* 0x000fc800077c4270 */
[----:B------:R-:W-:Y:S01]  /*1bc60*/  ISETP.LT.OR P6, PT, R6, 0x3a, P6 ;  /* 0x0000003a0600780c */ /* 0x000fe200037c1670 */
[----:B------:R-:W-:-:S03]  /*1bc70*/  IMAD.IADD R6, R19, 0x1, R14 ;  /* 0x0000000113067824 */ /* 0x000fc600078e020e */
        /* <DEDUP_REMOVED lines=13> */
.L_x_5227:
[----:B------:R-:W-:-:S13]  /*1bd50*/  ISETP.NE.AND P6, PT, R9, 0x1, PT ;  /* 0x000000010900780c */ /* 0x000fda0003fc5270 */
[----:B------:R-:W-:-:S05]  /*1bd60*/  @P6 IMAD.HI.U32 R10, R4, R10, RZ ;  /* 0x0000000a040a6227 */ /* 0x000fca00078e00ff */
[----:B------:R-:W-:-:S07]  /*1bd70*/  @P6 SHF.R.U32.HI R4, RZ, R11, R10 ;  /* 0x0000000bff046219 */ /* 0x000fce000001160a */
.L_x_5228:
[----:B------:R-:W-:Y:S05]  /*1bd80*/  BSYNC B1 ;  /* 0x0000000000017941 */ /* 0x000fea0003800000 */
.L_x_5226:
[----:B------:R-:W-:-:S04]  /*1bd90*/  IMAD R3, R4, R9, -R13 ;  /* 0x0000000904037224 */ /* 0x000fc800078e0a0d */
[----:B------:R-:W-:-:S05]  /*1bda0*/  IMAD R12, R12, -0x2, R3 ;  /* 0xfffffffe0c0c7824 */ /* 0x000fca00078e0203 */
[----:B------:R-:W-:Y:S02]  /*1bdb0*/  VIADDMNMX R6, R12, R9, R6, PT ;  /* 0x000000090c067246 */ /* 0x000fe40003800106 */
[----:B------:R-:W-:-:S07]  /*1bdc0*/  VIMNMX R7, R7, R12, !PT ;  /* 0x0000000c07077248 */ /* 0x000fce0007fe0100 */
.L_x_5225:
[----:B------:R-:W-:Y:S05]  /*1bdd0*/  BSYNC B0 ;  /* 0x0000000000007941 */ /* 0x000fea0003800000 */
.L_x_5224:
[C---:B------:R-:W-:Y:S01]  /*1bde0*/  ISETP.GT.AND P1, PT, R7.reuse, 0x8, !P1 ;  /* 0x000000080700780c */ /* 0x040fe20004f24270 */
[----:B------:R-:W2:Y:S01]  /*1bdf0*/  LDL.64 R10, [R1+0x1f0] ;  /* 0x0001f000010a7983 */ /* 0x000ea20000100a00 */
[----:B------:R-:W-:Y:S02]  /*1be00*/  ISETP.GT.AND P0, PT, R7, 0x1, !P0 ;  /* 0x000000010700780c */ /* 0x000fe40004704270 */
[C---:B------:R-:W-:Y:S01]  /*1be10*/  ISETP.LT.OR P1, PT, R6.reuse, 0x9, P1 ;  /* 0x000000090600780c */ /* 0x040fe20000f21670 */
[----:B------:R-:W3:Y:S01]  /*1be20*/  LDL.64 R12, [R1+0xb8] ;  /* 0x0000b800010c7983 */ /* 0x000ee20000100a00 */
[----:B------:R-:W-:Y:S02]  /*1be30*/  ISETP.LT.OR P0, PT, R6, 0x2, P0 ;  /* 0x000000020600780c */ /* 0x000fe40000701670 */
[----:B------:R-:W-:Y:S02]  /*1be40*/  FSEL R159, R159, -INF , !P1 ;  /* 0xff8000009f9f7808 */ /* 0x000fe40004800000 */
[----:B------:R-:W-:-:S02]  /*1be50*/  ISETP.NE.AND P1, PT, R25, RZ, PT ;  /* 0x000000ff1900720c */ /* 0x000fc40003f25270 */
[----:B------:R-:W4:Y:S01]  /*1be60*/  LDL.64 R24, [R1+0x1e0] ;  /* 0x0001e00001187983 */ /* 0x000f220000100a00 */
[----:B------:R-:W-:Y:S02]  /*1be70*/  FSEL R151, R27, -INF , !P0 ;  /* 0xff8000001b977808 */ /* 0x000fe40004000000 */
[----:B------:R-:W-:Y:S02]  /*1be80*/  ISETP.NE.AND P0, PT, R8, RZ, PT ;  /* 0x000000ff0800720c */ /* 0x000fe40003f05270 */
[----:B------:R-:W-:Y:S01]  /*1be90*/  ISETP.NE.AND P6, PT, R29, RZ, PT ;  /* 0x000000ff1d00720c */ /* 0x000fe20003fc5270 */
[----:B------:R-:W5:Y:S01]  /*1bea0*/  LDL R8, [R1+0x200] ;  /* 0x0002000001087983 */ /* 0x000f620000100800 */
[----:B------:R-:W-:-:S04]  /*1beb0*/  ISETP.GT.AND P0, PT, R7, 0x9, !P0 ;  /* 0x000000090700780c */ /* 0x000fc80004704270 */
[----:B------:R-:W-:-:S04]  /*1bec0*/  ISETP.LT.OR P0, PT, R6, 0xa, P0 ;  /* 0x0000000a0600780c */ /* 0x000fc80000701670 */
[----:B------:R-:W-:Y:S02]  /*1bed0*/  FSEL R163, R31, -INF , !P0 ;  /* 0xff8000001fa37808 */ /* 0x000fe40004000000 */
[----:B------:R-:W-:Y:S02]  /*1bee0*/  ISETP.GT.AND P0, PT, R7, 0x10, !P1 ;  /* 0x000000100700780c */ /* 0x000fe40004f04270 */
[----:B------:R-:W-:Y:S02]  /*1bef0*/  ISETP.NE.AND P1, PT, R33, RZ, PT ;  /* 0x000000ff2100720c */ /* 0x000fe40003f25270 */
        /* <DEDUP_REMOVED lines=10> */
[C---:B------:R-:W-:Y:S02]  /*1bfa0*/  ISETP.GT.AND P0, PT, R7.reuse, 0x19, !P6 ;  /* 0x000000190700780c */ /* 0x040fe40007704270 */
[C---:B------:R-:W-:Y:S02]  /*1bfb0*/  ISETP.GT.AND P1, PT, R7.reuse, 0x28, !P1 ;  /* 0x000000280700780c */ /* 0x040fe40004f24270 */
[----:B------:R-:W-:Y:S02]  /*1bfc0*/  ISETP.LT.OR P0, PT, R6, 0x1a, P0 ;  /* 0x0000001a0600780c */ /* 0x000fe40000701670 */
[----:B------:R-:W-:Y:S02]  /*1bfd0*/  ISETP.GT.AND P2, PT, R7, 0x29, !P2 ;  /* 0x000000290700780c */ /* 0x000fe40005744270 */
[----:B------:R-:W-:-:S02]  /*1bfe0*/  FSEL R154, R39, -INF , !P0 ;  /* 0xff800000279a7808 */ /* 0x000fc40004000000 */
[----:B------:R-:W-:Y:S02]  /*1bff0*/  ISETP.NE.AND P0, PT, R30, RZ, PT ;  /* 0x000000ff1e00720c */ /* 0x000fe40003f05270 */
[C---:B------:R-:W-:Y:S02]  /*1c000*/  ISETP.GT.AND P3, PT, R7.reuse, 0x30, !P3 ;  /* 0x000000300700780c */ /* 0x040fe40005f64270 */
[C---:B------:R-:W-:Y:S02]  /*1c010*/  ISETP.GT.AND P0, PT, R7.reuse, 0x20, !P0 ;  /* 0x000000200700780c */ /* 0x040fe40004704270 */
[----:B------:R-:W-:Y:S02]  /*1c020*/  ISETP.GT.AND P4, PT, R7, 0x31, !P4 ;  /* 0x000000310700780c */ /* 0x000fe40006784270 */
[----:B------:R-:W-:Y:S02]  /*1c030*/  ISETP.LT.OR P0, PT, R6, 0x21, P0 ;  /* 0x000000210600780c */ /* 0x000fe40000701670 */
[----:B------:R-:W-:-:S02]  /*1c040*/  ISETP.NE.AND P6, PT, R21, RZ, PT ;  /* 0x000000ff1500720c */ /* 0x000fc40003fc5270 */
[----:B------:R-:W-:Y:S02]  /*1c050*/  FSEL R153, R42, -INF , !P0 ;  /* 0xff8000002a997808 */ /* 0x000fe40004000000 */
[----:B------:R-:W-:-:S04]  /*1c060*/  ISETP.NE.AND P0, PT, R2, RZ, PT ;  /* 0x000000ff0200720c */ /* 0x000fc80003f05270 */
[----:B------:R-:W-:-:S04]  /*1c070*/  ISETP.GT.AND P0, PT, R7, RZ, !P0 ;  /* 0x000000ff0700720c */ /* 0x000fc80004704270 */
[----:B------:R-:W-:-:S04]  /*1c080*/  ISETP.LT.OR P0, PT, R6, 0x1, P0 ;  /* 0x000000010600780c */ /* 0x000fc80000701670 */
[----:B------:R-:W-:Y:S02]  /*1c090*/  FSEL R18, R18, -INF , !P0 ;  /* 0xff80000012127808 */ /* 0x000fe40004000000 */
[----:B------:R-:W-:-:S04]  /*1c0a0*/  ISETP.NE.AND P0, PT, R32, RZ, PT ;  /* 0x000000ff2000720c */ /* 0x000fc80003f05270 */
[----:B------:R-:W-:-:S04]  /*1c0b0*/  ISETP.GT.AND P0, PT, R7, 0x21, !P0 ;  /* 0x000000210700780c */ /* 0x000fc80004704270 */
[C---:B------:R-:W-:Y:S02]  /*1c0c0*/  ISETP.LT.OR P0, PT, R6.reuse, 0x22, P0 ;  /* 0x000000220600780c */ /* 0x040fe40000701670 */
[C---:B------:R-:W-:Y:S02]  /*1c0d0*/  ISETP.LT.OR P1, PT, R6.reuse, 0x29, P1 ;  /* 0x000000290600780c */ /* 0x040fe40000f21670 */
[----:B------:R-:W-:Y:S02]  /*1c0e0*/  FSEL R166, R43, -INF , !P0 ;  /* 0xff8000002ba67808 */ /* 0x000fe40004000000 */
[----:B------:R-:W-:Y:S02]  /*1c0f0*/  ISETP.LT.OR P2, PT, R6, 0x2a, P2 ;  /* 0x0000002a0600780c */ /* 0x000fe40001741670 */
[----:B------:R-:W-:Y:S02]  /*1c100*/  FSEL R167, R46, -INF , !P1 ;  /* 0xff8000002ea77808 */ /* 0x000fe40004800000 */
[----:B------:R-:W-:-:S02]  /*1c110*/  ISETP.LT.OR P3, PT, R6, 0x31, P3 ;  /* 0x000000310600780c */ /* 0x000fc40001f61670 */
[----:B------:R-:W-:Y:S02]  /*1c120*/  FSEL R171, R47, -INF , !P2 ;  /* 0xff8000002fab7808 */ /* 0x000fe40005000000 */
[C---:B------:R-:W-:Y:S02]  /*1c130*/  ISETP.GT.AND P5, PT, R7.reuse, 0x38, !P5 ;  /* 0x000000380700780c */ /* 0x040fe40006fa4270 */
[----:B------:R-:W-:Y:S02]  /*1c140*/  ISETP.LT.OR P4, PT, R6, 0x32, P4 ;  /* 0x000000320600780c */ /* 0x000fe40002781670 */
[----:B------:R-:W-:Y:S02]  /*1c150*/  FSEL R170, R50, -INF , !P3 ;  /* 0xff80000032aa7808 */ /* 0x000fe40005800000 */
[----:B------:R-:W-:Y:S02]  /*1c160*/  ISETP.GT.AND P6, PT, R7, 0x39, !P6 ;  /* 0x000000390700780c */ /* 0x000fe400077c4270 */
[----:B------:R-:W-:-:S02]  /*1c170*/  ISETP.LT.OR P5, PT, R6, 0x39, P5 ;  /* 0x000000390600780c */ /* 0x000fc40002fa1670 */
[----:B------:R-:W-:Y:S02]  /*1c180*/  FSEL R168, R51, -INF , !P4 ;  /* 0xff80000033a87808 */ /* 0x000fe40006000000 */
[----:B------:R-:W-:Y:S02]  /*1c190*/  ISETP.LT.OR P6, PT, R6, 0x3a, P6 ;  /* 0x0000003a0600780c */ /* 0x000fe400037c1670 */
[----:B------:R-:W-:Y:S02]  /*1c1a0*/  FSEL R169, R54, -INF , !P5 ;  /* 0xff80000036a97808 */ /* 0x000fe40006800000 */
[----:B------:R-:W-:Y:S02]  /*1c1b0*/  FSEL R162, R162, -INF , !P6 ;  /* 0xff800000a2a27808 */ /* 0x000fe40007000000 */
[----:B----4-:R-:W-:-:S04]  /*1c1c0*/  FMNMX.FTZ R2, R59, R24, !PT ;  /* 0x000000183b027209 */ /* 0x010fc80007810000 */
[----:B------:R-:W-:Y:S02]  /*1c1d0*/  FMNMX.FTZ R3, R73, R2, !PT ;  /* 0x0000000249037209 */ /* 0x000fe40007810000 */
[----:B------:R-:W-:Y:S02]  /*1c1e0*/  FMNMX.FTZ R2, R18, R25, !PT ;  /* 0x0000001912027209 */ /* 0x000fe40007810000 */
[----:B------:R-:W-:Y:S02]  /*1c1f0*/  FMNMX.FTZ R3, R71, R3, !PT ;  /* 0x0000000347037209 */ /* 0x000fe40007810000 */
[----:B------:R-:W-:Y:S02]  /*1c200*/  FMNMX.FTZ R2, R151, R2, !PT ;  /* 0x0000000297027209 */ /* 0x000fe40007810000 */
[----:B------:R-:W-:Y:S02]  /*1c210*/  FMNMX.FTZ R3, R17, R3, !PT ;  /* 0x0000000311037209 */ /* 0x000fe40007810000 */
[----:B------:R-:W-:-:S02]  /*1c220*/  FMNMX.FTZ R2, R159, R2, !PT ;  /* 0x000000029f027209 */ /* 0x000fc40007810000 */
        /* <DEDUP_REMOVED lines=23> */
[----:B------:R-:W-:-:S03]  /*1c3a0*/  FMNMX.FTZ R3, R169, R4, !PT ;  /* 0x00000004a9037209 */ /* 0x000fc60007810000 */
[----:B------:R-:W0:Y:S01]  /*1c3b0*/  SHFL.BFLY PT, R5, R2, 0x2, 0x1f ;  /* 0x0c401f0002057f89 */ /* 0x000e2200000e0000 */
[----:B------:R-:W-:-:S05]  /*1c3c0*/  FMNMX.FTZ R3, R162, R3, !PT ;  /* 0x00000003a2037209 */ /* 0x000fca0007810000 */
[----:B------:R-:W-:Y:S04]  /*1c3d0*/  STL.64 [R1+0x1e0], R2 ;  /* 0x0001e00201007387 */ /* 0x000fe80000100a00 */
[----:B------:R-:W4:Y:S01]  /*1c3e0*/  LDL R16, [R1+0x1e4] ;  /* 0x0001e40001107983 */ /* 0x000f220000100800 */
[----:B0-----:R-:W-:-:S05]  /*1c3f0*/  FMNMX.FTZ R4, R2, R5, !PT ;  /* 0x0000000502047209 */ /* 0x001fca0007810000 */
[----:B------:R-:W0:Y:S02]  /*1c400*/  SHFL.BFLY PT, R5, R4, 0x1, 0x1f ;  /* 0x0c201f0004057f89 */ /* 0x000e2400000e0000 */
[----:B0-----:R-:W-:-:S05]  /*1c410*/  FMNMX.FTZ R6, R4, R5, !PT ;  /* 0x0000000504067209 */ /* 0x001fca0007810000 */
[----:B------:R-:W-:Y:S04]  /*1c420*/  STL [R1+0x1e0], R6 ;  /* 0x0001e00601007387 */ /* 0x000fe80000100800 */
[----:B------:R-:W2:Y:S04]  /*1c430*/  LDL R7, [R1+0x1e0] ;  /* 0x0001e00001077983 */ /* 0x000ea80000100800 */
[----:B----4-:R-:W0:Y:S02]  /*1c440*/  SHFL.BFLY PT, R5, R16, 0x2, 0x1f ;  /* 0x0c401f0010057f89 */ /* 0x010e2400000e0000 */
[----:B0-----:R-:W-:-:S05]  /*1c450*/  FMNMX.FTZ R5, R5, R16, !PT ;  /* 0x0000001005057209 */ /* 0x001fca0007810000 */
[----:B------:R-:W0:Y:S01]  /*1c460*/  SHFL.BFLY PT, R2, R5, 0x1, 0x1f ;  /* 0x0c201f0005027f89 */ /* 0x000e2200000e0000 */
[----:B--2---:R-:W-:Y:S02]  /*1c470*/  FSETP.NEU.FTZ.AND P0, PT, R7, -INF , PT ;  /* 0xff8000000700780b */ /* 0x004fe40003f1d000 */
[----:B0-----:R-:W-:Y:S02]  /*1c480*/  FMNMX.FTZ R2, R5, R2, !PT ;  /* 0x0000000205027209 */ /* 0x001fe40007810000 */
[----:B------:R-:W-:Y:S02]  /*1c490*/  FSEL R3, R7, RZ, P0 ;  /* 0x000000ff07037208 */ /* 0x000fe40000000000 */
[----:B------:R-:W-:-:S04]  /*1c4a0*/  FSETP.NEU.FTZ.AND P0, PT, R2, -INF , PT ;  /* 0xff8000000200780b */ /* 0x000fc80003f1d000 */
[----:B------:R-:W-:Y:S01]  /*1c4b0*/  FSEL R4, R2, RZ, P0 ;  /* 0x000000ff02047208 */ /* 0x000fe20000000000 */
[----:B------:R-:W-:-:S04]  /*1c4c0*/  FADD.FTZ R3, R24, -R3 ;  /* 0x8000000318037221 */ /* 0x000fc80000010000 */
[----:B------:R-:W-:Y:S01]  /*1c4d0*/  FADD.FTZ R25, R25, -R4 ;  /* 0x8000000419197221 */ /* 0x000fe20000010000 */
[----:B-----5:R-:W-:-:S03]  /*1c4e0*/  FMUL.FTZ R3, R3, R8 ;  /* 0x0000000803037220 */ /* 0x020fc60000410000 */
[----:B------:R-:W-:Y:S01]  /*1c4f0*/  FMUL.FTZ R25, R8, R25 ;  /* 0x0000001908197220 */ /* 0x000fe20000410000 */
[----:B------:R-:W0:Y:S08]  /*1c500*/  MUFU.EX2 R173, R3 ;  /* 0x0000000300ad7308 */ /* 0x000e300000000800 */
[----:B------:R-:W1:Y:S01]  /*1c510*/  MUFU.EX2 R174, R25 ;  /* 0x0000001900ae7308 */ /* 0x000e620000000800 */
[----:B------:R2:W-:Y:S01]  /*1c520*/  STL [R1+0x1e4], R2 ;  /* 0x0001e40201007387 */ /* 0x0005e20000100800 */
[----:B0-----:R-:W-:Y:S01]  /*1c530*/  FMUL.FTZ R10, R173, R10 ;  /* 0x0000000aad0a7220 */ /* 0x001fe20000410000 */
[----:B-1----:R-:W-:-:S05]  /*1c540*/  FMUL.FTZ R11, R11, R174 ;  /* 0x000000ae0b0b7220 */ /* 0x002fca0000410000 */
[----:B------:R2:W-:Y:S04]  /*1c550*/  STL.64 [R1+0x1f0], R10 ;  /* 0x0001f00a01007387 */ /* 0x0005e80000100a00 */
[----:B---3--:R-:W3:Y:S01]  /*1c560*/  LD.E R4, desc[UR36][R12.64+0x4] ;  /* 0x000004240c047980 */ /* 0x008ee2000c101900 */
        /* <DEDUP_REMOVED lines=12> */
.L_x_5230:
[----:B------:R-:W-:Y:S05]  /*1c630*/  BSYNC B0 ;  /* 0x0000000000007941 */ /* 0x000fea0003800000 */
.L_x_5229:
        /* <DEDUP_REMOVED lines=9> */
.L_x_5232:
[----:B------:R-:W-:Y:S05]  /*1c6d0*/  BSYNC B0 ;  /* 0x0000000000007941 */ /* 0x000fea0003800000 */
.L_x_5231:
[----:B------:R-:W2:Y:S04]  /*1c6e0*/  LDL R175, [R1+0x200] ;  /* 0x0002000001af7983 */ /* 0x000ea80000100800 */
[----:B------:R-:W2:Y:S04]  /*1c6f0*/  LDL.64 R6, [R1+0x1e0] ;  /* 0x0001e00001067983 */ /* 0x000ea80000100a00 */
[----:B------:R-:W3:Y:S04]  /*1c700*/  LDL.64 R98, [R1+0x1f0] ;  /* 0x0001f00001627983 */ /* 0x000ee80000100a00 */
[----:B------:R-:W4:Y:S04]  /*1c710*/  LDL.64 R62, [R1+0x210] ;  /* 0x00021000013e7983 */ /* 0x000f280000100a00 */
[----:B------:R-:W4:Y:S04]  /*1c720*/  LDL.64 R20, [R1+0x230] ;  /* 0x0002300001147983 */ /* 0x000f280000100a00 */
[----:B------:R-:W4:Y:S04]  /*1c730*/  LDL.64 R130, [R1+0x358] ;  /* 0x0003580001827983 */ /* 0x000f280000100a00 */
[----:B0-----:R-:W4:Y:S04]  /*1c740*/  LDL.64 R2, [R1+0x400] ;  /* 0x0004000001027983 */ /* 0x001f280000100a00 */
        /* <DEDUP_REMOVED lines=45> */
[CC--:B--2---:R-:W-:Y:S01]  /*1ca20*/  FMUL.FTZ R4, R6.reuse, R175.reuse ;  /* 0x000000af06047220 */ /* 0x0c4fe20000410000 */
[----:B------:R-:W-:Y:S01]  /*1ca30*/  FSETP.NEU.FTZ.AND P0, PT, R6, -INF , PT ;  /* 0xff8000000600780b */ /* 0x000fe20003f1d000 */
[----:B------:R-:W-:-:S03]  /*1ca40*/  FMUL.FTZ R142, R7, R175 ;  /* 0x000000af078e7220 */ /* 0x000fc60000410000 */
[----:B------:R-:W-:Y:S02]  /*1ca50*/  FSEL R4, R4, RZ, P0 ;  /* 0x000000ff04047208 */ /* 0x000fe40000000000 */
[----:B------:R-:W-:-:S04]  /*1ca60*/  FSETP.NEU.FTZ.AND P0, PT, R7, -INF , PT ;  /* 0xff8000000700780b */ /* 0x000fc80003f1d000 */
[----:B------:R-:W-:Y:S01]  /*1ca70*/  FSEL R176, R142, RZ, P0 ;  /* 0x000000ff8eb07208 */ /* 0x000fe20000000000 */
        /* <DEDUP_REMOVED lines=34> */
[----:B------:R-:W-:Y:S01]  /*1cca0*/  MUFU.EX2 R19, R19 ;  /* 0x0000001300137308 */ /* 0x000fe20000000800 */
[----:B------:R-:W-:-:S07]  /*1ccb0*/  FFMA.FTZ R159, R159, R175, -R176 ;  /* 0x000000af9f9f7223 */ /* 0x000fce00000108b0 */
[----:B------:R-:W3:Y:S01]  /*1ccc0*/  MUFU.EX2 R18, R18 ;  /* 0x0000001200127308 */ /* 0x000ee20000000800 */
[----:B------:R-:W-:-:S07]  /*1ccd0*/  FFMA.FTZ R161, R161, R175, -R176 ;  /* 0x000000afa1a17223 */ /* 0x000fce00000108b0 */
[----:B------:R-:W0:Y:S08]  /*1cce0*/  MUFU.EX2 R157, R157 ;  /* 0x0000009d009d7308 */ /* 0x000e300000000800 */
[----:B------:R-:W1:Y:S08]  /*1ccf0*/  MUFU.EX2 R156, R156 ;  /* 0x0000009c009c7308 */ /* 0x000e700000000800 */
[----:B------:R3:W-:Y:S01]  /*1cd00*/  MUFU.EX2 R7, R16 ;  /* 0x0000001000077308 */ /* 0x0007e20000000800 */
[-CC-:B------:R-:W-:Y:S01]  /*1cd10*/  FFMA.FTZ R14, R14, R175.reuse, -R176.reuse ;  /* 0x000000af0e0e7223 */ /* 0x180fe200000108b0 */
[----:B---3--:R-:W-:-:S06]  /*1cd20*/  FFMA.FTZ R16, R163, R175, -R176 ;  /* 0x000000afa3107223 */ /* 0x008fcc00000108b0 */
[----:B------:R-:W3:Y:S01]  /*1cd30*/  MUFU.EX2 R159, R159 ;  /* 0x0000009f009f7308 */ /* 0x000ee20000000800 */
[----:B------:R-:W-:-:S07]  /*1cd40*/  FFMA.FTZ R164, R154, R175, -R176 ;  /* 0x000000af9aa47223 */ /* 0x000fce00000108b0 */
[----:B------:R-:W3:Y:S01]  /*1cd50*/  MUFU.EX2 R158, R158 ;  /* 0x0000009e009e7308 */ /* 0x000ee20000000800 */
[----:B------:R-:W-:Y:S01]  /*1cd60*/  FADD.FTZ R154, R18, R99 ;  /* 0x00000063129a7221 */ /* 0x000fe20000010000 */
[----:B------:R-:W-:-:S06]  /*1cd70*/  FFMA.FTZ R163, R155, R175, -R176 ;  /* 0x000000af9ba37223 */ /* 0x000fcc00000108b0 */
[----:B------:R-:W3:Y:S01]  /*1cd80*/  MUFU.EX2 R16, R16 ;  /* 0x0000001000107308 */ /* 0x000ee20000000800 */
[----:B------:R-:W-:-:S07]  /*1cd90*/  FADD.FTZ R99, R19, R98 ;  /* 0x0000006213637221 */ /* 0x000fce0000010000 */
[----:B------:R-:W4:Y:S01]  /*1cda0*/  MUFU.EX2 R17, R17 ;  /* 0x0000001100117308 */ /* 0x000f220000000800 */
[----:B0-----:R-:W-:Y:S01]  /*1cdb0*/  FADD.FTZ R154, R157, R154 ;  /* 0x0000009a9d9a7221 */ /* 0x001fe20000010000 */
[----:B-1----:R-:W-:-:S06]  /*1cdc0*/  FADD.FTZ R99, R156, R99 ;  /* 0x000000639c637221 */ /* 0x002fcc0000010000 */
[----:B------:R-:W0:Y:S01]  /*1cdd0*/  MUFU.EX2 R161, R161 ;  /* 0x000000a100a17308 */ /* 0x000e220000000800 */
[----:B------:R-:W-:-:S07]  /*1cde0*/  FFMA.FTZ R165, R153, R175, -R176 ;  /* 0x000000af99a57223 */ /* 0x000fce00000108b0 */
[----:B------:R-:W1:Y:S01]  /*1cdf0*/  MUFU.EX2 R160, R160 ;  /* 0x000000a000a07308 */ /* 0x000e620000000800 */
[----:B---3--:R-:W-:Y:S01]  /*1ce00*/  FADD.FTZ R153, R159, R154 ;  /* 0x0000009a9f997221 */ /* 0x008fe20000010000 */
[----:B------:R-:W-:-:S06]  /*1ce10*/  FADD.FTZ R98, R158, R99 ;  /* 0x000000639e627221 */ /* 0x000fcc0000010000 */
[----:B------:R-:W3:Y:S08]  /*1ce20*/  MUFU.EX2 R14, R14 ;  /* 0x0000000e000e7308 */ /* 0x000ef00000000800 */
[----:B------:R-:W3:Y:S01]  /*1ce30*/  MUFU.EX2 R15, R15 ;  /* 0x0000000f000f7308 */ /* 0x000ee20000000800 */
[----:B------:R-:W-:Y:S01]  /*1ce40*/  FADD.FTZ R154, R16, R153 ;  /* 0x00000099109a7221 */ /* 0x000fe20000010000 */
[----:B------:R-:W-:-:S06]  /*1ce50*/  FFMA.FTZ R166, R166, R175, -R176 ;  /* 0x000000afa6a67223 */ /* 0x000fcc00000108b0 */
[----:B------:R-:W3:Y:S01]  /*1ce60*/  MUFU.EX2 R163, R163 ;  /* 0x000000a300a37308 */ /* 0x000ee20000000800 */
[----:B----4-:R-:W-:-:S07]  /*1ce70*/  FADD.FTZ R99, R17, R98 ;  /* 0x0000006211637221 */ /* 0x010fce0000010000 */
[----:B------:R-:W4:Y:S01]  /*1ce80*/  MUFU.EX2 R12, R12 ;  /* 0x0000000c000c7308 */ /* 0x000f220000000800 */
[----:B0-----:R-:W-:Y:S01]  /*1ce90*/  FADD.FTZ R155, R161, R154 ;  /* 0x0000009aa19b7221 */ /* 0x001fe20000010000 */
[----:B------:R-:W-:-:S06]  /*1cea0*/  FFMA.FTZ R167, R167, R175, -R176 ;  /* 0x000000afa7a77223 */ /* 0x000fcc00000108b0 */
[----:B------:R-:W0:Y:S01]  /*1ceb0*/  MUFU.EX2 R164, R164 ;  /* 0x000000a400a47308 */ /* 0x000e220000000800 */
[----:B-1----:R-:W-:-:S07]  /*1cec0*/  FADD.FTZ R98, R160, R99 ;  /* 0x00000063a0627221 */ /* 0x002fce0000010000 */
[----:B------:R-:W1:Y:S01]  /*1ced0*/  MUFU.EX2 R13, R13 ;  /* 0x0000000d000d7308 */ /* 0x000e620000000800 */
[----:B---3--:R-:W-:Y:S01]  /*1cee0*/  FADD.FTZ R154, R14, R155 ;  /* 0x0000009b0e9a7221 */ /* 0x008fe20000010000 */
[----:B------:R-:W-:-:S06]  /*1cef0*/  FFMA.FTZ R172, R171, R175, -R176 ;  /* 0x000000afabac7223 */ /* 0x000fcc00000108b0 */
[----:B------:R-:W3:Y:S01]  /*1cf00*/  MUFU.EX2 R165, R165 ;  /* 0x000000a500a57308 */ /* 0x000ee20000000800 */
[----:B------:R-:W-:-:S07]  /*1cf10*/  FADD.FTZ R99, R15, R98 ;  /* 0x000000620f637221 */ /* 0x000fce0000010000 */
[----:B------:R-:W3:Y:S01]  /*1cf20*/  MUFU.EX2 R10, R10 ;  /* 0x0000000a000a7308 */ /* 0x000ee20000000800 */
[----:B------:R-:W-:Y:S01]  /*1cf30*/  FADD.FTZ R155, R163, R154 ;  /* 0x0000009aa39b7221 */ /* 0x000fe20000010000 */
[----:B------:R-:W-:-:S06]  /*1cf40*/  FFMA.FTZ R153, R170, R175, -R176 ;  /* 0x000000afaa997223 */ /* 0x000fcc00000108b0 */
[----:B------:R-:W3:Y:S01]  /*1cf50*/  MUFU.EX2 R166, R166 ;  /* 0x000000a600a67308 */ /* 0x000ee20000000800 */
[----:B----4-:R-:W-:-:S07]  /*1cf60*/  FADD.FTZ R98, R12, R99 ;  /* 0x000000630c627221 */ /* 0x010fce0000010000 */
[----:B------:R-:W4:Y:S01]  /*1cf70*/  MUFU.EX2 R11, R11 ;  /* 0x0000000b000b7308 */ /* 0x000f220000000800 */
[----:B0-----:R-:W-:Y:S01]  /*1cf80*/  FADD.FTZ R154, R164, R155 ;  /* 0x0000009ba49a7221 */ /* 0x001fe20000010000 */
[----:B-1----:R-:W-:Y:S01]  /*1cf90*/  FADD.FTZ R99, R13, R98 ;  /* 0x000000620d637221 */ /* 0x002fe20000010000 */
[-CC-:B------:R-:W-:Y:S01]  /*1cfa0*/  FFMA.FTZ R168, R168, R175.reuse, -R176.reuse ;  /* 0x000000afa8a87223 */ /* 0x180fe200000108b0 */
[----:B------:R-:W-:Y:S01]  /*1cfb0*/  FFMA.FTZ R169, R169, R175, -R176 ;  /* 0x000000afa9a97223 */ /* 0x000fe200000108b0 */
[C---:B------:R-:W-:Y:S01]  /*1cfc0*/  FMUL.FTZ R63, R173.reuse, R63 ;  /* 0x0000003fad3f7220 */ /* 0x040fe20000410000 */
[C---:B------:R-:W-:Y:S01]  /*1cfd0*/  FMUL.FTZ R62, R173.reuse, R62 ;  /* 0x0000003ead3e7220 */ /* 0x040fe20000410000 */
[----:B------:R-:W-:Y:S01]  /*1cfe0*/  FMUL.FTZ R21, R173, R21 ;  /* 0x00000015ad157220 */ /* 0x000fe20000410000 */
[----:B------:R-:W0:Y:S08]  /*1cff0*/  MUFU.EX2 R167, R167 ;  /* 0x000000a700a77308 */ /* 0x000e300000000800 */
[----:B------:R-:W1:Y:S01]  /*1d000*/  MUFU.EX2 R9, R9 ;  /* 0x0000000900097308 */ /* 0x000e620000000800 */
[----:B---3--:R-:W-:Y:S01]  /*1d010*/  FADD.FTZ R155, R165, R154 ;  /* 0x0000009aa59b7221 */ /* 0x008fe20000010000 */
[----:B------:R-:W-:Y:S01]  /*1d020*/  FADD.FTZ R98, R10, R99 ;  /* 0x000000630a627221 */ /* 0x000fe20000010000 */
[C---:B------:R-:W-:Y:S01]  /*1d030*/  FMUL.FTZ R20, R173.reuse, R20 ;  /* 0x00000014ad147220 */ /* 0x040fe20000410000 */
[C---:B------:R-:W-:Y:S01]  /*1d040*/  FMUL.FTZ R131, R174.reuse, R131 ;  /* 0x00000083ae837220 */ /* 0x040fe20000410000 */
[C---:B------:R-:W-:Y:S01]  /*1d050*/  FMUL.FTZ R130, R174.reuse, R130 ;  /* 0x00000082ae827220 */ /* 0x040fe20000410000 */
[----:B------:R-:W-:Y:S01]  /*1d060*/  FMUL.FTZ R177, R173, R3 ;  /* 0x00000003adb17220 */ /* 0x000fe20000410000 */
[----:B------:R-:W-:Y:S01]  /*1d070*/  FMUL.FTZ R67, R174, R67 ;  /* 0x00000043ae437220 */ /* 0x000fe20000410000 */
[----:B------:R-:W3:Y:S08]  /*1d080*/  MUFU.EX2 R172, R172 ;  /* 0x000000ac00ac7308 */ /* 0x000ef00000000800 */
[----:B------:R-:W3:Y:S01]  /*1d090*/  MUFU.EX2 R8, R8 ;  /* 0x0000000800087308 */ /* 0x000ee20000000800 */
[----:B------:R-:W-:Y:S01]  /*1d0a0*/  FADD.FTZ R154, R166, R155 ;  /* 0x0000009ba69a7221 */ /* 0x000fe20000010000 */
[----:B----4-:R-:W-:Y:S01]  /*1d0b0*/  FADD.FTZ R98, R11, R98 ;  /* 0x000000620b627221 */ /* 0x010fe20000010000 */
[----:B------:R-:W-:Y:S01]  /*1d0c0*/  FMUL.FTZ R66, R174, R66 ;  /* 0x00000042ae427220 */ /* 0x000fe20000410000 */
[C---:B------:R-:W-:Y:S01]  /*1d0d0*/  FMUL.FTZ R65, R173.reuse, R65 ;  /* 0x00000041ad417220 */ /* 0x040fe20000410000 */
[C---:B------:R-:W-:Y:S01]  /*1d0e0*/  FMUL.FTZ R64, R173.reuse, R64 ;  /* 0x00000040ad407220 */ /* 0x040fe20000410000 */
[C---:B------:R-:W-:Y:S01]  /*1d0f0*/  FMUL.FTZ R25, R173.reuse, R25 ;  /* 0x00000019ad197220 */ /* 0x040fe20000410000 */
[----:B------:R-:W-:Y:S01]  /*1d100*/  FMUL.FTZ R24, R173, R24 ;  /* 0x00000018ad187220 */ /* 0x000fe20000410000 */
[----:B------:R-:W4:Y:S01]  /*1d110*/  MUFU.EX2 R153, R153 ;  /* 0x0000009900997308 */ /* 0x000f220000000800 */
[----:B------:R-:W-:-:S07]  /*1d120*/  FFMA.FTZ R170, R162, R175, -R176 ;  /* 0x000000afa2aa7223 */ /* 0x000fce00000108b0 */
[----:B------:R-:W4:Y:S01]  /*1d130*/  MUFU.EX2 R6, R6 ;  /* 0x0000000600067308 */ /* 0x000f220000000800 */
[----:B0-----:R-:W-:Y:S01]  /*1d140*/  FADD.FTZ R155, R167, R154 ;  /* 0x0000009aa79b7221 */ /* 0x001fe20000010000 */
[----:B-1----:R-:W-:Y:S01]  /*1d150*/  FADD.FTZ R99, R9, R98 ;  /* 0x0000006209637221 */ /* 0x002fe20000010000 */
[C---:B------:R-:W-:Y:S01]  /*1d160*/  FMUL.FTZ R27, R173.reuse, R27 ;  /* 0x0000001bad1b7220 */ /* 0x040fe20000410000 */
[C---:B------:R-:W-:Y:S01]  /*1d170*/  FMUL.FTZ R26, R173.reuse, R26 ;  /* 0x0000001aad1a7220 */ /* 0x040fe20000410000 */
[C---:B------:R-:W-:Y:S01]  /*1d180*/  FMUL.FTZ R29, R173.reuse, R29 ;  /* 0x0000001dad1d7220 */ /* 0x040fe20000410000 */
[C---:B------:R-:W-:Y:S01]  /*1d190*/  FMUL.FTZ R28, R173.reuse, R28 ;  /* 0x0000001cad1c7220 */ /* 0x040fe20000410000 */
[C---:B------:R-:W-:Y:S01]  /*1d1a0*/  FMUL.FTZ R31, R173.reuse, R31 ;  /* 0x0000001fad1f7220 */ /* 0x040fe20000410000 */
[----:B------:R-:W-:Y:S01]  /*1d1b0*/  MUFU.EX2 R5, R5 ;  /* 0x0000000500057308 */ /* 0x000fe20000000800 */
[C---:B------:R-:W-:Y:S01]  /*1d1c0*/  FMUL.FTZ R30, R173.reuse, R30 ;  /* 0x0000001ead1e7220 */ /* 0x040fe20000410000 */
[C---:B------:R-:W-:Y:S01]  /*1d1d0*/  FMUL.FTZ R33, R173.reuse, R33 ;  /* 0x00000021ad217220 */ /* 0x040fe20000410000 */
[C---:B------:R-:W-:Y:S01]  /*1d1e0*/  FMUL.FTZ R32, R173.reuse, R32 ;  /* 0x00000020ad207220 */ /* 0x040fe20000410000 */
[C---:B------:R-:W-:Y:S01]  /*1d1f0*/  FMUL.FTZ R35, R173.reuse, R35 ;  /* 0x00000023ad237220 */ /* 0x040fe20000410000 */
[C---:B------:R-:W-:Y:S01]  /*1d200*/  FMUL.FTZ R34, R173.reuse, R34 ;  /* 0x00000022ad227220 */ /* 0x040fe20000410000 */
[C---:B------:R-:W-:Y:S01]  /*1d210*/  FMUL.FTZ R37, R173.reuse, R37 ;  /* 0x00000025ad257220 */ /* 0x040fe20000410000 */
[C---:B------:R-:W-:Y:S01]  /*1d220*/  FMUL.FTZ R36, R173.reuse, R36 ;  /* 0x00000024ad247220 */ /* 0x040fe20000410000 */
[----:B------:R-:W0:Y:S01]  /*1d230*/  MUFU.EX2 R168, R168 ;  /* 0x000000a800a87308 */ /* 0x000e220000000800 */
[----:B---3--:R-:W-:Y:S01]  /*1d240*/  FADD.FTZ R98, R172, R155 ;  /* 0x0000009bac627221 */ /* 0x008fe20000010000 */
[----:B------:R-:W-:Y:S01]  /*1d250*/  FADD.FTZ R99, R8, R99 ;  /* 0x0000006308637221 */ /* 0x000fe20000010000 */
[C---:B------:R-:W-:Y:S01]  /*1d260*/  FMUL.FTZ R39, R173.reuse, R39 ;  /* 0x00000027ad277220 */ /* 0x040fe20000410000 */
[C---:B------:R-:W-:Y:S01]  /*1d270*/  FMUL.FTZ R38, R173.reuse, R38 ;  /* 0x00000026ad267220 */ /* 0x040fe20000410000 */
[C---:B------:R-:W-:Y:S01]  /*1d280*/  FMUL.FTZ R41, R173.reuse, R41 ;  /* 0x00000029ad297220 */ /* 0x040fe20000410000 */
[C---:B------:R-:W-:Y:S01]  /*1d290*/  FMUL.FTZ R40, R173.reuse, R40 ;  /* 0x00000028ad287220 */ /* 0x040fe20000410000 */
[----:B------:R-:W-:Y:S01]  /*1d2a0*/  FMUL.FTZ R43, R173, R43 ;  /* 0x0000002bad2b7220 */ /* 0x000fe20000410000 */
[----:B------:R-:W1:Y:S01]  /*1d2b0*/  MUFU.EX2 R169, R169 ;  /* 0x000000a900a97308 */ /* 0x000e620000000800 */
[----:B----4-:R-:W-:Y:S01]  /*1d2c0*/  FADD.FTZ R155, R153, R98 ;  /* 0x00000062999b7221 */ /* 0x010fe20000010000 */
[----:B------:R-:W-:Y:S01]  /*1d2d0*/  FADD.FTZ R98, R6, R99 ;  /* 0x0000006306627221 */ /* 0x000fe20000010000 */
[----:B------:R-:W-:-:S05]  /*1d2e0*/  FMUL.FTZ R42, R173, R42 ;  /* 0x0000002aad2a7220 */ /* 0x000fca0000410000 */
[----:B------:R-:W3:Y:S01]  /*1d2f0*/  MUFU.EX2 R4, R4 ;  /* 0x0000000400047308 */ /* 0x000ee20000000800 */
[C---:B------:R-:W-:Y:S01]  /*1d300*/  FMUL.FTZ R45, R173.reuse, R45 ;  /* 0x0000002dad2d7220 */ /* 0x040fe20000410000 */
[C---:B------:R-:W-:Y:S01]  /*1d310*/  FMUL.FTZ R44, R173.reuse, R44 ;  /* 0x0000002cad2c7220 */ /* 0x040fe20000410000 */
[C---:B------:R-:W-:Y:S01]  /*1d320*/  FMUL.FTZ R47, R173.reuse, R47 ;  /* 0x0000002fad2f7220 */ /* 0x040fe20000410000 */
[C---:B------:R-:W-:Y:S01]  /*1d330*/  FMUL.FTZ R46, R173.reuse, R46 ;  /* 0x0000002ead2e7220 */ /* 0x040fe20000410000 */
[C---:B------:R-:W-:Y:S01]  /*1d340*/  FMUL.FTZ R49, R173.reuse, R49 ;  /* 0x00000031ad317220 */ /* 0x040fe20000410000 */
[C---:B------:R-:W-:Y:S01]  /*1d350*/  FMUL.FTZ R48, R173.reuse, R48 ;  /* 0x00000030ad307220 */ /* 0x040fe20000410000 */
[----:B------:R-:W-:Y:S01]  /*1d360*/  FMUL.FTZ R51, R173, R51 ;  /* 0x00000033ad337220 */ /* 0x000fe20000410000 */
[----:B------:R-:W4:Y:S01]  /*1d370*/  MUFU.EX2 R170, R170 ;  /* 0x000000aa00aa7308 */ /* 0x000f220000000800 */
[----:B0-----:R-:W-:Y:S01]  /*1d380*/  FADD.FTZ R154, R168, R155 ;  /* 0x0000009ba89a7221 */ /* 0x001fe20000010000 */
[----:B------:R-:W-:Y:S01]  /*1d390*/  FADD.FTZ R98, R5, R98 ;  /* 0x0000006205627221 */ /* 0x000fe20000010000 */
[C---:B------:R-:W-:Y:S01]  /*1d3a0*/  FMUL.FTZ R50, R173.reuse, R50 ;  /* 0x00000032ad327220 */ /* 0x040fe20000410000 */
[----:B------:R-:W-:Y:S01]  /*1d3b0*/  FMUL.FTZ R55, R173, R55 ;  /* 0x00000037ad377220 */ /* 0x000fe20000410000 */
[----:B-1----:R-:W-:Y:S01]  /*1d3c0*/  FADD.FTZ R99, R169, R154 ;  /* 0x0000009aa9637221 */ /* 0x002fe20000010000 */
[----:B------:R-:W-:Y:S01]  /*1d3d0*/  FADD.FTZ R155, R7, R98 ;  /* 0x00000062079b7221 */ /* 0x000fe20000010000 */
[C---:B------:R-:W-:Y:S01]  /*1d3e0*/  FMUL.FTZ R54, R173.reuse, R54 ;  /* 0x00000036ad367220 */ /* 0x040fe20000410000 */
[C---:B------:R-:W-:Y:S01]  /*1d3f0*/  FMUL.FTZ R57, R173.reuse, R57 ;  /* 0x00000039ad397220 */ /* 0x040fe20000410000 */
[C---:B------:R-:W-:Y:S01]  /*1d400*/  FMUL.FTZ R56, R173.reuse, R56 ;  /* 0x00000038ad387220 */ /* 0x040fe20000410000 */
[----:B---3--:R-:W-:Y:S01]  /*1d410*/  FADD.FTZ R98, R4, R155 ;  /* 0x0000009b04627221 */ /* 0x008fe20000010000 */
[C---:B------:R-:W-:Y:S01]  /*1d420*/  FMUL.FTZ R176, R173.reuse, R2 ;  /* 0x00000002adb07220 */ /* 0x040fe20000410000 */
[C---:B--2---:R-:W-:Y:S01]  /*1d430*/  FMUL.FTZ R59, R173.reuse, R59 ;  /* 0x0000003bad3b7220 */ /* 0x044fe20000410000 */
[C---:B------:R-:W-:Y:S01]  /*1d440*/  FMUL.FTZ R58, R173.reuse, R58 ;  /* 0x0000003aad3a7220 */ /* 0x040fe20000410000 */
[C---:B------:R-:W-:Y:S01]  /*1d450*/  FMUL.FTZ R61, R173.reuse, R61 ;  /* 0x0000003dad3d7220 */ /* 0x040fe20000410000 */
[C---:B------:R-:W-:Y:S01]  /*1d460*/  FMUL.FTZ R60, R173.reuse, R60 ;  /* 0x0000003cad3c7220 */ /* 0x040fe20000410000 */
[C---:B------:R-:W-:Y:S01]  /*1d470*/  FMUL.FTZ R69, R173.reuse, R69 ;  /* 0x00000045ad457220 */ /* 0x040fe20000410000 */
[----:B----4-:R-:W-:Y:S01]  /*1d480*/  FADD.FTZ R99, R170, R99 ;  /* 0x00000063aa637221 */ /* 0x010fe20000010000 */
[C---:B------:R-:W-:Y:S01]  /*1d490*/  FMUL.FTZ R68, R173.reuse, R68 ;  /* 0x00000044ad447220 */ /* 0x040fe20000410000 */
[C---:B------:R-:W-:Y:S01]  /*1d4a0*/  FMUL.FTZ R77, R173.reuse, R77 ;  /* 0x0000004dad4d7220 */ /* 0x040fe20000410000 */
[C---:B------:R-:W-:Y:S01]  /*1d4b0*/  FMUL.FTZ R76, R173.reuse, R76 ;  /* 0x0000004cad4c7220 */ /* 0x040fe20000410000 */
[C---:B------:R-:W-:Y:S01]  /*1d4c0*/  FMUL.FTZ R75, R173.reuse, R75 ;  /* 0x0000004bad4b7220 */ /* 0x040fe20000410000 */
[----:B------:R-:W-:Y:S01]  /*1d4d0*/  STL.64 [R1+0x1f0], R98 ;  /* 0x0001f06201007387 */ /* 0x000fe20000100a00 */
        /* <DEDUP_REMOVED lines=24> */
[----:B------:R-:W2:Y:S04]  /*1d660*/  LD.E.64 R2, desc[UR36][R52.64+0x8] ;  /* 0x0000082434027980 */ /* 0x000ea8000c101b00 */
[----:B------:R-:W3:Y:S04]  /*1d670*/  LD.E.64 R154, desc[UR36][R52.64] ;  /* 0x00000024349a7980 */ /* 0x000ee8000c101b00 */
[----:B------:R-:W-:Y:S04]  /*1d680*/  STL.64 [R1+0x210], R62 ;  /* 0x0002103e01007387 */ /* 0x000fe80000100a00 */
[----:B------:R0:W-:Y:S04]  /*1d690*/  STL.64 [R1+0x230], R20 ;  /* 0x0002301401007387 */ /* 0x0001e80000100a00 */
[----:B------:R-:W-:Y:S01]  /*1d6a0*/  STL.64 [R1+0x358], R130 ;  /* 0x0003588201007387 */ /* 0x000fe20000100a00 */
[C---:B------:R-:W-:Y:S01]  /*1d6b0*/  FMUL.FTZ R97, R174.reuse, R97 ;  /* 0x00000061ae617220 */ /* 0x040fe20000410000 */
[C---:B------:R-:W-:Y:S01]  /*1d6c0*/  FMUL.FTZ R96, R174.reuse, R96 ;  /* 0x00000060ae607220 */ /* 0x040fe20000410000 */
[C---:B------:R-:W-:Y:S01]  /*1d6d0*/  FMUL.FTZ R101, R174.reuse, R101 ;  /* 0x00000065ae657220 */ /* 0x040fe20000410000 */
[C---:B------:R-:W-:Y:S01]  /*1d6e0*/  FMUL.FTZ R100, R174.reuse, R100 ;  /* 0x00000064ae647220 */ /* 0x040fe20000410000 */
[C---:B------:R-:W-:Y:S01]  /*1d6f0*/  FMUL.FTZ R103, R174.reuse, R103 ;  /* 0x00000067ae677220 */ /* 0x040fe20000410000 */
[C---:B------:R-:W-:Y:S01]  /*1d700*/  FMUL.FTZ R102, R174.reuse, R102 ;  /* 0x00000066ae667220 */ /* 0x040fe20000410000 */
[C---:B------:R-:W-:Y:S01]  /*1d710*/  FMUL.FTZ R105, R174.reuse, R105 ;  /* 0x00000069ae697220 */ /* 0x040fe20000410000 */
[----:B0-----:R-:W4:Y:S04]  /*1d720*/  LDL R20, [R1+0x210] ;  /* 0x0002100001147983 */ /* 0x001f280000100800 */
[----:B------:R-:W2:Y:S01]  /*1d730*/  LDL R21, [R1+0x35c] ;  /* 0x00035c0001157983 */ /* 0x000ea20000100800 */
        /* <DEDUP_REMOVED lines=106> */
[----:B0-----:R-:W2:Y:S04]  /*1dde0*/  LDL R86, [R1+0x214] ;  /* 0x0002140001567983 */ /* 0x001ea80000100800 */
[----:B-1----:R-:W2:Y:S04]  /*1ddf0*/  LDL R88, [R1+0x218] ;  /* 0x0002180001587983 */ /* 0x002ea80000100800 */
        /* <DEDUP_REMOVED lines=124> */
[----:B------:R-:W-:Y:S04]  /*1e5c0*/  STL [R1+0x210], R20 ;  /* 0x0002101401007387 */ /* 0x000fe80000100800 */
[----:B------:R0:W-:Y:S04]  /*1e5d0*/  STL [R1+0x35c], R21 ;  /* 0x00035c1501007387 */ /* 0x0001e80000100800 */
[----:B------:R-:W2:Y:S04]  /*1e5e0*/  LDL R171, [R1+0x1c8] ;  /* 0x0001c80001ab7983 */ /* 0x000ea80000100800 */
[----:B0-----:R-:W2:Y:S04]  /*1e5f0*/  LDL.64 R20, [R1+0x88] ;  /* 0x0000880001147983 */ /* 0x001ea80000100a00 */
        /* <DEDUP_REMOVED lines=159> */
[----:B------:R-:W-:Y:S01]  /*1eff0*/  IMAD R20, R171, 0x1000, R20 ;  /* 0x00001000ab147824 */ /* 0x000fe200078e0214 */
[----:B------:R-:W-:-:S02]  /*1f000*/  F2FP.F16.F32.PACK_AB R156, R156, R19 ;  /* 0x000000139c9c723e */ /* 0x000fc400000000ff */
[----:B------:R-:W-:Y:S01]  /*1f010*/  F2FP.F16.F32.PACK_AB R157, R157, R18 ;  /* 0x000000129d9d723e */ /* 0x000fe200000000ff */
[--C-:B------:R-:W-:Y:S01]  /*1f020*/  IMAD R155, R155, 0x2, R3.reuse ;  /* 0x000000029b9b7824 */ /* 0x100fe200078e0203 */
[----:B------:R-:W-:Y:S01]  /*1f030*/  F2FP.F16.F32.PACK_AB R158, R17, R158 ;  /* 0x0000009e119e723e */ /* 0x000fe200000000ff */
[----:B------:R-:W-:Y:S01]  /*1f040*/  IMAD R2, R154, 0x2, R3 ;  /* 0x000000029a027824 */ /* 0x000fe200078e0203 */
[----:B------:R-:W-:Y:S02]  /*1f050*/  F2FP.F16.F32.PACK_AB R159, R16, R159 ;  /* 0x0000009f109f723e */ /* 0x000fe400000000ff */
[----:B------:R-:W-:Y:S02]  /*1f060*/  F2FP.F16.F32.PACK_AB R160, R15, R160 ;  /* 0x000000a00fa0723e */ /* 0x000fe400000000ff */
[----:B------:R-:W-:Y:S02]  /*1f070*/  F2FP.F16.F32.PACK_AB R161, R14, R161 ;  /* 0x000000a10ea1723e */ /* 0x000fe400000000ff */
[----:B------:R-:W-:-:S02]  /*1f080*/  F2FP.F16.F32.PACK_AB R162, R13, R12 ;  /* 0x0000000c0da2723e */ /* 0x000fc400000000ff */
[----:B------:R-:W-:Y:S02]  /*1f090*/  F2FP.F16.F32.PACK_AB R163, R164, R163 ;  /* 0x000000a3a4a3723e */ /* 0x000fe400000000ff */
[----:B------:R-:W-:Y:S01]  /*1f0a0*/  F2FP.F16.F32.PACK_AB R165, R166, R165 ;  /* 0x000000a5a6a5723e */ /* 0x000fe200000000ff */
[----:B------:R-:W-:Y:S01]  /*1f0b0*/  IMAD R154, R154, 0x2, R155 ;  /* 0x000000029a9a7824 */ /* 0x000fe200078e029b */
[----:B------:R-:W-:Y:S02]  /*1f0c0*/  R2UR UR6, R20 ;  /* 0x00000000140672ca */ /* 0x000fe400000e0000 */
[----:B------:R-:W-:Y:S02]  /*1f0d0*/  R2UR UR7, R21 ;  /* 0x00000000150772ca */ /* 0x000fe400000e0000 */
[----:B------:R-:W-:Y:S02]  /*1f0e0*/  F2FP.F16.F32.PACK_AB R164, R11, R10 ;  /* 0x0000000a0ba4723e */ /* 0x000fe400000000ff */
[----:B------:R-:W-:-:S02]  /*1f0f0*/  F2FP.F16.F32.PACK_AB R166, R8, R9 ;  /* 0x0000000908a6723e */ /* 0x000fc400000000ff */
[----:B------:R-:W-:Y:S02]  /*1f100*/  F2FP.F16.F32.PACK_AB R167, R172, R167 ;  /* 0x000000a7aca7723e */ /* 0x000fe400000000ff */
[----:B------:R-:W-:Y:S02]  /*1f110*/  F2FP.F16.F32.PACK_AB R172, R5, R6 ;  /* 0x0000000605ac723e */ /* 0x000fe400000000ff */
[----:B------:R-:W-:Y:S02]  /*1f120*/  F2FP.F16.F32.PACK_AB R173, R168, R153 ;  /* 0x00000099a8ad723e */ /* 0x000fe400000000ff */
[----:B------:R-:W-:Y:S02]  /*1f130*/  F2FP.F16.F32.PACK_AB R174, R4, R7 ;  /* 0x0000000704ae723e */ /* 0x000fe400000000ff */
[----:B------:R-:W-:Y:S01]  /*1f140*/  F2FP.F16.F32.PACK_AB R175, R170, R169 ;  /* 0x000000a9aaaf723e */ /* 0x000fe200000000ff */
[----:B------:R-:W-:Y:S04]  /*1f150*/  STSM.16.M88.4 [R3], R156 ;  /* 0x0000009c03007844 */ /* 0x000fe80000000200 */
[----:B------:R0:W-:Y:S04]  /*1f160*/  STSM.16.M88.4 [R2], R160 ;  /* 0x000000a002007844 */ /* 0x0001e80000000200 */
[----:B------:R-:W-:Y:S04]  /*1f170*/  STSM.16.M88.4 [R155], R164 ;  /* 0x000000a49b007844 */ /* 0x000fe80000000200 */
        /* <DEDUP_REMOVED lines=8> */
[----:B------:R-:W-:Y:S01]  /*1f200*/  IMAD.MOV.U32 R3, RZ, RZ, R21 ;  /* 0x000000ffff037224 */ /* 0x000fe200078e0015 */
        /* <DEDUP_REMOVED lines=414> */
.L_x_5234:
[----:B------:R-:W-:Y:S05]  /*20bf0*/  BSYNC B0 ;  /* 0x0000000000007941 */ /* 0x000fea0003800000 */
.L_x_5233:
        /* <DEDUP_REMOVED lines=9> */
.L_x_5202:
[----:B------:R-:W-:Y:S05]  /*20c90*/  WARPSYNC.ALL ;  /* 0x0000000000007948 */ /* 0x000fea0003800000 */
[----:B------:R-:W2:Y:S04]  /*20ca0*/  LDL R5, [R1+0x1f0] ;  /* 0x0001f00001057983 */ /* 0x000ea80000100800 */
[----:B------:R-:W3:Y:S04]  /*20cb0*/  LDL R6, [R1+0x1f4] ;  /* 0x0001f40001067983 */ /* 0x000ee80000100800 */
[----:B------:R-:W4:Y:S01]  /*20cc0*/  LDL.64 R14, [R1+0xb8] ;  /* 0x0000b800010e7983 */ /* 0x000f220000100a00 */
[----:B------:R-:W-:Y:S01]  /*20cd0*/  IMAD.MOV.U32 R8, RZ, RZ, -0x800000 ;  /* 0xff800000ff087424 */ /* 0x000fe200078e00ff */
[----:B------:R-:W-:Y:S08]  /*20ce0*/  BAR.ARV 0x8, 0x100 ;  /* 0x0204000000007b1d */ /* 0x000ff00000002000 */
[----:B------:R-:W-:Y:S06]  /*20cf0*/  BAR.SYNC.DEFER_BLOCKING 0xf, 0x100 ;  /* 0x03c4000000007b1d */ /* 0x000fec0000010000 */
[----:B--2---:R-:W2:Y:S02]  /*20d00*/  SHFL.BFLY PT, R0, R5, 0x2, 0x1f ;  /* 0x0c401f0005007f89 */ /* 0x004ea400000e0000 */
[----:B--2---:R-:W-:-:S05]  /*20d10*/  FADD.FTZ R0, R5, R0 ;  /* 0x0000000005007221 */ /* 0x004fca0000010000 */
[----:B------:R-:W0:Y:S02]  /*20d20*/  SHFL.BFLY PT, R3, R0, 0x1, 0x1f ;  /* 0x0c201f0000037f89 */ /* 0x000e2400000e0000 */
[----:B01----:R-:W-:-:S05]  /*20d30*/  FADD.FTZ R2, R0, R3 ;  /* 0x0000000300027221 */ /* 0x003fca0000010000 */
[----:B------:R-:W-:Y:S04]  /*20d40*/  STL [R1+0x1f0], R2 ;  /* 0x0001f00201007387 */ /* 0x000fe80000100800 */
[----:B------:R-:W2:Y:S04]  /*20d50*/  LDL R13, [R1+0x1f0] ;  /* 0x0001f000010d7983 */ /* 0x000ea80000100800 */
[----:B---3--:R-:W0:Y:S02]  /*20d60*/  SHFL.BFLY PT, R3, R6, 0x2, 0x1f ;  /* 0x0c401f0006037f89 */ /* 0x008e2400000e0000 */
[----:B0-----:R-:W-:-:S05]  /*20d70*/  FADD.FTZ R3, R3, R6 ;  /* 0x0000000603037221 */ /* 0x001fca0000010000 */
[----:B------:R-:W0:Y:S02]  /*20d80*/  SHFL.BFLY PT, R4, R3, 0x1, 0x1f ;  /* 0x0c201f0003047f89 */ /* 0x000e2400000e0000 */
[----:B0-----:R-:W-:-:S05]  /*20d90*/  FADD.FTZ R4, R3, R4 ;  /* 0x0000000403047221 */ /* 0x001fca0000010000 */
[----:B------:R-:W-:-:S13]  /*20da0*/  FSETP.NE.FTZ.AND P2, PT, R4, RZ, PT ;  /* 0x000000ff0400720b */ /* 0x000fda0003f55000 */
[----:B------:R-:W3:Y:S04]  /*20db0*/  @P2 LDL R7, [R1+0x200] ;  /* 0x0002000001072983 */ /* 0x000ee80000100800 */
[----:B------:R-:W5:Y:S01]  /*20dc0*/  @P2 LDL R10, [R1+0x1e4] ;  /* 0x0001e400010a2983 */ /* 0x000f620000100800 */
[----:B--2---:R-:W-:-:S13]  /*20dd0*/  FSETP.NE.FTZ.AND P1, PT, R13, RZ, PT ;  /* 0x000000ff0d00720b */ /* 0x004fda0003f35000 */
[----:B------:R-:W2:Y:S04]  /*20de0*/  @P1 LDL R5, [R1+0x200] ;  /* 0x0002000001051983 */ /* 0x000ea80000100800 */
[----:B------:R-:W4:Y:S01]  /*20df0*/  @P1 LDL R2, [R1+0x1e0] ;  /* 0x0001e00001021983 */ /* 0x000f220000100800 */
[----:B------:R-:W0:Y:S08]  /*20e00*/  @P2 MUFU.LG2 R9, R4 ;  /* 0x0000000400092308 */ /* 0x000e300000000c00 */
[----:B------:R-:W1:Y:S01]  /*20e10*/  @P1 MUFU.LG2 R6, R13 ;  /* 0x0000000d00061308 */ /* 0x000e620000000c00 */
[----:B------:R-:W-:-:S02]  /*20e20*/  IMAD.MOV.U32 R0, RZ, RZ, -0x800000 ;  /* 0xff800000ff007424 */ /* 0x000fc400078e00ff */
[----:B0-----:R-:W-:Y:S01]  /*20e30*/  @P2 FMUL.FTZ R12, R9, 0.69314718246459960938 ;  /* 0x3f317218090c2820 */ /* 0x001fe20000410000 */
[----:B-1----:R-:W-:Y:S01]  /*20e40*/  @P1 FMUL.FTZ R6, R6, 0.69314718246459960938 ;  /* 0x3f31721806061820 */ /* 0x002fe20000410000 */
[----:B------:R-:W-:Y:S01]  /*20e50*/  STL [R1+0x1f4], R4 ;  /* 0x0001f40401007387 */ /* 0x000fe20000100800 */
[----:B---3--:R-:W-:-:S04]  /*20e60*/  @P2 FMUL.FTZ R7, R7, 0.69314718246459960938 ;  /* 0x3f31721807072820 */ /* 0x008fc80000410000 */
[----:B-----5:R-:W-:-:S05]  /*20e70*/  @P2 FFMA.FTZ R8, R7, R10, R12 ;  /* 0x0000000a07082223 */ /* 0x020fca000001000c */
[----:B------:R0:W-:Y:S01]  /*20e80*/  STL [R1+0x1f4], R8 ;  /* 0x0001f40801007387 */ /* 0x0001e20000100800 */
[----:B--2---:R-:W-:-:S04]  /*20e90*/  @P1 FMUL.FTZ R5, R5, 0.69314718246459960938 ;  /* 0x3f31721805051820 */ /* 0x004fc80000410000 */
[----:B----4-:R-:W-:-:S05]  /*20ea0*/  @P1 FFMA.FTZ R0, R5, R2, R6 ;  /* 0x0000000205001223 */ /* 0x010fca0000010006 */
[----:B------:R1:W-:Y:S04]  /*20eb0*/  STL [R1+0x1f0], R0 ;  /* 0x0001f00001007387 */ /* 0x0003e80000100800 */
[----:B------:R-:W2:Y:S02]  /*20ec0*/  LD.E R2, desc[UR36][R14.64+0x4] ;  /* 0x000004240e027980 */ /* 0x000ea4000c101900 */
[----:B--2---:R-:W-:Y:S02]  /*20ed0*/  ISETP.NE.AND P0, PT, R2, RZ, PT ;  /* 0x000000ff0200720c */ /* 0x004fe40003f05270 */
[----:B------:R-:W2:Y:S11]  /*20ee0*/  LDL R2, [R1+0x1c8] ;  /* 0x0001c80001027983 */ /* 0x000eb60000100800 */
[----:B------:R-:W3:Y:S04]  /*20ef0*/  @!P0 LDL.64 R6, [R1+0xc0] ;  /* 0x0000c00001068983 */ /* 0x000ee80000100a00 */
[----:B------:R-:W2:Y:S01]  /*20f00*/  @!P0 LD.E R3, desc[UR36][R14.64] ;  /* 0x000000240e038980 */ /* 0x000ea2000c101900 */
[----:B------:R-:W-:-:S06]  /*20f10*/  IMAD.MOV.U32 R47, RZ, RZ, RZ ;  /* 0x000000ffff2f7224 */ /* 0x000fcc00078e00ff */
[----:B------:R-:W4:Y:S01]  /*20f20*/  @P1 MUFU.RCP R47, R13 ;  /* 0x0000000d002f1308 */ /* 0x000f220000001000 */
[----:B---3--:R-:W0:Y:S01]  /*20f30*/  @!P0 LD.E.64 R6, desc[UR36][R6.64] ;  /* 0x0000002406068980 */ /* 0x008e22000c101b00 */
[----:B--2---:R-:W-:-:S04]  /*20f40*/  @!P0 IMAD R3, R2, 0x40, R3 ;  /* 0x0000004002038824 */ /* 0x004fc800078e0203 */
[----:B0-----:R-:W-:-:S05]  /*20f50*/  @!P0 IMAD.WIDE R8, R3, 0x4, R6 ;  /* 0x0000000403088825 */ /* 0x001fca00078e0206 */
[----:B----4-:R0:W-:Y:S04]  /*20f60*/  @!P0 ST.E desc[UR36][R8.64], R47 ;  /* 0x0000002f08008985 */ /* 0x0101e8000c101924 */
[----:B------:R-:W1:Y:S04]  /*20f70*/  @!P0 LDL.64 R14, [R1+0xb8] ;  /* 0x0000b800010e8983 */ /* 0x000e680000100a00 */
[----:B-1----:R-:W2:Y:S02]  /*20f80*/  @!P0 LD.E R0, desc[UR36][R14.64+0x4] ;  /* 0x000004240e008980 */ /* 0x002ea4000c101900 */
[----:B--2---:R-:W-:-:S13]  /*20f90*/  @!P0 ISETP.NE.AND P0, PT, R0, RZ, PT ;  /* 0x000000ff0000820c */ /* 0x004fda0003f05270 */
[----:B------:R-:W2:Y:S04]  /*20fa0*/  @!P0 LDL.64 R10, [R1+0xc0] ;  /* 0x0000c000010a8983 */ /* 0x000ea80000100a00 */
[----:B------:R-:W3:Y:S01]  /*20fb0*/  @!P0 LD.E R3, desc[UR36][R14.64] ;  /* 0x000000240e038980 */ /* 0x000ee2000c101900 */
[----:B------:R-:W-:-:S06]  /*20fc0*/  IMAD.MOV.U32 R0, RZ, RZ, RZ ;  /* 0x000000ffff007224 */ /* 0x000fcc00078e00ff */
[----:B------:R-:W1:Y:S01]  /*20fd0*/  @P2 MUFU.RCP R0, R4 ;  /* 0x0000000400002308 */ /* 0x000e620000001000 */
[----:B--2---:R-:W2:Y:S01]  /*20fe0*/  @!P0 LD.E.64 R10, desc[UR36][R10.64] ;  /* 0x000000240a0a8980 */ /* 0x004ea2000c101b00 */
[----:B---3--:R-:W-:-:S04]  /*20ff0*/  @!P0 IMAD R3, R2, 0x40, R3 ;  /* 0x0000004002038824 */ /* 0x008fc800078e0203 */
[----:B------:R-:W-:-:S04]  /*21000*/  @!P0 VIADD R3, R3, 0x8 ;  /* 0x0000000803038836 */ /* 0x000fc80000000000 */
[----:B--2---:R-:W-:-:S05]  /*21010*/  @!P0 IMAD.WIDE R2, R3, 0x4, R10 ;  /* 0x0000000403028825 */ /* 0x004fca00078e020a */
[----:B-1----:R1:W-:Y:S04]  /*21020*/  @!P0 ST.E desc[UR36][R2.64], R0 ;  /* 0x0000000002008985 */ /* 0x0023e8000c101924 */
        /* <DEDUP_REMOVED lines=28> */
[----:B0-----:R-:W5:Y:S04]  /*211f0*/  LDL.64 R8, [R1+0x3b8] ;  /* 0x0003b80001087983 */ /* 0x001f680000100a00 */
[----:B------:R-:W5:Y:S04]  /*21200*/  LDL.64 R4, [R1+0x3c8] ;  /* 0x0003c80001047983 */ /* 0x000f680000100a00 */
[----:B------:R-:W5:Y:S04]  /*21210*/  LDL.64 R10, [R1+0x3d8] ;  /* 0x0003d800010a7983 */ /* 0x000f680000100a00 */
[----:B-1----:R-:W5:Y:S04]  /*21220*/  LDL.64 R2, [R1+0x3e8] ;  /* 0x0003e80001027983 */ /* 0x002f680000100a00 */
        /* <DEDUP_REMOVED lines=33> */
[----:B------:R-:W5:Y:S04]  /*21440*/  LDL R45, [R1+0x1d0] ;  /* 0x0001d000012d7983 */ /* 0x000f680000100800 */
[----:B------:R-:W5:Y:S01]  /*21450*/  LDL R22, [R1+0x1d4] ;  /* 0x0001d40001167983 */ /* 0x000f620000100800 */
[----:B--2---:R-:W-:-:S05]  /*21460*/  VIADD R46, R46, 0x1 ;  /* 0x000000012e2e7836 */ /* 0x004fca0000000000 */
[----:B------:R-:W-:-:S13]  /*21470*/  ISETP.NE.AND P0, PT, R46, 0x2, PT ;  /* 0x000000022e00780c */ /* 0x000fda0003f05270 */
[----:B------:R-:W2:Y:S01]  /*21480*/  @!P0 LDL R44, [R1+0x1cc] ;  /* 0x0001cc00012c8983 */ /* 0x000ea20000100800 */
[-C--:B---3--:R-:W-:Y:S01]  /*21490*/  FMUL.FTZ R135, R135, R0.reuse ;  /* 0x0000000087877220 */ /* 0x088fe20000410000 */
[-C--:B------:R-:W-:Y:S01]  /*214a0*/  FMUL.FTZ R134, R134, R0.reuse ;  /* 0x0000000086867220 */ /* 0x080fe20000410000 */
[-C--:B----4-:R-:W-:Y:S01]  /*214b0*/  FMUL.FTZ R119, R119, R0.reuse ;  /* 0x0000000077777220 */ /* 0x090fe20000410000 */
[-C--:B------:R-:W-:Y:S01]  /*214c0*/  FMUL.FTZ R118, R118, R0.reuse ;  /* 0x0000000076767220 */ /* 0x080fe20000410000 */
[-C--:B-----5:R-:W-:Y:S01]  /*214d0*/  FMUL.FTZ R121, R121, R0.reuse ;  /* 0x0000000079797220 */ /* 0x0a0fe20000410000 */
        /* <DEDUP_REMOVED lines=123> */
[----:B------:R-:W-:-:S02]  /*21c90*/  VIADD R0, R45, 0x1 ;  /* 0x000000012d007836 */ /* 0x000fc40000000000 */
[----:B------:R-:W-:Y:S01]  /*21ca0*/  VIADD R22, R22, 0x1 ;  /* 0x0000000116167836 */ /* 0x000fe20000000000 */
[----:B------:R-:W-:Y:S04]  /*21cb0*/  STL [R1+0x1c8], R46 ;  /* 0x0001c82e01007387 */ /* 0x000fe80000100800 */
        /* <DEDUP_REMOVED lines=11> */
[----:B------:R-:W-:Y:S01]  /*21d70*/  STL.64 [R1+0x2a0], R72 ;  /* 0x0002a04801007387 */ /* 0x000fe20000100a00 */
[----:B--2---:R-:W-:-:S03]  /*21d80*/  @!P0 LOP3.LUT R44, R44, 0x1, RZ, 0x3c, !PT ;  /* 0x000000012c2c8812 */ /* 0x004fc600078e3cff */
        /* <DEDUP_REMOVED lines=51> */
[----:B------:R-:W-:Y:S04]  /*220c0*/  STL [R1+0x1d0], R0 ;  /* 0x0001d00001007387 */ /* 0x000fe80000100800 */
[----:B------:R-:W-:Y:S04]  /*220d0*/  @!P0 STL [R1+0x1cc], R44 ;  /* 0x0001cc2c01008387 */ /* 0x000fe80000100800 */
[----:B------:R-:W-:Y:S04]  /*220e0*/  STL [R1+0x1d4], R22 ;  /* 0x0001d41601007387 */ /* 0x000fe80000100800 */
[----:B------:R-:W-:Y:S04]  /*220f0*/  @!P0 STL [R1+0x1c8], RZ ;  /* 0x0001c8ff01008387 */ /* 0x000fe80000100800 */
[----:B------:R0:W-:Y:S02]  /*22100*/  STL.64 [R1+0x3e8], R2 ;  /* 0x0003e80201007387 */ /* 0x0001e40000100a00 */
[----:B0-----:R-:W-:Y:S01]  /*22110*/  IMAD.MOV.U32 R3, RZ, RZ, 0x1 ;  /* 0x00000001ff037424 */ /* 0x001fe200078e00ff */
[----:B------:R-:W-:Y:S06]  /*22120*/  BAR.ARV 0xe, 0x100 ;  /* 0x0384000000007b1d */ /* 0x000fec0000002000 */
.L_x_5118:
[----:B0-----:R-:W-:-:S04]  /*22130*/  PRMT R0, R3, 0x9910, RZ ;  /* 0x0000991003007816 */ /* 0x001fc800000000ff */
[----:B------:R-:W-:-:S13]  /*22140*/  ISETP.NE.AND P0, PT, R0, RZ, PT ;  /* 0x000000ff0000720c */ /* 0x000fda0003f05270 */
[----:B------:R-:W-:Y:S05]  /*22150*/  @!P0 BRA `(.L_x_5236) ;  /* 0x0000002400f88947 */ /* 0x000fea0003800000 */
[----:B------:R-:W0:Y:S01]  /*22160*/  S2R R0, SR_TID.X ;  /* 0x0000000000007919 */ /* 0x000e220000002100 */
[----:B------:R-:W1:Y:S01]  /*22170*/  S2UR UR5, SR_CgaCtaId ;  /* 0x00000000000579c3 */ /* 0x000e620000008800 */
[----:B------:R-:W-:Y:S01]  /*22180*/  UMOV UR4, 0x400 ;  /* 0x0000040000047882 */ /* 0x000fe20000000000 */
[----:B------:R-:W-:-:S06]  /*22190*/  SHF.R.S32.HI R14, RZ, 0x1f, R152 ;  /* 0x0000001fff0e7819 */ /* 0x000fcc0000011498 */
[----:B------:R-:W-:Y:S01]  /*221a0*/  BAR.SYNC.DEFER_BLOCKING 0x1, 0x100 ;  /* 0x0044000000007b1d */ /* 0x000fe20000010000 */
[----:B------:R-:W-:-:S07]  /*221b0*/  SHF.R.S32.HI R16, RZ, 0x1f, R23 ;  /* 0x0000001fff107819 */ /* 0x000fce0000011417 */
[----:B------:R-:W2:Y:S01]  /*221c0*/  LDC R29, c[0x0][0xce8] ;  /* 0x00033a00ff1d7b82 */ /* 0x000ea20000000800 */
[----:B------:R-:W3:Y:S07]  /*221d0*/  S2R R20, SR_CTAID.X ;  /* 0x0000000000147919 */ /* 0x000eee0000002500 */
[----:B------:R-:W4:Y:S01]  /*221e0*/  LDC.64 R18, c[0x0][0xc40] ;  /* 0x00031000ff127b82 */ /* 0x000f220000000a00 */
[----:B-1----:R-:W-:-:S04]  /*221f0*/  ULEA UR4, UR5, UR4, 0x18 ;  /* 0x0000000405047291 */ /* 0x002fc8000f8ec03f */
[----:B------:R-:W-:Y:S01]  /*22200*/  UIADD3 UR4, UR4, 0x38820, URZ ;  /* 0x0003882004047890 */ /* 0x000fe2000fffe03f */
[----:B0-----:R-:W-:-:S03]  /*22210*/  VIADD R5, R0, 0xffffff80 ;  /* 0xffffff8000057836 */ /* 0x001fc60000000000 */
[----:B------:R-:W-:Y:S01]  /*22220*/  UPRMT UR4, URZ, 0x654, UR4 ;  /* 0x000006543f047896 */ /* 0x000fe20008000004 */
[----:B--2---:R-:W-:Y:S02]  /*22230*/  ISETP.NE.AND P1, PT, R29, 0x1, PT ;  /* 0x000000011d00780c */ /* 0x004fe40003f25270 */
[----:B------:R-:W-:-:S04]  /*22240*/  SHF.R.S32.HI R2, RZ, 0x1f, R5 ;  /* 0x0000001fff027819 */ /* 0x000fc80000011405 */
[----:B------:R-:W-:Y:S02]  /*22250*/  LEA.HI R0, R2, R5, RZ, 0x7 ;  /* 0x0000000502007211 */ /* 0x000fe400078f38ff */
[----:B------:R-:W-:Y:S02]  /*22260*/  SYNCS.ARRIVE.TRANS64.RED.A1T0 RZ, [UR4], RZ ;  /* 0x000000ffffff79a7 */ /* 0x000fe40008100404 */
[----:B------:R-:W-:Y:S02]  /*22270*/  SHF.R.S32.HI R24, RZ, 0x7, R0 ;  /* 0x00000007ff187819 */ /* 0x000fe40000011400 */
[----:B------:R-:W-:-:S03]  /*22280*/  LOP3.LUT R4, R0, 0xffffff80, RZ, 0xc0, !PT ;  /* 0xffffff8000047812 */ /* 0x000fc600078ec0ff */
[----:B------:R-:W0:Y:S02]  /*22290*/  SHFL.IDX PT, R3, R24, RZ, 0x1f ;  /* 0x00001fff18037589 */ /* 0x000e2400000e0000 */
[----:B------:R-:W-:Y:S01]  /*222a0*/  IMAD.IADD R25, R5, 0x1, -R4 ;  /* 0x0000000105197824 */ /* 0x000fe200078e0a04 */
[----:B------:R-:W-:-:S04]  /*222b0*/  LEA.HI R4, R2, R5, RZ, 0x2 ;  /* 0x0000000502047211 */ /* 0x000fc800078f10ff */
[----:B------:R-:W-:Y:S02]  /*222c0*/  SHF.R.S32.HI R22, RZ, 0x1f, R25 ;  /* 0x0000001fff167819 */ /* 0x000fe40000011419 */
[----:B------:R-:W-:Y:S02]  /*222d0*/  LOP3.LUT R4, R4, 0xfffffffc, RZ, 0xc0, !PT ;  /* 0xfffffffc04047812 */ /* 0x000fe400078ec0ff */
[----:B------:R-:W-:-:S03]  /*222e0*/  LEA.HI R21, R22, R25, RZ, 0x2 ;  /* 0x0000001916157211 */ /* 0x000fc600078f10ff */
[----:B------:R-:W-:Y:S01]  /*222f0*/  IMAD.IADD R28, R5, 0x1, -R4 ;  /* 0x00000001051c7824 */ /* 0x000fe200078e0a04 */
[--C-:B------:R-:W-:Y:S02]  /*22300*/  SHF.R.S32.HI R26, RZ, 0x2, R21.reuse ;  /* 0x00000002ff1a7819 */ /* 0x100fe40000011415 */
[----:B0-----:R-:W-:Y:S02]  /*22310*/  ISETP.NE.AND P0, PT, R3, RZ, PT ;  /* 0x000000ff0300720c */ /* 0x001fe40003f05270 */
[----:B------:R-:W-:-:S04]  /*22320*/  SHF.R.S32.HI R3, RZ, 0x1f, R21 ;  /* 0x0000001fff037819 */ /* 0x000fc80000011415 */
[----:B------:R-:W-:-:S04]  /*22330*/  LEA.HI R3, R3, R26, RZ, 0x3 ;  /* 0x0000001a03037211 */ /* 0x000fc800078f18ff */
[----:B------:R-:W-:-:S03]  /*22340*/  LOP3.LUT R27, R3, 0xfffffff8, RZ, 0xc0, !PT ;  /* 0xfffffff8031b7812 */ /* 0x000fc600078ec0ff */
[----:B---34-:R-:W-:Y:S05]  /*22350*/  @P0 BRA `(.L_x_5237) ;  /* 0x0000000400500947 */ /* 0x018fea0003800000 */
[----:B------:R-:W-:Y:S01]  /*22360*/  LOP3.LUT R0, R0, 0xffffff80, RZ, 0xc0, !PT ;  /* 0xffffff8000007812 */ /* 0x000fe200078ec0ff */
[----:B------:R-:W0:Y:S01]  /*22370*/  S2R R11, SR_CTAID.X ;  /* 0x00000000000b7919 */ /* 0x000e220000002500 */
[----:B------:R-:W1:Y:S01]  /*22380*/  LDC R12, c[0x0][0xce8] ;  /* 0x00033a00ff0c7b82 */ /* 0x000e620000000800 */
[----:B------:R-:W-:Y:S01]  /*22390*/  LEA.HI R9, R24, R24, RZ, 0x1 ;  /* 0x0000001818097211 */ /* 0x000fe200078f08ff */
[----:B------:R-:W-:Y:S01]  /*223a0*/  ULDC UR4, c[0x0][0xb88] ;  /* 0x0002e20000047ab9 */ /* 0x000fe20000000800 */
[----:B------:R-:W-:Y:S02]  /*223b0*/  IMAD.IADD R0, R5, 0x1, -R0 ;  /* 0x0000000105007824 */ /* 0x000fe400078e0a00 */
[----:B------:R-:W-:-:S03]  /*223c0*/  LOP3.LUT R13, R9, 0xfffffe, RZ, 0xc0, !PT ;  /* 0x00fffffe090d7812 */ /* 0x000fc600078ec0ff */
[----:B------:R-:W-:Y:S02]  /*223d0*/  SHF.R.S32.HI R3, RZ, 0x1f, R0 ;  /* 0x0000001fff037819 */ /* 0x000fe40000011400 */
[----:B------:R-:W-:Y:S02]  /*223e0*/  IMAD.IADD R13, R24, 0x1, -R13 ;  /* 0x00000001180d7824 */ /* 0x000fe400078e0a0d */
[CC--:B------:R-:W-:Y:S02]  /*223f0*/  LEA.HI R4, R3.reuse, R0.reuse, RZ, 0x2 ;  /* 0x0000000003047211 */ /* 0x0c0fe400078f10ff */
[----:B------:R-:W-:Y:S02]  /*22400*/  LEA.HI R3, R3, R0, RZ, 0x5 ;  /* 0x0000000003037211 */ /* 0x000fe400078f28ff */
[--C-:B------:R-:W-:Y:S02]  /*22410*/  SHF.R.S32.HI R6, RZ, 0x2, R4.reuse ;  /* 0x00000002ff067819 */ /* 0x100fe40000011404 */
[----:B------:R-:W-:-:S04]  /*22420*/  SHF.R.S32.HI R7, RZ, 0x1f, R4 ;  /* 0x0000001fff077819 */ /* 0x000fc80000011404 */
[----:B------:R-:W-:Y:S02]  /*22430*/  LEA.HI R8, R7, R6, RZ, 0x3 ;  /* 0x0000000607087211 */ /* 0x000fe400078f18ff */
[----:B------:R-:W-:Y:S02]  /*22440*/  LOP3.LUT R7, R4, 0x7ffffffc, RZ, 0xc0, !PT ;  /* 0x7ffffffc04077812 */ /* 0x000fe400078ec0ff */
[----:B------:R-:W-:Y:S01]  /*22450*/  LOP3.LUT R9, R8, 0xfffffff8, RZ, 0xc0, !PT ;  /* 0xfffffff808097812 */ /* 0x000fe200078ec0ff */
[----:B-1----:R-:W-:Y:S01]  /*22460*/  IMAD R8, R12, UR4, RZ ;  /* 0x000000040c087c24 */ /* 0x002fe2000f8e02ff */
[----:B------:R-:W-:Y:S01]  /*22470*/  SHF.R.S32.HI R4, RZ, 0x5, R3 ;  /* 0x00000005ff047819 */ /* 0x000fe20000011403 */
[----:B------:R-:W-:Y:S01]  /*22480*/  IMAD.IADD R0, R0, 0x1, -R7 ;  /* 0x0000000100007824 */ /* 0x000fe200078e0a07 */
[----:B------:R-:W1:Y:S01]  /*22490*/  S2UR UR6, SR_CTAID.Z ;  /* 0x00000000000679c3 */ /* 0x000e620000002700 */
[----:B------:R-:W-:Y:S01]  /*224a0*/  IMAD.IADD R9, R6, 0x1, -R9 ;  /* 0x0000000106097824 */ /* 0x000fe200078e0a09 */
[----:B------:R-:W-:Y:S01]  /*224b0*/  ISETP.NE.AND P3, PT, R12, 0x1, PT ;  /* 0x000000010c00780c */ /* 0x000fe20003f65270 */
[----:B------:R-:W-:Y:S01]  /*224c0*/  IMAD.U32 R3, R13, -0x100, RZ ;  /* 0xffffff000d037824 */ /* 0x000fe200078e00ff */
[----:B------:R-:W-:Y:S01]  /*224d0*/  ULDC.64 UR4, c[0x0][0xcd0] ;  /* 0x0003340000047ab9 */ /* 0x000fe20000000a00 */
[----:B------:R-:W-:-:S02]  /*224e0*/  IMAD.SHL.U32 R0, R0, 0x2, RZ ;  /* 0x0000000200007824 */ /* 0x000fc400078e00ff */
[----:B------:R-:W-:Y:S01]  /*224f0*/  IMAD R10, R4, 0x10, R9 ;  /* 0x00000010040a7824 */ /* 0x000fe200078e0209 */
[----:B------:R-:W2:Y:S02]  /*22500*/  LDC.64 R6, c[0x0][0xcd8] ;  /* 0x00033600ff067b82 */ /* 0x000ea40000000a00 */
[----:B------:R-:W-:Y:S01]  /*22510*/  ISETP.NE.AND P0, PT, R0, R3, PT ;  /* 0x000000030000720c */ /* 0x000fe20003f05270 */
[----:B0-----:R-:W-:-:S05]  /*22520*/  IMAD R13, R11, 0x40, R10 ;  /* 0x000000400b0d7824 */ /* 0x001fca00078e020a */
[----:B------:R-:W-:Y:S01]  /*22530*/  ISETP.GE.OR P2, PT, R13, R8, P0 ;  /* 0x000000080d00720c */ /* 0x000fe20000746670 */
[----:B------:R-:W0:-:S12]  /*22540*/  @P3 LDC R4, c[0x0][0xcec] ;  /* 0x00033b00ff043b82 */ /* 0x000e180000000800 */
[----:B------:R-:W3:Y:S01]  /*22550*/  @!P2 LDL R15, [R1+0x1f0] ;  /* 0x0001f000010fa983 */ /* 0x000ee20000100800 */
[----:B------:R-:W-:Y:S01]  /*22560*/  LEA.HI R0, R2, R5, RZ, 0x2 ;  /* 0x0000000502007211 */ /* 0x000fe200078f10ff */
[----:B-1----:R-:W-:Y:S01]  /*22570*/  USHF.R.S32.HI UR7, URZ, 0x1f, UR6 ;  /* 0x0000001f3f077899 */ /* 0x002fe20008011406 */
[----:B------:R-:W1:Y:S01]  /*22580*/  S2UR UR6, SR_CTAID.Z ;  /* 0x00000000000679c3 */ /* 0x000e620000002700 */
[----:B------:R-:W-:Y:S01]  /*22590*/  IMAD R9, R14, UR4, RZ ;  /* 0x000000040e097c24 */ /* 0x000fe2000f8e02ff */
[----:B------:R-:W-:Y:S01]  /*225a0*/  LOP3.LUT R0, R0, 0xfffffffc, RZ, 0xc0, !PT ;  /* 0xfffffffc00007812 */ /* 0x000fe200078ec0ff */
[----:B------:R-:W-:Y:S01]  /*225b0*/  VIADD R13, R13, 0x8 ;  /* 0x000000080d0d7836 */ /* 0x000fe20000000000 */
[----:B------:R-:W-:Y:S01]  /*225c0*/  BSSY B0, `(.L_x_5237) ;  /* 0x000002d000007945 */ /* 0x000fe20003800000 */
[----:B------:R-:W-:Y:S02]  /*225d0*/  IMAD R9, R152, UR5, R9 ;  /* 0x0000000598097c24 */ /* 0x000fe4000f8e0209 */
[----:B------:R-:W-:Y:S01]  /*225e0*/  IMAD.IADD R0, R5, 0x1, -R0 ;  /* 0x0000000105007824 */ /* 0x000fe200078e0a00 */
[----:B------:R-:W-:Y:S01]  /*225f0*/  ISETP.GE.OR P0, PT, R13, R8, P0 ;  /* 0x000000080d00720c */ /* 0x000fe20000706670 */
[----:B------:R-:W4:Y:S03]  /*22600*/  @P3 LDC R5, c[0x0][0xcf0] ;  /* 0x00033c00ff053b82 */ /* 0x000f260000000800 */
[----:B------:R-:W-:-:S04]  /*22610*/  LEA.HI R2, R0, R0, RZ, 0x1 ;  /* 0x0000000000027211 */ /* 0x000fc800078f08ff */
[----:B------:R-:W-:-:S05]  /*22620*/  LOP3.LUT R3, R2, 0x1ffffffe, RZ, 0xc0, !PT ;  /* 0x1ffffffe02037812 */ /* 0x000fca00078ec0ff */
[----:B------:R-:W-:Y:S02]  /*22630*/  IMAD.IADD R0, R0, 0x1, -R3 ;  /* 0x0000000100007824 */ /* 0x000fe400078e0a03 */
[----:B------:R-:W-:Y:S01]  /*22640*/  IMAD.WIDE.U32 R2, R152, UR4, RZ ;  /* 0x0000000498027c25 */ /* 0x000fe2000f8e00ff */
[----:B------:R-:W-:-:S03]  /*22650*/  ULDC.64 UR4, c[0x0][0xce0] ;  /* 0x0003380000047ab9 */ /* 0x000fc60000000a00 */
[----:B------:R-:W-:Y:S02]  /*22660*/  IMAD R0, R0, 0x8, R10 ;  /* 0x0000000800007824 */ /* 0x000fe400078e020a */
[----:B------:R-:W-:Y:S02]  /*22670*/  IMAD.IADD R3, R3, 0x1, R9 ;  /* 0x0000000103037824 */ /* 0x000fe400078e0209 */
[----:B------:R-:W-:Y:S02]  /*22680*/  IMAD R9, R11, 0x40, R0 ;  /* 0x000000400b097824 */ /* 0x000fe400078e0200 */
[----:B--2---:R-:W-:Y:S02]  /*22690*/  IMAD R10, R6, UR7, RZ ;  /* 0x00000007060a7c24 */ /* 0x004fe4000f8e02ff */
[----:B0-----:R-:W-:-:S04]  /*226a0*/  @P3 IMAD.HI.U32 R4, R9, R4, RZ ;  /* 0x0000000409043227 */ /* 0x001fc800078e00ff */
[----:B-1----:R-:W-:Y:S02]  /*226b0*/  IMAD R17, R7, UR6, R10 ;  /* 0x0000000607117c24 */ /* 0x002fe4000f8e020a */
[----:B------:R-:W-:Y:S01]  /*226c0*/  IMAD.MOV.U32 R11, RZ, RZ, R9 ;  /* 0x000000ffff0b7224 */ /* 0x000fe200078e0009 */
[----:B----4-:R-:W-:Y:S01]  /*226d0*/  @P3 SHF.R.U32.HI R11, RZ, R5, R4 ;  /* 0x00000005ff0b3219 */ /* 0x010fe20000011604 */
[----:B------:R-:W-:-:S04]  /*226e0*/  IMAD.WIDE.U32 R6, R6, UR6, R2 ;  /* 0x0000000606067c25 */ /* 0x000fc8000f8e0002 */
[----:B------:R-:W-:Y:S02]  /*226f0*/  IMAD.IADD R7, R7, 0x1, R17 ;  /* 0x0000000107077824 */ /* 0x000fe400078e0211 */
[----:B------:R-:W-:Y:S02]  /*22700*/  IMAD.MOV R5, RZ, RZ, -R11 ;  /* 0x000000ffff057224 */ /* 0x000fe400078e0a0b */
[----:B------:R-:W-:Y:S02]  /*22710*/  IMAD R0, R16, UR4, RZ ;  /* 0x0000000410007c24 */ /* 0x000fe4000f8e02ff */
[----:B------:R-:W-:Y:S01]  /*22720*/  IMAD.WIDE.U32 R2, R23, UR4, R6 ;  /* 0x0000000417027c25 */ /* 0x000fe2000f8e0006 */
[----:B------:R-:W-:-:S03]  /*22730*/  SHF.R.S32.HI R7, RZ, 0x1f, R11 ;  /* 0x0000001fff077819 */ /* 0x000fc6000001140b */
[----:B------:R-:W-:Y:S01]  /*22740*/  IMAD R5, R12, R5, R9 ;  /* 0x000000050c057224 */ /* 0x000fe200078e0209 */
[----:B------:R-:W-:Y:S01]  /*22750*/  IADD3 R2, P3, R11, R2, RZ ;  /* 0x000000020b027210 */ /* 0x000fe20007f7e0ff */
        /* <DEDUP_REMOVED lines=9> */
[----:B------:R-:W-:-:S04]  /*227f0*/  IMAD.IADD R3, R3, 0x1, R5 ;  /* 0x0000000103037824 */ /* 0x000fc800078e0205 */
[----:B------:R-:W-:Y:S01]  /*22800*/  SHFL.IDX PT, R4, R0, 0x1, 0x1c1f ;  /* 0x003c1f0000047f89 */ /* 0x000fe200000e0000 */
[----:B------:R-:W-:-:S03]  /*22810*/  LEA.HI.X R6, R2, UR5, R3, 0x2, P3 ;  /* 0x0000000502067c11 */ /* 0x000fc600098f1403 */
[----:B------:R-:W-:Y:S04]  /*22820*/  SHFL.IDX PT, R2, R0, RZ, 0x1c1f ;  /* 0x001c1fff00027589 */ /* 0x000fe800000e0000 */
[----:B------:R-:W3:Y:S04]  /*22830*/  SHFL.IDX PT, R3, R6, RZ, 0x1c1f ;  /* 0x001c1fff06037589 */ /* 0x000ee800000e0000 */
[----:B------:R0:W1:Y:S04]  /*22840*/  SHFL.IDX PT, R5, R6, 0x1, 0x1c1f ;  /* 0x003c1f0006057f89 */ /* 0x00006800000e0000 */
[----:B---3--:R0:W-:Y:S01]  /*22850*/  @!P2 ST.E desc[UR36][R2.64], R15 ;  /* 0x0000000f0200a985 */ /* 0x0081e2000c101924 */
[----:B-1----:R-:W-:Y:S05]  /*22860*/  @P0 BRA `(.L_x_5238) ;  /* 0x0000000000080947 */ /* 0x002fea0003800000 */
[----:B0-----:R-:W2:Y:S04]  /*22870*/  LDL R3, [R1+0x1f4] ;  /* 0x0001f40001037983 */ /* 0x001ea80000100800 */
[----:B--2---:R1:W-:Y:S02]  /*22880*/  ST.E desc[UR36][R4.64], R3 ;  /* 0x0000000304007985 */ /* 0x0043e4000c101924 */
.L_x_5238:
[----:B------:R-:W-:Y:S05]  /*22890*/  BSYNC B0 ;  /* 0x0000000000007941 */ /* 0x000fea0003800000 */
.L_x_5237:
[----:B------:R-:W2:Y:S01]  /*228a0*/  S2UR UR6, SR_CTAID.Z ;  /* 0x00000000000679c3 */ /* 0x000ea20000002700 */
[----:B------:R-:W-:Y:S01]  /*228b0*/  LEA.HI R0, R28, R28, RZ, 0x1 ;  /* 0x0000001c1c007211 */ /* 0x000fe200078f08ff */
[----:B------:R-:W-:Y:S01]  /*228c0*/  ULDC.64 UR4, c[0x0][0xc38] ;  /* 0x00030e0000047ab9 */ /* 0x000fe20000000a00 */
[----:B------:R-:W-:Y:S01]  /*228d0*/  LEA.HI R22, R22, R25, RZ, 0x5 ;  /* 0x0000001916167211 */ /* 0x000fe200078f28ff */
[----:B01----:R-:W-:Y:S01]  /*228e0*/  IMAD R3, R14, UR4, RZ ;  /* 0x000000040e037c24 */ /* 0x003fe2000f8e02ff */
[----:B------:R-:W-:Y:S01]  /*228f0*/  LOP3.LUT R7, R0, 0x1ffffffe, RZ, 0xc0, !PT ;  /* 0x1ffffffe00077812 */ /* 0x000fe200078ec0ff */
[----:B------:R-:W-:Y:S01]  /*22900*/  IMAD.IADD R27, R26, 0x1, -R27 ;  /* 0x000000011a1b7824 */ /* 0x000fe200078e0a1b */
[----:B------:R-:W-:Y:S01]  /*22910*/  SHF.R.S32.HI R22, RZ, 0x5, R22 ;  /* 0x00000005ff167819 */ /* 0x000fe20000011416 */
[----:B------:R-:W0:Y:S01]  /*22920*/  @P1 LDC R4, c[0x0][0xcec] ;  /* 0x00033b00ff041b82 */ /* 0x000e220000000800 */
[C---:B------:R-:W-:Y:S01]  /*22930*/  IMAD R5, R152.reuse, UR5, R3 ;  /* 0x0000000598057c24 */ /* 0x040fe2000f8e0203 */
[----:B------:R-:W-:Y:S01]  /*22940*/  BSSY B0, `(.L_x_5239) ;  /* 0x0000115000007945 */ /* 0x000fe20003800000 */
[----:B------:R-:W-:Y:S01]  /*22950*/  IMAD.WIDE.U32 R2, R152, UR4, RZ ;  /* 0x0000000498027c25 */ /* 0x000fe2000f8e00ff */
[----:B------:R-:W-:-:S03]  /*22960*/  ULDC.64 UR4, c[0x0][0xc48] ;  /* 0x0003120000047ab9 */ /* 0x000fc60000000a00 */
[----:B------:R-:W-:Y:S01]  /*22970*/  IMAD.IADD R28, R28, 0x1, -R7 ;  /* 0x000000011c1c7824 */ /* 0x000fe200078e0a07 */
[----:B------:R-:W1:Y:S01]  /*22980*/  @P1 LDC R11, c[0x0][0xcf0] ;  /* 0x00033c00ff0b1b82 */ /* 0x000e620000000800 */
[----:B------:R-:W-:Y:S02]  /*22990*/  IMAD R27, R22, 0x10, R27 ;  /* 0x00000010161b7824 */ /* 0x000fe400078e021b */
[----:B------:R-:W-:Y:S02]  /*229a0*/  IMAD.IADD R3, R3, 0x1, R5 ;  /* 0x0000000103037824 */ /* 0x000fe400078e0205 */
[----:B------:R-:W-:Y:S01]  /*229b0*/  IMAD R5, R28, 0x8, R27 ;  /* 0x000000081c057824 */ /* 0x000fe200078e021b */
[----:B--2---:R-:W-:Y:S02]  /*229c0*/  USHF.R.S32.HI UR7, URZ, 0x1f, UR6 ;  /* 0x0000001f3f077899 */ /* 0x004fe40008011406 */
[----:B------:R-:W2:Y:S01]  /*229d0*/  S2UR UR6, SR_CTAID.Z ;  /* 0x00000000000679c3 */ /* 0x000ea20000002700 */
[----:B------:R-:W-:-:S02]  /*229e0*/  IMAD R9, R20, 0x40, R5 ;  /* 0x0000004014097824 */ /* 0x000fc400078e0205 */
[----:B------:R-:W-:Y:S02]  /*229f0*/  IMAD R20, R20, 0x40, R27 ;  /* 0x0000004014147824 */ /* 0x000fe400078e021b */
[----:B------:R-:W-:Y:S02]  /*22a00*/  IMAD R0, R18, UR7, RZ ;  /* 0x0000000712007c24 */ /* 0x000fe4000f8e02ff */
[----:B0-----:R-:W-:-:S04]  /*22a10*/  @P1 IMAD.HI.U32 R4, R9, R4, RZ ;  /* 0x0000000409041227 */ /* 0x001fc800078e00ff */
[----:B------:R-:W-:Y:S01]  /*22a20*/  IMAD.MOV.U32 R5, RZ, RZ, R9 ;  /* 0x000000ffff057224 */ /* 0x000fe200078e0009 */
[----:B-1----:R-:W-:-:S05]  /*22a30*/  @P1 SHF.R.U32.HI R5, RZ, R11, R4 ;  /* 0x0000000bff051219 */ /* 0x002fca0000011604 */
[----:B------:R-:W-:Y:S02]  /*22a40*/  IMAD.MOV R4, RZ, RZ, -R5 ;  /* 0x000000ffff047224 */ /* 0x000fe400078e0a05 */
[----:B--2---:R-:W-:Y:S02]  /*22a50*/  IMAD R7, R19, UR6, R0 ;  /* 0x0000000613077c24 */ /* 0x004fe4000f8e0200 */
[----:B------:R-:W-:-:S04]  /*22a60*/  IMAD.WIDE.U32 R2, R18, UR6, R2 ;  /* 0x0000000612027c25 */ /* 0x000fc8000f8e0002 */
[----:B------:R-:W-:Y:S02]  /*22a70*/  IMAD R0, R16, UR4, RZ ;  /* 0x0000000410007c24 */ /* 0x000fe4000f8e02ff */
[----:B------:R-:W-:Y:S02]  /*22a80*/  IMAD.IADD R3, R3, 0x1, R7 ;  /* 0x0000000103037824 */ /* 0x000fe400078e0207 */
[C---:B------:R-:W-:Y:S01]  /*22a90*/  IMAD R7, R23.reuse, UR5, R0 ;  /* 0x0000000517077c24 */ /* 0x040fe2000f8e0200 */
[----:B------:R-:W-:Y:S01]  /*22aa0*/  SHF.R.S32.HI R0, RZ, 0x1f, R5 ;  /* 0x0000001fff007819 */ /* 0x000fe20000011405 */
        /* <DEDUP_REMOVED lines=11> */
[C---:B------:R-:W-:Y:S01]  /*22b60*/  IMAD R5, R23.reuse, UR5, R0 ;  /* 0x0000000517057c24 */ /* 0x040fe2000f8e0200 */
[----:B------:R-:W-:Y:S01]  /*22b70*/  LEA.HI R0, R24, R24, RZ, 0x1 ;  /* 0x0000001818007211 */ /* 0x000fe200078f08ff */
[----:B------:R-:W-:Y:S01]  /*22b80*/  IMAD.WIDE.U32 R22, R23, UR4, R2 ;  /* 0x0000000417167c25 */ /* 0x000fe2000f8e0002 */
[----:B------:R-:W-:-:S03]  /*22b90*/  ULDC.64 UR4, c[0x0][0xc00] ;  /* 0x0003000000047ab9 */ /* 0x000fc60000000a00 */
[----:B------:R-:W-:Y:S01]  /*22ba0*/  IMAD.IADD R3, R23, 0x1, R5 ;  /* 0x0000000117037824 */ /* 0x000fe200078e0205 */
[----:B------:R-:W-:Y:S01]  /*22bb0*/  LEA R19, P0, R22, UR4, 0x2 ;  /* 0x0000000416137c11 */ /* 0x000fe2000f8010ff */
[----:B------:R-:W-:-:S03]  /*22bc0*/  ULDC UR4, c[0x0][0xb88] ;  /* 0x0002e20000047ab9 */ /* 0x000fc60000000800 */
[----:B------:R-:W-:Y:S01]  /*22bd0*/  LEA.HI.X R22, R22, UR5, R3, 0x2, P0 ;  /* 0x0000000516167c11 */ /* 0x000fe200080f1403 */
[----:B------:R0:W1:Y:S01]  /*22be0*/  SHFL.IDX PT, R14, R19, RZ, 0x1c1f ;  /* 0x001c1fff130e7589 */ /* 0x00006200000e0000 */
[----:B------:R-:W-:Y:S02]  /*22bf0*/  LOP3.LUT R3, R0, 0xfffffe, RZ, 0xc0, !PT ;  /* 0x00fffffe00037812 */ /* 0x000fe400078ec0ff */
[----:B------:R-:W-:Y:S01]  /*22c00*/  LOP3.LUT R0, R21, 0x7ffffffc, RZ, 0xc0, !PT ;  /* 0x7ffffffc15007812 */ /* 0x000fe200078ec0ff */
[----:B------:R-:W-:Y:S01]  /*22c10*/  IMAD R21, R29, UR4, RZ ;  /* 0x000000041d157c24 */ /* 0x000fe2000f8e02ff */
[----:B------:R0:W2:Y:S01]  /*22c20*/  SHFL.IDX PT, R15, R22, RZ, 0x1c1f ;  /* 0x001c1fff160f7589 */ /* 0x0000a200000e0000 */
[----:B------:R-:W-:Y:S02]  /*22c30*/  IMAD.IADD R3, R24, 0x1, -R3 ;  /* 0x0000000118037824 */ /* 0x000fe400078e0a03 */
[----:B------:R-:W-:Y:S01]  /*22c40*/  IMAD.IADD R0, R25, 0x1, -R0 ;  /* 0x0000000119007824 */ /* 0x000fe200078e0a00 */
[----:B------:R-:W-:-:S03]  /*22c50*/  ISETP.GE.AND P0, PT, R20, R21, PT ;  /* 0x000000151400720c */ /* 0x000fc60003f06270 */
[----:B------:R-:W-:-:S04]  /*22c60*/  IMAD R0, R3, 0x80, R0 ;  /* 0x0000008003007824 */ /* 0x000fc800078e0200 */
[----:B------:R-:W-:-:S06]  /*22c70*/  IMAD.SHL.U32 R18, R0, 0x2, RZ ;  /* 0x0000000200127824 */ /* 0x000fcc00078e00ff */
[----:B0-----:R-:W-:Y:S05]  /*22c80*/  @P0 BRA `(.L_x_5240) ;  /* 0x0000000c00800947 */ /* 0x001fea0003800000 */
[----:B------:R-:W-:Y:S02]  /*22c90*/  ULDC UR4, c[0x0][0xbc8] ;  /* 0x0002f20000047ab9 */ /* 0x000fe40000000800 */
[----:B------:R-:W-:-:S13]  /*22ca0*/  ISETP.GE.AND P0, PT, R18, UR4, PT ;  /* 0x0000000412007c0c */ /* 0x000fda000bf06270 */
[----:B------:R-:W3:Y:S01]  /*22cb0*/  @!P0 LDL.64 R12, [R1+0x210] ;  /* 0x00021000010c8983 */ /* 0x000ee20000100a00 */
[C---:B------:R-:W-:Y:S01]  /*22cc0*/  VIADD R4, R18.reuse, 0x8 ;  /* 0x0000000812047836 */ /* 0x040fe20000000000 */
[----:B------:R-:W-:-:S04]  /*22cd0*/  @!P0 LEA.HI R0, R18, R18, RZ, 0x1 ;  /* 0x0000001212008211 */ /* 0x000fc800078f08ff */
[----:B------:R-:W-:Y:S02]  /*22ce0*/  ISETP.GE.AND P1, PT, R4, UR4, PT ;  /* 0x0000000404007c0c */ /* 0x000fe4000bf26270 */
[----:B------:R-:W-:-:S05]  /*22cf0*/  @!P0 LOP3.LUT R0, R0, 0xfffffffe, RZ, 0xc0, !PT ;  /* 0xfffffffe00008812 */ /* 0x000fca00078ec0ff */
[----:B-12---:R-:W-:-:S05]  /*22d00*/  @!P0 IMAD.WIDE R2, R0, 0x4, R14 ;  /* 0x0000000400028825 */ /* 0x006fca00078e020e */
[----:B---3--:R0:W-:Y:S04]  /*22d10*/  @!P0 ST.E.64 desc[UR36][R2.64], R12 ;  /* 0x0000000c02008985 */ /* 0x0081e8000c101b24 */
[----:B------:R-:W2:Y:S01]  /*22d20*/  @!P1 LDL.64 R6, [R1+0x220] ;  /* 0x0002200001069983 */ /* 0x000ea20000100a00 */
[----:B------:R-:W-:Y:S01]  /*22d30*/  VIADD R0, R18, 0x10 ;  /* 0x0000001012007836 */ /* 0x000fe20000000000 */
[----:B------:R-:W-:-:S04]  /*22d40*/  @!P1 LEA.HI R4, R4, R4, RZ, 0x1 ;  /* 0x0000000404049211 */ /* 0x000fc800078f08ff */
[----:B------:R-:W-:Y:S02]  /*22d50*/  ISETP.GE.AND P0, PT, R0, UR4, PT ;  /* 0x0000000400007c0c */ /* 0x000fe4000bf06270 */
[----:B------:R-:W-:-:S05]  /*22d60*/  @!P1 LOP3.LUT R4, R4, 0xfffffffe, RZ, 0xc0, !PT ;  /* 0xfffffffe04049812 */ /* 0x000fca00078ec0ff */
[----:B------:R-:W-:-:S05]  /*22d70*/  @!P1 IMAD.WIDE R4, R4, 0x4, R14 ;  /* 0x0000000404049825 */ /* 0x000fca00078e020e */
[----:B--2---:R1:W-:Y:S04]  /*22d80*/  @!P1 ST.E.64 desc[UR36][R4.64], R6 ;  /* 0x0000000604009985 */ /* 0x0043e8000c101b24 */
[----:B------:R-:W2:Y:S01]  /*22d90*/  @!P0 LDL.64 R8, [R1+0x230] ;  /* 0x0002300001088983 */ /* 0x000ea20000100a00 */
[----:B------:R-:W-:Y:S01]  /*22da0*/  VIADD R10, R18, 0x18 ;  /* 0x00000018120a7836 */ /* 0x000fe20000000000 */
[----:B------:R-:W-:-:S04]  /*22db0*/  @!P0 LEA.HI R0, R0, R0, RZ, 0x1 ;  /* 0x0000000000008211 */ /* 0x000fc800078f08ff */
[----:B------:R-:W-:Y:S02]  /*22dc0*/  ISETP.GE.AND P1, PT, R10, UR4, PT ;  /* 0x000000040a007c0c */ /* 0x000fe4000bf26270 */
[----:B------:R-:W-:-:S05]  /*22dd0*/  @!P0 LOP3.LUT R0, R0, 0xfffffffe, RZ, 0xc0, !PT ;  /* 0xfffffffe00008812 */ /* 0x000fca00078ec0ff */
[----:B0-----:R-:W-:-:S05]  /*22de0*/  @!P0 IMAD.WIDE R2, R0, 0x4, R14 ;  /* 0x0000000400028825 */ /* 0x001fca00078e020e */
[----:B--2---:R0:W-:Y:S04]  /*22df0*/  @!P0 ST.E.64 desc[UR36][R2.64], R8 ;  /* 0x0000000802008985 */ /* 0x0041e8000c101b24 */
[----:B------:R-:W2:Y:S01]  /*22e00*/  @!P1 LDL.64 R12, [R1+0x240] ;  /* 0x00024000010c9983 */ /* 0x000ea20000100a00 */
[----:B------:R-:W-:Y:S01]  /*22e10*/  VIADD R0, R18, 0x20 ;  /* 0x0000002012007836 */ /* 0x000fe20000000000 */
[----:B------:R-:W-:-:S04]  /*22e20*/  @!P1 LEA.HI R10, R10, R10, RZ, 0x1 ;  /* 0x0000000a0a0a9211 */ /* 0x000fc800078f08ff */
[----:B------:R-:W-:Y:S02]  /*22e30*/  ISETP.GE.AND P0, PT, R0, UR4, PT ;  /* 0x0000000400007c0c */ /* 0x000fe4000bf06270 */
[----:B------:R-:W-:-:S05]  /*22e40*/  @!P1 LOP3.LUT R10, R10, 0xfffffffe, RZ, 0xc0, !PT ;  /* 0xfffffffe0a0a9812 */ /* 0x000fca00078ec0ff */
[----:B------:R-:W-:-:S05]  /*22e50*/  @!P1 IMAD.WIDE R10, R10, 0x4, R14 ;  /* 0x000000040a0a9825 */ /* 0x000fca00078e020e */
[----:B--2---:R2:W-:Y:S04]  /*22e60*/  @!P1 ST.E.64 desc[UR36][R10.64], R12 ;  /* 0x0000000c0a009985 */ /* 0x0045e8000c101b24 */
[----:B-1----:R-:W3:Y:S01]  /*22e70*/  @!P0 LDL.64 R4, [R1+0x250] ;  /* 0x0002500001048983 */ /* 0x002ee20000100a00 */
[----:B------:R-:W-:Y:S01]  /*22e80*/  VIADD R6, R18, 0x28 ;  /* 0x0000002812067836 */ /* 0x000fe20000000000 */
[----:B------:R-:W-:-:S04]  /*22e90*/  @!P0 LEA.HI R0, R0, R0, RZ, 0x1 ;  /* 0x0000000000008211 */ /* 0x000fc800078f08ff */
[----:B------:R-:W-:Y:S02]  /*22ea0*/  ISETP.GE.AND P1, PT, R6, UR4, PT ;  /* 0x0000000406007c0c */ /* 0x000fe4000bf26270 */
[----:B------:R-:W-:-:S05]  /*22eb0*/  @!P0 LOP3.LUT R0, R0, 0xfffffffe, RZ, 0xc0, !PT ;  /* 0xfffffffe00008812 */ /* 0x000fca00078ec0ff */
[----:B0-----:R-:W-:-:S05]  /*22ec0*/  @!P0 IMAD.WIDE R2, R0, 0x4, R14 ;  /* 0x0000000400028825 */ /* 0x001fca00078e020e */
[----:B---3--:R0:W-:Y:S04]  /*22ed0*/  @!P0 ST.E.64 desc[UR36][R2.64], R4 ;  /* 0x0000000402008985 */ /* 0x0081e8000c101b24 */
[----:B------:R-:W3:Y:S01]  /*22ee0*/  @!P1 LDL.64 R8, [R1+0x260] ;  /* 0x0002600001089983 */ /* 0x000ee20000100a00 */
[----:B------:R-:W-:Y:S01]  /*22ef0*/  VIADD R0, R18, 0x30 ;  /* 0x0000003012007836 */ /* 0x000fe20000000000 */
[----:B------:R-:W-:-:S04]  /*22f00*/  @!P1 LEA.HI R6, R6, R6, RZ, 0x1 ;  /* 0x0000000606069211 */ /* 0x000fc800078f08ff */
[----:B------:R-:W-:Y:S02]  /*22f10*/  ISETP.GE.AND P0, PT, R0, UR4, PT ;  /* 0x0000000400007c0c */ /* 0x000fe4000bf06270 */
[----:B------:R-:W-:-:S05]  /*22f20*/  @!P1 LOP3.LUT R6, R6, 0xfffffffe, RZ, 0xc0, !PT ;  /* 0xfffffffe06069812 */ /* 0x000fca00078ec0ff */
[----:B------:R-:W-:-:S05]  /*22f30*/  @!P1 IMAD.WIDE R6, R6, 0x4, R14 ;  /* 0x0000000406069825 */ /* 0x000fca00078e020e */
[----:B---3--:R1:W-:Y:S04]  /*22f40*/  @!P1 ST.E.64 desc[UR36][R6.64], R8 ;  /* 0x0000000806009985 */ /* 0x0083e8000c101b24 */
[----:B--2---:R-:W2:Y:S01]  /*22f50*/  @!P0 LDL.64 R10, [R1+0x270] ;  /* 0x00027000010a8983 */ /* 0x004ea20000100a00 */
        /* <DEDUP_REMOVED lines=129> */
[----:B0-----:R-:W-:-:S05]  /*23770*/  @!P0 LOP3.LUT R3, R0, 0xfffffffe, RZ, 0xc0, !PT ;  /* 0xfffffffe00038812 */ /* 0x001fca00078ec0ff */
[----:B------:R-:W-:-:S05]  /*23780*/  @!P0 IMAD.WIDE R2, R3, 0x4, R14 ;  /* 0x0000000403028825 */ /* 0x000fca00078e020e */
        /* <DEDUP_REMOVED lines=12> */
[----:B0-----:R-:W-:-:S05]  /*23850*/  @!P0 LOP3.LUT R3, R0, 0xfffffffe, RZ, 0xc0, !PT ;  /* 0xfffffffe00038812 */ /* 0x001fca00078ec0ff */
[----:B------:R-:W-:-:S05]  /*23860*/  @!P0 IMAD.WIDE R2, R3, 0x4, R14 ;  /* 0x0000000403028825 */ /* 0x000fca00078e020e */
[----:B--2---:R0:W-:Y:S04]  /*23870*/  @!P0 ST.E.64 desc[UR36][R2.64], R6 ;  /* 0x0000000602008985 */ /* 0x0041e8000c101b24 */
[----:B------:R-:W2:Y:S01]  /*23880*/  @!P1 LDL.64 R8, [R1+0x3c0] ;  /* 0x0003c00001089983 */ /* 0x000ea20000100a00 */
[----:B------:R-:W-:Y:S01]  /*23890*/  VIADD R0, R18, 0xe0 ;  /* 0x000000e012007836 */ /* 0x000fe20000000000 */
[----:B------:R-:W-:-:S04]  /*238a0*/  @!P1 LEA.HI R10, R10, R10, RZ, 0x1 ;  /* 0x0000000a0a0a9211 */ /* 0x000fc800078f08ff */
[----:B------:R-:W-:Y:S02]  /*238b0*/  ISETP.GE.AND P0, PT, R0, UR4, PT ;  /* 0x0000000400007c0c */ /* 0x000fe4000bf06270 */
[----:B-1----:R-:W-:-:S05]  /*238c0*/  @!P1 LOP3.LUT R5, R10, 0xfffffffe, RZ, 0xc0, !PT ;  /* 0xfffffffe0a059812 */ /* 0x002fca00078ec0ff */
[----:B------:R-:W-:-:S05]  /*238d0*/  @!P1 IMAD.WIDE R4, R5, 0x4, R14 ;  /* 0x0000000405049825 */ /* 0x000fca00078e020e */
[----:B--2---:R1:W-:Y:S04]  /*238e0*/  @!P1 ST.E.64 desc[UR36][R4.64], R8 ;  /* 0x0000000804009985 */ /* 0x0043e8000c101b24 */
[----:B------:R-:W2:Y:S01]  /*238f0*/  @!P0 LDL.64 R10, [R1+0x3d0] ;  /* 0x0003d000010a8983 */ /* 0x000ea20000100a00 */
        /* <DEDUP_REMOVED lines=21> */
[----:B------:R-:W-:-:S04]  /*23a50*/  @!P1 LEA.HI R12, R12, R12, RZ, 0x1 ;  /* 0x0000000c0c0c9211 */ /* 0x000fc800078f08ff */
[----:B------:R-:W-:-:S05]  /*23a60*/  @!P1 LOP3.LUT R11, R12, 0xfffffffe, RZ, 0xc0, !PT ;  /* 0xfffffffe0c0b9812 */ /* 0x000fca00078ec0ff */
[----:B------:R-:W-:-:S05]  /*23a70*/  @!P1 IMAD.WIDE R14, R11, 0x4, R14 ;  /* 0x000000040b0e9825 */ /* 0x000fca00078e020e */
[----:B--2---:R3:W-:Y:S02]  /*23a80*/  @!P1 ST.E.64 desc[UR36][R14.64], R16 ;  /* 0x000000100e009985 */ /* 0x0047e4000c101b24 */
.L_x_5240:
[----:B------:R-:W-:Y:S05]  /*23a90*/  BSYNC B0 ;  /* 0x0000000000007941 */ /* 0x000fea0003800000 */
.L_x_5239:
[----:B------:R-:W-:Y:S01]  /*23aa0*/  VIADD R20, R20, 0x8 ;  /* 0x0000000814147836 */ /* 0x000fe20000000000 */
[----:B--23--:R2:W3:Y:S04]  /*23ab0*/  SHFL.IDX PT, R15, R22, 0x1, 0x1c1f ;  /* 0x003c1f00160f7f89 */ /* 0x00c4e800000e0000 */
[----:B------:R-:W-:Y:S01]  /*23ac0*/  ISETP.GE.AND P0, PT, R20, R21, PT ;  /* 0x000000151400720c */ /* 0x000fe20003f06270 */
[----:B-1----:R2:W1:-:S12]  /*23ad0*/  SHFL.IDX PT, R14, R19, 0x1, 0x1c1f ;  /* 0x003c1f00130e7f89 */ /* 0x00245800000e0000 */
[----:B--2---:R-:W-:Y:S05]  /*23ae0*/  @P0 BRA `(.L_x_5109) ;  /* 0x0000005c00080947 */ /* 0x004fea0003800000 */
[----:B------:R-:W0:Y:S02]  /*23af0*/  LDC R17, c[0x0][0xbc8] ;  /* 0x0002f200ff117b82 */ /* 0x000e240000000800 */
[----:B0-----:R-:W-:-:S13]  /*23b00*/  ISETP.GE.AND P0, PT, R18, R17, PT ;  /* 0x000000111200720c */ /* 0x001fda0003f06270 */
[----:B------:R-:W2:Y:S01]  /*23b10*/  @!P0 LDL.64 R10, [R1+0x218] ;  /* 0x00021800010a8983 */ /* 0x000ea20000100a00 */
[C---:B------:R-:W-:Y:S01]  /*23b20*/  VIADD R4, R18.reuse, 0x8 ;  /* 0x0000000812047836 */ /* 0x040fe20000000000 */
[----:B------:R-:W-:-:S04]  /*23b30*/  @!P0 LEA.HI R0, R18, R18, RZ, 0x1 ;  /* 0x0000001212008211 */ /* 0x000fc800078f08ff */
[----:B------:R-:W-:Y:S02]  /*23b40*/  ISETP.GE.AND P1, PT, R4, R17, PT ;  /* 0x000000110400720c */ /* 0x000fe40003f26270 */
[----:B------:R-:W-:-:S05]  /*23b50*/  @!P0 LOP3.LUT R0, R0, 0xfffffffe, RZ, 0xc0, !PT ;  /* 0xfffffffe00008812 */ /* 0x000fca00078ec0ff */
[----:B-1-3--:R-:W-:-:S05]  /*23b60*/  @!P0 IMAD.WIDE R2, R0, 0x4, R14 ;  /* 0x0000000400028825 */ /* 0x00afca00078e020e */
[----:B--2---:R0:W-:Y:S04]  /*23b70*/  @!P0 ST.E.64 desc[UR36][R2.64], R10 ;  /* 0x0000000a02008985 */ /* 0x0041e8000c101b24 */
[----:B------:R-:W2:Y:S01]  /*23b80*/  @!P1 LDL.64 R6, [R1+0x228] ;  /* 0x0002280001069983 */ /* 0x000ea20000100a00 */
[----:B------:R-:W-:Y:S01]  /*23b90*/  VIADD R0, R18, 0x10 ;  /* 0x0000001012007836 */ /* 0x000fe20000000000 */
[----:B------:R-:W-:-:S04]  /*23ba0*/  @!P1 LEA.HI R4, R4, R4, RZ, 0x1 ;  /* 0x0000000404049211 */ /* 0x000fc800078f08ff */
[----:B------:R-:W-:Y:S02]  /*23bb0*/  ISETP.GE.AND P0, PT, R0, R17, PT ;  /* 0x000000110000720c */ /* 0x000fe40003f06270 */
[----:B------:R-:W-:-:S05]  /*23bc0*/  @!P1 LOP3.LUT R4, R4, 0xfffffffe, RZ, 0xc0, !PT ;  /* 0xfffffffe04049812 */ /* 0x000fca00078ec0ff */
[----:B------:R-:W-:-:S05]  /*23bd0*/  @!P1 IMAD.WIDE R4, R4, 0x4, R14 ;  /* 0x0000000404049825 */ /* 0x000fca00078e020e */
[----:B--2---:R1:W-:Y:S04]  /*23be0*/  @!P1 ST.E.64 desc[UR36][R4.64], R6 ;  /* 0x0000000604009985 */ /* 0x0043e8000c101b24 */
[----:B------:R-:W2:Y:S01]  /*23bf0*/  @!P0 LDL.64 R8, [R1+0x238] ;  /* 0x0002380001088983 */ /* 0x000ea20000100a00 */
[----:B------:R-:W-:Y:S01]  /*23c00*/  VIADD R12, R18, 0x18 ;  /* 0x00000018120c7836 */ /* 0x000fe20000000000 */
[----:B------:R-:W-:-:S04]  /*23c10*/  @!P0 LEA.HI R0, R0, R0, RZ, 0x1 ;  /* 0x0000000000008211 */ /* 0x000fc800078f08ff */
[----:B------:R-:W-:Y:S02]  /*23c20*/  ISETP.GE.AND P1, PT, R12, R17, PT ;  /* 0x000000110c00720c */ /* 0x000fe40003f26270 */
[----:B------:R-:W-:-:S05]  /*23c30*/  @!P0 LOP3.LUT R0, R0, 0xfffffffe, RZ, 0xc0, !PT ;  /* 0xfffffffe00008812 */ /* 0x000fca00078ec0ff */
[----:B0-----:R-:W-:-:S05]  /*23c40*/  @!P0 IMAD.WIDE R2, R0, 0x4, R14 ;  /* 0x0000000400028825 */ /* 0x001fca00078e020e */
[----:B--2---:R0:W-:Y:S04]  /*23c50*/  @!P0 ST.E.64 desc[UR36][R2.64], R8 ;  /* 0x0000000802008985 */ /* 0x0041e8000c101b24 */
[----:B------:R-:W2:Y:S01]  /*23c60*/  @!P1 LDL.64 R10, [R1+0x248] ;  /* 0x00024800010a9983 */ /* 0x000ea20000100a00 */
[----:B------:R-:W-:Y:S01]  /*23c70*/  VIADD R0, R18, 0x20 ;  /* 0x0000002012007836 */ /* 0x000fe20000000000 */
[----:B------:R-:W-:-:S04]  /*23c80*/  @!P1 LEA.HI R12, R12, R12, RZ, 0x1 ;  /* 0x0000000c0c0c9211 */ /* 0x000fc800078f08ff */
[----:B------:R-:W-:Y:S02]  /*23c90*/  ISETP.GE.AND P0, PT, R0, R17, PT ;  /* 0x000000110000720c */ /* 0x000fe40003f06270 */
[----:B-1----:R-:W-:-:S05]  /*23ca0*/  @!P1 LOP3.LUT R4, R12, 0xfffffffe, RZ, 0xc0, !PT ;  /* 0xfffffffe0c049812 */ /* 0x002fca00078ec0ff */
        /* <DEDUP_REMOVED lines=90> */
[----:B0-----:R-:W-:-:S05]  /*24250*/  @!P0 LOP3.LUT R3, R0, 0xfffffffe, RZ, 0xc0, !PT ;  /* 0xfffffffe00038812 */ /* 0x001fca00078ec0ff */
[----:B------:R-:W-:-:S05]  /*24260*/  @!P0 IMAD.WIDE R2, R3, 0x4, R14 ;  /* 0x0000000403028825 */ /* 0x000fca00078e020e */
        /* <DEDUP_REMOVED lines=83> */
[----:B------:R-:W-:-:S04]  /*247a0*/  @!P0 IMAD.WIDE R2, R3, 0x4, R14 ;  /* 0x0000000403028825 */ /* 0x000fc800078e020e */
[----:B------:R-:W-:Y:S01]  /*247b0*/  VIADD R0, R18, 0xf0 ;  /* 0x000000f012007836 */ /* 0x000fe20000000000 */
[----:B--2---:R0:W-:Y:S04]  /*247c0*/  @!P0 ST.E.64 desc[UR36][R2.64], R6 ;  /* 0x0000000602008985 */ /* 0x0041e8000c101b24 */
[----:B------:R-:W2:Y:S01]  /*247d0*/  @!P1 LDL.64 R8, [R1+0x3e8] ;  /* 0x0003e80001089983 */ /* 0x000ea20000100a00 */
[----:B------:R-:W-:Y:S01]  /*247e0*/  @!P1 LEA.HI R12, R12, R12, RZ, 0x1 ;  /* 0x0000000c0c0c9211 */ /* 0x000fe200078f08ff */
[----:B------:R-:W-:Y:S01]  /*247f0*/  VIADD R18, R18, 0xf8 ;  /* 0x000000f812127836 */ /* 0x000fe20000000000 */
[----:B------:R-:W-:Y:S01]  /*24800*/  ISETP.GE.AND P0, PT, R0, R17, PT ;  /* 0x000000110000720c */ /* 0x000fe20003f06270 */
[----:B------:R-:W-:Y:S01]  /*24810*/  BSSY B0, `(.L_x_5241) ;  /* 0x000000b000007945 */ /* 0x000fe20003800000 */
[----:B------:R-:W-:-:S05]  /*24820*/  @!P1 LOP3.LUT R13, R12, 0xfffffffe, RZ, 0xc0, !PT ;  /* 0xfffffffe0c0d9812 */ /* 0x000fca00078ec0ff */
[----:B-1----:R-:W-:-:S05]  /*24830*/  @!P1 IMAD.WIDE R4, R13, 0x4, R14 ;  /* 0x000000040d049825 */ /* 0x002fca00078e020e */
[----:B--2---:R0:W-:Y:S01]  /*24840*/  @!P1 ST.E.64 desc[UR36][R4.64], R8 ;  /* 0x0000000804009985 */ /* 0x0041e2000c101b24 */
[----:B------:R-:W-:Y:S01]  /*24850*/  ISETP.GE.AND P1, PT, R18, R17, PT ;  /* 0x000000111200720c */ /* 0x000fe20003f26270 */
[----:B------:R-:W-:-:S12]  /*24860*/  @P0 BRA `(.L_x_5242) ;  /* 0x0000000000140947 */ /* 0x000fd80003800000 */
[----:B0-----:R-:W2:Y:S01]  /*24870*/  LDL.64 R4, [R1+0x3f8] ;  /* 0x0003f80001047983 */ /* 0x001ea20000100a00 */
[----:B------:R-:W-:-:S04]  /*24880*/  LEA.HI R0, R0, R0, RZ, 0x1 ;  /* 0x0000000000007211 */ /* 0x000fc800078f08ff */
[----:B------:R-:W-:-:S05]  /*24890*/  LOP3.LUT R3, R0, 0xfffffffe, RZ, 0xc0, !PT ;  /* 0xfffffffe00037812 */ /* 0x000fca00078ec0ff */
[----:B------:R-:W-:-:S05]  /*248a0*/  IMAD.WIDE R2, R3, 0x4, R14 ;  /* 0x0000000403027825 */ /* 0x000fca00078e020e */
[----:B--2---:R1:W-:Y:S02]  /*248b0*/  ST.E.64 desc[UR36][R2.64], R4 ;  /* 0x0000000402007985 */ /* 0x0043e4000c101b24 */
.L_x_5242:
[----:B------:R-:W-:Y:S05]  /*248c0*/  BSYNC B0 ;  /* 0x0000000000007941 */ /* 0x000fea0003800000 */
.L_x_5241:
[----:B------:R-:W-:Y:S05]  /*248d0*/  @P1 BRA `(.L_x_5109) ;  /* 0x0000004c008c1947 */ /* 0x000fea0003800000 */
[----:B01----:R-:W2:Y:S01]  /*248e0*/  LDL.64 R4, [R1+0x408] ;  /* 0x0004080001047983 */ /* 0x003ea20000100a00 */
[----:B------:R-:W-:-:S04]  /*248f0*/  LEA.HI R18, R18, R18, RZ, 0x1 ;  /* 0x0000001212127211 */ /* 0x000fc800078f08ff */
[----:B------:R-:W-:-:S05]  /*24900*/  LOP3.LUT R3, R18, 0xfffffffe, RZ, 0xc0, !PT ;  /* 0xfffffffe12037812 */ /* 0x000fca00078ec0ff */
[----:B------:R-:W-:-:S05]  /*24910*/  IMAD.WIDE R2, R3, 0x4, R14 ;  /* 0x0000000403027825 */ /* 0x000fca00078e020e */
[----:B--2---:R2:W-:Y:S01]  /*24920*/  ST.E.64 desc[UR36][R2.64], R4 ;  /* 0x0000000402007985 */ /* 0x0045e2000c101b24 */
[----:B------:R-:W-:Y:S05]  /*24930*/  BRA `(.L_x_5109) ;  /* 0x0000004c00747947 */ /* 0x000fea0003800000 */
.L_x_5236:
[----:B------:R-:W0:Y:S02]  /*24940*/  S2R R0, SR_TID.X ;  /* 0x0000000000007919 */ /* 0x000e240000002100 */
[----:B0-----:R-:W-:-:S05]  /*24950*/  VIADD R0, R0, 0xffffff80 ;  /* 0xffffff8000007836 */ /* 0x001fca0000000000 */
[----:B------:R-:W-:-:S13]  /*24960*/  ISETP.GT.AND P0, PT, R0, 0x3f, PT ;  /* 0x0000003f0000780c */ /* 0x000fda0003f04270 */
[----:B------:R-:W-:Y:S05]  /*24970*/  @P0 BRA `(.L_x_5109) ;  /* 0x0000004c00640947 */ /* 0x000fea0003800000 */
[----:B------:R-:W0:Y:S01]  /*24980*/  S2R R3, SR_CTAID.X ;  /* 0x0000000000037919 */ /* 0x000e220000002500 */
[----:B------:R-:W1:Y:S01]  /*24990*/  LDC R6, c[0x0][0xce8] ;  /* 0x00033a00ff067b82 */ /* 0x000e620000000800 */
[----:B------:R-:W-:Y:S02]  /*249a0*/  ULDC UR4, c[0x0][0xb88] ;  /* 0x0002e20000047ab9 */ /* 0x000fe40000000800 */
[----:B-1----:R-:W-:Y:S02]  /*249b0*/  IMAD R5, R6, UR4, RZ ;  /* 0x0000000406057c24 */ /* 0x002fe4000f8e02ff */
[----:B0-----:R-:W-:-:S05]  /*249c0*/  IMAD R0, R3, 0x40, R0 ;  /* 0x0000004003007824 */ /* 0x001fca00078e0200 */
[----:B------:R-:W-:-:S13]  /*249d0*/  ISETP.GE.AND P0, PT, R0, R5, PT ;  /* 0x000000050000720c */ /* 0x000fda0003f06270 */
[----:B------:R-:W-:Y:S05]  /*249e0*/  @P0 BRA `(.L_x_5109) ;  /* 0x0000004c00480947 */ /* 0x000fea0003800000 */
[----:B------:R-:W0:Y:S01]  /*249f0*/  S2UR UR6, SR_CTAID.Z ;  /* 0x00000000000679c3 */ /* 0x000e220000002700 */
[----:B------:R-:W-:Y:S01]  /*24a00*/  ISETP.NE.AND P0, PT, R6, 0x1, PT ;  /* 0x000000010600780c */ /* 0x000fe20003f05270 */
[----:B------:R-:W-:Y:S01]  /*24a10*/  ULDC.64 UR4, c[0x0][0xcd0] ;  /* 0x0003340000047ab9 */ /* 0x000fe20000000a00 */
[----:B------:R-:W-:Y:S01]  /*24a20*/  SHF.R.S32.HI R3, RZ, 0x1f, R152 ;  /* 0x0000001fff037819 */ /* 0x000fe20000011498 */
[----:B------:R-:W-:-:S04]  /*24a30*/  IMAD.MOV.U32 R5, RZ, RZ, R0 ;  /* 0x000000ffff057224 */ /* 0x000fc800078e0000 */
[----:B------:R-:W1:Y:S01]  /*24a40*/  LDC.64 R12, c[0x0][0xcd8] ;  /* 0x00033600ff0c7b82 */ /* 0x000e620000000a00 */
[----:B------:R-:W-:-:S04]  /*24a50*/  IMAD R3, R3, UR4, RZ ;  /* 0x0000000403037c24 */ /* 0x000fc8000f8e02ff */
[C---:B------:R-:W-:Y:S02]  /*24a60*/  IMAD R7, R152.reuse, UR5, R3 ;  /* 0x0000000598077c24 */ /* 0x040fe4000f8e0203 */
[----:B------:R-:W-:Y:S01]  /*24a70*/  IMAD.WIDE.U32 R2, R152, UR4, RZ ;  /* 0x0000000498027c25 */ /* 0x000fe2000f8e00ff */
[----:B------:R-:W2:Y:S01]  /*24a80*/  @P0 LDC R9, c[0x0][0xcec] ;  /* 0x00033b00ff090b82 */ /* 0x000ea20000000800 */
[----:B------:R-:W-:Y:S02]  /*24a90*/  ULDC.64 UR4, c[0x0][0xce0] ;  /* 0x0003380000047ab9 */ /* 0x000fe40000000a00 */
[----:B------:R-:W-:-:S05]  /*24aa0*/  IMAD.IADD R3, R3, 0x1, R7 ;  /* 0x0000000103037824 */ /* 0x000fca00078e0207 */
[----:B------:R-:W3:Y:S01]  /*24ab0*/  @P0 LDC R11, c[0x0][0xcf0] ;  /* 0x00033c00ff0b0b82 */ /* 0x000ee20000000800 */
[----:B0-----:R-:W-:-:S07]  /*24ac0*/  USHF.R.S32.HI UR7, URZ, 0x1f, UR6 ;  /* 0x0000001f3f077899 */ /* 0x001fce0008011406 */
[----:B------:R-:W0:Y:S01]  /*24ad0*/  S2UR UR6, SR_CTAID.Z ;  /* 0x00000000000679c3 */ /* 0x000e220000002700 */
[----:B-1----:R-:W-:Y:S02]  /*24ae0*/  IMAD R8, R12, UR7, RZ ;  /* 0x000000070c087c24 */ /* 0x002fe4000f8e02ff */
[----:B--2---:R-:W-:-:S05]  /*24af0*/  @P0 IMAD.HI.U32 R4, R0, R9, RZ ;  /* 0x0000000900040227 */ /* 0x004fca00078e00ff */
[----:B---3--:R-:W-:Y:S02]  /*24b00*/  @P0 SHF.R.U32.HI R5, RZ, R11, R4 ;  /* 0x0000000bff050219 */ /* 0x008fe40000011604 */
[----:B------:R-:W-:Y:S02]  /*24b10*/  SHF.R.S32.HI R4, RZ, 0x1f, R23 ;  /* 0x0000001fff047819 */ /* 0x000fe40000011417 */
[--C-:B------:R-:W-:Y:S01]  /*24b20*/  SHF.R.S32.HI R9, RZ, 0x1f, R5.reuse ;  /* 0x0000001fff097819 */ /* 0x100fe20000011405 */
[----:B------:R-:W-:Y:S02]  /*24b30*/  IMAD.MOV R7, RZ, RZ, -R5 ;  /* 0x000000ffff077224 */ /* 0x000fe400078e0a05 */
[----:B------:R-:W-:Y:S02]  /*24b40*/  IMAD R4, R4, UR4, RZ ;  /* 0x0000000404047c24 */ /* 0x000fe4000f8e02ff */
[----:B0-----:R-:W-:Y:S02]  /*24b50*/  IMAD R13, R13, UR6, R8 ;  /* 0x000000060d0d7c24 */ /* 0x001fe4000f8e0208 */
[----:B------:R-:W-:-:S04]  /*24b60*/  IMAD.WIDE.U32 R2, R12, UR6, R2 ;  /* 0x000000060c027c25 */ /* 0x000fc8000f8e0002 */
[----:B------:R-:W-:Y:S02]  /*24b70*/  IMAD.IADD R3, R13, 0x1, R3 ;  /* 0x000000010d037824 */ /* 0x000fe400078e0203 */
[----:B------:R-:W-:Y:S02]  /*24b80*/  IMAD R7, R6, R7, R0 ;  /* 0x0000000706077224 */ /* 0x000fe400078e0200 */
[----:B------:R-:W-:-:S03]  /*24b90*/  IMAD.WIDE.U32 R2, R23, UR4, R2 ;  /* 0x0000000417027c25 */ /* 0x000fc6000f8e0002 */
[----:B------:R-:W-:Y:S01]  /*24ba0*/  SHF.R.S32.HI R0, RZ, 0x1f, R7 ;  /* 0x0000001fff007819 */ /* 0x000fe20000011407 */
[----:B------:R-:W-:Y:S01]  /*24bb0*/  IMAD R4, R23, UR5, R4 ;  /* 0x0000000517047c24 */ /* 0x000fe2000f8e0204 */
[----:B------:R-:W-:Y:S01]  /*24bc0*/  IADD3 R2, P0, R5, R2, RZ ;  /* 0x0000000205027210 */ /* 0x000fe20007f1e0ff */
        /* <DEDUP_REMOVED lines=12> */
.L_x_5107:
        /* <DEDUP_REMOVED lines=18> */
.L_x_5243:
[----:B------:R-:W-:Y:S01]  /*24db0*/  ULDC UR7, c[0x0][0xd50] ;  /* 0x0003540000077ab9 */ /* 0x000fe20000000800 */
[----:B------:R-:W-:Y:S01]  /*24dc0*/  UMOV UR39, UR6 ;  /* 0x0000000600277c82 */ /* 0x000fe20008000000 */
[----:B------:R-:W-:-:S11]  /*24dd0*/  UISETP.NE.AND UP0, UPT, UR7, 0x1, UPT ;  /* 0x000000010700788c */ /* 0x000fd6000bf05270 */
[----:B------:R-:W-:Y:S01]  /*24de0*/  @UP0 ULDC UR4, c[0x0][0xd54] ;  /* 0x0003550000040ab9 */ /* 0x000fe20000000800 */
[----:B------:R-:W-:Y:S01]  /*24df0*/  @UP0 ULDC UR8, c[0x0][0xd58] ;  /* 0x0003560000080ab9 */ /* 0x000fe20000000800 */
[----:B------:R-:W-:-:S04]  /*24e00*/  UIMAD.WIDE.U32 UR4, UR6, UR4, URZ ;  /* 0x00000004060472a5 */ /* 0x000fc8000f8e003f */
[----:B------:R-:W-:-:S12]  /*24e10*/  @UP0 USHF.R.U32.HI UR39, URZ, UR8, UR5 ;  /* 0x000000083f270299 */ /* 0x000fd80008011605 */
.L_x_5244:
        /* <DEDUP_REMOVED lines=35> */
[----:B------:R-:W-:Y:S02]  /*25050*/  USHF.R.S32.HI UR6, URZ, 0x1f, UR9 ;  /* 0x0000001f3f067899 */ /* 0x000fe40008011409 */
[----:B------:R-:W-:Y:S02]  /*25060*/  @UP1 USHF.R.U32.HI UR8, URZ, UR12, UR7 ;  /* 0x0000000c3f081299 */ /* 0x000fe40008011607 */
[----:B------:R-:W-:Y:S02]  /*25070*/  UIADD3 UR7, UR46, 0x1, -UR11 ;  /* 0x000000012e077890 */ /* 0x000fe4000fffe80b */
[----:B------:R-:W-:Y:S02]  /*25080*/  ULEA.HI UR6, UR6, UR9, URZ, 0x6 ;  /* 0x0000000906067291 */ /* 0x000fe4000f8f303f */
[----:B------:R-:W-:-:S02]  /*25090*/  UIADD3 UR7, UR7, UR8, URZ ;  /* 0x0000000807077290 */ /* 0x000fc4000fffe03f */
[----:B------:R-:W-:Y:S02]  /*250a0*/  USHF.R.S32.HI UR41, URZ, 0x6, UR6 ;  /* 0x000000063f297899 */ /* 0x000fe40008011406 */
[----:B------:R-:W-:Y:S01]  /*250b0*/  UIADD3 UR4, UR7, UR4, URZ ;  /* 0x0000000407047290 */ /* 0x000fe2000fffe03f */
        /* <DEDUP_REMOVED lines=11> */
.L_x_5247:
[----:B------:R-:W-:-:S11]  /*25170*/  UISETP.NE.AND UP0, UPT, UR5, 0x1, UPT ;  /* 0x000000010500788c */ /* 0x000fd6000bf05270 */
[----:B------:R-:W-:Y:S02]  /*25180*/  @UP0 ULDC.64 UR12, c[0x0][0xae0] ;  /* 0x0002b800000c0ab9 */ /* 0x000fe40000000a00 */
[----:B------:R-:W-:-:S04]  /*25190*/  UIMAD.WIDE.U32 UR6, UR8, UR12, URZ ;  /* 0x0000000c080672a5 */ /* 0x000fc8000f8e003f */
[----:B------:R-:W-:-:S12]  /*251a0*/  @UP0 USHF.R.U32.HI UR8, URZ, UR13, UR7 ;  /* 0x0000000d3f080299 */ /* 0x000fd80008011607 */
.L_x_5248:
[----:B------:R-:W-:-:S04]  /*251b0*/  UIMAD UR8, UR8, UR5, UR5 ;  /* 0x00000005080872a4 */ /* 0x000fc8000f8e0205 */
[----:B------:R-:W-:-:S04]  /*251c0*/  UISETP.LT.AND UP0, UPT, UR4, UR8, UPT ;  /* 0x000000080400728c */ /* 0x000fc8000bf01270 */
[----:B------:R-:W-:-:S12]  /*251d0*/  USEL UR4, UR4, UR8, UP0 ;  /* 0x0000000804047287 */ /* 0x000fd80008000000 */
.L_x_5246:
        /* <DEDUP_REMOVED lines=26> */
.L_x_5250:
[----:B------:R-:W-:-:S11]  /*25380*/  UISETP.NE.AND UP0, UPT, UR5, 0x1, UPT ;  /* 0x000000010500788c */ /* 0x000fd6000bf05270 */
[----:B------:R-:W-:Y:S02]  /*25390*/  @UP0 ULDC.64 UR10, c[0x0][0xae0] ;  /* 0x0002b800000a0ab9 */ /* 0x000fe40000000a00 */
[----:B------:R-:W-:-:S04]  /*253a0*/  UIMAD.WIDE.U32 UR6, UR4, UR10, URZ ;  /* 0x0000000a040672a5 */ /* 0x000fc8000f8e003f */
[----:B------:R-:W-:-:S12]  /*253b0*/  @UP0 USHF.R.U32.HI UR4, URZ, UR11, UR7 ;  /* 0x0000000b3f040299 */ /* 0x000fd80008011607 */
.L_x_5251:
[----:B------:R-:W-:-:S04]  /*253c0*/  UIMAD UR4, UR4, UR5, URZ ;  /* 0x00000005040472a4 */ /* 0x000fc8000f8e023f */
[----:B------:R-:W-:-:S04]  /*253d0*/  UISETP.LT.AND UP0, UPT, UR8, UR4, UPT ;  /* 0x000000040800728c */ /* 0x000fc8000bf01270 */
[----:B------:R-:W-:-:S12]  /*253e0*/  USEL UR8, UR8, UR4, !UP0 ;  /* 0x0000000408087287 */ /* 0x000fd8000c000000 */
.L_x_5249:
        /* <DEDUP_REMOVED lines=44> */
.L_x_5252:
[----:B------:R-:W-:Y:S02]  /*256b0*/  UIMAD UR48, UR44, UR38, UR43 ;  /* 0x000000262c3072a4 */ /* 0x000fe4000f8e022b */
[----:B------:R-:W-:Y:S02]  /*256c0*/  IMAD.U32 R3, RZ, RZ, UR38 ;  /* 0x00000026ff037e24 */ /* 0x000fe4000f8e00ff */
[----:B------:R-:W-:Y:S02]  /*256d0*/  IMAD.MOV.U32 R8, RZ, RZ, RZ ;  /* 0x000000ffff087224 */ /* 0x000fe400078e00ff */
[----:B------:R-:W-:Y:S02]  /*256e0*/  IMAD.MOV.U32 R21, RZ, RZ, 0x1 ;  /* 0x00000001ff157424 */ /* 0x000fe400078e00ff */
[----:B------:R-:W-:Y:S02]  /*256f0*/  IMAD.U32 R28, RZ, RZ, UR48 ;  /* 0x00000030ff1c7e24 */ /* 0x000fe4000f8e00ff */
[----:B------:R-:W-:-:S03]  /*25700*/  IMAD.MOV.U32 R4, RZ, RZ, 0x1 ;  /* 0x00000001ff047424 */ /* 0x000fc600078e00ff */
        /* <DEDUP_REMOVED lines=26> */
.L_x_5253:
        /* <DEDUP_REMOVED lines=19> */
[----:B-1---5:R-:W-:Y:S05]  /*259e0*/  CALL.ABS.NOINC R2 ;  /* 0x0000000002007343 */ /* 0x022fea0003c00000 */
.L_x_5255:
        /* <DEDUP_REMOVED lines=15> */
.L_x_5254:
        /* <DEDUP_REMOVED lines=16> */
[----:B------:R-:W-:Y:S01]  /*25be0*/  LOP3.LUT R16, R16, 0xffffdfff, RZ, 0xc0, !PT ;  /* 0xffffdfff10107812 */ /* 0x000fe200078ec0ff */
[----:B------:R-:W-:-:S04]  /*25bf0*/  IMAD.IADD R4, R31, 0x1, R18 ;  /* 0x000000011f047824 */ /* 0x000fc800078e0212 */
[C---:B-----5:R-:W-:Y:S01]  /*25c00*/  IMAD.IADD R10, R4.reuse, 0x1, R29 ;  /* 0x00000001040a7824 */ /* 0x060fe200078e021d */
[----:B------:R-:W-:-:S03]  /*25c10*/  ISETP.GE.AND P0, PT, R4, UR46, PT ;  /* 0x0000002e04007c0c */ /* 0x000fc6000bf06270 */
[----:B------:R-:W-:Y:S01]  /*25c20*/  IMAD.MOV.U32 R7, RZ, RZ, R10 ;  /* 0x000000ffff077224 */ /* 0x000fe200078e000a */
[----:B------:R-:W-:Y:S01]  /*25c30*/  ISETP.GT.U32.OR P0, PT, R31, 0x3f, P0 ;  /* 0x0000003f1f00780c */ /* 0x000fe20000704470 */
[----:B------:R-:W1:Y:S01]  /*25c40*/  @P1 LDC R0, c[0x0][0x434] ;  /* 0x00010d00ff001b82 */ /* 0x000e620000000800 */
[----:B------:R-:W-:-:S07]  /*25c50*/  @P1 LOP3.LUT R16, R16, 0x2000, RZ, 0xfc, !PT ;  /* 0x0000200010101812 */ /* 0x000fce00078efcff */
[----:B0-----:R-:W0:Y:S08]  /*25c60*/  @P1 LDC R3, c[0x0][0x438] ;  /* 0x00010e00ff031b82 */ /* 0x001e300000000800 */
[----:B------:R-:W3:Y:S08]  /*25c70*/  @!P0 LDC.64 R8, c[0x0][0x428] ;  /* 0x00010a00ff088b82 */ /* 0x000ef00000000a00 */
[----:B------:R-:W4:Y:S01]  /*25c80*/  @!P0 LDC.64 R4, c[0x0][0x418] ;  /* 0x00010600ff048b82 */ /* 0x000f220000000a00 */
[----:B-1----:R-:W-:-:S05]  /*25c90*/  @P1 IMAD.HI.U32 R0, R10, R0, RZ ;  /* 0x000000000a001227 */ /* 0x002fca00078e00ff */
[----:B0-----:R-:W-:-:S04]  /*25ca0*/  @P1 SHF.R.U32.HI R7, RZ, R3, R0 ;  /* 0x00000003ff071219 */ /* 0x001fc80000011600 */
[--C-:B------:R-:W-:Y:S01]  /*25cb0*/  @!P0 SHF.R.S32.HI R3, RZ, 0x1f, R7.reuse ;  /* 0x0000001fff038819 */ /* 0x100fe20000011407 */
[----:B------:R-:W-:Y:S01]  /*25cc0*/  @!P0 IMAD.MOV.U32 R2, RZ, RZ, R7 ;  /* 0x000000ffff028224 */ /* 0x000fe200078e0007 */
        /* <DEDUP_REMOVED lines=44> */
[----:B------:R-:W-:-:S02]  /*25f90*/  LOP3.LUT R2, R22, 0x1c0, RZ, 0xfc, !PT ;  /* 0x000001c016027812 */ /* 0x000fc400078efcff */
[----:B------:R-:W-:Y:S02]  /*25fa0*/  @P2 LOP3.LUT R16, R16, 0x4, RZ, 0xfc, !PT ;  /* 0x0000000410102812 */ /* 0x000fe400078efcff */
[----:B------:R-:W-:Y:S02]  /*25fb0*/  SEL R34, RZ, 0x40, P0 ;  /* 0x00000040ff227807 */ /* 0x000fe40000000000 */
[----:B------:R-:W-:Y:S01]  /*25fc0*/  ISETP.GE.AND P0, PT, R2, UR4, PT ;  /* 0x0000000402007c0c */ /* 0x000fe2000bf06270 */
[----:B------:R-:W-:Y:S01]  /*25fd0*/  UMOV UR4, 0xffffffff ;  /* 0xffffffff00047882 */ /* 0x000fe20000000000 */
[----:B------:R-:W-:Y:S02]  /*25fe0*/  SEL R3, RZ, 0x10, P2 ;  /* 0x00000010ff037807 */ /* 0x000fe40001000000 */
[----:B------:R-:W-:Y:S02]  /*25ff0*/  LOP3.LUT R16, R16, 0xfffffffd, RZ, 0xc0, !PT ;  /* 0xfffffffd10107812 */ /* 0x000fe400078ec0ff */
[----:B------:R-:W-:-:S02]  /*26000*/  SEL R2, RZ, 0x20, P1 ;  /* 0x00000020ff027807 */ /* 0x000fc40000800000 */
[----:B------:R-:W-:Y:S02]  /*26010*/  SEL R17, RZ, 0x80, P0 ;  /* 0x00000080ff117807 */ /* 0x000fe40000000000 */
[----:B------:R-:W-:Y:S02]  /*26020*/  @P1 LOP3.LUT R16, R16, 0x2, RZ, 0xfc, !PT ;  /* 0x0000000210101812 */ /* 0x000fe400078efcff */
[----:B------:R-:W-:Y:S01]  /*26030*/  LOP3.LUT R3, R2, R0, R3, 0xfe, !PT ;  /* 0x0000000002037212 */ /* 0x000fe200078efe03 */
[----:B------:R-:W-:Y:S06]  /*26040*/  BRA.DIV UR4, `(.L_x_5256) ;  /* 0x0000003a04607947 */ /* 0x000fec000b800000 */
.L_x_5302:
[----:B------:R-:W-:Y:S01]  /*26050*/  ULOP3.LUT UR4, UR61, 0x2, URZ, 0xfc, !UPT ;  /* 0x000000023d047892 */ /* 0x000fe2000f8efc3f */
[----:B------:R-:W-:Y:S01]  /*26060*/  ISETP.GT.U32.AND P1, PT, R31, 0x3f, PT ;  /* 0x0000003f1f00780c */ /* 0x000fe20003f24070 */
[----:B------:R-:W-:Y:S01]  /*26070*/  IMAD.U32 R24, RZ, RZ, UR39 ;  /* 0x00000027ff187e24 */ /* 0x000fe2000f8e00ff */
[----:B------:R-:W-:Y:S02]  /*26080*/  LOP3.LUT R16, R16, 0xfffffbff, RZ, 0xc0, !PT ;  /* 0xfffffbff10107812 */ /* 0x000fe400078ec0ff */
[----:B------:R-:W-:Y:S01]  /*26090*/  LOP3.LUT R34, R3, R34, RZ, 0xfc, !PT ;  /* 0x0000002203227212 */ /* 0x000fe200078efcff */
[----:B------:R-:W-:Y:S01]  /*260a0*/  IMAD.U32 R33, RZ, RZ, UR4 ;  /* 0x00000004ff217e24 */ /* 0x000fe2000f8e00ff */
[----:B------:R-:W-:Y:S02]  /*260b0*/  SHF.R.S32.HI R24, RZ, 0x1f, R24 ;  /* 0x0000001fff187819 */ /* 0x000fe40000011418 */
[----:B------:R-:W-:Y:S02]  /*260c0*/  LOP3.LUT R17, R34, R17, RZ, 0xfc, !PT ;  /* 0x0000001122117212 */ /* 0x000fe400078efcff */
[----:B------:R-:W-:-:S13]  /*260d0*/  ISETP.NE.AND P0, PT, R33, 0x3, PT ;  /* 0x000000032100780c */ /* 0x000fda0003f05270 */
[----:B------:R-:W-:-:S04]  /*260e0*/  @P0 LOP3.LUT R16, R16, 0x400, RZ, 0xfc, !PT ;  /* 0x0000040010100812 */ /* 0x000fc800078efcff */
[----:B------:R-:W-:-:S04]  /*260f0*/  LOP3.LUT R16, R16, 0xffffbfff, RZ, 0xc0, !PT ;  /* 0xffffbfff10107812 */ /* 0x000fc800078ec0ff */
[----:B------:R-:W-:Y:S01]  /*26100*/  @P1 LOP3.LUT R16, R16, 0x4000, RZ, 0xfc, !PT ;  /* 0x0000400010101812 */ /* 0x000fe200078efcff */
[----:B------:R-:W-:Y:S06]  /*26110*/  @!P0 BRA `(.L_x_5257) ;  /* 0x0000000000048947 */ /* 0x000fec0003800000 */
[----:B------:R-:W-:Y:S01]  /*26120*/  BPT.TRAP 0x1 ;  /* 0x000000040000795c */ /* 0x000fe20000300000 */
.L_x_5257:
[----:B------:R-:W-:-:S05]  /*26130*/  IMAD.MOV.U32 R0, RZ, RZ, 0x1 ;  /* 0x00000001ff007424 */ /* 0x000fca00078e00ff */
[----:B------:R-:W-:-:S04]  /*26140*/  SHF.L.U32 R0, R0, 0x1f, RZ ;  /* 0x0000001f00007819 */ /* 0x000fc800000006ff */
[----:B------:R-:W0:Y:S02]  /*26150*/  SYNCS.PHASECHK.TRANS64.TRYWAIT P0, [UR45+0x38840], R0 ;  /* 0x03884000ff0075a7 */ /* 0x000e24000800016d */
[----:B0-----:R-:W-:Y:S05]  /*26160*/  @!P0 BRA `(.L_x_5258) ;  /* 0x0000003800388947 */ /* 0x001fea0003800000 */
.L_x_5303:
[----:B------:R-:W-:Y:S01]  /*26170*/  SHF.R.S32.HI R30, RZ, 0x1f, R19 ;  /* 0x0000001fff1e7819 */ /* 0x000fe20000011413 */
[----:B------:R-:W-:Y:S01]  /*26180*/  ULDC.64 UR4, c[0x0][0x300] ;  /* 0x0000c00000047ab9 */ /* 0x000fe20000000a00 */
[----:B------:R-:W-:Y:S01]  /*26190*/  R2UR UR6, R24 ;  /* 0x00000000180672ca */ /* 0x000fe200000e0000 */
[C---:B0-----:R-:W-:Y:S01]  /*261a0*/  IMAD.WIDE.U32 R2, R19.reuse, UR4, RZ ;  /* 0x0000000413027c25 */ /* 0x041fe2000f8e00ff */
[----:B------:R-:W-:Y:S02]  /*261b0*/  SHF.R.U32.HI R8, RZ, 0x3, R6 ;  /* 0x00000003ff087819 */ /* 0x000fe40000011606 */
[----:B------:R-:W-:Y:S01]  /*261c0*/  LOP3.LUT R16, R16, 0xfffffffe, RZ, 0xc0, !PT ;  /* 0xfffffffe10107812 */ /* 0x000fe200078ec0ff */
[----:B------:R-:W-:Y:S01]  /*261d0*/  IMAD R0, R30, UR4, RZ ;  /* 0x000000041e007c24 */ /* 0x000fe2000f8e02ff */
[----:B------:R-:W-:Y:S01]  /*261e0*/  IADD3 R18, -R8, UR46, -R18 ;  /* 0x0000002e08127c10 */ /* 0x000fe2000fffe912 */
[----:B------:R-:W-:Y:S02]  /*261f0*/  IMAD.SHL.U32 R23, R6, 0x8, RZ ;  /* 0x0000000806177824 */ /* 0x000fe400078e00ff */
        /* <DEDUP_REMOVED lines=22> */
[----:B------:R-:W-:Y:S02]  /*26360*/  LOP3.LUT R2, R2, 0x38, R37, 0x78, !PT ;  /* 0x0000003802027812 */ /* 0x000fe400078e7825 */
[----:B------:R-:W-:Y:S02]  /*26370*/  @P2 LOP3.LUT R16, R16, 0x1, RZ, 0xfc, !PT ;  /* 0x0000000110102812 */ /* 0x000fe400078efcff */
        /* <DEDUP_REMOVED lines=25> */
.L_x_5313:
        /* <DEDUP_REMOVED lines=15> */
.L_x_5260:
[----:B------:R-:W-:Y:S01]  /*26600*/  SYNCS.ARRIVE.TRANS64.A1T0 RZ, [UR45+0x38830], RZ ;  /* 0x038830ffffff79a7 */ /* 0x000fe2000810002d */
[----:B------:R-:W-:Y:S05]  /*26610*/  WARPSYNC.ALL ;  /* 0x0000000000007948 */ /* 0x000fea0003800000 */
[----:B------:R-:W-:Y:S01]  /*26620*/  UIADD3 UR4, UR45, 0x20400, URZ ;  /* 0x000204002d047890 */ /* 0x000fe2000fffe03f */
[----:B------:R-:W-:Y:S03]  /*26630*/  BAR.SYNC.DEFER_BLOCKING 0x8, 0x100 ;  /* 0x0204000000007b1d */ /* 0x000fe60000010000 */
[----:B------:R-:W-:-:S06]  /*26640*/  ULOP3.LUT UP0, URZ, UR4, 0x3ff, URZ, 0xc0, !UPT ;  /* 0x000003ff043f7892 */ /* 0x000fcc000f80c03f */
[----:B------:R-:W-:-:S13]  /*26650*/  PLOP3.LUT P0, PT, PT, PT, UP0, 0x80, 0x0 ;  /* 0x000000000000781c */ /* 0x000fda0003f0f008 */
        /* <DEDUP_REMOVED lines=17> */
.L_x_5261:
[----:B------:R-:W0:Y:S01]  /*26770*/  S2R R20, SR_CTAID.Z ;  /* 0x0000000000147919 */ /* 0x000e220000002700 */
[----:B------:R-:W-:Y:S01]  /*26780*/  UISETP.NE.AND UP0, UPT, UR47, URZ, UPT ;  /* 0x0000003f2f00728c */ /* 0x000fe2000bf05270 */
[----:B------:R-:W-:Y:S01]  /*26790*/  VIADD R37, R31, UR40 ;  /* 0x000000281f257c36 */ /* 0x000fe20008000000 */
[----:B------:R-:W-:Y:S01]  /*267a0*/  R2UR UR6, R24 ;  /* 0x00000000180672ca */ /* 0x000fe200000e0000 */
[----:B------:R-:W-:Y:S01]  /*267b0*/  ULDC.64 UR8, c[0x0][0x2d8] ;  /* 0x0000b60000087ab9 */ /* 0x000fe20000000a00 */
[----:B------:R-:W1:Y:S01]  /*267c0*/  LDC R6, c[0x0][0x448] ;  /* 0x00011200ff067b82 */ /* 0x000e620000000800 */
[----:B------:R-:W-:Y:S01]  /*267d0*/  IMAD.MOV.U32 R0, RZ, RZ, R37 ;  /* 0x000000ffff007224 */ /* 0x000fe200078e0025 */
[----:B------:R-:W-:-:S05]  /*267e0*/  PLOP3.LUT P0, PT, PT, PT, UP0, 0x80, 0x0 ;  /* 0x000000000000781c */ /* 0x000fca0003f0f008 */
[----:B------:R-:W-:-:S04]  /*267f0*/  @UP0 ULDC UR4, c[0x0][0x44c] ;  /* 0x0001130000040ab9 */ /* 0x000fc80000000800 */
[----:B------:R-:W-:-:S04]  /*26800*/  UIMAD UR6, UR6, UR8, URZ ;  /* 0x00000008060672a4 */ /* 0x000fc8000f8e023f */
[----:B------:R-:W-:Y:S01]  /*26810*/  @P0 IMAD.HI.U32 R2, R37, UR4, RZ ;  /* 0x0000000425020c27 */ /* 0x000fe2000f8e00ff */
[----:B------:R-:W-:Y:S01]  /*26820*/  PLOP3.LUT P0, PT, PT, PT, UP0, 0x80, 0x0 ;  /* 0x000000000000781c */ /* 0x000fe20003f0f008 */
[----:B------:R-:W-:Y:S01]  /*26830*/  @UP0 ULDC UR4, c[0x0][0x450] ;  /* 0x0001140000040ab9 */ /* 0x000fe20000000800 */
[----:B------:R-:W-:Y:S01]  /*26840*/  UIMAD UR6, UR39, UR9, UR6 ;  /* 0x00000009270672a4 */ /* 0x000fe2000f8e0206 */
[----:B0-----:R-:W-:Y:S02]  /*26850*/  SHF.R.S32.HI R21, RZ, 0x1f, R20 ;  /* 0x0000001fff157819 */ /* 0x001fe40000011414 */
[----:B------:R-:W0:Y:S08]  /*26860*/  S2R R20, SR_CTAID.Z ;  /* 0x0000000000147919 */ /* 0x000e300000002700 */
[----:B------:R-:W-:Y:S01]  /*26870*/  @P0 SHF.R.U32.HI R0, RZ, UR4, R2 ;  /* 0x00000004ff000c19 */ /* 0x000fe20008011602 */
[----:B------:R-:W-:-:S04]  /*26880*/  UIMAD.WIDE.U32 UR4, UR39, UR8, URZ ;  /* 0x00000008270472a5 */ /* 0x000fc8000f8e003f */
[----:B------:R-:W-:Y:S02]  /*26890*/  UIADD3 UR6, UR5, UR6, URZ ;  /* 0x0000000605067290 */ /* 0x000fe4000fffe03f */
[----:B------:R-:W-:Y:S02]  /*268a0*/  IMAD.U32 R4, RZ, RZ, UR4 ;  /* 0x00000004ff047e24 */ /* 0x000fe4000f8e00ff */
[----:B------:R-:W-:Y:S01]  /*268b0*/  IMAD.U32 R5, RZ, RZ, UR5 ;  /* 0x00000005ff057e24 */ /* 0x000fe2000f8e00ff */
[----:B------:R-:W-:Y:S01]  /*268c0*/  ULDC.64 UR4, c[0x0][0x2e0] ;  /* 0x0000b80000047ab9 */ /* 0x000fe20000000a00 */
[----:B------:R-:W-:Y:S01]  /*268d0*/  IMAD.MOV.U32 R2, RZ, RZ, R4 ;  /* 0x000000ffff027224 */ /* 0x000fe200078e0004 */
[----:B------:R-:W-:Y:S01]  /*268e0*/  SHF.R.S32.HI R5, RZ, 0x1f, R0 ;  /* 0x0000001fff057819 */ /* 0x000fe20000011400 */
[----:B------:R-:W-:Y:S02]  /*268f0*/  IMAD.U32 R3, RZ, RZ, UR6 ;  /* 0x00000006ff037e24 */ /* 0x000fe4000f8e00ff */
[----:B------:R-:W-:-:S04]  /*26900*/  IMAD R4, R21, UR4, RZ ;  /* 0x0000000415047c24 */ /* 0x000fc8000f8e02ff */
[C---:B0-----:R-:W-:Y:S02]  /*26910*/  IMAD R4, R20.reuse, UR5, R4 ;  /* 0x0000000514047c24 */ /* 0x041fe4000f8e0204 */
[----:B------:R-:W-:Y:S01]  /*26920*/  IMAD.WIDE.U32 R2, R20, UR4, R2 ;  /* 0x0000000414027c25 */ /* 0x000fe2000f8e0002 */
[----:B------:R-:W-:Y:S01]  /*26930*/  ULDC.64 UR4, c[0x0][0x2d0] ;  /* 0x0000b40000047ab9 */ /* 0x000fe20000000a00 */
[----:B------:R-:W0:Y:S02]  /*26940*/  S2R R20, SR_TID.X ;  /* 0x0000000000147919 */ /* 0x000e240000002100 */
[----:B------:R-:W-:Y:S02]  /*26950*/  IMAD.IADD R3, R3, 0x1, R4 ;  /* 0x0000000103037824 */ /* 0x000fe400078e0204 */
[----:B------:R-:W-:Y:S02]  /*26960*/  IMAD.MOV R4, RZ, RZ, -R0 ;  /* 0x000000ffff047224 */ /* 0x000fe400078e0a00 */
[----:B------:R-:W-:-:S02]  /*26970*/  IMAD R5, R5, UR4, RZ ;  /* 0x0000000405057c24 */ /* 0x000fc4000f8e02ff */
[----:B-1----:R-:W-:Y:S02]  /*26980*/  IMAD R4, R6, R4, R37 ;  /* 0x0000000406047224 */ /* 0x002fe400078e0225 */
[C---:B------:R-:W-:Y:S02]  /*26990*/  IMAD R5, R0.reuse, UR5, R5 ;  /* 0x0000000500057c24 */ /* 0x040fe4000f8e0205 */
[----:B------:R-:W-:Y:S01]  /*269a0*/  IMAD.WIDE.U32 R2, R0, UR4, R2 ;  /* 0x0000000400027c25 */ /* 0x000fe2000f8e0002 */
[----:B------:R-:W-:Y:S01]  /*269b0*/  SHF.R.S32.HI R0, RZ, 0x1f, R4 ;  /* 0x0000001fff007819 */ /* 0x000fe20000011404 */
[----:B------:R-:W-:Y:S02]  /*269c0*/  ULDC.64 UR4, c[0x0][0x2c8] ;  /* 0x0000b20000047ab9 */ /* 0x000fe40000000a00 */
[----:B------:R-:W-:Y:S02]  /*269d0*/  IMAD.IADD R3, R3, 0x1, R5 ;  /* 0x0000000103037824 */ /* 0x000fe400078e0205 */
[----:B------:R-:W-:-:S02]  /*269e0*/  IMAD R0, R0, UR4, RZ ;  /* 0x0000000400007c24 */ /* 0x000fc4000f8e02ff */
[----:B------:R-:W-:-:S04]  /*269f0*/  IMAD.WIDE.U32 R2, R4, UR4, R2 ;  /* 0x0000000404027c25 */ /* 0x000fc8000f8e0002 */
[----:B------:R-:W-:Y:S01]  /*26a00*/  IMAD R0, R4, UR5, R0 ;  /* 0x0000000504007c24 */ /* 0x000fe2000f8e0200 */
[----:B------:R-:W-:-:S03]  /*26a10*/  ULDC.64 UR4, c[0x0][0x280] ;  /* 0x0000a00000047ab9 */ /* 0x000fc60000000a00 */
[----:B------:R-:W-:Y:S01]  /*26a20*/  IMAD.IADD R3, R3, 0x1, R0 ;  /* 0x0000000103037824 */ /* 0x000fe200078e0200 */
[----:B------:R-:W-:Y:S01]  /*26a30*/  LEA R0, P0, R2, UR4, 0x1 ;  /* 0x0000000402007c11 */ /* 0x000fe2000f8008ff */
[----:B------:R-:W-:Y:S01]  /*26a40*/  ULDC UR4, c[0x0][0x2b8] ;  /* 0x0000ae0000047ab9 */ /* 0x000fe20000000800 */
[----:B0-----:R-:W-:Y:S02]  /*26a50*/  LOP3.LUT R20, R20, 0x7f, RZ, 0xc0, !PT ;  /* 0x0000007f14147812 */ /* 0x001fe400078ec0ff */
[----:B------:R-:W-:Y:S01]  /*26a60*/  LEA.HI.X R4, R2, UR5, R3, 0x1, P0 ;  /* 0x0000000502047c11 */ /* 0x000fe200080f0c03 */
[----:B------:R-:W-:Y:S01]  /*26a70*/  UMOV UR5, 0xffffffff ;  /* 0xffffffff00057882 */ /* 0x000fe20000000000 */
[----:B------:R-:W-:Y:S02]  /*26a80*/  ISETP.GE.AND P0, PT, R22, UR4, PT ;  /* 0x0000000416007c0c */ /* 0x000fe4000bf06270 */
[----:B------:R-:W-:Y:S01]  /*26a90*/  SHF.R.U32.HI R20, RZ, 0x3, R20 ;  /* 0x00000003ff147819 */ /* 0x000fe20000011614 */
[----:B------:R-:W-:Y:S10]  /*26aa0*/  BRA.DIV UR5, `(.L_x_5262) ;  /* 0x0000003605207947 */ /* 0x000ff4000b800000 */
[----:B------:R-:W0:Y:S01]  /*26ab0*/  SHFL.IDX PT, R3, R0, RZ, 0x181f ;  /* 0x00181fff00037589 */ /* 0x000e2200000e0000 */
[----:B------:R-:W-:Y:S01]  /*26ac0*/  ULDC UR4, c[0x0][0x288] ;  /* 0x0000a20000047ab9 */ /* 0x000fe20000000800 */
[----:B------:R-:W-:Y:S01]  /*26ad0*/  LOP3.LUT R16, R16, 0xfffffeff, RZ, 0xc0, !PT ;  /* 0xfffffeff10107812 */ /* 0x000fe200078ec0ff */
[----:B------:R-:W-:Y:S01]  /*26ae0*/  IMAD R5, R6, UR4, RZ ;  /* 0x0000000406057c24 */ /* 0x000fe2000f8e02ff */
[----:B------:R-:W1:Y:S01]  /*26af0*/  SHFL.IDX PT, R2, R4, RZ, 0x181f ;  /* 0x00181fff04027589 */ /* 0x000e6200000e0000 */
[----:B------:R-:W-:-:S03]  /*26b00*/  VIADD R6, R20, UR40 ;  /* 0x0000002814067c36 */ /* 0x000fc60008000000 */
[----:B------:R-:W-:Y:S02]  /*26b10*/  SHFL.IDX PT, R14, R0, 0x3, 0x181f ;  /* 0x00781f00000e7f89 */ /* 0x000fe400000e0000 */
[----:B------:R-:W-:-:S13]  /*26b20*/  ISETP.GE.AND P2, PT, R6, R5, PT ;  /* 0x000000050600720c */ /* 0x000fda0003f46270 */
[----:B------:R-:W-:Y:S02]  /*26b30*/  @!P2 LEA R7, R23, UR45, 0x1 ;  /* 0x0000002d1707ac11 */ /* 0x000fe4000f8e08ff */
[----:B0-----:R-:W-:Y:S02]  /*26b40*/  @!P2 LEA R3, P1, R22, R3, 0x1 ;  /* 0x000000031603a211 */ /* 0x001fe400078208ff */
[----:B------:R-:W-:-:S03]  /*26b50*/  @P2 LOP3.LUT R16, R16, 0x100, RZ, 0xfc, !PT ;  /* 0x0000010010102812 */ /* 0x000fc600078efcff */
[----:B-1----:R-:W-:Y:S01]  /*26b60*/  @!P2 IMAD.X R2, RZ, RZ, R2, P1 ;  /* 0x000000ffff02a224 */ /* 0x002fe200008e0602 */
[----:B------:R-:W-:-:S04]  /*26b70*/  LOP3.LUT R16, R16, 0xffffff7f, RZ, 0xc0, !PT ;  /* 0xffffff7f10107812 */ /* 0x000fc800078ec0ff */
[----:B------:R-:W-:-:S04]  /*26b80*/  @!P2 LOP3.LUT R3, R3, R2, RZ, 0x3c, !PT ;  /* 0x000000020303a212 */ /* 0x000fc800078e3cff */
[----:B------:R-:W-:-:S04]  /*26b90*/  @!P2 LOP3.LUT R2, R3, R2, RZ, 0x3c, !PT ;  /* 0x000000020302a212 */ /* 0x000fc800078e3cff */
[----:B------:R-:W-:-:S05]  /*26ba0*/  @!P2 LOP3.LUT R3, R3, R2, RZ, 0x3c, !PT ;  /* 0x000000020303a212 */ /* 0x000fca00078e3cff */
[----:B------:R0:W-:Y:S04]  /*26bb0*/  @!P2 LDGSTS.E.BYPASS.LTC128B.128 [R7+0x20400], desc[UR36][R2.64], !P0 ;  /* 0x204000000207afae */ /* 0x0001e8000c101d64 */
[----:B0-----:R-:W0:Y:S01]  /*26bc0*/  SHFL.IDX PT, R3, R0, 0x1, 0x181f ;  /* 0x00381f0000037f89 */ /* 0x001e2200000e0000 */
[----:B------:R-:W-:-:S03]  /*26bd0*/  VIADD R7, R6, 0x10 ;  /* 0x0000001006077836 */ /* 0x000fc60000000000 */
[----:B------:R-:W1:Y:S02]  /*26be0*/  SHFL.IDX PT, R2, R4, 0x1, 0x181f ;  /* 0x00381f0004027f89 */ /* 0x000e6400000e0000 */
[----:B------:R-:W-:-:S13]  /*26bf0*/  ISETP.GE.AND P2, PT, R7, R5, PT ;  /* 0x000000050700720c */ /* 0x000fda0003f46270 */
[----:B------:R-:W-:Y:S02]  /*26c00*/  @!P2 LEA R7, R23, UR45, 0x1 ;  /* 0x0000002d1707ac11 */ /* 0x000fe4000f8e08ff */
[----:B------:R-:W-:Y:S02]  /*26c10*/  @P2 LOP3.LUT R16, R16, 0x80, RZ, 0xfc, !PT ;  /* 0x0000008010102812 */ /* 0x000fe400078efcff */
[----:B0-----:R-:W-:Y:S02]  /*26c20*/  @!P2 LEA R3, P1, R22, R3, 0x1 ;  /* 0x000000031603a211 */ /* 0x001fe400078208ff */
[----:B------:R-:W-:-:S03]  /*26c30*/  LOP3.LUT R16, R16, 0xffffffbf, RZ, 0xc0, !PT ;  /* 0xffffffbf10107812 */ /* 0x000fc600078ec0ff */
[----:B-1----:R-:W-:-:S05]  /*26c40*/  @!P2 IMAD.X R2, RZ, RZ, R2, P1 ;  /* 0x000000ffff02a224 */ /* 0x002fca00008e0602 */
[----:B------:R-:W-:-:S04]  /*26c50*/  @!P2 LOP3.LUT R3, R3, R2, RZ, 0x3c, !PT ;  /* 0x000000020303a212 */ /* 0x000fc800078e3cff */
[----:B------:R-:W-:-:S04]  /*26c60*/  @!P2 LOP3.LUT R2, R3, R2, RZ, 0x3c, !PT ;  /* 0x000000020302a212 */ /* 0x000fc800078e3cff */
[----:B------:R-:W-:-:S05]  /*26c70*/  @!P2 LOP3.LUT R3, R3, R2, RZ, 0x3c, !PT ;  /* 0x000000020303a212 */ /* 0x000fca00078e3cff */
[----:B------:R0:W-:Y:S04]  /*26c80*/  @!P2 LDGSTS.E.BYPASS.LTC128B.128 [R7+0x20c00], desc[UR36][R2.64], !P0 ;  /* 0x20c000000207afae */ /* 0x0001e8000c101d64 */
[----:B0-----:R-:W0:Y:S01]  /*26c90*/  SHFL.IDX PT, R3, R0, 0x2, 0x181f ;  /* 0x00581f0000037f89 */ /* 0x001e2200000e0000 */
[----:B------:R-:W-:-:S03]  /*26ca0*/  VIADD R7, R6, 0x20 ;  /* 0x0000002006077836 */ /* 0x000fc60000000000 */
[----:B------:R-:W1:Y:S02]  /*26cb0*/  SHFL.IDX PT, R2, R4, 0x2, 0x181f ;  /* 0x00581f0004027f89 */ /* 0x000e6400000e0000 */
[----:B------:R-:W-:Y:S02]  /*26cc0*/  ISETP.GE.AND P2, PT, R7, R5, PT ;  /* 0x000000050700720c */ /* 0x000fe40003f46270 */
[----:B------:R-:W2:Y:S11]  /*26cd0*/  SHFL.IDX PT, R4, R4, 0x3, 0x181f ;  /* 0x00781f0004047f89 */ /* 0x000eb600000e0000 */
[----:B------:R-:W-:-:S02]  /*26ce0*/  @!P2 LEA R7, R23, UR45, 0x1 ;  /* 0x0000002d1707ac11 */ /* 0x000fc4000f8e08ff */
[----:B------:R-:W-:Y:S02]  /*26cf0*/  @P2 LOP3.LUT R16, R16, 0x40, RZ, 0xfc, !PT ;  /* 0x0000004010102812 */ /* 0x000fe400078efcff */
[----:B0-----:R-:W-:-:S05]  /*26d00*/  @!P2 LEA R3, P1, R22, R3, 0x1 ;  /* 0x000000031603a211 */ /* 0x001fca00078208ff */
[----:B-1----:R-:W-:-:S05]  /*26d10*/  @!P2 IMAD.X R2, RZ, RZ, R2, P1 ;  /* 0x000000ffff02a224 */ /* 0x002fca00008e0602 */
[----:B------:R-:W-:-:S04]  /*26d20*/  @!P2 LOP3.LUT R3, R3, R2, RZ, 0x3c, !PT ;  /* 0x000000020303a212 */ /* 0x000fc800078e3cff */
[----:B------:R-:W-:-:S04]  /*26d30*/  @!P2 LOP3.LUT R2, R3, R2, RZ, 0x3c, !PT ;  /* 0x000000020302a212 */ /* 0x000fc800078e3cff */
[----:B------:R-:W-:-:S05]  /*26d40*/  @!P2 LOP3.LUT R3, R3, R2, RZ, 0x3c, !PT ;  /* 0x000000020303a212 */ /* 0x000fca00078e3cff */
[----:B--2---:R0:W-:Y:S02]  /*26d50*/  @!P2 LDGSTS.E.BYPASS.LTC128B.128 [R7+0x21400], desc[UR36][R2.64], !P0 ;  /* 0x214000000207afae */ /* 0x0041e4000c101d64 */
.L_x_5322:
        /* <DEDUP_REMOVED lines=36> */
.L_x_5263:
[----:B------:R-:W-:Y:S01]  /*26fa0*/  UISETP.NE.AND UP0, UPT, UR47, URZ, UPT ;  /* 0x0000003f2f00728c */ /* 0x000fe2000bf05270 */
[----:B------:R-:W0:Y:S01]  /*26fb0*/  S2R R20, SR_CTAID.Z ;  /* 0x0000000000147919 */ /* 0x000e220000002700 */
[----:B------:R-:W-:Y:S01]  /*26fc0*/  R2UR UR6, R24 ;  /* 0x00000000180672ca */ /* 0x000fe200000e0000 */
[----:B------:R-:W-:Y:S01]  /*26fd0*/  ULDC.64 UR8, c[0x0][0x3d8] ;  /* 0x0000f60000087ab9 */ /* 0x000fe20000000a00 */
[----:B------:R-:W-:Y:S01]  /*26fe0*/  IMAD.MOV.U32 R0, RZ, RZ, R37 ;  /* 0x000000ffff007224 */ /* 0x000fe200078e0025 */
[C---:B------:R-:W-:Y:S02]  /*26ff0*/  LOP3.LUT R8, R22.reuse, 0x80, RZ, 0xfc, !PT ;  /* 0x0000008016087812 */ /* 0x040fe400078efcff */
[----:B------:R-:W-:Y:S02]  /*27000*/  PLOP3.LUT P0, PT, PT, PT, UP0, 0x80, 0x0 ;  /* 0x000000000000781c */ /* 0x000fe40003f0f008 */
[C---:B------:R-:W-:Y:S02]  /*27010*/  LOP3.LUT R7, R22.reuse, 0x40, RZ, 0xfc, !PT ;  /* 0x0000004016077812 */ /* 0x040fe400078efcff */
[----:B------:R-:W-:Y:S01]  /*27020*/  @UP0 ULDC UR4, c[0x0][0x44c] ;  /* 0x0001130000040ab9 */ /* 0x000fe20000000800 */
[----:B------:R-:W-:-:S02]  /*27030*/  LOP3.LUT R21, R22, 0x180, RZ, 0xfc, !PT ;  /* 0x0000018016157812 */ /* 0x000fc400078efcff */
[----:B------:R-:W-:Y:S01]  /*27040*/  LOP3.LUT R16, R16, 0xfffff7ff, RZ, 0xc0, !PT ;  /* 0xfffff7ff10107812 */ /* 0x000fe200078ec0ff */
[----:B------:R-:W-:-:S04]  /*27050*/  UIMAD UR6, UR6, UR8, URZ ;  /* 0x00000008060672a4 */ /* 0x000fc8000f8e023f */
[----:B------:R-:W-:Y:S01]  /*27060*/  UIMAD UR6, UR39, UR9, UR6 ;  /* 0x00000009270672a4 */ /* 0x000fe2000f8e0206 */
[----:B------:R-:W-:Y:S01]  /*27070*/  @P0 IMAD.HI.U32 R2, R37, UR4, RZ ;  /* 0x0000000425020c27 */ /* 0x000fe2000f8e00ff */
[----:B------:R-:W-:Y:S01]  /*27080*/  PLOP3.LUT P0, PT, PT, PT, UP0, 0x80, 0x0 ;  /* 0x000000000000781c */ /* 0x000fe20003f0f008 */
[----:B------:R-:W-:Y:S01]  /*27090*/  @UP0 ULDC UR4, c[0x0][0x450] ;  /* 0x0001140000040ab9 */ /* 0x000fe20000000800 */
[----:B0-----:R-:W-:-:S11]  /*270a0*/  SHF.R.S32.HI R20, RZ, 0x1f, R20 ;  /* 0x0000001fff147819 */ /* 0x001fd60000011414 */
[----:B------:R-:W-:Y:S01]  /*270b0*/  @P0 SHF.R.U32.HI R0, RZ, UR4, R2 ;  /* 0x00000004ff000c19 */ /* 0x000fe20008011602 */
[----:B------:R-:W-:-:S03]  /*270c0*/  UIMAD.WIDE.U32 UR4, UR39, UR8, URZ ;  /* 0x00000008270472a5 */ /* 0x000fc6000f8e003f */
[----:B------:R-:W-:Y:S01]  /*270d0*/  ULDC.64 UR8, c[0x0][0x3e0] ;  /* 0x0000f80000087ab9 */ /* 0x000fe20000000a00 */
[----:B------:R-:W-:Y:S01]  /*270e0*/  UIADD3 UR6, UR5, UR6, URZ ;  /* 0x0000000605067290 */ /* 0x000fe2000fffe03f */
[----:B------:R-:W-:Y:S02]  /*270f0*/  IMAD R6, R20, UR8, RZ ;  /* 0x0000000814067c24 */ /* 0x000fe4000f8e02ff */
[----:B------:R-:W0:Y:S01]  /*27100*/  S2R R20, SR_CTAID.Z ;  /* 0x0000000000147919 */ /* 0x000e220000002700 */
[----:B------:R-:W-:Y:S02]  /*27110*/  IMAD.U32 R4, RZ, RZ, UR4 ;  /* 0x00000004ff047e24 */ /* 0x000fe4000f8e00ff */
[----:B------:R-:W-:Y:S01]  /*27120*/  IMAD.U32 R3, RZ, RZ, UR6 ;  /* 0x00000006ff037e24 */ /* 0x000fe2000f8e00ff */
[----:B------:R-:W-:Y:S01]  /*27130*/  ULDC UR6, c[0x0][0x448] ;  /* 0x0001120000067ab9 */ /* 0x000fe20000000800 */
[----:B------:R-:W-:Y:S01]  /*27140*/  IMAD.MOV.U32 R2, RZ, RZ, R4 ;  /* 0x000000ffff027224 */ /* 0x000fe200078e0004 */
[----:B------:R-:W-:Y:S01]  /*27150*/  SHF.R.S32.HI R4, RZ, 0x1f, R0 ;  /* 0x0000001fff047819 */ /* 0x000fe20000011400 */
[----:B------:R-:W-:Y:S01]  /*27160*/  IMAD.U32 R5, RZ, RZ, UR5 ;  /* 0x00000005ff057e24 */ /* 0x000fe2000f8e00ff */
[----:B------:R-:W-:Y:S01]  /*27170*/  ULDC.64 UR4, c[0x0][0x3d0] ;  /* 0x0000f40000047ab9 */ /* 0x000fe20000000a00 */
[----:B0-----:R-:W-:-:S02]  /*27180*/  IMAD R5, R20, UR9, R6 ;  /* 0x0000000914057c24 */ /* 0x001fc4000f8e0206 */
[----:B------:R-:W-:Y:S01]  /*27190*/  IMAD.WIDE.U32 R2, R20, UR8, R2 ;  /* 0x0000000814027c25 */ /* 0x000fe2000f8e0002 */
[----:B------:R-:W-:-:S03]  /*271a0*/  LOP3.LUT R20, R22, 0x1c0, RZ, 0xfc, !PT ;  /* 0x000001c016147812 */ /* 0x000fc600078efcff */
[----:B------:R-:W-:Y:S02]  /*271b0*/  IMAD.MOV R6, RZ, RZ, -R0 ;  /* 0x000000ffff067224 */ /* 0x000fe400078e0a00 */
[----:B------:R-:W-:Y:S02]  /*271c0*/  IMAD.IADD R3, R3, 0x1, R5 ;  /* 0x0000000103037824 */ /* 0x000fe400078e0205 */
[----:B------:R-:W-:Y:S02]  /*271d0*/  IMAD R5, R4, UR4, RZ ;  /* 0x0000000404057c24 */ /* 0x000fe4000f8e02ff */
[----:B------:R-:W-:Y:S02]  /*271e0*/  IMAD R4, R6, UR6, R37 ;  /* 0x0000000606047c24 */ /* 0x000fe4000f8e0225 */
[C---:B------:R-:W-:Y:S02]  /*271f0*/  IMAD R5, R0.reuse, UR5, R5 ;  /* 0x0000000500057c24 */ /* 0x040fe4000f8e0205 */
[----:B------:R-:W-:Y:S01]  /*27200*/  IMAD.WIDE.U32 R2, R0, UR4, R2 ;  /* 0x0000000400027c25 */ /* 0x000fe2000f8e0002 */
[----:B------:R-:W-:Y:S01]  /*27210*/  SHF.R.S32.HI R0, RZ, 0x1f, R4 ;  /* 0x0000001fff007819 */ /* 0x000fe20000011404 */
[----:B------:R-:W-:-:S02]  /*27220*/  ULDC.64 UR4, c[0x0][0x3c8] ;  /* 0x0000f20000047ab9 */ /* 0x000fc40000000a00 */
[----:B------:R-:W-:Y:S02]  /*27230*/  IMAD.IADD R3, R3, 0x1, R5 ;  /* 0x0000000103037824 */ /* 0x000fe400078e0205 */
        /* <DEDUP_REMOVED lines=65> */
[C---:B------:R-:W-:Y:S01]  /*27650*/  LOP3.LUT P0, RZ, R16.reuse, 0x800, RZ, 0xc0, !PT ;  /* 0x0000080010ff7812 */ /* 0x040fe2000780c0ff */
        /* <DEDUP_REMOVED lines=24> */
[----:B0-----:R-:W-:-:S05]  /*277e0*/  @!P5 LEA R14, P0, R22, R14, 0x1 ;  /* 0x0000000e160ed211 */ /* 0x001fca00078008ff */
[----:B-1----:R-:W-:Y:S01]  /*277f0*/  @!P5 IMAD.X R7, RZ, RZ, R7, P0 ;  /* 0x000000ffff07d224 */ /* 0x002fe200000e0607 */
        /* <DEDUP_REMOVED lines=21> */
.L_x_5332:
        /* <DEDUP_REMOVED lines=24> */
.L_x_5266:
[----:B------:R-:W-:Y:S05]  /*27ad0*/  BSYNC B0 ;  /* 0x0000000000007941 */ /* 0x000fea0003800000 */
.L_x_5265:
        /* <DEDUP_REMOVED lines=9> */
.L_x_5333:
[----:B------:R-:W-:-:S13]  /*27b70*/  ISETP.NE.AND P0, PT, R33, 0x3, PT ;  /* 0x000000032100780c */ /* 0x000fda0003f05270 */
[----:B------:R-:W-:Y:S05]  /*27b80*/  @!P0 BRA `(.L_x_5268) ;  /* 0x0000000000048947 */ /* 0x000fea0003800000 */
[----:B------:R-:W-:Y:S01]  /*27b90*/  BPT.TRAP 0x1 ;  /* 0x000000040000795c */ /* 0x000fe20000300000 */
.L_x_5268:
[----:B------:R-:W2:Y:S02]  /*27ba0*/  SYNCS.PHASECHK.TRANS64.TRYWAIT P0, [UR45+0x38860], R0 ;  /* 0x03886000ff0075a7 */ /* 0x000ea4000800016d */
[----:B--2---:R-:W-:Y:S05]  /*27bb0*/  @!P0 BRA `(.L_x_5269) ;  /* 0x00000030009c8947 */ /* 0x004fea0003800000 */
.L_x_5334:
        /* <DEDUP_REMOVED lines=23> */
[----:B------:R-:W-:Y:S01]  /*27d30*/  IMAD.SHL.U32 R0, R22, 0x2, RZ ;  /* 0x0000000216007824 */ /* 0x000fe200078e00ff */
[----:B------:R-:W-:Y:S02]  /*27d40*/  LOP3.LUT R4, R17, 0x1, RZ, 0xc0, !PT ;  /* 0x0000000111047812 */ /* 0x000fe400078ec0ff */
        /* <DEDUP_REMOVED lines=80> */
.L_x_5344:
        /* <DEDUP_REMOVED lines=30> */
.L_x_5271:
        /* <DEDUP_REMOVED lines=13> */
[----:B------:R-:W-:Y:S01]  /*28500*/  LOP3.LUT R5, RZ, UR41, RZ, 0x33, !PT ;  /* 0x00000029ff057c12 */ /* 0x000fe2000f8e33ff */
[----:B------:R-:W-:Y:S01]  /*28510*/  IMAD.MOV.U32 R8, RZ, RZ, 0x1 ;  /* 0x00000001ff087424 */ /* 0x000fe200078e00ff */
[----:B------:R-:W-:Y:S02]  /*28520*/  LOP3.LUT R30, R34, 0x40, RZ, 0xc0, !PT ;  /* 0x00000040221e7812 */ /* 0x000fe400078ec0ff */
[----:B------:R-:W-:-:S02]  /*28530*/  LOP3.LUT R28, R17, 0x80, RZ, 0xc0, !PT ;  /* 0x00000080111c7812 */ /* 0x000fc400078ec0ff */
[----:B------:R-:W-:Y:S02]  /*28540*/  LOP3.LUT R2, RZ, UR4, RZ, 0x33, !PT ;  /* 0x00000004ff027c12 */ /* 0x000fe4000f8e33ff */
[----:B------:R-:W-:Y:S02]  /*28550*/  SHF.R.U32.HI R30, RZ, 0x2, R30 ;  /* 0x00000002ff1e7819 */ /* 0x000fe4000001161e */
[----:B------:R-:W-:Y:S02]  /*28560*/  VIADDMNMX R2, R2, -UR43, R3, !PT ;  /* 0x8000002b02027c46 */ /* 0x000fe4000f800103 */
[----:B------:R-:W-:Y:S02]  /*28570*/  SHF.R.U32.HI R28, RZ, 0x3, R28 ;  /* 0x00000003ff1c7819 */ /* 0x000fe4000001161c */
[----:B------:R-:W-:-:S04]  /*28580*/  VIMNMX R2, R2, R5, !PT ;  /* 0x0000000502027248 */ /* 0x000fc80007fe0100 */
[----:B------:R-:W-:Y:S01]  /*28590*/  IADD3 R22, -R2, -0x2, RZ ;  /* 0xfffffffe02167810 */ /* 0x000fe20007ffe1ff */
[----:B0-----:R-:W-:Y:S01]  /*285a0*/  IMAD.SHL.U32 R6, R6, 0x10, RZ ;  /* 0x0000001006067824 */ /* 0x001fe200078e00ff */
[----:B-1----:R-:W-:-:S04]  /*285b0*/  LOP3.LUT R7, R7, 0x7f, RZ, 0xc0, !PT ;  /* 0x0000007f07077812 */ /* 0x002fc800078ec0ff */
[----:B------:R-:W-:Y:S02]  /*285c0*/  LOP3.LUT R6, R6, 0x70, RZ, 0xc0, !PT ;  /* 0x0000007006067812 */ /* 0x000fe400078ec0ff */
[----:B------:R-:W-:-:S04]  /*285d0*/  SHF.R.U32.HI R7, RZ, 0x3, R7 ;  /* 0x00000003ff077819 */ /* 0x000fc80000011607 */
[----:B------:R-:W-:-:S05]  /*285e0*/  IADD3 R29, R6, R29, R7 ;  /* 0x0000001d061d7210 */ /* 0x000fca0007ffe007 */
[----:B------:R-:W-:-:S04]  /*285f0*/  VIADD R29, R29, 0xffffff40 ;  /* 0xffffff401d1d7836 */ /* 0x000fc80000000000 */
[----:B------:R-:W-:-:S07]  /*28600*/  IMAD R9, R2, -0x40, R29 ;  /* 0xffffffc002097824 */ /* 0x000fce00078e021d */
.L_x_5287:
        /* <DEDUP_REMOVED lines=22> */
.L_x_5274:
[----:B------:R-:W-:Y:S05]  /*28770*/  BSYNC B1 ;  /* 0x0000000000017941 */ /* 0x000fea0003800000 */
.L_x_5273:
[----:B------:R-:W-:-:S13]  /*28780*/  ISETP.NE.AND P0, PT, R33, 0x3, PT ;  /* 0x000000032100780c */ /* 0x000fda0003f05270 */
[----:B------:R-:W-:Y:S05]  /*28790*/  @!P0 BRA `(.L_x_5275) ;  /* 0x0000000000048947 */ /* 0x000fea0003800000 */
[----:B------:R-:W-:Y:S01]  /*287a0*/  BPT.TRAP 0x1 ;  /* 0x000000040000795c */ /* 0x000fe20000300000 */
.L_x_5275:
[----:B------:R-:W-:Y:S01]  /*287b0*/  LEA R10, R8, UR45, 0x3 ;  /* 0x0000002d080a7c11 */ /* 0x000fe2000f8e18ff */
[----:B------:R-:W-:Y:S01]  /*287c0*/  BSSY B1, `(.L_x_5276) ;  /* 0x0000004000017945 */ /* 0x000fe20003800000 */
[----:B------:R-:W-:-:S04]  /*287d0*/  SHF.L.U32 R20, R21, 0x1f, RZ ;  /* 0x0000001f15147819 */ /* 0x000fc800000006ff */
[----:B------:R-:W1:Y:S02]  /*287e0*/  SYNCS.PHASECHK.TRANS64.TRYWAIT P0, [R10+URZ+0x38840], R20 ;  /* 0x038840140a0075a7 */ /* 0x000e64000800017f */
[----:B-1----:R-:W-:Y:S05]  /*287f0*/  @!P0 BRA `(.L_x_5277) ;  /* 0x0000002c00b48947 */ /* 0x002fea0003800000 */
.L_x_5345:
[----:B------:R-:W-:Y:S05]  /*28800*/  BSYNC B1 ;  /* 0x0000000000017941 */ /* 0x000fea0003800000 */
.L_x_5276:
        /* <DEDUP_REMOVED lines=47> */
.L_x_5355:
        /* <DEDUP_REMOVED lines=8> */
.L_x_5279:
        /* <DEDUP_REMOVED lines=10> */
.L_x_5280:
[----:B------:R2:W-:Y:S01]  /*28c20*/  SYNCS.ARRIVE.TRANS64.A1T0 RZ, [R10+URZ+0x38830], RZ ;  /* 0x038830ff0aff79a7 */ /* 0x0005e2000810003f */
[----:B------:R-:W-:Y:S05]  /*28c30*/  @!P2 BRA `(.L_x_5281) ;  /* 0x000000000004a947 */ /* 0x000fea0003800000 */
[----:B------:R-:W-:Y:S01]  /*28c40*/  BPT.TRAP 0x1 ;  /* 0x000000040000795c */ /* 0x000fe20000300000 */
.L_x_5281:
[----:B------:R-:W3:Y:S01]  /*28c50*/  SYNCS.PHASECHK.TRANS64.TRYWAIT P0, [R10+URZ+0x38860], R20 ;  /* 0x038860140a0075a7 */ /* 0x000ee2000800017f */
[----:B------:R-:W-:Y:S04]  /*28c60*/  BSSY B1, `(.L_x_5282) ;  /* 0x0000002000017945 */ /* 0x000fe80003800000 */
[----:B---3--:R-:W-:Y:S05]  /*28c70*/  @!P0 BRA `(.L_x_5283) ;  /* 0x0000002c00b48947 */ /* 0x008fea0003800000 */
.L_x_5356:
[----:B------:R-:W-:Y:S05]  /*28c80*/  BSYNC B1 ;  /* 0x0000000000017941 */ /* 0x000fea0003800000 */
.L_x_5282:
        /* <DEDUP_REMOVED lines=16> */
[----:B------:R-:W-:Y:S02]  /*28d90*/  IMAD.IADD R3, R3, 0x1, R7 ;  /* 0x0000000103037824 */ /* 0x000fe400078e0207 */
        /* <DEDUP_REMOVED lines=60> */
.L_x_5366:
        /* <DEDUP_REMOVED lines=20> */
.L_x_5285:
        /* <DEDUP_REMOVED lines=10> */
.L_x_5286:
[----:B------:R-:W-:Y:S01]  /*29340*/  VIADD R8, R8, 0x1 ;  /* 0x0000000108087836 */ /* 0x000fe20000000000 */
[----:B------:R1:W-:Y:S01]  /*29350*/  SYNCS.ARRIVE.TRANS64.A1T0 RZ, [R10+URZ+0x38850], RZ ;  /* 0x038850ff0aff79a7 */ /* 0x0003e2000810003f */
[----:B------:R-:W-:Y:S02]  /*29360*/  VIADD R22, R22, 0xffffffff ;  /* 0xffffffff16167836 */ /* 0x000fe40000000000 */
[----:B------:R-:W-:Y:S01]  /*29370*/  VIADD R9, R9, 0xffffffc0 ;  /* 0xffffffc009097836 */ /* 0x000fe20000000000 */
[----:B------:R-:W-:-:S04]  /*29380*/  ISETP.NE.AND P0, PT, R8, 0x2, PT ;  /* 0x000000020800780c */ /* 0x000fc80003f05270 */
[----:B------:R-:W-:Y:S02]  /*29390*/  SEL R8, R8, RZ, P0 ;  /* 0x000000ff08087207 */ /* 0x000fe40000000000 */
[----:B0-----:R-:W-:Y:S02]  /*293a0*/  SEL R2, RZ, 0x1, P0 ;  /* 0x00000001ff027807 */ /* 0x001fe40000000000 */
[----:B------:R-:W-:Y:S02]  /*293b0*/  ISETP.GT.AND P0, PT, R22, UR48, PT ;  /* 0x0000003016007c0c */ /* 0x000fe4000bf04270 */
[----:B------:R-:W-:-:S11]  /*293c0*/  LOP3.LUT R21, R21, R2, RZ, 0x3c, !PT ;  /* 0x0000000215157212 */ /* 0x000fd600078e3cff */
[----:B-1----:R-:W-:Y:S05]  /*293d0*/  @P0 BRA `(.L_x_5287) ;  /* 0xfffffff0008c0947 */ /* 0x002fea000383ffff */
.L_x_5272:
[----:B------:R-:W-:Y:S05]  /*293e0*/  BSYNC B0 ;  /* 0x0000000000007941 */ /* 0x000fea0003800000 */
.L_x_5245:
[----:B------:R-:W0:Y:S01]  /*293f0*/  S2R R3, SR_CgaCtaId ;  /* 0x0000000000037919 */ /* 0x000e220000008800 */
[----:B------:R-:W-:Y:S01]  /*29400*/  MOV R0, 0x400 ;  /* 0x0000040000007802 */ /* 0x000fe20000000f00 */
[----:B------:R-:W-:Y:S01]  /*29410*/  BSSY B0, `(.L_x_5288) ;  /* 0x0000005000007945 */ /* 0x000fe20003800000 */
[----:B------:R-:W-:Y:S02]  /*29420*/  SHF.L.U32 R4, R4, 0x1f, RZ ;  /* 0x0000001f04047819 */ /* 0x000fe400000006ff */
[----:B0-----:R-:W-:-:S04]  /*29430*/  LEA R5, R3, R0, 0x18 ;  /* 0x0000000003057211 */ /* 0x001fc800078ec0ff */
[----:B------:R-:W0:Y:S02]  /*29440*/  SYNCS.PHASECHK.TRANS64.TRYWAIT P0, [R5+URZ+0x38820], R4 ;  /* 0x03882004050075a7 */ /* 0x000e24000800017f */
[----:B0-----:R-:W-:Y:S05]  /*29450*/  @!P0 BRA `(.L_x_5289) ;  /* 0x0000002c00948947 */ /* 0x001fea0003800000 */
.L_x_5367:
[----:B------:R-:W-:Y:S05]  /*29460*/  BSYNC B0 ;  /* 0x0000000000007941 */ /* 0x000fea0003800000 */
.L_x_5288:
[----:B------:R-:W-:-:S03]  /*29470*/  UMOV UR4, 0xffffffff ;  /* 0xffffffff00047882 */ /* 0x000fc60000000000 */
[----:B------:R-:W-:Y:S05]  /*29480*/  BRA.DIV UR4, `(.L_x_5290) ;  /* 0x0000002e049c7947 */ /* 0x000fea000b800000 */
[----:B------:R-:W1:Y:S02]  /*29490*/  S2R R0, SR_TID.X ;  /* 0x0000000000007919 */ /* 0x000e640000002100 */
[----:B-1----:R-:W-:-:S04]  /*294a0*/  SHF.R.U32.HI R0, RZ, 0x5, R0 ;  /* 0x00000005ff007819 */ /* 0x002fc80000011600 */
[----:B------:R-:W-:-:S05]  /*294b0*/  LOP3.LUT R0, R0, 0x3, RZ, 0xc0, !PT ;  /* 0x0000000300007812 */ /* 0x000fca00078ec0ff */
[----:B------:R1:W3:Y:S02]  /*294c0*/  SHFL.IDX PT, R14, R0, RZ, 0x1f ;  /* 0x00001fff000e7589 */ /* 0x0002e400000e0000 */
.L_x_5370:
[----:B---3--:R-:W-:-:S13]  /*294d0*/  ISETP.NE.AND P0, PT, R14, RZ, PT ;  /* 0x000000ff0e00720c */ /* 0x008fda0003f05270 */
[----:B------:R-:W-:Y:S05]  /*294e0*/  @P0 BRA `(.L_x_5109) ;  /* 0x0000000000880947 */ /* 0x000fea0003800000 */
[----:B------:R-:W-:-:S03]  /*294f0*/  UMOV UR4, 0xffffffff ;  /* 0xffffffff00047882 */ /* 0x000fc60000000000 */
[----:B------:R-:W-:Y:S05]  /*29500*/  BRA.DIV UR4, `(.L_x_5291) ;  /* 0x0000002e04b07947 */ /* 0x000fea000b800000 */
[----:B------:R-:W-:-:S13]  /*29510*/  ELECT P6, URZ, PT ;  /* 0x00000000003f782f */ /* 0x000fda00038c0000 */
.L_x_5373:
[----:B------:R-:W-:Y:S05]  /*29520*/  @!P6 BRA `(.L_x_5109) ;  /* 0x000000000078e947 */ /* 0x000fea0003800000 */
[----:B------:R-:W-:-:S06]  /*29530*/  ULOP3.LUT UR4, UR61, 0x2, URZ, 0xfc, !UPT ;  /* 0x000000023d047892 */ /* 0x000fcc000f8efc3f */
[----:B-1----:R-:W-:-:S05]  /*29540*/  IMAD.U32 R0, RZ, RZ, UR4 ;  /* 0x00000004ff007e24 */ /* 0x002fca000f8e00ff */
[----:B------:R-:W-:-:S13]  /*29550*/  ISETP.NE.AND P0, PT, R0, 0x3, PT ;  /* 0x000000030000780c */ /* 0x000fda0003f05270 */
[----:B------:R-:W-:Y:S05]  /*29560*/  @!P0 BRA `(.L_x_5292) ;  /* 0x0000000000048947 */ /* 0x000fea0003800000 */
[----:B------:R-:W-:Y:S01]  /*29570*/  BPT.TRAP 0x1 ;  /* 0x000000040000795c */ /* 0x000fe20000300000 */
.L_x_5292:
[C---:B------:R-:W-:Y:S01]  /*29580*/  IMAD R3, R8.reuse, 0x8, R5 ;  /* 0x0000000808037824 */ /* 0x040fe200078e0205 */
[----:B------:R-:W-:Y:S01]  /*29590*/  SHF.L.U32 R2, R21, 0x1f, RZ ;  /* 0x0000001f15027819 */ /* 0x000fe200000006ff */
[----:B------:R-:W-:-:S03]  /*295a0*/  VIADD R8, R8, 0x1 ;  /* 0x0000000108087836 */ /* 0x000fc60000000000 */
[----:B------:R-:W1:Y:S02]  /*295b0*/  SYNCS.PHASECHK.TRANS64.TRYWAIT P1, [R3+URZ+0x38840], R2 ;  /* 0x03884002030075a7 */ /* 0x000e64000802017f */
[----:B------:R-:W-:-:S04]  /*295c0*/  ISETP.NE.AND P2, PT, R8, 0x2, PT ;  /* 0x000000020800780c */ /* 0x000fc80003f45270 */
[----:B------:R-:W-:Y:S01]  /*295d0*/  SEL R0, RZ, 0x1, P2 ;  /* 0x00000001ff007807 */ /* 0x000fe20001000000 */
[----:B-1----:R-:W-:Y:S08]  /*295e0*/  @!P1 BRA `(.L_x_5293) ;  /* 0x0000002c00989947 */ /* 0x002ff00003800000 */
.L_x_5374:
[----:B------:R-:W-:Y:S02]  /*295f0*/  SEL R8, R8, RZ, P2 ;  /* 0x000000ff08087207 */ /* 0x000fe40001000000 */
[----:B------:R-:W-:Y:S01]  /*29600*/  LOP3.LUT R0, R21, R0, RZ, 0x3c, !PT ;  /* 0x0000000015007212 */ /* 0x000fe200078e3cff */
[----:B------:R-:W-:Y:S06]  /*29610*/  @!P0 BRA `(.L_x_5294) ;  /* 0x0000000000048947 */ /* 0x000fec0003800000 */
[----:B------:R-:W-:Y:S01]  /*29620*/  BPT.TRAP 0x1 ;  /* 0x000000040000795c */ /* 0x000fe20000300000 */
.L_x_5294:
[----:B0-----:R-:W-:Y:S01]  /*29630*/  IMAD R5, R8, 0x8, R5 ;  /* 0x0000000808057824 */ /* 0x001fe200078e0205 */
[----:B------:R-:W-:-:S04]  /*29640*/  SHF.L.U32 R0, R0, 0x1f, RZ ;  /* 0x0000001f00007819 */ /* 0x000fc800000006ff */
[----:B------:R-:W0:Y:S02]  /*29650*/  SYNCS.PHASECHK.TRANS64.TRYWAIT P1, [R5+URZ+0x38840], R0 ;  /* 0x03884000050075a7 */ /* 0x000e24000802017f */
[----:B0-----:R-:W-:Y:S05]  /*29660*/  @!P1 BRA `(.L_x_5295) ;  /* 0x0000002c008c9947 */ /* 0x001fea0003800000 */
.L_x_5375:
[----:B------:R-:W-:Y:S05]  /*29670*/  @!P0 BRA `(.L_x_5296) ;  /* 0x0000000000048947 */ /* 0x000fea0003800000 */
[----:B------:R-:W-:Y:S01]  /*29680*/  BPT.TRAP 0x1 ;  /* 0x000000040000795c */ /* 0x000fe20000300000 */
.L_x_5296:
[----:B------:R-:W3:Y:S02]  /*29690*/  SYNCS.PHASECHK.TRANS64.TRYWAIT P1, [R3+URZ+0x38860], R2 ;  /* 0x03886002030075a7 */ /* 0x000ee4000802017f */
[----:B---3--:R-:W-:Y:S05]  /*296a0*/  @!P1 BRA `(.L_x_5297) ;  /* 0x0000002c00909947 */ /* 0x008fea0003800000 */
.L_x_5376:
[----:B------:R-:W-:Y:S05]  /*296b0*/  @!P0 BRA `(.L_x_5298) ;  /* 0x0000000000048947 */ /* 0x000fea0003800000 */
[----:B------:R-:W-:Y:S01]  /*296c0*/  BPT.TRAP 0x1 ;  /* 0x000000040000795c */ /* 0x000fe20000300000 */
.L_x_5298:
[----:B----4-:R4:W0:Y:S02]  /*296d0*/  SYNCS.PHASECHK.TRANS64.TRYWAIT P0, [R5+URZ+0x38860], R0 ;  /* 0x03886000050075a7 */ /* 0x010824000800017f */
[----:B0-----:R-:W-:Y:S05]  /*296e0*/  @!P0 NANOSLEEP.SYNCS 0x989680 ;  /* 0x009896800000895d */ /* 0x001fea0003900000 */
[----:B------:R-:W0:Y:S02]  /*296f0*/  @!P0 SYNCS.PHASECHK.TRANS64 P0, [R5+URZ+0x38860], R0 ;  /* 0x03886000050085a7 */ /* 0x000e24000800007f */
[----:B0-----:R-:W-:Y:S05]  /*29700*/  @!P0 BRA `(.L_x_5298) ;  /* 0xfffffffc00f08947 */ /* 0x001fea000383ffff */
.L_x_5109:
[----:B------:R-:W-:Y:S05]  /*29710*/  BSYNC B6 ;  /* 0x0000000000067941 */ /* 0x000fea0003800000 */
.L_x_5106:
[----:B------:R-:W-:Y:S05]  /*29720*/  EXIT ;  /* 0x000000000000794d */ /* 0x000fea0003800000 */
.L_x_5135:
[----:B0-----:R-:W-:-:S04]  /*29730*/  IMAD.U32 R3, RZ, RZ, UR43 ;  /* 0x0000002bff037e24 */ /* 0x001fc8000f8e00ff */
[----:B------:R0:W1:Y:S03]  /*29740*/  SYNCS.PHASECHK.TRANS64.TRYWAIT P0, [R3+URZ+0x38800], R0 ;  /* 0x03880000030075a7 */ /* 0x000066000800017f */
[----:B-1----:R-:W-:Y:S05]  /*29750*/  @!P0 NANOSLEEP.SYNCS 0x989680 ;  /* 0x009896800000895d */ /* 0x002fea0003900000 */
[----:B------:R-:W1:Y:S02]  /*29760*/  @!P0 SYNCS.PHASECHK.TRANS64 P0, [R3+URZ+0x38800], R0 ;  /* 0x03880000030085a7 */ /* 0x000e64000800007f */
[----:B-1----:R-:W-:Y:S05]  /*29770*/  @!P0 BRA `(.L_x_5135) ;  /* 0xfffffffc00ec8947 */ /* 0x002fea000383ffff */
[----:B------:R-:W-:Y:S05]  /*29780*/  BRA `(.L_x_5299) ;  /* 0xfffffe10002c7947 */ /* 0x000fea000383ffff */
.L_x_5142:
[----:B-1----:R1:W2:Y:S02]  /*29790*/  SYNCS.PHASECHK.TRANS64.TRYWAIT P0, [R12+URZ], R13 ;  /* 0x0000000d0c0075a7 */ /* 0x0022a4000800017f */
[----:B--2---:R-:W-:Y:S05]  /*297a0*/  @!P0 NANOSLEEP.SYNCS 0x989680 ;  /* 0x009896800000895d */ /* 0x004fea0003900000 */
[----:B------:R-:W2:Y:S02]  /*297b0*/  @!P0 SYNCS.PHASECHK.TRANS64 P0, [R12+URZ], R13 ;  /* 0x0000000d0c0085a7 */ /* 0x000ea4000800007f */
[----:B--2---:R-:W-:Y:S05]  /*297c0*/  @!P0 BRA `(.L_x_5142) ;  /* 0xfffffffc00f08947 */ /* 0x004fea000383ffff */
[----:B------:R-:W-:Y:S05]  /*297d0*/  BRA `(.L_x_5141) ;  /* 0xfffffe1400287947 */ /* 0x000fea000383ffff */
.L_x_5144:
[----:B0-----:R-:W-:-:S04]  /*297e0*/  IMAD.U32 R4, RZ, RZ, UR43 ;  /* 0x0000002bff047e24 */ /* 0x001fc8000f8e00ff */
[----:B------:R0:W1:Y:S03]  /*297f0*/  SYNCS.PHASECHK.TRANS64.TRYWAIT P0, [R4+URZ+0x38810], R3 ;  /* 0x03881003040075a7 */ /* 0x000066000800017f */
[----:B-1----:R-:W-:Y:S05]  /*29800*/  @!P0 NANOSLEEP.SYNCS 0x989680 ;  /* 0x009896800000895d */ /* 0x002fea0003900000 */
[----:B------:R-:W1:Y:S02]  /*29810*/  @!P0 SYNCS.PHASECHK.TRANS64 P0, [R4+URZ+0x38810], R3 ;  /* 0x03881003040085a7 */ /* 0x000e64000800007f */
[----:B-1----:R-:W-:Y:S05]  /*29820*/  @!P0 BRA `(.L_x_5144) ;  /* 0xfffffffc00ec8947 */ /* 0x002fea000383ffff */
[----:B------:R-:W-:Y:S05]  /*29830*/  BRA `(.L_x_5300) ;  /* 0xfffffe1400fc7947 */ /* 0x000fea000383ffff */
.L_x_5151:
[----:B-1----:R1:W2:Y:S02]  /*29840*/  SYNCS.PHASECHK.TRANS64.TRYWAIT P0, [R8+URZ], R9 ;  /* 0x00000009080075a7 */ /* 0x0022a4000800017f */
[----:B--2---:R-:W-:Y:S05]  /*29850*/  @!P0 NANOSLEEP.SYNCS 0x989680 ;  /* 0x009896800000895d */ /* 0x004fea0003900000 */
[----:B------:R-:W2:Y:S02]  /*29860*/  @!P0 SYNCS.PHASECHK.TRANS64 P0, [R8+URZ], R9 ;  /* 0x00000009080085a7 */ /* 0x000ea4000800007f */
[----:B--2---:R-:W-:Y:S05]  /*29870*/  @!P0 BRA `(.L_x_5151) ;  /* 0xfffffffc00f08947 */ /* 0x004fea000383ffff */
[----:B------:R-:W-:Y:S05]  /*29880*/  BRA `(.L_x_5150) ;  /* 0xfffffe1800407947 */ /* 0x000fea000383ffff */
.L_x_5185:
[----:B-1----:R1:W2:Y:S02]  /*29890*/  SYNCS.PHASECHK.TRANS64.TRYWAIT P0, [R6+URZ], R7 ;  /* 0x00000007060075a7 */ /* 0x0022a4000800017f */
[----:B--2---:R-:W-:Y:S05]  /*298a0*/  @!P0 NANOSLEEP.SYNCS 0x989680 ;  /* 0x009896800000895d */ /* 0x004fea0003900000 */
[----:B------:R-:W2:Y:S02]  /*298b0*/  @!P0 SYNCS.PHASECHK.TRANS64 P0, [R6+URZ], R7 ;  /* 0x00000007060085a7 */ /* 0x000ea4000800007f */
[----:B--2---:R-:W-:Y:S05]  /*298c0*/  @!P0 BRA `(.L_x_5185) ;  /* 0xfffffffc00f08947 */ /* 0x004fea000383ffff */
[----:B------:R-:W-:Y:S05]  /*298d0*/  BRA `(.L_x_5184) ;  /* 0xfffffe84002c7947 */ /* 0x000fea000383ffff */
.L_x_5192:
[----:B-1----:R1:W2:Y:S02]  /*298e0*/  SYNCS.PHASECHK.TRANS64.TRYWAIT P0, [R12+URZ], R13 ;  /* 0x0000000d0c0075a7 */ /* 0x0022a4000800017f */
[----:B--2---:R-:W-:Y:S05]  /*298f0*/  @!P0 NANOSLEEP.SYNCS 0x989680 ;  /* 0x009896800000895d */ /* 0x004fea0003900000 */
[----:B------:R-:W2:Y:S02]  /*29900*/  @!P0 SYNCS.PHASECHK.TRANS64 P0, [R12+URZ], R13 ;  /* 0x0000000d0c0085a7 */ /* 0x000ea4000800007f */
[----:B--2---:R-:W-:Y:S05]  /*29910*/  @!P0 BRA `(.L_x_5192) ;  /* 0xfffffffc00f08947 */ /* 0x004fea000383ffff */
[----:B------:R-:W-:Y:S05]  /*29920*/  BRA `(.L_x_5191) ;  /* 0xfffffe8800387947 */ /* 0x000fea000383ffff */
.L_x_5209:
[----:B-1----:R1:W2:Y:S02]  /*29930*/  SYNCS.PHASECHK.TRANS64.TRYWAIT P0, [R6+URZ], R7 ;  /* 0x00000007060075a7 */ /* 0x0022a4000800017f */
[----:B--2---:R-:W-:Y:S05]  /*29940*/  @!P0 NANOSLEEP.SYNCS 0x989680 ;  /* 0x009896800000895d */ /* 0x004fea0003900000 */
[----:B------:R-:W2:Y:S02]  /*29950*/  @!P0 SYNCS.PHASECHK.TRANS64 P0, [R6+URZ], R7 ;  /* 0x00000007060085a7 */ /* 0x000ea4000800007f */
[----:B--2---:R-:W-:Y:S05]  /*29960*/  @!P0 BRA `(.L_x_5209) ;  /* 0xfffffffc00f08947 */ /* 0x004fea000383ffff */
[----:B------:R-:W-:Y:S05]  /*29970*/  BRA `(.L_x_5208) ;  /* 0xfffffef400647947 */ /* 0x000fea000383ffff */
.L_x_5216:
[----:B-1----:R1:W2:Y:S02]  /*29980*/  SYNCS.PHASECHK.TRANS64.TRYWAIT P0, [R12+URZ], R13 ;  /* 0x0000000d0c0075a7 */ /* 0x0022a4000800017f */
[----:B--2---:R-:W-:Y:S05]  /*29990*/  @!P0 NANOSLEEP.SYNCS 0x989680 ;  /* 0x009896800000895d */ /* 0x004fea0003900000 */
[----:B------:R-:W2:Y:S02]  /*299a0*/  @!P0 SYNCS.PHASECHK.TRANS64 P0, [R12+URZ], R13 ;  /* 0x0000000d0c0085a7 */ /* 0x000ea4000800007f */
[----:B--2---:R-:W-:Y:S05]  /*299b0*/  @!P0 BRA `(.L_x_5216) ;  /* 0xfffffffc00f08947 */ /* 0x004fea000383ffff */
[----:B------:R-:W-:Y:S05]  /*299c0*/  BRA `(.L_x_5215) ;  /* 0xfffffef800707947 */ /* 0x000fea000383ffff */
.L_x_5256:
[----:B------:R-:W-:Y:S02]  /*299d0*/  IMAD.MOV.U32 R13, RZ, RZ, R23 ;  /* 0x000000ffff0d7224 */ /* 0x000fe400078e0017 */
[----:B------:R-:W-:Y:S02]  /*299e0*/  IMAD.MOV.U32 R12, RZ, RZ, RZ ;  /* 0x000000ffff0c7224 */ /* 0x000fe400078e00ff */
[----:B------:R-:W-:Y:S02]  /*299f0*/  IMAD.MOV.U32 R11, RZ, RZ, 0x1f ;  /* 0x0000001fff0b7424 */ /* 0x000fe400078e00ff */
[----:B------:R-:W-:-:S07]  /*29a00*/  IMAD.MOV.U32 R15, RZ, RZ, -0x1 ;  /* 0xffffffffff0f7424 */ /* 0x000fce00078e00ff */
[----:B------:R-:W-:Y:S05]  /*29a10*/  WARPSYNC.COLLECTIVE R15, `(.L_x_5301) ;  /* 0x000000000f087348 */ /* 0x000fea0003c00000 */
[----:B------:R0:W1:Y:S02]  /*29a20*/  SHFL.IDX P6, R14, R13, R12, R11 ;  /* 0x0000000c0d0e7389 */ /* 0x00006400000c000b */
[----:B01----:R-:W-:Y:S01]  /*29a30*/  ENDCOLLECTIVE ;  /* 0x000000000000791b */ /* 0x003fe20003800000 */
.L_x_5301:
[----:B------:R-:W-:Y:S05]  /*29a40*/  BRA `(.L_x_5302) ;  /* 0xffffffc400807947 */ /* 0x000fea000383ffff */
.L_x_5258:
[----:B0-----:R-:W-:-:S04]  /*29a50*/  IMAD.U32 R3, RZ, RZ, UR45 ;  /* 0x0000002dff037e24 */ /* 0x001fc8000f8e00ff */
[----:B------:R0:W1:Y:S03]  /*29a60*/  SYNCS.PHASECHK.TRANS64.TRYWAIT P0, [R3+URZ+0x38840], R0 ;  /* 0x03884000030075a7 */ /* 0x000066000800017f */
[----:B-1----:R-:W-:Y:S05]  /*29a70*/  @!P0 NANOSLEEP.SYNCS 0x989680 ;  /* 0x009896800000895d */ /* 0x002fea0003900000 */
[----:B------:R-:W1:Y:S02]  /*29a80*/  @!P0 SYNCS.PHASECHK.TRANS64 P0, [R3+URZ+0x38840], R0 ;  /* 0x03884000030085a7 */ /* 0x000e64000800007f */
[----:B-1----:R-:W-:Y:S05]  /*29a90*/  @!P0 BRA `(.L_x_5258) ;  /* 0xfffffffc00ec8947 */ /* 0x002fea000383ffff */
[----:B------:R-:W-:Y:S05]  /*29aa0*/  BRA `(.L_x_5303) ;  /* 0xffffffc400b07947 */ /* 0x000fea000383ffff */
.L_x_5259:
        /* <DEDUP_REMOVED lines=8> */
.L_x_5305:
[----:B------:R-:W-:Y:S05]  /*29b30*/  BSYNC B0 ;  /* 0x0000000000007941 */ /* 0x000fea0003800000 */
.L_x_5304:
        /* <DEDUP_REMOVED lines=9> */
.L_x_5306:
        /* <DEDUP_REMOVED lines=8> */
.L_x_5307:
        /* <DEDUP_REMOVED lines=11> */
.L_x_5308:
[----:B------:R-:W-:Y:S02]  /*29d00*/  IMAD.MOV.U32 R13, RZ, RZ, R4 ;  /* 0x000000ffff0d7224 */ /* 0x000fe400078e0004 */
[----:B------:R-:W-:Y:S01]  /*29d10*/  IMAD.MOV.U32 R12, RZ, RZ, 0x2 ;  /* 0x00000002ff0c7424 */ /* 0x000fe200078e00ff */
[----:B------:R-:W-:-:S13]  /*29d20*/  @P0 LEA R2, P1, R22, R14, 0x1 ;  /* 0x0000000e16020211 */ /* 0x000fda00078208ff */
[----:B------:R-:W-:Y:S05]  /*29d30*/  WARPSYNC.COLLECTIVE R15, `(.L_x_5309) ;  /* 0x000000000f087348 */ /* 0x000fea0003c00000 */
[----:B------:R0:W1:Y:S02]  /*29d40*/  SHFL.IDX P6, R14, R13, R12, R11 ;  /* 0x0000000c0d0e7389 */ /* 0x00006400000c000b */
[----:B01----:R-:W-:Y:S01]  /*29d50*/  ENDCOLLECTIVE ;  /* 0x000000000000791b */ /* 0x003fe20003800000 */
.L_x_5309:
        /* <DEDUP_REMOVED lines=11> */
.L_x_5310:
[----:B------:R-:W-:Y:S02]  /*29e10*/  IMAD.MOV.U32 R13, RZ, RZ, R4 ;  /* 0x000000ffff0d7224 */ /* 0x000fe400078e0004 */
[----:B------:R-:W-:Y:S01]  /*29e20*/  IMAD.MOV.U32 R12, RZ, RZ, 0x3 ;  /* 0x00000003ff0c7424 */ /* 0x000fe200078e00ff */
[----:B------:R-:W-:-:S13]  /*29e30*/  @P0 LEA R2, P1, R22, R14, 0x1 ;  /* 0x0000000e16020211 */ /* 0x000fda00078208ff */
[----:B------:R-:W-:Y:S05]  /*29e40*/  WARPSYNC.COLLECTIVE R15, `(.L_x_5311) ;  /* 0x000000000f087348 */ /* 0x000fea0003c00000 */
[----:B------:R0:W1:Y:S02]  /*29e50*/  SHFL.IDX P6, R14, R13, R12, R11 ;  /* 0x0000000c0d0e7389 */ /* 0x00006400000c000b */
[----:B01----:R-:W-:Y:S01]  /*29e60*/  ENDCOLLECTIVE ;  /* 0x000000000000791b */ /* 0x003fe20003800000 */
.L_x_5311:
        /* <DEDUP_REMOVED lines=11> */
.L_x_5312:
[----:B------:R-:W-:Y:S05]  /*29f20*/  BRA `(.L_x_5313) ;  /* 0xffffffc400787947 */ /* 0x000fea000383ffff */
.L_x_5262:
[----:B------:R-:W-:Y:S01]  /*29f30*/  IMAD.MOV.U32 R13, RZ, RZ, R4 ;  /* 0x000000ffff0d7224 */ /* 0x000fe200078e0004 */
[----:B------:R-:W-:Y:S01]  /*29f40*/  LOP3.LUT R16, R16, 0xfffffeff, RZ, 0xc0, !PT ;  /* 0xfffffeff10107812 */ /* 0x000fe200078ec0ff */
[----:B------:R-:W-:Y:S02]  /*29f50*/  IMAD.MOV.U32 R12, RZ, RZ, RZ ;  /* 0x000000ffff0c7224 */ /* 0x000fe400078e00ff */
[----:B------:R-:W-:Y:S02]  /*29f60*/  IMAD.MOV.U32 R11, RZ, RZ, 0x181f ;  /* 0x0000181fff0b7424 */ /* 0x000fe400078e00ff */
[----:B------:R-:W-:-:S07]  /*29f70*/  IMAD.MOV.U32 R15, RZ, RZ, -0x1 ;  /* 0xffffffffff0f7424 */ /* 0x000fce00078e00ff */
[----:B------:R-:W-:Y:S05]  /*29f80*/  WARPSYNC.COLLECTIVE R15, `(.L_x_5314) ;  /* 0x000000000f087348 */ /* 0x000fea0003c00000 */
[----:B------:R0:W1:Y:S02]  /*29f90*/  SHFL.IDX P6, R14, R13, R12, R11 ;  /* 0x0000000c0d0e7389 */ /* 0x00006400000c000b */
[----:B01----:R-:W-:Y:S01]  /*29fa0*/  ENDCOLLECTIVE ;  /* 0x000000000000791b */ /* 0x003fe20003800000 */
.L_x_5314:
[----:B------:R-:W-:Y:S02]  /*29fb0*/  IMAD.MOV.U32 R13, RZ, RZ, R0 ;  /* 0x000000ffff0d7224 */ /* 0x000fe400078e0000 */
[----:B------:R-:W-:-:S07]  /*29fc0*/  IMAD.MOV.U32 R2, RZ, RZ, R14 ;  /* 0x000000ffff027224 */ /* 0x000fce00078e000e */
[----:B------:R-:W-:Y:S05]  /*29fd0*/  WARPSYNC.COLLECTIVE R15, `(.L_x_5315) ;  /* 0x000000000f087348 */ /* 0x000fea0003c00000 */
[----:B------:R0:W1:Y:S02]  /*29fe0*/  SHFL.IDX P6, R14, R13, R12, R11 ;  /* 0x0000000c0d0e7389 */ /* 0x00006400000c000b */
[----:B01----:R-:W-:Y:S01]  /*29ff0*/  ENDCOLLECTIVE ;  /* 0x000000000000791b */ /* 0x003fe20003800000 */
.L_x_5315:
[----:B------:R-:W-:Y:S02]  /*2a000*/  ULDC UR4, c[0x0][0x288] ;  /* 0x0000a20000047ab9 */ /* 0x000fe40000000800 */
[----:B------:R-:W-:Y:S02]  /*2a010*/  IMAD R5, R6, UR4, RZ ;  /* 0x0000000406057c24 */ /* 0x000fe4000f8e02ff */
[----:B------:R-:W-:-:S04]  /*2a020*/  VIADD R6, R20, UR40 ;  /* 0x0000002814067c36 */ /* 0x000fc80008000000 */
[C---:B------:R-:W-:Y:S01]  /*2a030*/  VIADD R8, R6.reuse, 0x10 ;  /* 0x0000001006087836 */ /* 0x040fe20000000000 */
[----:B------:R-:W-:Y:S01]  /*2a040*/  ISETP.GE.AND P2, PT, R6, R5, PT ;  /* 0x000000050600720c */ /* 0x000fe20003f46270 */
[----:B------:R-:W-:Y:S02]  /*2a050*/  IMAD.MOV.U32 R13, RZ, RZ, R4 ;  /* 0x000000ffff0d7224 */ /* 0x000fe400078e0004 */
[----:B------:R-:W-:-:S10]  /*2a060*/  IMAD.MOV.U32 R12, RZ, RZ, 0x1 ;  /* 0x00000001ff0c7424 */ /* 0x000fd400078e00ff */
[----:B------:R-:W-:Y:S01]  /*2a070*/  @!P2 LEA R7, R23, UR45, 0x1 ;  /* 0x0000002d1707ac11 */ /* 0x000fe2000f8e08ff */
[----:B------:R-:W-:Y:S01]  /*2a080*/  IMAD.MOV.U32 R3, RZ, RZ, R14 ;  /* 0x000000ffff037224 */ /* 0x000fe200078e000e */
[----:B------:R-:W-:-:S07]  /*2a090*/  @P2 LOP3.LUT R16, R16, 0x100, RZ, 0xfc, !PT ;  /* 0x0000010010102812 */ /* 0x000fce00078efcff */
[----:B------:R-:W-:Y:S05]  /*2a0a0*/  WARPSYNC.COLLECTIVE R15, `(.L_x_5316) ;  /* 0x000000000f087348 */ /* 0x000fea0003c00000 */
[----:B------:R0:W1:Y:S02]  /*2a0b0*/  SHFL.IDX P6, R14, R13, R12, R11 ;  /* 0x0000000c0d0e7389 */ /* 0x00006400000c000b */
[----:B01----:R-:W-:Y:S01]  /*2a0c0*/  ENDCOLLECTIVE ;  /* 0x000000000000791b */ /* 0x003fe20003800000 */
.L_x_5316:
[----:B------:R-:W-:Y:S02]  /*2a0d0*/  @!P2 LEA R3, P1, R22, R3, 0x1 ;  /* 0x000000031603a211 */ /* 0x000fe400078208ff */
[----:B------:R-:W-:-:S03]  /*2a0e0*/  LOP3.LUT R16, R16, 0xffffff7f, RZ, 0xc0, !PT ;  /* 0xffffff7f10107812 */ /* 0x000fc600078ec0ff */
        /* <DEDUP_REMOVED lines=10> */
[----:B------:R-:W-:Y:S02]  /*2a190*/  VIADD R8, R6, 0x20 ;  /* 0x0000002006087836 */ /* 0x000fe40000000000 */
[----:B0-----:R-:W-:-:S10]  /*2a1a0*/  IMAD.MOV.U32 R2, RZ, RZ, R14 ;  /* 0x000000ffff027224 */ /* 0x001fd400078e000e */
[----:B------:R-:W-:Y:S05]  /*2a1b0*/  WARPSYNC.COLLECTIVE R15, `(.L_x_5317) ;  /* 0x000000000f087348 */ /* 0x000fea0003c00000 */
[----:B------:R0:W1:Y:S02]  /*2a1c0*/  SHFL.IDX P6, R14, R13, R12, R11 ;  /* 0x0000000c0d0e7389 */ /* 0x00006400000c000b */
[----:B01----:R-:W-:Y:S01]  /*2a1d0*/  ENDCOLLECTIVE ;  /* 0x000000000000791b */ /* 0x003fe20003800000 */
.L_x_5317:
[----:B------:R-:W-:Y:S02]  /*2a1e0*/  @!P2 LEA R7, R23, UR45, 0x1 ;  /* 0x0000002d1707ac11 */ /* 0x000fe4000f8e08ff */
        /* <DEDUP_REMOVED lines=8> */
.L_x_5318:
        /* <DEDUP_REMOVED lines=15> */
.L_x_5319:
[----:B------:R-:W-:Y:S02]  /*2a360*/  @!P2 LEA R7, R23, UR45, 0x1 ;  /* 0x0000002d1707ac11 */ /* 0x000fe4000f8e08ff */
[----:B------:R-:W-:Y:S01]  /*2a370*/  @P2 LOP3.LUT R16, R16, 0x40, RZ, 0xfc, !PT ;  /* 0x0000004010102812 */ /* 0x000fe200078efcff */
[----:B------:R-:W-:Y:S02]  /*2a380*/  IMAD.MOV.U32 R13, RZ, RZ, R4 ;  /* 0x000000ffff0d7224 */ /* 0x000fe400078e0004 */
[----:B------:R-:W-:Y:S02]  /*2a390*/  IMAD.MOV.U32 R12, RZ, RZ, 0x3 ;  /* 0x00000003ff0c7424 */ /* 0x000fe400078e00ff */
[----:B------:R-:W-:-:S07]  /*2a3a0*/  IMAD.MOV.U32 R3, RZ, RZ, R14 ;  /* 0x000000ffff037224 */ /* 0x000fce00078e000e */
[----:B------:R-:W-:Y:S05]  /*2a3b0*/  WARPSYNC.COLLECTIVE R15, `(.L_x_5320) ;  /* 0x000000000f087348 */ /* 0x000fea0003c00000 */
[----:B------:R0:W1:Y:S02]  /*2a3c0*/  SHFL.IDX P6, R14, R13, R12, R11 ;  /* 0x0000000c0d0e7389 */ /* 0x00006400000c000b */
[----:B01----:R-:W-:Y:S01]  /*2a3d0*/  ENDCOLLECTIVE ;  /* 0x000000000000791b */ /* 0x003fe20003800000 */
.L_x_5320:
[----:B------:R-:W-:-:S05]  /*2a3e0*/  @!P2 LEA R3, P1, R22, R3, 0x1 ;  /* 0x000000031603a211 */ /* 0x000fca00078208ff */
[----:B------:R-:W-:-:S05]  /*2a3f0*/  @!P2 IMAD.X R2, RZ, RZ, R2, P1 ;  /* 0x000000ffff02a224 */ /* 0x000fca00008e0602 */
[----:B------:R-:W-:Y:S01]  /*2a400*/  @!P2 LOP3.LUT R3, R3, R2, RZ, 0x3c, !PT ;  /* 0x000000020303a212 */ /* 0x000fe200078e3cff */
[----:B------:R-:W-:-:S03]  /*2a410*/  IMAD.MOV.U32 R13, RZ, RZ, R0 ;  /* 0x000000ffff0d7224 */ /* 0x000fc600078e0000 */
[----:B------:R-:W-:-:S04]  /*2a420*/  @!P2 LOP3.LUT R2, R3, R2, RZ, 0x3c, !PT ;  /* 0x000000020302a212 */ /* 0x000fc800078e3cff */
[----:B------:R-:W-:Y:S01]  /*2a430*/  @!P2 LOP3.LUT R3, R3, R2, RZ, 0x3c, !PT ;  /* 0x000000020303a212 */ /* 0x000fe200078e3cff */
[----:B------:R-:W-:-:S04]  /*2a440*/  IMAD.MOV.U32 R4, RZ, RZ, R14 ;  /* 0x000000ffff047224 */ /* 0x000fc800078e000e */
[----:B------:R-:W-:Y:S01]  /*2a450*/  @!PT LDS RZ, [RZ] ;  /* 0x00000000fffff984 */ /* 0x000fe20000000800 */
[----:B------:R-:W-:Y:S01]  /*2a460*/  @!PT LDS RZ, [RZ] ;  /* 0x00000000fffff984 */ /* 0x000fe20000000800 */
[----:B------:R-:W-:Y:S01]  /*2a470*/  @!PT LDS RZ, [RZ] ;  /* 0x00000000fffff984 */ /* 0x000fe20000000800 */
[----:B------:R0:W-:Y:S03]  /*2a480*/  @!P2 LDGSTS.E.BYPASS.LTC128B.128 [R7+0x21400], desc[UR36][R2.64], !P0 ;  /* 0x214000000207afae */ /* 0x0001e6000c101d64 */
[----:B0-----:R-:W-:Y:S05]  /*2a490*/  WARPSYNC.COLLECTIVE R15, `(.L_x_5321) ;  /* 0x000000000f087348 */ /* 0x001fea0003c00000 */
[----:B------:R1:W2:Y:S02]  /*2a4a0*/  SHFL.IDX P6, R14, R13, R12, R11 ;  /* 0x0000000c0d0e7389 */ /* 0x0002a400000c000b */
[----:B012---:R-:W-:Y:S01]  /*2a4b0*/  ENDCOLLECTIVE ;  /* 0x000000000000791b */ /* 0x007fe20003800000 */
.L_x_5321:
[----:B------:R-:W-:Y:S05]  /*2a4c0*/  BRA `(.L_x_5322) ;  /* 0xffffffc800247947 */ /* 0x000fea000383ffff */
.L_x_5264:
        /* <DEDUP_REMOVED lines=8> */
.L_x_5324:
[----:B------:R-:W-:Y:S05]  /*2a550*/  BSYNC B0 ;  /* 0x0000000000007941 */ /* 0x000fea0003800000 */
.L_x_5323:
[----:B------:R-:W-:Y:S01]  /*2a560*/  IMAD.MOV.U32 R13, RZ, RZ, R0 ;  /* 0x000000ffff0d7224 */ /* 0x000fe200078e0000 */
[----:B------:R-:W-:Y:S01]  /*2a570*/  P2R R3, PR, RZ, 0x4 ;  /* 0x00000004ff037803 */ /* 0x000fe20000000000 */
[----:B------:R-:W-:Y:S01]  /*2a580*/  IMAD.MOV.U32 R12, RZ, RZ, RZ ;  /* 0x000000ffff0c7224 */ /* 0x000fe200078e00ff */
[C---:B------:R-:W-:Y:S01]  /*2a590*/  LOP3.LUT P2, RZ, R16.reuse, 0x100, RZ, 0xc0, !PT ;  /* 0x0000010010ff7812 */ /* 0x040fe2000784c0ff */
[----:B------:R-:W-:Y:S01]  /*2a5a0*/  IMAD.MOV.U32 R11, RZ, RZ, 0x181f ;  /* 0x0000181fff0b7424 */ /* 0x000fe200078e00ff */
[----:B------:R-:W-:Y:S01]  /*2a5b0*/  P2R R8, PR, RZ, 0x2 ;  /* 0x00000002ff087803 */ /* 0x000fe20000000000 */
[----:B------:R-:W-:Y:S01]  /*2a5c0*/  IMAD.MOV.U32 R15, RZ, RZ, -0x1 ;  /* 0xffffffffff0f7424 */ /* 0x000fe200078e00ff */
[----:B------:R-:W-:Y:S01]  /*2a5d0*/  LOP3.LUT P1, RZ, R16, 0x800, RZ, 0xc0, !PT ;  /* 0x0000080010ff7812 */ /* 0x000fe2000782c0ff */
[----:B------:R-:W-:Y:S01]  /*2a5e0*/  IMAD.MOV.U32 R2, RZ, RZ, R14 ;  /* 0x000000ffff027224 */ /* 0x000fe200078e000e */
[----:B------:R-:W-:-:S11]  /*2a5f0*/  P2R R10, PR, RZ, 0x8 ;  /* 0x00000008ff0a7803 */ /* 0x000fd60000000000 */
[----:B------:R-:W-:Y:S05]  /*2a600*/  WARPSYNC.COLLECTIVE R15, `(.L_x_5325) ;  /* 0x000000000f087348 */ /* 0x000fea0003c00000 */
[----:B------:R0:W1:Y:S02]  /*2a610*/  SHFL.IDX P6, R14, R13, R12, R11 ;  /* 0x0000000c0d0e7389 */ /* 0x00006400000c000b */
[----:B01----:R-:W-:Y:S01]  /*2a620*/  ENDCOLLECTIVE ;  /* 0x000000000000791b */ /* 0x003fe20003800000 */
.L_x_5325:
        /* <DEDUP_REMOVED lines=38> */
.L_x_5326:
[----:B------:R-:W-:-:S04]  /*2a890*/  @!P3 LOP3.LUT R7, R6, 0x80, RZ, 0xc0, !PT ;  /* 0x000000800607b812 */ /* 0x000fc800078ec0ff */
[----:B------:R-:W-:Y:S01]  /*2a8a0*/  @!P3 SHF.R.U32.HI R7, RZ, 0x3, R7 ;  /* 0x00000003ff07b819 */ /* 0x000fe20000011607 */
[----:B------:R-:W-:Y:S02]  /*2a8b0*/  IMAD.MOV.U32 R13, RZ, RZ, R0 ;  /* 0x000000ffff0d7224 */ /* 0x000fe400078e0000 */
[----:B------:R-:W-:-:S07]  /*2a8c0*/  IMAD.MOV.U32 R9, RZ, RZ, R14 ;  /* 0x000000ffff097224 */ /* 0x000fce00078e000e */
[----:B------:R-:W-:Y:S05]  /*2a8d0*/  WARPSYNC.COLLECTIVE R15, `(.L_x_5327) ;  /* 0x000000000f087348 */ /* 0x000fea0003c00000 */
[----:B------:R0:W1:Y:S02]  /*2a8e0*/  SHFL.IDX P6, R14, R13, R12, R11 ;  /* 0x0000000c0d0e7389 */ /* 0x00006400000c000b */
[----:B01----:R-:W-:Y:S01]  /*2a8f0*/  ENDCOLLECTIVE ;  /* 0x000000000000791b */ /* 0x003fe20003800000 */
.L_x_5327:
        /* <DEDUP_REMOVED lines=35> */
.L_x_5328:
[----:B------:R-:W-:-:S04]  /*2ab30*/  @!P1 LOP3.LUT R9, R6, 0x80, RZ, 0xc0, !PT ;  /* 0x0000008006099812 */ /* 0x000fc800078ec0ff */
[----:B------:R-:W-:Y:S01]  /*2ab40*/  @!P1 SHF.R.U32.HI R9, RZ, 0x3, R9 ;  /* 0x00000003ff099819 */ /* 0x000fe20000011609 */
[----:B------:R-:W-:Y:S02]  /*2ab50*/  IMAD.MOV.U32 R13, RZ, RZ, R0 ;  /* 0x000000ffff0d7224 */ /* 0x000fe400078e0000 */
[----:B------:R-:W-:-:S07]  /*2ab60*/  IMAD.MOV.U32 R7, RZ, RZ, R14 ;  /* 0x000000ffff077224 */ /* 0x000fce00078e000e */
[----:B------:R-:W-:Y:S05]  /*2ab70*/  WARPSYNC.COLLECTIVE R15, `(.L_x_5329) ;  /* 0x000000000f087348 */ /* 0x000fea0003c00000 */
[----:B------:R0:W1:Y:S02]  /*2ab80*/  SHFL.IDX P6, R14, R13, R12, R11 ;  /* 0x0000000c0d0e7389 */ /* 0x00006400000c000b */
[----:B01----:R-:W-:Y:S01]  /*2ab90*/  ENDCOLLECTIVE ;  /* 0x000000000000791b */ /* 0x003fe20003800000 */
.L_x_5329:
        /* <DEDUP_REMOVED lines=29> */
.L_x_5330:
[----:B------:R-:W-:Y:S02]  /*2ad70*/  IMAD.MOV.U32 R13, RZ, RZ, R0 ;  /* 0x000000ffff0d7224 */ /* 0x000fe400078e0000 */
[----:B------:R-:W-:-:S07]  /*2ad80*/  IMAD.MOV.U32 R4, RZ, RZ, R14 ;  /* 0x000000ffff047224 */ /* 0x000fce00078e000e */
[----:B------:R-:W-:Y:S05]  /*2ad90*/  WARPSYNC.COLLECTIVE R15, `(.L_x_5331) ;  /* 0x000000000f087348 */ /* 0x000fea0003c00000 */
[----:B------:R0:W1:Y:S02]  /*2ada0*/  SHFL.IDX P6, R14, R13, R12, R11 ;  /* 0x0000000c0d0e7389 */ /* 0x00006400000c000b */
[----:B01----:R-:W-:Y:S01]  /*2adb0*/  ENDCOLLECTIVE ;  /* 0x000000000000791b */ /* 0x003fe20003800000 */
.L_x_5331:
[----:B------:R-:W-:Y:S05]  /*2adc0*/  BRA `(.L_x_5332) ;  /* 0xffffffc800e07947 */ /* 0x000fea000383ffff */
.L_x_5267:
[----:B01----:R-:W-:-:S04]  /*2add0*/  IMAD.U32 R3, RZ, RZ, UR45 ;  /* 0x0000002dff037e24 */ /* 0x003fc8000f8e00ff */
[----:B------:R0:W1:Y:S03]  /*2ade0*/  SYNCS.PHASECHK.TRANS64.TRYWAIT P0, [R3+URZ+0x38820], R0 ;  /* 0x03882000030075a7 */ /* 0x000066000800017f */
[----:B-1----:R-:W-:Y:S05]  /*2adf0*/  @!P0 NANOSLEEP.SYNCS 0x989680 ;  /* 0x009896800000895d */ /* 0x002fea0003900000 */
[----:B------:R-:W1:Y:S02]  /*2ae00*/  @!P0 SYNCS.PHASECHK.TRANS64 P0, [R3+URZ+0x38820], R0 ;  /* 0x03882000030085a7 */ /* 0x000e64000800007f */
[----:B-1----:R-:W-:Y:S05]  /*2ae10*/  @!P0 BRA `(.L_x_5267) ;  /* 0xfffffffc00ec8947 */ /* 0x002fea000383ffff */
[----:B------:R-:W-:Y:S05]  /*2ae20*/  BRA `(.L_x_5333) ;  /* 0xffffffcc00507947 */ /* 0x000fea000383ffff */
.L_x_5269:
[----:B01----:R-:W-:-:S04]  /*2ae30*/  IMAD.U32 R3, RZ, RZ, UR45 ;  /* 0x0000002dff037e24 */ /* 0x003fc8000f8e00ff */
[----:B------:R0:W1:Y:S03]  /*2ae40*/  SYNCS.PHASECHK.TRANS64.TRYWAIT P0, [R3+URZ+0x38860], R0 ;  /* 0x03886000030075a7 */ /* 0x000066000800017f */
[----:B-1----:R-:W-:Y:S05]  /*2ae50*/  @!P0 NANOSLEEP.SYNCS 0x989680 ;  /* 0x009896800000895d */ /* 0x002fea0003900000 */
[----:B------:R-:W1:Y:S02]  /*2ae60*/  @!P0 SYNCS.PHASECHK.TRANS64 P0, [R3+URZ+0x38860], R0 ;  /* 0x03886000030085a7 */ /* 0x000e64000800007f */
[----:B-1----:R-:W-:Y:S05]  /*2ae70*/  @!P0 BRA `(.L_x_5269) ;  /* 0xfffffffc00ec8947 */ /* 0x002fea000383ffff */
[----:B------:R-:W-:Y:S05]  /*2ae80*/  BRA `(.L_x_5334) ;  /* 0xffffffcc004c7947 */ /* 0x000fea000383ffff */
.L_x_5270:
        /* <DEDUP_REMOVED lines=8> */
.L_x_5336:
[----:B------:R-:W-:Y:S05]  /*2af10*/  BSYNC B0 ;  /* 0x0000000000007941 */ /* 0x000fea0003800000 */
.L_x_5335:
[----:B------:R-:W-:Y:S01]  /*2af20*/  IMAD.MOV.U32 R13, RZ, RZ, R6 ;  /* 0x000000ffff0d7224 */ /* 0x000fe200078e0006 */
[----:B------:R-:W-:Y:S01]  /*2af30*/  LOP3.LUT R4, R17, 0x1, RZ, 0xc0, !PT ;  /* 0x0000000111047812 */ /* 0x000fe200078ec0ff */
[----:B------:R-:W-:Y:S01]  /*2af40*/  IMAD.MOV.U32 R12, RZ, RZ, RZ ;  /* 0x000000ffff0c7224 */ /* 0x000fe200078e00ff */
[----:B------:R-:W-:Y:S01]  /*2af50*/  LEA R7, R23, UR45, 0x1 ;  /* 0x0000002d17077c11 */ /* 0x000fe2000f8e08ff */
[----:B------:R-:W-:Y:S01]  /*2af60*/  IMAD.MOV.U32 R11, RZ, RZ, 0x181f ;  /* 0x0000181fff0b7424 */ /* 0x000fe200078e00ff */
[----:B------:R-:W-:Y:S01]  /*2af70*/  ISETP.NE.U32.AND P1, PT, R4, 0x1, PT ;  /* 0x000000010400780c */ /* 0x000fe20003f25070 */
[----:B------:R-:W-:Y:S01]  /*2af80*/  IMAD.MOV.U32 R15, RZ, RZ, -0x1 ;  /* 0xffffffffff0f7424 */ /* 0x000fe200078e00ff */
[C---:B------:R-:W-:Y:S01]  /*2af90*/  LOP3.LUT P5, RZ, R17.reuse, 0x2, RZ, 0xc0, !PT ;  /* 0x0000000211ff7812 */ /* 0x040fe200078ac0ff */
[----:B------:R-:W-:Y:S01]  /*2afa0*/  IMAD.MOV.U32 R3, RZ, RZ, R14 ;  /* 0x000000ffff037224 */ /* 0x000fe200078e000e */
[----:B------:R-:W-:Y:S01]  /*2afb0*/  LOP3.LUT P4, RZ, R17, 0x4, RZ, 0xc0, !PT ;  /* 0x0000000411ff7812 */ /* 0x000fe2000788c0ff */
[----:B------:R-:W-:-:S12]  /*2afc0*/  IMAD.SHL.U32 R0, R22, 0x2, RZ ;  /* 0x0000000216007824 */ /* 0x000fd800078e00ff */
[----:B------:R-:W-:Y:S05]  /*2afd0*/  WARPSYNC.COLLECTIVE R15, `(.L_x_5337) ;  /* 0x000000000f087348 */ /* 0x000fea0003c00000 */
[----:B------:R0:W1:Y:S02]  /*2afe0*/  SHFL.IDX P6, R14, R13, R12, R11 ;  /* 0x0000000c0d0e7389 */ /* 0x00006400000c000b */
[----:B01----:R-:W-:Y:S01]  /*2aff0*/  ENDCOLLECTIVE ;  /* 0x000000000000791b */ /* 0x003fe20003800000 */
.L_x_5337:
[C---:B------:R-:W-:Y:S02]  /*2b000*/  LOP3.LUT P3, RZ, R17.reuse, 0x8, RZ, 0xc0, !PT ;  /* 0x0000000811ff7812 */ /* 0x040fe4000786c0ff */
[C---:B------:R-:W-:Y:S02]  /*2b010*/  LOP3.LUT P2, RZ, R17.reuse, 0x10, RZ, 0xc0, !PT ;  /* 0x0000001011ff7812 */ /* 0x040fe4000784c0ff */
[----:B------:R-:W-:Y:S02]  /*2b020*/  LOP3.LUT R16, R16, 0xffffffbf, RZ, 0xc0, !PT ;  /* 0xffffffbf10107812 */ /* 0x000fe400078ec0ff */
[----:B------:R-:W-:Y:S02]  /*2b030*/  PRMT R4, R17, 0x8880, RZ ;  /* 0x0000888011047816 */ /* 0x000fe400000000ff */
[----:B------:R-:W-:-:S04]  /*2b040*/  @P1 LOP3.LUT R16, R16, 0x40, RZ, 0xfc, !PT ;  /* 0x0000004010101812 */ /* 0x000fc800078efcff */
[----:B------:R-:W-:Y:S01]  /*2b050*/  LOP3.LUT R16, R16, 0xffffff7f, RZ, 0xc0, !PT ;  /* 0xffffff7f10107812 */ /* 0x000fe200078ec0ff */
[----:B------:R-:W-:Y:S02]  /*2b060*/  IMAD.MOV.U32 R13, RZ, RZ, R8 ;  /* 0x000000ffff0d7224 */ /* 0x000fe400078e0008 */
        /* <DEDUP_REMOVED lines=30> */
.L_x_5338:
[----:B------:R-:W-:Y:S02]  /*2b250*/  IMAD.MOV.U32 R13, RZ, RZ, R6 ;  /* 0x000000ffff0d7224 */ /* 0x000fe400078e0006 */
[----:B------:R-:W-:-:S07]  /*2b260*/  IMAD.MOV.U32 R5, RZ, RZ, R14 ;  /* 0x000000ffff057224 */ /* 0x000fce00078e000e */
[----:B------:R-:W-:Y:S05]  /*2b270*/  WARPSYNC.COLLECTIVE R15, `(.L_x_5339) ;  /* 0x000000000f087348 */ /* 0x000fea0003c00000 */
[----:B------:R0:W1:Y:S02]  /*2b280*/  SHFL.IDX P6, R14, R13, R12, R11 ;  /* 0x0000000c0d0e7389 */ /* 0x00006400000c000b */
[----:B01----:R-:W-:Y:S01]  /*2b290*/  ENDCOLLECTIVE ;  /* 0x000000000000791b */ /* 0x003fe20003800000 */
.L_x_5339:
        /* <DEDUP_REMOVED lines=28> */
.L_x_5340:
[----:B------:R-:W-:Y:S02]  /*2b460*/  IMAD.MOV.U32 R13, RZ, RZ, R6 ;  /* 0x000000ffff0d7224 */ /* 0x000fe400078e0006 */
[----:B------:R-:W-:-:S07]  /*2b470*/  IMAD.MOV.U32 R9, RZ, RZ, R14 ;  /* 0x000000ffff097224 */ /* 0x000fce00078e000e */
[----:B------:R-:W-:Y:S05]  /*2b480*/  WARPSYNC.COLLECTIVE R15, `(.L_x_5341) ;  /* 0x000000000f087348 */ /* 0x000fea0003c00000 */
[----:B------:R0:W1:Y:S02]  /*2b490*/  SHFL.IDX P6, R14, R13, R12, R11 ;  /* 0x0000000c0d0e7389 */ /* 0x00006400000c000b */
[----:B01----:R-:W-:Y:S01]  /*2b4a0*/  ENDCOLLECTIVE ;  /* 0x000000000000791b */ /* 0x003fe20003800000 */
.L_x_5341:
        /* <DEDUP_REMOVED lines=28> */
.L_x_5342:
[----:B------:R-:W-:Y:S02]  /*2b670*/  IMAD.MOV.U32 R13, RZ, RZ, R6 ;  /* 0x000000ffff0d7224 */ /* 0x000fe400078e0006 */
[----:B------:R-:W-:-:S07]  /*2b680*/  IMAD.MOV.U32 R8, RZ, RZ, R14 ;  /* 0x000000ffff087224 */ /* 0x000fce00078e000e */
[----:B------:R-:W-:Y:S05]  /*2b690*/  WARPSYNC.COLLECTIVE R15, `(.L_x_5343) ;  /* 0x000000000f087348 */ /* 0x000fea0003c00000 */
[----:B------:R0:W1:Y:S02]  /*2b6a0*/  SHFL.IDX P6, R14, R13, R12, R11 ;  /* 0x0000000c0d0e7389 */ /* 0x00006400000c000b */
[----:B01----:R-:W-:Y:S01]  /*2b6b0*/  ENDCOLLECTIVE ;  /* 0x000000000000791b */ /* 0x003fe20003800000 */
.L_x_5343:
[----:B------:R-:W-:Y:S05]  /*2b6c0*/  BRA `(.L_x_5344) ;  /* 0xffffffc800e07947 */ /* 0x000fea000383ffff */
.L_x_5277:
[----:B-1----:R1:W2:Y:S02]  /*2b6d0*/  SYNCS.PHASECHK.TRANS64.TRYWAIT P0, [R10+URZ+0x38840], R20 ;  /* 0x038840140a0075a7 */ /* 0x0022a4000800017f */
[----:B--2---:R-:W-:Y:S05]  /*2b6e0*/  @!P0 NANOSLEEP.SYNCS 0x989680 ;  /* 0x009896800000895d */ /* 0x004fea0003900000 */
[----:B------:R-:W2:Y:S02]  /*2b6f0*/  @!P0 SYNCS.PHASECHK.TRANS64 P0, [R10+URZ+0x38840], R20 ;  /* 0x038840140a0085a7 */ /* 0x000ea4000800007f */
[----:B--2---:R-:W-:Y:S05]  /*2b700*/  @!P0 BRA `(.L_x_5277) ;  /* 0xfffffffc00f08947 */ /* 0x004fea000383ffff */
[----:B------:R-:W-:Y:S05]  /*2b710*/  BRA `(.L_x_5345) ;  /* 0xffffffd000387947 */ /* 0x000fea000383ffff */
.L_x_5278:
[----:B------:R-:W-:Y:S01]  /*2b720*/  BSSY B1, `(.L_x_5346) ;  /* 0x0000008000017945 */ /* 0x000fe20003800000 */
[----:B------:R-:W-:Y:S02]  /*2b730*/  IMAD.MOV.U32 R13, RZ, RZ, R29 ;  /* 0x000000ffff0d7224 */ /* 0x000fe400078e001d */
[----:B------:R-:W-:Y:S02]  /*2b740*/  IMAD.MOV.U32 R12, RZ, RZ, RZ ;  /* 0x000000ffff0c7224 */ /* 0x000fe400078e00ff */
[----:B------:R-:W-:Y:S02]  /*2b750*/  IMAD.MOV.U32 R11, RZ, RZ, 0x181f ;  /* 0x0000181fff0b7424 */ /* 0x000fe400078e00ff */
[----:B------:R-:W-:-:S07]  /*2b760*/  IMAD.MOV.U32 R15, RZ, RZ, -0x1 ;  /* 0xffffffffff0f7424 */ /* 0x000fce00078e00ff */
[----:B-1----:R-:W-:Y:S05]  /*2b770*/  WARPSYNC.COLLECTIVE R15, `(.L_x_5347) ;  /* 0x000000000f087348 */ /* 0x002fea0003c00000 */
[----:B------:R0:W2:Y:S02]  /*2b780*/  SHFL.IDX P6, R14, R13, R12, R11 ;  /* 0x0000000c0d0e7389 */ /* 0x0000a400000c000b */
[----:B012---:R-:W-:Y:S01]  /*2b790*/  ENDCOLLECTIVE ;  /* 0x000000000000791b */ /* 0x007fe20003800000 */
.L_x_5347:
[----:B------:R-:W-:Y:S05]  /*2b7a0*/  BSYNC B1 ;  /* 0x0000000000017941 */ /* 0x000fea0003800000 */
.L_x_5346:
        /* <DEDUP_REMOVED lines=9> */
.L_x_5348:
[----:B------:R-:W-:Y:S02]  /*2b840*/  IMAD.MOV.U32 R13, RZ, RZ, R29 ;  /* 0x000000ffff0d7224 */ /* 0x000fe400078e001d */
[----:B------:R-:W-:Y:S01]  /*2b850*/  IMAD.MOV.U32 R12, RZ, RZ, 0x1 ;  /* 0x00000001ff0c7424 */ /* 0x000fe200078e00ff */
[----:B------:R-:W-:-:S13]  /*2b860*/  IADD3 R2, P0, R14, R0, RZ ;  /* 0x000000000e027210 */ /* 0x000fda0007f1e0ff */
[----:B------:R-:W-:Y:S05]  /*2b870*/  WARPSYNC.COLLECTIVE R15, `(.L_x_5349) ;  /* 0x000000000f087348 */ /* 0x000fea0003c00000 */
[----:B------:R0:W1:Y:S02]  /*2b880*/  SHFL.IDX P6, R14, R13, R12, R11 ;  /* 0x0000000c0d0e7389 */ /* 0x00006400000c000b */
[----:B01----:R-:W-:Y:S01]  /*2b890*/  ENDCOLLECTIVE ;  /* 0x000000000000791b */ /* 0x003fe20003800000 */
.L_x_5349:
        /* <DEDUP_REMOVED lines=10> */
.L_x_5350:
[----:B------:R-:W-:Y:S02]  /*2b940*/  IMAD.MOV.U32 R13, RZ, RZ, R29 ;  /* 0x000000ffff0d7224 */ /* 0x000fe400078e001d */
[----:B------:R-:W-:Y:S01]  /*2b950*/  IMAD.MOV.U32 R12, RZ, RZ, 0x2 ;  /* 0x00000002ff0c7424 */ /* 0x000fe200078e00ff */
[----:B------:R-:W-:-:S13]  /*2b960*/  IADD3 R2, P0, R14, R0, RZ ;  /* 0x000000000e027210 */ /* 0x000fda0007f1e0ff */
[----:B------:R-:W-:Y:S05]  /*2b970*/  WARPSYNC.COLLECTIVE R15, `(.L_x_5351) ;  /* 0x000000000f087348 */ /* 0x000fea0003c00000 */
[----:B------:R0:W1:Y:S02]  /*2b980*/  SHFL.IDX P6, R14, R13, R12, R11 ;  /* 0x0000000c0d0e7389 */ /* 0x00006400000c000b */
[----:B01----:R-:W-:Y:S01]  /*2b990*/  ENDCOLLECTIVE ;  /* 0x000000000000791b */ /* 0x003fe20003800000 */
.L_x_5351:
        /* <DEDUP_REMOVED lines=10> */
.L_x_5352:
[----:B------:R-:W-:Y:S02]  /*2ba40*/  IMAD.MOV.U32 R13, RZ, RZ, R29 ;  /* 0x000000ffff0d7224 */ /* 0x000fe400078e001d */
[----:B------:R-:W-:Y:S01]  /*2ba50*/  IMAD.MOV.U32 R12, RZ, RZ, 0x3 ;  /* 0x00000003ff0c7424 */ /* 0x000fe200078e00ff */
[----:B------:R-:W-:-:S13]  /*2ba60*/  IADD3 R2, P0, R14, R0, RZ ;  /* 0x000000000e027210 */ /* 0x000fda0007f1e0ff */
[----:B------:R-:W-:Y:S05]  /*2ba70*/  WARPSYNC.COLLECTIVE R15, `(.L_x_5353) ;  /* 0x000000000f087348 */ /* 0x000fea0003c00000 */
[----:B------:R0:W1:Y:S02]  /*2ba80*/  SHFL.IDX P6, R14, R13, R12, R11 ;  /* 0x0000000c0d0e7389 */ /* 0x00006400000c000b */
[----:B01----:R-:W-:Y:S01]  /*2ba90*/  ENDCOLLECTIVE ;  /* 0x000000000000791b */ /* 0x003fe20003800000 */
.L_x_5353:
        /* <DEDUP_REMOVED lines=10> */
.L_x_5354:
[----:B------:R-:W-:Y:S05]  /*2bb40*/  BRA `(.L_x_5355) ;  /* 0xffffffcc00ec7947 */ /* 0x000fea000383ffff */
.L_x_5283:
[----:B---3--:R3:W4:Y:S02]  /*2bb50*/  SYNCS.PHASECHK.TRANS64.TRYWAIT P0, [R10+URZ+0x38860], R20 ;  /* 0x038860140a0075a7 */ /* 0x008724000800017f */
[----:B----4-:R-:W-:Y:S05]  /*2bb60*/  @!P0 NANOSLEEP.SYNCS 0x989680 ;  /* 0x009896800000895d */ /* 0x010fea0003900000 */
[----:B------:R-:W4:Y:S02]  /*2bb70*/  @!P0 SYNCS.PHASECHK.TRANS64 P0, [R10+URZ+0x38860], R20 ;  /* 0x038860140a0085a7 */ /* 0x000f24000800007f */
[----:B----4-:R-:W-:Y:S05]  /*2bb80*/  @!P0 BRA `(.L_x_5283) ;  /* 0xfffffffc00f08947 */ /* 0x010fea000383ffff */
[----:B------:R-:W-:Y:S05]  /*2bb90*/  BRA `(.L_x_5356) ;  /* 0xffffffd000387947 */ /* 0x000fea000383ffff */
.L_x_5284:
        /* <DEDUP_REMOVED lines=8> */
.L_x_5358:
[----:B------:R-:W-:Y:S05]  /*2bc20*/  BSYNC B1 ;  /* 0x0000000000017941 */ /* 0x000fea0003800000 */
.L_x_5357:
[----:B------:R-:W-:Y:S01]  /*2bc30*/  IMAD.MOV.U32 R13, RZ, RZ, R18 ;  /* 0x000000ffff0d7224 */ /* 0x000fe200078e0012 */
[----:B------:R-:W-:Y:S01]  /*2bc40*/  LEA R17, R17, UR45, 0x1 ;  /* 0x0000002d11117c11 */ /* 0x000fe2000f8e08ff */
[----:B------:R-:W-:Y:S01]  /*2bc50*/  IMAD.MOV.U32 R12, RZ, RZ, RZ ;  /* 0x000000ffff0c7224 */ /* 0x000fe200078e00ff */
[C---:B------:R-:W-:Y:S01]  /*2bc60*/  LOP3.LUT P2, RZ, R16.reuse, 0x20, RZ, 0xc0, !PT ;  /* 0x0000002010ff7812 */ /* 0x040fe2000784c0ff */
[----:B------:R-:W-:Y:S01]  /*2bc70*/  IMAD.MOV.U32 R11, RZ, RZ, 0x181f ;  /* 0x0000181fff0b7424 */ /* 0x000fe200078e00ff */
[----:B------:R-:W-:Y:S01]  /*2bc80*/  LOP3.LUT P1, RZ, R16, 0x10, RZ, 0xc0, !PT ;  /* 0x0000001010ff7812 */ /* 0x000fe2000782c0ff */
[----:B------:R-:W-:Y:S01]  /*2bc90*/  IMAD.MOV.U32 R15, RZ, RZ, -0x1 ;  /* 0xffffffffff0f7424 */ /* 0x000fe200078e00ff */
[----:B------:R-:W-:Y:S01]  /*2bca0*/  P2R R4, PR, RZ, 0x20 ;  /* 0x00000020ff047803 */ /* 0x000fe20000000000 */
[----:B------:R-:W-:-:S10]  /*2bcb0*/  IMAD.MOV.U32 R3, RZ, RZ, R14 ;  /* 0x000000ffff037224 */ /* 0x000fd400078e000e */
[----:B------:R-:W-:Y:S05]  /*2bcc0*/  WARPSYNC.COLLECTIVE R15, `(.L_x_5359) ;  /* 0x000000000f087348 */ /* 0x000fea0003c00000 */
[----:B------:R0:W1:Y:S02]  /*2bcd0*/  SHFL.IDX P6, R14, R13, R12, R11 ;  /* 0x0000000c0d0e7389 */ /* 0x00006400000c000b */
[----:B01----:R-:W-:Y:S01]  /*2bce0*/  ENDCOLLECTIVE ;  /* 0x000000000000791b */ /* 0x003fe20003800000 */
.L_x_5359:
        /* <DEDUP_REMOVED lines=13> */
.L_x_5360:
        /* <DEDUP_REMOVED lines=16> */
.L_x_5361:
        /* <DEDUP_REMOVED lines=18> */
.L_x_5362:
        /* <DEDUP_REMOVED lines=14> */
.L_x_5363:
        /* <DEDUP_REMOVED lines=17> */
.L_x_5364:
        /* <DEDUP_REMOVED lines=13> */
.L_x_5365:
[----:B------:R-:W-:Y:S05]  /*2c2a0*/  BRA `(.L_x_5366) ;  /* 0xffffffcc00ac7947 */ /* 0x000fea000383ffff */
.L_x_5289:
[----:B0-----:R0:W1:Y:S02]  /*2c2b0*/  SYNCS.PHASECHK.TRANS64.TRYWAIT P0, [R5+URZ+0x38820], R4 ;  /* 0x03882004050075a7 */ /* 0x001064000800017f */
[----:B-1----:R-:W-:Y:S05]  /*2c2c0*/  @!P0 NANOSLEEP.SYNCS 0x989680 ;  /* 0x009896800000895d */ /* 0x002fea0003900000 */
[----:B------:R-:W1:Y:S02]  /*2c2d0*/  @!P0 SYNCS.PHASECHK.TRANS64 P0, [R5+URZ+0x38820], R4 ;  /* 0x03882004050085a7 */ /* 0x000e64000800007f */
[----:B-1----:R-:W-:Y:S05]  /*2c2e0*/  @!P0 BRA `(.L_x_5289) ;  /* 0xfffffffc00f08947 */ /* 0x002fea000383ffff */
[----:B------:R-:W-:Y:S05]  /*2c2f0*/  BRA `(.L_x_5367) ;  /* 0xffffffd000587947 */ /* 0x000fea000383ffff */
.L_x_5290:
        /* <DEDUP_REMOVED lines=11> */
.L_x_5369:
[----:B------:R-:W-:Y:S05]  /*2c3b0*/  BSYNC B0 ;  /* 0x0000000000007941 */ /* 0x000fea0003800000 */
.L_x_5368:
[----:B------:R-:W-:Y:S05]  /*2c3c0*/  BRA `(.L_x_5370) ;  /* 0xffffffd000407947 */ /* 0x000fea000383ffff */
.L_x_5291:
[----:B------:R-:W-:Y:S01]  /*2c3d0*/  BSSY B0, `(.L_x_5371) ;  /* 0x0000006000007945 */ /* 0x000fe20003800000 */
[----:B------:R-:W-:-:S07]  /*2c3e0*/  IMAD.MOV.U32 R15, RZ, RZ, -0x1 ;  /* 0xffffffffff0f7424 */ /* 0x000fce00078e00ff */
[----:B012--5:R-:W-:Y:S05]  /*2c3f0*/  WARPSYNC.COLLECTIVE R15, `(.L_x_5372) ;  /* 0x000000000f0c7348 */ /* 0x027fea0003c00000 */
[----:B------:R-:W-:Y:S02]  /*2c400*/  ELECT P6, UR62, PT ;  /* 0x00000000003e782f */ /* 0x000fe400038c0000 */
[----:B------:R-:W-:Y:S01]  /*2c410*/  MOV R14, UR62 ;  /* 0x0000003e000e7c02 */ /* 0x000fe20008000f00 */
[----:B012--5:R-:W-:Y:S10]  /*2c420*/  ENDCOLLECTIVE ;  /* 0x000000000000791b */ /* 0x027ff40003800000 */
.L_x_5372:
[----:B------:R-:W-:Y:S05]  /*2c430*/  BSYNC B0 ;  /* 0x0000000000007941 */ /* 0x000fea0003800000 */
.L_x_5371:
[----:B------:R-:W-:Y:S05]  /*2c440*/  BRA `(.L_x_5373) ;  /* 0xffffffd000347947 */ /* 0x000fea000383ffff */
.L_x_5293:
[----:B-1----:R1:W3:Y:S02]  /*2c450*/  SYNCS.PHASECHK.TRANS64.TRYWAIT P1, [R3+URZ+0x38840], R2 ;  /* 0x03884002030075a7 */ /* 0x0022e4000802017f */
[----:B---3--:R-:W-:Y:S05]  /*2c460*/  @!P1 NANOSLEEP.SYNCS 0x989680 ;  /* 0x009896800000995d */ /* 0x008fea0003900000 */
[----:B------:R-:W3:Y:S02]  /*2c470*/  @!P1 SYNCS.PHASECHK.TRANS64 P1, [R3+URZ+0x38840], R2 ;  /* 0x03884002030095a7 */ /* 0x000ee4000802007f */
[----:B---3--:R-:W-:Y:S05]  /*2c480*/  @!P1 BRA `(.L_x_5293) ;  /* 0xfffffffc00f09947 */ /* 0x008fea000383ffff */
[----:B------:R-:W-:Y:S05]  /*2c490*/  BRA `(.L_x_5374) ;  /* 0xffffffd000547947 */ /* 0x000fea000383ffff */
.L_x_5295:
[----:B0-----:R0:W3:Y:S02]  /*2c4a0*/  SYNCS.PHASECHK.TRANS64.TRYWAIT P1, [R5+URZ+0x38840], R0 ;  /* 0x03884000050075a7 */ /* 0x0010e4000802017f */
[----:B---3--:R-:W-:Y:S05]  /*2c4b0*/  @!P1 NANOSLEEP.SYNCS 0x989680 ;  /* 0x009896800000995d */ /* 0x008fea0003900000 */
[----:B------:R-:W3:Y:S02]  /*2c4c0*/  @!P1 SYNCS.PHASECHK.TRANS64 P1, [R5+URZ+0x38840], R0 ;  /* 0x03884000050095a7 */ /* 0x000ee4000802007f */
[----:B---3--:R-:W-:Y:S05]  /*2c4d0*/  @!P1 BRA `(.L_x_5295) ;  /* 0xfffffffc00f09947 */ /* 0x008fea000383ffff */
[----:B------:R-:W-:Y:S05]  /*2c4e0*/  BRA `(.L_x_5375) ;  /* 0xffffffd000607947 */ /* 0x000fea000383ffff */
.L_x_5297:
[----:B---3--:R3:W4:Y:S02]  /*2c4f0*/  SYNCS.PHASECHK.TRANS64.TRYWAIT P1, [R3+URZ+0x38860], R2 ;  /* 0x03886002030075a7 */ /* 0x008724000802017f */
[----:B----4-:R-:W-:Y:S05]  /*2c500*/  @!P1 NANOSLEEP.SYNCS 0x989680 ;  /* 0x009896800000995d */ /* 0x010fea0003900000 */
[----:B------:R-:W4:Y:S02]  /*2c510*/  @!P1 SYNCS.PHASECHK.TRANS64 P1, [R3+URZ+0x38860], R2 ;  /* 0x03886002030095a7 */ /* 0x000f24000802007f */
[----:B----4-:R-:W-:Y:S05]  /*2c520*/  @!P1 BRA `(.L_x_5297) ;  /* 0xfffffffc00f09947 */ /* 0x010fea000383ffff */
[----:B------:R-:W-:Y:S05]  /*2c530*/  BRA `(.L_x_5376) ;  /* 0xffffffd0005c7947 */ /* 0x000fea000383ffff */
        .type           $_ZN7cutlass13device_kernelIN5flash11enable_sm90INS1_16FlashAttnFwdSm90INS1_25CollectiveMainloopFwdSm90ILi2EN4cute5tupleIJNS5_1CILi1EEES8_S8_EEENS6_IJNS7_ILi64EEESA_SA_EEELi512ENS_6half_tEfNS_4arch4Sm90ELb0ELb1ELb1ELb0ELb1ELb0ELb1ELb0ELb0ELb1ELb1ELb0EEENS1_21CollectiveEpilogueFwdINS6_IJSA_NS7_ILi512EEESA_EEES9_SC_SE_Li256ELb0ELb1ELb1ELb0EEENS1_19SingleTileSchedulerILb0ELb1ELb1ELi64EEEEEEEEEvNT_6ParamsE$_ZZN5flash25CollectiveMainloopFwdSm90ILi2EN4cute5tupleIJNS1_1CILi1EEES4_S4_EEENS2_IJNS3_ILi64EEES6_S6_EEELi512EN7cutlass6half_tEfNS8_4arch4Sm90ELb0ELb1ELb1ELb0ELb1ELb0ELb1ELb0ELb0ELb1ELb1ELb0EE3mmaINS_16FlashAttnFwdSm90ISC_NS_21CollectiveEpilogueFwdINS2_IJS6_NS3_ILi512EEES6_EEES5_S9_SB_Li256ELb0ELb1ELb1ELb0EEENS_19SingleTileSchedulerILb0ELb1ELb1ELi64EEEE13SharedStorageENS1_6TensorINS1_11ArrayEngineIfLm128EEENS1_6LayoutINS2_IJNS2_IJNS3_ILi2EEESR_NS3_ILi32EEEEEES4_S4_EEENS2_IJNS2_IJS4_SR_NS3_ILi4EEEEEENS3_ILi0EEESX_EEEEEEENS_7SoftmaxILi2ELi0EEEEEbRKNSC_6ParamsENS8_13PipelineAsyncILi2EEES17_RNS8_13PipelineStateILj2EEERT0_RT1_iRiRKNS_16SeqlenInfoQKNewKILb0ELb0EEENS2_IJiiiiEEERT_ENKUliT_T0_T1_E_clIZSD_ISM_S10_S12_EbS15_S17_S17_S1A_S1C_S1E_iS1F_S1J_S1K_S1M_EUlRS1N_iE1_NS3_ILb0EEENS3_ILb1EEEEEDaiS1N_S1O_S1P_,@function
        .size           $_ZN7cutlass13device_kernelIN5flash11enable_sm90INS1_16FlashAttnFwdSm90INS1_25CollectiveMainloopFwdSm90ILi2EN4cute5tupleIJNS5_1CILi1EEES8_S8_EEENS6_IJNS7_ILi64EEESA_SA_EEELi512ENS_6half_tEfNS_4arch4Sm90ELb0ELb1ELb1ELb0ELb1ELb0ELb1ELb0ELb0ELb1ELb1ELb0EEENS1_21CollectiveEpilogueFwdINS6_IJSA_NS7_ILi512EEESA_EEES9_SC_SE_Li256ELb0ELb1ELb1ELb0EEENS1_19SingleTileSchedulerILb0ELb1ELb1ELi64EEEEEEEEEvNT_6ParamsE$_ZZN5flash25CollectiveMainloopFwdSm90ILi2EN4cute5tupleIJNS1_1CILi1EEES4_S4_EEENS2_IJNS3_ILi64EEES6_S6_EEELi512EN7cutlass6half_tEfNS8_4arch4Sm90ELb0ELb1ELb1ELb0ELb1ELb0ELb1ELb0ELb0ELb1ELb1ELb0EE3mmaINS_16FlashAttnFwdSm90ISC_NS_21CollectiveEpilogueFwdINS2_IJS6_NS3_ILi512EEES6_EEES5_S9_SB_Li256ELb0ELb1ELb1ELb0EEENS_19SingleTileSchedulerILb0ELb1ELb1ELi64EEEE13SharedStorageENS1_6TensorINS1_11ArrayEngineIfLm128EEENS1_6LayoutINS2_IJNS2_IJNS3_ILi2EEESR_NS3_ILi32EEEEEES4_S4_EEENS2_IJNS2_IJS4_SR_NS3_ILi4EEEEEENS3_ILi0EEESX_EEEEEEENS_7SoftmaxILi2ELi0EEEEEbRKNSC_6ParamsENS8_13PipelineAsyncILi2EEES17_RNS8_13PipelineStateILj2EEERT0_RT1_iRiRKNS_16SeqlenInfoQKNewKILb0ELb0EEENS2_IJiiiiEEERT_ENKUliT_T0_T1_E_clIZSD_ISM_S10_S12_EbS15_S17_S17_S1A_S1C_S1E_iS1F_S1J_S1K_S1M_EUlRS1N_iE1_NS3_ILb0EEENS3_ILb1EEEEEDaiS1N_S1O_S1P_,(.L_x_15748 - $_ZN7cutlass13device_kernelIN5flash11enable_sm90INS1_16FlashAttnFwdSm90INS1_25CollectiveMainloopFwdSm90ILi2EN4cute5tupleIJNS5_1CILi1EEES8_S8_EEENS6_IJNS7_ILi64EEESA_SA_EEELi512ENS_6half_tEfNS_4arch4Sm90ELb0ELb1ELb1ELb0ELb1ELb0ELb1ELb0ELb0ELb1ELb1ELb0EEENS1_21CollectiveEpilogueFwdINS6_IJSA_NS7_ILi512EEESA_EEES9_SC_SE_Li256ELb0ELb1ELb1ELb0EEENS1_19SingleTileSchedulerILb0ELb1ELb1ELi64EEEEEEEEEvNT_6ParamsE$_ZZN5flash25CollectiveMainloopFwdSm90ILi2EN4cute5tupleIJNS1_1CILi1EEES4_S4_EEENS2_IJNS3_ILi64EEES6_S6_EEELi512EN7cutlass6half_tEfNS8_4arch4Sm90ELb0ELb1ELb1ELb0ELb1ELb0ELb1ELb0ELb0ELb1ELb1ELb0EE3mmaINS_16FlashAttnFwdSm90ISC_NS_21CollectiveEpilogueFwdINS2_IJS6_NS3_ILi512EEES6_EEES5_S9_SB_Li256ELb0ELb1ELb1ELb0EEENS_19SingleTileSchedulerILb0ELb1ELb1ELi64EEEE13SharedStorageENS1_6TensorINS1_11ArrayEngineIfLm128EEENS1_6LayoutINS2_IJNS2_IJNS3_ILi2EEESR_NS3_ILi32EEEEEES4_S4_EEENS2_IJNS2_IJS4_SR_NS3_ILi4EEEEEENS3_ILi0EEESX_EEEEEEENS_7SoftmaxILi2ELi0EEEEEbRKNSC_6ParamsENS8_13PipelineAsyncILi2EEES17_RNS8_13PipelineStateILj2EEERT0_RT1_iRiRKNS_16SeqlenInfoQKNewKILb0ELb0EEENS2_IJiiiiEEERT_ENKUliT_T0_T1_E_clIZSD_ISM_S10_S12_EbS15_S17_S17_S1A_S1C_S1E_iS1F_S1J_S1K_S1M_EUlRS1N_iE1_NS3_ILb0EEENS3_ILb1EEEEEDaiS1N_S1O_S1P_)
$_ZN7cutlass13device_kernelIN5flash11enable_sm90INS1_16FlashAttnFwdSm90INS1_25CollectiveMainloopFwdSm90ILi2EN4cute5tupleIJNS5_1CILi1EEES8_S8_EEENS6_IJNS7_ILi64EEESA_SA_EEELi512ENS_6half_tEfNS_4arch4Sm90ELb0ELb1ELb1ELb0ELb1ELb0ELb1ELb0ELb0ELb1ELb1ELb0EEENS1_21CollectiveEpilogueFwdINS6_IJSA_NS7_ILi512EEESA_EEES9_SC_SE_Li256ELb0ELb1ELb1ELb0EEENS1_19SingleTileSchedulerILb0ELb1ELb1ELi64EEEEEEEEEvNT_6ParamsE$_ZZN5flash25CollectiveMainloopFwdSm90ILi2EN4cute5tupleIJNS1_1CILi1EEES4_S4_EEENS2_IJNS3_ILi64EEES6_S6_EEELi512EN7cutlass6half_tEfNS8_4arch4Sm90ELb0ELb1ELb1ELb0ELb1ELb0ELb1ELb0ELb0ELb1ELb1ELb0EE3mmaINS_16FlashAttnFwdSm90ISC_NS_21CollectiveEpilogueFwdINS2_IJS6_NS3_ILi512EEES6_EEES5_S9_SB_Li256ELb0ELb1ELb1ELb0EEENS_19SingleTileSchedulerILb0ELb1ELb1ELi64EEEE13SharedStorageENS1_6TensorINS1_11ArrayEngineIfLm128EEENS1_6LayoutINS2_IJNS2_IJNS3_ILi2EEESR_NS3_ILi32EEEEEES4_S4_EEENS2_IJNS2_IJS4_SR_NS3_ILi4EEEEEENS3_ILi0EEESX_EEEEEEENS_7SoftmaxILi2ELi0EEEEEbRKNSC_6ParamsENS8_13PipelineAsyncILi2EEES17_RNS8_13PipelineStateILj2EEERT0_RT1_iRiRKNS_16SeqlenInfoQKNewKILb0ELb0EEENS2_IJiiiiEEERT_ENKUliT_T0_T1_E_clIZSD_ISM_S10_S12_EbS15_S17_S17_S1A_S1C_S1E_iS1F_S1J_S1K_S1M_EUlRS1N_iE1_NS3_ILb0EEENS3_ILb1EEEEEDaiS1N_S1O_S1P_:
[----:B------:R-:W-:Y:S05]  /*2c540*/  YIELD ;  /* 0x0000000000007946 */ /* 0x000fea0003800000 */
[----:B------:R-:W-:Y:S02]  /*2c550*/  ULDC UR4, c[0x0][0x20] ;  /* 0x0000080000047ab9 */ /* 0x000fe40000000800 */
[----:B------:R-:W-:-:S05]  /*2c560*/  VIADD R7, R17, -UR4 ;  /* 0x8000000411077c36 */ /* 0x000fca0008000000 */
[----:B------:R-:W2:Y:S01]  /*2c570*/  LDL.64 R8, [R7] ;  /* 0x0000000007087983 */ /* 0x000ea20000100a00 */
[----:B------:R-:W0:Y:S02]  /*2c580*/  LDC.64 R4, c[0x0][0x208] ;  /* 0x00008200ff047b82 */ /* 0x000e240000000a00 */
[----:B0-----:R-:W-:Y:S02]  /*2c590*/  R2UR UR4, R4 ;  /* 0x00000000040472ca */ /* 0x001fe400000e0000 */
[----:B------:R-:W-:-:S13]  /*2c5a0*/  R2UR UR5, R5 ;  /* 0x00000000050572ca */ /* 0x000fda00000e0000 */
[----:B--2---:R-:W2:Y:S01]  /*2c5b0*/  LD.E R10, desc[UR4][R8.64] ;  /* 0x00000004080a7980 */ /* 0x004ea2000c101900 */
[----:B------:R-:W-:Y:S02]  /*2c5c0*/  R2UR UR4, R4 ;  /* 0x00000000040472ca */ /* 0x000fe400000e0000 */
[----:B------:R-:W-:-:S13]  /*2c5d0*/  R2UR UR5, R5 ;  /* 0x00000000050572ca */ /* 0x000fda00000e0000 */
[----:B------:R-:W3:Y:S01]  /*2c5e0*/  LD.E R12, desc[UR4][R8.64+0x8] ;  /* 0x00000804080c7980 */ /* 0x000ee2000c101900 */
[----:B--2---:R-:W-:-:S05]  /*2c5f0*/  VIADD R11, R10, 0x1 ;  /* 0x000000010a0b7836 */ /* 0x004fca0000000000 */
[----:B------:R-:W-:-:S13]  /*2c600*/  ISETP.NE.AND P0, PT, R11, 0x2, PT ;  /* 0x000000020b00780c */ /* 0x000fda0003f05270 */
[----:B------:R-:W-:Y:S02]  /*2c610*/  @!P0 R2UR UR6, R4 ;  /* 0x00000000040682ca */ /* 0x000fe400000e0000 */
[----:B------:R-:W-:-:S13]  /*2c620*/  @!P0 R2UR UR7, R5 ;  /* 0x00000000050782ca */ /* 0x000fda00000e0000 */
[----:B------:R-:W2:Y:S01]  /*2c630*/  @!P0 LD.E R13, desc[UR6][R8.64+0x4] ;  /* 0x00000406080d8980 */ /* 0x000ea2000c101900 */
[C---:B------:R-:W-:Y:S02]  /*2c640*/  R2UR UR4, R4.reuse ;  /* 0x00000000040472ca */ /* 0x040fe400000e0000 */
[C---:B------:R-:W-:Y:S02]  /*2c650*/  R2UR UR5, R5.reuse ;  /* 0x00000000050572ca */ /* 0x040fe400000e0000 */
[C---:B------:R-:W-:Y:S02]  /*2c660*/  R2UR UR6, R4.reuse ;  /* 0x00000000040672ca */ /* 0x040fe400000e0000 */
[C---:B------:R-:W-:Y:S02]  /*2c670*/  R2UR UR7, R5.reuse ;  /* 0x00000000050772ca */ /* 0x040fe400000e0000 */
[----:B------:R-:W-:Y:S02]  /*2c680*/  @!P0 R2UR UR8, R4 ;  /* 0x00000000040882ca */ /* 0x000fe400000e0000 */
[----:B------:R-:W-:-:S02]  /*2c690*/  @!P0 R2UR UR9, R5 ;  /* 0x00000000050982ca */ /* 0x000fc400000e0000 */
[----:B------:R-:W-:Y:S02]  /*2c6a0*/  @!P0 R2UR UR10, R4 ;  /* 0x00000000040a82ca */ /* 0x000fe400000e0000 */
[----:B------:R-:W-:Y:S01]  /*2c6b0*/  @!P0 R2UR UR11, R5 ;  /* 0x00000000050b82ca */ /* 0x000fe200000e0000 */
[----:B---3--:R-:W-:Y:S01]  /*2c6c0*/  VIADD R21, R12, 0x1 ;  /* 0x000000010c157836 */ /* 0x008fe20000000000 */
[----:B------:R-:W-:Y:S04]  /*2c6d0*/  ST.E desc[UR4][R8.64], R11 ;  /* 0x0000000b08007985 */ /* 0x000fe8000c101904 */
[----:B------:R-:W-:Y:S04]  /*2c6e0*/  ST.E desc[UR6][R8.64+0x8], R21 ;  /* 0x0000081508007985 */ /* 0x000fe8000c101906 */
[----:B------:R-:W-:Y:S01]  /*2c6f0*/  @!P0 ST.E desc[UR8][R8.64], RZ ;  /* 0x000000ff08008985 */ /* 0x000fe2000c101908 */
[----:B--2---:R-:W-:-:S05]  /*2c700*/  @!P0 LOP3.LUT R25, R13, 0x1, RZ, 0x3c, !PT ;  /* 0x000000010d198812 */ /* 0x004fca00078e3cff */
[----:B------:R0:W-:Y:S04]  /*2c710*/  @!P0 ST.E desc[UR10][R8.64+0x4], R25 ;  /* 0x0000041908008985 */ /* 0x0001e8000c10190a */
[----:B------:R-:W2:Y:S01]  /*2c720*/  LDL.64 R14, [R7+0x18] ;  /* 0x00001800070e7983 */ /* 0x000ea20000100a00 */
[----:B------:R-:W-:Y:S02]  /*2c730*/  R2UR UR4, R4 ;  /* 0x00000000040472ca */ /* 0x000fe400000e0000 */
[----:B------:R-:W-:Y:S01]  /*2c740*/  R2UR UR5, R5 ;  /* 0x00000000050572ca */ /* 0x000fe200000e0000 */
[----:B------:R-:W3:-:S12]  /*2c750*/  LDL.64 R12, [R7] ;  /* 0x00000000070c7983 */ /* 0x000ed80000100a00 */
[----:B--2---:R-:W2:Y:S01]  /*2c760*/  LD.E R20, desc[UR4][R14.64] ;  /* 0x000000040e147980 */ /* 0x004ea2000c101900 */
[C---:B------:R-:W-:Y:S02]  /*2c770*/  R2UR UR4, R4.reuse ;  /* 0x00000000040472ca */ /* 0x040fe400000e0000 */
[C---:B------:R-:W-:Y:S02]  /*2c780*/  R2UR UR5, R5.reuse ;  /* 0x00000000050572ca */ /* 0x040fe400000e0000 */
[----:B------:R-:W-:Y:S02]  /*2c790*/  R2UR UR6, R4 ;  /* 0x00000000040672ca */ /* 0x000fe400000e0000 */
[----:B------:R-:W-:Y:S01]  /*2c7a0*/  R2UR UR7, R5 ;  /* 0x00000000050772ca */ /* 0x000fe200000e0000 */
[----:B------:R-:W-:Y:S01]  /*2c7b0*/  BSSY B2, `(.L_x_5377) ;  /* 0x0000009000027945 */ /* 0x000fe20003800000 */
[----:B0-----:R-:W-:Y:S02]  /*2c7c0*/  IMAD.MOV.U32 R8, RZ, RZ, R16 ;  /* 0x000000ffff087224 */ /* 0x001fe400078e0010 */
[----:B------:R-:W-:-:S05]  /*2c7d0*/  IMAD.MOV.U32 R9, RZ, RZ, R2 ;  /* 0x000000ffff097224 */ /* 0x000fca00078e0002 */
[----:B---3--:R0:W5:Y:S04]  /*2c7e0*/  LD.E R24, desc[UR4][R12.64] ;  /* 0x000000040c187980 */ /* 0x008168000c101900 */
[----:B------:R0:W5:Y:S01]  /*2c7f0*/  LD.E R11, desc[UR6][R12.64+0x4] ;  /* 0x000004060c0b7980 */ /* 0x000162000c101900 */
[----:B--2---:R-:W-:-:S04]  /*2c800*/  LOP3.LUT R20, R20, 0x1, RZ, 0xfc, !PT ;  /* 0x0000000114147812 */ /* 0x004fc800078efcff */
[----:B------:R-:W-:-:S13]  /*2c810*/  ISETP.NE.AND P0, PT, R20, 0x3, PT ;  /* 0x000000031400780c */ /* 0x000fda0003f05270 */
[----:B0-----:R-:W-:Y:S05]  /*2c820*/  @!P0 BRA `(.L_x_5378) ;  /* 0x0000000000048947 */ /* 0x001fea0003800000 */
[----:B------:R-:W-:Y:S01]  /*2c830*/  BPT.TRAP 0x1 ;  /* 0x000000040000795c */ /* 0x000fe20000300000 */
.L_x_5378:
[----:B------:R-:W-:Y:S05]  /*2c840*/  BSYNC B2 ;  /* 0x0000000000027941 */ /* 0x000fea0003800000 */
.L_x_5377:
[----:B------:R-:W-:Y:S02]  /*2c850*/  R2UR UR4, R4 ;  /* 0x00000000040472ca */ /* 0x000fe400000e0000 */
[----:B------:R-:W-:-:S13]  /*2c860*/  R2UR UR5, R5 ;  /* 0x00000000050572ca */ /* 0x000fda00000e0000 */
[----:B------:R-:W2:Y:S01]  /*2c870*/  LD.E.64 R20, desc[UR4][R14.64+0x18] ;  /* 0x000018040e147980 */ /* 0x000ea2000c101b00 */
[----:B-----5:R-:W-:Y:S02]  /*2c880*/  SHF.L.U32 R25, R11, 0x1f, RZ ;  /* 0x0000001f0b197819 */ /* 0x020fe400000006ff */
[----:B--2---:R-:W-:-:S05]  /*2c890*/  MOV R21, R20 ;  /* 0x0000001400157202 */ /* 0x004fca0000000f00 */
[----:B------:R-:W-:-:S04]  /*2c8a0*/  IMAD R24, R24, 0x8, R21 ;  /* 0x0000000818187824 */ /* 0x000fc800078e0215 */
[----:B------:R0:W1:Y:S01]  /*2c8b0*/  SYNCS.PHASECHK.TRANS64.TRYWAIT P0, [R24+URZ], R25 ;  /* 0x00000019180075a7 */ /* 0x000062000800017f */
[----:B------:R-:W2:Y:S01]  /*2c8c0*/  LD.E R21, desc[UR4][R14.64] ;  /* 0x000000040e157980 */ /* 0x000ea2000c101900 */
[----:B------:R-:W-:Y:S02]  /*2c8d0*/  R2UR UR6, R4 ;  /* 0x00000000040672ca */ /* 0x000fe400000e0000 */
[----:B------:R-:W-:Y:S01]  /*2c8e0*/  R2UR UR7, R5 ;  /* 0x00000000050772ca */ /* 0x000fe200000e0000 */
[----:B------:R0:W5:Y:S01]  /*2c8f0*/  LD.E R11, desc[UR4][R12.64] ;  /* 0x000000040c0b7980 */ /* 0x000162000c101900 */
[----:B------:R-:W-:Y:S11]  /*2c900*/  BSSY B2, `(.L_x_5379) ;  /* 0x0000006000027945 */ /* 0x000ff60003800000 */
[----:B------:R0:W5:Y:S01]  /*2c910*/  LD.E R20, desc[UR6][R12.64+0x4] ;  /* 0x000004060c147980 */ /* 0x000162000c101900 */
[----:B--2---:R-:W-:-:S04]  /*2c920*/  LOP3.LUT R21, R21, 0x1, RZ, 0xfc, !PT ;  /* 0x0000000115157812 */ /* 0x004fc800078efcff */
[----:B------:R-:W-:-:S13]  /*2c930*/  ISETP.NE.AND P1, PT, R21, 0x3, PT ;  /* 0x000000031500780c */ /* 0x000fda0003f25270 */
[----:B01----:R-:W-:Y:S05]  /*2c940*/  @!P1 BRA `(.L_x_5380) ;  /* 0x0000000000049947 */ /* 0x003fea0003800000 */
[----:B------:R-:W-:Y:S01]  /*2c950*/  BPT.TRAP 0x1 ;  /* 0x000000040000795c */ /* 0x000fe20000300000 */
.L_x_5380:
[----:B------:R-:W-:Y:S05]  /*2c960*/  BSYNC B2 ;  /* 0x0000000000027941 */ /* 0x000fea0003800000 */
.L_x_5379:
[----:B------:R-:W-:Y:S04]  /*2c970*/  BSSY B2, `(.L_x_5381) ;  /* 0x000000a000027945 */ /* 0x000fe80003800000 */
[----:B------:R-:W-:Y:S05]  /*2c980*/  @P0 BRA `(.L_x_5382) ;  /* 0x0000000000200947 */ /* 0x000fea0003800000 */
[----:B------:R-:W-:Y:S02]  /*2c990*/  R2UR UR4, R4 ;  /* 0x00000000040472ca */ /* 0x000fe400000e0000 */
[----:B------:R-:W-:-:S13]  /*2c9a0*/  R2UR UR5, R5 ;  /* 0x00000000050572ca */ /* 0x000fda00000e0000 */
[----:B------:R-:W2:Y:S01]  /*2c9b0*/  LD.E.64 R14, desc[UR4][R14.64+0x18] ;  /* 0x000018040e0e7980 */ /* 0x000ea2000c101b00 */
[----:B-----5:R-:W-:Y:S02]  /*2c9c0*/  SHF.L.U32 R20, R20, 0x1f, RZ ;  /* 0x0000001f14147819 */ /* 0x020fe400000006ff */
[----:B--2---:R-:W-:-:S05]  /*2c9d0*/  MOV R12, R14 ;  /* 0x0000000e000c7202 */ /* 0x004fca0000000f00 */
[----:B------:R-:W-:-:S04]  /*2c9e0*/  IMAD R11, R11, 0x8, R12 ;  /* 0x000000080b0b7824 */ /* 0x000fc800078e020c */
[----:B------:R-:W0:Y:S02]  /*2c9f0*/  SYNCS.PHASECHK.TRANS64.TRYWAIT P0, [R11+URZ], R20 ;  /* 0x000000140b0075a7 */ /* 0x000e24000800017f */
[----:B0-----:R-:W-:Y:S05]  /*2ca00*/  @!P0 BRA `(.L_x_5383) ;  /* 0x0000011800348947 */ /* 0x001fea0003800000 */
.L_x_5382:
[----:B------:R-:W-:Y:S05]  /*2ca10*/  BSYNC B2 ;  /* 0x0000000000027941 */ /* 0x000fea0003800000 */
.L_x_5381:
[----:B0----5:R-:W2:Y:S04]  /*2ca20*/  LDL.64 R20, [R7] ;  /* 0x0000000007147983 */ /* 0x021ea80000100a00 */
[----:B------:R-:W3:Y:S01]  /*2ca30*/  LDL.64 R14, [R7+0x28] ;  /* 0x00002800070e7983 */ /* 0x000ee20000100a00 */
[C---:B------:R-:W-:Y:S02]  /*2ca40*/  R2UR UR6, R4.reuse ;  /* 0x00000000040672ca */ /* 0x040fe400000e0000 */
[C---:B------:R-:W-:Y:S01]  /*2ca50*/  R2UR UR7, R5.reuse ;  /* 0x00000000050772ca */ /* 0x040fe200000e0000 */
[----:B------:R-:W4:Y:S01]  /*2ca60*/  LDL.64 R12, [R7+0x20] ;  /* 0x00002000070c7983 */ /* 0x000f220000100a00 */
[C---:B------:R-:W-:Y:S02]  /*2ca70*/  R2UR UR4, R4.reuse ;  /* 0x00000000040472ca */ /* 0x040fe400000e0000 */
[----:B------:R-:W-:Y:S01]  /*2ca80*/  R2UR UR5, R5 ;  /* 0x00000000050572ca */ /* 0x000fe200000e0000 */
[----:B------:R-:W4:Y:S08]  /*2ca90*/  LDL.64 R56, [R7+0x8] ;  /* 0x0000080007387983 */ /* 0x000f300000100a00 */
[----:B--2---:R-:W2:Y:S04]  /*2caa0*/  LD.E R21, desc[UR6][R20.64] ;  /* 0x0000000614157980 */ /* 0x004ea8000c101900 */
[----:B---3--:R-:W2:Y:S01]  /*2cab0*/  LD.E.64 R58, desc[UR4][R14.64] ;  /* 0x000000040e3a7980 */ /* 0x008ea2000c101b00 */
[----:B------:R-:W-:Y:S05]  /*2cac0*/  WARPSYNC.ALL ;  /* 0x0000000000007948 */ /* 0x000fea0003800000 */
[----:B------:R-:W-:-:S02]  /*2cad0*/  R2UR UR4, R4 ;  /* 0x00000000040472ca */ /* 0x000fc400000e0000 */
[C---:B------:R-:W-:Y:S02]  /*2cae0*/  R2UR UR5, R5.reuse ;  /* 0x00000000050572ca */ /* 0x040fe400000e0000 */
[----:B------:R-:W-:Y:S02]  /*2caf0*/  R2UR UR6, R4 ;  /* 0x00000000040672ca */ /* 0x000fe400000e0000 */
[----:B------:R-:W-:-:S09]  /*2cb00*/  R2UR UR7, R5 ;  /* 0x00000000050772ca */ /* 0x000fd200000e0000 */
[----:B----4-:R0:W-:Y:S04]  /*2cb10*/  ST.E desc[UR4][R56.64], RZ ;  /* 0x000000ff38007985 */ /* 0x0101e8000c101904 */
[----:B------:R-:W3:Y:S01]  /*2cb20*/  LD.E.64 R14, desc[UR6][R12.64] ;  /* 0x000000060c0e7980 */ /* 0x000ee2000c101b00 */
[----:B--2---:R-:W-:Y:S01]  /*2cb30*/  IMAD R20, R21, 0x200, R58 ;  /* 0x0000020015147824 */ /* 0x004fe200078e023a */
[----:B------:R-:W-:Y:S01]  /*2cb40*/  WARPGROUP.ARRIVE ;  /* 0x00000000000079c5 */ /* 0x000fe20000000000 */
[----:B------:R-:W-:Y:S01]  /*2cb50*/  IMAD.MOV.U32 R21, RZ, RZ, R59 ;  /* 0x000000ffff157224 */ /* 0x000fe200078e003b */
[----:B------:R-:W-:Y:S01]  /*2cb60*/  R2UR UR8, R4 ;  /* 0x00000000040872ca */ /* 0x000fe200000e0000 */
[----:B------:R-:W-:Y:S01]  /*2cb70*/  IMAD.MOV.U32 R11, RZ, RZ, 0x1 ;  /* 0x00000001ff0b7424 */ /* 0x000fe200078e00ff */
[----:B------:R-:W-:-:S02]  /*2cb80*/  R2UR UR6, R20 ;  /* 0x00000000140672ca */ /* 0x000fc400000e0000 */
[----:B------:R-:W-:Y:S02]  /*2cb90*/  R2UR UR7, R21 ;  /* 0x00000000150772ca */ /* 0x000fe400000e0000 */
[C---:B------:R-:W-:Y:S02]  /*2cba0*/  R2UR UR9, R5.reuse ;  /* 0x00000000050972ca */ /* 0x040fe400000e0000 */
[----:B------:R-:W-:Y:S02]  /*2cbb0*/  R2UR UR10, R4 ;  /* 0x00000000040a72ca */ /* 0x000fe400000e0000 */
[----:B------:R-:W-:Y:S02]  /*2cbc0*/  R2UR UR11, R5 ;  /* 0x00000000050b72ca */ /* 0x000fe400000e0000 */
[----:B---3--:R-:W-:Y:S02]  /*2cbd0*/  R2UR UR4, R14 ;  /* 0x000000000e0472ca */ /* 0x008fe400000e0000 */
[----:B------:R-:W-:-:S13]  /*2cbe0*/  R2UR UR5, R15 ;  /* 0x000000000f0572ca */ /* 0x000fda00000e0000 */
[----:B------:R-:W-:Y:S03]  /*2cbf0*/  HGMMA.64x64x16.F32 R24, gdesc[UR4], RZ, !UPT, gsb0 ;  /* 0x00e00000041879f0 */ /* 0x000fe6000c0008ff */
[----:B------:R-:W-:Y:S02]  /*2cc00*/  WARPGROUP.DEPBAR.LE gsb0, 0x0 ;  /* 0x00008000000079c5 */ /* 0x000fe40000010000 */
[----:B------:R0:W-:Y:S04]  /*2cc10*/  ST.E desc[UR8][R56.64], R11 ;  /* 0x0000000b38007985 */ /* 0x0001e8000c101908 */
[----:B------:R-:W2:Y:S01]  /*2cc20*/  LD.E.64 R14, desc[UR10][R12.64] ;  /* 0x0000000a0c0e7980 */ /* 0x000ea2000c101b00 */
[----:B------:R-:W-:Y:S01]  /*2cc30*/  VIADD R58, R20, 0x2 ;  /* 0x00000002143a7836 */ /* 0x000fe20000000000 */
[----:B------:R-:W-:Y:S01]  /*2cc40*/  R2UR UR7, R59 ;  /* 0x000000003b0772ca */ /* 0x000fe200000e0000 */
[----:B------:R-:W-:Y:S01]  /*2cc50*/  WARPGROUP.ARRIVE ;  /* 0x00000000000079c5 */ /* 0x000fe20000000000 */
[----:B------:R-:W-:-:S02]  /*2cc60*/  R2UR UR8, R4 ;  /* 0x00000000040872ca */ /* 0x000fc400000e0000 */
[----:B------:R-:W-:Y:S02]  /*2cc70*/  R2UR UR6, R58 ;  /* 0x000000003a0672ca */ /* 0x000fe400000e0000 */
[C---:B------:R-:W-:Y:S02]  /*2cc80*/  R2UR UR9, R5.reuse ;  /* 0x00000000050972ca */ /* 0x040fe400000e0000 */
[----:B------:R-:W-:Y:S02]  /*2cc90*/  R2UR UR10, R4 ;  /* 0x00000000040a72ca */ /* 0x000fe400000e0000 */
[----:B------:R-:W-:Y:S01]  /*2cca0*/  R2UR UR11, R5 ;  /* 0x00000000050b72ca */ /* 0x000fe200000e0000 */
[----:B--2---:R-:W-:Y:S01]  /*2ccb0*/  VIADD R14, R14, 0x2 ;  /* 0x000000020e0e7836 */ /* 0x004fe20000000000 */
[----:B------:R-:W-:-:S04]  /*2ccc0*/  R2UR UR5, R15 ;  /* 0x000000000f0572ca */ /* 0x000fc800000e0000 */
[----:B------:R-:W-:-:S13]  /*2ccd0*/  R2UR UR4, R14 ;  /* 0x000000000e0472ca */ /* 0x000fda00000e0000 */
[----:B------:R-:W-:Y:S03]  /*2cce0*/  HGMMA.64x64x16.F32 R24, gdesc[UR4], R24, gsb0 ;  /* 0x00e00000041879f0 */ /* 0x000fe60008000818 */
        /* <DEDUP_REMOVED lines=19> */
[----:B------:R-:W-:Y:S01]  /*2ce20*/  WARPGROUP.ARRIVE ;  /* 0x00000000000079c5 */ /* 0x000fe20000000000 */
[----:B------:R-:W-:Y:S01]  /*2ce30*/  IMAD.MOV.U32 R21, RZ, RZ, R59 ;  /* 0x000000ffff157224 */ /* 0x000fe200078e003b */
[----:B------:R-:W-:-:S02]  /*2ce40*/  R2UR UR8, R4 ;  /* 0x00000000040872ca */ /* 0x000fc400000e0000 */
[----:B------:R-:W-:Y:S02]  /*2ce50*/  R2UR UR6, R20 ;  /* 0x00000000140672ca */ /* 0x000fe400000e0000 */
        /* <DEDUP_REMOVED lines=8> */
[----:B------:R-:W2:Y:S01]  /*2cee0*/  LDL.64 R14, [R7+0x40] ;  /* 0x00004000070e7983 */ /* 0x000ea20000100a00 */
[----:B------:R-:W-:-:S02]  /*2cef0*/  R2UR UR4, R4 ;  /* 0x00000000040472ca */ /* 0x000fc400000e0000 */
[----:B------:R-:W-:Y:S01]  /*2cf00*/  R2UR UR5, R5 ;  /* 0x00000000050572ca */ /* 0x000fe200000e0000 */
[----:B------:R-:W3:-:S12]  /*2cf10*/  LDL.64 R12, [R7] ;  /* 0x00000000070c7983 */ /* 0x000ed80000100a00 */
[----:B--2---:R-:W2:Y:S01]  /*2cf20*/  LD.E R20, desc[UR4][R14.64] ;  /* 0x000000040e147980 */ /* 0x004ea2000c101900 */
[C---:B------:R-:W-:Y:S02]  /*2cf30*/  R2UR UR4, R4.reuse ;  /* 0x00000000040472ca */ /* 0x040fe400000e0000 */
[C---:B------:R-:W-:Y:S02]  /*2cf40*/  R2UR UR5, R5.reuse ;  /* 0x00000000050572ca */ /* 0x040fe400000e0000 */
[----:B------:R-:W-:Y:S02]  /*2cf50*/  R2UR UR6, R4 ;  /* 0x00000000040672ca */ /* 0x000fe400000e0000 */
[----:B------:R-:W-:Y:S01]  /*2cf60*/  R2UR UR7, R5 ;  /* 0x00000000050772ca */ /* 0x000fe200000e0000 */
[----:B------:R-:W-:Y:S08]  /*2cf70*/  BSSY B2, `(.L_x_5384) ;  /* 0x0000007000027945 */ /* 0x000ff00003800000 */
[----:B---3--:R0:W5:Y:S04]  /*2cf80*/  LD.E R58, desc[UR4][R12.64] ;  /* 0x000000040c3a7980 */ /* 0x008168000c101900 */
[----:B------:R0:W5:Y:S01]  /*2cf90*/  LD.E R59, desc[UR6][R12.64+0x4] ;  /* 0x000004060c3b7980 */ /* 0x000162000c101900 */
[----:B--2---:R-:W-:-:S04]  /*2cfa0*/  LOP3.LUT R20, R20, 0x1, RZ, 0xfc, !PT ;  /* 0x0000000114147812 */ /* 0x004fc800078efcff */
[----:B------:R-:W-:-:S13]  /*2cfb0*/  ISETP.NE.AND P0, PT, R20, 0x3, PT ;  /* 0x000000031400780c */ /* 0x000fda0003f05270 */
[----:B0-----:R-:W-:Y:S05]  /*2cfc0*/  @!P0 BRA `(.L_x_5385) ;  /* 0x0000000000048947 */ /* 0x001fea0003800000 */
[----:B------:R-:W-:Y:S01]  /*2cfd0*/  BPT.TRAP 0x1 ;  /* 0x000000040000795c */ /* 0x000fe20000300000 */
.L_x_5385:
[----:B------:R-:W-:Y:S05]  /*2cfe0*/  BSYNC B2 ;  /* 0x0000000000027941 */ /* 0x000fea0003800000 */
.L_x_5384:
        /* <DEDUP_REMOVED lines=17> */
.L_x_5387:
[----:B------:R-:W-:Y:S05]  /*2d100*/  BSYNC B2 ;  /* 0x0000000000027941 */ /* 0x000fea0003800000 */
.L_x_5386:
        /* <DEDUP_REMOVED lines=10> */
.L_x_5389:
[----:B------:R-:W-:Y:S05]  /*2d1b0*/  BSYNC B2 ;  /* 0x0000000000027941 */ /* 0x000fea0003800000 */
.L_x_5388:
[----:B------:R-:W2:Y:S04]  /*2d1c0*/  LDL.64 R58, [R7] ;  /* 0x00000000073a7983 */ /* 0x000ea80000100a00 */
[----:B------:R-:W3:Y:S04]  /*2d1d0*/  LDL.64 R56, [R7+0x58] ;  /* 0x0000580007387983 */ /* 0x000ee80000100a00 */
[----:B------:R-:W4:Y:S04]  /*2d1e0*/  LDL.64 R12, [R7+0x48] ;  /* 0x00004800070c7983 */ /* 0x000f280000100a00 */
[----:B0----5:R-:W4:Y:S01]  /*2d1f0*/  LDL.64 R20, [R7+0x50] ;  /* 0x0000500007147983 */ /* 0x021f220000100a00 */
[----:B------:R-:W-:-:S02]  /*2d200*/  R2UR UR6, R4 ;  /* 0x00000000040672ca */ /* 0x000fc400000e0000 */
[C---:B------:R-:W-:Y:S02]  /*2d210*/  R2UR UR7, R5.reuse ;  /* 0x00000000050772ca */ /* 0x040fe400000e0000 */
[----:B------:R-:W-:Y:S02]  /*2d220*/  R2UR UR4, R4 ;  /* 0x00000000040472ca */ /* 0x000fe400000e0000 */
[----:B------:R-:W-:-:S09]  /*2d230*/  R2UR UR5, R5 ;  /* 0x00000000050572ca */ /* 0x000fd200000e0000 */
[----:B--2---:R-:W2:Y:S04]  /*2d240*/  LD.E R59, desc[UR6][R58.64] ;  /* 0x000000063a3b7980 */ /* 0x004ea8000c101900 */
[----:B---3--:R-:W2:Y:S01]  /*2d250*/  LD.E.64 R14, desc[UR4][R56.64] ;  /* 0x00000004380e7980 */ /* 0x008ea2000c101b00 */
[----:B------:R-:W-:Y:S05]  /*2d260*/  WARPSYNC.ALL ;  /* 0x0000000000007948 */ /* 0x000fea0003800000 */
[----:B------:R-:W-:-:S02]  /*2d270*/  R2UR UR6, R4 ;  /* 0x00000000040672ca */ /* 0x000fc400000e0000 */
[C---:B------:R-:W-:Y:S02]  /*2d280*/  R2UR UR7, R5.reuse ;  /* 0x00000000050772ca */ /* 0x040fe400000e0000 */
[----:B------:R-:W-:Y:S02]  /*2d290*/  R2UR UR4, R4 ;  /* 0x00000000040472ca */ /* 0x000fe400000e0000 */
[----:B------:R-:W-:-:S09]  /*2d2a0*/  R2UR UR5, R5 ;  /* 0x00000000050572ca */ /* 0x000fd200000e0000 */
[----:B----4-:R-:W3:Y:S04]  /*2d2b0*/  LD.E R62, desc[UR6][R12.64] ;  /* 0x000000060c3e7980 */ /* 0x010ee8000c101900 */
[----:B------:R-:W4:Y:S01]  /*2d2c0*/  LD.E.64 R60, desc[UR4][R20.64] ;  /* 0x00000004143c7980 */ /* 0x000f22000c101b00 */
[----:B------:R-:W-:Y:S01]  /*2d2d0*/  WARPGROUP.ARRIVE ;  /* 0x00000000000079c5 */ /* 0x000fe20000000000 */
[C---:B------:R-:W-:Y:S02]  /*2d2e0*/  R2UR UR8, R4.reuse ;  /* 0x00000000040872ca */ /* 0x040fe400000e0000 */
[----:B------:R-:W-:Y:S02]  /*2d2f0*/  R2UR UR9, R5 ;  /* 0x00000000050972ca */ /* 0x000fe400000e0000 */
[----:B------:R-:W-:-:S02]  /*2d300*/  R2UR UR10, R4 ;  /* 0x00000000040a72ca */ /* 0x000fc400000e0000 */
[----:B------:R-:W-:Y:S01]  /*2d310*/  R2UR UR11, R5 ;  /* 0x00000000050b72ca */ /* 0x000fe200000e0000 */
[----:B--2---:R-:W-:Y:S01]  /*2d320*/  IMAD R14, R59, 0x1000, R14 ;  /* 0x000010003b0e7824 */ /* 0x004fe200078e020e */
[----:B------:R-:W-:-:S04]  /*2d330*/  R2UR UR7, R15 ;  /* 0x000000000f0772ca */ /* 0x000fc800000e0000 */
[----:B------:R-:W-:Y:S02]  /*2d340*/  R2UR UR6, R14 ;  /* 0x000000000e0672ca */ /* 0x000fe400000e0000 */
[----:B---3--:R-:W-:Y:S02]  /*2d350*/  ISETP.NE.U32.AND P0, PT, R62, RZ, PT ;  /* 0x000000ff3e00720c */ /* 0x008fe40003f05070 */
[----:B----4-:R-:W-:Y:S02]  /*2d360*/  R2UR UR4, R60 ;  /* 0x000000003c0472ca */ /* 0x010fe400000e0000 */
[----:B------:R-:W-:-:S09]  /*2d370*/  R2UR UR5, R61 ;  /* 0x000000003d0572ca */ /* 0x000fd200000e0000 */
[----:B------:R-:W-:-:S05]  /*2d380*/  VOTEU.ANY UP0, P0 ;  /* 0x00000000003f7886 */ /* 0x000fca0000000100 */
[----:B------:R-:W-:Y:S03]  /*2d390*/  HGMMA.64x64x16.F32 R24, gdesc[UR4], R24, UP0, gsb0 ;  /* 0x00e00000041879f0 */ /* 0x000fe6000b800818 */
[----:B------:R-:W-:Y:S02]  /*2d3a0*/  WARPGROUP.DEPBAR.LE gsb0, 0x0 ;  /* 0x00008000000079c5 */ /* 0x000fe40000010000 */
[----:B------:R-:W-:Y:S04]  /*2d3b0*/  ST.E desc[UR8][R12.64], R11 ;  /* 0x0000000b0c007985 */ /* 0x000fe8000c101908 */
[----:B------:R-:W2:Y:S01]  /*2d3c0*/  LD.E.64 R56, desc[UR10][R20.64] ;  /* 0x0000000a14387980 */ /* 0x000ea2000c101b00 */
[----:B------:R-:W-:Y:S01]  /*2d3d0*/  VIADD R58, R14, 0x2 ;  /* 0x000000020e3a7836 */ /* 0x000fe20000000000 */
[----:B------:R-:W-:Y:S01]  /*2d3e0*/  WARPGROUP.ARRIVE ;  /* 0x00000000000079c5 */ /* 0x000fe20000000000 */
[----:B------:R-:W-:Y:S01]  /*2d3f0*/  IMAD.MOV.U32 R59, RZ, RZ, R15 ;  /* 0x000000ffff3b7224 */ /* 0x000fe200078e000f */
[----:B------:R-:W-:-:S02]  /*2d400*/  R2UR UR8, R4 ;  /* 0x00000000040872ca */ /* 0x000fc400000e0000 */
[----:B------:R-:W-:Y:S02]  /*2d410*/  R2UR UR6, R58 ;  /* 0x000000003a0672ca */ /* 0x000fe400000e0000 */
        /* <DEDUP_REMOVED lines=236> */
[----:B------:R-:W-:Y:S01]  /*2e2e0*/  UMOV UR4, 0x1 ;  /* 0x0000000100047882 */ /* 0x000fe20000000000 */
[----:B------:R-:W-:Y:S01]  /*2e2f0*/  IMAD.MOV.U32 R59, RZ, RZ, R15 ;  /* 0x000000ffff3b7224 */ /* 0x000fe200078e000f */
[----:B------:R-:W0:Y:S01]  /*2e300*/  S2R R60, SR_TID.X ;  /* 0x00000000003c7919 */ /* 0x000e220000002100 */
[----:B------:R-:W-:Y:S01]  /*2e310*/  UISETP.NE.U32.AND UP0, UPT, UR4, URZ, UPT ;  /* 0x0000003f0400728c */ /* 0x000fe2000bf05070 */
[----:B------:R-:W-:Y:S01]  /*2e320*/  WARPGROUP.ARRIVE ;  /* 0x00000000000079c5 */ /* 0x000fe20000000000 */
[----:B------:R-:W-:-:S02]  /*2e330*/  R2UR UR6, R4 ;  /* 0x00000000040672ca */ /* 0x000fc400000e0000 */
[----:B------:R-:W-:Y:S02]  /*2e340*/  R2UR UR11, R59 ;  /* 0x000000003b0b72ca */ /* 0x000fe400000e0000 */
[C---:B------:R-:W-:Y:S02]  /*2e350*/  R2UR UR7, R5.reuse ;  /* 0x00000000050772ca */ /* 0x040fe400000e0000 */
[----:B------:R-:W-:Y:S02]  /*2e360*/  R2UR UR12, R4 ;  /* 0x00000000040c72ca */ /* 0x000fe400000e0000 */
[----:B------:R-:W-:Y:S02]  /*2e370*/  R2UR UR13, R5 ;  /* 0x00000000050d72ca */ /* 0x000fe400000e0000 */
[----:B0-----:R-:W-:-:S06]  /*2e380*/  SHF.R.U32.HI R60, RZ, 0x7, R60 ;  /* 0x00000007ff3c7819 */ /* 0x001fcc000001163c */
[----:B------:R-:W0:Y:S02]  /*2e390*/  SHFL.IDX PT, R60, R60, RZ, 0x1f ;  /* 0x00001fff3c3c7589 */ /* 0x000e2400000e0000 */
[----:B0-----:R-:W-:-:S04]  /*2e3a0*/  ISETP.GT.AND P0, PT, R60, 0x7f, PT ;  /* 0x0000007f3c00780c */ /* 0x001fc80003f04270 */
[----:B------:R-:W-:-:S05]  /*2e3b0*/  SEL R61, RZ, 0x2, !P0 ;  /* 0x00000002ff3d7807 */ /* 0x000fca0004000000 */
[----:B------:R-:W-:-:S05]  /*2e3c0*/  IMAD.IADD R58, R61, 0x1, R62 ;  /* 0x000000013d3a7824 */ /* 0x000fca00078e023e */
[----:B------:R-:W-:Y:S02]  /*2e3d0*/  R2UR UR10, R58 ;  /* 0x000000003a0a72ca */ /* 0x000fe400000e0000 */
[----:B--2---:R-:W-:Y:S02]  /*2e3e0*/  IADD3 R56, R61, 0x800, R56 ;  /* 0x000008003d387810 */ /* 0x004fe40007ffe038 */
[----:B------:R-:W-:Y:S02]  /*2e3f0*/  R2UR UR9, R57 ;  /* 0x00000000390972ca */ /* 0x000fe400000e0000 */
[----:B------:R-:W-:-:S13]  /*2e400*/  R2UR UR8, R56 ;  /* 0x00000000380872ca */ /* 0x000fda00000e0000 */
[----:B------:R-:W-:Y:S03]  /*2e410*/  HGMMA.64x64x16.F32 R24, gdesc[UR8], R24, UP0, gsb0 ;  /* 0x00e00000081879f0 */ /* 0x000fe6000b800818 */
[----:B------:R-:W-:Y:S02]  /*2e420*/  WARPGROUP.DEPBAR.LE gsb0, 0x0 ;  /* 0x00008000000079c5 */ /* 0x000fe40000010000 */
[----:B------:R0:W-:Y:S04]  /*2e430*/  ST.E desc[UR6][R12.64], R11 ;  /* 0x0000000b0c007985 */ /* 0x0001e8000c101906 */
[----:B------:R-:W2:Y:S01]  /*2e440*/  LD.E.64 R56, desc[UR12][R20.64] ;  /* 0x0000000c14387980 */ /* 0x000ea2000c101b00 */
[----:B------:R-:W-:Y:S01]  /*2e450*/  IMAD.MOV.U32 R65, RZ, RZ, 0x4 ;  /* 0x00000004ff417424 */ /* 0x000fe200078e00ff */
[----:B------:R-:W-:Y:S01]  /*2e460*/  WARPGROUP.ARRIVE ;  /* 0x00000000000079c5 */ /* 0x000fe20000000000 */
[----:B------:R-:W-:Y:S01]  /*2e470*/  IMAD.MOV.U32 R59, RZ, RZ, R15 ;  /* 0x000000ffff3b7224 */ /* 0x000fe200078e000f */
[----:B------:R-:W-:-:S02]  /*2e480*/  R2UR UR8, R4 ;  /* 0x00000000040872ca */ /* 0x000fc400000e0000 */
[----:B------:R-:W-:Y:S02]  /*2e490*/  SEL R63, R65, 0x2, P0 ;  /* 0x00000002413f7807 */ /* 0x000fe40000000000 */
[----:B------:R-:W-:Y:S02]  /*2e4a0*/  R2UR UR7, R59 ;  /* 0x000000003b0772ca */ /* 0x000fe400000e0000 */
[C---:B------:R-:W-:Y:S01]  /*2e4b0*/  R2UR UR9, R5.reuse ;  /* 0x00000000050972ca */ /* 0x040fe200000e0000 */
[----:B------:R-:W-:Y:S01]  /*2e4c0*/  IMAD.IADD R58, R62, 0x1, R63 ;  /* 0x000000013e3a7824 */ /* 0x000fe200078e023f */
[----:B------:R-:W-:Y:S02]  /*2e4d0*/  R2UR UR10, R4 ;  /* 0x00000000040a72ca */ /* 0x000fe400000e0000 */
[----:B------:R-:W-:Y:S02]  /*2e4e0*/  R2UR UR11, R5 ;  /* 0x00000000050b72ca */ /* 0x000fe400000e0000 */
[----:B------:R-:W-:-:S02]  /*2e4f0*/  R2UR UR6, R58 ;  /* 0x000000003a0672ca */ /* 0x000fc400000e0000 */
[----:B--2---:R-:W-:Y:S02]  /*2e500*/  IADD3 R56, R63, 0x800, R56 ;  /* 0x000008003f387810 */ /* 0x004fe40007ffe038 */
[----:B------:R-:W-:Y:S02]  /*2e510*/  R2UR UR5, R57 ;  /* 0x00000000390572ca */ /* 0x000fe400000e0000 */
[----:B------:R-:W-:-:S13]  /*2e520*/  R2UR UR4, R56 ;  /* 0x00000000380472ca */ /* 0x000fda00000e0000 */
[----:B------:R-:W-:Y:S03]  /*2e530*/  HGMMA.64x64x16.F32 R24, gdesc[UR4], R24, gsb0 ;  /* 0x00e00000041879f0 */ /* 0x000fe60008000818 */
[----:B------:R-:W-:Y:S02]  /*2e540*/  WARPGROUP.DEPBAR.LE gsb0, 0x0 ;  /* 0x00008000000079c5 */ /* 0x000fe40000010000 */
[----:B------:R0:W-:Y:S04]  /*2e550*/  ST.E desc[UR8][R12.64], R11 ;  /* 0x0000000b0c007985 */ /* 0x0001e8000c101908 */
[----:B------:R-:W2:Y:S01]  /*2e560*/  LD.E.64 R56, desc[UR10][R20.64] ;  /* 0x0000000a14387980 */ /* 0x000ea2000c101b00 */
[----:B------:R-:W-:Y:S01]  /*2e570*/  SEL R65, R65, 0x6, !P0 ;  /* 0x0000000641417807 */ /* 0x000fe20004000000 */
[----:B------:R-:W-:Y:S01]  /*2e580*/  IMAD.MOV.U32 R59, RZ, RZ, R15 ;  /* 0x000000ffff3b7224 */ /* 0x000fe200078e000f */
[----:B------:R-:W-:Y:S01]  /*2e590*/  WARPGROUP.ARRIVE ;  /* 0x00000000000079c5 */ /* 0x000fe20000000000 */
[----:B------:R-:W-:-:S02]  /*2e5a0*/  R2UR UR8, R4 ;  /* 0x00000000040872ca */ /* 0x000fc400000e0000 */
[----:B------:R-:W-:Y:S01]  /*2e5b0*/  IMAD.IADD R58, R62, 0x1, R65 ;  /* 0x000000013e3a7824 */ /* 0x000fe200078e0241 */
[----:B------:R-:W-:Y:S02]  /*2e5c0*/  R2UR UR7, R59 ;  /* 0x000000003b0772ca */ /* 0x000fe400000e0000 */
[C---:B------:R-:W-:Y:S02]  /*2e5d0*/  R2UR UR9, R5.reuse ;  /* 0x00000000050972ca */ /* 0x040fe400000e0000 */
[----:B------:R-:W-:Y:S02]  /*2e5e0*/  R2UR UR6, R58 ;  /* 0x000000003a0672ca */ /* 0x000fe400000e0000 */
[----:B------:R-:W-:Y:S02]  /*2e5f0*/  R2UR UR10, R4 ;  /* 0x00000000040a72ca */ /* 0x000fe400000e0000 */
[----:B------:R-:W-:Y:S02]  /*2e600*/  R2UR UR11, R5 ;  /* 0x00000000050b72ca */ /* 0x000fe400000e0000 */
[----:B--2---:R-:W-:-:S02]  /*2e610*/  IADD3 R56, R65, 0x800, R56 ;  /* 0x0000080041387810 */ /* 0x004fc40007ffe038 */
[----:B------:R-:W-:Y:S02]  /*2e620*/  R2UR UR5, R57 ;  /* 0x00000000390572ca */ /* 0x000fe400000e0000 */
[----:B------:R-:W-:-:S13]  /*2e630*/  R2UR UR4, R56 ;  /* 0x00000000380472ca */ /* 0x000fda00000e0000 */
[----:B------:R-:W-:Y:S03]  /*2e640*/  HGMMA.64x64x16.F32 R24, gdesc[UR4], R24, gsb0 ;  /* 0x00e00000041879f0 */ /* 0x000fe60008000818 */
[----:B------:R-:W-:Y:S02]  /*2e650*/  WARPGROUP.DEPBAR.LE gsb0, 0x0 ;  /* 0x00008000000079c5 */ /* 0x000fe40000010000 */
[----:B------:R0:W-:Y:S04]  /*2e660*/  ST.E desc[UR8][R12.64], R11 ;  /* 0x0000000b0c007985 */ /* 0x0001e8000c101908 */
[----:B------:R-:W2:Y:S01]  /*2e670*/  LD.E.64 R66, desc[UR10][R20.64] ;  /* 0x0000000a14427980 */ /* 0x000ea2000c101b00 */
[----:B------:R-:W-:Y:S01]  /*2e680*/  IMAD.MOV.U32 R56, RZ, RZ, 0x28 ;  /* 0x00000028ff387424 */ /* 0x000fe200078e00ff */
[----:B------:R-:W-:Y:S01]  /*2e690*/  WARPGROUP.ARRIVE ;  /* 0x00000000000079c5 */ /* 0x000fe20000000000 */
[----:B------:R-:W-:Y:S01]  /*2e6a0*/  IMAD.MOV.U32 R57, RZ, RZ, 0xa00 ;  /* 0x00000a00ff397424 */ /* 0x000fe200078e00ff */
[----:B------:R-:W-:Y:S01]  /*2e6b0*/  R2UR UR8, R4 ;  /* 0x00000000040872ca */ /* 0x000fe200000e0000 */
[----:B------:R-:W-:Y:S01]  /*2e6c0*/  IMAD.MOV.U32 R59, RZ, RZ, R15 ;  /* 0x000000ffff3b7224 */ /* 0x000fe200078e000f */
[----:B------:R-:W-:-:S02]  /*2e6d0*/  SEL R56, R56, 0x26, P0 ;  /* 0x0000002638387807 */ /* 0x000fc40000000000 */
[----:B------:R-:W-:Y:S02]  /*2e6e0*/  SEL R57, R57, 0x980, P0 ;  /* 0x0000098039397807 */ /* 0x000fe40000000000 */
[----:B------:R-:W-:Y:S02]  /*2e6f0*/  R2UR UR7, R59 ;  /* 0x000000003b0772ca */ /* 0x000fe400000e0000 */
[C---:B------:R-:W-:Y:S01]  /*2e700*/  R2UR UR9, R5.reuse ;  /* 0x00000000050972ca */ /* 0x040fe200000e0000 */
[----:B------:R-:W-:Y:S01]  /*2e710*/  IMAD.IADD R56, R56, 0x1, R57 ;  /* 0x0000000138387824 */ /* 0x000fe200078e0239 */
[----:B------:R-:W-:Y:S02]  /*2e720*/  R2UR UR10, R4 ;  /* 0x00000000040a72ca */ /* 0x000fe400000e0000 */
[----:B------:R-:W-:Y:S02]  /*2e730*/  R2UR UR11, R5 ;  /* 0x00000000050b72ca */ /* 0x000fe400000e0000 */
[----:B------:R-:W-:-:S05]  /*2e740*/  LOP3.LUT R57, R56, 0xa06, RZ, 0xc0, !PT ;  /* 0x00000a0638397812 */ /* 0x000fca00078ec0ff */
[----:B------:R-:W-:-:S05]  /*2e750*/  IMAD.IADD R58, R14, 0x1, R57 ;  /* 0x000000010e3a7824 */ /* 0x000fca00078e0239 */
[----:B------:R-:W-:Y:S01]  /*2e760*/  R2UR UR6, R58 ;  /* 0x000000003a0672ca */ /* 0x000fe200000e0000 */
[----:B--2---:R-:W-:Y:S02]  /*2e770*/  IMAD.IADD R56, R57, 0x1, R66 ;  /* 0x0000000139387824 */ /* 0x004fe400078e0242 */
[----:B------:R-:W-:-:S03]  /*2e780*/  IMAD.MOV.U32 R57, RZ, RZ, R67 ;  /* 0x000000ffff397224 */ /* 0x000fc600078e0043 */
[----:B------:R-:W-:Y:S02]  /*2e790*/  R2UR UR4, R56 ;  /* 0x00000000380472ca */ /* 0x000fe400000e0000 */
        /* <DEDUP_REMOVED lines=8> */
[----:B------:R-:W-:Y:S01]  /*2e820*/  R2UR UR8, R4 ;  /* 0x00000000040872ca */ /* 0x000fe200000e0000 */
[----:B------:R-:W-:Y:S01]  /*2e830*/  IMAD.IADD R58, R61, 0x1, R60 ;  /* 0x000000013d3a7824 */ /* 0x000fe200078e023c */
[----:B------:R-:W-:-:S02]  /*2e840*/  R2UR UR9, R5 ;  /* 0x00000000050972ca */ /* 0x000fc400000e0000 */
[----:B------:R-:W-:Y:S02]  /*2e850*/  R2UR UR7, R59 ;  /* 0x000000003b0772ca */ /* 0x000fe400000e0000 */
[----:B------:R-:W-:Y:S02]  /*2e860*/  R2UR UR6, R58 ;  /* 0x000000003a0672ca */ /* 0x000fe400000e0000 */
[----:B------:R-:W-:Y:S02]  /*2e870*/  R2UR UR10, R4 ;  /* 0x00000000040a72ca */ /* 0x000fe400000e0000 */
[----:B------:R-:W-:Y:S02]  /*2e880*/  R2UR UR11, R5 ;  /* 0x00000000050b72ca */ /* 0x000fe400000e0000 */
[----:B--2---:R-:W-:Y:S02]  /*2e890*/  IADD3 R56, R61, 0xa00, R56 ;  /* 0x00000a003d387810 */ /* 0x004fe40007ffe038 */
[----:B------:R-:W-:-:S02]  /*2e8a0*/  R2UR UR5, R57 ;  /* 0x00000000390572ca */ /* 0x000fc400000e0000 */
[----:B------:R-:W-:-:S13]  /*2e8b0*/  R2UR UR4, R56 ;  /* 0x00000000380472ca */ /* 0x000fda00000e0000 */
[----:B------:R-:W-:Y:S03]  /*2e8c0*/  HGMMA.64x64x16.F32 R24, gdesc[UR4], R24, gsb0 ;  /* 0x00e00000041879f0 */ /* 0x000fe60008000818 */
[----:B------:R-:W-:Y:S02]  /*2e8d0*/  WARPGROUP.DEPBAR.LE gsb0, 0x0 ;  /* 0x00008000000079c5 */ /* 0x000fe40000010000 */
[----:B------:R0:W-:Y:S04]  /*2e8e0*/  ST.E desc[UR8][R12.64], R11 ;  /* 0x0000000b0c007985 */ /* 0x0001e8000c101908 */
[----:B------:R-:W2:Y:S01]  /*2e8f0*/  LD.E.64 R56, desc[UR10][R20.64] ;  /* 0x0000000a14387980 */ /* 0x000ea2000c101b00 */
[----:B------:R-:W-:Y:S01]  /*2e900*/  IMAD.IADD R58, R63, 0x1, R60 ;  /* 0x000000013f3a7824 */ /* 0x000fe200078e023c */
[----:B------:R-:W-:Y:S01]  /*2e910*/  WARPGROUP.ARRIVE ;  /* 0x00000000000079c5 */ /* 0x000fe20000000000 */
[----:B------:R-:W-:Y:S01]  /*2e920*/  IMAD.MOV.U32 R59, RZ, RZ, R15 ;  /* 0x000000ffff3b7224 */ /* 0x000fe200078e000f */
[----:B------:R-:W-:-:S02]  /*2e930*/  R2UR UR8, R4 ;  /* 0x00000000040872ca */ /* 0x000fc400000e0000 */
[----:B------:R-:W-:Y:S02]  /*2e940*/  R2UR UR6, R58 ;  /* 0x000000003a0672ca */ /* 0x000fe400000e0000 */
[----:B------:R-:W-:Y:S02]  /*2e950*/  R2UR UR7, R59 ;  /* 0x000000003b0772ca */ /* 0x000fe400000e0000 */
[C---:B------:R-:W-:Y:S02]  /*2e960*/  R2UR UR9, R5.reuse ;  /* 0x00000000050972ca */ /* 0x040fe400000e0000 */
        /* <DEDUP_REMOVED lines=172> */
[----:B------:R-:W-:-:S02]  /*2f430*/  R2UR UR8, R4 ;  /* 0x00000000040872ca */ /* 0x000fc400000e0000 */
[----:B------:R-:W-:Y:S02]  /*2f440*/  SEL R56, R56, 0x3e, P0 ;  /* 0x0000003e38387807 */ /* 0x000fe40000000000 */
[----:B------:R-:W-:Y:S02]  /*2f450*/  SEL R57, R57, 0xf80, P0 ;  /* 0x00000f8039397807 */ /* 0x000fe40000000000 */
[----:B------:R-:W-:-:S03]  /*2f460*/  R2UR UR9, R5 ;  /* 0x00000000050972ca */ /* 0x000fc600000e0000 */
[----:B------:R-:W-:-:S05]  /*2f470*/  IMAD.IADD R56, R56, 0x1, R57 ;  /* 0x0000000138387824 */ /* 0x000fca00078e0239 */
[----:B------:R-:W-:-:S05]  /*2f480*/  LOP3.LUT R57, R56, 0x1e06, RZ, 0xc0, !PT ;  /* 0x00001e0638397812 */ /* 0x000fca00078ec0ff */
[----:B------:R-:W-:-:S05]  /*2f490*/  IMAD.IADD R56, R14, 0x1, R57 ;  /* 0x000000010e387824 */ /* 0x000fca00078e0239 */
[----:B------:R-:W-:Y:S01]  /*2f4a0*/  R2UR UR6, R56 ;  /* 0x00000000380672ca */ /* 0x000fe200000e0000 */
[----:B--2---:R-:W-:Y:S02]  /*2f4b0*/  IMAD.IADD R14, R57, 0x1, R20 ;  /* 0x00000001390e7824 */ /* 0x004fe400078e0214 */
[----:B------:R-:W-:Y:S02]  /*2f4c0*/  IMAD.MOV.U32 R57, RZ, RZ, R15 ;  /* 0x000000ffff397224 */ /* 0x000fe400078e000f */
[----:B------:R-:W-:Y:S01]  /*2f4d0*/  IMAD.MOV.U32 R15, RZ, RZ, R21 ;  /* 0x000000ffff0f7224 */ /* 0x000fe200078e0015 */
[----:B------:R-:W-:Y:S02]  /*2f4e0*/  R2UR UR4, R14 ;  /* 0x000000000e0472ca */ /* 0x000fe400000e0000 */
[----:B------:R-:W-:Y:S02]  /*2f4f0*/  R2UR UR7, R57 ;  /* 0x00000000390772ca */ /* 0x000fe400000e0000 */
        /* <DEDUP_REMOVED lines=9> */
[----:B------:R-:W-:Y:S02]  /*2f590*/  R2UR UR4, R4 ;  /* 0x00000000040472ca */ /* 0x000fe400000e0000 */
[----:B------:R-:W-:Y:S01]  /*2f5a0*/  R2UR UR5, R5 ;  /* 0x00000000050572ca */ /* 0x000fe200000e0000 */
[----:B------:R-:W-:-:S12]  /*2f5b0*/  BSSY B2, `(.L_x_5391) ;  /* 0x0000006000027945 */ /* 0x000fd80003800000 */
[----:B---3--:R0:W5:Y:S01]  /*2f5c0*/  LD.E R14, desc[UR4][R14.64] ;  /* 0x000000040e0e7980 */ /* 0x008162000c101900 */
[----:B--2---:R-:W-:-:S04]  /*2f5d0*/  LOP3.LUT R56, R56, 0x1, RZ, 0xfc, !PT ;  /* 0x0000000138387812 */ /* 0x004fc800078efcff */
[----:B------:R-:W-:-:S13]  /*2f5e0*/  ISETP.NE.AND P0, PT, R56, 0x3, PT ;  /* 0x000000033800780c */ /* 0x000fda0003f05270 */
[----:B0-----:R-:W-:Y:S05]  /*2f5f0*/  @!P0 BRA `(.L_x_5392) ;  /* 0x0000000000048947 */ /* 0x001fea0003800000 */
[----:B------:R-:W-:Y:S01]  /*2f600*/  BPT.TRAP 0x1 ;  /* 0x000000040000795c */ /* 0x000fe20000300000 */
.L_x_5392:
[----:B------:R-:W-:Y:S05]  /*2f610*/  BSYNC B2 ;  /* 0x0000000000027941 */ /* 0x000fea0003800000 */
.L_x_5391:
[C---:B------:R-:W-:Y:S02]  /*2f620*/  R2UR UR6, R4.reuse ;  /* 0x00000000040672ca */ /* 0x040fe400000e0000 */
[C---:B------:R-:W-:Y:S02]  /*2f630*/  R2UR UR7, R5.reuse ;  /* 0x00000000050772ca */ /* 0x040fe400000e0000 */
[----:B------:R-:W-:Y:S02]  /*2f640*/  R2UR UR4, R4 ;  /* 0x00000000040472ca */ /* 0x000fe400000e0000 */
[----:B------:R-:W-:-:S09]  /*2f650*/  R2UR UR5, R5 ;  /* 0x00000000050572ca */ /* 0x000fd200000e0000 */
[----:B------:R-:W2:Y:S04]  /*2f660*/  LD.E.64 R12, desc[UR6][R20.64+0x20] ;  /* 0x00002006140c7980 */ /* 0x000ea8000c101b00 */
[----:B------:R-:W3:Y:S01]  /*2f670*/  LD.E R11, desc[UR4][R20.64+0xc] ;  /* 0x00000c04140b7980 */ /* 0x000ee2000c101900 */
[----:B--2---:R-:W-:-:S05]  /*2f680*/  MOV R13, R12 ;  /* 0x0000000c000d7202 */ /* 0x004fca0000000f00 */
[----:B-----5:R-:W-:-:S05]  /*2f690*/  IMAD R14, R14, 0x8, R13 ;  /* 0x000000080e0e7824 */ /* 0x020fca00078e020d */
[----:B---3--:R-:W-:-:S04]  /*2f6a0*/  PRMT R11, R11, 0x654, R14 ;  /* 0x000006540b0b7816 */ /* 0x008fc8000000000e */
[----:B------:R0:W-:Y:S01]  /*2f6b0*/  SYNCS.ARRIVE.TRANS64.RED.A1T0 RZ, [R11+URZ], RZ ;  /* 0x000000ff0bff79a7 */ /* 0x0001e2000810043f */
[----:B------:R-:W2:Y:S04]  /*2f6c0*/  LDL.64 R12, [R7+0x68] ;  /* 0x00006800070c7983 */ /* 0x000ea80000100a00 */
[----:B------:R-:W3:Y:S04]  /*2f6d0*/  LD.E R15, desc[UR4][R8.64+0x24] ;  /* 0x00002404080f7980 */ /* 0x000ee8000c101900 */
[----:B------:R-:W4:Y:S04]  /*2f6e0*/  LD.E R14, desc[UR4][R8.64] ;  /* 0x00000004080e7980 */ /* 0x000f28000c101900 */
[----:B--2---:R-:W0:Y:S01]  /*2f6f0*/  LD.E.64 R12, desc[UR4][R12.64] ;  /* 0x000000040c0c7980 */ /* 0x004e22000c101b00 */
[----:B---3--:R-:W-:-:S13]  /*2f700*/  ISETP.NE.AND P0, PT, R15, 0x1, PT ;  /* 0x000000010f00780c */ /* 0x008fda0003f05270 */
[C---:B------:R-:W-:Y:S02]  /*2f710*/  @P0 R2UR UR6, R4.reuse ;  /* 0x00000000040602ca */ /* 0x040fe400000e0000 */
[C---:B------:R-:W-:Y:S02]  /*2f720*/  @P0 R2UR UR7, R5.reuse ;  /* 0x00000000050702ca */ /* 0x040fe400000e0000 */
[C---:B------:R-:W-:Y:S02]  /*2f730*/  R2UR UR14, R4.reuse ;  /* 0x00000000040e72ca */ /* 0x040fe400000e0000 */
[----:B------:R-:W-:Y:S02]  /*2f740*/  R2UR UR15, R5 ;  /* 0x00000000050f72ca */ /* 0x000fe400000e0000 */
[----:B------:R-:W-:-:S07]  /*2f750*/  R2UR UR10, R4 ;  /* 0x00000000040a72ca */ /* 0x000fce00000e0000 */
[----:B------:R-:W2:Y:S01]  /*2f760*/  @P0 LD.E R57, desc[UR6][R8.64+0x2c] ;  /* 0x00002c0608390980 */ /* 0x000ea2000c101900 */
[C---:B------:R-:W-:Y:S02]  /*2f770*/  R2UR UR6, R4.reuse ;  /* 0x00000000040672ca */ /* 0x040fe400000e0000 */
[C---:B------:R-:W-:Y:S01]  /*2f780*/  R2UR UR7, R5.reuse ;  /* 0x00000000050772ca */ /* 0x040fe200000e0000 */
[----:B------:R-:W3:Y:S01]  /*2f790*/  LD.E R63, desc[UR14][R8.64+0x18] ;  /* 0x0000180e083f7980 */ /* 0x000ee2000c101900 */
[C---:B------:R-:W-:Y:S02]  /*2f7a0*/  R2UR UR11, R5.reuse ;  /* 0x00000000050b72ca */ /* 0x040fe400000e0000 */
[C---:B------:R-:W-:Y:S02]  /*2f7b0*/  R2UR UR8, R4.reuse ;  /* 0x00000000040872ca */ /* 0x040fe400000e0000 */
[----:B------:R-:W-:Y:S02]  /*2f7c0*/  R2UR UR9, R5 ;  /* 0x00000000050972ca */ /* 0x000fe400000e0000 */
[----:B------:R-:W-:-:S02]  /*2f7d0*/  R2UR UR12, R4 ;  /* 0x00000000040c72ca */ /* 0x000fc400000e0000 */
[----:B------:R-:W-:-:S03]  /*2f7e0*/  R2UR UR13, R5 ;  /* 0x00000000050d72ca */ /* 0x000fc600000e0000 */
[----:B------:R-:W2:Y:S04]  /*2f7f0*/  LD.E R59, desc[UR6][R8.64+0x4] ;  /* 0x00000406083b7980 */ /* 0x000ea8000c101900 */
[----:B------:R-:W2:Y:S04]  /*2f800*/  LD.E R61, desc[UR10][R8.64+0xc] ;  /* 0x00000c0a083d7980 */ /* 0x000ea8000c101900 */
[----:B------:R-:W2:Y:S04]  /*2f810*/  LD.E R60, desc[UR8][R8.64+0x10] ;  /* 0x00001008083c7980 */ /* 0x000ea8000c101900 */
[----:B------:R-:W2:Y:S04]  /*2f820*/  LD.E R62, desc[UR12][R8.64+0x14] ;  /* 0x0000140c083e7980 */ /* 0x000ea8000c101900 */
[----:B0-----:R0:W2:Y:S02]  /*2f830*/  LD.E R11, desc[UR4][R12.64] ;  /* 0x000000040c0b7980 */ /* 0x0010a4000c101900 */
[----:B0-----:R-:W-:-:S02]  /*2f840*/  IMAD.MOV.U32 R12, RZ, RZ, R19 ;  /* 0x000000ffff0c7224 */ /* 0x001fc400078e0013 */
[----:B------:R-:W-:-:S05]  /*2f850*/  IMAD.MOV.U32 R13, RZ, RZ, R18 ;  /* 0x000000ffff0d7224 */ /* 0x000fca00078e0012 */
[----:B------:R4:W2:Y:S01]  /*2f860*/  LD.E R21, desc[UR4][R12.64] ;  /* 0x000000040c157980 */ /* 0x0008a2000c101900 */
[----:B------:R-:W-:Y:S02]  /*2f870*/  @P0 R2UR UR4, R4 ;  /* 0x00000000040402ca */ /* 0x000fe400000e0000 */
[----:B------:R-:W-:-:S13]  /*2f880*/  @P0 R2UR UR5, R5 ;  /* 0x00000000050502ca */ /* 0x000fda00000e0000 */
[----:B------:R-:W2:Y:S01]  /*2f890*/  @P0 LD.E R56, desc[UR4][R8.64+0x28] ;  /* 0x0000280408380980 */ /* 0x000ea2000c101900 */
[----:B------:R-:W-:Y:S02]  /*2f8a0*/  R2UR UR4, R4 ;  /* 0x00000000040472ca */ /* 0x000fe400000e0000 */
[----:B------:R-:W-:-:S13]  /*2f8b0*/  R2UR UR5, R5 ;  /* 0x00000000050572ca */ /* 0x000fda00000e0000 */
[----:B------:R-:W2:Y:S01]  /*2f8c0*/  LD.E R58, desc[UR4][R8.64+0x8] ;  /* 0x00000804083a7980 */ /* 0x000ea2000c101900 */
[----:B----4-:R-:W-:-:S04]  /*2f8d0*/  SHF.R.S32.HI R13, RZ, 0x1f, R14 ;  /* 0x0000001fff0d7819 */ /* 0x010fc8000001140e */
[----:B------:R-:W-:-:S04]  /*2f8e0*/  LEA.HI R12, R13, R14, RZ, 0x7 ;  /* 0x0000000e0d0c7211 */ /* 0x000fc800078f38ff */
[----:B------:R-:W-:-:S05]  /*2f8f0*/  LOP3.LUT R15, R12, 0xffffff80, RZ, 0xc0, !PT ;  /* 0xffffff800c0f7812 */ /* 0x000fca00078ec0ff */
[----:B------:R-:W-:-:S05]  /*2f900*/  IMAD.IADD R15, R14, 0x1, -R15 ;  /* 0x000000010e0f7824 */ /* 0x000fca00078e0a0f */
[----:B------:R-:W-:-:S04]  /*2f910*/  SHF.R.S32.HI R12, RZ, 0x1f, R15 ;  /* 0x0000001fff0c7819 */ /* 0x000fc8000001140f */
[CC--:B------:R-:W-:Y:S02]  /*2f920*/  LEA.HI R20, R12.reuse, R15.reuse, RZ, 0x2 ;  /* 0x0000000f0c147211 */ /* 0x0c0fe400078f10ff */
[----:B------:R-:W-:-:S04]  /*2f930*/  LEA.HI R12, R12, R15, RZ, 0x5 ;  /* 0x0000000f0c0c7211 */ /* 0x000fc800078f28ff */
[----:B------:R-:W-:Y:S02]  /*2f940*/  SHF.R.S32.HI R12, RZ, 0x5, R12 ;  /* 0x00000005ff0c7819 */ /* 0x000fe4000001140c */
[----:B---3--:R-:W-:Y:S01]  /*2f950*/  ISETP.GE.AND P1, PT, R63, 0x1, PT ;  /* 0x000000013f00780c */ /* 0x008fe20003f26270 */
[----:B------:R-:W-:Y:S01]  /*2f960*/  BSSY B2, `(.L_x_5393) ;  /* 0x0000081000027945 */ /* 0x000fe20003800000 */
[-C--:B--2---:R-:W-:Y:S01]  /*2f970*/  FMUL.FTZ R25, R25, R11.reuse ;  /* 0x0000000b19197220 */ /* 0x084fe20000410000 */
[----:B------:R-:W-:-:S03]  /*2f980*/  FMUL.FTZ R24, R24, R11 ;  /* 0x0000000b18187220 */ /* 0x000fc60000410000 */
[----:B------:R0:W1:Y:S02]  /*2f990*/  MUFU.TANH R65, R25 ;  /* 0x0000001900417308 */ /* 0x0000640000002400 */
[----:B0-----:R-:W-:-:S06]  /*2f9a0*/  LEA.HI R25, R13, R14, RZ, 0x2 ;  /* 0x0000000e0d197211 */ /* 0x001fcc00078f10ff */
[----:B------:R0:W2:Y:S01]  /*2f9b0*/  MUFU.TANH R64, R24 ;  /* 0x0000001800407308 */ /* 0x0000a20000002400 */
[--C-:B------:R-:W-:Y:S02]  /*2f9c0*/  SHF.R.S32.HI R13, RZ, 0x2, R20.reuse ;  /* 0x00000002ff0d7819 */ /* 0x100fe40000011414 */
[----:B------:R-:W-:Y:S02]  /*2f9d0*/  LOP3.LUT R25, R25, 0xfffffffc, RZ, 0xc0, !PT ;  /* 0xfffffffc19197812 */ /* 0x000fe400078ec0ff */
[----:B0-----:R-:W-:-:S03]  /*2f9e0*/  SHF.R.S32.HI R24, RZ, 0x1f, R20 ;  /* 0x0000001fff187819 */ /* 0x001fc60000011414 */
[----:B------:R-:W-:Y:S01]  /*2f9f0*/  IMAD.IADD R25, R14, 0x1, -R25 ;  /* 0x000000010e197824 */ /* 0x000fe200078e0a19 */
[----:B------:R-:W-:-:S04]  /*2fa00*/  LEA.HI R24, R24, R13, RZ, 0x3 ;  /* 0x0000000d18187211 */ /* 0x000fc800078f18ff */
[----:B------:R-:W-:Y:S02]  /*2fa10*/  LEA.HI R14, R25, R25, RZ, 0x1 ;  /* 0x00000019190e7211 */ /* 0x000fe400078f08ff */
[----:B------:R-:W-:Y:S02]  /*2fa20*/  LOP3.LUT R24, R24, 0xfffffff8, RZ, 0xc0, !PT ;  /* 0xfffffff818187812 */ /* 0x000fe400078ec0ff */
[----:B------:R-:W-:-:S03]  /*2fa30*/  LOP3.LUT R14, R14, 0x1ffffffe, RZ, 0xc0, !PT ;  /* 0x1ffffffe0e0e7812 */ /* 0x000fc600078ec0ff */
[----:B------:R-:W-:Y:S02]  /*2fa40*/  IMAD.IADD R24, R13, 0x1, -R24 ;  /* 0x000000010d187824 */ /* 0x000fe400078e0a18 */
[----:B------:R-:W-:Y:S02]  /*2fa50*/  IMAD R13, R21, 0x4, R12 ;  /* 0x00000004150d7824 */ /* 0x000fe400078e020c */
[----:B------:R-:W-:Y:S02]  /*2fa60*/  IMAD.IADD R14, R25, 0x1, -R14 ;  /* 0x00000001190e7824 */ /* 0x000fe400078e0a0e */
[----:B------:R-:W-:-:S04]  /*2fa70*/  IMAD.U32 R13, R13, 0x10, R24 ;  /* 0x000000100d0d7824 */ /* 0x000fc800078e0018 */
[----:B------:R-:W-:-:S04]  /*2fa80*/  IMAD R13, R14, 0x8, R13 ;  /* 0x000000080e0d7824 */ /* 0x000fc800078e020d */
[----:B------:R-:W-:Y:S01]  /*2fa90*/  @P0 IMAD.HI.U32 R56, R13, R56, RZ ;  /* 0x000000380d380227 */ /* 0x000fe200078e00ff */
[----:B------:R-:W-:-:S04]  /*2faa0*/  LOP3.LUT R20, R20, 0x7ffffffc, RZ, 0xc0, !PT ;  /* 0x7ffffffc14147812 */ /* 0x000fc800078ec0ff */
[----:B------:R-:W-:Y:S01]  /*2fab0*/  @P0 SHF.R.U32.HI R13, RZ, R57, R56 ;  /* 0x00000039ff0d0219 */ /* 0x000fe20000011638 */
[----:B------:R-:W-:-:S04]  /*2fac0*/  IMAD.SHL.U32 R25, R0, 0x40, RZ ;  /* 0x0000004000197824 */ /* 0x000fc800078e00ff */
[----:B------:R-:W0:Y:S01]  /*2fad0*/  SHFL.IDX PT, R24, R13, RZ, 0x1c1f ;  /* 0x001c1fff0d187589 */ /* 0x000e2200000e0000 */
[----:B------:R-:W-:Y:S01]  /*2fae0*/  IMAD.IADD R20, R15, 0x1, -R20 ;  /* 0x000000010f147824 */ /* 0x000fe200078e0a14 */
[----:B------:R-:W-:Y:S01]  /*2faf0*/  IADD3 R15, -R25, 0x1, RZ ;  /* 0x00000001190f7810 */ /* 0x000fe20007ffe1ff */
        /* <DEDUP_REMOVED lines=31> */
[----:B------:R-:W3:Y:S01]  /*2fcf0*/  MUFU.TANH R27, R27 ;  /* 0x0000001b001b7308 */ /* 0x000ee20000002400 */
[----:B------:R-:W-:-:S03]  /*2fd00*/  LOP3.LUT R12, RZ, R61, RZ, 0x33, !PT ;  /* 0x0000003dff0c7212 */ /* 0x000fc600078e33ff */
[----:B------:R-:W-:-:S04]  /*2fd10*/  IADD3 R15, -R59, R15, R58 ;  /* 0x0000000f3b0f7210 */ /* 0x000fc80007ffe13a */
[----:B------:R4:W0:Y:S01]  /*2fd20*/  MUFU.TANH R66, R26 ;  /* 0x0000001a00427308 */ /* 0x0008220000002400 */
        /* <DEDUP_REMOVED lines=33> */
[----:B--23--:R-:W-:Y:S06]  /*2ff40*/  @!P1 BRA `(.L_x_5394) ;  /* 0x0000000000889947 */ /* 0x00cfec0003800000 */
[----:B------:R-:W-:Y:S01]  /*2ff50*/  IADD3 R24, -R59, R58, R24 ;  /* 0x0000003a3b187210 */ /* 0x000fe20007ffe118 */
[----:B------:R-:W-:Y:S03]  /*2ff60*/  BSSY B3, `(.L_x_5395) ;  /* 0x000001c000037945 */ /* 0x000fe60003800000 */
[----:B------:R-:W-:-:S13]  /*2ff70*/  ISETP.GT.AND P0, PT, R24, -0x1, PT ;  /* 0xffffffff1800780c */ /* 0x000fda0003f04270 */
[----:B------:R-:W-:Y:S05]  /*2ff80*/  @P0 BRA `(.L_x_5396) ;  /* 0x00000000003c0947 */ /* 0x000fea0003800000 */
[----:B------:R-:W-:Y:S01]  /*2ff90*/  ISETP.NE.AND P0, PT, R63, 0x1, PT ;  /* 0x000000013f00780c */ /* 0x000fe20003f05270 */
[----:B------:R-:W-:Y:S01]  /*2ffa0*/  BSSY B4, `(.L_x_5397) ;  /* 0x000000b000047945 */ /* 0x000fe20003800000 */
[----:B------:R-:W-:-:S11]  /*2ffb0*/  LOP3.LUT R24, RZ, R24, RZ, 0x33, !PT ;  /* 0x00000018ff187212 */ /* 0x000fd600078e33ff */
[----:B------:R-:W-:Y:S05]  /*2ffc0*/  @!P0 BRA `(.L_x_5398) ;  /* 0x0000000000208947 */ /* 0x000fea0003800000 */
[C---:B------:R-:W-:Y:S02]  /*2ffd0*/  R2UR UR4, R4.reuse ;  /* 0x00000000040472ca */ /* 0x040fe400000e0000 */
[C---:B------:R-:W-:Y:S02]  /*2ffe0*/  R2UR UR5, R5.reuse ;  /* 0x00000000050572ca */ /* 0x040fe400000e0000 */
[----:B------:R-:W-:Y:S02]  /*2fff0*/  R2UR UR6, R4 ;  /* 0x00000000040672ca */ /* 0x000fe400000e0000 */
[----:B------:R-:W-:-:S09]  /*30000*/  R2UR UR7, R5 ;  /* 0x00000000050772ca */ /* 0x000fd200000e0000 */
[----:B----4-:R-:W2:Y:S04]  /*30010*/  LD.E R11, desc[UR4][R8.64+0x1c] ;  /* 0x00001c04080b7980 */ /* 0x010ea8000c101900 */
[----:B------:R-:W3:Y:S01]  /*30020*/  LD.E R26, desc[UR6][R8.64+0x20] ;  /* 0x00002006081a7980 */ /* 0x000ee2000c101900 */
[----:B--2---:R-:W-:-:S05]  /*30030*/  IMAD.HI.U32 R11, R24, R11, RZ ;  /* 0x0000000b180b7227 */ /* 0x004fca00078e00ff */
[----:B---3--:R-:W-:-:S07]  /*30040*/  SHF.R.U32.HI R24, RZ, R26, R11 ;  /* 0x0000001aff187219 */ /* 0x008fce000001160b */
.L_x_5398:
[----:B------:R-:W-:Y:S05]  /*30050*/  BSYNC B4 ;  /* 0x0000000000047941 */ /* 0x000fea0003800000 */
.L_x_5397:
[----:B------:R-:W-:Y:S01]  /*30060*/  LOP3.LUT R24, RZ, R24, RZ, 0x33, !PT ;  /* 0x00000018ff187212 */ /* 0x000fe200078e33ff */
[----:B------:R-:W-:Y:S06]  /*30070*/  BRA `(.L_x_5399) ;  /* 0x0000000000287947 */ /* 0x000fec0003800000 */
.L_x_5396:
[----:B------:R-:W-:-:S13]  /*30080*/  ISETP.NE.AND P0, PT, R63, 0x1, PT ;  /* 0x000000013f00780c */ /* 0x000fda0003f05270 */
        /* <DEDUP_REMOVED lines=9> */
.L_x_5399:
[----:B------:R-:W-:Y:S05]  /*30120*/  BSYNC B3 ;  /* 0x0000000000037941 */ /* 0x000fea0003800000 */
.L_x_5395:
[----:B----4-:R-:W-:-:S04]  /*30130*/  IMAD R11, R63, R24, -R25 ;  /* 0x000000183f0b7224 */ /* 0x010fc800078e0a19 */
[----:B------:R-:W-:-:S05]  /*30140*/  IMAD R11, R20, -0x2, R11 ;  /* 0xfffffffe140b7824 */ /* 0x000fca00078e020b */
[----:B------:R-:W-:Y:S02]  /*30150*/  VIMNMX R14, R14, R11, !PT ;  /* 0x0000000b0e0e7248 */ /* 0x000fe40007fe0100 */
[----:B------:R-:W-:-:S07]  /*30160*/  VIADDMNMX R12, R11, R63, R12, PT ;  /* 0x0000003f0b0c7246 */ /* 0x000fce000380010c */
.L_x_5394:
[----:B------:R-:W-:Y:S05]  /*30170*/  BSYNC B2 ;  /* 0x0000000000027941 */ /* 0x000fea0003800000 */
.L_x_5393:
[C---:B------:R-:W-:Y:S01]  /*30180*/  ISETP.GE.AND P1, PT, R62.reuse, 0x9, PT ;  /* 0x000000093e00780c */ /* 0x040fe20003f26270 */
[----:B------:R-:W4:Y:S01]  /*30190*/  SHFL.IDX PT, R13, R13, 0x1, 0x1c1f ;  /* 0x003c1f000d0d7f89 */ /* 0x000f2200000e0000 */
        /* <DEDUP_REMOVED lines=10> */
[----:B-1----:R-:W-:Y:S02]  /*30240*/  FSEL R65, R65, -INF , !P3 ;  /* 0xff80000041417808 */ /* 0x002fe40005800000 */
[----:B------:R-:W-:-:S02]  /*30250*/  P2R R56, PR, RZ, 0x10 ;  /* 0x00000010ff387803 */ /* 0x000fc40000000000 */
[----:B------:R-:W-:Y:S01]  /*30260*/  ISETP.LT.OR P2, PT, R12, 0x11, P2 ;  /* 0x000000110c00780c */ /* 0x000fe20001741670 */
[----:B----4-:R-:W-:Y:S01]  /*30270*/  IMAD.IADD R11, R15, 0x1, R13 ;  /* 0x000000010f0b7824 */ /* 0x010fe200078e020d */
        /* <DEDUP_REMOVED lines=76> */
[----:B------:R-:W2:Y:S04]  /*30740*/  LD.E R13, desc[UR4][R8.64+0x1c] ;  /* 0x00001c04080d7980 */ /* 0x000ea8000c101900 */
[----:B------:R-:W3:Y:S01]  /*30750*/  LD.E R15, desc[UR6][R8.64+0x20] ;  /* 0x00002006080f7980 */ /* 0x000ee2000c101900 */
[----:B--2---:R-:W-:-:S05]  /*30760*/  IMAD.HI.U32 R58, R58, R13, RZ ;  /* 0x0000000d3a3a7227 */ /* 0x004fca00078e00ff */
[----:B---3--:R-:W-:-:S07]  /*30770*/  SHF.R.U32.HI R58, RZ, R15, R58 ;  /* 0x0000000fff3a7219 */ /* 0x008fce000001163a */
.L_x_5405:
[----:B------:R-:W-:Y:S05]  /*30780*/  BSYNC B4 ;  /* 0x0000000000047941 */ /* 0x000fea0003800000 */
.L_x_5404:
[----:B------:R-:W-:Y:S01]  /*30790*/  LOP3.LUT R58, RZ, R58, RZ, 0x33, !PT ;  /* 0x0000003aff3a7212 */ /* 0x000fe200078e33ff */
[----:B------:R-:W-:Y:S06]  /*307a0*/  BRA `(.L_x_5406) ;  /* 0x0000000000287947 */ /* 0x000fec0003800000 */
.L_x_5403:
[----:B------:R-:W-:-:S13]  /*307b0*/  ISETP.NE.AND P6, PT, R63, 0x1, PT ;  /* 0x000000013f00780c */ /* 0x000fda0003fc5270 */
        /* <DEDUP_REMOVED lines=9> */
.L_x_5406:
[----:B------:R-:W-:Y:S05]  /*30850*/  BSYNC B3 ;  /* 0x0000000000037941 */ /* 0x000fea0003800000 */
.L_x_5402:
[----:B------:R-:W-:-:S04]  /*30860*/  IMAD R9, R63, R58, -R25 ;  /* 0x0000003a3f097224 */ /* 0x000fc800078e0a19 */
[----:B------:R-:W-:-:S05]  /*30870*/  IMAD R20, R20, -0x2, R9 ;  /* 0xfffffffe14147824 */ /* 0x000fca00078e0209 */
[----:B------:R-:W-:Y:S02]  /*30880*/  VIADDMNMX R12, R20, R63, R12, PT ;  /* 0x0000003f140c7246 */ /* 0x000fe4000380010c */
[----:B------:R-:W-:-:S07]  /*30890*/  VIMNMX R11, R11, R20, !PT ;  /* 0x000000140b0b7248 */ /* 0x000fce0007fe0100 */
.L_x_5401:
[----:B------:R-:W-:Y:S05]  /*308a0*/  BSYNC B2 ;  /* 0x0000000000027941 */ /* 0x000fea0003800000 */
.L_x_5400:
[----:B------:R-:W2:Y:S01]  /*308b0*/  LDL.64 R8, [R7+0x70] ;  /* 0x0000700007087983 */ /* 0x000ea20000100a00 */
[----:B------:R-:W-:Y:S02]  /*308c0*/  R2UR UR4, R4 ;  /* 0x00000000040472ca */ /* 0x000fe400000e0000 */
[----:B------:R-:W-:Y:S02]  /*308d0*/  R2UR UR5, R5 ;  /* 0x00000000050572ca */ /* 0x000fe400000e0000 */
[C---:B------:R-:W-:Y:S02]  /*308e0*/  ISETP.GT.AND P0, PT, R11.reuse, 0x1, !P0 ;  /* 0x000000010b00780c */ /* 0x040fe40004704270 */
[----:B------:R-:W-:Y:S02]  /*308f0*/  ISETP.NE.AND P6, PT, R36, RZ, PT ;  /* 0x000000ff2400720c */ /* 0x000fe40003fc5270 */
[----:B------:R-:W-:Y:S02]  /*30900*/  ISETP.LT.OR P0, PT, R12, 0x2, P0 ;  /* 0x000000020c00780c */ /* 0x000fe40000701670 */
[----:B------:R-:W-:-:S02]  /*30910*/  ISETP.GT.AND P1, PT, R11, 0x8, !P1 ;  /* 0x000000080b00780c */ /* 0x000fc40004f24270 */
[----:B------:R-:W-:Y:S02]  /*30920*/  FSEL R59, R27, -INF , !P0 ;  /* 0xff8000001b3b7808 */ /* 0x000fe40004000000 */
[----:B------:R-:W-:Y:S02]  /*30930*/  ISETP.NE.AND P0, PT, R26, RZ, PT ;  /* 0x000000ff1a00720c */ /* 0x000fe40003f05270 */
[----:B------:R-:W-:Y:S02]  /*30940*/  ISETP.LT.OR P1, PT, R12, 0x9, P1 ;  /* 0x000000090c00780c */ /* 0x000fe40000f21670 */
[----:B------:R-:W-:Y:S02]  /*30950*/  ISETP.GT.AND P0, PT, R11, 0x9, !P0 ;  /* 0x000000090b00780c */ /* 0x000fe40004704270 */
[----:B------:R-:W-:Y:S02]  /*30960*/  FSEL R63, R30, -INF , !P1 ;  /* 0xff8000001e3f7808 */ /* 0x000fe40004800000 */
[----:B------:R-:W-:-:S02]  /*30970*/  ISETP.LT.OR P0, PT, R12, 0xa, P0 ;  /* 0x0000000a0c00780c */ /* 0x000fc40000701670 */
[----:B------:R-:W-:Y:S02]  /*30980*/  ISETP.NE.AND P1, PT, R68, RZ, PT ;  /* 0x000000ff4400720c */ /* 0x000fe40003f25270 */
        /* <DEDUP_REMOVED lines=13> */
[C---:B------:R-:W-:Y:S01]  /*30a60*/  ISETP.GT.AND P0, PT, R11.reuse, 0x19, !P6 ;  /* 0x000000190b00780c */ /* 0x040fe20007704270 */
[----:B--2---:R-:W2:Y:S03]  /*30a70*/  LD.E.64 R14, desc[UR4][R8.64] ;  /* 0x00000004080e7980 */ /* 0x004ea6000c101b00 */
[----:B------:R-:W-:Y:S02]  /*30a80*/  ISETP.LT.OR P0, PT, R12, 0x1a, P0 ;  /* 0x0000001a0c00780c */ /* 0x000fe40000701670 */
[----:B------:R-:W-:Y:S02]  /*30a90*/  ISETP.GT.AND P1, PT, R11, 0x28, !P1 ;  /* 0x000000280b00780c */ /* 0x000fe40004f24270 */
[----:B------:R-:W-:-:S02]  /*30aa0*/  FSEL R39, R39, -INF , !P0 ;  /* 0xff80000027277808 */ /* 0x000fc40004000000 */
[----:B------:R-:W-:Y:S02]  /*30ab0*/  ISETP.NE.AND P0, PT, R57, RZ, PT ;  /* 0x000000ff3900720c */ /* 0x000fe40003f05270 */
[C---:B------:R-:W-:Y:S02]  /*30ac0*/  ISETP.GT.AND P2, PT, R11.reuse, 0x29, !P2 ;  /* 0x000000290b00780c */ /* 0x040fe40005744270 */
[C---:B------:R-:W-:Y:S02]  /*30ad0*/  ISETP.GT.AND P0, PT, R11.reuse, 0x20, !P0 ;  /* 0x000000200b00780c */ /* 0x040fe40004704270 */
[C---:B------:R-:W-:Y:S02]  /*30ae0*/  ISETP.GT.AND P3, PT, R11.reuse, 0x30, !P3 ;  /* 0x000000300b00780c */ /* 0x040fe40005f64270 */
[----:B------:R-:W-:Y:S02]  /*30af0*/  ISETP.LT.OR P0, PT, R12, 0x21, P0 ;  /* 0x000000210c00780c */ /* 0x000fe40000701670 */
[----:B------:R-:W-:-:S02]  /*30b00*/  ISETP.GT.AND P4, PT, R11, 0x31, !P4 ;  /* 0x000000310b00780c */ /* 0x000fc40006784270 */
[----:B------:R-:W-:Y:S02]  /*30b10*/  FSEL R87, R42, -INF , !P0 ;  /* 0xff8000002a577808 */ /* 0x000fe40004000000 */
[----:B------:R-:W-:Y:S02]  /*30b20*/  ISETP.NE.AND P0, PT, R24, RZ, PT ;  /* 0x000000ff1800720c */ /* 0x000fe40003f05270 */
[----:B------:R-:W-:Y:S01]  /*30b30*/  ISETP.LT.OR P1, PT, R12, 0x29, P1 ;  /* 0x000000290c00780c */ /* 0x000fe20000f21670 */
[----:B------:R-:W3:Y:S01]  /*30b40*/  LD.E R24, desc[UR4][R8.64+0x10] ;  /* 0x0000100408187980 */ /* 0x000ee2000c101900 */
[----:B------:R-:W-:Y:S02]  /*30b50*/  ISETP.GT.AND P0, PT, R11, RZ, !P0 ;  /* 0x000000ff0b00720c */ /* 0x000fe40004704270 */
[----:B------:R-:W-:Y:S02]  /*30b60*/  ISETP.NE.AND P6, PT, R44, RZ, PT ;  /* 0x000000ff2c00720c */ /* 0x000fe40003fc5270 */
[----:B------:R-:W-:-:S04]  /*30b70*/  ISETP.LT.OR P0, PT, R12, 0x1, P0 ;  /* 0x000000010c00780c */ /* 0x000fc80000701670 */
[----:B------:R-:W-:Y:S02]  /*30b80*/  FSEL R31, R66, -INF , !P0 ;  /* 0xff800000421f7808 */ /* 0x000fe40004000000 */
[----:B------:R-:W-:-:S04]  /*30b90*/  ISETP.NE.AND P0, PT, R40, RZ, PT ;  /* 0x000000ff2800720c */ /* 0x000fc80003f05270 */
[----:B------:R-:W-:-:S04]  /*30ba0*/  ISETP.GT.AND P0, PT, R11, 0x21, !P0 ;  /* 0x000000210b00780c */ /* 0x000fc80004704270 */
[----:B------:R-:W-:-:S04]  /*30bb0*/  ISETP.LT.OR P0, PT, R12, 0x22, P0 ;  /* 0x000000220c00780c */ /* 0x000fc80000701670 */
[----:B------:R-:W-:Y:S02]  /*30bc0*/  FSEL R89, R43, -INF , !P0 ;  /* 0xff8000002b597808 */ /* 0x000fe40004000000 */
[----:B------:R-:W-:Y:S02]  /*30bd0*/  ISETP.LT.OR P2, PT, R12, 0x2a, P2 ;  /* 0x0000002a0c00780c */ /* 0x000fe40001741670 */
[----:B------:R-:W-:Y:S02]  /*30be0*/  FSEL R91, R46, -INF , !P1 ;  /* 0xff8000002e5b7808 */ /* 0x000fe40004800000 */
[----:B------:R-:W-:Y:S02]  /*30bf0*/  ISETP.LT.OR P3, PT, R12, 0x31, P3 ;  /* 0x000000310c00780c */ /* 0x000fe40001f61670 */
[----:B------:R-:W-:Y:S02]  /*30c00*/  FSEL R93, R47, -INF , !P2 ;  /* 0xff8000002f5d7808 */ /* 0x000fe40005000000 */
[----:B------:R-:W-:-:S02]  /*30c10*/  ISETP.GT.AND P5, PT, R11, 0x38, !P5 ;  /* 0x000000380b00780c */ /* 0x000fc40006fa4270 */
[----:B------:R-:W-:Y:S02]  /*30c20*/  ISETP.LT.OR P4, PT, R12, 0x32, P4 ;  /* 0x000000320c00780c */ /* 0x000fe40002781670 */
[----:B------:R-:W-:Y:S02]  /*30c30*/  FSEL R95, R50, -INF , !P3 ;  /* 0xff800000325f7808 */ /* 0x000fe40005800000 */
[----:B------:R-:W-:Y:S02]  /*30c40*/  ISETP.GT.AND P6, PT, R11, 0x39, !P6 ;  /* 0x000000390b00780c */ /* 0x000fe400077c4270 */
[C---:B------:R-:W-:Y:S02]  /*30c50*/  ISETP.LT.OR P5, PT, R12.reuse, 0x39, P5 ;  /* 0x000000390c00780c */ /* 0x040fe40002fa1670 */
[----:B------:R-:W-:Y:S02]  /*30c60*/  FSEL R97, R51, -INF , !P4 ;  /* 0xff80000033617808 */ /* 0x000fe40006000000 */
[----:B------:R-:W-:-:S02]  /*30c70*/  ISETP.LT.OR P6, PT, R12, 0x3a, P6 ;  /* 0x0000003a0c00780c */ /* 0x000fc400037c1670 */
[----:B------:R-:W-:Y:S02]  /*30c80*/  FSEL R99, R54, -INF , !P5 ;  /* 0xff80000036637808 */ /* 0x000fe40006800000 */
[----:B------:R-:W-:Y:S02]  /*30c90*/  R2UR UR6, R4 ;  /* 0x00000000040672ca */ /* 0x000fe400000e0000 */
[----:B------:R-:W-:Y:S02]  /*30ca0*/  R2UR UR7, R5 ;  /* 0x00000000050772ca */ /* 0x000fe400000e0000 */
[----:B------:R-:W-:-:S11]  /*30cb0*/  FSEL R101, R21, -INF , !P6 ;  /* 0xff80000015657808 */ /* 0x000fd60007000000 */
[----:B------:R-:W4:Y:S01]  /*30cc0*/  LD.E R27, desc[UR6][R8.64+0x14] ;  /* 0x00001406081b7980 */ /* 0x000f22000c101900 */
[----:B--2---:R-:W-:Y:S02]  /*30cd0*/  FMNMX.FTZ R13, R29, R14, !PT ;  /* 0x0000000e1d0d7209 */ /* 0x004fe40007810000 */
        /* <DEDUP_REMOVED lines=30> */
[----:B------:R-:W-:-:S03]  /*30ec0*/  FMNMX.FTZ R13, R101, R20, !PT ;  /* 0x00000014650d7209 */ /* 0x000fc60007810000 */
[----:B------:R-:W0:Y:S04]  /*30ed0*/  SHFL.BFLY PT, R11, R12, 0x2, 0x1f ;  /* 0x0c401f000c0b7f89 */ /* 0x000e2800000e0000 */
[----:B------:R-:W-:Y:S04]  /*30ee0*/  ST.E.64 desc[UR4][R8.64], R12 ;  /* 0x0000000c08007985 */ /* 0x000fe8000c101b04 */
[----:B------:R-:W2:Y:S01]  /*30ef0*/  LD.E R28, desc[UR6][R8.64+0x4] ;  /* 0x00000406081c7980 */ /* 0x000ea2000c101900 */
[----:B0-----:R-:W-:-:S05]  /*30f00*/  FMNMX.FTZ R11, R12, R11, !PT ;  /* 0x0000000b0c0b7209 */ /* 0x001fca0007810000 */
[----:B------:R-:W0:Y:S02]  /*30f10*/  SHFL.BFLY PT, R20, R11, 0x1, 0x1f ;  /* 0x0c201f000b147f89 */ /* 0x000e2400000e0000 */
[----:B0-----:R-:W-:Y:S02]  /*30f20*/  FMNMX.FTZ R21, R11, R20, !PT ;  /* 0x000000140b157209 */ /* 0x001fe40007810000 */
[----:B------:R-:W5:Y:S04]  /*30f30*/  LD.E R20, desc[UR4][R8.64+0x20] ;  /* 0x0000200408147980 */ /* 0x000f68000c101900 */
[----:B------:R-:W-:Y:S04]  /*30f40*/  ST.E desc[UR4][R8.64], R21 ;  /* 0x0000001508007985 */ /* 0x000fe8000c101904 */
[----:B------:R-:W3:Y:S01]  /*30f50*/  LD.E R25, desc[UR6][R8.64] ;  /* 0x0000000608197980 */ /* 0x000ee2000c101900 */
[----:B------:R-:W-:-:S02]  /*30f60*/  R2UR UR8, R4 ;  /* 0x00000000040872ca */ /* 0x000fc400000e0000 */
[----:B------:R-:W-:Y:S01]  /*30f70*/  R2UR UR9, R5 ;  /* 0x00000000050972ca */ /* 0x000fe200000e0000 */
[----:B--2---:R-:W0:Y:S02]  /*30f80*/  SHFL.BFLY PT, R11, R28, 0x2, 0x1f ;  /* 0x0c401f001c0b7f89 */ /* 0x004e2400000e0000 */
[----:B0-----:R-:W-:-:S05]  /*30f90*/  FMNMX.FTZ R12, R11, R28, !PT ;  /* 0x0000001c0b0c7209 */ /* 0x001fca0007810000 */
[----:B------:R-:W0:Y:S02]  /*30fa0*/  SHFL.BFLY PT, R11, R12, 0x1, 0x1f ;  /* 0x0c201f000c0b7f89 */ /* 0x000e2400000e0000 */
[----:B0-----:R-:W-:Y:S02]  /*30fb0*/  FMNMX.FTZ R13, R12, R11, !PT ;  /* 0x0000000b0c0d7209 */ /* 0x001fe40007810000 */
[----:B---3--:R-:W-:Y:S02]  /*30fc0*/  FSETP.NEU.FTZ.AND P0, PT, R25, -INF , PT ;  /* 0xff8000001900780b */ /* 0x008fe40003f1d000 */
[----:B------:R-:W-:Y:S02]  /*30fd0*/  FSETP.NEU.FTZ.AND P1, PT, R13, -INF , PT ;  /* 0xff8000000d00780b */ /* 0x000fe40003f3d000 */
[----:B------:R-:W-:Y:S02]  /*30fe0*/  FSEL R11, R25, RZ, P0 ;  /* 0x000000ff190b7208 */ /* 0x000fe40000000000 */
[----:B------:R-:W-:-:S03]  /*30ff0*/  FSEL R26, R13, RZ, P1 ;  /* 0x000000ff0d1a7208 */ /* 0x000fc60000800000 */
[----:B------:R-:W-:Y:S02]  /*31000*/  FADD.FTZ R11, R14, -R11 ;  /* 0x8000000b0e0b7221 */ /* 0x000fe40000010000 */
[----:B------:R-:W-:Y:S02]  /*31010*/  FADD.FTZ R15, R15, -R26 ;  /* 0x8000001a0f0f7221 */ /* 0x000fe40000010000 */
[----:B-----5:R-:W-:Y:S02]  /*31020*/  FMUL.FTZ R11, R11, R20 ;  /* 0x000000140b0b7220 */ /* 0x020fe40000410000 */
[----:B------:R-:W-:-:S04]  /*31030*/  FMUL.FTZ R20, R20, R15 ;  /* 0x0000000f14147220 */ /* 0x000fc80000410000 */
[----:B------:R-:W0:Y:S08]  /*31040*/  MUFU.EX2 R11, R11 ;  /* 0x0000000b000b7308 */ /* 0x000e300000000800 */
[----:B------:R-:W4:Y:S01]  /*31050*/  MUFU.EX2 R12, R20 ;  /* 0x00000014000c7308 */ /* 0x000f220000000800 */
[----:B------:R1:W-:Y:S01]  /*31060*/  ST.E desc[UR4][R8.64+0x4], R13 ;  /* 0x0000040d08007985 */ /* 0x0003e2000c101904 */
[----:B0-----:R-:W-:Y:S01]  /*31070*/  FMUL.FTZ R25, R11, R24 ;  /* 0x000000180b197220 */ /* 0x001fe20000410000 */
[----:B----4-:R-:W-:-:S04]  /*31080*/  FMUL.FTZ R27, R12, R27 ;  /* 0x0000001b0c1b7220 */ /* 0x010fc80000410000 */
[----:B------:R1:W-:Y:S04]  /*31090*/  ST.E desc[UR6][R8.64+0x10], R25 ;  /* 0x0000101908007985 */ /* 0x0003e8000c101906 */
[----:B------:R1:W-:Y:S04]  /*310a0*/  ST.E desc[UR8][R8.64+0x14], R27 ;  /* 0x0000141b08007985 */ /* 0x0003e8000c101908 */
[----:B------:R-:W2:Y:S04]  /*310b0*/  LDL.64 R14, [R7+0x78] ;  /* 0x00007800070e7983 */ /* 0x000ea80000100a00 */
[----:B--2---:R-:W2:Y:S04]  /*310c0*/  LD.E.64 R20, desc[UR4][R14.64] ;  /* 0x000000040e147980 */ /* 0x004ea8000c101b00 */
[----:B--2---:R-:W2:Y:S01]  /*310d0*/  LD.E R24, desc[UR4][R20.64+0x4] ;  /* 0x0000040414187980 */ /* 0x004ea2000c101900 */
[----:B------:R-:W-:Y:S01]  /*310e0*/  BSSY B2, `(.L_x_5407) ;  /* 0x0000010000027945 */ /* 0x000fe20003800000 */
[----:B--2---:R-:W-:-:S13]  /*310f0*/  ISETP.NE.AND P0, PT, R24, RZ, PT ;  /* 0x000000ff1800720c */ /* 0x004fda0003f05270 */
[----:B-1----:R-:W-:Y:S05]  /*31100*/  @P0 BRA `(.L_x_5408) ;  /* 0x0000000000340947 */ /* 0x002fea0003800000 */
[----:B------:R-:W-:Y:S02]  /*31110*/  R2UR UR4, R4 ;  /* 0x00000000040472ca */ /* 0x000fe400000e0000 */
[----:B------:R-:W-:-:S13]  /*31120*/  R2UR UR5, R5 ;  /* 0x00000000050572ca */ /* 0x000fda00000e0000 */
[----:B------:R-:W2:Y:S01]  /*31130*/  LD.E.64 R8, desc[UR4][R14.64+0x8] ;  /* 0x000008040e087980 */ /* 0x000ea2000c101b00 */
[----:B------:R-:W-:Y:S02]  /*31140*/  R2UR UR6, R4 ;  /* 0x00000000040672ca */ /* 0x000fe400000e0000 */
[----:B------:R-:W-:Y:S01]  /*31150*/  R2UR UR7, R5 ;  /* 0x00000000050772ca */ /* 0x000fe200000e0000 */
[----:B------:R-:W3:-:S12]  /*31160*/  LD.E R21, desc[UR4][R20.64] ;  /* 0x0000000414157980 */ /* 0x000ed8000c101900 */
[----:B--2---:R-:W2:Y:S01]  /*31170*/  LD.E.64 R8, desc[UR6][R8.64] ;  /* 0x0000000608087980 */ /* 0x004ea2000c101b00 */
[----:B---3--:R-:W-:-:S04]  /*31180*/  IMAD R25, R10, 0x40, R21 ;  /* 0x000000400a197824 */ /* 0x008fc800078e0215 */
[----:B--2---:R-:W-:-:S05]  /*31190*/  IMAD.WIDE R24, R25, 0x4, R8 ;  /* 0x0000000419187825 */ /* 0x004fca00078e0208 */
[----:B------:R0:W-:Y:S04]  /*311a0*/  ST.E desc[UR4][R24.64], R11 ;  /* 0x0000000b18007985 */ /* 0x0001e8000c101904 */
[----:B------:R-:W2:Y:S04]  /*311b0*/  LD.E.64 R20, desc[UR6][R14.64] ;  /* 0x000000060e147980 */ /* 0x000ea8000c101b00 */
[----:B--2---:R-:W2:Y:S02]  /*311c0*/  LD.E R13, desc[UR4][R20.64+0x4] ;  /* 0x00000404140d7980 */ /* 0x004ea4000c101900 */
[----:B0-2---:R-:W-:-:S13]  /*311d0*/  ISETP.NE.AND P0, PT, R13, RZ, PT ;  /* 0x000000ff0d00720c */ /* 0x005fda0003f05270 */
.L_x_5408:
[----:B------:R-:W-:Y:S05]  /*311e0*/  BSYNC B2 ;  /* 0x0000000000027941 */ /* 0x000fea0003800000 */
.L_x_5407:
[----:B------:R-:W-:Y:S04]  /*311f0*/  BSSY B2, `(.L_x_5409) ;  /* 0x000000d000027945 */ /* 0x000fe80003800000 */
[----:B------:R-:W-:Y:S05]  /*31200*/  @P0 BRA `(.L_x_5410) ;  /* 0x00000000002c0947 */ /* 0x000fea0003800000 */
        /* <DEDUP_REMOVED lines=8> */
[----:B------:R-:W-:-:S04]  /*31290*/  VIADD R13, R10, 0x8 ;  /* 0x000000080a0d7836 */ /* 0x000fc80000000000 */
[----:B--2---:R-:W-:-:S05]  /*312a0*/  IMAD.WIDE R8, R13, 0x4, R8 ;  /* 0x000000040d087825 */ /* 0x004fca00078e0208 */
[----:B------:R0:W-:Y:S02]  /*312b0*/  ST.E desc[UR4][R8.64], R12 ;  /* 0x0000000c08007985 */ /* 0x0001e4000c101904 */
.L_x_5410:
[----:B------:R-:W-:Y:S05]  /*312c0*/  BSYNC B2 ;  /* 0x0000000000027941 */ /* 0x000fea0003800000 */
.L_x_5409:
[----:B0-----:R-:W2:Y:S01]  /*312d0*/  LDL.64 R8, [R7+0x70] ;  /* 0x0000700007087983 */ /* 0x001ea20000100a00 */
[C---:B------:R-:W-:Y:S02]  /*312e0*/  R2UR UR4, R4.reuse ;  /* 0x00000000040472ca */ /* 0x040fe400000e0000 */
[C---:B------:R-:W-:Y:S02]  /*312f0*/  R2UR UR5, R5.reuse ;  /* 0x00000000050572ca */ /* 0x040fe400000e0000 */
[C---:B------:R-:W-:Y:S02]  /*31300*/  R2UR UR6, R4.reuse ;  /* 0x00000000040672ca */ /* 0x040fe400000e0000 */
[C---:B------:R-:W-:Y:S02]  /*31310*/  R2UR UR7, R5.reuse ;  /* 0x00000000050772ca */ /* 0x040fe400000e0000 */
[----:B------:R-:W-:Y:S02]  /*31320*/  R2UR UR8, R4 ;  /* 0x00000000040872ca */ /* 0x000fe400000e0000 */
[----:B------:R-:W-:-:S05]  /*31330*/  R2UR UR9, R5 ;  /* 0x00000000050972ca */ /* 0x000fca00000e0000 */
[----:B--2---:R-:W2:Y:S04]  /*31340*/  LD.E R10, desc[UR4][R8.64] ;  /* 0x00000004080a7980 */ /* 0x004ea8000c101900 */
[----:B------:R-:W3:Y:S04]  /*31350*/  LD.E R13, desc[UR6][R8.64+0x20] ;  /* 0x00002006080d7980 */ /* 0x000ee8000c101900 */
[----:B------:R-:W4:Y:S04]  /*31360*/  LD.E R20, desc[UR8][R8.64+0x4] ;  /* 0x0000040808147980 */ /* 0x000f28000c101900 */
[----:B------:R-:W4:Y:S04]  /*31370*/  LD.E R57, desc[UR4][R8.64+0x10] ;  /* 0x0000100408397980 */ /* 0x000f28000c101900 */
[----:B------:R-:W4:Y:S01]  /*31380*/  LD.E R56, desc[UR6][R8.64+0x14] ;  /* 0x0000140608387980 */ /* 0x000f22000c101900 */
[C---:B--2---:R-:W-:Y:S01]  /*31390*/  FSETP.NEU.FTZ.AND P0, PT, R10.reuse, -INF , PT ;  /* 0xff8000000a00780b */ /* 0x044fe20003f1d000 */
[----:B---3--:R-:W-:Y:S01]  /*313a0*/  FMUL.FTZ R14, R10, R13 ;  /* 0x0000000d0a0e7220 */ /* 0x008fe20000410000 */
[----:B----4-:R-:W-:Y:S01]  /*313b0*/  FSETP.NEU.FTZ.AND P1, PT, R20, -INF , PT ;  /* 0xff8000001400780b */ /* 0x010fe20003f3d000 */
[----:B------:R-:W-:-:S03]  /*313c0*/  FMUL.FTZ R20, R13, R20 ;  /* 0x000000140d147220 */ /* 0x000fc60000410000 */
[----:B------:R-:W-:Y:S02]  /*313d0*/  FSEL R14, R14, RZ, P0 ;  /* 0x000000ff0e0e7208 */ /* 0x000fe40000000000 */
[----:B------:R-:W-:-:S03]  /*313e0*/  FSEL R40, R20, RZ, P1 ;  /* 0x000000ff14287208 */ /* 0x000fc60000800000 */
[-CC-:B------:R-:W-:Y:S01]  /*313f0*/  FFMA.FTZ R10, R29, R13.reuse, -R14.reuse ;  /* 0x0000000d1d0a7223 */ /* 0x180fe2000001080e */
[-CC-:B------:R-:W-:Y:S01]  /*31400*/  FFMA.FTZ R32, R41, R13.reuse, -R14.reuse ;  /* 0x0000000d29207223 */ /* 0x180fe2000001080e */
[-CC-:B------:R-:W-:Y:S01]  /*31410*/  FFMA.FTZ R28, R37, R13.reuse, -R14.reuse ;  /* 0x0000000d251c7223 */ /* 0x180fe2000001080e */
[-C--:B------:R-:W-:Y:S01]  /*31420*/  FFMA.FTZ R15, R65, R13.reuse, -R14 ;  /* 0x0000000d410f7223 */ /* 0x080fe2000001080e */
[-CC-:B------:R-:W-:Y:S01]  /*31430*/  FFMA.FTZ R41, R31, R13.reuse, -R40.reuse ;  /* 0x0000000d1f297223 */ /* 0x180fe20000010828 */
        /* <DEDUP_REMOVED lines=13> */
[-C--:B------:R-:W-:Y:S01]  /*31510*/  FFMA.FTZ R14, R53, R13.reuse, -R14 ;  /* 0x0000000d350e7223 */ /* 0x080fe2000001080e */
        /* <DEDUP_REMOVED lines=15> */
[----:B------:R-:W-:Y:S08]  /*31610*/  MUFU.EX2 R42, R42 ;  /* 0x0000002a002a7308 */ /* 0x000ff00000000800 */
[----:B------:R0:W1:Y:S08]  /*31620*/  MUFU.EX2 R13, R15 ;  /* 0x0000000f000d7308 */ /* 0x0000700000000800 */
[----:B------:R2:W-:Y:S01]  /*31630*/  MUFU.EX2 R158, R20 ;  /* 0x00000014009e7308 */ /* 0x0005e20000000800 */
[----:B0-----:R-:W-:-:S07]  /*31640*/  FADD.FTZ R15, R41, R56 ;  /* 0x00000038290f7221 */ /* 0x001fce0000010000 */
[----:B------:R-:W0:Y:S01]  /*31650*/  MUFU.EX2 R43, R43 ;  /* 0x0000002b002b7308 */ /* 0x000e220000000800 */
[----:B--2---:R-:W-:-:S07]  /*31660*/  FADD.FTZ R20, R10, R57 ;  /* 0x000000390a147221 */ /* 0x004fce0000010000 */
[----:B------:R1:W2:Y:S08]  /*31670*/  MUFU.EX2 R27, R21 ;  /* 0x00000015001b7308 */ /* 0x0002b00000000800 */
[----:B------:R-:W3:Y:S01]  /*31680*/  MUFU.EX2 R44, R44 ;  /* 0x0000002c002c7308 */ /* 0x000ee20000000800 */
[----:B-1----:R-:W-:Y:S01]  /*31690*/  FADD.FTZ R21, R13, R20 ;  /* 0x000000140d157221 */ /* 0x002fe20000010000 */
[----:B------:R-:W-:-:S04]  /*316a0*/  FADD.FTZ R20, R42, R15 ;  /* 0x0000000f2a147221 */ /* 0x000fc80000010000 */
[----:B0-----:R-:W-:Y:S02]  /*316b0*/  FADD.FTZ R15, R43, R20 ;  /* 0x000000142b0f7221 */ /* 0x001fe40000010000 */
[----:B------:R-:W0:Y:S08]  /*316c0*/  MUFU.EX2 R160, R24 ;  /* 0x0000001800a07308 */ /* 0x000e300000000800 */
[----:B------:R-:W1:Y:S08]  /*316d0*/  MUFU.EX2 R45, R45 ;  /* 0x0000002d002d7308 */ /* 0x000e700000000800 */
[----:B------:R-:W4:Y:S08]  /*316e0*/  MUFU.EX2 R29, R25 ;  /* 0x00000019001d7308 */ /* 0x000f300000000800 */
[----:B------:R-:W4:Y:S08]  /*316f0*/  MUFU.EX2 R46, R46 ;  /* 0x0000002e002e7308 */ /* 0x000f300000000800 */
[----:B------:R2:W-:Y:S08]  /*31700*/  MUFU.EX2 R39, R14 ;  /* 0x0000000e00277308 */ /* 0x0005f00000000800 */
[----:B------:R-:W4:Y:S01]  /*31710*/  MUFU.EX2 R26, R26 ;  /* 0x0000001a001a7308 */ /* 0x000f220000000800 */
[----:B--2---:R-:W-:-:S04]  /*31720*/  FADD.FTZ R14, R158, R21 ;  /* 0x000000159e0e7221 */ /* 0x004fc80000010000 */
[----:B------:R-:W-:Y:S01]  /*31730*/  FADD.FTZ R21, R27, R14 ;  /* 0x0000000e1b157221 */ /* 0x000fe20000010000 */
[----:B---3--:R-:W-:Y:S02]  /*31740*/  FADD.FTZ R14, R44, R15 ;  /* 0x0000000f2c0e7221 */ /* 0x008fe40000010000 */
[----:B------:R-:W2:Y:S01]  /*31750*/  MUFU.EX2 R47, R47 ;  /* 0x0000002f002f7308 */ /* 0x000ea20000000800 */
[----:B0-----:R-:W-:Y:S01]  /*31760*/  FADD.FTZ R20, R160, R21 ;  /* 0x00000015a0147221 */ /* 0x001fe20000010000 */
[----:B-1----:R-:W-:-:S03]  /*31770*/  FADD.FTZ R15, R45, R14 ;  /* 0x0000000e2d0f7221 */ /* 0x002fc60000010000 */
[----:B----4-:R-:W-:Y:S01]  /*31780*/  FADD.FTZ R21, R29, R20 ;  /* 0x000000141d157221 */ /* 0x010fe20000010000 */
[----:B------:R-:W-:Y:S02]  /*31790*/  FADD.FTZ R14, R46, R15 ;  /* 0x0000000f2e0e7221 */ /* 0x000fe40000010000 */
[----:B------:R-:W0:Y:S01]  /*317a0*/  MUFU.EX2 R31, R28 ;  /* 0x0000001c001f7308 */ /* 0x000e220000000800 */
[----:B------:R-:W-:-:S07]  /*317b0*/  FADD.FTZ R20, R26, R21 ;  /* 0x000000151a147221 */ /* 0x000fce0000010000 */
        /* <DEDUP_REMOVED lines=31> */
[----:B--2---:R-:W-:-:S04]  /*319b0*/  FADD.FTZ R20, R38, R21 ;  /* 0x0000001526147221 */ /* 0x004fc80000010000 */
[----:B------:R-:W-:Y:S01]  /*319c0*/  FADD.FTZ R57, R39, R20 ;  /* 0x0000001427397221 */ /* 0x000fe20000010000 */
[----:B0-----:R-:W-:-:S04]  /*319d0*/  FADD.FTZ R15, R55, R14 ;  /* 0x0000000e370f7221 */ /* 0x001fc80000010000 */
[----:B------:R-:W-:Y:S01]  /*319e0*/  ST.E desc[UR4][R8.64+0x10], R57 ;  /* 0x0000103908007985 */ /* 0x000fe2000c101904 */
[----:B-1----:R-:W-:-:S05]  /*319f0*/  FADD.FTZ R59, R40, R15 ;  /* 0x0000000f283b7221 */ /* 0x002fca0000010000 */
[----:B------:R0:W-:Y:S04]  /*31a00*/  ST.E desc[UR6][R8.64+0x14], R59 ;  /* 0x0000143b08007985 */ /* 0x0001e8000c101906 */
[----:B------:R-:W2:Y:S01]  /*31a10*/  LDL.64 R20, [R7+0x80] ;  /* 0x0000800007147983 */ /* 0x000ea20000100a00 */
[----:B------:R-:W-:Y:S06]  /*31a20*/  BAR.SYNC.DEFER_BLOCKING 0xf, 0x100 ;  /* 0x03c4000000007b1d */ /* 0x000fec0000010000 */
[----:B------:R-:W3:Y:S04]  /*31a30*/  LDL.64 R14, [R7+0x88] ;  /* 0x00008800070e7983 */ /* 0x000ee80000100a00 */
[----:B--2---:R-:W2:Y:S04]  /*31a40*/  LD.E.64 R20, desc[UR4][R20.64+0x10] ;  /* 0x0000100414147980 */ /* 0x004ea8000c101b00 */
[----:B--2---:R-:W2:Y:S04]  /*31a50*/  LD.E.64 R24, desc[UR6][R20.64+0x8] ;  /* 0x0000080614187980 */ /* 0x004ea8000c101b00 */
[----:B------:R-:W4:Y:S01]  /*31a60*/  LD.E.64 R60, desc[UR4][R20.64] ;  /* 0x00000004143c7980 */ /* 0x000f22000c101b00 */
        /* <DEDUP_REMOVED lines=16> */
[----:B--2---:R-:W-:-:S05]  /*31b70*/  MOV R24, R24 ;  /* 0x0000001800187202 */ /* 0x004fca0000000f00 */
[--C-:B----4-:R-:W-:Y:S02]  /*31b80*/  IMAD R61, R61, 0x2, R24.reuse ;  /* 0x000000023d3d7824 */ /* 0x110fe400078e0218 */
[C---:B0-----:R-:W-:Y:S02]  /*31b90*/  IMAD R8, R60.reuse, 0x2, R24 ;  /* 0x000000023c087824 */ /* 0x041fe400078e0218 */
[----:B------:R-:W-:Y:S01]  /*31ba0*/  IMAD R60, R60, 0x2, R61 ;  /* 0x000000023c3c7824 */ /* 0x000fe200078e023d */
[----:B------:R-:W-:Y:S04]  /*31bb0*/  STSM.16.M88.4 [R24], R156 ;  /* 0x0000009c18007844 */ /* 0x000fe80000000200 */
[----:B------:R0:W-:Y:S04]  /*31bc0*/  STSM.16.M88.4 [R8], R160 ;  /* 0x000000a008007844 */ /* 0x0001e80000000200 */
[----:B------:R-:W-:Y:S04]  /*31bd0*/  STSM.16.M88.4 [R61], R164 ;  /* 0x000000a43d007844 */ /* 0x000fe80000000200 */
[----:B------:R1:W-:Y:S04]  /*31be0*/  STSM.16.M88.4 [R60], R168 ;  /* 0x000000a83c007844 */ /* 0x0003e80000000200 */
[----:B---3--:R-:W2:Y:S04]  /*31bf0*/  LD.E R10, desc[UR4][R14.64] ;  /* 0x000000040e0a7980 */ /* 0x008ea8000c101900 */
[----:B0-----:R-:W3:Y:S04]  /*31c00*/  LD.E R8, desc[UR4][R14.64+0x14] ;  /* 0x000014040e087980 */ /* 0x001ee8000c101900 */
[----:B------:R-:W4:Y:S04]  /*31c10*/  LD.E R36, desc[UR4][R14.64+0x44] ;  /* 0x000044040e247980 */ /* 0x000f28000c101900 */
[----:B------:R-:W4:Y:S01]  /*31c20*/  LD.E R50, desc[UR4][R14.64+0x80] ;  /* 0x000080040e327980 */ /* 0x000f22000c101900 */
[----:B------:R-:W-:-:S02]  /*31c30*/  R2UR UR18, R4 ;  /* 0x00000000041272ca */ /* 0x000fc400000e0000 */
[----:B------:R-:W-:Y:S01]  /*31c40*/  R2UR UR19, R5 ;  /* 0x00000000051372ca */ /* 0x000fe200000e0000 */
[----:B------:R-:W4:Y:S04]  /*31c50*/  LD.E R66, desc[UR4][R14.64+0xc0] ;  /* 0x0000c0040e427980 */ /* 0x000f28000c101900 */
        /* <DEDUP_REMOVED lines=11> */
[----:B------:R-:W4:Y:S01]  /*31d10*/  LD.E R86, desc[UR8][R14.64+0x110] ;  /* 0x000110080e567980 */ /* 0x000f22000c101900 */
[----:B------:R-:W-:-:S02]  /*31d20*/  R2UR UR10, R4 ;  /* 0x00000000040a72ca */ /* 0x000fc400000e0000 */
[C---:B------:R-:W-:Y:S01]  /*31d30*/  R2UR UR11, R5.reuse ;  /* 0x00000000050b72ca */ /* 0x040fe200000e0000 */
[----:B------:R-:W4:Y:S01]  /*31d40*/  LD.E R64, desc[UR18][R14.64+0xb4] ;  /* 0x0000b4120e407980 */ /* 0x000f22000c101900 */
[C---:B------:R-:W-:Y:S02]  /*31d50*/  R2UR UR12, R4.reuse ;  /* 0x00000000040c72ca */ /* 0x040fe400000e0000 */
[C---:B------:R-:W-:Y:S01]  /*31d60*/  R2UR UR13, R5.reuse ;  /* 0x00000000050d72ca */ /* 0x040fe200000e0000 */
[----:B------:R-:W4:Y:S01]  /*31d70*/  LD.E R80, desc[UR18][R14.64+0xf4] ;  /* 0x0000f4120e507980 */ /* 0x000f22000c101900 */
[C---:B------:R-:W-:Y:S02]  /*31d80*/  R2UR UR14, R4.reuse ;  /* 0x00000000040e72ca */ /* 0x040fe400000e0000 */
[----:B------:R-:W-:Y:S02]  /*31d90*/  R2UR UR15, R5 ;  /* 0x00000000050f72ca */ /* 0x000fe400000e0000 */
        /* <DEDUP_REMOVED lines=12> */
[----:B-1----:R-:W4:Y:S04]  /*31e60*/  LD.E R60, desc[UR14][R14.64+0xa4] ;  /* 0x0000a40e0e3c7980 */ /* 0x002f28000c101900 */
        /* <DEDUP_REMOVED lines=9> */
[----:B--2---:R-:W-:-:S05]  /*31f00*/  FMUL.FTZ R9, R11, R10 ;  /* 0x0000000a0b097220 */ /* 0x004fca0000410000 */
[----:B------:R3:W-:Y:S02]  /*31f10*/  ST.E desc[UR4][R14.64], R9 ;  /* 0x000000090e007985 */ /* 0x0007e4000c101904 */
[C---:B---3--:R-:W-:Y:S02]  /*31f20*/  FMUL.FTZ R9, R11.reuse, R8 ;  /* 0x000000080b097220 */ /* 0x048fe40000410000 */
[----:B------:R-:W2:Y:S04]  /*31f30*/  LD.E R8, desc[UR18][R14.64+0x134] ;  /* 0x000134120e087980 */ /* 0x000ea8000c101900 */
[----:B------:R4:W-:Y:S02]  /*31f40*/  ST.E desc[UR4][R14.64+0x14], R9 ;  /* 0x000014090e007985 */ /* 0x0009e4000c101904 */
[----:B----4-:R-:W-:-:S05]  /*31f50*/  FMUL.FTZ R9, R11, R36 ;  /* 0x000000240b097220 */ /* 0x010fca0000410000 */
[----:B------:R0:W-:Y:S02]  /*31f60*/  ST.E desc[UR4][R14.64+0x44], R9 ;  /* 0x000044090e007985 */ /* 0x0001e4000c101904 */
[----:B0-----:R-:W-:-:S05]  /*31f70*/  FMUL.FTZ R9, R11, R50 ;  /* 0x000000320b097220 */ /* 0x001fca0000410000 */
[----:B------:R0:W-:Y:S02]  /*31f80*/  ST.E desc[UR4][R14.64+0x80], R9 ;  /* 0x000080090e007985 */ /* 0x0001e4000c101904 */
[----:B0-----:R-:W-:-:S05]  /*31f90*/  FMUL.FTZ R9, R11, R66 ;  /* 0x000000420b097220 */ /* 0x001fca0000410000 */
[----:B------:R0:W-:Y:S02]  /*31fa0*/  ST.E desc[UR4][R14.64+0xc0], R9 ;  /* 0x0000c0090e007985 */ /* 0x0001e4000c101904 */
[----:B0-----:R-:W-:-:S05]  /*31fb0*/  FMUL.FTZ R9, R11, R82 ;  /* 0x000000520b097220 */ /* 0x001fca0000410000 */
[----:B------:R2:W-:Y:S02]  /*31fc0*/  ST.E desc[UR4][R14.64+0x100], R9 ;  /* 0x000100090e007985 */ /* 0x0005e4000c101904 */
[C---:B--2---:R-:W-:Y:S02]  /*31fd0*/  FMUL.FTZ R9, R11.reuse, R8 ;  /* 0x000000080b097220 */ /* 0x044fe40000410000 */
[----:B------:R-:W2:Y:S01]  /*31fe0*/  LD.E R8, desc[UR6][R14.64+0x140] ;  /* 0x000140060e087980 */ /* 0x000ea2000c101900 */
[----:B------:R-:W-:-:S05]  /*31ff0*/  FMUL.FTZ R13, R11, R20 ;  /* 0x000000140b0d7220 */ /* 0x000fca0000410000 */
[----:B------:R0:W-:Y:S02]  /*32000*/  ST.E desc[UR6][R14.64+0x4], R13 ;  /* 0x0000040d0e007985 */ /* 0x0001e4000c101906 */
[----:B0-----:R-:W-:-:S05]  /*32010*/  FMUL.FTZ R13, R11, R34 ;  /* 0x000000220b0d7220 */ /* 0x001fca0000410000 */
        /* <DEDUP_REMOVED lines=22> */
[----:B------:R-:W2:Y:S04]  /*32180*/  LD.E R8, desc[UR6][R14.64+0x150] ;  /* 0x000150060e087980 */ /* 0x000ea8000c101900 */
[----:B------:R2:W-:Y:S02]  /*32190*/  ST.E desc[UR4][R14.64+0x134], R9 ;  /* 0x000134090e007985 */ /* 0x0005e4000c101904 */
[----:B--2---:R-:W-:-:S02]  /*321a0*/  FMUL.FTZ R9, R11, R8 ;  /* 0x000000080b097220 */ /* 0x004fc40000410000 */
[----:B------:R-:W2:Y:S04]  /*321b0*/  LD.E R8, desc[UR6][R14.64+0x154] ;  /* 0x000154060e087980 */ /* 0x000ea8000c101900 */
        /* <DEDUP_REMOVED lines=57> */
[----:B------:R2:W-:Y:S01]  /*32550*/  ST.E desc[UR4][R14.64+0x1d4], R21 ;  /* 0x0001d4150e007985 */ /* 0x0005e2000c101904 */
[C---:B------:R-:W-:Y:S01]  /*32560*/  FMUL.FTZ R25, R11.reuse, R26 ;  /* 0x0000001a0b197220 */ /* 0x040fe20000410000 */
[C---:B------:R-:W-:Y:S01]  /*32570*/  FMUL.FTZ R27, R11.reuse, R28 ;  /* 0x0000001c0b1b7220 */ /* 0x040fe20000410000 */
[C---:B------:R-:W-:Y:S01]  /*32580*/  FMUL.FTZ R29, R11.reuse, R30 ;  /* 0x0000001e0b1d7220 */ /* 0x040fe20000410000 */
[----:B------:R-:W-:-:S02]  /*32590*/  FMUL.FTZ R31, R11, R32 ;  /* 0x000000200b1f7220 */ /* 0x000fc40000410000 */
[----:B------:R0:W-:Y:S04]  /*325a0*/  ST.E desc[UR10][R14.64+0x20], R25 ;  /* 0x000020190e007985 */ /* 0x0001e8000c10190a */
[----:B------:R1:W-:Y:S04]  /*325b0*/  ST.E desc[UR12][R14.64+0x24], R27 ;  /* 0x0000241b0e007985 */ /* 0x0003e8000c10190c */
[----:B------:R3:W-:Y:S01]  /*325c0*/  ST.E desc[UR14][R14.64+0x30], R29 ;  /* 0x0000301d0e007985 */ /* 0x0007e2000c10190e */
[----:B--2---:R-:W-:-:S03]  /*325d0*/  FMUL.FTZ R21, R11, R8 ;  /* 0x000000080b157220 */ /* 0x004fc60000410000 */
[----:B------:R-:W2:Y:S01]  /*325e0*/  LD.E R8, desc[UR6][R14.64+0x1f4] ;  /* 0x0001f4060e087980 */ /* 0x000ea2000c101900 */
[C---:B0-----:R-:W-:Y:S01]  /*325f0*/  FMUL.FTZ R25, R11.reuse, R40 ;  /* 0x000000280b197220 */ /* 0x041fe20000410000 */
[C---:B-1----:R-:W-:Y:S01]  /*32600*/  FMUL.FTZ R27, R11.reuse, R42 ;  /* 0x0000002a0b1b7220 */ /* 0x042fe20000410000 */
[C---:B---3--:R-:W-:Y:S01]  /*32610*/  FMUL.FTZ R29, R11.reuse, R44 ;  /* 0x0000002c0b1d7220 */ /* 0x048fe20000410000 */
[----:B------:R0:W-:Y:S04]  /*32620*/  ST.E desc[UR16][R14.64+0x34], R31 ;  /* 0x0000341f0e007985 */ /* 0x0001e8000c101910 */
[----:B------:R1:W-:Y:S01]  /*32630*/  ST.E desc[UR10][R14.64+0x54], R25 ;  /* 0x000054190e007985 */ /* 0x0003e2000c10190a */
[----:B0-----:R-:W-:-:S03]  /*32640*/  FMUL.FTZ R31, R11, R48 ;  /* 0x000000300b1f7220 */ /* 0x001fc60000410000 */
[----:B------:R0:W-:Y:S01]  /*32650*/  ST.E desc[UR12][R14.64+0x60], R27 ;  /* 0x0000601b0e007985 */ /* 0x0001e2000c10190c */
[----:B-1----:R-:W-:-:S03]  /*32660*/  FMUL.FTZ R25, R11, R54 ;  /* 0x000000360b197220 */ /* 0x002fc60000410000 */
[----:B------:R1:W-:Y:S04]  /*32670*/  ST.E desc[UR14][R14.64+0x64], R29 ;  /* 0x0000641d0e007985 */ /* 0x0003e8000c10190e */
[----:B------:R3:W-:Y:S01]  /*32680*/  ST.E desc[UR16][R14.64+0x74], R31 ;  /* 0x0000741f0e007985 */ /* 0x0007e2000c101910 */
[C---:B0-----:R-:W-:Y:S01]  /*32690*/  FMUL.FTZ R27, R11.reuse, R58 ;  /* 0x0000003a0b1b7220 */ /* 0x041fe20000410000 */
[C---:B-1----:R-:W-:Y:S01]  /*326a0*/  FMUL.FTZ R29, R11.reuse, R60 ;  /* 0x0000003c0b1d7220 */ /* 0x042fe20000410000 */
[C---:B---3--:R-:W-:Y:S01]  /*326b0*/  FMUL.FTZ R31, R11.reuse, R62 ;  /* 0x0000003e0b1f7220 */ /* 0x048fe20000410000 */
[----:B------:R0:W-:Y:S01]  /*326c0*/  ST.E desc[UR10][R14.64+0x90], R25 ;  /* 0x000090190e007985 */ /* 0x0001e2000c10190a */
[----:B------:R-:W-:-:S03]  /*326d0*/  FMUL.FTZ R33, R11, R64 ;  /* 0x000000400b217220 */ /* 0x000fc60000410000 */
[----:B------:R1:W-:Y:S04]  /*326e0*/  ST.E desc[UR12][R14.64+0xa0], R27 ;  /* 0x0000a01b0e007985 */ /* 0x0003e8000c10190c */
[----:B------:R3:W-:Y:S04]  /*326f0*/  ST.E desc[UR14][R14.64+0xa4], R29 ;  /* 0x0000a41d0e007985 */ /* 0x0007e8000c10190e */
[----:B------:R4:W-:Y:S01]  /*32700*/  ST.E desc[UR16][R14.64+0xb0], R31 ;  /* 0x0000b01f0e007985 */ /* 0x0009e2000c101910 */
[C---:B0-----:R-:W-:Y:S01]  /*32710*/  FMUL.FTZ R25, R11.reuse, R72 ;  /* 0x000000480b197220 */ /* 0x041fe20000410000 */
[C---:B-1----:R-:W-:Y:S01]  /*32720*/  FMUL.FTZ R27, R11.reuse, R74 ;  /* 0x0000004a0b1b7220 */ /* 0x042fe20000410000 */
[C---:B---3--:R-:W-:Y:S01]  /*32730*/  FMUL.FTZ R29, R11.reuse, R76 ;  /* 0x0000004c0b1d7220 */ /* 0x048fe20000410000 */
[C---:B----4-:R-:W-:Y:S01]  /*32740*/  FMUL.FTZ R31, R11.reuse, R78 ;  /* 0x0000004e0b1f7220 */ /* 0x050fe20000410000 */
[----:B------:R0:W-:Y:S04]  /*32750*/  ST.E desc[UR18][R14.64+0xb4], R33 ;  /* 0x0000b4210e007985 */ /* 0x0001e8000c101912 */
[----:B------:R1:W-:Y:S04]  /*32760*/  ST.E desc[UR10][R14.64+0xd4], R25 ;  /* 0x0000d4190e007985 */ /* 0x0003e8000c10190a */
[----:B------:R3:W-:Y:S04]  /*32770*/  ST.E desc[UR12][R14.64+0xe0], R27 ;  /* 0x0000e01b0e007985 */ /* 0x0007e8000c10190c */
[----:B------:R4:W-:Y:S01]  /*32780*/  ST.E desc[UR14][R14.64+0xe4], R29 ;  /* 0x0000e41d0e007985 */ /* 0x0009e2000c10190e */
[----:B0-----:R-:W-:-:S03]  /*32790*/  FMUL.FTZ R33, R11, R80 ;  /* 0x000000500b217220 */ /* 0x001fc60000410000 */
[----:B------:R0:W-:Y:S01]  /*327a0*/  ST.E desc[UR16][R14.64+0xf0], R31 ;  /* 0x0000f01f0e007985 */ /* 0x0001e2000c101910 */
[C---:B-1----:R-:W-:Y:S01]  /*327b0*/  FMUL.FTZ R25, R11.reuse, R88 ;  /* 0x000000580b197220 */ /* 0x042fe20000410000 */
[C---:B---3--:R-:W-:Y:S01]  /*327c0*/  FMUL.FTZ R27, R11.reuse, R90 ;  /* 0x0000005a0b1b7220 */ /* 0x048fe20000410000 */
[C---:B----4-:R-:W-:Y:S01]  /*327d0*/  FMUL.FTZ R29, R11.reuse, R92 ;  /* 0x0000005c0b1d7220 */ /* 0x050fe20000410000 */
[C---:B0-----:R-:W-:Y:S01]  /*327e0*/  FMUL.FTZ R31, R11.reuse, R94 ;  /* 0x0000005e0b1f7220 */ /* 0x041fe20000410000 */
[----:B------:R0:W-:Y:S04]  /*327f0*/  ST.E desc[UR4][R14.64+0x1e0], R9 ;  /* 0x0001e0090e007985 */ /* 0x0001e8000c101904 */
[----:B------:R1:W-:Y:S04]  /*32800*/  ST.E desc[UR4][R14.64+0x1e4], R13 ;  /* 0x0001e40d0e007985 */ /* 0x0003e8000c101904 */
[----:B0-----:R-:W3:Y:S04]  /*32810*/  LD.E R9, desc[UR6][R14.64+0x8] ;  /* 0x000008060e097980 */ /* 0x001ee8000c101900 */
[----:B-1----:R-:W4:Y:S01]  /*32820*/  LD.E R13, desc[UR6][R14.64+0xc] ;  /* 0x00000c060e0d7980 */ /* 0x002f22000c101900 */
[----:B--2---:R-:W-:-:S05]  /*32830*/  FMUL.FTZ R11, R11, R8 ;  /* 0x000000080b0b7220 */ /* 0x004fca0000410000 */
[----:B------:R0:W-:Y:S04]  /*32840*/  ST.E desc[UR4][R14.64+0x1f4], R11 ;  /* 0x0001f40b0e007985 */ /* 0x0001e8000c101904 */
[----:B0-----:R-:W2:Y:S01]  /*32850*/  LD.E R11, desc[UR6][R14.64+0x18] ;  /* 0x000018060e0b7980 */ /* 0x001ea2000c101900 */
[C---:B---3--:R-:W-:Y:S01]  /*32860*/  FMUL.FTZ R9, R12.reuse, R9 ;  /* 0x000000090c097220 */ /* 0x048fe20000410000 */
[----:B----4-:R-:W-:-:S04]  /*32870*/  FMUL.FTZ R13, R12, R13 ;  /* 0x0000000d0c0d7220 */ /* 0x010fc80000410000 */
        /* <DEDUP_REMOVED lines=60> */
[----:B0-----:R-:W2:Y:S04]  /*32c40*/  LD.E R11, desc[UR6][R14.64+0xbc] ;  /* 0x0000bc060e0b7980 */ /* 0x001ea8000c101900 */
[----:B------:R-:W-:Y:S04]  /*32c50*/  ST.E desc[UR18][R14.64+0xf4], R33 ;  /* 0x0000f4210e007985 */ /* 0x000fe8000c101912 */
[----:B------:R-:W-:Y:S04]  /*32c60*/  ST.E desc[UR10][R14.64+0x114], R25 ;  /* 0x000114190e007985 */ /* 0x000fe8000c10190a */
[----:B------:R-:W-:Y:S04]  /*32c70*/  ST.E desc[UR12][R14.64+0x120], R27 ;  /* 0x0001201b0e007985 */ /* 0x000fe8000c10190c */
[----:B------:R-:W-:Y:S04]  /*32c80*/  ST.E desc[UR14][R14.64+0x124], R29 ;  /* 0x0001241d0e007985 */ /* 0x000fe8000c10190e */
[----:B------:R-:W-:Y:S04]  /*32c90*/  ST.E desc[UR16][R14.64+0x130], R31 ;  /* 0x0001301f0e007985 */ /* 0x000fe8000c101910 */
[----:B------:R-:W-:Y:S01]  /*32ca0*/  ST.E desc[UR4][R14.64+0x1f0], R21 ;  /* 0x0001f0150e007985 */ /* 0x000fe2000c101904 */
[C---:B---3--:R-:W-:Y:S01]  /*32cb0*/  FMUL.FTZ R9, R12.reuse, R9 ;  /* 0x000000090c097220 */ /* 0x048fe20000410000 */
[----:B----4-:R-:W-:-:S04]  /*32cc0*/  FMUL.FTZ R13, R12, R13 ;  /* 0x0000000d0c0d7220 */ /* 0x010fc80000410000 */
[----:B------:R0:W-:Y:S04]  /*32cd0*/  ST.E desc[UR4][R14.64+0xac], R9 ;  /* 0x0000ac090e007985 */ /* 0x0001e8000c101904 */
[----:B------:R1:W-:Y:S01]  /*32ce0*/  ST.E desc[UR4][R14.64+0xb8], R13 ;  /* 0x0000b80d0e007985 */ /* 0x0003e2000c101904 */
[----:B--2---:R-:W-:-:S05]  /*32cf0*/  FMUL.FTZ R11, R12, R11 ;  /* 0x0000000b0c0b7220 */ /* 0x004fca0000410000 */
[----:B------:R2:W-:Y:S04]  /*32d00*/  ST.E desc[UR4][R14.64+0xbc], R11 ;  /* 0x0000bc0b0e007985 */ /* 0x0005e8000c101904 */
[----:B0-----:R-:W3:Y:S02]  /*32d10*/  LD.E R9, desc[UR6][R14.64+0xc8] ;  /* 0x0000c8060e097980 */ /* 0x001ee4000c101900 */
[----:B---3--:R-:W-:-:S05]  /*32d20*/  FMUL.FTZ R9, R12, R9 ;  /* 0x000000090c097220 */ /* 0x008fca0000410000 */
[----:B------:R0:W-:Y:S04]  /*32d30*/  ST.E desc[UR4][R14.64+0xc8], R9 ;  /* 0x0000c8090e007985 */ /* 0x0001e8000c101904 */
[----:B-1----:R-:W3:Y:S02]  /*32d40*/  LD.E R13, desc[UR6][R14.64+0xcc] ;  /* 0x0000cc060e0d7980 */ /* 0x002ee4000c101900 */
[----:B---3--:R-:W-:-:S05]  /*32d50*/  FMUL.FTZ R13, R12, R13 ;  /* 0x0000000d0c0d7220 */ /* 0x008fca0000410000 */
[----:B------:R1:W-:Y:S04]  /*32d60*/  ST.E desc[UR4][R14.64+0xcc], R13 ;  /* 0x0000cc0d0e007985 */ /* 0x0003e8000c101904 */
[----:B--2---:R-:W2:Y:S02]  /*32d70*/  LD.E R11, desc[UR6][R14.64+0xd8] ;  /* 0x0000d8060e0b7980 */ /* 0x004ea4000c101900 */
        /* <DEDUP_REMOVED lines=109> */
[----:B------:R-:W-:Y:S04]  /*33450*/  ST.E desc[UR4][R14.64+0x1f8], R21 ;  /* 0x0001f8150e007985 */ /* 0x000fe8000c101904 */
[----:B0-----:R-:W2:Y:S02]  /*33460*/  LD.E R9, desc[UR6][R14.64+0x1fc] ;  /* 0x0001fc060e097980 */ /* 0x001ea4000c101900 */
[----:B--2---:R-:W-:-:S05]  /*33470*/  FMUL.FTZ R25, R12, R9 ;  /* 0x000000090c197220 */ /* 0x004fca0000410000 */
[----:B------:R0:W-:Y:S04]  /*33480*/  ST.E desc[UR4][R14.64+0x1fc], R25 ;  /* 0x0001fc190e007985 */ /* 0x0001e8000c101904 */
[----:B------:R-:W2:Y:S04]  /*33490*/  LDL.64 R8, [R7+0x88] ;  /* 0x0000880007087983 */ /* 0x000ea80000100a00 */
[----:B-1----:R-:W3:Y:S04]  /*334a0*/  LDL.64 R12, [R7] ;  /* 0x00000000070c7983 */ /* 0x002ee80000100a00 */
[----:B------:R-:W4:Y:S04]  /*334b0*/  LDL.64 R10, [R7+0x90] ;  /* 0x00009000070a7983 */ /* 0x000f280000100a00 */
[----:B--2---:R-:W2:Y:S04]  /*334c0*/  LD.E R27, desc[UR4][R8.64] ;  /* 0x00000004081b7980 */ /* 0x004ea8000c101900 */
[----:B---3--:R-:W3:Y:S04]  /*334d0*/  LD.E R13, desc[UR6][R12.64] ;  /* 0x000000060c0d7980 */ /* 0x008ee8000c101900 */
[----:B----4-:R-:W3:Y:S04]  /*334e0*/  LD.E.64 R10, desc[UR4][R10.64] ;  /* 0x000000040a0a7980 */ /* 0x010ee8000c101b00 */
[----:B--2---:R1:W-:Y:S04]  /*334f0*/  ST.E desc[UR8][R8.64], R27 ;  /* 0x0000001b08007985 */ /* 0x0043e8000c101908 */
[----:B0-----:R-:W2:Y:S04]  /*33500*/  LD.E R15, desc[UR10][R8.64+0x4] ;  /* 0x0000040a080f7980 */ /* 0x001ea8000c101900 */
[----:B--2---:R0:W-:Y:S04]  /*33510*/  ST.E desc[UR4][R8.64+0x4], R15 ;  /* 0x0000040f08007985 */ /* 0x0041e8000c101904 */
[----:B------:R-:W2:Y:S04]  /*33520*/  LD.E R21, desc[UR6][R8.64+0x8] ;  /* 0x0000080608157980 */ /* 0x000ea8000c101900 */
[----:B--2---:R2:W-:Y:S04]  /*33530*/  ST.E desc[UR4][R8.64+0x8], R21 ;  /* 0x0000081508007985 */ /* 0x0045e8000c101904 */
[----:B------:R-:W4:Y:S04]  /*33540*/  LD.E R25, desc[UR6][R8.64+0xc] ;  /* 0x00000c0608197980 */ /* 0x000f28000c101900 */
[----:B----4-:R4:W-:Y:S04]  /*33550*/  ST.E desc[UR4][R8.64+0xc], R25 ;  /* 0x00000c1908007985 */ /* 0x0109e8000c101904 */
[----:B-1----:R-:W3:Y:S04]  /*33560*/  LD.E R27, desc[UR6][R8.64+0x10] ;  /* 0x00001006081b7980 */ /* 0x002ee8000c101900 */
[----:B---3--:R1:W-:Y:S04]  /*33570*/  ST.E desc[UR4][R8.64+0x10], R27 ;  /* 0x0000101b08007985 */ /* 0x0083e8000c101904 */
[----:B0-----:R-:W3:Y:S04]  /*33580*/  LD.E R15, desc[UR6][R8.64+0x14] ;  /* 0x00001406080f7980 */ /* 0x001ee8000c101900 */
[----:B---3--:R0:W-:Y:S04]  /*33590*/  ST.E desc[UR4][R8.64+0x14], R15 ;  /* 0x0000140f08007985 */ /* 0x0081e8000c101904 */
[----:B--2---:R-:W2:Y:S04]  /*335a0*/  LD.E R21, desc[UR6][R8.64+0x18] ;  /* 0x0000180608157980 */ /* 0x004ea8000c101900 */
[----:B--2---:R2:W-:Y:S04]  /*335b0*/  ST.E desc[UR4][R8.64+0x18], R21 ;  /* 0x0000181508007985 */ /* 0x0045e8000c101904 */
[----:B----4-:R-:W3:Y:S04]  /*335c0*/  LD.E R25, desc[UR6][R8.64+0x1c] ;  /* 0x00001c0608197980 */ /* 0x010ee8000c101900 */
[----:B---3--:R3:W-:Y:S04]  /*335d0*/  ST.E desc[UR4][R8.64+0x1c], R25 ;  /* 0x00001c1908007985 */ /* 0x0087e8000c101904 */
[----:B-1----:R-:W4:Y:S04]  /*335e0*/  LD.E R27, desc[UR6][R8.64+0x20] ;  /* 0x00002006081b7980 */ /* 0x002f28000c101900 */
[----:B----4-:R1:W-:Y:S04]  /*335f0*/  ST.E desc[UR4][R8.64+0x20], R27 ;  /* 0x0000201b08007985 */ /* 0x0103e8000c101904 */
[----:B0-----:R-:W4:Y:S04]  /*33600*/  LD.E R15, desc[UR6][R8.64+0x24] ;  /* 0x00002406080f7980 */ /* 0x001f28000c101900 */
[----:B----4-:R0:W-:Y:S04]  /*33610*/  ST.E desc[UR4][R8.64+0x24], R15 ;  /* 0x0000240f08007985 */ /* 0x0101e8000c101904 */
[----:B--2---:R-:W2:Y:S04]  /*33620*/  LD.E R21, desc[UR6][R8.64+0x28] ;  /* 0x0000280608157980 */ /* 0x004ea8000c101900 */
[----:B--2---:R2:W-:Y:S04]  /*33630*/  ST.E desc[UR4][R8.64+0x28], R21 ;  /* 0x0000281508007985 */ /* 0x0045e8000c101904 */
[----:B---3--:R-:W3:Y:S04]  /*33640*/  LD.E R25, desc[UR6][R8.64+0x2c] ;  /* 0x00002c0608197980 */ /* 0x008ee8000c101900 */
        /* <DEDUP_REMOVED lines=226> */
[----:B----4-:R-:W-:Y:S04]  /*34470*/  ST.E desc[UR4][R8.64+0x1f0], R27 ;  /* 0x0001f01b08007985 */ /* 0x010fe8000c101904 */
[----:B0-----:R-:W4:Y:S04]  /*34480*/  LD.E R15, desc[UR6][R8.64+0x1f4] ;  /* 0x0001f406080f7980 */ /* 0x001f28000c101900 */
[----:B----4-:R-:W-:Y:S04]  /*34490*/  ST.E desc[UR4][R8.64+0x1f4], R15 ;  /* 0x0001f40f08007985 */ /* 0x010fe8000c101904 */
[----:B--2---:R-:W2:Y:S01]  /*344a0*/  LD.E R21, desc[UR6][R8.64+0x1f8] ;  /* 0x0001f80608157980 */ /* 0x004ea2000c101900 */
[----:B------:R-:W-:-:S02]  /*344b0*/  R2UR UR20, R4 ;  /* 0x00000000041472ca */ /* 0x000fc400000e0000 */
[C---:B------:R-:W-:Y:S02]  /*344c0*/  R2UR UR21, R5.reuse ;  /* 0x00000000051572ca */ /* 0x040fe400000e0000 */
[C---:B------:R-:W-:Y:S02]  /*344d0*/  R2UR UR22, R4.reuse ;  /* 0x00000000041672ca */ /* 0x040fe400000e0000 */
[C---:B------:R-:W-:Y:S02]  /*344e0*/  R2UR UR23, R5.reuse ;  /* 0x00000000051772ca */ /* 0x040fe400000e0000 */
[C---:B------:R-:W-:Y:S02]  /*344f0*/  R2UR UR24, R4.reuse ;  /* 0x00000000041872ca */ /* 0x040fe400000e0000 */
[----:B------:R-:W-:Y:S01]  /*34500*/  R2UR UR25, R5 ;  /* 0x00000000051972ca */ /* 0x000fe200000e0000 */
[----:B--2---:R-:W-:Y:S04]  /*34510*/  ST.E desc[UR4][R8.64+0x1f8], R21 ;  /* 0x0001f81508007985 */ /* 0x004fe8000c101904 */
[----:B---3--:R-:W2:Y:S01]  /*34520*/  LD.E R25, desc[UR6][R8.64+0x1fc] ;  /* 0x0001fc0608197980 */ /* 0x008ea2000c101900 */
[----:B------:R-:W-:-:S02]  /*34530*/  R2UR UR26, R4 ;  /* 0x00000000041a72ca */ /* 0x000fc400000e0000 */
[C---:B------:R-:W-:Y:S02]  /*34540*/  R2UR UR27, R5.reuse ;  /* 0x00000000051b72ca */ /* 0x040fe400000e0000 */
[C---:B------:R-:W-:Y:S02]  /*34550*/  R2UR UR28, R4.reuse ;  /* 0x00000000041c72ca */ /* 0x040fe400000e0000 */
[C---:B------:R-:W-:Y:S02]  /*34560*/  R2UR UR29, R5.reuse ;  /* 0x00000000051d72ca */ /* 0x040fe400000e0000 */
[C---:B------:R-:W-:Y:S02]  /*34570*/  R2UR UR30, R4.reuse ;  /* 0x00000000041e72ca */ /* 0x040fe400000e0000 */
[----:B------:R-:W-:Y:S02]  /*34580*/  R2UR UR31, R5 ;  /* 0x00000000051f72ca */ /* 0x000fe400000e0000 */
        /* <DEDUP_REMOVED lines=22> */
[----:B------:R-:W-:Y:S02]  /*346f0*/  R2UR UR58, R4 ;  /* 0x00000000043a72ca */ /* 0x000fe400000e0000 */
[----:B------:R-:W-:Y:S01]  /*34700*/  R2UR UR59, R5 ;  /* 0x00000000053b72ca */ /* 0x000fe200000e0000 */
[----:B--2---:R0:W-:Y:S04]  /*34710*/  ST.E desc[UR4][R8.64+0x1fc], R25 ;  /* 0x0001fc1908007985 */ /* 0x0041e8000c101904 */
[----:B------:R-:W2:Y:S04]  /*34720*/  LD.E R24, desc[UR6][R8.64] ;  /* 0x0000000608187980 */ /* 0x000ea8000c101900 */
[----:B------:R-:W2:Y:S04]  /*34730*/  LD.E R26, desc[UR10][R8.64+0x8] ;  /* 0x0000080a081a7980 */ /* 0x000ea8000c101900 */
[----:B0-----:R-:W2:Y:S04]  /*34740*/  LD.E R25, desc[UR8][R8.64+0x4] ;  /* 0x0000040808197980 */ /* 0x001ea8000c101900 */
[----:B------:R-:W2:Y:S04]  /*34750*/  LD.E R27, desc[UR12][R8.64+0xc] ;  /* 0x00000c0c081b7980 */ /* 0x000ea8000c101900 */
        /* <DEDUP_REMOVED lines=123> */
[----:B------:R-:W2:Y:S01]  /*34f10*/  LD.E R151, desc[UR56][R8.64+0x1fc] ;  /* 0x0001fc3808977980 */ /* 0x000ea2000c101900 */
[----:B------:R-:W-:Y:S01]  /*34f20*/  IMAD R10, R13, 0x1000, R10 ;  /* 0x000010000d0a7824 */ /* 0x000fe200078e020a */
[----:B------:R-:W-:-:S04]  /*34f30*/  R2UR UR7, R11 ;  /* 0x000000000b0772ca */ /* 0x000fc800000e0000 */
[----:B------:R-:W-:Y:S02]  /*34f40*/  R2UR UR6, R10 ;  /* 0x000000000a0672ca */ /* 0x000fe400000e0000 */
        /* <DEDUP_REMOVED lines=48> */
[----:B------:R-:W-:Y:S02]  /*35250*/  R2UR UR14, R4 ;  /* 0x00000000040e72ca */ /* 0x000fe400000e0000 */
[----:B------:R-:W-:Y:S01]  /*35260*/  R2UR UR15, R5 ;  /* 0x00000000050f72ca */ /* 0x000fe200000e0000 */
[----:B--2---:R-:W-:-:S06]  /*35270*/  WARPGROUP.ARRIVE ;  /* 0x00000000000079c5 */ /* 0x004fcc0000000000 */
[----:B------:R-:W-:Y:S01]  /*35280*/  HGMMA.64x256x16.F32 R24, R156, gdesc[UR4].tnspB, R24, gsb0 ;  /* 0x43e000049c187df0 */ /* 0x000fe20008000818 */
[----:B------:R-:W-:Y:S02]  /*35290*/  VIADD R12, R10, 0x80 ;  /* 0x000000800a0c7836 */ /* 0x000fe40000000000 */
[----:B------:R-:W-:-:S03]  /*352a0*/  IMAD.MOV.U32 R13, RZ, RZ, R11 ;  /* 0x000000ffff0d7224 */ /* 0x000fc600078e000b */
[----:B------:R-:W-:Y:S02]  /*352b0*/  R2UR UR6, R12 ;  /* 0x000000000c0672ca */ /* 0x000fe400000e0000 */
[----:B------:R-:W-:Y:S01]  /*352c0*/  R2UR UR7, R13 ;  /* 0x000000000d0772ca */ /* 0x000fe200000e0000 */
[----:B------:R-:W-:Y:S02]  /*352d0*/  WARPGROUP.DEPBAR.LE gsb0, 0x0 ;  /* 0x00008000000079c5 */ /* 0x000fe40000010000 */
[----:B------:R-:W-:Y:S04]  /*352e0*/  ST.E desc[UR12][R8.64], R24 ;  /* 0x0000001808007985 */ /* 0x000fe8000c10190c */
[----:B------:R-:W-:Y:S04]  /*352f0*/  ST.E desc[UR58][R8.64+0x4], R25 ;  /* 0x0000041908007985 */ /* 0x000fe8000c10193a */
[----:B------:R-:W-:Y:S04]  /*35300*/  ST.E desc[UR56][R8.64+0x8], R26 ;  /* 0x0000081a08007985 */ /* 0x000fe8000c101938 */
[----:B------:R-:W-:Y:S04]  /*35310*/  ST.E desc[UR10][R8.64+0xc], R27 ;  /* 0x00000c1b08007985 */ /* 0x000fe8000c10190a */
[----:B------:R-:W-:Y:S04]  /*35320*/  ST.E desc[UR8][R8.64+0x10], R28 ;  /* 0x0000101c08007985 */ /* 0x000fe8000c101908 */
[----:B------:R-:W-:Y:S04]  /*35330*/  ST.E desc[UR4][R8.64+0x14], R29 ;  /* 0x0000141d08007985 */ /* 0x000fe8000c101904 */
[----:B------:R-:W-:Y:S04]  /*35340*/  ST.E desc[UR54][R8.64+0x18], R30 ;  /* 0x0000181e08007985 */ /* 0x000fe8000c101936 */
[----:B------:R-:W-:Y:S04]  /*35350*/  ST.E desc[UR52][R8.64+0x1c], R31 ;  /* 0x00001c1f08007985 */ /* 0x000fe8000c101934 */
[----:B------:R-:W-:Y:S01]  /*35360*/  ST.E desc[UR50][R8.64+0x20], R32 ;  /* 0x0000202008007985 */ /* 0x000fe2000c101932 */
[----:B------:R-:W-:-:S03]  /*35370*/  R2UR UR12, R4 ;  /* 0x00000000040c72ca */ /* 0x000fc600000e0000 */
[----:B------:R-:W-:Y:S01]  /*35380*/  ST.E desc[UR48][R8.64+0x24], R33 ;  /* 0x0000242108007985 */ /* 0x000fe2000c101930 */
[----:B------:R-:W-:-:S03]  /*35390*/  R2UR UR13, R5 ;  /* 0x00000000050d72ca */ /* 0x000fc600000e0000 */
[----:B------:R-:W-:Y:S01]  /*353a0*/  ST.E desc[UR46][R8.64+0x28], R34 ;  /* 0x0000282208007985 */ /* 0x000fe2000c10192e */
[----:B------:R-:W-:-:S03]  /*353b0*/  R2UR UR58, R4 ;  /* 0x00000000043a72ca */ /* 0x000fc600000e0000 */
[----:B------:R-:W-:Y:S01]  /*353c0*/  ST.E desc[UR44][R8.64+0x2c], R35 ;  /* 0x00002c2308007985 */ /* 0x000fe2000c10192c */
[----:B------:R-:W-:-:S03]  /*353d0*/  R2UR UR59, R5 ;  /* 0x00000000053b72ca */ /* 0x000fc600000e0000 */
[----:B------:R-:W-:Y:S01]  /*353e0*/  ST.E desc[UR42][R8.64+0x30], R36 ;  /* 0x0000302408007985 */ /* 0x000fe2000c10192a */
[C---:B------:R-:W-:Y:S02]  /*353f0*/  R2UR UR56, R4.reuse ;  /* 0x00000000043872ca */ /* 0x040fe400000e0000 */
[C---:B------:R-:W-:Y:S01]  /*35400*/  R2UR UR57, R5.reuse ;  /* 0x00000000053972ca */ /* 0x040fe200000e0000 */
[----:B------:R-:W-:Y:S01]  /*35410*/  ST.E desc[UR38][R8.64+0x34], R37 ;  /* 0x0000342508007985 */ /* 0x000fe2000c101926 */
[C---:B------:R-:W-:Y:S02]  /*35420*/  R2UR UR10, R4.reuse ;  /* 0x00000000040a72ca */ /* 0x040fe400000e0000 */
[C---:B------:R-:W-:Y:S01]  /*35430*/  R2UR UR11, R5.reuse ;  /* 0x00000000050b72ca */ /* 0x040fe200000e0000 */
[----:B------:R-:W-:Y:S01]  /*35440*/  ST.E desc[UR34][R8.64+0x38], R38 ;  /* 0x0000382608007985 */ /* 0x000fe2000c101922 */
[C---:B------:R-:W-:Y:S02]  /*35450*/  R2UR UR8, R4.reuse ;  /* 0x00000000040872ca */ /* 0x040fe400000e0000 */
[----:B------:R-:W-:Y:S01]  /*35460*/  R2UR UR9, R5 ;  /* 0x00000000050972ca */ /* 0x000fe200000e0000 */
[----:B------:R-:W-:Y:S01]  /*35470*/  ST.E desc[UR32][R8.64+0x3c], R39 ;  /* 0x00003c2708007985 */ /* 0x000fe2000c101920 */
[----:B------:R-:W-:-:S02]  /*35480*/  R2UR UR4, R4 ;  /* 0x00000000040472ca */ /* 0x000fc400000e0000 */
        /* <DEDUP_REMOVED lines=290> */
[----:B------:R-:W-:Y:S02]  /*366b0*/  R2UR UR56, R4 ;  /* 0x00000000043872ca */ /* 0x000fe400000e0000 */
[----:B------:R-:W-:Y:S01]  /*366c0*/  R2UR UR57, R5 ;  /* 0x00000000053972ca */ /* 0x000fe200000e0000 */
        /* <DEDUP_REMOVED lines=14> */
[----:B------:R0:W-:Y:S02]  /*367b0*/  ST.E desc[UR56][R8.64+0x1fc], R151 ;  /* 0x0001fc9708007985 */ /* 0x0001e4000c101938 */
[----:B0-----:R-:W-:-:S06]  /*367c0*/  WARPGROUP.ARRIVE ;  /* 0x00000000000079c5 */ /* 0x001fcc0000000000 */
[----:B------:R-:W-:Y:S01]  /*367d0*/  HGMMA.64x256x16.F32 R24, R160, gdesc[UR4].tnspB, R24, gsb0 ;  /* 0x43e00004a0187df0 */ /* 0x000fe20008000818 */
        /* <DEDUP_REMOVED lines=48> */
[----:B------:R-:W-:Y:S02]  /*36ae0*/  R2UR UR14, R4 ;  /* 0x00000000040e72ca */ /* 0x000fe400000e0000 */
[----:B------:R-:W-:Y:S01]  /*36af0*/  R2UR UR15, R5 ;  /* 0x00000000050f72ca */ /* 0x000fe200000e0000 */
        /* <DEDUP_REMOVED lines=391> */
[----:B------:R-:W-:Y:S01]  /*38370*/  VIADD R10, R10, 0x180 ;  /* 0x000001800a0a7836 */ /* 0x000fe20000000000 */
[----:B------:R-:W-:-:S04]  /*38380*/  R2UR UR7, R11 ;  /* 0x000000000b0772ca */ /* 0x000fc800000e0000 */
        /* <DEDUP_REMOVED lines=359> */
[----:B------:R-:W-:Y:S01]  /*39a00*/  R2UR UR25, R5 ;  /* 0x00000000051972ca */ /* 0x000fe200000e0000 */
[----:B------:R-:W-:Y:S02]  /*39a10*/  WARPGROUP.DEPBAR.LE gsb0, 0x0 ;  /* 0x00008000000079c5 */ /* 0x000fe40000010000 */
[----:B------:R-:W-:Y:S01]  /*39a20*/  ST.E desc[UR4][R8.64], R24 ;  /* 0x0000001808007985 */ /* 0x000fe2000c101904 */
[----:B------:R-:W-:-:S02]  /*39a30*/  R2UR UR4, R4 ;  /* 0x00000000040472ca */ /* 0x000fc400000e0000 */
[----:B------:R-:W-:Y:S01]  /*39a40*/  R2UR UR5, R5 ;  /* 0x00000000050572ca */ /* 0x000fe200000e0000 */
[----:B------:R-:W-:Y:S04]  /*39a50*/  ST.E desc[UR6][R8.64+0x4], R25 ;  /* 0x0000041908007985 */ /* 0x000fe8000c101906 */
[----:B------:R-:W-:Y:S04]  /*39a60*/  ST.E desc[UR8][R8.64+0x8], R26 ;  /* 0x0000081a08007985 */ /* 0x000fe8000c101908 */
[----:B------:R-:W-:Y:S01]  /*39a70*/  ST.E desc[UR10][R8.64+0xc], R27 ;  /* 0x00000c1b08007985 */ /* 0x000fe2000c10190a */
[----:B------:R-:W-:-:S03]  /*39a80*/  R2UR UR6, R4 ;  /* 0x00000000040672ca */ /* 0x000fc600000e0000 */
[----:B------:R-:W-:Y:S01]  /*39a90*/  ST.E desc[UR12][R8.64+0x10], R28 ;  /* 0x0000101c08007985 */ /* 0x000fe2000c10190c */
[----:B------:R-:W-:-:S03]  /*39aa0*/  R2UR UR7, R5 ;  /* 0x00000000050772ca */ /* 0x000fc600000e0000 */
        /* <DEDUP_REMOVED lines=21> */
[C---:B------:R-:W-:Y:S02]  /*39c00*/  R2UR UR20, R4.reuse ;  /* 0x00000000041472ca */ /* 0x040fe400000e0000 */
[----:B------:R-:W-:Y:S01]  /*39c10*/  R2UR UR21, R5 ;  /* 0x00000000051572ca */ /* 0x000fe200000e0000 */
[----:B------:R-:W-:Y:S01]  /*39c20*/  ST.E desc[UR6][R8.64+0x30], R36 ;  /* 0x0000302408007985 */ /* 0x000fe2000c101906 */
[----:B------:R-:W-:-:S02]  /*39c30*/  R2UR UR22, R4 ;  /* 0x00000000041672ca */ /* 0x000fc400000e0000 */
[C---:B------:R-:W-:Y:S02]  /*39c40*/  R2UR UR23, R5.reuse ;  /* 0x00000000051772ca */ /* 0x040fe400000e0000 */
[C---:B------:R-:W-:Y:S02]  /*39c50*/  R2UR UR24, R4.reuse ;  /* 0x00000000041872ca */ /* 0x040fe400000e0000 */
[C---:B------:R-:W-:Y:S02]  /*39c60*/  R2UR UR25, R5.reuse ;  /* 0x00000000051972ca */ /* 0x040fe400000e0000 */
[C---:B------:R-:W-:Y:S02]  /*39c70*/  R2UR UR6, R4.reuse ;  /* 0x00000000040672ca */ /* 0x040fe400000e0000 */
[----:B------:R-:W-:Y:S01]  /*39c80*/  R2UR UR7, R5 ;  /* 0x00000000050772ca */ /* 0x000fe200000e0000 */
[----:B------:R-:W-:Y:S01]  /*39c90*/  ST.E desc[UR8][R8.64+0x34], R37 ;  /* 0x0000342508007985 */ /* 0x000fe2000c101908 */
[----:B------:R-:W-:-:S02]  /*39ca0*/  R2UR UR8, R4 ;  /* 0x00000000040872ca */ /* 0x000fc400000e0000 */
[----:B------:R-:W-:Y:S01]  /*39cb0*/  R2UR UR9, R5 ;  /* 0x00000000050972ca */ /* 0x000fe200000e0000 */
        /* <DEDUP_REMOVED lines=28> */
[C---:B------:R-:W-:Y:S01]  /*39e80*/  R2UR UR21, R5.reuse ;  /* 0x00000000051572ca */ /* 0x040fe200000e0000 */
[----:B------:R-:W-:Y:S01]  /*39e90*/  ST.E desc[UR4][R8.64+0x64], R49 ;  /* 0x0000643108007985 */ /* 0x000fe2000c101904 */
[C---:B------:R-:W-:Y:S02]  /*39ea0*/  R2UR UR22, R4.reuse ;  /* 0x00000000041672ca */ /* 0x040fe400000e0000 */
[C---:B------:R-:W-:Y:S01]  /*39eb0*/  R2UR UR23, R5.reuse ;  /* 0x00000000051772ca */ /* 0x040fe200000e0000 */
[----:B------:R-:W-:Y:S01]  /*39ec0*/  ST.E desc[UR6][R8.64+0x68], R50 ;  /* 0x0000683208007985 */ /* 0x000fe2000c101906 */
[C---:B------:R-:W-:Y:S02]  /*39ed0*/  R2UR UR24, R4.reuse ;  /* 0x00000000041872ca */ /* 0x040fe400000e0000 */
[----:B------:R-:W-:Y:S02]  /*39ee0*/  R2UR UR25, R5 ;  /* 0x00000000051972ca */ /* 0x000fe400000e0000 */
[----:B------:R-:W-:-:S02]  /*39ef0*/  R2UR UR4, R4 ;  /* 0x00000000040472ca */ /* 0x000fc400000e0000 */
[C---:B------:R-:W-:Y:S02]  /*39f00*/  R2UR UR5, R5.reuse ;  /* 0x00000000050572ca */ /* 0x040fe400000e0000 */
[C---:B------:R-:W-:Y:S02]  /*39f10*/  R2UR UR6, R4.reuse ;  /* 0x00000000040672ca */ /* 0x040fe400000e0000 */
        /* <DEDUP_REMOVED lines=9> */
[----:B------:R-:W-:Y:S04]  /*39fb0*/  ST.E desc[UR20][R8.64+0x84], R57 ;  /* 0x0000843908007985 */ /* 0x000fe8000c101914 */
[----:B------:R-:W-:Y:S04]  /*39fc0*/  ST.E desc[UR22][R8.64+0x88], R58 ;  /* 0x0000883a08007985 */ /* 0x000fe8000c101916 */
[----:B------:R-:W-:Y:S01]  /*39fd0*/  ST.E desc[UR24][R8.64+0x8c], R59 ;  /* 0x00008c3b08007985 */ /* 0x000fe2000c101918 */
[----:B------:R-:W-:-:S03]  /*39fe0*/  R2UR UR10, R4 ;  /* 0x00000000040a72ca */ /* 0x000fc600000e0000 */
[----:B------:R-:W-:Y:S01]  /*39ff0*/  ST.E desc[UR4][R8.64+0x90], R60 ;  /* 0x0000903c08007985 */ /* 0x000fe2000c101904 */
[C---:B------:R-:W-:Y:S02]  /*3a000*/  R2UR UR4, R4.reuse ;  /* 0x00000000040472ca */ /* 0x040fe400000e0000 */
[C---:B------:R-:W-:Y:S01]  /*3a010*/  R2UR UR5, R5.reuse ;  /* 0x00000000050572ca */ /* 0x040fe200000e0000 */
[----:B------:R-:W-:Y:S01]  /*3a020*/  ST.E desc[UR6][R8.64+0x94], R61 ;  /* 0x0000943d08007985 */ /* 0x000fe2000c101906 */
        /* <DEDUP_REMOVED lines=267> */
[----:B------:R-:W2:Y:S01]  /*3b0e0*/  LD.E R21, desc[UR28][R8.64+0x1fc] ;  /* 0x0001fc1c08157980 */ /* 0x000ea2000c101900 */
[----:B------:R-:W-:-:S02]  /*3b0f0*/  R2UR UR6, R4 ;  /* 0x00000000040672ca */ /* 0x000fc400000e0000 */
[C---:B------:R-:W-:Y:S02]  /*3b100*/  R2UR UR7, R5.reuse ;  /* 0x00000000050772ca */ /* 0x040fe400000e0000 */
[----:B------:R-:W-:Y:S02]  /*3b110*/  R2UR UR4, R4 ;  /* 0x00000000040472ca */ /* 0x000fe400000e0000 */
[----:B------:R-:W-:-:S09]  /*3b120*/  R2UR UR5, R5 ;  /* 0x00000000050572ca */ /* 0x000fd200000e0000 */
[----:B--2---:R0:W-:Y:S04]  /*3b130*/  ST.E desc[UR6][R8.64+0x1fc], R21 ;  /* 0x0001fc1508007985 */ /* 0x0041e8000c101906 */
[----:B------:R-:W2:Y:S01]  /*3b140*/  LD.E R11, desc[UR4][R8.64] ;  /* 0x00000004080b7980 */ /* 0x000ea2000c101900 */
[C---:B------:R-:W-:Y:S02]  /*3b150*/  R2UR UR4, R4.reuse ;  /* 0x00000000040472ca */ /* 0x040fe400000e0000 */
        /* <DEDUP_REMOVED lines=10> */
[----:B------:R-:W3:Y:S01]  /*3b200*/  LD.E R15, desc[UR6][R8.64+0x8] ;  /* 0x00000806080f7980 */ /* 0x000ee2000c101900 */
[C---:B------:R-:W-:Y:S02]  /*3b210*/  R2UR UR4, R4.reuse ;  /* 0x00000000040472ca */ /* 0x040fe400000e0000 */
[C---:B------:R-:W-:Y:S02]  /*3b220*/  R2UR UR5, R5.reuse ;  /* 0x00000000050572ca */ /* 0x040fe400000e0000 */
[----:B------:R-:W-:Y:S02]  /*3b230*/  R2UR UR6, R4 ;  /* 0x00000000040672ca */ /* 0x000fe400000e0000 */
[----:B------:R-:W-:-:S09]  /*3b240*/  R2UR UR7, R5 ;  /* 0x00000000050772ca */ /* 0x000fd200000e0000 */
[----:B---3--:R3:W-:Y:S04]  /*3b250*/  ST.E desc[UR4][R8.64+0x8], R15 ;  /* 0x0000080f08007985 */ /* 0x0087e8000c101904 */
[----:B0-----:R-:W4:Y:S01]  /*3b260*/  LD.E R21, desc[UR6][R8.64+0xc] ;  /* 0x00000c0608157980 */ /* 0x001f22000c101900 */
[C---:B------:R-:W-:Y:S02]  /*3b270*/  R2UR UR4, R4.reuse ;  /* 0x00000000040472ca */ /* 0x040fe400000e0000 */
[C---:B------:R-:W-:Y:S02]  /*3b280*/  R2UR UR5, R5.reuse ;  /* 0x00000000050572ca */ /* 0x040fe400000e0000 */
[----:B------:R-:W-:Y:S02]  /*3b290*/  R2UR UR6, R4 ;  /* 0x00000000040672ca */ /* 0x000fe400000e0000 */
[----:B------:R-:W-:-:S09]  /*3b2a0*/  R2UR UR7, R5 ;  /* 0x00000000050772ca */ /* 0x000fd200000e0000 */
[----:B----4-:R0:W-:Y:S04]  /*3b2b0*/  ST.E desc[UR4][R8.64+0xc], R21 ;  /* 0x00000c1508007985 */ /* 0x0101e8000c101904 */
[----:B-1----:R-:W4:Y:S01]  /*3b2c0*/  LD.E R11, desc[UR6][R8.64+0x10] ;  /* 0x00001006080b7980 */ /* 0x002f22000c101900 */
[C---:B------:R-:W-:Y:S02]  /*3b2d0*/  R2UR UR4, R4.reuse ;  /* 0x00000000040472ca */ /* 0x040fe400000e0000 */
[C---:B------:R-:W-:Y:S02]  /*3b2e0*/  R2UR UR5, R5.reuse ;  /* 0x00000000050572ca */ /* 0x040fe400000e0000 */
[----:B------:R-:W-:Y:S02]  /*3b2f0*/  R2UR UR6, R4 ;  /* 0x00000000040672ca */ /* 0x000fe400000e0000 */
[----:B------:R-:W-:-:S09]  /*3b300*/  R2UR UR7, R5 ;  /* 0x00000000050772ca */ /* 0x000fd200000e0000 */
[----:B----4-:R1:W-:Y:S04]  /*3b310*/  ST.E desc[UR4][R8.64+0x10], R11 ;  /* 0x0000100b08007985 */ /* 0x0103e8000c101904 */
[----:B--2---:R-:W2:Y:S01]  /*3b320*/  LD.E R13, desc[UR6][R8.64+0x14] ;  /* 0x00001406080d7980 */ /* 0x004ea2000c101900 */
[C---:B------:R-:W-:Y:S02]  /*3b330*/  R2UR UR4, R4.reuse ;  /* 0x00000000040472ca */ /* 0x040fe400000e0000 */
[C---:B------:R-:W-:Y:S02]  /*3b340*/  R2UR UR5, R5.reuse ;  /* 0x00000000050572ca */ /* 0x040fe400000e0000 */
[----:B------:R-:W-:Y:S02]  /*3b350*/  R2UR UR6, R4 ;  /* 0x00000000040672ca */ /* 0x000fe400000e0000 */
[----:B------:R-:W-:-:S09]  /*3b360*/  R2UR UR7, R5 ;  /* 0x00000000050772ca */ /* 0x000fd200000e0000 */
[----:B--2---:R2:W-:Y:S04]  /*3b370*/  ST.E desc[UR4][R8.64+0x14], R13 ;  /* 0x0000140d08007985 */ /* 0x0045e8000c101904 */
[----:B---3--:R-:W3:Y:S01]  /*3b380*/  LD.E R15, desc[UR6][R8.64+0x18] ;  /* 0x00001806080f7980 */ /* 0x008ee2000c101900 */
        /* <DEDUP_REMOVED lines=694> */
[----:B--2---:R-:W-:Y:S04]  /*3def0*/  ST.E desc[UR4][R8.64+0x1e4], R13 ;  /* 0x0001e40d08007985 */ /* 0x004fe8000c101904 */
[----:B---3--:R-:W2:Y:S01]  /*3df00*/  LD.E R15, desc[UR6][R8.64+0x1e8] ;  /* 0x0001e806080f7980 */ /* 0x008ea2000c101900 */
[C---:B------:R-:W-:Y:S02]  /*3df10*/  R2UR UR4, R4.reuse ;  /* 0x00000000040472ca */ /* 0x040fe400000e0000 */
[C---:B------:R-:W-:Y:S02]  /*3df20*/  R2UR UR5, R5.reuse ;  /* 0x00000000050572ca */ /* 0x040fe400000e0000 */
[----:B------:R-:W-:Y:S02]  /*3df30*/  R2UR UR6, R4 ;  /* 0x00000000040672ca */ /* 0x000fe400000e0000 */
[----:B------:R-:W-:-:S09]  /*3df40*/  R2UR UR7, R5 ;  /* 0x00000000050772ca */ /* 0x000fd200000e0000 */
[----:B--2---:R2:W-:Y:S04]  /*3df50*/  ST.E desc[UR4][R8.64+0x1e8], R15 ;  /* 0x0001e80f08007985 */ /* 0x0045e8000c101904 */
[----:B0-----:R-:W3:Y:S01]  /*3df60*/  LD.E R21, desc[UR6][R8.64+0x1ec] ;  /* 0x0001ec0608157980 */ /* 0x001ee2000c101900 */
[C---:B------:R-:W-:Y:S02]  /*3df70*/  R2UR UR4, R4.reuse ;  /* 0x00000000040472ca */ /* 0x040fe400000e0000 */
[C---:B------:R-:W-:Y:S02]  /*3df80*/  R2UR UR5, R5.reuse ;  /* 0x00000000050572ca */ /* 0x040fe400000e0000 */
[----:B------:R-:W-:Y:S02]  /*3df90*/  R2UR UR6, R4 ;  /* 0x00000000040672ca */ /* 0x000fe400000e0000 */
[----:B------:R-:W-:-:S09]  /*3dfa0*/  R2UR UR7, R5 ;  /* 0x00000000050772ca */ /* 0x000fd200000e0000 */
[----:B---3--:R-:W-:Y:S04]  /*3dfb0*/  ST.E desc[UR4][R8.64+0x1ec], R21 ;  /* 0x0001ec1508007985 */ /* 0x008fe8000c101904 */
[----:B-1----:R-:W3:Y:S01]  /*3dfc0*/  LD.E R11, desc[UR6][R8.64+0x1f0] ;  /* 0x0001f006080b7980 */ /* 0x002ee2000c101900 */
[C---:B------:R-:W-:Y:S02]  /*3dfd0*/  R2UR UR4, R4.reuse ;  /* 0x00000000040472ca */ /* 0x040fe400000e0000 */
[C---:B------:R-:W-:Y:S02]  /*3dfe0*/  R2UR UR5, R5.reuse ;  /* 0x00000000050572ca */ /* 0x040fe400000e0000 */
[----:B------:R-:W-:Y:S02]  /*3dff0*/  R2UR UR6, R4 ;  /* 0x00000000040672ca */ /* 0x000fe400000e0000 */
[----:B------:R-:W-:-:S09]  /*3e000*/  R2UR UR7, R5 ;  /* 0x00000000050772ca */ /* 0x000fd200000e0000 */
[----:B---3--:R0:W-:Y:S04]  /*3e010*/  ST.E desc[UR4][R8.64+0x1f0], R11 ;  /* 0x0001f00b08007985 */ /* 0x0081e8000c101904 */
[----:B------:R-:W3:Y:S01]  /*3e020*/  LD.E R25, desc[UR6][R8.64+0x1f4] ;  /* 0x0001f40608197980 */ /* 0x000ee2000c101900 */
[C---:B------:R-:W-:Y:S02]  /*3e030*/  R2UR UR4, R4.reuse ;  /* 0x00000000040472ca */ /* 0x040fe400000e0000 */
[C---:B------:R-:W-:Y:S02]  /*3e040*/  R2UR UR5, R5.reuse ;  /* 0x00000000050572ca */ /* 0x040fe400000e0000 */
[----:B------:R-:W-:Y:S02]  /*3e050*/  R2UR UR6, R4 ;  /* 0x00000000040672ca */ /* 0x000fe400000e0000 */
[----:B------:R-:W-:-:S09]  /*3e060*/  R2UR UR7, R5 ;  /* 0x00000000050772ca */ /* 0x000fd200000e0000 */
[----:B---3--:R1:W-:Y:S04]  /*3e070*/  ST.E desc[UR4][R8.64+0x1f4], R25 ;  /* 0x0001f41908007985 */ /* 0x0083e8000c101904 */
[----:B--2---:R-:W2:Y:S01]  /*3e080*/  LD.E R15, desc[UR6][R8.64+0x1f8] ;  /* 0x0001f806080f7980 */ /* 0x004ea2000c101900 */
[----:B------:R-:W-:Y:S02]  /*3e090*/  R2UR UR4, R4 ;  /* 0x00000000040472ca */ /* 0x000fe400000e0000 */
[----:B------:R-:W-:-:S13]  /*3e0a0*/  R2UR UR5, R5 ;  /* 0x00000000050572ca */ /* 0x000fda00000e0000 */
[----:B--2---:R1:W-:Y:S01]  /*3e0b0*/  ST.E desc[UR4][R8.64+0x1f8], R15 ;  /* 0x0001f80f08007985 */ /* 0x0043e2000c101904 */
[----:B------:R-:W-:Y:S01]  /*3e0c0*/  @!PT LDS RZ, [RZ] ;  /* 0x00000000fffff984 */ /* 0x000fe20000000800 */
[----:B------:R-:W-:Y:S01]  /*3e0d0*/  @!PT LDS RZ, [RZ] ;  /* 0x00000000fffff984 */ /* 0x000fe20000000800 */
[----:B------:R-:W-:Y:S01]  /*3e0e0*/  @!PT LDS RZ, [RZ] ;  /* 0x00000000fffff984 */ /* 0x000fe20000000800 */
[----:B------:R-:W-:Y:S01]  /*3e0f0*/  @!PT LDS RZ, [RZ] ;  /* 0x00000000fffff984 */ /* 0x000fe20000000800 */
[----:B------:R2:W-:Y:S06]  /*3e100*/  MEMBAR.ALL.CTA ;  /* 0x0000000000007992 */ /* 0x0005ec0000008000 */
[----:B--2---:R-:W2:Y:S02]  /*3e110*/  FENCE.VIEW.ASYNC.S ;  /* 0x00000000000073c6 */ /* 0x004ea40000000000 */
[----:B--2---:R-:W-:Y:S02]  /*3e120*/  NOP ;  /* 0x0000000000007918 */ /* 0x004fe40000000000 */
[----:B------:R-:W2:Y:S01]  /*3e130*/  LDL.64 R12, [R7+0x40] ;  /* 0x00004000070c7983 */ /* 0x000ea20000100a00 */
[----:B------:R-:W-:-:S02]  /*3e140*/  R2UR UR4, R4 ;  /* 0x00000000040472ca */ /* 0x000fc400000e0000 */
[----:B------:R-:W-:Y:S01]  /*3e150*/  R2UR UR5, R5 ;  /* 0x00000000050572ca */ /* 0x000fe200000e0000 */
[----:B------:R-:W-:Y:S06]  /*3e160*/  BAR.ARV 0xe, 0x100 ;  /* 0x0384000000007b1d */ /* 0x000fec0000002000 */
[----:B0-----:R-:W3:Y:S06]  /*3e170*/  LDL.64 R10, [R7] ;  /* 0x00000000070a7983 */ /* 0x001eec0000100a00 */
[----:B--2---:R-:W2:Y:S01]  /*3e180*/  LD.E R14, desc[UR4][R12.64] ;  /* 0x000000040c0e7980 */ /* 0x004ea2000c101900 */
[----:B------:R-:W-:-:S02]  /*3e190*/  R2UR UR4, R4 ;  /* 0x00000000040472ca */ /* 0x000fc400000e0000 */
[----:B------:R-:W-:Y:S01]  /*3e1a0*/  R2UR UR5, R5 ;  /* 0x00000000050572ca */ /* 0x000fe200000e0000 */
[----:B------:R-:W-:-:S12]  /*3e1b0*/  BSSY B2, `(.L_x_5411) ;  /* 0x0000006000027945 */ /* 0x000fd80003800000 */
[----:B---3--:R1:W5:Y:S01]  /*3e1c0*/  LD.E R10, desc[UR4][R10.64] ;  /* 0x000000040a0a7980 */ /* 0x008362000c101900 */
[----:B--2---:R-:W-:-:S04]  /*3e1d0*/  LOP3.LUT R14, R14, 0x1, RZ, 0xfc, !PT ;  /* 0x000000010e0e7812 */ /* 0x004fc800078efcff */
[----:B------:R-:W-:-:S13]  /*3e1e0*/  ISETP.NE.AND P0, PT, R14, 0x3, PT ;  /* 0x000000030e00780c */ /* 0x000fda0003f05270 */
[----:B-1----:R-:W-:Y:S05]  /*3e1f0*/  @!P0 BRA `(.L_x_5412) ;  /* 0x0000000000048947 */ /* 0x002fea0003800000 */
[----:B------:R-:W-:Y:S01]  /*3e200*/  BPT.TRAP 0x1 ;  /* 0x000000040000795c */ /* 0x000fe20000300000 */
.L_x_5412:
[----:B------:R-:W-:Y:S05]  /*3e210*/  BSYNC B2 ;  /* 0x0000000000027941 */ /* 0x000fea0003800000 */
.L_x_5411:
        /* <DEDUP_REMOVED lines=9> */
[----:B------:R0:W-:Y:S02]  /*3e2b0*/  SYNCS.ARRIVE.TRANS64.RED.A1T0 RZ, [R7+URZ], RZ ;  /* 0x000000ff07ff79a7 */ /* 0x0001e4000810043f */
[----:B0-----:R-:W-:-:S04]  /*3e2c0*/  IMAD.MOV.U32 R7, RZ, RZ, 0x0 ;  /* 0x00000000ff077424 */ /* 0x001fc800078e00ff */
[----:B------:R-:W-:Y:S05]  /*3e2d0*/  RET.REL.NODEC R6 `(_ZN7cutlass13device_kernelIN5flash11enable_sm90INS1_16FlashAttnFwdSm90INS1_25CollectiveMainloopFwdSm90ILi2EN4cute5tupleIJNS5_1CILi1EEES8_S8_EEENS6_IJNS7_ILi64EEESA_SA_EEELi512ENS_6half_tEfNS_4arch4Sm90ELb0ELb1ELb1ELb0ELb1ELb0ELb1ELb0ELb0ELb1ELb1ELb0EEENS1_21CollectiveEpilogueFwdINS6_IJSA_NS7_ILi512EEESA_EEES9_SC_SE_Li256ELb0ELb1ELb1ELb0EEENS1_19SingleTileSchedulerILb0ELb1ELb1ELi64EEEEEEEEEvNT_6ParamsE) ;  /* 0xfffffc1c06487950 */ /* 0x000fea0003c3ffff */
.L_x_5383:
[----:B0-----:R0:W1:Y:S02]  /*3e2e0*/  SYNCS.PHASECHK.TRANS64.TRYWAIT P0, [R11+URZ], R20 ;  /* 0x000000140b0075a7 */ /* 0x001064000800017f */
[----:B-1----:R-:W-:Y:S05]  /*3e2f0*/  @!P0 NANOSLEEP.SYNCS 0x989680 ;  /* 0x009896800000895d */ /* 0x002fea0003900000 */
[----:B------:R-:W1:Y:S02]  /*3e300*/  @!P0 SYNCS.PHASECHK.TRANS64 P0, [R11+URZ], R20 ;  /* 0x000000140b0085a7 */ /* 0x000e64000800007f */
[----:B-1----:R-:W-:Y:S05]  /*3e310*/  @!P0 BRA `(.L_x_5383) ;  /* 0xfffffffc00f08947 */ /* 0x002fea000383ffff */
[----:B------:R-:W-:Y:S05]  /*3e320*/  BRA `(.L_x_5382) ;  /* 0xfffffee400b87947 */ /* 0x000fea000383ffff */
.L_x_5390:
[----:B0-----:R0:W1:Y:S02]  /*3e330*/  SYNCS.PHASECHK.TRANS64.TRYWAIT P0, [R20+URZ], R21 ;  /* 0x00000015140075a7 */ /* 0x001064000800017f */
[----:B-1----:R-:W-:Y:S05]  /*3e340*/  @!P0 NANOSLEEP.SYNCS 0x989680 ;  /* 0x009896800000895d */ /* 0x002fea0003900000 */
[----:B------:R-:W1:Y:S02]  /*3e350*/  @!P0 SYNCS.PHASECHK.TRANS64 P0, [R20+URZ], R21 ;  /* 0x00000015140085a7 */ /* 0x000e64000800007f */
[----:B-1----:R-:W-:Y:S05]  /*3e360*/  @!P0 BRA `(.L_x_5390) ;  /* 0xfffffffc00f08947 */ /* 0x002fea000383ffff */
[----:B------:R-:W-:Y:S05]  /*3e370*/  BRA `(.L_x_5389) ;  /* 0xfffffeec008c7947 */ /* 0x000fea000383ffff */
.L_x_5413:
        /* <DEDUP_REMOVED lines=16> */
.L_x_15748:


//--------------------- .text._ZN7cutlass13device_kernelIN5flash11enable_sm90INS1_16FlashAttnFwdSm90INS1_25CollectiveMainloopFwdSm90ILi2EN4cute5tupleIJNS5_1CILi1EEES8_S8_EEENS6_IJNS7_ILi64EEESA_SA_EEELi512ENS_6half_tEfNS_4arch4Sm90ELb0ELb1ELb1ELb1ELb1ELb0ELb0ELb0ELb0ELb1ELb1ELb0EEENS1_21CollectiveEpilogueFwdINS6_IJSA_NS7_ILi512EEESA_EEES9_SC_SE_Li256ELb1ELb1ELb1ELb0EEENS1_36VarlenDynamicPersistentTileSchedulerILi64ELi64ELi256ELi128ELb1ELb1ELb1ELb1ELb0ELb1EEEEEEEEEvNT_6ParamsE --------------------------
	.section	.text._ZN7cutlass13device_kernelIN5flash11enable_sm90INS1_16FlashAttnFwdSm90INS1_25CollectiveMainloopFwdSm90ILi2EN4cute5tupleIJNS5_1CILi1EEES8_S8_EEENS6_IJNS7_ILi64EEESA_SA_EEELi512ENS_6half_tEfNS_4arch4Sm90ELb0ELb1ELb1ELb1ELb1ELb0ELb0ELb0ELb0ELb1ELb1ELb0EEENS1_21CollectiveEpilogueFwdINS6_IJSA_NS7_ILi512EEESA_EEES9_SC_SE_Li256ELb1ELb1ELb1ELb0EEENS1_36VarlenDynamicPersistentTileSchedulerILi64ELi64ELi256ELi128ELb1ELb1ELb1ELb1ELb0ELb1EEEEEEEEEvNT_6ParamsE,"ax",@progbits
	.align	128
.text._ZN7cutlass13device_kernelIN5flash11enable_sm90INS1_16FlashAttnFwdSm90INS1_25CollectiveMainloopFwdSm90ILi2EN4cute5tupleIJNS5_1CILi1EEES8_S8_EEENS6_IJNS7_ILi64EEESA_SA_EEELi512ENS_6half_tEfNS_4arch4Sm90ELb0ELb1ELb1ELb1ELb1ELb0ELb0ELb0ELb0ELb1ELb1ELb0EEENS1_21CollectiveEpilogueFwdINS6_IJSA_NS7_ILi512EEESA_EEES9_SC_SE_Li256ELb1ELb1ELb1ELb0EEENS1_36VarlenDynamicPersistentTileSchedulerILi64ELi64ELi256ELi128ELb1ELb1ELb1ELb1ELb0ELb1EEEEEEEEEvNT_6ParamsE:
        .type           _ZN7cutlass13device_kernelIN5flash11enable_sm90INS1_16FlashAttnFwdSm90INS1_25CollectiveMainloopFwdSm90ILi2EN4cute5tupleIJNS5_1CILi1EEES8_S8_EEENS6_IJNS7_ILi64EEESA_SA_EEELi512ENS_6half_tEfNS_4arch4Sm90ELb0ELb1ELb1ELb1ELb1ELb0ELb0ELb0ELb0ELb1ELb1ELb0EEENS1_21CollectiveEpilogueFwdINS6_IJSA_NS7_ILi512EEESA_EEES9_SC_SE_Li256ELb1ELb1ELb1ELb0EEENS1_36VarlenDynamicPersistentTileSchedulerILi64ELi64ELi256ELi128ELb1ELb1ELb1ELb1ELb0ELb1EEEEEEEEEvNT_6ParamsE,@function
        .size           _ZN7cutlass13device_kernelIN5flash11enable_sm90INS1_16FlashAttnFwdSm90INS1_25CollectiveMainloopFwdSm90ILi2EN4cute5tupleIJNS5_1CILi1EEES8_S8_EEENS6_IJNS7_ILi64EEESA_SA_EEELi512ENS_6half_tEfNS_4arch4Sm90ELb0ELb1ELb1ELb1ELb1ELb0ELb0ELb0ELb0ELb1ELb1ELb0EEENS1_21CollectiveEpilogueFwdINS6_IJSA_NS7_ILi512EEESA_EEES9_SC_SE_Li256ELb1ELb1ELb1ELb0EEENS1_36VarlenDynamicPersistentTileSchedulerILi64ELi64ELi256ELi128ELb1ELb1ELb1ELb1ELb0ELb1EEEEEEEEEvNT_6ParamsE,(.L_x_15750 - _ZN7cutlass13device_kernelIN5flash11enable_sm90INS1_16FlashAttnFwdSm90INS1_25CollectiveMainloopFwdSm90ILi2EN4cute5tupleIJNS5_1CILi1EEES8_S8_EEENS6_IJNS7_ILi64EEESA_SA_EEELi512ENS_6half_tEfNS_4arch4Sm90ELb0ELb1ELb1ELb1ELb1ELb0ELb0ELb0ELb0ELb1ELb1ELb0EEENS1_21CollectiveEpilogueFwdINS6_IJSA_NS7_ILi512EEESA_EEES9_SC_SE_Li256ELb1ELb1ELb1ELb0EEENS1_36VarlenDynamicPersistentTileSchedulerILi64ELi64ELi256ELi128ELb1ELb1ELb1ELb1ELb0ELb1EEEEEEEEEvNT_6ParamsE)
        .other          _ZN7cutlass13device_kernelIN5flash11enable_sm90INS1_16FlashAttnFwdSm90INS1_25CollectiveMainloopFwdSm90ILi2EN4cute5tupleIJNS5_1CILi1EEES8_S8_EEENS6_IJNS7_ILi64EEESA_SA_EEELi512ENS_6half_tEfNS_4arch4Sm90ELb0ELb1ELb1ELb1ELb1ELb0ELb0ELb0ELb0ELb1ELb1ELb0EEENS1_21CollectiveEpilogueFwdINS6_IJSA_NS7_ILi512EEESA_EEES9_SC_SE_Li256ELb1ELb1ELb1ELb0EEENS1_36VarlenDynamicPersistentTileSchedulerILi64ELi64ELi256ELi128ELb1ELb1ELb1ELb1ELb0ELb1EEEEEEEEEvNT_6ParamsE,@"STO_CUDA_ENTRY STV_DEFAULT"
_ZN7cutlass13device_kernelIN5flash11enable_sm90INS1_16FlashAttnFwdSm90INS1_25CollectiveMainloopFwdSm90ILi2EN4cute5tupleIJNS5_1CILi1EEES8_S8_EEENS6_IJNS7_ILi64EEESA_SA_EEELi512ENS_6half_tEfNS_4arch4Sm90ELb0ELb1ELb1ELb1ELb1ELb0ELb0ELb0ELb0ELb1ELb1ELb0EEENS1_21CollectiveEpilogueFwdINS6_IJSA_NS7_ILi512EEESA_EEES9_SC_SE_Li256ELb1ELb1ELb1ELb0EEENS1_36VarlenDynamicPersistentTileSchedulerILi64ELi64ELi256ELi128ELb1ELb1ELb1ELb1ELb0ELb1EEEEEEEEEvNT_6ParamsE:
        /* <DEDUP_REMOVED lines=41> */
.L_x_5414:
        /* <DEDUP_REMOVED lines=22> */
.L_x_5415:
        /* <DEDUP_REMOVED lines=18> */
.L_x_5416:
        /* <DEDUP_REMOVED lines=22> */
.L_x_5417:
        /* <DEDUP_REMOVED lines=23> */
.L_x_5418:
        /* <DEDUP_REMOVED lines=8> */
.L_x_5420:
        /* <DEDUP_REMOVED lines=30> */
[CC--:B------:R-:W-:Y:S02]  /*0a40*/  LEA.HI R6, R3.reuse, R0.reuse, RZ, 0x2 ;  /* 0x0000000003067211 */ /* 0x0c0fe400078f10ff */
[----:B------:R-:W-:Y:S02]  /*0a50*/  LEA.HI R219, R3, R0, RZ, 0x3 ;  /* 0x0000000003db7211 */ /* 0x000fe400078f18ff */
[----:B------:R-:W-:Y:S02]  /*0a60*/  SHF.R.S32.HI R7, RZ, 0x4, R2 ;  /* 0x00000004ff077819 */ /* 0x000fe40000011402 */
[----:B------:R-:W-:Y:S02]  /*0a70*/  LOP3.LUT R3, R2, 0xfffffff0, RZ, 0xc0, !PT ;  /* 0xfffffff002037812 */ /* 0x000fe400078ec0ff */
[----:B------:R-:W-:-:S02]  /*0a80*/  SHF.R.S32.HI R5, RZ, 0x5, R4 ;  /* 0x00000005ff057819 */ /* 0x000fc40000011404 */
[----:B------:R-:W-:Y:S01]  /*0a90*/  SHF.R.S32.HI R4, RZ, 0x1f, R4 ;  /* 0x0000001fff047819 */ /* 0x000fe20000011404 */
[----:B------:R-:W-:Y:S01]  /*0aa0*/  IMAD.IADD R3, R0, 0x1, -R3 ;  /* 0x0000000100037824 */ /* 0x000fe200078e0a03 */
[----:B------:R-:W-:Y:S02]  /*0ab0*/  LOP3.LUT R13, R6, 0xfffffffc, RZ, 0xc0, !PT ;  /* 0xfffffffc060d7812 */ /* 0x000fe400078ec0ff */
[----:B------:R-:W-:Y:S02]  /*0ac0*/  LOP3.LUT R11, R9, 0xffffff80, RZ, 0xc0, !PT ;  /* 0xffffff80090b7812 */ /* 0x000fe400078ec0ff */
[----:B------:R-:W-:Y:S01]  /*0ad0*/  LOP3.LUT R187, R219, 0xfffffff8, RZ, 0xc0, !PT ;  /* 0xfffffff8dbbb7812 */ /* 0x000fe200078ec0ff */
[----:B------:R-:W-:Y:S01]  /*0ae0*/  IMAD.IADD R13, R0, 0x1, -R13 ;  /* 0x00000001000d7824 */ /* 0x000fe200078e0a0d */
[----:B------:R-:W-:Y:S01]  /*0af0*/  LEA.HI R2, R2, R7, RZ, 0x1 ;  /* 0x0000000702027211 */ /* 0x000fe200078f08ff */
[----:B------:R-:W-:Y:S01]  /*0b00*/  IMAD.IADD R11, R0, 0x1, -R11 ;  /* 0x00000001000b7824 */ /* 0x000fe200078e0a0b */
[----:B------:R-:W-:Y:S01]  /*0b10*/  LEA.HI R4, R4, R5, RZ, 0x2 ;  /* 0x0000000504047211 */ /* 0x000fe200078f10ff */
[----:B------:R-:W-:Y:S01]  /*0b20*/  IMAD.IADD R187, R0, 0x1, -R187 ;  /* 0x0000000100bb7824 */ /* 0x000fe200078e0abb */
[----:B------:R-:W-:-:S02]  /*0b30*/  LOP3.LUT R2, R2, 0x1ffffffe, RZ, 0xc0, !PT ;  /* 0x1ffffffe02027812 */ /* 0x000fc400078ec0ff */
[----:B------:R-:W-:Y:S01]  /*0b40*/  SHF.R.S32.HI R220, RZ, 0x7, R9 ;  /* 0x00000007ffdc7819 */ /* 0x000fe20000011409 */
[----:B------:R-:W-:Y:S01]  /*0b50*/  IMAD.SHL.U32 R19, R187, 0x8, RZ ;  /* 0x00000008bb137824 */ /* 0x000fe200078e00ff */
[--C-:B------:R-:W-:Y:S01]  /*0b60*/  SHF.R.S32.HI R0, RZ, 0x1f, R3.reuse ;  /* 0x0000001fff007819 */ /* 0x100fe20000011403 */
[----:B------:R-:W-:Y:S01]  /*0b70*/  IMAD.IADD R2, R7, 0x1, -R2 ;  /* 0x0000000107027824 */ /* 0x000fe200078e0a02 */
[----:B------:R-:W-:Y:S01]  /*0b80*/  LOP3.LUT R4, R4, 0x3ffffc, RZ, 0xc0, !PT ;  /* 0x003ffffc04047812 */ /* 0x000fe200078ec0ff */
[----:B------:R-:W-:Y:S01]  /*0b90*/  IMAD R15, R220, 0x100, R3 ;  /* 0x00000100dc0f7824 */ /* 0x000fe200078e0203 */
[----:B------:R-:W-:Y:S01]  /*0ba0*/  LEA.HI R7, R13, R13, RZ, 0x1 ;  /* 0x0000000d0d077211 */ /* 0x000fe200078f08ff */
[----:B------:R-:W-:Y:S01]  /*0bb0*/  IMAD.SHL.U32 R2, R2, 0x8, RZ ;  /* 0x0000000802027824 */ /* 0x000fe200078e00ff */
[----:B------:R-:W-:Y:S01]  /*0bc0*/  LEA.HI R6, R0, R3, RZ, 0x3 ;  /* 0x0000000300067211 */ /* 0x000fe200078f18ff */
[----:B------:R-:W-:Y:S01]  /*0bd0*/  IMAD.IADD R4, R5, 0x1, -R4 ;  /* 0x0000000105047824 */ /* 0x000fe200078e0a04 */
[----:B------:R-:W-:-:S02]  /*0be0*/  SHF.R.S32.HI R0, RZ, 0x1f, R11 ;  /* 0x0000001fff007819 */ /* 0x000fc4000001140b */
[----:B------:R-:W-:Y:S01]  /*0bf0*/  LOP3.LUT R10, R7, 0x1ffffffe, RZ, 0xc0, !PT ;  /* 0x1ffffffe070a7812 */ /* 0x000fe200078ec0ff */
[----:B------:R-:W-:Y:S01]  /*0c00*/  IMAD R15, R4, 0x10, R15 ;  /* 0x00000010040f7824 */ /* 0x000fe200078e020f */
[C---:B------:R-:W-:Y:S01]  /*0c10*/  LOP3.LUT R8, R6.reuse, 0xfffffff8, RZ, 0xc0, !PT ;  /* 0xfffffff806087812 */ /* 0x040fe200078ec0ff */
[----:B------:R-:W-:Y:S01]  /*0c20*/  IMAD.SHL.U32 R7, R6, 0x40, RZ ;  /* 0x0000004006077824 */ /* 0x000fe200078e00ff */
[----:B------:R-:W-:Y:S01]  /*0c30*/  LEA.HI R4, R0, R11, RZ, 0x2 ;  /* 0x0000000b00047211 */ /* 0x000fe200078f10ff */
[----:B------:R-:W-:Y:S01]  /*0c40*/  IMAD.IADD R186, R13, 0x1, -R10 ;  /* 0x000000010dba7824 */ /* 0x000fe200078e0a0a */
[----:B------:R-:W-:Y:S01]  /*0c50*/  LEA.HI R9, R9, R220, RZ, 0x1 ;  /* 0x000000dc09097211 */ /* 0x000fe200078f08ff */
[----:B------:R-:W-:Y:S01]  /*0c60*/  IMAD.IADD R8, R3, 0x1, -R8 ;  /* 0x0000000103087824 */ /* 0x000fe200078e0a08 */
[--C-:B------:R-:W-:Y:S02]  /*0c70*/  SHF.R.S32.HI R3, RZ, 0x2, R4.reuse ;  /* 0x00000002ff037819 */ /* 0x100fe40000011404 */
[----:B------:R-:W-:-:S02]  /*0c80*/  SHF.R.S32.HI R6, RZ, 0x1f, R4 ;  /* 0x0000001fff067819 */ /* 0x000fc40000011404 */
[----:B------:R-:W-:Y:S02]  /*0c90*/  LOP3.LUT R10, R4, 0x7ffffffc, RZ, 0xc0, !PT ;  /* 0x7ffffffc040a7812 */ /* 0x000fe400078ec0ff */
[----:B------:R-:W-:Y:S02]  /*0ca0*/  LOP3.LUT R4, R7, 0x7ffffe00, RZ, 0xc0, !PT ;  /* 0x7ffffe0007047812 */ /* 0x000fe400078ec0ff */
[----:B------:R-:W-:Y:S01]  /*0cb0*/  LEA.HI R6, R6, R3, RZ, 0x3 ;  /* 0x0000000306067211 */ /* 0x000fe200078f18ff */
[----:B------:R-:W-:Y:S01]  /*0cc0*/  IMAD.IADD R10, R11, 0x1, -R10 ;  /* 0x000000010b0a7824 */ /* 0x000fe200078e0a0a */
[----:B------:R-:W-:Y:S01]  /*0cd0*/  LOP3.LUT R9, R9, 0xfffffe, RZ, 0xc0, !PT ;  /* 0x00fffffe09097812 */ /* 0x000fe200078ec0ff */
[----:B------:R-:W-:Y:S01]  /*0ce0*/  IMAD R7, R5, 0x400, R4 ;  /* 0x0000040005077824 */ /* 0x000fe200078e0204 */
[----:B------:R-:W-:Y:S01]  /*0cf0*/  LOP3.LUT R6, R6, 0xfffffff8, RZ, 0xc0, !PT ;  /* 0xfffffff806067812 */ /* 0x000fe200078ec0ff */
[----:B------:R-:W-:Y:S01]  /*0d00*/  IMAD.SHL.U32 R4, R8, 0x40, RZ ;  /* 0x0000004008047824 */ /* 0x000fe200078e00ff */
[----:B------:R-:W-:Y:S01]  /*0d10*/  LEA.HI R0, R0, R11, RZ, 0x5 ;  /* 0x0000000b00007211 */ /* 0x000fe200078f28ff */
[----:B------:R-:W-:Y:S01]  /*0d20*/  IMAD.IADD R9, R220, 0x1, -R9 ;  /* 0x00000001dc097824 */ /* 0x000fe200078e0a09 */
[----:B------:R-:W-:Y:S01]  /*0d30*/  R2P PR, R8, 0x6 ;  /* 0x0000000608007804 */ /* 0x000fe20000000000 */
[----:B------:R-:W-:Y:S01]  /*0d40*/  IMAD.IADD R17, R3, 0x1, -R6 ;  /* 0x0000000103117824 */ /* 0x000fe200078e0a06 */
[----:B------:R-:W-:Y:S01]  /*0d50*/  LOP3.LUT R5, R4, 0x1c0, RZ, 0xc0, !PT ;  /* 0x000001c004057812 */ /* 0x000fe200078ec0ff */
[----:B------:R-:W-:Y:S01]  /*0d60*/  IMAD.U32 R3, R15, 0x40, R2 ;  /* 0x000000400f037824 */ /* 0x000fe200078e0002 */
[----:B------:R-:W-:-:S02]  /*0d70*/  SHF.R.S32.HI R0, RZ, 0x5, R0 ;  /* 0x00000005ff007819 */ /* 0x000fc40000011400 */
[----:B------:R-:W-:Y:S02]  /*0d80*/  LOP3.LUT R2, R5, 0x8, R2, 0xf8, !PT ;  /* 0x0000000805027812 */ /* 0x000fe400078ef802 */
[----:B------:R-:W-:Y:S01]  /*0d90*/  SHF.R.U32.HI R5, RZ, 0x3, R5 ;  /* 0x00000003ff057819 */ /* 0x000fe20000011605 */
[----:B------:R0:W-:Y:S01]  /*0da0*/  STL [R1+0x20], R3 ;  /* 0x0000200301007387 */ /* 0x0001e20000100800 */
[----:B------:R-:W-:Y:S01]  /*0db0*/  IMAD R17, R0, 0x10, R17 ;  /* 0x0000001000117824 */ /* 0x000fe200078e0211 */
[----:B------:R-:W-:Y:S02]  /*0dc0*/  SEL R184, R184, 0xffffffe0, !P1 ;  /* 0xffffffe0b8b87807 */ /* 0x000fe40004800000 */
[----:B------:R-:W-:Y:S01]  /*0dd0*/  LOP3.LUT R4, R2, R5, RZ, 0x3c, !PT ;  /* 0x0000000502047212 */ /* 0x000fe200078e3cff */
[----:B------:R-:W-:Y:S01]  /*0de0*/  IMAD.SHL.U32 R2, R10, 0x2, RZ ;  /* 0x000000020a027824 */ /* 0x000fe200078e00ff */
[----:B------:R-:W-:Y:S01]  /*0df0*/  SHF.R.S32.HI R219, RZ, 0x3, R219 ;  /* 0x00000003ffdb7819 */ /* 0x000fe200000114db */
[----:B------:R-:W-:-:S02]  /*0e00*/  IMAD R186, R186, 0x8, R17 ;  /* 0x00000008baba7824 */ /* 0x000fc400078e0211 */
[----:B------:R-:W-:Y:S02]  /*0e10*/  IMAD.IADD R4, R7, 0x1, R4 ;  /* 0x0000000107047824 */ /* 0x000fe400078e0204 */
[----:B0-----:R-:W-:-:S03]  /*0e20*/  IMAD.SHL.U32 R3, R9, 0x100, RZ ;  /* 0x0000010009037824 */ /* 0x001fc600078e00ff */
[----:B------:R-:W-:Y:S01]  /*0e30*/  LEA R22, R4, UR41, 0x1 ;  /* 0x0000002904167c11 */ /* 0x000fe2000f8e08ff */
[----:B------:R-:W-:Y:S01]  /*0e40*/  IMAD.IADD R18, R2, 0x1, R3 ;  /* 0x0000000102127824 */ /* 0x000fe200078e0203 */
[----:B------:R0:W-:Y:S03]  /*0e50*/  STL [R1+0x1c], R3 ;  /* 0x00001c0301007387 */ /* 0x0001e60000100800 */
[C---:B------:R-:W-:Y:S01]  /*0e60*/  VIADD R218, R18.reuse, 0x8 ;  /* 0x0000000812da7836 */ /* 0x040fe20000000000 */
[----:B------:R-:W-:Y:S01]  /*0e70*/  SHF.R.S32.HI R0, RZ, 0x1f, R18 ;  /* 0x0000001fff007819 */ /* 0x000fe20000011412 */
[C---:B------:R-:W-:Y:S02]  /*0e80*/  VIADD R217, R18.reuse, 0x10 ;  /* 0x0000001012d97836 */ /* 0x040fe40000000000 */
[C---:B------:R-:W-:Y:S02]  /*0e90*/  VIADD R216, R18.reuse, 0x18 ;  /* 0x0000001812d87836 */ /* 0x040fe40000000000 */
        /* <DEDUP_REMOVED lines=62> */
[----:B------:R-:W-:-:S02]  /*1280*/  IMAD.IADD R185, R185, 0x1, R184 ;  /* 0x00000001b9b97824 */ /* 0x000fc400078e02b8 */
[----:B------:R-:W-:-:S07]  /*1290*/  IMAD.IADD R184, R184, 0x1, R23 ;  /* 0x00000001b8b87824 */ /* 0x000fce00078e0217 */
.L_x_5543:
[----:B------:R-:W-:Y:S02]  /*12a0*/  ULDC.64 UR8, c[0x0][0xa28] ;  /* 0x00028a0000087ab9 */ /* 0x000fe40000000a00 */
[----:B------:R-:W-:-:S04]  /*12b0*/  UISETP.NE.U32.AND UP0, UPT, UR8, URZ, UPT ;  /* 0x0000003f0800728c */ /* 0x000fc8000bf05070 */
[----:B------:R-:W-:-:S03]  /*12c0*/  UISETP.NE.AND.EX UP0, UPT, UR9, URZ, UPT, UP0 ;  /* 0x0000003f0900728c */ /* 0x000fc6000bf05300 */
[----:B------:R-:W-:Y:S02]  /*12d0*/  ULDC.64 UR8, c[0x0][0xa18] ;  /* 0x0002860000087ab9 */ /* 0x000fe40000000a00 */
[----:B------:R-:W-:Y:S01]  /*12e0*/  UISETP.NE.U32.AND UP1, UPT, UR8, URZ, UPT ;  /* 0x0000003f0800728c */ /* 0x000fe2000bf25070 */
[----:B------:R-:W-:-:S03]  /*12f0*/  PLOP3.LUT P0, PT, PT, PT, UP0, 0x80, 0x0 ;  /* 0x000000000000781c */ /* 0x000fc60003f0f008 */
[----:B------:R-:W-:-:S03]  /*1300*/  UISETP.NE.AND.EX UP1, UPT, UR9, URZ, UPT, UP1 ;  /* 0x0000003f0900728c */ /* 0x000fc6000bf25310 */
[----:B------:R-:W-:Y:S02]  /*1310*/  @UP0 ULDC.64 UR8, c[0x0][0xa28] ;  /* 0x00028a0000080ab9 */ /* 0x000fe40000000a00 */
[----:B------:R-:W-:Y:S01]  /*1320*/  @UP0 UIMAD.WIDE UR8, UR6, 0x4, UR8 ;  /* 0x00000004060808a5 */ /* 0x000fe2000f8e0208 */
[----:B------:R-:W-:-:S05]  /*1330*/  PLOP3.LUT P2, PT, PT, PT, UP1, 0x80, 0x0 ;  /* 0x000000000000781c */ /* 0x000fca0003f4f018 */
[----:B------:R-:W-:Y:S01]  /*1340*/  @UP1 ULDC.64 UR10, c[0x0][0xa18] ;  /* 0x00028600000a1ab9 */ /* 0x000fe20000000a00 */
[----:B0-234-:R-:W-:Y:S02]  /*1350*/  IMAD.U32 R4, RZ, RZ, UR8 ;  /* 0x00000008ff047e24 */ /* 0x01dfe4000f8e00ff */
[----:B------:R-:W-:Y:S01]  /*1360*/  IMAD.U32 R5, RZ, RZ, UR9 ;  /* 0x00000009ff057e24 */ /* 0x000fe2000f8e00ff */
[----:B------:R-:W-:Y:S02]  /*1370*/  @UP1 UIMAD.WIDE UR8, UR6, 0x4, UR10 ;  /* 0x00000004060818a5 */ /* 0x000fe4000f8e020a */
[----:B------:R-:W-:Y:S02]  /*1380*/  ULOP3.LUT UR4, UR7, 0xff000000, URZ, 0xc0, !UPT ;  /* 0xff00000007047892 */ /* 0x000fe4000f8ec03f */
[----:B------:R-:W2:Y:S01]  /*1390*/  @P0 LDG.E R4, desc[UR54][R4.64] ;  /* 0x0000003604040981 */ /* 0x000ea2000c1e1900 */
[----:B------:R-:W-:Y:S01]  /*13a0*/  ULDC.64 UR10, c[0x0][0xa20] ;  /* 0x00028800000a7ab9 */ /* 0x000fe20000000a00 */
[----:B-1----:R-:W-:-:S02]  /*13b0*/  IMAD.U32 R6, RZ, RZ, UR8 ;  /* 0x00000008ff067e24 */ /* 0x002fc4000f8e00ff */
[----:B------:R-:W-:Y:S01]  /*13c0*/  IMAD.U32 R7, RZ, RZ, UR9 ;  /* 0x00000009ff077e24 */ /* 0x000fe2000f8e00ff */
[----:B------:R-:W-:-:S04]  /*13d0*/  ULDC.64 UR8, c[0x0][0x418] ;  /* 0x0001060000087ab9 */ /* 0x000fc80000000a00 */
[----:B------:R-:W3:Y:S01]  /*13e0*/  @P2 LDG.E R6, desc[UR54][R6.64] ;  /* 0x0000003606062981 */ /* 0x000ee2000c1e1900 */
[----:B------:R-:W-:Y:S01]  /*13f0*/  UISETP.NE.U32.AND UP0, UPT, UR8, URZ, UPT ;  /* 0x0000003f0800728c */ /* 0x000fe2000bf05070 */
[----:B------:R-:W-:Y:S01]  /*1400*/  ISETP.NE.U32.AND P1, PT, RZ, UR10, PT ;  /* 0x0000000aff007c0c */ /* 0x000fe2000bf25070 */
[----:B------:R-:W-:Y:S02]  /*1410*/  ULOP3.LUT UR42, UR7, 0xff0000, URZ, 0xc0, !UPT ;  /* 0x00ff0000072a7892 */ /* 0x000fe4000f8ec03f */
[----:B------:R-:W-:Y:S01]  /*1420*/  UISETP.NE.AND.EX UP0, UPT, UR9, URZ, UPT, UP0 ;  /* 0x0000003f0900728c */ /* 0x000fe2000bf05300 */
[----:B------:R-:W-:Y:S01]  /*1430*/  ISETP.NE.AND.EX P1, PT, RZ, UR11, PT, P1 ;  /* 0x0000000bff007c0c */ /* 0x000fe2000bf25310 */
[----:B------:R-:W-:Y:S01]  /*1440*/  ULDC UR8, c[0x0][0x424] ;  /* 0x0001090000087ab9 */ /* 0x000fe20000000800 */
[----:B------:R-:W-:Y:S02]  /*1450*/  USHF.R.U32.HI UR4, URZ, 0x8, UR4 ;  /* 0x000000083f047899 */ /* 0x000fe40008011604 */
[----:B------:R-:W-:Y:S01]  /*1460*/  USEL UR8, UR8, 0x1, UP0 ;  /* 0x0000000108087887 */ /* 0x000fe20008000000 */
[----:B------:R-:W-:Y:S01]  /*1470*/  ULDC UR9, c[0x0][0x2f0] ;  /* 0x0000bc0000097ab9 */ /* 0x000fe20000000800 */
[----:B------:R-:W-:Y:S01]  /*1480*/  UMOV UR48, URZ ;  /* 0x0000003f00307c82 */ /* 0x000fe20008000000 */
[----:B------:R-:W-:-:S02]  /*1490*/  ULEA.HI UR42, UR42, UR4, URZ, 0x10 ;  /* 0x000000042a2a7291 */ /* 0x000fc4000f8f803f */
[----:B------:R-:W-:Y:S02]  /*14a0*/  UIMAD UR4, UR8, UR9, URZ ;  /* 0x00000009080472a4 */ /* 0x000fe4000f8e023f */
[----:B------:R-:W-:Y:S01]  /*14b0*/  ULOP3.LUT UR43, UR7, 0xffff, URZ, 0xc0, !UPT ;  /* 0x0000ffff072b7892 */ /* 0x000fe2000f8ec03f */
        /* <DEDUP_REMOVED lines=17> */
.L_x_5421:
[----:B------:R-:W-:Y:S01]  /*15d0*/  UMOV UR44, UR6 ;  /* 0x00000006002c7c82 */ /* 0x000fe20008000000 */
[----:B------:R-:W-:Y:S05]  /*15e0*/  @!P1 BRA `(.L_x_5422) ;  /* 0x00000000001c9947 */ /* 0x000fea0003800000 */
[----:B------:R-:W-:Y:S02]  /*15f0*/  ULDC.64 UR8, c[0x0][0xa20] ;  /* 0x0002880000087ab9 */ /* 0x000fe40000000a00 */
[----:B------:R-:W-:-:S06]  /*1600*/  UIMAD.WIDE UR6, UR6, 0x4, UR8 ;  /* 0x00000004060678a5 */ /* 0x000fcc000f8e0208 */
[----:B------:R-:W-:Y:S02]  /*1610*/  IMAD.U32 R4, RZ, RZ, UR6 ;  /* 0x00000006ff047e24 */ /* 0x000fe4000f8e00ff */
[----:B------:R-:W-:-:S05]  /*1620*/  IMAD.U32 R5, RZ, RZ, UR7 ;  /* 0x00000007ff057e24 */ /* 0x000fca000f8e00ff */
[----:B------:R-:W2:Y:S02]  /*1630*/  LDG.E R4, desc[UR54][R4.64] ;  /* 0x0000003604047981 */ /* 0x000ea4000c1e1900 */
[----:B--2---:R-:W-:Y:S01]  /*1640*/  R2UR UR4, R4 ;  /* 0x00000000040472ca */ /* 0x004fe200000e0000 */
[----:B------:R-:W-:-:S14]  /*1650*/  BRA `(.L_x_5423) ;  /* 0x0000000000347947 */ /* 0x000fdc0003800000 */
.L_x_5422:
        /* <DEDUP_REMOVED lines=13> */
.L_x_5423:
[----:B------:R-:W-:Y:S02]  /*1730*/  UISETP.NE.AND UP0, UPT, UR46, 0x1, UPT ;  /* 0x000000012e00788c */ /* 0x000fe4000bf05270 */
[----:B------:R-:W-:Y:S02]  /*1740*/  UIADD3 UR48, UR4, -UR48, URZ ;  /* 0x8000003004307290 */ /* 0x000fe4000fffe03f */
[----:B------:R-:W-:Y:S02]  /*1750*/  USHF.L.U32 UR45, UR5, 0x6, URZ ;  /* 0x00000006052d7899 */ /* 0x000fe4000800063f */
[----:B------:R-:W-:Y:S01]  /*1760*/  UIADD3 UR4, UR48, 0x3f, URZ ;  /* 0x0000003f30047890 */ /* 0x000fe2000fffe03f */
[----:B------:R-:W-:-:S03]  /*1770*/  PLOP3.LUT P0, PT, PT, PT, UP0, 0x80, 0x0 ;  /* 0x000000000000781c */ /* 0x000fc60003f0f008 */
[----:B------:R-:W-:-:S04]  /*1780*/  USHF.R.S32.HI UR6, URZ, 0x1f, UR4 ;  /* 0x0000001f3f067899 */ /* 0x000fc80008011404 */
[----:B------:R-:W-:-:S04]  /*1790*/  ULEA.HI UR6, UR6, UR4, URZ, 0x6 ;  /* 0x0000000406067291 */ /* 0x000fc8000f8f303f */
[----:B------:R-:W-:Y:S02]  /*17a0*/  USHF.R.S32.HI UR6, URZ, 0x6, UR6 ;  /* 0x000000063f067899 */ /* 0x000fe40008011406 */
[----:B------:R-:W-:Y:S10]  /*17b0*/  @!P0 BRA `(.L_x_5424) ;  /* 0x0000002400148947 */ /* 0x000ff40003800000 */
[----:B------:R-:W-:Y:S01]  /*17c0*/  ULDC UR4, c[0x0][0x448] ;  /* 0x0001120000047ab9 */ /* 0x000fe20000000800 */
[----:B------:R-:W-:Y:S02]  /*17d0*/  UIADD3 UR7, UR45, 0x3f, URZ ;  /* 0x0000003f2d077890 */ /* 0x000fe4000fffe03f */
[----:B------:R-:W-:Y:S02]  /*17e0*/  UISETP.NE.AND UP0, UPT, UR4, 0x1, UPT ;  /* 0x000000010400788c */ /* 0x000fe4000bf05270 */
[----:B------:R-:W-:Y:S01]  /*17f0*/  UIADD3 UR10, UR48, 0x1, -UR50 ;  /* 0x00000001300a7890 */ /* 0x000fe2000fffe832 */
[----:B------:R-:W-:Y:S02]  /*1800*/  ULDC.64 UR4, c[0x0][0x9e0] ;  /* 0x0002780000047ab9 */ /* 0x000fe40000000a00 */
[----:B------:R-:W-:-:S06]  /*1810*/  UISETP.GE.AND UP1, UPT, UR5, 0x1, UPT ;  /* 0x000000010500788c */ /* 0x000fcc000bf26270 */
[----:B------:R-:W-:Y:S01]  /*1820*/  @UP0 ULDC UR8, c[0x0][0x44c] ;  /* 0x0001130000080ab9 */ /* 0x000fe20000000800 */
[----:B------:R-:W-:Y:S01]  /*1830*/  PLOP3.LUT P1, PT, PT, PT, UP1, 0x80, 0x0 ;  /* 0x000000000000781c */ /* 0x000fe20003f2f018 */
[----:B------:R-:W-:Y:S01]  /*1840*/  UIMAD.WIDE.U32 UR8, UR7, UR8, URZ ;  /* 0x00000008070872a5 */ /* 0x000fe2000f8e003f */
[----:B------:R-:W-:-:S03]  /*1850*/  @UP0 ULDC UR11, c[0x0][0x450] ;  /* 0x00011400000b0ab9 */ /* 0x000fc60000000800 */
[----:B------:R-:W-:-:S04]  /*1860*/  @UP0 USHF.R.U32.HI UR7, URZ, UR11, UR9 ;  /* 0x0000000b3f070299 */ /* 0x000fc80008011609 */
[----:B------:R-:W-:-:S04]  /*1870*/  UIADD3 UR10, UR10, UR7, URZ ;  /* 0x000000070a0a7290 */ /* 0x000fc8000fffe03f */
[----:B------:R-:W-:Y:S01]  /*1880*/  UIADD3 UR4, UR10, UR4, URZ ;  /* 0x000000040a047290 */ /* 0x000fe2000fffe03f */
[----:B------:R-:W-:Y:S11]  /*1890*/  @!P1 BRA `(.L_x_5425) ;  /* 0x0000000000449947 */ /* 0x000ff60003800000 */
        /* <DEDUP_REMOVED lines=10> */
.L_x_5426:
[----:B------:R-:W-:-:S11]  /*1940*/  UISETP.NE.AND UP1, UPT, UR5, 0x1, UPT ;  /* 0x000000010500788c */ /* 0x000fd6000bf25270 */
[----:B------:R-:W-:Y:S02]  /*1950*/  @UP1 ULDC.64 UR10, c[0x0][0x9e8] ;  /* 0x00027a00000a1ab9 */ /* 0x000fe40000000a00 */
[----:B------:R-:W-:-:S04]  /*1960*/  UIMAD.WIDE.U32 UR8, UR7, UR10, URZ ;  /* 0x0000000a070872a5 */ /* 0x000fc8000f8e003f */
[----:B------:R-:W-:-:S12]  /*1970*/  @UP1 USHF.R.U32.HI UR7, URZ, UR11, UR9 ;  /* 0x0000000b3f071299 */ /* 0x000fd80008011609 */
.L_x_5427:
[----:B------:R-:W-:-:S04]  /*1980*/  UIMAD UR7, UR7, UR5, UR5 ;  /* 0x00000005070772a4 */ /* 0x000fc8000f8e0205 */
[----:B------:R-:W-:-:S04]  /*1990*/  UISETP.LT.AND UP1, UPT, UR4, UR7, UPT ;  /* 0x000000070400728c */ /* 0x000fc8000bf21270 */
[----:B------:R-:W-:-:S12]  /*19a0*/  USEL UR4, UR4, UR7, UP1 ;  /* 0x0000000704047287 */ /* 0x000fd80008800000 */
.L_x_5425:
[----:B------:R-:W-:Y:S01]  /*19b0*/  UIADD3 UR4, UR4, 0x3f, URZ ;  /* 0x0000003f04047890 */ /* 0x000fe2000fffe03f */
[----:B------:R-:W-:Y:S01]  /*19c0*/  @UP0 ULDC UR8, c[0x0][0x44c] ;  /* 0x0001130000080ab9 */ /* 0x000fe20000000800 */
[----:B------:R-:W-:Y:S02]  /*19d0*/  @UP0 ULDC UR10, c[0x0][0x450] ;  /* 0x00011400000a0ab9 */ /* 0x000fe40000000800 */
[----:B------:R-:W-:Y:S02]  /*19e0*/  USHF.R.S32.HI UR7, URZ, 0x1f, UR4 ;  /* 0x0000001f3f077899 */ /* 0x000fe40008011404 */
[----:B------:R-:W-:Y:S02]  /*19f0*/  UIMAD.WIDE.U32 UR8, UR45, UR8, URZ ;  /* 0x000000082d0872a5 */ /* 0x000fe4000f8e003f */
[----:B------:R-:W-:-:S03]  /*1a00*/  ULEA.HI UR7, UR7, UR4, URZ, 0x6 ;  /* 0x0000000407077291 */ /* 0x000fc6000f8f303f */
[----:B------:R-:W-:Y:S01]  /*1a10*/  UMOV UR4, UR45 ;  /* 0x0000002d00047c82 */ /* 0x000fe20008000000 */
[----:B------:R-:W-:Y:S02]  /*1a20*/  @UP0 USHF.R.U32.HI UR4, URZ, UR10, UR9 ;  /* 0x0000000a3f040299 */ /* 0x000fe40008011609 */
[----:B------:R-:W-:Y:S02]  /*1a30*/  USHF.R.S32.HI UR7, URZ, 0x6, UR7 ;  /* 0x000000063f077899 */ /* 0x000fe40008011407 */
[----:B------:R-:W-:Y:S02]  /*1a40*/  UIADD3 UR48, UR4, UR48, -UR50 ;  /* 0x0000003004307290 */ /* 0x000fe4000fffe832 */
[----:B------:R-:W-:Y:S01]  /*1a50*/  UISETP.LT.AND UP0, UPT, UR6, UR7, UPT ;  /* 0x000000070600728c */ /* 0x000fe2000bf01270 */
[----:B------:R-:W-:-:S03]  /*1a60*/  ULDC UR4, c[0x0][0x9dc] ;  /* 0x0002770000047ab9 */ /* 0x000fc60000000800 */
        /* <DEDUP_REMOVED lines=13> */
.L_x_5429:
[----:B------:R-:W-:-:S11]  /*1b40*/  UISETP.NE.AND UP0, UPT, UR5, 0x1, UPT ;  /* 0x000000010500788c */ /* 0x000fd6000bf05270 */
[----:B------:R-:W-:Y:S02]  /*1b50*/  @UP0 ULDC.64 UR10, c[0x0][0x9e8] ;  /* 0x00027a00000a0ab9 */ /* 0x000fe40000000a00 */
[----:B------:R-:W-:-:S04]  /*1b60*/  UIMAD.WIDE.U32 UR6, UR48, UR10, URZ ;  /* 0x0000000a300672a5 */ /* 0x000fc8000f8e003f */
[----:B------:R-:W-:-:S12]  /*1b70*/  @UP0 USHF.R.U32.HI UR48, URZ, UR11, UR7 ;  /* 0x0000000b3f300299 */ /* 0x000fd80008011607 */
.L_x_5430:
[----:B------:R-:W-:-:S04]  /*1b80*/  UIMAD UR5, UR48, UR5, URZ ;  /* 0x00000005300572a4 */ /* 0x000fc8000f8e023f */
[----:B------:R-:W-:-:S04]  /*1b90*/  UISETP.LT.AND UP0, UPT, UR4, UR5, UPT ;  /* 0x000000050400728c */ /* 0x000fc8000bf01270 */
[----:B------:R-:W-:-:S12]  /*1ba0*/  USEL UR4, UR4, UR5, !UP0 ;  /* 0x0000000504047287 */ /* 0x000fd8000c000000 */
.L_x_5428:
[----:B------:R-:W-:Y:S02]  /*1bb0*/  USHF.R.S32.HI UR5, URZ, 0x1f, UR4 ;  /* 0x0000001f3f057899 */ /* 0x000fe40008011404 */
[----:B------:R-:W-:Y:S02]  /*1bc0*/  ULOP3.LUT UR20, UR42, 0xff, URZ, 0xc0, !UPT ;  /* 0x000000ff2a147892 */ /* 0x000fe4000f8ec03f */
[----:B------:R-:W-:-:S03]  /*1bd0*/  ULEA.HI UR5, UR5, UR4, URZ, 0x6 ;  /* 0x0000000405057291 */ /* 0x000fc6000f8f303f */
[----:B------:R-:W-:Y:S01]  /*1be0*/  UMOV UR4, URZ ;  /* 0x0000003f00047c82 */ /* 0x000fe20008000000 */
[----:B------:R-:W-:-:S04]  /*1bf0*/  USHF.R.S32.HI UR5, URZ, 0x6, UR5 ;  /* 0x000000063f057899 */ /* 0x000fc80008011405 */
[----:B------:R-:W-:-:S04]  /*1c00*/  UISETP.LT.AND UP0, UPT, URZ, UR5, UPT ;  /* 0x000000053f00728c */ /* 0x000fc8000bf01270 */
[----:B------:R-:W-:-:S04]  /*1c10*/  USEL UR10, URZ, UR5, !UP0 ;  /* 0x000000053f0a7287 */ /* 0x000fc8000c000000 */
[----:B------:R-:W-:-:S06]  /*1c20*/  UISETP.GT.AND UP0, UPT, UR9, UR10, UPT ;  /* 0x0000000a0900728c */ /* 0x000fcc000bf04270 */
[----:B------:R-:W-:-:S13]  /*1c30*/  PLOP3.LUT P0, PT, PT, PT, UP0, 0x80, 0x0 ;  /* 0x000000000000781c */ /* 0x000fda0003f0f008 */
[----:B------:R-:W-:Y:S05]  /*1c40*/  @!P0 BRA `(.L_x_5431) ;  /* 0x0000000000948947 */ /* 0x000fea0003800000 */
[----:B------:R-:W-:-:S04]  /*1c50*/  USHF.R.U32.HI UR11, URZ, 0x10, UR42 ;  /* 0x000000103f0b7899 */ /* 0x000fc8000801162a */
[----:B------:R-:W-:-:S11]  /*1c60*/  UISETP.NE.AND UP0, UPT, UR11, URZ, UPT ;  /* 0x0000003f0b00728c */ /* 0x000fd6000bf05270 */
[----:B------:R-:W-:Y:S02]  /*1c70*/  @!UP0 ULDC UR11, c[0x0][0x9f0] ;  /* 0x00027c00000b8ab9 */ /* 0x000fe40000000800 */
[----:B------:R-:W-:Y:S01]  /*1c80*/  IMAD.U32 R4, RZ, RZ, UR11 ;  /* 0x0000000bff047e24 */ /* 0x000fe2000f8e00ff */
[----:B------:R-:W-:-:S04]  /*1c90*/  UIADD3 UR4, UR11, -0x1, UR9 ;  /* 0xffffffff0b047890 */ /* 0x000fc8000fffe009 */
[-C--:B------:R-:W-:Y:S01]  /*1ca0*/  IABS R0, R4.reuse ;  /* 0x0000000400007213 */ /* 0x080fe20000000000 */
[----:B------:R-:W-:Y:S01]  /*1cb0*/  UIADD3 UR6, -UR10, UR4, URZ ;  /* 0x000000040a067290 */ /* 0x000fe2000fffe13f */
[----:B------:R-:W-:Y:S02]  /*1cc0*/  IABS R6, R4 ;  /* 0x0000000400067213 */ /* 0x000fe40000000000 */
[----:B------:R-:W-:Y:S01]  /*1cd0*/  R2UR UR12, R0 ;  /* 0x00000000000c72ca */ /* 0x000fe200000e0000 */
[----:B------:R-:W-:Y:S02]  /*1ce0*/  UMOV UR4, URZ ;  /* 0x0000003f00047c82 */ /* 0x000fe40008000000 */
[----:B------:R-:W-:Y:S01]  /*1cf0*/  IMAD.U32 R5, RZ, RZ, UR6 ;  /* 0x00000006ff057e24 */ /* 0x000fe2000f8e00ff */
[----:B------:R-:W-:-:S04]  /*1d00*/  ULOP3.LUT UR6, UR6, UR11, URZ, 0x3c, !UPT ;  /* 0x0000000b06067292 */ /* 0x000fc8000f8e3c3f */
[----:B------:R-:W-:-:S05]  /*1d10*/  IABS R5, R5 ;  /* 0x0000000500057213 */ /* 0x000fca0000000000 */
[----:B------:R-:W0:Y:S01]  /*1d20*/  I2F.RP R0, UR12 ;  /* 0x0000000c00007d06 */ /* 0x000e220008209400 */
[----:B------:R-:W-:-:S05]  /*1d30*/  IMAD.MOV.U32 R4, RZ, RZ, R5 ;  /* 0x000000ffff047224 */ /* 0x000fca00078e0005 */
[----:B------:R-:W-:Y:S02]  /*1d40*/  R2UR UR8, R4 ;  /* 0x00000000040872ca */ /* 0x000fe400000e0000 */
[----:B0-----:R-:W0:Y:S02]  /*1d50*/  MUFU.RCP R0, R0 ;  /* 0x0000000000007308 */ /* 0x001e240000001000 */
[----:B0-----:R-:W-:Y:S02]  /*1d60*/  VIADD R3, R0, 0xffffffe ;  /* 0x0ffffffe00037836 */ /* 0x001fe40000000000 */
        /* <DEDUP_REMOVED lines=19> */
.L_x_5431:
[----:B------:R-:W-:Y:S01]  /*1ea0*/  UIMAD UR20, UR20, UR4, UR10 ;  /* 0x00000004141472a4 */ /* 0x000fe2000f8e020a */
[----:B------:R-:W-:Y:S01]  /*1eb0*/  IMAD.U32 R0, RZ, RZ, UR9 ;  /* 0x00000009ff007e24 */ /* 0x000fe2000f8e00ff */
[----:B------:R-:W-:Y:S01]  /*1ec0*/  PLOP3.LUT P0, PT, PT, PT, PT, 0x80, 0x0 ;  /* 0x000000000000781c */ /* 0x000fe20003f0f070 */
[----:B------:R-:W-:Y:S01]  /*1ed0*/  IMAD.U32 R3, RZ, RZ, UR4 ;  /* 0x00000004ff037e24 */ /* 0x000fe2000f8e00ff */
[----:B------:R-:W-:Y:S01]  /*1ee0*/  CS2R R150, SRZ ;  /* 0x0000000000967805 */ /* 0x000fe2000001ff00 */
[----:B------:R-:W-:Y:S01]  /*1ef0*/  IMAD.MOV.U32 R12, RZ, RZ, RZ ;  /* 0x000000ffff0c7224 */ /* 0x000fe200078e00ff */
[----:B------:R-:W-:Y:S02]  /*1f00*/  CS2R R148, SRZ ;  /* 0x0000000000947805 */ /* 0x000fe4000001ff00 */
[----:B------:R-:W-:Y:S02]  /*1f10*/  CS2R R146, SRZ ;  /* 0x0000000000927805 */ /* 0x000fe4000001ff00 */
[----:B------:R-:W-:Y:S01]  /*1f20*/  VIADDMNMX R0, R3, UR20, R0, PT ;  /* 0x0000001403007c46 */ /* 0x000fe2000b800100 */
[----:B------:R-:W-:Y:S01]  /*1f30*/  IMAD.MOV.U32 R3, RZ, RZ, RZ ;  /* 0x000000ffff037224 */ /* 0x000fe200078e00ff */
[----:B------:R-:W-:-:S02]  /*1f40*/  CS2R R144, SRZ ;  /* 0x0000000000907805 */ /* 0x000fc4000001ff00 */
[----:B------:R-:W-:Y:S02]  /*1f50*/  CS2R R142, SRZ ;  /* 0x00000000008e7805 */ /* 0x000fe4000001ff00 */
[----:B------:R-:W-:Y:S02]  /*1f60*/  R2UR UR22, R0 ;  /* 0x00000000001672ca */ /* 0x000fe400000e0000 */
        /* <DEDUP_REMOVED lines=12> */
[----:B------:R-:W-:Y:S01]  /*2030*/  UISETP.GT.AND UP0, UPT, UR22, UR20, UPT ;  /* 0x000000141600728c */ /* 0x000fe2000bf04270 */
[----:B------:R-:W-:Y:S02]  /*2040*/  CS2R R116, SRZ ;  /* 0x0000000000747805 */ /* 0x000fe4000001ff00 */
[----:B------:R-:W-:Y:S02]  /*2050*/  CS2R R114, SRZ ;  /* 0x0000000000727805 */ /* 0x000fe4000001ff00 */
[----:B------:R-:W-:Y:S02]  /*2060*/  CS2R R112, SRZ ;  /* 0x0000000000707805 */ /* 0x000fe4000001ff00 */
[----:B------:R-:W-:-:S02]  /*2070*/  CS2R R110, SRZ ;  /* 0x00000000006e7805 */ /* 0x000fc4000001ff00 */
[----:B------:R-:W-:Y:S02]  /*2080*/  CS2R R108, SRZ ;  /* 0x00000000006c7805 */ /* 0x000fe4000001ff00 */
[----:B------:R-:W-:Y:S02]  /*2090*/  PLOP3.LUT P1, PT, PT, PT, UP0, 0x80, 0x0 ;  /* 0x000000000000781c */ /* 0x000fe40003f2f008 */
        /* <DEDUP_REMOVED lines=60> */
.L_x_5433:
[----:B------:R-:W-:Y:S01]  /*2460*/  ULEA UR23, UR38, UR41, 0x3 ;  /* 0x0000002926177291 */ /* 0x000fe2000f8e183f */
[----:B------:R-:W-:-:S05]  /*2470*/  IMAD.U32 R0, RZ, RZ, UR37 ;  /* 0x00000025ff007e24 */ /* 0x000fca000f8e00ff */
[----:B------:R-:W-:-:S04]  /*2480*/  SHF.L.U32 R0, R0, 0x1f, RZ ;  /* 0x0000001f00007819 */ /* 0x000fc800000006ff */
[----:B------:R-:W0:Y:S02]  /*2490*/  SYNCS.PHASECHK.TRANS64.TRYWAIT P1, [UR23+0x28c50], R0 ;  /* 0x028c5000ff0075a7 */ /* 0x000e240008020157 */
[----:B0-----:R-:W-:Y:S05]  /*24a0*/  @!P1 BRA `(.L_x_5434) ;  /* 0x0000017800489947 */ /* 0x001fea0003800000 */
.L_x_5638:
[----:B------:R-:W-:Y:S01]  /*24b0*/  BAR.SYNC.DEFER_BLOCKING 0xe, 0x100 ;  /* 0x0384000000007b1d */ /* 0x000fe20000010000 */
[----:B------:R-:W-:Y:S02]  /*24c0*/  UIADD3 UR4, UR41, 0x26800, URZ ;  /* 0x0002680029047890 */ /* 0x000fe4000fffe03f */
[----:B------:R-:W-:Y:S02]  /*24d0*/  ULEA UR18, UR38, UR21, 0xc ;  /* 0x0000001526127291 */ /* 0x000fe4000f8e603f */
[----:B------:R-:W-:Y:S01]  /*24e0*/  USHF.R.U32.HI UR4, URZ, 0x4, UR4 ;  /* 0x000000043f047899 */ /* 0x000fe20008011604 */
[----:B------:R-:W-:Y:S01]  /*24f0*/  UMOV UR19, 0x40000040 ;  /* 0x4000004000137882 */ /* 0x000fe20000000000 */
[----:B------:R-:W-:Y:S02]  /*2500*/  UMOV UR17, 0x40000040 ;  /* 0x4000004000117882 */ /* 0x000fe40000000000 */
[----:B------:R-:W-:Y:S02]  /*2510*/  ULOP3.LUT UR4, UR4, 0x3fff, URZ, 0xc0, !UPT ;  /* 0x00003fff04047892 */ /* 0x000fe4000f8ec03f */
[----:B------:R-:W-:-:S02]  /*2520*/  UIADD3 UR6, UR18, 0x80, URZ ;  /* 0x0000008012067890 */ /* 0x000fc4000fffe03f */
[----:B------:R-:W-:Y:S01]  /*2530*/  ULOP3.LUT UR16, UR4, 0x10000, URZ, 0xfc, !UPT ;  /* 0x0001000004107892 */ /* 0x000fe2000f8efc3f */
[----:B------:R-:W-:Y:S01]  /*2540*/  UMOV UR7, 0x40000040 ;  /* 0x4000004000077882 */ /* 0x000fe20000000000 */
[----:B------:R-:W-:Y:S02]  /*2550*/  UMOV UR5, 0x40000040 ;  /* 0x4000004000057882 */ /* 0x000fe40000000000 */
[----:B------:R-:W-:Y:S02]  /*2560*/  UIADD3 UR4, UR16, 0x2, URZ ;  /* 0x0000000210047890 */ /* 0x000fe4000fffe03f */
[----:B------:R-:W-:Y:S02]  /*2570*/  UIADD3 UR10, UR18, 0x100, URZ ;  /* 0x00000100120a7890 */ /* 0x000fe4000fffe03f */
[----:B------:R-:W-:Y:S01]  /*2580*/  UIADD3 UR8, UR16, 0x4, URZ ;  /* 0x0000000410087890 */ /* 0x000fe2000fffe03f */
[----:B------:R-:W-:Y:S01]  /*2590*/  UMOV UR11, 0x40000040 ;  /* 0x40000040000b7882 */ /* 0x000fe20000000000 */
[----:B------:R-:W-:Y:S01]  /*25a0*/  WARPGROUP.ARRIVE ;  /* 0x00000000000079c5 */ /* 0x000fe20000000000 */
[----:B------:R-:W-:Y:S01]  /*25b0*/  UMOV UR9, 0x40000040 ;  /* 0x4000004000097882 */ /* 0x000fe20000000000 */
[----:B------:R-:W-:-:S02]  /*25c0*/  UIADD3 UR14, UR18, 0x180, URZ ;  /* 0x00000180120e7890 */ /* 0x000fc4000fffe03f */
[----:B------:R-:W-:Y:S02]  /*25d0*/  UIADD3 UR12, UR16, 0x6, URZ ;  /* 0x00000006100c7890 */ /* 0x000fe4000fffe03f */
[----:B------:R-:W-:Y:S01]  /*25e0*/  HGMMA.64x256x16.F32 R24, gdesc[UR16].tnspB, RZ, !UPT, gsb0 ;  /* 0x43e00000101879f0 */ /* 0x000fe2000c0008ff */
[----:B------:R-:W-:Y:S01]  /*25f0*/  UMOV UR15, 0x40000040 ;  /* 0x40000040000f7882 */ /* 0x000fe20000000000 */
[----:B------:R-:W-:Y:S01]  /*2600*/  UMOV UR13, 0x40000040 ;  /* 0x40000040000d7882 */ /* 0x000fe20000000000 */
        /* <DEDUP_REMOVED lines=16> */
.L_x_5435:
        /* <DEDUP_REMOVED lines=8> */
.L_x_5442:
[----:B------:R-:W-:Y:S01]  /*2790*/  BAR.SYNC.DEFER_BLOCKING 0xe, 0x100 ;  /* 0x0384000000007b1d */ /* 0x000fe20000010000 */
[----:B01----:R-:W-:Y:S01]  /*27a0*/  IMAD.U32 R0, RZ, RZ, UR38 ;  /* 0x00000026ff007e24 */ /* 0x003fe2000f8e00ff */
[----:B------:R-:W-:-:S03]  /*27b0*/  UIADD3 UR38, UR38, 0x1, URZ ;  /* 0x0000000126267890 */ /* 0x000fc6000fffe03f */
[----:B------:R-:W-:Y:S01]  /*27c0*/  IMAD R0, R0, 0x40, R17 ;  /* 0x0000004000007824 */ /* 0x000fe200078e0211 */
[----:B------:R-:W-:Y:S01]  /*27d0*/  UISETP.NE.AND UP0, UPT, UR38, 0x2, UPT ;  /* 0x000000022600788c */ /* 0x000fe2000bf05270 */
[----:B------:R-:W-:Y:S01]  /*27e0*/  UMOV UR6, UR22 ;  /* 0x0000001600067c82 */ /* 0x000fe20008000000 */
[----:B------:R-:W-:Y:S02]  /*27f0*/  UIADD3 UR22, UR22, -0x1, URZ ;  /* 0xffffffff16167890 */ /* 0x000fe4000fffe03f */
[----:B------:R-:W-:Y:S01]  /*2800*/  LEA R0, R0, UR41, 0x2 ;  /* 0x0000002900007c11 */ /* 0x000fe2000f8e10ff */
[----:B------:R-:W-:Y:S02]  /*2810*/  UISETP.GT.AND UP1, UPT, UR6, UR20, UPT ;  /* 0x000000140600728c */ /* 0x000fe4000bf24270 */
[----:B------:R-:W-:Y:S02]  /*2820*/  USEL UR6, URZ, 0x1, UP0 ;  /* 0x000000013f067887 */ /* 0x000fe40008000000 */
[----:B------:R-:W-:-:S02]  /*2830*/  USEL UR38, UR38, URZ, UP0 ;  /* 0x0000003f26267287 */ /* 0x000fc40008000000 */
        /* <DEDUP_REMOVED lines=133> */
.L_x_5437:
[----:B------:R-:W-:Y:S01]  /*3090*/  ULEA UR23, UR38, UR41, 0x3 ;  /* 0x0000002926177291 */ /* 0x000fe2000f8e183f */
[----:B------:R-:W-:-:S05]  /*30a0*/  IMAD.U32 R0, RZ, RZ, UR37 ;  /* 0x00000025ff007e24 */ /* 0x000fca000f8e00ff */
[----:B------:R-:W-:-:S04]  /*30b0*/  SHF.L.U32 R0, R0, 0x1f, RZ ;  /* 0x0000001f00007819 */ /* 0x000fc800000006ff */
[----:B------:R0:W1:Y:S01]  /*30c0*/  SYNCS.PHASECHK.TRANS64.TRYWAIT P1, [UR23+0x28c50], R0 ;  /* 0x028c5000ff0075a7 */ /* 0x0000620008020157 */
[----:B------:R-:W-:Y:S05]  /*30d0*/  @!P0 BRA `(.L_x_5438) ;  /* 0x0000000000048947 */ /* 0x000fea0003800000 */
[----:B------:R-:W-:Y:S01]  /*30e0*/  BPT.TRAP 0x1 ;  /* 0x000000040000795c */ /* 0x000fe20000300000 */
.L_x_5438:
[----:B-1----:R-:W-:Y:S05]  /*30f0*/  @P1 BRA `(.L_x_5439) ;  /* 0x0000000000081947 */ /* 0x002fea0003800000 */
[----:B------:R-:W1:Y:S02]  /*3100*/  SYNCS.PHASECHK.TRANS64.TRYWAIT P1, [UR23+0x28c50], R0 ;  /* 0x028c5000ff0075a7 */ /* 0x000e640008020157 */
[----:B-1----:R-:W-:Y:S05]  /*3110*/  @!P1 BRA `(.L_x_5440) ;  /* 0x0000016c00449947 */ /* 0x002fea0003800000 */
.L_x_5439:
        /* <DEDUP_REMOVED lines=26> */
.L_x_5441:
[----:B------:R-:W-:Y:S01]  /*32c0*/  UIADD3 UR6, UR23, 0x28c60, URZ ;  /* 0x00028c6017067890 */ /* 0x000fe2000fffe03f */
[----:B------:R-:W-:-:S03]  /*32d0*/  PLOP3.LUT P1, PT, PT, PT, UP1, 0x80, 0x0 ;  /* 0x000000000000781c */ /* 0x000fc60003f2f018 */
[----:B------:R-:W-:-:S09]  /*32e0*/  UPRMT UR6, UR40, 0x654, UR6 ;  /* 0x0000065428067896 */ /* 0x000fd20008000006 */
[----:B------:R-:W-:Y:S01]  /*32f0*/  SYNCS.ARRIVE.TRANS64.RED.A1T0 RZ, [UR6], RZ ;  /* 0x000000ffffff79a7 */ /* 0x000fe20008100406 */
[----:B------:R-:W-:Y:S05]  /*3300*/  @P1 BRA `(.L_x_5442) ;  /* 0xfffffff400201947 */ /* 0x000fea000383ffff */
.L_x_5436:
[----:B------:R-:W-:Y:S01]  /*3310*/  BAR.SYNC.DEFER_BLOCKING 0xe, 0x100 ;  /* 0x0384000000007b1d */ /* 0x000fe20000010000 */
[----:B01----:R-:W-:Y:S01]  /*3320*/  IMAD.U32 R0, RZ, RZ, UR38 ;  /* 0x00000026ff007e24 */ /* 0x003fe2000f8e00ff */
[----:B------:R-:W-:Y:S01]  /*3330*/  UIADD3 UR38, UR38, 0x1, URZ ;  /* 0x0000000126267890 */ /* 0x000fe2000fffe03f */
[----:B------:R-:W-:Y:S01]  /*3340*/  PLOP3.LUT P0, PT, PT, PT, PT, 0x8, 0x0 ;  /* 0x000000000000781c */ /* 0x000fe20003f0e170 */
[----:B------:R-:W-:Y:S02]  /*3350*/  IMAD.MOV.U32 R12, RZ, RZ, RZ ;  /* 0x000000ffff0c7224 */ /* 0x000fe400078e00ff */
        /* <DEDUP_REMOVED lines=139> */
.L_x_5424:
[----:B------:R-:W-:Y:S01]  /*3c10*/  ULDC UR4, c[0x0][0x448] ;  /* 0x0001120000047ab9 */ /* 0x000fe20000000800 */
[----:B------:R-:W-:Y:S02]  /*3c20*/  UIADD3 UR7, UR45, 0x3f, URZ ;  /* 0x0000003f2d077890 */ /* 0x000fe4000fffe03f */
[----:B------:R-:W-:Y:S02]  /*3c30*/  UISETP.NE.AND UP0, UPT, UR4, 0x1, UPT ;  /* 0x000000010400788c */ /* 0x000fe4000bf05270 */
[----:B------:R-:W-:Y:S01]  /*3c40*/  UIADD3 UR10, UR48, 0x1, -UR50 ;  /* 0x00000001300a7890 */ /* 0x000fe2000fffe832 */
[----:B------:R-:W-:Y:S01]  /*3c50*/  ULDC.64 UR4, c[0x0][0x9e0] ;  /* 0x0002780000047ab9 */ /* 0x000fe20000000a00 */
[----:B------:R-:W-:-:S07]  /*3c60*/  UP2UR UR52, UPR, URZ, 0x1 ;  /* 0x000000013f347883 */ /* 0x000fce0008000000 */
[----:B------:R-:W-:Y:S01]  /*3c70*/  @UP0 ULDC UR8, c[0x0][0x44c] ;  /* 0x0001130000080ab9 */ /* 0x000fe20000000800 */
[----:B------:R-:W-:Y:S01]  /*3c80*/  @UP0 ULDC UR11, c[0x0][0x450] ;  /* 0x00011400000b0ab9 */ /* 0x000fe20000000800 */
[----:B------:R-:W-:-:S04]  /*3c90*/  UIMAD.WIDE.U32 UR8, UR7, UR8, URZ ;  /* 0x00000008070872a5 */ /* 0x000fc8000f8e003f */
[----:B------:R-:W-:Y:S02]  /*3ca0*/  @UP0 USHF.R.U32.HI UR7, URZ, UR11, UR9 ;  /* 0x0000000b3f070299 */ /* 0x000fe40008011609 */
[----:B------:R-:W-:Y:S02]  /*3cb0*/  UISETP.GE.AND UP0, UPT, UR5, 0x1, UPT ;  /* 0x000000010500788c */ /* 0x000fe4000bf06270 */
[----:B------:R-:W-:Y:S02]  /*3cc0*/  UIADD3 UR8, UR10, UR7, URZ ;  /* 0x000000070a087290 */ /* 0x000fe4000fffe03f */
[----:B------:R-:W-:Y:S02]  /*3cd0*/  UP2UR UR51, UPR, URZ, 0x1 ;  /* 0x000000013f337883 */ /* 0x000fe40008000000 */
[----:B------:R-:W-:Y:S01]  /*3ce0*/  PLOP3.LUT P0, PT, PT, PT, UP0, 0x40, 0x0 ;  /* 0x000000000000781c */ /* 0x000fe20003f0e808 */
[----:B------:R-:W-:-:S12]  /*3cf0*/  UIADD3 UR4, UR8, UR4, URZ ;  /* 0x0000000408047290 */ /* 0x000fd8000fffe03f */
        /* <DEDUP_REMOVED lines=11> */
.L_x_5444:
[----:B------:R-:W-:-:S11]  /*3db0*/  UISETP.NE.AND UP0, UPT, UR5, 0x1, UPT ;  /* 0x000000010500788c */ /* 0x000fd6000bf05270 */
[----:B------:R-:W-:Y:S02]  /*3dc0*/  @UP0 ULDC.64 UR10, c[0x0][0x9e8] ;  /* 0x00027a00000a0ab9 */ /* 0x000fe40000000a00 */
[----:B------:R-:W-:-:S04]  /*3dd0*/  UIMAD.WIDE.U32 UR8, UR7, UR10, URZ ;  /* 0x0000000a070872a5 */ /* 0x000fc8000f8e003f */
[----:B------:R-:W-:-:S12]  /*3de0*/  @UP0 USHF.R.U32.HI UR7, URZ, UR11, UR9 ;  /* 0x0000000b3f070299 */ /* 0x000fd80008011609 */
.L_x_5445:
[----:B------:R-:W-:-:S04]  /*3df0*/  UIMAD UR7, UR7, UR5, UR5 ;  /* 0x00000005070772a4 */ /* 0x000fc8000f8e0205 */
[----:B------:R-:W-:-:S04]  /*3e00*/  UISETP.LT.AND UP0, UPT, UR4, UR7, UPT ;  /* 0x000000070400728c */ /* 0x000fc8000bf01270 */
[----:B------:R-:W-:-:S12]  /*3e10*/  USEL UR4, UR4, UR7, UP0 ;  /* 0x0000000704047287 */ /* 0x000fd80008000000 */
.L_x_5443:
[----:B------:R-:W-:Y:S02]  /*3e20*/  UISETP.NE.AND UP0, UPT, UR52, URZ, UPT ;  /* 0x0000003f3400728c */ /* 0x000fe4000bf05270 */
[----:B------:R-:W-:Y:S02]  /*3e30*/  UIADD3 UR4, UR4, 0x3f, URZ ;  /* 0x0000003f04047890 */ /* 0x000fe4000fffe03f */
[----:B------:R-:W-:Y:S02]  /*3e40*/  UISETP.GE.AND UP1, UPT, UR5, 0x1, UPT ;  /* 0x000000010500788c */ /* 0x000fe4000bf26270 */
[----:B------:R-:W-:Y:S01]  /*3e50*/  USHF.R.S32.HI UR7, URZ, 0x1f, UR4 ;  /* 0x0000001f3f077899 */ /* 0x000fe20008011404 */
[----:B------:R-:W-:-:S03]  /*3e60*/  ULDC UR10, c[0x0][0x9dc] ;  /* 0x00027700000a7ab9 */ /* 0x000fc60000000800 */
[----:B------:R-:W-:Y:S01]  /*3e70*/  ULEA.HI UR7, UR7, UR4, URZ, 0x6 ;  /* 0x0000000407077291 */ /* 0x000fe2000f8f303f */
[----:B------:R-:W-:Y:S01]  /*3e80*/  PLOP3.LUT P0, PT, PT, PT, UP1, 0x40, 0x0 ;  /* 0x000000000000781c */ /* 0x000fe20003f0e818 */
[----:B------:R-:W-:Y:S01]  /*3e90*/  @UP0 ULDC UR8, c[0x0][0x44c] ;  /* 0x0001130000080ab9 */ /* 0x000fe20000000800 */
[----:B------:R-:W-:Y:S01]  /*3ea0*/  @UP0 ULDC UR11, c[0x0][0x450] ;  /* 0x00011400000b0ab9 */ /* 0x000fe20000000800 */
[----:B------:R-:W-:Y:S02]  /*3eb0*/  UIMAD.WIDE.U32 UR8, UR45, UR8, URZ ;  /* 0x000000082d0872a5 */ /* 0x000fe4000f8e003f */
[----:B------:R-:W-:Y:S01]  /*3ec0*/  UMOV UR4, UR45 ;  /* 0x0000002d00047c82 */ /* 0x000fe20008000000 */
[----:B------:R-:W-:Y:S02]  /*3ed0*/  USHF.R.S32.HI UR7, URZ, 0x6, UR7 ;  /* 0x000000063f077899 */ /* 0x000fe40008011407 */
[----:B------:R-:W-:Y:S02]  /*3ee0*/  @UP0 USHF.R.U32.HI UR4, URZ, UR11, UR9 ;  /* 0x0000000b3f040299 */ /* 0x000fe40008011609 */
[----:B------:R-:W-:-:S02]  /*3ef0*/  UISETP.LT.AND UP0, UPT, UR6, UR7, UPT ;  /* 0x000000070600728c */ /* 0x000fc4000bf01270 */
[----:B------:R-:W-:Y:S02]  /*3f00*/  UIADD3 UR4, UR4, UR48, -UR50 ;  /* 0x0000003004047290 */ /* 0x000fe4000fffe832 */
[----:B------:R-:W-:Y:S02]  /*3f10*/  USEL UR6, UR6, UR7, UP0 ;  /* 0x0000000706067287 */ /* 0x000fe40008000000 */
[----:B------:R-:W-:Y:S01]  /*3f20*/  UIADD3 UR7, UR4, -UR10, URZ ;  /* 0x8000000a04077290 */ /* 0x000fe2000fffe03f */
[----:B------:R-:W-:Y:S11]  /*3f30*/  @P0 BRA `(.L_x_5446) ;  /* 0x0000000000440947 */ /* 0x000ff60003800000 */
        /* <DEDUP_REMOVED lines=10> */
.L_x_5447:
[----:B------:R-:W-:-:S11]  /*3fe0*/  UISETP.NE.AND UP0, UPT, UR5, 0x1, UPT ;  /* 0x000000010500788c */ /* 0x000fd6000bf05270 */
[----:B------:R-:W-:Y:S02]  /*3ff0*/  @UP0 ULDC.64 UR10, c[0x0][0x9e8] ;  /* 0x00027a00000a0ab9 */ /* 0x000fe40000000a00 */
[----:B------:R-:W-:-:S04]  /*4000*/  UIMAD.WIDE.U32 UR8, UR4, UR10, URZ ;  /* 0x0000000a040872a5 */ /* 0x000fc8000f8e003f */
[----:B------:R-:W-:-:S12]  /*4010*/  @UP0 USHF.R.U32.HI UR4, URZ, UR11, UR9 ;  /* 0x0000000b3f040299 */ /* 0x000fd80008011609 */
.L_x_5448:
[----:B------:R-:W-:-:S04]  /*4020*/  UIMAD UR4, UR4, UR5, URZ ;  /* 0x00000005040472a4 */ /* 0x000fc8000f8e023f */
[----:B------:R-:W-:-:S04]  /*4030*/  UISETP.LT.AND UP0, UPT, UR7, UR4, UPT ;  /* 0x000000040700728c */ /* 0x000fc8000bf01270 */
[----:B------:R-:W-:-:S12]  /*4040*/  USEL UR7, UR7, UR4, !UP0 ;  /* 0x0000000407077287 */ /* 0x000fd8000c000000 */
.L_x_5446:
[----:B------:R-:W-:Y:S02]  /*4050*/  USHF.R.S32.HI UR4, URZ, 0x1f, UR7 ;  /* 0x0000001f3f047899 */ /* 0x000fe40008011407 */
[----:B------:R-:W-:Y:S02]  /*4060*/  ULOP3.LUT UR10, UR42, 0xff, URZ, 0xc0, !UPT ;  /* 0x000000ff2a0a7892 */ /* 0x000fe4000f8ec03f */
[----:B------:R-:W-:-:S04]  /*4070*/  ULEA.HI UR4, UR4, UR7, URZ, 0x6 ;  /* 0x0000000704047291 */ /* 0x000fc8000f8f303f */
[----:B------:R-:W-:-:S04]  /*4080*/  USHF.R.S32.HI UR4, URZ, 0x6, UR4 ;  /* 0x000000063f047899 */ /* 0x000fc80008011404 */
[----:B------:R-:W-:-:S04]  /*4090*/  UISETP.LT.AND UP0, UPT, URZ, UR4, UPT ;  /* 0x000000043f00728c */ /* 0x000fc8000bf01270 */
[----:B------:R-:W-:-:S03]  /*40a0*/  USEL UR47, URZ, UR4, !UP0 ;  /* 0x000000043f2f7287 */ /* 0x000fc6000c000000 */
[----:B------:R-:W-:Y:S01]  /*40b0*/  UMOV UR4, URZ ;  /* 0x0000003f00047c82 */ /* 0x000fe20008000000 */
        /* <DEDUP_REMOVED lines=40> */
.L_x_5449:
[----:B------:R-:W-:Y:S01]  /*4340*/  UIMAD UR47, UR10, UR4, UR47 ;  /* 0x000000040a2f72a4 */ /* 0x000fe2000f8e022f */
[----:B------:R-:W-:Y:S01]  /*4350*/  IMAD.U32 R168, RZ, RZ, UR6 ;  /* 0x00000006ffa87e24 */ /* 0x000fe2000f8e00ff */
[----:B------:R-:W-:Y:S01]  /*4360*/  PLOP3.LUT P0, PT, PT, PT, PT, 0x80, 0x0 ;  /* 0x000000000000781c */ /* 0x000fe20003f0f070 */
[----:B------:R-:W-:Y:S01]  /*4370*/  IMAD.U32 R5, RZ, RZ, UR4 ;  /* 0x00000004ff057e24 */ /* 0x000fe2000f8e00ff */
[----:B------:R-:W-:Y:S01]  /*4380*/  CS2R R150, SRZ ;  /* 0x0000000000967805 */ /* 0x000fe2000001ff00 */
[----:B------:R-:W-:Y:S01]  /*4390*/  IMAD.MOV.U32 R3, RZ, RZ, RZ ;  /* 0x000000ffff037224 */ /* 0x000fe200078e00ff */
[----:B------:R-:W-:Y:S01]  /*43a0*/  CS2R R148, SRZ ;  /* 0x0000000000947805 */ /* 0x000fe2000001ff00 */
[----:B------:R-:W-:Y:S01]  /*43b0*/  IMAD.MOV.U32 R12, RZ, RZ, RZ ;  /* 0x000000ffff0c7224 */ /* 0x000fe200078e00ff */
[----:B------:R-:W-:Y:S02]  /*43c0*/  VIADDMNMX R168, R5, UR47, R168, PT ;  /* 0x0000002f05a87c46 */ /* 0x000fe4000b8001a8 */
[----:B------:R-:W-:-:S02]  /*43d0*/  CS2R R146, SRZ ;  /* 0x0000000000927805 */ /* 0x000fc4000001ff00 */
[----:B------:R-:W-:Y:S02]  /*43e0*/  CS2R R144, SRZ ;  /* 0x0000000000907805 */ /* 0x000fe4000001ff00 */
[----:B------:R-:W-:Y:S02]  /*43f0*/  CS2R R142, SRZ ;  /* 0x00000000008e7805 */ /* 0x000fe4000001ff00 */
[----:B------:R-:W-:Y:S02]  /*4400*/  ISETP.GT.AND P1, PT, R168, UR47, PT ;  /* 0x0000002fa8007c0c */ /* 0x000fe4000bf24270 */
        /* <DEDUP_REMOVED lines=90> */
.L_x_5450:
        /* <DEDUP_REMOVED lines=12> */
.L_x_5639:
[----:B------:R-:W-:Y:S05]  /*4a70*/  @!P0 BRA `(.L_x_5452) ;  /* 0x0000000000048947 */ /* 0x000fea0003800000 */
[----:B------:R-:W-:Y:S01]  /*4a80*/  BPT.TRAP 0x1 ;  /* 0x000000040000795c */ /* 0x000fe20000300000 */
.L_x_5452:
[----:B------:R-:W-:Y:S02]  /*4a90*/  IMAD.U32 R7, RZ, RZ, UR38 ;  /* 0x00000026ff077e24 */ /* 0x000fe4000f8e00ff */
[----:B------:R-:W-:-:S03]  /*4aa0*/  IMAD.U32 R8, RZ, RZ, UR37 ;  /* 0x00000025ff087e24 */ /* 0x000fc6000f8e00ff */
[----:B------:R-:W-:Y:S02]  /*4ab0*/  LEA R7, R7, UR41, 0x3 ;  /* 0x0000002907077c11 */ /* 0x000fe4000f8e18ff */
[----:B------:R-:W-:-:S04]  /*4ac0*/  SHF.L.U32 R8, R8, 0x1f, RZ ;  /* 0x0000001f08087819 */ /* 0x000fc800000006ff */
[----:B------:R1:W2:Y:S01]  /*4ad0*/  SYNCS.PHASECHK.TRANS64.TRYWAIT P1, [R7+URZ+0x28c30], R8 ;  /* 0x028c3008070075a7 */ /* 0x0002a2000802017f */
[----:B------:R-:W-:Y:S05]  /*4ae0*/  @!P0 BRA `(.L_x_5453) ;  /* 0x0000000000048947 */ /* 0x000fea0003800000 */
[----:B------:R-:W-:Y:S01]  /*4af0*/  BPT.TRAP 0x1 ;  /* 0x000000040000795c */ /* 0x000fe20000300000 */
.L_x_5453:
[----:B--2---:R-:W-:Y:S05]  /*4b00*/  @P1 BRA `(.L_x_5454) ;  /* 0x0000000000081947 */ /* 0x004fea0003800000 */
[----:B------:R-:W2:Y:S02]  /*4b10*/  SYNCS.PHASECHK.TRANS64.TRYWAIT P1, [R7+URZ+0x28c30], R8 ;  /* 0x028c3008070075a7 */ /* 0x000ea4000802017f */
[----:B--2---:R-:W-:Y:S05]  /*4b20*/  @!P1 BRA `(.L_x_5455) ;  /* 0x0000015000f09947 */ /* 0x004fea0003800000 */
.L_x_5454:
        /* <DEDUP_REMOVED lines=40> */
.L_x_5456:
[----:B------:R-:W-:Y:S01]  /*4db0*/  UISETP.NE.AND UP1, UPT, UR52, URZ, UPT ;  /* 0x0000003f3400728c */ /* 0x000fe2000bf25270 */
[----:B------:R-:W-:Y:S01]  /*4dc0*/  VIADD R4, R186, UR45 ;  /* 0x0000002dba047c36 */ /* 0x000fe20008000000 */
[----:B------:R-:W-:Y:S01]  /*4dd0*/  ULDC UR7, c[0x0][0x9d8] ;  /* 0x0002760000077ab9 */ /* 0x000fe20000000800 */
[----:B------:R-:W-:Y:S01]  /*4de0*/  R2UR UR6, R7 ;  /* 0x00000000070672ca */ /* 0x000fe200000e0000 */
[----:B------:R-:W-:Y:S01]  /*4df0*/  FMUL.FTZ R28, R28, UR7 ;  /* 0x000000071c1c7c20 */ /* 0x000fe20008410000 */
[----:B------:R-:W-:Y:S01]  /*4e00*/  FMUL.FTZ R3, R26, UR7 ;  /* 0x000000071a037c20 */ /* 0x000fe20008410000 */
[----:B------:R-:W-:Y:S01]  /*4e10*/  PLOP3.LUT P1, PT, PT, PT, UP1, 0x80, 0x0 ;  /* 0x000000000000781c */ /* 0x000fe20003f2f018 */
[----:B------:R-:W-:Y:S01]  /*4e20*/  FMUL.FTZ R11, R50, UR7 ;  /* 0x00000007320b7c20 */ /* 0x000fe20008410000 */
[----:B------:R-:W-:Y:S01]  /*4e30*/  PLOP3.LUT P2, PT, PT, PT, UP1, 0x80, 0x0 ;  /* 0x000000000000781c */ /* 0x000fe20003f4f018 */
[----:B------:R0:W3:Y:S01]  /*4e40*/  MUFU.TANH R26, R28 ;  /* 0x0000001c001a7308 */ /* 0x0000e20000002400 */
[----:B------:R-:W-:Y:S01]  /*4e50*/  FMUL.FTZ R25, R25, UR7 ;  /* 0x0000000719197c20 */ /* 0x000fe20008410000 */
[----:B------:R-:W-:Y:S01]  /*4e60*/  @UP1 ULDC UR10, c[0x0][0x44c] ;  /* 0x00011300000a1ab9 */ /* 0x000fe20000000800 */
[----:B------:R-:W-:Y:S01]  /*4e70*/  UISETP.NE.AND UP0, UPT, UR51, URZ, UPT ;  /* 0x0000003f3300728c */ /* 0x000fe2000bf05270 */
[----:B------:R-:W-:Y:S01]  /*4e80*/  FMUL.FTZ R6, R27, UR7 ;  /* 0x000000071b067c20 */ /* 0x000fe20008410000 */
[----:B------:R-:W-:Y:S01]  /*4e90*/  FMUL.FTZ R14, R30, UR7 ;  /* 0x000000071e0e7c20 */ /* 0x000fe20008410000 */
[----:B------:R-:W-:Y:S01]  /*4ea0*/  FMUL.FTZ R20, R31, UR7 ;  /* 0x000000071f147c20 */ /* 0x000fe20008410000 */
[----:B------:R-:W-:Y:S01]  /*4eb0*/  UIADD3 UR6, UR6, 0x28c40, URZ ;  /* 0x00028c4006067890 */ /* 0x000fe2000fffe03f */
[----:B------:R4:W1:Y:S01]  /*4ec0*/  MUFU.TANH R57, R25 ;  /* 0x0000001900397308 */ /* 0x0008620000002400 */
[----:B0-----:R-:W-:-:S02]  /*4ed0*/  IMAD.MOV.U32 R28, RZ, RZ, R4 ;  /* 0x000000ffff1c7224 */ /* 0x001fc400078e0004 */
[----:B------:R-:W-:Y:S01]  /*4ee0*/  FMUL.FTZ R32, R32, UR7 ;  /* 0x0000000720207c20 */ /* 0x000fe20008410000 */
[----:B------:R-:W-:Y:S01]  /*4ef0*/  @P1 IMAD.HI.U32 R5, R4, UR10, RZ ;  /* 0x0000000a04051c27 */ /* 0x000fe2000f8e00ff */
[----:B------:R-:W-:Y:S01]  /*4f00*/  @UP1 ULDC UR10, c[0x0][0x450] ;  /* 0x00011400000a1ab9 */ /* 0x000fe20000000800 */
[----:B------:R-:W-:Y:S02]  /*4f10*/  UPRMT UR6, UR40, 0x654, UR6 ;  /* 0x0000065428067896 */ /* 0x000fe40008000006 */
[----:B------:R-:W-:Y:S01]  /*4f20*/  FMUL.FTZ R33, R33, UR7 ;  /* 0x0000000721217c20 */ /* 0x000fe20008410000 */
[----:B------:R-:W-:Y:S01]  /*4f30*/  FMUL.FTZ R34, R34, UR7 ;  /* 0x0000000722227c20 */ /* 0x000fe20008410000 */
[----:B------:R-:W-:Y:S01]  /*4f40*/  @P2 SHF.R.U32.HI R28, RZ, UR10, R5 ;  /* 0x0000000aff1c2c19 */ /* 0x000fe20008011605 */
[----:B------:R-:W-:Y:S02]  /*4f50*/  IMAD.MOV.U32 R5, RZ, RZ, -0x40 ;  /* 0xffffffc0ff057424 */ /* 0x000fe400078e00ff */
[----:B------:R-:W-:Y:S01]  /*4f60*/  FMUL.FTZ R35, R35, UR7 ;  /* 0x0000000723237c20 */ /* 0x000fe20008410000 */
[----:B------:R-:W-:Y:S01]  /*4f70*/  FMUL.FTZ R36, R36, UR7 ;  /* 0x0000000724247c20 */ /* 0x000fe20008410000 */
[----:B------:R-:W-:Y:S01]  /*4f80*/  FMUL.FTZ R37, R37, UR7 ;  /* 0x0000000725257c20 */ /* 0x000fe20008410000 */
[----:B------:R-:W0:Y:S01]  /*4f90*/  SHFL.IDX PT, R50, R28, RZ, 0x1c1f ;  /* 0x001c1fff1c327589 */ /* 0x000e2200000e0000 */
        /* <DEDUP_REMOVED lines=15> */
[----:B----4-:R-:W-:Y:S01]  /*5090*/  FMUL.FTZ R25, R54, UR7 ;  /* 0x0000000736197c20 */ /* 0x010fe20008410000 */
[----:B------:R-:W-:Y:S01]  /*50a0*/  FMUL.FTZ R15, R55, UR7 ;  /* 0x00000007370f7c20 */ /* 0x000fe20008410000 */
[----:B------:R-:W-:Y:S01]  /*50b0*/  PLOP3.LUT P1, PT, PT, PT, UP0, 0x40, 0x0 ;  /* 0x000000000000781c */ /* 0x000fe20003f2e808 */
[----:B------:R-:W4:Y:S01]  /*50c0*/  MUFU.TANH R3, R3 ;  /* 0x0000000300037308 */ /* 0x000f220000002400 */
[----:B------:R-:W-:Y:S01]  /*50d0*/  IADD3 R4, -R2, UR48, R5 ;  /* 0x0000003002047c10 */ /* 0x000fe2000fffe105 */
[----:B------:R-:W-:Y:S01]  /*50e0*/  ULDC UR22, c[0x0][0x9dc] ;  /* 0x0002770000167ab9 */ /* 0x000fe20000000800 */
[----:B------:R-:W-:Y:S01]  /*50f0*/  SYNCS.ARRIVE.TRANS64.RED.A1T0 RZ, [UR6], RZ ;  /* 0x000000ffffff79a7 */ /* 0x000fe20008100406 */
[----:B------:R-:W-:Y:S01]  /*5100*/  ULOP3.LUT UR6, URZ, UR22, URZ, 0x33, !UPT ;  /* 0x000000163f067292 */ /* 0x000fe2000f8e333f */
[----:B------:R-:W-:Y:S01]  /*5110*/  LEA R46, R168, 0xffffffc0, 0x6 ;  /* 0xffffffc0a82e7811 */ /* 0x000fe200078e30ff */
[----:B------:R-:W-:-:S02]  /*5120*/  VIADD R4, R4, -UR50 ;  /* 0x8000003204047c36 */ /* 0x000fc40008000000 */
[----:B------:R-:W-:Y:S01]  /*5130*/  FMUL.FTZ R24, R24, UR7 ;  /* 0x0000000718187c20 */ /* 0x000fe20008410000 */
[----:B------:R-:W1:Y:S01]  /*5140*/  MUFU.TANH R6, R6 ;  /* 0x0000000600067308 */ /* 0x000e620000002400 */
[----:B------:R-:W-:Y:S01]  /*5150*/  ULDC UR11, c[0x0][0x9e0] ;  /* 0x00027800000b7ab9 */ /* 0x000fe20000000800 */
[----:B------:R-:W-:Y:S01]  /*5160*/  FMUL.FTZ R29, R29, UR7 ;  /* 0x000000071d1d7c20 */ /* 0x000fe20008410000 */
[----:B------:R-:W-:Y:S01]  /*5170*/  FMUL.FTZ R49, R49, UR7 ;  /* 0x0000000731317c20 */ /* 0x000fe20008410000 */
[----:B------:R-:W-:Y:S01]  /*5180*/  VIADD R31, R4, UR11 ;  /* 0x0000000b041f7c36 */ /* 0x000fe20008000000 */
[----:B------:R-:W-:Y:S01]  /*5190*/  IADD3 R30, -R2, UR48, -R46 ;  /* 0x00000030021e7c10 */ /* 0x000fe2000fffe92e */
[----:B------:R-:W-:Y:S02]  /*51a0*/  VIADD R47, R4, UR6 ;  /* 0x00000006042f7c36 */ /* 0x000fe40008000000 */
[----:B------:R-:W1:Y:S01]  /*51b0*/  MUFU.TANH R14, R14 ;  /* 0x0000000e000e7308 */ /* 0x000e620000002400 */
[----:B0-----:R-:W-:-:S07]  /*51c0*/  VIADDMNMX R21, R50, R31, R30, PT ;  /* 0x0000001f32157246 */ /* 0x001fce000380011e */
        /* <DEDUP_REMOVED lines=27> */
[----:B-----5:R-:W-:-:S02]  /*5380*/  IMAD.IADD R29, R47, 0x1, R50 ;  /* 0x000000012f1d7824 */ /* 0x020fc400078e0232 */
[----:B--2---:R-:W-:Y:S01]  /*5390*/  VIADD R49, R5, 0xffffffff ;  /* 0xffffffff05317836 */ /* 0x004fe20000000000 */
[----:B-1-34-:R-:W-:Y:S06]  /*53a0*/  @P1 BRA `(.L_x_5457) ;  /* 0x0000000000641947 */ /* 0x01afec0003800000 */
[----:B------:R-:W-:Y:S01]  /*53b0*/  IMAD.U32 R13, RZ, RZ, UR50 ;  /* 0x00000032ff0d7e24 */ /* 0x000fe2000f8e00ff */
[----:B------:R-:W-:Y:S04]  /*53c0*/  BSSY B0, `(.L_x_5458) ;  /* 0x0000013000007945 */ /* 0x000fe80003800000 */
[----:B------:R-:W-:-:S04]  /*53d0*/  IADD3 R13, -R13, UR48, R50 ;  /* 0x000000300d0d7c10 */ /* 0x000fc8000fffe132 */
        /* <DEDUP_REMOVED lines=11> */
.L_x_5459:
[----:B------:R-:W-:Y:S02]  /*5490*/  ULDC UR6, c[0x0][0x9e4] ;  /* 0x0002790000067ab9 */ /* 0x000fe40000000800 */
[----:B------:R-:W-:-:S05]  /*54a0*/  IMAD.U32 R50, RZ, RZ, UR6 ;  /* 0x00000006ff327e24 */ /* 0x000fca000f8e00ff */
[----:B------:R-:W-:-:S13]  /*54b0*/  ISETP.NE.AND P1, PT, R50, 0x1, PT ;  /* 0x000000013200780c */ /* 0x000fda0003f25270 */
[----:B------:R-:W1:Y:S02]  /*54c0*/  @P1 LDC.64 R4, c[0x0][0x9e8] ;  /* 0x00027a00ff041b82 */ /* 0x000e640000000a00 */
[----:B-1----:R-:W-:-:S05]  /*54d0*/  @P1 IMAD.HI.U32 R4, R13, R4, RZ ;  /* 0x000000040d041227 */ /* 0x002fca00078e00ff */
[----:B------:R-:W-:-:S07]  /*54e0*/  @P1 SHF.R.U32.HI R13, RZ, R5, R4 ;  /* 0x00000005ff0d1219 */ /* 0x000fce0000011604 */
.L_x_5460:
[----:B------:R-:W-:Y:S05]  /*54f0*/  BSYNC B0 ;  /* 0x0000000000007941 */ /* 0x000fea0003800000 */
.L_x_5458:
[----:B------:R-:W-:-:S04]  /*5500*/  IMAD R13, R13, R50, -R46 ;  /* 0x000000320d0d7224 */ /* 0x000fc800078e0a2e */
[----:B------:R-:W-:-:S05]  /*5510*/  IMAD.IADD R4, R13, 0x1, -R2 ;  /* 0x000000010d047824 */ /* 0x000fca00078e0a02 */
[----:B------:R-:W-:Y:S02]  /*5520*/  VIADDMNMX R21, R4, R50, R21, PT ;  /* 0x0000003204157246 */ /* 0x000fe40003800115 */
[----:B------:R-:W-:-:S07]  /*5530*/  VIMNMX R29, R29, R4, !PT ;  /* 0x000000041d1d7248 */ /* 0x000fce0007fe0100 */
.L_x_5457:
        /* <DEDUP_REMOVED lines=52> */
[----:B------:R-:W-:Y:S02]  /*5880*/  P2R R58, PR, RZ, 0x20 ;  /* 0x00000020ff3a7803 */ /* 0x000fe40000000000 */
[----:B------:R-:W-:Y:S02]  /*5890*/  FSEL R27, R45, -INF , !P3 ;  /* 0xff8000002d1b7808 */ /* 0x000fe40005800000 */
[----:B------:R-:W-:Y:S02]  /*58a0*/  ISETP.GE.AND P3, PT, R49, 0x31, PT ;  /* 0x000000313100780c */ /* 0x000fe40003f66270 */
[----:B------:R-:W-:-:S02]  /*58b0*/  P2R R50, PR, RZ, 0x40 ;  /* 0x00000040ff327803 */ /* 0x000fc40000000000 */
        /* <DEDUP_REMOVED lines=18> */
[----:B------:R-:W-:Y:S02]  /*59e0*/  ISETP.GT.AND P6, PT, R29, 0x39, !P6 ;  /* 0x000000391d00780c */ /* 0x000fe400077c4270 */
[----:B-1----:R-:W-:Y:S01]  /*59f0*/  VIADDMNMX R29, R28, R31, R30, PT ;  /* 0x0000001f1c1d7246 */ /* 0x002fe2000380011e */
[----:B------:R-:W-:Y:S01]  /*5a00*/  IMAD.IADD R30, R47, 0x1, R28 ;  /* 0x000000012f1e7824 */ /* 0x000fe200078e021c */
[----:B------:R-:W-:-:S04]  /*5a10*/  ISETP.LT.OR P6, PT, R21, 0x3a, P6 ;  /* 0x0000003a1500780c */ /* 0x000fc800037c1670 */
[----:B------:R-:W-:Y:S02]  /*5a20*/  FSEL R21, R53, -INF , !P6 ;  /* 0xff80000035157808 */ /* 0x000fe40007000000 */
[----:B------:R-:W-:-:S13]  /*5a30*/  PLOP3.LUT P6, PT, PT, PT, UP0, 0x40, 0x0 ;  /* 0x000000000000781c */ /* 0x000fda0003fce808 */
[----:B------:R-:W-:Y:S05]  /*5a40*/  @P6 BRA `(.L_x_5461) ;  /* 0x0000000000646947 */ /* 0x000fea0003800000 */
        /* <DEDUP_REMOVED lines=14> */
.L_x_5463:
[----:B------:R-:W-:Y:S02]  /*5b30*/  ULDC UR6, c[0x0][0x9e4] ;  /* 0x0002790000067ab9 */ /* 0x000fe40000000800 */
[----:B------:R-:W-:-:S05]  /*5b40*/  IMAD.U32 R28, RZ, RZ, UR6 ;  /* 0x00000006ff1c7e24 */ /* 0x000fca000f8e00ff */
[----:B------:R-:W-:-:S13]  /*5b50*/  ISETP.NE.AND P6, PT, R28, 0x1, PT ;  /* 0x000000011c00780c */ /* 0x000fda0003fc5270 */
[----:B------:R-:W0:Y:S02]  /*5b60*/  @P6 LDC.64 R4, c[0x0][0x9e8] ;  /* 0x00027a00ff046b82 */ /* 0x000e240000000a00 */
[----:B0-----:R-:W-:-:S05]  /*5b70*/  @P6 IMAD.HI.U32 R4, R31, R4, RZ ;  /* 0x000000041f046227 */ /* 0x001fca00078e00ff */
[----:B------:R-:W-:-:S07]  /*5b80*/  @P6 SHF.R.U32.HI R31, RZ, R5, R4 ;  /* 0x00000005ff1f6219 */ /* 0x000fce0000011604 */
.L_x_5464:
[----:B------:R-:W-:Y:S05]  /*5b90*/  BSYNC B0 ;  /* 0x0000000000007941 */ /* 0x000fea0003800000 */
.L_x_5462:
[----:B------:R-:W-:-:S04]  /*5ba0*/  IMAD R31, R31, R28, -R46 ;  /* 0x0000001c1f1f7224 */ /* 0x000fc800078e0a2e */
[----:B------:R-:W-:-:S05]  /*5bb0*/  IMAD.IADD R31, R31, 0x1, -R2 ;  /* 0x000000011f1f7824 */ /* 0x000fca00078e0a02 */
[----:B------:R-:W-:Y:S02]  /*5bc0*/  VIADDMNMX R29, R31, R28, R29, PT ;  /* 0x0000001c1f1d7246 */ /* 0x000fe4000380011d */
[----:B------:R-:W-:-:S07]  /*5bd0*/  VIMNMX R30, R30, R31, !PT ;  /* 0x0000001f1e1e7248 */ /* 0x000fce0007fe0100 */
.L_x_5461:
[----:B------:R-:W-:Y:S01]  /*5be0*/  ISETP.GT.AND P1, PT, R30, 0x1, !P1 ;  /* 0x000000011e00780c */ /* 0x000fe20004f24270 */
[----:B------:R-:W-:Y:S01]  /*5bf0*/  ULDC UR10, c[0x0][0x988] ;  /* 0x00026200000a7ab9 */ /* 0x000fe20000000800 */
[----:B------:R-:W-:Y:S01]  /*5c00*/  FMNMX.FTZ R5, R41, R57, !PT ;  /* 0x0000003929057209 */ /* 0x000fe20007810000 */
[----:B------:R-:W-:Y:S01]  /*5c10*/  BAR.SYNC.DEFER_BLOCKING 0xf, 0x100 ;  /* 0x03c4000000007b1d */ /* 0x000fe20000010000 */
[----:B------:R-:W-:Y:S02]  /*5c20*/  ISETP.LT.OR P1, PT, R29, 0x2, P1 ;  /* 0x000000021d00780c */ /* 0x000fe40000f21670 */
[----:B------:R-:W-:Y:S02]  /*5c30*/  FMNMX.FTZ R5, R51, R5, !PT ;  /* 0x0000000533057209 */ /* 0x000fe40007810000 */
        /* <DEDUP_REMOVED lines=20> */
[----:B------:R-:W-:Y:S02]  /*5d80*/  ISETP.NE.AND P6, PT, R32, RZ, PT ;  /* 0x000000ff2000720c */ /* 0x000fe40003fc5270 */
        /* <DEDUP_REMOVED lines=11> */
[----:B------:R-:W-:Y:S02]  /*5e40*/  ISETP.GT.AND P2, PT, R30, 0x8, !P2 ;  /* 0x000000081e00780c */ /* 0x000fe40005744270 */
[C---:B------:R-:W-:Y:S02]  /*5e50*/  ISETP.LT.OR P1, PT, R29.reuse, 0x1a, P1 ;  /* 0x0000001a1d00780c */ /* 0x040fe40000f21670 */
[----:B------:R-:W-:Y:S02]  /*5e60*/  ISETP.LT.OR P2, PT, R29, 0x9, P2 ;  /* 0x000000091d00780c */ /* 0x000fe40001741670 */
[----:B------:R-:W-:Y:S02]  /*5e70*/  FSEL R33, R39, -INF , !P1 ;  /* 0xff80000027217808 */ /* 0x000fe40004800000 */
[----:B------:R-:W-:Y:S02]  /*5e80*/  ISETP.NE.AND P1, PT, R37, RZ, PT ;  /* 0x000000ff2500720c */ /* 0x000fe40003f25270 */
[----:B------:R-:W-:-:S02]  /*5e90*/  FMNMX.FTZ R37, R21, R6, !PT ;  /* 0x0000000615257209 */ /* 0x000fc40007810000 */
[----:B------:R-:W-:Y:S02]  /*5ea0*/  ISETP.GT.AND P1, PT, R30, 0x20, !P1 ;  /* 0x000000201e00780c */ /* 0x000fe40004f24270 */
[----:B------:R-:W-:Y:S01]  /*5eb0*/  FSEL R14, R14, -INF , !P2 ;  /* 0xff8000000e0e7808 */ /* 0x000fe20005000000 */
[----:B------:R-:W0:Y:S01]  /*5ec0*/  SHFL.BFLY PT, R6, R37, 0x2, 0x1f ;  /* 0x0c401f0025067f89 */ /* 0x000e2200000e0000 */
[----:B------:R-:W-:Y:S02]  /*5ed0*/  ISETP.LT.OR P1, PT, R29, 0x21, P1 ;  /* 0x000000211d00780c */ /* 0x000fe40000f21670 */
[----:B------:R-:W-:Y:S02]  /*5ee0*/  ISETP.NE.AND P2, PT, R40, RZ, PT ;  /* 0x000000ff2800720c */ /* 0x000fe40003f45270 */
[----:B------:R-:W-:Y:S02]  /*5ef0*/  FSEL R34, R42, -INF , !P1 ;  /* 0xff8000002a227808 */ /* 0x000fe40004800000 */
[----:B------:R-:W-:-:S02]  /*5f00*/  ISETP.GT.AND P1, PT, R30, 0x21, !P2 ;  /* 0x000000211e00780c */ /* 0x000fc40005724270 */
[----:B------:R-:W-:Y:S02]  /*5f10*/  ISETP.NE.AND P2, PT, R44, RZ, PT ;  /* 0x000000ff2c00720c */ /* 0x000fe40003f45270 */
[----:B------:R-:W-:Y:S02]  /*5f20*/  ISETP.LT.OR P1, PT, R29, 0x22, P1 ;  /* 0x000000221d00780c */ /* 0x000fe40000f21670 */
[C---:B------:R-:W-:Y:S02]  /*5f30*/  ISETP.GT.AND P2, PT, R30.reuse, 0x29, !P2 ;  /* 0x000000291e00780c */ /* 0x040fe40005744270 */
[----:B------:R-:W-:Y:S02]  /*5f40*/  FSEL R35, R43, -INF , !P1 ;  /* 0xff8000002b237808 */ /* 0x000fe40004800000 */
[----:B------:R-:W-:Y:S02]  /*5f50*/  ISETP.GT.AND P1, PT, R30, RZ, !P6 ;  /* 0x000000ff1e00720c */ /* 0x000fe40007724270 */
[----:B------:R-:W-:-:S02]  /*5f60*/  ISETP.NE.AND P6, PT, R45, RZ, PT ;  /* 0x000000ff2d00720c */ /* 0x000fc40003fc5270 */
[----:B------:R-:W-:Y:S02]  /*5f70*/  ISETP.LT.OR P1, PT, R29, 0x1, P1 ;  /* 0x000000011d00780c */ /* 0x000fe40000f21670 */
[----:B------:R-:W-:Y:S02]  /*5f80*/  ISETP.GT.AND P3, PT, R30, 0x30, !P3 ;  /* 0x000000301e00780c */ /* 0x000fe40005f64270 */
[----:B0-----:R-:W-:Y:S02]  /*5f90*/  FMNMX.FTZ R38, R37, R6, !PT ;  /* 0x0000000625267209 */ /* 0x001fe40007810000 */
[----:B------:R-:W-:Y:S02]  /*5fa0*/  FSEL R3, R3, -INF , !P1 ;  /* 0xff80000003037808 */ /* 0x000fe40004800000 */
[----:B------:R-:W-:Y:S01]  /*5fb0*/  ISETP.NE.AND P1, PT, R60, RZ, PT ;  /* 0x000000ff3c00720c */ /* 0x000fe20003f25270 */
[----:B------:R-:W0:Y:S01]  /*5fc0*/  SHFL.BFLY PT, R39, R38, 0x1, 0x1f ;  /* 0x0c201f0026277f89 */ /* 0x000e2200000e0000 */
[----:B------:R-:W-:-:S02]  /*5fd0*/  FMNMX.FTZ R5, R3, R4, !PT ;  /* 0x0000000403057209 */ /* 0x000fc40007810000 */
[----:B------:R-:W-:Y:S02]  /*5fe0*/  ISETP.GT.AND P1, PT, R30, 0x28, !P1 ;  /* 0x000000281e00780c */ /* 0x000fe40004f24270 */
[----:B------:R-:W-:Y:S02]  /*5ff0*/  FMNMX.FTZ R5, R14, R5, !PT ;  /* 0x000000050e057209 */ /* 0x000fe40007810000 */
[----:B------:R-:W-:Y:S02]  /*6000*/  ISETP.LT.OR P1, PT, R29, 0x29, P1 ;  /* 0x000000291d00780c */ /* 0x000fe40000f21670 */
[----:B------:R-:W-:Y:S02]  /*6010*/  FMNMX.FTZ R5, R20, R5, !PT ;  /* 0x0000000514057209 */ /* 0x000fe40007810000 */
[----:B------:R-:W-:Y:S02]  /*6020*/  FSEL R12, R12, -INF , !P1 ;  /* 0xff8000000c0c7808 */ /* 0x000fe40004800000 */
[----:B------:R-:W-:-:S02]  /*6030*/  FMNMX.FTZ R36, R28, R5, !PT ;  /* 0x000000051c247209 */ /* 0x000fc40007810000 */
[----:B------:R-:W-:Y:S02]  /*6040*/  ISETP.LT.OR P2, PT, R29, 0x2a, P2 ;  /* 0x0000002a1d00780c */ /* 0x000fe40001741670 */
[----:B------:R-:W-:Y:S02]  /*6050*/  FMNMX.FTZ R5, R31, R36, !PT ;  /* 0x000000241f057209 */ /* 0x000fe40007810000 */
[----:B------:R-:W-:Y:S02]  /*6060*/  ISETP.GT.AND P4, PT, R30, 0x31, !P4 ;  /* 0x000000311e00780c */ /* 0x000fe40006784270 */
[----:B------:R-:W-:Y:S02]  /*6070*/  FMNMX.FTZ R36, R32, R5, !PT ;  /* 0x0000000520247209 */ /* 0x000fe40007810000 */
[----:B------:R-:W-:Y:S02]  /*6080*/  ISETP.GT.AND P5, PT, R30, 0x38, !P5 ;  /* 0x000000381e00780c */ /* 0x000fe40006fa4270 */
[----:B0-----:R-:W-:-:S02]  /*6090*/  FMNMX.FTZ R6, R38, R39, !PT ;  /* 0x0000002726067209 */ /* 0x001fc40007810000 */
[----:B------:R-:W-:Y:S02]  /*60a0*/  FMNMX.FTZ R5, R33, R36, !PT ;  /* 0x0000002421057209 */ /* 0x000fe40007810000 */
[C---:B------:R-:W-:Y:S01]  /*60b0*/  FSETP.NEU.FTZ.AND P1, PT, R6.reuse, -INF , PT ;  /* 0xff8000000600780b */ /* 0x040fe20003f3d000 */
[----:B------:R-:W-:Y:S01]  /*60c0*/  FMUL.FTZ R37, R6, UR10 ;  /* 0x0000000a06257c20 */ /* 0x000fe20008410000 */
[----:B------:R-:W-:Y:S02]  /*60d0*/  FMNMX.FTZ R36, R34, R5, !PT ;  /* 0x0000000522247209 */ /* 0x000fe40007810000 */
[----:B------:R-:W-:Y:S02]  /*60e0*/  ISETP.LT.OR P3, PT, R29, 0x31, P3 ;  /* 0x000000311d00780c */ /* 0x000fe40001f61670 */
[----:B------:R-:W-:Y:S02]  /*60f0*/  FMNMX.FTZ R5, R35, R36, !PT ;  /* 0x0000002423057209 */ /* 0x000fe40007810000 */
[----:B------:R-:W-:-:S02]  /*6100*/  FSEL R38, R37, RZ, P1 ;  /* 0x000000ff25267208 */ /* 0x000fc40000800000 */
[----:B------:R-:W-:Y:S02]  /*6110*/  ISETP.GT.AND P1, PT, R30, 0x39, !P6 ;  /* 0x000000391e00780c */ /* 0x000fe40007724270 */
[----:B------:R-:W-:Y:S01]  /*6120*/  FSEL R9, R9, -INF , !P2 ;  /* 0xff80000009097808 */ /* 0x000fe20005000000 */
[--C-:B------:R-:W-:Y:S01]  /*6130*/  FFMA.FTZ R36, R41, UR10, -R38.reuse ;  /* 0x0000000a29247c23 */ /* 0x100fe20008010826 */
[----:B------:R-:W-:Y:S01]  /*6140*/  FMNMX.FTZ R30, R12, R5, !PT ;  /* 0x000000050c1e7209 */ /* 0x000fe20007810000 */
[--C-:B------:R-:W-:Y:S01]  /*6150*/  FFMA.FTZ R37, R57, UR10, -R38.reuse ;  /* 0x0000000a39257c23 */ /* 0x100fe20008010826 */
[----:B------:R-:W-:Y:S01]  /*6160*/  ISETP.LT.OR P4, PT, R29, 0x32, P4 ;  /* 0x000000321d00780c */ /* 0x000fe20002781670 */
[--C-:B------:R-:W-:Y:S01]  /*6170*/  FFMA.FTZ R39, R55, UR10, -R38.reuse ;  /* 0x0000000a37277c23 */ /* 0x100fe20008010826 */
[----:B------:R-:W-:Y:S01]  /*6180*/  FSEL R11, R11, -INF , !P3 ;  /* 0xff8000000b0b7808 */ /* 0x000fe20005800000 */
[----:B------:R-:W-:Y:S01]  /*6190*/  MUFU.EX2 R36, R36 ;  /* 0x0000002400247308 */ /* 0x000fe20000000800 */
[----:B------:R-:W-:Y:S01]  /*61a0*/  FMNMX.FTZ R30, R9, R30, !PT ;  /* 0x0000001e091e7209 */ /* 0x000fe20007810000 */
[--C-:B------:R-:W-:Y:S01]  /*61b0*/  FFMA.FTZ R40, R59, UR10, -R38.reuse ;  /* 0x0000000a3b287c23 */ /* 0x100fe20008010826 */
[----:B------:R-:W-:Y:S01]  /*61c0*/  ISETP.LT.OR P5, PT, R29, 0x39, P5 ;  /* 0x000000391d00780c */ /* 0x000fe20002fa1670 */
[--C-:B------:R-:W-:Y:S01]  /*61d0*/  FFMA.FTZ R41, R61, UR10, -R38.reuse ;  /* 0x0000000a3d297c23 */ /* 0x100fe20008010826 */
[----:B------:R-:W-:Y:S01]  /*61e0*/  FSEL R10, R10, -INF , !P4 ;  /* 0xff8000000a0a7808 */ /* 0x000fe20006000000 */
[--C-:B------:R-:W-:Y:S01]  /*61f0*/  FFMA.FTZ R21, R21, UR10, -R38.reuse ;  /* 0x0000000a15157c23 */ /* 0x100fe20008010826 */
[----:B------:R-:W-:Y:S01]  /*6200*/  FMNMX.FTZ R5, R11, R30, !PT ;  /* 0x0000001e0b057209 */ /* 0x000fe20007810000 */
[----:B------:R-:W0:Y:S01]  /*6210*/  MUFU.EX2 R37, R37 ;  /* 0x0000002500257308 */ /* 0x000e220000000800 */
[----:B------:R-:W-:Y:S01]  /*6220*/  ISETP.LT.OR P1, PT, R29, 0x3a, P1 ;  /* 0x0000003a1d00780c */ /* 0x000fe20000f21670 */
[--C-:B------:R-:W-:Y:S01]  /*6230*/  FFMA.FTZ R29, R51, UR10, -R38.reuse ;  /* 0x0000000a331d7c23 */ /* 0x100fe20008010826 */
[----:B------:R-:W-:Y:S01]  /*6240*/  FSEL R25, R25, -INF , !P5 ;  /* 0xff80000019197808 */ /* 0x000fe20006800000 */
[--C-:B------:R-:W-:Y:S01]  /*6250*/  FFMA.FTZ R42, R63, UR10, -R38.reuse ;  /* 0x0000000a3f2a7c23 */ /* 0x100fe20008010826 */
[----:B------:R-:W-:Y:S01]  /*6260*/  FMNMX.FTZ R30, R10, R5, !PT ;  /* 0x000000050a1e7209 */ /* 0x000fe20007810000 */
[--C-:B------:R-:W-:Y:S01]  /*6270*/  FFMA.FTZ R43, R65, UR10, -R38.reuse ;  /* 0x0000000a412b7c23 */ /* 0x100fe20008010826 */
[----:B------:R-:W-:Y:S01]  /*6280*/  FSEL R15, R15, -INF , !P1 ;  /* 0xff8000000f0f7808 */ /* 0x000fe20004800000 */
[----:B------:R1:W-:Y:S01]  /*6290*/  MUFU.EX2 R154, R29 ;  /* 0x0000001d009a7308 */ /* 0x0003e20000000800 */
[----:B------:R-:W-:Y:S01]  /*62a0*/  FMNMX.FTZ R30, R25, R30, !PT ;  /* 0x0000001e191e7209 */ /* 0x000fe20007810000 */
[--C-:B------:R-:W-:Y:S01]  /*62b0*/  FFMA.FTZ R24, R24, UR10, -R38.reuse ;  /* 0x0000000a18187c23 */ /* 0x100fe20008010826 */
[--C-:B------:R-:W-:Y:S01]  /*62c0*/  FFMA.FTZ R44, R67, UR10, -R38.reuse ;  /* 0x0000000a432c7c23 */ /* 0x100fe20008010826 */
[--C-:B------:R-:W-:Y:S01]  /*62d0*/  FFMA.FTZ R45, R69, UR10, -R38.reuse ;  /* 0x0000000a452d7c23 */ /* 0x100fe20008010826 */
[----:B------:R-:W-:Y:S01]  /*62e0*/  FMNMX.FTZ R30, R15, R30, !PT ;  /* 0x0000001e0f1e7209 */ /* 0x000fe20007810000 */
[--C-:B------:R-:W-:Y:S01]  /*62f0*/  FFMA.FTZ R46, R71, UR10, -R38.reuse ;  /* 0x0000000a472e7c23 */ /* 0x100fe20008010826 */
[--C-:B------:R-:W-:Y:S01]  /*6300*/  FFMA.FTZ R27, R27, UR10, -R38.reuse ;  /* 0x0000000a1b1b7c23 */ /* 0x100fe20008010826 */
[----:B------:R-:W-:Y:S01]  /*6310*/  MUFU.EX2 R39, R39 ;  /* 0x0000002700277308 */ /* 0x000fe20000000800 */
[--C-:B------:R-:W-:Y:S01]  /*6320*/  FFMA.FTZ R26, R26, UR10, -R38.reuse ;  /* 0x0000000a1a1a7c23 */ /* 0x100fe20008010826 */
[----:B------:R-:W1:Y:S01]  /*6330*/  SHFL.BFLY PT, R5, R30, 0x2, 0x1f ;  /* 0x0c401f001e057f89 */ /* 0x000e6200000e0000 */
[----:B------:R-:W-:Y:S01]  /*6340*/  FFMA.FTZ R13, R13, UR10, -R38 ;  /* 0x0000000a0d0d7c23 */ /* 0x000fe20008010826 */
[----:B0-----:R-:W-:-:S04]  /*6350*/  F2FP.F16.F32.PACK_AB R152, R37, R36 ;  /* 0x000000242598723e */ /* 0x001fc800000000ff */
[----:B------:R-:W-:Y:S08]  /*6360*/  MUFU.EX2 R40, R40 ;  /* 0x0000002800287308 */ /* 0x000ff00000000800 */
[----:B------:R-:W0:Y:S08]  /*6370*/  MUFU.EX2 R41, R41 ;  /* 0x0000002900297308 */ /* 0x000e300000000800 */
[----:B------:R-:W-:Y:S01]  /*6380*/  MUFU.EX2 R42, R42 ;  /* 0x0000002a002a7308 */ /* 0x000fe20000000800 */
[----:B-1----:R-:W-:-:S05]  /*6390*/  FMNMX.FTZ R29, R30, R5, !PT ;  /* 0x000000051e1d7209 */ /* 0x002fca0007810000 */
[----:B------:R-:W1:Y:S02]  /*63a0*/  SHFL.BFLY PT, R30, R29, 0x1, 0x1f ;  /* 0x0c201f001d1e7f89 */ /* 0x000e6400000e0000 */
[----:B------:R-:W2:Y:S01]  /*63b0*/  MUFU.EX2 R43, R43 ;  /* 0x0000002b002b7308 */ /* 0x000ea20000000800 */
[----:B0-----:R-:W-:-:S07]  /*63c0*/  F2FP.F16.F32.PACK_AB R156, R41, R40 ;  /* 0x00000028299c723e */ /* 0x001fce00000000ff */
[----:B------:R-:W-:Y:S08]  /*63d0*/  MUFU.EX2 R47, R24 ;  /* 0x00000018002f7308 */ /* 0x000ff00000000800 */
[----:B------:R-:W-:Y:S01]  /*63e0*/  MUFU.EX2 R44, R44 ;  /* 0x0000002c002c7308 */ /* 0x000fe20000000800 */
[----:B--2---:R-:W-:Y:S02]  /*63f0*/  F2FP.F16.F32.PACK_AB R158, R43, R42 ;  /* 0x0000002a2b9e723e */ /* 0x004fe400000000ff */
[----:B-1----:R-:W-:-:S05]  /*6400*/  FMNMX.FTZ R5, R29, R30, !PT ;  /* 0x0000001e1d057209 */ /* 0x002fca0007810000 */
[----:B------:R-:W0:Y:S01]  /*6410*/  MUFU.EX2 R45, R45 ;  /* 0x0000002d002d7308 */ /* 0x000e220000000800 */
[C---:B------:R-:W-:Y:S01]  /*6420*/  FSETP.NEU.FTZ.AND P1, PT, R5.reuse, -INF , PT ;  /* 0xff8000000500780b */ /* 0x040fe20003f3d000 */
[----:B------:R-:W-:-:S06]  /*6430*/  FMUL.FTZ R29, R5, UR10 ;  /* 0x0000000a051d7c20 */ /* 0x000fcc0008410000 */
[----:B------:R1:W-:Y:S01]  /*6440*/  MUFU.EX2 R30, R21 ;  /* 0x00000015001e7308 */ /* 0x0003e20000000800 */
[----:B------:R-:W-:-:S05]  /*6450*/  FSEL R29, R29, RZ, P1 ;  /* 0x000000ff1d1d7208 */ /* 0x000fca0000800000 */
[--C-:B------:R-:W-:Y:S01]  /*6460*/  FFMA.FTZ R3, R3, UR10, -R29.reuse ;  /* 0x0000000a03037c23 */ /* 0x100fe2000801081d */
[--C-:B------:R-:W-:Y:S01]  /*6470*/  FFMA.FTZ R4, R4, UR10, -R29.reuse ;  /* 0x0000000a04047c23 */ /* 0x100fe2000801081d */
[--C-:B------:R-:W-:Y:S01]  /*6480*/  FFMA.FTZ R14, R14, UR10, -R29.reuse ;  /* 0x0000000a0e0e7c23 */ /* 0x100fe2000801081d */
[--C-:B------:R-:W-:Y:S01]  /*6490*/  FFMA.FTZ R20, R20, UR10, -R29.reuse ;  /* 0x0000000a14147c23 */ /* 0x100fe2000801081d */
[--C-:B------:R-:W-:Y:S01]  /*64a0*/  FFMA.FTZ R28, R28, UR10, -R29.reuse ;  /* 0x0000000a1c1c7c23 */ /* 0x100fe2000801081d */
[----:B------:R-:W-:Y:S01]  /*64b0*/  FFMA.FTZ R31, R31, UR10, -R29 ;  /* 0x0000000a1f1f7c23 */ /* 0x000fe2000801081d */
[----:B------:R-:W-:Y:S01]  /*64c0*/  MUFU.EX2 R3, R3 ;  /* 0x0000000300037308 */ /* 0x000fe20000000800 */
[----:B-1----:R-:W-:Y:S01]  /*64d0*/  FADD.FTZ R21, R36, R37 ;  /* 0x0000002524157221 */ /* 0x002fe20000010000 */
        /* <DEDUP_REMOVED lines=10> */
[----:B------:R-:W-:Y:S01]  /*6580*/  FFMA.FTZ R15, R15, UR10, -R29 ;  /* 0x0000000a0f0f7c23 */ /* 0x000fe2000801081d */
[----:B0-----:R-:W-:-:S03]  /*6590*/  F2FP.F16.F32.PACK_AB R160, R45, R44 ;  /* 0x0000002c2da0723e */ /* 0x001fc600000000ff */
[----:B------:R-:W0:Y:S08]  /*65a0*/  MUFU.EX2 R14, R14 ;  /* 0x0000000e000e7308 */ /* 0x000e300000000800 */
[----:B------:R2:W3:Y:S01]  /*65b0*/  MUFU.EX2 R155, R20 ;  /* 0x00000014009b7308 */ /* 0x0004e20000000800 */
[----:B-1----:R-:W-:-:S07]  /*65c0*/  F2FP.F16.F32.PACK_AB R153, R4, R3 ;  /* 0x000000030499723e */ /* 0x002fce00000000ff */
[----:B------:R-:W1:Y:S01]  /*65d0*/  MUFU.EX2 R28, R28 ;  /* 0x0000001c001c7308 */ /* 0x000e620000000800 */
[----:B--2---:R-:W-:Y:S01]  /*65e0*/  FADD.FTZ R20, R154, R21 ;  /* 0x000000159a147221 */ /* 0x004fe20000010000 */
[----:B------:R-:W-:Y:S01]  /*65f0*/  FADD.FTZ R21, R3, R4 ;  /* 0x0000000403157221 */ /* 0x000fe20000010000 */
[C---:B------:R-:W-:Y:S02]  /*6600*/  F2FP.F16.F32.PACK_AB R154, R39.reuse, R154 ;  /* 0x0000009a279a723e */ /* 0x040fe400000000ff */
[----:B------:R-:W-:Y:S01]  /*6610*/  FADD.FTZ R49, R39, R20 ;  /* 0x0000001427317221 */ /* 0x000fe20000010000 */
[----:B0-----:R-:W-:Y:S02]  /*6620*/  FADD.FTZ R20, R14, R21 ;  /* 0x000000150e147221 */ /* 0x001fe40000010000 */
[----:B------:R-:W0:Y:S01]  /*6630*/  MUFU.EX2 R31, R31 ;  /* 0x0000001f001f7308 */ /* 0x000e220000000800 */
[----:B------:R-:W-:Y:S01]  /*6640*/  FADD.FTZ R24, R40, R49 ;  /* 0x0000003128187221 */ /* 0x000fe20000010000 */
[C---:B---3--:R-:W-:Y:S01]  /*6650*/  FADD.FTZ R21, R155.reuse, R20 ;  /* 0x000000149b157221 */ /* 0x048fe20000010000 */
[----:B------:R-:W-:-:S02]  /*6660*/  F2FP.F16.F32.PACK_AB R155, R155, R14 ;  /* 0x0000000e9b9b723e */ /* 0x000fc400000000ff */
[----:B------:R-:W-:-:S03]  /*6670*/  FADD.FTZ R49, R41, R24 ;  /* 0x0000001829317221 */ /* 0x000fc60000010000 */
[----:B------:R-:W2:Y:S01]  /*6680*/  MUFU.EX2 R32, R32 ;  /* 0x0000002000207308 */ /* 0x000ea20000000800 */
[----:B-1----:R-:W-:Y:S01]  /*6690*/  FADD.FTZ R20, R28, R21 ;  /* 0x000000151c147221 */ /* 0x002fe20000010000 */
[----:B------:R-:W-:Y:S01]  /*66a0*/  FADD.FTZ R24, R42, R49 ;  /* 0x000000312a187221 */ /* 0x000fe20000010000 */
[----:B------:R1:W-:Y:S03]  /*66b0*/  STSM.16.M88.4 [R22+0x26800], R152 ;  /* 0x0268009816007844 */ /* 0x0003e60000000200 */
[----:B------:R-:W-:Y:S02]  /*66c0*/  FADD.FTZ R29, R43, R24 ;  /* 0x000000182b1d7221 */ /* 0x000fe40000010000 */
[----:B------:R-:W3:Y:S01]  /*66d0*/  MUFU.EX2 R33, R33 ;  /* 0x0000002100217308 */ /* 0x000ee20000000800 */
[C---:B0-----:R-:W-:Y:S01]  /*66e0*/  FADD.FTZ R21, R31.reuse, R20 ;  /* 0x000000141f157221 */ /* 0x041fe20000010000 */
[----:B------:R-:W-:Y:S01]  /*66f0*/  FADD.FTZ R36, R44, R29 ;  /* 0x0000001d2c247221 */ /* 0x000fe20000010000 */
[----:B------:R-:W-:-:S03]  /*6700*/  F2FP.F16.F32.PACK_AB R157, R31, R28 ;  /* 0x0000001c1f9d723e */ /* 0x000fc600000000ff */
[----:B------:R-:W-:Y:S02]  /*6710*/  FADD.FTZ R29, R45, R36 ;  /* 0x000000242d1d7221 */ /* 0x000fe40000010000 */
[----:B------:R-:W0:Y:S01]  /*6720*/  MUFU.EX2 R34, R34 ;  /* 0x0000002200227308 */ /* 0x000e220000000800 */
[----:B--2---:R-:W-:-:S07]  /*6730*/  FADD.FTZ R24, R32, R21 ;  /* 0x0000001520187221 */ /* 0x004fce0000010000 */
[----:B------:R-:W2:Y:S01]  /*6740*/  MUFU.EX2 R35, R35 ;  /* 0x0000002300237308 */ /* 0x000ea20000000800 */
[C---:B---3--:R-:W-:Y:S01]  /*6750*/  FADD.FTZ R21, R33.reuse, R24 ;  /* 0x0000001821157221 */ /* 0x048fe20000010000 */
[----:B------:R-:W-:-:S05]  /*6760*/  F2FP.F16.F32.PACK_AB R159, R33, R32 ;  /* 0x00000020219f723e */ /* 0x000fca00000000ff */
[----:B------:R1:W-:Y:S01]  /*6770*/  STSM.16.M88.4 [R185], R156 ;  /* 0x0000009cb9007844 */ /* 0x0003e20000000200 */
[----:B------:R-:W3:Y:S01]  /*6780*/  MUFU.EX2 R46, R46 ;  /* 0x0000002e002e7308 */ /* 0x000ee20000000800 */
[----:B0-----:R-:W-:-:S07]  /*6790*/  FADD.FTZ R4, R34, R21 ;  /* 0x0000001522047221 */ /* 0x001fce0000010000 */
        /* <DEDUP_REMOVED lines=8> */
[C---:B--2---:R-:W-:Y:S01]  /*6820*/  F2FP.F16.F32.PACK_AB R162, R27.reuse, R46 ;  /* 0x0000002e1ba2723e */ /* 0x044fe200000000ff */
[----:B------:R-:W-:-:S06]  /*6830*/  FADD.FTZ R27, R27, R4 ;  /* 0x000000041b1b7221 */ /* 0x000fcc0000010000 */
[----:B------:R-:W-:Y:S01]  /*6840*/  MUFU.EX2 R11, R11 ;  /* 0x0000000b000b7308 */ /* 0x000fe20000000800 */
[C---:B---3--:R-:W-:Y:S01]  /*6850*/  FADD.FTZ R14, R9.reuse, R14 ;  /* 0x0000000e090e7221 */ /* 0x048fe20000010000 */
[----:B------:R-:W-:-:S05]  /*6860*/  F2FP.F16.F32.PACK_AB R163, R9, R12 ;  /* 0x0000000c09a3723e */ /* 0x000fca00000000ff */
[----:B------:R1:W-:Y:S01]  /*6870*/  STSM.16.M88.4 [R23], R160 ;  /* 0x000000a017007844 */ /* 0x0003e20000000200 */
[----:B------:R-:W2:Y:S01]  /*6880*/  MUFU.EX2 R10, R10 ;  /* 0x0000000a000a7308 */ /* 0x000ea20000000800 */
[----:B0-----:R-:W-:Y:S01]  /*6890*/  F2FP.F16.F32.PACK_AB R164, R47, R26 ;  /* 0x0000001a2fa4723e */ /* 0x001fe200000000ff */
[----:B------:R-:W-:-:S04]  /*68a0*/  FADD.FTZ R26, R26, R27 ;  /* 0x0000001b1a1a7221 */ /* 0x000fc80000010000 */
[----:B------:R-:W-:Y:S02]  /*68b0*/  FADD.FTZ R26, R47, R26 ;  /* 0x0000001a2f1a7221 */ /* 0x000fe40000010000 */
[----:B------:R-:W0:Y:S08]  /*68c0*/  MUFU.EX2 R13, R13 ;  /* 0x0000000d000d7308 */ /* 0x000e300000000800 */
[----:B------:R-:W-:Y:S01]  /*68d0*/  MUFU.EX2 R25, R25 ;  /* 0x0000001900197308 */ /* 0x000fe20000000800 */
[----:B--2---:R-:W-:Y:S01]  /*68e0*/  F2FP.F16.F32.PACK_AB R165, R10, R11 ;  /* 0x0000000b0aa5723e */ /* 0x004fe200000000ff */
[----:B------:R-:W-:-:S04]  /*68f0*/  FADD.FTZ R11, R11, R14 ;  /* 0x0000000e0b0b7221 */ /* 0x000fc80000010000 */
[----:B------:R-:W-:Y:S02]  /*6900*/  FADD.FTZ R10, R10, R11 ;  /* 0x0000000b0a0a7221 */ /* 0x000fe40000010000 */
[----:B------:R-:W2:Y:S01]  /*6910*/  MUFU.EX2 R20, R15 ;  /* 0x0000000f00147308 */ /* 0x000ea20000000800 */
[----:B0-----:R-:W-:Y:S01]  /*6920*/  F2FP.F16.F32.PACK_AB R166, R30, R13 ;  /* 0x0000000d1ea6723e */ /* 0x001fe200000000ff */
[----:B------:R-:W-:-:S04]  /*6930*/  FADD.FTZ R3, R13, R26 ;  /* 0x0000001a0d037221 */ /* 0x000fc80000010000 */
[----:B------:R-:W-:Y:S01]  /*6940*/  FADD.FTZ R3, R30, R3 ;  /* 0x000000031e037221 */ /* 0x000fe20000010000 */
[----:B--2---:R-:W-:Y:S01]  /*6950*/  F2FP.F16.F32.PACK_AB R167, R20, R25 ;  /* 0x0000001914a7723e */ /* 0x004fe200000000ff */
[----:B------:R-:W-:-:S04]  /*6960*/  FADD.FTZ R25, R25, R10 ;  /* 0x0000000a19197221 */ /* 0x000fc80000010000 */
[----:B------:R1:W-:Y:S01]  /*6970*/  STSM.16.M88.4 [R184], R164 ;  /* 0x000000a4b8007844 */ /* 0x0003e20000000200 */
[----:B------:R-:W-:Y:S01]  /*6980*/  FADD.FTZ R4, R20, R25 ;  /* 0x0000001914047221 */ /* 0x000fe20000010000 */
[----:B------:R-:W-:Y:S06]  /*6990*/  @!P0 BRA `(.L_x_5465) ;  /* 0x0000000000048947 */ /* 0x000fec0003800000 */
[----:B------:R-:W-:Y:S01]  /*69a0*/  BPT.TRAP 0x1 ;  /* 0x000000040000795c */ /* 0x000fe20000300000 */
.L_x_5465:
[----:B------:R0:W2:Y:S01]  /*69b0*/  SYNCS.PHASECHK.TRANS64.TRYWAIT P1, [R7+URZ+0x28c50], R8 ;  /* 0x028c5008070075a7 */ /* 0x0000a2000802017f */
[----:B------:R-:W-:Y:S05]  /*69c0*/  @!P0 BRA `(.L_x_5466) ;  /* 0x0000000000048947 */ /* 0x000fea0003800000 */
[----:B------:R-:W-:Y:S01]  /*69d0*/  BPT.TRAP 0x1 ;  /* 0x000000040000795c */ /* 0x000fe20000300000 */
.L_x_5466:
[----:B--2---:R-:W-:Y:S05]  /*69e0*/  @P1 BRA `(.L_x_5467) ;  /* 0x0000000000081947 */ /* 0x004fea0003800000 */
[----:B------:R-:W2:Y:S02]  /*69f0*/  SYNCS.PHASECHK.TRANS64.TRYWAIT P1, [R7+URZ+0x28c50], R8 ;  /* 0x028c5008070075a7 */ /* 0x000ea4000802017f */
[----:B--2---:R-:W-:Y:S05]  /*6a00*/  @!P1 BRA `(.L_x_5468) ;  /* 0x00000134004c9947 */ /* 0x004fea0003800000 */
.L_x_5467:
        /* <DEDUP_REMOVED lines=34> */
.L_x_5469:
[----:B------:R-:W-:Y:S01]  /*6c30*/  R2UR UR6, R7 ;  /* 0x00000000070672ca */ /* 0x000fe200000e0000 */
[----:B------:R-:W-:Y:S01]  /*6c40*/  UISETP.NE.AND UP1, UPT, UR52, URZ, UPT ;  /* 0x0000003f3400728c */ /* 0x000fe2000bf25270 */
[----:B------:R-:W-:Y:S01]  /*6c50*/  R2UR UR26, R168 ;  /* 0x00000000a81a72ca */ /* 0x000fe200000e0000 */
[----:B------:R-:W-:-:S06]  /*6c60*/  UISETP.NE.AND UP0, UPT, UR51, URZ, UPT ;  /* 0x0000003f3300728c */ /* 0x000fcc000bf05270 */
[----:B------:R-:W-:-:S03]  /*6c70*/  PLOP3.LUT P1, PT, PT, PT, UP0, 0x40, 0x0 ;  /* 0x000000000000781c */ /* 0x000fc60003f2e808 */
[----:B------:R-:W-:Y:S01]  /*6c80*/  @UP1 ULDC UR15, c[0x0][0x450] ;  /* 0x00011400000f1ab9 */ /* 0x000fe20000000800 */
[----:B------:R-:W-:Y:S02]  /*6c90*/  UIADD3 UR6, UR6, 0x28c60, URZ ;  /* 0x00028c6006067890 */ /* 0x000fe4000fffe03f */
[----:B------:R-:W-:Y:S02]  /*6ca0*/  UIADD3 UR26, UR26, -0x2, URZ ;  /* 0xfffffffe1a1a7890 */ /* 0x000fe4000fffe03f */
[----:B------:R-:W-:-:S03]  /*6cb0*/  UPRMT UR14, UR40, 0x654, UR6 ;  /* 0x00000654280e7896 */ /* 0x000fc60008000006 */
[----:B------:R-:W-:Y:S02]  /*6cc0*/  @UP1 ULDC UR6, c[0x0][0x44c] ;  /* 0x0001130000061ab9 */ /* 0x000fe40000000800 */
[----:B------:R-:W-:-:S04]  /*6cd0*/  UIMAD.WIDE.U32 UR6, UR45, UR6, URZ ;  /* 0x000000062d0672a5 */ /* 0x000fc8000f8e003f */
[----:B------:R-:W-:Y:S01]  /*6ce0*/  SYNCS.ARRIVE.TRANS64.RED.A1T0 RZ, [UR14], RZ ;  /* 0x000000ffffff79a7 */ /* 0x000fe2000810040e */
[----:B------:R-:W-:Y:S01]  /*6cf0*/  UMOV UR14, UR45 ;  /* 0x0000002d000e7c82 */ /* 0x000fe20008000000 */
[----:B------:R-:W-:-:S04]  /*6d00*/  @UP1 USHF.R.U32.HI UR14, URZ, UR15, UR7 ;  /* 0x0000000f3f0e1299 */ /* 0x000fc80008011607 */
[----:B------:R-:W-:-:S04]  /*6d10*/  UIADD3 UR6, UR14, UR48, -UR50 ;  /* 0x000000300e067290 */ /* 0x000fc8000fffe832 */
[----:B------:R-:W-:Y:S01]  /*6d20*/  UIADD3 UR11, UR6, UR11, URZ ;  /* 0x0000000b060b7290 */ /* 0x000fe2000fffe03f */
[----:B------:R-:W-:Y:S11]  /*6d30*/  @P1 BRA `(.L_x_5470) ;  /* 0x00000000004c1947 */ /* 0x000ff60003800000 */
        /* <DEDUP_REMOVED lines=11> */
.L_x_5471:
[----:B------:R-:W-:Y:S02]  /*6df0*/  ULDC UR19, c[0x0][0x9e4] ;  /* 0x0002790000137ab9 */ /* 0x000fe40000000800 */
[----:B------:R-:W-:-:S11]  /*6e00*/  UISETP.NE.AND UP0, UPT, UR19, 0x1, UPT ;  /* 0x000000011300788c */ /* 0x000fd6000bf05270 */
[----:B------:R-:W-:Y:S02]  /*6e10*/  @UP0 ULDC.64 UR6, c[0x0][0x9e8] ;  /* 0x00027a0000060ab9 */ /* 0x000fe40000000a00 */
[----:B------:R-:W-:-:S04]  /*6e20*/  UIMAD.WIDE.U32 UR14, UR18, UR6, URZ ;  /* 0x00000006120e72a5 */ /* 0x000fc8000f8e003f */
[----:B------:R-:W-:-:S12]  /*6e30*/  @UP0 USHF.R.U32.HI UR18, URZ, UR7, UR15 ;  /* 0x000000073f120299 */ /* 0x000fd8000801160f */
.L_x_5472:
[----:B------:R-:W-:-:S04]  /*6e40*/  UIMAD UR18, UR18, UR19, UR19 ;  /* 0x00000013121272a4 */ /* 0x000fc8000f8e0213 */
[----:B------:R-:W-:-:S04]  /*6e50*/  UISETP.LT.AND UP0, UPT, UR11, UR18, UPT ;  /* 0x000000120b00728c */ /* 0x000fc8000bf01270 */
[----:B------:R-:W-:-:S12]  /*6e60*/  USEL UR11, UR11, UR18, UP0 ;  /* 0x000000120b0b7287 */ /* 0x000fd80008000000 */
.L_x_5470:
[----:B------:R-:W-:-:S04]  /*6e70*/  USHF.R.S32.HI UR6, URZ, 0x1f, UR11 ;  /* 0x0000001f3f067899 */ /* 0x000fc8000801140b */
[----:B------:R-:W-:-:S04]  /*6e80*/  ULEA.HI UR6, UR6, UR11, URZ, 0x6 ;  /* 0x0000000b06067291 */ /* 0x000fc8000f8f303f */
[----:B------:R-:W-:-:S04]  /*6e90*/  USHF.R.S32.HI UR6, URZ, 0x6, UR6 ;  /* 0x000000063f067899 */ /* 0x000fc80008011406 */
[----:B------:R-:W-:-:S04]  /*6ea0*/  UISETP.LT.AND UP0, UPT, UR47, UR6, UPT ;  /* 0x000000062f00728c */ /* 0x000fc8000bf01270 */
[----:B------:R-:W-:-:S04]  /*6eb0*/  USEL UR20, UR47, UR6, !UP0 ;  /* 0x000000062f147287 */ /* 0x000fc8000c000000 */
[----:B------:R-:W-:-:S06]  /*6ec0*/  UISETP.GE.AND UP0, UPT, UR26, UR20, UPT ;  /* 0x000000141a00728c */ /* 0x000fcc000bf06270 */
[----:B------:R-:W-:-:S13]  /*6ed0*/  PLOP3.LUT P1, PT, PT, PT, UP0, 0x80, 0x0 ;  /* 0x000000000000781c */ /* 0x000fda0003f2f008 */
        /* <DEDUP_REMOVED lines=8> */
[----:B------:R-:W-:-:S05]  /*6f60*/  ULDC UR24, c[0x0][0x9e0] ;  /* 0x0002780000187ab9 */ /* 0x000fca0000000800 */
.L_x_5492:
[----:B------:R-:W-:-:S04]  /*6f70*/  UIADD3 UR38, UR28, 0x1, URZ ;  /* 0x000000011c267890 */ /* 0x000fc8000fffe03f */
[----:B------:R-:W-:-:S04]  /*6f80*/  UISETP.NE.AND UP0, UPT, UR38, 0x2, UPT ;  /* 0x000000022600788c */ /* 0x000fc8000bf05270 */
[----:B------:R-:W-:Y:S02]  /*6f90*/  USEL UR6, URZ, 0x1, UP0 ;  /* 0x000000013f067887 */ /* 0x000fe40008000000 */
[----:B------:R-:W-:Y:S02]  /*6fa0*/  USEL UR38, UR38, URZ, UP0 ;  /* 0x0000003f26267287 */ /* 0x000fe40008000000 */
[----:B------:R-:W-:Y:S01]  /*6fb0*/  ULOP3.LUT UR37, UR37, UR6, URZ, 0x3c, !UPT ;  /* 0x0000000625257292 */ /* 0x000fe2000f8e3c3f */
[----:B-1----:R-:W-:Y:S11]  /*6fc0*/  @!P0 BRA `(.L_x_5474) ;  /* 0x0000000000048947 */ /* 0x002ff60003800000 */
[----:B------:R-:W-:Y:S01]  /*6fd0*/  BPT.TRAP 0x1 ;  /* 0x000000040000795c */ /* 0x000fe20000300000 */
.L_x_5474:
[----:B------:R-:W-:Y:S01]  /*6fe0*/  ULEA UR25, UR38, UR41, 0x3 ;  /* 0x0000002926197291 */ /* 0x000fe2000f8e183f */
[----:B0-2---:R-:W-:-:S05]  /*6ff0*/  IMAD.U32 R7, RZ, RZ, UR37 ;  /* 0x00000025ff077e24 */ /* 0x005fca000f8e00ff */
[----:B------:R-:W-:-:S04]  /*7000*/  SHF.L.U32 R7, R7, 0x1f, RZ ;  /* 0x0000001f07077819 */ /* 0x000fc800000006ff */
[----:B------:R0:W2:Y:S01]  /*7010*/  SYNCS.PHASECHK.TRANS64.TRYWAIT P1, [UR25+0x28c30], R7 ;  /* 0x028c3007ff0075a7 */ /* 0x0000a20008020159 */
[----:B------:R-:W-:Y:S05]  /*7020*/  @!P0 BRA `(.L_x_5475) ;  /* 0x0000000000048947 */ /* 0x000fea0003800000 */
[----:B------:R-:W-:Y:S01]  /*7030*/  BPT.TRAP 0x1 ;  /* 0x000000040000795c */ /* 0x000fe20000300000 */
.L_x_5475:
[----:B--2---:R-:W-:Y:S05]  /*7040*/  @P1 BRA `(.L_x_5476) ;  /* 0x0000000000081947 */ /* 0x004fea0003800000 */
[----:B------:R-:W2:Y:S02]  /*7050*/  SYNCS.PHASECHK.TRANS64.TRYWAIT P1, [UR25+0x28c30], R7 ;  /* 0x028c3007ff0075a7 */ /* 0x000ea40008020159 */
[----:B--2---:R-:W-:Y:S05]  /*7060*/  @!P1 BRA `(.L_x_5477) ;  /* 0x0000012c00c89947 */ /* 0x004fea0003800000 */
.L_x_5476:
[----:B------:R-:W-:Y:S01]  /*7070*/  R2UR UR18, R0 ;  /* 0x00000000001272ca */ /* 0x000fe200000e0000 */
[----:B-1----:R-:W-:Y:S01]  /*7080*/  WARPGROUP.ARRIVE ;  /* 0x00000000000079c5 */ /* 0x002fe20000000000 */
[----:B------:R-:W-:Y:S01]  /*7090*/  UMOV UR19, 0x40000040 ;  /* 0x4000004000137882 */ /* 0x000fe20000000000 */
[----:B------:R-:W-:Y:S01]  /*70a0*/  UMOV UR7, 0x40000040 ;  /* 0x4000004000077882 */ /* 0x000fe20000000000 */
[----:B------:R-:W-:Y:S01]  /*70b0*/  UMOV UR11, 0x40000040 ;  /* 0x40000040000b7882 */ /* 0x000fe20000000000 */
[----:B------:R-:W-:-:S08]  /*70c0*/  UMOV UR15, 0x40000040 ;  /* 0x40000040000f7882 */ /* 0x000fd00000000000 */
[----:B------:R-:W-:-:S04]  /*70d0*/  ULEA UR18, UR38, UR18, 0x9 ;  /* 0x0000001226127291 */ /* 0x000fc8000f8e483f */
[----:B------:R-:W-:Y:S02]  /*70e0*/  UIADD3 UR6, UR18, 0x2, URZ ;  /* 0x0000000212067890 */ /* 0x000fe4000fffe03f */
[----:B------:R-:W-:Y:S02]  /*70f0*/  UIADD3 UR10, UR18, 0x4, URZ ;  /* 0x00000004120a7890 */ /* 0x000fe4000fffe03f */
[----:B------:R-:W-:Y:S02]  /*7100*/  UIADD3 UR14, UR18, 0x6, URZ ;  /* 0x00000006120e7890 */ /* 0x000fe4000fffe03f */
        /* <DEDUP_REMOVED lines=13> */
.L_x_5478:
[----:B------:R-:W-:Y:S01]  /*71e0*/  UISETP.NE.AND UP1, UPT, UR52, URZ, UPT ;  /* 0x0000003f3400728c */ /* 0x000fe2000bf25270 */
[----:B------:R-:W-:Y:S02]  /*71f0*/  VIADD R227, R186, UR45 ;  /* 0x0000002dbae37c36 */ /* 0x000fe40008000000 */
[----:B------:R-:W-:Y:S01]  /*7200*/  FMUL.FTZ R13, R153, UR23 ;  /* 0x00000017990d7c20 */ /* 0x000fe20008410000 */
[----:B------:R-:W-:Y:S01]  /*7210*/  FMUL.FTZ R153, R163, UR23 ;  /* 0x00000017a3997c20 */ /* 0x000fe20008410000 */
[----:B------:R-:W-:Y:S01]  /*7220*/  FMUL.FTZ R163, R174, UR23 ;  /* 0x00000017aea37c20 */ /* 0x000fe20008410000 */
[----:B------:R-:W-:Y:S01]  /*7230*/  USHF.L.U32 UR7, UR26, 0x6, URZ ;  /* 0x000000061a077899 */ /* 0x000fe2000800063f */
[----:B------:R-:W-:Y:S01]  /*7240*/  PLOP3.LUT P1, PT, PT, PT, UP1, 0x80, 0x0 ;  /* 0x000000000000781c */ /* 0x000fe20003f2f018 */
[----:B------:R-:W-:Y:S01]  /*7250*/  FMUL.FTZ R174, R180, UR23 ;  /* 0x00000017b4ae7c20 */ /* 0x000fe20008410000 */
[----:B------:R-:W-:Y:S01]  /*7260*/  PLOP3.LUT P2, PT, PT, PT, UP1, 0x80, 0x0 ;  /* 0x000000000000781c */ /* 0x000fe20003f4f018 */
[----:B------:R-:W-:Y:S01]  /*7270*/  FMUL.FTZ R12, R152, UR23 ;  /* 0x00000017980c7c20 */ /* 0x000fe20008410000 */
[----:B------:R-:W-:Y:S01]  /*7280*/  FMUL.FTZ R5, R154, UR23 ;  /* 0x000000179a057c20 */ /* 0x000fe20008410000 */
[----:B------:R-:W-:Y:S01]  /*7290*/  @UP1 ULDC UR6, c[0x0][0x44c] ;  /* 0x0001130000061ab9 */ /* 0x000fe20000000800 */
[----:B------:R-:W-:Y:S01]  /*72a0*/  FMUL.FTZ R20, R156, UR23 ;  /* 0x000000179c147c20 */ /* 0x000fe20008410000 */
[----:B------:R-:W-:Y:S01]  /*72b0*/  UISETP.NE.AND UP0, UPT, UR51, URZ, UPT ;  /* 0x0000003f3300728c */ /* 0x000fe2000bf05270 */
[----:B--2---:R-:W-:Y:S01]  /*72c0*/  FMUL.FTZ R6, R155, UR23 ;  /* 0x000000179b067c20 */ /* 0x004fe20008410000 */
[----:B------:R-:W-:Y:S01]  /*72d0*/  FMUL.FTZ R21, R157, UR23 ;  /* 0x000000179d157c20 */ /* 0x000fe20008410000 */
        /* <DEDUP_REMOVED lines=9> */
[----:B------:R-:W-:Y:S01]  /*7370*/  UIADD3 UR6, UR25, 0x28c40, URZ ;  /* 0x00028c4019067890 */ /* 0x000fe2000fffe03f */
[----:B------:R-:W-:Y:S01]  /*7380*/  FMUL.FTZ R158, R164, UR23 ;  /* 0x00000017a49e7c20 */ /* 0x000fe20008410000 */
[----:B------:R-:W-:Y:S01]  /*7390*/  FMUL.FTZ R160, R165, UR23 ;  /* 0x00000017a5a07c20 */ /* 0x000fe20008410000 */
[----:B------:R-:W-:Y:S01]  /*73a0*/  FMUL.FTZ R157, R166, UR23 ;  /* 0x00000017a69d7c20 */ /* 0x000fe20008410000 */
[----:B------:R-:W1:Y:S01]  /*73b0*/  SHFL.IDX PT, R180, R227, RZ, 0x1c1f ;  /* 0x001c1fffe3b47589 */ /* 0x000e6200000e0000 */
[----:B------:R-:W-:Y:S01]  /*73c0*/  FMUL.FTZ R162, R168, UR23 ;  /* 0x00000017a8a27c20 */ /* 0x000fe20008410000 */
[----:B------:R-:W-:Y:S01]  /*73d0*/  FMUL.FTZ R167, R178, UR23 ;  /* 0x00000017b2a77c20 */ /* 0x000fe20008410000 */
[----:B------:R-:W-:Y:S01]  /*73e0*/  UPRMT UR6, UR40, 0x654, UR6 ;  /* 0x0000065428067896 */ /* 0x000fe20008000006 */
[----:B------:R-:W-:Y:S01]  /*73f0*/  FMUL.FTZ R164, R169, UR23 ;  /* 0x00000017a9a47c20 */ /* 0x000fe20008410000 */
[----:B------:R-:W-:Y:S01]  /*7400*/  FMUL.FTZ R159, R170, UR23 ;  /* 0x00000017aa9f7c20 */ /* 0x000fe20008410000 */
[----:B------:R-:W-:Y:S01]  /*7410*/  FMUL.FTZ R161, R171, UR23 ;  /* 0x00000017aba17c20 */ /* 0x000fe20008410000 */
[----:B------:R-:W-:Y:S01]  /*7420*/  FMUL.FTZ R166, R172, UR23 ;  /* 0x00000017aca67c20 */ /* 0x000fe20008410000 */
[----:B------:R-:W-:Y:S01]  /*7430*/  FMUL.FTZ R168, R173, UR23 ;  /* 0x00000017ada87c20 */ /* 0x000fe20008410000 */
[----:B------:R-:W-:Y:S01]  /*7440*/  FMUL.FTZ R165, R175, UR23 ;  /* 0x00000017afa57c20 */ /* 0x000fe20008410000 */
[----:B------:R-:W-:-:S02]  /*7450*/  IMAD.U32 R178, RZ, RZ, UR7 ;  /* 0x00000007ffb27e24 */ /* 0x000fc4000f8e00ff */
[----:B------:R-:W-:Y:S01]  /*7460*/  FMUL.FTZ R170, R176, UR23 ;  /* 0x00000017b0aa7c20 */ /* 0x000fe20008410000 */
[----:B------:R-:W-:Y:S01]  /*7470*/  FMUL.FTZ R172, R177, UR23 ;  /* 0x00000017b1ac7c20 */ /* 0x000fe20008410000 */
[----:B------:R-:W-:Y:S01]  /*7480*/  FMUL.FTZ R169, R179, UR23 ;  /* 0x00000017b3a97c20 */ /* 0x000fe20008410000 */
[----:B------:R-:W-:Y:S01]  /*7490*/  FMUL.FTZ R175, R181, UR23 ;  /* 0x00000017b5af7c20 */ /* 0x000fe20008410000 */
[----:B------:R-:W-:Y:S01]  /*74a0*/  FMUL.FTZ R171, R182, UR23 ;  /* 0x00000017b6ab7c20 */ /* 0x000fe20008410000 */
[----:B------:R-:W-:Y:S01]  /*74b0*/  FMUL.FTZ R173, R183, UR23 ;  /* 0x00000017b7ad7c20 */ /* 0x000fe20008410000 */
[----:B------:R-:W-:Y:S01]  /*74c0*/  IMAD.U32 R8, RZ, RZ, UR50 ;  /* 0x00000032ff087e24 */ /* 0x000fe2000f8e00ff */
[----:B------:R-:W-:Y:S01]  /*74d0*/  PLOP3.LUT P1, PT, PT, PT, UP0, 0x40, 0x0 ;  /* 0x000000000000781c */ /* 0x000fe20003f2e808 */
[----:B------:R-:W2:Y:S01]  /*74e0*/  MUFU.TANH R12, R12 ;  /* 0x0000000c000c7308 */ /* 0x000ea20000002400 */
[----:B------:R-:W-:Y:S01]  /*74f0*/  IADD3 R178, -R2, 0x1, -R178 ;  /* 0x0000000102b27810 */ /* 0x000fe20007ffe9b2 */
[----:B------:R-:W-:Y:S01]  /*7500*/  SYNCS.ARRIVE.TRANS64.RED.A1T0 RZ, [UR6], RZ ;  /* 0x000000ffffff79a7 */ /* 0x000fe20008100406 */
[----:B------:R-:W-:-:S02]  /*7510*/  ULOP3.LUT UR6, URZ, UR22, URZ, 0x33, !UPT ;  /* 0x000000163f067292 */ /* 0x000fc4000f8e333f */
[----:B------:R-:W-:-:S03]  /*7520*/  IADD3 R178, -R8, UR48, R178 ;  /* 0x0000003008b27c10 */ /* 0x000fc6000fffe1b2 */
[----:B------:R-:W3:Y:S02]  /*7530*/  MUFU.TANH R13, R13 ;  /* 0x0000000d000d7308 */ /* 0x000ee40000002400 */
[C---:B------:R-:W-:Y:S02]  /*7540*/  VIADD R179, R178.reuse, UR24 ;  /* 0x00000018b2b37c36 */ /* 0x040fe40008000000 */
[----:B------:R-:W-:Y:S02]  /*7550*/  VIADD R178, R178, UR6 ;  /* 0x00000006b2b27c36 */ /* 0x000fe40008000000 */
[----:B-1----:R-:W-:Y:S02]  /*7560*/  IMAD.IADD R177, R179, 0x1, R180 ;  /* 0x00000001b3b17824 */ /* 0x002fe400078e02b4 */
[----:B------:R-:W1:Y:S01]  /*7570*/  MUFU.TANH R5, R5 ;  /* 0x0000000500057308 */ /* 0x000e620000002400 */
[----:B------:R-:W-:-:S07]  /*7580*/  IMAD.IADD R176, R180, 0x1, R178 ;  /* 0x00000001b4b07824 */ /* 0x000fce00078e02b2 */
        /* <DEDUP_REMOVED lines=30> */
[----:B------:R-:W-:Y:S01]  /*7770*/  IMAD.U32 R8, RZ, RZ, UR50 ;  /* 0x00000032ff087e24 */ /* 0x000fe2000f8e00ff */
[----:B------:R-:W-:Y:S04]  /*7780*/  BSSY B0, `(.L_x_5480) ;  /* 0x0000011000007945 */ /* 0x000fe80003800000 */
[----:B------:R-:W-:-:S04]  /*7790*/  IADD3 R180, -R8, UR48, R180 ;  /* 0x0000003008b47c10 */ /* 0x000fc8000fffe1b4 */
        /* <DEDUP_REMOVED lines=10> */
.L_x_5481:
[----:B------:R-:W-:-:S05]  /*7840*/  IMAD.U32 R181, RZ, RZ, UR21 ;  /* 0x00000015ffb57e24 */ /* 0x000fca000f8e00ff */
[----:B------:R-:W-:-:S13]  /*7850*/  ISETP.NE.AND P1, PT, R181, 0x1, PT ;  /* 0x00000001b500780c */ /* 0x000fda0003f25270 */
[----:B------:R-:W1:Y:S02]  /*7860*/  @P1 LDC.64 R8, c[0x0][0x9e8] ;  /* 0x00027a00ff081b82 */ /* 0x000e640000000a00 */
[----:B-1----:R-:W-:-:S05]  /*7870*/  @P1 IMAD.HI.U32 R8, R180, R8, RZ ;  /* 0x00000008b4081227 */ /* 0x002fca00078e00ff */
[----:B------:R-:W-:-:S07]  /*7880*/  @P1 SHF.R.U32.HI R180, RZ, R9, R8 ;  /* 0x00000009ffb41219 */ /* 0x000fce0000011608 */
.L_x_5482:
[----:B------:R-:W-:Y:S05]  /*7890*/  BSYNC B0 ;  /* 0x0000000000007941 */ /* 0x000fea0003800000 */
.L_x_5480:
[----:B------:R-:W-:-:S04]  /*78a0*/  IMAD R180, R180, R181, -UR7 ;  /* 0x80000007b4b47e24 */ /* 0x000fc8000f8e02b5 */
[----:B------:R-:W-:-:S05]  /*78b0*/  IMAD.IADD R180, R180, 0x1, -R2 ;  /* 0x00000001b4b47824 */ /* 0x000fca00078e0a02 */
[----:B------:R-:W-:Y:S02]  /*78c0*/  VIMNMX R176, R176, R180, !PT ;  /* 0x000000b4b0b07248 */ /* 0x000fe40007fe0100 */
[----:B------:R-:W-:-:S07]  /*78d0*/  VIADDMNMX R177, R180, R181, R177, PT ;  /* 0x000000b5b4b17246 */ /* 0x000fce00038001b1 */
.L_x_5479:
[----:B------:R-:W-:Y:S01]  /*78e0*/  UISETP.GT.AND UP0, UPT, UR26, -0x1, UPT ;  /* 0xffffffff1a00788c */ /* 0x000fe2000bf04270 */
[----:B------:R-:W1:Y:S01]  /*78f0*/  SHFL.IDX PT, R8, R227, 0x1, 0x1c1f ;  /* 0x003c1f00e3087f89 */ /* 0x000e6200000e0000 */
[----:B------:R-:W-:-:S04]  /*7900*/  UISETP.NE.AND UP1, UPT, UR51, URZ, UPT ;  /* 0x0000003f3300728c */ /* 0x000fc8000bf25270 */
[----:B------:R-:W-:-:S04]  /*7910*/  PLOP3.LUT P1, PT, PT, PT, UP0, 0x80, 0x0 ;  /* 0x000000000000781c */ /* 0x000fc80003f2f008 */
[C---:B------:R-:W-:Y:S02]  /*7920*/  ISETP.GT.AND P4, PT, R176.reuse, 0x1, P1 ;  /* 0x00000001b000780c */ /* 0x040fe40000f84270 */
[C---:B------:R-:W-:Y:S02]  /*7930*/  ISETP.GT.AND P5, PT, R176.reuse, RZ, P1 ;  /* 0x000000ffb000720c */ /* 0x040fe40000fa4270 */
[C---:B------:R-:W-:Y:S02]  /*7940*/  ISETP.LT.OR P4, PT, R177.reuse, 0x2, P4 ;  /* 0x00000002b100780c */ /* 0x040fe40002781670 */
[----:B------:R-:W-:Y:S02]  /*7950*/  ISETP.LT.OR P5, PT, R177, 0x1, P5 ;  /* 0x00000001b100780c */ /* 0x000fe40002fa1670 */
[----:B------:R-:W-:Y:S02]  /*7960*/  FSEL R13, R13, -INF , !P4 ;  /* 0xff8000000d0d7808 */ /* 0x000fe40006000000 */
[----:B------:R-:W-:-:S02]  /*7970*/  ISETP.GT.AND P4, PT, R176, 0x18, P1 ;  /* 0x00000018b000780c */ /* 0x000fc40000f84270 */
[----:B------:R-:W-:Y:S02]  /*7980*/  FSEL R12, R12, -INF , !P5 ;  /* 0xff8000000c0c7808 */ /* 0x000fe40006800000 */
[----:B------:R-:W-:Y:S01]  /*7990*/  ISETP.LT.OR P4, PT, R177, 0x19, P4 ;  /* 0x00000019b100780c */ /* 0x000fe20002781670 */
[--C-:B-1----:R-:W-:Y:S01]  /*79a0*/  IMAD.IADD R179, R179, 0x1, R8.reuse ;  /* 0x00000001b3b37824 */ /* 0x102fe200078e0208 */
[----:B------:R-:W-:Y:S01]  /*79b0*/  ISETP.GT.AND P6, PT, R176, 0x8, P1 ;  /* 0x00000008b000780c */ /* 0x000fe20000fc4270 */
[----:B------:R-:W-:Y:S01]  /*79c0*/  IMAD.IADD R178, R178, 0x1, R8 ;  /* 0x00000001b2b27824 */ /* 0x000fe200078e0208 */
[C---:B------:R-:W-:Y:S02]  /*79d0*/  ISETP.GT.AND P2, PT, R176.reuse, 0x9, P1 ;  /* 0x00000009b000780c */ /* 0x040fe40000f44270 */
[C---:B------:R-:W-:Y:S02]  /*79e0*/  ISETP.GT.AND P3, PT, R176.reuse, 0x10, P1 ;  /* 0x00000010b000780c */ /* 0x040fe40000f64270 */
[----:B------:R-:W-:-:S02]  /*79f0*/  ISETP.GT.AND P5, PT, R176, 0x11, P1 ;  /* 0x00000011b000780c */ /* 0x000fc40000fa4270 */
[----:B0-----:R-:W-:Y:S02]  /*7a00*/  FSEL R158, R158, -INF , !P4 ;  /* 0xff8000009e9e7808 */ /* 0x001fe40006000000 */
[----:B------:R-:W-:Y:S02]  /*7a10*/  ISETP.GT.AND P4, PT, R176, 0x29, P1 ;  /* 0x00000029b000780c */ /* 0x000fe40000f84270 */
[C---:B------:R-:W-:Y:S02]  /*7a20*/  ISETP.LT.OR P6, PT, R177.reuse, 0x9, P6 ;  /* 0x00000009b100780c */ /* 0x040fe400037c1670 */
[C---:B------:R-:W-:Y:S02]  /*7a30*/  ISETP.LT.OR P2, PT, R177.reuse, 0xa, P2 ;  /* 0x0000000ab100780c */ /* 0x040fe40001741670 */
[C---:B------:R-:W-:Y:S02]  /*7a40*/  ISETP.LT.OR P3, PT, R177.reuse, 0x11, P3 ;  /* 0x00000011b100780c */ /* 0x040fe40001f61670 */
[----:B------:R-:W-:-:S02]  /*7a50*/  ISETP.LT.OR P5, PT, R177, 0x12, P5 ;  /* 0x00000012b100780c */ /* 0x000fc40002fa1670 */
[----:B------:R-:W-:Y:S02]  /*7a60*/  ISETP.LT.OR P4, PT, R177, 0x2a, P4 ;  /* 0x0000002ab100780c */ /* 0x000fe40002781670 */
[----:B------:R-:W-:Y:S02]  /*7a70*/  FSEL R20, R20, -INF , !P6 ;  /* 0xff80000014147808 */ /* 0x000fe40007000000 */
[----:B------:R-:W-:Y:S02]  /*7a80*/  FSEL R21, R21, -INF , !P2 ;  /* 0xff80000015157808 */ /* 0x000fe40005000000 */
[----:B------:R-:W-:Y:S02]  /*7a90*/  FSEL R154, R154, -INF , !P3 ;  /* 0xff8000009a9a7808 */ /* 0x000fe40005800000 */
[----:B------:R-:W-:Y:S02]  /*7aa0*/  FSEL R155, R155, -INF , !P5 ;  /* 0xff8000009b9b7808 */ /* 0x000fe40006800000 */
[----:B------:R-:W-:-:S02]  /*7ab0*/  ISETP.GT.AND P6, PT, R176, 0x19, P1 ;  /* 0x00000019b000780c */ /* 0x000fc40000fc4270 */
[C---:B------:R-:W-:Y:S02]  /*7ac0*/  ISETP.GT.AND P2, PT, R176.reuse, 0x20, P1 ;  /* 0x00000020b000780c */ /* 0x040fe40000f44270 */
[C---:B------:R-:W-:Y:S02]  /*7ad0*/  ISETP.GT.AND P3, PT, R176.reuse, 0x21, P1 ;  /* 0x00000021b000780c */ /* 0x040fe40000f64270 */
[----:B------:R-:W-:Y:S02]  /*7ae0*/  ISETP.GT.AND P5, PT, R176, 0x28, P1 ;  /* 0x00000028b000780c */ /* 0x000fe40000fa4270 */
[----:B------:R-:W-:Y:S02]  /*7af0*/  FSEL R168, R168, -INF , !P4 ;  /* 0xff800000a8a87808 */ /* 0x000fe40006000000 */
[----:B------:R-:W-:Y:S02]  /*7b00*/  PLOP3.LUT P4, PT, PT, PT, UP1, 0x40, 0x0 ;  /* 0x000000000000781c */ /* 0x000fe40003f8e818 */
[----:B------:R-:W-:-:S02]  /*7b10*/  ISETP.LT.OR P6, PT, R177, 0x1a, P6 ;  /* 0x0000001ab100780c */ /* 0x000fc400037c1670 */
[C---:B------:R-:W-:Y:S02]  /*7b20*/  ISETP.LT.OR P2, PT, R177.reuse, 0x21, P2 ;  /* 0x00000021b100780c */ /* 0x040fe40001741670 */
[C---:B------:R-:W-:Y:S02]  /*7b30*/  ISETP.LT.OR P3, PT, R177.reuse, 0x22, P3 ;  /* 0x00000022b100780c */ /* 0x040fe40001f61670 */
[----:B------:R-:W-:Y:S02]  /*7b40*/  ISETP.LT.OR P5, PT, R177, 0x29, P5 ;  /* 0x00000029b100780c */ /* 0x000fe40002fa1670 */
[----:B------:R-:W-:Y:S02]  /*7b50*/  FSEL R160, R160, -INF , !P6 ;  /* 0xff800000a0a07808 */ /* 0x000fe40007000000 */
[----:B------:R-:W-:Y:S02]  /*7b60*/  FSEL R162, R162, -INF , !P2 ;  /* 0xff800000a2a27808 */ /* 0x000fe40005000000 */
[----:B------:R-:W-:-:S02]  /*7b70*/  FSEL R164, R164, -INF , !P3 ;  /* 0xff800000a4a47808 */ /* 0x000fc40005800000 */
[----:B------:R-:W-:Y:S02]  /*7b80*/  FSEL R166, R166, -INF , !P5 ;  /* 0xff800000a6a67808 */ /* 0x000fe40006800000 */
[C---:B------:R-:W-:Y:S02]  /*7b90*/  ISETP.GT.AND P6, PT, R176.reuse, 0x30, P1 ;  /* 0x00000030b000780c */ /* 0x040fe40000fc4270 */
[C---:B------:R-:W-:Y:S02]  /*7ba0*/  ISETP.GT.AND P2, PT, R176.reuse, 0x31, P1 ;  /* 0x00000031b000780c */ /* 0x040fe40000f44270 */
[C---:B------:R-:W-:Y:S02]  /*7bb0*/  ISETP.GT.AND P3, PT, R176.reuse, 0x38, P1 ;  /* 0x00000038b000780c */ /* 0x040fe40000f64270 */
[----:B------:R-:W-:Y:S02]  /*7bc0*/  ISETP.GT.AND P5, PT, R176, 0x39, P1 ;  /* 0x00000039b000780c */ /* 0x000fe40000fa4270 */
[----:B------:R-:W-:-:S02]  /*7bd0*/  ISETP.LT.OR P6, PT, R177, 0x31, P6 ;  /* 0x00000031b100780c */ /* 0x000fc400037c1670 */
[C---:B------:R-:W-:Y:S02]  /*7be0*/  ISETP.LT.OR P2, PT, R177.reuse, 0x32, P2 ;  /* 0x00000032b100780c */ /* 0x040fe40001741670 */
[C---:B------:R-:W-:Y:S02]  /*7bf0*/  ISETP.LT.OR P3, PT, R177.reuse, 0x39, P3 ;  /* 0x00000039b100780c */ /* 0x040fe40001f61670 */
[----:B------:R-:W-:Y:S02]  /*7c00*/  ISETP.LT.OR P5, PT, R177, 0x3a, P5 ;  /* 0x0000003ab100780c */ /* 0x000fe40002fa1670 */
[----:B------:R-:W-:Y:S02]  /*7c10*/  FSEL R170, R170, -INF , !P6 ;  /* 0xff800000aaaa7808 */ /* 0x000fe40007000000 */
[----:B------:R-:W-:Y:S02]  /*7c20*/  FSEL R172, R172, -INF , !P2 ;  /* 0xff800000acac7808 */ /* 0x000fe40005000000 */
[----:B------:R-:W-:-:S02]  /*7c30*/  FSEL R174, R174, -INF , !P3 ;  /* 0xff800000aeae7808 */ /* 0x000fc40005800000 */
[----:B------:R-:W-:Y:S01]  /*7c40*/  FSEL R175, R175, -INF , !P5 ;  /* 0xff800000afaf7808 */ /* 0x000fe20006800000 */
[----:B------:R-:W-:Y:S06]  /*7c50*/  @P4 BRA `(.L_x_5483) ;  /* 0x00000000005c4947 */ /* 0x000fec0003800000 */
        /* <DEDUP_REMOVED lines=13> */
.L_x_5485:
[----:B------:R-:W-:-:S05]  /*7d30*/  IMAD.U32 R177, RZ, RZ, UR21 ;  /* 0x00000015ffb17e24 */ /* 0x000fca000f8e00ff */
[----:B------:R-:W-:-:S13]  /*7d40*/  ISETP.NE.AND P2, PT, R177, 0x1, PT ;  /* 0x00000001b100780c */ /* 0x000fda0003f45270 */
[----:B------:R-:W0:Y:S02]  /*7d50*/  @P2 LDC.64 R8, c[0x0][0x9e8] ;  /* 0x00027a00ff082b82 */ /* 0x000e240000000a00 */
[----:B0-----:R-:W-:-:S05]  /*7d60*/  @P2 IMAD.HI.U32 R8, R176, R8, RZ ;  /* 0x00000008b0082227 */ /* 0x001fca00078e00ff */
[----:B------:R-:W-:-:S07]  /*7d70*/  @P2 SHF.R.U32.HI R176, RZ, R9, R8 ;  /* 0x00000009ffb02219 */ /* 0x000fce0000011608 */
.L_x_5486:
[----:B------:R-:W-:Y:S05]  /*7d80*/  BSYNC B0 ;  /* 0x0000000000007941 */ /* 0x000fea0003800000 */
.L_x_5484:
[----:B------:R-:W-:-:S04]  /*7d90*/  IMAD R176, R176, R177, -UR7 ;  /* 0x80000007b0b07e24 */ /* 0x000fc8000f8e02b1 */
[----:B------:R-:W-:-:S05]  /*7da0*/  IMAD.IADD R176, R176, 0x1, -R2 ;  /* 0x00000001b0b07824 */ /* 0x000fca00078e0a02 */
[----:B------:R-:W-:Y:S02]  /*7db0*/  VIMNMX R178, R178, R176, !PT ;  /* 0x000000b0b2b27248 */ /* 0x000fe40007fe0100 */
[----:B------:R-:W-:-:S07]  /*7dc0*/  VIADDMNMX R179, R176, R177, R179, PT ;  /* 0x000000b1b0b37246 */ /* 0x000fce00038001b3 */
.L_x_5483:
[----:B------:R-:W-:Y:S01]  /*7dd0*/  LOP3.LUT R16, R16, 0xffffbfff, RZ, 0xc0, !PT ;  /* 0xffffbfff10107812 */ /* 0x000fe200078ec0ff */
[----:B------:R-:W-:Y:S01]  /*7de0*/  UMOV UR10, UR27 ;  /* 0x0000001b000a7c82 */ /* 0x000fe20008000000 */
[----:B------:R-:W-:Y:S02]  /*7df0*/  ISETP.GT.AND P5, PT, R178, 0x1, P1 ;  /* 0x00000001b200780c */ /* 0x000fe40000fa4270 */
[----:B------:R-:W-:Y:S02]  /*7e00*/  @P0 LOP3.LUT R16, R16, 0x4000, RZ, 0xfc, !PT ;  /* 0x0000400010100812 */ /* 0x000fe400078efcff */
[----:B------:R-:W-:Y:S02]  /*7e10*/  ISETP.GT.AND P0, PT, R178, 0x19, P1 ;  /* 0x00000019b200780c */ /* 0x000fe40000f04270 */
[----:B------:R-:W-:Y:S02]  /*7e20*/  LOP3.LUT R16, R16, 0xfffbffff, RZ, 0xc0, !PT ;  /* 0xfffbffff10107812 */ /* 0x000fe400078ec0ff */
[----:B------:R-:W-:-:S02]  /*7e30*/  ISETP.LT.OR P5, PT, R179, 0x2, P5 ;  /* 0x00000002b300780c */ /* 0x000fc40002fa1670 */
[----:B------:R-:W-:Y:S02]  /*7e40*/  ISETP.GT.AND P6, PT, R178, 0x8, P1 ;  /* 0x00000008b200780c */ /* 0x000fe40000fc4270 */
[----:B------:R-:W-:Y:S02]  /*7e50*/  FSEL R8, R6, -INF , !P5 ;  /* 0xff80000006087808 */ /* 0x000fe40006800000 */
[----:B------:R-:W-:Y:S02]  /*7e60*/  FMNMX.FTZ R6, R12, R10, !PT ;  /* 0x0000000a0c067209 */ /* 0x000fe40007810000 */
[----:B------:R-:W-:Y:S02]  /*7e70*/  ISETP.GT.AND P2, PT, R178, 0x9, P1 ;  /* 0x00000009b200780c */ /* 0x000fe40000f44270 */
[----:B------:R-:W-:Y:S02]  /*7e80*/  @P0 LOP3.LUT R16, R16, 0x40000, RZ, 0xfc, !PT ;  /* 0x0004000010100812 */ /* 0x000fe400078efcff */
[----:B------:R-:W-:-:S02]  /*7e90*/  ISETP.GT.AND P0, PT, R178, 0x31, P1 ;  /* 0x00000031b200780c */ /* 0x000fc40000f04270 */
[----:B------:R-:W-:Y:S02]  /*7ea0*/  LOP3.LUT R16, R16, 0xfffffffd, RZ, 0xc0, !PT ;  /* 0xfffffffd10107812 */ /* 0x000fe400078ec0ff */
[----:B------:R-:W-:Y:S02]  /*7eb0*/  FMNMX.FTZ R6, R13, R6, !PT ;  /* 0x000000060d067209 */ /* 0x000fe40007810000 */
[----:B------:R-:W-:Y:S02]  /*7ec0*/  ISETP.GT.AND P3, PT, R178, 0x10, P1 ;  /* 0x00000010b200780c */ /* 0x000fe40000f64270 */
[----:B------:R-:W-:Y:S02]  /*7ed0*/  FMNMX.FTZ R6, R20, R6, !PT ;  /* 0x0000000614067209 */ /* 0x000fe40007810000 */
[----:B------:R-:W-:Y:S02]  /*7ee0*/  ISETP.GT.AND P4, PT, R178, 0x11, P1 ;  /* 0x00000011b200780c */ /* 0x000fe40000f84270 */
[----:B------:R-:W-:-:S02]  /*7ef0*/  FMNMX.FTZ R6, R21, R6, !PT ;  /* 0x0000000615067209 */ /* 0x000fc40007810000 */
[----:B------:R-:W-:Y:S02]  /*7f00*/  @P0 LOP3.LUT R16, R16, 0x2, RZ, 0xfc, !PT ;  /* 0x0000000210100812 */ /* 0x000fe400078efcff */
[----:B------:R-:W-:Y:S02]  /*7f10*/  ISETP.GT.AND P0, PT, R178, 0x38, P1 ;  /* 0x00000038b200780c */ /* 0x000fe40000f04270 */
[----:B------:R-:W-:Y:S02]  /*7f20*/  LOP3.LUT R16, R16, 0xfffffff7, RZ, 0xc0, !PT ;  /* 0xfffffff710107812 */ /* 0x000fe400078ec0ff */
[----:B------:R-:W-:Y:S02]  /*7f30*/  FMNMX.FTZ R6, R154, R6, !PT ;  /* 0x000000069a067209 */ /* 0x000fe40007810000 */
[----:B------:R-:W-:Y:S02]  /*7f40*/  ISETP.GT.AND P5, PT, R178, 0x18, P1 ;  /* 0x00000018b200780c */ /* 0x000fe40000fa4270 */
[----:B------:R-:W-:-:S02]  /*7f50*/  FMNMX.FTZ R6, R155, R6, !PT ;  /* 0x000000069b067209 */ /* 0x000fc40007810000 */
[C---:B------:R-:W-:Y:S02]  /*7f60*/  ISETP.LT.OR P6, PT, R179.reuse, 0x9, P6 ;  /* 0x00000009b300780c */ /* 0x040fe400037c1670 */
[C---:B------:R-:W-:Y:S02]  /*7f70*/  ISETP.LT.OR P2, PT, R179.reuse, 0xa, P2 ;  /* 0x0000000ab300780c */ /* 0x040fe40001741670 */
[----:B------:R-:W-:Y:S02]  /*7f80*/  @P0 LOP3.LUT R16, R16, 0x8, RZ, 0xfc, !PT ;  /* 0x0000000810100812 */ /* 0x000fe400078efcff */
[----:B------:R-:W-:Y:S02]  /*7f90*/  ISETP.GT.AND P0, PT, R178, RZ, P1 ;  /* 0x000000ffb200720c */ /* 0x000fe40000f04270 */
[C---:B------:R-:W-:Y:S02]  /*7fa0*/  ISETP.LT.OR P3, PT, R179.reuse, 0x11, P3 ;  /* 0x00000011b300780c */ /* 0x040fe40001f61670 */
[----:B------:R-:W-:-:S02]  /*7fb0*/  ISETP.LT.OR P4, PT, R179, 0x12, P4 ;  /* 0x00000012b300780c */ /* 0x000fc40002781670 */
[----:B------:R-:W-:Y:S02]  /*7fc0*/  ISETP.LT.OR P5, PT, R179, 0x19, P5 ;  /* 0x00000019b300780c */ /* 0x000fe40002fa1670 */
[----:B------:R-:W-:Y:S02]  /*7fd0*/  FMNMX.FTZ R6, R158, R6, !PT ;  /* 0x000000069e067209 */ /* 0x000fe40007810000 */
[----:B------:R-:W-:Y:S02]  /*7fe0*/  LOP3.LUT R16, R16, 0xffffff7f, RZ, 0xc0, !PT ;  /* 0xffffff7f10107812 */ /* 0x000fe400078ec0ff */
[----:B------:R-:W-:Y:S02]  /*7ff0*/  FSEL R14, R14, -INF , !P6 ;  /* 0xff8000000e0e7808 */ /* 0x000fe40007000000 */
[----:B------:R-:W-:Y:S02]  /*8000*/  FSEL R15, R15, -INF , !P2 ;  /* 0xff8000000f0f7808 */ /* 0x000fe40005000000 */
[----:B------:R-:W-:-:S02]  /*8010*/  FSEL R152, R152, -INF , !P3 ;  /* 0xff80000098987808 */ /* 0x000fc40005800000 */
[----:B------:R-:W-:Y:S02]  /*8020*/  FSEL R153, R153, -INF , !P4 ;  /* 0xff80000099997808 */ /* 0x000fe40006000000 */
[----:B------:R-:W-:Y:S02]  /*8030*/  FSEL R157, R157, -INF , !P5 ;  /* 0xff8000009d9d7808 */ /* 0x000fe40006800000 */
[C---:B------:R-:W-:Y:S02]  /*8040*/  ISETP.GT.AND P2, PT, R178.reuse, 0x20, P1 ;  /* 0x00000020b200780c */ /* 0x040fe40000f44270 */
[C---:B------:R-:W-:Y:S02]  /*8050*/  ISETP.GT.AND P3, PT, R178.reuse, 0x21, P1 ;  /* 0x00000021b200780c */ /* 0x040fe40000f64270 */
[C---:B------:R-:W-:Y:S02]  /*8060*/  ISETP.GT.AND P4, PT, R178.reuse, 0x28, P1 ;  /* 0x00000028b200780c */ /* 0x040fe40000f84270 */
[----:B------:R-:W-:-:S02]  /*8070*/  ISETP.GT.AND P5, PT, R178, 0x29, P1 ;  /* 0x00000029b200780c */ /* 0x000fc40000fa4270 */
[C---:B------:R-:W-:Y:S02]  /*8080*/  ISETP.GT.AND P6, PT, R178.reuse, 0x30, P1 ;  /* 0x00000030b200780c */ /* 0x040fe40000fc4270 */
[----:B------:R-:W-:Y:S02]  /*8090*/  ISETP.GT.AND P1, PT, R178, 0x39, P1 ;  /* 0x00000039b200780c */ /* 0x000fe40000f24270 */
[----:B------:R-:W-:Y:S02]  /*80a0*/  FMNMX.FTZ R6, R160, R6, !PT ;  /* 0x00000006a0067209 */ /* 0x000fe40007810000 */
[----:B------:R-:W-:Y:S02]  /*80b0*/  @P0 LOP3.LUT R16, R16, 0x80, RZ, 0xfc, !PT ;  /* 0x0000008010100812 */ /* 0x000fe400078efcff */
[----:B------:R-:W-:Y:S02]  /*80c0*/  FMNMX.FTZ R6, R162, R6, !PT ;  /* 0x00000006a2067209 */ /* 0x000fe40007810000 */
[----:B------:R-:W-:-:S02]  /*80d0*/  LOP3.LUT P0, RZ, R16, 0x40000, RZ, 0xc0, !PT ;  /* 0x0004000010ff7812 */ /* 0x000fc4000780c0ff */
[----:B------:R-:W-:Y:S02]  /*80e0*/  FMNMX.FTZ R6, R164, R6, !PT ;  /* 0x00000006a4067209 */ /* 0x000fe40007810000 */
[----:B------:R-:W-:Y:S02]  /*80f0*/  LOP3.LUT R16, R16, 0xffffffdf, RZ, 0xc0, !PT ;  /* 0xffffffdf10107812 */ /* 0x000fe400078ec0ff */
[----:B------:R-:W-:Y:S02]  /*8100*/  ISETP.LT.OR P0, PT, R179, 0x1a, P0 ;  /* 0x0000001ab300780c */ /* 0x000fe40000701670 */
[----:B------:R-:W-:Y:S02]  /*8110*/  FMNMX.FTZ R6, R166, R6, !PT ;  /* 0x00000006a6067209 */ /* 0x000fe40007810000 */
[----:B------:R-:W-:Y:S02]  /*8120*/  @P1 LOP3.LUT R16, R16, 0x20, RZ, 0xfc, !PT ;  /* 0x0000002010101812 */ /* 0x000fe400078efcff */
[----:B------:R-:W-:-:S02]  /*8130*/  FMNMX.FTZ R6, R168, R6, !PT ;  /* 0x00000006a8067209 */ /* 0x000fc40007810000 */
[C---:B------:R-:W-:Y:S02]  /*8140*/  LOP3.LUT P1, RZ, R16.reuse, 0x2, RZ, 0xc0, !PT ;  /* 0x0000000210ff7812 */ /* 0x040fe4000782c0ff */
[----:B------:R-:W-:Y:S02]  /*8150*/  LOP3.LUT R16, R16, 0xfffffeff, RZ, 0xc0, !PT ;  /* 0xfffffeff10107812 */ /* 0x000fe400078ec0ff */
[----:B------:R-:W-:Y:S02]  /*8160*/  FMNMX.FTZ R6, R170, R6, !PT ;  /* 0x00000006aa067209 */ /* 0x000fe40007810000 */
[----:B------:R-:W-:Y:S02]  /*8170*/  @P0 LOP3.LUT R16, R16, 0x100, RZ, 0xfc, !PT ;  /* 0x0000010010100812 */ /* 0x000fe400078efcff */
[----:B------:R-:W-:Y:S02]  /*8180*/  ISETP.LT.OR P0, PT, R179, 0x21, P2 ;  /* 0x00000021b300780c */ /* 0x000fe40001701670 */
[----:B------:R-:W-:-:S02]  /*8190*/  FMNMX.FTZ R6, R172, R6, !PT ;  /* 0x00000006ac067209 */ /* 0x000fc40007810000 */
[----:B------:R-:W-:Y:S02]  /*81a0*/  LOP3.LUT P2, RZ, R16, 0x8, RZ, 0xc0, !PT ;  /* 0x0000000810ff7812 */ /* 0x000fe4000784c0ff */
[----:B------:R-:W-:Y:S02]  /*81b0*/  FMNMX.FTZ R6, R174, R6, !PT ;  /* 0x00000006ae067209 */ /* 0x000fe40007810000 */
[----:B------:R-:W-:Y:S02]  /*81c0*/  LOP3.LUT R16, R16, 0xffffffbf, RZ, 0xc0, !PT ;  /* 0xffffffbf10107812 */ /* 0x000fe400078ec0ff */
[----:B------:R-:W-:Y:S02]  /*81d0*/  FMNMX.FTZ R6, R175, R6, !PT ;  /* 0x00000006af067209 */ /* 0x000fe40007810000 */
[C---:B------:R-:W-:Y:S02]  /*81e0*/  ISETP.LT.OR P6, PT, R179.reuse, 0x31, P6 ;  /* 0x00000031b300780c */ /* 0x040fe400037c1670 */
[----:B------:R-:W-:Y:S01]  /*81f0*/  @P0 LOP3.LUT R16, R16, 0x40, RZ, 0xfc, !PT ;  /* 0x0000004010100812 */ /* 0x000fe200078efcff */
[----:B------:R-:W0:Y:S01]  /*8200*/  SHFL.BFLY PT, R9, R6, 0x2, 0x1f ;  /* 0x0c401f0006097f89 */ /* 0x000e2200000e0000 */
[----:B------:R-:W-:-:S02]  /*8210*/  ISETP.LT.OR P0, PT, R179, 0x22, P3 ;  /* 0x00000022b300780c */ /* 0x000fc40001f01670 */
[C---:B------:R-:W-:Y:S02]  /*8220*/  LOP3.LUT P3, RZ, R16.reuse, 0x80, RZ, 0xc0, !PT ;  /* 0x0000008010ff7812 */ /* 0x040fe4000786c0ff */
[----:B------:R-:W-:Y:S02]  /*8230*/  LOP3.LUT R16, R16, 0xffffffef, RZ, 0xc0, !PT ;  /* 0xffffffef10107812 */ /* 0x000fe400078ec0ff */
[C---:B------:R-:W-:Y:S02]  /*8240*/  ISETP.LT.OR P3, PT, R179.reuse, 0x1, P3 ;  /* 0x00000001b300780c */ /* 0x040fe40001f61670 */
[----:B------:R-:W-:Y:S02]  /*8250*/  ISETP.LT.OR P1, PT, R179, 0x32, P1 ;  /* 0x00000032b300780c */ /* 0x000fe40000f21670 */
[----:B------:R-:W-:Y:S02]  /*8260*/  FSEL R176, R5, -INF , !P3 ;  /* 0xff80000005b07808 */ /* 0x000fe40005800000 */
[----:B------:R-:W-:-:S02]  /*8270*/  ISETP.LT.OR P2, PT, R179, 0x39, P2 ;  /* 0x00000039b300780c */ /* 0x000fc40001741670 */
[----:B------:R-:W-:Y:S02]  /*8280*/  @P0 LOP3.LUT R16, R16, 0x10, RZ, 0xfc, !PT ;  /* 0x0000001010100812 */ /* 0x000fe400078efcff */
[----:B------:R-:W-:Y:S02]  /*8290*/  ISETP.LT.OR P0, PT, R179, 0x29, P4 ;  /* 0x00000029b300780c */ /* 0x000fe40002701670 */
[C---:B------:R-:W-:Y:S02]  /*82a0*/  LOP3.LUT P4, RZ, R16.reuse, 0x20, RZ, 0xc0, !PT ;  /* 0x0000002010ff7812 */ /* 0x040fe4000788c0ff */
[----:B------:R-:W-:Y:S02]  /*82b0*/  LOP3.LUT R16, R16, 0xfffffffb, RZ, 0xc0, !PT ;  /* 0xfffffffb10107812 */ /* 0x000fe400078ec0ff */
[----:B------:R-:W-:Y:S02]  /*82c0*/  FMNMX.FTZ R5, R176, R11, !PT ;  /* 0x0000000bb0057209 */ /* 0x000fe40007810000 */
[----:B0-----:R-:W-:-:S02]  /*82d0*/  FMNMX.FTZ R6, R6, R9, !PT ;  /* 0x0000000906067209 */ /* 0x001fc40007810000 */
[----:B------:R-:W-:Y:S02]  /*82e0*/  FMNMX.FTZ R5, R8, R5, !PT ;  /* 0x0000000508057209 */ /* 0x000fe40007810000 */
[C---:B------:R-:W-:Y:S01]  /*82f0*/  ISETP.LT.OR P4, PT, R179.reuse, 0x3a, P4 ;  /* 0x0000003ab300780c */ /* 0x040fe20002781670 */
[----:B------:R-:W0:Y:S01]  /*8300*/  SHFL.BFLY PT, R9, R6, 0x1, 0x1f ;  /* 0x0c201f0006097f89 */ /* 0x000e2200000e0000 */
[----:B------:R-:W-:Y:S02]  /*8310*/  @P0 LOP3.LUT R16, R16, 0x4, RZ, 0xfc, !PT ;  /* 0x0000000410100812 */ /* 0x000fe400078efcff */
[----:B------:R-:W-:Y:S02]  /*8320*/  ISETP.LT.OR P0, PT, R179, 0x2a, P5 ;  /* 0x0000002ab300780c */ /* 0x000fe40002f01670 */
[----:B------:R-:W-:Y:S02]  /*8330*/  LOP3.LUT R16, R16, 0xffff7fff, RZ, 0xc0, !PT ;  /* 0xffff7fff10107812 */ /* 0x000fe400078ec0ff */
[----:B------:R-:W-:-:S02]  /*8340*/  FMNMX.FTZ R5, R14, R5, !PT ;  /* 0x000000050e057209 */ /* 0x000fc40007810000 */
[----:B------:R-:W-:Y:S02]  /*8350*/  FSEL R171, R171, -INF , !P2 ;  /* 0xff800000abab7808 */ /* 0x000fe40005000000 */
[----:B------:R-:W-:Y:S02]  /*8360*/  FMNMX.FTZ R5, R15, R5, !PT ;  /* 0x000000050f057209 */ /* 0x000fe40007810000 */
[----:B------:R-:W-:Y:S02]  /*8370*/  FSEL R173, R173, -INF , !P4 ;  /* 0xff800000adad7808 */ /* 0x000fe40006000000 */
[----:B------:R-:W-:Y:S02]  /*8380*/  FMNMX.FTZ R5, R152, R5, !PT ;  /* 0x0000000598057209 */ /* 0x000fe40007810000 */
[----:B------:R-:W-:Y:S02]  /*8390*/  @P0 LOP3.LUT R16, R16, 0x8000, RZ, 0xfc, !PT ;  /* 0x0000800010100812 */ /* 0x000fe400078efcff */
[----:B------:R-:W-:-:S02]  /*83a0*/  FMNMX.FTZ R5, R153, R5, !PT ;  /* 0x0000000599057209 */ /* 0x000fc40007810000 */
[----:B------:R-:W-:Y:S02]  /*83b0*/  LOP3.LUT R16, R16, 0xfffeffff, RZ, 0xc0, !PT ;  /* 0xfffeffff10107812 */ /* 0x000fe400078ec0ff */
[----:B------:R-:W-:Y:S02]  /*83c0*/  FMNMX.FTZ R5, R157, R5, !PT ;  /* 0x000000059d057209 */ /* 0x000fe40007810000 */
[----:B------:R-:W-:Y:S02]  /*83d0*/  @P6 LOP3.LUT R16, R16, 0x10000, RZ, 0xfc, !PT ;  /* 0x0001000010106812 */ /* 0x000fe400078efcff */
[----:B0-----:R-:W-:Y:S02]  /*83e0*/  FMNMX.FTZ R6, R6, R9, !PT ;  /* 0x0000000906067209 */ /* 0x001fe40007810000 */
[----:B------:R-:W-:Y:S02]  /*83f0*/  LOP3.LUT R16, R16, 0xfffdffff, RZ, 0xc0, !PT ;  /* 0xfffdffff10107812 */ /* 0x000fe400078ec0ff */
[----:B------:R-:W-:-:S02]  /*8400*/  FSETP.NEU.FTZ.AND P5, PT, R6, -INF , PT ;  /* 0xff8000000600780b */ /* 0x000fc40003fbd000 */
[----:B------:R-:W-:Y:S02]  /*8410*/  @P1 LOP3.LUT R16, R16, 0x20000, RZ, 0xfc, !PT ;  /* 0x0002000010101812 */ /* 0x000fe400078efcff */
[----:B------:R-:W-:Y:S02]  /*8420*/  FSEL R9, R6, RZ, P5 ;  /* 0x000000ff06097208 */ /* 0x000fe40002800000 */
[C---:B------:R-:W-:Y:S02]  /*8430*/  LOP3.LUT P1, RZ, R16.reuse, 0x100, RZ, 0xc0, !PT ;  /* 0x0000010010ff7812 */ /* 0x040fe4000782c0ff */
[----:B------:R-:W-:Y:S01]  /*8440*/  LOP3.LUT P6, RZ, R16, 0x40, RZ, 0xc0, !PT ;  /* 0x0000004010ff7812 */ /* 0x000fe200078cc0ff */
[----:B------:R-:W-:Y:S01]  /*8450*/  FADD.FTZ R9, -R9, R10 ;  /* 0x0000000a09097221 */ /* 0x000fe20000010100 */
[----:B------:R-:W-:Y:S01]  /*8460*/  FSEL R156, R156, -INF , !P1 ;  /* 0xff8000009c9c7808 */ /* 0x000fe20004800000 */
[----:B------:R-:W-:Y:S01]  /*8470*/  FMUL.FTZ R10, R6, UR10 ;  /* 0x0000000a060a7c20 */ /* 0x000fe20008410000 */
[----:B------:R-:W-:Y:S01]  /*8480*/  LOP3.LUT P0, RZ, R16, 0x10, RZ, 0xc0, !PT ;  /* 0x0000001010ff7812 */ /* 0x000fe2000780c0ff */
[----:B------:R-:W-:Y:S01]  /*8490*/  FMUL.FTZ R9, R9, UR10 ;  /* 0x0000000a09097c20 */ /* 0x000fe20008410000 */
[----:B------:R-:W-:-:S02]  /*84a0*/  FSEL R159, R159, -INF , !P6 ;  /* 0xff8000009f9f7808 */ /* 0x000fc40007000000 */
[----:B------:R-:W-:Y:S02]  /*84b0*/  FMNMX.FTZ R5, R156, R5, !PT ;  /* 0x000000059c057209 */ /* 0x000fe40007810000 */
[----:B------:R-:W-:Y:S02]  /*84c0*/  FSEL R10, R10, RZ, P5 ;  /* 0x000000ff0a0a7208 */ /* 0x000fe40002800000 */
[----:B------:R-:W-:Y:S02]  /*84d0*/  LOP3.LUT P5, RZ, R16, 0x4, RZ, 0xc0, !PT ;  /* 0x0000000410ff7812 */ /* 0x000fe400078ac0ff */
[----:B------:R-:W-:Y:S01]  /*84e0*/  FSEL R161, R161, -INF , !P0 ;  /* 0xff800000a1a17808 */ /* 0x000fe20004000000 */
[--C-:B------:R-:W-:Y:S01]  /*84f0*/  FFMA.FTZ R12, R12, UR10, -R10.reuse ;  /* 0x0000000a0c0c7c23 */ /* 0x100fe2000801080a */
[----:B------:R-:W-:Y:S01]  /*8500*/  FMNMX.FTZ R5, R159, R5, !PT ;  /* 0x000000059f057209 */ /* 0x000fe20007810000 */
[--C-:B------:R-:W-:Y:S01]  /*8510*/  FFMA.FTZ R13, R13, UR10, -R10.reuse ;  /* 0x0000000a0d0d7c23 */ /* 0x100fe2000801080a */
[----:B------:R-:W-:Y:S01]  /*8520*/  LOP3.LUT P0, RZ, R16, 0x8000, RZ, 0xc0, !PT ;  /* 0x0000800010ff7812 */ /* 0x000fe2000780c0ff */
[--C-:B------:R-:W-:Y:S01]  /*8530*/  FFMA.FTZ R20, R20, UR10, -R10.reuse ;  /* 0x0000000a14147c23 */ /* 0x100fe2000801080a */
        /* <DEDUP_REMOVED lines=16> */
[----:B------:R-:W-:Y:S01]  /*8640*/  FSEL R169, R169, -INF , !P1 ;  /* 0xff800000a9a97808 */ /* 0x000fe20004800000 */
[--C-:B------:R-:W-:Y:S01]  /*8650*/  FFMA.FTZ R168, R168, UR10, -R10.reuse ;  /* 0x0000000aa8a87c23 */ /* 0x100fe2000801080a */
[----:B------:R-:W-:Y:S01]  /*8660*/  FMNMX.FTZ R5, R167, R5, !PT ;  /* 0x00000005a7057209 */ /* 0x000fe20007810000 */
[--C-:B------:R-:W-:Y:S01]  /*8670*/  FFMA.FTZ R170, R170, UR10, -R10.reuse ;  /* 0x0000000aaaaa7c23 */ /* 0x100fe2000801080a */
[--C-:B------:R-:W-:Y:S01]  /*8680*/  FFMA.FTZ R172, R172, UR10, -R10.reuse ;  /* 0x0000000aacac7c23 */ /* 0x100fe2000801080a */
[--C-:B------:R-:W-:Y:S01]  /*8690*/  FFMA.FTZ R174, R174, UR10, -R10.reuse ;  /* 0x0000000aaeae7c23 */ /* 0x100fe2000801080a */
[----:B------:R-:W-:Y:S01]  /*86a0*/  FMNMX.FTZ R5, R169, R5, !PT ;  /* 0x00000005a9057209 */ /* 0x000fe20007810000 */
[----:B------:R-:W-:Y:S01]  /*86b0*/  FFMA.FTZ R10, R175, UR10, -R10 ;  /* 0x0000000aaf0a7c23 */ /* 0x000fe2000801080a */
[----:B------:R-:W-:Y:S01]  /*86c0*/  MUFU.EX2 R12, R12 ;  /* 0x0000000c000c7308 */ /* 0x000fe20000000800 */
[----:B------:R-:W-:-:S02]  /*86d0*/  ISETP.NE.AND P1, PT, R18, RZ, PT ;  /* 0x000000ff1200720c */ /* 0x000fc40003f25270 */
[----:B------:R-:W-:Y:S02]  /*86e0*/  FMNMX.FTZ R5, R171, R5, !PT ;  /* 0x00000005ab057209 */ /* 0x000fe40007810000 */
[----:B------:R-:W-:Y:S02]  /*86f0*/  LOP3.LUT P0, RZ, R16, 0x4000, RZ, 0xc0, !PT ;  /* 0x0000400010ff7812 */ /* 0x000fe4000780c0ff */
[----:B------:R-:W-:Y:S01]  /*8700*/  FMNMX.FTZ R5, R173, R5, !PT ;  /* 0x00000005ad057209 */ /* 0x000fe20007810000 */
[----:B------:R-:W-:Y:S04]  /*8710*/  MUFU.EX2 R13, R13 ;  /* 0x0000000d000d7308 */ /* 0x000fe80000000800 */
[----:B------:R-:W0:Y:S04]  /*8720*/  SHFL.BFLY PT, R175, R5, 0x2, 0x1f ;  /* 0x0c401f0005af7f89 */ /* 0x000e2800000e0000 */
[----:B------:R-:W-:Y:S08]  /*8730*/  MUFU.EX2 R20, R20 ;  /* 0x0000001400147308 */ /* 0x000ff00000000800 */
        /* <DEDUP_REMOVED lines=9> */
[----:B------:R-:W-:-:S03]  /*87d0*/  FSETP.NEU.FTZ.AND P2, PT, R5, -INF , PT ;  /* 0xff8000000500780b */ /* 0x000fc60003f5d000 */
[----:B------:R0:W-:Y:S08]  /*87e0*/  MUFU.EX2 R175, R154 ;  /* 0x0000009a00af7308 */ /* 0x0001f00000000800 */
[----:B------:R-:W-:Y:S01]  /*87f0*/  MUFU.EX2 R166, R166 ;  /* 0x000000a600a67308 */ /* 0x000fe20000000800 */
[----:B0-----:R-:W-:-:S05]  /*8800*/  FSEL R154, R5, RZ, P2 ;  /* 0x000000ff059a7208 */ /* 0x001fca0001000000 */
[----:B------:R-:W-:Y:S02]  /*8810*/  FADD.FTZ R154, -R154, R11 ;  /* 0x0000000b9a9a7221 */ /* 0x000fe40000010100 */
[----:B------:R0:W1:Y:S08]  /*8820*/  MUFU.EX2 R11, R9 ;  /* 0x00000009000b7308 */ /* 0x0000700000000800 */
[----:B------:R-:W-:Y:S01]  /*8830*/  MUFU.EX2 R168, R168 ;  /* 0x000000a800a87308 */ /* 0x000fe20000000800 */
[----:B0-----:R-:W-:Y:S01]  /*8840*/  FMUL.FTZ R9, R154, UR10 ;  /* 0x0000000a9a097c20 */ /* 0x001fe20008410000 */
[----:B------:R-:W-:-:S04]  /*8850*/  IMAD.U32 R154, RZ, RZ, UR28 ;  /* 0x0000001cff9a7e24 */ /* 0x000fc8000f8e00ff */
[----:B------:R-:W-:Y:S02]  /*8860*/  @!P1 IMAD R154, R154, 0x40, R17 ;  /* 0x000000409a9a9824 */ /* 0x000fe400078e0211 */
[----:B------:R-:W0:Y:S01]  /*8870*/  MUFU.EX2 R9, R9 ;  /* 0x0000000900097308 */ /* 0x000e220000000800 */
[----:B-1----:R-:W-:Y:S01]  /*8880*/  FFMA.FTZ R3, R11, R3, R12 ;  /* 0x000000030b037223 */ /* 0x002fe2000001000c */
[-C--:B------:R-:W-:Y:S01]  /*8890*/  FMUL.FTZ R24, R24, R11.reuse ;  /* 0x0000000b18187220 */ /* 0x080fe20000410000 */
[----:B------:R-:W-:Y:S01]  /*88a0*/  @!P1 LEA R154, R154, UR41, 0x2 ;  /* 0x000000299a9a9c11 */ /* 0x000fe2000f8e10ff */
[-C--:B------:R-:W-:Y:S01]  /*88b0*/  FMUL.FTZ R25, R25, R11.reuse ;  /* 0x0000000b19197220 */ /* 0x080fe20000410000 */
[----:B------:R-:W-:Y:S01]  /*88c0*/  FADD.FTZ R3, R13, R3 ;  /* 0x000000030d037221 */ /* 0x000fe20000010000 */
[-C--:B------:R-:W-:Y:S01]  /*88d0*/  FMUL.FTZ R28, R28, R11.reuse ;  /* 0x0000000b1c1c7220 */ /* 0x080fe20000410000 */
[-C--:B------:R-:W-:Y:S01]  /*88e0*/  FMUL.FTZ R29, R29, R11.reuse ;  /* 0x0000000b1d1d7220 */ /* 0x080fe20000410000 */
[----:B------:R-:W-:Y:S01]  /*88f0*/  @!P1 STS [R154+0x28800], R11 ;  /* 0x0288000b9a009388 */ /* 0x000fe20000000800 */
[----:B------:R-:W-:Y:S01]  /*8900*/  FADD.FTZ R3, R20, R3 ;  /* 0x0000000314037221 */ /* 0x000fe20000010000 */
[----:B------:R-:W1:Y:S01]  /*8910*/  MUFU.EX2 R170, R170 ;  /* 0x000000aa00aa7308 */ /* 0x000e620000000800 */
[-C--:B------:R-:W-:Y:S01]  /*8920*/  FMUL.FTZ R32, R32, R11.reuse ;  /* 0x0000000b20207220 */ /* 0x080fe20000410000 */
[-C--:B------:R-:W-:Y:S01]  /*8930*/  FMUL.FTZ R33, R33, R11.reuse ;  /* 0x0000000b21217220 */ /* 0x080fe20000410000 */
[----:B------:R-:W-:Y:S01]  /*8940*/  FADD.FTZ R3, R21, R3 ;  /* 0x0000000315037221 */ /* 0x000fe20000010000 */
[-C--:B------:R-:W-:Y:S01]  /*8950*/  FMUL.FTZ R36, R36, R11.reuse ;  /* 0x0000000b24247220 */ /* 0x080fe20000410000 */
[-C--:B------:R-:W-:Y:S01]  /*8960*/  FMUL.FTZ R37, R37, R11.reuse ;  /* 0x0000000b25257220 */ /* 0x080fe20000410000 */
[-C--:B------:R-:W-:Y:S01]  /*8970*/  FMUL.FTZ R40, R40, R11.reuse ;  /* 0x0000000b28287220 */ /* 0x080fe20000410000 */
[----:B------:R-:W-:Y:S01]  /*8980*/  FADD.FTZ R3, R175, R3 ;  /* 0x00000003af037221 */ /* 0x000fe20000010000 */
[----:B0-----:R0:W-:Y:S01]  /*8990*/  @!P1 STS [R154+0x28820], R9 ;  /* 0x028820099a009388 */ /* 0x0011e20000000800 */
[----:B------:R-:W-:Y:S01]  /*89a0*/  MUFU.EX2 R172, R172 ;  /* 0x000000ac00ac7308 */ /* 0x000fe20000000800 */
[-C--:B------:R-:W-:Y:S01]  /*89b0*/  FMUL.FTZ R41, R41, R11.reuse ;  /* 0x0000000b29297220 */ /* 0x080fe20000410000 */
[----:B------:R-:W-:Y:S01]  /*89c0*/  FADD.FTZ R3, R155, R3 ;  /* 0x000000039b037221 */ /* 0x000fe20000010000 */
[-C--:B------:R-:W-:Y:S01]  /*89d0*/  FMUL.FTZ R44, R44, R11.reuse ;  /* 0x0000000b2c2c7220 */ /* 0x080fe20000410000 */
[-C--:B------:R-:W-:Y:S01]  /*89e0*/  FMUL.FTZ R45, R45, R11.reuse ;  /* 0x0000000b2d2d7220 */ /* 0x080fe20000410000 */
[-C--:B------:R-:W-:Y:S01]  /*89f0*/  FMUL.FTZ R48, R48, R11.reuse ;  /* 0x0000000b30307220 */ /* 0x080fe20000410000 */
[----:B------:R-:W-:Y:S01]  /*8a00*/  FADD.FTZ R3, R158, R3 ;  /* 0x000000039e037221 */ /* 0x000fe20000010000 */
[C---:B------:R-:W-:Y:S01]  /*8a10*/  F2FP.F16.F32.PACK_AB R158, R160.reuse, R158 ;  /* 0x0000009ea09e723e */ /* 0x040fe200000000ff */
[----:B------:R-:W-:Y:S01]  /*8a20*/  MUFU.EX2 R174, R174 ;  /* 0x000000ae00ae7308 */ /* 0x000fe20000000800 */
[----:B0-----:R-:W-:Y:S01]  /*8a30*/  FMUL.FTZ R154, R5, UR10 ;  /* 0x0000000a059a7c20 */ /* 0x001fe20008410000 */
[----:B------:R-:W-:Y:S01]  /*8a40*/  FADD.FTZ R3, R160, R3 ;  /* 0x00000003a0037221 */ /* 0x000fe20000010000 */
[----:B------:R-:W-:Y:S01]  /*8a50*/  F2FP.F16.F32.PACK_AB R160, R164, R162 ;  /* 0x000000a2a4a0723e */ /* 0x000fe200000000ff */
[-C--:B------:R-:W-:Y:S01]  /*8a60*/  FMUL.FTZ R49, R49, R11.reuse ;  /* 0x0000000b31317220 */ /* 0x080fe20000410000 */
[-C--:B------:R-:W-:Y:S01]  /*8a70*/  FMUL.FTZ R52, R52, R11.reuse ;  /* 0x0000000b34347220 */ /* 0x080fe20000410000 */
[----:B------:R-:W-:Y:S01]  /*8a80*/  FSEL R154, R154, RZ, P2 ;  /* 0x000000ff9a9a7208 */ /* 0x000fe20001000000 */
[----:B------:R-:W-:Y:S01]  /*8a90*/  FADD.FTZ R3, R162, R3 ;  /* 0x00000003a2037221 */ /* 0x000fe20000010000 */
[----:B------:R-:W0:Y:S01]  /*8aa0*/  MUFU.EX2 R10, R10 ;  /* 0x0000000a000a7308 */ /* 0x000e220000000800 */
[----:B------:R-:W-:Y:S01]  /*8ab0*/  F2FP.F16.F32.PACK_AB R162, R168, R166 ;  /* 0x000000a6a8a2723e */ /* 0x000fe200000000ff */
[----:B------:R-:W-:Y:S01]  /*8ac0*/  FMUL.FTZ R53, R53, R11 ;  /* 0x0000000b35357220 */ /* 0x000fe20000410000 */
[--C-:B------:R-:W-:Y:S01]  /*8ad0*/  FFMA.FTZ R176, R176, UR10, -R154.reuse ;  /* 0x0000000ab0b07c23 */ /* 0x100fe2000801089a */
[----:B------:R-:W-:Y:S01]  /*8ae0*/  FADD.FTZ R3, R164, R3 ;  /* 0x00000003a4037221 */ /* 0x000fe20000010000 */
[--C-:B------:R-:W-:Y:S01]  /*8af0*/  FFMA.FTZ R8, R8, UR10, -R154.reuse ;  /* 0x0000000a08087c23 */ /* 0x100fe2000801089a */
[--C-:B------:R-:W-:Y:S01]  /*8b00*/  FFMA.FTZ R14, R14, UR10, -R154.reuse ;  /* 0x0000000a0e0e7c23 */ /* 0x100fe2000801089a */
[--C-:B------:R-:W-:Y:S01]  /*8b10*/  FFMA.FTZ R15, R15, UR10, -R154.reuse ;  /* 0x0000000a0f0f7c23 */ /* 0x100fe2000801089a */
[----:B------:R-:W-:Y:S01]  /*8b20*/  FADD.FTZ R3, R166, R3 ;  /* 0x00000003a6037221 */ /* 0x000fe20000010000 */
[----:B------:R-:W2:Y:S01]  /*8b30*/  MUFU.EX2 R176, R176 ;  /* 0x000000b000b07308 */ /* 0x000ea20000000800 */
[--C-:B------:R-:W-:Y:S01]  /*8b40*/  FFMA.FTZ R177, R152, UR10, -R154.reuse ;  /* 0x0000000a98b17c23 */ /* 0x100fe2000801089a */
[--C-:B------:R-:W-:Y:S01]  /*8b50*/  FFMA.FTZ R153, R153, UR10, -R154.reuse ;  /* 0x0000000a99997c23 */ /* 0x100fe2000801089a */
[----:B------:R-:W-:Y:S01]  /*8b60*/  FADD.FTZ R3, R168, R3 ;  /* 0x00000003a8037221 */ /* 0x000fe20000010000 */
[--C-:B------:R-:W-:Y:S01]  /*8b70*/  FFMA.FTZ R157, R157, UR10, -R154.reuse ;  /* 0x0000000a9d9d7c23 */ /* 0x100fe2000801089a */
[--C-:B------:R-:W-:Y:S01]  /*8b80*/  FFMA.FTZ R178, R156, UR10, -R154.reuse ;  /* 0x0000000a9cb27c23 */ /* 0x100fe2000801089a */
[----:B------:R-:W-:Y:S01]  /*8b90*/  F2FP.F16.F32.PACK_AB R152, R13, R12 ;  /* 0x0000000c0d98723e */ /* 0x000fe200000000ff */
[----:B-1----:R-:W-:Y:S01]  /*8ba0*/  FADD.FTZ R3, R170, R3 ;  /* 0x00000003aa037221 */ /* 0x002fe20000010000 */
[----:B------:R-:W1:Y:S01]  /*8bb0*/  MUFU.EX2 R8, R8 ;  /* 0x0000000800087308 */ /* 0x000e620000000800 */
[----:B0-----:R-:W-:Y:S01]  /*8bc0*/  F2FP.F16.F32.PACK_AB R166, R10, R174 ;  /* 0x000000ae0aa6723e */ /* 0x001fe200000000ff */
[--C-:B------:R-:W-:Y:S01]  /*8bd0*/  FFMA.FTZ R159, R159, UR10, -R154.reuse ;  /* 0x0000000a9f9f7c23 */ /* 0x100fe2000801089a */
[----:B------:R-:W-:Y:S01]  /*8be0*/  FADD.FTZ R3, R172, R3 ;  /* 0x00000003ac037221 */ /* 0x000fe20000010000 */
[--C-:B------:R-:W-:Y:S01]  /*8bf0*/  FFMA.FTZ R161, R161, UR10, -R154.reuse ;  /* 0x0000000aa1a17c23 */ /* 0x100fe2000801089a */
[--C-:B------:R-:W-:Y:S01]  /*8c00*/  FFMA.FTZ R163, R163, UR10, -R154.reuse ;  /* 0x0000000aa3a37c23 */ /* 0x100fe2000801089a */
[----:B------:R-:W-:Y:S01]  /*8c10*/  FFMA.FTZ R165, R165, UR10, -R154 ;  /* 0x0000000aa5a57c23 */ /* 0x000fe2000801089a */
[----:B------:R-:W-:Y:S01]  /*8c20*/  FADD.FTZ R3, R174, R3 ;  /* 0x00000003ae037221 */ /* 0x000fe20000010000 */
[----:B------:R-:W0:Y:S01]  /*8c30*/  MUFU.EX2 R14, R14 ;  /* 0x0000000e000e7308 */ /* 0x000e220000000800 */
[----:B--2---:R-:W-:Y:S01]  /*8c40*/  FFMA.FTZ R4, R9, R4, R176 ;  /* 0x0000000409047223 */ /* 0x004fe200000100b0 */
[--C-:B------:R-:W-:Y:S01]  /*8c50*/  FFMA.FTZ R167, R167, UR10, -R154.reuse ;  /* 0x0000000aa7a77c23 */ /* 0x100fe2000801089a */
[----:B------:R-:W-:Y:S01]  /*8c60*/  FADD.FTZ R3, R10, R3 ;  /* 0x000000030a037221 */ /* 0x000fe20000010000 */
[--C-:B------:R-:W-:Y:S01]  /*8c70*/  FFMA.FTZ R169, R169, UR10, -R154.reuse ;  /* 0x0000000aa9a97c23 */ /* 0x100fe2000801089a */
[--C-:B------:R-:W-:Y:S01]  /*8c80*/  FFMA.FTZ R171, R171, UR10, -R154.reuse ;  /* 0x0000000aabab7c23 */ /* 0x100fe2000801089a */
[----:B------:R-:W-:Y:S01]  /*8c90*/  FFMA.FTZ R173, R173, UR10, -R154 ;  /* 0x0000000aadad7c23 */ /* 0x000fe2000801089a */
[----:B------:R-:W-:Y:S01]  /*8ca0*/  F2FP.F16.F32.PACK_AB R156, R155, R175 ;  /* 0x000000af9b9c723e */ /* 0x000fe200000000ff */
[----:B------:R-:W2:Y:S01]  /*8cb0*/  MUFU.EX2 R15, R15 ;  /* 0x0000000f000f7308 */ /* 0x000ea20000000800 */
[----:B-1----:R-:W-:Y:S01]  /*8cc0*/  FADD.FTZ R4, R8, R4 ;  /* 0x0000000408047221 */ /* 0x002fe20000010000 */
[----:B------:R-:W-:Y:S01]  /*8cd0*/  F2FP.F16.F32.PACK_AB R154, R21, R20 ;  /* 0x00000014159a723e */ /* 0x000fe200000000ff */
[-C--:B------:R-:W-:Y:S01]  /*8ce0*/  FMUL.FTZ R56, R56, R11.reuse ;  /* 0x0000000b38387220 */ /* 0x080fe20000410000 */
[----:B------:R-:W-:Y:S01]  /*8cf0*/  F2FP.F16.F32.PACK_AB R164, R172, R170 ;  /* 0x000000aaaca4723e */ /* 0x000fe200000000ff */
[-C--:B------:R-:W-:Y:S01]  /*8d00*/  FMUL.FTZ R57, R57, R11.reuse ;  /* 0x0000000b39397220 */ /* 0x080fe20000410000 */
[-C--:B------:R-:W-:Y:S01]  /*8d10*/  FMUL.FTZ R60, R60, R11.reuse ;  /* 0x0000000b3c3c7220 */ /* 0x080fe20000410000 */
[-C--:B------:R-:W-:Y:S01]  /*8d20*/  FMUL.FTZ R61, R61, R11.reuse ;  /* 0x0000000b3d3d7220 */ /* 0x080fe20000410000 */
[----:B------:R-:W1:Y:S01]  /*8d30*/  MUFU.EX2 R177, R177 ;  /* 0x000000b100b17308 */ /* 0x000e620000000800 */
[----:B0-----:R-:W-:Y:S01]  /*8d40*/  FADD.FTZ R4, R14, R4 ;  /* 0x000000040e047221 */ /* 0x001fe20000010000 */
[-C--:B------:R-:W-:Y:S01]  /*8d50*/  FMUL.FTZ R64, R64, R11.reuse ;  /* 0x0000000b40407220 */ /* 0x080fe20000410000 */
[-C--:B------:R-:W-:Y:S01]  /*8d60*/  FMUL.FTZ R65, R65, R11.reuse ;  /* 0x0000000b41417220 */ /* 0x080fe20000410000 */
[-C--:B------:R-:W-:Y:S01]  /*8d70*/  FMUL.FTZ R68, R68, R11.reuse ;  /* 0x0000000b44447220 */ /* 0x080fe20000410000 */
[-C--:B------:R-:W-:Y:S01]  /*8d80*/  FMUL.FTZ R69, R69, R11.reuse ;  /* 0x0000000b45457220 */ /* 0x080fe20000410000 */
[-C--:B------:R-:W-:Y:S01]  /*8d90*/  FMUL.FTZ R72, R72, R11.reuse ;  /* 0x0000000b48487220 */ /* 0x080fe20000410000 */
[-C--:B------:R-:W-:Y:S01]  /*8da0*/  FMUL.FTZ R73, R73, R11.reuse ;  /* 0x0000000b49497220 */ /* 0x080fe20000410000 */
[----:B------:R0:W3:Y:S01]  /*8db0*/  MUFU.EX2 R10, R153 ;  /* 0x00000099000a7308 */ /* 0x0000e20000000800 */
[C---:B--2---:R-:W-:Y:S01]  /*8dc0*/  FADD.FTZ R4, R15.reuse, R4 ;  /* 0x000000040f047221 */ /* 0x044fe20000010000 */
[----:B------:R-:W-:Y:S01]  /*8dd0*/  F2FP.F16.F32.PACK_AB R155, R15, R14 ;  /* 0x0000000e0f9b723e */ /* 0x000fe200000000ff */
[-C--:B------:R-:W-:Y:S01]  /*8de0*/  FMUL.FTZ R76, R76, R11.reuse ;  /* 0x0000000b4c4c7220 */ /* 0x080fe20000410000 */
[-C--:B------:R-:W-:Y:S01]  /*8df0*/  FMUL.FTZ R77, R77, R11.reuse ;  /* 0x0000000b4d4d7220 */ /* 0x080fe20000410000 */
[-C--:B------:R-:W-:Y:S01]  /*8e00*/  FMUL.FTZ R80, R80, R11.reuse ;  /* 0x0000000b50507220 */ /* 0x080fe20000410000 */
[-C--:B------:R-:W-:Y:S01]  /*8e10*/  FMUL.FTZ R81, R81, R11.reuse ;  /* 0x0000000b51517220 */ /* 0x080fe20000410000 */
[-C--:B------:R-:W-:Y:S01]  /*8e20*/  FMUL.FTZ R84, R84, R11.reuse ;  /* 0x0000000b54547220 */ /* 0x080fe20000410000 */
[----:B------:R2:W4:Y:S01]  /*8e30*/  MUFU.EX2 R12, R157 ;  /* 0x0000009d000c7308 */ /* 0x0005220000000800 */
[----:B-1----:R-:W-:Y:S01]  /*8e40*/  FADD.FTZ R4, R177, R4 ;  /* 0x00000004b1047221 */ /* 0x002fe20000010000 */
[----:B0-----:R-:W-:Y:S01]  /*8e50*/  F2FP.F16.F32.PACK_AB R153, R8, R176 ;  /* 0x000000b00899723e */ /* 0x001fe200000000ff */
[----:B------:R-:W-:Y:S01]  /*8e60*/  BAR.SYNC.DEFER_BLOCKING 0xf, 0x100 ;  /* 0x03c4000000007b1d */ /* 0x000fe20000010000 */
[-C--:B------:R-:W-:Y:S01]  /*8e70*/  FMUL.FTZ R85, R85, R11.reuse ;  /* 0x0000000b55557220 */ /* 0x080fe20000410000 */
[-C--:B------:R-:W-:Y:S01]  /*8e80*/  FMUL.FTZ R88, R88, R11.reuse ;  /* 0x0000000b58587220 */ /* 0x080fe20000410000 */
[-C--:B------:R-:W-:Y:S01]  /*8e90*/  FMUL.FTZ R89, R89, R11.reuse ;  /* 0x0000000b59597220 */ /* 0x080fe20000410000 */
[-C--:B------:R-:W-:Y:S01]  /*8ea0*/  FMUL.FTZ R92, R92, R11.reuse ;  /* 0x0000000b5c5c7220 */ /* 0x080fe20000410000 */
[----:B------:R-:W-:Y:S01]  /*8eb0*/  FMUL.FTZ R93, R93, R11 ;  /* 0x0000000b5d5d7220 */ /* 0x000fe20000410000 */
[----:B------:R-:W0:Y:S01]  /*8ec0*/  MUFU.EX2 R178, R178 ;  /* 0x000000b200b27308 */ /* 0x000e220000000800 */
[C---:B---3--:R-:W-:Y:S01]  /*8ed0*/  FADD.FTZ R4, R10.reuse, R4 ;  /* 0x000000040a047221 */ /* 0x048fe20000010000 */
[----:B--2---:R-:W-:Y:S01]  /*8ee0*/  F2FP.F16.F32.PACK_AB R157, R10, R177 ;  /* 0x000000b10a9d723e */ /* 0x004fe200000000ff */
[-C--:B------:R-:W-:Y:S01]  /*8ef0*/  FMUL.FTZ R96, R96, R11.reuse ;  /* 0x0000000b60607220 */ /* 0x080fe20000410000 */
[-C--:B------:R-:W-:Y:S01]  /*8f00*/  FMUL.FTZ R97, R97, R11.reuse ;  /* 0x0000000b61617220 */ /* 0x080fe20000410000 */
[-C--:B------:R-:W-:Y:S01]  /*8f10*/  FMUL.FTZ R100, R100, R11.reuse ;  /* 0x0000000b64647220 */ /* 0x080fe20000410000 */
[-C--:B------:R-:W-:Y:S01]  /*8f20*/  FMUL.FTZ R101, R101, R11.reuse ;  /* 0x0000000b65657220 */ /* 0x080fe20000410000 */
[-C--:B------:R-:W-:Y:S01]  /*8f30*/  FMUL.FTZ R104, R104, R11.reuse ;  /* 0x0000000b68687220 */ /* 0x080fe20000410000 */
[----:B------:R1:W2:Y:S01]  /*8f40*/  MUFU.EX2 R13, R159 ;  /* 0x0000009f000d7308 */ /* 0x0002a20000000800 */
[----:B----4-:R-:W-:Y:S01]  /*8f50*/  FADD.FTZ R4, R12, R4 ;  /* 0x000000040c047221 */ /* 0x010fe20000010000 */
[-C--:B------:R-:W-:Y:S01]  /*8f60*/  FMUL.FTZ R105, R105, R11.reuse ;  /* 0x0000000b69697220 */ /* 0x080fe20000410000 */
[-C--:B------:R-:W-:Y:S01]  /*8f70*/  FMUL.FTZ R108, R108, R11.reuse ;  /* 0x0000000b6c6c7220 */ /* 0x080fe20000410000 */
[-C--:B------:R-:W-:Y:S01]  /*8f80*/  FMUL.FTZ R109, R109, R11.reuse ;  /* 0x0000000b6d6d7220 */ /* 0x080fe20000410000 */
[-C--:B------:R-:W-:Y:S01]  /*8f90*/  FMUL.FTZ R112, R112, R11.reuse ;  /* 0x0000000b70707220 */ /* 0x080fe20000410000 */
[-C--:B------:R-:W-:Y:S01]  /*8fa0*/  FMUL.FTZ R113, R113, R11.reuse ;  /* 0x0000000b71717220 */ /* 0x080fe20000410000 */
[-C--:B------:R-:W-:Y:S01]  /*8fb0*/  FMUL.FTZ R116, R116, R11.reuse ;  /* 0x0000000b74747220 */ /* 0x080fe20000410000 */
[----:B------:R-:W3:Y:S01]  /*8fc0*/  MUFU.EX2 R161, R161 ;  /* 0x000000a100a17308 */ /* 0x000ee20000000800 */
[C---:B0-----:R-:W-:Y:S01]  /*8fd0*/  FADD.FTZ R4, R178.reuse, R4 ;  /* 0x00000004b2047221 */ /* 0x041fe20000010000 */
[----:B-1----:R-:W-:Y:S01]  /*8fe0*/  F2FP.F16.F32.PACK_AB R159, R178, R12 ;  /* 0x0000000cb29f723e */ /* 0x002fe200000000ff */
[----:B------:R0:W-:Y:S01]  /*8ff0*/  STSM.16.M88.4 [R22+0x26800], R152 ;  /* 0x0268009816007844 */ /* 0x0001e20000000200 */
[-C--:B------:R-:W-:Y:S01]  /*9000*/  FMUL.FTZ R117, R117, R11.reuse ;  /* 0x0000000b75757220 */ /* 0x080fe20000410000 */
[-C--:B------:R-:W-:Y:S01]  /*9010*/  FMUL.FTZ R120, R120, R11.reuse ;  /* 0x0000000b78787220 */ /* 0x080fe20000410000 */
[-C--:B------:R-:W-:Y:S01]  /*9020*/  FMUL.FTZ R121, R121, R11.reuse ;  /* 0x0000000b79797220 */ /* 0x080fe20000410000 */
[----:B------:R0:W-:Y:S01]  /*9030*/  STSM.16.M88.4 [R185], R156 ;  /* 0x0000009cb9007844 */ /* 0x0001e20000000200 */
        /* <DEDUP_REMOVED lines=20> */
[----:B------:R-:W-:Y:S01]  /*9180*/  FMUL.FTZ R149, R149, R11 ;  /* 0x0000000b95957220 */ /* 0x000fe20000410000 */
[-C--:B------:R-:W-:Y:S01]  /*9190*/  FMUL.FTZ R26, R26, R9.reuse ;  /* 0x000000091a1a7220 */ /* 0x080fe20000410000 */
[-C--:B------:R-:W-:Y:S01]  /*91a0*/  FMUL.FTZ R27, R27, R9.reuse ;  /* 0x000000091b1b7220 */ /* 0x080fe20000410000 */
[----:B------:R-:W-:Y:S01]  /*91b0*/  FMUL.FTZ R30, R30, R9 ;  /* 0x000000091e1e7220 */ /* 0x000fe20000410000 */
        /* <DEDUP_REMOVED lines=24> */
[-C--:B------:R-:W-:Y:S01]  /*9340*/  FMUL.FTZ R62, R62, R9.reuse ;  /* 0x000000093e3e7220 */ /* 0x080fe20000410000 */
[----:B--2---:R-:W-:Y:S01]  /*9350*/  FADD.FTZ R4, R171, R4 ;  /* 0x00000004ab047221 */ /* 0x004fe20000010000 */
[-C--:B------:R-:W-:Y:S01]  /*9360*/  FMUL.FTZ R63, R63, R9.reuse ;  /* 0x000000093f3f7220 */ /* 0x080fe20000410000 */
[-C--:B------:R-:W-:Y:S01]  /*9370*/  FMUL.FTZ R66, R66, R9.reuse ;  /* 0x0000000942427220 */ /* 0x080fe20000410000 */
[-C--:B------:R-:W-:Y:S01]  /*9380*/  FMUL.FTZ R67, R67, R9.reuse ;  /* 0x0000000943437220 */ /* 0x080fe20000410000 */
[-C--:B------:R-:W-:Y:S01]  /*9390*/  FMUL.FTZ R70, R70, R9.reuse ;  /* 0x0000000946467220 */ /* 0x080fe20000410000 */
[-C--:B------:R-:W-:Y:S01]  /*93a0*/  FMUL.FTZ R71, R71, R9.reuse ;  /* 0x0000000947477220 */ /* 0x080fe20000410000 */
[-C--:B------:R-:W-:Y:S01]  /*93b0*/  FMUL.FTZ R74, R74, R9.reuse ;  /* 0x000000094a4a7220 */ /* 0x080fe20000410000 */
[----:B------:R-:W-:Y:S01]  /*93c0*/  FMUL.FTZ R75, R75, R9 ;  /* 0x000000094b4b7220 */ /* 0x000fe20000410000 */
[C---:B---3--:R-:W-:Y:S01]  /*93d0*/  F2FP.F16.F32.PACK_AB R167, R173.reuse, R171 ;  /* 0x000000abada7723e */ /* 0x048fe200000000ff */
[----:B------:R-:W-:Y:S01]  /*93e0*/  FADD.FTZ R4, R173, R4 ;  /* 0x00000004ad047221 */ /* 0x000fe20000010000 */
[-C--:B------:R-:W-:Y:S01]  /*93f0*/  FMUL.FTZ R78, R78, R9.reuse ;  /* 0x000000094e4e7220 */ /* 0x080fe20000410000 */
[-C--:B------:R-:W-:Y:S01]  /*9400*/  FMUL.FTZ R79, R79, R9.reuse ;  /* 0x000000094f4f7220 */ /* 0x080fe20000410000 */
[-C--:B------:R-:W-:Y:S01]  /*9410*/  FMUL.FTZ R82, R82, R9.reuse ;  /* 0x0000000952527220 */ /* 0x080fe20000410000 */
[----:B------:R0:W-:Y:S01]  /*9420*/  STSM.16.M88.4 [R184], R164 ;  /* 0x000000a4b8007844 */ /* 0x0001e20000000200 */
        /* <DEDUP_REMOVED lines=35> */
[----:B0-----:R-:W-:Y:S06]  /*9660*/  @!P0 BRA `(.L_x_5487) ;  /* 0x0000000000048947 */ /* 0x001fec0003800000 */
[----:B------:R-:W-:Y:S01]  /*9670*/  BPT.TRAP 0x1 ;  /* 0x000000040000795c */ /* 0x000fe20000300000 */
.L_x_5487:
[----:B------:R0:W1:Y:S01]  /*9680*/  SYNCS.PHASECHK.TRANS64.TRYWAIT P1, [UR25+0x28c50], R7 ;  /* 0x028c5007ff0075a7 */ /* 0x0000620008020159 */
[----:B------:R-:W-:Y:S05]  /*9690*/  @!P0 BRA `(.L_x_5488) ;  /* 0x0000000000048947 */ /* 0x000fea0003800000 */
[----:B------:R-:W-:Y:S01]  /*96a0*/  BPT.TRAP 0x1 ;  /* 0x000000040000795c */ /* 0x000fe20000300000 */
.L_x_5488:
[----:B-1----:R-:W-:Y:S05]  /*96b0*/  @P1 BRA `(.L_x_5489) ;  /* 0x0000000000081947 */ /* 0x002fea0003800000 */
[----:B------:R-:W1:Y:S02]  /*96c0*/  SYNCS.PHASECHK.TRANS64.TRYWAIT P1, [UR25+0x28c50], R7 ;  /* 0x028c5007ff0075a7 */ /* 0x000e640008020159 */
[----:B-1----:R-:W-:Y:S05]  /*96d0*/  @!P1 BRA `(.L_x_5490) ;  /* 0x0000010800449947 */ /* 0x002fea0003800000 */
.L_x_5489:
        /* <DEDUP_REMOVED lines=29> */
[----:B--2---:R-:W2:Y:S02]  /*98b0*/  FENCE.VIEW.ASYNC.S ;  /* 0x00000000000073c6 */ /* 0x004ea40000000000 */
[----:B--2---:R-:W-:Y:S01]  /*98c0*/  NOP ;  /* 0x0000000000007918 */ /* 0x004fe20000000000 */
[----:B------:R-:W-:Y:S06]  /*98d0*/  BAR.ARV 0xe, 0x100 ;  /* 0x0384000000007b1d */ /* 0x000fec0000002000 */
[----:B------:R-:W-:Y:S05]  /*98e0*/  @!P0 BRA `(.L_x_5491) ;  /* 0x0000000000048947 */ /* 0x000fea0003800000 */
[----:B------:R-:W-:Y:S01]  /*98f0*/  BPT.TRAP 0x1 ;  /* 0x000000040000795c */ /* 0x000fe20000300000 */
.L_x_5491:
[----:B------:R-:W-:Y:S01]  /*9900*/  UISETP.GT.AND UP0, UPT, UR26, UR20, UPT ;  /* 0x000000141a00728c */ /* 0x000fe2000bf04270 */
[----:B------:R-:W-:Y:S01]  /*9910*/  IMAD.MOV.U32 R11, RZ, RZ, R5 ;  /* 0x000000ffff0b7224 */ /* 0x000fe200078e0005 */
        /* <DEDUP_REMOVED lines=8> */
.L_x_5473:
[----:B------:R-:W-:Y:S02]  /*99a0*/  UISETP.NE.AND UP1, UPT, UR52, URZ, UPT ;  /* 0x0000003f3400728c */ /* 0x000fe4000bf25270 */
[----:B------:R-:W-:Y:S02]  /*99b0*/  UISETP.NE.AND UP0, UPT, UR51, URZ, UPT ;  /* 0x0000003f3300728c */ /* 0x000fe4000bf05270 */
[----:B------:R-:W-:Y:S02]  /*99c0*/  UIADD3 UR11, UR45, 0x3f, URZ ;  /* 0x0000003f2d0b7890 */ /* 0x000fe4000fffe03f */
[----:B------:R-:W-:Y:S02]  /*99d0*/  UIADD3 UR14, UR48, 0x1, -UR50 ;  /* 0x00000001300e7890 */ /* 0x000fe4000fffe832 */
[----:B------:R-:W-:-:S03]  /*99e0*/  PLOP3.LUT P1, PT, PT, PT, UP0, 0x40, 0x0 ;  /* 0x000000000000781c */ /* 0x000fc60003f2e808 */
[----:B------:R-:W-:Y:S01]  /*99f0*/  @UP1 ULDC UR6, c[0x0][0x44c] ;  /* 0x0001130000061ab9 */ /* 0x000fe20000000800 */
[----:B------:R-:W-:Y:S01]  /*9a00*/  @UP1 ULDC UR15, c[0x0][0x450] ;  /* 0x00011400000f1ab9 */ /* 0x000fe20000000800 */
[----:B------:R-:W-:-:S04]  /*9a10*/  UIMAD.WIDE.U32 UR6, UR11, UR6, URZ ;  /* 0x000000060b0672a5 */ /* 0x000fc8000f8e003f */
[----:B------:R-:W-:-:S04]  /*9a20*/  @UP1 USHF.R.U32.HI UR11, URZ, UR15, UR7 ;  /* 0x0000000f3f0b1299 */ /* 0x000fc80008011607 */
[----:B------:R-:W-:-:S04]  /*9a30*/  UIADD3 UR11, UR14, UR11, URZ ;  /* 0x0000000b0e0b7290 */ /* 0x000fc8000fffe03f */
[----:B------:R-:W-:Y:S01]  /*9a40*/  UIADD3 UR22, UR11, -UR22, URZ ;  /* 0x800000160b167290 */ /* 0x000fe2000fffe03f */
[----:B------:R-:W-:Y:S11]  /*9a50*/  @P1 BRA `(.L_x_5493) ;  /* 0x00000000004c1947 */ /* 0x000ff60003800000 */
        /* <DEDUP_REMOVED lines=11> */
.L_x_5494:
[----:B------:R-:W-:Y:S02]  /*9b10*/  ULDC UR18, c[0x0][0x9e4] ;  /* 0x0002790000127ab9 */ /* 0x000fe40000000800 */
[----:B------:R-:W-:-:S11]  /*9b20*/  UISETP.NE.AND UP0, UPT, UR18, 0x1, UPT ;  /* 0x000000011200788c */ /* 0x000fd6000bf05270 */
[----:B------:R-:W-:Y:S02]  /*9b30*/  @UP0 ULDC.64 UR6, c[0x0][0x9e8] ;  /* 0x00027a0000060ab9 */ /* 0x000fe40000000a00 */
[----:B------:R-:W-:-:S04]  /*9b40*/  UIMAD.WIDE.U32 UR14, UR11, UR6, URZ ;  /* 0x000000060b0e72a5 */ /* 0x000fc8000f8e003f */
[----:B------:R-:W-:-:S12]  /*9b50*/  @UP0 USHF.R.U32.HI UR11, URZ, UR7, UR15 ;  /* 0x000000073f0b0299 */ /* 0x000fd8000801160f */
.L_x_5495:
[----:B------:R-:W-:-:S04]  /*9b60*/  UIMAD UR11, UR11, UR18, URZ ;  /* 0x000000120b0b72a4 */ /* 0x000fc8000f8e023f */
[----:B------:R-:W-:-:S04]  /*9b70*/  UISETP.LT.AND UP0, UPT, UR22, UR11, UPT ;  /* 0x0000000b1600728c */ /* 0x000fc8000bf01270 */
[----:B------:R-:W-:-:S12]  /*9b80*/  USEL UR22, UR22, UR11, !UP0 ;  /* 0x0000000b16167287 */ /* 0x000fd8000c000000 */
.L_x_5493:
[----:B------:R-:W-:-:S04]  /*9b90*/  UIADD3 UR22, UR22, 0x3f, URZ ;  /* 0x0000003f16167890 */ /* 0x000fc8000fffe03f */
        /* <DEDUP_REMOVED lines=8> */
[----:B012---:R-:W-:Y:S01]  /*9c20*/  IMAD.MOV.U32 R8, RZ, RZ, R5 ;  /* 0x000000ffff087224 */ /* 0x007fe200078e0005 */
[----:B------:R-:W-:Y:S01]  /*9c30*/  UMOV UR24, UR38 ;  /* 0x0000002600187c82 */ /* 0x000fe20008000000 */
[----:B------:R-:W-:Y:S01]  /*9c40*/  IMAD.MOV.U32 R9, RZ, RZ, R6 ;  /* 0x000000ffff097224 */ /* 0x000fe200078e0006 */
[----:B------:R-:W-:Y:S01]  /*9c50*/  ULDC UR23, c[0x0][0x9d8] ;  /* 0x0002760000177ab9 */ /* 0x000fe20000000800 */
[----:B------:R-:W-:-:S05]  /*9c60*/  ULDC UR22, c[0x0][0x988] ;  /* 0x0002620000167ab9 */ /* 0x000fca0000000800 */
.L_x_5507:
        /* <DEDUP_REMOVED lines=8> */
[----:B012---:R-:W-:Y:S10]  /*9cf0*/  @!P0 BRA `(.L_x_5497) ;  /* 0x0000000000048947 */ /* 0x007ff40003800000 */
[----:B------:R-:W-:Y:S01]  /*9d00*/  BPT.TRAP 0x1 ;  /* 0x000000040000795c */ /* 0x000fe20000300000 */
.L_x_5497:
[----:B------:R-:W-:Y:S01]  /*9d10*/  ULEA UR21, UR38, UR41, 0x3 ;  /* 0x0000002926157291 */ /* 0x000fe2000f8e183f */
[----:B------:R-:W-:-:S05]  /*9d20*/  IMAD.U32 R7, RZ, RZ, UR37 ;  /* 0x00000025ff077e24 */ /* 0x000fca000f8e00ff */
[----:B------:R-:W-:-:S04]  /*9d30*/  SHF.L.U32 R7, R7, 0x1f, RZ ;  /* 0x0000001f07077819 */ /* 0x000fc800000006ff */
[----:B------:R0:W1:Y:S01]  /*9d40*/  SYNCS.PHASECHK.TRANS64.TRYWAIT P1, [UR21+0x28c30], R7 ;  /* 0x028c3007ff0075a7 */ /* 0x0000620008020155 */
[----:B------:R-:W-:Y:S05]  /*9d50*/  @!P0 BRA `(.L_x_5498) ;  /* 0x0000000000048947 */ /* 0x000fea0003800000 */
[----:B------:R-:W-:Y:S01]  /*9d60*/  BPT.TRAP 0x1 ;  /* 0x000000040000795c */ /* 0x000fe20000300000 */
.L_x_5498:
[----:B-1----:R-:W-:Y:S05]  /*9d70*/  @P1 BRA `(.L_x_5499) ;  /* 0x0000000000081947 */ /* 0x002fea0003800000 */
[----:B------:R-:W1:Y:S02]  /*9d80*/  SYNCS.PHASECHK.TRANS64.TRYWAIT P1, [UR21+0x28c30], R7 ;  /* 0x028c3007ff0075a7 */ /* 0x000e640008020155 */
[----:B-1----:R-:W-:Y:S05]  /*9d90*/  @!P1 BRA `(.L_x_5500) ;  /* 0x0000010000ac9947 */ /* 0x002fea0003800000 */
.L_x_5499:
[----:B------:R-:W-:Y:S01]  /*9da0*/  R2UR UR18, R0 ;  /* 0x00000000001272ca */ /* 0x000fe200000e0000 */
[----:B------:R-:W-:Y:S01]  /*9db0*/  WARPGROUP.ARRIVE ;  /* 0x00000000000079c5 */ /* 0x000fe20000000000 */
        /* <DEDUP_REMOVED lines=21> */
.L_x_5501:
        /* <DEDUP_REMOVED lines=23> */
[----:B-1----:R-:W-:Y:S01]  /*a080*/  FMNMX.FTZ R6, R5, R9, !PT ;  /* 0x0000000905067209 */ /* 0x002fe20007810000 */
[----:B------:R-:W-:Y:S01]  /*a090*/  FMUL.FTZ R162, R162, UR23 ;  /* 0x00000017a2a27c20 */ /* 0x000fe20008410000 */
[----:B------:R-:W-:Y:S01]  /*a0a0*/  FMUL.FTZ R172, R182, UR23 ;  /* 0x00000017b6ac7c20 */ /* 0x000fe20008410000 */
[----:B------:R-:W-:Y:S01]  /*a0b0*/  FMUL.FTZ R173, R183, UR23 ;  /* 0x00000017b7ad7c20 */ /* 0x000fe20008410000 */
[----:B------:R-:W-:Y:S01]  /*a0c0*/  ISETP.NE.AND P1, PT, R18, RZ, PT ;  /* 0x000000ff1200720c */ /* 0x000fe20003f25270 */
[----:B------:R-:W-:-:S02]  /*a0d0*/  UIADD3 UR6, UR21, 0x28c40, URZ ;  /* 0x00028c4015067890 */ /* 0x000fc4000fffe03f */
[----:B------:R-:W1:Y:S01]  /*a0e0*/  MUFU.TANH R12, R12 ;  /* 0x0000000c000c7308 */ /* 0x000e620000002400 */
[----:B--2---:R-:W-:Y:S01]  /*a0f0*/  FMNMX.FTZ R6, R10, R6, !PT ;  /* 0x000000060a067209 */ /* 0x004fe20007810000 */
[----:B------:R-:W-:-:S06]  /*a100*/  UPRMT UR6, UR40, 0x654, UR6 ;  /* 0x0000065428067896 */ /* 0x000fcc0008000006 */
[----:B------:R-:W2:Y:S01]  /*a110*/  MUFU.TANH R13, R13 ;  /* 0x0000000d000d7308 */ /* 0x000ea20000002400 */
[----:B---3--:R-:W-:Y:S02]  /*a120*/  FMNMX.FTZ R6, R11, R6, !PT ;  /* 0x000000060b067209 */ /* 0x008fe40007810000 */
[----:B------:R-:W-:Y:S05]  /*a130*/  SYNCS.ARRIVE.TRANS64.RED.A1T0 RZ, [UR6], RZ ;  /* 0x000000ffffff79a7 */ /* 0x000fea0008100406 */
[----:B------:R-:W3:Y:S01]  /*a140*/  MUFU.TANH R14, R14 ;  /* 0x0000000e000e7308 */ /* 0x000ee20000002400 */
[----:B-1----:R-:W-:-:S07]  /*a150*/  FMNMX.FTZ R6, R12, R6, !PT ;  /* 0x000000060c067209 */ /* 0x002fce0007810000 */
[----:B------:R-:W1:Y:S01]  /*a160*/  MUFU.TANH R15, R15 ;  /* 0x0000000f000f7308 */ /* 0x000e620000002400 */
[----:B--2---:R-:W-:-:S07]  /*a170*/  FMNMX.FTZ R6, R13, R6, !PT ;  /* 0x000000060d067209 */ /* 0x004fce0007810000 */
[----:B------:R-:W2:Y:S01]  /*a180*/  MUFU.TANH R20, R20 ;  /* 0x0000001400147308 */ /* 0x000ea20000002400 */
[----:B---3--:R-:W-:-:S07]  /*a190*/  FMNMX.FTZ R6, R14, R6, !PT ;  /* 0x000000060e067209 */ /* 0x008fce0007810000 */
        /* <DEDUP_REMOVED lines=16> */
[----:B------:R-:W-:Y:S01]  /*a2a0*/  MUFU.TANH R155, R155 ;  /* 0x0000009b009b7308 */ /* 0x000fe20000002400 */
[----:B---3--:R-:W-:-:S07]  /*a2b0*/  FMNMX.FTZ R6, R164, R6, !PT ;  /* 0x00000006a4067209 */ /* 0x008fce0007810000 */
[----:B------:R-:W-:Y:S01]  /*a2c0*/  MUFU.TANH R158, R158 ;  /* 0x0000009e009e7308 */ /* 0x000fe20000002400 */
[----:B-1----:R-:W-:-:S05]  /*a2d0*/  FMNMX.FTZ R6, R165, R6, !PT ;  /* 0x00000006a5067209 */ /* 0x002fca0007810000 */
[----:B------:R-:W1:Y:S02]  /*a2e0*/  SHFL.BFLY PT, R161, R6, 0x2, 0x1f ;  /* 0x0c401f0006a17f89 */ /* 0x000e6400000e0000 */
[----:B------:R-:W-:Y:S08]  /*a2f0*/  MUFU.TANH R159, R159 ;  /* 0x0000009f009f7308 */ /* 0x000ff00000002400 */
[----:B------:R-:W-:Y:S08]  /*a300*/  MUFU.TANH R162, R162 ;  /* 0x000000a200a27308 */ /* 0x000ff00000002400 */
[----:B------:R-:W-:Y:S01]  /*a310*/  MUFU.TANH R172, R172 ;  /* 0x000000ac00ac7308 */ /* 0x000fe20000002400 */
[----:B-1----:R-:W-:Y:S01]  /*a320*/  FMNMX.FTZ R6, R6, R161, !PT ;  /* 0x000000a106067209 */ /* 0x002fe20007810000 */
[----:B------:R-:W-:-:S06]  /*a330*/  FMUL.FTZ R161, R154, UR23 ;  /* 0x000000179aa17c20 */ /* 0x000fcc0008410000 */
[----:B------:R-:W-:Y:S01]  /*a340*/  MUFU.TANH R173, R173 ;  /* 0x000000ad00ad7308 */ /* 0x000fe20000002400 */
[----:B------:R-:W1:Y:S07]  /*a350*/  SHFL.BFLY PT, R168, R6, 0x1, 0x1f ;  /* 0x0c201f0006a87f89 */ /* 0x000e6e00000e0000 */
[----:B------:R-:W-:Y:S01]  /*a360*/  MUFU.TANH R161, R161 ;  /* 0x000000a100a17308 */ /* 0x000fe20000002400 */
[----:B-1----:R-:W-:-:S05]  /*a370*/  FMNMX.FTZ R6, R6, R168, !PT ;  /* 0x000000a806067209 */ /* 0x002fca0007810000 */
        /* <DEDUP_REMOVED lines=22> */
[-C--:B-1----:R-:W-:Y:S01]  /*a4e0*/  FMUL.FTZ R24, R24, R9.reuse ;  /* 0x0000000918187220 */ /* 0x082fe20000410000 */
[-C--:B------:R-:W-:Y:S01]  /*a4f0*/  FMUL.FTZ R25, R25, R9.reuse ;  /* 0x0000000919197220 */ /* 0x080fe20000410000 */
[-C--:B------:R-:W-:Y:S01]  /*a500*/  FMUL.FTZ R28, R28, R9.reuse ;  /* 0x000000091c1c7220 */ /* 0x080fe20000410000 */
[-C--:B------:R-:W-:Y:S01]  /*a510*/  FMUL.FTZ R29, R29, R9.reuse ;  /* 0x000000091d1d7220 */ /* 0x080fe20000410000 */
[-C--:B------:R-:W-:Y:S01]  /*a520*/  FMUL.FTZ R32, R32, R9.reuse ;  /* 0x0000000920207220 */ /* 0x080fe20000410000 */
[-C--:B------:R-:W-:Y:S01]  /*a530*/  FMUL.FTZ R33, R33, R9.reuse ;  /* 0x0000000921217220 */ /* 0x080fe20000410000 */
[----:B------:R-:W-:Y:S01]  /*a540*/  FMUL.FTZ R36, R36, R9 ;  /* 0x0000000924247220 */ /* 0x000fe20000410000 */
        /* <DEDUP_REMOVED lines=11> */
[----:B-1----:R-:W-:Y:S01]  /*a600*/  FMUL.FTZ R12, R170, UR23 ;  /* 0x00000017aa0c7c20 */ /* 0x002fe20008410000 */
[----:B------:R-:W-:Y:S01]  /*a610*/  FMUL.FTZ R170, R178, UR23 ;  /* 0x00000017b2aa7c20 */ /* 0x000fe20008410000 */
        /* <DEDUP_REMOVED lines=18> */
[----:B------:R-:W-:Y:S01]  /*a740*/  FMUL.FTZ R69, R69, R9 ;  /* 0x0000000945457220 */ /* 0x000fe20000410000 */
[----:B------:R-:W3:Y:S01]  /*a750*/  MUFU.TANH R3, R3 ;  /* 0x0000000300037308 */ /* 0x000ee20000002400 */
[----:B-1----:R-:W-:Y:S01]  /*a760*/  FADD.FTZ R11, R5, R154 ;  /* 0x0000009a050b7221 */ /* 0x002fe20000010000 */
[----:B------:R-:W-:Y:S01]  /*a770*/  F2FP.F16.F32.PACK_AB R154, R169, R5 ;  /* 0x00000005a99a723e */ /* 0x000fe200000000ff */
[-C--:B------:R-:W-:Y:S01]  /*a780*/  FMUL.FTZ R72, R72, R9.reuse ;  /* 0x0000000948487220 */ /* 0x080fe20000410000 */
[----:B------:R-:W-:Y:S01]  /*a790*/  FMNMX.FTZ R5, R161, R8, !PT ;  /* 0x00000008a1057209 */ /* 0x000fe20007810000 */
[----:B------:R-:W-:Y:S01]  /*a7a0*/  FADD.FTZ R11, R169, R11 ;  /* 0x0000000ba90b7221 */ /* 0x000fe20000010000 */
[----:B------:R-:W-:Y:S01]  /*a7b0*/  FMUL.FTZ R169, R175, UR23 ;  /* 0x00000017afa97c20 */ /* 0x000fe20008410000 */
[----:B------:R-:W-:Y:S01]  /*a7c0*/  FMUL.FTZ R73, R73, R9 ;  /* 0x0000000949497220 */ /* 0x000fe20000410000 */
[----:B------:R-:W-:Y:S01]  /*a7d0*/  FMNMX.FTZ R5, R155, R5, !PT ;  /* 0x000000059b057209 */ /* 0x000fe20007810000 */
[----:B------:R-:W1:Y:S01]  /*a7e0*/  MUFU.TANH R12, R12 ;  /* 0x0000000c000c7308 */ /* 0x000e620000002400 */
[-C--:B------:R-:W-:Y:S01]  /*a7f0*/  FMUL.FTZ R76, R76, R9.reuse ;  /* 0x000000094c4c7220 */ /* 0x080fe20000410000 */
[----:B------:R-:W-:Y:S01]  /*a800*/  FMUL.FTZ R77, R77, R9 ;  /* 0x000000094d4d7220 */ /* 0x000fe20000410000 */
[----:B------:R-:W-:Y:S01]  /*a810*/  FMNMX.FTZ R5, R158, R5, !PT ;  /* 0x000000059e057209 */ /* 0x000fe20007810000 */
[-C--:B------:R-:W-:Y:S01]  /*a820*/  FMUL.FTZ R80, R80, R9.reuse ;  /* 0x0000000950507220 */ /* 0x080fe20000410000 */
[-C--:B------:R-:W-:Y:S01]  /*a830*/  FMUL.FTZ R81, R81, R9.reuse ;  /* 0x0000000951517220 */ /* 0x080fe20000410000 */
[----:B------:R-:W-:Y:S01]  /*a840*/  FMUL.FTZ R84, R84, R9 ;  /* 0x0000000954547220 */ /* 0x000fe20000410000 */
[----:B------:R-:W-:Y:S01]  /*a850*/  FMNMX.FTZ R5, R159, R5, !PT ;  /* 0x000000059f057209 */ /* 0x000fe20007810000 */
[----:B------:R-:W4:Y:S01]  /*a860*/  MUFU.TANH R166, R166 ;  /* 0x000000a600a67308 */ /* 0x000f220000002400 */
[-C--:B------:R-:W-:Y:S01]  /*a870*/  FMUL.FTZ R85, R85, R9.reuse ;  /* 0x0000000955557220 */ /* 0x080fe20000410000 */
[----:B------:R-:W-:Y:S01]  /*a880*/  FMUL.FTZ R88, R88, R9 ;  /* 0x0000000958587220 */ /* 0x000fe20000410000 */
[----:B------:R-:W-:Y:S01]  /*a890*/  FMNMX.FTZ R5, R162, R5, !PT ;  /* 0x00000005a2057209 */ /* 0x000fe20007810000 */
[-C--:B------:R-:W-:Y:S01]  /*a8a0*/  FMUL.FTZ R89, R89, R9.reuse ;  /* 0x0000000959597220 */ /* 0x080fe20000410000 */
[-C--:B------:R-:W-:Y:S01]  /*a8b0*/  FMUL.FTZ R92, R92, R9.reuse ;  /* 0x000000095c5c7220 */ /* 0x080fe20000410000 */
[----:B------:R-:W-:Y:S01]  /*a8c0*/  FMUL.FTZ R93, R93, R9 ;  /* 0x000000095d5d7220 */ /* 0x000fe20000410000 */
[----:B------:R-:W-:Y:S01]  /*a8d0*/  FMNMX.FTZ R5, R10, R5, !PT ;  /* 0x000000050a057209 */ /* 0x000fe20007810000 */
[----:B------:R-:W5:Y:S01]  /*a8e0*/  MUFU.TANH R167, R167 ;  /* 0x000000a700a77308 */ /* 0x000f620000002400 */
[-C--:B------:R-:W-:Y:S01]  /*a8f0*/  FMUL.FTZ R96, R96, R9.reuse ;  /* 0x0000000960607220 */ /* 0x080fe20000410000 */
[----:B------:R-:W-:Y:S01]  /*a900*/  FMUL.FTZ R97, R97, R9 ;  /* 0x0000000961617220 */ /* 0x000fe20000410000 */
[----:B--2---:R-:W-:Y:S01]  /*a910*/  FMNMX.FTZ R5, R163, R5, !PT ;  /* 0x00000005a3057209 */ /* 0x004fe20007810000 */
[-C--:B------:R-:W-:Y:S01]  /*a920*/  FMUL.FTZ R100, R100, R9.reuse ;  /* 0x0000000964647220 */ /* 0x080fe20000410000 */
[-C--:B------:R-:W-:Y:S01]  /*a930*/  FMUL.FTZ R101, R101, R9.reuse ;  /* 0x0000000965657220 */ /* 0x080fe20000410000 */
[----:B------:R-:W-:Y:S01]  /*a940*/  FMUL.FTZ R104, R104, R9 ;  /* 0x0000000968687220 */ /* 0x000fe20000410000 */
[----:B---3--:R-:W-:Y:S01]  /*a950*/  FMNMX.FTZ R5, R3, R5, !PT ;  /* 0x0000000503057209 */ /* 0x008fe20007810000 */
[----:B------:R-:W2:Y:S01]  /*a960*/  MUFU.TANH R169, R169 ;  /* 0x000000a900a97308 */ /* 0x000ea20000002400 */
[-C--:B------:R-:W-:Y:S01]  /*a970*/  FMUL.FTZ R105, R105, R9.reuse ;  /* 0x0000000969697220 */ /* 0x080fe20000410000 */
[----:B------:R-:W-:Y:S01]  /*a980*/  FMUL.FTZ R108, R108, R9 ;  /* 0x000000096c6c7220 */ /* 0x000fe20000410000 */
[----:B-1----:R-:W-:Y:S01]  /*a990*/  FMNMX.FTZ R5, R12, R5, !PT ;  /* 0x000000050c057209 */ /* 0x002fe20007810000 */
[-C--:B------:R-:W-:Y:S01]  /*a9a0*/  FMUL.FTZ R109, R109, R9.reuse ;  /* 0x000000096d6d7220 */ /* 0x080fe20000410000 */
[-C--:B------:R-:W-:Y:S01]  /*a9b0*/  FMUL.FTZ R112, R112, R9.reuse ;  /* 0x0000000970707220 */ /* 0x080fe20000410000 */
[----:B------:R-:W-:Y:S01]  /*a9c0*/  FMUL.FTZ R113, R113, R9 ;  /* 0x0000000971717220 */ /* 0x000fe20000410000 */
[----:B----4-:R-:W-:Y:S01]  /*a9d0*/  FMNMX.FTZ R5, R166, R5, !PT ;  /* 0x00000005a6057209 */ /* 0x010fe20007810000 */
[----:B------:R-:W1:Y:S01]  /*a9e0*/  MUFU.TANH R170, R170 ;  /* 0x000000aa00aa7308 */ /* 0x000e620000002400 */
[-C--:B------:R-:W-:Y:S01]  /*a9f0*/  FMUL.FTZ R116, R116, R9.reuse ;  /* 0x0000000974747220 */ /* 0x080fe20000410000 */
[----:B------:R-:W-:Y:S01]  /*aa00*/  FMUL.FTZ R117, R117, R9 ;  /* 0x0000000975757220 */ /* 0x000fe20000410000 */
[----:B-----5:R-:W-:Y:S01]  /*aa10*/  FMNMX.FTZ R5, R167, R5, !PT ;  /* 0x00000005a7057209 */ /* 0x020fe20007810000 */
[-C--:B------:R-:W-:Y:S01]  /*aa20*/  FMUL.FTZ R120, R120, R9.reuse ;  /* 0x0000000978787220 */ /* 0x080fe20000410000 */
[-C--:B------:R-:W-:Y:S01]  /*aa30*/  FMUL.FTZ R121, R121, R9.reuse ;  /* 0x0000000979797220 */ /* 0x080fe20000410000 */
[-C--:B------:R-:W-:Y:S01]  /*aa40*/  FMUL.FTZ R124, R124, R9.reuse ;  /* 0x000000097c7c7220 */ /* 0x080fe20000410000 */
[----:B------:R-:W-:Y:S01]  /*aa50*/  FMUL.FTZ R125, R125, R9 ;  /* 0x000000097d7d7220 */ /* 0x000fe20000410000 */
[----:B------:R-:W3:Y:S01]  /*aa60*/  MUFU.TANH R171, R171 ;  /* 0x000000ab00ab7308 */ /* 0x000ee20000002400 */
[----:B--2---:R-:W-:Y:S01]  /*aa70*/  FMNMX.FTZ R5, R169, R5, !PT ;  /* 0x00000005a9057209 */ /* 0x004fe20007810000 */
[-C--:B------:R-:W-:Y:S01]  /*aa80*/  FMUL.FTZ R128, R128, R9.reuse ;  /* 0x0000000980807220 */ /* 0x080fe20000410000 */
[-C--:B------:R-:W-:Y:S01]  /*aa90*/  FMUL.FTZ R129, R129, R9.reuse ;  /* 0x0000000981817220 */ /* 0x080fe20000410000 */
[-C--:B------:R-:W-:Y:S01]  /*aaa0*/  FMUL.FTZ R132, R132, R9.reuse ;  /* 0x0000000984847220 */ /* 0x080fe20000410000 */
[-C--:B------:R-:W-:Y:S01]  /*aab0*/  FMUL.FTZ R133, R133, R9.reuse ;  /* 0x0000000985857220 */ /* 0x080fe20000410000 */
[-C--:B------:R-:W-:Y:S01]  /*aac0*/  FMUL.FTZ R136, R136, R9.reuse ;  /* 0x0000000988887220 */ /* 0x080fe20000410000 */
[----:B------:R-:W-:Y:S01]  /*aad0*/  FMUL.FTZ R137, R137, R9 ;  /* 0x0000000989897220 */ /* 0x000fe20000410000 */
[----:B------:R-:W-:Y:S01]  /*aae0*/  MUFU.EX2 R178, R156 ;  /* 0x0000009c00b27308 */ /* 0x000fe20000000800 */
[----:B-1----:R-:W-:Y:S01]  /*aaf0*/  FMNMX.FTZ R5, R170, R5, !PT ;  /* 0x00000005aa057209 */ /* 0x002fe20007810000 */
        /* <DEDUP_REMOVED lines=11> */
[----:B------:R-:W1:Y:S02]  /*abb0*/  SHFL.BFLY PT, R174, R5, 0x2, 0x1f ;  /* 0x0c401f0005ae7f89 */ /* 0x000e6400000e0000 */
[----:B------:R-:W-:Y:S08]  /*abc0*/  MUFU.EX2 R15, R15 ;  /* 0x0000000f000f7308 */ /* 0x000ff00000000800 */
[----:B------:R-:W-:Y:S08]  /*abd0*/  MUFU.EX2 R20, R20 ;  /* 0x0000001400147308 */ /* 0x000ff00000000800 */
[----:B------:R-:W-:Y:S01]  /*abe0*/  MUFU.EX2 R21, R21 ;  /* 0x0000001500157308 */ /* 0x000fe20000000800 */
[----:B-1----:R-:W-:-:S07]  /*abf0*/  FMNMX.FTZ R5, R5, R174, !PT ;  /* 0x000000ae05057209 */ /* 0x002fce0007810000 */
[----:B------:R-:W1:Y:S01]  /*ac00*/  MUFU.EX2 R168, R168 ;  /* 0x000000a800a87308 */ /* 0x000e620000000800 */
[----:B------:R-:W2:Y:S07]  /*ac10*/  SHFL.BFLY PT, R174, R5, 0x1, 0x1f ;  /* 0x0c201f0005ae7f89 */ /* 0x000eae00000e0000 */
[----:B------:R-:W-:Y:S08]  /*ac20*/  MUFU.EX2 R177, R165 ;  /* 0x000000a500b17308 */ /* 0x000ff00000000800 */
[----:B------:R1:W-:Y:S02]  /*ac30*/  MUFU.EX2 R179, R160 ;  /* 0x000000a000b37308 */ /* 0x0003e40000000800 */
[----:B-1----:R-:W-:-:S02]  /*ac40*/  F2FP.F16.F32.PACK_AB R160, R168, R21 ;  /* 0x00000015a8a0723e */ /* 0x002fc400000000ff */
        /* <DEDUP_REMOVED lines=24> */
[-C--:B-1----:R-:W-:Y:S01]  /*add0*/  FMUL.FTZ R26, R26, R10.reuse ;  /* 0x0000000a1a1a7220 */ /* 0x082fe20000410000 */
[-C--:B------:R-:W-:Y:S01]  /*ade0*/  FMUL.FTZ R27, R27, R10.reuse ;  /* 0x0000000a1b1b7220 */ /* 0x080fe20000410000 */
[-C--:B------:R-:W-:Y:S01]  /*adf0*/  FMUL.FTZ R30, R30, R10.reuse ;  /* 0x0000000a1e1e7220 */ /* 0x080fe20000410000 */
[-C--:B------:R-:W-:Y:S01]  /*ae00*/  FMUL.FTZ R31, R31, R10.reuse ;  /* 0x0000000a1f1f7220 */ /* 0x080fe20000410000 */
[-C--:B------:R-:W-:Y:S01]  /*ae10*/  FMUL.FTZ R34, R34, R10.reuse ;  /* 0x0000000a22227220 */ /* 0x080fe20000410000 */
[-C--:B------:R-:W-:Y:S01]  /*ae20*/  FMUL.FTZ R35, R35, R10.reuse ;  /* 0x0000000a23237220 */ /* 0x080fe20000410000 */
[----:B------:R-:W-:Y:S01]  /*ae30*/  FMUL.FTZ R38, R38, R10 ;  /* 0x0000000a26267220 */ /* 0x000fe20000410000 */
        /* <DEDUP_REMOVED lines=49> */
[----:B-1----:R-:W-:Y:S01]  /*b150*/  FADD.FTZ R11, R176, R11 ;  /* 0x0000000bb00b7221 */ /* 0x002fe20000010000 */
[----:B------:R-:W-:Y:S01]  /*b160*/  FADD.FTZ R4, R20, R4 ;  /* 0x0000000414047221 */ /* 0x000fe20000010000 */
[----:B------:R-:W-:Y:S01]  /*b170*/  BAR.SYNC.DEFER_BLOCKING 0xf, 0x100 ;  /* 0x03c4000000007b1d */ /* 0x000fe20000010000 */
[----:B------:R-:W-:Y:S01]  /*b180*/  F2FP.F16.F32.PACK_AB R157, R176, R157 ;  /* 0x0000009db09d723e */ /* 0x000fe200000000ff */
[-C--:B------:R-:W-:Y:S01]  /*b190*/  FMUL.FTZ R90, R90, R10.reuse ;  /* 0x0000000a5a5a7220 */ /* 0x080fe20000410000 */
[-C--:B------:R-:W-:Y:S01]  /*b1a0*/  FMUL.FTZ R91, R91, R10.reuse ;  /* 0x0000000a5b5b7220 */ /* 0x080fe20000410000 */
[-C--:B------:R-:W-:Y:S01]  /*b1b0*/  FMUL.FTZ R94, R94, R10.reuse ;  /* 0x0000000a5e5e7220 */ /* 0x080fe20000410000 */
[-C--:B------:R-:W-:Y:S01]  /*b1c0*/  FMUL.FTZ R95, R95, R10.reuse ;  /* 0x0000000a5f5f7220 */ /* 0x080fe20000410000 */
[----:B------:R-:W1:Y:S01]  /*b1d0*/  MUFU.EX2 R12, R12 ;  /* 0x0000000c000c7308 */ /* 0x000e620000000800 */
        /* <DEDUP_REMOVED lines=16> */
[----:B-1----:R-:W-:Y:S01]  /*b2e0*/  FADD.FTZ R11, R12, R11 ;  /* 0x0000000b0c0b7221 */ /* 0x002fe20000010000 */
        /* <DEDUP_REMOVED lines=51> */
.L_x_5502:
[----:B------:R2:W3:Y:S01]  /*b620*/  SYNCS.PHASECHK.TRANS64.TRYWAIT P1, [UR21+0x28c50], R7 ;  /* 0x028c5007ff0075a7 */ /* 0x0004e20008020155 */
[----:B------:R-:W-:Y:S05]  /*b630*/  @!P0 BRA `(.L_x_5503) ;  /* 0x0000000000048947 */ /* 0x000fea0003800000 */
[----:B------:R-:W-:Y:S01]  /*b640*/  BPT.TRAP 0x1 ;  /* 0x000000040000795c */ /* 0x000fe20000300000 */
.L_x_5503:
[----:B---3--:R-:W-:Y:S05]  /*b650*/  @P1 BRA `(.L_x_5504) ;  /* 0x0000000000081947 */ /* 0x008fea0003800000 */
[----:B------:R-:W3:Y:S02]  /*b660*/  SYNCS.PHASECHK.TRANS64.TRYWAIT P1, [UR21+0x28c50], R7 ;  /* 0x028c5007ff0075a7 */ /* 0x000ee40008020155 */
[----:B---3--:R-:W-:Y:S05]  /*b670*/  @!P1 BRA `(.L_x_5505) ;  /* 0x000000e8008c9947 */ /* 0x008fea0003800000 */
.L_x_5504:
        /* <DEDUP_REMOVED lines=34> */
.L_x_5506:
[----:B------:R-:W-:Y:S01]  /*b8a0*/  UIADD3 UR21, UR21, 0x28c60, URZ ;  /* 0x00028c6015157890 */ /* 0x000fe2000fffe03f */
[----:B------:R-:W-:Y:S01]  /*b8b0*/  PLOP3.LUT P1, PT, PT, PT, UP0, 0x80, 0x0 ;  /* 0x000000000000781c */ /* 0x000fe20003f2f008 */
[----:B------:R-:W-:Y:S01]  /*b8c0*/  UMOV UR24, UR38 ;  /* 0x0000002600187c82 */ /* 0x000fe20008000000 */
[----:B---3--:R-:W-:Y:S01]  /*b8d0*/  IMAD.MOV.U32 R8, RZ, RZ, R5 ;  /* 0x000000ffff087224 */ /* 0x008fe200078e0005 */
[----:B------:R-:W-:Y:S01]  /*b8e0*/  UPRMT UR21, UR40, 0x654, UR21 ;  /* 0x0000065428157896 */ /* 0x000fe20008000015 */
[----:B------:R-:W-:-:S08]  /*b8f0*/  IMAD.MOV.U32 R9, RZ, RZ, R6 ;  /* 0x000000ffff097224 */ /* 0x000fd000078e0006 */
[----:B------:R-:W-:Y:S01]  /*b900*/  SYNCS.ARRIVE.TRANS64.RED.A1T0 RZ, [UR21], RZ ;  /* 0x000000ffffff79a7 */ /* 0x000fe20008100415 */
[----:B------:R-:W-:Y:S05]  /*b910*/  @P1 BRA `(.L_x_5507) ;  /* 0xffffffe000d41947 */ /* 0x000fea000383ffff */
.L_x_5496:
        /* <DEDUP_REMOVED lines=11> */
.L_x_5527:
[----:B------:R-:W-:-:S04]  /*b9d0*/  UIADD3 UR38, UR27, 0x1, URZ ;  /* 0x000000011b267890 */ /* 0x000fc8000fffe03f */
[----:B------:R-:W-:-:S04]  /*b9e0*/  UISETP.NE.AND UP0, UPT, UR38, 0x2, UPT ;  /* 0x000000022600788c */ /* 0x000fc8000bf05270 */
[----:B------:R-:W-:Y:S02]  /*b9f0*/  USEL UR6, URZ, 0x1, UP0 ;  /* 0x000000013f067887 */ /* 0x000fe40008000000 */
[----:B------:R-:W-:Y:S02]  /*ba00*/  USEL UR38, UR38, URZ, UP0 ;  /* 0x0000003f26267287 */ /* 0x000fe40008000000 */
[----:B------:R-:W-:Y:S01]  /*ba10*/  ULOP3.LUT UR37, UR37, UR6, URZ, 0x3c, !UPT ;  /* 0x0000000625257292 */ /* 0x000fe2000f8e3c3f */
[----:B------:R-:W-:Y:S11]  /*ba20*/  @!P0 BRA `(.L_x_5509) ;  /* 0x0000000000048947 */ /* 0x000ff60003800000 */
[----:B------:R-:W-:Y:S01]  /*ba30*/  BPT.TRAP 0x1 ;  /* 0x000000040000795c */ /* 0x000fe20000300000 */
.L_x_5509:
[----:B------:R-:W-:Y:S01]  /*ba40*/  ULEA UR20, UR38, UR41, 0x3 ;  /* 0x0000002926147291 */ /* 0x000fe2000f8e183f */
[----:B012---:R-:W-:-:S05]  /*ba50*/  IMAD.U32 R7, RZ, RZ, UR37 ;  /* 0x00000025ff077e24 */ /* 0x007fca000f8e00ff */
[----:B------:R-:W-:-:S04]  /*ba60*/  SHF.L.U32 R7, R7, 0x1f, RZ ;  /* 0x0000001f07077819 */ /* 0x000fc800000006ff */
[----:B------:R0:W1:Y:S01]  /*ba70*/  SYNCS.PHASECHK.TRANS64.TRYWAIT P1, [UR20+0x28c30], R7 ;  /* 0x028c3007ff0075a7 */ /* 0x0000620008020154 */
[----:B------:R-:W-:Y:S05]  /*ba80*/  @!P0 BRA `(.L_x_5510) ;  /* 0x0000000000048947 */ /* 0x000fea0003800000 */
[----:B------:R-:W-:Y:S01]  /*ba90*/  BPT.TRAP 0x1 ;  /* 0x000000040000795c */ /* 0x000fe20000300000 */
.L_x_5510:
[----:B-1----:R-:W-:Y:S05]  /*baa0*/  @P1 BRA `(.L_x_5511) ;  /* 0x0000000000081947 */ /* 0x002fea0003800000 */
[----:B------:R-:W1:Y:S02]  /*bab0*/  SYNCS.PHASECHK.TRANS64.TRYWAIT P1, [UR20+0x28c30], R7 ;  /* 0x028c3007ff0075a7 */ /* 0x000e640008020154 */
[----:B-1----:R-:W-:Y:S05]  /*bac0*/  @!P1 BRA `(.L_x_5512) ;  /* 0x000000e400909947 */ /* 0x002fea0003800000 */
.L_x_5511:
        /* <DEDUP_REMOVED lines=23> */
.L_x_5513:
        /* <DEDUP_REMOVED lines=14> */
[----:B-1----:R-:W-:Y:S01]  /*bd20*/  FMUL.FTZ R6, R155, UR21 ;  /* 0x000000159b067c20 */ /* 0x002fe20008410000 */
        /* <DEDUP_REMOVED lines=41> */
[--C-:B-1----:R-:W-:Y:S02]  /*bfc0*/  IMAD.IADD R177, R179, 0x1, R180.reuse ;  /* 0x00000001b3b17824 */ /* 0x102fe400078e02b4 */
        /* <DEDUP_REMOVED lines=45> */
.L_x_5516:
[----:B------:R-:W-:-:S05]  /*c2a0*/  IMAD.U32 R181, RZ, RZ, UR23 ;  /* 0x00000017ffb57e24 */ /* 0x000fca000f8e00ff */
[----:B------:R-:W-:-:S13]  /*c2b0*/  ISETP.NE.AND P1, PT, R181, 0x1, PT ;  /* 0x00000001b500780c */ /* 0x000fda0003f25270 */
[----:B------:R-:W1:Y:S02]  /*c2c0*/  @P1 LDC.64 R8, c[0x0][0x9e8] ;  /* 0x00027a00ff081b82 */ /* 0x000e640000000a00 */
[----:B-1----:R-:W-:-:S05]  /*c2d0*/  @P1 IMAD.HI.U32 R8, R180, R8, RZ ;  /* 0x00000008b4081227 */ /* 0x002fca00078e00ff */
[----:B------:R-:W-:-:S07]  /*c2e0*/  @P1 SHF.R.U32.HI R180, RZ, R9, R8 ;  /* 0x00000009ffb41219 */ /* 0x000fce0000011608 */
.L_x_5517:
[----:B------:R-:W-:Y:S05]  /*c2f0*/  BSYNC B0 ;  /* 0x0000000000007941 */ /* 0x000fea0003800000 */
.L_x_5515:
[----:B------:R-:W-:-:S04]  /*c300*/  IMAD R180, R180, R181, -UR7 ;  /* 0x80000007b4b47e24 */ /* 0x000fc8000f8e02b5 */
[----:B------:R-:W-:-:S05]  /*c310*/  IMAD.IADD R180, R180, 0x1, -R2 ;  /* 0x00000001b4b47824 */ /* 0x000fca00078e0a02 */
[----:B------:R-:W-:Y:S02]  /*c320*/  VIMNMX R176, R176, R180, !PT ;  /* 0x000000b4b0b07248 */ /* 0x000fe40007fe0100 */
[----:B------:R-:W-:-:S07]  /*c330*/  VIADDMNMX R177, R180, R181, R177, PT ;  /* 0x000000b5b4b17246 */ /* 0x000fce00038001b1 */
.L_x_5514:
        /* <DEDUP_REMOVED lines=69> */
.L_x_5520:
[----:B------:R-:W-:-:S05]  /*c790*/  IMAD.U32 R177, RZ, RZ, UR23 ;  /* 0x00000017ffb17e24 */ /* 0x000fca000f8e00ff */
[----:B------:R-:W-:-:S13]  /*c7a0*/  ISETP.NE.AND P2, PT, R177, 0x1, PT ;  /* 0x00000001b100780c */ /* 0x000fda0003f45270 */
[----:B------:R-:W0:Y:S02]  /*c7b0*/  @P2 LDC.64 R8, c[0x0][0x9e8] ;  /* 0x00027a00ff082b82 */ /* 0x000e240000000a00 */
[----:B0-----:R-:W-:-:S05]  /*c7c0*/  @P2 IMAD.HI.U32 R8, R176, R8, RZ ;  /* 0x00000008b0082227 */ /* 0x001fca00078e00ff */
[----:B------:R-:W-:-:S07]  /*c7d0*/  @P2 SHF.R.U32.HI R176, RZ, R9, R8 ;  /* 0x00000009ffb02219 */ /* 0x000fce0000011608 */
.L_x_5521:
[----:B------:R-:W-:Y:S05]  /*c7e0*/  BSYNC B0 ;  /* 0x0000000000007941 */ /* 0x000fea0003800000 */
.L_x_5519:
[----:B------:R-:W-:-:S04]  /*c7f0*/  IMAD R176, R176, R177, -UR7 ;  /* 0x80000007b0b07e24 */ /* 0x000fc8000f8e02b1 */
[----:B------:R-:W-:-:S05]  /*c800*/  IMAD.IADD R176, R176, 0x1, -R2 ;  /* 0x00000001b0b07824 */ /* 0x000fca00078e0a02 */
[----:B------:R-:W-:Y:S02]  /*c810*/  VIMNMX R178, R178, R176, !PT ;  /* 0x000000b0b2b27248 */ /* 0x000fe40007fe0100 */
[----:B------:R-:W-:-:S07]  /*c820*/  VIADDMNMX R179, R176, R177, R179, PT ;  /* 0x000000b1b0b37246 */ /* 0x000fce00038001b3 */
.L_x_5518:
        /* <DEDUP_REMOVED lines=395> */
.L_x_5522:
[----:B------:R0:W1:Y:S01]  /*e0e0*/  SYNCS.PHASECHK.TRANS64.TRYWAIT P1, [UR20+0x28c50], R7 ;  /* 0x028c5007ff0075a7 */ /* 0x0000620008020154 */
[----:B------:R-:W-:Y:S05]  /*e0f0*/  @!P0 BRA `(.L_x_5523) ;  /* 0x0000000000048947 */ /* 0x000fea0003800000 */
[----:B------:R-:W-:Y:S01]  /*e100*/  BPT.TRAP 0x1 ;  /* 0x000000040000795c */ /* 0x000fe20000300000 */
.L_x_5523:
[----:B-1----:R-:W-:Y:S05]  /*e110*/  @P1 BRA `(.L_x_5524) ;  /* 0x0000000000081947 */ /* 0x002fea0003800000 */
[----:B------:R-:W1:Y:S02]  /*e120*/  SYNCS.PHASECHK.TRANS64.TRYWAIT P1, [UR20+0x28c50], R7 ;  /* 0x028c5007ff0075a7 */ /* 0x000e640008020154 */
[----:B-1----:R-:W-:Y:S05]  /*e130*/  @!P1 BRA `(.L_x_5525) ;  /* 0x000000c0000c9947 */ /* 0x002fea0003800000 */
.L_x_5524:
        /* <DEDUP_REMOVED lines=34> */
.L_x_5526:
        /* <DEDUP_REMOVED lines=10> */
.L_x_5508:
[----:B------:R-:W3:Y:S01]  /*e400*/  SHFL.BFLY PT, R0, R3, 0x2, 0x1f ;  /* 0x0c401f0003007f89 */ /* 0x000ee200000e0000 */
[----:B------:R-:W-:Y:S08]  /*e410*/  BAR.ARV 0x8, 0x100 ;  /* 0x0204000000007b1d */ /* 0x000ff00000002000 */
[----:B------:R-:W-:Y:S01]  /*e420*/  BAR.SYNC.DEFER_BLOCKING 0xf, 0x100 ;  /* 0x03c4000000007b1d */ /* 0x000fe20000010000 */
[----:B------:R-:W-:Y:S01]  /*e430*/  ISETP.NE.AND P2, PT, R18, RZ, PT ;  /* 0x000000ff1200720c */ /* 0x000fe20003f45270 */
[----:B------:R-:W-:Y:S01]  /*e440*/  IMAD.MOV.U32 R12, RZ, RZ, -0x800000 ;  /* 0xff800000ff0c7424 */ /* 0x000fe200078e00ff */
[----:B------:R-:W-:-:S03]  /*e450*/  UIADD3 UR36, UR36, 0x1, URZ ;  /* 0x0000000124247890 */ /* 0x000fc6000fffe03f */
[----:B------:R-:W4:Y:S01]  /*e460*/  SHFL.BFLY PT, R9, R4, 0x2, 0x1f ;  /* 0x0c401f0004097f89 */ /* 0x000f2200000e0000 */
[----:B---3--:R-:W-:Y:S01]  /*e470*/  FADD.FTZ R0, R0, R3 ;  /* 0x0000000300007221 */ /* 0x008fe20000010000 */
[----:B------:R-:W-:-:S04]  /*e480*/  IMAD.MOV.U32 R3, RZ, RZ, RZ ;  /* 0x000000ffff037224 */ /* 0x000fc800078e00ff */
[----:B012---:R-:W0:Y:S01]  /*e490*/  SHFL.BFLY PT, R7, R0, 0x1, 0x1f ;  /* 0x0c201f0000077f89 */ /* 0x007e2200000e0000 */
[----:B----4-:R-:W-:Y:S01]  /*e4a0*/  FADD.FTZ R9, R9, R4 ;  /* 0x0000000409097221 */ /* 0x010fe20000010000 */
[----:B------:R-:W-:Y:S01]  /*e4b0*/  IMAD.U32 R4, RZ, RZ, UR38 ;  /* 0x00000026ff047e24 */ /* 0x000fe2000f8e00ff */
[----:B------:R-:W-:-:S03]  /*e4c0*/  UIADD3 UR38, UR38, 0x1, URZ ;  /* 0x0000000126267890 */ /* 0x000fc6000fffe03f */
[----:B------:R-:W1:Y:S01]  /*e4d0*/  SHFL.BFLY PT, R8, R9, 0x1, 0x1f ;  /* 0x0c201f0009087f89 */ /* 0x000e6200000e0000 */
[----:B------:R-:W-:Y:S01]  /*e4e0*/  @!P2 IMAD R4, R4, 0x40, R17 ;  /* 0x000000400404a824 */ /* 0x000fe200078e0211 */
[----:B------:R-:W-:Y:S01]  /*e4f0*/  UISETP.NE.AND UP0, UPT, UR38, 0x2, UPT ;  /* 0x000000022600788c */ /* 0x000fe2000bf05270 */
[----:B0-----:R-:W-:Y:S01]  /*e500*/  FADD.FTZ R11, R0, R7 ;  /* 0x00000007000b7221 */ /* 0x001fe20000010000 */
[----:B------:R-:W-:Y:S02]  /*e510*/  IMAD.MOV.U32 R0, RZ, RZ, RZ ;  /* 0x000000ffff007224 */ /* 0x000fe400078e00ff */
[----:B------:R-:W-:Y:S01]  /*e520*/  @!P2 LEA R4, R4, UR41, 0x2 ;  /* 0x000000290404ac11 */ /* 0x000fe2000f8e10ff */
[----:B------:R-:W-:Y:S01]  /*e530*/  IMAD.U32 R7, RZ, RZ, UR10 ;  /* 0x0000000aff077e24 */ /* 0x000fe2000f8e00ff */
[----:B------:R-:W-:Y:S01]  /*e540*/  USEL UR4, URZ, 0x1, UP0 ;  /* 0x000000013f047887 */ /* 0x000fe20008000000 */
[----:B------:R-:W-:Y:S01]  /*e550*/  FSETP.NE.FTZ.AND P0, PT, R11, RZ, PT ;  /* 0x000000ff0b00720b */ /* 0x000fe20003f15000 */
[----:B------:R-:W-:-:S02]  /*e560*/  USEL UR38, UR38, URZ, UP0 ;  /* 0x0000003f26267287 */ /* 0x000fc40008000000 */
[----:B------:R-:W-:-:S10]  /*e570*/  ULOP3.LUT UR37, UR37, UR4, URZ, 0x3c, !UPT ;  /* 0x0000000425257292 */ /* 0x000fd4000f8e3c3f */
[----:B------:R-:W0:Y:S01]  /*e580*/  @P0 MUFU.LG2 R10, R11 ;  /* 0x0000000b000a0308 */ /* 0x000e220000000c00 */
[----:B------:R-:W-:Y:S01]  /*e590*/  @P0 FMUL.FTZ R7, R7, 0.69314718246459960938 ;  /* 0x3f31721807070820 */ /* 0x000fe20000410000 */
[----:B-1----:R-:W-:-:S05]  /*e5a0*/  FADD.FTZ R8, R9, R8 ;  /* 0x0000000809087221 */ /* 0x002fca0000010000 */
[----:B------:R-:W-:Y:S01]  /*e5b0*/  FSETP.NE.FTZ.AND P1, PT, R8, RZ, PT ;  /* 0x000000ff0800720b */ /* 0x000fe20003f35000 */
[----:B------:R-:W1:Y:S01]  /*e5c0*/  @P0 MUFU.RCP R3, R11 ;  /* 0x0000000b00030308 */ /* 0x000e620000001000 */
[----:B0-----:R-:W-:-:S11]  /*e5d0*/  @P0 FMUL.FTZ R10, R10, 0.69314718246459960938 ;  /* 0x3f3172180a0a0820 */ /* 0x001fd60000410000 */
[----:B------:R-:W0:Y:S01]  /*e5e0*/  @P1 MUFU.RCP R0, R8 ;  /* 0x0000000800001308 */ /* 0x000e220000001000 */
[----:B------:R-:W-:Y:S01]  /*e5f0*/  @P0 FFMA.FTZ R12, R7, R6, R10 ;  /* 0x00000006070c0223 */ /* 0x000fe2000001000a */
[----:B------:R-:W-:Y:S01]  /*e600*/  PLOP3.LUT P0, PT, PT, PT, PT, 0x8, 0x0 ;  /* 0x000000000000781c */ /* 0x000fe20003f0e170 */
[----:B-1----:R-:W-:Y:S01]  /*e610*/  @!P2 STS [R4+0x28800], R3 ;  /* 0x028800030400a388 */ /* 0x002fe20000000800 */
[-C--:B------:R-:W-:Y:S01]  /*e620*/  FMUL.FTZ R24, R24, R3.reuse ;  /* 0x0000000318187220 */ /* 0x080fe20000410000 */
[----:B------:R-:W-:-:S03]  /*e630*/  FMUL.FTZ R25, R25, R3 ;  /* 0x0000000319197220 */ /* 0x000fc60000410000 */
[----:B------:R-:W1:Y:S01]  /*e640*/  @P1 MUFU.LG2 R6, R8 ;  /* 0x0000000800061308 */ /* 0x000e620000000c00 */
        /* <DEDUP_REMOVED lines=17> */
[----:B------:R-:W-:Y:S01]  /*e760*/  FMUL.FTZ R57, R57, R3 ;  /* 0x0000000339397220 */ /* 0x000fe20000410000 */
[----:B0-----:R-:W-:-:S02]  /*e770*/  IMAD.U32 R4, RZ, RZ, UR10 ;  /* 0x0000000aff047e24 */ /* 0x001fc4000f8e00ff */
[-C--:B------:R-:W-:Y:S01]  /*e780*/  FMUL.FTZ R60, R60, R3.reuse ;  /* 0x000000033c3c7220 */ /* 0x080fe20000410000 */
[-C--:B------:R-:W-:Y:S01]  /*e790*/  FMUL.FTZ R61, R61, R3.reuse ;  /* 0x000000033d3d7220 */ /* 0x080fe20000410000 */
[-C--:B------:R-:W-:Y:S01]  /*e7a0*/  FMUL.FTZ R64, R64, R3.reuse ;  /* 0x0000000340407220 */ /* 0x080fe20000410000 */
[----:B------:R-:W-:Y:S01]  /*e7b0*/  @P1 FMUL.FTZ R4, R4, 0.69314718246459960938 ;  /* 0x3f31721804041820 */ /* 0x000fe20000410000 */
        /* <DEDUP_REMOVED lines=43> */
[----:B------:R-:W-:-:S02]  /*ea70*/  IMAD.MOV.U32 R3, RZ, RZ, -0x800000 ;  /* 0xff800000ff037424 */ /* 0x000fc400078e00ff */
        /* <DEDUP_REMOVED lines=66> */
.L_x_5432:
[----:B------:R-:W0:Y:S08]  /*eea0*/  S2UR UR40, SR_CgaCtaId ;  /* 0x00000000002879c3 */ /* 0x000e300000008800 */
[----:B------:R-:W-:Y:S01]  /*eeb0*/  BAR.SYNC.DEFER_BLOCKING 0x5, 0x180 ;  /* 0x0146000000007b1d */ /* 0x000fe20000010000 */
[----:B------:R-:W-:-:S05]  /*eec0*/  USHF.R.U32.HI UR9, URZ, 0x10, UR42 ;  /* 0x000000103f097899 */ /* 0x000fca000801162a */
        /* <DEDUP_REMOVED lines=12> */
[----:B------:R-:W-:Y:S01]  /*ef90*/  ULDC.64 UR14, c[0x0][0xc00] ;  /* 0x00030000000e7ab9 */ /* 0x000fe20000000a00 */
[----:B------:R-:W-:Y:S01]  /*efa0*/  F2FP.F16.F32.PACK_AB R7, R31, R30 ;  /* 0x0000001e1f07723e */ /* 0x000fe200000000ff */
[----:B------:R-:W-:Y:S01]  /*efb0*/  ULDC.64 UR12, c[0x0][0xc00] ;  /* 0x00030000000c7ab9 */ /* 0x000fe20000000a00 */
[----:B------:R-:W-:Y:S01]  /*efc0*/  F2FP.F16.F32.PACK_AB R10, R37, R36 ;  /* 0x00000024250a723e */ /* 0x000fe200000000ff */
[----:B------:R-:W-:Y:S01]  /*efd0*/  UIMAD.WIDE UR12, UR44, 0x4, UR12 ;  /* 0x000000042c0c78a5 */ /* 0x000fe2000f8e020c */
[----:B------:R-:W-:Y:S01]  /*efe0*/  F2FP.F16.F32.PACK_AB R11, R39, R38 ;  /* 0x00000026270b723e */ /* 0x000fe200000000ff */
[----:B------:R-:W-:Y:S01]  /*eff0*/  UMOV UR10, UR41 ;  /* 0x00000029000a7c82 */ /* 0x000fe20008000000 */
[----:B0-----:R-:W-:Y:S01]  /*f000*/  UMOV UR11, UR4 ;  /* 0x00000004000b7c82 */ /* 0x001fe20008000000 */
[----:B------:R-:W-:Y:S01]  /*f010*/  ULDC UR4, c[0x0][0xad4] ;  /* 0x0002b50000047ab9 */ /* 0x000fe20000000800 */
[----:B------:R-:W-:-:S02]  /*f020*/  IMAD.U32 R14, RZ, RZ, UR10 ;  /* 0x0000000aff0e7e24 */ /* 0x000fc4000f8e00ff */
[----:B------:R-:W-:Y:S01]  /*f030*/  IMAD.U32 R15, RZ, RZ, UR11 ;  /* 0x0000000bff0f7e24 */ /* 0x000fe2000f8e00ff */
[----:B------:R-:W-:Y:S02]  /*f040*/  ULDC.64 UR10, c[0x0][0xc08] ;  /* 0x00030200000a7ab9 */ /* 0x000fe40000000a00 */
[----:B------:R-:W-:-:S04]  /*f050*/  UISETP.NE.U32.AND UP0, UPT, UR10, URZ, UPT ;  /* 0x0000003f0a00728c */ /* 0x000fc8000bf05070 */
[----:B------:R-:W-:Y:S01]  /*f060*/  UISETP.NE.AND.EX UP0, UPT, UR11, URZ, UPT, UP0 ;  /* 0x0000003f0b00728c */ /* 0x000fe2000bf05300 */
[----:B------:R-:W-:Y:S05]  /*f070*/  BAR.SYNC.DEFER_BLOCKING 0x1, 0x100 ;  /* 0x0044000000007b1d */ /* 0x000fea0000010000 */
[----:B------:R-:W-:-:S05]  /*f080*/  PLOP3.LUT P1, PT, PT, PT, UP0, 0x80, 0x0 ;  /* 0x000000000000781c */ /* 0x000fca0003f2f008 */
[----:B------:R-:W-:Y:S02]  /*f090*/  @UP0 ULDC.64 UR10, c[0x0][0xc08] ;  /* 0x00030200000a0ab9 */ /* 0x000fe40000000a00 */
[----:B------:R-:W-:Y:S01]  /*f0a0*/  @UP0 UIMAD.WIDE UR10, UR44, 0x4, UR10 ;  /* 0x000000042c0a08a5 */ /* 0x000fe2000f8e020a */
        /* <DEDUP_REMOVED lines=17> */
[----:B------:R-:W-:-:S02]  /*f1c0*/  F2FP.F16.F32.PACK_AB R9, R35, R34 ;  /* 0x000000222309723e */ /* 0x000fc400000000ff */
[----:B------:R-:W-:Y:S02]  /*f1d0*/  LOP3.LUT R4, R5, 0x380, RZ, 0xc0, !PT ;  /* 0x0000038005047812 */ /* 0x000fe400078ec0ff */
[----:B------:R-:W-:Y:S01]  /*f1e0*/  F2FP.F16.F32.PACK_AB R6, R45, R44 ;  /* 0x0000002c2d06723e */ /* 0x000fe200000000ff */
[----:B------:R0:W-:Y:S01]  /*f1f0*/  STSM.16.M88.4 [R13], R8 ;  /* 0x000000080d007844 */ /* 0x0001e20000000200 */
[----:B------:R-:W-:Y:S02]  /*f200*/  SHF.R.U64 R4, R4, 0x3, RZ ;  /* 0x0000000304047819 */ /* 0x000fe400000012ff */
[----:B------:R-:W-:Y:S02]  /*f210*/  F2FP.F16.F32.PACK_AB R7, R47, R46 ;  /* 0x0000002e2f07723e */ /* 0x000fe400000000ff */
[----:B------:R-:W-:Y:S01]  /*f220*/  LOP3.LUT R4, R4, R5, RZ, 0x3c, !PT ;  /* 0x0000000504047212 */ /* 0x000fe200078e3cff */
[----:B------:R-:W-:-:S05]  /*f230*/  IMAD.X R5, RZ, RZ, R21, P0 ;  /* 0x000000ffff057224 */ /* 0x000fca00000e0615 */
[----:B------:R-:W-:Y:S02]  /*f240*/  MOV R0, R4 ;  /* 0x0000000400007202 */ /* 0x000fe40000000f00 */
[----:B------:R-:W-:Y:S02]  /*f250*/  F2FP.F16.F32.PACK_AB R4, R41, R40 ;  /* 0x000000282904723e */ /* 0x000fe400000000ff */
[----:B------:R-:W-:Y:S02]  /*f260*/  F2FP.F16.F32.PACK_AB R5, R43, R42 ;  /* 0x0000002a2b05723e */ /* 0x000fe400000000ff */
[----:B0-----:R-:W-:Y:S02]  /*f270*/  IADD3 R9, P0, R20, 0x60, RZ ;  /* 0x0000006014097810 */ /* 0x001fe40007f1e0ff */
[----:B------:R-:W-:Y:S01]  /*f280*/  F2FP.F16.F32.PACK_AB R10, R53, R52 ;  /* 0x00000034350a723e */ /* 0x000fe200000000ff */
[----:B------:R0:W-:Y:S01]  /*f290*/  STSM.16.M88.4 [R0], R4 ;  /* 0x0000000400007844 */ /* 0x0001e20000000200 */
[----:B------:R-:W-:-:S02]  /*f2a0*/  LOP3.LUT R8, R9, 0x380, RZ, 0xc0, !PT ;  /* 0x0000038009087812 */ /* 0x000fc400078ec0ff */
[----:B------:R-:W-:Y:S02]  /*f2b0*/  F2FP.F16.F32.PACK_AB R11, R55, R54 ;  /* 0x00000036370b723e */ /* 0x000fe400000000ff */
[----:B------:R-:W-:Y:S01]  /*f2c0*/  SHF.R.U64 R8, R8, 0x3, RZ ;  /* 0x0000000308087819 */ /* 0x000fe200000012ff */
[----:B0-----:R-:W-:-:S03]  /*f2d0*/  IMAD.X R5, RZ, RZ, R21, P0 ;  /* 0x000000ffff057224 */ /* 0x001fc600000e0615 */
[----:B------:R-:W-:Y:S02]  /*f2e0*/  LOP3.LUT R4, R8, R9, RZ, 0x3c, !PT ;  /* 0x0000000908047212 */ /* 0x000fe400078e3cff */
[----:B------:R-:W-:Y:S02]  /*f2f0*/  F2FP.F16.F32.PACK_AB R8, R49, R48 ;  /* 0x000000303108723e */ /* 0x000fe400000000ff */
[----:B------:R-:W-:Y:S02]  /*f300*/  MOV R13, R4 ;  /* 0x00000004000d7202 */ /* 0x000fe40000000f00 */
[----:B------:R-:W-:Y:S02]  /*f310*/  IADD3 R5, P0, R20, 0x2000, RZ ;  /* 0x0000200014057810 */ /* 0x000fe40007f1e0ff */
[----:B------:R-:W-:Y:S02]  /*f320*/  F2FP.F16.F32.PACK_AB R9, R51, R50 ;  /* 0x000000323309723e */ /* 0x000fe400000000ff */
[----:B------:R-:W-:-:S02]  /*f330*/  LOP3.LUT R4, R5, 0x380, RZ, 0xc0, !PT ;  /* 0x0000038005047812 */ /* 0x000fc400078ec0ff */
        /* <DEDUP_REMOVED lines=119> */
[----:B0-----:R-:W-:-:S03]  /*fab0*/  IADD3 R9, P0, R20, 0x6060, RZ ;  /* 0x0000606014097810 */ /* 0x001fc60007f1e0ff */
[----:B------:R0:W-:Y:S01]  /*fac0*/  STSM.16.M88.4 [R0], R4 ;  /* 0x0000000400007844 */ /* 0x0001e20000000200 */
[----:B------:R-:W-:Y:S01]  /*fad0*/  LOP3.LUT R8, R9, 0x380, RZ, 0xc0, !PT ;  /* 0x0000038009087812 */ /* 0x000fe200078ec0ff */
[----:B------:R-:W-:Y:S01]  /*fae0*/  IMAD.X R21, RZ, RZ, R21, P0 ;  /* 0x000000ffff157224 */ /* 0x000fe200000e0615 */
[----:B------:R-:W-:Y:S02]  /*faf0*/  ISETP.NE.U32.AND P0, PT, RZ, UR14, PT ;  /* 0x0000000eff007c0c */ /* 0x000fe4000bf05070 */
[----:B------:R-:W-:Y:S02]  /*fb00*/  SHF.R.U64 R8, R8, 0x3, RZ ;  /* 0x0000000308087819 */ /* 0x000fe400000012ff */
[----:B------:R-:W-:Y:S02]  /*fb10*/  ISETP.NE.AND.EX P0, PT, RZ, UR15, PT, P0 ;  /* 0x0000000fff007c0c */ /* 0x000fe4000bf05300 */
[----:B------:R-:W-:-:S04]  /*fb20*/  LOP3.LUT R20, R8, R9, RZ, 0x3c, !PT ;  /* 0x0000000908147212 */ /* 0x000fc800078e3cff */
[----:B------:R-:W-:Y:S02]  /*fb30*/  MOV R20, R20 ;  /* 0x0000001400147202 */ /* 0x000fe40000000f00 */
[----:B0-----:R-:W-:Y:S02]  /*fb40*/  F2FP.F16.F32.PACK_AB R4, R145, R144 ;  /* 0x000000909104723e */ /* 0x001fe400000000ff */
[----:B------:R-:W-:Y:S02]  /*fb50*/  F2FP.F16.F32.PACK_AB R5, R147, R146 ;  /* 0x000000929305723e */ /* 0x000fe400000000ff */
[----:B------:R-:W-:Y:S02]  /*fb60*/  F2FP.F16.F32.PACK_AB R6, R149, R148 ;  /* 0x000000949506723e */ /* 0x000fe400000000ff */
[----:B------:R-:W-:-:S05]  /*fb70*/  F2FP.F16.F32.PACK_AB R7, R151, R150 ;  /* 0x000000969707723e */ /* 0x000fca00000000ff */
[----:B------:R0:W-:Y:S02]  /*fb80*/  STSM.16.M88.4 [R20], R4 ;  /* 0x0000000414007844 */ /* 0x0001e40000000200 */
[----:B0-----:R-:W-:Y:S02]  /*fb90*/  IMAD.U32 R4, RZ, RZ, UR10 ;  /* 0x0000000aff047e24 */ /* 0x001fe4000f8e00ff */
[----:B------:R-:W-:Y:S01]  /*fba0*/  IMAD.U32 R5, RZ, RZ, UR11 ;  /* 0x0000000bff057e24 */ /* 0x000fe2000f8e00ff */
[----:B------:R-:W-:Y:S06]  /*fbb0*/  BAR.SYNC.DEFER_BLOCKING 0x1, 0x100 ;  /* 0x0044000000007b1d */ /* 0x000fec0000010000 */
[----:B------:R0:W2:Y:S02]  /*fbc0*/  @P1 LDG.E R6, desc[UR54][R4.64] ;  /* 0x0000003604061981 */ /* 0x0000a4000c1e1900 */
[----:B0-----:R-:W-:-:S02]  /*fbd0*/  IMAD.U32 R4, RZ, RZ, UR12 ;  /* 0x0000000cff047e24 */ /* 0x001fc4000f8e00ff */
[----:B------:R-:W-:-:S05]  /*fbe0*/  IMAD.U32 R5, RZ, RZ, UR13 ;  /* 0x0000000dff057e24 */ /* 0x000fca000f8e00ff */
[----:B------:R0:W5:Y:S01]  /*fbf0*/  @P0 LDG.E R0, desc[UR54][R4.64] ;  /* 0x0000003604000981 */ /* 0x000162000c1e1900 */
[----:B------:R-:W-:Y:S01]  /*fc00*/  UISETP.NE.AND UP0, UPT, UR9, URZ, UPT ;  /* 0x0000003f0900728c */ /* 0x000fe2000bf05270 */
[----:B------:R-:W-:Y:S01]  /*fc10*/  ULDC UR8, c[0x0][0xa88] ;  /* 0x0002a20000087ab9 */ /* 0x000fe20000000800 */
[----:B------:R-:W-:Y:S02]  /*fc20*/  ULOP3.LUT UR42, UR42, 0xff, URZ, 0xc0, !UPT ;  /* 0x000000ff2a2a7892 */ /* 0x000fe4000f8ec03f */
[----:B------:R-:W-:Y:S01]  /*fc30*/  USEL UR10, UR9, UR4, UP0 ;  /* 0x00000004090a7287 */ /* 0x000fe20008000000 */
[----:B--2---:R-:W-:Y:S01]  /*fc40*/  @P1 R2UR UR8, R6 ;  /* 0x00000000060812ca */ /* 0x004fe200000e0000 */
[----:B0-----:R-:W-:-:S14]  /*fc50*/  @P1 BRA `(.L_x_5530) ;  /* 0x0000000000201947 */ /* 0x001fdc0003800000 */
[----:B------:R-:W-:Y:S05]  /*fc60*/  @!P0 BRA `(.L_x_5530) ;  /* 0x00000000001c8947 */ /* 0x000fea0003800000 */
[----:B------:R-:W-:Y:S02]  /*fc70*/  IMAD.U32 R4, RZ, RZ, UR12 ;  /* 0x0000000cff047e24 */ /* 0x000fe4000f8e00ff */
[----:B------:R-:W-:-:S05]  /*fc80*/  IMAD.U32 R5, RZ, RZ, UR13 ;  /* 0x0000000dff057e24 */ /* 0x000fca000f8e00ff */
[----:B------:R-:W2:Y:S04]  /*fc90*/  LDG.E R6, desc[UR54][R4.64] ;  /* 0x0000003604067981 */ /* 0x000ea8000c1e1900 */
[----:B------:R-:W3:Y:S01]  /*fca0*/  LDG.E R7, desc[UR54][R4.64+0x4] ;  /* 0x0000043604077981 */ /* 0x000ee2000c1e1900 */
[----:B--2---:R-:W-:Y:S02]  /*fcb0*/  R2UR UR4, R6 ;  /* 0x00000000060472ca */ /* 0x004fe400000e0000 */
[----:B---3--:R-:W-:-:S13]  /*fcc0*/  R2UR UR8, R7 ;  /* 0x00000000070872ca */ /* 0x008fda00000e0000 */
[----:B------:R-:W-:-:S12]  /*fcd0*/  UIADD3 UR8, -UR4, UR8, URZ ;  /* 0x0000000804087290 */ /* 0x000fd8000fffe13f */
.L_x_5530:
        /* <DEDUP_REMOVED lines=13> */
[----:B------:R-:W-:Y:S01]  /*fdb0*/  UISETP.GT.AND UP1, UPT, UR10, 0x1, UPT ;  /* 0x000000010a00788c */ /* 0x000fe2000bf24270 */
[----:B------:R-:W-:Y:S01]  /*fdc0*/  VIADD R9, R186, UR45 ;  /* 0x0000002dba097c36 */ /* 0x000fe20008000000 */
[----:B------:R-:W-:Y:S01]  /*fdd0*/  UMOV UR21, 0x9b8 ;  /* 0x000009b800157882 */ /* 0x000fe20000000000 */
[----:B------:R-:W-:Y:S02]  /*fde0*/  UISETP.NE.U32.AND UP0, UPT, UR14, URZ, UPT ;  /* 0x0000003f0e00728c */ /* 0x000fe4000bf05070 */
[----:B------:R-:W-:Y:S01]  /*fdf0*/  USEL UR21, UR21, 0x978, UP1 ;  /* 0x0000097815157887 */ /* 0x000fe20008800000 */
[----:B------:R-:W-:Y:S01]  /*fe00*/  IMAD.MOV.U32 R5, RZ, RZ, R9 ;  /* 0x000000ffff057224 */ /* 0x000fe200078e0009 */
[----:B------:R-:W-:Y:S02]  /*fe10*/  UISETP.NE.AND.EX UP0, UPT, UR15, URZ, UPT, UP0 ;  /* 0x0000003f0f00728c */ /* 0x000fe4000bf05300 */
[----:B------:R-:W-:-:S02]  /*fe20*/  USEL UR16, UR42, URZ, UP1 ;  /* 0x0000003f2a107287 */ /* 0x000fc40008800000 */
[----:B------:R-:W-:Y:S02]  /*fe30*/  USEL UR19, UR44, URZ, !UP0 ;  /* 0x0000003f2c137287 */ /* 0x000fe4000c000000 */
[----:B------:R-:W-:-:S04]  /*fe40*/  USHF.R.S32.HI UR17, URZ, 0x1f, UR44 ;  /* 0x0000001f3f117899 */ /* 0x000fc8000801142c */
[----:B------:R-:W-:Y:S01]  /*fe50*/  ULDC.64 UR14, c[0x0][UR21+0x228] ;  /* 0x00008a00150e7abb */ /* 0x000fe20008000a00 */
[----:B------:R-:W-:Y:S01]  /*fe60*/  ULDC.64 UR12, c[0x0][UR21+0x220] ;  /* 0x00008800150c7abb */ /* 0x000fe20008000a00 */
[----:B------:R-:W-:Y:S02]  /*fe70*/  UIMAD.WIDE.U32 UR22, UR14, UR16, URZ ;  /* 0x000000100e1672a5 */ /* 0x000fe4000f8e003f */
[----:B------:R-:W-:Y:S01]  /*fe80*/  UIMAD UR24, UR15, UR16, URZ ;  /* 0x000000100f1872a4 */ /* 0x000fe2000f8e023f */
[C---:B0-----:R-:W-:Y:S01]  /*fe90*/  ISETP.NE.AND P0, PT, R0.reuse, 0x1, PT ;  /* 0x000000010000780c */ /* 0x041fe20003f05270 */
[----:B------:R-:W-:Y:S01]  /*fea0*/  UIMAD.WIDE.U32 UR14, UR12, UR19, URZ ;  /* 0x000000130c0e72a5 */ /* 0x000fe2000f8e003f */
[----:B------:R-:W-:Y:S01]  /*feb0*/  IMAD R11, R0, UR8, RZ ;  /* 0x00000008000b7c24 */ /* 0x000fe2000f8e02ff */
[----:B------:R-:W-:Y:S01]  /*fec0*/  ULDC.64 UR10, c[0x0][UR21+0x218] ;  /* 0x00008600150a7abb */ /* 0x000fe20008000a00 */
[----:B------:R-:W-:Y:S02]  /*fed0*/  USEL UR20, UR17, URZ, !UP0 ;  /* 0x0000003f11147287 */ /* 0x000fe4000c000000 */
[----:B------:R-:W-:-:S02]  /*fee0*/  UIMAD UR19, UR13, UR19, URZ ;  /* 0x000000130d1372a4 */ /* 0x000fc4000f8e023f */
[----:B------:R-:W-:Y:S02]  /*fef0*/  UIMAD.WIDE.U32 UR16, UR10, UR43, URZ ;  /* 0x0000002b0a1072a5 */ /* 0x000fe4000f8e003f */
[----:B------:R-:W-:Y:S02]  /*ff00*/  UIMAD UR10, UR11, UR43, URZ ;  /* 0x0000002b0b0a72a4 */ /* 0x000fe4000f8e023f */
[----:B------:R-:W-:Y:S01]  /*ff10*/  UIMAD UR19, UR12, UR20, UR19 ;  /* 0x000000140c1372a4 */ /* 0x000fe2000f8e0213 */
[----:B------:R-:W0:Y:S01]  /*ff20*/  @P0 LDC R4, c[0x0][0xbec] ;  /* 0x0002fb00ff040b82 */ /* 0x000e220000000800 */
[----:B------:R-:W-:Y:S02]  /*ff30*/  UIADD3 UR24, UR23, UR24, URZ ;  /* 0x0000001817187290 */ /* 0x000fe4000fffe03f */
[----:B------:R-:W-:Y:S02]  /*ff40*/  UIADD3 UR11, UR17, UR10, URZ ;  /* 0x0000000a110b7290 */ /* 0x000fe4000fffe03f */
[----:B------:R-:W-:-:S02]  /*ff50*/  UIADD3 UR16, UP0, UP2, UR14, UR16, UR4 ;  /* 0x000000100e107290 */ /* 0x000fc4000fa1e004 */
[----:B------:R-:W-:Y:S01]  /*ff60*/  UIADD3 UR10, UR15, UR19, URZ ;  /* 0x000000130f0a7290 */ /* 0x000fe2000fffe03f */
[----:B------:R-:W1:Y:S01]  /*ff70*/  @P0 LDC R7, c[0x0][0xbf0] ;  /* 0x0002fc00ff070b82 */ /* 0x000e620000000800 */
[----:B------:R-:W-:Y:S02]  /*ff80*/  IMAD.U32 R6, RZ, RZ, UR24 ;  /* 0x00000018ff067e24 */ /* 0x000fe4000f8e00ff */
[----:B------:R-:W-:Y:S01]  /*ff90*/  UIADD3.X UR10, UR10, UR11, UR18, UP0, UP2 ;  /* 0x0000000b0a0a7290 */ /* 0x000fe200087e4412 */
[----:B0-----:R-:W-:-:S05]  /*ffa0*/  @P0 IMAD.HI.U32 R4, R9, R4, RZ ;  /* 0x0000000409040227 */ /* 0x001fca00078e00ff */
[----:B-1----:R-:W-:Y:S01]  /*ffb0*/  @P0 SHF.R.U32.HI R5, RZ, R7, R4 ;  /* 0x00000007ff050219 */ /* 0x002fe20000011604 */
[----:B------:R-:W-:-:S04]  /*ffc0*/  IMAD.U32 R4, RZ, RZ, UR22 ;  /* 0x00000016ff047e24 */ /* 0x000fc8000f8e00ff */
[--C-:B------:R-:W-:Y:S01]  /*ffd0*/  IMAD.MOV R7, RZ, RZ, -R5.reuse ;  /* 0x000000ffff077224 */ /* 0x100fe200078e0a05 */
[----:B------:R-:W-:Y:S02]  /*ffe0*/  IADD3 R4, P0, P2, R5, UR16, R4 ;  /* 0x0000001005047c10 */ /* 0x000fe4000fa1e004 */
[----:B------:R-:W-:Y:S01]  /*fff0*/  SHF.R.S32.HI R5, RZ, 0x1f, R5 ;  /* 0x0000001fff057819 */ /* 0x000fe20000011405 */
[----:B------:R-:W-:Y:S02]  /*10000*/  IMAD R7, R0, R7, R9 ;  /* 0x0000000700077224 */ /* 0x000fe400078e0209 */
[----:B------:R-:W-:Y:S01]  /*10010*/  VIADD R0, R17, UR45 ;  /* 0x0000002d11007c36 */ /* 0x000fe20008000000 */
[----:B------:R-:W-:Y:S01]  /*10020*/  IADD3.X R5, R5, UR10, R6, P0, P2 ;  /* 0x0000000a05057c10 */ /* 0x000fe200087e4406 */
[----:B------:R-:W-:Y:S01]  /*10030*/  ULDC.64 UR10, c[0x0][UR21+0x210] ;  /* 0x00008400150a7abb */ /* 0x000fe20008000a00 */
[----:B------:R-:W-:Y:S01]  /*10040*/  SHF.R.S32.HI R6, RZ, 0x1f, R7 ;  /* 0x0000001fff067819 */ /* 0x000fe20000011407 */
[----:B------:R-:W-:-:S02]  /*10050*/  IMAD R9, R7, UR11, RZ ;  /* 0x0000000b07097c24 */ /* 0x000fc4000f8e02ff */
        /* <DEDUP_REMOVED lines=8> */
[----:B------:R-:W-:Y:S04]  /*100e0*/  SHFL.IDX PT, R6, R8, 0x1, 0x1c1f ;  /* 0x003c1f0008067f89 */ /* 0x000fe800000e0000 */
[----:B------:R-:W-:Y:S04]  /*100f0*/  SHFL.IDX PT, R4, R8, RZ, 0x1c1f ;  /* 0x001c1fff08047589 */ /* 0x000fe800000e0000 */
[----:B------:R-:W-:Y:S01]  /*10100*/  SHFL.IDX PT, R7, R9, 0x1, 0x1c1f ;  /* 0x003c1f0009077f89 */ /* 0x000fe200000e0000 */
[----:B--2---:R-:W-:-:S05]  /*10110*/  IMAD.MOV R5, RZ, RZ, -R10 ;  /* 0x000000ffff057224 */ /* 0x004fca00078e0a0a */
[----:B------:R-:W-:Y:S02]  /*10120*/  ISETP.NE.AND P0, PT, R2, R5, PT ;  /* 0x000000050200720c */ /* 0x000fe40003f05270 */
[----:B------:R-:W0:Y:S02]  /*10130*/  SHFL.IDX PT, R5, R9, RZ, 0x1c1f ;  /* 0x001c1fff09057589 */ /* 0x000e2400000e0000 */
[C---:B------:R-:W-:Y:S01]  /*10140*/  ISETP.GE.OR P2, PT, R0.reuse, R11, P0 ;  /* 0x0000000b0000720c */ /* 0x040fe20000746670 */
[----:B------:R-:W-:-:S05]  /*10150*/  VIADD R0, R0, 0x8 ;  /* 0x0000000800007836 */ /* 0x000fca0000000000 */
[----:B------:R-:W-:-:S07]  /*10160*/  ISETP.GE.OR P0, PT, R0, R11, P0 ;  /* 0x0000000b0000720c */ /* 0x000fce0000706670 */
[----:B0-----:R0:W-:Y:S06]  /*10170*/  @!P2 ST.E desc[UR54][R4.64], R12 ;  /* 0x0000000c0400a985 */ /* 0x0011ec000c101936 */
[----:B------:R0:W-:Y:S02]  /*10180*/  @!P0 ST.E desc[UR54][R6.64], R3 ;  /* 0x0000000306008985 */ /* 0x0001e4000c101936 */
.L_x_5531:
[----:B------:R-:W-:Y:S05]  /*10190*/  @P1 BRA `(.L_x_5532) ;  /* 0x0000001000501947 */ /* 0x000fea0003800000 */
[----:B0-----:R-:W-:Y:S01]  /*101a0*/  IMAD R3, R219, 0x40, R19 ;  /* 0x00000040db037824 */ /* 0x001fe200078e0213 */
[----:B------:R-:W0:Y:S01]  /*101b0*/  LDC R82, c[0x0][0xbe8] ;  /* 0x0002fa00ff527b82 */ /* 0x000e220000000800 */
[----:B------:R-:W-:Y:S01]  /*101c0*/  ULDC UR14, c[0x0][0xac8] ;  /* 0x0002b200000e7ab9 */ /* 0x000fe20000000800 */
[----:B------:R-:W-:Y:S01]  /*101d0*/  ULDC.64 UR12, c[0x0][0xaa0] ;  /* 0x0002a800000c7ab9 */ /* 0x000fe20000000a00 */
        /* <DEDUP_REMOVED lines=9> */
[--C-:B------:R-:W-:Y:S01]  /*10270*/  IMAD.X R9, RZ, RZ, R15.reuse, P3 ;  /* 0x000000ffff097224 */ /* 0x100fe200018e060f */
[----:B------:R-:W-:Y:S02]  /*10280*/  LOP3.LUT R32, R33, 0x380, RZ, 0xc0, !PT ;  /* 0x0000038021207812 */ /* 0x000fe400078ec0ff */
[----:B------:R-:W-:Y:S02]  /*10290*/  IADD3 R45, P3, R14, 0x8000, RZ ;  /* 0x000080000e2d7810 */ /* 0x000fe40007f7e0ff */
[----:B------:R-:W-:Y:S01]  /*102a0*/  LOP3.LUT R40, R40, R41, RZ, 0x3c, !PT ;  /* 0x0000002928287212 */ /* 0x000fe200078e3cff */
[--C-:B------:R-:W-:Y:S01]  /*102b0*/  IMAD.X R41, RZ, RZ, R15.reuse, P2 ;  /* 0x000000ffff297224 */ /* 0x100fe200010e060f */
[C---:B------:R-:W-:Y:S01]  /*102c0*/  IADD3 R37, P1, R14.reuse, 0x6000, RZ ;  /* 0x000060000e257810 */ /* 0x040fe20007f3e0ff */
[----:B------:R-:W-:Y:S01]  /*102d0*/  VIADD R91, R19, 0x40 ;  /* 0x00000040135b7836 */ /* 0x000fe20000000000 */
[----:B------:R-:W-:Y:S01]  /*102e0*/  IADD3 R69, P2, R14, 0xe000, RZ ;  /* 0x0000e0000e457810 */ /* 0x000fe20007f5e0ff */
[----:B------:R-:W-:Y:S01]  /*102f0*/  UIMAD UR18, UR18, UR12, URZ ;  /* 0x0000000c121272a4 */ /* 0x000fe2000f8e023f */
[----:B------:R-:W-:Y:S01]  /*10300*/  SHF.R.U64 R32, R32, 0x3, RZ ;  /* 0x0000000320207819 */ /* 0x000fe200000012ff */
[----:B------:R-:W-:Y:S01]  /*10310*/  UIMAD.WIDE.U32 UR10, UR4, UR12, URZ ;  /* 0x0000000c040a72a5 */ /* 0x000fe2000f8e003f */
[----:B------:R-:W-:Y:S01]  /*10320*/  LOP3.LUT R44, R45, 0x380, RZ, 0xc0, !PT ;  /* 0x000003802d2c7812 */ /* 0x000fe200078ec0ff */
[----:B------:R-:W-:Y:S01]  /*10330*/  VIADD R87, R19, 0x80 ;  /* 0x0000008013577836 */ /* 0x000fe20000000000 */
[----:B------:R-:W-:Y:S01]  /*10340*/  LOP3.LUT R36, R37, 0x380, RZ, 0xc0, !PT ;  /* 0x0000038025247812 */ /* 0x000fe200078ec0ff */
[----:B------:R-:W-:Y:S01]  /*10350*/  VIADD R89, R19, 0x100 ;  /* 0x0000010013597836 */ /* 0x000fe20000000000 */
[----:B------:R-:W-:Y:S01]  /*10360*/  LOP3.LUT R68, R69, 0x380, RZ, 0xc0, !PT ;  /* 0x0000038045447812 */ /* 0x000fe200078ec0ff */
[----:B------:R-:W-:Y:S01]  /*10370*/  VIADD R99, R19, 0x140 ;  /* 0x0000014013637836 */ /* 0x000fe20000000000 */
[----:B------:R-:W-:Y:S01]  /*10380*/  LOP3.LUT R32, R32, R33, RZ, 0x3c, !PT ;  /* 0x0000002120207212 */ /* 0x000fe200078e3cff */
[----:B------:R-:W-:Y:S01]  /*10390*/  IMAD.X R33, RZ, RZ, R15, P0 ;  /* 0x000000ffff217224 */ /* 0x000fe200000e060f */
[----:B------:R-:W-:Y:S01]  /*103a0*/  SHF.R.U64 R44, R44, 0x3, RZ ;  /* 0x000000032c2c7819 */ /* 0x000fe200000012ff */
[----:B------:R-:W5:Y:S01]  /*103b0*/  LD.E.128 R8, desc[UR54][R8.64] ;  /* 0x0000003608087980 */ /* 0x000f62000c101d00 */
[----:B------:R-:W-:-:S02]  /*103c0*/  SHF.R.U64 R36, R36, 0x3, RZ ;  /* 0x0000000324247819 */ /* 0x000fc400000012ff */
[----:B------:R-:W-:Y:S01]  /*103d0*/  IADD3 R61, P0, R14, 0xc000, RZ ;  /* 0x0000c0000e3d7810 */ /* 0x000fe20007f1e0ff */
[----:B------:R-:W-:Y:S01]  /*103e0*/  UIMAD UR18, UR4, UR13, UR18 ;  /* 0x0000000d041272a4 */ /* 0x000fe2000f8e0212 */
[----:B------:R-:W-:Y:S01]  /*103f0*/  SHF.R.U64 R68, R68, 0x3, RZ ;  /* 0x0000000344447819 */ /* 0x000fe200000012ff */
[----:B------:R-:W5:Y:S01]  /*10400*/  LD.E.128 R32, desc[UR54][R32.64] ;  /* 0x0000003620207980 */ /* 0x000f62000c101d00 */
[----:B------:R-:W-:Y:S01]  /*10410*/  LOP3.LUT R44, R44, R45, RZ, 0x3c, !PT ;  /* 0x0000002d2c2c7212 */ /* 0x000fe200078e3cff */
[--C-:B------:R-:W-:Y:S01]  /*10420*/  IMAD.X R45, RZ, RZ, R15.reuse, P3 ;  /* 0x000000ffff2d7224 */ /* 0x100fe200018e060f */
[----:B------:R-:W-:Y:S01]  /*10430*/  LOP3.LUT R36, R36, R37, RZ, 0x3c, !PT ;  /* 0x0000002524247212 */ /* 0x000fe200078e3cff */
[--C-:B------:R-:W-:Y:S01]  /*10440*/  IMAD.X R37, RZ, RZ, R15.reuse, P1 ;  /* 0x000000ffff257224 */ /* 0x100fe200008e060f */
[----:B------:R-:W-:Y:S01]  /*10450*/  LOP3.LUT R60, R61, 0x380, RZ, 0xc0, !PT ;  /* 0x000003803d3c7812 */ /* 0x000fe200078ec0ff */
[----:B------:R-:W-:Y:S01]  /*10460*/  ULDC.64 UR12, c[0x0][0xae8] ;  /* 0x0002ba00000c7ab9 */ /* 0x000fe20000000a00 */
[----:B------:R-:W-:Y:S01]  /*10470*/  LOP3.LUT R68, R68, R69, RZ, 0x3c, !PT ;  /* 0x0000004544447212 */ /* 0x000fe200078e3cff */
[----:B------:R-:W-:Y:S01]  /*10480*/  IMAD.X R69, RZ, RZ, R15, P2 ;  /* 0x000000ffff457224 */ /* 0x000fe200010e060f */
[----:B------:R-:W-:-:S02]  /*10490*/  IADD3 R3, P3, R14, 0xf000, RZ ;  /* 0x0000f0000e037810 */ /* 0x000fc40007f7e0ff */
[C---:B------:R-:W-:Y:S02]  /*104a0*/  IADD3 R13, P4, R14.reuse, 0x2000, RZ ;  /* 0x000020000e0d7810 */ /* 0x040fe40007f9e0ff */
[C---:B------:R-:W-:Y:S02]  /*104b0*/  IADD3 R25, P5, R14.reuse, 0x3000, RZ ;  /* 0x000030000e197810 */ /* 0x040fe40007fbe0ff */
[C---:B------:R-:W-:Y:S01]  /*104c0*/  IADD3 R29, P6, R14.reuse, 0x4000, RZ ;  /* 0x000040000e1d7810 */ /* 0x040fe20007fde0ff */
[----:B------:R-:W-:Y:S01]  /*104d0*/  UIADD3 UR11, UR11, UR18, URZ ;  /* 0x000000120b0b7290 */ /* 0x000fe2000fffe03f */
[----:B------:R-:W-:Y:S01]  /*104e0*/  IADD3 R65, P1, R14, 0xd000, RZ ;  /* 0x0000d0000e417810 */ /* 0x000fe20007f3e0ff */
[----:B------:R-:W-:Y:S01]  /*104f0*/  USHF.R.S32.HI UR4, URZ, 0x1f, UR9 ;  /* 0x0000001f3f047899 */ /* 0x000fe20008011409 */
[----:B0-----:R-:W-:Y:S01]  /*10500*/  ISETP.NE.AND P2, PT, R82, 0x1, PT ;  /* 0x000000015200780c */ /* 0x001fe20003f45270 */
[----:B------:R-:W-:Y:S01]  /*10510*/  IMAD.X R73, RZ, RZ, R15, P3 ;  /* 0x000000ffff497224 */ /* 0x000fe200018e060f */
[----:B------:R-:W-:Y:S01]  /*10520*/  SHF.R.U64 R60, R60, 0x3, RZ ;  /* 0x000000033c3c7819 */ /* 0x000fe200000012ff */
[----:B------:R-:W5:Y:S01]  /*10530*/  LD.E.128 R36, desc[UR54][R36.64] ;  /* 0x0000003624247980 */ /* 0x000f62000c101d00 */
[----:B------:R-:W-:-:S02]  /*10540*/  LOP3.LUT R0, R3, 0x380, RZ, 0xc0, !PT ;  /* 0x0000038003007812 */ /* 0x000fc400078ec0ff */
[----:B------:R-:W-:Y:S01]  /*10550*/  LOP3.LUT R64, R65, 0x380, RZ, 0xc0, !PT ;  /* 0x0000038041407812 */ /* 0x000fe200078ec0ff */
[----:B------:R-:W5:Y:S01]  /*10560*/  LD.E.128 R40, desc[UR54][R40.64] ;  /* 0x0000003628287980 */ /* 0x000f62000c101d00 */
[----:B------:R-:W-:Y:S01]  /*10570*/  LOP3.LUT R60, R60, R61, RZ, 0x3c, !PT ;  /* 0x0000003d3c3c7212 */ /* 0x000fe200078e3cff */
[----:B------:R-:W-:Y:S01]  /*10580*/  IMAD.X R61, RZ, RZ, R15, P0 ;  /* 0x000000ffff3d7224 */ /* 0x000fe200000e060f */
[----:B------:R-:W-:Y:S01]  /*10590*/  SHF.R.U64 R0, R0, 0x3, RZ ;  /* 0x0000000300007819 */ /* 0x000fe200000012ff */
[----:B------:R-:W5:Y:S01]  /*105a0*/  LD.E.128 R44, desc[UR54][R44.64] ;  /* 0x000000362c2c7980 */ /* 0x000f62000c101d00 */
[----:B------:R-:W-:Y:S01]  /*105b0*/  SHF.R.U64 R64, R64, 0x3, RZ ;  /* 0x0000000340407819 */ /* 0x000fe200000012ff */
[----:B------:R-:W0:Y:S01]  /*105c0*/  @P2 LDC R79, c[0x0][0xbec] ;  /* 0x0002fb00ff4f2b82 */ /* 0x000e220000000800 */
[----:B------:R-:W-:Y:S01]  /*105d0*/  ISETP.GE.AND P0, PT, R91, UR14, PT ;  /* 0x0000000e5b007c0c */ /* 0x000fe2000bf06270 */
[----:B------:R-:W5:Y:S01]  /*105e0*/  LD.E.128 R68, desc[UR54][R68.64] ;  /* 0x0000003644447980 */ /* 0x000f62000c101d00 */
[----:B------:R-:W-:-:S02]  /*105f0*/  LOP3.LUT R72, R0, R3, RZ, 0x3c, !PT ;  /* 0x0000000300487212 */ /* 0x000fc400078e3cff */
[----:B------:R-:W-:Y:S01]  /*10600*/  LOP3.LUT R64, R64, R65, RZ, 0x3c, !PT ;  /* 0x0000004140407212 */ /* 0x000fe200078e3cff */
[----:B------:R-:W-:Y:S01]  /*10610*/  IMAD.X R65, RZ, RZ, R15, P1 ;  /* 0x000000ffff417224 */ /* 0x000fe200008e060f */
[----:B------:R-:W-:Y:S01]  /*10620*/  SEL R3, RZ, 0xffffffff, P0 ;  /* 0xffffffffff037807 */ /* 0x000fe20000000000 */
[----:B------:R-:W1:Y:S01]  /*10630*/  @P2 LDC R81, c[0x0][0xbf0] ;  /* 0x0002fc00ff512b82 */ /* 0x000e620000000800 */
[----:B------:R-:W-:Y:S02]  /*10640*/  ISETP.GE.AND P1, PT, R19, UR14, PT ;  /* 0x0000000e13007c0c */ /* 0x000fe4000bf26270 */
[----:B------:R-:W-:Y:S01]  /*10650*/  LOP3.LUT R12, R13, 0x380, RZ, 0xc0, !PT ;  /* 0x000003800d0c7812 */ /* 0x000fe200078ec0ff */
[----:B------:R-:W-:Y:S01]  /*10660*/  IMAD.SHL.U32 R3, R3, 0x2, RZ ;  /* 0x0000000203037824 */ /* 0x000fe200078e00ff */
[----:B------:R-:W-:Y:S02]  /*10670*/  SEL R0, RZ, 0x1, P1 ;  /* 0x00000001ff007807 */ /* 0x000fe40000800000 */
[----:B------:R-:W-:-:S02]  /*10680*/  LOP3.LUT R24, R25, 0x380, RZ, 0xc0, !PT ;  /* 0x0000038019187812 */ /* 0x000fc400078ec0ff */
[----:B------:R-:W-:Y:S01]  /*10690*/  LOP3.LUT R28, R29, 0x380, RZ, 0xc0, !PT ;  /* 0x000003801d1c7812 */ /* 0x000fe200078ec0ff */
[----:B------:R-:W-:Y:S01]  /*106a0*/  UIMAD.WIDE.U32 UR10, UR43, UR12, UR10 ;  /* 0x0000000c2b0a72a5 */ /* 0x000fe2000f8e000a */
[----:B------:R-:W-:Y:S01]  /*106b0*/  LOP3.LUT R20, R3, 0x2, R0, 0xe2, !PT ;  /* 0x0000000203147812 */ /* 0x000fe200078ee200 */
[----:B------:R-:W-:Y:S01]  /*106c0*/  VIADD R3, R19, 0xc0 ;  /* 0x000000c013037836 */ /* 0x000fe20000000000 */
[----:B------:R-:W-:Y:S01]  /*106d0*/  SHF.R.U64 R12, R12, 0x3, RZ ;  /* 0x000000030c0c7819 */ /* 0x000fe200000012ff */
[----:B------:R-:W-:Y:S01]  /*106e0*/  IMAD R0, R187, 0x20, R219 ;  /* 0x00000020bb007824 */ /* 0x000fe200078e02db */
[----:B------:R-:W-:Y:S01]  /*106f0*/  SHF.R.U64 R24, R24, 0x3, RZ ;  /* 0x0000000318187819 */ /* 0x000fe200000012ff */
[----:B------:R-:W5:Y:S01]  /*10700*/  LD.E.128 R60, desc[UR54][R60.64] ;  /* 0x000000363c3c7980 */ /* 0x000f62000c101d00 */
[----:B------:R-:W-:Y:S01]  /*10710*/  ISETP.GE.AND P0, PT, R3, UR14, PT ;  /* 0x0000000e03007c0c */ /* 0x000fe2000bf06270 */
[----:B------:R-:W-:Y:S01]  /*10720*/  VIADD R80, R0, UR45 ;  /* 0x0000002d00507c36 */ /* 0x000fe20008000000 */
[----:B------:R-:W-:Y:S01]  /*10730*/  SHF.R.U64 R28, R28, 0x3, RZ ;  /* 0x000000031c1c7819 */ /* 0x000fe200000012ff */
[----:B------:R-:W5:Y:S01]  /*10740*/  LD.E.128 R64, desc[UR54][R64.64] ;  /* 0x0000003640407980 */ /* 0x000f62000c101d00 */
[----:B------:R-:W-:Y:S01]  /*10750*/  SEL R0, RZ, 0xffffffff, P0 ;  /* 0xffffffffff007807 */ /* 0x000fe20000000000 */
[----:B------:R-:W-:Y:S01]  /*10760*/  UIMAD UR11, UR43, UR13, UR11 ;  /* 0x0000000d2b0b72a4 */ /* 0x000fe2000f8e020b */
[----:B------:R-:W-:Y:S01]  /*10770*/  LOP3.LUT R12, R12, R13, RZ, 0x3c, !PT ;  /* 0x0000000d0c0c7212 */ /* 0x000fe200078e3cff */
[--C-:B------:R-:W-:Y:S01]  /*10780*/  IMAD.X R13, RZ, RZ, R15.reuse, P4 ;  /* 0x000000ffff0d7224 */ /* 0x100fe200020e060f */
[----:B------:R-:W-:Y:S01]  /*10790*/  LOP3.LUT R24, R24, R25, RZ, 0x3c, !PT ;  /* 0x0000001918187212 */ /* 0x000fe200078e3cff */
[--C-:B------:R-:W-:Y:S01]  /*107a0*/  IMAD.X R25, RZ, RZ, R15.reuse, P5 ;  /* 0x000000ffff197224 */ /* 0x100fe200028e060f */
[----:B------:R-:W-:Y:S01]  /*107b0*/  LOP3.LUT R28, R28, R29, RZ, 0x3c, !PT ;  /* 0x0000001d1c1c7212 */ /* 0x000fe200078e3cff */
[----:B------:R-:W-:Y:S01]  /*107c0*/  IMAD.X R29, RZ, RZ, R15, P6 ;  /* 0x000000ffff1d7224 */ /* 0x000fe200030e060f */
[----:B------:R-:W-:Y:S01]  /*107d0*/  ISETP.GE.AND P1, PT, R87, UR14, PT ;  /* 0x0000000e57007c0c */ /* 0x000fe2000bf26270 */
[----:B------:R-:W-:Y:S01]  /*107e0*/  ULDC.64 UR12, c[0x0][0xaf0] ;  /* 0x0002bc00000c7ab9 */ /* 0x000fe20000000a00 */
[----:B------:R-:W-:Y:S01]  /*107f0*/  IADD3 R49, P4, R14, 0x9000, RZ ;  /* 0x000090000e317810 */ /* 0x000fe20007f9e0ff */
[----:B------:R-:W-:Y:S01]  /*10800*/  IMAD.SHL.U32 R83, R0, 0x8, RZ ;  /* 0x0000000800537824 */ /* 0x000fe200078e00ff */
[----:B------:R-:W-:-:S02]  /*10810*/  IADD3 R53, P5, R14, 0xa000, RZ ;  /* 0x0000a0000e357810 */ /* 0x000fc40007fbe0ff */
[C---:B------:R-:W-:Y:S01]  /*10820*/  LOP3.LUT R5, R14.reuse, 0x380, RZ, 0xc0, !PT ;  /* 0x000003800e057812 */ /* 0x040fe200078ec0ff */
[----:B------:R-:W-:Y:S01]  /*10830*/  IMAD.MOV.U32 R77, RZ, RZ, R80 ;  /* 0x000000ffff4d7224 */ /* 0x000fe200078e0050 */
[----:B------:R-:W-:Y:S01]  /*10840*/  IADD3 R57, P6, R14, 0xb000, RZ ;  /* 0x0000b0000e397810 */ /* 0x000fe20007fde0ff */
[----:B------:R-:W-:Y:S01]  /*10850*/  UIMAD UR4, UR4, UR12, URZ ;  /* 0x0000000c040472a4 */ /* 0x000fe2000f8e023f */
[----:B------:R-:W-:Y:S01]  /*10860*/  SEL R21, RZ, 0xffffffff, P1 ;  /* 0xffffffffff157807 */ /* 0x000fe20000800000 */
[----:B0-----:R-:W-:Y:S01]  /*10870*/  @P2 IMAD.HI.U32 R0, R80, R79, RZ ;  /* 0x0000004f50002227 */ /* 0x001fe200078e00ff */
[----:B------:R-:W-:Y:S01]  /*10880*/  LOP3.LUT R48, R49, 0x380, RZ, 0xc0, !PT ;  /* 0x0000038031307812 */ /* 0x000fe200078ec0ff */
[----:B------:R-:W5:Y:S01]  /*10890*/  LD.E.128 R24, desc[UR54][R24.64] ;  /* 0x0000003618187980 */ /* 0x000f62000c101d00 */
[----:B------:R-:W-:Y:S02]  /*108a0*/  LOP3.LUT R52, R53, 0x380, RZ, 0xc0, !PT ;  /* 0x0000038035347812 */ /* 0x000fe400078ec0ff */
[----:B------:R-:W-:Y:S01]  /*108b0*/  LOP3.LUT R56, R57, 0x380, RZ, 0xc0, !PT ;  /* 0x0000038039387812 */ /* 0x000fe200078ec0ff */
[----:B------:R-:W-:Y:S01]  /*108c0*/  UIMAD UR4, UR9, UR13, UR4 ;  /* 0x0000000d090472a4 */ /* 0x000fe2000f8e0204 */
[----:B------:R-:W-:Y:S01]  /*108d0*/  IMAD.SHL.U32 R21, R21, 0x4, RZ ;  /* 0x0000000415157824 */ /* 0x000fe200078e00ff */
[----:B------:R-:W-:Y:S01]  /*108e0*/  UIMAD.WIDE.U32 UR10, UR9, UR12, UR10 ;  /* 0x0000000c090a72a5 */ /* 0x000fe2000f8e000a */
[----:B-1----:R-:W-:Y:S01]  /*108f0*/  @P2 SHF.R.U32.HI R77, RZ, R81, R0 ;  /* 0x00000051ff4d2219 */ /* 0x002fe20000011600 */
[----:B------:R-:W5:Y:S01]  /*10900*/  LD.E.128 R28, desc[UR54][R28.64] ;  /* 0x000000361c1c7980 */ /* 0x000f62000c101d00 */
[----:B------:R-:W-:-:S02]  /*10910*/  SHF.R.U64 R48, R48, 0x3, RZ ;  /* 0x0000000330307819 */ /* 0x000fc400000012ff */
[----:B------:R-:W-:Y:S01]  /*10920*/  SHF.R.U64 R52, R52, 0x3, RZ ;  /* 0x0000000334347819 */ /* 0x000fe200000012ff */
[----:B------:R-:W5:Y:S01]  /*10930*/  LD.E.128 R72, desc[UR54][R72.64] ;  /* 0x0000003648487980 */ /* 0x000f62000c101d00 */
[----:B------:R-:W-:Y:S02]  /*10940*/  SHF.R.U64 R56, R56, 0x3, RZ ;  /* 0x0000000338387819 */ /* 0x000fe400000012ff */
[----:B------:R-:W-:Y:S01]  /*10950*/  SHF.R.U64 R5, R5, 0x3, RZ ;  /* 0x0000000305057819 */ /* 0x000fe200000012ff */
[----:B------:R-:W-:Y:S01]  /*10960*/  UIADD3 UR4, UR11, UR4, URZ ;  /* 0x000000040b047290 */ /* 0x000fe2000fffe03f */
[----:B------:R-:W-:Y:S01]  /*10970*/  ISETP.GE.AND P0, PT, R89, UR14, PT ;  /* 0x0000000e59007c0c */ /* 0x000fe2000bf06270 */
[--C-:B------:R-:W-:Y:S01]  /*10980*/  IMAD.MOV R79, RZ, RZ, -R77.reuse ;  /* 0x000000ffff4f7224 */ /* 0x100fe200078e0a4d */
[----:B------:R-:W-:Y:S02]  /*10990*/  SHF.R.S32.HI R78, RZ, 0x1f, R77 ;  /* 0x0000001fff4e7819 */ /* 0x000fe4000001144d */
        /* <DEDUP_REMOVED lines=8> */
[----:B------:R-:W-:Y:S01]  /*10a20*/  LOP3.LUT R76, R21, 0x4, R20, 0xe2, !PT ;  /* 0x00000004154c7812 */ /* 0x000fe200078ee214 */
[----:B------:R-:W-:Y:S01]  /*10a30*/  IMAD.U32 R20, RZ, RZ, UR10 ;  /* 0x0000000aff147e24 */ /* 0x000fe2000f8e00ff */
[----:B------:R-:W-:Y:S01]  /*10a40*/  SEL R0, RZ, 0xffffffff, P0 ;  /* 0xffffffffff007807 */ /* 0x000fe20000000000 */
[----:B------:R-:W-:Y:S01]  /*10a50*/  IMAD.U32 R21, RZ, RZ, UR11 ;  /* 0x0000000bff157e24 */ /* 0x000fe2000f8e00ff */
[----:B------:R-:W-:Y:S01]  /*10a60*/  ULDC.64 UR10, c[0x0][0xae0] ;  /* 0x0002b800000a7ab9 */ /* 0x000fe20000000a00 */
[----:B------:R-:W-:Y:S01]  /*10a70*/  IMAD.U32 R21, RZ, RZ, UR4 ;  /* 0x00000004ff157e24 */ /* 0x000fe2000f8e00ff */
[----:B------:R-:W-:Y:S01]  /*10a80*/  ISETP.GE.AND P0, PT, R99, UR14, PT ;  /* 0x0000000e63007c0c */ /* 0x000fe2000bf06270 */
[----:B------:R-:W-:-:S02]  /*10a90*/  IMAD R78, R78, UR10, RZ ;  /* 0x0000000a4e4e7c24 */ /* 0x000fc4000f8e02ff */
[----:B------:R-:W-:Y:S01]  /*10aa0*/  IMAD R79, R82, R79, R80 ;  /* 0x0000004f524f7224 */ /* 0x000fe200078e0250 */
[----:B------:R-:W-:Y:S01]  /*10ab0*/  LOP3.LUT R76, R83, 0x8, R76, 0xe2, !PT ;  /* 0x00000008534c7812 */ /* 0x000fe200078ee24c */
[----:B------:R-:W5:Y:S01]  /*10ac0*/  LD.E.128 R4, desc[UR54][R4.64] ;  /* 0x0000003604047980 */ /* 0x000f62000c101d00 */
[----:B------:R-:W-:Y:S01]  /*10ad0*/  IMAD.SHL.U32 R83, R0, 0x10, RZ ;  /* 0x0000001000537824 */ /* 0x000fe200078e00ff */
[----:B------:R-:W-:Y:S01]  /*10ae0*/  SEL R0, RZ, 0xffffffff, P0 ;  /* 0xffffffffff007807 */ /* 0x000fe20000000000 */
[C---:B------:R-:W-:Y:S01]  /*10af0*/  IMAD R81, R77.reuse, UR11, R78 ;  /* 0x0000000b4d517c24 */ /* 0x040fe2000f8e024e */
[----:B------:R-:W5:Y:S01]  /*10b00*/  LD.E.128 R12, desc[UR54][R12.64] ;  /* 0x000000360c0c7980 */ /* 0x000f62000c101d00 */
[----:B------:R-:W-:Y:S01]  /*10b10*/  IMAD.WIDE.U32 R20, R77, UR10, R20 ;  /* 0x0000000a4d147c25 */ /* 0x000fe2000f8e0014 */
[----:B------:R-:W-:Y:S01]  /*10b20*/  SHF.R.S32.HI R77, RZ, 0x1f, R79 ;  /* 0x0000001fff4d7819 */ /* 0x000fe2000001144f */
[----:B------:R-:W-:Y:S01]  /*10b30*/  ULDC.64 UR10, c[0x0][0xad8] ;  /* 0x0002b600000a7ab9 */ /* 0x000fe20000000a00 */
[----:B------:R-:W5:Y:S01]  /*10b40*/  LD.E.128 R48, desc[UR54][R48.64] ;  /* 0x0000003630307980 */ /* 0x000f62000c101d00 */
[----:B------:R-:W-:-:S03]  /*10b50*/  VIADD R95, R19, 0x180 ;  /* 0x00000180135f7836 */ /* 0x000fc60000000000 */
[----:B------:R-:W5:Y:S04]  /*10b60*/  LD.E.128 R52, desc[UR54][R52.64] ;  /* 0x0000003634347980 */ /* 0x000f68000c101d00 */
[----:B------:R-:W5:Y:S01]  /*10b70*/  LD.E.128 R56, desc[UR54][R56.64] ;  /* 0x0000003638387980 */ /* 0x000f62000c101d00 */
[----:B------:R-:W-:Y:S01]  /*10b80*/  @!PT LDS RZ, [RZ] ;  /* 0x00000000fffff984 */ /* 0x000fe20000000800 */
[----:B------:R-:W-:Y:S01]  /*10b90*/  @!PT LDS RZ, [RZ] ;  /* 0x00000000fffff984 */ /* 0x000fe20000000800 */
[----:B------:R-:W-:Y:S01]  /*10ba0*/  @!PT LDS RZ, [RZ] ;  /* 0x00000000fffff984 */ /* 0x000fe20000000800 */
[----:B------:R-:W-:Y:S01]  /*10bb0*/  @!PT LDS RZ, [RZ] ;  /* 0x00000000fffff984 */ /* 0x000fe20000000800 */
[----:B------:R0:W-:Y:S06]  /*10bc0*/  MEMBAR.ALL.CTA ;  /* 0x0000000000007992 */ /* 0x0001ec0000008000 */
[----:B0-----:R-:W0:Y:S01]  /*10bd0*/  FENCE.VIEW.ASYNC.S ;  /* 0x00000000000073c6 */ /* 0x001e220000000000 */
[----:B------:R-:W-:Y:S01]  /*10be0*/  LOP3.LUT R76, R83, 0x10, R76, 0xe2, !PT ;  /* 0x00000010534c7812 */ /* 0x000fe200078ee24c */
[----:B------:R-:W-:Y:S01]  /*10bf0*/  IMAD.SHL.U32 R83, R0, 0x20, RZ ;  /* 0x0000002000537824 */ /* 0x000fe200078e00ff */
[----:B------:R-:W-:Y:S01]  /*10c00*/  ISETP.GE.AND P0, PT, R95, UR14, PT ;  /* 0x0000000e5f007c0c */ /* 0x000fe2000bf06270 */
[----:B------:R-:W-:-:S02]  /*10c10*/  IMAD.IADD R21, R21, 0x1, R81 ;  /* 0x0000000115157824 */ /* 0x000fc400078e0251 */
[----:B------:R-:W-:Y:S02]  /*10c20*/  IMAD R0, R77, UR10, RZ ;  /* 0x0000000a4d007c24 */ /* 0x000fe4000f8e02ff */
[----:B------:R-:W-:Y:S02]  /*10c30*/  VIADD R92, R219, UR45 ;  /* 0x0000002ddb5c7c36 */ /* 0x000fe40008000000 */
[----:B------:R-:W-:Y:S02]  /*10c40*/  IMAD R93, R82, UR8, RZ ;  /* 0x00000008525d7c24 */ /* 0x000fe4000f8e02ff */
[----:B------:R-:W-:Y:S01]  /*10c50*/  VIADD R97, R19, 0x1c0 ;  /* 0x000001c013617836 */ /* 0x000fe20000000000 */
[----:B------:R-:W-:Y:S01]  /*10c60*/  UIADD3 UR4, UR41, 0x28c20, URZ ;  /* 0x00028c2029047890 */ /* 0x000fe2000fffe03f */
[C---:B------:R-:W-:Y:S01]  /*10c70*/  IMAD R81, R79.reuse, UR11, R0 ;  /* 0x0000000b4f517c24 */ /* 0x040fe2000f8e0200 */
[----:B------:R-:W-:Y:S01]  /*10c80*/  SEL R77, RZ, 0x40, P0 ;  /* 0x00000040ff4d7807 */ /* 0x000fe20000000000 */
[----:B------:R-:W-:Y:S01]  /*10c90*/  IMAD.WIDE.U32 R20, R79, UR10, R20 ;  /* 0x0000000a4f147c25 */ /* 0x000fe2000f8e0014 */
[----:B------:R-:W-:Y:S01]  /*10ca0*/  ISETP.GE.AND P0, PT, R92, R93, PT ;  /* 0x0000005d5c00720c */ /* 0x000fe20003f06270 */
[----:B------:R-:W-:Y:S01]  /*10cb0*/  ULDC.64 UR10, c[0x0][0xa80] ;  /* 0x0002a000000a7ab9 */ /* 0x000fe20000000a00 */
[----:B------:R-:W-:Y:S01]  /*10cc0*/  ISETP.GE.AND P1, PT, R97, UR14, PT ;  /* 0x0000000e61007c0c */ /* 0x000fe2000bf26270 */
[----:B------:R-:W-:Y:S01]  /*10cd0*/  IMAD.IADD R79, R21, 0x1, R81 ;  /* 0x00000001154f7824 */ /* 0x000fe200078e0251 */
[----:B------:R-:W-:Y:S01]  /*10ce0*/  LOP3.LUT R76, R83, 0x20, R76, 0xe2, !PT ;  /* 0x00000020534c7812 */ /* 0x000fe200078ee24c */
[----:B------:R-:W-:Y:S01]  /*10cf0*/  UPRMT UR4, URZ, 0x654, UR4 ;  /* 0x000006543f047896 */ /* 0x000fe20008000004 */
[----:B------:R-:W-:-:S02]  /*10d00*/  LEA R88, P2, R20, UR10, 0x1 ;  /* 0x0000000a14587c11 */ /* 0x000fc4000f8408ff */
[----:B------:R-:W-:Y:S02]  /*10d10*/  SEL R21, RZ, 0x80, P1 ;  /* 0x00000080ff157807 */ /* 0x000fe40000800000 */
[----:B------:R-:W-:Y:S02]  /*10d20*/  LOP3.LUT R0, R76, R77, RZ, 0xfc, !PT ;  /* 0x0000004d4c007212 */ /* 0x000fe400078efcff */
[----:B------:R-:W-:Y:S01]  /*10d30*/  LEA.HI.X R90, R20, UR11, R79, 0x1, P2 ;  /* 0x0000000b145a7c11 */ /* 0x000fe200090f0c4f */
[----:B------:R-:W-:Y:S01]  /*10d40*/  BSSY B1, `(.L_x_5533) ;  /* 0x000002c000017945 */ /* 0x000fe20003800000 */
[----:B------:R-:W-:Y:S01]  /*10d50*/  LOP3.LUT R86, R0, R21, RZ, 0xfc, !PT ;  /* 0x0000001500567212 */ /* 0x000fe200078efcff */
[----:B0-----:R-:W-:Y:S01]  /*10d60*/  SYNCS.ARRIVE.TRANS64.RED.A1T0 RZ, [UR4], RZ ;  /* 0x000000ffffff79a7 */ /* 0x001fe20008100404 */
[----:B------:R0:W1:Y:S04]  /*10d70*/  SHFL.IDX PT, R20, R88, RZ, 0x181f ;  /* 0x00181fff58147589 */ /* 0x00006800000e0000 */
[----:B------:R0:W2:Y:S01]  /*10d80*/  SHFL.IDX PT, R21, R90, RZ, 0x181f ;  /* 0x00181fff5a157589 */ /* 0x0000a200000e0000 */
[----:B------:R-:W-:Y:S05]  /*10d90*/  @P0 BRA `(.L_x_5534) ;  /* 0x0000000000980947 */ /* 0x000fea0003800000 */
[----:B------:R-:W-:Y:S02]  /*10da0*/  ISETP.GE.AND P1, PT, R91, UR14, PT ;  /* 0x0000000e5b007c0c */ /* 0x000fe4000bf26270 */
[----:B------:R-:W-:Y:S02]  /*10db0*/  ISETP.GE.AND P0, PT, R19, UR14, PT ;  /* 0x0000000e13007c0c */ /* 0x000fe4000bf06270 */
[----:B------:R-:W-:Y:S02]  /*10dc0*/  ISETP.GE.AND P4, PT, R87, UR14, PT ;  /* 0x0000000e57007c0c */ /* 0x000fe4000bf86270 */
[----:B------:R-:W-:Y:S02]  /*10dd0*/  SHF.R.S32.HI R77, RZ, 0x1f, R91 ;  /* 0x0000001fff4d7819 */ /* 0x000fe4000001145b */
[----:B------:R-:W-:Y:S02]  /*10de0*/  ISETP.GE.AND P3, PT, R3, UR14, PT ;  /* 0x0000000e03007c0c */ /* 0x000fe4000bf66270 */
[----:B------:R-:W-:-:S02]  /*10df0*/  SHF.R.S32.HI R81, RZ, 0x1f, R87 ;  /* 0x0000001fff517819 */ /* 0x000fc40000011457 */
[----:B------:R-:W-:Y:S02]  /*10e00*/  SHF.R.S32.HI R83, RZ, 0x1f, R3 ;  /* 0x0000001fff537819 */ /* 0x000fe40000011403 */
[-C--:B-1----:R-:W-:Y:S01]  /*10e10*/  @!P1 LEA R76, P2, R91, R20.reuse, 0x1 ;  /* 0x000000145b4c9211 */ /* 0x082fe200078408ff */
[----:B--2---:R-:W-:Y:S01]  /*10e20*/  @!P0 IMAD.WIDE R78, R19, 0x2, R20 ;  /* 0x00000002134e8825 */ /* 0x004fe200078e0214 */
[----:B------:R-:W-:Y:S02]  /*10e30*/  SHF.R.S32.HI R85, RZ, 0x1f, R89 ;  /* 0x0000001fff557819 */ /* 0x000fe40000011459 */
[----:B------:R-:W-:Y:S02]  /*10e40*/  @!P1 LEA.HI.X R77, R91, R21, R77, 0x1, P2 ;  /* 0x000000155b4d9211 */ /* 0x000fe400010f0c4d */
[----:B------:R-:W-:Y:S01]  /*10e50*/  ISETP.GE.AND P2, PT, R89, UR14, PT ;  /* 0x0000000e59007c0c */ /* 0x000fe2000bf46270 */
[----:B-----5:R1:W-:Y:S01]  /*10e60*/  @!P0 ST.E.128 desc[UR54][R78.64], R4 ;  /* 0x000000044e008985 */ /* 0x0203e2000c101d36 */
[----:B------:R-:W-:-:S02]  /*10e70*/  @!P4 LEA R80, P5, R87, R20, 0x1 ;  /* 0x000000145750c211 */ /* 0x000fc400078a08ff */
[----:B------:R-:W-:Y:S01]  /*10e80*/  LOP3.LUT P0, RZ, R0, 0x40, RZ, 0xc0, !PT ;  /* 0x0000004000ff7812 */ /* 0x000fe2000780c0ff */
[----:B------:R2:W-:Y:S01]  /*10e90*/  @!P1 ST.E.128 desc[UR54][R76.64], R12 ;  /* 0x0000000c4c009985 */ /* 0x0005e2000c101d36 */
[----:B------:R-:W-:Y:S02]  /*10ea0*/  ISETP.GE.AND P1, PT, R99, UR14, PT ;  /* 0x0000000e63007c0c */ /* 0x000fe4000bf26270 */
[-C--:B------:R-:W-:Y:S02]  /*10eb0*/  @!P3 LEA R82, P6, R3, R20.reuse, 0x1 ;  /* 0x000000140352b211 */ /* 0x080fe400078c08ff */
[-C--:B------:R-:W-:Y:S02]  /*10ec0*/  @!P4 LEA.HI.X R81, R87, R21.reuse, R81, 0x1, P5 ;  /* 0x000000155751c211 */ /* 0x080fe400028f0c51 */
[----:B------:R-:W-:Y:S02]  /*10ed0*/  @!P3 LEA.HI.X R83, R3, R21, R83, 0x1, P6 ;  /* 0x000000150353b211 */ /* 0x000fe400030f0c53 */
[----:B------:R-:W-:Y:S01]  /*10ee0*/  @!P2 LEA R84, P5, R89, R20, 0x1 ;  /* 0x000000145954a211 */ /* 0x000fe200078a08ff */
[----:B------:R3:W-:Y:S01]  /*10ef0*/  @!P4 ST.E.128 desc[UR54][R80.64], R28 ;  /* 0x0000001c5000c985 */ /* 0x0007e2000c101d36 */
[----:B------:R-:W-:-:S02]  /*10f00*/  LOP3.LUT P6, RZ, R86, 0x80, RZ, 0xc0, !PT ;  /* 0x0000008056ff7812 */ /* 0x000fc400078cc0ff */
[-C--:B------:R-:W-:Y:S01]  /*10f10*/  @!P2 LEA.HI.X R85, R89, R21.reuse, R85, 0x1, P5 ;  /* 0x000000155955a211 */ /* 0x080fe200028f0c55 */
[----:B------:R3:W-:Y:S01]  /*10f20*/  @!P3 ST.E.128 desc[UR54][R82.64], R36 ;  /* 0x000000245200b985 */ /* 0x0007e2000c101d36 */
[----:B-1----:R-:W-:Y:S02]  /*10f30*/  SHF.R.S32.HI R5, RZ, 0x1f, R99 ;  /* 0x0000001fff057819 */ /* 0x002fe40000011463 */
[CC--:B------:R-:W-:Y:S01]  /*10f40*/  @!P1 LEA R4, P5, R99.reuse, R20.reuse, 0x1 ;  /* 0x0000001463049211 */ /* 0x0c0fe200078a08ff */
[----:B------:R3:W-:Y:S01]  /*10f50*/  @!P2 ST.E.128 desc[UR54][R84.64], R44 ;  /* 0x0000002c5400a985 */ /* 0x0007e2000c101d36 */
[----:B------:R-:W-:Y:S02]  /*10f60*/  SHF.R.S32.HI R7, RZ, 0x1f, R95 ;  /* 0x0000001fff077819 */ /* 0x000fe4000001145f */
[----:B------:R-:W-:Y:S02]  /*10f70*/  @!P1 LEA.HI.X R5, R99, R21, R5, 0x1, P5 ;  /* 0x0000001563059211 */ /* 0x000fe400028f0c05 */
[----:B------:R-:W-:-:S02]  /*10f80*/  @P0 LEA R6, P5, R95, R20, 0x1 ;  /* 0x000000145f060211 */ /* 0x000fc400078a08ff */
[----:B--2---:R-:W-:Y:S01]  /*10f90*/  SHF.R.S32.HI R13, RZ, 0x1f, R97 ;  /* 0x0000001fff0d7819 */ /* 0x004fe20000011461 */
[----:B------:R3:W-:Y:S01]  /*10fa0*/  @!P1 ST.E.128 desc[UR54][R4.64], R52 ;  /* 0x0000003404009985 */ /* 0x0007e2000c101d36 */
[----:B------:R-:W-:Y:S02]  /*10fb0*/  @P0 LEA.HI.X R7, R95, R21, R7, 0x1, P5 ;  /* 0x000000155f070211 */ /* 0x000fe400028f0c07 */
[----:B------:R-:W-:-:S03]  /*10fc0*/  @P6 LEA R12, P5, R97, R20, 0x1 ;  /* 0x00000014610c6211 */ /* 0x000fc600078a08ff */
[----:B------:R3:W-:Y:S01]  /*10fd0*/  @P0 ST.E.128 desc[UR54][R6.64], R60 ;  /* 0x0000003c06000985 */ /* 0x0007e2000c101d36 */
[----:B------:R-:W-:-:S05]  /*10fe0*/  @P6 LEA.HI.X R13, R97, R21, R13, 0x1, P5 ;  /* 0x00000015610d6211 */ /* 0x000fca00028f0c0d */
[----:B------:R3:W-:Y:S04]  /*10ff0*/  @P6 ST.E.128 desc[UR54][R12.64], R68 ;  /* 0x000000440c006985 */ /* 0x0007e8000c101d36 */
.L_x_5534:
[----:B------:R-:W-:Y:S05]  /*11000*/  BSYNC B1 ;  /* 0x0000000000017941 */ /* 0x000fea0003800000 */
.L_x_5533:
        /* <DEDUP_REMOVED lines=9> */
[----:B------:R-:W-:Y:S02]  /*110a0*/  SHF.R.S32.HI R7, RZ, 0x1f, R91 ;  /* 0x0000001fff077819 */ /* 0x000fe4000001145b */
[----:B------:R-:W-:-:S02]  /*110b0*/  ISETP.GE.AND P3, PT, R89, UR14, PT ;  /* 0x0000000e59007c0c */ /* 0x000fc4000bf66270 */
[----:B------:R-:W-:Y:S02]  /*110c0*/  SHF.R.S32.HI R15, RZ, 0x1f, R87 ;  /* 0x0000001fff0f7819 */ /* 0x000fe40000011457 */
[-C--:B0-----:R-:W-:Y:S01]  /*110d0*/  @!P0 LEA R6, P4, R91, R4.reuse, 0x1 ;  /* 0x000000045b068211 */ /* 0x081fe200078808ff */
[----:B----4-:R-:W-:Y:S01]  /*110e0*/  @!P5 IMAD.WIDE R12, R19, 0x2, R4 ;  /* 0x00000002130cd825 */ /* 0x010fe200078e0204 */
[----:B--2---:R-:W-:Y:S02]  /*110f0*/  SHF.R.S32.HI R21, RZ, 0x1f, R3 ;  /* 0x0000001fff157819 */ /* 0x004fe40000011403 */
[----:B------:R-:W-:Y:S02]  /*11100*/  @!P0 LEA.HI.X R7, R91, R5, R7, 0x1, P4 ;  /* 0x000000055b078211 */ /* 0x000fe400020f0c07 */
[----:B------:R-:W-:Y:S01]  /*11110*/  ISETP.GE.AND P4, PT, R99, UR14, PT ;  /* 0x0000000e63007c0c */ /* 0x000fe2000bf86270 */
[----:B------:R0:W-:Y:S01]  /*11120*/  @!P5 ST.E.128 desc[UR54][R12.64], R8 ;  /* 0x000000080c00d985 */ /* 0x0001e2000c101d36 */
[----:B------:R-:W-:-:S02]  /*11130*/  @!P1 LEA R14, P6, R87, R4, 0x1 ;  /* 0x00000004570e9211 */ /* 0x000fc400078c08ff */
[-C--:B-1----:R-:W-:Y:S01]  /*11140*/  @!P2 LEA R20, P5, R3, R4.reuse, 0x1 ;  /* 0x000000040314a211 */ /* 0x082fe200078a08ff */
[----:B------:R1:W-:Y:S01]  /*11150*/  @!P0 ST.E.128 desc[UR54][R6.64], R24 ;  /* 0x0000001806008985 */ /* 0x0003e2000c101d36 */
[-C--:B------:R-:W-:Y:S02]  /*11160*/  @!P1 LEA.HI.X R15, R87, R5.reuse, R15, 0x1, P6 ;  /* 0x00000005570f9211 */ /* 0x080fe400030f0c0f */
[----:B------:R-:W-:Y:S02]  /*11170*/  LOP3.LUT P6, RZ, R0, 0x40, RZ, 0xc0, !PT ;  /* 0x0000004000ff7812 */ /* 0x000fe400078cc0ff */
[----:B------:R-:W-:Y:S01]  /*11180*/  @!P2 LEA.HI.X R21, R3, R5, R21, 0x1, P5 ;  /* 0x000000050315a211 */ /* 0x000fe200028f0c15 */
[----:B------:R1:W-:Y:S01]  /*11190*/  @!P1 ST.E.128 desc[UR54][R14.64], R32 ;  /* 0x000000200e009985 */ /* 0x0003e2000c101d36 */
[----:B------:R-:W-:Y:S02]  /*111a0*/  SHF.R.S32.HI R0, RZ, 0x1f, R89 ;  /* 0x0000001fff007819 */ /* 0x000fe40000011459 */
[----:B------:R-:W-:Y:S01]  /*111b0*/  @!P3 LEA R28, P5, R89, R4, 0x1 ;  /* 0x00000004591cb211 */ /* 0x000fe200078a08ff */
[----:B------:R1:W-:Y:S01]  /*111c0*/  @!P2 ST.E.128 desc[UR54][R20.64], R40 ;  /* 0x000000281400a985 */ /* 0x0003e2000c101d36 */
[----:B------:R-:W-:-:S02]  /*111d0*/  LOP3.LUT P0, RZ, R86, 0x80, RZ, 0xc0, !PT ;  /* 0x0000008056ff7812 */ /* 0x000fc4000780c0ff */
[-C--:B------:R-:W-:Y:S02]  /*111e0*/  @!P3 LEA.HI.X R29, R89, R5.reuse, R0, 0x1, P5 ;  /* 0x00000005591db211 */ /* 0x080fe400028f0c00 */
[----:B------:R-:W-:Y:S02]  /*111f0*/  SHF.R.S32.HI R0, RZ, 0x1f, R99 ;  /* 0x0000001fff007819 */ /* 0x000fe40000011463 */
[C---:B0-----:R-:W-:Y:S01]  /*11200*/  @!P4 LEA R8, P5, R99.reuse, R4, 0x1 ;  /* 0x000000046308c211 */ /* 0x041fe200078a08ff */
[----:B------:R1:W-:Y:S03]  /*11210*/  @!P3 ST.E.128 desc[UR54][R28.64], R48 ;  /* 0x000000301c00b985 */ /* 0x0003e6000c101d36 */
[----:B------:R-:W-:Y:S02]  /*11220*/  @!P4 LEA.HI.X R9, R99, R5, R0, 0x1, P5 ;  /* 0x000000056309c211 */ /* 0x000fe400028f0c00 */
[----:B------:R-:W-:-:S02]  /*11230*/  SHF.R.S32.HI R0, RZ, 0x1f, R95 ;  /* 0x0000001fff007819 */ /* 0x000fc4000001145f */
[C---:B------:R-:W-:Y:S01]  /*11240*/  @P6 LEA R10, P5, R95.reuse, R4, 0x1 ;  /* 0x000000045f0a6211 */ /* 0x040fe200078a08ff */
[----:B------:R1:W-:Y:S03]  /*11250*/  @!P4 ST.E.128 desc[UR54][R8.64], R56 ;  /* 0x000000380800c985 */ /* 0x0003e6000c101d36 */
[----:B------:R-:W-:-:S05]  /*11260*/  @P6 LEA.HI.X R11, R95, R5, R0, 0x1, P5 ;  /* 0x000000055f0b6211 */ /* 0x000fca00028f0c00 */
[----:B------:R1:W-:Y:S01]  /*11270*/  @P6 ST.E.128 desc[UR54][R10.64], R64 ;  /* 0x000000400a006985 */ /* 0x0003e2000c101d36 */
[----:B------:R-:W-:Y:S05]  /*11280*/  @!P0 BRA `(.L_x_5535) ;  /* 0x0000002400788947 */ /* 0x000fea0003800000 */
[----:B------:R-:W-:Y:S02]  /*11290*/  LEA R4, P0, R97, R4, 0x1 ;  /* 0x0000000461047211 */ /* 0x000fe400078008ff */
[----:B------:R-:W-:-:S04]  /*112a0*/  SHF.R.S32.HI R0, RZ, 0x1f, R97 ;  /* 0x0000001fff007819 */ /* 0x000fc80000011461 */
[----:B------:R-:W-:-:S05]  /*112b0*/  LEA.HI.X R5, R97, R5, R0, 0x1, P0 ;  /* 0x0000000561057211 */ /* 0x000fca00000f0c00 */
[----:B------:R0:W-:Y:S01]  /*112c0*/  ST.E.128 desc[UR54][R4.64], R72 ;  /* 0x0000004804007985 */ /* 0x0001e2000c101d36 */
[----:B------:R-:W-:Y:S05]  /*112d0*/  BRA `(.L_x_5535) ;  /* 0x0000002400647947 */ /* 0x000fea0003800000 */
.L_x_5532:
[----:B------:R-:W-:Y:S01]  /*112e0*/  ULDC.64 UR12, c[0x0][0xb08] ;  /* 0x0002c200000c7ab9 */ /* 0x000fe20000000a00 */
[----:B------:R-:W-:Y:S01]  /*112f0*/  ULDC UR14, c[0x0][0xbe8] ;  /* 0x0002fa00000e7ab9 */ /* 0x000fe20000000800 */
[----:B------:R-:W-:Y:S01]  /*11300*/  UIMAD UR18, UR18, UR12, URZ ;  /* 0x0000000c121272a4 */ /* 0x000fe2000f8e023f */
[----:B0-----:R-:W-:Y:S01]  /*11310*/  VIADD R6, R186, UR45 ;  /* 0x0000002dba067c36 */ /* 0x001fe20008000000 */
[----:B------:R-:W-:Y:S01]  /*11320*/  UIMAD.WIDE.U32 UR10, UR4, UR12, URZ ;  /* 0x0000000c040a72a5 */ /* 0x000fe2000f8e003f */
[----:B------:R-:W-:Y:S01]  /*11330*/  BSSY B1, `(.L_x_5536) ;  /* 0x00000cc000017945 */ /* 0x000fe20003800000 */
[----:B------:R-:W-:Y:S01]  /*11340*/  UIMAD UR18, UR4, UR13, UR18 ;  /* 0x0000000d041272a4 */ /* 0x000fe2000f8e0212 */
[----:B------:R-:W-:Y:S01]  /*11350*/  IMAD.MOV.U32 R3, RZ, RZ, R6 ;  /* 0x000000ffff037224 */ /* 0x000fe200078e0006 */
        /* <DEDUP_REMOVED lines=23> */
[----:B------:R-:W-:Y:S01]  /*114d0*/  @P0 IMAD.HI.U32 R0, R6, UR9, RZ ;  /* 0x0000000906000c27 */ /* 0x000fe2000f8e00ff */
[----:B------:R-:W-:Y:S01]  /*114e0*/  ULDC.64 UR12, c[0x0][0xb48] ;  /* 0x0002d200000c7ab9 */ /* 0x000fe20000000a00 */
[----:B------:R-:W-:Y:S01]  /*114f0*/  @UP0 ULDC UR4, c[0x0][0xbf0] ;  /* 0x0002fc0000040ab9 */ /* 0x000fe20000000800 */
[----:B------:R-:W-:Y:S01]  /*11500*/  UIMAD.WIDE.U32 UR10, UR42, UR12, UR10 ;  /* 0x0000000c2a0a72a5 */ /* 0x000fe2000f8e000a */
[----:B------:R-:W-:-:S02]  /*11510*/  SHF.R.S32.HI R160, RZ, 0x1f, R205 ;  /* 0x0000001fffa07819 */ /* 0x000fc400000114cd */
[----:B------:R-:W-:Y:S01]  /*11520*/  @P0 SHF.R.U32.HI R3, RZ, UR4, R0 ;  /* 0x00000004ff030c19 */ /* 0x000fe20008011600 */
[----:B------:R-:W-:Y:S01]  /*11530*/  UIMAD UR42, UR42, UR13, UR11 ;  /* 0x0000000d2a2a72a4 */ /* 0x000fe2000f8e020b */
[----:B------:R-:W-:Y:S01]  /*11540*/  SHF.R.S32.HI R161, RZ, 0x1f, R206 ;  /* 0x0000001fffa17819 */ /* 0x000fe200000114ce */
[----:B------:R-:W-:Y:S01]  /*11550*/  IMAD.U32 R5, RZ, RZ, UR11 ;  /* 0x0000000bff057e24 */ /* 0x000fe2000f8e00ff */
[--C-:B------:R-:W-:Y:S01]  /*11560*/  SHF.R.S32.HI R0, RZ, 0x1f, R3.reuse ;  /* 0x0000001fff007819 */ /* 0x100fe20000011403 */
[----:B------:R-:W-:Y:S01]  /*11570*/  IMAD.MOV R7, RZ, RZ, -R3 ;  /* 0x000000ffff077224 */ /* 0x000fe200078e0a03 */
[----:B------:R-:W-:Y:S01]  /*11580*/  ULDC.64 UR12, c[0x0][0xb30] ;  /* 0x0002cc00000c7ab9 */ /* 0x000fe20000000a00 */
[----:B------:R-:W-:Y:S01]  /*11590*/  IMAD.U32 R4, RZ, RZ, UR10 ;  /* 0x0000000aff047e24 */ /* 0x000fe2000f8e00ff */
[----:B------:R-:W-:Y:S01]  /*115a0*/  ULDC.64 UR10, c[0x0][0xb28] ;  /* 0x0002ca00000a7ab9 */ /* 0x000fe20000000a00 */
[----:B------:R-:W-:Y:S01]  /*115b0*/  IMAD R0, R0, UR12, RZ ;  /* 0x0000000c00007c24 */ /* 0x000fe2000f8e02ff */
[----:B------:R-:W-:Y:S01]  /*115c0*/  UIADD3 UR4, UR41, 0x28c20, URZ ;  /* 0x00028c2029047890 */ /* 0x000fe2000fffe03f */
[----:B------:R-:W-:Y:S01]  /*115d0*/  IMAD R7, R7, UR14, R6 ;  /* 0x0000000e07077c24 */ /* 0x000fe2000f8e0206 */
[----:B------:R-:W-:Y:S01]  /*115e0*/  SHF.R.S32.HI R162, RZ, 0x1f, R207 ;  /* 0x0000001fffa27819 */ /* 0x000fe200000114cf */
[----:B------:R-:W-:Y:S01]  /*115f0*/  IMAD R9, R3, UR13, R0 ;  /* 0x0000000d03097c24 */ /* 0x000fe2000f8e0200 */
[----:B------:R-:W-:Y:S01]  /*11600*/  UPRMT UR4, URZ, 0x654, UR4 ;  /* 0x000006543f047896 */ /* 0x000fe20008000004 */
[----:B------:R-:W-:Y:S01]  /*11610*/  IMAD.U32 R5, RZ, RZ, UR42 ;  /* 0x0000002aff057e24 */ /* 0x000fe2000f8e00ff */
[----:B------:R-:W-:-:S02]  /*11620*/  SHF.R.S32.HI R0, RZ, 0x1f, R7 ;  /* 0x0000001fff007819 */ /* 0x000fc40000011407 */
[----:B------:R-:W-:Y:S01]  /*11630*/  SHF.R.S32.HI R163, RZ, 0x1f, R208 ;  /* 0x0000001fffa37819 */ /* 0x000fe200000114d0 */
[----:B------:R-:W-:Y:S01]  /*11640*/  IMAD.WIDE.U32 R4, R3, UR12, R4 ;  /* 0x0000000c03047c25 */ /* 0x000fe2000f8e0004 */
[----:B------:R-:W-:Y:S02]  /*11650*/  SHF.R.S32.HI R164, RZ, 0x1f, R209 ;  /* 0x0000001fffa47819 */ /* 0x000fe400000114d1 */
[----:B------:R-:W-:Y:S01]  /*11660*/  SHF.R.S32.HI R165, RZ, 0x1f, R210 ;  /* 0x0000001fffa57819 */ /* 0x000fe200000114d2 */
[----:B------:R-:W-:Y:S01]  /*11670*/  IMAD R0, R0, UR10, RZ ;  /* 0x0000000a00007c24 */ /* 0x000fe2000f8e02ff */
[----:B------:R-:W-:Y:S01]  /*11680*/  SYNCS.ARRIVE.TRANS64.RED.A1T0 RZ, [UR4], RZ ;  /* 0x000000ffffff79a7 */ /* 0x000fe20008100404 */
[----:B------:R-:W-:Y:S01]  /*11690*/  IMAD.IADD R5, R5, 0x1, R9 ;  /* 0x0000000105057824 */ /* 0x000fe200078e0209 */
[----:B------:R-:W-:Y:S01]  /*116a0*/  SHF.R.S32.HI R166, RZ, 0x1f, R211 ;  /* 0x0000001fffa67819 */ /* 0x000fe200000114d3 */
[----:B------:R-:W-:Y:S01]  /*116b0*/  IMAD R3, R7, UR11, R0 ;  /* 0x0000000b07037c24 */ /* 0x000fe2000f8e0200 */
[----:B------:R-:W-:Y:S01]  /*116c0*/  SHF.R.S32.HI R167, RZ, 0x1f, R212 ;  /* 0x0000001fffa77819 */ /* 0x000fe200000114d4 */
[----:B------:R-:W-:Y:S01]  /*116d0*/  VIADD R0, R17, UR45 ;  /* 0x0000002d11007c36 */ /* 0x000fe20008000000 */
[----:B------:R-:W-:Y:S01]  /*116e0*/  SHF.R.S32.HI R168, RZ, 0x1f, R213 ;  /* 0x0000001fffa87819 */ /* 0x000fe200000114d5 */
[----:B------:R-:W-:Y:S01]  /*116f0*/  IMAD.WIDE.U32 R4, R7, UR10, R4 ;  /* 0x0000000a07047c25 */ /* 0x000fe2000f8e0004 */
[----:B------:R-:W-:Y:S01]  /*11700*/  ULDC.64 UR10, c[0x0][0xb00] ;  /* 0x0002c000000a7ab9 */ /* 0x000fe20000000a00 */
[----:B------:R-:W-:-:S02]  /*11710*/  SHF.R.S32.HI R169, RZ, 0x1f, R214 ;  /* 0x0000001fffa97819 */ /* 0x000fc400000114d6 */
[----:B------:R-:W-:Y:S01]  /*11720*/  ISETP.GE.AND P0, PT, R0, UR8, PT ;  /* 0x0000000800007c0c */ /* 0x000fe2000bf06270 */
[----:B------:R-:W-:Y:S01]  /*11730*/  IMAD.IADD R5, R5, 0x1, R3 ;  /* 0x0000000105057824 */ /* 0x000fe200078e0203 */
[C---:B------:R-:W-:Y:S02]  /*11740*/  LEA R3, P1, R4.reuse, UR10, 0x2 ;  /* 0x0000000a04037c11 */ /* 0x040fe4000f8210ff */
[----:B------:R-:W-:Y:S02]  /*11750*/  SHF.R.S32.HI R170, RZ, 0x1f, R215 ;  /* 0x0000001fffaa7819 */ /* 0x000fe400000114d7 */
[----:B------:R-:W-:Y:S01]  /*11760*/  LEA.HI.X R10, R4, UR11, R5, 0x2, P1 ;  /* 0x0000000b040a7c11 */ /* 0x000fe200088f1405 */
[----:B------:R0:W1:Y:S01]  /*11770*/  SHFL.IDX PT, R12, R3, RZ, 0x1c1f ;  /* 0x001c1fff030c7589 */ /* 0x00006200000e0000 */
[----:B------:R-:W-:Y:S02]  /*11780*/  SHF.R.S32.HI R14, RZ, 0x1f, R216 ;  /* 0x0000001fff0e7819 */ /* 0x000fe400000114d8 */
[----:B------:R-:W-:Y:S01]  /*11790*/  SHF.R.S32.HI R15, RZ, 0x1f, R217 ;  /* 0x0000001fff0f7819 */ /* 0x000fe200000114d9 */
[----:B------:R0:W2:Y:S01]  /*117a0*/  SHFL.IDX PT, R11, R10, RZ, 0x1c1f ;  /* 0x001c1fff0a0b7589 */ /* 0x0000a200000e0000 */
[----:B------:R-:W-:-:S02]  /*117b0*/  SHF.R.S32.HI R171, RZ, 0x1f, R218 ;  /* 0x0000001fffab7819 */ /* 0x000fc400000114da */
[----:B------:R-:W-:Y:S01]  /*117c0*/  SHF.R.S32.HI R172, RZ, 0x1f, R18 ;  /* 0x0000001fffac7819 */ /* 0x000fe20000011412 */
[----:B------:R-:W-:Y:S06]  /*117d0*/  @P0 BRA `(.L_x_5537) ;  /* 0x0000000800040947 */ /* 0x000fec0003800000 */
[----:B------:R-:W-:Y:S02]  /*117e0*/  ULDC UR4, c[0x0][0xac8] ;  /* 0x0002b20000047ab9 */ /* 0x000fe40000000800 */
[----:B------:R-:W-:Y:S02]  /*117f0*/  ISETP.GE.AND P0, PT, R18, UR4, PT ;  /* 0x0000000412007c0c */ /* 0x000fe4000bf06270 */
[----:B------:R-:W-:Y:S02]  /*11800*/  ISETP.GE.AND P3, PT, R218, UR4, PT ;  /* 0x00000004da007c0c */ /* 0x000fe4000bf66270 */
[----:B------:R-:W-:-:S09]  /*11810*/  ISETP.GE.AND P2, PT, R217, UR4, PT ;  /* 0x00000004d9007c0c */ /* 0x000fd2000bf46270 */
[----:B-1----:R-:W-:-:S04]  /*11820*/  @!P0 LEA R4, P1, R18, R12, 0x2 ;  /* 0x0000000c12048211 */ /* 0x002fc800078210ff */
[----:B--2---:R-:W-:Y:S02]  /*11830*/  @!P0 LEA.HI.X R5, R18, R11, R172, 0x2, P1 ;  /* 0x0000000b12058211 */ /* 0x004fe400008f14ac */
[----:B------:R-:W-:-:S03]  /*11840*/  ISETP.GE.AND P1, PT, R216, UR4, PT ;  /* 0x00000004d8007c0c */ /* 0x000fc6000bf26270 */
[----:B------:R1:W-:Y:S01]  /*11850*/  @!P0 ST.E.64 desc[UR54][R4.64], R24 ;  /* 0x0000001804008985 */ /* 0x0003e2000c101b36 */
[----:B------:R-:W-:-:S09]  /*11860*/  ISETP.GE.AND P0, PT, R215, UR4, PT ;  /* 0x00000004d7007c0c */ /* 0x000fd2000bf06270 */
[-C--:B------:R-:W-:Y:S02]  /*11870*/  @!P1 LEA R6, P5, R216, R12.reuse, 0x2 ;  /* 0x0000000cd8069211 */ /* 0x080fe400078a10ff */
[----:B-1----:R-:W-:Y:S02]  /*11880*/  @!P3 LEA R4, P4, R218, R12, 0x2 ;  /* 0x0000000cda04b211 */ /* 0x002fe400078810ff */
[-C--:B------:R-:W-:Y:S02]  /*11890*/  @!P1 LEA.HI.X R7, R216, R11.reuse, R14, 0x2, P5 ;  /* 0x0000000bd8079211 */ /* 0x080fe400028f140e */
[----:B------:R-:W-:Y:S02]  /*118a0*/  @!P3 LEA.HI.X R5, R218, R11, R171, 0x2, P4 ;  /* 0x0000000bda05b211 */ /* 0x000fe400020f14ab */
[----:B------:R-:W-:Y:S02]  /*118b0*/  ISETP.GE.AND P4, PT, R213, UR4, PT ;  /* 0x00000004d5007c0c */ /* 0x000fe4000bf86270 */
[----:B------:R-:W-:Y:S01]  /*118c0*/  ISETP.GE.AND P5, PT, R212, UR4, PT ;  /* 0x00000004d4007c0c */ /* 0x000fe2000bfa6270 */
[----:B------:R1:W-:Y:S01]  /*118d0*/  @!P3 ST.E.64 desc[UR54][R4.64], R28 ;  /* 0x0000001c0400b985 */ /* 0x0003e2000c101b36 */
[----:B------:R-:W-:-:S02]  /*118e0*/  ISETP.GE.AND P3, PT, R214, UR4, PT ;  /* 0x00000004d6007c0c */ /* 0x000fc4000bf66270 */
[----:B-1----:R-:W-:-:S04]  /*118f0*/  @!P2 LEA R4, P6, R217, R12, 0x2 ;  /* 0x0000000cd904a211 */ /* 0x002fc800078c10ff */
[----:B------:R-:W-:Y:S02]  /*11900*/  @!P2 LEA.HI.X R5, R217, R11, R15, 0x2, P6 ;  /* 0x0000000bd905a211 */ /* 0x000fe400030f140f */
[----:B------:R-:W-:-:S03]  /*11910*/  @!P0 LEA R8, P6, R215, R12, 0x2 ;  /* 0x0000000cd7088211 */ /* 0x000fc600078c10ff */
[----:B------:R1:W-:Y:S01]  /*11920*/  @!P2 ST.E.64 desc[UR54][R4.64], R32 ;  /* 0x000000200400a985 */ /* 0x0003e2000c101b36 */
[----:B------:R-:W-:-:S03]  /*11930*/  @!P0 LEA.HI.X R9, R215, R11, R170, 0x2, P6 ;  /* 0x0000000bd7098211 */ /* 0x000fc600030f14aa */
[----:B------:R2:W-:Y:S04]  /*11940*/  @!P1 ST.E.64 desc[UR54][R6.64], R36 ;  /* 0x0000002406009985 */ /* 0x0005e8000c101b36 */
[----:B------:R3:W-:Y:S01]  /*11950*/  @!P0 ST.E.64 desc[UR54][R8.64], R40 ;  /* 0x0000002808008985 */ /* 0x0007e2000c101b36 */
[----:B------:R-:W-:Y:S02]  /*11960*/  ISETP.GE.AND P0, PT, R211, UR4, PT ;  /* 0x00000004d3007c0c */ /* 0x000fe4000bf06270 */
[CC--:B-1----:R-:W-:Y:S02]  /*11970*/  @!P3 LEA R4, P1, R214.reuse, R12.reuse, 0x2 ;  /* 0x0000000cd604b211 */ /* 0x0c2fe400078210ff */
[----:B--2---:R-:W-:Y:S02]  /*11980*/  @!P4 LEA R6, P2, R213, R12, 0x2 ;  /* 0x0000000cd506c211 */ /* 0x004fe400078410ff */
[----:B------:R-:W-:-:S02]  /*11990*/  @!P3 LEA.HI.X R5, R214, R11, R169, 0x2, P1 ;  /* 0x0000000bd605b211 */ /* 0x000fc400008f14a9 */
[----:B------:R-:W-:Y:S02]  /*119a0*/  ISETP.GE.AND P1, PT, R210, UR4, PT ;  /* 0x00000004d2007c0c */ /* 0x000fe4000bf26270 */
[-C--:B------:R-:W-:Y:S01]  /*119b0*/  @!P4 LEA.HI.X R7, R213, R11.reuse, R168, 0x2, P2 ;  /* 0x0000000bd507c211 */ /* 0x080fe200010f14a8 */
[----:B------:R1:W-:Y:S01]  /*119c0*/  @!P3 ST.E.64 desc[UR54][R4.64], R44 ;  /* 0x0000002c0400b985 */ /* 0x0003e2000c101b36 */
[----:B------:R-:W-:Y:S02]  /*119d0*/  ISETP.GE.AND P2, PT, R209, UR4, PT ;  /* 0x00000004d1007c0c */ /* 0x000fe4000bf46270 */
[----:B---3--:R-:W-:Y:S01]  /*119e0*/  @!P5 LEA R8, P6, R212, R12, 0x2 ;  /* 0x0000000cd408d211 */ /* 0x008fe200078c10ff */
[----:B------:R2:W-:Y:S01]  /*119f0*/  @!P4 ST.E.64 desc[UR54][R6.64], R48 ;  /* 0x000000300600c985 */ /* 0x0005e2000c101b36 */
[----:B------:R-:W-:Y:S02]  /*11a00*/  ISETP.GE.AND P3, PT, R208, UR4, PT ;  /* 0x00000004d0007c0c */ /* 0x000fe4000bf66270 */
[----:B------:R-:W-:-:S02]  /*11a10*/  @!P5 LEA.HI.X R9, R212, R11, R167, 0x2, P6 ;  /* 0x0000000bd409d211 */ /* 0x000fc400030f14a7 */
        /* <DEDUP_REMOVED lines=11> */
[----:B------:R-:W-:Y:S02]  /*11ad0*/  @!P2 LEA.HI.X R9, R209, R11, R164, 0x2, P6 ;  /* 0x0000000bd109a211 */ /* 0x000fe400030f14a4 */
        /* <DEDUP_REMOVED lines=52> */
[C---:B-1----:R-:W-:Y:S01]  /*11e20*/  @!P4 LEA R6, P2, R195.reuse, R12, 0x2 ;  /* 0x0000000cc306c211 */ /* 0x042fe200078410ff */
[----:B------:R1:W-:Y:S03]  /*11e30*/  @!P5 ST.E.64 desc[UR54][R4.64], R116 ;  /* 0x000000740400d985 */ /* 0x0003e6000c101b36 */
[----:B------:R-:W-:-:S02]  /*11e40*/  @!P4 LEA.HI.X R7, R195, R11, R229, 0x2, P2 ;  /* 0x0000000bc307c211 */ /* 0x000fc400010f14e5 */
[----:B------:R-:W-:Y:S02]  /*11e50*/  ISETP.GE.AND P2, PT, R189, UR4, PT ;  /* 0x00000004bd007c0c */ /* 0x000fe4000bf46270 */
[CC--:B--2---:R-:W-:Y:S01]  /*11e60*/  @!P3 LEA R8, P6, R194.reuse, R12.reuse, 0x2 ;  /* 0x0000000cc208b211 */ /* 0x0c4fe200078c10ff */
        /* <DEDUP_REMOVED lines=10> */
[----:B------:R-:W-:-:S03]  /*11f10*/  @!P1 LEA.HI.X R7, R192, R11, R225, 0x2, P6 ;  /* 0x0000000bc0079211 */ /* 0x000fc600030f14e1 */
[CC--:B-1----:R-:W-:Y:S02]  /*11f20*/  @!P3 LEA R8, P6, R190.reuse, R12.reuse, 0x2 ;  /* 0x0000000cbe08b211 */ /* 0x0c2fe400078c10ff */
[----:B------:R1:W-:Y:S02]  /*11f30*/  @!P1 ST.E.64 desc[UR54][R6.64], R132 ;  /* 0x0000008406009985 */ /* 0x0003e4000c101b36 */
        /* <DEDUP_REMOVED lines=11> */
.L_x_5537:
[----:B------:R-:W-:Y:S05]  /*11ff0*/  BSYNC B1 ;  /* 0x0000000000017941 */ /* 0x000fea0003800000 */
.L_x_5536:
        /* <DEDUP_REMOVED lines=10> */
[-C--:B0--3--:R-:W-:Y:S02]  /*120a0*/  @!P4 LEA R4, P3, R18, R3.reuse, 0x2 ;  /* 0x000000031204c211 */ /* 0x089fe400078610ff */
[----:B------:R-:W-:Y:S02]  /*120b0*/  @!P2 LEA R6, P6, R218, R3, 0x2 ;  /* 0x00000003da06a211 */ /* 0x000fe400078c10ff */
[----:B-1----:R-:W-:Y:S02]  /*120c0*/  @!P4 LEA.HI.X R5, R18, R21, R172, 0x2, P3 ;  /* 0x000000151205c211 */ /* 0x002fe400018f14ac */
[----:B------:R-:W-:Y:S02]  /*120d0*/  ISETP.GE.AND P3, PT, R215, UR4, PT ;  /* 0x00000004d7007c0c */ /* 0x000fe4000bf66270 */
[----:B------:R-:W-:Y:S01]  /*120e0*/  @!P1 LEA R8, P5, R217, R3, 0x2 ;  /* 0x00000003d9089211 */ /* 0x000fe200078a10ff */
[----:B------:R0:W-:Y:S01]  /*120f0*/  @!P4 ST.E.64 desc[UR54][R4.64], R26 ;  /* 0x0000001a0400c985 */ /* 0x0001e2000c101b36 */
[----:B------:R-:W-:-:S02]  /*12100*/  ISETP.GE.AND P4, PT, R214, UR4, PT ;  /* 0x00000004d6007c0c */ /* 0x000fc4000bf86270 */
[----:B------:R-:W-:Y:S02]  /*12110*/  @!P2 LEA.HI.X R7, R218, R21, R171, 0x2, P6 ;  /* 0x00000015da07a211 */ /* 0x000fe400030f14ab */
[C---:B------:R-:W-:Y:S02]  /*12120*/  @!P0 LEA R10, P6, R216.reuse, R3, 0x2 ;  /* 0x00000003d80a8211 */ /* 0x040fe400078c10ff */
        /* <DEDUP_REMOVED lines=14> */
[----:B------:R-:W-:Y:S01]  /*12210*/  @!P5 LEA R14, P6, R213, R3, 0x2 ;  /* 0x00000003d50ed211 */ /* 0x000fe200078c10ff */
[----:B------:R4:W-:Y:S01]  /*12220*/  @!P4 ST.E.64 desc[UR54][R12.64], R46 ;  /* 0x0000002e0c00c985 */ /* 0x0009e2000c101b36 */
[----:B------:R-:W-:Y:S02]  /*12230*/  ISETP.GE.AND P3, PT, R209, UR4, PT ;  /* 0x00000004d1007c0c */ /* 0x000fe4000bf66270 */
[----:B------:R-:W-:Y:S02]  /*12240*/  @!P5 LEA.HI.X R15, R213, R21, R168, 0x2, P6 ;  /* 0x00000015d50fd211 */ /* 0x000fe400030f14a8 */
[-C--:B-1----:R-:W-:Y:S02]  /*12250*/  @!P0 LEA R6, P6, R212, R3.reuse, 0x2 ;  /* 0x00000003d4068211 */ /* 0x082fe400078c10ff */
[----:B------:R-:W-:Y:S01]  /*12260*/  ISETP.GE.AND P4, PT, R208, UR4, PT ;  /* 0x00000004d0007c0c */ /* 0x000fe2000bf86270 */
[----:B------:R1:W-:Y:S01]  /*12270*/  @!P5 ST.E.64 desc[UR54][R14.64], R50 ;  /* 0x000000320e00d985 */ /* 0x0003e2000c101b36 */
[----:B--2---:R-:W-:-:S02]  /*12280*/  @!P1 LEA R8, P5, R211, R3, 0x2 ;  /* 0x00000003d3089211 */ /* 0x004fc400078a10ff */
[----:B------:R-:W-:Y:S02]  /*12290*/  @!P0 LEA.HI.X R7, R212, R21, R167, 0x2, P6 ;  /* 0x00000015d4078211 */ /* 0x000fe400030f14a7 */
        /* <DEDUP_REMOVED lines=9> */
[C---:B----4-:R-:W-:Y:S02]  /*12330*/  @!P4 LEA R12, P2, R208.reuse, R3, 0x2 ;  /* 0x00000003d00cc211 */ /* 0x050fe400078410ff */
[----:B------:R-:W-:Y:S02]  /*12340*/  ISETP.GE.AND P1, PT, R205, UR4, PT ;  /* 0x00000004cd007c0c */ /* 0x000fe4000bf26270 */
[-C--:B------:R-:W-:Y:S02]  /*12350*/  @!P3 LEA.HI.X R5, R209, R21.reuse, R164, 0x2, P6 ;  /* 0x00000015d105b211 */ /* 0x080fe400030f14a4 */
[----:B------:R-:W-:Y:S02]  /*12360*/  @!P4 LEA.HI.X R13, R208, R21, R163, 0x2, P2 ;  /* 0x00000015d00dc211 */ /* 0x000fe400010f14a3 */
[----:B------:R-:W-:Y:S01]  /*12370*/  ISETP.GE.AND P2, PT, R204, UR4, PT ;  /* 0x00000004cc007c0c */ /* 0x000fe2000bf46270 */
[----:B------:R-:W-:Y:S01]  /*12380*/  @!P3 ST.E.64 desc[UR54][R4.64], R66 ;  /* 0x000000420400b985 */ /* 0x000fe2000c101b36 */
[----:B-1----:R-:W-:-:S03]  /*12390*/  @!P5 LEA R14, P6, R207, R3, 0x2 ;  /* 0x00000003cf0ed211 */ /* 0x002fc600078c10ff */
[----:B------:R1:W-:Y:S01]  /*123a0*/  @!P4 ST.E.64 desc[UR54][R12.64], R70 ;  /* 0x000000460c00c985 */ /* 0x0003e2000c101b36 */
[----:B------:R-:W-:Y:S02]  /*123b0*/  @!P5 LEA.HI.X R15, R207, R21, R162, 0x2, P6 ;  /* 0x00000015cf0fd211 */ /* 0x000fe400030f14a2 */
[CC--:B0-----:R-:W-:Y:S02]  /*123c0*/  @!P0 LEA R6, P4, R206.reuse, R3.reuse, 0x2 ;  /* 0x00000003ce068211 */ /* 0x0c1fe400078810ff */
[----:B--2---:R-:W-:Y:S01]  /*123d0*/  @!P1 LEA R8, P3, R205, R3, 0x2 ;  /* 0x00000003cd089211 */ /* 0x004fe200078610ff */
        /* <DEDUP_REMOVED lines=14> */
[C---:B------:R-:W-:Y:S02]  /*124c0*/  @!P5 LEA R4, P6, R203.reuse, R3, 0x2 ;  /* 0x00000003cb04d211 */ /* 0x040fe400078c10ff */
[-C--:B------:R-:W-:Y:S02]  /*124d0*/  @!P4 LEA.HI.X R13, R202, R21.reuse, R157, 0x2, P0 ;  /* 0x00000015ca0dc211 */ /* 0x080fe400000f149d */
[----:B------:R-:W-:Y:S02]  /*124e0*/  @!P5 LEA.HI.X R5, R203, R21, R158, 0x2, P6 ;  /* 0x00000015cb05d211 */ /* 0x000fe400030f149e */
[----:B------:R-:W-:Y:S02]  /*124f0*/  ISETP.GE.AND P0, PT, R198, UR4, PT ;  /* 0x00000004c6007c0c */ /* 0x000fe4000bf06270 */
[----:B0-----:R-:W-:Y:S01]  /*12500*/  @!P3 LEA R14, P6, R201, R3, 0x2 ;  /* 0x00000003c90eb211 */ /* 0x001fe200078c10ff */
[----:B------:R0:W-:Y:S01]  /*12510*/  @!P5 ST.E.64 desc[UR54][R4.64], R90 ;  /* 0x0000005a0400d985 */ /* 0x0001e2000c101b36 */
[----:B------:R-:W-:-:S02]  /*12520*/  ISETP.GE.AND P5, PT, R197, UR4, PT ;  /* 0x00000004c5007c0c */ /* 0x000fc4000bfa6270 */
[----:B------:R-:W-:Y:S01]  /*12530*/  @!P3 LEA.HI.X R15, R201, R21, R156, 0x2, P6 ;  /* 0x00000015c90fb211 */ /* 0x000fe200030f149c */
[----:B------:R4:W-:Y:S01]  /*12540*/  @!P4 ST.E.64 desc[UR54][R12.64], R94 ;  /* 0x0000005e0c00c985 */ /* 0x0009e2000c101b36 */
[-C--:B--2---:R-:W-:Y:S02]  /*12550*/  @!P2 LEA R6, P6, R200, R3.reuse, 0x2 ;  /* 0x00000003c806a211 */ /* 0x084fe400078c10ff */
[----:B------:R-:W-:Y:S01]  /*12560*/  ISETP.GE.AND P4, PT, R196, UR4, PT ;  /* 0x00000004c4007c0c */ /* 0x000fe2000bf86270 */
[----:B------:R2:W-:Y:S01]  /*12570*/  @!P3 ST.E.64 desc[UR54][R14.64], R98 ;  /* 0x000000620e00b985 */ /* 0x0005e2000c101b36 */
[----:B---3--:R-:W-:Y:S02]  /*12580*/  @!P1 LEA R8, P3, R199, R3, 0x2 ;  /* 0x00000003c7089211 */ /* 0x008fe400078610ff */
        /* <DEDUP_REMOVED lines=11> */
[----:B------:R-:W-:Y:S02]  /*12640*/  @!P5 LEA.HI.X R5, R197, R21, R152, 0x2, P1 ;  /* 0x00000015c505d211 */ /* 0x000fe400008f1498 */
        /* <DEDUP_REMOVED lines=8> */
[C---:B-1----:R-:W-:Y:S01]  /*126d0*/  @!P0 LEA R6, P5, R194.reuse, R3, 0x2 ;  /* 0x00000003c2068211 */ /* 0x042fe200078a10ff */
[----:B------:R1:W-:Y:S01]  /*126e0*/  @!P3 ST.E.64 desc[UR54][R14.64], R122 ;  /* 0x0000007a0e00b985 */ /* 0x0003e2000c101b36 */
[----:B------:R-:W-:Y:S02]  /*126f0*/  ISETP.GE.AND P3, PT, R191, UR4, PT ;  /* 0x00000004bf007c0c */ /* 0x000fe4000bf66270 */
[----:B------:R-:W-:Y:S02]  /*12700*/  @!P0 LEA.HI.X R7, R194, R21, R228, 0x2, P5 ;  /* 0x00000015c2078211 */ /* 0x000fe400028f14e4 */
[----:B------:R-:W-:Y:S02]  /*12710*/  ISETP.GE.AND P5, PT, R189, UR4, PT ;  /* 0x00000004bd007c0c */ /* 0x000fe4000bfa6270 */
[-C--:B---3--:R-:W-:Y:S01]  /*12720*/  @!P1 LEA R8, P6, R193, R3.reuse, 0x2 ;  /* 0x00000003c1089211 */ /* 0x088fe200078c10ff */
[----:B------:R4:W-:Y:S02]  /*12730*/  @!P0 ST.E.64 desc[UR54][R6.64], R126 ;  /* 0x0000007e06008985 */ /* 0x0009e4000c101b36 */
[----:B0-----:R-:W-:-:S02]  /*12740*/  @!P4 LEA R4, P0, R192, R3, 0x2 ;  /* 0x00000003c004c211 */ /* 0x001fc400078010ff */
[----:B------:R-:W-:Y:S02]  /*12750*/  @!P1 LEA.HI.X R9, R193, R21, R226, 0x2, P6 ;  /* 0x00000015c1099211 */ /* 0x000fe400030f14e2 */
[----:B------:R-:W-:Y:S02]  /*12760*/  @!P3 LEA R10, P6, R191, R3, 0x2 ;  /* 0x00000003bf0ab211 */ /* 0x000fe400078c10ff */
[----:B------:R-:W-:Y:S01]  /*12770*/  @!P4 LEA.HI.X R5, R192, R21, R225, 0x2, P0 ;  /* 0x00000015c005c211 */ /* 0x000fe200000f14e1 */
        /* <DEDUP_REMOVED lines=12> */
[----:B----4-:R-:W-:-:S04]  /*12840*/  LEA R4, P0, R188, R3, 0x2 ;  /* 0x00000003bc047211 */ /* 0x010fc800078010ff */
[----:B------:R-:W-:-:S05]  /*12850*/  LEA.HI.X R5, R188, R21, R221, 0x2, P0 ;  /* 0x00000015bc057211 */ /* 0x000fca00000f14dd */
[----:B------:R0:W-:Y:S01]  /*12860*/  ST.E.64 desc[UR54][R4.64], R150 ;  /* 0x0000009604007985 */ /* 0x0001e2000c101b36 */
[----:B------:R-:W-:Y:S05]  /*12870*/  BRA `(.L_x_5535) ;  /* 0x0000000c00fc7947 */ /* 0x000fea0003800000 */
.L_x_5529:
        /* <DEDUP_REMOVED lines=9> */
[----:B------:R-:W-:Y:S01]  /*12910*/  UISETP.NE.U32.AND UP1, UPT, UR10, URZ, UPT ;  /* 0x0000003f0a00728c */ /* 0x000fe2000bf25070 */
[----:B------:R-:W-:Y:S02]  /*12920*/  ULDC UR4, c[0x0][0xa88] ;  /* 0x0002a20000047ab9 */ /* 0x000fe40000000800 */
[----:B------:R-:W2:Y:S01]  /*12930*/  @P1 LDG.E R9, desc[UR54][R4.64] ;  /* 0x0000003604091981 */ /* 0x000ea2000c1e1900 */
[----:B------:R-:W-:Y:S01]  /*12940*/  UISETP.NE.AND.EX UP1, UPT, UR11, URZ, UPT, UP1 ;  /* 0x0000003f0b00728c */ /* 0x000fe2000bf25310 */
[----:B------:R-:W-:-:S05]  /*12950*/  IMAD.U32 R0, RZ, RZ, UR4 ;  /* 0x00000004ff007e24 */ /* 0x000fca000f8e00ff */
[----:B------:R-:W-:-:S05]  /*12960*/  PLOP3.LUT P2, PT, PT, PT, UP1, 0x80, 0x0 ;  /* 0x000000000000781c */ /* 0x000fca0003f4f018 */
[----:B------:R-:W-:Y:S02]  /*12970*/  @UP1 ULDC.64 UR10, c[0x0][0xc08] ;  /* 0x00030200000a1ab9 */ /* 0x000fe40000000a00 */
[----:B------:R-:W-:-:S06]  /*12980*/  @UP1 UIMAD.WIDE UR10, UR44, 0x4, UR10 ;  /* 0x000000042c0a18a5 */ /* 0x000fcc000f8e020a */
[----:B------:R-:W-:Y:S02]  /*12990*/  IMAD.U32 R6, RZ, RZ, UR10 ;  /* 0x0000000aff067e24 */ /* 0x000fe4000f8e00ff */
[----:B------:R-:W-:-:S05]  /*129a0*/  IMAD.U32 R7, RZ, RZ, UR11 ;  /* 0x0000000bff077e24 */ /* 0x000fca000f8e00ff */
[----:B------:R0:W5:Y:S01]  /*129b0*/  @P2 LDG.E R0, desc[UR54][R6.64] ;  /* 0x0000003606002981 */ /* 0x000162000c1e1900 */
[----:B------:R-:W-:Y:S01]  /*129c0*/  UISETP.NE.AND UP1, UPT, UR9, URZ, UPT ;  /* 0x0000003f0900728c */ /* 0x000fe2000bf25270 */
[----:B------:R-:W-:Y:S01]  /*129d0*/  UMOV UR4, URZ ;  /* 0x0000003f00047c82 */ /* 0x000fe20008000000 */
[----:B------:R-:W1:Y:S09]  /*129e0*/  S2R R8, SR_TID.X ;  /* 0x0000000000087919 */ /* 0x000e720000002100 */
[----:B------:R-:W-:Y:S01]  /*129f0*/  @!UP1 ULDC UR9, c[0x0][0xad4] ;  /* 0x0002b50000099ab9 */ /* 0x000fe20000000800 */
[----:B-1----:R-:W-:-:S05]  /*12a00*/  VIADD R3, R8, 0xffffff80 ;  /* 0xffffff8008037836 */ /* 0x002fca0000000000 */
[----:B------:R-:W-:Y:S02]  /*12a10*/  ISETP.GT.AND P0, PT, R3, 0x3f, PT ;  /* 0x0000003f0300780c */ /* 0x000fe40003f04270 */
[----:B--2---:R-:W-:Y:S01]  /*12a20*/  @P1 R2UR UR4, R9 ;  /* 0x00000000090412ca */ /* 0x004fe200000e0000 */
[----:B0-----:R-:W-:-:S14]  /*12a30*/  @P2 BRA `(.L_x_5538) ;  /* 0x0000000000102947 */ /* 0x001fdc0003800000 */
[----:B------:R-:W-:Y:S05]  /*12a40*/  @!P1 BRA `(.L_x_5538) ;  /* 0x00000000000c9947 */ /* 0x000fea0003800000 */
[----:B------:R-:W2:Y:S04]  /*12a50*/  LDG.E R3, desc[UR54][R4.64] ;  /* 0x0000003604037981 */ /* 0x000ea8000c1e1900 */
[----:B-----5:R-:W2:Y:S02]  /*12a60*/  LDG.E R0, desc[UR54][R4.64+0x4] ;  /* 0x0000043604007981 */ /* 0x020ea4000c1e1900 */
[----:B--2---:R-:W-:-:S07]  /*12a70*/  IMAD.IADD R0, R0, 0x1, -R3 ;  /* 0x0000000100007824 */ /* 0x004fce00078e0a03 */
.L_x_5538:
[----:B------:R-:W-:Y:S01]  /*12a80*/  USHF.R.S32.HI UR16, URZ, 0x1f, UR44 ;  /* 0x0000001f3f107899 */ /* 0x000fe2000801142c */
[----:B------:R-:W-:Y:S01]  /*12a90*/  BSSY B1, `(.L_x_5539) ;  /* 0x000003a000017945 */ /* 0x000fe20003800000 */
[----:B------:R-:W-:Y:S02]  /*12aa0*/  USHF.R.S32.HI UR24, URZ, 0x1f, UR4 ;  /* 0x0000001f3f187899 */ /* 0x000fe40008011404 */
[----:B------:R-:W-:Y:S02]  /*12ab0*/  USEL UR8, UR44, URZ, !UP0 ;  /* 0x0000003f2c087287 */ /* 0x000fe4000c000000 */
[----:B------:R-:W-:Y:S01]  /*12ac0*/  USEL UR16, UR16, URZ, !UP0 ;  /* 0x0000003f10107287 */ /* 0x000fe2000c000000 */
[----:B------:R-:W-:Y:S11]  /*12ad0*/  @P0 BRA `(.L_x_5540) ;  /* 0x0000000000d40947 */ /* 0x000ff60003800000 */
[----:B------:R-:W0:Y:S01]  /*12ae0*/  LDC R9, c[0x0][0xbe8] ;  /* 0x0002fa00ff097b82 */ /* 0x000e220000000800 */
[----:B------:R-:W-:-:S05]  /*12af0*/  IMAD.U32 R5, RZ, RZ, UR45 ;  /* 0x0000002dff057e24 */ /* 0x000fca000f8e00ff */
[----:B------:R-:W-:Y:S01]  /*12b00*/  IADD3 R6, R5, -0x80, R8 ;  /* 0xffffff8005067810 */ /* 0x000fe20007ffe008 */
[----:B0----5:R-:W-:-:S05]  /*12b10*/  IMAD R3, R0, R9, RZ ;  /* 0x0000000900037224 */ /* 0x021fca00078e02ff */
[----:B------:R-:W-:-:S13]  /*12b20*/  ISETP.GE.AND P0, PT, R6, R3, PT ;  /* 0x000000030600720c */ /* 0x000fda0003f06270 */
[----:B------:R-:W-:Y:S05]  /*12b30*/  @P0 BRA `(.L_x_5540) ;  /* 0x0000000000bc0947 */ /* 0x000fea0003800000 */
[----:B------:R-:W-:Y:S01]  /*12b40*/  ISETP.NE.AND P0, PT, R9, 0x1, PT ;  /* 0x000000010900780c */ /* 0x000fe20003f05270 */
[----:B------:R-:W-:Y:S01]  /*12b50*/  UISETP.GT.AND UP0, UPT, UR9, 0x1, UPT ;  /* 0x000000010900788c */ /* 0x000fe2000bf04270 */
[----:B------:R-:W-:Y:S01]  /*12b60*/  UMOV UR20, 0x9b8 ;  /* 0x000009b800147882 */ /* 0x000fe20000000000 */
[----:B------:R-:W-:Y:S02]  /*12b70*/  ULOP3.LUT UR17, UR42, 0xff, URZ, 0xc0, !UPT ;  /* 0x000000ff2a117892 */ /* 0x000fe4000f8ec03f */
[----:B------:R-:W-:Y:S02]  /*12b80*/  USEL UR20, UR20, 0x978, UP0 ;  /* 0x0000097814147887 */ /* 0x000fe40008000000 */
[----:B------:R-:W-:-:S06]  /*12b90*/  USEL UR17, UR17, URZ, UP0 ;  /* 0x0000003f11117287 */ /* 0x000fcc0008000000 */
[----:B------:R-:W0:Y:S04]  /*12ba0*/  @P0 LDC R3, c[0x0][0xbec] ;  /* 0x0002fb00ff030b82 */ /* 0x000e280000000800 */
[----:B------:R-:W-:Y:S01]  /*12bb0*/  ULDC.64 UR10, c[0x0][UR20+0x218] ;  /* 0x00008600140a7abb */ /* 0x000fe20008000a00 */
[----:B------:R-:W-:Y:S01]  /*12bc0*/  ULDC.64 UR14, c[0x0][UR20+0x220] ;  /* 0x00008800140e7abb */ /* 0x000fe20008000a00 */
[----:B------:R-:W-:Y:S02]  /*12bd0*/  ULDC.64 UR18, c[0x0][UR20+0x228] ;  /* 0x00008a0014127abb */ /* 0x000fe40008000a00 */
[----:B------:R-:W1:Y:S01]  /*12be0*/  @P0 LDC R5, c[0x0][0xbf0] ;  /* 0x0002fc00ff050b82 */ /* 0x000e620000000800 */
[----:B------:R-:W-:Y:S02]  /*12bf0*/  UIMAD.WIDE.U32 UR12, UR10, UR43, URZ ;  /* 0x0000002b0a0c72a5 */ /* 0x000fe4000f8e003f */
[----:B------:R-:W-:-:S02]  /*12c00*/  UIMAD UR21, UR11, UR43, URZ ;  /* 0x0000002b0b1572a4 */ /* 0x000fc4000f8e023f */
[----:B------:R-:W-:Y:S02]  /*12c10*/  UIMAD UR15, UR15, UR8, URZ ;  /* 0x000000080f0f72a4 */ /* 0x000fe4000f8e023f */
[----:B------:R-:W-:Y:S02]  /*12c20*/  UIMAD.WIDE.U32 UR22, UR18, UR17, URZ ;  /* 0x00000011121672a5 */ /* 0x000fe4000f8e003f */
[----:B------:R-:W-:Y:S02]  /*12c30*/  UIMAD.WIDE.U32 UR10, UR14, UR8, URZ ;  /* 0x000000080e0a72a5 */ /* 0x000fe4000f8e003f */
[----:B------:R-:W-:Y:S02]  /*12c40*/  UIMAD UR17, UR19, UR17, URZ ;  /* 0x00000011131172a4 */ /* 0x000fe4000f8e023f */
[----:B------:R-:W-:Y:S02]  /*12c50*/  UIMAD UR15, UR14, UR16, UR15 ;  /* 0x000000100e0f72a4 */ /* 0x000fe4000f8e020f */
[----:B------:R-:W-:Y:S01]  /*12c60*/  UIADD3 UR12, UP1, UP2, UR10, UR12, UR4 ;  /* 0x0000000c0a0c7290 */ /* 0x000fe2000fa3e004 */
[----:B0-----:R-:W-:Y:S01]  /*12c70*/  @P0 IMAD.HI.U32 R4, R6, R3, RZ ;  /* 0x0000000306040227 */ /* 0x001fe200078e00ff */
[----:B------:R-:W-:-:S02]  /*12c80*/  UIADD3 UR17, UR23, UR17, URZ ;  /* 0x0000001117117290 */ /* 0x000fc4000fffe03f */
[----:B------:R-:W-:Y:S01]  /*12c90*/  UIADD3 UR21, UR13, UR21, URZ ;  /* 0x000000150d157290 */ /* 0x000fe2000fffe03f */
[----:B------:R-:W-:Y:S01]  /*12ca0*/  IMAD.MOV.U32 R3, RZ, RZ, R6 ;  /* 0x000000ffff037224 */ /* 0x000fe200078e0006 */
[----:B------:R-:W-:Y:S02]  /*12cb0*/  UIADD3 UR15, UR11, UR15, URZ ;  /* 0x0000000f0b0f7290 */ /* 0x000fe4000fffe03f */
[----:B------:R-:W-:Y:S01]  /*12cc0*/  IMAD.U32 R8, RZ, RZ, UR17 ;  /* 0x00000011ff087e24 */ /* 0x000fe2000f8e00ff */
[----:B-1----:R-:W-:Y:S01]  /*12cd0*/  @P0 SHF.R.U32.HI R3, RZ, R5, R4 ;  /* 0x00000005ff030219 */ /* 0x002fe20000011604 */
[----:B------:R-:W-:Y:S01]  /*12ce0*/  IMAD.U32 R4, RZ, RZ, UR22 ;  /* 0x00000016ff047e24 */ /* 0x000fe2000f8e00ff */
[----:B------:R-:W-:Y:S01]  /*12cf0*/  ULDC.64 UR10, c[0x0][UR20+0x210] ;  /* 0x00008400140a7abb */ /* 0x000fe20008000a00 */
        /* <DEDUP_REMOVED lines=19> */
.L_x_5540:
[----:B------:R-:W-:Y:S05]  /*12e30*/  BSYNC B1 ;  /* 0x0000000000017941 */ /* 0x000fea0003800000 */
.L_x_5539:
[----:B------:R-:W-:-:S06]  /*12e40*/  UISETP.GT.AND UP0, UPT, UR9, 0x1, UPT ;  /* 0x000000010900788c */ /* 0x000fcc000bf04270 */
[----:B------:R-:W-:-:S13]  /*12e50*/  PLOP3.LUT P0, PT, PT, PT, UP0, 0x80, 0x0 ;  /* 0x000000000000781c */ /* 0x000fda0003f0f008 */
[----:B------:R-:W-:Y:S05]  /*12e60*/  @P0 BRA `(.L_x_5535) ;  /* 0x0000000800800947 */ /* 0x000fea0003800000 */
[----:B------:R-:W1:Y:S01]  /*12e70*/  LDC R11, c[0x0][0xbe8] ;  /* 0x0002fa00ff0b7b82 */ /* 0x000e620000000800 */
[C---:B------:R-:W-:Y:S01]  /*12e80*/  VIADD R37, R19.reuse, 0x40 ;  /* 0x0000004013257836 */ /* 0x040fe20000000000 */
[----:B------:R-:W-:Y:S01]  /*12e90*/  ULDC UR14, c[0x0][0xac8] ;  /* 0x0002b200000e7ab9 */ /* 0x000fe20000000800 */
[----:B------:R-:W-:Y:S01]  /*12ea0*/  ULDC.64 UR12, c[0x0][0xaa0] ;  /* 0x0002a800000c7ab9 */ /* 0x000fe20000000a00 */
[----:B------:R-:W-:Y:S01]  /*12eb0*/  ISETP.GE.AND P2, PT, R19, UR14, PT ;  /* 0x0000000e13007c0c */ /* 0x000fe2000bf46270 */
[----:B------:R-:W-:Y:S01]  /*12ec0*/  UIMAD UR9, UR24, UR12, URZ ;  /* 0x0000000c180972a4 */ /* 0x000fe2000f8e023f */
[----:B------:R-:W-:Y:S01]  /*12ed0*/  ISETP.GE.AND P1, PT, R37, UR14, PT ;  /* 0x0000000e25007c0c */ /* 0x000fe2000bf26270 */
[----:B------:R-:W-:Y:S01]  /*12ee0*/  UIMAD.WIDE.U32 UR10, UR4, UR12, URZ ;  /* 0x0000000c040a72a5 */ /* 0x000fe2000f8e003f */
[----:B0-----:R-:W-:Y:S01]  /*12ef0*/  SEL R3, RZ, 0x1, P2 ;  /* 0x00000001ff037807 */ /* 0x001fe20001000000 */
[----:B------:R-:W-:Y:S01]  /*12f00*/  UIMAD UR9, UR4, UR13, UR9 ;  /* 0x0000000d040972a4 */ /* 0x000fe2000f8e0209 */
[----:B------:R-:W-:Y:S01]  /*12f10*/  SEL R4, RZ, 0xffffffff, P1 ;  /* 0xffffffffff047807 */ /* 0x000fe20000800000 */
[C---:B------:R-:W-:Y:S01]  /*12f20*/  VIADD R35, R19.reuse, 0x80 ;  /* 0x0000008013237836 */ /* 0x040fe20000000000 */
[----:B------:R-:W-:Y:S01]  /*12f30*/  ULDC.64 UR12, c[0x0][0xae8] ;  /* 0x0002ba00000c7ab9 */ /* 0x000fe20000000a00 */
[----:B------:R-:W-:Y:S01]  /*12f40*/  UIADD3 UR11, UR11, UR9, URZ ;  /* 0x000000090b0b7290 */ /* 0x000fe2000fffe03f */
[----:B------:R-:W-:Y:S01]  /*12f50*/  VIADD R39, R19, 0xc0 ;  /* 0x000000c013277836 */ /* 0x000fe20000000000 */
[----:B------:R-:W-:Y:S01]  /*12f60*/  BSSY B1, `(.L_x_5541) ;  /* 0x000006c000017945 */ /* 0x000fe20003800000 */
[----:B------:R-:W-:Y:S01]  /*12f70*/  IMAD.SHL.U32 R4, R4, 0x2, RZ ;  /* 0x0000000204047824 */ /* 0x000fe200078e00ff */
[----:B------:R-:W-:Y:S01]  /*12f80*/  ISETP.GE.AND P1, PT, R35, UR14, PT ;  /* 0x0000000e23007c0c */ /* 0x000fe2000bf26270 */
[----:B------:R-:W-:Y:S01]  /*12f90*/  UIMAD.WIDE.U32 UR10, UR43, UR12, UR10 ;  /* 0x0000000c2b0a72a5 */ /* 0x000fe2000f8e000a */
[C---:B------:R-:W-:Y:S01]  /*12fa0*/  VIADD R29, R19.reuse, 0x100 ;  /* 0x00000100131d7836 */ /* 0x040fe20000000000 */
[----:B------:R-:W-:Y:S01]  /*12fb0*/  SHF.R.S32.HI R32, RZ, 0x1f, R35 ;  /* 0x0000001fff207819 */ /* 0x000fe20000011423 */
[----:B------:R-:W-:Y:S01]  /*12fc0*/  VIADD R27, R19, 0x140 ;  /* 0x00000140131b7836 */ /* 0x000fe20000000000 */
[----:B------:R-:W-:Y:S01]  /*12fd0*/  LOP3.LUT R6, R4, 0x2, R3, 0xe2, !PT ;  /* 0x0000000204067812 */ /* 0x000fe200078ee203 */
[----:B------:R-:W-:Y:S01]  /*12fe0*/  IMAD R3, R187, 0x20, R219 ;  /* 0x00000020bb037824 */ /* 0x000fe200078e02db */
[----:B-1----:R-:W-:Y:S01]  /*12ff0*/  ISETP.NE.AND P0, PT, R11, 0x1, PT ;  /* 0x000000010b00780c */ /* 0x002fe20003f05270 */
[----:B------:R-:W-:Y:S01]  /*13000*/  UIMAD UR11, UR43, UR13, UR11 ;  /* 0x0000000d2b0b72a4 */ /* 0x000fe2000f8e020b */
[----:B------:R-:W-:Y:S01]  /*13010*/  VIADD R33, R19, 0x180 ;  /* 0x0000018013217836 */ /* 0x000fe20000000000 */
[----:B------:R-:W-:Y:S01]  /*13020*/  SHF.R.S32.HI R28, RZ, 0x1f, R27 ;  /* 0x0000001fff1c7819 */ /* 0x000fe2000001141b */
[----:B------:R-:W-:Y:S01]  /*13030*/  VIADD R8, R3, UR45 ;  /* 0x0000002d03087c36 */ /* 0x000fe20008000000 */
[----:B------:R-:W-:Y:S01]  /*13040*/  SEL R3, RZ, 0xffffffff, P1 ;  /* 0xffffffffff037807 */ /* 0x000fe20000800000 */
[----:B------:R-:W-:Y:S01]  /*13050*/  ULDC.64 UR12, c[0x0][0xaf0] ;  /* 0x0002bc00000c7ab9 */ /* 0x000fe20000000a00 */
[----:B------:R-:W-:Y:S01]  /*13060*/  ISETP.GE.AND P1, PT, R39, UR14, PT ;  /* 0x0000000e27007c0c */ /* 0x000fe2000bf26270 */
[----:B------:R-:W-:Y:S01]  /*13070*/  UIMAD UR16, UR16, UR12, URZ ;  /* 0x0000000c101072a4 */ /* 0x000fe2000f8e023f */
[----:B-----5:R-:W-:Y:S01]  /*13080*/  IMAD R25, R0, R11, RZ ;  /* 0x0000000b00197224 */ /* 0x020fe200078e02ff */
[----:B------:R-:W-:Y:S01]  /*13090*/  SHF.R.S32.HI R30, RZ, 0x1f, R29 ;  /* 0x0000001fff1e7819 */ /* 0x000fe2000001141d */
[----:B------:R-:W-:Y:S01]  /*130a0*/  IMAD.SHL.U32 R9, R3, 0x4, RZ ;  /* 0x0000000403097824 */ /* 0x000fe200078e00ff */
[----:B------:R-:W-:Y:S01]  /*130b0*/  UIMAD UR4, UR8, UR13, UR16 ;  /* 0x0000000d080472a4 */ /* 0x000fe2000f8e0210 */
[----:B------:R-:W0:Y:S01]  /*130c0*/  @P0 LDC R5, c[0x0][0xbec] ;  /* 0x0002fb00ff050b82 */ /* 0x000e220000000800 */
[----:B------:R-:W-:Y:S01]  /*130d0*/  IMAD.MOV.U32 R3, RZ, RZ, R8 ;  /* 0x000000ffff037224 */ /* 0x000fe200078e0008 */
[----:B------:R-:W-:Y:S01]  /*130e0*/  UIMAD.WIDE.U32 UR8, UR8, UR12, UR10 ;  /* 0x0000000c080872a5 */ /* 0x000fe2000f8e000a */
[----:B------:R-:W-:Y:S01]  /*130f0*/  LOP3.LUT R6, R9, 0x4, R6, 0xe2, !PT ;  /* 0x0000000409067812 */ /* 0x000fe200078ee206 */
[----:B------:R-:W-:Y:S01]  /*13100*/  VIADD R26, R219, UR45 ;  /* 0x0000002ddb1a7c36 */ /* 0x000fe20008000000 */
[----:B------:R-:W-:Y:S01]  /*13110*/  SHF.R.S32.HI R34, RZ, 0x1f, R37 ;  /* 0x0000001fff227819 */ /* 0x000fe20000011425 */
[----:B------:R-:W-:Y:S01]  /*13120*/  UIADD3 UR4, UR9, UR4, URZ ;  /* 0x0000000409047290 */ /* 0x000fe2000fffe03f */
[----:B------:R-:W-:Y:S01]  /*13130*/  VIADD R31, R19, 0x1c0 ;  /* 0x000001c0131f7836 */ /* 0x000fe20000000000 */
[----:B------:R-:W1:Y:S01]  /*13140*/  @P0 LDC R7, c[0x0][0xbf0] ;  /* 0x0002fc00ff070b82 */ /* 0x000e620000000800 */
[----:B------:R-:W-:-:S02]  /*13150*/  SHF.R.S32.HI R36, RZ, 0x1f, R33 ;  /* 0x0000001fff247819 */ /* 0x000fc40000011421 */
[----:B------:R-:W-:Y:S02]  /*13160*/  SHF.R.S32.HI R38, RZ, 0x1f, R39 ;  /* 0x0000001fff267819 */ /* 0x000fe40000011427 */
[----:B------:R-:W-:Y:S01]  /*13170*/  SHF.R.S32.HI R40, RZ, 0x1f, R31 ;  /* 0x0000001fff287819 */ /* 0x000fe2000001141f */
[----:B0-----:R-:W-:Y:S01]  /*13180*/  @P0 IMAD.HI.U32 R4, R8, R5, RZ ;  /* 0x0000000508040227 */ /* 0x001fe200078e00ff */
[----:B------:R-:W-:Y:S02]  /*13190*/  SEL R5, RZ, 0xffffffff, P1 ;  /* 0xffffffffff057807 */ /* 0x000fe40000800000 */
[----:B------:R-:W-:-:S04]  /*131a0*/  ISETP.GE.AND P1, PT, R31, UR14, PT ;  /* 0x0000000e1f007c0c */ /* 0x000fc8000bf26270 */
[----:B------:R-:W-:Y:S02]  /*131b0*/  SEL R0, RZ, 0x80, P1 ;  /* 0x00000080ff007807 */ /* 0x000fe40000800000 */
[----:B-1----:R-:W-:Y:S01]  /*131c0*/  @P0 SHF.R.U32.HI R3, RZ, R7, R4 ;  /* 0x00000007ff030219 */ /* 0x002fe20000011604 */
[----:B------:R-:W-:Y:S01]  /*131d0*/  IMAD.SHL.U32 R7, R5, 0x8, RZ ;  /* 0x0000000805077824 */ /* 0x000fe200078e00ff */
[----:B------:R-:W-:Y:S01]  /*131e0*/  ISETP.GE.AND P0, PT, R29, UR14, PT ;  /* 0x0000000e1d007c0c */ /* 0x000fe2000bf06270 */
[----:B------:R-:W-:Y:S02]  /*131f0*/  IMAD.U32 R4, RZ, RZ, UR8 ;  /* 0x00000008ff047e24 */ /* 0x000fe4000f8e00ff */
[----:B------:R-:W-:Y:S01]  /*13200*/  IMAD.U32 R5, RZ, RZ, UR9 ;  /* 0x00000009ff057e24 */ /* 0x000fe2000f8e00ff */
[----:B------:R-:W-:Y:S01]  /*13210*/  LOP3.LUT R10, R7, 0x8, R6, 0xe2, !PT ;  /* 0x00000008070a7812 */ /* 0x000fe200078ee206 */
[--C-:B------:R-:W-:Y:S01]  /*13220*/  IMAD.MOV R7, RZ, RZ, -R3.reuse ;  /* 0x000000ffff077224 */ /* 0x100fe200078e0a03 */
[----:B------:R-:W-:Y:S01]  /*13230*/  SHF.R.S32.HI R6, RZ, 0x1f, R3 ;  /* 0x0000001fff067819 */ /* 0x000fe20000011403 */
[----:B------:R-:W-:Y:S01]  /*13240*/  ULDC.64 UR8, c[0x0][0xae0] ;  /* 0x0002b80000087ab9 */ /* 0x000fe20000000a00 */
[----:B------:R-:W-:Y:S01]  /*13250*/  SEL R9, RZ, 0xffffffff, P0 ;  /* 0xffffffffff097807 */ /* 0x000fe20000000000 */
[----:B------:R-:W-:Y:S01]  /*13260*/  IMAD.U32 R5, RZ, RZ, UR4 ;  /* 0x00000004ff057e24 */ /* 0x000fe2000f8e00ff */
[----:B------:R-:W-:Y:S01]  /*13270*/  ISETP.GE.AND P0, PT, R27, UR14, PT ;  /* 0x0000000e1b007c0c */ /* 0x000fe2000bf06270 */
[----:B------:R-:W-:-:S02]  /*13280*/  IMAD R6, R6, UR8, RZ ;  /* 0x0000000806067c24 */ /* 0x000fc4000f8e02ff */
[----:B------:R-:W-:Y:S01]  /*13290*/  IMAD R7, R11, R7, R8 ;  /* 0x000000070b077224 */ /* 0x000fe200078e0208 */
[----:B------:R-:W-:Y:S01]  /*132a0*/  SEL R8, RZ, 0xffffffff, P0 ;  /* 0xffffffffff087807 */ /* 0x000fe20000000000 */
[----:B------:R-:W-:Y:S01]  /*132b0*/  IMAD.SHL.U32 R13, R9, 0x10, RZ ;  /* 0x00000010090d7824 */ /* 0x000fe200078e00ff */
[----:B------:R-:W-:Y:S01]  /*132c0*/  ISETP.GE.AND P0, PT, R33, UR14, PT ;  /* 0x0000000e21007c0c */ /* 0x000fe2000bf06270 */
[C---:B------:R-:W-:Y:S02]  /*132d0*/  IMAD R9, R3.reuse, UR9, R6 ;  /* 0x0000000903097c24 */ /* 0x040fe4000f8e0206 */
[----:B------:R-:W-:Y:S01]  /*132e0*/  IMAD.WIDE.U32 R4, R3, UR8, R4 ;  /* 0x0000000803047c25 */ /* 0x000fe2000f8e0004 */
[----:B------:R-:W-:Y:S01]  /*132f0*/  SHF.R.S32.HI R3, RZ, 0x1f, R7 ;  /* 0x0000001fff037819 */ /* 0x000fe20000011407 */
[----:B------:R-:W-:Y:S01]  /*13300*/  ULDC.64 UR8, c[0x0][0xad8] ;  /* 0x0002b60000087ab9 */ /* 0x000fe20000000a00 */
[----:B------:R-:W-:Y:S01]  /*13310*/  LOP3.LUT R10, R13, 0x10, R10, 0xe2, !PT ;  /* 0x000000100d0a7812 */ /* 0x000fe200078ee20a */
[----:B------:R-:W-:-:S02]  /*13320*/  IMAD.IADD R5, R5, 0x1, R9 ;  /* 0x0000000105057824 */ /* 0x000fc400078e0209 */
[----:B------:R-:W-:Y:S02]  /*13330*/  IMAD R6, R3, UR8, RZ ;  /* 0x0000000803067c24 */ /* 0x000fe4000f8e02ff */
[----:B------:R-:W-:-:S04]  /*13340*/  IMAD.WIDE.U32 R4, R7, UR8, R4 ;  /* 0x0000000807047c25 */ /* 0x000fc8000f8e0004 */
[----:B------:R-:W-:Y:S01]  /*13350*/  IMAD R3, R7, UR9, R6 ;  /* 0x0000000907037c24 */ /* 0x000fe2000f8e0206 */
[----:B------:R-:W-:Y:S01]  /*13360*/  ULDC.64 UR8, c[0x0][0xa80] ;  /* 0x0002a00000087ab9 */ /* 0x000fe20000000a00 */
[----:B------:R-:W-:Y:S01]  /*13370*/  SEL R7, RZ, 0x40, P0 ;  /* 0x00000040ff077807 */ /* 0x000fe20000000000 */
[----:B------:R-:W-:Y:S01]  /*13380*/  IMAD.SHL.U32 R9, R8, 0x20, RZ ;  /* 0x0000002008097824 */ /* 0x000fe200078e00ff */
[----:B------:R-:W-:Y:S01]  /*13390*/  LEA R20, P0, R4, UR8, 0x1 ;  /* 0x0000000804147c11 */ /* 0x000fe2000f8008ff */
[----:B------:R-:W-:-:S03]  /*133a0*/  IMAD.IADD R3, R5, 0x1, R3 ;  /* 0x0000000105037824 */ /* 0x000fc600078e0203 */
[----:B------:R-:W-:Y:S01]  /*133b0*/  LOP3.LUT R10, R9, 0x20, R10, 0xe2, !PT ;  /* 0x00000020090a7812 */ /* 0x000fe200078ee20a */
[----:B------:R0:W1:Y:S01]  /*133c0*/  SHFL.IDX PT, R6, R20, RZ, 0x181f ;  /* 0x00181fff14067589 */ /* 0x00006200000e0000 */
[----:B------:R-:W-:Y:S02]  /*133d0*/  LEA.HI.X R3, R4, UR9, R3, 0x1, P0 ;  /* 0x0000000904037c11 */ /* 0x000fe400080f0c03 */
[----:B------:R-:W-:Y:S02]  /*133e0*/  ISETP.GE.AND P0, PT, R26, R25, PT ;  /* 0x000000191a00720c */ /* 0x000fe40003f06270 */
[----:B------:R-:W-:Y:S02]  /*133f0*/  LOP3.LUT R21, R10, R7, RZ, 0xfc, !PT ;  /* 0x000000070a157212 */ /* 0x000fe400078efcff */
[----:B------:R0:W2:Y:S02]  /*13400*/  SHFL.IDX PT, R7, R3, RZ, 0x181f ;  /* 0x00181fff03077589 */ /* 0x0000a400000e0000 */
        /* <DEDUP_REMOVED lines=33> */
.L_x_5542:
[----:B------:R-:W-:Y:S05]  /*13620*/  BSYNC B1 ;  /* 0x0000000000017941 */ /* 0x000fea0003800000 */
.L_x_5541:
        /* <DEDUP_REMOVED lines=9> */
[----:B------:R-:W-:-:S05]  /*136c0*/  ISETP.GE.AND P2, PT, R29, UR14, PT ;  /* 0x0000000e1d007c0c */ /* 0x000fca000bf46270 */
[----:B-1-3--:R-:W-:Y:S02]  /*136d0*/  @!P1 IMAD.WIDE R4, R19, 0x2, R6 ;  /* 0x0000000213049825 */ /* 0x00afe400078e0206 */
[-C--:B------:R-:W-:Y:S02]  /*136e0*/  @!P5 LEA R8, P0, R37, R6.reuse, 0x1 ;  /* 0x000000062508d211 */ /* 0x080fe400078008ff */
        /* <DEDUP_REMOVED lines=24> */
.L_x_5535:
[----:B------:R-:W-:Y:S05]  /*13870*/  BSYNC B0 ;  /* 0x0000000000007941 */ /* 0x000fea0003800000 */
.L_x_5528:
[----:B------:R-:W-:Y:S02]  /*13880*/  ULDC UR4, c[0x0][0xc3c] ;  /* 0x00030f0000047ab9 */ /* 0x000fe40000000800 */
[----:B------:R-:W-:-:S06]  /*13890*/  UISETP.GE.AND UP0, UPT, UR6, UR4, UPT ;  /* 0x000000040600728c */ /* 0x000fcc000bf06270 */
[----:B------:R-:W-:-:S13]  /*138a0*/  PLOP3.LUT P0, PT, PT, PT, UP0, 0x80, 0x0 ;  /* 0x000000000000781c */ /* 0x000fda0003f0f008 */
[----:B------:R-:W-:Y:S05]  /*138b0*/  @!P0 BRA `(.L_x_5543) ;  /* 0xfffffed800788947 */ /* 0x000fea000383ffff */
[----:B------:R-:W-:Y:S05]  /*138c0*/  EXIT ;  /* 0x000000000000794d */ /* 0x000fea0003800000 */
.L_x_5419:
        /* <DEDUP_REMOVED lines=16> */
.L_x_5544:
        /* <DEDUP_REMOVED lines=43> */
.L_x_5548:
        /* <DEDUP_REMOVED lines=35> */
.L_x_5546:
        /* <DEDUP_REMOVED lines=13> */
.L_x_5549:
        /* <DEDUP_REMOVED lines=62> */
.L_x_5550:
        /* <DEDUP_REMOVED lines=61> */
.L_x_5551:
[----:B------:R-:W-:-:S05]  /*14730*/  LOP3.LUT R25, RZ, R2, RZ, 0x33, !PT ;  /* 0x00000002ff197212 */ /* 0x000fca00078e33ff */
[----:B------:R-:W-:Y:S01]  /*14740*/  IMAD.IADD R25, R6, 0x1, R25 ;  /* 0x0000000106197824 */ /* 0x000fe200078e0219 */
[----:B------:R-:W-:Y:S06]  /*14750*/  BRA `(.L_x_5552) ;  /* 0x0000000000147947 */ /* 0x000fec0003800000 */
.L_x_5547:
[----:B------:R-:W-:Y:S01]  /*14760*/  ULDC UR4, c[0x0][0xc3c] ;  /* 0x00030f0000047ab9 */ /* 0x000fe20000000800 */
[----:B------:R-:W-:Y:S02]  /*14770*/  IMAD.MOV.U32 R25, RZ, RZ, RZ ;  /* 0x000000ffff197224 */ /* 0x000fe400078e00ff */
[----:B------:R-:W-:Y:S02]  /*14780*/  IMAD.U32 R24, RZ, RZ, UR6 ;  /* 0x00000006ff187e24 */ /* 0x000fe4000f8e00ff */
[----:B------:R-:W-:Y:S02]  /*14790*/  IMAD.MOV.U32 R26, RZ, RZ, RZ ;  /* 0x000000ffff1a7224 */ /* 0x000fe400078e00ff */
[----:B------:R-:W-:-:S07]  /*147a0*/  IMAD.U32 R27, RZ, RZ, UR4 ;  /* 0x00000004ff1b7e24 */ /* 0x000fce000f8e00ff */
.L_x_5552:
[----:B------:R-:W-:-:S13]  /*147b0*/  ISETP.NE.AND P0, PT, R7, RZ, PT ;  /* 0x000000ff0700720c */ /* 0x000fda0003f05270 */
[----:B------:R-:W0:Y:S01]  /*147c0*/  @!P0 S2R R3, SR_CgaCtaId ;  /* 0x0000000000038919 */ /* 0x000e220000008800 */
[----:B------:R-:W-:-:S04]  /*147d0*/  @!P0 MOV R2, 0x400 ;  /* 0x0000040000028802 */ /* 0x000fc80000000f00 */
[----:B0-----:R-:W-:-:S05]  /*147e0*/  @!P0 LEA R2, R3, R2, 0x18 ;  /* 0x0000000203028211 */ /* 0x001fca00078ec0ff */
[----:B------:R1:W-:Y:S01]  /*147f0*/  @!P0 STS.128 [R2+0x28cd0], R24 ;  /* 0x028cd01802008388 */ /* 0x0003e20000000c00 */
[----:B------:R-:W-:Y:S06]  /*14800*/  BAR.ARV 0x5, 0x180 ;  /* 0x0146000000007b1d */ /* 0x000fec0000002000 */
.L_x_5545:
        /* <DEDUP_REMOVED lines=9> */
[----:B------:R-:W-:Y:S01]  /*148a0*/  LOP3.LUT R4, R0, 0x7f, RZ, 0xc0, !PT ;  /* 0x0000007f00047812 */ /* 0x000fe200078ec0ff */
[----:B------:R1:W-:Y:S01]  /*148b0*/  STL [R1+0x10], RZ ;  /* 0x000010ff01007387 */ /* 0x0003e20000100800 */
[----:B------:R-:W-:Y:S01]  /*148c0*/  BSSY B8, `(.L_x_5553) ;  /* 0x0000516000087945 */ /* 0x000fe20003800000 */
[----:B------:R-:W-:Y:S01]  /*148d0*/  LOP3.LUT R3, R2, 0x1f8, RZ, 0xc0, !PT ;  /* 0x000001f802037812 */ /* 0x000fe200078ec0ff */
[----:B------:R-:W-:Y:S01]  /*148e0*/  IMAD.MOV.U32 R22, RZ, RZ, 0x1 ;  /* 0x00000001ff167424 */ /* 0x000fe200078e00ff */
[----:B------:R-:W-:Y:S01]  /*148f0*/  SHF.R.U32.HI R37, RZ, 0x3, R4 ;  /* 0x00000003ff257819 */ /* 0x000fe20000011604 */
[----:B------:R-:W-:Y:S01]  /*14900*/  IMAD.MOV.U32 R18, RZ, RZ, RZ ;  /* 0x000000ffff127224 */ /* 0x000fe200078e00ff */
[----:B------:R-:W-:Y:S01]  /*14910*/  LOP3.LUT R3, R3, 0x38, R0, 0x78, !PT ;  /* 0x0000003803037812 */ /* 0x000fe200078e7800 */
[----:B------:R-:W-:Y:S01]  /*14920*/  IMAD.SHL.U32 R0, R0, 0x10, RZ ;  /* 0x0000001000007824 */ /* 0x000fe200078e00ff */
        /* <DEDUP_REMOVED lines=16> */
.L_x_5624:
        /* <DEDUP_REMOVED lines=10> */
[----:B-1----:R-:W-:Y:S01]  /*14ad0*/  IMAD.MOV.U32 R0, RZ, RZ, RZ ;  /* 0x000000ffff007224 */ /* 0x002fe200078e00ff */
        /* <DEDUP_REMOVED lines=10> */
[----:B--2---:R-:W2:Y:S01]  /*14b80*/  @P2 LDG.E R0, desc[UR54][R2.64] ;  /* 0x0000003602002981 */ /* 0x004ea2000c1e1900 */
[----:B-1----:R-:W-:-:S05]  /*14b90*/  @P1 IMAD.WIDE R4, R27, 0x4, R4 ;  /* 0x000000041b041825 */ /* 0x002fca00078e0204 */
        /* <DEDUP_REMOVED lines=8> */
[----:B--2---:R0:W-:Y:S01]  /*14c20*/  STL [R1], R0 ;  /* 0x0000000001007387 */ /* 0x0041e20000100800 */
[----:B---3--:R-:W-:Y:S05]  /*14c30*/  @P1 BRA `(.L_x_5554) ;  /* 0x0000000000181947 */ /* 0x008fea0003800000 */
[----:B------:R-:W-:Y:S02]  /*14c40*/  ULDC UR4, c[0x0][0x288] ;  /* 0x0000a20000047ab9 */ /* 0x000fe40000000800 */
[----:B-----5:R-:W-:Y:S01]  /*14c50*/  IMAD.U32 R36, RZ, RZ, UR4 ;  /* 0x00000004ff247e24 */ /* 0x020fe2000f8e00ff */
[----:B------:R-:W-:Y:S06]  /*14c60*/  @!P2 BRA `(.L_x_5554) ;  /* 0x00000000000ca947 */ /* 0x000fec0003800000 */
[----:B0-----:R-:W2:Y:S04]  /*14c70*/  LDG.E R5, desc[UR54][R2.64] ;  /* 0x0000003602057981 */ /* 0x001ea8000c1e1900 */
[----:B------:R-:W2:Y:S02]  /*14c80*/  LDG.E R36, desc[UR54][R2.64+0x4] ;  /* 0x0000043602247981 */ /* 0x000ea4000c1e1900 */
[----:B--2---:R-:W-:-:S07]  /*14c90*/  IMAD.IADD R36, R36, 0x1, -R5 ;  /* 0x0000000124247824 */ /* 0x004fce00078e0a05 */
.L_x_5554:
[----:B------:R-:W-:Y:S02]  /*14ca0*/  ULDC.64 UR4, c[0x0][0xa20] ;  /* 0x0002880000047ab9 */ /* 0x000fe40000000a00 */
[----:B------:R-:W-:-:S04]  /*14cb0*/  ISETP.NE.U32.AND P0, PT, RZ, UR4, PT ;  /* 0x00000004ff007c0c */ /* 0x000fc8000bf05070 */
[----:B------:R-:W-:-:S13]  /*14cc0*/  ISETP.NE.AND.EX P0, PT, RZ, UR5, PT, P0 ;  /* 0x00000005ff007c0c */ /* 0x000fda000bf05300 */
[----:B------:R-:W-:Y:S05]  /*14cd0*/  @!P0 BRA `(.L_x_5555) ;  /* 0x0000000000108947 */ /* 0x000fea0003800000 */
[----:B------:R-:W1:Y:S02]  /*14ce0*/  LDC.64 R2, c[0x0][0xa20] ;  /* 0x00028800ff027b82 */ /* 0x000e640000000a00 */
[----:B-1----:R-:W-:-:S05]  /*14cf0*/  IMAD.WIDE R2, R27, 0x4, R2 ;  /* 0x000000041b027825 */ /* 0x002fca00078e0202 */
[----:B------:R1:W5:Y:S01]  /*14d00*/  LDG.E R28, desc[UR54][R2.64] ;  /* 0x00000036021c7981 */ /* 0x000362000c1e1900 */
[----:B------:R-:W-:Y:S05]  /*14d10*/  BRA `(.L_x_5556) ;  /* 0x0000000000247947 */ /* 0x000fea0003800000 */
.L_x_5555:
[----:B------:R-:W-:Y:S02]  /*14d20*/  ULDC.64 UR4, c[0x0][0xa08] ;  /* 0x0002820000047ab9 */ /* 0x000fe40000000a00 */
[----:B------:R-:W-:-:S04]  /*14d30*/  ISETP.NE.U32.AND P0, PT, RZ, UR4, PT ;  /* 0x00000004ff007c0c */ /* 0x000fc8000bf05070 */
[----:B------:R-:W-:-:S13]  /*14d40*/  ISETP.NE.AND.EX P0, PT, RZ, UR5, PT, P0 ;  /* 0x00000005ff007c0c */ /* 0x000fda000bf05300 */
[----:B------:R-:W-:Y:S05]  /*14d50*/  @!P0 BRA `(.L_x_5556) ;  /* 0x0000000000148947 */ /* 0x000fea0003800000 */
[----:B------:R-:W1:Y:S02]  /*14d60*/  LDC.64 R2, c[0x0][0xa08] ;  /* 0x00028200ff027b82 */ /* 0x000e640000000a00 */
[----:B-1----:R-:W-:-:S05]  /*14d70*/  IMAD.WIDE R2, R27, 0x4, R2 ;  /* 0x000000041b027825 */ /* 0x002fca00078e0202 */
[----:B------:R-:W2:Y:S04]  /*14d80*/  LDG.E R28, desc[UR54][R2.64] ;  /* 0x00000036021c7981 */ /* 0x000ea8000c1e1900 */
[----:B0-----:R-:W2:Y:S02]  /*14d90*/  LDG.E R5, desc[UR54][R2.64+0x4] ;  /* 0x0000043602057981 */ /* 0x001ea4000c1e1900 */
[----:B--2---:R-:W-:-:S07]  /*14da0*/  IMAD.IADD R28, R5, 0x1, -R28 ;  /* 0x00000001051c7824 */ /* 0x004fce00078e0a1c */
.L_x_5556:
[----:B0-----:R-:W0:Y:S01]  /*14db0*/  LDC R0, c[0x0][0x448] ;  /* 0x00011200ff007b82 */ /* 0x001e220000000800 */
[----:B------:R-:W-:Y:S01]  /*14dc0*/  IMAD.SHL.U32 R34, R25, 0x40, RZ ;  /* 0x0000004019227824 */ /* 0x000fe200078e00ff */
[----:B------:R-:W-:Y:S01]  /*14dd0*/  LOP3.LUT R16, R16, 0xfffffeff, RZ, 0xc0, !PT ;  /* 0xfffffeff10107812 */ /* 0x000fe200078ec0ff */
[----:B-----5:R-:W-:-:S05]  /*14de0*/  IMAD.IADD R28, R28, 0x1, -R31 ;  /* 0x000000011c1c7824 */ /* 0x020fca00078e0a1f */
[----:B-1----:R-:W1:Y:S01]  /*14df0*/  LDC.64 R2, c[0x0][0x9e0] ;  /* 0x00027800ff027b82 */ /* 0x002e620000000a00 */
[----:B0-----:R-:W-:Y:S01]  /*14e00*/  ISETP.NE.AND P2, PT, R0, 0x1, PT ;  /* 0x000000010000780c */ /* 0x001fe20003f45270 */
[----:B------:R-:W-:Y:S01]  /*14e10*/  VIADD R0, R34, 0x3f ;  /* 0x0000003f22007836 */ /* 0x000fe20000000000 */
[----:B-1----:R-:W-:-:S11]  /*14e20*/  ISETP.GE.AND P1, PT, R3, 0x1, PT ;  /* 0x000000010300780c */ /* 0x002fd60003f26270 */
        /* <DEDUP_REMOVED lines=20> */
.L_x_5559:
[----:B------:R-:W-:-:S13]  /*14f70*/  ISETP.NE.AND P0, PT, R3, 0x1, PT ;  /* 0x000000010300780c */ /* 0x000fda0003f05270 */
[----:B------:R-:W0:Y:S02]  /*14f80*/  @P0 LDC.64 R4, c[0x0][0x9e8] ;  /* 0x00027a00ff040b82 */ /* 0x000e240000000a00 */
[----:B0-----:R-:W-:-:S05]  /*14f90*/  @P0 IMAD.HI.U32 R4, R0, R4, RZ ;  /* 0x0000000400040227 */ /* 0x001fca00078e00ff */
[----:B------:R-:W-:-:S07]  /*14fa0*/  @P0 SHF.R.U32.HI R0, RZ, R5, R4 ;  /* 0x00000005ff000219 */ /* 0x000fce0000011604 */
.L_x_5560:
[----:B------:R-:W-:Y:S05]  /*14fb0*/  BSYNC B0 ;  /* 0x0000000000007941 */ /* 0x000fea0003800000 */
.L_x_5558:
[----:B------:R-:W-:-:S05]  /*14fc0*/  IMAD R5, R0, R3, R3 ;  /* 0x0000000300057224 */ /* 0x000fca00078e0203 */
[----:B------:R-:W-:-:S07]  /*14fd0*/  VIMNMX R2, R2, R5, PT ;  /* 0x0000000502027248 */ /* 0x000fce0003fe0100 */
.L_x_5557:
[----:B------:R-:W0:Y:S01]  /*14fe0*/  @P2 LDC R5, c[0x0][0x44c] ;  /* 0x00011300ff052b82 */ /* 0x000e220000000800 */
[----:B------:R-:W-:Y:S01]  /*14ff0*/  VIADD R2, R2, 0x3f ;  /* 0x0000003f02027836 */ /* 0x000fe20000000000 */
[----:B------:R-:W-:-:S06]  /*15000*/  ULDC UR4, c[0x0][0x9dc] ;  /* 0x0002770000047ab9 */ /* 0x000fcc0000000800 */
[----:B------:R-:W1:Y:S01]  /*15010*/  @P2 LDC R7, c[0x0][0x450] ;  /* 0x00011400ff072b82 */ /* 0x000e620000000800 */
[----:B0-----:R-:W-:-:S04]  /*15020*/  @P2 IMAD.HI.U32 R0, R34, R5, RZ ;  /* 0x0000000522002227 */ /* 0x001fc800078e00ff */
[----:B------:R-:W-:Y:S01]  /*15030*/  IMAD.MOV.U32 R5, RZ, RZ, R34 ;  /* 0x000000ffff057224 */ /* 0x000fe200078e0022 */
[----:B-1----:R-:W-:Y:S01]  /*15040*/  @P2 SHF.R.U32.HI R5, RZ, R7, R0 ;  /* 0x00000007ff052219 */ /* 0x002fe20000011600 */
[----:B------:R-:W-:Y:S01]  /*15050*/  VIADD R0, R28, 0x3f ;  /* 0x0000003f1c007836 */ /* 0x000fe20000000000 */
[----:B------:R-:W-:Y:S02]  /*15060*/  SHF.R.S32.HI R7, RZ, 0x1f, R2 ;  /* 0x0000001fff077819 */ /* 0x000fe40000011402 */
[----:B------:R-:W-:Y:S02]  /*15070*/  IADD3 R6, R5, R28, -R36 ;  /* 0x0000001c05067210 */ /* 0x000fe40007ffe824 */
[----:B------:R-:W-:Y:S02]  /*15080*/  LEA.HI R2, R7, R2, RZ, 0x6 ;  /* 0x0000000207027211 */ /* 0x000fe400078f30ff */
[----:B------:R-:W-:Y:S02]  /*15090*/  SHF.R.S32.HI R7, RZ, 0x1f, R0 ;  /* 0x0000001fff077819 */ /* 0x000fe40000011400 */
[----:B------:R-:W-:Y:S01]  /*150a0*/  SHF.R.S32.HI R9, RZ, 0x6, R2 ;  /* 0x00000006ff097819 */ /* 0x000fe20000011402 */
[----:B------:R-:W-:Y:S01]  /*150b0*/  VIADD R2, R6, -UR4 ;  /* 0x8000000406027c36 */ /* 0x000fe20008000000 */
[----:B------:R-:W-:-:S04]  /*150c0*/  LEA.HI R7, R7, R0, RZ, 0x6 ;  /* 0x0000000007077211 */ /* 0x000fc800078f30ff */
[----:B------:R-:W-:-:S04]  /*150d0*/  SHF.R.S32.HI R0, RZ, 0x6, R7 ;  /* 0x00000006ff007819 */ /* 0x000fc80000011407 */
[----:B------:R-:W-:Y:S01]  /*150e0*/  VIMNMX R0, R0, R9, PT ;  /* 0x0000000900007248 */ /* 0x000fe20003fe0100 */
        /* <DEDUP_REMOVED lines=11> */
.L_x_5563:
[----:B------:R-:W-:-:S13]  /*151a0*/  ISETP.NE.AND P0, PT, R3, 0x1, PT ;  /* 0x000000010300780c */ /* 0x000fda0003f05270 */
[----:B------:R-:W0:Y:S02]  /*151b0*/  @P0 LDC.64 R4, c[0x0][0x9e8] ;  /* 0x00027a00ff040b82 */ /* 0x000e240000000a00 */
[----:B0-----:R-:W-:-:S05]  /*151c0*/  @P0 IMAD.HI.U32 R4, R6, R4, RZ ;  /* 0x0000000406040227 */ /* 0x001fca00078e00ff */
[----:B------:R-:W-:-:S07]  /*151d0*/  @P0 SHF.R.U32.HI R6, RZ, R5, R4 ;  /* 0x00000005ff060219 */ /* 0x000fce0000011604 */
.L_x_5564:
[----:B------:R-:W-:Y:S05]  /*151e0*/  BSYNC B0 ;  /* 0x0000000000007941 */ /* 0x000fea0003800000 */
.L_x_5562:
[----:B------:R-:W-:-:S05]  /*151f0*/  IMAD R3, R6, R3, RZ ;  /* 0x0000000306037224 */ /* 0x000fca00078e02ff */
[----:B------:R-:W-:-:S07]  /*15200*/  VIMNMX R2, R2, R3, !PT ;  /* 0x0000000302027248 */ /* 0x000fce0007fe0100 */
.L_x_5561:
[----:B------:R-:W-:Y:S01]  /*15210*/  SHF.R.S32.HI R3, RZ, 0x1f, R2 ;  /* 0x0000001fff037819 */ /* 0x000fe20000011402 */
[----:B------:R-:W-:Y:S03]  /*15220*/  BSSY B0, `(.L_x_5565) ;  /* 0x000002a000007945 */ /* 0x000fe60003800000 */
[----:B------:R-:W-:Y:S02]  /*15230*/  LEA.HI R3, R3, R2, RZ, 0x6 ;  /* 0x0000000203037211 */ /* 0x000fe400078f30ff */
[----:B------:R-:W-:Y:S02]  /*15240*/  LOP3.LUT R2, R26, 0xff000000, RZ, 0xc0, !PT ;  /* 0xff0000001a027812 */ /* 0x000fe400078ec0ff */
[----:B------:R-:W-:-:S04]  /*15250*/  SHF.R.S32.HI R3, RZ, 0x6, R3 ;  /* 0x00000006ff037819 */ /* 0x000fc80000011403 */
        /* <DEDUP_REMOVED lines=8> */
[----:B------:R-:W-:-:S04]  /*152e0*/  SHF.R.U32.HI R5, RZ, 0x10, R2 ;  /* 0x00000010ff057819 */ /* 0x000fc80000011602 */
[----:B------:R-:W-:-:S13]  /*152f0*/  ISETP.NE.AND P0, PT, R5, RZ, PT ;  /* 0x000000ff0500720c */ /* 0x000fda0003f05270 */
[----:B------:R-:W0:Y:S02]  /*15300*/  @!P0 LDC R5, c[0x0][0x9f0] ;  /* 0x00027c00ff058b82 */ /* 0x000e240000000800 */
[----:B0-----:R-:W-:Y:S02]  /*15310*/  IABS R7, R5 ;  /* 0x0000000500077213 */ /* 0x001fe40000000000 */
[----:B------:R-:W-:Y:S02]  /*15320*/  IADD3 R9, R5, -0x1, R0 ;  /* 0xffffffff05097810 */ /* 0x000fe40007ffe000 */
[----:B------:R-:W0:Y:S03]  /*15330*/  I2F.RP R10, R7 ;  /* 0x00000007000a7306 */ /* 0x000e260000209400 */
[----:B------:R-:W-:-:S05]  /*15340*/  IMAD.IADD R6, R9, 0x1, -R30 ;  /* 0x0000000109067824 */ /* 0x000fca00078e0a1e */
[----:B------:R-:W-:-:S04]  /*15350*/  LOP3.LUT R2, R6, R5, RZ, 0x3c, !PT ;  /* 0x0000000506027212 */ /* 0x000fc800078e3cff */
[----:B------:R-:W-:Y:S01]  /*15360*/  ISETP.GE.AND P2, PT, R2, RZ, PT ;  /* 0x000000ff0200720c */ /* 0x000fe20003f46270 */
        /* <DEDUP_REMOVED lines=21> */
.L_x_5566:
[----:B------:R-:W-:Y:S05]  /*154c0*/  BSYNC B0 ;  /* 0x0000000000007941 */ /* 0x000fea0003800000 */
.L_x_5565:
        /* <DEDUP_REMOVED lines=23> */
.L_x_5568:
        /* <DEDUP_REMOVED lines=20> */
.L_x_5571:
[----:B------:R-:W-:Y:S05]  /*15780*/  BSYNC B6 ;  /* 0x0000000000067941 */ /* 0x000fea0003800000 */
.L_x_5570:
        /* <DEDUP_REMOVED lines=20> */
.L_x_5574:
        /* <DEDUP_REMOVED lines=15> */
.L_x_5573:
[----:B------:R-:W-:Y:S05]  /*159c0*/  BSYNC B6 ;  /* 0x0000000000067941 */ /* 0x000fea0003800000 */
.L_x_5572:
[----:B------:R-:W0:Y:S01]  /*159d0*/  S2R R19, SR_TID.X ;  /* 0x0000000000137919 */ /* 0x000e220000002100 */
[----:B------:R-:W-:Y:S01]  /*159e0*/  ULDC.64 UR4, c[0x0][0x9f8] ;  /* 0x00027e0000047ab9 */ /* 0x000fe20000000a00 */
[----:B------:R-:W-:Y:S01]  /*159f0*/  IMAD.MOV.U32 R23, RZ, RZ, R27 ;  /* 0x000000ffff177224 */ /* 0x000fe200078e001b */
[----:B------:R-:W-:Y:S01]  /*15a00*/  ISETP.NE.U32.AND P0, PT, RZ, UR4, PT ;  /* 0x00000004ff007c0c */ /* 0x000fe2000bf05070 */
[----:B------:R-:W1:Y:S01]  /*15a10*/  S2R R20, SR_TID.X ;  /* 0x0000000000147919 */ /* 0x000e620000002100 */
[----:B------:R-:W-:Y:S01]  /*15a20*/  ULDC UR4, c[0x0][0x320] ;  /* 0x0000c80000047ab9 */ /* 0x000fe20000000800 */
[----:B------:R-:W2:Y:S01]  /*15a30*/  LDC R10, c[0x0][0x430] ;  /* 0x00010c00ff0a7b82 */ /* 0x000ea20000000800 */
[----:B------:R-:W-:-:S13]  /*15a40*/  ISETP.NE.AND.EX P0, PT, RZ, UR5, PT, P0 ;  /* 0x00000005ff007c0c */ /* 0x000fda000bf05300 */
[----:B------:R-:W3:Y:S01]  /*15a50*/  @P0 LDC.64 R2, c[0x0][0x9f8] ;  /* 0x00027e00ff020b82 */ /* 0x000ee20000000a00 */
[----:B0-----:R-:W-:-:S05]  /*15a60*/  IMAD.SHL.U32 R19, R19, 0x8, RZ ;  /* 0x0000000813137824 */ /* 0x001fca00078e00ff */
[----:B------:R-:W-:-:S04]  /*15a70*/  LOP3.LUT R19, R19, 0x38, RZ, 0xc0, !PT ;  /* 0x0000003813137812 */ /* 0x000fc800078ec0ff */
[C---:B------:R-:W-:Y:S02]  /*15a80*/  LOP3.LUT R21, R19.reuse, 0x40, RZ, 0xfc, !PT ;  /* 0x0000004013157812 */ /* 0x040fe400078efcff */
[----:B------:R-:W-:Y:S01]  /*15a90*/  LOP3.LUT R29, R19, 0x180, RZ, 0xfc, !PT ;  /* 0x00000180131d7812 */ /* 0x000fe200078efcff */
[----:B---3--:R-:W-:Y:S01]  /*15aa0*/  @P0 IMAD.WIDE R2, R27, 0x4, R2 ;  /* 0x000000041b020825 */ /* 0x008fe200078e0202 */
[----:B------:R-:W-:Y:S02]  /*15ab0*/  ISETP.GE.AND P3, PT, R21, UR4, PT ;  /* 0x0000000415007c0c */ /* 0x000fe4000bf66270 */
[----:B------:R-:W0:Y:S01]  /*15ac0*/  S2R R21, SR_TID.X ;  /* 0x0000000000157919 */ /* 0x000e220000002100 */
[----:B------:R-:W-:Y:S01]  /*15ad0*/  LOP3.LUT R19, R19, 0x1c0, RZ, 0xfc, !PT ;  /* 0x000001c013137812 */ /* 0x000fe200078efcff */
[----:B------:R3:W5:Y:S03]  /*15ae0*/  @P0 LDG.E R23, desc[UR54][R2.64] ;  /* 0x0000003602170981 */ /* 0x000766000c1e1900 */
[----:B------:R-:W-:Y:S01]  /*15af0*/  ISETP.GE.AND P0, PT, R19, UR4, PT ;  /* 0x0000000413007c0c */ /* 0x000fe2000bf06270 */
[----:B-1----:R-:W-:Y:S01]  /*15b00*/  IMAD.SHL.U32 R20, R20, 0x8, RZ ;  /* 0x0000000814147824 */ /* 0x002fe200078e00ff */
[----:B------:R-:W-:Y:S01]  /*15b10*/  LOP3.LUT R16, R16, 0xffffffbf, RZ, 0xc0, !PT ;  /* 0xffffffbf10107812 */ /* 0x000fe200078ec0ff */
[----:B------:R-:W1:Y:S01]  /*15b20*/  S2R R19, SR_TID.X ;  /* 0x0000000000137919 */ /* 0x000e620000002100 */
[----:B------:R-:W-:Y:S01]  /*15b30*/  UMOV UR5, 0xffffffff ;  /* 0xffffffff00057882 */ /* 0x000fe20000000000 */
[----:B------:R-:W-:-:S02]  /*15b40*/  ISETP.GE.AND P1, PT, R29, UR4, PT ;  /* 0x000000041d007c0c */ /* 0x000fc4000bf26270 */
[----:B------:R-:W-:Y:S02]  /*15b50*/  LOP3.LUT R20, R20, 0x38, RZ, 0xc0, !PT ;  /* 0x0000003814147812 */ /* 0x000fe400078ec0ff */
[----:B------:R-:W-:Y:S02]  /*15b60*/  @P3 LOP3.LUT R16, R16, 0x40, RZ, 0xfc, !PT ;  /* 0x0000004010103812 */ /* 0x000fe400078efcff */
[----:B------:R-:W-:Y:S02]  /*15b70*/  ISETP.GE.AND P2, PT, R20, UR4, PT ;  /* 0x0000000414007c0c */ /* 0x000fe4000bf46270 */
[----:B------:R-:W-:Y:S02]  /*15b80*/  LOP3.LUT R16, R16, 0xffffff7f, RZ, 0xc0, !PT ;  /* 0xffffff7f10107812 */ /* 0x000fe400078ec0ff */
[----:B------:R-:W-:Y:S02]  /*15b90*/  SEL R6, RZ, 0x40, P1 ;  /* 0x00000040ff067807 */ /* 0x000fe40000800000 */
[----:B------:R-:W-:-:S07]  /*15ba0*/  LEA R0, R25, 0xffffffc0, 0x6 ;  /* 0xffffffc019007811 */ /* 0x000fce00078e30ff */
[----:B------:R-:W-:Y:S01]  /*15bb0*/  @P2 LOP3.LUT R16, R16, 0x80, RZ, 0xfc, !PT ;  /* 0x0000008010102812 */ /* 0x000fe200078efcff */
[----:B0-----:R-:W-:-:S03]  /*15bc0*/  IMAD.SHL.U32 R21, R21, 0x8, RZ ;  /* 0x0000000815157824 */ /* 0x001fc600078e00ff */
[----:B------:R-:W-:Y:S02]  /*15bd0*/  LOP3.LUT R16, R16, 0xffffffdf, RZ, 0xc0, !PT ;  /* 0xffffffdf10107812 */ /* 0x000fe400078ec0ff */
[----:B------:R-:W-:Y:S01]  /*15be0*/  LOP3.LUT R21, R21, 0x38, RZ, 0xc0, !PT ;  /* 0x0000003815157812 */ /* 0x000fe200078ec0ff */
[----:B-1----:R-:W-:-:S03]  /*15bf0*/  IMAD.SHL.U32 R19, R19, 0x8, RZ ;  /* 0x0000000813137824 */ /* 0x002fc600078e00ff */
[----:B------:R-:W-:Y:S02]  /*15c00*/  LOP3.LUT R21, R21, 0x80, RZ, 0xfc, !PT ;  /* 0x0000008015157812 */ /* 0x000fe400078efcff */
[----:B------:R-:W-:Y:S02]  /*15c10*/  LOP3.LUT R19, R19, 0x38, RZ, 0xc0, !PT ;  /* 0x0000003813137812 */ /* 0x000fe400078ec0ff */
[----:B------:R-:W-:Y:S02]  /*15c20*/  ISETP.GE.AND P5, PT, R21, UR4, PT ;  /* 0x0000000415007c0c */ /* 0x000fe4000bfa6270 */
[----:B------:R-:W-:Y:S02]  /*15c30*/  LOP3.LUT R21, R19, 0xc0, RZ, 0xfc, !PT ;  /* 0x000000c013157812 */ /* 0x000fe400078efcff */
[----:B------:R-:W-:Y:S02]  /*15c40*/  SEL R19, RZ, 0x80, P0 ;  /* 0x00000080ff137807 */ /* 0x000fe40000000000 */
[----:B------:R-:W-:-:S02]  /*15c50*/  ISETP.GE.AND P4, PT, R21, UR4, PT ;  /* 0x0000000415007c0c */ /* 0x000fc4000bf86270 */
[C---:B------:R-:W-:Y:S02]  /*15c60*/  LOP3.LUT R21, R20.reuse, 0x100, RZ, 0xfc, !PT ;  /* 0x0000010014157812 */ /* 0x040fe400078efcff */
[----:B------:R-:W-:Y:S02]  /*15c70*/  LOP3.LUT R20, R20, 0x140, RZ, 0xfc, !PT ;  /* 0x0000014014147812 */ /* 0x000fe400078efcff */
[----:B------:R-:W-:Y:S02]  /*15c80*/  ISETP.GE.AND P3, PT, R21, UR4, PT ;  /* 0x0000000415007c0c */ /* 0x000fe4000bf66270 */
[----:B------:R-:W-:Y:S02]  /*15c90*/  @P5 LOP3.LUT R16, R16, 0x20, RZ, 0xfc, !PT ;  /* 0x0000002010105812 */ /* 0x000fe400078efcff */
[----:B------:R-:W-:Y:S02]  /*15ca0*/  ISETP.GE.AND P2, PT, R20, UR4, PT ;  /* 0x0000000414007c0c */ /* 0x000fe4000bf46270 */
[----:B------:R-:W-:-:S04]  /*15cb0*/  LOP3.LUT R16, R16, 0xffffffef, RZ, 0xc0, !PT ;  /* 0xffffffef10107812 */ /* 0x000fc800078ec0ff */
[----:B------:R-:W-:-:S04]  /*15cc0*/  @P4 LOP3.LUT R16, R16, 0x10, RZ, 0xfc, !PT ;  /* 0x0000001010104812 */ /* 0x000fc800078efcff */
[----:B------:R-:W-:-:S04]  /*15cd0*/  LOP3.LUT R16, R16, 0xfffffffb, RZ, 0xc0, !PT ;  /* 0xfffffffb10107812 */ /* 0x000fc800078ec0ff */
[----:B------:R-:W-:-:S04]  /*15ce0*/  @P2 LOP3.LUT R16, R16, 0x4, RZ, 0xfc, !PT ;  /* 0x0000000410102812 */ /* 0x000fc800078efcff */
[----:B------:R-:W-:-:S04]  /*15cf0*/  LOP3.LUT R16, R16, 0xfffffff7, RZ, 0xc0, !PT ;  /* 0xfffffff710107812 */ /* 0x000fc800078ec0ff */
[----:B------:R-:W-:Y:S01]  /*15d00*/  @P3 LOP3.LUT R16, R16, 0x8, RZ, 0xfc, !PT ;  /* 0x0000000810103812 */ /* 0x000fe200078efcff */
[----:B--23--:R-:W-:Y:S06]  /*15d10*/  BRA.DIV UR5, `(.L_x_5575) ;  /* 0x00000046052c7947 */ /* 0x00cfec000b800000 */
.L_x_5642:
        /* <DEDUP_REMOVED lines=28> */
[C---:B------:R-:W-:Y:S02]  /*15ee0*/  LOP3.LUT P1, RZ, R16.reuse, 0x40, RZ, 0xc0, !PT ;  /* 0x0000004010ff7812 */ /* 0x040fe4000782c0ff */
        /* <DEDUP_REMOVED lines=19> */
[----:B------:R0:W-:Y:S01]  /*16020*/  STL [R1+0x14], R6 ;  /* 0x0000140601007387 */ /* 0x0001e20000100800 */
[----:B------:R-:W-:-:S09]  /*16030*/  IMAD R35, R10, R2, R35 ;  /* 0x000000020a237224 */ /* 0x000fd200078e0223 */
[----:B------:R-:W-:-:S04]  /*16040*/  @P0 LOP3.LUT R16, R16, 0x400, RZ, 0xfc, !PT ;  /* 0x0000040010100812 */ /* 0x000fc800078efcff */
[----:B------:R-:W-:-:S04]  /*16050*/  LOP3.LUT R16, R16, 0xfffffffe, RZ, 0xc0, !PT ;  /* 0xfffffffe10107812 */ /* 0x000fc800078ec0ff */
[----:B------:R-:W-:Y:S01]  /*16060*/  @P1 LOP3.LUT R16, R16, 0x1, RZ, 0xfc, !PT ;  /* 0x0000000110101812 */ /* 0x000fe200078efcff */
[----:B0-----:R-:W-:Y:S06]  /*16070*/  @!P0 BRA `(.L_x_5576) ;  /* 0x0000000000048947 */ /* 0x001fec0003800000 */
[----:B------:R-:W-:Y:S01]  /*16080*/  BPT.TRAP 0x1 ;  /* 0x000000040000795c */ /* 0x000fe20000300000 */
.L_x_5576:
[----:B------:R-:W-:Y:S01]  /*16090*/  IADD3 R28, -R37, R28, -R0 ;  /* 0x0000001c251c7210 */ /* 0x000fe20007ffe900 */
[----:B------:R-:W-:Y:S01]  /*160a0*/  IMAD R25, R18, 0x8, R17 ;  /* 0x0000000812197824 */ /* 0x000fe200078e0211 */
[----:B------:R-:W-:Y:S01]  /*160b0*/  SHF.L.U32 R0, R22, 0x1f, RZ ;  /* 0x0000001f16007819 */ /* 0x000fe200000006ff */
[----:B------:R-:W-:Y:S03]  /*160c0*/  BSSY B0, `(.L_x_5577) ;  /* 0x0000003000007945 */ /* 0x000fe60003800000 */
[----:B------:R-:W0:Y:S02]  /*160d0*/  SYNCS.PHASECHK.TRANS64.TRYWAIT P0, [R25+URZ+0x28c40], R0 ;  /* 0x028c4000190075a7 */ /* 0x000e24000800017f */
[----:B0-----:R-:W-:Y:S05]  /*160e0*/  @!P0 BRA `(.L_x_5578) ;  /* 0x00000040006c8947 */ /* 0x001fea0003800000 */
.L_x_5643:
[----:B------:R-:W-:Y:S05]  /*160f0*/  BSYNC B0 ;  /* 0x0000000000007941 */ /* 0x000fea0003800000 */
.L_x_5577:
        /* <DEDUP_REMOVED lines=63> */
.L_x_5653:
        /* <DEDUP_REMOVED lines=10> */
.L_x_5580:
        /* <DEDUP_REMOVED lines=11> */
.L_x_5581:
[----:B------:R-:W-:Y:S01]  /*16640*/  VIADD R0, R17, 0x20400 ;  /* 0x0002040011007836 */ /* 0x000fe20000000000 */
[----:B------:R1:W-:Y:S06]  /*16650*/  SYNCS.ARRIVE.TRANS64.A1T0 RZ, [R25+URZ+0x28c30], RZ ;  /* 0x028c30ff19ff79a7 */ /* 0x0003ec000810003f */
[----:B------:R-:W-:Y:S05]  /*16660*/  WARPSYNC.ALL ;  /* 0x0000000000007948 */ /* 0x000fea0003800000 */
[----:B------:R-:W-:Y:S01]  /*16670*/  BAR.SYNC.DEFER_BLOCKING 0x8, 0x100 ;  /* 0x0204000000007b1d */ /* 0x000fe20000010000 */
[----:B------:R-:W-:-:S05]  /*16680*/  LOP3.LUT P0, RZ, R0, 0x3ff, RZ, 0xc0, !PT ;  /* 0x000003ff00ff7812 */ /* 0x000fca000780c0ff */
[----:B------:R-:W-:Y:S08]  /*16690*/  BSSY B6, `(.L_x_5582) ;  /* 0x0000012000067945 */ /* 0x000ff00003800000 */
        /* <DEDUP_REMOVED lines=17> */
.L_x_5583:
[----:B------:R-:W-:Y:S05]  /*167b0*/  BSYNC B6 ;  /* 0x0000000000067941 */ /* 0x000fea0003800000 */
.L_x_5582:
[----:B0-----:R-:W2:Y:S01]  /*167c0*/  LDL.LU R2, [R1] ;  /* 0x0000000001027983 */ /* 0x001ea20000300800 */
[----:B------:R-:W0:Y:S01]  /*167d0*/  LDC R20, c[0x0][0x448] ;  /* 0x00011200ff147b82 */ /* 0x000e220000000800 */
[----:B------:R-:W-:Y:S01]  /*167e0*/  ULDC.64 UR4, c[0x0][0x298] ;  /* 0x0000a60000047ab9 */ /* 0x000fe20000000a00 */
[----:B------:R-:W-:Y:S01]  /*167f0*/  LOP3.LUT P6, RZ, R16, 0x200, RZ, 0xc0, !PT ;  /* 0x0000020010ff7812 */ /* 0x000fe200078cc0ff */
[----:B------:R3:W5:Y:S01]  /*16800*/  LDL R7, [R1+0x18] ;  /* 0x0000180001077983 */ /* 0x0007620000100800 */
[----:B------:R-:W-:-:S04]  /*16810*/  SHF.R.S32.HI R4, RZ, 0x1f, R27 ;  /* 0x0000001fff047819 */ /* 0x000fc8000001141b */
[----:B------:R-:W-:Y:S01]  /*16820*/  SEL R4, R4, RZ, !P6 ;  /* 0x000000ff04047207 */ /* 0x000fe20007000000 */
[----:B------:R-:W4:Y:S02]  /*16830*/  S2R R8, SR_TID.X ;  /* 0x0000000000087919 */ /* 0x000f240000002100 */
[----:B----4-:R-:W-:-:S05]  /*16840*/  IMAD.SHL.U32 R8, R8, 0x8, RZ ;  /* 0x0000000808087824 */ /* 0x010fca00078e00ff */
[----:B------:R-:W-:Y:S02]  /*16850*/  LOP3.LUT R8, R8, 0x38, RZ, 0xc0, !PT ;  /* 0x0000003808087812 */ /* 0x000fe400078ec0ff */
[----:B--2---:R-:W-:-:S05]  /*16860*/  SHF.R.S32.HI R0, RZ, 0x1f, R2 ;  /* 0x0000001fff007819 */ /* 0x004fca0000011402 */
[----:B------:R-:W-:-:S04]  /*16870*/  IMAD R0, R0, UR4, RZ ;  /* 0x0000000400007c24 */ /* 0x000fc8000f8e02ff */
[C---:B------:R-:W-:Y:S02]  /*16880*/  IMAD R0, R2.reuse, UR5, R0 ;  /* 0x0000000502007c24 */ /* 0x040fe4000f8e0200 */
[----:B------:R-:W-:Y:S01]  /*16890*/  IMAD.WIDE.U32 R2, R2, UR4, RZ ;  /* 0x0000000402027c25 */ /* 0x000fe2000f8e00ff */
[----:B------:R-:W-:-:S03]  /*168a0*/  ULDC.64 UR4, c[0x0][0x2d8] ;  /* 0x0000b60000047ab9 */ /* 0x000fc60000000a00 */
[----:B------:R-:W-:Y:S01]  /*168b0*/  IMAD.IADD R3, R3, 0x1, R0 ;  /* 0x0000000103037824 */ /* 0x000fe200078e0200 */
[----:B------:R-:W-:Y:S02]  /*168c0*/  SEL R0, R27, RZ, !P6 ;  /* 0x000000ff1b007207 */ /* 0x000fe40007000000 */
[----:B0-----:R-:W-:Y:S01]  /*168d0*/  ISETP.NE.AND P6, PT, R20, 0x1, PT ;  /* 0x000000011400780c */ /* 0x001fe20003fc5270 */
[C---:B------:R-:W-:Y:S01]  /*168e0*/  IMAD.WIDE.U32 R2, R26.reuse, UR4, R2 ;  /* 0x000000041a027c25 */ /* 0x040fe2000f8e0002 */
[----:B------:R-:W0:Y:S03]  /*168f0*/  S2R R20, SR_TID.X ;  /* 0x0000000000147919 */ /* 0x000e260000002100 */
[----:B------:R-:W-:Y:S01]  /*16900*/  IMAD R3, R26, UR5, R3 ;  /* 0x000000051a037c24 */ /* 0x000fe2000f8e0203 */
[----:B------:R-:W-:Y:S02]  /*16910*/  ULDC.64 UR4, c[0x0][0x2e0] ;  /* 0x0000b80000047ab9 */ /* 0x000fe40000000a00 */
[----:B------:R-:W-:-:S02]  /*16920*/  IMAD R4, R4, UR4, RZ ;  /* 0x0000000404047c24 */ /* 0x000fc4000f8e02ff */
[----:B------:R-:W-:-:S03]  /*16930*/  IMAD.WIDE.U32 R2, R0, UR4, R2 ;  /* 0x0000000400027c25 */ /* 0x000fc6000f8e0002 */
[----:B------:R-:W2:Y:S01]  /*16940*/  @P6 LDC R6, c[0x0][0x44c] ;  /* 0x00011300ff066b82 */ /* 0x000ea20000000800 */
[----:B------:R-:W-:Y:S01]  /*16950*/  IMAD R4, R0, UR5, R4 ;  /* 0x0000000500047c24 */ /* 0x000fe2000f8e0204 */
[----:B------:R-:W-:-:S03]  /*16960*/  ULDC.64 UR4, c[0x0][0x2d0] ;  /* 0x0000b40000047ab9 */ /* 0x000fc60000000a00 */
[----:B------:R-:W-:-:S03]  /*16970*/  IMAD.IADD R3, R3, 0x1, R4 ;  /* 0x0000000103037824 */ /* 0x000fc600078e0204 */
[----:B------:R-:W4:Y:S01]  /*16980*/  @P6 LDC R0, c[0x0][0x450] ;  /* 0x00011400ff006b82 */ /* 0x000f220000000800 */
[----:B0-----:R-:W-:-:S05]  /*16990*/  IMAD.SHL.U32 R20, R20, 0x10, RZ ;  /* 0x0000001014147824 */ /* 0x001fca00078e00ff */
[----:B------:R-:W-:-:S05]  /*169a0*/  LOP3.LUT R20, R37, 0x70, R20, 0xf8, !PT ;  /* 0x0000007025147812 */ /* 0x000fca00078ef814 */
[----:B------:R-:W-:-:S04]  /*169b0*/  IMAD.IADD R5, R20, 0x1, R34 ;  /* 0x0000000114057824 */ /* 0x000fc800078e0222 */
[----:B--2---:R-:W-:-:S04]  /*169c0*/  @P6 IMAD.HI.U32 R6, R5, R6, RZ ;  /* 0x0000000605066227 */ /* 0x004fc800078e00ff */
[----:B------:R-:W-:Y:S01]  /*169d0*/  IMAD.MOV.U32 R4, RZ, RZ, R5 ;  /* 0x000000ffff047224 */ /* 0x000fe200078e0005 */
[----:B----4-:R-:W-:Y:S02]  /*169e0*/  @P6 SHF.R.U32.HI R4, RZ, R0, R6 ;  /* 0x00000000ff046219 */ /* 0x010fe40000011606 */
[----:B------:R-:W0:Y:S03]  /*169f0*/  LDC R6, c[0x0][0x448] ;  /* 0x00011200ff067b82 */ /* 0x000e260000000800 */
        /* <DEDUP_REMOVED lines=19> */
[----:B---3--:R-:W-:Y:S11]  /*16b30*/  BRA.DIV UR5, `(.L_x_5584) ;  /* 0x0000003e053c7947 */ /* 0x008ff6000b800000 */
[----:B------:R-:W0:Y:S01]  /*16b40*/  SHFL.IDX PT, R3, R0, RZ, 0x181f ;  /* 0x00181fff00037589 */ /* 0x000e2200000e0000 */
[----:B------:R-:W-:Y:S02]  /*16b50*/  IMAD R36, R36, R6, RZ ;  /* 0x0000000624247224 */ /* 0x000fe400078e02ff */
[----:B------:R-:W-:Y:S01]  /*16b60*/  IMAD.IADD R34, R37, 0x1, R34 ;  /* 0x0000000125227824 */ /* 0x000fe200078e0222 */
[----:B------:R-:W2:Y:S04]  /*16b70*/  SHFL.IDX PT, R2, R4, RZ, 0x181f ;  /* 0x00181fff04027589 */ /* 0x000ea800000e0000 */
[----:B------:R-:W-:-:S13]  /*16b80*/  ISETP.GE.AND P0, PT, R34, R36, PT ;  /* 0x000000242200720c */ /* 0x000fda0003f06270 */
[----:B0-----:R-:W-:-:S05]  /*16b90*/  @!P0 LEA R3, P2, R8, R3, 0x1 ;  /* 0x0000000308038211 */ /* 0x001fca00078408ff */
[----:B--2---:R-:W-:-:S05]  /*16ba0*/  @!P0 IMAD.X R2, RZ, RZ, R2, P2 ;  /* 0x000000ffff028224 */ /* 0x004fca00010e0602 */
[----:B------:R-:W-:-:S04]  /*16bb0*/  @!P0 LOP3.LUT R3, R3, R2, RZ, 0x3c, !PT ;  /* 0x0000000203038212 */ /* 0x000fc800078e3cff */
[----:B------:R-:W-:-:S04]  /*16bc0*/  @!P0 LOP3.LUT R2, R3, R2, RZ, 0x3c, !PT ;  /* 0x0000000203028212 */ /* 0x000fc800078e3cff */
[----:B------:R-:W-:-:S05]  /*16bd0*/  @!P0 LOP3.LUT R3, R3, R2, RZ, 0x3c, !PT ;  /* 0x0000000203038212 */ /* 0x000fca00078e3cff */
[----:B------:R-:W-:Y:S01]  /*16be0*/  @!PT LDS RZ, [RZ] ;  /* 0x00000000fffff984 */ /* 0x000fe20000000800 */
[----:B-----5:R0:W-:Y:S02]  /*16bf0*/  @!P0 LDGSTS.E.BYPASS.LTC128B.128 [R7+0x20400], desc[UR54][R2.64], !P1 ;  /* 0x2040000002078fae */ /* 0x0201e4000c901d76 */
[----:B0-----:R-:W-:Y:S02]  /*16c00*/  VIADD R2, R34, 0x10 ;  /* 0x0000001022027836 */ /* 0x001fe40000000000 */
[----:B------:R-:W0:Y:S03]  /*16c10*/  SHFL.IDX PT, R3, R0, 0x1, 0x181f ;  /* 0x00381f0000037f89 */ /* 0x000e2600000e0000 */
[----:B------:R-:W-:Y:S02]  /*16c20*/  ISETP.GE.AND P0, PT, R2, R36, PT ;  /* 0x000000240200720c */ /* 0x000fe40003f06270 */
[----:B------:R-:W2:Y:S11]  /*16c30*/  SHFL.IDX PT, R2, R4, 0x1, 0x181f ;  /* 0x00381f0004027f89 */ /* 0x000eb600000e0000 */
[----:B0-----:R-:W-:-:S05]  /*16c40*/  @!P0 LEA R3, P2, R8, R3, 0x1 ;  /* 0x0000000308038211 */ /* 0x001fca00078408ff */
[----:B--2---:R-:W-:-:S05]  /*16c50*/  @!P0 IMAD.X R2, RZ, RZ, R2, P2 ;  /* 0x000000ffff028224 */ /* 0x004fca00010e0602 */
        /* <DEDUP_REMOVED lines=8> */
[----:B------:R-:W2:Y:S04]  /*16ce0*/  SHFL.IDX PT, R2, R4, 0x2, 0x181f ;  /* 0x00581f0004027f89 */ /* 0x000ea800000e0000 */
[----:B------:R-:W3:Y:S04]  /*16cf0*/  SHFL.IDX PT, R4, R4, 0x3, 0x181f ;  /* 0x00781f0004047f89 */ /* 0x000ee800000e0000 */
[----:B0-----:R-:W-:-:S05]  /*16d00*/  @!P0 LEA R3, P2, R8, R3, 0x1 ;  /* 0x0000000308038211 */ /* 0x001fca00078408ff */
[----:B--2---:R-:W-:-:S05]  /*16d10*/  @!P0 IMAD.X R2, RZ, RZ, R2, P2 ;  /* 0x000000ffff028224 */ /* 0x004fca00010e0602 */
[----:B------:R-:W-:-:S04]  /*16d20*/  @!P0 LOP3.LUT R3, R3, R2, RZ, 0x3c, !PT ;  /* 0x0000000203038212 */ /* 0x000fc800078e3cff */
[----:B------:R-:W-:-:S04]  /*16d30*/  @!P0 LOP3.LUT R2, R3, R2, RZ, 0x3c, !PT ;  /* 0x0000000203028212 */ /* 0x000fc800078e3cff */
[----:B------:R-:W-:-:S05]  /*16d40*/  @!P0 LOP3.LUT R3, R3, R2, RZ, 0x3c, !PT ;  /* 0x0000000203038212 */ /* 0x000fca00078e3cff */
[----:B---3--:R0:W-:Y:S02]  /*16d50*/  @!P0 LDGSTS.E.BYPASS.LTC128B.128 [R7+0x21400], desc[UR54][R2.64], !P1 ;  /* 0x2140000002078fae */ /* 0x0081e4000c901d76 */
.L_x_5662:
[----:B------:R-:W-:-:S05]  /*16d60*/  VIADD R34, R34, 0x30 ;  /* 0x0000003022227836 */ /* 0x000fca0000000000 */
[----:B------:R-:W-:-:S13]  /*16d70*/  ISETP.GE.AND P0, PT, R34, R36, PT ;  /* 0x000000242200720c */ /* 0x000fda0003f06270 */
[----:B0-2---:R-:W-:-:S05]  /*16d80*/  @!P0 LEA R2, P2, R8, R0, 0x1 ;  /* 0x0000000008028211 */ /* 0x005fca00078408ff */
[----:B------:R-:W-:-:S05]  /*16d90*/  @!P0 IMAD.X R3, RZ, RZ, R4, P2 ;  /* 0x000000ffff038224 */ /* 0x000fca00010e0604 */
[----:B------:R-:W-:Y:S01]  /*16da0*/  @!PT LDS RZ, [RZ] ;  /* 0x00000000fffff984 */ /* 0x000fe20000000800 */
[----:B------:R-:W-:Y:S01]  /*16db0*/  @!PT LDS RZ, [RZ] ;  /* 0x00000000fffff984 */ /* 0x000fe20000000800 */
[----:B------:R-:W-:Y:S01]  /*16dc0*/  @!PT LDS RZ, [RZ] ;  /* 0x00000000fffff984 */ /* 0x000fe20000000800 */
[----:B------:R0:W-:Y:S01]  /*16dd0*/  @!P0 LDGSTS.E.BYPASS.LTC128B.128 [R7+0x21c00], desc[UR54][R2.64], !P1 ;  /* 0x21c0000002078fae */ /* 0x0001e2000c901d76 */
[----:B------:R-:W-:Y:S01]  /*16de0*/  PLOP3.LUT P0, PT, PT, PT, PT, 0x80, 0x0 ;  /* 0x000000000000781c */ /* 0x000fe20003f0f070 */
[----:B------:R-:W-:-:S12]  /*16df0*/  NOP ;  /* 0x0000000000007918 */ /* 0x000fd80000000000 */
.L_x_5585:
        /* <DEDUP_REMOVED lines=16> */
[----:B------:R-:W2:Y:S03]  /*16f00*/  SYNCS.PHASECHK.TRANS64.TRYWAIT P0, [R17+URZ+0x28c20], R0 ;  /* 0x028c2000110075a7 */ /* 0x000ea6000800017f */
[----:B0-2---:R-:W-:Y:S05]  /*16f10*/  @!P0 BRA `(.L_x_5587) ;  /* 0x0000003c00888947 */ /* 0x005fea0003800000 */
.L_x_5663:
[----:B------:R-:W-:Y:S05]  /*16f20*/  BSYNC B0 ;  /* 0x0000000000007941 */ /* 0x000fea0003800000 */
.L_x_5586:
[----:B------:R-:W-:-:S05]  /*16f30*/  IMAD.U32 R2, RZ, RZ, UR36 ;  /* 0x00000024ff027e24 */ /* 0x000fca000f8e00ff */
[----:B------:R-:W-:-:S13]  /*16f40*/  ISETP.NE.AND P0, PT, R2, 0x3, PT ;  /* 0x000000030200780c */ /* 0x000fda0003f05270 */
[----:B------:R-:W-:Y:S05]  /*16f50*/  @!P0 BRA `(.L_x_5588) ;  /* 0x0000000000048947 */ /* 0x000fea0003800000 */
[----:B------:R-:W-:Y:S01]  /*16f60*/  BPT.TRAP 0x1 ;  /* 0x000000040000795c */ /* 0x000fe20000300000 */
.L_x_5588:
[----:B0-----:R-:W-:Y:S01]  /*16f70*/  SHF.L.U32 R0, R22, 0x1f, RZ ;  /* 0x0000001f16007819 */ /* 0x001fe200000006ff */
[----:B------:R-:W-:Y:S03]  /*16f80*/  BSSY B0, `(.L_x_5589) ;  /* 0x0000003000007945 */ /* 0x000fe60003800000 */
[----:B------:R-:W0:Y:S02]  /*16f90*/  SYNCS.PHASECHK.TRANS64.TRYWAIT P0, [R25+URZ+0x28c60], R0 ;  /* 0x028c6000190075a7 */ /* 0x000e24000800017f */
[----:B0-----:R-:W-:Y:S05]  /*16fa0*/  @!P0 BRA `(.L_x_5590) ;  /* 0x0000003c00788947 */ /* 0x001fea0003800000 */
.L_x_5664:
[----:B------:R-:W-:Y:S05]  /*16fb0*/  BSYNC B0 ;  /* 0x0000000000007941 */ /* 0x000fea0003800000 */
.L_x_5589:
        /* <DEDUP_REMOVED lines=24> */
[----:B------:R-:W2:Y:S01]  /*17140*/  SHFL.IDX PT, R2, R4, RZ, 0x181f ;  /* 0x00181fff04027589 */ /* 0x000ea200000e0000 */
[C---:B------:R-:W-:Y:S02]  /*17150*/  LOP3.LUT P4, RZ, R19.reuse, 0x4, RZ, 0xc0, !PT ;  /* 0x0000000413ff7812 */ /* 0x040fe4000788c0ff */
[C---:B------:R-:W-:Y:S01]  /*17160*/  LOP3.LUT P3, RZ, R19.reuse, 0x8, RZ, 0xc0, !PT ;  /* 0x0000000813ff7812 */ /* 0x040fe2000786c0ff */
[----:B------:R-:W3:Y:S01]  /*17170*/  SHFL.IDX PT, R3, R6, RZ, 0x181f ;  /* 0x00181fff06037589 */ /* 0x000ee200000e0000 */
[----:B------:R-:W-:Y:S02]  /*17180*/  LOP3.LUT P2, RZ, R19, 0x10, RZ, 0xc0, !PT ;  /* 0x0000001013ff7812 */ /* 0x000fe4000784c0ff */
[----:B------:R-:W-:Y:S01]  /*17190*/  LOP3.LUT R16, R16, 0xfffffeff, RZ, 0xc0, !PT ;  /* 0xfffffeff10107812 */ /* 0x000fe200078ec0ff */
[----:B0-----:R-:W-:-:S05]  /*171a0*/  IMAD.SHL.U32 R7, R7, 0x8, RZ ;  /* 0x0000000807077824 */ /* 0x001fca00078e00ff */
[----:B------:R-:W-:-:S05]  /*171b0*/  LOP3.LUT R7, R7, 0x38, RZ, 0xc0, !PT ;  /* 0x0000003807077812 */ /* 0x000fca00078ec0ff */
[----:B------:R-:W-:Y:S01]  /*171c0*/  IMAD.SHL.U32 R0, R7, 0x2, RZ ;  /* 0x0000000207007824 */ /* 0x000fe200078e00ff */
[----:B------:R-:W-:-:S04]  /*171d0*/  LOP3.LUT R7, R19, 0x1, RZ, 0xc0, !PT ;  /* 0x0000000113077812 */ /* 0x000fc800078ec0ff */
[----:B--2---:R-:W-:Y:S02]  /*171e0*/  IADD3 R2, P0, R2, R0, RZ ;  /* 0x0000000002027210 */ /* 0x004fe40007f1e0ff */
[----:B------:R-:W-:Y:S02]  /*171f0*/  ISETP.NE.U32.AND P1, PT, R7, 0x1, PT ;  /* 0x000000010700780c */ /* 0x000fe40003f25070 */
[----:B------:R-:W-:Y:S01]  /*17200*/  PRMT R7, R19, 0x8880, RZ ;  /* 0x0000888013077816 */ /* 0x000fe200000000ff */
[----:B---3--:R-:W-:Y:S01]  /*17210*/  IMAD.X R3, RZ, RZ, R3, P0 ;  /* 0x000000ffff037224 */ /* 0x008fe200000e0603 */
        /* <DEDUP_REMOVED lines=25> */
[----:B------:R-:W2:Y:S04]  /*173b0*/  SHFL.IDX PT, R3, R6, 0x1, 0x181f ;  /* 0x00381f0006037f89 */ /* 0x000ea800000e0000 */
[----:B------:R-:W-:Y:S01]  /*173c0*/  SHFL.IDX PT, R6, R6, 0x3, 0x181f ;  /* 0x00781f0006067f89 */ /* 0x000fe200000e0000 */
[----:B0-----:R-:W-:-:S05]  /*173d0*/  IADD3 R2, P6, R2, R0, RZ ;  /* 0x0000000002027210 */ /* 0x001fca0007fde0ff */
[----:B--2---:R-:W-:Y:S01]  /*173e0*/  IMAD.X R3, RZ, RZ, R3, P6 ;  /* 0x000000ffff037224 */ /* 0x004fe200030e0603 */
        /* <DEDUP_REMOVED lines=39> */
[----:B0-----:R0:W2:Y:S02]  /*17660*/  SHFL.IDX PT, R2, R4, 0x3, 0x181f ;  /* 0x00781f0004027f89 */ /* 0x0010a400000e0000 */
.L_x_5674:
        /* <DEDUP_REMOVED lines=11> */
[----:B--2---:R-:W-:Y:S02]  /*17720*/  IADD3 R2, P0, R2, R0, RZ ;  /* 0x0000000002027210 */ /* 0x004fe40007f1e0ff */
        /* <DEDUP_REMOVED lines=22> */
.L_x_5592:
        /* <DEDUP_REMOVED lines=11> */
.L_x_5593:
[----:B------:R-:W2:Y:S01]  /*17940*/  LDL.LU R2, [R1+0x4] ;  /* 0x0000040001027983 */ /* 0x000ea20000300800 */
[----:B------:R3:W-:Y:S01]  /*17950*/  SYNCS.ARRIVE.TRANS64.A1T0 RZ, [R25+URZ+0x28c50], RZ ;  /* 0x028c50ff19ff79a7 */ /* 0x0007e2000810003f */
[----:B------:R-:W-:Y:S01]  /*17960*/  BSSY B0, `(.L_x_5594) ;  /* 0x00000f0000007945 */ /* 0x000fe20003800000 */
[----:B--2---:R-:W-:-:S05]  /*17970*/  VIADD R7, R2, 0xfffffffe ;  /* 0xfffffffe02077836 */ /* 0x004fca0000000000 */
[----:B------:R-:W-:-:S13]  /*17980*/  ISETP.GE.AND P0, PT, R7, R30, PT ;  /* 0x0000001e0700720c */ /* 0x000fda0003f06270 */
[----:B---3--:R-:W-:Y:S05]  /*17990*/  @!P0 BRA `(.L_x_5595) ;  /* 0x0000000c00b08947 */ /* 0x008fea0003800000 */
[----:B------:R-:W2:Y:S01]  /*179a0*/  LDL.LU R2, [R1+0x14] ;  /* 0x0000140001027983 */ /* 0x000ea20000300800 */
[----:B------:R-:W-:-:S04]  /*179b0*/  LOP3.LUT R28, R19, 0x80, RZ, 0xc0, !PT ;  /* 0x00000080131c7812 */ /* 0x000fc800078ec0ff */
[----:B------:R-:W-:Y:S02]  /*179c0*/  SHF.R.U32.HI R28, RZ, 0x3, R28 ;  /* 0x00000003ff1c7819 */ /* 0x000fe4000001161c */
[----:B--2---:R-:W-:-:S04]  /*179d0*/  LOP3.LUT R29, R2, 0x40, RZ, 0xc0, !PT ;  /* 0x00000040021d7812 */ /* 0x004fc800078ec0ff */
[----:B------:R-:W-:-:S07]  /*179e0*/  SHF.R.U32.HI R29, RZ, 0x2, R29 ;  /* 0x00000002ff1d7819 */ /* 0x000fce000001161d */
.L_x_5608:
[----:B0-----:R-:W0:Y:S01]  /*179f0*/  S2R R4, SR_TID.X ;  /* 0x0000000000047919 */ /* 0x001e220000002100 */
[----:B--2---:R-:W2:Y:S01]  /*17a00*/  LDC R2, c[0x0][0x430] ;  /* 0x00010c00ff027b82 */ /* 0x004ea20000000800 */
[----:B---3--:R-:W-:Y:S01]  /*17a10*/  IMAD R6, R7, 0x40, R31 ;  /* 0x0000004007067824 */ /* 0x008fe200078e021f */
[----:B------:R-:W-:Y:S05]  /*17a20*/  YIELD ;  /* 0x0000000000007946 */ /* 0x000fea0003800000 */
[----:B------:R-:W-:Y:S01]  /*17a30*/  IMAD.U32 R11, RZ, RZ, UR36 ;  /* 0x00000024ff0b7e24 */ /* 0x000fe2000f8e00ff */
[----:B------:R-:W-:Y:S01]  /*17a40*/  ULDC UR4, c[0x0][0x430] ;  /* 0x00010c0000047ab9 */ /* 0x000fe20000000800 */
[----:B------:R-:W-:Y:S01]  /*17a50*/  VIADD R18, R18, 0x1 ;  /* 0x0000000112127836 */ /* 0x000fe20000000000 */
[----:B--2---:R-:W-:Y:S01]  /*17a60*/  ISETP.NE.AND P0, PT, R2, 0x1, PT ;  /* 0x000000010200780c */ /* 0x004fe20003f05270 */
[----:B0-----:R-:W-:-:S05]  /*17a70*/  IMAD.SHL.U32 R4, R4, 0x10, RZ ;  /* 0x0000001004047824 */ /* 0x001fca00078e00ff */
[----:B------:R-:W-:-:S07]  /*17a80*/  LOP3.LUT R4, R37, 0x70, R4, 0xf8, !PT ;  /* 0x0000007025047812 */ /* 0x000fce00078ef804 */
[----:B------:R-:W0:Y:S01]  /*17a90*/  @P0 LDC R3, c[0x0][0x434] ;  /* 0x00010d00ff030b82 */ /* 0x000e220000000800 */
[C---:B------:R-:W-:Y:S01]  /*17aa0*/  ISETP.GT.U32.AND P1, PT, R4.reuse, 0x3f, PT ;  /* 0x0000003f0400780c */ /* 0x040fe20003f24070 */
[----:B------:R-:W-:-:S06]  /*17ab0*/  IMAD.IADD R6, R4, 0x1, R6 ;  /* 0x0000000104067824 */ /* 0x000fcc00078e0206 */
[----:B------:R-:W2:Y:S01]  /*17ac0*/  @P0 LDC R2, c[0x0][0x438] ;  /* 0x00010e00ff020b82 */ /* 0x000ea20000000800 */
[----:B------:R-:W-:-:S07]  /*17ad0*/  IMAD.MOV.U32 R10, RZ, RZ, R6 ;  /* 0x000000ffff0a7224 */ /* 0x000fce00078e0006 */
[----:B------:R-:W3:Y:S01]  /*17ae0*/  @!P1 LDC.64 R4, c[0x0][0x428] ;  /* 0x00010a00ff049b82 */ /* 0x000ee20000000a00 */
[----:B0-----:R-:W-:-:S07]  /*17af0*/  @P0 IMAD.HI.U32 R3, R6, R3, RZ ;  /* 0x0000000306030227 */ /* 0x001fce00078e00ff */
[----:B------:R-:W0:Y:S01]  /*17b00*/  @!P1 LDC.64 R8, c[0x0][0x418] ;  /* 0x00010600ff089b82 */ /* 0x000e220000000a00 */
[----:B--2---:R-:W-:-:S04]  /*17b10*/  @P0 SHF.R.U32.HI R10, RZ, R2, R3 ;  /* 0x00000002ff0a0219 */ /* 0x004fc80000011603 */
[--C-:B------:R-:W-:Y:S01]  /*17b20*/  @!P1 SHF.R.S32.HI R3, RZ, 0x1f, R10.reuse ;  /* 0x0000001fff039819 */ /* 0x100fe2000001140a */
[----:B------:R-:W-:-:S04]  /*17b30*/  @!P1 IMAD.MOV.U32 R2, RZ, RZ, R10 ;  /* 0x000000ffff029224 */ /* 0x000fc800078e000a */
[----:B---3--:R-:W-:-:S04]  /*17b40*/  @!P1 IMAD.WIDE.U32 R2, R23, R4, R2 ;  /* 0x0000000417029225 */ /* 0x008fc800078e0002 */
        /* <DEDUP_REMOVED lines=17> */
[----:B01----:R-:W-:Y:S08]  /*17c60*/  @!P1 BRA `(.L_x_5596) ;  /* 0x0000000000049947 */ /* 0x003ff00003800000 */
[----:B------:R-:W-:Y:S01]  /*17c70*/  BPT.TRAP 0x1 ;  /* 0x000000040000795c */ /* 0x000fe20000300000 */
.L_x_5596:
[----:B------:R-:W-:Y:S01]  /*17c80*/  IMAD R6, R18, 0x8, R17 ;  /* 0x0000000812067824 */ /* 0x000fe200078e0211 */
[----:B------:R-:W-:Y:S01]  /*17c90*/  SHF.L.U32 R19, R22, 0x1f, RZ ;  /* 0x0000001f16137819 */ /* 0x000fe200000006ff */
[----:B------:R-:W-:Y:S01]  /*17ca0*/  BSSY B1, `(.L_x_5597) ;  /* 0x0000004000017945 */ /* 0x000fe20003800000 */
[----:B------:R-:W-:Y:S02]  /*17cb0*/  SHF.R.S32.HI R9, RZ, 0x1f, R5 ;  /* 0x0000001fff097819 */ /* 0x000fe40000011405 */
[----:B------:R-:W0:Y:S02]  /*17cc0*/  SYNCS.PHASECHK.TRANS64.TRYWAIT P0, [R6+URZ+0x28c40], R19 ;  /* 0x028c4013060075a7 */ /* 0x000e24000800017f */
[----:B0-----:R-:W-:Y:S05]  /*17cd0*/  @!P0 BRA `(.L_x_5598) ;  /* 0x0000003800688947 */ /* 0x001fea0003800000 */
.L_x_5675:
[----:B------:R-:W-:Y:S05]  /*17ce0*/  BSYNC B1 ;  /* 0x0000000000017941 */ /* 0x000fea0003800000 */
.L_x_5597:
        /* <DEDUP_REMOVED lines=17> */
[----:B-1----:R-:W-:Y:S01]  /*17e00*/  IMAD R25, R26, UR5, R3 ;  /* 0x000000051a197c24 */ /* 0x002fe2000f8e0203 */
        /* <DEDUP_REMOVED lines=22> */
.L_x_5685:
        /* <DEDUP_REMOVED lines=8> */
.L_x_5600:
        /* <DEDUP_REMOVED lines=11> */
.L_x_5601:
[----:B------:R2:W-:Y:S01]  /*180a0*/  SYNCS.ARRIVE.TRANS64.A1T0 RZ, [R6+URZ+0x28c30], RZ ;  /* 0x028c30ff06ff79a7 */ /* 0x0005e2000810003f */
[----:B------:R-:W-:Y:S05]  /*180b0*/  @!P2 BRA `(.L_x_5602) ;  /* 0x000000000004a947 */ /* 0x000fea0003800000 */
[----:B------:R-:W-:Y:S01]  /*180c0*/  BPT.TRAP 0x1 ;  /* 0x000000040000795c */ /* 0x000fe20000300000 */
.L_x_5602:
[----:B------:R-:W3:Y:S01]  /*180d0*/  SYNCS.PHASECHK.TRANS64.TRYWAIT P0, [R6+URZ+0x28c60], R19 ;  /* 0x028c6013060075a7 */ /* 0x000ee2000800017f */
[----:B------:R-:W-:Y:S04]  /*180e0*/  BSSY B1, `(.L_x_5603) ;  /* 0x0000002000017945 */ /* 0x000fe80003800000 */
[----:B---3--:R-:W-:Y:S05]  /*180f0*/  @!P0 BRA `(.L_x_5604) ;  /* 0x0000003800908947 */ /* 0x008fea0003800000 */
.L_x_5686:
[----:B------:R-:W-:Y:S05]  /*18100*/  BSYNC B1 ;  /* 0x0000000000017941 */ /* 0x000fea0003800000 */
.L_x_5603:
        /* <DEDUP_REMOVED lines=79> */
.L_x_5696:
        /* <DEDUP_REMOVED lines=25> */
.L_x_5606:
        /* <DEDUP_REMOVED lines=11> */
.L_x_5607:
[----:B------:R3:W-:Y:S01]  /*18840*/  SYNCS.ARRIVE.TRANS64.A1T0 RZ, [R6+URZ+0x28c50], RZ ;  /* 0x028c50ff06ff79a7 */ /* 0x0007e2000810003f */
[----:B------:R-:W-:Y:S05]  /*18850*/  @P3 BRA `(.L_x_5608) ;  /* 0xfffffff000643947 */ /* 0x000fea000383ffff */
.L_x_5595:
[----:B------:R-:W-:Y:S05]  /*18860*/  BSYNC B0 ;  /* 0x0000000000007941 */ /* 0x000fea0003800000 */
.L_x_5594:
        /* <DEDUP_REMOVED lines=21> */
.L_x_5610:
[----:B------:R-:W-:Y:S05]  /*189c0*/  BSYNC B0 ;  /* 0x0000000000007941 */ /* 0x000fea0003800000 */
.L_x_5609:
[----:B------:R-:W-:-:S07]  /*189d0*/  SEL R18, R18, RZ, P0 ;  /* 0x000000ff12127207 */ /* 0x000fce0000000000 */
.L_x_5569:
[----:B------:R-:W-:Y:S05]  /*189e0*/  BSYNC B7 ;  /* 0x0000000000077941 */ /* 0x000fea0003800000 */
.L_x_5567:
        /* <DEDUP_REMOVED lines=8> */
[----:B-1----:R1:W4:Y:S01]  /*18a70*/  LDS.128 R24, [R17+0x28cd0] ;  /* 0x028cd00011187984 */ /* 0x0023220000000c00 */
[----:B------:R-:W-:Y:S06]  /*18a80*/  BAR.ARV 0x4, 0x180 ;  /* 0x0106000000007b1d */ /* 0x000fec0000002000 */
[----:B------:R-:W-:Y:S05]  /*18a90*/  BRA `(.L_x_5612) ;  /* 0x0000000c00d47947 */ /* 0x000fea0003800000 */
.L_x_5611:
        /* <DEDUP_REMOVED lines=14> */
[----:B-1----:R-:W-:Y:S01]  /*18b80*/  IMAD.MOV.U32 R25, RZ, RZ, RZ ;  /* 0x000000ffff197224 */ /* 0x002fe200078e00ff */
        /* <DEDUP_REMOVED lines=28> */
.L_x_5706:
[----:B------:R-:W-:Y:S02]  /*18d50*/  ULDC UR4, c[0x0][0xc38] ;  /* 0x00030e0000047ab9 */ /* 0x000fe40000000800 */
[----:B------:R-:W-:-:S04]  /*18d60*/  IMAD.U32 R4, RZ, RZ, UR4 ;  /* 0x00000004ff047e24 */ /* 0x000fc8000f8e00ff */
[----:B-1----:R-:W-:-:S04]  /*18d70*/  IMAD R5, R14, R4, RZ ;  /* 0x000000040e057224 */ /* 0x002fc800078e02ff */
[----:B------:R-:W-:-:S05]  /*18d80*/  IMAD.IADD R6, R6, 0x1, R5 ;  /* 0x0000000106067824 */ /* 0x000fca00078e0205 */
[----:B------:R-:W-:-:S13]  /*18d90*/  ISETP.GT.AND P6, PT, R6, R0, PT ;  /* 0x000000000600720c */ /* 0x000fda0003fc4270 */
[----:B------:R-:W-:Y:S05]  /*18da0*/  @P6 BRA `(.L_x_5614) ;  /* 0x0000000000a46947 */ /* 0x000fea0003800000 */
.L_x_5617:
        /* <DEDUP_REMOVED lines=35> */
.L_x_5714:
[----:B------:R-:W-:Y:S02]  /*18fe0*/  ULDC UR4, c[0x0][0xc38] ;  /* 0x00030e0000047ab9 */ /* 0x000fe40000000800 */
[----:B------:R-:W-:-:S04]  /*18ff0*/  IMAD.U32 R4, RZ, RZ, UR4 ;  /* 0x00000004ff047e24 */ /* 0x000fc8000f8e00ff */
[----:B-1----:R-:W-:-:S04]  /*19000*/  IMAD R5, R14, R4, RZ ;  /* 0x000000040e057224 */ /* 0x002fc800078e02ff */
[----:B------:R-:W-:-:S05]  /*19010*/  IMAD.IADD R6, R5, 0x1, R6 ;  /* 0x0000000105067824 */ /* 0x000fca00078e0206 */
[----:B------:R-:W-:-:S13]  /*19020*/  ISETP.GT.AND P6, PT, R6, R0, PT ;  /* 0x000000000600720c */ /* 0x000fda0003fc4270 */
[----:B------:R-:W-:Y:S05]  /*19030*/  @!P6 BRA `(.L_x_5617) ;  /* 0xfffffffc005ce947 */ /* 0x000fea000383ffff */
.L_x_5614:
        /* <DEDUP_REMOVED lines=10> */
.L_x_5719:
[----:B------:R-:W-:-:S13]  /*190e0*/  ISETP.NE.AND P0, PT, R2, RZ, PT ;  /* 0x000000ff0200720c */ /* 0x000fda0003f05270 */
[----:B------:R-:W-:Y:S05]  /*190f0*/  @!P0 BRA `(.L_x_5619) ;  /* 0x0000000000108947 */ /* 0x000fea0003800000 */
[----:B------:R-:W-:Y:S01]  /*19100*/  UMOV UR4, 0xffffffff ;  /* 0xffffffff00047882 */ /* 0x000fe20000000000 */
[----:B-1----:R-:W-:Y:S02]  /*19110*/  VIADD R12, R12, 0xffffffff ;  /* 0xffffffff0c0c7836 */ /* 0x002fe40000000000 */
[----:B------:R-:W-:Y:S05]  /*19120*/  BRA.DIV UR4, `(.L_x_5620) ;  /* 0x0000003a04c07947 */ /* 0x000fea000b800000 */
[----:B------:R4:W1:Y:S02]  /*19130*/  SHFL.IDX PT, R24, R3, R12, 0x1f ;  /* 0x00001f0c03187589 */ /* 0x00086400000e0000 */
.L_x_5619:
        /* <DEDUP_REMOVED lines=8> */
[----:B-1----:R-:W1:Y:S08]  /*191c0*/  MUFU.RCP R6, R6 ;  /* 0x0000000600067308 */ /* 0x002e700000001000 */
[----:B--2---:R-:W-:Y:S01]  /*191d0*/  MUFU.RCP R9, R9 ;  /* 0x0000000900097308 */ /* 0x004fe20000001000 */
[----:B-1----:R-:W-:-:S07]  /*191e0*/  VIADD R2, R6, 0xffffffe ;  /* 0x0ffffffe06027836 */ /* 0x002fce0000000000 */
[----:B0---4-:R0:W1:Y:S02]  /*191f0*/  F2I.FTZ.U32.TRUNC.NTZ R3, R2 ;  /* 0x0000000200037305 */ /* 0x011064000021f000 */
[----:B0-----:R-:W-:Y:S02]  /*19200*/  IMAD.MOV.U32 R2, RZ, RZ, RZ ;  /* 0x000000ffff027224 */ /* 0x001fe400078e00ff */
[----:B-1----:R-:W-:-:S04]  /*19210*/  IMAD.MOV R7, RZ, RZ, -R3 ;  /* 0x000000ffff077224 */ /* 0x002fc800078e0a03 */
[----:B------:R-:W-:-:S04]  /*19220*/  IMAD R7, R7, R4, RZ ;  /* 0x0000000407077224 */ /* 0x000fc800078e02ff */
[----:B------:R-:W-:Y:S01]  /*19230*/  IMAD.HI.U32 R3, R3, R7, R2 ;  /* 0x0000000703037227 */ /* 0x000fe200078e0002 */
[----:B------:R-:W-:Y:S02]  /*19240*/  IABS R7, R0 ;  /* 0x0000000000077213 */ /* 0x000fe40000000000 */
[----:B------:R-:W-:-:S03]  /*19250*/  IABS R2, R25 ;  /* 0x0000001900027213 */ /* 0x000fc60000000000 */
[----:B------:R-:W-:-:S04]  /*19260*/  IMAD.HI.U32 R6, R3, R7, RZ ;  /* 0x0000000703067227 */ /* 0x000fc800078e00ff */
[----:B------:R-:W-:Y:S02]  /*19270*/  IMAD.MOV R2, RZ, RZ, -R2 ;  /* 0x000000ffff027224 */ /* 0x000fe400078e0a02 */
        /* <DEDUP_REMOVED lines=19> */
[----:B------:R-:W-:-:S05]  /*193b0*/  IABS R3, R6 ;  /* 0x0000000600037213 */ /* 0x000fca0000000000 */
        /* <DEDUP_REMOVED lines=14> */
[--C-:B------:R-:W-:Y:S02]  /*194a0*/  IMAD R8, R8, R3, R6.reuse ;  /* 0x0000000308087224 */ /* 0x100fe400078e0206 */
[----:B------:R-:W-:Y:S02]  /*194b0*/  IMAD.MOV R3, RZ, RZ, -R6 ;  /* 0x000000ffff037224 */ /* 0x000fe400078e0a06 */
[----:B------:R-:W-:Y:S02]  /*194c0*/  IMAD R26, R8, 0x10000, R5 ;  /* 0x00010000081a7824 */ /* 0x000fe400078e0205 */
[----:B------:R-:W-:Y:S01]  /*194d0*/  IMAD R3, R25, R3, R0 ;  /* 0x0000000319037224 */ /* 0x000fe200078e0200 */
[----:B------:R-:W-:Y:S06]  /*194e0*/  BRA `(.L_x_5622) ;  /* 0x0000000000f07947 */ /* 0x000fec0003800000 */
.L_x_5621:
        /* <DEDUP_REMOVED lines=11> */
[----:B------:R-:W-:Y:S01]  /*195a0*/  IMAD R11, R10, R7, RZ ;  /* 0x000000070a0b7224 */ /* 0x000fe200078e02ff */
[----:B------:R-:W-:-:S03]  /*195b0*/  IABS R10, R5 ;  /* 0x00000005000a7213 */ /* 0x000fc60000000000 */
        /* <DEDUP_REMOVED lines=18> */
[----:B------:R-:W-:-:S03]  /*196e0*/  IMAD R0, R5, R9, R0 ;  /* 0x0000000905007224 */ /* 0x000fc600078e0200 */
[----:B------:R-:W-:-:S04]  /*196f0*/  VIADDMNMX R4, R3, R4, R6, PT ;  /* 0x0000000403047246 */ /* 0x000fc80003800106 */
[----:B------:R-:W-:-:S04]  /*19700*/  IABS R6, R4 ;  /* 0x0000000400067213 */ /* 0x000fc80000000000 */
[----:B------:R-:W0:Y:S08]  /*19710*/  I2F.RP R8, R6 ;  /* 0x0000000600087306 */ /* 0x000e300000209400 */
[----:B0-----:R-:W0:Y:S02]  /*19720*/  MUFU.RCP R8, R8 ;  /* 0x0000000800087308 */ /* 0x001e240000001000 */
[----:B0-----:R-:W-:Y:S01]  /*19730*/  VIADD R2, R8, 0xffffffe ;  /* 0x0ffffffe08027836 */ /* 0x001fe20000000000 */
[----:B------:R-:W-:-:S05]  /*19740*/  IABS R8, R0 ;  /* 0x0000000000087213 */ /* 0x000fca0000000000 */
[----:B------:R0:W1:Y:S02]  /*19750*/  F2I.FTZ.U32.TRUNC.NTZ R3, R2 ;  /* 0x0000000200037305 */ /* 0x000064000021f000 */
[----:B0-----:R-:W-:Y:S02]  /*19760*/  IMAD.MOV.U32 R2, RZ, RZ, RZ ;  /* 0x000000ffff027224 */ /* 0x001fe400078e00ff */
[----:B-1----:R-:W-:-:S04]  /*19770*/  IMAD.MOV R5, RZ, RZ, -R3 ;  /* 0x000000ffff057224 */ /* 0x002fc800078e0a03 */
[----:B------:R-:W-:-:S04]  /*19780*/  IMAD R5, R5, R6, RZ ;  /* 0x0000000605057224 */ /* 0x000fc800078e02ff */
[----:B------:R-:W-:Y:S01]  /*19790*/  IMAD.HI.U32 R3, R3, R5, R2 ;  /* 0x0000000503037227 */ /* 0x000fe200078e0002 */
[-C--:B------:R-:W-:Y:S02]  /*197a0*/  IABS R5, R4.reuse ;  /* 0x0000000400057213 */ /* 0x080fe40000000000 */
[----:B------:R-:W-:Y:S02]  /*197b0*/  LOP3.LUT R2, R0, R4, RZ, 0x3c, !PT ;  /* 0x0000000400027212 */ /* 0x000fe400078e3cff */
[----:B------:R-:W-:Y:S01]  /*197c0*/  IADD3 R0, R7, 0x1000000, R0 ;  /* 0x0100000007007810 */ /* 0x000fe20007ffe000 */
[----:B------:R-:W-:Y:S01]  /*197d0*/  IMAD.MOV R5, RZ, RZ, -R5 ;  /* 0x000000ffff057224 */ /* 0x000fe200078e0a05 */
[----:B------:R-:W-:Y:S01]  /*197e0*/  ISETP.GE.AND P2, PT, R2, RZ, PT ;  /* 0x000000ff0200720c */ /* 0x000fe20003f46270 */
        /* <DEDUP_REMOVED lines=9> */
[----:B------:R-:W-:Y:S01]  /*19880*/  @!P1 LOP3.LUT R3, RZ, R4, RZ, 0x33, !PT ;  /* 0x00000004ff039212 */ /* 0x000fe200078e33ff */
[----:B------:R-:W-:-:S04]  /*19890*/  IMAD.MOV R4, RZ, RZ, -R4 ;  /* 0x000000ffff047224 */ /* 0x000fc800078e0a04 */
[----:B------:R-:W-:-:S07]  /*198a0*/  IMAD R26, R3, R4, R0 ;  /* 0x00000004031a7224 */ /* 0x000fce00078e0200 */
.L_x_5622:
[----:B------:R-:W-:-:S05]  /*198b0*/  LOP3.LUT R0, RZ, R3, RZ, 0x33, !PT ;  /* 0x00000003ff007212 */ /* 0x000fca00078e33ff */
[----:B------:R-:W-:Y:S01]  /*198c0*/  IMAD.IADD R25, R25, 0x1, R0 ;  /* 0x0000000119197824 */ /* 0x000fe200078e0200 */
[----:B------:R-:W-:Y:S06]  /*198d0*/  BRA `(.L_x_5623) ;  /* 0x00000000001c7947 */ /* 0x000fec0003800000 */
.L_x_5615:
[----:B------:R-:W-:Y:S01]  /*198e0*/  UMOV UR4, URZ ;  /* 0x0000003f00047c82 */ /* 0x000fe20008000000 */
[----:B------:R-:W-:Y:S01]  /*198f0*/  UMOV UR5, URZ ;  /* 0x0000003f00057c82 */ /* 0x000fe20008000000 */
[----:B------:R-:W-:Y:S01]  /*19900*/  ULDC UR6, c[0x0][0xc3c] ;  /* 0x00030f0000067ab9 */ /* 0x000fe20000000800 */
[----:B------:R-:W-:Y:S02]  /*19910*/  IMAD.MOV.U32 R24, RZ, RZ, R0 ;  /* 0x000000ffff187224 */ /* 0x000fe400078e0000 */
[----:B------:R-:W-:Y:S02]  /*19920*/  IMAD.U32 R25, RZ, RZ, UR4 ;  /* 0x00000004ff197e24 */ /* 0x000fe4000f8e00ff */
[----:B------:R-:W-:Y:S02]  /*19930*/  IMAD.U32 R26, RZ, RZ, UR5 ;  /* 0x00000005ff1a7e24 */ /* 0x000fe4000f8e00ff */
[----:B------:R-:W-:-:S07]  /*19940*/  IMAD.U32 R27, RZ, RZ, UR6 ;  /* 0x00000006ff1b7e24 */ /* 0x000fce000f8e00ff */
.L_x_5623:
[----:B------:R-:W1:Y:S01]  /*19950*/  S2R R0, SR_TID.X ;  /* 0x0000000000007919 */ /* 0x000e620000002100 */
[----:B------:R-:W-:Y:S05]  /*19960*/  WARPSYNC.ALL ;  /* 0x0000000000007948 */ /* 0x000fea0003800000 */
[----:B------:R-:W-:Y:S01]  /*19970*/  BAR.SYNC.DEFER_BLOCKING 0x4, 0x180 ;  /* 0x0106000000007b1d */ /* 0x000fe20000010000 */
[----:B-1----:R-:W-:-:S04]  /*19980*/  LOP3.LUT R0, R0, 0x1f, RZ, 0xc0, !PT ;  /* 0x0000001f00007812 */ /* 0x002fc800078ec0ff */
[----:B------:R-:W-:-:S13]  /*19990*/  ISETP.NE.AND P0, PT, R0, RZ, PT ;  /* 0x000000ff0000720c */ /* 0x000fda0003f05270 */
[----:B0-----:R-:W0:Y:S01]  /*199a0*/  @!P0 S2R R3, SR_CgaCtaId ;  /* 0x0000000000038919 */ /* 0x001e220000008800 */
[----:B------:R-:W-:-:S04]  /*199b0*/  @!P0 MOV R0, 0x400 ;  /* 0x0000040000008802 */ /* 0x000fc80000000f00 */
[----:B0-----:R-:W-:-:S05]  /*199c0*/  @!P0 LEA R17, R3, R0, 0x18 ;  /* 0x0000000003118211 */ /* 0x001fca00078ec0ff */
[----:B------:R0:W-:Y:S01]  /*199d0*/  @!P0 STS.128 [R17+0x28cd0], R24 ;  /* 0x028cd01811008388 */ /* 0x0001e20000000c00 */
[----:B------:R-:W-:Y:S06]  /*199e0*/  BAR.ARV 0x5, 0x180 ;  /* 0x0146000000007b1d */ /* 0x000fec0000002000 */
.L_x_5612:
[----:B------:R-:W-:Y:S02]  /*199f0*/  ULDC UR4, c[0x0][0xc3c] ;  /* 0x00030f0000047ab9 */ /* 0x000fe40000000800 */
[----:B----4-:R-:W-:-:S13]  /*19a00*/  ISETP.GE.AND P0, PT, R27, UR4, PT ;  /* 0x000000041b007c0c */ /* 0x010fda000bf06270 */
[----:B------:R-:W-:Y:S05]  /*19a10*/  @!P0 BRA `(.L_x_5624) ;  /* 0xffffffb000048947 */ /* 0x000fea000383ffff */
[----:B------:R-:W-:Y:S05]  /*19a20*/  BSYNC B8 ;  /* 0x0000000000087941 */ /* 0x000fea0003800000 */
.L_x_5553:
[----:B------:R-:W4:Y:S01]  /*19a30*/  LDL.LU R0, [R1+0x10] ;  /* 0x0000100001007983 */ /* 0x000f220000300800 */
[----:B------:R-:W-:Y:S01]  /*19a40*/  BSSY B0, `(.L_x_5625) ;  /* 0x000000b000007945 */ /* 0x000fe20003800000 */
[----:B------:R-:W5:Y:S01]  /*19a50*/  S2R R5, SR_CgaCtaId ;  /* 0x0000000000057919 */ /* 0x000f620000008800 */
[----:B----4-:R-:W-:-:S05]  /*19a60*/  VIADD R0, R0, 0x1 ;  /* 0x0000000100007836 */ /* 0x010fca0000000000 */
[----:B-1----:R-:W-:-:S04]  /*19a70*/  LEA.HI R2, R0, R0, RZ, 0x1 ;  /* 0x0000000000027211 */ /* 0x002fc800078f08ff */
[----:B------:R-:W-:Y:S02]  /*19a80*/  LOP3.LUT R3, R2, 0xfffffffe, RZ, 0xc0, !PT ;  /* 0xfffffffe02037812 */ /* 0x000fe400078ec0ff */
[----:B------:R-:W-:-:S03]  /*19a90*/  MOV R2, 0x400 ;  /* 0x0000040000027802 */ /* 0x000fc60000000f00 */
[----:B------:R-:W-:Y:S01]  /*19aa0*/  IMAD.IADD R0, R0, 0x1, -R3 ;  /* 0x0000000100007824 */ /* 0x000fe200078e0a03 */
[----:B-----5:R-:W-:-:S04]  /*19ab0*/  LEA R7, R5, R2, 0x18 ;  /* 0x0000000205077211 */ /* 0x020fc800078ec0ff */
[----:B------:R-:W-:-:S04]  /*19ac0*/  SHF.L.U32 R0, R0, 0x1f, RZ ;  /* 0x0000001f00007819 */ /* 0x000fc800000006ff */
[----:B------:R-:W1:Y:S02]  /*19ad0*/  SYNCS.PHASECHK.TRANS64.TRYWAIT P0, [R7+URZ+0x28c20], R0 ;  /* 0x028c2000070075a7 */ /* 0x000e64000800017f */
[----:B-1----:R-:W-:Y:S05]  /*19ae0*/  @!P0 BRA `(.L_x_5626) ;  /* 0x0000003000788947 */ /* 0x002fea0003800000 */
.L_x_5722:
[----:B------:R-:W-:Y:S05]  /*19af0*/  BSYNC B0 ;  /* 0x0000000000007941 */ /* 0x000fea0003800000 */
.L_x_5625:
[----:B------:R-:W-:-:S03]  /*19b00*/  UMOV UR4, 0xffffffff ;  /* 0xffffffff00047882 */ /* 0x000fc60000000000 */
[----:B------:R-:W-:Y:S05]  /*19b10*/  BRA.DIV UR4, `(.L_x_5627) ;  /* 0x0000003204807947 */ /* 0x000fea000b800000 */
[----:B-1----:R-:W1:Y:S02]  /*19b20*/  S2R R0, SR_TID.X ;  /* 0x0000000000007919 */ /* 0x002e640000002100 */
[----:B-1----:R-:W-:-:S04]  /*19b30*/  SHF.R.U32.HI R0, RZ, 0x5, R0 ;  /* 0x00000005ff007819 */ /* 0x002fc80000011600 */
[----:B------:R-:W-:-:S05]  /*19b40*/  LOP3.LUT R0, R0, 0x3, RZ, 0xc0, !PT ;  /* 0x0000000300007812 */ /* 0x000fca00078ec0ff */
[----:B------:R1:W4:Y:S02]  /*19b50*/  SHFL.IDX PT, R14, R0, RZ, 0x1f ;  /* 0x00001fff000e7589 */ /* 0x00032400000e0000 */
.L_x_5725:
[----:B----4-:R-:W-:Y:S01]  /*19b60*/  ISETP.NE.AND P0, PT, R14, RZ, PT ;  /* 0x000000ff0e00720c */ /* 0x010fe20003f05270 */
[----:B------:R-:W-:-:S12]  /*19b70*/  BSSY B0, `(.L_x_5628) ;  /* 0x0000024000007945 */ /* 0x000fd80003800000 */
[----:B------:R-:W-:Y:S05]  /*19b80*/  @P0 BRA `(.L_x_5629) ;  /* 0x0000000000880947 */ /* 0x000fea0003800000 */
[----:B------:R-:W-:-:S03]  /*19b90*/  UMOV UR4, 0xffffffff ;  /* 0xffffffff00047882 */ /* 0x000fc60000000000 */
[----:B------:R-:W-:Y:S05]  /*19ba0*/  BRA.DIV UR4, `(.L_x_5630) ;  /* 0x0000003204907947 */ /* 0x000fea000b800000 */
[----:B------:R-:W-:-:S13]  /*19bb0*/  ELECT P6, URZ, PT ;  /* 0x00000000003f782f */ /* 0x000fda00038c0000 */
.L_x_5728:
[----:B------:R-:W-:Y:S05]  /*19bc0*/  @!P6 BRA `(.L_x_5629) ;  /* 0x000000000078e947 */ /* 0x000fea0003800000 */
[----:B------:R-:W-:-:S06]  /*19bd0*/  ULOP3.LUT UR4, UR39, 0x2, URZ, 0xfc, !UPT ;  /* 0x0000000227047892 */ /* 0x000fcc000f8efc3f */
[----:B-1----:R-:W-:-:S05]  /*19be0*/  IMAD.U32 R0, RZ, RZ, UR4 ;  /* 0x00000004ff007e24 */ /* 0x002fca000f8e00ff */
[----:B------:R-:W-:-:S13]  /*19bf0*/  ISETP.NE.AND P0, PT, R0, 0x3, PT ;  /* 0x000000030000780c */ /* 0x000fda0003f05270 */
[----:B------:R-:W-:Y:S05]  /*19c00*/  @!P0 BRA `(.L_x_5631) ;  /* 0x0000000000048947 */ /* 0x000fea0003800000 */
[----:B------:R-:W-:Y:S01]  /*19c10*/  BPT.TRAP 0x1 ;  /* 0x000000040000795c */ /* 0x000fe20000300000 */
.L_x_5631:
[----:B------:R-:W-:Y:S01]  /*19c20*/  IMAD R5, R18, 0x8, R7 ;  /* 0x0000000812057824 */ /* 0x000fe200078e0207 */
[----:B------:R-:W-:Y:S01]  /*19c30*/  SHF.L.U32 R0, R22, 0x1f, RZ ;  /* 0x0000001f16007819 */ /* 0x000fe200000006ff */
[----:B------:R-:W-:-:S03]  /*19c40*/  VIADD R18, R18, 0x1 ;  /* 0x0000000112127836 */ /* 0x000fc60000000000 */
[----:B------:R-:W1:Y:S02]  /*19c50*/  SYNCS.PHASECHK.TRANS64.TRYWAIT P1, [R5+URZ+0x28c40], R0 ;  /* 0x028c4000050075a7 */ /* 0x000e64000802017f */
[----:B------:R-:W-:-:S04]  /*19c60*/  ISETP.NE.AND P2, PT, R18, 0x2, PT ;  /* 0x000000021200780c */ /* 0x000fc80003f45270 */
[----:B------:R-:W-:Y:S01]  /*19c70*/  SEL R3, RZ, 0x1, P2 ;  /* 0x00000001ff037807 */ /* 0x000fe20001000000 */
[----:B-1----:R-:W-:Y:S08]  /*19c80*/  @!P1 BRA `(.L_x_5632) ;  /* 0x0000003000789947 */ /* 0x002ff00003800000 */
.L_x_5729:
[----:B------:R-:W-:Y:S02]  /*19c90*/  SEL R18, R18, RZ, P2 ;  /* 0x000000ff12127207 */ /* 0x000fe40001000000 */
[----:B------:R-:W-:Y:S01]  /*19ca0*/  LOP3.LUT R2, R22, R3, RZ, 0x3c, !PT ;  /* 0x0000000316027212 */ /* 0x000fe200078e3cff */
[----:B------:R-:W-:Y:S06]  /*19cb0*/  @!P0 BRA `(.L_x_5633) ;  /* 0x0000000000048947 */ /* 0x000fec0003800000 */
[----:B------:R-:W-:Y:S01]  /*19cc0*/  BPT.TRAP 0x1 ;  /* 0x000000040000795c */ /* 0x000fe20000300000 */
.L_x_5633:
[----:B------:R-:W-:Y:S01]  /*19cd0*/  IMAD R3, R18, 0x8, R7 ;  /* 0x0000000812037824 */ /* 0x000fe200078e0207 */
[----:B------:R-:W-:-:S04]  /*19ce0*/  SHF.L.U32 R2, R2, 0x1f, RZ ;  /* 0x0000001f02027819 */ /* 0x000fc800000006ff */
[----:B------:R-:W4:Y:S02]  /*19cf0*/  SYNCS.PHASECHK.TRANS64.TRYWAIT P1, [R3+URZ+0x28c40], R2 ;  /* 0x028c4002030075a7 */ /* 0x000f24000802017f */
[----:B----4-:R-:W-:Y:S05]  /*19d00*/  @!P1 BRA `(.L_x_5634) ;  /* 0x00000030006c9947 */ /* 0x010fea0003800000 */
.L_x_5730:
[----:B------:R-:W-:Y:S05]  /*19d10*/  @!P0 BRA `(.L_x_5635) ;  /* 0x0000000000048947 */ /* 0x000fea0003800000 */
[----:B------:R-:W-:Y:S01]  /*19d20*/  BPT.TRAP 0x1 ;  /* 0x000000040000795c */ /* 0x000fe20000300000 */
.L_x_5635:
[----:B------:R-:W5:Y:S02]  /*19d30*/  SYNCS.PHASECHK.TRANS64.TRYWAIT P1, [R5+URZ+0x28c60], R0 ;  /* 0x028c6000050075a7 */ /* 0x000f64000802017f */
[----:B-----5:R-:W-:Y:S05]  /*19d40*/  @!P1 BRA `(.L_x_5636) ;  /* 0x0000003000709947 */ /* 0x020fea0003800000 */
.L_x_5731:
[----:B------:R-:W-:Y:S05]  /*19d50*/  @!P0 BRA `(.L_x_5637) ;  /* 0x0000000000048947 */ /* 0x000fea0003800000 */
[----:B------:R-:W-:Y:S01]  /*19d60*/  BPT.TRAP 0x1 ;  /* 0x000000040000795c */ /* 0x000fe20000300000 */
.L_x_5637:
[----:B------:R0:W0:Y:S02]  /*19d70*/  SYNCS.PHASECHK.TRANS64.TRYWAIT P0, [R3+URZ+0x28c60], R2 ;  /* 0x028c6002030075a7 */ /* 0x000024000800017f */
[----:B0-----:R-:W-:Y:S05]  /*19d80*/  @!P0 NANOSLEEP.SYNCS 0x989680 ;  /* 0x009896800000895d */ /* 0x001fea0003900000 */
[----:B------:R-:W0:Y:S02]  /*19d90*/  @!P0 SYNCS.PHASECHK.TRANS64 P0, [R3+URZ+0x28c60], R2 ;  /* 0x028c6002030085a7 */ /* 0x000e24000800007f */
[----:B0-----:R-:W-:Y:S05]  /*19da0*/  @!P0 BRA `(.L_x_5637) ;  /* 0xfffffffc00f08947 */ /* 0x001fea000383ffff */
.L_x_5629:
[----:B------:R-:W-:Y:S05]  /*19db0*/  BSYNC B0 ;  /* 0x0000000000007941 */ /* 0x000fea0003800000 */
.L_x_5628:
[----:B------:R-:W-:Y:S05]  /*19dc0*/  EXIT ;  /* 0x000000000000794d */ /* 0x000fea0003800000 */
.L_x_5434:
[----:B0-----:R-:W-:-:S04]  /*19dd0*/  IMAD.U32 R3, RZ, RZ, UR23 ;  /* 0x00000017ff037e24 */ /* 0x001fc8000f8e00ff */
[----:B------:R0:W1:Y:S03]  /*19de0*/  SYNCS.PHASECHK.TRANS64.TRYWAIT P1, [R3+URZ+0x28c50], R0 ;  /* 0x028c5000030075a7 */ /* 0x000066000802017f */
[----:B-1----:R-:W-:Y:S05]  /*19df0*/  @!P1 NANOSLEEP.SYNCS 0x989680 ;  /* 0x009896800000995d */ /* 0x002fea0003900000 */
[----:B------:R-:W1:Y:S02]  /*19e00*/  @!P1 SYNCS.PHASECHK.TRANS64 P1, [R3+URZ+0x28c50], R0 ;  /* 0x028c5000030095a7 */ /* 0x000e64000802007f */
[----:B-1----:R-:W-:Y:S05]  /*19e10*/  @!P1 BRA `(.L_x_5434) ;  /* 0xfffffffc00ec9947 */ /* 0x002fea000383ffff */
[----:B------:R-:W-:Y:S05]  /*19e20*/  BRA `(.L_x_5638) ;  /* 0xfffffe8400a07947 */ /* 0x000fea000383ffff */
.L_x_5440:
[----:B-1----:R-:W-:-:S04]  /*19e30*/  IMAD.U32 R3, RZ, RZ, UR23 ;  /* 0x00000017ff037e24 */ /* 0x002fc8000f8e00ff */
[----:B------:R1:W2:Y:S03]  /*19e40*/  SYNCS.PHASECHK.TRANS64.TRYWAIT P1, [R3+URZ+0x28c50], R0 ;  /* 0x028c5000030075a7 */ /* 0x0002a6000802017f */
[----:B--2---:R-:W-:Y:S05]  /*19e50*/  @!P1 NANOSLEEP.SYNCS 0x989680 ;  /* 0x009896800000995d */ /* 0x004fea0003900000 */
[----:B------:R-:W2:Y:S02]  /*19e60*/  @!P1 SYNCS.PHASECHK.TRANS64 P1, [R3+URZ+0x28c50], R0 ;  /* 0x028c5000030095a7 */ /* 0x000ea4000802007f */
[----:B--2---:R-:W-:Y:S05]  /*19e70*/  @!P1 BRA `(.L_x_5440) ;  /* 0xfffffffc00ec9947 */ /* 0x004fea000383ffff */
[----:B------:R-:W-:Y:S05]  /*19e80*/  BRA `(.L_x_5439) ;  /* 0xfffffe9000a47947 */ /* 0x000fea000383ffff */
.L_x_5451:
[----:B0-----:R-:W-:-:S04]  /*19e90*/  IMAD.U32 R3, RZ, RZ, UR41 ;  /* 0x00000029ff037e24 */ /* 0x001fc8000f8e00ff */
[----:B------:R0:W1:Y:S03]  /*19ea0*/  SYNCS.PHASECHK.TRANS64.TRYWAIT P1, [R3+URZ+0x28c00], R0 ;  /* 0x028c0000030075a7 */ /* 0x000066000802017f */
[----:B-1----:R-:W-:Y:S05]  /*19eb0*/  @!P1 NANOSLEEP.SYNCS 0x989680 ;  /* 0x009896800000995d */ /* 0x002fea0003900000 */
[----:B------:R-:W1:Y:S02]  /*19ec0*/  @!P1 SYNCS.PHASECHK.TRANS64 P1, [R3+URZ+0x28c00], R0 ;  /* 0x028c0000030095a7 */ /* 0x000e64000802007f */
[----:B-1----:R-:W-:Y:S05]  /*19ed0*/  @!P1 BRA `(.L_x_5451) ;  /* 0xfffffffc00ec9947 */ /* 0x002fea000383ffff */
[----:B------:R-:W-:Y:S05]  /*19ee0*/  BRA `(.L_x_5639) ;  /* 0xfffffea800e07947 */ /* 0x000fea000383ffff */
.L_x_5455:
[----:B--2---:R2:W3:Y:S02]  /*19ef0*/  SYNCS.PHASECHK.TRANS64.TRYWAIT P1, [R7+URZ+0x28c30], R8 ;  /* 0x028c3008070075a7 */ /* 0x0044e4000802017f */
[----:B---3--:R-:W-:Y:S05]  /*19f00*/  @!P1 NANOSLEEP.SYNCS 0x989680 ;  /* 0x009896800000995d */ /* 0x008fea0003900000 */
[----:B------:R-:W3:Y:S02]  /*19f10*/  @!P1 SYNCS.PHASECHK.TRANS64 P1, [R7+URZ+0x28c30], R8 ;  /* 0x028c3008070095a7 */ /* 0x000ee4000802007f */
[----:B---3--:R-:W-:Y:S05]  /*19f20*/  @!P1 BRA `(.L_x_5455) ;  /* 0xfffffffc00f09947 */ /* 0x008fea000383ffff */
[----:B------:R-:W-:Y:S05]  /*19f30*/  BRA `(.L_x_5454) ;  /* 0xfffffea800fc7947 */ /* 0x000fea000383ffff */
.L_x_5468:
[----:B--2---:R2:W3:Y:S02]  /*19f40*/  SYNCS.PHASECHK.TRANS64.TRYWAIT P1, [R7+URZ+0x28c50], R8 ;  /* 0x028c5008070075a7 */ /* 0x0044e4000802017f */
[----:B---3--:R-:W-:Y:S05]  /*19f50*/  @!P1 NANOSLEEP.SYNCS 0x989680 ;  /* 0x009896800000995d */ /* 0x008fea0003900000 */
[----:B------:R-:W3:Y:S02]  /*19f60*/  @!P1 SYNCS.PHASECHK.TRANS64 P1, [R7+URZ+0x28c50], R8 ;  /* 0x028c5008070095a7 */ /* 0x000ee4000802007f */
[----:B---3--:R-:W-:Y:S05]  /*19f70*/  @!P1 BRA `(.L_x_5468) ;  /* 0xfffffffc00f09947 */ /* 0x008fea000383ffff */
[----:B------:R-:W-:Y:S05]  /*19f80*/  BRA `(.L_x_5467) ;  /* 0xfffffec800a07947 */ /* 0x000fea000383ffff */
.L_x_5477:
[----:B--2---:R-:W-:-:S04]  /*19f90*/  IMAD.U32 R6, RZ, RZ, UR25 ;  /* 0x00000019ff067e24 */ /* 0x004fc8000f8e00ff */
[----:B------:R2:W3:Y:S03]  /*19fa0*/  SYNCS.PHASECHK.TRANS64.TRYWAIT P1, [R6+URZ+0x28c30], R7 ;  /* 0x028c3007060075a7 */ /* 0x0004e6000802017f */
[----:B---3--:R-:W-:Y:S05]  /*19fb0*/  @!P1 NANOSLEEP.SYNCS 0x989680 ;  /* 0x009896800000995d */ /* 0x008fea0003900000 */
[----:B------:R-:W3:Y:S02]  /*19fc0*/  @!P1 SYNCS.PHASECHK.TRANS64 P1, [R6+URZ+0x28c30], R7 ;  /* 0x028c3007060095a7 */ /* 0x000ee4000802007f */
[----:B---3--:R-:W-:Y:S05]  /*19fd0*/  @!P1 BRA `(.L_x_5477) ;  /* 0xfffffffc00ec9947 */ /* 0x008fea000383ffff */
[----:B------:R-:W-:Y:S05]  /*19fe0*/  BRA `(.L_x_5476) ;  /* 0xfffffed000207947 */ /* 0x000fea000383ffff */
.L_x_5490:
[----:B-1----:R-:W-:-:S04]  /*19ff0*/  IMAD.U32 R8, RZ, RZ, UR25 ;  /* 0x00000019ff087e24 */ /* 0x002fc8000f8e00ff */
[----:B------:R1:W2:Y:S03]  /*1a000*/  SYNCS.PHASECHK.TRANS64.TRYWAIT P1, [R8+URZ+0x28c50], R7 ;  /* 0x028c5007080075a7 */ /* 0x0002a6000802017f */
[----:B--2---:R-:W-:Y:S05]  /*1a010*/  @!P1 NANOSLEEP.SYNCS 0x989680 ;  /* 0x009896800000995d */ /* 0x004fea0003900000 */
[----:B------:R-:W2:Y:S02]  /*1a020*/  @!P1 SYNCS.PHASECHK.TRANS64 P1, [R8+URZ+0x28c50], R7 ;  /* 0x028c5007080095a7 */ /* 0x000ea4000802007f */
[----:B--2---:R-:W-:Y:S05]  /*1a030*/  @!P1 BRA `(.L_x_5490) ;  /* 0xfffffffc00ec9947 */ /* 0x004fea000383ffff */
[----:B------:R-:W-:Y:S05]  /*1a040*/  BRA `(.L_x_5489) ;  /* 0xfffffef400a47947 */ /* 0x000fea000383ffff */
.L_x_5500:
[----:B-1----:R-:W-:-:S04]  /*1a050*/  IMAD.U32 R6, RZ, RZ, UR21 ;  /* 0x00000015ff067e24 */ /* 0x002fc8000f8e00ff */
[----:B------:R1:W2:Y:S03]  /*1a060*/  SYNCS.PHASECHK.TRANS64.TRYWAIT P1, [R6+URZ+0x28c30], R7 ;  /* 0x028c3007060075a7 */ /* 0x0002a6000802017f */
[----:B--2---:R-:W-:Y:S05]  /*1a070*/  @!P1 NANOSLEEP.SYNCS 0x989680 ;  /* 0x009896800000995d */ /* 0x004fea0003900000 */
[----:B------:R-:W2:Y:S02]  /*1a080*/  @!P1 SYNCS.PHASECHK.TRANS64 P1, [R6+URZ+0x28c30], R7 ;  /* 0x028c3007060095a7 */ /* 0x000ea4000802007f */
[----:B--2---:R-:W-:Y:S05]  /*1a090*/  @!P1 BRA `(.L_x_5500) ;  /* 0xfffffffc00ec9947 */ /* 0x004fea000383ffff */
[----:B------:R-:W-:Y:S05]  /*1a0a0*/  BRA `(.L_x_5499) ;  /* 0xfffffefc003c7947 */ /* 0x000fea000383ffff */
.L_x_5505:
[----:B---3--:R-:W-:-:S04]  /*1a0b0*/  IMAD.U32 R8, RZ, RZ, UR21 ;  /* 0x00000015ff087e24 */ /* 0x008fc8000f8e00ff */
[----:B------:R3:W4:Y:S03]  /*1a0c0*/  SYNCS.PHASECHK.TRANS64.TRYWAIT P1, [R8+URZ+0x28c50], R7 ;  /* 0x028c5007080075a7 */ /* 0x000726000802017f */
[----:B----4-:R-:W-:Y:S05]  /*1a0d0*/  @!P1 NANOSLEEP.SYNCS 0x989680 ;  /* 0x009896800000995d */ /* 0x010fea0003900000 */
[----:B------:R-:W4:Y:S02]  /*1a0e0*/  @!P1 SYNCS.PHASECHK.TRANS64 P1, [R8+URZ+0x28c50], R7 ;  /* 0x028c5007080095a7 */ /* 0x000f24000802007f */
[----:B----4-:R-:W-:Y:S05]  /*1a0f0*/  @!P1 BRA `(.L_x_5505) ;  /* 0xfffffffc00ec9947 */ /* 0x010fea000383ffff */
[----:B------:R-:W-:Y:S05]  /*1a100*/  BRA `(.L_x_5504) ;  /* 0xffffff14005c7947 */ /* 0x000fea000383ffff */
.L_x_5512:
[----:B-1----:R-:W-:-:S04]  /*1a110*/  IMAD.U32 R6, RZ, RZ, UR20 ;  /* 0x00000014ff067e24 */ /* 0x002fc8000f8e00ff */
[----:B------:R1:W2:Y:S03]  /*1a120*/  SYNCS.PHASECHK.TRANS64.TRYWAIT P1, [R6+URZ+0x28c30], R7 ;  /* 0x028c3007060075a7 */ /* 0x0002a6000802017f */
[----:B--2---:R-:W-:Y:S05]  /*1a130*/  @!P1 NANOSLEEP.SYNCS 0x989680 ;  /* 0x009896800000995d */ /* 0x004fea0003900000 */
[----:B------:R-:W2:Y:S02]  /*1a140*/  @!P1 SYNCS.PHASECHK.TRANS64 P1, [R6+URZ+0x28c30], R7 ;  /* 0x028c3007060095a7 */ /* 0x000ea4000802007f */
[----:B--2---:R-:W-:Y:S05]  /*1a150*/  @!P1 BRA `(.L_x_5512) ;  /* 0xfffffffc00ec9947 */ /* 0x004fea000383ffff */
[----:B------:R-:W-:Y:S05]  /*1a160*/  BRA `(.L_x_5511) ;  /* 0xffffff1800587947 */ /* 0x000fea000383ffff */
.L_x_5525:
[----:B-1----:R-:W-:-:S04]  /*1a170*/  IMAD.U32 R8, RZ, RZ, UR20 ;  /* 0x00000014ff087e24 */ /* 0x002fc8000f8e00ff */
[----:B------:R1:W2:Y:S03]  /*1a180*/  SYNCS.PHASECHK.TRANS64.TRYWAIT P1, [R8+URZ+0x28c50], R7 ;  /* 0x028c5007080075a7 */ /* 0x0002a6000802017f */
[----:B--2---:R-:W-:Y:S05]  /*1a190*/  @!P1 NANOSLEEP.SYNCS 0x989680 ;  /* 0x009896800000995d */ /* 0x004fea0003900000 */
[----:B------:R-:W2:Y:S02]  /*1a1a0*/  @!P1 SYNCS.PHASECHK.TRANS64 P1, [R8+URZ+0x28c50], R7 ;  /* 0x028c5007080095a7 */ /* 0x000ea4000802007f */
[----:B--2---:R-:W-:Y:S05]  /*1a1b0*/  @!P1 BRA `(.L_x_5525) ;  /* 0xfffffffc00ec9947 */ /* 0x004fea000383ffff */
[----:B------:R-:W-:Y:S05]  /*1a1c0*/  BRA `(.L_x_5524) ;  /* 0xffffff3c00dc7947 */ /* 0x000fea000383ffff */
.L_x_5575:
        /* <DEDUP_REMOVED lines=11> */
.L_x_5641:
[----:B------:R-:W-:Y:S05]  /*1a280*/  BSYNC B0 ;  /* 0x0000000000007941 */ /* 0x000fea0003800000 */
.L_x_5640:
[----:B------:R-:W-:Y:S05]  /*1a290*/  BRA `(.L_x_5642) ;  /* 0xffffffb800a07947 */ /* 0x000fea000383ffff */
.L_x_5578:
[----:B0-----:R0:W1:Y:S02]  /*1a2a0*/  SYNCS.PHASECHK.TRANS64.TRYWAIT P0, [R25+URZ+0x28c40], R0 ;  /* 0x028c4000190075a7 */ /* 0x001064000800017f */
[----:B-1----:R-:W-:Y:S05]  /*1a2b0*/  @!P0 NANOSLEEP.SYNCS 0x989680 ;  /* 0x009896800000895d */ /* 0x002fea0003900000 */
[----:B------:R-:W1:Y:S02]  /*1a2c0*/  @!P0 SYNCS.PHASECHK.TRANS64 P0, [R25+URZ+0x28c40], R0 ;  /* 0x028c4000190085a7 */ /* 0x000e64000800007f */
[----:B-1----:R-:W-:Y:S05]  /*1a2d0*/  @!P0 BRA `(.L_x_5578) ;  /* 0xfffffffc00f08947 */ /* 0x002fea000383ffff */
[----:B------:R-:W-:Y:S05]  /*1a2e0*/  BRA `(.L_x_5643) ;  /* 0xffffffbc00807947 */ /* 0x000fea000383ffff */
.L_x_5579:
        /* <DEDUP_REMOVED lines=8> */
.L_x_5645:
[----:B------:R-:W-:Y:S05]  /*1a370*/  BSYNC B0 ;  /* 0x0000000000007941 */ /* 0x000fea0003800000 */
.L_x_5644:
        /* <DEDUP_REMOVED lines=9> */
.L_x_5646:
[----:B------:R-:W-:Y:S02]  /*1a410*/  IMAD.MOV.U32 R13, RZ, RZ, R5 ;  /* 0x000000ffff0d7224 */ /* 0x000fe400078e0005 */
[----:B------:R-:W-:Y:S02]  /*1a420*/  IMAD.MOV.U32 R12, RZ, RZ, 0x1 ;  /* 0x00000001ff0c7424 */ /* 0x000fe400078e00ff */
[----:B------:R-:W-:-:S07]  /*1a430*/  IMAD.MOV.U32 R3, RZ, RZ, R14 ;  /* 0x000000ffff037224 */ /* 0x000fce00078e000e */
[----:B------:R-:W-:Y:S05]  /*1a440*/  WARPSYNC.COLLECTIVE R15, `(.L_x_5647) ;  /* 0x000000000f087348 */ /* 0x000fea0003c00000 */
[----:B------:R0:W1:Y:S02]  /*1a450*/  SHFL.IDX P6, R14, R13, R12, R11 ;  /* 0x0000000c0d0e7389 */ /* 0x00006400000c000b */
[----:B01----:R-:W-:Y:S01]  /*1a460*/  ENDCOLLECTIVE ;  /* 0x000000000000791b */ /* 0x003fe20003800000 */
.L_x_5647:
        /* <DEDUP_REMOVED lines=15> */
.L_x_5648:
[----:B------:R-:W-:Y:S02]  /*1a560*/  @P0 IMAD R6, R4, 0x2, R17 ;  /* 0x0000000204060824 */ /* 0x000fe400078e0211 */
[----:B------:R-:W-:Y:S02]  /*1a570*/  IMAD.MOV.U32 R13, RZ, RZ, R5 ;  /* 0x000000ffff0d7224 */ /* 0x000fe400078e0005 */
[----:B------:R-:W-:Y:S02]  /*1a580*/  IMAD.MOV.U32 R12, RZ, RZ, 0x2 ;  /* 0x00000002ff0c7424 */ /* 0x000fe400078e00ff */
[----:B------:R-:W-:-:S07]  /*1a590*/  IMAD.MOV.U32 R3, RZ, RZ, R14 ;  /* 0x000000ffff037224 */ /* 0x000fce00078e000e */
[----:B------:R-:W-:Y:S05]  /*1a5a0*/  WARPSYNC.COLLECTIVE R15, `(.L_x_5649) ;  /* 0x000000000f087348 */ /* 0x000fea0003c00000 */
[----:B------:R0:W1:Y:S02]  /*1a5b0*/  SHFL.IDX P6, R14, R13, R12, R11 ;  /* 0x0000000c0d0e7389 */ /* 0x00006400000c000b */
[----:B01----:R-:W-:Y:S01]  /*1a5c0*/  ENDCOLLECTIVE ;  /* 0x000000000000791b */ /* 0x003fe20003800000 */
.L_x_5649:
        /* <DEDUP_REMOVED lines=15> */
.L_x_5650:
[----:B------:R-:W-:Y:S02]  /*1a6c0*/  @P0 IMAD R6, R4, 0x2, R17 ;  /* 0x0000000204060824 */ /* 0x000fe400078e0211 */
[----:B------:R-:W-:Y:S02]  /*1a6d0*/  IMAD.MOV.U32 R13, RZ, RZ, R5 ;  /* 0x000000ffff0d7224 */ /* 0x000fe400078e0005 */
[----:B------:R-:W-:Y:S02]  /*1a6e0*/  IMAD.MOV.U32 R12, RZ, RZ, 0x3 ;  /* 0x00000003ff0c7424 */ /* 0x000fe400078e00ff */
[----:B------:R-:W-:-:S07]  /*1a6f0*/  IMAD.MOV.U32 R3, RZ, RZ, R14 ;  /* 0x000000ffff037224 */ /* 0x000fce00078e000e */
[----:B------:R-:W-:Y:S05]  /*1a700*/  WARPSYNC.COLLECTIVE R15, `(.L_x_5651) ;  /* 0x000000000f087348 */ /* 0x000fea0003c00000 */
[----:B------:R0:W1:Y:S02]  /*1a710*/  SHFL.IDX P6, R14, R13, R12, R11 ;  /* 0x0000000c0d0e7389 */ /* 0x00006400000c000b */
[----:B01----:R-:W-:Y:S01]  /*1a720*/  ENDCOLLECTIVE ;  /* 0x000000000000791b */ /* 0x003fe20003800000 */
.L_x_5651:
        /* <DEDUP_REMOVED lines=10> */
.L_x_5652:
[----:B------:R-:W-:Y:S01]  /*1a7d0*/  @!PT LDS RZ, [RZ] ;  /* 0x00000000fffff984 */ /* 0x000fe20000000800 */
[----:B------:R-:W-:Y:S01]  /*1a7e0*/  @!PT LDS RZ, [RZ] ;  /* 0x00000000fffff984 */ /* 0x000fe20000000800 */
[----:B------:R-:W-:Y:S01]  /*1a7f0*/  @!PT LDS RZ, [RZ] ;  /* 0x00000000fffff984 */ /* 0x000fe20000000800 */
[----:B------:R0:W-:Y:S01]  /*1a800*/  @P0 LDGSTS.E.BYPASS.LTC128B.128 [R6+0x23400], desc[UR54][R2.64], !P2 ;  /* 0x2340000002060fae */ /* 0x0001e2000d101d76 */
[----:B------:R-:W-:Y:S01]  /*1a810*/  IMAD.MOV.U32 R0, RZ, RZ, R14 ;  /* 0x000000ffff007224 */ /* 0x000fe200078e000e */
[----:B------:R-:W-:Y:S06]  /*1a820*/  BRA `(.L_x_5653) ;  /* 0xffffffbc00307947 */ /* 0x000fec000383ffff */
.L_x_5584:
[----:B------:R-:W-:Y:S02]  /*1a830*/  IMAD.MOV.U32 R13, RZ, RZ, R4 ;  /* 0x000000ffff0d7224 */ /* 0x000fe400078e0004 */
[----:B------:R-:W-:Y:S02]  /*1a840*/  IMAD.MOV.U32 R12, RZ, RZ, RZ ;  /* 0x000000ffff0c7224 */ /* 0x000fe400078e00ff */
[----:B------:R-:W-:Y:S02]  /*1a850*/  IMAD.MOV.U32 R11, RZ, RZ, 0x181f ;  /* 0x0000181fff0b7424 */ /* 0x000fe400078e00ff */
[----:B------:R-:W-:Y:S02]  /*1a860*/  IMAD.MOV.U32 R15, RZ, RZ, -0x1 ;  /* 0xffffffffff0f7424 */ /* 0x000fe400078e00ff */
[----:B------:R-:W-:Y:S02]  /*1a870*/  IMAD R36, R36, R6, RZ ;  /* 0x0000000624247224 */ /* 0x000fe400078e02ff */
[----:B------:R-:W-:-:S07]  /*1a880*/  IMAD.IADD R34, R37, 0x1, R34 ;  /* 0x0000000125227824 */ /* 0x000fce00078e0222 */
[----:B-1---5:R-:W-:Y:S05]  /*1a890*/  WARPSYNC.COLLECTIVE R15, `(.L_x_5654) ;  /* 0x000000000f087348 */ /* 0x022fea0003c00000 */
[----:B------:R0:W2:Y:S02]  /*1a8a0*/  SHFL.IDX P6, R14, R13, R12, R11 ;  /* 0x0000000c0d0e7389 */ /* 0x0000a400000c000b */
[----:B012--5:R-:W-:Y:S01]  /*1a8b0*/  ENDCOLLECTIVE ;  /* 0x000000000000791b */ /* 0x027fe20003800000 */
.L_x_5654:
[C---:B------:R-:W-:Y:S01]  /*1a8c0*/  VIADD R5, R34.reuse, 0x10 ;  /* 0x0000001022057836 */ /* 0x040fe20000000000 */
[----:B------:R-:W-:Y:S01]  /*1a8d0*/  ISETP.GE.AND P0, PT, R34, R36, PT ;  /* 0x000000242200720c */ /* 0x000fe20003f06270 */
[----:B------:R-:W-:Y:S02]  /*1a8e0*/  IMAD.MOV.U32 R13, RZ, RZ, R0 ;  /* 0x000000ffff0d7224 */ /* 0x000fe400078e0000 */
[----:B------:R-:W-:-:S10]  /*1a8f0*/  IMAD.MOV.U32 R2, RZ, RZ, R14 ;  /* 0x000000ffff027224 */ /* 0x000fd400078e000e */
[----:B------:R-:W-:Y:S05]  /*1a900*/  WARPSYNC.COLLECTIVE R15, `(.L_x_5655) ;  /* 0x000000000f087348 */ /* 0x000fea0003c00000 */
[----:B------:R0:W1:Y:S02]  /*1a910*/  SHFL.IDX P6, R14, R13, R12, R11 ;  /* 0x0000000c0d0e7389 */ /* 0x00006400000c000b */
[----:B01----:R-:W-:Y:S01]  /*1a920*/  ENDCOLLECTIVE ;  /* 0x000000000000791b */ /* 0x003fe20003800000 */
.L_x_5655:
[----:B------:R-:W-:Y:S02]  /*1a930*/  IMAD.MOV.U32 R13, RZ, RZ, R4 ;  /* 0x000000ffff0d7224 */ /* 0x000fe400078e0004 */
[----:B------:R-:W-:Y:S02]  /*1a940*/  IMAD.MOV.U32 R12, RZ, RZ, 0x1 ;  /* 0x00000001ff0c7424 */ /* 0x000fe400078e00ff */
[----:B------:R-:W-:-:S07]  /*1a950*/  IMAD.MOV.U32 R3, RZ, RZ, R14 ;  /* 0x000000ffff037224 */ /* 0x000fce00078e000e */
[----:B------:R-:W-:Y:S05]  /*1a960*/  WARPSYNC.COLLECTIVE R15, `(.L_x_5656) ;  /* 0x000000000f087348 */ /* 0x000fea0003c00000 */
[----:B------:R0:W1:Y:S02]  /*1a970*/  SHFL.IDX P6, R14, R13, R12, R11 ;  /* 0x0000000c0d0e7389 */ /* 0x00006400000c000b */
[----:B01----:R-:W-:Y:S01]  /*1a980*/  ENDCOLLECTIVE ;  /* 0x000000000000791b */ /* 0x003fe20003800000 */
.L_x_5656:
        /* <DEDUP_REMOVED lines=15> */
.L_x_5657:
[----:B------:R-:W-:Y:S02]  /*1aa80*/  IMAD.MOV.U32 R13, RZ, RZ, R4 ;  /* 0x000000ffff0d7224 */ /* 0x000fe400078e0004 */
[----:B------:R-:W-:Y:S02]  /*1aa90*/  IMAD.MOV.U32 R12, RZ, RZ, 0x2 ;  /* 0x00000002ff0c7424 */ /* 0x000fe400078e00ff */
[----:B------:R-:W-:-:S07]  /*1aaa0*/  IMAD.MOV.U32 R3, RZ, RZ, R14 ;  /* 0x000000ffff037224 */ /* 0x000fce00078e000e */
[----:B------:R-:W-:Y:S05]  /*1aab0*/  WARPSYNC.COLLECTIVE R15, `(.L_x_5658) ;  /* 0x000000000f087348 */ /* 0x000fea0003c00000 */
[----:B------:R0:W1:Y:S02]  /*1aac0*/  SHFL.IDX P6, R14, R13, R12, R11 ;  /* 0x0000000c0d0e7389 */ /* 0x00006400000c000b */
[----:B01----:R-:W-:Y:S01]  /*1aad0*/  ENDCOLLECTIVE ;  /* 0x000000000000791b */ /* 0x003fe20003800000 */
.L_x_5658:
        /* <DEDUP_REMOVED lines=16> */
.L_x_5659:
[----:B------:R-:W-:Y:S02]  /*1abe0*/  IMAD.MOV.U32 R13, RZ, RZ, R4 ;  /* 0x000000ffff0d7224 */ /* 0x000fe400078e0004 */
[----:B------:R-:W-:Y:S02]  /*1abf0*/  IMAD.MOV.U32 R12, RZ, RZ, 0x3 ;  /* 0x00000003ff0c7424 */ /* 0x000fe400078e00ff */
[----:B------:R-:W-:-:S07]  /*1ac00*/  IMAD.MOV.U32 R3, RZ, RZ, R14 ;  /* 0x000000ffff037224 */ /* 0x000fce00078e000e */
[----:B------:R-:W-:Y:S05]  /*1ac10*/  WARPSYNC.COLLECTIVE R15, `(.L_x_5660) ;  /* 0x000000000f087348 */ /* 0x000fea0003c00000 */
[----:B------:R0:W1:Y:S02]  /*1ac20*/  SHFL.IDX P6, R14, R13, R12, R11 ;  /* 0x0000000c0d0e7389 */ /* 0x00006400000c000b */
[----:B01----:R-:W-:Y:S01]  /*1ac30*/  ENDCOLLECTIVE ;  /* 0x000000000000791b */ /* 0x003fe20003800000 */
.L_x_5660:
        /* <DEDUP_REMOVED lines=10> */
.L_x_5661:
[----:B------:R-:W-:Y:S01]  /*1ace0*/  @!PT LDS RZ, [RZ] ;  /* 0x00000000fffff984 */ /* 0x000fe20000000800 */
[----:B------:R-:W-:Y:S01]  /*1acf0*/  @!PT LDS RZ, [RZ] ;  /* 0x00000000fffff984 */ /* 0x000fe20000000800 */
[----:B------:R-:W-:Y:S01]  /*1ad00*/  @!PT LDS RZ, [RZ] ;  /* 0x00000000fffff984 */ /* 0x000fe20000000800 */
[----:B------:R2:W-:Y:S01]  /*1ad10*/  @!P0 LDGSTS.E.BYPASS.LTC128B.128 [R7+0x21400], desc[UR54][R2.64], !P1 ;  /* 0x2140000002078fae */ /* 0x0005e2000c901d76 */
[----:B------:R-:W-:Y:S01]  /*1ad20*/  IMAD.MOV.U32 R0, RZ, RZ, R14 ;  /* 0x000000ffff007224 */ /* 0x000fe200078e000e */
[----:B------:R-:W-:Y:S06]  /*1ad30*/  BRA `(.L_x_5662) ;  /* 0xffffffc000087947 */ /* 0x000fec000383ffff */
.L_x_5587:
[----:B0-----:R0:W2:Y:S02]  /*1ad40*/  SYNCS.PHASECHK.TRANS64.TRYWAIT P0, [R17+URZ+0x28c20], R0 ;  /* 0x028c2000110075a7 */ /* 0x0010a4000800017f */
[----:B--2---:R-:W-:Y:S05]  /*1ad50*/  @!P0 NANOSLEEP.SYNCS 0x989680 ;  /* 0x009896800000895d */ /* 0x004fea0003900000 */
[----:B------:R-:W2:Y:S02]  /*1ad60*/  @!P0 SYNCS.PHASECHK.TRANS64 P0, [R17+URZ+0x28c20], R0 ;  /* 0x028c2000110085a7 */ /* 0x000ea4000800007f */
[----:B--2---:R-:W-:Y:S05]  /*1ad70*/  @!P0 BRA `(.L_x_5587) ;  /* 0xfffffffc00f08947 */ /* 0x004fea000383ffff */
[----:B------:R-:W-:Y:S05]  /*1ad80*/  BRA `(.L_x_5663) ;  /* 0xffffffc000647947 */ /* 0x000fea000383ffff */
.L_x_5590:
[----:B0-----:R0:W2:Y:S02]  /*1ad90*/  SYNCS.PHASECHK.TRANS64.TRYWAIT P0, [R25+URZ+0x28c60], R0 ;  /* 0x028c6000190075a7 */ /* 0x0010a4000800017f */
[----:B--2---:R-:W-:Y:S05]  /*1ada0*/  @!P0 NANOSLEEP.SYNCS 0x989680 ;  /* 0x009896800000895d */ /* 0x004fea0003900000 */
[----:B------:R-:W2:Y:S02]  /*1adb0*/  @!P0 SYNCS.PHASECHK.TRANS64 P0, [R25+URZ+0x28c60], R0 ;  /* 0x028c6000190085a7 */ /* 0x000ea4000800007f */
[----:B--2---:R-:W-:Y:S05]  /*1adc0*/  @!P0 BRA `(.L_x_5590) ;  /* 0xfffffffc00f08947 */ /* 0x004fea000383ffff */
[----:B------:R-:W-:Y:S05]  /*1add0*/  BRA `(.L_x_5664) ;  /* 0xffffffc000747947 */ /* 0x000fea000383ffff */
.L_x_5591:
        /* <DEDUP_REMOVED lines=8> */
.L_x_5666:
[----:B------:R-:W-:Y:S05]  /*1ae60*/  BSYNC B0 ;  /* 0x0000000000007941 */ /* 0x000fea0003800000 */
.L_x_5665:
        /* <DEDUP_REMOVED lines=15> */
.L_x_5667:
        /* <DEDUP_REMOVED lines=39> */
.L_x_5668:
[----:B------:R-:W-:Y:S02]  /*1b1d0*/  IMAD.MOV.U32 R13, RZ, RZ, R4 ;  /* 0x000000ffff0d7224 */ /* 0x000fe400078e0004 */
[----:B------:R-:W-:-:S07]  /*1b1e0*/  IMAD.MOV.U32 R3, RZ, RZ, R14 ;  /* 0x000000ffff037224 */ /* 0x000fce00078e000e */
[----:B------:R-:W-:Y:S05]  /*1b1f0*/  WARPSYNC.COLLECTIVE R15, `(.L_x_5669) ;  /* 0x000000000f087348 */ /* 0x000fea0003c00000 */
[----:B------:R0:W1:Y:S02]  /*1b200*/  SHFL.IDX P6, R14, R13, R12, R11 ;  /* 0x0000000c0d0e7389 */ /* 0x00006400000c000b */
[----:B01----:R-:W-:Y:S01]  /*1b210*/  ENDCOLLECTIVE ;  /* 0x000000000000791b */ /* 0x003fe20003800000 */
.L_x_5669:
        /* <DEDUP_REMOVED lines=29> */
.L_x_5670:
[----:B------:R-:W-:Y:S02]  /*1b3f0*/  IMAD.MOV.U32 R13, RZ, RZ, R4 ;  /* 0x000000ffff0d7224 */ /* 0x000fe400078e0004 */
[----:B------:R-:W-:-:S07]  /*1b400*/  IMAD.MOV.U32 R7, RZ, RZ, R14 ;  /* 0x000000ffff077224 */ /* 0x000fce00078e000e */
[----:B------:R-:W-:Y:S05]  /*1b410*/  WARPSYNC.COLLECTIVE R15, `(.L_x_5671) ;  /* 0x000000000f087348 */ /* 0x000fea0003c00000 */
[----:B------:R0:W1:Y:S02]  /*1b420*/  SHFL.IDX P6, R14, R13, R12, R11 ;  /* 0x0000000c0d0e7389 */ /* 0x00006400000c000b */
[----:B01----:R-:W-:Y:S01]  /*1b430*/  ENDCOLLECTIVE ;  /* 0x000000000000791b */ /* 0x003fe20003800000 */
.L_x_5671:
        /* <DEDUP_REMOVED lines=29> */
.L_x_5672:
[----:B------:R-:W-:Y:S02]  /*1b610*/  IMAD.MOV.U32 R13, RZ, RZ, R4 ;  /* 0x000000ffff0d7224 */ /* 0x000fe400078e0004 */
[----:B------:R-:W-:-:S07]  /*1b620*/  IMAD.MOV.U32 R6, RZ, RZ, R14 ;  /* 0x000000ffff067224 */ /* 0x000fce00078e000e */
[----:B------:R-:W-:Y:S05]  /*1b630*/  WARPSYNC.COLLECTIVE R15, `(.L_x_5673) ;  /* 0x000000000f087348 */ /* 0x000fea0003c00000 */
[----:B------:R0:W1:Y:S02]  /*1b640*/  SHFL.IDX P6, R14, R13, R12, R11 ;  /* 0x0000000c0d0e7389 */ /* 0x00006400000c000b */
[----:B01----:R-:W-:Y:S01]  /*1b650*/  ENDCOLLECTIVE ;  /* 0x000000000000791b */ /* 0x003fe20003800000 */
.L_x_5673:
[----:B------:R-:W-:Y:S01]  /*1b660*/  IMAD.MOV.U32 R2, RZ, RZ, R14 ;  /* 0x000000ffff027224 */ /* 0x000fe200078e000e */
[----:B------:R-:W-:Y:S06]  /*1b670*/  BRA `(.L_x_5674) ;  /* 0xffffffbc00fc7947 */ /* 0x000fec000383ffff */
.L_x_5598:
[----:B0-----:R0:W2:Y:S02]  /*1b680*/  SYNCS.PHASECHK.TRANS64.TRYWAIT P0, [R6+URZ+0x28c40], R19 ;  /* 0x028c4013060075a7 */ /* 0x0010a4000800017f */
[----:B--2---:R-:W-:Y:S05]  /*1b690*/  @!P0 NANOSLEEP.SYNCS 0x989680 ;  /* 0x009896800000895d */ /* 0x004fea0003900000 */
[----:B------:R-:W2:Y:S02]  /*1b6a0*/  @!P0 SYNCS.PHASECHK.TRANS64 P0, [R6+URZ+0x28c40], R19 ;  /* 0x028c4013060085a7 */ /* 0x000ea4000800007f */
[----:B--2---:R-:W-:Y:S05]  /*1b6b0*/  @!P0 BRA `(.L_x_5598) ;  /* 0xfffffffc00f08947 */ /* 0x004fea000383ffff */
[----:B------:R-:W-:Y:S05]  /*1b6c0*/  BRA `(.L_x_5675) ;  /* 0xffffffc400847947 */ /* 0x000fea000383ffff */
.L_x_5599:
        /* <DEDUP_REMOVED lines=8> */
.L_x_5677:
[----:B------:R-:W-:Y:S05]  /*1b750*/  BSYNC B1 ;  /* 0x0000000000017941 */ /* 0x000fea0003800000 */
.L_x_5676:
        /* <DEDUP_REMOVED lines=9> */
.L_x_5678:
[----:B------:R-:W-:Y:S02]  /*1b7f0*/  IMAD.MOV.U32 R13, RZ, RZ, R25 ;  /* 0x000000ffff0d7224 */ /* 0x000fe400078e0019 */
[----:B------:R-:W-:Y:S02]  /*1b800*/  IMAD.MOV.U32 R12, RZ, RZ, 0x1 ;  /* 0x00000001ff0c7424 */ /* 0x000fe400078e00ff */
[----:B------:R-:W-:-:S07]  /*1b810*/  IMAD.MOV.U32 R2, RZ, RZ, R14 ;  /* 0x000000ffff027224 */ /* 0x000fce00078e000e */
[----:B------:R-:W-:Y:S05]  /*1b820*/  WARPSYNC.COLLECTIVE R15, `(.L_x_5679) ;  /* 0x000000000f087348 */ /* 0x000fea0003c00000 */
[----:B------:R0:W1:Y:S02]  /*1b830*/  SHFL.IDX P6, R14, R13, R12, R11 ;  /* 0x0000000c0d0e7389 */ /* 0x00006400000c000b */
[----:B01----:R-:W-:Y:S01]  /*1b840*/  ENDCOLLECTIVE ;  /* 0x000000000000791b */ /* 0x003fe20003800000 */
.L_x_5679:
        /* <DEDUP_REMOVED lines=11> */
.L_x_5680:
[----:B------:R-:W-:Y:S02]  /*1b900*/  IMAD.MOV.U32 R13, RZ, RZ, R25 ;  /* 0x000000ffff0d7224 */ /* 0x000fe400078e0019 */
[----:B------:R-:W-:Y:S02]  /*1b910*/  IMAD.MOV.U32 R12, RZ, RZ, 0x2 ;  /* 0x00000002ff0c7424 */ /* 0x000fe400078e00ff */
[----:B------:R-:W-:-:S07]  /*1b920*/  IMAD.MOV.U32 R2, RZ, RZ, R14 ;  /* 0x000000ffff027224 */ /* 0x000fce00078e000e */
[----:B------:R-:W-:Y:S05]  /*1b930*/  WARPSYNC.COLLECTIVE R15, `(.L_x_5681) ;  /* 0x000000000f087348 */ /* 0x000fea0003c00000 */
[----:B------:R0:W1:Y:S02]  /*1b940*/  SHFL.IDX P6, R14, R13, R12, R11 ;  /* 0x0000000c0d0e7389 */ /* 0x00006400000c000b */
[----:B01----:R-:W-:Y:S01]  /*1b950*/  ENDCOLLECTIVE ;  /* 0x000000000000791b */ /* 0x003fe20003800000 */
.L_x_5681:
        /* <DEDUP_REMOVED lines=11> */
.L_x_5682:
[----:B------:R-:W-:Y:S02]  /*1ba10*/  IMAD.MOV.U32 R13, RZ, RZ, R25 ;  /* 0x000000ffff0d7224 */ /* 0x000fe400078e0019 */
[----:B------:R-:W-:Y:S02]  /*1ba20*/  IMAD.MOV.U32 R12, RZ, RZ, 0x3 ;  /* 0x00000003ff0c7424 */ /* 0x000fe400078e00ff */
[----:B------:R-:W-:-:S07]  /*1ba30*/  IMAD.MOV.U32 R2, RZ, RZ, R14 ;  /* 0x000000ffff027224 */ /* 0x000fce00078e000e */
[----:B------:R-:W-:Y:S05]  /*1ba40*/  WARPSYNC.COLLECTIVE R15, `(.L_x_5683) ;  /* 0x000000000f087348 */ /* 0x000fea0003c00000 */
[----:B------:R0:W1:Y:S02]  /*1ba50*/  SHFL.IDX P6, R14, R13, R12, R11 ;  /* 0x0000000c0d0e7389 */ /* 0x00006400000c000b */
[----:B01----:R-:W-:Y:S01]  /*1ba60*/  ENDCOLLECTIVE ;  /* 0x000000000000791b */ /* 0x003fe20003800000 */
.L_x_5683:
        /* <DEDUP_REMOVED lines=11> */
.L_x_5684:
[----:B------:R-:W-:Y:S01]  /*1bb20*/  IMAD.MOV.U32 R2, RZ, RZ, R14 ;  /* 0x000000ffff027224 */ /* 0x000fe200078e000e */
[----:B------:R-:W-:Y:S06]  /*1bb30*/  BRA `(.L_x_5685) ;  /* 0xffffffc4000c7947 */ /* 0x000fec000383ffff */
.L_x_5604:
[----:B---3--:R3:W4:Y:S02]  /*1bb40*/  SYNCS.PHASECHK.TRANS64.TRYWAIT P0, [R6+URZ+0x28c60], R19 ;  /* 0x028c6013060075a7 */ /* 0x008724000800017f */
[----:B----4-:R-:W-:Y:S05]  /*1bb50*/  @!P0 NANOSLEEP.SYNCS 0x989680 ;  /* 0x009896800000895d */ /* 0x010fea0003900000 */
[----:B------:R-:W4:Y:S02]  /*1bb60*/  @!P0 SYNCS.PHASECHK.TRANS64 P0, [R6+URZ+0x28c60], R19 ;  /* 0x028c6013060085a7 */ /* 0x000f24000800007f */
[----:B----4-:R-:W-:Y:S05]  /*1bb70*/  @!P0 BRA `(.L_x_5604) ;  /* 0xfffffffc00f08947 */ /* 0x010fea000383ffff */
[----:B------:R-:W-:Y:S05]  /*1bb80*/  BRA `(.L_x_5686) ;  /* 0xffffffc4005c7947 */ /* 0x000fea000383ffff */
.L_x_5605:
        /* <DEDUP_REMOVED lines=8> */
.L_x_5688:
[----:B------:R-:W-:Y:S05]  /*1bc10*/  BSYNC B1 ;  /* 0x0000000000017941 */ /* 0x000fea0003800000 */
.L_x_5687:
        /* <DEDUP_REMOVED lines=13> */
.L_x_5689:
        /* <DEDUP_REMOVED lines=17> */
.L_x_5690:
        /* <DEDUP_REMOVED lines=16> */
.L_x_5691:
        /* <DEDUP_REMOVED lines=19> */
.L_x_5692:
        /* <DEDUP_REMOVED lines=14> */
.L_x_5693:
        /* <DEDUP_REMOVED lines=16> */
.L_x_5694:
        /* <DEDUP_REMOVED lines=14> */
.L_x_5695:
[----:B------:R-:W-:Y:S05]  /*1c2f0*/  BRA `(.L_x_5696) ;  /* 0xffffffc000c07947 */ /* 0x000fea000383ffff */
.L_x_5613:
        /* <DEDUP_REMOVED lines=8> */
.L_x_5698:
[----:B------:R-:W-:Y:S05]  /*1c380*/  BSYNC B0 ;  /* 0x0000000000007941 */ /* 0x000fea0003800000 */
.L_x_5697:
        /* <DEDUP_REMOVED lines=9> */
.L_x_5699:
[----:B------:R-:W-:Y:S02]  /*1c420*/  ULDC UR4, c[0x0][0xc3c] ;  /* 0x00030f0000047ab9 */ /* 0x000fe40000000800 */
[----:B------:R-:W-:-:S13]  /*1c430*/  ISETP.GE.OR P1, PT, R9, UR4, !P0 ;  /* 0x0000000409007c0c */ /* 0x000fda000c726670 */
[----:B------:R-:W0:Y:S08]  /*1c440*/  @!P1 LDC.64 R2, c[0x0][0xc80] ;  /* 0x00032000ff029b82 */ /* 0x000e300000000a00 */
[----:B------:R-:W1:Y:S01]  /*1c450*/  @!P1 LDC.64 R4, c[0x0][0xc78] ;  /* 0x00031e00ff049b82 */ /* 0x000e620000000a00 */
[----:B------:R-:W-:Y:S01]  /*1c460*/  CS2R R24, SRZ ;  /* 0x0000000000187805 */ /* 0x000fe2000001ff00 */
[----:B------:R-:W-:-:S02]  /*1c470*/  IMAD.MOV.U32 R8, RZ, RZ, RZ ;  /* 0x000000ffff087224 */ /* 0x000fc400078e00ff */
[----:B------:R-:W-:Y:S02]  /*1c480*/  IMAD.MOV.U32 R11, RZ, RZ, RZ ;  /* 0x000000ffff0b7224 */ /* 0x000fe400078e00ff */
[----:B------:R-:W-:Y:S02]  /*1c490*/  IMAD.MOV.U32 R6, RZ, RZ, R14 ;  /* 0x000000ffff067224 */ /* 0x000fe400078e000e */
[----:B0-----:R-:W-:-:S05]  /*1c4a0*/  @!P1 IMAD.WIDE R2, R9, 0x4, R2 ;  /* 0x0000000409029825 */ /* 0x001fca00078e0202 */
[----:B------:R1:W2:Y:S02]  /*1c4b0*/  @!P1 LDG.E R7, desc[UR54][R2.64] ;  /* 0x0000003602079981 */ /* 0x0002a4000c1e1900 */
[----:B-1----:R-:W-:-:S05]  /*1c4c0*/  @!P1 IMAD.WIDE R2, R9, 0x4, R4 ;  /* 0x0000000409029825 */ /* 0x002fca00078e0204 */
        /* <DEDUP_REMOVED lines=12> */
.L_x_5700:
[----:B------:R-:W-:Y:S01]  /*1c590*/  IMAD.MOV.U32 R12, RZ, RZ, 0x2 ;  /* 0x00000002ff0c7424 */ /* 0x000fe200078e00ff */
[----:B------:R-:W-:-:S05]  /*1c5a0*/  SEL R4, R14, RZ, P1 ;  /* 0x000000ff0e047207 */ /* 0x000fca0000800000 */
[----:B------:R-:W-:-:S04]  /*1c5b0*/  IMAD.IADD R4, R13, 0x1, R4 ;  /* 0x000000010d047824 */ /* 0x000fc800078e0204 */
[----:B------:R-:W-:-:S07]  /*1c5c0*/  IMAD.MOV.U32 R13, RZ, RZ, R4 ;  /* 0x000000ffff0d7224 */ /* 0x000fce00078e0004 */
[----:B------:R-:W-:Y:S05]  /*1c5d0*/  WARPSYNC.COLLECTIVE R15, `(.L_x_5701) ;  /* 0x000000000f087348 */ /* 0x000fea0003c00000 */
[----:B------:R0:W1:Y:S02]  /*1c5e0*/  SHFL.UP P6, R14, R13, R12, R11 ;  /* 0x0400000c0d0e7389 */ /* 0x00006400000c000b */
[----:B01----:R-:W-:Y:S01]  /*1c5f0*/  ENDCOLLECTIVE ;  /* 0x000000000000791b */ /* 0x003fe20003800000 */
.L_x_5701:
[----:B------:R-:W-:Y:S01]  /*1c600*/  IMAD.MOV.U32 R12, RZ, RZ, 0x4 ;  /* 0x00000004ff0c7424 */ /* 0x000fe200078e00ff */
[----:B------:R-:W-:-:S05]  /*1c610*/  SEL R3, R14, RZ, P2 ;  /* 0x000000ff0e037207 */ /* 0x000fca0001000000 */
[----:B------:R-:W-:-:S04]  /*1c620*/  IMAD.IADD R2, R4, 0x1, R3 ;  /* 0x0000000104027824 */ /* 0x000fc800078e0203 */
[----:B------:R-:W-:-:S07]  /*1c630*/  IMAD.MOV.U32 R13, RZ, RZ, R2 ;  /* 0x000000ffff0d7224 */ /* 0x000fce00078e0002 */
[----:B------:R-:W-:Y:S05]  /*1c640*/  WARPSYNC.COLLECTIVE R15, `(.L_x_5702) ;  /* 0x000000000f087348 */ /* 0x000fea0003c00000 */
[----:B------:R0:W1:Y:S02]  /*1c650*/  SHFL.UP P6, R14, R13, R12, R11 ;  /* 0x0400000c0d0e7389 */ /* 0x00006400000c000b */
[----:B01----:R-:W-:Y:S01]  /*1c660*/  ENDCOLLECTIVE ;  /* 0x000000000000791b */ /* 0x003fe20003800000 */
.L_x_5702:
[----:B------:R-:W-:Y:S01]  /*1c670*/  IMAD.MOV.U32 R12, RZ, RZ, 0x8 ;  /* 0x00000008ff0c7424 */ /* 0x000fe200078e00ff */
[----:B------:R-:W-:-:S05]  /*1c680*/  SEL R3, R14, RZ, P3 ;  /* 0x000000ff0e037207 */ /* 0x000fca0001800000 */
[----:B------:R-:W-:-:S04]  /*1c690*/  IMAD.IADD R3, R2, 0x1, R3 ;  /* 0x0000000102037824 */ /* 0x000fc800078e0203 */
[----:B------:R-:W-:-:S07]  /*1c6a0*/  IMAD.MOV.U32 R13, RZ, RZ, R3 ;  /* 0x000000ffff0d7224 */ /* 0x000fce00078e0003 */
[----:B------:R-:W-:Y:S05]  /*1c6b0*/  WARPSYNC.COLLECTIVE R15, `(.L_x_5703) ;  /* 0x000000000f087348 */ /* 0x000fea0003c00000 */
[----:B------:R0:W1:Y:S02]  /*1c6c0*/  SHFL.UP P6, R14, R13, R12, R11 ;  /* 0x0400000c0d0e7389 */ /* 0x00006400000c000b */
[----:B01----:R-:W-:Y:S01]  /*1c6d0*/  ENDCOLLECTIVE ;  /* 0x000000000000791b */ /* 0x003fe20003800000 */
.L_x_5703:
[----:B------:R-:W-:Y:S01]  /*1c6e0*/  IMAD.MOV.U32 R12, RZ, RZ, 0x10 ;  /* 0x00000010ff0c7424 */ /* 0x000fe200078e00ff */
[----:B------:R-:W-:-:S05]  /*1c6f0*/  SEL R4, R14, RZ, P4 ;  /* 0x000000ff0e047207 */ /* 0x000fca0002000000 */
[----:B------:R-:W-:-:S04]  /*1c700*/  IMAD.IADD R4, R3, 0x1, R4 ;  /* 0x0000000103047824 */ /* 0x000fc800078e0204 */
[----:B------:R-:W-:-:S07]  /*1c710*/  IMAD.MOV.U32 R13, RZ, RZ, R4 ;  /* 0x000000ffff0d7224 */ /* 0x000fce00078e0004 */
[----:B------:R-:W-:Y:S05]  /*1c720*/  WARPSYNC.COLLECTIVE R15, `(.L_x_5704) ;  /* 0x000000000f087348 */ /* 0x000fea0003c00000 */
[----:B------:R0:W1:Y:S02]  /*1c730*/  SHFL.UP P6, R14, R13, R12, R11 ;  /* 0x0400000c0d0e7389 */ /* 0x00006400000c000b */
[----:B01----:R-:W-:Y:S01]  /*1c740*/  ENDCOLLECTIVE ;  /* 0x000000000000791b */ /* 0x003fe20003800000 */
.L_x_5704:
        /* <DEDUP_REMOVED lines=8> */
.L_x_5705:
[----:B------:R-:W-:Y:S05]  /*1c7d0*/  BRA `(.L_x_5706) ;  /* 0xffffffc4005c7947 */ /* 0x000fea000383ffff */
.L_x_5616:
[----:B------:R-:W-:Y:S01]  /*1c7e0*/  BSSY B0, `(.L_x_5707) ;  /* 0x0000007000007945 */ /* 0x000fe20003800000 */
[----:B------:R-:W-:Y:S02]  /*1c7f0*/  IMAD.MOV.U32 R12, RZ, RZ, 0x1 ;  /* 0x00000001ff0c7424 */ /* 0x000fe400078e00ff */
[----:B------:R-:W-:Y:S02]  /*1c800*/  IMAD.MOV.U32 R11, RZ, RZ, RZ ;  /* 0x000000ffff0b7224 */ /* 0x000fe400078e00ff */
[----:B------:R-:W-:-:S07]  /*1c810*/  IMAD.MOV.U32 R15, RZ, RZ, -0x1 ;  /* 0xffffffffff0f7424 */ /* 0x000fce00078e00ff */
[----:B------:R-:W-:Y:S05]  /*1c820*/  WARPSYNC.COLLECTIVE R15, `(.L_x_5708) ;  /* 0x000000000f087348 */ /* 0x000fea0003c00000 */
[----:B------:R0:W1:Y:S02]  /*1c830*/  SHFL.UP P6, R14, R13, R12, R11 ;  /* 0x0400000c0d0e7389 */ /* 0x00006400000c000b */
[----:B01----:R-:W-:Y:S01]  /*1c840*/  ENDCOLLECTIVE ;  /* 0x000000000000791b */ /* 0x003fe20003800000 */
.L_x_5708:
[----:B------:R-:W-:Y:S05]  /*1c850*/  BSYNC B0 ;  /* 0x0000000000007941 */ /* 0x000fea0003800000 */
.L_x_5707:
        /* <DEDUP_REMOVED lines=8> */
.L_x_5709:
[----:B------:R-:W-:Y:S01]  /*1c8e0*/  IMAD.MOV.U32 R12, RZ, RZ, 0x4 ;  /* 0x00000004ff0c7424 */ /* 0x000fe200078e00ff */
[----:B------:R-:W-:-:S05]  /*1c8f0*/  SEL R2, R14, RZ, P2 ;  /* 0x000000ff0e027207 */ /* 0x000fca0001000000 */
[----:B------:R-:W-:-:S04]  /*1c900*/  IMAD.IADD R2, R13, 0x1, R2 ;  /* 0x000000010d027824 */ /* 0x000fc800078e0202 */
[----:B------:R-:W-:-:S07]  /*1c910*/  IMAD.MOV.U32 R13, RZ, RZ, R2 ;  /* 0x000000ffff0d7224 */ /* 0x000fce00078e0002 */
[----:B------:R-:W-:Y:S05]  /*1c920*/  WARPSYNC.COLLECTIVE R15, `(.L_x_5710) ;  /* 0x000000000f087348 */ /* 0x000fea0003c00000 */
[----:B------:R0:W1:Y:S02]  /*1c930*/  SHFL.UP P6, R14, R13, R12, R11 ;  /* 0x0400000c0d0e7389 */ /* 0x00006400000c000b */
[----:B01----:R-:W-:Y:S01]  /*1c940*/  ENDCOLLECTIVE ;  /* 0x000000000000791b */ /* 0x003fe20003800000 */
.L_x_5710:
[----:B------:R-:W-:Y:S01]  /*1c950*/  IMAD.MOV.U32 R12, RZ, RZ, 0x8 ;  /* 0x00000008ff0c7424 */ /* 0x000fe200078e00ff */
[----:B------:R-:W-:-:S05]  /*1c960*/  SEL R3, R14, RZ, P3 ;  /* 0x000000ff0e037207 */ /* 0x000fca0001800000 */
[----:B------:R-:W-:-:S04]  /*1c970*/  IMAD.IADD R3, R2, 0x1, R3 ;  /* 0x0000000102037824 */ /* 0x000fc800078e0203 */
[----:B------:R-:W-:-:S07]  /*1c980*/  IMAD.MOV.U32 R13, RZ, RZ, R3 ;  /* 0x000000ffff0d7224 */ /* 0x000fce00078e0003 */
[----:B------:R-:W-:Y:S05]  /*1c990*/  WARPSYNC.COLLECTIVE R15, `(.L_x_5711) ;  /* 0x000000000f087348 */ /* 0x000fea0003c00000 */
[----:B------:R0:W1:Y:S02]  /*1c9a0*/  SHFL.UP P6, R14, R13, R12, R11 ;  /* 0x0400000c0d0e7389 */ /* 0x00006400000c000b */
[----:B01----:R-:W-:Y:S01]  /*1c9b0*/  ENDCOLLECTIVE ;  /* 0x000000000000791b */ /* 0x003fe20003800000 */
.L_x_5711:
[----:B------:R-:W-:Y:S01]  /*1c9c0*/  IMAD.MOV.U32 R12, RZ, RZ, 0x10 ;  /* 0x00000010ff0c7424 */ /* 0x000fe200078e00ff */
[----:B------:R-:W-:-:S05]  /*1c9d0*/  SEL R4, R14, RZ, P4 ;  /* 0x000000ff0e047207 */ /* 0x000fca0002000000 */
[----:B------:R-:W-:-:S04]  /*1c9e0*/  IMAD.IADD R4, R3, 0x1, R4 ;  /* 0x0000000103047824 */ /* 0x000fc800078e0204 */
[----:B------:R-:W-:-:S07]  /*1c9f0*/  IMAD.MOV.U32 R13, RZ, RZ, R4 ;  /* 0x000000ffff0d7224 */ /* 0x000fce00078e0004 */
[----:B------:R-:W-:Y:S05]  /*1ca00*/  WARPSYNC.COLLECTIVE R15, `(.L_x_5712) ;  /* 0x000000000f087348 */ /* 0x000fea0003c00000 */
[----:B------:R0:W1:Y:S02]  /*1ca10*/  SHFL.UP P6, R14, R13, R12, R11 ;  /* 0x0400000c0d0e7389 */ /* 0x00006400000c000b */
[----:B01----:R-:W-:Y:S01]  /*1ca20*/  ENDCOLLECTIVE ;  /* 0x000000000000791b */ /* 0x003fe20003800000 */
.L_x_5712:
        /* <DEDUP_REMOVED lines=8> */
.L_x_5713:
[----:B------:R-:W-:Y:S05]  /*1cab0*/  BRA `(.L_x_5714) ;  /* 0xffffffc400487947 */ /* 0x000fea000383ffff */
.L_x_5618:
[----:B------:R-:W-:Y:S01]  /*1cac0*/  BSSY B0, `(.L_x_5715) ;  /* 0x0000006000007945 */ /* 0x000fe20003800000 */
[----:B------:R-:W-:Y:S01]  /*1cad0*/  PLOP3.LUT P6, PT, P6, PT, PT, 0x8, 0x0 ;  /* 0x000000000000781c */ /* 0x000fe200037ce170 */
[----:B------:R-:W-:-:S12]  /*1cae0*/  IMAD.MOV.U32 R15, RZ, RZ, -0x1 ;  /* 0xffffffffff0f7424 */ /* 0x000fd800078e00ff */
[----:B0-----:R-:W-:Y:S05]  /*1caf0*/  WARPSYNC.COLLECTIVE R15, `(.L_x_5716) ;  /* 0x000000000f087348 */ /* 0x001fea0003c00000 */
[----:B------:R-:W-:Y:S01]  /*1cb00*/  VOTE.ANY R14, PT, P6 ;  /* 0x00000000000e7806 */ /* 0x000fe200030e0100 */
[----:B0-----:R-:W-:Y:S06]  /*1cb10*/  ENDCOLLECTIVE ;  /* 0x000000000000791b */ /* 0x001fec0003800000 */
.L_x_5716:
[----:B------:R-:W-:Y:S05]  /*1cb20*/  BSYNC B0 ;  /* 0x0000000000007941 */ /* 0x000fea0003800000 */
.L_x_5715:
        /* <DEDUP_REMOVED lines=8> */
.L_x_5717:
[----:B------:R-:W-:Y:S02]  /*1cbb0*/  IMAD.IADD R27, R12, 0x1, R27 ;  /* 0x000000010c1b7824 */ /* 0x000fe400078e021b */
[----:B------:R-:W-:Y:S02]  /*1cbc0*/  IMAD.MOV.U32 R13, RZ, RZ, R8 ;  /* 0x000000ffff0d7224 */ /* 0x000fe400078e0008 */
[----:B------:R-:W-:-:S07]  /*1cbd0*/  IMAD.MOV.U32 R25, RZ, RZ, R14 ;  /* 0x000000ffff197224 */ /* 0x000fce00078e000e */
[----:B------:R-:W-:Y:S05]  /*1cbe0*/  WARPSYNC.COLLECTIVE R15, `(.L_x_5718) ;  /* 0x000000000f087348 */ /* 0x000fea0003c00000 */
[----:B------:R0:W1:Y:S02]  /*1cbf0*/  SHFL.IDX P6, R14, R13, R12, R11 ;  /* 0x0000000c0d0e7389 */ /* 0x00006400000c000b */
[----:B01----:R-:W-:Y:S01]  /*1cc00*/  ENDCOLLECTIVE ;  /* 0x000000000000791b */ /* 0x003fe20003800000 */
.L_x_5718:
[----:B------:R-:W-:Y:S01]  /*1cc10*/  IMAD.MOV.U32 R8, RZ, RZ, R14 ;  /* 0x000000ffff087224 */ /* 0x000fe200078e000e */
[----:B------:R-:W-:Y:S06]  /*1cc20*/  BRA `(.L_x_5719) ;  /* 0xffffffc4002c7947 */ /* 0x000fec000383ffff */
.L_x_5620:
[----:B------:R-:W-:Y:S01]  /*1cc30*/  BSSY B0, `(.L_x_5720) ;  /* 0x0000007000007945 */ /* 0x000fe20003800000 */
[----:B------:R-:W-:Y:S02]  /*1cc40*/  IMAD.MOV.U32 R13, RZ, RZ, R3 ;  /* 0x000000ffff0d7224 */ /* 0x000fe400078e0003 */
[----:B------:R-:W-:Y:S02]  /*1cc50*/  IMAD.MOV.U32 R11, RZ, RZ, 0x1f ;  /* 0x0000001fff0b7424 */ /* 0x000fe400078e00ff */
[----:B------:R-:W-:-:S07]  /*1cc60*/  IMAD.MOV.U32 R15, RZ, RZ, -0x1 ;  /* 0xffffffffff0f7424 */ /* 0x000fce00078e00ff */
[----:B0-23--:R-:W-:Y:S05]  /*1cc70*/  WARPSYNC.COLLECTIVE R15, `(.L_x_5721) ;  /* 0x000000000f087348 */ /* 0x00dfea0003c00000 */
[----:B------:R1:W4:Y:S02]  /*1cc80*/  SHFL.IDX P6, R14, R13, R12, R11 ;  /* 0x0000000c0d0e7389 */ /* 0x00032400000c000b */
[----:B01234-:R-:W-:Y:S01]  /*1cc90*/  ENDCOLLECTIVE ;  /* 0x000000000000791b */ /* 0x01ffe20003800000 */
.L_x_5721:
[----:B------:R-:W-:Y:S05]  /*1cca0*/  BSYNC B0 ;  /* 0x0000000000007941 */ /* 0x000fea0003800000 */
.L_x_5720:
[----:B------:R-:W-:Y:S01]  /*1ccb0*/  IMAD.MOV.U32 R24, RZ, RZ, R14 ;  /* 0x000000ffff187224 */ /* 0x000fe200078e000e */
[----:B------:R-:W-:Y:S06]  /*1ccc0*/  BRA `(.L_x_5619) ;  /* 0xffffffc4001c7947 */ /* 0x000fec000383ffff */
.L_x_5626:
[----:B-1----:R1:W4:Y:S02]  /*1ccd0*/  SYNCS.PHASECHK.TRANS64.TRYWAIT P0, [R7+URZ+0x28c20], R0 ;  /* 0x028c2000070075a7 */ /* 0x002324000800017f */
[----:B----4-:R-:W-:Y:S05]  /*1cce0*/  @!P0 NANOSLEEP.SYNCS 0x989680 ;  /* 0x009896800000895d */ /* 0x010fea0003900000 */
[----:B------:R-:W4:Y:S02]  /*1ccf0*/  @!P0 SYNCS.PHASECHK.TRANS64 P0, [R7+URZ+0x28c20], R0 ;  /* 0x028c2000070085a7 */ /* 0x000f24000800007f */
[----:B----4-:R-:W-:Y:S05]  /*1cd00*/  @!P0 BRA `(.L_x_5626) ;  /* 0xfffffffc00f08947 */ /* 0x010fea000383ffff */
[----:B------:R-:W-:Y:S05]  /*1cd10*/  BRA `(.L_x_5722) ;  /* 0xffffffcc00747947 */ /* 0x000fea000383ffff */
.L_x_5627:
        /* <DEDUP_REMOVED lines=11> */
.L_x_5724:
[----:B------:R-:W-:Y:S05]  /*1cdd0*/  BSYNC B0 ;  /* 0x0000000000007941 */ /* 0x000fea0003800000 */
.L_x_5723:
[----:B------:R-:W-:Y:S05]  /*1cde0*/  BRA `(.L_x_5725) ;  /* 0xffffffcc005c7947 */ /* 0x000fea000383ffff */
.L_x_5630:
[----:B------:R-:W-:Y:S01]  /*1cdf0*/  BSSY B1, `(.L_x_5726) ;  /* 0x0000006000017945 */ /* 0x000fe20003800000 */
[----:B------:R-:W-:-:S07]  /*1ce00*/  IMAD.MOV.U32 R15, RZ, RZ, -0x1 ;  /* 0xffffffffff0f7424 */ /* 0x000fce00078e00ff */
[----:B0123--:R-:W-:Y:S05]  /*1ce10*/  WARPSYNC.COLLECTIVE R15, `(.L_x_5727) ;  /* 0x000000000f0c7348 */ /* 0x00ffea0003c00000 */
[----:B------:R-:W-:Y:S02]  /*1ce20*/  ELECT P6, UR62, PT ;  /* 0x00000000003e782f */ /* 0x000fe400038c0000 */
[----:B------:R-:W-:Y:S01]  /*1ce30*/  MOV R14, UR62 ;  /* 0x0000003e000e7c02 */ /* 0x000fe20008000f00 */
[----:B0123--:R-:W-:Y:S10]  /*1ce40*/  ENDCOLLECTIVE ;  /* 0x000000000000791b */ /* 0x00fff40003800000 */
.L_x_5727:
[----:B------:R-:W-:Y:S05]  /*1ce50*/  BSYNC B1 ;  /* 0x0000000000017941 */ /* 0x000fea0003800000 */
.L_x_5726:
[----:B------:R-:W-:Y:S05]  /*1ce60*/  BRA `(.L_x_5728) ;  /* 0xffffffcc00547947 */ /* 0x000fea000383ffff */
.L_x_5632:
[----:B-1----:R1:W4:Y:S02]  /*1ce70*/  SYNCS.PHASECHK.TRANS64.TRYWAIT P1, [R5+URZ+0x28c40], R0 ;  /* 0x028c4000050075a7 */ /* 0x002324000802017f */
[----:B----4-:R-:W-:Y:S05]  /*1ce80*/  @!P1 NANOSLEEP.SYNCS 0x989680 ;  /* 0x009896800000995d */ /* 0x010fea0003900000 */
[----:B------:R-:W4:Y:S02]  /*1ce90*/  @!P1 SYNCS.PHASECHK.TRANS64 P1, [R5+URZ+0x28c40], R0 ;  /* 0x028c4000050095a7 */ /* 0x000f24000802007f */
[----:B----4-:R-:W-:Y:S05]  /*1cea0*/  @!P1 BRA `(.L_x_5632) ;  /* 0xfffffffc00f09947 */ /* 0x010fea000383ffff */
[----:B------:R-:W-:Y:S05]  /*1ceb0*/  BRA `(.L_x_5729) ;  /* 0xffffffcc00747947 */ /* 0x000fea000383ffff */
.L_x_5634:
[----:B----4-:R4:W0:Y:S02]  /*1cec0*/  SYNCS.PHASECHK.TRANS64.TRYWAIT P1, [R3+URZ+0x28c40], R2 ;  /* 0x028c4002030075a7 */ /* 0x010824000802017f */
[----:B0-----:R-:W-:Y:S05]  /*1ced0*/  @!P1 NANOSLEEP.SYNCS 0x989680 ;  /* 0x009896800000995d */ /* 0x001fea0003900000 */
[----:B------:R-:W0:Y:S02]  /*1cee0*/  @!P1 SYNCS.PHASECHK.TRANS64 P1, [R3+URZ+0x28c40], R2 ;  /* 0x028c4002030095a7 */ /* 0x000e24000802007f */
[----:B0-----:R-:W-:Y:S05]  /*1cef0*/  @!P1 BRA `(.L_x_5634) ;  /* 0xfffffffc00f09947 */ /* 0x001fea000383ffff */
[----:B------:R-:W-:Y:S05]  /*1cf00*/  BRA `(.L_x_5730) ;  /* 0xffffffcc00807947 */ /* 0x000fea000383ffff */
.L_x_5636:
[----:B------:R0:W0:Y:S02]  /*1cf10*/  SYNCS.PHASECHK.TRANS64.TRYWAIT P1, [R5+URZ+0x28c60], R0 ;  /* 0x028c6000050075a7 */ /* 0x000024000802017f */
[----:B0-----:R-:W-:Y:S05]  /*1cf20*/  @!P1 NANOSLEEP.SYNCS 0x989680 ;  /* 0x009896800000995d */ /* 0x001fea0003900000 */
[----:B------:R-:W0:Y:S02]  /*1cf30*/  @!P1 SYNCS.PHASECHK.TRANS64 P1, [R5+URZ+0x28c60], R0 ;  /* 0x028c6000050095a7 */ /* 0x000e24000802007f */
[----:B0-----:R-:W-:Y:S05]  /*1cf40*/  @!P1 BRA `(.L_x_5636) ;  /* 0xfffffffc00f09947 */ /* 0x001fea000383ffff */
[----:B------:R-:W-:Y:S05]  /*1cf50*/  BRA `(.L_x_5731) ;  /* 0xffffffcc007c7947 */ /* 0x000fea000383ffff */
.L_x_5732:
        /* <DEDUP_REMOVED lines=10> */
.L_x_15750:


//--------------------- .text._ZN7cutlass13device_kernelIN5flash11enable_sm90INS1_16FlashAttnFwdSm90INS1_25CollectiveMainloopFwdSm90ILi2EN4cute5tupleIJNS5_1CILi1EEES8_S8_EEENS6_IJNS7_ILi64EEESA_SA_EEELi512ENS_6half_tEfNS_4arch4Sm90ELb0ELb1ELb1ELb1ELb1ELb1ELb0ELb0ELb0ELb1ELb1ELb0EEENS1_21CollectiveEpilogueFwdINS6_IJSA_NS7_ILi512EEESA_EEES9_SC_SE_Li256ELb1ELb1ELb1ELb0EEENS1_36VarlenDynamicPersistentTileSchedulerILi64ELi64ELi256ELi128ELb1ELb1ELb1ELb1ELb0ELb1EEEEEEEEEvNT_6ParamsE --------------------------
	.section	.text._ZN7cutlass13device_kernelIN5flash11enable_sm90INS1_16FlashAttnFwdSm90INS1_25CollectiveMainloopFwdSm90ILi2EN4cute5tupleIJNS5_1CILi1EEES8_S8_EEENS6_IJNS7_ILi64EEESA_SA_EEELi512ENS_6half_tEfNS_4arch4Sm90ELb0ELb1ELb1ELb1ELb1ELb1ELb0ELb0ELb0ELb1ELb1ELb0EEENS1_21CollectiveEpilogueFwdINS6_IJSA_NS7_ILi512EEESA_EEES9_SC_SE_Li256ELb1ELb1ELb1ELb0EEENS1_36VarlenDynamicPersistentTileSchedulerILi64ELi64ELi256ELi128ELb1ELb1ELb1ELb1ELb0ELb1EEEEEEEEEvNT_6ParamsE,"ax",@progbits
	.align	128
.text._ZN7cutlass13device_kernelIN5flash11enable_sm90INS1_16FlashAttnFwdSm90INS1_25CollectiveMainloopFwdSm90ILi2EN4cute5tupleIJNS5_1CILi1EEES8_S8_EEENS6_IJNS7_ILi64EEESA_SA_EEELi512ENS_6half_tEfNS_4arch4Sm90ELb0ELb1ELb1ELb1ELb1ELb1ELb0ELb0ELb0ELb1ELb1ELb0EEENS1_21CollectiveEpilogueFwdINS6_IJSA_NS7_ILi512EEESA_EEES9_SC_SE_Li256ELb1ELb1ELb1ELb0EEENS1_36VarlenDynamicPersistentTileSchedulerILi64ELi64ELi256ELi128ELb1ELb1ELb1ELb1ELb0ELb1EEEEEEEEEvNT_6ParamsE:
        .type           _ZN7cutlass13device_kernelIN5flash11enable_sm90INS1_16FlashAttnFwdSm90INS1_25CollectiveMainloopFwdSm90ILi2EN4cute5tupleIJNS5_1CILi1EEES8_S8_EEENS6_IJNS7_ILi64EEESA_SA_EEELi512ENS_6half_tEfNS_4arch4Sm90ELb0ELb1ELb1ELb1ELb1ELb1ELb0ELb0ELb0ELb1ELb1ELb0EEENS1_21CollectiveEpilogueFwdINS6_IJSA_NS7_ILi512EEESA_EEES9_SC_SE_Li256ELb1ELb1ELb1ELb0EEENS1_36VarlenDynamicPersistentTileSchedulerILi64ELi64ELi256ELi128ELb1ELb1ELb1ELb1ELb0ELb1EEEEEEEEEvNT_6ParamsE,@function
        .size           _ZN7cutlass13device_kernelIN5flash11enable_sm90INS1_16FlashAttnFwdSm90INS1_25CollectiveMainloopFwdSm90ILi2EN4cute5tupleIJNS5_1CILi1EEES8_S8_EEENS6_IJNS7_ILi64EEESA_SA_EEELi512ENS_6half_tEfNS_4arch4Sm90ELb0ELb1ELb1ELb1ELb1ELb1ELb0ELb0ELb0ELb1ELb1ELb0EEENS1_21CollectiveEpilogueFwdINS6_IJSA_NS7_ILi512EEESA_EEES9_SC_SE_Li256ELb1ELb1ELb1ELb0EEENS1_36VarlenDynamicPersistentTileSchedulerILi64ELi64ELi256ELi128ELb1ELb1ELb1ELb1ELb0ELb1EEEEEEEEEvNT_6ParamsE,(.L_x_15751 - _ZN7cutlass13device_kernelIN5flash11enable_sm90INS1_16FlashAttnFwdSm90INS1_25CollectiveMainloopFwdSm90ILi2EN4cute5tupleIJNS5_1CILi1EEES8_S8_EEENS6_IJNS7_ILi64EEESA_SA_EEELi512ENS_6half_tEfNS_4arch4Sm90ELb0ELb1ELb1ELb1ELb1ELb1ELb0ELb0ELb0ELb1ELb1ELb0EEENS1_21CollectiveEpilogueFwdINS6_IJSA_NS7_ILi512EEESA_EEES9_SC_SE_Li256ELb1ELb1ELb1ELb0EEENS1_36VarlenDynamicPersistentTileSchedulerILi64ELi64ELi256ELi128ELb1ELb1ELb1ELb1ELb0ELb1EEEEEEEEEvNT_6ParamsE)
        .other          _ZN7cutlass13device_kernelIN5flash11enable_sm90INS1_16FlashAttnFwdSm90INS1_25CollectiveMainloopFwdSm90ILi2EN4cute5tupleIJNS5_1CILi1EEES8_S8_EEENS6_IJNS7_ILi64EEESA_SA_EEELi512ENS_6half_tEfNS_4arch4Sm90ELb0ELb1ELb1ELb1ELb1ELb1ELb0ELb0ELb0ELb1ELb1ELb0EEENS1_21CollectiveEpilogueFwdINS6_IJSA_NS7_ILi512EEESA_EEES9_SC_SE_Li256ELb1ELb1ELb1ELb0EEENS1_36VarlenDynamicPersistentTileSchedulerILi64ELi64ELi256ELi128ELb1ELb1ELb1ELb1ELb0ELb1EEEEEEEEEvNT_6ParamsE,@"STO_CUDA_ENTRY STV_DEFAULT"
_ZN7cutlass13device_kernelIN5flash11enable_sm90INS1_16FlashAttnFwdSm90INS1_25CollectiveMainloopFwdSm90ILi2EN4cute5tupleIJNS5_1CILi1EEES8_S8_EEENS6_IJNS7_ILi64EEESA_SA_EEELi512ENS_6half_tEfNS_4arch4Sm90ELb0ELb1ELb1ELb1ELb1ELb1ELb0ELb0ELb0ELb1ELb1ELb0EEENS1_21CollectiveEpilogueFwdINS6_IJSA_NS7_ILi512EEESA_EEES9_SC_SE_Li256ELb1ELb1ELb1ELb0EEENS1_36VarlenDynamicPersistentTileSchedulerILi64ELi64ELi256ELi128ELb1ELb1ELb1ELb1ELb0ELb1EEEEEEEEEvNT_6ParamsE:
        /* <DEDUP_REMOVED lines=18> */
.L_x_5734:
[----:B------:R-:W-:Y:S05]  /*0120*/  BSYNC B0 ;  /* 0x0000000000007941 */ /* 0x000fea0003800000 */
.L_x_5733:
        /* <DEDUP_REMOVED lines=37> */
.L_x_5735:
        /* <DEDUP_REMOVED lines=22> */
.L_x_5736:
        /* <DEDUP_REMOVED lines=18> */
.L_x_5737:
        /* <DEDUP_REMOVED lines=22> */
.L_x_5738:
        /* <DEDUP_REMOVED lines=22> */
.L_x_5739:
        /* <DEDUP_REMOVED lines=8> */
.L_x_5742:
        /* <DEDUP_REMOVED lines=25> */
[CC--:B------:R-:W-:Y:S02]  /*0ad0*/  LEA.HI R4, R3.reuse, R0.reuse, RZ, 0x4 ;  /* 0x0000000003047211 */ /* 0x0c0fe400078f20ff */
[----:B------:R-:W-:-:S02]  /*0ae0*/  LEA.HI R5, R3, R0, RZ, 0x5 ;  /* 0x0000000003057211 */ /* 0x000fc400078f28ff */
[CC--:B------:R-:W-:Y:S02]  /*0af0*/  LEA.HI R6, R3.reuse, R0.reuse, RZ, 0x7 ;  /* 0x0000000003067211 */ /* 0x0c0fe400078f38ff */
[CC--:B------:R-:W-:Y:S02]  /*0b00*/  LEA.HI R10, R3.reuse, R0.reuse, RZ, 0x2 ;  /* 0x00000000030a7211 */ /* 0x0c0fe400078f10ff */
[----:B------:R-:W-:Y:S02]  /*0b10*/  LEA.HI R3, R3, R0, RZ, 0x3 ;  /* 0x0000000003037211 */ /* 0x000fe400078f18ff */
[----:B------:R-:W-:Y:S02]  /*0b20*/  SHF.R.S32.HI R208, RZ, 0x5, R5 ;  /* 0x00000005ffd07819 */ /* 0x000fe40000011405 */
[----:B------:R-:W-:Y:S02]  /*0b30*/  LOP3.LUT R13, R3, 0xfffffff8, RZ, 0xc0, !PT ;  /* 0xfffffff8030d7812 */ /* 0x000fe400078ec0ff */
[----:B------:R-:W-:-:S02]  /*0b40*/  LOP3.LUT R3, R4, 0xfffffff0, RZ, 0xc0, !PT ;  /* 0xfffffff004037812 */ /* 0x000fc400078ec0ff */
[----:B------:R-:W-:Y:S01]  /*0b50*/  SHF.R.S32.HI R7, RZ, 0x4, R4 ;  /* 0x00000004ff077819 */ /* 0x000fe20000011404 */
[C---:B------:R-:W-:Y:S01]  /*0b60*/  IMAD.IADD R13, R0.reuse, 0x1, -R13 ;  /* 0x00000001000d7824 */ /* 0x040fe200078e0a0d */
[----:B------:R-:W-:Y:S01]  /*0b70*/  SHF.R.S32.HI R5, RZ, 0x1f, R5 ;  /* 0x0000001fff057819 */ /* 0x000fe20000011405 */
[----:B------:R-:W-:Y:S01]  /*0b80*/  IMAD.IADD R3, R0, 0x1, -R3 ;  /* 0x0000000100037824 */ /* 0x000fe200078e0a03 */
[----:B------:R-:W-:Y:S01]  /*0b90*/  LOP3.LUT R9, R6, 0xffffff80, RZ, 0xc0, !PT ;  /* 0xffffff8006097812 */ /* 0x000fe200078ec0ff */
[----:B------:R-:W-:Y:S01]  /*0ba0*/  IMAD.SHL.U32 R199, R13, 0x8, RZ ;  /* 0x000000080dc77824 */ /* 0x000fe200078e00ff */
[----:B------:R-:W-:Y:S02]  /*0bb0*/  LEA.HI R4, R4, R7, RZ, 0x1 ;  /* 0x0000000704047211 */ /* 0x000fe400078f08ff */
[----:B------:R-:W-:Y:S01]  /*0bc0*/  LOP3.LUT R11, R10, 0xfffffffc, RZ, 0xc0, !PT ;  /* 0xfffffffc0a0b7812 */ /* 0x000fe200078ec0ff */
[----:B------:R-:W-:Y:S01]  /*0bd0*/  IMAD.IADD R9, R0, 0x1, -R9 ;  /* 0x0000000100097824 */ /* 0x000fe200078e0a09 */
[----:B------:R-:W-:Y:S01]  /*0be0*/  LEA.HI R5, R5, R208, RZ, 0x2 ;  /* 0x000000d005057211 */ /* 0x000fe200078f10ff */
[C---:B------:R-:W-:Y:S01]  /*0bf0*/  VIADD R34, R199.reuse, 0xc0 ;  /* 0x000000c0c7227836 */ /* 0x040fe20000000000 */
[----:B------:R-:W-:Y:S01]  /*0c00*/  LOP3.LUT R4, R4, 0x1ffffffe, RZ, 0xc0, !PT ;  /* 0x1ffffffe04047812 */ /* 0x000fe200078ec0ff */
[----:B------:R-:W-:Y:S01]  /*0c10*/  IMAD.IADD R190, R0, 0x1, -R11 ;  /* 0x0000000100be7824 */ /* 0x000fe200078e0a0b */
[----:B------:R-:W-:Y:S01]  /*0c20*/  SHF.R.S32.HI R20, RZ, 0x7, R6 ;  /* 0x00000007ff147819 */ /* 0x000fe20000011406 */
[----:B------:R-:W-:Y:S01]  /*0c30*/  VIADD R31, R199, 0x180 ;  /* 0x00000180c71f7836 */ /* 0x000fe20000000000 */
[--C-:B------:R-:W-:Y:S01]  /*0c40*/  SHF.R.S32.HI R8, RZ, 0x1f, R3.reuse ;  /* 0x0000001fff087819 */ /* 0x100fe20000011403 */
[----:B------:R-:W-:Y:S01]  /*0c50*/  IMAD.IADD R4, R7, 0x1, -R4 ;  /* 0x0000000107047824 */ /* 0x000fe200078e0a04 */
[----:B------:R-:W-:Y:S01]  /*0c60*/  LOP3.LUT R5, R5, 0x3ffffc, RZ, 0xc0, !PT ;  /* 0x003ffffc05057812 */ /* 0x000fe200078ec0ff */
[----:B------:R-:W-:Y:S01]  /*0c70*/  IMAD R16, R20, 0x100, R3 ;  /* 0x0000010014107824 */ /* 0x000fe200078e0203 */
[----:B------:R-:W-:Y:S01]  /*0c80*/  SHF.R.S32.HI R0, RZ, 0x1f, R9 ;  /* 0x0000001fff007819 */ /* 0x000fe20000011409 */
[----:B------:R-:W-:Y:S01]  /*0c90*/  IMAD.SHL.U32 R4, R4, 0x8, RZ ;  /* 0x0000000804047824 */ /* 0x000fe200078e00ff */
[----:B------:R-:W-:Y:S01]  /*0ca0*/  LEA.HI R12, R8, R3, RZ, 0x3 ;  /* 0x00000003080c7211 */ /* 0x000fe200078f18ff */
[----:B------:R-:W-:Y:S01]  /*0cb0*/  IMAD.IADD R5, R208, 0x1, -R5 ;  /* 0x00000001d0057824 */ /* 0x000fe200078e0a05 */
[----:B------:R-:W-:Y:S01]  /*0cc0*/  SHF.R.S32.HI R193, RZ, 0x2, R10 ;  /* 0x00000002ffc17819 */ /* 0x000fe2000001140a */
[----:B------:R0:W-:Y:S01]  /*0cd0*/  STL [R1+0x5c], R20 ;  /* 0x00005c1401007387 */ /* 0x0001e20000100800 */
[-C--:B------:R-:W-:Y:S01]  /*0ce0*/  LEA.HI R7, R0, R9.reuse, RZ, 0x2 ;  /* 0x0000000900077211 */ /* 0x080fe200078f10ff */
[----:B------:R-:W-:Y:S01]  /*0cf0*/  IMAD R17, R5, 0x10, R16 ;  /* 0x0000001005117824 */ /* 0x000fe200078e0210 */
[----:B------:R-:W-:Y:S01]  /*0d00*/  LOP3.LUT R14, R12, 0xfffffff8, RZ, 0xc0, !PT ;  /* 0xfffffff80c0e7812 */ /* 0x000fe200078ec0ff */
[----:B------:R-:W-:Y:S01]  /*0d10*/  VIADD R5, R193, 0x20 ;  /* 0x00000020c1057836 */ /* 0x000fe20000000000 */
[--C-:B------:R-:W-:Y:S01]  /*0d20*/  SHF.R.S32.HI R8, RZ, 0x2, R7.reuse ;  /* 0x00000002ff087819 */ /* 0x100fe20000011407 */
[----:B------:R-:W-:Y:S01]  /*0d30*/  VIADD R36, R199, 0x40 ;  /* 0x00000040c7247836 */ /* 0x000fe20000000000 */
[----:B------:R-:W-:Y:S01]  /*0d40*/  SHF.R.S32.HI R11, RZ, 0x1f, R7 ;  /* 0x0000001fff0b7819 */ /* 0x000fe20000011407 */
[----:B------:R-:W-:Y:S01]  /*0d50*/  IMAD.IADD R14, R3, 0x1, -R14 ;  /* 0x00000001030e7824 */ /* 0x000fe200078e0a0e */
[----:B------:R-:W-:Y:S01]  /*0d60*/  LOP3.LUT R16, R7, 0x7ffffffc, RZ, 0xc0, !PT ;  /* 0x7ffffffc07107812 */ /* 0x000fe200078ec0ff */
[----:B------:R-:W-:Y:S01]  /*0d70*/  VIADD R35, R199, 0x80 ;  /* 0x00000080c7237836 */ /* 0x000fe20000000000 */
[----:B------:R-:W-:Y:S01]  /*0d80*/  LEA.HI R11, R11, R8, RZ, 0x3 ;  /* 0x000000080b0b7211 */ /* 0x000fe200078f18ff */
[----:B------:R-:W-:Y:S01]  /*0d90*/  IMAD.SHL.U32 R3, R14, 0x40, RZ ;  /* 0x000000400e037824 */ /* 0x000fe200078e00ff */
[----:B------:R-:W-:Y:S01]  /*0da0*/  SHF.R.S32.HI R18, RZ, 0x1f, R5 ;  /* 0x0000001fff127819 */ /* 0x000fe20000011405 */
[----:B------:R-:W-:Y:S01]  /*0db0*/  IMAD.IADD R16, R9, 0x1, -R16 ;  /* 0x0000000109107824 */ /* 0x000fe200078e0a10 */
[----:B------:R-:W-:Y:S01]  /*0dc0*/  LEA.HI R0, R0, R9, RZ, 0x5 ;  /* 0x0000000900007211 */ /* 0x000fe200078f28ff */
[----:B------:R-:W-:Y:S01]  /*0dd0*/  VIADD R33, R199, 0x100 ;  /* 0x00000100c7217836 */ /* 0x000fe20000000000 */
[----:B------:R-:W-:Y:S01]  /*0de0*/  LOP3.LUT R11, R11, 0xfffffff8, RZ, 0xc0, !PT ;  /* 0xfffffff80b0b7812 */ /* 0x000fe200078ec0ff */
[----:B------:R-:W-:Y:S01]  /*0df0*/  VIADD R32, R199, 0x140 ;  /* 0x00000140c7207836 */ /* 0x000fe20000000000 */
[----:B------:R-:W-:Y:S01]  /*0e00*/  LEA.HI R9, R18, R5, RZ, 0x3 ;  /* 0x0000000512097211 */ /* 0x000fe200078f18ff */
[----:B------:R-:W-:Y:S01]  /*0e10*/  IMAD.SHL.U32 R5, R5, 0x40, RZ ;  /* 0x0000004005057824 */ /* 0x000fe200078e00ff */
[----:B------:R-:W-:Y:S01]  /*0e20*/  LOP3.LUT R3, R3, 0x1c0, RZ, 0xc0, !PT ;  /* 0x000001c003037812 */ /* 0x000fe200078ec0ff */
[----:B------:R-:W-:Y:S01]  /*0e30*/  IMAD.IADD R11, R8, 0x1, -R11 ;  /* 0x00000001080b7824 */ /* 0x000fe200078e0a0b */
[----:B------:R-:W-:Y:S01]  /*0e40*/  SHF.R.S32.HI R0, RZ, 0x5, R0 ;  /* 0x00000005ff007819 */ /* 0x000fe20000011400 */
[----:B------:R-:W-:Y:S01]  /*0e50*/  IMAD.SHL.U32 R18, R190, 0x8, RZ ;  /* 0x00000008be127824 */ /* 0x000fe200078e00ff */
[----:B------:R-:W-:Y:S01]  /*0e60*/  SHF.L.U32 R12, R12, 0x6, RZ ;  /* 0x000000060c0c7819 */ /* 0x000fe200000006ff */
[--C-:B------:R-:W-:Y:S01]  /*0e70*/  IMAD.U32 R8, R17, 0x40, R4.reuse ;  /* 0x0000004011087824 */ /* 0x100fe200078e0004 */
[----:B------:R-:W-:Y:S01]  /*0e80*/  LEA.HI R6, R6, R20, RZ, 0x1 ;  /* 0x0000001406067211 */ /* 0x000fe200078f08ff */
[----:B------:R-:W-:Y:S01]  /*0e90*/  IMAD R194, R0, 0x10, R11 ;  /* 0x0000001000c27824 */ /* 0x000fe200078e020b */
[----:B------:R-:W-:Y:S01]  /*0ea0*/  LOP3.LUT R7, R5, 0x1c0, RZ, 0xc0, !PT ;  /* 0x000001c005077812 */ /* 0x000fe200078ec0ff */
[C---:B------:R-:W-:Y:S01]  /*0eb0*/  VIADD R29, R18.reuse, 0x40 ;  /* 0x00000040121d7836 */ /* 0x040fe20000000000 */
[----:B------:R-:W-:Y:S01]  /*0ec0*/  LOP3.LUT R4, R3, 0x8, R4, 0xf8, !PT ;  /* 0x0000000803047812 */ /* 0x000fe200078ef804 */
[----:B------:R-:W-:Y:S01]  /*0ed0*/  IMAD.SHL.U32 R9, R9, 0x40, RZ ;  /* 0x0000004009097824 */ /* 0x000fe200078e00ff */
[----:B------:R-:W-:Y:S01]  /*0ee0*/  SHF.R.U32.HI R5, RZ, 0x3, R3 ;  /* 0x00000003ff057819 */ /* 0x000fe20000011603 */
[----:B------:R-:W-:Y:S01]  /*0ef0*/  VIADD R28, R18, 0x60 ;  /* 0x00000060121c7836 */ /* 0x000fe20000000000 */
[----:B------:R-:W-:Y:S01]  /*0f00*/  LOP3.LUT R3, R12, 0x7ffffe00, RZ, 0xc0, !PT ;  /* 0x7ffffe000c037812 */ /* 0x000fe200078ec0ff */
[----:B------:R1:W-:Y:S01]  /*0f10*/  STL [R1+0x68], R8 ;  /* 0x0000680801007387 */ /* 0x0003e20000100800 */
[----:B------:R-:W-:Y:S01]  /*0f20*/  LOP3.LUT R6, R6, 0xfffffe, RZ, 0xc0, !PT ;  /* 0x00fffffe06067812 */ /* 0x000fe200078ec0ff */
[----:B------:R-:W-:Y:S01]  /*0f30*/  VIADD R27, R18, 0x80 ;  /* 0x00000080121b7836 */ /* 0x000fe20000000000 */
[----:B------:R-:W-:Y:S01]  /*0f40*/  LEA.HI R0, R190, R190, RZ, 0x1 ;  /* 0x000000bebe007211 */ /* 0x000fe200078f08ff */
[----:B------:R-:W-:Y:S01]  /*0f50*/  IMAD R3, R208, 0x400, R3 ;  /* 0x00000400d0037824 */ /* 0x000fe200078e0203 */
[----:B------:R-:W-:Y:S01]  /*0f60*/  SHF.R.S32.HI R10, RZ, 0x1f, R10 ;  /* 0x0000001fff0a7819 */ /* 0x000fe2000001140a */
[----:B------:R-:W-:Y:S01]  /*0f70*/  IMAD.IADD R6, R20, 0x1, -R6 ;  /* 0x0000000114067824 */ /* 0x000fe200078e0a06 */
[----:B------:R-:W-:Y:S01]  /*0f80*/  LOP3.LUT R4, R4, R5, RZ, 0x3c, !PT ;  /* 0x0000000504047212 */ /* 0x000fe200078e3cff */
[----:B------:R-:W-:Y:S01]  /*0f90*/  VIADD R26, R18, 0xa0 ;  /* 0x000000a0121a7836 */ /* 0x000fe20000000000 */
[----:B------:R-:W-:Y:S01]  /*0fa0*/  LOP3.LUT R5, R0, 0x1ffffffe, RZ, 0xc0, !PT ;  /* 0x1ffffffe00057812 */ /* 0x000fe200078ec0ff */
[----:B------:R-:W-:Y:S01]  /*0fb0*/  STL [R1+0x58], RZ ;  /* 0x000058ff01007387 */ /* 0x000fe20000100800 */
[----:B------:R-:W-:Y:S01]  /*0fc0*/  SHF.R.U32.HI R15, RZ, 0x3, R7 ;  /* 0x00000003ff0f7819 */ /* 0x000fe20000011607 */
[----:B------:R-:W-:Y:S01]  /*0fd0*/  IMAD.IADD R3, R3, 0x1, R4 ;  /* 0x0000000103037824 */ /* 0x000fe200078e0204 */
[----:B------:R-:W-:Y:S01]  /*0fe0*/  SHF.R.S32.HI R0, RZ, 0x1f, R29 ;  /* 0x0000001fff007819 */ /* 0x000fe2000001141d */
[----:B------:R-:W-:Y:S01]  /*0ff0*/  STL [R1+0x10], R29 ;  /* 0x0000101d01007387 */ /* 0x000fe20000100800 */
[----:B------:R-:W-:Y:S01]  /*1000*/  LOP3.LUT R7, R7, 0x38, R18, 0xf8, !PT ;  /* 0x0000003807077812 */ /* 0x000fe200078ef812 */
[----:B0-----:R-:W-:Y:S01]  /*1010*/  IMAD.SHL.U32 R20, R6, 0x100, RZ ;  /* 0x0000010006147824 */ /* 0x001fe200078e00ff */
[----:B-1----:R-:W-:Y:S01]  /*1020*/  LOP3.LUT R8, R9, 0xfffffe00, RZ, 0xc0, !PT ;  /* 0xfffffe0009087812 */ /* 0x002fe200078ec0ff */
[----:B------:R0:W-:Y:S01]  /*1030*/  STL [R1+0xc], R28 ;  /* 0x00000c1c01007387 */ /* 0x0001e20000100800 */
[----:B------:R-:W-:Y:S01]  /*1040*/  LEA.HI R10, R10, R193, RZ, 0x3 ;  /* 0x000000c10a0a7211 */ /* 0x000fe200078f18ff */
[C---:B------:R-:W-:Y:S01]  /*1050*/  VIADD R229, R18.reuse, 0xe0 ;  /* 0x000000e012e57836 */ /* 0x040fe20000000000 */
[C---:B------:R-:W-:Y:S01]  /*1060*/  IADD3 R24, R18.reuse, 0xc0, RZ ;  /* 0x000000c012187810 */ /* 0x040fe20007ffe0ff */
[----:B------:R-:W-:Y:S01]  /*1070*/  STL [R1+0x8], R27 ;  /* 0x0000081b01007387 */ /* 0x000fe20000100800 */
[----:B------:R-:W-:Y:S01]  /*1080*/  SHF.R.S32.HI R4, RZ, 0x1f, R28 ;  /* 0x0000001fff047819 */ /* 0x000fe2000001141c */
[----:B------:R-:W-:Y:S01]  /*1090*/  VIADD R228, R18, 0x100 ;  /* 0x0000010012e47836 */ /* 0x000fe20000000000 */
[----:B------:R-:W-:Y:S01]  /*10a0*/  SHF.L.U64.HI R0, R29, 0x1, R0 ;  /* 0x000000011d007819 */ /* 0x000fe20000010200 */
[----:B------:R-:W-:Y:S01]  /*10b0*/  STL [R1+0x4], R26 ;  /* 0x0000041a01007387 */ /* 0x000fe20000100800 */
[----:B------:R-:W-:Y:S01]  /*10c0*/  LOP3.LUT R7, R8, R7, R15, 0xf6, !PT ;  /* 0x0000000708077212 */ /* 0x000fe200078ef60f */
[----:B------:R-:W-:Y:S01]  /*10d0*/  VIADD R226, R18, 0x120 ;  /* 0x0000012012e27836 */ /* 0x000fe20000000000 */
[----:B------:R-:W-:Y:S01]  /*10e0*/  LOP3.LUT R10, R10, 0xfffffff8, RZ, 0xc0, !PT ;  /* 0xfffffff80a0a7812 */ /* 0x000fe200078ec0ff */
[----:B------:R-:W-:Y:S01]  /*10f0*/  STL [R1], R24 ;  /* 0x0000001801007387 */ /* 0x000fe20000100800 */
[----:B------:R-:W-:Y:S01]  /*1100*/  SHF.R.S32.HI R6, RZ, 0x1f, R27 ;  /* 0x0000001fff067819 */ /* 0x000fe2000001141b */
[----:B------:R-:W-:Y:S01]  /*1110*/  VIADD R219, R18, 0x140 ;  /* 0x0000014012db7836 */ /* 0x000fe20000000000 */
[----:B------:R-:W-:Y:S01]  /*1120*/  SHF.R.S32.HI R8, RZ, 0x1f, R26 ;  /* 0x0000001fff087819 */ /* 0x000fe2000001141a */
[----:B------:R-:W-:Y:S01]  /*1130*/  STL [R1+0x64], R20 ;  /* 0x0000641401007387 */ /* 0x000fe20000100800 */
[----:B0-----:R-:W-:Y:S01]  /*1140*/  SHF.L.U64.HI R28, R28, 0x1, R4 ;  /* 0x000000011c1c7819 */ /* 0x001fe20000010204 */
[----:B------:R-:W-:Y:S01]  /*1150*/  IMAD.IADD R198, R193, 0x1, -R10 ;  /* 0x00000001c1c67824 */ /* 0x000fe200078e0a0a */
[----:B------:R-:W-:Y:S01]  /*1160*/  SHF.L.U64.HI R4, R27, 0x1, R6 ;  /* 0x000000011b047819 */ /* 0x000fe20000010206 */
[----:B------:R0:W-:Y:S01]  /*1170*/  STL [R1+0x14], R0 ;  /* 0x0000140001007387 */ /* 0x0001e20000100800 */
[----:B------:R-:W-:Y:S01]  /*1180*/  SHF.R.S32.HI R9, RZ, 0x1f, R24 ;  /* 0x0000001fff097819 */ /* 0x000fe20000011418 */
[C---:B------:R-:W-:Y:S01]  /*1190*/  VIADD R216, R18.reuse, 0x160 ;  /* 0x0000016012d87836 */ /* 0x040fe20000000000 */
[----:B------:R-:W-:Y:S01]  /*11a0*/  SHF.R.S32.HI R10, RZ, 0x1f, R229 ;  /* 0x0000001fff0a7819 */ /* 0x000fe200000114e5 */
[----:B------:R-:W-:Y:S01]  /*11b0*/  STL [R1+0x18], R28 ;  /* 0x0000181c01007387 */ /* 0x000fe20000100800 */
[----:B------:R-:W-:Y:S01]  /*11c0*/  SHF.R.S32.HI R11, RZ, 0x1f, R228 ;  /* 0x0000001fff0b7819 */ /* 0x000fe200000114e4 */
[----:B------:R-:W-:Y:S01]  /*11d0*/  VIADD R215, R18, 0x180 ;  /* 0x0000018012d77836 */ /* 0x000fe20000000000 */
[----:B------:R-:W-:Y:S01]  /*11e0*/  SHF.L.U64.HI R6, R24, 0x1, R9 ;  /* 0x0000000118067819 */ /* 0x000fe20000010209 */
[----:B------:R1:W-:Y:S01]  /*11f0*/  STL [R1+0x1c], R4 ;  /* 0x00001c0401007387 */ /* 0x0003e20000100800 */
[----:B------:R-:W-:Y:S01]  /*1200*/  SHF.R.S32.HI R13, RZ, 0x1f, R226 ;  /* 0x0000001fff0d7819 */ /* 0x000fe200000114e2 */
[----:B------:R-:W-:Y:S01]  /*1210*/  VIADD R214, R18, 0x1a0 ;  /* 0x000001a012d67836 */ /* 0x000fe20000000000 */
[----:B0-----:R-:W-:Y:S01]  /*1220*/  SHF.L.U64.HI R0, R26, 0x1, R8 ;  /* 0x000000011a007819 */ /* 0x001fe20000010208 */
[C---:B------:R-:W-:Y:S01]  /*1230*/  VIADD R212, R18.reuse, 0x1c0 ;  /* 0x000001c012d47836 */ /* 0x040fe20000000000 */
[----:B------:R-:W-:Y:S01]  /*1240*/  SHF.R.S32.HI R12, RZ, 0x1f, R219 ;  /* 0x0000001fff0c7819 */ /* 0x000fe200000114db */
[----:B------:R-:W-:Y:S01]  /*1250*/  VIADD R210, R18, 0x1e0 ;  /* 0x000001e012d27836 */ /* 0x000fe20000000000 */
[----:B------:R-:W-:Y:S01]  /*1260*/  SHF.R.S32.HI R15, RZ, 0x1f, R216 ;  /* 0x0000001fff0f7819 */ /* 0x000fe200000114d8 */
[----:B------:R0:W-:Y:S01]  /*1270*/  STL [R1+0x20], R0 ;  /* 0x0000200001007387 */ /* 0x0001e20000100800 */
[----:B------:R-:W-:Y:S01]  /*1280*/  R2P PR, R14, 0x6 ;  /* 0x000000060e007804 */ /* 0x000fe20000000000 */
[----:B------:R-:W-:Y:S01]  /*1290*/  IMAD.IADD R5, R190, 0x1, -R5 ;  /* 0x00000001be057824 */ /* 0x000fe200078e0a05 */
[----:B-1----:R-:W-:Y:S01]  /*12a0*/  SHF.L.U64.HI R4, R229, 0x1, R10 ;  /* 0x00000001e5047819 */ /* 0x002fe2000001020a */
[----:B------:R1:W-:Y:S01]  /*12b0*/  STL [R1+0x24], R6 ;  /* 0x0000240601007387 */ /* 0x0003e20000100800 */
[----:B------:R-:W-:Y:S01]  /*12c0*/  SHF.R.S32.HI R14, RZ, 0x1f, R215 ;  /* 0x0000001fff0e7819 */ /* 0x000fe200000114d7 */
[----:B------:R-:W-:Y:S01]  /*12d0*/  IMAD R200, R3, 0x2, R2 ;  /* 0x0000000203c87824 */ /* 0x000fe200078e0202 */
[----:B------:R-:W-:Y:S01]  /*12e0*/  SHF.L.U32 R189, R16, 0x1, RZ ;  /* 0x0000000110bd7819 */ /* 0x000fe200000006ff */
[----:B------:R2:W-:Y:S01]  /*12f0*/  STL [R1+0x28], R4 ;  /* 0x0000280401007387 */ /* 0x0005e20000100800 */
[----:B------:R-:W-:Y:S01]  /*1300*/  SHF.R.S32.HI R21, RZ, 0x1f, R214 ;  /* 0x0000001fff157819 */ /* 0x000fe200000114d6 */
[----:B------:R-:W-:Y:S01]  /*1310*/  VIADD R30, R199, 0x1c0 ;  /* 0x000001c0c71e7836 */ /* 0x000fe20000000000 */
[----:B0-----:R-:W-:Y:S01]  /*1320*/  SHF.L.U64.HI R0, R228, 0x1, R11 ;  /* 0x00000001e4007819 */ /* 0x001fe2000001020b */
[----:B------:R-:W-:Y:S01]  /*1330*/  IMAD.IADD R197, R189, 0x1, R20 ;  /* 0x00000001bdc57824 */ /* 0x000fe200078e0214 */
[----:B------:R-:W-:Y:S01]  /*1340*/  SHF.R.S32.HI R23, RZ, 0x1f, R212 ;  /* 0x0000001fff177819 */ /* 0x000fe200000114d4 */
[----:B------:R-:W-:Y:S01]  /*1350*/  IMAD R206, R5, 0x8, R194 ;  /* 0x0000000805ce7824 */ /* 0x000fe200078e02c2 */
[----:B-1----:R-:W-:Y:S01]  /*1360*/  SHF.L.U64.HI R6, R226, 0x1, R13 ;  /* 0x00000001e2067819 */ /* 0x002fe2000001020d */
[----:B------:R0:W-:Y:S01]  /*1370*/  STL [R1+0x2c], R0 ;  /* 0x00002c0001007387 */ /* 0x0001e20000100800 */
[----:B------:R-:W-:Y:S01]  /*1380*/  SHF.R.S32.HI R25, RZ, 0x1f, R210 ;  /* 0x0000001fff197819 */ /* 0x000fe200000114d2 */
[----:B------:R-:W-:Y:S01]  /*1390*/  VIADD R37, R197, 0x10 ;  /* 0x00000010c5257836 */ /* 0x000fe20000000000 */
[----:B--2---:R-:W-:Y:S01]  /*13a0*/  SHF.L.U64.HI R4, R219, 0x1, R12 ;  /* 0x00000001db047819 */ /* 0x004fe2000001020c */
[----:B------:R1:W-:Y:S01]  /*13b0*/  STL [R1+0x30], R6 ;  /* 0x0000300601007387 */ /* 0x0003e20000100800 */
[----:B------:R-:W-:Y:S01]  /*13c0*/  SHF.R.S32.HI R34, RZ, 0x1f, R34 ;  /* 0x0000001fff227819 */ /* 0x000fe20000011422 */
[C---:B------:R-:W-:Y:S01]  /*13d0*/  VIADD R34, R197.reuse, 0x28 ;  /* 0x00000028c5227836 */ /* 0x040fe20000000000 */
[----:B------:R-:W-:Y:S01]  /*13e0*/  SHF.R.S32.HI R31, RZ, 0x1f, R31 ;  /* 0x0000001fff1f7819 */ /* 0x000fe2000001141f */
[----:B------:R2:W-:Y:S01]  /*13f0*/  STL [R1+0x34], R4 ;  /* 0x0000340401007387 */ /* 0x0005e20000100800 */
[C---:B------:R-:W-:Y:S01]  /*1400*/  VIADD R31, R197.reuse, 0x40 ;  /* 0x00000040c51f7836 */ /* 0x040fe20000000000 */
[----:B0-----:R-:W-:Y:S01]  /*1410*/  SHF.L.U64.HI R0, R216, 0x1, R15 ;  /* 0x00000001d8007819 */ /* 0x001fe2000001020f */
[----:B------:R-:W-:Y:S01]  /*1420*/  VIADD R28, R197, 0x58 ;  /* 0x00000058c51c7836 */ /* 0x000fe20000000000 */
[----:B------:R-:W-:Y:S01]  /*1430*/  SHF.R.S32.HI R5, RZ, 0x1f, R37 ;  /* 0x0000001fff057819 */ /* 0x000fe20000011425 */
[----:B------:R-:W-:Y:S01]  /*1440*/  VIADD R203, R200, 0x26800 ;  /* 0x00026800c8cb7836 */ /* 0x000fe20000000000 */
[----:B-1----:R-:W-:Y:S01]  /*1450*/  SHF.L.U64.HI R6, R215, 0x1, R14 ;  /* 0x00000001d7067819 */ /* 0x002fe2000001020e */
[----:B------:R0:W-:Y:S01]  /*1460*/  STL [R1+0x38], R0 ;  /* 0x0000380001007387 */ /* 0x0001e20000100800 */
[C---:B------:R-:W-:Y:S01]  /*1470*/  VIADD R15, R197.reuse, 0xa0 ;  /* 0x000000a0c50f7836 */ /* 0x040fe20000000000 */
[----:B------:R-:W-:Y:S01]  /*1480*/  SHF.R.S32.HI R5, RZ, 0x1f, R34 ;  /* 0x0000001fff057819 */ /* 0x000fe20000011422 */
[C---:B------:R-:W-:Y:S01]  /*1490*/  VIADD R12, R197.reuse, 0xb8 ;  /* 0x000000b8c50c7836 */ /* 0x040fe20000000000 */
[----:B--2---:R-:W-:Y:S01]  /*14a0*/  SHF.L.U64.HI R4, R212, 0x1, R23 ;  /* 0x00000001d4047819 */ /* 0x004fe20000010217 */
[----:B------:R-:W-:Y:S01]  /*14b0*/  STL [R1+0x3c], R6 ;  /* 0x00003c0601007387 */ /* 0x000fe20000100800 */
[C---:B------:R-:W-:Y:S01]  /*14c0*/  VIADD R9, R197.reuse, 0xd0 ;  /* 0x000000d0c5097836 */ /* 0x040fe20000000000 */
[----:B------:R-:W-:Y:S01]  /*14d0*/  SHF.R.S32.HI R5, RZ, 0x1f, R31 ;  /* 0x0000001fff057819 */ /* 0x000fe2000001141f */
[C---:B------:R-:W-:Y:S01]  /*14e0*/  VIADD R10, R197.reuse, 0xc8 ;  /* 0x000000c8c50a7836 */ /* 0x040fe20000000000 */
        /* <DEDUP_REMOVED lines=8> */
[----:B------:R-:W-:Y:S01]  /*1570*/  SHF.R.S32.HI R32, RZ, 0x1f, R32 ;  /* 0x0000001fff207819 */ /* 0x000fe20000011420 */
[C---:B------:R-:W-:Y:S01]  /*1580*/  VIADD R38, R197.reuse, 0x8 ;  /* 0x00000008c5267836 */ /* 0x040fe20000000000 */
[----:B------:R-:W-:Y:S01]  /*1590*/  SHF.R.S32.HI R30, RZ, 0x1f, R30 ;  /* 0x0000001fff1e7819 */ /* 0x000fe2000001141e */
[----:B------:R1:W-:Y:S01]  /*15a0*/  STL [R1+0x44], R4 ;  /* 0x0000440401007387 */ /* 0x0003e20000100800 */
[----:B------:R-:W-:Y:S01]  /*15b0*/  SEL R202, R202, 0xffffffe0, !P1 ;  /* 0xffffffe0caca7807 */ /* 0x000fe20004800000 */
[C---:B------:R-:W-:Y:S01]  /*15c0*/  VIADD R36, R197.reuse, 0x18 ;  /* 0x00000018c5247836 */ /* 0x040fe20000000000 */
[----:B------:R-:W-:Y:S01]  /*15d0*/  SHF.R.S32.HI R5, RZ, 0x1f, R28 ;  /* 0x0000001fff057819 */ /* 0x000fe2000001141c */
[C---:B------:R-:W-:Y:S01]  /*15e0*/  VIADD R35, R197.reuse, 0x20 ;  /* 0x00000020c5237836 */ /* 0x040fe20000000000 */
[C---:B------:R-:W-:Y:S01]  /*15f0*/  IADD3 R20, R197.reuse, 0x90, RZ ;  /* 0x00000090c5147810 */ /* 0x040fe20007ffe0ff */
[C---:B------:R-:W-:Y:S01]  /*1600*/  VIADD R33, R197.reuse, 0x30 ;  /* 0x00000030c5217836 */ /* 0x040fe20000000000 */
[----:B0-----:R-:W-:Y:S01]  /*1610*/  SHF.L.U64.HI R0, R210, 0x1, R25 ;  /* 0x00000001d2007819 */ /* 0x001fe20000010219 */
[----:B------:R-:W-:Y:S01]  /*1620*/  VIADD R25, R197, 0x70 ;  /* 0x00000070c5197836 */ /* 0x000fe20000000000 */
[----:B------:R-:W-:Y:S01]  /*1630*/  SHF.R.S32.HI R3, RZ, 0x1f, R9 ;  /* 0x0000001fff037819 */ /* 0x000fe20000011409 */
[----:B-1----:R-:W-:Y:S01]  /*1640*/  IMAD R4, R7, 0x2, R2 ;  /* 0x0000000207047824 */ /* 0x002fe200078e0202 */
[----:B------:R-:W-:Y:S01]  /*1650*/  SHF.R.S32.HI R19, RZ, 0x1f, R18 ;  /* 0x0000001fff137819 */ /* 0x000fe20000011412 */
[----:B------:R0:W-:Y:S01]  /*1660*/  STL [R1+0x48], R0 ;  /* 0x0000480001007387 */ /* 0x0001e20000100800 */
[C---:B------:R-:W-:Y:S01]  /*1670*/  VIADD R7, R197.reuse, 0xe0 ;  /* 0x000000e0c5077836 */ /* 0x040fe20000000000 */
[----:B------:R-:W-:Y:S01]  /*1680*/  SHF.R.S32.HI R5, RZ, 0x1f, R25 ;  /* 0x0000001fff057819 */ /* 0x000fe20000011419 */
[C---:B------:R-:W-:Y:S01]  /*1690*/  VIADD R32, R197.reuse, 0x38 ;  /* 0x00000038c5207836 */ /* 0x040fe20000000000 */
[----:B------:R1:W-:Y:S01]  /*16a0*/  STL [R1+0x60], R4 ;  /* 0x0000600401007387 */ /* 0x0003e20000100800 */
        /* <DEDUP_REMOVED lines=24> */
[C---:B-1----:R-:W-:Y:S01]  /*1830*/  VIADD R4, R197.reuse, 0xf0 ;  /* 0x000000f0c5047836 */ /* 0x042fe20000000000 */
[----:B------:R-:W-:Y:S01]  /*1840*/  SHF.R.S32.HI R30, RZ, 0x1f, R30 ;  /* 0x0000001fff1e7819 */ /* 0x000fe2000001141e */
[----:B------:R-:W-:Y:S01]  /*1850*/  VIADD R0, R197, 0xf8 ;  /* 0x000000f8c5007836 */ /* 0x000fe20000000000 */
[----:B------:R-:W-:Y:S01]  /*1860*/  SHF.R.S32.HI R29, RZ, 0x1f, R29 ;  /* 0x0000001fff1d7819 */ /* 0x000fe2000001141d */
[C---:B------:R-:W-:Y:S01]  /*1870*/  @P2 VIADD R201, R203.reuse, 0xffffffc0 ;  /* 0xffffffc0cbc92836 */ /* 0x040fe20000000000 */
[----:B------:R-:W-:Y:S01]  /*1880*/  SHF.R.S32.HI R27, RZ, 0x1f, R27 ;  /* 0x0000001fff1b7819 */ /* 0x000fe2000001141b */
[----:B------:R-:W-:Y:S01]  /*1890*/  IMAD.SHL.U32 R190, R190, 0x4, RZ ;  /* 0x00000004bebe7824 */ /* 0x000fe200078e00ff */
[----:B------:R-:W-:Y:S01]  /*18a0*/  SHF.R.S32.HI R26, RZ, 0x1f, R26 ;  /* 0x0000001fff1a7819 */ /* 0x000fe2000001141a */
[----:B------:R-:W-:Y:S01]  /*18b0*/  IMAD.IADD R203, R203, 0x1, R202 ;  /* 0x00000001cbcb7824 */ /* 0x000fe200078e02ca */
[----:B------:R-:W-:Y:S01]  /*18c0*/  SHF.R.S32.HI R24, RZ, 0x1f, R24 ;  /* 0x0000001fff187819 */ /* 0x000fe20000011418 */
[----:B------:R-:W-:Y:S01]  /*18d0*/  IMAD.MOV.U32 R17, RZ, RZ, RZ ;  /* 0x000000ffff117224 */ /* 0x000fe200078e00ff */
[----:B------:R-:W-:Y:S01]  /*18e0*/  SHF.R.S32.HI R23, RZ, 0x1f, R23 ;  /* 0x0000001fff177819 */ /* 0x000fe20000011417 */
[----:B------:R-:W-:Y:S01]  /*18f0*/  VIADD R205, R190, 0x10 ;  /* 0x00000010becd7836 */ /* 0x000fe20000000000 */
        /* <DEDUP_REMOVED lines=9> */
[----:B------:R-:W-:-:S07]  /*1990*/  IADD3 R202, R202, R201, RZ ;  /* 0x000000c9caca7210 */ /* 0x000fce0007ffe0ff */
.L_x_5971:
        /* <DEDUP_REMOVED lines=12> */
[----:B--2---:R-:W1:Y:S01]  /*1a60*/  @P0 LDC.64 R8, c[0x0][0xa28] ;  /* 0x00028a00ff080b82 */ /* 0x004e620000000a00 */
[----:B------:R-:W-:Y:S01]  /*1a70*/  ISETP.NE.AND.EX P3, PT, RZ, UR5, PT, P3 ;  /* 0x00000005ff007c0c */ /* 0x000fe2000bf65330 */
[----:B0-----:R-:W-:-:S06]  /*1a80*/  IMAD.WIDE R4, R83, 0x4, R4 ;  /* 0x0000000453047825 */ /* 0x001fcc00078e0204 */
[----:B------:R-:W0:Y:S01]  /*1a90*/  @P1 LDC.64 R6, c[0x0][0xa18] ;  /* 0x00028600ff061b82 */ /* 0x000e220000000a00 */
[----:B------:R-:W-:Y:S02]  /*1aa0*/  ULDC UR4, c[0x0][0x288] ;  /* 0x0000a20000047ab9 */ /* 0x000fe40000000800 */
[----:B------:R-:W-:Y:S01]  /*1ab0*/  IMAD.U32 R23, RZ, RZ, UR4 ;  /* 0x00000004ff177e24 */ /* 0x000fe2000f8e00ff */
[----:B------:R2:W-:Y:S01]  /*1ac0*/  STL [R1+0x50], R83 ;  /* 0x0000505301007387 */ /* 0x0005e20000100800 */
[----:B------:R-:W-:-:S03]  /*1ad0*/  ULDC.64 UR4, c[0x0][0x418] ;  /* 0x0001060000047ab9 */ /* 0x000fc60000000a00 */
        /* <DEDUP_REMOVED lines=18> */
[----:B------:R-:W-:Y:S01]  /*1c00*/  LOP3.LUT R188, R82, 0xffff, RZ, 0xc0, !PT ;  /* 0x0000ffff52bc7812 */ /* 0x000fe200078ec0ff */
[----:B--2---:R-:W-:Y:S07]  /*1c10*/  @P1 BRA `(.L_x_5744) ;  /* 0x0000000000241947 */ /* 0x004fee0003800000 */
        /* <DEDUP_REMOVED lines=9> */
.L_x_5744:
[----:B------:R-:W-:Y:S02]  /*1cb0*/  IMAD.U32 R34, RZ, RZ, UR5 ;  /* 0x00000005ff227e24 */ /* 0x000fe4000f8e00ff */
[----:B------:R-:W-:Y:S01]  /*1cc0*/  IMAD.U32 R25, RZ, RZ, UR4 ;  /* 0x00000004ff197e24 */ /* 0x000fe2000f8e00ff */
[----:B------:R-:W-:Y:S06]  /*1cd0*/  @!P2 BRA `(.L_x_5745) ;  /* 0x000000000010a947 */ /* 0x000fec0003800000 */
[----:B------:R-:W0:Y:S02]  /*1ce0*/  LDC.64 R4, c[0x0][0xa20] ;  /* 0x00028800ff047b82 */ /* 0x000e240000000a00 */
[----:B0-----:R-:W-:-:S05]  /*1cf0*/  IMAD.WIDE R4, R83, 0x4, R4 ;  /* 0x0000000453047825 */ /* 0x001fca00078e0204 */
[----:B------:R0:W5:Y:S01]  /*1d00*/  LDG.E R25, desc[UR40][R4.64] ;  /* 0x0000002804197981 */ /* 0x000162000c1e1900 */
[----:B------:R-:W-:Y:S05]  /*1d10*/  BRA `(.L_x_5746) ;  /* 0x0000000000107947 */ /* 0x000fea0003800000 */
.L_x_5745:
[----:B------:R-:W-:Y:S05]  /*1d20*/  @!P3 BRA `(.L_x_5746) ;  /* 0x00000000000cb947 */ /* 0x000fea0003800000 */
[----:B------:R-:W2:Y:S04]  /*1d30*/  LDG.E R0, desc[UR40][R4.64] ;  /* 0x0000002804007981 */ /* 0x000ea8000c1e1900 */
[----:B------:R-:W2:Y:S02]  /*1d40*/  LDG.E R25, desc[UR40][R4.64+0x4] ;  /* 0x0000042804197981 */ /* 0x000ea4000c1e1900 */
[----:B--2---:R-:W-:-:S07]  /*1d50*/  IMAD.IADD R25, R25, 0x1, -R0 ;  /* 0x0000000119197824 */ /* 0x004fce00078e0a00 */
.L_x_5746:
        /* <DEDUP_REMOVED lines=8> */
[----:B0-----:R-:W0:Y:S01]  /*1de0*/  @P1 LDC.64 R4, c[0x0][0xa30] ;  /* 0x00028c00ff041b82 */ /* 0x001e220000000a00 */
[----:B--2---:R-:W-:-:S05]  /*1df0*/  @P0 IMAD.WIDE R6, R83, 0x4, R6 ;  /* 0x0000000453060825 */ /* 0x004fca00078e0206 */
[----:B------:R-:W2:Y:S04]  /*1e00*/  @P0 LDG.E R0, desc[UR40][R6.64] ;  /* 0x0000002806000981 */ /* 0x000ea8000c1e1900 */
[----:B------:R-:W2:Y:S01]  /*1e10*/  @P0 LDG.E R3, desc[UR40][R6.64+0x4] ;  /* 0x0000042806030981 */ /* 0x000ea2000c1e1900 */
[----:B-----5:R-:W-:Y:S02]  /*1e20*/  IMAD.MOV.U32 R80, RZ, RZ, R25 ;  /* 0x000000ffff507224 */ /* 0x020fe400078e0019 */
[----:B0-----:R-:W-:-:S05]  /*1e30*/  @P1 IMAD.WIDE R4, R83, 0x4, R4 ;  /* 0x0000000453041825 */ /* 0x001fca00078e0204 */
[----:B------:R0:W5:Y:S01]  /*1e40*/  @P1 LDG.E R80, desc[UR40][R4.64] ;  /* 0x0000002804501981 */ /* 0x000162000c1e1900 */
[----:B-1----:R-:W-:Y:S01]  /*1e50*/  ISETP.NE.AND P1, PT, R8, 0x1, PT ;  /* 0x000000010800780c */ /* 0x002fe20003f25270 */
[----:B------:R-:W-:Y:S02]  /*1e60*/  IMAD.SHL.U32 R196, R81, 0x40, RZ ;  /* 0x0000004051c47824 */ /* 0x000fe400078e00ff */
[----:B------:R-:W-:Y:S01]  /*1e70*/  IMAD.IADD R13, R25, 0x1, -R10 ;  /* 0x00000001190d7824 */ /* 0x000fe200078e0a0a */
[----:B0-----:R-:W0:Y:S09]  /*1e80*/  LDC.64 R4, c[0x0][0x9e0] ;  /* 0x00027800ff047b82 */ /* 0x001e320000000a00 */
[----:B------:R-:W1:Y:S08]  /*1e90*/  @P1 LDC R9, c[0x0][0x44c] ;  /* 0x00011300ff091b82 */ /* 0x000e700000000800 */
[----:B------:R-:W3:Y:S01]  /*1ea0*/  @P1 LDC R8, c[0x0][0x450] ;  /* 0x00011400ff081b82 */ /* 0x000ee20000000800 */
[----:B0-----:R-:W-:Y:S01]  /*1eb0*/  ISETP.GE.AND P2, PT, R5, 0x1, PT ;  /* 0x000000010500780c */ /* 0x001fe20003f46270 */
[----:B--2---:R-:W-:-:S02]  /*1ec0*/  @P0 IMAD.IADD R34, R3, 0x1, -R0 ;  /* 0x0000000103220824 */ /* 0x004fc400078e0a00 */
[----:B------:R-:W-:Y:S02]  /*1ed0*/  VIADD R0, R196, 0x3f ;  /* 0x0000003fc4007836 */ /* 0x000fe40000000000 */
[----:B------:R-:W-:Y:S02]  /*1ee0*/  IMAD.IADD R184, R13, 0x1, R34 ;  /* 0x000000010db87824 */ /* 0x000fe400078e0222 */
[----:B-1----:R-:W-:-:S03]  /*1ef0*/  @P1 IMAD.HI.U32 R3, R0, R9, RZ ;  /* 0x0000000900031227 */ /* 0x002fc600078e00ff */
[C---:B------:R-:W-:Y:S01]  /*1f00*/  IADD3 R7, R184.reuse, 0x1, -R23 ;  /* 0x00000001b8077810 */ /* 0x040fe20007ffe817 */
[----:B------:R-:W-:Y:S01]  /*1f10*/  IMAD.MOV.U32 R6, RZ, RZ, R0 ;  /* 0x000000ffff067224 */ /* 0x000fe200078e0000 */
[----:B---3--:R-:W-:Y:S01]  /*1f20*/  @P1 SHF.R.U32.HI R6, RZ, R8, R3 ;  /* 0x00000008ff061219 */ /* 0x008fe20000011603 */
[----:B------:R-:W-:-:S04]  /*1f30*/  VIADD R0, R184, 0x3f ;  /* 0x0000003fb8007836 */ /* 0x000fc80000000000 */
[----:B------:R-:W-:Y:S01]  /*1f40*/  IMAD.IADD R9, R7, 0x1, R6 ;  /* 0x0000000107097824 */ /* 0x000fe200078e0206 */
[----:B------:R-:W-:-:S03]  /*1f50*/  SHF.R.S32.HI R3, RZ, 0x1f, R0 ;  /* 0x0000001fff037819 */ /* 0x000fc60000011400 */
[----:B------:R-:W-:Y:S01]  /*1f60*/  IMAD.IADD R4, R9, 0x1, R4 ;  /* 0x0000000109047824 */ /* 0x000fe200078e0204 */
[----:B------:R-:W-:-:S04]  /*1f70*/  LEA.HI R3, R3, R0, RZ, 0x6 ;  /* 0x0000000003037211 */ /* 0x000fc800078f30ff */
[----:B------:R-:W-:Y:S01]  /*1f80*/  SHF.R.S32.HI R38, RZ, 0x6, R3 ;  /* 0x00000006ff267819 */ /* 0x000fe20000011403 */
        /* <DEDUP_REMOVED lines=12> */
.L_x_5749:
[----:B------:R-:W-:-:S13]  /*2050*/  ISETP.NE.AND P0, PT, R5, 0x1, PT ;  /* 0x000000010500780c */ /* 0x000fda0003f05270 */
[----:B------:R-:W0:Y:S02]  /*2060*/  @P0 LDC.64 R6, c[0x0][0x9e8] ;  /* 0x00027a00ff060b82 */ /* 0x000e240000000a00 */
[----:B0-----:R-:W-:-:S05]  /*2070*/  @P0 IMAD.HI.U32 R6, R0, R6, RZ ;  /* 0x0000000600060227 */ /* 0x001fca00078e00ff */
[----:B------:R-:W-:-:S07]  /*2080*/  @P0 SHF.R.U32.HI R0, RZ, R7, R6 ;  /* 0x00000007ff000219 */ /* 0x000fce0000011606 */
.L_x_5750:
[----:B------:R-:W-:Y:S05]  /*2090*/  BSYNC B0 ;  /* 0x0000000000007941 */ /* 0x000fea0003800000 */
.L_x_5748:
[----:B------:R-:W-:-:S05]  /*20a0*/  IMAD R3, R0, R5, R5 ;  /* 0x0000000500037224 */ /* 0x000fca00078e0205 */
[----:B------:R-:W-:-:S07]  /*20b0*/  VIMNMX R4, R4, R3, PT ;  /* 0x0000000304047248 */ /* 0x000fce0003fe0100 */
.L_x_5747:
[----:B------:R-:W0:Y:S01]  /*20c0*/  @P1 LDC R7, c[0x0][0x44c] ;  /* 0x00011300ff071b82 */ /* 0x000e220000000800 */
[----:B------:R-:W-:Y:S01]  /*20d0*/  IADD3 R4, R4, 0x3f, RZ ;  /* 0x0000003f04047810 */ /* 0x000fe20007ffe0ff */
[----:B------:R-:W-:Y:S01]  /*20e0*/  IMAD.MOV.U32 R0, RZ, RZ, R196 ;  /* 0x000000ffff007224 */ /* 0x000fe200078e00c4 */
[----:B------:R-:W-:Y:S01]  /*20f0*/  ULDC UR4, c[0x0][0x9dc] ;  /* 0x0002770000047ab9 */ /* 0x000fe20000000800 */
[----:B------:R-:W-:Y:S01]  /*2100*/  IMAD.IADD R37, R184, 0x1, -R23 ;  /* 0x00000001b8257824 */ /* 0x000fe200078e0a17 */
[----:B------:R-:W-:-:S03]  /*2110*/  SHF.R.S32.HI R3, RZ, 0x1f, R4 ;  /* 0x0000001fff037819 */ /* 0x000fc60000011404 */
[----:B------:R-:W1:Y:S01]  /*2120*/  @P1 LDC R9, c[0x0][0x450] ;  /* 0x00011400ff091b82 */ /* 0x000e620000000800 */
[----:B------:R-:W-:-:S04]  /*2130*/  LEA.HI R3, R3, R4, RZ, 0x6 ;  /* 0x0000000403037211 */ /* 0x000fc800078f30ff */
[----:B------:R-:W-:-:S04]  /*2140*/  SHF.R.S32.HI R3, RZ, 0x6, R3 ;  /* 0x00000006ff037819 */ /* 0x000fc80000011403 */
[----:B------:R-:W-:Y:S01]  /*2150*/  VIMNMX R8, R38, R3, PT ;  /* 0x0000000326087248 */ /* 0x000fe20003fe0100 */
[----:B0-----:R-:W-:-:S05]  /*2160*/  @P1 IMAD.HI.U32 R6, R196, R7, RZ ;  /* 0x00000007c4061227 */ /* 0x001fca00078e00ff */
[----:B-1----:R-:W-:-:S05]  /*2170*/  @P1 SHF.R.U32.HI R0, RZ, R9, R6 ;  /* 0x00000009ff001219 */ /* 0x002fca0000011606 */
        /* <DEDUP_REMOVED lines=13> */
.L_x_5753:
[----:B------:R-:W-:-:S13]  /*2250*/  ISETP.NE.AND P0, PT, R5, 0x1, PT ;  /* 0x000000010500780c */ /* 0x000fda0003f05270 */
[----:B------:R-:W0:Y:S02]  /*2260*/  @P0 LDC.64 R6, c[0x0][0x9e8] ;  /* 0x00027a00ff060b82 */ /* 0x000e240000000a00 */
[----:B0-----:R-:W-:-:S05]  /*2270*/  @P0 IMAD.HI.U32 R6, R0, R6, RZ ;  /* 0x0000000600060227 */ /* 0x001fca00078e00ff */
[----:B------:R-:W-:-:S07]  /*2280*/  @P0 SHF.R.U32.HI R0, RZ, R7, R6 ;  /* 0x00000007ff000219 */ /* 0x000fce0000011606 */
.L_x_5754:
[----:B------:R-:W-:Y:S05]  /*2290*/  BSYNC B0 ;  /* 0x0000000000007941 */ /* 0x000fea0003800000 */
.L_x_5752:
[----:B------:R-:W-:-:S05]  /*22a0*/  IMAD R0, R0, R5, RZ ;  /* 0x0000000500007224 */ /* 0x000fca00078e02ff */
[----:B------:R-:W-:-:S07]  /*22b0*/  VIMNMX R3, R3, R0, !PT ;  /* 0x0000000003037248 */ /* 0x000fce0007fe0100 */
.L_x_5751:
[----:B------:R-:W-:Y:S01]  /*22c0*/  SHF.R.S32.HI R0, RZ, 0x1f, R3 ;  /* 0x0000001fff007819 */ /* 0x000fe20000011403 */
[----:B------:R-:W-:Y:S01]  /*22d0*/  BSSY B0, `(.L_x_5755) ;  /* 0x000002a000007945 */ /* 0x000fe20003800000 */
[----:B------:R-:W-:Y:S02]  /*22e0*/  LOP3.LUT R14, R11, 0xff, RZ, 0xc0, !PT ;  /* 0x000000ff0b0e7812 */ /* 0x000fe400078ec0ff */
[----:B------:R-:W-:Y:S02]  /*22f0*/  LEA.HI R0, R0, R3, RZ, 0x6 ;  /* 0x0000000300007211 */ /* 0x000fe400078f30ff */
[----:B------:R-:W-:Y:S01]  /*2300*/  SHF.R.U32.HI R4, RZ, 0x10, R11 ;  /* 0x00000010ff047819 */ /* 0x000fe2000001160b */
[----:B------:R0:W-:Y:S01]  /*2310*/  STL [R1+0x54], R14 ;  /* 0x0000540e01007387 */ /* 0x0001e20000100800 */
[----:B------:R-:W-:-:S03]  /*2320*/  SHF.R.S32.HI R0, RZ, 0x6, R0 ;  /* 0x00000006ff007819 */ /* 0x000fc60000011400 */
[----:B------:R0:W-:Y:S01]  /*2330*/  STL [R1+0x4c], R4 ;  /* 0x00004c0401007387 */ /* 0x0001e20000100800 */
[----:B------:R-:W-:Y:S01]  /*2340*/  VIMNMX R9, RZ, R0, !PT ;  /* 0x00000000ff097248 */ /* 0x000fe20007fe0100 */
[----:B------:R-:W-:-:S03]  /*2350*/  IMAD.MOV.U32 R0, RZ, RZ, RZ ;  /* 0x000000ffff007224 */ /* 0x000fc600078e00ff */
[----:B------:R-:W-:-:S13]  /*2360*/  ISETP.GT.AND P0, PT, R8, R9, PT ;  /* 0x000000090800720c */ /* 0x000fda0003f04270 */
[----:B0-----:R-:W-:Y:S05]  /*2370*/  @!P0 BRA `(.L_x_5756) ;  /* 0x00000000007c8947 */ /* 0x001fea0003800000 */
[----:B------:R-:W-:Y:S01]  /*2380*/  ISETP.NE.AND P0, PT, R4, RZ, PT ;  /* 0x000000ff0400720c */ /* 0x000fe20003f05270 */
[----:B------:R-:W-:-:S03]  /*2390*/  ULDC UR4, c[0x0][0x9f0] ;  /* 0x00027c0000047ab9 */ /* 0x000fc60000000800 */
[----:B------:R-:W-:-:S04]  /*23a0*/  SEL R11, R4, UR4, P0 ;  /* 0x00000004040b7c07 */ /* 0x000fc80008000000 */
[-C--:B------:R-:W-:Y:S02]  /*23b0*/  IABS R6, R11.reuse ;  /* 0x0000000b00067213 */ /* 0x080fe40000000000 */
        /* <DEDUP_REMOVED lines=27> */
.L_x_5756:
[----:B------:R-:W-:Y:S05]  /*2570*/  BSYNC B0 ;  /* 0x0000000000007941 */ /* 0x000fea0003800000 */
.L_x_5755:
[----:B------:R-:W-:Y:S01]  /*2580*/  IMAD R3, R14, R0, R9 ;  /* 0x000000000e037224 */ /* 0x000fe200078e0209 */
[----:B------:R-:W-:-:S04]  /*2590*/  PLOP3.LUT P3, PT, PT, PT, PT, 0x80, 0x0 ;  /* 0x000000000000781c */ /* 0x000fc80003f6f070 */
[C---:B------:R-:W-:Y:S01]  /*25a0*/  VIADDMNMX R0, R3.reuse, R0, R8, PT ;  /* 0x0000000003007246 */ /* 0x040fe20003800108 */
[----:B------:R-:W-:-:S04]  /*25b0*/  IMAD R3, R3, 0x40, -R13 ;  /* 0x0000004003037824 */ /* 0x000fc800078e0a0d */
[----:B------:R-:W-:Y:S01]  /*25c0*/  IMAD R5, R0, 0x40, -R13 ;  /* 0x0000004000057824 */ /* 0x000fe200078e0a0d */
[----:B------:R-:W-:-:S04]  /*25d0*/  VIMNMX R3, RZ, R3, !PT ;  /* 0x00000003ff037248 */ /* 0x000fc80007fe0100 */
[----:B------:R-:W-:Y:S02]  /*25e0*/  VIMNMX R0, R5, R34, PT ;  /* 0x0000002205007248 */ /* 0x000fe40003fe0100 */
[----:B------:R-:W-:Y:S02]  /*25f0*/  SHF.R.U32.HI R36, RZ, 0x6, R3 ;  /* 0x00000006ff247819 */ /* 0x000fe40000011603 */
[----:B------:R-:W-:Y:S02]  /*2600*/  ISETP.GT.AND P0, PT, R0, R3, PT ;  /* 0x000000030000720c */ /* 0x000fe40003f04270 */
[----:B------:R-:W-:-:S11]  /*2610*/  MOV R35, R36 ;  /* 0x0000002400237202 */ /* 0x000fd60000000f00 */
        /* <DEDUP_REMOVED lines=26> */
.L_x_5759:
[----:B------:R-:W-:Y:S05]  /*27c0*/  BSYNC B6 ;  /* 0x0000000000067941 */ /* 0x000fea0003800000 */
.L_x_5758:
        /* <DEDUP_REMOVED lines=8> */
[----:B------:R-:W-:Y:S01]  /*2850*/  MOV R13, RZ ;  /* 0x000000ff000d7202 */ /* 0x000fe20000000f00 */
        /* <DEDUP_REMOVED lines=8> */
[----:B------:R-:W-:-:S07]  /*28e0*/  IMAD.MOV.U32 R12, RZ, RZ, 0x1 ;  /* 0x00000001ff0c7424 */ /* 0x000fce00078e00ff */
[----:B------:R-:W-:-:S07]  /*28f0*/  LEPC R20, `(.L_x_5761) ;  /* 0x000000001014794e */ /* 0x000fce0000000000 */
[----:B0----5:R-:W-:Y:S05]  /*2900*/  CALL.ABS.NOINC R14 ;  /* 0x000000000e007343 */ /* 0x021fea0003c00000 */
.L_x_5761:
[----:B------:R-:W-:Y:S05]  /*2910*/  BSYNC B6 ;  /* 0x0000000000067941 */ /* 0x000fea0003800000 */
.L_x_5760:
[----:B------:R-:W-:Y:S01]  /*2920*/  ULDC.64 UR4, c[0x0][0x9f8] ;  /* 0x00027e0000047ab9 */ /* 0x000fe20000000a00 */
[----:B------:R-:W-:Y:S01]  /*2930*/  IMAD.MOV.U32 R0, RZ, RZ, R83 ;  /* 0x000000ffff007224 */ /* 0x000fe200078e0053 */
[----:B------:R-:W-:Y:S01]  /*2940*/  ISETP.NE.U32.AND P0, PT, RZ, UR4, PT ;  /* 0x00000004ff007c0c */ /* 0x000fe2000bf05070 */
[----:B------:R-:W0:Y:S01]  /*2950*/  S2R R3, SR_TID.X ;  /* 0x0000000000037919 */ /* 0x000e220000002100 */
[----:B------:R-:W1:Y:S08]  /*2960*/  LDC.64 R6, c[0x0][0x3f8] ;  /* 0x0000fe00ff067b82 */ /* 0x000e700000000a00 */
[----:B------:R-:W2:Y:S01]  /*2970*/  LDC R47, c[0x0][0x3f4] ;  /* 0x0000fd00ff2f7b82 */ /* 0x000ea20000000800 */
[----:B------:R-:W-:-:S02]  /*2980*/  ISETP.NE.AND.EX P0, PT, RZ, UR5, PT, P0 ;  /* 0x00000005ff007c0c */ /* 0x000fc4000bf05300 */
[----:B------:R-:W-:Y:S02]  /*2990*/  SHF.R.S32.HI R9, RZ, 0x1f, R193 ;  /* 0x0000001fff097819 */ /* 0x000fe400000114c1 */
[----:B------:R-:W-:Y:S01]  /*29a0*/  SHF.R.S32.HI R191, RZ, 0x1f, R190 ;  /* 0x0000001fffbf7819 */ /* 0x000fe200000114be */
[----:B------:R-:W3:Y:S01]  /*29b0*/  S2R R46, SR_TID.X ;  /* 0x00000000002e7919 */ /* 0x000ee20000002100 */
[----:B------:R-:W-:Y:S01]  /*29c0*/  IMAD.SHL.U32 R42, R198, 0x40, RZ ;  /* 0x00000040c62a7824 */ /* 0x000fe200078e00ff */
[----:B------:R-:W-:-:S06]  /*29d0*/  ULDC UR4, c[0x0][0x2f4] ;  /* 0x0000bd0000047ab9 */ /* 0x000fcc0000000800 */
[----:B------:R-:W4:Y:S02]  /*29e0*/  @P0 LDC.64 R4, c[0x0][0x9f8] ;  /* 0x00027e00ff040b82 */ /* 0x000f240000000a00 */
[----:B----4-:R-:W-:-:S05]  /*29f0*/  @P0 IMAD.WIDE R4, R83, 0x4, R4 ;  /* 0x0000000453040825 */ /* 0x010fca00078e0204 */
[----:B------:R4:W3:Y:S01]  /*2a00*/  @P0 LDG.E R0, desc[UR40][R4.64] ;  /* 0x0000002804000981 */ /* 0x0008e2000c1e1900 */
[----:B0-----:R-:W-:Y:S01]  /*2a10*/  VIADD R10, R3, 0xffffff80 ;  /* 0xffffff80030a7836 */ /* 0x001fe20000000000 */
[----:B--2---:R-:W-:Y:S01]  /*2a20*/  ISETP.GE.AND P0, PT, R18, R47, PT ;  /* 0x0000002f1200720c */ /* 0x004fe20003f06270 */
[-C--:B-1----:R-:W-:Y:S01]  /*2a30*/  IMAD R8, R9, R6.reuse, RZ ;  /* 0x0000000609087224 */ /* 0x082fe200078e02ff */
[----:B------:R-:W-:Y:S01]  /*2a40*/  LOP3.LUT R42, R42, 0x1c0, RZ, 0xc0, !PT ;  /* 0x000001c02a2a7812 */ /* 0x000fe200078ec0ff */
[C---:B------:R-:W-:Y:S01]  /*2a50*/  IMAD.WIDE.U32 R20, R193.reuse, R6, R190 ;  /* 0x00000006c1147225 */ /* 0x040fe200078e00be */
[----:B------:R-:W-:Y:S02]  /*2a60*/  SHF.R.S32.HI R3, RZ, 0x1f, R10 ;  /* 0x0000001fff037819 */ /* 0x000fe4000001140a */
[----:B------:R-:W-:Y:S01]  /*2a70*/  SHF.R.U32.HI R44, RZ, 0x3, R42 ;  /* 0x00000003ff2c7819 */ /* 0x000fe2000001162a */
[----:B------:R-:W-:Y:S01]  /*2a80*/  IMAD R11, R193, R7, R8 ;  /* 0x00000007c10b7224 */ /* 0x000fe200078e0208 */
[----:B----4-:R-:W0:Y:S01]  /*2a90*/  LDC.64 R4, c[0x0][0x408] ;  /* 0x00010200ff047b82 */ /* 0x010e220000000a00 */
[----:B------:R-:W-:Y:S01]  /*2aa0*/  LEA.HI R3, R3, R10, RZ, 0x2 ;  /* 0x0000000a03037211 */ /* 0x000fe200078f10ff */
[----:B------:R-:W-:Y:S01]  /*2ab0*/  IMAD.WIDE.U32 R28, R193, R6, R18 ;  /* 0x00000006c11c7225 */ /* 0x000fe200078e0012 */
[----:B------:R-:W-:-:S02]  /*2ac0*/  ISETP.GE.AND P2, PT, R18, UR4, PT ;  /* 0x0000000412007c0c */ /* 0x000fc4000bf46270 */
[----:B------:R-:W-:Y:S01]  /*2ad0*/  LOP3.LUT R13, R3, 0xfffffffc, RZ, 0xc0, !PT ;  /* 0xfffffffc030d7812 */ /* 0x000fe200078ec0ff */
[----:B------:R-:W-:Y:S01]  /*2ae0*/  IMAD.IADD R21, R21, 0x1, R11 ;  /* 0x0000000115157824 */ /* 0x000fe200078e020b */
[----:B------:R-:W-:Y:S01]  /*2af0*/  SHF.L.U64.HI R40, R6, 0x6, R7 ;  /* 0x0000000606287819 */ /* 0x000fe20000010207 */
[----:B------:R-:W-:Y:S01]  /*2b00*/  IMAD.IADD R29, R11, 0x1, R29 ;  /* 0x000000010b1d7824 */ /* 0x000fe200078e021d */
[----:B-----5:R-:W-:Y:S01]  /*2b10*/  SHF.R.S32.HI R11, RZ, 0x1f, R80 ;  /* 0x0000001fff0b7819 */ /* 0x020fe20000011450 */
[----:B------:R-:W-:Y:S01]  /*2b20*/  IMAD.IADD R12, R10, 0x1, -R13 ;  /* 0x000000010a0c7824 */ /* 0x000fe200078e0a0d */
[----:B------:R-:W-:Y:S01]  /*2b30*/  ISETP.GE.AND P1, PT, R185, UR4, PT ;  /* 0x00000004b9007c0c */ /* 0x000fe2000bf26270 */
[-C--:B------:R-:W-:Y:S01]  /*2b40*/  IMAD.WIDE.U32 R20, R80, R6.reuse, R20 ;  /* 0x0000000650147225 */ /* 0x080fe200078e0014 */
[----:B------:R-:W-:Y:S02]  /*2b50*/  P2R R60, PR, RZ, 0x4 ;  /* 0x00000004ff3c7803 */ /* 0x000fe40000000000 */
[----:B---3--:R-:W-:Y:S01]  /*2b60*/  LEA.HI R46, R46, 0x8, RZ, 0x19 ;  /* 0x000000082e2e7811 */ /* 0x008fe200078fc8ff */
[----:B------:R-:W-:-:S02]  /*2b70*/  IMAD R10, R11, R6, RZ ;  /* 0x000000060b0a7224 */ /* 0x000fc400078e02ff */
[----:B------:R-:W-:-:S04]  /*2b80*/  IMAD.WIDE.U32 R28, R80, R6, R28 ;  /* 0x00000006501c7225 */ /* 0x000fc800078e001c */
[----:B------:R-:W-:Y:S02]  /*2b90*/  IMAD.IADD R3, R24, 0x1, R25 ;  /* 0x0000000118037824 */ /* 0x000fe400078e0219 */
[-C--:B0-----:R-:W-:Y:S01]  /*2ba0*/  IMAD R8, R9, R4.reuse, RZ ;  /* 0x0000000409087224 */ /* 0x081fe200078e02ff */
[----:B------:R-:W-:Y:S01]  /*2bb0*/  SEL R9, R47, RZ, P0 ;  /* 0x000000ff2f097207 */ /* 0x000fe20000000000 */
[-C--:B------:R-:W-:Y:S01]  /*2bc0*/  IMAD R11, R11, R4.reuse, RZ ;  /* 0x000000040b0b7224 */ /* 0x080fe200078e02ff */
[----:B------:R-:W-:Y:S01]  /*2bd0*/  SHF.L.U64.HI R43, R4, 0x6, R5 ;  /* 0x00000006042b7819 */ /* 0x000fe20000010205 */
[CC--:B------:R-:W-:Y:S02]  /*2be0*/  IMAD R13, R193.reuse, R5.reuse, R8 ;  /* 0x00000005c10d7224 */ /* 0x0c0fe400078e0208 */
[----:B------:R-:W-:Y:S02]  /*2bf0*/  IMAD.IADD R9, R18, 0x1, R9 ;  /* 0x0000000112097824 */ /* 0x000fe400078e0209 */
[----:B------:R-:W-:Y:S01]  /*2c00*/  IMAD R11, R80, R5, R11 ;  /* 0x00000005500b7224 */ /* 0x000fe200078e020b */
[----:B------:R-:W-:Y:S01]  /*2c10*/  LOP3.LUT R5, R42, 0x18, R18, 0xf8, !PT ;  /* 0x000000182a057812 */ /* 0x000fe200078ef812 */
[----:B------:R-:W-:Y:S01]  /*2c20*/  IMAD.WIDE.U32 R30, R193, R4, R190 ;  /* 0x00000004c11e7225 */ /* 0x000fe200078e00be */
[----:B------:R-:W-:-:S02]  /*2c30*/  SHF.R.S32.HI R8, RZ, 0x1f, R9 ;  /* 0x0000001fff087819 */ /* 0x000fc40000011409 */
[----:B------:R-:W-:Y:S01]  /*2c40*/  LOP3.LUT R5, R5, R44, RZ, 0x3c, !PT ;  /* 0x0000002c05057212 */ /* 0x000fe200078e3cff */
[----:B------:R-:W-:Y:S01]  /*2c50*/  IMAD.WIDE.U32 R32, R193, R4, R18 ;  /* 0x00000004c1207225 */ /* 0x000fe200078e0012 */
[----:B------:R-:W-:-:S03]  /*2c60*/  LEA.HI R39, R8, R9, RZ, 0x3 ;  /* 0x0000000908277211 */ /* 0x000fc600078f18ff */
[----:B------:R-:W-:Y:S01]  /*2c70*/  IMAD R48, R208, 0x200, R5 ;  /* 0x00000200d0307824 */ /* 0x000fe200078e0205 */
[----:B------:R-:W-:Y:S01]  /*2c80*/  LOP3.LUT R5, R42, 0x38, R39, 0xf8, !PT ;  /* 0x000000382a057812 */ /* 0x000fe200078ef827 */
[----:B------:R-:W-:Y:S01]  /*2c90*/  IMAD.IADD R31, R31, 0x1, R13 ;  /* 0x000000011f1f7824 */ /* 0x000fe200078e020d */
[----:B------:R-:W-:Y:S01]  /*2ca0*/  LOP3.LUT R53, R39, 0xfffffff8, RZ, 0xc0, !PT ;  /* 0xfffffff827357812 */ /* 0x000fe200078ec0ff */
[----:B------:R-:W-:Y:S01]  /*2cb0*/  IMAD.IADD R33, R13, 0x1, R33 ;  /* 0x000000010d217824 */ /* 0x000fe200078e0221 */
[----:B------:R-:W-:Y:S01]  /*2cc0*/  LOP3.LUT R5, R5, R44, RZ, 0x3c, !PT ;  /* 0x0000002c05057212 */ /* 0x000fe200078e3cff */
[C---:B------:R-:W-:Y:S01]  /*2cd0*/  IMAD R9, R80.reuse, R7, R10 ;  /* 0x0000000750097224 */ /* 0x040fe200078e020a */
[----:B------:R-:W-:Y:S01]  /*2ce0*/  SHF.R.S32.HI R58, RZ, 0x1f, R53 ;  /* 0x0000001fff3a7819 */ /* 0x000fe20000011435 */
[----:B------:R-:W-:Y:S01]  /*2cf0*/  IMAD.WIDE.U32 R30, R80, R4, R30 ;  /* 0x00000004501e7225 */ /* 0x000fe200078e001e */
[----:B------:R-:W-:-:S03]  /*2d00*/  LEA R59, R208, R5, 0x9 ;  /* 0x00000005d03b7211 */ /* 0x000fc600078e48ff */
[----:B------:R-:W-:-:S04]  /*2d10*/  IMAD.WIDE.U32 R32, R80, R4, R32 ;  /* 0x0000000450207225 */ /* 0x000fc800078e0020 */
[----:B------:R-:W-:Y:S02]  /*2d20*/  IMAD.SHL.U32 R41, R6, 0x40, RZ ;  /* 0x0000004006297824 */ /* 0x000fe400078e00ff */
[----:B------:R-:W-:Y:S02]  /*2d30*/  IMAD.SHL.U32 R45, R4, 0x40, RZ ;  /* 0x00000040042d7824 */ /* 0x000fe400078e00ff */
[----:B------:R-:W-:Y:S02]  /*2d40*/  IMAD.SHL.U32 R47, R47, 0x2, RZ ;  /* 0x000000022f2f7824 */ /* 0x000fe400078e00ff */
[----:B------:R-:W-:Y:S02]  /*2d50*/  IMAD R49, R12, 0x40, R193 ;  /* 0x000000400c317824 */ /* 0x000fe400078e02c1 */
[----:B------:R-:W-:Y:S02]  /*2d60*/  IMAD.IADD R51, R21, 0x1, R9 ;  /* 0x0000000115337824 */ /* 0x000fe400078e0209 */
[----:B------:R-:W-:-:S02]  /*2d70*/  IMAD.IADD R52, R9, 0x1, R29 ;  /* 0x0000000109347824 */ /* 0x000fc400078e021d */
[----:B------:R-:W-:Y:S02]  /*2d80*/  IMAD.IADD R56, R31, 0x1, R11 ;  /* 0x000000011f387824 */ /* 0x000fe400078e020b */
[----:B------:R-:W-:Y:S01]  /*2d90*/  IMAD.IADD R57, R11, 0x1, R33 ;  /* 0x000000010b397824 */ /* 0x000fe200078e0221 */
[----:B------:R-:W-:-:S07]  /*2da0*/  SHF.R.S32.HI R50, RZ, 0x1f, R0 ;  /* 0x0000001fff327819 */ /* 0x000fce0000011400 */
.L_x_5794:
[----:B0-----:R-:W0:Y:S01]  /*2db0*/  LDC R63, c[0x0][0x430] ;  /* 0x00010c00ff3f7b82 */ /* 0x001e220000000800 */
[----:B------:R-:W-:Y:S02]  /*2dc0*/  VIADD R35, R35, 0xffffffff ;  /* 0xffffffff23237836 */ /* 0x000fe40000000000 */
[----:B------:R-:W-:Y:S02]  /*2dd0*/  IMAD.MOV.U32 R62, RZ, RZ, RZ ;  /* 0x000000ffff3e7224 */ /* 0x000fe400078e00ff */
[----:B------:R-:W-:-:S03]  /*2de0*/  IMAD R4, R35, 0x40, R49 ;  /* 0x0000004023047824 */ /* 0x000fc600078e0231 */
[----:B------:R-:W1:Y:S01]  /*2df0*/  LDC R69, c[0x0][0x3f4] ;  /* 0x0000fd00ff457b82 */ /* 0x000e620000000800 */
[----:B------:R-:W-:Y:S01]  /*2e00*/  IMAD.IADD R12, R3, 0x1, R4 ;  /* 0x00000001030c7824 */ /* 0x000fe200078e0204 */
[----:B------:R-:W-:-:S03]  /*2e10*/  ISETP.GE.AND P2, PT, R4, R34, PT ;  /* 0x000000220400720c */ /* 0x000fc60003f46270 */
[----:B------:R-:W-:Y:S01]  /*2e20*/  IMAD.MOV.U32 R8, RZ, RZ, R12 ;  /* 0x000000ffff087224 */ /* 0x000fe200078e000c */
[----:B------:R-:W-:Y:S02]  /*2e30*/  ISETP.GT.OR P2, PT, R49, 0x3f, P2 ;  /* 0x0000003f3100780c */ /* 0x000fe40001744670 */
[----:B0-----:R-:W-:-:S11]  /*2e40*/  ISETP.NE.AND P3, PT, R63, 0x1, PT ;  /* 0x000000013f00780c */ /* 0x001fd60003f65270 */
[----:B------:R-:W0:Y:S08]  /*2e50*/  @!P2 LDC.64 R6, c[0x0][0x428] ;  /* 0x00010a00ff06ab82 */ /* 0x000e300000000a00 */
[----:B------:R-:W2:Y:S08]  /*2e60*/  @!P2 LDC.64 R4, c[0x0][0x418] ;  /* 0x00010600ff04ab82 */ /* 0x000eb00000000a00 */
        /* <DEDUP_REMOVED lines=40> */
[----:B------:R-:W-:Y:S02]  /*30f0*/  IMAD R9, R10, R41, R8 ;  /* 0x000000290a097224 */ /* 0x000fe400078e0208 */
        /* <DEDUP_REMOVED lines=17> */
[----:B------:R-:W-:Y:S01]  /*3210*/  ULDC.64 UR4, c[0x0][0x3e8] ;  /* 0x0000fa0000047ab9 */ /* 0x000fe20000000a00 */
[----:B------:R-:W-:Y:S01]  /*3220*/  IMAD.MOV.U32 R6, RZ, RZ, R30 ;  /* 0x000000ffff067224 */ /* 0x000fe200078e001e */
[----:B------:R-:W-:Y:S01]  /*3230*/  ULDC.64 UR6, c[0x0][0x400] ;  /* 0x0001000000067ab9 */ /* 0x000fe20000000a00 */
[----:B------:R-:W-:Y:S01]  /*3240*/  IMAD.MOV.U32 R7, RZ, RZ, R56 ;  /* 0x000000ffff077224 */ /* 0x000fe200078e0038 */
[----:B------:R-:W-:Y:S01]  /*3250*/  CS2R R24, SRZ ;  /* 0x0000000000187805 */ /* 0x000fe2000001ff00 */
[-C--:B------:R-:W-:Y:S02]  /*3260*/  IMAD R5, R10, R45.reuse, R8 ;  /* 0x0000002d0a057224 */ /* 0x080fe400078e0208 */
[----:B------:R-:W-:Y:S01]  /*3270*/  IMAD.WIDE.U32 R8, R35, R45, R6 ;  /* 0x0000002d23087225 */ /* 0x000fe200078e0006 */
[----:B------:R-:W-:-:S03]  /*3280*/  IADD3 R7, P3, R20, R4, RZ ;  /* 0x0000000414077210 */ /* 0x000fc60007f7e0ff */
[----:B------:R-:W-:Y:S01]  /*3290*/  IMAD.IADD R5, R9, 0x1, R5 ;  /* 0x0000000109057824 */ /* 0x000fe200078e0205 */
[C---:B------:R-:W-:Y:S01]  /*32a0*/  LEA R4, P5, R8.reuse, UR6, 0x1 ;  /* 0x0000000608047c11 */ /* 0x040fe2000f8a08ff */
[----:B------:R-:W-:Y:S01]  /*32b0*/  IMAD.X R10, R11, 0x1, R51, P3 ;  /* 0x000000010b0a7824 */ /* 0x000fe200018e0633 */
[C---:B------:R-:W-:Y:S02]  /*32c0*/  LEA R6, P3, R7.reuse, UR4, 0x1 ;  /* 0x0000000407067c11 */ /* 0x040fe4000f8608ff */
[----:B------:R-:W-:Y:S02]  /*32d0*/  LEA.HI.X R5, R8, UR7, R5, 0x1, P5 ;  /* 0x0000000708057c11 */ /* 0x000fe4000a8f0c05 */
[----:B------:R-:W-:Y:S02]  /*32e0*/  CS2R R8, SRZ ;  /* 0x0000000000087805 */ /* 0x000fe4000001ff00 */
[----:B------:R-:W-:Y:S02]  /*32f0*/  LEA.HI.X R7, R7, UR5, R10, 0x1, P3 ;  /* 0x0000000507077c11 */ /* 0x000fe400098f0c0a */
[----:B------:R-:W-:-:S02]  /*3300*/  ISETP.GE.AND P5, PT, R190, R69, PT ;  /* 0x00000045be00720c */ /* 0x000fc40003fa6270 */
[----:B------:R-:W-:-:S11]  /*3310*/  ISETP.GE.AND P3, PT, R205, R69, PT ;  /* 0x00000045cd00720c */ /* 0x000fd60003f66270 */
[----:B------:R0:W5:Y:S04]  /*3320*/  @!P5 LDG.E.64 R26, desc[UR40][R6.64] ;  /* 0x00000028061ad981 */ /* 0x000168000c1e1b00 */
[----:B------:R0:W5:Y:S04]  /*3330*/  @!P3 LDG.E.64 R8, desc[UR40][R6.64+0x20] ;  /* 0x000020280608b981 */ /* 0x000168000c1e1b00 */
[----:B------:R0:W5:Y:S04]  /*3340*/  @!P5 LDG.E.64 R54, desc[UR40][R4.64] ;  /* 0x000000280436d981 */ /* 0x000168000c1e1b00 */
[----:B------:R0:W5:Y:S02]  /*3350*/  @!P3 LDG.E.64 R24, desc[UR40][R4.64+0x20] ;  /* 0x000020280418b981 */ /* 0x000164000c1e1b00 */
.L_x_5766:
[----:B------:R-:W-:Y:S05]  /*3360*/  BSYNC B1 ;  /* 0x0000000000017941 */ /* 0x000fea0003800000 */
.L_x_5765:
[----:B------:R-:W-:Y:S01]  /*3370*/  UISETP.NE.AND UP0, UPT, UR37, 0x3, UPT ;  /* 0x000000032500788c */ /* 0x000fe2000bf05270 */
[----:B0----5:R-:W-:Y:S01]  /*3380*/  IMAD.MOV.U32 R4, RZ, RZ, R8 ;  /* 0x000000ffff047224 */ /* 0x021fe200078e0008 */
[----:B------:R-:W-:Y:S01]  /*3390*/  MOV R6, R26 ;  /* 0x0000001a00067202 */ /* 0x000fe20000000f00 */
[----:B------:R-:W-:Y:S02]  /*33a0*/  IMAD.MOV.U32 R5, RZ, RZ, R9 ;  /* 0x000000ffff057224 */ /* 0x000fe400078e0009 */
[----:B------:R-:W-:Y:S01]  /*33b0*/  IMAD.MOV.U32 R7, RZ, RZ, R55 ;  /* 0x000000ffff077224 */ /* 0x000fe200078e0037 */
[----:B------:R-:W-:Y:S02]  /*33c0*/  PLOP3.LUT P3, PT, PT, PT, UP0, 0x80, 0x0 ;  /* 0x000000000000781c */ /* 0x000fe40003f6f008 */
        /* <DEDUP_REMOVED lines=10> */
.L_x_5767:
[----:B------:R-:W-:Y:S01]  /*3470*/  IMAD R61, R187, 0x8, R2 ;  /* 0x00000008bb3d7824 */ /* 0x000fe200078e0202 */
[----:B------:R-:W-:Y:S01]  /*3480*/  SHF.L.U32 R68, R192, 0x1f, RZ ;  /* 0x0000001fc0447819 */ /* 0x000fe200000006ff */
[----:B------:R-:W-:Y:S03]  /*3490*/  BSSY B1, `(.L_x_5768) ;  /* 0x0000003000017945 */ /* 0x000fe60003800000 */
[----:B------:R-:W0:Y:S02]  /*34a0*/  SYNCS.PHASECHK.TRANS64.TRYWAIT P5, [R61+URZ+0x28c90], R68 ;  /* 0x028c90443d0075a7 */ /* 0x000e2400080a017f */
[----:B0-----:R-:W-:Y:S05]  /*34b0*/  @!P5 BRA `(.L_x_5769) ;  /* 0x000001fc00e0d947 */ /* 0x001fea0003800000 */
.L_x_6120:
[----:B------:R-:W-:Y:S05]  /*34c0*/  BSYNC B1 ;  /* 0x0000000000017941 */ /* 0x000fea0003800000 */
.L_x_5768:
[----:B------:R-:W-:-:S03]  /*34d0*/  UMOV UR4, 0xffffffff ;  /* 0xffffffff00047882 */ /* 0x000fc60000000000 */
[----:B------:R-:W-:Y:S05]  /*34e0*/  BRA.DIV UR4, `(.L_x_5770) ;  /* 0x000001fe04e87947 */ /* 0x000fea000b800000 */
[----:B------:R1:W2:Y:S04]  /*34f0*/  SHFL.IDX PT, R73, R14, RZ, 0x1c1f ;  /* 0x001c1fff0e497589 */ /* 0x0002a800000e0000 */
[----:B------:R-:W3:Y:S02]  /*3500*/  SHFL.IDX PT, R70, R70, RZ, 0x1c1f ;  /* 0x001c1fff46467589 */ /* 0x000ee400000e0000 */
.L_x_6124:
[----:B------:R-:W-:Y:S05]  /*3510*/  @P4 BRA `(.L_x_5771) ;  /* 0x00000014004c4947 */ /* 0x000fea0003800000 */
[----:B------:R-:W-:Y:S01]  /*3520*/  ISETP.NE.AND P5, PT, R60, RZ, PT ;  /* 0x000000ff3c00720c */ /* 0x000fe20003fa5270 */
[----:B------:R-:W-:-:S12]  /*3530*/  BSSY B1, `(.L_x_5772) ;  /* 0x0000032000017945 */ /* 0x000fd80003800000 */
[----:B------:R-:W-:Y:S05]  /*3540*/  @P5 BRA `(.L_x_5773) ;  /* 0x0000000000c05947 */ /* 0x000fea0003800000 */
[----:B------:R4:W0:Y:S01]  /*3550*/  LDS.128 R4, [R71+0x22400] ;  /* 0x0224000047047984 */ /* 0x0008220000000c00 */
[----:B------:R-:W-:Y:S01]  /*3560*/  ISETP.GE.AND P5, PT, R190, R69, PT ;  /* 0x00000045be00720c */ /* 0x000fe20003fa6270 */
[----:B------:R-:W-:Y:S01]  /*3570*/  BSSY B2, `(.L_x_5774) ;  /* 0x000002c000027945 */ /* 0x000fe20003800000 */
[----:B---3--:R-:W-:-:S04]  /*3580*/  LEA R10, P4, R18, R70, 0x1 ;  /* 0x00000046120a7211 */ /* 0x008fc800078808ff */
[----:B--2---:R-:W-:-:S07]  /*3590*/  LEA.HI.X R11, R18, R73, R19, 0x1, P4 ;  /* 0x00000049120b7211 */ /* 0x004fce00020f0c13 */
[----:B----4-:R-:W-:Y:S05]  /*35a0*/  @P5 BRA `(.L_x_5775) ;  /* 0x0000000000a05947 */ /* 0x010fea0003800000 */
[--C-:B------:R-:W-:Y:S01]  /*35b0*/  SHF.R.U64 R15, R54, 0x10, R55.reuse ;  /* 0x00000010360f7819 */ /* 0x100fe20000001237 */
[----:B0-----:R-:W-:Y:S01]  /*35c0*/  HADD2.F32 R12, -RZ, R5.H1_H1 ;  /* 0x30000005ff0c7230 */ /* 0x001fe20000004100 */
[----:B------:R-:W-:Y:S01]  /*35d0*/  SHF.R.U32.HI R54, RZ, 0x10, R55 ;  /* 0x00000010ff367819 */ /* 0x000fe20000011637 */
[----:B------:R-:W-:Y:S01]  /*35e0*/  HADD2.F32 R13, -RZ, R7.H1_H1 ;  /* 0x30000007ff0d7230 */ /* 0x000fe20000004100 */
[--C-:B-1----:R-:W-:Y:S01]  /*35f0*/  SHF.R.U64 R14, R26, 0x10, R27.reuse ;  /* 0x000000101a0e7819 */ /* 0x102fe2000000121b */
[----:B------:R-:W-:Y:S01]  /*3600*/  HADD2.F32 R15, -RZ, R15.H0_H0 ;  /* 0x2000000fff0f7230 */ /* 0x000fe20000004100 */
[----:B------:R-:W-:Y:S01]  /*3610*/  SHF.R.U32.HI R26, RZ, 0x10, R27 ;  /* 0x00000010ff1a7819 */ /* 0x000fe2000001161b */
[----:B------:R-:W-:Y:S02]  /*3620*/  HADD2.F32 R54, -RZ, R54.H0_H0 ;  /* 0x20000036ff367230 */ /* 0x000fe40000004100 */
[----:B------:R-:W-:Y:S02]  /*3630*/  HADD2.F32 R5, -RZ, R5.H0_H0 ;  /* 0x20000005ff057230 */ /* 0x000fe40000004100 */
[----:B------:R-:W-:Y:S01]  /*3640*/  FMUL.FTZ R72, R12, R15 ;  /* 0x0000000f0c487220 */ /* 0x000fe20000410000 */
[----:B------:R-:W-:-:S02]  /*3650*/  HADD2.F32 R7, -RZ, R7.H0_H0 ;  /* 0x20000007ff077230 */ /* 0x000fc40000004100 */
[-C--:B------:R-:W-:Y:S01]  /*3660*/  FMUL.FTZ R74, R13, R54.reuse ;  /* 0x000000360d4a7220 */ /* 0x080fe20000410000 */
[----:B------:R-:W-:Y:S02]  /*3670*/  HADD2.F32 R14, -RZ, R14.H0_H0 ;  /* 0x2000000eff0e7230 */ /* 0x000fe40000004100 */
[----:B------:R-:W-:Y:S01]  /*3680*/  FMUL.FTZ R15, R5, R15 ;  /* 0x0000000f050f7220 */ /* 0x000fe20000410000 */
[----:B------:R-:W-:Y:S02]  /*3690*/  HADD2.F32 R26, -RZ, R26.H0_H0 ;  /* 0x2000001aff1a7230 */ /* 0x000fe40000004100 */
[----:B------:R-:W-:Y:S01]  /*36a0*/  FMUL.FTZ R54, R7, R54 ;  /* 0x0000003607367220 */ /* 0x000fe20000410000 */
[--C-:B------:R-:W-:Y:S02]  /*36b0*/  HADD2.F32 R55, -RZ, R78.reuse.H1_H1 ;  /* 0x3000004eff377230 */ /* 0x100fe40000004100 */
[-C--:B------:R-:W-:Y:S01]  /*36c0*/  FFMA.FTZ R5, R5, R14.reuse, -R72 ;  /* 0x0000000e05057223 */ /* 0x080fe20000010848 */
[----:B------:R-:W-:Y:S01]  /*36d0*/  FFMA.FTZ R12, R12, R14, R15 ;  /* 0x0000000e0c0c7223 */ /* 0x000fe2000001000f */
        /* <DEDUP_REMOVED lines=9> */
[----:B------:R-:W-:Y:S02]  /*3770*/  HADD2.F32 R6, -RZ, R6.H0_H0 ;  /* 0x20000006ff067230 */ /* 0x000fe40000004100 */
[--C-:B------:R-:W-:Y:S02]  /*3780*/  HADD2.F32 R15, -RZ, R75.reuse.H0_H0 ;  /* 0x2000004bff0f7230 */ /* 0x100fe40000004100 */
[----:B------:R-:W-:Y:S01]  /*3790*/  FMUL.FTZ R26, R4, R26 ;  /* 0x0000001a041a7220 */ /* 0x000fe20000410000 */
[----:B------:R-:W-:-:S02]  /*37a0*/  HADD2.F32 R27, -RZ, R75.H1_H1 ;  /* 0x3000004bff1b7230 */ /* 0x000fc40000004100 */
[-C--:B------:R-:W-:Y:S01]  /*37b0*/  FMUL.FTZ R75, R14, R55.reuse ;  /* 0x000000370e4b7220 */ /* 0x080fe20000410000 */
[----:B------:R-:W-:Y:S01]  /*37c0*/  FMUL.FTZ R55, R6, R55 ;  /* 0x0000003706377220 */ /* 0x000fe20000410000 */
[-C--:B------:R-:W-:Y:S01]  /*37d0*/  FFMA.FTZ R71, R4, R15.reuse, -R71 ;  /* 0x0000000f04477223 */ /* 0x080fe20000010847 */
[----:B------:R-:W-:Y:S01]  /*37e0*/  FFMA.FTZ R26, R13, R15, R26 ;  /* 0x0000000f0d1a7223 */ /* 0x000fe2000001001a */
[-C--:B------:R-:W-:Y:S01]  /*37f0*/  FFMA.FTZ R75, R6, R27.reuse, -R75 ;  /* 0x0000001b064b7223 */ /* 0x080fe2000001084b */
[----:B------:R-:W-:-:S03]  /*3800*/  FFMA.FTZ R14, R14, R27, R55 ;  /* 0x0000001b0e0e7223 */ /* 0x000fc60000010037 */
[----:B------:R-:W-:Y:S02]  /*3810*/  F2FP.F16.F32.PACK_AB R4, R26, R71 ;  /* 0x000000471a04723e */ /* 0x000fe400000000ff */
[----:B------:R-:W-:-:S07]  /*3820*/  F2FP.F16.F32.PACK_AB R6, R14, R75 ;  /* 0x0000004b0e06723e */ /* 0x000fce00000000ff */
.L_x_5775:
[----:B------:R-:W-:Y:S05]  /*3830*/  BSYNC B2 ;  /* 0x0000000000027941 */ /* 0x000fea0003800000 */
.L_x_5774:
[----:B0-----:R4:W-:Y:S02]  /*3840*/  ST.E.128 desc[UR40][R10.64], R4 ;  /* 0x000000040a007985 */ /* 0x0019e4000c101d28 */
.L_x_5773:
[----:B------:R-:W-:Y:S05]  /*3850*/  BSYNC B1 ;  /* 0x0000000000017941 */ /* 0x000fea0003800000 */
.L_x_5772:
[----:B------:R-:W-:Y:S05]  /*3860*/  @P1 BRA `(.L_x_5771) ;  /* 0x0000001000781947 */ /* 0x000fea0003800000 */
[----:B----4-:R-:W-:Y:S01]  /*3870*/  IMAD.MOV.U32 R4, RZ, RZ, 0x20 ;  /* 0x00000020ff047424 */ /* 0x010fe200078e00ff */
[----:B------:R-:W-:Y:S01]  /*3880*/  LOP3.LUT P4, RZ, R198, 0x4, RZ, 0xc0, !PT ;  /* 0x00000004c6ff7812 */ /* 0x000fe2000788c0ff */
[----:B------:R-:W-:Y:S01]  /*3890*/  BSSY B1, `(.L_x_5776) ;  /* 0x0000032000017945 */ /* 0x000fe20003800000 */
[----:B------:R-:W-:Y:S02]  /*38a0*/  ISETP.GE.AND P5, PT, R205, R69, PT ;  /* 0x00000045cd00720c */ /* 0x000fe40003fa6270 */
[----:B------:R-:W-:Y:S02]  /*38b0*/  SEL R4, R4, 0xffffffe0, !P4 ;  /* 0xffffffe004047807 */ /* 0x000fe40006000000 */
[C---:B---3--:R-:W-:Y:S02]  /*38c0*/  LEA R10, P4, R185.reuse, R70, 0x1 ;  /* 0x00000046b90a7211 */ /* 0x048fe400078808ff */
[----:B------:R-:W-:Y:S02]  /*38d0*/  IADD3 R67, R4, R48, R67 ;  /* 0x0000003004437210 */ /* 0x000fe40007ffe043 */
[----:B--2---:R-:W-:-:S03]  /*38e0*/  LEA.HI.X R11, R185, R73, R204, 0x1, P4 ;  /* 0x00000049b90b7211 */ /* 0x004fc600020f0ccc */
[----:B------:R-:W-:-:S06]  /*38f0*/  IMAD R4, R67, 0x2, R2 ;  /* 0x0000000243047824 */ /* 0x000fcc00078e0202 */
[----:B------:R-:W2:Y:S01]  /*3900*/  LDS.128 R4, [R4+0x22400] ;  /* 0x0224000004047984 */ /* 0x000ea20000000c00 */
[----:B------:R-:W-:Y:S05]  /*3910*/  @P5 BRA `(.L_x_5777) ;  /* 0x0000000000a45947 */ /* 0x000fea0003800000 */
[----:B------:R-:W-:Y:S02]  /*3920*/  SHF.R.U64 R13, R24, 0x10, R25 ;  /* 0x00000010180d7819 */ /* 0x000fe40000001219 */
[----:B------:R-:W-:Y:S01]  /*3930*/  SHF.R.U64 R12, R8, 0x10, R9 ;  /* 0x00000010080c7819 */ /* 0x000fe20000001209 */
[----:B--2---:R-:W-:Y:S01]  /*3940*/  IMAD.MOV.U32 R8, RZ, RZ, R6 ;  /* 0x000000ffff087224 */ /* 0x004fe200078e0006 */
[----:B------:R-:W-:Y:S01]  /*3950*/  SHF.R.U32.HI R24, RZ, 0x10, R25 ;  /* 0x00000010ff187819 */ /* 0x000fe20000011619 */
[----:B------:R-:W-:Y:S01]  /*3960*/  HADD2.F32 R13, -RZ, R13.H0_H0 ;  /* 0x2000000dff0d7230 */ /* 0x000fe20000004100 */
[----:B-1----:R-:W-:Y:S01]  /*3970*/  SHF.R.U32.HI R14, RZ, 0x10, R9 ;  /* 0x00000010ff0e7819 */ /* 0x002fe20000011609 */
        /* <DEDUP_REMOVED lines=35> */
.L_x_5777:
[----:B------:R-:W-:Y:S05]  /*3bb0*/  BSYNC B1 ;  /* 0x0000000000017941 */ /* 0x000fea0003800000 */
.L_x_5776:
[----:B--2---:R2:W-:Y:S01]  /*3bc0*/  ST.E.128 desc[UR40][R10.64], R4 ;  /* 0x000000040a007985 */ /* 0x0045e2000c101d28 */
[----:B------:R-:W-:Y:S05]  /*3bd0*/  BRA `(.L_x_5771) ;  /* 0x0000000c009c7947 */ /* 0x000fea0003800000 */
.L_x_5764:
[----:B------:R-:W-:-:S05]  /*3be0*/  IMAD R66, R35, -0x40, R34 ;  /* 0xffffffc023427824 */ /* 0x000fca00078e0222 */
[----:B------:R-:W-:-:S04]  /*3bf0*/  VIMNMX R66, R66, 0x40, PT ;  /* 0x0000004042427848 */ /* 0x000fc80003fe0100 */
[----:B------:R-:W-:-:S04]  /*3c00*/  ISETP.GE.AND P4, PT, R193, R66, PT ;  /* 0x00000042c100720c */ /* 0x000fc80003f86270 */
[----:B------:R-:W-:-:S13]  /*3c10*/  ISETP.GE.OR P3, PT, R18, R69, P4 ;  /* 0x000000451200720c */ /* 0x000fda0002766670 */
[----:B------:R-:W0:Y:S01]  /*3c20*/  @!P3 LDC.64 R12, c[0x0][0x3e8] ;  /* 0x0000fa00ff0cbb82 */ /* 0x000e220000000a00 */
[----:B------:R-:W-:Y:S01]  /*3c30*/  @!P3 IADD3 R6, P5, R28, R4, RZ ;  /* 0x000000041c06b210 */ /* 0x000fe20007fbe0ff */
[----:B------:R-:W-:Y:S02]  /*3c40*/  @!P3 IMAD R4, R43, R35, RZ ;  /* 0x000000232b04b224 */ /* 0x000fe400078e02ff */
[----:B------:R-:W-:Y:S02]  /*3c50*/  @!P3 IMAD.MOV.U32 R5, RZ, RZ, R57 ;  /* 0x000000ffff05b224 */ /* 0x000fe400078e0039 */
[----:B------:R-:W-:Y:S02]  /*3c60*/  @!P3 IMAD R15, R10, R45, R4 ;  /* 0x0000002d0a0fb224 */ /* 0x000fe400078e0204 */
[----:B------:R-:W1:Y:S01]  /*3c70*/  @!P3 LDC.64 R8, c[0x0][0x400] ;  /* 0x00010000ff08bb82 */ /* 0x000e620000000a00 */
[----:B------:R-:W-:Y:S02]  /*3c80*/  @!P3 IMAD.X R7, R11, 0x1, R52, P5 ;  /* 0x000000010b07b824 */ /* 0x000fe400028e0634 */
[----:B------:R-:W-:-:S04]  /*3c90*/  @!P3 IMAD.MOV.U32 R4, RZ, RZ, R32 ;  /* 0x000000ffff04b224 */ /* 0x000fc800078e0020 */
[----:B------:R-:W-:Y:S01]  /*3ca0*/  @!P3 IMAD.WIDE.U32 R10, R35, R45, R4 ;  /* 0x0000002d230ab225 */ /* 0x000fe200078e0004 */
[----:B------:R-:W-:-:S03]  /*3cb0*/  CS2R R4, SRZ ;  /* 0x0000000000047805 */ /* 0x000fc6000001ff00 */
[----:B------:R-:W-:Y:S01]  /*3cc0*/  @!P3 IMAD.IADD R11, R15, 0x1, R11 ;  /* 0x000000010f0bb824 */ /* 0x000fe200078e020b */
[----:B0-----:R-:W-:-:S04]  /*3cd0*/  @!P3 LEA R12, P5, R6, R12, 0x1 ;  /* 0x0000000c060cb211 */ /* 0x001fc800078a08ff */
[----:B------:R-:W-:Y:S02]  /*3ce0*/  @!P3 LEA.HI.X R13, R6, R13, R7, 0x1, P5 ;  /* 0x0000000d060db211 */ /* 0x000fe400028f0c07 */
[----:B------:R-:W-:Y:S02]  /*3cf0*/  CS2R R6, SRZ ;  /* 0x0000000000067805 */ /* 0x000fe4000001ff00 */
[C---:B-1----:R-:W-:Y:S02]  /*3d00*/  @!P3 LEA R8, P5, R10.reuse, R8, 0x1 ;  /* 0x000000080a08b211 */ /* 0x042fe400078a08ff */
[----:B------:R-:W-:Y:S02]  /*3d10*/  CS2R R26, SRZ ;  /* 0x00000000001a7805 */ /* 0x000fe4000001ff00 */
[----:B------:R-:W-:Y:S01]  /*3d20*/  CS2R R24, SRZ ;  /* 0x0000000000187805 */ /* 0x000fe2000001ff00 */
[----:B------:R-:W2:Y:S01]  /*3d30*/  @!P3 LDG.E.128 R4, desc[UR40][R12.64] ;  /* 0x000000280c04b981 */ /* 0x000ea2000c1e1d00 */
[----:B------:R-:W-:-:S05]  /*3d40*/  @!P3 LEA.HI.X R9, R10, R9, R11, 0x1, P5 ;  /* 0x000000090a09b211 */ /* 0x000fca00028f0c0b */
        /* <DEDUP_REMOVED lines=13> */
[----:B------:R-:W-:Y:S01]  /*3e20*/  MOV R10, R24 ;  /* 0x00000018000a7202 */ /* 0x000fe20000000f00 */
[----:B------:R-:W-:Y:S01]  /*3e30*/  IMAD.MOV.U32 R11, RZ, RZ, R25 ;  /* 0x000000ffff0b7224 */ /* 0x000fe200078e0019 */
[----:B------:R-:W-:-:S02]  /*3e40*/  PRMT R77, R54, 0x7610, R77 ;  /* 0x00007610364d7816 */ /* 0x000fc4000000004d */
[----:B------:R-:W-:Y:S02]  /*3e50*/  PRMT R81, R81, 0x5410, R8 ;  /* 0x0000541051517816 */ /* 0x000fe40000000008 */
[----:B------:R-:W-:Y:S02]  /*3e60*/  PRMT R82, R9, 0x7610, R82 ;  /* 0x0000761009527816 */ /* 0x000fe40000000052 */
[----:B------:R-:W-:Y:S02]  /*3e70*/  PRMT R83, R10, 0x7610, R83 ;  /* 0x000076100a537816 */ /* 0x000fe40000000053 */
[----:B------:R-:W-:Y:S01]  /*3e80*/  PRMT R76, R11, 0x7610, R76 ;  /* 0x000076100b4c7816 */ /* 0x000fe2000000004c */
[----:B------:R-:W-:Y:S06]  /*3e90*/  @!P3 BRA `(.L_x_5778) ;  /* 0x000000000004b947 */ /* 0x000fec0003800000 */
[----:B------:R-:W-:Y:S01]  /*3ea0*/  BPT.TRAP 0x1 ;  /* 0x000000040000795c */ /* 0x000fe20000300000 */
.L_x_5778:
[----:B------:R-:W-:Y:S01]  /*3eb0*/  IMAD R61, R187, 0x8, R2 ;  /* 0x00000008bb3d7824 */ /* 0x000fe200078e0202 */
[----:B------:R-:W-:Y:S01]  /*3ec0*/  SHF.L.U32 R68, R192, 0x1f, RZ ;  /* 0x0000001fc0447819 */ /* 0x000fe200000006ff */
[----:B------:R-:W-:Y:S03]  /*3ed0*/  BSSY B1, `(.L_x_5779) ;  /* 0x0000003000017945 */ /* 0x000fe60003800000 */
[----:B------:R-:W0:Y:S02]  /*3ee0*/  SYNCS.PHASECHK.TRANS64.TRYWAIT P6, [R61+URZ+0x28c90], R68 ;  /* 0x028c90443d0075a7 */ /* 0x000e2400080c017f */
[----:B0-----:R-:W-:Y:S05]  /*3ef0*/  @!P6 BRA `(.L_x_5780) ;  /* 0x000001f400b0e947 */ /* 0x001fea0003800000 */
.L_x_6125:
[----:B------:R-:W-:Y:S05]  /*3f00*/  BSYNC B1 ;  /* 0x0000000000017941 */ /* 0x000fea0003800000 */
.L_x_5779:
[----:B------:R-:W-:-:S03]  /*3f10*/  UMOV UR4, 0xffffffff ;  /* 0xffffffff00047882 */ /* 0x000fc60000000000 */
[----:B------:R-:W-:Y:S05]  /*3f20*/  BRA.DIV UR4, `(.L_x_5781) ;  /* 0x000001f604b87947 */ /* 0x000fea000b800000 */
[----:B------:R1:W2:Y:S04]  /*3f30*/  SHFL.IDX PT, R69, R14, RZ, 0x1c1f ;  /* 0x001c1fff0e457589 */ /* 0x0002a800000e0000 */
[----:B------:R-:W3:Y:S02]  /*3f40*/  SHFL.IDX PT, R70, R70, RZ, 0x1c1f ;  /* 0x001c1fff46467589 */ /* 0x000ee400000e0000 */
.L_x_6129:
[----:B------:R-:W4:Y:S02]  /*3f50*/  LDC R72, c[0x0][0x2f4] ;  /* 0x0000bd00ff487b82 */ /* 0x000f240000000800 */
[----:B----4-:R-:W-:-:S13]  /*3f60*/  ISETP.GE.OR P4, PT, R18, R72, P4 ;  /* 0x000000481200720c */ /* 0x010fda0002786670 */
[----:B------:R-:W-:Y:S05]  /*3f70*/  @P4 BRA `(.L_x_5771) ;  /* 0x0000000800b44947 */ /* 0x000fea0003800000 */
[----:B------:R-:W-:Y:S01]  /*3f80*/  IMAD.IADD R8, R72, 0x1, -R47 ;  /* 0x0000000148087824 */ /* 0x000fe200078e0a2f */
[----:B---3--:R-:W-:Y:S01]  /*3f90*/  LEA R54, P4, R53, R70, 0x1 ;  /* 0x0000004635367211 */ /* 0x008fe200078808ff */
[----:B------:R-:W-:Y:S03]  /*3fa0*/  BSSY B1, `(.L_x_5782) ;  /* 0x000006d000017945 */ /* 0x000fe60003800000 */
[----:B------:R-:W-:Y:S02]  /*3fb0*/  SEL R8, R47, R8, !P0 ;  /* 0x000000082f087207 */ /* 0x000fe40004000000 */
[----:B--2---:R-:W-:Y:S02]  /*3fc0*/  LEA.HI.X R55, R53, R69, R58, 0x1, P4 ;  /* 0x0000004535377211 */ /* 0x004fe400020f0c3a */
        /* <DEDUP_REMOVED lines=12> */
[----:B------:R-:W2:Y:S04]  /*4090*/  LDS.128 R8, [R9+0x22400] ;  /* 0x0224000009087984 */ /* 0x000ea80000000c00 */
[----:B-1----:R1:W3:Y:S01]  /*40a0*/  LDS.128 R12, [R67+0x22400] ;  /* 0x02240000430c7984 */ /* 0x0022e20000000c00 */
[----:B------:R-:W-:Y:S05]  /*40b0*/  @P5 BRA `(.L_x_5783) ;  /* 0x00000004006c5947 */ /* 0x000fea0003800000 */
[----:B---3--:R-:W-:Y:S01]  /*40c0*/  IMAD.MOV.U32 R73, RZ, RZ, R13 ;  /* 0x000000ffff497224 */ /* 0x008fe200078e000d */
[----:B------:R-:W-:Y:S01]  /*40d0*/  SHF.R.U32.HI R75, RZ, 0x10, R25 ;  /* 0x00000010ff4b7819 */ /* 0x000fe20000011619 */
[----:B-12---:R-:W-:Y:S01]  /*40e0*/  IMAD.MOV.U32 R67, RZ, RZ, R9 ;  /* 0x000000ffff437224 */ /* 0x006fe200078e0009 */
[----:B------:R-:W-:Y:S01]  /*40f0*/  SHF.R.U64 R24, R24, 0x10, R25 ;  /* 0x0000001018187819 */ /* 0x000fe20000001219 */
[----:B------:R-:W-:Y:S01]  /*4100*/  HADD2.F32 R76, -RZ, R76.H0_H0 ;  /* 0x2000004cff4c7230 */ /* 0x000fe20000004100 */
[----:B------:R-:W-:Y:S01]  /*4110*/  SHF.R.U64 R6, R6, 0x10, R7 ;  /* 0x0000001006067819 */ /* 0x000fe20000001207 */
[----:B------:R-:W-:Y:S02]  /*4120*/  HADD2.F32 R9, -RZ, R73.H0_H0 ;  /* 0x20000049ff097230 */ /* 0x000fe40000004100 */
[----:B------:R-:W-:Y:S02]  /*4130*/  HADD2.F32 R13, -RZ, R67.H0_H0 ;  /* 0x20000043ff0d7230 */ /* 0x000fe40000004100 */
[----:B------:R-:W-:-:S02]  /*4140*/  HADD2.F32 R74, -RZ, R74.H0_H0 ;  /* 0x2000004aff4a7230 */ /* 0x000fc40000004100 */
[-C--:B------:R-:W-:Y:S01]  /*4150*/  FMUL.FTZ R78, R9, R76.reuse ;  /* 0x0000004c094e7220 */ /* 0x080fe20000410000 */
[----:B------:R-:W-:Y:S02]  /*4160*/  HADD2.F32 R82, -RZ, R82.H0_H0 ;  /* 0x20000052ff527230 */ /* 0x000fe40000004100 */
[C---:B------:R-:W-:Y:S01]  /*4170*/  FMUL.FTZ R76, R13.reuse, R76 ;  /* 0x0000004c0d4c7220 */ /* 0x040fe20000410000 */
[----:B------:R-:W-:Y:S02]  /*4180*/  HADD2.F32 R24, -RZ, R24.H0_H0 ;  /* 0x20000018ff187230 */ /* 0x000fe40000004100 */
[-C--:B------:R-:W-:Y:S01]  /*4190*/  FFMA.FTZ R13, R13, R74.reuse, -R78 ;  /* 0x0000004a0d0d7223 */ /* 0x080fe2000001084e */
[----:B------:R-:W-:Y:S02]  /*41a0*/  HADD2.F32 R78, -RZ, R77.H0_H0 ;  /* 0x2000004dff4e7230 */ /* 0x000fe40000004100 */
[----:B------:R-:W-:Y:S01]  /*41b0*/  FFMA.FTZ R9, R9, R74, R76 ;  /* 0x0000004a09097223 */ /* 0x000fe2000001004c */
[----:B------:R-:W-:-:S02]  /*41c0*/  HADD2.F32 R74, -RZ, R73.H1_H1 ;  /* 0x30000049ff4a7230 */ /* 0x000fc40000004100 */
[----:B------:R-:W-:Y:S01]  /*41d0*/  HADD2.F32 R73, -RZ, R75.H0_H0 ;  /* 0x2000004bff497230 */ /* 0x000fe20000004100 */
[--C-:B------:R-:W-:Y:S01]  /*41e0*/  SHF.R.U32.HI R75, RZ, 0x10, R5.reuse ;  /* 0x00000010ff4b7819 */ /* 0x100fe20000011605 */
[----:B------:R-:W-:Y:S01]  /*41f0*/  HADD2.F32 R76, -RZ, R67.H1_H1 ;  /* 0x30000043ff4c7230 */ /* 0x000fe20000004100 */
[----:B------:R-:W-:Y:S01]  /*4200*/  SHF.R.U64 R5, R4, 0x10, R5 ;  /* 0x0000001004057819 */ /* 0x000fe20000001205 */
[----:B------:R-:W-:Y:S01]  /*4210*/  IMAD.MOV.U32 R77, RZ, RZ, R12 ;  /* 0x000000ffff4d7224 */ /* 0x000fe200078e000c */
[--C-:B------:R-:W-:Y:S01]  /*4220*/  SHF.R.U32.HI R12, RZ, 0x10, R27.reuse ;  /* 0x00000010ff0c7819 */ /* 0x100fe2000001161b */
[----:B------:R-:W-:Y:S02]  /*4230*/  HADD2.F32 R67, -RZ, R75.H0_H0 ;  /* 0x2000004bff437230 */ /* 0x000fe40000004100 */
[-C--:B------:R-:W-:Y:S01]  /*4240*/  FMUL.FTZ R75, R74, R73.reuse ;  /* 0x000000494a4b7220 */ /* 0x080fe20000410000 */
[----:B------:R-:W-:Y:S01]  /*4250*/  FMUL.FTZ R73, R76, R73 ;  /* 0x000000494c497220 */ /* 0x000fe20000410000 */
[----:B------:R-:W-:Y:S01]  /*4260*/  SHF.R.U64 R27, R26, 0x10, R27 ;  /* 0x000000101a1b7819 */ /* 0x000fe2000000121b */
[----:B------:R-:W-:-:S02]  /*4270*/  HADD2.F32 R26, -RZ, R81.H1_H1 ;  /* 0x30000051ff1a7230 */ /* 0x000fc40000004100 */
[-C--:B------:R-:W-:Y:S01]  /*4280*/  FFMA.FTZ R76, R76, R67.reuse, -R75 ;  /* 0x000000434c4c7223 */ /* 0x080fe2000001084b */
[----:B------:R-:W-:Y:S01]  /*4290*/  FFMA.FTZ R74, R74, R67, R73 ;  /* 0x000000434a4a7223 */ /* 0x000fe20000010049 */
[----:B------:R-:W-:Y:S02]  /*42a0*/  IMAD.MOV.U32 R73, RZ, RZ, R15 ;  /* 0x000000ffff497224 */ /* 0x000fe400078e000f */
[----:B------:R-:W-:Y:S01]  /*42b0*/  IMAD.MOV.U32 R67, RZ, RZ, R11 ;  /* 0x000000ffff437224 */ /* 0x000fe200078e000b */
[----:B------:R-:W-:Y:S01]  /*42c0*/  F2FP.F16.F32.PACK_AB R13, R76, R13 ;  /* 0x0000000d4c0d723e */ /* 0x000fe200000000ff */
[----:B------:R-:W-:Y:S01]  /*42d0*/  IMAD.MOV.U32 R75, RZ, RZ, R8 ;  /* 0x000000ffff4b7224 */ /* 0x000fe200078e0008 */
[----:B------:R-:W-:Y:S01]  /*42e0*/  F2FP.F16.F32.PACK_AB R74, R74, R9 ;  /* 0x000000094a4a723e */ /* 0x000fe200000000ff */
[----:B------:R-:W-:Y:S02]  /*42f0*/  HADD2.F32 R11, -RZ, R73.H0_H0 ;  /* 0x20000049ff0b7230 */ /* 0x000fe40000004100 */
[----:B------:R-:W-:-:S02]  /*4300*/  HADD2.F32 R15, -RZ, R67.H0_H0 ;  /* 0x20000043ff0f7230 */ /* 0x000fc40000004100 */
[----:B------:R-:W-:Y:S02]  /*4310*/  HADD2.F32 R8, -RZ, R73.H1_H1 ;  /* 0x30000049ff087230 */ /* 0x000fe40000004100 */
[-C--:B------:R-:W-:Y:S01]  /*4320*/  FMUL.FTZ R84, R11, R82.reuse ;  /* 0x000000520b547220 */ /* 0x080fe20000410000 */
[----:B------:R-:W-:Y:S02]  /*4330*/  HADD2.F32 R73, -RZ, R12.H0_H0 ;  /* 0x2000000cff497230 */ /* 0x000fe40000004100 */
[C---:B------:R-:W-:Y:S01]  /*4340*/  FMUL.FTZ R82, R15.reuse, R82 ;  /* 0x000000520f527220 */ /* 0x040fe20000410000 */
[----:B------:R-:W-:Y:S02]  /*4350*/  HADD2.F32 R12, -RZ, R67.H1_H1 ;  /* 0x30000043ff0c7230 */ /* 0x000fe40000004100 */
[-C--:B------:R-:W-:Y:S01]  /*4360*/  FFMA.FTZ R15, R15, R78.reuse, -R84 ;  /* 0x0000004e0f0f7223 */ /* 0x080fe20000010854 */
[----:B------:R-:W-:Y:S02]  /*4370*/  HADD2.F32 R4, -RZ, R75.H1_H1 ;  /* 0x3000004bff047230 */ /* 0x000fe40000004100 */
[----:B------:R-:W-:Y:S01]  /*4380*/  FFMA.FTZ R11, R11, R78, R82 ;  /* 0x0000004e0b0b7223 */ /* 0x000fe20000010052 */
[----:B------:R-:W-:Y:S01]  /*4390*/  SHF.R.U32.HI R78, RZ, 0x10, R7 ;  /* 0x00000010ff4e7819 */ /* 0x000fe20000011607 */
[-C--:B------:R-:W-:Y:S01]  /*43a0*/  FMUL.FTZ R79, R8, R73.reuse ;  /* 0x00000049084f7220 */ /* 0x080fe20000410000 */
[----:B------:R-:W-:Y:S01]  /*43b0*/  FMUL.FTZ R73, R12, R73 ;  /* 0x000000490c497220 */ /* 0x000fe20000410000 */
[----:B------:R-:W-:-:S02]  /*43c0*/  HADD2.F32 R7, -RZ, R5.H0_H0 ;  /* 0x20000005ff077230 */ /* 0x000fc40000004100 */
[----:B------:R-:W-:Y:S02]  /*43d0*/  HADD2.F32 R67, -RZ, R78.H0_H0 ;  /* 0x2000004eff437230 */ /* 0x000fe40000004100 */
[----:B------:R-:W-:Y:S02]  /*43e0*/  HADD2.F32 R82, -RZ, R83.H0_H0 ;  /* 0x20000053ff527230 */ /* 0x000fe40000004100 */
[----:B------:R-:W-:Y:S02]  /*43f0*/  IMAD.MOV.U32 R5, RZ, RZ, R10 ;  /* 0x000000ffff057224 */ /* 0x000fe400078e000a */
[-C--:B------:R-:W-:Y:S01]  /*4400*/  FFMA.FTZ R8, R8, R67.reuse, R73 ;  /* 0x0000004308087223 */ /* 0x080fe20000010049 */
[--C-:B------:R-:W-:Y:S02]  /*4410*/  HADD2.F32 R73, -RZ, R77.reuse.H0_H0 ;  /* 0x2000004dff497230 */ /* 0x100fe40000004100 */
[----:B------:R-:W-:Y:S01]  /*4420*/  FFMA.FTZ R12, R12, R67, -R79 ;  /* 0x000000430c0c7223 */ /* 0x000fe2000001084f */
[----:B------:R-:W-:-:S02]  /*4430*/  HADD2.F32 R77, -RZ, R77.H1_H1 ;  /* 0x3000004dff4d7230 */ /* 0x000fc40000004100 */
[C---:B------:R-:W-:Y:S01]  /*4440*/  FMUL.FTZ R10, R4.reuse, R24 ;  /* 0x00000018040a7220 */ /* 0x040fe20000410000 */
[----:B------:R-:W-:Y:S02]  /*4450*/  HADD2.F32 R67, -RZ, R75.H0_H0 ;  /* 0x2000004bff437230 */ /* 0x000fe40000004100 */
[----:B------:R-:W-:Y:S01]  /*4460*/  FMUL.FTZ R84, R73, R82 ;  /* 0x0000005249547220 */ /* 0x000fe20000410000 */
[----:B------:R-:W-:Y:S02]  /*4470*/  HADD2.F32 R78, -RZ, R81.H0_H0 ;  /* 0x20000051ff4e7230 */ /* 0x000fe40000004100 */
[C---:B------:R-:W-:Y:S01]  /*4480*/  FMUL.FTZ R25, R77.reuse, R24 ;  /* 0x000000184d197220 */ /* 0x040fe20000410000 */
[-C--:B------:R-:W-:Y:S01]  /*4490*/  FFMA.FTZ R10, R77, R7.reuse, R10 ;  /* 0x000000074d0a7223 */ /* 0x080fe2000001000a */
[----:B------:R-:W-:Y:S01]  /*44a0*/  FMUL.FTZ R82, R67, R82 ;  /* 0x0000005243527220 */ /* 0x000fe20000410000 */
[----:B------:R-:W-:Y:S02]  /*44b0*/  HADD2.F32 R24, -RZ, R14.H0_H0 ;  /* 0x2000000eff187230 */ /* 0x000fe40000004100 */
[----:B------:R-:W-:Y:S01]  /*44c0*/  FFMA.FTZ R4, R4, R7, -R25 ;  /* 0x0000000704047223 */ /* 0x000fe20000010819 */
[----:B------:R-:W-:-:S02]  /*44d0*/  HADD2.F32 R7, -RZ, R5.H0_H0 ;  /* 0x20000005ff077230 */ /* 0x000fc40000004100 */
[-C--:B------:R-:W-:Y:S01]  /*44e0*/  FFMA.FTZ R67, R67, R78.reuse, -R84 ;  /* 0x0000004e43437223 */ /* 0x080fe20000010854 */
        /* <DEDUP_REMOVED lines=8> */
[----:B------:R-:W-:Y:S02]  /*4570*/  HADD2.F32 R25, -RZ, R83.H1_H1 ;  /* 0x30000053ff197230 */ /* 0x000fe40000004100 */
[C---:B------:R-:W-:Y:S01]  /*4580*/  FMUL.FTZ R27, R5.reuse, R27 ;  /* 0x0000001b051b7220 */ /* 0x040fe20000410000 */
[----:B------:R-:W-:Y:S01]  /*4590*/  F2FP.F16.F32.PACK_AB R15, R12, R15 ;  /* 0x0000000f0c0f723e */ /* 0x000fe200000000ff */
[-C--:B------:R-:W-:Y:S01]  /*45a0*/  FFMA.FTZ R5, R5, R6.reuse, -R26 ;  /* 0x0000000605057223 */ /* 0x080fe2000001081a */
[----:B------:R-:W-:Y:S01]  /*45b0*/  F2FP.F16.F32.PACK_AB R12, R10, R73 ;  /* 0x000000490a0c723e */ /* 0x000fe200000000ff */
[-C--:B------:R-:W-:Y:S01]  /*45c0*/  FFMA.FTZ R78, R7, R25.reuse, -R78 ;  /* 0x00000019074e7223 */ /* 0x080fe2000001084e */
[----:B------:R-:W-:Y:S01]  /*45d0*/  FFMA.FTZ R75, R24, R25, R75 ;  /* 0x00000019184b7223 */ /* 0x000fe2000001004b */
[----:B------:R-:W-:Y:S01]  /*45e0*/  FFMA.FTZ R6, R14, R6, R27 ;  /* 0x000000060e067223 */ /* 0x000fe2000001001b */
[----:B------:R-:W-:Y:S01]  /*45f0*/  F2FP.F16.F32.PACK_AB R7, R8, R11 ;  /* 0x0000000b0807723e */ /* 0x000fe200000000ff */
[----:B------:R-:W-:Y:S01]  /*4600*/  IMAD.MOV.U32 R9, RZ, RZ, R13 ;  /* 0x000000ffff097224 */ /* 0x000fe200078e000d */
[----:B------:R-:W-:Y:S01]  /*4610*/  F2FP.F16.F32.PACK_AB R8, R4, R67 ;  /* 0x000000430408723e */ /* 0x000fe200000000ff */
[----:B------:R-:W-:Y:S01]  /*4620*/  IMAD.MOV.U32 R11, RZ, RZ, R15 ;  /* 0x000000ffff0b7224 */ /* 0x000fe200078e000f */
[----:B------:R-:W-:Y:S01]  /*4630*/  F2FP.F16.F32.PACK_AB R10, R5, R78 ;  /* 0x0000004e050a723e */ /* 0x000fe200000000ff */
[----:B------:R-:W-:Y:S01]  /*4640*/  IMAD.MOV.U32 R13, RZ, RZ, R74 ;  /* 0x000000ffff0d7224 */ /* 0x000fe200078e004a */
[----:B------:R-:W-:-:S02]  /*4650*/  F2FP.F16.F32.PACK_AB R14, R6, R75 ;  /* 0x0000004b060e723e */ /* 0x000fc400000000ff */
[----:B------:R-:W-:-:S07]  /*4660*/  MOV R15, R7 ;  /* 0x00000007000f7202 */ /* 0x000fce0000000f00 */
.L_x_5783:
[----:B------:R-:W-:Y:S05]  /*4670*/  BSYNC B1 ;  /* 0x0000000000017941 */ /* 0x000fea0003800000 */
.L_x_5782:
[----:B--2---:R2:W-:Y:S01]  /*4680*/  ST.E.128 desc[UR40][R54.64], R8 ;  /* 0x0000000836007985 */ /* 0x0045e2000c101d28 */
[----:B------:R-:W-:Y:S01]  /*4690*/  ISETP.GE.AND P4, PT, R71, R72, PT ;  /* 0x000000484700720c */ /* 0x000fe20003f86270 */
[----:B------:R-:W-:Y:S02]  /*46a0*/  IMAD.MOV.U32 R4, RZ, RZ, R70 ;  /* 0x000000ffff047224 */ /* 0x000fe400078e0046 */
[----:B------:R-:W-:-:S10]  /*46b0*/  IMAD.MOV.U32 R5, RZ, RZ, R69 ;  /* 0x000000ffff057224 */ /* 0x000fd400078e0045 */
[----:B------:R-:W-:Y:S05]  /*46c0*/  @P4 BRA `(.L_x_5771) ;  /* 0x0000000000e04947 */ /* 0x000fea0003800000 */
[----:B------:R-:W-:-:S05]  /*46d0*/  IMAD.WIDE R4, R71, 0x2, R4 ;  /* 0x0000000247047825 */ /* 0x000fca00078e0204 */
[----:B---3--:R3:W-:Y:S01]  /*46e0*/  ST.E.128 desc[UR40][R4.64], R12 ;  /* 0x0000000c04007985 */ /* 0x0087e2000c101d28 */
[----:B------:R-:W-:Y:S05]  /*46f0*/  BRA `(.L_x_5771) ;  /* 0x0000000000d47947 */ /* 0x000fea0003800000 */
.L_x_5763:
[----:B------:R-:W-:-:S06]  /*4700*/  UISETP.NE.AND UP0, UPT, UR37, 0x3, UPT ;  /* 0x000000032500788c */ /* 0x000fcc000bf05270 */
[----:B------:R-:W-:-:S13]  /*4710*/  PLOP3.LUT P3, PT, PT, PT, UP0, 0x80, 0x0 ;  /* 0x000000000000781c */ /* 0x000fda0003f6f008 */
[----:B------:R-:W-:Y:S05]  /*4720*/  @!P3 BRA `(.L_x_5784) ;  /* 0x000000000004b947 */ /* 0x000fea0003800000 */
[----:B------:R-:W-:Y:S01]  /*4730*/  BPT.TRAP 0x1 ;  /* 0x000000040000795c */ /* 0x000fe20000300000 */
.L_x_5784:
[----:B------:R-:W-:Y:S01]  /*4740*/  IMAD R61, R187, 0x8, R2 ;  /* 0x00000008bb3d7824 */ /* 0x000fe200078e0202 */
[----:B------:R-:W-:Y:S01]  /*4750*/  SHF.L.U32 R68, R192, 0x1f, RZ ;  /* 0x0000001fc0447819 */ /* 0x000fe200000006ff */
[----:B------:R-:W-:Y:S01]  /*4760*/  BSSY B1, `(.L_x_5785) ;  /* 0x0000004000017945 */ /* 0x000fe20003800000 */
[----:B------:R-:W-:Y:S02]  /*4770*/  SHF.R.S32.HI R65, RZ, 0x1f, R63 ;  /* 0x0000001fff417819 */ /* 0x000fe4000001143f */
[----:B------:R-:W1:Y:S02]  /*4780*/  SYNCS.PHASECHK.TRANS64.TRYWAIT P4, [R61+URZ+0x28c90], R68 ;  /* 0x028c90443d0075a7 */ /* 0x000e64000808017f */
[----:B-1----:R-:W-:Y:S05]  /*4790*/  @!P4 BRA `(.L_x_5786) ;  /* 0x000001ec00e8c947 */ /* 0x002fea0003800000 */
.L_x_6130:
[----:B------:R-:W-:Y:S05]  /*47a0*/  BSYNC B1 ;  /* 0x0000000000017941 */ /* 0x000fea0003800000 */
.L_x_5785:
        /* <DEDUP_REMOVED lines=14> */
[----:B------:R-:W-:-:S02]  /*4890*/  ISETP.GT.AND P4, PT, R66, R193, PT ;  /* 0x000000c14200720c */ /* 0x000fc40003f84270 */
[----:B------:R-:W-:Y:S02]  /*48a0*/  IMAD.IADD R5, R5, 0x1, R9 ;  /* 0x0000000105057824 */ /* 0x000fe400078e0209 */
[----:B------:R-:W-:Y:S01]  /*48b0*/  IMAD.WIDE.U32 R4, R188, UR4, R4 ;  /* 0x00000004bc047c25 */ /* 0x000fe2000f8e0004 */
[----:B------:R-:W-:-:S03]  /*48c0*/  UMOV UR4, 0xffffffff ;  /* 0xffffffff00047882 */ /* 0x000fc60000000000 */
[----:B------:R-:W-:Y:S01]  /*48d0*/  IMAD R13, R188, UR5, R5 ;  /* 0x00000005bc0d7c24 */ /* 0x000fe2000f8e0205 */
[----:B------:R-:W-:-:S04]  /*48e0*/  LEA R5, P5, R4, UR6, 0x1 ;  /* 0x0000000604057c11 */ /* 0x000fc8000f8a08ff */
[----:B------:R-:W-:Y:S01]  /*48f0*/  LEA.HI.X R13, R4, UR7, R13, 0x1, P5 ;  /* 0x00000007040d7c11 */ /* 0x000fe2000a8f0c0d */
[----:B------:R-:W-:Y:S08]  /*4900*/  BRA.DIV UR4, `(.L_x_5787) ;  /* 0x000001ee04a07947 */ /* 0x000ff0000b800000 */
[----:B------:R0:W2:Y:S04]  /*4910*/  SHFL.IDX PT, R25, R13, RZ, 0x1c1f ;  /* 0x001c1fff0d197589 */ /* 0x0000a800000e0000 */
[----:B------:R0:W3:Y:S02]  /*4920*/  SHFL.IDX PT, R14, R5, RZ, 0x1c1f ;  /* 0x001c1fff050e7589 */ /* 0x0000e400000e0000 */
.L_x_6134:
        /* <DEDUP_REMOVED lines=18> */
.L_x_5771:
[----:B------:R-:W-:Y:S05]  /*4a50*/  BSYNC B0 ;  /* 0x0000000000007941 */ /* 0x000fea0003800000 */
.L_x_5762:
[----:B0-234-:R-:W0:Y:S01]  /*4a60*/  S2R R4, SR_TID.X ;  /* 0x0000000000047919 */ /* 0x01de220000002100 */
[----:B------:R-:W-:Y:S01]  /*4a70*/  @!PT LDS RZ, [RZ] ;  /* 0x00000000fffff984 */ /* 0x000fe20000000800 */
[----:B------:R-:W-:Y:S01]  /*4a80*/  @!PT LDS RZ, [RZ] ;  /* 0x00000000fffff984 */ /* 0x000fe20000000800 */
[----:B------:R-:W-:Y:S01]  /*4a90*/  @!PT LDS RZ, [RZ] ;  /* 0x00000000fffff984 */ /* 0x000fe20000000800 */
[----:B------:R-:W-:Y:S01]  /*4aa0*/  @!PT LDS RZ, [RZ] ;  /* 0x00000000fffff984 */ /* 0x000fe20000000800 */
[----:B------:R2:W-:Y:S06]  /*4ab0*/  MEMBAR.ALL.CTA ;  /* 0x0000000000007992 */ /* 0x0005ec0000008000 */
[----:B--2---:R-:W2:Y:S01]  /*4ac0*/  FENCE.VIEW.ASYNC.S ;  /* 0x00000000000073c6 */ /* 0x004ea20000000000 */
[----:B------:R-:W-:Y:S05]  /*4ad0*/  WARPSYNC.ALL ;  /* 0x0000000000007948 */ /* 0x000fea0003800000 */
[----:B------:R-:W-:Y:S01]  /*4ae0*/  BSSY B0, `(.L_x_5788) ;  /* 0x0000009000007945 */ /* 0x000fe20003800000 */
[----:B0-----:R-:W-:Y:S01]  /*4af0*/  LOP3.LUT R4, R4, 0x7f, RZ, 0xc0, !PT ;  /* 0x0000007f04047812 */ /* 0x001fe200078ec0ff */
[----:B--2---:R0:W-:Y:S03]  /*4b00*/  BAR.SYNC.DEFER_BLOCKING R46, 0x80 ;  /* 0x0002002e0000751d */ /* 0x0041e60000010000 */
[----:B------:R-:W-:-:S13]  /*4b10*/  ISETP.NE.AND P4, PT, R4, RZ, PT ;  /* 0x000000ff0400720c */ /* 0x000fda0003f85270 */
[----:B------:R-:W-:-:S05]  /*4b20*/  @!P4 VIADD R4, R61, 0x28ca0 ;  /* 0x00028ca03d04c836 */ /* 0x000fca0000000000 */
[----:B------:R-:W-:-:S04]  /*4b30*/  @!P4 PRMT R4, RZ, 0x654, R4 ;  /* 0x00000654ff04c816 */ /* 0x000fc80000000004 */
[----:B------:R0:W-:Y:S01]  /*4b40*/  @!P4 SYNCS.ARRIVE.TRANS64.RED.A1T0 RZ, [R4+URZ], RZ ;  /* 0x000000ff04ffc9a7 */ /* 0x0001e2000810043f */
[----:B------:R-:W-:Y:S05]  /*4b50*/  @!P3 BRA `(.L_x_5789) ;  /* 0x000000000004b947 */ /* 0x000fea0003800000 */
[----:B------:R-:W-:Y:S01]  /*4b60*/  BPT.TRAP 0x1 ;  /* 0x000000040000795c */ /* 0x000fe20000300000 */
.L_x_5789:
[----:B------:R-:W-:Y:S05]  /*4b70*/  BSYNC B0 ;  /* 0x0000000000007941 */ /* 0x000fea0003800000 */
.L_x_5788:
[----:B------:R-:W2:Y:S01]  /*4b80*/  SYNCS.PHASECHK.TRANS64.TRYWAIT P3, [R61+URZ+0x28cb0], R68 ;  /* 0x028cb0443d0075a7 */ /* 0x000ea2000806017f */
[----:B------:R-:W-:Y:S04]  /*4b90*/  BSSY B0, `(.L_x_5790) ;  /* 0x0000002000007945 */ /* 0x000fe80003800000 */
[----:B--2---:R-:W-:Y:S05]  /*4ba0*/  @!P3 BRA `(.L_x_5791) ;  /* 0x000001ec003cb947 */ /* 0x004fea0003800000 */
.L_x_6135:
[----:B------:R-:W-:Y:S05]  /*4bb0*/  BSYNC B0 ;  /* 0x0000000000007941 */ /* 0x000fea0003800000 */
.L_x_5790:
        /* <DEDUP_REMOVED lines=19> */
[----:B------:R-:W3:Y:S08]  /*4cf0*/  SHFL.IDX PT, R10, R10, RZ, 0x1c1f ;  /* 0x001c1fff0a0a7589 */ /* 0x000ef000000e0000 */
[----:B------:R-:W-:Y:S05]  /*4d00*/  @!P3 BRA `(.L_x_5793) ;  /* 0x0000000400e0b947 */ /* 0x000fea0003800000 */
[----:B------:R-:W4:Y:S01]  /*4d10*/  LDL R71, [R1+0x10] ;  /* 0x0000100001477983 */ /* 0x000f220000100800 */
[----:B------:R-:W-:-:S03]  /*4d20*/  ULDC UR4, c[0x0][0x320] ;  /* 0x0000c80000047ab9 */ /* 0x000fc60000000800 */
[----:B------:R-:W5:Y:S04]  /*4d30*/  LDL R25, [R1+0x14] ;  /* 0x0000140001197983 */ /* 0x000f680000100800 */
[----:B------:R-:W2:Y:S04]  /*4d40*/  LDL R70, [R1+0xc] ;  /* 0x00000c0001467983 */ /* 0x000ea80000100800 */
[----:B------:R-:W2:Y:S04]  /*4d50*/  LDL R24, [R1+0x18] ;  /* 0x0000180001187983 */ /* 0x000ea80000100800 */
[----:B------:R-:W2:Y:S04]  /*4d60*/  LDL R69, [R1+0x8] ;  /* 0x0000080001457983 */ /* 0x000ea80000100800 */
[----:B-1----:R-:W2:Y:S04]  /*4d70*/  LDL R67, [R1+0x1c] ;  /* 0x00001c0001437983 */ /* 0x002ea80000100800 */
[----:B------:R-:W2:Y:S04]  /*4d80*/  LDL R55, [R1+0x4] ;  /* 0x0000040001377983 */ /* 0x000ea80000100800 */
[----:B------:R-:W2:Y:S01]  /*4d90*/  LDL R54, [R1+0x20] ;  /* 0x0000200001367983 */ /* 0x000ea20000100800 */
[----:B------:R-:W-:Y:S01]  /*4da0*/  ISETP.GE.AND P5, PT, R18, UR4, PT ;  /* 0x0000000412007c0c */ /* 0x000fe2000bfa6270 */
[----:B------:R-:W-:-:S02]  /*4db0*/  IMAD R9, R187, 0x8000, R48 ;  /* 0x00008000bb097824 */ /* 0x000fc400078e0230 */
[----:B------:R-:W2:Y:S02]  /*4dc0*/  LDL R27, [R1] ;  /* 0x00000000011b7983 */ /* 0x000ea40000100800 */
[C---:B------:R-:W-:Y:S02]  /*4dd0*/  IMAD R13, R9.reuse, 0x2, R2 ;  /* 0x00000002090d7824 */ /* 0x040fe400078e0202 */
[----:B------:R-:W2:Y:S01]  /*4de0*/  LDL R26, [R1+0x24] ;  /* 0x00002400011a7983 */ /* 0x000ea20000100800 */
[----:B------:R-:W-:Y:S01]  /*4df0*/  LOP3.LUT P3, RZ, R198, 0x4, RZ, 0xc0, !PT ;  /* 0x00000004c6ff7812 */ /* 0x000fe2000786c0ff */
[C---:B------:R-:W-:Y:S02]  /*4e00*/  VIADD R15, R9.reuse, 0x20 ;  /* 0x00000020090f7836 */ /* 0x040fe40000000000 */
[C---:B------:R-:W-:Y:S02]  /*4e10*/  VIADD R14, R18.reuse, 0x40 ;  /* 0x00000040120e7836 */ /* 0x040fe40000000000 */
[----:B------:R-:W1:Y:S08]  /*4e20*/  @!P5 LDS.128 R4, [R13+0x400] ;  /* 0x000400000d04d984 */ /* 0x000e700000000c00 */
[----:B------:R-:W-:Y:S01]  /*4e30*/  @P3 VIADD R15, R9, 0xffffffe0 ;  /* 0xffffffe0090f3836 */ /* 0x000fe20000000000 */
[----:B0-----:R-:W-:-:S03]  /*4e40*/  @!P5 LEA R8, P3, R18, R11, 0x1 ;  /* 0x0000000b1208d211 */ /* 0x001fc600078608ff */
[----:B------:R-:W-:Y:S01]  /*4e50*/  IMAD R12, R15, 0x2, R2 ;  /* 0x000000020f0c7824 */ /* 0x000fe200078e0202 */
[----:B---3--:R-:W-:Y:S01]  /*4e60*/  @!P5 LEA.HI.X R9, R18, R10, R19, 0x1, P3 ;  /* 0x0000000a1209d211 */ /* 0x008fe200018f0c13 */
[----:B------:R-:W3:Y:S01]  /*4e70*/  LDL R15, [R1+0x30] ;  /* 0x00003000010f7983 */ /* 0x000ee20000100800 */
[----:B------:R-:W-:-:S03]  /*4e80*/  ISETP.GE.AND P3, PT, R185, UR4, PT ;  /* 0x00000004b9007c0c */ /* 0x000fc6000bf66270 */
[----:B-1----:R0:W-:Y:S10]  /*4e90*/  @!P5 ST.E.128 desc[UR40][R8.64], R4 ;  /* 0x000000040800d985 */ /* 0x0021f4000c101d28 */
[----:B------:R-:W1:Y:S01]  /*4ea0*/  @!P3 LDS.128 R4, [R12+0x400] ;  /* 0x000400000c04b984 */ /* 0x000e620000000c00 */
[----:B0-----:R-:W-:-:S04]  /*4eb0*/  @!P3 LEA R8, P5, R185, R11, 0x1 ;  /* 0x0000000bb908b211 */ /* 0x001fc800078a08ff */
[----:B------:R-:W-:Y:S02]  /*4ec0*/  @!P3 LEA.HI.X R9, R185, R10, R204, 0x1, P5 ;  /* 0x0000000ab909b211 */ /* 0x000fe400028f0ccc */
[----:B------:R-:W-:Y:S01]  /*4ed0*/  ISETP.GE.AND P5, PT, R14, UR4, PT ;  /* 0x000000040e007c0c */ /* 0x000fe2000bfa6270 */
[----:B------:R-:W-:Y:S02]  /*4ee0*/  VIADD R14, R18, 0x60 ;  /* 0x00000060120e7836 */ /* 0x000fe40000000000 */
[----:B-1----:R4:W-:Y:S10]  /*4ef0*/  @!P3 ST.E.128 desc[UR40][R8.64], R4 ;  /* 0x000000040800b985 */ /* 0x0029f4000c101d28 */
[----:B------:R-:W0:Y:S01]  /*4f00*/  @!P5 LDS.128 R4, [R13+0x2400] ;  /* 0x002400000d04d984 */ /* 0x000e220000000c00 */
[----:B----4-:R-:W-:-:S04]  /*4f10*/  @!P5 LEA R8, P3, R71, R11, 0x1 ;  /* 0x0000000b4708d211 */ /* 0x010fc800078608ff */
[----:B-----5:R-:W-:Y:S02]  /*4f20*/  @!P5 IADD3.X R9, R10, R25, RZ, P3, !PT ;  /* 0x000000190a09d210 */ /* 0x020fe40001ffe4ff */
[----:B------:R-:W4:Y:S01]  /*4f30*/  LDL R25, [R1+0x28] ;  /* 0x0000280001197983 */ /* 0x000f220000100800 */
[----:B------:R-:W-:Y:S01]  /*4f40*/  ISETP.GE.AND P3, PT, R14, UR4, PT ;  /* 0x000000040e007c0c */ /* 0x000fe2000bf66270 */
[----:B------:R-:W-:Y:S02]  /*4f50*/  VIADD R14, R18, 0x80 ;  /* 0x00000080120e7836 */ /* 0x000fe40000000000 */
[----:B0-----:R2:W-:Y:S10]  /*4f60*/  @!P5 ST.E.128 desc[UR40][R8.64], R4 ;  /* 0x000000040800d985 */ /* 0x0015f4000c101d28 */
[----:B------:R-:W0:Y:S01]  /*4f70*/  @!P3 LDS.128 R4, [R12+0x2400] ;  /* 0x002400000c04b984 */ /* 0x000e220000000c00 */
[----:B--2---:R-:W-:-:S05]  /*4f80*/  @!P3 LEA R8, P5, R70, R11, 0x1 ;  /* 0x0000000b4608b211 */ /* 0x004fca00078a08ff */
[----:B------:R-:W-:Y:S02]  /*4f90*/  @!P3 IMAD.X R9, R10, 0x1, R24, P5 ;  /* 0x000000010a09b824 */ /* 0x000fe400028e0618 */
[----:B------:R-:W2:Y:S01]  /*4fa0*/  LDL R24, [R1+0x2c] ;  /* 0x00002c0001187983 */ /* 0x000ea20000100800 */
[----:B------:R-:W-:Y:S01]  /*4fb0*/  ISETP.GE.AND P5, PT, R14, UR4, PT ;  /* 0x000000040e007c0c */ /* 0x000fe2000bfa6270 */
[----:B------:R-:W-:Y:S02]  /*4fc0*/  VIADD R14, R18, 0xa0 ;  /* 0x000000a0120e7836 */ /* 0x000fe40000000000 */
[----:B0-----:R0:W-:Y:S10]  /*4fd0*/  @!P3 ST.E.128 desc[UR40][R8.64], R4 ;  /* 0x000000040800b985 */ /* 0x0011f4000c101d28 */
[----:B------:R-:W1:Y:S01]  /*4fe0*/  @!P5 LDS.128 R4, [R13+0x4400] ;  /* 0x004400000d04d984 */ /* 0x000e620000000c00 */
[----:B0-----:R-:W-:-:S05]  /*4ff0*/  @!P5 LEA R8, P3, R69, R11, 0x1 ;  /* 0x0000000b4508d211 */ /* 0x001fca00078608ff */
[----:B------:R-:W-:Y:S01]  /*5000*/  @!P5 IMAD.X R9, R10, 0x1, R67, P3 ;  /* 0x000000010a09d824 */ /* 0x000fe200018e0643 */
[----:B------:R-:W-:-:S04]  /*5010*/  ISETP.GE.AND P3, PT, R14, UR4, PT ;  /* 0x000000040e007c0c */ /* 0x000fc8000bf66270 */
[----:B-1----:R0:W-:Y:S09]  /*5020*/  @!P5 ST.E.128 desc[UR40][R8.64], R4 ;  /* 0x000000040800d985 */ /* 0x0021f2000c101d28 */
[----:B------:R-:W1:Y:S01]  /*5030*/  @!P3 LDS.128 R4, [R12+0x4400] ;  /* 0x004400000c04b984 */ /* 0x000e620000000c00 */
[----:B0-----:R-:W-:-:S05]  /*5040*/  @!P3 LEA R8, P5, R55, R11, 0x1 ;  /* 0x0000000b3708b211 */ /* 0x001fca00078a08ff */
[----:B------:R-:W-:Y:S02]  /*5050*/  @!P3 IMAD.X R9, R10, 0x1, R54, P5 ;  /* 0x000000010a09b824 */ /* 0x000fe400028e0636 */
[----:B------:R-:W5:Y:S01]  /*5060*/  LDL R54, [R1+0x34] ;  /* 0x0000340001367983 */ /* 0x000f620000100800 */
[----:B------:R-:W-:-:S05]  /*5070*/  VIADD R14, R18, 0xc0 ;  /* 0x000000c0120e7836 */ /* 0x000fca0000000000 */
[----:B------:R-:W-:Y:S01]  /*5080*/  ISETP.GE.AND P5, PT, R14, UR4, PT ;  /* 0x000000040e007c0c */ /* 0x000fe2000bfa6270 */
[----:B-1----:R0:W-:-:S12]  /*5090*/  @!P3 ST.E.128 desc[UR40][R8.64], R4 ;  /* 0x000000040800b985 */ /* 0x0021d8000c101d28 */
[----:B------:R-:W1:Y:S01]  /*50a0*/  @!P5 LDS.128 R4, [R13+0x6400] ;  /* 0x006400000d04d984 */ /* 0x000e620000000c00 */
[----:B0-----:R-:W-:-:S03]  /*50b0*/  @!P5 LEA R8, P3, R27, R11, 0x1 ;  /* 0x0000000b1b08d211 */ /* 0x001fc600078608ff */
[----:B------:R-:W5:Y:S02]  /*50c0*/  LDL R27, [R1+0x38] ;  /* 0x00003800011b7983 */ /* 0x000f640000100800 */
[----:B------:R-:W-:Y:S02]  /*50d0*/  @!P5 IMAD.X R9, R10, 0x1, R26, P3 ;  /* 0x000000010a09d824 */ /* 0x000fe400018e061a */
[----:B------:R-:W5:Y:S01]  /*50e0*/  LDL R26, [R1+0x3c] ;  /* 0x00003c00011a7983 */ /* 0x000f620000100800 */
[----:B------:R-:W-:-:S05]  /*50f0*/  VIADD R14, R18, 0xe0 ;  /* 0x000000e0120e7836 */ /* 0x000fca0000000000 */
[----:B------:R-:W-:Y:S01]  /*5100*/  ISETP.GE.AND P3, PT, R14, UR4, PT ;  /* 0x000000040e007c0c */ /* 0x000fe2000bf66270 */
[----:B-1----:R0:W-:-:S12]  /*5110*/  @!P5 ST.E.128 desc[UR40][R8.64], R4 ;  /* 0x000000040800d985 */ /* 0x0021d8000c101d28 */
[----:B------:R-:W1:Y:S01]  /*5120*/  @!P3 LDS.128 R4, [R12+0x6400] ;  /* 0x006400000c04b984 */ /* 0x000e620000000c00 */
[----:B0-----:R-:W-:Y:S01]  /*5130*/  @!P3 LEA R8, P5, R229, R11, 0x1 ;  /* 0x0000000be508b211 */ /* 0x001fe200078a08ff */
[----:B------:R-:W-:-:S04]  /*5140*/  VIADD R14, R18, 0x100 ;  /* 0x00000100120e7836 */ /* 0x000fc80000000000 */
[----:B----4-:R-:W-:Y:S02]  /*5150*/  @!P3 IMAD.X R9, R10, 0x1, R25, P5 ;  /* 0x000000010a09b824 */ /* 0x010fe400028e0619 */
[----:B------:R-:W4:Y:S01]  /*5160*/  LDL R25, [R1+0x40] ;  /* 0x0000400001197983 */ /* 0x000f220000100800 */
[----:B------:R-:W-:-:S03]  /*5170*/  ISETP.GE.AND P5, PT, R14, UR4, PT ;  /* 0x000000040e007c0c */ /* 0x000fc6000bfa6270 */
[----:B-1----:R0:W-:Y:S10]  /*5180*/  @!P3 ST.E.128 desc[UR40][R8.64], R4 ;  /* 0x000000040800b985 */ /* 0x0021f4000c101d28 */
[----:B------:R-:W1:Y:S01]  /*5190*/  @!P5 LDS.128 R4, [R13+0x8400] ;  /* 0x008400000d04d984 */ /* 0x000e620000000c00 */
[----:B0-----:R-:W-:-:S05]  /*51a0*/  @!P5 LEA R8, P3, R228, R11, 0x1 ;  /* 0x0000000be408d211 */ /* 0x001fca00078608ff */
[----:B--2---:R-:W-:Y:S02]  /*51b0*/  @!P5 IMAD.X R9, R10, 0x1, R24, P3 ;  /* 0x000000010a09d824 */ /* 0x004fe400018e0618 */
[----:B------:R-:W2:Y:S01]  /*51c0*/  LDL R24, [R1+0x44] ;  /* 0x0000440001187983 */ /* 0x000ea20000100800 */
[----:B------:R-:W-:-:S05]  /*51d0*/  VIADD R14, R18, 0x120 ;  /* 0x00000120120e7836 */ /* 0x000fca0000000000 */
[----:B------:R-:W-:Y:S01]  /*51e0*/  ISETP.GE.AND P3, PT, R14, UR4, PT ;  /* 0x000000040e007c0c */ /* 0x000fe2000bf66270 */
[----:B-1----:R0:W-:-:S12]  /*51f0*/  @!P5 ST.E.128 desc[UR40][R8.64], R4 ;  /* 0x000000040800d985 */ /* 0x0021d8000c101d28 */
[----:B------:R-:W1:Y:S01]  /*5200*/  @!P3 LDS.128 R4, [R12+0x8400] ;  /* 0x008400000c04b984 */ /* 0x000e620000000c00 */
[----:B0-----:R-:W-:-:S05]  /*5210*/  @!P3 LEA R8, P5, R226, R11, 0x1 ;  /* 0x0000000be208b211 */ /* 0x001fca00078a08ff */
[----:B---3--:R-:W-:Y:S02]  /*5220*/  @!P3 IMAD.X R9, R10, 0x1, R15, P5 ;  /* 0x000000010a09b824 */ /* 0x008fe400028e060f */
[----:B------:R-:W3:Y:S01]  /*5230*/  LDL R15, [R1+0x48] ;  /* 0x00004800010f7983 */ /* 0x000ee20000100800 */
[----:B------:R-:W-:-:S05]  /*5240*/  VIADD R14, R18, 0x140 ;  /* 0x00000140120e7836 */ /* 0x000fca0000000000 */
[----:B------:R-:W-:Y:S01]  /*5250*/  ISETP.GE.AND P5, PT, R14, UR4, PT ;  /* 0x000000040e007c0c */ /* 0x000fe2000bfa6270 */
[----:B-1----:R0:W-:-:S12]  /*5260*/  @!P3 ST.E.128 desc[UR40][R8.64], R4 ;  /* 0x000000040800b985 */ /* 0x0021d8000c101d28 */
[----:B------:R-:W1:Y:S01]  /*5270*/  @!P5 LDS.128 R4, [R13+0xa400] ;  /* 0x00a400000d04d984 */ /* 0x000e620000000c00 */
[----:B------:R-:W-:Y:S01]  /*5280*/  VIADD R14, R18, 0x160 ;  /* 0x00000160120e7836 */ /* 0x000fe20000000000 */
[----:B0-----:R-:W-:-:S05]  /*5290*/  @!P5 LEA R8, P3, R219, R11, 0x1 ;  /* 0x0000000bdb08d211 */ /* 0x001fca00078608ff */
[----:B-----5:R-:W-:Y:S01]  /*52a0*/  @!P5 IMAD.X R9, R10, 0x1, R54, P3 ;  /* 0x000000010a09d824 */ /* 0x020fe200018e0636 */
[----:B------:R-:W-:-:S04]  /*52b0*/  ISETP.GE.AND P3, PT, R14, UR4, PT ;  /* 0x000000040e007c0c */ /* 0x000fc8000bf66270 */
[----:B-1----:R0:W-:Y:S09]  /*52c0*/  @!P5 ST.E.128 desc[UR40][R8.64], R4 ;  /* 0x000000040800d985 */ /* 0x0021f2000c101d28 */
[----:B------:R-:W1:Y:S01]  /*52d0*/  @!P3 LDS.128 R4, [R12+0xa400] ;  /* 0x00a400000c04b984 */ /* 0x000e620000000c00 */
[----:B------:R-:W-:Y:S01]  /*52e0*/  VIADD R14, R18, 0x180 ;  /* 0x00000180120e7836 */ /* 0x000fe20000000000 */
[----:B0-----:R-:W-:-:S05]  /*52f0*/  @!P3 LEA R8, P5, R216, R11, 0x1 ;  /* 0x0000000bd808b211 */ /* 0x001fca00078a08ff */
[----:B------:R-:W-:Y:S01]  /*5300*/  @!P3 IMAD.X R9, R10, 0x1, R27, P5 ;  /* 0x000000010a09b824 */ /* 0x000fe200028e061b */
[----:B------:R-:W-:-:S04]  /*5310*/  ISETP.GE.AND P5, PT, R14, UR4, PT ;  /* 0x000000040e007c0c */ /* 0x000fc8000bfa6270 */
[----:B-1----:R0:W-:Y:S09]  /*5320*/  @!P3 ST.E.128 desc[UR40][R8.64], R4 ;  /* 0x000000040800b985 */ /* 0x0021f2000c101d28 */
[----:B------:R-:W1:Y:S01]  /*5330*/  @!P5 LDS.128 R4, [R13+0xc400] ;  /* 0x00c400000d04d984 */ /* 0x000e620000000c00 */
[----:B------:R-:W-:Y:S01]  /*5340*/  VIADD R14, R18, 0x1a0 ;  /* 0x000001a0120e7836 */ /* 0x000fe20000000000 */
[----:B0-----:R-:W-:-:S04]  /*5350*/  @!P5 LEA R8, P3, R215, R11, 0x1 ;  /* 0x0000000bd708d211 */ /* 0x001fc800078608ff */
[----:B------:R-:W-:Y:S02]  /*5360*/  @!P5 IADD3.X R9, R10, R26, RZ, P3, !PT ;  /* 0x0000001a0a09d210 */ /* 0x000fe40001ffe4ff */
[----:B------:R-:W-:-:S03]  /*5370*/  ISETP.GE.AND P3, PT, R14, UR4, PT ;  /* 0x000000040e007c0c */ /* 0x000fc6000bf66270 */
[----:B-1----:R0:W-:Y:S10]  /*5380*/  @!P5 ST.E.128 desc[UR40][R8.64], R4 ;  /* 0x000000040800d985 */ /* 0x0021f4000c101d28 */
[----:B------:R-:W1:Y:S01]  /*5390*/  @!P3 LDS.128 R4, [R12+0xc400] ;  /* 0x00c400000c04b984 */ /* 0x000e620000000c00 */
[----:B------:R-:W-:Y:S01]  /*53a0*/  VIADD R14, R18, 0x1c0 ;  /* 0x000001c0120e7836 */ /* 0x000fe20000000000 */
[----:B0-----:R-:W-:-:S05]  /*53b0*/  @!P3 LEA R8, P5, R214, R11, 0x1 ;  /* 0x0000000bd608b211 */ /* 0x001fca00078a08ff */
[----:B----4-:R-:W-:Y:S01]  /*53c0*/  @!P3 IMAD.X R9, R10, 0x1, R25, P5 ;  /* 0x000000010a09b824 */ /* 0x010fe200028e0619 */
[----:B------:R-:W-:-:S04]  /*53d0*/  ISETP.GE.AND P5, PT, R14, UR4, PT ;  /* 0x000000040e007c0c */ /* 0x000fc8000bfa6270 */
[----:B-1----:R0:W-:Y:S09]  /*53e0*/  @!P3 ST.E.128 desc[UR40][R8.64], R4 ;  /* 0x000000040800b985 */ /* 0x0021f2000c101d28 */
[----:B------:R-:W1:Y:S01]  /*53f0*/  @!P5 LDS.128 R4, [R13+0xe400] ;  /* 0x00e400000d04d984 */ /* 0x000e620000000c00 */
[----:B------:R-:W-:Y:S01]  /*5400*/  VIADD R14, R18, 0x1e0 ;  /* 0x000001e0120e7836 */ /* 0x000fe20000000000 */
[----:B0-----:R-:W-:-:S05]  /*5410*/  @!P5 LEA R8, P3, R212, R11, 0x1 ;  /* 0x0000000bd408d211 */ /* 0x001fca00078608ff */
[----:B--2---:R-:W-:Y:S01]  /*5420*/  @!P5 IMAD.X R9, R10, 0x1, R24, P3 ;  /* 0x000000010a09d824 */ /* 0x004fe200018e0618 */
[----:B------:R-:W-:-:S04]  /*5430*/  ISETP.GE.AND P3, PT, R14, UR4, PT ;  /* 0x000000040e007c0c */ /* 0x000fc8000bf66270 */
[----:B-1----:R0:W-:Y:S09]  /*5440*/  @!P5 ST.E.128 desc[UR40][R8.64], R4 ;  /* 0x000000040800d985 */ /* 0x0021f2000c101d28 */
[----:B------:R-:W1:Y:S01]  /*5450*/  @!P3 LDS.128 R4, [R12+0xe400] ;  /* 0x00e400000c04b984 */ /* 0x000e620000000c00 */
[----:B0-----:R-:W-:-:S05]  /*5460*/  @!P3 LEA R8, P5, R210, R11, 0x1 ;  /* 0x0000000bd208b211 */ /* 0x001fca00078a08ff */
[----:B---3--:R-:W-:-:S05]  /*5470*/  @!P3 IMAD.X R9, R10, 0x1, R15, P5 ;  /* 0x000000010a09b824 */ /* 0x008fca00028e060f */
[----:B-1----:R4:W-:Y:S03]  /*5480*/  @!P3 ST.E.128 desc[UR40][R8.64], R4 ;  /* 0x000000040800b985 */ /* 0x0029e6000c101d28 */
.L_x_5793:
[----:B------:R-:W-:Y:S05]  /*5490*/  BSYNC B0 ;  /* 0x0000000000007941 */ /* 0x000fea0003800000 */
.L_x_5792:
[----:B------:R-:W-:Y:S01]  /*54a0*/  @!PT LDS RZ, [RZ] ;  /* 0x00000000fffff984 */ /* 0x000fe20000000800 */
[----:B------:R-:W-:Y:S01]  /*54b0*/  @!PT LDS RZ, [RZ] ;  /* 0x00000000fffff984 */ /* 0x000fe20000000800 */
[----:B------:R-:W-:Y:S01]  /*54c0*/  @!PT LDS RZ, [RZ] ;  /* 0x00000000fffff984 */ /* 0x000fe20000000800 */
[----:B------:R-:W-:Y:S01]  /*54d0*/  @!PT LDS RZ, [RZ] ;  /* 0x00000000fffff984 */ /* 0x000fe20000000800 */
[----:B------:R5:W-:Y:S06]  /*54e0*/  MEMBAR.ALL.CTA ;  /* 0x0000000000007992 */ /* 0x000bec0000008000 */
[----:B-----5:R-:W5:Y:S01]  /*54f0*/  FENCE.VIEW.ASYNC.S ;  /* 0x00000000000073c6 */ /* 0x020f620000000000 */
[----:B-12---:R-:W-:Y:S01]  /*5500*/  @!P4 VIADD R61, R61, 0x28cc0 ;  /* 0x00028cc03d3dc836 */ /* 0x006fe20000000000 */
[----:B-----5:R1:W-:Y:S04]  /*5510*/  BAR.SYNC.DEFER_BLOCKING R46, 0x80 ;  /* 0x0002002e0000751d */ /* 0x0203e80000010000 */
[----:B------:R-:W-:Y:S01]  /*5520*/  @!P4 PRMT R61, RZ, 0x654, R61 ;  /* 0x00000654ff3dc816 */ /* 0x000fe2000000003d */
[----:B------:R-:W-:Y:S01]  /*5530*/  VIADD R187, R187, 0x1 ;  /* 0x00000001bbbb7836 */ /* 0x000fe20000000000 */
[----:B------:R-:W-:-:S02]  /*5540*/  PLOP3.LUT P3, PT, PT, PT, PT, 0x8, 0x0 ;  /* 0x000000000000781c */ /* 0x000fc40003f6e170 */
[----:B------:R1:W-:Y:S02]  /*5550*/  @!P4 SYNCS.ARRIVE.TRANS64.RED.A1T0 RZ, [R61+URZ], RZ ;  /* 0x000000ff3dffc9a7 */ /* 0x0003e4000810043f */
[----:B------:R-:W-:-:S04]  /*5560*/  ISETP.NE.AND P4, PT, R187, 0x2, PT ;  /* 0x00000002bb00780c */ /* 0x000fc80003f85270 */
[----:B----4-:R-:W-:Y:S02]  /*5570*/  SEL R5, RZ, 0x1, P4 ;  /* 0x00000001ff057807 */ /* 0x010fe40002000000 */
[----:B------:R-:W-:Y:S02]  /*5580*/  SEL R187, R187, RZ, P4 ;  /* 0x000000ffbbbb7207 */ /* 0x000fe40002000000 */
[----:B------:R-:W-:Y:S01]  /*5590*/  LOP3.LUT R192, R192, R5, RZ, 0x3c, !PT ;  /* 0x00000005c0c07212 */ /* 0x000fe200078e3cff */
[----:B-1----:R-:W-:Y:S06]  /*55a0*/  @P2 BRA `(.L_x_5794) ;  /* 0xffffffd800002947 */ /* 0x002fec000383ffff */
.L_x_5757:
[----:B------:R-:W-:Y:S04]  /*55b0*/  BSSY B0, `(.L_x_5795) ;  /* 0x0000004000007945 */ /* 0x000fe80003800000 */
[----:B------:R-:W-:Y:S05]  /*55c0*/  @P3 BRA `(.L_x_5796) ;  /* 0x0000000000083947 */ /* 0x000fea0003800000 */
[----:B------:R-:W1:Y:S02]  /*55d0*/  FENCE.VIEW.ASYNC.G ;  /* 0x00000000000073c6 */ /* 0x000e640000000100 */
[----:B-1----:R-:W-:Y:S06]  /*55e0*/  BAR.ARV 0xc, 0x180 ;  /* 0x0306000000007b1d */ /* 0x002fec0000002000 */
.L_x_5796:
[----:B------:R-:W-:Y:S05]  /*55f0*/  BSYNC B0 ;  /* 0x0000000000007941 */ /* 0x000fea0003800000 */
.L_x_5795:
[----:B------:R-:W-:Y:S01]  /*5600*/  UISETP.NE.AND UP0, UPT, UR39, 0x1, UPT ;  /* 0x000000012700788c */ /* 0x000fe2000bf05270 */
[----:B------:R-:W-:Y:S05]  /*5610*/  BSSY B7, `(.L_x_5797) ;  /* 0x0001064000077945 */ /* 0x000fea0003800000 */
[----:B------:R-:W-:-:S13]  /*5620*/  PLOP3.LUT P0, PT, PT, PT, UP0, 0x80, 0x0 ;  /* 0x000000000000781c */ /* 0x000fda0003f0f008 */
[----:B------:R-:W-:Y:S05]  /*5630*/  @!P0 BRA `(.L_x_5798) ;  /* 0x0000002400508947 */ /* 0x000fea0003800000 */
[----:B------:R-:W1:Y:S01]  /*5640*/  LDC R0, c[0x0][0x448] ;  /* 0x00011200ff007b82 */ /* 0x000e620000000800 */
[----:B------:R-:W-:-:S07]  /*5650*/  IADD3 R23, R184, 0x1, -R23 ;  /* 0x00000001b8177810 */ /* 0x000fce0007ffe817 */
[----:B------:R-:W2:Y:S01]  /*5660*/  LDC.64 R4, c[0x0][0x9e0] ;  /* 0x00027800ff047b82 */ /* 0x000ea20000000a00 */
[----:B-1----:R-:W-:Y:S01]  /*5670*/  ISETP.NE.AND P1, PT, R0, 0x1, PT ;  /* 0x000000010000780c */ /* 0x002fe20003f25270 */
[----:B------:R-:W-:Y:S01]  /*5680*/  VIADD R0, R196, 0x3f ;  /* 0x0000003fc4007836 */ /* 0x000fe20000000000 */
        /* <DEDUP_REMOVED lines=19> */
.L_x_5801:
[----:B------:R-:W-:-:S13]  /*57c0*/  ISETP.NE.AND P0, PT, R5, 0x1, PT ;  /* 0x000000010500780c */ /* 0x000fda0003f05270 */
[----:B------:R-:W1:Y:S02]  /*57d0*/  @P0 LDC.64 R6, c[0x0][0x9e8] ;  /* 0x00027a00ff060b82 */ /* 0x000e640000000a00 */
[----:B-1----:R-:W-:-:S05]  /*57e0*/  @P0 IMAD.HI.U32 R6, R0, R6, RZ ;  /* 0x0000000600060227 */ /* 0x002fca00078e00ff */
[----:B------:R-:W-:-:S07]  /*57f0*/  @P0 SHF.R.U32.HI R0, RZ, R7, R6 ;  /* 0x00000007ff000219 */ /* 0x000fce0000011606 */
.L_x_5802:
[----:B------:R-:W-:Y:S05]  /*5800*/  BSYNC B0 ;  /* 0x0000000000007941 */ /* 0x000fea0003800000 */
.L_x_5800:
[----:B------:R-:W-:-:S05]  /*5810*/  IMAD R3, R0, R5, R5 ;  /* 0x0000000500037224 */ /* 0x000fca00078e0205 */
[----:B------:R-:W-:-:S07]  /*5820*/  VIMNMX R4, R4, R3, PT ;  /* 0x0000000304047248 */ /* 0x000fce0003fe0100 */
.L_x_5799:
[----:B------:R-:W1:Y:S01]  /*5830*/  @P1 LDC R7, c[0x0][0x44c] ;  /* 0x00011300ff071b82 */ /* 0x000e620000000800 */
[----:B------:R-:W-:Y:S01]  /*5840*/  VIADD R4, R4, 0x3f ;  /* 0x0000003f04047836 */ /* 0x000fe20000000000 */
[----:B------:R-:W-:Y:S01]  /*5850*/  ULDC UR4, c[0x0][0x9dc] ;  /* 0x0002770000047ab9 */ /* 0x000fe20000000800 */
[----:B------:R-:W-:-:S03]  /*5860*/  IMAD.MOV.U32 R0, RZ, RZ, R196 ;  /* 0x000000ffff007224 */ /* 0x000fc600078e00c4 */
[----:B------:R-:W-:Y:S02]  /*5870*/  SHF.R.S32.HI R3, RZ, 0x1f, R4 ;  /* 0x0000001fff037819 */ /* 0x000fe40000011404 */
[----:B------:R-:W2:Y:S02]  /*5880*/  @P1 LDC R6, c[0x0][0x450] ;  /* 0x00011400ff061b82 */ /* 0x000ea40000000800 */
[----:B------:R-:W-:-:S04]  /*5890*/  LEA.HI R3, R3, R4, RZ, 0x6 ;  /* 0x0000000403037211 */ /* 0x000fc800078f30ff */
[----:B------:R-:W-:-:S04]  /*58a0*/  SHF.R.S32.HI R3, RZ, 0x6, R3 ;  /* 0x00000006ff037819 */ /* 0x000fc80000011403 */
[----:B------:R-:W-:Y:S01]  /*58b0*/  VIMNMX R38, R38, R3, PT ;  /* 0x0000000326267248 */ /* 0x000fe20003fe0100 */
[----:B-1----:R-:W-:-:S05]  /*58c0*/  @P1 IMAD.HI.U32 R7, R196, R7, RZ ;  /* 0x00000007c4071227 */ /* 0x002fca00078e00ff */
[----:B--2---:R-:W-:-:S05]  /*58d0*/  @P1 SHF.R.U32.HI R0, RZ, R6, R7 ;  /* 0x00000006ff001219 */ /* 0x004fca0000011607 */
        /* <DEDUP_REMOVED lines=13> */
.L_x_5805:
[----:B------:R-:W-:-:S13]  /*59b0*/  ISETP.NE.AND P0, PT, R5, 0x1, PT ;  /* 0x000000010500780c */ /* 0x000fda0003f05270 */
[----:B------:R-:W1:Y:S02]  /*59c0*/  @P0 LDC.64 R6, c[0x0][0x9e8] ;  /* 0x00027a00ff060b82 */ /* 0x000e640000000a00 */
[----:B-1----:R-:W-:-:S05]  /*59d0*/  @P0 IMAD.HI.U32 R6, R37, R6, RZ ;  /* 0x0000000625060227 */ /* 0x002fca00078e00ff */
[----:B------:R-:W-:-:S07]  /*59e0*/  @P0 SHF.R.U32.HI R37, RZ, R7, R6 ;  /* 0x00000007ff250219 */ /* 0x000fce0000011606 */
.L_x_5806:
[----:B------:R-:W-:Y:S05]  /*59f0*/  BSYNC B0 ;  /* 0x0000000000007941 */ /* 0x000fea0003800000 */
.L_x_5804:
[----:B------:R-:W-:-:S05]  /*5a00*/  IMAD R5, R37, R5, RZ ;  /* 0x0000000525057224 */ /* 0x000fca00078e02ff */
[----:B------:R-:W-:-:S07]  /*5a10*/  VIMNMX R0, R0, R5, !PT ;  /* 0x0000000500007248 */ /* 0x000fce0007fe0100 */
.L_x_5803:
[----:B------:R-:W-:Y:S01]  /*5a20*/  SHF.R.S32.HI R3, RZ, 0x1f, R0 ;  /* 0x0000001fff037819 */ /* 0x000fe20000011400 */
[----:B------:R-:W-:Y:S03]  /*5a30*/  BSSY B0, `(.L_x_5807) ;  /* 0x0000027000007945 */ /* 0x000fe60003800000 */
[----:B------:R-:W-:-:S04]  /*5a40*/  LEA.HI R3, R3, R0, RZ, 0x6 ;  /* 0x0000000003037211 */ /* 0x000fc800078f30ff */
[----:B------:R-:W-:-:S04]  /*5a50*/  SHF.R.S32.HI R3, RZ, 0x6, R3 ;  /* 0x00000006ff037819 */ /* 0x000fc80000011403 */
[----:B------:R-:W-:Y:S01]  /*5a60*/  VIMNMX R9, RZ, R3, !PT ;  /* 0x00000003ff097248 */ /* 0x000fe20007fe0100 */
[----:B------:R-:W-:-:S03]  /*5a70*/  IMAD.MOV.U32 R3, RZ, RZ, RZ ;  /* 0x000000ffff037224 */ /* 0x000fc600078e00ff */
[----:B------:R-:W-:-:S13]  /*5a80*/  ISETP.GT.AND P0, PT, R38, R9, PT ;  /* 0x000000092600720c */ /* 0x000fda0003f04270 */
[----:B------:R-:W-:Y:S05]  /*5a90*/  @!P0 BRA `(.L_x_5808) ;  /* 0x0000000000808947 */ /* 0x000fea0003800000 */
[----:B------:R-:W2:Y:S01]  /*5aa0*/  LDL R4, [R1+0x4c] ;  /* 0x00004c0001047983 */ /* 0x000ea20000100800 */
[----:B------:R-:W-:Y:S01]  /*5ab0*/  ULDC UR4, c[0x0][0x9f0] ;  /* 0x00027c0000047ab9 */ /* 0x000fe20000000800 */
[----:B--2---:R-:W-:-:S04]  /*5ac0*/  ISETP.NE.AND P0, PT, R4, RZ, PT ;  /* 0x000000ff0400720c */ /* 0x004fc80003f05270 */
[----:B0-----:R-:W-:-:S04]  /*5ad0*/  SEL R11, R4, UR4, P0 ;  /* 0x00000004040b7c07 */ /* 0x001fc80008000000 */
[-C--:B------:R-:W-:Y:S02]  /*5ae0*/  IABS R6, R11.reuse ;  /* 0x0000000b00067213 */ /* 0x080fe40000000000 */
[----:B------:R-:W-:Y:S02]  /*5af0*/  IADD3 R0, R11, -0x1, R38 ;  /* 0xffffffff0b007810 */ /* 0x000fe40007ffe026 */
[----:B------:R-:W0:Y:S01]  /*5b00*/  I2F.RP R3, R6 ;  /* 0x0000000600037306 */ /* 0x000e220000209400 */
[----:B---3--:R-:W-:Y:S02]  /*5b10*/  IABS R10, R11 ;  /* 0x0000000b000a7213 */ /* 0x008fe40000000000 */
        /* <DEDUP_REMOVED lines=24> */
.L_x_5808:
[----:B------:R-:W-:Y:S05]  /*5ca0*/  BSYNC B0 ;  /* 0x0000000000007941 */ /* 0x000fea0003800000 */
.L_x_5807:
[----:B------:R-:W2:Y:S01]  /*5cb0*/  LDL R0, [R1+0x54] ;  /* 0x0000540001007983 */ /* 0x000ea20000100800 */
        /* <DEDUP_REMOVED lines=65> */
[----:B--2---:R-:W-:-:S05]  /*60d0*/  IMAD R0, R0, R3, R9 ;  /* 0x0000000300007224 */ /* 0x004fca00078e0209 */
[----:B------:R-:W-:Y:S02]  /*60e0*/  VIADDMNMX R3, R0, R3, R38, PT ;  /* 0x0000000300037246 */ /* 0x000fe40003800126 */
[----:B------:R-:W-:Y:S02]  /*60f0*/  CS2R R38, SRZ ;  /* 0x0000000000267805 */ /* 0x000fe4000001ff00 */
[----:B------:R-:W-:-:S13]  /*6100*/  ISETP.GT.AND P1, PT, R3, R0, PT ;  /* 0x000000000300720c */ /* 0x000fda0003f24270 */
[----:B------:R-:W-:Y:S05]  /*6110*/  @!P1 BRA `(.L_x_5809) ;  /* 0x000000f800cc9947 */ /* 0x000fea0003800000 */
[----:B------:R-:W2:Y:S04]  /*6120*/  LDL R8, [R1+0x5c] ;  /* 0x00005c0001087983 */ /* 0x000ea80000100800 */
[----:B--2---:R-:W1:Y:S02]  /*6130*/  SHFL.IDX PT, R4, R8, RZ, 0x1f ;  /* 0x00001fff08047589 */ /* 0x004e6400000e0000 */
[----:B-1----:R-:W-:-:S04]  /*6140*/  LEA.HI R5, R4, R4, RZ, 0x1 ;  /* 0x0000000404057211 */ /* 0x002fc800078f08ff */
        /* <DEDUP_REMOVED lines=11> */
.L_x_5810:
[C---:B------:R-:W-:Y:S01]  /*6200*/  IMAD R12, R17.reuse, 0x8, R2 ;  /* 0x00000008110c7824 */ /* 0x040fe200078e0202 */
[----:B------:R-:W-:Y:S01]  /*6210*/  SHF.L.U32 R5, R22, 0x1f, RZ ;  /* 0x0000001f16057819 */ /* 0x000fe200000006ff */
[----:B------:R-:W-:Y:S01]  /*6220*/  VIADD R4, R2, 0x26800 ;  /* 0x0002680002047836 */ /* 0x000fe20000000000 */
[----:B------:R-:W-:Y:S01]  /*6230*/  BSSY B0, `(.L_x_5811) ;  /* 0x0000008000007945 */ /* 0x000fe20003800000 */
[----:B------:R-:W-:Y:S01]  /*6240*/  IMAD R6, R17, 0x1000, R20 ;  /* 0x0000100011067824 */ /* 0x000fe200078e0214 */
[----:B------:R-:W1:Y:S01]  /*6250*/  SYNCS.PHASECHK.TRANS64.TRYWAIT P1, [R12+URZ+0x28c50], R5 ;  /* 0x028c50050c0075a7 */ /* 0x000e62000802017f */
[----:B------:R-:W-:Y:S01]  /*6260*/  IMAD.MOV.U32 R7, RZ, RZ, 0x40000040 ;  /* 0x40000040ff077424 */ /* 0x000fe200078e00ff */
[----:B------:R-:W-:-:S04]  /*6270*/  SHF.R.U32.HI R4, RZ, 0x4, R4 ;  /* 0x00000004ff047819 */ /* 0x000fc80000011604 */
[----:B------:R-:W-:-:S04]  /*6280*/  LOP3.LUT R4, R4, 0x3fff, RZ, 0xc0, !PT ;  /* 0x00003fff04047812 */ /* 0x000fc800078ec0ff */
[----:B------:R-:W-:Y:S01]  /*6290*/  LOP3.LUT R4, R4, 0x10000, RZ, 0xfc, !PT ;  /* 0x0001000004047812 */ /* 0x000fe200078efcff */
[----:B-1----:R-:W-:Y:S06]  /*62a0*/  @!P1 BRA `(.L_x_5812) ;  /* 0x000001d400909947 */ /* 0x002fec0003800000 */
.L_x_6136:
[----:B------:R-:W-:Y:S05]  /*62b0*/  BSYNC B0 ;  /* 0x0000000000007941 */ /* 0x000fea0003800000 */
.L_x_5811:
[----:B------:R-:W-:Y:S01]  /*62c0*/  BAR.SYNC.DEFER_BLOCKING 0xe, 0x100 ;  /* 0x0384000000007b1d */ /* 0x000fe20000010000 */
[----:B-1----:R-:W-:Y:S01]  /*62d0*/  IMAD.MOV.U32 R5, RZ, RZ, 0x40000040 ;  /* 0x40000040ff057424 */ /* 0x002fe200078e00ff */
[C---:B------:R-:W-:Y:S01]  /*62e0*/  R2UR UR14, R6.reuse ;  /* 0x00000000060e72ca */ /* 0x040fe200000e0000 */
[----:B---3--:R-:W-:Y:S01]  /*62f0*/  VIADD R10, R6, 0x100 ;  /* 0x00000100060a7836 */ /* 0x008fe20000000000 */
[----:B------:R-:W-:Y:S01]  /*6300*/  R2UR UR15, R7 ;  /* 0x00000000070f72ca */ /* 0x000fe200000e0000 */
[----:B0-----:R-:W-:Y:S01]  /*6310*/  IMAD.MOV.U32 R11, RZ, RZ, 0x40000040 ;  /* 0x40000040ff0b7424 */ /* 0x001fe200078e00ff */
[----:B------:R-:W-:Y:S01]  /*6320*/  R2UR UR12, R4 ;  /* 0x00000000040c72ca */ /* 0x000fe200000e0000 */
[C---:B------:R-:W-:Y:S01]  /*6330*/  VIADD R8, R6.reuse, 0x80 ;  /* 0x0000008006087836 */ /* 0x040fe20000000000 */
[----:B------:R-:W-:Y:S01]  /*6340*/  R2UR UR13, R5 ;  /* 0x00000000050d72ca */ /* 0x000fe200000e0000 */
[----:B------:R-:W-:Y:S01]  /*6350*/  VIADD R6, R6, 0x180 ;  /* 0x0000018006067836 */ /* 0x000fe20000000000 */
[----:B------:R-:W-:Y:S01]  /*6360*/  R2UR UR6, R10 ;  /* 0x000000000a0672ca */ /* 0x000fe200000e0000 */
[----:B------:R-:W-:Y:S01]  /*6370*/  VIADD R10, R4, 0x2 ;  /* 0x00000002040a7836 */ /* 0x000fe20000000000 */
[----:B------:R-:W-:Y:S01]  /*6380*/  R2UR UR7, R11 ;  /* 0x000000000b0772ca */ /* 0x000fe200000e0000 */
[----:B------:R-:W-:Y:S01]  /*6390*/  IMAD.MOV.U32 R11, RZ, RZ, 0x40000040 ;  /* 0x40000040ff0b7424 */ /* 0x000fe200078e00ff */
[----:B------:R-:W-:Y:S01]  /*63a0*/  MOV R9, 0x40000040 ;  /* 0x4000004000097802 */ /* 0x000fe20000000f00 */
[----:B------:R-:W-:Y:S01]  /*63b0*/  IMAD.MOV.U32 R7, RZ, RZ, 0x40000040 ;  /* 0x40000040ff077424 */ /* 0x000fe200078e00ff */
[----:B------:R-:W-:Y:S01]  /*63c0*/  R2UR UR10, R8 ;  /* 0x00000000080a72ca */ /* 0x000fe200000e0000 */
[----:B------:R-:W-:Y:S01]  /*63d0*/  VIADD R8, R4, 0x4 ;  /* 0x0000000404087836 */ /* 0x000fe20000000000 */
[----:B------:R-:W-:Y:S01]  /*63e0*/  R2UR UR11, R9 ;  /* 0x00000000090b72ca */ /* 0x000fe200000e0000 */
[----:B------:R-:W-:Y:S01]  /*63f0*/  IMAD.MOV.U32 R9, RZ, RZ, 0x40000040 ;  /* 0x40000040ff097424 */ /* 0x000fe200078e00ff */
[----:B------:R-:W-:-:S02]  /*6400*/  R2UR UR8, R10 ;  /* 0x000000000a0872ca */ /* 0x000fc400000e0000 */
[----:B------:R-:W-:Y:S01]  /*6410*/  R2UR UR9, R11 ;  /* 0x000000000b0972ca */ /* 0x000fe200000e0000 */
[----:B-----5:R-:W-:Y:S01]  /*6420*/  WARPGROUP.ARRIVE ;  /* 0x00000000000079c5 */ /* 0x020fe20000000000 */
        /* <DEDUP_REMOVED lines=25> */
.L_x_5813:
[----:B------:R-:W-:Y:S01]  /*65c0*/  VIADD R3, R3, 0xfffffffe ;  /* 0xfffffffe03037836 */ /* 0x000fe20000000000 */
[----:B------:R-:W-:Y:S01]  /*65d0*/  BSSY B0, `(.L_x_5814) ;  /* 0x00000cc000007945 */ /* 0x000fe20003800000 */
[----:B------:R-:W-:-:S03]  /*65e0*/  VIADD R12, R12, 0x28c60 ;  /* 0x00028c600c0c7836 */ /* 0x000fc60000000000 */
[----:B------:R-:W-:Y:S02]  /*65f0*/  ISETP.GE.AND P1, PT, R3, R0, PT ;  /* 0x000000000300720c */ /* 0x000fe40003f26270 */
[----:B------:R-:W-:-:S04]  /*6600*/  PRMT R12, R186, 0x654, R12 ;  /* 0x00000654ba0c7816 */ /* 0x000fc8000000000c */
[----:B------:R0:W-:Y:S07]  /*6610*/  SYNCS.ARRIVE.TRANS64.RED.A1T0 RZ, [R12+URZ], RZ ;  /* 0x000000ff0cff79a7 */ /* 0x0001ee000810043f */
[----:B------:R-:W-:Y:S05]  /*6620*/  @!P1 BRA `(.L_x_5815) ;  /* 0x0000000c00189947 */ /* 0x000fea0003800000 */
.L_x_5822:
[----:B------:R-:W-:Y:S01]  /*6630*/  BAR.SYNC.DEFER_BLOCKING 0xe, 0x100 ;  /* 0x0384000000007b1d */ /* 0x000fe20000010000 */
[----:B0-----:R-:W-:Y:S01]  /*6640*/  IMAD R12, R17, 0x40, R194 ;  /* 0x00000040110c7824 */ /* 0x001fe200078e02c2 */
[----:B------:R-:W-:Y:S01]  /*6650*/  ISETP.GT.AND P2, PT, R3, R0, PT ;  /* 0x000000000300720c */ /* 0x000fe20003f44270 */
[----:B------:R-:W-:Y:S02]  /*6660*/  VIADD R17, R17, 0x1 ;  /* 0x0000000111117836 */ /* 0x000fe40000000000 */
[----:B------:R-:W-:Y:S02]  /*6670*/  IMAD R12, R12, 0x4, R2 ;  /* 0x000000040c0c7824 */ /* 0x000fe400078e0202 */
[----:B------:R-:W-:Y:S01]  /*6680*/  VIADD R3, R3, 0xffffffff ;  /* 0xffffffff03037836 */ /* 0x000fe20000000000 */
[----:B------:R-:W-:-:S04]  /*6690*/  ISETP.NE.AND P1, PT, R17, 0x2, PT ;  /* 0x000000021100780c */ /* 0x000fc80003f25270 */
[----:B------:R-:W-:Y:S01]  /*66a0*/  SEL R17, R17, RZ, P1 ;  /* 0x000000ff11117207 */ /* 0x000fe20000800000 */
[----:B------:R-:W0:Y:S04]  /*66b0*/  LDS R13, [R12+0x28800] ;  /* 0x028800000c0d7984 */ /* 0x000e280000000800 */
[----:B-1----:R-:W1:Y:S01]  /*66c0*/  LDS R12, [R12+0x28820] ;  /* 0x028820000c0c7984 */ /* 0x002e620000000800 */
        /* <DEDUP_REMOVED lines=132> */
.L_x_5816:
[----:B------:R-:W-:Y:S01]  /*6f10*/  IMAD R21, R17, 0x8, R2 ;  /* 0x0000000811157824 */ /* 0x000fe200078e0202 */
[----:B------:R-:W-:-:S04]  /*6f20*/  SHF.L.U32 R12, R22, 0x1f, RZ ;  /* 0x0000001f160c7819 */ /* 0x000fc800000006ff */
[----:B------:R0:W1:Y:S01]  /*6f30*/  SYNCS.PHASECHK.TRANS64.TRYWAIT P1, [R21+URZ+0x28c50], R12 ;  /* 0x028c500c150075a7 */ /* 0x000062000802017f */
[----:B------:R-:W-:Y:S05]  /*6f40*/  @!P0 BRA `(.L_x_5817) ;  /* 0x0000000000048947 */ /* 0x000fea0003800000 */
[----:B------:R-:W-:Y:S01]  /*6f50*/  BPT.TRAP 0x1 ;  /* 0x000000040000795c */ /* 0x000fe20000300000 */
.L_x_5817:
[----:B------:R-:W-:Y:S04]  /*6f60*/  BSSY B1, `(.L_x_5818) ;  /* 0x0000004000017945 */ /* 0x000fe80003800000 */
[----:B-1----:R-:W-:Y:S05]  /*6f70*/  @P1 BRA `(.L_x_5819) ;  /* 0x0000000000081947 */ /* 0x002fea0003800000 */
[----:B------:R-:W1:Y:S02]  /*6f80*/  SYNCS.PHASECHK.TRANS64.TRYWAIT P1, [R21+URZ+0x28c50], R12 ;  /* 0x028c500c150075a7 */ /* 0x000e64000802017f */
[----:B-1----:R-:W-:Y:S05]  /*6f90*/  @!P1 BRA `(.L_x_5820) ;  /* 0x000001c800689947 */ /* 0x002fea0003800000 */
.L_x_5819:
[----:B------:R-:W-:Y:S05]  /*6fa0*/  BSYNC B1 ;  /* 0x0000000000017941 */ /* 0x000fea0003800000 */
.L_x_5818:
[----:B01----:R-:W-:Y:S01]  /*6fb0*/  IMAD R12, R17, 0x1000, R20 ;  /* 0x00001000110c7824 */ /* 0x003fe200078e0214 */
[----:B------:R-:W-:Y:S01]  /*6fc0*/  R2UR UR4, R4 ;  /* 0x00000000040472ca */ /* 0x000fe200000e0000 */
[----:B------:R-:W-:Y:S01]  /*6fd0*/  IMAD.MOV.U32 R13, RZ, RZ, 0x40000040 ;  /* 0x40000040ff0d7424 */ /* 0x000fe200078e00ff */
[----:B------:R-:W-:Y:S01]  /*6fe0*/  R2UR UR5, R5 ;  /* 0x00000000050572ca */ /* 0x000fe200000e0000 */
[----:B------:R-:W-:Y:S01]  /*6ff0*/  WARPGROUP.ARRIVE ;  /* 0x00000000000079c5 */ /* 0x000fe20000000000 */
[C---:B------:R-:W-:Y:S01]  /*7000*/  R2UR UR6, R12.reuse ;  /* 0x000000000c0672ca */ /* 0x040fe200000e0000 */
[----:B------:R-:W-:Y:S01]  /*7010*/  VIADD R14, R12, 0x80 ;  /* 0x000000800c0e7836 */ /* 0x000fe20000000000 */
[----:B------:R-:W-:Y:S01]  /*7020*/  R2UR UR7, R13 ;  /* 0x000000000d0772ca */ /* 0x000fe200000e0000 */
[----:B------:R-:W-:Y:S01]  /*7030*/  IMAD.MOV.U32 R13, RZ, RZ, 0x40000040 ;  /* 0x40000040ff0d7424 */ /* 0x000fe200078e00ff */
[----:B------:R-:W-:-:S11]  /*7040*/  MOV R15, 0x40000040 ;  /* 0x40000040000f7802 */ /* 0x000fd60000000f00 */
        /* <DEDUP_REMOVED lines=27> */
[----:B------:R-:W-:Y:S03]  /*7200*/  HGMMA.64x256x16.F32 R24, gdesc[UR4].tnspB, R24, gsb0 ;  /* 0x43e00000041879f0 */ /* 0x000fe60008000818 */
[----:B------:R-:W-:Y:S02]  /*7210*/  WARPGROUP.DEPBAR.LE gsb0, 0x0 ;  /* 0x00008000000079c5 */ /* 0x000fe40000010000 */
[----:B------:R-:W-:Y:S06]  /*7220*/  BAR.ARV 0xf, 0x100 ;  /* 0x03c4000000007b1d */ /* 0x000fec0000002000 */
[----:B------:R-:W-:Y:S05]  /*7230*/  @!P0 BRA `(.L_x_5821) ;  /* 0x0000000000048947 */ /* 0x000fea0003800000 */
[----:B------:R-:W-:Y:S01]  /*7240*/  BPT.TRAP 0x1 ;  /* 0x000000040000795c */ /* 0x000fe20000300000 */
.L_x_5821:
[----:B------:R-:W-:-:S05]  /*7250*/  VIADD R21, R21, 0x28c60 ;  /* 0x00028c6015157836 */ /* 0x000fca0000000000 */
[----:B------:R-:W-:-:S04]  /*7260*/  PRMT R21, R186, 0x654, R21 ;  /* 0x00000654ba157816 */ /* 0x000fc80000000015 */
[----:B------:R1:W-:Y:S01]  /*7270*/  SYNCS.ARRIVE.TRANS64.RED.A1T0 RZ, [R21+URZ], RZ ;  /* 0x000000ff15ff79a7 */ /* 0x0003e2000810043f */
[----:B------:R-:W-:Y:S05]  /*7280*/  @P2 BRA `(.L_x_5822) ;  /* 0xfffffff000e82947 */ /* 0x000fea000383ffff */
.L_x_5815:
[----:B------:R-:W-:Y:S05]  /*7290*/  BSYNC B0 ;  /* 0x0000000000007941 */ /* 0x000fea0003800000 */
.L_x_5814:
        /* <DEDUP_REMOVED lines=142> */
.L_x_5798:
        /* <DEDUP_REMOVED lines=24> */
.L_x_5825:
[----:B------:R-:W-:-:S13]  /*7d00*/  ISETP.NE.AND P0, PT, R5, 0x1, PT ;  /* 0x000000010500780c */ /* 0x000fda0003f05270 */
[----:B------:R-:W1:Y:S02]  /*7d10*/  @P0 LDC.64 R6, c[0x0][0x9e8] ;  /* 0x00027a00ff060b82 */ /* 0x000e640000000a00 */
[----:B-1----:R-:W-:-:S05]  /*7d20*/  @P0 IMAD.HI.U32 R6, R0, R6, RZ ;  /* 0x0000000600060227 */ /* 0x002fca00078e00ff */
[----:B------:R-:W-:-:S07]  /*7d30*/  @P0 SHF.R.U32.HI R0, RZ, R7, R6 ;  /* 0x00000007ff000219 */ /* 0x000fce0000011606 */
.L_x_5826:
[----:B------:R-:W-:Y:S05]  /*7d40*/  BSYNC B0 ;  /* 0x0000000000007941 */ /* 0x000fea0003800000 */
.L_x_5824:
[----:B------:R-:W-:-:S05]  /*7d50*/  IMAD R3, R0, R5, R5 ;  /* 0x0000000500037224 */ /* 0x000fca00078e0205 */
[----:B------:R-:W-:-:S07]  /*7d60*/  VIMNMX R4, R4, R3, PT ;  /* 0x0000000304047248 */ /* 0x000fce0003fe0100 */
.L_x_5823:
        /* <DEDUP_REMOVED lines=24> */
.L_x_5829:
[----:B------:R-:W-:-:S13]  /*7ef0*/  ISETP.NE.AND P0, PT, R5, 0x1, PT ;  /* 0x000000010500780c */ /* 0x000fda0003f05270 */
[----:B------:R-:W1:Y:S02]  /*7f00*/  @P0 LDC.64 R6, c[0x0][0x9e8] ;  /* 0x00027a00ff060b82 */ /* 0x000e640000000a00 */
[----:B-1----:R-:W-:-:S05]  /*7f10*/  @P0 IMAD.HI.U32 R6, R37, R6, RZ ;  /* 0x0000000625060227 */ /* 0x002fca00078e00ff */
[----:B------:R-:W-:-:S07]  /*7f20*/  @P0 SHF.R.U32.HI R37, RZ, R7, R6 ;  /* 0x00000007ff250219 */ /* 0x000fce0000011606 */
.L_x_5830:
[----:B------:R-:W-:Y:S05]  /*7f30*/  BSYNC B0 ;  /* 0x0000000000007941 */ /* 0x000fea0003800000 */
.L_x_5828:
[----:B------:R-:W-:-:S05]  /*7f40*/  IMAD R5, R37, R5, RZ ;  /* 0x0000000525057224 */ /* 0x000fca00078e02ff */
[----:B------:R-:W-:-:S07]  /*7f50*/  VIMNMX R0, R0, R5, !PT ;  /* 0x0000000500007248 */ /* 0x000fce0007fe0100 */
.L_x_5827:
[----:B------:R-:W-:Y:S01]  /*7f60*/  SHF.R.S32.HI R3, RZ, 0x1f, R0 ;  /* 0x0000001fff037819 */ /* 0x000fe20000011400 */
[----:B------:R-:W-:Y:S01]  /*7f70*/  BSSY B0, `(.L_x_5831) ;  /* 0x0000027000007945 */ /* 0x000fe20003800000 */
[----:B------:R-:W-:Y:S02]  /*7f80*/  IMAD.MOV.U32 R168, RZ, RZ, RZ ;  /* 0x000000ffffa87224 */ /* 0x000fe400078e00ff */
[----:B------:R-:W-:-:S04]  /*7f90*/  LEA.HI R3, R3, R0, RZ, 0x6 ;  /* 0x0000000003037211 */ /* 0x000fc800078f30ff */
[----:B------:R-:W-:-:S04]  /*7fa0*/  SHF.R.S32.HI R3, RZ, 0x6, R3 ;  /* 0x00000006ff037819 */ /* 0x000fc80000011403 */
[----:B------:R-:W-:-:S04]  /*7fb0*/  VIMNMX R207, RZ, R3, !PT ;  /* 0x00000003ffcf7248 */ /* 0x000fc80007fe0100 */
[----:B------:R-:W-:-:S13]  /*7fc0*/  ISETP.GT.AND P0, PT, R38, R207, PT ;  /* 0x000000cf2600720c */ /* 0x000fda0003f04270 */
[----:B------:R-:W-:Y:S05]  /*7fd0*/  @!P0 BRA `(.L_x_5832) ;  /* 0x0000000000808947 */ /* 0x000fea0003800000 */
[----:B------:R-:W2:Y:S01]  /*7fe0*/  LDL R4, [R1+0x4c] ;  /* 0x00004c0001047983 */ /* 0x000ea20000100800 */
[----:B------:R-:W-:Y:S01]  /*7ff0*/  ULDC UR4, c[0x0][0x9f0] ;  /* 0x00027c0000047ab9 */ /* 0x000fe20000000800 */
[----:B--2---:R-:W-:-:S04]  /*8000*/  ISETP.NE.AND P0, PT, R4, RZ, PT ;  /* 0x000000ff0400720c */ /* 0x004fc80003f05270 */
[----:B------:R-:W-:-:S04]  /*8010*/  SEL R9, R4, UR4, P0 ;  /* 0x0000000404097c07 */ /* 0x000fc80008000000 */
[-C--:B------:R-:W-:Y:S02]  /*8020*/  IABS R6, R9.reuse ;  /* 0x0000000900067213 */ /* 0x080fe40000000000 */
[----:B------:R-:W-:Y:S02]  /*8030*/  IADD3 R0, R9, -0x1, R38 ;  /* 0xffffffff09007810 */ /* 0x000fe40007ffe026 */
[----:B------:R-:W1:Y:S01]  /*8040*/  I2F.RP R3, R6 ;  /* 0x0000000600037306 */ /* 0x000e620000209400 */
[----:B---3--:R-:W-:Y:S02]  /*8050*/  IABS R10, R9 ;  /* 0x00000009000a7213 */ /* 0x008fe40000000000 */
[----:B------:R-:W-:-:S05]  /*8060*/  IMAD.IADD R0, R0, 0x1, -R207 ;  /* 0x0000000100007824 */ /* 0x000fca00078e0acf */
[----:B------:R-:W-:Y:S02]  /*8070*/  IABS R8, R0 ;  /* 0x0000000000087213 */ /* 0x000fe40000000000 */
[----:B------:R-:W-:-:S04]  /*8080*/  LOP3.LUT R0, R0, R9, RZ, 0x3c, !PT ;  /* 0x0000000900007212 */ /* 0x000fc800078e3cff */
[----:B------:R-:W-:Y:S01]  /*8090*/  ISETP.GE.AND P2, PT, R0, RZ, PT ;  /* 0x000000ff0000720c */ /* 0x000fe20003f46270 */
[----:B-1----:R-:W1:Y:S02]  /*80a0*/  MUFU.RCP R3, R3 ;  /* 0x0000000300037308 */ /* 0x002e640000001000 */
[----:B-1----:R-:W-:Y:S02]  /*80b0*/  VIADD R4, R3, 0xffffffe ;  /* 0x0ffffffe03047836 */ /* 0x002fe40000000000 */
[----:B------:R-:W-:-:S04]  /*80c0*/  IMAD.MOV R3, RZ, RZ, -R10 ;  /* 0x000000ffff037224 */ /* 0x000fc800078e0a0a */
[----:B------:R1:W2:Y:S02]  /*80d0*/  F2I.FTZ.U32.TRUNC.NTZ R5, R4 ;  /* 0x0000000400057305 */ /* 0x0002a4000021f000 */
[----:B-1----:R-:W-:Y:S01]  /*80e0*/  IMAD.MOV.U32 R4, RZ, RZ, RZ ;  /* 0x000000ffff047224 */ /* 0x002fe200078e00ff */
[----:B--2---:R-:W-:-:S05]  /*80f0*/  IADD3 R7, RZ, -R5, RZ ;  /* 0x80000005ff077210 */ /* 0x004fca0007ffe0ff */
        /* <DEDUP_REMOVED lines=14> */
.L_x_5832:
[----:B------:R-:W-:Y:S05]  /*81e0*/  BSYNC B0 ;  /* 0x0000000000007941 */ /* 0x000fea0003800000 */
.L_x_5831:
        /* <DEDUP_REMOVED lines=71> */
[----:B------:R-:W2:Y:S01]  /*8660*/  LDL R0, [R1+0x5c] ;  /* 0x00005c0001007983 */ /* 0x000ea20000100800 */
[----:B------:R-:W-:Y:S03]  /*8670*/  BSSY B6, `(.L_x_5833) ;  /* 0x000001d000067945 */ /* 0x000fe60003800000 */
[----:B--2---:R-:W1:Y:S02]  /*8680*/  SHFL.IDX PT, R0, R0, RZ, 0x1f ;  /* 0x00001fff00007589 */ /* 0x004e6400000e0000 */
[----:B-1----:R-:W-:-:S04]  /*8690*/  LEA.HI R3, R0, R0, RZ, 0x1 ;  /* 0x0000000000037211 */ /* 0x002fc800078f08ff */
[----:B------:R-:W-:-:S05]  /*86a0*/  LOP3.LUT R3, R3, 0x1fffe, RZ, 0xc0, !PT ;  /* 0x0001fffe03037812 */ /* 0x000fca00078ec0ff */
[----:B------:R-:W-:Y:S02]  /*86b0*/  IMAD.IADD R3, R0, 0x1, -R3 ;  /* 0x0000000100037824 */ /* 0x000fe400078e0a03 */
[----:B------:R-:W-:Y:S02]  /*86c0*/  VIADD R0, R2, 0x26800 ;  /* 0x0002680002007836 */ /* 0x000fe40000000000 */
[----:B------:R-:W-:-:S03]  /*86d0*/  IMAD R3, R3, 0x8000, R2 ;  /* 0x0000800003037824 */ /* 0x000fc600078e0202 */
[----:B------:R-:W-:Y:S01]  /*86e0*/  LOP3.LUT P0, RZ, R0, 0x3ff, RZ, 0xc0, !PT ;  /* 0x000003ff00ff7812 */ /* 0x000fe2000780c0ff */
[----:B------:R-:W-:-:S05]  /*86f0*/  VIADD R3, R3, 0x400 ;  /* 0x0000040003037836 */ /* 0x000fca0000000000 */
[----:B------:R-:W-:-:S04]  /*8700*/  SHF.R.U32.HI R3, RZ, 0x4, R3 ;  /* 0x00000004ff037819 */ /* 0x000fc80000011603 */
[----:B------:R-:W-:-:S04]  /*8710*/  LOP3.LUT R3, R3, 0x3fff, RZ, 0xc0, !PT ;  /* 0x00003fff03037812 */ /* 0x000fc800078ec0ff */
[----:B------:R-:W-:Y:S01]  /*8720*/  LOP3.LUT R195, R3, 0x2000000, RZ, 0xfc, !PT ;  /* 0x0200000003c37812 */ /* 0x000fe200078efcff */
[----:B------:R-:W-:Y:S06]  /*8730*/  @!P0 BRA `(.L_x_5834) ;  /* 0x0000000000408947 */ /* 0x000fec0003800000 */
[----:B------:R-:W-:Y:S01]  /*8740*/  MOV R14, 0x0 ;  /* 0x00000000000e7802 */ /* 0x000fe20000000f00 */
[----:B------:R-:W-:Y:S01]  /*8750*/  ULDC.64 UR4, c[0x4][0xf0] ;  /* 0x01003c0000047ab9 */ /* 0x000fe20000000a00 */
[----:B------:R-:W-:Y:S01]  /*8760*/  ULDC.64 UR6, c[0x4][0xf8] ;  /* 0x01003e0000067ab9 */ /* 0x000fe20000000a00 */
[----:B------:R-:W-:Y:S01]  /*8770*/  IMAD.U32 R4, RZ, RZ, UR4 ;  /* 0x00000004ff047e24 */ /* 0x000fe2000f8e00ff */
[----:B------:R-:W-:Y:S01]  /*8780*/  MOV R8, 0x70 ;  /* 0x0000007000087802 */ /* 0x000fe20000000f00 */
[----:B------:R-:W-:Y:S01]  /*8790*/  IMAD.U32 R5, RZ, RZ, UR5 ;  /* 0x00000005ff057e24 */ /* 0x000fe2000f8e00ff */
[----:B------:R-:W1:Y:S01]  /*87a0*/  LDC.64 R14, c[0x4][R14] ;  /* 0x010000000e0e7b82 */ /* 0x000e620000000a00 */
[----:B------:R-:W-:Y:S01]  /*87b0*/  ULDC.64 UR4, c[0x4][0x58] ;  /* 0x0100160000047ab9 */ /* 0x000fe20000000a00 */
[----:B------:R-:W-:Y:S02]  /*87c0*/  IMAD.U32 R6, RZ, RZ, UR6 ;  /* 0x00000006ff067e24 */ /* 0x000fe4000f8e00ff */
[----:B------:R-:W-:-:S02]  /*87d0*/  IMAD.U32 R7, RZ, RZ, UR7 ;  /* 0x00000007ff077e24 */ /* 0x000fc4000f8e00ff */
[----:B---3--:R-:W-:Y:S02]  /*87e0*/  IMAD.U32 R10, RZ, RZ, UR4 ;  /* 0x00000004ff0a7e24 */ /* 0x008fe4000f8e00ff */
[----:B0-----:R-:W-:Y:S02]  /*87f0*/  IMAD.U32 R11, RZ, RZ, UR5 ;  /* 0x00000005ff0b7e24 */ /* 0x001fe4000f8e00ff */
[----:B------:R-:W-:Y:S02]  /*8800*/  IMAD.MOV.U32 R12, RZ, RZ, 0x1 ;  /* 0x00000001ff0c7424 */ /* 0x000fe400078e00ff */
[----:B------:R-:W-:-:S07]  /*8810*/  IMAD.MOV.U32 R13, RZ, RZ, RZ ;  /* 0x000000ffff0d7224 */ /* 0x000fce00078e00ff */
[----:B------:R-:W-:-:S07]  /*8820*/  LEPC R20, `(.L_x_5834) ;  /* 0x000000001014794e */ /* 0x000fce0000000000 */
[----:B-1---5:R-:W-:Y:S05]  /*8830*/  CALL.ABS.NOINC R14 ;  /* 0x000000000e007343 */ /* 0x022fea0003c00000 */
.L_x_5834:
[----:B------:R-:W-:Y:S05]  /*8840*/  BSYNC B6 ;  /* 0x0000000000067941 */ /* 0x000fea0003800000 */
.L_x_5833:
        /* <DEDUP_REMOVED lines=8> */
[----:B------:R1:W2:Y:S03]  /*88d0*/  SYNCS.PHASECHK.TRANS64.TRYWAIT P0, [R2+URZ+0x28c00], R3 ;  /* 0x028c0003020075a7 */ /* 0x0002a6000800017f */
[----:B--2---:R-:W-:Y:S05]  /*88e0*/  @!P0 NANOSLEEP.SYNCS 0x989680 ;  /* 0x009896800000895d */ /* 0x004fea0003900000 */
[----:B------:R-:W2:Y:S01]  /*88f0*/  @!P0 SYNCS.PHASECHK.TRANS64 P0, [R2+URZ+0x28c00], R3 ;  /* 0x028c0003020085a7 */ /* 0x000ea2000800007f */
[----:B------:R-:W-:Y:S04]  /*8900*/  BSSY B0, `(.L_x_5836) ;  /* 0x0000006000007945 */ /* 0x000fe80003800000 */
[----:B--2---:R-:W-:Y:S05]  /*8910*/  @P0 BRA `(.L_x_5837) ;  /* 0x0000000000100947 */ /* 0x004fea0003800000 */
.L_x_5838:
[----:B--2---:R2:W4:Y:S02]  /*8920*/  SYNCS.PHASECHK.TRANS64.TRYWAIT P0, [R2+URZ+0x28c00], R3 ;  /* 0x028c0003020075a7 */ /* 0x004524000800017f */
[----:B----4-:R-:W-:Y:S05]  /*8930*/  @!P0 NANOSLEEP.SYNCS 0x989680 ;  /* 0x009896800000895d */ /* 0x010fea0003900000 */
[----:B------:R-:W4:Y:S02]  /*8940*/  @!P0 SYNCS.PHASECHK.TRANS64 P0, [R2+URZ+0x28c00], R3 ;  /* 0x028c0003020085a7 */ /* 0x000f24000800007f */
[----:B----4-:R-:W-:Y:S05]  /*8950*/  @!P0 BRA `(.L_x_5838) ;  /* 0xfffffffc00f08947 */ /* 0x010fea000383ffff */
.L_x_5837:
[----:B------:R-:W-:Y:S05]  /*8960*/  BSYNC B0 ;  /* 0x0000000000007941 */ /* 0x000fea0003800000 */
.L_x_5836:
[----:B------:R-:W-:Y:S05]  /*8970*/  BRA `(.L_x_5839) ;  /* 0x0000002c003c7947 */ /* 0x000fea0003800000 */
.L_x_5835:
[----:B------:R-:W-:Y:S01]  /*8980*/  VIADD R4, R2, 0x20400 ;  /* 0x0002040002047836 */ /* 0x000fe20000000000 */
[----:B-----5:R-:W-:Y:S01]  /*8990*/  SHF.R.S32.HI R0, RZ, 0x1f, R80 ;  /* 0x0000001fff007819 */ /* 0x020fe20000011450 */
[----:B------:R-:W-:Y:S01]  /*89a0*/  ULDC.64 UR4, c[0x0][0x3f8] ;  /* 0x0000fe0000047ab9 */ /* 0x000fe20000000a00 */
[----:B------:R-:W-:Y:S01]  /*89b0*/  ULDC.64 UR6, c[0x0][0x408] ;  /* 0x0001020000067ab9 */ /* 0x000fe20000000a00 */
[----:B------:R-:W-:Y:S01]  /*89c0*/  IMAD.WIDE.U32 R24, R80, UR4, RZ ;  /* 0x0000000450187c25 */ /* 0x000fe2000f8e00ff */
[----:B------:R-:W-:Y:S01]  /*89d0*/  LOP3.LUT P0, RZ, R4, 0x3ff, RZ, 0xc0, !PT ;  /* 0x000003ff04ff7812 */ /* 0x000fe2000780c0ff */
[----:B------:R-:W-:Y:S02]  /*89e0*/  BSSY B6, `(.L_x_5840) ;  /* 0x0000019000067945 */ /* 0x000fe40003800000 */
[C---:B------:R-:W-:Y:S02]  /*89f0*/  IMAD R3, R0.reuse, UR4, RZ ;  /* 0x0000000400037c24 */ /* 0x040fe4000f8e02ff */
[----:B------:R-:W-:-:S02]  /*8a00*/  IMAD R5, R0, UR6, RZ ;  /* 0x0000000600057c24 */ /* 0x000fc4000f8e02ff */
[C---:B------:R-:W-:Y:S02]  /*8a10*/  IMAD R3, R80.reuse, UR5, R3 ;  /* 0x0000000550037c24 */ /* 0x040fe4000f8e0203 */
[C---:B------:R-:W-:Y:S02]  /*8a20*/  IMAD R5, R80.reuse, UR7, R5 ;  /* 0x0000000750057c24 */ /* 0x040fe4000f8e0205 */
[----:B------:R-:W-:-:S04]  /*8a30*/  IMAD.WIDE.U32 R80, R80, UR6, RZ ;  /* 0x0000000650507c25 */ /* 0x000fc8000f8e00ff */
[----:B------:R-:W-:Y:S02]  /*8a40*/  IMAD.IADD R27, R3, 0x1, R25 ;  /* 0x00000001031b7824 */ /* 0x000fe400078e0219 */
[----:B------:R-:W-:Y:S01]  /*8a50*/  IMAD.IADD R29, R5, 0x1, R81 ;  /* 0x00000001051d7824 */ /* 0x000fe200078e0251 */
[----:B------:R-:W-:Y:S06]  /*8a60*/  @!P0 BRA `(.L_x_5841) ;  /* 0x0000000000408947 */ /* 0x000fec0003800000 */
[----:B------:R-:W-:Y:S01]  /*8a70*/  MOV R14, 0x0 ;  /* 0x00000000000e7802 */ /* 0x000fe20000000f00 */
[----:B------:R-:W-:Y:S01]  /*8a80*/  ULDC.64 UR4, c[0x4][0xf0] ;  /* 0x01003c0000047ab9 */ /* 0x000fe20000000a00 */
[----:B------:R-:W-:Y:S01]  /*8a90*/  ULDC.64 UR6, c[0x4][0x58] ;  /* 0x0100160000067ab9 */ /* 0x000fe20000000a00 */
[----:B------:R-:W-:Y:S02]  /*8aa0*/  IMAD.U32 R4, RZ, RZ, UR4 ;  /* 0x00000004ff047e24 */ /* 0x000fe4000f8e00ff */
[----:B------:R-:W-:Y:S01]  /*8ab0*/  IMAD.U32 R5, RZ, RZ, UR5 ;  /* 0x00000005ff057e24 */ /* 0x000fe2000f8e00ff */
[----:B------:R-:W1:Y:S01]  /*8ac0*/  LDC.64 R14, c[0x4][R14] ;  /* 0x010000000e0e7b82 */ /* 0x000e620000000a00 */
[----:B------:R-:W-:Y:S01]  /*8ad0*/  ULDC.64 UR4, c[0x4][0xf8] ;  /* 0x01003e0000047ab9 */ /* 0x000fe20000000a00 */
[----:B---3--:R-:W-:Y:S02]  /*8ae0*/  IMAD.U32 R10, RZ, RZ, UR6 ;  /* 0x00000006ff0a7e24 */ /* 0x008fe4000f8e00ff */
[----:B------:R-:W-:-:S02]  /*8af0*/  IMAD.U32 R6, RZ, RZ, UR4 ;  /* 0x00000004ff067e24 */ /* 0x000fc4000f8e00ff */
[----:B------:R-:W-:Y:S02]  /*8b00*/  IMAD.U32 R7, RZ, RZ, UR5 ;  /* 0x00000005ff077e24 */ /* 0x000fe4000f8e00ff */
[----:B0-----:R-:W-:Y:S02]  /*8b10*/  IMAD.U32 R11, RZ, RZ, UR7 ;  /* 0x00000007ff0b7e24 */ /* 0x001fe4000f8e00ff */
[----:B------:R-:W-:Y:S02]  /*8b20*/  IMAD.MOV.U32 R8, RZ, RZ, 0x70 ;  /* 0x00000070ff087424 */ /* 0x000fe400078e00ff */
[----:B------:R-:W-:Y:S02]  /*8b30*/  IMAD.MOV.U32 R12, RZ, RZ, 0x1 ;  /* 0x00000001ff0c7424 */ /* 0x000fe400078e00ff */
[----:B------:R-:W-:-:S07]  /*8b40*/  IMAD.MOV.U32 R13, RZ, RZ, RZ ;  /* 0x000000ffff0d7224 */ /* 0x000fce00078e00ff */
[----:B------:R-:W-:-:S07]  /*8b50*/  LEPC R20, `(.L_x_5841) ;  /* 0x000000001014794e */ /* 0x000fce0000000000 */
[----:B-1----:R-:W-:Y:S05]  /*8b60*/  CALL.ABS.NOINC R14 ;  /* 0x000000000e007343 */ /* 0x002fea0003c00000 */
.L_x_5841:
[----:B------:R-:W-:Y:S05]  /*8b70*/  BSYNC B6 ;  /* 0x0000000000067941 */ /* 0x000fea0003800000 */
.L_x_5840:
[----:B------:R-:W-:Y:S01]  /*8b80*/  ULDC.U8 UR4, c[0x0][0x410] ;  /* 0x0001040000047ab9 */ /* 0x000fe20000000000 */
[----:B------:R-:W-:Y:S01]  /*8b90*/  BSSY B0, `(.L_x_5842) ;  /* 0x00002a5000007945 */ /* 0x000fe20003800000 */
[----:B------:R-:W-:Y:S01]  /*8ba0*/  ISETP.NE.AND P0, PT, RZ, UR4, PT ;  /* 0x00000004ff007c0c */ /* 0x000fe2000bf05270 */
[----:B------:R-:W-:-:S12]  /*8bb0*/  IMAD.IADD R34, R193, 0x1, R196 ;  /* 0x00000001c1227824 */ /* 0x000fd800078e02c4 */
[----:B------:R-:W-:Y:S05]  /*8bc0*/  @!P0 BRA `(.L_x_5843) ;  /* 0x0000001400748947 */ /* 0x000fea0003800000 */
[----:B------:R-:W1:Y:S01]  /*8bd0*/  LDC R6, c[0x0][0x448] ;  /* 0x00011200ff067b82 */ /* 0x000e620000000800 */
[----:B------:R-:W2:Y:S01]  /*8be0*/  S2R R0, SR_TID.X ;  /* 0x0000000000007919 */ /* 0x000ea20000002100 */
[----:B------:R-:W-:Y:S01]  /*8bf0*/  ULDC.64 UR4, c[0x0][0x3f8] ;  /* 0x0000fe0000047ab9 */ /* 0x000fe20000000a00 */
[----:B------:R-:W-:Y:S01]  /*8c00*/  MOV R25, R27 ;  /* 0x0000001b00197202 */ /* 0x000fe20000000f00 */
[----:B------:R-:W-:Y:S01]  /*8c10*/  ULDC.64 UR6, c[0x0][0x408] ;  /* 0x0001020000067ab9 */ /* 0x000fe20000000a00 */
[----:B------:R-:W-:Y:S01]  /*8c20*/  IMAD.MOV.U32 R81, RZ, RZ, R29 ;  /* 0x000000ffff517224 */ /* 0x000fe200078e001d */
[----:B-1----:R-:W-:Y:S01]  /*8c30*/  ISETP.NE.AND P0, PT, R6, 0x1, PT ;  /* 0x000000010600780c */ /* 0x002fe20003f05270 */
[----:B--2---:R-:W-:-:S12]  /*8c40*/  VIADD R3, R0, 0xffffff80 ;  /* 0xffffff8000037836 */ /* 0x004fd80000000000 */
[----:B------:R-:W1:Y:S01]  /*8c50*/  @P0 LDC R0, c[0x0][0x44c] ;  /* 0x00011300ff000b82 */ /* 0x000e620000000800 */
[----:B------:R-:W-:-:S04]  /*8c60*/  SHF.R.S32.HI R4, RZ, 0x1f, R3 ;  /* 0x0000001fff047819 */ /* 0x000fc80000011403 */
[----:B------:R-:W-:-:S03]  /*8c70*/  LEA.HI R4, R4, R3, RZ, 0x2 ;  /* 0x0000000304047211 */ /* 0x000fc600078f10ff */
[----:B------:R-:W2:Y:S01]  /*8c80*/  @P0 LDC R5, c[0x0][0x450] ;  /* 0x00011400ff050b82 */ /* 0x000ea20000000800 */
[----:B------:R-:W-:-:S05]  /*8c90*/  LOP3.LUT R4, R4, 0xfffffffc, RZ, 0xc0, !PT ;  /* 0xfffffffc04047812 */ /* 0x000fca00078ec0ff */
[----:B------:R-:W-:-:S04]  /*8ca0*/  IMAD.IADD R3, R3, 0x1, -R4 ;  /* 0x0000000103037824 */ /* 0x000fc800078e0a04 */
[----:B------:R-:W-:-:S04]  /*8cb0*/  IMAD R3, R3, 0x20, R34 ;  /* 0x0000002003037824 */ /* 0x000fc800078e0222 */
[----:B-1----:R-:W-:-:S05]  /*8cc0*/  @P0 IMAD.HI.U32 R0, R3, R0, RZ ;  /* 0x0000000003000227 */ /* 0x002fca00078e00ff */
[----:B--2---:R-:W-:-:S04]  /*8cd0*/  @P0 SHF.R.U32.HI R3, RZ, R5, R0 ;  /* 0x00000005ff030219 */ /* 0x004fc80000011600 */
[----:B------:R-:W-:Y:S01]  /*8ce0*/  SHF.R.S32.HI R0, RZ, 0x1f, R3 ;  /* 0x0000001fff007819 */ /* 0x000fe20000011403 */
[----:B------:R-:W-:-:S04]  /*8cf0*/  IMAD.WIDE.U32 R24, R3, UR4, R24 ;  /* 0x0000000403187c25 */ /* 0x000fc8000f8e0018 */
[C---:B------:R-:W-:Y:S02]  /*8d00*/  IMAD R4, R0.reuse, UR4, RZ ;  /* 0x0000000400047c24 */ /* 0x040fe4000f8e02ff */
[----:B------:R-:W-:Y:S02]  /*8d10*/  IMAD R0, R0, UR6, RZ ;  /* 0x0000000600007c24 */ /* 0x000fe4000f8e02ff */
[C---:B------:R-:W-:Y:S01]  /*8d20*/  IMAD R31, R3.reuse, UR5, R4 ;  /* 0x00000005031f7c24 */ /* 0x040fe2000f8e0204 */
[----:B------:R-:W-:Y:S01]  /*8d30*/  ULDC.64 UR4, c[0x0][0x3e8] ;  /* 0x0000fa0000047ab9 */ /* 0x000fe20000000a00 */
[C---:B------:R-:W-:Y:S01]  /*8d40*/  IMAD.WIDE.U32 R80, R3.reuse, UR6, R80 ;  /* 0x0000000603507c25 */ /* 0x040fe2000f8e0050 */
[----:B---3--:R-:W-:Y:S01]  /*8d50*/  LEA R10, P0, R24, UR4, 0x1 ;  /* 0x00000004180a7c11 */ /* 0x008fe2000f8008ff */
        /* <DEDUP_REMOVED lines=13> */
.L_x_6142:
[----:B------:R-:W-:Y:S01]  /*8e30*/  IMAD R33, R23, R6, RZ ;  /* 0x0000000617217224 */ /* 0x000fe200078e02ff */
[----:B------:R-:W-:Y:S01]  /*8e40*/  BSSY B1, `(.L_x_5845) ;  /* 0x000001e000017945 */ /* 0x000fe20003800000 */
[----:B------:R-:W-:Y:S02]  /*8e50*/  CS2R R24, SRZ ;  /* 0x0000000000187805 */ /* 0x000fe4000001ff00 */
[----:B------:R-:W-:Y:S02]  /*8e60*/  CS2R R26, SRZ ;  /* 0x00000000001a7805 */ /* 0x000fe4000001ff00 */
[----:B------:R-:W-:Y:S02]  /*8e70*/  CS2R R20, SRZ ;  /* 0x0000000000147805 */ /* 0x000fe4000001ff00 */
[----:B------:R-:W-:Y:S02]  /*8e80*/  ISETP.GE.AND P0, PT, R34, R33, PT ;  /* 0x000000212200720c */ /* 0x000fe40003f06270 */
[----:B------:R-:W-:-:S11]  /*8e90*/  CS2R R28, SRZ ;  /* 0x00000000001c7805 */ /* 0x000fd6000001ff00 */
[----:B------:R-:W-:Y:S05]  /*8ea0*/  @P0 BRA `(.L_x_5846) ;  /* 0x00000000005c0947 */ /* 0x000fea0003800000 */
[----:B------:R-:W-:Y:S01]  /*8eb0*/  ULDC UR4, c[0x0][0x3f4] ;  /* 0x0000fd0000047ab9 */ /* 0x000fe20000000800 */
[----:B---3--:R-:W-:Y:S01]  /*8ec0*/  IMAD.MOV.U32 R4, RZ, RZ, R3 ;  /* 0x000000ffff047224 */ /* 0x008fe200078e0003 */
[----:B------:R-:W-:Y:S01]  /*8ed0*/  ISETP.GE.AND P2, PT, R190, UR4, PT ;  /* 0x00000004be007c0c */ /* 0x000fe2000bf46270 */
[----:B--2---:R-:W-:Y:S01]  /*8ee0*/  IMAD.MOV.U32 R5, RZ, RZ, R0 ;  /* 0x000000ffff057224 */ /* 0x004fe200078e0000 */
[----:B------:R-:W-:Y:S02]  /*8ef0*/  ISETP.GE.AND P3, PT, R205, UR4, PT ;  /* 0x00000004cd007c0c */ /* 0x000fe4000bf66270 */
[----:B------:R-:W-:Y:S02]  /*8f00*/  CS2R R26, SRZ ;  /* 0x00000000001a7805 */ /* 0x000fe4000001ff00 */
[----:B------:R-:W-:Y:S01]  /*8f10*/  SHF.R.S32.HI R12, RZ, 0x1f, R205 ;  /* 0x0000001fff0c7819 */ /* 0x000fe200000114cd */
[----:B----4-:R-:W-:-:S06]  /*8f20*/  IMAD.MOV.U32 R9, RZ, RZ, R7 ;  /* 0x000000ffff097224 */ /* 0x010fcc00078e0007 */
[----:B------:R-:W-:Y:S02]  /*8f30*/  @!P2 IMAD.WIDE R4, R190, 0x2, R4 ;  /* 0x00000002be04a825 */ /* 0x000fe400078e0204 */
[C---:B0-----:R-:W-:Y:S02]  /*8f40*/  @!P3 SHF.L.U64.HI R11, R205.reuse, 0x1, R12 ;  /* 0x00000001cd0bb819 */ /* 0x041fe4000001020c */
[----:B------:R-:W-:Y:S01]  /*8f50*/  @!P3 IMAD.SHL.U32 R6, R205, 0x2, RZ ;  /* 0x00000002cd06b824 */ /* 0x000fe200078e00ff */
[----:B------:R0:W5:Y:S01]  /*8f60*/  @!P2 LD.E.64 R26, desc[UR40][R4.64] ;  /* 0x00000028041aa980 */ /* 0x000162000c101b00 */
[----:B------:R-:W-:Y:S02]  /*8f70*/  CS2R R28, SRZ ;  /* 0x00000000001c7805 */ /* 0x000fe4000001ff00 */
[----:B------:R-:W-:Y:S02]  /*8f80*/  CS2R R24, SRZ ;  /* 0x0000000000187805 */ /* 0x000fe4000001ff00 */
[----:B------:R-:W-:-:S02]  /*8f90*/  CS2R R20, SRZ ;  /* 0x0000000000147805 */ /* 0x000fc4000001ff00 */
[-C--:B0-----:R-:W-:Y:S02]  /*8fa0*/  @!P3 IADD3 R4, P0, R3, R6.reuse, RZ ;  /* 0x000000060304b210 */ /* 0x081fe40007f1e0ff */
[----:B------:R-:W-:Y:S01]  /*8fb0*/  @!P3 IADD3 R6, P1, R8, R6, RZ ;  /* 0x000000060806b210 */ /* 0x000fe20007f3e0ff */
[----:B------:R-:W-:-:S04]  /*8fc0*/  @!P2 IMAD.WIDE R8, R190, 0x2, R8 ;  /* 0x00000002be08a825 */ /* 0x000fc800078e0208 */
[--C-:B------:R-:W-:Y:S01]  /*8fd0*/  @!P3 IMAD.X R5, R0, 0x1, R11.reuse, P0 ;  /* 0x000000010005b824 */ /* 0x100fe200000e060b */
[----:B------:R0:W5:Y:S01]  /*8fe0*/  @!P2 LD.E.64 R28, desc[UR40][R8.64] ;  /* 0x00000028081ca980 */ /* 0x000162000c101b00 */
[----:B------:R-:W-:-:S03]  /*8ff0*/  @!P3 IMAD.X R7, R7, 0x1, R11, P1 ;  /* 0x000000010707b824 */ /* 0x000fc600008e060b */
[----:B------:R0:W5:Y:S04]  /*9000*/  @!P3 LD.E.64 R24, desc[UR40][R4.64] ;  /* 0x000000280418b980 */ /* 0x000168000c101b00 */
[----:B------:R0:W5:Y:S02]  /*9010*/  @!P3 LD.E.64 R20, desc[UR40][R6.64] ;  /* 0x000000280614b980 */ /* 0x000164000c101b00 */
.L_x_5846:
[----:B------:R-:W-:Y:S05]  /*9020*/  BSYNC B1 ;  /* 0x0000000000017941 */ /* 0x000fea0003800000 */
.L_x_5845:
[----:B--2--5:R-:W-:Y:S01]  /*9030*/  IMAD.MOV.U32 R0, RZ, RZ, R24 ;  /* 0x000000ffff007224 */ /* 0x024fe200078e0018 */
[----:B------:R-:W-:Y:S01]  /*9040*/  UMOV UR4, 0xffffffff ;  /* 0xffffffff00047882 */ /* 0x000fe20000000000 */
[----:B---3--:R-:W-:Y:S01]  /*9050*/  IMAD.MOV.U32 R3, RZ, RZ, R25 ;  /* 0x000000ffff037224 */ /* 0x008fe200078e0019 */
[----:B0-----:R-:W-:Y:S01]  /*9060*/  CS2R R8, SRZ ;  /* 0x0000000000087805 */ /* 0x001fe2000001ff00 */
[----:B------:R-:W-:Y:S02]  /*9070*/  IMAD.MOV.U32 R4, RZ, RZ, R26 ;  /* 0x000000ffff047224 */ /* 0x000fe400078e001a */
        /* <DEDUP_REMOVED lines=8> */
[----:B------:R-:W-:Y:S02]  /*9100*/  PRMT R44, R44, 0x5410, R0 ;  /* 0x000054102c2c7816 */ /* 0x000fe40000000000 */
[----:B------:R-:W-:Y:S02]  /*9110*/  PRMT R37, R37, 0x5410, R4 ;  /* 0x0000541025257816 */ /* 0x000fe40000000004 */
[----:B------:R-:W-:Y:S01]  /*9120*/  PRMT R45, R3, 0x5410, R5 ;  /* 0x00005410032d7816 */ /* 0x000fe20000000005 */
[----:B------:R-:W-:Y:S06]  /*9130*/  BRA.DIV UR4, `(.L_x_5847) ;  /* 0x000001aa04887947 */ /* 0x000fec000b800000 */
[----:B------:R0:W2:Y:S04]  /*9140*/  SHFL.IDX PT, R0, R31, 0x1, 0x1c1f ;  /* 0x003c1f001f007f89 */ /* 0x0000a800000e0000 */
[----:B------:R0:W3:Y:S04]  /*9150*/  SHFL.IDX PT, R3, R10, 0x1, 0x1c1f ;  /* 0x003c1f000a037f89 */ /* 0x0000e800000e0000 */
[----:B----4-:R0:W4:Y:S04]  /*9160*/  SHFL.IDX PT, R7, R80, 0x1, 0x1c1f ;  /* 0x003c1f0050077f89 */ /* 0x01012800000e0000 */
[----:B-1----:R-:W1:Y:S02]  /*9170*/  SHFL.IDX PT, R30, R30, 0x1, 0x1c1f ;  /* 0x003c1f001e1e7f89 */ /* 0x002e6400000e0000 */
.L_x_6148:
[----:B------:R-:W5:Y:S01]  /*9180*/  LDL R5, [R1+0x58] ;  /* 0x0000580001057983 */ /* 0x000f620000100800 */
[----:B------:R-:W-:Y:S01]  /*9190*/  VIADD R34, R34, 0x20 ;  /* 0x0000002022227836 */ /* 0x000fe20000000000 */
[----:B------:R-:W-:Y:S01]  /*91a0*/  BSSY B1, `(.L_x_5848) ;  /* 0x0000023000017945 */ /* 0x000fe20003800000 */
[----:B------:R-:W-:Y:S02]  /*91b0*/  SHF.L.U32 R32, R198, 0x6, RZ ;  /* 0x00000006c6207819 */ /* 0x000fe400000006ff */
[----:B------:R-:W-:Y:S02]  /*91c0*/  CS2R R12, SRZ ;  /* 0x00000000000c7805 */ /* 0x000fe4000001ff00 */
[----:B0-----:R-:W-:Y:S02]  /*91d0*/  CS2R R10, SRZ ;  /* 0x00000000000a7805 */ /* 0x001fe4000001ff00 */
[----:B------:R-:W-:Y:S02]  /*91e0*/  ISETP.GE.AND P0, PT, R34, R33, PT ;  /* 0x000000212200720c */ /* 0x000fe40003f06270 */
[----:B------:R-:W-:-:S02]  /*91f0*/  CS2R R14, SRZ ;  /* 0x00000000000e7805 */ /* 0x000fc4000001ff00 */
[----:B-----5:R-:W-:-:S04]  /*9200*/  LEA.HI R4, R5, R5, RZ, 0x1 ;  /* 0x0000000505047211 */ /* 0x020fc800078f08ff */
[----:B------:R-:W-:-:S05]  /*9210*/  LOP3.LUT R4, R4, 0xfffffffe, RZ, 0xc0, !PT ;  /* 0xfffffffe04047812 */ /* 0x000fca00078ec0ff */
[----:B------:R-:W-:-:S05]  /*9220*/  IMAD.IADD R4, R5, 0x1, -R4 ;  /* 0x0000000105047824 */ /* 0x000fca00078e0a04 */
[----:B------:R-:W-:Y:S01]  /*9230*/  SHF.L.U32 R35, R4, 0x1f, RZ ;  /* 0x0000001f04237819 */ /* 0x000fe200000006ff */
[----:B------:R-:W-:Y:S06]  /*9240*/  @P0 BRA `(.L_x_5849) ;  /* 0x0000000000600947 */ /* 0x000fec0003800000 */
[----:B------:R-:W-:Y:S01]  /*9250*/  ULDC UR4, c[0x0][0x3f4] ;  /* 0x0000fd0000047ab9 */ /* 0x000fe20000000800 */
[----:B---3--:R-:W-:Y:S01]  /*9260*/  IMAD.MOV.U32 R4, RZ, RZ, R3 ;  /* 0x000000ffff047224 */ /* 0x008fe200078e0003 */
[----:B------:R-:W-:Y:S01]  /*9270*/  ISETP.GE.AND P2, PT, R190, UR4, PT ;  /* 0x00000004be007c0c */ /* 0x000fe2000bf46270 */
[----:B--2---:R-:W-:Y:S01]  /*9280*/  IMAD.MOV.U32 R5, RZ, RZ, R0 ;  /* 0x000000ffff057224 */ /* 0x004fe200078e0000 */
[----:B------:R-:W-:Y:S02]  /*9290*/  ISETP.GE.AND P3, PT, R205, UR4, PT ;  /* 0x00000004cd007c0c */ /* 0x000fe4000bf66270 */
[----:B------:R-:W-:Y:S02]  /*92a0*/  CS2R R12, SRZ ;  /* 0x00000000000c7805 */ /* 0x000fe4000001ff00 */
[----:B------:R-:W-:Y:S01]  /*92b0*/  SHF.R.S32.HI R10, RZ, 0x1f, R205 ;  /* 0x0000001fff0a7819 */ /* 0x000fe200000114cd */
[----:B-1----:R-:W-:-:S06]  /*92c0*/  IMAD.MOV.U32 R8, RZ, RZ, R30 ;  /* 0x000000ffff087224 */ /* 0x002fcc00078e001e */
[----:B------:R-:W-:Y:S02]  /*92d0*/  @!P2 IMAD.WIDE R4, R190, 0x2, R4 ;  /* 0x00000002be04a825 */ /* 0x000fe400078e0204 */
[C---:B------:R-:W-:Y:S02]  /*92e0*/  @!P3 SHF.L.U64.HI R10, R205.reuse, 0x1, R10 ;  /* 0x00000001cd0ab819 */ /* 0x040fe4000001020a */
[----:B------:R-:W-:Y:S01]  /*92f0*/  @!P3 IMAD.SHL.U32 R6, R205, 0x2, RZ ;  /* 0x00000002cd06b824 */ /* 0x000fe200078e00ff */
[----:B------:R0:W5:Y:S01]  /*9300*/  @!P2 LD.E.64 R12, desc[UR40][R4.64] ;  /* 0x00000028040ca980 */ /* 0x000162000c101b00 */
[----:B----4-:R-:W-:Y:S01]  /*9310*/  IMAD.MOV.U32 R9, RZ, RZ, R7 ;  /* 0x000000ffff097224 */ /* 0x010fe200078e0007 */
[----:B------:R-:W-:Y:S02]  /*9320*/  CS2R R14, SRZ ;  /* 0x00000000000e7805 */ /* 0x000fe4000001ff00 */
[-C--:B0-----:R-:W-:Y:S02]  /*9330*/  @!P3 IADD3 R4, P0, R3, R6.reuse, RZ ;  /* 0x000000060304b210 */ /* 0x081fe40007f1e0ff */
[----:B------:R-:W-:Y:S01]  /*9340*/  @!P3 IADD3 R6, P1, R30, R6, RZ ;  /* 0x000000061e06b210 */ /* 0x000fe20007f3e0ff */
[----:B------:R-:W-:Y:S01]  /*9350*/  @!P2 IMAD.WIDE R30, R190, 0x2, R8 ;  /* 0x00000002be1ea825 */ /* 0x000fe200078e0208 */
[----:B------:R-:W-:-:S03]  /*9360*/  CS2R R8, SRZ ;  /* 0x0000000000087805 */ /* 0x000fc6000001ff00 */
[--C-:B------:R-:W-:Y:S01]  /*9370*/  @!P3 IMAD.X R5, R0, 0x1, R10.reuse, P0 ;  /* 0x000000010005b824 */ /* 0x100fe200000e060a */
[----:B------:R0:W5:Y:S01]  /*9380*/  @!P2 LD.E.64 R14, desc[UR40][R30.64] ;  /* 0x000000281e0ea980 */ /* 0x000162000c101b00 */
[----:B------:R-:W-:Y:S01]  /*9390*/  @!P3 IMAD.X R7, R7, 0x1, R10, P1 ;  /* 0x000000010707b824 */ /* 0x000fe200008e060a */
[----:B------:R-:W-:Y:S02]  /*93a0*/  CS2R R10, SRZ ;  /* 0x00000000000a7805 */ /* 0x000fe4000001ff00 */
[----:B------:R0:W5:Y:S04]  /*93b0*/  @!P3 LD.E.64 R8, desc[UR40][R4.64] ;  /* 0x000000280408b980 */ /* 0x000168000c101b00 */
[----:B------:R0:W5:Y:S02]  /*93c0*/  @!P3 LD.E.64 R10, desc[UR40][R6.64] ;  /* 0x00000028060ab980 */ /* 0x000164000c101b00 */
.L_x_5849:
[----:B------:R-:W-:Y:S05]  /*93d0*/  BSYNC B1 ;  /* 0x0000000000017941 */ /* 0x000fea0003800000 */
.L_x_5848:
[----:B------:R-:W4:Y:S01]  /*93e0*/  SYNCS.PHASECHK.TRANS64.TRYWAIT P0, [R2+URZ+0x28c00], R35 ;  /* 0x028c0023020075a7 */ /* 0x000f22000800017f */
[----:B---3--:R-:W-:Y:S01]  /*93f0*/  LOP3.LUT R3, R32, 0x1c0, RZ, 0xc0, !PT ;  /* 0x000001c020037812 */ /* 0x008fe200078ec0ff */
[----:B0----5:R-:W-:Y:S01]  /*9400*/  IMAD.MOV.U32 R4, RZ, RZ, R8 ;  /* 0x000000ffff047224 */ /* 0x021fe200078e0008 */
[----:B-1----:R-:W-:Y:S01]  /*9410*/  VIADDMNMX R30, R33, -R196, 0x40, PT ;  /* 0x00000040211e7446 */ /* 0x002fe200038009c4 */
[----:B------:R-:W-:Y:S01]  /*9420*/  IMAD.MOV.U32 R5, RZ, RZ, R13 ;  /* 0x000000ffff057224 */ /* 0x000fe200078e000d */
[----:B--2---:R-:W-:Y:S01]  /*9430*/  LOP3.LUT R0, R3, 0x18, R18, 0xf8, !PT ;  /* 0x0000001803007812 */ /* 0x004fe200078ef812 */
[----:B------:R-:W-:Y:S01]  /*9440*/  IMAD.MOV.U32 R6, RZ, RZ, R10 ;  /* 0x000000ffff067224 */ /* 0x000fe200078e000a */
[----:B------:R-:W-:Y:S01]  /*9450*/  SHF.R.U32.HI R3, RZ, 0x3, R3 ;  /* 0x00000003ff037819 */ /* 0x000fe20000011603 */
[----:B------:R-:W-:Y:S01]  /*9460*/  BSSY B1, `(.L_x_5850) ;  /* 0x0000014000017945 */ /* 0x000fe20003800000 */
[----:B------:R-:W-:Y:S01]  /*9470*/  PRMT R32, R4, 0x7610, R32 ;  /* 0x0000761004207816 */ /* 0x000fe20000000020 */
[----:B------:R-:W-:Y:S01]  /*9480*/  IMAD.MOV.U32 R4, RZ, RZ, R12 ;  /* 0x000000ffff047224 */ /* 0x000fe200078e000c */
[----:B------:R-:W-:Y:S01]  /*9490*/  LOP3.LUT R3, R0, R3, RZ, 0x3c, !PT ;  /* 0x0000000300037212 */ /* 0x000fe200078e3cff */
[----:B------:R-:W-:Y:S01]  /*94a0*/  IMAD.MOV.U32 R0, RZ, RZ, R9 ;  /* 0x000000ffff007224 */ /* 0x000fe200078e0009 */
[----:B------:R-:W-:Y:S01]  /*94b0*/  PRMT R46, R5, 0x5410, R6 ;  /* 0x00005410052e7816 */ /* 0x000fe20000000006 */
[----:B------:R-:W-:Y:S01]  /*94c0*/  IMAD.MOV.U32 R5, RZ, RZ, R15 ;  /* 0x000000ffff057224 */ /* 0x000fe200078e000f */
[----:B------:R-:W-:Y:S01]  /*94d0*/  PRMT R32, R32, 0x5410, R4 ;  /* 0x0000541020207816 */ /* 0x000fe20000000004 */
[----:B------:R-:W-:Y:S01]  /*94e0*/  IMAD R3, R208, 0x200, R3 ;  /* 0x00000200d0037824 */ /* 0x000fe200078e0203 */
[----:B------:R-:W-:Y:S01]  /*94f0*/  PRMT R31, R0, 0x7610, R31 ;  /* 0x00007610001f7816 */ /* 0x000fe2000000001f */
[----:B------:R-:W-:Y:S01]  /*9500*/  IMAD.MOV.U32 R0, RZ, RZ, R11 ;  /* 0x000000ffff007224 */ /* 0x000fe200078e000b */
[----:B------:R-:W-:Y:S01]  /*9510*/  LOP3.LUT P2, RZ, R198, 0x4, RZ, 0xc0, !PT ;  /* 0x00000004c6ff7812 */ /* 0x000fe2000784c0ff */
[----:B------:R-:W-:Y:S01]  /*9520*/  IMAD.MOV.U32 R4, RZ, RZ, R14 ;  /* 0x000000ffff047224 */ /* 0x000fe200078e000e */
[----:B------:R-:W-:Y:S01]  /*9530*/  ISETP.GE.AND P1, PT, R193, R30, PT ;  /* 0x0000001ec100720c */ /* 0x000fe20003f26270 */
[----:B------:R-:W-:Y:S01]  /*9540*/  IMAD R3, R3, 0x2, R2 ;  /* 0x0000000203037824 */ /* 0x000fe200078e0202 */
[----:B------:R-:W-:-:S02]  /*9550*/  PRMT R31, R31, 0x5410, R0 ;  /* 0x000054101f1f7816 */ /* 0x000fc40000000000 */
[----:B------:R-:W-:Y:S01]  /*9560*/  PRMT R47, R4, 0x7610, R47 ;  /* 0x00007610042f7816 */ /* 0x000fe2000000002f */
[C---:B------:R-:W-:Y:S02]  /*9570*/  VIADD R4, R3.reuse, 0x20400 ;  /* 0x0002040003047836 */ /* 0x040fe40000000000 */
[----:B------:R-:W-:Y:S01]  /*9580*/  VIADD R0, R3, 0x20440 ;  /* 0x0002044003007836 */ /* 0x000fe20000000000 */
[----:B----4-:R-:W-:Y:S06]  /*9590*/  @!P0 BRA `(.L_x_5851) ;  /* 0x000001a400e48947 */ /* 0x010fec0003800000 */
.L_x_6149:
[----:B------:R-:W-:Y:S05]  /*95a0*/  BSYNC B1 ;  /* 0x0000000000017941 */ /* 0x000fea0003800000 */
.L_x_5850:
[----:B------:R-:W-:Y:S01]  /*95b0*/  BSSY B1, `(.L_x_5852) ;  /* 0x000005f000017945 */ /* 0x000fe20003800000 */
[----:B------:R-:W-:Y:S02]  /*95c0*/  PRMT R47, R47, 0x5410, R5 ;  /* 0x000054102f2f7816 */ /* 0x000fe40000000005 */
[----:B------:R-:W-:Y:S01]  /*95d0*/  @P2 IADD3 R0, R4, -0x40, RZ ;  /* 0xffffffc004002810 */ /* 0x000fe20007ffe0ff */
[----:B------:R-:W-:Y:S06]  /*95e0*/  @P1 BRA `(.L_x_5853) ;  /* 0x00000004006c1947 */ /* 0x000fec0003800000 */
[----:B------:R-:W1:Y:S01]  /*95f0*/  LDC R4, c[0x0][0x3f4] ;  /* 0x0000fd00ff047b82 */ /* 0x000e620000000800 */
[----:B------:R-:W-:Y:S01]  /*9600*/  BSSY B2, `(.L_x_5854) ;  /* 0x000002e000027945 */ /* 0x000fe20003800000 */
[-C--:B-1----:R-:W-:Y:S02]  /*9610*/  ISETP.GE.AND P0, PT, R190, R4.reuse, PT ;  /* 0x00000004be00720c */ /* 0x082fe40003f06270 */
[----:B------:R-:W-:-:S11]  /*9620*/  ISETP.GE.AND P1, PT, R205, R4, PT ;  /* 0x00000004cd00720c */ /* 0x000fd60003f26270 */
[----:B------:R-:W-:Y:S05]  /*9630*/  @P0 BRA `(.L_x_5855) ;  /* 0x0000000000a80947 */ /* 0x000fea0003800000 */
[----:B------:R-:W1:Y:S01]  /*9640*/  LDS.128 R4, [R3+0x20400] ;  /* 0x0204000003047984 */ /* 0x000e620000000c00 */
[----:B------:R-:W-:Y:S01]  /*9650*/  SHF.R.U32.HI R36, RZ, 0x10, R29 ;  /* 0x00000010ff247819 */ /* 0x000fe2000001161d */
[--C-:B0-----:R-:W-:Y:S01]  /*9660*/  HADD2.F32 R35, -RZ, R37.reuse.H1_H1 ;  /* 0x30000025ff237230 */ /* 0x101fe20000004100 */
[----:B------:R-:W-:Y:S01]  /*9670*/  SHF.R.U32.HI R34, RZ, 0x10, R27 ;  /* 0x00000010ff227819 */ /* 0x000fe2000001161b */
[----:B------:R-:W-:Y:S01]  /*9680*/  HADD2.F32 R33, -RZ, R37.H0_H0 ;  /* 0x20000025ff217230 */ /* 0x000fe20000004100 */
[----:B------:R-:W-:Y:S01]  /*9690*/  SHF.R.U64 R41, R28, 0x10, R29 ;  /* 0x000000101c297819 */ /* 0x000fe2000000121d */
[----:B------:R-:W-:Y:S01]  /*96a0*/  HADD2.F32 R36, -RZ, R36.H0_H0 ;  /* 0x20000024ff247230 */ /* 0x000fe20000004100 */
[----:B------:R-:W-:Y:S01]  /*96b0*/  SHF.R.U64 R42, R26, 0x10, R27 ;  /* 0x000000101a2a7819 */ /* 0x000fe2000000121b */
[----:B------:R-:W-:Y:S02]  /*96c0*/  HADD2.F32 R34, -RZ, R34.H0_H0 ;  /* 0x20000022ff227230 */ /* 0x000fe40000004100 */
[----:B-1----:R-:W-:-:S02]  /*96d0*/  HADD2.F32 R28, -RZ, R7.H0_H0 ;  /* 0x20000007ff1c7230 */ /* 0x002fc40000004100 */
[----:B------:R-:W-:Y:S02]  /*96e0*/  HADD2.F32 R29, -RZ, R7.H1_H1 ;  /* 0x30000007ff1d7230 */ /* 0x000fe40000004100 */
[--C-:B------:R-:W-:Y:S02]  /*96f0*/  HADD2.F32 R7, -RZ, R4.reuse.H0_H0 ;  /* 0x20000004ff077230 */ /* 0x100fe40000004100 */
[----:B------:R-:W-:Y:S02]  /*9700*/  HADD2.F32 R4, -RZ, R4.H1_H1 ;  /* 0x30000004ff047230 */ /* 0x000fe40000004100 */
[C---:B------:R-:W-:Y:S01]  /*9710*/  FMUL.FTZ R37, R29.reuse, R36 ;  /* 0x000000241d257220 */ /* 0x040fe20000410000 */
[----:B------:R-:W-:Y:S01]  /*9720*/  FMUL.FTZ R29, R29, R34 ;  /* 0x000000221d1d7220 */ /* 0x000fe20000410000 */
[--C-:B------:R-:W-:Y:S02]  /*9730*/  HADD2.F32 R26, -RZ, R6.reuse.H0_H0 ;  /* 0x20000006ff1a7230 */ /* 0x100fe40000004100 */
[----:B------:R-:W-:Y:S01]  /*9740*/  FMUL.FTZ R38, R4, R35 ;  /* 0x0000002304267220 */ /* 0x000fe20000410000 */
[----:B------:R-:W-:-:S02]  /*9750*/  HADD2.F32 R27, -RZ, R6.H1_H1 ;  /* 0x30000006ff1b7230 */ /* 0x000fc40000004100 */
[C---:B------:R-:W-:Y:S01]  /*9760*/  FFMA.FTZ R39, R28.reuse, R34, -R37 ;  /* 0x000000221c277223 */ /* 0x040fe20000010825 */
[--C-:B------:R-:W-:Y:S02]  /*9770*/  HADD2.F32 R6, -RZ, R5.reuse.H0_H0 ;  /* 0x20000005ff067230 */ /* 0x100fe40000004100 */
[----:B------:R-:W-:Y:S01]  /*9780*/  FFMA.FTZ R40, R28, R36, R29 ;  /* 0x000000241c287223 */ /* 0x000fe2000001001d */
[-C--:B------:R-:W-:Y:S01]  /*9790*/  FMUL.FTZ R34, R4, R33.reuse ;  /* 0x0000002104227220 */ /* 0x080fe20000410000 */
[C---:B------:R-:W-:Y:S01]  /*97a0*/  FFMA.FTZ R38, R7.reuse, R33, -R38 ;  /* 0x0000002107267223 */ /* 0x040fe20000010826 */
[----:B------:R-:W-:Y:S02]  /*97b0*/  HADD2.F32 R5, -RZ, R5.H1_H1 ;  /* 0x30000005ff057230 */ /* 0x000fe40000004100 */
[----:B------:R-:W-:Y:S02]  /*97c0*/  HADD2.F32 R33, -RZ, R45.H1_H1 ;  /* 0x3000002dff217230 */ /* 0x000fe40000004100 */
[----:B------:R-:W-:Y:S01]  /*97d0*/  FFMA.FTZ R35, R7, R35, R34 ;  /* 0x0000002307237223 */ /* 0x000fe20000010022 */
[----:B------:R-:W-:-:S02]  /*97e0*/  HADD2.F32 R28, -RZ, R44.H0_H0 ;  /* 0x2000002cff1c7230 */ /* 0x000fc40000004100 */
        /* <DEDUP_REMOVED lines=15> */
.L_x_5855:
[----:B------:R-:W-:Y:S05]  /*98e0*/  BSYNC B2 ;  /* 0x0000000000027941 */ /* 0x000fea0003800000 */
.L_x_5854:
[----:B------:R-:W-:Y:S05]  /*98f0*/  @P1 BRA `(.L_x_5853) ;  /* 0x0000000000a81947 */ /* 0x000fea0003800000 */
[----:B-1----:R-:W1:Y:S01]  /*9900*/  LDS.128 R4, [R0] ;  /* 0x0000000000047984 */ /* 0x002e620000000c00 */
[----:B------:R-:W-:Y:S01]  /*9910*/  SHF.R.U32.HI R27, RZ, 0x10, R25 ;  /* 0x00000010ff1b7819 */ /* 0x000fe20000011619 */
[----:B------:R-:W-:Y:S01]  /*9920*/  HADD2.F32 R28, -RZ, R44.H1_H1 ;  /* 0x3000002cff1c7230 */ /* 0x000fe20000004100 */
[----:B------:R-:W-:Y:S01]  /*9930*/  SHF.R.U32.HI R29, RZ, 0x10, R21 ;  /* 0x00000010ff1d7819 */ /* 0x000fe20000011615 */
[----:B------:R-:W-:Y:S01]  /*9940*/  HADD2.F32 R26, -RZ, R43.H0_H0 ;  /* 0x2000002bff1a7230 */ /* 0x000fe20000004100 */
[----:B------:R-:W-:Y:S01]  /*9950*/  SHF.R.U64 R37, R24, 0x10, R25 ;  /* 0x0000001018257819 */ /* 0x000fe20000001219 */
[----:B------:R-:W-:Y:S01]  /*9960*/  HADD2.F32 R27, -RZ, R27.H0_H0 ;  /* 0x2000001bff1b7230 */ /* 0x000fe20000004100 */
[----:B0-----:R-:W-:Y:S01]  /*9970*/  SHF.R.U64 R35, R20, 0x10, R21 ;  /* 0x0000001014237819 */ /* 0x001fe20000001215 */
[----:B------:R-:W-:Y:S02]  /*9980*/  HADD2.F32 R29, -RZ, R29.H0_H0 ;  /* 0x2000001dff1d7230 */ /* 0x000fe40000004100 */
[----:B-1----:R-:W-:-:S02]  /*9990*/  HADD2.F32 R24, -RZ, R7.H0_H0 ;  /* 0x20000007ff187230 */ /* 0x002fc40000004100 */
[----:B------:R-:W-:Y:S02]  /*99a0*/  HADD2.F32 R25, -RZ, R7.H1_H1 ;  /* 0x30000007ff197230 */ /* 0x000fe40000004100 */
[--C-:B------:R-:W-:Y:S02]  /*99b0*/  HADD2.F32 R7, -RZ, R4.reuse.H0_H0 ;  /* 0x20000004ff077230 */ /* 0x100fe40000004100 */
[----:B------:R-:W-:Y:S02]  /*99c0*/  HADD2.F32 R4, -RZ, R4.H1_H1 ;  /* 0x30000004ff047230 */ /* 0x000fe40000004100 */
[C---:B------:R-:W-:Y:S01]  /*99d0*/  FMUL.FTZ R36, R25.reuse, R27 ;  /* 0x0000001b19247220 */ /* 0x040fe20000410000 */
[-C--:B------:R-:W-:Y:S01]  /*99e0*/  FMUL.FTZ R33, R25, R29.reuse ;  /* 0x0000001d19217220 */ /* 0x080fe20000410000 */
[--C-:B------:R-:W-:Y:S02]  /*99f0*/  HADD2.F32 R20, -RZ, R6.reuse.H0_H0 ;  /* 0x20000006ff147230 */ /* 0x100fe40000004100 */
[----:B------:R-:W-:Y:S01]  /*9a00*/  FMUL.FTZ R34, R4, R28 ;  /* 0x0000001c04227220 */ /* 0x000fe20000410000 */
[----:B------:R-:W-:Y:S01]  /*9a10*/  FFMA.FTZ R38, R24, R29, R36 ;  /* 0x0000001d18267223 */ /* 0x000fe20000010024 */
[----:B------:R-:W-:-:S02]  /*9a20*/  HADD2.F32 R21, -RZ, R6.H1_H1 ;  /* 0x30000006ff157230 */ /* 0x000fc40000004100 */
[-C--:B------:R-:W-:Y:S01]  /*9a30*/  FMUL.FTZ R36, R4, R26.reuse ;  /* 0x0000001a04247220 */ /* 0x080fe20000410000 */
[C---:B------:R-:W-:Y:S01]  /*9a40*/  FFMA.FTZ R34, R7.reuse, R26, -R34 ;  /* 0x0000001a07227223 */ /* 0x040fe20000010822 */
[----:B------:R-:W-:Y:S02]  /*9a50*/  HADD2.F32 R6, -RZ, R5.H0_H0 ;  /* 0x20000005ff067230 */ /* 0x000fe40000004100 */
[----:B------:R-:W-:Y:S01]  /*9a60*/  FFMA.FTZ R33, R24, R27, -R33 ;  /* 0x0000001b18217223 */ /* 0x000fe20000010821 */
[----:B------:R-:W-:Y:S02]  /*9a70*/  HADD2.F32 R26, -RZ, R45.H0_H0 ;  /* 0x2000002dff1a7230 */ /* 0x000fe40000004100 */
[----:B------:R-:W-:Y:S01]  /*9a80*/  FFMA.FTZ R27, R7, R28, R36 ;  /* 0x0000001c071b7223 */ /* 0x000fe20000010024 */
[----:B------:R-:W-:Y:S02]  /*9a90*/  HADD2.F32 R5, -RZ, R5.H1_H1 ;  /* 0x30000005ff057230 */ /* 0x000fe40000004100 */
[----:B------:R-:W-:-:S02]  /*9aa0*/  HADD2.F32 R24, -RZ, R43.H1_H1 ;  /* 0x3000002bff187230 */ /* 0x000fc40000004100 */
[C---:B------:R-:W-:Y:S01]  /*9ab0*/  FMUL.FTZ R29, R21.reuse, R26 ;  /* 0x0000001a151d7220 */ /* 0x040fe20000410000 */
[----:B------:R-:W-:Y:S02]  /*9ac0*/  HADD2.F32 R25, -RZ, R35.H0_H0 ;  /* 0x20000023ff197230 */ /* 0x000fe40000004100 */
[----:B------:R-:W-:Y:S02]  /*9ad0*/  HADD2.F32 R4, -RZ, R37.H0_H0 ;  /* 0x20000025ff047230 */ /* 0x000fe40000004100 */
[-C--:B------:R-:W-:Y:S01]  /*9ae0*/  FMUL.FTZ R21, R21, R24.reuse ;  /* 0x0000001815157220 */ /* 0x080fe20000410000 */
[C---:B------:R-:W-:Y:S01]  /*9af0*/  FFMA.FTZ R29, R20.reuse, R24, -R29 ;  /* 0x00000018141d7223 */ /* 0x040fe2000001081d */
[C---:B------:R-:W-:Y:S01]  /*9b00*/  FMUL.FTZ R7, R5.reuse, R25 ;  /* 0x0000001905077220 */ /* 0x040fe20000410000 */
[----:B------:R-:W-:Y:S01]  /*9b10*/  FMUL.FTZ R28, R5, R4 ;  /* 0x00000004051c7220 */ /* 0x000fe20000410000 */
[----:B------:R-:W-:Y:S02]  /*9b20*/  FFMA.FTZ R20, R20, R26, R21 ;  /* 0x0000001a14147223 */ /* 0x000fe40000010015 */
[----:B------:R-:W-:Y:S01]  /*9b30*/  FFMA.FTZ R5, R6, R4, -R7 ;  /* 0x0000000406057223 */ /* 0x000fe20000010807 */
[----:B------:R-:W-:Y:S01]  /*9b40*/  F2FP.F16.F32.PACK_AB R7, R38, R33 ;  /* 0x000000212607723e */ /* 0x000fe200000000ff */
[----:B------:R-:W-:Y:S01]  /*9b50*/  FFMA.FTZ R28, R6, R25, R28 ;  /* 0x00000019061c7223 */ /* 0x000fe2000001001c */
[----:B------:R-:W-:-:S02]  /*9b60*/  F2FP.F16.F32.PACK_AB R4, R27, R34 ;  /* 0x000000221b04723e */ /* 0x000fc400000000ff */
[----:B------:R-:W-:Y:S02]  /*9b70*/  F2FP.F16.F32.PACK_AB R6, R20, R29 ;  /* 0x0000001d1406723e */ /* 0x000fe400000000ff */
[----:B------:R-:W-:-:S05]  /*9b80*/  F2FP.F16.F32.PACK_AB R5, R28, R5 ;  /* 0x000000051c05723e */ /* 0x000fca00000000ff */
[----:B------:R2:W-:Y:S02]  /*9b90*/  STS.128 [R0], R4 ;  /* 0x0000000400007388 */ /* 0x0005e40000000c00 */
.L_x_5853:
[----:B------:R-:W-:Y:S05]  /*9ba0*/  BSYNC B1 ;  /* 0x0000000000017941 */ /* 0x000fea0003800000 */
.L_x_5852:
        /* <DEDUP_REMOVED lines=9> */
[----:B------:R-:W-:Y:S01]  /*9c40*/  SHF.R.U32.HI R21, RZ, 0x10, R13 ;  /* 0x00000010ff157819 */ /* 0x000fe2000001160d */
[----:B------:R-:W-:Y:S01]  /*9c50*/  HADD2.F32 R24, -RZ, R47.H0_H0 ;  /* 0x2000002fff187230 */ /* 0x000fe20000004100 */
[--C-:B------:R-:W-:Y:S01]  /*9c60*/  SHF.R.U32.HI R25, RZ, 0x10, R15.reuse ;  /* 0x00000010ff197819 */ /* 0x100fe2000001160f */
[----:B------:R-:W-:Y:S01]  /*9c70*/  HADD2.F32 R20, -RZ, R32.H1_H1 ;  /* 0x30000020ff147230 */ /* 0x000fe20000004100 */
        /* <DEDUP_REMOVED lines=18> */
[----:B------:R-:W-:Y:S02]  /*9da0*/  HADD2.F32 R20, -RZ, R47.H1_H1 ;  /* 0x3000002fff147230 */ /* 0x000fe40000004100 */
[----:B------:R-:W-:Y:S01]  /*9db0*/  FFMA.FTZ R21, R7, R24, R28 ;  /* 0x0000001807157223 */ /* 0x000fe2000001001c */
[----:B------:R-:W-:Y:S02]  /*9dc0*/  HADD2.F32 R5, -RZ, R5.H1_H1 ;  /* 0x30000005ff057230 */ /* 0x000fe40000004100 */
[----:B------:R-:W-:-:S02]  /*9dd0*/  HADD2.F32 R14, -RZ, R46.H0_H0 ;  /* 0x2000002eff0e7230 */ /* 0x000fc40000004100 */
        /* <DEDUP_REMOVED lines=14> */
[----:B------:R1:W-:Y:S02]  /*9ec0*/  STS.128 [R3+0x21400], R4 ;  /* 0x0214000403007388 */ /* 0x0003e40000000c00 */
.L_x_5858:
[----:B------:R-:W-:Y:S05]  /*9ed0*/  BSYNC B1 ;  /* 0x0000000000017941 */ /* 0x000fea0003800000 */
.L_x_5857:
[----:B------:R-:W-:Y:S05]  /*9ee0*/  @P1 BRA `(.L_x_5856) ;  /* 0x0000001400bc1947 */ /* 0x000fea0003800000 */
[----:B-1----:R-:W1:Y:S01]  /*9ef0*/  LDS.128 R4, [R0+0x1000] ;  /* 0x0010000000047984 */ /* 0x002e620000000c00 */
[----:B------:R-:W-:Y:S01]  /*9f00*/  SHF.R.U64 R24, R8, 0x10, R9 ;  /* 0x0000001008187819 */ /* 0x000fe20000001209 */
[----:B------:R-:W-:Y:S01]  /*9f10*/  HADD2.F32 R12, -RZ, R46.H1_H1 ;  /* 0x3000002eff0c7230 */ /* 0x000fe20000004100 */
[----:B------:R-:W-:Y:S01]  /*9f20*/  SHF.R.U32.HI R13, RZ, 0x10, R11 ;  /* 0x00000010ff0d7819 */ /* 0x000fe2000001160b */
[----:B------:R-:W-:Y:S01]  /*9f30*/  HADD2.F32 R32, -RZ, R32.H0_H0 ;  /* 0x20000020ff207230 */ /* 0x000fe20000004100 */
[----:B------:R-:W-:Y:S02]  /*9f40*/  SHF.R.U32.HI R8, RZ, 0x10, R9 ;  /* 0x00000010ff087819 */ /* 0x000fe40000011609 */
[----:B------:R-:W-:Y:S01]  /*9f50*/  SHF.R.U64 R21, R10, 0x10, R11 ;  /* 0x000000100a157819 */ /* 0x000fe2000000120b */
[----:B------:R-:W-:Y:S02]  /*9f60*/  HADD2.F32 R13, -RZ, R13.H0_H0 ;  /* 0x2000000dff0d7230 */ /* 0x000fe40000004100 */
[----:B------:R-:W-:-:S02]  /*9f70*/  HADD2.F32 R11, -RZ, R8.H0_H0 ;  /* 0x20000008ff0b7230 */ /* 0x000fc40000004100 */
[--C-:B-1----:R-:W-:Y:S02]  /*9f80*/  HADD2.F32 R10, -RZ, R7.reuse.H1_H1 ;  /* 0x30000007ff0a7230 */ /* 0x102fe40000004100 */
[--C-:B------:R-:W-:Y:S02]  /*9f90*/  HADD2.F32 R3, -RZ, R4.reuse.H0_H0 ;  /* 0x20000004ff037230 */ /* 0x100fe40000004100 */
[----:B------:R-:W-:Y:S02]  /*9fa0*/  HADD2.F32 R4, -RZ, R4.H1_H1 ;  /* 0x30000004ff047230 */ /* 0x000fe40000004100 */
[C---:B------:R-:W-:Y:S01]  /*9fb0*/  FMUL.FTZ R14, R10.reuse, R13 ;  /* 0x0000000d0a0e7220 */ /* 0x040fe20000410000 */
[----:B------:R-:W-:Y:S02]  /*9fc0*/  HADD2.F32 R9, -RZ, R7.H0_H0 ;  /* 0x20000007ff097230 */ /* 0x000fe40000004100 */
[----:B------:R-:W-:Y:S01]  /*9fd0*/  FMUL.FTZ R20, R10, R11 ;  /* 0x0000000b0a147220 */ /* 0x000fe20000410000 */
[----:B------:R-:W-:-:S02]  /*9fe0*/  HADD2.F32 R7, -RZ, R6.H0_H0 ;  /* 0x20000006ff077230 */ /* 0x000fc40000004100 */
[C---:B------:R-:W-:Y:S01]  /*9ff0*/  FMUL.FTZ R10, R4.reuse, R12 ;  /* 0x0000000c040a7220 */ /* 0x040fe20000410000 */
[----:B------:R-:W-:Y:S02]  /*a000*/  HADD2.F32 R8, -RZ, R6.H1_H1 ;  /* 0x30000006ff087230 */ /* 0x000fe40000004100 */
[----:B------:R-:W-:Y:S01]  /*a010*/  FFMA.FTZ R15, R9, R11, -R14 ;  /* 0x0000000b090f7223 */ /* 0x000fe2000001080e */
[-C--:B------:R-:W-:Y:S01]  /*a020*/  FMUL.FTZ R14, R4, R32.reuse ;  /* 0x00000020040e7220 */ /* 0x080fe20000410000 */
[----:B------:R-:W-:Y:S01]  /*a030*/  FFMA.FTZ R32, R3, R32, -R10 ;  /* 0x0000002003207223 */ /* 0x000fe2000001080a */
[----:B------:R-:W-:Y:S02]  /*a040*/  HADD2.F32 R10, -RZ, R31.H1_H1 ;  /* 0x3000001fff0a7230 */ /* 0x000fe40000004100 */
[----:B------:R-:W-:Y:S01]  /*a050*/  FFMA.FTZ R20, R9, R13, R20 ;  /* 0x0000000d09147223 */ /* 0x000fe20000010014 */
[----:B------:R-:W-:Y:S02]  /*a060*/  HADD2.F32 R6, -RZ, R5.H0_H0 ;  /* 0x20000005ff067230 */ /* 0x000fe40000004100 */
[----:B------:R-:W-:Y:S01]  /*a070*/  FFMA.FTZ R3, R3, R12, R14 ;  /* 0x0000000c03037223 */ /* 0x000fe2000001000e */
[----:B------:R-:W-:-:S02]  /*a080*/  HADD2.F32 R31, -RZ, R31.H0_H0 ;  /* 0x2000001fff1f7230 */ /* 0x000fc40000004100 */
[CC--:B------:R-:W-:Y:S01]  /*a090*/  FMUL.FTZ R12, R8.reuse, R10.reuse ;  /* 0x0000000a080c7220 */ /* 0x0c0fe20000410000 */
[----:B------:R-:W-:Y:S02]  /*a0a0*/  HADD2.F32 R5, -RZ, R5.H1_H1 ;  /* 0x30000005ff057230 */ /* 0x000fe40000004100 */
[----:B------:R-:W-:Y:S02]  /*a0b0*/  HADD2.F32 R9, -RZ, R21.H0_H0 ;  /* 0x20000015ff097230 */ /* 0x000fe40000004100 */
[-C--:B------:R-:W-:Y:S01]  /*a0c0*/  FMUL.FTZ R13, R8, R31.reuse ;  /* 0x0000001f080d7220 */ /* 0x080fe20000410000 */
[----:B------:R-:W-:Y:S02]  /*a0d0*/  HADD2.F32 R4, -RZ, R24.H0_H0 ;  /* 0x20000018ff047230 */ /* 0x000fe40000004100 */
[----:B------:R-:W-:Y:S01]  /*a0e0*/  FFMA.FTZ R12, R7, R31, -R12 ;  /* 0x0000001f070c7223 */ /* 0x000fe2000001080c */
[----:B------:R-:W-:Y:S01]  /*a0f0*/  FMUL.FTZ R11, R5, R9 ;  /* 0x00000009050b7220 */ /* 0x000fe20000410000 */
[----:B------:R-:W-:Y:S01]  /*a100*/  FFMA.FTZ R13, R7, R10, R13 ;  /* 0x0000000a070d7223 */ /* 0x000fe2000001000d */
[-C--:B------:R-:W-:Y:S01]  /*a110*/  FMUL.FTZ R8, R5, R4.reuse ;  /* 0x0000000405087220 */ /* 0x080fe20000410000 */
[----:B------:R-:W-:Y:S01]  /*a120*/  F2FP.F16.F32.PACK_AB R7, R20, R15 ;  /* 0x0000000f1407723e */ /* 0x000fe200000000ff */
[C---:B------:R-:W-:Y:S01]  /*a130*/  FFMA.FTZ R5, R6.reuse, R4, -R11 ;  /* 0x0000000406057223 */ /* 0x040fe2000001080b */
[----:B------:R-:W-:Y:S01]  /*a140*/  F2FP.F16.F32.PACK_AB R4, R3, R32 ;  /* 0x000000200304723e */ /* 0x000fe200000000ff */
[----:B------:R-:W-:Y:S01]  /*a150*/  FFMA.FTZ R8, R6, R9, R8 ;  /* 0x0000000906087223 */ /* 0x000fe20000010008 */
[----:B------:R-:W-:-:S04]  /*a160*/  F2FP.F16.F32.PACK_AB R6, R13, R12 ;  /* 0x0000000c0d06723e */ /* 0x000fc800000000ff */
[----:B------:R-:W-:-:S05]  /*a170*/  F2FP.F16.F32.PACK_AB R5, R8, R5 ;  /* 0x000000050805723e */ /* 0x000fca00000000ff */
[----:B------:R2:W-:Y:S01]  /*a180*/  STS.128 [R0+0x1000], R4 ;  /* 0x0010000400007388 */ /* 0x0005e20000000c00 */
[----:B------:R-:W-:Y:S05]  /*a190*/  BRA `(.L_x_5856) ;  /* 0x0000001400107947 */ /* 0x000fea0003800000 */
.L_x_5843:
[----:B------:R-:W1:Y:S01]  /*a1a0*/  LDC R6, c[0x0][0x448] ;  /* 0x00011200ff067b82 */ /* 0x000e620000000800 */
[----:B------:R-:W2:Y:S01]  /*a1b0*/  S2R R0, SR_TID.X ;  /* 0x0000000000007919 */ /* 0x000ea20000002100 */
[----:B------:R-:W-:Y:S01]  /*a1c0*/  ULDC.64 UR4, c[0x0][0x3f8] ;  /* 0x0000fe0000047ab9 */ /* 0x000fe20000000a00 */
[----:B------:R-:W-:Y:S01]  /*a1d0*/  ULDC.64 UR6, c[0x0][0x408] ;  /* 0x0001020000067ab9 */ /* 0x000fe20000000a00 */
[----:B------:R-:W-:Y:S02]  /*a1e0*/  IMAD.MOV.U32 R25, RZ, RZ, R27 ;  /* 0x000000ffff197224 */ /* 0x000fe400078e001b */
        /* <DEDUP_REMOVED lines=29> */
[----:B------:R-:W1:Y:S01]  /*a3c0*/  LDC R37, c[0x0][0x3f4] ;  /* 0x0000fd00ff257b82 */ /* 0x000e620000000800 */
[----:B------:R-:W2:Y:S01]  /*a3d0*/  SHFL.IDX PT, R4, R26, RZ, 0x1c1f ;  /* 0x001c1fff1a047589 */ /* 0x000ea200000e0000 */
[----:B------:R-:W-:-:S03]  /*a3e0*/  IMAD R3, R23, R6, RZ ;  /* 0x0000000617037224 */ /* 0x000fc600078e02ff */
[----:B------:R-:W4:Y:S04]  /*a3f0*/  SHFL.IDX PT, R0, R27, RZ, 0x1c1f ;  /* 0x001c1fff1b007589 */ /* 0x000f2800000e0000 */
[----:B------:R-:W5:Y:S04]  /*a400*/  SHFL.IDX PT, R14, R35, RZ, 0x1c1f ;  /* 0x001c1fff230e7589 */ /* 0x000f6800000e0000 */
[----:B------:R-:W5:Y:S01]  /*a410*/  SHFL.IDX PT, R5, R25, RZ, 0x1c1f ;  /* 0x001c1fff19057589 */ /* 0x000f6200000e0000 */
[----:B-1----:R-:W-:-:S04]  /*a420*/  ISETP.GE.AND P0, PT, R18, R37, PT ;  /* 0x000000251200720c */ /* 0x002fc80003f06270 */
[----:B------:R-:W-:-:S13]  /*a430*/  ISETP.GE.OR P1, PT, R34, R3, P0 ;  /* 0x000000032200720c */ /* 0x000fda0000726670 */
[C---:B------:R-:W-:Y:S01]  /*a440*/  @!P1 IMAD.SHL.U32 R7, R18.reuse, 0x2, RZ ;  /* 0x0000000212079824 */ /* 0x040fe200078e00ff */
[----:B------:R-:W-:-:S04]  /*a450*/  @!P1 SHF.L.U64.HI R6, R18, 0x1, R19 ;  /* 0x0000000112069819 */ /* 0x000fc80000010213 */
[----:B--2---:R-:W-:-:S05]  /*a460*/  @!P1 IADD3 R8, P2, R4, R7, RZ ;  /* 0x0000000704089210 */ /* 0x004fca0007f5e0ff */
[----:B----4-:R-:W-:-:S06]  /*a470*/  @!P1 IMAD.X R9, R0, 0x1, R6, P2 ;  /* 0x0000000100099824 */ /* 0x010fcc00010e0606 */
[----:B0--3--:R-:W2:Y:S01]  /*a480*/  @!P1 LD.E.128 R8, desc[UR40][R8.64] ;  /* 0x0000002808089980 */ /* 0x009ea2000c101d00 */
[----:B-----5:R-:W-:-:S05]  /*a490*/  @!P1 IADD3 R4, P2, R14, R7, RZ ;  /* 0x000000070e049210 */ /* 0x020fca0007f5e0ff */
[----:B------:R-:W-:-:S06]  /*a4a0*/  @!P1 IMAD.X R5, R5, 0x1, R6, P2 ;  /* 0x0000000105059824 */ /* 0x000fcc00010e0606 */
[----:B------:R-:W3:Y:S01]  /*a4b0*/  @!P1 LD.E.128 R4, desc[UR40][R4.64] ;  /* 0x0000002804049980 */ /* 0x000ee2000c101d00 */
[----:B------:R-:W-:Y:S02]  /*a4c0*/  CS2R R20, SRZ ;  /* 0x0000000000147805 */ /* 0x000fe4000001ff00 */
[----:B------:R-:W-:Y:S02]  /*a4d0*/  CS2R R30, SRZ ;  /* 0x00000000001e7805 */ /* 0x000fe4000001ff00 */
[----:B------:R-:W-:Y:S01]  /*a4e0*/  CS2R R28, SRZ ;  /* 0x00000000001c7805 */ /* 0x000fe2000001ff00 */
[----:B------:R0:W1:Y:S01]  /*a4f0*/  SHFL.IDX PT, R24, R26, 0x1, 0x1c1f ;  /* 0x003c1f001a187f89 */ /* 0x00006200000e0000 */
[----:B------:R-:W-:-:S03]  /*a500*/  CS2R R32, SRZ ;  /* 0x0000000000207805 */ /* 0x000fc6000001ff00 */
[----:B------:R0:W4:Y:S04]  /*a510*/  SHFL.IDX PT, R14, R35, 0x1, 0x1c1f ;  /* 0x003c1f00230e7f89 */ /* 0x00012800000e0000 */
[----:B------:R-:W0:Y:S01]  /*a520*/  SHFL.IDX PT, R25, R25, 0x1, 0x1c1f ;  /* 0x003c1f0019197f89 */ /* 0x000e2200000e0000 */
[----:B--2---:R-:W-:Y:S02]  /*a530*/  @!P1 IMAD.MOV.U32 R20, RZ, RZ, R8 ;  /* 0x000000ffff149224 */ /* 0x004fe400078e0008 */
[----:B------:R-:W-:Y:S02]  /*a540*/  @!P1 IMAD.MOV.U32 R21, RZ, RZ, R9 ;  /* 0x000000ffff159224 */ /* 0x000fe400078e0009 */
[----:B------:R-:W-:Y:S02]  /*a550*/  IMAD.MOV.U32 R0, RZ, RZ, R20 ;  /* 0x000000ffff007224 */ /* 0x000fe400078e0014 */
[----:B------:R-:W-:-:S02]  /*a560*/  @!P1 IMAD.MOV.U32 R28, RZ, RZ, R10 ;  /* 0x000000ffff1c9224 */ /* 0x000fc400078e000a */
[----:B------:R-:W-:Y:S01]  /*a570*/  @!P1 IMAD.MOV.U32 R29, RZ, RZ, R11 ;  /* 0x000000ffff1d9224 */ /* 0x000fe200078e000b */
[----:B------:R-:W-:Y:S01]  /*a580*/  PRMT R56, R56, 0x5410, R0 ;  /* 0x0000541038387816 */ /* 0x000fe20000000000 */
[----:B------:R-:W-:Y:S01]  /*a590*/  IMAD.MOV.U32 R12, RZ, RZ, R21 ;  /* 0x000000ffff0c7224 */ /* 0x000fe200078e0015 */
[----:B------:R2:W0:Y:S01]  /*a5a0*/  SHFL.IDX PT, R0, R27, 0x1, 0x1c1f ;  /* 0x003c1f001b007f89 */ /* 0x00042200000e0000 */
[----:B---3--:R-:W-:Y:S01]  /*a5b0*/  @!P1 MOV R30, R4 ;  /* 0x00000004001e9202 */ /* 0x008fe20000000f00 */
[----:B------:R-:W-:Y:S02]  /*a5c0*/  @!P1 IMAD.MOV.U32 R31, RZ, RZ, R5 ;  /* 0x000000ffff1f9224 */ /* 0x000fe400078e0005 */
[----:B------:R-:W-:Y:S01]  /*a5d0*/  @!P1 IMAD.MOV.U32 R32, RZ, RZ, R6 ;  /* 0x000000ffff209224 */ /* 0x000fe200078e0006 */
[----:B------:R-:W-:Y:S01]  /*a5e0*/  PRMT R46, R12, 0x7610, R46 ;  /* 0x000076100c2e7816 */ /* 0x000fe2000000002e */
[----:B------:R-:W-:Y:S02]  /*a5f0*/  @!P1 IMAD.MOV.U32 R33, RZ, RZ, R7 ;  /* 0x000000ffff219224 */ /* 0x000fe400078e0007 */
[----:B------:R-:W-:-:S02]  /*a600*/  IMAD.MOV.U32 R4, RZ, RZ, R30 ;  /* 0x000000ffff047224 */ /* 0x000fc400078e001e */
[----:B------:R-:W-:Y:S02]  /*a610*/  IMAD.MOV.U32 R5, RZ, RZ, R31 ;  /* 0x000000ffff057224 */ /* 0x000fe400078e001f */
[----:B------:R-:W-:Y:S01]  /*a620*/  IMAD.MOV.U32 R8, RZ, RZ, R28 ;  /* 0x000000ffff087224 */ /* 0x000fe200078e001c */
[----:B------:R-:W-:Y:S01]  /*a630*/  PRMT R56, R4, 0x7610, R56 ;  /* 0x0000761004387816 */ /* 0x000fe20000000038 */
[----:B------:R-:W-:Y:S01]  /*a640*/  IMAD.MOV.U32 R9, RZ, RZ, R29 ;  /* 0x000000ffff097224 */ /* 0x000fe200078e001d */
[----:B------:R-:W-:Y:S01]  /*a650*/  PRMT R47, R5, 0x7610, R47 ;  /* 0x00007610052f7816 */ /* 0x000fe2000000002f */
[----:B------:R-:W-:Y:S01]  /*a660*/  IMAD.MOV.U32 R6, RZ, RZ, R32 ;  /* 0x000000ffff067224 */ /* 0x000fe200078e0020 */
[----:B------:R-:W-:Y:S01]  /*a670*/  CS2R R4, SRZ ;  /* 0x0000000000047805 */ /* 0x000fe2000001ff00 */
[----:B------:R-:W-:Y:S01]  /*a680*/  IMAD.MOV.U32 R7, RZ, RZ, R33 ;  /* 0x000000ffff077224 */ /* 0x000fe200078e0021 */
[----:B------:R-:W-:Y:S02]  /*a690*/  PRMT R36, R8, 0x5410, R9 ;  /* 0x0000541008247816 */ /* 0x000fe40000000009 */
[----:B------:R-:W-:-:S02]  /*a6a0*/  PRMT R57, R6, 0x7610, R57 ;  /* 0x0000761006397816 */ /* 0x000fc40000000039 */
[----:B-12-4-:R-:W-:-:S07]  /*a6b0*/  PRMT R50, R7, 0x7610, R50 ;  /* 0x0000761007327816 */ /* 0x016fce0000000032 */
.L_x_6159:
[----:B------:R-:W2:Y:S01]  /*a6c0*/  LDL R7, [R1+0x58] ;  /* 0x0000580001077983 */ /* 0x000ea20000100800 */
[----:B------:R-:W-:Y:S01]  /*a6d0*/  VIADD R34, R34, 0x20 ;  /* 0x0000002022227836 */ /* 0x000fe20000000000 */
[----:B------:R-:W-:Y:S01]  /*a6e0*/  BSSY B1, `(.L_x_5860) ;  /* 0x0000016000017945 */ /* 0x000fe20003800000 */
[----:B------:R-:W-:Y:S02]  /*a6f0*/  CS2R R8, SRZ ;  /* 0x0000000000087805 */ /* 0x000fe4000001ff00 */
[----:B------:R-:W-:Y:S02]  /*a700*/  CS2R R10, SRZ ;  /* 0x00000000000a7805 */ /* 0x000fe4000001ff00 */
[----:B------:R-:W-:Y:S02]  /*a710*/  ISETP.GE.AND P1, PT, R34, R3, PT ;  /* 0x000000032200720c */ /* 0x000fe40003f26270 */
[----:B--2---:R-:W-:-:S04]  /*a720*/  LEA.HI R6, R7, R7, RZ, 0x1 ;  /* 0x0000000707067211 */ /* 0x004fc800078f08ff */
[----:B------:R-:W-:-:S05]  /*a730*/  LOP3.LUT R6, R6, 0xfffffffe, RZ, 0xc0, !PT ;  /* 0xfffffffe06067812 */ /* 0x000fca00078ec0ff */
[----:B------:R-:W-:Y:S01]  /*a740*/  IMAD.IADD R13, R7, 0x1, -R6 ;  /* 0x00000001070d7824 */ /* 0x000fe200078e0a06 */
[----:B------:R-:W-:-:S04]  /*a750*/  CS2R R6, SRZ ;  /* 0x0000000000067805 */ /* 0x000fc8000001ff00 */
[----:B------:R-:W-:Y:S01]  /*a760*/  SHF.L.U32 R13, R13, 0x1f, RZ ;  /* 0x0000001f0d0d7819 */ /* 0x000fe200000006ff */
[----:B------:R-:W-:Y:S06]  /*a770*/  @P1 BRA `(.L_x_5861) ;  /* 0x0000000000301947 */ /* 0x000fec0003800000 */
[----:B------:R-:W-:Y:S02]  /*a780*/  CS2R R6, SRZ ;  /* 0x0000000000067805 */ /* 0x000fe4000001ff00 */
[----:B------:R-:W-:Y:S02]  /*a790*/  CS2R R8, SRZ ;  /* 0x0000000000087805 */ /* 0x000fe4000001ff00 */
[----:B------:R-:W-:Y:S01]  /*a7a0*/  CS2R R10, SRZ ;  /* 0x00000000000a7805 */ /* 0x000fe2000001ff00 */
[----:B------:R-:W-:Y:S06]  /*a7b0*/  @P0 BRA `(.L_x_5861) ;  /* 0x0000000000200947 */ /* 0x000fec0003800000 */
[C---:B------:R-:W-:Y:S01]  /*a7c0*/  IMAD.SHL.U32 R7, R18.reuse, 0x2, RZ ;  /* 0x0000000212077824 */ /* 0x040fe200078e00ff */
[----:B------:R-:W-:-:S04]  /*a7d0*/  SHF.L.U64.HI R5, R18, 0x1, R19 ;  /* 0x0000000112057819 */ /* 0x000fc80000010213 */
[-C--:B------:R-:W-:Y:S02]  /*a7e0*/  IADD3 R8, P1, R24, R7.reuse, RZ ;  /* 0x0000000718087210 */ /* 0x080fe40007f3e0ff */
[----:B------:R-:W-:-:S03]  /*a7f0*/  IADD3 R4, P2, R14, R7, RZ ;  /* 0x000000070e047210 */ /* 0x000fc60007f5e0ff */
[--C-:B0-----:R-:W-:Y:S02]  /*a800*/  IMAD.X R9, R0, 0x1, R5.reuse, P1 ;  /* 0x0000000100097824 */ /* 0x101fe400008e0605 */
[----:B------:R-:W-:-:S04]  /*a810*/  IMAD.X R5, R25, 0x1, R5, P2 ;  /* 0x0000000119057824 */ /* 0x000fc800010e0605 */
[----:B------:R-:W5:Y:S04]  /*a820*/  LD.E.128 R8, desc[UR40][R8.64] ;  /* 0x0000002808087980 */ /* 0x000f68000c101d00 */
[----:B------:R-:W5:Y:S02]  /*a830*/  LD.E.128 R4, desc[UR40][R4.64] ;  /* 0x0000002804047980 */ /* 0x000f64000c101d00 */
.L_x_5861:
[----:B------:R-:W-:Y:S05]  /*a840*/  BSYNC B1 ;  /* 0x0000000000017941 */ /* 0x000fea0003800000 */
.L_x_5860:
[----:B------:R-:W1:Y:S01]  /*a850*/  SYNCS.PHASECHK.TRANS64.TRYWAIT P1, [R2+URZ+0x28c00], R13 ;  /* 0x028c000d020075a7 */ /* 0x000e62000802017f */
[----:B------:R-:W-:Y:S01]  /*a860*/  VIADDMNMX R3, R3, -R196, 0x40, PT ;  /* 0x0000004003037446 */ /* 0x000fe200038009c4 */
[C---:B0-----:R-:W-:Y:S01]  /*a870*/  VIADD R0, R193.reuse, 0x20 ;  /* 0x00000020c1007836 */ /* 0x041fe20000000000 */
[----:B------:R-:W-:Y:S01]  /*a880*/  BSSY B1, `(.L_x_5862) ;  /* 0x0000010000017945 */ /* 0x000fe20003800000 */
[----:B-----5:R-:W-:Y:S01]  /*a890*/  IMAD.MOV.U32 R12, RZ, RZ, R4 ;  /* 0x000000ffff0c7224 */ /* 0x020fe200078e0004 */
[-C--:B------:R-:W-:Y:S01]  /*a8a0*/  ISETP.GE.OR P2, PT, R193, R3.reuse, P0 ;  /* 0x00000003c100720c */ /* 0x080fe20000746670 */
[----:B------:R-:W-:Y:S01]  /*a8b0*/  IMAD.MOV.U32 R14, RZ, RZ, R5 ;  /* 0x000000ffff0e7224 */ /* 0x000fe200078e0005 */
[----:B------:R-:W-:Y:S01]  /*a8c0*/  ISETP.GE.OR P0, PT, R0, R3, P0 ;  /* 0x000000030000720c */ /* 0x000fe20000706670 */
[----:B------:R-:W-:Y:S01]  /*a8d0*/  IMAD.MOV.U32 R3, RZ, RZ, R6 ;  /* 0x000000ffff037224 */ /* 0x000fe200078e0006 */
[----:B------:R-:W-:Y:S01]  /*a8e0*/  PRMT R40, R12, 0x7610, R40 ;  /* 0x000076100c287816 */ /* 0x000fe20000000028 */
[----:B------:R-:W-:Y:S01]  /*a8f0*/  IMAD.MOV.U32 R12, RZ, RZ, R7 ;  /* 0x000000ffff0c7224 */ /* 0x000fe200078e0007 */
[----:B------:R-:W-:Y:S01]  /*a900*/  PRMT R57, R57, 0x5410, R14 ;  /* 0x0000541039397816 */ /* 0x000fe2000000000e */
[----:B------:R-:W-:Y:S01]  /*a910*/  IMAD.MOV.U32 R14, RZ, RZ, R8 ;  /* 0x000000ffff0e7224 */ /* 0x000fe200078e0008 */
[----:B------:R-:W-:Y:S01]  /*a920*/  IADD3 R35, R18, R37, RZ ;  /* 0x0000002512237210 */ /* 0x000fe20007ffe0ff */
[----:B------:R-:W-:Y:S01]  /*a930*/  IMAD.MOV.U32 R15, RZ, RZ, R9 ;  /* 0x000000ffff0f7224 */ /* 0x000fe200078e0009 */
[----:B------:R-:W-:-:S02]  /*a940*/  PRMT R39, R12, 0x5410, R3 ;  /* 0x000054100c277816 */ /* 0x000fc40000000003 */
[----:B------:R-:W-:Y:S02]  /*a950*/  PRMT R40, R40, 0x5410, R14 ;  /* 0x0000541028287816 */ /* 0x000fe4000000000e */
[----:B------:R-:W-:Y:S01]  /*a960*/  PRMT R58, R15, 0x7610, R58 ;  /* 0x000076100f3a7816 */ /* 0x000fe2000000003a */
[----:B-1----:R-:W-:Y:S06]  /*a970*/  @!P1 BRA `(.L_x_5863) ;  /* 0x0000019800649947 */ /* 0x002fec0003800000 */
.L_x_6160:
[----:B------:R-:W-:Y:S05]  /*a980*/  BSYNC B1 ;  /* 0x0000000000017941 */ /* 0x000fea0003800000 */
.L_x_5862:
[----:B------:R-:W-:Y:S01]  /*a990*/  BSSY B1, `(.L_x_5864) ;  /* 0x0000063000017945 */ /* 0x000fe20003800000 */
[----:B------:R-:W-:Y:S01]  /*a9a0*/  IMAD.MOV.U32 R3, RZ, RZ, R10 ;  /* 0x000000ffff037224 */ /* 0x000fe200078e000a */
[----:B------:R-:W-:Y:S01]  /*a9b0*/  LOP3.LUT R35, R35, 0x38, RZ, 0xc0, !PT ;  /* 0x0000003823237812 */ /* 0x000fe200078ec0ff */
[----:B------:R-:W-:Y:S01]  /*a9c0*/  IMAD.MOV.U32 R34, RZ, RZ, R11 ;  /* 0x000000ffff227224 */ /* 0x000fe200078e000b */
[----:B------:R-:W-:Y:S06]  /*a9d0*/  @P2 BRA `(.L_x_5865) ;  /* 0x0000000400782947 */ /* 0x000fec0003800000 */
[----:B------:R-:W-:Y:S01]  /*a9e0*/  IMAD.SHL.U32 R12, R198, 0x40, RZ ;  /* 0x00000040c60c7824 */ /* 0x000fe200078e00ff */
[--C-:B------:R-:W-:Y:S01]  /*a9f0*/  SHF.R.U64 R20, R20, 0x10, R21.reuse ;  /* 0x0000001014147819 */ /* 0x100fe20000001215 */
[----:B------:R-:W-:Y:S01]  /*aa00*/  HADD2.F32 R47, -RZ, R47.H0_H0 ;  /* 0x2000002fff2f7230 */ /* 0x000fe20000004100 */
[----:B------:R-:W-:Y:S01]  /*aa10*/  SHF.R.U32.HI R49, RZ, 0x10, R21 ;  /* 0x00000010ff317819 */ /* 0x000fe20000011615 */
[----:B------:R-:W-:Y:S01]  /*aa20*/  HADD2.F32 R46, -RZ, R46.H0_H0 ;  /* 0x2000002eff2e7230 */ /* 0x000fe20000004100 */
[----:B------:R-:W-:Y:S02]  /*aa30*/  LOP3.LUT R25, R12, 0x1c0, RZ, 0xc0, !PT ;  /* 0x000001c00c197812 */ /* 0x000fe400078ec0ff */
[----:B------:R-:W-:Y:S02]  /*aa40*/  SHF.R.U64 R21, R28, 0x10, R29 ;  /* 0x000000101c157819 */ /* 0x000fe4000000121d */
[----:B------:R-:W-:Y:S02]  /*aa50*/  LOP3.LUT R12, R25, 0x38, R18, 0xf8, !PT ;  /* 0x00000038190c7812 */ /* 0x000fe400078ef812 */
[----:B------:R-:W-:Y:S01]  /*aa60*/  SHF.R.U32.HI R14, RZ, 0x3, R25 ;  /* 0x00000003ff0e7819 */ /* 0x000fe20000011619 */
[----:B------:R-:W-:Y:S01]  /*aa70*/  HADD2.F32 R21, -RZ, R21.H0_H0 ;  /* 0x20000015ff157230 */ /* 0x000fe20000004100 */
[----:B------:R-:W-:-:S02]  /*aa80*/  SHF.R.U64 R28, R32, 0x10, R33 ;  /* 0x00000010201c7819 */ /* 0x000fc40000001221 */
[----:B0-----:R-:W-:Y:S02]  /*aa90*/  LOP3.LUT R13, R12, R14, RZ, 0x3c, !PT ;  /* 0x0000000e0c0d7212 */ /* 0x001fe400078e3cff */
[----:B------:R-:W-:Y:S02]  /*aaa0*/  LOP3.LUT R25, R14, R35, R25, 0x1e, !PT ;  /* 0x000000230e197212 */ /* 0x000fe400078e1e19 */
[----:B------:R-:W-:Y:S01]  /*aab0*/  SHF.R.U32.HI R53, RZ, 0x10, R33 ;  /* 0x00000010ff357819 */ /* 0x000fe20000011621 */
[C---:B------:R-:W-:Y:S01]  /*aac0*/  IMAD R13, R208.reuse, 0x200, R13 ;  /* 0x00000200d00d7824 */ /* 0x040fe200078e020d */
[----:B------:R-:W-:Y:S01]  /*aad0*/  SHF.R.U32.HI R48, RZ, 0x10, R31 ;  /* 0x00000010ff307819 */ /* 0x000fe2000001161f */
[----:B------:R-:W-:Y:S01]  /*aae0*/  IMAD R25, R208, 0x200, R25 ;  /* 0x00000200d0197824 */ /* 0x000fe200078e0219 */
[----:B------:R-:W-:Y:S01]  /*aaf0*/  SHF.R.U32.HI R55, RZ, 0x10, R29 ;  /* 0x00000010ff377819 */ /* 0x000fe2000001161d */
[--C-:B------:R-:W-:Y:S01]  /*ab00*/  IMAD R37, R13, 0x2, R2.reuse ;  /* 0x000000020d257824 */ /* 0x100fe200078e0202 */
[----:B------:R-:W-:Y:S01]  /*ab10*/  SHF.R.U64 R30, R30, 0x10, R31 ;  /* 0x000000101e1e7819 */ /* 0x000fe2000000121f */
[----:B------:R-:W-:-:S02]  /*ab20*/  IMAD R38, R25, 0x2, R2 ;  /* 0x0000000219267824 */ /* 0x000fc400078e0202 */
[----:B------:R-:W-:Y:S01]  /*ab30*/  HADD2.F32 R48, -RZ, R48.H0_H0 ;  /* 0x20000030ff307230 */ /* 0x000fe20000004100 */
[----:B------:R-:W0:Y:S04]  /*ab40*/  LDS.128 R12, [R37+0x20400] ;  /* 0x02040000250c7984 */ /* 0x000e280000000c00 */
[----:B------:R-:W1:Y:S01]  /*ab50*/  LDS.128 R24, [R38+0x20400] ;  /* 0x0204000026187984 */ /* 0x000e620000000c00 */
[--C-:B0-----:R-:W-:Y:S02]  /*ab60*/  HADD2.F32 R32, -RZ, R13.reuse.H0_H0 ;  /* 0x2000000dff207230 */ /* 0x101fe40000004100 */
[----:B------:R-:W-:Y:S02]  /*ab70*/  HADD2.F32 R33, -RZ, R13.H1_H1 ;  /* 0x3000000dff217230 */ /* 0x000fe40000004100 */
[----:B-1----:R-:W-:-:S02]  /*ab80*/  HADD2.F32 R13, -RZ, R25.H0_H0 ;  /* 0x20000019ff0d7230 */ /* 0x002fc40000004100 */
[----:B------:R-:W-:Y:S02]  /*ab90*/  HADD2.F32 R43, -RZ, R25.H1_H1 ;  /* 0x30000019ff2b7230 */ /* 0x000fe40000004100 */
[----:B------:R-:W-:Y:S02]  /*aba0*/  HADD2.F32 R44, -RZ, R27.H0_H0 ;  /* 0x2000001bff2c7230 */ /* 0x000fe40000004100 */
[CC--:B------:R-:W-:Y:S01]  /*abb0*/  FMUL.FTZ R25, R13.reuse, R47.reuse ;  /* 0x0000002f0d197220 */ /* 0x0c0fe20000410000 */
[-C--:B------:R-:W-:Y:S01]  /*abc0*/  FMUL.FTZ R51, R13, R46.reuse ;  /* 0x0000002e0d337220 */ /* 0x080fe20000410000 */
[----:B------:R-:W-:Y:S02]  /*abd0*/  HADD2.F32 R41, -RZ, R15.H0_H0 ;  /* 0x2000000fff297230 */ /* 0x000fe40000004100 */
[C---:B------:R-:W-:Y:S01]  /*abe0*/  FFMA.FTZ R13, R32.reuse, R46, -R25 ;  /* 0x0000002e200d7223 */ /* 0x040fe20000010819 */
[----:B------:R-:W-:Y:S02]  /*abf0*/  HADD2.F32 R46, -RZ, R49.H0_H0 ;  /* 0x20000031ff2e7230 */ /* 0x000fe40000004100 */
[----:B------:R-:W-:Y:S01]  /*ac00*/  FFMA.FTZ R25, R32, R47, R51 ;  /* 0x0000002f20197223 */ /* 0x000fe20000010033 */
[----:B------:R-:W-:-:S02]  /*ac10*/  HADD2.F32 R49, -RZ, R50.H0_H0 ;  /* 0x20000032ff317230 */ /* 0x000fc40000004100 */
[C---:B------:R-:W-:Y:S01]  /*ac20*/  FMUL.FTZ R50, R43.reuse, R48 ;  /* 0x000000302b327220 */ /* 0x040fe20000410000 */
[----:B------:R-:W-:Y:S02]  /*ac30*/  HADD2.F32 R47, -RZ, R36.H1_H1 ;  /* 0x30000024ff2f7230 */ /* 0x000fe40000004100 */
[-C--:B------:R-:W-:Y:S01]  /*ac40*/  FMUL.FTZ R52, R43, R46.reuse ;  /* 0x0000002e2b347220 */ /* 0x080fe20000410000 */
[----:B------:R-:W-:Y:S02]  /*ac50*/  HADD2.F32 R45, -RZ, R27.H1_H1 ;  /* 0x3000001bff2d7230 */ /* 0x000fe40000004100 */
[----:B------:R-:W-:Y:S01]  /*ac60*/  FFMA.FTZ R32, R33, R46, -R50 ;  /* 0x0000002e21207223 */ /* 0x000fe20000010832 */
[C---:B------:R-:W-:Y:S01]  /*ac70*/  FMUL.FTZ R50, R44.reuse, R49 ;  /* 0x000000312c327220 */ /* 0x040fe20000410000 */
[----:B------:R-:W-:Y:S02]  /*ac80*/  HADD2.F32 R46, -RZ, R53.H0_H0 ;  /* 0x20000035ff2e7230 */ /* 0x000fe40000004100 */
[----:B------:R-:W-:Y:S01]  /*ac90*/  FMUL.FTZ R54, R44, R47 ;  /* 0x0000002f2c367220 */ /* 0x000fe20000410000 */
[----:B------:R-:W-:-:S02]  /*aca0*/  HADD2.F32 R31, -RZ, R15.H1_H1 ;  /* 0x3000000fff1f7230 */ /* 0x000fc40000004100 */
[----:B------:R-:W-:Y:S01]  /*acb0*/  FFMA.FTZ R52, R33, R48, R52 ;  /* 0x0000003021347223 */ /* 0x000fe20000010034 */
[C---:B------:R-:W-:Y:S01]  /*acc0*/  FFMA.FTZ R47, R41.reuse, R47, -R50 ;  /* 0x0000002f292f7223 */ /* 0x040fe20000010832 */
[----:B------:R-:W-:Y:S02]  /*acd0*/  HADD2.F32 R44, -RZ, R55.H0_H0 ;  /* 0x20000037ff2c7230 */ /* 0x000fe40000004100 */
[----:B------:R-:W-:Y:S01]  /*ace0*/  FFMA.FTZ R54, R41, R49, R54 ;  /* 0x0000003129367223 */ /* 0x000fe20000010036 */
[----:B------:R-:W-:Y:S02]  /*acf0*/  HADD2.F32 R42, -RZ, R24.H0_H0 ;  /* 0x20000018ff2a7230 */ /* 0x000fe40000004100 */
[C---:B------:R-:W-:Y:S01]  /*ad00*/  FMUL.FTZ R48, R45.reuse, R46 ;  /* 0x0000002e2d307220 */ /* 0x040fe20000410000 */
[--C-:B------:R-:W-:Y:S02]  /*ad10*/  HADD2.F32 R41, -RZ, R56.reuse.H0_H0 ;  /* 0x20000038ff297230 */ /* 0x100fe40000004100 */
[----:B------:R-:W-:Y:S01]  /*ad20*/  FMUL.FTZ R50, R45, R44 ;  /* 0x0000002c2d327220 */ /* 0x000fe20000410000 */
[----:B------:R-:W-:-:S02]  /*ad30*/  HADD2.F32 R33, -RZ, R56.H1_H1 ;  /* 0x30000038ff217230 */ /* 0x000fc40000004100 */
[C---:B------:R-:W-:Y:S01]  /*ad40*/  FFMA.FTZ R56, R31.reuse, R44, -R48 ;  /* 0x0000002c1f387223 */ /* 0x040fe20000010830 */
[----:B------:R-:W-:Y:S02]  /*ad50*/  HADD2.F32 R29, -RZ, R12.H0_H0 ;  /* 0x2000000cff1d7230 */ /* 0x000fe40000004100 */
[C---:B------:R-:W-:Y:S01]  /*ad60*/  FMUL.FTZ R48, R42.reuse, R41 ;  /* 0x000000292a307220 */ /* 0x040fe20000410000 */
[----:B------:R-:W-:Y:S02]  /*ad70*/  HADD2.F32 R27, -RZ, R26.H0_H0 ;  /* 0x2000001aff1b7230 */ /* 0x000fe40000004100 */
[----:B------:R-:W-:Y:S01]  /*ad80*/  FMUL.FTZ R42, R42, R33 ;  /* 0x000000212a2a7220 */ /* 0x000fe20000410000 */
[----:B------:R-:W-:Y:S02]  /*ad90*/  HADD2.F32 R44, -RZ, R57.H0_H0 ;  /* 0x20000039ff2c7230 */ /* 0x000fe40000004100 */
[----:B------:R-:W-:Y:S01]  /*ada0*/  FFMA.FTZ R43, R31, R46, R50 ;  /* 0x0000002e1f2b7223 */ /* 0x000fe20000010032 */
[----:B------:R-:W-:-:S02]  /*adb0*/  HADD2.F32 R36, -RZ, R36.H0_H0 ;  /* 0x20000024ff247230 */ /* 0x000fc40000004100 */
[C---:B------:R-:W-:Y:S01]  /*adc0*/  FFMA.FTZ R48, R29.reuse, R33, -R48 ;  /* 0x000000211d307223 */ /* 0x040fe20000010830 */
[----:B------:R-:W-:Y:S02]  /*add0*/  HADD2.F32 R15, -RZ, R14.H0_H0 ;  /* 0x2000000eff0f7230 */ /* 0x000fe40000004100 */
[----:B------:R-:W-:Y:S01]  /*ade0*/  FFMA.FTZ R42, R29, R41, R42 ;  /* 0x000000291d2a7223 */ /* 0x000fe2000001002a */
[----:B------:R-:W-:Y:S02]  /*adf0*/  HADD2.F32 R24, -RZ, R24.H1_H1 ;  /* 0x30000018ff187230 */ /* 0x000fe40000004100 */
[C---:B------:R-:W-:Y:S01]  /*ae00*/  FMUL.FTZ R46, R27.reuse, R44 ;  /* 0x0000002c1b2e7220 */ /* 0x040fe20000410000 */
[----:B------:R-:W-:Y:S02]  /*ae10*/  HADD2.F32 R26, -RZ, R26.H1_H1 ;  /* 0x3000001aff1a7230 */ /* 0x000fe40000004100 */
[----:B------:R-:W-:Y:S01]  /*ae20*/  FMUL.FTZ R50, R27, R36 ;  /* 0x000000241b327220 */ /* 0x000fe20000410000 */
        /* <DEDUP_REMOVED lines=21> */
[----:B------:R1:W-:Y:S01]  /*af80*/  STS.128 [R37+0x20400], R12 ;  /* 0x0204000c25007388 */ /* 0x0003e20000000c00 */
[----:B------:R-:W-:Y:S02]  /*af90*/  F2FP.F16.F32.PACK_AB R24, R29, R42 ;  /* 0x0000002a1d18723e */ /* 0x000fe400000000ff */
[----:B------:R-:W-:-:S05]  /*afa0*/  F2FP.F16.F32.PACK_AB R26, R31, R50 ;  /* 0x000000321f1a723e */ /* 0x000fca00000000ff */
[----:B------:R1:W-:Y:S02]  /*afb0*/  STS.128 [R38+0x20400], R24 ;  /* 0x0204001826007388 */ /* 0x0003e40000000c00 */
.L_x_5865:
[----:B------:R-:W-:Y:S05]  /*afc0*/  BSYNC B1 ;  /* 0x0000000000017941 */ /* 0x000fea0003800000 */
.L_x_5864:
[----:B------:R-:W-:Y:S01]  /*afd0*/  PRMT R41, R3, 0x5410, R34 ;  /* 0x0000541003297816 */ /* 0x000fe20000000022 */
[----:B------:R-:W-:Y:S06]  /*afe0*/  @P0 BRA `(.L_x_5856) ;  /* 0x00000004007c0947 */ /* 0x000fec0003800000 */
[----:B------:R-:W0:Y:S01]  /*aff0*/  LDL R42, [R1+0x60] ;  /* 0x00006000012a7983 */ /* 0x000e220000100800 */
[----:B-1----:R-:W-:Y:S01]  /*b000*/  IMAD.SHL.U32 R12, R0, 0x40, RZ ;  /* 0x00000040000c7824 */ /* 0x002fe200078e00ff */
[----:B------:R-:W-:Y:S01]  /*b010*/  SHF.R.S32.HI R3, RZ, 0x1f, R0 ;  /* 0x0000001fff037819 */ /* 0x000fe20000011400 */
[----:B------:R-:W-:Y:S01]  /*b020*/  HADD2.F32 R21, -RZ, R58.H0_H0 ;  /* 0x2000003aff157230 */ /* 0x000fe20000004100 */
[--C-:B------:R-:W-:Y:S01]  /*b030*/  SHF.R.U64 R38, R4, 0x10, R5.reuse ;  /* 0x0000001004267819 */ /* 0x100fe20000001205 */
[----:B------:R-:W-:Y:S01]  /*b040*/  HADD2.F32 R29, -RZ, R57.H1_H1 ;  /* 0x30000039ff1d7230 */ /* 0x000fe20000004100 */
[----:B------:R-:W-:Y:S02]  /*b050*/  LEA.HI R3, R3, R0, RZ, 0x3 ;  /* 0x0000000003037211 */ /* 0x000fe400078f18ff */
[----:B------:R-:W-:Y:S02]  /*b060*/  LOP3.LUT R12, R12, 0x1c0, RZ, 0xc0, !PT ;  /* 0x000001c00c0c7812 */ /* 0x000fe400078ec0ff */
[----:B------:R-:W-:Y:S01]  /*b070*/  SHF.R.U32.HI R30, RZ, 0x10, R5 ;  /* 0x00000010ff1e7819 */ /* 0x000fe20000011605 */
[----:B------:R-:W-:Y:S01]  /*b080*/  IMAD.SHL.U32 R3, R3, 0x40, RZ ;  /* 0x0000004003037824 */ /* 0x000fe200078e00ff */
[----:B------:R-:W-:-:S02]  /*b090*/  SHF.R.U32.HI R0, RZ, 0x3, R12 ;  /* 0x00000003ff007819 */ /* 0x000fc4000001160c */
[----:B------:R-:W-:Y:S01]  /*b0a0*/  SHF.R.U64 R4, R10, 0x10, R11 ;  /* 0x000000100a047819 */ /* 0x000fe2000000120b */
[----:B------:R-:W-:Y:S01]  /*b0b0*/  HADD2.F32 R30, -RZ, R30.H0_H0 ;  /* 0x2000001eff1e7230 */ /* 0x000fe20000004100 */
[----:B------:R-:W-:Y:S02]  /*b0c0*/  LOP3.LUT R35, R0, R35, R12, 0x1e, !PT ;  /* 0x0000002300237212 */ /* 0x000fe400078e1e0c */
[----:B------:R-:W-:Y:S02]  /*b0d0*/  LOP3.LUT R0, R3, 0xfffffe00, RZ, 0xc0, !PT ;  /* 0xfffffe0003007812 */ /* 0x000fe400078ec0ff */
[----:B------:R-:W-:Y:S02]  /*b0e0*/  SHF.R.U32.HI R28, RZ, 0x10, R9 ;  /* 0x00000010ff1c7819 */ /* 0x000fe40000011609 */
[----:B------:R-:W-:Y:S01]  /*b0f0*/  SHF.R.U64 R37, R6, 0x10, R7 ;  /* 0x0000001006257819 */ /* 0x000fe20000001207 */
[----:B------:R-:W-:Y:S01]  /*b100*/  IMAD.IADD R35, R0, 0x1, R35 ;  /* 0x0000000100237824 */ /* 0x000fe200078e0223 */
[----:B------:R-:W-:-:S02]  /*b110*/  SHF.R.U64 R3, R8, 0x10, R9 ;  /* 0x0000001008037819 */ /* 0x000fc40000001209 */
[----:B------:R-:W-:Y:S01]  /*b120*/  SHF.R.U32.HI R36, RZ, 0x10, R11 ;  /* 0x00000010ff247819 */ /* 0x000fe2000001160b */
[----:B------:R-:W-:Y:S01]  /*b130*/  IMAD R0, R35, 0x2, R2 ;  /* 0x0000000223007824 */ /* 0x000fe200078e0202 */
[----:B------:R-:W-:Y:S01]  /*b140*/  SHF.R.U32.HI R35, RZ, 0x10, R7 ;  /* 0x00000010ff237819 */ /* 0x000fe20000011607 */
[----:B------:R-:W-:-:S03]  /*b150*/  HADD2.F32 R3, -RZ, R3.H0_H0 ;  /* 0x20000003ff037230 */ /* 0x000fc60000004100 */
[----:B------:R-:W1:Y:S02]  /*b160*/  LDS.128 R24, [R0+0x20400] ;  /* 0x0204000000187984 */ /* 0x000e640000000c00 */
[--C-:B-1----:R-:W-:Y:S02]  /*b170*/  HADD2.F32 R10, -RZ, R25.reuse.H0_H0 ;  /* 0x20000019ff0a7230 */ /* 0x102fe40000004100 */
[----:B------:R-:W-:Y:S02]  /*b180*/  HADD2.F32 R25, -RZ, R25.H1_H1 ;  /* 0x30000019ff197230 */ /* 0x000fe40000004100 */
[----:B------:R-:W-:Y:S02]  /*b190*/  HADD2.F32 R9, -RZ, R24.H0_H0 ;  /* 0x20000018ff097230 */ /* 0x000fe40000004100 */
[C---:B------:R-:W-:Y:S01]  /*b1a0*/  FMUL.FTZ R31, R10.reuse, R29 ;  /* 0x0000001d0a1f7220 */ /* 0x040fe20000410000 */
[----:B------:R-:W-:Y:S01]  /*b1b0*/  FMUL.FTZ R33, R10, R21 ;  /* 0x000000150a217220 */ /* 0x000fe20000410000 */
[----:B------:R-:W-:-:S02]  /*b1c0*/  HADD2.F32 R10, -RZ, R28.H0_H0 ;  /* 0x2000001cff0a7230 */ /* 0x000fc40000004100 */
[C---:B------:R-:W-:Y:S01]  /*b1d0*/  FMUL.FTZ R32, R25.reuse, R30 ;  /* 0x0000001e19207220 */ /* 0x040fe20000410000 */
[--C-:B------:R-:W-:Y:S02]  /*b1e0*/  HADD2.F32 R28, -RZ, R40.reuse.H0_H0 ;  /* 0x20000028ff1c7230 */ /* 0x100fe40000004100 */
[----:B------:R-:W-:Y:S02]  /*b1f0*/  HADD2.F32 R40, -RZ, R40.H1_H1 ;  /* 0x30000028ff287230 */ /* 0x000fe40000004100 */
[----:B------:R-:W-:Y:S01]  /*b200*/  FMUL.FTZ R34, R25, R10 ;  /* 0x0000000a19227220 */ /* 0x000fe20000410000 */
[----:B------:R-:W-:Y:S02]  /*b210*/  HADD2.F32 R11, -RZ, R26.H0_H0 ;  /* 0x2000001aff0b7230 */ /* 0x000fe40000004100 */
[--C-:B------:R-:W-:Y:S02]  /*b220*/  HADD2.F32 R20, -RZ, R27.reuse.H0_H0 ;  /* 0x2000001bff147230 */ /* 0x100fe40000004100 */
[----:B------:R-:W-:-:S02]  /*b230*/  HADD2.F32 R27, -RZ, R27.H1_H1 ;  /* 0x3000001bff1b7230 */ /* 0x000fc40000004100 */
[----:B------:R-:W-:Y:S02]  /*b240*/  HADD2.F32 R24, -RZ, R24.H1_H1 ;  /* 0x30000018ff187230 */ /* 0x000fe40000004100 */
[----:B------:R-:W-:Y:S01]  /*b250*/  HADD2.F32 R26, -RZ, R26.H1_H1 ;  /* 0x3000001aff1a7230 */ /* 0x000fe20000004100 */
[----:B0-----:R-:W0:Y:S02]  /*b260*/  LDS.128 R12, [R42+0x20400] ;  /* 0x020400002a0c7984 */ /* 0x001e240000000c00 */
[--C-:B0-----:R-:W-:Y:S02]  /*b270*/  HADD2.F32 R6, -RZ, R13.reuse.H0_H0 ;  /* 0x2000000dff067230 */ /* 0x101fe40000004100 */
[----:B------:R-:W-:Y:S02]  /*b280*/  HADD2.F32 R13, -RZ, R13.H1_H1 ;  /* 0x3000000dff0d7230 */ /* 0x000fe40000004100 */
[----:B------:R-:W-:Y:S02]  /*b290*/  HADD2.F32 R5, -RZ, R12.H0_H0 ;  /* 0x2000000cff057230 */ /* 0x000fe40000004100 */
[C---:B------:R-:W-:Y:S01]  /*b2a0*/  FFMA.FTZ R31, R6.reuse, R21, -R31 ;  /* 0x00000015061f7223 */ /* 0x040fe2000001081f */
[----:B------:R-:W-:Y:S01]  /*b2b0*/  FFMA.FTZ R33, R6, R29, R33 ;  /* 0x0000001d06217223 */ /* 0x000fe20000010021 */
[----:B------:R-:W-:Y:S01]  /*b2c0*/  FFMA.FTZ R32, R13, R10, -R32 ;  /* 0x0000000a0d207223 */ /* 0x000fe20000010820 */
[----:B------:R-:W-:Y:S01]  /*b2d0*/  FMUL.FTZ R6, R9, R28 ;  /* 0x0000001c09067220 */ /* 0x000fe20000410000 */
[----:B------:R-:W-:-:S02]  /*b2e0*/  HADD2.F32 R10, -RZ, R39.H1_H1 ;  /* 0x30000027ff0a7230 */ /* 0x000fc40000004100 */
[----:B------:R-:W-:Y:S01]  /*b2f0*/  FMUL.FTZ R9, R9, R40 ;  /* 0x0000002809097220 */ /* 0x000fe20000410000 */
[----:B------:R-:W-:Y:S01]  /*b300*/  FFMA.FTZ R34, R13, R30, R34 ;  /* 0x0000001e0d227223 */ /* 0x000fe20000010022 */
[C---:B------:R-:W-:Y:S01]  /*b310*/  FFMA.FTZ R40, R5.reuse, R40, -R6 ;  /* 0x0000002805287223 */ /* 0x040fe20000010806 */
[----:B------:R-:W-:Y:S02]  /*b320*/  HADD2.F32 R7, -RZ, R14.H0_H0 ;  /* 0x2000000eff077230 */ /* 0x000fe40000004100 */
[----:B------:R-:W-:Y:S01]  /*b330*/  FFMA.FTZ R13, R5, R28, R9 ;  /* 0x0000001c050d7223 */ /* 0x000fe20000010009 */
[--C-:B------:R-:W-:Y:S02]  /*b340*/  HADD2.F32 R6, -RZ, R41.reuse.H0_H0 ;  /* 0x20000029ff067230 */ /* 0x100fe40000004100 */
[----:B------:R-:W-:Y:S01]  /*b350*/  FMUL.FTZ R28, R11, R10 ;  /* 0x0000000a0b1c7220 */ /* 0x000fe20000410000 */
[----:B------:R-:W-:Y:S02]  /*b360*/  HADD2.F32 R5, -RZ, R41.H1_H1 ;  /* 0x30000029ff057230 */ /* 0x000fe40000004100 */
[----:B------:R-:W-:-:S02]  /*b370*/  HADD2.F32 R39, -RZ, R39.H0_H0 ;  /* 0x20000027ff277230 */ /* 0x000fc40000004100 */
[-C--:B------:R-:W-:Y:S01]  /*b380*/  FMUL.FTZ R30, R11, R6.reuse ;  /* 0x000000060b1e7220 */ /* 0x080fe20000410000 */
[----:B------:R-:W-:Y:S01]  /*b390*/  FFMA.FTZ R21, R7, R6, -R28 ;  /* 0x0000000607157223 */ /* 0x000fe2000001081c */
[----:B------:R-:W-:Y:S02]  /*b3a0*/  HADD2.F32 R8, -RZ, R15.H0_H0 ;  /* 0x2000000fff087230 */ /* 0x000fe40000004100 */
[----:B------:R-:W-:Y:S02]  /*b3b0*/  HADD2.F32 R6, -RZ, R36.H0_H0 ;  /* 0x20000024ff067230 */ /* 0x000fe40000004100 */
[C---:B------:R-:W-:Y:S01]  /*b3c0*/  FMUL.FTZ R9, R20.reuse, R39 ;  /* 0x0000002714097220 */ /* 0x040fe20000410000 */
[----:B------:R-:W-:Y:S02]  /*b3d0*/  HADD2.F32 R28, -RZ, R35.H0_H0 ;  /* 0x20000023ff1c7230 */ /* 0x000fe40000004100 */
[----:B------:R-:W-:Y:S01]  /*b3e0*/  FMUL.FTZ R36, R20, R5 ;  /* 0x0000000514247220 */ /* 0x000fe20000410000 */
[----:B------:R-:W-:-:S02]  /*b3f0*/  HADD2.F32 R15, -RZ, R15.H1_H1 ;  /* 0x3000000fff0f7230 */ /* 0x000fc40000004100 */
[----:B------:R-:W-:Y:S01]  /*b400*/  FFMA.FTZ R10, R7, R10, R30 ;  /* 0x0000000a070a7223 */ /* 0x000fe2000001001e */
[C---:B------:R-:W-:Y:S01]  /*b410*/  FFMA.FTZ R20, R8.reuse, R5, -R9 ;  /* 0x0000000508147223 */ /* 0x040fe20000010809 */
[----:B------:R-:W-:Y:S01]  /*b420*/  FFMA.FTZ R36, R8, R39, R36 ;  /* 0x0000002708247223 */ /* 0x000fe20000010024 */
[C---:B------:R-:W-:Y:S01]  /*b430*/  FMUL.FTZ R30, R27.reuse, R28 ;  /* 0x0000001c1b1e7220 */ /* 0x040fe20000410000 */
[-C--:B------:R-:W-:Y:S01]  /*b440*/  FMUL.FTZ R8, R27, R6.reuse ;  /* 0x000000061b087220 */ /* 0x080fe20000410000 */
[----:B------:R-:W-:Y:S02]  /*b450*/  HADD2.F32 R7, -RZ, R38.H0_H0 ;  /* 0x20000026ff077230 */ /* 0x000fe40000004100 */
[----:B------:R-:W-:Y:S02]  /*b460*/  HADD2.F32 R9, -RZ, R37.H0_H0 ;  /* 0x20000025ff097230 */ /* 0x000fe40000004100 */
[----:B------:R-:W-:Y:S01]  /*b470*/  FFMA.FTZ R25, R15, R6, -R30 ;  /* 0x000000060f197223 */ /* 0x000fe2000001081e */
[----:B------:R-:W-:-:S02]  /*b480*/  HADD2.F32 R5, -RZ, R4.H0_H0 ;  /* 0x20000004ff057230 */ /* 0x000fc40000004100 */
        /* <DEDUP_REMOVED lines=21> */
.L_x_5856:
[----:B------:R-:W-:Y:S05]  /*b5e0*/  BSYNC B0 ;  /* 0x0000000000007941 */ /* 0x000fea0003800000 */
.L_x_5842:
[----:B------:R-:W-:Y:S01]  /*b5f0*/  @!PT LDS RZ, [RZ] ;  /* 0x00000000fffff984 */ /* 0x000fe20000000800 */
[----:B------:R-:W-:Y:S01]  /*b600*/  @!PT LDS RZ, [RZ] ;  /* 0x00000000fffff984 */ /* 0x000fe20000000800 */
[----:B------:R-:W-:Y:S01]  /*b610*/  @!PT LDS RZ, [RZ] ;  /* 0x00000000fffff984 */ /* 0x000fe20000000800 */
[----:B------:R-:W-:Y:S01]  /*b620*/  @!PT LDS RZ, [RZ] ;  /* 0x00000000fffff984 */ /* 0x000fe20000000800 */
[----:B------:R4:W-:Y:S06]  /*b630*/  MEMBAR.ALL.CTA ;  /* 0x0000000000007992 */ /* 0x0009ec0000008000 */
[----:B----4-:R-:W4:Y:S01]  /*b640*/  FENCE.VIEW.ASYNC.S ;  /* 0x00000000000073c6 */ /* 0x010f220000000000 */
[----:B------:R-:W-:Y:S05]  /*b650*/  WARPSYNC.ALL ;  /* 0x0000000000007948 */ /* 0x000fea0003800000 */
[----:B----4-:R-:W-:Y:S06]  /*b660*/  BAR.SYNC.DEFER_BLOCKING 0xd, 0x80 ;  /* 0x0342000000007b1d */ /* 0x010fec0000010000 */
.L_x_5839:
[----:B--23--:R-:W-:-:S05]  /*b670*/  IMAD.U32 R0, RZ, RZ, UR37 ;  /* 0x00000025ff007e24 */ /* 0x00cfca000f8e00ff */
[----:B------:R-:W-:-:S13]  /*b680*/  ISETP.NE.AND P0, PT, R0, 0x3, PT ;  /* 0x000000030000780c */ /* 0x000fda0003f05270 */
[----:B------:R-:W-:Y:S05]  /*b690*/  @!P0 BRA `(.L_x_5866) ;  /* 0x0000000000048947 */ /* 0x000fea0003800000 */
[----:B------:R-:W-:Y:S01]  /*b6a0*/  BPT.TRAP 0x1 ;  /* 0x000000040000795c */ /* 0x000fe20000300000 */
.L_x_5866:
[----:B-1----:R-:W-:Y:S01]  /*b6b0*/  IMAD R12, R17, 0x8, R2 ;  /* 0x00000008110c7824 */ /* 0x002fe200078e0202 */
[----:B------:R-:W-:-:S04]  /*b6c0*/  SHF.L.U32 R57, R22, 0x1f, RZ ;  /* 0x0000001f16397819 */ /* 0x000fc800000006ff */
[----:B------:R1:W2:Y:S01]  /*b6d0*/  SYNCS.PHASECHK.TRANS64.TRYWAIT P1, [R12+URZ+0x28c30], R57 ;  /* 0x028c30390c0075a7 */ /* 0x0002a2000802017f */
[----:B------:R-:W-:Y:S05]  /*b6e0*/  @!P0 BRA `(.L_x_5867) ;  /* 0x0000000000048947 */ /* 0x000fea0003800000 */
[----:B------:R-:W-:Y:S01]  /*b6f0*/  BPT.TRAP 0x1 ;  /* 0x000000040000795c */ /* 0x000fe20000300000 */
.L_x_5867:
[C---:B------:R-:W-:Y:S02]  /*b700*/  VIADD R0, R2.reuse, 0x22400 ;  /* 0x0002240002007836 */ /* 0x040fe40000000000 */
[----:B------:R-:W-:-:S03]  /*b710*/  VIADD R3, R2, 0x20400 ;  /* 0x0002040002037836 */ /* 0x000fc60000000000 */
[----:B------:R-:W-:Y:S02]  /*b720*/  SHF.R.U32.HI R0, RZ, 0x4, R0 ;  /* 0x00000004ff007819 */ /* 0x000fe40000011600 */
[----:B------:R-:W-:Y:S02]  /*b730*/  SHF.R.U32.HI R3, RZ, 0x4, R3 ;  /* 0x00000004ff037819 */ /* 0x000fe40000011603 */
[----:B------:R-:W-:Y:S02]  /*b740*/  LOP3.LUT R0, R0, 0x3fff, RZ, 0xc0, !PT ;  /* 0x00003fff00007812 */ /* 0x000fe400078ec0ff */
[----:B------:R-:W-:Y:S02]  /*b750*/  LOP3.LUT R3, R3, 0x3fff, RZ, 0xc0, !PT ;  /* 0x00003fff03037812 */ /* 0x000fe400078ec0ff */
[----:B------:R-:W-:Y:S01]  /*b760*/  LOP3.LUT R14, R0, 0x10000, RZ, 0xfc, !PT ;  /* 0x00010000000e7812 */ /* 0x000fe200078efcff */
[----:B--2---:R-:W-:Y:S06]  /*b770*/  @P1 BRA `(.L_x_5868) ;  /* 0x0000000000081947 */ /* 0x004fec0003800000 */
[----:B------:R-:W2:Y:S02]  /*b780*/  SYNCS.PHASECHK.TRANS64.TRYWAIT P1, [R12+URZ+0x28c30], R57 ;  /* 0x028c30390c0075a7 */ /* 0x000ea4000802017f */
[----:B--2---:R-:W-:Y:S05]  /*b790*/  @!P1 BRA `(.L_x_5869) ;  /* 0x0000018800f09947 */ /* 0x004fea0003800000 */
.L_x_5868:
[----:B------:R-:W-:Y:S01]  /*b7a0*/  IMAD R20, R17, 0x200, R14 ;  /* 0x0000020011147824 */ /* 0x000fe200078e020e */
[----:B------:R-:W-:Y:S01]  /*b7b0*/  LOP3.LUT R4, R3, 0x10000, RZ, 0xfc, !PT ;  /* 0x0001000003047812 */ /* 0x000fe200078efcff */
[----:B------:R-:W-:Y:S01]  /*b7c0*/  IMAD.MOV.U32 R5, RZ, RZ, 0x40000040 ;  /* 0x40000040ff057424 */ /* 0x000fe200078e00ff */
[----:B------:R-:W-:Y:S05]  /*b7d0*/  WARPSYNC.ALL ;  /* 0x0000000000007948 */ /* 0x000fea0003800000 */
[----:B------:R-:W-:Y:S01]  /*b7e0*/  IMAD.MOV.U32 R21, RZ, RZ, 0x40000040 ;  /* 0x40000040ff157424 */ /* 0x000fe200078e00ff */
[C---:B------:R-:W-:Y:S01]  /*b7f0*/  R2UR UR4, R4.reuse ;  /* 0x00000000040472ca */ /* 0x040fe200000e0000 */
[----:B0-----:R-:W-:Y:S01]  /*b800*/  WARPGROUP.ARRIVE ;  /* 0x00000000000079c5 */ /* 0x001fe20000000000 */
[----:B------:R-:W-:Y:S01]  /*b810*/  R2UR UR5, R5 ;  /* 0x00000000050572ca */ /* 0x000fe200000e0000 */
[----:B------:R-:W-:Y:S01]  /*b820*/  VIADD R10, R4, 0x2 ;  /* 0x00000002040a7836 */ /* 0x000fe20000000000 */
[C---:B------:R-:W-:Y:S01]  /*b830*/  R2UR UR6, R20.reuse ;  /* 0x00000000140672ca */ /* 0x040fe200000e0000 */
[----:B------:R-:W-:Y:S01]  /*b840*/  IMAD.MOV.U32 R11, RZ, RZ, 0x40000040 ;  /* 0x40000040ff0b7424 */ /* 0x000fe200078e00ff */
[----:B------:R-:W-:Y:S01]  /*b850*/  R2UR UR7, R21 ;  /* 0x00000000150772ca */ /* 0x000fe200000e0000 */
[----:B------:R-:W-:Y:S01]  /*b860*/  IMAD.MOV.U32 R7, RZ, RZ, 0x40000040 ;  /* 0x40000040ff077424 */ /* 0x000fe200078e00ff */
[----:B------:R-:W-:Y:S01]  /*b870*/  IADD3 R6, R20, 0x2, RZ ;  /* 0x0000000214067810 */ /* 0x000fe20007ffe0ff */
[----:B------:R-:W-:-:S02]  /*b880*/  VIADD R8, R4, 0x4 ;  /* 0x0000000404087836 */ /* 0x000fc40000000000 */
[----:B------:R-:W-:Y:S02]  /*b890*/  IMAD.MOV.U32 R9, RZ, RZ, 0x40000040 ;  /* 0x40000040ff097424 */ /* 0x000fe400078e00ff */
[----:B------:R-:W-:-:S06]  /*b8a0*/  IMAD.MOV.U32 R21, RZ, RZ, 0x40000040 ;  /* 0x40000040ff157424 */ /* 0x000fcc00078e00ff */
[----:B------:R-:W-:Y:S01]  /*b8b0*/  HGMMA.64x64x16.F32 R24, gdesc[UR4], RZ, !UPT, gsb0 ;  /* 0x00e00000041879f0 */ /* 0x000fe2000c0008ff */
[----:B------:R-:W-:Y:S02]  /*b8c0*/  R2UR UR4, R10 ;  /* 0x000000000a0472ca */ /* 0x000fe400000e0000 */
[----:B------:R-:W-:Y:S02]  /*b8d0*/  R2UR UR5, R11 ;  /* 0x000000000b0572ca */ /* 0x000fe400000e0000 */
[----:B------:R-:W-:Y:S01]  /*b8e0*/  R2UR UR6, R6 ;  /* 0x00000000060672ca */ /* 0x000fe200000e0000 */
[C---:B------:R-:W-:Y:S01]  /*b8f0*/  VIADD R6, R20.reuse, 0x4 ;  /* 0x0000000414067836 */ /* 0x040fe20000000000 */
[----:B------:R-:W-:Y:S01]  /*b900*/  R2UR UR7, R7 ;  /* 0x00000000070772ca */ /* 0x000fe200000e0000 */
[----:B------:R-:W-:Y:S02]  /*b910*/  IMAD.MOV.U32 R7, RZ, RZ, 0x40000040 ;  /* 0x40000040ff077424 */ /* 0x000fe400078e00ff */
[----:B------:R-:W-:Y:S01]  /*b920*/  VIADD R20, R20, 0x6 ;  /* 0x0000000614147836 */ /* 0x000fe20000000000 */
[----:B------:R-:W-:-:S02]  /*b930*/  WARPGROUP.DEPBAR.LE gsb0, 0x0 ;  /* 0x00008000000079c5 */ /* 0x000fc40000010000 */
[----:B------:R-:W-:-:S07]  /*b940*/  WARPGROUP.ARRIVE ;  /* 0x00000000000079c5 */ /* 0x000fce0000000000 */
[----:B------:R-:W-:Y:S01]  /*b950*/  HGMMA.64x64x16.F32 R24, gdesc[UR4], R24, gsb0 ;  /* 0x00e00000041879f0 */ /* 0x000fe20008000818 */
[----:B------:R-:W-:Y:S02]  /*b960*/  R2UR UR4, R8 ;  /* 0x00000000080472ca */ /* 0x000fe400000e0000 */
[----:B------:R-:W-:Y:S02]  /*b970*/  R2UR UR5, R9 ;  /* 0x00000000090572ca */ /* 0x000fe400000e0000 */
[----:B------:R-:W-:Y:S01]  /*b980*/  R2UR UR6, R6 ;  /* 0x00000000060672ca */ /* 0x000fe200000e0000 */
[----:B------:R-:W-:Y:S01]  /*b990*/  VIADD R6, R4, 0x6 ;  /* 0x0000000604067836 */ /* 0x000fe20000000000 */
[----:B------:R-:W-:Y:S01]  /*b9a0*/  R2UR UR7, R7 ;  /* 0x00000000070772ca */ /* 0x000fe200000e0000 */
[----:B------:R-:W-:Y:S01]  /*b9b0*/  IMAD.MOV.U32 R7, RZ, RZ, 0x40000040 ;  /* 0x40000040ff077424 */ /* 0x000fe200078e00ff */
[----:B------:R-:W-:Y:S02]  /*b9c0*/  WARPGROUP.DEPBAR.LE gsb0, 0x0 ;  /* 0x00008000000079c5 */ /* 0x000fe40000010000 */
[----:B------:R-:W-:-:S09]  /*b9d0*/  WARPGROUP.ARRIVE ;  /* 0x00000000000079c5 */ /* 0x000fd20000000000 */
        /* <DEDUP_REMOVED lines=11> */
.L_x_5870:
[----:B------:R-:W0:Y:S01]  /*ba90*/  LDC R60, c[0x0][0x448] ;  /* 0x00011200ff3c7b82 */ /* 0x000e220000000800 */
[----:B------:R-:W-:Y:S01]  /*baa0*/  ULDC UR4, c[0x0][0x9d8] ;  /* 0x0002760000047ab9 */ /* 0x000fe20000000800 */
[----:B------:R-:W-:Y:S01]  /*bab0*/  ULDC.64 UR46, c[0x0][0x9e0] ;  /* 0x00027800002e7ab9 */ /* 0x000fe20000000a00 */
[----:B------:R-:W-:Y:S01]  /*bac0*/  FMUL.FTZ R58, R37, UR4 ;  /* 0x00000004253a7c20 */ /* 0x000fe20008410000 */
[----:B------:R-:W-:Y:S01]  /*bad0*/  FMUL.FTZ R37, R43, UR4 ;  /* 0x000000042b257c20 */ /* 0x000fe20008410000 */
[----:B------:R-:W-:Y:S01]  /*bae0*/  FMUL.FTZ R65, R45, UR4 ;  /* 0x000000042d417c20 */ /* 0x000fe20008410000 */
[----:B------:R-:W-:Y:S01]  /*baf0*/  FMUL.FTZ R0, R26, UR4 ;  /* 0x000000041a007c20 */ /* 0x000fe20008410000 */
[----:B------:R-:W-:Y:S01]  /*bb00*/  FMUL.FTZ R26, R38, UR4 ;  /* 0x00000004261a7c20 */ /* 0x000fe20008410000 */
[----:B------:R-:W-:Y:S02]  /*bb10*/  IMAD.IADD R38, R206, 0x1, R196 ;  /* 0x00000001ce267824 */ /* 0x000fe400078e02c4 */
[----:B------:R-:W-:Y:S01]  /*bb20*/  FMUL.FTZ R3, R24, UR4 ;  /* 0x0000000418037c20 */ /* 0x000fe20008410000 */
[----:B------:R-:W-:Y:S01]  /*bb30*/  FMUL.FTZ R24, R34, UR4 ;  /* 0x0000000422187c20 */ /* 0x000fe20008410000 */
[----:B------:R-:W-:Y:S01]  /*bb40*/  FMUL.FTZ R20, R30, UR4 ;  /* 0x000000041e147c20 */ /* 0x000fe20008410000 */
[----:B------:R-:W-:Y:S01]  /*bb50*/  FMUL.FTZ R69, R49, UR4 ;  /* 0x0000000431457c20 */ /* 0x000fe20008410000 */
[----:B------:R-:W-:Y:S01]  /*bb60*/  FMUL.FTZ R30, R47, UR4 ;  /* 0x000000042f1e7c20 */ /* 0x000fe20008410000 */
[----:B------:R-:W-:-:S02]  /*bb70*/  IMAD.MOV.U32 R47, RZ, RZ, -0x40 ;  /* 0xffffffc0ff2f7424 */ /* 0x000fc400078e00ff */
[----:B------:R-:W-:Y:S01]  /*bb80*/  FMUL.FTZ R61, R41, UR4 ;  /* 0x00000004293d7c20 */ /* 0x000fe20008410000 */
[----:B------:R-:W-:Y:S01]  /*bb90*/  UISETP.GE.AND UP0, UPT, UR47, 0x1, UPT ;  /* 0x000000012f00788c */ /* 0x000fe2000bf06270 */
[----:B------:R-:W-:Y:S01]  /*bba0*/  FMUL.FTZ R71, R25, UR4 ;  /* 0x0000000419477c20 */ /* 0x000fe20008410000 */
[----:B------:R-:W-:Y:S01]  /*bbb0*/  FMUL.FTZ R13, R27, UR4 ;  /* 0x000000041b0d7c20 */ /* 0x000fe20008410000 */
[----:B------:R-:W-:Y:S01]  /*bbc0*/  FMUL.FTZ R15, R31, UR4 ;  /* 0x000000041f0f7c20 */ /* 0x000fe20008410000 */
[----:B------:R-:W-:Y:S01]  /*bbd0*/  LOP3.LUT R16, R16, 0xffffff7f, RZ, 0xc0, !PT ;  /* 0xffffff7f10107812 */ /* 0x000fe200078ec0ff */
[----:B------:R-:W-:Y:S01]  /*bbe0*/  FMUL.FTZ R41, R52, UR4 ;  /* 0x0000000434297c20 */ /* 0x000fe20008410000 */
[----:B------:R-:W-:Y:S01]  /*bbf0*/  FMUL.FTZ R27, R28, UR4 ;  /* 0x000000041c1b7c20 */ /* 0x000fe20008410000 */
[----:B------:R-:W-:Y:S01]  /*bc00*/  FMUL.FTZ R31, R32, UR4 ;  /* 0x00000004201f7c20 */ /* 0x000fe20008410000 */
[----:B0-----:R-:W-:Y:S01]  /*bc10*/  ISETP.NE.AND P1, PT, R60, 0x1, PT ;  /* 0x000000013c00780c */ /* 0x001fe20003f25270 */
[----:B------:R-:W-:Y:S01]  /*bc20*/  FMUL.FTZ R21, R35, UR4 ;  /* 0x0000000423157c20 */ /* 0x000fe20008410000 */
[----:B------:R-:W-:Y:S01]  /*bc30*/  FMUL.FTZ R56, R36, UR4 ;  /* 0x0000000424387c20 */ /* 0x000fe20008410000 */
        /* <DEDUP_REMOVED lines=13> */
[----:B------:R-:W-:Y:S01]  /*bd10*/  @P1 LOP3.LUT R16, R16, 0x80, RZ, 0xfc, !PT ;  /* 0x0000008010101812 */ /* 0x000fe200078efcff */
[----:B------:R-:W3:Y:S01]  /*bd20*/  MUFU.TANH R3, R3 ;  /* 0x0000000300037308 */ /* 0x000ee20000002400 */
[C---:B------:R-:W-:Y:S01]  /*bd30*/  IADD3 R40, -R189.reuse, R52, R184 ;  /* 0x00000034bd287210 */ /* 0x040fe20007ffe1b8 */
[----:B------:R-:W-:Y:S01]  /*bd40*/  ULDC UR45, c[0x0][0x9dc] ;  /* 0x00027700002d7ab9 */ /* 0x000fe20000000800 */
[----:B------:R-:W-:Y:S01]  /*bd50*/  LEA R46, R168, 0xffffffc0, 0x6 ;  /* 0xffffffc0a82e7811 */ /* 0x000fe200078e30ff */
[----:B------:R-:W4:Y:S01]  /*bd60*/  @P1 LDC R45, c[0x0][0x450] ;  /* 0x00011400ff2d1b82 */ /* 0x000f220000000800 */
[----:B------:R-:W-:Y:S01]  /*bd70*/  ULOP3.LUT UR45, URZ, UR45, URZ, 0x33, !UPT ;  /* 0x0000002d3f2d7292 */ /* 0x000fe2000f8e333f */
[----:B------:R-:W-:Y:S01]  /*bd80*/  IMAD.IADD R40, R40, 0x1, -R23 ;  /* 0x0000000128287824 */ /* 0x000fe200078e0a17 */
[----:B------:R-:W-:Y:S01]  /*bd90*/  IADD3 R73, -R189, R184, -R46 ;  /* 0x000000b8bd497210 */ /* 0x000fe20007ffe92e */
[----:B------:R-:W0:Y:S01]  /*bda0*/  MUFU.TANH R71, R71 ;  /* 0x0000004700477308 */ /* 0x000e220000002400 */
[----:B------:R-:W-:Y:S01]  /*bdb0*/  UP2UR UR48, UPR, URZ, 0x1 ;  /* 0x000000013f307883 */ /* 0x000fe20008000000 */
[----:B------:R-:W-:-:S02]  /*bdc0*/  VIADD R42, R40, UR46 ;  /* 0x0000002e282a7c36 */ /* 0x000fc40008000000 */
[----:B------:R-:W-:Y:S02]  /*bdd0*/  VIADD R44, R40, UR45 ;  /* 0x0000002d282c7c36 */ /* 0x000fe40008000000 */
[----:B------:R-:W-:Y:S02]  /*bde0*/  VIADD R52, R52, 0xffffffff ;  /* 0xffffffff34347836 */ /* 0x000fe40000000000 */
[----:B------:R-:W0:Y:S02]  /*bdf0*/  MUFU.TANH R0, R0 ;  /* 0x0000000000007308 */ /* 0x000e240000002400 */
[----:B0-----:R-:W-:-:S04]  /*be00*/  @P1 IMAD.HI.U32 R34, R38, R43, RZ ;  /* 0x0000002b26221227 */ /* 0x001fc800078e00ff */
[----:B------:R-:W-:Y:S02]  /*be10*/  FMUL.FTZ R43, R53, UR4 ;  /* 0x00000004352b7c20 */ /* 0x000fe40008410000 */
[----:B------:R-:W0:Y:S01]  /*be20*/  MUFU.TANH R13, R13 ;  /* 0x0000000d000d7308 */ /* 0x000e220000002400 */
[----:B----4-:R-:W-:Y:S01]  /*be30*/  @P1 SHF.R.U32.HI R38, RZ, R45, R34 ;  /* 0x0000002dff261219 */ /* 0x010fe20000011622 */
[----:B------:R-:W-:Y:S01]  /*be40*/  FMUL.FTZ R34, R55, UR4 ;  /* 0x0000000437227c20 */ /* 0x000fe20008410000 */
[----:B------:R-:W-:Y:S01]  /*be50*/  PLOP3.LUT P1, PT, PT, PT, UP0, 0x40, 0x0 ;  /* 0x000000000000781c */ /* 0x000fe20003f2e808 */
[----:B------:R-:W-:-:S04]  /*be60*/  VIADD R45, R12, 0x28c40 ;  /* 0x00028c400c2d7836 */ /* 0x000fc80000000000 */
[----:B------:R-:W4:Y:S01]  /*be70*/  MUFU.TANH R27, R27 ;  /* 0x0000001b001b7308 */ /* 0x000f220000002400 */
[----:B------:R-:W1:Y:S01]  /*be80*/  SHFL.IDX PT, R49, R38, RZ, 0x1c1f ;  /* 0x001c1fff26317589 */ /* 0x000e6200000e0000 */
[----:B------:R-:W-:-:S06]  /*be90*/  PRMT R45, R186, 0x654, R45 ;  /* 0x00000654ba2d7816 */ /* 0x000fcc000000002d */
[----:B------:R-:W0:Y:S01]  /*bea0*/  MUFU.TANH R29, R29 ;  /* 0x0000001d001d7308 */ /* 0x000e220000002400 */
[----:B------:R0:W-:Y:S07]  /*beb0*/  SYNCS.ARRIVE.TRANS64.RED.A1T0 RZ, [R45+URZ], RZ ;  /* 0x000000ff2dff79a7 */ /* 0x0001ee000810043f */
[----:B------:R-:W0:Y:S08]  /*bec0*/  MUFU.TANH R20, R20 ;  /* 0x0000001400147308 */ /* 0x000e300000002400 */
[----:B------:R-:W0:Y:S01]  /*bed0*/  MUFU.TANH R15, R15 ;  /* 0x0000000f000f7308 */ /* 0x000e220000002400 */
[----:B-1----:R-:W-:Y:S01]  /*bee0*/  VIADDMNMX R50, R49, R42, R73, PT ;  /* 0x0000002a31327246 */ /* 0x002fe20003800149 */
[----:B------:R-:W-:-:S06]  /*bef0*/  IMAD.IADD R48, R44, 0x1, R49 ;  /* 0x000000012c307824 */ /* 0x000fcc00078e0231 */
[----:B------:R-:W1:Y:S08]  /*bf00*/  MUFU.TANH R31, R31 ;  /* 0x0000001f001f7308 */ /* 0x000e700000002400 */
        /* <DEDUP_REMOVED lines=23> */
[----:B-1-34-:R-:W-:Y:S05]  /*c080*/  @P1 BRA `(.L_x_5871) ;  /* 0x0000000000581947 */ /* 0x01afea0003800000 */
[----:B0-----:R-:W-:Y:S01]  /*c090*/  IADD3 R45, -R23, R184, R49 ;  /* 0x000000b8172d7210 */ /* 0x001fe20007ffe131 */
[----:B------:R-:W-:Y:S03]  /*c0a0*/  BSSY B0, `(.L_x_5872) ;  /* 0x0000010000007945 */ /* 0x000fe60003800000 */
[----:B------:R-:W-:-:S13]  /*c0b0*/  ISETP.GT.AND P1, PT, R45, -0x1, PT ;  /* 0xffffffff2d00780c */ /* 0x000fda0003f24270 */
[----:B------:R-:W-:Y:S05]  /*c0c0*/  @P1 BRA `(.L_x_5873) ;  /* 0x0000000000201947 */ /* 0x000fea0003800000 */
[----:B------:R-:W-:Y:S01]  /*c0d0*/  UISETP.NE.AND UP0, UPT, UR47, 0x1, UPT ;  /* 0x000000012f00788c */ /* 0x000fe2000bf05270 */
[----:B------:R-:W-:-:S05]  /*c0e0*/  LOP3.LUT R45, RZ, R45, RZ, 0x33, !PT ;  /* 0x0000002dff2d7212 */ /* 0x000fca00078e33ff */
[----:B------:R-:W-:-:S05]  /*c0f0*/  PLOP3.LUT P1, PT, PT, PT, UP0, 0x80, 0x0 ;  /* 0x000000000000781c */ /* 0x000fca0003f2f008 */
[----:B------:R-:W-:-:S08]  /*c100*/  @UP0 ULDC.64 UR4, c[0x0][0x9e8] ;  /* 0x00027a0000040ab9 */ /* 0x000fd00000000a00 */
[----:B------:R-:W-:-:S05]  /*c110*/  @P1 IMAD.HI.U32 R40, R45, UR4, RZ ;  /* 0x000000042d281c27 */ /* 0x000fca000f8e00ff */
[----:B------:R-:W-:-:S04]  /*c120*/  @P1 SHF.R.U32.HI R45, RZ, UR5, R40 ;  /* 0x00000005ff2d1c19 */ /* 0x000fc80008011628 */
[----:B------:R-:W-:Y:S01]  /*c130*/  LOP3.LUT R45, RZ, R45, RZ, 0x33, !PT ;  /* 0x0000002dff2d7212 */ /* 0x000fe200078e33ff */
[----:B------:R-:W-:Y:S06]  /*c140*/  BRA `(.L_x_5874) ;  /* 0x0000000000147947 */ /* 0x000fec0003800000 */
.L_x_5873:
[----:B------:R-:W-:-:S06]  /*c150*/  UISETP.NE.AND UP0, UPT, UR47, 0x1, UPT ;  /* 0x000000012f00788c */ /* 0x000fcc000bf05270 */
[----:B------:R-:W-:-:S05]  /*c160*/  PLOP3.LUT P1, PT, PT, PT, UP0, 0x80, 0x0 ;  /* 0x000000000000781c */ /* 0x000fca0003f2f008 */
[----:B------:R-:W-:-:S08]  /*c170*/  @UP0 ULDC.64 UR4, c[0x0][0x9e8] ;  /* 0x00027a0000040ab9 */ /* 0x000fd00000000a00 */
[----:B------:R-:W-:-:S05]  /*c180*/  @P1 IMAD.HI.U32 R40, R45, UR4, RZ ;  /* 0x000000042d281c27 */ /* 0x000fca000f8e00ff */
[----:B------:R-:W-:-:S07]  /*c190*/  @P1 SHF.R.U32.HI R45, RZ, UR5, R40 ;  /* 0x00000005ff2d1c19 */ /* 0x000fce0008011628 */
.L_x_5874:
[----:B------:R-:W-:Y:S05]  /*c1a0*/  BSYNC B0 ;  /* 0x0000000000007941 */ /* 0x000fea0003800000 */
.L_x_5872:
[----:B------:R-:W-:-:S04]  /*c1b0*/  IMAD R40, R45, UR47, -R46 ;  /* 0x0000002f2d287c24 */ /* 0x000fc8000f8e0a2e */
[----:B------:R-:W-:-:S05]  /*c1c0*/  IMAD.IADD R45, R40, 0x1, -R189 ;  /* 0x00000001282d7824 */ /* 0x000fca00078e0abd */
[----:B------:R-:W-:Y:S02]  /*c1d0*/  VIMNMX R48, R48, R45, !PT ;  /* 0x0000002d30307248 */ /* 0x000fe40007fe0100 */
[----:B------:R-:W-:-:S07]  /*c1e0*/  VIADDMNMX R50, R45, UR47, R50, PT ;  /* 0x0000002f2d327c46 */ /* 0x000fce000b800132 */
.L_x_5871:
[C---:B------:R-:W-:Y:S01]  /*c1f0*/  ISETP.GE.AND P1, PT, R52.reuse, 0x2, PT ;  /* 0x000000023400780c */ /* 0x040fe20003f26270 */
[----:B------:R-:W-:Y:S01]  /*c200*/  UISETP.NE.AND UP0, UPT, UR48, URZ, UPT ;  /* 0x0000003f3000728c */ /* 0x000fe2000bf05270 */
[----:B------:R-:W-:Y:S02]  /*c210*/  ISETP.GE.AND P5, PT, R52, 0xa, PT ;  /* 0x0000000a3400780c */ /* 0x000fe40003fa6270 */
[----:B------:R-:W-:Y:S02]  /*c220*/  ISETP.GT.AND P3, PT, R48, 0x1, !P1 ;  /* 0x000000013000780c */ /* 0x000fe40004f64270 */
[----:B------:R-:W-:Y:S02]  /*c230*/  ISETP.GE.AND P2, PT, R52, 0x9, PT ;  /* 0x000000093400780c */ /* 0x000fe40003f46270 */
[----:B------:R-:W-:Y:S02]  /*c240*/  ISETP.LT.OR P3, PT, R50, 0x2, P3 ;  /* 0x000000023200780c */ /* 0x000fe40001f61670 */
[----:B------:R-:W-:-:S02]  /*c250*/  P2R R66, PR, RZ, 0x20 ;  /* 0x00000020ff427803 */ /* 0x000fc40000000000 */
[----:B------:R-:W-:Y:S02]  /*c260*/  FSEL R71, R71, -INF , !P3 ;  /* 0xff80000047477808 */ /* 0x000fe40005800000 */
[C---:B------:R-:W-:Y:S02]  /*c270*/  ISETP.GT.AND P3, PT, R48.reuse, 0x9, !P5 ;  /* 0x000000093000780c */ /* 0x040fe40006f64270 */
[----:B------:R-:W-:Y:S02]  /*c280*/  ISETP.GT.AND P4, PT, R48, 0x8, !P2 ;  /* 0x000000083000780c */ /* 0x000fe40005784270 */
[----:B------:R-:W-:Y:S02]  /*c290*/  ISETP.LT.OR P3, PT, R50, 0xa, P3 ;  /* 0x0000000a3200780c */ /* 0x000fe40001f61670 */
[----:B------:R-:W-:Y:S02]  /*c2a0*/  ISETP.GE.AND P5, PT, R52, 0x11, PT ;  /* 0x000000113400780c */ /* 0x000fe40003fa6270 */
[----:B0-----:R-:W-:-:S02]  /*c2b0*/  FSEL R47, R29, -INF , !P3 ;  /* 0xff8000001d2f7808 */ /* 0x001fc40005800000 */
[----:B------:R-:W-:Y:S02]  /*c2c0*/  ISETP.LT.OR P4, PT, R50, 0x9, P4 ;  /* 0x000000093200780c */ /* 0x000fe40002781670 */
[----:B------:R-:W-:Y:S02]  /*c2d0*/  ISETP.GT.AND P3, PT, R48, 0x10, !P5 ;  /* 0x000000103000780c */ /* 0x000fe40006f64270 */
[----:B------:R-:W-:Y:S02]  /*c2e0*/  FSEL R45, R27, -INF , !P4 ;  /* 0xff8000001b2d7808 */ /* 0x000fe40006000000 */
        /* <DEDUP_REMOVED lines=43> */
[C---:B------:R-:W-:Y:S02]  /*c5a0*/  ISETP.GE.AND P3, PT, R52.reuse, 0x32, PT ;  /* 0x000000323400780c */ /* 0x040fe40003f66270 */
[----:B------:R-:W-:-:S02]  /*c5b0*/  ISETP.GE.AND P6, PT, R52, 0x1, PT ;  /* 0x000000013400780c */ /* 0x000fc40003fc6270 */
[----:B------:R-:W-:Y:S02]  /*c5c0*/  ISETP.GT.AND P4, PT, R48, 0x31, !P3 ;  /* 0x000000313000780c */ /* 0x000fe40005f84270 */
[----:B------:R-:W-:Y:S02]  /*c5d0*/  P2R R27, PR, RZ, 0x40 ;  /* 0x00000040ff1b7803 */ /* 0x000fe40000000000 */
[----:B------:R-:W-:-:S04]  /*c5e0*/  ISETP.LT.OR P4, PT, R50, 0x32, P4 ;  /* 0x000000323200780c */ /* 0x000fc80002781670 */
[----:B------:R-:W-:Y:S02]  /*c5f0*/  FSEL R69, R69, -INF , !P4 ;  /* 0xff80000045457808 */ /* 0x000fe40006000000 */
[----:B------:R-:W-:-:S04]  /*c600*/  ISETP.GE.AND P4, PT, R52, 0x39, PT ;  /* 0x000000393400780c */ /* 0x000fc80003f86270 */
[----:B------:R-:W-:-:S04]  /*c610*/  ISETP.GT.AND P5, PT, R48, 0x38, !P4 ;  /* 0x000000383000780c */ /* 0x000fc800067a4270 */
[----:B------:R-:W-:-:S04]  /*c620*/  ISETP.LT.OR P5, PT, R50, 0x39, P5 ;  /* 0x000000393200780c */ /* 0x000fc80002fa1670 */
[----:B------:R-:W-:Y:S02]  /*c630*/  FSEL R41, R41, -INF , !P5 ;  /* 0xff80000029297808 */ /* 0x000fe40006800000 */
[----:B------:R-:W-:Y:S02]  /*c640*/  ISETP.GT.AND P5, PT, R48, RZ, !P6 ;  /* 0x000000ff3000720c */ /* 0x000fe400077a4270 */
[----:B------:R-:W-:Y:S02]  /*c650*/  ISETP.GE.AND P6, PT, R52, 0x3a, PT ;  /* 0x0000003a3400780c */ /* 0x000fe40003fc6270 */
[----:B------:R-:W-:-:S04]  /*c660*/  ISETP.LT.OR P5, PT, R50, 0x1, P5 ;  /* 0x000000013200780c */ /* 0x000fc80002fa1670 */
[----:B------:R-:W-:Y:S02]  /*c670*/  FSEL R40, R3, -INF , !P5 ;  /* 0xff80000003287808 */ /* 0x000fe40006800000 */
[----:B------:R-:W-:Y:S01]  /*c680*/  ISETP.GT.AND P5, PT, R48, 0x39, !P6 ;  /* 0x000000393000780c */ /* 0x000fe200077a4270 */
[----:B------:R-:W0:Y:S03]  /*c690*/  SHFL.IDX PT, R3, R38, 0x1, 0x1c1f ;  /* 0x003c1f0026037f89 */ /* 0x000e2600000e0000 */
[----:B------:R-:W-:-:S04]  /*c6a0*/  ISETP.LT.OR P5, PT, R50, 0x3a, P5 ;  /* 0x0000003a3200780c */ /* 0x000fc80002fa1670 */
[----:B------:R-:W-:Y:S02]  /*c6b0*/  FSEL R43, R43, -INF , !P5 ;  /* 0xff8000002b2b7808 */ /* 0x000fe40006800000 */
[----:B------:R-:W-:Y:S02]  /*c6c0*/  PLOP3.LUT P5, PT, PT, PT, UP0, 0x40, 0x0 ;  /* 0x000000000000781c */ /* 0x000fe40003fae808 */
[----:B0-----:R-:W-:Y:S02]  /*c6d0*/  VIADDMNMX R42, R3, R42, R73, PT ;  /* 0x0000002a032a7246 */ /* 0x001fe40003800149 */
[----:B------:R-:W-:-:S09]  /*c6e0*/  IADD3 R44, R44, R3, RZ ;  /* 0x000000032c2c7210 */ /* 0x000fd20007ffe0ff */
[----:B------:R-:W-:Y:S05]  /*c6f0*/  @P5 BRA `(.L_x_5875) ;  /* 0x0000000000605947 */ /* 0x000fea0003800000 */
[----:B------:R-:W-:Y:S01]  /*c700*/  IADD3 R3, -R23, R184, R3 ;  /* 0x000000b817037210 */ /* 0x000fe20007ffe103 */
[----:B------:R-:W-:Y:S03]  /*c710*/  BSSY B0, `(.L_x_5876) ;  /* 0x0000012000007945 */ /* 0x000fe60003800000 */
[----:B------:R-:W-:-:S13]  /*c720*/  ISETP.GT.AND P5, PT, R3, -0x1, PT ;  /* 0xffffffff0300780c */ /* 0x000fda0003fa4270 */
[----:B------:R-:W-:Y:S05]  /*c730*/  @P5 BRA `(.L_x_5877) ;  /* 0x0000000000245947 */ /* 0x000fea0003800000 */
[----:B------:R-:W-:Y:S01]  /*c740*/  UISETP.NE.AND UP0, UPT, UR47, 0x1, UPT ;  /* 0x000000012f00788c */ /* 0x000fe2000bf05270 */
[----:B------:R-:W-:-:S05]  /*c750*/  LOP3.LUT R3, RZ, R3, RZ, 0x33, !PT ;  /* 0x00000003ff037212 */ /* 0x000fca00078e33ff */
[----:B------:R-:W-:-:S05]  /*c760*/  PLOP3.LUT P5, PT, PT, PT, UP0, 0x80, 0x0 ;  /* 0x000000000000781c */ /* 0x000fca0003faf008 */
[----:B------:R-:W-:-:S08]  /*c770*/  @UP0 ULDC.64 UR4, c[0x0][0x9e8] ;  /* 0x00027a0000040ab9 */ /* 0x000fd00000000a00 */
[----:B------:R-:W-:Y:S01]  /*c780*/  @P5 IMAD.HI.U32 R29, R3, UR4, RZ ;  /* 0x00000004031d5c27 */ /* 0x000fe2000f8e00ff */
[----:B------:R-:W-:-:S13]  /*c790*/  PLOP3.LUT P5, PT, PT, PT, UP0, 0x80, 0x0 ;  /* 0x000000000000781c */ /* 0x000fda0003faf008 */
[----:B------:R-:W-:-:S04]  /*c7a0*/  @P5 SHF.R.U32.HI R3, RZ, UR5, R29 ;  /* 0x00000005ff035c19 */ /* 0x000fc8000801161d */
[----:B------:R-:W-:Y:S01]  /*c7b0*/  LOP3.LUT R3, RZ, R3, RZ, 0x33, !PT ;  /* 0x00000003ff037212 */ /* 0x000fe200078e33ff */
[----:B------:R-:W-:Y:S06]  /*c7c0*/  BRA `(.L_x_5878) ;  /* 0x0000000000187947 */ /* 0x000fec0003800000 */
.L_x_5877:
[----:B------:R-:W-:-:S06]  /*c7d0*/  UISETP.NE.AND UP0, UPT, UR47, 0x1, UPT ;  /* 0x000000012f00788c */ /* 0x000fcc000bf05270 */
[----:B------:R-:W-:-:S05]  /*c7e0*/  PLOP3.LUT P5, PT, PT, PT, UP0, 0x80, 0x0 ;  /* 0x000000000000781c */ /* 0x000fca0003faf008 */
[----:B------:R-:W-:-:S08]  /*c7f0*/  @UP0 ULDC.64 UR4, c[0x0][0x9e8] ;  /* 0x00027a0000040ab9 */ /* 0x000fd00000000a00 */
[----:B------:R-:W-:Y:S01]  /*c800*/  @P5 IMAD.HI.U32 R29, R3, UR4, RZ ;  /* 0x00000004031d5c27 */ /* 0x000fe2000f8e00ff */
[----:B------:R-:W-:-:S13]  /*c810*/  PLOP3.LUT P5, PT, PT, PT, UP0, 0x80, 0x0 ;  /* 0x000000000000781c */ /* 0x000fda0003faf008 */
[----:B------:R-:W-:-:S07]  /*c820*/  @P5 SHF.R.U32.HI R3, RZ, UR5, R29 ;  /* 0x00000005ff035c19 */ /* 0x000fce000801161d */
.L_x_5878:
[----:B------:R-:W-:Y:S05]  /*c830*/  BSYNC B0 ;  /* 0x0000000000007941 */ /* 0x000fea0003800000 */
.L_x_5876:
[----:B------:R-:W-:-:S04]  /*c840*/  IMAD R46, R3, UR47, -R46 ;  /* 0x0000002f032e7c24 */ /* 0x000fc8000f8e0a2e */
[----:B------:R-:W-:-:S05]  /*c850*/  IMAD.IADD R3, R46, 0x1, -R189 ;  /* 0x000000012e037824 */ /* 0x000fca00078e0abd */
[----:B------:R-:W-:Y:S02]  /*c860*/  VIMNMX R44, R44, R3, !PT ;  /* 0x000000032c2c7248 */ /* 0x000fe40007fe0100 */
[----:B------:R-:W-:-:S07]  /*c870*/  VIADDMNMX R42, R3, UR47, R42, PT ;  /* 0x0000002f032a7c46 */ /* 0x000fce000b80012a */
.L_x_5875:
[----:B------:R-:W-:Y:S01]  /*c880*/  BAR.SYNC.DEFER_BLOCKING 0xf, 0x100 ;  /* 0x03c4000000007b1d */ /* 0x000fe20000010000 */
[----:B------:R-:W-:Y:S02]  /*c890*/  ISETP.GT.AND P1, PT, R44, 0x1, !P1 ;  /* 0x000000012c00780c */ /* 0x000fe40004f24270 */
[----:B------:R-:W-:Y:S02]  /*c8a0*/  ISETP.NE.AND P5, PT, R27, RZ, PT ;  /* 0x000000ff1b00720c */ /* 0x000fe40003fa5270 */
[----:B------:R-:W-:Y:S01]  /*c8b0*/  ISETP.LT.OR P1, PT, R42, 0x2, P1 ;  /* 0x000000022a00780c */ /* 0x000fe20000f21670 */
[----:B------:R-:W-:Y:S01]  /*c8c0*/  ULDC UR4, c[0x0][0x988] ;  /* 0x0002620000047ab9 */ /* 0x000fe20000000800 */
[----:B------:R-:W-:Y:S02]  /*c8d0*/  ISETP.GT.AND P2, PT, R44, 0x8, !P2 ;  /* 0x000000082c00780c */ /* 0x000fe40005744270 */
[----:B------:R-:W-:Y:S02]  /*c8e0*/  FSEL R29, R13, -INF , !P1 ;  /* 0xff8000000d1d7808 */ /* 0x000fe40004800000 */
[----:B------:R-:W-:-:S02]  /*c8f0*/  ISETP.NE.AND P1, PT, R66, RZ, PT ;  /* 0x000000ff4200720c */ /* 0x000fc40003f25270 */
[----:B------:R-:W-:Y:S02]  /*c900*/  ISETP.LT.OR P2, PT, R42, 0x9, P2 ;  /* 0x000000092a00780c */ /* 0x000fe40001741670 */
[----:B------:R-:W-:Y:S02]  /*c910*/  ISETP.GT.AND P1, PT, R44, 0x9, !P1 ;  /* 0x000000092c00780c */ /* 0x000fe40004f24270 */
[----:B------:R-:W-:Y:S01]  /*c920*/  FSEL R3, R20, -INF , !P2 ;  /* 0xff80000014037808 */ /* 0x000fe20005000000 */
[----:B------:R-:W-:Y:S01]  /*c930*/  IMAD.U32 R20, RZ, RZ, UR4 ;  /* 0x00000004ff147e24 */ /* 0x000fe2000f8e00ff */
[----:B------:R-:W-:Y:S02]  /*c940*/  ISETP.LT.OR P1, PT, R42, 0xa, P1 ;  /* 0x0000000a2a00780c */ /* 0x000fe40000f21670 */
[----:B------:R-:W-:Y:S02]  /*c950*/  ISETP.NE.AND P2, PT, R31, RZ, PT ;  /* 0x000000ff1f00720c */ /* 0x000fe40003f45270 */
[----:B------:R-:W-:-:S02]  /*c960*/  FSEL R27, R15, -INF , !P1 ;  /* 0xff8000000f1b7808 */ /* 0x000fc40004800000 */
[----:B------:R-:W-:Y:S02]  /*c970*/  ISETP.NE.AND P1, PT, R64, RZ, PT ;  /* 0x000000ff4000720c */ /* 0x000fe40003f25270 */
[C---:B------:R-:W-:Y:S02]  /*c980*/  ISETP.GT.AND P3, PT, R44.reuse, 0x31, !P3 ;  /* 0x000000312c00780c */ /* 0x040fe40005f64270 */
[C---:B------:R-:W-:Y:S02]  /*c990*/  ISETP.GT.AND P1, PT, R44.reuse, 0x10, !P1 ;  /* 0x000000102c00780c */ /* 0x040fe40004f24270 */
[----:B------:R-:W-:Y:S02]  /*c9a0*/  ISETP.GT.AND P4, PT, R44, 0x38, !P4 ;  /* 0x000000382c00780c */ /* 0x000fe40006784270 */
[C---:B------:R-:W-:Y:S02]  /*c9b0*/  ISETP.LT.OR P1, PT, R42.reuse, 0x11, P1 ;  /* 0x000000112a00780c */ /* 0x040fe40000f21670 */
[----:B------:R-:W-:-:S02]  /*c9c0*/  ISETP.LT.OR P3, PT, R42, 0x32, P3 ;  /* 0x000000322a00780c */ /* 0x000fc40001f61670 */
[----:B------:R-:W-:Y:S02]  /*c9d0*/  FSEL R31, R24, -INF , !P1 ;  /* 0xff800000181f7808 */ /* 0x000fe40004800000 */
[----:B------:R-:W-:Y:S02]  /*c9e0*/  ISETP.NE.AND P1, PT, R62, RZ, PT ;  /* 0x000000ff3e00720c */ /* 0x000fe40003f25270 */
[C---:B------:R-:W-:Y:S02]  /*c9f0*/  ISETP.GT.AND P6, PT, R44.reuse, 0x39, !P6 ;  /* 0x000000392c00780c */ /* 0x040fe400077c4270 */
[----:B------:R-:W-:Y:S02]  /*ca00*/  ISETP.GT.AND P1, PT, R44, 0x11, !P1 ;  /* 0x000000112c00780c */ /* 0x000fe40004f24270 */
[C---:B------:R-:W-:Y:S02]  /*ca10*/  ISETP.LT.OR P4, PT, R42.reuse, 0x39, P4 ;  /* 0x000000392a00780c */ /* 0x040fe40002781670 */
[----:B------:R-:W-:-:S02]  /*ca20*/  ISETP.LT.OR P1, PT, R42, 0x12, P1 ;  /* 0x000000122a00780c */ /* 0x000fc40000f21670 */
[----:B------:R-:W-:Y:S02]  /*ca30*/  FSEL R77, R28, -INF , !P3 ;  /* 0xff8000001c4d7808 */ /* 0x000fe40005800000 */
[----:B------:R-:W-:Y:S02]  /*ca40*/  FSEL R21, R21, -INF , !P1 ;  /* 0xff80000015157808 */ /* 0x000fe40004800000 */
[----:B------:R-:W-:Y:S02]  /*ca50*/  ISETP.NE.AND P1, PT, R33, RZ, PT ;  /* 0x000000ff2100720c */ /* 0x000fe40003f25270 */
[----:B------:R-:W-:Y:S02]  /*ca60*/  ISETP.LT.OR P6, PT, R42, 0x3a, P6 ;  /* 0x0000003a2a00780c */ /* 0x000fe400037c1670 */
[----:B------:R-:W-:Y:S02]  /*ca70*/  ISETP.GT.AND P1, PT, R44, 0x18, !P1 ;  /* 0x000000182c00780c */ /* 0x000fe40004f24270 */
[----:B------:R-:W-:-:S02]  /*ca80*/  FSEL R79, R36, -INF , !P4 ;  /* 0xff800000244f7808 */ /* 0x000fc40006000000 */
[----:B------:R-:W-:Y:S02]  /*ca90*/  ISETP.LT.OR P1, PT, R42, 0x19, P1 ;  /* 0x000000192a00780c */ /* 0x000fe40000f21670 */
[----:B------:R-:W-:Y:S02]  /*caa0*/  FSEL R81, R34, -INF , !P6 ;  /* 0xff80000022517808 */ /* 0x000fe40007000000 */
        /* <DEDUP_REMOVED lines=17> */
[----:B------:R-:W-:Y:S02]  /*cbc0*/  ISETP.GT.AND P1, PT, R44, RZ, !P5 ;  /* 0x000000ff2c00720c */ /* 0x000fe40006f24270 */
[----:B------:R-:W-:Y:S02]  /*cbd0*/  ISETP.NE.AND P5, PT, R58, RZ, PT ;  /* 0x000000ff3a00720c */ /* 0x000fe40003fa5270 */
[----:B------:R-:W-:-:S04]  /*cbe0*/  ISETP.LT.OR P1, PT, R42, 0x1, P1 ;  /* 0x000000012a00780c */ /* 0x000fc80000f21670 */
[----:B------:R-:W-:Y:S02]  /*cbf0*/  FSEL R24, R0, -INF , !P1 ;  /* 0xff80000000187808 */ /* 0x000fe40004800000 */
[----:B------:R-:W-:Y:S02]  /*cc00*/  FMNMX.FTZ R0, R40, R71, !PT ;  /* 0x0000004728007209 */ /* 0x000fe40007810000 */
[----:B------:R-:W-:Y:S02]  /*cc10*/  ISETP.GT.AND P1, PT, R44, 0x29, !P2 ;  /* 0x000000292c00780c */ /* 0x000fe40005724270 */
[----:B------:R-:W-:Y:S02]  /*cc20*/  FMNMX.FTZ R0, R45, R0, !PT ;  /* 0x000000002d007209 */ /* 0x000fe40007810000 */
[----:B------:R-:W-:Y:S02]  /*cc30*/  ISETP.LT.OR P1, PT, R42, 0x2a, P1 ;  /* 0x0000002a2a00780c */ /* 0x000fe40000f21670 */
[----:B------:R-:W-:-:S02]  /*cc40*/  FMNMX.FTZ R0, R47, R0, !PT ;  /* 0x000000002f007209 */ /* 0x000fc40007810000 */
[----:B------:R-:W-:Y:S02]  /*cc50*/  ISETP.GT.AND P2, PT, R44, 0x30, !P5 ;  /* 0x000000302c00780c */ /* 0x000fe40006f44270 */
[----:B------:R-:W-:Y:S02]  /*cc60*/  FMNMX.FTZ R0, R49, R0, !PT ;  /* 0x0000000031007209 */ /* 0x000fe40007810000 */
[----:B------:R-:W-:Y:S02]  /*cc70*/  FSEL R73, R30, -INF , !P1 ;  /* 0xff8000001e497808 */ /* 0x000fe40004800000 */
[----:B------:R-:W-:Y:S02]  /*cc80*/  FMNMX.FTZ R0, R51, R0, !PT ;  /* 0x0000000033007209 */ /* 0x000fe40007810000 */
[----:B------:R-:W-:Y:S02]  /*cc90*/  ISETP.LT.OR P2, PT, R42, 0x31, P2 ;  /* 0x000000312a00780c */ /* 0x000fe40001741670 */
        /* <DEDUP_REMOVED lines=28> */
[----:B------:R-:W-:-:S03]  /*ce60*/  FMNMX.FTZ R0, R73, R0, !PT ;  /* 0x0000000049007209 */ /* 0x000fc60007810000 */
[--C-:B------:R-:W-:Y:S01]  /*ce70*/  FFMA.FTZ R160, R49, R20, -R30.reuse ;  /* 0x0000001431a07223 */ /* 0x100fe2000001081e */
[----:B------:R-:W-:Y:S01]  /*ce80*/  FMNMX.FTZ R0, R75, R0, !PT ;  /* 0x000000004b007209 */ /* 0x000fe20007810000 */
[-CC-:B------:R-:W-:Y:S01]  /*ce90*/  FFMA.FTZ R49, R51, R20.reuse, -R30.reuse ;  /* 0x0000001433317223 */ /* 0x180fe2000001081e */
[-CC-:B------:R-:W-:Y:S01]  /*cea0*/  FFMA.FTZ R166, R45, R20.reuse, -R30.reuse ;  /* 0x000000142da67223 */ /* 0x180fe2000001081e */
        /* <DEDUP_REMOVED lines=12> */
[-CC-:B------:R-:W-:Y:S01]  /*cf70*/  FFMA.FTZ R45, R69, R20.reuse, -R30.reuse ;  /* 0x00000014452d7223 */ /* 0x180fe2000001081e */
[----:B------:R-:W-:Y:S01]  /*cf80*/  MUFU.EX2 R164, R164 ;  /* 0x000000a400a47308 */ /* 0x000fe20000000800 */
[----:B------:R-:W0:Y:S07]  /*cf90*/  SHFL.BFLY PT, R15, R0, 0x2, 0x1f ;  /* 0x0c401f00000f7f89 */ /* 0x000e2e00000e0000 */
[----:B------:R-:W1:Y:S08]  /*cfa0*/  MUFU.EX2 R71, R71 ;  /* 0x0000004700477308 */ /* 0x000e700000000800 */
[----:B------:R-:W3:Y:S08]  /*cfb0*/  MUFU.EX2 R166, R166 ;  /* 0x000000a600a67308 */ /* 0x000ef00000000800 */
[----:B------:R-:W4:Y:S01]  /*cfc0*/  MUFU.EX2 R47, R47 ;  /* 0x0000002f002f7308 */ /* 0x000f220000000800 */
[----:B0-----:R-:W-:Y:S01]  /*cfd0*/  FMNMX.FTZ R28, R0, R15, !PT ;  /* 0x0000000f001c7209 */ /* 0x001fe20007810000 */
[----:B------:R-:W-:-:S04]  /*cfe0*/  FFMA.FTZ R0, R65, R20, -R30 ;  /* 0x0000001441007223 */ /* 0x000fc8000001081e */
[----:B------:R-:W0:Y:S02]  /*cff0*/  SHFL.BFLY PT, R15, R28, 0x1, 0x1f ;  /* 0x0c201f001c0f7f89 */ /* 0x000e2400000e0000 */
[----:B------:R-:W2:Y:S08]  /*d000*/  MUFU.EX2 R160, R160 ;  /* 0x000000a000a07308 */ /* 0x000eb00000000800 */
[----:B------:R-:W2:Y:S08]  /*d010*/  MUFU.EX2 R49, R49 ;  /* 0x0000003100317308 */ /* 0x000eb00000000800 */
[----:B------:R-:W2:Y:S01]  /*d020*/  MUFU.EX2 R162, R162 ;  /* 0x000000a200a27308 */ /* 0x000ea20000000800 */
[----:B0-----:R-:W-:Y:S01]  /*d030*/  FMNMX.FTZ R15, R28, R15, !PT ;  /* 0x0000000f1c0f7209 */ /* 0x001fe20007810000 */
[-CC-:B------:R-:W-:Y:S01]  /*d040*/  FFMA.FTZ R28, R41, R20.reuse, -R30.reuse ;  /* 0x00000014291c7223 */ /* 0x180fe2000001081e */
[----:B------:R-:W-:-:S05]  /*d050*/  FFMA.FTZ R41, R43, R20, -R30 ;  /* 0x000000142b297223 */ /* 0x000fca000001081e */
        /* <DEDUP_REMOVED lines=14> */
[----:B-1----:R-:W-:Y:S01]  /*d140*/  FADD.FTZ R25, R164, R71 ;  /* 0x00000047a4197221 */ /* 0x002fe20000010000 */
[-CC-:B------:R-:W-:Y:S01]  /*d150*/  FFMA.FTZ R157, R35, R20.reuse, -R30.reuse ;  /* 0x00000014239d7223 */ /* 0x180fe2000001081e */
[-CC-:B------:R-:W-:Y:S01]  /*d160*/  FFMA.FTZ R40, R37, R20.reuse, -R30.reuse ;  /* 0x0000001425287223 */ /* 0x180fe2000001081e */
[-CC-:B------:R-:W-:Y:S01]  /*d170*/  FFMA.FTZ R38, R39, R20.reuse, -R30.reuse ;  /* 0x0000001427267223 */ /* 0x180fe2000001081e */
[----:B---3--:R-:W-:Y:S01]  /*d180*/  FADD.FTZ R42, R166, R25 ;  /* 0x00000019a62a7221 */ /* 0x008fe20000010000 */
[----:B------:R-:W0:Y:S01]  /*d190*/  MUFU.EX2 R24, R24 ;  /* 0x0000001800187308 */ /* 0x000e220000000800 */
[-CC-:B------:R-:W-:Y:S01]  /*d1a0*/  FFMA.FTZ R3, R73, R20.reuse, -R30.reuse ;  /* 0x0000001449037223 */ /* 0x180fe2000001081e */
[-C--:B------:R-:W-:Y:S01]  /*d1b0*/  FFMA.FTZ R21, R75, R20.reuse, -R30 ;  /* 0x000000144b157223 */ /* 0x080fe2000001081e */
[----:B----4-:R-:W-:Y:S01]  /*d1c0*/  FADD.FTZ R27, R47, R42 ;  /* 0x0000002a2f1b7221 */ /* 0x010fe20000010000 */
[-CC-:B------:R-:W-:Y:S01]  /*d1d0*/  FFMA.FTZ R42, R77, R20.reuse, -R30.reuse ;  /* 0x000000144d2a7223 */ /* 0x180fe2000001081e */
[-CC-:B------:R-:W-:Y:S01]  /*d1e0*/  FFMA.FTZ R79, R79, R20.reuse, -R30.reuse ;  /* 0x000000144f4f7223 */ /* 0x180fe2000001081e */
[----:B------:R-:W-:Y:S01]  /*d1f0*/  FFMA.FTZ R30, R81, R20, -R30 ;  /* 0x00000014511e7223 */ /* 0x000fe2000001081e */
[----:B--2---:R-:W-:Y:S01]  /*d200*/  FADD.FTZ R46, R160, R27 ;  /* 0x0000001ba02e7221 */ /* 0x004fe20000010000 */
[----:B------:R-:W1:Y:S01]  /*d210*/  MUFU.EX2 R167, R167 ;  /* 0x000000a700a77308 */ /* 0x000e620000000800 */
[----:B------:R-:W-:-:S02]  /*d220*/  F2FP.F16.F32.PACK_AB R164, R71, R164 ;  /* 0x000000a447a4723e */ /* 0x000fc400000000ff */
[----:B------:R-:W-:Y:S01]  /*d230*/  FADD.FTZ R27, R49, R46 ;  /* 0x0000002e311b7221 */ /* 0x000fe20000010000 */
[----:B------:R-:W-:Y:S02]  /*d240*/  F2FP.F16.F32.PACK_AB R166, R47, R166 ;  /* 0x000000a62fa6723e */ /* 0x000fe400000000ff */
[----:B------:R-:W-:Y:S01]  /*d250*/  F2FP.F16.F32.PACK_AB R160, R49, R160 ;  /* 0x000000a031a0723e */ /* 0x000fe200000000ff */
[----:B------:R-:W-:Y:S01]  /*d260*/  FADD.FTZ R46, R162, R27 ;  /* 0x0000001ba22e7221 */ /* 0x000fe20000010000 */
[----:B------:R-:W2:Y:S01]  /*d270*/  MUFU.EX2 R32, R32 ;  /* 0x0000002000207308 */ /* 0x000ea20000000800 */
[----:B0-----:R-:W-:Y:S01]  /*d280*/  FADD.FTZ R44, R165, R24 ;  /* 0x00000018a52c7221 */ /* 0x001fe20000010000 */
[----:B------:R-:W-:Y:S01]  /*d290*/  F2FP.F16.F32.PACK_AB R165, R24, R165 ;  /* 0x000000a518a5723e */ /* 0x000fe200000000ff */
[C---:B------:R-:W-:Y:S01]  /*d2a0*/  FADD.FTZ R27, R51.reuse, R46 ;  /* 0x0000002e331b7221 */ /* 0x040fe20000010000 */
[----:B------:R-:W-:-:S03]  /*d2b0*/  F2FP.F16.F32.PACK_AB R162, R51, R162 ;  /* 0x000000a233a2723e */ /* 0x000fc600000000ff */
[----:B------:R-:W-:Y:S01]  /*d2c0*/  FADD.FTZ R46, R156, R27 ;  /* 0x0000001b9c2e7221 */ /* 0x000fe20000010000 */
        /* <DEDUP_REMOVED lines=15> */
[----:B------:R-:W-:-:S05]  /*d3c0*/  F2FP.F16.F32.PACK_AB R163, R36, R163 ;  /* 0x000000a324a3723e */ /* 0x000fca00000000ff */
[----:B------:R2:W-:Y:S01]  /*d3d0*/  STSM.16.M88.4 [R203], R160 ;  /* 0x000000a0cb007844 */ /* 0x0005e20000000200 */
[----:B------:R-:W0:Y:S01]  /*d3e0*/  MUFU.EX2 R40, R40 ;  /* 0x0000002800287308 */ /* 0x000e220000000800 */
[----:B-1----:R-:W-:-:S07]  /*d3f0*/  FADD.FTZ R25, R157, R44 ;  /* 0x0000002c9d197221 */ /* 0x002fce0000010000 */
        /* <DEDUP_REMOVED lines=11> */
[C---:B0-----:R-:W-:Y:S01]  /*d4b0*/  FADD.FTZ R27, R0.reuse, R27 ;  /* 0x0000001b001b7221 */ /* 0x041fe20000010000 */
[----:B------:R-:W-:-:S06]  /*d4c0*/  F2FP.F16.F32.PACK_AB R158, R0, R53 ;  /* 0x00000035009e723e */ /* 0x000fcc00000000ff */
[----:B------:R-:W0:Y:S01]  /*d4d0*/  MUFU.EX2 R45, R45 ;  /* 0x0000002d002d7308 */ /* 0x000e220000000800 */
[C---:B-1----:R-:W-:Y:S01]  /*d4e0*/  FADD.FTZ R24, R3.reuse, R24 ;  /* 0x0000001803187221 */ /* 0x042fe20000010000 */
[----:B------:R-:W-:-:S05]  /*d4f0*/  F2FP.F16.F32.PACK_AB R159, R3, R38 ;  /* 0x00000026039f723e */ /* 0x000fca00000000ff */
[----:B------:R2:W-:Y:S01]  /*d500*/  STSM.16.M88.4 [R201], R156 ;  /* 0x0000009cc9007844 */ /* 0x0005e20000000200 */
        /* <DEDUP_REMOVED lines=14> */
[----:B------:R-:W-:Y:S01]  /*d5f0*/  FADD.FTZ R3, R41, R28 ;  /* 0x0000001c29037221 */ /* 0x000fe20000010000 */
[----:B-1----:R-:W-:Y:S01]  /*d600*/  F2FP.F16.F32.PACK_AB R155, R30, R79 ;  /* 0x0000004f1e9b723e */ /* 0x002fe200000000ff */
[----:B------:R-:W-:-:S04]  /*d610*/  FADD.FTZ R79, R79, R42 ;  /* 0x0000002a4f4f7221 */ /* 0x000fc80000010000 */
[----:B------:R2:W-:Y:S01]  /*d620*/  STSM.16.M88.4 [R202], R152 ;  /* 0x00000098ca007844 */ /* 0x0005e20000000200 */
[----:B------:R-:W-:Y:S01]  /*d630*/  FADD.FTZ R0, R30, R79 ;  /* 0x0000004f1e007221 */ /* 0x000fe20000010000 */
[----:B------:R-:W-:Y:S06]  /*d640*/  @!P0 BRA `(.L_x_5879) ;  /* 0x0000000000048947 */ /* 0x000fec0003800000 */
[----:B------:R-:W-:Y:S01]  /*d650*/  BPT.TRAP 0x1 ;  /* 0x000000040000795c */ /* 0x000fe20000300000 */
.L_x_5879:
[----:B------:R0:W1:Y:S01]  /*d660*/  SYNCS.PHASECHK.TRANS64.TRYWAIT P1, [R12+URZ+0x28c50], R57 ;  /* 0x028c50390c0075a7 */ /* 0x000062000802017f */
[----:B------:R-:W-:Y:S05]  /*d670*/  @!P0 BRA `(.L_x_5880) ;  /* 0x0000000000048947 */ /* 0x000fea0003800000 */
[----:B------:R-:W-:Y:S01]  /*d680*/  BPT.TRAP 0x1 ;  /* 0x000000040000795c */ /* 0x000fe20000300000 */
.L_x_5880:
[----:B------:R-:W-:Y:S01]  /*d690*/  ULDC UR42, c[0x0][0x9e4] ;  /* 0x00027900002a7ab9 */ /* 0x000fe20000000800 */
[----:B------:R-:W-:Y:S01]  /*d6a0*/  ULDC UR44, c[0x0][0x9d8] ;  /* 0x00027600002c7ab9 */ /* 0x000fe20000000800 */
[----:B------:R-:W-:Y:S01]  /*d6b0*/  ULDC UR38, c[0x0][0x988] ;  /* 0x0002620000267ab9 */ /* 0x000fe20000000800 */
[----:B------:R-:W-:Y:S01]  /*d6c0*/  ULDC UR43, c[0x0][0x9e0] ;  /* 0x00027800002b7ab9 */ /* 0x000fe20000000800 */
[----:B------:R-:W-:Y:S01]  /*d6d0*/  BSSY B0, `(.L_x_5881) ;  /* 0x0000006000007945 */ /* 0x000fe20003800000 */
[----:B------:R-:W-:Y:S02]  /*d6e0*/  IMAD R28, R17, 0x1000, R195 ;  /* 0x00001000111c7824 */ /* 0x000fe400078e02c3 */
[----:B------:R-:W-:Y:S01]  /*d6f0*/  IMAD.MOV.U32 R29, RZ, RZ, 0x40000040 ;  /* 0x40000040ff1d7424 */ /* 0x000fe200078e00ff */
[----:B-1----:R-:W-:Y:S06]  /*d700*/  @P1 BRA `(.L_x_5882) ;  /* 0x0000000000081947 */ /* 0x002fec0003800000 */
[----:B------:R-:W1:Y:S02]  /*d710*/  SYNCS.PHASECHK.TRANS64.TRYWAIT P1, [R12+URZ+0x28c50], R57 ;  /* 0x028c50390c0075a7 */ /* 0x000e64000802017f */
[----:B-1----:R-:W-:Y:S05]  /*d720*/  @!P1 BRA `(.L_x_5883) ;  /* 0x0000016c00209947 */ /* 0x002fea0003800000 */
.L_x_5882:
[----:B------:R-:W-:Y:S05]  /*d730*/  BSYNC B0 ;  /* 0x0000000000007941 */ /* 0x000fea0003800000 */
.L_x_5881:
        /* <DEDUP_REMOVED lines=12> */
[----:B------:R-:W-:Y:S02]  /*d800*/  R2UR UR15, R25 ;  /* 0x00000000190f72ca */ /* 0x000fe400000e0000 */
[----:B------:R-:W-:Y:S02]  /*d810*/  R2UR UR19, R29 ;  /* 0x000000001d1372ca */ /* 0x000fe400000e0000 */
[----:B01---5:R-:W-:-:S06]  /*d820*/  WARPGROUP.ARRIVE ;  /* 0x00000000000079c5 */ /* 0x023fcc0000000000 */
        /* <DEDUP_REMOVED lines=24> */
.L_x_5884:
[----:B------:R-:W0:Y:S01]  /*d9b0*/  LDC R21, c[0x0][0x448] ;  /* 0x00011200ff157b82 */ /* 0x000e220000000800 */
[----:B------:R-:W-:Y:S01]  /*d9c0*/  VIADD R12, R12, 0x28c60 ;  /* 0x00028c600c0c7836 */ /* 0x000fe20000000000 */
[----:B------:R-:W-:Y:S01]  /*d9d0*/  UISETP.NE.AND UP0, UPT, UR48, URZ, UPT ;  /* 0x0000003f3000728c */ /* 0x000fe2000bf05270 */
[----:B--2---:R-:W-:-:S03]  /*d9e0*/  IMAD.MOV.U32 R152, RZ, RZ, R196 ;  /* 0x000000ffff987224 */ /* 0x004fc600078e00c4 */
[----:B------:R-:W-:-:S04]  /*d9f0*/  PRMT R12, R186, 0x654, R12 ;  /* 0x00000654ba0c7816 */ /* 0x000fc8000000000c */
[----:B------:R1:W-:Y:S01]  /*da00*/  SYNCS.ARRIVE.TRANS64.RED.A1T0 RZ, [R12+URZ], RZ ;  /* 0x000000ff0cff79a7 */ /* 0x0003e2000810043f */
[----:B0-----:R-:W-:-:S13]  /*da10*/  ISETP.NE.AND P1, PT, R21, 0x1, PT ;  /* 0x000000011500780c */ /* 0x001fda0003f25270 */
[----:B------:R-:W0:Y:S08]  /*da20*/  @P1 LDC R21, c[0x0][0x44c] ;  /* 0x00011300ff151b82 */ /* 0x000e300000000800 */
[----:B-1----:R-:W1:Y:S01]  /*da30*/  @P1 LDC R12, c[0x0][0x450] ;  /* 0x00011400ff0c1b82 */ /* 0x002e620000000800 */
[----:B0-----:R-:W-:-:S05]  /*da40*/  @P1 IMAD.HI.U32 R21, R196, R21, RZ ;  /* 0x00000015c4151227 */ /* 0x001fca00078e00ff */
[----:B-1----:R-:W-:Y:S01]  /*da50*/  @P1 SHF.R.U32.HI R152, RZ, R12, R21 ;  /* 0x0000000cff981219 */ /* 0x002fe20000011615 */
[----:B------:R-:W-:Y:S01]  /*da60*/  VIADD R12, R168, 0xfffffffe ;  /* 0xfffffffea80c7836 */ /* 0x000fe20000000000 */
[----:B------:R-:W-:Y:S02]  /*da70*/  PLOP3.LUT P1, PT, PT, PT, UP0, 0x40, 0x0 ;  /* 0x000000000000781c */ /* 0x000fe40003f2e808 */
[----:B------:R-:W-:-:S05]  /*da80*/  IADD3 R21, R152, R184, -R23 ;  /* 0x000000b898157210 */ /* 0x000fca0007ffe817 */
[----:B------:R-:W-:-:S06]  /*da90*/  VIADD R152, R21, UR46 ;  /* 0x0000002e15987c36 */ /* 0x000fcc0008000000 */
[----:B------:R-:W-:Y:S05]  /*daa0*/  @P1 BRA `(.L_x_5885) ;  /* 0x0000000000541947 */ /* 0x000fea0003800000 */
[C---:B------:R-:W-:Y:S01]  /*dab0*/  ISETP.GT.AND P1, PT, R21.reuse, RZ, PT ;  /* 0x000000ff1500720c */ /* 0x040fe20003f24270 */
[----:B------:R-:W-:Y:S01]  /*dac0*/  BSSY B0, `(.L_x_5886) ;  /* 0x0000010000007945 */ /* 0x000fe20003800000 */
[----:B------:R-:W-:-:S11]  /*dad0*/  VIADD R153, R21, 0xffffffff ;  /* 0xffffffff15997836 */ /* 0x000fd60000000000 */
[----:B------:R-:W-:Y:S05]  /*dae0*/  @P1 BRA `(.L_x_5887) ;  /* 0x0000000000201947 */ /* 0x000fea0003800000 */
[----:B------:R-:W-:Y:S01]  /*daf0*/  UISETP.NE.AND UP0, UPT, UR47, 0x1, UPT ;  /* 0x000000012f00788c */ /* 0x000fe2000bf05270 */
[----:B------:R-:W-:-:S05]  /*db00*/  IMAD.MOV R21, RZ, RZ, -R21 ;  /* 0x000000ffff157224 */ /* 0x000fca00078e0a15 */
[----:B------:R-:W-:-:S05]  /*db10*/  PLOP3.LUT P1, PT, PT, PT, UP0, 0x80, 0x0 ;  /* 0x000000000000781c */ /* 0x000fca0003f2f008 */
[----:B------:R-:W-:-:S08]  /*db20*/  @UP0 ULDC.64 UR4, c[0x0][0x9e8] ;  /* 0x00027a0000040ab9 */ /* 0x000fd00000000a00 */
[----:B------:R-:W-:-:S05]  /*db30*/  @P1 IMAD.HI.U32 R153, R21, UR4, RZ ;  /* 0x0000000415991c27 */ /* 0x000fca000f8e00ff */
[----:B------:R-:W-:-:S04]  /*db40*/  @P1 SHF.R.U32.HI R21, RZ, UR5, R153 ;  /* 0x00000005ff151c19 */ /* 0x000fc80008011699 */
[----:B------:R-:W-:Y:S01]  /*db50*/  LOP3.LUT R153, RZ, R21, RZ, 0x33, !PT ;  /* 0x00000015ff997212 */ /* 0x000fe200078e33ff */
[----:B------:R-:W-:Y:S06]  /*db60*/  BRA `(.L_x_5888) ;  /* 0x0000000000147947 */ /* 0x000fec0003800000 */
.L_x_5887:
[----:B------:R-:W-:-:S06]  /*db70*/  UISETP.NE.AND UP0, UPT, UR47, 0x1, UPT ;  /* 0x000000012f00788c */ /* 0x000fcc000bf05270 */
[----:B------:R-:W-:-:S05]  /*db80*/  PLOP3.LUT P1, PT, PT, PT, UP0, 0x80, 0x0 ;  /* 0x000000000000781c */ /* 0x000fca0003f2f008 */
[----:B------:R-:W-:-:S08]  /*db90*/  @UP0 ULDC.64 UR4, c[0x0][0x9e8] ;  /* 0x00027a0000040ab9 */ /* 0x000fd00000000a00 */
[----:B------:R-:W-:-:S05]  /*dba0*/  @P1 IMAD.HI.U32 R21, R153, UR4, RZ ;  /* 0x0000000499151c27 */ /* 0x000fca000f8e00ff */
[----:B------:R-:W-:-:S07]  /*dbb0*/  @P1 SHF.R.U32.HI R153, RZ, UR5, R21 ;  /* 0x00000005ff991c19 */ /* 0x000fce0008011615 */
.L_x_5888:
[----:B------:R-:W-:Y:S05]  /*dbc0*/  BSYNC B0 ;  /* 0x0000000000007941 */ /* 0x000fea0003800000 */
.L_x_5886:
[----:B------:R-:W-:-:S04]  /*dbd0*/  IMAD.U32 R21, RZ, RZ, UR47 ;  /* 0x0000002fff157e24 */ /* 0x000fc8000f8e00ff */
[----:B------:R-:W-:-:S05]  /*dbe0*/  IMAD R153, R153, R21, UR47 ;  /* 0x0000002f99997e24 */ /* 0x000fca000f8e0215 */
[----:B------:R-:W-:-:S07]  /*dbf0*/  VIMNMX R152, R152, R153, PT ;  /* 0x0000009998987248 */ /* 0x000fce0003fe0100 */
.L_x_5885:
        /* <DEDUP_REMOVED lines=8> */
.L_x_5912:
[----:B------:R-:W-:-:S05]  /*dc80*/  VIADD R209, R17, 0x1 ;  /* 0x0000000111d17836 */ /* 0x000fca0000000000 */
[----:B------:R-:W-:-:S04]  /*dc90*/  ISETP.NE.AND P1, PT, R209, 0x2, PT ;  /* 0x00000002d100780c */ /* 0x000fc80003f25270 */
[----:B------:R-:W-:Y:S02]  /*dca0*/  SEL R20, RZ, 0x1, P1 ;  /* 0x00000001ff147807 */ /* 0x000fe40000800000 */
[----:B------:R-:W-:Y:S02]  /*dcb0*/  SEL R209, R209, RZ, P1 ;  /* 0x000000ffd1d17207 */ /* 0x000fe40000800000 */
[----:B------:R-:W-:Y:S01]  /*dcc0*/  LOP3.LUT R22, R22, R20, RZ, 0x3c, !PT ;  /* 0x0000001416167212 */ /* 0x000fe200078e3cff */
[----:B0-----:R-:W-:Y:S06]  /*dcd0*/  @!P0 BRA `(.L_x_5892) ;  /* 0x0000000000048947 */ /* 0x001fec0003800000 */
[----:B------:R-:W-:Y:S01]  /*dce0*/  BPT.TRAP 0x1 ;  /* 0x000000040000795c */ /* 0x000fe20000300000 */
.L_x_5892:
[----:B------:R-:W-:Y:S01]  /*dcf0*/  IMAD R21, R209, 0x8, R2 ;  /* 0x00000008d1157824 */ /* 0x000fe200078e0202 */
[----:B------:R-:W-:-:S04]  /*dd00*/  SHF.L.U32 R213, R22, 0x1f, RZ ;  /* 0x0000001f16d57819 */ /* 0x000fc800000006ff */
[----:B------:R0:W1:Y:S01]  /*dd10*/  SYNCS.PHASECHK.TRANS64.TRYWAIT P1, [R21+URZ+0x28c30], R213 ;  /* 0x028c30d5150075a7 */ /* 0x000062000802017f */
[----:B------:R-:W-:Y:S05]  /*dd20*/  @!P0 BRA `(.L_x_5893) ;  /* 0x0000000000048947 */ /* 0x000fea0003800000 */
[----:B------:R-:W-:Y:S01]  /*dd30*/  BPT.TRAP 0x1 ;  /* 0x000000040000795c */ /* 0x000fe20000300000 */
.L_x_5893:
[----:B------:R-:W-:Y:S01]  /*dd40*/  BSSY B2, `(.L_x_5894) ;  /* 0x0000006000027945 */ /* 0x000fe20003800000 */
[----:B------:R-:W-:Y:S01]  /*dd50*/  LEA R156, R209, R14, 0x9 ;  /* 0x0000000ed19c7211 */ /* 0x000fe200078e48ff */
[----:B------:R-:W-:Y:S02]  /*dd60*/  IMAD.MOV.U32 R157, RZ, RZ, 0x40000040 ;  /* 0x40000040ff9d7424 */ /* 0x000fe400078e00ff */
[----:B-1----:R-:W-:Y:S05]  /*dd70*/  @P1 BRA `(.L_x_5895) ;  /* 0x0000000000081947 */ /* 0x002fea0003800000 */
[----:B------:R-:W1:Y:S02]  /*dd80*/  SYNCS.PHASECHK.TRANS64.TRYWAIT P1, [R21+URZ+0x28c30], R213 ;  /* 0x028c30d5150075a7 */ /* 0x000e64000802017f */
[----:B-1----:R-:W-:Y:S05]  /*dd90*/  @!P1 BRA `(.L_x_5896) ;  /* 0x0000016400989947 */ /* 0x002fea0003800000 */
.L_x_5895:
[----:B------:R-:W-:Y:S05]  /*dda0*/  BSYNC B2 ;  /* 0x0000000000027941 */ /* 0x000fea0003800000 */
.L_x_5894:
[C---:B------:R-:W-:Y:S01]  /*ddb0*/  R2UR UR6, R156.reuse ;  /* 0x000000009c0672ca */ /* 0x040fe200000e0000 */
[C---:B------:R-:W-:Y:S01]  /*ddc0*/  VIADD R154, R156.reuse, 0x2 ;  /* 0x000000029c9a7836 */ /* 0x040fe20000000000 */
[----:B------:R-:W-:Y:S01]  /*ddd0*/  R2UR UR7, R157 ;  /* 0x000000009d0772ca */ /* 0x000fe200000e0000 */
[----:B------:R-:W-:Y:S01]  /*dde0*/  VIADD R152, R156, 0x4 ;  /* 0x000000049c987836 */ /* 0x000fe20000000000 */
[----:B------:R-:W-:Y:S01]  /*ddf0*/  R2UR UR4, R4 ;  /* 0x00000000040472ca */ /* 0x000fe200000e0000 */
        /* <DEDUP_REMOVED lines=31> */
.L_x_5897:
[----:B------:R-:W2:Y:S01]  /*dff0*/  LDC R20, c[0x0][0x448] ;  /* 0x00011200ff147b82 */ /* 0x000ea20000000800 */
[----:B------:R-:W-:Y:S02]  /*e000*/  IMAD.IADD R217, R206, 0x1, R196 ;  /* 0x00000001ced97824 */ /* 0x000fe400078e02c4 */
[----:B------:R-:W-:Y:S01]  /*e010*/  FMUL.FTZ R221, R156, UR44 ;  /* 0x0000002c9cdd7c20 */ /* 0x000fe20008410000 */
[----:B------:R-:W-:Y:S01]  /*e020*/  FMUL.FTZ R156, R159, UR44 ;  /* 0x0000002c9f9c7c20 */ /* 0x000fe20008410000 */
[----:B------:R-:W-:Y:S01]  /*e030*/  FMUL.FTZ R159, R163, UR44 ;  /* 0x0000002ca39f7c20 */ /* 0x000fe20008410000 */
[----:B------:R-:W-:Y:S01]  /*e040*/  FMUL.FTZ R163, R167, UR44 ;  /* 0x0000002ca7a37c20 */ /* 0x000fe20008410000 */
[----:B------:R-:W-:Y:S01]  /*e050*/  FMUL.FTZ R222, R165, UR44 ;  /* 0x0000002ca5de7c20 */ /* 0x000fe20008410000 */
[----:B------:R-:W-:Y:S01]  /*e060*/  FMUL.FTZ R167, R168, UR44 ;  /* 0x0000002ca8a77c20 */ /* 0x000fe20008410000 */
[----:B------:R-:W-:Y:S01]  /*e070*/  UISETP.NE.AND UP0, UPT, UR48, URZ, UPT ;  /* 0x0000003f3000728c */ /* 0x000fe2000bf05270 */
[----:B------:R-:W-:Y:S01]  /*e080*/  FMUL.FTZ R165, R170, UR44 ;  /* 0x0000002caaa57c20 */ /* 0x000fe20008410000 */
[----:B------:R-:W-:Y:S01]  /*e090*/  FMUL.FTZ R168, R174, UR44 ;  /* 0x0000002caea87c20 */ /* 0x000fe20008410000 */
[----:B------:R-:W-:Y:S01]  /*e0a0*/  FMUL.FTZ R170, R175, UR44 ;  /* 0x0000002cafaa7c20 */ /* 0x000fe20008410000 */
[----:B------:R-:W-:Y:S01]  /*e0b0*/  FMUL.FTZ R174, R179, UR44 ;  /* 0x0000002cb3ae7c20 */ /* 0x000fe20008410000 */
[----:B------:R-:W-:Y:S01]  /*e0c0*/  FMUL.FTZ R175, R176, UR44 ;  /* 0x0000002cb0af7c20 */ /* 0x000fe20008410000 */
[----:B------:R-:W-:-:S02]  /*e0d0*/  IMAD.SHL.U32 R179, R12, 0x40, RZ ;  /* 0x000000400cb37824 */ /* 0x000fc400078e00ff */
        /* <DEDUP_REMOVED lines=9> */
[----:B--2---:R-:W-:Y:S01]  /*e170*/  ISETP.NE.AND P1, PT, R20, 0x1, PT ;  /* 0x000000011400780c */ /* 0x004fe20003f25270 */
[----:B------:R-:W-:Y:S01]  /*e180*/  FMUL.FTZ R180, R180, UR44 ;  /* 0x0000002cb4b47c20 */ /* 0x000fe20008410000 */
[----:B------:R-:W-:Y:S01]  /*e190*/  FMUL.FTZ R181, R181, UR44 ;  /* 0x0000002cb5b57c20 */ /* 0x000fe20008410000 */
[----:B------:R-:W-:Y:S01]  /*e1a0*/  FMUL.FTZ R176, R182, UR44 ;  /* 0x0000002cb6b07c20 */ /* 0x000fe20008410000 */
[----:B------:R-:W-:Y:S01]  /*e1b0*/  IADD3 R223, -R189, 0x1, -R179 ;  /* 0x00000001bddf7810 */ /* 0x000fe20007ffe9b3 */
[----:B------:R-:W2:Y:S03]  /*e1c0*/  MUFU.TANH R220, R220 ;  /* 0x000000dc00dc7308 */ /* 0x000ea60000002400 */
[----:B------:R-:W-:-:S05]  /*e1d0*/  IADD3 R223, -R23, R223, R184 ;  /* 0x000000df17df7210 */ /* 0x000fca0007ffe1b8 */
[----:B------:R-:W3:Y:S01]  /*e1e0*/  @P1 LDC R218, c[0x0][0x44c] ;  /* 0x00011300ffda1b82 */ /* 0x000ee20000000800 */
[----:B------:R-:W4:Y:S01]  /*e1f0*/  MUFU.TANH R154, R154 ;  /* 0x0000009a009a7308 */ /* 0x000f220000002400 */
[C---:B------:R-:W-:Y:S02]  /*e200*/  VIADD R224, R223.reuse, UR43 ;  /* 0x0000002bdfe07c36 */ /* 0x040fe40008000000 */
[----:B------:R-:W-:-:S04]  /*e210*/  VIADD R223, R223, UR45 ;  /* 0x0000002ddfdf7c36 */ /* 0x000fc80008000000 */
[----:B------:R-:W5:Y:S01]  /*e220*/  @P1 LDC R20, c[0x0][0x450] ;  /* 0x00011400ff141b82 */ /* 0x000f620000000800 */
[----:B------:R-:W0:Y:S08]  /*e230*/  MUFU.TANH R221, R221 ;  /* 0x000000dd00dd7308 */ /* 0x000e300000002400 */
[----:B------:R-:W0:Y:S01]  /*e240*/  MUFU.TANH R157, R157 ;  /* 0x0000009d009d7308 */ /* 0x000e220000002400 */
[----:B---3--:R-:W-:-:S07]  /*e250*/  @P1 IMAD.HI.U32 R218, R217, R218, RZ ;  /* 0x000000dad9da1227 */ /* 0x008fce00078e00ff */
[----:B------:R-:W3:Y:S01]  /*e260*/  MUFU.TANH R156, R156 ;  /* 0x0000009c009c7308 */ /* 0x000ee20000002400 */
[----:B-----5:R-:W-:Y:S01]  /*e270*/  @P1 SHF.R.U32.HI R217, RZ, R20, R218 ;  /* 0x00000014ffd91219 */ /* 0x020fe200000116da */
[----:B------:R-:W-:Y:S01]  /*e280*/  FMUL.FTZ R20, R155, UR44 ;  /* 0x0000002c9b147c20 */ /* 0x000fe20008410000 */
[----:B------:R-:W-:Y:S01]  /*e290*/  FMUL.FTZ R155, R158, UR44 ;  /* 0x0000002c9e9b7c20 */ /* 0x000fe20008410000 */
[----:B------:R-:W-:Y:S01]  /*e2a0*/  FMUL.FTZ R158, R162, UR44 ;  /* 0x0000002ca29e7c20 */ /* 0x000fe20008410000 */
[----:B------:R-:W-:Y:S01]  /*e2b0*/  FMUL.FTZ R162, R166, UR44 ;  /* 0x0000002ca6a27c20 */ /* 0x000fe20008410000 */
[----:B------:R-:W5:Y:S01]  /*e2c0*/  SHFL.IDX PT, R225, R217, RZ, 0x1c1f ;  /* 0x001c1fffd9e17589 */ /* 0x000f6200000e0000 */
[----:B------:R-:W-:Y:S01]  /*e2d0*/  FMUL.FTZ R166, R171, UR44 ;  /* 0x0000002caba67c20 */ /* 0x000fe20008410000 */
[----:B------:R-:W-:Y:S01]  /*e2e0*/  FMUL.FTZ R171, R172, UR44 ;  /* 0x0000002cacab7c20 */ /* 0x000fe20008410000 */
[----:B------:R-:W-:Y:S01]  /*e2f0*/  FMUL.FTZ R172, R178, UR44 ;  /* 0x0000002cb2ac7c20 */ /* 0x000fe20008410000 */
[----:B------:R-:W-:Y:S01]  /*e300*/  FMUL.FTZ R218, R152, UR44 ;  /* 0x0000002c98da7c20 */ /* 0x000fe20008410000 */
[----:B------:R-:W-:Y:S01]  /*e310*/  FMUL.FTZ R178, R183, UR44 ;  /* 0x0000002cb7b27c20 */ /* 0x000fe20008410000 */
[----:B------:R-:W-:Y:S01]  /*e320*/  PLOP3.LUT P1, PT, PT, PT, UP0, 0x40, 0x0 ;  /* 0x000000000000781c */ /* 0x000fe20003f2e808 */
[----:B------:R-:W0:Y:S01]  /*e330*/  MUFU.TANH R20, R20 ;  /* 0x0000001400147308 */ /* 0x000e220000002400 */
[----:B------:R-:W-:-:S05]  /*e340*/  VIADD R152, R21, 0x28c40 ;  /* 0x00028c4015987836 */ /* 0x000fca0000000000 */
[----:B------:R-:W-:Y:S02]  /*e350*/  PRMT R152, R186, 0x654, R152 ;  /* 0x00000654ba987816 */ /* 0x000fe40000000098 */
[----:B------:R-:W0:Y:S02]  /*e360*/  MUFU.TANH R218, R218 ;  /* 0x000000da00da7308 */ /* 0x000e240000002400 */
[----:B------:R0:W-:Y:S06]  /*e370*/  SYNCS.ARRIVE.TRANS64.RED.A1T0 RZ, [R152+URZ], RZ ;  /* 0x000000ff98ff79a7 */ /* 0x0001ec000810043f */
[----:B------:R-:W0:Y:S01]  /*e380*/  MUFU.TANH R155, R155 ;  /* 0x0000009b009b7308 */ /* 0x000e220000002400 */
[----:B-----5:R-:W-:-:S02]  /*e390*/  IMAD.IADD R183, R225, 0x1, R224 ;  /* 0x00000001e1b77824 */ /* 0x020fc400078e02e0 */
        /* <DEDUP_REMOVED lines=25> */
[----:B--234-:R-:W-:Y:S05]  /*e530*/  @P1 BRA `(.L_x_5898) ;  /* 0x0000000000581947 */ /* 0x01cfea0003800000 */
[----:B------:R-:W-:Y:S01]  /*e540*/  IADD3 R225, -R23, R184, R225 ;  /* 0x000000b817e17210 */ /* 0x000fe20007ffe1e1 */
[----:B------:R-:W-:Y:S03]  /*e550*/  BSSY B2, `(.L_x_5899) ;  /* 0x0000010000027945 */ /* 0x000fe60003800000 */
        /* <DEDUP_REMOVED lines=10> */
.L_x_5900:
[----:B------:R-:W-:-:S05]  /*e600*/  IMAD.U32 R227, RZ, RZ, UR42 ;  /* 0x0000002affe37e24 */ /* 0x000fca000f8e00ff */
[----:B------:R-:W-:-:S13]  /*e610*/  ISETP.NE.AND P1, PT, R227, 0x1, PT ;  /* 0x00000001e300780c */ /* 0x000fda0003f25270 */
[----:B0-----:R-:W0:Y:S02]  /*e620*/  @P1 LDC.64 R152, c[0x0][0x9e8] ;  /* 0x00027a00ff981b82 */ /* 0x001e240000000a00 */
[----:B0-----:R-:W-:-:S05]  /*e630*/  @P1 IMAD.HI.U32 R152, R225, R152, RZ ;  /* 0x00000098e1981227 */ /* 0x001fca00078e00ff */
[----:B------:R-:W-:-:S07]  /*e640*/  @P1 SHF.R.U32.HI R225, RZ, R153, R152 ;  /* 0x00000099ffe11219 */ /* 0x000fce0000011698 */
.L_x_5901:
[----:B------:R-:W-:Y:S05]  /*e650*/  BSYNC B2 ;  /* 0x0000000000027941 */ /* 0x000fea0003800000 */
.L_x_5899:
[----:B------:R-:W-:-:S04]  /*e660*/  IMAD R225, R225, R227, -R179 ;  /* 0x000000e3e1e17224 */ /* 0x000fc800078e0ab3 */
[----:B------:R-:W-:-:S05]  /*e670*/  IMAD.IADD R225, R225, 0x1, -R189 ;  /* 0x00000001e1e17824 */ /* 0x000fca00078e0abd */
[----:B------:R-:W-:Y:S02]  /*e680*/  VIMNMX R182, R182, R225, !PT ;  /* 0x000000e1b6b67248 */ /* 0x000fe40007fe0100 */
[----:B------:R-:W-:-:S07]  /*e690*/  VIADDMNMX R183, R225, R227, R183, PT ;  /* 0x000000e3e1b77246 */ /* 0x000fce00038001b7 */
.L_x_5898:
[----:B------:R-:W-:Y:S01]  /*e6a0*/  ISETP.GT.AND P1, PT, R12, -0x1, PT ;  /* 0xffffffff0c00780c */ /* 0x000fe20003f24270 */
[----:B------:R-:W2:Y:S01]  /*e6b0*/  SHFL.IDX PT, R217, R217, 0x1, 0x1c1f ;  /* 0x003c1f00d9d97f89 */ /* 0x000ea200000e0000 */
[----:B------:R-:W-:Y:S02]  /*e6c0*/  UISETP.NE.AND UP0, UPT, UR48, URZ, UPT ;  /* 0x0000003f3000728c */ /* 0x000fe4000bf05270 */
[C---:B------:R-:W-:Y:S02]  /*e6d0*/  ISETP.GT.AND P4, PT, R182.reuse, RZ, P1 ;  /* 0x000000ffb600720c */ /* 0x040fe40000f84270 */
[C---:B------:R-:W-:Y:S02]  /*e6e0*/  ISETP.GT.AND P3, PT, R182.reuse, 0x1, P1 ;  /* 0x00000001b600780c */ /* 0x040fe40000f64270 */
[----:B------:R-:W-:Y:S02]  /*e6f0*/  ISETP.LT.OR P4, PT, R183, 0x1, P4 ;  /* 0x00000001b700780c */ /* 0x000fe40002781670 */
[----:B------:R-:W-:-:S02]  /*e700*/  ISETP.GT.AND P5, PT, R182, 0x8, P1 ;  /* 0x00000008b600780c */ /* 0x000fc40000fa4270 */
[----:B0-----:R-:W-:Y:S02]  /*e710*/  FSEL R218, R218, -INF , !P4 ;  /* 0xff800000dada7808 */ /* 0x001fe40006000000 */
[C---:B------:R-:W-:Y:S02]  /*e720*/  ISETP.GT.AND P4, PT, R182.reuse, 0x10, P1 ;  /* 0x00000010b600780c */ /* 0x040fe40000f84270 */
[----:B------:R-:W-:Y:S02]  /*e730*/  ISETP.GT.AND P2, PT, R182, 0x9, P1 ;  /* 0x00000009b600780c */ /* 0x000fe40000f44270 */
[C---:B------:R-:W-:Y:S02]  /*e740*/  ISETP.LT.OR P4, PT, R183.reuse, 0x11, P4 ;  /* 0x00000011b700780c */ /* 0x040fe40002781670 */
[----:B------:R-:W-:Y:S02]  /*e750*/  ISETP.LT.OR P3, PT, R183, 0x2, P3 ;  /* 0x00000002b700780c */ /* 0x000fe40001f61670 */
[----:B------:R-:W-:-:S02]  /*e760*/  FSEL R160, R160, -INF , !P4 ;  /* 0xff800000a0a07808 */ /* 0x000fc40006000000 */
[----:B------:R-:W-:Y:S01]  /*e770*/  ISETP.GT.AND P4, PT, R182, 0x20, P1 ;  /* 0x00000020b600780c */ /* 0x000fe20000f84270 */
[--C-:B--2---:R-:W-:Y:S01]  /*e780*/  IMAD.IADD R224, R224, 0x1, R217.reuse ;  /* 0x00000001e0e07824 */ /* 0x104fe200078e02d9 */
[----:B------:R-:W-:Y:S01]  /*e790*/  ISETP.LT.OR P5, PT, R183, 0x9, P5 ;  /* 0x00000009b700780c */ /* 0x000fe20002fa1670 */
[----:B------:R-:W-:Y:S01]  /*e7a0*/  IMAD.IADD R223, R223, 0x1, R217 ;  /* 0x00000001dfdf7824 */ /* 0x000fe200078e02d9 */
[C---:B------:R-:W-:Y:S02]  /*e7b0*/  ISETP.LT.OR P2, PT, R183.reuse, 0xa, P2 ;  /* 0x0000000ab700780c */ /* 0x040fe40001741670 */
[----:B------:R-:W-:Y:S02]  /*e7c0*/  ISETP.LT.OR P4, PT, R183, 0x21, P4 ;  /* 0x00000021b700780c */ /* 0x000fe40002781670 */
[----:B------:R-:W-:Y:S02]  /*e7d0*/  FSEL R220, R220, -INF , !P3 ;  /* 0xff800000dcdc7808 */ /* 0x000fe40005800000 */
[----:B------:R-:W-:-:S02]  /*e7e0*/  FSEL R221, R221, -INF , !P5 ;  /* 0xff800000dddd7808 */ /* 0x000fc40006800000 */
[----:B------:R-:W-:Y:S02]  /*e7f0*/  FSEL R157, R157, -INF , !P2 ;  /* 0xff8000009d9d7808 */ /* 0x000fe40005000000 */
[C---:B------:R-:W-:Y:S02]  /*e800*/  ISETP.GT.AND P3, PT, R182.reuse, 0x11, P1 ;  /* 0x00000011b600780c */ /* 0x040fe40000f64270 */
[C---:B------:R-:W-:Y:S02]  /*e810*/  ISETP.GT.AND P5, PT, R182.reuse, 0x18, P1 ;  /* 0x00000018b600780c */ /* 0x040fe40000fa4270 */
[C---:B------:R-:W-:Y:S02]  /*e820*/  ISETP.GT.AND P2, PT, R182.reuse, 0x19, P1 ;  /* 0x00000019b600780c */ /* 0x040fe40000f44270 */
[----:B------:R-:W-:Y:S02]  /*e830*/  FSEL R167, R167, -INF , !P4 ;  /* 0xff800000a7a77808 */ /* 0x000fe40006000000 */
[----:B------:R-:W-:-:S02]  /*e840*/  ISETP.GT.AND P4, PT, R182, 0x30, P1 ;  /* 0x00000030b600780c */ /* 0x000fc40000f84270 */
[C---:B------:R-:W-:Y:S02]  /*e850*/  ISETP.LT.OR P3, PT, R183.reuse, 0x12, P3 ;  /* 0x00000012b700780c */ /* 0x040fe40001f61670 */
[C---:B------:R-:W-:Y:S02]  /*e860*/  ISETP.LT.OR P5, PT, R183.reuse, 0x19, P5 ;  /* 0x00000019b700780c */ /* 0x040fe40002fa1670 */
[C---:B------:R-:W-:Y:S02]  /*e870*/  ISETP.LT.OR P2, PT, R183.reuse, 0x1a, P2 ;  /* 0x0000001ab700780c */ /* 0x040fe40001741670 */
[----:B------:R-:W-:Y:S02]  /*e880*/  ISETP.LT.OR P4, PT, R183, 0x31, P4 ;  /* 0x00000031b700780c */ /* 0x000fe40002781670 */
[----:B------:R-:W-:Y:S02]  /*e890*/  FSEL R161, R161, -INF , !P3 ;  /* 0xff800000a1a17808 */ /* 0x000fe40005800000 */
[----:B------:R-:W-:-:S02]  /*e8a0*/  FSEL R164, R164, -INF , !P5 ;  /* 0xff800000a4a47808 */ /* 0x000fc40006800000 */
[----:B------:R-:W-:Y:S02]  /*e8b0*/  FSEL R222, R222, -INF , !P2 ;  /* 0xff800000dede7808 */ /* 0x000fe40005000000 */
[C---:B------:R-:W-:Y:S02]  /*e8c0*/  ISETP.GT.AND P3, PT, R182.reuse, 0x21, P1 ;  /* 0x00000021b600780c */ /* 0x040fe40000f64270 */
[C---:B------:R-:W-:Y:S02]  /*e8d0*/  ISETP.GT.AND P5, PT, R182.reuse, 0x28, P1 ;  /* 0x00000028b600780c */ /* 0x040fe40000fa4270 */
[----:B------:R-:W-:Y:S02]  /*e8e0*/  ISETP.GT.AND P2, PT, R182, 0x29, P1 ;  /* 0x00000029b600780c */ /* 0x000fe40000f44270 */
[----:B------:R-:W-:Y:S02]  /*e8f0*/  FSEL R175, R175, -INF , !P4 ;  /* 0xff800000afaf7808 */ /* 0x000fe40006000000 */
[----:B------:R-:W-:-:S02]  /*e900*/  PLOP3.LUT P4, PT, PT, PT, UP0, 0x40, 0x0 ;  /* 0x000000000000781c */ /* 0x000fc40003f8e808 */
[C---:B------:R-:W-:Y:S02]  /*e910*/  ISETP.LT.OR P3, PT, R183.reuse, 0x22, P3 ;  /* 0x00000022b700780c */ /* 0x040fe40001f61670 */
[C---:B------:R-:W-:Y:S02]  /*e920*/  ISETP.LT.OR P5, PT, R183.reuse, 0x29, P5 ;  /* 0x00000029b700780c */ /* 0x040fe40002fa1670 */
[----:B------:R-:W-:Y:S02]  /*e930*/  ISETP.LT.OR P2, PT, R183, 0x2a, P2 ;  /* 0x0000002ab700780c */ /* 0x000fe40001741670 */
[----:B------:R-:W-:Y:S02]  /*e940*/  FSEL R169, R169, -INF , !P3 ;  /* 0xff800000a9a97808 */ /* 0x000fe40005800000 */
[----:B------:R-:W-:Y:S02]  /*e950*/  FSEL R225, R171, -INF , !P5 ;  /* 0xff800000abe17808 */ /* 0x000fe40006800000 */
[----:B------:R-:W-:-:S02]  /*e960*/  FSEL R173, R173, -INF , !P2 ;  /* 0xff800000adad7808 */ /* 0x000fc40005000000 */
[C---:B------:R-:W-:Y:S02]  /*e970*/  ISETP.GT.AND P3, PT, R182.reuse, 0x31, P1 ;  /* 0x00000031b600780c */ /* 0x040fe40000f64270 */
[C---:B------:R-:W-:Y:S02]  /*e980*/  ISETP.GT.AND P5, PT, R182.reuse, 0x38, P1 ;  /* 0x00000038b600780c */ /* 0x040fe40000fa4270 */
[----:B------:R-:W-:Y:S02]  /*e990*/  ISETP.GT.AND P2, PT, R182, 0x39, P1 ;  /* 0x00000039b600780c */ /* 0x000fe40000f44270 */
[C---:B------:R-:W-:Y:S02]  /*e9a0*/  ISETP.LT.OR P3, PT, R183.reuse, 0x32, P3 ;  /* 0x00000032b700780c */ /* 0x040fe40001f61670 */
[C---:B------:R-:W-:Y:S02]  /*e9b0*/  ISETP.LT.OR P5, PT, R183.reuse, 0x39, P5 ;  /* 0x00000039b700780c */ /* 0x040fe40002fa1670 */
[----:B------:R-:W-:-:S02]  /*e9c0*/  ISETP.LT.OR P2, PT, R183, 0x3a, P2 ;  /* 0x0000003ab700780c */ /* 0x000fc40001741670 */
[----:B------:R-:W-:Y:S02]  /*e9d0*/  FSEL R177, R177, -INF , !P3 ;  /* 0xff800000b1b17808 */ /* 0x000fe40005800000 */
[----:B------:R-:W-:Y:S02]  /*e9e0*/  FSEL R180, R180, -INF , !P5 ;  /* 0xff800000b4b47808 */ /* 0x000fe40006800000 */
[----:B------:R-:W-:Y:S01]  /*e9f0*/  FSEL R181, R181, -INF , !P2 ;  /* 0xff800000b5b57808 */ /* 0x000fe20005000000 */
[----:B------:R-:W-:Y:S06]  /*ea00*/  @P4 BRA `(.L_x_5902) ;  /* 0x0000000000584947 */ /* 0x000fec0003800000 */
[----:B------:R-:W-:Y:S01]  /*ea10*/  IADD3 R217, -R23, R184, R217 ;  /* 0x000000b817d97210 */ /* 0x000fe20007ffe1d9 */
[----:B------:R-:W-:Y:S03]  /*ea20*/  BSSY B2, `(.L_x_5903) ;  /* 0x0000010000027945 */ /* 0x000fe60003800000 */
[----:B------:R-:W-:-:S13]  /*ea30*/  ISETP.GT.AND P2, PT, R217, -0x1, PT ;  /* 0xffffffffd900780c */ /* 0x000fda0003f44270 */
[----:B------:R-:W-:Y:S05]  /*ea40*/  @P2 BRA `(.L_x_5904) ;  /* 0x0000000000202947 */ /* 0x000fea0003800000 */
[----:B------:R-:W-:Y:S02]  /*ea50*/  MOV R171, UR42 ;  /* 0x0000002a00ab7c02 */ /* 0x000fe40008000f00 */
[----:B------:R-:W-:Y:S02]  /*ea60*/  LOP3.LUT R217, RZ, R217, RZ, 0x33, !PT ;  /* 0x000000d9ffd97212 */ /* 0x000fe400078e33ff */
[----:B------:R-:W-:-:S13]  /*ea70*/  ISETP.NE.AND P2, PT, R171, 0x1, PT ;  /* 0x00000001ab00780c */ /* 0x000fda0003f45270 */
[----:B------:R-:W0:Y:S02]  /*ea80*/  @P2 LDC.64 R152, c[0x0][0x9e8] ;  /* 0x00027a00ff982b82 */ /* 0x000e240000000a00 */
[----:B0-----:R-:W-:-:S05]  /*ea90*/  @P2 IMAD.HI.U32 R152, R217, R152, RZ ;  /* 0x00000098d9982227 */ /* 0x001fca00078e00ff */
[----:B------:R-:W-:-:S04]  /*eaa0*/  @P2 SHF.R.U32.HI R217, RZ, R153, R152 ;  /* 0x00000099ffd92219 */ /* 0x000fc80000011698 */
[----:B------:R-:W-:Y:S01]  /*eab0*/  LOP3.LUT R217, RZ, R217, RZ, 0x33, !PT ;  /* 0x000000d9ffd97212 */ /* 0x000fe200078e33ff */
[----:B------:R-:W-:Y:S06]  /*eac0*/  BRA `(.L_x_5905) ;  /* 0x0000000000147947 */ /* 0x000fec0003800000 */
.L_x_5904:
[----:B------:R-:W-:-:S05]  /*ead0*/  IMAD.U32 R171, RZ, RZ, UR42 ;  /* 0x0000002affab7e24 */ /* 0x000fca000f8e00ff */
[----:B------:R-:W-:-:S13]  /*eae0*/  ISETP.NE.AND P2, PT, R171, 0x1, PT ;  /* 0x00000001ab00780c */ /* 0x000fda0003f45270 */
[----:B------:R-:W0:Y:S02]  /*eaf0*/  @P2 LDC.64 R152, c[0x0][0x9e8] ;  /* 0x00027a00ff982b82 */ /* 0x000e240000000a00 */
[----:B0-----:R-:W-:-:S05]  /*eb00*/  @P2 IMAD.HI.U32 R152, R217, R152, RZ ;  /* 0x00000098d9982227 */ /* 0x001fca00078e00ff */
[----:B------:R-:W-:-:S07]  /*eb10*/  @P2 SHF.R.U32.HI R217, RZ, R153, R152 ;  /* 0x00000099ffd92219 */ /* 0x000fce0000011698 */
.L_x_5905:
[----:B------:R-:W-:Y:S05]  /*eb20*/  BSYNC B2 ;  /* 0x0000000000027941 */ /* 0x000fea0003800000 */
.L_x_5903:
[----:B------:R-:W-:-:S04]  /*eb30*/  IMAD R179, R217, R171, -R179 ;  /* 0x000000abd9b37224 */ /* 0x000fc800078e0ab3 */
[----:B------:R-:W-:-:S05]  /*eb40*/  IMAD.IADD R179, R179, 0x1, -R189 ;  /* 0x00000001b3b37824 */ /* 0x000fca00078e0abd */
[----:B------:R-:W-:Y:S02]  /*eb50*/  VIMNMX R223, R223, R179, !PT ;  /* 0x000000b3dfdf7248 */ /* 0x000fe40007fe0100 */
[----:B------:R-:W-:-:S07]  /*eb60*/  VIADDMNMX R224, R179, R171, R224, PT ;  /* 0x000000abb3e07246 */ /* 0x000fce00038001e0 */
.L_x_5902:
[----:B------:R-:W-:Y:S02]  /*eb70*/  ISETP.GT.AND P2, PT, R223, 0x1, P1 ;  /* 0x00000001df00780c */ /* 0x000fe40000f44270 */
[----:B------:R-:W-:Y:S02]  /*eb80*/  LOP3.LUT R16, R16, 0xffffdfff, RZ, 0xc0, !PT ;  /* 0xffffdfff10107812 */ /* 0x000fe400078ec0ff */
[----:B------:R-:W-:Y:S02]  /*eb90*/  ISETP.LT.OR P2, PT, R224, 0x2, P2 ;  /* 0x00000002e000780c */ /* 0x000fe40001741670 */
[----:B------:R-:W-:Y:S02]  /*eba0*/  @P0 LOP3.LUT R16, R16, 0x2000, RZ, 0xfc, !PT ;  /* 0x0000200010100812 */ /* 0x000fe400078efcff */
[----:B------:R-:W-:Y:S02]  /*ebb0*/  FSEL R152, R20, -INF , !P2 ;  /* 0xff80000014987808 */ /* 0x000fe40005000000 */
[----:B------:R-:W-:-:S02]  /*ebc0*/  FMNMX.FTZ R20, R218, R13, !PT ;  /* 0x0000000dda147209 */ /* 0x000fc40007810000 */
[----:B------:R-:W-:Y:S02]  /*ebd0*/  ISETP.GT.AND P0, PT, R223, 0x20, P1 ;  /* 0x00000020df00780c */ /* 0x000fe40000f04270 */
[----:B------:R-:W-:Y:S02]  /*ebe0*/  FMNMX.FTZ R20, R220, R20, !PT ;  /* 0x00000014dc147209 */ /* 0x000fe40007810000 */
[----:B------:R-:W-:Y:S02]  /*ebf0*/  LOP3.LUT R16, R16, 0xfffeffff, RZ, 0xc0, !PT ;  /* 0xfffeffff10107812 */ /* 0x000fe400078ec0ff */
[----:B------:R-:W-:Y:S02]  /*ec00*/  FMNMX.FTZ R20, R221, R20, !PT ;  /* 0x00000014dd147209 */ /* 0x000fe40007810000 */
[----:B------:R-:W-:Y:S02]  /*ec10*/  ISETP.GT.AND P3, PT, R223, 0x8, P1 ;  /* 0x00000008df00780c */ /* 0x000fe40000f64270 */
[----:B------:R-:W-:-:S02]  /*ec20*/  FMNMX.FTZ R20, R157, R20, !PT ;  /* 0x000000149d147209 */ /* 0x000fc40007810000 */
[----:B------:R-:W-:Y:S02]  /*ec30*/  ISETP.GT.AND P4, PT, R223, 0x9, P1 ;  /* 0x00000009df00780c */ /* 0x000fe40000f84270 */
[----:B------:R-:W-:Y:S02]  /*ec40*/  FMNMX.FTZ R20, R160, R20, !PT ;  /* 0x00000014a0147209 */ /* 0x000fe40007810000 */
[----:B------:R-:W-:Y:S02]  /*ec50*/  @P0 LOP3.LUT R16, R16, 0x10000, RZ, 0xfc, !PT ;  /* 0x0001000010100812 */ /* 0x000fe400078efcff */
[----:B------:R-:W-:Y:S02]  /*ec60*/  FMNMX.FTZ R20, R161, R20, !PT ;  /* 0x00000014a1147209 */ /* 0x000fe40007810000 */
[----:B------:R-:W-:Y:S02]  /*ec70*/  ISETP.GT.AND P0, PT, R223, 0x38, P1 ;  /* 0x00000038df00780c */ /* 0x000fe40000f04270 */
[----:B------:R-:W-:-:S02]  /*ec80*/  FMNMX.FTZ R20, R164, R20, !PT ;  /* 0x00000014a4147209 */ /* 0x000fc40007810000 */
[----:B------:R-:W-:Y:S02]  /*ec90*/  LOP3.LUT R16, R16, 0xfffffffd, RZ, 0xc0, !PT ;  /* 0xfffffffd10107812 */ /* 0x000fe400078ec0ff */
[----:B------:R-:W-:Y:S02]  /*eca0*/  FMNMX.FTZ R20, R222, R20, !PT ;  /* 0x00000014de147209 */ /* 0x000fe40007810000 */
[C---:B------:R-:W-:Y:S02]  /*ecb0*/  ISETP.LT.OR P3, PT, R224.reuse, 0x9, P3 ;  /* 0x00000009e000780c */ /* 0x040fe40001f61670 */
[----:B------:R-:W-:Y:S02]  /*ecc0*/  FMNMX.FTZ R20, R167, R20, !PT ;  /* 0x00000014a7147209 */ /* 0x000fe40007810000 */
[----:B------:R-:W-:Y:S02]  /*ecd0*/  ISETP.LT.OR P4, PT, R224, 0xa, P4 ;  /* 0x0000000ae000780c */ /* 0x000fe40002781670 */
[----:B------:R-:W-:-:S02]  /*ece0*/  FMNMX.FTZ R20, R169, R20, !PT ;  /* 0x00000014a9147209 */ /* 0x000fc40007810000 */
[----:B------:R-:W-:Y:S02]  /*ecf0*/  @P0 LOP3.LUT R16, R16, 0x2, RZ, 0xfc, !PT ;  /* 0x0000000210100812 */ /* 0x000fe400078efcff */
[----:B------:R-:W-:Y:S02]  /*ed00*/  ISETP.GT.AND P0, PT, R223, RZ, P1 ;  /* 0x000000ffdf00720c */ /* 0x000fe40000f04270 */
[----:B------:R-:W-:Y:S02]  /*ed10*/  FSEL R155, R155, -INF , !P3 ;  /* 0xff8000009b9b7808 */ /* 0x000fe40005800000 */
[----:B------:R-:W-:Y:S02]  /*ed20*/  FSEL R156, R156, -INF , !P4 ;  /* 0xff8000009c9c7808 */ /* 0x000fe40006000000 */
[C---:B------:R-:W-:Y:S02]  /*ed30*/  ISETP.GT.AND P5, PT, R223.reuse, 0x10, P1 ;  /* 0x00000010df00780c */ /* 0x040fe40000fa4270 */
[----:B------:R-:W-:-:S02]  /*ed40*/  ISETP.GT.AND P2, PT, R223, 0x11, P1 ;  /* 0x00000011df00780c */ /* 0x000fc40000f44270 */
[C---:B------:R-:W-:Y:S02]  /*ed50*/  ISETP.GT.AND P3, PT, R223.reuse, 0x18, P1 ;  /* 0x00000018df00780c */ /* 0x040fe40000f64270 */
[----:B------:R-:W-:Y:S02]  /*ed60*/  ISETP.GT.AND P4, PT, R223, 0x19, P1 ;  /* 0x00000019df00780c */ /* 0x000fe40000f84270 */
[----:B------:R-:W-:Y:S02]  /*ed70*/  FMNMX.FTZ R20, R225, R20, !PT ;  /* 0x00000014e1147209 */ /* 0x000fe40007810000 */
[C---:B------:R-:W-:Y:S02]  /*ed80*/  ISETP.LT.OR P5, PT, R224.reuse, 0x11, P5 ;  /* 0x00000011e000780c */ /* 0x040fe40002fa1670 */
        /* <DEDUP_REMOVED lines=9> */
[----:B------:R-:W-:Y:S02]  /*ee20*/  FMNMX.FTZ R20, R175, R20, !PT ;  /* 0x00000014af147209 */ /* 0x000fe40007810000 */
[C---:B------:R-:W-:Y:S02]  /*ee30*/  ISETP.GT.AND P2, PT, R223.reuse, 0x21, P1 ;  /* 0x00000021df00780c */ /* 0x040fe40000f44270 */
[C---:B------:R-:W-:Y:S02]  /*ee40*/  ISETP.GT.AND P3, PT, R223.reuse, 0x28, P1 ;  /* 0x00000028df00780c */ /* 0x040fe40000f64270 */
[C---:B------:R-:W-:Y:S02]  /*ee50*/  ISETP.GT.AND P4, PT, R223.reuse, 0x29, P1 ;  /* 0x00000029df00780c */ /* 0x040fe40000f84270 */
[----:B------:R-:W-:-:S02]  /*ee60*/  ISETP.GT.AND P5, PT, R223, 0x30, P1 ;  /* 0x00000030df00780c */ /* 0x000fc40000fa4270 */
[C---:B------:R-:W-:Y:S02]  /*ee70*/  ISETP.GT.AND P6, PT, R223.reuse, 0x31, P1 ;  /* 0x00000031df00780c */ /* 0x040fe40000fc4270 */
[----:B------:R-:W-:Y:S02]  /*ee80*/  ISETP.GT.AND P1, PT, R223, 0x39, P1 ;  /* 0x00000039df00780c */ /* 0x000fe40000f24270 */
[----:B------:R-:W-:Y:S02]  /*ee90*/  @P0 LOP3.LUT R16, R16, 0x20, RZ, 0xfc, !PT ;  /* 0x0000002010100812 */ /* 0x000fe400078efcff */
[----:B------:R-:W-:Y:S02]  /*eea0*/  FMNMX.FTZ R20, R177, R20, !PT ;  /* 0x00000014b1147209 */ /* 0x000fe40007810000 */
[----:B------:R-:W-:Y:S02]  /*eeb0*/  LOP3.LUT P0, RZ, R16, 0x10000, RZ, 0xc0, !PT ;  /* 0x0001000010ff7812 */ /* 0x000fe4000780c0ff */
[----:B------:R-:W-:-:S02]  /*eec0*/  FMNMX.FTZ R20, R180, R20, !PT ;  /* 0x00000014b4147209 */ /* 0x000fc40007810000 */
[----:B------:R-:W-:Y:S02]  /*eed0*/  LOP3.LUT R16, R16, 0xfffffff7, RZ, 0xc0, !PT ;  /* 0xfffffff710107812 */ /* 0x000fe400078ec0ff */
[----:B------:R-:W-:Y:S02]  /*eee0*/  ISETP.LT.OR P0, PT, R224, 0x21, P0 ;  /* 0x00000021e000780c */ /* 0x000fe40000701670 */
[----:B------:R-:W-:Y:S02]  /*eef0*/  FMNMX.FTZ R20, R181, R20, !PT ;  /* 0x00000014b5147209 */ /* 0x000fe40007810000 */
[----:B------:R-:W-:Y:S02]  /*ef00*/  @P1 LOP3.LUT R16, R16, 0x8, RZ, 0xfc, !PT ;  /* 0x0000000810101812 */ /* 0x000fe400078efcff */
[----:B------:R-:W-:Y:S01]  /*ef10*/  ISETP.LT.OR P5, PT, R224, 0x31, P5 ;  /* 0x00000031e000780c */ /* 0x000fe20002fa1670 */
[----:B------:R-:W0:Y:S01]  /*ef20*/  SHFL.BFLY PT, R153, R20, 0x2, 0x1f ;  /* 0x0c401f0014997f89 */ /* 0x000e2200000e0000 */
[----:B------:R-:W-:-:S02]  /*ef30*/  LOP3.LUT P1, RZ, R16, 0x2, RZ, 0xc0, !PT ;  /* 0x0000000210ff7812 */ /* 0x000fc4000782c0ff */
[----:B------:R-:W-:Y:S02]  /*ef40*/  LOP3.LUT R16, R16, 0xffffffbf, RZ, 0xc0, !PT ;  /* 0xffffffbf10107812 */ /* 0x000fe400078ec0ff */
[----:B------:R-:W-:Y:S02]  /*ef50*/  ISETP.LT.OR P6, PT, R224, 0x32, P6 ;  /* 0x00000032e000780c */ /* 0x000fe400037c1670 */
[----:B------:R-:W-:Y:S02]  /*ef60*/  @P0 LOP3.LUT R16, R16, 0x40, RZ, 0xfc, !PT ;  /* 0x0000004010100812 */ /* 0x000fe400078efcff */
[----:B------:R-:W-:Y:S02]  /*ef70*/  ISETP.LT.OR P0, PT, R224, 0x22, P2 ;  /* 0x00000022e000780c */ /* 0x000fe40001701670 */
[C---:B------:R-:W-:Y:S02]  /*ef80*/  LOP3.LUT P2, RZ, R16.reuse, 0x20, RZ, 0xc0, !PT ;  /* 0x0000002010ff7812 */ /* 0x040fe4000784c0ff */
[----:B------:R-:W-:-:S02]  /*ef90*/  LOP3.LUT R16, R16, 0xffffffef, RZ, 0xc0, !PT ;  /* 0xffffffef10107812 */ /* 0x000fc400078ec0ff */
[----:B------:R-:W-:Y:S02]  /*efa0*/  ISETP.LT.OR P2, PT, R224, 0x1, P2 ;  /* 0x00000001e000780c */ /* 0x000fe40001741670 */
[----:B------:R-:W-:Y:S02]  /*efb0*/  FSEL R172, R172, -INF , !P5 ;  /* 0xff800000acac7808 */ /* 0x000fe40006800000 */
[----:B------:R-:W-:Y:S02]  /*efc0*/  FSEL R154, R154, -INF , !P2 ;  /* 0xff8000009a9a7808 */ /* 0x000fe40005000000 */
[----:B------:R-:W-:Y:S02]  /*efd0*/  ISETP.LT.OR P1, PT, R224, 0x39, P1 ;  /* 0x00000039e000780c */ /* 0x000fe40000f21670 */
[----:B------:R-:W-:Y:S02]  /*efe0*/  @P0 LOP3.LUT R16, R16, 0x10, RZ, 0xfc, !PT ;  /* 0x0000001010100812 */ /* 0x000fe400078efcff */
[----:B------:R-:W-:-:S02]  /*eff0*/  ISETP.LT.OR P0, PT, R224, 0x29, P3 ;  /* 0x00000029e000780c */ /* 0x000fc40001f01670 */
[----:B0-----:R-:W-:Y:S02]  /*f000*/  FMNMX.FTZ R153, R20, R153, !PT ;  /* 0x0000009914997209 */ /* 0x001fe40007810000 */
[C---:B------:R-:W-:Y:S02]  /*f010*/  LOP3.LUT P3, RZ, R16.reuse, 0x8, RZ, 0xc0, !PT ;  /* 0x0000000810ff7812 */ /* 0x040fe4000786c0ff */
[----:B------:R-:W-:Y:S01]  /*f020*/  LOP3.LUT R16, R16, 0xfffffffb, RZ, 0xc0, !PT ;  /* 0xfffffffb10107812 */ /* 0x000fe200078ec0ff */
[----:B------:R-:W0:Y:S01]  /*f030*/  SHFL.BFLY PT, R171, R153, 0x1, 0x1f ;  /* 0x0c201f0099ab7f89 */ /* 0x000e2200000e0000 */
[----:B------:R-:W-:Y:S02]  /*f040*/  FMNMX.FTZ R179, R154, R15, !PT ;  /* 0x0000000f9ab37209 */ /* 0x000fe40007810000 */
[----:B------:R-:W-:Y:S02]  /*f050*/  FSEL R174, R174, -INF , !P6 ;  /* 0xff800000aeae7808 */ /* 0x000fe40007000000 */
[----:B------:R-:W-:-:S02]  /*f060*/  FMNMX.FTZ R179, R152, R179, !PT ;  /* 0x000000b398b37209 */ /* 0x000fc40007810000 */
[----:B------:R-:W-:Y:S02]  /*f070*/  @P0 LOP3.LUT R16, R16, 0x4, RZ, 0xfc, !PT ;  /* 0x0000000410100812 */ /* 0x000fe400078efcff */
[----:B------:R-:W-:Y:S02]  /*f080*/  ISETP.LT.OR P0, PT, R224, 0x2a, P4 ;  /* 0x0000002ae000780c */ /* 0x000fe40002701670 */
[----:B------:R-:W-:Y:S02]  /*f090*/  LOP3.LUT R16, R16, 0xffffbfff, RZ, 0xc0, !PT ;  /* 0xffffbfff10107812 */ /* 0x000fe400078ec0ff */
[----:B------:R-:W-:Y:S02]  /*f0a0*/  FMNMX.FTZ R179, R155, R179, !PT ;  /* 0x000000b39bb37209 */ /* 0x000fe40007810000 */
[----:B------:R-:W-:Y:S02]  /*f0b0*/  ISETP.LT.OR P3, PT, R224, 0x3a, P3 ;  /* 0x0000003ae000780c */ /* 0x000fe40001f61670 */
[----:B------:R-:W-:-:S02]  /*f0c0*/  FMNMX.FTZ R179, R156, R179, !PT ;  /* 0x000000b39cb37209 */ /* 0x000fc40007810000 */
[----:B------:R-:W-:Y:S02]  /*f0d0*/  FSEL R176, R176, -INF , !P1 ;  /* 0xff800000b0b07808 */ /* 0x000fe40004800000 */
[----:B------:R-:W-:Y:S02]  /*f0e0*/  FMNMX.FTZ R179, R158, R179, !PT ;  /* 0x000000b39eb37209 */ /* 0x000fe40007810000 */
[----:B------:R-:W-:Y:S02]  /*f0f0*/  @P0 LOP3.LUT R16, R16, 0x4000, RZ, 0xfc, !PT ;  /* 0x0000400010100812 */ /* 0x000fe400078efcff */
[----:B0-----:R-:W-:Y:S02]  /*f100*/  FMNMX.FTZ R171, R153, R171, !PT ;  /* 0x000000ab99ab7209 */ /* 0x001fe40007810000 */
[----:B------:R-:W-:Y:S02]  /*f110*/  LOP3.LUT P0, RZ, R16, 0x10, RZ, 0xc0, !PT ;  /* 0x0000001010ff7812 */ /* 0x000fe4000780c0ff */
[----:B------:R-:W-:-:S02]  /*f120*/  FSETP.NEU.FTZ.AND P4, PT, R171, -INF , PT ;  /* 0xff800000ab00780b */ /* 0x000fc40003f9d000 */
[----:B------:R-:W-:Y:S02]  /*f130*/  LOP3.LUT R16, R16, 0xffff7fff, RZ, 0xc0, !PT ;  /* 0xffff7fff10107812 */ /* 0x000fe400078ec0ff */
[----:B------:R-:W-:Y:S02]  /*f140*/  FSEL R20, R171, RZ, P4 ;  /* 0x000000ffab147208 */ /* 0x000fe40002000000 */
[----:B------:R-:W-:Y:S02]  /*f150*/  FMNMX.FTZ R179, R159, R179, !PT ;  /* 0x000000b39fb37209 */ /* 0x000fe40007810000 */
[----:B------:R-:W-:Y:S01]  /*f160*/  FSEL R178, R178, -INF , !P3 ;  /* 0xff800000b2b27808 */ /* 0x000fe20005800000 */
[----:B------:R-:W-:Y:S01]  /*f170*/  FADD.FTZ R13, -R20, R13 ;  /* 0x0000000d140d7221 */ /* 0x000fe20000010100 */
[----:B------:R-:W-:Y:S01]  /*f180*/  IMAD.U32 R20, RZ, RZ, UR38 ;  /* 0x00000026ff147e24 */ /* 0x000fe2000f8e00ff */
[----:B------:R-:W-:Y:S02]  /*f190*/  @P0 LOP3.LUT R16, R16, 0x8000, RZ, 0xfc, !PT ;  /* 0x0000800010100812 */ /* 0x000fe400078efcff */
[----:B------:R-:W-:Y:S01]  /*f1a0*/  FMNMX.FTZ R179, R162, R179, !PT ;  /* 0x000000b3a2b37209 */ /* 0x000fe20007810000 */
[-C--:B------:R-:W-:Y:S01]  /*f1b0*/  FMUL.FTZ R153, R171, R20.reuse ;  /* 0x00000014ab997220 */ /* 0x080fe20000410000 */
[----:B------:R-:W-:Y:S01]  /*f1c0*/  LOP3.LUT P0, RZ, R16, 0x40, RZ, 0xc0, !PT ;  /* 0x0000004010ff7812 */ /* 0x000fe2000780c0ff */
[----:B------:R-:W-:Y:S01]  /*f1d0*/  FMUL.FTZ R13, R13, R20 ;  /* 0x000000140d0d7220 */ /* 0x000fe20000410000 */
[----:B------:R-:W-:-:S02]  /*f1e0*/  FMNMX.FTZ R179, R163, R179, !PT ;  /* 0x000000b3a3b37209 */ /* 0x000fc40007810000 */
[----:B------:R-:W-:Y:S02]  /*f1f0*/  FSEL R165, R165, -INF , !P0 ;  /* 0xff800000a5a57808 */ /* 0x000fe40004000000 */
[C---:B------:R-:W-:Y:S02]  /*f200*/  LOP3.LUT P0, RZ, R16.reuse, 0x8000, RZ, 0xc0, !PT ;  /* 0x0000800010ff7812 */ /* 0x040fe4000780c0ff */
[----:B------:R-:W-:Y:S02]  /*f210*/  FSEL R153, R153, RZ, P4 ;  /* 0x000000ff99997208 */ /* 0x000fe40002000000 */
[----:B------:R-:W-:Y:S02]  /*f220*/  LOP3.LUT P4, RZ, R16, 0x4, RZ, 0xc0, !PT ;  /* 0x0000000410ff7812 */ /* 0x000fe4000788c0ff */
[----:B------:R-:W-:Y:S01]  /*f230*/  FSEL R166, R166, -INF , !P0 ;  /* 0xff800000a6a67808 */ /* 0x000fe20004000000 */
[-CC-:B------:R-:W-:Y:S01]  /*f240*/  FFMA.FTZ R218, R218, R20.reuse, -R153.reuse ;  /* 0x00000014dada7223 */ /* 0x180fe20000010899 */
[----:B------:R-:W-:Y:S01]  /*f250*/  FMNMX.FTZ R179, R165, R179, !PT ;  /* 0x000000b3a5b37209 */ /* 0x000fe20007810000 */
        /* <DEDUP_REMOVED lines=15> */
[----:B------:R-:W-:Y:S01]  /*f350*/  LOP3.LUT P0, RZ, R16, 0x4000, RZ, 0xc0, !PT ;  /* 0x0000400010ff7812 */ /* 0x000fe2000780c0ff */
[----:B------:R-:W-:Y:S01]  /*f360*/  MUFU.EX2 R218, R218 ;  /* 0x000000da00da7308 */ /* 0x000fe20000000800 */
[----:B------:R-:W-:-:S02]  /*f370*/  FSEL R168, R168, -INF , !P4 ;  /* 0xff800000a8a87808 */ /* 0x000fc40006000000 */
[----:B------:R-:W-:Y:S02]  /*f380*/  FMNMX.FTZ R181, R166, R179, !PT ;  /* 0x000000b3a6b57209 */ /* 0x000fe40007810000 */
[----:B------:R-:W-:Y:S02]  /*f390*/  FSEL R179, R170, -INF , !P0 ;  /* 0xff800000aab37808 */ /* 0x000fe40004000000 */
[----:B------:R-:W-:Y:S01]  /*f3a0*/  FMNMX.FTZ R181, R168, R181, !PT ;  /* 0x000000b5a8b57209 */ /* 0x000fe20007810000 */
[----:B------:R-:W-:Y:S01]  /*f3b0*/  MUFU.EX2 R220, R220 ;  /* 0x000000dc00dc7308 */ /* 0x000fe20000000800 */
[----:B------:R-:W-:Y:S02]  /*f3c0*/  ISETP.NE.AND P1, PT, R197, RZ, PT ;  /* 0x000000ffc500720c */ /* 0x000fe40003f25270 */
[----:B------:R-:W-:Y:S02]  /*f3d0*/  FMNMX.FTZ R181, R179, R181, !PT ;  /* 0x000000b5b3b57209 */ /* 0x000fe40007810000 */
[----:B------:R-:W-:-:S02]  /*f3e0*/  LOP3.LUT P0, RZ, R16, 0x2000, RZ, 0xc0, !PT ;  /* 0x0000200010ff7812 */ /* 0x000fc4000780c0ff */
[----:B------:R-:W-:Y:S01]  /*f3f0*/  FMNMX.FTZ R181, R172, R181, !PT ;  /* 0x000000b5acb57209 */ /* 0x000fe20007810000 */
[----:B------:R-:W-:Y:S03]  /*f400*/  MUFU.EX2 R221, R221 ;  /* 0x000000dd00dd7308 */ /* 0x000fe60000000800 */
[----:B------:R-:W-:-:S03]  /*f410*/  FMNMX.FTZ R181, R174, R181, !PT ;  /* 0x000000b5aeb57209 */ /* 0x000fc60007810000 */
[----:B------:R-:W-:Y:S01]  /*f420*/  @!P1 IMAD R17, R17, 0x40, R194 ;  /* 0x0000004011119824 */ /* 0x000fe200078e02c2 */
[----:B------:R-:W-:Y:S01]  /*f430*/  FMNMX.FTZ R170, R176, R181, !PT ;  /* 0x000000b5b0aa7209 */ /* 0x000fe20007810000 */
[----:B------:R-:W-:Y:S02]  /*f440*/  MUFU.EX2 R157, R157 ;  /* 0x0000009d009d7308 */ /* 0x000fe40000000800 */
[----:B------:R-:W-:Y:S01]  /*f450*/  @!P1 IMAD R17, R17, 0x4, R2 ;  /* 0x0000000411119824 */ /* 0x000fe200078e0202 */
[----:B------:R-:W-:-:S05]  /*f460*/  FMNMX.FTZ R170, R178, R170, !PT ;  /* 0x000000aab2aa7209 */ /* 0x000fca0007810000 */
[----:B------:R-:W0:Y:S01]  /*f470*/  SHFL.BFLY PT, R181, R170, 0x2, 0x1f ;  /* 0x0c401f00aab57f89 */ /* 0x000e2200000e0000 */
[----:B------:R-:W-:Y:S08]  /*f480*/  MUFU.EX2 R160, R160 ;  /* 0x000000a000a07308 */ /* 0x000ff00000000800 */
[----:B------:R-:W2:Y:S08]  /*f490*/  MUFU.EX2 R161, R161 ;  /* 0x000000a100a17308 */ /* 0x000eb00000000800 */
[----:B------:R-:W-:Y:S01]  /*f4a0*/  MUFU.EX2 R164, R164 ;  /* 0x000000a400a47308 */ /* 0x000fe20000000800 */
        /* <DEDUP_REMOVED lines=22> */
[--C-:B------:R-:W-:Y:S01]  /*f610*/  FFMA.FTZ R224, R166, R20, -R223.reuse ;  /* 0x00000014a6e07223 */ /* 0x100fe200000108df */
[----:B--2---:R-:W-:Y:S01]  /*f620*/  F2FP.F16.F32.PACK_AB R156, R161, R160 ;  /* 0x000000a0a19c723e */ /* 0x004fe200000000ff */
[-CC-:B------:R-:W-:Y:S01]  /*f630*/  FFMA.FTZ R168, R168, R20.reuse, -R223.reuse ;  /* 0x00000014a8a87223 */ /* 0x180fe200000108df */
[-CC-:B------:R-:W-:Y:S01]  /*f640*/  FFMA.FTZ R179, R179, R20.reuse, -R223.reuse ;  /* 0x00000014b3b37223 */ /* 0x180fe200000108df */
[-CC-:B------:R-:W-:Y:S01]  /*f650*/  FFMA.FTZ R172, R172, R20.reuse, -R223.reuse ;  /* 0x00000014acac7223 */ /* 0x180fe200000108df */
[-CC-:B------:R-:W-:Y:S01]  /*f660*/  FFMA.FTZ R174, R174, R20.reuse, -R223.reuse ;  /* 0x00000014aeae7223 */ /* 0x180fe200000108df */
[-CC-:B------:R-:W-:Y:S01]  /*f670*/  FFMA.FTZ R178, R178, R20.reuse, -R223.reuse ;  /* 0x00000014b2b27223 */ /* 0x180fe200000108df */
[----:B------:R-:W-:Y:S01]  /*f680*/  MUFU.EX2 R155, R155 ;  /* 0x0000009b009b7308 */ /* 0x000fe20000000800 */
[-C--:B---3--:R-:W-:Y:S01]  /*f690*/  FMUL.FTZ R13, R181, R20.reuse ;  /* 0x00000014b50d7220 */ /* 0x088fe20000410000 */
[-CC-:B------:R-:W-:Y:S01]  /*f6a0*/  FFMA.FTZ R181, R152, R20.reuse, -R223.reuse ;  /* 0x0000001498b57223 */ /* 0x180fe200000108df */
[----:B------:R-:W-:Y:S01]  /*f6b0*/  FFMA.FTZ R176, R176, R20, -R223 ;  /* 0x00000014b0b07223 */ /* 0x000fe200000108df */
[----:B------:R-:W-:-:S02]  /*f6c0*/  F2FP.F16.F32.PACK_AB R152, R220, R218 ;  /* 0x000000dadc98723e */ /* 0x000fc400000000ff */
[----:B0-----:R-:W-:Y:S02]  /*f6d0*/  F2FP.F16.F32.PACK_AB R158, R222, R164 ;  /* 0x000000a4de9e723e */ /* 0x001fe400000000ff */
[----:B------:R-:W0:Y:S01]  /*f6e0*/  MUFU.EX2 R13, R13 ;  /* 0x0000000d000d7308 */ /* 0x000e220000000800 */
[----:B----4-:R-:W-:Y:S01]  /*f6f0*/  @!P1 STS [R17+0x28800], R15 ;  /* 0x0288000f11009388 */ /* 0x010fe20000000800 */
[----:B------:R-:W-:Y:S01]  /*f700*/  FFMA.FTZ R3, R15, R3, R218 ;  /* 0x000000030f037223 */ /* 0x000fe200000100da */
[-C--:B------:R-:W-:Y:S01]  /*f710*/  FMUL.FTZ R24, R24, R15.reuse ;  /* 0x0000000f18187220 */ /* 0x080fe20000410000 */
[-C--:B------:R-:W-:Y:S01]  /*f720*/  FMUL.FTZ R25, R25, R15.reuse ;  /* 0x0000000f19197220 */ /* 0x080fe20000410000 */
[-C--:B------:R-:W-:Y:S01]  /*f730*/  FMUL.FTZ R28, R28, R15.reuse ;  /* 0x0000000f1c1c7220 */ /* 0x080fe20000410000 */
[----:B------:R-:W-:Y:S01]  /*f740*/  FADD.FTZ R3, R220, R3 ;  /* 0x00000003dc037221 */ /* 0x000fe20000010000 */
[-C--:B------:R-:W-:Y:S01]  /*f750*/  FMUL.FTZ R29, R29, R15.reuse ;  /* 0x0000000f1d1d7220 */ /* 0x080fe20000410000 */
[----:B------:R-:W-:Y:S01]  /*f760*/  MUFU.EX2 R181, R181 ;  /* 0x000000b500b57308 */ /* 0x000fe20000000800 */
        /* <DEDUP_REMOVED lines=8> */
[----:B0-----:R0:W-:Y:S01]  /*f7f0*/  @!P1 STS [R17+0x28820], R13 ;  /* 0x0288200d11009388 */ /* 0x0011e20000000800 */
[----:B------:R-:W-:Y:S01]  /*f800*/  FADD.FTZ R3, R160, R3 ;  /* 0x00000003a0037221 */ /* 0x000fe20000010000 */
[----:B------:R-:W-:Y:S01]  /*f810*/  F2FP.F16.F32.PACK_AB R160, R169, R167 ;  /* 0x000000a7a9a0723e */ /* 0x000fe200000000ff */
[-C--:B------:R-:W-:Y:S01]  /*f820*/  FMUL.FTZ R41, R41, R15.reuse ;  /* 0x0000000f29297220 */ /* 0x080fe20000410000 */
[-C--:B------:R-:W-:Y:S01]  /*f830*/  FMUL.FTZ R44, R44, R15.reuse ;  /* 0x0000000f2c2c7220 */ /* 0x080fe20000410000 */
[----:B------:R-:W-:Y:S01]  /*f840*/  FADD.FTZ R3, R161, R3 ;  /* 0x00000003a1037221 */ /* 0x000fe20000010000 */
[-C--:B------:R-:W-:Y:S01]  /*f850*/  FMUL.FTZ R45, R45, R15.reuse ;  /* 0x0000000f2d2d7220 */ /* 0x080fe20000410000 */
[----:B------:R-:W-:Y:S01]  /*f860*/  MUFU.EX2 R159, R159 ;  /* 0x0000009f009f7308 */ /* 0x000fe20000000800 */
[----:B------:R-:W-:Y:S01]  /*f870*/  FMUL.FTZ R48, R48, R15 ;  /* 0x0000000f30307220 */ /* 0x000fe20000410000 */
[----:B------:R-:W-:Y:S01]  /*f880*/  FADD.FTZ R3, R164, R3 ;  /* 0x00000003a4037221 */ /* 0x000fe20000010000 */
[----:B0-----:R-:W-:Y:S01]  /*f890*/  FFMA.FTZ R17, R154, R20, -R223 ;  /* 0x000000149a117223 */ /* 0x001fe200000108df */
[----:B------:R-:W-:Y:S01]  /*f8a0*/  F2FP.F16.F32.PACK_AB R154, R157, R221 ;  /* 0x000000dd9d9a723e */ /* 0x000fe200000000ff */
[----:B------:R-:W-:Y:S01]  /*f8b0*/  FMUL.FTZ R49, R49, R15 ;  /* 0x0000000f31317220 */ /* 0x000fe20000410000 */
[----:B------:R-:W-:Y:S01]  /*f8c0*/  FADD.FTZ R3, R222, R3 ;  /* 0x00000003de037221 */ /* 0x000fe20000010000 */
[----:B------:R-:W-:Y:S01]  /*f8d0*/  F2FP.F16.F32.PACK_AB R164, R177, R175 ;  /* 0x000000afb1a4723e */ /* 0x000fe200000000ff */
[----:B------:R-:W-:Y:S01]  /*f8e0*/  MUFU.EX2 R157, R183 ;  /* 0x000000b7009d7308 */ /* 0x000fe20000000800 */
[-C--:B------:R-:W-:Y:S01]  /*f8f0*/  FMUL.FTZ R52, R52, R15.reuse ;  /* 0x0000000f34347220 */ /* 0x080fe20000410000 */
[----:B------:R-:W-:Y:S01]  /*f900*/  FADD.FTZ R3, R167, R3 ;  /* 0x00000003a7037221 */ /* 0x000fe20000010000 */
[-C--:B------:R-:W-:Y:S01]  /*f910*/  FMUL.FTZ R53, R53, R15.reuse ;  /* 0x0000000f35357220 */ /* 0x080fe20000410000 */
[-C--:B------:R-:W-:Y:S01]  /*f920*/  FMUL.FTZ R56, R56, R15.reuse ;  /* 0x0000000f38387220 */ /* 0x080fe20000410000 */
[-C--:B------:R-:W-:Y:S01]  /*f930*/  FMUL.FTZ R57, R57, R15.reuse ;  /* 0x0000000f39397220 */ /* 0x080fe20000410000 */
[----:B------:R-:W-:Y:S01]  /*f940*/  FADD.FTZ R3, R169, R3 ;  /* 0x00000003a9037221 */ /* 0x000fe20000010000 */
        /* <DEDUP_REMOVED lines=22> */
[----:B------:R-:W-:Y:S01]  /*fab0*/  FADD.FTZ R0, R181, R0 ;  /* 0x00000000b5007221 */ /* 0x000fe20000010000 */
[-C--:B------:R-:W-:Y:S01]  /*fac0*/  FMUL.FTZ R96, R96, R15.reuse ;  /* 0x0000000f60607220 */ /* 0x080fe20000410000 */
[----:B------:R-:W-:Y:S01]  /*fad0*/  FMUL.FTZ R97, R97, R15 ;  /* 0x0000000f61617220 */ /* 0x000fe20000410000 */
[----:B------:R-:W0:Y:S01]  /*fae0*/  MUFU.EX2 R161, R165 ;  /* 0x000000a500a17308 */ /* 0x000e220000000800 */
[----:B------:R-:W-:Y:S01]  /*faf0*/  FADD.FTZ R0, R155, R0 ;  /* 0x000000009b007221 */ /* 0x000fe20000010000 */
[----:B------:R-:W-:Y:S01]  /*fb00*/  F2FP.F16.F32.PACK_AB R155, R182, R155 ;  /* 0x0000009bb69b723e */ /* 0x000fe200000000ff */
[-C--:B------:R-:W-:Y:S01]  /*fb10*/  FMUL.FTZ R100, R100, R15.reuse ;  /* 0x0000000f64647220 */ /* 0x080fe20000410000 */
[-C--:B------:R-:W-:Y:S01]  /*fb20*/  FMUL.FTZ R101, R101, R15.reuse ;  /* 0x0000000f65657220 */ /* 0x080fe20000410000 */
[----:B------:R-:W-:Y:S01]  /*fb30*/  FADD.FTZ R0, R182, R0 ;  /* 0x00000000b6007221 */ /* 0x000fe20000010000 */
[-C--:B------:R-:W-:Y:S01]  /*fb40*/  FMUL.FTZ R104, R104, R15.reuse ;  /* 0x0000000f68687220 */ /* 0x080fe20000410000 */
[----:B------:R-:W-:Y:S01]  /*fb50*/  FMUL.FTZ R105, R105, R15 ;  /* 0x0000000f69697220 */ /* 0x000fe20000410000 */
[----:B------:R-:W3:Y:S01]  /*fb60*/  MUFU.EX2 R162, R225 ;  /* 0x000000e100a27308 */ /* 0x000ee20000000800 */
[----:B------:R-:W-:Y:S01]  /*fb70*/  FADD.FTZ R0, R157, R0 ;  /* 0x000000009d007221 */ /* 0x000fe20000010000 */
[----:B------:R-:W-:Y:S01]  /*fb80*/  F2FP.F16.F32.PACK_AB R157, R159, R157 ;  /* 0x0000009d9f9d723e */ /* 0x000fe200000000ff */
[-C--:B------:R-:W-:Y:S01]  /*fb90*/  FMUL.FTZ R108, R108, R15.reuse ;  /* 0x0000000f6c6c7220 */ /* 0x080fe20000410000 */
[----:B------:R-:W-:Y:S01]  /*fba0*/  FMUL.FTZ R109, R109, R15 ;  /* 0x0000000f6d6d7220 */ /* 0x000fe20000410000 */
[----:B------:R-:W-:Y:S01]  /*fbb0*/  FADD.FTZ R0, R159, R0 ;  /* 0x000000009f007221 */ /* 0x000fe20000010000 */
[----:B--2---:R-:W-:Y:S01]  /*fbc0*/  F2FP.F16.F32.PACK_AB R159, R163, R217 ;  /* 0x000000d9a39f723e */ /* 0x004fe200000000ff */
[-C--:B------:R-:W-:Y:S01]  /*fbd0*/  FMUL.FTZ R112, R112, R15.reuse ;  /* 0x0000000f70707220 */ /* 0x080fe20000410000 */
[----:B------:R-:W2:Y:S01]  /*fbe0*/  MUFU.EX2 R224, R224 ;  /* 0x000000e000e07308 */ /* 0x000ea20000000800 */
[----:B------:R-:W-:Y:S01]  /*fbf0*/  FADD.FTZ R0, R217, R0 ;  /* 0x00000000d9007221 */ /* 0x000fe20000010000 */
[-C--:B------:R-:W-:Y:S01]  /*fc00*/  FMUL.FTZ R113, R113, R15.reuse ;  /* 0x0000000f71717220 */ /* 0x080fe20000410000 */
[-C--:B------:R-:W-:Y:S01]  /*fc10*/  FMUL.FTZ R116, R116, R15.reuse ;  /* 0x0000000f74747220 */ /* 0x080fe20000410000 */
[-C--:B------:R-:W-:Y:S01]  /*fc20*/  FMUL.FTZ R117, R117, R15.reuse ;  /* 0x0000000f75757220 */ /* 0x080fe20000410000 */
[----:B------:R-:W-:Y:S01]  /*fc30*/  FADD.FTZ R0, R163, R0 ;  /* 0x00000000a3007221 */ /* 0x000fe20000010000 */
[-C--:B------:R-:W-:Y:S01]  /*fc40*/  FMUL.FTZ R120, R120, R15.reuse ;  /* 0x0000000f78787220 */ /* 0x080fe20000410000 */
[-C--:B------:R-:W-:Y:S01]  /*fc50*/  FMUL.FTZ R121, R121, R15.reuse ;  /* 0x0000000f79797220 */ /* 0x080fe20000410000 */
[----:B------:R-:W4:Y:S01]  /*fc60*/  MUFU.EX2 R168, R168 ;  /* 0x000000a800a87308 */ /* 0x000f220000000800 */
[----:B0-----:R-:W-:Y:S01]  /*fc70*/  FADD.FTZ R0, R161, R0 ;  /* 0x00000000a1007221 */ /* 0x001fe20000010000 */
[----:B---3--:R-:W-:Y:S01]  /*fc80*/  FADD.FTZ R3, R162, R3 ;  /* 0x00000003a2037221 */ /* 0x008fe20000010000 */
[----:B------:R-:W-:Y:S01]  /*fc90*/  F2FP.F16.F32.PACK_AB R162, R173, R162 ;  /* 0x000000a2ada2723e */ /* 0x000fe200000000ff */
[-C--:B------:R-:W-:Y:S01]  /*fca0*/  FMUL.FTZ R124, R124, R15.reuse ;  /* 0x0000000f7c7c7220 */ /* 0x080fe20000410000 */
[-C--:B------:R-:W-:Y:S01]  /*fcb0*/  FMUL.FTZ R125, R125, R15.reuse ;  /* 0x0000000f7d7d7220 */ /* 0x080fe20000410000 */
[----:B------:R-:W-:Y:S01]  /*fcc0*/  FADD.FTZ R3, R173, R3 ;  /* 0x00000003ad037221 */ /* 0x000fe20000010000 */
[----:B------:R-:W-:Y:S01]  /*fcd0*/  FMUL.FTZ R128, R128, R15 ;  /* 0x0000000f80807220 */ /* 0x000fe20000410000 */
[----:B------:R-:W0:Y:S01]  /*fce0*/  MUFU.EX2 R179, R179 ;  /* 0x000000b300b37308 */ /* 0x000e220000000800 */
[C---:B--2---:R-:W-:Y:S01]  /*fcf0*/  FADD.FTZ R0, R224.reuse, R0 ;  /* 0x00000000e0007221 */ /* 0x044fe20000010000 */
[----:B------:R-:W-:Y:S01]  /*fd00*/  FADD.FTZ R3, R175, R3 ;  /* 0x00000003af037221 */ /* 0x000fe20000010000 */
[----:B------:R-:W-:Y:S01]  /*fd10*/  F2FP.F16.F32.PACK_AB R161, R224, R161 ;  /* 0x000000a1e0a1723e */ /* 0x000fe200000000ff */
[-C--:B------:R-:W-:Y:S01]  /*fd20*/  FMUL.FTZ R129, R129, R15.reuse ;  /* 0x0000000f81817220 */ /* 0x080fe20000410000 */
[-C--:B------:R-:W-:Y:S01]  /*fd30*/  FMUL.FTZ R132, R132, R15.reuse ;  /* 0x0000000f84847220 */ /* 0x080fe20000410000 */
[----:B------:R-:W-:Y:S01]  /*fd40*/  FADD.FTZ R3, R177, R3 ;  /* 0x00000003b1037221 */ /* 0x000fe20000010000 */
[-C--:B------:R-:W-:Y:S01]  /*fd50*/  FMUL.FTZ R133, R133, R15.reuse ;  /* 0x0000000f85857220 */ /* 0x080fe20000410000 */
[----:B------:R-:W2:Y:S01]  /*fd60*/  MUFU.EX2 R165, R172 ;  /* 0x000000ac00a57308 */ /* 0x000ea20000000800 */
        /* <DEDUP_REMOVED lines=9> */
[----:B------:R-:W-:Y:S01]  /*fe00*/  F2FP.F16.F32.PACK_AB R163, R179, R168 ;  /* 0x000000a8b3a3723e */ /* 0x000fe200000000ff */
[-C--:B------:R-:W-:Y:S01]  /*fe10*/  FMUL.FTZ R148, R148, R15.reuse ;  /* 0x0000000f94947220 */ /* 0x080fe20000410000 */
[----:B------:R-:W-:Y:S01]  /*fe20*/  FMUL.FTZ R149, R149, R15 ;  /* 0x0000000f95957220 */ /* 0x000fe20000410000 */
[-C--:B------:R-:W-:Y:S01]  /*fe30*/  FMUL.FTZ R26, R26, R13.reuse ;  /* 0x0000000d1a1a7220 */ /* 0x080fe20000410000 */
[-C--:B------:R-:W-:Y:S01]  /*fe40*/  FMUL.FTZ R27, R27, R13.reuse ;  /* 0x0000000d1b1b7220 */ /* 0x080fe20000410000 */
[-C--:B------:R-:W-:Y:S01]  /*fe50*/  FMUL.FTZ R30, R30, R13.reuse ;  /* 0x0000000d1e1e7220 */ /* 0x080fe20000410000 */
[----:B------:R-:W0:Y:S01]  /*fe60*/  MUFU.EX2 R174, R174 ;  /* 0x000000ae00ae7308 */ /* 0x000e220000000800 */
        /* <DEDUP_REMOVED lines=24> */
[C---:B--2---:R-:W-:Y:S01]  /*fff0*/  FADD.FTZ R3, R153.reuse, R3 ;  /* 0x0000000399037221 */ /* 0x044fe20000010000 */
[----:B------:R-:W-:Y:S01]  /*10000*/  F2FP.F16.F32.PACK_AB R166, R153, R166 ;  /* 0x000000a699a6723e */ /* 0x000fe200000000ff */
[----:B------:R-:W-:Y:S01]  /*10010*/  FMUL.FTZ R66, R66, R13 ;  /* 0x0000000d42427220 */ /* 0x000fe20000410000 */
[----:B------:R-:W-:Y:S01]  /*10020*/  F2FP.F16.F32.PACK_AB R153, R181, R17 ;  /* 0x00000011b599723e */ /* 0x000fe200000000ff */
[----:B------:R-:W-:Y:S01]  /*10030*/  BAR.SYNC.DEFER_BLOCKING 0xf, 0x100 ;  /* 0x03c4000000007b1d */ /* 0x000fe20000010000 */
[-C--:B------:R-:W-:Y:S01]  /*10040*/  FMUL.FTZ R67, R67, R13.reuse ;  /* 0x0000000d43437220 */ /* 0x080fe20000410000 */
[-C--:B------:R-:W-:Y:S01]  /*10050*/  FMUL.FTZ R70, R70, R13.reuse ;  /* 0x0000000d46467220 */ /* 0x080fe20000410000 */
[-C--:B------:R-:W-:Y:S01]  /*10060*/  FMUL.FTZ R71, R71, R13.reuse ;  /* 0x0000000d47477220 */ /* 0x080fe20000410000 */
[----:B---3--:R-:W-:Y:S01]  /*10070*/  FADD.FTZ R0, R167, R0 ;  /* 0x00000000a7007221 */ /* 0x008fe20000010000 */
[-C--:B------:R-:W-:Y:S01]  /*10080*/  FMUL.FTZ R74, R74, R13.reuse ;  /* 0x0000000d4a4a7220 */ /* 0x080fe20000410000 */
[-C--:B------:R-:W-:Y:S01]  /*10090*/  FMUL.FTZ R75, R75, R13.reuse ;  /* 0x0000000d4b4b7220 */ /* 0x080fe20000410000 */
[-C--:B------:R-:W-:Y:S01]  /*100a0*/  FMUL.FTZ R78, R78, R13.reuse ;  /* 0x0000000d4e4e7220 */ /* 0x080fe20000410000 */
[-C--:B------:R-:W-:Y:S01]  /*100b0*/  FMUL.FTZ R79, R79, R13.reuse ;  /* 0x0000000d4f4f7220 */ /* 0x080fe20000410000 */
[-C--:B------:R-:W-:Y:S01]  /*100c0*/  FMUL.FTZ R82, R82, R13.reuse ;  /* 0x0000000d52527220 */ /* 0x080fe20000410000 */
[-C--:B------:R-:W-:Y:S01]  /*100d0*/  FMUL.FTZ R83, R83, R13.reuse ;  /* 0x0000000d53537220 */ /* 0x080fe20000410000 */
[----:B------:R-:W-:Y:S01]  /*100e0*/  FMUL.FTZ R86, R86, R13 ;  /* 0x0000000d56567220 */ /* 0x000fe20000410000 */
[C---:B0-----:R-:W-:Y:S01]  /*100f0*/  F2FP.F16.F32.PACK_AB R167, R178.reuse, R167 ;  /* 0x000000a7b2a7723e */ /* 0x041fe200000000ff */
[----:B------:R-:W-:Y:S01]  /*10100*/  FADD.FTZ R0, R178, R0 ;  /* 0x00000000b2007221 */ /* 0x000fe20000010000 */
        /* <DEDUP_REMOVED lines=10> */
[----:B------:R0:W-:Y:S01]  /*101b0*/  STSM.16.M88.4 [R200+0x26800], R152 ;  /* 0x02680098c8007844 */ /* 0x0001e20000000200 */
[-C--:B------:R-:W-:Y:S01]  /*101c0*/  FMUL.FTZ R107, R107, R13.reuse ;  /* 0x0000000d6b6b7220 */ /* 0x080fe20000410000 */
[-C--:B------:R-:W-:Y:S01]  /*101d0*/  FMUL.FTZ R110, R110, R13.reuse ;  /* 0x0000000d6e6e7220 */ /* 0x080fe20000410000 */
[-C--:B------:R-:W-:Y:S01]  /*101e0*/  FMUL.FTZ R111, R111, R13.reuse ;  /* 0x0000000d6f6f7220 */ /* 0x080fe20000410000 */
[----:B------:R0:W-:Y:S01]  /*101f0*/  STSM.16.M88.4 [R203], R156 ;  /* 0x0000009ccb007844 */ /* 0x0001e20000000200 */
        /* <DEDUP_REMOVED lines=24> */
.L_x_5906:
[----:B------:R2:W3:Y:S01]  /*10380*/  SYNCS.PHASECHK.TRANS64.TRYWAIT P1, [R21+URZ+0x28c50], R213 ;  /* 0x028c50d5150075a7 */ /* 0x0004e2000802017f */
[----:B------:R-:W-:Y:S05]  /*10390*/  @!P0 BRA `(.L_x_5907) ;  /* 0x0000000000048947 */ /* 0x000fea0003800000 */
[----:B------:R-:W-:Y:S01]  /*103a0*/  BPT.TRAP 0x1 ;  /* 0x000000040000795c */ /* 0x000fe20000300000 */
.L_x_5907:
[----:B------:R-:W-:Y:S04]  /*103b0*/  BSSY B2, `(.L_x_5908) ;  /* 0x0000004000027945 */ /* 0x000fe80003800000 */
[----:B---3--:R-:W-:Y:S05]  /*103c0*/  @P1 BRA `(.L_x_5909) ;  /* 0x0000000000081947 */ /* 0x008fea0003800000 */
[----:B------:R-:W3:Y:S02]  /*103d0*/  SYNCS.PHASECHK.TRANS64.TRYWAIT P1, [R21+URZ+0x28c50], R213 ;  /* 0x028c50d5150075a7 */ /* 0x000ee4000802017f */
[----:B---3--:R-:W-:Y:S05]  /*103e0*/  @!P1 BRA `(.L_x_5910) ;  /* 0x0000014000189947 */ /* 0x008fea0003800000 */
.L_x_5909:
[----:B------:R-:W-:Y:S05]  /*103f0*/  BSYNC B2 ;  /* 0x0000000000027941 */ /* 0x000fea0003800000 */
.L_x_5908:
[----:B------:R-:W-:Y:S01]  /*10400*/  IMAD R168, R209, 0x1000, R195 ;  /* 0x00001000d1a87824 */ /* 0x000fe200078e02c3 */
[----:B------:R-:W-:Y:S01]  /*10410*/  WARPGROUP.ARRIVE ;  /* 0x00000000000079c5 */ /* 0x000fe20000000000 */
[----:B------:R-:W-:-:S03]  /*10420*/  IMAD.MOV.U32 R169, RZ, RZ, 0x40000040 ;  /* 0x40000040ffa97424 */ /* 0x000fc600078e00ff */
[----:B------:R-:W-:Y:S02]  /*10430*/  R2UR UR6, R168 ;  /* 0x00000000a80672ca */ /* 0x000fe400000e0000 */
[----:B------:R-:W-:Y:S01]  /*10440*/  R2UR UR7, R169 ;  /* 0x00000000a90772ca */ /* 0x000fe200000e0000 */
[----:B------:R-:W-:-:S12]  /*10450*/  IMAD.MOV.U32 R169, RZ, RZ, 0x40000040 ;  /* 0x40000040ffa97424 */ /* 0x000fd800078e00ff */
        /* <DEDUP_REMOVED lines=34> */
.L_x_5911:
[C---:B------:R-:W-:Y:S01]  /*10680*/  ISETP.GT.AND P1, PT, R12.reuse, R211, PT ;  /* 0x000000d30c00720c */ /* 0x040fe20003f24270 */
[----:B-123--:R-:W-:Y:S02]  /*10690*/  VIADD R21, R21, 0x28c60 ;  /* 0x00028c6015157836 */ /* 0x00efe40000000000 */
[----:B------:R-:W-:Y:S02]  /*106a0*/  VIADD R12, R12, 0xffffffff ;  /* 0xffffffff0c0c7836 */ /* 0x000fe40000000000 */
[----:B------:R-:W-:Y:S01]  /*106b0*/  IMAD.MOV.U32 R15, RZ, RZ, R170 ;  /* 0x000000ffff0f7224 */ /* 0x000fe200078e00aa */
[----:B------:R-:W-:Y:S01]  /*106c0*/  PRMT R21, R186, 0x654, R21 ;  /* 0x00000654ba157816 */ /* 0x000fe20000000015 */
[----:B------:R-:W-:Y:S02]  /*106d0*/  IMAD.MOV.U32 R13, RZ, RZ, R171 ;  /* 0x000000ffff0d7224 */ /* 0x000fe400078e00ab */
[----:B------:R-:W-:Y:S01]  /*106e0*/  IMAD.MOV.U32 R17, RZ, RZ, R209 ;  /* 0x000000ffff117224 */ /* 0x000fe200078e00d1 */
[----:B------:R0:W-:Y:S03]  /*106f0*/  SYNCS.ARRIVE.TRANS64.RED.A1T0 RZ, [R21+URZ], RZ ;  /* 0x000000ff15ff79a7 */ /* 0x0001e6000810043f */
[----:B------:R-:W-:Y:S05]  /*10700*/  @P1 BRA `(.L_x_5912) ;  /* 0xffffffd4005c1947 */ /* 0x000fea000383ffff */
[----:B------:R-:W-:Y:S05]  /*10710*/  BSYNC B0 ;  /* 0x0000000000007941 */ /* 0x000fea0003800000 */
.L_x_5891:
[----:B------:R-:W-:Y:S01]  /*10720*/  IMAD.MOV.U32 R15, RZ, RZ, R170 ;  /* 0x000000ffff0f7224 */ /* 0x000fe200078e00aa */
[----:B------:R-:W-:Y:S01]  /*10730*/  MOV R13, R171 ;  /* 0x000000ab000d7202 */ /* 0x000fe20000000f00 */
[----:B------:R-:W-:-:S07]  /*10740*/  IMAD.MOV.U32 R17, RZ, RZ, R209 ;  /* 0x000000ffff117224 */ /* 0x000fce00078e00d1 */
.L_x_5890:
[----:B------:R-:W-:Y:S05]  /*10750*/  BSYNC B1 ;  /* 0x0000000000017941 */ /* 0x000fea0003800000 */
.L_x_5889:
[----:B0-----:R-:W0:Y:S01]  /*10760*/  LDC R21, c[0x0][0x448] ;  /* 0x00011200ff157b82 */ /* 0x001e220000000800 */
[----:B------:R-:W-:Y:S01]  /*10770*/  VIADD R152, R196, 0x3f ;  /* 0x0000003fc4987836 */ /* 0x000fe20000000000 */
[----:B------:R-:W-:-:S06]  /*10780*/  ULDC UR4, c[0x0][0x9dc] ;  /* 0x0002770000047ab9 */ /* 0x000fcc0000000800 */
[----:B------:R-:W1:Y:S01]  /*10790*/  LDC R155, c[0x0][0x9e4] ;  /* 0x00027900ff9b7b82 */ /* 0x000e620000000800 */
[----:B0-----:R-:W-:Y:S02]  /*107a0*/  ISETP.NE.AND P4, PT, R21, 0x1, PT ;  /* 0x000000011500780c */ /* 0x001fe40003f85270 */
[----:B-1----:R-:W-:-:S11]  /*107b0*/  ISETP.GE.AND P5, PT, R155, 0x1, PT ;  /* 0x000000019b00780c */ /* 0x002fd60003fa6270 */
[----:B------:R-:W0:Y:S08]  /*107c0*/  @P4 LDC R153, c[0x0][0x44c] ;  /* 0x00011300ff994b82 */ /* 0x000e300000000800 */
[----:B------:R-:W1:Y:S01]  /*107d0*/  @P4 LDC R21, c[0x0][0x450] ;  /* 0x00011400ff154b82 */ /* 0x000e620000000800 */
[----:B0-----:R-:W-:-:S05]  /*107e0*/  @P4 IMAD.HI.U32 R153, R152, R153, RZ ;  /* 0x0000009998994227 */ /* 0x001fca00078e00ff */
[----:B-1----:R-:W-:Y:S02]  /*107f0*/  @P4 SHF.R.U32.HI R152, RZ, R21, R153 ;  /* 0x00000015ff984219 */ /* 0x002fe40000011699 */
[----:B------:R-:W-:-:S05]  /*10800*/  IADD3 R21, R184, 0x1, -R23 ;  /* 0x00000001b8157810 */ /* 0x000fca0007ffe817 */
[----:B------:R-:W-:-:S04]  /*10810*/  IMAD.IADD R152, R21, 0x1, R152 ;  /* 0x0000000115987824 */ /* 0x000fc800078e0298 */
[----:B------:R-:W-:Y:S01]  /*10820*/  VIADD R21, R152, -UR4 ;  /* 0x8000000498157c36 */ /* 0x000fe20008000000 */
[----:B------:R-:W-:Y:S06]  /*10830*/  @!P5 BRA `(.L_x_5913) ;  /* 0x000000000048d947 */ /* 0x000fec0003800000 */
[----:B------:R-:W-:Y:S01]  /*10840*/  IMAD.MOV.U32 R154, RZ, RZ, R152 ;  /* 0x000000ffff9a7224 */ /* 0x000fe200078e0098 */
[----:B------:R-:W-:Y:S04]  /*10850*/  BSSY B0, `(.L_x_5914) ;  /* 0x000000e000007945 */ /* 0x000fe80003800000 */
        /* <DEDUP_REMOVED lines=9> */
.L_x_5915:
[----:B------:R-:W-:-:S13]  /*108f0*/  ISETP.NE.AND P1, PT, R155, 0x1, PT ;  /* 0x000000019b00780c */ /* 0x000fda0003f25270 */
[----:B------:R-:W0:Y:S02]  /*10900*/  @P1 LDC.64 R152, c[0x0][0x9e8] ;  /* 0x00027a00ff981b82 */ /* 0x000e240000000a00 */
[----:B0-----:R-:W-:-:S05]  /*10910*/  @P1 IMAD.HI.U32 R152, R154, R152, RZ ;  /* 0x000000989a981227 */ /* 0x001fca00078e00ff */
[----:B------:R-:W-:-:S07]  /*10920*/  @P1 SHF.R.U32.HI R154, RZ, R153, R152 ;  /* 0x00000099ff9a1219 */ /* 0x000fce0000011698 */
.L_x_5916:
[----:B------:R-:W-:Y:S05]  /*10930*/  BSYNC B0 ;  /* 0x0000000000007941 */ /* 0x000fea0003800000 */
.L_x_5914:
[----:B------:R-:W-:-:S05]  /*10940*/  IMAD R154, R154, R155, RZ ;  /* 0x0000009b9a9a7224 */ /* 0x000fca00078e02ff */
[----:B------:R-:W-:-:S07]  /*10950*/  VIMNMX R21, R21, R154, !PT ;  /* 0x0000009a15157248 */ /* 0x000fce0007fe0100 */
.L_x_5913:
[----:B------:R-:W-:Y:S01]  /*10960*/  VIADD R21, R21, 0x3f ;  /* 0x0000003f15157836 */ /* 0x000fe20000000000 */
[----:B------:R-:W-:Y:S04]  /*10970*/  BSSY B1, `(.L_x_5917) ;  /* 0x00001f1000017945 */ /* 0x000fe80003800000 */
[----:B------:R-:W-:-:S04]  /*10980*/  SHF.R.S32.HI R152, RZ, 0x1f, R21 ;  /* 0x0000001fff987819 */ /* 0x000fc80000011415 */
[----:B------:R-:W-:-:S04]  /*10990*/  LEA.HI R152, R152, R21, RZ, 0x6 ;  /* 0x0000001598987211 */ /* 0x000fc800078f30ff */
[----:B------:R-:W-:-:S04]  /*109a0*/  SHF.R.S32.HI R21, RZ, 0x6, R152 ;  /* 0x00000006ff157819 */ /* 0x000fc80000011498 */
[----:B------:R-:W-:-:S04]  /*109b0*/  VIMNMX R21, R207, R21, !PT ;  /* 0x00000015cf157248 */ /* 0x000fc80007fe0100 */
[----:B------:R-:W-:-:S13]  /*109c0*/  ISETP.GE.AND P1, PT, R12, R21, PT ;  /* 0x000000150c00720c */ /* 0x000fda0003f26270 */
[----:B------:R-:W-:Y:S05]  /*109d0*/  @!P1 BRA `(.L_x_5918) ;  /* 0x0000001c00a89947 */ /* 0x000fea0003800000 */
[----:B------:R-:W-:Y:S01]  /*109e0*/  BSSY B0, `(.L_x_5919) ;  /* 0x00001e8000007945 */ /* 0x000fe20003800000 */
[----:B------:R-:W-:Y:S02]  /*109f0*/  IMAD.MOV.U32 R213, RZ, RZ, R15 ;  /* 0x000000ffffd57224 */ /* 0x000fe400078e000f */
[----:B------:R-:W-:Y:S02]  /*10a00*/  IMAD.MOV.U32 R218, RZ, RZ, R13 ;  /* 0x000000ffffda7224 */ /* 0x000fe400078e000d */
[----:B------:R-:W-:Y:S02]  /*10a10*/  IMAD.MOV.U32 R209, RZ, RZ, R12 ;  /* 0x000000ffffd17224 */ /* 0x000fe400078e000c */
[----:B------:R-:W-:-:S07]  /*10a20*/  IMAD.MOV.U32 R217, RZ, RZ, R17 ;  /* 0x000000ffffd97224 */ /* 0x000fce00078e0011 */
.L_x_5932:
        /* <DEDUP_REMOVED lines=8> */
[----:B------:R-:W-:Y:S06]  /*10ab0*/  @!P0 BRA `(.L_x_5920) ;  /* 0x0000000000048947 */ /* 0x000fec0003800000 */
[----:B------:R-:W-:Y:S01]  /*10ac0*/  BPT.TRAP 0x1 ;  /* 0x000000040000795c */ /* 0x000fe20000300000 */
.L_x_5920:
[----:B------:R-:W-:Y:S01]  /*10ad0*/  IMAD R12, R17, 0x8, R2 ;  /* 0x00000008110c7824 */ /* 0x000fe200078e0202 */
[----:B------:R-:W-:-:S04]  /*10ae0*/  SHF.L.U32 R211, R22, 0x1f, RZ ;  /* 0x0000001f16d37819 */ /* 0x000fc800000006ff */
[----:B------:R0:W1:Y:S01]  /*10af0*/  SYNCS.PHASECHK.TRANS64.TRYWAIT P2, [R12+URZ+0x28c30], R211 ;  /* 0x028c30d30c0075a7 */ /* 0x000062000804017f */
[----:B------:R-:W-:Y:S05]  /*10b00*/  @!P0 BRA `(.L_x_5921) ;  /* 0x0000000000048947 */ /* 0x000fea0003800000 */
[----:B------:R-:W-:Y:S01]  /*10b10*/  BPT.TRAP 0x1 ;  /* 0x000000040000795c */ /* 0x000fe20000300000 */
.L_x_5921:
[----:B------:R-:W-:Y:S01]  /*10b20*/  BSSY B2, `(.L_x_5922) ;  /* 0x0000006000027945 */ /* 0x000fe20003800000 */
[----:B------:R-:W-:Y:S02]  /*10b30*/  IMAD R156, R17, 0x200, R14 ;  /* 0x00000200119c7824 */ /* 0x000fe400078e020e */
[----:B------:R-:W-:Y:S01]  /*10b40*/  IMAD.MOV.U32 R157, RZ, RZ, 0x40000040 ;  /* 0x40000040ff9d7424 */ /* 0x000fe200078e00ff */
[----:B-1----:R-:W-:Y:S06]  /*10b50*/  @P2 BRA `(.L_x_5923) ;  /* 0x0000000000082947 */ /* 0x002fec0003800000 */
[----:B------:R-:W1:Y:S02]  /*10b60*/  SYNCS.PHASECHK.TRANS64.TRYWAIT P2, [R12+URZ+0x28c30], R211 ;  /* 0x028c30d30c0075a7 */ /* 0x000e64000804017f */
[----:B-1----:R-:W-:Y:S05]  /*10b70*/  @!P2 BRA `(.L_x_5924) ;  /* 0x000001380048a947 */ /* 0x002fea0003800000 */
.L_x_5923:
[----:B------:R-:W-:Y:S05]  /*10b80*/  BSYNC B2 ;  /* 0x0000000000027941 */ /* 0x000fea0003800000 */
.L_x_5922:
        /* <DEDUP_REMOVED lines=10> */
[----:B------:R-:W-:-:S02]  /*10c30*/  R2UR UR10, R154 ;  /* 0x000000009a0a72ca */ /* 0x000fc400000e0000 */
[----:B------:R-:W-:Y:S02]  /*10c40*/  R2UR UR11, R155 ;  /* 0x000000009b0b72ca */ /* 0x000fe400000e0000 */
[----:B------:R-:W-:Y:S02]  /*10c50*/  R2UR UR14, R152 ;  /* 0x00000000980e72ca */ /* 0x000fe400000e0000 */
[----:B------:R-:W-:Y:S02]  /*10c60*/  R2UR UR15, R153 ;  /* 0x00000000990f72ca */ /* 0x000fe400000e0000 */
[----:B------:R-:W-:Y:S02]  /*10c70*/  R2UR UR18, R156 ;  /* 0x000000009c1272ca */ /* 0x000fe400000e0000 */
[----:B------:R-:W-:Y:S02]  /*10c80*/  R2UR UR19, R157 ;  /* 0x000000009d1372ca */ /* 0x000fe400000e0000 */
[----:B------:R-:W-:Y:S01]  /*10c90*/  WARPGROUP.ARRIVE ;  /* 0x00000000000079c5 */ /* 0x000fe20000000000 */
[----:B------:R-:W-:-:S02]  /*10ca0*/  R2UR UR8, R10 ;  /* 0x000000000a0872ca */ /* 0x000fc400000e0000 */
[----:B------:R-:W-:Y:S02]  /*10cb0*/  R2UR UR9, R11 ;  /* 0x000000000b0972ca */ /* 0x000fe400000e0000 */
[----:B------:R-:W-:Y:S01]  /*10cc0*/  R2UR UR12, R8 ;  /* 0x00000000080c72ca */ /* 0x000fe200000e0000 */
[----:B------:R-:W-:Y:S01]  /*10cd0*/  HGMMA.64x64x16.F32 R152, gdesc[UR4], RZ, !UPT, gsb0 ;  /* 0x00e00000049879f0 */ /* 0x000fe2000c0008ff */
        /* <DEDUP_REMOVED lines=15> */
.L_x_5925:
        /* <DEDUP_REMOVED lines=41> */
[----:B----4-:R-:W-:-:S02]  /*11060*/  FMNMX.FTZ R13, R153, R13, !PT ;  /* 0x0000000d990d7209 */ /* 0x010fc40007810000 */
[----:B------:R-:W-:-:S05]  /*11070*/  ISETP.NE.AND P2, PT, R197, RZ, PT ;  /* 0x000000ffc500720c */ /* 0x000fca0003f45270 */
        /* <DEDUP_REMOVED lines=22> */
[----:B------:R-:W-:Y:S01]  /*111e0*/  MUFU.TANH R154, R154 ;  /* 0x0000009a009a7308 */ /* 0x000fe20000002400 */
[----:B----4-:R-:W-:-:S07]  /*111f0*/  FMNMX.FTZ R13, R177, R13, !PT ;  /* 0x0000000db10d7209 */ /* 0x010fce0007810000 */
[----:B------:R-:W-:Y:S01]  /*11200*/  MUFU.TANH R155, R155 ;  /* 0x0000009b009b7308 */ /* 0x000fe20000002400 */
[----:B--2---:R-:W-:-:S05]  /*11210*/  FMNMX.FTZ R13, R181, R13, !PT ;  /* 0x0000000db50d7209 */ /* 0x004fca0007810000 */
[----:B------:R-:W2:Y:S02]  /*11220*/  SHFL.BFLY PT, R20, R13, 0x2, 0x1f ;  /* 0x0c401f000d147f89 */ /* 0x000ea400000e0000 */
[----:B------:R-:W-:Y:S08]  /*11230*/  MUFU.TANH R158, R158 ;  /* 0x0000009e009e7308 */ /* 0x000ff00000002400 */
[----:B------:R-:W-:Y:S08]  /*11240*/  MUFU.TANH R159, R159 ;  /* 0x0000009f009f7308 */ /* 0x000ff00000002400 */
[----:B------:R-:W-:Y:S01]  /*11250*/  MUFU.TANH R162, R162 ;  /* 0x000000a200a27308 */ /* 0x000fe20000002400 */
[----:B--2---:R-:W-:-:S07]  /*11260*/  FMNMX.FTZ R13, R13, R20, !PT ;  /* 0x000000140d0d7209 */ /* 0x004fce0007810000 */
[----:B------:R-:W-:Y:S01]  /*11270*/  MUFU.TANH R163, R163 ;  /* 0x000000a300a37308 */ /* 0x000fe20000002400 */
[----:B------:R-:W2:Y:S07]  /*11280*/  SHFL.BFLY PT, R20, R13, 0x1, 0x1f ;  /* 0x0c201f000d147f89 */ /* 0x000eae00000e0000 */
[----:B------:R-:W-:Y:S08]  /*11290*/  MUFU.TANH R166, R166 ;  /* 0x000000a600a67308 */ /* 0x000ff00000002400 */
[----:B------:R-:W-:Y:S08]  /*112a0*/  MUFU.TANH R167, R167 ;  /* 0x000000a700a77308 */ /* 0x000ff00000002400 */
[----:B------:R-:W-:Y:S01]  /*112b0*/  MUFU.TANH R170, R170 ;  /* 0x000000aa00aa7308 */ /* 0x000fe20000002400 */
[----:B--2---:R-:W-:Y:S01]  /*112c0*/  FMNMX.FTZ R13, R13, R20, !PT ;  /* 0x000000140d0d7209 */ /* 0x004fe20007810000 */
        /* <DEDUP_REMOVED lines=19> */
[-CC-:B------:R-:W-:Y:S01]  /*11400*/  FFMA.FTZ R173, R173, R20.reuse, -R218.reuse ;  /* 0x00000014adad7223 */ /* 0x180fe200000108da */
[-CC-:B------:R-:W-:Y:S01]  /*11410*/  FFMA.FTZ R176, R176, R20.reuse, -R218.reuse ;  /* 0x00000014b0b07223 */ /* 0x180fe200000108da */
[-CC-:B------:R-:W-:Y:S01]  /*11420*/  FFMA.FTZ R177, R177, R20.reuse, -R218.reuse ;  /* 0x00000014b1b17223 */ /* 0x180fe200000108da */
[----:B------:R-:W-:-:S04]  /*11430*/  FFMA.FTZ R181, R181, R20, -R218 ;  /* 0x00000014b5b57223 */ /* 0x000fc800000108da */
[----:B------:R-:W4:Y:S01]  /*11440*/  MUFU.EX2 R152, R152 ;  /* 0x0000009800987308 */ /* 0x000f220000000800 */
[-C--:B--2---:R-:W-:Y:S01]  /*11450*/  FMUL.FTZ R24, R24, R180.reuse ;  /* 0x000000b418187220 */ /* 0x084fe20000410000 */
[-C--:B------:R-:W-:Y:S01]  /*11460*/  FMUL.FTZ R25, R25, R180.reuse ;  /* 0x000000b419197220 */ /* 0x080fe20000410000 */
[-C--:B------:R-:W-:Y:S01]  /*11470*/  FMUL.FTZ R28, R28, R180.reuse ;  /* 0x000000b41c1c7220 */ /* 0x080fe20000410000 */
[-C--:B------:R-:W-:Y:S01]  /*11480*/  FMUL.FTZ R29, R29, R180.reuse ;  /* 0x000000b41d1d7220 */ /* 0x080fe20000410000 */
[-C--:B------:R-:W-:Y:S01]  /*11490*/  FMUL.FTZ R32, R32, R180.reuse ;  /* 0x000000b420207220 */ /* 0x080fe20000410000 */
[-C--:B------:R-:W-:Y:S01]  /*114a0*/  FMUL.FTZ R33, R33, R180.reuse ;  /* 0x000000b421217220 */ /* 0x080fe20000410000 */
[-C--:B------:R-:W-:Y:S01]  /*114b0*/  FMUL.FTZ R36, R36, R180.reuse ;  /* 0x000000b424247220 */ /* 0x080fe20000410000 */
[----:B------:R-:W-:Y:S01]  /*114c0*/  MUFU.TANH R174, R174 ;  /* 0x000000ae00ae7308 */ /* 0x000fe20000002400 */
[----:B---3--:R-:W-:Y:S01]  /*114d0*/  FFMA.FTZ R3, R180, R3, R15 ;  /* 0x00000003b4037223 */ /* 0x008fe2000001000f */
[-C--:B------:R-:W-:Y:S01]  /*114e0*/  FMUL.FTZ R37, R37, R180.reuse ;  /* 0x000000b425257220 */ /* 0x080fe20000410000 */
[-C--:B------:R-:W-:Y:S01]  /*114f0*/  FMUL.FTZ R40, R40, R180.reuse ;  /* 0x000000b428287220 */ /* 0x080fe20000410000 */
[-C--:B------:R-:W-:Y:S01]  /*11500*/  FMUL.FTZ R41, R41, R180.reuse ;  /* 0x000000b429297220 */ /* 0x080fe20000410000 */
[-C--:B------:R-:W-:Y:S01]  /*11510*/  FMUL.FTZ R44, R44, R180.reuse ;  /* 0x000000b42c2c7220 */ /* 0x080fe20000410000 */
[-C--:B------:R-:W-:Y:S01]  /*11520*/  FMUL.FTZ R45, R45, R180.reuse ;  /* 0x000000b42d2d7220 */ /* 0x080fe20000410000 */
[----:B------:R-:W-:Y:S01]  /*11530*/  FMUL.FTZ R48, R48, R180 ;  /* 0x000000b430307220 */ /* 0x000fe20000410000 */
[----:B------:R-:W-:Y:S01]  /*11540*/  MUFU.TANH R175, R175 ;  /* 0x000000af00af7308 */ /* 0x000fe20000002400 */
[C---:B----4-:R-:W-:Y:S01]  /*11550*/  FADD.FTZ R3, R152.reuse, R3 ;  /* 0x0000000398037221 */ /* 0x050fe20000010000 */
[----:B------:R-:W-:Y:S01]  /*11560*/  F2FP.F16.F32.PACK_AB R152, R152, R15 ;  /* 0x0000000f9898723e */ /* 0x000fe200000000ff */
[----:B------:R-:W-:-:S02]  /*11570*/  VIADD R15, R12, 0x28c40 ;  /* 0x00028c400c0f7836 */ /* 0x000fc40000000000 */
[-C--:B------:R-:W-:Y:S01]  /*11580*/  FMUL.FTZ R49, R49, R180.reuse ;  /* 0x000000b431317220 */ /* 0x080fe20000410000 */
[-C--:B------:R-:W-:Y:S01]  /*11590*/  FMUL.FTZ R52, R52, R180.reuse ;  /* 0x000000b434347220 */ /* 0x080fe20000410000 */
[-C--:B------:R-:W-:Y:S01]  /*115a0*/  FMUL.FTZ R53, R53, R180.reuse ;  /* 0x000000b435357220 */ /* 0x080fe20000410000 */
[-C--:B------:R-:W-:Y:S01]  /*115b0*/  FMUL.FTZ R56, R56, R180.reuse ;  /* 0x000000b438387220 */ /* 0x080fe20000410000 */
[----:B------:R-:W-:Y:S01]  /*115c0*/  PRMT R15, R186, 0x654, R15 ;  /* 0x00000654ba0f7816 */ /* 0x000fe2000000000f */
[----:B------:R-:W-:Y:S01]  /*115d0*/  MUFU.TANH R178, R178 ;  /* 0x000000b200b27308 */ /* 0x000fe20000002400 */
[-C--:B------:R-:W-:Y:S01]  /*115e0*/  FMUL.FTZ R57, R57, R180.reuse ;  /* 0x000000b439397220 */ /* 0x080fe20000410000 */
[-C--:B------:R-:W-:Y:S01]  /*115f0*/  FMUL.FTZ R60, R60, R180.reuse ;  /* 0x000000b43c3c7220 */ /* 0x080fe20000410000 */
[----:B------:R2:W-:Y:S01]  /*11600*/  SYNCS.ARRIVE.TRANS64.RED.A1T0 RZ, [R15+URZ], RZ ;  /* 0x000000ff0fff79a7 */ /* 0x0005e2000810043f */
[-C--:B------:R-:W-:Y:S01]  /*11610*/  FMUL.FTZ R61, R61, R180.reuse ;  /* 0x000000b43d3d7220 */ /* 0x080fe20000410000 */
[-C--:B------:R-:W-:Y:S01]  /*11620*/  FMUL.FTZ R64, R64, R180.reuse ;  /* 0x000000b440407220 */ /* 0x080fe20000410000 */
[-C--:B------:R-:W-:Y:S01]  /*11630*/  FMUL.FTZ R65, R65, R180.reuse ;  /* 0x000000b441417220 */ /* 0x080fe20000410000 */
[-C--:B------:R-:W-:Y:S01]  /*11640*/  FMUL.FTZ R68, R68, R180.reuse ;  /* 0x000000b444447220 */ /* 0x080fe20000410000 */
[----:B------:R-:W-:Y:S01]  /*11650*/  MUFU.TANH R179, R179 ;  /* 0x000000b300b37308 */ /* 0x000fe20000002400 */
[-C--:B------:R-:W-:Y:S01]  /*11660*/  FMUL.FTZ R69, R69, R180.reuse ;  /* 0x000000b445457220 */ /* 0x080fe20000410000 */
[-C--:B------:R-:W-:Y:S01]  /*11670*/  FMUL.FTZ R72, R72, R180.reuse ;  /* 0x000000b448487220 */ /* 0x080fe20000410000 */
[----:B--2---:R-:W-:Y:S01]  /*11680*/  FMNMX.FTZ R15, R154, R213, !PT ;  /* 0x000000d59a0f7209 */ /* 0x004fe20007810000 */
[-C--:B------:R-:W-:Y:S01]  /*11690*/  FMUL.FTZ R73, R73, R180.reuse ;  /* 0x000000b449497220 */ /* 0x080fe20000410000 */
[-C--:B------:R-:W-:Y:S01]  /*116a0*/  FMUL.FTZ R76, R76, R180.reuse ;  /* 0x000000b44c4c7220 */ /* 0x080fe20000410000 */
[-C--:B------:R-:W-:Y:S01]  /*116b0*/  FMUL.FTZ R77, R77, R180.reuse ;  /* 0x000000b44d4d7220 */ /* 0x080fe20000410000 */
[----:B------:R-:W-:Y:S01]  /*116c0*/  FMNMX.FTZ R15, R155, R15, !PT ;  /* 0x0000000f9b0f7209 */ /* 0x000fe20007810000 */
[----:B------:R-:W-:Y:S01]  /*116d0*/  MUFU.TANH R182, R182 ;  /* 0x000000b600b67308 */ /* 0x000fe20000002400 */
[-C--:B------:R-:W-:Y:S01]  /*116e0*/  FMUL.FTZ R80, R80, R180.reuse ;  /* 0x000000b450507220 */ /* 0x080fe20000410000 */
[-C--:B------:R-:W-:Y:S01]  /*116f0*/  FMUL.FTZ R81, R81, R180.reuse ;  /* 0x000000b451517220 */ /* 0x080fe20000410000 */
[----:B------:R-:W-:Y:S01]  /*11700*/  FMNMX.FTZ R15, R158, R15, !PT ;  /* 0x0000000f9e0f7209 */ /* 0x000fe20007810000 */
        /* <DEDUP_REMOVED lines=12> */
[----:B------:R-:W2:Y:S01]  /*117d0*/  MUFU.EX2 R153, R153 ;  /* 0x0000009900997308 */ /* 0x000ea20000000800 */
[-C--:B------:R-:W-:Y:S01]  /*117e0*/  FMUL.FTZ R100, R100, R180.reuse ;  /* 0x000000b464647220 */ /* 0x080fe20000410000 */
[-C--:B------:R-:W-:Y:S01]  /*117f0*/  FMUL.FTZ R101, R101, R180.reuse ;  /* 0x000000b465657220 */ /* 0x080fe20000410000 */
[----:B------:R-:W-:Y:S01]  /*11800*/  FMNMX.FTZ R15, R166, R15, !PT ;  /* 0x0000000fa60f7209 */ /* 0x000fe20007810000 */
[-C--:B------:R-:W-:Y:S01]  /*11810*/  FMUL.FTZ R104, R104, R180.reuse ;  /* 0x000000b468687220 */ /* 0x080fe20000410000 */
[-C--:B------:R-:W-:Y:S01]  /*11820*/  FMUL.FTZ R105, R105, R180.reuse ;  /* 0x000000b469697220 */ /* 0x080fe20000410000 */
[-C--:B------:R-:W-:Y:S01]  /*11830*/  FMUL.FTZ R108, R108, R180.reuse ;  /* 0x000000b46c6c7220 */ /* 0x080fe20000410000 */
[----:B------:R-:W-:Y:S01]  /*11840*/  FMNMX.FTZ R15, R167, R15, !PT ;  /* 0x0000000fa70f7209 */ /* 0x000fe20007810000 */
[----:B------:R-:W3:Y:S01]  /*11850*/  MUFU.EX2 R156, R156 ;  /* 0x0000009c009c7308 */ /* 0x000ee20000000800 */
[-C--:B------:R-:W-:Y:S01]  /*11860*/  FMUL.FTZ R109, R109, R180.reuse ;  /* 0x000000b46d6d7220 */ /* 0x080fe20000410000 */
[-C--:B------:R-:W-:Y:S01]  /*11870*/  FMUL.FTZ R112, R112, R180.reuse ;  /* 0x000000b470707220 */ /* 0x080fe20000410000 */
[----:B------:R-:W-:Y:S01]  /*11880*/  FMNMX.FTZ R15, R170, R15, !PT ;  /* 0x0000000faa0f7209 */ /* 0x000fe20007810000 */
[-C--:B------:R-:W-:Y:S01]  /*11890*/  FMUL.FTZ R113, R113, R180.reuse ;  /* 0x000000b471717220 */ /* 0x080fe20000410000 */
[-C--:B------:R-:W-:Y:S01]  /*118a0*/  FMUL.FTZ R116, R116, R180.reuse ;  /* 0x000000b474747220 */ /* 0x080fe20000410000 */
[-C--:B------:R-:W-:Y:S01]  /*118b0*/  FMUL.FTZ R117, R117, R180.reuse ;  /* 0x000000b475757220 */ /* 0x080fe20000410000 */
[----:B------:R-:W-:Y:S01]  /*118c0*/  FMNMX.FTZ R15, R171, R15, !PT ;  /* 0x0000000fab0f7209 */ /* 0x000fe20007810000 */
[----:B------:R-:W4:Y:S01]  /*118d0*/  MUFU.EX2 R157, R157 ;  /* 0x0000009d009d7308 */ /* 0x000f220000000800 */
[----:B--2---:R-:W-:Y:S01]  /*118e0*/  FADD.FTZ R3, R153, R3 ;  /* 0x0000000399037221 */ /* 0x004fe20000010000 */
[-C--:B------:R-:W-:Y:S01]  /*118f0*/  FMUL.FTZ R120, R120, R180.reuse ;  /* 0x000000b478787220 */ /* 0x080fe20000410000 */
[----:B------:R-:W-:Y:S01]  /*11900*/  FMNMX.FTZ R15, R174, R15, !PT ;  /* 0x0000000fae0f7209 */ /* 0x000fe20007810000 */
[-C--:B------:R-:W-:Y:S01]  /*11910*/  FMUL.FTZ R121, R121, R180.reuse ;  /* 0x000000b479797220 */ /* 0x080fe20000410000 */
[-C--:B------:R-:W-:Y:S01]  /*11920*/  FMUL.FTZ R124, R124, R180.reuse ;  /* 0x000000b47c7c7220 */ /* 0x080fe20000410000 */
[-C--:B------:R-:W-:Y:S01]  /*11930*/  FMUL.FTZ R125, R125, R180.reuse ;  /* 0x000000b47d7d7220 */ /* 0x080fe20000410000 */
[----:B------:R-:W-:Y:S01]  /*11940*/  FMNMX.FTZ R15, R175, R15, !PT ;  /* 0x0000000faf0f7209 */ /* 0x000fe20007810000 */
[----:B------:R-:W-:Y:S01]  /*11950*/  MUFU.EX2 R161, R161 ;  /* 0x000000a100a17308 */ /* 0x000fe20000000800 */
[----:B---3--:R-:W-:Y:S01]  /*11960*/  FADD.FTZ R3, R156, R3 ;  /* 0x000000039c037221 */ /* 0x008fe20000010000 */
[-C--:B------:R-:W-:Y:S01]  /*11970*/  FMUL.FTZ R128, R128, R180.reuse ;  /* 0x000000b480807220 */ /* 0x080fe20000410000 */
[----:B------:R-:W-:Y:S01]  /*11980*/  FMNMX.FTZ R15, R178, R15, !PT ;  /* 0x0000000fb20f7209 */ /* 0x000fe20007810000 */
[-C--:B------:R-:W-:Y:S01]  /*11990*/  FMUL.FTZ R129, R129, R180.reuse ;  /* 0x000000b481817220 */ /* 0x080fe20000410000 */
[-C--:B------:R-:W-:Y:S01]  /*119a0*/  FMUL.FTZ R132, R132, R180.reuse ;  /* 0x000000b484847220 */ /* 0x080fe20000410000 */
[-C--:B------:R-:W-:Y:S01]  /*119b0*/  FMUL.FTZ R133, R133, R180.reuse ;  /* 0x000000b485857220 */ /* 0x080fe20000410000 */
[----:B------:R-:W-:Y:S01]  /*119c0*/  FMNMX.FTZ R15, R179, R15, !PT ;  /* 0x0000000fb30f7209 */ /* 0x000fe20007810000 */
[----:B------:R-:W-:Y:S01]  /*119d0*/  MUFU.EX2 R164, R164 ;  /* 0x000000a400a47308 */ /* 0x000fe20000000800 */
[----:B----4-:R-:W-:Y:S01]  /*119e0*/  FADD.FTZ R3, R157, R3 ;  /* 0x000000039d037221 */ /* 0x010fe20000010000 */
[-C--:B------:R-:W-:Y:S01]  /*119f0*/  FMUL.FTZ R136, R136, R180.reuse ;  /* 0x000000b488887220 */ /* 0x080fe20000410000 */
[----:B------:R-:W-:Y:S01]  /*11a00*/  FMNMX.FTZ R15, R182, R15, !PT ;  /* 0x0000000fb60f7209 */ /* 0x000fe20007810000 */
        /* <DEDUP_REMOVED lines=8> */
[----:B------:R-:W2:Y:S01]  /*11a90*/  SHFL.BFLY PT, R218, R15, 0x2, 0x1f ;  /* 0x0c401f000fda7f89 */ /* 0x000ea200000e0000 */
[----:B------:R-:W-:-:S03]  /*11aa0*/  FMUL.FTZ R149, R149, R180 ;  /* 0x000000b495957220 */ /* 0x000fc60000410000 */
[----:B------:R-:W-:Y:S08]  /*11ab0*/  MUFU.EX2 R172, R172 ;  /* 0x000000ac00ac7308 */ /* 0x000ff00000000800 */
[----:B------:R-:W-:Y:S08]  /*11ac0*/  MUFU.EX2 R173, R173 ;  /* 0x000000ad00ad7308 */ /* 0x000ff00000000800 */
[----:B------:R-:W-:Y:S01]  /*11ad0*/  MUFU.EX2 R176, R176 ;  /* 0x000000b000b07308 */ /* 0x000fe20000000800 */
[----:B--2---:R-:W-:-:S07]  /*11ae0*/  FMNMX.FTZ R15, R15, R218, !PT ;  /* 0x000000da0f0f7209 */ /* 0x004fce0007810000 */
[----:B------:R-:W-:Y:S01]  /*11af0*/  MUFU.EX2 R218, R160 ;  /* 0x000000a000da7308 */ /* 0x000fe20000000800 */
[----:B------:R-:W2:Y:S07]  /*11b00*/  SHFL.BFLY PT, R220, R15, 0x1, 0x1f ;  /* 0x0c201f000fdc7f89 */ /* 0x000eae00000e0000 */
[----:B------:R-:W-:Y:S08]  /*11b10*/  MUFU.EX2 R160, R165 ;  /* 0x000000a500a07308 */ /* 0x000ff00000000800 */
[----:B------:R3:W-:Y:S08]  /*11b20*/  MUFU.EX2 R165, R168 ;  /* 0x000000a800a57308 */ /* 0x0007f00000000800 */
[----:B------:R-:W-:Y:S01]  /*11b30*/  MUFU.EX2 R177, R177 ;  /* 0x000000b100b17308 */ /* 0x000fe20000000800 */
[----:B--2---:R-:W-:-:S05]  /*11b40*/  FMNMX.FTZ R15, R15, R220, !PT ;  /* 0x000000dc0f0f7209 */ /* 0x004fca0007810000 */
[----:B---3--:R-:W-:Y:S01]  /*11b50*/  FADD.FTZ R168, -R15, R213 ;  /* 0x000000d50fa87221 */ /* 0x008fe20000010100 */
[----:B------:R-:W-:-:S03]  /*11b60*/  @!P2 IMAD R213, R217, 0x40, R194 ;  /* 0x00000040d9d5a824 */ /* 0x000fc600078e02c2 */
[----:B------:R-:W-:Y:S01]  /*11b70*/  FMUL.FTZ R168, R168, R20 ;  /* 0x00000014a8a87220 */ /* 0x000fe20000410000 */
[----:B------:R-:W-:-:S05]  /*11b80*/  @!P2 IMAD R213, R213, 0x4, R2 ;  /* 0x00000004d5d5a824 */ /* 0x000fca00078e0202 */
[----:B------:R-:W2:Y:S01]  /*11b90*/  MUFU.EX2 R168, R168 ;  /* 0x000000a800a87308 */ /* 0x000ea20000000800 */
[----:B------:R-:W-:Y:S04]  /*11ba0*/  @!P2 STS [R213+0x28800], R180 ;  /* 0x028800b4d500a388 */ /* 0x000fe80000000800 */
[----:B--2---:R2:W-:Y:S01]  /*11bb0*/  @!P2 STS [R213+0x28820], R168 ;  /* 0x028820a8d500a388 */ /* 0x0045e20000000800 */
        /* <DEDUP_REMOVED lines=9> */
[----:B--2---:R-:W-:Y:S01]  /*11c50*/  FMUL.FTZ R213, R15, R20 ;  /* 0x000000140fd57220 */ /* 0x004fe20000410000 */
[-C--:B------:R-:W-:Y:S01]  /*11c60*/  FMUL.FTZ R43, R43, R168.reuse ;  /* 0x000000a82b2b7220 */ /* 0x080fe20000410000 */
[-C--:B------:R-:W-:Y:S01]  /*11c70*/  FMUL.FTZ R46, R46, R168.reuse ;  /* 0x000000a82e2e7220 */ /* 0x080fe20000410000 */
[----:B------:R-:W-:Y:S01]  /*11c80*/  FMUL.FTZ R47, R47, R168 ;  /* 0x000000a82f2f7220 */ /* 0x000fe20000410000 */
        /* <DEDUP_REMOVED lines=12> */
[----:B------:R2:W3:Y:S01]  /*11d50*/  MUFU.EX2 R181, R154 ;  /* 0x0000009a00b57308 */ /* 0x0004e20000000800 */
[-CC-:B------:R-:W-:Y:S01]  /*11d60*/  FFMA.FTZ R175, R175, R20.reuse, -R213.reuse ;  /* 0x00000014afaf7223 */ /* 0x180fe200000108d5 */
[-CC-:B------:R-:W-:Y:S01]  /*11d70*/  FFMA.FTZ R178, R178, R20.reuse, -R213.reuse ;  /* 0x00000014b2b27223 */ /* 0x180fe200000108d5 */
[-CC-:B------:R-:W-:Y:S01]  /*11d80*/  FFMA.FTZ R179, R179, R20.reuse, -R213.reuse ;  /* 0x00000014b3b37223 */ /* 0x180fe200000108d5 */
[-CC-:B------:R-:W-:Y:S01]  /*11d90*/  FFMA.FTZ R182, R182, R20.reuse, -R213.reuse ;  /* 0x00000014b6b67223 */ /* 0x180fe200000108d5 */
[----:B------:R-:W-:Y:S01]  /*11da0*/  FFMA.FTZ R183, R183, R20, -R213 ;  /* 0x00000014b7b77223 */ /* 0x000fe200000108d5 */
[-C--:B------:R-:W-:Y:S01]  /*11db0*/  FMUL.FTZ R50, R50, R168.reuse ;  /* 0x000000a832327220 */ /* 0x080fe20000410000 */
[-C--:B------:R-:W-:Y:S01]  /*11dc0*/  FMUL.FTZ R51, R51, R168.reuse ;  /* 0x000000a833337220 */ /* 0x080fe20000410000 */
[----:B------:R-:W4:Y:S01]  /*11dd0*/  MUFU.EX2 R155, R155 ;  /* 0x0000009b009b7308 */ /* 0x000f220000000800 */
[----:B--2---:R-:W-:Y:S01]  /*11de0*/  F2FP.F16.F32.PACK_AB R154, R156, R153 ;  /* 0x000000999c9a723e */ /* 0x004fe200000000ff */
[-C--:B------:R-:W-:Y:S01]  /*11df0*/  FMUL.FTZ R54, R54, R168.reuse ;  /* 0x000000a836367220 */ /* 0x080fe20000410000 */
[----:B------:R-:W-:Y:S01]  /*11e00*/  F2FP.F16.F32.PACK_AB R156, R218, R157 ;  /* 0x0000009dda9c723e */ /* 0x000fe200000000ff */
[-C--:B------:R-:W-:Y:S01]  /*11e10*/  FMUL.FTZ R55, R55, R168.reuse ;  /* 0x000000a837377220 */ /* 0x080fe20000410000 */
[-C--:B------:R-:W-:Y:S01]  /*11e20*/  FMUL.FTZ R58, R58, R168.reuse ;  /* 0x000000a83a3a7220 */ /* 0x080fe20000410000 */
[-C--:B------:R-:W-:Y:S01]  /*11e30*/  FMUL.FTZ R59, R59, R168.reuse ;  /* 0x000000a83b3b7220 */ /* 0x080fe20000410000 */
[----:B------:R-:W-:Y:S01]  /*11e40*/  FMUL.FTZ R62, R62, R168 ;  /* 0x000000a83e3e7220 */ /* 0x000fe20000410000 */
[----:B------:R-:W2:Y:S01]  /*11e50*/  MUFU.EX2 R158, R158 ;  /* 0x0000009e009e7308 */ /* 0x000ea20000000800 */
[----:B---3--:R-:W-:Y:S01]  /*11e60*/  FFMA.FTZ R153, R168, R0, R181 ;  /* 0x00000000a8997223 */ /* 0x008fe200000100b5 */
[----:B------:R-:W-:Y:S01]  /*11e70*/  FADD.FTZ R0, R218, R3 ;  /* 0x00000003da007221 */ /* 0x000fe20000010000 */
[-C--:B------:R-:W-:Y:S01]  /*11e80*/  FMUL.FTZ R63, R63, R168.reuse ;  /* 0x000000a83f3f7220 */ /* 0x080fe20000410000 */
[-C--:B------:R-:W-:Y:S01]  /*11e90*/  FMUL.FTZ R66, R66, R168.reuse ;  /* 0x000000a842427220 */ /* 0x080fe20000410000 */
[-C--:B------:R-:W-:Y:S01]  /*11ea0*/  FMUL.FTZ R67, R67, R168.reuse ;  /* 0x000000a843437220 */ /* 0x080fe20000410000 */
[----:B------:R-:W-:Y:S01]  /*11eb0*/  FADD.FTZ R0, R161, R0 ;  /* 0x00000000a1007221 */ /* 0x000fe20000010000 */
[-C--:B------:R-:W-:Y:S01]  /*11ec0*/  FMUL.FTZ R70, R70, R168.reuse ;  /* 0x000000a846467220 */ /* 0x080fe20000410000 */
[----:B------:R-:W3:Y:S01]  /*11ed0*/  MUFU.EX2 R159, R159 ;  /* 0x0000009f009f7308 */ /* 0x000ee20000000800 */
[----:B----4-:R-:W-:Y:S01]  /*11ee0*/  FADD.FTZ R153, R155, R153 ;  /* 0x000000999b997221 */ /* 0x010fe20000010000 */
[----:B------:R-:W-:Y:S01]  /*11ef0*/  FADD.FTZ R0, R164, R0 ;  /* 0x00000000a4007221 */ /* 0x000fe20000010000 */
[-C--:B------:R-:W-:Y:S01]  /*11f00*/  FMUL.FTZ R71, R71, R168.reuse ;  /* 0x000000a847477220 */ /* 0x080fe20000410000 */
[-C--:B------:R-:W-:Y:S01]  /*11f10*/  FMUL.FTZ R74, R74, R168.reuse ;  /* 0x000000a84a4a7220 */ /* 0x080fe20000410000 */
[----:B------:R-:W-:Y:S01]  /*11f20*/  FMUL.FTZ R75, R75, R168 ;  /* 0x000000a84b4b7220 */ /* 0x000fe20000410000 */
[----:B------:R-:W-:Y:S01]  /*11f30*/  FADD.FTZ R0, R160, R0 ;  /* 0x00000000a0007221 */ /* 0x000fe20000010000 */
[C---:B------:R-:W-:Y:S01]  /*11f40*/  F2FP.F16.F32.PACK_AB R160, R165.reuse, R160 ;  /* 0x000000a0a5a0723e */ /* 0x040fe200000000ff */
[----:B------:R-:W4:Y:S01]  /*11f50*/  MUFU.EX2 R162, R162 ;  /* 0x000000a200a27308 */ /* 0x000f220000000800 */
[----:B--2---:R-:W-:Y:S01]  /*11f60*/  FADD.FTZ R3, R158, R153 ;  /* 0x000000999e037221 */ /* 0x004fe20000010000 */
[----:B------:R-:W-:Y:S01]  /*11f70*/  FADD.FTZ R0, R165, R0 ;  /* 0x00000000a5007221 */ /* 0x000fe20000010000 */
[----:B------:R-:W-:Y:S01]  /*11f80*/  F2FP.F16.F32.PACK_AB R153, R155, R181 ;  /* 0x000000b59b99723e */ /* 0x000fe200000000ff */
[-C--:B------:R-:W-:Y:S01]  /*11f90*/  FMUL.FTZ R78, R78, R168.reuse ;  /* 0x000000a84e4e7220 */ /* 0x080fe20000410000 */
[-C--:B------:R-:W-:Y:S01]  /*11fa0*/  FMUL.FTZ R79, R79, R168.reuse ;  /* 0x000000a84f4f7220 */ /* 0x080fe20000410000 */
[----:B------:R-:W-:Y:S01]  /*11fb0*/  FADD.FTZ R0, R169, R0 ;  /* 0x00000000a9007221 */ /* 0x000fe20000010000 */
[----:B------:R-:W-:Y:S01]  /*11fc0*/  FMUL.FTZ R82, R82, R168 ;  /* 0x000000a852527220 */ /* 0x000fe20000410000 */
[----:B------:R-:W2:Y:S01]  /*11fd0*/  MUFU.EX2 R163, R163 ;  /* 0x000000a300a37308 */ /* 0x000ea20000000800 */
[C---:B---3--:R-:W-:Y:S01]  /*11fe0*/  FADD.FTZ R3, R159.reuse, R3 ;  /* 0x000000039f037221 */ /* 0x048fe20000010000 */
[----:B------:R-:W-:Y:S01]  /*11ff0*/  F2FP.F16.F32.PACK_AB R155, R159, R158 ;  /* 0x0000009e9f9b723e */ /* 0x000fe200000000ff */
[----:B------:R-:W-:Y:S01]  /*12000*/  BAR.SYNC.DEFER_BLOCKING 0xf, 0x100 ;  /* 0x03c4000000007b1d */ /* 0x000fe20000010000 */
[----:B------:R-:W-:Y:S01]  /*12010*/  FADD.FTZ R0, R172, R0 ;  /* 0x00000000ac007221 */ /* 0x000fe20000010000 */
[----:B------:R-:W-:Y:S01]  /*12020*/  F2FP.F16.F32.PACK_AB R158, R164, R161 ;  /* 0x000000a1a49e723e */ /* 0x000fe200000000ff */
[-C--:B------:R-:W-:Y:S01]  /*12030*/  FMUL.FTZ R83, R83, R168.reuse ;  /* 0x000000a853537220 */ /* 0x080fe20000410000 */
[----:B------:R-:W-:Y:S01]  /*12040*/  F2FP.F16.F32.PACK_AB R164, R176, R173 ;  /* 0x000000adb0a4723e */ /* 0x000fe200000000ff */
[----:B------:R-:W-:Y:S01]  /*12050*/  FADD.FTZ R0, R173, R0 ;  /* 0x00000000ad007221 */ /* 0x000fe20000010000 */
[----:B------:R-:W3:Y:S01]  /*12060*/  MUFU.EX2 R217, R217 ;  /* 0x000000d900d97308 */ /* 0x000ee20000000800 */
[----:B----4-:R-:W-:Y:S01]  /*12070*/  FADD.FTZ R3, R162, R3 ;  /* 0x00000003a2037221 */ /* 0x010fe20000010000 */
[-C--:B------:R-:W-:Y:S01]  /*12080*/  FMUL.FTZ R86, R86, R168.reuse ;  /* 0x000000a856567220 */ /* 0x080fe20000410000 */
[----:B------:R-:W-:Y:S01]  /*12090*/  FADD.FTZ R0, R176, R0 ;  /* 0x00000000b0007221 */ /* 0x000fe20000010000 */
[-C--:B------:R-:W-:Y:S01]  /*120a0*/  FMUL.FTZ R87, R87, R168.reuse ;  /* 0x000000a857577220 */ /* 0x080fe20000410000 */
[-C--:B------:R-:W-:Y:S01]  /*120b0*/  FMUL.FTZ R90, R90, R168.reuse ;  /* 0x000000a85a5a7220 */ /* 0x080fe20000410000 */
[-C--:B------:R-:W-:Y:S01]  /*120c0*/  FMUL.FTZ R91, R91, R168.reuse ;  /* 0x000000a85b5b7220 */ /* 0x080fe20000410000 */
[----:B------:R-:W-:Y:S01]  /*120d0*/  FMUL.FTZ R94, R94, R168 ;  /* 0x000000a85e5e7220 */ /* 0x000fe20000410000 */
[----:B------:R-:W4:Y:S01]  /*120e0*/  MUFU.EX2 R167, R167 ;  /* 0x000000a700a77308 */ /* 0x000f220000000800 */
[C---:B--2---:R-:W-:Y:S01]  /*120f0*/  FADD.FTZ R3, R163.reuse, R3 ;  /* 0x00000003a3037221 */ /* 0x044fe20000010000 */
[----:B------:R-:W-:Y:S01]  /*12100*/  F2FP.F16.F32.PACK_AB R157, R163, R162 ;  /* 0x000000a2a39d723e */ /* 0x000fe200000000ff */
[-C--:B------:R-:W-:Y:S01]  /*12110*/  FMUL.FTZ R95, R95, R168.reuse ;  /* 0x000000a85f5f7220 */ /* 0x080fe20000410000 */
[----:B------:R-:W-:Y:S01]  /*12120*/  F2FP.F16.F32.PACK_AB R162, R172, R169 ;  /* 0x000000a9aca2723e */ /* 0x000fe200000000ff */
[----:B------:R-:W-:Y:S01]  /*12130*/  FADD.FTZ R169, R177, R0 ;  /* 0x00000000b1a97221 */ /* 0x000fe20000010000 */
[-C--:B------:R-:W-:Y:S01]  /*12140*/  FMUL.FTZ R98, R98, R168.reuse ;  /* 0x000000a862627220 */ /* 0x080fe20000410000 */
[-C--:B------:R-:W-:Y:S01]  /*12150*/  FMUL.FTZ R99, R99, R168.reuse ;  /* 0x000000a863637220 */ /* 0x080fe20000410000 */
[----:B------:R-:W2:Y:S01]  /*12160*/  MUFU.EX2 R170, R170 ;  /* 0x000000aa00aa7308 */ /* 0x000ea20000000800 */
[----:B---3--:R-:W-:Y:S01]  /*12170*/  FADD.FTZ R3, R217, R3 ;  /* 0x00000003d9037221 */ /* 0x008fe20000010000 */
[----:B------:R3:W-:Y:S01]  /*12180*/  STSM.16.M88.4 [R200+0x26800], R152 ;  /* 0x02680098c8007844 */ /* 0x0007e20000000200 */
[-C--:B------:R-:W-:Y:S01]  /*12190*/  FMUL.FTZ R102, R102, R168.reuse ;  /* 0x000000a866667220 */ /* 0x080fe20000410000 */
[-C--:B------:R-:W-:Y:S01]  /*121a0*/  FMUL.FTZ R103, R103, R168.reuse ;  /* 0x000000a867677220 */ /* 0x080fe20000410000 */
[-C--:B------:R-:W-:Y:S01]  /*121b0*/  FMUL.FTZ R106, R106, R168.reuse ;  /* 0x000000a86a6a7220 */ /* 0x080fe20000410000 */
[-C--:B------:R-:W-:Y:S01]  /*121c0*/  FMUL.FTZ R107, R107, R168.reuse ;  /* 0x000000a86b6b7220 */ /* 0x080fe20000410000 */
[-C--:B------:R-:W-:Y:S01]  /*121d0*/  FMUL.FTZ R110, R110, R168.reuse ;  /* 0x000000a86e6e7220 */ /* 0x080fe20000410000 */
[----:B------:R-:W5:Y:S01]  /*121e0*/  MUFU.EX2 R171, R171 ;  /* 0x000000ab00ab7308 */ /* 0x000f620000000800 */
        /* <DEDUP_REMOVED lines=16> */
[C---:B-----5:R-:W-:Y:S01]  /*122f0*/  FADD.FTZ R3, R171.reuse, R3 ;  /* 0x00000003ab037221 */ /* 0x060fe20000010000 */
[----:B------:R-:W-:Y:S01]  /*12300*/  F2FP.F16.F32.PACK_AB R161, R171, R170 ;  /* 0x000000aaaba1723e */ /* 0x000fe200000000ff */
[-C--:B------:R-:W-:Y:S01]  /*12310*/  FMUL.FTZ R131, R131, R168.reuse ;  /* 0x000000a883837220 */ /* 0x080fe20000410000 */
[-C--:B------:R-:W-:Y:S01]  /*12320*/  FMUL.FTZ R134, R134, R168.reuse ;  /* 0x000000a886867220 */ /* 0x080fe20000410000 */
[-C--:B------:R-:W-:Y:S01]  /*12330*/  FMUL.FTZ R135, R135, R168.reuse ;  /* 0x000000a887877220 */ /* 0x080fe20000410000 */
[-C--:B------:R-:W-:Y:S01]  /*12340*/  FMUL.FTZ R138, R138, R168.reuse ;  /* 0x000000a88a8a7220 */ /* 0x080fe20000410000 */
[-C--:B------:R-:W-:Y:S01]  /*12350*/  FMUL.FTZ R139, R139, R168.reuse ;  /* 0x000000a88b8b7220 */ /* 0x080fe20000410000 */
[----:B------:R-:W5:Y:S01]  /*12360*/  MUFU.EX2 R178, R178 ;  /* 0x000000b200b27308 */ /* 0x000f620000000800 */
[----:B----4-:R-:W-:Y:S01]  /*12370*/  FADD.FTZ R3, R174, R3 ;  /* 0x00000003ae037221 */ /* 0x010fe20000010000 */
[-C--:B------:R-:W-:Y:S01]  /*12380*/  FMUL.FTZ R142, R142, R168.reuse ;  /* 0x000000a88e8e7220 */ /* 0x080fe20000410000 */
[-C--:B------:R-:W-:Y:S01]  /*12390*/  FMUL.FTZ R143, R143, R168.reuse ;  /* 0x000000a88f8f7220 */ /* 0x080fe20000410000 */
[-C--:B------:R-:W-:Y:S01]  /*123a0*/  FMUL.FTZ R146, R146, R168.reuse ;  /* 0x000000a892927220 */ /* 0x080fe20000410000 */
[-C--:B------:R-:W-:Y:S01]  /*123b0*/  FMUL.FTZ R147, R147, R168.reuse ;  /* 0x000000a893937220 */ /* 0x080fe20000410000 */
[-C--:B------:R-:W-:Y:S01]  /*123c0*/  FMUL.FTZ R150, R150, R168.reuse ;  /* 0x000000a896967220 */ /* 0x080fe20000410000 */
[----:B------:R-:W-:Y:S01]  /*123d0*/  FMUL.FTZ R151, R151, R168 ;  /* 0x000000a897977220 */ /* 0x000fe20000410000 */
[----:B------:R-:W4:Y:S01]  /*123e0*/  MUFU.EX2 R179, R179 ;  /* 0x000000b300b37308 */ /* 0x000f220000000800 */
[C---:B--2---:R-:W-:Y:S01]  /*123f0*/  FADD.FTZ R3, R175.reuse, R3 ;  /* 0x00000003af037221 */ /* 0x044fe20000010000 */
[----:B------:R-:W-:-:S05]  /*12400*/  F2FP.F16.F32.PACK_AB R163, R175, R174 ;  /* 0x000000aeafa3723e */ /* 0x000fca00000000ff */
[----:B------:R3:W-:Y:S01]  /*12410*/  STSM.16.M88.4 [R201], R160 ;  /* 0x000000a0c9007844 */ /* 0x0007e20000000200 */
[----:B------:R-:W2:Y:S01]  /*12420*/  MUFU.EX2 R167, R182 ;  /* 0x000000b600a77308 */ /* 0x000ea20000000800 */
[----:B-----5:R-:W-:-:S07]  /*12430*/  FADD.FTZ R3, R178, R3 ;  /* 0x00000003b2037221 */ /* 0x020fce0000010000 */
[----:B------:R-:W5:Y:S01]  /*12440*/  MUFU.EX2 R183, R183 ;  /* 0x000000b700b77308 */ /* 0x000f620000000800 */
[C---:B----4-:R-:W-:Y:S01]  /*12450*/  FADD.FTZ R3, R179.reuse, R3 ;  /* 0x00000003b3037221 */ /* 0x050fe20000010000 */
[----:B------:R-:W-:-:S03]  /*12460*/  F2FP.F16.F32.PACK_AB R165, R179, R178 ;  /* 0x000000b2b3a5723e */ /* 0x000fc600000000ff */
[----:B--2---:R-:W-:Y:S01]  /*12470*/  FADD.FTZ R0, R167, R3 ;  /* 0x00000003a7007221 */ /* 0x004fe20000010000 */
[C---:B------:R-:W-:Y:S01]  /*12480*/  FADD.FTZ R3, R166.reuse, R169 ;  /* 0x000000a9a6037221 */ /* 0x040fe20000010000 */
[----:B------:R-:W-:Y:S02]  /*12490*/  F2FP.F16.F32.PACK_AB R166, R166, R177 ;  /* 0x000000b1a6a6723e */ /* 0x000fe400000000ff */
[C---:B-----5:R-:W-:Y:S01]  /*124a0*/  F2FP.F16.F32.PACK_AB R167, R183.reuse, R167 ;  /* 0x000000a7b7a7723e */ /* 0x060fe200000000ff */
[----:B------:R-:W-:-:S04]  /*124b0*/  FADD.FTZ R0, R183, R0 ;  /* 0x00000000b7007221 */ /* 0x000fc80000010000 */
[----:B------:R3:W-:Y:S01]  /*124c0*/  STSM.16.M88.4 [R202], R164 ;  /* 0x000000a4ca007844 */ /* 0x0007e20000000200 */
[----:B------:R-:W-:Y:S05]  /*124d0*/  @!P0 BRA `(.L_x_5926) ;  /* 0x0000000000048947 */ /* 0x000fea0003800000 */
[----:B------:R-:W-:Y:S01]  /*124e0*/  BPT.TRAP 0x1 ;  /* 0x000000040000795c */ /* 0x000fe20000300000 */
.L_x_5926:
[----:B------:R2:W4:Y:S01]  /*124f0*/  SYNCS.PHASECHK.TRANS64.TRYWAIT P2, [R12+URZ+0x28c50], R211 ;  /* 0x028c50d30c0075a7 */ /* 0x000522000804017f */
[----:B------:R-:W-:Y:S05]  /*12500*/  @!P0 BRA `(.L_x_5927) ;  /* 0x0000000000048947 */ /* 0x000fea0003800000 */
[----:B------:R-:W-:Y:S01]  /*12510*/  BPT.TRAP 0x1 ;  /* 0x000000040000795c */ /* 0x000fe20000300000 */
.L_x_5927:
[----:B------:R-:W-:Y:S04]  /*12520*/  BSSY B2, `(.L_x_5928) ;  /* 0x0000004000027945 */ /* 0x000fe80003800000 */
[----:B----4-:R-:W-:Y:S05]  /*12530*/  @P2 BRA `(.L_x_5929) ;  /* 0x0000000000082947 */ /* 0x010fea0003800000 */
[----:B------:R-:W4:Y:S02]  /*12540*/  SYNCS.PHASECHK.TRANS64.TRYWAIT P2, [R12+URZ+0x28c50], R211 ;  /* 0x028c50d30c0075a7 */ /* 0x000f24000804017f */
[----:B----4-:R-:W-:Y:S05]  /*12550*/  @!P2 BRA `(.L_x_5930) ;  /* 0x0000011c00e4a947 */ /* 0x010fea0003800000 */
.L_x_5929:
[----:B------:R-:W-:Y:S05]  /*12560*/  BSYNC B2 ;  /* 0x0000000000027941 */ /* 0x000fea0003800000 */
.L_x_5928:
        /* <DEDUP_REMOVED lines=8> */
[----:B---3--:R-:W-:Y:S01]  /*125f0*/  VIADD R152, R168, 0x80 ;  /* 0x00000080a8987836 */ /* 0x008fe20000000000 */
        /* <DEDUP_REMOVED lines=31> */
.L_x_5931:
[----:B012-4-:R-:W-:Y:S02]  /*127f0*/  VIADD R12, R12, 0x28c60 ;  /* 0x00028c600c0c7836 */ /* 0x017fe40000000000 */
[----:B------:R-:W-:Y:S02]  /*12800*/  IMAD.MOV.U32 R213, RZ, RZ, R15 ;  /* 0x000000ffffd57224 */ /* 0x000fe400078e000f */
[----:B------:R-:W-:Y:S01]  /*12810*/  IMAD.MOV.U32 R218, RZ, RZ, R13 ;  /* 0x000000ffffda7224 */ /* 0x000fe200078e000d */
[----:B------:R-:W-:Y:S01]  /*12820*/  PRMT R12, R186, 0x654, R12 ;  /* 0x00000654ba0c7816 */ /* 0x000fe2000000000c */
[----:B------:R-:W-:-:S03]  /*12830*/  IMAD.MOV.U32 R217, RZ, RZ, R17 ;  /* 0x000000ffffd97224 */ /* 0x000fc600078e0011 */
[----:B------:R0:W-:Y:S01]  /*12840*/  SYNCS.ARRIVE.TRANS64.RED.A1T0 RZ, [R12+URZ], RZ ;  /* 0x000000ff0cff79a7 */ /* 0x0001e2000810043f */
[----:B------:R-:W-:Y:S05]  /*12850*/  @P1 BRA `(.L_x_5932) ;  /* 0xffffffe000741947 */ /* 0x000fea000383ffff */
[----:B------:R-:W-:Y:S05]  /*12860*/  BSYNC B0 ;  /* 0x0000000000007941 */ /* 0x000fea0003800000 */
.L_x_5919:
[----:B0-----:R-:W-:-:S07]  /*12870*/  IMAD.MOV.U32 R12, RZ, RZ, R209 ;  /* 0x000000ffff0c7224 */ /* 0x001fce00078e00d1 */
.L_x_5918:
[----:B------:R-:W-:Y:S05]  /*12880*/  BSYNC B1 ;  /* 0x0000000000017941 */ /* 0x000fea0003800000 */
.L_x_5917:
[----:B------:R-:W-:Y:S01]  /*12890*/  ISETP.GE.AND P1, PT, R12, R207, PT ;  /* 0x000000cf0c00720c */ /* 0x000fe20003f26270 */
[----:B------:R-:W-:-:S12]  /*128a0*/  BSSY B0, `(.L_x_5933) ;  /* 0x0000291000007945 */ /* 0x000fd80003800000 */
[----:B------:R-:W-:Y:S05]  /*128b0*/  @!P1 BRA `(.L_x_5934) ;  /* 0x00000028003c9947 */ /* 0x000fea0003800000 */
[----:B------:R-:W-:Y:S01]  /*128c0*/  MOV R211, R15 ;  /* 0x0000000f00d37202 */ /* 0x000fe20000000f00 */
[----:B------:R-:W-:Y:S02]  /*128d0*/  IMAD.MOV.U32 R213, RZ, RZ, R13 ;  /* 0x000000ffffd57224 */ /* 0x000fe400078e000d */
[----:B------:R-:W-:-:S07]  /*128e0*/  IMAD.MOV.U32 R217, RZ, RZ, R17 ;  /* 0x000000ffffd97224 */ /* 0x000fce00078e0011 */
.L_x_5955:
[----:B------:R-:W-:-:S05]  /*128f0*/  VIADD R17, R217, 0x1 ;  /* 0x00000001d9117836 */ /* 0x000fca0000000000 */
[----:B------:R-:W-:-:S04]  /*12900*/  ISETP.NE.AND P1, PT, R17, 0x2, PT ;  /* 0x000000021100780c */ /* 0x000fc80003f25270 */
[----:B------:R-:W-:Y:S02]  /*12910*/  SEL R13, RZ, 0x1, P1 ;  /* 0x00000001ff0d7807 */ /* 0x000fe40000800000 */
[----:B------:R-:W-:Y:S02]  /*12920*/  SEL R17, R17, RZ, P1 ;  /* 0x000000ff11117207 */ /* 0x000fe40000800000 */
[----:B------:R-:W-:Y:S01]  /*12930*/  LOP3.LUT R22, R22, R13, RZ, 0x3c, !PT ;  /* 0x0000000d16167212 */ /* 0x000fe200078e3cff */
[----:B0-----:R-:W-:Y:S06]  /*12940*/  @!P0 BRA `(.L_x_5935) ;  /* 0x0000000000048947 */ /* 0x001fec0003800000 */
[----:B------:R-:W-:Y:S01]  /*12950*/  BPT.TRAP 0x1 ;  /* 0x000000040000795c */ /* 0x000fe20000300000 */
.L_x_5935:
[----:B------:R-:W-:Y:S01]  /*12960*/  IMAD R21, R17, 0x8, R2 ;  /* 0x0000000811157824 */ /* 0x000fe200078e0202 */
[----:B------:R-:W-:-:S04]  /*12970*/  SHF.L.U32 R209, R22, 0x1f, RZ ;  /* 0x0000001f16d17819 */ /* 0x000fc800000006ff */
[----:B------:R0:W1:Y:S01]  /*12980*/  SYNCS.PHASECHK.TRANS64.TRYWAIT P1, [R21+URZ+0x28c30], R209 ;  /* 0x028c30d1150075a7 */ /* 0x000062000802017f */
[----:B------:R-:W-:Y:S05]  /*12990*/  @!P0 BRA `(.L_x_5936) ;  /* 0x0000000000048947 */ /* 0x000fea0003800000 */
[----:B------:R-:W-:Y:S01]  /*129a0*/  BPT.TRAP 0x1 ;  /* 0x000000040000795c */ /* 0x000fe20000300000 */
.L_x_5936:
[----:B------:R-:W-:Y:S01]  /*129b0*/  BSSY B1, `(.L_x_5937) ;  /* 0x0000006000017945 */ /* 0x000fe20003800000 */
[----:B------:R-:W-:Y:S02]  /*129c0*/  IMAD R156, R17, 0x200, R14 ;  /* 0x00000200119c7824 */ /* 0x000fe400078e020e */
[----:B------:R-:W-:Y:S01]  /*129d0*/  IMAD.MOV.U32 R157, RZ, RZ, 0x40000040 ;  /* 0x40000040ff9d7424 */ /* 0x000fe200078e00ff */
[----:B-1----:R-:W-:Y:S06]  /*129e0*/  @P1 BRA `(.L_x_5938) ;  /* 0x0000000000081947 */ /* 0x002fec0003800000 */
[----:B------:R-:W1:Y:S02]  /*129f0*/  SYNCS.PHASECHK.TRANS64.TRYWAIT P1, [R21+URZ+0x28c30], R209 ;  /* 0x028c30d1150075a7 */ /* 0x000e64000802017f */
[----:B-1----:R-:W-:Y:S05]  /*12a00*/  @!P1 BRA `(.L_x_5939) ;  /* 0x0000011800cc9947 */ /* 0x002fea0003800000 */
.L_x_5938:
[----:B------:R-:W-:Y:S05]  /*12a10*/  BSYNC B1 ;  /* 0x0000000000017941 */ /* 0x000fea0003800000 */
.L_x_5937:
        /* <DEDUP_REMOVED lines=36> */
.L_x_5940:
[----:B------:R-:W2:Y:S01]  /*12c60*/  @P4 LDC R20, c[0x0][0x44c] ;  /* 0x00011300ff144b82 */ /* 0x000ea20000000800 */
[----:B------:R-:W-:Y:S01]  /*12c70*/  IMAD.IADD R13, R206, 0x1, R196 ;  /* 0x00000001ce0d7824 */ /* 0x000fe200078e02c4 */
[----:B------:R-:W-:Y:S02]  /*12c80*/  ULDC UR4, c[0x0][0x9d8] ;  /* 0x0002760000047ab9 */ /* 0x000fe40000000800 */
[----:B------:R-:W-:Y:S01]  /*12c90*/  FMUL.FTZ R221, R157, UR4 ;  /* 0x000000049ddd7c20 */ /* 0x000fe20008410000 */
[----:B------:R-:W-:Y:S01]  /*12ca0*/  FMUL.FTZ R222, R161, UR4 ;  /* 0x00000004a1de7c20 */ /* 0x000fe20008410000 */
[----:B------:R-:W-:Y:S01]  /*12cb0*/  FMUL.FTZ R220, R156, UR4 ;  /* 0x000000049cdc7c20 */ /* 0x000fe20008410000 */
[----:B------:R-:W-:Y:S01]  /*12cc0*/  FMUL.FTZ R157, R162, UR4 ;  /* 0x00000004a29d7c20 */ /* 0x000fe20008410000 */
[----:B------:R-:W3:Y:S01]  /*12cd0*/  @P4 LDC R15, c[0x0][0x450] ;  /* 0x00011400ff0f4b82 */ /* 0x000ee20000000800 */
        /* <DEDUP_REMOVED lines=15> */
[----:B--2---:R-:W-:-:S04]  /*12dd0*/  @P4 IMAD.HI.U32 R20, R13, R20, RZ ;  /* 0x000000140d144227 */ /* 0x004fc800078e00ff */
[----:B------:R-:W-:Y:S01]  /*12de0*/  FMUL.FTZ R177, R177, UR4 ;  /* 0x00000004b1b17c20 */ /* 0x000fe20008410000 */
[----:B------:R-:W-:Y:S01]  /*12df0*/  FMUL.FTZ R174, R182, UR4 ;  /* 0x00000004b6ae7c20 */ /* 0x000fe20008410000 */
[----:B------:R-:W-:Y:S01]  /*12e00*/  FMUL.FTZ R176, R183, UR4 ;  /* 0x00000004b7b07c20 */ /* 0x000fe20008410000 */
[----:B------:R-:W-:Y:S01]  /*12e10*/  IADD3 R223, -R189, 0x1, -R178 ;  /* 0x00000001bddf7810 */ /* 0x000fe20007ffe9b2 */
[----:B------:R-:W2:Y:S01]  /*12e20*/  MUFU.TANH R218, R218 ;  /* 0x000000da00da7308 */ /* 0x000ea20000002400 */
[----:B---3--:R-:W-:Y:S01]  /*12e30*/  @P4 SHF.R.U32.HI R13, RZ, R15, R20 ;  /* 0x0000000fff0d4219 */ /* 0x008fe20000011614 */
        /* <DEDUP_REMOVED lines=11> */
[----:B------:R-:W3:Y:S01]  /*12ef0*/  SHFL.IDX PT, R181, R13, RZ, 0x1c1f ;  /* 0x001c1fff0db57589 */ /* 0x000ee200000e0000 */
[----:B------:R-:W4:Y:S01]  /*12f00*/  MUFU.TANH R15, R15 ;  /* 0x0000000f000f7308 */ /* 0x000f220000002400 */
[----:B------:R-:W-:Y:S01]  /*12f10*/  VIADD R152, R21, 0x28c40 ;  /* 0x00028c4015987836 */ /* 0x000fe20000000000 */
[----:B------:R-:W-:Y:S01]  /*12f20*/  IADD3 R223, -R23, R223, R184 ;  /* 0x000000df17df7210 */ /* 0x000fe20007ffe1b8 */
[----:B------:R-:W-:-:S03]  /*12f30*/  ULDC UR4, c[0x0][0x9e0] ;  /* 0x0002780000047ab9 */ /* 0x000fc60000000800 */
[----:B------:R-:W-:Y:S01]  /*12f40*/  PRMT R152, R186, 0x654, R152 ;  /* 0x00000654ba987816 */ /* 0x000fe20000000098 */
[C---:B------:R-:W-:Y:S01]  /*12f50*/  VIADD R224, R223.reuse, UR4 ;  /* 0x00000004dfe07c36 */ /* 0x040fe20008000000 */
[----:B------:R-:W0:Y:S01]  /*12f60*/  MUFU.TANH R20, R20 ;  /* 0x0000001400147308 */ /* 0x000e220000002400 */
[----:B------:R-:W-:Y:S01]  /*12f70*/  VIADD R223, R223, UR45 ;  /* 0x0000002ddfdf7c36 */ /* 0x000fe20008000000 */
[----:B------:R0:W-:Y:S06]  /*12f80*/  SYNCS.ARRIVE.TRANS64.RED.A1T0 RZ, [R152+URZ], RZ ;  /* 0x000000ff98ff79a7 */ /* 0x0001ec000810043f */
[----:B------:R-:W0:Y:S01]  /*12f90*/  MUFU.TANH R154, R154 ;  /* 0x0000009a009a7308 */ /* 0x000e220000002400 */
[----:B---3--:R-:W-:-:S07]  /*12fa0*/  IMAD.IADD R183, R224, 0x1, R181 ;  /* 0x00000001e0b77824 */ /* 0x008fce00078e02b5 */
[----:B------:R-:W3:Y:S01]  /*12fb0*/  MUFU.TANH R220, R220 ;  /* 0x000000dc00dc7308 */ /* 0x000ee20000002400 */
        /* <DEDUP_REMOVED lines=28> */
[----:B--234-:R-:W-:Y:S05]  /*13180*/  @!P5 BRA `(.L_x_5941) ;  /* 0x000000000060d947 */ /* 0x01cfea0003800000 */
[----:B------:R-:W-:Y:S01]  /*13190*/  IADD3 R181, -R23, R184, R181 ;  /* 0x000000b817b57210 */ /* 0x000fe20007ffe1b5 */
[----:B------:R-:W-:Y:S03]  /*131a0*/  BSSY B1, `(.L_x_5942) ;  /* 0x0000012000017945 */ /* 0x000fe60003800000 */
[----:B------:R-:W-:-:S13]  /*131b0*/  ISETP.GT.AND P1, PT, R181, -0x1, PT ;  /* 0xffffffffb500780c */ /* 0x000fda0003f24270 */
[----:B------:R-:W-:Y:S05]  /*131c0*/  @P1 BRA `(.L_x_5943) ;  /* 0x0000000000241947 */ /* 0x000fea0003800000 */
[----:B------:R-:W-:Y:S01]  /*131d0*/  ULDC UR4, c[0x0][0x9e4] ;  /* 0x0002790000047ab9 */ /* 0x000fe20000000800 */
[----:B------:R-:W-:Y:S02]  /*131e0*/  LOP3.LUT R181, RZ, R181, RZ, 0x33, !PT ;  /* 0x000000b5ffb57212 */ /* 0x000fe400078e33ff */
[----:B------:R-:W-:-:S04]  /*131f0*/  MOV R225, UR4 ;  /* 0x0000000400e17c02 */ /* 0x000fc80008000f00 */
[----:B------:R-:W-:-:S13]  /*13200*/  ISETP.NE.AND P1, PT, R225, 0x1, PT ;  /* 0x00000001e100780c */ /* 0x000fda0003f25270 */
[----:B0-----:R-:W0:Y:S02]  /*13210*/  @P1 LDC.64 R152, c[0x0][0x9e8] ;  /* 0x00027a00ff981b82 */ /* 0x001e240000000a00 */
[----:B0-----:R-:W-:-:S05]  /*13220*/  @P1 IMAD.HI.U32 R152, R181, R152, RZ ;  /* 0x00000098b5981227 */ /* 0x001fca00078e00ff */
[----:B------:R-:W-:-:S04]  /*13230*/  @P1 SHF.R.U32.HI R181, RZ, R153, R152 ;  /* 0x00000099ffb51219 */ /* 0x000fc80000011698 */
[----:B------:R-:W-:Y:S01]  /*13240*/  LOP3.LUT R181, RZ, R181, RZ, 0x33, !PT ;  /* 0x000000b5ffb57212 */ /* 0x000fe200078e33ff */
[----:B------:R-:W-:Y:S06]  /*13250*/  BRA `(.L_x_5944) ;  /* 0x0000000000187947 */ /* 0x000fec0003800000 */
.L_x_5943:
[----:B------:R-:W-:Y:S02]  /*13260*/  ULDC UR4, c[0x0][0x9e4] ;  /* 0x0002790000047ab9 */ /* 0x000fe40000000800 */
[----:B------:R-:W-:-:S05]  /*13270*/  IMAD.U32 R225, RZ, RZ, UR4 ;  /* 0x00000004ffe17e24 */ /* 0x000fca000f8e00ff */
[----:B------:R-:W-:-:S13]  /*13280*/  ISETP.NE.AND P1, PT, R225, 0x1, PT ;  /* 0x00000001e100780c */ /* 0x000fda0003f25270 */
[----:B0-----:R-:W0:Y:S02]  /*13290*/  @P1 LDC.64 R152, c[0x0][0x9e8] ;  /* 0x00027a00ff981b82 */ /* 0x001e240000000a00 */
[----:B0-----:R-:W-:-:S05]  /*132a0*/  @P1 IMAD.HI.U32 R152, R181, R152, RZ ;  /* 0x00000098b5981227 */ /* 0x001fca00078e00ff */
[----:B------:R-:W-:-:S07]  /*132b0*/  @P1 SHF.R.U32.HI R181, RZ, R153, R152 ;  /* 0x00000099ffb51219 */ /* 0x000fce0000011698 */
.L_x_5944:
[----:B------:R-:W-:Y:S05]  /*132c0*/  BSYNC B1 ;  /* 0x0000000000017941 */ /* 0x000fea0003800000 */
.L_x_5942:
[----:B------:R-:W-:-:S04]  /*132d0*/  IMAD R181, R181, R225, -R178 ;  /* 0x000000e1b5b57224 */ /* 0x000fc800078e0ab2 */
[----:B------:R-:W-:-:S05]  /*132e0*/  IMAD.IADD R181, R181, 0x1, -R189 ;  /* 0x00000001b5b57824 */ /* 0x000fca00078e0abd */
[----:B------:R-:W-:Y:S02]  /*132f0*/  VIMNMX R182, R182, R181, !PT ;  /* 0x000000b5b6b67248 */ /* 0x000fe40007fe0100 */
[----:B------:R-:W-:-:S07]  /*13300*/  VIADDMNMX R183, R181, R225, R183, PT ;  /* 0x000000e1b5b77246 */ /* 0x000fce00038001b7 */
.L_x_5941:
[----:B------:R-:W-:Y:S01]  /*13310*/  ISETP.GT.AND P1, PT, R12, -0x1, PT ;  /* 0xffffffff0c00780c */ /* 0x000fe20003f24270 */
[----:B------:R-:W2:Y:S03]  /*13320*/  SHFL.IDX PT, R13, R13, 0x1, 0x1c1f ;  /* 0x003c1f000d0d7f89 */ /* 0x000ea600000e0000 */
[C---:B------:R-:W-:Y:S02]  /*13330*/  ISETP.GT.AND P2, PT, R182.reuse, RZ, P1 ;  /* 0x000000ffb600720c */ /* 0x040fe40000f44270 */
[C---:B------:R-:W-:Y:S02]  /*13340*/  ISETP.GT.AND P6, PT, R182.reuse, 0x1, P1 ;  /* 0x00000001b600780c */ /* 0x040fe40000fc4270 */
[----:B------:R-:W-:Y:S02]  /*13350*/  ISETP.LT.OR P3, PT, R183, 0x1, P2 ;  /* 0x00000001b700780c */ /* 0x000fe40001761670 */
[----:B------:R-:W-:-:S02]  /*13360*/  ISETP.GT.AND P2, PT, R182, 0x8, P1 ;  /* 0x00000008b600780c */ /* 0x000fc40000f44270 */
[----:B0-----:R-:W-:Y:S02]  /*13370*/  FSEL R181, R20, -INF , !P3 ;  /* 0xff80000014b57808 */ /* 0x001fe40005800000 */
[----:B------:R-:W-:Y:S02]  /*13380*/  ISETP.GT.AND P3, PT, R182, 0x9, P1 ;  /* 0x00000009b600780c */ /* 0x000fe40000f64270 */
[C---:B------:R-:W-:Y:S02]  /*13390*/  ISETP.LT.OR P6, PT, R183.reuse, 0x2, P6 ;  /* 0x00000002b700780c */ /* 0x040fe400037c1670 */
[C---:B------:R-:W-:Y:S02]  /*133a0*/  ISETP.LT.OR P2, PT, R183.reuse, 0x9, P2 ;  /* 0x00000009b700780c */ /* 0x040fe40001741670 */
[----:B------:R-:W-:Y:S02]  /*133b0*/  ISETP.LT.OR P3, PT, R183, 0xa, P3 ;  /* 0x0000000ab700780c */ /* 0x000fe40001f61670 */
[----:B------:R-:W-:-:S02]  /*133c0*/  FSEL R218, R218, -INF , !P6 ;  /* 0xff800000dada7808 */ /* 0x000fc40007000000 */
[----:B------:R-:W-:Y:S01]  /*133d0*/  FSEL R220, R220, -INF , !P2 ;  /* 0xff800000dcdc7808 */ /* 0x000fe20005000000 */
[--C-:B--2---:R-:W-:Y:S01]  /*133e0*/  IMAD.IADD R224, R224, 0x1, R13.reuse ;  /* 0x00000001e0e07824 */ /* 0x104fe200078e020d */
        /* <DEDUP_REMOVED lines=38> */
[----:B------:R-:W-:Y:S06]  /*13650*/  @!P5 BRA `(.L_x_5945) ;  /* 0x000000000060d947 */ /* 0x000fec0003800000 */
        /* <DEDUP_REMOVED lines=13> */
.L_x_5947:
[----:B------:R-:W-:Y:S02]  /*13730*/  ULDC UR4, c[0x0][0x9e4] ;  /* 0x0002790000047ab9 */ /* 0x000fe40000000800 */
[----:B------:R-:W-:-:S05]  /*13740*/  IMAD.U32 R20, RZ, RZ, UR4 ;  /* 0x00000004ff147e24 */ /* 0x000fca000f8e00ff */
[----:B------:R-:W-:-:S13]  /*13750*/  ISETP.NE.AND P2, PT, R20, 0x1, PT ;  /* 0x000000011400780c */ /* 0x000fda0003f45270 */
[----:B------:R-:W0:Y:S02]  /*13760*/  @P2 LDC.64 R152, c[0x0][0x9e8] ;  /* 0x00027a00ff982b82 */ /* 0x000e240000000a00 */
[----:B0-----:R-:W-:-:S05]  /*13770*/  @P2 IMAD.HI.U32 R152, R13, R152, RZ ;  /* 0x000000980d982227 */ /* 0x001fca00078e00ff */
[----:B------:R-:W-:-:S07]  /*13780*/  @P2 SHF.R.U32.HI R13, RZ, R153, R152 ;  /* 0x00000099ff0d2219 */ /* 0x000fce0000011698 */
.L_x_5948:
[----:B------:R-:W-:Y:S05]  /*13790*/  BSYNC B1 ;  /* 0x0000000000017941 */ /* 0x000fea0003800000 */
.L_x_5946:
[----:B------:R-:W-:-:S04]  /*137a0*/  IMAD R13, R13, R20, -R178 ;  /* 0x000000140d0d7224 */ /* 0x000fc800078e0ab2 */
[----:B------:R-:W-:-:S05]  /*137b0*/  IMAD.IADD R13, R13, 0x1, -R189 ;  /* 0x000000010d0d7824 */ /* 0x000fca00078e0abd */
[----:B------:R-:W-:Y:S02]  /*137c0*/  VIMNMX R223, R223, R13, !PT ;  /* 0x0000000ddfdf7248 */ /* 0x000fe40007fe0100 */
[----:B------:R-:W-:-:S07]  /*137d0*/  VIADDMNMX R224, R13, R20, R224, PT ;  /* 0x000000140de07246 */ /* 0x000fce00038001e0 */
.L_x_5945:
[----:B------:R-:W-:Y:S01]  /*137e0*/  FMNMX.FTZ R13, R181, R213, !PT ;  /* 0x000000d5b50d7209 */ /* 0x000fe20007810000 */
[----:B------:R-:W-:Y:S01]  /*137f0*/  ULDC UR4, c[0x0][0x988] ;  /* 0x0002620000047ab9 */ /* 0x000fe20000000800 */
[----:B------:R-:W-:Y:S02]  /*13800*/  ISETP.GT.AND P6, PT, R223, 0x9, P1 ;  /* 0x00000009df00780c */ /* 0x000fe40000fc4270 */
[----:B------:R-:W-:Y:S02]  /*13810*/  FMNMX.FTZ R13, R218, R13, !PT ;  /* 0x0000000dda0d7209 */ /* 0x000fe40007810000 */
[----:B------:R-:W-:Y:S02]  /*13820*/  ISETP.LT.OR P6, PT, R224, 0xa, P6 ;  /* 0x0000000ae000780c */ /* 0x000fe400037c1670 */
[----:B------:R-:W-:Y:S02]  /*13830*/  FMNMX.FTZ R13, R220, R13, !PT ;  /* 0x0000000ddc0d7209 */ /* 0x000fe40007810000 */
[----:B------:R-:W-:-:S02]  /*13840*/  FSEL R156, R156, -INF , !P6 ;  /* 0xff8000009c9c7808 */ /* 0x000fc40007000000 */
[----:B------:R-:W-:Y:S02]  /*13850*/  FMNMX.FTZ R13, R221, R13, !PT ;  /* 0x0000000ddd0d7209 */ /* 0x000fe40007810000 */
        /* <DEDUP_REMOVED lines=14> */
[----:B------:R-:W-:Y:S02]  /*13940*/  ISETP.GT.AND P3, PT, R223, 0x1, P1 ;  /* 0x00000001df00780c */ /* 0x000fe40000f64270 */
[----:B------:R-:W-:Y:S02]  /*13950*/  FMNMX.FTZ R13, R173, R13, !PT ;  /* 0x0000000dad0d7209 */ /* 0x000fe40007810000 */
[----:B------:R-:W-:-:S02]  /*13960*/  ISETP.LT.OR P6, PT, R224, 0x1, P6 ;  /* 0x00000001e000780c */ /* 0x000fc400037c1670 */
[----:B------:R-:W-:Y:S02]  /*13970*/  FMNMX.FTZ R13, R175, R13, !PT ;  /* 0x0000000daf0d7209 */ /* 0x000fe40007810000 */
[----:B------:R-:W-:Y:S02]  /*13980*/  ISETP.LT.OR P3, PT, R224, 0x2, P3 ;  /* 0x00000002e000780c */ /* 0x000fe40001f61670 */
[----:B------:R-:W-:Y:S02]  /*13990*/  FMNMX.FTZ R13, R177, R13, !PT ;  /* 0x0000000db10d7209 */ /* 0x000fe40007810000 */
[----:B------:R-:W-:Y:S02]  /*139a0*/  FSEL R178, R15, -INF , !P6 ;  /* 0xff8000000fb27808 */ /* 0x000fe40007000000 */
[----:B------:R-:W-:Y:S02]  /*139b0*/  FMNMX.FTZ R13, R179, R13, !PT ;  /* 0x0000000db30d7209 */ /* 0x000fe40007810000 */
[----:B------:R-:W-:-:S02]  /*139c0*/  FSEL R154, R154, -INF , !P3 ;  /* 0xff8000009a9a7808 */ /* 0x000fc40005800000 */
[----:B------:R-:W-:Y:S02]  /*139d0*/  FMNMX.FTZ R13, R180, R13, !PT ;  /* 0x0000000db40d7209 */ /* 0x000fe40007810000 */
[----:B------:R-:W-:Y:S02]  /*139e0*/  FMNMX.FTZ R15, R178, R211, !PT ;  /* 0x000000d3b20f7209 */ /* 0x000fe40007810000 */
[C---:B------:R-:W-:Y:S01]  /*139f0*/  ISETP.GT.AND P3, PT, R223.reuse, 0x10, P1 ;  /* 0x00000010df00780c */ /* 0x040fe20000f64270 */
[----:B------:R-:W0:Y:S01]  /*13a00*/  SHFL.BFLY PT, R20, R13, 0x2, 0x1f ;  /* 0x0c401f000d147f89 */ /* 0x000e2200000e0000 */
[----:B------:R-:W-:Y:S02]  /*13a10*/  FMNMX.FTZ R15, R154, R15, !PT ;  /* 0x0000000f9a0f7209 */ /* 0x000fe40007810000 */
[----:B------:R-:W-:Y:S02]  /*13a20*/  ISETP.LT.OR P3, PT, R224, 0x11, P3 ;  /* 0x00000011e000780c */ /* 0x000fe40001f61670 */
[----:B------:R-:W-:-:S02]  /*13a30*/  ISETP.GT.AND P6, PT, R223, 0x38, P1 ;  /* 0x00000038df00780c */ /* 0x000fc40000fc4270 */
[----:B------:R-:W-:Y:S02]  /*13a40*/  FSEL R157, R157, -INF , !P3 ;  /* 0xff8000009d9d7808 */ /* 0x000fe40005800000 */
[----:B------:R-:W-:Y:S02]  /*13a50*/  ISETP.GT.AND P3, PT, R223, 0x19, P1 ;  /* 0x00000019df00780c */ /* 0x000fe40000f64270 */
[C---:B------:R-:W-:Y:S02]  /*13a60*/  ISETP.LT.OR P6, PT, R224.reuse, 0x39, P6 ;  /* 0x00000039e000780c */ /* 0x040fe400037c1670 */
[----:B------:R-:W-:Y:S02]  /*13a70*/  ISETP.LT.OR P3, PT, R224, 0x1a, P3 ;  /* 0x0000001ae000780c */ /* 0x000fe40001f61670 */
[----:B------:R-:W-:Y:S02]  /*13a80*/  FSEL R174, R174, -INF , !P6 ;  /* 0xff800000aeae7808 */ /* 0x000fe40007000000 */
[----:B------:R-:W-:-:S02]  /*13a90*/  FSEL R161, R161, -INF , !P3 ;  /* 0xff800000a1a17808 */ /* 0x000fc40005800000 */
[----:B------:R-:W-:-:S04]  /*13aa0*/  ISETP.GT.AND P3, PT, R223, 0x28, P1 ;  /* 0x00000028df00780c */ /* 0x000fc80000f64270 */
[----:B------:R-:W-:Y:S02]  /*13ab0*/  ISETP.LT.OR P3, PT, R224, 0x29, P3 ;  /* 0x00000029e000780c */ /* 0x000fe40001f61670 */
[----:B0-----:R-:W-:Y:S02]  /*13ac0*/  FMNMX.FTZ R13, R13, R20, !PT ;  /* 0x000000140d0d7209 */ /* 0x001fe40007810000 */
[----:B------:R-:W-:Y:S02]  /*13ad0*/  FSEL R166, R166, -INF , !P3 ;  /* 0xff800000a6a67808 */ /* 0x000fe40005800000 */
[----:B------:R-:W-:Y:S01]  /*13ae0*/  ISETP.GT.AND P3, PT, R223, 0x30, P1 ;  /* 0x00000030df00780c */ /* 0x000fe20000f64270 */
[----:B------:R-:W0:Y:S03]  /*13af0*/  SHFL.BFLY PT, R20, R13, 0x1, 0x1f ;  /* 0x0c201f000d147f89 */ /* 0x000e2600000e0000 */
[----:B------:R-:W-:-:S04]  /*13b00*/  ISETP.LT.OR P3, PT, R224, 0x31, P3 ;  /* 0x00000031e000780c */ /* 0x000fc80001f61670 */
[----:B------:R-:W-:Y:S02]  /*13b10*/  FSEL R170, R170, -INF , !P3 ;  /* 0xff800000aaaa7808 */ /* 0x000fe40005800000 */
[----:B0-----:R-:W-:Y:S01]  /*13b20*/  FMNMX.FTZ R13, R13, R20, !PT ;  /* 0x000000140d0d7209 */ /* 0x001fe20007810000 */
[----:B------:R-:W-:-:S03]  /*13b30*/  IMAD.U32 R20, RZ, RZ, UR4 ;  /* 0x00000004ff147e24 */ /* 0x000fc6000f8e00ff */
[C---:B------:R-:W-:Y:S01]  /*13b40*/  FSETP.NEU.FTZ.AND P2, PT, R13.reuse, -INF , PT ;  /* 0xff8000000d00780b */ /* 0x040fe20003f5d000 */
[----:B------:R-:W-:-:S03]  /*13b50*/  FMUL.FTZ R153, R13, R20 ;  /* 0x000000140d997220 */ /* 0x000fc60000410000 */
[----:B------:R-:W-:Y:S02]  /*13b60*/  FSEL R152, R13, RZ, P2 ;  /* 0x000000ff0d987208 */ /* 0x000fe40001000000 */
[----:B------:R-:W-:Y:S02]  /*13b70*/  FSEL R153, R153, RZ, P2 ;  /* 0x000000ff99997208 */ /* 0x000fe40001000000 */
[----:B------:R-:W-:Y:S01]  /*13b80*/  ISETP.GT.AND P2, PT, R223, 0x8, P1 ;  /* 0x00000008df00780c */ /* 0x000fe20000f44270 */
[----:B------:R-:W-:Y:S02]  /*13b90*/  FADD.FTZ R152, -R152, R213 ;  /* 0x000000d598987221 */ /* 0x000fe40000010100 */
[-CC-:B------:R-:W-:Y:S01]  /*13ba0*/  FFMA.FTZ R181, R181, R20.reuse, -R153.reuse ;  /* 0x00000014b5b57223 */ /* 0x180fe20000010899 */
[----:B------:R-:W-:Y:S01]  /*13bb0*/  ISETP.LT.OR P2, PT, R224, 0x9, P2 ;  /* 0x00000009e000780c */ /* 0x000fe20001741670 */
[-CC-:B------:R-:W-:Y:S01]  /*13bc0*/  FFMA.FTZ R218, R218, R20.reuse, -R153.reuse ;  /* 0x00000014dada7223 */ /* 0x180fe20000010899 */
[-CC-:B------:R-:W-:Y:S01]  /*13bd0*/  FFMA.FTZ R220, R220, R20.reuse, -R153.reuse ;  /* 0x00000014dcdc7223 */ /* 0x180fe20000010899 */
[-CC-:B------:R-:W-:Y:S01]  /*13be0*/  FFMA.FTZ R221, R221, R20.reuse, -R153.reuse ;  /* 0x00000014dddd7223 */ /* 0x180fe20000010899 */
[----:B------:R-:W-:Y:S01]  /*13bf0*/  FSEL R155, R155, -INF , !P2 ;  /* 0xff8000009b9b7808 */ /* 0x000fe20005000000 */
[-CC-:B------:R-:W-:Y:S01]  /*13c00*/  FFMA.FTZ R160, R160, R20.reuse, -R153.reuse ;  /* 0x00000014a0a07223 */ /* 0x180fe20000010899 */
[----:B------:R-:W-:Y:S01]  /*13c10*/  ISETP.GT.AND P2, PT, R223, 0x11, P1 ;  /* 0x00000011df00780c */ /* 0x000fe20000f44270 */
[-CC-:B------:R-:W-:Y:S01]  /*13c20*/  FFMA.FTZ R222, R222, R20.reuse, -R153.reuse ;  /* 0x00000014dede7223 */ /* 0x180fe20000010899 */
[----:B------:R-:W-:Y:S01]  /*13c30*/  FMNMX.FTZ R15, R155, R15, !PT ;  /* 0x0000000f9b0f7209 */ /* 0x000fe20007810000 */
[-CC-:B------:R-:W-:Y:S01]  /*13c40*/  FFMA.FTZ R163, R163, R20.reuse, -R153.reuse ;  /* 0x00000014a3a37223 */ /* 0x180fe20000010899 */
[----:B------:R-:W-:Y:S01]  /*13c50*/  ISETP.LT.OR P2, PT, R224, 0x12, P2 ;  /* 0x00000012e000780c */ /* 0x000fe20001741670 */
[-CC-:B------:R-:W-:Y:S01]  /*13c60*/  FFMA.FTZ R165, R165, R20.reuse, -R153.reuse ;  /* 0x00000014a5a57223 */ /* 0x180fe20000010899 */
[----:B------:R-:W-:Y:S01]  /*13c70*/  FMNMX.FTZ R15, R156, R15, !PT ;  /* 0x0000000f9c0f7209 */ /* 0x000fe20007810000 */
[-CC-:B------:R-:W-:Y:S01]  /*13c80*/  FFMA.FTZ R167, R167, R20.reuse, -R153.reuse ;  /* 0x00000014a7a77223 */ /* 0x180fe20000010899 */
[----:B------:R-:W-:Y:S01]  /*13c90*/  FSEL R158, R158, -INF , !P2 ;  /* 0xff8000009e9e7808 */ /* 0x000fe20005000000 */
[-CC-:B------:R-:W-:Y:S01]  /*13ca0*/  FFMA.FTZ R169, R169, R20.reuse, -R153.reuse ;  /* 0x00000014a9a97223 */ /* 0x180fe20000010899 */
[----:B------:R-:W-:Y:S01]  /*13cb0*/  FMNMX.FTZ R15, R157, R15, !PT ;  /* 0x0000000f9d0f7209 */ /* 0x000fe20007810000 */
        /* <DEDUP_REMOVED lines=10> */
[----:B------:R-:W-:Y:S01]  /*13d60*/  FFMA.FTZ R153, R180, R20, -R153 ;  /* 0x00000014b4997223 */ /* 0x000fe20000010899 */
[----:B------:R-:W-:Y:S01]  /*13d70*/  FMNMX.FTZ R15, R161, R15, !PT ;  /* 0x0000000fa10f7209 */ /* 0x000fe20007810000 */
[----:B------:R-:W-:Y:S01]  /*13d80*/  MUFU.EX2 R181, R181 ;  /* 0x000000b500b57308 */ /* 0x000fe20000000800 */
[----:B------:R-:W-:-:S02]  /*13d90*/  ISETP.GT.AND P2, PT, R223, 0x29, P1 ;  /* 0x00000029df00780c */ /* 0x000fc40000f44270 */
[----:B------:R-:W-:Y:S02]  /*13da0*/  FMNMX.FTZ R15, R162, R15, !PT ;  /* 0x0000000fa20f7209 */ /* 0x000fe40007810000 */
[----:B------:R-:W-:Y:S02]  /*13db0*/  ISETP.LT.OR P2, PT, R224, 0x2a, P2 ;  /* 0x0000002ae000780c */ /* 0x000fe40001741670 */
[----:B------:R-:W-:Y:S01]  /*13dc0*/  FMNMX.FTZ R15, R164, R15, !PT ;  /* 0x0000000fa40f7209 */ /* 0x000fe20007810000 */
[----:B------:R-:W-:Y:S01]  /*13dd0*/  MUFU.EX2 R182, R169 ;  /* 0x000000a900b67308 */ /* 0x000fe20000000800 */
[----:B------:R-:W-:Y:S02]  /*13de0*/  FSEL R168, R168, -INF , !P2 ;  /* 0xff800000a8a87808 */ /* 0x000fe40005000000 */
[----:B------:R-:W-:Y:S02]  /*13df0*/  ISETP.GT.AND P2, PT, R223, 0x31, P1 ;  /* 0x00000031df00780c */ /* 0x000fe40000f44270 */
[----:B------:R-:W-:-:S02]  /*13e00*/  FMNMX.FTZ R15, R166, R15, !PT ;  /* 0x0000000fa60f7209 */ /* 0x000fc40007810000 */
[----:B------:R-:W-:Y:S01]  /*13e10*/  ISETP.LT.OR P2, PT, R224, 0x32, P2 ;  /* 0x00000032e000780c */ /* 0x000fe20001741670 */
[----:B------:R-:W-:Y:S01]  /*13e20*/  MUFU.EX2 R218, R218 ;  /* 0x000000da00da7308 */ /* 0x000fe20000000800 */
[----:B------:R-:W-:Y:S02]  /*13e30*/  FMNMX.FTZ R15, R168, R15, !PT ;  /* 0x0000000fa80f7209 */ /* 0x000fe40007810000 */
[----:B------:R-:W-:Y:S02]  /*13e40*/  ISETP.GT.AND P1, PT, R223, 0x39, P1 ;  /* 0x00000039df00780c */ /* 0x000fe40000f24270 */
[----:B------:R-:W-:Y:S02]  /*13e50*/  FSEL R172, R172, -INF , !P2 ;  /* 0xff800000acac7808 */ /* 0x000fe40005000000 */
[----:B------:R-:W-:Y:S01]  /*13e60*/  FMNMX.FTZ R15, R170, R15, !PT ;  /* 0x0000000faa0f7209 */ /* 0x000fe20007810000 */
[----:B------:R-:W-:Y:S01]  /*13e70*/  MUFU.EX2 R220, R220 ;  /* 0x000000dc00dc7308 */ /* 0x000fe20000000800 */
[----:B------:R-:W-:-:S02]  /*13e80*/  ISETP.LT.OR P1, PT, R224, 0x3a, P1 ;  /* 0x0000003ae000780c */ /* 0x000fc40000f21670 */
[----:B------:R-:W-:Y:S02]  /*13e90*/  FMNMX.FTZ R15, R172, R15, !PT ;  /* 0x0000000fac0f7209 */ /* 0x000fe40007810000 */
[----:B------:R-:W-:Y:S02]  /*13ea0*/  FSEL R176, R176, -INF , !P1 ;  /* 0xff800000b0b07808 */ /* 0x000fe40004800000 */
[----:B------:R-:W-:Y:S01]  /*13eb0*/  FMNMX.FTZ R15, R174, R15, !PT ;  /* 0x0000000fae0f7209 */ /* 0x000fe20007810000 */
[----:B------:R-:W-:Y:S01]  /*13ec0*/  MUFU.EX2 R221, R221 ;  /* 0x000000dd00dd7308 */ /* 0x000fe20000000800 */
[----:B------:R-:W-:Y:S02]  /*13ed0*/  ISETP.NE.AND P2, PT, R197, RZ, PT ;  /* 0x000000ffc500720c */ /* 0x000fe40003f45270 */
[----:B------:R-:W-:-:S05]  /*13ee0*/  FMNMX.FTZ R15, R176, R15, !PT ;  /* 0x0000000fb00f7209 */ /* 0x000fca0007810000 */
[----:B------:R-:W0:Y:S01]  /*13ef0*/  SHFL.BFLY PT, R180, R15, 0x2, 0x1f ;  /* 0x0c401f000fb47f89 */ /* 0x000e2200000e0000 */
        /* <DEDUP_REMOVED lines=11> */
[----:B------:R0:W2:Y:S01]  /*13fb0*/  MUFU.EX2 R180, R165 ;  /* 0x000000a500b47308 */ /* 0x0000a20000000800 */
[----:B------:R-:W-:-:S05]  /*13fc0*/  FMUL.FTZ R223, R15, R20 ;  /* 0x000000140fdf7220 */ /* 0x000fca0000410000 */
[----:B------:R-:W-:Y:S02]  /*13fd0*/  FSEL R223, R223, RZ, P1 ;  /* 0x000000ffdfdf7208 */ /* 0x000fe40000800000 */
[----:B0-----:R-:W-:-:S03]  /*13fe0*/  FSEL R165, R15, RZ, P1 ;  /* 0x000000ff0fa57208 */ /* 0x001fc60000800000 */
[-CC-:B------:R-:W-:Y:S01]  /*13ff0*/  FFMA.FTZ R178, R178, R20.reuse, -R223.reuse ;  /* 0x00000014b2b27223 */ /* 0x180fe200000108df */
[-CC-:B------:R-:W-:Y:S01]  /*14000*/  FFMA.FTZ R183, R154, R20.reuse, -R223.reuse ;  /* 0x000000149ab77223 */ /* 0x180fe200000108df */
[-C--:B------:R-:W-:Y:S01]  /*14010*/  FFMA.FTZ R155, R155, R20.reuse, -R223 ;  /* 0x000000149b9b7223 */ /* 0x080fe200000108df */
[----:B------:R-:W-:Y:S01]  /*14020*/  FADD.FTZ R211, -R165, R211 ;  /* 0x000000d3a5d37221 */ /* 0x000fe20000010100 */
[-C--:B------:R-:W-:Y:S01]  /*14030*/  FMUL.FTZ R165, R152, R20.reuse ;  /* 0x0000001498a57220 */ /* 0x080fe20000410000 */
[-CC-:B------:R-:W-:Y:S01]  /*14040*/  FFMA.FTZ R157, R157, R20.reuse, -R223.reuse ;  /* 0x000000149d9d7223 */ /* 0x180fe200000108df */
[----:B------:R-:W-:Y:S01]  /*14050*/  MUFU.EX2 R178, R178 ;  /* 0x000000b200b27308 */ /* 0x000fe20000000800 */
[-C--:B------:R-:W-:Y:S01]  /*14060*/  FMUL.FTZ R169, R211, R20.reuse ;  /* 0x00000014d3a97220 */ /* 0x080fe20000410000 */
[-CC-:B------:R-:W-:Y:S01]  /*14070*/  FFMA.FTZ R211, R156, R20.reuse, -R223.reuse ;  /* 0x000000149cd37223 */ /* 0x180fe200000108df */
[-CC-:B------:R-:W-:Y:S01]  /*14080*/  FFMA.FTZ R213, R158, R20.reuse, -R223.reuse ;  /* 0x000000149ed57223 */ /* 0x180fe200000108df */
[-CC-:B------:R-:W-:Y:S01]  /*14090*/  FFMA.FTZ R159, R159, R20.reuse, -R223.reuse ;  /* 0x000000149f9f7223 */ /* 0x180fe200000108df */
[----:B------:R-:W-:Y:S01]  /*140a0*/  FFMA.FTZ R161, R161, R20, -R223 ;  /* 0x00000014a1a17223 */ /* 0x000fe200000108df */
[----:B------:R-:W-:-:S02]  /*140b0*/  @!P2 IMAD R152, R217, 0x40, R194 ;  /* 0x00000040d998a824 */ /* 0x000fc400078e02c2 */
[-CC-:B------:R-:W-:Y:S01]  /*140c0*/  FFMA.FTZ R217, R162, R20.reuse, -R223.reuse ;  /* 0x00000014a2d97223 */ /* 0x180fe200000108df */
[----:B------:R-:W0:Y:S01]  /*140d0*/  MUFU.EX2 R165, R165 ;  /* 0x000000a500a57308 */ /* 0x000e220000000800 */
[-CC-:B------:R-:W-:Y:S01]  /*140e0*/  FFMA.FTZ R224, R164, R20.reuse, -R223.reuse ;  /* 0x00000014a4e07223 */ /* 0x180fe200000108df */
[-CC-:B------:R-:W-:Y:S01]  /*140f0*/  FFMA.FTZ R225, R166, R20.reuse, -R223.reuse ;  /* 0x00000014a6e17223 */ /* 0x180fe200000108df */
[-CC-:B------:R-:W-:Y:S01]  /*14100*/  FFMA.FTZ R168, R168, R20.reuse, -R223.reuse ;  /* 0x00000014a8a87223 */ /* 0x180fe200000108df */
[----:B--2---:R-:W-:Y:S01]  /*14110*/  F2FP.F16.F32.PACK_AB R158, R180, R163 ;  /* 0x000000a3b49e723e */ /* 0x004fe200000000ff */
[----:B------:R-:W-:Y:S02]  /*14120*/  @!P2 IMAD R152, R152, 0x4, R2 ;  /* 0x000000049898a824 */ /* 0x000fe400078e0202 */
[-CC-:B------:R-:W-:Y:S01]  /*14130*/  FFMA.FTZ R170, R170, R20.reuse, -R223.reuse ;  /* 0x00000014aaaa7223 */ /* 0x180fe200000108df */
[-CC-:B------:R-:W-:Y:S01]  /*14140*/  FFMA.FTZ R172, R172, R20.reuse, -R223.reuse ;  /* 0x00000014acac7223 */ /* 0x180fe200000108df */
[----:B------:R-:W2:Y:S01]  /*14150*/  MUFU.EX2 R169, R169 ;  /* 0x000000a900a97308 */ /* 0x000ea20000000800 */
[-CC-:B------:R-:W-:Y:S01]  /*14160*/  FFMA.FTZ R176, R176, R20.reuse, -R223.reuse ;  /* 0x00000014b0b07223 */ /* 0x180fe200000108df */
[----:B------:R-:W-:Y:S01]  /*14170*/  FFMA.FTZ R174, R174, R20, -R223 ;  /* 0x00000014aeae7223 */ /* 0x000fe200000108df */
[----:B------:R-:W-:-:S02]  /*14180*/  F2FP.F16.F32.PACK_AB R156, R222, R160 ;  /* 0x000000a0de9c723e */ /* 0x000fc400000000ff */
[----:B------:R-:W-:-:S03]  /*14190*/  F2FP.F16.F32.PACK_AB R154, R221, R220 ;  /* 0x000000dcdd9a723e */ /* 0x000fc600000000ff */
[----:B------:R-:W3:Y:S01]  /*141a0*/  MUFU.EX2 R183, R183 ;  /* 0x000000b700b77308 */ /* 0x000ee20000000800 */
[----:B0-----:R-:W-:Y:S01]  /*141b0*/  FFMA.FTZ R3, R165, R3, R181 ;  /* 0x00000003a5037223 */ /* 0x001fe200000100b5 */
[----:B------:R0:W-:Y:S01]  /*141c0*/  @!P2 STS [R152+0x28800], R165 ;  /* 0x028800a59800a388 */ /* 0x0001e20000000800 */
[-C--:B------:R-:W-:Y:S01]  /*141d0*/  FMUL.FTZ R24, R24, R165.reuse ;  /* 0x000000a518187220 */ /* 0x080fe20000410000 */
[-C--:B------:R-:W-:Y:S01]  /*141e0*/  FMUL.FTZ R25, R25, R165.reuse ;  /* 0x000000a519197220 */ /* 0x080fe20000410000 */
[----:B------:R-:W-:Y:S01]  /*141f0*/  FADD.FTZ R3, R218, R3 ;  /* 0x00000003da037221 */ /* 0x000fe20000010000 */
[-C--:B------:R-:W-:Y:S01]  /*14200*/  FMUL.FTZ R28, R28, R165.reuse ;  /* 0x000000a51c1c7220 */ /* 0x080fe20000410000 */
[-C--:B------:R-:W-:Y:S01]  /*14210*/  FMUL.FTZ R29, R29, R165.reuse ;  /* 0x000000a51d1d7220 */ /* 0x080fe20000410000 */
[----:B------:R-:W4:Y:S01]  /*14220*/  MUFU.EX2 R155, R155 ;  /* 0x0000009b009b7308 */ /* 0x000f220000000800 */
[----:B--2---:R-:W-:Y:S01]  /*14230*/  FFMA.FTZ R0, R169, R0, R178 ;  /* 0x00000000a9007223 */ /* 0x004fe200000100b2 */
[----:B------:R-:W-:Y:S01]  /*14240*/  FADD.FTZ R3, R220, R3 ;  /* 0x00000003dc037221 */ /* 0x000fe20000010000 */
[-C--:B------:R-:W-:Y:S01]  /*14250*/  FMUL.FTZ R32, R32, R165.reuse ;  /* 0x000000a520207220 */ /* 0x080fe20000410000 */
[-C--:B------:R-:W-:Y:S01]  /*14260*/  FMUL.FTZ R33, R33, R165.reuse ;  /* 0x000000a521217220 */ /* 0x080fe20000410000 */
[-C--:B------:R-:W-:Y:S01]  /*14270*/  FMUL.FTZ R36, R36, R165.reuse ;  /* 0x000000a524247220 */ /* 0x080fe20000410000 */
[----:B------:R-:W-:Y:S01]  /*14280*/  FADD.FTZ R3, R221, R3 ;  /* 0x00000003dd037221 */ /* 0x000fe20000010000 */
[-C--:B------:R-:W-:Y:S01]  /*14290*/  FMUL.FTZ R37, R37, R165.reuse ;  /* 0x000000a525257220 */ /* 0x080fe20000410000 */
[----:B------:R-:W2:Y:S01]  /*142a0*/  MUFU.EX2 R211, R211 ;  /* 0x000000d300d37308 */ /* 0x000ea20000000800 */
[----:B---3--:R-:W-:Y:S01]  /*142b0*/  FADD.FTZ R0, R183, R0 ;  /* 0x00000000b7007221 */ /* 0x008fe20000010000 */
        /* <DEDUP_REMOVED lines=11> */
[-C--:B------:R-:W-:Y:S01]  /*14370*/  FMUL.FTZ R52, R52, R165.reuse ;  /* 0x000000a534347220 */ /* 0x080fe20000410000 */
[----:B------:R-:W-:Y:S01]  /*14380*/  FADD.FTZ R3, R180, R3 ;  /* 0x00000003b4037221 */ /* 0x000fe20000010000 */
[-C--:B------:R-:W-:Y:S01]  /*14390*/  FMUL.FTZ R53, R53, R165.reuse ;  /* 0x000000a535357220 */ /* 0x080fe20000410000 */
[----:B------:R-:W4:Y:S01]  /*143a0*/  MUFU.EX2 R213, R213 ;  /* 0x000000d500d57308 */ /* 0x000f220000000800 */
[----:B--2---:R-:W-:Y:S01]  /*143b0*/  FADD.FTZ R0, R211, R0 ;  /* 0x00000000d3007221 */ /* 0x004fe20000010000 */
        /* <DEDUP_REMOVED lines=15> */
[----:B----4-:R-:W-:Y:S01]  /*144b0*/  FADD.FTZ R0, R213, R0 ;  /* 0x00000000d5007221 */ /* 0x010fe20000010000 */
[-C--:B------:R-:W-:Y:S01]  /*144c0*/  FMUL.FTZ R76, R76, R165.reuse ;  /* 0x000000a54c4c7220 */ /* 0x080fe20000410000 */
[-C--:B------:R-:W-:Y:S01]  /*144d0*/  FMUL.FTZ R77, R77, R165.reuse ;  /* 0x000000a54d4d7220 */ /* 0x080fe20000410000 */
[-C--:B------:R-:W-:Y:S01]  /*144e0*/  FMUL.FTZ R80, R80, R165.reuse ;  /* 0x000000a550507220 */ /* 0x080fe20000410000 */
[-C--:B------:R-:W-:Y:S01]  /*144f0*/  FMUL.FTZ R81, R81, R165.reuse ;  /* 0x000000a551517220 */ /* 0x080fe20000410000 */
[-C--:B------:R-:W-:Y:S01]  /*14500*/  FMUL.FTZ R84, R84, R165.reuse ;  /* 0x000000a554547220 */ /* 0x080fe20000410000 */
[-C--:B------:R-:W-:Y:S01]  /*14510*/  FMUL.FTZ R85, R85, R165.reuse ;  /* 0x000000a555557220 */ /* 0x080fe20000410000 */
[----:B------:R-:W4:Y:S01]  /*14520*/  MUFU.EX2 R217, R217 ;  /* 0x000000d900d97308 */ /* 0x000f220000000800 */
        /* <DEDUP_REMOVED lines=16> */
[-C--:B------:R-:W-:Y:S01]  /*14630*/  FMUL.FTZ R112, R112, R165.reuse ;  /* 0x000000a570707220 */ /* 0x080fe20000410000 */
[-C--:B------:R-:W-:Y:S01]  /*14640*/  FMUL.FTZ R113, R113, R165.reuse ;  /* 0x000000a571717220 */ /* 0x080fe20000410000 */
[-C--:B------:R-:W-:Y:S01]  /*14650*/  FMUL.FTZ R116, R116, R165.reuse ;  /* 0x000000a574747220 */ /* 0x080fe20000410000 */
[-C--:B------:R-:W-:Y:S01]  /*14660*/  FMUL.FTZ R117, R117, R165.reuse ;  /* 0x000000a575757220 */ /* 0x080fe20000410000 */
[-C--:B------:R-:W-:Y:S01]  /*14670*/  FMUL.FTZ R120, R120, R165.reuse ;  /* 0x000000a578787220 */ /* 0x080fe20000410000 */
[-C--:B------:R-:W-:Y:S01]  /*14680*/  FMUL.FTZ R121, R121, R165.reuse ;  /* 0x000000a579797220 */ /* 0x080fe20000410000 */
[-C--:B------:R-:W-:Y:S01]  /*14690*/  FMUL.FTZ R124, R124, R165.reuse ;  /* 0x000000a57c7c7220 */ /* 0x080fe20000410000 */
[----:B------:R-:W5:Y:S01]  /*146a0*/  MUFU.EX2 R163, R225 ;  /* 0x000000e100a37308 */ /* 0x000f620000000800 */
        /* <DEDUP_REMOVED lines=13> */
[----:B------:R-:W-:Y:S01]  /*14780*/  FMUL.FTZ R149, R149, R165 ;  /* 0x000000a595957220 */ /* 0x000fe20000410000 */
[----:B----4-:R-:W-:Y:S01]  /*14790*/  FADD.FTZ R0, R217, R0 ;  /* 0x00000000d9007221 */ /* 0x010fe20000010000 */
[----:B------:R-:W4:Y:S01]  /*147a0*/  MUFU.EX2 R168, R168 ;  /* 0x000000a800a87308 */ /* 0x000f220000000800 */
[----:B--2---:R-:W-:Y:S01]  /*147b0*/  FADD.FTZ R3, R162, R3 ;  /* 0x00000003a2037221 */ /* 0x004fe20000010000 */
[----:B------:R2:W-:Y:S01]  /*147c0*/  @!P2 STS [R152+0x28820], R169 ;  /* 0x028820a99800a388 */ /* 0x0005e20000000800 */
[----:B---3--:R-:W-:Y:S01]  /*147d0*/  FADD.FTZ R0, R224, R0 ;  /* 0x00000000e0007221 */ /* 0x008fe20000010000 */
[----:B------:R-:W-:Y:S01]  /*147e0*/  F2FP.F16.F32.PACK_AB R160, R182, R167 ;  /* 0x000000a7b6a0723e */ /* 0x000fe200000000ff */
[----:B------:R-:W-:Y:S01]  /*147f0*/  FADD.FTZ R3, R173, R3 ;  /* 0x00000003ad037221 */ /* 0x000fe20000010000 */
[----:B------:R-:W-:Y:S01]  /*14800*/  F2FP.F16.F32.PACK_AB R155, R211, R155 ;  /* 0x0000009bd39b723e */ /* 0x000fe200000000ff */
[----:B-----5:R-:W-:Y:S01]  /*14810*/  FADD.FTZ R0, R163, R0 ;  /* 0x00000000a3007221 */ /* 0x020fe20000010000 */
[----:B0-----:R-:W0:Y:S01]  /*14820*/  MUFU.EX2 R165, R170 ;  /* 0x000000aa00a57308 */ /* 0x001e220000000800 */
[----:B-1----:R-:W-:Y:S01]  /*14830*/  FADD.FTZ R3, R164, R3 ;  /* 0x00000003a4037221 */ /* 0x002fe20000010000 */
[----:B------:R-:W-:Y:S01]  /*14840*/  F2FP.F16.F32.PACK_AB R157, R213, R157 ;  /* 0x0000009dd59d723e */ /* 0x000fe200000000ff */
[----:B------:R-:W-:Y:S01]  /*14850*/  FMUL.FTZ R26, R26, R169 ;  /* 0x000000a91a1a7220 */ /* 0x000fe20000410000 */
[----:B--2---:R-:W-:Y:S01]  /*14860*/  F2FP.F16.F32.PACK_AB R152, R218, R181 ;  /* 0x000000b5da98723e */ /* 0x004fe200000000ff */
[----:B------:R-:W-:Y:S01]  /*14870*/  FADD.FTZ R3, R177, R3 ;  /* 0x00000003b1037221 */ /* 0x000fe20000010000 */
[----:B------:R-:W-:Y:S01]  /*14880*/  F2FP.F16.F32.PACK_AB R159, R161, R159 ;  /* 0x0000009fa19f723e */ /* 0x000fe200000000ff */
[-C--:B------:R-:W-:Y:S01]  /*14890*/  FMUL.FTZ R27, R27, R169.reuse ;  /* 0x000000a91b1b7220 */ /* 0x080fe20000410000 */
[----:B------:R-:W1:Y:S01]  /*148a0*/  MUFU.EX2 R166, R179 ;  /* 0x000000b300a67308 */ /* 0x000e620000000800 */
[----:B----4-:R-:W-:Y:S01]  /*148b0*/  FADD.FTZ R0, R168, R0 ;  /* 0x00000000a8007221 */ /* 0x010fe20000010000 */
[----:B------:R-:W-:Y:S01]  /*148c0*/  F2FP.F16.F32.PACK_AB R162, R173, R162 ;  /* 0x000000a2ada2723e */ /* 0x000fe200000000ff */
[----:B------:R-:W-:Y:S01]  /*148d0*/  FMUL.FTZ R30, R30, R169 ;  /* 0x000000a91e1e7220 */ /* 0x000fe20000410000 */
[----:B------:R-:W-:Y:S01]  /*148e0*/  F2FP.F16.F32.PACK_AB R161, R224, R217 ;  /* 0x000000d9e0a1723e */ /* 0x000fe200000000ff */
[----:B------:R-:W-:Y:S01]  /*148f0*/  FMUL.FTZ R31, R31, R169 ;  /* 0x000000a91f1f7220 */ /* 0x000fe20000410000 */
[----:B------:R-:W-:Y:S01]  /*14900*/  F2FP.F16.F32.PACK_AB R163, R168, R163 ;  /* 0x000000a3a8a3723e */ /* 0x000fe200000000ff */
[-C--:B------:R-:W-:Y:S01]  /*14910*/  FMUL.FTZ R34, R34, R169.reuse ;  /* 0x000000a922227220 */ /* 0x080fe20000410000 */
[----:B------:R-:W2:Y:S01]  /*14920*/  MUFU.EX2 R172, R172 ;  /* 0x000000ac00ac7308 */ /* 0x000ea20000000800 */
[----:B0-----:R-:W-:Y:S01]  /*14930*/  FADD.FTZ R0, R165, R0 ;  /* 0x00000000a5007221 */ /* 0x001fe20000010000 */
        /* <DEDUP_REMOVED lines=8> */
[----:B------:R-:W-:Y:S01]  /*149c0*/  F2FP.F16.F32.PACK_AB R166, R153, R166 ;  /* 0x000000a699a6723e */ /* 0x000fe200000000ff */
[-C--:B------:R-:W-:Y:S01]  /*149d0*/  FMUL.FTZ R46, R46, R169.reuse ;  /* 0x000000a92e2e7220 */ /* 0x080fe20000410000 */
[-C--:B------:R-:W-:Y:S01]  /*149e0*/  FMUL.FTZ R47, R47, R169.reuse ;  /* 0x000000a92f2f7220 */ /* 0x080fe20000410000 */
[----:B------:R-:W-:Y:S01]  /*149f0*/  FADD.FTZ R3, R153, R3 ;  /* 0x0000000399037221 */ /* 0x000fe20000010000 */
[----:B------:R-:W-:Y:S01]  /*14a00*/  F2FP.F16.F32.PACK_AB R153, R183, R178 ;  /* 0x000000b2b799723e */ /* 0x000fe200000000ff */
[----:B------:R-:W-:Y:S01]  /*14a10*/  BAR.SYNC.DEFER_BLOCKING 0xf, 0x100 ;  /* 0x03c4000000007b1d */ /* 0x000fe20000010000 */
[----:B------:R-:W-:Y:S01]  /*14a20*/  FMUL.FTZ R50, R50, R169 ;  /* 0x000000a932327220 */ /* 0x000fe20000410000 */
[C---:B--2---:R-:W-:Y:S01]  /*14a30*/  FADD.FTZ R0, R172.reuse, R0 ;  /* 0x00000000ac007221 */ /* 0x044fe20000010000 */
[----:B------:R-:W-:Y:S01]  /*14a40*/  F2FP.F16.F32.PACK_AB R165, R172, R165 ;  /* 0x000000a5aca5723e */ /* 0x000fe200000000ff */
[-C--:B------:R-:W-:Y:S01]  /*14a50*/  FMUL.FTZ R51, R51, R169.reuse ;  /* 0x000000a933337220 */ /* 0x080fe20000410000 */
[-C--:B------:R-:W-:Y:S01]  /*14a60*/  FMUL.FTZ R54, R54, R169.reuse ;  /* 0x000000a936367220 */ /* 0x080fe20000410000 */
[----:B------:R-:W1:Y:S01]  /*14a70*/  MUFU.EX2 R176, R176 ;  /* 0x000000b000b07308 */ /* 0x000e620000000800 */
        /* <DEDUP_REMOVED lines=16> */
[C---:B-1----:R-:W-:Y:S01]  /*14b80*/  F2FP.F16.F32.PACK_AB R167, R176.reuse, R167 ;  /* 0x000000a7b0a7723e */ /* 0x042fe200000000ff */
[----:B------:R0:W-:Y:S01]  /*14b90*/  STSM.16.M88.4 [R200+0x26800], R152 ;  /* 0x02680098c8007844 */ /* 0x0001e20000000200 */
[----:B------:R-:W-:Y:S01]  /*14ba0*/  FADD.FTZ R0, R176, R0 ;  /* 0x00000000b0007221 */ /* 0x000fe20000010000 */
        /* <DEDUP_REMOVED lines=39> */
.L_x_5949:
[----:B------:R0:W1:Y:S01]  /*14e20*/  SYNCS.PHASECHK.TRANS64.TRYWAIT P1, [R21+URZ+0x28c50], R209 ;  /* 0x028c50d1150075a7 */ /* 0x000062000802017f */
[----:B------:R-:W-:Y:S05]  /*14e30*/  @!P0 BRA `(.L_x_5950) ;  /* 0x0000000000048947 */ /* 0x000fea0003800000 */
[----:B------:R-:W-:Y:S01]  /*14e40*/  BPT.TRAP 0x1 ;  /* 0x000000040000795c */ /* 0x000fe20000300000 */
.L_x_5950:
[----:B------:R-:W-:Y:S04]  /*14e50*/  BSSY B1, `(.L_x_5951) ;  /* 0x0000004000017945 */ /* 0x000fe80003800000 */
[----:B-1----:R-:W-:Y:S05]  /*14e60*/  @P1 BRA `(.L_x_5952) ;  /* 0x0000000000081947 */ /* 0x002fea0003800000 */
[----:B------:R-:W1:Y:S02]  /*14e70*/  SYNCS.PHASECHK.TRANS64.TRYWAIT P1, [R21+URZ+0x28c50], R209 ;  /* 0x028c50d1150075a7 */ /* 0x000e64000802017f */
[----:B-1----:R-:W-:Y:S05]  /*14e80*/  @!P1 BRA `(.L_x_5953) ;  /* 0x000000f400c09947 */ /* 0x002fea0003800000 */
.L_x_5952:
[----:B------:R-:W-:Y:S05]  /*14e90*/  BSYNC B1 ;  /* 0x0000000000017941 */ /* 0x000fea0003800000 */
.L_x_5951:
        /* <DEDUP_REMOVED lines=8> */
[----:B------:R-:W-:Y:S01]  /*14f20*/  VIADD R152, R168, 0x80 ;  /* 0x00000080a8987836 */ /* 0x000fe20000000000 */
        /* <DEDUP_REMOVED lines=31> */
.L_x_5954:
[C---:B------:R-:W-:Y:S01]  /*15120*/  ISETP.GT.AND P1, PT, R12.reuse, R207, PT ;  /* 0x000000cf0c00720c */ /* 0x040fe20003f24270 */
[----:B01----:R-:W-:Y:S01]  /*15130*/  VIADD R21, R21, 0x28c60 ;  /* 0x00028c6015157836 */ /* 0x003fe20000000000 */
[----:B------:R-:W-:Y:S01]  /*15140*/  IADD3 R12, R12, -0x1, RZ ;  /* 0xffffffff0c0c7810 */ /* 0x000fe20007ffe0ff */
[----:B------:R-:W-:Y:S02]  /*15150*/  IMAD.MOV.U32 R211, RZ, RZ, R15 ;  /* 0x000000ffffd37224 */ /* 0x000fe400078e000f */
[----:B------:R-:W-:Y:S01]  /*15160*/  IMAD.MOV.U32 R213, RZ, RZ, R13 ;  /* 0x000000ffffd57224 */ /* 0x000fe200078e000d */
[----:B------:R-:W-:Y:S01]  /*15170*/  PRMT R21, R186, 0x654, R21 ;  /* 0x00000654ba157816 */ /* 0x000fe20000000015 */
[----:B------:R-:W-:-:S03]  /*15180*/  IMAD.MOV.U32 R217, RZ, RZ, R17 ;  /* 0x000000ffffd97224 */ /* 0x000fc600078e0011 */
[----:B------:R0:W-:Y:S03]  /*15190*/  SYNCS.ARRIVE.TRANS64.RED.A1T0 RZ, [R21+URZ], RZ ;  /* 0x000000ff15ff79a7 */ /* 0x0001e6000810043f */
[----:B------:R-:W-:Y:S05]  /*151a0*/  @P1 BRA `(.L_x_5955) ;  /* 0xffffffd400d01947 */ /* 0x000fea000383ffff */
.L_x_5934:
[----:B------:R-:W-:Y:S05]  /*151b0*/  BSYNC B0 ;  /* 0x0000000000007941 */ /* 0x000fea0003800000 */
.L_x_5933:
        /* <DEDUP_REMOVED lines=100> */
[-C--:B------:R-:W-:Y:S01]  /*15800*/  FMUL.FTZ R46, R46, R0.reuse ;  /* 0x000000002e2e7220 */ /* 0x080fe20000410000 */
        /* <DEDUP_REMOVED lines=68> */
.L_x_5809:
[----:B------:R-:W-:Y:S05]  /*15c50*/  BSYNC B7 ;  /* 0x0000000000077941 */ /* 0x000fea0003800000 */
.L_x_5797:
[----:B------:R-:W2:Y:S08]  /*15c60*/  S2UR UR4, SR_CgaCtaId ;  /* 0x00000000000479c3 */ /* 0x000eb00000008800 */
[----:B------:R-:W-:Y:S01]  /*15c70*/  BAR.SYNC.DEFER_BLOCKING 0x5, 0x180 ;  /* 0x0146000000007b1d */ /* 0x000fe20000010000 */
[----:B------:R-:W-:-:S05]  /*15c80*/  MOV R2, 0x400 ;  /* 0x0000040000027802 */ /* 0x000fca0000000f00 */
[----:B------:R-:W-:Y:S01]  /*15c90*/  BSSY B0, `(.L_x_5956) ;  /* 0x00004e7000007945 */ /* 0x000fe20003800000 */
[----:B--2---:R-:W-:-:S05]  /*15ca0*/  IMAD.U32 R186, RZ, RZ, UR4 ;  /* 0x00000004ffba7e24 */ /* 0x004fca000f8e00ff */
[----:B------:R-:W-:-:S05]  /*15cb0*/  LEA R2, R186, R2, 0x18 ;  /* 0x00000002ba027211 */ /* 0x000fca00078ec0ff */
[----:B-----5:R2:W4:Y:S01]  /*15cc0*/  LDS.128 R80, [R2+0x28cd0] ;  /* 0x028cd00002507984 */ /* 0x0205220000000c00 */
[----:B------:R-:W-:Y:S06]  /*15cd0*/  BAR.ARV 0x4, 0x180 ;  /* 0x0106000000007b1d */ /* 0x000fec0000002000 */
[----:B------:R-:W-:Y:S05]  /*15ce0*/  @P0 BRA `(.L_x_5957) ;  /* 0x0000003c00800947 */ /* 0x000fea0003800000 */
[----:B------:R-:W1:Y:S01]  /*15cf0*/  LDL R3, [R1+0x68] ;  /* 0x0000680001037983 */ /* 0x000e620000100800 */
[----:B------:R-:W2:Y:S01]  /*15d00*/  S2R R0, SR_SWINHI ;  /* 0x0000000000007919 */ /* 0x000ea20000002f00 */
[----:B---3--:R-:W-:Y:S01]  /*15d10*/  F2FP.F16.F32.PACK_AB R10, R29, R28 ;  /* 0x0000001c1d0a723e */ /* 0x008fe200000000ff */
[----:B------:R-:W-:Y:S01]  /*15d20*/  ULDC.64 UR4, c[0x0][0xc08] ;  /* 0x0003020000047ab9 */ /* 0x000fe20000000a00 */
[----:B0-----:R-:W-:Y:S01]  /*15d30*/  F2FP.F16.F32.PACK_AB R11, R31, R30 ;  /* 0x0000001e1f0b723e */ /* 0x001fe200000000ff */
[----:B------:R-:W3:Y:S01]  /*15d40*/  LDL R157, [R1+0x50] ;  /* 0x00005000019d7983 */ /* 0x000ee20000100800 */
[----:B------:R-:W-:Y:S01]  /*15d50*/  F2FP.F16.F32.PACK_AB R12, R33, R32 ;  /* 0x00000020210c723e */ /* 0x000fe200000000ff */
[----:B------:R-:W-:Y:S01]  /*15d60*/  ULDC.64 UR6, c[0x0][0xc00] ;  /* 0x0003000000067ab9 */ /* 0x000fe20000000a00 */
[----:B------:R-:W-:Y:S02]  /*15d70*/  MOV R152, R2 ;  /* 0x0000000200987202 */ /* 0x000fe40000000f00 */
[----:B--2---:R-:W-:-:S02]  /*15d80*/  MOV R153, R0 ;  /* 0x0000000000997202 */ /* 0x004fc40000000f00 */
[----:B------:R-:W-:Y:S02]  /*15d90*/  F2FP.F16.F32.PACK_AB R13, R35, R34 ;  /* 0x00000022230d723e */ /* 0x000fe400000000ff */
[----:B------:R-:W-:Y:S02]  /*15da0*/  F2FP.F16.F32.PACK_AB R14, R37, R36 ;  /* 0x00000024250e723e */ /* 0x000fe400000000ff */
[----:B------:R-:W-:Y:S01]  /*15db0*/  F2FP.F16.F32.PACK_AB R15, R39, R38 ;  /* 0x00000026270f723e */ /* 0x000fe200000000ff */
[----:B------:R-:W-:Y:S01]  /*15dc0*/  BAR.SYNC.DEFER_BLOCKING 0x1, 0x100 ;  /* 0x0044000000007b1d */ /* 0x000fe20000010000 */
[----:B-1----:R-:W-:-:S03]  /*15dd0*/  IMAD.WIDE R20, R3, 0x2, R152 ;  /* 0x0000000203147825 */ /* 0x002fc600078e0298 */
        /* <DEDUP_REMOVED lines=71> */
[----:B------:R-:W-:-:S04]  /*16250*/  LOP3.LUT R0, R8, 0x380, RZ, 0xc0, !PT ;  /* 0x0000038008007812 */ /* 0x000fc800078ec0ff */
[----:B------:R-:W-:Y:S02]  /*16260*/  SHF.R.U64 R0, R0, 0x3, RZ ;  /* 0x0000000300007819 */ /* 0x000fe400000012ff */
[----:B------:R-:W-:Y:S02]  /*16270*/  IADD3.X R9, RZ, R21, RZ, P0, !PT ;  /* 0x00000015ff097210 */ /* 0x000fe400007fe4ff */
[----:B------:R-:W-:Y:S02]  /*16280*/  LOP3.LUT R8, R0, R8, RZ, 0x3c, !PT ;  /* 0x0000000800087212 */ /* 0x000fe400078e3cff */
[----:B------:R-:W-:Y:S02]  /*16290*/  F2FP.F16.F32.PACK_AB R12, R7, R6 ;  /* 0x00000006070c723e */ /* 0x000fe400000000ff */
[----:B------:R-:W-:Y:S02]  /*162a0*/  MOV R8, R8 ;  /* 0x0000000800087202 */ /* 0x000fe40000000f00 */
[----:B------:R-:W-:-:S02]  /*162b0*/  F2FP.F16.F32.PACK_AB R13, R5, R4 ;  /* 0x00000004050d723e */ /* 0x000fc400000000ff */
        /* <DEDUP_REMOVED lines=74> */
[----:B------:R-:W-:Y:S02]  /*16760*/  IADD3 R0, P0, R20, 0x6060, RZ ;  /* 0x0000606014007810 */ /* 0x000fe40007f1e0ff */
[----:B------:R-:W-:Y:S02]  /*16770*/  MOV R3, R8 ;  /* 0x0000000800037202 */ /* 0x000fe40000000f00 */
[----:B------:R-:W-:Y:S01]  /*16780*/  F2FP.F16.F32.PACK_AB R8, R137, R136 ;  /* 0x000000888908723e */ /* 0x000fe200000000ff */
[----:B------:R-:W-:Y:S01]  /*16790*/  IMAD.X R21, RZ, RZ, R21, P0 ;  /* 0x000000ffff157224 */ /* 0x000fe200000e0615 */
[----:B------:R-:W-:Y:S02]  /*167a0*/  F2FP.F16.F32.PACK_AB R9, R139, R138 ;  /* 0x0000008a8b09723e */ /* 0x000fe400000000ff */
[----:B------:R-:W-:-:S02]  /*167b0*/  F2FP.F16.F32.PACK_AB R10, R141, R140 ;  /* 0x0000008c8d0a723e */ /* 0x000fc400000000ff */
[----:B------:R-:W-:Y:S02]  /*167c0*/  F2FP.F16.F32.PACK_AB R11, R143, R142 ;  /* 0x0000008e8f0b723e */ /* 0x000fe400000000ff */
[----:B------:R-:W-:-:S03]  /*167d0*/  ISETP.NE.U32.AND P0, PT, RZ, UR4, PT ;  /* 0x00000004ff007c0c */ /* 0x000fc6000bf05070 */
[----:B------:R0:W-:Y:S01]  /*167e0*/  STSM.16.M88.4 [R3], R8 ;  /* 0x0000000803007844 */ /* 0x0001e20000000200 */
[----:B------:R-:W-:Y:S02]  /*167f0*/  ISETP.NE.AND.EX P0, PT, RZ, UR5, PT, P0 ;  /* 0x00000005ff007c0c */ /* 0x000fe4000bf05300 */
[----:B------:R-:W-:Y:S02]  /*16800*/  F2FP.F16.F32.PACK_AB R12, R145, R144 ;  /* 0x00000090910c723e */ /* 0x000fe400000000ff */
[----:B0-----:R-:W-:-:S09]  /*16810*/  LOP3.LUT R3, R0, 0x380, RZ, 0xc0, !PT ;  /* 0x0000038000037812 */ /* 0x001fd200078ec0ff */
[----:B------:R-:W3:Y:S01]  /*16820*/  @P0 LDC.64 R10, c[0x0][0xc08] ;  /* 0x00030200ff0a0b82 */ /* 0x000ee20000000a00 */
[----:B------:R-:W-:-:S04]  /*16830*/  SHF.R.U64 R3, R3, 0x3, RZ ;  /* 0x0000000303037819 */ /* 0x000fc800000012ff */
[----:B------:R-:W-:Y:S02]  /*16840*/  LOP3.LUT R20, R3, R0, RZ, 0x3c, !PT ;  /* 0x0000000003147212 */ /* 0x000fe400078e3cff */
[----:B------:R-:W-:Y:S02]  /*16850*/  F2FP.F16.F32.PACK_AB R13, R147, R146 ;  /* 0x00000092930d723e */ /* 0x000fe400000000ff */
[----:B------:R-:W-:Y:S02]  /*16860*/  MOV R20, R20 ;  /* 0x0000001400147202 */ /* 0x000fe40000000f00 */
[----:B------:R-:W-:Y:S02]  /*16870*/  F2FP.F16.F32.PACK_AB R14, R149, R148 ;  /* 0x00000094950e723e */ /* 0x000fe400000000ff */
[----:B------:R-:W-:-:S05]  /*16880*/  F2FP.F16.F32.PACK_AB R15, R151, R150 ;  /* 0x00000096970f723e */ /* 0x000fca00000000ff */
[----:B------:R0:W-:Y:S01]  /*16890*/  STSM.16.M88.4 [R20], R12 ;  /* 0x0000000c14007844 */ /* 0x0001e20000000200 */
[----:B------:R-:W-:Y:S02]  /*168a0*/  ULDC UR4, c[0x0][0xa88] ;  /* 0x0002a20000047ab9 */ /* 0x000fe40000000800 */
[----:B------:R-:W-:Y:S02]  /*168b0*/  IMAD.U32 R8, RZ, RZ, UR4 ;  /* 0x00000004ff087e24 */ /* 0x000fe4000f8e00ff */
[----:B---3--:R-:W-:Y:S01]  /*168c0*/  @P0 IMAD.WIDE R10, R157, 0x4, R10 ;  /* 0x000000049d0a0825 */ /* 0x008fe200078e020a */
[----:B------:R-:W-:Y:S01]  /*168d0*/  BAR.SYNC.DEFER_BLOCKING 0x1, 0x100 ;  /* 0x0044000000007b1d */ /* 0x000fe20000010000 */
[----:B------:R-:W-:-:S04]  /*168e0*/  ISETP.NE.U32.AND P1, PT, RZ, UR6, PT ;  /* 0x00000006ff007c0c */ /* 0x000fc8000bf25070 */
[----:B------:R-:W-:Y:S01]  /*168f0*/  ISETP.NE.AND.EX P1, PT, RZ, UR7, PT, P1 ;  /* 0x00000007ff007c0c */ /* 0x000fe2000bf25310 */
[----:B------:R1:W5:Y:S02]  /*16900*/  @P0 LDG.E R8, desc[UR40][R10.64] ;  /* 0x000000280a080981 */ /* 0x000364000c1e1900 */
[----:B-1----:R-:W1:Y:S01]  /*16910*/  LDC.64 R10, c[0x0][0xc00] ;  /* 0x00030000ff0a7b82 */ /* 0x002e620000000a00 */
[----:B------:R-:W-:Y:S02]  /*16920*/  IMAD.MOV.U32 R3, RZ, RZ, RZ ;  /* 0x000000ffff037224 */ /* 0x000fe400078e00ff */
[----:B-1----:R-:W-:-:S07]  /*16930*/  IMAD.WIDE R10, R157, 0x4, R10 ;  /* 0x000000049d0a7825 */ /* 0x002fce00078e020a */
[----:B------:R0:W5:Y:S01]  /*16940*/  @P1 LDG.E R3, desc[UR40][R10.64] ;  /* 0x000000280a031981 */ /* 0x000162000c1e1900 */
[----:B------:R-:W-:Y:S05]  /*16950*/  @P0 BRA `(.L_x_5958) ;  /* 0x0000000000100947 */ /* 0x000fea0003800000 */
[----:B------:R-:W-:Y:S05]  /*16960*/  @!P1 BRA `(.L_x_5958) ;  /* 0x00000000000c9947 */ /* 0x000fea0003800000 */
[----:B-----5:R-:W2:Y:S04]  /*16970*/  LDG.E R8, desc[UR40][R10.64] ;  /* 0x000000280a087981 */ /* 0x020ea8000c1e1900 */
[----:B0-----:R-:W2:Y:S02]  /*16980*/  LDG.E R10, desc[UR40][R10.64+0x4] ;  /* 0x000004280a0a7981 */ /* 0x001ea4000c1e1900 */
[----:B--2---:R-:W-:-:S07]  /*16990*/  IMAD.IADD R8, R10, 0x1, -R8 ;  /* 0x000000010a087824 */ /* 0x004fce00078e0a08 */
.L_x_5958:
[----:B------:R-:W2:Y:S01]  /*169a0*/  LDL R0, [R1+0x5c] ;  /* 0x00005c0001007983 */ /* 0x000ea20000100800 */
[----:B------:R-:W-:-:S03]  /*169b0*/  ULDC UR4, c[0x0][0xad4] ;  /* 0x0002b50000047ab9 */ /* 0x000fc60000000800 */
[----:B------:R-:W3:Y:S04]  /*169c0*/  LDL.LU R9, [R1+0x4c] ;  /* 0x00004c0001097983 */ /* 0x000ee80000300800 */
[----:B--2---:R-:W1:Y:S01]  /*169d0*/  SHFL.IDX PT, R0, R0, RZ, 0x1f ;  /* 0x00001fff00007589 */ /* 0x004e6200000e0000 */
[----:B---3--:R-:W-:-:S04]  /*169e0*/  ISETP.NE.AND P1, PT, R9, RZ, PT ;  /* 0x000000ff0900720c */ /* 0x008fc80003f25270 */
[----:B------:R-:W-:Y:S02]  /*169f0*/  SEL R9, R9, UR4, P1 ;  /* 0x0000000409097c07 */ /* 0x000fe40008800000 */
[----:B-1----:R-:W-:Y:S02]  /*16a00*/  ISETP.NE.AND P0, PT, R0, RZ, PT ;  /* 0x000000ff0000720c */ /* 0x002fe40003f05270 */
[----:B-----5:R-:W-:-:S11]  /*16a10*/  SHF.R.S32.HI R0, RZ, 0x1f, R3 ;  /* 0x0000001fff007819 */ /* 0x020fd60000011403 */
[----:B------:R-:W-:Y:S05]  /*16a20*/  @P0 BRA `(.L_x_5959) ;  /* 0x0000000000fc0947 */ /* 0x000fea0003800000 */
[----:B----4-:R-:W2:Y:S04]  /*16a30*/  LDL R80, [R1+0x54] ;  /* 0x0000540001507983 */ /* 0x010ea80000100800 */
[----:B------:R-:W3:Y:S01]  /*16a40*/  LDL R158, [R1+0x64] ;  /* 0x00006400019e7983 */ /* 0x000ee20000100800 */
[----:B0-----:R-:W-:Y:S01]  /*16a50*/  IMAD.MOV.U32 R14, RZ, RZ, 0x9b8 ;  /* 0x000009b8ff0e7424 */ /* 0x001fe200078e00ff */
[----:B------:R-:W-:Y:S01]  /*16a60*/  ISETP.GT.AND P1, PT, R9, 0x1, PT ;  /* 0x000000010900780c */ /* 0x000fe20003f24270 */
[----:B------:R-:W0:Y:S01]  /*16a70*/  LDC R156, c[0x0][0xbe8] ;  /* 0x0002fa00ff9c7b82 */ /* 0x000e220000000800 */
[----:B------:R-:W-:Y:S01]  /*16a80*/  ISETP.NE.U32.AND P0, PT, RZ, UR6, PT ;  /* 0x00000006ff007c0c */ /* 0x000fe2000bf05070 */
[----:B------:R-:W-:Y:S01]  /*16a90*/  IMAD.IADD R23, R206, 0x1, R196 ;  /* 0x00000001ce177824 */ /* 0x000fe200078e02c4 */
[----:B------:R-:W-:-:S02]  /*16aa0*/  SEL R14, R14, 0x978, P1 ;  /* 0x000009780e0e7807 */ /* 0x000fc40000800000 */
[----:B------:R-:W-:Y:S02]  /*16ab0*/  ISETP.NE.AND.EX P0, PT, RZ, UR7, PT, P0 ;  /* 0x00000007ff007c0c */ /* 0x000fe4000bf05300 */
[----:B------:R-:W-:Y:S01]  /*16ac0*/  SHF.R.S32.HI R15, RZ, 0x1f, R157 ;  /* 0x0000001fff0f7819 */ /* 0x000fe2000001149d */
[----:B------:R-:W1:Y:S01]  /*16ad0*/  LDC.64 R12, c[0x0][R14+0x220] ;  /* 0x000088000e0c7b82 */ /* 0x000e620000000a00 */
[----:B------:R-:W-:Y:S02]  /*16ae0*/  SEL R20, R157, RZ, !P0 ;  /* 0x000000ff9d147207 */ /* 0x000fe40004000000 */
[----:B------:R-:W-:-:S05]  /*16af0*/  SEL R15, R15, RZ, !P0 ;  /* 0x000000ff0f0f7207 */ /* 0x000fca0004000000 */
[----:B------:R-:W4:Y:S01]  /*16b00*/  LDC.64 R10, c[0x0][R14+0x218] ;  /* 0x000086000e0a7b82 */ /* 0x000f220000000a00 */
[----:B0-----:R-:W-:Y:S01]  /*16b10*/  ISETP.NE.AND P0, PT, R156, 0x1, PT ;  /* 0x000000019c00780c */ /* 0x001fe20003f05270 */
[----:B-1----:R-:W-:-:S04]  /*16b20*/  IMAD R13, R13, R20, RZ ;  /* 0x000000140d0d7224 */ /* 0x002fc800078e02ff */
[C---:B------:R-:W-:Y:S02]  /*16b30*/  IMAD R15, R12.reuse, R15, R13 ;  /* 0x0000000f0c0f7224 */ /* 0x040fe400078e020d */
[----:B------:R-:W-:-:S04]  /*16b40*/  IMAD.WIDE.U32 R12, R12, R20, RZ ;  /* 0x000000140c0c7225 */ /* 0x000fc800078e00ff */
[-C--:B----4-:R-:W-:Y:S02]  /*16b50*/  IMAD R20, R11, R188.reuse, RZ ;  /* 0x000000bc0b147224 */ /* 0x090fe400078e02ff */
[----:B------:R-:W-:-:S04]  /*16b60*/  IMAD.WIDE.U32 R10, R10, R188, RZ ;  /* 0x000000bc0a0a7225 */ /* 0x000fc800078e00ff */
[----:B------:R-:W-:Y:S01]  /*16b70*/  IMAD.IADD R20, R11, 0x1, R20 ;  /* 0x000000010b147824 */ /* 0x000fe200078e0214 */
[----:B------:R-:W-:Y:S01]  /*16b80*/  IADD3 R21, P2, P3, R12, R10, R3 ;  /* 0x0000000a0c157210 */ /* 0x000fe20007b5e003 */
[----:B------:R-:W0:Y:S01]  /*16b90*/  @P0 LDC R11, c[0x0][0xbec] ;  /* 0x0002fb00ff0b0b82 */ /* 0x000e220000000800 */
[----:B------:R-:W-:-:S05]  /*16ba0*/  IMAD.IADD R15, R13, 0x1, R15 ;  /* 0x000000010d0f7824 */ /* 0x000fca00078e020f */
[----:B------:R-:W-:Y:S01]  /*16bb0*/  IADD3.X R15, R15, R20, R0, P2, P3 ;  /* 0x000000140f0f7210 */ /* 0x000fe200017e6400 */
[----:B------:R-:W-:Y:S01]  /*16bc0*/  IMAD.MOV.U32 R20, RZ, RZ, R23 ;  /* 0x000000ffff147224 */ /* 0x000fe200078e0017 */
[----:B------:R-:W1:Y:S01]  /*16bd0*/  @P0 LDC R10, c[0x0][0xbf0] ;  /* 0x0002fc00ff0a0b82 */ /* 0x000e620000000800 */
[----:B0-----:R-:W-:-:S05]  /*16be0*/  @P0 IMAD.HI.U32 R11, R23, R11, RZ ;  /* 0x0000000b170b0227 */ /* 0x001fca00078e00ff */
[----:B-1----:R-:W-:Y:S02]  /*16bf0*/  @P0 SHF.R.U32.HI R20, RZ, R10, R11 ;  /* 0x0000000aff140219 */ /* 0x002fe4000001160b */
[----:B------:R-:W0:Y:S01]  /*16c00*/  LDC.64 R10, c[0x0][R14+0x228] ;  /* 0x00008a000e0a7b82 */ /* 0x000e220000000a00 */
[----:B--2---:R-:W-:-:S05]  /*16c10*/  SEL R80, R80, RZ, P1 ;  /* 0x000000ff50507207 */ /* 0x004fca0000800000 */
        /* <DEDUP_REMOVED lines=9> */
[----:B------:R-:W-:-:S02]  /*16cb0*/  IMAD.IADD R15, R194, 0x1, R196 ;  /* 0x00000001c20f7824 */ /* 0x000fc400078e02c4 */
[----:B0-----:R-:W-:Y:S01]  /*16cc0*/  SHF.R.S32.HI R14, RZ, 0x1f, R21 ;  /* 0x0000001fff0e7819 */ /* 0x001fe20000011415 */
[-C--:B-1----:R-:W-:Y:S02]  /*16cd0*/  IMAD R11, R11, R21.reuse, RZ ;  /* 0x000000150b0b7224 */ /* 0x082fe400078e02ff */
[----:B------:R-:W-:-:S04]  /*16ce0*/  IMAD.WIDE.U32 R12, R10, R21, R12 ;  /* 0x000000150a0c7225 */ /* 0x000fc800078e000c */
[----:B------:R-:W-:Y:S02]  /*16cf0*/  IMAD R14, R10, R14, R11 ;  /* 0x0000000e0a0e7224 */ /* 0x000fe400078e020b */
[----:B------:R-:W0:Y:S02]  /*16d00*/  LDC.64 R10, c[0x0][0xba8] ;  /* 0x0002ea00ff0a7b82 */ /* 0x000e240000000a00 */
[----:B------:R-:W-:-:S06]  /*16d10*/  IMAD.IADD R14, R13, 0x1, R14 ;  /* 0x000000010d0e7824 */ /* 0x000fcc00078e020e */
[----:B0-----:R-:W0:Y:S08]  /*16d20*/  @!P1 LDC R10, c[0x0][0xb50] ;  /* 0x0002d400ff0a9b82 */ /* 0x001e300000000800 */
[----:B------:R-:W1:Y:S01]  /*16d30*/  @!P1 LDC R11, c[0x0][0xb54] ;  /* 0x0002d500ff0b9b82 */ /* 0x000e620000000800 */
[----:B0-----:R-:W-:Y:S02]  /*16d40*/  LEA R13, P0, R12, R10, 0x2 ;  /* 0x0000000a0c0d7211 */ /* 0x001fe400078010ff */
[----:B---3--:R-:W-:-:S02]  /*16d50*/  IADD3 R10, -R158, RZ, RZ ;  /* 0x000000ff9e0a7210 */ /* 0x008fc40007ffe1ff */
[----:B-1----:R-:W-:Y:S02]  /*16d60*/  LEA.HI.X R14, R12, R11, R14, 0x2, P0 ;  /* 0x0000000b0c0e7211 */ /* 0x002fe400000f140e */
[----:B------:R-:W-:Y:S01]  /*16d70*/  ISETP.NE.AND P0, PT, R189, R10, PT ;  /* 0x0000000abd00720c */ /* 0x000fe20003f05270 */
[----:B------:R-:W-:Y:S04]  /*16d80*/  SHFL.IDX PT, R12, R13, 0x1, 0x1c1f ;  /* 0x003c1f000d0c7f89 */ /* 0x000fe800000e0000 */
[----:B------:R-:W-:Y:S04]  /*16d90*/  SHFL.IDX PT, R10, R13, RZ, 0x1c1f ;  /* 0x001c1fff0d0a7589 */ /* 0x000fe800000e0000 */
[----:B------:R-:W0:Y:S04]  /*16da0*/  SHFL.IDX PT, R11, R14, RZ, 0x1c1f ;  /* 0x001c1fff0e0b7589 */ /* 0x000e2800000e0000 */
[----:B------:R1:W2:Y:S02]  /*16db0*/  SHFL.IDX PT, R13, R14, 0x1, 0x1c1f ;  /* 0x003c1f000e0d7f89 */ /* 0x0002a400000e0000 */
[----:B-1----:R-:W-:-:S05]  /*16dc0*/  IMAD R14, R8, R156, RZ ;  /* 0x0000009c080e7224 */ /* 0x002fca00078e02ff */
[C---:B------:R-:W-:Y:S01]  /*16dd0*/  ISETP.GE.OR P1, PT, R15.reuse, R14, P0 ;  /* 0x0000000e0f00720c */ /* 0x040fe20000726670 */
[----:B------:R-:W-:-:S05]  /*16de0*/  VIADD R15, R15, 0x8 ;  /* 0x000000080f0f7836 */ /* 0x000fca0000000000 */
[----:B------:R-:W-:-:S07]  /*16df0*/  ISETP.GE.OR P0, PT, R15, R14, P0 ;  /* 0x0000000e0f00720c */ /* 0x000fce0000706670 */
[----:B0-----:R1:W-:Y:S06]  /*16e00*/  @!P1 ST.E desc[UR40][R10.64], R155 ;  /* 0x0000009b0a009985 */ /* 0x0013ec000c101928 */
[----:B--2---:R1:W-:Y:S02]  /*16e10*/  @!P0 ST.E desc[UR40][R12.64], R154 ;  /* 0x0000009a0c008985 */ /* 0x0043e4000c101928 */
.L_x_5959:
        /* <DEDUP_REMOVED lines=9> */
[----:B------:R-:W-:-:S04]  /*16eb0*/  SHF.R.S32.HI R4, RZ, 0x1f, R21 ;  /* 0x0000001fff047819 */ /* 0x000fc80000011415 */
[----:B------:R-:W-:-:S04]  /*16ec0*/  LEA.HI R23, R4, R21, RZ, 0x3 ;  /* 0x0000001504177211 */ /* 0x000fc800078f18ff */
[----:B0-----:R-:W-:-:S05]  /*16ed0*/  SHF.R.S32.HI R20, RZ, 0x3, R23 ;  /* 0x00000003ff147819 */ /* 0x001fca0000011417 */
[----:B------:R-:W-:-:S04]  /*16ee0*/  IMAD R5, R20, 0x40, R199 ;  /* 0x0000004014057824 */ /* 0x000fc800078e02c7 */
[----:B------:R-:W-:-:S03]  /*16ef0*/  IMAD.WIDE R152, R5, 0x2, R152 ;  /* 0x0000000205987825 */ /* 0x000fc600078e0298 */
[----:B------:R-:W-:Y:S01]  /*16f00*/  IADD3 R37, P0, R152, 0x5000, RZ ;  /* 0x0000500098257810 */ /* 0x000fe20007f1e0ff */
[----:B------:R-:W-:Y:S01]  /*16f10*/  IMAD R0, R0, UR4, RZ ;  /* 0x0000000400007c24 */ /* 0x000fe2000f8e02ff */
[----:B------:R-:W-:Y:S02]  /*16f20*/  IADD3 R41, P1, R152, 0x6000, RZ ;  /* 0x0000600098297810 */ /* 0x000fe40007f3e0ff */
[----:B------:R-:W-:Y:S01]  /*16f30*/  LOP3.LUT R36, R37, 0x380, RZ, 0xc0, !PT ;  /* 0x0000038025247812 */ /* 0x000fe200078ec0ff */
[----:B------:R-:W-:Y:S01]  /*16f40*/  IMAD R87, R3, UR5, R0 ;  /* 0x0000000503577c24 */ /* 0x000fe2000f8e0200 */
[----:B------:R-:W-:Y:S02]  /*16f50*/  LOP3.LUT R40, R41, 0x380, RZ, 0xc0, !PT ;  /* 0x0000038029287812 */ /* 0x000fe400078ec0ff */
[----:B------:R-:W-:Y:S01]  /*16f60*/  SHF.R.U64 R36, R36, 0x3, RZ ;  /* 0x0000000324247819 */ /* 0x000fe200000012ff */
[----:B-1----:R-:W-:Y:S01]  /*16f70*/  IMAD.WIDE.U32 R10, R3, UR4, RZ ;  /* 0x00000004030a7c25 */ /* 0x002fe2000f8e00ff */
[----:B------:R-:W-:Y:S01]  /*16f80*/  LOP3.LUT R0, R23, 0xfffffff8, RZ, 0xc0, !PT ;  /* 0xfffffff817007812 */ /* 0x000fe200078ec0ff */
[----:B------:R-:W-:Y:S01]  /*16f90*/  ULDC.64 UR4, c[0x0][0xae8] ;  /* 0x0002ba0000047ab9 */ /* 0x000fe20000000a00 */
[----:B------:R-:W-:Y:S01]  /*16fa0*/  LOP3.LUT R36, R36, R37, RZ, 0x3c, !PT ;  /* 0x0000002524247212 */ /* 0x000fe200078e3cff */
[----:B------:R-:W-:Y:S01]  /*16fb0*/  IMAD.X R37, RZ, RZ, R153, P0 ;  /* 0x000000ffff257224 */ /* 0x000fe200000e0699 */
[----:B------:R-:W-:-:S02]  /*16fc0*/  IADD3 R65, P0, R152, 0xc000, RZ ;  /* 0x0000c00098417810 */ /* 0x000fc40007f1e0ff */
[----:B------:R-:W-:Y:S02]  /*16fd0*/  IADD3 R45, P2, R152, 0x7000, RZ ;  /* 0x00007000982d7810 */ /* 0x000fe40007f5e0ff */
[----:B------:R-:W-:Y:S01]  /*16fe0*/  LOP3.LUT R64, R65, 0x380, RZ, 0xc0, !PT ;  /* 0x0000038041407812 */ /* 0x000fe200078ec0ff */
[----:B------:R-:W-:Y:S01]  /*16ff0*/  IMAD.IADD R11, R11, 0x1, R87 ;  /* 0x000000010b0b7824 */ /* 0x000fe200078e0257 */
[----:B------:R-:W-:Y:S01]  /*17000*/  SHF.R.U64 R40, R40, 0x3, RZ ;  /* 0x0000000328287819 */ /* 0x000fe200000012ff */
[----:B------:R-:W-:Y:S01]  /*17010*/  IMAD.IADD R3, R21, 0x1, -R0 ;  /* 0x0000000115037824 */ /* 0x000fe200078e0a00 */
[----:B------:R-:W-:Y:S01]  /*17020*/  SHF.R.U64 R64, R64, 0x3, RZ ;  /* 0x0000000340407819 */ /* 0x000fe200000012ff */
[----:B------:R-:W-:Y:S01]  /*17030*/  IMAD.WIDE.U32 R10, R188, UR4, R10 ;  /* 0x00000004bc0a7c25 */ /* 0x000fe2000f8e000a */
[----:B------:R-:W-:Y:S01]  /*17040*/  LOP3.LUT R44, R45, 0x380, RZ, 0xc0, !PT ;  /* 0x000003802d2c7812 */ /* 0x000fe200078ec0ff */
[----:B------:R-:W5:Y:S01]  /*17050*/  LD.E.128 R36, desc[UR40][R36.64] ;  /* 0x0000002824247980 */ /* 0x000f62000c101d00 */
[----:B------:R-:W-:Y:S01]  /*17060*/  LOP3.LUT R64, R64, R65, RZ, 0x3c, !PT ;  /* 0x0000004140407212 */ /* 0x000fe200078e3cff */
[----:B------:R-:W-:Y:S01]  /*17070*/  IMAD.X R65, RZ, RZ, R153, P0 ;  /* 0x000000ffff417224 */ /* 0x000fe200000e0699 */
[----:B---3--:R-:W-:-:S02]  /*17080*/  ISETP.NE.AND P0, PT, R85, 0x1, PT ;  /* 0x000000015500780c */ /* 0x008fc40003f05270 */
[----:B------:R-:W-:Y:S01]  /*17090*/  SHF.R.S32.HI R0, RZ, 0x1f, R9 ;  /* 0x0000001fff007819 */ /* 0x000fe20000011409 */
[----:B------:R-:W-:Y:S01]  /*170a0*/  IMAD R11, R188, UR5, R11 ;  /* 0x00000005bc0b7c24 */ /* 0x000fe2000f8e020b */
[----:B------:R-:W-:Y:S01]  /*170b0*/  ULDC.64 UR4, c[0x0][0xaf0] ;  /* 0x0002bc0000047ab9 */ /* 0x000fe20000000a00 */
[----:B------:R-:W-:Y:S01]  /*170c0*/  IMAD R3, R3, 0x20, R20 ;  /* 0x0000002003037824 */ /* 0x000fe200078e0214 */
[----:B------:R-:W-:Y:S01]  /*170d0*/  IADD3 R13, P3, R152, 0x1000, RZ ;  /* 0x00001000980d7810 */ /* 0x000fe20007f7e0ff */
[C---:B------:R-:W-:Y:S01]  /*170e0*/  VIADD R166, R199.reuse, 0x40 ;  /* 0x00000040c7a67836 */ /* 0x040fe20000000000 */
[----:B------:R-:W-:Y:S01]  /*170f0*/  LOP3.LUT R40, R40, R41, RZ, 0x3c, !PT ;  /* 0x0000002928287212 */ /* 0x000fe200078e3cff */
[C---:B------:R-:W-:Y:S01]  /*17100*/  VIADD R164, R199.reuse, 0x80 ;  /* 0x00000080c7a47836 */ /* 0x040fe20000000000 */
[----:B------:R-:W-:Y:S01]  /*17110*/  SHF.R.U64 R44, R44, 0x3, RZ ;  /* 0x000000032c2c7819 */ /* 0x000fe200000012ff */
[----:B------:R-:W-:Y:S01]  /*17120*/  VIADD R162, R199, 0xc0 ;  /* 0x000000c0c7a27836 */ /* 0x000fe20000000000 */
[----:B------:R-:W-:Y:S01]  /*17130*/  LOP3.LUT R12, R13, 0x380, RZ, 0xc0, !PT ;  /* 0x000003800d0c7812 */ /* 0x000fe200078ec0ff */
[----:B------:R-:W0:Y:S01]  /*17140*/  @P0 LDC R84, c[0x0][0xbec] ;  /* 0x0002fb00ff540b82 */ /* 0x000e220000000800 */
[----:B------:R-:W-:Y:S01]  /*17150*/  IADD3 R25, P4, R152, 0x2000, RZ ;  /* 0x0000200098197810 */ /* 0x000fe20007f9e0ff */
[C---:B------:R-:W-:Y:S01]  /*17160*/  VIADD R160, R199.reuse, 0x100 ;  /* 0x00000100c7a07836 */ /* 0x040fe20000000000 */
[----:B------:R-:W-:Y:S01]  /*17170*/  LOP3.LUT R44, R44, R45, RZ, 0x3c, !PT ;  /* 0x0000002d2c2c7212 */ /* 0x000fe200078e3cff */
[----:B------:R-:W-:Y:S01]  /*17180*/  VIADD R158, R199, 0x140 ;  /* 0x00000140c79e7836 */ /* 0x000fe20000000000 */
[----:B------:R-:W-:Y:S01]  /*17190*/  SHF.R.U64 R12, R12, 0x3, RZ ;  /* 0x000000030c0c7819 */ /* 0x000fe200000012ff */
[----:B------:R-:W5:Y:S01]  /*171a0*/  LD.E.128 R64, desc[UR40][R64.64] ;  /* 0x0000002840407980 */ /* 0x000f62000c101d00 */
[----:B------:R-:W-:Y:S01]  /*171b0*/  IADD3 R29, P5, R152, 0x3000, RZ ;  /* 0x00003000981d7810 */ /* 0x000fe20007fbe0ff */
[----:B------:R-:W1:Y:S01]  /*171c0*/  @P0 LDC R86, c[0x0][0xbf0] ;  /* 0x0002fc00ff560b82 */ /* 0x000e620000000800 */
[----:B----4-:R-:W-:Y:S01]  /*171d0*/  IMAD R80, R0, UR4, RZ ;  /* 0x0000000400507c24 */ /* 0x010fe2000f8e02ff */
[----:B------:R-:W-:Y:S01]  /*171e0*/  LOP3.LUT R12, R12, R13, RZ, 0x3c, !PT ;  /* 0x0000000d0c0c7212 */ /* 0x000fe200078e3cff */
[----:B------:R-:W-:Y:S01]  /*171f0*/  IMAD.IADD R23, R196, 0x1, R3 ;  /* 0x00000001c4177824 */ /* 0x000fe200078e0203 */
[C---:B------:R-:W-:Y:S01]  /*17200*/  IADD3 R33, P6, R152.reuse, 0x4000, RZ ;  /* 0x0000400098217810 */ /* 0x040fe20007fde0ff */
[----:B------:R-:W-:Y:S01]  /*17210*/  IMAD.X R41, RZ, RZ, R153, P1 ;  /* 0x000000ffff297224 */ /* 0x000fe200008e0699 */
[----:B------:R-:W-:Y:S01]  /*17220*/  IADD3 R69, P1, R152, 0xd000, RZ ;  /* 0x0000d00098457810 */ /* 0x000fe20007f3e0ff */
[----:B------:R-:W-:Y:S01]  /*17230*/  IMAD.WIDE.U32 R10, R9, UR4, R10 ;  /* 0x00000004090a7c25 */ /* 0x000fe2000f8e000a */
[----:B------:R-:W2:Y:S01]  /*17240*/  LDC R0, c[0x0][0xac8] ;  /* 0x0002b200ff007b82 */ /* 0x000ea20000000800 */
[----:B------:R-:W-:-:S02]  /*17250*/  LOP3.LUT R24, R25, 0x380, RZ, 0xc0, !PT ;  /* 0x0000038019187812 */ /* 0x000fc400078ec0ff */
[----:B------:R-:W-:Y:S01]  /*17260*/  IMAD R21, R9, UR5, R80 ;  /* 0x0000000509157c24 */ /* 0x000fe2000f8e0250 */
[----:B------:R-:W-:Y:S01]  /*17270*/  LOP3.LUT R68, R69, 0x380, RZ, 0xc0, !PT ;  /* 0x0000038045447812 */ /* 0x000fe200078ec0ff */
[--C-:B------:R-:W-:Y:S01]  /*17280*/  IMAD.X R45, RZ, RZ, R153.reuse, P2 ;  /* 0x000000ffff2d7224 */ /* 0x100fe200010e0699 */
[----:B------:R-:W-:Y:S01]  /*17290*/  IADD3 R73, P2, R152, 0xe000, RZ ;  /* 0x0000e00098497810 */ /* 0x000fe20007f5e0ff */
[----:B------:R-:W-:Y:S01]  /*172a0*/  IMAD.X R13, RZ, RZ, R153, P3 ;  /* 0x000000ffff0d7224 */ /* 0x000fe200018e0699 */
[----:B------:R-:W-:Y:S01]  /*172b0*/  SHF.R.U64 R68, R68, 0x3, RZ ;  /* 0x0000000344447819 */ /* 0x000fe200000012ff */
[----:B0-----:R-:W-:Y:S01]  /*172c0*/  @P0 IMAD.HI.U32 R3, R23, R84, RZ ;  /* 0x0000005417030227 */ /* 0x001fe200078e00ff */
[----:B------:R-:W-:Y:S01]  /*172d0*/  LOP3.LUT R72, R73, 0x380, RZ, 0xc0, !PT ;  /* 0x0000038049487812 */ /* 0x000fe200078ec0ff */
[----:B------:R-:W-:Y:S01]  /*172e0*/  ULDC.64 UR4, c[0x0][0xae0] ;  /* 0x0002b80000047ab9 */ /* 0x000fe20000000a00 */
[----:B------:R-:W-:Y:S01]  /*172f0*/  IADD3 R49, P3, R152, 0x8000, RZ ;  /* 0x0000800098317810 */ /* 0x000fe20007f7e0ff */
[----:B------:R-:W-:Y:S01]  /*17300*/  IMAD.MOV.U32 R9, RZ, RZ, R23 ;  /* 0x000000ffff097224 */ /* 0x000fe200078e0017 */
[----:B------:R-:W-:Y:S01]  /*17310*/  LOP3.LUT R68, R68, R69, RZ, 0x3c, !PT ;  /* 0x0000004544447212 */ /* 0x000fe200078e3cff */
[----:B------:R-:W-:Y:S01]  /*17320*/  IMAD.X R69, RZ, RZ, R153, P1 ;  /* 0x000000ffff457224 */ /* 0x000fe200008e0699 */
[----:B-1----:R-:W-:Y:S01]  /*17330*/  @P0 SHF.R.U32.HI R9, RZ, R86, R3 ;  /* 0x00000056ff090219 */ /* 0x002fe20000011603 */
[----:B------:R-:W-:Y:S01]  /*17340*/  IMAD.IADD R11, R11, 0x1, R21 ;  /* 0x000000010b0b7824 */ /* 0x000fe200078e0215 */
[----:B------:R-:W-:Y:S01]  /*17350*/  SHF.R.U64 R72, R72, 0x3, RZ ;  /* 0x0000000348487819 */ /* 0x000fe200000012ff */
[----:B------:R-:W5:Y:S01]  /*17360*/  LD.E.128 R12, desc[UR40][R12.64] ;  /* 0x000000280c0c7980 */ /* 0x000f62000c101d00 */
[----:B------:R-:W-:Y:S01]  /*17370*/  LOP3.LUT R28, R29, 0x380, RZ, 0xc0, !PT ;  /* 0x000003801d1c7812 */ /* 0x000fe200078ec0ff */
[----:B------:R-:W-:Y:S01]  /*17380*/  IMAD.MOV R80, RZ, RZ, -R9 ;  /* 0x000000ffff507224 */ /* 0x000fe200078e0a09 */
[----:B------:R-:W-:Y:S01]  /*17390*/  LOP3.LUT R32, R33, 0x380, RZ, 0xc0, !PT ;  /* 0x0000038021207812 */ /* 0x000fe200078ec0ff */
[----:B------:R-:W5:Y:S01]  /*173a0*/  LD.E.128 R40, desc[UR40][R40.64] ;  /* 0x0000002828287980 */ /* 0x000f62000c101d00 */
[----:B--2---:R-:W-:Y:S01]  /*173b0*/  ISETP.GE.AND P1, PT, R166, R0, PT ;  /* 0x00000000a600720c */ /* 0x004fe20003f26270 */
[----:B------:R-:W-:Y:S01]  /*173c0*/  IMAD R3, R85, R80, R23 ;  /* 0x0000005055037224 */ /* 0x000fe200078e0217 */
[----:B------:R-:W-:Y:S01]  /*173d0*/  SHF.R.S32.HI R23, RZ, 0x1f, R9 ;  /* 0x0000001fff177819 */ /* 0x000fe20000011409 */
[----:B------:R-:W-:Y:S01]  /*173e0*/  IMAD R21, R8, R85, RZ ;  /* 0x0000005508157224 */ /* 0x000fe200078e02ff */
[----:B------:R-:W-:Y:S01]  /*173f0*/  LOP3.LUT R48, R49, 0x380, RZ, 0xc0, !PT ;  /* 0x0000038031307812 */ /* 0x000fe200078ec0ff */
[----:B------:R-:W5:Y:S01]  /*17400*/  LD.E.128 R44, desc[UR40][R44.64] ;  /* 0x000000282c2c7980 */ /* 0x000f62000c101d00 */
[----:B------:R-:W-:Y:S01]  /*17410*/  LOP3.LUT R72, R72, R73, RZ, 0x3c, !PT ;  /* 0x0000004948487212 */ /* 0x000fe200078e3cff */
[----:B------:R-:W-:Y:S01]  /*17420*/  IMAD R8, R23, UR4, RZ ;  /* 0x0000000417087c24 */ /* 0x000fe2000f8e02ff */
[----:B------:R-:W-:Y:S01]  /*17430*/  SEL R23, RZ, 0xffffffff, P1 ;  /* 0xffffffffff177807 */ /* 0x000fe20000800000 */
[----:B------:R-:W-:Y:S01]  /*17440*/  IMAD.X R73, RZ, RZ, R153, P2 ;  /* 0x000000ffff497224 */ /* 0x000fe200010e0699 */
[----:B------:R-:W-:Y:S01]  /*17450*/  SHF.R.U64 R24, R24, 0x3, RZ ;  /* 0x0000000318187819 */ /* 0x000fe200000012ff */
[----:B------:R-:W5:Y:S01]  /*17460*/  LD.E.128 R68, desc[UR40][R68.64] ;  /* 0x0000002844447980 */ /* 0x000f62000c101d00 */
[----:B------:R-:W-:-:S02]  /*17470*/  SHF.R.U64 R28, R28, 0x3, RZ ;  /* 0x000000031c1c7819 */ /* 0x000fc400000012ff */
[----:B------:R-:W-:Y:S02]  /*17480*/  SHF.R.U64 R32, R32, 0x3, RZ ;  /* 0x0000000320207819 */ /* 0x000fe400000012ff */
[----:B------:R-:W-:Y:S02]  /*17490*/  SHF.R.U64 R48, R48, 0x3, RZ ;  /* 0x0000000330307819 */ /* 0x000fe400000012ff */
[-C--:B------:R-:W-:Y:S01]  /*174a0*/  ISETP.GE.AND P0, PT, R164, R0.reuse, PT ;  /* 0x00000000a400720c */ /* 0x080fe20003f06270 */
[----:B------:R-:W-:Y:S01]  /*174b0*/  IMAD.WIDE.U32 R10, R9, UR4, R10 ;  /* 0x00000004090a7c25 */ /* 0x000fe2000f8e000a */
[----:B------:R-:W-:Y:S01]  /*174c0*/  ISETP.GE.AND P2, PT, R199, R0, PT ;  /* 0x00000000c700720c */ /* 0x000fe20003f46270 */
[----:B------:R-:W5:Y:S01]  /*174d0*/  LD.E.128 R72, desc[UR40][R72.64] ;  /* 0x0000002848487980 */ /* 0x000f62000c101d00 */
[----:B------:R-:W-:Y:S01]  /*174e0*/  LOP3.LUT R24, R24, R25, RZ, 0x3c, !PT ;  /* 0x0000001918187212 */ /* 0x000fe200078e3cff */
[----:B------:R-:W-:Y:S01]  /*174f0*/  IMAD R85, R9, UR5, R8 ;  /* 0x0000000509557c24 */ /* 0x000fe2000f8e0208 */
[----:B------:R-:W-:Y:S01]  /*17500*/  LOP3.LUT R28, R28, R29, RZ, 0x3c, !PT ;  /* 0x0000001d1c1c7212 */ /* 0x000fe200078e3cff */
[----:B------:R-:W-:Y:S01]  /*17510*/  IMAD.SHL.U32 R23, R23, 0x2, RZ ;  /* 0x0000000217177824 */ /* 0x000fe200078e00ff */
[----:B------:R-:W-:Y:S01]  /*17520*/  LOP3.LUT R32, R32, R33, RZ, 0x3c, !PT ;  /* 0x0000002120207212 */ /* 0x000fe200078e3cff */
[--C-:B------:R-:W-:Y:S01]  /*17530*/  IMAD.X R25, RZ, RZ, R153.reuse, P4 ;  /* 0x000000ffff197224 */ /* 0x100fe200020e0699 */
[----:B------:R-:W-:Y:S01]  /*17540*/  LOP3.LUT R48, R48, R49, RZ, 0x3c, !PT ;  /* 0x0000003130307212 */ /* 0x000fe200078e3cff */
[--C-:B------:R-:W-:Y:S01]  /*17550*/  IMAD.X R29, RZ, RZ, R153.reuse, P5 ;  /* 0x000000ffff1d7224 */ /* 0x100fe200028e0699 */
[----:B------:R-:W-:Y:S01]  /*17560*/  SEL R8, RZ, 0x1, P2 ;  /* 0x00000001ff087807 */ /* 0x000fe20001000000 */
[--C-:B------:R-:W-:Y:S01]  /*17570*/  IMAD.X R33, RZ, RZ, R153.reuse, P6 ;  /* 0x000000ffff217224 */ /* 0x100fe200030e0699 */
[----:B------:R-:W-:Y:S01]  /*17580*/  SEL R9, RZ, 0xffffffff, P0 ;  /* 0xffffffffff097807 */ /* 0x000fe20000000000 */
[----:B------:R-:W-:Y:S01]  /*17590*/  IMAD.X R49, RZ, RZ, R153, P3 ;  /* 0x000000ffff317224 */ /* 0x000fe200018e0699 */
[C---:B------:R-:W-:Y:S01]  /*175a0*/  IADD3 R53, P4, R152.reuse, 0x9000, RZ ;  /* 0x0000900098357810 */ /* 0x040fe20007f9e0ff */
[----:B------:R-:W-:Y:S01]  /*175b0*/  ULDC.64 UR4, c[0x0][0xad8] ;  /* 0x0002b60000047ab9 */ /* 0x000fe20000000a00 */
[----:B------:R-:W-:-:S02]  /*175c0*/  IADD3 R57, P5, R152, 0xa000, RZ ;  /* 0x0000a00098397810 */ /* 0x000fc40007fbe0ff */
[C---:B------:R-:W-:Y:S01]  /*175d0*/  LOP3.LUT R5, R152.reuse, 0x380, RZ, 0xc0, !PT ;  /* 0x0000038098057812 */ /* 0x040fe200078ec0ff */
[----:B------:R-:W-:Y:S01]  /*175e0*/  IMAD.IADD R11, R11, 0x1, R85 ;  /* 0x000000010b0b7824 */ /* 0x000fe200078e0255 */
[C---:B------:R-:W-:Y:S01]  /*175f0*/  IADD3 R61, P6, R152.reuse, 0xb000, RZ ;  /* 0x0000b000983d7810 */ /* 0x040fe20007fde0ff */
[----:B------:R-:W5:Y:S01]  /*17600*/  LD.E.128 R24, desc[UR40][R24.64] ;  /* 0x0000002818187980 */ /* 0x000f62000c101d00 */
[----:B------:R-:W-:Y:S02]  /*17610*/  IADD3 R7, P3, R152, 0xf000, RZ ;  /* 0x0000f00098077810 */ /* 0x000fe40007f7e0ff */
[----:B------:R-:W-:Y:S01]  /*17620*/  ISETP.GE.AND P0, PT, R162, R0, PT ;  /* 0x00000000a200720c */ /* 0x000fe20003f06270 */
[----:B------:R-:W5:Y:S01]  /*17630*/  LD.E.128 R28, desc[UR40][R28.64] ;  /* 0x000000281c1c7980 */ /* 0x000f62000c101d00 */
[----:B------:R-:W-:Y:S01]  /*17640*/  LOP3.LUT R8, R23, 0x2, R8, 0xe2, !PT ;  /* 0x0000000217087812 */ /* 0x000fe200078ee208 */
[----:B------:R-:W-:Y:S01]  /*17650*/  IMAD.SHL.U32 R23, R9, 0x4, RZ ;  /* 0x0000000409177824 */ /* 0x000fe200078e00ff */
[----:B------:R-:W-:Y:S01]  /*17660*/  LOP3.LUT R52, R53, 0x380, RZ, 0xc0, !PT ;  /* 0x0000038035347812 */ /* 0x000fe200078ec0ff */
[----:B------:R-:W-:Y:S01]  /*17670*/  IMAD.X R77, RZ, RZ, R153, P3 ;  /* 0x000000ffff4d7224 */ /* 0x000fe200018e0699 */
[----:B------:R-:W-:Y:S01]  /*17680*/  LOP3.LUT R56, R57, 0x380, RZ, 0xc0, !PT ;  /* 0x0000038039387812 */ /* 0x000fe200078ec0ff */
[----:B------:R-:W5:Y:S01]  /*17690*/  LD.E.128 R32, desc[UR40][R32.64] ;  /* 0x0000002820207980 */ /* 0x000f62000c101d00 */
[----:B------:R-:W-:-:S02]  /*176a0*/  LOP3.LUT R60, R61, 0x380, RZ, 0xc0, !PT ;  /* 0x000003803d3c7812 */ /* 0x000fc400078ec0ff */
[----:B------:R-:W-:Y:S01]  /*176b0*/  LOP3.LUT R6, R7, 0x380, RZ, 0xc0, !PT ;  /* 0x0000038007067812 */ /* 0x000fe200078ec0ff */
[----:B------:R-:W5:Y:S01]  /*176c0*/  LD.E.128 R48, desc[UR40][R48.64] ;  /* 0x0000002830307980 */ /* 0x000f62000c101d00 */
[----:B------:R-:W-:Y:S02]  /*176d0*/  SEL R9, RZ, 0xffffffff, P0 ;  /* 0xffffffffff097807 */ /* 0x000fe40000000000 */
[----:B------:R-:W-:Y:S02]  /*176e0*/  SHF.R.U64 R52, R52, 0x3, RZ ;  /* 0x0000000334347819 */ /* 0x000fe400000012ff */
[----:B------:R-:W-:Y:S02]  /*176f0*/  SHF.R.U64 R56, R56, 0x3, RZ ;  /* 0x0000000338387819 */ /* 0x000fe400000012ff */
[----:B------:R-:W-:Y:S02]  /*17700*/  SHF.R.U64 R60, R60, 0x3, RZ ;  /* 0x000000033c3c7819 */ /* 0x000fe400000012ff */
[----:B------:R-:W-:Y:S01]  /*17710*/  SHF.R.U64 R5, R5, 0x3, RZ ;  /* 0x0000000305057819 */ /* 0x000fe200000012ff */
[----:B------:R-:W-:Y:S01]  /*17720*/  IMAD.SHL.U32 R9, R9, 0x8, RZ ;  /* 0x0000000809097824 */ /* 0x000fe200078e00ff */
[----:B------:R-:W-:-:S02]  /*17730*/  SHF.R.U64 R6, R6, 0x3, RZ ;  /* 0x0000000306067819 */ /* 0x000fc400000012ff */
[----:B------:R-:W-:Y:S02]  /*17740*/  LOP3.LUT R8, R23, 0x4, R8, 0xe2, !PT ;  /* 0x0000000417087812 */ /* 0x000fe400078ee208 */
[----:B------:R-:W-:Y:S01]  /*17750*/  LOP3.LUT R52, R52, R53, RZ, 0x3c, !PT ;  /* 0x0000003534347212 */ /* 0x000fe200078e3cff */
[--C-:B------:R-:W-:Y:S01]  /*17760*/  IMAD.X R53, RZ, RZ, R153.reuse, P4 ;  /* 0x000000ffff357224 */ /* 0x100fe200020e0699 */
[----:B------:R-:W-:Y:S01]  /*17770*/  LOP3.LUT R56, R56, R57, RZ, 0x3c, !PT ;  /* 0x0000003938387212 */ /* 0x000fe200078e3cff */
[--C-:B------:R-:W-:Y:S01]  /*17780*/  IMAD.X R57, RZ, RZ, R153.reuse, P5 ;  /* 0x000000ffff397224 */ /* 0x100fe200028e0699 */
[----:B------:R-:W-:Y:S01]  /*17790*/  LOP3.LUT R60, R60, R61, RZ, 0x3c, !PT ;  /* 0x0000003d3c3c7212 */ /* 0x000fe200078e3cff */
[----:B------:R-:W-:Y:S01]  /*177a0*/  IMAD.X R61, RZ, RZ, R153, P6 ;  /* 0x000000ffff3d7224 */ /* 0x000fe200030e0699 */
[----:B------:R-:W-:Y:S01]  /*177b0*/  LOP3.LUT R4, R5, R152, RZ, 0x3c, !PT ;  /* 0x0000009805047212 */ /* 0x000fe200078e3cff */
[----:B------:R-:W5:Y:S01]  /*177c0*/  LD.E.128 R52, desc[UR40][R52.64] ;  /* 0x0000002834347980 */ /* 0x000f62000c101d00 */
[----:B------:R-:W-:-:S02]  /*177d0*/  ISETP.GE.AND P0, PT, R160, R0, PT ;  /* 0x00000000a000720c */ /* 0x000fc40003f06270 */
[----:B------:R-:W-:Y:S01]  /*177e0*/  MOV R5, R153 ;  /* 0x0000009900057202 */ /* 0x000fe20000000f00 */
[----:B------:R-:W5:Y:S01]  /*177f0*/  LD.E.128 R56, desc[UR40][R56.64] ;  /* 0x0000002838387980 */ /* 0x000f62000c101d00 */
[----:B------:R-:W-:Y:S02]  /*17800*/  LOP3.LUT R76, R6, R7, RZ, 0x3c, !PT ;  /* 0x00000007064c7212 */ /* 0x000fe400078e3cff */
[----:B------:R-:W-:Y:S01]  /*17810*/  SHF.R.S32.HI R23, RZ, 0x1f, R3 ;  /* 0x0000001fff177819 */ /* 0x000fe20000011403 */
[----:B------:R-:W5:Y:S01]  /*17820*/  LD.E.128 R60, desc[UR40][R60.64] ;  /* 0x000000283c3c7980 */ /* 0x000f62000c101d00 */
[----:B------:R-:W-:Y:S02]  /*17830*/  LOP3.LUT R8, R9, 0x8, R8, 0xe2, !PT ;  /* 0x0000000809087812 */ /* 0x000fe400078ee208 */
[----:B------:R-:W-:Y:S01]  /*17840*/  SEL R9, RZ, 0xffffffff, P0 ;  /* 0xffffffffff097807 */ /* 0x000fe20000000000 */
[----:B------:R-:W-:Y:S01]  /*17850*/  IMAD R80, R23, UR4, RZ ;  /* 0x0000000417507c24 */ /* 0x000fe2000f8e02ff */
[----:B------:R-:W5:Y:S01]  /*17860*/  LD.E.128 R4, desc[UR40][R4.64] ;  /* 0x0000002804047980 */ /* 0x000f62000c101d00 */
[----:B------:R-:W-:-:S03]  /*17870*/  ISETP.GE.AND P0, PT, R158, R0, PT ;  /* 0x000000009e00720c */ /* 0x000fc60003f06270 */
[----:B------:R-:W5:Y:S01]  /*17880*/  LD.E.128 R76, desc[UR40][R76.64] ;  /* 0x000000284c4c7980 */ /* 0x000f62000c101d00 */
[----:B------:R-:W-:Y:S01]  /*17890*/  IMAD.SHL.U32 R23, R9, 0x10, RZ ;  /* 0x0000001009177824 */ /* 0x000fe200078e00ff */
[----:B------:R-:W-:Y:S01]  /*178a0*/  @!PT LDS RZ, [RZ] ;  /* 0x00000000fffff984 */ /* 0x000fe20000000800 */
[----:B------:R-:W-:Y:S01]  /*178b0*/  @!PT LDS RZ, [RZ] ;  /* 0x00000000fffff984 */ /* 0x000fe20000000800 */
[----:B------:R-:W-:Y:S01]  /*178c0*/  @!PT LDS RZ, [RZ] ;  /* 0x00000000fffff984 */ /* 0x000fe20000000800 */
[----:B------:R-:W-:Y:S01]  /*178d0*/  @!PT LDS RZ, [RZ] ;  /* 0x00000000fffff984 */ /* 0x000fe20000000800 */
[----:B------:R0:W-:Y:S06]  /*178e0*/  MEMBAR.ALL.CTA ;  /* 0x0000000000007992 */ /* 0x0001ec0000008000 */
[----:B0-----:R-:W0:Y:S01]  /*178f0*/  FENCE.VIEW.ASYNC.S ;  /* 0x00000000000073c6 */ /* 0x001e220000000000 */
[C---:B------:R-:W-:Y:S02]  /*17900*/  IMAD R9, R3.reuse, UR5, R80 ;  /* 0x0000000503097c24 */ /* 0x040fe4000f8e0250 */
[----:B------:R-:W-:Y:S01]  /*17910*/  IMAD.WIDE.U32 R10, R3, UR4, R10 ;  /* 0x00000004030a7c25 */ /* 0x000fe2000f8e000a */
[----:B------:R-:W-:Y:S01]  /*17920*/  SEL R3, RZ, 0xffffffff, P0 ;  /* 0xffffffffff037807 */ /* 0x000fe20000000000 */
[----:B------:R-:W-:Y:S01]  /*17930*/  ULDC.64 UR4, c[0x0][0xa80] ;  /* 0x0002a00000047ab9 */ /* 0x000fe20000000a00 */
[----:B------:R-:W-:Y:S01]  /*17940*/  LOP3.LUT R8, R23, 0x10, R8, 0xe2, !PT ;  /* 0x0000001017087812 */ /* 0x000fe200078ee208 */
[----:B------:R-:W-:Y:S01]  /*17950*/  VIADD R156, R199, 0x180 ;  /* 0x00000180c79c7836 */ /* 0x000fe20000000000 */
[----:B------:R-:W-:Y:S01]  /*17960*/  SHF.L.U32 R23, R3, 0x5, RZ ;  /* 0x0000000503177819 */ /* 0x000fe200000006ff */
[----:B------:R-:W-:Y:S01]  /*17970*/  IMAD.IADD R3, R11, 0x1, R9 ;  /* 0x000000010b037824 */ /* 0x000fe200078e0209 */
[----:B------:R-:W-:Y:S01]  /*17980*/  LEA R80, P1, R10, UR4, 0x1 ;  /* 0x000000040a507c11 */ /* 0x000fe2000f8208ff */
[----:B------:R-:W-:Y:S01]  /*17990*/  IMAD.IADD R20, R20, 0x1, R196 ;  /* 0x0000000114147824 */ /* 0x000fe200078e02c4 */
[----:B------:R-:W-:Y:S01]  /*179a0*/  ISETP.GE.AND P0, PT, R156, R0, PT ;  /* 0x000000009c00720c */ /* 0x000fe20003f06270 */
[----:B------:R-:W-:Y:S01]  /*179b0*/  VIADD R154, R199, 0x1c0 ;  /* 0x000001c0c79a7836 */ /* 0x000fe20000000000 */
[----:B------:R-:W-:Y:S01]  /*179c0*/  LEA.HI.X R84, R10, UR5, R3, 0x1, P1 ;  /* 0x000000050a547c11 */ /* 0x000fe200088f0c03 */
[----:B------:R-:W-:Y:S01]  /*179d0*/  VIADD R3, R2, 0x28c20 ;  /* 0x00028c2002037836 */ /* 0x000fe20000000000 */
[----:B------:R-:W-:-:S02]  /*179e0*/  LOP3.LUT R8, R23, 0x20, R8, 0xe2, !PT ;  /* 0x0000002017087812 */ /* 0x000fc400078ee208 */
[----:B------:R-:W-:Y:S02]  /*179f0*/  ISETP.GE.AND P1, PT, R20, R21, PT ;  /* 0x000000151400720c */ /* 0x000fe40003f26270 */
[----:B------:R-:W-:Y:S02]  /*17a00*/  SEL R23, RZ, 0x40, P0 ;  /* 0x00000040ff177807 */ /* 0x000fe40000000000 */
[----:B------:R-:W-:Y:S02]  /*17a10*/  ISETP.GE.AND P0, PT, R154, R0, PT ;  /* 0x000000009a00720c */ /* 0x000fe40003f06270 */
[----:B------:R-:W-:Y:S02]  /*17a20*/  LOP3.LUT R23, R8, R23, RZ, 0xfc, !PT ;  /* 0x0000001708177212 */ /* 0x000fe400078efcff */
[----:B------:R-:W-:Y:S02]  /*17a30*/  PRMT R3, RZ, 0x654, R3 ;  /* 0x00000654ff037816 */ /* 0x000fe40000000003 */
[----:B------:R-:W-:Y:S01]  /*17a40*/  SEL R8, RZ, 0x80, P0 ;  /* 0x00000080ff087807 */ /* 0x000fe20000000000 */
[C---:B------:R-:W-:Y:S01]  /*17a50*/  VIADD R155, R199.reuse, 0x1c0 ;  /* 0x000001c0c79b7836 */ /* 0x040fe20000000000 */
[----:B0-----:R0:W-:Y:S01]  /*17a60*/  SYNCS.ARRIVE.TRANS64.RED.A1T0 RZ, [R3+URZ], RZ ;  /* 0x000000ff03ff79a7 */ /* 0x0011e2000810043f */
[----:B------:R-:W-:-:S02]  /*17a70*/  VIADD R157, R199, 0x180 ;  /* 0x00000180c79d7836 */ /* 0x000fc40000000000 */
[C---:B------:R-:W-:Y:S02]  /*17a80*/  VIADD R159, R199.reuse, 0x140 ;  /* 0x00000140c79f7836 */ /* 0x040fe40000000000 */
[C---:B------:R-:W-:Y:S02]  /*17a90*/  VIADD R161, R199.reuse, 0x100 ;  /* 0x00000100c7a17836 */ /* 0x040fe40000000000 */
[----:B------:R-:W-:Y:S01]  /*17aa0*/  VIADD R163, R199, 0xc0 ;  /* 0x000000c0c7a37836 */ /* 0x000fe20000000000 */
[----:B0-----:R-:W-:Y:S01]  /*17ab0*/  LOP3.LUT R3, R23, R8, RZ, 0xfc, !PT ;  /* 0x0000000817037212 */ /* 0x001fe200078efcff */
[C---:B------:R-:W-:Y:S02]  /*17ac0*/  VIADD R165, R199.reuse, 0x80 ;  /* 0x00000080c7a57836 */ /* 0x040fe40000000000 */
[----:B------:R-:W-:Y:S01]  /*17ad0*/  VIADD R167, R199, 0x40 ;  /* 0x00000040c7a77836 */ /* 0x000fe20000000000 */
[----:B------:R0:W1:Y:S01]  /*17ae0*/  SHFL.IDX PT, R8, R80, RZ, 0x181f ;  /* 0x00181fff50087589 */ /* 0x00006200000e0000 */
[----:B------:R-:W-:Y:S03]  /*17af0*/  BSSY B1, `(.L_x_5961) ;  /* 0x0000029000017945 */ /* 0x000fe60003800000 */
[----:B------:R0:W2:Y:S01]  /*17b00*/  SHFL.IDX PT, R9, R84, RZ, 0x181f ;  /* 0x00181fff54097589 */ /* 0x0000a200000e0000 */
[----:B------:R-:W-:-:S02]  /*17b10*/  SHF.R.S32.HI R155, RZ, 0x1f, R155 ;  /* 0x0000001fff9b7819 */ /* 0x000fc4000001149b */
[----:B------:R-:W-:Y:S02]  /*17b20*/  SHF.R.S32.HI R157, RZ, 0x1f, R157 ;  /* 0x0000001fff9d7819 */ /* 0x000fe4000001149d */
[----:B------:R-:W-:Y:S02]  /*17b30*/  SHF.R.S32.HI R159, RZ, 0x1f, R159 ;  /* 0x0000001fff9f7819 */ /* 0x000fe4000001149f */
[----:B------:R-:W-:Y:S02]  /*17b40*/  SHF.R.S32.HI R161, RZ, 0x1f, R161 ;  /* 0x0000001fffa17819 */ /* 0x000fe400000114a1 */
[----:B------:R-:W-:Y:S02]  /*17b50*/  SHF.R.S32.HI R163, RZ, 0x1f, R163 ;  /* 0x0000001fffa37819 */ /* 0x000fe400000114a3 */
[----:B------:R-:W-:Y:S02]  /*17b60*/  SHF.R.S32.HI R165, RZ, 0x1f, R165 ;  /* 0x0000001fffa57819 */ /* 0x000fe400000114a5 */
[----:B------:R-:W-:Y:S01]  /*17b70*/  SHF.R.S32.HI R167, RZ, 0x1f, R167 ;  /* 0x0000001fffa77819 */ /* 0x000fe200000114a7 */
[----:B0-----:R-:W-:Y:S06]  /*17b80*/  @P1 BRA `(.L_x_5962) ;  /* 0x00000000007c1947 */ /* 0x001fec0003800000 */
[-C--:B------:R-:W-:Y:S02]  /*17b90*/  ISETP.GE.AND P0, PT, R199, R0.reuse, PT ;  /* 0x00000000c700720c */ /* 0x080fe40003f06270 */
[-C--:B------:R-:W-:Y:S02]  /*17ba0*/  ISETP.GE.AND P1, PT, R166, R0.reuse, PT ;  /* 0x00000000a600720c */ /* 0x080fe40003f26270 */
[-C--:B------:R-:W-:Y:S02]  /*17bb0*/  ISETP.GE.AND P5, PT, R164, R0.reuse, PT ;  /* 0x00000000a400720c */ /* 0x080fe40003fa6270 */
[-C--:B------:R-:W-:Y:S02]  /*17bc0*/  ISETP.GE.AND P3, PT, R162, R0.reuse, PT ;  /* 0x00000000a200720c */ /* 0x080fe40003f66270 */
[----:B------:R-:W-:-:S05]  /*17bd0*/  ISETP.GE.AND P2, PT, R160, R0, PT ;  /* 0x00000000a000720c */ /* 0x000fca0003f46270 */
[----:B-12---:R-:W-:-:S05]  /*17be0*/  @!P0 IMAD.WIDE R10, R199, 0x2, R8 ;  /* 0x00000002c70a8825 */ /* 0x006fca00078e0208 */
[----:B-----5:R0:W-:Y:S02]  /*17bf0*/  @!P0 ST.E.128 desc[UR40][R10.64], R4 ;  /* 0x000000040a008985 */ /* 0x0201e4000c101d28 */
[-C--:B0-----:R-:W-:Y:S02]  /*17c00*/  @!P1 LEA R4, P0, R166, R8.reuse, 0x1 ;  /* 0x00000008a6049211 */ /* 0x081fe400078008ff */
[----:B------:R-:W-:Y:S02]  /*17c10*/  @!P3 LEA R6, P6, R162, R8, 0x1 ;  /* 0x00000008a206b211 */ /* 0x000fe400078c08ff */
[-C--:B------:R-:W-:Y:S02]  /*17c20*/  @!P1 LEA.HI.X R5, R166, R9.reuse, R167, 0x1, P0 ;  /* 0x00000009a6059211 */ /* 0x080fe400000f0ca7 */
[----:B------:R-:W-:Y:S02]  /*17c30*/  LOP3.LUT P0, RZ, R23, 0x40, RZ, 0xc0, !PT ;  /* 0x0000004017ff7812 */ /* 0x000fe4000780c0ff */
[----:B------:R-:W-:Y:S01]  /*17c40*/  @!P3 LEA.HI.X R7, R162, R9, R163, 0x1, P6 ;  /* 0x00000009a207b211 */ /* 0x000fe200030f0ca3 */
[----:B------:R0:W-:Y:S01]  /*17c50*/  @!P1 ST.E.128 desc[UR40][R4.64], R24 ;  /* 0x0000001804009985 */ /* 0x0001e2000c101d28 */
[----:B------:R-:W-:-:S13]  /*17c60*/  ISETP.GE.AND P1, PT, R158, R0, PT ;  /* 0x000000009e00720c */ /* 0x000fda0003f26270 */
[-C--:B------:R-:W-:Y:S02]  /*17c70*/  @!P1 LEA R10, P6, R158, R8.reuse, 0x1 ;  /* 0x000000089e0a9211 */ /* 0x080fe400078c08ff */
[----:B0-----:R-:W-:Y:S02]  /*17c80*/  @!P5 LEA R4, P4, R164, R8, 0x1 ;  /* 0x00000008a404d211 */ /* 0x001fe400078808ff */
[-C--:B------:R-:W-:Y:S02]  /*17c90*/  @!P1 LEA.HI.X R11, R158, R9.reuse, R159, 0x1, P6 ;  /* 0x000000099e0b9211 */ /* 0x080fe400030f0c9f */
        /* <DEDUP_REMOVED lines=14> */
.L_x_5962:
[----:B------:R-:W-:Y:S05]  /*17d80*/  BSYNC B1 ;  /* 0x0000000000017941 */ /* 0x000fea0003800000 */
.L_x_5961:
[----:B------:R-:W-:Y:S01]  /*17d90*/  VIADD R20, R20, 0x20 ;  /* 0x0000002014147836 */ /* 0x000fe20000000000 */
[----:B0----5:R0:W3:Y:S04]  /*17da0*/  SHFL.IDX PT, R5, R84, 0x1, 0x181f ;  /* 0x00381f0054057f89 */ /* 0x0210e800000e0000 */
        /* <DEDUP_REMOVED lines=36> */
.L_x_5960:
[----:B01----:R-:W2:Y:S01]  /*17ff0*/  LDL.LU R12, [R1+0x54] ;  /* 0x00005400010c7983 */ /* 0x003ea20000300800 */
[----:B------:R-:W-:Y:S01]  /*18000*/  ULDC.64 UR4, c[0x0][0xb08] ;  /* 0x0002c20000047ab9 */ /* 0x000fe20000000a00 */
[----:B------:R-:W0:Y:S01]  /*18010*/  LDC R13, c[0x0][0xbe8] ;  /* 0x0002fa00ff0d7b82 */ /* 0x000e220000000800 */
[----:B------:R-:W-:Y:S01]  /*18020*/  IMAD R0, R0, UR4, RZ ;  /* 0x0000000400007c24 */ /* 0x000fe2000f8e02ff */
[----:B------:R-:W-:Y:S01]  /*18030*/  IADD3 R169, R197, 0xb0, RZ ;  /* 0x000000b0c5a97810 */ /* 0x000fe20007ffe0ff */
[----:B------:R-:W-:Y:S01]  /*18040*/  IMAD.WIDE.U32 R10, R3, UR4, RZ ;  /* 0x00000004030a7c25 */ /* 0x000fe2000f8e00ff */
[----:B------:R-:W-:Y:S01]  /*18050*/  IADD3 R211, R197, 0x60, RZ ;  /* 0x00000060c5d37810 */ /* 0x000fe20007ffe0ff */
[----:B------:R-:W-:Y:S01]  /*18060*/  BSSY B1, `(.L_x_5964) ;  /* 0x000010d000017945 */ /* 0x000fe20003800000 */
[----:B------:R-:W-:Y:S01]  /*18070*/  SHF.R.S32.HI R169, RZ, 0x1f, R169 ;  /* 0x0000001fffa97819 */ /* 0x000fe200000114a9 */
[----:B------:R-:W-:Y:S01]  /*18080*/  IMAD R0, R3, UR5, R0 ;  /* 0x0000000503007c24 */ /* 0x000fe2000f8e0200 */
[----:B------:R-:W-:Y:S01]  /*18090*/  ULDC.64 UR4, c[0x0][0xb38] ;  /* 0x0002ce0000047ab9 */ /* 0x000fe20000000a00 */
[----:B------:R-:W-:Y:S01]  /*180a0*/  IMAD.IADD R3, R206, 0x1, R196 ;  /* 0x00000001ce037824 */ /* 0x000fe200078e02c4 */
[----:B------:R-:W-:Y:S01]  /*180b0*/  SHF.R.S32.HI R211, RZ, 0x1f, R211 ;  /* 0x0000001fffd37819 */ /* 0x000fe200000114d3 */
[----:B------:R-:W-:Y:S01]  /*180c0*/  IMAD.IADD R11, R11, 0x1, R0 ;  /* 0x000000010b0b7824 */ /* 0x000fe200078e0200 */
[----:B------:R-:W-:Y:S01]  /*180d0*/  SHF.R.S32.HI R0, RZ, 0x1f, R9 ;  /* 0x0000001fff007819 */ /* 0x000fe20000011409 */
[----:B------:R-:W-:-:S02]  /*180e0*/  IMAD.IADD R196, R194, 0x1, R196 ;  /* 0x00000001c2c47824 */ /* 0x000fc400078e02c4 */
[----:B------:R-:W-:-:S04]  /*180f0*/  IMAD.WIDE.U32 R10, R188, UR4, R10 ;  /* 0x00000004bc0a7c25 */ /* 0x000fc8000f8e000a */
[----:B------:R-:W-:Y:S01]  /*18100*/  IMAD R11, R188, UR5, R11 ;  /* 0x00000005bc0b7c24 */ /* 0x000fe2000f8e020b */
[----:B------:R-:W-:Y:S01]  /*18110*/  ULDC.64 UR4, c[0x0][0xb40] ;  /* 0x0002d00000047ab9 */ /* 0x000fe20000000a00 */
[----:B----4-:R-:W-:Y:S02]  /*18120*/  VIADD R80, R197, 0xf8 ;  /* 0x000000f8c5507836 */ /* 0x010fe40000000000 */
[----:B------:R-:W-:Y:S01]  /*18130*/  IMAD R0, R0, UR4, RZ ;  /* 0x0000000400007c24 */ /* 0x000fe2000f8e02ff */
[----:B0-----:R-:W-:Y:S01]  /*18140*/  ISETP.NE.AND P0, PT, R13, 0x1, PT ;  /* 0x000000010d00780c */ /* 0x001fe20003f05270 */
[----:B------:R-:W-:Y:S01]  /*18150*/  IMAD.WIDE.U32 R10, R9, UR4, R10 ;  /* 0x00000004090a7c25 */ /* 0x000fe2000f8e000a */
[----:B------:R-:W-:-:S03]  /*18160*/  SHF.R.S32.HI R80, RZ, 0x1f, R80 ;  /* 0x0000001fff507819 */ /* 0x000fc60000011450 */
[----:B------:R-:W-:Y:S01]  /*18170*/  IMAD R0, R9, UR5, R0 ;  /* 0x0000000509007c24 */ /* 0x000fe2000f8e0200 */
[----:B------:R-:W-:Y:S01]  /*18180*/  ULDC.64 UR4, c[0x0][0xb48] ;  /* 0x0002d20000047ab9 */ /* 0x000fe20000000a00 */
[----:B------:R-:W-:Y:S02]  /*18190*/  IMAD.MOV.U32 R9, RZ, RZ, R3 ;  /* 0x000000ffff097224 */ /* 0x000fe400078e0003 */
[----:B------:R-:W-:Y:S02]  /*181a0*/  IMAD.IADD R11, R11, 0x1, R0 ;  /* 0x000000010b0b7824 */ /* 0x000fe400078e0200 */
[C---:B------:R-:W-:Y:S02]  /*181b0*/  VIADD R153, R197.reuse, 0xf0 ;  /* 0x000000f0c5997836 */ /* 0x040fe40000000000 */
[----:B------:R-:W0:Y:S01]  /*181c0*/  @P0 LDC R0, c[0x0][0xbf0] ;  /* 0x0002fc00ff000b82 */ /* 0x000e220000000800 */
        /* <DEDUP_REMOVED lines=71> */
[----:B------:R-:W1:Y:S02]  /*18640*/  @P0 LDC R12, c[0x0][0xbec] ;  /* 0x0002fb00ff0c0b82 */ /* 0x000e640000000800 */
[----:B-1----:R-:W-:-:S05]  /*18650*/  @P0 IMAD.HI.U32 R12, R3, R12, RZ ;  /* 0x0000000c030c0227 */ /* 0x002fca00078e00ff */
[----:B0-----:R-:W-:-:S05]  /*18660*/  @P0 SHF.R.U32.HI R9, RZ, R0, R12 ;  /* 0x00000000ff090219 */ /* 0x001fca000001160c */
[----:B------:R-:W-:Y:S02]  /*18670*/  IMAD.MOV R0, RZ, RZ, -R9 ;  /* 0x000000ffff007224 */ /* 0x000fe400078e0a09 */
[----:B------:R-:W-:-:S04]  /*18680*/  IMAD.WIDE.U32 R10, R9, UR4, R10 ;  /* 0x00000004090a7c25 */ /* 0x000fc8000f8e000a */
[----:B------:R-:W-:Y:S02]  /*18690*/  IMAD R3, R13, R0, R3 ;  /* 0x000000000d037224 */ /* 0x000fe400078e0203 */
[----:B------:R-:W-:Y:S01]  /*186a0*/  IMAD R0, R8, R13, RZ ;  /* 0x0000000d08007224 */ /* 0x000fe200078e02ff */
[----:B------:R-:W-:-:S05]  /*186b0*/  SHF.R.S32.HI R8, RZ, 0x1f, R9 ;  /* 0x0000001fff087819 */ /* 0x000fca0000011409 */
[----:B------:R-:W-:-:S04]  /*186c0*/  IMAD R8, R8, UR4, RZ ;  /* 0x0000000408087c24 */ /* 0x000fc8000f8e02ff */
[----:B------:R-:W-:Y:S01]  /*186d0*/  IMAD R8, R9, UR5, R8 ;  /* 0x0000000509087c24 */ /* 0x000fe2000f8e0208 */
[----:B------:R-:W-:-:S03]  /*186e0*/  ULDC.64 UR4, c[0x0][0xb28] ;  /* 0x0002ca0000047ab9 */ /* 0x000fc60000000a00 */
[----:B------:R-:W-:Y:S01]  /*186f0*/  IMAD.IADD R11, R11, 0x1, R8 ;  /* 0x000000010b0b7824 */ /* 0x000fe200078e0208 */
[----:B------:R-:W-:Y:S01]  /*18700*/  SHF.R.S32.HI R8, RZ, 0x1f, R3 ;  /* 0x0000001fff087819 */ /* 0x000fe20000011403 */
[----:B------:R-:W-:-:S04]  /*18710*/  IMAD.WIDE.U32 R10, R3, UR4, R10 ;  /* 0x00000004030a7c25 */ /* 0x000fc8000f8e000a */
[----:B------:R-:W-:-:S04]  /*18720*/  IMAD R8, R8, UR4, RZ ;  /* 0x0000000408087c24 */ /* 0x000fc8000f8e02ff */
[----:B------:R-:W-:Y:S01]  /*18730*/  IMAD R8, R3, UR5, R8 ;  /* 0x0000000503087c24 */ /* 0x000fe2000f8e0208 */
[----:B------:R-:W-:Y:S02]  /*18740*/  ULDC.64 UR4, c[0x0][0xb00] ;  /* 0x0002c00000047ab9 */ /* 0x000fe40000000a00 */
[----:B------:R-:W-:Y:S01]  /*18750*/  LEA R3, P0, R10, UR4, 0x2 ;  /* 0x000000040a037c11 */ /* 0x000fe2000f8010ff */
[----:B------:R-:W-:-:S04]  /*18760*/  IMAD.IADD R8, R11, 0x1, R8 ;  /* 0x000000010b087824 */ /* 0x000fc800078e0208 */
[----:B------:R0:W1:Y:S01]  /*18770*/  SHFL.IDX PT, R20, R3, RZ, 0x1c1f ;  /* 0x001c1fff03147589 */ /* 0x00006200000e0000 */
[----:B------:R-:W-:Y:S02]  /*18780*/  LEA.HI.X R12, R10, UR5, R8, 0x2, P0 ;  /* 0x000000050a0c7c11 */ /* 0x000fe400080f1408 */
[----:B------:R-:W-:Y:S02]  /*18790*/  ISETP.GE.AND P0, PT, R196, R0, PT ;  /* 0x00000000c400720c */ /* 0x000fe40003f06270 */
[----:B------:R-:W-:Y:S01]  /*187a0*/  IADD3 R8, R2, 0x28c20, RZ ;  /* 0x00028c2002087810 */ /* 0x000fe20007ffe0ff */
[----:B------:R0:W2:Y:S03]  /*187b0*/  SHFL.IDX PT, R13, R12, RZ, 0x1c1f ;  /* 0x001c1fff0c0d7589 */ /* 0x0000a600000e0000 */
[----:B------:R-:W-:-:S04]  /*187c0*/  PRMT R8, RZ, 0x654, R8 ;  /* 0x00000654ff087816 */ /* 0x000fc80000000008 */
[----:B------:R0:W-:Y:S03]  /*187d0*/  SYNCS.ARRIVE.TRANS64.RED.A1T0 RZ, [R8+URZ], RZ ;  /* 0x000000ff08ff79a7 */ /* 0x0001e6000810043f */
[----:B------:R-:W-:Y:S05]  /*187e0*/  @P0 BRA `(.L_x_5965) ;  /* 0x0000000800500947 */ /* 0x000fea0003800000 */
[----:B------:R-:W-:Y:S01]  /*187f0*/  ULDC UR4, c[0x0][0xac8] ;  /* 0x0002b20000047ab9 */ /* 0x000fe20000000800 */
[----:B------:R-:W-:Y:S01]  /*18800*/  SHF.R.S32.HI R14, RZ, 0x1f, R197 ;  /* 0x0000001fff0e7819 */ /* 0x000fe200000114c5 */
[C---:B------:R-:W-:Y:S01]  /*18810*/  VIADD R15, R197.reuse, 0x8 ;  /* 0x00000008c50f7836 */ /* 0x040fe20000000000 */
[C---:B------:R-:W-:Y:S01]  /*18820*/  ISETP.GE.AND P0, PT, R197.reuse, UR4, PT ;  /* 0x00000004c5007c0c */ /* 0x040fe2000bf06270 */
[C---:B------:R-:W-:Y:S01]  /*18830*/  VIADD R11, R197.reuse, 0x8 ;  /* 0x00000008c50b7836 */ /* 0x040fe20000000000 */
[C---:B------:R-:W-:Y:S01]  /*18840*/  IADD3 R10, R197.reuse, 0x30, RZ ;  /* 0x00000030c50a7810 */ /* 0x040fe20007ffe0ff */
[----:B------:R-:W-:Y:S01]  /*18850*/  VIADD R21, R197, 0x18 ;  /* 0x00000018c5157836 */ /* 0x000fe20000000000 */
[----:B------:R-:W-:Y:S02]  /*18860*/  ISETP.GE.AND P3, PT, R209, UR4, PT ;  /* 0x00000004d1007c0c */ /* 0x000fe4000bf66270 */
[----:B------:R-:W-:Y:S02]  /*18870*/  SHF.R.S32.HI R11, RZ, 0x1f, R11 ;  /* 0x0000001fff0b7819 */ /* 0x000fe4000001140b */
[----:B------:R-:W-:-:S05]  /*18880*/  ISETP.GE.AND P4, PT, R195, UR4, PT ;  /* 0x00000004c3007c0c */ /* 0x000fca000bf86270 */
        /* <DEDUP_REMOVED lines=61> */
[C---:B0-----:R-:W-:Y:S02]  /*18c60*/  @!P1 LEA R8, P0, R213.reuse, R20, 0x2 ;  /* 0x00000014d5089211 */ /* 0x041fe400078010ff */
        /* <DEDUP_REMOVED lines=10> */
[-C--:B0-----:R-:W-:Y:S02]  /*18d10*/  @!P0 LEA R8, P4, R184, R20.reuse, 0x2 ;  /* 0x00000014b8088211 */ /* 0x081fe400078810ff */
        /* <DEDUP_REMOVED lines=9> */
[----:B------:R-:W-:Y:S01]  /*18db0*/  @!P2 ST.E.64 desc[UR40][R14.64], R88 ;  /* 0x000000580e00a985 */ /* 0x000fe2000c101b28 */
[-C--:B0-----:R-:W-:Y:S02]  /*18dc0*/  @!P3 LEA R6, P6, R178, R20.reuse, 0x2 ;  /* 0x00000014b206b211 */ /* 0x081fe400078c10ff */
[-C--:B------:R-:W-:Y:S02]  /*18dd0*/  @!P4 LEA R8, P2, R176, R20.reuse, 0x2 ;  /* 0x00000014b008c211 */ /* 0x080fe400078410ff */
[-C--:B------:R-:W-:Y:S02]  /*18de0*/  @!P3 LEA.HI.X R7, R178, R13.reuse, R179, 0x2, P6 ;  /* 0x0000000db207b211 */ /* 0x080fe400030f14b3 */
[----:B-1----:R-:W-:Y:S02]  /*18df0*/  @!P5 LEA R10, P6, R174, R20, 0x2 ;  /* 0x00000014ae0ad211 */ /* 0x002fe400078c10ff */
        /* <DEDUP_REMOVED lines=51> */
.L_x_5965:
[----:B------:R-:W-:Y:S05]  /*19130*/  BSYNC B1 ;  /* 0x0000000000017941 */ /* 0x000fea0003800000 */
.L_x_5964:
[----:B---3--:R-:W-:Y:S01]  /*19140*/  VIADD R7, R196, 0x8 ;  /* 0x00000008c4077836 */ /* 0x008fe20000000000 */
[----:B0-----:R-:W0:Y:S04]  /*19150*/  SHFL.IDX PT, R12, R12, 0x1, 0x1c1f ;  /* 0x003c1f000c0c7f89 */ /* 0x001e2800000e0000 */
[----:B------:R-:W-:Y:S01]  /*19160*/  ISETP.GE.AND P0, PT, R7, R0, PT ;  /* 0x000000000700720c */ /* 0x000fe20003f06270 */
[----:B------:R-:W3:-:S12]  /*19170*/  SHFL.IDX PT, R3, R3, 0x1, 0x1c1f ;  /* 0x003c1f0003037f89 */ /* 0x000ed800000e0000 */
[----:B------:R-:W-:Y:S05]  /*19180*/  @P0 BRA `(.L_x_5963) ;  /* 0x00000018005c0947 */ /* 0x000fea0003800000 */
[----:B------:R-:W-:Y:S01]  /*19190*/  ULDC UR4, c[0x0][0xac8] ;  /* 0x0002b20000047ab9 */ /* 0x000fe20000000800 */
[C---:B------:R-:W-:Y:S01]  /*191a0*/  VIADD R10, R197.reuse, 0x8 ;  /* 0x00000008c50a7836 */ /* 0x040fe20000000000 */
[C---:B------:R-:W-:Y:S01]  /*191b0*/  ISETP.GE.AND P4, PT, R197.reuse, UR4, PT ;  /* 0x00000004c5007c0c */ /* 0x040fe2000bf86270 */
[C---:B------:R-:W-:Y:S01]  /*191c0*/  VIADD R24, R197.reuse, 0x10 ;  /* 0x00000010c5187836 */ /* 0x040fe20000000000 */
[----:B------:R-:W-:Y:S01]  /*191d0*/  SHF.R.S32.HI R8, RZ, 0x1f, R197 ;  /* 0x0000001fff087819 */ /* 0x000fe200000114c5 */
[C---:B-1----:R-:W-:Y:S01]  /*191e0*/  VIADD R20, R197.reuse, 0x18 ;  /* 0x00000018c5147836 */ /* 0x042fe20000000000 */
[----:B------:R-:W-:Y:S01]  /*191f0*/  ISETP.GE.AND P2, PT, R10, UR4, PT ;  /* 0x000000040a007c0c */ /* 0x000fe2000bf46270 */
[C---:B------:R-:W-:Y:S01]  /*19200*/  VIADD R11, R197.reuse, 0x8 ;  /* 0x00000008c50b7836 */ /* 0x040fe20000000000 */
[----:B------:R-:W-:Y:S01]  /*19210*/  ISETP.GE.AND P1, PT, R24, UR4, PT ;  /* 0x0000000418007c0c */ /* 0x000fe2000bf26270 */
[C---:B------:R-:W-:Y:S01]  /*19220*/  VIADD R14, R197.reuse, 0x20 ;  /* 0x00000020c50e7836 */ /* 0x040fe20000000000 */
[----:B------:R-:W-:Y:S01]  /*19230*/  ISETP.GE.AND P0, PT, R20, UR4, PT ;  /* 0x0000000414007c0c */ /* 0x000fe2000bf06270 */
[C---:B------:R-:W-:Y:S01]  /*19240*/  VIADD R25, R197.reuse, 0x10 ;  /* 0x00000010c5197836 */ /* 0x040fe20000000000 */
[----:B------:R-:W-:Y:S01]  /*19250*/  SHF.R.S32.HI R11, RZ, 0x1f, R11 ;  /* 0x0000001fff0b7819 */ /* 0x000fe2000001140b */
[----:B------:R-:W-:-:S02]  /*19260*/  VIADD R21, R197, 0x18 ;  /* 0x00000018c5157836 */ /* 0x000fc40000000000 */
[CC--:B---3--:R-:W-:Y:S01]  /*19270*/  @!P4 LEA R6, P3, R197.reuse, R3.reuse, 0x2 ;  /* 0x00000003c506c211 */ /* 0x0c8fe200078610ff */
[C---:B------:R-:W-:Y:S01]  /*19280*/  VIADD R15, R197.reuse, 0x28 ;  /* 0x00000028c50f7836 */ /* 0x040fe20000000000 */
[----:B------:R-:W-:Y:S01]  /*19290*/  SHF.R.S32.HI R25, RZ, 0x1f, R25 ;  /* 0x0000001fff197819 */ /* 0x000fe20000011419 */
[C---:B--2---:R-:W-:Y:S01]  /*192a0*/  VIADD R13, R197.reuse, 0x30 ;  /* 0x00000030c50d7836 */ /* 0x044fe20000000000 */
[----:B0-----:R-:W-:Y:S02]  /*192b0*/  @!P4 LEA.HI.X R7, R197, R12, R8, 0x2, P3 ;  /* 0x0000000cc507c211 */ /* 0x001fe400018f1408 */
[----:B------:R-:W-:Y:S02]  /*192c0*/  ISETP.GE.AND P3, PT, R14, UR4, PT ;  /* 0x000000040e007c0c */ /* 0x000fe4000bf66270 */
[----:B------:R-:W-:Y:S01]  /*192d0*/  @!P1 LEA R8, P5, R24, R3, 0x2 ;  /* 0x0000000318089211 */ /* 0x000fe200078a10ff */
[----:B------:R0:W-:Y:S01]  /*192e0*/  @!P4 ST.E.64 desc[UR40][R6.64], R26 ;  /* 0x0000001a0600c985 */ /* 0x0001e2000c101b28 */
[----:B------:R-:W-:-:S02]  /*192f0*/  SHF.R.S32.HI R21, RZ, 0x1f, R21 ;  /* 0x0000001fff157819 */ /* 0x000fc40000011415 */
[----:B------:R-:W-:Y:S02]  /*19300*/  @!P1 LEA.HI.X R9, R24, R12, R25, 0x2, P5 ;  /* 0x0000000c18099211 */ /* 0x000fe400028f1419 */
[----:B------:R-:W-:Y:S02]  /*19310*/  ISETP.GE.AND P4, PT, R15, UR4, PT ;  /* 0x000000040f007c0c */ /* 0x000fe4000bf86270 */
[----:B------:R-:W-:Y:S02]  /*19320*/  ISETP.GE.AND P5, PT, R13, UR4, PT ;  /* 0x000000040d007c0c */ /* 0x000fe4000bfa6270 */
[----:B0-----:R-:W-:-:S04]  /*19330*/  @!P2 LEA R6, P6, R10, R3, 0x2 ;  /* 0x000000030a06a211 */ /* 0x001fc800078c10ff */
[----:B------:R-:W-:Y:S02]  /*19340*/  @!P2 LEA.HI.X R7, R10, R12, R11, 0x2, P6 ;  /* 0x0000000c0a07a211 */ /* 0x000fe400030f140b */
[----:B------:R-:W-:-:S03]  /*19350*/  @!P0 LEA R10, P6, R20, R3, 0x2 ;  /* 0x00000003140a8211 */ /* 0x000fc600078c10ff */
[----:B------:R0:W-:Y:S01]  /*19360*/  @!P2 ST.E.64 desc[UR40][R6.64], R30 ;  /* 0x0000001e0600a985 */ /* 0x0001e2000c101b28 */
[----:B------:R-:W-:Y:S01]  /*19370*/  @!P0 LEA.HI.X R11, R20, R12, R21, 0x2, P6 ;  /* 0x0000000c140b8211 */ /* 0x000fe200030f1415 */
[----:B------:R-:W-:Y:S02]  /*19380*/  VIADD R20, R197, 0x20 ;  /* 0x00000020c5147836 */ /* 0x000fe40000000000 */
[----:B------:R1:W-:Y:S03]  /*19390*/  @!P1 ST.E.64 desc[UR40][R8.64], R34 ;  /* 0x0000002208009985 */ /* 0x0003e6000c101b28 */
[----:B------:R-:W-:Y:S01]  /*193a0*/  SHF.R.S32.HI R20, RZ, 0x1f, R20 ;  /* 0x0000001fff147819 */ /* 0x000fe20000011414 */
[----:B------:R2:W-:Y:S01]  /*193b0*/  @!P0 ST.E.64 desc[UR40][R10.64], R38 ;  /* 0x000000260a008985 */ /* 0x0005e2000c101b28 */
[----:B------:R-:W-:Y:S02]  /*193c0*/  ISETP.GE.AND P0, PT, R225, UR4, PT ;  /* 0x00000004e1007c0c */ /* 0x000fe4000bf06270 */
[----:B0-----:R-:W-:-:S04]  /*193d0*/  @!P3 LEA R6, P1, R14, R3, 0x2 ;  /* 0x000000030e06b211 */ /* 0x001fc800078210ff */
[-C--:B------:R-:W-:Y:S01]  /*193e0*/  @!P3 LEA.HI.X R7, R14, R12.reuse, R20, 0x2, P1 ;  /* 0x0000000c0e07b211 */ /* 0x080fe200008f1414 */
[----:B------:R-:W-:Y:S01]  /*193f0*/  VIADD R20, R197, 0x28 ;  /* 0x00000028c5147836 */ /* 0x000fe20000000000 */
[-C--:B-1----:R-:W-:Y:S01]  /*19400*/  @!P4 LEA R8, P2, R15, R3.reuse, 0x2 ;  /* 0x000000030f08c211 */ /* 0x082fe200078410ff */
[----:B------:R-:W-:Y:S01]  /*19410*/  VIADD R14, R197, 0x30 ;  /* 0x00000030c50e7836 */ /* 0x000fe20000000000 */
[----:B------:R-:W-:Y:S01]  /*19420*/  ISETP.GE.AND P1, PT, R223, UR4, PT ;  /* 0x00000004df007c0c */ /* 0x000fe2000bf26270 */
[----:B------:R0:W-:Y:S01]  /*19430*/  @!P3 ST.E.64 desc[UR40][R6.64], R42 ;  /* 0x0000002a0600b985 */ /* 0x0001e2000c101b28 */
[----:B------:R-:W-:Y:S02]  /*19440*/  SHF.R.S32.HI R20, RZ, 0x1f, R20 ;  /* 0x0000001fff147819 */ /* 0x000fe40000011414 */
[----:B--2---:R-:W-:Y:S02]  /*19450*/  @!P5 LEA R10, P6, R13, R3, 0x2 ;  /* 0x000000030d0ad211 */ /* 0x004fe400078c10ff */
[----:B------:R-:W-:-:S02]  /*19460*/  @!P4 LEA.HI.X R9, R15, R12, R20, 0x2, P2 ;  /* 0x0000000c0f09c211 */ /* 0x000fc400010f1414 */
[----:B------:R-:W-:Y:S02]  /*19470*/  ISETP.GE.AND P2, PT, R221, UR4, PT ;  /* 0x00000004dd007c0c */ /* 0x000fe4000bf46270 */
[----:B------:R-:W-:Y:S01]  /*19480*/  SHF.R.S32.HI R14, RZ, 0x1f, R14 ;  /* 0x0000001fff0e7819 */ /* 0x000fe2000001140e */
[----:B------:R1:W-:Y:S01]  /*19490*/  @!P4 ST.E.64 desc[UR40][R8.64], R46 ;  /* 0x0000002e0800c985 */ /* 0x0003e2000c101b28 */
[----:B------:R-:W-:Y:S02]  /*194a0*/  ISETP.GE.AND P3, PT, R218, UR4, PT ;  /* 0x00000004da007c0c */ /* 0x000fe4000bf66270 */
[-C--:B------:R-:W-:Y:S02]  /*194b0*/  @!P5 LEA.HI.X R11, R13, R12.reuse, R14, 0x2, P6 ;  /* 0x0000000c0d0bd211 */ /* 0x080fe400030f140e */
[----:B0-----:R-:W-:Y:S02]  /*194c0*/  @!P0 LEA R6, P6, R225, R3, 0x2 ;  /* 0x00000003e1068211 */ /* 0x001fe400078c10ff */
[----:B------:R-:W-:Y:S01]  /*194d0*/  ISETP.GE.AND P4, PT, R213, UR4, PT ;  /* 0x00000004d5007c0c */ /* 0x000fe2000bf86270 */
[----:B------:R0:W-:Y:S01]  /*194e0*/  @!P5 ST.E.64 desc[UR40][R10.64], R50 ;  /* 0x000000320a00d985 */ /* 0x0001e2000c101b28 */
[----:B------:R-:W-:-:S02]  /*194f0*/  @!P0 LEA.HI.X R7, R225, R12, R227, 0x2, P6 ;  /* 0x0000000ce1078211 */ /* 0x000fc400030f14e3 */
[----:B-1----:R-:W-:-:S03]  /*19500*/  @!P1 LEA R8, P5, R223, R3, 0x2 ;  /* 0x00000003df089211 */ /* 0x002fc600078a10ff */
[----:B------:R1:W-:Y:S01]  /*19510*/  @!P0 ST.E.64 desc[UR40][R6.64], R54 ;  /* 0x0000003606008985 */ /* 0x0003e2000c101b28 */
[----:B------:R-:W-:Y:S02]  /*19520*/  ISETP.GE.AND P0, PT, R195, UR4, PT ;  /* 0x00000004c3007c0c */ /* 0x000fe4000bf06270 */
[-C--:B------:R-:W-:Y:S02]  /*19530*/  @!P1 LEA.HI.X R9, R223, R12.reuse, R224, 0x2, P5 ;  /* 0x0000000cdf099211 */ /* 0x080fe400028f14e0 */
[----:B------:R-:W-:Y:S02]  /*19540*/  ISETP.GE.AND P5, PT, R209, UR4, PT ;  /* 0x00000004d1007c0c */ /* 0x000fe4000bfa6270 */
[C---:B0-----:R-:W-:Y:S01]  /*19550*/  @!P2 LEA R10, P6, R221.reuse, R3, 0x2 ;  /* 0x00000003dd0aa211 */ /* 0x041fe200078c10ff */
[----:B------:R0:W-:Y:S01]  /*19560*/  @!P1 ST.E.64 desc[UR40][R8.64], R58 ;  /* 0x0000003a08009985 */ /* 0x0001e2000c101b28 */
[----:B------:R-:W-:Y:S02]  /*19570*/  ISETP.GE.AND P1, PT, R184, UR4, PT ;  /* 0x00000004b8007c0c */ /* 0x000fe4000bf26270 */
[----:B------:R-:W-:-:S02]  /*19580*/  @!P2 LEA.HI.X R11, R221, R12, R222, 0x2, P6 ;  /* 0x0000000cdd0ba211 */ /* 0x000fc400030f14de */
[----:B-1----:R-:W-:-:S03]  /*19590*/  @!P3 LEA R6, P6, R218, R3, 0x2 ;  /* 0x00000003da06b211 */ /* 0x002fc600078c10ff */
[----:B------:R1:W-:Y:S01]  /*195a0*/  @!P2 ST.E.64 desc[UR40][R10.64], R62 ;  /* 0x0000003e0a00a985 */ /* 0x0003e2000c101b28 */
[----:B------:R-:W-:Y:S02]  /*195b0*/  @!P3 LEA.HI.X R7, R218, R12, R220, 0x2, P6 ;  /* 0x0000000cda07b211 */ /* 0x000fe400030f14dc */
[----:B0-----:R-:W-:-:S03]  /*195c0*/  @!P4 LEA R8, P2, R213, R3, 0x2 ;  /* 0x00000003d508c211 */ /* 0x001fc600078410ff */
[----:B------:R0:W-:Y:S01]  /*195d0*/  @!P3 ST.E.64 desc[UR40][R6.64], R66 ;  /* 0x000000420600b985 */ /* 0x0001e2000c101b28 */
[-C--:B------:R-:W-:Y:S02]  /*195e0*/  @!P4 LEA.HI.X R9, R213, R12.reuse, R217, 0x2, P2 ;  /* 0x0000000cd509c211 */ /* 0x080fe400010f14d9 */
[----:B------:R-:W-:Y:S02]  /*195f0*/  ISETP.GE.AND P2, PT, R182, UR4, PT ;  /* 0x00000004b6007c0c */ /* 0x000fe4000bf46270 */
[CC--:B-1----:R-:W-:Y:S01]  /*19600*/  @!P5 LEA R10, P6, R209.reuse, R3.reuse, 0x2 ;  /* 0x00000003d10ad211 */ /* 0x0c2fe200078c10ff */
[----:B------:R1:W-:Y:S03]  /*19610*/  @!P4 ST.E.64 desc[UR40][R8.64], R70 ;  /* 0x000000460800c985 */ /* 0x0003e6000c101b28 */
        /* <DEDUP_REMOVED lines=10> */
[-C--:B0-----:R-:W-:Y:S01]  /*196c0*/  @!P2 LEA R10, P6, R182, R3.reuse, 0x2 ;  /* 0x00000003b60aa211 */ /* 0x081fe200078c10ff */
[----:B------:R0:W-:Y:S01]  /*196d0*/  @!P1 ST.E.64 desc[UR40][R8.64], R4 ;  /* 0x0000000408009985 */ /* 0x0001e2000c101b28 */
[----:B------:R-:W-:Y:S02]  /*196e0*/  ISETP.GE.AND P1, PT, R172, UR4, PT ;  /* 0x00000004ac007c0c */ /* 0x000fe4000bf26270 */
[----:B------:R-:W-:Y:S02]  /*196f0*/  @!P2 LEA.HI.X R11, R182, R12, R183, 0x2, P6 ;  /* 0x0000000cb60ba211 */ /* 0x000fe400030f14b7 */
[----:B-1----:R-:W-:-:S03]  /*19700*/  @!P4 LEA R6, P0, R178, R3, 0x2 ;  /* 0x00000003b206c211 */ /* 0x002fc600078010ff */
[----:B------:R-:W-:Y:S01]  /*19710*/  @!P2 ST.E.64 desc[UR40][R10.64], R86 ;  /* 0x000000560a00a985 */ /* 0x000fe2000c101b28 */
        /* <DEDUP_REMOVED lines=25> */
[-C--:B------:R-:W-:Y:S02]  /*198b0*/  @!P5 LEA.HI.X R5, R168, R12.reuse, R169, 0x2, P1 ;  /* 0x0000000ca805d211 */ /* 0x080fe400008f14a9 */
[----:B--2---:R-:W-:Y:S02]  /*198c0*/  @!P3 LEA R8, P6, R164, R3, 0x2 ;  /* 0x00000003a408b211 */ /* 0x004fe400078c10ff */
[----:B------:R-:W-:Y:S01]  /*198d0*/  ISETP.GE.AND P1, PT, R160, UR4, PT ;  /* 0x00000004a0007c0c */ /* 0x000fe2000bf26270 */
        /* <DEDUP_REMOVED lines=16> */
[-C--:B------:R-:W-:Y:S02]  /*199e0*/  @!P2 LEA.HI.X R9, R154, R12.reuse, R155, 0x2, P1 ;  /* 0x0000000c9a09a211 */ /* 0x080fe400008f149b */
[-C--:B0-----:R-:W-:Y:S02]  /*199f0*/  @!P4 LEA R6, P0, R158, R3.reuse, 0x2 ;  /* 0x000000039e06c211 */ /* 0x081fe400078010ff */
[-C--:B-1----:R-:W-:Y:S02]  /*19a00*/  @!P3 LEA R4, P6, R156, R3.reuse, 0x2 ;  /* 0x000000039c04b211 */ /* 0x082fe400078c10ff */
[-C--:B------:R-:W-:Y:S02]  /*19a10*/  @!P4 LEA.HI.X R7, R158, R12.reuse, R159, 0x2, P0 ;  /* 0x0000000c9e07c211 */ /* 0x080fe400000f149f */
[----:B------:R-:W-:Y:S02]  /*19a20*/  @!P5 LEA R10, P0, R152, R3, 0x2 ;  /* 0x00000003980ad211 */ /* 0x000fe400078010ff */
        /* <DEDUP_REMOVED lines=8> */
[----:B0-----:R-:W-:-:S04]  /*19ab0*/  LEA R4, P0, R23, R3, 0x2 ;  /* 0x0000000317047211 */ /* 0x001fc800078010ff */
[----:B------:R-:W-:-:S05]  /*19ac0*/  LEA.HI.X R5, R23, R12, R80, 0x2, P0 ;  /* 0x0000000c17057211 */ /* 0x000fca00000f1450 */
[----:B------:R0:W-:Y:S01]  /*19ad0*/  ST.E.64 desc[UR40][R4.64], R150 ;  /* 0x0000009604007985 */ /* 0x0001e2000c101b28 */
[----:B------:R-:W-:Y:S05]  /*19ae0*/  BRA `(.L_x_5963) ;  /* 0x0000001000047947 */ /* 0x000fea0003800000 */
.L_x_5957:
[----:B---3--:R-:W3:Y:S01]  /*19af0*/  LDL R10, [R1+0x50] ;  /* 0x00005000010a7983 */ /* 0x008ee20000100800 */
[----:B------:R-:W-:Y:S01]  /*19b00*/  ULDC.64 UR4, c[0x0][0xc08] ;  /* 0x0003020000047ab9 */ /* 0x000fe20000000a00 */
[----:B------:R-:W3:Y:S01]  /*19b10*/  LDC.64 R4, c[0x0][0xc00] ;  /* 0x00030000ff047b82 */ /* 0x000ee20000000a00 */
[----:B------:R-:W-:Y:S01]  /*19b20*/  ISETP.NE.U32.AND P0, PT, RZ, UR4, PT ;  /* 0x00000004ff007c0c */ /* 0x000fe2000bf05070 */
[----:B------:R-:W2:Y:S01]  /*19b30*/  LDL R9, [R1+0x4c] ;  /* 0x00004c0001097983 */ /* 0x000ea20000100800 */
[----:B------:R-:W-:Y:S02]  /*19b40*/  IMAD.MOV.U32 R3, RZ, RZ, RZ ;  /* 0x000000ffff037224 */ /* 0x000fe400078e00ff */
[----:B------:R-:W-:Y:S01]  /*19b50*/  ISETP.NE.AND.EX P1, PT, RZ, UR5, PT, P0 ;  /* 0x00000005ff007c0c */ /* 0x000fe2000bf25300 */
[----:B------:R-:W-:Y:S02]  /*19b60*/  ULDC.64 UR4, c[0x0][0xc00] ;  /* 0x0003000000047ab9 */ /* 0x000fe40000000a00 */
[----:B------:R-:W-:-:S04]  /*19b70*/  ISETP.NE.U32.AND P0, PT, RZ, UR4, PT ;  /* 0x00000004ff007c0c */ /* 0x000fc8000bf05070 */
[----:B------:R-:W-:-:S06]  /*19b80*/  ISETP.NE.AND.EX P0, PT, RZ, UR5, PT, P0 ;  /* 0x00000005ff007c0c */ /* 0x000fcc000bf05300 */
[----:B------:R-:W0:Y:S01]  /*19b90*/  @P1 LDC.64 R6, c[0x0][0xc08] ;  /* 0x00030200ff061b82 */ /* 0x000e220000000a00 */
[----:B------:R-:W-:Y:S02]  /*19ba0*/  ULDC UR4, c[0x0][0xa88] ;  /* 0x0002a20000047ab9 */ /* 0x000fe40000000800 */
[----:B------:R-:W-:Y:S01]  /*19bb0*/  IMAD.U32 R0, RZ, RZ, UR4 ;  /* 0x00000004ff007e24 */ /* 0x000fe2000f8e00ff */
[----:B------:R-:W1:Y:S01]  /*19bc0*/  S2R R31, SR_TID.X ;  /* 0x00000000001f7919 */ /* 0x000e620000002100 */
[----:B---3--:R-:W-:-:S04]  /*19bd0*/  IMAD.WIDE R4, R10, 0x4, R4 ;  /* 0x000000040a047825 */ /* 0x008fc800078e0204 */
[----:B0-----:R-:W-:Y:S01]  /*19be0*/  @P1 IMAD.WIDE R6, R10, 0x4, R6 ;  /* 0x000000040a061825 */ /* 0x001fe200078e0206 */
[----:B------:R0:W5:Y:S04]  /*19bf0*/  @P0 LDG.E R3, desc[UR40][R4.64] ;  /* 0x0000002804030981 */ /* 0x000168000c1e1900 */
[----:B------:R0:W5:Y:S01]  /*19c00*/  @P1 LDG.E R0, desc[UR40][R6.64] ;  /* 0x0000002806001981 */ /* 0x000162000c1e1900 */
[----:B--2---:R-:W-:Y:S01]  /*19c10*/  ISETP.NE.AND P2, PT, R9, RZ, PT ;  /* 0x000000ff0900720c */ /* 0x004fe20003f45270 */
[----:B-1----:R-:W-:Y:S01]  /*19c20*/  VIADD R8, R31, 0xffffff80 ;  /* 0xffffff801f087836 */ /* 0x002fe20000000000 */
[----:B------:R-:W-:-:S04]  /*19c30*/  SHF.R.S32.HI R26, RZ, 0x1f, R10 ;  /* 0x0000001fff1a7819 */ /* 0x000fc8000001140a */
[----:B------:R-:W-:-:S07]  /*19c40*/  ISETP.GT.AND P3, PT, R8, 0x3f, PT ;  /* 0x0000003f0800780c */ /* 0x000fce0003f64270 */
[----:B------:R-:W1:Y:S02]  /*19c50*/  @!P2 LDC R9, c[0x0][0xad4] ;  /* 0x0002b500ff09ab82 */ /* 0x000e640000000800 */
[----:B-1----:R0:W-:Y:S01]  /*19c60*/  @!P2 STL [R1+0x4c], R9 ;  /* 0x00004c090100a387 */ /* 0x0021e20000100800 */
[----:B------:R-:W-:Y:S01]  /*19c70*/  ISETP.GT.AND P2, PT, R9, 0x1, PT ;  /* 0x000000010900780c */ /* 0x000fe20003f44270 */
[----:B------:R-:W-:-:S12]  /*19c80*/  @P1 BRA `(.L_x_5966) ;  /* 0x0000000000101947 */ /* 0x000fd80003800000 */
[----:B------:R-:W-:Y:S05]  /*19c90*/  @!P0 BRA `(.L_x_5966) ;  /* 0x00000000000c8947 */ /* 0x000fea0003800000 */
[----:B0-----:R-:W2:Y:S04]  /*19ca0*/  LDG.E R7, desc[UR40][R4.64] ;  /* 0x0000002804077981 */ /* 0x001ea8000c1e1900 */
[----:B-----5:R-:W2:Y:S02]  /*19cb0*/  LDG.E R0, desc[UR40][R4.64+0x4] ;  /* 0x0000042804007981 */ /* 0x020ea4000c1e1900 */
[----:B--2---:R-:W-:-:S07]  /*19cc0*/  IMAD.IADD R0, R0, 0x1, -R7 ;  /* 0x0000000100007824 */ /* 0x004fce00078e0a07 */
.L_x_5966:
        /* <DEDUP_REMOVED lines=10> */
[----:B------:R-:W2:Y:S01]  /*19d70*/  LDL.LU R28, [R1+0x54] ;  /* 0x00005400011c7983 */ /* 0x000ea20000300800 */
[----:B------:R-:W-:Y:S01]  /*19d80*/  ISETP.GT.AND P0, PT, R9, 0x1, PT ;  /* 0x000000010900780c */ /* 0x000fe20003f04270 */
[----:B------:R-:W0:Y:S01]  /*19d90*/  LDC.64 R10, c[0x0][0xba8] ;  /* 0x0002ea00ff0a7b82 */ /* 0x000e220000000a00 */
[----:B------:R-:W-:Y:S01]  /*19da0*/  MOV R23, 0x9b8 ;  /* 0x000009b800177802 */ /* 0x000fe20000000f00 */
[----:B------:R-:W-:Y:S01]  /*19db0*/  IMAD.MOV.U32 R21, RZ, RZ, R31 ;  /* 0x000000ffff157224 */ /* 0x000fe200078e001f */
[----:B------:R-:W-:Y:S02]  /*19dc0*/  ISETP.NE.AND P1, PT, R33, 0x1, PT ;  /* 0x000000012100780c */ /* 0x000fe40003f25270 */
[----:B------:R-:W-:-:S04]  /*19dd0*/  SEL R23, R23, 0x978, P0 ;  /* 0x0000097817177807 */ /* 0x000fc80000000000 */
[----:B------:R-:W1:Y:S08]  /*19de0*/  LDC.64 R4, c[0x0][R23+0x220] ;  /* 0x0000880017047b82 */ /* 0x000e700000000a00 */
[----:B------:R-:W3:Y:S08]  /*19df0*/  LDC.64 R12, c[0x0][R23+0x218] ;  /* 0x00008600170c7b82 */ /* 0x000ef00000000a00 */
[----:B------:R-:W5:Y:S08]  /*19e00*/  LDC.64 R6, c[0x0][R23+0x228] ;  /* 0x00008a0017067b82 */ /* 0x000f700000000a00 */
[----:B------:R-:W4:Y:S08]  /*19e10*/  @P1 LDC R20, c[0x0][0xbec] ;  /* 0x0002fb00ff141b82 */ /* 0x000f300000000800 */
[----:B------:R-:W5:Y:S08]  /*19e20*/  LDC.64 R8, c[0x0][R23+0x210] ;  /* 0x0000840017087b82 */ /* 0x000f700000000a00 */
[----:B------:R-:W5:Y:S01]  /*19e30*/  @P1 LDC R27, c[0x0][0xbf0] ;  /* 0x0002fc00ff1b1b82 */ /* 0x000f620000000800 */
[----:B----4-:R-:W-:-:S07]  /*19e40*/  @P1 IMAD.HI.U32 R20, R31, R20, RZ ;  /* 0x000000141f141227 */ /* 0x010fce00078e00ff */
[----:B0-----:R-:W0:Y:S01]  /*19e50*/  @!P0 LDC R10, c[0x0][0xb50] ;  /* 0x0002d400ff0a8b82 */ /* 0x001e220000000800 */
[-C--:B-1----:R-:W-:Y:S02]  /*19e60*/  IMAD R5, R5, R29.reuse, RZ ;  /* 0x0000001d05057224 */ /* 0x082fe400078e02ff */
[----:B------:R-:W-:-:S05]  /*19e70*/  IMAD.WIDE.U32 R14, R4, R29, RZ ;  /* 0x0000001d040e7225 */ /* 0x000fca00078e00ff */
[----:B------:R-:W1:Y:S01]  /*19e80*/  @!P0 LDC R11, c[0x0][0xb54] ;  /* 0x0002d500ff0b8b82 */ /* 0x000e620000000800 */
[-C--:B---3--:R-:W-:Y:S02]  /*19e90*/  IMAD R25, R13, R188.reuse, RZ ;  /* 0x000000bc0d197224 */ /* 0x088fe400078e02ff */
[----:B------:R-:W-:Y:S01]  /*19ea0*/  IMAD.WIDE.U32 R12, R12, R188, RZ ;  /* 0x000000bc0c0c7225 */ /* 0x000fe200078e00ff */
[----:B-----5:R-:W-:-:S03]  /*19eb0*/  @P1 SHF.R.U32.HI R21, RZ, R27, R20 ;  /* 0x0000001bff151219 */ /* 0x020fc60000011614 */
        /* <DEDUP_REMOVED lines=23> */
.L_x_5968:
[----:B------:R-:W-:Y:S05]  /*1a030*/  BSYNC B1 ;  /* 0x0000000000017941 */ /* 0x000fea0003800000 */
.L_x_5967:
[----:B------:R-:W-:Y:S05]  /*1a040*/  @P2 BRA `(.L_x_5963) ;  /* 0x0000000800ac2947 */ /* 0x000fea0003800000 */
[----:B0-----:R-:W0:Y:S01]  /*1a050*/  S2R R6, SR_TID.X ;  /* 0x0000000000067919 */ /* 0x001e220000002100 */
[----:B------:R-:W2:Y:S01]  /*1a060*/  LDC R9, c[0x0][0xbe8] ;  /* 0x0002fa00ff097b82 */ /* 0x000ea20000000800 */
[----:B------:R-:W-:Y:S01]  /*1a070*/  ULDC.64 UR4, c[0x0][0xaa0] ;  /* 0x0002a80000047ab9 */ /* 0x000fe20000000a00 */
[C---:B------:R-:W-:Y:S01]  /*1a080*/  VIADD R38, R199.reuse, 0x40 ;  /* 0x00000040c7267836 */ /* 0x040fe20000000000 */
[----:B------:R-:W-:Y:S01]  /*1a090*/  BSSY B1, `(.L_x_5969) ;  /* 0x0000082000017945 */ /* 0x000fe20003800000 */
[----:B------:R-:W-:Y:S02]  /*1a0a0*/  IMAD R4, R24, UR4, RZ ;  /* 0x0000000418047c24 */ /* 0x000fe4000f8e02ff */
[----:B------:R-:W-:Y:S02]  /*1a0b0*/  VIADD R36, R199, 0x80 ;  /* 0x00000080c7247836 */ /* 0x000fe40000000000 */
[----:B------:R-:W3:Y:S01]  /*1a0c0*/  LDC R12, c[0x0][0xac8] ;  /* 0x0002b200ff0c7b82 */ /* 0x000ee20000000800 */
[----:B------:R-:W-:-:S02]  /*1a0d0*/  IMAD R7, R3, UR5, R4 ;  /* 0x0000000503077c24 */ /* 0x000fc4000f8e0204 */
[----:B-1----:R-:W-:Y:S01]  /*1a0e0*/  IMAD.WIDE.U32 R4, R3, UR4, RZ ;  /* 0x0000000403047c25 */ /* 0x002fe2000f8e00ff */
[----:B------:R-:W-:-:S03]  /*1a0f0*/  ULDC.64 UR4, c[0x0][0xae8] ;  /* 0x0002ba0000047ab9 */ /* 0x000fc60000000a00 */
[----:B------:R-:W-:Y:S02]  /*1a100*/  IMAD.IADD R5, R5, 0x1, R7 ;  /* 0x0000000105057824 */ /* 0x000fe400078e0207 */
[----:B------:R-:W-:Y:S02]  /*1a110*/  VIADD R34, R199, 0xc0 ;  /* 0x000000c0c7227836 */ /* 0x000fe40000000000 */
[----:B------:R-:W-:-:S04]  /*1a120*/  IMAD.WIDE.U32 R4, R188, UR4, R4 ;  /* 0x00000004bc047c25 */ /* 0x000fc8000f8e0004 */
[----:B------:R-:W-:Y:S01]  /*1a130*/  IMAD R5, R188, UR5, R5 ;  /* 0x00000005bc057c24 */ /* 0x000fe2000f8e0205 */
[----:B--2---:R-:W-:Y:S01]  /*1a140*/  ISETP.NE.AND P0, PT, R9, 0x1, PT ;  /* 0x000000010900780c */ /* 0x004fe20003f05270 */
[----:B------:R-:W-:Y:S01]  /*1a150*/  ULDC.64 UR4, c[0x0][0xaf0] ;  /* 0x0002bc0000047ab9 */ /* 0x000fe20000000a00 */
[----:B------:R-:W-:Y:S02]  /*1a160*/  IMAD R21, R0, R9, RZ ;  /* 0x0000000900157224 */ /* 0x000fe400078e02ff */
[----:B------:R-:W-:-:S04]  /*1a170*/  IMAD.WIDE.U32 R4, R29, UR4, R4 ;  /* 0x000000041d047c25 */ /* 0x000fc8000f8e0004 */
[----:B0-----:R-:W-:Y:S01]  /*1a180*/  VIADD R6, R6, 0xffffff80 ;  /* 0xffffff8006067836 */ /* 0x001fe20000000000 */
[-C--:B---3--:R-:W-:Y:S01]  /*1a190*/  ISETP.GE.AND P1, PT, R38, R12.reuse, PT ;  /* 0x0000000c2600720c */ /* 0x088fe20003f26270 */
[C---:B------:R-:W-:Y:S01]  /*1a1a0*/  VIADD R32, R199.reuse, 0x100 ;  /* 0x00000100c7207836 */ /* 0x040fe20000000000 */
[C---:B------:R-:W-:Y:S01]  /*1a1b0*/  ISETP.GE.AND P2, PT, R199.reuse, R12, PT ;  /* 0x0000000cc700720c */ /* 0x040fe20003f46270 */
[C---:B------:R-:W-:Y:S01]  /*1a1c0*/  VIADD R30, R199.reuse, 0x140 ;  /* 0x00000140c71e7836 */ /* 0x040fe20000000000 */
[----:B------:R-:W-:Y:S01]  /*1a1d0*/  SHF.R.S32.HI R3, RZ, 0x1f, R6 ;  /* 0x0000001fff037819 */ /* 0x000fe20000011406 */
[----:B------:R-:W0:Y:S01]  /*1a1e0*/  @P0 LDC R11, c[0x0][0xbec] ;  /* 0x0002fb00ff0b0b82 */ /* 0x000e220000000800 */
[----:B------:R-:W-:Y:S01]  /*1a1f0*/  SEL R8, RZ, 0xffffffff, P1 ;  /* 0xffffffffff087807 */ /* 0x000fe20000800000 */
[----:B------:R-:W-:Y:S01]  /*1a200*/  VIADD R27, R199, 0x180 ;  /* 0x00000180c71b7836 */ /* 0x000fe20000000000 */
[----:B------:R-:W-:Y:S01]  /*1a210*/  LEA.HI R3, R3, R6, RZ, 0x3 ;  /* 0x0000000603037211 */ /* 0x000fe200078f18ff */
[----:B------:R-:W-:Y:S01]  /*1a220*/  VIADD R23, R199, 0x1c0 ;  /* 0x000001c0c7177836 */ /* 0x000fe20000000000 */
[----:B------:R-:W-:Y:S01]  /*1a230*/  ISETP.GE.AND P1, PT, R36, R12, PT ;  /* 0x0000000c2400720c */ /* 0x000fe20003f26270 */
[----:B------:R-:W-:Y:S01]  /*1a240*/  IMAD.SHL.U32 R8, R8, 0x2, RZ ;  /* 0x0000000208087824 */ /* 0x000fe200078e00ff */
[----:B------:R-:W-:Y:S01]  /*1a250*/  LOP3.LUT R7, R3, 0xfffffff8, RZ, 0xc0, !PT ;  /* 0xfffffff803077812 */ /* 0x000fe200078ec0ff */
[----:B------:R-:W1:Y:S01]  /*1a260*/  @P0 LDC R13, c[0x0][0xbf0] ;  /* 0x0002fc00ff0d0b82 */ /* 0x000e620000000800 */
[----:B------:R-:W-:Y:S01]  /*1a270*/  SHF.R.S32.HI R15, RZ, 0x3, R3 ;  /* 0x00000003ff0f7819 */ /* 0x000fe20000011403 */
[----:B------:R-:W-:-:S02]  /*1a280*/  IMAD R3, R26, UR4, RZ ;  /* 0x000000041a037c24 */ /* 0x000fc4000f8e02ff */
[----:B------:R-:W-:Y:S02]  /*1a290*/  IMAD.IADD R6, R6, 0x1, -R7 ;  /* 0x0000000106067824 */ /* 0x000fe400078e0a07 */
[----:B------:R-:W-:Y:S02]  /*1a2a0*/  IMAD.IADD R20, R15, 0x1, R196 ;  /* 0x000000010f147824 */ /* 0x000fe400078e02c4 */
[----:B------:R-:W-:Y:S02]  /*1a2b0*/  IMAD R7, R6, 0x20, R15 ;  /* 0x0000002006077824 */ /* 0x000fe400078e020f */
[----:B------:R-:W-:Y:S02]  /*1a2c0*/  VIADD R25, R199, 0x1c0 ;  /* 0x000001c0c7197836 */ /* 0x000fe40000000000 */
[----:B------:R-:W-:Y:S02]  /*1a2d0*/  IMAD.IADD R196, R196, 0x1, R7 ;  /* 0x00000001c4c47824 */ /* 0x000fe400078e0207 */
[----:B------:R-:W-:Y:S01]  /*1a2e0*/  IMAD R7, R29, UR5, R3 ;  /* 0x000000051d077c24 */ /* 0x000fe2000f8e0203 */
[----:B------:R-:W-:Y:S01]  /*1a2f0*/  ULDC.64 UR4, c[0x0][0xae0] ;  /* 0x0002b80000047ab9 */ /* 0x000fe20000000a00 */
[----:B0-----:R-:W-:Y:S01]  /*1a300*/  @P0 IMAD.HI.U32 R6, R196, R11, RZ ;  /* 0x0000000bc4060227 */ /* 0x001fe200078e00ff */
[----:B------:R-:W-:-:S03]  /*1a310*/  SHF.R.S32.HI R25, RZ, 0x1f, R25 ;  /* 0x0000001fff197819 */ /* 0x000fc60000011419 */
[----:B------:R-:W-:Y:S01]  /*1a320*/  IMAD.IADD R5, R5, 0x1, R7 ;  /* 0x0000000105057824 */ /* 0x000fe200078e0207 */
[----:B------:R-:W-:Y:S01]  /*1a330*/  SEL R7, RZ, 0x1, P2 ;  /* 0x00000001ff077807 */ /* 0x000fe20001000000 */
[----:B------:R-:W-:Y:S01]  /*1a340*/  IMAD.MOV.U32 R3, RZ, RZ, R196 ;  /* 0x000000ffff037224 */ /* 0x000fe200078e00c4 */
[-C--:B------:R-:W-:Y:S01]  /*1a350*/  ISETP.GE.AND P2, PT, R23, R12.reuse, PT ;  /* 0x0000000c1700720c */ /* 0x080fe20003f46270 */
[C---:B------:R-:W-:Y:S01]  /*1a360*/  VIADD R28, R199.reuse, 0x180 ;  /* 0x00000180c71c7836 */ /* 0x040fe20000000000 */
[----:B-1----:R-:W-:Y:S01]  /*1a370*/  @P0 SHF.R.U32.HI R3, RZ, R13, R6 ;  /* 0x0000000dff030219 */ /* 0x002fe20000011606 */
[C---:B------:R-:W-:Y:S01]  /*1a380*/  VIADD R31, R199.reuse, 0x140 ;  /* 0x00000140c71f7836 */ /* 0x040fe20000000000 */
[----:B------:R-:W-:Y:S01]  /*1a390*/  LOP3.LUT R6, R8, 0x2, R7, 0xe2, !PT ;  /* 0x0000000208067812 */ /* 0x000fe200078ee207 */
[----:B------:R-:W-:Y:S01]  /*1a3a0*/  VIADD R33, R199, 0x100 ;  /* 0x00000100c7217836 */ /* 0x000fe20000000000 */
[----:B------:R-:W-:Y:S01]  /*1a3b0*/  SEL R8, RZ, 0xffffffff, P1 ;  /* 0xffffffffff087807 */ /* 0x000fe20000800000 */
[----:B------:R-:W-:Y:S01]  /*1a3c0*/  IMAD.WIDE.U32 R4, R3, UR4, R4 ;  /* 0x0000000403047c25 */ /* 0x000fe2000f8e0004 */
[----:B------:R-:W-:-:S02]  /*1a3d0*/  ISETP.GE.AND P0, PT, R34, R12, PT ;  /* 0x0000000c2200720c */ /* 0x000fc40003f06270 */
[----:B------:R-:W-:Y:S01]  /*1a3e0*/  SHF.R.S32.HI R0, RZ, 0x1f, R3 ;  /* 0x0000001fff007819 */ /* 0x000fe20000011403 */
[----:B------:R-:W-:Y:S01]  /*1a3f0*/  IMAD.SHL.U32 R11, R8, 0x4, RZ ;  /* 0x00000004080b7824 */ /* 0x000fe200078e00ff */
[----:B------:R-:W-:Y:S01]  /*1a400*/  IADD3 R7, -R3, RZ, RZ ;  /* 0x000000ff03077210 */ /* 0x000fe20007ffe1ff */
[----:B------:R-:W-:Y:S01]  /*1a410*/  VIADD R35, R199, 0xc0 ;  /* 0x000000c0c7237836 */ /* 0x000fe20000000000 */
[----:B------:R-:W-:Y:S01]  /*1a420*/  SEL R8, RZ, 0xffffffff, P0 ;  /* 0xffffffffff087807 */ /* 0x000fe20000000000 */
[----:B------:R-:W-:Y:S01]  /*1a430*/  IMAD R0, R0, UR4, RZ ;  /* 0x0000000400007c24 */ /* 0x000fe2000f8e02ff */
[-C--:B------:R-:W-:Y:S01]  /*1a440*/  ISETP.GE.AND P1, PT, R32, R12.reuse, PT ;  /* 0x0000000c2000720c */ /* 0x080fe20003f26270 */
[----:B------:R-:W-:Y:S01]  /*1a450*/  IMAD R7, R9, R7, R196 ;  /* 0x0000000709077224 */ /* 0x000fe200078e02c4 */
[----:B------:R-:W-:Y:S01]  /*1a460*/  LOP3.LUT R6, R11, 0x4, R6, 0xe2, !PT ;  /* 0x000000040b067812 */ /* 0x000fe200078ee206 */
[----:B------:R-:W-:Y:S01]  /*1a470*/  IMAD.SHL.U32 R9, R8, 0x8, RZ ;  /* 0x0000000808097824 */ /* 0x000fe200078e00ff */
[----:B------:R-:W-:Y:S01]  /*1a480*/  SEL R8, RZ, 0xffffffff, P1 ;  /* 0xffffffffff087807 */ /* 0x000fe20000800000 */
[----:B------:R-:W-:Y:S01]  /*1a490*/  IMAD R3, R3, UR5, R0 ;  /* 0x0000000503037c24 */ /* 0x000fe2000f8e0200 */
[-C--:B------:R-:W-:Y:S01]  /*1a4a0*/  ISETP.GE.AND P0, PT, R30, R12.reuse, PT ;  /* 0x0000000c1e00720c */ /* 0x080fe20003f06270 */
        /* <DEDUP_REMOVED lines=9> */
[----:B------:R-:W-:-:S02]  /*1a540*/  LOP3.LUT R6, R9, 0x10, R6, 0xe2, !PT ;  /* 0x0000001009067812 */ /* 0x000fc400078ee206 */
[----:B------:R-:W-:Y:S01]  /*1a550*/  SHF.R.S32.HI R28, RZ, 0x1f, R28 ;  /* 0x0000001fff1c7819 */ /* 0x000fe2000001141c */
[----:B------:R-:W-:Y:S01]  /*1a560*/  IMAD.SHL.U32 R9, R3, 0x20, RZ ;  /* 0x0000002003097824 */ /* 0x000fe200078e00ff */
[----:B------:R-:W-:Y:S01]  /*1a570*/  SHF.R.S32.HI R31, RZ, 0x1f, R31 ;  /* 0x0000001fff1f7819 */ /* 0x000fe2000001141f */
[----:B------:R-:W-:Y:S01]  /*1a580*/  IMAD R3, R7, UR5, R0 ;  /* 0x0000000507037c24 */ /* 0x000fe2000f8e0200 */
[----:B------:R-:W-:Y:S01]  /*1a590*/  SEL R7, RZ, 0x40, P0 ;  /* 0x00000040ff077807 */ /* 0x000fe20000000000 */
[----:B------:R-:W-:Y:S01]  /*1a5a0*/  ULDC.64 UR4, c[0x0][0xa80] ;  /* 0x0002a00000047ab9 */ /* 0x000fe20000000a00 */
[----:B------:R-:W-:Y:S01]  /*1a5b0*/  ISETP.GE.AND P0, PT, R20, R21, PT ;  /* 0x000000151400720c */ /* 0x000fe20003f06270 */
[----:B------:R-:W-:Y:S01]  /*1a5c0*/  IMAD.IADD R3, R5, 0x1, R3 ;  /* 0x0000000105037824 */ /* 0x000fe200078e0203 */
[C---:B------:R-:W-:Y:S01]  /*1a5d0*/  LEA R13, P1, R4.reuse, UR4, 0x1 ;  /* 0x00000004040d7c11 */ /* 0x040fe2000f8208ff */
[----:B------:R-:W-:Y:S01]  /*1a5e0*/  VIADD R37, R199, 0x80 ;  /* 0x00000080c7257836 */ /* 0x000fe20000000000 */
[----:B------:R-:W-:Y:S01]  /*1a5f0*/  LOP3.LUT R6, R9, 0x20, R6, 0xe2, !PT ;  /* 0x0000002009067812 */ /* 0x000fe200078ee206 */
[----:B------:R-:W-:Y:S01]  /*1a600*/  VIADD R39, R199, 0x40 ;  /* 0x00000040c7277836 */ /* 0x000fe20000000000 */
[----:B------:R-:W-:Y:S01]  /*1a610*/  LEA.HI.X R3, R4, UR5, R3, 0x1, P1 ;  /* 0x0000000504037c11 */ /* 0x000fe200088f0c03 */
[----:B------:R0:W1:Y:S01]  /*1a620*/  SHFL.IDX PT, R10, R13, RZ, 0x181f ;  /* 0x00181fff0d0a7589 */ /* 0x00006200000e0000 */
[----:B------:R-:W-:-:S02]  /*1a630*/  LOP3.LUT R14, R6, R7, RZ, 0xfc, !PT ;  /* 0x00000007060e7212 */ /* 0x000fc400078efcff */
[----:B------:R-:W-:Y:S01]  /*1a640*/  SEL R5, RZ, 0x80, P2 ;  /* 0x00000080ff057807 */ /* 0x000fe20001000000 */
[----:B------:R0:W2:Y:S01]  /*1a650*/  SHFL.IDX PT, R11, R3, RZ, 0x181f ;  /* 0x00181fff030b7589 */ /* 0x0000a200000e0000 */
[----:B------:R-:W-:Y:S02]  /*1a660*/  SHF.R.S32.HI R33, RZ, 0x1f, R33 ;  /* 0x0000001fff217819 */ /* 0x000fe40000011421 */
[----:B------:R-:W-:Y:S02]  /*1a670*/  LOP3.LUT R15, R14, R5, RZ, 0xfc, !PT ;  /* 0x000000050e0f7212 */ /* 0x000fe400078efcff */
[----:B------:R-:W-:Y:S02]  /*1a680*/  SHF.R.S32.HI R35, RZ, 0x1f, R35 ;  /* 0x0000001fff237819 */ /* 0x000fe40000011423 */
[----:B------:R-:W-:Y:S02]  /*1a690*/  SHF.R.S32.HI R37, RZ, 0x1f, R37 ;  /* 0x0000001fff257819 */ /* 0x000fe40000011425 */
[----:B------:R-:W-:Y:S01]  /*1a6a0*/  SHF.R.S32.HI R39, RZ, 0x1f, R39 ;  /* 0x0000001fff277819 */ /* 0x000fe20000011427 */
[----:B0-----:R-:W-:Y:S06]  /*1a6b0*/  @P0 BRA `(.L_x_5970) ;  /* 0x00000000007c0947 */ /* 0x001fec0003800000 */
[-C--:B------:R-:W-:Y:S02]  /*1a6c0*/  ISETP.GE.AND P2, PT, R38, R12.reuse, PT ;  /* 0x0000000c2600720c */ /* 0x080fe40003f46270 */
[-C--:B------:R-:W-:Y:S02]  /*1a6d0*/  ISETP.GE.AND P1, PT, R199, R12.reuse, PT ;  /* 0x0000000cc700720c */ /* 0x080fe40003f26270 */
[-C--:B------:R-:W-:Y:S02]  /*1a6e0*/  ISETP.GE.AND P5, PT, R36, R12.reuse, PT ;  /* 0x0000000c2400720c */ /* 0x080fe40003fa6270 */
[----:B------:R-:W-:-:S07]  /*1a6f0*/  ISETP.GE.AND P3, PT, R34, R12, PT ;  /* 0x0000000c2200720c */ /* 0x000fce0003f66270 */
[C---:B-1----:R-:W-:Y:S02]  /*1a700*/  @!P2 LEA R4, P0, R38.reuse, R10, 0x1 ;  /* 0x0000000a2604a211 */ /* 0x042fe400078008ff */
[----:B--2---:R-:W-:Y:S02]  /*1a710*/  @!P1 IMAD.WIDE R6, R199, 0x2, R10 ;  /* 0x00000002c7069825 */ /* 0x004fe400078e020a */
[----:B------:R-:W-:Y:S02]  /*1a720*/  @!P2 LEA.HI.X R5, R38, R11, R39, 0x1, P0 ;  /* 0x0000000b2605a211 */ /* 0x000fe400000f0c27 */
[----:B------:R-:W-:Y:S01]  /*1a730*/  LOP3.LUT P0, RZ, R14, 0x40, RZ, 0xc0, !PT ;  /* 0x000000400eff7812 */ /* 0x000fe2000780c0ff */
[----:B------:R0:W-:Y:S01]  /*1a740*/  @!P1 ST.E.128 desc[UR40][R6.64], RZ ;  /* 0x000000ff06009985 */ /* 0x0001e2000c101d28 */
[----:B------:R-:W-:-:S03]  /*1a750*/  ISETP.GE.AND P1, PT, R30, R12, PT ;  /* 0x0000000c1e00720c */ /* 0x000fc60003f26270 */
[----:B------:R1:W-:Y:S01]  /*1a760*/  @!P2 ST.E.128 desc[UR40][R4.64], RZ ;  /* 0x000000ff0400a985 */ /* 0x0003e2000c101d28 */
[----:B------:R-:W-:Y:S02]  /*1a770*/  ISETP.GE.AND P2, PT, R32, R12, PT ;  /* 0x0000000c2000720c */ /* 0x000fe40003f46270 */
[----:B0-----:R-:W-:-:S04]  /*1a780*/  @!P5 LEA R6, P4, R36, R10, 0x1 ;  /* 0x0000000a2406d211 */ /* 0x001fc800078808ff */
[-C--:B------:R-:W-:Y:S02]  /*1a790*/  @!P5 LEA.HI.X R7, R36, R11.reuse, R37, 0x1, P4 ;  /* 0x0000000b2407d211 */ /* 0x080fe400020f0c25 */
[----:B------:R-:W-:Y:S02]  /*1a7a0*/  LOP3.LUT P4, RZ, R15, 0x80, RZ, 0xc0, !PT ;  /* 0x000000800fff7812 */ /* 0x000fe4000788c0ff */
[-C--:B-1----:R-:W-:Y:S01]  /*1a7b0*/  @!P3 LEA R4, P6, R34, R10.reuse, 0x1 ;  /* 0x0000000a2204b211 */ /* 0x082fe200078c08ff */
[----:B------:R0:W-:Y:S02]  /*1a7c0*/  @!P5 ST.E.128 desc[UR40][R6.64], RZ ;  /* 0x000000ff0600d985 */ /* 0x0001e4000c101d28 */
[----:B------:R-:W-:Y:S02]  /*1a7d0*/  @!P2 LEA R8, P5, R32, R10, 0x1 ;  /* 0x0000000a2008a211 */ /* 0x000fe400078a08ff */
[-C--:B------:R-:W-:Y:S02]  /*1a7e0*/  @!P3 LEA.HI.X R5, R34, R11.reuse, R35, 0x1, P6 ;  /* 0x0000000b2205b211 */ /* 0x080fe400030f0c23 */
[----:B------:R-:W-:-:S03]  /*1a7f0*/  @!P2 LEA.HI.X R9, R32, R11, R33, 0x1, P5 ;  /* 0x0000000b2009a211 */ /* 0x000fc600028f0c21 */
[----:B------:R1:W-:Y:S01]  /*1a800*/  @!P3 ST.E.128 desc[UR40][R4.64], RZ ;  /* 0x000000ff0400b985 */ /* 0x0003e2000c101d28 */
[----:B0-----:R-:W-:-:S03]  /*1a810*/  @!P1 LEA R6, P6, R30, R10, 0x1 ;  /* 0x0000000a1e069211 */ /* 0x001fc600078c08ff */
[----:B------:R0:W-:Y:S01]  /*1a820*/  @!P2 ST.E.128 desc[UR40][R8.64], RZ ;  /* 0x000000ff0800a985 */ /* 0x0001e2000c101d28 */
[----:B------:R-:W-:Y:S02]  /*1a830*/  @!P1 LEA.HI.X R7, R30, R11, R31, 0x1, P6 ;  /* 0x0000000b1e079211 */ /* 0x000fe400030f0c1f */
[----:B-1----:R-:W-:-:S03]  /*1a840*/  @P0 LEA R4, P3, R27, R10, 0x1 ;  /* 0x0000000a1b040211 */ /* 0x002fc600078608ff */
[----:B------:R0:W-:Y:S01]  /*1a850*/  @!P1 ST.E.128 desc[UR40][R6.64], RZ ;  /* 0x000000ff06009985 */ /* 0x0001e2000c101d28 */
[----:B------:R-:W-:Y:S02]  /*1a860*/  @P4 LEA R10, P5, R23, R10, 0x1 ;  /* 0x0000000a170a4211 */ /* 0x000fe400078a08ff */
[-C--:B------:R-:W-:Y:S02]  /*1a870*/  @P0 LEA.HI.X R5, R27, R11.reuse, R28, 0x1, P3 ;  /* 0x0000000b1b050211 */ /* 0x080fe400018f0c1c */
[----:B------:R-:W-:-:S03]  /*1a880*/  @P4 LEA.HI.X R11, R23, R11, R25, 0x1, P5 ;  /* 0x0000000b170b4211 */ /* 0x000fc600028f0c19 */
[----:B------:R0:W-:Y:S04]  /*1a890*/  @P0 ST.E.128 desc[UR40][R4.64], RZ ;  /* 0x000000ff04000985 */ /* 0x0001e8000c101d28 */
[----:B------:R0:W-:Y:S02]  /*1a8a0*/  @P4 ST.E.128 desc[UR40][R10.64], RZ ;  /* 0x000000ff0a004985 */ /* 0x0001e4000c101d28 */
.L_x_5970:
[----:B------:R-:W-:Y:S05]  /*1a8b0*/  BSYNC B1 ;  /* 0x0000000000017941 */ /* 0x000fea0003800000 */
.L_x_5969:
[----:B------:R-:W-:Y:S01]  /*1a8c0*/  VIADD R0, R20, 0x20 ;  /* 0x0000002014007836 */ /* 0x000fe20000000000 */
[----:B0-2---:R0:W2:Y:S04]  /*1a8d0*/  SHFL.IDX PT, R11, R3, 0x1, 0x181f ;  /* 0x00381f00030b7f89 */ /* 0x0050a800000e0000 */
        /* <DEDUP_REMOVED lines=10> */
[----:B------:R-:W-:-:S03]  /*1a980*/  @!P5 LEA R4, P0, R38, R10, 0x1 ;  /* 0x0000000a2604d211 */ /* 0x000fc600078008ff */
[----:B------:R0:W-:Y:S01]  /*1a990*/  @!P6 ST.E.128 desc[UR40][R6.64], RZ ;  /* 0x000000ff0600e985 */ /* 0x0001e2000c101d28 */
[----:B------:R-:W-:Y:S02]  /*1a9a0*/  @!P5 LEA.HI.X R5, R38, R11, R39, 0x1, P0 ;  /* 0x0000000b2605d211 */ /* 0x000fe400000f0c27 */
[----:B------:R-:W-:-:S03]  /*1a9b0*/  LOP3.LUT P0, RZ, R14, 0x40, RZ, 0xc0, !PT ;  /* 0x000000400eff7812 */ /* 0x000fc6000780c0ff */
[----:B------:R1:W-:Y:S01]  /*1a9c0*/  @!P5 ST.E.128 desc[UR40][R4.64], RZ ;  /* 0x000000ff0400d985 */ /* 0x0003e2000c101d28 */
[----:B0-----:R-:W-:-:S04]  /*1a9d0*/  @!P4 LEA R6, P6, R36, R10, 0x1 ;  /* 0x0000000a2406c211 */ /* 0x001fc800078c08ff */
[-C--:B------:R-:W-:Y:S02]  /*1a9e0*/  @!P4 LEA.HI.X R7, R36, R11.reuse, R37, 0x1, P6 ;  /* 0x0000000b2407c211 */ /* 0x080fe400030f0c25 */
[----:B------:R-:W-:Y:S02]  /*1a9f0*/  LOP3.LUT P6, RZ, R15, 0x80, RZ, 0xc0, !PT ;  /* 0x000000800fff7812 */ /* 0x000fe400078cc0ff */
[-C--:B-1----:R-:W-:Y:S01]  /*1aa00*/  @!P3 LEA R4, P5, R34, R10.reuse, 0x1 ;  /* 0x0000000a2204b211 */ /* 0x082fe200078a08ff */
[----:B------:R0:W-:Y:S01]  /*1aa10*/  @!P4 ST.E.128 desc[UR40][R6.64], RZ ;  /* 0x000000ff0600c985 */ /* 0x0001e2000c101d28 */
        /* <DEDUP_REMOVED lines=14> */
.L_x_5963:
[----:B------:R-:W-:Y:S05]  /*1ab00*/  BSYNC B0 ;  /* 0x0000000000007941 */ /* 0x000fea0003800000 */
.L_x_5956:
[----:B------:R-:W-:Y:S02]  /*1ab10*/  ULDC UR4, c[0x0][0xc3c] ;  /* 0x00030f0000047ab9 */ /* 0x000fe40000000800 */
[----:B----4-:R-:W-:-:S13]  /*1ab20*/  ISETP.GE.AND P0, PT, R83, UR4, PT ;  /* 0x0000000453007c0c */ /* 0x010fda000bf06270 */
[----:B------:R-:W-:Y:S05]  /*1ab30*/  @!P0 BRA `(.L_x_5971) ;  /* 0xfffffe6c00988947 */ /* 0x000fea000383ffff */
[----:B------:R-:W-:Y:S05]  /*1ab40*/  BRA `(.L_x_5743) ;  /* 0x0000008800347947 */ /* 0x000fea0003800000 */
.L_x_5741:
        /* <DEDUP_REMOVED lines=16> */
.L_x_5972:
[----:B------:R-:W-:Y:S01]  /*1ac50*/  LOP3.LUT R7, R0, 0x1f, RZ, 0xc0, !PT ;  /* 0x0000001f00077812 */ /* 0x000fe200078ec0ff */
[----:B------:R-:W-:Y:S01]  /*1ac60*/  ULDC UR4, c[0x0][0xc3c] ;  /* 0x00030f0000047ab9 */ /* 0x000fe20000000800 */
[----:B------:R-:W-:Y:S01]  /*1ac70*/  MOV R9, RZ ;  /* 0x000000ff00097202 */ /* 0x000fe20000000f00 */
        /* <DEDUP_REMOVED lines=40> */
.L_x_5976:
        /* <DEDUP_REMOVED lines=37> */
.L_x_5974:
        /* <DEDUP_REMOVED lines=11> */
[----:B------:R-:W-:-:S06]  /*1b200*/  IADD3 R24, R27, -0x1, RZ ;  /* 0xffffffff1b187810 */ /* 0x000fcc0007ffe0ff */
[----:B------:R0:W1:Y:S02]  /*1b210*/  SHFL.IDX PT, R24, R5, R24, 0x1f ;  /* 0x00001f1805187589 */ /* 0x00006400000e0000 */
.L_x_5977:
        /* <DEDUP_REMOVED lines=54> */
[----:B------:R-:W-:Y:S02]  /*1b580*/  @!P2 IADD3 R2, -R2, RZ, RZ ;  /* 0x000000ff0202a210 */ /* 0x000fe40007ffe1ff */
[----:B------:R-:W-:-:S05]  /*1b590*/  @!P1 LOP3.LUT R2, RZ, R9, RZ, 0x33, !PT ;  /* 0x00000009ff029212 */ /* 0x000fca00078e33ff */
[----:B------:R-:W-:-:S04]  /*1b5a0*/  IMAD.MOV R26, RZ, RZ, -R2 ;  /* 0x000000ffff1a7224 */ /* 0x000fc800078e0a02 */
[C---:B------:R-:W-:Y:S02]  /*1b5b0*/  IMAD R26, R9.reuse, R26, R10 ;  /* 0x0000001a091a7224 */ /* 0x040fe400078e020a */
[----:B------:R-:W-:Y:S02]  /*1b5c0*/  IMAD R9, R9, 0x1000000, R2 ;  /* 0x0100000009097824 */ /* 0x000fe400078e0202 */
[----:B------:R-:W-:Y:S02]  /*1b5d0*/  IMAD R2, R6, R3, R5 ;  /* 0x0000000306027224 */ /* 0x000fe400078e0205 */
[----:B------:R-:W-:Y:S01]  /*1b5e0*/  IMAD R26, R26, 0x10000, R9 ;  /* 0x000100001a1a7824 */ /* 0x000fe200078e0209 */
[----:B------:R-:W-:Y:S06]  /*1b5f0*/  BRA `(.L_x_5979) ;  /* 0x0000000000f47947 */ /* 0x000fec0003800000 */
.L_x_5978:
        /* <DEDUP_REMOVED lines=61> */
.L_x_5979:
[----:B------:R-:W-:-:S05]  /*1b9d0*/  LOP3.LUT R25, RZ, R2, RZ, 0x33, !PT ;  /* 0x00000002ff197212 */ /* 0x000fca00078e33ff */
[----:B------:R-:W-:Y:S01]  /*1b9e0*/  IMAD.IADD R25, R6, 0x1, R25 ;  /* 0x0000000106197824 */ /* 0x000fe200078e0219 */
[----:B------:R-:W-:Y:S06]  /*1b9f0*/  BRA `(.L_x_5980) ;  /* 0x00000000000c7947 */ /* 0x000fec0003800000 */
.L_x_5975:
[----:B------:R-:W-:Y:S02]  /*1ba00*/  IMAD.MOV.U32 R25, RZ, RZ, RZ ;  /* 0x000000ffff197224 */ /* 0x000fe400078e00ff */
[----:B------:R-:W-:Y:S02]  /*1ba10*/  IMAD.U32 R24, RZ, RZ, UR6 ;  /* 0x00000006ff187e24 */ /* 0x000fe4000f8e00ff */
[----:B------:R-:W-:-:S07]  /*1ba20*/  IMAD.MOV.U32 R26, RZ, RZ, RZ ;  /* 0x000000ffff1a7224 */ /* 0x000fce00078e00ff */
.L_x_5980:
[----:B------:R-:W-:-:S13]  /*1ba30*/  ISETP.NE.AND P0, PT, R7, RZ, PT ;  /* 0x000000ff0700720c */ /* 0x000fda0003f05270 */
[----:B------:R-:W0:Y:S01]  /*1ba40*/  @!P0 S2R R3, SR_CgaCtaId ;  /* 0x0000000000038919 */ /* 0x000e220000008800 */
[----:B------:R-:W-:-:S04]  /*1ba50*/  @!P0 MOV R2, 0x400 ;  /* 0x0000040000028802 */ /* 0x000fc80000000f00 */
[----:B0-----:R-:W-:-:S05]  /*1ba60*/  @!P0 LEA R2, R3, R2, 0x18 ;  /* 0x0000000203028211 */ /* 0x001fca00078ec0ff */
[----:B------:R1:W-:Y:S01]  /*1ba70*/  @!P0 STS.128 [R2+0x28cd0], R24 ;  /* 0x028cd01802008388 */ /* 0x0003e20000000c00 */
[----:B------:R-:W-:Y:S06]  /*1ba80*/  BAR.ARV 0x5, 0x180 ;  /* 0x0146000000007b1d */ /* 0x000fec0000002000 */
.L_x_5973:
        /* <DEDUP_REMOVED lines=21> */
[----:B------:R-:W-:Y:S01]  /*1bbe0*/  IMAD.MOV.U32 R22, RZ, RZ, RZ ;  /* 0x000000ffff167224 */ /* 0x000fe200078e00ff */
[----:B------:R-:W-:Y:S01]  /*1bbf0*/  LOP3.LUT R0, R3, 0x70, R0, 0xf8, !PT ;  /* 0x0000007003007812 */ /* 0x000fe200078ef800 */
[----:B------:R-:W-:Y:S01]  /*1bc00*/  IMAD.MOV.U32 R28, RZ, RZ, 0x1 ;  /* 0x00000001ff1c7424 */ /* 0x000fe200078e00ff */
[C---:B------:R-:W-:Y:S01]  /*1bc10*/  LOP3.LUT R0, R2.reuse, 0xc0, RZ, 0xfc, !PT ;  /* 0x000000c002007812 */ /* 0x040fe200078efcff */
[----:B------:R-:W-:Y:S01]  /*1bc20*/  ULDC.64 UR42, c[0x0][0x198] ;  /* 0x00006600002a7ab9 */ /* 0x000fe20000000a00 */
[C---:B------:R-:W-:Y:S01]  /*1bc30*/  LOP3.LUT R0, R2.reuse, 0x140, RZ, 0xfc, !PT ;  /* 0x0000014002007812 */ /* 0x040fe200078efcff */
[----:B------:R-:W-:Y:S01]  /*1bc40*/  ULOP3.LUT UR38, UR36, 0x2, URZ, 0xfc, !UPT ;  /* 0x0000000224267892 */ /* 0x000fe2000f8efc3f */
[C---:B------:R-:W-:Y:S01]  /*1bc50*/  LOP3.LUT R3, R2.reuse, 0x40, RZ, 0xfc, !PT ;  /* 0x0000004002037812 */ /* 0x040fe200078efcff */
[----:B------:R-:W-:Y:S01]  /*1bc60*/  ULDC UR37, c[0x0][0xc] ;  /* 0x0000030000257ab9 */ /* 0x000fe20000000800 */
[----:B0-----:R-:W-:Y:S01]  /*1bc70*/  ULEA UR4, UR5, UR4, 0x18 ;  /* 0x0000000405047291 */ /* 0x001fe2000f8ec03f */
[----:B------:R-:W-:-:S02]  /*1bc80*/  LOP3.LUT R3, R2, 0x100, RZ, 0xfc, !PT ;  /* 0x0000010002037812 */ /* 0x000fc400078efcff */
[C---:B------:R-:W-:Y:S02]  /*1bc90*/  LOP3.LUT R4, R2.reuse, 0x80, RZ, 0xfc, !PT ;  /* 0x0000008002047812 */ /* 0x040fe400078efcff */
[C---:B------:R-:W-:Y:S01]  /*1bca0*/  LOP3.LUT R3, R2.reuse, 0x180, RZ, 0xfc, !PT ;  /* 0x0000018002037812 */ /* 0x040fe200078efcff */
[----:B------:R-:W-:Y:S01]  /*1bcb0*/  IMAD.U32 R18, RZ, RZ, UR4 ;  /* 0x00000004ff127e24 */ /* 0x000fe2000f8e00ff */
[----:B------:R-:W-:-:S03]  /*1bcc0*/  LOP3.LUT R2, R2, 0x1c0, RZ, 0xfc, !PT ;  /* 0x000001c002027812 */ /* 0x000fc600078efcff */
[----:B------:R-:W-:-:S05]  /*1bcd0*/  IMAD R0, R35, 0x2, R18 ;  /* 0x0000000223007824 */ /* 0x000fca00078e0212 */
[----:B------:R1:W-:Y:S02]  /*1bce0*/  STL [R1+0x34], R0 ;  /* 0x0000340001007387 */ /* 0x0003e40000100800 */
.L_x_6108:
[----:B------:R-:W-:Y:S05]  /*1bcf0*/  YIELD ;  /* 0x0000000000007946 */ /* 0x000fea0003800000 */
[----:B------:R-:W-:Y:S01]  /*1bd00*/  ULDC.64 UR4, c[0x0][0xa28] ;  /* 0x00028a0000047ab9 */ /* 0x000fe20000000a00 */
[----:B------:R-:W-:Y:S01]  /*1bd10*/  MOV R33, RZ ;  /* 0x000000ff00217202 */ /* 0x000fe20000000f00 */
[----:B------:R-:W0:Y:S01]  /*1bd20*/  LDC.64 R4, c[0x0][0xa00] ;  /* 0x00028000ff047b82 */ /* 0x000e220000000a00 */
[----:B------:R-:W-:Y:S01]  /*1bd30*/  ISETP.NE.U32.AND P0, PT, RZ, UR4, PT ;  /* 0x00000004ff007c0c */ /* 0x000fe2000bf05070 */
[----:B------:R-:W-:-:S03]  /*1bd40*/  ULDC.64 UR6, c[0x0][0xa10] ;  /* 0x0002840000067ab9 */ /* 0x000fc60000000a00 */
[----:B------:R-:W-:Y:S01]  /*1bd50*/  ISETP.NE.AND.EX P0, PT, RZ, UR5, PT, P0 ;  /* 0x00000005ff007c0c */ /* 0x000fe2000bf05300 */
[----:B------:R-:W-:-:S12]  /*1bd60*/  ULDC.64 UR4, c[0x0][0xa18] ;  /* 0x0002860000047ab9 */ /* 0x000fd80000000a00 */
[----:B--2---:R-:W2:Y:S02]  /*1bd70*/  @P0 LDC.64 R2, c[0x0][0xa28] ;  /* 0x00028a00ff020b82 */ /* 0x004ea40000000a00 */
[----:B--2---:R-:W-:-:S05]  /*1bd80*/  @P0 IMAD.WIDE R2, R27, 0x4, R2 ;  /* 0x000000041b020825 */ /* 0x004fca00078e0202 */
[----:B------:R2:W5:Y:S01]  /*1bd90*/  @P0 LDG.E R33, desc[UR40][R2.64] ;  /* 0x0000002802210981 */ /* 0x000562000c1e1900 */
[----:B------:R-:W-:Y:S01]  /*1bda0*/  ISETP.NE.U32.AND P0, PT, RZ, UR4, PT ;  /* 0x00000004ff007c0c */ /* 0x000fe2000bf05070 */
[----:B------:R-:W-:Y:S01]  /*1bdb0*/  IMAD.MOV.U32 R30, RZ, RZ, RZ ;  /* 0x000000ffff1e7224 */ /* 0x000fe200078e00ff */
[----:B------:R-:W-:Y:S01]  /*1bdc0*/  ISETP.NE.U32.AND P1, PT, RZ, UR6, PT ;  /* 0x00000006ff007c0c */ /* 0x000fe2000bf25070 */
[----:B-1----:R-:W-:Y:S01]  /*1bdd0*/  IMAD.MOV.U32 R0, RZ, RZ, RZ ;  /* 0x000000ffff007224 */ /* 0x002fe200078e00ff */
[----:B------:R-:W-:Y:S01]  /*1bde0*/  ISETP.NE.AND.EX P2, PT, RZ, UR5, PT, P0 ;  /* 0x00000005ff007c0c */ /* 0x000fe2000bf45300 */
[----:B------:R-:W-:Y:S01]  /*1bdf0*/  ULDC.64 UR4, c[0x0][0xa00] ;  /* 0x0002800000047ab9 */ /* 0x000fe20000000a00 */
[----:B------:R-:W-:Y:S01]  /*1be00*/  ISETP.NE.AND.EX P1, PT, RZ, UR7, PT, P1 ;  /* 0x00000007ff007c0c */ /* 0x000fe2000bf25310 */
[----:B0-----:R-:W-:Y:S01]  /*1be10*/  IMAD.WIDE R4, R27, 0x4, R4 ;  /* 0x000000041b047825 */ /* 0x001fe200078e0204 */
[----:B------:R-:W-:Y:S01]  /*1be20*/  ISETP.NE.U32.AND P0, PT, RZ, UR4, PT ;  /* 0x00000004ff007c0c */ /* 0x000fe2000bf05070 */
[----:B--2---:R-:W0:Y:S08]  /*1be30*/  LDC.64 R2, c[0x0][0xa10] ;  /* 0x00028400ff027b82 */ /* 0x004e300000000a00 */
[----:B---3--:R-:W1:Y:S01]  /*1be40*/  @P2 LDC.64 R6, c[0x0][0xa18] ;  /* 0x00028600ff062b82 */ /* 0x008e620000000a00 */
[----:B------:R-:W-:Y:S01]  /*1be50*/  ULDC UR4, c[0x0][0x288] ;  /* 0x0000a20000047ab9 */ /* 0x000fe20000000800 */
[----:B------:R-:W-:Y:S01]  /*1be60*/  ISETP.NE.AND.EX P0, PT, RZ, UR5, PT, P0 ;  /* 0x00000005ff007c0c */ /* 0x000fe2000bf05300 */
[----:B------:R-:W-:Y:S01]  /*1be70*/  IMAD.U32 R8, RZ, RZ, UR4 ;  /* 0x00000004ff087e24 */ /* 0x000fe2000f8e00ff */
[----:B------:R-:W-:-:S11]  /*1be80*/  ULDC.64 UR4, c[0x0][0x418] ;  /* 0x0001060000047ab9 */ /* 0x000fd60000000a00 */
[----:B------:R-:W5:Y:S01]  /*1be90*/  @P0 LDG.E R30, desc[UR40][R4.64] ;  /* 0x00000028041e0981 */ /* 0x000f62000c1e1900 */
[----:B0-----:R-:W-:-:S05]  /*1bea0*/  IMAD.WIDE R2, R27, 0x4, R2 ;  /* 0x000000041b027825 */ /* 0x001fca00078e0202 */
[----:B------:R-:W5:Y:S01]  /*1beb0*/  @P1 LDG.E R0, desc[UR40][R2.64] ;  /* 0x0000002802001981 */ /* 0x000f62000c1e1900 */
[----:B-1----:R-:W-:-:S05]  /*1bec0*/  @P2 IMAD.WIDE R6, R27, 0x4, R6 ;  /* 0x000000041b062825 */ /* 0x002fca00078e0206 */
        /* <DEDUP_REMOVED lines=10> */
[----:B--2---:R0:W-:Y:S01]  /*1bf70*/  STL [R1], R8 ;  /* 0x0000000801007387 */ /* 0x0041e20000100800 */
[----:B------:R-:W-:Y:S01]  /*1bf80*/  IMAD.MOV.U32 R14, RZ, RZ, R8 ;  /* 0x000000ffff0e7224 */ /* 0x000fe200078e0008 */
[----:B----4-:R-:W-:Y:S06]  /*1bf90*/  @P2 BRA `(.L_x_5982) ;  /* 0x0000000000142947 */ /* 0x010fec0003800000 */
[----:B------:R-:W-:Y:S05]  /*1bfa0*/  @!P0 BRA `(.L_x_5982) ;  /* 0x0000000000108947 */ /* 0x000fea0003800000 */
[----:B0-----:R-:W2:Y:S04]  /*1bfb0*/  LDG.E R8, desc[UR40][R4.64] ;  /* 0x0000002804087981 */ /* 0x001ea8000c1e1900 */
[----:B------:R-:W2:Y:S02]  /*1bfc0*/  LDG.E R7, desc[UR40][R4.64+0x4] ;  /* 0x0000042804077981 */ /* 0x000ea4000c1e1900 */
[----:B--2---:R-:W-:-:S05]  /*1bfd0*/  IMAD.IADD R14, R7, 0x1, -R8 ;  /* 0x00000001070e7824 */ /* 0x004fca00078e0a08 */
[----:B------:R1:W-:Y:S02]  /*1bfe0*/  STL [R1], R14 ;  /* 0x0000000e01007387 */ /* 0x0003e40000100800 */
.L_x_5982:
        /* <DEDUP_REMOVED lines=9> */
[----:B------:R-:W2:Y:S02]  /*1c080*/  LDC.64 R4, c[0x0][0xa20] ;  /* 0x00028800ff047b82 */ /* 0x000ea40000000a00 */
[----:B--2---:R-:W-:-:S05]  /*1c090*/  IMAD.WIDE R4, R27, 0x4, R4 ;  /* 0x000000041b047825 */ /* 0x004fca00078e0204 */
[----:B------:R2:W5:Y:S01]  /*1c0a0*/  LDG.E R11, desc[UR40][R4.64] ;  /* 0x00000028040b7981 */ /* 0x000562000c1e1900 */
[----:B------:R-:W-:Y:S05]  /*1c0b0*/  BRA `(.L_x_5984) ;  /* 0x0000000000247947 */ /* 0x000fea0003800000 */
.L_x_5983:
[----:B------:R-:W-:Y:S02]  /*1c0c0*/  ULDC.64 UR4, c[0x0][0xa08] ;  /* 0x0002820000047ab9 */ /* 0x000fe40000000a00 */
[----:B------:R-:W-:-:S04]  /*1c0d0*/  ISETP.NE.U32.AND P0, PT, RZ, UR4, PT ;  /* 0x00000004ff007c0c */ /* 0x000fc8000bf05070 */
[----:B------:R-:W-:-:S13]  /*1c0e0*/  ISETP.NE.AND.EX P0, PT, RZ, UR5, PT, P0 ;  /* 0x00000005ff007c0c */ /* 0x000fda000bf05300 */
[----:B------:R-:W-:Y:S05]  /*1c0f0*/  @!P0 BRA `(.L_x_5984) ;  /* 0x0000000000148947 */ /* 0x000fea0003800000 */
[----:B------:R-:W2:Y:S02]  /*1c100*/  LDC.64 R4, c[0x0][0xa08] ;  /* 0x00028200ff047b82 */ /* 0x000ea40000000a00 */
[----:B--2---:R-:W-:-:S05]  /*1c110*/  IMAD.WIDE R4, R27, 0x4, R4 ;  /* 0x000000041b047825 */ /* 0x004fca00078e0204 */
[----:B------:R-:W2:Y:S04]  /*1c120*/  LDG.E R11, desc[UR40][R4.64] ;  /* 0x00000028040b7981 */ /* 0x000ea8000c1e1900 */
[----:B0-----:R-:W2:Y:S02]  /*1c130*/  LDG.E R8, desc[UR40][R4.64+0x4] ;  /* 0x0000042804087981 */ /* 0x001ea4000c1e1900 */
[----:B--2---:R-:W-:-:S07]  /*1c140*/  IMAD.IADD R11, R8, 0x1, -R11 ;  /* 0x00000001080b7824 */ /* 0x004fce00078e0a0b */
.L_x_5984:
[----:B--2---:R-:W2:Y:S01]  /*1c150*/  @P1 LDG.E R4, desc[UR40][R2.64] ;  /* 0x0000002802041981 */ /* 0x004ea2000c1e1900 */
[----:B------:R-:W3:Y:S03]  /*1c160*/  LDC R5, c[0x0][0x448] ;  /* 0x00011200ff057b82 */ /* 0x000ee60000000800 */
[----:B------:R-:W2:Y:S01]  /*1c170*/  @P1 LDG.E R13, desc[UR40][R2.64+0x4] ;  /* 0x00000428020d1981 */ /* 0x000ea2000c1e1900 */
[----:B-----5:R-:W-:Y:S02]  /*1c180*/  IMAD.IADD R11, R11, 0x1, -R33 ;  /* 0x000000010b0b7824 */ /* 0x020fe400078e0a21 */
[----:B------:R-:W-:-:S04]  /*1c190*/  IMAD.SHL.U32 R31, R25, 0x40, RZ ;  /* 0x00000040191f7824 */ /* 0x000fc800078e00ff */
[----:B0-----:R-:W-:Y:S01]  /*1c1a0*/  VIADD R8, R31, 0x3f ;  /* 0x0000003f1f087836 */ /* 0x001fe20000000000 */
[----:B---3--:R-:W-:-:S13]  /*1c1b0*/  ISETP.NE.AND P2, PT, R5, 0x1, PT ;  /* 0x000000010500780c */ /* 0x008fda0003f45270 */
[----:B------:R-:W0:Y:S08]  /*1c1c0*/  @P2 LDC R7, c[0x0][0x44c] ;  /* 0x00011300ff072b82 */ /* 0x000e300000000800 */
[----:B------:R-:W3:Y:S01]  /*1c1d0*/  @P2 LDC R5, c[0x0][0x450] ;  /* 0x00011400ff052b82 */ /* 0x000ee20000000800 */
[----:B--2---:R-:W-:Y:S02]  /*1c1e0*/  @P1 IMAD.IADD R6, R13, 0x1, -R4 ;  /* 0x000000010d061824 */ /* 0x004fe400078e0a04 */
[----:B0-----:R-:W-:-:S04]  /*1c1f0*/  @P2 IMAD.HI.U32 R4, R8, R7, RZ ;  /* 0x0000000708042227 */ /* 0x001fc800078e00ff */
[----:B------:R-:W-:Y:S01]  /*1c200*/  IMAD.IADD R23, R11, 0x1, R6 ;  /* 0x000000010b177824 */ /* 0x000fe200078e0206 */
[----:B---3--:R-:W-:-:S03]  /*1c210*/  @P2 SHF.R.U32.HI R8, RZ, R5, R4 ;  /* 0x00000005ff082219 */ /* 0x008fc60000011604 */
[C---:B------:R-:W-:Y:S01]  /*1c220*/  VIADD R10, R23.reuse, 0x3f ;  /* 0x0000003f170a7836 */ /* 0x040fe20000000000 */
[----:B------:R-:W-:-:S04]  /*1c230*/  IADD3 R7, R23, 0x1, -R14 ;  /* 0x0000000117077810 */ /* 0x000fc80007ffe80e */
[----:B------:R-:W-:Y:S01]  /*1c240*/  SHF.R.S32.HI R3, RZ, 0x1f, R10 ;  /* 0x0000001fff037819 */ /* 0x000fe2000001140a */
[----:B------:R-:W-:-:S03]  /*1c250*/  IMAD.IADD R8, R7, 0x1, R8 ;  /* 0x0000000107087824 */ /* 0x000fc600078e0208 */
[----:B------:R-:W-:Y:S02]  /*1c260*/  LEA.HI R10, R3, R10, RZ, 0x6 ;  /* 0x0000000a030a7211 */ /* 0x000fe400078f30ff */
[----:B------:R-:W0:Y:S02]  /*1c270*/  LDC.64 R2, c[0x0][0x9e0] ;  /* 0x00027800ff027b82 */ /* 0x000e240000000a00 */
[----:B------:R-:W-:Y:S02]  /*1c280*/  SHF.R.S32.HI R10, RZ, 0x6, R10 ;  /* 0x00000006ff0a7819 */ /* 0x000fe4000001140a */
[----:B0-----:R-:W-:Y:S01]  /*1c290*/  ISETP.GE.AND P3, PT, R3, 0x1, PT ;  /* 0x000000010300780c */ /* 0x001fe20003f66270 */
[----:B------:R-:W-:-:S12]  /*1c2a0*/  IMAD.IADD R2, R8, 0x1, R2 ;  /* 0x0000000108027824 */ /* 0x000fd800078e0202 */
[----:B------:R-:W-:Y:S05]  /*1c2b0*/  @!P3 BRA `(.L_x_5985) ;  /* 0x000000000048b947 */ /* 0x000fea0003800000 */
        /* <DEDUP_REMOVED lines=11> */
.L_x_5987:
[----:B------:R-:W-:-:S13]  /*1c370*/  ISETP.NE.AND P0, PT, R3, 0x1, PT ;  /* 0x000000010300780c */ /* 0x000fda0003f05270 */
[----:B------:R-:W0:Y:S02]  /*1c380*/  @P0 LDC.64 R4, c[0x0][0x9e8] ;  /* 0x00027a00ff040b82 */ /* 0x000e240000000a00 */
[----:B0-----:R-:W-:-:S05]  /*1c390*/  @P0 IMAD.HI.U32 R4, R12, R4, RZ ;  /* 0x000000040c040227 */ /* 0x001fca00078e00ff */
[----:B------:R-:W-:-:S07]  /*1c3a0*/  @P0 SHF.R.U32.HI R12, RZ, R5, R4 ;  /* 0x00000005ff0c0219 */ /* 0x000fce0000011604 */
.L_x_5988:
[----:B------:R-:W-:Y:S05]  /*1c3b0*/  BSYNC B0 ;  /* 0x0000000000007941 */ /* 0x000fea0003800000 */
.L_x_5986:
[----:B------:R-:W-:-:S05]  /*1c3c0*/  IMAD R12, R12, R3, R3 ;  /* 0x000000030c0c7224 */ /* 0x000fca00078e0203 */
[----:B------:R-:W-:-:S07]  /*1c3d0*/  VIMNMX R2, R2, R12, PT ;  /* 0x0000000c02027248 */ /* 0x000fce0003fe0100 */
.L_x_5985:
[----:B------:R-:W0:Y:S01]  /*1c3e0*/  @P2 LDC R8, c[0x0][0x44c] ;  /* 0x00011300ff082b82 */ /* 0x000e220000000800 */
[----:B------:R-:W-:Y:S01]  /*1c3f0*/  IADD3 R2, R2, 0x3f, RZ ;  /* 0x0000003f02027810 */ /* 0x000fe20007ffe0ff */
[----:B------:R-:W-:Y:S01]  /*1c400*/  IMAD.MOV.U32 R4, RZ, RZ, R31 ;  /* 0x000000ffff047224 */ /* 0x000fe200078e001f */
[----:B------:R-:W-:-:S05]  /*1c410*/  ULDC UR4, c[0x0][0x9dc] ;  /* 0x0002770000047ab9 */ /* 0x000fca0000000800 */
[----:B------:R-:W2:Y:S01]  /*1c420*/  @P2 LDC R5, c[0x0][0x450] ;  /* 0x00011400ff052b82 */ /* 0x000ea20000000800 */
[----:B0-----:R-:W-:-:S05]  /*1c430*/  @P2 IMAD.HI.U32 R8, R31, R8, RZ ;  /* 0x000000081f082227 */ /* 0x001fca00078e00ff */
[----:B--2---:R-:W-:Y:S01]  /*1c440*/  @P2 SHF.R.U32.HI R4, RZ, R5, R8 ;  /* 0x00000005ff042219 */ /* 0x004fe20000011608 */
[----:B------:R-:W-:Y:S01]  /*1c450*/  IMAD.IADD R8, R23, 0x1, -R14 ;  /* 0x0000000117087824 */ /* 0x000fe200078e0a0e */
[----:B------:R-:W-:-:S03]  /*1c460*/  SHF.R.S32.HI R5, RZ, 0x1f, R2 ;  /* 0x0000001fff057819 */ /* 0x000fc60000011402 */
[----:B------:R-:W-:Y:S01]  /*1c470*/  IMAD.IADD R13, R8, 0x1, R4 ;  /* 0x00000001080d7824 */ /* 0x000fe200078e0204 */
[----:B------:R-:W-:-:S03]  /*1c480*/  LEA.HI R5, R5, R2, RZ, 0x6 ;  /* 0x0000000205057211 */ /* 0x000fc600078f30ff */
[----:B------:R-:W-:Y:S01]  /*1c490*/  VIADD R2, R13, -UR4 ;  /* 0x800000040d027c36 */ /* 0x000fe20008000000 */
        /* <DEDUP_REMOVED lines=13> */
.L_x_5991:
[----:B------:R-:W-:-:S13]  /*1c570*/  ISETP.NE.AND P0, PT, R3, 0x1, PT ;  /* 0x000000010300780c */ /* 0x000fda0003f05270 */
[----:B------:R-:W0:Y:S02]  /*1c580*/  @P0 LDC.64 R4, c[0x0][0x9e8] ;  /* 0x00027a00ff040b82 */ /* 0x000e240000000a00 */
[----:B0-----:R-:W-:-:S05]  /*1c590*/  @P0 IMAD.HI.U32 R4, R13, R4, RZ ;  /* 0x000000040d040227 */ /* 0x001fca00078e00ff */
[----:B------:R-:W-:-:S07]  /*1c5a0*/  @P0 SHF.R.U32.HI R13, RZ, R5, R4 ;  /* 0x00000005ff0d0219 */ /* 0x000fce0000011604 */
.L_x_5992:
[----:B------:R-:W-:Y:S05]  /*1c5b0*/  BSYNC B0 ;  /* 0x0000000000007941 */ /* 0x000fea0003800000 */
.L_x_5990:
[----:B------:R-:W-:-:S05]  /*1c5c0*/  IMAD R3, R13, R3, RZ ;  /* 0x000000030d037224 */ /* 0x000fca00078e02ff */
[----:B------:R-:W-:-:S07]  /*1c5d0*/  VIMNMX R2, R2, R3, !PT ;  /* 0x0000000302027248 */ /* 0x000fce0007fe0100 */
.L_x_5989:
[----:B------:R-:W-:Y:S01]  /*1c5e0*/  SHF.R.S32.HI R3, RZ, 0x1f, R2 ;  /* 0x0000001fff037819 */ /* 0x000fe20000011402 */
[----:B------:R-:W-:Y:S01]  /*1c5f0*/  BSSY B0, `(.L_x_5993) ;  /* 0x0000026000007945 */ /* 0x000fe20003800000 */
[----:B------:R-:W-:Y:S01]  /*1c600*/  LOP3.LUT R32, R9, 0xff, RZ, 0xc0, !PT ;  /* 0x000000ff09207812 */ /* 0x000fe200078ec0ff */
[----:B------:R-:W-:Y:S01]  /*1c610*/  IMAD.MOV.U32 R15, RZ, RZ, RZ ;  /* 0x000000ffff0f7224 */ /* 0x000fe200078e00ff */
[----:B------:R-:W-:Y:S02]  /*1c620*/  LEA.HI R3, R3, R2, RZ, 0x6 ;  /* 0x0000000203037211 */ /* 0x000fe400078f30ff */
[----:B------:R-:W-:Y:S02]  /*1c630*/  SHF.R.U32.HI R4, RZ, 0x10, R9 ;  /* 0x00000010ff047819 */ /* 0x000fe40000011609 */
[----:B------:R-:W-:-:S04]  /*1c640*/  SHF.R.S32.HI R3, RZ, 0x6, R3 ;  /* 0x00000006ff037819 */ /* 0x000fc80000011403 */
[----:B------:R-:W-:-:S04]  /*1c650*/  VIMNMX R5, RZ, R3, !PT ;  /* 0x00000003ff057248 */ /* 0x000fc80007fe0100 */
[----:B------:R-:W-:-:S13]  /*1c660*/  ISETP.GT.AND P0, PT, R12, R5, PT ;  /* 0x000000050c00720c */ /* 0x000fda0003f04270 */
[----:B------:R-:W-:Y:S05]  /*1c670*/  @!P0 BRA `(.L_x_5994) ;  /* 0x0000000000748947 */ /* 0x000fea0003800000 */
[----:B------:R-:W-:Y:S01]  /*1c680*/  ISETP.NE.AND P0, PT, R4, RZ, PT ;  /* 0x000000ff0400720c */ /* 0x000fe20003f05270 */
[----:B------:R-:W-:-:S03]  /*1c690*/  ULDC UR4, c[0x0][0x9f0] ;  /* 0x00027c0000047ab9 */ /* 0x000fc60000000800 */
[----:B------:R-:W-:-:S04]  /*1c6a0*/  SEL R9, R4, UR4, P0 ;  /* 0x0000000404097c07 */ /* 0x000fc80008000000 */
[----:B-1----:R-:W-:Y:S02]  /*1c6b0*/  IABS R14, R9 ;  /* 0x00000009000e7213 */ /* 0x002fe40000000000 */
        /* <DEDUP_REMOVED lines=25> */
.L_x_5994:
[----:B------:R-:W-:Y:S05]  /*1c850*/  BSYNC B0 ;  /* 0x0000000000007941 */ /* 0x000fea0003800000 */
.L_x_5993:
[-C--:B------:R-:W-:Y:S01]  /*1c860*/  IMAD R5, R32, R15.reuse, R5 ;  /* 0x0000000f20057224 */ /* 0x080fe200078e0205 */
[----:B------:R-:W-:Y:S04]  /*1c870*/  BSSY B0, `(.L_x_5995) ;  /* 0x00001a8000007945 */ /* 0x000fe80003800000 */
        /* <DEDUP_REMOVED lines=21> */
[----:B-1----:R0:W1:Y:S02]  /*1c9d0*/  SHFL.IDX PT, R14, R2, RZ, 0x1f ;  /* 0x00001fff020e7589 */ /* 0x00206400000e0000 */
.L_x_6163:
[----:B-1----:R-:W-:Y:S02]  /*1c9e0*/  ISETP.NE.AND P0, PT, R14, RZ, PT ;  /* 0x000000ff0e00720c */ /* 0x002fe40003f05270 */
[----:B------:R-:W-:-:S11]  /*1c9f0*/  PLOP3.LUT P6, PT, PT, PT, PT, 0x8, 0x0 ;  /* 0x000000000000781c */ /* 0x000fd60003fce170 */
[----:B------:R-:W-:Y:S05]  /*1ca00*/  @P0 BRA `(.L_x_5998) ;  /* 0x00000000000c0947 */ /* 0x000fea0003800000 */
[----:B------:R-:W-:-:S03]  /*1ca10*/  UMOV UR4, 0xffffffff ;  /* 0xffffffff00047882 */ /* 0x000fc60000000000 */
[----:B------:R-:W-:Y:S05]  /*1ca20*/  BRA.DIV UR4, `(.L_x_5999) ;  /* 0x0000007e041c7947 */ /* 0x000fea000b800000 */
[----:B------:R-:W-:-:S13]  /*1ca30*/  ELECT P6, URZ, PT ;  /* 0x00000000003f782f */ /* 0x000fda00038c0000 */
.L_x_5998:
        /* <DEDUP_REMOVED lines=9> */
.L_x_6166:
[----:B------:R-:W-:Y:S05]  /*1cad0*/  BSYNC B1 ;  /* 0x0000000000017941 */ /* 0x000fea0003800000 */
.L_x_6000:
[----:B------:R-:W-:Y:S04]  /*1cae0*/  BSSY B1, `(.L_x_6002) ;  /* 0x00000b7000017945 */ /* 0x000fe80003800000 */
[----:B------:R-:W-:Y:S05]  /*1caf0*/  @!P6 BRA `(.L_x_6003) ;  /* 0x0000000800d4e947 */ /* 0x000fea0003800000 */
[----:B------:R-:W-:Y:S01]  /*1cb00*/  LEA R11, R19, R18, 0x3 ;  /* 0x00000012130b7211 */ /* 0x000fe200078e18ff */
[----:B------:R-:W1:Y:S01]  /*1cb10*/  S2R R3, SR_TID.X ;  /* 0x0000000000037919 */ /* 0x000e620000002100 */
[----:B0-----:R-:W-:Y:S01]  /*1cb20*/  SHF.L.U32 R2, R29, 0x1f, RZ ;  /* 0x0000001f1d027819 */ /* 0x001fe200000006ff */
[----:B------:R-:W-:Y:S03]  /*1cb30*/  BSSY B2, `(.L_x_6004) ;  /* 0x0000005000027945 */ /* 0x000fe60003800000 */
[----:B------:R-:W0:Y:S01]  /*1cb40*/  SYNCS.PHASECHK.TRANS64.TRYWAIT P0, [R11+URZ+0x28ca0], R2 ;  /* 0x028ca0020b0075a7 */ /* 0x000e22000800017f */
[----:B-1----:R-:W-:-:S04]  /*1cb50*/  LOP3.LUT R3, R3, 0x7f, RZ, 0xc0, !PT ;  /* 0x0000007f03037812 */ /* 0x002fc800078ec0ff */
[----:B------:R-:W-:Y:S01]  /*1cb60*/  ISETP.NE.AND P1, PT, R3, RZ, PT ;  /* 0x000000ff0300720c */ /* 0x000fe20003f25270 */
[----:B0-----:R-:W-:-:S12]  /*1cb70*/  @!P0 BRA `(.L_x_6005) ;  /* 0x0000007800fc8947 */ /* 0x001fd80003800000 */
.L_x_6167:
[----:B------:R-:W-:Y:S05]  /*1cb80*/  BSYNC B2 ;  /* 0x0000000000027941 */ /* 0x000fea0003800000 */
.L_x_6004:
        /* <DEDUP_REMOVED lines=9> */
.L_x_6007:
[----:B------:R-:W-:Y:S05]  /*1cc20*/  BSYNC B2 ;  /* 0x0000000000027941 */ /* 0x000fea0003800000 */
.L_x_6006:
        /* <DEDUP_REMOVED lines=12> */
.L_x_6008:
        /* <DEDUP_REMOVED lines=13> */
.L_x_6168:
[----:B------:R-:W-:Y:S05]  /*1cdc0*/  BSYNC B2 ;  /* 0x0000000000027941 */ /* 0x000fea0003800000 */
.L_x_6009:
        /* <DEDUP_REMOVED lines=11> */
.L_x_6012:
[----:B------:R-:W-:Y:S05]  /*1ce80*/  BSYNC B2 ;  /* 0x0000000000027941 */ /* 0x000fea0003800000 */
.L_x_6011:
        /* <DEDUP_REMOVED lines=9> */
.L_x_6013:
        /* <DEDUP_REMOVED lines=15> */
.L_x_6014:
        /* <DEDUP_REMOVED lines=15> */
.L_x_6015:
        /* <DEDUP_REMOVED lines=15> */
.L_x_6016:
        /* <DEDUP_REMOVED lines=15> */
.L_x_6017:
        /* <DEDUP_REMOVED lines=15> */
.L_x_6018:
        /* <DEDUP_REMOVED lines=15> */
.L_x_6019:
        /* <DEDUP_REMOVED lines=11> */
[----:B------:R-:W-:Y:S01]  /*1d570*/  UMOV UR10, 0x1c0 ;  /* 0x000001c0000a7882 */ /* 0x000fe20000000000 */
[----:B------:R-:W-:Y:S02]  /*1d580*/  R2UR UR7, R3 ;  /* 0x00000000030772ca */ /* 0x000fe400000e0000 */
[----:B------:R-:W-:Y:S02]  /*1d590*/  PLOP3.LUT P0, PT, PT, PT, PT, 0x80, 0x0 ;  /* 0x000000000000781c */ /* 0x000fe40003f0f070 */
[----:B------:R-:W-:-:S11]  /*1d5a0*/  IADD3 R12, R12, 0xe400, RZ ;  /* 0x0000e4000c0c7810 */ /* 0x000fd60007ffe0ff */
.L_x_6020:
        /* <DEDUP_REMOVED lines=10> */
.L_x_6003:
[----:B------:R-:W-:Y:S05]  /*1d650*/  BSYNC B1 ;  /* 0x0000000000017941 */ /* 0x000fea0003800000 */
.L_x_6002:
[----:B------:R-:W-:Y:S01]  /*1d660*/  VIADD R12, R9, 0xfffffffe ;  /* 0xfffffffe090c7836 */ /* 0x000fe20000000000 */
[----:B------:R-:W-:Y:S01]  /*1d670*/  PLOP3.LUT P0, PT, PT, PT, PT, 0x8, 0x0 ;  /* 0x000000000000781c */ /* 0x000fe20003f0e170 */
[----:B------:R-:W-:-:S03]  /*1d680*/  VIADD R19, R19, 0x1 ;  /* 0x0000000113137836 */ /* 0x000fc60000000000 */
[----:B------:R-:W-:Y:S02]  /*1d690*/  ISETP.GE.AND P2, PT, R12, R6, PT ;  /* 0x000000060c00720c */ /* 0x000fe40003f46270 */
[----:B------:R-:W-:-:S04]  /*1d6a0*/  ISETP.NE.AND P1, PT, R19, 0x2, PT ;  /* 0x000000021300780c */ /* 0x000fc80003f25270 */
[----:B0-----:R-:W-:Y:S02]  /*1d6b0*/  SEL R2, RZ, 0x1, P1 ;  /* 0x00000001ff027807 */ /* 0x001fe40000800000 */
[----:B------:R-:W-:Y:S02]  /*1d6c0*/  SEL R19, R19, RZ, P1 ;  /* 0x000000ff13137207 */ /* 0x000fe40000800000 */
[----:B------:R-:W-:-:S03]  /*1d6d0*/  LOP3.LUT R29, R29, R2, RZ, 0x3c, !PT ;  /* 0x000000021d1d7212 */ /* 0x000fc600078e3cff */
[----:B------:R-:W-:Y:S05]  /*1d6e0*/  @!P2 BRA `(.L_x_5996) ;  /* 0x0000000c0000a947 */ /* 0x000fea0003800000 */
.L_x_6040:
[----:B------:R-:W-:Y:S05]  /*1d6f0*/  YIELD ;  /* 0x0000000000007946 */ /* 0x000fea0003800000 */
[----:B------:R-:W-:Y:S04]  /*1d700*/  BSSY B1, `(.L_x_6021) ;  /* 0x00000b6000017945 */ /* 0x000fe80003800000 */
[----:B------:R-:W-:Y:S05]  /*1d710*/  @!P6 BRA `(.L_x_6022) ;  /* 0x0000000800d0e947 */ /* 0x000fea0003800000 */
[----:B------:R-:W-:Y:S01]  /*1d720*/  IMAD R11, R19, 0x8, R18 ;  /* 0x00000008130b7824 */ /* 0x000fe200078e0212 */
[----:B------:R-:W-:Y:S01]  /*1d730*/  SHF.L.U32 R2, R29, 0x1f, RZ ;  /* 0x0000001f1d027819 */ /* 0x000fe200000006ff */
[----:B------:R-:W0:Y:S01]  /*1d740*/  S2R R3, SR_TID.X ;  /* 0x0000000000037919 */ /* 0x000e220000002100 */
[----:B------:R-:W-:Y:S02]  /*1d750*/  BSSY B2, `(.L_x_6023) ;  /* 0x0000005000027945 */ /* 0x000fe40003800000 */
[----:B------:R-:W1:Y:S01]  /*1d760*/  SYNCS.PHASECHK.TRANS64.TRYWAIT P1, [R11+URZ+0x28ca0], R2 ;  /* 0x028ca0020b0075a7 */ /* 0x000e62000802017f */
[----:B0-----:R-:W-:-:S04]  /*1d770*/  LOP3.LUT R3, R3, 0x7f, RZ, 0xc0, !PT ;  /* 0x0000007f03037812 */ /* 0x001fc800078ec0ff */
[----:B------:R-:W-:Y:S01]  /*1d780*/  ISETP.NE.AND P2, PT, R3, RZ, PT ;  /* 0x000000ff0300720c */ /* 0x000fe20003f45270 */
[----:B-1----:R-:W-:-:S12]  /*1d790*/  @!P1 BRA `(.L_x_6024) ;  /* 0x00000070001c9947 */ /* 0x002fd80003800000 */
.L_x_6169:
[----:B------:R-:W-:Y:S05]  /*1d7a0*/  BSYNC B2 ;  /* 0x0000000000027941 */ /* 0x000fea0003800000 */
.L_x_6023:
        /* <DEDUP_REMOVED lines=9> */
.L_x_6026:
[----:B------:R-:W-:Y:S05]  /*1d840*/  BSYNC B2 ;  /* 0x0000000000027941 */ /* 0x000fea0003800000 */
.L_x_6025:
        /* <DEDUP_REMOVED lines=11> */
.L_x_6027:
        /* <DEDUP_REMOVED lines=13> */
.L_x_6170:
[----:B------:R-:W-:Y:S05]  /*1d9d0*/  BSYNC B2 ;  /* 0x0000000000027941 */ /* 0x000fea0003800000 */
.L_x_6028:
        /* <DEDUP_REMOVED lines=11> */
.L_x_6031:
[----:B------:R-:W-:Y:S05]  /*1da90*/  BSYNC B2 ;  /* 0x0000000000027941 */ /* 0x000fea0003800000 */
.L_x_6030:
[----:B------:R-:W-:Y:S01]  /*1daa0*/  R2UR UR6, R2 ;  /* 0x00000000020672ca */ /* 0x000fe200000e0000 */
[----:B------:R-:W-:Y:S01]  /*1dab0*/  UIADD3 UR4, UP0, UR42, 0x670, URZ ;  /* 0x000006702a047890 */ /* 0x000fe2000ff1e03f */
[----:B------:R-:W-:Y:S01]  /*1dac0*/  R2UR UR7, R3 ;  /* 0x00000000030772ca */ /* 0x000fe200000e0000 */
[----:B------:R-:W-:Y:S01]  /*1dad0*/  VIADD R11, R11, 0x28cb0 ;  /* 0x00028cb00b0b7836 */ /* 0x000fe20000000000 */
[----:B------:R-:W-:Y:S01]  /*1dae0*/  R2UR UR10, R9 ;  /* 0x00000000090a72ca */ /* 0x000fe200000e0000 */
[----:B------:R-:W-:Y:S01]  /*1daf0*/  IMAD R9, R19, 0x10000, R18 ;  /* 0x0001000013097824 */ /* 0x000fe200078e0212 */
[----:B------:R-:W-:Y:S01]  /*1db00*/  PLOP3.LUT P1, PT, PT, PT, PT, 0x80, 0x0 ;  /* 0x000000000000781c */ /* 0x000fe20003f2f070 */
[----:B------:R-:W-:Y:S02]  /*1db10*/  UIADD3.X UR5, URZ, UR43, URZ, UP0, !UPT ;  /* 0x0000002b3f057290 */ /* 0x000fe400087fe43f */
[----:B------:R-:W-:-:S10]  /*1db20*/  VIADD R14, R9, 0x400 ;  /* 0x00000400090e7836 */ /* 0x000fd40000000000 */
.L_x_6032:
        /* <DEDUP_REMOVED lines=15> */
.L_x_6033:
        /* <DEDUP_REMOVED lines=15> */
.L_x_6034:
        /* <DEDUP_REMOVED lines=15> */
.L_x_6035:
        /* <DEDUP_REMOVED lines=15> */
.L_x_6036:
        /* <DEDUP_REMOVED lines=15> */
.L_x_6037:
        /* <DEDUP_REMOVED lines=15> */
.L_x_6038:
        /* <DEDUP_REMOVED lines=15> */
.L_x_6039:
        /* <DEDUP_REMOVED lines=10> */
.L_x_6022:
[----:B------:R-:W-:Y:S05]  /*1e260*/  BSYNC B1 ;  /* 0x0000000000017941 */ /* 0x000fea0003800000 */
.L_x_6021:
[C---:B------:R-:W-:Y:S01]  /*1e270*/  ISETP.GT.AND P2, PT, R12.reuse, R6, PT ;  /* 0x000000060c00720c */ /* 0x040fe20003f44270 */
[----:B------:R-:W-:Y:S02]  /*1e280*/  VIADD R19, R19, 0x1 ;  /* 0x0000000113137836 */ /* 0x000fe40000000000 */
[----:B------:R-:W-:-:S03]  /*1e290*/  VIADD R12, R12, 0xffffffff ;  /* 0xffffffff0c0c7836 */ /* 0x000fc60000000000 */
[----:B------:R-:W-:-:S04]  /*1e2a0*/  ISETP.NE.AND P1, PT, R19, 0x2, PT ;  /* 0x000000021300780c */ /* 0x000fc80003f25270 */
[----:B------:R-:W-:Y:S02]  /*1e2b0*/  SEL R2, RZ, 0x1, P1 ;  /* 0x00000001ff027807 */ /* 0x000fe40000800000 */
[----:B------:R-:W-:Y:S02]  /*1e2c0*/  SEL R19, R19, RZ, P1 ;  /* 0x000000ff13137207 */ /* 0x000fe40000800000 */
[----:B------:R-:W-:Y:S01]  /*1e2d0*/  LOP3.LUT R29, R29, R2, RZ, 0x3c, !PT ;  /* 0x000000021d1d7212 */ /* 0x000fe200078e3cff */
[----:B------:R-:W-:Y:S06]  /*1e2e0*/  @P2 BRA `(.L_x_6040) ;  /* 0xfffffff400002947 */ /* 0x000fec000383ffff */
.L_x_5996:
[----:B------:R-:W-:Y:S05]  /*1e2f0*/  BSYNC B0 ;  /* 0x0000000000007941 */ /* 0x000fea0003800000 */
.L_x_5995:
[----:B------:R-:W0:Y:S01]  /*1e300*/  LDC R0, c[0x0][0x448] ;  /* 0x00011200ff007b82 */ /* 0x000e220000000800 */
[----:B------:R-:W-:Y:S01]  /*1e310*/  VIADD R2, R31, 0x3f ;  /* 0x0000003f1f027836 */ /* 0x000fe20000000000 */
[----:B------:R-:W-:Y:S06]  /*1e320*/  @!P0 WARPSYNC.ALL ;  /* 0x0000000000008948 */ /* 0x000fec0003800000 */
[----:B------:R-:W-:Y:S01]  /*1e330*/  @!P0 BAR.SYNC.DEFER_BLOCKING 0xc, 0x180 ;  /* 0x0306000000008b1d */ /* 0x000fe20000010000 */
[----:B0-----:R-:W-:-:S13]  /*1e340*/  ISETP.NE.AND P1, PT, R0, 0x1, PT ;  /* 0x000000010000780c */ /* 0x001fda0003f25270 */
[----:B------:R-:W0:Y:S08]  /*1e350*/  @P1 LDC R3, c[0x0][0x44c] ;  /* 0x00011300ff031b82 */ /* 0x000e300000000800 */
[----:B------:R-:W2:Y:S01]  /*1e360*/  @P1 LDC R0, c[0x0][0x450] ;  /* 0x00011400ff001b82 */ /* 0x000ea20000000800 */
[----:B0-----:R-:W-:-:S05]  /*1e370*/  @P1 IMAD.HI.U32 R3, R2, R3, RZ ;  /* 0x0000000302031227 */ /* 0x001fca00078e00ff */
[----:B--2---:R-:W-:-:S05]  /*1e380*/  @P1 SHF.R.U32.HI R2, RZ, R0, R3 ;  /* 0x00000000ff021219 */ /* 0x004fca0000011603 */
[----:B------:R-:W-:Y:S02]  /*1e390*/  IMAD.IADD R0, R7, 0x1, R2 ;  /* 0x0000000107007824 */ /* 0x000fe400078e0202 */
[----:B------:R-:W0:Y:S02]  /*1e3a0*/  LDC.64 R2, c[0x0][0x9e0] ;  /* 0x00027800ff027b82 */ /* 0x000e240000000a00 */
        /* <DEDUP_REMOVED lines=14> */
.L_x_6043:
[----:B------:R-:W-:-:S13]  /*1e490*/  ISETP.NE.AND P0, PT, R3, 0x1, PT ;  /* 0x000000010300780c */ /* 0x000fda0003f05270 */
[----:B------:R-:W0:Y:S02]  /*1e4a0*/  @P0 LDC.64 R6, c[0x0][0x9e8] ;  /* 0x00027a00ff060b82 */ /* 0x000e240000000a00 */
[----:B0-----:R-:W-:-:S05]  /*1e4b0*/  @P0 IMAD.HI.U32 R6, R5, R6, RZ ;  /* 0x0000000605060227 */ /* 0x001fca00078e00ff */
[----:B------:R-:W-:-:S07]  /*1e4c0*/  @P0 SHF.R.U32.HI R5, RZ, R7, R6 ;  /* 0x00000007ff050219 */ /* 0x000fce0000011606 */
.L_x_6044:
[----:B------:R-:W-:Y:S05]  /*1e4d0*/  BSYNC B0 ;  /* 0x0000000000007941 */ /* 0x000fea0003800000 */
.L_x_6042:
[----:B------:R-:W-:-:S05]  /*1e4e0*/  IMAD R5, R5, R3, R3 ;  /* 0x0000000305057224 */ /* 0x000fca00078e0203 */
[----:B------:R-:W-:-:S07]  /*1e4f0*/  VIMNMX R2, R2, R5, PT ;  /* 0x0000000502027248 */ /* 0x000fce0003fe0100 */
.L_x_6041:
[----:B------:R-:W-:Y:S01]  /*1e500*/  VIADD R2, R2, 0x3f ;  /* 0x0000003f02027836 */ /* 0x000fe20000000000 */
[----:B------:R-:W0:Y:S01]  /*1e510*/  @P1 LDC R0, c[0x0][0x450] ;  /* 0x00011400ff001b82 */ /* 0x000e220000000800 */
[----:B------:R-:W-:-:S03]  /*1e520*/  ULDC UR4, c[0x0][0x9dc] ;  /* 0x0002770000047ab9 */ /* 0x000fc60000000800 */
[----:B------:R-:W-:-:S04]  /*1e530*/  SHF.R.S32.HI R5, RZ, 0x1f, R2 ;  /* 0x0000001fff057819 */ /* 0x000fc80000011402 */
[----:B------:R-:W-:Y:S02]  /*1e540*/  LEA.HI R5, R5, R2, RZ, 0x6 ;  /* 0x0000000205057211 */ /* 0x000fe400078f30ff */
[----:B------:R-:W2:Y:S02]  /*1e550*/  @P1 LDC R2, c[0x0][0x44c] ;  /* 0x00011300ff021b82 */ /* 0x000ea40000000800 */
[----:B------:R-:W-:-:S04]  /*1e560*/  SHF.R.S32.HI R5, RZ, 0x6, R5 ;  /* 0x00000006ff057819 */ /* 0x000fc80000011405 */
[----:B------:R-:W-:Y:S01]  /*1e570*/  VIMNMX R10, R10, R5, PT ;  /* 0x000000050a0a7248 */ /* 0x000fe20003fe0100 */
[----:B------:R-:W-:Y:S02]  /*1e580*/  IMAD.MOV.U32 R5, RZ, RZ, R31 ;  /* 0x000000ffff057224 */ /* 0x000fe400078e001f */
[----:B--2---:R-:W-:-:S05]  /*1e590*/  @P1 IMAD.HI.U32 R2, R31, R2, RZ ;  /* 0x000000021f021227 */ /* 0x004fca00078e00ff */
[----:B0-----:R-:W-:-:S05]  /*1e5a0*/  @P1 SHF.R.U32.HI R5, RZ, R0, R2 ;  /* 0x00000000ff051219 */ /* 0x001fca0000011602 */
        /* <DEDUP_REMOVED lines=13> */
.L_x_6047:
[----:B------:R-:W-:-:S13]  /*1e680*/  ISETP.NE.AND P0, PT, R3, 0x1, PT ;  /* 0x000000010300780c */ /* 0x000fda0003f05270 */
[----:B------:R-:W0:Y:S02]  /*1e690*/  @P0 LDC.64 R6, c[0x0][0x9e8] ;  /* 0x00027a00ff060b82 */ /* 0x000e240000000a00 */
[----:B0-----:R-:W-:-:S05]  /*1e6a0*/  @P0 IMAD.HI.U32 R6, R2, R6, RZ ;  /* 0x0000000602060227 */ /* 0x001fca00078e00ff */
[----:B------:R-:W-:-:S07]  /*1e6b0*/  @P0 SHF.R.U32.HI R2, RZ, R7, R6 ;  /* 0x00000007ff020219 */ /* 0x000fce0000011606 */
.L_x_6048:
[----:B------:R-:W-:Y:S05]  /*1e6c0*/  BSYNC B0 ;  /* 0x0000000000007941 */ /* 0x000fea0003800000 */
.L_x_6046:
[----:B------:R-:W-:-:S05]  /*1e6d0*/  IMAD R3, R2, R3, RZ ;  /* 0x0000000302037224 */ /* 0x000fca00078e02ff */
[----:B------:R-:W-:-:S07]  /*1e6e0*/  VIMNMX R0, R0, R3, !PT ;  /* 0x0000000300007248 */ /* 0x000fce0007fe0100 */
.L_x_6045:
[----:B------:R-:W-:Y:S01]  /*1e6f0*/  ISETP.NE.AND P1, PT, R4, RZ, PT ;  /* 0x000000ff0400720c */ /* 0x000fe20003f25270 */
[----:B------:R-:W-:Y:S01]  /*1e700*/  BSSY B0, `(.L_x_6049) ;  /* 0x0000024000007945 */ /* 0x000fe20003800000 */
[----:B------:R-:W-:-:S04]  /*1e710*/  SHF.R.S32.HI R3, RZ, 0x1f, R0 ;  /* 0x0000001fff037819 */ /* 0x000fc80000011400 */
[----:B------:R-:W-:-:S04]  /*1e720*/  LEA.HI R3, R3, R0, RZ, 0x6 ;  /* 0x0000000003037211 */ /* 0x000fc800078f30ff */
[----:B------:R-:W-:Y:S01]  /*1e730*/  SHF.R.S32.HI R0, RZ, 0x6, R3 ;  /* 0x00000006ff007819 */ /* 0x000fe20000011403 */
[----:B------:R-:W-:Y:S02]  /*1e740*/  IMAD.MOV.U32 R3, RZ, RZ, RZ ;  /* 0x000000ffff037224 */ /* 0x000fe400078e00ff */
[----:B------:R-:W0:Y:S01]  /*1e750*/  @!P1 LDC R4, c[0x0][0x9f0] ;  /* 0x00027c00ff049b82 */ /* 0x000e220000000800 */
[----:B------:R-:W-:-:S04]  /*1e760*/  VIMNMX R0, RZ, R0, !PT ;  /* 0x00000000ff007248 */ /* 0x000fc80007fe0100 */
[----:B------:R-:W-:-:S13]  /*1e770*/  ISETP.GT.AND P0, PT, R10, R0, PT ;  /* 0x000000000a00720c */ /* 0x000fda0003f04270 */
[----:B------:R-:W-:Y:S05]  /*1e780*/  @!P0 BRA `(.L_x_6050) ;  /* 0x00000000006c8947 */ /* 0x000fea0003800000 */
[-C--:B0-----:R-:W-:Y:S02]  /*1e790*/  IABS R5, R4.reuse ;  /* 0x0000000400057213 */ /* 0x081fe40000000000 */
[----:B------:R-:W-:Y:S02]  /*1e7a0*/  IABS R7, R4 ;  /* 0x0000000400077213 */ /* 0x000fe40000000000 */
[----:B------:R-:W0:Y:S03]  /*1e7b0*/  I2F.RP R8, R5 ;  /* 0x0000000500087306 */ /* 0x000e260000209400 */
[----:B------:R-:W-:-:S05]  /*1e7c0*/  IMAD.MOV R7, RZ, RZ, -R7 ;  /* 0x000000ffff077224 */ /* 0x000fca00078e0a07 */
[----:B0-----:R-:W0:Y:S02]  /*1e7d0*/  MUFU.RCP R8, R8 ;  /* 0x0000000800087308 */ /* 0x001e240000001000 */
[----:B0-----:R-:W-:-:S06]  /*1e7e0*/  VIADD R9, R8, 0xffffffe ;  /* 0x0ffffffe08097836 */ /* 0x001fcc0000000000 */
[----:B------:R-:W0:Y:S02]  /*1e7f0*/  F2I.FTZ.U32.TRUNC.NTZ R3, R9 ;  /* 0x0000000900037305 */ /* 0x000e24000021f000 */
[----:B0-----:R-:W-:-:S04]  /*1e800*/  IMAD.MOV R2, RZ, RZ, -R3 ;  /* 0x000000ffff027224 */ /* 0x001fc800078e0a03 */
[----:B------:R-:W-:Y:S02]  /*1e810*/  IMAD R6, R2, R5, RZ ;  /* 0x0000000502067224 */ /* 0x000fe400078e02ff */
[----:B------:R-:W-:-:S04]  /*1e820*/  IMAD.MOV.U32 R2, RZ, RZ, RZ ;  /* 0x000000ffff027224 */ /* 0x000fc800078e00ff */
        /* <DEDUP_REMOVED lines=9> */
[-C--:B------:R-:W-:Y:S01]  /*1e8c0*/  @!P1 IADD3 R2, R2, -R5.reuse, RZ ;  /* 0x8000000502029210 */ /* 0x080fe20007ffe0ff */
[----:B------:R-:W-:Y:S01]  /*1e8d0*/  @!P1 VIADD R6, R6, 0x1 ;  /* 0x0000000106069836 */ /* 0x000fe20000000000 */
[----:B------:R-:W-:Y:S02]  /*1e8e0*/  ISETP.NE.AND P1, PT, R4, RZ, PT ;  /* 0x000000ff0400720c */ /* 0x000fe40003f25270 */
[----:B------:R-:W-:-:S13]  /*1e8f0*/  ISETP.GE.U32.AND P0, PT, R2, R5, PT ;  /* 0x000000050200720c */ /* 0x000fda0003f06070 */
[----:B------:R-:W-:-:S04]  /*1e900*/  @P0 VIADD R6, R6, 0x1 ;  /* 0x0000000106060836 */ /* 0x000fc80000000000 */
[----:B------:R-:W-:-:S04]  /*1e910*/  IMAD.MOV.U32 R3, RZ, RZ, R6 ;  /* 0x000000ffff037224 */ /* 0x000fc800078e0006 */
[----:B------:R-:W-:Y:S01]  /*1e920*/  @!P2 IMAD.MOV R3, RZ, RZ, -R3 ;  /* 0x000000ffff03a224 */ /* 0x000fe200078e0a03 */
[----:B------:R-:W-:-:S07]  /*1e930*/  @!P1 LOP3.LUT R3, RZ, R4, RZ, 0x33, !PT ;  /* 0x00000004ff039212 */ /* 0x000fce00078e33ff */
.L_x_6050:
[----:B------:R-:W-:Y:S05]  /*1e940*/  BSYNC B0 ;  /* 0x0000000000007941 */ /* 0x000fea0003800000 */
.L_x_6049:
[-C--:B------:R-:W-:Y:S01]  /*1e950*/  IMAD R32, R32, R3.reuse, R0 ;  /* 0x0000000320207224 */ /* 0x080fe200078e0200 */
[----:B------:R-:W-:Y:S04]  /*1e960*/  BSSY B7, `(.L_x_6051) ;  /* 0x0000370000077945 */ /* 0x000fe80003800000 */
[----:B------:R-:W-:-:S04]  /*1e970*/  VIADDMNMX R34, R32, R3, R10, PT ;  /* 0x0000000320227246 */ /* 0x000fc8000380010a */
        /* <DEDUP_REMOVED lines=14> */
[----:B0-----:R-:W0:Y:S02]  /*1ea60*/  S2R R4, SR_LTMASK ;  /* 0x0000000000047919 */ /* 0x001e240000003900 */
[----:B0-----:R-:W-:-:S04]  /*1ea70*/  LOP3.LUT R4, R4, UR4, RZ, 0xc0, !PT ;  /* 0x0000000404047c12 */ /* 0x001fc8000f8ec0ff */
[----:B------:R-:W0:Y:S01]  /*1ea80*/  POPC R7, R4 ;  /* 0x0000000400077309 */ /* 0x000e220000000000 */
[----:B--2---:R-:W0:Y:S02]  /*1ea90*/  SHFL.IDX PT, R0, R3, R0, 0x1f ;  /* 0x00001f0003007589 */ /* 0x004e2400000e0000 */
[----:B0-----:R-:W-:Y:S01]  /*1eaa0*/  IADD3 R24, R0, UR37, R7 ;  /* 0x0000002500187c10 */ /* 0x001fe2000fffe007 */
[----:B------:R-:W-:Y:S06]  /*1eab0*/  BRA `(.L_x_6053) ;  /* 0x0000003400687947 */ /* 0x000fec0003800000 */
.L_x_6052:
        /* <DEDUP_REMOVED lines=20> */
.L_x_6055:
[----:B------:R-:W-:Y:S05]  /*1ec00*/  BSYNC B6 ;  /* 0x0000000000067941 */ /* 0x000fea0003800000 */
.L_x_6054:
        /* <DEDUP_REMOVED lines=9> */
[----:B0-----:R-:W-:Y:S01]  /*1eca0*/  IMAD.U32 R4, RZ, RZ, UR6 ;  /* 0x00000006ff047e24 */ /* 0x001fe2000f8e00ff */
[----:B------:R-:W-:Y:S01]  /*1ecb0*/  MOV R10, UR4 ;  /* 0x00000004000a7c02 */ /* 0x000fe20008000f00 */
[----:B------:R-:W-:Y:S02]  /*1ecc0*/  IMAD.U32 R5, RZ, RZ, UR7 ;  /* 0x00000007ff057e24 */ /* 0x000fe4000f8e00ff */
[----:B------:R-:W-:Y:S02]  /*1ecd0*/  IMAD.U32 R6, RZ, RZ, UR8 ;  /* 0x00000008ff067e24 */ /* 0x000fe4000f8e00ff */
[----:B------:R-:W-:-:S02]  /*1ece0*/  IMAD.U32 R7, RZ, RZ, UR9 ;  /* 0x00000009ff077e24 */ /* 0x000fc4000f8e00ff */
[----:B------:R-:W-:Y:S02]  /*1ecf0*/  IMAD.U32 R11, RZ, RZ, UR5 ;  /* 0x00000005ff0b7e24 */ /* 0x000fe4000f8e00ff */
[----:B------:R-:W-:Y:S02]  /*1ed00*/  IMAD.MOV.U32 R8, RZ, RZ, 0x70 ;  /* 0x00000070ff087424 */ /* 0x000fe400078e00ff */
[----:B------:R-:W-:Y:S02]  /*1ed10*/  IMAD.MOV.U32 R12, RZ, RZ, 0x1 ;  /* 0x00000001ff0c7424 */ /* 0x000fe400078e00ff */
[----:B--2---:R-:W-:-:S07]  /*1ed20*/  IMAD.MOV.U32 R13, RZ, RZ, RZ ;  /* 0x000000ffff0d7224 */ /* 0x004fce00078e00ff */
[----:B------:R-:W-:-:S07]  /*1ed30*/  LEPC R20, `(.L_x_6058) ;  /* 0x000000001014794e */ /* 0x000fce0000000000 */
[----:B-1-3--:R-:W-:Y:S05]  /*1ed40*/  CALL.ABS.NOINC R2 ;  /* 0x0000000002007343 */ /* 0x00afea0003c00000 */
.L_x_6058:
        /* <DEDUP_REMOVED lines=15> */
.L_x_6057:
[----:B------:R-:W-:Y:S05]  /*1ee40*/  BSYNC B6 ;  /* 0x0000000000067941 */ /* 0x000fea0003800000 */
.L_x_6056:
[----:B------:R-:W-:Y:S01]  /*1ee50*/  ULDC.64 UR4, c[0x0][0x9f8] ;  /* 0x00027e0000047ab9 */ /* 0x000fe20000000a00 */
[----:B------:R-:W-:Y:S01]  /*1ee60*/  IMAD.MOV.U32 R26, RZ, RZ, R27 ;  /* 0x000000ffff1a7224 */ /* 0x000fe200078e001b */
[----:B------:R-:W-:Y:S01]  /*1ee70*/  ISETP.NE.U32.AND P0, PT, RZ, UR4, PT ;  /* 0x00000004ff007c0c */ /* 0x000fe2000bf05070 */
[----:B------:R-:W2:Y:S01]  /*1ee80*/  S2R R20, SR_TID.X ;  /* 0x0000000000147919 */ /* 0x000ea20000002100 */
[----:B------:R-:W3:Y:S01]  /*1ee90*/  LDC R9, c[0x0][0x430] ;  /* 0x00010c00ff097b82 */ /* 0x000ee20000000800 */
[----:B------:R-:W-:Y:S01]  /*1eea0*/  ULDC UR4, c[0x0][0x320] ;  /* 0x0000c80000047ab9 */ /* 0x000fe20000000800 */
[----:B------:R-:W-:-:S13]  /*1eeb0*/  ISETP.NE.AND.EX P0, PT, RZ, UR5, PT, P0 ;  /* 0x00000005ff007c0c */ /* 0x000fda000bf05300 */
[----:B------:R-:W4:Y:S01]  /*1eec0*/  @P0 LDC.64 R2, c[0x0][0x9f8] ;  /* 0x00027e00ff020b82 */ /* 0x000f220000000a00 */
[----:B------:R-:W0:Y:S01]  /*1eed0*/  S2R R25, SR_TID.X ;  /* 0x0000000000197919 */ /* 0x000e220000002100 */
[----:B--2---:R-:W-:Y:S01]  /*1eee0*/  LOP3.LUT R20, R20, 0x7f, RZ, 0xc0, !PT ;  /* 0x0000007f14147812 */ /* 0x004fe200078ec0ff */
[----:B----4-:R-:W-:-:S05]  /*1eef0*/  @P0 IMAD.WIDE R2, R27, 0x4, R2 ;  /* 0x000000041b020825 */ /* 0x010fca00078e0202 */
[----:B------:R2:W4:Y:S01]  /*1ef00*/  @P0 LDG.E R26, desc[UR40][R2.64] ;  /* 0x00000028021a0981 */ /* 0x000522000c1e1900 */
[----:B------:R-:W-:Y:S01]  /*1ef10*/  SHF.R.U32.HI R21, RZ, 0x3, R20 ;  /* 0x00000003ff157819 */ /* 0x000fe20000011614 */
[----:B------:R-:W-:Y:S01]  /*1ef20*/  IMAD.MOV.U32 R36, RZ, RZ, RZ ;  /* 0x000000ffff247224 */ /* 0x000fe200078e00ff */
[----:B---3--:R-:W-:Y:S01]  /*1ef30*/  ISETP.NE.AND P1, PT, R9, 0x1, PT ;  /* 0x000000010900780c */ /* 0x008fe20003f25270 */
[----:B------:R-:W3:Y:S01]  /*1ef40*/  S2R R20, SR_TID.X ;  /* 0x0000000000147919 */ /* 0x000ee20000002100 */
[----:B0-----:R-:W-:Y:S01]  /*1ef50*/  IMAD.SHL.U32 R25, R25, 0x8, RZ ;  /* 0x0000000819197824 */ /* 0x001fe200078e00ff */
[----:B------:R-:W-:Y:S02]  /*1ef60*/  LEA R0, R34, 0xffffffc0, 0x6 ;  /* 0xffffffc022007811 */ /* 0x000fe400078e30ff */
[----:B------:R-:W0:Y:S01]  /*1ef70*/  S2R R34, SR_TID.X ;  /* 0x0000000000227919 */ /* 0x000e220000002100 */
[----:B------:R-:W-:Y:S02]  /*1ef80*/  LOP3.LUT R16, R16, 0xffffffbf, RZ, 0xc0, !PT ;  /* 0xffffffbf10107812 */ /* 0x000fe400078ec0ff */
[----:B------:R-:W-:Y:S01]  /*1ef90*/  LOP3.LUT R25, R25, 0x38, RZ, 0xc0, !PT ;  /* 0x0000003819197812 */ /* 0x000fe200078ec0ff */
[----:B------:R-:W1:Y:S03]  /*1efa0*/  S2R R10, SR_TID.X ;  /* 0x00000000000a7919 */ /* 0x000e660000002100 */
[----:B------:R-:W-:Y:S01]  /*1efb0*/  LOP3.LUT R25, R25, 0x40, RZ, 0xfc, !PT ;  /* 0x0000004019197812 */ /* 0x000fe200078efcff */
[----:B--2---:R-:W2:Y:S03]  /*1efc0*/  @P1 LDC R3, c[0x0][0x434] ;  /* 0x00010d00ff031b82 */ /* 0x004ea60000000800 */
[----:B------:R-:W-:-:S02]  /*1efd0*/  ISETP.GE.AND P2, PT, R25, UR4, PT ;  /* 0x0000000419007c0c */ /* 0x000fc4000bf46270 */
[----:B------:R-:W1:Y:S02]  /*1efe0*/  S2R R25, SR_TID.X ;  /* 0x0000000000197919 */ /* 0x000e640000002100 */
[----:B------:R-:W-:Y:S01]  /*1eff0*/  SEL R7, RZ, 0xffffffff, P2 ;  /* 0xffffffffff077807 */ /* 0x000fe20001000000 */
[----:B------:R-:W2:Y:S04]  /*1f000*/  @P1 LDC R2, c[0x0][0x438] ;  /* 0x00010e00ff021b82 */ /* 0x000ea80000000800 */
[----:B------:R-:W-:-:S04]  /*1f010*/  IMAD.SHL.U32 R7, R7, 0x2, RZ ;  /* 0x0000000207077824 */ /* 0x000fc800078e00ff */
[----:B------:R-:W-:Y:S01]  /*1f020*/  @P2 LOP3.LUT R16, R16, 0x40, RZ, 0xfc, !PT ;  /* 0x0000004010102812 */ /* 0x000fe200078efcff */
[----:B---3--:R-:W-:-:S03]  /*1f030*/  IMAD.SHL.U32 R20, R20, 0x10, RZ ;  /* 0x0000001014147824 */ /* 0x008fc600078e00ff */
[----:B------:R-:W-:Y:S01]  /*1f040*/  LOP3.LUT R16, R16, 0xffffff7f, RZ, 0xc0, !PT ;  /* 0xffffff7f10107812 */ /* 0x000fe200078ec0ff */
[----:B0-----:R-:W-:Y:S01]  /*1f050*/  IMAD.SHL.U32 R34, R34, 0x8, RZ ;  /* 0x0000000822227824 */ /* 0x001fe200078e00ff */
[----:B------:R-:W-:Y:S02]  /*1f060*/  LOP3.LUT R20, R21, 0x70, R20, 0xf8, !PT ;  /* 0x0000007015147812 */ /* 0x000fe400078ef814 */
[----:B------:R-:W0:Y:S01]  /*1f070*/  S2R R21, SR_TID.X ;  /* 0x0000000000157919 */ /* 0x000e220000002100 */
[----:B-1----:R-:W-:Y:S01]  /*1f080*/  IMAD.SHL.U32 R10, R10, 0x8, RZ ;  /* 0x000000080a0a7824 */ /* 0x002fe200078e00ff */
[----:B------:R-:W-:Y:S01]  /*1f090*/  LOP3.LUT R34, R34, 0x38, RZ, 0xc0, !PT ;  /* 0x0000003822227812 */ /* 0x000fe200078ec0ff */
[----:B------:R-:W-:-:S03]  /*1f0a0*/  IMAD.IADD R37, R20, 0x1, R0 ;  /* 0x0000000114257824 */ /* 0x000fc600078e0200 */
[----:B------:R-:W-:Y:S02]  /*1f0b0*/  LOP3.LUT R34, R34, 0x80, RZ, 0xfc, !PT ;  /* 0x0000008022227812 */ /* 0x000fe400078efcff */
[C---:B------:R-:W-:Y:S01]  /*1f0c0*/  ISETP.GE.AND P0, PT, R37.reuse, R23, PT ;  /* 0x000000172500720c */ /* 0x040fe20003f06270 */
[----:B------:R-:W-:Y:S01]  /*1f0d0*/  IMAD.IADD R37, R37, 0x1, R33 ;  /* 0x0000000125257824 */ /* 0x000fe200078e0221 */
[----:B------:R-:W-:Y:S01]  /*1f0e0*/  ISETP.GE.AND P2, PT, R34, UR4, PT ;  /* 0x0000000422007c0c */ /* 0x000fe2000bf46270 */
[----:B------:R-:W-:Y:S01]  /*1f0f0*/  IMAD.SHL.U32 R25, R25, 0x8, RZ ;  /* 0x0000000819197824 */ /* 0x000fe200078e00ff */
[----:B------:R-:W-:Y:S01]  /*1f100*/  ISETP.GT.U32.OR P0, PT, R20, 0x3f, P0 ;  /* 0x0000003f1400780c */ /* 0x000fe20000704470 */
[----:B--2---:R-:W-:Y:S01]  /*1f110*/  @P1 IMAD.HI.U32 R3, R37, R3, RZ ;  /* 0x0000000325031227 */ /* 0x004fe200078e00ff */
[----:B------:R-:W-:Y:S02]  /*1f120*/  LOP3.LUT R10, R10, 0x38, RZ, 0xc0, !PT ;  /* 0x000000380a0a7812 */ /* 0x000fe400078ec0ff */
[----:B------:R-:W-:Y:S01]  /*1f130*/  LOP3.LUT R25, R25, 0x38, RZ, 0xc0, !PT ;  /* 0x0000003819197812 */ /* 0x000fe200078ec0ff */
[----:B------:R-:W-:Y:S01]  /*1f140*/  IMAD.MOV.U32 R6, RZ, RZ, R37 ;  /* 0x000000ffff067224 */ /* 0x000fe200078e0025 */
[----:B------:R-:W-:-:S02]  /*1f150*/  @P1 SHF.R.U32.HI R6, RZ, R2, R3 ;  /* 0x00000002ff061219 */ /* 0x000fc40000011603 */
[----:B------:R-:W-:Y:S02]  /*1f160*/  LOP3.LUT R25, R25, 0xc0, RZ, 0xfc, !PT ;  /* 0x000000c019197812 */ /* 0x000fe400078efcff */
[----:B------:R-:W-:Y:S02]  /*1f170*/  LOP3.LUT R10, R10, 0x180, RZ, 0xfc, !PT ;  /* 0x000001800a0a7812 */ /* 0x000fe400078efcff */
[----:B------:R-:W-:Y:S01]  /*1f180*/  ISETP.GE.AND P1, PT, R25, UR4, PT ;  /* 0x0000000419007c0c */ /* 0x000fe2000bf26270 */
[----:B------:R-:W1:Y:S01]  /*1f190*/  @!P0 LDC.64 R2, c[0x0][0x428] ;  /* 0x00010a00ff028b82 */ /* 0x000e620000000a00 */
[----:B------:R-:W2:Y:S02]  /*1f1a0*/  S2R R25, SR_TID.X ;  /* 0x0000000000197919 */ /* 0x000ea40000002100 */
[----:B------:R-:W-:Y:S02]  /*1f1b0*/  SEL R5, RZ, 0x8, P1 ;  /* 0x00000008ff057807 */ /* 0x000fe40000800000 */
[----:B0-----:R-:W-:-:S04]  /*1f1c0*/  SHF.L.U32 R21, R21, 0x3, RZ ;  /* 0x0000000315157819 */ /* 0x001fc800000006ff */
[----:B------:R-:W-:-:S04]  /*1f1d0*/  LOP3.LUT R21, R21, 0x38, RZ, 0xc0, !PT ;  /* 0x0000003815157812 */ /* 0x000fc800078ec0ff */
[----:B------:R-:W-:-:S04]  /*1f1e0*/  ISETP.GE.AND P3, PT, R21, UR4, PT ;  /* 0x0000000415007c0c */ /* 0x000fc8000bf66270 */
[----:B------:R-:W-:-:S04]  /*1f1f0*/  SEL R4, RZ, 0x1, P3 ;  /* 0x00000001ff047807 */ /* 0x000fc80001800000 */
[----:B------:R-:W-:Y:S02]  /*1f200*/  LOP3.LUT R7, R7, 0x2, R4, 0xe2, !PT ;  /* 0x0000000207077812 */ /* 0x000fe400078ee204 */
[----:B------:R-:W-:-:S03]  /*1f210*/  SEL R4, RZ, 0x4, P2 ;  /* 0x00000004ff047807 */ /* 0x000fc60001000000 */
[----:B------:R-:W-:Y:S02]  /*1f220*/  @P3 LOP3.LUT R16, R16, 0x80, RZ, 0xfc, !PT ;  /* 0x0000008010103812 */ /* 0x000fe400078efcff */
[----:B------:R-:W-:Y:S01]  /*1f230*/  LOP3.LUT R7, R5, R7, R4, 0xfe, !PT ;  /* 0x0000000705077212 */ /* 0x000fe200078efe04 */
[--C-:B------:R-:W-:Y:S01]  /*1f240*/  @!P0 IMAD.MOV.U32 R4, RZ, RZ, R6.reuse ;  /* 0x000000ffff048224 */ /* 0x100fe200078e0006 */
[----:B------:R-:W-:Y:S01]  /*1f250*/  @!P0 SHF.R.S32.HI R5, RZ, 0x1f, R6 ;  /* 0x0000001fff058819 */ /* 0x000fe20000011406 */
[----:B--2---:R-:W-:Y:S01]  /*1f260*/  IMAD.SHL.U32 R25, R25, 0x8, RZ ;  /* 0x0000000819197824 */ /* 0x004fe200078e00ff */
[----:B------:R-:W-:-:S04]  /*1f270*/  LOP3.LUT R16, R16, 0xffffffdf, RZ, 0xc0, !PT ;  /* 0xffffffdf10107812 */ /* 0x000fc800078ec0ff */
[----:B------:R-:W-:Y:S02]  /*1f280*/  @P2 LOP3.LUT R16, R16, 0x20, RZ, 0xfc, !PT ;  /* 0x0000002010102812 */ /* 0x000fe400078efcff */
[----:B------:R-:W-:Y:S02]  /*1f290*/  LOP3.LUT R25, R25, 0x38, RZ, 0xc0, !PT ;  /* 0x0000003819197812 */ /* 0x000fe400078ec0ff */
[----:B------:R-:W-:-:S04]  /*1f2a0*/  LOP3.LUT R16, R16, 0xffffffef, RZ, 0xc0, !PT ;  /* 0xffffffef10107812 */ /* 0x000fc800078ec0ff */
[----:B------:R-:W-:Y:S02]  /*1f2b0*/  @P1 LOP3.LUT R16, R16, 0x10, RZ, 0xfc, !PT ;  /* 0x0000001010101812 */ /* 0x000fe400078efcff */
[----:B------:R-:W-:-:S04]  /*1f2c0*/  LOP3.LUT R11, R25, 0x100, RZ, 0xfc, !PT ;  /* 0x00000100190b7812 */ /* 0x000fc800078efcff */
[----:B------:R-:W-:Y:S02]  /*1f2d0*/  ISETP.GE.AND P3, PT, R11, UR4, PT ;  /* 0x000000040b007c0c */ /* 0x000fe4000bf66270 */
[----:B------:R-:W-:Y:S02]  /*1f2e0*/  LOP3.LUT R12, R25, 0x1c0, RZ, 0xfc, !PT ;  /* 0x000001c0190c7812 */ /* 0x000fe400078efcff */
[----:B------:R-:W-:-:S09]  /*1f2f0*/  LOP3.LUT R16, R16, 0xfffffff7, RZ, 0xc0, !PT ;  /* 0xfffffff710107812 */ /* 0x000fd200078ec0ff */
[----:B------:R-:W-:-:S04]  /*1f300*/  @P3 LOP3.LUT R16, R16, 0x8, RZ, 0xfc, !PT ;  /* 0x0000000810103812 */ /* 0x000fc800078efcff */
[----:B------:R-:W-:Y:S01]  /*1f310*/  LOP3.LUT R16, R16, 0xfffffffb, RZ, 0xc0, !PT ;  /* 0xfffffffb10107812 */ /* 0x000fe200078ec0ff */
[----:B------:R-:W-:Y:S01]  /*1f320*/  UMOV UR5, 0xffffffff ;  /* 0xffffffff00057882 */ /* 0x000fe20000000000 */
[----:B----4-:R-:W-:Y:S01]  /*1f330*/  SHF.R.S32.HI R34, RZ, 0x1f, R26 ;  /* 0x0000001fff227819 */ /* 0x010fe2000001141a */
[----:B-1----:R-:W-:-:S04]  /*1f340*/  @!P0 IMAD.WIDE.U32 R4, R26, R2, R4 ;  /* 0x000000021a048225 */ /* 0x002fc800078e0004 */
[----:B------:R-:W-:-:S04]  /*1f350*/  @!P0 IMAD R8, R34, R2, RZ ;  /* 0x0000000222088224 */ /* 0x000fc800078e02ff */
[----:B------:R-:W-:Y:S02]  /*1f360*/  @!P0 IMAD R8, R26, R3, R8 ;  /* 0x000000031a088224 */ /* 0x000fe400078e0208 */
[----:B------:R-:W0:Y:S02]  /*1f370*/  @!P0 LDC.64 R2, c[0x0][0x418] ;  /* 0x00010600ff028b82 */ /* 0x000e240000000a00 */
[----:B------:R-:W-:Y:S01]  /*1f380*/  @!P0 IMAD.IADD R8, R5, 0x1, R8 ;  /* 0x0000000105088824 */ /* 0x000fe200078e0208 */
[----:B0-----:R-:W-:-:S04]  /*1f390*/  @!P0 LEA R2, P1, R4, R2, 0x2 ;  /* 0x0000000204028211 */ /* 0x001fc800078210ff */
[----:B------:R-:W-:-:S05]  /*1f3a0*/  @!P0 LEA.HI.X R3, R4, R3, R8, 0x2, P1 ;  /* 0x0000000304038211 */ /* 0x000fca00008f1408 */
[----:B------:R0:W5:Y:S01]  /*1f3b0*/  @!P0 LDG.E R36, desc[UR40][R2.64] ;  /* 0x0000002802248981 */ /* 0x000162000c1e1900 */
[----:B------:R-:W-:Y:S01]  /*1f3c0*/  ISETP.GE.AND P0, PT, R10, UR4, PT ;  /* 0x000000040a007c0c */ /* 0x000fe2000bf06270 */
[----:B------:R-:W-:Y:S01]  /*1f3d0*/  IMAD.U32 R8, RZ, RZ, UR38 ;  /* 0x00000026ff087e24 */ /* 0x000fe2000f8e00ff */
[----:B------:R-:W-:Y:S02]  /*1f3e0*/  LOP3.LUT R10, R25, 0x140, RZ, 0xfc, !PT ;  /* 0x00000140190a7812 */ /* 0x000fe400078efcff */
[----:B------:R-:W-:Y:S02]  /*1f3f0*/  SEL R4, RZ, 0x10, P3 ;  /* 0x00000010ff047807 */ /* 0x000fe40001800000 */
[----:B------:R-:W-:Y:S02]  /*1f400*/  ISETP.GE.AND P2, PT, R10, UR4, PT ;  /* 0x000000040a007c0c */ /* 0x000fe4000bf46270 */
[----:B0-----:R-:W-:Y:S02]  /*1f410*/  SEL R3, RZ, 0x40, P0 ;  /* 0x00000040ff037807 */ /* 0x001fe40000000000 */
[----:B------:R-:W-:-:S02]  /*1f420*/  SEL R5, RZ, 0x20, P2 ;  /* 0x00000020ff057807 */ /* 0x000fc40001000000 */
[----:B------:R-:W-:Y:S01]  /*1f430*/  ISETP.GE.AND P0, PT, R12, UR4, PT ;  /* 0x000000040c007c0c */ /* 0x000fe2000bf06270 */
[----:B------:R-:W-:Y:S01]  /*1f440*/  ULDC UR4, c[0x0][0x2f4] ;  /* 0x0000bd0000047ab9 */ /* 0x000fe20000000800 */
[----:B------:R-:W-:Y:S02]  /*1f450*/  LOP3.LUT R4, R5, R7, R4, 0xfe, !PT ;  /* 0x0000000705047212 */ /* 0x000fe400078efe04 */
[----:B------:R-:W-:Y:S02]  /*1f460*/  SEL R2, RZ, 0x80, P0 ;  /* 0x00000080ff027807 */ /* 0x000fe40000000000 */
[----:B------:R-:W-:Y:S01]  /*1f470*/  LOP3.LUT R10, R4, R3, RZ, 0xfc, !PT ;  /* 0x00000003040a7212 */ /* 0x000fe200078efcff */
[----:B------:R-:W-:Y:S01]  /*1f480*/  IMAD.MOV R3, RZ, RZ, -R6 ;  /* 0x000000ffff037224 */ /* 0x000fe200078e0a06 */
[----:B------:R-:W-:Y:S02]  /*1f490*/  ISETP.GE.AND P0, PT, R21, UR4, PT ;  /* 0x0000000415007c0c */ /* 0x000fe4000bf06270 */
[----:B------:R-:W-:Y:S01]  /*1f4a0*/  @P2 LOP3.LUT R16, R16, 0x4, RZ, 0xfc, !PT ;  /* 0x0000000410102812 */ /* 0x000fe200078efcff */
[----:B------:R0:W-:Y:S01]  /*1f4b0*/  STL [R1+0x28], R10 ;  /* 0x0000280a01007387 */ /* 0x0001e20000100800 */
[----:B------:R-:W-:-:S02]  /*1f4c0*/  IMAD R37, R9, R3, R37 ;  /* 0x0000000309257224 */ /* 0x000fc400078e0225 */
[----:B------:R-:W-:-:S07]  /*1f4d0*/  LOP3.LUT R16, R16, 0xfffffffd, RZ, 0xc0, !PT ;  /* 0xfffffffd10107812 */ /* 0x000fce00078ec0ff */
[----:B------:R-:W-:Y:S01]  /*1f4e0*/  @P0 LOP3.LUT R16, R16, 0x2, RZ, 0xfc, !PT ;  /* 0x0000000210100812 */ /* 0x000fe200078efcff */
[----:B0-----:R-:W-:Y:S06]  /*1f4f0*/  BRA.DIV UR5, `(.L_x_6059) ;  /* 0x0000005205ec7947 */ /* 0x001fec000b800000 */
.L_x_6173:
        /* <DEDUP_REMOVED lines=10> */
.L_x_6060:
        /* <DEDUP_REMOVED lines=9> */
.L_x_6174:
[----:B------:R-:W-:Y:S05]  /*1f630*/  BSYNC B0 ;  /* 0x0000000000007941 */ /* 0x000fea0003800000 */
.L_x_6061:
        /* <DEDUP_REMOVED lines=54> */
[----:B0-----:R-:W-:-:S04]  /*1f9a0*/  @P0 LEA R3, P1, R7, R3, 0x1 ;  /* 0x0000000307030211 */ /* 0x001fc800078208ff */
[----:B-1----:R-:W-:-:S04]  /*1f9b0*/  @P0 IADD3.X R2, RZ, R2, RZ, P1, !PT ;  /* 0x00000002ff020210 */ /* 0x002fc80000ffe4ff */
[----:B------:R-:W-:-:S04]  /*1f9c0*/  @P0 LOP3.LUT R3, R3, R2, RZ, 0x3c, !PT ;  /* 0x0000000203030212 */ /* 0x000fc800078e3cff */
[----:B------:R-:W-:-:S04]  /*1f9d0*/  @P0 LOP3.LUT R2, R3, R2, RZ, 0x3c, !PT ;  /* 0x0000000203020212 */ /* 0x000fc800078e3cff */
[----:B------:R-:W-:-:S05]  /*1f9e0*/  @P0 LOP3.LUT R3, R3, R2, RZ, 0x3c, !PT ;  /* 0x0000000203030212 */ /* 0x000fca00078e3cff */
[----:B--23--:R1:W-:Y:S02]  /*1f9f0*/  @P0 LDGSTS.E.BYPASS.LTC128B.128 [R6+0x23400], desc[UR40][R2.64], !P2 ;  /* 0x2340000002060fae */ /* 0x00c3e4000d101d68 */
.L_x_6184:
        /* <DEDUP_REMOVED lines=10> */
.L_x_6064:
        /* <DEDUP_REMOVED lines=11> */
.L_x_6065:
[----:B0-----:R0:W5:Y:S01]  /*1fb50*/  LDL R4, [R1+0x4] ;  /* 0x0000040001047983 */ /* 0x0011620000100800 */
[----:B------:R0:W-:Y:S02]  /*1fb60*/  SYNCS.ARRIVE.TRANS64.A1T0 RZ, [R25+URZ+0x28c30], RZ ;  /* 0x028c30ff19ff79a7 */ /* 0x0001e4000810003f */
[----:B------:R-:W-:Y:S05]  /*1fb70*/  WARPSYNC.ALL ;  /* 0x0000000000007948 */ /* 0x000fea0003800000 */
[----:B------:R-:W-:Y:S01]  /*1fb80*/  ULDC.64 UR4, c[0x0][0xa00] ;  /* 0x0002800000047ab9 */ /* 0x000fe20000000a00 */
[----:B------:R-:W-:Y:S01]  /*1fb90*/  VIADD R0, R18, 0x20400 ;  /* 0x0002040012007836 */ /* 0x000fe20000000000 */
[----:B------:R-:W-:Y:S01]  /*1fba0*/  BAR.SYNC.DEFER_BLOCKING 0x8, 0x100 ;  /* 0x0204000000007b1d */ /* 0x000fe20000010000 */
[----:B------:R-:W-:Y:S02]  /*1fbb0*/  ISETP.NE.U32.AND P0, PT, RZ, UR4, PT ;  /* 0x00000004ff007c0c */ /* 0x000fe4000bf05070 */
[----:B------:R-:W-:-:S02]  /*1fbc0*/  SHF.R.S32.HI R2, RZ, 0x1f, R27 ;  /* 0x0000001fff027819 */ /* 0x000fc4000001141b */
[----:B------:R-:W-:Y:S01]  /*1fbd0*/  ISETP.NE.AND.EX P0, PT, RZ, UR5, PT, P0 ;  /* 0x00000005ff007c0c */ /* 0x000fe2000bf05300 */
[----:B------:R-:W-:Y:S01]  /*1fbe0*/  ULDC.64 UR4, c[0x0][0x298] ;  /* 0x0000a60000047ab9 */ /* 0x000fe20000000a00 */
[----:B------:R-:W-:Y:S01]  /*1fbf0*/  LOP3.LUT P1, RZ, R0, 0x3ff, RZ, 0xc0, !PT ;  /* 0x000003ff00ff7812 */ /* 0x000fe2000782c0ff */
[----:B------:R-:W-:Y:S01]  /*1fc00*/  BSSY B6, `(.L_x_6066) ;  /* 0x000001f000067945 */ /* 0x000fe20003800000 */
[----:B------:R-:W-:Y:S02]  /*1fc10*/  SHF.R.S32.HI R0, RZ, 0x1f, R30 ;  /* 0x0000001fff007819 */ /* 0x000fe4000001141e */
[----:B------:R-:W-:Y:S02]  /*1fc20*/  SEL R3, R2, RZ, !P0 ;  /* 0x000000ff02037207 */ /* 0x000fe40004000000 */
[----:B------:R-:W-:Y:S01]  /*1fc30*/  SEL R2, R27, RZ, !P0 ;  /* 0x000000ff1b027207 */ /* 0x000fe20004000000 */
[----:B------:R-:W-:Y:S02]  /*1fc40*/  IMAD R0, R0, UR4, RZ ;  /* 0x0000000400007c24 */ /* 0x000fe4000f8e02ff */
[----:B------:R-:W-:Y:S02]  /*1fc50*/  STL [R1+0x38], R3 ;  /* 0x0000380301007387 */ /* 0x000fe40000100800 */
[----:B------:R-:W-:-:S02]  /*1fc60*/  IMAD R0, R30, UR5, R0 ;  /* 0x000000051e007c24 */ /* 0x000fc4000f8e0200 */
[----:B------:R1:W-:Y:S02]  /*1fc70*/  STL [R1+0x18], R2 ;  /* 0x0000180201007387 */ /* 0x0003e40000100800 */
[----:B-1----:R-:W-:-:S04]  /*1fc80*/  IMAD.WIDE.U32 R2, R30, UR4, RZ ;  /* 0x000000041e027c25 */ /* 0x002fc8000f8e00ff */
[----:B------:R-:W-:Y:S01]  /*1fc90*/  IMAD.IADD R0, R3, 0x1, R0 ;  /* 0x0000000103007824 */ /* 0x000fe200078e0200 */
[----:B------:R1:W-:Y:S04]  /*1fca0*/  STL.64 [R1+0x10], R2 ;  /* 0x0000100201007387 */ /* 0x0003e80000100a00 */
[----:B------:R1:W-:Y:S01]  /*1fcb0*/  STL [R1+0x30], R0 ;  /* 0x0000300001007387 */ /* 0x0003e20000100800 */
[----:B-----5:R-:W-:-:S04]  /*1fcc0*/  PRMT R30, R4, 0x8880, RZ ;  /* 0x00008880041e7816 */ /* 0x020fc800000000ff */
[----:B------:R-:W-:Y:S01]  /*1fcd0*/  PRMT R30, R30, 0x7710, RZ ;  /* 0x000077101e1e7816 */ /* 0x000fe200000000ff */
[----:B------:R-:W-:Y:S06]  /*1fce0*/  @!P1 BRA `(.L_x_6067) ;  /* 0x0000000000409947 */ /* 0x000fec0003800000 */
[----:B-1----:R-:W-:Y:S01]  /*1fcf0*/  MOV R2, 0x0 ;  /* 0x0000000000027802 */ /* 0x002fe20000000f00 */
[----:B------:R-:W-:Y:S01]  /*1fd00*/  ULDC.64 UR4, c[0x4][0xf0] ;  /* 0x01003c0000047ab9 */ /* 0x000fe20000000a00 */
[----:B------:R-:W-:Y:S01]  /*1fd10*/  ULDC.64 UR6, c[0x4][0xf8] ;  /* 0x01003e0000067ab9 */ /* 0x000fe20000000a00 */
[----:B------:R-:W-:Y:S01]  /*1fd20*/  ULDC.64 UR8, c[0x4][0x58] ;  /* 0x0100160000087ab9 */ /* 0x000fe20000000a00 */
[----:B------:R-:W-:Y:S02]  /*1fd30*/  IMAD.U32 R4, RZ, RZ, UR4 ;  /* 0x00000004ff047e24 */ /* 0x000fe4000f8e00ff */
[----:B------:R-:W1:Y:S01]  /*1fd40*/  LDC.64 R2, c[0x4][R2] ;  /* 0x0100000002027b82 */ /* 0x000e620000000a00 */
        /* <DEDUP_REMOVED lines=10> */
.L_x_6067:
[----:B------:R-:W-:Y:S05]  /*1fdf0*/  BSYNC B6 ;  /* 0x0000000000067941 */ /* 0x000fea0003800000 */
.L_x_6066:
[----:B-1----:R-:W2:Y:S01]  /*1fe00*/  LDL.LU R0, [R1+0x30] ;  /* 0x0000300001007983 */ /* 0x002ea20000300800 */
[----:B------:R-:W-:Y:S01]  /*1fe10*/  ULDC.64 UR4, c[0x0][0x2d8] ;  /* 0x0000b60000047ab9 */ /* 0x000fe20000000a00 */
[----:B------:R-:W1:Y:S02]  /*1fe20*/  LDC R7, c[0x0][0x448] ;  /* 0x00011200ff077b82 */ /* 0x000e640000000800 */
[----:B------:R-:W2:Y:S04]  /*1fe30*/  LDL.LU.64 R2, [R1+0x10] ;  /* 0x0000100001027983 */ /* 0x000ea80000300a00 */
[----:B------:R-:W3:Y:S04]  /*1fe40*/  LDL.LU R20, [R1+0x38] ;  /* 0x0000380001147983 */ /* 0x000ee80000300800 */
[----:B------:R-:W4:Y:S04]  /*1fe50*/  LDL.LU R21, [R1+0x18] ;  /* 0x0000180001157983 */ /* 0x000f280000300800 */
[----:B------:R0:W5:Y:S01]  /*1fe60*/  LDL R8, [R1+0x34] ;  /* 0x0000340001087983 */ /* 0x0001620000100800 */
[----:B-1----:R-:W-:-:S13]  /*1fe70*/  ISETP.NE.AND P0, PT, R7, 0x1, PT ;  /* 0x000000010700780c */ /* 0x002fda0003f05270 */
[----:B------:R-:W1:Y:S08]  /*1fe80*/  @P0 LDC R5, c[0x0][0x44c] ;  /* 0x00011300ff050b82 */ /* 0x000e700000000800 */
[----:B------:R-:W0:Y:S01]  /*1fe90*/  @P0 LDC R6, c[0x0][0x450] ;  /* 0x00011400ff060b82 */ /* 0x000e220000000800 */
        /* <DEDUP_REMOVED lines=9> */
[----:B------:R-:W-:Y:S02]  /*1ff30*/  ULDC.64 UR4, c[0x0][0x2d0] ;  /* 0x0000b40000047ab9 */ /* 0x000fe40000000a00 */
[----:B------:R-:W-:Y:S01]  /*1ff40*/  IMAD.IADD R3, R3, 0x1, R0 ;  /* 0x0000000103037824 */ /* 0x000fe200078e0200 */
[----:B--2---:R-:W-:-:S04]  /*1ff50*/  LOP3.LUT R20, R20, 0x7f, RZ, 0xc0, !PT ;  /* 0x0000007f14147812 */ /* 0x004fc800078ec0ff */
[----:B------:R-:W-:Y:S02]  /*1ff60*/  SHF.R.U32.HI R21, RZ, 0x3, R20 ;  /* 0x00000003ff157819 */ /* 0x000fe40000011614 */
[----:B------:R-:W2:Y:S02]  /*1ff70*/  S2R R20, SR_TID.X ;  /* 0x0000000000147919 */ /* 0x000ea40000002100 */
[----:B--2---:R-:W-:-:S05]  /*1ff80*/  IMAD.SHL.U32 R20, R20, 0x10, RZ ;  /* 0x0000001014147824 */ /* 0x004fca00078e00ff */
[----:B------:R-:W-:-:S05]  /*1ff90*/  LOP3.LUT R20, R21, 0x70, R20, 0xf8, !PT ;  /* 0x0000007015147812 */ /* 0x000fca00078ef814 */
[----:B------:R-:W-:Y:S02]  /*1ffa0*/  IMAD.IADD R0, R20, 0x1, R31 ;  /* 0x0000000114007824 */ /* 0x000fe400078e021f */
[----:B------:R2:W5:Y:S02]  /*1ffb0*/  LDL R20, [R1] ;  /* 0x0000000001147983 */ /* 0x0005640000100800 */
[----:B-1----:R-:W-:Y:S01]  /*1ffc0*/  @P0 IMAD.HI.U32 R5, R0, R5, RZ ;  /* 0x0000000500050227 */ /* 0x002fe200078e00ff */
[----:B------:R-:W-:-:S04]  /*1ffd0*/  MOV R4, R0 ;  /* 0x0000000000047202 */ /* 0x000fc80000000f00 */
[----:B0-----:R-:W-:Y:S01]  /*1ffe0*/  @P0 SHF.R.U32.HI R4, RZ, R6, R5 ;  /* 0x00000006ff040219 */ /* 0x001fe20000011605 */
        /* <DEDUP_REMOVED lines=27> */
[----:B------:R-:W-:Y:S01]  /*201a0*/  IMAD.IADD R31, R10, 0x1, R31 ;  /* 0x000000010a1f7824 */ /* 0x000fe200078e021f */
        /* <DEDUP_REMOVED lines=31> */
.L_x_6193:
        /* <DEDUP_REMOVED lines=10> */
.L_x_6069:
        /* <DEDUP_REMOVED lines=18> */
.L_x_6194:
[----:B------:R-:W-:Y:S05]  /*20560*/  BSYNC B0 ;  /* 0x0000000000007941 */ /* 0x000fea0003800000 */
.L_x_6070:
[----:B------:R-:W-:-:S05]  /*20570*/  IMAD.U32 R2, RZ, RZ, UR38 ;  /* 0x00000026ff027e24 */ /* 0x000fca000f8e00ff */
[----:B------:R-:W-:-:S13]  /*20580*/  ISETP.NE.AND P0, PT, R2, 0x3, PT ;  /* 0x000000030200780c */ /* 0x000fda0003f05270 */
[----:B------:R-:W-:Y:S05]  /*20590*/  @!P0 BRA `(.L_x_6072) ;  /* 0x0000000000048947 */ /* 0x000fea0003800000 */
[----:B------:R-:W-:Y:S01]  /*205a0*/  BPT.TRAP 0x1 ;  /* 0x000000040000795c */ /* 0x000fe20000300000 */
.L_x_6072:
[----:B0-----:R-:W-:Y:S01]  /*205b0*/  SHF.L.U32 R0, R28, 0x1f, RZ ;  /* 0x0000001f1c007819 */ /* 0x001fe200000006ff */
[----:B------:R-:W-:Y:S03]  /*205c0*/  BSSY B0, `(.L_x_6073) ;  /* 0x0000003000007945 */ /* 0x000fe60003800000 */
[----:B------:R-:W0:Y:S02]  /*205d0*/  SYNCS.PHASECHK.TRANS64.TRYWAIT P0, [R25+URZ+0x28c60], R0 ;  /* 0x028c6000190075a7 */ /* 0x000e24000800017f */
[----:B0-----:R-:W-:Y:S05]  /*205e0*/  @!P0 BRA `(.L_x_6074) ;  /* 0x0000004c00a08947 */ /* 0x001fea0003800000 */
.L_x_6195:
[----:B------:R-:W-:Y:S05]  /*205f0*/  BSYNC B0 ;  /* 0x0000000000007941 */ /* 0x000fea0003800000 */
.L_x_6073:
        /* <DEDUP_REMOVED lines=26> */
[----:B------:R-:W-:Y:S01]  /*207a0*/  LOP3.LUT P3, RZ, R30, 0x8, RZ, 0xc0, !PT ;  /* 0x000000081eff7812 */ /* 0x000fe2000786c0ff */
        /* <DEDUP_REMOVED lines=10> */
[----:B------:R-:W-:Y:S02]  /*20850*/  LOP3.LUT R16, R16, 0xfffffdff, RZ, 0xc0, !PT ;  /* 0xfffffdff10107812 */ /* 0x000fe400078ec0ff */
[----:B--2---:R-:W-:Y:S02]  /*20860*/  MOV R8, R3 ;  /* 0x0000000300087202 */ /* 0x004fe40000000f00 */
[----:B------:R-:W0:Y:S02]  /*20870*/  SHFL.IDX PT, R3, R6, RZ, 0x181f ;  /* 0x00181fff06037589 */ /* 0x000e2400000e0000 */
        /* <DEDUP_REMOVED lines=69> */
.L_x_6205:
        /* <DEDUP_REMOVED lines=34> */
.L_x_6076:
        /* <DEDUP_REMOVED lines=11> */
.L_x_6077:
        /* <DEDUP_REMOVED lines=12> */
.L_x_6092:
        /* <DEDUP_REMOVED lines=42> */
.L_x_6080:
[----:B------:R-:W-:Y:S01]  /*21300*/  LEA R6, R22, R18, 0x3 ;  /* 0x0000001216067211 */ /* 0x000fe200078e18ff */
[----:B------:R-:W-:Y:S01]  /*21310*/  BSSY B1, `(.L_x_6081) ;  /* 0x0000005000017945 */ /* 0x000fe20003800000 */
[----:B------:R-:W-:Y:S02]  /*21320*/  SHF.L.U32 R20, R28, 0x1f, RZ ;  /* 0x0000001f1c147819 */ /* 0x000fe400000006ff */
[----:B------:R-:W-:Y:S02]  /*21330*/  SHF.R.S32.HI R9, RZ, 0x1f, R5 ;  /* 0x0000001fff097819 */ /* 0x000fe40000011405 */
[----:B------:R-:W0:Y:S02]  /*21340*/  SYNCS.PHASECHK.TRANS64.TRYWAIT P0, [R6+URZ+0x28c40], R20 ;  /* 0x028c4014060075a7 */ /* 0x000e24000800017f */
[----:B0-----:R-:W-:Y:S05]  /*21350*/  @!P0 BRA `(.L_x_6082) ;  /* 0x0000004800848947 */ /* 0x001fea0003800000 */
.L_x_6206:
[----:B------:R-:W-:Y:S05]  /*21360*/  BSYNC B1 ;  /* 0x0000000000017941 */ /* 0x000fea0003800000 */
.L_x_6081:
        /* <DEDUP_REMOVED lines=40> */
.L_x_6216:
        /* <DEDUP_REMOVED lines=8> */
.L_x_6084:
        /* <DEDUP_REMOVED lines=11> */
.L_x_6085:
[----:B------:R2:W-:Y:S01]  /*21720*/  SYNCS.ARRIVE.TRANS64.A1T0 RZ, [R6+URZ+0x28c30], RZ ;  /* 0x028c30ff06ff79a7 */ /* 0x0005e2000810003f */
[----:B------:R-:W-:Y:S05]  /*21730*/  @!P2 BRA `(.L_x_6086) ;  /* 0x000000000004a947 */ /* 0x000fea0003800000 */
[----:B------:R-:W-:Y:S01]  /*21740*/  BPT.TRAP 0x1 ;  /* 0x000000040000795c */ /* 0x000fe20000300000 */
.L_x_6086:
[----:B------:R-:W3:Y:S01]  /*21750*/  SYNCS.PHASECHK.TRANS64.TRYWAIT P0, [R6+URZ+0x28c60], R20 ;  /* 0x028c6014060075a7 */ /* 0x000ee2000800017f */
[----:B------:R-:W-:Y:S04]  /*21760*/  BSSY B1, `(.L_x_6087) ;  /* 0x0000002000017945 */ /* 0x000fe80003800000 */
[----:B---3--:R-:W-:Y:S05]  /*21770*/  @!P0 BRA `(.L_x_6088) ;  /* 0x0000004800ac8947 */ /* 0x008fea0003800000 */
.L_x_6217:
[----:B------:R-:W-:Y:S05]  /*21780*/  BSYNC B1 ;  /* 0x0000000000017941 */ /* 0x000fea0003800000 */
.L_x_6087:
        /* <DEDUP_REMOVED lines=79> */
.L_x_6227:
        /* <DEDUP_REMOVED lines=25> */
.L_x_6090:
        /* <DEDUP_REMOVED lines=11> */
.L_x_6091:
[----:B------:R1:W-:Y:S01]  /*21ec0*/  SYNCS.ARRIVE.TRANS64.A1T0 RZ, [R6+URZ+0x28c50], RZ ;  /* 0x028c50ff06ff79a7 */ /* 0x0003e2000810003f */
[----:B------:R-:W-:Y:S05]  /*21ed0*/  @P3 BRA `(.L_x_6092) ;  /* 0xfffffff000603947 */ /* 0x000fea000383ffff */
.L_x_6079:
[----:B------:R-:W-:Y:S05]  /*21ee0*/  BSYNC B0 ;  /* 0x0000000000007941 */ /* 0x000fea0003800000 */
.L_x_6078:
        /* <DEDUP_REMOVED lines=21> */
.L_x_6094:
[----:B------:R-:W-:Y:S05]  /*22040*/  BSYNC B0 ;  /* 0x0000000000007941 */ /* 0x000fea0003800000 */
.L_x_6093:
[----:B------:R-:W-:-:S07]  /*22050*/  SEL R22, R22, RZ, P0 ;  /* 0x000000ff16167207 */ /* 0x000fce0000000000 */
.L_x_6053:
[----:B------:R-:W-:Y:S05]  /*22060*/  BSYNC B7 ;  /* 0x0000000000077941 */ /* 0x000fea0003800000 */
.L_x_6051:
        /* <DEDUP_REMOVED lines=11> */
.L_x_6095:
[----:B------:R-:W4:Y:S01]  /*22120*/  S2R R8, SR_TID.X ;  /* 0x0000000000087919 */ /* 0x000f220000002100 */
[----:B------:R-:W-:Y:S01]  /*22130*/  UMOV UR4, 0xffffffff ;  /* 0xffffffff00047882 */ /* 0x000fe20000000000 */
[----:B----4-:R-:W-:-:S04]  /*22140*/  LOP3.LUT R8, R8, 0x1f, RZ, 0xc0, !PT ;  /* 0x0000001f08087812 */ /* 0x010fc800078ec0ff */
[----:B------:R-:W-:Y:S01]  /*22150*/  ISETP.NE.AND P0, PT, R8, 0x1f, PT ;  /* 0x0000001f0800780c */ /* 0x000fe20003f05270 */
[----:B------:R-:W-:-:S12]  /*22160*/  BRA.DIV UR4, `(.L_x_6097) ;  /* 0x0000004a04207947 */ /* 0x000fd8000b800000 */
[----:B------:R-:W-:Y:S01]  /*22170*/  IADD3 R9, R27, R8, RZ ;  /* 0x000000081b097210 */ /* 0x000fe20007ffe0ff */
[----:B------:R-:W-:-:S03]  /*22180*/  ULDC UR4, c[0x0][0xc3c] ;  /* 0x00030f0000047ab9 */ /* 0x000fc60000000800 */
        /* <DEDUP_REMOVED lines=36> */
.L_x_6237:
[----:B------:R-:W-:Y:S02]  /*223d0*/  ULDC UR4, c[0x0][0xc38] ;  /* 0x00030e0000047ab9 */ /* 0x000fe40000000800 */
[----:B------:R-:W-:-:S04]  /*223e0*/  IMAD.U32 R4, RZ, RZ, UR4 ;  /* 0x00000004ff047e24 */ /* 0x000fc8000f8e00ff */
[----:B-1----:R-:W-:-:S04]  /*223f0*/  IMAD R3, R14, R4, RZ ;  /* 0x000000040e037224 */ /* 0x002fc800078e02ff */
[----:B------:R-:W-:-:S05]  /*22400*/  IMAD.IADD R6, R6, 0x1, R3 ;  /* 0x0000000106067824 */ /* 0x000fca00078e0203 */
[----:B------:R-:W-:-:S13]  /*22410*/  ISETP.GT.AND P6, PT, R6, R0, PT ;  /* 0x000000000600720c */ /* 0x000fda0003fc4270 */
[----:B------:R-:W-:Y:S05]  /*22420*/  @P6 BRA `(.L_x_6098) ;  /* 0x0000000000a46947 */ /* 0x000fea0003800000 */
.L_x_6101:
        /* <DEDUP_REMOVED lines=35> */
.L_x_6245:
[----:B------:R-:W-:Y:S02]  /*22660*/  ULDC UR4, c[0x0][0xc38] ;  /* 0x00030e0000047ab9 */ /* 0x000fe40000000800 */
[----:B------:R-:W-:-:S04]  /*22670*/  IMAD.U32 R4, RZ, RZ, UR4 ;  /* 0x00000004ff047e24 */ /* 0x000fc8000f8e00ff */
[----:B-1----:R-:W-:-:S04]  /*22680*/  IMAD R3, R14, R4, RZ ;  /* 0x000000040e037224 */ /* 0x002fc800078e02ff */
[----:B------:R-:W-:-:S05]  /*22690*/  IMAD.IADD R6, R3, 0x1, R6 ;  /* 0x0000000103067824 */ /* 0x000fca00078e0206 */
[----:B------:R-:W-:-:S13]  /*226a0*/  ISETP.GT.AND P6, PT, R6, R0, PT ;  /* 0x000000000600720c */ /* 0x000fda0003fc4270 */
[----:B------:R-:W-:Y:S05]  /*226b0*/  @!P6 BRA `(.L_x_6101) ;  /* 0xfffffffc005ce947 */ /* 0x000fea000383ffff */
.L_x_6098:
        /* <DEDUP_REMOVED lines=10> */
.L_x_6250:
[----:B------:R-:W-:-:S13]  /*22760*/  ISETP.NE.AND P0, PT, R3, RZ, PT ;  /* 0x000000ff0300720c */ /* 0x000fda0003f05270 */
[----:B------:R-:W-:Y:S05]  /*22770*/  @!P0 BRA `(.L_x_6103) ;  /* 0x0000000000108947 */ /* 0x000fea0003800000 */
[----:B------:R-:W-:Y:S01]  /*22780*/  UMOV UR4, 0xffffffff ;  /* 0xffffffff00047882 */ /* 0x000fe20000000000 */
[----:B------:R-:W-:Y:S02]  /*22790*/  VIADD R12, R7, 0xffffffff ;  /* 0xffffffff070c7836 */ /* 0x000fe40000000000 */
[----:B------:R-:W-:Y:S05]  /*227a0*/  BRA.DIV UR4, `(.L_x_6104) ;  /* 0x0000004a04e07947 */ /* 0x000fea000b800000 */
[----:B------:R4:W0:Y:S02]  /*227b0*/  SHFL.IDX PT, R24, R2, R12, 0x1f ;  /* 0x00001f0c02187589 */ /* 0x00082400000e0000 */
.L_x_6103:
[----:B---3--:R-:W-:Y:S01]  /*227c0*/  ISETP.NE.AND P0, PT, R5, 0x1, PT ;  /* 0x000000010500780c */ /* 0x008fe20003f05270 */
[----:B0-----:R-:W-:-:S04]  /*227d0*/  IMAD R24, R24, R4, R6 ;  /* 0x0000000418187224 */ /* 0x001fc800078e0206 */
[----:B------:R-:W-:-:S08]  /*227e0*/  IMAD.IADD R0, R0, 0x1, -R24 ;  /* 0x0000000100007824 */ /* 0x000fd000078e0a18 */
[----:B------:R-:W-:Y:S05]  /*227f0*/  @!P0 BRA `(.L_x_6105) ;  /* 0x0000000000dc8947 */ /* 0x000fea0003800000 */
[----:B--2---:R-:W-:Y:S01]  /*22800*/  IABS R4, R25 ;  /* 0x0000001900047213 */ /* 0x004fe20000000000 */
[----:B----4-:R-:W-:Y:S01]  /*22810*/  IMAD.MOV.U32 R2, RZ, RZ, RZ ;  /* 0x000000ffff027224 */ /* 0x010fe200078e00ff */
[----:B------:R-:W-:Y:S02]  /*22820*/  IABS R6, R5 ;  /* 0x0000000500067213 */ /* 0x000fe40000000000 */
[----:B-1----:R-:W0:Y:S08]  /*22830*/  I2F.RP R7, R4 ;  /* 0x0000000400077306 */ /* 0x002e300000209400 */
[----:B------:R-:W-:Y:S08]  /*22840*/  I2F.RP R10, R6 ;  /* 0x00000006000a7306 */ /* 0x000ff00000209400 */
[----:B0-----:R-:W0:Y:S02]  /*22850*/  MUFU.RCP R7, R7 ;  /* 0x0000000700077308 */ /* 0x001e240000001000 */
[----:B0-----:R-:W-:-:S06]  /*22860*/  VIADD R3, R7, 0xffffffe ;  /* 0x0ffffffe07037836 */ /* 0x001fcc0000000000 */
[----:B------:R-:W0:Y:S02]  /*22870*/  F2I.FTZ.U32.TRUNC.NTZ R3, R3 ;  /* 0x0000000300037305 */ /* 0x000e24000021f000 */
[----:B0-----:R-:W-:-:S04]  /*22880*/  IMAD.MOV R9, RZ, RZ, -R3 ;  /* 0x000000ffff097224 */ /* 0x001fc800078e0a03 */
[----:B------:R-:W-:-:S04]  /*22890*/  IMAD R9, R9, R4, RZ ;  /* 0x0000000409097224 */ /* 0x000fc800078e02ff */
[----:B------:R-:W-:Y:S01]  /*228a0*/  IMAD.HI.U32 R8, R3, R9, R2 ;  /* 0x0000000903087227 */ /* 0x000fe200078e0002 */
[----:B------:R-:W-:Y:S01]  /*228b0*/  IABS R9, R0 ;  /* 0x0000000000097213 */ /* 0x000fe20000000000 */
[----:B------:R-:W0:Y:S01]  /*228c0*/  MUFU.RCP R2, R10 ;  /* 0x0000000a00027308 */ /* 0x000e220000001000 */
[----:B------:R-:W-:-:S03]  /*228d0*/  IABS R3, R25 ;  /* 0x0000001900037213 */ /* 0x000fc60000000000 */
[----:B------:R-:W-:-:S04]  /*228e0*/  IMAD.HI.U32 R7, R8, R9, RZ ;  /* 0x0000000908077227 */ /* 0x000fc800078e00ff */
[----:B------:R-:W-:-:S04]  /*228f0*/  IMAD.MOV R12, RZ, RZ, -R3 ;  /* 0x000000ffff0c7224 */ /* 0x000fc800078e0a03 */
[----:B------:R-:W-:Y:S02]  /*22900*/  IMAD R9, R7, R12, R9 ;  /* 0x0000000c07097224 */ /* 0x000fe400078e0209 */
[----:B0-----:R-:W-:-:S03]  /*22910*/  VIADD R3, R2, 0xffffffe ;  /* 0x0ffffffe02037836 */ /* 0x001fc60000000000 */
[----:B------:R-:W-:Y:S01]  /*22920*/  ISETP.GT.U32.AND P1, PT, R4, R9, PT ;  /* 0x000000090400720c */ /* 0x000fe20003f24070 */
[----:B------:R-:W-:Y:S02]  /*22930*/  IMAD.MOV.U32 R2, RZ, RZ, RZ ;  /* 0x000000ffff027224 */ /* 0x000fe400078e00ff */
[----:B------:R-:W0:Y:S10]  /*22940*/  F2I.FTZ.U32.TRUNC.NTZ R3, R3 ;  /* 0x0000000300037305 */ /* 0x000e34000021f000 */
[----:B------:R-:W-:-:S02]  /*22950*/  @!P1 IMAD.IADD R9, R9, 0x1, -R4 ;  /* 0x0000000109099824 */ /* 0x000fc400078e0a04 */
[----:B------:R-:W-:Y:S01]  /*22960*/  @!P1 VIADD R7, R7, 0x1 ;  /* 0x0000000107079836 */ /* 0x000fe20000000000 */
[----:B------:R-:W-:Y:S02]  /*22970*/  ISETP.NE.AND P1, PT, R25, RZ, PT ;  /* 0x000000ff1900720c */ /* 0x000fe40003f25270 */
[----:B------:R-:W-:Y:S01]  /*22980*/  ISETP.GE.U32.AND P0, PT, R9, R4, PT ;  /* 0x000000040900720c */ /* 0x000fe20003f06070 */
[----:B0-----:R-:W-:-:S04]  /*22990*/  IMAD.MOV R9, RZ, RZ, -R3 ;  /* 0x000000ffff097224 */ /* 0x001fc800078e0a03 */
[----:B------:R-:W-:-:S04]  /*229a0*/  IMAD R9, R9, R6, RZ ;  /* 0x0000000609097224 */ /* 0x000fc800078e02ff */
[----:B------:R-:W-:Y:S01]  /*229b0*/  IMAD.HI.U32 R4, R3, R9, R2 ;  /* 0x0000000903047227 */ /* 0x000fe200078e0002 */
[----:B------:R-:W-:-:S03]  /*229c0*/  LOP3.LUT R2, R0, R25, RZ, 0x3c, !PT ;  /* 0x0000001900027212 */ /* 0x000fc600078e3cff */
[----:B------:R-:W-:Y:S01]  /*229d0*/  @P0 VIADD R7, R7, 0x1 ;  /* 0x0000000107070836 */ /* 0x000fe20000000000 */
[----:B------:R-:W-:Y:S02]  /*229e0*/  ISETP.GE.AND P2, PT, R2, RZ, PT ;  /* 0x000000ff0200720c */ /* 0x000fe40003f46270 */
[----:B------:R-:W-:-:S05]  /*229f0*/  IABS R2, R5 ;  /* 0x0000000500027213 */ /* 0x000fca0000000000 */
[----:B------:R-:W-:-:S06]  /*22a00*/  IMAD.MOV R2, RZ, RZ, -R2 ;  /* 0x000000ffff027224 */ /* 0x000fcc00078e0a02 */
[----:B------:R-:W-:Y:S02]  /*22a10*/  @!P2 IADD3 R7, -R7, RZ, RZ ;  /* 0x000000ff0707a210 */ /* 0x000fe40007ffe1ff */
[----:B------:R-:W-:-:S04]  /*22a20*/  @!P1 LOP3.LUT R7, RZ, R25, RZ, 0x33, !PT ;  /* 0x00000019ff079212 */ /* 0x000fc800078e33ff */
[----:B------:R-:W-:-:S05]  /*22a30*/  IABS R3, R7 ;  /* 0x0000000700037213 */ /* 0x000fca0000000000 */
[----:B------:R-:W-:-:S04]  /*22a40*/  IMAD.HI.U32 R4, R4, R3, RZ ;  /* 0x0000000304047227 */ /* 0x000fc800078e00ff */
[----:B------:R-:W-:Y:S01]  /*22a50*/  IMAD R3, R4, R2, R3 ;  /* 0x0000000204037224 */ /* 0x000fe200078e0203 */
[----:B------:R-:W-:-:S04]  /*22a60*/  LOP3.LUT R2, R7, R5, RZ, 0x3c, !PT ;  /* 0x0000000507027212 */ /* 0x000fc800078e3cff */
[----:B------:R-:W-:Y:S02]  /*22a70*/  ISETP.GT.U32.AND P1, PT, R6, R3, PT ;  /* 0x000000030600720c */ /* 0x000fe40003f24070 */
[----:B------:R-:W-:-:S11]  /*22a80*/  ISETP.GE.AND P2, PT, R2, RZ, PT ;  /* 0x000000ff0200720c */ /* 0x000fd60003f46270 */
[----:B------:R-:W-:Y:S02]  /*22a90*/  @!P1 IMAD.IADD R3, R3, 0x1, -R6 ;  /* 0x0000000103039824 */ /* 0x000fe400078e0a06 */
[----:B------:R-:W-:Y:S01]  /*22aa0*/  @!P1 VIADD R4, R4, 0x1 ;  /* 0x0000000104049836 */ /* 0x000fe20000000000 */
[----:B------:R-:W-:Y:S02]  /*22ab0*/  ISETP.NE.AND P1, PT, R5, RZ, PT ;  /* 0x000000ff0500720c */ /* 0x000fe40003f25270 */
[----:B------:R-:W-:Y:S01]  /*22ac0*/  ISETP.GE.U32.AND P0, PT, R3, R6, PT ;  /* 0x000000060300720c */ /* 0x000fe20003f06070 */
[----:B------:R-:W-:-:S04]  /*22ad0*/  IMAD.MOV R3, RZ, RZ, -R7 ;  /* 0x000000ffff037224 */ /* 0x000fc800078e0a07 */
[----:B------:R-:W-:-:S08]  /*22ae0*/  IMAD R3, R25, R3, R0 ;  /* 0x0000000319037224 */ /* 0x000fd000078e0200 */
        /* <DEDUP_REMOVED lines=8> */
.L_x_6105:
[----:B----4-:R-:W0:Y:S02]  /*22b70*/  LDC.64 R2, c[0x0][0xc90] ;  /* 0x00032400ff027b82 */ /* 0x010e240000000a00 */
[----:B0-----:R-:W-:-:S05]  /*22b80*/  IMAD.WIDE R2, R27, 0x4, R2 ;  /* 0x000000041b027825 */ /* 0x001fca00078e0202 */
[----:B------:R0:W2:Y:S02]  /*22b90*/  LDG.E R6, desc[UR40][R2.64] ;  /* 0x0000002802067981 */ /* 0x0000a4000c1e1900 */
[----:B0-----:R-:W-:Y:S02]  /*22ba0*/  IMAD.MOV.U32 R2, RZ, RZ, RZ ;  /* 0x000000ffff027224 */ /* 0x001fe400078e00ff */
[----:B--2---:R-:W-:-:S05]  /*22bb0*/  IMAD R5, R25, R6, RZ ;  /* 0x0000000619057224 */ /* 0x004fca00078e02ff */
[----:B-1----:R-:W-:-:S04]  /*22bc0*/  IABS R7, R5 ;  /* 0x0000000500077213 */ /* 0x002fc80000000000 */
        /* <DEDUP_REMOVED lines=30> */
[----:B0-----:R-:W-:-:S02]  /*22db0*/  IADD3 R2, R8, 0xffffffe, RZ ;  /* 0x0ffffffe08027810 */ /* 0x001fc40007ffe0ff */
[----:B------:R-:W-:-:S04]  /*22dc0*/  IABS R8, R0 ;  /* 0x0000000000087213 */ /* 0x000fc80000000000 */
        /* <DEDUP_REMOVED lines=22> */
.L_x_6106:
[----:B------:R-:W-:-:S05]  /*22f30*/  LOP3.LUT R0, RZ, R3, RZ, 0x33, !PT ;  /* 0x00000003ff007212 */ /* 0x000fca00078e33ff */
[----:B------:R-:W-:Y:S01]  /*22f40*/  IMAD.IADD R25, R25, 0x1, R0 ;  /* 0x0000000119197824 */ /* 0x000fe200078e0200 */
[----:B------:R-:W-:Y:S06]  /*22f50*/  BRA `(.L_x_6107) ;  /* 0x00000000001c7947 */ /* 0x000fec0003800000 */
.L_x_6099:
[----:B------:R-:W-:Y:S01]  /*22f60*/  UMOV UR4, URZ ;  /* 0x0000003f00047c82 */ /* 0x000fe20008000000 */
[----:B------:R-:W-:Y:S01]  /*22f70*/  UMOV UR5, URZ ;  /* 0x0000003f00057c82 */ /* 0x000fe20008000000 */
[----:B------:R-:W-:Y:S01]  /*22f80*/  ULDC UR6, c[0x0][0xc3c] ;  /* 0x00030f0000067ab9 */ /* 0x000fe20000000800 */
[----:B------:R-:W-:Y:S02]  /*22f90*/  IMAD.MOV.U32 R24, RZ, RZ, R0 ;  /* 0x000000ffff187224 */ /* 0x000fe400078e0000 */
[----:B------:R-:W-:Y:S02]  /*22fa0*/  IMAD.U32 R25, RZ, RZ, UR4 ;  /* 0x00000004ff197e24 */ /* 0x000fe4000f8e00ff */
[----:B------:R-:W-:Y:S02]  /*22fb0*/  IMAD.U32 R26, RZ, RZ, UR5 ;  /* 0x00000005ff1a7e24 */ /* 0x000fe4000f8e00ff */
[----:B------:R-:W-:-:S07]  /*22fc0*/  IMAD.U32 R27, RZ, RZ, UR6 ;  /* 0x00000006ff1b7e24 */ /* 0x000fce000f8e00ff */
.L_x_6107:
        /* <DEDUP_REMOVED lines=10> */
.L_x_6096:
[----:B------:R-:W-:Y:S02]  /*23070*/  ULDC UR4, c[0x0][0xc3c] ;  /* 0x00030f0000047ab9 */ /* 0x000fe40000000800 */
[----:B0-----:R-:W-:-:S13]  /*23080*/  ISETP.GE.AND P0, PT, R27, UR4, PT ;  /* 0x000000041b007c0c */ /* 0x001fda000bf06270 */
[----:B------:R-:W-:Y:S05]  /*23090*/  @!P0 BRA `(.L_x_6108) ;  /* 0xffffff8c00148947 */ /* 0x000fea000383ffff */
[----:B------:R-:W-:Y:S05]  /*230a0*/  BSYNC B8 ;  /* 0x0000000000087941 */ /* 0x000fea0003800000 */
.L_x_5981:
        /* <DEDUP_REMOVED lines=12> */
.L_x_6253:
[----:B------:R-:W-:Y:S05]  /*23170*/  BSYNC B0 ;  /* 0x0000000000007941 */ /* 0x000fea0003800000 */
.L_x_6109:
[----:B------:R-:W-:-:S03]  /*23180*/  UMOV UR4, 0xffffffff ;  /* 0xffffffff00047882 */ /* 0x000fc60000000000 */
[----:B------:R-:W-:Y:S05]  /*23190*/  BRA.DIV UR4, `(.L_x_6111) ;  /* 0x0000004204a07947 */ /* 0x000fea000b800000 */
[----:B0-----:R-:W0:Y:S02]  /*231a0*/  S2R R0, SR_TID.X ;  /* 0x0000000000007919 */ /* 0x001e240000002100 */
[----:B0-----:R-:W-:-:S04]  /*231b0*/  SHF.R.U32.HI R0, RZ, 0x5, R0 ;  /* 0x00000005ff007819 */ /* 0x001fc80000011600 */
[----:B------:R-:W-:-:S05]  /*231c0*/  LOP3.LUT R0, R0, 0x3, RZ, 0xc0, !PT ;  /* 0x0000000300007812 */ /* 0x000fca00078ec0ff */
[----:B------:R0:W1:Y:S02]  /*231d0*/  SHFL.IDX PT, R14, R0, RZ, 0x1f ;  /* 0x00001fff000e7589 */ /* 0x00006400000e0000 */
.L_x_6256:
[----:B-1----:R-:W-:-:S13]  /*231e0*/  ISETP.NE.AND P0, PT, R14, RZ, PT ;  /* 0x000000ff0e00720c */ /* 0x002fda0003f05270 */
[----:B------:R-:W-:Y:S05]  /*231f0*/  @P0 BRA `(.L_x_5743) ;  /* 0x0000000000880947 */ /* 0x000fea0003800000 */
[----:B------:R-:W-:-:S03]  /*23200*/  UMOV UR4, 0xffffffff ;  /* 0xffffffff00047882 */ /* 0x000fc60000000000 */
[----:B------:R-:W-:Y:S05]  /*23210*/  BRA.DIV UR4, `(.L_x_6112) ;  /* 0x0000004204b47947 */ /* 0x000fea000b800000 */
[----:B------:R-:W-:-:S13]  /*23220*/  ELECT P6, URZ, PT ;  /* 0x00000000003f782f */ /* 0x000fda00038c0000 */
.L_x_6259:
[----:B------:R-:W-:Y:S05]  /*23230*/  @!P6 BRA `(.L_x_5743) ;  /* 0x000000000078e947 */ /* 0x000fea0003800000 */
[----:B------:R-:W-:-:S06]  /*23240*/  ULOP3.LUT UR4, UR36, 0x2, URZ, 0xfc, !UPT ;  /* 0x0000000224047892 */ /* 0x000fcc000f8efc3f */
[----:B0-----:R-:W-:-:S05]  /*23250*/  IMAD.U32 R0, RZ, RZ, UR4 ;  /* 0x00000004ff007e24 */ /* 0x001fca000f8e00ff */
[----:B------:R-:W-:-:S13]  /*23260*/  ISETP.NE.AND P0, PT, R0, 0x3, PT ;  /* 0x000000030000780c */ /* 0x000fda0003f05270 */
[----:B------:R-:W-:Y:S05]  /*23270*/  @!P0 BRA `(.L_x_6113) ;  /* 0x0000000000048947 */ /* 0x000fea0003800000 */
[----:B------:R-:W-:Y:S01]  /*23280*/  BPT.TRAP 0x1 ;  /* 0x000000040000795c */ /* 0x000fe20000300000 */
.L_x_6113:
[----:B------:R-:W-:Y:S01]  /*23290*/  IMAD R5, R22, 0x8, R7 ;  /* 0x0000000816057824 */ /* 0x000fe200078e0207 */
[----:B------:R-:W-:Y:S02]  /*232a0*/  SHF.L.U32 R0, R28, 0x1f, RZ ;  /* 0x0000001f1c007819 */ /* 0x000fe400000006ff */
[----:B------:R-:W-:Y:S02]  /*232b0*/  IADD3 R22, R22, 0x1, RZ ;  /* 0x0000000116167810 */ /* 0x000fe40007ffe0ff */
[----:B------:R-:W0:Y:S02]  /*232c0*/  SYNCS.PHASECHK.TRANS64.TRYWAIT P1, [R5+URZ+0x28c40], R0 ;  /* 0x028c4000050075a7 */ /* 0x000e24000802017f */
[----:B------:R-:W-:-:S04]  /*232d0*/  ISETP.NE.AND P2, PT, R22, 0x2, PT ;  /* 0x000000021600780c */ /* 0x000fc80003f45270 */
[----:B------:R-:W-:Y:S01]  /*232e0*/  SEL R3, RZ, 0x1, P2 ;  /* 0x00000001ff037807 */ /* 0x000fe20001000000 */
[----:B0-----:R-:W-:Y:S08]  /*232f0*/  @!P1 BRA `(.L_x_6114) ;  /* 0x00000040009c9947 */ /* 0x001ff00003800000 */
.L_x_6260:
[----:B------:R-:W-:Y:S02]  /*23300*/  SEL R22, R22, RZ, P2 ;  /* 0x000000ff16167207 */ /* 0x000fe40001000000 */
[----:B------:R-:W-:Y:S01]  /*23310*/  LOP3.LUT R2, R28, R3, RZ, 0x3c, !PT ;  /* 0x000000031c027212 */ /* 0x000fe200078e3cff */
[----:B------:R-:W-:Y:S06]  /*23320*/  @!P0 BRA `(.L_x_6115) ;  /* 0x0000000000048947 */ /* 0x000fec0003800000 */
[----:B------:R-:W-:Y:S01]  /*23330*/  BPT.TRAP 0x1 ;  /* 0x000000040000795c */ /* 0x000fe20000300000 */
.L_x_6115:
[----:B------:R-:W-:Y:S01]  /*23340*/  IMAD R3, R22, 0x8, R7 ;  /* 0x0000000816037824 */ /* 0x000fe200078e0207 */
[----:B------:R-:W-:-:S04]  /*23350*/  SHF.L.U32 R2, R2, 0x1f, RZ ;  /* 0x0000001f02027819 */ /* 0x000fc800000006ff */
[----:B------:R-:W1:Y:S02]  /*23360*/  SYNCS.PHASECHK.TRANS64.TRYWAIT P1, [R3+URZ+0x28c40], R2 ;  /* 0x028c4002030075a7 */ /* 0x000e64000802017f */
[----:B-1----:R-:W-:Y:S05]  /*23370*/  @!P1 BRA `(.L_x_6116) ;  /* 0x0000004000909947 */ /* 0x002fea0003800000 */
.L_x_6261:
[----:B------:R-:W-:Y:S05]  /*23380*/  @!P0 BRA `(.L_x_6117) ;  /* 0x0000000000048947 */ /* 0x000fea0003800000 */
[----:B------:R-:W-:Y:S01]  /*23390*/  BPT.TRAP 0x1 ;  /* 0x000000040000795c */ /* 0x000fe20000300000 */
.L_x_6117:
[----:B------:R-:W5:Y:S02]  /*233a0*/  SYNCS.PHASECHK.TRANS64.TRYWAIT P1, [R5+URZ+0x28c60], R0 ;  /* 0x028c6000050075a7 */ /* 0x000f64000802017f */
[----:B-----5:R-:W-:Y:S05]  /*233b0*/  @!P1 BRA `(.L_x_6118) ;  /* 0x0000004000949947 */ /* 0x020fea0003800000 */
.L_x_6262:
[----:B------:R-:W-:Y:S05]  /*233c0*/  @!P0 BRA `(.L_x_6119) ;  /* 0x0000000000048947 */ /* 0x000fea0003800000 */
[----:B------:R-:W-:Y:S01]  /*233d0*/  BPT.TRAP 0x1 ;  /* 0x000000040000795c */ /* 0x000fe20000300000 */
.L_x_6119:
[----:B------:R0:W0:Y:S02]  /*233e0*/  SYNCS.PHASECHK.TRANS64.TRYWAIT P0, [R3+URZ+0x28c60], R2 ;  /* 0x028c6002030075a7 */ /* 0x000024000800017f */
[----:B0-----:R-:W-:Y:S05]  /*233f0*/  @!P0 NANOSLEEP.SYNCS 0x989680 ;  /* 0x009896800000895d */ /* 0x001fea0003900000 */
[----:B------:R-:W0:Y:S02]  /*23400*/  @!P0 SYNCS.PHASECHK.TRANS64 P0, [R3+URZ+0x28c60], R2 ;  /* 0x028c6002030085a7 */ /* 0x000e24000800007f */
[----:B0-----:R-:W-:Y:S05]  /*23410*/  @!P0 BRA `(.L_x_6119) ;  /* 0xfffffffc00f08947 */ /* 0x001fea000383ffff */
.L_x_5743:
[----:B------:R-:W-:Y:S05]  /*23420*/  BSYNC B9 ;  /* 0x0000000000097941 */ /* 0x000fea0003800000 */
.L_x_5740:
[----:B------:R-:W-:Y:S05]  /*23430*/  EXIT ;  /* 0x000000000000794d */ /* 0x000fea0003800000 */
.L_x_5769:
[----:B0-----:R0:W1:Y:S02]  /*23440*/  SYNCS.PHASECHK.TRANS64.TRYWAIT P5, [R61+URZ+0x28c90], R68 ;  /* 0x028c90443d0075a7 */ /* 0x00106400080a017f */
[----:B-1----:R-:W-:Y:S05]  /*23450*/  @!P5 NANOSLEEP.SYNCS 0x989680 ;  /* 0x009896800000d95d */ /* 0x002fea0003900000 */
[----:B------:R-:W1:Y:S02]  /*23460*/  @!P5 SYNCS.PHASECHK.TRANS64 P5, [R61+URZ+0x28c90], R68 ;  /* 0x028c90443d00d5a7 */ /* 0x000e6400080a007f */
[----:B-1----:R-:W-:Y:S05]  /*23470*/  @!P5 BRA `(.L_x_5769) ;  /* 0xfffffffc00f0d947 */ /* 0x002fea000383ffff */
[----:B------:R-:W-:Y:S05]  /*23480*/  BRA `(.L_x_6120) ;  /* 0xfffffe00000c7947 */ /* 0x000fea000383ffff */
.L_x_5770:
        /* <DEDUP_REMOVED lines=8> */
.L_x_6122:
[----:B------:R-:W-:Y:S05]  /*23510*/  BSYNC B1 ;  /* 0x0000000000017941 */ /* 0x000fea0003800000 */
.L_x_6121:
        /* <DEDUP_REMOVED lines=8> */
.L_x_6123:
[----:B------:R-:W-:Y:S01]  /*235a0*/  IMAD.MOV.U32 R70, RZ, RZ, R14 ;  /* 0x000000ffff467224 */ /* 0x000fe200078e000e */
[----:B------:R-:W-:Y:S06]  /*235b0*/  BRA `(.L_x_6124) ;  /* 0xfffffdfc00d47947 */ /* 0x000fec000383ffff */
.L_x_5780:
[----:B0-----:R0:W1:Y:S02]  /*235c0*/  SYNCS.PHASECHK.TRANS64.TRYWAIT P6, [R61+URZ+0x28c90], R68 ;  /* 0x028c90443d0075a7 */ /* 0x00106400080c017f */
[----:B-1----:R-:W-:Y:S05]  /*235d0*/  @!P6 NANOSLEEP.SYNCS 0x989680 ;  /* 0x009896800000e95d */ /* 0x002fea0003900000 */
[----:B------:R-:W1:Y:S02]  /*235e0*/  @!P6 SYNCS.PHASECHK.TRANS64 P6, [R61+URZ+0x28c90], R68 ;  /* 0x028c90443d00e5a7 */ /* 0x000e6400080c007f */
[----:B-1----:R-:W-:Y:S05]  /*235f0*/  @!P6 BRA `(.L_x_5780) ;  /* 0xfffffffc00f0e947 */ /* 0x002fea000383ffff */
[----:B------:R-:W-:Y:S05]  /*23600*/  BRA `(.L_x_6125) ;  /* 0xfffffe08003c7947 */ /* 0x000fea000383ffff */
.L_x_5781:
        /* <DEDUP_REMOVED lines=8> */
.L_x_6127:
[----:B------:R-:W-:Y:S05]  /*23690*/  BSYNC B1 ;  /* 0x0000000000017941 */ /* 0x000fea0003800000 */
.L_x_6126:
        /* <DEDUP_REMOVED lines=8> */
.L_x_6128:
[----:B------:R-:W-:Y:S01]  /*23720*/  IMAD.MOV.U32 R70, RZ, RZ, R14 ;  /* 0x000000ffff467224 */ /* 0x000fe200078e000e */
[----:B------:R-:W-:Y:S06]  /*23730*/  BRA `(.L_x_6129) ;  /* 0xfffffe0800047947 */ /* 0x000fec000383ffff */
.L_x_5786:
[----:B-1----:R1:W2:Y:S02]  /*23740*/  SYNCS.PHASECHK.TRANS64.TRYWAIT P4, [R61+URZ+0x28c90], R68 ;  /* 0x028c90443d0075a7 */ /* 0x0022a4000808017f */
[----:B--2---:R-:W-:Y:S05]  /*23750*/  @!P4 NANOSLEEP.SYNCS 0x989680 ;  /* 0x009896800000c95d */ /* 0x004fea0003900000 */
[----:B------:R-:W2:Y:S02]  /*23760*/  @!P4 SYNCS.PHASECHK.TRANS64 P4, [R61+URZ+0x28c90], R68 ;  /* 0x028c90443d00c5a7 */ /* 0x000ea4000808007f */
[----:B--2---:R-:W-:Y:S05]  /*23770*/  @!P4 BRA `(.L_x_5786) ;  /* 0xfffffffc00f0c947 */ /* 0x004fea000383ffff */
[----:B------:R-:W-:Y:S05]  /*23780*/  BRA `(.L_x_6130) ;  /* 0xfffffe1000047947 */ /* 0x000fea000383ffff */
.L_x_5787:
[----:B------:R-:W-:Y:S01]  /*23790*/  BSSY B1, `(.L_x_6131) ;  /* 0x0000007000017945 */ /* 0x000fe20003800000 */
[----:B------:R-:W-:Y:S02]  /*237a0*/  IMAD.MOV.U32 R12, RZ, RZ, RZ ;  /* 0x000000ffff0c7224 */ /* 0x000fe400078e00ff */
[----:B------:R-:W-:Y:S02]  /*237b0*/  IMAD.MOV.U32 R11, RZ, RZ, 0x1c1f ;  /* 0x00001c1fff0b7424 */ /* 0x000fe400078e00ff */
[----:B------:R-:W-:-:S07]  /*237c0*/  IMAD.MOV.U32 R15, RZ, RZ, -0x1 ;  /* 0xffffffffff0f7424 */ /* 0x000fce00078e00ff */
[----:B-1----:R-:W-:Y:S05]  /*237d0*/  WARPSYNC.COLLECTIVE R15, `(.L_x_6132) ;  /* 0x000000000f087348 */ /* 0x002fea0003c00000 */
[----:B------:R0:W2:Y:S02]  /*237e0*/  SHFL.IDX P6, R14, R13, R12, R11 ;  /* 0x0000000c0d0e7389 */ /* 0x0000a400000c000b */
[----:B012---:R-:W-:Y:S01]  /*237f0*/  ENDCOLLECTIVE ;  /* 0x000000000000791b */ /* 0x007fe20003800000 */
.L_x_6132:
[----:B------:R-:W-:Y:S05]  /*23800*/  BSYNC B1 ;  /* 0x0000000000017941 */ /* 0x000fea0003800000 */
.L_x_6131:
        /* <DEDUP_REMOVED lines=8> */
.L_x_6133:
[----:B------:R-:W-:Y:S05]  /*23890*/  BRA `(.L_x_6134) ;  /* 0xfffffe1000247947 */ /* 0x000fea000383ffff */
.L_x_5791:
[----:B--2---:R2:W3:Y:S02]  /*238a0*/  SYNCS.PHASECHK.TRANS64.TRYWAIT P3, [R61+URZ+0x28cb0], R68 ;  /* 0x028cb0443d0075a7 */ /* 0x0044e4000806017f */
[----:B---3--:R-:W-:Y:S05]  /*238b0*/  @!P3 NANOSLEEP.SYNCS 0x989680 ;  /* 0x009896800000b95d */ /* 0x008fea0003900000 */
[----:B------:R-:W3:Y:S02]  /*238c0*/  @!P3 SYNCS.PHASECHK.TRANS64 P3, [R61+URZ+0x28cb0], R68 ;  /* 0x028cb0443d00b5a7 */ /* 0x000ee4000806007f */
[----:B---3--:R-:W-:Y:S05]  /*238d0*/  @!P3 BRA `(.L_x_5791) ;  /* 0xfffffffc00f0b947 */ /* 0x008fea000383ffff */
[----:B------:R-:W-:Y:S05]  /*238e0*/  BRA `(.L_x_6135) ;  /* 0xfffffe1000b07947 */ /* 0x000fea000383ffff */
.L_x_5812:
[----:B-1----:R1:W2:Y:S02]  /*238f0*/  SYNCS.PHASECHK.TRANS64.TRYWAIT P1, [R12+URZ+0x28c50], R5 ;  /* 0x028c50050c0075a7 */ /* 0x0022a4000802017f */
[----:B--2---:R-:W-:Y:S05]  /*23900*/  @!P1 NANOSLEEP.SYNCS 0x989680 ;  /* 0x009896800000995d */ /* 0x004fea0003900000 */
[----:B------:R-:W2:Y:S02]  /*23910*/  @!P1 SYNCS.PHASECHK.TRANS64 P1, [R12+URZ+0x28c50], R5 ;  /* 0x028c50050c0095a7 */ /* 0x000ea4000802007f */
[----:B--2---:R-:W-:Y:S05]  /*23920*/  @!P1 BRA `(.L_x_5812) ;  /* 0xfffffffc00f09947 */ /* 0x004fea000383ffff */
[----:B------:R-:W-:Y:S05]  /*23930*/  BRA `(.L_x_6136) ;  /* 0xfffffe28005c7947 */ /* 0x000fea000383ffff */
.L_x_5820:
[----:B-1----:R1:W2:Y:S02]  /*23940*/  SYNCS.PHASECHK.TRANS64.TRYWAIT P1, [R21+URZ+0x28c50], R12 ;  /* 0x028c500c150075a7 */ /* 0x0022a4000802017f */
[----:B--2---:R-:W-:Y:S05]  /*23950*/  @!P1 NANOSLEEP.SYNCS 0x989680 ;  /* 0x009896800000995d */ /* 0x004fea0003900000 */
[----:B------:R-:W2:Y:S02]  /*23960*/  @!P1 SYNCS.PHASECHK.TRANS64 P1, [R21+URZ+0x28c50], R12 ;  /* 0x028c500c150095a7 */ /* 0x000ea4000802007f */
[----:B--2---:R-:W-:Y:S05]  /*23970*/  @!P1 BRA `(.L_x_5820) ;  /* 0xfffffffc00f09947 */ /* 0x004fea000383ffff */
[----:B------:R-:W-:Y:S05]  /*23980*/  BRA `(.L_x_5819) ;  /* 0xfffffe3400847947 */ /* 0x000fea000383ffff */
.L_x_5844:
[----:B------:R-:W-:Y:S01]  /*23990*/  BSSY B1, `(.L_x_6137) ;  /* 0x0000008000017945 */ /* 0x000fe20003800000 */
[----:B------:R-:W-:Y:S02]  /*239a0*/  IMAD.MOV.U32 R13, RZ, RZ, R31 ;  /* 0x000000ffff0d7224 */ /* 0x000fe400078e001f */
[----:B------:R-:W-:Y:S02]  /*239b0*/  IMAD.MOV.U32 R12, RZ, RZ, RZ ;  /* 0x000000ffff0c7224 */ /* 0x000fe400078e00ff */
[----:B0-----:R-:W-:Y:S02]  /*239c0*/  IMAD.MOV.U32 R11, RZ, RZ, 0x1c1f ;  /* 0x00001c1fff0b7424 */ /* 0x001fe400078e00ff */
[----:B------:R-:W-:-:S07]  /*239d0*/  IMAD.MOV.U32 R15, RZ, RZ, -0x1 ;  /* 0xffffffffff0f7424 */ /* 0x000fce00078e00ff */
[----:B------:R-:W-:Y:S05]  /*239e0*/  WARPSYNC.COLLECTIVE R15, `(.L_x_6138) ;  /* 0x000000000f087348 */ /* 0x000fea0003c00000 */
[----:B------:R0:W1:Y:S02]  /*239f0*/  SHFL.IDX P6, R14, R13, R12, R11 ;  /* 0x0000000c0d0e7389 */ /* 0x00006400000c000b */
[----:B01----:R-:W-:Y:S01]  /*23a00*/  ENDCOLLECTIVE ;  /* 0x000000000000791b */ /* 0x003fe20003800000 */
.L_x_6138:
[----:B------:R-:W-:Y:S05]  /*23a10*/  BSYNC B1 ;  /* 0x0000000000017941 */ /* 0x000fea0003800000 */
.L_x_6137:
[----:B------:R-:W-:Y:S01]  /*23a20*/  IMAD.MOV.U32 R13, RZ, RZ, R10 ;  /* 0x000000ffff0d7224 */ /* 0x000fe200078e000a */
[----:B------:R-:W-:Y:S01]  /*23a30*/  MOV R15, 0xffffffff ;  /* 0xffffffff000f7802 */ /* 0x000fe20000000f00 */
[----:B------:R-:W-:Y:S02]  /*23a40*/  IMAD.MOV.U32 R12, RZ, RZ, RZ ;  /* 0x000000ffff0c7224 */ /* 0x000fe400078e00ff */
[----:B------:R-:W-:Y:S02]  /*23a50*/  IMAD.MOV.U32 R11, RZ, RZ, 0x1c1f ;  /* 0x00001c1fff0b7424 */ /* 0x000fe400078e00ff */
[----:B------:R-:W-:-:S07]  /*23a60*/  IMAD.MOV.U32 R0, RZ, RZ, R14 ;  /* 0x000000ffff007224 */ /* 0x000fce00078e000e */
[----:B------:R-:W-:Y:S05]  /*23a70*/  WARPSYNC.COLLECTIVE R15, `(.L_x_6139) ;  /* 0x000000000f087348 */ /* 0x000fea0003c00000 */
[----:B------:R0:W1:Y:S02]  /*23a80*/  SHFL.IDX P6, R14, R13, R12, R11 ;  /* 0x0000000c0d0e7389 */ /* 0x00006400000c000b */
[----:B01----:R-:W-:Y:S01]  /*23a90*/  ENDCOLLECTIVE ;  /* 0x000000000000791b */ /* 0x003fe20003800000 */
.L_x_6139:
[----:B------:R-:W-:Y:S02]  /*23aa0*/  IMAD.MOV.U32 R13, RZ, RZ, R80 ;  /* 0x000000ffff0d7224 */ /* 0x000fe400078e0050 */
[----:B------:R-:W-:-:S07]  /*23ab0*/  IMAD.MOV.U32 R3, RZ, RZ, R14 ;  /* 0x000000ffff037224 */ /* 0x000fce00078e000e */
[----:B------:R-:W-:Y:S05]  /*23ac0*/  WARPSYNC.COLLECTIVE R15, `(.L_x_6140) ;  /* 0x000000000f087348 */ /* 0x000fea0003c00000 */
[----:B------:R0:W1:Y:S02]  /*23ad0*/  SHFL.IDX P6, R14, R13, R12, R11 ;  /* 0x0000000c0d0e7389 */ /* 0x00006400000c000b */
[----:B01----:R-:W-:Y:S01]  /*23ae0*/  ENDCOLLECTIVE ;  /* 0x000000000000791b */ /* 0x003fe20003800000 */
.L_x_6140:
[----:B------:R-:W-:Y:S02]  /*23af0*/  IMAD.MOV.U32 R13, RZ, RZ, R30 ;  /* 0x000000ffff0d7224 */ /* 0x000fe400078e001e */
[----:B------:R-:W-:-:S07]  /*23b00*/  IMAD.MOV.U32 R7, RZ, RZ, R14 ;  /* 0x000000ffff077224 */ /* 0x000fce00078e000e */
[----:B------:R-:W-:Y:S05]  /*23b10*/  WARPSYNC.COLLECTIVE R15, `(.L_x_6141) ;  /* 0x000000000f087348 */ /* 0x000fea0003c00000 */
[----:B------:R0:W1:Y:S02]  /*23b20*/  SHFL.IDX P6, R14, R13, R12, R11 ;  /* 0x0000000c0d0e7389 */ /* 0x00006400000c000b */
[----:B01----:R-:W-:Y:S01]  /*23b30*/  ENDCOLLECTIVE ;  /* 0x000000000000791b */ /* 0x003fe20003800000 */
.L_x_6141:
[----:B------:R-:W-:Y:S01]  /*23b40*/  IMAD.MOV.U32 R8, RZ, RZ, R14 ;  /* 0x000000ffff087224 */ /* 0x000fe200078e000e */
[----:B------:R-:W-:Y:S06]  /*23b50*/  BRA `(.L_x_6142) ;  /* 0xfffffe5000b47947 */ /* 0x000fec000383ffff */
.L_x_5847:
[----:B------:R-:W-:Y:S01]  /*23b60*/  BSSY B1, `(.L_x_6143) ;  /* 0x0000008000017945 */ /* 0x000fe20003800000 */
[----:B------:R-:W-:Y:S02]  /*23b70*/  IMAD.MOV.U32 R13, RZ, RZ, R31 ;  /* 0x000000ffff0d7224 */ /* 0x000fe400078e001f */
[----:B------:R-:W-:Y:S02]  /*23b80*/  IMAD.MOV.U32 R12, RZ, RZ, 0x1 ;  /* 0x00000001ff0c7424 */ /* 0x000fe400078e00ff */
[----:B------:R-:W-:Y:S02]  /*23b90*/  IMAD.MOV.U32 R11, RZ, RZ, 0x1c1f ;  /* 0x00001c1fff0b7424 */ /* 0x000fe400078e00ff */
[----:B------:R-:W-:-:S07]  /*23ba0*/  IMAD.MOV.U32 R15, RZ, RZ, -0x1 ;  /* 0xffffffffff0f7424 */ /* 0x000fce00078e00ff */
[----:B-1--4-:R-:W-:Y:S05]  /*23bb0*/  WARPSYNC.COLLECTIVE R15, `(.L_x_6144) ;  /* 0x000000000f087348 */ /* 0x012fea0003c00000 */
[----:B------:R0:W2:Y:S02]  /*23bc0*/  SHFL.IDX P6, R14, R13, R12, R11 ;  /* 0x0000000c0d0e7389 */ /* 0x0000a400000c000b */
[----:B012-4-:R-:W-:Y:S01]  /*23bd0*/  ENDCOLLECTIVE ;  /* 0x000000000000791b */ /* 0x017fe20003800000 */
.L_x_6144:
[----:B------:R-:W-:Y:S05]  /*23be0*/  BSYNC B1 ;  /* 0x0000000000017941 */ /* 0x000fea0003800000 */
.L_x_6143:
[----:B------:R-:W-:Y:S02]  /*23bf0*/  IMAD.MOV.U32 R13, RZ, RZ, R10 ;  /* 0x000000ffff0d7224 */ /* 0x000fe400078e000a */
[----:B------:R-:W-:Y:S02]  /*23c00*/  IMAD.MOV.U32 R12, RZ, RZ, 0x1 ;  /* 0x00000001ff0c7424 */ /* 0x000fe400078e00ff */
[----:B------:R-:W-:Y:S02]  /*23c10*/  IMAD.MOV.U32 R11, RZ, RZ, 0x1c1f ;  /* 0x00001c1fff0b7424 */ /* 0x000fe400078e00ff */
[----:B------:R-:W-:Y:S02]  /*23c20*/  IMAD.MOV.U32 R15, RZ, RZ, -0x1 ;  /* 0xffffffffff0f7424 */ /* 0x000fe400078e00ff */
[----:B------:R-:W-:-:S07]  /*23c30*/  IMAD.MOV.U32 R0, RZ, RZ, R14 ;  /* 0x000000ffff007224 */ /* 0x000fce00078e000e */
[----:B------:R-:W-:Y:S05]  /*23c40*/  WARPSYNC.COLLECTIVE R15, `(.L_x_6145) ;  /* 0x000000000f087348 */ /* 0x000fea0003c00000 */
[----:B------:R0:W1:Y:S02]  /*23c50*/  SHFL.IDX P6, R14, R13, R12, R11 ;  /* 0x0000000c0d0e7389 */ /* 0x00006400000c000b */
[----:B01----:R-:W-:Y:S01]  /*23c60*/  ENDCOLLECTIVE ;  /* 0x000000000000791b */ /* 0x003fe20003800000 */
.L_x_6145:
[----:B------:R-:W-:Y:S02]  /*23c70*/  IMAD.MOV.U32 R13, RZ, RZ, R80 ;  /* 0x000000ffff0d7224 */ /* 0x000fe400078e0050 */
[----:B------:R-:W-:-:S07]  /*23c80*/  IMAD.MOV.U32 R3, RZ, RZ, R14 ;  /* 0x000000ffff037224 */ /* 0x000fce00078e000e */
[----:B------:R-:W-:Y:S05]  /*23c90*/  WARPSYNC.COLLECTIVE R15, `(.L_x_6146) ;  /* 0x000000000f087348 */ /* 0x000fea0003c00000 */
[----:B------:R0:W1:Y:S02]  /*23ca0*/  SHFL.IDX P6, R14, R13, R12, R11 ;  /* 0x0000000c0d0e7389 */ /* 0x00006400000c000b */
[----:B01----:R-:W-:Y:S01]  /*23cb0*/  ENDCOLLECTIVE ;  /* 0x000000000000791b */ /* 0x003fe20003800000 */
.L_x_6146:
[----:B------:R-:W-:Y:S02]  /*23cc0*/  IMAD.MOV.U32 R13, RZ, RZ, R30 ;  /* 0x000000ffff0d7224 */ /* 0x000fe400078e001e */
[----:B------:R-:W-:-:S07]  /*23cd0*/  IMAD.MOV.U32 R7, RZ, RZ, R14 ;  /* 0x000000ffff077224 */ /* 0x000fce00078e000e */
[----:B------:R-:W-:Y:S05]  /*23ce0*/  WARPSYNC.COLLECTIVE R15, `(.L_x_6147) ;  /* 0x000000000f087348 */ /* 0x000fea0003c00000 */
[----:B------:R0:W1:Y:S02]  /*23cf0*/  SHFL.IDX P6, R14, R13, R12, R11 ;  /* 0x0000000c0d0e7389 */ /* 0x00006400000c000b */
[----:B01----:R-:W-:Y:S01]  /*23d00*/  ENDCOLLECTIVE ;  /* 0x000000000000791b */ /* 0x003fe20003800000 */
.L_x_6147:
[----:B------:R-:W-:Y:S01]  /*23d10*/  MOV R30, R14 ;  /* 0x0000000e001e7202 */ /* 0x000fe20000000f00 */
[----:B------:R-:W-:Y:S06]  /*23d20*/  BRA `(.L_x_6148) ;  /* 0xfffffe5400147947 */ /* 0x000fec000383ffff */
.L_x_5851:
[----:B0-----:R0:W1:Y:S02]  /*23d30*/  SYNCS.PHASECHK.TRANS64.TRYWAIT P0, [R2+URZ+0x28c00], R35 ;  /* 0x028c0023020075a7 */ /* 0x001064000800017f */
[----:B-1----:R-:W-:Y:S05]  /*23d40*/  @!P0 NANOSLEEP.SYNCS 0x989680 ;  /* 0x009896800000895d */ /* 0x002fea0003900000 */
[----:B------:R-:W1:Y:S02]  /*23d50*/  @!P0 SYNCS.PHASECHK.TRANS64 P0, [R2+URZ+0x28c00], R35 ;  /* 0x028c0023020085a7 */ /* 0x000e64000800007f */
[----:B-1----:R-:W-:Y:S05]  /*23d60*/  @!P0 BRA `(.L_x_5851) ;  /* 0xfffffffc00f08947 */ /* 0x002fea000383ffff */
[----:B------:R-:W-:Y:S05]  /*23d70*/  BRA `(.L_x_6149) ;  /* 0xfffffe5800087947 */ /* 0x000fea000383ffff */
.L_x_5859:
[----:B------:R-:W1:Y:S01]  /*23d80*/  LDC R37, c[0x0][0x3f4] ;  /* 0x0000fd00ff257b82 */ /* 0x000e620000000800 */
[----:B------:R-:W-:Y:S01]  /*23d90*/  BSSY B1, `(.L_x_6150) ;  /* 0x0000008000017945 */ /* 0x000fe20003800000 */
[----:B------:R-:W-:Y:S02]  /*23da0*/  IMAD.MOV.U32 R13, RZ, RZ, R27 ;  /* 0x000000ffff0d7224 */ /* 0x000fe400078e001b */
[----:B------:R-:W-:Y:S02]  /*23db0*/  IMAD.MOV.U32 R12, RZ, RZ, RZ ;  /* 0x000000ffff0c7224 */ /* 0x000fe400078e00ff */
[----:B0-----:R-:W-:Y:S02]  /*23dc0*/  IMAD.MOV.U32 R11, RZ, RZ, 0x1c1f ;  /* 0x00001c1fff0b7424 */ /* 0x001fe400078e00ff */
[----:B------:R-:W-:-:S07]  /*23dd0*/  IMAD.MOV.U32 R15, RZ, RZ, -0x1 ;  /* 0xffffffffff0f7424 */ /* 0x000fce00078e00ff */
[----:B-1-3--:R-:W-:Y:S05]  /*23de0*/  WARPSYNC.COLLECTIVE R15, `(.L_x_6151) ;  /* 0x000000000f087348 */ /* 0x00afea0003c00000 */
[----:B------:R0:W2:Y:S02]  /*23df0*/  SHFL.IDX P6, R14, R13, R12, R11 ;  /* 0x0000000c0d0e7389 */ /* 0x0000a400000c000b */
[----:B0123--:R-:W-:Y:S01]  /*23e00*/  ENDCOLLECTIVE ;  /* 0x000000000000791b */ /* 0x00ffe20003800000 */
.L_x_6151:
[----:B------:R-:W-:Y:S05]  /*23e10*/  BSYNC B1 ;  /* 0x0000000000017941 */ /* 0x000fea0003800000 */
.L_x_6150:
[----:B------:R-:W-:Y:S01]  /*23e20*/  IMAD.MOV.U32 R13, RZ, RZ, R26 ;  /* 0x000000ffff0d7224 */ /* 0x000fe200078e001a */
[----:B------:R-:W-:Y:S01]  /*23e30*/  ISETP.GE.AND P0, PT, R18, R37, PT ;  /* 0x000000251200720c */ /* 0x000fe20003f06270 */
[----:B------:R-:W-:Y:S02]  /*23e40*/  IMAD.MOV.U32 R12, RZ, RZ, RZ ;  /* 0x000000ffff0c7224 */ /* 0x000fe400078e00ff */
[----:B------:R-:W-:Y:S02]  /*23e50*/  IMAD.MOV.U32 R11, RZ, RZ, 0x1c1f ;  /* 0x00001c1fff0b7424 */ /* 0x000fe400078e00ff */
[----:B------:R-:W-:Y:S02]  /*23e60*/  IMAD.MOV.U32 R15, RZ, RZ, -0x1 ;  /* 0xffffffffff0f7424 */ /* 0x000fe400078e00ff */
[----:B------:R-:W-:Y:S02]  /*23e70*/  IMAD.MOV.U32 R0, RZ, RZ, R14 ;  /* 0x000000ffff007224 */ /* 0x000fe400078e000e */
[----:B------:R-:W-:-:S07]  /*23e80*/  IMAD R3, R23, R6, RZ ;  /* 0x0000000617037224 */ /* 0x000fce00078e02ff */
[----:B------:R-:W-:Y:S05]  /*23e90*/  WARPSYNC.COLLECTIVE R15, `(.L_x_6152) ;  /* 0x000000000f087348 */ /* 0x000fea0003c00000 */
[----:B------:R0:W1:Y:S02]  /*23ea0*/  SHFL.IDX P6, R14, R13, R12, R11 ;  /* 0x0000000c0d0e7389 */ /* 0x00006400000c000b */
[----:B01----:R-:W-:Y:S01]  /*23eb0*/  ENDCOLLECTIVE ;  /* 0x000000000000791b */ /* 0x003fe20003800000 */
.L_x_6152:
[----:B------:R-:W-:Y:S01]  /*23ec0*/  ISETP.GE.OR P1, PT, R34, R3, P0 ;  /* 0x000000032200720c */ /* 0x000fe20000726670 */
[----:B------:R-:W-:-:S12]  /*23ed0*/  IMAD.MOV.U32 R13, RZ, RZ, R25 ;  /* 0x000000ffff0d7224 */ /* 0x000fd800078e0019 */
[C---:B------:R-:W-:Y:S01]  /*23ee0*/  @!P1 IMAD.SHL.U32 R7, R18.reuse, 0x2, RZ ;  /* 0x0000000212079824 */ /* 0x040fe200078e00ff */
[----:B------:R-:W-:Y:S01]  /*23ef0*/  @!P1 SHF.L.U64.HI R6, R18, 0x1, R19 ;  /* 0x0000000112069819 */ /* 0x000fe20000010213 */
[----:B------:R-:W-:-:S07]  /*23f00*/  IMAD.MOV.U32 R4, RZ, RZ, R14 ;  /* 0x000000ffff047224 */ /* 0x000fce00078e000e */
[----:B------:R-:W-:Y:S05]  /*23f10*/  WARPSYNC.COLLECTIVE R15, `(.L_x_6153) ;  /* 0x000000000f087348 */ /* 0x000fea0003c00000 */
[----:B------:R0:W1:Y:S02]  /*23f20*/  SHFL.IDX P6, R14, R13, R12, R11 ;  /* 0x0000000c0d0e7389 */ /* 0x00006400000c000b */
[----:B01----:R-:W-:Y:S01]  /*23f30*/  ENDCOLLECTIVE ;  /* 0x000000000000791b */ /* 0x003fe20003800000 */
.L_x_6153:
[----:B------:R-:W-:-:S05]  /*23f40*/  @!P1 IADD3 R8, P2, R4, R7, RZ ;  /* 0x0000000704089210 */ /* 0x000fca0007f5e0ff */
[----:B------:R-:W-:Y:S02]  /*23f50*/  @!P1 IMAD.X R9, R0, 0x1, R6, P2 ;  /* 0x0000000100099824 */ /* 0x000fe400010e0606 */
[----:B------:R-:W-:Y:S02]  /*23f60*/  IMAD.MOV.U32 R13, RZ, RZ, R35 ;  /* 0x000000ffff0d7224 */ /* 0x000fe400078e0023 */
[----:B------:R-:W-:-:S07]  /*23f70*/  IMAD.MOV.U32 R5, RZ, RZ, R14 ;  /* 0x000000ffff057224 */ /* 0x000fce00078e000e */
[----:B------:R-:W-:Y:S05]  /*23f80*/  WARPSYNC.COLLECTIVE R15, `(.L_x_6154) ;  /* 0x000000000f087348 */ /* 0x000fea0003c00000 */
[----:B------:R0:W1:Y:S02]  /*23f90*/  SHFL.IDX P6, R14, R13, R12, R11 ;  /* 0x0000000c0d0e7389 */ /* 0x00006400000c000b */
[----:B01----:R-:W-:Y:S01]  /*23fa0*/  ENDCOLLECTIVE ;  /* 0x000000000000791b */ /* 0x003fe20003800000 */
.L_x_6154:
[----:B------:R-:W2:Y:S01]  /*23fb0*/  @!P1 LD.E.128 R8, desc[UR40][R8.64] ;  /* 0x0000002808089980 */ /* 0x000ea2000c101d00 */
[----:B------:R-:W-:-:S05]  /*23fc0*/  @!P1 IADD3 R4, P2, R14, R7, RZ ;  /* 0x000000070e049210 */ /* 0x000fca0007f5e0ff */
[----:B------:R-:W-:-:S06]  /*23fd0*/  @!P1 IMAD.X R5, R5, 0x1, R6, P2 ;  /* 0x0000000105059824 */ /* 0x000fcc00010e0606 */
[----:B------:R-:W5:Y:S01]  /*23fe0*/  @!P1 LD.E.128 R4, desc[UR40][R4.64] ;  /* 0x0000002804049980 */ /* 0x000f62000c101d00 */
[----:B------:R-:W-:Y:S02]  /*23ff0*/  CS2R R20, SRZ ;  /* 0x0000000000147805 */ /* 0x000fe4000001ff00 */
[----:B------:R-:W-:Y:S01]  /*24000*/  CS2R R28, SRZ ;  /* 0x00000000001c7805 */ /* 0x000fe2000001ff00 */
[----:B------:R-:W-:Y:S01]  /*24010*/  IMAD.MOV.U32 R13, RZ, RZ, R27 ;  /* 0x000000ffff0d7224 */ /* 0x000fe200078e001b */
[----:B------:R-:W-:Y:S02]  /*24020*/  CS2R R30, SRZ ;  /* 0x00000000001e7805 */ /* 0x000fe4000001ff00 */
[----:B------:R-:W-:Y:S01]  /*24030*/  CS2R R32, SRZ ;  /* 0x0000000000207805 */ /* 0x000fe2000001ff00 */
[----:B--2---:R-:W-:Y:S02]  /*24040*/  @!P1 IMAD.MOV.U32 R21, RZ, RZ, R9 ;  /* 0x000000ffff159224 */ /* 0x004fe400078e0009 */
[----:B------:R-:W-:-:S02]  /*24050*/  @!P1 IMAD.MOV.U32 R29, RZ, RZ, R11 ;  /* 0x000000ffff1d9224 */ /* 0x000fc400078e000b */
[----:B------:R-:W-:Y:S02]  /*24060*/  IMAD.MOV.U32 R12, RZ, RZ, R21 ;  /* 0x000000ffff0c7224 */ /* 0x000fe400078e0015 */
[----:B------:R-:W-:Y:S02]  /*24070*/  IMAD.MOV.U32 R11, RZ, RZ, 0x1c1f ;  /* 0x00001c1fff0b7424 */ /* 0x000fe400078e00ff */
[----:B------:R-:W-:Y:S01]  /*24080*/  @!P1 IMAD.MOV.U32 R20, RZ, RZ, R8 ;  /* 0x000000ffff149224 */ /* 0x000fe200078e0008 */
[----:B------:R-:W-:Y:S01]  /*24090*/  PRMT R46, R12, 0x7610, R46 ;  /* 0x000076100c2e7816 */ /* 0x000fe2000000002e */
[----:B------:R-:W-:Y:S02]  /*240a0*/  IMAD.MOV.U32 R12, RZ, RZ, 0x1 ;  /* 0x00000001ff0c7424 */ /* 0x000fe400078e00ff */
[----:B------:R-:W-:Y:S01]  /*240b0*/  @!P1 IMAD.MOV.U32 R28, RZ, RZ, R10 ;  /* 0x000000ffff1c9224 */ /* 0x000fe200078e000a */
[----:B------:R-:W-:Y:S01]  /*240c0*/  MOV R0, R20 ;  /* 0x0000001400007202 */ /* 0x000fe20000000f00 */
[----:B------:R-:W-:-:S07]  /*240d0*/  IMAD.MOV.U32 R9, RZ, RZ, R29 ;  /* 0x000000ffff097224 */ /* 0x000fce00078e001d */
[----:B-----5:R-:W-:Y:S05]  /*240e0*/  WARPSYNC.COLLECTIVE R15, `(.L_x_6155) ;  /* 0x000000000f087348 */ /* 0x020fea0003c00000 */
[----:B------:R0:W1:Y:S02]  /*240f0*/  SHFL.IDX P6, R14, R13, R12, R11 ;  /* 0x0000000c0d0e7389 */ /* 0x00006400000c000b */
[----:B01---5:R-:W-:Y:S01]  /*24100*/  ENDCOLLECTIVE ;  /* 0x000000000000791b */ /* 0x023fe20003800000 */
.L_x_6155:
[----:B------:R-:W-:Y:S01]  /*24110*/  IMAD.MOV.U32 R8, RZ, RZ, R28 ;  /* 0x000000ffff087224 */ /* 0x000fe200078e001c */
[----:B------:R-:W-:Y:S01]  /*24120*/  PRMT R56, R56, 0x5410, R0 ;  /* 0x0000541038387816 */ /* 0x000fe20000000000 */
[----:B------:R-:W-:-:S03]  /*24130*/  @!P1 IMAD.MOV.U32 R30, RZ, RZ, R4 ;  /* 0x000000ffff1e9224 */ /* 0x000fc600078e0004 */
[----:B------:R-:W-:Y:S01]  /*24140*/  PRMT R36, R8, 0x5410, R9 ;  /* 0x0000541008247816 */ /* 0x000fe20000000009 */
[----:B------:R-:W-:Y:S02]  /*24150*/  @!P1 IMAD.MOV.U32 R31, RZ, RZ, R5 ;  /* 0x000000ffff1f9224 */ /* 0x000fe400078e0005 */
[----:B------:R-:W-:Y:S01]  /*24160*/  @!P1 IMAD.MOV.U32 R32, RZ, RZ, R6 ;  /* 0x000000ffff209224 */ /* 0x000fe200078e0006 */
[----:B------:R-:W-:Y:S01]  /*24170*/  MOV R4, R30 ;  /* 0x0000001e00047202 */ /* 0x000fe20000000f00 */
[----:B------:R-:W-:Y:S02]  /*24180*/  @!P1 IMAD.MOV.U32 R33, RZ, RZ, R7 ;  /* 0x000000ffff219224 */ /* 0x000fe400078e0007 */
[----:B------:R-:W-:Y:S01]  /*24190*/  IMAD.MOV.U32 R13, RZ, RZ, R26 ;  /* 0x000000ffff0d7224 */ /* 0x000fe200078e001a */
[----:B------:R-:W-:Y:S01]  /*241a0*/  PRMT R56, R4, 0x7610, R56 ;  /* 0x0000761004387816 */ /* 0x000fe20000000038 */
[----:B------:R-:W-:Y:S02]  /*241b0*/  IMAD.MOV.U32 R5, RZ, RZ, R31 ;  /* 0x000000ffff057224 */ /* 0x000fe400078e001f */
[----:B------:R-:W-:-:S02]  /*241c0*/  IMAD.MOV.U32 R6, RZ, RZ, R32 ;  /* 0x000000ffff067224 */ /* 0x000fc400078e0020 */
[----:B------:R-:W-:Y:S01]  /*241d0*/  IMAD.MOV.U32 R7, RZ, RZ, R33 ;  /* 0x000000ffff077224 */ /* 0x000fe200078e0021 */
[----:B------:R-:W-:Y:S02]  /*241e0*/  PRMT R47, R5, 0x7610, R47 ;  /* 0x00007610052f7816 */ /* 0x000fe4000000002f */
[----:B------:R-:W-:Y:S02]  /*241f0*/  CS2R R4, SRZ ;  /* 0x0000000000047805 */ /* 0x000fe4000001ff00 */
[----:B------:R-:W-:Y:S01]  /*24200*/  PRMT R57, R6, 0x7610, R57 ;  /* 0x0000761006397816 */ /* 0x000fe20000000039 */
[----:B------:R-:W-:Y:S01]  /*24210*/  IMAD.MOV.U32 R0, RZ, RZ, R14 ;  /* 0x000000ffff007224 */ /* 0x000fe200078e000e */
[----:B------:R-:W-:-:S07]  /*24220*/  PRMT R50, R7, 0x7610, R50 ;  /* 0x0000761007327816 */ /* 0x000fce0000000032 */
[----:B------:R-:W-:Y:S05]  /*24230*/  WARPSYNC.COLLECTIVE R15, `(.L_x_6156) ;  /* 0x000000000f087348 */ /* 0x000fea0003c00000 */
[----:B------:R0:W1:Y:S02]  /*24240*/  SHFL.IDX P6, R14, R13, R12, R11 ;  /* 0x0000000c0d0e7389 */ /* 0x00006400000c000b */
[----:B01----:R-:W-:Y:S01]  /*24250*/  ENDCOLLECTIVE ;  /* 0x000000000000791b */ /* 0x003fe20003800000 */
.L_x_6156:
[----:B------:R-:W-:Y:S02]  /*24260*/  IMAD.MOV.U32 R13, RZ, RZ, R25 ;  /* 0x000000ffff0d7224 */ /* 0x000fe400078e0019 */
[----:B------:R-:W-:-:S07]  /*24270*/  IMAD.MOV.U32 R24, RZ, RZ, R14 ;  /* 0x000000ffff187224 */ /* 0x000fce00078e000e */
[----:B------:R-:W-:Y:S05]  /*24280*/  WARPSYNC.COLLECTIVE R15, `(.L_x_6157) ;  /* 0x000000000f087348 */ /* 0x000fea0003c00000 */
[----:B------:R0:W1:Y:S02]  /*24290*/  SHFL.IDX P6, R14, R13, R12, R11 ;  /* 0x0000000c0d0e7389 */ /* 0x00006400000c000b */
[----:B01----:R-:W-:Y:S01]  /*242a0*/  ENDCOLLECTIVE ;  /* 0x000000000000791b */ /* 0x003fe20003800000 */
.L_x_6157:
[----:B------:R-:W-:Y:S02]  /*242b0*/  IMAD.MOV.U32 R13, RZ, RZ, R35 ;  /* 0x000000ffff0d7224 */ /* 0x000fe400078e0023 */
[----:B------:R-:W-:-:S07]  /*242c0*/  IMAD.MOV.U32 R25, RZ, RZ, R14 ;  /* 0x000000ffff197224 */ /* 0x000fce00078e000e */
[----:B------:R-:W-:Y:S05]  /*242d0*/  WARPSYNC.COLLECTIVE R15, `(.L_x_6158) ;  /* 0x000000000f087348 */ /* 0x000fea0003c00000 */
[----:B------:R0:W1:Y:S02]  /*242e0*/  SHFL.IDX P6, R14, R13, R12, R11 ;  /* 0x0000000c0d0e7389 */ /* 0x00006400000c000b */
[----:B01----:R-:W-:Y:S01]  /*242f0*/  ENDCOLLECTIVE ;  /* 0x000000000000791b */ /* 0x003fe20003800000 */
.L_x_6158:
[----:B------:R-:W-:Y:S05]  /*24300*/  BRA `(.L_x_6159) ;  /* 0xfffffe6000ec7947 */ /* 0x000fea000383ffff */
.L_x_5863:
[----:B0-----:R0:W1:Y:S02]  /*24310*/  SYNCS.PHASECHK.TRANS64.TRYWAIT P1, [R2+URZ+0x28c00], R13 ;  /* 0x028c000d020075a7 */ /* 0x001064000802017f */
[----:B-1----:R-:W-:Y:S05]  /*24320*/  @!P1 NANOSLEEP.SYNCS 0x989680 ;  /* 0x009896800000995d */ /* 0x002fea0003900000 */
[----:B------:R-:W1:Y:S02]  /*24330*/  @!P1 SYNCS.PHASECHK.TRANS64 P1, [R2+URZ+0x28c00], R13 ;  /* 0x028c000d020095a7 */ /* 0x000e64000802007f */
[----:B-1----:R-:W-:Y:S05]  /*24340*/  @!P1 BRA `(.L_x_5863) ;  /* 0xfffffffc00f09947 */ /* 0x002fea000383ffff */
[----:B------:R-:W-:Y:S05]  /*24350*/  BRA `(.L_x_6160) ;  /* 0xfffffe6400887947 */ /* 0x000fea000383ffff */
.L_x_5869:
[----:B--2---:R2:W3:Y:S02]  /*24360*/  SYNCS.PHASECHK.TRANS64.TRYWAIT P1, [R12+URZ+0x28c30], R57 ;  /* 0x028c30390c0075a7 */ /* 0x0044e4000802017f */
[----:B---3--:R-:W-:Y:S05]  /*24370*/  @!P1 NANOSLEEP.SYNCS 0x989680 ;  /* 0x009896800000995d */ /* 0x008fea0003900000 */
[----:B------:R-:W3:Y:S02]  /*24380*/  @!P1 SYNCS.PHASECHK.TRANS64 P1, [R12+URZ+0x28c30], R57 ;  /* 0x028c30390c0095a7 */ /* 0x000ee4000802007f */
[----:B---3--:R-:W-:Y:S05]  /*24390*/  @!P1 BRA `(.L_x_5869) ;  /* 0xfffffffc00f09947 */ /* 0x008fea000383ffff */
[----:B------:R-:W-:Y:S05]  /*243a0*/  BRA `(.L_x_5868) ;  /* 0xfffffe7000fc7947 */ /* 0x000fea000383ffff */
.L_x_5883:
[----:B-1----:R1:W3:Y:S02]  /*243b0*/  SYNCS.PHASECHK.TRANS64.TRYWAIT P1, [R12+URZ+0x28c50], R57 ;  /* 0x028c50390c0075a7 */ /* 0x0022e4000802017f */
[----:B---3--:R-:W-:Y:S05]  /*243c0*/  @!P1 NANOSLEEP.SYNCS 0x989680 ;  /* 0x009896800000995d */ /* 0x008fea0003900000 */
[----:B------:R-:W3:Y:S02]  /*243d0*/  @!P1 SYNCS.PHASECHK.TRANS64 P1, [R12+URZ+0x28c50], R57 ;  /* 0x028c50390c0095a7 */ /* 0x000ee4000802007f */
[----:B---3--:R-:W-:Y:S05]  /*243e0*/  @!P1 BRA `(.L_x_5883) ;  /* 0xfffffffc00f09947 */ /* 0x008fea000383ffff */
[----:B------:R-:W-:Y:S05]  /*243f0*/  BRA `(.L_x_5882) ;  /* 0xfffffe9000cc7947 */ /* 0x000fea000383ffff */
.L_x_5896:
[----:B-1----:R1:W2:Y:S02]  /*24400*/  SYNCS.PHASECHK.TRANS64.TRYWAIT P1, [R21+URZ+0x28c30], R213 ;  /* 0x028c30d5150075a7 */ /* 0x0022a4000802017f */
[----:B--2---:R-:W-:Y:S05]  /*24410*/  @!P1 NANOSLEEP.SYNCS 0x989680 ;  /* 0x009896800000995d */ /* 0x004fea0003900000 */
[----:B------:R-:W2:Y:S02]  /*24420*/  @!P1 SYNCS.PHASECHK.TRANS64 P1, [R21+URZ+0x28c30], R213 ;  /* 0x028c30d5150095a7 */ /* 0x000ea4000802007f */
[----:B--2---:R-:W-:Y:S05]  /*24430*/  @!P1 BRA `(.L_x_5896) ;  /* 0xfffffffc00f09947 */ /* 0x004fea000383ffff */
[----:B------:R-:W-:Y:S05]  /*24440*/  BRA `(.L_x_5895) ;  /* 0xfffffe9800547947 */ /* 0x000fea000383ffff */
.L_x_5910:
[----:B---3--:R3:W4:Y:S02]  /*24450*/  SYNCS.PHASECHK.TRANS64.TRYWAIT P1, [R21+URZ+0x28c50], R213 ;  /* 0x028c50d5150075a7 */ /* 0x008724000802017f */
[----:B----4-:R-:W-:Y:S05]  /*24460*/  @!P1 NANOSLEEP.SYNCS 0x989680 ;  /* 0x009896800000995d */ /* 0x010fea0003900000 */
[----:B------:R-:W4:Y:S02]  /*24470*/  @!P1 SYNCS.PHASECHK.TRANS64 P1, [R21+URZ+0x28c50], R213 ;  /* 0x028c50d5150095a7 */ /* 0x000f24000802007f */
[----:B----4-:R-:W-:Y:S05]  /*24480*/  @!P1 BRA `(.L_x_5910) ;  /* 0xfffffffc00f09947 */ /* 0x010fea000383ffff */
[----:B------:R-:W-:Y:S05]  /*24490*/  BRA `(.L_x_5909) ;  /* 0xfffffebc00d47947 */ /* 0x000fea000383ffff */
.L_x_5924:
[----:B-1----:R1:W2:Y:S02]  /*244a0*/  SYNCS.PHASECHK.TRANS64.TRYWAIT P2, [R12+URZ+0x28c30], R211 ;  /* 0x028c30d30c0075a7 */ /* 0x0022a4000804017f */
[----:B--2---:R-:W-:Y:S05]  /*244b0*/  @!P2 NANOSLEEP.SYNCS 0x989680 ;  /* 0x009896800000a95d */ /* 0x004fea0003900000 */
[----:B------:R-:W2:Y:S02]  /*244c0*/  @!P2 SYNCS.PHASECHK.TRANS64 P2, [R12+URZ+0x28c30], R211 ;  /* 0x028c30d30c00a5a7 */ /* 0x000ea4000804007f */
[----:B--2---:R-:W-:Y:S05]  /*244d0*/  @!P2 BRA `(.L_x_5924) ;  /* 0xfffffffc00f0a947 */ /* 0x004fea000383ffff */
[----:B------:R-:W-:Y:S05]  /*244e0*/  BRA `(.L_x_5923) ;  /* 0xfffffec400a47947 */ /* 0x000fea000383ffff */
.L_x_5930:
[----:B----4-:R4:W0:Y:S02]  /*244f0*/  SYNCS.PHASECHK.TRANS64.TRYWAIT P2, [R12+URZ+0x28c50], R211 ;  /* 0x028c50d30c0075a7 */ /* 0x010824000804017f */
[----:B0-----:R-:W-:Y:S05]  /*24500*/  @!P2 NANOSLEEP.SYNCS 0x989680 ;  /* 0x009896800000a95d */ /* 0x001fea0003900000 */
[----:B------:R-:W0:Y:S02]  /*24510*/  @!P2 SYNCS.PHASECHK.TRANS64 P2, [R12+URZ+0x28c50], R211 ;  /* 0x028c50d30c00a5a7 */ /* 0x000e24000804007f */
[----:B0-----:R-:W-:Y:S05]  /*24520*/  @!P2 BRA `(.L_x_5930) ;  /* 0xfffffffc00f0a947 */ /* 0x001fea000383ffff */
[----:B------:R-:W-:Y:S05]  /*24530*/  BRA `(.L_x_5929) ;  /* 0xfffffee000087947 */ /* 0x000fea000383ffff */
.L_x_5939:
[----:B-1----:R1:W2:Y:S02]  /*24540*/  SYNCS.PHASECHK.TRANS64.TRYWAIT P1, [R21+URZ+0x28c30], R209 ;  /* 0x028c30d1150075a7 */ /* 0x0022a4000802017f */
[----:B--2---:R-:W-:Y:S05]  /*24550*/  @!P1 NANOSLEEP.SYNCS 0x989680 ;  /* 0x009896800000995d */ /* 0x004fea0003900000 */
[----:B------:R-:W2:Y:S02]  /*24560*/  @!P1 SYNCS.PHASECHK.TRANS64 P1, [R21+URZ+0x28c30], R209 ;  /* 0x028c30d1150095a7 */ /* 0x000ea4000802007f */
[----:B--2---:R-:W-:Y:S05]  /*24570*/  @!P1 BRA `(.L_x_5939) ;  /* 0xfffffffc00f09947 */ /* 0x004fea000383ffff */
[----:B------:R-:W-:Y:S05]  /*24580*/  BRA `(.L_x_5938) ;  /* 0xfffffee400207947 */ /* 0x000fea000383ffff */
.L_x_5953:
[----:B-1----:R1:W2:Y:S02]  /*24590*/  SYNCS.PHASECHK.TRANS64.TRYWAIT P1, [R21+URZ+0x28c50], R209 ;  /* 0x028c50d1150075a7 */ /* 0x0022a4000802017f */
[----:B--2---:R-:W-:Y:S05]  /*245a0*/  @!P1 NANOSLEEP.SYNCS 0x989680 ;  /* 0x009896800000995d */ /* 0x004fea0003900000 */
[----:B------:R-:W2:Y:S02]  /*245b0*/  @!P1 SYNCS.PHASECHK.TRANS64 P1, [R21+URZ+0x28c50], R209 ;  /* 0x028c50d1150095a7 */ /* 0x000ea4000802007f */
[----:B--2---:R-:W-:Y:S05]  /*245c0*/  @!P1 BRA `(.L_x_5953) ;  /* 0xfffffffc00f09947 */ /* 0x004fea000383ffff */
[----:B------:R-:W-:Y:S05]  /*245d0*/  BRA `(.L_x_5952) ;  /* 0xffffff08002c7947 */ /* 0x000fea000383ffff */
.L_x_5997:
[----:B------:R-:W0:Y:S01]  /*245e0*/  S2R R13, SR_TID.X ;  /* 0x00000000000d7919 */ /* 0x000e220000002100 */
[----:B------:R-:W-:Y:S01]  /*245f0*/  BSSY B1, `(.L_x_6161) ;  /* 0x0000009000017945 */ /* 0x000fe20003800000 */
[----:B------:R-:W-:Y:S02]  /*24600*/  IMAD.MOV.U32 R12, RZ, RZ, RZ ;  /* 0x000000ffff0c7224 */ /* 0x000fe400078e00ff */
[----:B------:R-:W-:Y:S02]  /*24610*/  IMAD.MOV.U32 R11, RZ, RZ, 0x1f ;  /* 0x0000001fff0b7424 */ /* 0x000fe400078e00ff */
[----:B------:R-:W-:Y:S01]  /*24620*/  IMAD.MOV.U32 R15, RZ, RZ, -0x1 ;  /* 0xffffffffff0f7424 */ /* 0x000fe200078e00ff */
[----:B0-----:R-:W-:-:S04]  /*24630*/  SHF.R.U32.HI R13, RZ, 0x5, R13 ;  /* 0x00000005ff0d7819 */ /* 0x001fc8000001160d */
[----:B------:R-:W-:-:S07]  /*24640*/  LOP3.LUT R13, R13, 0x3, RZ, 0xc0, !PT ;  /* 0x000000030d0d7812 */ /* 0x000fce00078ec0ff */
[----:B-1----:R-:W-:Y:S05]  /*24650*/  WARPSYNC.COLLECTIVE R15, `(.L_x_6162) ;  /* 0x000000000f087348 */ /* 0x002fea0003c00000 */
[----:B-1----:R0:W1:Y:S02]  /*24660*/  SHFL.IDX P6, R14, R13, R12, R11 ;  /* 0x0000000c0d0e7389 */ /* 0x00206400000c000b */
[----:B01----:R-:W-:Y:S01]  /*24670*/  ENDCOLLECTIVE ;  /* 0x000000000000791b */ /* 0x003fe20003800000 */
.L_x_6162:
[----:B------:R-:W-:Y:S05]  /*24680*/  BSYNC B1 ;  /* 0x0000000000017941 */ /* 0x000fea0003800000 */
.L_x_6161:
[----:B------:R-:W-:Y:S05]  /*24690*/  BRA `(.L_x_6163) ;  /* 0xffffff8000d07947 */ /* 0x000fea000383ffff */
.L_x_5999:
[----:B------:R-:W-:Y:S01]  /*246a0*/  BSSY B1, `(.L_x_6164) ;  /* 0x0000006000017945 */ /* 0x000fe20003800000 */
[----:B------:R-:W-:-:S07]  /*246b0*/  IMAD.MOV.U32 R15, RZ, RZ, -0x1 ;  /* 0xffffffffff0f7424 */ /* 0x000fce00078e00ff */
[----:B0-----:R-:W-:Y:S05]  /*246c0*/  WARPSYNC.COLLECTIVE R15, `(.L_x_6165) ;  /* 0x000000000f0c7348 */ /* 0x001fea0003c00000 */
[----:B------:R-:W-:Y:S02]  /*246d0*/  ELECT P6, UR62, PT ;  /* 0x00000000003e782f */ /* 0x000fe400038c0000 */
[----:B------:R-:W-:Y:S01]  /*246e0*/  MOV R14, UR62 ;  /* 0x0000003e000e7c02 */ /* 0x000fe20008000f00 */
[----:B0-----:R-:W-:Y:S10]  /*246f0*/  ENDCOLLECTIVE ;  /* 0x000000000000791b */ /* 0x001ff40003800000 */
.L_x_6165:
[----:B------:R-:W-:Y:S05]  /*24700*/  BSYNC B1 ;  /* 0x0000000000017941 */ /* 0x000fea0003800000 */
.L_x_6164:
[----:B------:R-:W-:Y:S05]  /*24710*/  BRA `(.L_x_5998) ;  /* 0xffffff8000c87947 */ /* 0x000fea000383ffff */
.L_x_6001:
[----:B0-----:R0:W1:Y:S02]  /*24720*/  SYNCS.PHASECHK.TRANS64.TRYWAIT P0, [R18+URZ+0x28c20], R2 ;  /* 0x028c2002120075a7 */ /* 0x001064000800017f */
[----:B-1----:R-:W-:Y:S05]  /*24730*/  @!P0 NANOSLEEP.SYNCS 0x989680 ;  /* 0x009896800000895d */ /* 0x002fea0003900000 */
[----:B------:R-:W1:Y:S02]  /*24740*/  @!P0 SYNCS.PHASECHK.TRANS64 P0, [R18+URZ+0x28c20], R2 ;  /* 0x028c2002120085a7 */ /* 0x000e64000800007f */
[----:B-1----:R-:W-:Y:S05]  /*24750*/  @!P0 BRA `(.L_x_6001) ;  /* 0xfffffffc00f08947 */ /* 0x002fea000383ffff */
[----:B------:R-:W-:Y:S05]  /*24760*/  BRA `(.L_x_6166) ;  /* 0xffffff8000d87947 */ /* 0x000fea000383ffff */
.L_x_6005:
[----:B0-----:R0:W1:Y:S02]  /*24770*/  SYNCS.PHASECHK.TRANS64.TRYWAIT P0, [R11+URZ+0x28ca0], R2 ;  /* 0x028ca0020b0075a7 */ /* 0x001064000800017f */
[----:B-1----:R-:W-:Y:S05]  /*24780*/  @!P0 NANOSLEEP.SYNCS 0x989680 ;  /* 0x009896800000895d */ /* 0x002fea0003900000 */
[----:B------:R-:W1:Y:S02]  /*24790*/  @!P0 SYNCS.PHASECHK.TRANS64 P0, [R11+URZ+0x28ca0], R2 ;  /* 0x028ca0020b0085a7 */ /* 0x000e64000800007f */
[----:B-1----:R-:W-:Y:S05]  /*247a0*/  @!P0 BRA `(.L_x_6005) ;  /* 0xfffffffc00f08947 */ /* 0x002fea000383ffff */
[----:B------:R-:W-:Y:S05]  /*247b0*/  BRA `(.L_x_6167) ;  /* 0xffffff8000f07947 */ /* 0x000fea000383ffff */
.L_x_6010:
[----:B-1----:R1:W2:Y:S02]  /*247c0*/  SYNCS.PHASECHK.TRANS64.TRYWAIT P0, [R11+URZ+0x28cc0], R2 ;  /* 0x028cc0020b0075a7 */ /* 0x0022a4000800017f */
[----:B--2---:R-:W-:Y:S05]  /*247d0*/  @!P0 NANOSLEEP.SYNCS 0x989680 ;  /* 0x009896800000895d */ /* 0x004fea0003900000 */
[----:B------:R-:W2:Y:S02]  /*247e0*/  @!P0 SYNCS.PHASECHK.TRANS64 P0, [R11+URZ+0x28cc0], R2 ;  /* 0x028cc0020b0085a7 */ /* 0x000ea4000800007f */
[----:B--2---:R-:W-:Y:S05]  /*247f0*/  @!P0 BRA `(.L_x_6010) ;  /* 0xfffffffc00f08947 */ /* 0x004fea000383ffff */
[----:B------:R-:W-:Y:S05]  /*24800*/  BRA `(.L_x_6168) ;  /* 0xffffff84006c7947 */ /* 0x000fea000383ffff */
.L_x_6024:
[----:B0-----:R0:W1:Y:S02]  /*24810*/  SYNCS.PHASECHK.TRANS64.TRYWAIT P1, [R11+URZ+0x28ca0], R2 ;  /* 0x028ca0020b0075a7 */ /* 0x001064000802017f */
[----:B-1----:R-:W-:Y:S05]  /*24820*/  @!P1 NANOSLEEP.SYNCS 0x989680 ;  /* 0x009896800000995d */ /* 0x002fea0003900000 */
[----:B------:R-:W1:Y:S02]  /*24830*/  @!P1 SYNCS.PHASECHK.TRANS64 P1, [R11+URZ+0x28ca0], R2 ;  /* 0x028ca0020b0095a7 */ /* 0x000e64000802007f */
[----:B-1----:R-:W-:Y:S05]  /*24840*/  @!P1 BRA `(.L_x_6024) ;  /* 0xfffffffc00f09947 */ /* 0x002fea000383ffff */
[----:B------:R-:W-:Y:S05]  /*24850*/  BRA `(.L_x_6169) ;  /* 0xffffff8c00d07947 */ /* 0x000fea000383ffff */
.L_x_6029:
[----:B-1----:R1:W2:Y:S02]  /*24860*/  SYNCS.PHASECHK.TRANS64.TRYWAIT P1, [R11+URZ+0x28cc0], R2 ;  /* 0x028cc0020b0075a7 */ /* 0x0022a4000802017f */
[----:B--2---:R-:W-:Y:S05]  /*24870*/  @!P1 NANOSLEEP.SYNCS 0x989680 ;  /* 0x009896800000995d */ /* 0x004fea0003900000 */
[----:B------:R-:W2:Y:S02]  /*24880*/  @!P1 SYNCS.PHASECHK.TRANS64 P1, [R11+URZ+0x28cc0], R2 ;  /* 0x028cc0020b0095a7 */ /* 0x000ea4000802007f */
[----:B--2---:R-:W-:Y:S05]  /*24890*/  @!P1 BRA `(.L_x_6029) ;  /* 0xfffffffc00f09947 */ /* 0x004fea000383ffff */
[----:B------:R-:W-:Y:S05]  /*248a0*/  BRA `(.L_x_6170) ;  /* 0xffffff9000487947 */ /* 0x000fea000383ffff */
.L_x_6059:
[----:B------:R-:W0:Y:S01]  /*248b0*/  S2R R11, SR_TID.X ;  /* 0x00000000000b7919 */ /* 0x000e220000002100 */
[----:B------:R-:W-:Y:S01]  /*248c0*/  BSSY B0, `(.L_x_6171) ;  /* 0x000000a000007945 */ /* 0x000fe20003800000 */
[----:B------:R-:W-:Y:S02]  /*248d0*/  IMAD.MOV.U32 R12, RZ, RZ, RZ ;  /* 0x000000ffff0c7224 */ /* 0x000fe400078e00ff */
[----:B------:R-:W-:Y:S01]  /*248e0*/  IMAD.MOV.U32 R15, RZ, RZ, -0x1 ;  /* 0xffffffffff0f7424 */ /* 0x000fe200078e00ff */
[----:B0-----:R-:W-:-:S04]  /*248f0*/  SHF.R.U32.HI R11, RZ, 0x5, R11 ;  /* 0x00000005ff0b7819 */ /* 0x001fc8000001160b */
[----:B------:R-:W-:-:S05]  /*24900*/  LOP3.LUT R11, R11, 0x3, RZ, 0xc0, !PT ;  /* 0x000000030b0b7812 */ /* 0x000fca00078ec0ff */
[----:B------:R-:W-:Y:S02]  /*24910*/  IMAD.MOV.U32 R13, RZ, RZ, R11 ;  /* 0x000000ffff0d7224 */ /* 0x000fe400078e000b */
[----:B------:R-:W-:-:S07]  /*24920*/  IMAD.MOV.U32 R11, RZ, RZ, 0x1f ;  /* 0x0000001fff0b7424 */ /* 0x000fce00078e00ff */
[----:B-----5:R-:W-:Y:S05]  /*24930*/  WARPSYNC.COLLECTIVE R15, `(.L_x_6172) ;  /* 0x000000000f087348 */ /* 0x020fea0003c00000 */
[----:B------:R0:W1:Y:S02]  /*24940*/  SHFL.IDX P6, R14, R13, R12, R11 ;  /* 0x0000000c0d0e7389 */ /* 0x00006400000c000b */
[----:B01---5:R-:W-:Y:S01]  /*24950*/  ENDCOLLECTIVE ;  /* 0x000000000000791b */ /* 0x023fe20003800000 */
.L_x_6172:
[----:B------:R-:W-:Y:S05]  /*24960*/  BSYNC B0 ;  /* 0x0000000000007941 */ /* 0x000fea0003800000 */
.L_x_6171:
[----:B------:R-:W-:Y:S05]  /*24970*/  BRA `(.L_x_6173) ;  /* 0xffffffa800e07947 */ /* 0x000fea000383ffff */
.L_x_6062:
[----:B0-----:R0:W1:Y:S02]  /*24980*/  SYNCS.PHASECHK.TRANS64.TRYWAIT P0, [R25+URZ+0x28c40], R0 ;  /* 0x028c4000190075a7 */ /* 0x001064000800017f */
[----:B-1----:R-:W-:Y:S05]  /*24990*/  @!P0 NANOSLEEP.SYNCS 0x989680 ;  /* 0x009896800000895d */ /* 0x002fea0003900000 */
[----:B------:R-:W1:Y:S02]  /*249a0*/  @!P0 SYNCS.PHASECHK.TRANS64 P0, [R25+URZ+0x28c40], R0 ;  /* 0x028c4000190085a7 */ /* 0x000e64000800007f */
[----:B-1----:R-:W-:Y:S05]  /*249b0*/  @!P0 BRA `(.L_x_6062) ;  /* 0xfffffffc00f08947 */ /* 0x002fea000383ffff */
[----:B------:R-:W-:Y:S05]  /*249c0*/  BRA `(.L_x_6174) ;  /* 0xffffffac00187947 */ /* 0x000fea000383ffff */
.L_x_6063:
        /* <DEDUP_REMOVED lines=8> */
.L_x_6176:
[----:B------:R-:W-:Y:S05]  /*24a50*/  BSYNC B0 ;  /* 0x0000000000007941 */ /* 0x000fea0003800000 */
.L_x_6175:
[----:B------:R-:W-:Y:S01]  /*24a60*/  IMAD.MOV.U32 R13, RZ, RZ, R0 ;  /* 0x000000ffff0d7224 */ /* 0x000fe200078e0000 */
[----:B------:R-:W-:Y:S01]  /*24a70*/  MOV R11, 0x181f ;  /* 0x0000181f000b7802 */ /* 0x000fe20000000f00 */
[----:B------:R-:W-:Y:S02]  /*24a80*/  IMAD.MOV.U32 R12, RZ, RZ, RZ ;  /* 0x000000ffff0c7224 */ /* 0x000fe400078e00ff */
[----:B------:R-:W-:Y:S02]  /*24a90*/  IMAD.MOV.U32 R15, RZ, RZ, -0x1 ;  /* 0xffffffffff0f7424 */ /* 0x000fe400078e00ff */
[----:B------:R-:W-:Y:S02]  /*24aa0*/  IMAD.MOV.U32 R2, RZ, RZ, R14 ;  /* 0x000000ffff027224 */ /* 0x000fe400078e000e */
[----:B------:R-:W-:-:S07]  /*24ab0*/  @P0 IMAD R6, R4, 0x2, R18 ;  /* 0x0000000204060824 */ /* 0x000fce00078e0212 */
[----:B------:R-:W-:Y:S05]  /*24ac0*/  WARPSYNC.COLLECTIVE R15, `(.L_x_6177) ;  /* 0x000000000f087348 */ /* 0x000fea0003c00000 */
[----:B------:R0:W1:Y:S02]  /*24ad0*/  SHFL.IDX P6, R14, R13, R12, R11 ;  /* 0x0000000c0d0e7389 */ /* 0x00006400000c000b */
[----:B01----:R-:W-:Y:S01]  /*24ae0*/  ENDCOLLECTIVE ;  /* 0x000000000000791b */ /* 0x003fe20003800000 */
.L_x_6177:
[----:B------:R-:W-:Y:S02]  /*24af0*/  IMAD.MOV.U32 R13, RZ, RZ, R5 ;  /* 0x000000ffff0d7224 */ /* 0x000fe400078e0005 */
[----:B------:R-:W-:Y:S02]  /*24b00*/  IMAD.MOV.U32 R12, RZ, RZ, 0x1 ;  /* 0x00000001ff0c7424 */ /* 0x000fe400078e00ff */
[----:B------:R-:W-:-:S07]  /*24b10*/  IMAD.MOV.U32 R3, RZ, RZ, R14 ;  /* 0x000000ffff037224 */ /* 0x000fce00078e000e */
[----:B------:R-:W-:Y:S05]  /*24b20*/  WARPSYNC.COLLECTIVE R15, `(.L_x_6178) ;  /* 0x000000000f087348 */ /* 0x000fea0003c00000 */
[----:B------:R0:W1:Y:S02]  /*24b30*/  SHFL.IDX P6, R14, R13, R12, R11 ;  /* 0x0000000c0d0e7389 */ /* 0x00006400000c000b */
[----:B01----:R-:W-:Y:S01]  /*24b40*/  ENDCOLLECTIVE ;  /* 0x000000000000791b */ /* 0x003fe20003800000 */
.L_x_6178:
        /* <DEDUP_REMOVED lines=15> */
.L_x_6179:
[----:B------:R-:W-:Y:S02]  /*24c40*/  @P0 IMAD R6, R4, 0x2, R18 ;  /* 0x0000000204060824 */ /* 0x000fe400078e0212 */
[----:B------:R-:W-:Y:S02]  /*24c50*/  IMAD.MOV.U32 R13, RZ, RZ, R5 ;  /* 0x000000ffff0d7224 */ /* 0x000fe400078e0005 */
[----:B------:R-:W-:Y:S02]  /*24c60*/  IMAD.MOV.U32 R12, RZ, RZ, 0x2 ;  /* 0x00000002ff0c7424 */ /* 0x000fe400078e00ff */
[----:B------:R-:W-:-:S07]  /*24c70*/  IMAD.MOV.U32 R3, RZ, RZ, R14 ;  /* 0x000000ffff037224 */ /* 0x000fce00078e000e */
[----:B------:R-:W-:Y:S05]  /*24c80*/  WARPSYNC.COLLECTIVE R15, `(.L_x_6180) ;  /* 0x000000000f087348 */ /* 0x000fea0003c00000 */
[----:B------:R0:W1:Y:S02]  /*24c90*/  SHFL.IDX P6, R14, R13, R12, R11 ;  /* 0x0000000c0d0e7389 */ /* 0x00006400000c000b */
[----:B01----:R-:W-:Y:S01]  /*24ca0*/  ENDCOLLECTIVE ;  /* 0x000000000000791b */ /* 0x003fe20003800000 */
.L_x_6180:
        /* <DEDUP_REMOVED lines=15> */
.L_x_6181:
[----:B------:R-:W-:Y:S01]  /*24da0*/  @P0 IMAD R6, R4, 0x2, R18 ;  /* 0x0000000204060824 */ /* 0x000fe200078e0212 */
[----:B------:R-:W-:Y:S01]  /*24db0*/  MOV R13, R5 ;  /* 0x00000005000d7202 */ /* 0x000fe20000000f00 */
[----:B------:R-:W-:Y:S02]  /*24dc0*/  IMAD.MOV.U32 R12, RZ, RZ, 0x3 ;  /* 0x00000003ff0c7424 */ /* 0x000fe400078e00ff */
[----:B------:R-:W-:-:S07]  /*24dd0*/  IMAD.MOV.U32 R3, RZ, RZ, R14 ;  /* 0x000000ffff037224 */ /* 0x000fce00078e000e */
[----:B------:R-:W-:Y:S05]  /*24de0*/  WARPSYNC.COLLECTIVE R15, `(.L_x_6182) ;  /* 0x000000000f087348 */ /* 0x000fea0003c00000 */
[----:B------:R0:W1:Y:S02]  /*24df0*/  SHFL.IDX P6, R14, R13, R12, R11 ;  /* 0x0000000c0d0e7389 */ /* 0x00006400000c000b */
[----:B01----:R-:W-:Y:S01]  /*24e00*/  ENDCOLLECTIVE ;  /* 0x000000000000791b */ /* 0x003fe20003800000 */
.L_x_6182:
        /* <DEDUP_REMOVED lines=10> */
.L_x_6183:
[----:B------:R-:W-:Y:S01]  /*24eb0*/  @!PT LDS RZ, [RZ] ;  /* 0x00000000fffff984 */ /* 0x000fe20000000800 */
[----:B------:R-:W-:Y:S01]  /*24ec0*/  @!PT LDS RZ, [RZ] ;  /* 0x00000000fffff984 */ /* 0x000fe20000000800 */
[----:B------:R-:W-:Y:S01]  /*24ed0*/  @!PT LDS RZ, [RZ] ;  /* 0x00000000fffff984 */ /* 0x000fe20000000800 */
[----:B------:R0:W-:Y:S01]  /*24ee0*/  @P0 LDGSTS.E.BYPASS.LTC128B.128 [R6+0x23400], desc[UR40][R2.64], !P2 ;  /* 0x2340000002060fae */ /* 0x0001e2000d101d68 */
[----:B------:R-:W-:Y:S01]  /*24ef0*/  IMAD.MOV.U32 R0, RZ, RZ, R14 ;  /* 0x000000ffff007224 */ /* 0x000fe200078e000e */
[----:B------:R-:W-:Y:S06]  /*24f00*/  BRA `(.L_x_6184) ;  /* 0xffffffa800bc7947 */ /* 0x000fec000383ffff */
.L_x_6068:
[----:B------:R-:W-:Y:S02]  /*24f10*/  IMAD.MOV.U32 R13, RZ, RZ, R4 ;  /* 0x000000ffff0d7224 */ /* 0x000fe400078e0004 */
[----:B------:R-:W-:Y:S02]  /*24f20*/  IMAD.MOV.U32 R12, RZ, RZ, RZ ;  /* 0x000000ffff0c7224 */ /* 0x000fe400078e00ff */
[----:B------:R-:W-:Y:S02]  /*24f30*/  IMAD.MOV.U32 R11, RZ, RZ, 0x181f ;  /* 0x0000181fff0b7424 */ /* 0x000fe400078e00ff */
[----:B------:R-:W-:Y:S02]  /*24f40*/  IMAD.MOV.U32 R15, RZ, RZ, -0x1 ;  /* 0xffffffffff0f7424 */ /* 0x000fe400078e00ff */
[----:B-----5:R-:W-:Y:S02]  /*24f50*/  IMAD R5, R20, R7, RZ ;  /* 0x0000000714057224 */ /* 0x020fe400078e02ff */
[----:B------:R-:W-:-:S07]  /*24f60*/  IMAD.IADD R31, R10, 0x1, R31 ;  /* 0x000000010a1f7824 */ /* 0x000fce00078e021f */
[----:B------:R-:W-:Y:S05]  /*24f70*/  WARPSYNC.COLLECTIVE R15, `(.L_x_6185) ;  /* 0x000000000f087348 */ /* 0x000fea0003c00000 */
[----:B------:R0:W1:Y:S02]  /*24f80*/  SHFL.IDX P6, R14, R13, R12, R11 ;  /* 0x0000000c0d0e7389 */ /* 0x00006400000c000b */
[----:B01----:R-:W-:Y:S01]  /*24f90*/  ENDCOLLECTIVE ;  /* 0x000000000000791b */ /* 0x003fe20003800000 */
.L_x_6185:
[C---:B------:R-:W-:Y:S01]  /*24fa0*/  VIADD R6, R31.reuse, 0x10 ;  /* 0x000000101f067836 */ /* 0x040fe20000000000 */
[----:B------:R-:W-:Y:S01]  /*24fb0*/  ISETP.GE.AND P0, PT, R31, R5, PT ;  /* 0x000000051f00720c */ /* 0x000fe20003f06270 */
[----:B------:R-:W-:Y:S02]  /*24fc0*/  IMAD.MOV.U32 R13, RZ, RZ, R0 ;  /* 0x000000ffff0d7224 */ /* 0x000fe400078e0000 */
[----:B------:R-:W-:-:S10]  /*24fd0*/  IMAD.MOV.U32 R2, RZ, RZ, R14 ;  /* 0x000000ffff027224 */ /* 0x000fd400078e000e */
[----:B------:R-:W-:Y:S05]  /*24fe0*/  WARPSYNC.COLLECTIVE R15, `(.L_x_6186) ;  /* 0x000000000f087348 */ /* 0x000fea0003c00000 */
[----:B------:R0:W1:Y:S02]  /*24ff0*/  SHFL.IDX P6, R14, R13, R12, R11 ;  /* 0x0000000c0d0e7389 */ /* 0x00006400000c000b */
[----:B01----:R-:W-:Y:S01]  /*25000*/  ENDCOLLECTIVE ;  /* 0x000000000000791b */ /* 0x003fe20003800000 */
.L_x_6186:
[----:B------:R-:W-:Y:S02]  /*25010*/  IMAD.MOV.U32 R13, RZ, RZ, R4 ;  /* 0x000000ffff0d7224 */ /* 0x000fe400078e0004 */
[----:B------:R-:W-:Y:S02]  /*25020*/  IMAD.MOV.U32 R12, RZ, RZ, 0x1 ;  /* 0x00000001ff0c7424 */ /* 0x000fe400078e00ff */
[----:B------:R-:W-:-:S07]  /*25030*/  IMAD.MOV.U32 R3, RZ, RZ, R14 ;  /* 0x000000ffff037224 */ /* 0x000fce00078e000e */
[----:B------:R-:W-:Y:S05]  /*25040*/  WARPSYNC.COLLECTIVE R15, `(.L_x_6187) ;  /* 0x000000000f087348 */ /* 0x000fea0003c00000 */
[----:B------:R0:W1:Y:S02]  /*25050*/  SHFL.IDX P6, R14, R13, R12, R11 ;  /* 0x0000000c0d0e7389 */ /* 0x00006400000c000b */
[----:B01----:R-:W-:Y:S01]  /*25060*/  ENDCOLLECTIVE ;  /* 0x000000000000791b */ /* 0x003fe20003800000 */
.L_x_6187:
        /* <DEDUP_REMOVED lines=15> */
.L_x_6188:
[----:B------:R-:W-:Y:S02]  /*25160*/  IMAD.MOV.U32 R13, RZ, RZ, R4 ;  /* 0x000000ffff0d7224 */ /* 0x000fe400078e0004 */
[----:B------:R-:W-:Y:S01]  /*25170*/  IMAD.MOV.U32 R12, RZ, RZ, 0x2 ;  /* 0x00000002ff0c7424 */ /* 0x000fe200078e00ff */
[----:B------:R-:W-:-:S07]  /*25180*/  MOV R3, R14 ;  /* 0x0000000e00037202 */ /* 0x000fce0000000f00 */
[----:B------:R-:W-:Y:S05]  /*25190*/  WARPSYNC.COLLECTIVE R15, `(.L_x_6189) ;  /* 0x000000000f087348 */ /* 0x000fea0003c00000 */
[----:B------:R0:W1:Y:S02]  /*251a0*/  SHFL.IDX P6, R14, R13, R12, R11 ;  /* 0x0000000c0d0e7389 */ /* 0x00006400000c000b */
[----:B01----:R-:W-:Y:S01]  /*251b0*/  ENDCOLLECTIVE ;  /* 0x000000000000791b */ /* 0x003fe20003800000 */
.L_x_6189:
        /* <DEDUP_REMOVED lines=16> */
.L_x_6190:
[----:B------:R-:W-:Y:S02]  /*252c0*/  IMAD.MOV.U32 R13, RZ, RZ, R4 ;  /* 0x000000ffff0d7224 */ /* 0x000fe400078e0004 */
[----:B------:R-:W-:Y:S02]  /*252d0*/  IMAD.MOV.U32 R12, RZ, RZ, 0x3 ;  /* 0x00000003ff0c7424 */ /* 0x000fe400078e00ff */
[----:B------:R-:W-:-:S07]  /*252e0*/  IMAD.MOV.U32 R3, RZ, RZ, R14 ;  /* 0x000000ffff037224 */ /* 0x000fce00078e000e */
[----:B------:R-:W-:Y:S05]  /*252f0*/  WARPSYNC.COLLECTIVE R15, `(.L_x_6191) ;  /* 0x000000000f087348 */ /* 0x000fea0003c00000 */
[----:B------:R0:W1:Y:S02]  /*25300*/  SHFL.IDX P6, R14, R13, R12, R11 ;  /* 0x0000000c0d0e7389 */ /* 0x00006400000c000b */
[----:B01----:R-:W-:Y:S01]  /*25310*/  ENDCOLLECTIVE ;  /* 0x000000000000791b */ /* 0x003fe20003800000 */
.L_x_6191:
        /* <DEDUP_REMOVED lines=10> */
.L_x_6192:
[----:B------:R-:W-:Y:S01]  /*253c0*/  @!PT LDS RZ, [RZ] ;  /* 0x00000000fffff984 */ /* 0x000fe20000000800 */
[----:B------:R-:W-:Y:S01]  /*253d0*/  @!PT LDS RZ, [RZ] ;  /* 0x00000000fffff984 */ /* 0x000fe20000000800 */
[----:B------:R-:W-:Y:S01]  /*253e0*/  @!PT LDS RZ, [RZ] ;  /* 0x00000000fffff984 */ /* 0x000fe20000000800 */
[----:B------:R1:W-:Y:S01]  /*253f0*/  @!P0 LDGSTS.E.BYPASS.LTC128B.128 [R8+0x21400], desc[UR40][R2.64], !P1 ;  /* 0x2140000002088fae */ /* 0x0003e2000c901d68 */
[----:B------:R-:W-:Y:S01]  /*25400*/  IMAD.MOV.U32 R0, RZ, RZ, R14 ;  /* 0x000000ffff007224 */ /* 0x000fe200078e000e */
[----:B------:R-:W-:Y:S06]  /*25410*/  BRA `(.L_x_6193) ;  /* 0xffffffac00e07947 */ /* 0x000fec000383ffff */
.L_x_6071:
[----:B0-----:R0:W1:Y:S02]  /*25420*/  SYNCS.PHASECHK.TRANS64.TRYWAIT P0, [R18+URZ+0x28c20], R0 ;  /* 0x028c2000120075a7 */ /* 0x001064000800017f */
[----:B-1----:R-:W-:Y:S05]  /*25430*/  @!P0 NANOSLEEP.SYNCS 0x989680 ;  /* 0x009896800000895d */ /* 0x002fea0003900000 */
[----:B------:R-:W1:Y:S02]  /*25440*/  @!P0 SYNCS.PHASECHK.TRANS64 P0, [R18+URZ+0x28c20], R0 ;  /* 0x028c2000120085a7 */ /* 0x000e64000800007f */
[----:B-1----:R-:W-:Y:S05]  /*25450*/  @!P0 BRA `(.L_x_6071) ;  /* 0xfffffffc00f08947 */ /* 0x002fea000383ffff */
[----:B------:R-:W-:Y:S05]  /*25460*/  BRA `(.L_x_6194) ;  /* 0xffffffb0003c7947 */ /* 0x000fea000383ffff */
.L_x_6074:
[----:B0-----:R0:W1:Y:S02]  /*25470*/  SYNCS.PHASECHK.TRANS64.TRYWAIT P0, [R25+URZ+0x28c60], R0 ;  /* 0x028c6000190075a7 */ /* 0x001064000800017f */
[----:B-1----:R-:W-:Y:S05]  /*25480*/  @!P0 NANOSLEEP.SYNCS 0x989680 ;  /* 0x009896800000895d */ /* 0x002fea0003900000 */
[----:B------:R-:W1:Y:S02]  /*25490*/  @!P0 SYNCS.PHASECHK.TRANS64 P0, [R25+URZ+0x28c60], R0 ;  /* 0x028c6000190085a7 */ /* 0x000e64000800007f */
[----:B-1----:R-:W-:Y:S05]  /*254a0*/  @!P0 BRA `(.L_x_6074) ;  /* 0xfffffffc00f08947 */ /* 0x002fea000383ffff */
[----:B------:R-:W-:Y:S05]  /*254b0*/  BRA `(.L_x_6195) ;  /* 0xffffffb0004c7947 */ /* 0x000fea000383ffff */
.L_x_6075:
        /* <DEDUP_REMOVED lines=8> */
.L_x_6197:
[----:B------:R-:W-:Y:S05]  /*25540*/  BSYNC B0 ;  /* 0x0000000000007941 */ /* 0x000fea0003800000 */
.L_x_6196:
[----:B------:R0:W5:Y:S01]  /*25550*/  LDL R8, [R1+0x4] ;  /* 0x0000040001087983 */ /* 0x0001620000100800 */
[----:B------:R-:W-:Y:S01]  /*25560*/  MOV R13, R5 ;  /* 0x00000005000d7202 */ /* 0x000fe20000000f00 */
[----:B------:R-:W-:Y:S01]  /*25570*/  IMAD.MOV.U32 R12, RZ, RZ, RZ ;  /* 0x000000ffff0c7224 */ /* 0x000fe200078e00ff */
[C---:B------:R-:W-:Y:S01]  /*25580*/  LOP3.LUT P5, RZ, R30.reuse, 0x2, RZ, 0xc0, !PT ;  /* 0x000000021eff7812 */ /* 0x040fe200078ac0ff */
        /* <DEDUP_REMOVED lines=11> */
.L_x_6198:
        /* <DEDUP_REMOVED lines=40> */
.L_x_6199:
[----:B------:R-:W-:Y:S02]  /*258c0*/  IMAD.MOV.U32 R13, RZ, RZ, R5 ;  /* 0x000000ffff0d7224 */ /* 0x000fe400078e0005 */
[----:B------:R-:W-:-:S07]  /*258d0*/  IMAD.MOV.U32 R3, RZ, RZ, R14 ;  /* 0x000000ffff037224 */ /* 0x000fce00078e000e */
[----:B------:R-:W-:Y:S05]  /*258e0*/  WARPSYNC.COLLECTIVE R15, `(.L_x_6200) ;  /* 0x000000000f087348 */ /* 0x000fea0003c00000 */
[----:B------:R0:W1:Y:S02]  /*258f0*/  SHFL.IDX P6, R14, R13, R12, R11 ;  /* 0x0000000c0d0e7389 */ /* 0x00006400000c000b */
[----:B01----:R-:W-:Y:S01]  /*25900*/  ENDCOLLECTIVE ;  /* 0x000000000000791b */ /* 0x003fe20003800000 */
.L_x_6200:
        /* <DEDUP_REMOVED lines=29> */
.L_x_6201:
[----:B------:R-:W-:Y:S02]  /*25ae0*/  IMAD.MOV.U32 R13, RZ, RZ, R5 ;  /* 0x000000ffff0d7224 */ /* 0x000fe400078e0005 */
[----:B------:R-:W-:-:S07]  /*25af0*/  IMAD.MOV.U32 R7, RZ, RZ, R14 ;  /* 0x000000ffff077224 */ /* 0x000fce00078e000e */
[----:B------:R-:W-:Y:S05]  /*25b00*/  WARPSYNC.COLLECTIVE R15, `(.L_x_6202) ;  /* 0x000000000f087348 */ /* 0x000fea0003c00000 */
[----:B------:R0:W1:Y:S02]  /*25b10*/  SHFL.IDX P6, R14, R13, R12, R11 ;  /* 0x0000000c0d0e7389 */ /* 0x00006400000c000b */
[----:B01----:R-:W-:Y:S01]  /*25b20*/  ENDCOLLECTIVE ;  /* 0x000000000000791b */ /* 0x003fe20003800000 */
.L_x_6202:
[----:B------:R-:W-:Y:S02]  /*25b30*/  IMAD.MOV.U32 R13, RZ, RZ, R6 ;  /* 0x000000ffff0d7224 */ /* 0x000fe400078e0006 */
[----:B------:R-:W-:Y:S01]  /*25b40*/  IMAD.MOV.U32 R12, RZ, RZ, 0x3 ;  /* 0x00000003ff0c7424 */ /* 0x000fe200078e00ff */
[----:B------:R-:W-:-:S04]  /*25b50*/  MOV R2, R14 ;  /* 0x0000000e00027202 */ /* 0x000fc80000000f00 */
        /* <DEDUP_REMOVED lines=26> */
.L_x_6203:
[----:B------:R-:W-:Y:S02]  /*25d00*/  IMAD.MOV.U32 R13, RZ, RZ, R5 ;  /* 0x000000ffff0d7224 */ /* 0x000fe400078e0005 */
[----:B------:R-:W-:-:S07]  /*25d10*/  IMAD.MOV.U32 R6, RZ, RZ, R14 ;  /* 0x000000ffff067224 */ /* 0x000fce00078e000e */
[----:B------:R-:W-:Y:S05]  /*25d20*/  WARPSYNC.COLLECTIVE R15, `(.L_x_6204) ;  /* 0x000000000f087348 */ /* 0x000fea0003c00000 */
[----:B------:R0:W1:Y:S02]  /*25d30*/  SHFL.IDX P6, R14, R13, R12, R11 ;  /* 0x0000000c0d0e7389 */ /* 0x00006400000c000b */
[----:B01----:R-:W-:Y:S01]  /*25d40*/  ENDCOLLECTIVE ;  /* 0x000000000000791b */ /* 0x003fe20003800000 */
.L_x_6204:
[----:B------:R-:W-:Y:S01]  /*25d50*/  IMAD.MOV.U32 R2, RZ, RZ, R14 ;  /* 0x000000ffff027224 */ /* 0x000fe200078e000e */
[----:B------:R-:W-:Y:S06]  /*25d60*/  BRA `(.L_x_6205) ;  /* 0xffffffac00d87947 */ /* 0x000fec000383ffff */
.L_x_6082:
[----:B0-----:R0:W1:Y:S02]  /*25d70*/  SYNCS.PHASECHK.TRANS64.TRYWAIT P0, [R6+URZ+0x28c40], R20 ;  /* 0x028c4014060075a7 */ /* 0x001064000800017f */
[----:B-1----:R-:W-:Y:S05]  /*25d80*/  @!P0 NANOSLEEP.SYNCS 0x989680 ;  /* 0x009896800000895d */ /* 0x002fea0003900000 */
[----:B------:R-:W1:Y:S02]  /*25d90*/  @!P0 SYNCS.PHASECHK.TRANS64 P0, [R6+URZ+0x28c40], R20 ;  /* 0x028c4014060085a7 */ /* 0x000e64000800007f */
[----:B-1----:R-:W-:Y:S05]  /*25da0*/  @!P0 BRA `(.L_x_6082) ;  /* 0xfffffffc00f08947 */ /* 0x002fea000383ffff */
[----:B------:R-:W-:Y:S05]  /*25db0*/  BRA `(.L_x_6206) ;  /* 0xffffffb400687947 */ /* 0x000fea000383ffff */
.L_x_6083:
        /* <DEDUP_REMOVED lines=8> */
.L_x_6208:
[----:B------:R-:W-:Y:S05]  /*25e40*/  BSYNC B1 ;  /* 0x0000000000017941 */ /* 0x000fea0003800000 */
.L_x_6207:
        /* <DEDUP_REMOVED lines=9> */
.L_x_6209:
[----:B------:R-:W-:Y:S01]  /*25ee0*/  MOV R13, R25 ;  /* 0x00000019000d7202 */ /* 0x000fe20000000f00 */
[----:B------:R-:W-:Y:S02]  /*25ef0*/  IMAD.MOV.U32 R12, RZ, RZ, 0x1 ;  /* 0x00000001ff0c7424 */ /* 0x000fe400078e00ff */
[----:B------:R-:W-:-:S07]  /*25f00*/  IMAD.MOV.U32 R2, RZ, RZ, R14 ;  /* 0x000000ffff027224 */ /* 0x000fce00078e000e */
[----:B------:R-:W-:Y:S05]  /*25f10*/  WARPSYNC.COLLECTIVE R15, `(.L_x_6210) ;  /* 0x000000000f087348 */ /* 0x000fea0003c00000 */
[----:B------:R0:W1:Y:S02]  /*25f20*/  SHFL.IDX P6, R14, R13, R12, R11 ;  /* 0x0000000c0d0e7389 */ /* 0x00006400000c000b */
[----:B01----:R-:W-:Y:S01]  /*25f30*/  ENDCOLLECTIVE ;  /* 0x000000000000791b */ /* 0x003fe20003800000 */
.L_x_6210:
        /* <DEDUP_REMOVED lines=11> */
.L_x_6211:
[----:B------:R-:W-:Y:S02]  /*25ff0*/  IMAD.MOV.U32 R13, RZ, RZ, R25 ;  /* 0x000000ffff0d7224 */ /* 0x000fe400078e0019 */
[----:B------:R-:W-:Y:S02]  /*26000*/  IMAD.MOV.U32 R12, RZ, RZ, 0x2 ;  /* 0x00000002ff0c7424 */ /* 0x000fe400078e00ff */
[----:B------:R-:W-:-:S07]  /*26010*/  IMAD.MOV.U32 R2, RZ, RZ, R14 ;  /* 0x000000ffff027224 */ /* 0x000fce00078e000e */
[----:B------:R-:W-:Y:S05]  /*26020*/  WARPSYNC.COLLECTIVE R15, `(.L_x_6212) ;  /* 0x000000000f087348 */ /* 0x000fea0003c00000 */
[----:B------:R0:W1:Y:S02]  /*26030*/  SHFL.IDX P6, R14, R13, R12, R11 ;  /* 0x0000000c0d0e7389 */ /* 0x00006400000c000b */
[----:B01----:R-:W-:Y:S01]  /*26040*/  ENDCOLLECTIVE ;  /* 0x000000000000791b */ /* 0x003fe20003800000 */
.L_x_6212:
        /* <DEDUP_REMOVED lines=11> */
.L_x_6213:
[----:B------:R-:W-:Y:S02]  /*26100*/  IMAD.MOV.U32 R13, RZ, RZ, R25 ;  /* 0x000000ffff0d7224 */ /* 0x000fe400078e0019 */
[----:B------:R-:W-:Y:S02]  /*26110*/  IMAD.MOV.U32 R12, RZ, RZ, 0x3 ;  /* 0x00000003ff0c7424 */ /* 0x000fe400078e00ff */
[----:B------:R-:W-:-:S07]  /*26120*/  IMAD.MOV.U32 R2, RZ, RZ, R14 ;  /* 0x000000ffff027224 */ /* 0x000fce00078e000e */
[----:B------:R-:W-:Y:S05]  /*26130*/  WARPSYNC.COLLECTIVE R15, `(.L_x_6214) ;  /* 0x000000000f087348 */ /* 0x000fea0003c00000 */
[----:B------:R0:W1:Y:S02]  /*26140*/  SHFL.IDX P6, R14, R13, R12, R11 ;  /* 0x0000000c0d0e7389 */ /* 0x00006400000c000b */
[----:B01----:R-:W-:Y:S01]  /*26150*/  ENDCOLLECTIVE ;  /* 0x000000000000791b */ /* 0x003fe20003800000 */
.L_x_6214:
        /* <DEDUP_REMOVED lines=11> */
.L_x_6215:
[----:B------:R-:W-:Y:S01]  /*26210*/  IMAD.MOV.U32 R2, RZ, RZ, R14 ;  /* 0x000000ffff027224 */ /* 0x000fe200078e000e */
[----:B------:R-:W-:Y:S06]  /*26220*/  BRA `(.L_x_6216) ;  /* 0xffffffb000f07947 */ /* 0x000fec000383ffff */
.L_x_6088:
[----:B---3--:R3:W4:Y:S02]  /*26230*/  SYNCS.PHASECHK.TRANS64.TRYWAIT P0, [R6+URZ+0x28c60], R20 ;  /* 0x028c6014060075a7 */ /* 0x008724000800017f */
[----:B----4-:R-:W-:Y:S05]  /*26240*/  @!P0 NANOSLEEP.SYNCS 0x989680 ;  /* 0x009896800000895d */ /* 0x010fea0003900000 */
[----:B------:R-:W4:Y:S02]  /*26250*/  @!P0 SYNCS.PHASECHK.TRANS64 P0, [R6+URZ+0x28c60], R20 ;  /* 0x028c6014060085a7 */ /* 0x000f24000800007f */
[----:B----4-:R-:W-:Y:S05]  /*26260*/  @!P0 BRA `(.L_x_6088) ;  /* 0xfffffffc00f08947 */ /* 0x010fea000383ffff */
[----:B------:R-:W-:Y:S05]  /*26270*/  BRA `(.L_x_6217) ;  /* 0xffffffb400407947 */ /* 0x000fea000383ffff */
.L_x_6089:
[----:B------:R-:W-:Y:S01]  /*26280*/  BSSY B1, `(.L_x_6218) ;  /* 0x0000008000017945 */ /* 0x000fe20003800000 */
[----:B------:R-:W-:Y:S01]  /*26290*/  IMAD.MOV.U32 R13, RZ, RZ, R10 ;  /* 0x000000ffff0d7224 */ /* 0x000fe200078e000a */
[----:B------:R-:W-:Y:S01]  /*262a0*/  MOV R11, 0x181f ;  /* 0x0000181f000b7802 */ /* 0x000fe20000000f00 */
[----:B------:R-:W-:Y:S02]  /*262b0*/  IMAD.MOV.U32 R12, RZ, RZ, RZ ;  /* 0x000000ffff0c7224 */ /* 0x000fe400078e00ff */
[----:B------:R-:W-:-:S07]  /*262c0*/  IMAD.MOV.U32 R15, RZ, RZ, -0x1 ;  /* 0xffffffffff0f7424 */ /* 0x000fce00078e00ff */
[----:B0-23--:R-:W-:Y:S05]  /*262d0*/  WARPSYNC.COLLECTIVE R15, `(.L_x_6219) ;  /* 0x000000000f087348 */ /* 0x00dfea0003c00000 */
[----:B------:R1:W4:Y:S02]  /*262e0*/  SHFL.IDX P6, R14, R13, R12, R11 ;  /* 0x0000000c0d0e7389 */ /* 0x00032400000c000b */
[----:B01234-:R-:W-:Y:S01]  /*262f0*/  ENDCOLLECTIVE ;  /* 0x000000000000791b */ /* 0x01ffe20003800000 */
.L_x_6219:
[----:B------:R-:W-:Y:S05]  /*26300*/  BSYNC B1 ;  /* 0x0000000000017941 */ /* 0x000fea0003800000 */
.L_x_6218:
        /* <DEDUP_REMOVED lines=13> */
.L_x_6220:
        /* <DEDUP_REMOVED lines=17> */
.L_x_6221:
        /* <DEDUP_REMOVED lines=16> */
.L_x_6222:
        /* <DEDUP_REMOVED lines=19> */
.L_x_6223:
        /* <DEDUP_REMOVED lines=14> */
.L_x_6224:
        /* <DEDUP_REMOVED lines=10> */
[----:B------:R-:W-:-:S09]  /*268a0*/  LOP3.LUT P3, RZ, R16, 0x4000, RZ, 0xc0, !PT ;  /* 0x0000400010ff7812 */ /* 0x000fd2000786c0ff */
[----:B------:R0:W-:Y:S04]  /*268b0*/  LDGSTS.E.BYPASS.LTC128B.128 [R21+0x3400], desc[UR40][R2.64+0x80], !P2 ;  /* 0x0340008002157fae */ /* 0x0001e8000d101d68 */
[----:B------:R0:W-:Y:S02]  /*268c0*/  LDGSTS.E.BYPASS.LTC128B.128 [R21+0x5400], desc[UR40][R2.64+0x100], !P6 ;  /* 0x0540010002157fae */ /* 0x0001e4000f101d68 */
[----:B0-----:R-:W-:Y:S05]  /*268d0*/  WARPSYNC.COLLECTIVE R15, `(.L_x_6225) ;  /* 0x000000000f087348 */ /* 0x001fea0003c00000 */
[----:B------:R1:W2:Y:S02]  /*268e0*/  SHFL.IDX P6, R14, R13, R12, R11 ;  /* 0x0000000c0d0e7389 */ /* 0x0002a400000c000b */
[----:B012---:R-:W-:Y:S01]  /*268f0*/  ENDCOLLECTIVE ;  /* 0x000000000000791b */ /* 0x007fe20003800000 */
.L_x_6225:
        /* <DEDUP_REMOVED lines=14> */
.L_x_6226:
[----:B------:R-:W-:Y:S05]  /*269e0*/  BRA `(.L_x_6227) ;  /* 0xffffffb000a47947 */ /* 0x000fea000383ffff */
.L_x_6097:
[----:B------:R-:W-:Y:S01]  /*269f0*/  BSSY B0, `(.L_x_6228) ;  /* 0x0000008000007945 */ /* 0x000fe20003800000 */
[----:B------:R-:W-:Y:S02]  /*26a00*/  IMAD.MOV.U32 R13, RZ, RZ, R24 ;  /* 0x000000ffff0d7224 */ /* 0x000fe400078e0018 */
[----:B------:R-:W-:Y:S02]  /*26a10*/  IMAD.MOV.U32 R12, RZ, RZ, RZ ;  /* 0x000000ffff0c7224 */ /* 0x000fe400078e00ff */
[----:B------:R-:W-:Y:S02]  /*26a20*/  IMAD.MOV.U32 R11, RZ, RZ, 0x1f ;  /* 0x0000001fff0b7424 */ /* 0x000fe400078e00ff */
[----:B------:R-:W-:-:S07]  /*26a30*/  IMAD.MOV.U32 R15, RZ, RZ, -0x1 ;  /* 0xffffffffff0f7424 */ /* 0x000fce00078e00ff */
[----:B0123--:R-:W-:Y:S05]  /*26a40*/  WARPSYNC.COLLECTIVE R15, `(.L_x_6229) ;  /* 0x000000000f087348 */ /* 0x00ffea0003c00000 */
[----:B-1----:R1:W4:Y:S02]  /*26a50*/  SHFL.IDX P6, R14, R13, R12, R11 ;  /* 0x0000000c0d0e7389 */ /* 0x00232400000c000b */
[----:B01234-:R-:W-:Y:S01]  /*26a60*/  ENDCOLLECTIVE ;  /* 0x000000000000791b */ /* 0x01ffe20003800000 */
.L_x_6229:
[----:B------:R-:W-:Y:S05]  /*26a70*/  BSYNC B0 ;  /* 0x0000000000007941 */ /* 0x000fea0003800000 */
.L_x_6228:
        /* <DEDUP_REMOVED lines=9> */
.L_x_6230:
[----:B------:R-:W-:Y:S02]  /*26b10*/  ULDC UR4, c[0x0][0xc3c] ;  /* 0x00030f0000047ab9 */ /* 0x000fe40000000800 */
[----:B------:R-:W-:-:S13]  /*26b20*/  ISETP.GE.OR P1, PT, R9, UR4, !P0 ;  /* 0x0000000409007c0c */ /* 0x000fda000c726670 */
[----:B------:R-:W0:Y:S08]  /*26b30*/  @!P1 LDC.64 R2, c[0x0][0xc80] ;  /* 0x00032000ff029b82 */ /* 0x000e300000000a00 */
[----:B------:R-:W1:Y:S01]  /*26b40*/  @!P1 LDC.64 R4, c[0x0][0xc78] ;  /* 0x00031e00ff049b82 */ /* 0x000e620000000a00 */
[----:B------:R-:W-:Y:S02]  /*26b50*/  CS2R R24, SRZ ;  /* 0x0000000000187805 */ /* 0x000fe4000001ff00 */
[----:B------:R-:W-:Y:S01]  /*26b60*/  MOV R11, RZ ;  /* 0x000000ff000b7202 */ /* 0x000fe20000000f00 */
[----:B------:R-:W-:-:S02]  /*26b70*/  IMAD.MOV.U32 R6, RZ, RZ, R14 ;  /* 0x000000ffff067224 */ /* 0x000fc400078e000e */
        /* <DEDUP_REMOVED lines=16> */
.L_x_6231:
[----:B------:R-:W-:Y:S01]  /*26c80*/  IMAD.MOV.U32 R12, RZ, RZ, 0x2 ;  /* 0x00000002ff0c7424 */ /* 0x000fe200078e00ff */
[----:B------:R-:W-:-:S05]  /*26c90*/  SEL R4, R14, RZ, P1 ;  /* 0x000000ff0e047207 */ /* 0x000fca0000800000 */
[----:B------:R-:W-:-:S04]  /*26ca0*/  IMAD.IADD R4, R13, 0x1, R4 ;  /* 0x000000010d047824 */ /* 0x000fc800078e0204 */
[----:B------:R-:W-:-:S07]  /*26cb0*/  IMAD.MOV.U32 R13, RZ, RZ, R4 ;  /* 0x000000ffff0d7224 */ /* 0x000fce00078e0004 */
[----:B------:R-:W-:Y:S05]  /*26cc0*/  WARPSYNC.COLLECTIVE R15, `(.L_x_6232) ;  /* 0x000000000f087348 */ /* 0x000fea0003c00000 */
[----:B------:R0:W1:Y:S02]  /*26cd0*/  SHFL.UP P6, R14, R13, R12, R11 ;  /* 0x0400000c0d0e7389 */ /* 0x00006400000c000b */
[----:B01----:R-:W-:Y:S01]  /*26ce0*/  ENDCOLLECTIVE ;  /* 0x000000000000791b */ /* 0x003fe20003800000 */
.L_x_6232:
[----:B------:R-:W-:Y:S01]  /*26cf0*/  IMAD.MOV.U32 R12, RZ, RZ, 0x4 ;  /* 0x00000004ff0c7424 */ /* 0x000fe200078e00ff */
[----:B------:R-:W-:-:S05]  /*26d00*/  SEL R3, R14, RZ, P2 ;  /* 0x000000ff0e037207 */ /* 0x000fca0001000000 */
[----:B------:R-:W-:-:S04]  /*26d10*/  IMAD.IADD R2, R4, 0x1, R3 ;  /* 0x0000000104027824 */ /* 0x000fc800078e0203 */
[----:B------:R-:W-:-:S07]  /*26d20*/  IMAD.MOV.U32 R13, RZ, RZ, R2 ;  /* 0x000000ffff0d7224 */ /* 0x000fce00078e0002 */
[----:B------:R-:W-:Y:S05]  /*26d30*/  WARPSYNC.COLLECTIVE R15, `(.L_x_6233) ;  /* 0x000000000f087348 */ /* 0x000fea0003c00000 */
[----:B------:R0:W1:Y:S02]  /*26d40*/  SHFL.UP P6, R14, R13, R12, R11 ;  /* 0x0400000c0d0e7389 */ /* 0x00006400000c000b */
[----:B01----:R-:W-:Y:S01]  /*26d50*/  ENDCOLLECTIVE ;  /* 0x000000000000791b */ /* 0x003fe20003800000 */
.L_x_6233:
[----:B------:R-:W-:Y:S01]  /*26d60*/  IMAD.MOV.U32 R12, RZ, RZ, 0x8 ;  /* 0x00000008ff0c7424 */ /* 0x000fe200078e00ff */
[----:B------:R-:W-:-:S05]  /*26d70*/  SEL R3, R14, RZ, P3 ;  /* 0x000000ff0e037207 */ /* 0x000fca0001800000 */
[----:B------:R-:W-:-:S04]  /*26d80*/  IMAD.IADD R3, R2, 0x1, R3 ;  /* 0x0000000102037824 */ /* 0x000fc800078e0203 */
[----:B------:R-:W-:-:S07]  /*26d90*/  IMAD.MOV.U32 R13, RZ, RZ, R3 ;  /* 0x000000ffff0d7224 */ /* 0x000fce00078e0003 */
[----:B------:R-:W-:Y:S05]  /*26da0*/  WARPSYNC.COLLECTIVE R15, `(.L_x_6234) ;  /* 0x000000000f087348 */ /* 0x000fea0003c00000 */
[----:B------:R0:W1:Y:S02]  /*26db0*/  SHFL.UP P6, R14, R13, R12, R11 ;  /* 0x0400000c0d0e7389 */ /* 0x00006400000c000b */
[----:B01----:R-:W-:Y:S01]  /*26dc0*/  ENDCOLLECTIVE ;  /* 0x000000000000791b */ /* 0x003fe20003800000 */
.L_x_6234:
[----:B------:R-:W-:Y:S01]  /*26dd0*/  IMAD.MOV.U32 R12, RZ, RZ, 0x10 ;  /* 0x00000010ff0c7424 */ /* 0x000fe200078e00ff */
[----:B------:R-:W-:-:S05]  /*26de0*/  SEL R4, R14, RZ, P4 ;  /* 0x000000ff0e047207 */ /* 0x000fca0002000000 */
[----:B------:R-:W-:-:S04]  /*26df0*/  IMAD.IADD R4, R3, 0x1, R4 ;  /* 0x0000000103047824 */ /* 0x000fc800078e0204 */
[----:B------:R-:W-:-:S07]  /*26e00*/  IMAD.MOV.U32 R13, RZ, RZ, R4 ;  /* 0x000000ffff0d7224 */ /* 0x000fce00078e0004 */
[----:B------:R-:W-:Y:S05]  /*26e10*/  WARPSYNC.COLLECTIVE R15, `(.L_x_6235) ;  /* 0x000000000f087348 */ /* 0x000fea0003c00000 */
[----:B------:R0:W1:Y:S02]  /*26e20*/  SHFL.UP P6, R14, R13, R12, R11 ;  /* 0x0400000c0d0e7389 */ /* 0x00006400000c000b */
[----:B01----:R-:W-:Y:S01]  /*26e30*/  ENDCOLLECTIVE ;  /* 0x000000000000791b */ /* 0x003fe20003800000 */
.L_x_6235:
        /* <DEDUP_REMOVED lines=8> */
.L_x_6236:
[----:B------:R-:W-:Y:S05]  /*26ec0*/  BRA `(.L_x_6237) ;  /* 0xffffffb400407947 */ /* 0x000fea000383ffff */
.L_x_6100:
[----:B------:R-:W-:Y:S01]  /*26ed0*/  BSSY B0, `(.L_x_6238) ;  /* 0x0000007000007945 */ /* 0x000fe20003800000 */
[----:B------:R-:W-:Y:S01]  /*26ee0*/  IMAD.MOV.U32 R12, RZ, RZ, 0x1 ;  /* 0x00000001ff0c7424 */ /* 0x000fe200078e00ff */
[----:B------:R-:W-:Y:S01]  /*26ef0*/  MOV R15, 0xffffffff ;  /* 0xffffffff000f7802 */ /* 0x000fe20000000f00 */
[----:B------:R-:W-:-:S07]  /*26f00*/  IMAD.MOV.U32 R11, RZ, RZ, RZ ;  /* 0x000000ffff0b7224 */ /* 0x000fce00078e00ff */
[----:B------:R-:W-:Y:S05]  /*26f10*/  WARPSYNC.COLLECTIVE R15, `(.L_x_6239) ;  /* 0x000000000f087348 */ /* 0x000fea0003c00000 */
[----:B------:R0:W1:Y:S02]  /*26f20*/  SHFL.UP P6, R14, R13, R12, R11 ;  /* 0x0400000c0d0e7389 */ /* 0x00006400000c000b */
[----:B01----:R-:W-:Y:S01]  /*26f30*/  ENDCOLLECTIVE ;  /* 0x000000000000791b */ /* 0x003fe20003800000 */
.L_x_6239:
[----:B------:R-:W-:Y:S05]  /*26f40*/  BSYNC B0 ;  /* 0x0000000000007941 */ /* 0x000fea0003800000 */
.L_x_6238:
        /* <DEDUP_REMOVED lines=8> */
.L_x_6240:
[----:B------:R-:W-:Y:S01]  /*26fd0*/  IMAD.MOV.U32 R12, RZ, RZ, 0x4 ;  /* 0x00000004ff0c7424 */ /* 0x000fe200078e00ff */
[----:B------:R-:W-:-:S05]  /*26fe0*/  SEL R2, R14, RZ, P2 ;  /* 0x000000ff0e027207 */ /* 0x000fca0001000000 */
[----:B------:R-:W-:-:S04]  /*26ff0*/  IMAD.IADD R2, R13, 0x1, R2 ;  /* 0x000000010d027824 */ /* 0x000fc800078e0202 */
[----:B------:R-:W-:-:S07]  /*27000*/  IMAD.MOV.U32 R13, RZ, RZ, R2 ;  /* 0x000000ffff0d7224 */ /* 0x000fce00078e0002 */
[----:B------:R-:W-:Y:S05]  /*27010*/  WARPSYNC.COLLECTIVE R15, `(.L_x_6241) ;  /* 0x000000000f087348 */ /* 0x000fea0003c00000 */
[----:B------:R0:W1:Y:S02]  /*27020*/  SHFL.UP P6, R14, R13, R12, R11 ;  /* 0x0400000c0d0e7389 */ /* 0x00006400000c000b */
[----:B01----:R-:W-:Y:S01]  /*27030*/  ENDCOLLECTIVE ;  /* 0x000000000000791b */ /* 0x003fe20003800000 */
.L_x_6241:
[----:B------:R-:W-:Y:S01]  /*27040*/  IMAD.MOV.U32 R12, RZ, RZ, 0x8 ;  /* 0x00000008ff0c7424 */ /* 0x000fe200078e00ff */
[----:B------:R-:W-:-:S05]  /*27050*/  SEL R3, R14, RZ, P3 ;  /* 0x000000ff0e037207 */ /* 0x000fca0001800000 */
[----:B------:R-:W-:-:S04]  /*27060*/  IMAD.IADD R3, R2, 0x1, R3 ;  /* 0x0000000102037824 */ /* 0x000fc800078e0203 */
[----:B------:R-:W-:-:S07]  /*27070*/  IMAD.MOV.U32 R13, RZ, RZ, R3 ;  /* 0x000000ffff0d7224 */ /* 0x000fce00078e0003 */
[----:B------:R-:W-:Y:S05]  /*27080*/  WARPSYNC.COLLECTIVE R15, `(.L_x_6242) ;  /* 0x000000000f087348 */ /* 0x000fea0003c00000 */
[----:B------:R0:W1:Y:S02]  /*27090*/  SHFL.UP P6, R14, R13, R12, R11 ;  /* 0x0400000c0d0e7389 */ /* 0x00006400000c000b */
[----:B01----:R-:W-:Y:S01]  /*270a0*/  ENDCOLLECTIVE ;  /* 0x000000000000791b */ /* 0x003fe20003800000 */
.L_x_6242:
[----:B------:R-:W-:Y:S01]  /*270b0*/  IMAD.MOV.U32 R12, RZ, RZ, 0x10 ;  /* 0x00000010ff0c7424 */ /* 0x000fe200078e00ff */
[----:B------:R-:W-:-:S05]  /*270c0*/  SEL R4, R14, RZ, P4 ;  /* 0x000000ff0e047207 */ /* 0x000fca0002000000 */
[----:B------:R-:W-:-:S04]  /*270d0*/  IMAD.IADD R4, R3, 0x1, R4 ;  /* 0x0000000103047824 */ /* 0x000fc800078e0204 */
[----:B------:R-:W-:-:S07]  /*270e0*/  IMAD.MOV.U32 R13, RZ, RZ, R4 ;  /* 0x000000ffff0d7224 */ /* 0x000fce00078e0004 */
[----:B------:R-:W-:Y:S05]  /*270f0*/  WARPSYNC.COLLECTIVE R15, `(.L_x_6243) ;  /* 0x000000000f087348 */ /* 0x000fea0003c00000 */
[----:B------:R0:W1:Y:S02]  /*27100*/  SHFL.UP P6, R14, R13, R12, R11 ;  /* 0x0400000c0d0e7389 */ /* 0x00006400000c000b */
[----:B01----:R-:W-:Y:S01]  /*27110*/  ENDCOLLECTIVE ;  /* 0x000000000000791b */ /* 0x003fe20003800000 */
.L_x_6243:
        /* <DEDUP_REMOVED lines=8> */
.L_x_6244:
[----:B------:R-:W-:Y:S05]  /*271a0*/  BRA `(.L_x_6245) ;  /* 0xffffffb4002c7947 */ /* 0x000fea000383ffff */
.L_x_6102:
[----:B------:R-:W-:Y:S01]  /*271b0*/  BSSY B0, `(.L_x_6246) ;  /* 0x0000006000007945 */ /* 0x000fe20003800000 */
[----:B------:R-:W-:Y:S01]  /*271c0*/  PLOP3.LUT P6, PT, P6, PT, PT, 0x8, 0x0 ;  /* 0x000000000000781c */ /* 0x000fe200037ce170 */
[----:B------:R-:W-:-:S12]  /*271d0*/  IMAD.MOV.U32 R15, RZ, RZ, -0x1 ;  /* 0xffffffffff0f7424 */ /* 0x000fd800078e00ff */
[----:B0-----:R-:W-:Y:S05]  /*271e0*/  WARPSYNC.COLLECTIVE R15, `(.L_x_6247) ;  /* 0x000000000f087348 */ /* 0x001fea0003c00000 */
[----:B------:R-:W-:Y:S01]  /*271f0*/  VOTE.ANY R14, PT, P6 ;  /* 0x00000000000e7806 */ /* 0x000fe200030e0100 */
[----:B0-----:R-:W-:Y:S06]  /*27200*/  ENDCOLLECTIVE ;  /* 0x000000000000791b */ /* 0x001fec0003800000 */
.L_x_6247:
[----:B------:R-:W-:Y:S05]  /*27210*/  BSYNC B0 ;  /* 0x0000000000007941 */ /* 0x000fea0003800000 */
.L_x_6246:
[----:B------:R-:W-:Y:S01]  /*27220*/  MOV R3, R14 ;  /* 0x0000000e00037202 */ /* 0x000fe20000000f00 */
[----:B------:R-:W-:Y:S02]  /*27230*/  IMAD.MOV.U32 R13, RZ, RZ, R25 ;  /* 0x000000ffff0d7224 */ /* 0x000fe400078e0019 */
[----:B------:R-:W-:Y:S01]  /*27240*/  IMAD.MOV.U32 R11, RZ, RZ, 0x1f ;  /* 0x0000001fff0b7424 */ /* 0x000fe200078e00ff */
[----:B------:R-:W0:Y:S01]  /*27250*/  POPC R7, R3 ;  /* 0x0000000300077309 */ /* 0x000e220000000000 */
[----:B------:R-:W-:Y:S02]  /*27260*/  IMAD.MOV.U32 R15, RZ, RZ, -0x1 ;  /* 0xffffffffff0f7424 */ /* 0x000fe400078e00ff */
[----:B0-----:R-:W-:Y:S02]  /*27270*/  IMAD.MOV.U32 R12, RZ, RZ, R7 ;  /* 0x000000ffff0c7224 */ /* 0x001fe400078e0007 */
[----:B------:R-:W-:-:S07]  /*27280*/  IMAD.IADD R27, R7, 0x1, R27 ;  /* 0x00000001071b7824 */ /* 0x000fce00078e021b */
[----:B------:R-:W-:Y:S05]  /*27290*/  WARPSYNC.COLLECTIVE R15, `(.L_x_6248) ;  /* 0x000000000f087348 */ /* 0x000fea0003c00000 */
[----:B------:R0:W1:Y:S02]  /*272a0*/  SHFL.IDX P6, R14, R13, R12, R11 ;  /* 0x0000000c0d0e7389 */ /* 0x00006400000c000b */
[----:B01----:R-:W-:Y:S01]  /*272b0*/  ENDCOLLECTIVE ;  /* 0x000000000000791b */ /* 0x003fe20003800000 */
.L_x_6248:
[----:B------:R-:W-:Y:S02]  /*272c0*/  IMAD.MOV.U32 R13, RZ, RZ, R5 ;  /* 0x000000ffff0d7224 */ /* 0x000fe400078e0005 */
[----:B------:R-:W-:-:S07]  /*272d0*/  IMAD.MOV.U32 R25, RZ, RZ, R14 ;  /* 0x000000ffff197224 */ /* 0x000fce00078e000e */
[----:B------:R-:W-:Y:S05]  /*272e0*/  WARPSYNC.COLLECTIVE R15, `(.L_x_6249) ;  /* 0x000000000f087348 */ /* 0x000fea0003c00000 */
[----:B------:R0:W1:Y:S02]  /*272f0*/  SHFL.IDX P6, R14, R13, R12, R11 ;  /* 0x0000000c0d0e7389 */ /* 0x00006400000c000b */
[----:B01----:R-:W-:Y:S01]  /*27300*/  ENDCOLLECTIVE ;  /* 0x000000000000791b */ /* 0x003fe20003800000 */
.L_x_6249:
[----:B------:R-:W-:Y:S01]  /*27310*/  IMAD.MOV.U32 R5, RZ, RZ, R14 ;  /* 0x000000ffff057224 */ /* 0x000fe200078e000e */
[----:B------:R-:W-:Y:S06]  /*27320*/  BRA `(.L_x_6250) ;  /* 0xffffffb4000c7947 */ /* 0x000fec000383ffff */
.L_x_6104:
[----:B------:R-:W-:Y:S01]  /*27330*/  BSSY B0, `(.L_x_6251) ;  /* 0x0000007000007945 */ /* 0x000fe20003800000 */
[----:B------:R-:W-:Y:S02]  /*27340*/  IMAD.MOV.U32 R13, RZ, RZ, R2 ;  /* 0x000000ffff0d7224 */ /* 0x000fe400078e0002 */
[----:B------:R-:W-:Y:S02]  /*27350*/  IMAD.MOV.U32 R11, RZ, RZ, 0x1f ;  /* 0x0000001fff0b7424 */ /* 0x000fe400078e00ff */
[----:B------:R-:W-:-:S07]  /*27360*/  IMAD.MOV.U32 R15, RZ, RZ, -0x1 ;  /* 0xffffffffff0f7424 */ /* 0x000fce00078e00ff */
[----:B0123--:R-:W-:Y:S05]  /*27370*/  WARPSYNC.COLLECTIVE R15, `(.L_x_6252) ;  /* 0x000000000f087348 */ /* 0x00ffea0003c00000 */
[----:B------:R4:W0:Y:S02]  /*27380*/  SHFL.IDX P6, R14, R13, R12, R11 ;  /* 0x0000000c0d0e7389 */ /* 0x00082400000c000b */
[----:B01234-:R-:W-:Y:S01]  /*27390*/  ENDCOLLECTIVE ;  /* 0x000000000000791b */ /* 0x01ffe20003800000 */
.L_x_6252:
[----:B------:R-:W-:Y:S05]  /*273a0*/  BSYNC B0 ;  /* 0x0000000000007941 */ /* 0x000fea0003800000 */
.L_x_6251:
[----:B------:R-:W-:Y:S01]  /*273b0*/  IMAD.MOV.U32 R24, RZ, RZ, R14 ;  /* 0x000000ffff187224 */ /* 0x000fe200078e000e */
[----:B------:R-:W-:Y:S06]  /*273c0*/  BRA `(.L_x_6103) ;  /* 0xffffffb000fc7947 */ /* 0x000fec000383ffff */
.L_x_6110:
[----:B0-----:R0:W1:Y:S02]  /*273d0*/  SYNCS.PHASECHK.TRANS64.TRYWAIT P0, [R7+URZ+0x28c20], R0 ;  /* 0x028c2000070075a7 */ /* 0x001064000800017f */
[----:B-1----:R-:W-:Y:S05]  /*273e0*/  @!P0 NANOSLEEP.SYNCS 0x989680 ;  /* 0x009896800000895d */ /* 0x002fea0003900000 */
[----:B------:R-:W1:Y:S02]  /*273f0*/  @!P0 SYNCS.PHASECHK.TRANS64 P0, [R7+URZ+0x28c20], R0 ;  /* 0x028c2000070085a7 */ /* 0x000e64000800007f */
[----:B-1----:R-:W-:Y:S05]  /*27400*/  @!P0 BRA `(.L_x_6110) ;  /* 0xfffffffc00f08947 */ /* 0x002fea000383ffff */
[----:B------:R-:W-:Y:S05]  /*27410*/  BRA `(.L_x_6253) ;  /* 0xffffffbc00547947 */ /* 0x000fea000383ffff */
.L_x_6111:
        /* <DEDUP_REMOVED lines=11> */
.L_x_6255:
[----:B------:R-:W-:Y:S05]  /*274d0*/  BSYNC B0 ;  /* 0x0000000000007941 */ /* 0x000fea0003800000 */
.L_x_6254:
[----:B------:R-:W-:Y:S05]  /*274e0*/  BRA `(.L_x_6256) ;  /* 0xffffffbc003c7947 */ /* 0x000fea000383ffff */
.L_x_6112:
[----:B------:R-:W-:Y:S01]  /*274f0*/  BSSY B0, `(.L_x_6257) ;  /* 0x0000006000007945 */ /* 0x000fe20003800000 */
[----:B------:R-:W-:-:S07]  /*27500*/  IMAD.MOV.U32 R15, RZ, RZ, -0x1 ;  /* 0xffffffffff0f7424 */ /* 0x000fce00078e00ff */
[----:B0-234-:R-:W-:Y:S05]  /*27510*/  WARPSYNC.COLLECTIVE R15, `(.L_x_6258) ;  /* 0x000000000f0c7348 */ /* 0x01dfea0003c00000 */
[----:B------:R-:W-:Y:S02]  /*27520*/  ELECT P6, UR62, PT ;  /* 0x00000000003e782f */ /* 0x000fe400038c0000 */
[----:B------:R-:W-:Y:S01]  /*27530*/  MOV R14, UR62 ;  /* 0x0000003e000e7c02 */ /* 0x000fe20008000f00 */
[----:B0-234-:R-:W-:Y:S10]  /*27540*/  ENDCOLLECTIVE ;  /* 0x000000000000791b */ /* 0x01dff40003800000 */
.L_x_6258:
[----:B------:R-:W-:Y:S05]  /*27550*/  BSYNC B0 ;  /* 0x0000000000007941 */ /* 0x000fea0003800000 */
.L_x_6257:
[----:B------:R-:W-:Y:S05]  /*27560*/  BRA `(.L_x_6259) ;  /* 0xffffffbc00307947 */ /* 0x000fea000383ffff */
.L_x_6114:
[----:B0-----:R0:W1:Y:S02]  /*27570*/  SYNCS.PHASECHK.TRANS64.TRYWAIT P1, [R5+URZ+0x28c40], R0 ;  /* 0x028c4000050075a7 */ /* 0x001064000802017f */
[----:B-1----:R-:W-:Y:S05]  /*27580*/  @!P1 NANOSLEEP.SYNCS 0x989680 ;  /* 0x009896800000995d */ /* 0x002fea0003900000 */
[----:B------:R-:W1:Y:S02]  /*27590*/  @!P1 SYNCS.PHASECHK.TRANS64 P1, [R5+URZ+0x28c40], R0 ;  /* 0x028c4000050095a7 */ /* 0x000e64000802007f */
[----:B-1----:R-:W-:Y:S05]  /*275a0*/  @!P1 BRA `(.L_x_6114) ;  /* 0xfffffffc00f09947 */ /* 0x002fea000383ffff */
[----:B------:R-:W-:Y:S05]  /*275b0*/  BRA `(.L_x_6260) ;  /* 0xffffffbc00507947 */ /* 0x000fea000383ffff */
.L_x_6116:
[----:B-1----:R1:W0:Y:S02]  /*275c0*/  SYNCS.PHASECHK.TRANS64.TRYWAIT P1, [R3+URZ+0x28c40], R2 ;  /* 0x028c4002030075a7 */ /* 0x002224000802017f */
[----:B0-----:R-:W-:Y:S05]  /*275d0*/  @!P1 NANOSLEEP.SYNCS 0x989680 ;  /* 0x009896800000995d */ /* 0x001fea0003900000 */
[----:B------:R-:W0:Y:S02]  /*275e0*/  @!P1 SYNCS.PHASECHK.TRANS64 P1, [R3+URZ+0x28c40], R2 ;  /* 0x028c4002030095a7 */ /* 0x000e24000802007f */
[----:B0-----:R-:W-:Y:S05]  /*275f0*/  @!P1 BRA `(.L_x_6116) ;  /* 0xfffffffc00f09947 */ /* 0x001fea000383ffff */
[----:B------:R-:W-:Y:S05]  /*27600*/  BRA `(.L_x_6261) ;  /* 0xffffffbc005c7947 */ /* 0x000fea000383ffff */
.L_x_6118:
[----:B------:R0:W0:Y:S02]  /*27610*/  SYNCS.PHASECHK.TRANS64.TRYWAIT P1, [R5+URZ+0x28c60], R0 ;  /* 0x028c6000050075a7 */ /* 0x000024000802017f */
[----:B0-----:R-:W-:Y:S05]  /*27620*/  @!P1 NANOSLEEP.SYNCS 0x989680 ;  /* 0x009896800000995d */ /* 0x001fea0003900000 */
[----:B------:R-:W0:Y:S02]  /*27630*/  @!P1 SYNCS.PHASECHK.TRANS64 P1, [R5+URZ+0x28c60], R0 ;  /* 0x028c6000050095a7 */ /* 0x000e24000802007f */
[----:B0-----:R-:W-:Y:S05]  /*27640*/  @!P1 BRA `(.L_x_6118) ;  /* 0xfffffffc00f09947 */ /* 0x001fea000383ffff */
[----:B------:R-:W-:Y:S05]  /*27650*/  BRA `(.L_x_6262) ;  /* 0xffffffbc00587947 */ /* 0x000fea000383ffff */
.L_x_6263:
        /* <DEDUP_REMOVED lines=10> */
.L_x_15751:


//--------------------- .text._ZN7cutlass13device_kernelIN5flash11enable_sm90INS1_16FlashAttnFwdSm90INS1_25CollectiveMainloopFwdSm90ILi2EN4cute5tupleIJNS5_1CILi1EEES8_S8_EEENS6_IJNS7_ILi64EEESA_SA_EEELi512ENS_6half_tEfNS_4arch4Sm90ELb0ELb1ELb1ELb1ELb1ELb0ELb1ELb0ELb0ELb1ELb1ELb0EEENS1_21CollectiveEpilogueFwdINS6_IJSA_NS7_ILi512EEESA_EEES9_SC_SE_Li256ELb1ELb1ELb1ELb0EEENS1_36VarlenDynamicPersistentTileSchedulerILi64ELi64ELi256ELi128ELb1ELb1ELb1ELb1ELb0ELb1EEEEEEEEEvNT_6ParamsE --------------------------
	.section	.text._ZN7cutlass13device_kernelIN5flash11enable_sm90INS1_16FlashAttnFwdSm90INS1_25CollectiveMainloopFwdSm90ILi2EN4cute5tupleIJNS5_1CILi1EEES8_S8_EEENS6_IJNS7_ILi64EEESA_SA_EEELi512ENS_6half_tEfNS_4arch4Sm90ELb0ELb1ELb1ELb1ELb1ELb0ELb1ELb0ELb0ELb1ELb1ELb0EEENS1_21CollectiveEpilogueFwdINS6_IJSA_NS7_ILi512EEESA_EEES9_SC_SE_Li256ELb1ELb1ELb1ELb0EEENS1_36VarlenDynamicPersistentTileSchedulerILi64ELi64ELi256ELi128ELb1ELb1ELb1ELb1ELb0ELb1EEEEEEEEEvNT_6ParamsE,"ax",@progbits
	.align	128
.text._ZN7cutlass13device_kernelIN5flash11enable_sm90INS1_16FlashAttnFwdSm90INS1_25CollectiveMainloopFwdSm90ILi2EN4cute5tupleIJNS5_1CILi1EEES8_S8_EEENS6_IJNS7_ILi64EEESA_SA_EEELi512ENS_6half_tEfNS_4arch4Sm90ELb0ELb1ELb1ELb1ELb1ELb0ELb1ELb0ELb0ELb1ELb1ELb0EEENS1_21CollectiveEpilogueFwdINS6_IJSA_NS7_ILi512EEESA_EEES9_SC_SE_Li256ELb1ELb1ELb1ELb0EEENS1_36VarlenDynamicPersistentTileSchedulerILi64ELi64ELi256ELi128ELb1ELb1ELb1ELb1ELb0ELb1EEEEEEEEEvNT_6ParamsE:
        .type           _ZN7cutlass13device_kernelIN5flash11enable_sm90INS1_16FlashAttnFwdSm90INS1_25CollectiveMainloopFwdSm90ILi2EN4cute5tupleIJNS5_1CILi1EEES8_S8_EEENS6_IJNS7_ILi64EEESA_SA_EEELi512ENS_6half_tEfNS_4arch4Sm90ELb0ELb1ELb1ELb1ELb1ELb0ELb1ELb0ELb0ELb1ELb1ELb0EEENS1_21CollectiveEpilogueFwdINS6_IJSA_NS7_ILi512EEESA_EEES9_SC_SE_Li256ELb1ELb1ELb1ELb0EEENS1_36VarlenDynamicPersistentTileSchedulerILi64ELi64ELi256ELi128ELb1ELb1ELb1ELb1ELb0ELb1EEEEEEEEEvNT_6ParamsE,@function
        .size           _ZN7cutlass13device_kernelIN5flash11enable_sm90INS1_16FlashAttnFwdSm90INS1_25CollectiveMainloopFwdSm90ILi2EN4cute5tupleIJNS5_1CILi1EEES8_S8_EEENS6_IJNS7_ILi64EEESA_SA_EEELi512ENS_6half_tEfNS_4arch4Sm90ELb0ELb1ELb1ELb1ELb1ELb0ELb1ELb0ELb0ELb1ELb1ELb0EEENS1_21CollectiveEpilogueFwdINS6_IJSA_NS7_ILi512EEESA_EEES9_SC_SE_Li256ELb1ELb1ELb1ELb0EEENS1_36VarlenDynamicPersistentTileSchedulerILi64ELi64ELi256ELi128ELb1ELb1ELb1ELb1ELb0ELb1EEEEEEEEEvNT_6ParamsE,(.L_x_15752 - _ZN7cutlass13device_kernelIN5flash11enable_sm90INS1_16FlashAttnFwdSm90INS1_25CollectiveMainloopFwdSm90ILi2EN4cute5tupleIJNS5_1CILi1EEES8_S8_EEENS6_IJNS7_ILi64EEESA_SA_EEELi512ENS_6half_tEfNS_4arch4Sm90ELb0ELb1ELb1ELb1ELb1ELb0ELb1ELb0ELb0ELb1ELb1ELb0EEENS1_21CollectiveEpilogueFwdINS6_IJSA_NS7_ILi512EEESA_EEES9_SC_SE_Li256ELb1ELb1ELb1ELb0EEENS1_36VarlenDynamicPersistentTileSchedulerILi64ELi64ELi256ELi128ELb1ELb1ELb1ELb1ELb0ELb1EEEEEEEEEvNT_6ParamsE)
        .other          _ZN7cutlass13device_kernelIN5flash11enable_sm90INS1_16FlashAttnFwdSm90INS1_25CollectiveMainloopFwdSm90ILi2EN4cute5tupleIJNS5_1CILi1EEES8_S8_EEENS6_IJNS7_ILi64EEESA_SA_EEELi512ENS_6half_tEfNS_4arch4Sm90ELb0ELb1ELb1ELb1ELb1ELb0ELb1ELb0ELb0ELb1ELb1ELb0EEENS1_21CollectiveEpilogueFwdINS6_IJSA_NS7_ILi512EEESA_EEES9_SC_SE_Li256ELb1ELb1ELb1ELb0EEENS1_36VarlenDynamicPersistentTileSchedulerILi64ELi64ELi256ELi128ELb1ELb1ELb1ELb1ELb0ELb1EEEEEEEEEvNT_6ParamsE,@"STO_CUDA_ENTRY STV_DEFAULT"
_ZN7cutlass13device_kernelIN5flash11enable_sm90INS1_16FlashAttnFwdSm90INS1_25CollectiveMainloopFwdSm90ILi2EN4cute5tupleIJNS5_1CILi1EEES8_S8_EEENS6_IJNS7_ILi64EEESA_SA_EEELi512ENS_6half_tEfNS_4arch4Sm90ELb0ELb1ELb1ELb1ELb1ELb0ELb1ELb0ELb0ELb1ELb1ELb0EEENS1_21CollectiveEpilogueFwdINS6_IJSA_NS7_ILi512EEESA_EEES9_SC_SE_Li256ELb1ELb1ELb1ELb0EEENS1_36VarlenDynamicPersistentTileSchedulerILi64ELi64ELi256ELi128ELb1ELb1ELb1ELb1ELb0ELb1EEEEEEEEEvNT_6ParamsE:
        /* <DEDUP_REMOVED lines=43> */
.L_x_6264:
        /* <DEDUP_REMOVED lines=22> */
.L_x_6265:
        /* <DEDUP_REMOVED lines=18> */
.L_x_6266:
        /* <DEDUP_REMOVED lines=22> */
.L_x_6267:
        /* <DEDUP_REMOVED lines=23> */
.L_x_6268:
[----:B------:R-:W-:Y:S01]  /*0800*/  UISETP.NE.AND UP0, UPT, UR58, URZ, UPT ;  /* 0x0000003f3a00728c */ /* 0x000fe2000bf05270 */
[----:B------:R-:W-:Y:S01]  /*0810*/  NOP ;  /* 0x0000000000007918 */ /* 0x000fe20000000000 */
[----:B0-----:R-:W-:Y:S01]  /*0820*/  ULDC UR5, c[0x0][0x20] ;  /* 0x0000080000057ab9 */ /* 0x001fe20000000800 */
[----:B------:R-:W-:Y:S01]  /*0830*/  UMOV UR4, 0x1 ;  /* 0x0000000100047882 */ /* 0x000fe20000000000 */
[----:B-1234-:R-:W-:Y:S01]  /*0840*/  BAR.SYNC.DEFER_BLOCKING 0x0 ;  /* 0x0000000000007b1d */ /* 0x01efe20000010000 */
[----:B------:R-:W-:Y:S01]  /*0850*/  IADD3 R2, P0, R1, UR5, RZ ;  /* 0x0000000501027c10 */ /* 0x000fe2000ff1e0ff */
[----:B------:R-:W-:Y:S01]  /*0860*/  USEL UR5, UR4, 0x2, !UP0 ;  /* 0x0000000204057887 */ /* 0x000fe2000c000000 */
[----:B------:R-:W-:-:S03]  /*0870*/  PLOP3.LUT P1, PT, PT, PT, UP0, 0x40, 0x0 ;  /* 0x000000000000781c */ /* 0x000fc60003f2e808 */
[----:B------:R-:W-:Y:S01]  /*0880*/  ULDC UR4, c[0x0][0x24] ;  /* 0x0000090000047ab9 */ /* 0x000fe20000000800 */
[----:B------:R-:W-:Y:S01]  /*0890*/  ULDC.64 UR36, c[0x0][0x208] ;  /* 0x0000820000247ab9 */ /* 0x000fe20000000a00 */
[----:B------:R-:W-:Y:S02]  /*08a0*/  IMAD.U32 R3, RZ, RZ, UR5 ;  /* 0x00000005ff037e24 */ /* 0x000fe4000f8e00ff */
[----:B------:R-:W-:-:S03]  /*08b0*/  IMAD.X R18, RZ, RZ, UR4, P0 ;  /* 0x00000004ff127e24 */ /* 0x000fc600080e06ff */
[----:B------:R0:W-:Y:S03]  /*08c0*/  STL [R1+0x454], R3 ;  /* 0x0004540301007387 */ /* 0x0001e60000100800 */
[----:B------:R-:W-:Y:S05]  /*08d0*/  @P1 BRA `(.L_x_6269) ;  /* 0x0000027000d81947 */ /* 0x000fea0003800000 */
.L_x_6270:
[----:B------:R-:W-:-:S08]  /*08e0*/  NOP ;  /* 0x0000000000007918 */ /* 0x000fd00000000000 */
[----:B------:R-:W1:Y:S02]  /*08f0*/  USETMAXREG.TRY_ALLOC.CTAPOOL UP0, 0xe8 ;  /* 0x000000e8000079c8 */ /* 0x000e640008000600 */
[----:B-1----:R-:W-:-:S13]  /*0900*/  PLOP3.LUT P0, PT, PT, PT, UP0, 0x80, 0x0 ;  /* 0x000000000000781c */ /* 0x002fda0003f0f008 */
[----:B------:R-:W-:Y:S05]  /*0910*/  @!P0 BRA `(.L_x_6270) ;  /* 0xfffffffc00f08947 */ /* 0x000fea000383ffff */
[----:B0-----:R-:W0:Y:S01]  /*0920*/  S2R R3, SR_TID.X ;  /* 0x0000000000037919 */ /* 0x001e220000002100 */
[----:B------:R-:W1:Y:S01]  /*0930*/  S2UR UR21, SR_CgaCtaId ;  /* 0x00000000001579c3 */ /* 0x000e620000008800 */
[----:B------:R-:W-:Y:S01]  /*0940*/  UMOV UR44, 0x400 ;  /* 0x00000400002c7882 */ /* 0x000fe20000000000 */
[----:B------:R-:W-:Y:S01]  /*0950*/  ULDC UR4, c[0x0][0xd3c] ;  /* 0x00034f0000047ab9 */ /* 0x000fe20000000800 */
[----:B------:R-:W-:Y:S04]  /*0960*/  STL.64 [R1+0x1c8], RZ ;  /* 0x0001c8ff01007387 */ /* 0x000fe80000100a00 */
[----:B------:R-:W-:Y:S04]  /*0970*/  STL [R1+0x1d0], RZ ;  /* 0x0001d0ff01007387 */ /* 0x000fe80000100800 */
[----:B------:R-:W-:Y:S01]  /*0980*/  STL [R1+0x1d4], RZ ;  /* 0x0001d4ff01007387 */ /* 0x000fe20000100800 */
[----:B-1----:R-:W-:Y:S01]  /*0990*/  ULEA UR44, UR21, UR44, 0x18 ;  /* 0x0000002c152c7291 */ /* 0x002fe2000f8ec03f */
[----:B0-----:R-:W-:-:S04]  /*09a0*/  LOP3.LUT R0, R3, 0xffffff80, RZ, 0xc0, !PT ;  /* 0xffffff8003007812 */ /* 0x001fc800078ec0ff */
[----:B------:R-:W-:-:S13]  /*09b0*/  ISETP.NE.AND P0, PT, R0, 0x80, PT ;  /* 0x000000800000780c */ /* 0x000fda0003f05270 */
[----:B------:R-:W-:Y:S06]  /*09c0*/  @!P0 BAR.ARV 0x8, 0x100 ;  /* 0x0204000000008b1d */ /* 0x000fec0000002000 */
[----:B------:R-:W-:-:S13]  /*09d0*/  ISETP.GE.U32.AND P0, PT, R3, 0x100, PT ;  /* 0x000001000300780c */ /* 0x000fda0003f06070 */
        /* <DEDUP_REMOVED lines=8> */
[----:B------:R-:W0:Y:S01]  /*0a60*/  S2UR UR4, SR_SWINHI ;  /* 0x00000000000479c3 */ /* 0x000e220000002f00 */
[----:B------:R-:W-:Y:S02]  /*0a70*/  R2UR UR7, R6 ;  /* 0x00000000060772ca */ /* 0x000fe400000e0000 */
[----:B------:R-:W-:Y:S02]  /*0a80*/  SHF.R.S32.HI R3, RZ, 0x1f, R0 ;  /* 0x0000001fff037819 */ /* 0x000fe40000011400 */
[----:B------:R-:W-:Y:S02]  /*0a90*/  R2UR UR5, R5 ;  /* 0x00000000050572ca */ /* 0x000fe400000e0000 */
[CC--:B------:R-:W-:Y:S02]  /*0aa0*/  LEA.HI R7, R3.reuse, R0.reuse, RZ, 0x7 ;  /* 0x0000000003077211 */ /* 0x0c0fe400078f38ff */
[----:B------:R-:W-:-:S02]  /*0ab0*/  LEA.HI R4, R3, R0, RZ, 0x4 ;  /* 0x0000000003047211 */ /* 0x000fc400078f20ff */
[CC--:B------:R-:W-:Y:S02]  /*0ac0*/  LEA.HI R207, R3.reuse, R0.reuse, RZ, 0x3 ;  /* 0x0000000003cf7211 */ /* 0x0c0fe400078f18ff */
[-C--:B------:R-:W-:Y:S02]  /*0ad0*/  LEA.HI R6, R3, R0.reuse, RZ, 0x2 ;  /* 0x0000000003067211 */ /* 0x080fe400078f10ff */
[----:B------:R-:W-:Y:S02]  /*0ae0*/  LOP3.LUT R9, R7, 0xffffff80, RZ, 0xc0, !PT ;  /* 0xffffff8007097812 */ /* 0x000fe400078ec0ff */
[----:B------:R-:W-:Y:S02]  /*0af0*/  LEA.HI R5, R3, R0, RZ, 0x5 ;  /* 0x0000000003057211 */ /* 0x000fe400078f28ff */
[----:B------:R-:W-:Y:S01]  /*0b00*/  LOP3.LUT R3, R4, 0xfffffff0, RZ, 0xc0, !PT ;  /* 0xfffffff004037812 */ /* 0x000fe200078ec0ff */
[----:B------:R-:W-:Y:S01]  /*0b10*/  IMAD.IADD R9, R0, 0x1, -R9 ;  /* 0x0000000100097824 */ /* 0x000fe200078e0a09 */
[----:B------:R-:W-:-:S02]  /*0b20*/  LOP3.LUT R157, R207, 0xfffffff8, RZ, 0xc0, !PT ;  /* 0xfffffff8cf9d7812 */ /* 0x000fc400078ec0ff */
[----:B------:R-:W-:Y:S01]  /*0b30*/  LOP3.LUT R11, R6, 0xfffffffc, RZ, 0xc0, !PT ;  /* 0xfffffffc060b7812 */ /* 0x000fe200078ec0ff */
[C---:B------:R-:W-:Y:S01]  /*0b40*/  IMAD.IADD R12, R0.reuse, 0x1, -R3 ;  /* 0x00000001000c7824 */ /* 0x040fe200078e0a03 */
[----:B------:R-:W-:Y:S01]  /*0b50*/  SHF.R.S32.HI R208, RZ, 0x7, R7 ;  /* 0x00000007ffd07819 */ /* 0x000fe20000011407 */
[C---:B------:R-:W-:Y:S01]  /*0b60*/  IMAD.IADD R157, R0.reuse, 0x1, -R157 ;  /* 0x00000001009d7824 */ /* 0x040fe200078e0a9d */
[----:B------:R-:W-:Y:S01]  /*0b70*/  SHF.R.S32.HI R13, RZ, 0x5, R5 ;  /* 0x00000005ff0d7819 */ /* 0x000fe20000011405 */
[----:B------:R-:W-:Y:S01]  /*0b80*/  IMAD.IADD R10, R0, 0x1, -R11 ;  /* 0x00000001000a7824 */ /* 0x000fe200078e0a0b */
[----:B------:R-:W-:Y:S01]  /*0b90*/  SHF.R.S32.HI R0, RZ, 0x1f, R9 ;  /* 0x0000001fff007819 */ /* 0x000fe20000011409 */
[----:B------:R-:W-:Y:S01]  /*0ba0*/  UMOV UR38, UR44 ;  /* 0x0000002c00267c82 */ /* 0x000fe20008000000 */
[----:B0-----:R-:W-:Y:S01]  /*0bb0*/  UMOV UR39, UR4 ;  /* 0x0000000400277c82 */ /* 0x001fe20008000000 */
[----:B------:R-:W-:Y:S01]  /*0bc0*/  SHF.R.S32.HI R5, RZ, 0x1f, R5 ;  /* 0x0000001fff057819 */ /* 0x000fe20000011405 */
[----:B------:R-:W-:Y:S01]  /*0bd0*/  IMAD.SHL.U32 R19, R157, 0x8, RZ ;  /* 0x000000089d137824 */ /* 0x000fe200078e00ff */
[----:B------:R-:W-:Y:S01]  /*0be0*/  LEA.HI R6, R0, R9, RZ, 0x2 ;  /* 0x0000000900067211 */ /* 0x000fe200078f10ff */
[----:B------:R-:W-:Y:S01]  /*0bf0*/  IMAD.U32 R14, RZ, RZ, UR38 ;  /* 0x00000026ff0e7e24 */ /* 0x000fe2000f8e00ff */
[----:B------:R-:W-:Y:S01]  /*0c00*/  LEA.HI R7, R7, R208, RZ, 0x1 ;  /* 0x000000d007077211 */ /* 0x000fe200078f08ff */
[----:B------:R-:W-:Y:S01]  /*0c10*/  IMAD.U32 R15, RZ, RZ, UR39 ;  /* 0x00000027ff0f7e24 */ /* 0x000fe2000f8e00ff */
[----:B------:R-:W-:Y:S01]  /*0c20*/  SHF.R.S32.HI R3, RZ, 0x4, R4 ;  /* 0x00000004ff037819 */ /* 0x000fe20000011404 */
[C---:B------:R-:W-:Y:S01]  /*0c30*/  VIADD R155, R19.reuse, 0x80 ;  /* 0x00000080139b7836 */ /* 0x040fe20000000000 */
[--C-:B------:R-:W-:Y:S01]  /*0c40*/  SHF.R.S32.HI R8, RZ, 0x2, R6.reuse ;  /* 0x00000002ff087819 */ /* 0x100fe20000011406 */
[----:B------:R0:W-:Y:S01]  /*0c50*/  STL [R1+0x458], R12 ;  /* 0x0004580c01007387 */ /* 0x0001e20000100800 */
[----:B------:R-:W-:Y:S01]  /*0c60*/  SHF.R.S32.HI R11, RZ, 0x1f, R6 ;  /* 0x0000001fff0b7819 */ /* 0x000fe20000011406 */
[----:B------:R-:W-:Y:S01]  /*0c70*/  VIADD R156, R19, 0x40 ;  /* 0x00000040139c7836 */ /* 0x000fe20000000000 */
[----:B------:R-:W-:Y:S01]  /*0c80*/  LEA.HI R5, R5, R13, RZ, 0x2 ;  /* 0x0000000d05057211 */ /* 0x000fe200078f10ff */
[----:B------:R-:W-:Y:S01]  /*0c90*/  STL.64 [R1+0x440], R14 ;  /* 0x0004400e01007387 */ /* 0x000fe20000100a00 */
[----:B------:R-:W-:Y:S01]  /*0ca0*/  LOP3.LUT R7, R7, 0xfffffe, RZ, 0xc0, !PT ;  /* 0x00fffffe07077812 */ /* 0x000fe200078ec0ff */
[C---:B------:R-:W-:Y:S01]  /*0cb0*/  VIADD R154, R19.reuse, 0xc0 ;  /* 0x000000c0139a7836 */ /* 0x040fe20000000000 */
[----:B------:R-:W-:Y:S01]  /*0cc0*/  LEA.HI R4, R4, R3, RZ, 0x1 ;  /* 0x0000000304047211 */ /* 0x000fe200078f08ff */
[----:B------:R-:W-:Y:S01]  /*0cd0*/  VIADD R210, R19, 0x180 ;  /* 0x0000018013d27836 */ /* 0x000fe20000000000 */
[----:B------:R-:W-:Y:S01]  /*0ce0*/  LEA.HI R11, R11, R8, RZ, 0x3 ;  /* 0x000000080b0b7211 */ /* 0x000fe200078f18ff */
[C---:B------:R-:W-:Y:S01]  /*0cf0*/  IMAD.IADD R7, R208.reuse, 0x1, -R7 ;  /* 0x00000001d0077824 */ /* 0x040fe200078e0a07 */
[----:B------:R-:W-:Y:S01]  /*0d00*/  LOP3.LUT R5, R5, 0x3ffffc, RZ, 0xc0, !PT ;  /* 0x003ffffc05057812 */ /* 0x000fe200078ec0ff */
[----:B0-----:R-:W-:Y:S01]  /*0d10*/  IMAD R12, R208, 0x100, R12 ;  /* 0x00000100d00c7824 */ /* 0x001fe200078e020c */
[----:B------:R-:W-:Y:S01]  /*0d20*/  LOP3.LUT R4, R4, 0x1ffffffe, RZ, 0xc0, !PT ;  /* 0x1ffffffe04047812 */ /* 0x000fe200078ec0ff */
[----:B------:R-:W-:Y:S01]  /*0d30*/  VIADD R152, R19, 0x140 ;  /* 0x0000014013987836 */ /* 0x000fe20000000000 */
[----:B------:R-:W-:Y:S01]  /*0d40*/  LOP3.LUT R11, R11, 0xfffffff8, RZ, 0xc0, !PT ;  /* 0xfffffff80b0b7812 */ /* 0x000fe200078ec0ff */
[----:B------:R-:W-:Y:S01]  /*0d50*/  IMAD.IADD R5, R13, 0x1, -R5 ;  /* 0x000000010d057824 */ /* 0x000fe200078e0a05 */
[----:B------:R-:W-:Y:S01]  /*0d60*/  LEA.HI R0, R0, R9, RZ, 0x5 ;  /* 0x0000000900007211 */ /* 0x000fe200078f28ff */
[----:B------:R-:W-:Y:S01]  /*0d70*/  IMAD.SHL.U32 R13, R7, 0x100, RZ ;  /* 0x00000100070d7824 */ /* 0x000fe200078e00ff */
[----:B------:R-:W-:Y:S01]  /*0d80*/  LOP3.LUT R6, R6, 0x7ffffffc, RZ, 0xc0, !PT ;  /* 0x7ffffffc06067812 */ /* 0x000fe200078ec0ff */
[----:B------:R-:W-:Y:S01]  /*0d90*/  IMAD.IADD R4, R3, 0x1, -R4 ;  /* 0x0000000103047824 */ /* 0x000fe200078e0a04 */
[----:B------:R-:W-:Y:S01]  /*0da0*/  SHF.R.S32.HI R0, RZ, 0x5, R0 ;  /* 0x00000005ff007819 */ /* 0x000fe20000011400 */
[----:B------:R-:W-:Y:S01]  /*0db0*/  IMAD.IADD R11, R8, 0x1, -R11 ;  /* 0x00000001080b7824 */ /* 0x000fe200078e0a0b */
[----:B------:R-:W-:Y:S01]  /*0dc0*/  LEA.HI R3, R10, R10, RZ, 0x1 ;  /* 0x0000000a0a037211 */ /* 0x000fe200078f08ff */
[----:B------:R-:W-:Y:S01]  /*0dd0*/  IMAD.IADD R6, R9, 0x1, -R6 ;  /* 0x0000000109067824 */ /* 0x000fe200078e0a06 */
[----:B------:R-:W-:Y:S01]  /*0de0*/  STL [R1+0x448], R13 ;  /* 0x0004480d01007387 */ /* 0x000fe20000100800 */
[----:B------:R-:W-:Y:S01]  /*0df0*/  IMAD R22, R0, 0x10, R11 ;  /* 0x0000001000167824 */ /* 0x000fe200078e020b */
[----:B------:R-:W-:Y:S01]  /*0e00*/  LOP3.LUT R3, R3, 0x1ffffffe, RZ, 0xc0, !PT ;  /* 0x1ffffffe03037812 */ /* 0x000fe200078ec0ff */
[----:B------:R-:W-:Y:S01]  /*0e10*/  IMAD.SHL.U32 R16, R4, 0x8, RZ ;  /* 0x0000000804107824 */ /* 0x000fe200078e00ff */
[----:B------:R-:W-:Y:S01]  /*0e20*/  SHF.R.S32.HI R0, RZ, 0x1f, R155 ;  /* 0x0000001fff007819 */ /* 0x000fe2000001149b */
[----:B------:R-:W-:Y:S01]  /*0e30*/  IMAD.SHL.U32 R0, R6, 0x2, RZ ;  /* 0x0000000206007824 */ /* 0x000fe200078e00ff */
[----:B------:R-:W-:Y:S01]  /*0e40*/  SHF.R.S32.HI R4, RZ, 0x1f, R156 ;  /* 0x0000001fff047819 */ /* 0x000fe2000001149c */
[----:B------:R-:W-:Y:S01]  /*0e50*/  IMAD.IADD R3, R10, 0x1, -R3 ;  /* 0x000000010a037824 */ /* 0x000fe200078e0a03 */
[----:B------:R-:W-:Y:S01]  /*0e60*/  SHF.R.S32.HI R4, RZ, 0x1f, R154 ;  /* 0x0000001fff047819 */ /* 0x000fe2000001149a */
[----:B------:R-:W-:Y:S01]  /*0e70*/  IMAD.IADD R23, R0, 0x1, R13 ;  /* 0x0000000100177824 */ /* 0x000fe200078e020d */
[----:B------:R0:W-:Y:S01]  /*0e80*/  STL [R1+0x44c], R0 ;  /* 0x00044c0001007387 */ /* 0x0001e20000100800 */
[----:B------:R-:W-:Y:S01]  /*0e90*/  VIADD R209, R19, 0x1c0 ;  /* 0x000001c013d17836 */ /* 0x000fe20000000000 */
[----:B------:R-:W-:Y:S01]  /*0ea0*/  SHF.R.S32.HI R4, RZ, 0x1f, R152 ;  /* 0x0000001fff047819 */ /* 0x000fe20000011498 */
[----:B------:R-:W-:Y:S01]  /*0eb0*/  VIADD R206, R23, 0x8 ;  /* 0x0000000817ce7836 */ /* 0x000fe20000000000 */
[----:B------:R-:W-:Y:S01]  /*0ec0*/  STL [R1+0x450], R16 ;  /* 0x0004501001007387 */ /* 0x000fe20000100800 */
[----:B------:R-:W-:Y:S01]  /*0ed0*/  IMAD R3, R3, 0x8, R22 ;  /* 0x0000000803037824 */ /* 0x000fe200078e0216 */
[----:B------:R-:W-:Y:S01]  /*0ee0*/  SHF.R.S32.HI R4, RZ, 0x1f, R209 ;  /* 0x0000001fff047819 */ /* 0x000fe200000114d1 */
[----:B------:R-:W-:Y:S01]  /*0ef0*/  IMAD R5, R5, 0x10, R12 ;  /* 0x0000001005057824 */ /* 0x000fe200078e020c */
        /* <DEDUP_REMOVED lines=18> */
[----:B0-----:R-:W-:Y:S01]  /*1020*/  SHF.R.S32.HI R3, RZ, 0x1f, R204 ;  /* 0x0000001fff037819 */ /* 0x001fe200000114cc */
        /* <DEDUP_REMOVED lines=44> */
[----:B------:R-:W-:Y:S01]  /*12f0*/  IMAD.U32 R16, R5, 0x40, R16 ;  /* 0x0000004005107824 */ /* 0x000fe200078e0010 */
[----:B------:R-:W-:-:S02]  /*1300*/  SHF.R.S32.HI R215, RZ, 0x1f, R177 ;  /* 0x0000001fffd77819 */ /* 0x000fc400000114b1 */
[----:B------:R-:W-:Y:S01]  /*1310*/  SHF.R.S32.HI R214, RZ, 0x1f, R176 ;  /* 0x0000001fffd67819 */ /* 0x000fe200000114b0 */
[----:B------:R-:W-:Y:S01]  /*1320*/  IMAD.WIDE R16, R16, 0x2, R14 ;  /* 0x0000000210107825 */ /* 0x000fe200078e020e */
[----:B------:R-:W-:Y:S02]  /*1330*/  SHF.R.S32.HI R213, RZ, 0x1f, R159 ;  /* 0x0000001fffd57819 */ /* 0x000fe4000001149f */
[----:B------:R-:W-:-:S07]  /*1340*/  SHF.R.S32.HI R212, RZ, 0x1f, R158 ;  /* 0x0000001fffd47819 */ /* 0x000fce000001149e */
.L_x_6418:
[----:B------:R-:W-:Y:S01]  /*1350*/  ULDC.64 UR8, c[0x0][0xb20] ;  /* 0x0002c80000087ab9 */ /* 0x000fe20000000a00 */
[----:B------:R-:W-:Y:S02]  /*1360*/  ULOP3.LUT UR61, UR7, 0xff0000, URZ, 0xc0, !UPT ;  /* 0x00ff0000073d7892 */ /* 0x000fe4000f8ec03f */
[----:B------:R-:W-:Y:S01]  /*1370*/  UISETP.NE.U32.AND UP0, UPT, UR8, URZ, UPT ;  /* 0x0000003f0800728c */ /* 0x000fe2000bf05070 */
[----:B------:R-:W-:-:S03]  /*1380*/  ULDC UR48, c[0x0][0x2f0] ;  /* 0x0000bc0000307ab9 */ /* 0x000fc60000000800 */
        /* <DEDUP_REMOVED lines=9> */
[----:B0-23--:R-:W-:Y:S02]  /*1420*/  IMAD.U32 R4, RZ, RZ, UR8 ;  /* 0x00000008ff047e24 */ /* 0x00dfe4000f8e00ff */
[----:B----4-:R-:W-:Y:S01]  /*1430*/  IMAD.U32 R5, RZ, RZ, UR9 ;  /* 0x00000009ff057e24 */ /* 0x010fe2000f8e00ff */
[----:B------:R-:W-:-:S03]  /*1440*/  @UP1 UIMAD.WIDE UR8, UR6, 0x4, UR10 ;  /* 0x00000004060818a5 */ /* 0x000fc6000f8e020a */
[----:B------:R-:W-:Y:S01]  /*1450*/  ULDC.64 UR10, c[0x0][0xb18] ;  /* 0x0002c600000a7ab9 */ /* 0x000fe20000000a00 */
[----:B------:R-:W2:Y:S02]  /*1460*/  @P0 LDG.E R4, desc[UR36][R4.64] ;  /* 0x0000002404040981 */ /* 0x000ea4000c1e1900 */
[----:B-1----:R-:W-:Y:S02]  /*1470*/  IMAD.U32 R6, RZ, RZ, UR8 ;  /* 0x00000008ff067e24 */ /* 0x002fe4000f8e00ff */
[----:B------:R-:W-:Y:S01]  /*1480*/  IMAD.U32 R7, RZ, RZ, UR9 ;  /* 0x00000009ff077e24 */ /* 0x000fe2000f8e00ff */
[----:B------:R-:W-:-:S04]  /*1490*/  ULDC.64 UR8, c[0x0][0x418] ;  /* 0x0001060000087ab9 */ /* 0x000fc80000000a00 */
[----:B------:R-:W3:Y:S01]  /*14a0*/  @P2 LDG.E R6, desc[UR36][R6.64] ;  /* 0x0000002406062981 */ /* 0x000ee2000c1e1900 */
[----:B------:R-:W-:Y:S01]  /*14b0*/  UISETP.NE.U32.AND UP0, UPT, UR8, URZ, UPT ;  /* 0x0000003f0800728c */ /* 0x000fe2000bf05070 */
[----:B------:R-:W-:Y:S01]  /*14c0*/  ISETP.NE.U32.AND P1, PT, RZ, UR10, PT ;  /* 0x0000000aff007c0c */ /* 0x000fe2000bf25070 */
[----:B------:R-:W-:Y:S02]  /*14d0*/  ULOP3.LUT UR8, UR7, 0xff000000, URZ, 0xc0, !UPT ;  /* 0xff00000007087892 */ /* 0x000fe4000f8ec03f */
[----:B------:R-:W-:Y:S01]  /*14e0*/  IMAD.U32 R211, RZ, RZ, UR7 ;  /* 0x00000007ffd37e24 */ /* 0x000fe2000f8e00ff */
[----:B------:R-:W-:Y:S01]  /*14f0*/  UISETP.NE.AND.EX UP0, UPT, UR9, URZ, UPT, UP0 ;  /* 0x0000003f0900728c */ /* 0x000fe2000bf05300 */
[----:B------:R-:W-:Y:S01]  /*1500*/  ISETP.NE.AND.EX P1, PT, RZ, UR11, PT, P1 ;  /* 0x0000000bff007c0c */ /* 0x000fe2000bf25310 */
[----:B------:R-:W-:Y:S01]  /*1510*/  USHF.R.U32.HI UR8, URZ, 0x8, UR8 ;  /* 0x000000083f087899 */ /* 0x000fe20008011608 */
[----:B------:R-:W-:Y:S01]  /*1520*/  ULDC UR9, c[0x0][0x424] ;  /* 0x0001090000097ab9 */ /* 0x000fe20000000800 */
[----:B------:R-:W-:Y:S01]  /*1530*/  UMOV UR4, URZ ;  /* 0x0000003f00047c82 */ /* 0x000fe20008000000 */
[----:B------:R-:W-:-:S02]  /*1540*/  USEL UR9, UR9, 0x1, UP0 ;  /* 0x0000000109097887 */ /* 0x000fc40008000000 */
[----:B------:R-:W-:Y:S02]  /*1550*/  ULEA.HI UR61, UR61, UR8, URZ, 0x10 ;  /* 0x000000083d3d7291 */ /* 0x000fe4000f8f803f */
        /* <DEDUP_REMOVED lines=18> */
.L_x_6271:
[----:B------:R-:W-:Y:S01]  /*1680*/  UMOV UR59, UR5 ;  /* 0x00000005003b7c82 */ /* 0x000fe20008000000 */
        /* <DEDUP_REMOVED lines=9> */
.L_x_6272:
        /* <DEDUP_REMOVED lines=13> */
.L_x_6273:
[----:B------:R-:W0:Y:S01]  /*17f0*/  LDC R0, c[0x0][0xa80] ;  /* 0x0002a000ff007b82 */ /* 0x000e220000000800 */
[----:B------:R-:W-:Y:S01]  /*1800*/  UISETP.NE.AND UP0, UPT, UR58, 0x1, UPT ;  /* 0x000000013a00788c */ /* 0x000fe2000bf05270 */
[----:B------:R1:W-:Y:S01]  /*1810*/  STL.128 [R1+0x1e0], RZ ;  /* 0x0001e0ff01007387 */ /* 0x0003e20000100c00 */
[C---:B------:R-:W-:Y:S01]  /*1820*/  IADD3 R36, P0, R2.reuse, 0x1e0, RZ ;  /* 0x000001e002247810 */ /* 0x040fe20007f1e0ff */
[----:B------:R-:W-:Y:S01]  /*1830*/  UIADD3 UR48, -UR4, UR48, URZ ;  /* 0x0000003004307290 */ /* 0x000fe2000fffe13f */
[----:B------:R-:W-:Y:S01]  /*1840*/  IADD3 R34, P1, R2, 0x210, RZ ;  /* 0x0000021002227810 */ /* 0x000fe20007f3e0ff */
[----:B------:R1:W-:Y:S01]  /*1850*/  STL.128 [R1+0x1f0], RZ ;  /* 0x0001f0ff01007387 */ /* 0x0003e20000100c00 */
[----:B------:R-:W-:Y:S01]  /*1860*/  PLOP3.LUT P2, PT, PT, PT, UP0, 0x80, 0x0 ;  /* 0x000000000000781c */ /* 0x000fe20003f4f008 */
[--C-:B------:R-:W-:Y:S02]  /*1870*/  IMAD.X R37, RZ, RZ, R18.reuse, P0 ;  /* 0x000000ffff257224 */ /* 0x100fe400000e0612 */
[----:B------:R1:W-:Y:S01]  /*1880*/  STL.128 [R1+0x210], RZ ;  /* 0x000210ff01007387 */ /* 0x0003e20000100c00 */
[----:B------:R-:W-:-:S03]  /*1890*/  IMAD.X R35, RZ, RZ, R18, P1 ;  /* 0x000000ffff237224 */ /* 0x000fc600008e0612 */
[----:B------:R1:W-:Y:S04]  /*18a0*/  STL.128 [R1+0x220], RZ ;  /* 0x000220ff01007387 */ /* 0x0003e80000100c00 */
[----:B------:R1:W-:Y:S04]  /*18b0*/  STL.128 [R1+0x230], RZ ;  /* 0x000230ff01007387 */ /* 0x0003e80000100c00 */
[----:B------:R1:W-:Y:S04]  /*18c0*/  STL.128 [R1+0x240], RZ ;  /* 0x000240ff01007387 */ /* 0x0003e80000100c00 */
[----:B0-----:R1:W-:Y:S04]  /*18d0*/  STL [R1+0x200], R0 ;  /* 0x0002000001007387 */ /* 0x0013e80000100800 */
[----:B------:R1:W-:Y:S04]  /*18e0*/  STL.128 [R1+0x250], RZ ;  /* 0x000250ff01007387 */ /* 0x0003e80000100c00 */
        /* <DEDUP_REMOVED lines=26> */
[----:B------:R1:W-:Y:S01]  /*1a90*/  STL.128 [R1+0x400], RZ ;  /* 0x000400ff01007387 */ /* 0x0003e20000100c00 */
[----:B------:R-:W-:Y:S05]  /*1aa0*/  @!P2 BRA `(.L_x_6274) ;  /* 0x0000008000c0a947 */ /* 0x000fea0003800000 */
[----:B------:R-:W-:Y:S01]  /*1ab0*/  ULDC UR4, c[0x0][0x448] ;  /* 0x0001120000047ab9 */ /* 0x000fe20000000800 */
[----:B------:R-:W-:Y:S02]  /*1ac0*/  USHF.L.U32 UR8, UR5, 0x6, URZ ;  /* 0x0000000605087899 */ /* 0x000fe4000800063f */
[----:B------:R-:W-:Y:S02]  /*1ad0*/  UISETP.NE.AND UP0, UPT, UR4, 0x1, UPT ;  /* 0x000000010400788c */ /* 0x000fe4000bf05270 */
[----:B------:R-:W-:Y:S01]  /*1ae0*/  UIADD3 UR9, UR8, 0x3f, URZ ;  /* 0x0000003f08097890 */ /* 0x000fe2000fffe03f */
[----:B------:R-:W-:Y:S01]  /*1af0*/  ULDC.64 UR4, c[0x0][0xad8] ;  /* 0x0002b60000047ab9 */ /* 0x000fe20000000a00 */
[----:B------:R-:W-:Y:S02]  /*1b00*/  UIADD3 UR10, UR48, 0x1, -UR47 ;  /* 0x00000001300a7890 */ /* 0x000fe4000fffe82f */
[----:B------:R-:W-:-:S05]  /*1b10*/  UISETP.GE.AND UP1, UPT, UR5, 0x1, UPT ;  /* 0x000000010500788c */ /* 0x000fca000bf26270 */
[----:B------:R-:W-:Y:S01]  /*1b20*/  @UP0 UIADD3 UR6, UR8, 0x3f, URZ ;  /* 0x0000003f08060890 */ /* 0x000fe2000fffe03f */
[----:B------:R-:W-:Y:S01]  /*1b30*/  @UP0 ULDC UR7, c[0x0][0x44c] ;  /* 0x0001130000070ab9 */ /* 0x000fe20000000800 */
[----:B------:R-:W-:Y:S02]  /*1b40*/  PLOP3.LUT P1, PT, PT, PT, UP1, 0x80, 0x0 ;  /* 0x000000000000781c */ /* 0x000fe40003f2f018 */
        /* <DEDUP_REMOVED lines=16> */
.L_x_6276:
[----:B------:R-:W-:-:S11]  /*1c50*/  UISETP.NE.AND UP1, UPT, UR5, 0x1, UPT ;  /* 0x000000010500788c */ /* 0x000fd6000bf25270 */
[----:B------:R-:W-:Y:S02]  /*1c60*/  @UP1 ULDC.64 UR10, c[0x0][0xae0] ;  /* 0x0002b800000a1ab9 */ /* 0x000fe40000000a00 */
[----:B------:R-:W-:-:S04]  /*1c70*/  UIMAD.WIDE.U32 UR6, UR9, UR10, URZ ;  /* 0x0000000a090672a5 */ /* 0x000fc8000f8e003f */
[----:B------:R-:W-:-:S12]  /*1c80*/  @UP1 USHF.R.U32.HI UR9, URZ, UR11, UR7 ;  /* 0x0000000b3f091299 */ /* 0x000fd80008011607 */
.L_x_6277:
[----:B------:R-:W-:-:S04]  /*1c90*/  UIMAD UR9, UR9, UR5, UR5 ;  /* 0x00000005090972a4 */ /* 0x000fc8000f8e0205 */
[----:B------:R-:W-:-:S04]  /*1ca0*/  UISETP.LT.AND UP1, UPT, UR4, UR9, UPT ;  /* 0x000000090400728c */ /* 0x000fc8000bf21270 */
[----:B------:R-:W-:-:S12]  /*1cb0*/  USEL UR4, UR4, UR9, UP1 ;  /* 0x0000000904047287 */ /* 0x000fd80008800000 */
.L_x_6275:
[----:B------:R-:W-:Y:S02]  /*1cc0*/  UIADD3 UR9, UR48, 0x3f, URZ ;  /* 0x0000003f30097890 */ /* 0x000fe4000fffe03f */
[----:B------:R-:W-:Y:S02]  /*1cd0*/  UIADD3 UR10, UR4, 0x3f, URZ ;  /* 0x0000003f040a7890 */ /* 0x000fe4000fffe03f */
[----:B------:R-:W-:Y:S02]  /*1ce0*/  USHF.R.S32.HI UR4, URZ, 0x1f, UR9 ;  /* 0x0000001f3f047899 */ /* 0x000fe40008011409 */
[----:B------:R-:W-:Y:S01]  /*1cf0*/  USHF.R.S32.HI UR11, URZ, 0x1f, UR10 ;  /* 0x0000001f3f0b7899 */ /* 0x000fe2000801140a */
[----:B------:R-:W-:Y:S01]  /*1d00*/  @UP0 ULDC UR6, c[0x0][0x44c] ;  /* 0x0001130000060ab9 */ /* 0x000fe20000000800 */
[----:B------:R-:W-:Y:S02]  /*1d10*/  ULEA.HI UR4, UR4, UR9, URZ, 0x6 ;  /* 0x0000000904047291 */ /* 0x000fe4000f8f303f */
[----:B------:R-:W-:-:S02]  /*1d20*/  ULEA.HI UR11, UR11, UR10, URZ, 0x6 ;  /* 0x0000000a0b0b7291 */ /* 0x000fc4000f8f303f */
[----:B------:R-:W-:Y:S01]  /*1d30*/  UIMAD.WIDE.U32 UR6, UR8, UR6, URZ ;  /* 0x00000006080672a5 */ /* 0x000fe2000f8e003f */
[----:B------:R-:W-:Y:S01]  /*1d40*/  @UP0 ULDC UR9, c[0x0][0x450] ;  /* 0x0001140000090ab9 */ /* 0x000fe20000000800 */
[----:B------:R-:W-:Y:S02]  /*1d50*/  USHF.R.S32.HI UR4, URZ, 0x6, UR4 ;  /* 0x000000063f047899 */ /* 0x000fe40008011404 */
[----:B------:R-:W-:Y:S02]  /*1d60*/  USHF.R.S32.HI UR11, URZ, 0x6, UR11 ;  /* 0x000000063f0b7899 */ /* 0x000fe4000801140b */
[----:B------:R-:W-:Y:S02]  /*1d70*/  @UP0 USHF.R.U32.HI UR8, URZ, UR9, UR7 ;  /* 0x000000093f080299 */ /* 0x000fe40008011607 */
[----:B------:R-:W-:Y:S02]  /*1d80*/  UISETP.LT.AND UP0, UPT, UR4, UR11, UPT ;  /* 0x0000000b0400728c */ /* 0x000fe4000bf01270 */
[----:B------:R-:W-:Y:S01]  /*1d90*/  UIADD3 UR8, UR8, UR48, -UR47 ;  /* 0x0000003008087290 */ /* 0x000fe2000fffe82f */
[----:B------:R-:W-:Y:S01]  /*1da0*/  ULDC UR6, c[0x0][0xad4] ;  /* 0x0002b50000067ab9 */ /* 0x000fe20000000800 */
[----:B------:R-:W-:-:S02]  /*1db0*/  USEL UR11, UR4, UR11, UP0 ;  /* 0x0000000b040b7287 */ /* 0x000fc40008000000 */
        /* <DEDUP_REMOVED lines=12> */
.L_x_6279:
[----:B------:R-:W-:-:S11]  /*1e80*/  UISETP.NE.AND UP0, UPT, UR5, 0x1, UPT ;  /* 0x000000010500788c */ /* 0x000fd6000bf05270 */
[----:B------:R-:W-:Y:S02]  /*1e90*/  @UP0 ULDC.64 UR12, c[0x0][0xae0] ;  /* 0x0002b800000c0ab9 */ /* 0x000fe40000000a00 */
[----:B------:R-:W-:-:S04]  /*1ea0*/  UIMAD.WIDE.U32 UR6, UR8, UR12, URZ ;  /* 0x0000000c080672a5 */ /* 0x000fc8000f8e003f */
[----:B------:R-:W-:-:S12]  /*1eb0*/  @UP0 USHF.R.U32.HI UR8, URZ, UR13, UR7 ;  /* 0x0000000d3f080299 */ /* 0x000fd80008011607 */
.L_x_6280:
[----:B------:R-:W-:-:S04]  /*1ec0*/  UIMAD UR5, UR8, UR5, URZ ;  /* 0x00000005080572a4 */ /* 0x000fc8000f8e023f */
[----:B------:R-:W-:-:S04]  /*1ed0*/  UISETP.LT.AND UP0, UPT, UR4, UR5, UPT ;  /* 0x000000050400728c */ /* 0x000fc8000bf01270 */
[----:B------:R-:W-:-:S12]  /*1ee0*/  USEL UR4, UR4, UR5, !UP0 ;  /* 0x0000000504047287 */ /* 0x000fd8000c000000 */
.L_x_6278:
        /* <DEDUP_REMOVED lines=15> */
[-C--:B-1----:R-:W-:Y:S01]  /*1fe0*/  IABS R0, R4.reuse ;  /* 0x0000000400007213 */ /* 0x082fe20000000000 */
        /* <DEDUP_REMOVED lines=31> */
.L_x_6281:
[----:B------:R-:W-:Y:S01]  /*21e0*/  UIMAD UR20, UR20, UR4, UR9 ;  /* 0x00000004141472a4 */ /* 0x000fe2000f8e0209 */
[----:B-1----:R-:W-:Y:S02]  /*21f0*/  IMAD.U32 R0, RZ, RZ, UR11 ;  /* 0x0000000bff007e24 */ /* 0x002fe4000f8e00ff */
[----:B------:R-:W-:-:S05]  /*2200*/  IMAD.U32 R3, RZ, RZ, UR4 ;  /* 0x00000004ff037e24 */ /* 0x000fca000f8e00ff */
[----:B------:R-:W-:-:S04]  /*2210*/  VIADDMNMX R0, R3, UR20, R0, PT ;  /* 0x0000001403007c46 */ /* 0x000fc8000b800100 */
[----:B------:R-:W-:Y:S02]  /*2220*/  R2UR UR22, R0 ;  /* 0x00000000001672ca */ /* 0x000fe400000e0000 */
[----:B------:R-:W-:-:S11]  /*2230*/  PRMT R0, RZ, 0x7610, R0 ;  /* 0x00007610ff007816 */ /* 0x000fd60000000000 */
[----:B------:R-:W-:-:S06]  /*2240*/  UISETP.GT.AND UP0, UPT, UR22, UR20, UPT ;  /* 0x000000141600728c */ /* 0x000fcc000bf04270 */
[----:B------:R-:W-:-:S13]  /*2250*/  PLOP3.LUT P0, PT, PT, PT, UP0, 0x80, 0x0 ;  /* 0x000000000000781c */ /* 0x000fda0003f0f008 */
        /* <DEDUP_REMOVED lines=108> */
[----:B------:R-:W0:Y:S04]  /*2920*/  SHFL.IDX PT, R3, R208, RZ, 0x1f ;  /* 0x00001fffd0037589 */ /* 0x000e2800000e0000 */
[----:B--2---:R1:W-:Y:S04]  /*2930*/  STL [R1+0x210], R0 ;  /* 0x0002100001007387 */ /* 0x0043e80000100800 */
[----:B---3--:R-:W-:Y:S04]  /*2940*/  STL [R1+0x214], R8 ;  /* 0x0002140801007387 */ /* 0x008fe80000100800 */
[----:B----4-:R2:W-:Y:S04]  /*2950*/  STL [R1+0x220], R6 ;  /* 0x0002200601007387 */ /* 0x0105e80000100800 */
[----:B------:R-:W3:Y:S04]  /*2960*/  LDL R162, [R1+0x2cc] ;  /* 0x0002cc0001a27983 */ /* 0x000ee80000100800 */
[----:B------:R-:W4:Y:S01]  /*2970*/  LDL R164, [R1+0x2d4] ;  /* 0x0002d40001a47983 */ /* 0x000f220000100800 */
[----:B0-----:R-:W-:-:S03]  /*2980*/  R2UR UR4, R3 ;  /* 0x00000000030472ca */ /* 0x001fc600000e0000 */
        /* <DEDUP_REMOVED lines=14> */
[----:B-1----:R-:W4:Y:S04]  /*2a70*/  LDL R0, [R1+0x3f8] ;  /* 0x0003f80001007983 */ /* 0x002f280000100800 */
[----:B------:R-:W4:Y:S04]  /*2a80*/  LDL R3, [R1+0x3fc] ;  /* 0x0003fc0001037983 */ /* 0x000f280000100800 */
[----:B--2---:R-:W2:Y:S04]  /*2a90*/  LDL R6, [R1+0x400] ;  /* 0x0004000001067983 */ /* 0x004ea80000100800 */
[----:B------:R-:W2:Y:S04]  /*2aa0*/  LDL R7, [R1+0x404] ;  /* 0x0004040001077983 */ /* 0x000ea80000100800 */
[----:B------:R-:W2:Y:S04]  /*2ab0*/  LDL R8, [R1+0x408] ;  /* 0x0004080001087983 */ /* 0x000ea80000100800 */
[----:B------:R-:W2:Y:S01]  /*2ac0*/  LDL R9, [R1+0x40c] ;  /* 0x00040c0001097983 */ /* 0x000ea20000100800 */
[----:B------:R-:W-:-:S04]  /*2ad0*/  ULEA.HI UR5, UR4, UR4, URZ, 0x1 ;  /* 0x0000000404057291 */ /* 0x000fc8000f8f083f */
[----:B------:R-:W-:-:S04]  /*2ae0*/  ULOP3.LUT UR5, UR5, 0x1fffe, URZ, 0xc0, !UPT ;  /* 0x0001fffe05057892 */ /* 0x000fc8000f8ec03f */
[----:B------:R-:W-:-:S04]  /*2af0*/  UIADD3 UR5, UR4, -UR5, URZ ;  /* 0x8000000504057290 */ /* 0x000fc8000fffe03f */
[----:B------:R-:W-:-:S04]  /*2b00*/  ULEA UR5, UR5, UR44, 0xf ;  /* 0x0000002c05057291 */ /* 0x000fc8000f8e783f */
[----:B------:R-:W-:-:S04]  /*2b10*/  UIADD3 UR5, UR5, 0x400, URZ ;  /* 0x0000040005057890 */ /* 0x000fc8000fffe03f */
[----:B------:R-:W-:-:S04]  /*2b20*/  USHF.R.U32.HI UR5, URZ, 0x4, UR5 ;  /* 0x000000043f057899 */ /* 0x000fc80008011605 */
[----:B------:R-:W-:Y:S02]  /*2b30*/  ULOP3.LUT UR5, UR5, 0x3fff, URZ, 0xc0, !UPT ;  /* 0x00003fff05057892 */ /* 0x000fe4000f8ec03f */
[----:B------:R-:W-:Y:S02]  /*2b40*/  UIADD3 UR4, UR44, 0x36400, URZ ;  /* 0x000364002c047890 */ /* 0x000fe4000fffe03f */
[----:B------:R-:W-:Y:S01]  /*2b50*/  ULOP3.LUT UR23, UR5, 0x2000000, URZ, 0xfc, !UPT ;  /* 0x0200000005177892 */ /* 0x000fe2000f8efc3f */
[----:B------:R0:W-:Y:S01]  /*2b60*/  STL [R1+0x2f4], R5 ;  /* 0x0002f40501007387 */ /* 0x0001e20000100800 */
[----:B------:R-:W-:-:S04]  /*2b70*/  USHF.R.U32.HI UR4, URZ, 0x4, UR4 ;  /* 0x000000043f047899 */ /* 0x000fc80008011604 */
[----:B------:R-:W-:Y:S01]  /*2b80*/  LEA R4, R4, UR23, 0xc ;  /* 0x0000001704047c11 */ /* 0x000fe2000f8e60ff */
[----:B0-----:R-:W-:Y:S01]  /*2b90*/  IMAD.MOV.U32 R5, RZ, RZ, 0x40000040 ;  /* 0x40000040ff057424 */ /* 0x001fe200078e00ff */
[----:B------:R0:W-:Y:S02]  /*2ba0*/  STL [R1+0x230], R30 ;  /* 0x0002301e01007387 */ /* 0x0001e40000100800 */
[C---:B------:R-:W-:Y:S01]  /*2bb0*/  R2UR UR14, R4.reuse ;  /* 0x00000000040e72ca */ /* 0x040fe200000e0000 */
[----:B------:R-:W-:Y:S01]  /*2bc0*/  ULOP3.LUT UR4, UR4, 0x3fff, URZ, 0xc0, !UPT ;  /* 0x00003fff04047892 */ /* 0x000fe2000f8ec03f */
[----:B------:R1:W-:Y:S01]  /*2bd0*/  STL [R1+0x31c], R31 ;  /* 0x00031c1f01007387 */ /* 0x0003e20000100800 */
[----:B------:R-:W-:Y:S02]  /*2be0*/  R2UR UR15, R5 ;  /* 0x00000000050f72ca */ /* 0x000fe400000e0000 */
[----:B------:R-:W-:Y:S01]  /*2bf0*/  ULOP3.LUT UR12, UR4, 0x10000, URZ, 0xfc, !UPT ;  /* 0x00010000040c7892 */ /* 0x000fe2000f8efc3f */
[----:B0-----:R-:W-:-:S02]  /*2c00*/  VIADD R30, R4, 0x80 ;  /* 0x00000080041e7836 */ /* 0x001fc40000000000 */
[----:B-1----:R-:W-:Y:S01]  /*2c10*/  IMAD.MOV.U32 R31, RZ, RZ, 0x40000040 ;  /* 0x40000040ff1f7424 */ /* 0x002fe200078e00ff */
[----:B------:R-:W-:Y:S02]  /*2c20*/  STL [R1+0x218], R84 ;  /* 0x0002185401007387 */ /* 0x000fe40000100800 */
[----:B------:R-:W-:Y:S02]  /*2c30*/  R2UR UR18, R30 ;  /* 0x000000001e1272ca */ /* 0x000fe400000e0000 */
[----:B------:R-:W-:Y:S01]  /*2c40*/  STL [R1+0x21c], R86 ;  /* 0x00021c5601007387 */ /* 0x000fe20000100800 */
[----:B------:R-:W-:-:S03]  /*2c50*/  R2UR UR19, R31 ;  /* 0x000000001f1372ca */ /* 0x000fc600000e0000 */
        /* <DEDUP_REMOVED lines=99> */
[----:B------:R-:W-:Y:S01]  /*3290*/  UMOV UR13, 0x40000040 ;  /* 0x40000040000d7882 */ /* 0x000fe20000000000 */
[----:B0-----:R-:W-:-:S06]  /*32a0*/  WARPGROUP.ARRIVE ;  /* 0x00000000000079c5 */ /* 0x001fcc0000000000 */
[----:B------:R-:W-:Y:S01]  /*32b0*/  HGMMA.64x256x16.F32 R24, gdesc[UR12].tnspB, RZ, !UPT, gsb0 ;  /* 0x43e000000c1879f0 */ /* 0x000fe2000c0008ff */
[----:B------:R-:W-:Y:S01]  /*32c0*/  UIADD3 UR16, UR12, 0x2, URZ ;  /* 0x000000020c107890 */ /* 0x000fe2000fffe03f */
        /* <DEDUP_REMOVED lines=18> */
[----:B--2---:R0:W-:Y:S04]  /*33f0*/  STL [R1+0x400], R6 ;  /* 0x0004000601007387 */ /* 0x0041e80000100800 */
[----:B------:R1:W-:Y:S04]  /*3400*/  STL [R1+0x404], R7 ;  /* 0x0004040701007387 */ /* 0x0003e80000100800 */
[----:B------:R-:W-:Y:S04]  /*3410*/  STL [R1+0x408], R8 ;  /* 0x0004080801007387 */ /* 0x000fe80000100800 */
[----:B------:R-:W-:Y:S01]  /*3420*/  STL [R1+0x40c], R9 ;  /* 0x00040c0901007387 */ /* 0x000fe20000100800 */
[----:B------:R-:W-:Y:S01]  /*3430*/  UMOV UR17, 0x40000040 ;  /* 0x4000004000117882 */ /* 0x000fe20000000000 */
[----:B0-----:R-:W-:-:S02]  /*3440*/  VIADD R6, R4, 0x100 ;  /* 0x0000010004067836 */ /* 0x001fc40000000000 */
[----:B-1----:R-:W-:Y:S01]  /*3450*/  IMAD.MOV.U32 R7, RZ, RZ, 0x40000040 ;  /* 0x40000040ff077424 */ /* 0x002fe200078e00ff */
[----:B------:R-:W-:Y:S01]  /*3460*/  UIADD3 UR4, UR12, 0x4, URZ ;  /* 0x000000040c047890 */ /* 0x000fe2000fffe03f */
[----:B------:R-:W-:Y:S01]  /*3470*/  UMOV UR5, 0x40000040 ;  /* 0x4000004000057882 */ /* 0x000fe20000000000 */
        /* <DEDUP_REMOVED lines=33> */
[----:B------:R-:W-:Y:S01]  /*3690*/  IMAD.MOV.U32 R5, RZ, RZ, 0x40000040 ;  /* 0x40000040ff057424 */ /* 0x000fe200078e00ff */
[----:B------:R-:W-:Y:S01]  /*36a0*/  UIADD3 UR8, UR12, 0x6, URZ ;  /* 0x000000060c087890 */ /* 0x000fe2000fffe03f */
[----:B------:R-:W-:Y:S01]  /*36b0*/  UMOV UR9, 0x40000040 ;  /* 0x4000004000097882 */ /* 0x000fe20000000000 */
[----:B------:R1:W5:Y:S01]  /*36c0*/  LDL R3, [R1+0x1c8] ;  /* 0x0001c80001037983 */ /* 0x0003620000100800 */
[----:B0-----:R-:W-:-:S06]  /*36d0*/  WARPGROUP.ARRIVE ;  /* 0x00000000000079c5 */ /* 0x001fcc0000000000 */
[----:B------:R-:W-:Y:S01]  /*36e0*/  HGMMA.64x256x16.F32 R24, gdesc[UR16].tnspB, R24, gsb0 ;  /* 0x43e00000101879f0 */ /* 0x000fe20008000818 */
[----:B------:R-:W-:Y:S02]  /*36f0*/  R2UR UR6, R6 ;  /* 0x00000000060672ca */ /* 0x000fe400000e0000 */
[----:B------:R-:W-:Y:S01]  /*3700*/  R2UR UR7, R7 ;  /* 0x00000000070772ca */ /* 0x000fe200000e0000 */
[----:B------:R-:W-:Y:S01]  /*3710*/  VIADD R4, R4, 0x180 ;  /* 0x0000018004047836 */ /* 0x000fe20000000000 */
[----:B------:R-:W-:-:S04]  /*3720*/  R2UR UR11, R5 ;  /* 0x00000000050b72ca */ /* 0x000fc800000e0000 */
        /* <DEDUP_REMOVED lines=107> */
[----:B--2---:R-:W2:Y:S04]  /*3de0*/  LDL R76, [R1+0x21c] ;  /* 0x00021c00014c7983 */ /* 0x004ea80000100800 */
[----:B------:R-:W2:Y:S04]  /*3df0*/  LDL R4, [R1+0x220] ;  /* 0x0002200001047983 */ /* 0x000ea80000100800 */
[----:B------:R-:W2:Y:S04]  /*3e00*/  LDL R78, [R1+0x224] ;  /* 0x00022400014e7983 */ /* 0x000ea80000100800 */
[----:B---3--:R-:W3:Y:S04]  /*3e10*/  LDL R80, [R1+0x228] ;  /* 0x0002280001507983 */ /* 0x008ee80000100800 */
[----:B------:R-:W3:Y:S04]  /*3e20*/  LDL R82, [R1+0x22c] ;  /* 0x00022c0001527983 */ /* 0x000ee80000100800 */
[----:B------:R-:W3:Y:S04]  /*3e30*/  LDL R6, [R1+0x230] ;  /* 0x0002300001067983 */ /* 0x000ee80000100800 */
[----:B----4-:R-:W4:Y:S04]  /*3e40*/  LDL R84, [R1+0x234] ;  /* 0x0002340001547983 */ /* 0x010f280000100800 */
[----:B------:R-:W4:Y:S04]  /*3e50*/  LDL R86, [R1+0x238] ;  /* 0x0002380001567983 */ /* 0x000f280000100800 */
[----:B-1----:R-:W4:Y:S04]  /*3e60*/  LDL R88, [R1+0x23c] ;  /* 0x00023c0001587983 */ /* 0x002f280000100800 */
        /* <DEDUP_REMOVED lines=244> */
[----:B------:R-:W-:Y:S06]  /*4db0*/  BAR.ARV 0xf, 0x100 ;  /* 0x03c4000000007b1d */ /* 0x000fec0000002000 */
[----:B------:R-:W-:-:S13]  /*4dc0*/  ISETP.NE.AND P0, PT, RZ, UR58, PT ;  /* 0x0000003aff007c0c */ /* 0x000fda000bf05270 */
[----:B0-----:R-:W-:Y:S05]  /*4dd0*/  @P0 BRA `(.L_x_6283) ;  /* 0x0000000000040947 */ /* 0x001fea0003800000 */
[----:B------:R-:W-:Y:S01]  /*4de0*/  BPT.TRAP 0x1 ;  /* 0x000000040000795c */ /* 0x000fe20000300000 */
.L_x_6283:
[----:B------:R-:W-:Y:S01]  /*4df0*/  UIADD3 UR6, UR22, -0x2, URZ ;  /* 0xfffffffe16067890 */ /* 0x000fe2000fffe03f */
[----:B-----5:R-:W-:Y:S01]  /*4e00*/  LEA R3, R3, UR44, 0x3 ;  /* 0x0000002c03037c11 */ /* 0x020fe2000f8e18ff */
[----:B------:R-:W-:Y:S02]  /*4e10*/  IMAD.U32 R0, RZ, RZ, UR21 ;  /* 0x00000015ff007e24 */ /* 0x000fe4000f8e00ff */
[----:B------:R-:W-:Y:S02]  /*4e20*/  UISETP.GE.AND UP0, UPT, UR6, UR20, UPT ;  /* 0x000000140600728c */ /* 0x000fe4000bf06270 */
[----:B------:R-:W-:-:S04]  /*4e30*/  VIADD R3, R3, 0x38860 ;  /* 0x0003886003037836 */ /* 0x000fc80000000000 */
[----:B------:R-:W-:Y:S02]  /*4e40*/  PLOP3.LUT P0, PT, PT, PT, UP0, 0x80, 0x0 ;  /* 0x000000000000781c */ /* 0x000fe40003f0f008 */
[----:B------:R-:W-:-:S04]  /*4e50*/  PRMT R3, R0, 0x654, R3 ;  /* 0x0000065400037816 */ /* 0x000fc80000000003 */
[----:B------:R0:W-:Y:S07]  /*4e60*/  SYNCS.ARRIVE.TRANS64.RED.A1T0 RZ, [R3+URZ], RZ ;  /* 0x000000ff03ff79a7 */ /* 0x0001ee000810043f */
[----:B------:R-:W-:Y:S05]  /*4e70*/  @!P0 BRA `(.L_x_6284) ;  /* 0x0000003c00708947 */ /* 0x000fea0003800000 */
[----:B------:R-:W-:-:S05]  /*4e80*/  UMOV UR22, UR6 ;  /* 0x0000000600167c82 */ /* 0x000fca0008000000 */
.L_x_6286:
        /* <DEDUP_REMOVED lines=60> */
[----:B-1----:R-:W4:Y:S04]  /*5250*/  LDL.64 R4, [R1+0x3c8] ;  /* 0x0003c80001047983 */ /* 0x002f280000100a00 */
[----:B------:R-:W4:Y:S04]  /*5260*/  LDL.64 R12, [R1+0x3d8] ;  /* 0x0003d800010c7983 */ /* 0x000f280000100a00 */
[----:B------:R-:W4:Y:S04]  /*5270*/  LDL.64 R10, [R1+0x3e8] ;  /* 0x0003e800010a7983 */ /* 0x000f280000100a00 */
[----:B------:R-:W4:Y:S04]  /*5280*/  LDL.64 R8, [R1+0x3f8] ;  /* 0x0003f80001087983 */ /* 0x000f280000100a00 */
[----:B------:R-:W4:Y:S01]  /*5290*/  LDL.64 R6, [R1+0x408] ;  /* 0x0004080001067983 */ /* 0x000f220000100a00 */
[----:B--2---:R-:W-:-:S05]  /*52a0*/  IMAD R138, R0, 0x40, R22 ;  /* 0x00000040008a7824 */ /* 0x004fca00078e0216 */
[----:B------:R-:W-:Y:S01]  /*52b0*/  LEA R138, R138, UR44, 0x2 ;  /* 0x0000002c8a8a7c11 */ /* 0x000fe2000f8e10ff */
[----:B------:R-:W-:Y:S06]  /*52c0*/  BAR.SYNC.DEFER_BLOCKING 0xe, 0x100 ;  /* 0x0384000000007b1d */ /* 0x000fec0000010000 */
[----:B0-----:R-:W3:Y:S04]  /*52d0*/  LDS R3, [R138+0x38400] ;  /* 0x038400008a037984 */ /* 0x001ee80000000800 */
[----:B------:R-:W0:Y:S01]  /*52e0*/  LDS R138, [R138+0x38420] ;  /* 0x038420008a8a7984 */ /* 0x000e220000000800 */
        /* <DEDUP_REMOVED lines=60> */
[-C--:B------:R-:W-:Y:S01]  /*56b0*/  FMUL.FTZ R80, R80, R3.reuse ;  /* 0x0000000350507220 */ /* 0x080fe20000410000 */
[----:B------:R-:W-:Y:S01]  /*56c0*/  FMUL.FTZ R81, R81, R3 ;  /* 0x0000000351517220 */ /* 0x000fe20000410000 */
[C---:B------:R-:W-:Y:S01]  /*56d0*/  FMUL.FTZ R79, R3.reuse, R79 ;  /* 0x0000004f034f7220 */ /* 0x040fe20000410000 */
[----:B------:R-:W-:Y:S01]  /*56e0*/  FMUL.FTZ R78, R3, R78 ;  /* 0x0000004e034e7220 */ /* 0x000fe20000410000 */
[C---:B0-----:R-:W-:Y:S01]  /*56f0*/  FMUL.FTZ R77, R138.reuse, R77 ;  /* 0x0000004d8a4d7220 */ /* 0x041fe20000410000 */
        /* <DEDUP_REMOVED lines=90> */
[----:B------:R0:W-:Y:S01]  /*5ca0*/  STL.64 [R1+0x3f0], R72 ;  /* 0x0003f04801007387 */ /* 0x0001e20000100a00 */
[C---:B------:R-:W-:Y:S01]  /*5cb0*/  FMUL.FTZ R7, R138.reuse, R7 ;  /* 0x000000078a077220 */ /* 0x040fe20000410000 */
[----:B------:R-:W-:Y:S02]  /*5cc0*/  FMUL.FTZ R6, R138, R6 ;  /* 0x000000068a067220 */ /* 0x000fe40000410000 */
        /* <DEDUP_REMOVED lines=322> */
[----:B------:R-:W-:Y:S01]  /*70f0*/  IMAD.MOV.U32 R5, RZ, RZ, 0x40000040 ;  /* 0x40000040ff057424 */ /* 0x000fe200078e00ff */
[----:B------:R-:W3:Y:S01]  /*7100*/  LDL R3, [R1+0x1d0] ;  /* 0x0001d00001037983 */ /* 0x000ee20000100800 */
[----:B------:R-:W-:Y:S01]  /*7110*/  IMAD.MOV.U32 R7, RZ, RZ, 0x40000040 ;  /* 0x40000040ff077424 */ /* 0x000fe200078e00ff */
[----:B------:R-:W-:Y:S02]  /*7120*/  ISETP.NE.AND P0, PT, R0, 0x2, PT ;  /* 0x000000020000780c */ /* 0x000fe40003f05270 */
[----:B------:R0:W-:Y:S01]  /*7130*/  STL [R1+0x1c8], R0 ;  /* 0x0001c80001007387 */ /* 0x0001e20000100800 */
[----:B------:R-:W-:Y:S01]  /*7140*/  R2UR UR15, R5 ;  /* 0x00000000050f72ca */ /* 0x000fe200000e0000 */
[----:B------:R-:W-:Y:S01]  /*7150*/  IMAD.MOV.U32 R5, RZ, RZ, 0x40000040 ;  /* 0x40000040ff057424 */ /* 0x000fe200078e00ff */
[----:B------:R-:W-:Y:S01]  /*7160*/  R2UR UR19, R7 ;  /* 0x00000000071372ca */ /* 0x000fe200000e0000 */
[----:B------:R-:W-:-:S03]  /*7170*/  IMAD.MOV.U32 R7, RZ, RZ, 0x40000040 ;  /* 0x40000040ff077424 */ /* 0x000fc600078e00ff */
[----:B------:R-:W-:Y:S02]  /*7180*/  R2UR UR11, R5 ;  /* 0x00000000050b72ca */ /* 0x000fe400000e0000 */
[----:B------:R-:W-:Y:S02]  /*7190*/  R2UR UR7, R7 ;  /* 0x00000000070772ca */ /* 0x000fe400000e0000 */
[----:B0-----:R-:W-:-:S05]  /*71a0*/  @!P0 IMAD.MOV.U32 R0, RZ, RZ, RZ ;  /* 0x000000ffff008224 */ /* 0x001fca00078e00ff */
[----:B------:R-:W-:Y:S02]  /*71b0*/  LEA R4, R0, UR23, 0xc ;  /* 0x0000001700047c11 */ /* 0x000fe4000f8e60ff */
[----:B------:R-:W4:Y:S02]  /*71c0*/  @!P0 LDL R0, [R1+0x1cc] ;  /* 0x0001cc0001008983 */ /* 0x000f240000100800 */
[C---:B------:R-:W-:Y:S01]  /*71d0*/  R2UR UR14, R4.reuse ;  /* 0x00000000040e72ca */ /* 0x040fe200000e0000 */
[----:B------:R-:W-:-:S05]  /*71e0*/  VIADD R6, R4, 0x80 ;  /* 0x0000008004067836 */ /* 0x000fca0000000000 */
[----:B------:R-:W-:Y:S01]  /*71f0*/  R2UR UR18, R6 ;  /* 0x00000000061272ca */ /* 0x000fe200000e0000 */
[C---:B------:R-:W-:Y:S02]  /*7200*/  VIADD R6, R4.reuse, 0x100 ;  /* 0x0000010004067836 */ /* 0x040fe40000000000 */
[----:B------:R-:W-:-:S03]  /*7210*/  VIADD R4, R4, 0x180 ;  /* 0x0000018004047836 */ /* 0x000fc60000000000 */
[----:B------:R-:W-:Y:S02]  /*7220*/  R2UR UR6, R6 ;  /* 0x00000000060672ca */ /* 0x000fe400000e0000 */
[----:B------:R-:W-:Y:S01]  /*7230*/  R2UR UR10, R4 ;  /* 0x00000000040a72ca */ /* 0x000fe200000e0000 */
        /* <DEDUP_REMOVED lines=139> */
[----:B------:R-:W-:Y:S04]  /*7af0*/  STL.128 [R1+0x3e0], R140 ;  /* 0x0003e08c01007387 */ /* 0x000fe80000100c00 */
[----:B------:R-:W-:Y:S04]  /*7b00*/  STL.128 [R1+0x3f0], R144 ;  /* 0x0003f09001007387 */ /* 0x000fe80000100c00 */
[----:B------:R-:W-:Y:S04]  /*7b10*/  STL.128 [R1+0x400], R148 ;  /* 0x0004009401007387 */ /* 0x000fe80000100c00 */
[----:B-1----:R-:W2:Y:S04]  /*7b20*/  LDL R138, [R1+0x210] ;  /* 0x00021000018a7983 */ /* 0x002ea80000100800 */
        /* <DEDUP_REMOVED lines=127> */
[----:B---3--:R-:W-:Y:S01]  /*8320*/  VIADD R3, R3, 0x1 ;  /* 0x0000000103037836 */ /* 0x008fe20000000000 */
[----:B------:R-:W-:-:S02]  /*8330*/  UISETP.NE.AND UP0, UPT, UR58, URZ, UPT ;  /* 0x0000003f3a00728c */ /* 0x000fc4000bf05270 */
[----:B--2---:R-:W-:Y:S04]  /*8340*/  STL [R1+0x210], R138 ;  /* 0x0002108a01007387 */ /* 0x004fe80000100800 */
        /* <DEDUP_REMOVED lines=129> */
[----:B------:R-:W-:-:S02]  /*8b60*/  PLOP3.LUT P1, PT, PT, PT, UP0, 0x80, 0x0 ;  /* 0x000000000000781c */ /* 0x000fc40003f2f008 */
[----:B------:R-:W-:-:S05]  /*8b70*/  @!P0 LOP3.LUT R0, R0, 0x1, RZ, 0x3c, !PT ;  /* 0x0000000100008812 */ /* 0x000fca00078e3cff */
[----:B------:R1:W-:Y:S02]  /*8b80*/  @!P0 STL [R1+0x1cc], R0 ;  /* 0x0001cc0001008387 */ /* 0x0003e40000100800 */
[----:B-1----:R-:W-:Y:S01]  /*8b90*/  IMAD.U32 R0, RZ, RZ, UR22 ;  /* 0x00000016ff007e24 */ /* 0x002fe2000f8e00ff */
[----:B------:R-:W-:-:S04]  /*8ba0*/  UIADD3 UR22, UR22, -0x1, URZ ;  /* 0xffffffff16167890 */ /* 0x000fc8000fffe03f */
[----:B------:R-:W-:Y:S01]  /*8bb0*/  ISETP.GT.AND P0, PT, R0, UR20, PT ;  /* 0x0000001400007c0c */ /* 0x000fe2000bf04270 */
[----:B0-----:R-:W-:-:S12]  /*8bc0*/  @P1 BRA `(.L_x_6285) ;  /* 0x0000000000041947 */ /* 0x001fd80003800000 */
[----:B------:R-:W-:Y:S01]  /*8bd0*/  BPT.TRAP 0x1 ;  /* 0x000000040000795c */ /* 0x000fe20000300000 */
.L_x_6285:
[----:B-----5:R-:W-:Y:S01]  /*8be0*/  LEA R4, R4, UR44, 0x3 ;  /* 0x0000002c04047c11 */ /* 0x020fe2000f8e18ff */
[----:B------:R-:W-:-:S04]  /*8bf0*/  IMAD.U32 R3, RZ, RZ, UR21 ;  /* 0x00000015ff037e24 */ /* 0x000fc8000f8e00ff */
[----:B------:R-:W-:-:S05]  /*8c00*/  VIADD R4, R4, 0x38860 ;  /* 0x0003886004047836 */ /* 0x000fca0000000000 */
[----:B------:R-:W-:-:S04]  /*8c10*/  PRMT R4, R3, 0x654, R4 ;  /* 0x0000065403047816 */ /* 0x000fc80000000004 */
[----:B------:R1:W-:Y:S01]  /*8c20*/  SYNCS.ARRIVE.TRANS64.RED.A1T0 RZ, [R4+URZ], RZ ;  /* 0x000000ff04ff79a7 */ /* 0x0003e2000810043f */
[----:B------:R-:W-:Y:S05]  /*8c30*/  @P0 BRA `(.L_x_6286) ;  /* 0xffffffc000940947 */ /* 0x000fea000383ffff */
.L_x_6284:
[----:B------:R-:W2:Y:S04]  /*8c40*/  LDL R135, [R1+0x1c8] ;  /* 0x0001c80001877983 */ /* 0x000ea80000100800 */
[----:B------:R-:W3:Y:S04]  /*8c50*/  LDL.64 R6, [R1+0x210] ;  /* 0x0002100001067983 */ /* 0x000ee80000100a00 */
[----:B-1----:R-:W4:Y:S04]  /*8c60*/  LDL.64 R4, [R1+0x220] ;  /* 0x0002200001047983 */ /* 0x002f280000100a00 */
        /* <DEDUP_REMOVED lines=61> */
[----:B0-----:R-:W5:Y:S01]  /*9040*/  LDL R3, [R1+0x1c8] ;  /* 0x0001c80001037983 */ /* 0x001f620000100800 */
[----:B--2---:R-:W-:-:S05]  /*9050*/  IMAD R135, R135, 0x40, R22 ;  /* 0x0000004087877824 */ /* 0x004fca00078e0216 */
[----:B------:R-:W-:Y:S01]  /*9060*/  LEA R135, R135, UR44, 0x2 ;  /* 0x0000002c87877c11 */ /* 0x000fe2000f8e10ff */
[----:B------:R-:W-:Y:S06]  /*9070*/  BAR.SYNC.DEFER_BLOCKING 0xe, 0x100 ;  /* 0x0384000000007b1d */ /* 0x000fec0000010000 */
[----:B------:R-:W3:Y:S04]  /*9080*/  LDS R0, [R135+0x38400] ;  /* 0x0384000087007984 */ /* 0x000ee80000000800 */
[----:B------:R-:W5:Y:S01]  /*9090*/  LDS R135, [R135+0x38420] ;  /* 0x0384200087877984 */ /* 0x000f620000000800 */
[C---:B---3--:R-:W-:Y:S01]  /*90a0*/  FMUL.FTZ R7, R0.reuse, R7 ;  /* 0x0000000700077220 */ /* 0x048fe20000410000 */
[C---:B------:R-:W-:Y:S01]  /*90b0*/  FMUL.FTZ R6, R0.reuse, R6 ;  /* 0x0000000600067220 */ /* 0x040fe20000410000 */
[C---:B----4-:R-:W-:Y:S01]  /*90c0*/  FMUL.FTZ R5, R0.reuse, R5 ;  /* 0x0000000500057220 */ /* 0x050fe20000410000 */
[----:B------:R-:W-:-:S03]  /*90d0*/  FMUL.FTZ R4, R0, R4 ;  /* 0x0000000400047220 */ /* 0x000fc60000410000 */
[----:B------:R0:W-:Y:S04]  /*90e0*/  STL.64 [R1+0x210], R6 ;  /* 0x0002100601007387 */ /* 0x0001e80000100a00 */
[----:B------:R1:W-:Y:S04]  /*90f0*/  STL.64 [R1+0x220], R4 ;  /* 0x0002200401007387 */ /* 0x0003e80000100a00 */
[----:B0-----:R-:W2:Y:S04]  /*9100*/  LDL.64 R6, [R1+0x408] ;  /* 0x0004080001067983 */ /* 0x001ea80000100a00 */
[----:B-1----:R-:W3:Y:S01]  /*9110*/  LDL.64 R4, [R1+0x3e8] ;  /* 0x0003e80001047983 */ /* 0x002ee20000100a00 */
[C---:B-----5:R-:W-:Y:S01]  /*9120*/  FMUL.FTZ R11, R135.reuse, R11 ;  /* 0x0000000b870b7220 */ /* 0x060fe20000410000 */
[C---:B------:R-:W-:Y:S01]  /*9130*/  FMUL.FTZ R10, R135.reuse, R10 ;  /* 0x0000000a870a7220 */ /* 0x040fe20000410000 */
[C---:B------:R-:W-:Y:S01]  /*9140*/  FMUL.FTZ R133, R0.reuse, R133 ;  /* 0x0000008500857220 */ /* 0x040fe20000410000 */
[C---:B------:R-:W-:Y:S01]  /*9150*/  FMUL.FTZ R132, R0.reuse, R132 ;  /* 0x0000008400847220 */ /* 0x040fe20000410000 */
[C---:B------:R-:W-:Y:S01]  /*9160*/  FMUL.FTZ R131, R0.reuse, R131 ;  /* 0x0000008300837220 */ /* 0x040fe20000410000 */
        /* <DEDUP_REMOVED lines=116> */
[----:B------:R-:W-:-:S02]  /*98b0*/  VIADD R134, R134, 0x1 ;  /* 0x0000000186867836 */ /* 0x000fc40000000000 */
[----:B0-----:R-:W-:Y:S01]  /*98c0*/  VIADD R10, R3, 0x1 ;  /* 0x00000001030a7836 */ /* 0x001fe20000000000 */
        /* <DEDUP_REMOVED lines=31> */
[----:B------:R0:W-:Y:S01]  /*9ac0*/  STL.64 [R1+0x228], R72 ;  /* 0x0002284801007387 */ /* 0x0001e20000100a00 */
[C---:B--2---:R-:W-:Y:S01]  /*9ad0*/  FMUL.FTZ R7, R135.reuse, R7 ;  /* 0x0000000787077220 */ /* 0x044fe20000410000 */
[C---:B------:R-:W-:Y:S01]  /*9ae0*/  FMUL.FTZ R6, R135.reuse, R6 ;  /* 0x0000000687067220 */ /* 0x040fe20000410000 */
[C---:B---3--:R-:W-:Y:S01]  /*9af0*/  FMUL.FTZ R5, R135.reuse, R5 ;  /* 0x0000000587057220 */ /* 0x048fe20000410000 */
[----:B------:R-:W-:Y:S01]  /*9b00*/  FMUL.FTZ R4, R135, R4 ;  /* 0x0000000487047220 */ /* 0x000fe20000410000 */
        /* <DEDUP_REMOVED lines=33> */
[----:B------:R-:W-:Y:S01]  /*9d20*/  BSSY B0, `(.L_x_6287) ;  /* 0x0000007000007945 */ /* 0x000fe20003800000 */
[----:B------:R-:W-:-:S11]  /*9d30*/  IMAD.MOV.U32 R0, RZ, RZ, 0x1 ;  /* 0x00000001ff007424 */ /* 0x000fd600078e00ff */
[----:B0-----:R-:W-:Y:S05]  /*9d40*/  @P0 BRA `(.L_x_6288) ;  /* 0x0000000000100947 */ /* 0x001fea0003800000 */
[----:B------:R-:W2:Y:S04]  /*9d50*/  LDL R4, [R1+0x1cc] ;  /* 0x0001cc0001047983 */ /* 0x000ea80000100800 */
[----:B------:R0:W-:Y:S01]  /*9d60*/  STL [R1+0x1c8], RZ ;  /* 0x0001c8ff01007387 */ /* 0x0001e20000100800 */
[----:B--2---:R-:W-:-:S05]  /*9d70*/  LOP3.LUT R4, R4, 0x1, RZ, 0x3c, !PT ;  /* 0x0000000104047812 */ /* 0x004fca00078e3cff */
[----:B------:R0:W-:Y:S02]  /*9d80*/  STL [R1+0x1cc], R4 ;  /* 0x0001cc0401007387 */ /* 0x0001e40000100800 */
.L_x_6288:
[----:B------:R-:W-:Y:S05]  /*9d90*/  BSYNC B0 ;  /* 0x0000000000007941 */ /* 0x000fea0003800000 */
.L_x_6287:
[----:B------:R-:W-:Y:S05]  /*9da0*/  BRA `(.L_x_6282) ;  /* 0x0000018c00d07947 */ /* 0x000fea0003800000 */
.L_x_6274:
[----:B------:R-:W2:Y:S01]  /*9db0*/  LDL R3, [R1+0x454] ;  /* 0x0004540001037983 */ /* 0x000ea20000100800 */
[----:B------:R-:W-:Y:S01]  /*9dc0*/  UIADD3 UR4, UP3, UR38, 0x38860, URZ ;  /* 0x0003886026047890 */ /* 0x000fe2000ff7e03f */
[----:B------:R-:W-:Y:S01]  /*9dd0*/  IMAD.MOV.U32 R11, RZ, RZ, 0x80 ;  /* 0x00000080ff0b7424 */ /* 0x000fe200078e00ff */
[----:B------:R-:W-:Y:S01]  /*9de0*/  UIADD3 UR7, UP2, UR38, 0x38850, URZ ;  /* 0x0003885026077890 */ /* 0x000fe2000ff5e03f */
[----:B------:R-:W-:Y:S01]  /*9df0*/  IMAD.MOV.U32 R5, RZ, RZ, 0x80 ;  /* 0x00000080ff057424 */ /* 0x000fe200078e00ff */
[----:B------:R-:W-:Y:S01]  /*9e00*/  UIADD3 UR11, UP0, UR38, 0x38830, URZ ;  /* 0x00038830260b7890 */ /* 0x000fe2000ff1e03f */
[----:B------:R-:W-:Y:S01]  /*9e10*/  IMAD.MOV.U32 R6, RZ, RZ, 0x80 ;  /* 0x00000080ff067424 */ /* 0x000fe200078e00ff */
[----:B------:R-:W-:Y:S01]  /*9e20*/  UIADD3 UR9, UP1, UR38, 0x38840, URZ ;  /* 0x0003884026097890 */ /* 0x000fe2000ff3e03f */
[----:B------:R-:W-:Y:S01]  /*9e30*/  IMAD.U32 R7, RZ, RZ, UR21 ;  /* 0x00000015ff077e24 */ /* 0x000fe2000f8e00ff */
[----:B------:R-:W-:Y:S01]  /*9e40*/  UIADD3.X UR8, URZ, UR39, URZ, UP2, !UPT ;  /* 0x000000273f087290 */ /* 0x000fe200097fe43f */
[----:B------:R-:W-:Y:S01]  /*9e50*/  IMAD.MOV.U32 R8, RZ, RZ, 0x100 ;  /* 0x00000100ff087424 */ /* 0x000fe200078e00ff */
[----:B------:R-:W-:Y:S01]  /*9e60*/  ULDC UR13, c[0x0][0x448] ;  /* 0x00011200000d7ab9 */ /* 0x000fe20000000800 */
[----:B------:R-:W-:Y:S01]  /*9e70*/  IMAD.U32 R9, RZ, RZ, UR21 ;  /* 0x00000015ff097e24 */ /* 0x000fe2000f8e00ff */
[----:B------:R-:W-:Y:S01]  /*9e80*/  UIADD3.X UR12, URZ, UR39, URZ, UP0, !UPT ;  /* 0x000000273f0c7290 */ /* 0x000fe200087fe43f */
[----:B-1----:R-:W-:Y:S01]  /*9e90*/  IMAD.U32 R0, RZ, RZ, UR7 ;  /* 0x00000007ff007e24 */ /* 0x002fe2000f8e00ff */
[----:B------:R-:W-:Y:S01]  /*9ea0*/  UIADD3.X UR10, URZ, UR39, URZ, UP1, !UPT ;  /* 0x000000273f0a7290 */ /* 0x000fe20008ffe43f */
[----:B------:R-:W-:Y:S01]  /*9eb0*/  IMAD.U32 R12, RZ, RZ, UR5 ;  /* 0x00000005ff0c7e24 */ /* 0x000fe2000f8e00ff */
[----:B------:R-:W-:Y:S01]  /*9ec0*/  UISETP.NE.AND UP4, UPT, UR13, 0x1, UPT ;  /* 0x000000010d00788c */ /* 0x000fe2000bf85270 */
[----:B------:R0:W-:Y:S01]  /*9ed0*/  STL.64 [R1+0x30], R8 ;  /* 0x0000300801007387 */ /* 0x0001e20000100a00 */
[----:B------:R-:W-:Y:S01]  /*9ee0*/  UIADD3 UR40, UR48, 0x1, -UR47 ;  /* 0x0000000130287890 */ /* 0x000fe2000fffe82f */
[----:B------:R-:W-:Y:S01]  /*9ef0*/  IADD3 R39, P0, R2, 0x28, RZ ;  /* 0x0000002802277810 */ /* 0x000fe20007f1e0ff */
[----:B------:R-:W-:Y:S01]  /*9f00*/  UP2UR UR41, UPR, URZ, 0x10 ;  /* 0x000000103f297883 */ /* 0x000fe20008000000 */
[----:B------:R-:W-:Y:S03]  /*9f10*/  STL [R1+0x50], R12 ;  /* 0x0000500c01007387 */ /* 0x000fe60000100800 */
[----:B------:R-:W-:Y:S01]  /*9f20*/  IMAD.X R44, RZ, RZ, R18, P0 ;  /* 0x000000ffff2c7224 */ /* 0x000fe200000e0612 */
[----:B------:R-:W-:Y:S02]  /*9f30*/  STL [R1+0x10], RZ ;  /* 0x000010ff01007387 */ /* 0x000fe40000100800 */
[----:B------:R-:W-:Y:S01]  /*9f40*/  @UP4 ULDC UR7, c[0x0][0x44c] ;  /* 0x0001130000074ab9 */ /* 0x000fe20000000800 */
[----:B0-----:R-:W-:Y:S01]  /*9f50*/  IMAD.U32 R8, RZ, RZ, UR11 ;  /* 0x0000000bff087e24 */ /* 0x001fe2000f8e00ff */
[----:B------:R-:W-:Y:S01]  /*9f60*/  STL [R1+0x38], RZ ;  /* 0x000038ff01007387 */ /* 0x000fe20000100800 */
[----:B------:R-:W-:-:S05]  /*9f70*/  IMAD.U32 R9, RZ, RZ, UR12 ;  /* 0x0000000cff097e24 */ /* 0x000fca000f8e00ff */
[----:B------:R-:W-:Y:S01]  /*9f80*/  STL.64 [R1+0x18], R8 ;  /* 0x0000180801007387 */ /* 0x000fe20000100a00 */
[----:B--2---:R-:W-:Y:S01]  /*9f90*/  R2UR UR6, R3 ;  /* 0x00000000030672ca */ /* 0x004fe200000e0000 */
[----:B------:R-:W-:Y:S01]  /*9fa0*/  IMAD.U32 R3, RZ, RZ, UR8 ;  /* 0x00000008ff037e24 */ /* 0x000fe2000f8e00ff */
[----:B------:R-:W-:-:S11]  /*9fb0*/  USHF.L.U32 UR8, UR5, 0x6, URZ ;  /* 0x0000000605087899 */ /* 0x000fd6000800063f */
[----:B------:R-:W-:Y:S02]  /*9fc0*/  IMAD.U32 R10, RZ, RZ, UR6 ;  /* 0x00000006ff0a7e24 */ /* 0x000fe4000f8e00ff */
[----:B------:R-:W-:Y:S01]  /*9fd0*/  IMAD.U32 R4, RZ, RZ, UR6 ;  /* 0x00000006ff047e24 */ /* 0x000fe2000f8e00ff */
[----:B------:R-:W-:Y:S02]  /*9fe0*/  UIADD3.X UR6, URZ, UR39, URZ, UP3, !UPT ;  /* 0x000000273f067290 */ /* 0x000fe40009ffe43f */
[----:B------:R0:W-:Y:S04]  /*9ff0*/  STL.64 [R1+0x28], R10 ;  /* 0x0000280a01007387 */ /* 0x0001e80000100a00 */
[----:B------:R1:W-:Y:S01]  /*a000*/  STL.128 [R1], R4 ;  /* 0x0000000401007387 */ /* 0x0003e20000100c00 */
[----:B0-----:R-:W-:Y:S01]  /*a010*/  IMAD.U32 R10, RZ, RZ, UR4 ;  /* 0x00000004ff0a7e24 */ /* 0x001fe2000f8e00ff */
[----:B------:R-:W-:Y:S01]  /*a020*/  ULDC.64 UR4, c[0x0][0xad8] ;  /* 0x0002b60000047ab9 */ /* 0x000fe20000000a00 */
[----:B------:R-:W-:Y:S01]  /*a030*/  IMAD.U32 R11, RZ, RZ, UR6 ;  /* 0x00000006ff0b7e24 */ /* 0x000fe2000f8e00ff */
[----:B------:R-:W-:-:S02]  /*a040*/  UISETP.GE.AND UP0, UPT, UR5, 0x1, UPT ;  /* 0x000000010500788c */ /* 0x000fc4000bf06270 */
[----:B------:R-:W-:Y:S02]  /*a050*/  @UP4 UIADD3 UR6, UR8, 0x3f, URZ ;  /* 0x0000003f08064890 */ /* 0x000fe4000fffe03f */
[----:B------:R-:W-:Y:S01]  /*a060*/  UP2UR UR43, UPR, URZ, 0x1 ;  /* 0x000000013f2b7883 */ /* 0x000fe20008000000 */
[----:B-1----:R-:W-:Y:S01]  /*a070*/  IMAD.MOV.U32 R6, RZ, RZ, R10 ;  /* 0x000000ffff067224 */ /* 0x002fe200078e000a */
[----:B------:R-:W-:Y:S01]  /*a080*/  UIMAD.WIDE.U32 UR6, UR6, UR7, URZ ;  /* 0x00000007060672a5 */ /* 0x000fe2000f8e003f */
[----:B------:R-:W-:Y:S01]  /*a090*/  IMAD.MOV.U32 R7, RZ, RZ, R11 ;  /* 0x000000ffff077224 */ /* 0x000fe200078e000b */
[----:B------:R-:W-:Y:S01]  /*a0a0*/  PLOP3.LUT P1, PT, PT, PT, UP0, 0x40, 0x0 ;  /* 0x000000000000781c */ /* 0x000fe20003f2e808 */
[----:B------:R-:W-:Y:S02]  /*a0b0*/  IMAD.MOV.U32 R4, RZ, RZ, R0 ;  /* 0x000000ffff047224 */ /* 0x000fe400078e0000 */
[----:B------:R-:W-:Y:S02]  /*a0c0*/  IMAD.MOV.U32 R5, RZ, RZ, R3 ;  /* 0x000000ffff057224 */ /* 0x000fe400078e0003 */
[----:B------:R-:W-:Y:S01]  /*a0d0*/  IMAD.U32 R10, RZ, RZ, UR9 ;  /* 0x00000009ff0a7e24 */ /* 0x000fe2000f8e00ff */
[----:B------:R-:W-:Y:S01]  /*a0e0*/  UIADD3 UR9, UR8, 0x3f, URZ ;  /* 0x0000003f08097890 */ /* 0x000fe2000fffe03f */
[----:B------:R-:W-:Y:S01]  /*a0f0*/  IMAD.U32 R11, RZ, RZ, UR10 ;  /* 0x0000000aff0b7e24 */ /* 0x000fe2000f8e00ff */
[----:B------:R0:W-:Y:S01]  /*a100*/  STL.128 [R1+0x40], R4 ;  /* 0x0000400401007387 */ /* 0x0001e20000100c00 */
[----:B------:R-:W-:-:S02]  /*a110*/  @UP4 ULDC UR10, c[0x0][0x450] ;  /* 0x00011400000a4ab9 */ /* 0x000fc40000000800 */
[----:B------:R-:W-:Y:S01]  /*a120*/  @UP4 USHF.R.U32.HI UR9, URZ, UR10, UR7 ;  /* 0x0000000a3f094299 */ /* 0x000fe20008011607 */
[----:B------:R0:W-:Y:S03]  /*a130*/  STL.64 [R1+0x20], R10 ;  /* 0x0000200a01007387 */ /* 0x0001e60000100a00 */
[----:B------:R-:W-:-:S04]  /*a140*/  UIADD3 UR6, UR40, UR9, URZ ;  /* 0x0000000928067290 */ /* 0x000fc8000fffe03f */
[----:B------:R-:W-:Y:S01]  /*a150*/  UIADD3 UR4, UR6, UR4, URZ ;  /* 0x0000000406047290 */ /* 0x000fe2000fffe03f */
[----:B------:R-:W-:Y:S11]  /*a160*/  @P1 BRA `(.L_x_6289) ;  /* 0x0000000000441947 */ /* 0x000ff60003800000 */
        /* <DEDUP_REMOVED lines=10> */
.L_x_6290:
[----:B------:R-:W-:-:S11]  /*a210*/  UISETP.NE.AND UP0, UPT, UR5, 0x1, UPT ;  /* 0x000000010500788c */ /* 0x000fd6000bf05270 */
[----:B------:R-:W-:Y:S02]  /*a220*/  @UP0 ULDC.64 UR10, c[0x0][0xae0] ;  /* 0x0002b800000a0ab9 */ /* 0x000fe40000000a00 */
[----:B------:R-:W-:-:S04]  /*a230*/  UIMAD.WIDE.U32 UR6, UR9, UR10, URZ ;  /* 0x0000000a090672a5 */ /* 0x000fc8000f8e003f */
[----:B------:R-:W-:-:S12]  /*a240*/  @UP0 USHF.R.U32.HI UR9, URZ, UR11, UR7 ;  /* 0x0000000b3f090299 */ /* 0x000fd80008011607 */
.L_x_6291:
[----:B------:R-:W-:-:S04]  /*a250*/  UIMAD UR9, UR9, UR5, UR5 ;  /* 0x00000005090972a4 */ /* 0x000fc8000f8e0205 */
[----:B------:R-:W-:-:S04]  /*a260*/  UISETP.LT.AND UP0, UPT, UR4, UR9, UPT ;  /* 0x000000090400728c */ /* 0x000fc8000bf01270 */
[----:B------:R-:W-:-:S12]  /*a270*/  USEL UR4, UR4, UR9, UP0 ;  /* 0x0000000904047287 */ /* 0x000fd80008000000 */
.L_x_6289:
[----:B------:R-:W-:Y:S02]  /*a280*/  UISETP.NE.AND UP0, UPT, UR41, URZ, UPT ;  /* 0x0000003f2900728c */ /* 0x000fe4000bf05270 */
[----:B------:R-:W-:Y:S02]  /*a290*/  UIADD3 UR10, UR48, 0x3f, URZ ;  /* 0x0000003f300a7890 */ /* 0x000fe4000fffe03f */
[----:B------:R-:W-:Y:S02]  /*a2a0*/  UIADD3 UR4, UR4, 0x3f, URZ ;  /* 0x0000003f04047890 */ /* 0x000fe4000fffe03f */
[----:B------:R-:W-:Y:S02]  /*a2b0*/  UISETP.GE.AND UP1, UPT, UR5, 0x1, UPT ;  /* 0x000000010500788c */ /* 0x000fe4000bf26270 */
[----:B------:R-:W-:Y:S02]  /*a2c0*/  USHF.R.S32.HI UR11, URZ, 0x1f, UR10 ;  /* 0x0000001f3f0b7899 */ /* 0x000fe4000801140a */
[----:B------:R-:W-:Y:S01]  /*a2d0*/  USHF.R.S32.HI UR9, URZ, 0x1f, UR4 ;  /* 0x0000001f3f097899 */ /* 0x000fe20008011404 */
[----:B------:R-:W-:Y:S01]  /*a2e0*/  @UP0 ULDC UR6, c[0x0][0x44c] ;  /* 0x0001130000060ab9 */ /* 0x000fe20000000800 */
[----:B------:R-:W-:Y:S01]  /*a2f0*/  ULEA.HI UR11, UR11, UR10, URZ, 0x6 ;  /* 0x0000000a0b0b7291 */ /* 0x000fe2000f8f303f */
[----:B------:R-:W-:Y:S01]  /*a300*/  PLOP3.LUT P0, PT, PT, PT, UP1, 0x40, 0x0 ;  /* 0x000000000000781c */ /* 0x000fe20003f0e818 */
[----:B------:R-:W-:-:S02]  /*a310*/  UIMAD.WIDE.U32 UR6, UR8, UR6, URZ ;  /* 0x00000006080672a5 */ /* 0x000fc4000f8e003f */
[----:B------:R-:W-:Y:S01]  /*a320*/  ULEA.HI UR9, UR9, UR4, URZ, 0x6 ;  /* 0x0000000409097291 */ /* 0x000fe2000f8f303f */
[----:B------:R-:W-:Y:S01]  /*a330*/  @UP0 ULDC UR12, c[0x0][0x450] ;  /* 0x00011400000c0ab9 */ /* 0x000fe20000000800 */
[----:B------:R-:W-:Y:S02]  /*a340*/  UIADD3 UR45, UR48, -UR47, URZ ;  /* 0x8000002f302d7290 */ /* 0x000fe4000fffe03f */
[----:B------:R-:W-:Y:S02]  /*a350*/  USHF.R.S32.HI UR11, URZ, 0x6, UR11 ;  /* 0x000000063f0b7899 */ /* 0x000fe4000801140b */
[----:B------:R-:W-:Y:S02]  /*a360*/  USHF.R.S32.HI UR9, URZ, 0x6, UR9 ;  /* 0x000000063f097899 */ /* 0x000fe40008011409 */
[----:B------:R-:W-:Y:S02]  /*a370*/  @UP0 USHF.R.U32.HI UR8, URZ, UR12, UR7 ;  /* 0x0000000c3f080299 */ /* 0x000fe40008011607 */
[----:B------:R-:W-:-:S02]  /*a380*/  UISETP.LT.AND UP0, UPT, UR9, UR11, UPT ;  /* 0x0000000b0900728c */ /* 0x000fc4000bf01270 */
[----:B------:R-:W-:Y:S01]  /*a390*/  UIADD3 UR8, UR45, UR8, URZ ;  /* 0x000000082d087290 */ /* 0x000fe2000fffe03f */
[----:B------:R-:W-:Y:S01]  /*a3a0*/  ULDC UR4, c[0x0][0xad4] ;  /* 0x0002b50000047ab9 */ /* 0x000fe20000000800 */
[----:B------:R-:W-:Y:S02]  /*a3b0*/  USEL UR6, UR9, UR11, UP0 ;  /* 0x0000000b09067287 */ /* 0x000fe40008000000 */
[----:B------:R-:W-:Y:S01]  /*a3c0*/  UIADD3 UR7, UR8, -UR4, URZ ;  /* 0x8000000408077290 */ /* 0x000fe2000fffe03f */
[----:B------:R-:W-:Y:S11]  /*a3d0*/  @P0 BRA `(.L_x_6292) ;  /* 0x0000000000480947 */ /* 0x000ff60003800000 */
        /* <DEDUP_REMOVED lines=11> */
.L_x_6293:
[----:B------:R-:W-:-:S11]  /*a490*/  UISETP.NE.AND UP0, UPT, UR5, 0x1, UPT ;  /* 0x000000010500788c */ /* 0x000fd6000bf05270 */
[----:B------:R-:W-:Y:S02]  /*a4a0*/  @UP0 ULDC.64 UR10, c[0x0][0xae0] ;  /* 0x0002b800000a0ab9 */ /* 0x000fe40000000a00 */
[----:B------:R-:W-:-:S04]  /*a4b0*/  UIMAD.WIDE.U32 UR8, UR4, UR10, URZ ;  /* 0x0000000a040872a5 */ /* 0x000fc8000f8e003f */
[----:B------:R-:W-:-:S12]  /*a4c0*/  @UP0 USHF.R.U32.HI UR4, URZ, UR11, UR9 ;  /* 0x0000000b3f040299 */ /* 0x000fd80008011609 */
.L_x_6294:
[----:B------:R-:W-:-:S04]  /*a4d0*/  UIMAD UR4, UR4, UR5, URZ ;  /* 0x00000005040472a4 */ /* 0x000fc8000f8e023f */
[----:B------:R-:W-:-:S04]  /*a4e0*/  UISETP.LT.AND UP0, UPT, UR7, UR4, UPT ;  /* 0x000000040700728c */ /* 0x000fc8000bf01270 */
[----:B------:R-:W-:-:S12]  /*a4f0*/  USEL UR7, UR7, UR4, !UP0 ;  /* 0x0000000407077287 */ /* 0x000fd8000c000000 */
.L_x_6292:
        /* <DEDUP_REMOVED lines=13> */
[----:B0-----:R-:W-:Y:S01]  /*a5d0*/  IMAD.U32 R4, RZ, RZ, UR12 ;  /* 0x0000000cff047e24 */ /* 0x001fe2000f8e00ff */
        /* <DEDUP_REMOVED lines=33> */
.L_x_6295:
[----:B------:R-:W-:Y:S01]  /*a7f0*/  UIMAD UR42, UR10, UR4, UR42 ;  /* 0x000000040a2a72a4 */ /* 0x000fe2000f8e022a */
[----:B------:R-:W-:Y:S02]  /*a800*/  IMAD.U32 R0, RZ, RZ, UR6 ;  /* 0x00000006ff007e24 */ /* 0x000fe4000f8e00ff */
[----:B------:R-:W-:-:S05]  /*a810*/  IMAD.U32 R3, RZ, RZ, UR4 ;  /* 0x00000004ff037e24 */ /* 0x000fca000f8e00ff */
[----:B------:R-:W-:-:S04]  /*a820*/  VIADDMNMX R0, R3, UR42, R0, PT ;  /* 0x0000002a03007c46 */ /* 0x000fc8000b800100 */
[----:B------:R-:W-:Y:S02]  /*a830*/  R2UR UR46, R0 ;  /* 0x00000000002e72ca */ /* 0x000fe400000e0000 */
[----:B------:R-:W-:-:S11]  /*a840*/  PRMT R0, RZ, 0x7610, R0 ;  /* 0x00007610ff007816 */ /* 0x000fd60000000000 */
[----:B------:R-:W-:-:S06]  /*a850*/  UISETP.GT.AND UP0, UPT, UR46, UR42, UPT ;  /* 0x0000002a2e00728c */ /* 0x000fcc000bf04270 */
[----:B------:R-:W-:-:S13]  /*a860*/  PLOP3.LUT P0, PT, PT, PT, UP0, 0x80, 0x0 ;  /* 0x000000000000781c */ /* 0x000fda0003f0f008 */
[----:B------:R-:W-:Y:S05]  /*a870*/  @!P0 BRA `(.L_x_6282) ;  /* 0x00000184001c8947 */ /* 0x000fea0003800000 */
[----:B------:R-:W1:Y:S01]  /*a880*/  SHFL.IDX PT, R0, R208, RZ, 0x1f ;  /* 0x00001fffd0007589 */ /* 0x000e6200000e0000 */
[----:B------:R-:W-:Y:S01]  /*a890*/  UIADD3 UR8, UR44, 0x400, URZ ;  /* 0x000004002c087890 */ /* 0x000fe2000fffe03f */
[----:B0-----:R-:W-:Y:S01]  /*a8a0*/  IMAD.MOV.U32 R4, RZ, RZ, 0x1 ;  /* 0x00000001ff047424 */ /* 0x001fe200078e00ff */
[----:B------:R-:W-:Y:S01]  /*a8b0*/  UIADD3 UR6, UR44, 0x26400, URZ ;  /* 0x000264002c067890 */ /* 0x000fe2000fffe03f */
[----:B------:R-:W0:Y:S01]  /*a8c0*/  S2R R26, SR_TID.X ;  /* 0x00000000001a7919 */ /* 0x000e220000002100 */
[----:B------:R-:W-:Y:S01]  /*a8d0*/  UIADD3 UR5, UR44, 0x22400, URZ ;  /* 0x000224002c057890 */ /* 0x000fe2000fffe03f */
[----:B------:R-:W-:Y:S01]  /*a8e0*/  IMAD.MOV.U32 R5, RZ, RZ, RZ ;  /* 0x000000ffff057224 */ /* 0x000fe200078e00ff */
[----:B------:R-:W-:Y:S01]  /*a8f0*/  USHF.R.U32.HI UR6, URZ, 0x4, UR6 ;  /* 0x000000043f067899 */ /* 0x000fe20008011606 */
[----:B------:R-:W-:Y:S01]  /*a900*/  IMAD.MOV.U32 R6, RZ, RZ, 0x1 ;  /* 0x00000001ff067424 */ /* 0x000fe200078e00ff */
[----:B------:R-:W-:Y:S01]  /*a910*/  USHF.R.U32.HI UR7, URZ, 0x4, UR8 ;  /* 0x000000043f077899 */ /* 0x000fe20008011608 */
[----:B------:R-:W-:Y:S01]  /*a920*/  IMAD.MOV.U32 R7, RZ, RZ, RZ ;  /* 0x000000ffff077224 */ /* 0x000fe200078e00ff */
[----:B------:R-:W-:Y:S01]  /*a930*/  USHF.R.U32.HI UR5, URZ, 0x4, UR5 ;  /* 0x000000043f057899 */ /* 0x000fe20008011605 */
[----:B------:R-:W2:Y:S01]  /*a940*/  S2R R13, SR_TID.X ;  /* 0x00000000000d7919 */ /* 0x000ea20000002100 */
[----:B------:R-:W-:Y:S01]  /*a950*/  ULOP3.LUT UR6, UR6, 0x3fff, URZ, 0xc0, !UPT ;  /* 0x00003fff06067892 */ /* 0x000fe2000f8ec03f */
[----:B------:R-:W-:Y:S01]  /*a960*/  IMAD.MOV.U32 R11, RZ, RZ, 0x40000040 ;  /* 0x40000040ff0b7424 */ /* 0x000fe200078e00ff */
[----:B------:R-:W-:Y:S01]  /*a970*/  ULOP3.LUT UR7, UR7, 0x3fff, URZ, 0xc0, !UPT ;  /* 0x00003fff07077892 */ /* 0x000fe2000f8ec03f */
[----:B------:R3:W-:Y:S01]  /*a980*/  STL.128 [R1+0x60], R4 ;  /* 0x0000600401007387 */ /* 0x0007e20000100c00 */
[----:B------:R-:W-:Y:S01]  /*a990*/  ULOP3.LUT UR5, UR5, 0x3fff, URZ, 0xc0, !UPT ;  /* 0x00003fff05057892 */ /* 0x000fe2000f8ec03f */
[C---:B------:R-:W-:Y:S01]  /*a9a0*/  IADD3 R48, P5, R2.reuse, 0x60, RZ ;  /* 0x0000006002307810 */ /* 0x040fe20007fbe0ff */
[----:B------:R-:W-:Y:S01]  /*a9b0*/  ULOP3.LUT UR6, UR6, 0x10000, URZ, 0xfc, !UPT ;  /* 0x0001000006067892 */ /* 0x000fe2000f8efc3f */
[C---:B------:R-:W-:Y:S01]  /*a9c0*/  IADD3 R27, P1, R2.reuse, 0x74, RZ ;  /* 0x00000074021b7810 */ /* 0x040fe20007f3e0ff */
[----:B------:R-:W-:Y:S01]  /*a9d0*/  ULOP3.LUT UR7, UR7, 0x10000, URZ, 0xfc, !UPT ;  /* 0x0001000007077892 */ /* 0x000fe2000f8efc3f */
[----:B------:R-:W-:Y:S01]  /*a9e0*/  IADD3 R24, P6, R2, 0x58, RZ ;  /* 0x0000005802187810 */ /* 0x000fe20007fde0ff */
[----:B------:R-:W-:Y:S01]  /*a9f0*/  ULOP3.LUT UR5, UR5, 0x10000, URZ, 0xfc, !UPT ;  /* 0x0001000005057892 */ /* 0x000fe2000f8efc3f */
[----:B-1----:R-:W-:Y:S01]  /*aa00*/  LEA.HI R3, R0, R0, RZ, 0x1 ;  /* 0x0000000000037211 */ /* 0x002fe200078f08ff */
[----:B------:R-:W-:Y:S01]  /*aa10*/  UIADD3 UR4, UR44, 0x20400, URZ ;  /* 0x000204002c047890 */ /* 0x000fe2000fffe03f */
[C---:B------:R-:W-:Y:S01]  /*aa20*/  IADD3 R41, P0, R2.reuse, 0x68, RZ ;  /* 0x0000006802297810 */ /* 0x040fe20007f1e0ff */
[----:B------:R-:W-:Y:S01]  /*aa30*/  UIADD3 UR9, UP0, UR38, 0x38400, URZ ;  /* 0x0003840026097890 */ /* 0x000fe2000ff1e03f */
[----:B------:R-:W-:Y:S01]  /*aa40*/  LOP3.LUT R3, R3, 0x6, RZ, 0xc0, !PT ;  /* 0x0000000603037812 */ /* 0x000fe200078ec0ff */
[----:B------:R-:W-:Y:S01]  /*aa50*/  USHF.R.U32.HI UR4, URZ, 0x4, UR4 ;  /* 0x000000043f047899 */ /* 0x000fe20008011604 */
[----:B------:R-:W-:Y:S01]  /*aa60*/  IADD3 R43, P4, R2, 0x78, RZ ;  /* 0x00000078022b7810 */ /* 0x000fe20007f9e0ff */
[----:B------:R-:W-:Y:S01]  /*aa70*/  UIADD3.X UR10, URZ, UR39, URZ, UP0, !UPT ;  /* 0x000000273f0a7290 */ /* 0x000fe200087fe43f */
[----:B---3--:R-:W-:Y:S01]  /*aa80*/  IMAD.U32 R4, RZ, RZ, UR6 ;  /* 0x00000006ff047e24 */ /* 0x008fe2000f8e00ff */
[----:B------:R-:W-:Y:S01]  /*aa90*/  ULOP3.LUT UR4, UR4, 0x3fff, URZ, 0xc0, !UPT ;  /* 0x00003fff04047892 */ /* 0x000fe2000f8ec03f */
[----:B------:R-:W-:Y:S01]  /*aaa0*/  IMAD.IADD R0, R0, 0x1, -R3 ;  /* 0x0000000100007824 */ /* 0x000fe200078e0a03 */
[----:B------:R-:W-:Y:S01]  /*aab0*/  IADD3 R42, P3, R2, 0x80, RZ ;  /* 0x00000080022a7810 */ /* 0x000fe20007f7e0ff */
[----:B------:R-:W-:Y:S01]  /*aac0*/  IMAD.U32 R6, RZ, RZ, UR7 ;  /* 0x00000007ff067e24 */ /* 0x000fe2000f8e00ff */
[----:B------:R-:W-:Y:S01]  /*aad0*/  ULOP3.LUT UR4, UR4, 0x10000, URZ, 0xfc, !UPT ;  /* 0x0001000004047892 */ /* 0x000fe2000f8efc3f */
[----:B------:R-:W-:Y:S01]  /*aae0*/  IMAD.MOV.U32 R5, RZ, RZ, 0x40000040 ;  /* 0x40000040ff057424 */ /* 0x000fe200078e00ff */
[----:B------:R-:W-:Y:S01]  /*aaf0*/  LEA R0, R0, UR8, 0xf ;  /* 0x0000000800007c11 */ /* 0x000fe2000f8e78ff */
[----:B------:R-:W-:Y:S01]  /*ab00*/  IMAD.MOV.U32 R7, RZ, RZ, 0x40000040 ;  /* 0x40000040ff077424 */ /* 0x000fe200078e00ff */
[----:B------:R-:W-:Y:S01]  /*ab10*/  IADD3 R38, P2, R2, 0x88, RZ ;  /* 0x0000008802267810 */ /* 0x000fe20007f5e0ff */
[----:B0-----:R-:W-:Y:S01]  /*ab20*/  VIADD R12, R26, 0xffffff80 ;  /* 0xffffff801a0c7836 */ /* 0x001fe20000000000 */
[----:B------:R-:W-:Y:S01]  /*ab30*/  SHF.R.U32.HI R0, RZ, 0x4, R0 ;  /* 0x00000004ff007819 */ /* 0x000fe20000011600 */
[----:B------:R-:W-:Y:S01]  /*ab40*/  IMAD.U32 R3, RZ, RZ, UR5 ;  /* 0x00000005ff037e24 */ /* 0x000fe2000f8e00ff */
[----:B------:R-:W-:Y:S01]  /*ab50*/  STL.128 [R1+0x90], R4 ;  /* 0x0000900401007387 */ /* 0x000fe20000100c00 */
[----:B------:R-:W-:Y:S01]  /*ab60*/  IMAD.U32 R10, RZ, RZ, UR4 ;  /* 0x00000004ff0a7e24 */ /* 0x000fe2000f8e00ff */
[----:B------:R-:W-:Y:S01]  /*ab70*/  LOP3.LUT R0, R0, 0x3fff, RZ, 0xc0, !PT ;  /* 0x00003fff00007812 */ /* 0x000fe200078ec0ff */
[----:B------:R-:W-:Y:S01]  /*ab80*/  IMAD.U32 R8, RZ, RZ, UR9 ;  /* 0x00000009ff087e24 */ /* 0x000fe2000f8e00ff */
[----:B------:R0:W-:Y:S01]  /*ab90*/  STL [R1+0x74], R12 ;  /* 0x0000740c01007387 */ /* 0x0001e20000100800 */
[----:B------:R-:W-:Y:S01]  /*aba0*/  IMAD.U32 R9, RZ, RZ, UR10 ;  /* 0x0000000aff097e24 */ /* 0x000fe2000f8e00ff */
[----:B------:R-:W-:Y:S01]  /*abb0*/  LOP3.LUT R0, R0, 0x2000000, RZ, 0xfc, !PT ;  /* 0x0200000000007812 */ /* 0x000fe200078efcff */
[----:B------:R-:W-:Y:S01]  /*abc0*/  UIADD3 UR4, UR44, 0x36400, URZ ;  /* 0x000364002c047890 */ /* 0x000fe2000fffe03f */
[----:B------:R1:W-:Y:S01]  /*abd0*/  STL.64 [R1+0x78], R10 ;  /* 0x0000780a01007387 */ /* 0x0003e20000100a00 */
[----:B--2---:R-:W-:-:S02]  /*abe0*/  VIADD R14, R13, 0xffffff80 ;  /* 0xffffff800d0e7836 */ /* 0x004fc40000000000 */
[----:B------:R-:W-:Y:S01]  /*abf0*/  ULOP3.LUT UP0, URZ, UR4, 0x3ff, URZ, 0xc0, !UPT ;  /* 0x000003ff043f7892 */ /* 0x000fe2000f80c03f */
[----:B------:R1:W-:Y:S01]  /*ac00*/  STL.64 [R1+0x58], R8 ;  /* 0x0000580801007387 */ /* 0x0003e20000100a00 */
[----:B------:R-:W-:Y:S02]  /*ac10*/  VIADD R13, R13, 0xffffff80 ;  /* 0xffffff800d0d7836 */ /* 0x000fe40000000000 */
[----:B------:R-:W-:Y:S01]  /*ac20*/  IMAD.X R55, RZ, RZ, R18, P5 ;  /* 0x000000ffff377224 */ /* 0x000fe200028e0612 */
[----:B0-----:R1:W5:Y:S01]  /*ac30*/  LDL R12, [R1+0x450] ;  /* 0x00045000010c7983 */ /* 0x0013620000100800 */
[----:B------:R-:W-:Y:S01]  /*ac40*/  IMAD.MOV.U32 R4, RZ, RZ, R3 ;  /* 0x000000ffff047224 */ /* 0x000fe200078e0003 */
[----:B------:R-:W-:Y:S01]  /*ac50*/  SHF.R.S32.HI R13, RZ, 0x1f, R13 ;  /* 0x0000001fff0d7819 */ /* 0x000fe2000001140d */
[----:B------:R-:W-:Y:S01]  /*ac60*/  IMAD.MOV.U32 R6, RZ, RZ, R0 ;  /* 0x000000ffff067224 */ /* 0x000fe200078e0000 */
[----:B------:R1:W5:Y:S01]  /*ac70*/  LDL R3, [R1+0x458] ;  /* 0x0004580001037983 */ /* 0x0003620000100800 */
[----:B------:R-:W-:Y:S01]  /*ac80*/  PLOP3.LUT P5, PT, PT, PT, UP0, 0x80, 0x0 ;  /* 0x000000000000781c */ /* 0x000fe20003faf008 */
[--C-:B------:R-:W-:Y:S01]  /*ac90*/  IMAD.X R28, RZ, RZ, R18.reuse, P1 ;  /* 0x000000ffff1c7224 */ /* 0x100fe200008e0612 */
[----:B------:R-:W-:Y:S01]  /*aca0*/  LEA.HI R13, R13, R14, RZ, 0x5 ;  /* 0x0000000e0d0d7211 */ /* 0x000fe200078f28ff */
[----:B------:R1:W-:Y:S01]  /*acb0*/  STL.128 [R1+0x80], R4 ;  /* 0x0000800401007387 */ /* 0x0003e20000100c00 */
[----:B------:R-:W-:Y:S01]  /*acc0*/  IMAD.X R25, RZ, RZ, R18, P6 ;  /* 0x000000ffff197224 */ /* 0x000fe200030e0612 */
[----:B------:R-:W-:-:S02]  /*acd0*/  IADD3 R40, P1, R2, 0x90, RZ ;  /* 0x0000009002287810 */ /* 0x000fc40007f3e0ff */
[----:B------:R-:W-:Y:S02]  /*ace0*/  SHF.R.S32.HI R13, RZ, 0x5, R13 ;  /* 0x00000005ff0d7819 */ /* 0x000fe4000001140d */
[----:B------:R-:W-:Y:S01]  /*acf0*/  IADD3 R46, P6, R2, 0x98, RZ ;  /* 0x00000098022e7810 */ /* 0x000fe20007fde0ff */
[--C-:B------:R-:W-:Y:S02]  /*ad00*/  IMAD.X R50, RZ, RZ, R18.reuse, P0 ;  /* 0x000000ffff327224 */ /* 0x100fe400000e0612 */
[----:B------:R-:W-:Y:S02]  /*ad10*/  IMAD.MOV.U32 R0, RZ, RZ, R13 ;  /* 0x000000ffff007224 */ /* 0x000fe400078e000d */
[--C-:B------:R-:W-:Y:S02]  /*ad20*/  IMAD.X R52, RZ, RZ, R18.reuse, P4 ;  /* 0x000000ffff347224 */ /* 0x100fe400020e0612 */
[--C-:B------:R-:W-:Y:S02]  /*ad30*/  IMAD.X R51, RZ, RZ, R18.reuse, P3 ;  /* 0x000000ffff337224 */ /* 0x100fe400018e0612 */
[----:B------:R-:W-:-:S02]  /*ad40*/  IMAD.X R45, RZ, RZ, R18, P2 ;  /* 0x000000ffff2d7224 */ /* 0x000fc400010e0612 */
[--C-:B------:R-:W-:Y:S02]  /*ad50*/  IMAD.X R49, RZ, RZ, R18.reuse, P1 ;  /* 0x000000ffff317224 */ /* 0x100fe400008e0612 */
[----:B------:R-:W-:Y:S01]  /*ad60*/  IMAD.X R47, RZ, RZ, R18, P6 ;  /* 0x000000ffff2f7224 */ /* 0x000fe200030e0612 */
[----:B-1----:R-:W-:Y:S06]  /*ad70*/  @!P5 BRA `(.L_x_6296) ;  /* 0x000000000070d947 */ /* 0x002fec0003800000 */
        /* <DEDUP_REMOVED lines=12> */
[----:B-----5:R-:W-:Y:S02]  /*ae40*/  IMAD.MOV.U32 R12, RZ, RZ, 0x1 ;  /* 0x00000001ff0c7424 */ /* 0x020fe400078e00ff */
[----:B------:R-:W-:-:S07]  /*ae50*/  IMAD.MOV.U32 R13, RZ, RZ, RZ ;  /* 0x000000ffff0d7224 */ /* 0x000fce00078e00ff */
[----:B------:R-:W-:-:S07]  /*ae60*/  LEPC R20, `(.L_x_6297) ;  /* 0x000000001014794e */ /* 0x000fce0000000000 */
[----:B0-----:R-:W-:Y:S05]  /*ae70*/  CALL.ABS.NOINC R14 ;  /* 0x000000000e007343 */ /* 0x001fea0003c00000 */
.L_x_6297:
[----:B------:R-:W2:Y:S02]  /*ae80*/  LDL R7, [R1+0x74] ;  /* 0x0000740001077983 */ /* 0x000ea40000100800 */
[----:B--2---:R-:W-:-:S04]  /*ae90*/  SHF.R.S32.HI R0, RZ, 0x1f, R7 ;  /* 0x0000001fff007819 */ /* 0x004fc80000011407 */
[CC--:B------:R-:W-:Y:S02]  /*aea0*/  LEA.HI R3, R0.reuse, R7.reuse, RZ, 0x4 ;  /* 0x0000000700037211 */ /* 0x0c0fe400078f20ff */
[----:B------:R-:W-:Y:S02]  /*aeb0*/  LEA.HI R0, R0, R7, RZ, 0x5 ;  /* 0x0000000700007211 */ /* 0x000fe400078f28ff */
[----:B------:R-:W-:Y:S02]  /*aec0*/  SHF.R.S32.HI R4, RZ, 0x4, R3 ;  /* 0x00000004ff047819 */ /* 0x000fe40000011403 */
[----:B------:R-:W-:Y:S02]  /*aed0*/  SHF.R.S32.HI R0, RZ, 0x5, R0 ;  /* 0x00000005ff007819 */ /* 0x000fe40000011400 */
[C---:B------:R-:W-:Y:S02]  /*aee0*/  LEA.HI R5, R3.reuse, R4, RZ, 0x1 ;  /* 0x0000000403057211 */ /* 0x040fe400078f08ff */
[----:B------:R-:W-:-:S02]  /*aef0*/  LOP3.LUT R3, R3, 0xfffffff0, RZ, 0xc0, !PT ;  /* 0xfffffff003037812 */ /* 0x000fc400078ec0ff */
[----:B------:R-:W-:-:S03]  /*af00*/  LOP3.LUT R5, R5, 0x1ffffffe, RZ, 0xc0, !PT ;  /* 0x1ffffffe05057812 */ /* 0x000fc600078ec0ff */
[----:B------:R-:W-:Y:S02]  /*af10*/  IMAD.IADD R3, R7, 0x1, -R3 ;  /* 0x0000000107037824 */ /* 0x000fe400078e0a03 */
[----:B------:R-:W-:-:S04]  /*af20*/  IMAD.IADD R5, R4, 0x1, -R5 ;  /* 0x0000000104057824 */ /* 0x000fc800078e0a05 */
[----:B------:R-:W-:-:S07]  /*af30*/  IMAD.SHL.U32 R12, R5, 0x8, RZ ;  /* 0x00000008050c7824 */ /* 0x000fce00078e00ff */
.L_x_6296:
[----:B------:R-:W2:Y:S01]  /*af40*/  LDL R53, [R1+0x1d4] ;  /* 0x0001d40001357983 */ /* 0x000ea20000100800 */
[----:B-----5:R-:W-:Y:S01]  /*af50*/  SHF.R.S32.HI R4, RZ, 0x1f, R3 ;  /* 0x0000001fff047819 */ /* 0x020fe20000011403 */
[----:B------:R-:W-:Y:S01]  /*af60*/  VIADD R10, R26, 0xffffff80 ;  /* 0xffffff801a0a7836 */ /* 0x000fe20000000000 */
[----:B------:R-:W-:Y:S01]  /*af70*/  IADD3 R8, P0, R2, 0xfc, RZ ;  /* 0x000000fc02087810 */ /* 0x000fe20007f1e0ff */
[----:B------:R0:W-:Y:S01]  /*af80*/  STL.64 [R1+0xc0], R24 ;  /* 0x0000c01801007387 */ /* 0x0001e20000100a00 */
[----:B------:R-:W-:Y:S01]  /*af90*/  LEA.HI R4, R4, R3, RZ, 0x3 ;  /* 0x0000000304047211 */ /* 0x000fe200078f18ff */
[----:B------:R-:W1:Y:S01]  /*afa0*/  LDC.64 R20, c[0x0][0xad0] ;  /* 0x0002b400ff147b82 */ /* 0x000e620000000a00 */
[----:B------:R-:W-:Y:S01]  /*afb0*/  IMAD.U32 R30, RZ, RZ, UR38 ;  /* 0x00000026ff1e7e24 */ /* 0x000fe2000f8e00ff */
[----:B------:R3:W-:Y:S01]  /*afc0*/  STL [R1+0xcc], R10 ;  /* 0x0000cc0a01007387 */ /* 0x0007e20000100800 */
[C---:B------:R-:W-:Y:S01]  /*afd0*/  LOP3.LUT R6, R4.reuse, 0xfffffff8, RZ, 0xc0, !PT ;  /* 0xfffffff804067812 */ /* 0x040fe200078ec0ff */
[----:B------:R-:W-:Y:S01]  /*afe0*/  IMAD.SHL.U32 R4, R4, 0x40, RZ ;  /* 0x0000004004047824 */ /* 0x000fe200078e00ff */
[C---:B------:R-:W-:Y:S01]  /*aff0*/  IADD3 R14, P3, R2.reuse, 0xa0, RZ ;  /* 0x000000a0020e7810 */ /* 0x040fe20007f7e0ff */
[----:B------:R-:W-:Y:S01]  /*b000*/  IMAD.X R11, RZ, RZ, R18, P0 ;  /* 0x000000ffff0b7224 */ /* 0x000fe200000e0612 */
[----:B------:R-:W-:Y:S01]  /*b010*/  IADD3 R26, P2, R2, 0xb0, RZ ;  /* 0x000000b0021a7810 */ /* 0x000fe20007f5e0ff */
[----:B------:R-:W-:Y:S01]  /*b020*/  IMAD.IADD R3, R3, 0x1, -R6 ;  /* 0x0000000103037824 */ /* 0x000fe200078e0a06 */
[----:B------:R-:W-:Y:S01]  /*b030*/  LOP3.LUT R7, R4, 0xfffffe00, RZ, 0xc0, !PT ;  /* 0xfffffe0004077812 */ /* 0x000fe200078ec0ff */
[----:B------:R-:W-:Y:S01]  /*b040*/  IMAD.U32 R31, RZ, RZ, UR39 ;  /* 0x00000027ff1f7e24 */ /* 0x000fe2000f8e00ff */
[----:B------:R-:W-:Y:S01]  /*b050*/  IADD3 R6, P1, R2, 0x70, RZ ;  /* 0x0000007002067810 */ /* 0x000fe20007f3e0ff */
[C---:B------:R-:W-:Y:S01]  /*b060*/  IMAD.SHL.U32 R5, R3.reuse, 0x40, RZ ;  /* 0x0000004003057824 */ /* 0x040fe200078e00ff */
[----:B------:R-:W-:Y:S01]  /*b070*/  LOP3.LUT P0, RZ, R3, 0x2, RZ, 0xc0, !PT ;  /* 0x0000000203ff7812 */ /* 0x000fe2000780c0ff */
[----:B------:R-:W-:Y:S01]  /*b080*/  IMAD R0, R0, 0x400, R7 ;  /* 0x0000040000007824 */ /* 0x000fe200078e0207 */
[----:B------:R-:W-:Y:S01]  /*b090*/  STL.64 [R1+0xb0], R22 ;  /* 0x0000b01601007387 */ /* 0x000fe20000100a00 */
[----:B------:R-:W-:Y:S01]  /*b0a0*/  IMAD.X R13, RZ, RZ, R18, P1 ;  /* 0x000000ffff0d7224 */ /* 0x000fe200008e0612 */
[----:B------:R-:W-:Y:S01]  /*b0b0*/  LOP3.LUT R5, R5, 0x1c0, RZ, 0xc0, !PT ;  /* 0x000001c005057812 */ /* 0x000fe200078ec0ff */
[----:B------:R-:W-:Y:S01]  /*b0c0*/  IMAD.MOV.U32 R32, RZ, RZ, 0x10 ;  /* 0x00000010ff207424 */ /* 0x000fe200078e00ff */
[----:B------:R-:W-:Y:S01]  /*b0d0*/  LOP3.LUT P1, RZ, R3, 0x4, RZ, 0xc0, !PT ;  /* 0x0000000403ff7812 */ /* 0x000fe2000782c0ff */
[----:B------:R-:W-:Y:S01]  /*b0e0*/  IMAD.MOV.U32 R7, RZ, RZ, R13 ;  /* 0x000000ffff077224 */ /* 0x000fe200078e000d */
[----:B------:R-:W-:Y:S01]  /*b0f0*/  LOP3.LUT R4, R5, 0x8, R12, 0xf8, !PT ;  /* 0x0000000805047812 */ /* 0x000fe200078ef80c */
[----:B------:R-:W-:Y:S01]  /*b100*/  IMAD.MOV.U32 R12, RZ, RZ, R27 ;  /* 0x000000ffff0c7224 */ /* 0x000fe200078e001b */
[----:B------:R-:W-:Y:S01]  /*b110*/  SHF.R.U32.HI R5, RZ, 0x3, R5 ;  /* 0x00000003ff057819 */ /* 0x000fe20000011605 */
[----:B------:R-:W-:Y:S01]  /*b120*/  IMAD.MOV.U32 R13, RZ, RZ, R28 ;  /* 0x000000ffff0d7224 */ /* 0x000fe200078e001c */
[----:B------:R-:W-:Y:S01]  /*b130*/  SEL R32, R32, 0xfffffff0, !P0 ;  /* 0xfffffff020207807 */ /* 0x000fe20004000000 */
[----:B------:R-:W-:Y:S01]  /*b140*/  IMAD.X R15, RZ, RZ, R18, P3 ;  /* 0x000000ffff0f7224 */ /* 0x000fe200018e0612 */
[----:B------:R-:W-:Y:S01]  /*b150*/  LOP3.LUT R9, R4, R5, RZ, 0x3c, !PT ;  /* 0x0000000504097212 */ /* 0x000fe200078e3cff */
[----:B------:R-:W-:Y:S01]  /*b160*/  IMAD.MOV.U32 R4, RZ, RZ, R8 ;  /* 0x000000ffff047224 */ /* 0x000fe200078e0008 */
[----:B------:R-:W-:Y:S01]  /*b170*/  STL.U8 [R1+0xc8], RZ ;  /* 0x0000c8ff01007387 */ /* 0x000fe20000100000 */
[----:B------:R-:W-:Y:S01]  /*b180*/  IMAD.MOV.U32 R5, RZ, RZ, R11 ;  /* 0x000000ffff057224 */ /* 0x000fe200078e000b */
[----:B------:R-:W-:Y:S01]  /*b190*/  BSSY B0, `(.L_x_6298) ;  /* 0x0000024000007945 */ /* 0x000fe20003800000 */
[----:B0-----:R-:W-:Y:S01]  /*b1a0*/  IMAD.IADD R25, R0, 0x1, R9 ;  /* 0x0000000100197824 */ /* 0x001fe200078e0209 */
[----:B---3--:R-:W0:Y:S01]  /*b1b0*/  LDC.64 R10, c[0x0][0xae0] ;  /* 0x0002b800ff0a7b82 */ /* 0x008e220000000a00 */
[----:B------:R-:W-:Y:S01]  /*b1c0*/  IMAD.X R27, RZ, RZ, R18, P2 ;  /* 0x000000ffff1b7224 */ /* 0x000fe200010e0612 */
[----:B------:R3:W-:Y:S01]  /*b1d0*/  STL.128 [R1+0x100], R4 ;  /* 0x0001000401007387 */ /* 0x0007e20000100c00 */
[----:B------:R-:W-:-:S03]  /*b1e0*/  IMAD.WIDE.U32 R24, R25, 0x2, R30 ;  /* 0x0000000219187825 */ /* 0x000fc600078e001e */
[----:B------:R4:W-:Y:S01]  /*b1f0*/  STL.128 [R1+0x110], R12 ;  /* 0x0001100c01007387 */ /* 0x0009e20000100c00 */
[----:B------:R-:W-:Y:S01]  /*b200*/  IMAD.MOV.U32 R33, RZ, RZ, 0x20 ;  /* 0x00000020ff217424 */ /* 0x000fe200078e00ff */
[----:B------:R-:W0:Y:S01]  /*b210*/  LDC.64 R8, c[0x0][0xad8] ;  /* 0x0002b600ff087b82 */ /* 0x000e220000000a00 */
[----:B------:R-:W-:Y:S01]  /*b220*/  IADD3 R28, P0, R24, 0x36400, RZ ;  /* 0x00036400181c7810 */ /* 0x000fe20007f1e0ff */
[----:B------:R0:W-:Y:S01]  /*b230*/  STL.64 [R1+0xb8], R26 ;  /* 0x0000b81a01007387 */ /* 0x0001e20000100a00 */
[----:B------:R-:W-:Y:S01]  /*b240*/  IMAD.MOV.U32 R24, RZ, RZ, RZ ;  /* 0x000000ffff187224 */ /* 0x000fe200078e00ff */
[----:B------:R-:W-:Y:S02]  /*b250*/  SEL R33, R33, 0xffffffe0, !P1 ;  /* 0xffffffe021217807 */ /* 0x000fe40004800000 */
[----:B------:R-:W-:Y:S01]  /*b260*/  IMAD.X R29, RZ, RZ, R25, P0 ;  /* 0x000000ffff1d7224 */ /* 0x000fe200000e0619 */
[----:B------:R0:W-:Y:S01]  /*b270*/  STL.U8 [R1+0x120], RZ ;  /* 0x000120ff01007387 */ /* 0x0001e20000100000 */
[----:B---3--:R-:W3:Y:S01]  /*b280*/  LDC R6, c[0x0][0x450] ;  /* 0x00011400ff067b82 */ /* 0x008ee20000000800 */
[----:B-1----:R-:W-:-:S02]  /*b290*/  IMAD.MOV.U32 R7, RZ, RZ, R20 ;  /* 0x000000ffff077224 */ /* 0x002fc400078e0014 */
[----:B------:R1:W-:Y:S01]  /*b2a0*/  STL.64 [R1+0xa0], R32 ;  /* 0x0000a02001007387 */ /* 0x0003e20000100a00 */
[----:B----4-:R-:W-:Y:S02]  /*b2b0*/  IMAD.U32 R13, RZ, RZ, UR48 ;  /* 0x00000030ff0d7e24 */ /* 0x010fe4000f8e00ff */
[----:B------:R-:W-:Y:S01]  /*b2c0*/  IMAD.U32 R12, RZ, RZ, UR47 ;  /* 0x0000002fff0c7e24 */ /* 0x000fe2000f8e00ff */
[----:B------:R1:W-:Y:S01]  /*b2d0*/  STL.64 [R1+0xa8], R28 ;  /* 0x0000a81c01007387 */ /* 0x0003e20000100a00 */
[----:B------:R-:W3:Y:S01]  /*b2e0*/  LDC.64 R4, c[0x0][0x448] ;  /* 0x00011200ff047b82 */ /* 0x000ee20000000a00 */
[----:B------:R-:W-:Y:S02]  /*b2f0*/  IMAD.MOV.U32 R14, RZ, RZ, R21 ;  /* 0x000000ffff0e7224 */ /* 0x000fe400078e0015 */
[----:B0-----:R-:W-:Y:S02]  /*b300*/  IMAD.MOV.U32 R26, RZ, RZ, R10 ;  /* 0x000000ffff1a7224 */ /* 0x001fe400078e000a */
[----:B------:R-:W-:-:S02]  /*b310*/  IMAD.MOV.U32 R27, RZ, RZ, R11 ;  /* 0x000000ffff1b7224 */ /* 0x000fc400078e000b */
[----:B------:R-:W-:Y:S02]  /*b320*/  IMAD.MOV.U32 R15, RZ, RZ, R8 ;  /* 0x000000ffff0f7224 */ /* 0x000fe400078e0008 */
[----:B------:R-:W-:-:S03]  /*b330*/  IMAD.MOV.U32 R25, RZ, RZ, R9 ;  /* 0x000000ffff197224 */ /* 0x000fc600078e0009 */
[----:B------:R1:W-:Y:S04]  /*b340*/  STL.128 [R1+0xd0], R12 ;  /* 0x0000d00c01007387 */ /* 0x0003e80000100c00 */
[----:B------:R1:W-:Y:S04]  /*b350*/  STL.128 [R1+0xe0], R24 ;  /* 0x0000e01801007387 */ /* 0x0003e80000100c00 */
[----:B---3--:R1:W-:Y:S01]  /*b360*/  STL.128 [R1+0xf0], R4 ;  /* 0x0000f00401007387 */ /* 0x0083e20000100c00 */
[----:B--2---:R-:W-:-:S04]  /*b370*/  LEA.HI R0, R53, R53, RZ, 0x1 ;  /* 0x0000003535007211 */ /* 0x004fc800078f08ff */
[----:B------:R-:W-:-:S05]  /*b380*/  LOP3.LUT R0, R0, 0xfffffffe, RZ, 0xc0, !PT ;  /* 0xfffffffe00007812 */ /* 0x000fca00078ec0ff */
[----:B------:R-:W-:-:S05]  /*b390*/  IMAD.IADD R0, R53, 0x1, -R0 ;  /* 0x0000000135007824 */ /* 0x000fca00078e0a00 */
[----:B------:R-:W-:-:S04]  /*b3a0*/  SHF.L.U32 R0, R0, 0x1f, RZ ;  /* 0x0000001f00007819 */ /* 0x000fc800000006ff */
[----:B------:R-:W0:Y:S02]  /*b3b0*/  SYNCS.PHASECHK.TRANS64.TRYWAIT P0, [UR44+0x38800], R0 ;  /* 0x03880000ff0075a7 */ /* 0x000e24000800016c */
[----:B01----:R-:W-:Y:S05]  /*b3c0*/  @!P0 BRA `(.L_x_6299) ;  /* 0x0000023c003c8947 */ /* 0x003fea0003800000 */
.L_x_6519:
[----:B------:R-:W-:Y:S05]  /*b3d0*/  BSYNC B0 ;  /* 0x0000000000007941 */ /* 0x000fea0003800000 */
.L_x_6298:
[----:B------:R-:W2:Y:S04]  /*b3e0*/  LDL R32, [R1] ;  /* 0x0000000001207983 */ /* 0x000ea80000100800 */
[----:B------:R1:W5:Y:S01]  /*b3f0*/  LDL.64 R20, [R1+0x1c8] ;  /* 0x0001c80001147983 */ /* 0x0003620000100a00 */
[C---:B------:R-:W-:Y:S01]  /*b400*/  IADD3 R14, P0, R2.reuse, 0xc8, RZ ;  /* 0x000000c8020e7810 */ /* 0x040fe20007f1e0ff */
[----:B------:R-:W-:Y:S01]  /*b410*/  IMAD.MOV.U32 R12, RZ, RZ, R48 ;  /* 0x000000ffff0c7224 */ /* 0x000fe200078e0030 */
[C---:B------:R-:W-:Y:S01]  /*b420*/  IADD3 R7, P1, R2.reuse, 0x100, RZ ;  /* 0x0000010002077810 */ /* 0x040fe20007f3e0ff */
[----:B------:R-:W-:Y:S01]  /*b430*/  IMAD.MOV.U32 R13, RZ, RZ, R55 ;  /* 0x000000ffff0d7224 */ /* 0x000fe200078e0037 */
[C---:B------:R-:W-:Y:S01]  /*b440*/  IADD3 R4, P2, R2.reuse, 0x108, RZ ;  /* 0x0000010802047810 */ /* 0x040fe20007f5e0ff */
[--C-:B------:R-:W-:Y:S01]  /*b450*/  IMAD.X R15, RZ, RZ, R18.reuse, P0 ;  /* 0x000000ffff0f7224 */ /* 0x100fe200000e0612 */
[C---:B0-----:R-:W-:Y:S01]  /*b460*/  IADD3 R0, P0, R2.reuse, 0x1d4, RZ ;  /* 0x000001d402007810 */ /* 0x041fe20007f1e0ff */
[----:B------:R-:W-:Y:S01]  /*b470*/  IMAD.X R24, RZ, RZ, R18, P1 ;  /* 0x000000ffff187224 */ /* 0x000fe200008e0612 */
[----:B------:R-:W-:Y:S01]  /*b480*/  IADD3 R26, P1, R2, 0x120, RZ ;  /* 0x00000120021a7810 */ /* 0x000fe20007f3e0ff */
[----:B------:R-:W-:Y:S01]  /*b490*/  IMAD.MOV.U32 R28, RZ, RZ, R42 ;  /* 0x000000ffff1c7224 */ /* 0x000fe200078e002a */
[----:B------:R0:W-:Y:S01]  /*b4a0*/  STL.128 [R1+0x130], R12 ;  /* 0x0001300c01007387 */ /* 0x0001e20000100c00 */
[----:B------:R-:W-:Y:S01]  /*b4b0*/  IMAD.X R3, RZ, RZ, R18, P0 ;  /* 0x000000ffff037224 */ /* 0x000fe200000e0612 */
[----:B------:R-:W-:Y:S01]  /*b4c0*/  BSSY B0, `(.L_x_6300) ;  /* 0x0000034000007945 */ /* 0x000fe20003800000 */
[----:B------:R-:W-:-:S02]  /*b4d0*/  IMAD.MOV.U32 R29, RZ, RZ, R51 ;  /* 0x000000ffff1d7224 */ /* 0x000fc400078e0033 */
[----:B------:R-:W-:-:S03]  /*b4e0*/  IMAD.X R27, RZ, RZ, R18, P1 ;  /* 0x000000ffff1b7224 */ /* 0x000fc600008e0612 */
[----:B------:R-:W-:Y:S04]  /*b4f0*/  STL.128 [R1+0x150], R28 ;  /* 0x0001501c01007387 */ /* 0x000fe80000100c00 */
[----:B------:R-:W-:Y:S01]  /*b500*/  STL.64 [R1+0x1c0], R26 ;  /* 0x0001c01a01007387 */ /* 0x000fe20000100a00 */
[----:B0-----:R-:W-:Y:S02]  /*b510*/  IMAD.MOV.U32 R14, RZ, RZ, R43 ;  /* 0x000000ffff0e7224 */ /* 0x001fe400078e002b */
[----:B------:R-:W-:Y:S02]  /*b520*/  IMAD.MOV.U32 R15, RZ, RZ, R52 ;  /* 0x000000ffff0f7224 */ /* 0x000fe400078e0034 */
[----:B------:R-:W-:Y:S02]  /*b530*/  IMAD.MOV.U32 R12, RZ, RZ, R2 ;  /* 0x000000ffff0c7224 */ /* 0x000fe400078e0002 */
[----:B------:R-:W-:-:S05]  /*b540*/  IMAD.MOV.U32 R13, RZ, RZ, R18 ;  /* 0x000000ffff0d7224 */ /* 0x000fca00078e0012 */
[----:B------:R0:W-:Y:S02]  /*b550*/  STL.128 [R1+0x140], R12 ;  /* 0x0001400c01007387 */ /* 0x0001e40000100c00 */
[----:B0-----:R-:W-:Y:S02]  /*b560*/  IMAD.MOV.U32 R14, RZ, RZ, R39 ;  /* 0x000000ffff0e7224 */ /* 0x001fe400078e0027 */
[----:B------:R-:W-:Y:S02]  /*b570*/  IMAD.MOV.U32 R15, RZ, RZ, R44 ;  /* 0x000000ffff0f7224 */ /* 0x000fe400078e002c */
[----:B------:R-:W-:Y:S01]  /*b580*/  IMAD.MOV.U32 R12, RZ, RZ, R0 ;  /* 0x000000ffff0c7224 */ /* 0x000fe200078e0000 */
[----:B------:R-:W-:Y:S01]  /*b590*/  IADD3 R0, P0, R2, 0x1d8, RZ ;  /* 0x000001d802007810 */ /* 0x000fe20007f1e0ff */
[----:B------:R-:W-:-:S04]  /*b5a0*/  IMAD.MOV.U32 R13, RZ, RZ, R3 ;  /* 0x000000ffff0d7224 */ /* 0x000fc800078e0003 */
[----:B------:R-:W-:Y:S01]  /*b5b0*/  IMAD.X R3, RZ, RZ, R18, P0 ;  /* 0x000000ffff037224 */ /* 0x000fe200000e0612 */
[----:B------:R0:W-:Y:S01]  /*b5c0*/  STL.128 [R1+0x160], R12 ;  /* 0x0001600c01007387 */ /* 0x0001e20000100c00 */
[----:B------:R-:W-:Y:S01]  /*b5d0*/  IADD3 R25, P0, R2, 0xb8, RZ ;  /* 0x000000b802197810 */ /* 0x000fe20007f1e0ff */
        /* <DEDUP_REMOVED lines=8> */
[----:B------:R-:W-:Y:S02]  /*b660*/  IMAD.MOV.U32 R15, RZ, RZ, R3 ;  /* 0x000000ffff0f7224 */ /* 0x000fe400078e0003 */
[----:B------:R-:W-:-:S02]  /*b670*/  IMAD.X R0, RZ, RZ, R18, P0 ;  /* 0x000000ffff007224 */ /* 0x000fc400000e0612 */
[----:B------:R-:W-:Y:S01]  /*b680*/  IMAD.X R3, RZ, RZ, R18, P2 ;  /* 0x000000ffff037224 */ /* 0x000fe200010e0612 */
[----:B------:R0:W-:Y:S02]  /*b690*/  STL.128 [R1+0x180], R12 ;  /* 0x0001800c01007387 */ /* 0x0001e40000100c00 */
[----:B0-----:R-:W-:Y:S02]  /*b6a0*/  IMAD.MOV.U32 R14, RZ, RZ, R36 ;  /* 0x000000ffff0e7224 */ /* 0x001fe400078e0024 */
[----:B------:R-:W-:Y:S02]  /*b6b0*/  IMAD.MOV.U32 R15, RZ, RZ, R37 ;  /* 0x000000ffff0f7224 */ /* 0x000fe400078e0025 */
[----:B------:R-:W-:Y:S02]  /*b6c0*/  IMAD.MOV.U32 R12, RZ, RZ, R7 ;  /* 0x000000ffff0c7224 */ /* 0x000fe400078e0007 */
[----:B------:R-:W-:Y:S01]  /*b6d0*/  IMAD.MOV.U32 R13, RZ, RZ, R24 ;  /* 0x000000ffff0d7224 */ /* 0x000fe200078e0018 */
[----:B------:R-:W-:-:S04]  /*b6e0*/  IADD3 R24, P0, R2, 0x1c8, RZ ;  /* 0x000001c802187810 */ /* 0x000fc80007f1e0ff */
[----:B------:R0:W-:Y:S02]  /*b6f0*/  STL.128 [R1+0x190], R12 ;  /* 0x0001900c01007387 */ /* 0x0001e40000100c00 */
[----:B0-----:R-:W-:Y:S02]  /*b700*/  IMAD.MOV.U32 R12, RZ, RZ, R25 ;  /* 0x000000ffff0c7224 */ /* 0x001fe400078e0019 */
[----:B------:R-:W-:Y:S02]  /*b710*/  IMAD.MOV.U32 R13, RZ, RZ, R0 ;  /* 0x000000ffff0d7224 */ /* 0x000fe400078e0000 */
[----:B------:R-:W-:Y:S02]  /*b720*/  IMAD.MOV.U32 R14, RZ, RZ, R4 ;  /* 0x000000ffff0e7224 */ /* 0x000fe400078e0004 */
[----:B------:R-:W-:Y:S02]  /*b730*/  IMAD.MOV.U32 R15, RZ, RZ, R3 ;  /* 0x000000ffff0f7224 */ /* 0x000fe400078e0003 */
[----:B------:R-:W-:-:S03]  /*b740*/  IMAD.X R25, RZ, RZ, R18, P0 ;  /* 0x000000ffff197224 */ /* 0x000fc600000e0612 */
[----:B------:R0:W-:Y:S04]  /*b750*/  STL.128 [R1+0x1a0], R12 ;  /* 0x0001a00c01007387 */ /* 0x0001e80000100c00 */
[----:B------:R1:W-:Y:S01]  /*b760*/  STL.64 [R1+0x128], R24 ;  /* 0x0001281801007387 */ /* 0x0003e20000100a00 */
        /* <DEDUP_REMOVED lines=9> */
.L_x_6301:
[----:B------:R-:W-:Y:S05]  /*b800*/  BSYNC B0 ;  /* 0x0000000000007941 */ /* 0x000fea0003800000 */
.L_x_6300:
        /* <DEDUP_REMOVED lines=8> */
.L_x_6303:
[----:B------:R-:W-:Y:S05]  /*b890*/  BSYNC B0 ;  /* 0x0000000000007941 */ /* 0x000fea0003800000 */
.L_x_6302:
[----:B------:R-:W-:Y:S04]  /*b8a0*/  BSSY B0, `(.L_x_6304) ;  /* 0x0000004000007945 */ /* 0x000fe80003800000 */
[----:B-1----:R-:W-:Y:S05]  /*b8b0*/  @P0 BRA `(.L_x_6305) ;  /* 0x0000000000080947 */ /* 0x002fea0003800000 */
[----:B------:R-:W1:Y:S02]  /*b8c0*/  SYNCS.PHASECHK.TRANS64.TRYWAIT P0, [R20+URZ], R21 ;  /* 0x00000015140075a7 */ /* 0x000e64000800017f */
[----:B-1----:R-:W-:Y:S05]  /*b8d0*/  @!P0 BRA `(.L_x_6306) ;  /* 0x0000023800108947 */ /* 0x002fea0003800000 */
.L_x_6305:
[----:B------:R-:W-:Y:S05]  /*b8e0*/  BSYNC B0 ;  /* 0x0000000000007941 */ /* 0x000fea0003800000 */
.L_x_6304:
[----:B------:R-:W2:Y:S04]  /*b8f0*/  LDL R7, [R1+0x1c8] ;  /* 0x0001c80001077983 */ /* 0x000ea80000100800 */
[----:B------:R-:W2:Y:S01]  /*b900*/  LDL.64 R12, [R1+0x80] ;  /* 0x00008000010c7983 */ /* 0x000ea20000100a00 */
[----:B------:R-:W-:Y:S05]  /*b910*/  WARPSYNC.ALL ;  /* 0x0000000000007948 */ /* 0x000fea0003800000 */
[----:B------:R-:W3:Y:S04]  /*b920*/  LDL.64 R24, [R1+0x78] ;  /* 0x0000780001187983 */ /* 0x000ee80000100a00 */
[----:B------:R-:W4:Y:S04]  /*b930*/  LDL.64 R14, [R1+0x78] ;  /* 0x00007800010e7983 */ /* 0x000f280000100a00 */
[----:B01----:R-:W5:Y:S04]  /*b940*/  LDL.64 R20, [R1+0x78] ;  /* 0x0000780001147983 */ /* 0x003f680000100a00 */
[----:B------:R-:W5:Y:S01]  /*b950*/  LDL.64 R56, [R1+0x78] ;  /* 0x0000780001387983 */ /* 0x000f620000100a00 */
[----:B--2---:R-:W-:Y:S01]  /*b960*/  IMAD R12, R7, 0x200, R12 ;  /* 0x00000200070c7824 */ /* 0x004fe200078e020c */
[----:B------:R-:W-:-:S02]  /*b970*/  R2UR UR7, R13 ;  /* 0x000000000d0772ca */ /* 0x000fc400000e0000 */
[----:B------:R-:W2:Y:S01]  /*b980*/  LDL R3, [R1+0x1d4] ;  /* 0x0001d40001037983 */ /* 0x000ea20000100800 */
[C---:B------:R-:W-:Y:S01]  /*b990*/  VIADD R58, R12.reuse, 0x2 ;  /* 0x000000020c3a7836 */ /* 0x040fe20000000000 */
[----:B------:R-:W-:Y:S01]  /*b9a0*/  R2UR UR6, R12 ;  /* 0x000000000c0672ca */ /* 0x000fe200000e0000 */
[----:B------:R-:W-:Y:S01]  /*b9b0*/  IMAD.MOV.U32 R59, RZ, RZ, R13 ;  /* 0x000000ffff3b7224 */ /* 0x000fe200078e000d */
[----:B------:R0:W-:Y:S01]  /*b9c0*/  STL [R1+0x60], RZ ;  /* 0x000060ff01007387 */ /* 0x0001e20000100800 */
[----:B------:R-:W-:Y:S01]  /*b9d0*/  BSSY B0, `(.L_x_6307) ;  /* 0x000002c000007945 */ /* 0x000fe20003800000 */
[----:B---3--:R-:W-:Y:S02]  /*b9e0*/  R2UR UR4, R24 ;  /* 0x00000000180472ca */ /* 0x008fe400000e0000 */
[----:B------:R-:W-:Y:S02]  /*b9f0*/  R2UR UR5, R25 ;  /* 0x00000000190572ca */ /* 0x000fe400000e0000 */
[----:B------:R-:W-:Y:S01]  /*ba00*/  WARPGROUP.ARRIVE ;  /* 0x00000000000079c5 */ /* 0x000fe20000000000 */
        /* <DEDUP_REMOVED lines=40> */
.L_x_6520:
[----:B------:R-:W-:Y:S05]  /*bc90*/  BSYNC B0 ;  /* 0x0000000000007941 */ /* 0x000fea0003800000 */
.L_x_6307:
[----:B0-----:R-:W2:Y:S04]  /*bca0*/  LDL R3, [R1+0x28] ;  /* 0x0000280001037983 */ /* 0x001ea80000100800 */
[----:B------:R0:W5:Y:S01]  /*bcb0*/  LDL.64 R12, [R1+0x1c8] ;  /* 0x0001c800010c7983 */ /* 0x0001620000100a00 */
[----:B------:R-:W-:Y:S01]  /*bcc0*/  BSSY B0, `(.L_x_6309) ;  /* 0x0000005000007945 */ /* 0x000fe20003800000 */
[----:B--2---:R-:W-:-:S04]  /*bcd0*/  LOP3.LUT R3, R3, 0x1, RZ, 0xfc, !PT ;  /* 0x0000000103037812 */ /* 0x004fc800078efcff */
[----:B------:R-:W-:-:S13]  /*bce0*/  ISETP.NE.AND P1, PT, R3, 0x3, PT ;  /* 0x000000030300780c */ /* 0x000fda0003f25270 */
[----:B0-----:R-:W-:Y:S05]  /*bcf0*/  @!P1 BRA `(.L_x_6310) ;  /* 0x0000000000049947 */ /* 0x001fea0003800000 */
[----:B------:R-:W-:Y:S01]  /*bd00*/  BPT.TRAP 0x1 ;  /* 0x000000040000795c */ /* 0x000fe20000300000 */
.L_x_6310:
[----:B------:R-:W-:Y:S05]  /*bd10*/  BSYNC B0 ;  /* 0x0000000000007941 */ /* 0x000fea0003800000 */
.L_x_6309:
        /* <DEDUP_REMOVED lines=8> */
.L_x_6312:
[----:B------:R-:W-:Y:S05]  /*bda0*/  BSYNC B0 ;  /* 0x0000000000007941 */ /* 0x000fea0003800000 */
.L_x_6311:
[----:B------:R-:W-:Y:S04]  /*bdb0*/  BSSY B0, `(.L_x_6313) ;  /* 0x0000004000007945 */ /* 0x000fe80003800000 */
[----:B-1----:R-:W-:Y:S05]  /*bdc0*/  @P0 BRA `(.L_x_6314) ;  /* 0x0000000000080947 */ /* 0x002fea0003800000 */
[----:B------:R-:W1:Y:S02]  /*bdd0*/  SYNCS.PHASECHK.TRANS64.TRYWAIT P0, [R12+URZ], R13 ;  /* 0x0000000d0c0075a7 */ /* 0x000e64000800017f */
[----:B-1----:R-:W-:Y:S05]  /*bde0*/  @!P0 BRA `(.L_x_6315) ;  /* 0x0000023000f88947 */ /* 0x002fea0003800000 */
.L_x_6314:
[----:B------:R-:W-:Y:S05]  /*bdf0*/  BSYNC B0 ;  /* 0x0000000000007941 */ /* 0x000fea0003800000 */
.L_x_6313:
        /* <DEDUP_REMOVED lines=9> */
[----:B------:R-:W4:Y:S05]  /*be90*/  LDL.64 R56, [R1+0x90] ;  /* 0x0000900001387983 */ /* 0x000f2a0000100a00 */
[----:B------:R-:W0:Y:S01]  /*bea0*/  S2R R7, SR_TID.X ;  /* 0x0000000000077919 */ /* 0x000e220000002100 */
[----:B------:R-:W4:Y:S01]  /*beb0*/  LDL.64 R64, [R1+0x90] ;  /* 0x0000900001407983 */ /* 0x000f220000100a00 */
[----:B--2---:R-:W-:Y:S01]  /*bec0*/  ISETP.NE.U32.AND P0, PT, R4, RZ, PT ;  /* 0x000000ff0400720c */ /* 0x004fe20003f05070 */
[----:B---3--:R-:W-:Y:S01]  /*bed0*/  IMAD R12, R3, 0x1000, R12 ;  /* 0x00001000030c7824 */ /* 0x008fe200078e020c */
[----:B------:R-:W-:-:S02]  /*bee0*/  R2UR UR7, R13 ;  /* 0x000000000d0772ca */ /* 0x000fc400000e0000 */
[----:B----4-:R-:W-:Y:S02]  /*bef0*/  R2UR UR4, R20 ;  /* 0x00000000140472ca */ /* 0x010fe400000e0000 */
[----:B------:R-:W-:Y:S02]  /*bf00*/  R2UR UR6, R12 ;  /* 0x000000000c0672ca */ /* 0x000fe400000e0000 */
[----:B------:R-:W-:-:S05]  /*bf10*/  R2UR UR5, R21 ;  /* 0x00000000150572ca */ /* 0x000fca00000e0000 */
[----:B------:R-:W-:Y:S01]  /*bf20*/  VOTEU.ANY UP0, P0 ;  /* 0x00000000003f7886 */ /* 0x000fe20000000100 */
[----:B------:R-:W-:Y:S01]  /*bf30*/  VIADD R14, R14, 0x2 ;  /* 0x000000020e0e7836 */ /* 0x000fe20000000000 */
[----:B------:R-:W2:Y:S06]  /*bf40*/  LDL.64 R20, [R1+0x90] ;  /* 0x0000900001147983 */ /* 0x000eac0000100a00 */
[----:B------:R-:W-:Y:S01]  /*bf50*/  HGMMA.64x64x16.F32 R24, gdesc[UR4], R24, UP0, gsb0 ;  /* 0x00e00000041879f0 */ /* 0x000fe2000b800818 */
[----:B------:R-:W-:Y:S02]  /*bf60*/  VIADD R62, R12, 0x2 ;  /* 0x000000020c3e7836 */ /* 0x000fe40000000000 */
[----:B------:R-:W-:Y:S01]  /*bf70*/  IMAD.MOV.U32 R63, RZ, RZ, R13 ;  /* 0x000000ffff3f7224 */ /* 0x000fe200078e000d */
[----:B------:R-:W-:-:S02]  /*bf80*/  R2UR UR4, R14 ;  /* 0x000000000e0472ca */ /* 0x000fc400000e0000 */
        /* <DEDUP_REMOVED lines=158> */
[----:B------:R-:W-:Y:S01]  /*c970*/  VIADD R4, R12, 0x800 ;  /* 0x000008000c047836 */ /* 0x000fe20000000000 */
[----:B------:R-:W-:Y:S01]  /*c980*/  UMOV UR8, 0x1 ;  /* 0x0000000100087882 */ /* 0x000fe20000000000 */
[----:B------:R-:W-:Y:S01]  /*c990*/  IMAD.MOV.U32 R67, RZ, RZ, 0x4 ;  /* 0x00000004ff437424 */ /* 0x000fe200078e00ff */
[----:B------:R-:W4:Y:S04]  /*c9a0*/  LDL.64 R62, [R1+0x90] ;  /* 0x00009000013e7983 */ /* 0x000f280000100a00 */
[----:B------:R-:W0:Y:S01]  /*c9b0*/  SHFL.IDX PT, R3, R7, RZ, 0x1f ;  /* 0x00001fff07037589 */ /* 0x000e2200000e0000 */
[----:B------:R-:W-:-:S02]  /*c9c0*/  WARPGROUP.DEPBAR.LE gsb0, 0x0 ;  /* 0x00008000000079c5 */ /* 0x000fc40000010000 */
[----:B------:R-:W-:-:S06]  /*c9d0*/  WARPGROUP.ARRIVE ;  /* 0x00000000000079c5 */ /* 0x000fcc0000000000 */
[----:B------:R-:W-:Y:S01]  /*c9e0*/  HGMMA.64x64x16.F32 R24, gdesc[UR4], R24, gsb0 ;  /* 0x00e00000041879f0 */ /* 0x000fe20008000818 */
[----:B0-----:R-:W-:-:S04]  /*c9f0*/  ISETP.GT.AND P0, PT, R3, 0x7f, PT ;  /* 0x0000007f0300780c */ /* 0x001fc80003f04270 */
[----:B------:R-:W-:Y:S01]  /*ca00*/  SEL R3, RZ, 0x2, !P0 ;  /* 0x00000002ff037807 */ /* 0x000fe20004000000 */
[----:B------:R-:W-:-:S03]  /*ca10*/  IMAD.MOV.U32 R21, RZ, RZ, R13 ;  /* 0x000000ffff157224 */ /* 0x000fc600078e000d */
[----:B------:R-:W-:Y:S01]  /*ca20*/  IADD3 R14, R14, 0x800, R3 ;  /* 0x000008000e0e7810 */ /* 0x000fe20007ffe003 */
[----:B------:R-:W-:Y:S01]  /*ca30*/  IMAD.IADD R20, R3, 0x1, R4 ;  /* 0x0000000103147824 */ /* 0x000fe200078e0204 */
[----:B------:R-:W-:Y:S02]  /*ca40*/  R2UR UR7, R21 ;  /* 0x00000000150772ca */ /* 0x000fe400000e0000 */
[----:B------:R-:W-:Y:S02]  /*ca50*/  R2UR UR4, R14 ;  /* 0x000000000e0472ca */ /* 0x000fe400000e0000 */
[----:B------:R-:W-:Y:S02]  /*ca60*/  R2UR UR6, R20 ;  /* 0x00000000140672ca */ /* 0x000fe400000e0000 */
[----:B------:R-:W-:Y:S01]  /*ca70*/  R2UR UR5, R15 ;  /* 0x000000000f0572ca */ /* 0x000fe200000e0000 */
[----:B------:R-:W-:Y:S01]  /*ca80*/  UISETP.NE.U32.AND UP0, UPT, UR8, URZ, UPT ;  /* 0x0000003f0800728c */ /* 0x000fe2000bf05070 */
[----:B------:R-:W-:-:S02]  /*ca90*/  WARPGROUP.DEPBAR.LE gsb0, 0x0 ;  /* 0x00008000000079c5 */ /* 0x000fc40000010000 */
[----:B------:R-:W-:-:S09]  /*caa0*/  WARPGROUP.ARRIVE ;  /* 0x00000000000079c5 */ /* 0x000fd20000000000 */
[----:B------:R-:W-:Y:S01]  /*cab0*/  HGMMA.64x64x16.F32 R24, gdesc[UR4], R24, UP0, gsb0 ;  /* 0x00e00000041879f0 */ /* 0x000fe2000b800818 */
        /* <DEDUP_REMOVED lines=8> */
[----:B------:R-:W-:Y:S01]  /*cb40*/  IMAD.MOV.U32 R21, RZ, RZ, R13 ;  /* 0x000000ffff157224 */ /* 0x000fe200078e000d */
[----:B------:R-:W-:-:S02]  /*cb50*/  WARPGROUP.DEPBAR.LE gsb0, 0x0 ;  /* 0x00008000000079c5 */ /* 0x000fc40000010000 */
[----:B------:R-:W-:Y:S01]  /*cb60*/  WARPGROUP.ARRIVE ;  /* 0x00000000000079c5 */ /* 0x000fe20000000000 */
[----:B------:R-:W-:Y:S01]  /*cb70*/  SEL R67, R67, 0x6, !P0 ;  /* 0x0000000643437807 */ /* 0x000fe20004000000 */
[----:B------:R-:W2:Y:S07]  /*cb80*/  LDL.64 R14, [R1+0x90] ;  /* 0x00009000010e7983 */ /* 0x000eae0000100a00 */
[----:B------:R-:W-:Y:S01]  /*cb90*/  HGMMA.64x64x16.F32 R24, gdesc[UR4], R24, gsb0 ;  /* 0x00e00000041879f0 */ /* 0x000fe20008000818 */
[----:B------:R-:W-:Y:S01]  /*cba0*/  IMAD.IADD R20, R4, 0x1, R67 ;  /* 0x0000000104147824 */ /* 0x000fe200078e0243 */
[----:B---3--:R-:W-:Y:S01]  /*cbb0*/  IADD3 R60, R67, 0x800, R60 ;  /* 0x00000800433c7810 */ /* 0x008fe20007ffe03c */
[----:B------:R-:W3:Y:S01]  /*cbc0*/  LDL.64 R58, [R1+0x90] ;  /* 0x00009000013a7983 */ /* 0x000ee20000100a00 */
        /* <DEDUP_REMOVED lines=24> */
[----:B------:R-:W4:Y:S07]  /*cd50*/  LDL.64 R20, [R1+0x90] ;  /* 0x0000900001147983 */ /* 0x000f2e0000100a00 */
[----:B------:R-:W-:Y:S01]  /*cd60*/  HGMMA.64x64x16.F32 R24, gdesc[UR4], R24, gsb0 ;  /* 0x00e00000041879f0 */ /* 0x000fe20008000818 */
[----:B------:R-:W-:-:S02]  /*cd70*/  IMAD.IADD R56, R3, 0x1, R4 ;  /* 0x0000000103387824 */ /* 0x000fc400078e0204 */
[--C-:B------:R-:W-:Y:S01]  /*cd80*/  IMAD.MOV.U32 R57, RZ, RZ, R13.reuse ;  /* 0x000000ffff397224 */ /* 0x100fe200078e000d */
[----:B------:R-:W-:Y:S02]  /*cd90*/  R2UR UR4, R64 ;  /* 0x00000000400472ca */ /* 0x000fe400000e0000 */
[----:B------:R-:W-:Y:S02]  /*cda0*/  R2UR UR6, R56 ;  /* 0x00000000380672ca */ /* 0x000fe400000e0000 */
[----:B------:R-:W-:Y:S02]  /*cdb0*/  R2UR UR7, R57 ;  /* 0x00000000390772ca */ /* 0x000fe400000e0000 */
[----:B------:R-:W-:Y:S01]  /*cdc0*/  R2UR UR5, R65 ;  /* 0x00000000410572ca */ /* 0x000fe200000e0000 */
[C---:B------:R-:W-:Y:S01]  /*cdd0*/  IMAD.IADD R60, R7.reuse, 0x1, R4 ;  /* 0x00000001073c7824 */ /* 0x040fe200078e0204 */
[----:B------:R-:W-:Y:S01]  /*cde0*/  IADD3 R62, R7, 0xa00, R62 ;  /* 0x00000a00073e7810 */ /* 0x000fe20007ffe03e */
[----:B------:R-:W-:Y:S01]  /*cdf0*/  IMAD.MOV.U32 R61, RZ, RZ, R13 ;  /* 0x000000ffff3d7224 */ /* 0x000fe200078e000d */
[----:B------:R-:W4:Y:S01]  /*ce00*/  LDL.64 R56, [R1+0x90] ;  /* 0x0000900001387983 */ /* 0x000f220000100a00 */
        /* <DEDUP_REMOVED lines=8> */
[----:B------:R-:W-:Y:S01]  /*ce90*/  WARPGROUP.ARRIVE ;  /* 0x00000000000079c5 */ /* 0x000fe20000000000 */
[C---:B--2---:R-:W-:Y:S01]  /*cea0*/  IADD3 R14, R67.reuse, 0xa00, R14 ;  /* 0x00000a00430e7810 */ /* 0x044fe20007ffe00e */
[----:B------:R-:W2:Y:S08]  /*ceb0*/  LDL.64 R60, [R1+0x90] ;  /* 0x00009000013c7983 */ /* 0x000eb00000100a00 */
[----:B------:R-:W-:Y:S01]  /*cec0*/  HGMMA.64x64x16.F32 R24, gdesc[UR4], R24, gsb0 ;  /* 0x00e00000041879f0 */ /* 0x000fe20008000818 */
[----:B------:R-:W-:-:S02]  /*ced0*/  IMAD.IADD R62, R67, 0x1, R4 ;  /* 0x00000001433e7824 */ /* 0x000fc400078e0204 */
[----:B------:R-:W-:Y:S01]  /*cee0*/  IMAD.MOV.U32 R63, RZ, RZ, R13 ;  /* 0x000000ffff3f7224 */ /* 0x000fe200078e000d */
[----:B------:R-:W-:Y:S02]  /*cef0*/  R2UR UR4, R14 ;  /* 0x000000000e0472ca */ /* 0x000fe400000e0000 */
[----:B------:R-:W-:Y:S02]  /*cf00*/  R2UR UR6, R62 ;  /* 0x000000003e0672ca */ /* 0x000fe400000e0000 */
[----:B------:R-:W-:Y:S02]  /*cf10*/  R2UR UR7, R63 ;  /* 0x000000003f0772ca */ /* 0x000fe400000e0000 */
[----:B------:R-:W-:Y:S01]  /*cf20*/  R2UR UR5, R15 ;  /* 0x000000000f0572ca */ /* 0x000fe200000e0000 */
[----:B------:R-:W-:Y:S01]  /*cf30*/  IMAD.MOV.U32 R4, RZ, RZ, 0x30 ;  /* 0x00000030ff047424 */ /* 0x000fe200078e00ff */
[----:B------:R-:W2:Y:S01]  /*cf40*/  LDL.64 R62, [R1+0x90] ;  /* 0x00009000013e7983 */ /* 0x000ea20000100a00 */
        /* <DEDUP_REMOVED lines=18> */
[C---:B----4-:R-:W-:Y:S01]  /*d070*/  IADD3 R20, R3.reuse, 0xc00, R20 ;  /* 0x00000c0003147810 */ /* 0x050fe20007ffe014 */
        /* <DEDUP_REMOVED lines=11> */
[----:B------:R-:W-:Y:S01]  /*d130*/  IADD3 R56, R7, 0xc00, R56 ;  /* 0x00000c0007387810 */ /* 0x000fe20007ffe038 */
        /* <DEDUP_REMOVED lines=38> */
[----:B------:R-:W-:Y:S01]  /*d3a0*/  VIADD R4, R12, 0xe00 ;  /* 0x00000e000c047836 */ /* 0x000fe20000000000 */
[C---:B---3--:R-:W-:Y:S01]  /*d3b0*/  IADD3 R14, R3.reuse, 0xe00, R14 ;  /* 0x00000e00030e7810 */ /* 0x048fe20007ffe00e */
[----:B------:R-:W-:Y:S02]  /*d3c0*/  IMAD.MOV.U32 R57, RZ, RZ, R13 ;  /* 0x000000ffff397224 */ /* 0x000fe400078e000d */
[----:B------:R-:W-:Y:S01]  /*d3d0*/  IMAD.IADD R56, R3, 0x1, R4 ;  /* 0x0000000103387824 */ /* 0x000fe200078e0204 */
[----:B------:R-:W-:Y:S01]  /*d3e0*/  R2UR UR4, R14 ;  /* 0x000000000e0472ca */ /* 0x000fe200000e0000 */
[----:B------:R0:W5:Y:S01]  /*d3f0*/  LDL R3, [R1+0x1c8] ;  /* 0x0001c80001037983 */ /* 0x0001620000100800 */
[----:B------:R-:W-:Y:S02]  /*d400*/  R2UR UR7, R57 ;  /* 0x00000000390772ca */ /* 0x000fe400000e0000 */
[----:B------:R-:W-:Y:S01]  /*d410*/  R2UR UR6, R56 ;  /* 0x00000000380672ca */ /* 0x000fe200000e0000 */
[----:B------:R-:W3:Y:S01]  /*d420*/  LDL R57, [R1] ;  /* 0x0000000001397983 */ /* 0x000ee20000100800 */
[----:B------:R-:W-:-:S03]  /*d430*/  R2UR UR5, R15 ;  /* 0x000000000f0572ca */ /* 0x000fc600000e0000 */
[----:B------:R0:W5:Y:S01]  /*d440*/  LDL R56, [R1+0xc] ;  /* 0x00000c0001387983 */ /* 0x0001620000100800 */
[----:B------:R-:W-:Y:S02]  /*d450*/  WARPGROUP.DEPBAR.LE gsb0, 0x0 ;  /* 0x00008000000079c5 */ /* 0x000fe40000010000 */
[----:B------:R-:W-:-:S07]  /*d460*/  WARPGROUP.ARRIVE ;  /* 0x00000000000079c5 */ /* 0x000fce0000000000 */
        /* <DEDUP_REMOVED lines=28> */
[----:B------:R-:W-:Y:S01]  /*d630*/  IMAD.IADD R60, R7, 0x1, R60 ;  /* 0x00000001073c7824 */ /* 0x000fe200078e023c */
[----:B------:R-:W-:Y:S02]  /*d640*/  R2UR UR7, R13 ;  /* 0x000000000d0772ca */ /* 0x000fe400000e0000 */
[----:B------:R-:W-:Y:S02]  /*d650*/  R2UR UR6, R12 ;  /* 0x000000000c0672ca */ /* 0x000fe400000e0000 */
        /* <DEDUP_REMOVED lines=43> */
.L_x_6317:
[----:B------:R-:W-:Y:S05]  /*d910*/  BSYNC B0 ;  /* 0x0000000000007941 */ /* 0x000fea0003800000 */
.L_x_6316:
        /* <DEDUP_REMOVED lines=8> */
[----:B------:R-:W3:Y:S04]  /*d9a0*/  LDL R62, [R1+0x50] ;  /* 0x00005000013e7983 */ /* 0x000ee80000100800 */
[----:B------:R-:W3:Y:S04]  /*d9b0*/  LDL R60, [R1+0xf8] ;  /* 0x0000f800013c7983 */ /* 0x000ee80000100800 */
[----:B------:R-:W3:Y:S04]  /*d9c0*/  LDL.128 R56, [R1+0xe0] ;  /* 0x0000e00001387983 */ /* 0x000ee80000100c00 */
[----:B--2---:R-:W2:Y:S04]  /*d9d0*/  LD.E R7, desc[UR36][R12.64] ;  /* 0x000000240c077980 */ /* 0x004ea8000c101900 */
[----:B------:R-:W2:Y:S01]  /*d9e0*/  LDL.128 R12, [R1+0xd0] ;  /* 0x0000d000010c7983 */ /* 0x000ea20000100c00 */
[----:B----4-:R-:W-:Y:S01]  /*d9f0*/  ISETP.NE.AND P0, PT, R20, 0x1, PT ;  /* 0x000000011400780c */ /* 0x010fe20003f05270 */
[----:B------:R-:W-:-:S02]  /*da00*/  UMOV UR4, 0xffffffc0 ;  /* 0xffffffc000047882 */ /* 0x000fc40000000000 */
[----:B------:R-:W-:Y:S01]  /*da10*/  UIMAD UR4, UR46, UR4, 0x41 ;  /* 0x000000412e0474a4 */ /* 0x000fe2000f8e0204 */
[----:B---3--:R-:W-:Y:S01]  /*da20*/  ISETP.GE.AND P1, PT, R57, 0x1, PT ;  /* 0x000000013900780c */ /* 0x008fe20003f26270 */
[----:B------:R-:W-:Y:S01]  /*da30*/  BSSY B0, `(.L_x_6318) ;  /* 0x000007b000007945 */ /* 0x000fe20003800000 */
[-C--:B--2---:R-:W-:Y:S01]  /*da40*/  FMUL.FTZ R0, R26, R7.reuse ;  /* 0x000000071a007220 */ /* 0x084fe20000410000 */
[-C--:B------:R-:W-:Y:S01]  /*da50*/  FMUL.FTZ R26, R30, R7.reuse ;  /* 0x000000071e1a7220 */ /* 0x080fe20000410000 */
[-C--:B------:R-:W-:Y:S01]  /*da60*/  FMUL.FTZ R30, R38, R7.reuse ;  /* 0x00000007261e7220 */ /* 0x080fe20000410000 */
[----:B------:R-:W-:Y:S01]  /*da70*/  SHF.R.S32.HI R38, RZ, 0x1f, R61 ;  /* 0x0000001fff267819 */ /* 0x000fe2000001143d */
[-C--:B0-----:R-:W-:Y:S01]  /*da80*/  FMUL.FTZ R3, R24, R7.reuse ;  /* 0x0000000718037220 */ /* 0x081fe20000410000 */
[-C--:B------:R-:W-:Y:S01]  /*da90*/  FMUL.FTZ R24, R25, R7.reuse ;  /* 0x0000000719187220 */ /* 0x080fe20000410000 */
[-C--:B------:R-:W-:Y:S01]  /*daa0*/  FMUL.FTZ R64, R36, R7.reuse ;  /* 0x0000000724407220 */ /* 0x080fe20000410000 */
[----:B------:R-:W-:Y:S01]  /*dab0*/  FMUL.FTZ R25, R28, R7 ;  /* 0x000000071c197220 */ /* 0x000fe20000410000 */
[----:B------:R-:W-:Y:S01]  /*dac0*/  LEA.HI R36, R38, R61, RZ, 0x7 ;  /* 0x0000003d26247211 */ /* 0x000fe200078f38ff */
[-C--:B------:R-:W-:Y:S01]  /*dad0*/  FMUL.FTZ R28, R34, R7.reuse ;  /* 0x00000007221c7220 */ /* 0x080fe20000410000 */
[-C--:B------:R-:W-:Y:S01]  /*dae0*/  FMUL.FTZ R34, R42, R7.reuse ;  /* 0x000000072a227220 */ /* 0x080fe20000410000 */
[-C--:B------:R-:W-:Y:S01]  /*daf0*/  FMUL.FTZ R42, R44, R7.reuse ;  /* 0x000000072c2a7220 */ /* 0x080fe20000410000 */
[----:B------:R-:W-:Y:S01]  /*db00*/  LOP3.LUT R44, R36, 0xffffff80, RZ, 0xc0, !PT ;  /* 0xffffff80242c7812 */ /* 0x000fe200078ec0ff */
[-C--:B------:R-:W-:Y:S01]  /*db10*/  FMUL.FTZ R4, R27, R7.reuse ;  /* 0x000000071b047220 */ /* 0x080fe20000410000 */
[----:B------:R-:W-:-:S03]  /*db20*/  FMUL.FTZ R27, R31, R7 ;  /* 0x000000071f1b7220 */ /* 0x000fc60000410000 */
[----:B------:R-:W-:Y:S02]  /*db30*/  IMAD.IADD R44, R61, 0x1, -R44 ;  /* 0x000000013d2c7824 */ /* 0x000fe400078e0a2c */
[-C--:B------:R-:W-:Y:S01]  /*db40*/  FMUL.FTZ R31, R39, R7.reuse ;  /* 0x00000007271f7220 */ /* 0x080fe20000410000 */
[-C--:B------:R-:W-:Y:S01]  /*db50*/  FMUL.FTZ R63, R29, R7.reuse ;  /* 0x000000071d3f7220 */ /* 0x080fe20000410000 */
[-C--:B------:R-:W-:Y:S01]  /*db60*/  FMUL.FTZ R29, R35, R7.reuse ;  /* 0x00000007231d7220 */ /* 0x080fe20000410000 */
[----:B------:R-:W-:Y:S01]  /*db70*/  SHF.R.S32.HI R39, RZ, 0x1f, R44 ;  /* 0x0000001fff277819 */ /* 0x000fe2000001142c */
[-C--:B------:R-:W-:Y:S01]  /*db80*/  FMUL.FTZ R35, R43, R7.reuse ;  /* 0x000000072b237220 */ /* 0x080fe20000410000 */
[-C--:B------:R-:W-:Y:S01]  /*db90*/  FMUL.FTZ R36, R46, R7.reuse ;  /* 0x000000072e247220 */ /* 0x080fe20000410000 */
[----:B------:R-:W-:Y:S01]  /*dba0*/  FMUL.FTZ R43, R45, R7 ;  /* 0x000000072d2b7220 */ /* 0x000fe20000410000 */
[----:B------:R-:W-:Y:S02]  /*dbb0*/  LEA.HI R46, R38, R61, RZ, 0x2 ;  /* 0x0000003d262e7211 */ /* 0x000fe400078f10ff */
[----:B------:R-:W-:Y:S01]  /*dbc0*/  LEA.HI R45, R39, R44, RZ, 0x2 ;  /* 0x0000002c272d7211 */ /* 0x000fe200078f10ff */
[-C--:B------:R-:W-:Y:S01]  /*dbd0*/  FMUL.FTZ R65, R37, R7.reuse ;  /* 0x0000000725417220 */ /* 0x080fe20000410000 */
[----:B------:R-:W-:Y:S01]  /*dbe0*/  FMUL.FTZ R37, R47, R7 ;  /* 0x000000072f257220 */ /* 0x000fe20000410000 */
[----:B------:R-:W-:-:S02]  /*dbf0*/  LOP3.LUT R46, R46, 0xfffffffc, RZ, 0xc0, !PT ;  /* 0xfffffffc2e2e7812 */ /* 0x000fc400078ec0ff */
[--C-:B------:R-:W-:Y:S02]  /*dc00*/  SHF.R.S32.HI R38, RZ, 0x2, R45.reuse ;  /* 0x00000002ff267819 */ /* 0x100fe4000001142d */
[----:B------:R-:W-:Y:S01]  /*dc10*/  SHF.R.S32.HI R47, RZ, 0x1f, R45 ;  /* 0x0000001fff2f7819 */ /* 0x000fe2000001142d */
[----:B------:R-:W-:Y:S01]  /*dc20*/  IMAD.IADD R46, R61, 0x1, -R46 ;  /* 0x000000013d2e7824 */ /* 0x000fe200078e0a2e */
[----:B------:R-:W-:Y:S02]  /*dc30*/  LEA.HI R39, R39, R44, RZ, 0x5 ;  /* 0x0000002c27277211 */ /* 0x000fe400078f28ff */
[----:B------:R-:W-:Y:S02]  /*dc40*/  LEA.HI R47, R47, R38, RZ, 0x3 ;  /* 0x000000262f2f7211 */ /* 0x000fe400078f18ff */
[----:B------:R-:W-:Y:S02]  /*dc50*/  LEA.HI R61, R46, R46, RZ, 0x1 ;  /* 0x0000002e2e3d7211 */ /* 0x000fe400078f08ff */
[----:B------:R-:W-:-:S02]  /*dc60*/  LOP3.LUT R47, R47, 0xfffffff8, RZ, 0xc0, !PT ;  /* 0xfffffff82f2f7812 */ /* 0x000fc400078ec0ff */
[----:B------:R-:W-:Y:S02]  /*dc70*/  SHF.R.S32.HI R39, RZ, 0x5, R39 ;  /* 0x00000005ff277819 */ /* 0x000fe40000011427 */
[----:B------:R-:W-:Y:S01]  /*dc80*/  LOP3.LUT R61, R61, 0x1ffffffe, RZ, 0xc0, !PT ;  /* 0x1ffffffe3d3d7812 */ /* 0x000fe200078ec0ff */
[----:B------:R-:W-:Y:S02]  /*dc90*/  IMAD.IADD R47, R38, 0x1, -R47 ;  /* 0x00000001262f7824 */ /* 0x000fe400078e0a2f */
[----:B------:R-:W-:Y:S02]  /*dca0*/  IMAD R38, R62, 0x4, R39 ;  /* 0x000000043e267824 */ /* 0x000fe400078e0227 */
[----:B------:R-:W-:Y:S02]  /*dcb0*/  IMAD.IADD R61, R46, 0x1, -R61 ;  /* 0x000000012e3d7824 */ /* 0x000fe400078e0a3d */
[----:B------:R-:W-:-:S04]  /*dcc0*/  IMAD.U32 R38, R38, 0x10, R47 ;  /* 0x0000001026267824 */ /* 0x000fc800078e002f */
[----:B------:R-:W-:-:S04]  /*dcd0*/  IMAD R68, R61, 0x8, R38 ;  /* 0x000000083d447824 */ /* 0x000fc800078e0226 */
[----:B------:R-:W-:-:S04]  /*dce0*/  @P0 IMAD.HI.U32 R21, R68, R21, RZ ;  /* 0x0000001544150227 */ /* 0x000fc800078e00ff */
[----:B------:R-:W-:Y:S01]  /*dcf0*/  FMUL.FTZ R48, R48, R7 ;  /* 0x0000000730307220 */ /* 0x000fe20000410000 */
[----:B------:R-:W-:-:S03]  /*dd00*/  @P0 SHF.R.U32.HI R68, RZ, R60, R21 ;  /* 0x0000003cff440219 */ /* 0x000fc60000011615 */
[----:B------:R0:W1:Y:S01]  /*dd10*/  MUFU.TANH R67, R48 ;  /* 0x0000003000437308 */ /* 0x0000620000002400 */
[----:B------:R-:W-:Y:S01]  /*dd20*/  LOP3.LUT R45, R45, 0x7ffffffc, RZ, 0xc0, !PT ;  /* 0x7ffffffc2d2d7812 */ /* 0x000fe200078ec0ff */
[-C--:B------:R-:W-:Y:S01]  /*dd30*/  FMUL.FTZ R32, R32, R7.reuse ;  /* 0x0000000720207220 */ /* 0x080fe20000410000 */
[-C--:B------:R-:W-:Y:S01]  /*dd40*/  FMUL.FTZ R33, R33, R7.reuse ;  /* 0x0000000721217220 */ /* 0x080fe20000410000 */
[-C--:B------:R-:W-:Y:S01]  /*dd50*/  FMUL.FTZ R40, R40, R7.reuse ;  /* 0x0000000728287220 */ /* 0x080fe20000410000 */
[----:B0-----:R-:W0:Y:S01]  /*dd60*/  SHFL.IDX PT, R48, R68, RZ, 0x1c1f ;  /* 0x001c1fff44307589 */ /* 0x001e2200000e0000 */
        /* <DEDUP_REMOVED lines=8> */
[----:B------:R-:W-:Y:S01]  /*ddf0*/  FMUL.FTZ R7, R55, R7 ;  /* 0x0000000737077220 */ /* 0x000fe20000410000 */
[----:B------:R-:W-:Y:S01]  /*de00*/  VIADD R44, R13, UR4 ;  /* 0x000000040d2c7c36 */ /* 0x000fe20008000000 */
[----:B------:R-:W-:Y:S01]  /*de10*/  ULEA UR4, UR46, 0xffffffc0, 0x6 ;  /* 0xffffffc02e047891 */ /* 0x000fe2000f8e303f */
[----:B------:R-:W2:Y:S02]  /*de20*/  MUFU.TANH R3, R3 ;  /* 0x0000000300037308 */ /* 0x000ea40000002400 */
[----:B------:R-:W-:-:S03]  /*de30*/  IMAD R21, R45, -0x2, R44 ;  /* 0xfffffffe2d157824 */ /* 0x000fc600078e022c */
[----:B------:R-:W-:-:S03]  /*de40*/  VIADD R44, R13, -UR4 ;  /* 0x800000040d2c7c36 */ /* 0x000fc60008000000 */
[----:B------:R-:W3:Y:S01]  /*de50*/  MUFU.TANH R24, R24 ;  /* 0x0000001800187308 */ /* 0x000ee20000002400 */
[----:B------:R-:W-:Y:S01]  /*de60*/  IMAD.IADD R46, R21, 0x1, -R12 ;  /* 0x00000001152e7824 */ /* 0x000fe200078e0a0c */
[----:B------:R-:W-:-:S06]  /*de70*/  LOP3.LUT R21, RZ, R14, RZ, 0x33, !PT ;  /* 0x0000000eff157212 */ /* 0x000fcc00078e33ff */
[----:B------:R-:W4:Y:S01]  /*de80*/  MUFU.TANH R0, R0 ;  /* 0x0000000000007308 */ /* 0x000f220000002400 */
        /* <DEDUP_REMOVED lines=29> */
[----:B------:R-:W1:Y:S01]  /*e060*/  MUFU.TANH R7, R7 ;  /* 0x0000000700077308 */ /* 0x000e620000002400 */
[----:B------:R-:W-:Y:S01]  /*e070*/  IMAD.IADD R51, R46, 0x1, R21 ;  /* 0x000000012e337824 */ /* 0x000fe200078e0215 */
[----:B0-----:R-:W-:Y:S01]  /*e080*/  VIADDMNMX R14, R48, R70, R47, PT ;  /* 0x00000046300e7246 */ /* 0x001fe2000380012f */
[----:B------:R-:W-:-:S02]  /*e090*/  VIADD R55, R56, -UR4 ;  /* 0x8000000438377c36 */ /* 0x000fc40008000000 */
        /* <DEDUP_REMOVED lines=12> */
.L_x_6321:
[----:B------:R-:W-:-:S13]  /*e160*/  ISETP.NE.AND P0, PT, R57, 0x1, PT ;  /* 0x000000013900780c */ /* 0x000fda0003f05270 */
[----:B------:R-:W-:-:S05]  /*e170*/  @P0 IMAD.HI.U32 R44, R21, R58, RZ ;  /* 0x0000003a152c0227 */ /* 0x000fca00078e00ff */
[----:B------:R-:W-:-:S07]  /*e180*/  @P0 SHF.R.U32.HI R21, RZ, R59, R44 ;  /* 0x0000003bff150219 */ /* 0x000fce000001162c */
.L_x_6322:
[----:B------:R-:W-:Y:S05]  /*e190*/  BSYNC B1 ;  /* 0x0000000000017941 */ /* 0x000fea0003800000 */
.L_x_6320:
[----:B------:R-:W-:-:S04]  /*e1a0*/  IMAD R44, R21, R57, -UR4 ;  /* 0x80000004152c7e24 */ /* 0x000fc8000f8e0239 */
[----:B------:R-:W-:-:S05]  /*e1b0*/  IMAD R44, R45, -0x2, R44 ;  /* 0xfffffffe2d2c7824 */ /* 0x000fca00078e022c */
[----:B------:R-:W-:Y:S02]  /*e1c0*/  VIMNMX R15, R15, R44, !PT ;  /* 0x0000002c0f0f7248 */ /* 0x000fe40007fe0100 */
[----:B------:R-:W-:-:S07]  /*e1d0*/  VIADDMNMX R14, R44, R57, R14, PT ;  /* 0x000000392c0e7246 */ /* 0x000fce000380010e */
.L_x_6319:
[----:B------:R-:W-:Y:S05]  /*e1e0*/  BSYNC B0 ;  /* 0x0000000000007941 */ /* 0x000fea0003800000 */
.L_x_6318:
        /* <DEDUP_REMOVED lines=51> */
[----:B------:R-:W-:Y:S02]  /*e520*/  ISETP.GT.AND P3, PT, R15, 0x29, !P2 ;  /* 0x000000290f00780c */ /* 0x000fe40005764270 */
[----:B0-----:R-:W-:Y:S02]  /*e530*/  VIADDMNMX R64, R68, R70, R47, PT ;  /* 0x0000004644407246 */ /* 0x001fe4000380012f */
[----:B------:R-:W-:-:S04]  /*e540*/  ISETP.LT.OR P3, PT, R14, 0x2a, P3 ;  /* 0x0000002a0e00780c */ /* 0x000fc80001f61670 */
[----:B------:R-:W-:Y:S02]  /*e550*/  FSEL R48, R43, -INF , !P3 ;  /* 0xff8000002b307808 */ /* 0x000fe40005800000 */
[----:B------:R-:W-:-:S04]  /*e560*/  ISETP.GE.AND P3, PT, R55, 0x31, PT ;  /* 0x000000313700780c */ /* 0x000fc80003f66270 */
[----:B------:R-:W-:-:S04]  /*e570*/  ISETP.GT.AND P4, PT, R15, 0x30, !P3 ;  /* 0x000000300f00780c */ /* 0x000fc80005f84270 */
[----:B------:R-:W-:-:S04]  /*e580*/  ISETP.LT.OR P4, PT, R14, 0x31, P4 ;  /* 0x000000310e00780c */ /* 0x000fc80002781670 */
[----:B-1----:R-:W-:Y:S02]  /*e590*/  FSEL R42, R67, -INF , !P4 ;  /* 0xff800000432a7808 */ /* 0x002fe40006000000 */
        /* <DEDUP_REMOVED lines=12> */
[----:B------:R-:W-:Y:S01]  /*e660*/  FSEL R160, R3, -INF , !P6 ;  /* 0xff80000003a07808 */ /* 0x000fe20007000000 */
[----:B------:R-:W-:Y:S01]  /*e670*/  IMAD.IADD R3, R51, 0x1, R68 ;  /* 0x0000000133037824 */ /* 0x000fe200078e0244 */
        /* <DEDUP_REMOVED lines=17> */
.L_x_6326:
[----:B------:R-:W-:-:S13]  /*e790*/  ISETP.NE.AND P6, PT, R57, 0x1, PT ;  /* 0x000000013900780c */ /* 0x000fda0003fc5270 */
[----:B------:R-:W-:-:S05]  /*e7a0*/  @P6 IMAD.HI.U32 R58, R12, R58, RZ ;  /* 0x0000003a0c3a6227 */ /* 0x000fca00078e00ff */
[----:B------:R-:W-:-:S07]  /*e7b0*/  @P6 SHF.R.U32.HI R12, RZ, R59, R58 ;  /* 0x0000003bff0c6219 */ /* 0x000fce000001163a */
.L_x_6327:
[----:B------:R-:W-:Y:S05]  /*e7c0*/  BSYNC B1 ;  /* 0x0000000000017941 */ /* 0x000fea0003800000 */
.L_x_6325:
[----:B------:R-:W-:-:S04]  /*e7d0*/  IMAD R12, R12, R57, -UR4 ;  /* 0x800000040c0c7e24 */ /* 0x000fc8000f8e0239 */
[----:B------:R-:W-:-:S05]  /*e7e0*/  IMAD R12, R45, -0x2, R12 ;  /* 0xfffffffe2d0c7824 */ /* 0x000fca00078e020c */
[----:B------:R-:W-:Y:S02]  /*e7f0*/  VIADDMNMX R64, R12, R57, R64, PT ;  /* 0x000000390c407246 */ /* 0x000fe40003800140 */
[----:B------:R-:W-:-:S07]  /*e800*/  VIMNMX R3, R3, R12, !PT ;  /* 0x0000000c03037248 */ /* 0x000fce0007fe0100 */
.L_x_6324:
[----:B------:R-:W-:Y:S05]  /*e810*/  BSYNC B0 ;  /* 0x0000000000007941 */ /* 0x000fea0003800000 */
.L_x_6323:
[----:B------:R-:W-:Y:S01]  /*e820*/  ISETP.GT.AND P0, PT, R3, 0x1, !P0 ;  /* 0x000000010300780c */ /* 0x000fe20004704270 */
[----:B------:R-:W-:Y:S01]  /*e830*/  BAR.SYNC.DEFER_BLOCKING 0xf, 0x100 ;  /* 0x03c4000000007b1d */ /* 0x000fe20000010000 */
[----:B------:R-:W-:Y:S02]  /*e840*/  ISETP.NE.AND P6, PT, R21, RZ, PT ;  /* 0x000000ff1500720c */ /* 0x000fe40003fc5270 */
        /* <DEDUP_REMOVED lines=12> */
[----:B------:R-:W2:Y:S01]  /*e910*/  LDL R67, [R1+0x2c4] ;  /* 0x0002c40001437983 */ /* 0x000ea20000100800 */
[----:B------:R-:W-:-:S02]  /*e920*/  FSEL R27, R27, -INF , !P0 ;  /* 0xff8000001b1b7808 */ /* 0x000fc40004000000 */
[----:B------:R-:W-:Y:S01]  /*e930*/  ISETP.NE.AND P0, PT, R69, RZ, PT ;  /* 0x000000ff4500720c */ /* 0x000fe20003f05270 */
[----:B------:R-:W2:Y:S01]  /*e940*/  LDL R68, [R1+0x2c8] ;  /* 0x0002c80001447983 */ /* 0x000ea20000100800 */
[----:B------:R-:W-:Y:S02]  /*e950*/  ISETP.LT.OR P1, PT, R64, 0x9, P1 ;  /* 0x000000094000780c */ /* 0x000fe40000f21670 */
[----:B------:R-:W-:Y:S01]  /*e960*/  ISETP.GT.AND P0, PT, R3, 0x10, !P0 ;  /* 0x000000100300780c */ /* 0x000fe20004704270 */
[----:B------:R-:W2:Y:S01]  /*e970*/  LDL R69, [R1+0x2cc] ;  /* 0x0002cc0001457983 */ /* 0x000ea20000100800 */
[----:B------:R-:W-:Y:S02]  /*e980*/  FMNMX.FTZ R13, R60, R13, !PT ;  /* 0x0000000d3c0d7209 */ /* 0x000fe40007810000 */
[----:B------:R-:W-:Y:S01]  /*e990*/  ISETP.LT.OR P0, PT, R64, 0x11, P0 ;  /* 0x000000114000780c */ /* 0x000fe20000701670 */
[----:B------:R-:W2:Y:S01]  /*e9a0*/  LDL R70, [R1+0x2d0] ;  /* 0x0002d00001467983 */ /* 0x000ea20000100800 */
[----:B------:R-:W-:-:S02]  /*e9b0*/  FSEL R25, R26, -INF , !P1 ;  /* 0xff8000001a197808 */ /* 0x000fc40004800000 */
[----:B------:R-:W-:Y:S01]  /*e9c0*/  FSEL R28, R28, -INF , !P0 ;  /* 0xff8000001c1c7808 */ /* 0x000fe20004000000 */
[----:B------:R-:W2:Y:S01]  /*e9d0*/  LDL R73, [R1+0x2dc] ;  /* 0x0002dc0001497983 */ /* 0x000ea20000100800 */
[----:B------:R-:W-:Y:S02]  /*e9e0*/  ISETP.NE.AND P0, PT, R63, RZ, PT ;  /* 0x000000ff3f00720c */ /* 0x000fe40003f05270 */
[----:B------:R-:W-:Y:S01]  /*e9f0*/  ISETP.NE.AND P1, PT, R71, RZ, PT ;  /* 0x000000ff4700720c */ /* 0x000fe20003f25270 */
[----:B------:R-:W2:Y:S01]  /*ea00*/  LDL R63, [R1+0x2b4] ;  /* 0x0002b400013f7983 */ /* 0x000ea20000100800 */
[----:B------:R-:W-:Y:S02]  /*ea10*/  ISETP.GT.AND P0, PT, R3, 0x11, !P0 ;  /* 0x000000110300780c */ /* 0x000fe40004704270 */
[----:B------:R-:W-:Y:S01]  /*ea20*/  FMNMX.FTZ R13, R56, R13, !PT ;  /* 0x0000000d380d7209 */ /* 0x000fe20007810000 */
[----:B------:R-:W2:Y:S01]  /*ea30*/  LDL R71, [R1+0x2d4] ;  /* 0x0002d40001477983 */ /* 0x000ea20000100800 */
[----:B------:R-:W-:-:S02]  /*ea40*/  ISETP.LT.OR P0, PT, R64, 0x12, P0 ;  /* 0x000000124000780c */ /* 0x000fc40000701670 */
[----:B------:R-:W-:Y:S01]  /*ea50*/  FMNMX.FTZ R13, R54, R13, !PT ;  /* 0x0000000d360d7209 */ /* 0x000fe20007810000 */
[----:B------:R-:W2:Y:S01]  /*ea60*/  LDL R74, [R1+0x2e0] ;  /* 0x0002e000014a7983 */ /* 0x000ea20000100800 */
[----:B------:R-:W-:Y:S02]  /*ea70*/  FSEL R29, R29, -INF , !P0 ;  /* 0xff8000001d1d7808 */ /* 0x000fe40004000000 */
[----:B------:R-:W-:Y:S01]  /*ea80*/  ISETP.NE.AND P0, PT, R33, RZ, PT ;  /* 0x000000ff2100720c */ /* 0x000fe20003f05270 */
[----:B------:R-:W2:Y:S01]  /*ea90*/  LDL R75, [R1+0x2e4] ;  /* 0x0002e400014b7983 */ /* 0x000ea20000100800 */
[----:B------:R-:W-:Y:S02]  /*eaa0*/  FMNMX.FTZ R13, R50, R13, !PT ;  /* 0x0000000d320d7209 */ /* 0x000fe40007810000 */
[----:B------:R-:W-:Y:S01]  /*eab0*/  ISETP.GT.AND P0, PT, R3, 0x18, !P0 ;  /* 0x000000180300780c */ /* 0x000fe20004704270 */
[----:B------:R-:W2:Y:S01]  /*eac0*/  LDL R76, [R1+0x2e8] ;  /* 0x0002e800014c7983 */ /* 0x000ea20000100800 */
[----:B------:R-:W-:-:S02]  /*ead0*/  FMNMX.FTZ R13, R44, R13, !PT ;  /* 0x0000000d2c0d7209 */ /* 0x000fc40007810000 */
[----:B------:R-:W-:Y:S01]  /*eae0*/  ISETP.LT.OR P0, PT, R64, 0x19, P0 ;  /* 0x000000194000780c */ /* 0x000fe20000701670 */
[----:B------:R-:W2:Y:S01]  /*eaf0*/  LDL R77, [R1+0x2ec] ;  /* 0x0002ec00014d7983 */ /* 0x000ea20000100800 */
[----:B------:R-:W-:Y:S02]  /*eb00*/  FMNMX.FTZ R13, R32, R13, !PT ;  /* 0x0000000d200d7209 */ /* 0x000fe40007810000 */
[----:B------:R-:W-:Y:S01]  /*eb10*/  FSEL R30, R30, -INF , !P0 ;  /* 0xff8000001e1e7808 */ /* 0x000fe20004000000 */
        /* <DEDUP_REMOVED lines=19> */
[----:B------:R-:W-:Y:S02]  /*ec50*/  ISETP.GT.AND P0, PT, R3, RZ, !P6 ;  /* 0x000000ff0300720c */ /* 0x000fe40007704270 */
[----:B------:R-:W-:Y:S01]  /*ec60*/  ISETP.NE.AND P6, PT, R43, RZ, PT ;  /* 0x000000ff2b00720c */ /* 0x000fe20003fc5270 */
[----:B------:R-:W2:Y:S01]  /*ec70*/  LDL R84, [R1+0x308] ;  /* 0x0003080001547983 */ /* 0x000ea20000100800 */
[----:B------:R-:W-:-:S02]  /*ec80*/  ISETP.LT.OR P0, PT, R64, 0x1, P0 ;  /* 0x000000014000780c */ /* 0x000fc40000701670 */
[----:B------:R-:W-:Y:S01]  /*ec90*/  FMNMX.FTZ R14, R52, R13, !PT ;  /* 0x0000000d340e7209 */ /* 0x000fe20007810000 */
[----:B------:R-:W2:Y:S01]  /*eca0*/  LDL R85, [R1+0x30c] ;  /* 0x00030c0001557983 */ /* 0x000ea20000100800 */
[----:B------:R-:W-:Y:S02]  /*ecb0*/  FSEL R43, R0, -INF , !P0 ;  /* 0xff800000002b7808 */ /* 0x000fe40004000000 */
[----:B------:R-:W-:Y:S01]  /*ecc0*/  ISETP.NE.AND P0, PT, R72, RZ, PT ;  /* 0x000000ff4800720c */ /* 0x000fe20003f05270 */
[----:B------:R-:W0:Y:S01]  /*ecd0*/  SHFL.BFLY PT, R15, R14, 0x2, 0x1f ;  /* 0x0c401f000e0f7f89 */ /* 0x000e2200000e0000 */
[----:B------:R-:W-:Y:S02]  /*ece0*/  FMNMX.FTZ R0, R43, R21, !PT ;  /* 0x000000152b007209 */ /* 0x000fe40007810000 */
[----:B------:R-:W-:Y:S01]  /*ecf0*/  ISETP.NE.AND P1, PT, R41, RZ, PT ;  /* 0x000000ff2900720c */ /* 0x000fe20003f25270 */
[----:B------:R-:W2:Y:S01]  /*ed00*/  LDL R72, [R1+0x2d8] ;  /* 0x0002d80001487983 */ /* 0x000ea20000100800 */
[----:B------:R-:W-:-:S02]  /*ed10*/  FMNMX.FTZ R0, R25, R0, !PT ;  /* 0x0000000019007209 */ /* 0x000fc40007810000 */
[----:B------:R-:W-:Y:S01]  /*ed20*/  ISETP.GT.AND P0, PT, R3, 0x21, !P0 ;  /* 0x000000210300780c */ /* 0x000fe20004704270 */
[----:B------:R-:W2:Y:S01]  /*ed30*/  LDL R86, [R1+0x310] ;  /* 0x0003100001567983 */ /* 0x000ea20000100800 */
[----:B------:R-:W-:Y:S02]  /*ed40*/  FMNMX.FTZ R13, R27, R0, !PT ;  /* 0x000000001b0d7209 */ /* 0x000fe40007810000 */
[----:B------:R-:W-:Y:S01]  /*ed50*/  ISETP.GT.AND P1, PT, R3, 0x28, !P1 ;  /* 0x000000280300780c */ /* 0x000fe20004f24270 */
[----:B------:R-:W2:Y:S01]  /*ed60*/  LDL R87, [R1+0x314] ;  /* 0x0003140001577983 */ /* 0x000ea20000100800 */
[----:B------:R-:W-:Y:S02]  /*ed70*/  FMNMX.FTZ R0, R28, R13, !PT ;  /* 0x0000000d1c007209 */ /* 0x000fe40007810000 */
[----:B------:R-:W-:Y:S01]  /*ed80*/  ISETP.LT.OR P0, PT, R64, 0x22, P0 ;  /* 0x000000224000780c */ /* 0x000fe20000701670 */
[----:B------:R-:W2:Y:S01]  /*ed90*/  LDL R88, [R1+0x318] ;  /* 0x0003180001587983 */ /* 0x000ea20000100800 */
[----:B------:R-:W-:-:S02]  /*eda0*/  FMNMX.FTZ R13, R29, R0, !PT ;  /* 0x000000001d0d7209 */ /* 0x000fc40007810000 */
[----:B------:R-:W-:Y:S01]  /*edb0*/  ISETP.GT.AND P2, PT, R3, 0x29, !P2 ;  /* 0x000000290300780c */ /* 0x000fe20005744270 */
[----:B------:R-:W2:Y:S01]  /*edc0*/  LDL R89, [R1+0x31c] ;  /* 0x00031c0001597983 */ /* 0x000ea20000100800 */
[----:B------:R-:W-:Y:S02]  /*edd0*/  FMNMX.FTZ R0, R30, R13, !PT ;  /* 0x0000000d1e007209 */ /* 0x000fe40007810000 */
[----:B------:R-:W-:Y:S01]  /*ede0*/  ISETP.LT.OR P1, PT, R64, 0x29, P1 ;  /* 0x000000294000780c */ /* 0x000fe20000f21670 */
[----:B------:R-:W2:Y:S01]  /*edf0*/  LDL R90, [R1+0x320] ;  /* 0x00032000015a7983 */ /* 0x000ea20000100800 */
[----:B------:R-:W-:Y:S02]  /*ee00*/  FMNMX.FTZ R13, R31, R0, !PT ;  /* 0x000000001f0d7209 */ /* 0x000fe40007810000 */
[----:B------:R-:W-:Y:S01]  /*ee10*/  FSEL R45, R35, -INF , !P0 ;  /* 0xff800000232d7808 */ /* 0x000fe20004000000 */
[----:B------:R-:W2:Y:S01]  /*ee20*/  LDL R91, [R1+0x324] ;  /* 0x00032400015b7983 */ /* 0x000ea20000100800 */
[----:B------:R-:W-:-:S02]  /*ee30*/  FMNMX.FTZ R0, R34, R13, !PT ;  /* 0x0000000d22007209 */ /* 0x000fc40007810000 */
[----:B------:R-:W-:Y:S01]  /*ee40*/  ISETP.GT.AND P3, PT, R3, 0x30, !P3 ;  /* 0x000000300300780c */ /* 0x000fe20005f64270 */
[----:B------:R-:W2:Y:S01]  /*ee50*/  LDL R92, [R1+0x328] ;  /* 0x00032800015c7983 */ /* 0x000ea20000100800 */
[----:B0-----:R-:W-:Y:S02]  /*ee60*/  FMNMX.FTZ R4, R14, R15, !PT ;  /* 0x0000000f0e047209 */ /* 0x001fe40007810000 */
[----:B------:R-:W-:Y:S01]  /*ee70*/  ISETP.LT.OR P2, PT, R64, 0x2a, P2 ;  /* 0x0000002a4000780c */ /* 0x000fe20001741670 */
[----:B------:R-:W2:Y:S01]  /*ee80*/  LDL R93, [R1+0x32c] ;  /* 0x00032c00015d7983 */ /* 0x000ea20000100800 */
[----:B------:R-:W-:Y:S02]  /*ee90*/  FSEL R47, R36, -INF , !P1 ;  /* 0xff800000242f7808 */ /* 0x000fe40004800000 */
[----:B------:R-:W-:Y:S01]  /*eea0*/  FMNMX.FTZ R0, R45, R0, !PT ;  /* 0x000000002d007209 */ /* 0x000fe20007810000 */
[----:B------:R-:W0:Y:S01]  /*eeb0*/  SHFL.BFLY PT, R13, R4, 0x1, 0x1f ;  /* 0x0c201f00040d7f89 */ /* 0x000e2200000e0000 */
[----:B------:R-:W-:-:S02]  /*eec0*/  ISETP.GT.AND P4, PT, R3, 0x31, !P4 ;  /* 0x000000310300780c */ /* 0x000fc40006784270 */
[C---:B------:R-:W-:Y:S01]  /*eed0*/  ISETP.LT.OR P3, PT, R64.reuse, 0x31, P3 ;  /* 0x000000314000780c */ /* 0x040fe20001f61670 */
[----:B------:R-:W3:Y:S01]  /*eee0*/  LDL R36, [R1+0x200] ;  /* 0x0002000001247983 */ /* 0x000ee20000100800 */
[----:B------:R-:W-:Y:S02]  /*eef0*/  FSEL R49, R37, -INF , !P2 ;  /* 0xff80000025317808 */ /* 0x000fe40005000000 */
[----:B------:R-:W-:Y:S01]  /*ef00*/  FMNMX.FTZ R0, R47, R0, !PT ;  /* 0x000000002f007209 */ /* 0x000fe20007810000 */
[----:B------:R-:W2:Y:S01]  /*ef10*/  LDL R94, [R1+0x330] ;  /* 0x00033000015e7983 */ /* 0x000ea20000100800 */
[----:B------:R-:W-:Y:S02]  /*ef20*/  ISETP.GT.AND P5, PT, R3, 0x38, !P5 ;  /* 0x000000380300780c */ /* 0x000fe40006fa4270 */
[----:B------:R-:W-:Y:S01]  /*ef30*/  ISETP.LT.OR P4, PT, R64, 0x32, P4 ;  /* 0x000000324000780c */ /* 0x000fe20002781670 */
[----:B------:R-:W2:Y:S01]  /*ef40*/  LDL R95, [R1+0x334] ;  /* 0x00033400015f7983 */ /* 0x000ea20000100800 */
[----:B------:R-:W-:-:S02]  /*ef50*/  FSEL R51, R20, -INF , !P3 ;  /* 0xff80000014337808 */ /* 0x000fc40005800000 */
[----:B------:R-:W-:Y:S01]  /*ef60*/  FMNMX.FTZ R0, R49, R0, !PT ;  /* 0x0000000031007209 */ /* 0x000fe20007810000 */
[----:B------:R-:W2:Y:S01]  /*ef70*/  LDL R96, [R1+0x338] ;  /* 0x0003380001607983 */ /* 0x000ea20000100800 */
[----:B------:R-:W-:Y:S02]  /*ef80*/  ISETP.GT.AND P0, PT, R3, 0x39, !P6 ;  /* 0x000000390300780c */ /* 0x000fe40007704270 */
[----:B------:R-:W-:Y:S01]  /*ef90*/  ISETP.LT.OR P5, PT, R64, 0x39, P5 ;  /* 0x000000394000780c */ /* 0x000fe20002fa1670 */
[----:B------:R-:W2:Y:S01]  /*efa0*/  LDL R97, [R1+0x33c] ;  /* 0x00033c0001617983 */ /* 0x000ea20000100800 */
[----:B------:R-:W-:Y:S02]  /*efb0*/  FSEL R41, R38, -INF , !P4 ;  /* 0xff80000026297808 */ /* 0x000fe40006000000 */
[----:B------:R-:W-:Y:S01]  /*efc0*/  FMNMX.FTZ R0, R51, R0, !PT ;  /* 0x0000000033007209 */ /* 0x000fe20007810000 */
[----:B------:R-:W2:Y:S01]  /*efd0*/  LDL R98, [R1+0x340] ;  /* 0x0003400001627983 */ /* 0x000ea20000100800 */
[----:B------:R-:W-:-:S02]  /*efe0*/  ISETP.LT.OR P0, PT, R64, 0x3a, P0 ;  /* 0x0000003a4000780c */ /* 0x000fc40000701670 */
[----:B------:R-:W-:Y:S01]  /*eff0*/  FSEL R20, R39, -INF , !P5 ;  /* 0xff80000027147808 */ /* 0x000fe20006800000 */
[----:B------:R-:W2:Y:S01]  /*f000*/  LDL R64, [R1+0x2b8] ;  /* 0x0002b80001407983 */ /* 0x000ea20000100800 */
[----:B------:R-:W-:Y:S02]  /*f010*/  FMNMX.FTZ R3, R41, R0, !PT ;  /* 0x0000000029037209 */ /* 0x000fe40007810000 */
[----:B------:R-:W-:Y:S01]  /*f020*/  FSEL R33, R7, -INF , !P0 ;  /* 0xff80000007217808 */ /* 0x000fe20004000000 */
[----:B------:R-:W2:Y:S01]  /*f030*/  LDL R99, [R1+0x344] ;  /* 0x0003440001637983 */ /* 0x000ea20000100800 */
[----:B------:R-:W-:-:S03]  /*f040*/  FMNMX.FTZ R0, R20, R3, !PT ;  /* 0x0000000314007209 */ /* 0x000fc60007810000 */
[----:B------:R-:W2:Y:S01]  /*f050*/  LDL R100, [R1+0x348] ;  /* 0x0003480001647983 */ /* 0x000ea20000100800 */
[----:B------:R-:W-:Y:S02]  /*f060*/  FMNMX.FTZ R15, R33, R0, !PT ;  /* 0x00000000210f7209 */ /* 0x000fe40007810000 */
[----:B0-----:R-:W-:Y:S01]  /*f070*/  FMNMX.FTZ R0, R4, R13, !PT ;  /* 0x0000000d04007209 */ /* 0x001fe20007810000 */
[----:B------:R-:W2:Y:S04]  /*f080*/  LDL R101, [R1+0x34c] ;  /* 0x00034c0001657983 */ /* 0x000ea80000100800 */
[----:B------:R-:W-:Y:S04]  /*f090*/  STL.64 [R1+0x1e0], R14 ;  /* 0x0001e00e01007387 */ /* 0x000fe80000100a00 */
[----:B------:R-:W4:Y:S04]  /*f0a0*/  LDL R4, [R1+0x1e4] ;  /* 0x0001e40001047983 */ /* 0x000f280000100800 */
[----:B------:R-:W-:Y:S04]  /*f0b0*/  STL [R1+0x1e0], R0 ;  /* 0x0001e00001007387 */ /* 0x000fe80000100800 */
[----:B------:R-:W3:Y:S04]  /*f0c0*/  LDL R7, [R1+0x1e0] ;  /* 0x0001e00001077983 */ /* 0x000ee80000100800 */
[----:B------:R-:W2:Y:S04]  /*f0d0*/  LDL.64 R12, [R1+0x118] ;  /* 0x00011800010c7983 */ /* 0x000ea80000100a00 */
        /* <DEDUP_REMOVED lines=43> */
[----:B----4-:R-:W0:Y:S02]  /*f390*/  SHFL.BFLY PT, R15, R4, 0x2, 0x1f ;  /* 0x0c401f00040f7f89 */ /* 0x010e2400000e0000 */
[----:B0-----:R-:W-:-:S05]  /*f3a0*/  FMNMX.FTZ R15, R15, R4, !PT ;  /* 0x000000040f0f7209 */ /* 0x001fca0007810000 */
[----:B------:R-:W0:Y:S01]  /*f3b0*/  SHFL.BFLY PT, R26, R15, 0x1, 0x1f ;  /* 0x0c201f000f1a7f89 */ /* 0x000e2200000e0000 */
[----:B---3--:R-:W-:Y:S01]  /*f3c0*/  FMUL.FTZ R3, R36, R7 ;  /* 0x0000000724037220 */ /* 0x008fe20000410000 */
[----:B------:R-:W-:-:S04]  /*f3d0*/  FSETP.NEU.FTZ.AND P0, PT, R7, -INF , PT ;  /* 0xff8000000700780b */ /* 0x000fc80003f1d000 */
[----:B------:R-:W-:-:S05]  /*f3e0*/  FSEL R3, R3, RZ, P0 ;  /* 0x000000ff03037208 */ /* 0x000fca0000000000 */
[----:B------:R-:W-:Y:S01]  /*f3f0*/  FFMA.FTZ R0, R62, R36, -R3 ;  /* 0x000000243e007223 */ /* 0x000fe20000010803 */
[----:B0-----:R-:W-:-:S03]  /*f400*/  FMNMX.FTZ R26, R15, R26, !PT ;  /* 0x0000001a0f1a7209 */ /* 0x001fc60007810000 */
[----:B------:R0:W-:Y:S01]  /*f410*/  MUFU.EX2 R35, R0 ;  /* 0x0000000000237308 */ /* 0x0001e20000000800 */
[-CC-:B------:R-:W-:Y:S01]  /*f420*/  FFMA.FTZ R160, R160, R36.reuse, -R3.reuse ;  /* 0x00000024a0a07223 */ /* 0x180fe20000010803 */
[-CC-:B------:R-:W-:Y:S01]  /*f430*/  FFMA.FTZ R7, R66, R36.reuse, -R3.reuse ;  /* 0x0000002442077223 */ /* 0x180fe20000010803 */
[----:B------:R-:W-:Y:S01]  /*f440*/  FSETP.NEU.FTZ.AND P0, PT, R26, -INF , PT ;  /* 0xff8000001a00780b */ /* 0x000fe20003f1d000 */
[-CC-:B------:R-:W-:Y:S01]  /*f450*/  FFMA.FTZ R32, R32, R36.reuse, -R3.reuse ;  /* 0x0000002420207223 */ /* 0x180fe20000010803 */
[-CC-:B------:R-:W-:Y:S01]  /*f460*/  FFMA.FTZ R162, R162, R36.reuse, -R3.reuse ;  /* 0x00000024a2a27223 */ /* 0x180fe20000010803 */
[-CC-:B------:R-:W-:Y:S01]  /*f470*/  FFMA.FTZ R164, R60, R36.reuse, -R3.reuse ;  /* 0x000000243ca47223 */ /* 0x180fe20000010803 */
[-CC-:B------:R-:W-:Y:S01]  /*f480*/  FFMA.FTZ R37, R56, R36.reuse, -R3.reuse ;  /* 0x0000002438257223 */ /* 0x180fe20000010803 */
[-CC-:B------:R-:W-:Y:S01]  /*f490*/  FFMA.FTZ R166, R54, R36.reuse, -R3.reuse ;  /* 0x0000002436a67223 */ /* 0x180fe20000010803 */
[-C--:B0-----:R-:W-:Y:S01]  /*f4a0*/  FMUL.FTZ R0, R26, R36.reuse ;  /* 0x000000241a007220 */ /* 0x081fe20000410000 */
[----:B------:R-:W-:Y:S01]  /*f4b0*/  MUFU.EX2 R160, R160 ;  /* 0x000000a000a07308 */ /* 0x000fe20000000800 */
[-CC-:B------:R-:W-:Y:S01]  /*f4c0*/  FFMA.FTZ R39, R50, R36.reuse, -R3.reuse ;  /* 0x0000002432277223 */ /* 0x180fe20000010803 */
[-CC-:B------:R-:W-:Y:S01]  /*f4d0*/  FFMA.FTZ R168, R44, R36.reuse, -R3.reuse ;  /* 0x000000242ca87223 */ /* 0x180fe20000010803 */
[-CC-:B------:R-:W-:Y:S01]  /*f4e0*/  FFMA.FTZ R24, R24, R36.reuse, -R3.reuse ;  /* 0x0000002418187223 */ /* 0x180fe20000010803 */
[----:B------:R-:W-:Y:S01]  /*f4f0*/  FSEL R0, R0, RZ, P0 ;  /* 0x000000ff00007208 */ /* 0x000fe20000000000 */
[-CC-:B------:R-:W-:Y:S01]  /*f500*/  FFMA.FTZ R48, R48, R36.reuse, -R3.reuse ;  /* 0x0000002430307223 */ /* 0x180fe20000010803 */
[-CC-:B------:R-:W-:Y:S01]  /*f510*/  FFMA.FTZ R42, R42, R36.reuse, -R3.reuse ;  /* 0x000000242a2a7223 */ /* 0x180fe20000010803 */
[-CC-:B------:R-:W-:Y:S01]  /*f520*/  FFMA.FTZ R46, R46, R36.reuse, -R3.reuse ;  /* 0x000000242e2e7223 */ /* 0x180fe20000010803 */
[----:B------:R-:W-:Y:S01]  /*f530*/  MUFU.EX2 R7, R7 ;  /* 0x0000000700077308 */ /* 0x000fe20000000800 */
[-CC-:B------:R-:W-:Y:S01]  /*f540*/  FFMA.FTZ R43, R43, R36.reuse, -R0.reuse ;  /* 0x000000242b2b7223 */ /* 0x180fe20000010800 */
[-CC-:B------:R-:W-:Y:S01]  /*f550*/  FFMA.FTZ R21, R21, R36.reuse, -R0.reuse ;  /* 0x0000002415157223 */ /* 0x180fe20000010800 */
[-CC-:B------:R-:W-:Y:S01]  /*f560*/  FFMA.FTZ R25, R25, R36.reuse, -R0.reuse ;  /* 0x0000002419197223 */ /* 0x180fe20000010800 */
[-C--:B------:R-:W-:Y:S01]  /*f570*/  FFMA.FTZ R40, R40, R36.reuse, -R3 ;  /* 0x0000002428287223 */ /* 0x080fe20000010803 */
[----:B------:R0:W-:Y:S03]  /*f580*/  STL [R1+0x1e4], R26 ;  /* 0x0001e41a01007387 */ /* 0x0001e60000100800 */
[----:B------:R-:W-:Y:S01]  /*f590*/  MUFU.EX2 R53, R32 ;  /* 0x0000002000357308 */ /* 0x000fe20000000800 */
[-CC-:B------:R-:W-:Y:S01]  /*f5a0*/  FFMA.FTZ R27, R27, R36.reuse, -R0.reuse ;  /* 0x000000241b1b7223 */ /* 0x180fe20000010800 */
[-CC-:B------:R-:W-:Y:S01]  /*f5b0*/  FFMA.FTZ R28, R28, R36.reuse, -R0.reuse ;  /* 0x000000241c1c7223 */ /* 0x180fe20000010800 */
[----:B------:R-:W3:Y:S04]  /*f5c0*/  LDL R50, [R1+0x280] ;  /* 0x0002800001327983 */ /* 0x000ee80000100800 */
[----:B------:R-:W4:Y:S01]  /*f5d0*/  LDL R54, [R1+0x290] ;  /* 0x0002900001367983 */ /* 0x000f220000100800 */
[----:B------:R-:W-:Y:S01]  /*f5e0*/  MUFU.EX2 R43, R43 ;  /* 0x0000002b002b7308 */ /* 0x000fe20000000800 */
[----:B------:R-:W-:-:S02]  /*f5f0*/  FFMA.FTZ R29, R29, R36, -R0 ;  /* 0x000000241d1d7223 */ /* 0x000fc40000010800 */
[----:B------:R-:W4:Y:S04]  /*f600*/  LDL R56, [R1+0x298] ;  /* 0x0002980001387983 */ /* 0x000f280000100800 */
[----:B------:R-:W4:Y:S01]  /*f610*/  LDL R60, [R1+0x2a8] ;  /* 0x0002a800013c7983 */ /* 0x000f220000100800 */
[----:B------:R-:W1:Y:S03]  /*f620*/  MUFU.EX2 R32, R21 ;  /* 0x0000001500207308 */ /* 0x000e660000000800 */
[----:B------:R-:W4:Y:S04]  /*f630*/  LDL R62, [R1+0x2b0] ;  /* 0x0002b000013e7983 */ /* 0x000f280000100800 */
[----:B------:R-:W4:Y:S01]  /*f640*/  LDL R66, [R1+0x2c0] ;  /* 0x0002c00001427983 */ /* 0x000f220000100800 */
[----:B------:R-:W2:Y:S01]  /*f650*/  MUFU.EX2 R162, R162 ;  /* 0x000000a200a27308 */ /* 0x000ea20000000800 */
[-C--:B------:R-:W-:Y:S01]  /*f660*/  FFMA.FTZ R3, R52, R36.reuse, -R3 ;  /* 0x0000002434037223 */ /* 0x080fe20000010803 */
[----:B------:R-:W-:-:S06]  /*f670*/  FFMA.FTZ R30, R30, R36, -R0 ;  /* 0x000000241e1e7223 */ /* 0x000fcc0000010800 */
[----:B------:R-:W-:Y:S01]  /*f680*/  MUFU.EX2 R164, R164 ;  /* 0x000000a400a47308 */ /* 0x000fe20000000800 */
[----:B------:R-:W-:-:S07]  /*f690*/  FFMA.FTZ R31, R31, R36, -R0 ;  /* 0x000000241f1f7223 */ /* 0x000fce0000010800 */
[----:B------:R-:W-:Y:S01]  /*f6a0*/  MUFU.EX2 R37, R37 ;  /* 0x0000002500257308 */ /* 0x000fe20000000800 */
[----:B------:R-:W-:-:S07]  /*f6b0*/  FFMA.FTZ R34, R34, R36, -R0 ;  /* 0x0000002422227223 */ /* 0x000fce0000010800 */
[----:B------:R-:W-:Y:S01]  /*f6c0*/  MUFU.EX2 R166, R166 ;  /* 0x000000a600a67308 */ /* 0x000fe20000000800 */
[----:B------:R-:W-:-:S07]  /*f6d0*/  FFMA.FTZ R45, R45, R36, -R0 ;  /* 0x000000242d2d7223 */ /* 0x000fce0000010800 */
[----:B------:R-:W-:Y:S01]  /*f6e0*/  MUFU.EX2 R39, R39 ;  /* 0x0000002700277308 */ /* 0x000fe20000000800 */
[----:B------:R-:W-:-:S07]  /*f6f0*/  FFMA.FTZ R47, R47, R36, -R0 ;  /* 0x000000242f2f7223 */ /* 0x000fce0000010800 */
[----:B------:R-:W-:Y:S01]  /*f700*/  MUFU.EX2 R168, R168 ;  /* 0x000000a800a87308 */ /* 0x000fe20000000800 */
[-CC-:B------:R-:W-:Y:S01]  /*f710*/  FFMA.FTZ R49, R49, R36.reuse, -R0.reuse ;  /* 0x0000002431317223 */ /* 0x180fe20000010800 */
[----:B------:R-:W-:-:S06]  /*f720*/  FFMA.FTZ R173, R51, R36, -R0 ;  /* 0x0000002433ad7223 */ /* 0x000fcc0000010800 */
[----:B------:R-:W-:Y:S01]  /*f730*/  MUFU.EX2 R170, R24 ;  /* 0x0000001800aa7308 */ /* 0x000fe20000000800 */
[----:B------:R-:W-:Y:S01]  /*f740*/  FFMA.FTZ R175, R20, R36, -R0 ;  /* 0x0000002414af7223 */ /* 0x000fe20000010800 */
[----:B0-----:R-:W4:Y:S06]  /*f750*/  LDL R26, [R1+0x220] ;  /* 0x00022000011a7983 */ /* 0x001f2c0000100800 */
[----:B------:R-:W0:Y:S08]  /*f760*/  MUFU.EX2 R163, R25 ;  /* 0x0000001900a37308 */ /* 0x000e300000000800 */
[----:B------:R0:W2:Y:S01]  /*f770*/  MUFU.EX2 R38, R27 ;  /* 0x0000001b00267308 */ /* 0x0000a20000000800 */
[----:B-1----:R-:W-:-:S07]  /*f780*/  FADD.FTZ R4, R43, R32 ;  /* 0x000000202b047221 */ /* 0x002fce0000010000 */
[----:B------:R-:W1:Y:S08]  /*f790*/  MUFU.EX2 R28, R28 ;  /* 0x0000001c001c7308 */ /* 0x000e700000000800 */
[----:B------:R-:W1:Y:S08]  /*f7a0*/  MUFU.EX2 R29, R29 ;  /* 0x0000001d001d7308 */ /* 0x000e700000000800 */
[----:B------:R-:W-:Y:S08]  /*f7b0*/  MUFU.EX2 R55, R48 ;  /* 0x0000003000377308 */ /* 0x000ff00000000800 */
[----:B------:R-:W-:Y:S08]  /*f7c0*/  MUFU.EX2 R42, R42 ;  /* 0x0000002a002a7308 */ /* 0x000ff00000000800 */
[----:B------:R-:W-:Y:S08]  /*f7d0*/  MUFU.EX2 R57, R46 ;  /* 0x0000002e00397308 */ /* 0x000ff00000000800 */
[----:B------:R-:W-:Y:S01]  /*f7e0*/  MUFU.EX2 R40, R40 ;  /* 0x0000002800287308 */ /* 0x000fe20000000800 */
[----:B------:R-:W-:Y:S01]  /*f7f0*/  F2FP.F16.F32.PACK_AB R161, R32, R43 ;  /* 0x0000002b20a1723e */ /* 0x000fe200000000ff */
[----:B0-----:R-:W4:Y:S04]  /*f800*/  LDL R27, [R1+0x224] ;  /* 0x00022400011b7983 */ /* 0x001f280000100800 */
[----:B------:R-:W4:Y:S02]  /*f810*/  LDL R51, [R1+0x284] ;  /* 0x0002840001337983 */ /* 0x000f240000100800 */
[----:B------:R0:W-:Y:S02]  /*f820*/  MUFU.EX2 R59, R3 ;  /* 0x00000003003b7308 */ /* 0x0001e40000000800 */
[----:B------:R-:W4:Y:S06]  /*f830*/  LDL R52, [R1+0x288] ;  /* 0x0002880001347983 */ /* 0x000f2c0000100800 */
[----:B------:R-:W1:Y:S01]  /*f840*/  MUFU.EX2 R30, R30 ;  /* 0x0000001e001e7308 */ /* 0x000e620000000800 */
[----:B0-----:R-:W-:-:S07]  /*f850*/  FADD.FTZ R3, R160, R7 ;  /* 0x00000007a0037221 */ /* 0x001fce0000010000 */
[----:B------:R-:W0:Y:S01]  /*f860*/  MUFU.EX2 R31, R31 ;  /* 0x0000001f001f7308 */ /* 0x000e220000000800 */
[----:B--2---:R-:W-:Y:S01]  /*f870*/  FADD.FTZ R14, R162, R3 ;  /* 0x00000003a20e7221 */ /* 0x004fe20000010000 */
[----:B------:R-:W-:-:S06]  /*f880*/  FADD.FTZ R3, R163, R4 ;  /* 0x00000004a3037221 */ /* 0x000fcc0000010000 */
[----:B------:R-:W2:Y:S01]  /*f890*/  MUFU.EX2 R34, R34 ;  /* 0x0000002200227308 */ /* 0x000ea20000000800 */
[----:B------:R-:W-:Y:S01]  /*f8a0*/  FADD.FTZ R15, R35, R14 ;  /* 0x0000000e230f7221 */ /* 0x000fe20000010000 */
[----:B------:R-:W-:-:S06]  /*f8b0*/  FADD.FTZ R3, R38, R3 ;  /* 0x0000000326037221 */ /* 0x000fcc0000010000 */
[----:B------:R-:W2:Y:S01]  /*f8c0*/  MUFU.EX2 R45, R45 ;  /* 0x0000002d002d7308 */ /* 0x000ea20000000800 */
[----:B------:R-:W-:Y:S01]  /*f8d0*/  FADD.FTZ R4, R164, R15 ;  /* 0x0000000fa4047221 */ /* 0x000fe20000010000 */
[----:B-1----:R-:W-:-:S06]  /*f8e0*/  FADD.FTZ R14, R28, R3 ;  /* 0x000000031c0e7221 */ /* 0x002fcc0000010000 */
[----:B------:R-:W1:Y:S01]  /*f8f0*/  MUFU.EX2 R47, R47 ;  /* 0x0000002f002f7308 */ /* 0x000e620000000800 */
[----:B------:R-:W-:Y:S01]  /*f900*/  FADD.FTZ R3, R37, R4 ;  /* 0x0000000425037221 */ /* 0x000fe20000010000 */
[----:B------:R-:W-:-:S06]  /*f910*/  FADD.FTZ R15, R29, R14 ;  /* 0x0000000e1d0f7221 */ /* 0x000fcc0000010000 */
[----:B------:R-:W1:Y:S01]  /*f920*/  MUFU.EX2 R44, R49 ;  /* 0x00000031002c7308 */ /* 0x000e620000000800 */
[----:B------:R-:W-:Y:S01]  /*f930*/  FADD.FTZ R14, R166, R3 ;  /* 0x00000003a60e7221 */ /* 0x000fe20000010000 */
[----:B------:R-:W-:Y:S01]  /*f940*/  FADD.FTZ R24, R30, R15 ;  /* 0x0000000f1e187221 */ /* 0x000fe20000010000 */
[----:B------:R-:W-:-:S05]  /*f950*/  FFMA.FTZ R4, R41, R36, -R0 ;  /* 0x0000002429047223 */ /* 0x000fca0000010800 */
[----:B------:R-:W1:Y:S01]  /*f960*/  MUFU.EX2 R173, R173 ;  /* 0x000000ad00ad7308 */ /* 0x000e620000000800 */
[----:B------:R-:W-:Y:S01]  /*f970*/  FADD.FTZ R3, R39, R14 ;  /* 0x0000000e27037221 */ /* 0x000fe20000010000 */
[----:B0-----:R-:W-:-:S06]  /*f980*/  FADD.FTZ R15, R31, R24 ;  /* 0x000000181f0f7221 */ /* 0x001fcc0000010000 */
[----:B------:R-:W-:Y:S01]  /*f990*/  MUFU.EX2 R175, R175 ;  /* 0x000000af00af7308 */ /* 0x000fe20000000800 */
[----:B------:R-:W-:Y:S01]  /*f9a0*/  FADD.FTZ R14, R168, R3 ;  /* 0x00000003a80e7221 */ /* 0x000fe20000010000 */
[----:B--2---:R-:W-:Y:S01]  /*f9b0*/  FADD.FTZ R20, R34, R15 ;  /* 0x0000000f22147221 */ /* 0x004fe20000010000 */
[----:B------:R-:W-:Y:S01]  /*f9c0*/  FFMA.FTZ R3, R33, R36, -R0 ;  /* 0x0000002421037223 */ /* 0x000fe20000010800 */
[----:B------:R-:W-:Y:S01]  /*f9d0*/  F2FP.F16.F32.PACK_AB R162, R35, R162 ;  /* 0x000000a223a2723e */ /* 0x000fe200000000ff */
[----:B------:R-:W-:Y:S01]  /*f9e0*/  FADD.FTZ R15, R53, R14 ;  /* 0x0000000e350f7221 */ /* 0x000fe20000010000 */
[----:B------:R-:W-:Y:S01]  /*f9f0*/  FADD.FTZ R20, R45, R20 ;  /* 0x000000142d147221 */ /* 0x000fe20000010000 */
[----:B------:R-:W-:Y:S01]  /*fa00*/  F2FP.F16.F32.PACK_AB R164, R37, R164 ;  /* 0x000000a425a4723e */ /* 0x000fe200000000ff */
[----:B------:R-:W0:Y:S01]  /*fa10*/  MUFU.EX2 R4, R4 ;  /* 0x0000000400047308 */ /* 0x000e220000000800 */
[----:B------:R-:W-:Y:S01]  /*fa20*/  FADD.FTZ R0, R170, R15 ;  /* 0x0000000faa007221 */ /* 0x000fe20000010000 */
[----:B-1----:R-:W-:Y:S01]  /*fa30*/  FADD.FTZ R15, R47, R20 ;  /* 0x000000142f0f7221 */ /* 0x002fe20000010000 */
[----:B------:R-:W-:Y:S01]  /*fa40*/  F2FP.F16.F32.PACK_AB R166, R39, R166 ;  /* 0x000000a627a6723e */ /* 0x000fe200000000ff */
[----:B------:R-:W2:Y:S01]  /*fa50*/  LDL R32, [R1+0x238] ;  /* 0x0002380001207983 */ /* 0x000ea20000100800 */
[----:B------:R-:W-:Y:S01]  /*fa60*/  FADD.FTZ R21, R55, R0 ;  /* 0x0000000037157221 */ /* 0x000fe20000010000 */
[----:B------:R-:W-:-:S02]  /*fa70*/  FADD.FTZ R0, R44, R15 ;  /* 0x0000000f2c007221 */ /* 0x000fc40000010000 */
[----:B------:R-:W1:Y:S01]  /*fa80*/  MUFU.EX2 R3, R3 ;  /* 0x0000000300037308 */ /* 0x000e620000000800 */
[----:B------:R-:W-:Y:S01]  /*fa90*/  FADD.FTZ R14, R42, R21 ;  /* 0x000000152a0e7221 */ /* 0x000fe20000010000 */
[----:B------:R-:W-:Y:S01]  /*faa0*/  FADD.FTZ R15, R173, R0 ;  /* 0x00000000ad0f7221 */ /* 0x000fe20000010000 */
[----:B------:R-:W-:Y:S01]  /*fab0*/  F2FP.F16.F32.PACK_AB R168, R53, R168 ;  /* 0x000000a835a8723e */ /* 0x000fe200000000ff */
[----:B------:R-:W2:Y:S01]  /*fac0*/  LDL R33, [R1+0x23c] ;  /* 0x00023c0001217983 */ /* 0x000ea20000100800 */
[----:B------:R-:W-:Y:S01]  /*fad0*/  FADD.FTZ R21, R57, R14 ;  /* 0x0000000e39157221 */ /* 0x000fe20000010000 */
[----:B------:R-:W-:Y:S02]  /*fae0*/  F2FP.F16.F32.PACK_AB R170, R55, R170 ;  /* 0x000000aa37aa723e */ /* 0x000fe400000000ff */
[----:B------:R-:W-:Y:S01]  /*faf0*/  F2FP.F16.F32.PACK_AB R172, R57, R42 ;  /* 0x0000002a39ac723e */ /* 0x000fe200000000ff */
[----:B0-----:R-:W-:Y:S01]  /*fb00*/  FADD.FTZ R0, R4, R15 ;  /* 0x0000000f04007221 */ /* 0x001fe20000010000 */
[----:B------:R-:W-:Y:S01]  /*fb10*/  FADD.FTZ R24, R40, R21 ;  /* 0x0000001528187221 */ /* 0x000fe20000010000 */
[----:B------:R-:W-:Y:S01]  /*fb20*/  F2FP.F16.F32.PACK_AB R174, R59, R40 ;  /* 0x000000283bae723e */ /* 0x000fe200000000ff */
[----:B------:R-:W2:Y:S01]  /*fb30*/  LDL R35, [R1+0x244] ;  /* 0x0002440001237983 */ /* 0x000ea20000100800 */
[----:B------:R-:W-:Y:S01]  /*fb40*/  FADD.FTZ R0, R175, R0 ;  /* 0x00000000af007221 */ /* 0x000fe20000010000 */
[----:B------:R-:W-:Y:S01]  /*fb50*/  FADD.FTZ R24, R59, R24 ;  /* 0x000000183b187221 */ /* 0x000fe20000010000 */
[----:B------:R-:W-:Y:S01]  /*fb60*/  F2FP.F16.F32.PACK_AB R163, R38, R163 ;  /* 0x000000a326a3723e */ /* 0x000fe200000000ff */
[----:B------:R-:W2:Y:S01]  /*fb70*/  LDL R36, [R1+0x248] ;  /* 0x0002480001247983 */ /* 0x000ea20000100800 */
[----:B-1----:R-:W-:Y:S01]  /*fb80*/  FADD.FTZ R25, R3, R0 ;  /* 0x0000000003197221 */ /* 0x002fe20000010000 */
[----:B------:R-:W-:-:S02]  /*fb90*/  F2FP.F16.F32.PACK_AB R165, R29, R28 ;  /* 0x0000001c1da5723e */ /* 0x000fc400000000ff */
[----:B------:R-:W-:Y:S01]  /*fba0*/  F2FP.F16.F32.PACK_AB R167, R31, R30 ;  /* 0x0000001e1fa7723e */ /* 0x000fe200000000ff */
[----:B------:R-:W2:Y:S04]  /*fbb0*/  LDL R28, [R1+0x228] ;  /* 0x00022800011c7983 */ /* 0x000ea80000100800 */
[----:B------:R0:W-:Y:S04]  /*fbc0*/  STL.64 [R1+0x1f0], R24 ;  /* 0x0001f01801007387 */ /* 0x0001e80000100a00 */
[----:B------:R-:W2:Y:S04]  /*fbd0*/  LD.E.64 R20, desc[UR36][R12.64+0x8] ;  /* 0x000008240c147980 */ /* 0x000ea8000c101b00 */
[----:B------:R-:W2:Y:S01]  /*fbe0*/  LD.E.64 R14, desc[UR36][R12.64] ;  /* 0x000000240c0e7980 */ /* 0x000ea2000c101b00 */
[----:B------:R-:W-:-:S02]  /*fbf0*/  F2FP.F16.F32.PACK_AB R169, R45, R34 ;  /* 0x000000222da9723e */ /* 0x000fc400000000ff */
[----:B------:R-:W-:Y:S01]  /*fc00*/  F2FP.F16.F32.PACK_AB R171, R44, R47 ;  /* 0x0000002f2cab723e */ /* 0x000fe200000000ff */
[----:B0-----:R-:W2:Y:S04]  /*fc10*/  LDL R24, [R1+0x218] ;  /* 0x0002180001187983 */ /* 0x001ea80000100800 */
[----:B------:R-:W2:Y:S04]  /*fc20*/  LDL R25, [R1+0x21c] ;  /* 0x00021c0001197983 */ /* 0x000ea80000100800 */
        /* <DEDUP_REMOVED lines=22> */
[----:B------:R-:W-:-:S02]  /*fd90*/  F2FP.F16.F32.PACK_AB R160, R7, R160 ;  /* 0x000000a007a0723e */ /* 0x000fc400000000ff */
[----:B------:R-:W-:Y:S01]  /*fda0*/  F2FP.F16.F32.PACK_AB R173, R4, R173 ;  /* 0x000000ad04ad723e */ /* 0x000fe200000000ff */
[----:B------:R-:W2:Y:S01]  /*fdb0*/  LDL R7, [R1+0x408] ;  /* 0x0004080001077983 */ /* 0x000ea20000100800 */
[----:B------:R-:W-:-:S03]  /*fdc0*/  F2FP.F16.F32.PACK_AB R175, R3, R175 ;  /* 0x000000af03af723e */ /* 0x000fc600000000ff */
[----:B------:R-:W2:Y:S04]  /*fdd0*/  LDL R3, [R1+0x400] ;  /* 0x0004000001037983 */ /* 0x000ea80000100800 */
[----:B------:R-:W2:Y:S04]  /*fde0*/  LDL R4, [R1+0x404] ;  /* 0x0004040001047983 */ /* 0x000ea80000100800 */
        /* <DEDUP_REMOVED lines=10> */
[----:B--2---:R-:W-:-:S03]  /*fe90*/  MOV R0, R20 ;  /* 0x0000001400007202 */ /* 0x004fc60000000f00 */
[----:B------:R-:W2:Y:S02]  /*fea0*/  LDL R20, [R1+0x210] ;  /* 0x0002100001147983 */ /* 0x000ea40000100800 */
[--C-:B------:R-:W-:Y:S02]  /*feb0*/  IMAD R15, R15, 0x2, R0.reuse ;  /* 0x000000020f0f7824 */ /* 0x100fe400078e0200 */
[----:B------:R-:W3:Y:S04]  /*fec0*/  LDL R21, [R1+0x214] ;  /* 0x0002140001157983 */ /* 0x000ee80000100800 */
[----:B------:R0:W-:Y:S02]  /*fed0*/  STSM.16.M88.4 [R0], R160 ;  /* 0x000000a000007844 */ /* 0x0001e40000000200 */
[----:B0-----:R-:W-:-:S02]  /*fee0*/  IMAD R0, R14, 0x2, R0 ;  /* 0x000000020e007824 */ /* 0x001fc400078e0200 */
[----:B------:R-:W-:-:S03]  /*fef0*/  IMAD R14, R14, 0x2, R15 ;  /* 0x000000020e0e7824 */ /* 0x000fc600078e020f */
[----:B------:R0:W-:Y:S04]  /*ff00*/  STSM.16.M88.4 [R0], R164 ;  /* 0x000000a400007844 */ /* 0x0001e80000000200 */
[----:B------:R-:W-:Y:S04]  /*ff10*/  STSM.16.M88.4 [R15], R168 ;  /* 0x000000a80f007844 */ /* 0x000fe80000000200 */
[----:B------:R1:W-:Y:S04]  /*ff20*/  STSM.16.M88.4 [R14], R172 ;  /* 0x000000ac0e007844 */ /* 0x0003e80000000200 */
[----:B0-----:R-:W4:Y:S04]  /*ff30*/  LDL R0, [R1+0x3fc] ;  /* 0x0003fc0001007983 */ /* 0x001f280000100800 */
[----:B-1----:R-:W4:Y:S01]  /*ff40*/  LDL R14, [R1+0x40c] ;  /* 0x00040c00010e7983 */ /* 0x002f220000100800 */
[----:B------:R-:W-:Y:S01]  /*ff50*/  IMAD R12, R145, 0x1000, R12 ;  /* 0x00001000910c7824 */ /* 0x000fe200078e020c */
[----:B------:R-:W-:-:S04]  /*ff60*/  R2UR UR7, R13 ;  /* 0x000000000d0772ca */ /* 0x000fc800000e0000 */
        /* <DEDUP_REMOVED lines=111> */
[----:B------:R0:W-:Y:S02]  /*10660*/  STL [R1+0x3f8], R144 ;  /* 0x0003f89001007387 */ /* 0x0001e40000100800 */
[----:B0-----:R-:W-:-:S06]  /*10670*/  WARPGROUP.ARRIVE ;  /* 0x00000000000079c5 */ /* 0x001fcc0000000000 */
[----:B------:R-:W-:Y:S01]  /*10680*/  HGMMA.64x256x16.F32 R24, R160, gdesc[UR4].tnspB, RZ, !UPT, gsb0 ;  /* 0x43e00004a0187df0 */ /* 0x000fe2000c0008ff */
[----:B--2---:R0:W-:Y:S04]  /*10690*/  STL [R1+0x210], R20 ;  /* 0x0002101401007387 */ /* 0x0041e80000100800 */
[----:B---3--:R1:W-:Y:S01]  /*106a0*/  STL [R1+0x214], R21 ;  /* 0x0002141501007387 */ /* 0x0083e20000100800 */
[----:B0-----:R-:W-:Y:S02]  /*106b0*/  VIADD R20, R12, 0x80 ;  /* 0x000000800c147836 */ /* 0x001fe40000000000 */
[----:B-1----:R-:W-:-:S03]  /*106c0*/  IMAD.MOV.U32 R21, RZ, RZ, R13 ;  /* 0x000000ffff157224 */ /* 0x002fc600078e000d */
[----:B------:R-:W-:Y:S02]  /*106d0*/  R2UR UR10, R20 ;  /* 0x00000000140a72ca */ /* 0x000fe400000e0000 */
[----:B------:R-:W-:Y:S01]  /*106e0*/  R2UR UR11, R21 ;  /* 0x00000000150b72ca */ /* 0x000fe200000e0000 */
[----:B----4-:R-:W-:Y:S04]  /*106f0*/  STL [R1+0x3fc], R0 ;  /* 0x0003fc0001007387 */ /* 0x010fe80000100800 */
[----:B------:R-:W-:Y:S04]  /*10700*/  STL [R1+0x400], R3 ;  /* 0x0004000301007387 */ /* 0x000fe80000100800 */
[----:B------:R-:W-:Y:S04]  /*10710*/  STL [R1+0x404], R4 ;  /* 0x0004040401007387 */ /* 0x000fe80000100800 */
[----:B------:R-:W-:Y:S04]  /*10720*/  STL [R1+0x408], R7 ;  /* 0x0004080701007387 */ /* 0x000fe80000100800 */
[----:B------:R0:W-:Y:S01]  /*10730*/  STL [R1+0x40c], R14 ;  /* 0x00040c0e01007387 */ /* 0x0001e20000100800 */
[----:B------:R-:W-:-:S02]  /*10740*/  IMAD.MOV.U32 R15, RZ, RZ, R13 ;  /* 0x000000ffff0f7224 */ /* 0x000fc400078e000d */
[----:B0-----:R-:W-:-:S03]  /*10750*/  VIADD R14, R12, 0x100 ;  /* 0x000001000c0e7836 */ /* 0x001fc60000000000 */
        /* <DEDUP_REMOVED lines=142> */
[----:B------:R-:W-:Y:S04]  /*11040*/  STL.128 [R1+0x400], R148 ;  /* 0x0004009401007387 */ /* 0x000fe80000100c00 */
        /* <DEDUP_REMOVED lines=10> */
[----:B0-----:R-:W4:Y:S04]  /*110f0*/  LDL R24, [R1+0x238] ;  /* 0x0002380001187983 */ /* 0x001f280000100800 */
[----:B------:R-:W4:Y:S04]  /*11100*/  LDL R25, [R1+0x23c] ;  /* 0x00023c0001197983 */ /* 0x000f280000100800 */
[----:B------:R-:W4:Y:S04]  /*11110*/  LDL R26, [R1+0x240] ;  /* 0x00024000011a7983 */ /* 0x000f280000100800 */
[----:B------:R-:W4:Y:S04]  /*11120*/  LDL R27, [R1+0x244] ;  /* 0x00024400011b7983 */ /* 0x000f280000100800 */
[----:B-1----:R-:W4:Y:S04]  /*11130*/  LDL R28, [R1+0x248] ;  /* 0x00024800011c7983 */ /* 0x002f280000100800 */
        /* <DEDUP_REMOVED lines=137> */
[----:B--2---:R2:W-:Y:S04]  /*119d0*/  STL [R1+0x258], R32 ;  /* 0x0002582001007387 */ /* 0x0045e80000100800 */
[----:B------:R2:W-:Y:S04]  /*119e0*/  STL [R1+0x25c], R33 ;  /* 0x00025c2101007387 */ /* 0x0005e80000100800 */
[----:B------:R2:W-:Y:S04]  /*119f0*/  STL [R1+0x260], R34 ;  /* 0x0002602201007387 */ /* 0x0005e80000100800 */
[----:B------:R2:W-:Y:S04]  /*11a00*/  STL [R1+0x264], R35 ;  /* 0x0002642301007387 */ /* 0x0005e80000100800 */
[----:B---3--:R2:W-:Y:S04]  /*11a10*/  STL [R1+0x268], R36 ;  /* 0x0002682401007387 */ /* 0x0085e80000100800 */
[----:B------:R2:W-:Y:S04]  /*11a20*/  STL [R1+0x26c], R37 ;  /* 0x00026c2501007387 */ /* 0x0005e80000100800 */
        /* <DEDUP_REMOVED lines=113> */
.L_x_6329:
[----:B------:R-:W-:Y:S05]  /*12140*/  BSYNC B0 ;  /* 0x0000000000007941 */ /* 0x000fea0003800000 */
.L_x_6328:
        /* <DEDUP_REMOVED lines=11> */
[----:B------:R-:W-:Y:S01]  /*12200*/  UIADD3 UR46, UR46, -0x2, URZ ;  /* 0xfffffffe2e2e7890 */ /* 0x000fe2000fffe03f */
[----:B--2---:R-:W-:-:S09]  /*12210*/  IMAD.SHL.U32 R4, R0, 0x40, RZ ;  /* 0x0000004000047824 */ /* 0x004fd200078e00ff */
[----:B------:R-:W-:Y:S01]  /*12220*/  @P0 IMAD.HI.U32 R5, R4, R5, RZ ;  /* 0x0000000504050227 */ /* 0x000fe200078e00ff */
[----:B------:R-:W-:-:S03]  /*12230*/  PLOP3.LUT P0, PT, PT, PT, UP0, 0x40, 0x0 ;  /* 0x000000000000781c */ /* 0x000fc60003f0e808 */
[----:B------:R-:W-:Y:S01]  /*12240*/  IMAD.MOV.U32 R0, RZ, RZ, R4 ;  /* 0x000000ffff007224 */ /* 0x000fe200078e0004 */
[----:B------:R-:W-:-:S05]  /*12250*/  @P1 SHF.R.U32.HI R0, RZ, R6, R5 ;  /* 0x00000006ff001219 */ /* 0x000fca0000011605 */
[----:B------:R-:W-:Y:S02]  /*12260*/  VIADD R3, R0, UR45 ;  /* 0x0000002d00037c36 */ /* 0x000fe40008000000 */
[----:B------:R-:W-:Y:S02]  /*12270*/  IMAD.U32 R0, RZ, RZ, UR46 ;  /* 0x0000002eff007e24 */ /* 0x000fe4000f8e00ff */
        /* <DEDUP_REMOVED lines=12> */
.L_x_6332:
[----:B------:R-:W-:-:S13]  /*12340*/  ISETP.NE.AND P0, PT, R9, 0x1, PT ;  /* 0x000000010900780c */ /* 0x000fda0003f05270 */
[----:B------:R-:W-:-:S05]  /*12350*/  @P0 IMAD.HI.U32 R10, R5, R10, RZ ;  /* 0x0000000a050a0227 */ /* 0x000fca00078e00ff */
[----:B------:R-:W-:-:S07]  /*12360*/  @P0 SHF.R.U32.HI R5, RZ, R11, R10 ;  /* 0x0000000bff050219 */ /* 0x000fce000001160a */
.L_x_6333:
[----:B------:R-:W-:Y:S05]  /*12370*/  BSYNC B0 ;  /* 0x0000000000007941 */ /* 0x000fea0003800000 */
.L_x_6331:
[----:B------:R-:W-:-:S05]  /*12380*/  IMAD R5, R5, R9, R9 ;  /* 0x0000000905057224 */ /* 0x000fca00078e0209 */
[----:B------:R-:W-:-:S07]  /*12390*/  VIMNMX R8, R8, R5, PT ;  /* 0x0000000508087248 */ /* 0x000fce0003fe0100 */
.L_x_6330:
[----:B------:R-:W-:Y:S01]  /*123a0*/  SHF.R.S32.HI R3, RZ, 0x1f, R8 ;  /* 0x0000001fff037819 */ /* 0x000fe20000011408 */
[----:B------:R-:W-:Y:S03]  /*123b0*/  BSSY B1, `(.L_x_6334) ;  /* 0x0000014000017945 */ /* 0x000fe60003800000 */
[----:B------:R-:W-:-:S04]  /*123c0*/  LEA.HI R3, R3, R8, RZ, 0x6 ;  /* 0x0000000803037211 */ /* 0x000fc800078f30ff */
[----:B------:R-:W-:-:S04]  /*123d0*/  SHF.R.S32.HI R3, RZ, 0x6, R3 ;  /* 0x00000006ff037819 */ /* 0x000fc80000011403 */
[----:B------:R-:W-:-:S04]  /*123e0*/  VIMNMX R3, R3, UR42, !PT ;  /* 0x0000002a03037c48 */ /* 0x000fc8000ffe0100 */
[----:B------:R-:W-:-:S13]  /*123f0*/  ISETP.GE.AND P0, PT, R0, R3, PT ;  /* 0x000000030000720c */ /* 0x000fda0003f06270 */
[----:B------:R-:W-:Y:S05]  /*12400*/  @!P0 BRA `(.L_x_6335) ;  /* 0x0000000000388947 */ /* 0x000fea0003800000 */
[----:B------:R-:W-:Y:S01]  /*12410*/  BSSY B0, `(.L_x_6336) ;  /* 0x000000b000007945 */ /* 0x000fe20003800000 */
.L_x_6337:
[C---:B------:R-:W-:Y:S01]  /*12420*/  IADD3 R6, P0, R2.reuse, 0x50, RZ ;  /* 0x0000005002067810 */ /* 0x040fe20007f1e0ff */
[C---:B------:R-:W-:Y:S01]  /*12430*/  VIADD R12, R2.reuse, 0x128 ;  /* 0x00000128020c7836 */ /* 0x040fe20000000000 */
[----:B------:R-:W-:Y:S02]  /*12440*/  IADD3 R28, P1, R2, 0xcc, RZ ;  /* 0x000000cc021c7810 */ /* 0x000fe40007f3e0ff */
[----:B------:R-:W-:Y:S01]  /*12450*/  MOV R13, 0x12490 ;  /* 0x00012490000d7802 */ /* 0x000fe20000000f00 */
[--C-:B------:R-:W-:Y:S02]  /*12460*/  IMAD.X R7, RZ, RZ, R18.reuse, P0 ;  /* 0x000000ffff077224 */ /* 0x100fe400000e0612 */
[----:B------:R-:W-:-:S08]  /*12470*/  IMAD.X R29, RZ, RZ, R18, P1 ;  /* 0x000000ffff1d7224 */ /* 0x000fd000008e0612 */
[----:B------:R-:W-:Y:S05]  /*12480*/  CALL.REL.NOINC `($_ZN7cutlass13device_kernelIN5flash11enable_sm90INS1_16FlashAttnFwdSm90INS1_25CollectiveMainloopFwdSm90ILi2EN4cute5tupleIJNS5_1CILi1EEES8_S8_EEENS6_IJNS7_ILi64EEESA_SA_EEELi512ENS_6half_tEfNS_4arch4Sm90ELb0ELb1ELb1ELb1ELb1ELb0ELb1ELb0ELb0ELb1ELb1ELb0EEENS1_21CollectiveEpilogueFwdINS6_IJSA_NS7_ILi512EEESA_EEES9_SC_SE_Li256ELb1ELb1ELb1ELb0EEENS1_36VarlenDynamicPersistentTileSchedulerILi64ELi64ELi256ELi128ELb1ELb1ELb1ELb1ELb0ELb1EEEEEEEEEvNT_6ParamsE$_ZZN5flash25CollectiveMainloopFwdSm90ILi2EN4cute5tupleIJNS1_1CILi1EEES4_S4_EEENS2_IJNS3_ILi64EEES6_S6_EEELi512EN7cutlass6half_tEfNS8_4arch4Sm90ELb0ELb1ELb1ELb1ELb1ELb0ELb1ELb0ELb0ELb1ELb1ELb0EE3mmaINS_16FlashAttnFwdSm90ISC_NS_21CollectiveEpilogueFwdINS2_IJS6_NS3_ILi512EEES6_EEES5_S9_SB_Li256ELb1ELb1ELb1ELb0EEENS_36VarlenDynamicPersistentTileSchedulerILi64ELi64ELi256ELi128ELb1ELb1ELb1ELb1ELb0ELb1EEEE13SharedStorageENS1_6TensorINS1_11ArrayEngineIfLm128EEENS1_6LayoutINS2_IJNS2_IJNS3_ILi2EEESR_NS3_ILi32EEEEEES4_S4_EEENS2_IJNS2_IJS4_SR_NS3_ILi4EEEEEENS3_ILi0EEESX_EEEEEEENS_7SoftmaxILi2ELi0EEEEEbRKNSC_6ParamsENS8_13PipelineAsyncILi2EEES17_RNS8_13PipelineStateILj2EEERT0_RT1_iRiRKNS_16SeqlenInfoQKNewKILb1ELb0EEENS2_IJiiiiEEERT_ENKUliT_T0_T1_E_clIZSD_ISM_S10_S12_EbS15_S17_S17_S1A_S1C_S1E_iS1F_S1J_S1K_S1M_EUlRS1N_iE1_NS3_ILb0EEENS3_ILb1EEEEEDaiS1N_S1O_S1P_) ;  /* 0x0000020400ec7944 */ /* 0x000fea0003c00000 */
[C---:B------:R-:W-:Y:S01]  /*12490*/  ISETP.GT.AND P0, PT, R0.reuse, R3, PT ;  /* 0x000000030000720c */ /* 0x040fe20003f04270 */
[----:B------:R-:W-:-:S12]  /*124a0*/  VIADD R0, R0, 0xffffffff ;  /* 0xffffffff00007836 */ /* 0x000fd80000000000 */
[----:B------:R-:W-:Y:S05]  /*124b0*/  @P0 BRA `(.L_x_6337) ;  /* 0xfffffffc00d80947 */ /* 0x000fea000383ffff */
[----:B------:R-:W-:Y:S05]  /*124c0*/  BSYNC B0 ;  /* 0x0000000000007941 */ /* 0x000fea0003800000 */
.L_x_6336:
[----:B------:R-:W2:Y:S02]  /*124d0*/  LDL R4, [R1+0x50] ;  /* 0x0000500001047983 */ /* 0x000ea40000100800 */
[----:B--2---:R-:W-:-:S07]  /*124e0*/  IMAD.SHL.U32 R4, R4, 0x40, RZ ;  /* 0x0000004004047824 */ /* 0x004fce00078e00ff */
.L_x_6335:
[----:B------:R-:W-:Y:S05]  /*124f0*/  BSYNC B1 ;  /* 0x0000000000017941 */ /* 0x000fea0003800000 */
.L_x_6334:
        /* <DEDUP_REMOVED lines=26> */
.L_x_6340:
[----:B------:R-:W-:Y:S02]  /*126a0*/  ULDC UR4, c[0x0][0xadc] ;  /* 0x0002b70000047ab9 */ /* 0x000fe40000000800 */
[----:B------:R-:W-:-:S05]  /*126b0*/  IMAD.U32 R7, RZ, RZ, UR4 ;  /* 0x00000004ff077e24 */ /* 0x000fca000f8e00ff */
[----:B------:R-:W-:-:S13]  /*126c0*/  ISETP.NE.AND P0, PT, R7, 0x1, PT ;  /* 0x000000010700780c */ /* 0x000fda0003f05270 */
[----:B------:R-:W0:Y:S02]  /*126d0*/  @P0 LDC.64 R8, c[0x0][0xae0] ;  /* 0x0002b800ff080b82 */ /* 0x000e240000000a00 */
[----:B0-----:R-:W-:-:S05]  /*126e0*/  @P0 IMAD.HI.U32 R6, R4, R8, RZ ;  /* 0x0000000804060227 */ /* 0x001fca00078e00ff */
[----:B------:R-:W-:-:S07]  /*126f0*/  @P0 SHF.R.U32.HI R4, RZ, R9, R6 ;  /* 0x00000009ff040219 */ /* 0x000fce0000011606 */
.L_x_6341:
[----:B------:R-:W-:Y:S05]  /*12700*/  BSYNC B0 ;  /* 0x0000000000007941 */ /* 0x000fea0003800000 */
.L_x_6339:
[----:B------:R-:W-:-:S05]  /*12710*/  IMAD R4, R4, R7, RZ ;  /* 0x0000000704047224 */ /* 0x000fca00078e02ff */
[----:B------:R-:W-:-:S07]  /*12720*/  VIMNMX R3, R3, R4, !PT ;  /* 0x0000000403037248 */ /* 0x000fce0007fe0100 */
.L_x_6338:
[----:B------:R-:W-:-:S05]  /*12730*/  VIADD R3, R3, 0x3f ;  /* 0x0000003f03037836 */ /* 0x000fca0000000000 */
[----:B------:R-:W-:-:S04]  /*12740*/  SHF.R.S32.HI R4, RZ, 0x1f, R3 ;  /* 0x0000001fff047819 */ /* 0x000fc80000011403 */
[----:B------:R-:W-:-:S04]  /*12750*/  LEA.HI R4, R4, R3, RZ, 0x6 ;  /* 0x0000000304047211 */ /* 0x000fc800078f30ff */
[----:B------:R-:W-:-:S04]  /*12760*/  SHF.R.S32.HI R4, RZ, 0x6, R4 ;  /* 0x00000006ff047819 */ /* 0x000fc80000011404 */
[----:B------:R-:W-:-:S04]  /*12770*/  VIMNMX R20, R4, UR42, !PT ;  /* 0x0000002a04147c48 */ /* 0x000fc8000ffe0100 */
[----:B------:R-:W-:-:S13]  /*12780*/  ISETP.GE.AND P0, PT, R0, R20, PT ;  /* 0x000000140000720c */ /* 0x000fda0003f06270 */
[----:B------:R-:W-:Y:S05]  /*12790*/  @!P0 BRA `(.L_x_6342) ;  /* 0x0000007000448947 */ /* 0x000fea0003800000 */
.L_x_6365:
        /* <DEDUP_REMOVED lines=20> */
.L_x_6344:
[----:B------:R-:W-:Y:S05]  /*128e0*/  BSYNC B0 ;  /* 0x0000000000007941 */ /* 0x000fea0003800000 */
.L_x_6343:
[----:B0-----:R-:W2:Y:S02]  /*128f0*/  LDL.64 R4, [R1+0x18] ;  /* 0x0000180001047983 */ /* 0x001ea40000100a00 */
[----:B--2---:R-:W-:Y:S02]  /*12900*/  MOV R3, R4 ;  /* 0x0000000400037202 */ /* 0x004fe40000000f00 */
[----:B-----5:R-:W-:-:S03]  /*12910*/  SHF.L.U32 R5, R8, 0x1f, RZ ;  /* 0x0000001f08057819 */ /* 0x020fc600000006ff */
[----:B------:R-:W-:-:S04]  /*12920*/  IMAD R6, R6, 0x8, R3 ;  /* 0x0000000806067824 */ /* 0x000fc800078e0203 */
[----:B------:R0:W1:Y:S01]  /*12930*/  SYNCS.PHASECHK.TRANS64.TRYWAIT P0, [R6+URZ], R5 ;  /* 0x00000005060075a7 */ /* 0x000062000800017f */
[----:B------:R0:W5:Y:S01]  /*12940*/  LDL.64 R8, [R1+0x1c8] ;  /* 0x0001c80001087983 */ /* 0x0001620000100a00 */
[----:B------:R-:W-:Y:S04]  /*12950*/  BSSY B0, `(.L_x_6345) ;  /* 0x0000003000007945 */ /* 0x000fe80003800000 */
[----:B------:R-:W-:Y:S05]  /*12960*/  @!P1 BRA `(.L_x_6346) ;  /* 0x0000000000049947 */ /* 0x000fea0003800000 */
[----:B------:R-:W-:Y:S01]  /*12970*/  BPT.TRAP 0x1 ;  /* 0x000000040000795c */ /* 0x000fe20000300000 */
.L_x_6346:
[----:B------:R-:W-:Y:S05]  /*12980*/  BSYNC B0 ;  /* 0x0000000000007941 */ /* 0x000fea0003800000 */
.L_x_6345:
[----:B------:R-:W-:Y:S04]  /*12990*/  BSSY B0, `(.L_x_6347) ;  /* 0x0000006000007945 */ /* 0x000fe80003800000 */
[----:B-1----:R-:W-:Y:S05]  /*129a0*/  @P0 BRA `(.L_x_6348) ;  /* 0x0000000000100947 */ /* 0x002fea0003800000 */
[----:B-----5:R-:W-:Y:S01]  /*129b0*/  IMAD R8, R8, 0x8, R3 ;  /* 0x0000000808087824 */ /* 0x020fe200078e0203 */
[----:B------:R-:W-:-:S04]  /*129c0*/  SHF.L.U32 R9, R9, 0x1f, RZ ;  /* 0x0000001f09097819 */ /* 0x000fc800000006ff */
[----:B------:R-:W1:Y:S02]  /*129d0*/  SYNCS.PHASECHK.TRANS64.TRYWAIT P0, [R8+URZ], R9 ;  /* 0x00000009080075a7 */ /* 0x000e64000800017f */
[----:B-1----:R-:W-:Y:S05]  /*129e0*/  @!P0 BRA `(.L_x_6349) ;  /* 0x000001c8000c8947 */ /* 0x002fea0003800000 */
.L_x_6348:
[----:B------:R-:W-:Y:S05]  /*129f0*/  BSYNC B0 ;  /* 0x0000000000007941 */ /* 0x000fea0003800000 */
.L_x_6347:
[----:B------:R-:W2:Y:S04]  /*12a00*/  LDL R3, [R1+0x1c8] ;  /* 0x0001c80001037983 */ /* 0x000ea80000100800 */
[----:B0-----:R-:W2:Y:S01]  /*12a10*/  LDL.64 R6, [R1+0x80] ;  /* 0x0000800001067983 */ /* 0x001ea20000100a00 */
[----:B------:R-:W-:Y:S05]  /*12a20*/  WARPSYNC.ALL ;  /* 0x0000000000007948 */ /* 0x000fea0003800000 */
[----:B------:R-:W3:Y:S04]  /*12a30*/  LDL.64 R4, [R1+0x78] ;  /* 0x0000780001047983 */ /* 0x000ee80000100a00 */
[----:B-1---5:R-:W4:Y:S04]  /*12a40*/  LDL.64 R8, [R1+0x78] ;  /* 0x0000780001087983 */ /* 0x022f280000100a00 */
        /* <DEDUP_REMOVED lines=52> */
.L_x_6351:
[----:B------:R-:W-:Y:S05]  /*12d90*/  BSYNC B0 ;  /* 0x0000000000007941 */ /* 0x000fea0003800000 */
.L_x_6350:
        /* <DEDUP_REMOVED lines=8> */
.L_x_6353:
[----:B------:R-:W-:Y:S05]  /*12e20*/  BSYNC B0 ;  /* 0x0000000000007941 */ /* 0x000fea0003800000 */
.L_x_6352:
[----:B------:R-:W-:Y:S04]  /*12e30*/  BSSY B0, `(.L_x_6354) ;  /* 0x0000004000007945 */ /* 0x000fe80003800000 */
[----:B-1----:R-:W-:Y:S05]  /*12e40*/  @P0 BRA `(.L_x_6355) ;  /* 0x0000000000080947 */ /* 0x002fea0003800000 */
[----:B------:R-:W1:Y:S02]  /*12e50*/  SYNCS.PHASECHK.TRANS64.TRYWAIT P0, [R4+URZ], R5 ;  /* 0x00000005040075a7 */ /* 0x000e64000800017f */
[----:B-1----:R-:W-:Y:S05]  /*12e60*/  @!P0 BRA `(.L_x_6356) ;  /* 0x000001c400008947 */ /* 0x002fea0003800000 */
.L_x_6355:
[----:B------:R-:W-:Y:S05]  /*12e70*/  BSYNC B0 ;  /* 0x0000000000007941 */ /* 0x000fea0003800000 */
.L_x_6354:
        /* <DEDUP_REMOVED lines=9> */
[----:B--2---:R-:W-:Y:S01]  /*12f10*/  ISETP.NE.U32.AND P0, PT, R12, RZ, PT ;  /* 0x000000ff0c00720c */ /* 0x004fe20003f05070 */
[----:B---3--:R-:W-:Y:S01]  /*12f20*/  IMAD R4, R13, 0x1000, R4 ;  /* 0x000010000d047824 */ /* 0x008fe200078e0204 */
[----:B------:R-:W-:Y:S01]  /*12f30*/  R2UR UR7, R5 ;  /* 0x00000000050772ca */ /* 0x000fe200000e0000 */
[----:B------:R-:W2:Y:S01]  /*12f40*/  LDL.64 R12, [R1+0x90] ;  /* 0x00009000010c7983 */ /* 0x000ea20000100a00 */
[----:B----4-:R-:W-:-:S09]  /*12f50*/  R2UR UR4, R14 ;  /* 0x000000000e0472ca */ /* 0x010fd200000e0000 */
[----:B------:R-:W-:Y:S01]  /*12f60*/  VOTEU.ANY UP0, P0 ;  /* 0x00000000003f7886 */ /* 0x000fe20000000100 */
[C---:B------:R-:W-:Y:S01]  /*12f70*/  R2UR UR6, R4.reuse ;  /* 0x00000000040672ca */ /* 0x040fe200000e0000 */
[----:B------:R-:W-:Y:S01]  /*12f80*/  VIADD R56, R4, 0x2 ;  /* 0x0000000204387836 */ /* 0x000fe20000000000 */
[----:B------:R-:W-:Y:S01]  /*12f90*/  R2UR UR5, R15 ;  /* 0x000000000f0572ca */ /* 0x000fe200000e0000 */
[----:B------:R-:W-:Y:S01]  /*12fa0*/  VIADD R6, R6, 0x2 ;  /* 0x0000000206067836 */ /* 0x000fe20000000000 */
[----:B------:R-:W3:Y:S11]  /*12fb0*/  LDL.64 R14, [R1+0x90] ;  /* 0x00009000010e7983 */ /* 0x000ef60000100a00 */
[----:B------:R-:W-:Y:S01]  /*12fc0*/  HGMMA.64x64x16.F32 R24, gdesc[UR4], R24, UP0, gsb0 ;  /* 0x00e00000041879f0 */ /* 0x000fe2000b800818 */
        /* <DEDUP_REMOVED lines=40> */
[----:B---3--:R-:W-:Y:S01]  /*13250*/  VIADD R14, R14, 0x202 ;  /* 0x000002020e0e7836 */ /* 0x008fe20000000000 */
        /* <DEDUP_REMOVED lines=109> */
[----:B----4-:R-:W-:-:S05]  /*13930*/  VIADD R14, R14, 0x606 ;  /* 0x000006060e0e7836 */ /* 0x010fca0000000000 */
[----:B------:R-:W0:Y:S04]  /*13940*/  S2R R58, SR_TID.X ;  /* 0x00000000003a7919 */ /* 0x000e280000002100 */
[----:B------:R-:W-:Y:S01]  /*13950*/  HGMMA.64x64x16.F32 R24, gdesc[UR4], R24, gsb0 ;  /* 0x00e00000041879f0 */ /* 0x000fe20008000818 */
[----:B------:R-:W-:Y:S01]  /*13960*/  VIADD R12, R4, 0x606 ;  /* 0x00000606040c7836 */ /* 0x000fe20000000000 */
[----:B------:R-:W4:Y:S01]  /*13970*/  LDL.64 R10, [R1+0x90] ;  /* 0x00009000010a7983 */ /* 0x000f220000100a00 */
[----:B------:R-:W-:Y:S01]  /*13980*/  IMAD.MOV.U32 R13, RZ, RZ, R5 ;  /* 0x000000ffff0d7224 */ /* 0x000fe200078e0005 */
[----:B------:R-:W-:Y:S02]  /*13990*/  R2UR UR4, R14 ;  /* 0x000000000e0472ca */ /* 0x000fe400000e0000 */
[----:B------:R-:W-:-:S02]  /*139a0*/  R2UR UR6, R12 ;  /* 0x000000000c0672ca */ /* 0x000fc400000e0000 */
[----:B------:R-:W-:Y:S02]  /*139b0*/  R2UR UR7, R13 ;  /* 0x000000000d0772ca */ /* 0x000fe400000e0000 */
[----:B------:R-:W-:Y:S02]  /*139c0*/  R2UR UR5, R15 ;  /* 0x000000000f0572ca */ /* 0x000fe400000e0000 */
[----:B0-----:R-:W-:Y:S01]  /*139d0*/  SHF.R.U32.HI R58, RZ, 0x7, R58 ;  /* 0x00000007ff3a7819 */ /* 0x001fe2000001163a */
[----:B------:R-:W-:Y:S02]  /*139e0*/  WARPGROUP.DEPBAR.LE gsb0, 0x0 ;  /* 0x00008000000079c5 */ /* 0x000fe40000010000 */
[----:B------:R-:W-:Y:S01]  /*139f0*/  WARPGROUP.ARRIVE ;  /* 0x00000000000079c5 */ /* 0x000fe20000000000 */
[----:B------:R-:W-:Y:S01]  /*13a00*/  IMAD.MOV.U32 R13, RZ, RZ, R5 ;  /* 0x000000ffff0d7224 */ /* 0x000fe200078e0005 */
[----:B------:R-:W-:Y:S01]  /*13a10*/  R2UR UR9, R57 ;  /* 0x00000000390972ca */ /* 0x000fe200000e0000 */
[----:B------:R-:W4:Y:S05]  /*13a20*/  LDL.64 R14, [R1+0x90] ;  /* 0x00009000010e7983 */ /* 0x000f2a0000100a00 */
[----:B------:R-:W-:Y:S01]  /*13a30*/  HGMMA.64x64x16.F32 R24, gdesc[UR4], R24, gsb0 ;  /* 0x00e00000041879f0 */ /* 0x000fe20008000818 */
[----:B------:R0:W1:Y:S02]  /*13a40*/  SHFL.IDX PT, R12, R58, RZ, 0x1f ;  /* 0x00001fff3a0c7589 */ /* 0x00006400000e0000 */
[----:B0-----:R-:W-:Y:S01]  /*13a50*/  VIADD R58, R4, 0x800 ;  /* 0x00000800043a7836 */ /* 0x001fe20000000000 */
[----:B------:R-:W-:Y:S01]  /*13a60*/  R2UR UR11, R13 ;  /* 0x000000000d0b72ca */ /* 0x000fe200000e0000 */
[----:B------:R-:W-:Y:S01]  /*13a70*/  UMOV UR4, 0x1 ;  /* 0x0000000100047882 */ /* 0x000fe20000000000 */
[----:B-1----:R-:W-:-:S04]  /*13a80*/  ISETP.GT.AND P0, PT, R12, 0x7f, PT ;  /* 0x0000007f0c00780c */ /* 0x002fc80003f04270 */
[----:B------:R-:W-:-:S04]  /*13a90*/  SEL R59, RZ, 0x2, !P0 ;  /* 0x00000002ff3b7807 */ /* 0x000fc80004000000 */
[----:B------:R-:W-:Y:S01]  /*13aa0*/  IADD3 R56, R56, 0x800, R59 ;  /* 0x0000080038387810 */ /* 0x000fe20007ffe03b */
[----:B------:R-:W-:Y:S01]  /*13ab0*/  IMAD.IADD R12, R59, 0x1, R58 ;  /* 0x000000013b0c7824 */ /* 0x000fe200078e023a */
[----:B------:R-:W-:Y:S02]  /*13ac0*/  UISETP.NE.U32.AND UP0, UPT, UR4, URZ, UPT ;  /* 0x0000003f0400728c */ /* 0x000fe4000bf05070 */
[----:B------:R-:W-:Y:S02]  /*13ad0*/  R2UR UR8, R56 ;  /* 0x00000000380872ca */ /* 0x000fe400000e0000 */
[----:B------:R-:W-:Y:S01]  /*13ae0*/  R2UR UR10, R12 ;  /* 0x000000000c0a72ca */ /* 0x000fe200000e0000 */
[----:B------:R-:W-:Y:S01]  /*13af0*/  IMAD.MOV.U32 R63, RZ, RZ, 0x4 ;  /* 0x00000004ff3f7424 */ /* 0x000fe200078e00ff */
[----:B------:R-:W4:Y:S01]  /*13b00*/  LDL.64 R12, [R1+0x90] ;  /* 0x00009000010c7983 */ /* 0x000f220000100a00 */
[----:B------:R-:W-:Y:S02]  /*13b10*/  WARPGROUP.DEPBAR.LE gsb0, 0x0 ;  /* 0x00008000000079c5 */ /* 0x000fe40000010000 */
[----:B------:R-:W-:-:S08]  /*13b20*/  WARPGROUP.ARRIVE ;  /* 0x00000000000079c5 */ /* 0x000fd00000000000 */
        /* <DEDUP_REMOVED lines=16> */
[----:B---3--:R-:W-:-:S02]  /*13c30*/  IADD3 R8, R63, 0x800, R8 ;  /* 0x000008003f087810 */ /* 0x008fc40007ffe008 */
[----:B------:R-:W-:Y:S02]  /*13c40*/  R2UR UR7, R57 ;  /* 0x00000000390772ca */ /* 0x000fe400000e0000 */
[----:B------:R-:W-:Y:S02]  /*13c50*/  R2UR UR6, R56 ;  /* 0x00000000380672ca */ /* 0x000fe400000e0000 */
[----:B------:R-:W-:Y:S02]  /*13c60*/  R2UR UR4, R8 ;  /* 0x00000000080472ca */ /* 0x000fe400000e0000 */
[----:B------:R-:W-:Y:S01]  /*13c70*/  R2UR UR5, R9 ;  /* 0x00000000090572ca */ /* 0x000fe200000e0000 */
[----:B------:R-:W-:Y:S01]  /*13c80*/  IMAD.MOV.U32 R8, RZ, RZ, 0x28 ;  /* 0x00000028ff087424 */ /* 0x000fe200078e00ff */
[----:B------:R-:W3:Y:S01]  /*13c90*/  LDL.64 R56, [R1+0x90] ;  /* 0x0000900001387983 */ /* 0x000ee20000100a00 */
        /* <DEDUP_REMOVED lines=31> */
[----:B------:R-:W4:Y:S07]  /*13e90*/  LDL.64 R10, [R1+0x90] ;  /* 0x00009000010a7983 */ /* 0x000f2e0000100a00 */
[----:B------:R-:W-:Y:S01]  /*13ea0*/  HGMMA.64x64x16.F32 R24, gdesc[UR4], R24, gsb0 ;  /* 0x00e00000041879f0 */ /* 0x000fe20008000818 */
[----:B------:R-:W-:Y:S01]  /*13eb0*/  IMAD.MOV.U32 R15, RZ, RZ, R5 ;  /* 0x000000ffff0f7224 */ /* 0x000fe200078e0005 */
        /* <DEDUP_REMOVED lines=91> */
[----:B------:R-:W-:-:S02]  /*14470*/  R2UR UR7, R11 ;  /* 0x000000000b0772ca */ /* 0x000fc400000e0000 */
[----:B------:R-:W-:Y:S01]  /*14480*/  R2UR UR4, R6 ;  /* 0x00000000060472ca */ /* 0x000fe200000e0000 */
[----:B------:R0:W5:Y:S01]  /*14490*/  LDL R11, [R1+0xc] ;  /* 0x00000c00010b7983 */ /* 0x0001620000100800 */
[----:B------:R-:W-:Y:S02]  /*144a0*/  R2UR UR6, R10 ;  /* 0x000000000a0672ca */ /* 0x000fe400000e0000 */
[----:B------:R-:W-:Y:S01]  /*144b0*/  R2UR UR5, R7 ;  /* 0x00000000070572ca */ /* 0x000fe200000e0000 */
[----:B------:R0:W5:Y:S01]  /*144c0*/  LDL R10, [R1+0x1c8] ;  /* 0x0001c800010a7983 */ /* 0x0001620000100800 */
[----:B------:R-:W-:Y:S02]  /*144d0*/  WARPGROUP.DEPBAR.LE gsb0, 0x0 ;  /* 0x00008000000079c5 */ /* 0x000fe40000010000 */
[----:B------:R-:W-:-:S09]  /*144e0*/  WARPGROUP.ARRIVE ;  /* 0x00000000000079c5 */ /* 0x000fd20000000000 */
        /* <DEDUP_REMOVED lines=74> */
.L_x_6358:
[----:B------:R-:W-:Y:S05]  /*14990*/  BSYNC B0 ;  /* 0x0000000000007941 */ /* 0x000fea0003800000 */
.L_x_6357:
[----:B------:R-:W2:Y:S02]  /*149a0*/  LDL.64 R4, [R1+0x20] ;  /* 0x0000200001047983 */ /* 0x000ea40000100a00 */
[----:B--2---:R-:W-:-:S05]  /*149b0*/  MOV R5, R4 ;  /* 0x0000000400057202 */ /* 0x004fca0000000f00 */
[----:B-----5:R-:W-:-:S05]  /*149c0*/  IMAD R10, R10, 0x8, R5 ;  /* 0x000000080a0a7824 */ /* 0x020fca00078e0205 */
[----:B------:R-:W-:-:S04]  /*149d0*/  PRMT R10, R11, 0x654, R10 ;  /* 0x000006540b0a7816 */ /* 0x000fc8000000000a */
[----:B------:R0:W-:Y:S01]  /*149e0*/  SYNCS.ARRIVE.TRANS64.RED.A1T0 RZ, [R10+URZ], RZ ;  /* 0x000000ff0aff79a7 */ /* 0x0001e2000810043f */
[----:B------:R-:W2:Y:S04]  /*149f0*/  LDL.64 R4, [R1+0x100] ;  /* 0x0001000001047983 */ /* 0x000ea80000100a00 */
[----:B------:R-:W3:Y:S04]  /*14a00*/  LDL R13, [R1+0x200] ;  /* 0x00020000010d7983 */ /* 0x000ee80000100800 */
[----:B--2---:R-:W2:Y:S04]  /*14a10*/  LD.E R6, desc[UR36][R4.64] ;  /* 0x0000002404067980 */ /* 0x004ea8000c101900 */
[----:B------:R-:W4:Y:S01]  /*14a20*/  LDL.64 R4, [R1+0x1e0] ;  /* 0x0001e00001047983 */ /* 0x000f220000100a00 */
[-C--:B--2---:R-:W-:Y:S01]  /*14a30*/  FMUL.FTZ R59, R24, R6.reuse ;  /* 0x00000006183b7220 */ /* 0x084fe20000410000 */
[-C--:B------:R-:W-:Y:S01]  /*14a40*/  FMUL.FTZ R56, R26, R6.reuse ;  /* 0x000000061a387220 */ /* 0x080fe20000410000 */
[-C--:B------:R-:W-:Y:S01]  /*14a50*/  FMUL.FTZ R57, R25, R6.reuse ;  /* 0x0000000619397220 */ /* 0x080fe20000410000 */
[-C--:B------:R-:W-:Y:S01]  /*14a60*/  FMUL.FTZ R3, R27, R6.reuse ;  /* 0x000000061b037220 */ /* 0x080fe20000410000 */
[-C--:B------:R-:W-:Y:S01]  /*14a70*/  FMUL.FTZ R58, R28, R6.reuse ;  /* 0x000000061c3a7220 */ /* 0x080fe20000410000 */
[-C--:B------:R-:W-:Y:S01]  /*14a80*/  FMUL.FTZ R60, R30, R6.reuse ;  /* 0x000000061e3c7220 */ /* 0x080fe20000410000 */
[----:B------:R-:W4:Y:S01]  /*14a90*/  MUFU.TANH R59, R59 ;  /* 0x0000003b003b7308 */ /* 0x000f220000002400 */
[-C--:B------:R-:W-:Y:S01]  /*14aa0*/  FMUL.FTZ R61, R29, R6.reuse ;  /* 0x000000061d3d7220 */ /* 0x080fe20000410000 */
[-C--:B------:R-:W-:Y:S01]  /*14ab0*/  FMUL.FTZ R30, R31, R6.reuse ;  /* 0x000000061f1e7220 */ /* 0x080fe20000410000 */
[-C--:B------:R-:W-:Y:S01]  /*14ac0*/  FMUL.FTZ R63, R32, R6.reuse ;  /* 0x00000006203f7220 */ /* 0x080fe20000410000 */
[-C--:B------:R-:W-:Y:S01]  /*14ad0*/  FMUL.FTZ R32, R34, R6.reuse ;  /* 0x0000000622207220 */ /* 0x080fe20000410000 */
[-C--:B------:R-:W-:Y:S01]  /*14ae0*/  FMUL.FTZ R62, R33, R6.reuse ;  /* 0x00000006213e7220 */ /* 0x080fe20000410000 */
[-C--:B------:R-:W-:Y:S01]  /*14af0*/  FMUL.FTZ R31, R35, R6.reuse ;  /* 0x00000006231f7220 */ /* 0x080fe20000410000 */
[-C--:B------:R-:W-:Y:S01]  /*14b00*/  FMUL.FTZ R65, R36, R6.reuse ;  /* 0x0000000624417220 */ /* 0x080fe20000410000 */
[----:B------:R-:W0:Y:S01]  /*14b10*/  MUFU.TANH R56, R56 ;  /* 0x0000003800387308 */ /* 0x000e220000002400 */
[-C--:B------:R-:W-:Y:S01]  /*14b20*/  FMUL.FTZ R35, R38, R6.reuse ;  /* 0x0000000626237220 */ /* 0x080fe20000410000 */
[-C--:B------:R-:W-:Y:S01]  /*14b30*/  FMUL.FTZ R64, R37, R6.reuse ;  /* 0x0000000625407220 */ /* 0x080fe20000410000 */
[-C--:B------:R-:W-:Y:S01]  /*14b40*/  FMUL.FTZ R34, R39, R6.reuse ;  /* 0x0000000627227220 */ /* 0x080fe20000410000 */
[-C--:B------:R-:W-:Y:S01]  /*14b50*/  FMUL.FTZ R67, R40, R6.reuse ;  /* 0x0000000628437220 */ /* 0x080fe20000410000 */
[-C--:B------:R-:W-:Y:S01]  /*14b60*/  FMUL.FTZ R38, R42, R6.reuse ;  /* 0x000000062a267220 */ /* 0x080fe20000410000 */
[-C--:B------:R-:W-:Y:S01]  /*14b70*/  FMUL.FTZ R66, R41, R6.reuse ;  /* 0x0000000629427220 */ /* 0x080fe20000410000 */
[----:B------:R-:W-:Y:S01]  /*14b80*/  FMUL.FTZ R39, R43, R6 ;  /* 0x000000062b277220 */ /* 0x000fe20000410000 */
[----:B------:R-:W1:Y:S01]  /*14b90*/  MUFU.TANH R57, R57 ;  /* 0x0000003900397308 */ /* 0x000e620000002400 */
[----:B----4-:R-:W-:Y:S01]  /*14ba0*/  FMNMX.FTZ R8, R59, R4, !PT ;  /* 0x000000043b087209 */ /* 0x010fe20007810000 */
[-C--:B------:R-:W-:Y:S01]  /*14bb0*/  FMUL.FTZ R44, R44, R6.reuse ;  /* 0x000000062c2c7220 */ /* 0x080fe20000410000 */
[-C--:B------:R-:W-:Y:S01]  /*14bc0*/  FMUL.FTZ R42, R46, R6.reuse ;  /* 0x000000062e2a7220 */ /* 0x080fe20000410000 */
[-C--:B------:R-:W-:Y:S01]  /*14bd0*/  FMUL.FTZ R43, R45, R6.reuse ;  /* 0x000000062d2b7220 */ /* 0x080fe20000410000 */
[-C--:B------:R-:W-:Y:S01]  /*14be0*/  FMUL.FTZ R40, R47, R6.reuse ;  /* 0x000000062f287220 */ /* 0x080fe20000410000 */
[-C--:B------:R-:W-:Y:S01]  /*14bf0*/  FMUL.FTZ R46, R48, R6.reuse ;  /* 0x00000006302e7220 */ /* 0x080fe20000410000 */
[-C--:B------:R-:W-:Y:S01]  /*14c00*/  FMUL.FTZ R41, R50, R6.reuse ;  /* 0x0000000632297220 */ /* 0x080fe20000410000 */
[----:B------:R-:W2:Y:S01]  /*14c10*/  MUFU.TANH R3, R3 ;  /* 0x0000000300037308 */ /* 0x000ea20000002400 */
[----:B0-----:R-:W-:Y:S01]  /*14c20*/  FMNMX.FTZ R10, R56, R5, !PT ;  /* 0x00000005380a7209 */ /* 0x001fe20007810000 */
[-C--:B------:R-:W-:Y:S01]  /*14c30*/  FMUL.FTZ R45, R49, R6.reuse ;  /* 0x00000006312d7220 */ /* 0x080fe20000410000 */
[-C--:B------:R-:W-:Y:S01]  /*14c40*/  FMUL.FTZ R36, R51, R6.reuse ;  /* 0x0000000633247220 */ /* 0x080fe20000410000 */
[-C--:B------:R-:W-:Y:S01]  /*14c50*/  FMUL.FTZ R47, R52, R6.reuse ;  /* 0x00000006342f7220 */ /* 0x080fe20000410000 */
[-C--:B------:R-:W-:Y:S01]  /*14c60*/  FMUL.FTZ R37, R54, R6.reuse ;  /* 0x0000000636257220 */ /* 0x080fe20000410000 */
[-C--:B------:R-:W-:Y:S01]  /*14c70*/  FMUL.FTZ R48, R53, R6.reuse ;  /* 0x0000000635307220 */ /* 0x080fe20000410000 */
[----:B------:R-:W-:Y:S01]  /*14c80*/  FMUL.FTZ R33, R55, R6 ;  /* 0x0000000637217220 */ /* 0x000fe20000410000 */
        /* <DEDUP_REMOVED lines=54> */
[----:B------:R-:W4:Y:S05]  /*14ff0*/  LDL.64 R8, [R1+0x1f0] ;  /* 0x0001f00001087983 */ /* 0x000f2a0000100a00 */
[----:B------:R-:W0:Y:S01]  /*15000*/  MUFU.TANH R33, R33 ;  /* 0x0000002100217308 */ /* 0x000e220000002400 */
[----:B-1----:R-:W-:Y:S02]  /*15010*/  FMNMX.FTZ R6, R37, R6, !PT ;  /* 0x0000000625067209 */ /* 0x002fe40007810000 */
[----:B--2---:R-:W-:-:S02]  /*15020*/  FMNMX.FTZ R10, R48, R7, !PT ;  /* 0x00000007300a7209 */ /* 0x004fc40007810000 */
[----:B0-----:R-:W-:-:S03]  /*15030*/  FMNMX.FTZ R11, R33, R6, !PT ;  /* 0x00000006210b7209 */ /* 0x001fc60007810000 */
[----:B------:R-:W0:Y:S04]  /*15040*/  SHFL.BFLY PT, R7, R10, 0x2, 0x1f ;  /* 0x0c401f000a077f89 */ /* 0x000e2800000e0000 */
[----:B------:R-:W-:Y:S04]  /*15050*/  STL.64 [R1+0x1e0], R10 ;  /* 0x0001e00a01007387 */ /* 0x000fe80000100a00 */
[----:B------:R-:W2:Y:S01]  /*15060*/  LDL R24, [R1+0x1e4] ;  /* 0x0001e40001187983 */ /* 0x000ea20000100800 */
[----:B0-----:R-:W-:-:S05]  /*15070*/  FMNMX.FTZ R12, R10, R7, !PT ;  /* 0x000000070a0c7209 */ /* 0x001fca0007810000 */
[----:B------:R-:W0:Y:S02]  /*15080*/  SHFL.BFLY PT, R7, R12, 0x1, 0x1f ;  /* 0x0c201f000c077f89 */ /* 0x000e2400000e0000 */
[----:B0-----:R-:W-:Y:S02]  /*15090*/  FMNMX.FTZ R14, R12, R7, !PT ;  /* 0x000000070c0e7209 */ /* 0x001fe40007810000 */
[----:B------:R-:W4:Y:S04]  /*150a0*/  LDL.64 R6, [R1+0xb8] ;  /* 0x0000b80001067983 */ /* 0x000f280000100a00 */
        /* <DEDUP_REMOVED lines=10> */
[----:B------:R-:W4:Y:S08]  /*15150*/  MUFU.EX2 R124, R4 ;  /* 0x00000004007c7308 */ /* 0x000f300000000800 */
[----:B------:R-:W0:Y:S01]  /*15160*/  MUFU.EX2 R123, R12 ;  /* 0x0000000c007b7308 */ /* 0x000e220000000800 */
[----:B------:R1:W-:Y:S01]  /*15170*/  STL [R1+0x1e4], R10 ;  /* 0x0001e40a01007387 */ /* 0x0003e20000100800 */
[----:B----4-:R-:W-:Y:S01]  /*15180*/  FMUL.FTZ R8, R124, R8 ;  /* 0x000000087c087220 */ /* 0x010fe20000410000 */
[----:B0-----:R-:W-:-:S05]  /*15190*/  FMUL.FTZ R9, R9, R123 ;  /* 0x0000007b09097220 */ /* 0x001fca0000410000 */
[----:B------:R1:W-:Y:S04]  /*151a0*/  STL.64 [R1+0x1f0], R8 ;  /* 0x0001f00801007387 */ /* 0x0003e80000100a00 */
[----:B------:R-:W2:Y:S01]  /*151b0*/  LD.E R5, desc[UR36][R6.64+0x4] ;  /* 0x0000042406057980 */ /* 0x000ea2000c101900 */
[----:B------:R-:W-:Y:S01]  /*151c0*/  BSSY B0, `(.L_x_6359) ;  /* 0x000000c000007945 */ /* 0x000fe20003800000 */
[----:B--2---:R-:W-:-:S13]  /*151d0*/  ISETP.NE.AND P0, PT, R5, RZ, PT ;  /* 0x000000ff0500720c */ /* 0x004fda0003f05270 */
[----:B-1----:R-:W-:Y:S05]  /*151e0*/  @P0 BRA `(.L_x_6360) ;  /* 0x0000000000240947 */ /* 0x002fea0003800000 */
        /* <DEDUP_REMOVED lines=9> */
.L_x_6360:
[----:B------:R-:W-:Y:S05]  /*15280*/  BSYNC B0 ;  /* 0x0000000000007941 */ /* 0x000fea0003800000 */
.L_x_6359:
        /* <DEDUP_REMOVED lines=9> */
.L_x_6362:
[----:B------:R-:W-:Y:S05]  /*15320*/  BSYNC B0 ;  /* 0x0000000000007941 */ /* 0x000fea0003800000 */
.L_x_6361:
        /* <DEDUP_REMOVED lines=35> */
[----:B------:R-:W4:Y:S01]  /*15560*/  LDL R146, [R1+0x1c8] ;  /* 0x0001c80001927983 */ /* 0x000f220000100800 */
[----:B--2---:R-:W-:-:S04]  /*15570*/  FMUL.FTZ R28, R28, R49 ;  /* 0x000000311c1c7220 */ /* 0x004fc80000410000 */
[-CC-:B------:R-:W-:Y:S01]  /*15580*/  FFMA.FTZ R174, R44, R49.reuse, -R28.reuse ;  /* 0x000000312cae7223 */ /* 0x180fe2000001081c */
[-C--:B------:R-:W-:Y:S01]  /*15590*/  FMUL.FTZ R44, R29, R49.reuse ;  /* 0x000000311d2c7220 */ /* 0x080fe20000410000 */
[----:B------:R-:W-:-:S03]  /*155a0*/  FFMA.FTZ R122, R59, R49, -R28 ;  /* 0x000000313b7a7223 */ /* 0x000fc6000001081c */
[-CC-:B------:R-:W-:Y:S01]  /*155b0*/  FFMA.FTZ R133, R56, R49.reuse, -R44.reuse ;  /* 0x0000003138857223 */ /* 0x180fe2000001082c */
[-C--:B------:R-:W-:Y:S01]  /*155c0*/  FFMA.FTZ R161, R3, R49.reuse, -R44 ;  /* 0x0000003103a17223 */ /* 0x080fe2000001082c */
[-C--:B------:R-:W-:Y:S01]  /*155d0*/  FFMA.FTZ R160, R57, R49.reuse, -R28 ;  /* 0x0000003139a07223 */ /* 0x080fe2000001081c */
[----:B------:R-:W3:Y:S01]  /*155e0*/  MUFU.EX2 R122, R122 ;  /* 0x0000007a007a7308 */ /* 0x000ee20000000800 */
[-C--:B------:R-:W-:Y:S01]  /*155f0*/  FFMA.FTZ R163, R60, R49.reuse, -R44 ;  /* 0x000000313ca37223 */ /* 0x080fe2000001082c */
[-C--:B------:R-:W-:Y:S01]  /*15600*/  FFMA.FTZ R121, R58, R49.reuse, -R28 ;  /* 0x000000313a797223 */ /* 0x080fe2000001081c */
[-C--:B------:R-:W-:Y:S01]  /*15610*/  FFMA.FTZ R132, R30, R49.reuse, -R44 ;  /* 0x000000311e847223 */ /* 0x080fe2000001082c */
[-C--:B------:R-:W-:Y:S01]  /*15620*/  FFMA.FTZ R162, R61, R49.reuse, -R28 ;  /* 0x000000313da27223 */ /* 0x080fe2000001081c */
[-C--:B------:R-:W-:Y:S01]  /*15630*/  FFMA.FTZ R165, R32, R49.reuse, -R44 ;  /* 0x0000003120a57223 */ /* 0x080fe2000001082c */
[-C--:B------:R-:W-:Y:S01]  /*15640*/  FFMA.FTZ R120, R63, R49.reuse, -R28 ;  /* 0x000000313f787223 */ /* 0x080fe2000001081c */
[-C--:B------:R-:W-:Y:S01]  /*15650*/  FFMA.FTZ R131, R31, R49.reuse, -R44 ;  /* 0x000000311f837223 */ /* 0x080fe2000001082c */
        /* <DEDUP_REMOVED lines=11> */
[-C--:B------:R-:W-:Y:S01]  /*15710*/  FFMA.FTZ R21, R48, R49.reuse, -R28 ;  /* 0x0000003130157223 */ /* 0x080fe2000001081c */
[-CC-:B------:R-:W-:Y:S01]  /*15720*/  FFMA.FTZ R167, R35, R49.reuse, -R44.reuse ;  /* 0x0000003123a77223 */ /* 0x180fe2000001082c */
[-CC-:B------:R-:W-:Y:S01]  /*15730*/  FFMA.FTZ R129, R34, R49.reuse, -R44.reuse ;  /* 0x0000003122817223 */ /* 0x180fe2000001082c */
[-CC-:B------:R-:W-:Y:S01]  /*15740*/  FFMA.FTZ R173, R38, R49.reuse, -R44.reuse ;  /* 0x0000003126ad7223 */ /* 0x180fe2000001082c */
[-C--:B------:R-:W-:Y:S01]  /*15750*/  FFMA.FTZ R127, R39, R49.reuse, -R44 ;  /* 0x00000031277f7223 */ /* 0x080fe2000001082c */
[----:B------:R-:W2:Y:S01]  /*15760*/  MUFU.EX2 R160, R160 ;  /* 0x000000a000a07308 */ /* 0x000ea20000000800 */
[----:B---3--:R-:W-:Y:S01]  /*15770*/  FADD.FTZ R3, R122, R8 ;  /* 0x000000087a037221 */ /* 0x008fe20000010000 */
[-CC-:B------:R-:W-:Y:S01]  /*15780*/  FFMA.FTZ R125, R42, R49.reuse, -R44.reuse ;  /* 0x000000312a7d7223 */ /* 0x180fe2000001082c */
[-CC-:B------:R-:W-:Y:S01]  /*15790*/  FFMA.FTZ R175, R40, R49.reuse, -R44.reuse ;  /* 0x0000003128af7223 */ /* 0x180fe2000001082c */
[----:B------:R-:W-:-:S04]  /*157a0*/  FFMA.FTZ R169, R41, R49, -R44 ;  /* 0x0000003129a97223 */ /* 0x000fc8000001082c */
[----:B------:R-:W-:Y:S01]  /*157b0*/  MUFU.EX2 R174, R174 ;  /* 0x000000ae00ae7308 */ /* 0x000fe20000000800 */
[----:B------:R-:W-:Y:S01]  /*157c0*/  FFMA.FTZ R171, R37, R49, -R44 ;  /* 0x0000003125ab7223 */ /* 0x000fe2000001082c */
[C---:B----4-:R-:W-:Y:S01]  /*157d0*/  FMUL.FTZ R25, R124.reuse, R25 ;  /* 0x000000197c197220 */ /* 0x050fe20000410000 */
[C---:B------:R-:W-:Y:S01]  /*157e0*/  FMUL.FTZ R24, R124.reuse, R24 ;  /* 0x000000187c187220 */ /* 0x040fe20000410000 */
[C---:B------:R-:W-:Y:S01]  /*157f0*/  FMUL.FTZ R27, R123.reuse, R27 ;  /* 0x0000001b7b1b7220 */ /* 0x040fe20000410000 */
[----:B------:R-:W-:Y:S01]  /*15800*/  FMUL.FTZ R26, R123, R26 ;  /* 0x0000001a7b1a7220 */ /* 0x000fe20000410000 */
[C---:B------:R-:W-:Y:S01]  /*15810*/  FMUL.FTZ R15, R124.reuse, R15 ;  /* 0x0000000f7c0f7220 */ /* 0x040fe20000410000 */
[C---:B------:R-:W-:Y:S01]  /*15820*/  FMUL.FTZ R14, R124.reuse, R14 ;  /* 0x0000000e7c0e7220 */ /* 0x040fe20000410000 */
[----:B------:R-:W3:Y:S01]  /*15830*/  MUFU.EX2 R163, R163 ;  /* 0x000000a300a37308 */ /* 0x000ee20000000800 */
[C---:B------:R-:W-:Y:S01]  /*15840*/  FMUL.FTZ R11, R124.reuse, R11 ;  /* 0x0000000b7c0b7220 */ /* 0x040fe20000410000 */
[C---:B------:R-:W-:Y:S01]  /*15850*/  FMUL.FTZ R10, R124.reuse, R10 ;  /* 0x0000000a7c0a7220 */ /* 0x040fe20000410000 */
[C---:B------:R-:W-:Y:S01]  /*15860*/  FMUL.FTZ R13, R124.reuse, R13 ;  /* 0x0000000d7c0d7220 */ /* 0x040fe20000410000 */
[C---:B------:R-:W-:Y:S01]  /*15870*/  FMUL.FTZ R12, R124.reuse, R12 ;  /* 0x0000000c7c0c7220 */ /* 0x040fe20000410000 */
[C---:B------:R-:W-:Y:S01]  /*15880*/  FMUL.FTZ R99, R124.reuse, R99 ;  /* 0x000000637c637220 */ /* 0x040fe20000410000 */
[C---:B------:R-:W-:Y:S01]  /*15890*/  FMUL.FTZ R98, R124.reuse, R98 ;  /* 0x000000627c627220 */ /* 0x040fe20000410000 */
[C---:B------:R-:W-:Y:S01]  /*158a0*/  FMUL.FTZ R97, R124.reuse, R97 ;  /* 0x000000617c617220 */ /* 0x040fe20000410000 */
[----:B------:R-:W4:Y:S01]  /*158b0*/  MUFU.EX2 R121, R121 ;  /* 0x0000007900797308 */ /* 0x000f220000000800 */
[----:B0-----:R-:W-:Y:S01]  /*158c0*/  FADD.FTZ R28, R133, R9 ;  /* 0x00000009851c7221 */ /* 0x001fe20000010000 */
[C---:B------:R-:W-:Y:S01]  /*158d0*/  FMUL.FTZ R96, R124.reuse, R96 ;  /* 0x000000607c607220 */ /* 0x040fe20000410000 */
[C---:B------:R-:W-:Y:S01]  /*158e0*/  FMUL.FTZ R101, R124.reuse, R93 ;  /* 0x0000005d7c657220 */ /* 0x040fe20000410000 */
[C---:B------:R-:W-:Y:S01]  /*158f0*/  FMUL.FTZ R100, R124.reuse, R92 ;  /* 0x0000005c7c647220 */ /* 0x040fe20000410000 */
[C---:B------:R-:W-:Y:S01]  /*15900*/  FMUL.FTZ R111, R124.reuse, R111 ;  /* 0x0000006f7c6f7220 */ /* 0x040fe20000410000 */
[C---:B------:R-:W-:Y:S01]  /*15910*/  FMUL.FTZ R110, R124.reuse, R110 ;  /* 0x0000006e7c6e7220 */ /* 0x040fe20000410000 */
[C---:B------:R-:W-:Y:S01]  /*15920*/  FMUL.FTZ R105, R124.reuse, R105 ;  /* 0x000000697c697220 */ /* 0x040fe20000410000 */
[----:B------:R-:W0:Y:S01]  /*15930*/  MUFU.EX2 R132, R132 ;  /* 0x0000008400847308 */ /* 0x000e220000000800 */
[C---:B------:R-:W-:Y:S01]  /*15940*/  FMUL.FTZ R104, R124.reuse, R104 ;  /* 0x000000687c687220 */ /* 0x040fe20000410000 */
[C---:B------:R-:W-:Y:S01]  /*15950*/  FMUL.FTZ R113, R124.reuse, R103 ;  /* 0x000000677c717220 */ /* 0x040fe20000410000 */
[----:B------:R-:W-:Y:S01]  /*15960*/  FMUL.FTZ R112, R124, R102 ;  /* 0x000000667c707220 */ /* 0x000fe20000410000 */
[C---:B------:R-:W-:Y:S01]  /*15970*/  FMUL.FTZ R109, R123.reuse, R109 ;  /* 0x0000006d7b6d7220 */ /* 0x040fe20000410000 */
[C---:B------:R-:W-:Y:S01]  /*15980*/  FMUL.FTZ R108, R123.reuse, R108 ;  /* 0x0000006c7b6c7220 */ /* 0x040fe20000410000 */
[C---:B------:R-:W-:Y:S01]  /*15990*/  FMUL.FTZ R115, R123.reuse, R107 ;  /* 0x0000006b7b737220 */ /* 0x040fe20000410000 */
[----:B------:R-:W-:Y:S01]  /*159a0*/  FMUL.FTZ R114, R123, R106 ;  /* 0x0000006a7b727220 */ /* 0x000fe20000410000 */
[----:B------:R-:W0:Y:S01]  /*159b0*/  MUFU.EX2 R162, R162 ;  /* 0x000000a200a27308 */ /* 0x000e220000000800 */
[----:B-1----:R-:W-:Y:S01]  /*159c0*/  FADD.FTZ R28, R161, R28 ;  /* 0x0000001ca11c7221 */ /* 0x002fe20000010000 */
[----:B--2---:R-:W-:Y:S01]  /*159d0*/  FADD.FTZ R8, R160, R3 ;  /* 0x00000003a0087221 */ /* 0x004fe20000010000 */
[C---:B------:R-:W-:Y:S01]  /*159e0*/  FMUL.FTZ R7, R123.reuse, R7 ;  /* 0x000000077b077220 */ /* 0x040fe20000410000 */
[----:B------:R-:W-:Y:S01]  /*159f0*/  FMUL.FTZ R6, R123, R6 ;  /* 0x000000067b067220 */ /* 0x000fe20000410000 */
[----:B------:R-:W2:Y:S03]  /*15a00*/  LDL.64 R62, [R1+0x3a0] ;  /* 0x0003a000013e7983 */ /* 0x000ea60000100a00 */
[----:B------:R-:W1:Y:S01]  /*15a10*/  MUFU.EX2 R165, R165 ;  /* 0x000000a500a57308 */ /* 0x000e620000000800 */
[----:B------:R-:W2:Y:S04]  /*15a20*/  LDL.64 R60, [R1+0x3b0] ;  /* 0x0003b000013c7983 */ /* 0x000ea80000100a00 */
[----:B------:R-:W2:Y:S03]  /*15a30*/  LDL.64 R58, [R1+0x3c0] ;  /* 0x0003c000013a7983 */ /* 0x000ea60000100a00 */
[----:B------:R-:W1:Y:S01]  /*15a40*/  MUFU.EX2 R120, R120 ;  /* 0x0000007800787308 */ /* 0x000e620000000800 */
[----:B---3--:R-:W-:Y:S01]  /*15a50*/  FADD.FTZ R9, R163, R28 ;  /* 0x0000001ca3097221 */ /* 0x008fe20000010000 */
[----:B----4-:R-:W-:Y:S01]  /*15a60*/  FADD.FTZ R3, R121, R8 ;  /* 0x0000000879037221 */ /* 0x010fe20000010000 */
[----:B------:R-:W3:Y:S04]  /*15a70*/  LDL.64 R64, [R1+0x340] ;  /* 0x0003400001407983 */ /* 0x000ee80000100a00 */
[----:B------:R-:W4:Y:S01]  /*15a80*/  LDL.64 R66, [R1+0x380] ;  /* 0x0003800001427983 */ /* 0x000f220000100a00 */
[----:B------:R-:W1:Y:S03]  /*15a90*/  MUFU.EX2 R131, R131 ;  /* 0x0000008300837308 */ /* 0x000e660000000800 */
[----:B------:R-:W2:Y:S04]  /*15aa0*/  LDL.64 R56, [R1+0x3d0] ;  /* 0x0003d00001387983 */ /* 0x000ea80000100a00 */
[----:B------:R-:W2:Y:S01]  /*15ab0*/  LDL.64 R46, [R1+0x268] ;  /* 0x00026800012e7983 */ /* 0x000ea20000100a00 */
[----:B------:R-:W1:Y:S01]  /*15ac0*/  MUFU.EX2 R164, R164 ;  /* 0x000000a400a47308 */ /* 0x000e620000000800 */
[----:B0-----:R-:W-:Y:S01]  /*15ad0*/  FADD.FTZ R8, R132, R9 ;  /* 0x0000000984087221 */ /* 0x001fe20000010000 */
[----:B------:R-:W-:Y:S01]  /*15ae0*/  FADD.FTZ R3, R162, R3 ;  /* 0x00000003a2037221 */ /* 0x000fe20000010000 */
[----:B------:R-:W2:Y:S05]  /*15af0*/  LDL.64 R34, [R1+0x278] ;  /* 0x0002780001227983 */ /* 0x000eaa0000100a00 */
[----:B------:R-:W0:Y:S08]  /*15b00*/  MUFU.EX2 R167, R167 ;  /* 0x000000a700a77308 */ /* 0x000e300000000800 */
[----:B------:R-:W0:Y:S01]  /*15b10*/  MUFU.EX2 R130, R130 ;  /* 0x0000008200827308 */ /* 0x000e220000000800 */
[----:B-1----:R-:W-:Y:S01]  /*15b20*/  FADD.FTZ R8, R165, R8 ;  /* 0x00000008a5087221 */ /* 0x002fe20000010000 */
[----:B------:R-:W-:Y:S01]  /*15b30*/  FADD.FTZ R3, R120, R3 ;  /* 0x0000000378037221 */ /* 0x000fe20000010000 */
[----:B------:R-:W2:Y:S05]  /*15b40*/  LDL.64 R42, [R1+0x288] ;  /* 0x00028800012a7983 */ /* 0x000eaa0000100a00 */
[----:B------:R-:W1:Y:S08]  /*15b50*/  MUFU.EX2 R129, R129 ;  /* 0x0000008100817308 */ /* 0x000e700000000800 */
[----:B------:R-:W1:Y:S01]  /*15b60*/  MUFU.EX2 R166, R166 ;  /* 0x000000a600a67308 */ /* 0x000e620000000800 */
[----:B------:R-:W-:Y:S01]  /*15b70*/  FADD.FTZ R8, R131, R8 ;  /* 0x0000000883087221 */ /* 0x000fe20000010000 */
[----:B------:R-:W-:Y:S01]  /*15b80*/  FADD.FTZ R3, R164, R3 ;  /* 0x00000003a4037221 */ /* 0x000fe20000010000 */
[----:B------:R-:W2:Y:S04]  /*15b90*/  LDL.64 R40, [R1+0x298] ;  /* 0x0002980001287983 */ /* 0x000ea80000100a00 */
[----:B------:R-:W2:Y:S01]  /*15ba0*/  LDL.64 R38, [R1+0x2a8] ;  /* 0x0002a80001267983 */ /* 0x000ea20000100a00 */
[----:B------:R-:W1:Y:S08]  /*15bb0*/  MUFU.EX2 R173, R173 ;  /* 0x000000ad00ad7308 */ /* 0x000e700000000800 */
[----:B------:R-:W1:Y:S01]  /*15bc0*/  MUFU.EX2 R128, R128 ;  /* 0x0000008000807308 */ /* 0x000e620000000800 */
[----:B0-----:R-:W-:Y:S01]  /*15bd0*/  FADD.FTZ R8, R167, R8 ;  /* 0x00000008a7087221 */ /* 0x001fe20000010000 */
[----:B------:R-:W-:-:S06]  /*15be0*/  FADD.FTZ R3, R130, R3 ;  /* 0x0000000382037221 */ /* 0x000fcc0000010000 */
[----:B------:R-:W0:Y:S08]  /*15bf0*/  MUFU.EX2 R127, R127 ;  /* 0x0000007f007f7308 */ /* 0x000e300000000800 */
[----:B------:R-:W0:Y:S01]  /*15c00*/  MUFU.EX2 R172, R172 ;  /* 0x000000ac00ac7308 */ /* 0x000e220000000800 */
[----:B-1----:R-:W-:Y:S01]  /*15c10*/  FADD.FTZ R8, R129, R8 ;  /* 0x0000000881087221 */ /* 0x002fe20000010000 */
[----:B------:R-:W-:-:S06]  /*15c20*/  FADD.FTZ R3, R166, R3 ;  /* 0x00000003a6037221 */ /* 0x000fcc0000010000 */
[----:B------:R-:W1:Y:S01]  /*15c30*/  MUFU.EX2 R125, R125 ;  /* 0x0000007d007d7308 */ /* 0x000e620000000800 */
[----:B------:R-:W-:Y:S01]  /*15c40*/  FFMA.FTZ R9, R36, R49, -R44 ;  /* 0x0000003124097223 */ /* 0x000fe2000001082c */
[----:B------:R-:W-:-:S06]  /*15c50*/  FADD.FTZ R8, R173, R8 ;  /* 0x00000008ad087221 */ /* 0x000fcc0000010000 */
[----:B------:R-:W1:Y:S01]  /*15c60*/  MUFU.EX2 R175, R175 ;  /* 0x000000af00af7308 */ /* 0x000e620000000800 */
[----:B------:R-:W-:-:S07]  /*15c70*/  FADD.FTZ R3, R128, R3 ;  /* 0x0000000380037221 */ /* 0x000fce0000010000 */
[----:B------:R-:W1:Y:S01]  /*15c80*/  MUFU.EX2 R126, R126 ;  /* 0x0000007e007e7308 */ /* 0x000e620000000800 */
[----:B0-----:R-:W-:Y:S01]  /*15c90*/  FADD.FTZ R28, R127, R8 ;  /* 0x000000087f1c7221 */ /* 0x001fe20000010000 */
[----:B------:R-:W-:-:S06]  /*15ca0*/  FADD.FTZ R3, R172, R3 ;  /* 0x00000003ac037221 */ /* 0x000fcc0000010000 */
[----:B------:R-:W-:Y:S01]  /*15cb0*/  MUFU.EX2 R193, R193 ;  /* 0x000000c100c17308 */ /* 0x000fe20000000800 */
[----:B------:R-:W-:-:S07]  /*15cc0*/  FFMA.FTZ R8, R33, R49, -R44 ;  /* 0x0000003121087223 */ /* 0x000fce000001082c */
[----:B------:R-:W0:Y:S01]  /*15cd0*/  MUFU.EX2 R169, R169 ;  /* 0x000000a900a97308 */ /* 0x000e220000000800 */
[----:B-1----:R-:W-:Y:S01]  /*15ce0*/  FADD.FTZ R28, R125, R28 ;  /* 0x0000001c7d1c7221 */ /* 0x002fe20000010000 */
[----:B------:R-:W-:Y:S01]  /*15cf0*/  FADD.FTZ R3, R174, R3 ;  /* 0x00000003ae037221 */ /* 0x000fe20000010000 */
[----:B------:R-:W2:Y:S04]  /*15d00*/  LDL.64 R44, [R1+0x3e0] ;  /* 0x0003e000012c7983 */ /* 0x000ea80000100a00 */
[----:B------:R-:W2:Y:S01]  /*15d10*/  LDL.64 R36, [R1+0x2b8] ;  /* 0x0002b80001247983 */ /* 0x000ea20000100a00 */
[----:B------:R-:W-:Y:S03]  /*15d20*/  MUFU.EX2 R168, R168 ;  /* 0x000000a800a87308 */ /* 0x000fe60000000800 */
[----:B------:R-:W2:Y:S04]  /*15d30*/  LDL.64 R92, [R1+0x348] ;  /* 0x00034800015c7983 */ /* 0x000ea80000100a00 */
[----:B------:R-:W2:Y:S01]  /*15d40*/  LDL.64 R102, [R1+0x388] ;  /* 0x0003880001667983 */ /* 0x000ea20000100a00 */
[----:B------:R-:W1:Y:S01]  /*15d50*/  MUFU.EX2 R9, R9 ;  /* 0x0000000900097308 */ /* 0x000e620000000800 */
[----:B------:R-:W-:Y:S01]  /*15d60*/  FADD.FTZ R30, R175, R28 ;  /* 0x0000001caf1e7221 */ /* 0x000fe20000010000 */
[----:B------:R-:W-:Y:S01]  /*15d70*/  FADD.FTZ R28, R126, R3 ;  /* 0x000000037e1c7221 */ /* 0x000fe20000010000 */
[----:B------:R-:W2:Y:S04]  /*15d80*/  LDL.64 R48, [R1+0x258] ;  /* 0x0002580001307983 */ /* 0x000ea80000100a00 */
[----:B------:R-:W2:Y:S01]  /*15d90*/  LDL.64 R32, [R1+0x2d8] ;  /* 0x0002d80001207983 */ /* 0x000ea20000100a00 */
[----:B------:R-:W-:Y:S08]  /*15da0*/  MUFU.EX2 R170, R170 ;  /* 0x000000aa00aa7308 */ /* 0x000ff00000000800 */
[----:B------:R-:W1:Y:S01]  /*15db0*/  MUFU.EX2 R171, R171 ;  /* 0x000000ab00ab7308 */ /* 0x000e620000000800 */
[----:B0-----:R-:W-:Y:S01]  /*15dc0*/  FADD.FTZ R30, R169, R30 ;  /* 0x0000001ea91e7221 */ /* 0x001fe20000010000 */
[----:B------:R-:W-:Y:S01]  /*15dd0*/  FADD.FTZ R3, R193, R28 ;  /* 0x0000001cc1037221 */ /* 0x000fe20000010000 */
[----:B------:R-:W2:Y:S05]  /*15de0*/  LDL.64 R106, [R1+0x3c8] ;  /* 0x0003c800016a7983 */ /* 0x000eaa0000100a00 */
[----:B------:R-:W0:Y:S08]  /*15df0*/  MUFU.EX2 R21, R21 ;  /* 0x0000001500157308 */ /* 0x000e300000000800 */
[----:B------:R-:W0:Y:S01]  /*15e00*/  MUFU.EX2 R8, R8 ;  /* 0x0000000800087308 */ /* 0x000e220000000800 */
[----:B-1----:R-:W-:Y:S01]  /*15e10*/  FADD.FTZ R30, R9, R30 ;  /* 0x0000001e091e7221 */ /* 0x002fe20000010000 */
[----:B------:R-:W-:-:S03]  /*15e20*/  FADD.FTZ R3, R168, R3 ;  /* 0x00000003a8037221 */ /* 0x000fc60000010000 */
[----:B------:R-:W-:Y:S01]  /*15e30*/  FADD.FTZ R29, R171, R30 ;  /* 0x0000001eab1d7221 */ /* 0x000fe20000010000 */
[----:B------:R-:W-:Y:S01]  /*15e40*/  FADD.FTZ R28, R170, R3 ;  /* 0x00000003aa1c7221 */ /* 0x000fe20000010000 */
[----:B------:R-:W2:Y:S03]  /*15e50*/  LDL.64 R30, [R1+0x2e8] ;  /* 0x0002e800011e7983 */ /* 0x000ea60000100a00 */
[----:B0-----:R-:W-:Y:S01]  /*15e60*/  FADD.FTZ R28, R21, R28 ;  /* 0x0000001c151c7221 */ /* 0x001fe20000010000 */
[----:B------:R-:W-:-:S05]  /*15e70*/  FADD.FTZ R29, R8, R29 ;  /* 0x0000001d081d7221 */ /* 0x000fca0000010000 */
[----:B------:R0:W-:Y:S01]  /*15e80*/  STL.64 [R1+0x1f0], R28 ;  /* 0x0001f01c01007387 */ /* 0x0001e20000100a00 */
[----:B------:R-:W-:Y:S06]  /*15e90*/  BAR.SYNC.DEFER_BLOCKING 0xf, 0x100 ;  /* 0x03c4000000007b1d */ /* 0x000fec0000010000 */
[----:B0-----:R-:W2:Y:S04]  /*15ea0*/  LDL.64 R28, [R1+0x2f8] ;  /* 0x0002f800011c7983 */ /* 0x001ea80000100a00 */
[----:B------:R-:W2:Y:S04]  /*15eb0*/  LD.E.64 R88, desc[UR36][R4.64+0x8] ;  /* 0x0000082404587980 */ /* 0x000ea8000c101b00 */
[----:B------:R-:W2:Y:S04]  /*15ec0*/  LD.E.64 R4, desc[UR36][R4.64] ;  /* 0x0000002404047980 */ /* 0x000ea8000c101b00 */
[----:B------:R0:W-:Y:S04]  /*15ed0*/  STL.64 [R1+0x400], R24 ;  /* 0x0004001801007387 */ /* 0x0001e80000100a00 */
[----:B------:R1:W-:Y:S04]  /*15ee0*/  STL.64 [R1+0x408], R26 ;  /* 0x0004081a01007387 */ /* 0x0003e80000100a00 */
[----:B------:R-:W-:Y:S04]  /*15ef0*/  STL.64 [R1+0x210], R14 ;  /* 0x0002100e01007387 */ /* 0x000fe80000100a00 */
        /* <DEDUP_REMOVED lines=8> */
[----:B------:R3:W-:Y:S04]  /*15f80*/  STL.64 [R1+0x218], R108 ;  /* 0x0002186c01007387 */ /* 0x0007e80000100a00 */
[----:B------:R3:W-:Y:S04]  /*15f90*/  STL.64 [R1+0x228], R114 ;  /* 0x0002287201007387 */ /* 0x0007e80000100a00 */
[----:B0-----:R-:W2:Y:S04]  /*15fa0*/  LDL.64 R24, [R1+0x2c8] ;  /* 0x0002c80001187983 */ /* 0x001ea80000100a00 */
[----:B-1----:R-:W2:Y:S04]  /*15fb0*/  LDL.64 R26, [R1+0x308] ;  /* 0x00030800011a7983 */ /* 0x002ea80000100a00 */
        /* <DEDUP_REMOVED lines=8> */
[----:B---3--:R-:W3:Y:S04]  /*16040*/  LDL.64 R112, [R1+0x3b8] ;  /* 0x0003b80001707983 */ /* 0x008ee80000100a00 */
[----:B------:R-:W3:Y:S04]  /*16050*/  LDL.64 R108, [R1+0x3d8] ;  /* 0x0003d800016c7983 */ /* 0x000ee80000100a00 */
[----:B------:R-:W3:Y:S04]  /*16060*/  LDL.64 R114, [R1+0x3e8] ;  /* 0x0003e80001727983 */ /* 0x000ee80000100a00 */
[----:B------:R0:W-:Y:S04]  /*16070*/  STL.64 [R1+0x238], R6 ;  /* 0x0002380601007387 */ /* 0x0001e80000100a00 */
        /* <DEDUP_REMOVED lines=11> */
[----:B------:R-:W3:Y:S01]  /*16130*/  LDL R145, [R1+0x23c] ;  /* 0x00023c0001917983 */ /* 0x000ee20000100800 */
        /* <DEDUP_REMOVED lines=28> */
[C---:B----4-:R-:W-:Y:S01]  /*16300*/  FMUL.FTZ R67, R124.reuse, R67 ;  /* 0x000000437c437220 */ /* 0x050fe20000410000 */
        /* <DEDUP_REMOVED lines=41> */
[----:B------:R-:W-:Y:S04]  /*165a0*/  STL.64 [R1+0x2a0], R118 ;  /* 0x0002a07601007387 */ /* 0x000fe80000100a00 */
[----:B------:R-:W-:Y:S04]  /*165b0*/  STL.64 [R1+0x2b0], R94 ;  /* 0x0002b05e01007387 */ /* 0x000fe80000100a00 */
[----:B------:R-:W-:Y:S04]  /*165c0*/  STL.64 [R1+0x2c0], R90 ;  /* 0x0002c05a01007387 */ /* 0x000fe80000100a00 */
[----:B------:R-:W-:Y:S01]  /*165d0*/  STL.64 [R1+0x2d0], R74 ;  /* 0x0002d04a01007387 */ /* 0x000fe20000100a00 */
[C---:B------:R-:W-:Y:S01]  /*165e0*/  FMUL.FTZ R31, R123.reuse, R31 ;  /* 0x0000001f7b1f7220 */ /* 0x040fe20000410000 */
[----:B------:R-:W-:-:S02]  /*165f0*/  FMUL.FTZ R30, R123, R30 ;  /* 0x0000001e7b1e7220 */ /* 0x000fc40000410000 */
[----:B------:R-:W-:Y:S04]  /*16600*/  STL.64 [R1+0x2e0], R76 ;  /* 0x0002e04c01007387 */ /* 0x000fe80000100a00 */
[----:B------:R-:W-:Y:S04]  /*16610*/  STL.64 [R1+0x2f0], R78 ;  /* 0x0002f04e01007387 */ /* 0x000fe80000100a00 */
        /* <DEDUP_REMOVED lines=9> */
[----:B------:R-:W-:Y:S01]  /*166b0*/  STL.64 [R1+0x370], R68 ;  /* 0x0003704401007387 */ /* 0x000fe20000100a00 */
[----:B------:R-:W-:-:S03]  /*166c0*/  MOV R3, R88 ;  /* 0x0000005800037202 */ /* 0x000fc60000000f00 */
        /* <DEDUP_REMOVED lines=35> */
[C---:B---3--:R-:W-:Y:S01]  /*16900*/  FMUL.FTZ R113, R123.reuse, R113 ;  /* 0x000000717b717220 */ /* 0x048fe20000410000 */
        /* <DEDUP_REMOVED lines=20> */
[----:B------:R-:W-:Y:S04]  /*16a50*/  STL.64 [R1+0x3a8], R110 ;  /* 0x0003a86e01007387 */ /* 0x000fe80000100a00 */
[----:B------:R-:W-:Y:S04]  /*16a60*/  STL.64 [R1+0x3b8], R112 ;  /* 0x0003b87001007387 */ /* 0x000fe80000100a00 */
[----:B------:R4:W-:Y:S04]  /*16a70*/  STL.64 [R1+0x3c8], R106 ;  /* 0x0003c86a01007387 */ /* 0x0009e80000100a00 */
[----:B------:R4:W-:Y:S04]  /*16a80*/  STL.64 [R1+0x3d8], R108 ;  /* 0x0003d86c01007387 */ /* 0x0009e80000100a00 */
[----:B------:R4:W-:Y:S04]  /*16a90*/  STL.64 [R1+0x3e8], R114 ;  /* 0x0003e87201007387 */ /* 0x0009e80000100a00 */
[----:B------:R4:W-:Y:S04]  /*16aa0*/  STL.64 [R1+0x3f8], R116 ;  /* 0x0003f87401007387 */ /* 0x0009e80000100a00 */
        /* <DEDUP_REMOVED lines=12> */
[----:B0-----:R-:W4:Y:S04]  /*16b70*/  LDL.64 R6, [R1+0x88] ;  /* 0x0000880001067983 */ /* 0x001f280000100a00 */
[----:B-1----:R-:W4:Y:S04]  /*16b80*/  LDL R10, [R1+0x240] ;  /* 0x00024000010a7983 */ /* 0x002f280000100800 */
        /* <DEDUP_REMOVED lines=115> */
[----:B------:R-:W-:Y:S01]  /*172c0*/  IMAD R6, R146, 0x1000, R6 ;  /* 0x0000100092067824 */ /* 0x000fe200078e0206 */
[----:B------:R-:W-:-:S02]  /*172d0*/  F2FP.F16.F32.PACK_AB R160, R160, R122 ;  /* 0x0000007aa0a0723e */ /* 0x000fc400000000ff */
[----:B------:R-:W-:Y:S01]  /*172e0*/  STL [R1+0x240], R10 ;  /* 0x0002400a01007387 */ /* 0x000fe20000100800 */
[----:B------:R-:W-:Y:S02]  /*172f0*/  F2FP.F16.F32.PACK_AB R161, R161, R133 ;  /* 0x00000085a1a1723e */ /* 0x000fe400000000ff */
[----:B------:R-:W-:Y:S01]  /*17300*/  F2FP.F16.F32.PACK_AB R162, R162, R121 ;  /* 0x00000079a2a2723e */ /* 0x000fe200000000ff */
[----:B------:R-:W-:Y:S01]  /*17310*/  STL [R1+0x244], R11 ;  /* 0x0002440b01007387 */ /* 0x000fe20000100800 */
[----:B------:R-:W-:Y:S02]  /*17320*/  F2FP.F16.F32.PACK_AB R163, R132, R163 ;  /* 0x000000a384a3723e */ /* 0x000fe400000000ff */
[----:B------:R-:W-:Y:S01]  /*17330*/  F2FP.F16.F32.PACK_AB R164, R164, R120 ;  /* 0x00000078a4a4723e */ /* 0x000fe200000000ff */
[----:B--2---:R-:W-:Y:S01]  /*17340*/  STL [R1+0x248], R12 ;  /* 0x0002480c01007387 */ /* 0x004fe20000100800 */
[----:B------:R-:W-:Y:S02]  /*17350*/  F2FP.F16.F32.PACK_AB R165, R131, R165 ;  /* 0x000000a583a5723e */ /* 0x000fe400000000ff */
[----:B------:R-:W-:Y:S01]  /*17360*/  F2FP.F16.F32.PACK_AB R166, R166, R130 ;  /* 0x00000082a6a6723e */ /* 0x000fe200000000ff */
[----:B------:R-:W-:Y:S01]  /*17370*/  STL [R1+0x24c], R13 ;  /* 0x00024c0d01007387 */ /* 0x000fe20000100800 */
[----:B------:R-:W-:-:S02]  /*17380*/  F2FP.F16.F32.PACK_AB R167, R129, R167 ;  /* 0x000000a781a7723e */ /* 0x000fc400000000ff */
[----:B------:R-:W-:Y:S01]  /*17390*/  F2FP.F16.F32.PACK_AB R172, R172, R128 ;  /* 0x00000080acac723e */ /* 0x000fe200000000ff */
[----:B------:R-:W-:Y:S01]  /*173a0*/  STL [R1+0x250], R14 ;  /* 0x0002500e01007387 */ /* 0x000fe20000100800 */
[----:B------:R-:W-:Y:S02]  /*173b0*/  F2FP.F16.F32.PACK_AB R173, R127, R173 ;  /* 0x000000ad7fad723e */ /* 0x000fe400000000ff */
[----:B------:R-:W-:Y:S01]  /*173c0*/  F2FP.F16.F32.PACK_AB R174, R126, R174 ;  /* 0x000000ae7eae723e */ /* 0x000fe200000000ff */
[----:B------:R-:W-:Y:S01]  /*173d0*/  STL [R1+0x254], R15 ;  /* 0x0002540f01007387 */ /* 0x000fe20000100800 */
[----:B------:R-:W-:-:S03]  /*173e0*/  F2FP.F16.F32.PACK_AB R175, R175, R125 ;  /* 0x0000007dafaf723e */ /* 0x000fc600000000ff */
[----:B------:R-:W-:Y:S04]  /*173f0*/  STL [R1+0x258], R24 ;  /* 0x0002581801007387 */ /* 0x000fe80000100800 */
[----:B------:R-:W-:Y:S04]  /*17400*/  STL [R1+0x25c], R25 ;  /* 0x00025c1901007387 */ /* 0x000fe80000100800 */
[----:B------:R-:W-:Y:S04]  /*17410*/  STL [R1+0x260], R26 ;  /* 0x0002601a01007387 */ /* 0x000fe80000100800 */
[----:B------:R0:W-:Y:S04]  /*17420*/  STL [R1+0x264], R27 ;  /* 0x0002641b01007387 */ /* 0x0001e80000100800 */
        /* <DEDUP_REMOVED lines=64> */
[----:B---3--:R-:W-:Y:S04]  /*17830*/  STL [R1+0x368], R92 ;  /* 0x0003685c01007387 */ /* 0x008fe80000100800 */
[----:B------:R-:W-:Y:S04]  /*17840*/  STL [R1+0x36c], R93 ;  /* 0x00036c5d01007387 */ /* 0x000fe80000100800 */
[----:B------:R-:W-:Y:S04]  /*17850*/  STL [R1+0x370], R94 ;  /* 0x0003705e01007387 */ /* 0x000fe80000100800 */
[----:B------:R3:W-:Y:S04]  /*17860*/  STL [R1+0x374], R95 ;  /* 0x0003745f01007387 */ /* 0x0007e80000100800 */
[----:B----4-:R-:W-:Y:S04]  /*17870*/  STL [R1+0x378], R96 ;  /* 0x0003786001007387 */ /* 0x010fe80000100800 */
        /* <DEDUP_REMOVED lines=23> */
[----:B------:R4:W-:Y:S04]  /*179f0*/  STL [R1+0x3d8], R123 ;  /* 0x0003d87b01007387 */ /* 0x0009e80000100800 */
[----:B------:R4:W-:Y:S04]  /*17a00*/  STL [R1+0x3dc], R124 ;  /* 0x0003dc7c01007387 */ /* 0x0009e80000100800 */
        /* <DEDUP_REMOVED lines=44> */
[----:B------:R-:W-:Y:S01]  /*17cd0*/  IMAD R5, R5, 0x2, R3 ;  /* 0x0000000205057824 */ /* 0x000fe200078e0203 */
[----:B------:R-:W-:-:S02]  /*17ce0*/  R2UR UR6, R6 ;  /* 0x00000000060672ca */ /* 0x000fc400000e0000 */
[----:B------:R0:W-:Y:S01]  /*17cf0*/  STSM.16.M88.4 [R3], R160 ;  /* 0x000000a003007844 */ /* 0x0001e20000000200 */
[----:B------:R-:W-:Y:S02]  /*17d00*/  R2UR UR7, R7 ;  /* 0x00000000070772ca */ /* 0x000fe400000e0000 */
[----:B------:R-:W-:Y:S02]  /*17d10*/  F2FP.F16.F32.PACK_AB R168, R168, R193 ;  /* 0x000000c1a8a8723e */ /* 0x000fe400000000ff */
[----:B------:R-:W-:Y:S02]  /*17d20*/  F2FP.F16.F32.PACK_AB R169, R9, R169 ;  /* 0x000000a909a9723e */ /* 0x000fe400000000ff */
[----:B------:R-:W-:Y:S02]  /*17d30*/  F2FP.F16.F32.PACK_AB R170, R21, R170 ;  /* 0x000000aa15aa723e */ /* 0x000fe400000000ff */
[----:B------:R-:W-:Y:S01]  /*17d40*/  F2FP.F16.F32.PACK_AB R171, R8, R171 ;  /* 0x000000ab08ab723e */ /* 0x000fe200000000ff */
[----:B0-----:R-:W-:-:S02]  /*17d50*/  IMAD R3, R4, 0x2, R3 ;  /* 0x0000000204037824 */ /* 0x001fc400078e0203 */
[----:B------:R-:W-:-:S03]  /*17d60*/  IMAD R4, R4, 0x2, R5 ;  /* 0x0000000204047824 */ /* 0x000fc600078e0205 */
[----:B------:R-:W-:Y:S04]  /*17d70*/  STSM.16.M88.4 [R3], R164 ;  /* 0x000000a403007844 */ /* 0x000fe80000000200 */
[----:B------:R0:W-:Y:S04]  /*17d80*/  STSM.16.M88.4 [R5], R172 ;  /* 0x000000ac05007844 */ /* 0x0001e80000000200 */
[----:B------:R1:W-:Y:S01]  /*17d90*/  STSM.16.M88.4 [R4], R168 ;  /* 0x000000a804007844 */ /* 0x0003e20000000200 */
[----:B0-----:R-:W-:Y:S02]  /*17da0*/  IMAD.MOV.U32 R5, RZ, RZ, R7 ;  /* 0x000000ffff057224 */ /* 0x001fe400078e0007 */
[----:B-1----:R-:W-:Y:S01]  /*17db0*/  VIADD R4, R6, 0x80 ;  /* 0x0000008006047836 */ /* 0x002fe20000000000 */
[----:B--2---:R-:W-:-:S06]  /*17dc0*/  WARPGROUP.ARRIVE ;  /* 0x00000000000079c5 */ /* 0x004fcc0000000000 */
[----:B------:R-:W-:Y:S01]  /*17dd0*/  HGMMA.64x256x16.F32 R24, R160, gdesc[UR4].tnspB, R24, gsb0 ;  /* 0x43e00004a0187df0 */ /* 0x000fe20008000818 */
[----:B------:R-:W-:Y:S02]  /*17de0*/  R2UR UR6, R4 ;  /* 0x00000000040672ca */ /* 0x000fe400000e0000 */
[----:B------:R-:W-:Y:S01]  /*17df0*/  R2UR UR7, R5 ;  /* 0x00000000050772ca */ /* 0x000fe200000e0000 */
[----:B------:R-:W-:Y:S02]  /*17e00*/  VIADD R4, R6, 0x100 ;  /* 0x0000010006047836 */ /* 0x000fe40000000000 */
        /* <DEDUP_REMOVED lines=279> */
[----:B------:R1:W-:Y:S04]  /*18f80*/  STL [R1+0x210], R4 ;  /* 0x0002100401007387 */ /* 0x0003e80000100800 */
        /* <DEDUP_REMOVED lines=128> */
[----:B-1----:R-:W4:Y:S04]  /*19790*/  LDL R4, [R1+0x28] ;  /* 0x0000280001047983 */ /* 0x002f280000100800 */
[----:B--2---:R3:W5:Y:S01]  /*197a0*/  LDL R3, [R1+0x1c8] ;  /* 0x0001c80001037983 */ /* 0x0047620000100800 */
[----:B------:R-:W-:Y:S01]  /*197b0*/  BSSY B0, `(.L_x_6363) ;  /* 0x0000006000007945 */ /* 0x000fe20003800000 */
[----:B------:R-:W-:Y:S06]  /*197c0*/  BAR.ARV 0xe, 0x100 ;  /* 0x0384000000007b1d */ /* 0x000fec0000002000 */
[----:B----4-:R-:W-:-:S04]  /*197d0*/  LOP3.LUT R4, R4, 0x1, RZ, 0xfc, !PT ;  /* 0x0000000104047812 */ /* 0x010fc800078efcff */
[----:B------:R-:W-:-:S13]  /*197e0*/  ISETP.NE.AND P0, PT, R4, 0x3, PT ;  /* 0x000000030400780c */ /* 0x000fda0003f05270 */
[----:B---3--:R-:W-:Y:S05]  /*197f0*/  @!P0 BRA `(.L_x_6364) ;  /* 0x0000000000048947 */ /* 0x008fea0003800000 */
[----:B------:R-:W-:Y:S01]  /*19800*/  BPT.TRAP 0x1 ;  /* 0x000000040000795c */ /* 0x000fe20000300000 */
.L_x_6364:
[----:B------:R-:W-:Y:S05]  /*19810*/  BSYNC B0 ;  /* 0x0000000000007941 */ /* 0x000fea0003800000 */
.L_x_6363:
        /* <DEDUP_REMOVED lines=9> */
.L_x_6342:
[----:B------:R-:W-:-:S13]  /*198b0*/  ISETP.GE.AND P0, PT, R0, UR42, PT ;  /* 0x0000002a00007c0c */ /* 0x000fda000bf06270 */
[----:B------:R-:W-:Y:S05]  /*198c0*/  @!P0 BRA `(.L_x_6366) ;  /* 0x0000007c00e08947 */ /* 0x000fea0003800000 */
.L_x_6399:
        /* <DEDUP_REMOVED lines=20> */
.L_x_6368:
[----:B------:R-:W-:Y:S05]  /*19a10*/  BSYNC B0 ;  /* 0x0000000000007941 */ /* 0x000fea0003800000 */
.L_x_6367:
        /* <DEDUP_REMOVED lines=9> */
.L_x_6370:
[----:B------:R-:W-:Y:S05]  /*19ab0*/  BSYNC B0 ;  /* 0x0000000000007941 */ /* 0x000fea0003800000 */
.L_x_6369:
[----:B------:R-:W-:Y:S04]  /*19ac0*/  BSSY B0, `(.L_x_6371) ;  /* 0x0000006000007945 */ /* 0x000fe80003800000 */
[----:B-1----:R-:W-:Y:S05]  /*19ad0*/  @P0 BRA `(.L_x_6372) ;  /* 0x0000000000100947 */ /* 0x002fea0003800000 */
[----:B-----5:R-:W-:Y:S01]  /*19ae0*/  IMAD R8, R8, 0x8, R3 ;  /* 0x0000000808087824 */ /* 0x020fe200078e0203 */
[----:B------:R-:W-:-:S04]  /*19af0*/  SHF.L.U32 R9, R9, 0x1f, RZ ;  /* 0x0000001f09097819 */ /* 0x000fc800000006ff */
[----:B------:R-:W1:Y:S02]  /*19b00*/  SYNCS.PHASECHK.TRANS64.TRYWAIT P0, [R8+URZ], R9 ;  /* 0x00000009080075a7 */ /* 0x000e64000800017f */
[----:B-1----:R-:W-:Y:S05]  /*19b10*/  @!P0 BRA `(.L_x_6373) ;  /* 0x0000015400e88947 */ /* 0x002fea0003800000 */
.L_x_6372:
[----:B------:R-:W-:Y:S05]  /*19b20*/  BSYNC B0 ;  /* 0x0000000000007941 */ /* 0x000fea0003800000 */
.L_x_6371:
        /* <DEDUP_REMOVED lines=57> */
.L_x_6375:
[----:B------:R-:W-:Y:S05]  /*19ec0*/  BSYNC B0 ;  /* 0x0000000000007941 */ /* 0x000fea0003800000 */
.L_x_6374:
        /* <DEDUP_REMOVED lines=8> */
.L_x_6377:
[----:B------:R-:W-:Y:S05]  /*19f50*/  BSYNC B0 ;  /* 0x0000000000007941 */ /* 0x000fea0003800000 */
.L_x_6376:
[----:B------:R-:W-:Y:S04]  /*19f60*/  BSSY B0, `(.L_x_6378) ;  /* 0x0000004000007945 */ /* 0x000fe80003800000 */
[----:B-1----:R-:W-:Y:S05]  /*19f70*/  @P0 BRA `(.L_x_6379) ;  /* 0x0000000000080947 */ /* 0x002fea0003800000 */
[----:B------:R-:W1:Y:S02]  /*19f80*/  SYNCS.PHASECHK.TRANS64.TRYWAIT P0, [R4+URZ], R5 ;  /* 0x00000005040075a7 */ /* 0x000e64000800017f */
[----:B-1----:R-:W-:Y:S05]  /*19f90*/  @!P0 BRA `(.L_x_6380) ;  /* 0x0000015000dc8947 */ /* 0x002fea0003800000 */
.L_x_6379:
[----:B------:R-:W-:Y:S05]  /*19fa0*/  BSYNC B0 ;  /* 0x0000000000007941 */ /* 0x000fea0003800000 */
.L_x_6378:
        /* <DEDUP_REMOVED lines=184> */
[----:B------:R-:W-:Y:S01]  /*1ab30*/  VIADD R58, R4, 0x800 ;  /* 0x00000800043a7836 */ /* 0x000fe20000000000 */
[----:B------:R-:W-:Y:S01]  /*1ab40*/  R2UR UR9, R21 ;  /* 0x00000000150972ca */ /* 0x000fe200000e0000 */
        /* <DEDUP_REMOVED lines=247> */
.L_x_6382:
[----:B------:R-:W-:Y:S05]  /*1bac0*/  BSYNC B0 ;  /* 0x0000000000007941 */ /* 0x000fea0003800000 */
.L_x_6381:
        /* <DEDUP_REMOVED lines=10> */
[----:B0-----:R-:W3:Y:S04]  /*1bb70*/  LDL.128 R8, [R1+0xe0] ;  /* 0x0000e00001087983 */ /* 0x001ee80000100c00 */
[----:B--2---:R-:W2:Y:S04]  /*1bb80*/  LD.E R57, desc[UR36][R4.64] ;  /* 0x0000002404397980 */ /* 0x004ea8000c101900 */
[----:B------:R-:W2:Y:S01]  /*1bb90*/  LDL.128 R4, [R1+0xd0] ;  /* 0x0000d00001047983 */ /* 0x000ea20000100c00 */
[----:B----4-:R-:W-:Y:S01]  /*1bba0*/  ISETP.NE.AND P0, PT, R12, 0x1, PT ;  /* 0x000000010c00780c */ /* 0x010fe20003f05270 */
[----:B------:R-:W-:Y:S01]  /*1bbb0*/  IMAD.SHL.U32 R69, R0, 0x40, RZ ;  /* 0x0000004000457824 */ /* 0x000fe200078e00ff */
[----:B---3--:R-:W-:Y:S01]  /*1bbc0*/  ISETP.GE.AND P1, PT, R9, 0x1, PT ;  /* 0x000000010900780c */ /* 0x008fe20003f26270 */
[----:B------:R-:W-:Y:S02]  /*1bbd0*/  BSSY B0, `(.L_x_6383) ;  /* 0x0000078000007945 */ /* 0x000fe40003800000 */
[----:B------:R-:W-:-:S02]  /*1bbe0*/  IMAD.IADD R68, R8, 0x1, -R69 ;  /* 0x0000000108447824 */ /* 0x000fc400078e0a45 */
[-C--:B--2---:R-:W-:Y:S01]  /*1bbf0*/  FMUL.FTZ R21, R28, R57.reuse ;  /* 0x000000391c157220 */ /* 0x084fe20000410000 */
[-C--:B------:R-:W-:Y:S01]  /*1bc00*/  FMUL.FTZ R28, R35, R57.reuse ;  /* 0x00000039231c7220 */ /* 0x080fe20000410000 */
[-C--:B------:R-:W-:Y:S01]  /*1bc10*/  FMUL.FTZ R35, R37, R57.reuse ;  /* 0x0000003925237220 */ /* 0x080fe20000410000 */
[----:B------:R-:W-:Y:S01]  /*1bc20*/  SHF.R.S32.HI R37, RZ, 0x1f, R58 ;  /* 0x0000001fff257819 */ /* 0x000fe2000001143a */
[-C--:B------:R-:W-:Y:S01]  /*1bc30*/  FMUL.FTZ R20, R25, R57.reuse ;  /* 0x0000003919147220 */ /* 0x080fe20000410000 */
[-C--:B------:R-:W-:Y:S02]  /*1bc40*/  FMUL.FTZ R25, R31, R57.reuse ;  /* 0x000000391f197220 */ /* 0x080fe40000410000 */
[----:B------:R-:W-:Y:S01]  /*1bc50*/  LEA.HI R31, R37, R58, RZ, 0x7 ;  /* 0x0000003a251f7211 */ /* 0x000fe200078f38ff */
[-C--:B------:R-:W-:Y:S01]  /*1bc60*/  FMUL.FTZ R62, R32, R57.reuse ;  /* 0x00000039203e7220 */ /* 0x080fe20000410000 */
[-C--:B------:R-:W-:Y:S02]  /*1bc70*/  FMUL.FTZ R32, R39, R57.reuse ;  /* 0x0000003927207220 */ /* 0x080fe40000410000 */
[----:B------:R-:W-:Y:S01]  /*1bc80*/  LOP3.LUT R39, R31, 0xffffff80, RZ, 0xc0, !PT ;  /* 0xffffff801f277812 */ /* 0x000fe200078ec0ff */
[-C--:B------:R-:W-:Y:S01]  /*1bc90*/  FMUL.FTZ R3, R26, R57.reuse ;  /* 0x000000391a037220 */ /* 0x080fe20000410000 */
[-C--:B------:R-:W-:Y:S01]  /*1bca0*/  FMUL.FTZ R44, R44, R57.reuse ;  /* 0x000000392c2c7220 */ /* 0x080fe20000410000 */
[----:B------:R-:W-:-:S02]  /*1bcb0*/  FMUL.FTZ R26, R34, R57 ;  /* 0x00000039221a7220 */ /* 0x000fc40000410000 */
[----:B------:R-:W-:Y:S02]  /*1bcc0*/  IMAD.IADD R39, R58, 0x1, -R39 ;  /* 0x000000013a277824 */ /* 0x000fe400078e0a27 */
[-C--:B------:R-:W-:Y:S01]  /*1bcd0*/  FMUL.FTZ R34, R36, R57.reuse ;  /* 0x0000003924227220 */ /* 0x080fe20000410000 */
[-C--:B------:R-:W-:Y:S01]  /*1bce0*/  FMUL.FTZ R36, R40, R57.reuse ;  /* 0x0000003928247220 */ /* 0x080fe20000410000 */
[----:B------:R0:W1:Y:S01]  /*1bcf0*/  MUFU.TANH R64, R44 ;  /* 0x0000002c00407308 */ /* 0x0000620000002400 */
[-C--:B------:R-:W-:Y:S01]  /*1bd00*/  FMUL.FTZ R45, R45, R57.reuse ;  /* 0x000000392d2d7220 */ /* 0x080fe20000410000 */
[----:B------:R-:W-:Y:S01]  /*1bd10*/  SHF.R.S32.HI R40, RZ, 0x1f, R39 ;  /* 0x0000001fff287819 */ /* 0x000fe20000011427 */
[-C--:B------:R-:W-:Y:S01]  /*1bd20*/  FMUL.FTZ R63, R33, R57.reuse ;  /* 0x00000039213f7220 */ /* 0x080fe20000410000 */
[-C--:B------:R-:W-:Y:S01]  /*1bd30*/  FMUL.FTZ R33, R38, R57.reuse ;  /* 0x0000003926217220 */ /* 0x080fe20000410000 */
[----:B------:R-:W-:Y:S01]  /*1bd40*/  FMUL.FTZ R38, R41, R57 ;  /* 0x0000003929267220 */ /* 0x000fe20000410000 */
[----:B------:R-:W-:-:S02]  /*1bd50*/  LEA.HI R41, R40, R39, RZ, 0x2 ;  /* 0x0000002728297211 */ /* 0x000fc400078f10ff */
[----:B0-----:R-:W-:Y:S01]  /*1bd60*/  LEA.HI R44, R37, R58, RZ, 0x2 ;  /* 0x0000003a252c7211 */ /* 0x001fe200078f10ff */
[----:B------:R0:W2:Y:S01]  /*1bd70*/  MUFU.TANH R66, R45 ;  /* 0x0000002d00427308 */ /* 0x0000a20000002400 */
[-C--:B------:R-:W-:Y:S01]  /*1bd80*/  FMUL.FTZ R14, R24, R57.reuse ;  /* 0x00000039180e7220 */ /* 0x080fe20000410000 */
[-C--:B------:R-:W-:Y:S01]  /*1bd90*/  FMUL.FTZ R24, R30, R57.reuse ;  /* 0x000000391e187220 */ /* 0x080fe20000410000 */
[----:B------:R-:W-:Y:S01]  /*1bda0*/  FMUL.FTZ R30, R42, R57 ;  /* 0x000000392a1e7220 */ /* 0x000fe20000410000 */
[--C-:B------:R-:W-:Y:S02]  /*1bdb0*/  SHF.R.S32.HI R37, RZ, 0x2, R41.reuse ;  /* 0x00000002ff257819 */ /* 0x100fe40000011429 */
[----:B------:R-:W-:Y:S02]  /*1bdc0*/  SHF.R.S32.HI R42, RZ, 0x1f, R41 ;  /* 0x0000001fff2a7819 */ /* 0x000fe40000011429 */
[----:B0-----:R-:W-:Y:S02]  /*1bdd0*/  LOP3.LUT R45, R44, 0xfffffffc, RZ, 0xc0, !PT ;  /* 0xfffffffc2c2d7812 */ /* 0x001fe400078ec0ff */
[----:B------:R-:W-:-:S03]  /*1bde0*/  LEA.HI R42, R42, R37, RZ, 0x3 ;  /* 0x000000252a2a7211 */ /* 0x000fc600078f18ff */
[----:B------:R-:W-:Y:S01]  /*1bdf0*/  IMAD.IADD R45, R58, 0x1, -R45 ;  /* 0x000000013a2d7824 */ /* 0x000fe200078e0a2d */
[----:B------:R-:W-:Y:S02]  /*1be00*/  LEA.HI R40, R40, R39, RZ, 0x5 ;  /* 0x0000002728287211 */ /* 0x000fe400078f28ff */
[----:B------:R-:W-:Y:S02]  /*1be10*/  LOP3.LUT R42, R42, 0xfffffff8, RZ, 0xc0, !PT ;  /* 0xfffffff82a2a7812 */ /* 0x000fe400078ec0ff */
[----:B------:R-:W-:Y:S02]  /*1be20*/  LEA.HI R44, R45, R45, RZ, 0x1 ;  /* 0x0000002d2d2c7211 */ /* 0x000fe400078f08ff */
[----:B------:R-:W-:Y:S02]  /*1be30*/  SHF.R.S32.HI R40, RZ, 0x5, R40 ;  /* 0x00000005ff287819 */ /* 0x000fe40000011428 */
[----:B------:R-:W-:Y:S01]  /*1be40*/  LOP3.LUT R44, R44, 0x1ffffffe, RZ, 0xc0, !PT ;  /* 0x1ffffffe2c2c7812 */ /* 0x000fe200078ec0ff */
[----:B------:R-:W-:-:S02]  /*1be50*/  IMAD.IADD R42, R37, 0x1, -R42 ;  /* 0x00000001252a7824 */ /* 0x000fc400078e0a2a */
[----:B------:R-:W-:Y:S02]  /*1be60*/  IMAD R59, R59, 0x4, R40 ;  /* 0x000000043b3b7824 */ /* 0x000fe400078e0228 */
[----:B------:R-:W-:Y:S02]  /*1be70*/  IMAD.IADD R44, R45, 0x1, -R44 ;  /* 0x000000012d2c7824 */ /* 0x000fe400078e0a2c */
[----:B------:R-:W-:-:S04]  /*1be80*/  IMAD.U32 R45, R59, 0x10, R42 ;  /* 0x000000103b2d7824 */ /* 0x000fc800078e002a */
[----:B------:R-:W-:-:S04]  /*1be90*/  IMAD R44, R44, 0x8, R45 ;  /* 0x000000082c2c7824 */ /* 0x000fc800078e022d */
[----:B------:R-:W-:Y:S01]  /*1bea0*/  @P0 IMAD.HI.U32 R13, R44, R13, RZ ;  /* 0x0000000d2c0d0227 */ /* 0x000fe200078e00ff */
[----:B------:R-:W-:-:S04]  /*1beb0*/  LOP3.LUT R40, R41, 0x7ffffffc, RZ, 0xc0, !PT ;  /* 0x7ffffffc29287812 */ /* 0x000fc800078ec0ff */
[----:B------:R-:W-:Y:S01]  /*1bec0*/  @P0 SHF.R.U32.HI R44, RZ, R60, R13 ;  /* 0x0000003cff2c0219 */ /* 0x000fe2000001160d */
[----:B------:R-:W-:-:S04]  /*1bed0*/  IMAD.IADD R40, R39, 0x1, -R40 ;  /* 0x0000000127287824 */ /* 0x000fc800078e0a28 */
[----:B------:R-:W0:Y:S01]  /*1bee0*/  SHFL.IDX PT, R41, R44, RZ, 0x1c1f ;  /* 0x001c1fff2c297589 */ /* 0x000e2200000e0000 */
[-C--:B------:R-:W-:Y:S01]  /*1bef0*/  FMUL.FTZ R15, R27, R57.reuse ;  /* 0x000000391b0f7220 */ /* 0x080fe20000410000 */
        /* <DEDUP_REMOVED lines=44> */
[----:B------:R-:W1:Y:S08]  /*1c1c0*/  MUFU.TANH R13, R13 ;  /* 0x0000000d000d7308 */ /* 0x000e700000002400 */
[----:B------:R-:W1:Y:S01]  /*1c1d0*/  MUFU.TANH R54, R54 ;  /* 0x0000003600367308 */ /* 0x000e620000002400 */
[----:B------:R-:W-:-:S02]  /*1c1e0*/  IMAD.IADD R58, R42, 0x1, R7 ;  /* 0x000000012a3a7824 */ /* 0x000fc400078e0207 */
[----:B------:R-:W-:Y:S02]  /*1c1f0*/  IMAD.IADD R60, R42, 0x1, R39 ;  /* 0x000000012a3c7824 */ /* 0x000fe400078e0227 */
[--C-:B0-----:R-:W-:Y:S02]  /*1c200*/  IMAD.IADD R6, R58, 0x1, R41.reuse ;  /* 0x000000013a067824 */ /* 0x101fe400078e0229 */
        /* <DEDUP_REMOVED lines=12> */
.L_x_6386:
[----:B------:R-:W-:-:S13]  /*1c2d0*/  ISETP.NE.AND P0, PT, R9, 0x1, PT ;  /* 0x000000010900780c */ /* 0x000fda0003f05270 */
[----:B------:R-:W-:-:S05]  /*1c2e0*/  @P0 IMAD.HI.U32 R42, R8, R10, RZ ;  /* 0x0000000a082a0227 */ /* 0x000fca00078e00ff */
[----:B------:R-:W-:-:S07]  /*1c2f0*/  @P0 SHF.R.U32.HI R8, RZ, R11, R42 ;  /* 0x0000000bff080219 */ /* 0x000fce000001162a */
.L_x_6387:
[----:B------:R-:W-:Y:S05]  /*1c300*/  BSYNC B1 ;  /* 0x0000000000017941 */ /* 0x000fea0003800000 */
.L_x_6385:
[----:B------:R-:W-:-:S04]  /*1c310*/  IMAD R39, R8, R9, -R69 ;  /* 0x0000000908277224 */ /* 0x000fc800078e0a45 */
[----:B------:R-:W-:-:S05]  /*1c320*/  IMAD R8, R40, -0x2, R39 ;  /* 0xfffffffe28087824 */ /* 0x000fca00078e0227 */
[----:B------:R-:W-:Y:S02]  /*1c330*/  VIMNMX R7, R7, R8, !PT ;  /* 0x0000000807077248 */ /* 0x000fe40007fe0100 */
[----:B------:R-:W-:-:S07]  /*1c340*/  VIADDMNMX R6, R8, R9, R6, PT ;  /* 0x0000000908067246 */ /* 0x000fce0003800106 */
.L_x_6384:
[----:B------:R-:W-:Y:S05]  /*1c350*/  BSYNC B0 ;  /* 0x0000000000007941 */ /* 0x000fea0003800000 */
.L_x_6383:
[C---:B------:R-:W-:Y:S01]  /*1c360*/  ISETP.GE.AND P1, PT, R68.reuse, 0x9, PT ;  /* 0x000000094400780c */ /* 0x040fe20003f26270 */
[----:B------:R-:W-:Y:S01]  /*1c370*/  BSSY B0, `(.L_x_6388) ;  /* 0x0000061000007945 */ /* 0x000fe20003800000 */
[----:B------:R-:W-:Y:S02]  /*1c380*/  ISETP.GE.AND P0, PT, R68, 0x2, PT ;  /* 0x000000024400780c */ /* 0x000fe40003f06270 */
[C---:B------:R-:W-:Y:S02]  /*1c390*/  ISETP.GT.AND P2, PT, R7.reuse, 0x8, !P1 ;  /* 0x000000080700780c */ /* 0x040fe40004f44270 */
[----:B------:R-:W-:Y:S02]  /*1c3a0*/  ISETP.GT.AND P3, PT, R7, 0x1, !P0 ;  /* 0x000000010700780c */ /* 0x000fe40004764270 */
[----:B------:R-:W-:Y:S02]  /*1c3b0*/  ISETP.LT.OR P2, PT, R6, 0x9, P2 ;  /* 0x000000090600780c */ /* 0x000fe40001741670 */
[----:B------:R-:W-:-:S02]  /*1c3c0*/  ISETP.GE.AND P4, PT, R68, 0x11, PT ;  /* 0x000000114400780c */ /* 0x000fc40003f86270 */
[----:B------:R-:W-:Y:S02]  /*1c3d0*/  FSEL R61, R21, -INF , !P2 ;  /* 0xff800000153d7808 */ /* 0x000fe40005000000 */
[----:B------:R-:W-:Y:S01]  /*1c3e0*/  ISETP.LT.OR P3, PT, R6, 0x2, P3 ;  /* 0x000000020600780c */ /* 0x000fe20001f61670 */
[----:B------:R-:W0:Y:S01]  /*1c3f0*/  SHFL.IDX PT, R21, R44, 0x1, 0x1c1f ;  /* 0x003c1f002c157f89 */ /* 0x000e2200000e0000 */
        /* <DEDUP_REMOVED lines=38> */
[----:B-1----:R-:W-:Y:S02]  /*1c660*/  FSEL R45, R64, -INF , !P2 ;  /* 0xff800000402d7808 */ /* 0x002fe40005000000 */
        /* <DEDUP_REMOVED lines=41> */
.L_x_6391:
[----:B------:R-:W-:-:S13]  /*1c900*/  ISETP.NE.AND P6, PT, R9, 0x1, PT ;  /* 0x000000010900780c */ /* 0x000fda0003fc5270 */
[----:B------:R-:W-:-:S05]  /*1c910*/  @P6 IMAD.HI.U32 R10, R4, R10, RZ ;  /* 0x0000000a040a6227 */ /* 0x000fca00078e00ff */
[----:B------:R-:W-:-:S07]  /*1c920*/  @P6 SHF.R.U32.HI R4, RZ, R11, R10 ;  /* 0x0000000bff046219 */ /* 0x000fce000001160a */
.L_x_6392:
[----:B------:R-:W-:Y:S05]  /*1c930*/  BSYNC B1 ;  /* 0x0000000000017941 */ /* 0x000fea0003800000 */
.L_x_6390:
[----:B------:R-:W-:-:S04]  /*1c940*/  IMAD R5, R4, R9, -R69 ;  /* 0x0000000904057224 */ /* 0x000fc800078e0a45 */
[----:B------:R-:W-:-:S05]  /*1c950*/  IMAD R40, R40, -0x2, R5 ;  /* 0xfffffffe28287824 */ /* 0x000fca00078e0205 */
[----:B------:R-:W-:Y:S02]  /*1c960*/  VIADDMNMX R6, R40, R9, R6, PT ;  /* 0x0000000928067246 */ /* 0x000fe40003800106 */
[----:B------:R-:W-:-:S07]  /*1c970*/  VIMNMX R7, R7, R40, !PT ;  /* 0x0000002807077248 */ /* 0x000fce0007fe0100 */
.L_x_6389:
[----:B------:R-:W-:Y:S05]  /*1c980*/  BSYNC B0 ;  /* 0x0000000000007941 */ /* 0x000fea0003800000 */
.L_x_6388:
[----:B------:R-:W2:Y:S01]  /*1c990*/  LDL.64 R10, [R1+0x1e0] ;  /* 0x0001e000010a7983 */ /* 0x000ea20000100a00 */
        /* <DEDUP_REMOVED lines=35> */
[----:B------:R-:W-:Y:S01]  /*1cbd0*/  FSEL R30, R30, -INF , !P0 ;  /* 0xff8000001e1e7808 */ /* 0x000fe20004000000 */
[----:B------:R-:W3:Y:S01]  /*1cbe0*/  LDL R14, [R1+0x200] ;  /* 0x00020000010e7983 */ /* 0x000ee20000100800 */
        /* <DEDUP_REMOVED lines=9> */
[C---:B------:R-:W-:Y:S02]  /*1cc80*/  ISETP.LT.OR P2, PT, R6.reuse, 0x2a, P2 ;  /* 0x0000002a0600780c */ /* 0x040fe40001741670 */
[----:B------:R-:W-:Y:S02]  /*1cc90*/  FSEL R50, R31, -INF , !P1 ;  /* 0xff8000001f327808 */ /* 0x000fe40004800000 */
[----:B------:R-:W-:-:S02]  /*1cca0*/  ISETP.LT.OR P3, PT, R6, 0x31, P3 ;  /* 0x000000310600780c */ /* 0x000fc40001f61670 */
[----:B------:R-:W-:Y:S02]  /*1ccb0*/  FSEL R43, R43, -INF , !P2 ;  /* 0xff8000002b2b7808 */ /* 0x000fe40005000000 */
[----:B------:R-:W-:Y:S02]  /*1ccc0*/  ISETP.GT.AND P5, PT, R7, 0x38, !P5 ;  /* 0x000000380700780c */ /* 0x000fe40006fa4270 */
[C---:B------:R-:W-:Y:S02]  /*1ccd0*/  ISETP.LT.OR P4, PT, R6.reuse, 0x32, P4 ;  /* 0x000000320600780c */ /* 0x040fe40002781670 */
[----:B------:R-:W-:Y:S02]  /*1cce0*/  FSEL R37, R37, -INF , !P3 ;  /* 0xff80000025257808 */ /* 0x000fe40005800000 */
[----:B------:R-:W-:Y:S02]  /*1ccf0*/  ISETP.GT.AND P6, PT, R7, 0x39, !P6 ;  /* 0x000000390700780c */ /* 0x000fe400077c4270 */
[----:B------:R-:W-:-:S02]  /*1cd00*/  ISETP.LT.OR P5, PT, R6, 0x39, P5 ;  /* 0x000000390600780c */ /* 0x000fc40002fa1670 */
[----:B------:R-:W-:Y:S02]  /*1cd10*/  FSEL R31, R12, -INF , !P4 ;  /* 0xff8000000c1f7808 */ /* 0x000fe40006000000 */
[----:B------:R-:W-:Y:S02]  /*1cd20*/  ISETP.LT.OR P6, PT, R6, 0x3a, P6 ;  /* 0x0000003a0600780c */ /* 0x000fe400037c1670 */
[----:B------:R-:W-:Y:S01]  /*1cd30*/  FSEL R29, R13, -INF , !P5 ;  /* 0xff8000000d1d7808 */ /* 0x000fe20006800000 */
[----:B------:R-:W4:Y:S01]  /*1cd40*/  LDL.64 R6, [R1+0x1f0] ;  /* 0x0001f00001067983 */ /* 0x000f220000100a00 */
[----:B------:R-:W-:Y:S02]  /*1cd50*/  FSEL R28, R54, -INF , !P6 ;  /* 0xff800000361c7808 */ /* 0x000fe40007000000 */
[----:B--2---:R-:W-:-:S04]  /*1cd60*/  FMNMX.FTZ R3, R67, R10, !PT ;  /* 0x0000000a43037209 */ /* 0x004fc80007810000 */
        /* <DEDUP_REMOVED lines=33> */
[----:B------:R-:W2:Y:S01]  /*1cf80*/  LDL R20, [R1+0x1e4] ;  /* 0x0001e40001147983 */ /* 0x000ea20000100800 */
[----:B0-----:R-:W-:-:S05]  /*1cf90*/  FMNMX.FTZ R3, R8, R3, !PT ;  /* 0x0000000308037209 */ /* 0x001fca0007810000 */
[----:B------:R-:W0:Y:S02]  /*1cfa0*/  SHFL.BFLY PT, R4, R3, 0x1, 0x1f ;  /* 0x0c201f0003047f89 */ /* 0x000e2400000e0000 */
[----:B0-----:R-:W-:Y:S02]  /*1cfb0*/  FMNMX.FTZ R12, R3, R4, !PT ;  /* 0x00000004030c7209 */ /* 0x001fe40007810000 */
[----:B------:R-:W5:Y:S04]  /*1cfc0*/  LDL.64 R4, [R1+0xb8] ;  /* 0x0000b80001047983 */ /* 0x000f680000100a00 */
[----:B------:R-:W-:Y:S04]  /*1cfd0*/  STL [R1+0x1e0], R12 ;  /* 0x0001e00c01007387 */ /* 0x000fe80000100800 */
[----:B------:R-:W3:Y:S04]  /*1cfe0*/  LDL R15, [R1+0x1e0] ;  /* 0x0001e000010f7983 */ /* 0x000ee80000100800 */
[----:B--2---:R-:W0:Y:S02]  /*1cff0*/  SHFL.BFLY PT, R13, R20, 0x2, 0x1f ;  /* 0x0c401f00140d7f89 */ /* 0x004e2400000e0000 */
[----:B0-----:R-:W-:-:S05]  /*1d000*/  FMNMX.FTZ R13, R13, R20, !PT ;  /* 0x000000140d0d7209 */ /* 0x001fca0007810000 */
[----:B------:R-:W0:Y:S01]  /*1d010*/  SHFL.BFLY PT, R8, R13, 0x1, 0x1f ;  /* 0x0c201f000d087f89 */ /* 0x000e2200000e0000 */
[----:B---3--:R-:W-:Y:S02]  /*1d020*/  FSETP.NEU.FTZ.AND P0, PT, R15, -INF , PT ;  /* 0xff8000000f00780b */ /* 0x008fe40003f1d000 */
[----:B0-----:R-:W-:Y:S02]  /*1d030*/  FMNMX.FTZ R8, R13, R8, !PT ;  /* 0x000000080d087209 */ /* 0x001fe40007810000 */
[----:B------:R-:W-:Y:S02]  /*1d040*/  FSEL R3, R15, RZ, P0 ;  /* 0x000000ff0f037208 */ /* 0x000fe40000000000 */
[----:B------:R-:W-:-:S03]  /*1d050*/  FSETP.NEU.FTZ.AND P0, PT, R8, -INF , PT ;  /* 0xff8000000800780b */ /* 0x000fc60003f1d000 */
[----:B------:R-:W-:Y:S01]  /*1d060*/  FADD.FTZ R3, R10, -R3 ;  /* 0x800000030a037221 */ /* 0x000fe20000010000 */
[----:B------:R-:W-:-:S05]  /*1d070*/  FSEL R10, R8, RZ, P0 ;  /* 0x000000ff080a7208 */ /* 0x000fca0000000000 */
        /* <DEDUP_REMOVED lines=9> */
[----:B-----5:R-:W2:Y:S01]  /*1d110*/  LD.E R9, desc[UR36][R4.64+0x4] ;  /* 0x0000042404097980 */ /* 0x020ea2000c101900 */
        /* <DEDUP_REMOVED lines=12> */
.L_x_6394:
[----:B------:R-:W-:Y:S05]  /*1d1e0*/  BSYNC B0 ;  /* 0x0000000000007941 */ /* 0x000fea0003800000 */
.L_x_6393:
        /* <DEDUP_REMOVED lines=9> */
.L_x_6396:
[----:B------:R-:W-:Y:S05]  /*1d280*/  BSYNC B0 ;  /* 0x0000000000007941 */ /* 0x000fea0003800000 */
.L_x_6395:
[----:B------:R-:W2:Y:S04]  /*1d290*/  LDL R63, [R1+0x200] ;  /* 0x00020000013f7983 */ /* 0x000ea80000100800 */
[----:B------:R-:W2:Y:S04]  /*1d2a0*/  LDL.64 R10, [R1+0x1e0] ;  /* 0x0001e000010a7983 */ /* 0x000ea80000100a00 */
[----:B------:R-:W3:Y:S04]  /*1d2b0*/  LDL.64 R8, [R1+0x1f0] ;  /* 0x0001f00001087983 */ /* 0x000ee80000100a00 */
[----:B------:R-:W4:Y:S04]  /*1d2c0*/  LDL.64 R24, [R1+0x400] ;  /* 0x0004000001187983 */ /* 0x000f280000100a00 */
[----:B------:R-:W3:Y:S04]  /*1d2d0*/  LDL.64 R26, [R1+0x408] ;  /* 0x00040800011a7983 */ /* 0x000ee80000100a00 */
        /* <DEDUP_REMOVED lines=12> */
[----:B0-----:R-:W3:Y:S04]  /*1d3a0*/  LDL.64 R6, [R1+0x238] ;  /* 0x0002380001067983 */ /* 0x001ee80000100a00 */
        /* <DEDUP_REMOVED lines=13> */
[----:B------:R-:W3:Y:S01]  /*1d480*/  LDL R144, [R1+0x1c8] ;  /* 0x0001c80001907983 */ /* 0x000ee20000100800 */
[C---:B--2---:R-:W-:Y:S01]  /*1d490*/  FMUL.FTZ R3, R10.reuse, R63 ;  /* 0x0000003f0a037220 */ /* 0x044fe20000410000 */
[----:B------:R-:W-:-:S04]  /*1d4a0*/  FSETP.NEU.FTZ.AND P0, PT, R10, -INF , PT ;  /* 0xff8000000a00780b */ /* 0x000fc80003f1d000 */
[----:B------:R-:W-:Y:S01]  /*1d4b0*/  FSEL R10, R3, RZ, P0 ;  /* 0x000000ff030a7208 */ /* 0x000fe20000000000 */
[C---:B------:R-:W-:Y:S01]  /*1d4c0*/  FMUL.FTZ R3, R11.reuse, R63 ;  /* 0x0000003f0b037220 */ /* 0x040fe20000410000 */
        /* <DEDUP_REMOVED lines=26> */
[-C--:B------:R-:W-:Y:S01]  /*1d670*/  FFMA.FTZ R193, R35, R63.reuse, -R10 ;  /* 0x0000003f23c17223 */ /* 0x080fe2000001080a */
        /* <DEDUP_REMOVED lines=8> */
[----:B------:R-:W-:Y:S01]  /*1d700*/  FFMA.FTZ R171, R29, R63, -R11 ;  /* 0x0000003f1dab7223 */ /* 0x000fe2000001080b */
[C---:B----4-:R-:W-:Y:S01]  /*1d710*/  FMUL.FTZ R25, R131.reuse, R25 ;  /* 0x0000001983197220 */ /* 0x050fe20000410000 */
[C---:B------:R-:W-:Y:S01]  /*1d720*/  FMUL.FTZ R24, R131.reuse, R24 ;  /* 0x0000001883187220 */ /* 0x040fe20000410000 */
[C---:B---3--:R-:W-:Y:S01]  /*1d730*/  FMUL.FTZ R27, R130.reuse, R27 ;  /* 0x0000001b821b7220 */ /* 0x048fe20000410000 */
[----:B------:R-:W-:Y:S01]  /*1d740*/  FMUL.FTZ R26, R130, R26 ;  /* 0x0000001a821a7220 */ /* 0x000fe20000410000 */
        /* <DEDUP_REMOVED lines=19> */
[C---:B------:R-:W-:Y:S01]  /*1d880*/  FMUL.FTZ R103, R131.reuse, R103 ;  /* 0x0000006783677220 */ /* 0x040fe20000410000 */
[C---:B------:R-:W-:Y:S01]  /*1d890*/  FMUL.FTZ R102, R131.reuse, R102 ;  /* 0x0000006683667220 */ /* 0x040fe20000410000 */
[C---:B------:R-:W-:Y:S01]  /*1d8a0*/  FMUL.FTZ R109, R131.reuse, R101 ;  /* 0x00000065836d7220 */ /* 0x040fe20000410000 */
[----:B------:R-:W-:Y:S01]  /*1d8b0*/  FMUL.FTZ R108, R131, R100 ;  /* 0x00000064836c7220 */ /* 0x000fe20000410000 */
[----:B------:R-:W-:Y:S01]  /*1d8c0*/  FMUL.FTZ R111, R130, R111 ;  /* 0x0000006f826f7220 */ /* 0x000fe20000410000 */
[----:B------:R-:W0:Y:S01]  /*1d8d0*/  MUFU.EX2 R162, R162 ;  /* 0x000000a200a27308 */ /* 0x000e220000000800 */
[----:B-1----:R-:W-:Y:S01]  /*1d8e0*/  FADD.FTZ R10, R161, R10 ;  /* 0x0000000aa10a7221 */ /* 0x002fe20000010000 */
[----:B--2---:R-:W-:Y:S01]  /*1d8f0*/  FADD.FTZ R8, R120, R3 ;  /* 0x0000000378087221 */ /* 0x004fe20000010000 */
[C---:B------:R-:W-:Y:S01]  /*1d900*/  FMUL.FTZ R110, R130.reuse, R110 ;  /* 0x0000006e826e7220 */ /* 0x040fe20000410000 */
[C---:B------:R-:W-:Y:S01]  /*1d910*/  FMUL.FTZ R113, R130.reuse, R105 ;  /* 0x0000006982717220 */ /* 0x040fe20000410000 */
[C---:B------:R-:W-:Y:S01]  /*1d920*/  FMUL.FTZ R112, R130.reuse, R104 ;  /* 0x0000006882707220 */ /* 0x040fe20000410000 */
[C---:B------:R-:W-:Y:S01]  /*1d930*/  FMUL.FTZ R7, R130.reuse, R7 ;  /* 0x0000000782077220 */ /* 0x040fe20000410000 */
[----:B------:R-:W-:Y:S01]  /*1d940*/  FMUL.FTZ R6, R130, R6 ;  /* 0x0000000682067220 */ /* 0x000fe20000410000 */
        /* <DEDUP_REMOVED lines=9> */
[----:B------:R-:W4:Y:S04]  /*1d9e0*/  LDL.64 R58, [R1+0x3c0] ;  /* 0x0003c000013a7983 */ /* 0x000f280000100a00 */
[----:B------:R-:W4:Y:S01]  /*1d9f0*/  LDL.64 R56, [R1+0x3d0] ;  /* 0x0003d00001387983 */ /* 0x000f220000100a00 */
[----:B------:R-:W1:Y:S01]  /*1da00*/  MUFU.EX2 R164, R164 ;  /* 0x000000a400a47308 */ /* 0x000e620000000800 */
[----:B0-----:R-:W-:Y:S01]  /*1da10*/  FADD.FTZ R8, R128, R9 ;  /* 0x0000000980087221 */ /* 0x001fe20000010000 */
[----:B------:R-:W-:Y:S01]  /*1da20*/  FADD.FTZ R3, R162, R3 ;  /* 0x00000003a2037221 */ /* 0x000fe20000010000 */
[----:B------:R-:W4:Y:S04]  /*1da30*/  LDL.64 R44, [R1+0x3e0] ;  /* 0x0003e000012c7983 */ /* 0x000f280000100a00 */
[----:B------:R-:W4:Y:S01]  /*1da40*/  LDL.64 R48, [R1+0x258] ;  /* 0x0002580001307983 */ /* 0x000f220000100a00 */
[----:B------:R-:W0:Y:S08]  /*1da50*/  MUFU.EX2 R167, R167 ;  /* 0x000000a700a77308 */ /* 0x000e300000000800 */
[----:B------:R-:W0:Y:S01]  /*1da60*/  MUFU.EX2 R166, R166 ;  /* 0x000000a600a67308 */ /* 0x000e220000000800 */
[----:B-1----:R-:W-:Y:S01]  /*1da70*/  FADD.FTZ R8, R165, R8 ;  /* 0x00000008a5087221 */ /* 0x002fe20000010000 */
[----:B------:R-:W-:Y:S01]  /*1da80*/  FADD.FTZ R3, R118, R3 ;  /* 0x0000000376037221 */ /* 0x000fe20000010000 */
[----:B------:R-:W4:Y:S04]  /*1da90*/  LDL.64 R52, [R1+0x3f0] ;  /* 0x0003f00001347983 */ /* 0x000f280000100a00 */
[----:B------:R-:W4:Y:S01]  /*1daa0*/  LDL.64 R46, [R1+0x268] ;  /* 0x00026800012e7983 */ /* 0x000f220000100a00 */
[----:B------:R-:W1:Y:S08]  /*1dab0*/  MUFU.EX2 R125, R125 ;  /* 0x0000007d007d7308 */ /* 0x000e700000000800 */
[----:B------:R-:W1:Y:S01]  /*1dac0*/  MUFU.EX2 R126, R126 ;  /* 0x0000007e007e7308 */ /* 0x000e620000000800 */
[----:B------:R-:W-:Y:S01]  /*1dad0*/  FADD.FTZ R8, R127, R8 ;  /* 0x000000087f087221 */ /* 0x000fe20000010000 */
[----:B------:R-:W-:Y:S01]  /*1dae0*/  FADD.FTZ R3, R164, R3 ;  /* 0x00000003a4037221 */ /* 0x000fe20000010000 */
[----:B------:R-:W4:Y:S04]  /*1daf0*/  LDL.64 R50, [R1+0x248] ;  /* 0x0002480001327983 */ /* 0x000f280000100a00 */
[----:B------:R-:W4:Y:S01]  /*1db00*/  LDL.64 R34, [R1+0x278] ;  /* 0x0002780001227983 */ /* 0x000f220000100a00 */
[----:B------:R-:W1:Y:S08]  /*1db10*/  MUFU.EX2 R173, R173 ;  /* 0x000000ad00ad7308 */ /* 0x000e700000000800 */
        /* <DEDUP_REMOVED lines=9> */
[----:B------:R-:W4:Y:S05]  /*1dbb0*/  LDL.64 R32, [R1+0x2d8] ;  /* 0x0002d80001207983 */ /* 0x000f2a0000100a00 */
[----:B------:R-:W1:Y:S01]  /*1dbc0*/  MUFU.EX2 R121, R121 ;  /* 0x0000007900797308 */ /* 0x000e620000000800 */
[----:B------:R-:W-:-:S07]  /*1dbd0*/  FFMA.FTZ R9, R31, R63, -R11 ;  /* 0x0000003f1f097223 */ /* 0x000fce000001080b */
        /* <DEDUP_REMOVED lines=14> */
[----:B------:R-:W4:Y:S04]  /*1dcc0*/  LDL.64 R62, [R1+0x3a0] ;  /* 0x0003a000013e7983 */ /* 0x000f280000100a00 */
[----:B------:R-:W4:Y:S01]  /*1dcd0*/  LDL.64 R30, [R1+0x2e8] ;  /* 0x0002e800011e7983 */ /* 0x000f220000100a00 */
[----:B------:R-:W-:Y:S03]  /*1dce0*/  MUFU.EX2 R168, R168 ;  /* 0x000000a800a87308 */ /* 0x000fe60000000800 */
[----:B------:R-:W4:Y:S04]  /*1dcf0*/  LDL.64 R92, [R1+0x348] ;  /* 0x00034800015c7983 */ /* 0x000f280000100a00 */
[----:B------:R-:W4:Y:S01]  /*1dd00*/  LDL.64 R100, [R1+0x388] ;  /* 0x0003880001647983 */ /* 0x000f220000100a00 */
[----:B------:R-:W1:Y:S01]  /*1dd10*/  MUFU.EX2 R9, R9 ;  /* 0x0000000900097308 */ /* 0x000e620000000800 */
[----:B------:R-:W-:Y:S01]  /*1dd20*/  FADD.FTZ R28, R175, R10 ;  /* 0x0000000aaf1c7221 */ /* 0x000fe20000010000 */
[----:B------:R-:W-:Y:S01]  /*1dd30*/  FADD.FTZ R10, R174, R3 ;  /* 0x00000003ae0a7221 */ /* 0x000fe20000010000 */
[----:B------:R-:W4:Y:S05]  /*1dd40*/  LDL.64 R104, [R1+0x3c8] ;  /* 0x0003c80001687983 */ /* 0x000f2a0000100a00 */
[----:B------:R-:W-:Y:S08]  /*1dd50*/  MUFU.EX2 R170, R170 ;  /* 0x000000aa00aa7308 */ /* 0x000ff00000000800 */
[----:B------:R-:W1:Y:S01]  /*1dd60*/  MUFU.EX2 R171, R171 ;  /* 0x000000ab00ab7308 */ /* 0x000e620000000800 */
[----:B0-----:R-:W-:Y:S01]  /*1dd70*/  FADD.FTZ R28, R169, R28 ;  /* 0x0000001ca91c7221 */ /* 0x001fe20000010000 */
[----:B------:R-:W-:-:S06]  /*1dd80*/  FADD.FTZ R3, R195, R10 ;  /* 0x0000000ac3037221 */ /* 0x000fcc0000010000 */
[----:B------:R-:W0:Y:S08]  /*1dd90*/  MUFU.EX2 R193, R193 ;  /* 0x000000c100c17308 */ /* 0x000e300000000800 */
[----:B------:R-:W0:Y:S01]  /*1dda0*/  MUFU.EX2 R8, R8 ;  /* 0x0000000800087308 */ /* 0x000e220000000800 */
[----:B-1----:R-:W-:Y:S01]  /*1ddb0*/  FADD.FTZ R28, R9, R28 ;  /* 0x0000001c091c7221 */ /* 0x002fe20000010000 */
[----:B------:R-:W-:-:S03]  /*1ddc0*/  FADD.FTZ R3, R168, R3 ;  /* 0x00000003a8037221 */ /* 0x000fc60000010000 */
[----:B------:R-:W-:Y:S01]  /*1ddd0*/  FADD.FTZ R11, R171, R28 ;  /* 0x0000001cab0b7221 */ /* 0x000fe20000010000 */
[----:B------:R-:W-:Y:S01]  /*1dde0*/  FADD.FTZ R10, R170, R3 ;  /* 0x00000003aa0a7221 */ /* 0x000fe20000010000 */
[----:B------:R-:W4:Y:S03]  /*1ddf0*/  LDL.64 R28, [R1+0x2f8] ;  /* 0x0002f800011c7983 */ /* 0x000f260000100a00 */
[----:B0-----:R-:W-:Y:S01]  /*1de00*/  FADD.FTZ R10, R193, R10 ;  /* 0x0000000ac10a7221 */ /* 0x001fe20000010000 */
[----:B------:R-:W-:-:S05]  /*1de10*/  FADD.FTZ R11, R8, R11 ;  /* 0x0000000b080b7221 */ /* 0x000fca0000010000 */
[----:B------:R0:W-:Y:S01]  /*1de20*/  STL.64 [R1+0x1f0], R10 ;  /* 0x0001f00a01007387 */ /* 0x0001e20000100a00 */
[----:B------:R-:W-:Y:S06]  /*1de30*/  BAR.SYNC.DEFER_BLOCKING 0xf, 0x100 ;  /* 0x03c4000000007b1d */ /* 0x000fec0000010000 */
[----:B0-----:R-:W4:Y:S04]  /*1de40*/  LDL.64 R10, [R1+0x350] ;  /* 0x00035000010a7983 */ /* 0x001f280000100a00 */
[----:B------:R-:W4:Y:S04]  /*1de50*/  LD.E.64 R88, desc[UR36][R4.64+0x8] ;  /* 0x0000082404587980 */ /* 0x000f28000c101b00 */
[----:B------:R-:W4:Y:S04]  /*1de60*/  LD.E.64 R4, desc[UR36][R4.64] ;  /* 0x0000002404047980 */ /* 0x000f28000c101b00 */
        /* <DEDUP_REMOVED lines=13> */
[----:B0-----:R-:W4:Y:S04]  /*1df40*/  LDL.64 R24, [R1+0x2c8] ;  /* 0x0002c80001187983 */ /* 0x001f280000100a00 */
[----:B-1----:R-:W4:Y:S04]  /*1df50*/  LDL.64 R26, [R1+0x308] ;  /* 0x00030800011a7983 */ /* 0x002f280000100a00 */
[----:B------:R-:W4:Y:S04]  /*1df60*/  LDL.64 R12, [R1+0x318] ;  /* 0x00031800010c7983 */ /* 0x000f280000100a00 */
[----:B------:R-:W4:Y:S04]  /*1df70*/  LDL.64 R20, [R1+0x328] ;  /* 0x0003280001147983 */ /* 0x000f280000100a00 */
[----:B------:R-:W4:Y:S04]  /*1df80*/  LDL.64 R14, [R1+0x338] ;  /* 0x00033800010e7983 */ /* 0x000f280000100a00 */
[----:B------:R-:W4:Y:S04]  /*1df90*/  LDL.64 R94, [R1+0x358] ;  /* 0x00035800015e7983 */ /* 0x000f280000100a00 */
[----:B------:R-:W4:Y:S04]  /*1dfa0*/  LDL.64 R96, [R1+0x368] ;  /* 0x0003680001607983 */ /* 0x000f280000100a00 */
[----:B------:R-:W4:Y:S04]  /*1dfb0*/  LDL.64 R98, [R1+0x378] ;  /* 0x0003780001627983 */ /* 0x000f280000100a00 */
[----:B--2---:R-:W2:Y:S04]  /*1dfc0*/  LDL.64 R102, [R1+0x398] ;  /* 0x0003980001667983 */ /* 0x004ea80000100a00 */
[----:B------:R-:W2:Y:S04]  /*1dfd0*/  LDL.64 R106, [R1+0x3a8] ;  /* 0x0003a800016a7983 */ /* 0x000ea80000100a00 */
[----:B------:R-:W2:Y:S04]  /*1dfe0*/  LDL.64 R108, [R1+0x3b8] ;  /* 0x0003b800016c7983 */ /* 0x000ea80000100a00 */
[----:B------:R-:W2:Y:S04]  /*1dff0*/  LDL.64 R110, [R1+0x3d8] ;  /* 0x0003d800016e7983 */ /* 0x000ea80000100a00 */
[----:B---3--:R-:W3:Y:S04]  /*1e000*/  LDL.64 R112, [R1+0x3e8] ;  /* 0x0003e80001707983 */ /* 0x008ee80000100a00 */
        /* <DEDUP_REMOVED lines=98> */
[----:B------:R1:W-:Y:S04]  /*1e630*/  STL.64 [R1+0x350], R10 ;  /* 0x0003500a01007387 */ /* 0x0003e80000100a00 */
        /* <DEDUP_REMOVED lines=208> */
[----:B---3--:R-:W-:Y:S01]  /*1f340*/  STL [R1+0x250], R14 ;  /* 0x0002500e01007387 */ /* 0x008fe20000100800 */
[----:B------:R-:W-:Y:S02]  /*1f350*/  F2FP.F16.F32.PACK_AB R173, R123, R173 ;  /* 0x000000ad7bad723e */ /* 0x000fe400000000ff */
[----:B------:R-:W-:Y:S01]  /*1f360*/  F2FP.F16.F32.PACK_AB R174, R174, R122 ;  /* 0x0000007aaeae723e */ /* 0x000fe200000000ff */
[----:B------:R-:W-:Y:S01]  /*1f370*/  STL [R1+0x254], R15 ;  /* 0x0002540f01007387 */ /* 0x000fe20000100800 */
[----:B------:R-:W-:-:S03]  /*1f380*/  F2FP.F16.F32.PACK_AB R175, R175, R121 ;  /* 0x00000079afaf723e */ /* 0x000fc600000000ff */
        /* <DEDUP_REMOVED lines=110> */
[----:B0-----:R-:W4:Y:S04]  /*1fa70*/  LDL.128 R24, [R1+0x210] ;  /* 0x0002100001187983 */ /* 0x001f280000100c00 */
[----:B-1----:R-:W4:Y:S04]  /*1fa80*/  LDL.128 R28, [R1+0x220] ;  /* 0x00022000011c7983 */ /* 0x002f280000100c00 */
[----:B--2---:R-:W2:Y:S04]  /*1fa90*/  LDL.128 R32, [R1+0x230] ;  /* 0x0002300001207983 */ /* 0x004ea80000100c00 */
[----:B---3--:R-:W2:Y:S04]  /*1faa0*/  LDL.128 R36, [R1+0x240] ;  /* 0x0002400001247983 */ /* 0x008ea80000100c00 */
        /* <DEDUP_REMOVED lines=464> */
.L_x_6398:
[----:B------:R-:W-:Y:S05]  /*217b0*/  BSYNC B0 ;  /* 0x0000000000007941 */ /* 0x000fea0003800000 */
.L_x_6397:
[----:B------:R-:W2:Y:S04]  /*217c0*/  LDL.64 R6, [R1+0x48] ;  /* 0x0000480001067983 */ /* 0x000ea80000100a00 */
[----:B------:R-:W3:Y:S01]  /*217d0*/  LDL R4, [R1+0x34] ;  /* 0x0000340001047983 */ /* 0x000ee20000100800 */
[C---:B------:R-:W-:Y:S01]  /*217e0*/  ISETP.GT.AND P0, PT, R0.reuse, UR42, PT ;  /* 0x0000002a00007c0c */ /* 0x040fe2000bf04270 */
[----:B------:R-:W-:Y:S01]  /*217f0*/  VIADD R0, R0, 0xffffffff ;  /* 0xffffffff00007836 */ /* 0x000fe20000000000 */
[----:B--2---:R-:W-:-:S05]  /*21800*/  MOV R6, R6 ;  /* 0x0000000600067202 */ /* 0x004fca0000000f00 */
[----:B-----5:R-:W-:-:S05]  /*21810*/  IMAD R3, R3, 0x8, R6 ;  /* 0x0000000803037824 */ /* 0x020fca00078e0206 */
[----:B---3--:R-:W-:-:S04]  /*21820*/  PRMT R3, R4, 0x654, R3 ;  /* 0x0000065404037816 */ /* 0x008fc80000000003 */
[----:B------:R1:W-:Y:S01]  /*21830*/  SYNCS.ARRIVE.TRANS64.RED.A1T0 RZ, [R3+URZ], RZ ;  /* 0x000000ff03ff79a7 */ /* 0x0003e2000810043f */
[----:B------:R-:W-:Y:S05]  /*21840*/  @P0 BRA `(.L_x_6399) ;  /* 0xffffff8000200947 */ /* 0x000fea000383ffff */
.L_x_6366:
[----:B------:R-:W-:Y:S05]  /*21850*/  WARPSYNC.ALL ;  /* 0x0000000000007948 */ /* 0x000fea0003800000 */
[----:B------:R-:W2:Y:S04]  /*21860*/  LDL R5, [R1+0x1f0] ;  /* 0x0001f00001057983 */ /* 0x000ea80000100800 */
[----:B------:R-:W3:Y:S04]  /*21870*/  LDL R8, [R1+0x1f4] ;  /* 0x0001f40001087983 */ /* 0x000ee80000100800 */
[----:B------:R-:W4:Y:S01]  /*21880*/  LDL.64 R10, [R1+0xb8] ;  /* 0x0000b800010a7983 */ /* 0x000f220000100a00 */
[----:B------:R-:W-:Y:S08]  /*21890*/  BAR.ARV 0x8, 0x100 ;  /* 0x0204000000007b1d */ /* 0x000ff00000002000 */
[----:B------:R-:W-:Y:S06]  /*218a0*/  BAR.SYNC.DEFER_BLOCKING 0xf, 0x100 ;  /* 0x03c4000000007b1d */ /* 0x000fec0000010000 */
[----:B--2---:R-:W2:Y:S02]  /*218b0*/  SHFL.BFLY PT, R0, R5, 0x2, 0x1f ;  /* 0x0c401f0005007f89 */ /* 0x004ea400000e0000 */
[----:B--2---:R-:W-:-:S05]  /*218c0*/  FADD.FTZ R0, R5, R0 ;  /* 0x0000000005007221 */ /* 0x004fca0000010000 */
[----:B01----:R-:W0:Y:S02]  /*218d0*/  SHFL.BFLY PT, R3, R0, 0x1, 0x1f ;  /* 0x0c201f0000037f89 */ /* 0x003e2400000e0000 */
[----:B0-----:R-:W-:-:S05]  /*218e0*/  FADD.FTZ R4, R0, R3 ;  /* 0x0000000300047221 */ /* 0x001fca0000010000 */
        /* <DEDUP_REMOVED lines=15> */
[----:B------:R-:W-:Y:S02]  /*219e0*/  IMAD.MOV.U32 R8, RZ, RZ, -0x800000 ;  /* 0xff800000ff087424 */ /* 0x000fe400078e00ff */
[----:B0-----:R-:W-:Y:S01]  /*219f0*/  @P2 FMUL.FTZ R20, R9, 0.69314718246459960938 ;  /* 0x3f31721809142820 */ /* 0x001fe20000410000 */
[----:B-1----:R-:W-:Y:S01]  /*21a00*/  @P1 FMUL.FTZ R6, R6, 0.69314718246459960938 ;  /* 0x3f31721806061820 */ /* 0x002fe20000410000 */
[----:B------:R-:W-:Y:S01]  /*21a10*/  STL [R1+0x1f4], R12 ;  /* 0x0001f40c01007387 */ /* 0x000fe20000100800 */
[----:B---3--:R-:W-:-:S04]  /*21a20*/  @P2 FMUL.FTZ R7, R7, 0.69314718246459960938 ;  /* 0x3f31721807072820 */ /* 0x008fc80000410000 */
[----:B-----5:R-:W-:-:S05]  /*21a30*/  @P2 FFMA.FTZ R8, R7, R14, R20 ;  /* 0x0000000e07082223 */ /* 0x020fca0000010014 */
[----:B------:R0:W-:Y:S01]  /*21a40*/  STL [R1+0x1f4], R8 ;  /* 0x0001f40801007387 */ /* 0x0001e20000100800 */
[----:B--2---:R-:W-:-:S04]  /*21a50*/  @P1 FMUL.FTZ R5, R5, 0.69314718246459960938 ;  /* 0x3f31721805051820 */ /* 0x004fc80000410000 */
[----:B----4-:R-:W-:Y:S02]  /*21a60*/  @P1 FFMA.FTZ R0, R5, R4, R6 ;  /* 0x0000000405001223 */ /* 0x010fe40000010006 */
[----:B------:R-:W2:Y:S04]  /*21a70*/  LDL R4, [R1+0x1c8] ;  /* 0x0001c80001047983 */ /* 0x000ea80000100800 */
[----:B------:R1:W-:Y:S04]  /*21a80*/  STL [R1+0x1f0], R0 ;  /* 0x0001f00001007387 */ /* 0x0003e80000100800 */
[----:B------:R-:W3:Y:S02]  /*21a90*/  LD.E R3, desc[UR36][R10.64+0x4] ;  /* 0x000004240a037980 */ /* 0x000ee4000c101900 */
[----:B---3--:R-:W-:-:S13]  /*21aa0*/  ISETP.NE.AND P0, PT, R3, RZ, PT ;  /* 0x000000ff0300720c */ /* 0x008fda0003f05270 */
        /* <DEDUP_REMOVED lines=21> */
[----:B0-----:R-:W3:Y:S04]  /*21c00*/  LDL.64 R8, [R1+0x400] ;  /* 0x0004000001087983 */ /* 0x001ee80000100a00 */
[----:B------:R-:W4:Y:S04]  /*21c10*/  LDL.64 R6, [R1+0x408] ;  /* 0x0004080001067983 */ /* 0x000f280000100a00 */
        /* <DEDUP_REMOVED lines=62> */
[----:B------:R-:W-:Y:S01]  /*22000*/  ISETP.NE.AND P0, PT, R134, 0x2, PT ;  /* 0x000000028600780c */ /* 0x000fe20003f05270 */
[-C--:B---3--:R-:W-:Y:S01]  /*22010*/  FMUL.FTZ R9, R9, R3.reuse ;  /* 0x0000000309097220 */ /* 0x088fe20000410000 */
[-C--:B------:R-:W-:Y:S01]  /*22020*/  FMUL.FTZ R8, R8, R3.reuse ;  /* 0x0000000308087220 */ /* 0x080fe20000410000 */
[-C--:B----4-:R-:W-:Y:S01]  /*22030*/  FMUL.FTZ R7, R7, R0.reuse ;  /* 0x0000000007077220 */ /* 0x090fe20000410000 */
[-C--:B------:R-:W-:Y:S01]  /*22040*/  FMUL.FTZ R6, R6, R0.reuse ;  /* 0x0000000006067220 */ /* 0x080fe20000410000 */
[-C--:B-----5:R-:W-:Y:S01]  /*22050*/  FMUL.FTZ R5, R5, R3.reuse ;  /* 0x0000000305057220 */ /* 0x0a0fe20000410000 */
[-C--:B------:R-:W-:Y:S01]  /*22060*/  FMUL.FTZ R4, R4, R3.reuse ;  /* 0x0000000304047220 */ /* 0x080fe20000410000 */
[----:B------:R0:W-:Y:S04]  /*22070*/  STL.64 [R1+0x400], R8 ;  /* 0x0004000801007387 */ /* 0x0001e80000100a00 */
[----:B------:R1:W-:Y:S04]  /*22080*/  STL.64 [R1+0x408], R6 ;  /* 0x0004080601007387 */ /* 0x0003e80000100a00 */
[----:B------:R2:W-:Y:S04]  /*22090*/  STL.64 [R1+0x210], R4 ;  /* 0x0002100401007387 */ /* 0x0005e80000100a00 */
[----:B0-----:R-:W3:Y:S04]  /*220a0*/  LDL.64 R8, [R1+0x3f8] ;  /* 0x0003f80001087983 */ /* 0x001ee80000100a00 */
[----:B-1----:R-:W4:Y:S04]  /*220b0*/  LDL.64 R6, [R1+0x3c8] ;  /* 0x0003c80001067983 */ /* 0x002f280000100a00 */
[----:B--2---:R-:W2:Y:S04]  /*220c0*/  LDL.64 R4, [R1+0x3e8] ;  /* 0x0003e80001047983 */ /* 0x004ea80000100a00 */
[----:B------:R-:W5:Y:S01]  /*220d0*/  @!P0 LDL R133, [R1+0x1cc] ;  /* 0x0001cc0001858983 */ /* 0x000f620000100800 */
[-C--:B------:R-:W-:Y:S01]  /*220e0*/  FMUL.FTZ R15, R15, R0.reuse ;  /* 0x000000000f0f7220 */ /* 0x080fe20000410000 */
[-C--:B------:R-:W-:Y:S01]  /*220f0*/  FMUL.FTZ R14, R14, R0.reuse ;  /* 0x000000000e0e7220 */ /* 0x080fe20000410000 */
[-C--:B------:R-:W-:Y:S01]  /*22100*/  FMUL.FTZ R21, R21, R0.reuse ;  /* 0x0000000015157220 */ /* 0x080fe20000410000 */
[-C--:B------:R-:W-:Y:S01]  /*22110*/  FMUL.FTZ R20, R20, R0.reuse ;  /* 0x0000000014147220 */ /* 0x080fe20000410000 */
[-C--:B------:R-:W-:Y:S01]  /*22120*/  FMUL.FTZ R131, R131, R3.reuse ;  /* 0x0000000383837220 */ /* 0x080fe20000410000 */
[-C--:B------:R-:W-:Y:S01]  /*22130*/  FMUL.FTZ R130, R130, R3.reuse ;  /* 0x0000000382827220 */ /* 0x080fe20000410000 */
[----:B------:R0:W-:Y:S01]  /*22140*/  STL.64 [R1+0x368], R14 ;  /* 0x0003680e01007387 */ /* 0x0001e20000100a00 */
[-C--:B------:R-:W-:Y:S01]  /*22150*/  FMUL.FTZ R129, R129, R3.reuse ;  /* 0x0000000381817220 */ /* 0x080fe20000410000 */
[-C--:B------:R-:W-:Y:S01]  /*22160*/  FMUL.FTZ R128, R128, R3.reuse ;  /* 0x0000000380807220 */ /* 0x080fe20000410000 */
[-C--:B------:R-:W-:Y:S01]  /*22170*/  FMUL.FTZ R127, R127, R3.reuse ;  /* 0x000000037f7f7220 */ /* 0x080fe20000410000 */
[----:B------:R5:W-:Y:S01]  /*22180*/  STL.64 [R1+0x3a8], R20 ;  /* 0x0003a81401007387 */ /* 0x000be20000100a00 */
        /* <DEDUP_REMOVED lines=107> */
[----:B0-----:R-:W-:-:S02]  /*22840*/  VIADD R14, R135, 0x1 ;  /* 0x00000001870e7836 */ /* 0x001fc40000000000 */
[----:B------:R-:W-:Y:S01]  /*22850*/  VIADD R132, R132, 0x1 ;  /* 0x0000000184847836 */ /* 0x000fe20000000000 */
[----:B------:R1:W-:Y:S04]  /*22860*/  STL [R1+0x1c8], R134 ;  /* 0x0001c88601007387 */ /* 0x0003e80000100800 */
        /* <DEDUP_REMOVED lines=17> */
[-C--:B---3--:R-:W-:Y:S01]  /*22980*/  FMUL.FTZ R9, R9, R0.reuse ;  /* 0x0000000009097220 */ /* 0x088fe20000410000 */
[-C--:B------:R-:W-:Y:S01]  /*22990*/  FMUL.FTZ R8, R8, R0.reuse ;  /* 0x0000000008087220 */ /* 0x080fe20000410000 */
[-C--:B----4-:R-:W-:Y:S01]  /*229a0*/  FMUL.FTZ R7, R7, R0.reuse ;  /* 0x0000000007077220 */ /* 0x090fe20000410000 */
[-C--:B------:R-:W-:Y:S01]  /*229b0*/  FMUL.FTZ R6, R6, R0.reuse ;  /* 0x0000000006067220 */ /* 0x080fe20000410000 */
[-C--:B--2---:R-:W-:Y:S01]  /*229c0*/  FMUL.FTZ R5, R5, R0.reuse ;  /* 0x0000000005057220 */ /* 0x084fe20000410000 */
[----:B------:R-:W-:Y:S01]  /*229d0*/  FMUL.FTZ R4, R4, R0 ;  /* 0x0000000004047220 */ /* 0x000fe20000410000 */
[----:B-----5:R-:W-:Y:S01]  /*229e0*/  @!P0 LOP3.LUT R20, R133, 0x1, RZ, 0x3c, !PT ;  /* 0x0000000185148812 */ /* 0x020fe200078e3cff */
        /* <DEDUP_REMOVED lines=43> */
[----:B------:R1:W-:Y:S04]  /*22ca0*/  @!P0 STL [R1+0x1cc], R20 ;  /* 0x0001cc1401008387 */ /* 0x0003e80000100800 */
[----:B------:R1:W-:Y:S04]  /*22cb0*/  STL [R1+0x1d4], R132 ;  /* 0x0001d48401007387 */ /* 0x0003e80000100800 */
[----:B------:R1:W-:Y:S01]  /*22cc0*/  @!P0 STL [R1+0x1c8], RZ ;  /* 0x0001c8ff01008387 */ /* 0x0003e20000100800 */
[----:B------:R-:W-:Y:S01]  /*22cd0*/  IMAD.MOV.U32 R0, RZ, RZ, 0x1 ;  /* 0x00000001ff007424 */ /* 0x000fe200078e00ff */
[----:B------:R-:W-:Y:S06]  /*22ce0*/  BAR.ARV 0xe, 0x100 ;  /* 0x0384000000007b1d */ /* 0x000fec0000002000 */
.L_x_6282:
[----:B------:R-:W2:Y:S08]  /*22cf0*/  S2UR UR21, SR_CgaCtaId ;  /* 0x00000000001579c3 */ /* 0x000eb00000008800 */
[----:B------:R-:W-:Y:S01]  /*22d00*/  BAR.SYNC.DEFER_BLOCKING 0x5, 0x180 ;  /* 0x0146000000007b1d */ /* 0x000fe20000010000 */
[----:B------:R-:W-:Y:S01]  /*22d10*/  PRMT R0, R0, 0x9910, RZ ;  /* 0x0000991000007816 */ /* 0x000fe200000000ff */
[----:B------:R-:W-:-:S03]  /*22d20*/  USHF.R.U32.HI UR8, URZ, 0x10, UR61 ;  /* 0x000000103f087899 */ /* 0x000fc6000801163d */
[----:B------:R-:W-:Y:S01]  /*22d30*/  ISETP.NE.AND P0, PT, R0, RZ, PT ;  /* 0x000000ff0000720c */ /* 0x000fe20003f05270 */
[----:B------:R-:W-:Y:S01]  /*22d40*/  UMOV UR44, 0x400 ;  /* 0x00000400002c7882 */ /* 0x000fe20000000000 */
[----:B------:R-:W-:Y:S01]  /*22d50*/  BSSY B0, `(.L_x_6400) ;  /* 0x00004e9000007945 */ /* 0x000fe20003800000 */
[----:B--2---:R-:W-:-:S09]  /*22d60*/  ULEA UR44, UR21, UR44, 0x18 ;  /* 0x0000002c152c7291 */ /* 0x004fd2000f8ec03f */
[----:B01----:R-:W0:Y:S02]  /*22d70*/  LDS.128 R4, [UR44+0x388d0] ;  /* 0x0388d02cff047984 */ /* 0x003e240008000c00 */
[----:B0-----:R-:W-:Y:S02]  /*22d80*/  R2UR UR5, R5 ;  /* 0x00000000050572ca */ /* 0x001fe400000e0000 */
[----:B------:R-:W-:Y:S02]  /*22d90*/  R2UR UR7, R6 ;  /* 0x00000000060772ca */ /* 0x000fe400000e0000 */
[----:B------:R-:W-:Y:S01]  /*22da0*/  R2UR UR6, R7 ;  /* 0x00000000070672ca */ /* 0x000fe200000e0000 */
[----:B------:R-:W-:Y:S06]  /*22db0*/  BAR.ARV 0x4, 0x180 ;  /* 0x0106000000007b1d */ /* 0x000fec0000002000 */
[----:B------:R-:W-:Y:S08]  /*22dc0*/  @!P0 BRA `(.L_x_6401) ;  /* 0x0000003c00908947 */ /* 0x000ff00003800000 */
[----:B------:R-:W2:Y:S04]  /*22dd0*/  LDL.128 R12, [R1+0x210] ;  /* 0x00021000010c7983 */ /* 0x000ea80000100c00 */
[----:B------:R-:W3:Y:S04]  /*22de0*/  LDL.128 R4, [R1+0x230] ;  /* 0x0002300001047983 */ /* 0x000ee80000100c00 */
[----:B------:R-:W4:Y:S04]  /*22df0*/  LDL.128 R24, [R1+0x220] ;  /* 0x0002200001187983 */ /* 0x000f280000100c00 */
[----:B------:R-:W4:Y:S01]  /*22e00*/  LDL.128 R8, [R1+0x240] ;  /* 0x0002400001087983 */ /* 0x000f220000100c00 */
[C---:B------:R-:W-:Y:S01]  /*22e10*/  IADD3 R35, P1, R16.reuse, 0x20, RZ ;  /* 0x0000002010237810 */ /* 0x040fe20007f3e0ff */
[----:B------:R-:W-:Y:S01]  /*22e20*/  ULDC.64 UR10, c[0x0][0xd00] ;  /* 0x00034000000a7ab9 */ /* 0x000fe20000000a00 */
[C---:B------:R-:W-:Y:S01]  /*22e30*/  LOP3.LUT R37, R16.reuse, 0x380, RZ, 0xc0, !PT ;  /* 0x0000038010257812 */ /* 0x040fe200078ec0ff */
[----:B------:R-:W4:Y:S01]  /*22e40*/  LDL.128 R120, [R1+0x250] ;  /* 0x0002500001787983 */ /* 0x000f220000100c00 */
[----:B------:R-:W-:Y:S01]  /*22e50*/  LOP3.LUT R34, R35, 0x380, RZ, 0xc0, !PT ;  /* 0x0000038023227812 */ /* 0x000fe200078ec0ff */
[----:B------:R-:W-:Y:S01]  /*22e60*/  ULDC.64 UR18, c[0x0][0xd00] ;  /* 0x0003400000127ab9 */ /* 0x000fe20000000a00 */
[C---:B------:R-:W-:Y:S01]  /*22e70*/  IADD3 R33, P0, R16.reuse, 0x40, RZ ;  /* 0x0000004010217810 */ /* 0x040fe20007f1e0ff */
[----:B------:R-:W4:Y:S01]  /*22e80*/  LDL.128 R112, [R1+0x270] ;  /* 0x0002700001707983 */ /* 0x000f220000100c00 */
[----:B------:R-:W-:-:S02]  /*22e90*/  IADD3 R30, P4, R16, 0x60, RZ ;  /* 0x00000060101e7810 */ /* 0x000fc40007f9e0ff */
[----:B------:R-:W-:Y:S01]  /*22ea0*/  IADD3 R28, P3, R16, 0x2000, RZ ;  /* 0x00002000101c7810 */ /* 0x000fe20007f7e0ff */
[----:B------:R-:W4:Y:S01]  /*22eb0*/  LDL.128 R116, [R1+0x260] ;  /* 0x0002600001747983 */ /* 0x000f220000100c00 */
[----:B------:R-:W-:-:S03]  /*22ec0*/  SHF.R.U64 R37, R37, 0x3, RZ ;  /* 0x0000000325257819 */ /* 0x000fc600000012ff */
[----:B------:R-:W4:Y:S01]  /*22ed0*/  LDL.128 R104, [R1+0x290] ;  /* 0x0002900001687983 */ /* 0x000f220000100c00 */
[----:B------:R-:W-:-:S03]  /*22ee0*/  SHF.R.U64 R34, R34, 0x3, RZ ;  /* 0x0000000322227819 */ /* 0x000fc600000012ff */
[----:B------:R-:W4:Y:S01]  /*22ef0*/  LDL.128 R108, [R1+0x280] ;  /* 0x00028000016c7983 */ /* 0x000f220000100c00 */
[----:B------:R-:W-:-:S03]  /*22f00*/  LOP3.LUT R32, R33, 0x380, RZ, 0xc0, !PT ;  /* 0x0000038021207812 */ /* 0x000fc600078ec0ff */
[----:B------:R-:W4:Y:S01]  /*22f10*/  LDL.128 R96, [R1+0x2b0] ;  /* 0x0002b00001607983 */ /* 0x000f220000100c00 */
[----:B------:R-:W-:-:S03]  /*22f20*/  LOP3.LUT R0, R30, 0x380, RZ, 0xc0, !PT ;  /* 0x000003801e007812 */ /* 0x000fc600078ec0ff */
[----:B------:R-:W4:Y:S01]  /*22f30*/  LDL.128 R100, [R1+0x2a0] ;  /* 0x0002a00001647983 */ /* 0x000f220000100c00 */
[----:B------:R-:W-:Y:S01]  /*22f40*/  LOP3.LUT R36, R37, R16, RZ, 0x3c, !PT ;  /* 0x0000001025247212 */ /* 0x000fe200078e3cff */
[--C-:B------:R-:W-:Y:S01]  /*22f50*/  IMAD.MOV.U32 R37, RZ, RZ, R17.reuse ;  /* 0x000000ffff257224 */ /* 0x100fe200078e0011 */
[----:B------:R-:W-:Y:S01]  /*22f60*/  LOP3.LUT R3, R28, 0x380, RZ, 0xc0, !PT ;  /* 0x000003801c037812 */ /* 0x000fe200078ec0ff */
[----:B------:R-:W4:Y:S01]  /*22f70*/  LDL.128 R88, [R1+0x2d0] ;  /* 0x0002d00001587983 */ /* 0x000f220000100c00 */
[----:B------:R-:W-:Y:S01]  /*22f80*/  LOP3.LUT R34, R34, R35, RZ, 0x3c, !PT ;  /* 0x0000002322227212 */ /* 0x000fe200078e3cff */
[----:B------:R-:W-:Y:S01]  /*22f90*/  IMAD.X R35, RZ, RZ, R17, P1 ;  /* 0x000000ffff237224 */ /* 0x000fe200008e0611 */
[----:B------:R-:W-:Y:S01]  /*22fa0*/  SHF.R.U64 R32, R32, 0x3, RZ ;  /* 0x0000000320207819 */ /* 0x000fe200000012ff */
[----:B------:R-:W4:Y:S01]  /*22fb0*/  LDL.128 R92, [R1+0x2c0] ;  /* 0x0002c000015c7983 */ /* 0x000f220000100c00 */
[----:B------:R-:W-:-:S03]  /*22fc0*/  SHF.R.U64 R31, R0, 0x3, RZ ;  /* 0x00000003001f7819 */ /* 0x000fc600000012ff */
[----:B------:R-:W4:Y:S01]  /*22fd0*/  LDL.128 R80, [R1+0x2f0] ;  /* 0x0002f00001507983 */ /* 0x000f220000100c00 */
[----:B------:R-:W-:-:S03]  /*22fe0*/  SHF.R.U64 R3, R3, 0x3, RZ ;  /* 0x0000000303037819 */ /* 0x000fc600000012ff */
[----:B------:R-:W4:Y:S01]  /*22ff0*/  LDL.128 R84, [R1+0x2e0] ;  /* 0x0002e00001547983 */ /* 0x000f220000100c00 */
[----:B------:R-:W-:Y:S01]  /*23000*/  LOP3.LUT R32, R32, R33, RZ, 0x3c, !PT ;  /* 0x0000002120207212 */ /* 0x000fe200078e3cff */
[--C-:B------:R-:W-:Y:S01]  /*23010*/  IMAD.X R33, RZ, RZ, R17.reuse, P0 ;  /* 0x000000ffff217224 */ /* 0x100fe200000e0611 */
[----:B------:R-:W-:Y:S01]  /*23020*/  MOV R36, R36 ;  /* 0x0000002400247202 */ /* 0x000fe20000000f00 */
[----:B------:R-:W4:Y:S01]  /*23030*/  LDL.128 R72, [R1+0x310] ;  /* 0x0003100001487983 */ /* 0x000f220000100c00 */
[----:B------:R-:W-:Y:S01]  /*23040*/  MOV R34, R34 ;  /* 0x0000002200227202 */ /* 0x000fe20000000f00 */
[--C-:B------:R-:W-:Y:S01]  /*23050*/  IMAD.X R29, RZ, RZ, R17.reuse, P3 ;  /* 0x000000ffff1d7224 */ /* 0x100fe200018e0611 */
[----:B------:R-:W-:Y:S01]  /*23060*/  LOP3.LUT R30, R31, R30, RZ, 0x3c, !PT ;  /* 0x0000001e1f1e7212 */ /* 0x000fe200078e3cff */
[----:B------:R-:W-:Y:S01]  /*23070*/  IMAD.X R31, RZ, RZ, R17, P4 ;  /* 0x000000ffff1f7224 */ /* 0x000fe200020e0611 */
[----:B------:R-:W-:Y:S01]  /*23080*/  LOP3.LUT R28, R3, R28, RZ, 0x3c, !PT ;  /* 0x0000001c031c7212 */ /* 0x000fe200078e3cff */
[----:B------:R-:W4:Y:S01]  /*23090*/  LDL.128 R76, [R1+0x300] ;  /* 0x00030000014c7983 */ /* 0x000f220000100c00 */
[----:B------:R-:W-:-:S03]  /*230a0*/  MOV R0, R32 ;  /* 0x0000002000007202 */ /* 0x000fc60000000f00 */
[----:B------:R-:W4:Y:S04]  /*230b0*/  LDL.128 R64, [R1+0x330] ;  /* 0x0003300001407983 */ /* 0x000f280000100c00 */
[----:B------:R-:W4:Y:S04]  /*230c0*/  LDL.128 R68, [R1+0x320] ;  /* 0x0003200001447983 */ /* 0x000f280000100c00 */
[----:B------:R-:W4:Y:S01]  /*230d0*/  LDL.128 R56, [R1+0x350] ;  /* 0x0003500001387983 */ /* 0x000f220000100c00 */
[----:B------:R-:W-:-:S03]  /*230e0*/  MOV R3, R30 ;  /* 0x0000001e00037202 */ /* 0x000fc60000000f00 */
[----:B------:R-:W4:Y:S01]  /*230f0*/  LDL.128 R60, [R1+0x340] ;  /* 0x00034000013c7983 */ /* 0x000f220000100c00 */
[----:B------:R-:W-:-:S03]  /*23100*/  MOV R144, R28 ;  /* 0x0000001c00907202 */ /* 0x000fc60000000f00 */
[----:B------:R-:W4:Y:S04]  /*23110*/  LDL.128 R48, [R1+0x370] ;  /* 0x0003700001307983 */ /* 0x000f280000100c00 */
[----:B------:R-:W4:Y:S04]  /*23120*/  LDL.128 R52, [R1+0x360] ;  /* 0x0003600001347983 */ /* 0x000f280000100c00 */
[----:B------:R-:W4:Y:S04]  /*23130*/  LDL.128 R40, [R1+0x390] ;  /* 0x0003900001287983 */ /* 0x000f280000100c00 */
[----:B------:R-:W4:Y:S01]  /*23140*/  LDL.128 R44, [R1+0x380] ;  /* 0x00038000012c7983 */ /* 0x000f220000100c00 */
[----:B------:R-:W-:Y:S01]  /*23150*/  BAR.SYNC.DEFER_BLOCKING 0x1, 0x100 ;  /* 0x0044000000007b1d */ /* 0x000fe20000010000 */
[----:B------:R-:W-:-:S02]  /*23160*/  IADD3 R143, P6, R16, 0x2020, RZ ;  /* 0x00002020108f7810 */ /* 0x000fc40007fde0ff */
[C---:B------:R-:W-:Y:S02]  /*23170*/  IADD3 R139, P5, R16.reuse, 0x2040, RZ ;  /* 0x00002040108b7810 */ /* 0x040fe40007fbe0ff */
[----:B------:R-:W-:Y:S01]  /*23180*/  IADD3 R141, P2, R16, 0x2060, RZ ;  /* 0x00002060108d7810 */ /* 0x000fe20007f5e0ff */
[----:B------:R-:W-:Y:S01]  /*23190*/  ULDC UR4, c[0x0][0xb88] ;  /* 0x0002e20000047ab9 */ /* 0x000fe20000000800 */
[----:B------:R-:W-:Y:S01]  /*231a0*/  ULDC UR9, c[0x0][0xbd4] ;  /* 0x0002f50000097ab9 */ /* 0x000fe20000000800 */
[----:B------:R-:W4:Y:S01]  /*231b0*/  LDL.128 R28, [R1+0x3c0] ;  /* 0x0003c000011c7983 */ /* 0x000f220000100c00 */
[----:B--2---:R-:W-:Y:S02]  /*231c0*/  F2FP.F16.F32.PACK_AB R12, R13, R12 ;  /* 0x0000000c0d0c723e */ /* 0x004fe400000000ff */
[----:B------:R-:W-:Y:S02]  /*231d0*/  F2FP.F16.F32.PACK_AB R13, R15, R14 ;  /* 0x0000000e0f0d723e */ /* 0x000fe400000000ff */
[----:B---3--:R-:W-:-:S02]  /*231e0*/  F2FP.F16.F32.PACK_AB R4, R5, R4 ;  /* 0x000000040504723e */ /* 0x008fc400000000ff */
[----:B------:R-:W-:Y:S02]  /*231f0*/  F2FP.F16.F32.PACK_AB R5, R7, R6 ;  /* 0x000000060705723e */ /* 0x000fe400000000ff */
[----:B----4-:R-:W-:Y:S02]  /*23200*/  F2FP.F16.F32.PACK_AB R14, R25, R24 ;  /* 0x00000018190e723e */ /* 0x010fe400000000ff */
[----:B------:R-:W-:Y:S02]  /*23210*/  F2FP.F16.F32.PACK_AB R15, R27, R26 ;  /* 0x0000001a1b0f723e */ /* 0x000fe400000000ff */
[----:B------:R-:W-:Y:S01]  /*23220*/  F2FP.F16.F32.PACK_AB R6, R9, R8 ;  /* 0x000000080906723e */ /* 0x000fe200000000ff */
[----:B------:R-:W2:Y:S01]  /*23230*/  LDL.128 R24, [R1+0x3d0] ;  /* 0x0003d00001187983 */ /* 0x000ea20000100c00 */
[----:B------:R-:W-:-:S03]  /*23240*/  F2FP.F16.F32.PACK_AB R7, R11, R10 ;  /* 0x0000000a0b07723e */ /* 0x000fc600000000ff */
[----:B------:R0:W-:Y:S04]  /*23250*/  STSM.16.M88.4 [R36], R12 ;  /* 0x0000000c24007844 */ /* 0x0001e80000000200 */
[----:B------:R1:W-:Y:S04]  /*23260*/  STSM.16.M88.4 [R34], R4 ;  /* 0x0000000422007844 */ /* 0x0003e80000000200 */
[----:B------:R-:W3:Y:S04]  /*23270*/  LDL.128 R8, [R1+0x3f0] ;  /* 0x0003f00001087983 */ /* 0x000ee80000100c00 */
[----:B0-----:R-:W4:Y:S04]  /*23280*/  LDL.128 R36, [R1+0x3a0] ;  /* 0x0003a00001247983 */ /* 0x001f280000100c00 */
[----:B-1----:R-:W4:Y:S04]  /*23290*/  LDL.128 R32, [R1+0x3b0] ;  /* 0x0003b00001207983 */ /* 0x002f280000100c00 */
[----:B------:R-:W4:Y:S04]  /*232a0*/  LDL.128 R4, [R1+0x400] ;  /* 0x0004000001047983 */ /* 0x000f280000100c00 */
[----:B------:R-:W4:Y:S01]  /*232b0*/  LDL.128 R12, [R1+0x3e0] ;  /* 0x0003e000010c7983 */ /* 0x000f220000100c00 */
[----:B------:R-:W-:-:S02]  /*232c0*/  IADD3 R21, P1, R16, 0x4000, RZ ;  /* 0x0000400010157810 */ /* 0x000fc40007f3e0ff */
[----:B------:R-:W-:Y:S02]  /*232d0*/  LOP3.LUT R142, R143, 0x380, RZ, 0xc0, !PT ;  /* 0x000003808f8e7812 */ /* 0x000fe400078ec0ff */
[----:B------:R-:W-:Y:S02]  /*232e0*/  LOP3.LUT R138, R139, 0x380, RZ, 0xc0, !PT ;  /* 0x000003808b8a7812 */ /* 0x000fe400078ec0ff */
[----:B------:R-:W-:Y:S02]  /*232f0*/  LOP3.LUT R140, R141, 0x380, RZ, 0xc0, !PT ;  /* 0x000003808d8c7812 */ /* 0x000fe400078ec0ff */
[----:B------:R-:W-:Y:S02]  /*23300*/  LOP3.LUT R20, R21, 0x380, RZ, 0xc0, !PT ;  /* 0x0000038015147812 */ /* 0x000fe400078ec0ff */
[----:B------:R-:W-:Y:S02]  /*23310*/  SHF.R.U64 R142, R142, 0x3, RZ ;  /* 0x000000038e8e7819 */ /* 0x000fe400000012ff */
[----:B------:R-:W-:-:S02]  /*23320*/  SHF.R.U64 R138, R138, 0x3, RZ ;  /* 0x000000038a8a7819 */ /* 0x000fc400000012ff */
[----:B------:R-:W-:Y:S02]  /*23330*/  SHF.R.U64 R140, R140, 0x3, RZ ;  /* 0x000000038c8c7819 */ /* 0x000fe400000012ff */
[----:B------:R-:W-:Y:S02]  /*23340*/  SHF.R.U64 R20, R20, 0x3, RZ ;  /* 0x0000000314147819 */ /* 0x000fe400000012ff */
[----:B------:R-:W-:Y:S02]  /*23350*/  IADD3 R125, P0, R16, 0x4020, RZ ;  /* 0x00004020107d7810 */ /* 0x000fe40007f1e0ff */
[----:B------:R-:W-:Y:S01]  /*23360*/  LOP3.LUT R142, R142, R143, RZ, 0x3c, !PT ;  /* 0x0000008f8e8e7212 */ /* 0x000fe200078e3cff */
[--C-:B------:R-:W-:Y:S01]  /*23370*/  IMAD.X R143, RZ, RZ, R17.reuse, P6 ;  /* 0x000000ffff8f7224 */ /* 0x100fe200030e0611 */
[----:B------:R-:W-:Y:S02]  /*23380*/  IADD3 R127, P4, R16, 0x4040, RZ ;  /* 0x00004040107f7810 */ /* 0x000fe40007f9e0ff */
[----:B------:R-:W-:Y:S01]  /*23390*/  LOP3.LUT R138, R138, R139, RZ, 0x3c, !PT ;  /* 0x0000008b8a8a7212 */ /* 0x000fe200078e3cff */
[----:B------:R-:W-:Y:S01]  /*233a0*/  IMAD.X R139, RZ, RZ, R17, P5 ;  /* 0x000000ffff8b7224 */ /* 0x000fe200028e0611 */
[----:B------:R-:W-:-:S02]  /*233b0*/  IADD3 R129, P3, R16, 0x4060, RZ ;  /* 0x0000406010817810 */ /* 0x000fc40007f7e0ff */
[----:B------:R-:W-:Y:S01]  /*233c0*/  LOP3.LUT R140, R140, R141, RZ, 0x3c, !PT ;  /* 0x0000008d8c8c7212 */ /* 0x000fe200078e3cff */
[--C-:B------:R-:W-:Y:S01]  /*233d0*/  IMAD.X R141, RZ, RZ, R17.reuse, P2 ;  /* 0x000000ffff8d7224 */ /* 0x100fe200010e0611 */
[----:B------:R-:W-:Y:S02]  /*233e0*/  IADD3 R131, P6, R16, 0x6000, RZ ;  /* 0x0000600010837810 */ /* 0x000fe40007fde0ff */
[----:B------:R-:W-:Y:S01]  /*233f0*/  LOP3.LUT R20, R20, R21, RZ, 0x3c, !PT ;  /* 0x0000001514147212 */ /* 0x000fe200078e3cff */
[----:B------:R-:W-:Y:S01]  /*23400*/  IMAD.X R21, RZ, RZ, R17, P1 ;  /* 0x000000ffff157224 */ /* 0x000fe200008e0611 */
[----:B------:R-:W-:Y:S02]  /*23410*/  LOP3.LUT R124, R125, 0x380, RZ, 0xc0, !PT ;  /* 0x000003807d7c7812 */ /* 0x000fe400078ec0ff */
[----:B------:R-:W-:Y:S02]  /*23420*/  IADD3 R133, P5, R16, 0x6020, RZ ;  /* 0x0000602010857810 */ /* 0x000fe40007fbe0ff */
[----:B------:R-:W-:-:S02]  /*23430*/  LOP3.LUT R126, R127, 0x380, RZ, 0xc0, !PT ;  /* 0x000003807f7e7812 */ /* 0x000fc400078ec0ff */
[C---:B------:R-:W-:Y:S02]  /*23440*/  IADD3 R135, P2, R16.reuse, 0x6040, RZ ;  /* 0x0000604010877810 */ /* 0x040fe40007f5e0ff */
[----:B------:R-:W-:Y:S02]  /*23450*/  LOP3.LUT R128, R129, 0x380, RZ, 0xc0, !PT ;  /* 0x0000038081807812 */ /* 0x000fe400078ec0ff */
[----:B------:R-:W-:Y:S02]  /*23460*/  IADD3 R137, P1, R16, 0x6060, RZ ;  /* 0x0000606010897810 */ /* 0x000fe40007f3e0ff */
[----:B------:R-:W-:Y:S02]  /*23470*/  LOP3.LUT R130, R131, 0x380, RZ, 0xc0, !PT ;  /* 0x0000038083827812 */ /* 0x000fe400078ec0ff */
[----:B------:R-:W-:Y:S02]  /*23480*/  SHF.R.U64 R124, R124, 0x3, RZ ;  /* 0x000000037c7c7819 */ /* 0x000fe400000012ff */
[----:B------:R-:W-:-:S02]  /*23490*/  LOP3.LUT R132, R133, 0x380, RZ, 0xc0, !PT ;  /* 0x0000038085847812 */ /* 0x000fc400078ec0ff */
[----:B------:R-:W-:Y:S02]  /*234a0*/  SHF.R.U64 R126, R126, 0x3, RZ ;  /* 0x000000037e7e7819 */ /* 0x000fe400000012ff */
[----:B------:R-:W-:Y:S02]  /*234b0*/  LOP3.LUT R134, R135, 0x380, RZ, 0xc0, !PT ;  /* 0x0000038087867812 */ /* 0x000fe400078ec0ff */
[----:B------:R-:W-:Y:S02]  /*234c0*/  F2FP.F16.F32.PACK_AB R120, R121, R120 ;  /* 0x000000787978723e */ /* 0x000fe400000000ff */
[----:B------:R-:W-:Y:S02]  /*234d0*/  SHF.R.U64 R128, R128, 0x3, RZ ;  /* 0x0000000380807819 */ /* 0x000fe400000012ff */
[----:B------:R-:W-:Y:S02]  /*234e0*/  LOP3.LUT R136, R137, 0x380, RZ, 0xc0, !PT ;  /* 0x0000038089887812 */ /* 0x000fe400078ec0ff */
[----:B------:R-:W-:-:S02]  /*234f0*/  F2FP.F16.F32.PACK_AB R121, R123, R122 ;  /* 0x0000007a7b79723e */ /* 0x000fc400000000ff */
[----:B------:R-:W-:Y:S02]  /*23500*/  F2FP.F16.F32.PACK_AB R112, R113, R112 ;  /* 0x000000707170723e */ /* 0x000fe400000000ff */
[----:B------:R-:W-:Y:S02]  /*23510*/  SHF.R.U64 R130, R130, 0x3, RZ ;  /* 0x0000000382827819 */ /* 0x000fe400000012ff */
[----:B------:R-:W-:Y:S02]  /*23520*/  F2FP.F16.F32.PACK_AB R122, R117, R116 ;  /* 0x00000074757a723e */ /* 0x000fe400000000ff */
[----:B------:R-:W-:Y:S02]  /*23530*/  F2FP.F16.F32.PACK_AB R123, R119, R118 ;  /* 0x00000076777b723e */ /* 0x000fe400000000ff */
[----:B------:R-:W-:Y:S02]  /*23540*/  F2FP.F16.F32.PACK_AB R113, R115, R114 ;  /* 0x000000727371723e */ /* 0x000fe400000000ff */
[----:B------:R-:W-:-:S02]  /*23550*/  F2FP.F16.F32.PACK_AB R104, R105, R104 ;  /* 0x000000686968723e */ /* 0x000fc400000000ff */
[----:B------:R-:W-:Y:S01]  /*23560*/  LOP3.LUT R124, R124, R125, RZ, 0x3c, !PT ;  /* 0x0000007d7c7c7212 */ /* 0x000fe200078e3cff */
[----:B------:R-:W-:Y:S01]  /*23570*/  IMAD.X R125, RZ, RZ, R17, P0 ;  /* 0x000000ffff7d7224 */ /* 0x000fe200000e0611 */
        /* <DEDUP_REMOVED lines=15> */
[----:B------:R-:W-:Y:S02]  /*23670*/  MOV R142, R142 ;  /* 0x0000008e008e7202 */ /* 0x000fe40000000f00 */
[----:B------:R-:W-:Y:S02]  /*23680*/  F2FP.F16.F32.PACK_AB R98, R93, R92 ;  /* 0x0000005c5d62723e */ /* 0x000fe400000000ff */
[----:B------:R-:W-:Y:S02]  /*23690*/  F2FP.F16.F32.PACK_AB R99, R95, R94 ;  /* 0x0000005e5f63723e */ /* 0x000fe400000000ff */
[----:B------:R-:W-:-:S02]  /*236a0*/  F2FP.F16.F32.PACK_AB R89, R91, R90 ;  /* 0x0000005a5b59723e */ /* 0x000fc400000000ff */
[----:B------:R-:W-:Y:S01]  /*236b0*/  F2FP.F16.F32.PACK_AB R80, R81, R80 ;  /* 0x000000505150723e */ /* 0x000fe200000000ff */
[----:B------:R0:W-:Y:S01]  /*236c0*/  STSM.16.M88.4 [R0], R120 ;  /* 0x0000007800007844 */ /* 0x0001e20000000200 */
[----:B------:R-:W-:Y:S01]  /*236d0*/  LOP3.LUT R130, R130, R131, RZ, 0x3c, !PT ;  /* 0x0000008382827212 */ /* 0x000fe200078e3cff */
[----:B------:R-:W-:Y:S01]  /*236e0*/  IMAD.X R131, RZ, RZ, R17, P6 ;  /* 0x000000ffff837224 */ /* 0x000fe200030e0611 */
        /* <DEDUP_REMOVED lines=8> */
[----:B------:R-:W-:Y:S01]  /*23770*/  MOV R140, R140 ;  /* 0x0000008c008c7202 */ /* 0x000fe20000000f00 */
[----:B------:R-:W-:Y:S01]  /*23780*/  UIMAD.WIDE UR10, UR60, 0x4, UR10 ;  /* 0x000000043c0a78a5 */ /* 0x000fe2000f8e020a */
        /* <DEDUP_REMOVED lines=21> */
[----:B------:R-:W-:Y:S02]  /*238e0*/  MOV R126, R126 ;  /* 0x0000007e007e7202 */ /* 0x000fe40000000f00 */
[----:B------:R-:W-:Y:S02]  /*238f0*/  F2FP.F16.F32.PACK_AB R58, R53, R52 ;  /* 0x00000034353a723e */ /* 0x000fe400000000ff */
[----:B------:R-:W-:Y:S02]  /*23900*/  F2FP.F16.F32.PACK_AB R59, R55, R54 ;  /* 0x00000036373b723e */ /* 0x000fe400000000ff */
[----:B------:R-:W-:Y:S02]  /*23910*/  F2FP.F16.F32.PACK_AB R49, R51, R50 ;  /* 0x000000323331723e */ /* 0x000fe400000000ff */
[----:B------:R-:W-:Y:S01]  /*23920*/  F2FP.F16.F32.PACK_AB R40, R41, R40 ;  /* 0x000000282928723e */ /* 0x000fe200000000ff */
[----:B------:R1:W-:Y:S01]  /*23930*/  STSM.16.M88.4 [R140], R80 ;  /* 0x000000508c007844 */ /* 0x0003e20000000200 */
[----:B------:R-:W-:-:S02]  /*23940*/  MOV R128, R128 ;  /* 0x0000008000807202 */ /* 0x000fc40000000f00 */
[----:B------:R-:W-:Y:S02]  /*23950*/  F2FP.F16.F32.PACK_AB R50, R45, R44 ;  /* 0x0000002c2d32723e */ /* 0x000fe400000000ff */
[----:B------:R-:W-:Y:S02]  /*23960*/  F2FP.F16.F32.PACK_AB R51, R47, R46 ;  /* 0x0000002e2f33723e */ /* 0x000fe400000000ff */
[----:B------:R-:W-:Y:S01]  /*23970*/  F2FP.F16.F32.PACK_AB R41, R43, R42 ;  /* 0x0000002a2b29723e */ /* 0x000fe200000000ff */
[----:B------:R1:W-:Y:S01]  /*23980*/  STSM.16.M88.4 [R20], R72 ;  /* 0x0000004814007844 */ /* 0x0003e20000000200 */
[----:B------:R-:W-:Y:S02]  /*23990*/  MOV R130, R130 ;  /* 0x0000008200827202 */ /* 0x000fe40000000f00 */
[----:B------:R-:W-:Y:S01]  /*239a0*/  MOV R132, R132 ;  /* 0x0000008400847202 */ /* 0x000fe20000000f00 */
[----:B------:R1:W-:Y:S01]  /*239b0*/  STSM.16.M88.4 [R124], R64 ;  /* 0x000000407c007844 */ /* 0x0003e20000000200 */
[----:B------:R-:W-:-:S02]  /*239c0*/  MOV R134, R134 ;  /* 0x0000008600867202 */ /* 0x000fc40000000f00 */
[----:B------:R-:W-:Y:S01]  /*239d0*/  MOV R136, R136 ;  /* 0x0000008800887202 */ /* 0x000fe20000000f00 */
[----:B------:R1:W-:Y:S04]  /*239e0*/  STSM.16.M88.4 [R126], R56 ;  /* 0x000000387e007844 */ /* 0x0003e80000000200 */
[----:B------:R1:W-:Y:S01]  /*239f0*/  STSM.16.M88.4 [R128], R48 ;  /* 0x0000003080007844 */ /* 0x0003e20000000200 */
[----:B------:R-:W-:-:S04]  /*23a00*/  ISETP.NE.U32.AND P0, PT, RZ, UR18, PT ;  /* 0x00000012ff007c0c */ /* 0x000fc8000bf05070 */
[----:B------:R-:W-:Y:S01]  /*23a10*/  ISETP.NE.AND.EX P0, PT, RZ, UR19, PT, P0 ;  /* 0x00000013ff007c0c */ /* 0x000fe2000bf05300 */
[----:B------:R-:W-:Y:S01]  /*23a20*/  IMAD.U32 R76, RZ, RZ, UR4 ;  /* 0x00000004ff4c7e24 */ /* 0x000fe2000f8e00ff */
[----:B--2---:R-:W-:Y:S02]  /*23a30*/  F2FP.F16.F32.PACK_AB R24, R25, R24 ;  /* 0x000000181918723e */ /* 0x004fe400000000ff */
[----:B------:R-:W-:Y:S02]  /*23a40*/  F2FP.F16.F32.PACK_AB R25, R27, R26 ;  /* 0x0000001a1b19723e */ /* 0x000fe400000000ff */
[----:B---3--:R-:W-:Y:S02]  /*23a50*/  F2FP.F16.F32.PACK_AB R8, R9, R8 ;  /* 0x000000080908723e */ /* 0x008fe400000000ff */
[----:B------:R-:W-:Y:S02]  /*23a60*/  F2FP.F16.F32.PACK_AB R9, R11, R10 ;  /* 0x0000000a0b09723e */ /* 0x000fe400000000ff */
[----:B----4-:R-:W-:-:S02]  /*23a70*/  F2FP.F16.F32.PACK_AB R42, R37, R36 ;  /* 0x00000024252a723e */ /* 0x010fc400000000ff */
[----:B------:R-:W-:Y:S02]  /*23a80*/  F2FP.F16.F32.PACK_AB R43, R39, R38 ;  /* 0x00000026272b723e */ /* 0x000fe400000000ff */
[----:B------:R-:W-:Y:S02]  /*23a90*/  F2FP.F16.F32.PACK_AB R32, R33, R32 ;  /* 0x000000202120723e */ /* 0x000fe400000000ff */
[----:B------:R-:W-:Y:S02]  /*23aa0*/  F2FP.F16.F32.PACK_AB R33, R35, R34 ;  /* 0x000000222321723e */ /* 0x000fe400000000ff */
[----:B------:R-:W-:Y:S02]  /*23ab0*/  F2FP.F16.F32.PACK_AB R34, R29, R28 ;  /* 0x0000001c1d22723e */ /* 0x000fe400000000ff */
[----:B------:R-:W-:Y:S02]  /*23ac0*/  F2FP.F16.F32.PACK_AB R35, R31, R30 ;  /* 0x0000001e1f23723e */ /* 0x000fe400000000ff */
[----:B------:R-:W-:Y:S01]  /*23ad0*/  F2FP.F16.F32.PACK_AB R10, R5, R4 ;  /* 0x00000004050a723e */ /* 0x000fe200000000ff */
[----:B------:R-:W-:Y:S01]  /*23ae0*/  IMAD.U32 R4, RZ, RZ, UR10 ;  /* 0x0000000aff047e24 */ /* 0x000fe2000f8e00ff */
[----:B------:R-:W-:Y:S01]  /*23af0*/  F2FP.F16.F32.PACK_AB R26, R13, R12 ;  /* 0x0000000c0d1a723e */ /* 0x000fe200000000ff */
[----:B------:R-:W-:Y:S01]  /*23b00*/  IMAD.U32 R5, RZ, RZ, UR11 ;  /* 0x0000000bff057e24 */ /* 0x000fe2000f8e00ff */
[----:B------:R-:W-:Y:S01]  /*23b10*/  F2FP.F16.F32.PACK_AB R27, R15, R14 ;  /* 0x0000000e0f1b723e */ /* 0x000fe200000000ff */
[----:B------:R-:W-:Y:S01]  /*23b20*/  ULDC.64 UR10, c[0x0][0xd08] ;  /* 0x00034200000a7ab9 */ /* 0x000fe20000000a00 */
[----:B------:R-:W-:Y:S01]  /*23b30*/  F2FP.F16.F32.PACK_AB R11, R7, R6 ;  /* 0x00000006070b723e */ /* 0x000fe200000000ff */
[----:B------:R1:W-:Y:S01]  /*23b40*/  STSM.16.M88.4 [R130], R40 ;  /* 0x0000002882007844 */ /* 0x0003e20000000200 */
[----:B------:R-:W-:-:S03]  /*23b50*/  UISETP.NE.U32.AND UP0, UPT, UR10, URZ, UPT ;  /* 0x0000003f0a00728c */ /* 0x000fc6000bf05070 */
[----:B------:R1:W-:Y:S01]  /*23b60*/  STSM.16.M88.4 [R132], R32 ;  /* 0x0000002084007844 */ /* 0x0003e20000000200 */
[----:B------:R-:W-:-:S03]  /*23b70*/  UISETP.NE.AND.EX UP0, UPT, UR11, URZ, UPT, UP0 ;  /* 0x0000003f0b00728c */ /* 0x000fc6000bf05300 */
[----:B------:R1:W-:Y:S04]  /*23b80*/  STSM.16.M88.4 [R134], R24 ;  /* 0x0000001886007844 */ /* 0x0003e80000000200 */
[----:B------:R1:W-:Y:S01]  /*23b90*/  STSM.16.M88.4 [R136], R8 ;  /* 0x0000000888007844 */ /* 0x0003e20000000200 */
[----:B------:R-:W-:Y:S01]  /*23ba0*/  BAR.SYNC.DEFER_BLOCKING 0x1, 0x100 ;  /* 0x0044000000007b1d */ /* 0x000fe20000010000 */
[----:B------:R-:W-:-:S05]  /*23bb0*/  PLOP3.LUT P1, PT, PT, PT, UP0, 0x80, 0x0 ;  /* 0x000000000000781c */ /* 0x000fca0003f2f008 */
[----:B------:R-:W-:Y:S02]  /*23bc0*/  @UP0 ULDC.64 UR10, c[0x0][0xd08] ;  /* 0x00034200000a0ab9 */ /* 0x000fe40000000a00 */
[----:B------:R-:W-:-:S06]  /*23bd0*/  @UP0 UIMAD.WIDE UR10, UR60, 0x4, UR10 ;  /* 0x000000043c0a08a5 */ /* 0x000fcc000f8e020a */
[----:B------:R-:W-:Y:S02]  /*23be0*/  IMAD.U32 R6, RZ, RZ, UR10 ;  /* 0x0000000aff067e24 */ /* 0x000fe4000f8e00ff */
[----:B------:R-:W-:Y:S01]  /*23bf0*/  IMAD.U32 R7, RZ, RZ, UR11 ;  /* 0x0000000bff077e24 */ /* 0x000fe2000f8e00ff */
[----:B0-----:R1:W5:Y:S04]  /*23c00*/  @P0 LDG.E R0, desc[UR36][R4.64] ;  /* 0x0000002404000981 */ /* 0x001368000c1e1900 */
[----:B------:R1:W5:Y:S01]  /*23c10*/  @P1 LDG.E R76, desc[UR36][R6.64] ;  /* 0x00000024064c1981 */ /* 0x000362000c1e1900 */
[----:B------:R-:W-:Y:S02]  /*23c20*/  UISETP.NE.AND UP0, UPT, UR8, URZ, UPT ;  /* 0x0000003f0800728c */ /* 0x000fe4000bf05270 */
[----:B------:R-:W-:Y:S01]  /*23c30*/  ULOP3.LUT UR61, UR61, 0xff, URZ, 0xc0, !UPT ;  /* 0x000000ff3d3d7892 */ /* 0x000fe2000f8ec03f */
[----:B------:R-:W-:Y:S01]  /*23c40*/  UMOV UR4, URZ ;  /* 0x0000003f00047c82 */ /* 0x000fe20008000000 */
[----:B------:R-:W-:Y:S01]  /*23c50*/  USEL UR23, UR8, UR9, UP0 ;  /* 0x0000000908177287 */ /* 0x000fe20008000000 */
[----:B------:R-:W-:Y:S11]  /*23c60*/  @P1 BRA `(.L_x_6402) ;  /* 0x0000000000101947 */ /* 0x000ff60003800000 */
[----:B------:R-:W-:Y:S05]  /*23c70*/  @!P0 BRA `(.L_x_6402) ;  /* 0x00000000000c8947 */ /* 0x000fea0003800000 */
[----:B-1----:R-:W2:Y:S04]  /*23c80*/  LDG.E R3, desc[UR36][R4.64] ;  /* 0x0000002404037981 */ /* 0x002ea8000c1e1900 */
[----:B-----5:R-:W2:Y:S02]  /*23c90*/  LDG.E R76, desc[UR36][R4.64+0x4] ;  /* 0x00000424044c7981 */ /* 0x020ea4000c1e1900 */
[----:B--2---:R-:W-:-:S07]  /*23ca0*/  IMAD.IADD R76, R76, 0x1, -R3 ;  /* 0x000000014c4c7824 */ /* 0x004fce00078e0a03 */
.L_x_6402:
[----:B-1----:R-:W0:Y:S01]  /*23cb0*/  SHFL.IDX PT, R3, R208, RZ, 0x1f ;  /* 0x00001fffd0037589 */ /* 0x002e2200000e0000 */
[----:B------:R-:W-:Y:S02]  /*23cc0*/  R2UR UR8, R211 ;  /* 0x00000000d30872ca */ /* 0x000fe400000e0000 */
[----:B-----5:R-:W-:-:S11]  /*23cd0*/  @P0 R2UR UR4, R0 ;  /* 0x00000000000402ca */ /* 0x020fd600000e0000 */
[----:B------:R-:W-:Y:S02]  /*23ce0*/  ULOP3.LUT UR8, UR8, 0xffff, URZ, 0xc0, !UPT ;  /* 0x0000ffff08087892 */ /* 0x000fe4000f8ec03f */
[----:B------:R-:W-:Y:S01]  /*23cf0*/  USHF.R.S32.HI UR26, URZ, 0x1f, UR4 ;  /* 0x0000001f3f1a7899 */ /* 0x000fe20008011404 */
[----:B0-----:R-:W-:-:S13]  /*23d00*/  ISETP.NE.AND P0, PT, R3, RZ, PT ;  /* 0x000000ff0300720c */ /* 0x001fda0003f05270 */
[----:B------:R-:W-:Y:S05]  /*23d10*/  @P0 BRA `(.L_x_6403) ;  /* 0x0000000400280947 */ /* 0x000fea0003800000 */
[----:B------:R-:W2:Y:S01]  /*23d20*/  LDL R6, [R1+0x448] ;  /* 0x0004480001067983 */ /* 0x000ea20000100800 */
[----:B------:R-:W0:Y:S03]  /*23d30*/  LDC R11, c[0x0][0xce8] ;  /* 0x00033a00ff0b7b82 */ /* 0x000e260000000800 */
[----:B------:R-:W3:Y:S04]  /*23d40*/  LDL R5, [R1+0x44c] ;  /* 0x00044c0001057983 */ /* 0x000ee80000100800 */
[----:B------:R-:W4:Y:S01]  /*23d50*/  LDL R4, [R1+0x438] ;  /* 0x0004380001047983 */ /* 0x000f220000100800 */
[----:B------:R-:W-:-:S04]  /*23d60*/  IMAD.U32 R3, RZ, RZ, UR59 ;  /* 0x0000003bff037e24 */ /* 0x000fc8000f8e00ff */
[----:B------:R-:W-:Y:S02]  /*23d70*/  IMAD R10, R3, 0x40, R22 ;  /* 0x00000040030a7824 */ /* 0x000fe400078e0216 */
[----:B0-----:R-:W-:Y:S01]  /*23d80*/  IMAD R15, R76, R11, RZ ;  /* 0x0000000b4c0f7224 */ /* 0x001fe200078e02ff */
[----:B------:R-:W-:Y:S01]  /*23d90*/  ISETP.NE.AND P2, PT, R11, 0x1, PT ;  /* 0x000000010b00780c */ /* 0x000fe20003f45270 */
[----:B------:R-:W-:Y:S01]  /*23da0*/  UISETP.GT.AND UP1, UPT, UR23, 0x1, UPT ;  /* 0x000000011700788c */ /* 0x000fe2000bf24270 */
[----:B------:R-:W-:-:S03]  /*23db0*/  UMOV UR22, 0xab8 ;  /* 0x00000ab800167882 */ /* 0x000fc60000000000 */
[----:B------:R-:W-:-:S08]  /*23dc0*/  USEL UR22, UR22, 0xa78, UP1 ;  /* 0x00000a7816167887 */ /* 0x000fd00008800000 */
[----:B------:R-:W0:Y:S01]  /*23dd0*/  @P2 LDC R3, c[0x0][0xcf0] ;  /* 0x00033c00ff032b82 */ /* 0x000e220000000800 */
[----:B------:R-:W-:Y:S01]  /*23de0*/  UISETP.NE.U32.AND UP0, UPT, UR18, URZ, UPT ;  /* 0x0000003f1200728c */ /* 0x000fe2000bf05070 */
[----:B------:R-:W-:-:S03]  /*23df0*/  IMAD.U32 R13, RZ, RZ, UR59 ;  /* 0x0000003bff0d7e24 */ /* 0x000fc6000f8e00ff */
[----:B------:R-:W-:Y:S01]  /*23e00*/  UISETP.NE.AND.EX UP0, UPT, UR19, URZ, UPT, UP0 ;  /* 0x0000003f1300728c */ /* 0x000fe2000bf05300 */
[----:B--2---:R-:W-:-:S05]  /*23e10*/  IMAD.MOV R0, RZ, RZ, -R6 ;  /* 0x000000ffff007224 */ /* 0x004fca00078e0a06 */
[----:B---3--:R-:W-:Y:S02]  /*23e20*/  ISETP.NE.AND P0, PT, R5, R0, PT ;  /* 0x000000000500720c */ /* 0x008fe40003f05270 */
[----:B------:R-:W1:Y:S02]  /*23e30*/  @P2 LDC R0, c[0x0][0xcec] ;  /* 0x00033b00ff002b82 */ /* 0x000e640000000800 */
[----:B------:R-:W-:-:S13]  /*23e40*/  ISETP.GE.OR P1, PT, R10, R15, P0 ;  /* 0x0000000f0a00720c */ /* 0x000fda0000726670 */
[----:B------:R-:W2:Y:S01]  /*23e50*/  @!P1 LDL R9, [R1+0x1f0] ;  /* 0x0001f00001099983 */ /* 0x000ea20000100800 */
[----:B----4-:R-:W-:Y:S01]  /*23e60*/  IMAD R13, R13, 0x40, R4 ;  /* 0x000000400d0d7824 */ /* 0x010fe200078e0204 */
[----:B------:R-:W-:Y:S01]  /*23e70*/  USHF.R.S32.HI UR16, URZ, 0x1f, UR60 ;  /* 0x0000001f3f107899 */ /* 0x000fe2000801143c */
[----:B------:R-:W-:Y:S01]  /*23e80*/  BSSY B1, `(.L_x_6403) ;  /* 0x0000033000017945 */ /* 0x000fe20003800000 */
[----:B------:R-:W-:Y:S01]  /*23e90*/  USEL UR9, UR61, URZ, UP1 ;  /* 0x0000003f3d097287 */ /* 0x000fe20008800000 */
[----:B------:R-:W-:Y:S01]  /*23ea0*/  IMAD.MOV.U32 R7, RZ, RZ, R13 ;  /* 0x000000ffff077224 */ /* 0x000fe200078e000d */
[----:B------:R-:W-:Y:S01]  /*23eb0*/  USEL UR17, UR60, URZ, !UP0 ;  /* 0x0000003f3c117287 */ /* 0x000fe2000c000000 */
[----:B------:R-:W-:Y:S01]  /*23ec0*/  ULDC.64 UR10, c[0x0][UR22+0x220] ;  /* 0x00008800160a7abb */ /* 0x000fe20008000a00 */
[----:B------:R-:W-:Y:S01]  /*23ed0*/  ULDC.64 UR14, c[0x0][UR22+0x228] ;  /* 0x00008a00160e7abb */ /* 0x000fe20008000a00 */
[----:B-1----:R-:W-:Y:S01]  /*23ee0*/  @P2 IMAD.HI.U32 R0, R13, R0, RZ ;  /* 0x000000000d002227 */ /* 0x002fe200078e00ff */
[----:B------:R-:W-:-:S02]  /*23ef0*/  USEL UR20, UR16, URZ, !UP0 ;  /* 0x0000003f10147287 */ /* 0x000fc4000c000000 */
[----:B------:R-:W-:Y:S02]  /*23f00*/  UIMAD.WIDE.U32 UR24, UR14, UR9, URZ ;  /* 0x000000090e1872a5 */ /* 0x000fe4000f8e003f */
[----:B------:R-:W-:Y:S01]  /*23f10*/  UIMAD UR11, UR11, UR17, URZ ;  /* 0x000000110b0b72a4 */ /* 0x000fe2000f8e023f */
[----:B0-----:R-:W-:Y:S01]  /*23f20*/  @P2 SHF.R.U32.HI R7, RZ, R3, R0 ;  /* 0x00000003ff072219 */ /* 0x001fe20000011600 */
[----:B------:R-:W-:Y:S01]  /*23f30*/  ULDC.64 UR12, c[0x0][UR22+0x218] ;  /* 0x00008600160c7abb */ /* 0x000fe20008000a00 */
[----:B------:R-:W-:Y:S01]  /*23f40*/  UIMAD UR9, UR15, UR9, URZ ;  /* 0x000000090f0972a4 */ /* 0x000fe2000f8e023f */
[----:B------:R-:W-:Y:S01]  /*23f50*/  IMAD.U32 R4, RZ, RZ, UR24 ;  /* 0x00000018ff047e24 */ /* 0x000fe2000f8e00ff */
[----:B------:R-:W-:Y:S01]  /*23f60*/  UIMAD.WIDE.U32 UR14, UR10, UR17, URZ ;  /* 0x000000110a0e72a5 */ /* 0x000fe2000f8e003f */
[----:B------:R-:W-:Y:S01]  /*23f70*/  IMAD.MOV R0, RZ, RZ, -R7 ;  /* 0x000000ffff007224 */ /* 0x000fe200078e0a07 */
[----:B------:R-:W-:Y:S01]  /*23f80*/  UIMAD.WIDE.U32 UR16, UR12, UR8, URZ ;  /* 0x000000080c1072a5 */ /* 0x000fe2000f8e003f */
[----:B------:R-:W-:Y:S01]  /*23f90*/  IMAD.U32 R5, RZ, RZ, UR25 ;  /* 0x00000019ff057e24 */ /* 0x000fe2000f8e00ff */
[----:B------:R-:W-:Y:S01]  /*23fa0*/  UIMAD UR12, UR13, UR8, URZ ;  /* 0x000000080d0c72a4 */ /* 0x000fe2000f8e023f */
[----:B------:R-:W-:Y:S01]  /*23fb0*/  IMAD R3, R11, R0, R13 ;  /* 0x000000000b037224 */ /* 0x000fe200078e020d */
[----:B------:R-:W-:-:S02]  /*23fc0*/  UIMAD UR11, UR10, UR20, UR11 ;  /* 0x000000140a0b72a4 */ /* 0x000fc4000f8e020b */
[----:B------:R-:W-:Y:S02]  /*23fd0*/  UIADD3 UR13, UR25, UR9, URZ ;  /* 0x00000009190d7290 */ /* 0x000fe4000fffe03f */
[----:B------:R-:W-:Y:S01]  /*23fe0*/  UIADD3 UR16, UP0, UP2, UR14, UR16, UR4 ;  /* 0x000000100e107290 */ /* 0x000fe2000fa1e004 */
[----:B------:R-:W-:Y:S01]  /*23ff0*/  SHF.R.S32.HI R0, RZ, 0x1f, R3 ;  /* 0x0000001fff007819 */ /* 0x000fe20000011403 */
[----:B------:R-:W-:Y:S02]  /*24000*/  UIADD3 UR12, UR17, UR12, URZ ;  /* 0x0000000c110c7290 */ /* 0x000fe4000fffe03f */
[----:B------:R-:W-:Y:S01]  /*24010*/  UIADD3 UR9, UR15, UR11, URZ ;  /* 0x0000000b0f097290 */ /* 0x000fe2000fffe03f */
[----:B------:R-:W-:Y:S01]  /*24020*/  IMAD.U32 R6, RZ, RZ, UR13 ;  /* 0x0000000dff067e24 */ /* 0x000fe2000f8e00ff */
[----:B------:R-:W-:Y:S01]  /*24030*/  IADD3 R4, P2, P3, R7, UR16, R4 ;  /* 0x0000001007047c10 */ /* 0x000fe2000fb5e004 */
[----:B------:R-:W-:Y:S01]  /*24040*/  ULDC.64 UR10, c[0x0][UR22+0x210] ;  /* 0x00008400160a7abb */ /* 0x000fe20008000a00 */
[----:B------:R-:W-:Y:S01]  /*24050*/  UIADD3.X UR9, UR9, UR12, UR26, UP0, UP2 ;  /* 0x0000000c09097290 */ /* 0x000fe200087e441a */
[----:B------:R-:W-:Y:S01]  /*24060*/  SHF.R.S32.HI R7, RZ, 0x1f, R7 ;  /* 0x0000001fff077819 */ /* 0x000fe20000011407 */
[----:B------:R-:W-:Y:S01]  /*24070*/  IMAD R11, R3, UR11, RZ ;  /* 0x0000000b030b7c24 */ /* 0x000fe2000f8e02ff */
[----:B------:R-:W-:Y:S01]  /*24080*/  ULDC.64 UR12, c[0x0][0xca8] ;  /* 0x00032a00000c7ab9 */ /* 0x000fe20000000a00 */
[----:B------:R-:W-:Y:S01]  /*24090*/  @!UP1 ULDC UR12, c[0x0][0xc50] ;  /* 0x00031400000c9ab9 */ /* 0x000fe20000000800 */
[----:B------:R-:W-:Y:S01]  /*240a0*/  @!UP1 ULDC UR13, c[0x0][0xc54] ;  /* 0x00031500000d9ab9 */ /* 0x000fe20000000800 */
[----:B------:R-:W-:Y:S01]  /*240b0*/  IADD3.X R5, R7, UR9, R6, P2, P3 ;  /* 0x0000000907057c10 */ /* 0x000fe200097e6406 */
[----:B------:R-:W-:-:S02]  /*240c0*/  IMAD R11, R0, UR10, R11 ;  /* 0x0000000a000b7c24 */ /* 0x000fc4000f8e020b */
[----:B------:R-:W-:Y:S02]  /*240d0*/  VIADD R0, R10, 0x8 ;  /* 0x000000080a007836 */ /* 0x000fe40000000000 */
[----:B------:R-:W-:-:S03]  /*240e0*/  IMAD.WIDE.U32 R4, R3, UR10, R4 ;  /* 0x0000000a03047c25 */ /* 0x000fc6000f8e0004 */
[----:B------:R-:W-:Y:S01]  /*240f0*/  ISETP.GE.OR P0, PT, R0, R15, P0 ;  /* 0x0000000f0000720c */ /* 0x000fe20000706670 */
[----:B------:R-:W-:Y:S01]  /*24100*/  IMAD.IADD R3, R5, 0x1, R11 ;  /* 0x0000000105037824 */ /* 0x000fe200078e020b */
[----:B------:R-:W-:-:S04]  /*24110*/  LEA R8, P2, R4, UR12, 0x2 ;  /* 0x0000000c04087c11 */ /* 0x000fc8000f8410ff */
[----:B------:R-:W-:Y:S01]  /*24120*/  LEA.HI.X R3, R4, UR13, R3, 0x2, P2 ;  /* 0x0000000d04037c11 */ /* 0x000fe200090f1403 */
[----:B------:R-:W-:Y:S04]  /*24130*/  SHFL.IDX PT, R6, R8, 0x1, 0x1c1f ;  /* 0x003c1f0008067f89 */ /* 0x000fe800000e0000 */
[----:B------:R-:W-:Y:S04]  /*24140*/  SHFL.IDX PT, R4, R8, RZ, 0x1c1f ;  /* 0x001c1fff08047589 */ /* 0x000fe800000e0000 */
[----:B------:R-:W2:Y:S04]  /*24150*/  SHFL.IDX PT, R5, R3, RZ, 0x1c1f ;  /* 0x001c1fff03057589 */ /* 0x000ea800000e0000 */
[----:B------:R0:W1:Y:S04]  /*24160*/  SHFL.IDX PT, R7, R3, 0x1, 0x1c1f ;  /* 0x003c1f0003077f89 */ /* 0x00006800000e0000 */
[----:B--2---:R0:W-:Y:S01]  /*24170*/  @!P1 ST.E desc[UR36][R4.64], R9 ;  /* 0x0000000904009985 */ /* 0x0041e2000c101924 */
[----:B-1----:R-:W-:Y:S05]  /*24180*/  @P0 BRA `(.L_x_6404) ;  /* 0x0000000000080947 */ /* 0x002fea0003800000 */
[----:B0-----:R-:W2:Y:S04]  /*24190*/  LDL R3, [R1+0x1f4] ;  /* 0x0001f40001037983 */ /* 0x001ea80000100800 */
[----:B--2---:R1:W-:Y:S02]  /*241a0*/  ST.E desc[UR36][R6.64], R3 ;  /* 0x0000000306007985 */ /* 0x0043e4000c101924 */
.L_x_6404:
[----:B------:R-:W-:Y:S05]  /*241b0*/  BSYNC B1 ;  /* 0x0000000000017941 */ /* 0x000fea0003800000 */
.L_x_6403:
[----:B------:R-:W-:Y:S02]  /*241c0*/  UISETP.GT.AND UP1, UPT, UR23, 0x1, UPT ;  /* 0x000000011700788c */ /* 0x000fe4000bf24270 */
[----:B------:R-:W-:-:S04]  /*241d0*/  UISETP.NE.U32.AND UP0, UPT, UR18, URZ, UPT ;  /* 0x0000003f1200728c */ /* 0x000fc8000bf05070 */
[----:B------:R-:W-:Y:S01]  /*241e0*/  PLOP3.LUT P0, PT, PT, PT, UP1, 0x80, 0x0 ;  /* 0x000000000000781c */ /* 0x000fe20003f0f018 */
[----:B------:R-:W-:-:S04]  /*241f0*/  UISETP.NE.AND.EX UP0, UPT, UR19, URZ, UPT, UP0 ;  /* 0x0000003f1300728c */ /* 0x000fc8000bf05300 */
[----:B------:R-:W-:-:S08]  /*24200*/  USEL UR14, UR60, URZ, !UP0 ;  /* 0x0000003f3c0e7287 */ /* 0x000fd0000c000000 */
[----:B------:R-:W-:Y:S05]  /*24210*/  @P0 BRA `(.L_x_6405) ;  /* 0x0000001000240947 */ /* 0x000fea0003800000 */
[----:B-1----:R-:W2:Y:S01]  /*24220*/  LDL.64 R6, [R1+0x440] ;  /* 0x0004400001067983 */ /* 0x002ea20000100a00 */
[----:B0-----:R-:W-:Y:S01]  /*24230*/  IMAD R4, R207, 0x40, R19 ;  /* 0x00000040cf047824 */ /* 0x001fe200078e0213 */
[----:B------:R-:W0:Y:S01]  /*24240*/  LDC R81, c[0x0][0xce8] ;  /* 0x00033a00ff517b82 */ /* 0x000e220000000800 */
[----:B------:R-:W-:Y:S02]  /*24250*/  ULDC.64 UR12, c[0x0][0xba0] ;  /* 0x0002e800000c7ab9 */ /* 0x000fe40000000a00 */
[----:B------:R-:W-:Y:S02]  /*24260*/  UIMAD UR9, UR26, UR12, URZ ;  /* 0x0000000c1a0972a4 */ /* 0x000fe4000f8e023f */
[----:B------:R-:W-:Y:S02]  /*24270*/  UIMAD.WIDE.U32 UR10, UR4, UR12, URZ ;  /* 0x0000000c040a72a5 */ /* 0x000fe4000f8e003f */
[----:B------:R-:W-:-:S03]  /*24280*/  UIMAD UR9, UR4, UR13, UR9 ;  /* 0x0000000d040972a4 */ /* 0x000fc6000f8e0209 */
[----:B------:R-:W-:Y:S01]  /*24290*/  ULDC.64 UR12, c[0x0][0xbe8] ;  /* 0x0002fa00000c7ab9 */ /* 0x000fe20000000a00 */
[----:B------:R-:W-:-:S04]  /*242a0*/  UIADD3 UR11, UR11, UR9, URZ ;  /* 0x000000090b0b7290 */ /* 0x000fc8000fffe03f */
[----:B------:R-:W-:-:S04]  /*242b0*/  UIMAD.WIDE.U32 UR10, UR8, UR12, UR10 ;  /* 0x0000000c080a72a5 */ /* 0x000fc8000f8e000a */
[----:B------:R-:W-:-:S03]  /*242c0*/  UIMAD UR9, UR8, UR13, UR11 ;  /* 0x0000000d080972a4 */ /* 0x000fc6000f8e020b */
[----:B------:R-:W-:Y:S01]  /*242d0*/  ULDC UR11, c[0x0][0xbc8] ;  /* 0x0002f200000b7ab9 */ /* 0x000fe20000000800 */
[----:B------:R-:W-:Y:S01]  /*242e0*/  IMAD.U32 R21, RZ, RZ, UR59 ;  /* 0x0000003bff157e24 */ /* 0x000fe2000f8e00ff */
[----:B------:R-:W-:Y:S01]  /*242f0*/  USHF.R.S32.HI UR4, URZ, 0x1f, UR14 ;  /* 0x0000001f3f047899 */ /* 0x000fe2000801140e */
[----:B------:R-:W-:-:S03]  /*24300*/  ULDC.64 UR12, c[0x0][0xbf0] ;  /* 0x0002fc00000c7ab9 */ /* 0x000fc60000000a00 */
[----:B------:R-:W-:Y:S01]  /*24310*/  UIMAD UR4, UR4, UR12, URZ ;  /* 0x0000000c040472a4 */ /* 0x000fe2000f8e023f */
[----:B------:R-:W-:-:S03]  /*24320*/  UMOV UR8, UR10 ;  /* 0x0000000a00087c82 */ /* 0x000fc60008000000 */
[----:B------:R-:W-:Y:S02]  /*24330*/  UIMAD UR4, UR14, UR13, UR4 ;  /* 0x0000000d0e0472a4 */ /* 0x000fe4000f8e0204 */
[----:B------:R-:W-:-:S04]  /*24340*/  UIMAD.WIDE.U32 UR8, UR14, UR12, UR8 ;  /* 0x0000000c0e0872a5 */ /* 0x000fc8000f8e0008 */
[----:B------:R-:W-:Y:S01]  /*24350*/  UIADD3 UR4, UR9, UR4, URZ ;  /* 0x0000000409047290 */ /* 0x000fe2000fffe03f */
[----:B------:R-:W-:Y:S01]  /*24360*/  BSSY B1, `(.L_x_6406) ;  /* 0x00000ce000017945 */ /* 0x000fe20003800000 */
[----:B------:R-:W-:Y:S02]  /*24370*/  SHF.R.S32.HI R84, RZ, 0x1f, R209 ;  /* 0x0000001fff547819 */ /* 0x000fe400000114d1 */
[----:B------:R-:W-:Y:S02]  /*24380*/  SHF.R.S32.HI R85, RZ, 0x1f, R210 ;  /* 0x0000001fff557819 */ /* 0x000fe400000114d2 */
[----:B------:R-:W-:Y:S02]  /*24390*/  SHF.R.S32.HI R86, RZ, 0x1f, R152 ;  /* 0x0000001fff567819 */ /* 0x000fe40000011498 */
[----:B------:R-:W-:Y:S02]  /*243a0*/  SHF.R.S32.HI R87, RZ, 0x1f, R153 ;  /* 0x0000001fff577819 */ /* 0x000fe40000011499 */
[----:B------:R-:W-:-:S02]  /*243b0*/  SHF.R.S32.HI R88, RZ, 0x1f, R154 ;  /* 0x0000001fff587819 */ /* 0x000fc4000001149a */
[----:B------:R-:W-:Y:S02]  /*243c0*/  SHF.R.S32.HI R89, RZ, 0x1f, R155 ;  /* 0x0000001fff597819 */ /* 0x000fe4000001149b */
[----:B------:R-:W-:Y:S01]  /*243d0*/  SHF.R.S32.HI R90, RZ, 0x1f, R156 ;  /* 0x0000001fff5a7819 */ /* 0x000fe2000001149c */
[----:B--2---:R-:W-:-:S03]  /*243e0*/  IMAD.WIDE R4, R4, 0x2, R6 ;  /* 0x0000000204047825 */ /* 0x004fc600078e0206 */
[C---:B------:R-:W-:Y:S02]  /*243f0*/  IADD3 R41, P2, R4.reuse, 0x7000, RZ ;  /* 0x0000700004297810 */ /* 0x040fe40007f5e0ff */
[----:B------:R-:W-:Y:S02]  /*24400*/  IADD3 R9, P3, R4, 0x1000, RZ ;  /* 0x0000100004097810 */ /* 0x000fe40007f7e0ff */
[----:B------:R-:W-:Y:S02]  /*24410*/  LOP3.LUT R40, R41, 0x380, RZ, 0xc0, !PT ;  /* 0x0000038029287812 */ /* 0x000fe400078ec0ff */
[----:B------:R-:W-:Y:S02]  /*24420*/  LOP3.LUT R8, R9, 0x380, RZ, 0xc0, !PT ;  /* 0x0000038009087812 */ /* 0x000fe400078ec0ff */
[----:B------:R-:W-:Y:S02]  /*24430*/  SHF.R.U64 R40, R40, 0x3, RZ ;  /* 0x0000000328287819 */ /* 0x000fe400000012ff */
[----:B------:R-:W-:-:S02]  /*24440*/  SHF.R.U64 R8, R8, 0x3, RZ ;  /* 0x0000000308087819 */ /* 0x000fc400000012ff */
[----:B------:R-:W-:Y:S01]  /*24450*/  LOP3.LUT R40, R40, R41, RZ, 0x3c, !PT ;  /* 0x0000002928287212 */ /* 0x000fe200078e3cff */
[----:B------:R-:W-:Y:S01]  /*24460*/  IMAD.X R41, RZ, RZ, R5, P2 ;  /* 0x000000ffff297224 */ /* 0x000fe200010e0605 */
[C---:B------:R-:W-:Y:S02]  /*24470*/  IADD3 R69, P2, R4.reuse, 0xe000, RZ ;  /* 0x0000e00004457810 */ /* 0x040fe40007f5e0ff */
[C---:B------:R-:W-:Y:S02]  /*24480*/  IADD3 R37, P1, R4.reuse, 0x6000, RZ ;  /* 0x0000600004257810 */ /* 0x040fe40007f3e0ff */
[----:B------:R-:W-:Y:S01]  /*24490*/  LOP3.LUT R68, R69, 0x380, RZ, 0xc0, !PT ;  /* 0x0000038045447812 */ /* 0x000fe200078ec0ff */
[----:B------:R-:W5:Y:S01]  /*244a0*/  LD.E.128 R40, desc[UR36][R40.64] ;  /* 0x0000002428287980 */ /* 0x000f62000c101d00 */
[----:B------:R-:W-:Y:S02]  /*244b0*/  IADD3 R33, P0, R4, 0x5000, RZ ;  /* 0x0000500004217810 */ /* 0x000fe40007f1e0ff */
[----:B------:R-:W-:-:S02]  /*244c0*/  SHF.R.U64 R68, R68, 0x3, RZ ;  /* 0x0000000344447819 */ /* 0x000fc400000012ff */
[----:B------:R-:W-:Y:S01]  /*244d0*/  LOP3.LUT R8, R8, R9, RZ, 0x3c, !PT ;  /* 0x0000000908087212 */ /* 0x000fe200078e3cff */
[--C-:B------:R-:W-:Y:S01]  /*244e0*/  IMAD.X R9, RZ, RZ, R5.reuse, P3 ;  /* 0x000000ffff097224 */ /* 0x100fe200018e0605 */
[----:B------:R-:W-:Y:S02]  /*244f0*/  LOP3.LUT R36, R37, 0x380, RZ, 0xc0, !PT ;  /* 0x0000038025247812 */ /* 0x000fe400078ec0ff */
[----:B------:R-:W-:Y:S01]  /*24500*/  LOP3.LUT R68, R68, R69, RZ, 0x3c, !PT ;  /* 0x0000004544447212 */ /* 0x000fe200078e3cff */
[----:B------:R-:W-:Y:S01]  /*24510*/  IMAD.X R69, RZ, RZ, R5, P2 ;  /* 0x000000ffff457224 */ /* 0x000fe200010e0605 */
[----:B------:R-:W-:Y:S01]  /*24520*/  LOP3.LUT R32, R33, 0x380, RZ, 0xc0, !PT ;  /* 0x0000038021207812 */ /* 0x000fe200078ec0ff */
[----:B------:R-:W5:Y:S01]  /*24530*/  LD.E.128 R8, desc[UR36][R8.64] ;  /* 0x0000002408087980 */ /* 0x000f62000c101d00 */
[----:B------:R-:W-:Y:S02]  /*24540*/  IADD3 R45, P3, R4, 0x8000, RZ ;  /* 0x00008000042d7810 */ /* 0x000fe40007f7e0ff */
[----:B0-----:R-:W-:Y:S01]  /*24550*/  ISETP.NE.AND P2, PT, R81, 0x1, PT ;  /* 0x000000015100780c */ /* 0x001fe20003f45270 */
[----:B------:R-:W5:Y:S01]  /*24560*/  LD.E.128 R68, desc[UR36][R68.64] ;  /* 0x0000002444447980 */ /* 0x000f62000c101d00 */
[----:B------:R-:W-:-:S02]  /*24570*/  SHF.R.U64 R36, R36, 0x3, RZ ;  /* 0x0000000324247819 */ /* 0x000fc400000012ff */
[----:B------:R-:W-:Y:S02]  /*24580*/  SHF.R.U64 R32, R32, 0x3, RZ ;  /* 0x0000000320207819 */ /* 0x000fe400000012ff */
[----:B------:R-:W-:Y:S02]  /*24590*/  LOP3.LUT R44, R45, 0x380, RZ, 0xc0, !PT ;  /* 0x000003802d2c7812 */ /* 0x000fe400078ec0ff */
[----:B------:R-:W-:Y:S01]  /*245a0*/  LOP3.LUT R36, R36, R37, RZ, 0x3c, !PT ;  /* 0x0000002524247212 */ /* 0x000fe200078e3cff */
[--C-:B------:R-:W-:Y:S01]  /*245b0*/  IMAD.X R37, RZ, RZ, R5.reuse, P1 ;  /* 0x000000ffff257224 */ /* 0x100fe200008e0605 */
[----:B------:R-:W-:Y:S01]  /*245c0*/  LOP3.LUT R32, R32, R33, RZ, 0x3c, !PT ;  /* 0x0000002120207212 */ /* 0x000fe200078e3cff */
[----:B------:R-:W-:Y:S01]  /*245d0*/  IMAD.X R33, RZ, RZ, R5, P0 ;  /* 0x000000ffff217224 */ /* 0x000fe200000e0605 */
[----:B------:R-:W-:Y:S01]  /*245e0*/  SHF.R.U64 R44, R44, 0x3, RZ ;  /* 0x000000032c2c7819 */ /* 0x000fe200000012ff */
[----:B------:R-:W0:Y:S01]  /*245f0*/  @P2 LDC R77, c[0x0][0xcec] ;  /* 0x00033b00ff4d2b82 */ /* 0x000e220000000800 */
[C---:B------:R-:W-:Y:S01]  /*24600*/  IADD3 R65, P1, R4.reuse, 0xd000, RZ ;  /* 0x0000d00004417810 */ /* 0x040fe20007f3e0ff */
[----:B------:R-:W5:Y:S01]  /*24610*/  LD.E.128 R36, desc[UR36][R36.64] ;  /* 0x0000002424247980 */ /* 0x000f62000c101d00 */
[----:B------:R-:W-:-:S02]  /*24620*/  IADD3 R61, P0, R4, 0xc000, RZ ;  /* 0x0000c000043d7810 */ /* 0x000fc40007f1e0ff */
[----:B------:R-:W-:Y:S01]  /*24630*/  LOP3.LUT R44, R44, R45, RZ, 0x3c, !PT ;  /* 0x0000002d2c2c7212 */ /* 0x000fe200078e3cff */
[--C-:B------:R-:W-:Y:S01]  /*24640*/  IMAD.X R45, RZ, RZ, R5.reuse, P3 ;  /* 0x000000ffff2d7224 */ /* 0x100fe200018e0605 */
[----:B------:R-:W-:Y:S01]  /*24650*/  LOP3.LUT R64, R65, 0x380, RZ, 0xc0, !PT ;  /* 0x0000038041407812 */ /* 0x000fe200078ec0ff */
[----:B------:R-:W1:Y:S01]  /*24660*/  @P2 LDC R79, c[0x0][0xcf0] ;  /* 0x00033c00ff4f2b82 */ /* 0x000e620000000800 */
[----:B------:R-:W-:Y:S01]  /*24670*/  LOP3.LUT R60, R61, 0x380, RZ, 0xc0, !PT ;  /* 0x000003803d3c7812 */ /* 0x000fe200078ec0ff */
[----:B------:R-:W5:Y:S01]  /*24680*/  LD.E.128 R32, desc[UR36][R32.64] ;  /* 0x0000002420207980 */ /* 0x000f62000c101d00 */
[----:B------:R-:W-:Y:S02]  /*24690*/  IADD3 R3, P3, R4, 0xf000, RZ ;  /* 0x0000f00004037810 */ /* 0x000fe40007f7e0ff */
[----:B------:R-:W-:Y:S01]  /*246a0*/  SHF.R.U64 R64, R64, 0x3, RZ ;  /* 0x0000000340407819 */ /* 0x000fe200000012ff */
[----:B------:R-:W5:Y:S01]  /*246b0*/  LD.E.128 R44, desc[UR36][R44.64] ;  /* 0x000000242c2c7980 */ /* 0x000f62000c101d00 */
[----:B------:R-:W-:Y:S01]  /*246c0*/  SHF.R.U64 R60, R60, 0x3, RZ ;  /* 0x000000033c3c7819 */ /* 0x000fe200000012ff */
[----:B------:R-:W-:Y:S01]  /*246d0*/  IMAD.X R73, RZ, RZ, R5, P3 ;  /* 0x000000ffff497224 */ /* 0x000fe200018e0605 */
[----:B------:R-:W-:-:S02]  /*246e0*/  LOP3.LUT R0, R3, 0x380, RZ, 0xc0, !PT ;  /* 0x0000038003007812 */ /* 0x000fc400078ec0ff */
[----:B------:R-:W-:Y:S01]  /*246f0*/  LOP3.LUT R64, R64, R65, RZ, 0x3c, !PT ;  /* 0x0000004140407212 */ /* 0x000fe200078e3cff */
[--C-:B------:R-:W-:Y:S01]  /*24700*/  IMAD.X R65, RZ, RZ, R5.reuse, P1 ;  /* 0x000000ffff417224 */ /* 0x100fe200008e0605 */
[----:B------:R-:W-:Y:S01]  /*24710*/  LOP3.LUT R60, R60, R61, RZ, 0x3c, !PT ;  /* 0x0000003d3c3c7212 */ /* 0x000fe200078e3cff */
[----:B------:R-:W-:Y:S01]  /*24720*/  IMAD.X R61, RZ, RZ, R5, P0 ;  /* 0x000000ffff3d7224 */ /* 0x000fe200000e0605 */
[----:B------:R-:W-:Y:S02]  /*24730*/  SHF.R.U64 R0, R0, 0x3, RZ ;  /* 0x0000000300007819 */ /* 0x000fe400000012ff */
[C---:B------:R-:W-:Y:S01]  /*24740*/  IADD3 R13, P4, R4.reuse, 0x2000, RZ ;  /* 0x00002000040d7810 */ /* 0x040fe20007f9e0ff */
[----:B------:R-:W5:Y:S01]  /*24750*/  LD.E.128 R64, desc[UR36][R64.64] ;  /* 0x0000002440407980 */ /* 0x000f62000c101d00 */
[C---:B------:R-:W-:Y:S02]  /*24760*/  IADD3 R25, P5, R4.reuse, 0x3000, RZ ;  /* 0x0000300004197810 */ /* 0x040fe40007fbe0ff */
[----:B------:R-:W-:Y:S01]  /*24770*/  IADD3 R29, P6, R4, 0x4000, RZ ;  /* 0x00004000041d7810 */ /* 0x000fe20007fde0ff */
[----:B------:R-:W5:Y:S01]  /*24780*/  LD.E.128 R60, desc[UR36][R60.64] ;  /* 0x000000243c3c7980 */ /* 0x000f62000c101d00 */
[----:B------:R-:W-:-:S02]  /*24790*/  ISETP.GE.AND P1, PT, R19, UR11, PT ;  /* 0x0000000b13007c0c */ /* 0x000fc4000bf26270 */
[----:B------:R-:W-:Y:S02]  /*247a0*/  ISETP.GE.AND P0, PT, R156, UR11, PT ;  /* 0x0000000b9c007c0c */ /* 0x000fe4000bf06270 */
[----:B------:R-:W-:Y:S01]  /*247b0*/  LOP3.LUT R72, R0, R3, RZ, 0x3c, !PT ;  /* 0x0000000300487212 */ /* 0x000fe200078e3cff */
[----:B------:R-:W-:Y:S01]  /*247c0*/  IMAD R0, R157, 0x20, R207 ;  /* 0x000000209d007824 */ /* 0x000fe200078e02cf */
[----:B------:R-:W-:Y:S02]  /*247d0*/  LOP3.LUT R12, R13, 0x380, RZ, 0xc0, !PT ;  /* 0x000003800d0c7812 */ /* 0x000fe400078ec0ff */
[----:B------:R-:W-:Y:S02]  /*247e0*/  LOP3.LUT R24, R25, 0x380, RZ, 0xc0, !PT ;  /* 0x0000038019187812 */ /* 0x000fe400078ec0ff */
[----:B------:R-:W-:Y:S02]  /*247f0*/  LOP3.LUT R28, R29, 0x380, RZ, 0xc0, !PT ;  /* 0x000003801d1c7812 */ /* 0x000fe400078ec0ff */
[----:B------:R-:W-:Y:S01]  /*24800*/  SEL R3, RZ, 0x1, P1 ;  /* 0x00000001ff037807 */ /* 0x000fe20000800000 */
[----:B------:R-:W5:Y:S01]  /*24810*/  LD.E.128 R72, desc[UR36][R72.64] ;  /* 0x0000002448487980 */ /* 0x000f62000c101d00 */
[----:B------:R-:W-:-:S02]  /*24820*/  SEL R20, RZ, 0xffffffff, P0 ;  /* 0xffffffffff147807 */ /* 0x000fc40000000000 */
[----:B------:R-:W-:Y:S01]  /*24830*/  ISETP.GE.AND P1, PT, R155, UR11, PT ;  /* 0x0000000b9b007c0c */ /* 0x000fe2000bf26270 */
[----:B------:R-:W-:Y:S01]  /*24840*/  IMAD R82, R21, 0x40, R0 ;  /* 0x0000004015527824 */ /* 0x000fe200078e0200 */
[----:B------:R-:W-:Y:S02]  /*24850*/  SHF.R.U64 R12, R12, 0x3, RZ ;  /* 0x000000030c0c7819 */ /* 0x000fe400000012ff */
[----:B------:R-:W-:Y:S02]  /*24860*/  SHF.R.U64 R24, R24, 0x3, RZ ;  /* 0x0000000318187819 */ /* 0x000fe400000012ff */
[----:B------:R-:W-:Y:S01]  /*24870*/  SHF.R.U64 R28, R28, 0x3, RZ ;  /* 0x000000031c1c7819 */ /* 0x000fe200000012ff */
[----:B------:R-:W-:Y:S01]  /*24880*/  IMAD.SHL.U32 R20, R20, 0x2, RZ ;  /* 0x0000000214147824 */ /* 0x000fe200078e00ff */
[----:B------:R-:W-:Y:S02]  /*24890*/  ISETP.GE.AND P0, PT, R154, UR11, PT ;  /* 0x0000000b9a007c0c */ /* 0x000fe4000bf06270 */
[----:B------:R-:W-:-:S02]  /*248a0*/  SEL R0, RZ, 0xffffffff, P1 ;  /* 0xffffffffff007807 */ /* 0x000fc40000800000 */
[----:B------:R-:W-:Y:S01]  /*248b0*/  LOP3.LUT R12, R12, R13, RZ, 0x3c, !PT ;  /* 0x0000000d0c0c7212 */ /* 0x000fe200078e3cff */
[--C-:B------:R-:W-:Y:S01]  /*248c0*/  IMAD.X R13, RZ, RZ, R5.reuse, P4 ;  /* 0x000000ffff0d7224 */ /* 0x100fe200020e0605 */
[----:B------:R-:W-:Y:S01]  /*248d0*/  LOP3.LUT R24, R24, R25, RZ, 0x3c, !PT ;  /* 0x0000001918187212 */ /* 0x000fe200078e3cff */
[--C-:B------:R-:W-:Y:S01]  /*248e0*/  IMAD.X R25, RZ, RZ, R5.reuse, P5 ;  /* 0x000000ffff197224 */ /* 0x100fe200028e0605 */
[----:B------:R-:W-:Y:S01]  /*248f0*/  LOP3.LUT R28, R28, R29, RZ, 0x3c, !PT ;  /* 0x0000001d1c1c7212 */ /* 0x000fe200078e3cff */
[----:B------:R-:W-:Y:S01]  /*24900*/  IMAD.X R29, RZ, RZ, R5, P6 ;  /* 0x000000ffff1d7224 */ /* 0x000fe200030e0605 */
[----:B------:R-:W-:Y:S01]  /*24910*/  SEL R21, RZ, 0xffffffff, P0 ;  /* 0xffffffffff157807 */ /* 0x000fe20000000000 */
[----:B------:R-:W-:Y:S01]  /*24920*/  IMAD.SHL.U32 R83, R0, 0x4, RZ ;  /* 0x0000000400537824 */ /* 0x000fe200078e00ff */
[----:B------:R-:W-:Y:S01]  /*24930*/  IADD3 R49, P4, R4, 0x9000, RZ ;  /* 0x0000900004317810 */ /* 0x000fe20007f9e0ff */
[----:B0-----:R-:W-:Y:S01]  /*24940*/  @P2 IMAD.HI.U32 R0, R82, R77, RZ ;  /* 0x0000004d52002227 */ /* 0x001fe200078e00ff */
[C---:B------:R-:W-:Y:S01]  /*24950*/  IADD3 R53, P5, R4.reuse, 0xa000, RZ ;  /* 0x0000a00004357810 */ /* 0x040fe20007fbe0ff */
[----:B------:R-:W5:Y:S01]  /*24960*/  LD.E.128 R12, desc[UR36][R12.64] ;  /* 0x000000240c0c7980 */ /* 0x000f62000c101d00 */
[----:B------:R-:W-:-:S02]  /*24970*/  IADD3 R57, P6, R4, 0xb000, RZ ;  /* 0x0000b00004397810 */ /* 0x000fc40007fde0ff */
[----:B------:R-:W-:Y:S01]  /*24980*/  LOP3.LUT R20, R20, 0x2, R3, 0xe2, !PT ;  /* 0x0000000214147812 */ /* 0x000fe200078ee203 */
[----:B------:R-:W-:Y:S01]  /*24990*/  IMAD.SHL.U32 R78, R21, 0x8, RZ ;  /* 0x00000008154e7824 */ /* 0x000fe200078e00ff */
[----:B------:R-:W-:Y:S01]  /*249a0*/  LOP3.LUT R48, R49, 0x380, RZ, 0xc0, !PT ;  /* 0x0000038031307812 */ /* 0x000fe200078ec0ff */
[----:B------:R-:W-:Y:S01]  /*249b0*/  IMAD.MOV.U32 R3, RZ, RZ, R82 ;  /* 0x000000ffff037224 */ /* 0x000fe200078e0052 */
[----:B------:R-:W-:Y:S01]  /*249c0*/  LOP3.LUT R52, R53, 0x380, RZ, 0xc0, !PT ;  /* 0x0000038035347812 */ /* 0x000fe200078ec0ff */
[----:B------:R-:W5:Y:S01]  /*249d0*/  LD.E.128 R24, desc[UR36][R24.64] ;  /* 0x0000002418187980 */ /* 0x000f62000c101d00 */
[----:B------:R-:W-:Y:S02]  /*249e0*/  LOP3.LUT R56, R57, 0x380, RZ, 0xc0, !PT ;  /* 0x0000038039387812 */ /* 0x000fe400078ec0ff */
[----:B------:R-:W-:Y:S01]  /*249f0*/  LOP3.LUT R7, R4, 0x380, RZ, 0xc0, !PT ;  /* 0x0000038004077812 */ /* 0x000fe200078ec0ff */
[----:B------:R-:W5:Y:S01]  /*24a00*/  LD.E.128 R28, desc[UR36][R28.64] ;  /* 0x000000241c1c7980 */ /* 0x000f62000c101d00 */
[----:B------:R-:W-:-:S02]  /*24a10*/  LOP3.LUT R77, R83, 0x4, R20, 0xe2, !PT ;  /* 0x00000004534d7812 */ /* 0x000fc400078ee214 */
[----:B-1----:R-:W-:Y:S02]  /*24a20*/  @P2 SHF.R.U32.HI R3, RZ, R79, R0 ;  /* 0x0000004fff032219 */ /* 0x002fe40000011600 */
[----:B------:R-:W-:Y:S02]  /*24a30*/  SHF.R.U64 R48, R48, 0x3, RZ ;  /* 0x0000000330307819 */ /* 0x000fe400000012ff */
[----:B------:R-:W-:Y:S02]  /*24a40*/  SHF.R.U64 R52, R52, 0x3, RZ ;  /* 0x0000000334347819 */ /* 0x000fe400000012ff */
[----:B------:R-:W-:Y:S02]  /*24a50*/  SHF.R.U64 R56, R56, 0x3, RZ ;  /* 0x0000000338387819 */ /* 0x000fe400000012ff */
[----:B------:R-:W-:Y:S02]  /*24a60*/  SHF.R.U64 R7, R7, 0x3, RZ ;  /* 0x0000000307077819 */ /* 0x000fe400000012ff */
[----:B------:R-:W-:-:S02]  /*24a70*/  LOP3.LUT R0, R78, 0x8, R77, 0xe2, !PT ;  /* 0x000000084e007812 */ /* 0x000fc400078ee24d */
[--C-:B------:R-:W-:Y:S01]  /*24a80*/  SHF.R.S32.HI R77, RZ, 0x1f, R3.reuse ;  /* 0x0000001fff4d7819 */ /* 0x100fe20000011403 */
[----:B------:R-:W-:Y:S01]  /*24a90*/  IMAD.U32 R20, RZ, RZ, UR8 ;  /* 0x00000008ff147e24 */ /* 0x000fe2000f8e00ff */
[----:B------:R-:W-:Y:S01]  /*24aa0*/  ISETP.GE.AND P0, PT, R153, UR11, PT ;  /* 0x0000000b99007c0c */ /* 0x000fe2000bf06270 */
[----:B------:R-:W-:Y:S01]  /*24ab0*/  IMAD.U32 R21, RZ, RZ, UR9 ;  /* 0x00000009ff157e24 */ /* 0x000fe2000f8e00ff */
[----:B------:R-:W-:Y:S01]  /*24ac0*/  LOP3.LUT R48, R48, R49, RZ, 0x3c, !PT ;  /* 0x0000003130307212 */ /* 0x000fe200078e3cff */
[----:B------:R-:W-:Y:S01]  /*24ad0*/  IMAD.MOV R79, RZ, RZ, -R3 ;  /* 0x000000ffff4f7224 */ /* 0x000fe200078e0a03 */
[----:B------:R-:W-:Y:S01]  /*24ae0*/  LOP3.LUT R52, R52, R53, RZ, 0x3c, !PT ;  /* 0x0000003534347212 */ /* 0x000fe200078e3cff */
[--C-:B------:R-:W-:Y:S01]  /*24af0*/  IMAD.X R49, RZ, RZ, R5.reuse, P4 ;  /* 0x000000ffff317224 */ /* 0x100fe200020e0605 */
[----:B------:R-:W-:Y:S01]  /*24b00*/  LOP3.LUT R56, R56, R57, RZ, 0x3c, !PT ;  /* 0x0000003938387212 */ /* 0x000fe200078e3cff */
[--C-:B------:R-:W-:Y:S01]  /*24b10*/  IMAD.X R53, RZ, RZ, R5.reuse, P5 ;  /* 0x000000ffff357224 */ /* 0x100fe200028e0605 */
[----:B------:R-:W-:Y:S01]  /*24b20*/  LOP3.LUT R4, R7, R4, RZ, 0x3c, !PT ;  /* 0x0000000407047212 */ /* 0x000fe200078e3cff */
[----:B------:R-:W-:Y:S01]  /*24b30*/  IMAD.X R57, RZ, RZ, R5, P6 ;  /* 0x000000ffff397224 */ /* 0x000fe200030e0605 */
[----:B------:R-:W-:Y:S01]  /*24b40*/  ULDC.64 UR8, c[0x0][0xbe0] ;  /* 0x0002f80000087ab9 */ /* 0x000fe20000000a00 */
[----:B------:R-:W-:Y:S01]  /*24b50*/  IMAD.U32 R21, RZ, RZ, UR4 ;  /* 0x00000004ff157e24 */ /* 0x000fe2000f8e00ff */
[----:B------:R-:W-:Y:S01]  /*24b60*/  SEL R78, RZ, 0xffffffff, P0 ;  /* 0xffffffffff4e7807 */ /* 0x000fe20000000000 */
[----:B------:R-:W-:Y:S01]  /*24b70*/  IMAD R80, R77, UR8, RZ ;  /* 0x000000084d507c24 */ /* 0x000fe2000f8e02ff */
[----:B------:R-:W-:Y:S01]  /*24b80*/  ISETP.GE.AND P0, PT, R152, UR11, PT ;  /* 0x0000000b98007c0c */ /* 0x000fe2000bf06270 */
[----:B------:R-:W-:Y:S01]  /*24b90*/  IMAD R77, R81, R79, R82 ;  /* 0x0000004f514d7224 */ /* 0x000fe200078e0252 */
[----:B------:R-:W5:Y:S01]  /*24ba0*/  LD.E.128 R4, desc[UR36][R4.64] ;  /* 0x0000002404047980 */ /* 0x000f62000c101d00 */
[----:B------:R-:W-:-:S02]  /*24bb0*/  IMAD R79, R3, UR9, R80 ;  /* 0x00000009034f7c24 */ /* 0x000fc4000f8e0250 */
[----:B------:R-:W-:Y:S01]  /*24bc0*/  IMAD.WIDE.U32 R20, R3, UR8, R20 ;  /* 0x0000000803147c25 */ /* 0x000fe2000f8e0014 */
[----:B------:R-:W5:Y:S01]  /*24bd0*/  LD.E.128 R48, desc[UR36][R48.64] ;  /* 0x0000002430307980 */ /* 0x000f62000c101d00 */
[----:B------:R-:W-:Y:S01]  /*24be0*/  SEL R3, RZ, 0xffffffff, P0 ;  /* 0xffffffffff037807 */ /* 0x000fe20000000000 */
[----:B------:R-:W-:Y:S01]  /*24bf0*/  ULDC.64 UR8, c[0x0][0xbd8] ;  /* 0x0002f60000087ab9 */ /* 0x000fe20000000a00 */
[----:B------:R-:W-:Y:S01]  /*24c00*/  IMAD.SHL.U32 R83, R78, 0x10, RZ ;  /* 0x000000104e537824 */ /* 0x000fe200078e00ff */
[----:B------:R-:W5:Y:S01]  /*24c10*/  LD.E.128 R52, desc[UR36][R52.64] ;  /* 0x0000002434347980 */ /* 0x000f62000c101d00 */
[----:B------:R-:W-:-:S03]  /*24c20*/  SHF.R.S32.HI R78, RZ, 0x1f, R77 ;  /* 0x0000001fff4e7819 */ /* 0x000fc6000001144d */
        /* <DEDUP_REMOVED lines=8> */
[----:B------:R-:W-:Y:S01]  /*24cb0*/  IMAD.SHL.U32 R3, R3, 0x20, RZ ;  /* 0x0000002003037824 */ /* 0x000fe200078e00ff */
[----:B------:R-:W-:Y:S01]  /*24cc0*/  LOP3.LUT R0, R83, 0x10, R0, 0xe2, !PT ;  /* 0x0000001053007812 */ /* 0x000fe200078ee200 */
[----:B------:R-:W-:Y:S01]  /*24cd0*/  IMAD.IADD R21, R21, 0x1, R79 ;  /* 0x0000000115157824 */ /* 0x000fe200078e024f */
[----:B------:R-:W-:Y:S01]  /*24ce0*/  ISETP.GE.AND P0, PT, R210, UR11, PT ;  /* 0x0000000bd2007c0c */ /* 0x000fe2000bf06270 */
[----:B------:R-:W-:-:S02]  /*24cf0*/  IMAD R78, R78, UR8, RZ ;  /* 0x000000084e4e7c24 */ /* 0x000fc4000f8e02ff */
[----:B------:R-:W-:Y:S02]  /*24d00*/  IMAD R83, R76, R81, RZ ;  /* 0x000000514c537224 */ /* 0x000fe400078e02ff */
[----:B------:R-:W-:Y:S01]  /*24d10*/  IMAD R82, R82, 0x40, R207 ;  /* 0x0000004052527824 */ /* 0x000fe200078e02cf */
[----:B------:R-:W-:Y:S01]  /*24d20*/  LOP3.LUT R0, R3, 0x20, R0, 0xe2, !PT ;  /* 0x0000002003007812 */ /* 0x000fe200078ee200 */
        /* <DEDUP_REMOVED lines=8> */
[----:B------:R-:W-:-:S02]  /*24db0*/  LEA R80, P2, R20, UR8, 0x1 ;  /* 0x0000000814507c11 */ /* 0x000fc4000f8408ff */
[----:B------:R-:W-:Y:S02]  /*24dc0*/  ISETP.GE.AND P1, PT, R209, UR11, PT ;  /* 0x0000000bd1007c0c */ /* 0x000fe4000bf26270 */
[----:B------:R-:W-:Y:S02]  /*24dd0*/  LEA.HI.X R81, R20, UR9, R21, 0x1, P2 ;  /* 0x0000000914517c11 */ /* 0x000fe400090f0c15 */
[----:B------:R-:W-:Y:S01]  /*24de0*/  LOP3.LUT R0, R0, R3, RZ, 0xfc, !PT ;  /* 0x0000000300007212 */ /* 0x000fe200078efcff */
[----:B0-----:R0:W1:Y:S01]  /*24df0*/  SHFL.IDX PT, R20, R80, RZ, 0x181f ;  /* 0x00181fff50147589 */ /* 0x00106200000e0000 */
[----:B------:R-:W-:Y:S01]  /*24e00*/  SEL R3, RZ, 0x80, P1 ;  /* 0x00000080ff037807 */ /* 0x000fe20000800000 */
[----:B------:R-:W-:Y:S02]  /*24e10*/  SYNCS.ARRIVE.TRANS64.RED.A1T0 RZ, [UR4], RZ ;  /* 0x000000ffffff79a7 */ /* 0x000fe40008100404 */
[----:B------:R0:W2:Y:S01]  /*24e20*/  SHFL.IDX PT, R21, R81, RZ, 0x181f ;  /* 0x00181fff51157589 */ /* 0x0000a200000e0000 */
[----:B------:R-:W-:Y:S01]  /*24e30*/  LOP3.LUT R3, R0, R3, RZ, 0xfc, !PT ;  /* 0x0000000300037212 */ /* 0x000fe200078efcff */
[----:B------:R-:W-:Y:S06]  /*24e40*/  @P0 BRA `(.L_x_6407) ;  /* 0x00000000007c0947 */ /* 0x000fec0003800000 */
[----:B------:R-:W-:Y:S02]  /*24e50*/  ISETP.GE.AND P1, PT, R156, UR11, PT ;  /* 0x0000000b9c007c0c */ /* 0x000fe4000bf26270 */
[----:B------:R-:W-:Y:S02]  /*24e60*/  ISETP.GE.AND P0, PT, R19, UR11, PT ;  /* 0x0000000b13007c0c */ /* 0x000fe4000bf06270 */
[----:B------:R-:W-:Y:S02]  /*24e70*/  ISETP.GE.AND P5, PT, R155, UR11, PT ;  /* 0x0000000b9b007c0c */ /* 0x000fe4000bfa6270 */
[----:B------:R-:W-:-:S07]  /*24e80*/  ISETP.GE.AND P3, PT, R154, UR11, PT ;  /* 0x0000000b9a007c0c */ /* 0x000fce000bf66270 */
[C---:B-1----:R-:W-:Y:S02]  /*24e90*/  @!P1 LEA R76, P2, R156.reuse, R20, 0x1 ;  /* 0x000000149c4c9211 */ /* 0x042fe400078408ff */
[----:B--2---:R-:W-:Y:S02]  /*24ea0*/  @!P0 IMAD.WIDE R78, R19, 0x2, R20 ;  /* 0x00000002134e8825 */ /* 0x004fe400078e0214 */
[----:B------:R-:W-:Y:S02]  /*24eb0*/  @!P1 LEA.HI.X R77, R156, R21, R90, 0x1, P2 ;  /* 0x000000159c4d9211 */ /* 0x000fe400010f0c5a */
[----:B------:R-:W-:Y:S01]  /*24ec0*/  ISETP.GE.AND P2, PT, R153, UR11, PT ;  /* 0x0000000b99007c0c */ /* 0x000fe2000bf46270 */
[----:B-----5:R1:W-:Y:S01]  /*24ed0*/  @!P0 ST.E.128 desc[UR36][R78.64], R4 ;  /* 0x000000044e008985 */ /* 0x0203e2000c101d24 */
[----:B------:R-:W-:-:S03]  /*24ee0*/  LOP3.LUT P0, RZ, R0, 0x40, RZ, 0xc0, !PT ;  /* 0x0000004000ff7812 */ /* 0x000fc6000780c0ff */
[----:B------:R2:W-:Y:S01]  /*24ef0*/  @!P1 ST.E.128 desc[UR36][R76.64], R12 ;  /* 0x0000000c4c009985 */ /* 0x0005e2000c101d24 */
[----:B------:R-:W-:Y:S02]  /*24f00*/  ISETP.GE.AND P1, PT, R152, UR11, PT ;  /* 0x0000000b98007c0c */ /* 0x000fe4000bf26270 */
[CC--:B-1----:R-:W-:Y:S02]  /*24f10*/  @!P5 LEA R4, P4, R155.reuse, R20.reuse, 0x1 ;  /* 0x000000149b04d211 */ /* 0x0c2fe400078808ff */
[CC--:B------:R-:W-:Y:S02]  /*24f20*/  @!P3 LEA R6, P6, R154.reuse, R20.reuse, 0x1 ;  /* 0x000000149a06b211 */ /* 0x0c0fe400078c08ff */
[-C--:B------:R-:W-:Y:S02]  /*24f30*/  @!P5 LEA.HI.X R5, R155, R21.reuse, R89, 0x1, P4 ;  /* 0x000000159b05d211 */ /* 0x080fe400020f0c59 */
[----:B------:R-:W-:Y:S02]  /*24f40*/  LOP3.LUT P4, RZ, R3, 0x80, RZ, 0xc0, !PT ;  /* 0x0000008003ff7812 */ /* 0x000fe4000788c0ff */
[----:B------:R-:W-:Y:S01]  /*24f50*/  @!P3 LEA.HI.X R7, R154, R21, R88, 0x1, P6 ;  /* 0x000000159a07b211 */ /* 0x000fe200030f0c58 */
[----:B------:R1:W-:Y:S02]  /*24f60*/  @!P5 ST.E.128 desc[UR36][R4.64], R28 ;  /* 0x0000001c0400d985 */ /* 0x0003e4000c101d24 */
[----:B--2---:R-:W-:-:S02]  /*24f70*/  @!P1 LEA R12, P6, R152, R20, 0x1 ;  /* 0x00000014980c9211 */ /* 0x004fc400078c08ff */
[----:B------:R2:W-:Y:S02]  /*24f80*/  @!P3 ST.E.128 desc[UR36][R6.64], R36 ;  /* 0x000000240600b985 */ /* 0x0005e4000c101d24 */
[-C--:B------:R-:W-:Y:S02]  /*24f90*/  @!P1 LEA.HI.X R13, R152, R21.reuse, R86, 0x1, P6 ;  /* 0x00000015980d9211 */ /* 0x080fe400030f0c56 */
[CC--:B-1----:R-:W-:Y:S02]  /*24fa0*/  @!P2 LEA R4, P5, R153.reuse, R20.reuse, 0x1 ;  /* 0x000000149904a211 */ /* 0x0c2fe400078a08ff */
[-C--:B--2---:R-:W-:Y:S02]  /*24fb0*/  @P0 LEA R6, P3, R210, R20.reuse, 0x1 ;  /* 0x00000014d2060211 */ /* 0x084fe400078608ff */
        /* <DEDUP_REMOVED lines=8> */
.L_x_6407:
[----:B------:R-:W-:Y:S05]  /*25040*/  BSYNC B1 ;  /* 0x0000000000017941 */ /* 0x000fea0003800000 */
.L_x_6406:
        /* <DEDUP_REMOVED lines=9> */
[----:B------:R-:W-:-:S05]  /*250e0*/  ISETP.GE.AND P1, PT, R153, UR11, PT ;  /* 0x0000000b99007c0c */ /* 0x000fca000bf26270 */
[----:B0---4-:R-:W-:Y:S02]  /*250f0*/  @!P0 IMAD.WIDE R6, R19, 0x2, R4 ;  /* 0x0000000213068825 */ /* 0x011fe400078e0204 */
[-C--:B------:R-:W-:Y:S02]  /*25100*/  @!P5 LEA R14, P4, R156, R4.reuse, 0x1 ;  /* 0x000000049c0ed211 */ /* 0x080fe400078808ff */
[----:B------:R-:W-:Y:S01]  /*25110*/  @!P3 LEA R12, P6, R155, R4, 0x1 ;  /* 0x000000049b0cb211 */ /* 0x000fe200078c08ff */
[----:B------:R0:W-:Y:S01]  /*25120*/  @!P0 ST.E.128 desc[UR36][R6.64], R8 ;  /* 0x0000000806008985 */ /* 0x0001e2000c101d24 */
[----:B------:R-:W-:Y:S02]  /*25130*/  ISETP.GE.AND P0, PT, R152, UR11, PT ;  /* 0x0000000b98007c0c */ /* 0x000fe4000bf06270 */
[----:B------:R-:W-:Y:S02]  /*25140*/  @!P5 LEA.HI.X R15, R156, R5, R90, 0x1, P4 ;  /* 0x000000059c0fd211 */ /* 0x000fe400020f0c5a */
[----:B------:R-:W-:-:S02]  /*25150*/  LOP3.LUT P4, RZ, R0, 0x40, RZ, 0xc0, !PT ;  /* 0x0000004000ff7812 */ /* 0x000fc4000788c0ff */
[----:B------:R-:W-:Y:S01]  /*25160*/  @!P3 LEA.HI.X R13, R155, R5, R89, 0x1, P6 ;  /* 0x000000059b0db211 */ /* 0x000fe200030f0c59 */
[----:B------:R3:W-:Y:S01]  /*25170*/  @!P5 ST.E.128 desc[UR36][R14.64], R24 ;  /* 0x000000180e00d985 */ /* 0x0007e2000c101d24 */
[----:B-1----:R-:W-:-:S03]  /*25180*/  @!P2 LEA R20, P5, R154, R4, 0x1 ;  /* 0x000000049a14a211 */ /* 0x002fc600078a08ff */
[----:B------:R3:W-:Y:S01]  /*25190*/  @!P3 ST.E.128 desc[UR36][R12.64], R32 ;  /* 0x000000200c00b985 */ /* 0x0007e2000c101d24 */
[----:B--2---:R-:W-:Y:S02]  /*251a0*/  @!P2 LEA.HI.X R21, R154, R5, R88, 0x1, P5 ;  /* 0x000000059a15a211 */ /* 0x004fe400028f0c58 */
[----:B0-----:R-:W-:-:S03]  /*251b0*/  @!P1 LEA R6, P6, R153, R4, 0x1 ;  /* 0x0000000499069211 */ /* 0x001fc600078c08ff */
[----:B------:R3:W-:Y:S01]  /*251c0*/  @!P2 ST.E.128 desc[UR36][R20.64], R40 ;  /* 0x000000281400a985 */ /* 0x0007e2000c101d24 */
[-C--:B------:R-:W-:Y:S02]  /*251d0*/  @!P0 LEA R8, P3, R152, R4.reuse, 0x1 ;  /* 0x0000000498088211 */ /* 0x080fe400078608ff */
[----:B------:R-:W-:Y:S02]  /*251e0*/  @P4 LEA R10, P5, R210, R4, 0x1 ;  /* 0x00000004d20a4211 */ /* 0x000fe400078a08ff */
[-C--:B------:R-:W-:Y:S02]  /*251f0*/  @!P1 LEA.HI.X R7, R153, R5.reuse, R87, 0x1, P6 ;  /* 0x0000000599079211 */ /* 0x080fe400030f0c57 */
[-C--:B------:R-:W-:Y:S02]  /*25200*/  @!P0 LEA.HI.X R9, R152, R5.reuse, R86, 0x1, P3 ;  /* 0x0000000598098211 */ /* 0x080fe400018f0c56 */
[----:B------:R-:W-:Y:S01]  /*25210*/  @P4 LEA.HI.X R11, R210, R5, R85, 0x1, P5 ;  /* 0x00000005d20b4211 */ /* 0x000fe200028f0c55 */
        /* <DEDUP_REMOVED lines=9> */
.L_x_6405:
[----:B------:R-:W2:Y:S01]  /*252b0*/  LDL R0, [R1+0x438] ;  /* 0x0004380001007983 */ /* 0x000ea20000100800 */
[----:B------:R-:W3:Y:S01]  /*252c0*/  LDC R21, c[0x0][0xce8] ;  /* 0x00033a00ff157b82 */ /* 0x000ee20000000800 */
[----:B------:R-:W-:Y:S01]  /*252d0*/  ULDC.64 UR12, c[0x0][0xc08] ;  /* 0x00030200000c7ab9 */ /* 0x000fe20000000a00 */
[----:B0-----:R-:W-:Y:S01]  /*252e0*/  IMAD.U32 R4, RZ, RZ, UR59 ;  /* 0x0000003bff047e24 */ /* 0x001fe2000f8e00ff */
[----:B------:R-:W-:Y:S01]  /*252f0*/  UIMAD UR9, UR26, UR12, URZ ;  /* 0x0000000c1a0972a4 */ /* 0x000fe2000f8e023f */
[----:B------:R-:W-:Y:S01]  /*25300*/  BSSY B1, `(.L_x_6409) ;  /* 0x00000e5000017945 */ /* 0x000fe20003800000 */
[----:B------:R-:W-:Y:S01]  /*25310*/  UIMAD.WIDE.U32 UR10, UR4, UR12, URZ ;  /* 0x0000000c040a72a5 */ /* 0x000fe2000f8e003f */
[----:B------:R-:W-:Y:S01]  /*25320*/  SHF.R.S32.HI R24, RZ, 0x1f, R192 ;  /* 0x0000001fff187819 */ /* 0x000fe200000114c0 */
[----:B------:R-:W-:Y:S01]  /*25330*/  UIMAD UR9, UR4, UR13, UR9 ;  /* 0x0000000d040972a4 */ /* 0x000fe2000f8e0209 */
[----:B------:R-:W-:Y:S01]  /*25340*/  SHF.R.S32.HI R26, RZ, 0x1f, R194 ;  /* 0x0000001fff1a7819 */ /* 0x000fe200000114c2 */
[----:B------:R-:W-:Y:S01]  /*25350*/  USHF.R.S32.HI UR4, URZ, 0x1f, UR14 ;  /* 0x0000001f3f047899 */ /* 0x000fe2000801140e */
[----:B------:R-:W-:Y:S01]  /*25360*/  SHF.R.S32.HI R28, RZ, 0x1f, R196 ;  /* 0x0000001fff1c7819 */ /* 0x000fe200000114c4 */
[----:B------:R-:W-:Y:S01]  /*25370*/  UIADD3 UR11, UR11, UR9, URZ ;  /* 0x000000090b0b7290 */ /* 0x000fe2000fffe03f */
[----:B------:R-:W-:Y:S01]  /*25380*/  SHF.R.S32.HI R29, RZ, 0x1f, R197 ;  /* 0x0000001fff1d7819 */ /* 0x000fe200000114c5 */
[----:B------:R-:W-:Y:S01]  /*25390*/  ULDC.64 UR12, c[0x0][0xc38] ;  /* 0x00030e00000c7ab9 */ /* 0x000fe20000000a00 */
[----:B------:R-:W-:Y:S01]  /*253a0*/  SHF.R.S32.HI R30, RZ, 0x1f, R198 ;  /* 0x0000001fff1e7819 */ /* 0x000fe200000114c6 */
[----:B------:R-:W-:Y:S01]  /*253b0*/  UIMAD.WIDE.U32 UR10, UR8, UR12, UR10 ;  /* 0x0000000c080a72a5 */ /* 0x000fe2000f8e000a */
[----:B------:R-:W-:-:S02]  /*253c0*/  SHF.R.S32.HI R31, RZ, 0x1f, R199 ;  /* 0x0000001fff1f7819 */ /* 0x000fc400000114c7 */
[----:B------:R-:W-:Y:S01]  /*253d0*/  SHF.R.S32.HI R32, RZ, 0x1f, R200 ;  /* 0x0000001fff207819 */ /* 0x000fe200000114c8 */
[----:B------:R-:W-:Y:S01]  /*253e0*/  UIMAD UR9, UR8, UR13, UR11 ;  /* 0x0000000d080972a4 */ /* 0x000fe2000f8e020b */
[----:B------:R-:W-:Y:S02]  /*253f0*/  SHF.R.S32.HI R33, RZ, 0x1f, R201 ;  /* 0x0000001fff217819 */ /* 0x000fe400000114c9 */
[----:B------:R-:W-:Y:S01]  /*25400*/  ULDC.64 UR12, c[0x0][0xc40] ;  /* 0x00031000000c7ab9 */ /* 0x000fe20000000a00 */
[----:B------:R-:W-:Y:S01]  /*25410*/  UMOV UR8, UR10 ;  /* 0x0000000a00087c82 */ /* 0x000fe20008000000 */
[----:B---3--:R-:W-:Y:S01]  /*25420*/  ISETP.NE.AND P0, PT, R21, 0x1, PT ;  /* 0x000000011500780c */ /* 0x008fe20003f05270 */
[----:B------:R-:W-:Y:S01]  /*25430*/  UIMAD UR4, UR4, UR12, URZ ;  /* 0x0000000c040472a4 */ /* 0x000fe2000f8e023f */
[----:B------:R-:W-:Y:S01]  /*25440*/  SHF.R.S32.HI R34, RZ, 0x1f, R202 ;  /* 0x0000001fff227819 */ /* 0x000fe200000114ca */
[----:B------:R-:W-:Y:S01]  /*25450*/  UIMAD.WIDE.U32 UR8, UR14, UR12, UR8 ;  /* 0x0000000c0e0872a5 */ /* 0x000fe2000f8e0008 */
[----:B------:R-:W-:Y:S01]  /*25460*/  SHF.R.S32.HI R35, RZ, 0x1f, R203 ;  /* 0x0000001fff237819 */ /* 0x000fe200000114cb */
[----:B------:R-:W-:Y:S01]  /*25470*/  UIMAD UR4, UR14, UR13, UR4 ;  /* 0x0000000d0e0472a4 */ /* 0x000fe2000f8e0204 */
[----:B------:R-:W-:Y:S01]  /*25480*/  SHF.R.S32.HI R36, RZ, 0x1f, R204 ;  /* 0x0000001fff247819 */ /* 0x000fe200000114cc */
[----:B------:R-:W-:Y:S01]  /*25490*/  ULDC.64 UR10, c[0x0][0xc48] ;  /* 0x00031200000a7ab9 */ /* 0x000fe20000000a00 */
[----:B------:R-:W-:Y:S01]  /*254a0*/  SHF.R.S32.HI R37, RZ, 0x1f, R205 ;  /* 0x0000001fff257819 */ /* 0x000fe200000114cd */
[----:B------:R-:W-:Y:S01]  /*254b0*/  UIADD3 UR9, UR9, UR4, URZ ;  /* 0x0000000409097290 */ /* 0x000fe2000fffe03f */
[----:B------:R-:W-:Y:S01]  /*254c0*/  SHF.R.S32.HI R38, RZ, 0x1f, R206 ;  /* 0x0000001fff267819 */ /* 0x000fe200000114ce */
[----:B------:R-:W-:Y:S01]  /*254d0*/  UIADD3 UR4, UR44, 0x38820, URZ ;  /* 0x000388202c047890 */ /* 0x000fe2000fffe03f */
[----:B------:R-:W-:Y:S01]  /*254e0*/  SHF.R.S32.HI R39, RZ, 0x1f, R23 ;  /* 0x0000001fff277819 */ /* 0x000fe20000011417 */
[----:B-1----:R-:W0:Y:S01]  /*254f0*/  @P0 LDC R3, c[0x0][0xcec] ;  /* 0x00033b00ff030b82 */ /* 0x002e220000000800 */
[----:B------:R-:W-:-:S02]  /*25500*/  UIMAD.WIDE.U32 UR8, UR61, UR10, UR8 ;  /* 0x0000000a3d0872a5 */ /* 0x000fc4000f8e0008 */
[----:B------:R-:W-:Y:S02]  /*25510*/  UPRMT UR4, URZ, 0x654, UR4 ;  /* 0x000006543f047896 */ /* 0x000fe40008000004 */
[----:B------:R-:W-:-:S03]  /*25520*/  UIMAD UR61, UR61, UR11, UR9 ;  /* 0x0000000b3d3d72a4 */ /* 0x000fc6000f8e0209 */
[----:B------:R-:W1:Y:S01]  /*25530*/  @P0 LDC R5, c[0x0][0xcf0] ;  /* 0x00033c00ff050b82 */ /* 0x000e620000000800 */
[----:B------:R-:W-:-:S03]  /*25540*/  ULDC.64 UR10, c[0x0][0xc30] ;  /* 0x00030c00000a7ab9 */ /* 0x000fc60000000a00 */
[----:B------:R-:W-:Y:S01]  /*25550*/  SYNCS.ARRIVE.TRANS64.RED.A1T0 RZ, [UR4], RZ ;  /* 0x000000ffffff79a7 */ /* 0x000fe20008100404 */
[----:B--2---:R-:W-:-:S04]  /*25560*/  IMAD R4, R4, 0x40, R0 ;  /* 0x0000004004047824 */ /* 0x004fc800078e0200 */
[----:B0-----:R-:W-:-:S04]  /*25570*/  @P0 IMAD.HI.U32 R0, R4, R3, RZ ;  /* 0x0000000304000227 */ /* 0x001fc800078e00ff */
[----:B------:R-:W-:Y:S01]  /*25580*/  IMAD.MOV.U32 R3, RZ, RZ, R4 ;  /* 0x000000ffff037224 */ /* 0x000fe200078e0004 */
[----:B-1----:R-:W-:Y:S01]  /*25590*/  @P0 SHF.R.U32.HI R3, RZ, R5, R0 ;  /* 0x00000005ff030219 */ /* 0x002fe20000011600 */
[----:B------:R-:W-:Y:S02]  /*255a0*/  IMAD.U32 R5, RZ, RZ, UR9 ;  /* 0x00000009ff057e24 */ /* 0x000fe4000f8e00ff */
[----:B------:R-:W-:Y:S01]  /*255b0*/  IMAD.U32 R5, RZ, RZ, UR61 ;  /* 0x0000003dff057e24 */ /* 0x000fe2000f8e00ff */
[--C-:B------:R-:W-:Y:S01]  /*255c0*/  SHF.R.S32.HI R0, RZ, 0x1f, R3.reuse ;  /* 0x0000001fff007819 */ /* 0x100fe20000011403 */
[----:B------:R-:W-:-:S04]  /*255d0*/  IMAD.MOV R7, RZ, RZ, -R3 ;  /* 0x000000ffff077224 */ /* 0x000fc800078e0a03 */
[----:B------:R-:W-:Y:S02]  /*255e0*/  IMAD R7, R21, R7, R4 ;  /* 0x0000000715077224 */ /* 0x000fe400078e0204 */
[----:B------:R-:W-:Y:S02]  /*255f0*/  IMAD R0, R0, UR10, RZ ;  /* 0x0000000a00007c24 */ /* 0x000fe4000f8e02ff */
[----:B------:R-:W-:Y:S01]  /*25600*/  IMAD.U32 R4, RZ, RZ, UR8 ;  /* 0x00000008ff047e24 */ /* 0x000fe2000f8e00ff */
[----:B------:R-:W-:Y:S01]  /*25610*/  ULDC.64 UR8, c[0x0][0xc28] ;  /* 0x00030a0000087ab9 */ /* 0x000fe20000000a00 */
[C---:B------:R-:W-:Y:S01]  /*25620*/  IMAD R9, R3.reuse, UR11, R0 ;  /* 0x0000000b03097c24 */ /* 0x040fe2000f8e0200 */
[----:B------:R-:W-:Y:S01]  /*25630*/  SHF.R.S32.HI R0, RZ, 0x1f, R7 ;  /* 0x0000001fff007819 */ /* 0x000fe20000011407 */
[----:B------:R-:W-:-:S04]  /*25640*/  IMAD.WIDE.U32 R4, R3, UR10, R4 ;  /* 0x0000000a03047c25 */ /* 0x000fc8000f8e0004 */
[----:B------:R-:W-:Y:S02]  /*25650*/  IMAD.IADD R5, R5, 0x1, R9 ;  /* 0x0000000105057824 */ /* 0x000fe400078e0209 */
[----:B------:R-:W-:Y:S02]  /*25660*/  IMAD.U32 R9, RZ, RZ, UR59 ;  /* 0x0000003bff097e24 */ /* 0x000fe4000f8e00ff */
[----:B------:R-:W-:Y:S02]  /*25670*/  IMAD R0, R0, UR8, RZ ;  /* 0x0000000800007c24 */ /* 0x000fe4000f8e02ff */
[----:B------:R-:W-:Y:S02]  /*25680*/  IMAD R21, R76, R21, RZ ;  /* 0x000000154c157224 */ /* 0x000fe400078e02ff */
[----:B------:R-:W-:Y:S02]  /*25690*/  IMAD R20, R9, 0x40, R22 ;  /* 0x0000004009147824 */ /* 0x000fe400078e0216 */
[----:B------:R-:W-:-:S02]  /*256a0*/  IMAD R3, R7, UR9, R0 ;  /* 0x0000000907037c24 */ /* 0x000fc4000f8e0200 */
[----:B------:R-:W-:Y:S01]  /*256b0*/  IMAD.WIDE.U32 R4, R7, UR8, R4 ;  /* 0x0000000807047c25 */ /* 0x000fe2000f8e0004 */
[----:B------:R-:W-:Y:S01]  /*256c0*/  ISETP.GE.AND P0, PT, R20, R21, PT ;  /* 0x000000151400720c */ /* 0x000fe20003f06270 */
[----:B------:R-:W-:Y:S02]  /*256d0*/  ULDC.64 UR8, c[0x0][0xc00] ;  /* 0x0003000000087ab9 */ /* 0x000fe40000000a00 */
[----:B------:R-:W-:Y:S01]  /*256e0*/  IMAD.IADD R5, R5, 0x1, R3 ;  /* 0x0000000105057824 */ /* 0x000fe200078e0203 */
[----:B------:R-:W-:-:S04]  /*256f0*/  LEA R3, P1, R4, UR8, 0x2 ;  /* 0x0000000804037c11 */ /* 0x000fc8000f8210ff */
[----:B------:R-:W-:Y:S01]  /*25700*/  LEA.HI.X R0, R4, UR9, R5, 0x2, P1 ;  /* 0x0000000904007c11 */ /* 0x000fe200088f1405 */
[----:B------:R0:W1:Y:S04]  /*25710*/  SHFL.IDX PT, R27, R3, RZ, 0x1c1f ;  /* 0x001c1fff031b7589 */ /* 0x00006800000e0000 */
[----:B------:R0:W2:Y:S01]  /*25720*/  SHFL.IDX PT, R25, R0, RZ, 0x1c1f ;  /* 0x001c1fff00197589 */ /* 0x0000a200000e0000 */
[----:B------:R-:W-:Y:S05]  /*25730*/  @P0 BRA `(.L_x_6410) ;  /* 0x0000000800840947 */ /* 0x000fea0003800000 */
[----:B------:R-:W-:Y:S02]  /*25740*/  ULDC UR4, c[0x0][0xbc8] ;  /* 0x0002f20000047ab9 */ /* 0x000fe40000000800 */
[----:B------:R-:W-:-:S13]  /*25750*/  ISETP.GE.AND P0, PT, R23, UR4, PT ;  /* 0x0000000417007c0c */ /* 0x000fda000bf06270 */
[----:B------:R-:W3:Y:S01]  /*25760*/  @!P0 LDL.64 R14, [R1+0x210] ;  /* 0x00021000010e8983 */ /* 0x000ee20000100a00 */
[----:B------:R-:W-:Y:S02]  /*25770*/  ISETP.GE.AND P1, PT, R206, UR4, PT ;  /* 0x00000004ce007c0c */ /* 0x000fe4000bf26270 */
[----:B-1----:R-:W-:-:S04]  /*25780*/  @!P0 LEA R8, P2, R23, R27, 0x2 ;  /* 0x0000001b17088211 */ /* 0x002fc800078410ff */
[----:B--2---:R-:W-:-:S05]  /*25790*/  @!P0 LEA.HI.X R9, R23, R25, R39, 0x2, P2 ;  /* 0x0000001917098211 */ /* 0x004fca00010f1427 */
[----:B---3--:R1:W-:Y:S04]  /*257a0*/  @!P0 ST.E.64 desc[UR36][R8.64], R14 ;  /* 0x0000000e08008985 */ /* 0x0083e8000c101b24 */
[----:B------:R-:W2:Y:S01]  /*257b0*/  @!P1 LDL.64 R4, [R1+0x220] ;  /* 0x0002200001049983 */ /* 0x000ea20000100a00 */
[----:B------:R-:W-:Y:S02]  /*257c0*/  ISETP.GE.AND P0, PT, R205, UR4, PT ;  /* 0x00000004cd007c0c */ /* 0x000fe4000bf06270 */
[----:B------:R-:W-:-:S04]  /*257d0*/  @!P1 LEA R10, P2, R206, R27, 0x2 ;  /* 0x0000001bce0a9211 */ /* 0x000fc800078410ff */
[----:B------:R-:W-:-:S05]  /*257e0*/  @!P1 LEA.HI.X R11, R206, R25, R38, 0x2, P2 ;  /* 0x00000019ce0b9211 */ /* 0x000fca00010f1426 */
[----:B--2---:R2:W-:Y:S04]  /*257f0*/  @!P1 ST.E.64 desc[UR36][R10.64], R4 ;  /* 0x000000040a009985 */ /* 0x0045e8000c101b24 */
[----:B------:R-:W3:Y:S01]  /*25800*/  @!P0 LDL.64 R6, [R1+0x230] ;  /* 0x0002300001068983 */ /* 0x000ee20000100a00 */
[----:B------:R-:W-:Y:S02]  /*25810*/  ISETP.GE.AND P1, PT, R204, UR4, PT ;  /* 0x00000004cc007c0c */ /* 0x000fe4000bf26270 */
[----:B------:R-:W-:-:S04]  /*25820*/  @!P0 LEA R12, P2, R205, R27, 0x2 ;  /* 0x0000001bcd0c8211 */ /* 0x000fc800078410ff */
[----:B------:R-:W-:-:S05]  /*25830*/  @!P0 LEA.HI.X R13, R205, R25, R37, 0x2, P2 ;  /* 0x00000019cd0d8211 */ /* 0x000fca00010f1425 */
[----:B---3--:R3:W-:Y:S04]  /*25840*/  @!P0 ST.E.64 desc[UR36][R12.64], R6 ;  /* 0x000000060c008985 */ /* 0x0087e8000c101b24 */
[----:B-1----:R-:W4:Y:S01]  /*25850*/  @!P1 LDL.64 R8, [R1+0x240] ;  /* 0x0002400001089983 */ /* 0x002f220000100a00 */
[----:B------:R-:W-:Y:S02]  /*25860*/  ISETP.GE.AND P0, PT, R203, UR4, PT ;  /* 0x00000004cb007c0c */ /* 0x000fe4000bf06270 */
[----:B------:R-:W-:-:S04]  /*25870*/  @!P1 LEA R14, P2, R204, R27, 0x2 ;  /* 0x0000001bcc0e9211 */ /* 0x000fc800078410ff */
[----:B------:R-:W-:-:S05]  /*25880*/  @!P1 LEA.HI.X R15, R204, R25, R36, 0x2, P2 ;  /* 0x00000019cc0f9211 */ /* 0x000fca00010f1424 */
[----:B----4-:R1:W-:Y:S04]  /*25890*/  @!P1 ST.E.64 desc[UR36][R14.64], R8 ;  /* 0x000000080e009985 */ /* 0x0103e8000c101b24 */
[----:B--2---:R-:W2:Y:S01]  /*258a0*/  @!P0 LDL.64 R4, [R1+0x250] ;  /* 0x0002500001048983 */ /* 0x004ea20000100a00 */
[----:B------:R-:W-:Y:S02]  /*258b0*/  ISETP.GE.AND P1, PT, R202, UR4, PT ;  /* 0x00000004ca007c0c */ /* 0x000fe4000bf26270 */
[----:B------:R-:W-:-:S04]  /*258c0*/  @!P0 LEA R10, P2, R203, R27, 0x2 ;  /* 0x0000001bcb0a8211 */ /* 0x000fc800078410ff */
[----:B------:R-:W-:-:S05]  /*258d0*/  @!P0 LEA.HI.X R11, R203, R25, R35, 0x2, P2 ;  /* 0x00000019cb0b8211 */ /* 0x000fca00010f1423 */
[----:B--2---:R2:W-:Y:S04]  /*258e0*/  @!P0 ST.E.64 desc[UR36][R10.64], R4 ;  /* 0x000000040a008985 */ /* 0x0045e8000c101b24 */
[----:B---3--:R-:W3:Y:S01]  /*258f0*/  @!P1 LDL.64 R6, [R1+0x260] ;  /* 0x0002600001069983 */ /* 0x008ee20000100a00 */
        /* <DEDUP_REMOVED lines=130> */
[----:B------:R-:W-:-:S04]  /*26120*/  @!P1 LEA R10, P0, R158, R27, 0x2 ;  /* 0x0000001b9e0a9211 */ /* 0x000fc800078010ff */
[----:B------:R-:W-:-:S05]  /*26130*/  @!P1 LEA.HI.X R11, R158, R25, R212, 0x2, P0 ;  /* 0x000000199e0b9211 */ /* 0x000fca00000f14d4 */
[----:B--2---:R3:W-:Y:S04]  /*26140*/  @!P1 ST.E.64 desc[UR36][R10.64], R4 ;  /* 0x000000040a009985 */ /* 0x0047e8000c101b24 */
.L_x_6410:
[----:B------:R-:W-:Y:S05]  /*26150*/  BSYNC B1 ;  /* 0x0000000000017941 */ /* 0x000fea0003800000 */
.L_x_6409:
[----:B------:R-:W-:Y:S01]  /*26160*/  VIADD R20, R20, 0x8 ;  /* 0x0000000814147836 */ /* 0x000fe20000000000 */
[----:B--2---:R2:W4:Y:S04]  /*26170*/  SHFL.IDX PT, R25, R0, 0x1, 0x1c1f ;  /* 0x003c1f0000197f89 */ /* 0x00452800000e0000 */
[----:B------:R-:W-:Y:S01]  /*26180*/  ISETP.GE.AND P0, PT, R20, R21, PT ;  /* 0x000000151400720c */ /* 0x000fe20003f06270 */
[----:B0-----:R-:W0:-:S12]  /*26190*/  SHFL.IDX PT, R3, R3, 0x1, 0x1c1f ;  /* 0x003c1f0003037f89 */ /* 0x001e1800000e0000 */
[----:B--2---:R-:W-:Y:S05]  /*261a0*/  @P0 BRA `(.L_x_6408) ;  /* 0x00000018008c0947 */ /* 0x004fea0003800000 */
[----:B------:R-:W2:Y:S02]  /*261b0*/  LDC R21, c[0x0][0xbc8] ;  /* 0x0002f200ff157b82 */ /* 0x000ea40000000800 */
[----:B--2---:R-:W-:-:S13]  /*261c0*/  ISETP.GE.AND P1, PT, R23, R21, PT ;  /* 0x000000151700720c */ /* 0x004fda0003f26270 */
[----:B---3--:R-:W2:Y:S01]  /*261d0*/  @!P1 LDL.64 R14, [R1+0x218] ;  /* 0x00021800010e9983 */ /* 0x008ea20000100a00 */
[----:B------:R-:W-:Y:S02]  /*261e0*/  ISETP.GE.AND P2, PT, R206, R21, PT ;  /* 0x00000015ce00720c */ /* 0x000fe40003f46270 */
[----:B0-----:R-:W-:-:S04]  /*261f0*/  @!P1 LEA R8, P0, R23, R3, 0x2 ;  /* 0x0000000317089211 */ /* 0x001fc800078010ff */
[----:B----4-:R-:W-:-:S05]  /*26200*/  @!P1 LEA.HI.X R9, R23, R25, R39, 0x2, P0 ;  /* 0x0000001917099211 */ /* 0x010fca00000f1427 */
[----:B--2---:R0:W-:Y:S04]  /*26210*/  @!P1 ST.E.64 desc[UR36][R8.64], R14 ;  /* 0x0000000e08009985 */ /* 0x0041e8000c101b24 */
[----:B------:R-:W2:Y:S01]  /*26220*/  @!P2 LDL.64 R4, [R1+0x228] ;  /* 0x000228000104a983 */ /* 0x000ea20000100a00 */
[----:B------:R-:W-:Y:S02]  /*26230*/  ISETP.GE.AND P1, PT, R205, R21, PT ;  /* 0x00000015cd00720c */ /* 0x000fe40003f26270 */
[----:B------:R-:W-:-:S04]  /*26240*/  @!P2 LEA R10, P0, R206, R3, 0x2 ;  /* 0x00000003ce0aa211 */ /* 0x000fc800078010ff */
[----:B------:R-:W-:-:S05]  /*26250*/  @!P2 LEA.HI.X R11, R206, R25, R38, 0x2, P0 ;  /* 0x00000019ce0ba211 */ /* 0x000fca00000f1426 */
[----:B--2---:R2:W-:Y:S04]  /*26260*/  @!P2 ST.E.64 desc[UR36][R10.64], R4 ;  /* 0x000000040a00a985 */ /* 0x0045e8000c101b24 */
[----:B------:R-:W3:Y:S01]  /*26270*/  @!P1 LDL.64 R6, [R1+0x238] ;  /* 0x0002380001069983 */ /* 0x000ee20000100a00 */
[----:B------:R-:W-:Y:S02]  /*26280*/  ISETP.GE.AND P2, PT, R204, R21, PT ;  /* 0x00000015cc00720c */ /* 0x000fe40003f46270 */
[----:B------:R-:W-:-:S04]  /*26290*/  @!P1 LEA R12, P0, R205, R3, 0x2 ;  /* 0x00000003cd0c9211 */ /* 0x000fc800078010ff */
[----:B------:R-:W-:-:S05]  /*262a0*/  @!P1 LEA.HI.X R13, R205, R25, R37, 0x2, P0 ;  /* 0x00000019cd0d9211 */ /* 0x000fca00000f1425 */
[----:B---3--:R3:W-:Y:S04]  /*262b0*/  @!P1 ST.E.64 desc[UR36][R12.64], R6 ;  /* 0x000000060c009985 */ /* 0x0087e8000c101b24 */
[----:B0-----:R-:W4:Y:S01]  /*262c0*/  @!P2 LDL.64 R8, [R1+0x248] ;  /* 0x000248000108a983 */ /* 0x001f220000100a00 */
[----:B------:R-:W-:Y:S02]  /*262d0*/  ISETP.GE.AND P1, PT, R203, R21, PT ;  /* 0x00000015cb00720c */ /* 0x000fe40003f26270 */
[----:B------:R-:W-:-:S04]  /*262e0*/  @!P2 LEA R14, P0, R204, R3, 0x2 ;  /* 0x00000003cc0ea211 */ /* 0x000fc800078010ff */
[----:B------:R-:W-:-:S05]  /*262f0*/  @!P2 LEA.HI.X R15, R204, R25, R36, 0x2, P0 ;  /* 0x00000019cc0fa211 */ /* 0x000fca00000f1424 */
[----:B----4-:R0:W-:Y:S04]  /*26300*/  @!P2 ST.E.64 desc[UR36][R14.64], R8 ;  /* 0x000000080e00a985 */ /* 0x0101e8000c101b24 */
[----:B--2---:R-:W2:Y:S01]  /*26310*/  @!P1 LDL.64 R4, [R1+0x258] ;  /* 0x0002580001049983 */ /* 0x004ea20000100a00 */
[----:B------:R-:W-:Y:S02]  /*26320*/  ISETP.GE.AND P2, PT, R202, R21, PT ;  /* 0x00000015ca00720c */ /* 0x000fe40003f46270 */
[----:B------:R-:W-:-:S04]  /*26330*/  @!P1 LEA R10, P0, R203, R3, 0x2 ;  /* 0x00000003cb0a9211 */ /* 0x000fc800078010ff */
[----:B------:R-:W-:-:S05]  /*26340*/  @!P1 LEA.HI.X R11, R203, R25, R35, 0x2, P0 ;  /* 0x00000019cb0b9211 */ /* 0x000fca00000f1423 */
[----:B--2---:R2:W-:Y:S04]  /*26350*/  @!P1 ST.E.64 desc[UR36][R10.64], R4 ;  /* 0x000000040a009985 */ /* 0x0045e8000c101b24 */
[----:B---3--:R-:W3:Y:S01]  /*26360*/  @!P2 LDL.64 R6, [R1+0x268] ;  /* 0x000268000106a983 */ /* 0x008ee20000100a00 */
        /* <DEDUP_REMOVED lines=119> */
[----:B---3--:R-:W2:Y:S01]  /*26ae0*/  @!P2 LDL.64 R6, [R1+0x3e8] ;  /* 0x0003e8000106a983 */ /* 0x008ea20000100a00 */
[----:B------:R-:W-:Y:S01]  /*26af0*/  @!P2 LEA R12, P0, R176, R3, 0x2 ;  /* 0x00000003b00ca211 */ /* 0x000fe200078010ff */
[----:B------:R-:W-:Y:S01]  /*26b00*/  BSSY B1, `(.L_x_6411) ;  /* 0x000000a000017945 */ /* 0x000fe20003800000 */
[----:B------:R-:W-:Y:S02]  /*26b10*/  ISETP.GE.AND P1, PT, R158, R21, PT ;  /* 0x000000159e00720c */ /* 0x000fe40003f26270 */
[----:B------:R-:W-:Y:S02]  /*26b20*/  @!P2 LEA.HI.X R13, R176, R25, R214, 0x2, P0 ;  /* 0x00000019b00da211 */ /* 0x000fe400000f14d6 */
[----:B------:R-:W-:-:S03]  /*26b30*/  ISETP.GE.AND P0, PT, R159, R21, PT ;  /* 0x000000159f00720c */ /* 0x000fc60003f06270 */
[----:B--2---:R0:W-:Y:S10]  /*26b40*/  @!P2 ST.E.64 desc[UR36][R12.64], R6 ;  /* 0x000000060c00a985 */ /* 0x0041f4000c101b24 */
[----:B------:R-:W-:Y:S05]  /*26b50*/  @P0 BRA `(.L_x_6412) ;  /* 0x0000000000100947 */ /* 0x000fea0003800000 */
[----:B0-----:R-:W2:Y:S01]  /*26b60*/  LDL.64 R6, [R1+0x3f8] ;  /* 0x0003f80001067983 */ /* 0x001ea20000100a00 */
[----:B------:R-:W-:-:S04]  /*26b70*/  LEA R4, P0, R159, R3, 0x2 ;  /* 0x000000039f047211 */ /* 0x000fc800078010ff */
[----:B------:R-:W-:-:S05]  /*26b80*/  LEA.HI.X R5, R159, R25, R213, 0x2, P0 ;  /* 0x000000199f057211 */ /* 0x000fca00000f14d5 */
[----:B--2---:R2:W-:Y:S04]  /*26b90*/  ST.E.64 desc[UR36][R4.64], R6 ;  /* 0x0000000604007985 */ /* 0x0045e8000c101b24 */
.L_x_6412:
[----:B------:R-:W-:Y:S05]  /*26ba0*/  BSYNC B1 ;  /* 0x0000000000017941 */ /* 0x000fea0003800000 */
.L_x_6411:
[----:B------:R-:W-:Y:S05]  /*26bb0*/  @P1 BRA `(.L_x_6408) ;  /* 0x0000001000081947 */ /* 0x000fea0003800000 */
[----:B0-2---:R-:W2:Y:S01]  /*26bc0*/  LDL.64 R6, [R1+0x408] ;  /* 0x0004080001067983 */ /* 0x005ea20000100a00 */
[----:B------:R-:W-:-:S04]  /*26bd0*/  LEA R4, P0, R158, R3, 0x2 ;  /* 0x000000039e047211 */ /* 0x000fc800078010ff */
[----:B------:R-:W-:-:S05]  /*26be0*/  LEA.HI.X R5, R158, R25, R212, 0x2, P0 ;  /* 0x000000199e057211 */ /* 0x000fca00000f14d4 */
[----:B--2---:R0:W-:Y:S01]  /*26bf0*/  ST.E.64 desc[UR36][R4.64], R6 ;  /* 0x0000000604007985 */ /* 0x0041e2000c101b24 */
[----:B------:R-:W-:Y:S05]  /*26c00*/  BRA `(.L_x_6408) ;  /* 0x0000000c00f47947 */ /* 0x000fea0003800000 */
.L_x_6401:
[----:B------:R-:W-:Y:S01]  /*26c10*/  ULDC.64 UR10, c[0x0][0xd00] ;  /* 0x00034000000a7ab9 */ /* 0x000fe20000000a00 */
[----:B------:R-:W-:Y:S01]  /*26c20*/  R2UR UR9, R211 ;  /* 0x00000000d30972ca */ /* 0x000fe200000e0000 */
        /* <DEDUP_REMOVED lines=12> */
[----:B------:R-:W-:Y:S01]  /*26cf0*/  IMAD.U32 R0, RZ, RZ, UR4 ;  /* 0x00000004ff007e24 */ /* 0x000fe2000f8e00ff */
[----:B------:R-:W0:Y:S04]  /*26d00*/  S2R R10, SR_TID.X ;  /* 0x00000000000a7919 */ /* 0x000e280000002100 */
        /* <DEDUP_REMOVED lines=8> */
[----:B------:R-:W-:Y:S01]  /*26d90*/  ULOP3.LUT UR15, UR9, 0xffff, URZ, 0xc0, !UPT ;  /* 0x0000ffff090f7892 */ /* 0x000fe2000f8ec03f */
[----:B0-----:R-:W-:-:S08]  /*26da0*/  VIADD R3, R10, 0xffffff80 ;  /* 0xffffff800a037836 */ /* 0x001fd00000000000 */
[----:B------:R-:W-:Y:S01]  /*26db0*/  @!UP1 ULDC UR8, c[0x0][0xbd4] ;  /* 0x0002f50000089ab9 */ /* 0x000fe20000000800 */
[----:B------:R-:W-:Y:S02]  /*26dc0*/  ISETP.GT.AND P0, PT, R3, 0x3f, PT ;  /* 0x0000003f0300780c */ /* 0x000fe40003f04270 */
[----:B--2---:R-:W-:Y:S01]  /*26dd0*/  @P1 R2UR UR4, R8 ;  /* 0x00000000080412ca */ /* 0x004fe200000e0000 */
[----:B-1----:R-:W-:-:S14]  /*26de0*/  @P2 BRA `(.L_x_6413) ;  /* 0x0000000000102947 */ /* 0x002fdc0003800000 */
[----:B------:R-:W-:Y:S05]  /*26df0*/  @!P1 BRA `(.L_x_6413) ;  /* 0x00000000000c9947 */ /* 0x000fea0003800000 */
[----:B------:R-:W2:Y:S04]  /*26e00*/  LDG.E R3, desc[UR36][R4.64] ;  /* 0x0000002404037981 */ /* 0x000ea8000c1e1900 */
[----:B-----5:R-:W2:Y:S02]  /*26e10*/  LDG.E R0, desc[UR36][R4.64+0x4] ;  /* 0x0000042404007981 */ /* 0x020ea4000c1e1900 */
[----:B--2---:R-:W-:-:S07]  /*26e20*/  IMAD.IADD R0, R0, 0x1, -R3 ;  /* 0x0000000100007824 */ /* 0x004fce00078e0a03 */
.L_x_6413:
[----:B------:R-:W-:Y:S01]  /*26e30*/  USHF.R.S32.HI UR14, URZ, 0x1f, UR60 ;  /* 0x0000001f3f0e7899 */ /* 0x000fe2000801143c */
[----:B------:R-:W-:Y:S01]  /*26e40*/  BSSY B1, `(.L_x_6414) ;  /* 0x000003b000017945 */ /* 0x000fe20003800000 */
[----:B------:R-:W-:Y:S02]  /*26e50*/  USHF.R.S32.HI UR24, URZ, 0x1f, UR4 ;  /* 0x0000001f3f187899 */ /* 0x000fe40008011404 */
[----:B------:R-:W-:Y:S02]  /*26e60*/  USEL UR9, UR60, URZ, !UP0 ;  /* 0x0000003f3c097287 */ /* 0x000fe4000c000000 */
[----:B------:R-:W-:Y:S01]  /*26e70*/  USEL UR14, UR14, URZ, !UP0 ;  /* 0x0000003f0e0e7287 */ /* 0x000fe2000c000000 */
[----:B------:R-:W-:Y:S11]  /*26e80*/  @P0 BRA `(.L_x_6415) ;  /* 0x0000000000d80947 */ /* 0x000ff60003800000 */
[----:B------:R-:W0:Y:S01]  /*26e90*/  LDC R9, c[0x0][0xce8] ;  /* 0x00033a00ff097b82 */ /* 0x000e220000000800 */
[----:B------:R-:W-:-:S04]  /*26ea0*/  IMAD.U32 R3, RZ, RZ, UR59 ;  /* 0x0000003bff037e24 */ /* 0x000fc8000f8e00ff */
[----:B------:R-:W-:-:S04]  /*26eb0*/  IMAD R3, R3, 0x40, R10 ;  /* 0x0000004003037824 */ /* 0x000fc800078e020a */
[----:B------:R-:W-:Y:S02]  /*26ec0*/  VIADD R6, R3, 0xffffff80 ;  /* 0xffffff8003067836 */ /* 0x000fe40000000000 */
        /* <DEDUP_REMOVED lines=50> */
.L_x_6415:
[----:B------:R-:W-:Y:S05]  /*271f0*/  BSYNC B1 ;  /* 0x0000000000017941 */ /* 0x000fea0003800000 */
.L_x_6414:
[----:B------:R-:W-:-:S06]  /*27200*/  UISETP.GT.AND UP0, UPT, UR8, 0x1, UPT ;  /* 0x000000010800788c */ /* 0x000fcc000bf04270 */
[----:B------:R-:W-:-:S13]  /*27210*/  PLOP3.LUT P0, PT, PT, PT, UP0, 0x80, 0x0 ;  /* 0x000000000000781c */ /* 0x000fda0003f0f008 */
[----:B------:R-:W-:Y:S05]  /*27220*/  @P0 BRA `(.L_x_6408) ;  /* 0x00000008006c0947 */ /* 0x000fea0003800000 */
[----:B------:R-:W1:Y:S01]  /*27230*/  LDC R11, c[0x0][0xce8] ;  /* 0x00033a00ff0b7b82 */ /* 0x000e620000000800 */
        /* <DEDUP_REMOVED lines=9> */
[----:B------:R-:W-:Y:S01]  /*272d0*/  IMAD R3, R157, 0x20, R207 ;  /* 0x000000209d037824 */ /* 0x000fe200078e02cf */
[----:B------:R-:W-:Y:S01]  /*272e0*/  ISETP.GE.AND P2, PT, R155, UR16, PT ;  /* 0x000000109b007c0c */ /* 0x000fe2000bf46270 */
[----:B------:R-:W-:Y:S01]  /*272f0*/  IMAD.SHL.U32 R9, R6, 0x2, RZ ;  /* 0x0000000206097824 */ /* 0x000fe200078e00ff */
[----:B------:R-:W-:Y:S01]  /*27300*/  UIADD3 UR11, UR11, UR8, URZ ;  /* 0x000000080b0b7290 */ /* 0x000fe2000fffe03f */
[----:B------:R-:W-:Y:S01]  /*27310*/  IMAD.U32 R8, RZ, RZ, UR59 ;  /* 0x0000003bff087e24 */ /* 0x000fe2000f8e00ff */
[----:B------:R-:W-:Y:S01]  /*27320*/  ULDC.64 UR12, c[0x0][0xbe8] ;  /* 0x0002fa00000c7ab9 */ /* 0x000fe20000000a00 */
[----:B------:R-:W-:Y:S01]  /*27330*/  ISETP.GE.AND P1, PT, R154, UR16, PT ;  /* 0x000000109a007c0c */ /* 0x000fe2000bf26270 */
[----:B------:R-:W-:Y:S01]  /*27340*/  UIMAD.WIDE.U32 UR10, UR15, UR12, UR10 ;  /* 0x0000000c0f0a72a5 */ /* 0x000fe2000f8e000a */
[----:B------:R-:W-:Y:S01]  /*27350*/  LOP3.LUT R6, R9, 0x2, R4, 0xe2, !PT ;  /* 0x0000000209067812 */ /* 0x000fe200078ee204 */
[----:B------:R-:W-:Y:S01]  /*27360*/  IMAD R8, R8, 0x40, R3 ;  /* 0x0000004008087824 */ /* 0x000fe200078e0203 */
[----:B------:R-:W-:Y:S01]  /*27370*/  SEL R4, RZ, 0xffffffff, P2 ;  /* 0xffffffffff047807 */ /* 0x000fe20001000000 */
[----:B------:R-:W-:Y:S01]  /*27380*/  UIMAD UR11, UR15, UR13, UR11 ;  /* 0x0000000d0f0b72a4 */ /* 0x000fe2000f8e020b */
[----:B------:R-:W-:Y:S01]  /*27390*/  SEL R9, RZ, 0xffffffff, P1 ;  /* 0xffffffffff097807 */ /* 0x000fe20000800000 */
[----:B------:R-:W-:Y:S01]  /*273a0*/  IMAD.MOV.U32 R3, RZ, RZ, R8 ;  /* 0x000000ffff037224 */ /* 0x000fe200078e0008 */
[----:B-1----:R-:W-:Y:S01]  /*273b0*/  ISETP.NE.AND P0, PT, R11, 0x1, PT ;  /* 0x000000010b00780c */ /* 0x002fe20003f05270 */
[----:B------:R-:W-:Y:S01]  /*273c0*/  ULDC.64 UR12, c[0x0][0xbf0] ;  /* 0x0002fc00000c7ab9 */ /* 0x000fe20000000a00 */
[----:B------:R-:W-:Y:S01]  /*273d0*/  IMAD.SHL.U32 R13, R4, 0x4, RZ ;  /* 0x00000004040d7824 */ /* 0x000fe200078e00ff */
[----:B------:R-:W-:Y:S01]  /*273e0*/  UIMAD UR14, UR14, UR12, URZ ;  /* 0x0000000c0e0e72a4 */ /* 0x000fe2000f8e023f */
[----:B------:R-:W-:Y:S01]  /*273f0*/  IMAD.SHL.U32 R9, R9, 0x8, RZ ;  /* 0x0000000809097824 */ /* 0x000fe200078e00ff */
[----:B------:R-:W-:Y:S01]  /*27400*/  ISETP.GE.AND P2, PT, R209, UR16, PT ;  /* 0x00000010d1007c0c */ /* 0x000fe2000bf46270 */
[----:B------:R-:W-:Y:S01]  /*27410*/  IMAD.U32 R26, RZ, RZ, UR59 ;  /* 0x0000003bff1a7e24 */ /* 0x000fe2000f8e00ff */
[----:B------:R-:W-:Y:S01]  /*27420*/  UIMAD UR4, UR9, UR13, UR14 ;  /* 0x0000000d090472a4 */ /* 0x000fe2000f8e020e */
[----:B------:R-:W-:Y:S01]  /*27430*/  LOP3.LUT R6, R13, 0x4, R6, 0xe2, !PT ;  /* 0x000000040d067812 */ /* 0x000fe200078ee206 */
[----:B------:R-:W-:Y:S01]  /*27440*/  UIMAD.WIDE.U32 UR8, UR9, UR12, UR10 ;  /* 0x0000000c090872a5 */ /* 0x000fe2000f8e000a */
[----:B-----5:R-:W-:Y:S01]  /*27450*/  IMAD R25, R0, R11, RZ ;  /* 0x0000000b00197224 */ /* 0x020fe200078e02ff */
[----:B------:R-:W-:Y:S01]  /*27460*/  SEL R0, RZ, 0x80, P2 ;  /* 0x00000080ff007807 */ /* 0x000fe20001000000 */
[----:B------:R-:W-:Y:S01]  /*27470*/  IMAD R26, R26, 0x40, R207 ;  /* 0x000000401a1a7824 */ /* 0x000fe200078e02cf */
[----:B------:R-:W0:Y:S01]  /*27480*/  @P0 LDC R5, c[0x0][0xcec] ;  /* 0x00033b00ff050b82 */ /* 0x000e220000000800 */
[----:B------:R-:W-:Y:S01]  /*27490*/  LOP3.LUT R10, R9, 0x8, R6, 0xe2, !PT ;  /* 0x00000008090a7812 */ /* 0x000fe200078ee206 */
[----:B------:R-:W-:Y:S01]  /*274a0*/  UIADD3 UR4, UR9, UR4, URZ ;  /* 0x0000000409047290 */ /* 0x000fe2000fffe03f */
[----:B------:R-:W-:Y:S01]  /*274b0*/  BSSY B1, `(.L_x_6416) ;  /* 0x000004e000017945 */ /* 0x000fe20003800000 */
[----:B------:R-:W-:-:S02]  /*274c0*/  SHF.R.S32.HI R27, RZ, 0x1f, R209 ;  /* 0x0000001fff1b7819 */ /* 0x000fc400000114d1 */
[----:B------:R-:W-:Y:S02]  /*274d0*/  SHF.R.S32.HI R28, RZ, 0x1f, R210 ;  /* 0x0000001fff1c7819 */ /* 0x000fe400000114d2 */
[----:B------:R-:W1:Y:S01]  /*274e0*/  @P0 LDC R7, c[0x0][0xcf0] ;  /* 0x00033c00ff070b82 */ /* 0x000e620000000800 */
[----:B------:R-:W-:Y:S02]  /*274f0*/  SHF.R.S32.HI R29, RZ, 0x1f, R152 ;  /* 0x0000001fff1d7819 */ /* 0x000fe40000011498 */
[----:B------:R-:W-:Y:S02]  /*27500*/  SHF.R.S32.HI R30, RZ, 0x1f, R153 ;  /* 0x0000001fff1e7819 */ /* 0x000fe40000011499 */
[----:B------:R-:W-:Y:S02]  /*27510*/  SHF.R.S32.HI R31, RZ, 0x1f, R154 ;  /* 0x0000001fff1f7819 */ /* 0x000fe4000001149a */
[----:B------:R-:W-:Y:S02]  /*27520*/  SHF.R.S32.HI R32, RZ, 0x1f, R155 ;  /* 0x0000001fff207819 */ /* 0x000fe4000001149b */
[----:B------:R-:W-:Y:S01]  /*27530*/  SHF.R.S32.HI R33, RZ, 0x1f, R156 ;  /* 0x0000001fff217819 */ /* 0x000fe2000001149c */
[----:B0-----:R-:W-:-:S04]  /*27540*/  @P0 IMAD.HI.U32 R4, R8, R5, RZ ;  /* 0x0000000508040227 */ /* 0x001fc800078e00ff */
[----:B------:R-:W-:Y:S02]  /*27550*/  IMAD.U32 R5, RZ, RZ, UR9 ;  /* 0x00000009ff057e24 */ /* 0x000fe4000f8e00ff */
[----:B------:R-:W-:Y:S01]  /*27560*/  IMAD.U32 R5, RZ, RZ, UR4 ;  /* 0x00000004ff057e24 */ /* 0x000fe2000f8e00ff */
[----:B-1----:R-:W-:Y:S01]  /*27570*/  @P0 SHF.R.U32.HI R3, RZ, R7, R4 ;  /* 0x00000007ff030219 */ /* 0x002fe20000011604 */
[----:B------:R-:W-:Y:S01]  /*27580*/  IMAD.U32 R4, RZ, RZ, UR8 ;  /* 0x00000008ff047e24 */ /* 0x000fe2000f8e00ff */
[----:B------:R-:W-:Y:S01]  /*27590*/  ISETP.GE.AND P0, PT, R153, UR16, PT ;  /* 0x0000001099007c0c */ /* 0x000fe2000bf06270 */
[----:B------:R-:W-:Y:S01]  /*275a0*/  ULDC.64 UR8, c[0x0][0xbe0] ;  /* 0x0002f80000087ab9 */ /* 0x000fe20000000a00 */
[--C-:B------:R-:W-:Y:S01]  /*275b0*/  SHF.R.S32.HI R6, RZ, 0x1f, R3.reuse ;  /* 0x0000001fff067819 */ /* 0x100fe20000011403 */
[----:B------:R-:W-:Y:S01]  /*275c0*/  IMAD.MOV R7, RZ, RZ, -R3 ;  /* 0x000000ffff077224 */ /* 0x000fe200078e0a03 */
[----:B------:R-:W-:Y:S01]  /*275d0*/  SEL R9, RZ, 0xffffffff, P0 ;  /* 0xffffffffff097807 */ /* 0x000fe20000000000 */
[----:B------:R-:W-:Y:S01]  /*275e0*/  IMAD.WIDE.U32 R4, R3, UR8, R4 ;  /* 0x0000000803047c25 */ /* 0x000fe2000f8e0004 */
[----:B------:R-:W-:-:S03]  /*275f0*/  ISETP.GE.AND P0, PT, R152, UR16, PT ;  /* 0x0000001098007c0c */ /* 0x000fc6000bf06270 */
[----:B------:R-:W-:Y:S02]  /*27600*/  IMAD R6, R6, UR8, RZ ;  /* 0x0000000806067c24 */ /* 0x000fe4000f8e02ff */
[----:B------:R-:W-:Y:S02]  /*27610*/  IMAD R7, R11, R7, R8 ;  /* 0x000000070b077224 */ /* 0x000fe400078e0208 */
[----:B------:R-:W-:Y:S02]  /*27620*/  IMAD.SHL.U32 R13, R9, 0x10, RZ ;  /* 0x00000010090d7824 */ /* 0x000fe400078e00ff */
[----:B------:R-:W-:Y:S01]  /*27630*/  IMAD R9, R3, UR9, R6 ;  /* 0x0000000903097c24 */ /* 0x000fe2000f8e0206 */
[----:B------:R-:W-:Y:S01]  /*27640*/  SEL R6, RZ, 0xffffffff, P0 ;  /* 0xffffffffff067807 */ /* 0x000fe20000000000 */
[----:B------:R-:W-:Y:S01]  /*27650*/  ULDC.64 UR8, c[0x0][0xbd8] ;  /* 0x0002f60000087ab9 */ /* 0x000fe20000000a00 */
[----:B------:R-:W-:Y:S01]  /*27660*/  SHF.R.S32.HI R3, RZ, 0x1f, R7 ;  /* 0x0000001fff037819 */ /* 0x000fe20000011407 */
[----:B------:R-:W-:Y:S01]  /*27670*/  IMAD.IADD R5, R5, 0x1, R9 ;  /* 0x0000000105057824 */ /* 0x000fe200078e0209 */
[----:B------:R-:W-:Y:S01]  /*27680*/  LOP3.LUT R10, R13, 0x10, R10, 0xe2, !PT ;  /* 0x000000100d0a7812 */ /* 0x000fe200078ee20a */
[----:B------:R-:W-:Y:S01]  /*27690*/  IMAD.SHL.U32 R13, R6, 0x20, RZ ;  /* 0x00000020060d7824 */ /* 0x000fe200078e00ff */
[----:B------:R-:W-:Y:S01]  /*276a0*/  ISETP.GE.AND P0, PT, R210, UR16, PT ;  /* 0x00000010d2007c0c */ /* 0x000fe2000bf06270 */
[----:B------:R-:W-:-:S02]  /*276b0*/  IMAD R6, R3, UR8, RZ ;  /* 0x0000000803067c24 */ /* 0x000fc4000f8e02ff */
[----:B------:R-:W-:Y:S01]  /*276c0*/  IMAD.WIDE.U32 R4, R7, UR8, R4 ;  /* 0x0000000807047c25 */ /* 0x000fe2000f8e0004 */
[----:B------:R-:W-:-:S03]  /*276d0*/  LOP3.LUT R10, R13, 0x20, R10, 0xe2, !PT ;  /* 0x000000200d0a7812 */ /* 0x000fc600078ee20a */
[----:B------:R-:W-:Y:S01]  /*276e0*/  IMAD R3, R7, UR9, R6 ;  /* 0x0000000907037c24 */ /* 0x000fe2000f8e0206 */
[----:B------:R-:W-:Y:S01]  /*276f0*/  SEL R7, RZ, 0x40, P0 ;  /* 0x00000040ff077807 */ /* 0x000fe20000000000 */
[----:B------:R-:W-:Y:S01]  /*27700*/  ULDC.64 UR8, c[0x0][0xb80] ;  /* 0x0002e00000087ab9 */ /* 0x000fe20000000a00 */
[----:B------:R-:W-:Y:S01]  /*27710*/  ISETP.GE.AND P0, PT, R26, R25, PT ;  /* 0x000000191a00720c */ /* 0x000fe20003f06270 */
[----:B------:R-:W-:Y:S01]  /*27720*/  IMAD.IADD R3, R5, 0x1, R3 ;  /* 0x0000000105037824 */ /* 0x000fe200078e0203 */
[----:B------:R-:W-:Y:S02]  /*27730*/  LEA R20, P1, R4, UR8, 0x1 ;  /* 0x0000000804147c11 */ /* 0x000fe4000f8208ff */
[----:B------:R-:W-:Y:S02]  /*27740*/  LOP3.LUT R21, R10, R7, RZ, 0xfc, !PT ;  /* 0x000000070a157212 */ /* 0x000fe400078efcff */
[----:B------:R-:W-:Y:S01]  /*27750*/  LEA.HI.X R3, R4, UR9, R3, 0x1, P1 ;  /* 0x0000000904037c11 */ /* 0x000fe200088f0c03 */
[----:B------:R0:W1:Y:S01]  /*27760*/  SHFL.IDX PT, R6, R20, RZ, 0x181f ;  /* 0x00181fff14067589 */ /* 0x00006200000e0000 */
[----:B------:R-:W-:-:S03]  /*27770*/  LOP3.LUT R24, R21, R0, RZ, 0xfc, !PT ;  /* 0x0000000015187212 */ /* 0x000fc600078efcff */
[----:B------:R0:W2:Y:S02]  /*27780*/  SHFL.IDX PT, R7, R3, RZ, 0x181f ;  /* 0x00181fff03077589 */ /* 0x0000a400000e0000 */
[----:B------:R-:W-:Y:S05]  /*27790*/  @P0 BRA `(.L_x_6417) ;  /* 0x00000000007c0947 */ /* 0x000fea0003800000 */
        /* <DEDUP_REMOVED lines=18> */
[----:B-1----:R-:W-:-:S02]  /*278c0*/  @!P1 LEA R8, P6, R152, R6, 0x1 ;  /* 0x0000000698089211 */ /* 0x002fc400078c08ff */
        /* <DEDUP_REMOVED lines=12> */
.L_x_6417:
[----:B------:R-:W-:Y:S05]  /*27990*/  BSYNC B1 ;  /* 0x0000000000017941 */ /* 0x000fea0003800000 */
.L_x_6416:
        /* <DEDUP_REMOVED lines=9> */
[----:B------:R-:W-:-:S05]  /*27a30*/  LOP3.LUT P1, RZ, R21, 0x40, RZ, 0xc0, !PT ;  /* 0x0000004015ff7812 */ /* 0x000fca000782c0ff */
[CC--:B-1----:R-:W-:Y:S02]  /*27a40*/  @!P2 LEA R8, P0, R156.reuse, R6.reuse, 0x1 ;  /* 0x000000069c08a211 */ /* 0x0c2fe400078008ff */
[----:B---3--:R-:W-:Y:S02]  /*27a50*/  @!P3 IMAD.WIDE R4, R19, 0x2, R6 ;  /* 0x000000021304b825 */ /* 0x008fe400078e0206 */
[-C--:B------:R-:W-:Y:S02]  /*27a60*/  @!P2 LEA.HI.X R9, R156, R7.reuse, R33, 0x1, P0 ;  /* 0x000000079c09a211 */ /* 0x080fe400000f0c21 */
[----:B------:R-:W-:Y:S01]  /*27a70*/  @!P5 LEA R10, P0, R155, R6, 0x1 ;  /* 0x000000069b0ad211 */ /* 0x000fe200078008ff */
[----:B------:R1:W-:Y:S01]  /*27a80*/  @!P3 ST.E.128 desc[UR36][R4.64], RZ ;  /* 0x000000ff0400b985 */ /* 0x0003e2000c101d24 */
[----:B------:R-:W-:Y:S02]  /*27a90*/  ISETP.GE.AND P3, PT, R153, UR16, PT ;  /* 0x0000001099007c0c */ /* 0x000fe4000bf66270 */
[----:B------:R-:W-:Y:S01]  /*27aa0*/  @!P5 LEA.HI.X R11, R155, R7, R32, 0x1, P0 ;  /* 0x000000079b0bd211 */ /* 0x000fe200000f0c20 */
[----:B------:R2:W-:Y:S01]  /*27ab0*/  @!P2 ST.E.128 desc[UR36][R8.64], RZ ;  /* 0x000000ff0800a985 */ /* 0x0005e2000c101d24 */
[----:B------:R-:W-:-:S02]  /*27ac0*/  ISETP.GE.AND P2, PT, R152, UR16, PT ;  /* 0x0000001098007c0c */ /* 0x000fc4000bf46270 */
[----:B------:R-:W-:Y:S01]  /*27ad0*/  LOP3.LUT P0, RZ, R24, 0x80, RZ, 0xc0, !PT ;  /* 0x0000008018ff7812 */ /* 0x000fe2000780c0ff */
[----:B------:R2:W-:Y:S01]  /*27ae0*/  @!P5 ST.E.128 desc[UR36][R10.64], RZ ;  /* 0x000000ff0a00d985 */ /* 0x0005e2000c101d24 */
[----:B------:R-:W-:-:S04]  /*27af0*/  @!P4 LEA R12, P6, R154, R6, 0x1 ;  /* 0x000000069a0cc211 */ /* 0x000fc800078c08ff */
[----:B------:R-:W-:Y:S02]  /*27b00*/  @!P4 LEA.HI.X R13, R154, R7, R31, 0x1, P6 ;  /* 0x000000079a0dc211 */ /* 0x000fe400030f0c1f */
[----:B------:R-:W-:-:S03]  /*27b10*/  @!P3 LEA R14, P5, R153, R6, 0x1 ;  /* 0x00000006990eb211 */ /* 0x000fc600078a08ff */
[----:B------:R2:W-:Y:S01]  /*27b20*/  @!P4 ST.E.128 desc[UR36][R12.64], RZ ;  /* 0x000000ff0c00c985 */ /* 0x0005e2000c101d24 */
[-C--:B-1----:R-:W-:Y:S02]  /*27b30*/  @!P2 LEA R4, P6, R152, R6.reuse, 0x1 ;  /* 0x000000069804a211 */ /* 0x082fe400078c08ff */
[-C--:B0-----:R-:W-:Y:S02]  /*27b40*/  @P1 LEA R20, P4, R210, R6.reuse, 0x1 ;  /* 0x00000006d2141211 */ /* 0x081fe400078808ff */
        /* <DEDUP_REMOVED lines=9> */
.L_x_6408:
[----:B------:R-:W-:Y:S05]  /*27be0*/  BSYNC B0 ;  /* 0x0000000000007941 */ /* 0x000fea0003800000 */
.L_x_6400:
[----:B------:R-:W-:Y:S02]  /*27bf0*/  ULDC UR4, c[0x0][0xd3c] ;  /* 0x00034f0000047ab9 */ /* 0x000fe40000000800 */
[----:B------:R-:W-:-:S06]  /*27c00*/  UISETP.GE.AND UP0, UPT, UR6, UR4, UPT ;  /* 0x000000040600728c */ /* 0x000fcc000bf06270 */
[----:B------:R-:W-:-:S13]  /*27c10*/  PLOP3.LUT P0, PT, PT, PT, UP0, 0x80, 0x0 ;  /* 0x000000000000781c */ /* 0x000fda0003f0f008 */
[----:B------:R-:W-:Y:S05]  /*27c20*/  @!P0 BRA `(.L_x_6418) ;  /* 0xfffffd9400c88947 */ /* 0x000fea000383ffff */
[----:B------:R-:W-:Y:S05]  /*27c30*/  EXIT ;  /* 0x000000000000794d */ /* 0x000fea0003800000 */
.L_x_6269:
        /* <DEDUP_REMOVED lines=16> */
.L_x_6419:
        /* <DEDUP_REMOVED lines=44> */
.L_x_6423:
        /* <DEDUP_REMOVED lines=35> */
.L_x_6421:
        /* <DEDUP_REMOVED lines=13> */
.L_x_6424:
        /* <DEDUP_REMOVED lines=62> */
.L_x_6425:
        /* <DEDUP_REMOVED lines=61> */
.L_x_6426:
[----:B------:R-:W-:-:S05]  /*28ab0*/  LOP3.LUT R25, RZ, R2, RZ, 0x33, !PT ;  /* 0x00000002ff197212 */ /* 0x000fca00078e33ff */
[----:B------:R-:W-:Y:S01]  /*28ac0*/  IMAD.IADD R25, R0, 0x1, R25 ;  /* 0x0000000100197824 */ /* 0x000fe200078e0219 */
[----:B------:R-:W-:Y:S06]  /*28ad0*/  BRA `(.L_x_6427) ;  /* 0x0000000000147947 */ /* 0x000fec0003800000 */
.L_x_6422:
[----:B------:R-:W-:Y:S01]  /*28ae0*/  ULDC UR4, c[0x0][0xd3c] ;  /* 0x00034f0000047ab9 */ /* 0x000fe20000000800 */
[----:B------:R-:W-:Y:S02]  /*28af0*/  IMAD.MOV.U32 R25, RZ, RZ, RZ ;  /* 0x000000ffff197224 */ /* 0x000fe400078e00ff */
[----:B------:R-:W-:Y:S02]  /*28b00*/  IMAD.U32 R24, RZ, RZ, UR6 ;  /* 0x00000006ff187e24 */ /* 0x000fe4000f8e00ff */
[----:B------:R-:W-:Y:S02]  /*28b10*/  IMAD.MOV.U32 R26, RZ, RZ, RZ ;  /* 0x000000ffff1a7224 */ /* 0x000fe400078e00ff */
[----:B------:R-:W-:-:S07]  /*28b20*/  IMAD.U32 R27, RZ, RZ, UR4 ;  /* 0x00000004ff1b7e24 */ /* 0x000fce000f8e00ff */
.L_x_6427:
[----:B------:R-:W-:-:S13]  /*28b30*/  ISETP.NE.AND P0, PT, R7, RZ, PT ;  /* 0x000000ff0700720c */ /* 0x000fda0003f05270 */
[----:B------:R-:W0:Y:S01]  /*28b40*/  @!P0 S2R R3, SR_CgaCtaId ;  /* 0x0000000000038919 */ /* 0x000e220000008800 */
[----:B------:R-:W-:-:S04]  /*28b50*/  @!P0 MOV R0, 0x400 ;  /* 0x0000040000008802 */ /* 0x000fc80000000f00 */
[----:B0-----:R-:W-:-:S05]  /*28b60*/  @!P0 LEA R0, R3, R0, 0x18 ;  /* 0x0000000003008211 */ /* 0x001fca00078ec0ff */
[----:B------:R1:W-:Y:S01]  /*28b70*/  @!P0 STS.128 [R0+0x388d0], R24 ;  /* 0x0388d01800008388 */ /* 0x0003e20000000c00 */
[----:B------:R-:W-:Y:S06]  /*28b80*/  BAR.ARV 0x5, 0x180 ;  /* 0x0146000000007b1d */ /* 0x000fec0000002000 */
.L_x_6420:
        /* <DEDUP_REMOVED lines=22> */
[----:B------:R-:W-:Y:S02]  /*28cf0*/  LOP3.LUT R4, R0, 0x38, RZ, 0xc0, !PT ;  /* 0x0000003800047812 */ /* 0x000fe400078ec0ff */
[----:B------:R-:W-:Y:S01]  /*28d00*/  UMOV UR4, 0x400 ;  /* 0x0000040000047882 */ /* 0x000fe20000000000 */
[----:B------:R-:W-:Y:S01]  /*28d10*/  LOP3.LUT R34, R3, 0x200, R0, 0xf8, !PT ;  /* 0x0000020003227812 */ /* 0x000fe200078ef800 */
[----:B0-----:R-:W-:Y:S01]  /*28d20*/  ULEA UR4, UR5, UR4, 0x18 ;  /* 0x0000000405047291 */ /* 0x001fe2000f8ec03f */
[----:B------:R-:W-:Y:S02]  /*28d30*/  LOP3.LUT R2, R5, 0x70, R2, 0xf8, !PT ;  /* 0x0000007005027812 */ /* 0x000fe400078ef802 */
[----:B------:R-:W-:-:S02]  /*28d40*/  LOP3.LUT R0, R4, 0x40, RZ, 0xfc, !PT ;  /* 0x0000004004007812 */ /* 0x000fc400078efcff */
[C---:B------:R-:W-:Y:S01]  /*28d50*/  LOP3.LUT R3, R4.reuse, 0x80, RZ, 0xfc, !PT ;  /* 0x0000008004037812 */ /* 0x040fe200078efcff */
[----:B------:R-:W-:Y:S01]  /*28d60*/  IMAD.U32 R17, RZ, RZ, UR4 ;  /* 0x00000004ff117e24 */ /* 0x000fe2000f8e00ff */
[C---:B------:R-:W-:Y:S02]  /*28d70*/  LOP3.LUT R2, R4.reuse, 0xc0, RZ, 0xfc, !PT ;  /* 0x000000c004027812 */ /* 0x040fe400078efcff */
[----:B------:R-:W-:Y:S01]  /*28d80*/  LOP3.LUT R0, R4, 0x100, RZ, 0xfc, !PT ;  /* 0x0000010004007812 */ /* 0x000fe200078efcff */
[----:B------:R-:W-:Y:S01]  /*28d90*/  IMAD R19, R34, 0x2, R17 ;  /* 0x0000000222137824 */ /* 0x000fe200078e0211 */
[C---:B------:R-:W-:Y:S02]  /*28da0*/  LOP3.LUT R3, R4.reuse, 0x140, RZ, 0xfc, !PT ;  /* 0x0000014004037812 */ /* 0x040fe400078efcff */
[C---:B------:R-:W-:Y:S02]  /*28db0*/  LOP3.LUT R2, R4.reuse, 0x180, RZ, 0xfc, !PT ;  /* 0x0000018004027812 */ /* 0x040fe400078efcff */
[----:B---3--:R-:W-:-:S07]  /*28dc0*/  LOP3.LUT R0, R4, 0x1c0, RZ, 0xfc, !PT ;  /* 0x000001c004007812 */ /* 0x008fce00078efcff */
.L_x_6505:
[----:B------:R-:W-:Y:S05]  /*28dd0*/  YIELD ;  /* 0x0000000000007946 */ /* 0x000fea0003800000 */
[----:B------:R-:W-:Y:S01]  /*28de0*/  ULDC.64 UR4, c[0x0][0xb20] ;  /* 0x0002c80000047ab9 */ /* 0x000fe20000000a00 */
[----:B------:R-:W-:Y:S01]  /*28df0*/  IMAD.MOV.U32 R32, RZ, RZ, RZ ;  /* 0x000000ffff207224 */ /* 0x000fe200078e00ff */
[----:B------:R-:W-:-:S04]  /*28e00*/  ISETP.NE.U32.AND P0, PT, RZ, UR4, PT ;  /* 0x00000004ff007c0c */ /* 0x000fc8000bf05070 */
[----:B------:R-:W-:Y:S01]  /*28e10*/  ISETP.NE.AND.EX P0, PT, RZ, UR5, PT, P0 ;  /* 0x00000005ff007c0c */ /* 0x000fe2000bf05300 */
[----:B------:R-:W-:-:S12]  /*28e20*/  ULDC.64 UR4, c[0x0][0xb10] ;  /* 0x0002c40000047ab9 */ /* 0x000fd80000000a00 */
[----:B------:R-:W0:Y:S02]  /*28e30*/  @P0 LDC.64 R2, c[0x0][0xb20] ;  /* 0x0002c800ff020b82 */ /* 0x000e240000000a00 */
        /* <DEDUP_REMOVED lines=11> */
[----:B-1----:R-:W1:Y:S07]  /*28ef0*/  @P1 LDC.64 R4, c[0x0][0xb10] ;  /* 0x0002c400ff041b82 */ /* 0x002e6e0000000a00 */
[----:B------:R-:W-:Y:S01]  /*28f00*/  @P2 LOP3.LUT R16, R16, 0x40, RZ, 0xfc, !PT ;  /* 0x0000004010102812 */ /* 0x000fe200078efcff */
[----:B0-----:R-:W-:-:S05]  /*28f10*/  IMAD.WIDE R2, R27, 0x4, R2 ;  /* 0x000000041b027825 */ /* 0x001fca00078e0202 */
[----:B------:R0:W5:Y:S01]  /*28f20*/  @P2 LDG.E R35, desc[UR36][R2.64] ;  /* 0x0000002402232981 */ /* 0x000162000c1e1900 */
[----:B-1----:R-:W-:-:S05]  /*28f30*/  @P1 IMAD.WIDE R4, R27, 0x4, R4 ;  /* 0x000000041b041825 */ /* 0x002fca00078e0204 */
[----:B--2---:R-:W2:Y:S01]  /*28f40*/  @P1 LDG.E R0, desc[UR36][R4.64] ;  /* 0x0000002404001981 */ /* 0x004ea2000c1e1900 */
        /* <DEDUP_REMOVED lines=10> */
[----:B0-----:R-:W-:-:S05]  /*28ff0*/  IMAD.U32 R0, RZ, RZ, UR4 ;  /* 0x00000004ff007e24 */ /* 0x001fca000f8e00ff */
[----:B------:R1:W-:Y:S01]  /*29000*/  STL [R1+0x410], R0 ;  /* 0x0004100001007387 */ /* 0x0003e20000100800 */
[----:B------:R-:W-:Y:S05]  /*29010*/  @!P2 BRA `(.L_x_6429) ;  /* 0x000000000010a947 */ /* 0x000fea0003800000 */
[----:B------:R-:W2:Y:S04]  /*29020*/  LDG.E R5, desc[UR36][R2.64] ;  /* 0x0000002402057981 */ /* 0x000ea8000c1e1900 */
[----:B-1----:R-:W2:Y:S02]  /*29030*/  LDG.E R0, desc[UR36][R2.64+0x4] ;  /* 0x0000042402007981 */ /* 0x002ea4000c1e1900 */
[----:B--2---:R-:W-:-:S05]  /*29040*/  IMAD.IADD R0, R0, 0x1, -R5 ;  /* 0x0000000100007824 */ /* 0x004fca00078e0a05 */
[----:B------:R2:W-:Y:S02]  /*29050*/  STL [R1+0x410], R0 ;  /* 0x0004100001007387 */ /* 0x0005e40000100800 */
.L_x_6429:
[----:B------:R-:W-:Y:S02]  /*29060*/  ULDC.64 UR4, c[0x0][0xb18] ;  /* 0x0002c60000047ab9 */ /* 0x000fe40000000a00 */
[----:B------:R-:W-:-:S04]  /*29070*/  ISETP.NE.U32.AND P0, PT, RZ, UR4, PT ;  /* 0x00000004ff007c0c */ /* 0x000fc8000bf05070 */
[----:B------:R-:W-:-:S13]  /*29080*/  ISETP.NE.AND.EX P0, PT, RZ, UR5, PT, P0 ;  /* 0x00000005ff007c0c */ /* 0x000fda000bf05300 */
[----:B------:R-:W-:Y:S05]  /*29090*/  @!P0 BRA `(.L_x_6430) ;  /* 0x0000000000108947 */ /* 0x000fea0003800000 */
[----:B0-----:R-:W0:Y:S02]  /*290a0*/  LDC.64 R2, c[0x0][0xb18] ;  /* 0x0002c600ff027b82 */ /* 0x001e240000000a00 */
[----:B0-----:R-:W-:-:S05]  /*290b0*/  IMAD.WIDE R2, R27, 0x4, R2 ;  /* 0x000000041b027825 */ /* 0x001fca00078e0202 */
[----:B------:R0:W5:Y:S01]  /*290c0*/  LDG.E R7, desc[UR36][R2.64] ;  /* 0x0000002402077981 */ /* 0x000162000c1e1900 */
[----:B------:R-:W-:Y:S05]  /*290d0*/  BRA `(.L_x_6431) ;  /* 0x0000000000247947 */ /* 0x000fea0003800000 */
.L_x_6430:
[----:B------:R-:W-:Y:S02]  /*290e0*/  ULDC.64 UR4, c[0x0][0xb00] ;  /* 0x0002c00000047ab9 */ /* 0x000fe40000000a00 */
[----:B------:R-:W-:-:S04]  /*290f0*/  ISETP.NE.U32.AND P0, PT, RZ, UR4, PT ;  /* 0x00000004ff007c0c */ /* 0x000fc8000bf05070 */
[----:B------:R-:W-:-:S13]  /*29100*/  ISETP.NE.AND.EX P0, PT, RZ, UR5, PT, P0 ;  /* 0x00000005ff007c0c */ /* 0x000fda000bf05300 */
[----:B------:R-:W-:Y:S05]  /*29110*/  @!P0 BRA `(.L_x_6431) ;  /* 0x0000000000148947 */ /* 0x000fea0003800000 */
[----:B0-----:R-:W0:Y:S02]  /*29120*/  LDC.64 R2, c[0x0][0xb00] ;  /* 0x0002c000ff027b82 */ /* 0x001e240000000a00 */
[----:B0-----:R-:W-:-:S05]  /*29130*/  IMAD.WIDE R2, R27, 0x4, R2 ;  /* 0x000000041b027825 */ /* 0x001fca00078e0202 */
[----:B------:R-:W3:Y:S04]  /*29140*/  LDG.E R7, desc[UR36][R2.64] ;  /* 0x0000002402077981 */ /* 0x000ee8000c1e1900 */
[----:B-12---:R-:W3:Y:S02]  /*29150*/  LDG.E R0, desc[UR36][R2.64+0x4] ;  /* 0x0000042402007981 */ /* 0x006ee4000c1e1900 */
[----:B---3--:R-:W-:-:S07]  /*29160*/  IMAD.IADD R7, R0, 0x1, -R7 ;  /* 0x0000000100077824 */ /* 0x008fce00078e0a07 */
.L_x_6431:
[----:B------:R-:W3:Y:S01]  /*29170*/  LDL R6, [R1+0x410] ;  /* 0x0004100001067983 */ /* 0x000ee20000100800 */
[----:B012---:R-:W0:Y:S01]  /*29180*/  LDC R0, c[0x0][0x448] ;  /* 0x00011200ff007b82 */ /* 0x007e220000000800 */
[----:B------:R-:W-:Y:S01]  /*29190*/  IMAD.SHL.U32 R37, R25, 0x40, RZ ;  /* 0x0000004019257824 */ /* 0x000fe200078e00ff */
[----:B------:R-:W-:Y:S01]  /*291a0*/  LOP3.LUT R16, R16, 0xffffefff, RZ, 0xc0, !PT ;  /* 0xffffefff10107812 */ /* 0x000fe200078ec0ff */
[----:B-----5:R-:W-:Y:S02]  /*291b0*/  IMAD.IADD R25, R7, 0x1, -R32 ;  /* 0x0000000107197824 */ /* 0x020fe400078e0a20 */
[----:B------:R-:W-:-:S03]  /*291c0*/  VIADD R4, R37, 0x3f ;  /* 0x0000003f25047836 */ /* 0x000fc60000000000 */
[----:B------:R-:W1:Y:S01]  /*291d0*/  LDC.64 R2, c[0x0][0xad8] ;  /* 0x0002b600ff027b82 */ /* 0x000e620000000a00 */
[----:B0-----:R-:W-:Y:S02]  /*291e0*/  ISETP.NE.AND P2, PT, R0, 0x1, PT ;  /* 0x000000010000780c */ /* 0x001fe40003f45270 */
[----:B-1----:R-:W-:-:S11]  /*291f0*/  ISETP.GE.AND P1, PT, R3, 0x1, PT ;  /* 0x000000010300780c */ /* 0x002fd60003f26270 */
[----:B------:R-:W0:Y:S01]  /*29200*/  @P2 LDC R5, c[0x0][0x44c] ;  /* 0x00011300ff052b82 */ /* 0x000e220000000800 */
[----:B------:R-:W-:-:S07]  /*29210*/  @P2 LOP3.LUT R16, R16, 0x1000, RZ, 0xfc, !PT ;  /* 0x0000100010102812 */ /* 0x000fce00078efcff */
[----:B------:R-:W1:Y:S01]  /*29220*/  @P2 LDC R0, c[0x0][0x450] ;  /* 0x00011400ff002b82 */ /* 0x000e620000000800 */
[----:B0-----:R-:W-:-:S05]  /*29230*/  @P2 IMAD.HI.U32 R5, R4, R5, RZ ;  /* 0x0000000504052227 */ /* 0x001fca00078e00ff */
[----:B-1----:R-:W-:Y:S02]  /*29240*/  @P2 SHF.R.U32.HI R4, RZ, R0, R5 ;  /* 0x00000000ff042219 */ /* 0x002fe40000011605 */
[----:B---3--:R-:W-:-:S05]  /*29250*/  IADD3 R5, R25, 0x1, -R6 ;  /* 0x0000000119057810 */ /* 0x008fca0007ffe806 */
        /* <DEDUP_REMOVED lines=14> */
.L_x_6434:
[----:B------:R-:W-:-:S13]  /*29340*/  ISETP.NE.AND P0, PT, R3, 0x1, PT ;  /* 0x000000010300780c */ /* 0x000fda0003f05270 */
[----:B------:R-:W0:Y:S02]  /*29350*/  @P0 LDC.64 R4, c[0x0][0xae0] ;  /* 0x0002b800ff040b82 */ /* 0x000e240000000a00 */
[----:B0-----:R-:W-:-:S05]  /*29360*/  @P0 IMAD.HI.U32 R4, R0, R4, RZ ;  /* 0x0000000400040227 */ /* 0x001fca00078e00ff */
[----:B------:R-:W-:-:S07]  /*29370*/  @P0 SHF.R.U32.HI R0, RZ, R5, R4 ;  /* 0x00000005ff000219 */ /* 0x000fce0000011604 */
.L_x_6435:
[----:B------:R-:W-:Y:S05]  /*29380*/  BSYNC B0 ;  /* 0x0000000000007941 */ /* 0x000fea0003800000 */
.L_x_6433:
[----:B------:R-:W-:-:S05]  /*29390*/  IMAD R5, R0, R3, R3 ;  /* 0x0000000300057224 */ /* 0x000fca00078e0203 */
[----:B------:R-:W-:-:S07]  /*293a0*/  VIMNMX R2, R2, R5, PT ;  /* 0x0000000502027248 */ /* 0x000fce0003fe0100 */
.L_x_6432:
[----:B------:R-:W0:Y:S01]  /*293b0*/  @P2 LDC R0, c[0x0][0x44c] ;  /* 0x00011300ff002b82 */ /* 0x000e220000000800 */
[----:B------:R-:W-:Y:S01]  /*293c0*/  VIADD R2, R2, 0x3f ;  /* 0x0000003f02027836 */ /* 0x000fe20000000000 */
[----:B------:R-:W-:Y:S01]  /*293d0*/  ULDC UR4, c[0x0][0xad4] ;  /* 0x0002b50000047ab9 */ /* 0x000fe20000000800 */
[----:B------:R-:W-:-:S05]  /*293e0*/  IMAD.MOV.U32 R4, RZ, RZ, R37 ;  /* 0x000000ffff047224 */ /* 0x000fca00078e0025 */
[----:B------:R-:W1:Y:S01]  /*293f0*/  @P2 LDC R5, c[0x0][0x450] ;  /* 0x00011400ff052b82 */ /* 0x000e620000000800 */
[----:B0-----:R-:W-:-:S05]  /*29400*/  @P2 IMAD.HI.U32 R0, R37, R0, RZ ;  /* 0x0000000025002227 */ /* 0x001fca00078e00ff */
        /* <DEDUP_REMOVED lines=22> */
.L_x_6438:
[----:B------:R-:W-:-:S13]  /*29570*/  ISETP.NE.AND P0, PT, R3, 0x1, PT ;  /* 0x000000010300780c */ /* 0x000fda0003f05270 */
[----:B------:R-:W0:Y:S02]  /*29580*/  @P0 LDC.64 R4, c[0x0][0xae0] ;  /* 0x0002b800ff040b82 */ /* 0x000e240000000a00 */
[----:B0-----:R-:W-:-:S05]  /*29590*/  @P0 IMAD.HI.U32 R4, R6, R4, RZ ;  /* 0x0000000406040227 */ /* 0x001fca00078e00ff */
[----:B------:R-:W-:-:S07]  /*295a0*/  @P0 SHF.R.U32.HI R6, RZ, R5, R4 ;  /* 0x00000005ff060219 */ /* 0x000fce0000011604 */
.L_x_6439:
[----:B------:R-:W-:Y:S05]  /*295b0*/  BSYNC B0 ;  /* 0x0000000000007941 */ /* 0x000fea0003800000 */
.L_x_6437:
[----:B------:R-:W-:-:S05]  /*295c0*/  IMAD R3, R6, R3, RZ ;  /* 0x0000000306037224 */ /* 0x000fca00078e02ff */
[----:B------:R-:W-:-:S07]  /*295d0*/  VIMNMX R2, R2, R3, !PT ;  /* 0x0000000302027248 */ /* 0x000fce0007fe0100 */
.L_x_6436:
        /* <DEDUP_REMOVED lines=43> */
.L_x_6441:
[----:B------:R-:W-:Y:S05]  /*29890*/  BSYNC B0 ;  /* 0x0000000000007941 */ /* 0x000fea0003800000 */
.L_x_6440:
        /* <DEDUP_REMOVED lines=23> */
.L_x_6443:
        /* <DEDUP_REMOVED lines=20> */
.L_x_6446:
[----:B------:R-:W-:Y:S05]  /*29b50*/  BSYNC B6 ;  /* 0x0000000000067941 */ /* 0x000fea0003800000 */
.L_x_6445:
        /* <DEDUP_REMOVED lines=20> */
.L_x_6449:
        /* <DEDUP_REMOVED lines=15> */
.L_x_6448:
[----:B------:R-:W-:Y:S05]  /*29d90*/  BSYNC B6 ;  /* 0x0000000000067941 */ /* 0x000fea0003800000 */
.L_x_6447:
[----:B------:R-:W-:Y:S01]  /*29da0*/  ULDC.64 UR4, c[0x0][0xaf0] ;  /* 0x0002bc0000047ab9 */ /* 0x000fe20000000a00 */
[----:B------:R-:W0:Y:S01]  /*29db0*/  S2R R21, SR_TID.X ;  /* 0x0000000000157919 */ /* 0x000e220000002100 */
[----:B------:R-:W-:Y:S01]  /*29dc0*/  ISETP.NE.U32.AND P0, PT, RZ, UR4, PT ;  /* 0x00000004ff007c0c */ /* 0x000fe2000bf05070 */
[----:B------:R-:W-:Y:S01]  /*29dd0*/  IMAD.MOV.U32 R28, RZ, RZ, R27 ;  /* 0x000000ffff1c7224 */ /* 0x000fe200078e001b */
[----:B------:R-:W-:Y:S01]  /*29de0*/  ULDC UR4, c[0x0][0x320] ;  /* 0x0000c80000047ab9 */ /* 0x000fe20000000800 */
[----:B------:R-:W1:Y:S01]  /*29df0*/  S2R R22, SR_TID.X ;  /* 0x0000000000167919 */ /* 0x000e620000002100 */
[----:B------:R-:W-:Y:S01]  /*29e00*/  ISETP.NE.AND.EX P0, PT, RZ, UR5, PT, P0 ;  /* 0x00000005ff007c0c */ /* 0x000fe2000bf05300 */
[----:B------:R-:W2:-:S12]  /*29e10*/  LDC R20, c[0x0][0x430] ;  /* 0x00010c00ff147b82 */ /* 0x000e980000000800 */
[----:B------:R-:W3:Y:S01]  /*29e20*/  @P0 LDC.64 R2, c[0x0][0xaf0] ;  /* 0x0002bc00ff020b82 */ /* 0x000ee20000000a00 */
[----:B0-----:R-:W-:-:S05]  /*29e30*/  IMAD.SHL.U32 R29, R21, 0x8, RZ ;  /* 0x00000008151d7824 */ /* 0x001fca00078e00ff */
[----:B------:R-:W-:Y:S01]  /*29e40*/  LOP3.LUT R29, R29, 0x38, RZ, 0xc0, !PT ;  /* 0x000000381d1d7812 */ /* 0x000fe200078ec0ff */
[----:B-1----:R-:W-:-:S03]  /*29e50*/  IMAD.SHL.U32 R21, R22, 0x8, RZ ;  /* 0x0000000816157824 */ /* 0x002fc600078e00ff */
[----:B------:R-:W-:Y:S01]  /*29e60*/  LOP3.LUT R33, R29, 0x40, RZ, 0xfc, !PT ;  /* 0x000000401d217812 */ /* 0x000fe200078efcff */
[----:B---3--:R-:W-:Y:S01]  /*29e70*/  @P0 IMAD.WIDE R2, R27, 0x4, R2 ;  /* 0x000000041b020825 */ /* 0x008fe200078e0202 */
[C---:B------:R-:W-:Y:S02]  /*29e80*/  LOP3.LUT R0, R29.reuse, 0x180, RZ, 0xfc, !PT ;  /* 0x000001801d007812 */ /* 0x040fe400078efcff */
[----:B------:R-:W-:Y:S02]  /*29e90*/  LOP3.LUT R29, R29, 0x1c0, RZ, 0xfc, !PT ;  /* 0x000001c01d1d7812 */ /* 0x000fe400078efcff */
[----:B------:R-:W-:Y:S01]  /*29ea0*/  ISETP.GE.AND P3, PT, R33, UR4, PT ;  /* 0x0000000421007c0c */ /* 0x000fe2000bf66270 */
[----:B------:R0:W5:Y:S01]  /*29eb0*/  @P0 LDG.E R28, desc[UR36][R2.64] ;  /* 0x00000024021c0981 */ /* 0x000162000c1e1900 */
[----:B------:R-:W-:Y:S01]  /*29ec0*/  ISETP.GE.AND P0, PT, R29, UR4, PT ;  /* 0x000000041d007c0c */ /* 0x000fe2000bf06270 */
[C---:B------:R-:W-:Y:S01]  /*29ed0*/  IMAD.SHL.U32 R29, R22.reuse, 0x8, RZ ;  /* 0x00000008161d7824 */ /* 0x040fe200078e00ff */
[----:B------:R-:W-:Y:S01]  /*29ee0*/  LOP3.LUT R21, R21, 0x38, RZ, 0xc0, !PT ;  /* 0x0000003815157812 */ /* 0x000fe200078ec0ff */
[----:B------:R-:W-:Y:S01]  /*29ef0*/  IMAD.SHL.U32 R22, R22, 0x8, RZ ;  /* 0x0000000816167824 */ /* 0x000fe200078e00ff */
[----:B------:R-:W-:Y:S01]  /*29f00*/  LOP3.LUT R16, R16, 0xfffffdff, RZ, 0xc0, !PT ;  /* 0xfffffdff10107812 */ /* 0x000fe200078ec0ff */
[----:B------:R-:W-:Y:S01]  /*29f10*/  UMOV UR5, 0xffffffff ;  /* 0xffffffff00057882 */ /* 0x000fe20000000000 */
[----:B------:R-:W-:-:S02]  /*29f20*/  LOP3.LUT R29, R29, 0x38, RZ, 0xc0, !PT ;  /* 0x000000381d1d7812 */ /* 0x000fc400078ec0ff */
[----:B------:R-:W-:Y:S02]  /*29f30*/  ISETP.GE.AND P2, PT, R21, UR4, PT ;  /* 0x0000000415007c0c */ /* 0x000fe4000bf46270 */
[----:B------:R-:W-:Y:S02]  /*29f40*/  LOP3.LUT R29, R29, 0x80, RZ, 0xfc, !PT ;  /* 0x000000801d1d7812 */ /* 0x000fe400078efcff */
[----:B------:R-:W-:Y:S02]  /*29f50*/  @P3 LOP3.LUT R16, R16, 0x200, RZ, 0xfc, !PT ;  /* 0x0000020010103812 */ /* 0x000fe400078efcff */
[----:B------:R-:W-:Y:S02]  /*29f60*/  LOP3.LUT R22, R22, 0x38, RZ, 0xc0, !PT ;  /* 0x0000003816167812 */ /* 0x000fe400078ec0ff */
[----:B------:R-:W-:Y:S02]  /*29f70*/  ISETP.GE.AND P5, PT, R29, UR4, PT ;  /* 0x000000041d007c0c */ /* 0x000fe4000bfa6270 */
[----:B------:R-:W-:-:S02]  /*29f80*/  LOP3.LUT R16, R16, 0xfffffbff, RZ, 0xc0, !PT ;  /* 0xfffffbff10107812 */ /* 0x000fc400078ec0ff */
[----:B------:R-:W-:Y:S02]  /*29f90*/  LOP3.LUT R22, R22, 0xc0, RZ, 0xfc, !PT ;  /* 0x000000c016167812 */ /* 0x000fe400078efcff */
[----:B------:R-:W-:Y:S02]  /*29fa0*/  @P2 LOP3.LUT R16, R16, 0x400, RZ, 0xfc, !PT ;  /* 0x0000040010102812 */ /* 0x000fe400078efcff */
[----:B------:R-:W-:Y:S02]  /*29fb0*/  ISETP.GE.AND P4, PT, R22, UR4, PT ;  /* 0x0000000416007c0c */ /* 0x000fe4000bf86270 */
[----:B------:R-:W-:Y:S02]  /*29fc0*/  LOP3.LUT R16, R16, 0xffffffdf, RZ, 0xc0, !PT ;  /* 0xffffffdf10107812 */ /* 0x000fe400078ec0ff */
[C---:B------:R-:W-:Y:S02]  /*29fd0*/  LOP3.LUT R22, R21.reuse, 0x100, RZ, 0xfc, !PT ;  /* 0x0000010015167812 */ /* 0x040fe400078efcff */
[----:B------:R-:W-:-:S02]  /*29fe0*/  LOP3.LUT R21, R21, 0x140, RZ, 0xfc, !PT ;  /* 0x0000014015157812 */ /* 0x000fc400078efcff */
[----:B------:R-:W-:Y:S02]  /*29ff0*/  @P5 LOP3.LUT R16, R16, 0x20, RZ, 0xfc, !PT ;  /* 0x0000002010105812 */ /* 0x000fe400078efcff */
[----:B------:R-:W-:Y:S02]  /*2a000*/  ISETP.GE.AND P2, PT, R21, UR4, PT ;  /* 0x0000000415007c0c */ /* 0x000fe4000bf46270 */
[----:B------:R-:W-:Y:S02]  /*2a010*/  LOP3.LUT R16, R16, 0xffffffef, RZ, 0xc0, !PT ;  /* 0xffffffef10107812 */ /* 0x000fe400078ec0ff */
[----:B------:R-:W-:Y:S02]  /*2a020*/  ISETP.GE.AND P3, PT, R22, UR4, PT ;  /* 0x0000000416007c0c */ /* 0x000fe4000bf66270 */
[----:B------:R-:W-:Y:S02]  /*2a030*/  @P4 LOP3.LUT R16, R16, 0x10, RZ, 0xfc, !PT ;  /* 0x0000001010104812 */ /* 0x000fe400078efcff */
[----:B------:R-:W-:-:S02]  /*2a040*/  ISETP.GE.AND P1, PT, R0, UR4, PT ;  /* 0x0000000400007c0c */ /* 0x000fc4000bf26270 */
[----:B------:R-:W-:Y:S02]  /*2a050*/  LOP3.LUT R16, R16, 0xfffffffb, RZ, 0xc0, !PT ;  /* 0xfffffffb10107812 */ /* 0x000fe400078ec0ff */
[----:B------:R-:W-:Y:S02]  /*2a060*/  SEL R6, RZ, 0x40, P1 ;  /* 0x00000040ff067807 */ /* 0x000fe40000800000 */
[----:B------:R-:W-:Y:S02]  /*2a070*/  @P2 LOP3.LUT R16, R16, 0x4, RZ, 0xfc, !PT ;  /* 0x0000000410102812 */ /* 0x000fe400078efcff */
[----:B------:R-:W-:Y:S02]  /*2a080*/  SEL R29, RZ, 0x80, P0 ;  /* 0x00000080ff1d7807 */ /* 0x000fe40000000000 */
[----:B------:R-:W-:Y:S02]  /*2a090*/  LOP3.LUT R16, R16, 0xfffffff7, RZ, 0xc0, !PT ;  /* 0xfffffff710107812 */ /* 0x000fe400078ec0ff */
[----:B------:R-:W-:-:S02]  /*2a0a0*/  LEA R0, R30, 0xffffffc0, 0x6 ;  /* 0xffffffc01e007811 */ /* 0x000fc400078e30ff */
[----:B------:R-:W-:Y:S01]  /*2a0b0*/  @P3 LOP3.LUT R16, R16, 0x8, RZ, 0xfc, !PT ;  /* 0x0000000810103812 */ /* 0x000fe200078efcff */
[----:B0-2---:R-:W-:Y:S06]  /*2a0c0*/  BRA.DIV UR5, `(.L_x_6450) ;  /* 0x0000005205a47947 */ /* 0x005fec000b800000 */
.L_x_6523:
[----:B------:R-:W0:Y:S01]  /*2a0d0*/  S2R R2, SR_TID.X ;  /* 0x0000000000027919 */ /* 0x000e220000002100 */
[----:B------:R-:W-:Y:S01]  /*2a0e0*/  ISETP.NE.AND P1, PT, R20, 0x1, PT ;  /* 0x000000011400780c */ /* 0x000fe20003f25270 */
[----:B------:R-:W-:Y:S01]  /*2a0f0*/  IMAD.MOV.U32 R36, RZ, RZ, RZ ;  /* 0x000000ffff247224 */ /* 0x000fe200078e00ff */
[----:B-----5:R-:W-:Y:S01]  /*2a100*/  SHF.R.S32.HI R33, RZ, 0x1f, R28 ;  /* 0x0000001fff217819 */ /* 0x020fe2000001141c */
[----:B------:R-:W1:Y:S01]  /*2a110*/  S2R R3, SR_TID.X ;  /* 0x0000000000037919 */ /* 0x000e620000002100 */
[C---:B------:R-:W-:Y:S02]  /*2a120*/  LOP3.LUT P6, RZ, R16.reuse, 0x400, RZ, 0xc0, !PT ;  /* 0x0000040010ff7812 */ /* 0x040fe400078cc0ff */
[----:B------:R-:W-:-:S07]  /*2a130*/  LOP3.LUT R16, R16, 0xffffdfff, RZ, 0xc0, !PT ;  /* 0xffffdfff10107812 */ /* 0x000fce00078ec0ff */
[----:B------:R-:W-:Y:S02]  /*2a140*/  @P1 LOP3.LUT R16, R16, 0x2000, RZ, 0xfc, !PT ;  /* 0x0000200010101812 */ /* 0x000fe400078efcff */
[----:B0-----:R-:W-:Y:S01]  /*2a150*/  LOP3.LUT R2, R2, 0x7f, RZ, 0xc0, !PT ;  /* 0x0000007f02027812 */ /* 0x001fe200078ec0ff */
[----:B-1----:R-:W-:-:S03]  /*2a160*/  IMAD.SHL.U32 R10, R3, 0x10, RZ ;  /* 0x00000010030a7824 */ /* 0x002fc600078e00ff */
[----:B------:R-:W-:Y:S01]  /*2a170*/  SHF.R.U32.HI R2, RZ, 0x3, R2 ;  /* 0x00000003ff027819 */ /* 0x000fe20000011602 */
[----:B------:R-:W0:Y:S03]  /*2a180*/  @P1 LDC R3, c[0x0][0x434] ;  /* 0x00010d00ff031b82 */ /* 0x000e260000000800 */
[----:B------:R-:W-:-:S05]  /*2a190*/  LOP3.LUT R10, R2, 0x70, R10, 0xf8, !PT ;  /* 0x00000070020a7812 */ /* 0x000fca00078ef80a */
[----:B------:R-:W-:Y:S01]  /*2a1a0*/  IMAD.IADD R7, R10, 0x1, R0 ;  /* 0x000000010a077824 */ /* 0x000fe200078e0200 */
[----:B------:R-:W1:Y:S04]  /*2a1b0*/  @P1 LDC R2, c[0x0][0x438] ;  /* 0x00010e00ff021b82 */ /* 0x000e680000000800 */
[C---:B------:R-:W-:Y:S01]  /*2a1c0*/  ISETP.GE.AND P0, PT, R7.reuse, R25, PT ;  /* 0x000000190700720c */ /* 0x040fe20003f06270 */
[----:B------:R-:W-:-:S03]  /*2a1d0*/  IMAD.IADD R7, R7, 0x1, R32 ;  /* 0x0000000107077824 */ /* 0x000fc600078e0220 */
[----:B------:R-:W-:Y:S01]  /*2a1e0*/  ISETP.GT.U32.OR P0, PT, R10, 0x3f, P0 ;  /* 0x0000003f0a00780c */ /* 0x000fe20000704470 */
[----:B------:R-:W-:Y:S02]  /*2a1f0*/  IMAD.MOV.U32 R8, RZ, RZ, R7 ;  /* 0x000000ffff087224 */ /* 0x000fe400078e0007 */
[----:B0-----:R-:W-:-:S10]  /*2a200*/  @P1 IMAD.HI.U32 R3, R7, R3, RZ ;  /* 0x0000000307031227 */ /* 0x001fd400078e00ff */
[----:B------:R-:W0:Y:S01]  /*2a210*/  @!P0 LDC.64 R4, c[0x0][0x428] ;  /* 0x00010a00ff048b82 */ /* 0x000e220000000a00 */
[----:B-1----:R-:W-:-:S04]  /*2a220*/  @P1 SHF.R.U32.HI R8, RZ, R2, R3 ;  /* 0x00000002ff081219 */ /* 0x002fc80000011603 */
        /* <DEDUP_REMOVED lines=23> */
[----:B------:R-:W-:-:S04]  /*2a3a0*/  LOP3.LUT R2, R4, R2, R3, 0xfe, !PT ;  /* 0x0000000204027212 */ /* 0x000fc800078efe03 */
[----:B------:R-:W-:Y:S01]  /*2a3b0*/  LOP3.LUT R6, R2, R6, RZ, 0xfc, !PT ;  /* 0x0000000602067212 */ /* 0x000fe200078efcff */
[----:B------:R-:W-:-:S03]  /*2a3c0*/  IMAD.MOV R2, RZ, RZ, -R8 ;  /* 0x000000ffff027224 */ /* 0x000fc600078e0a08 */
[----:B------:R-:W-:Y:S01]  /*2a3d0*/  LOP3.LUT R29, R6, R29, RZ, 0xfc, !PT ;  /* 0x0000001d061d7212 */ /* 0x000fe200078efcff */
[----:B------:R-:W-:Y:S01]  /*2a3e0*/  IMAD R3, R20, R2, R7 ;  /* 0x0000000214037224 */ /* 0x000fe200078e0207 */
[----:B------:R0:W-:Y:S01]  /*2a3f0*/  STL [R1+0x434], R6 ;  /* 0x0004340601007387 */ /* 0x0001e20000100800 */
[----:B------:R-:W-:-:S03]  /*2a400*/  IMAD.U32 R2, RZ, RZ, UR38 ;  /* 0x00000026ff027e24 */ /* 0x000fc6000f8e00ff */
[----:B------:R0:W-:Y:S02]  /*2a410*/  STL [R1+0x414], R3 ;  /* 0x0004140301007387 */ /* 0x0001e40000100800 */
[----:B------:R-:W-:-:S13]  /*2a420*/  ISETP.NE.AND P0, PT, R2, 0x3, PT ;  /* 0x000000030200780c */ /* 0x000fda0003f05270 */
[----:B------:R-:W-:-:S04]  /*2a430*/  @P0 LOP3.LUT R16, R16, 0x800, RZ, 0xfc, !PT ;  /* 0x0000080010100812 */ /* 0x000fc800078efcff */
[----:B------:R-:W-:-:S04]  /*2a440*/  LOP3.LUT R16, R16, 0xfffffffe, RZ, 0xc0, !PT ;  /* 0xfffffffe10107812 */ /* 0x000fc800078ec0ff */
[----:B------:R-:W-:Y:S01]  /*2a450*/  @P1 LOP3.LUT R16, R16, 0x1, RZ, 0xfc, !PT ;  /* 0x0000000110101812 */ /* 0x000fe200078efcff */
[----:B0-----:R-:W-:Y:S06]  /*2a460*/  @!P0 BRA `(.L_x_6451) ;  /* 0x0000000000048947 */ /* 0x001fec0003800000 */
[----:B------:R-:W-:Y:S01]  /*2a470*/  BPT.TRAP 0x1 ;  /* 0x000000040000795c */ /* 0x000fe20000300000 */
.L_x_6451:
        /* <DEDUP_REMOVED lines=9> */
.L_x_6524:
[----:B------:R-:W-:Y:S05]  /*2a510*/  BSYNC B0 ;  /* 0x0000000000007941 */ /* 0x000fea0003800000 */
.L_x_6452:
[----:B------:R-:W0:Y:S01]  /*2a520*/  LDL R2, [R1+0x414] ;  /* 0x0004140001027983 */ /* 0x000e220000100800 */
[----:B------:R-:W-:Y:S01]  /*2a530*/  ULDC.64 UR4, c[0x0][0x300] ;  /* 0x0000c00000047ab9 */ /* 0x000fe20000000a00 */
[----:B-----5:R-:W-:Y:S01]  /*2a540*/  SHF.R.S32.HI R4, RZ, 0x1f, R36 ;  /* 0x0000001fff047819 */ /* 0x020fe20000011424 */
[----:B------:R-:W-:Y:S01]  /*2a550*/  ULDC.64 UR6, c[0x0][0x2e8] ;  /* 0x0000ba0000067ab9 */ /* 0x000fe20000000a00 */
[----:B------:R-:W-:-:S03]  /*2a560*/  LOP3.LUT R16, R16, 0xfffffffd, RZ, 0xc0, !PT ;  /* 0xfffffffd10107812 */ /* 0x000fc600078ec0ff */
[----:B------:R-:W-:Y:S01]  /*2a570*/  STL [R1+0x42c], R4 ;  /* 0x00042c0401007387 */ /* 0x000fe20000100800 */
[----:B0-----:R-:W-:-:S05]  /*2a580*/  SHF.R.S32.HI R0, RZ, 0x1f, R2 ;  /* 0x0000001fff007819 */ /* 0x001fca0000011402 */
[----:B------:R0:W-:Y:S02]  /*2a590*/  STL [R1+0x428], R0 ;  /* 0x0004280001007387 */ /* 0x0001e40000100800 */
[----:B0-----:R-:W-:-:S04]  /*2a5a0*/  IMAD R0, R0, UR4, RZ ;  /* 0x0000000400007c24 */ /* 0x001fc8000f8e02ff */
[C---:B------:R-:W-:Y:S02]  /*2a5b0*/  IMAD R0, R2.reuse, UR5, R0 ;  /* 0x0000000502007c24 */ /* 0x040fe4000f8e0200 */
[----:B------:R-:W-:Y:S01]  /*2a5c0*/  IMAD.WIDE.U32 R2, R2, UR4, RZ ;  /* 0x0000000402027c25 */ /* 0x000fe2000f8e00ff */
[----:B------:R-:W-:-:S03]  /*2a5d0*/  ULDC.64 UR4, c[0x0][0x310] ;  /* 0x0000c40000047ab9 */ /* 0x000fc60000000a00 */
[----:B------:R-:W-:Y:S02]  /*2a5e0*/  IMAD.IADD R3, R3, 0x1, R0 ;  /* 0x0000000103037824 */ /* 0x000fe400078e0200 */
[----:B------:R-:W-:Y:S02]  /*2a5f0*/  IMAD R0, R4, UR4, RZ ;  /* 0x0000000404007c24 */ /* 0x000fe4000f8e02ff */
[----:B------:R-:W0:Y:S01]  /*2a600*/  S2R R4, SR_TID.X ;  /* 0x0000000000047919 */ /* 0x000e220000002100 */
[----:B------:R-:W-:-:S04]  /*2a610*/  IMAD.WIDE.U32 R2, R36, UR4, R2 ;  /* 0x0000000424027c25 */ /* 0x000fc8000f8e0002 */
[----:B------:R-:W-:Y:S01]  /*2a620*/  IMAD R0, R36, UR5, R0 ;  /* 0x0000000524007c24 */ /* 0x000fe2000f8e0200 */
[----:B------:R-:W-:-:S03]  /*2a630*/  ULDC.64 UR4, c[0x0][0x308] ;  /* 0x0000c20000047ab9 */ /* 0x000fc60000000a00 */
[----:B------:R-:W-:Y:S02]  /*2a640*/  IMAD.IADD R3, R3, 0x1, R0 ;  /* 0x0000000103037824 */ /* 0x000fe400078e0200 */
[----:B------:R-:W-:Y:S01]  /*2a650*/  IMAD.WIDE.U32 R2, R26, UR4, R2 ;  /* 0x000000041a027c25 */ /* 0x000fe2000f8e0002 */
[----:B------:R-:W-:-:S03]  /*2a660*/  ULDC UR4, c[0x0][0x2f4] ;  /* 0x0000bd0000047ab9 */ /* 0x000fc60000000800 */
[----:B------:R-:W-:Y:S01]  /*2a670*/  IMAD R5, R26, UR5, R3 ;  /* 0x000000051a057c24 */ /* 0x000fe2000f8e0203 */
[----:B------:R-:W-:Y:S01]  /*2a680*/  LEA R0, P0, R2, UR6, 0x1 ;  /* 0x0000000602007c11 */ /* 0x000fe2000f8008ff */
[----:B------:R-:W-:-:S03]  /*2a690*/  UMOV UR5, 0xffffffff ;  /* 0xffffffff00057882 */ /* 0x000fc60000000000 */
[----:B------:R-:W-:Y:S02]  /*2a6a0*/  LEA.HI.X R5, R2, UR7, R5, 0x1, P0 ;  /* 0x0000000702057c11 */ /* 0x000fe400080f0c05 */
[----:B------:R-:W-:Y:S01]  /*2a6b0*/  ISETP.GE.AND P0, PT, R25, 0x1, PT ;  /* 0x000000011900780c */ /* 0x000fe20003f06270 */
[----:B0-----:R-:W-:Y:S02]  /*2a6c0*/  IMAD.SHL.U32 R7, R4, 0x8, RZ ;  /* 0x0000000804077824 */ /* 0x001fe400078e00ff */
[----:B------:R-:W-:-:S03]  /*2a6d0*/  IMAD R4, R18, 0x1000, R34 ;  /* 0x0000100012047824 */ /* 0x000fc600078e0222 */
[----:B------:R-:W-:-:S04]  /*2a6e0*/  LOP3.LUT R7, R7, 0x38, RZ, 0xc0, !PT ;  /* 0x0000003807077812 */ /* 0x000fc800078ec0ff */
[----:B------:R-:W-:-:S13]  /*2a6f0*/  ISETP.GE.AND P2, PT, R7, UR4, PT ;  /* 0x0000000407007c0c */ /* 0x000fda000bf46270 */
[----:B------:R-:W-:Y:S01]  /*2a700*/  @P2 LOP3.LUT R16, R16, 0x2, RZ, 0xfc, !PT ;  /* 0x0000000210102812 */ /* 0x000fe200078efcff */
[----:B------:R-:W-:Y:S06]  /*2a710*/  BRA.DIV UR5, `(.L_x_6454) ;  /* 0x0000004e05587947 */ /* 0x000fec000b800000 */
        /* <DEDUP_REMOVED lines=32> */
.L_x_6534:
        /* <DEDUP_REMOVED lines=10> */
.L_x_6455:
        /* <DEDUP_REMOVED lines=10> */
.L_x_6456:
[----:B------:R-:W-:Y:S01]  /*2aa60*/  VIADD R0, R17, 0x20400 ;  /* 0x0002040011007836 */ /* 0x000fe20000000000 */
[----:B------:R-:W-:Y:S01]  /*2aa70*/  LOP3.LUT P1, RZ, R16, 0x40, RZ, 0xc0, !PT ;  /* 0x0000004010ff7812 */ /* 0x000fe2000782c0ff */
[----:B------:R1:W-:-:S12]  /*2aa80*/  SYNCS.ARRIVE.TRANS64.A1T0 RZ, [R22+URZ+0x38830], RZ ;  /* 0x038830ff16ff79a7 */ /* 0x0003d8000810003f */
[----:B------:R-:W-:Y:S05]  /*2aa90*/  WARPSYNC.ALL ;  /* 0x0000000000007948 */ /* 0x000fea0003800000 */
[----:B------:R-:W-:Y:S01]  /*2aaa0*/  BAR.SYNC.DEFER_BLOCKING 0x8, 0x100 ;  /* 0x0204000000007b1d */ /* 0x000fe20000010000 */
[----:B------:R-:W-:Y:S02]  /*2aab0*/  LOP3.LUT P0, RZ, R0, 0x3ff, RZ, 0xc0, !PT ;  /* 0x000003ff00ff7812 */ /* 0x000fe4000780c0ff */
[----:B------:R-:W-:-:S03]  /*2aac0*/  SHF.R.S32.HI R0, RZ, 0x1f, R27 ;  /* 0x0000001fff007819 */ /* 0x000fc6000001141b */
[----:B------:R-:W-:Y:S01]  /*2aad0*/  BSSY B6, `(.L_x_6457) ;  /* 0x0000018000067945 */ /* 0x000fe20003800000 */
[----:B------:R-:W-:Y:S02]  /*2aae0*/  SEL R30, R0, RZ, !P1 ;  /* 0x000000ff001e7207 */ /* 0x000fe40004800000 */
[----:B------:R-:W-:-:S03]  /*2aaf0*/  SEL R0, R27, RZ, !P1 ;  /* 0x000000ff1b007207 */ /* 0x000fc60004800000 */
[----:B------:R-:W-:Y:S04]  /*2ab00*/  STL [R1+0x424], R30 ;  /* 0x0004241e01007387 */ /* 0x000fe80000100800 */
[----:B------:R2:W-:Y:S02]  /*2ab10*/  STL [R1+0x418], R0 ;  /* 0x0004180001007387 */ /* 0x0005e40000100800 */
[----:B--2---:R-:W-:-:S05]  /*2ab20*/  SHF.R.S32.HI R0, RZ, 0x1f, R35 ;  /* 0x0000001fff007819 */ /* 0x004fca0000011423 */
[----:B------:R2:W-:Y:S01]  /*2ab30*/  STL [R1+0x41c], R0 ;  /* 0x00041c0001007387 */ /* 0x0005e20000100800 */
        /* <DEDUP_REMOVED lines=16> */
[----:B012---:R-:W-:Y:S05]  /*2ac40*/  CALL.ABS.NOINC R2 ;  /* 0x0000000002007343 */ /* 0x007fea0003c00000 */
.L_x_6458:
[----:B------:R-:W-:Y:S05]  /*2ac50*/  BSYNC B6 ;  /* 0x0000000000067941 */ /* 0x000fea0003800000 */
.L_x_6457:
[----:B------:R-:W3:Y:S01]  /*2ac60*/  LDL R20, [R1+0x41c] ;  /* 0x00041c0001147983 */ /* 0x000ee20000100800 */
[----:B------:R-:W-:Y:S01]  /*2ac70*/  IMAD.MOV.U32 R21, RZ, RZ, R30 ;  /* 0x000000ffff157224 */ /* 0x000fe200078e001e */
[----:B------:R-:W-:Y:S01]  /*2ac80*/  ULDC.64 UR4, c[0x0][0x298] ;  /* 0x0000a60000047ab9 */ /* 0x000fe20000000a00 */
[----:B------:R-:W4:Y:S01]  /*2ac90*/  LDC R5, c[0x0][0x448] ;  /* 0x00011200ff057b82 */ /* 0x000f220000000800 */
[----:B------:R1:W5:Y:S01]  /*2aca0*/  LDL R9, [R1+0x410] ;  /* 0x0004100001097983 */ /* 0x0003620000100800 */
[----:B0-----:R-:W0:Y:S01]  /*2acb0*/  S2R R2, SR_TID.X ;  /* 0x0000000000027919 */ /* 0x001e220000002100 */
[----:B------:R-:W1:Y:S01]  /*2acc0*/  S2R R30, SR_TID.X ;  /* 0x00000000001e7919 */ /* 0x000e620000002100 */
[----:B0-----:R-:W-:-:S04]  /*2acd0*/  LOP3.LUT R2, R2, 0x7f, RZ, 0xc0, !PT ;  /* 0x0000007f02027812 */ /* 0x001fc800078ec0ff */
[----:B--2---:R-:W-:Y:S02]  /*2ace0*/  SHF.R.U32.HI R0, RZ, 0x3, R2 ;  /* 0x00000003ff007819 */ /* 0x004fe40000011602 */
[----:B------:R-:W0:Y:S01]  /*2acf0*/  LDC R2, c[0x0][0x448] ;  /* 0x00011200ff027b82 */ /* 0x000e220000000800 */
[----:B---3--:R-:W-:Y:S02]  /*2ad00*/  IMAD.MOV.U32 R4, RZ, RZ, R20 ;  /* 0x000000ffff047224 */ /* 0x008fe400078e0014 */
[----:B------:R-:W2:Y:S01]  /*2ad10*/  LDL R20, [R1+0x418] ;  /* 0x0004180001147983 */ /* 0x000ea20000100800 */
[----:B0-----:R-:W-:Y:S01]  /*2ad20*/  ISETP.NE.AND P6, PT, R2, 0x1, PT ;  /* 0x000000010200780c */ /* 0x001fe20003fc5270 */
[----:B-1----:R-:W-:Y:S02]  /*2ad30*/  IMAD.SHL.U32 R30, R30, 0x10, RZ ;  /* 0x000000101e1e7824 */ /* 0x002fe400078e00ff */
[----:B------:R-:W-:-:S03]  /*2ad40*/  IMAD R4, R4, UR4, RZ ;  /* 0x0000000404047c24 */ /* 0x000fc6000f8e02ff */
[----:B------:R-:W-:Y:S01]  /*2ad50*/  LOP3.LUT R30, R0, 0x70, R30, 0xf8, !PT ;  /* 0x00000070001e7812 */ /* 0x000fe200078ef81e */
[----:B------:R-:W-:-:S04]  /*2ad60*/  IMAD R4, R35, UR5, R4 ;  /* 0x0000000523047c24 */ /* 0x000fc8000f8e0204 */
[----:B------:R-:W-:Y:S02]  /*2ad70*/  IMAD.IADD R30, R30, 0x1, R37 ;  /* 0x000000011e1e7824 */ /* 0x000fe400078e0225 */
[----:B------:R-:W0:Y:S02]  /*2ad80*/  @P6 LDC R3, c[0x0][0x44c] ;  /* 0x00011300ff036b82 */ /* 0x000e240000000800 */
[----:B------:R-:W-:-:S06]  /*2ad90*/  IMAD.MOV.U32 R0, RZ, RZ, R30 ;  /* 0x000000ffff007224 */ /* 0x000fcc00078e001e */
[----:B------:R-:W1:Y:S01]  /*2ada0*/  @P6 LDC R2, c[0x0][0x450] ;  /* 0x00011400ff026b82 */ /* 0x000e620000000800 */
[----:B0-----:R-:W-:-:S05]  /*2adb0*/  @P6 IMAD.HI.U32 R3, R30, R3, RZ ;  /* 0x000000031e036227 */ /* 0x001fca00078e00ff */
[----:B-1----:R-:W-:Y:S01]  /*2adc0*/  @P6 SHF.R.U32.HI R0, RZ, R2, R3 ;  /* 0x00000002ff006219 */ /* 0x002fe20000011603 */
        /* <DEDUP_REMOVED lines=14> */
[----:B------:R-:W-:-:S05]  /*2aeb0*/  SHF.R.S32.HI R4, RZ, 0x1f, R0 ;  /* 0x0000001fff047819 */ /* 0x000fca0000011400 */
[----:B------:R-:W-:Y:S02]  /*2aec0*/  IMAD R4, R4, UR4, RZ ;  /* 0x0000000404047c24 */ /* 0x000fe4000f8e02ff */
[----:B------:R-:W-:-:S04]  /*2aed0*/  IMAD.WIDE.U32 R2, R0, UR4, R2 ;  /* 0x0000000400027c25 */ /* 0x000fc8000f8e0002 */
[----:B------:R-:W-:Y:S01]  /*2aee0*/  IMAD R4, R0, UR5, R4 ;  /* 0x0000000500047c24 */ /* 0x000fe2000f8e0204 */
[----:B------:R-:W-:Y:S01]  /*2aef0*/  ULDC.64 UR4, c[0x0][0x2c8] ;  /* 0x0000b20000047ab9 */ /* 0x000fe20000000a00 */
[----:B------:R-:W-:-:S04]  /*2af00*/  IMAD.MOV R0, RZ, RZ, -R0 ;  /* 0x000000ffff007224 */ /* 0x000fc800078e0a00 */
[----:B----4-:R-:W-:Y:S02]  /*2af10*/  IMAD R0, R5, R0, R30 ;  /* 0x0000000005007224 */ /* 0x010fe400078e021e */
        /* <DEDUP_REMOVED lines=9> */
[----:B------:R-:W-:-:S03]  /*2afb0*/  LOP3.LUT R20, R6, 0x7f, RZ, 0xc0, !PT ;  /* 0x0000007f06147812 */ /* 0x000fc600078ec0ff */
[----:B------:R-:W-:Y:S01]  /*2afc0*/  LEA.HI.X R2, R2, UR5, R3, 0x1, P0 ;  /* 0x0000000502027c11 */ /* 0x000fe200080f0c03 */
[----:B------:R-:W-:Y:S01]  /*2afd0*/  UMOV UR5, 0xffffffff ;  /* 0xffffffff00057882 */ /* 0x000fe20000000000 */
[----:B------:R-:W-:Y:S02]  /*2afe0*/  ISETP.GE.AND P0, PT, R7, UR4, PT ;  /* 0x0000000407007c0c */ /* 0x000fe4000bf06270 */
[----:B------:R-:W-:Y:S01]  /*2aff0*/  SHF.R.U32.HI R8, RZ, 0x3, R20 ;  /* 0x00000003ff087819 */ /* 0x000fe20000011614 */
[----:B------:R-:W-:Y:S10]  /*2b000*/  BRA.DIV UR5, `(.L_x_6459) ;  /* 0x0000004a056c7947 */ /* 0x000ff4000b800000 */
[----:B-----5:R-:W-:Y:S01]  /*2b010*/  IMAD R3, R9, R5, RZ ;  /* 0x0000000509037224 */ /* 0x020fe200078e02ff */
[----:B------:R-:W-:Y:S01]  /*2b020*/  SHFL.IDX PT, R4, R2, RZ, 0x181f ;  /* 0x00181fff02047589 */ /* 0x000fe200000e0000 */
[----:B------:R-:W-:Y:S01]  /*2b030*/  IMAD.IADD R37, R8, 0x1, R37 ;  /* 0x0000000108257824 */ /* 0x000fe200078e0225 */
[----:B------:R-:W-:Y:S02]  /*2b040*/  LOP3.LUT R16, R16, 0xfffffeff, RZ, 0xc0, !PT ;  /* 0xfffffeff10107812 */ /* 0x000fe400078ec0ff */
[----:B------:R-:W0:Y:S02]  /*2b050*/  SHFL.IDX PT, R5, R0, RZ, 0x181f ;  /* 0x00181fff00057589 */ /* 0x000e2400000e0000 */
[----:B------:R-:W-:-:S13]  /*2b060*/  ISETP.GE.AND P2, PT, R37, R3, PT ;  /* 0x000000032500720c */ /* 0x000fda0003f46270 */
[----:B------:R-:W-:-:S04]  /*2b070*/  @P2 LOP3.LUT R16, R16, 0x100, RZ, 0xfc, !PT ;  /* 0x0000010010102812 */ /* 0x000fc800078efcff */
[----:B------:R-:W-:Y:S02]  /*2b080*/  LOP3.LUT R16, R16, 0xffffff7f, RZ, 0xc0, !PT ;  /* 0xffffff7f10107812 */ /* 0x000fe400078ec0ff */
[----:B0-----:R-:W-:-:S05]  /*2b090*/  @!P2 LEA R5, P1, R7, R5, 0x1 ;  /* 0x000000050705a211 */ /* 0x001fca00078208ff */
[----:B------:R-:W-:-:S05]  /*2b0a0*/  @!P2 IMAD.X R4, RZ, RZ, R4, P1 ;  /* 0x000000ffff04a224 */ /* 0x000fca00008e0604 */
        /* <DEDUP_REMOVED lines=30> */
.L_x_6543:
        /* <DEDUP_REMOVED lines=12> */
.L_x_6460:
        /* <DEDUP_REMOVED lines=28> */
.L_x_6462:
[----:B------:R-:W-:Y:S05]  /*2b510*/  BSYNC B6 ;  /* 0x0000000000067941 */ /* 0x000fea0003800000 */
.L_x_6461:
        /* <DEDUP_REMOVED lines=8> */
[----:B------:R-:W-:Y:S01]  /*2b5a0*/  IMAD.MOV.U32 R0, RZ, RZ, R30 ;  /* 0x000000ffff007224 */ /* 0x000fe200078e001e */
[----:B------:R-:W5:Y:S01]  /*2b5b0*/  S2R R7, SR_TID.X ;  /* 0x0000000000077919 */ /* 0x000f620000002100 */
[----:B0-----:R-:W-:-:S05]  /*2b5c0*/  @P6 IMAD.HI.U32 R3, R30, R3, RZ ;  /* 0x000000031e036227 */ /* 0x001fca00078e00ff */
[----:B-1----:R-:W-:Y:S01]  /*2b5d0*/  @P6 SHF.R.U32.HI R0, RZ, R2, R3 ;  /* 0x00000002ff006219 */ /* 0x002fe20000011603 */
[----:B------:R-:W-:Y:S01]  /*2b5e0*/  IMAD.WIDE.U32 R2, R35, UR4, RZ ;  /* 0x0000000423027c25 */ /* 0x000fe2000f8e00ff */
[----:B------:R-:W0:Y:S02]  /*2b5f0*/  S2R R10, SR_TID.X ;  /* 0x00000000000a7919 */ /* 0x000e240000002100 */
[----:B------:R-:W-:Y:S01]  /*2b600*/  SHF.R.S32.HI R5, RZ, 0x1f, R0 ;  /* 0x0000001fff057819 */ /* 0x000fe20000011400 */
[----:B------:R-:W1:Y:S01]  /*2b610*/  S2R R9, SR_TID.X ;  /* 0x0000000000097919 */ /* 0x000e620000002100 */
[----:B------:R-:W-:Y:S01]  /*2b620*/  LOP3.LUT R16, R16, 0xffffefff, RZ, 0xc0, !PT ;  /* 0xffffefff10107812 */ /* 0x000fe200078ec0ff */
[----:B-1----:R-:W-:-:S05]  /*2b630*/  IMAD.SHL.U32 R8, R9, 0x8, RZ ;  /* 0x0000000809087824 */ /* 0x002fca00078e00ff */
        /* <DEDUP_REMOVED lines=9> */
[----:B----4-:R-:W-:Y:S01]  /*2b6d0*/  IMAD.WIDE.U32 R2, R20, UR4, R2 ;  /* 0x0000000414027c25 */ /* 0x010fe2000f8e0002 */
[----:B------:R-:W-:-:S03]  /*2b6e0*/  ULDC UR4, c[0x0][0x448] ;  /* 0x0001120000047ab9 */ /* 0x000fc60000000800 */
[----:B------:R-:W-:-:S04]  /*2b6f0*/  IMAD R4, R20, UR5, R4 ;  /* 0x0000000514047c24 */ /* 0x000fc8000f8e0204 */
        /* <DEDUP_REMOVED lines=8> */
[----:B------:R-:W-:Y:S01]  /*2b780*/  ULDC.64 UR4, c[0x0][0x3c8] ;  /* 0x0000f20000047ab9 */ /* 0x000fe20000000a00 */
[----:B-----5:R-:W-:Y:S02]  /*2b790*/  IMAD.SHL.U32 R21, R7, 0x8, RZ ;  /* 0x0000000807157824 */ /* 0x020fe400078e00ff */
[----:B------:R-:W-:Y:S02]  /*2b7a0*/  IMAD.IADD R3, R3, 0x1, R5 ;  /* 0x0000000103037824 */ /* 0x000fe400078e0205 */
[----:B------:R-:W-:Y:S01]  /*2b7b0*/  IMAD R0, R0, UR4, RZ ;  /* 0x0000000400007c24 */ /* 0x000fe2000f8e02ff */
[----:B------:R-:W-:Y:S01]  /*2b7c0*/  LOP3.LUT R21, R21, 0x38, RZ, 0xc0, !PT ;  /* 0x0000003815157812 */ /* 0x000fe200078ec0ff */
[----:B------:R-:W-:-:S04]  /*2b7d0*/  IMAD.WIDE.U32 R2, R4, UR4, R2 ;  /* 0x0000000404027c25 */ /* 0x000fc8000f8e0002 */
[----:B------:R-:W-:Y:S01]  /*2b7e0*/  IMAD R0, R4, UR5, R0 ;  /* 0x0000000504007c24 */ /* 0x000fe2000f8e0200 */
[----:B------:R-:W-:Y:S01]  /*2b7f0*/  ULDC.64 UR4, c[0x0][0x390] ;  /* 0x0000e40000047ab9 */ /* 0x000fe20000000a00 */
[----:B------:R-:W-:Y:S01]  /*2b800*/  IMAD.SHL.U32 R20, R7, 0x8, RZ ;  /* 0x0000000807147824 */ /* 0x000fe200078e00ff */
[----:B------:R-:W-:Y:S01]  /*2b810*/  LOP3.LUT R7, R21, 0x80, RZ, 0xfc, !PT ;  /* 0x0000008015077812 */ /* 0x000fe200078efcff */
[----:B------:R-:W-:Y:S01]  /*2b820*/  IMAD.IADD R6, R3, 0x1, R0 ;  /* 0x0000000103067824 */ /* 0x000fe200078e0200 */
[----:B------:R-:W-:Y:S01]  /*2b830*/  LEA R0, P0, R2, UR4, 0x1 ;  /* 0x0000000402007c11 */ /* 0x000fe2000f8008ff */
[----:B------:R-:W-:Y:S01]  /*2b840*/  ULDC UR4, c[0x0][0x3b8] ;  /* 0x0000ee0000047ab9 */ /* 0x000fe20000000800 */
[----:B------:R-:W-:Y:S02]  /*2b850*/  LOP3.LUT R20, R20, 0x38, RZ, 0xc0, !PT ;  /* 0x0000003814147812 */ /* 0x000fe400078ec0ff */
[----:B------:R-:W-:Y:S02]  /*2b860*/  ISETP.GE.AND P4, PT, R7, UR4, PT ;  /* 0x0000000407007c0c */ /* 0x000fe4000bf86270 */
[----:B------:R-:W-:Y:S01]  /*2b870*/  LOP3.LUT R7, R20, 0x40, RZ, 0xfc, !PT ;  /* 0x0000004014077812 */ /* 0x000fe200078efcff */
[----:B0-----:R-:W-:-:S05]  /*2b880*/  IMAD.SHL.U32 R20, R10, 0x8, RZ ;  /* 0x000000080a147824 */ /* 0x001fca00078e00ff */
[----:B------:R-:W-:Y:S02]  /*2b890*/  LOP3.LUT R20, R20, 0x38, RZ, 0xc0, !PT ;  /* 0x0000003814147812 */ /* 0x000fe400078ec0ff */
[----:B------:R-:W-:Y:S02]  /*2b8a0*/  ISETP.GE.AND P5, PT, R7, UR4, PT ;  /* 0x0000000407007c0c */ /* 0x000fe4000bfa6270 */
[----:B------:R-:W-:Y:S01]  /*2b8b0*/  LOP3.LUT R7, R20, 0x100, RZ, 0xfc, !PT ;  /* 0x0000010014077812 */ /* 0x000fe200078efcff */
[----:B------:R-:W-:Y:S01]  /*2b8c0*/  IMAD.SHL.U32 R20, R10, 0x8, RZ ;  /* 0x000000080a147824 */ /* 0x000fe200078e00ff */
[----:B------:R-:W-:-:S04]  /*2b8d0*/  ISETP.GE.AND P1, PT, R8, UR4, PT ;  /* 0x0000000408007c0c */ /* 0x000fc8000bf26270 */
[----:B------:R-:W-:Y:S01]  /*2b8e0*/  LOP3.LUT R20, R20, 0x38, RZ, 0xc0, !PT ;  /* 0x0000003814147812 */ /* 0x000fe200078ec0ff */
[----:B------:R-:W-:Y:S01]  /*2b8f0*/  IMAD.SHL.U32 R21, R9, 0x8, RZ ;  /* 0x0000000809157824 */ /* 0x000fe200078e00ff */
[----:B------:R-:W-:Y:S02]  /*2b900*/  ISETP.GE.AND P2, PT, R7, UR4, PT ;  /* 0x0000000407007c0c */ /* 0x000fe4000bf46270 */
[----:B------:R-:W-:Y:S01]  /*2b910*/  LOP3.LUT R7, R20, 0xc0, RZ, 0xfc, !PT ;  /* 0x000000c014077812 */ /* 0x000fe200078efcff */
[----:B------:R-:W-:Y:S01]  /*2b920*/  IMAD.SHL.U32 R20, R9, 0x8, RZ ;  /* 0x0000000809147824 */ /* 0x000fe200078e00ff */
[----:B------:R-:W-:Y:S02]  /*2b930*/  LOP3.LUT R21, R21, 0x38, RZ, 0xc0, !PT ;  /* 0x0000003815157812 */ /* 0x000fe400078ec0ff */
[----:B------:R-:W-:Y:S02]  /*2b940*/  LEA.HI.X R6, R2, UR5, R6, 0x1, P0 ;  /* 0x0000000502067c11 */ /* 0x000fe400080f0c06 */
[----:B------:R-:W-:-:S02]  /*2b950*/  LOP3.LUT R20, R20, 0x38, RZ, 0xc0, !PT ;  /* 0x0000003814147812 */ /* 0x000fc400078ec0ff */
[----:B------:R-:W-:Y:S02]  /*2b960*/  SEL R2, RZ, 0x1, P1 ;  /* 0x00000001ff027807 */ /* 0x000fe40000800000 */
[----:B------:R-:W-:Y:S02]  /*2b970*/  SEL R3, RZ, 0x4, P4 ;  /* 0x00000004ff037807 */ /* 0x000fe40002000000 */
[----:B------:R-:W-:Y:S02]  /*2b980*/  SEL R4, RZ, 0x2, P5 ;  /* 0x00000002ff047807 */ /* 0x000fe40002800000 */
[----:B------:R-:W-:Y:S02]  /*2b990*/  ISETP.GE.AND P3, PT, R7, UR4, PT ;  /* 0x0000000407007c0c */ /* 0x000fe4000bf66270 */
[----:B------:R-:W-:Y:S02]  /*2b9a0*/  LOP3.LUT R7, R21, 0x180, RZ, 0xfc, !PT ;  /* 0x0000018015077812 */ /* 0x000fe400078efcff */
[----:B------:R-:W-:-:S02]  /*2b9b0*/  LOP3.LUT R9, R20, 0x140, RZ, 0xfc, !PT ;  /* 0x0000014014097812 */ /* 0x000fc400078efcff */
[----:B------:R-:W-:Y:S02]  /*2b9c0*/  IADD3 R2, R3, R4, R2 ;  /* 0x0000000403027210 */ /* 0x000fe40007ffe002 */
[----:B------:R-:W-:Y:S02]  /*2b9d0*/  SEL R3, RZ, 0x10, P2 ;  /* 0x00000010ff037807 */ /* 0x000fe40001000000 */
[----:B------:R-:W-:Y:S02]  /*2b9e0*/  SEL R4, RZ, 0x8, P3 ;  /* 0x00000008ff047807 */ /* 0x000fe40001800000 */
[----:B------:R-:W-:Y:S02]  /*2b9f0*/  @P1 LOP3.LUT R16, R16, 0x1000, RZ, 0xfc, !PT ;  /* 0x0000100010101812 */ /* 0x000fe400078efcff */
[----:B------:R-:W-:Y:S02]  /*2ba00*/  ISETP.GE.AND P0, PT, R7, UR4, PT ;  /* 0x0000000407007c0c */ /* 0x000fe4000bf06270 */
[----:B------:R-:W-:-:S02]  /*2ba10*/  LOP3.LUT R7, R20, 0x1c0, RZ, 0xfc, !PT ;  /* 0x000001c014077812 */ /* 0x000fc400078efcff */
[----:B------:R-:W-:Y:S02]  /*2ba20*/  ISETP.GE.AND P1, PT, R9, UR4, PT ;  /* 0x0000000409007c0c */ /* 0x000fe4000bf26270 */
[----:B------:R-:W-:Y:S02]  /*2ba30*/  IADD3 R4, R3, R2, R4 ;  /* 0x0000000203047210 */ /* 0x000fe40007ffe004 */
[----:B------:R-:W-:Y:S02]  /*2ba40*/  SEL R2, RZ, 0x40, P0 ;  /* 0x00000040ff027807 */ /* 0x000fe40000000000 */
[----:B------:R-:W-:Y:S02]  /*2ba50*/  SEL R3, RZ, 0x20, P1 ;  /* 0x00000020ff037807 */ /* 0x000fe40000800000 */
[----:B------:R-:W-:Y:S01]  /*2ba60*/  ISETP.GE.AND P0, PT, R7, UR4, PT ;  /* 0x0000000407007c0c */ /* 0x000fe2000bf06270 */
[----:B------:R-:W-:Y:S01]  /*2ba70*/  UMOV UR4, 0xffffffff ;  /* 0xffffffff00047882 */ /* 0x000fe20000000000 */
[----:B------:R-:W-:-:S02]  /*2ba80*/  IADD3 R4, R2, R4, R3 ;  /* 0x0000000402047210 */ /* 0x000fc40007ffe003 */
        /* <DEDUP_REMOVED lines=75> */
.L_x_6553:
        /* <DEDUP_REMOVED lines=23> */
.L_x_6465:
[----:B------:R-:W-:Y:S05]  /*2c0b0*/  BSYNC B0 ;  /* 0x0000000000007941 */ /* 0x000fea0003800000 */
.L_x_6464:
[----:B------:R-:W-:Y:S01]  /*2c0c0*/  NOP ;  /* 0x0000000000007918 */ /* 0x000fe20000000000 */
[----:B------:R-:W-:-:S13]  /*2c0d0*/  PLOP3.LUT P0, PT, PT, PT, PT, 0x80, 0x0 ;  /* 0x000000000000781c */ /* 0x000fda0003f0f070 */
.L_x_6466:
        /* <DEDUP_REMOVED lines=18> */
.L_x_6554:
[----:B------:R-:W-:Y:S05]  /*2c200*/  BSYNC B0 ;  /* 0x0000000000007941 */ /* 0x000fea0003800000 */
.L_x_6467:
[----:B------:R-:W-:-:S13]  /*2c210*/  LOP3.LUT P0, RZ, R16, 0x800, RZ, 0xc0, !PT ;  /* 0x0000080010ff7812 */ /* 0x000fda000780c0ff */
[----:B------:R-:W-:Y:S05]  /*2c220*/  @!P0 BRA `(.L_x_6469) ;  /* 0x0000000000048947 */ /* 0x000fea0003800000 */
[----:B------:R-:W-:Y:S01]  /*2c230*/  BPT.TRAP 0x1 ;  /* 0x000000040000795c */ /* 0x000fe20000300000 */
.L_x_6469:
[----:B0-----:R-:W-:Y:S01]  /*2c240*/  SHF.L.U32 R0, R23, 0x1f, RZ ;  /* 0x0000001f17007819 */ /* 0x001fe200000006ff */
[----:B------:R-:W-:Y:S03]  /*2c250*/  BSSY B0, `(.L_x_6470) ;  /* 0x0000003000007945 */ /* 0x000fe60003800000 */
[----:B------:R-:W0:Y:S02]  /*2c260*/  SYNCS.PHASECHK.TRANS64.TRYWAIT P0, [R22+URZ+0x38860], R0 ;  /* 0x03886000160075a7 */ /* 0x000e24000800017f */
[----:B0-----:R-:W-:Y:S05]  /*2c270*/  @!P0 BRA `(.L_x_6471) ;  /* 0x0000004400fc8947 */ /* 0x001fea0003800000 */
.L_x_6555:
[----:B------:R-:W-:Y:S05]  /*2c280*/  BSYNC B0 ;  /* 0x0000000000007941 */ /* 0x000fea0003800000 */
.L_x_6470:
[----:B------:R-:W0:Y:S01]  /*2c290*/  LDL.LU R3, [R1+0x428] ;  /* 0x0004280001037983 */ /* 0x000e220000300800 */
[----:B------:R-:W-:Y:S01]  /*2c2a0*/  ULDC.64 UR4, c[0x0][0x328] ;  /* 0x0000ca0000047ab9 */ /* 0x000fe20000000a00 */
[----:B------:R-:W-:Y:S02]  /*2c2b0*/  ULDC.64 UR6, c[0x0][0x318] ;  /* 0x0000c60000067ab9 */ /* 0x000fe40000000a00 */
[----:B------:R-:W2:Y:S04]  /*2c2c0*/  LDL.LU R2, [R1+0x414] ;  /* 0x0004140001027983 */ /* 0x000ea80000300800 */
[----:B------:R-:W3:Y:S01]  /*2c2d0*/  LDL.LU R4, [R1+0x42c] ;  /* 0x00042c0001047983 */ /* 0x000ee20000300800 */
        /* <DEDUP_REMOVED lines=22> */
[C---:B------:R-:W-:Y:S02]  /*2c440*/  LOP3.LUT P3, RZ, R29.reuse, 0x8, RZ, 0xc0, !PT ;  /* 0x000000081dff7812 */ /* 0x040fe4000786c0ff */
[----:B------:R-:W-:Y:S02]  /*2c450*/  LOP3.LUT P2, RZ, R29, 0x10, RZ, 0xc0, !PT ;  /* 0x000000101dff7812 */ /* 0x000fe4000784c0ff */
[----:B------:R-:W-:Y:S01]  /*2c460*/  LOP3.LUT R16, R16, 0xffffffbf, RZ, 0xc0, !PT ;  /* 0xffffffbf10107812 */ /* 0x000fe200078ec0ff */
[----:B0-----:R-:W-:-:S02]  /*2c470*/  IMAD.SHL.U32 R7, R3, 0x8, RZ ;  /* 0x0000000803077824 */ /* 0x001fc400078e00ff */
[----:B------:R-:W0:Y:S03]  /*2c480*/  SHFL.IDX PT, R3, R6, RZ, 0x181f ;  /* 0x00181fff06037589 */ /* 0x000e2600000e0000 */
[----:B------:R-:W-:-:S05]  /*2c490*/  LOP3.LUT R7, R7, 0x38, RZ, 0xc0, !PT ;  /* 0x0000003807077812 */ /* 0x000fca00078ec0ff */
[----:B------:R-:W-:Y:S01]  /*2c4a0*/  IMAD.SHL.U32 R0, R7, 0x2, RZ ;  /* 0x0000000207007824 */ /* 0x000fe200078e00ff */
[----:B------:R-:W-:-:S04]  /*2c4b0*/  LOP3.LUT R7, R29, 0x1, RZ, 0xc0, !PT ;  /* 0x000000011d077812 */ /* 0x000fc800078ec0ff */
[----:B-1----:R-:W-:Y:S02]  /*2c4c0*/  IADD3 R2, P0, R2, R0, RZ ;  /* 0x0000000002027210 */ /* 0x002fe40007f1e0ff */
[----:B------:R-:W-:Y:S02]  /*2c4d0*/  ISETP.NE.U32.AND P1, PT, R7, 0x1, PT ;  /* 0x000000010700780c */ /* 0x000fe40003f25070 */
[----:B------:R-:W-:Y:S01]  /*2c4e0*/  PRMT R7, R29, 0x8880, RZ ;  /* 0x000088801d077816 */ /* 0x000fe200000000ff */
[----:B0-----:R-:W-:Y:S01]  /*2c4f0*/  IMAD.X R3, RZ, RZ, R3, P0 ;  /* 0x000000ffff037224 */ /* 0x001fe200000e0603 */
[----:B------:R-:W-:-:S09]  /*2c500*/  ISETP.LT.OR P0, PT, R25, 0x1, P1 ;  /* 0x000000011900780c */ /* 0x000fd20000f01670 */
[----:B------:R-:W-:Y:S02]  /*2c510*/  @P1 LOP3.LUT R16, R16, 0x40, RZ, 0xfc, !PT ;  /* 0x0000004010101812 */ /* 0x000fe400078efcff */
[----:B------:R-:W-:Y:S02]  /*2c520*/  LOP3.LUT P1, RZ, R29, 0x20, RZ, 0xc0, !PT ;  /* 0x000000201dff7812 */ /* 0x000fe4000782c0ff */
[----:B------:R-:W-:Y:S01]  /*2c530*/  LOP3.LUT R16, R16, 0xffffff7f, RZ, 0xc0, !PT ;  /* 0xffffff7f10107812 */ /* 0x000fe200078ec0ff */
        /* <DEDUP_REMOVED lines=65> */
.L_x_6565:
        /* <DEDUP_REMOVED lines=34> */
.L_x_6473:
        /* <DEDUP_REMOVED lines=10> */
.L_x_6474:
[----:B-1----:R-:W2:Y:S01]  /*2cc10*/  LDL.LU R2, [R1+0x420] ;  /* 0x0004200001027983 */ /* 0x002ea20000300800 */
        /* <DEDUP_REMOVED lines=10> */
.L_x_6489:
[----:B01----:R-:W1:Y:S01]  /*2ccc0*/  S2R R2, SR_TID.X ;  /* 0x0000000000027919 */ /* 0x003e620000002100 */
[----:B0-----:R-:W0:Y:S01]  /*2ccd0*/  LDC R4, c[0x0][0x430] ;  /* 0x00010c00ff047b82 */ /* 0x001e220000000800 */
[----:B---34-:R-:W-:Y:S01]  /*2cce0*/  IMAD R6, R7, 0x40, R32 ;  /* 0x0000004007067824 */ /* 0x018fe200078e0220 */
[----:B------:R-:W-:Y:S01]  /*2ccf0*/  LOP3.LUT P1, RZ, R16, 0x800, RZ, 0xc0, !PT ;  /* 0x0000080010ff7812 */ /* 0x000fe2000782c0ff */
[----:B------:R-:W2:Y:S01]  /*2cd00*/  S2R R3, SR_TID.X ;  /* 0x0000000000037919 */ /* 0x000ea20000002100 */
[----:B------:R-:W-:Y:S01]  /*2cd10*/  VIADD R18, R18, 0x1 ;  /* 0x0000000112127836 */ /* 0x000fe20000000000 */
[----:B------:R-:W-:Y:S05]  /*2cd20*/  YIELD ;  /* 0x0000000000007946 */ /* 0x000fea0003800000 */
[----:B------:R-:W-:Y:S01]  /*2cd30*/  ULDC UR4, c[0x0][0x430] ;  /* 0x00010c0000047ab9 */ /* 0x000fe20000000800 */
[----:B0-----:R-:W-:-:S02]  /*2cd40*/  ISETP.NE.AND P0, PT, R4, 0x1, PT ;  /* 0x000000010400780c */ /* 0x001fc40003f05270 */
[----:B-1----:R-:W-:Y:S01]  /*2cd50*/  LOP3.LUT R2, R2, 0x7f, RZ, 0xc0, !PT ;  /* 0x0000007f02027812 */ /* 0x002fe200078ec0ff */
[----:B--2---:R-:W-:-:S03]  /*2cd60*/  IMAD.SHL.U32 R4, R3, 0x10, RZ ;  /* 0x0000001003047824 */ /* 0x004fc600078e00ff */
[----:B------:R-:W-:-:S07]  /*2cd70*/  SHF.R.U32.HI R2, RZ, 0x3, R2 ;  /* 0x00000003ff027819 */ /* 0x000fce0000011602 */
[----:B------:R-:W0:Y:S01]  /*2cd80*/  @P0 LDC R3, c[0x0][0x434] ;  /* 0x00010d00ff030b82 */ /* 0x000e220000000800 */
[----:B------:R-:W-:-:S04]  /*2cd90*/  LOP3.LUT R4, R2, 0x70, R4, 0xf8, !PT ;  /* 0x0000007002047812 */ /* 0x000fc800078ef804 */
[----:B------:R-:W-:-:S03]  /*2cda0*/  ISETP.GT.U32.AND P2, PT, R4, 0x3f, PT ;  /* 0x0000003f0400780c */ /* 0x000fc60003f44070 */
[----:B------:R-:W1:Y:S01]  /*2cdb0*/  @P0 LDC R2, c[0x0][0x438] ;  /* 0x00010e00ff020b82 */ /* 0x000e620000000800 */
[----:B------:R-:W-:-:S04]  /*2cdc0*/  IMAD.IADD R6, R4, 0x1, R6 ;  /* 0x0000000104067824 */ /* 0x000fc800078e0206 */
[----:B------:R-:W-:-:S05]  /*2cdd0*/  IMAD.MOV.U32 R10, RZ, RZ, R6 ;  /* 0x000000ffff0a7224 */ /* 0x000fca00078e0006 */
        /* <DEDUP_REMOVED lines=25> */
.L_x_6477:
[----:B------:R-:W-:Y:S01]  /*2cf70*/  IMAD R6, R18, 0x8, R17 ;  /* 0x0000000812067824 */ /* 0x000fe200078e0211 */
[----:B------:R-:W-:Y:S01]  /*2cf80*/  SHF.L.U32 R20, R23, 0x1f, RZ ;  /* 0x0000001f17147819 */ /* 0x000fe200000006ff */
[----:B------:R-:W-:Y:S01]  /*2cf90*/  BSSY B1, `(.L_x_6478) ;  /* 0x0000004000017945 */ /* 0x000fe20003800000 */
[----:B------:R-:W-:Y:S02]  /*2cfa0*/  SHF.R.S32.HI R9, RZ, 0x1f, R5 ;  /* 0x0000001fff097819 */ /* 0x000fe40000011405 */
[----:B------:R-:W0:Y:S02]  /*2cfb0*/  SYNCS.PHASECHK.TRANS64.TRYWAIT P0, [R6+URZ+0x38840], R20 ;  /* 0x03884014060075a7 */ /* 0x000e24000800017f */
[----:B0-----:R-:W-:Y:S05]  /*2cfc0*/  @!P0 BRA `(.L_x_6479) ;  /* 0x0000004000e48947 */ /* 0x001fea0003800000 */
.L_x_6566:
[----:B------:R-:W-:Y:S05]  /*2cfd0*/  BSYNC B1 ;  /* 0x0000000000017941 */ /* 0x000fea0003800000 */
.L_x_6478:
        /* <DEDUP_REMOVED lines=40> */
.L_x_6576:
        /* <DEDUP_REMOVED lines=8> */
.L_x_6481:
        /* <DEDUP_REMOVED lines=10> */
.L_x_6482:
[----:B------:R3:W-:Y:S01]  /*2d380*/  SYNCS.ARRIVE.TRANS64.A1T0 RZ, [R6+URZ+0x38830], RZ ;  /* 0x038830ff06ff79a7 */ /* 0x0007e2000810003f */
[----:B------:R-:W-:Y:S05]  /*2d390*/  @!P2 BRA `(.L_x_6483) ;  /* 0x000000000004a947 */ /* 0x000fea0003800000 */
[----:B------:R-:W-:Y:S01]  /*2d3a0*/  BPT.TRAP 0x1 ;  /* 0x000000040000795c */ /* 0x000fe20000300000 */
.L_x_6483:
[----:B------:R-:W4:Y:S01]  /*2d3b0*/  SYNCS.PHASECHK.TRANS64.TRYWAIT P0, [R6+URZ+0x38860], R20 ;  /* 0x03886014060075a7 */ /* 0x000f22000800017f */
[----:B------:R-:W-:Y:S04]  /*2d3c0*/  BSSY B1, `(.L_x_6484) ;  /* 0x0000002000017945 */ /* 0x000fe80003800000 */
[----:B----4-:R-:W-:Y:S05]  /*2d3d0*/  @!P0 BRA `(.L_x_6485) ;  /* 0x0000004400108947 */ /* 0x010fea0003800000 */
.L_x_6577:
[----:B------:R-:W-:Y:S05]  /*2d3e0*/  BSYNC B1 ;  /* 0x0000000000017941 */ /* 0x000fea0003800000 */
.L_x_6484:
[----:B------:R-:W-:Y:S01]  /*2d3f0*/  ULDC.64 UR4, c[0x0][0x328] ;  /* 0x0000ca0000047ab9 */ /* 0x000fe20000000a00 */
[----:B------:R-:W-:Y:S01]  /*2d400*/  ULDC.64 UR6, c[0x0][0x318] ;  /* 0x0000c60000067ab9 */ /* 0x000fe20000000a00 */
[----:B------:R-:W-:Y:S01]  /*2d410*/  IMAD R9, R9, UR4, RZ ;  /* 0x0000000409097c24 */ /* 0x000fe2000f8e02ff */
[C---:B------:R-:W-:Y:S01]  /*2d420*/  LOP3.LUT P5, RZ, R16.reuse, 0x8, RZ, 0xc0, !PT ;  /* 0x0000000810ff7812 */ /* 0x040fe200078ac0ff */
[----:B--2---:R-:W-:Y:S01]  /*2d430*/  IMAD.WIDE.U32 R2, R5, UR4, RZ ;  /* 0x0000000405027c25 */ /* 0x004fe2000f8e00ff */
        /* <DEDUP_REMOVED lines=20> */
[----:B------:R-:W2:Y:S01]  /*2d580*/  SHFL.IDX PT, R3, R10, RZ, 0x181f ;  /* 0x00181fff0a037589 */ /* 0x000ea200000e0000 */
        /* <DEDUP_REMOVED lines=11> */
[----:B--2---:R-:W-:Y:S01]  /*2d640*/  IMAD.X R3, RZ, RZ, R3, P0 ;  /* 0x000000ffff037224 */ /* 0x004fe200000e0603 */
        /* <DEDUP_REMOVED lines=41> */
.L_x_6587:
        /* <DEDUP_REMOVED lines=25> */
.L_x_6487:
        /* <DEDUP_REMOVED lines=10> */
.L_x_6488:
[----:B------:R1:W-:Y:S01]  /*2db10*/  SYNCS.ARRIVE.TRANS64.A1T0 RZ, [R6+URZ+0x38850], RZ ;  /* 0x038850ff06ff79a7 */ /* 0x0003e2000810003f */
[----:B------:R-:W-:Y:S05]  /*2db20*/  @P3 BRA `(.L_x_6489) ;  /* 0xfffffff000643947 */ /* 0x000fea000383ffff */
.L_x_6476:
[----:B------:R-:W-:Y:S05]  /*2db30*/  BSYNC B0 ;  /* 0x0000000000007941 */ /* 0x000fea0003800000 */
.L_x_6475:
[----:B0-----:R-:W0:Y:S01]  /*2db40*/  S2R R2, SR_TID.X ;  /* 0x0000000000027919 */ /* 0x001e220000002100 */
[----:B------:R-:W-:Y:S01]  /*2db50*/  VIADD R18, R18, 0x1 ;  /* 0x0000000112127836 */ /* 0x000fe20000000000 */
[----:B------:R-:W-:Y:S04]  /*2db60*/  BSSY B0, `(.L_x_6490) ;  /* 0x0000013000007945 */ /* 0x000fe80003800000 */
[----:B------:R-:W-:-:S04]  /*2db70*/  ISETP.NE.AND P0, PT, R18, 0x2, PT ;  /* 0x000000021200780c */ /* 0x000fc80003f05270 */
[----:B------:R-:W-:-:S04]  /*2db80*/  SEL R0, RZ, 0x1, P0 ;  /* 0x00000001ff007807 */ /* 0x000fc80000000000 */
[----:B------:R-:W-:Y:S02]  /*2db90*/  LOP3.LUT R23, R23, R0, RZ, 0x3c, !PT ;  /* 0x0000000017177212 */ /* 0x000fe400078e3cff */
[----:B0-----:R-:W-:-:S04]  /*2dba0*/  LOP3.LUT R2, R2, 0x7f, RZ, 0xc0, !PT ;  /* 0x0000007f02027812 */ /* 0x001fc800078ec0ff */
[----:B------:R-:W-:-:S13]  /*2dbb0*/  ISETP.NE.AND P1, PT, R2, RZ, PT ;  /* 0x000000ff0200720c */ /* 0x000fda0003f25270 */
[----:B------:R-:W-:Y:S05]  /*2dbc0*/  @P1 BRA `(.L_x_6491) ;  /* 0x0000000000301947 */ /* 0x000fea0003800000 */
[----:B------:R-:W0:Y:S01]  /*2dbd0*/  S2R R5, SR_LANEID ;  /* 0x0000000000057919 */ /* 0x000e220000000000 */
[----:B------:R-:W-:Y:S01]  /*2dbe0*/  VOTEU.ANY UR4, UPT, PT ;  /* 0x0000000000047886 */ /* 0x000fe200038e0100 */
[----:B------:R-:W2:Y:S01]  /*2dbf0*/  LDC.64 R2, c[0x0][0xd60] ;  /* 0x00035800ff027b82 */ /* 0x000ea20000000a00 */
[----:B------:R-:W0:Y:S02]  /*2dc00*/  FLO.U32 R0, UR4 ;  /* 0x0000000400007d00 */ /* 0x000e2400080e0000 */
[----:B0-----:R-:W-:-:S06]  /*2dc10*/  ISETP.EQ.U32.AND P1, PT, R0, R5, PT ;  /* 0x000000050000720c */ /* 0x001fcc0003f22070 */
[----:B------:R-:W2:Y:S07]  /*2dc20*/  POPC R5, UR4 ;  /* 0x0000000400057d09 */ /* 0x000eae0008000000 */
[----:B--2---:R-:W2:Y:S01]  /*2dc30*/  @P1 ATOMG.E.ADD.STRONG.GPU PT, R3, desc[UR36][R2.64], R5 ;  /* 0x00000005020319a8 */ /* 0x004ea200081ee1e4 */
[----:B------:R-:W0:Y:S02]  /*2dc40*/  S2R R4, SR_LTMASK ;  /* 0x0000000000047919 */ /* 0x000e240000003900 */
[----:B0-----:R-:W-:-:S04]  /*2dc50*/  LOP3.LUT R4, R4, UR4, RZ, 0xc0, !PT ;  /* 0x0000000404047c12 */ /* 0x001fc8000f8ec0ff */
[----:B------:R-:W0:Y:S01]  /*2dc60*/  POPC R7, R4 ;  /* 0x0000000400077309 */ /* 0x000e220000000000 */
[----:B--2---:R-:W0:Y:S02]  /*2dc70*/  SHFL.IDX PT, R0, R3, R0, 0x1f ;  /* 0x00001f0003007589 */ /* 0x004e2400000e0000 */
[----:B0-----:R-:W-:-:S07]  /*2dc80*/  IADD3 R24, R0, UR39, R7 ;  /* 0x0000002700187c10 */ /* 0x001fce000fffe007 */
.L_x_6491:
[----:B------:R-:W-:Y:S05]  /*2dc90*/  BSYNC B0 ;  /* 0x0000000000007941 */ /* 0x000fea0003800000 */
.L_x_6490:
[----:B------:R-:W-:-:S07]  /*2dca0*/  SEL R18, R18, RZ, P0 ;  /* 0x000000ff12127207 */ /* 0x000fce0000000000 */
.L_x_6444:
[----:B------:R-:W-:Y:S05]  /*2dcb0*/  BSYNC B7 ;  /* 0x0000000000077941 */ /* 0x000fea0003800000 */
.L_x_6442:
        /* <DEDUP_REMOVED lines=8> */
[----:B------:R2:W0:Y:S01]  /*2dd40*/  LDS.128 R24, [R17+0x388d0] ;  /* 0x0388d00011187984 */ /* 0x0004220000000c00 */
[----:B------:R-:W-:Y:S06]  /*2dd50*/  BAR.ARV 0x4, 0x180 ;  /* 0x0106000000007b1d */ /* 0x000fec0000002000 */
[----:B------:R-:W-:Y:S05]  /*2dd60*/  BRA `(.L_x_6493) ;  /* 0x0000000c00d47947 */ /* 0x000fea0003800000 */
.L_x_6492:
        /* <DEDUP_REMOVED lines=9> */
[----:B------:R-:W2:Y:S01]  /*2de00*/  @!P1 LDC.64 R4, c[0x0][0xd78] ;  /* 0x00035e00ff049b82 */ /* 0x000ea20000000a00 */
[----:B0-----:R-:W-:-:S05]  /*2de10*/  @!P1 IMAD.WIDE R2, R9, 0x4, R2 ;  /* 0x0000000409029825 */ /* 0x001fca00078e0202 */
[----:B------:R2:W5:Y:S02]  /*2de20*/  @!P1 LDG.E R7, desc[UR36][R2.64] ;  /* 0x0000002402079981 */ /* 0x000564000c1e1900 */
[----:B--2---:R-:W-:-:S05]  /*2de30*/  @!P1 IMAD.WIDE R2, R9, 0x4, R4 ;  /* 0x0000000409029825 */ /* 0x004fca00078e0204 */
[----:B------:R-:W2:Y:S01]  /*2de40*/  @!P1 LDG.E R4, desc[UR36][R2.64] ;  /* 0x0000002402049981 */ /* 0x000ea2000c1e1900 */
[----:B------:R-:W-:Y:S01]  /*2de50*/  IMAD.MOV.U32 R25, RZ, RZ, RZ ;  /* 0x000000ffff197224 */ /* 0x000fe200078e00ff */
[C---:B------:R-:W-:Y:S01]  /*2de60*/  ISETP.GE.U32.AND P2, PT, R8.reuse, 0x2, PT ;  /* 0x000000020800780c */ /* 0x040fe20003f46070 */
[----:B------:R-:W-:Y:S01]  /*2de70*/  IMAD.MOV.U32 R5, RZ, RZ, RZ ;  /* 0x000000ffff057224 */ /* 0x000fe200078e00ff */
[C---:B------:R-:W-:Y:S01]  /*2de80*/  ISETP.GE.U32.AND P3, PT, R8.reuse, 0x4, PT ;  /* 0x000000040800780c */ /* 0x040fe20003f66070 */
[----:B------:R-:W-:Y:S01]  /*2de90*/  SHFL.IDX PT, R0, R24, RZ, 0x1f ;  /* 0x00001fff18007589 */ /* 0x000fe200000e0000 */
[C---:B------:R-:W-:Y:S02]  /*2dea0*/  ISETP.GE.U32.AND P4, PT, R8.reuse, 0x8, PT ;  /* 0x000000080800780c */ /* 0x040fe40003f86070 */
[----:B------:R-:W-:Y:S01]  /*2deb0*/  ISETP.GE.U32.AND P5, PT, R8, 0x10, PT ;  /* 0x000000100800780c */ /* 0x000fe20003fa6070 */
[----:B-1-34-:R0:W-:Y:S02]  /*2dec0*/  SHFL.IDX PT, R6, R24, 0x1, 0x1f ;  /* 0x00201f0018067f89 */ /* 0x01a1e400000e0000 */
[----:B0-----:R-:W-:-:S02]  /*2ded0*/  IMAD.MOV.U32 R24, RZ, RZ, RZ ;  /* 0x000000ffff187224 */ /* 0x001fc400078e00ff */
[----:B-----5:R-:W-:Y:S02]  /*2dee0*/  @!P1 IMAD.MOV.U32 R25, RZ, RZ, R7 ;  /* 0x000000ffff199224 */ /* 0x020fe400078e0007 */
[----:B--2---:R-:W-:Y:S01]  /*2def0*/  @!P1 IMAD.MOV.U32 R5, RZ, RZ, R4 ;  /* 0x000000ffff059224 */ /* 0x004fe200078e0004 */
        /* <DEDUP_REMOVED lines=18> */
.L_x_6597:
[----:B------:R-:W-:Y:S02]  /*2e020*/  ULDC UR4, c[0x0][0xd38] ;  /* 0x00034e0000047ab9 */ /* 0x000fe40000000800 */
[----:B------:R-:W-:-:S04]  /*2e030*/  IMAD.U32 R4, RZ, RZ, UR4 ;  /* 0x00000004ff047e24 */ /* 0x000fc8000f8e00ff */
[----:B-1----:R-:W-:-:S04]  /*2e040*/  IMAD R7, R14, R4, RZ ;  /* 0x000000040e077224 */ /* 0x002fc800078e02ff */
[----:B------:R-:W-:-:S05]  /*2e050*/  IMAD.IADD R6, R6, 0x1, R7 ;  /* 0x0000000106067824 */ /* 0x000fca00078e0207 */
[----:B------:R-:W-:-:S13]  /*2e060*/  ISETP.GT.AND P6, PT, R6, R0, PT ;  /* 0x000000000600720c */ /* 0x000fda0003fc4270 */
[----:B------:R-:W-:Y:S05]  /*2e070*/  @P6 BRA `(.L_x_6495) ;  /* 0x0000000000a46947 */ /* 0x000fea0003800000 */
.L_x_6498:
        /* <DEDUP_REMOVED lines=35> */
.L_x_6605:
[----:B------:R-:W-:Y:S02]  /*2e2b0*/  ULDC UR4, c[0x0][0xd38] ;  /* 0x00034e0000047ab9 */ /* 0x000fe40000000800 */
[----:B------:R-:W-:-:S04]  /*2e2c0*/  IMAD.U32 R4, RZ, RZ, UR4 ;  /* 0x00000004ff047e24 */ /* 0x000fc8000f8e00ff */
[----:B-1----:R-:W-:-:S04]  /*2e2d0*/  IMAD R7, R14, R4, RZ ;  /* 0x000000040e077224 */ /* 0x002fc800078e02ff */
[----:B------:R-:W-:-:S05]  /*2e2e0*/  IMAD.IADD R6, R7, 0x1, R6 ;  /* 0x0000000107067824 */ /* 0x000fca00078e0206 */
[----:B------:R-:W-:-:S13]  /*2e2f0*/  ISETP.GT.AND P6, PT, R6, R0, PT ;  /* 0x000000000600720c */ /* 0x000fda0003fc4270 */
[----:B------:R-:W-:Y:S05]  /*2e300*/  @!P6 BRA `(.L_x_6498) ;  /* 0xfffffffc005ce947 */ /* 0x000fea000383ffff */
.L_x_6495:
        /* <DEDUP_REMOVED lines=10> */
.L_x_6610:
[----:B------:R-:W-:-:S13]  /*2e3b0*/  ISETP.NE.AND P0, PT, R2, RZ, PT ;  /* 0x000000ff0200720c */ /* 0x000fda0003f05270 */
[----:B------:R-:W-:Y:S05]  /*2e3c0*/  @!P0 BRA `(.L_x_6500) ;  /* 0x0000000000108947 */ /* 0x000fea0003800000 */
[----:B------:R-:W-:Y:S01]  /*2e3d0*/  UMOV UR4, 0xffffffff ;  /* 0xffffffff00047882 */ /* 0x000fe20000000000 */
[----:B-1----:R-:W-:Y:S02]  /*2e3e0*/  VIADD R12, R12, 0xffffffff ;  /* 0xffffffff0c0c7836 */ /* 0x002fe40000000000 */
[----:B------:R-:W-:Y:S05]  /*2e3f0*/  BRA.DIV UR4, `(.L_x_6501) ;  /* 0x0000004604447947 */ /* 0x000fea000b800000 */
[----:B------:R4:W1:Y:S02]  /*2e400*/  SHFL.IDX PT, R24, R3, R12, 0x1f ;  /* 0x00001f0c03187589 */ /* 0x00086400000e0000 */
.L_x_6500:
        /* <DEDUP_REMOVED lines=10> */
[----:B-1----:R-:W-:Y:S01]  /*2e4b0*/  VIADD R2, R7, 0xffffffe ;  /* 0x0ffffffe07027836 */ /* 0x002fe20000000000 */
[----:B------:R-:W-:-:S06]  /*2e4c0*/  IABS R7, R25 ;  /* 0x0000001900077213 */ /* 0x000fcc0000000000 */
[----:B0---4-:R0:W1:Y:S02]  /*2e4d0*/  F2I.FTZ.U32.TRUNC.NTZ R3, R2 ;  /* 0x0000000200037305 */ /* 0x011064000021f000 */
        /* <DEDUP_REMOVED lines=8> */
[----:B------:R-:W-:Y:S02]  /*2e560*/  VIADD R3, R8, 0xffffffe ;  /* 0x0ffffffe08037836 */ /* 0x000fe40000000000 */
[----:B------:R-:W-:Y:S01]  /*2e570*/  IMAD.MOV.U32 R2, RZ, RZ, RZ ;  /* 0x000000ffff027224 */ /* 0x000fe200078e00ff */
[----:B------:R-:W-:-:S03]  /*2e580*/  ISETP.GT.U32.AND P1, PT, R4, R9, PT ;  /* 0x000000090400720c */ /* 0x000fc60003f24070 */
        /* <DEDUP_REMOVED lines=35> */
.L_x_6502:
        /* <DEDUP_REMOVED lines=60> */
.L_x_6503:
[----:B------:R-:W-:-:S05]  /*2eb80*/  LOP3.LUT R0, RZ, R3, RZ, 0x33, !PT ;  /* 0x00000003ff007212 */ /* 0x000fca00078e33ff */
[----:B------:R-:W-:Y:S01]  /*2eb90*/  IMAD.IADD R25, R25, 0x1, R0 ;  /* 0x0000000119197824 */ /* 0x000fe200078e0200 */
[----:B------:R-:W-:Y:S06]  /*2eba0*/  BRA `(.L_x_6504) ;  /* 0x00000000001c7947 */ /* 0x000fec0003800000 */
.L_x_6496:
[----:B------:R-:W-:Y:S01]  /*2ebb0*/  UMOV UR4, URZ ;  /* 0x0000003f00047c82 */ /* 0x000fe20008000000 */
[----:B------:R-:W-:Y:S01]  /*2ebc0*/  UMOV UR5, URZ ;  /* 0x0000003f00057c82 */ /* 0x000fe20008000000 */
[----:B------:R-:W-:Y:S01]  /*2ebd0*/  ULDC UR6, c[0x0][0xd3c] ;  /* 0x00034f0000067ab9 */ /* 0x000fe20000000800 */
[----:B------:R-:W-:Y:S02]  /*2ebe0*/  IMAD.MOV.U32 R24, RZ, RZ, R0 ;  /* 0x000000ffff187224 */ /* 0x000fe400078e0000 */
[----:B------:R-:W-:Y:S02]  /*2ebf0*/  IMAD.U32 R25, RZ, RZ, UR4 ;  /* 0x00000004ff197e24 */ /* 0x000fe4000f8e00ff */
[----:B------:R-:W-:Y:S02]  /*2ec00*/  IMAD.U32 R26, RZ, RZ, UR5 ;  /* 0x00000005ff1a7e24 */ /* 0x000fe4000f8e00ff */
[----:B------:R-:W-:-:S07]  /*2ec10*/  IMAD.U32 R27, RZ, RZ, UR6 ;  /* 0x00000006ff1b7e24 */ /* 0x000fce000f8e00ff */
.L_x_6504:
        /* <DEDUP_REMOVED lines=10> */
.L_x_6493:
[----:B------:R-:W-:Y:S02]  /*2ecc0*/  ULDC UR4, c[0x0][0xd3c] ;  /* 0x00034f0000047ab9 */ /* 0x000fe40000000800 */
[----:B0-----:R-:W-:-:S13]  /*2ecd0*/  ISETP.GE.AND P0, PT, R27, UR4, PT ;  /* 0x000000041b007c0c */ /* 0x001fda000bf06270 */
[----:B------:R-:W-:Y:S05]  /*2ece0*/  @!P0 BRA `(.L_x_6505) ;  /* 0xffffffa000388947 */ /* 0x000fea000383ffff */
[----:B------:R-:W-:Y:S05]  /*2ecf0*/  BSYNC B8 ;  /* 0x0000000000087941 */ /* 0x000fea0003800000 */
.L_x_6428:
[----:B-1----:R-:W5:Y:S01]  /*2ed00*/  LDL.LU R0, [R1+0x430] ;  /* 0x0004300001007983 */ /* 0x002f620000300800 */
[----:B------:R-:W-:Y:S01]  /*2ed10*/  BSSY B0, `(.L_x_6506) ;  /* 0x000000b000007945 */ /* 0x000fe20003800000 */
[----:B------:R-:W0:Y:S01]  /*2ed20*/  S2R R5, SR_CgaCtaId ;  /* 0x0000000000057919 */ /* 0x000e220000008800 */
[----:B-----5:R-:W-:-:S05]  /*2ed30*/  VIADD R0, R0, 0x1 ;  /* 0x0000000100007836 */ /* 0x020fca0000000000 */
[----:B------:R-:W-:-:S04]  /*2ed40*/  LEA.HI R2, R0, R0, RZ, 0x1 ;  /* 0x0000000000027211 */ /* 0x000fc800078f08ff */
[----:B------:R-:W-:Y:S02]  /*2ed50*/  LOP3.LUT R3, R2, 0xfffffffe, RZ, 0xc0, !PT ;  /* 0xfffffffe02037812 */ /* 0x000fe400078ec0ff */
[----:B------:R-:W-:-:S03]  /*2ed60*/  MOV R2, 0x400 ;  /* 0x0000040000027802 */ /* 0x000fc60000000f00 */
[----:B------:R-:W-:Y:S01]  /*2ed70*/  IMAD.IADD R0, R0, 0x1, -R3 ;  /* 0x0000000100007824 */ /* 0x000fe200078e0a03 */
[----:B0-----:R-:W-:-:S04]  /*2ed80*/  LEA R5, R5, R2, 0x18 ;  /* 0x0000000205057211 */ /* 0x001fc800078ec0ff */
[----:B------:R-:W-:-:S04]  /*2ed90*/  SHF.L.U32 R0, R0, 0x1f, RZ ;  /* 0x0000001f00007819 */ /* 0x000fc800000006ff */
[----:B------:R-:W0:Y:S02]  /*2eda0*/  SYNCS.PHASECHK.TRANS64.TRYWAIT P0, [R5+URZ+0x38820], R0 ;  /* 0x03882000050075a7 */ /* 0x000e24000800017f */
[----:B0-----:R-:W-:Y:S05]  /*2edb0*/  @!P0 BRA `(.L_x_6507) ;  /* 0x0000003800fc8947 */ /* 0x001fea0003800000 */
.L_x_6613:
[----:B------:R-:W-:Y:S05]  /*2edc0*/  BSYNC B0 ;  /* 0x0000000000007941 */ /* 0x000fea0003800000 */
.L_x_6506:
[----:B------:R-:W-:-:S03]  /*2edd0*/  UMOV UR4, 0xffffffff ;  /* 0xffffffff00047882 */ /* 0x000fc60000000000 */
[----:B------:R-:W-:Y:S05]  /*2ede0*/  BRA.DIV UR4, `(.L_x_6508) ;  /* 0x0000003e04047947 */ /* 0x000fea000b800000 */
[----:B0-----:R-:W0:Y:S02]  /*2edf0*/  S2R R0, SR_TID.X ;  /* 0x0000000000007919 */ /* 0x001e240000002100 */
[----:B0-----:R-:W-:-:S04]  /*2ee00*/  SHF.R.U32.HI R0, RZ, 0x5, R0 ;  /* 0x00000005ff007819 */ /* 0x001fc80000011600 */
[----:B------:R-:W-:-:S05]  /*2ee10*/  LOP3.LUT R0, R0, 0x3, RZ, 0xc0, !PT ;  /* 0x0000000300007812 */ /* 0x000fca00078ec0ff */
[----:B------:R0:W1:Y:S02]  /*2ee20*/  SHFL.IDX PT, R14, R0, RZ, 0x1f ;  /* 0x00001fff000e7589 */ /* 0x00006400000e0000 */
.L_x_6616:
[----:B-1----:R-:W-:Y:S01]  /*2ee30*/  ISETP.NE.AND P0, PT, R14, RZ, PT ;  /* 0x000000ff0e00720c */ /* 0x002fe20003f05270 */
[----:B------:R-:W-:-:S12]  /*2ee40*/  BSSY B0, `(.L_x_6509) ;  /* 0x0000026000007945 */ /* 0x000fd80003800000 */
[----:B------:R-:W-:Y:S05]  /*2ee50*/  @P0 BRA `(.L_x_6510) ;  /* 0x0000000000900947 */ /* 0x000fea0003800000 */
[----:B------:R-:W-:-:S03]  /*2ee60*/  UMOV UR4, 0xffffffff ;  /* 0xffffffff00047882 */ /* 0x000fc60000000000 */
[----:B------:R-:W-:Y:S05]  /*2ee70*/  BRA.DIV UR4, `(.L_x_6511) ;  /* 0x0000003e04147947 */ /* 0x000fea000b800000 */
[----:B------:R-:W-:-:S13]  /*2ee80*/  ELECT P6, URZ, PT ;  /* 0x00000000003f782f */ /* 0x000fda00038c0000 */
.L_x_6619:
[----:B------:R-:W-:Y:S05]  /*2ee90*/  @!P6 BRA `(.L_x_6510) ;  /* 0x000000000080e947 */ /* 0x000fea0003800000 */
[----:B0-----:R-:W5:Y:S02]  /*2eea0*/  LDL R0, [R1+0x454] ;  /* 0x0004540001007983 */ /* 0x001f640000100800 */
[----:B-----5:R-:W-:-:S13]  /*2eeb0*/  R2UR UR4, R0 ;  /* 0x00000000000472ca */ /* 0x020fda00000e0000 */
[----:B------:R-:W-:-:S06]  /*2eec0*/  ULOP3.LUT UR4, UR4, 0x2, URZ, 0xfc, !UPT ;  /* 0x0000000204047892 */ /* 0x000fcc000f8efc3f */
[----:B------:R-:W-:-:S05]  /*2eed0*/  IMAD.U32 R0, RZ, RZ, UR4 ;  /* 0x00000004ff007e24 */ /* 0x000fca000f8e00ff */
[----:B------:R-:W-:-:S13]  /*2eee0*/  ISETP.NE.AND P0, PT, R0, 0x3, PT ;  /* 0x000000030000780c */ /* 0x000fda0003f05270 */
[----:B------:R-:W-:Y:S05]  /*2eef0*/  @!P0 BRA `(.L_x_6512) ;  /* 0x0000000000048947 */ /* 0x000fea0003800000 */
[----:B------:R-:W-:Y:S01]  /*2ef00*/  BPT.TRAP 0x1 ;  /* 0x000000040000795c */ /* 0x000fe20000300000 */
.L_x_6512:
[C---:B------:R-:W-:Y:S01]  /*2ef10*/  IMAD R3, R18.reuse, 0x8, R5 ;  /* 0x0000000812037824 */ /* 0x040fe200078e0205 */
[----:B------:R-:W-:Y:S01]  /*2ef20*/  SHF.L.U32 R2, R23, 0x1f, RZ ;  /* 0x0000001f17027819 */ /* 0x000fe200000006ff */
[----:B------:R-:W-:-:S03]  /*2ef30*/  VIADD R18, R18, 0x1 ;  /* 0x0000000112127836 */ /* 0x000fc60000000000 */
[----:B------:R-:W0:Y:S02]  /*2ef40*/  SYNCS.PHASECHK.TRANS64.TRYWAIT P1, [R3+URZ+0x38840], R2 ;  /* 0x03884002030075a7 */ /* 0x000e24000802017f */
[----:B------:R-:W-:-:S04]  /*2ef50*/  ISETP.NE.AND P2, PT, R18, 0x2, PT ;  /* 0x000000021200780c */ /* 0x000fc80003f45270 */
[----:B------:R-:W-:Y:S01]  /*2ef60*/  SEL R0, RZ, 0x1, P2 ;  /* 0x00000001ff007807 */ /* 0x000fe20001000000 */
[----:B0-----:R-:W-:Y:S08]  /*2ef70*/  @!P1 BRA `(.L_x_6513) ;  /* 0x0000003800f49947 */ /* 0x001ff00003800000 */
.L_x_6620:
[----:B------:R-:W-:Y:S02]  /*2ef80*/  SEL R18, R18, RZ, P2 ;  /* 0x000000ff12127207 */ /* 0x000fe40001000000 */
[----:B------:R-:W-:Y:S01]  /*2ef90*/  LOP3.LUT R0, R23, R0, RZ, 0x3c, !PT ;  /* 0x0000000017007212 */ /* 0x000fe200078e3cff */
[----:B------:R-:W-:Y:S06]  /*2efa0*/  @!P0 BRA `(.L_x_6514) ;  /* 0x0000000000048947 */ /* 0x000fec0003800000 */
[----:B------:R-:W-:Y:S01]  /*2efb0*/  BPT.TRAP 0x1 ;  /* 0x000000040000795c */ /* 0x000fe20000300000 */
.L_x_6514:
[----:B------:R-:W-:Y:S01]  /*2efc0*/  IMAD R5, R18, 0x8, R5 ;  /* 0x0000000812057824 */ /* 0x000fe200078e0205 */
[----:B------:R-:W-:-:S04]  /*2efd0*/  SHF.L.U32 R0, R0, 0x1f, RZ ;  /* 0x0000001f00007819 */ /* 0x000fc800000006ff */
[----:B------:R-:W1:Y:S02]  /*2efe0*/  SYNCS.PHASECHK.TRANS64.TRYWAIT P1, [R5+URZ+0x38840], R0 ;  /* 0x03884000050075a7 */ /* 0x000e64000802017f */
[----:B-1----:R-:W-:Y:S05]  /*2eff0*/  @!P1 BRA `(.L_x_6515) ;  /* 0x0000003800e89947 */ /* 0x002fea0003800000 */
.L_x_6621:
[----:B------:R-:W-:Y:S05]  /*2f000*/  @!P0 BRA `(.L_x_6516) ;  /* 0x0000000000048947 */ /* 0x000fea0003800000 */
[----:B------:R-:W-:Y:S01]  /*2f010*/  BPT.TRAP 0x1 ;  /* 0x000000040000795c */ /* 0x000fe20000300000 */
.L_x_6516:
[----:B------:R-:W5:Y:S02]  /*2f020*/  SYNCS.PHASECHK.TRANS64.TRYWAIT P1, [R3+URZ+0x38860], R2 ;  /* 0x03886002030075a7 */ /* 0x000f64000802017f */
[----:B-----5:R-:W-:Y:S05]  /*2f030*/  @!P1 BRA `(.L_x_6517) ;  /* 0x0000003800ec9947 */ /* 0x020fea0003800000 */
.L_x_6622:
[----:B------:R-:W-:Y:S05]  /*2f040*/  @!P0 BRA `(.L_x_6518) ;  /* 0x0000000000048947 */ /* 0x000fea0003800000 */
[----:B------:R-:W-:Y:S01]  /*2f050*/  BPT.TRAP 0x1 ;  /* 0x000000040000795c */ /* 0x000fe20000300000 */
.L_x_6518:
[----:B------:R0:W0:Y:S02]  /*2f060*/  SYNCS.PHASECHK.TRANS64.TRYWAIT P0, [R5+URZ+0x38860], R0 ;  /* 0x03886000050075a7 */ /* 0x000024000800017f */
[----:B0-----:R-:W-:Y:S05]  /*2f070*/  @!P0 NANOSLEEP.SYNCS 0x989680 ;  /* 0x009896800000895d */ /* 0x001fea0003900000 */
[----:B------:R-:W0:Y:S02]  /*2f080*/  @!P0 SYNCS.PHASECHK.TRANS64 P0, [R5+URZ+0x38860], R0 ;  /* 0x03886000050085a7 */ /* 0x000e24000800007f */
[----:B0-----:R-:W-:Y:S05]  /*2f090*/  @!P0 BRA `(.L_x_6518) ;  /* 0xfffffffc00f08947 */ /* 0x001fea000383ffff */
.L_x_6510:
[----:B------:R-:W-:Y:S05]  /*2f0a0*/  BSYNC B0 ;  /* 0x0000000000007941 */ /* 0x000fea0003800000 */
.L_x_6509:
[----:B------:R-:W-:Y:S05]  /*2f0b0*/  EXIT ;  /* 0x000000000000794d */ /* 0x000fea0003800000 */
.L_x_6299:
[----:B0-----:R-:W-:-:S04]  /*2f0c0*/  IMAD.U32 R3, RZ, RZ, UR44 ;  /* 0x0000002cff037e24 */ /* 0x001fc8000f8e00ff */
[----:B------:R0:W1:Y:S03]  /*2f0d0*/  SYNCS.PHASECHK.TRANS64.TRYWAIT P0, [R3+URZ+0x38800], R0 ;  /* 0x03880000030075a7 */ /* 0x000066000800017f */
[----:B-1----:R-:W-:Y:S05]  /*2f0e0*/  @!P0 NANOSLEEP.SYNCS 0x989680 ;  /* 0x009896800000895d */ /* 0x002fea0003900000 */
[----:B------:R-:W1:Y:S02]  /*2f0f0*/  @!P0 SYNCS.PHASECHK.TRANS64 P0, [R3+URZ+0x38800], R0 ;  /* 0x03880000030085a7 */ /* 0x000e64000800007f */
[----:B-1----:R-:W-:Y:S05]  /*2f100*/  @!P0 BRA `(.L_x_6299) ;  /* 0xfffffffc00ec8947 */ /* 0x002fea000383ffff */
[----:B------:R-:W-:Y:S05]  /*2f110*/  BRA `(.L_x_6519) ;  /* 0xfffffdc000ac7947 */ /* 0x000fea000383ffff */
.L_x_6306:
[----:B-1----:R1:W2:Y:S02]  /*2f120*/  SYNCS.PHASECHK.TRANS64.TRYWAIT P0, [R20+URZ], R21 ;  /* 0x00000015140075a7 */ /* 0x0022a4000800017f */
[----:B--2---:R-:W-:Y:S05]  /*2f130*/  @!P0 NANOSLEEP.SYNCS 0x989680 ;  /* 0x009896800000895d */ /* 0x004fea0003900000 */
[----:B------:R-:W2:Y:S02]  /*2f140*/  @!P0 SYNCS.PHASECHK.TRANS64 P0, [R20+URZ], R21 ;  /* 0x00000015140085a7 */ /* 0x000ea4000800007f */
[----:B--2---:R-:W-:Y:S05]  /*2f150*/  @!P0 BRA `(.L_x_6306) ;  /* 0xfffffffc00f08947 */ /* 0x004fea000383ffff */
[----:B------:R-:W-:Y:S05]  /*2f160*/  BRA `(.L_x_6305) ;  /* 0xfffffdc400dc7947 */ /* 0x000fea000383ffff */
.L_x_6308:
[----:B0-----:R-:W-:-:S04]  /*2f170*/  IMAD.U32 R4, RZ, RZ, UR44 ;  /* 0x0000002cff047e24 */ /* 0x001fc8000f8e00ff */
[----:B------:R0:W1:Y:S03]  /*2f180*/  SYNCS.PHASECHK.TRANS64.TRYWAIT P0, [R4+URZ+0x38810], R3 ;  /* 0x03881003040075a7 */ /* 0x000066000800017f */
[----:B-1----:R-:W-:Y:S05]  /*2f190*/  @!P0 NANOSLEEP.SYNCS 0x989680 ;  /* 0x009896800000895d */ /* 0x002fea0003900000 */
[----:B------:R-:W1:Y:S02]  /*2f1a0*/  @!P0 SYNCS.PHASECHK.TRANS64 P0, [R4+URZ+0x38810], R3 ;  /* 0x03881003040085a7 */ /* 0x000e64000800007f */
[----:B-1----:R-:W-:Y:S05]  /*2f1b0*/  @!P0 BRA `(.L_x_6308) ;  /* 0xfffffffc00ec8947 */ /* 0x002fea000383ffff */
[----:B------:R-:W-:Y:S05]  /*2f1c0*/  BRA `(.L_x_6520) ;  /* 0xfffffdc800b07947 */ /* 0x000fea000383ffff */
.L_x_6315:
[----:B-1----:R1:W2:Y:S02]  /*2f1d0*/  SYNCS.PHASECHK.TRANS64.TRYWAIT P0, [R12+URZ], R13 ;  /* 0x0000000d0c0075a7 */ /* 0x0022a4000800017f */
[----:B--2---:R-:W-:Y:S05]  /*2f1e0*/  @!P0 NANOSLEEP.SYNCS 0x989680 ;  /* 0x009896800000895d */ /* 0x004fea0003900000 */
[----:B------:R-:W2:Y:S02]  /*2f1f0*/  @!P0 SYNCS.PHASECHK.TRANS64 P0, [R12+URZ], R13 ;  /* 0x0000000d0c0085a7 */ /* 0x000ea4000800007f */
[----:B--2---:R-:W-:Y:S05]  /*2f200*/  @!P0 BRA `(.L_x_6315) ;  /* 0xfffffffc00f08947 */ /* 0x004fea000383ffff */
[----:B------:R-:W-:Y:S05]  /*2f210*/  BRA `(.L_x_6314) ;  /* 0xfffffdc800f47947 */ /* 0x000fea000383ffff */
.L_x_6349:
[----:B-1----:R1:W2:Y:S02]  /*2f220*/  SYNCS.PHASECHK.TRANS64.TRYWAIT P0, [R8+URZ], R9 ;  /* 0x00000009080075a7 */ /* 0x0022a4000800017f */
[----:B--2---:R-:W-:Y:S05]  /*2f230*/  @!P0 NANOSLEEP.SYNCS 0x989680 ;  /* 0x009896800000895d */ /* 0x004fea0003900000 */
[----:B------:R-:W2:Y:S02]  /*2f240*/  @!P0 SYNCS.PHASECHK.TRANS64 P0, [R8+URZ], R9 ;  /* 0x00000009080085a7 */ /* 0x000ea4000800007f */
[----:B--2---:R-:W-:Y:S05]  /*2f250*/  @!P0 BRA `(.L_x_6349) ;  /* 0xfffffffc00f08947 */ /* 0x004fea000383ffff */
[----:B------:R-:W-:Y:S05]  /*2f260*/  BRA `(.L_x_6348) ;  /* 0xfffffe3400e07947 */ /* 0x000fea000383ffff */
.L_x_6356:
[----:B-1----:R1:W2:Y:S02]  /*2f270*/  SYNCS.PHASECHK.TRANS64.TRYWAIT P0, [R4+URZ], R5 ;  /* 0x00000005040075a7 */ /* 0x0022a4000800017f */
[----:B--2---:R-:W-:Y:S05]  /*2f280*/  @!P0 NANOSLEEP.SYNCS 0x989680 ;  /* 0x009896800000895d */ /* 0x004fea0003900000 */
[----:B------:R-:W2:Y:S02]  /*2f290*/  @!P0 SYNCS.PHASECHK.TRANS64 P0, [R4+URZ], R5 ;  /* 0x00000005040085a7 */ /* 0x000ea4000800007f */
[----:B--2---:R-:W-:Y:S05]  /*2f2a0*/  @!P0 BRA `(.L_x_6356) ;  /* 0xfffffffc00f08947 */ /* 0x004fea000383ffff */
[----:B------:R-:W-:Y:S05]  /*2f2b0*/  BRA `(.L_x_6355) ;  /* 0xfffffe3800ec7947 */ /* 0x000fea000383ffff */
.L_x_6373:
[----:B-1----:R1:W2:Y:S02]  /*2f2c0*/  SYNCS.PHASECHK.TRANS64.TRYWAIT P0, [R8+URZ], R9 ;  /* 0x00000009080075a7 */ /* 0x0022a4000800017f */
[----:B--2---:R-:W-:Y:S05]  /*2f2d0*/  @!P0 NANOSLEEP.SYNCS 0x989680 ;  /* 0x009896800000895d */ /* 0x004fea0003900000 */
[----:B------:R-:W2:Y:S02]  /*2f2e0*/  @!P0 SYNCS.PHASECHK.TRANS64 P0, [R8+URZ], R9 ;  /* 0x00000009080085a7 */ /* 0x000ea4000800007f */
[----:B--2---:R-:W-:Y:S05]  /*2f2f0*/  @!P0 BRA `(.L_x_6373) ;  /* 0xfffffffc00f08947 */ /* 0x004fea000383ffff */
[----:B------:R-:W-:Y:S05]  /*2f300*/  BRA `(.L_x_6372) ;  /* 0xfffffea800047947 */ /* 0x000fea000383ffff */
.L_x_6380:
[----:B-1----:R1:W2:Y:S02]  /*2f310*/  SYNCS.PHASECHK.TRANS64.TRYWAIT P0, [R4+URZ], R5 ;  /* 0x00000005040075a7 */ /* 0x0022a4000800017f */
[----:B--2---:R-:W-:Y:S05]  /*2f320*/  @!P0 NANOSLEEP.SYNCS 0x989680 ;  /* 0x009896800000895d */ /* 0x004fea0003900000 */
[----:B------:R-:W2:Y:S02]  /*2f330*/  @!P0 SYNCS.PHASECHK.TRANS64 P0, [R4+URZ], R5 ;  /* 0x00000005040085a7 */ /* 0x000ea4000800007f */
[----:B--2---:R-:W-:Y:S05]  /*2f340*/  @!P0 BRA `(.L_x_6380) ;  /* 0xfffffffc00f08947 */ /* 0x004fea000383ffff */
[----:B------:R-:W-:Y:S05]  /*2f350*/  BRA `(.L_x_6379) ;  /* 0xfffffeac00107947 */ /* 0x000fea000383ffff */
.L_x_6450:
        /* <DEDUP_REMOVED lines=11> */
.L_x_6522:
[----:B------:R-:W-:Y:S05]  /*2f410*/  BSYNC B0 ;  /* 0x0000000000007941 */ /* 0x000fea0003800000 */
.L_x_6521:
[----:B------:R-:W-:Y:S05]  /*2f420*/  BRA `(.L_x_6523) ;  /* 0xffffffac00287947 */ /* 0x000fea000383ffff */
.L_x_6453:
[----:B0-----:R0:W1:Y:S02]  /*2f430*/  SYNCS.PHASECHK.TRANS64.TRYWAIT P0, [R22+URZ+0x38840], R0 ;  /* 0x03884000160075a7 */ /* 0x001064000800017f */
[----:B-1----:R-:W-:Y:S05]  /*2f440*/  @!P0 NANOSLEEP.SYNCS 0x989680 ;  /* 0x009896800000895d */ /* 0x002fea0003900000 */
[----:B------:R-:W1:Y:S02]  /*2f450*/  @!P0 SYNCS.PHASECHK.TRANS64 P0, [R22+URZ+0x38840], R0 ;  /* 0x03884000160085a7 */ /* 0x000e64000800007f */
[----:B-1----:R-:W-:Y:S05]  /*2f460*/  @!P0 BRA `(.L_x_6453) ;  /* 0xfffffffc00f08947 */ /* 0x002fea000383ffff */
[----:B------:R-:W-:Y:S05]  /*2f470*/  BRA `(.L_x_6524) ;  /* 0xffffffb000247947 */ /* 0x000fea000383ffff */
.L_x_6454:
        /* <DEDUP_REMOVED lines=8> */
.L_x_6526:
[----:B------:R-:W-:Y:S05]  /*2f500*/  BSYNC B0 ;  /* 0x0000000000007941 */ /* 0x000fea0003800000 */
.L_x_6525:
        /* <DEDUP_REMOVED lines=9> */
.L_x_6527:
[----:B------:R-:W-:Y:S02]  /*2f5a0*/  IMAD.MOV.U32 R13, RZ, RZ, R5 ;  /* 0x000000ffff0d7224 */ /* 0x000fe400078e0005 */
[----:B------:R-:W-:Y:S02]  /*2f5b0*/  IMAD.MOV.U32 R12, RZ, RZ, 0x1 ;  /* 0x00000001ff0c7424 */ /* 0x000fe400078e00ff */
[----:B------:R-:W-:-:S07]  /*2f5c0*/  IMAD.MOV.U32 R3, RZ, RZ, R14 ;  /* 0x000000ffff037224 */ /* 0x000fce00078e000e */
[----:B------:R-:W-:Y:S05]  /*2f5d0*/  WARPSYNC.COLLECTIVE R15, `(.L_x_6528) ;  /* 0x000000000f087348 */ /* 0x000fea0003c00000 */
[----:B------:R0:W1:Y:S02]  /*2f5e0*/  SHFL.IDX P6, R14, R13, R12, R11 ;  /* 0x0000000c0d0e7389 */ /* 0x00006400000c000b */
[----:B01----:R-:W-:Y:S01]  /*2f5f0*/  ENDCOLLECTIVE ;  /* 0x000000000000791b */ /* 0x003fe20003800000 */
.L_x_6528:
        /* <DEDUP_REMOVED lines=15> */
.L_x_6529:
[----:B------:R-:W-:Y:S02]  /*2f6f0*/  @P0 IMAD R6, R4, 0x2, R17 ;  /* 0x0000000204060824 */ /* 0x000fe400078e0211 */
[----:B------:R-:W-:Y:S02]  /*2f700*/  IMAD.MOV.U32 R13, RZ, RZ, R5 ;  /* 0x000000ffff0d7224 */ /* 0x000fe400078e0005 */
[----:B------:R-:W-:Y:S02]  /*2f710*/  IMAD.MOV.U32 R12, RZ, RZ, 0x2 ;  /* 0x00000002ff0c7424 */ /* 0x000fe400078e00ff */
[----:B------:R-:W-:-:S07]  /*2f720*/  IMAD.MOV.U32 R3, RZ, RZ, R14 ;  /* 0x000000ffff037224 */ /* 0x000fce00078e000e */
[----:B------:R-:W-:Y:S05]  /*2f730*/  WARPSYNC.COLLECTIVE R15, `(.L_x_6530) ;  /* 0x000000000f087348 */ /* 0x000fea0003c00000 */
[----:B------:R0:W1:Y:S02]  /*2f740*/  SHFL.IDX P6, R14, R13, R12, R11 ;  /* 0x0000000c0d0e7389 */ /* 0x00006400000c000b */
[----:B01----:R-:W-:Y:S01]  /*2f750*/  ENDCOLLECTIVE ;  /* 0x000000000000791b */ /* 0x003fe20003800000 */
.L_x_6530:
        /* <DEDUP_REMOVED lines=15> */
.L_x_6531:
[----:B------:R-:W-:Y:S02]  /*2f850*/  @P0 IMAD R6, R4, 0x2, R17 ;  /* 0x0000000204060824 */ /* 0x000fe400078e0211 */
[----:B------:R-:W-:Y:S02]  /*2f860*/  IMAD.MOV.U32 R13, RZ, RZ, R5 ;  /* 0x000000ffff0d7224 */ /* 0x000fe400078e0005 */
[----:B------:R-:W-:Y:S02]  /*2f870*/  IMAD.MOV.U32 R12, RZ, RZ, 0x3 ;  /* 0x00000003ff0c7424 */ /* 0x000fe400078e00ff */
[----:B------:R-:W-:-:S07]  /*2f880*/  IMAD.MOV.U32 R3, RZ, RZ, R14 ;  /* 0x000000ffff037224 */ /* 0x000fce00078e000e */
[----:B------:R-:W-:Y:S05]  /*2f890*/  WARPSYNC.COLLECTIVE R15, `(.L_x_6532) ;  /* 0x000000000f087348 */ /* 0x000fea0003c00000 */
[----:B------:R0:W1:Y:S02]  /*2f8a0*/  SHFL.IDX P6, R14, R13, R12, R11 ;  /* 0x0000000c0d0e7389 */ /* 0x00006400000c000b */
[----:B01----:R-:W-:Y:S01]  /*2f8b0*/  ENDCOLLECTIVE ;  /* 0x000000000000791b */ /* 0x003fe20003800000 */
.L_x_6532:
        /* <DEDUP_REMOVED lines=10> */
.L_x_6533:
[----:B------:R-:W-:Y:S01]  /*2f960*/  @!PT LDS RZ, [RZ] ;  /* 0x00000000fffff984 */ /* 0x000fe20000000800 */
[----:B------:R-:W-:Y:S01]  /*2f970*/  @!PT LDS RZ, [RZ] ;  /* 0x00000000fffff984 */ /* 0x000fe20000000800 */
[----:B------:R-:W-:Y:S01]  /*2f980*/  @!PT LDS RZ, [RZ] ;  /* 0x00000000fffff984 */ /* 0x000fe20000000800 */
[----:B------:R0:W-:Y:S01]  /*2f990*/  @P0 LDGSTS.E.BYPASS.LTC128B.128 [R6+0x23400], desc[UR36][R2.64], !P2 ;  /* 0x2340000002060fae */ /* 0x0001e2000d101d64 */
[----:B------:R-:W-:Y:S01]  /*2f9a0*/  IMAD.MOV.U32 R0, RZ, RZ, R14 ;  /* 0x000000ffff007224 */ /* 0x000fe200078e000e */
[----:B------:R-:W-:Y:S06]  /*2f9b0*/  BRA `(.L_x_6534) ;  /* 0xffffffac00d87947 */ /* 0x000fec000383ffff */
.L_x_6459:
[----:B------:R-:W-:Y:S01]  /*2f9c0*/  IMAD.MOV.U32 R13, RZ, RZ, R2 ;  /* 0x000000ffff0d7224 */ /* 0x000fe200078e0002 */
[----:B------:R-:W-:Y:S01]  /*2f9d0*/  LOP3.LUT R16, R16, 0xfffffeff, RZ, 0xc0, !PT ;  /* 0xfffffeff10107812 */ /* 0x000fe200078ec0ff */
        /* <DEDUP_REMOVED lines=8> */
.L_x_6535:
        /* <DEDUP_REMOVED lines=9> */
.L_x_6536:
[----:B------:R-:W-:Y:S02]  /*2faf0*/  IMAD.MOV.U32 R13, RZ, RZ, R2 ;  /* 0x000000ffff0d7224 */ /* 0x000fe400078e0002 */
[----:B------:R-:W-:Y:S02]  /*2fb00*/  IMAD.MOV.U32 R12, RZ, RZ, 0x1 ;  /* 0x00000001ff0c7424 */ /* 0x000fe400078e00ff */
[----:B------:R-:W-:-:S07]  /*2fb10*/  IMAD.MOV.U32 R5, RZ, RZ, R14 ;  /* 0x000000ffff057224 */ /* 0x000fce00078e000e */
[----:B------:R-:W-:Y:S05]  /*2fb20*/  WARPSYNC.COLLECTIVE R15, `(.L_x_6537) ;  /* 0x000000000f087348 */ /* 0x000fea0003c00000 */
[----:B------:R0:W1:Y:S02]  /*2fb30*/  SHFL.IDX P6, R14, R13, R12, R11 ;  /* 0x0000000c0d0e7389 */ /* 0x00006400000c000b */
[----:B01----:R-:W-:Y:S01]  /*2fb40*/  ENDCOLLECTIVE ;  /* 0x000000000000791b */ /* 0x003fe20003800000 */
.L_x_6537:
        /* <DEDUP_REMOVED lines=15> */
.L_x_6538:
        /* <DEDUP_REMOVED lines=8> */
.L_x_6539:
        /* <DEDUP_REMOVED lines=16> */
.L_x_6540:
[----:B------:R-:W-:Y:S01]  /*2fdc0*/  @P2 LOP3.LUT R16, R16, 0x40, RZ, 0xfc, !PT ;  /* 0x0000004010102812 */ /* 0x000fe200078efcff */
[----:B------:R-:W-:Y:S02]  /*2fdd0*/  IMAD.MOV.U32 R13, RZ, RZ, R2 ;  /* 0x000000ffff0d7224 */ /* 0x000fe400078e0002 */
[----:B------:R-:W-:Y:S02]  /*2fde0*/  IMAD.MOV.U32 R12, RZ, RZ, 0x3 ;  /* 0x00000003ff0c7424 */ /* 0x000fe400078e00ff */
[----:B------:R-:W-:-:S07]  /*2fdf0*/  IMAD.MOV.U32 R5, RZ, RZ, R14 ;  /* 0x000000ffff057224 */ /* 0x000fce00078e000e */
[----:B------:R-:W-:Y:S05]  /*2fe00*/  WARPSYNC.COLLECTIVE R15, `(.L_x_6541) ;  /* 0x000000000f087348 */ /* 0x000fea0003c00000 */
[----:B------:R0:W1:Y:S02]  /*2fe10*/  SHFL.IDX P6, R14, R13, R12, R11 ;  /* 0x0000000c0d0e7389 */ /* 0x00006400000c000b */
[----:B01----:R-:W-:Y:S01]  /*2fe20*/  ENDCOLLECTIVE ;  /* 0x000000000000791b */ /* 0x003fe20003800000 */
.L_x_6541:
        /* <DEDUP_REMOVED lines=14> */
.L_x_6542:
[----:B------:R-:W-:Y:S01]  /*2ff10*/  IMAD.MOV.U32 R0, RZ, RZ, R14 ;  /* 0x000000ffff007224 */ /* 0x000fe200078e000e */
[----:B------:R-:W-:Y:S06]  /*2ff20*/  BRA `(.L_x_6543) ;  /* 0xffffffb000d87947 */ /* 0x000fec000383ffff */
.L_x_6463:
        /* <DEDUP_REMOVED lines=47> */
.L_x_6545:
[----:B------:R-:W-:Y:S05]  /*30220*/  BSYNC B0 ;  /* 0x0000000000007941 */ /* 0x000fea0003800000 */
.L_x_6544:
        /* <DEDUP_REMOVED lines=11> */
.L_x_6546:
        /* <DEDUP_REMOVED lines=39> */
.L_x_6547:
[----:B------:R-:W-:Y:S02]  /*30550*/  IMAD.MOV.U32 R13, RZ, RZ, R0 ;  /* 0x000000ffff0d7224 */ /* 0x000fe400078e0000 */
[----:B------:R-:W-:-:S07]  /*30560*/  IMAD.MOV.U32 R7, RZ, RZ, R14 ;  /* 0x000000ffff077224 */ /* 0x000fce00078e000e */
[----:B------:R-:W-:Y:S05]  /*30570*/  WARPSYNC.COLLECTIVE R15, `(.L_x_6548) ;  /* 0x000000000f087348 */ /* 0x000fea0003c00000 */
[----:B------:R0:W1:Y:S02]  /*30580*/  SHFL.IDX P6, R14, R13, R12, R11 ;  /* 0x0000000c0d0e7389 */ /* 0x00006400000c000b */
[----:B01----:R-:W-:Y:S01]  /*30590*/  ENDCOLLECTIVE ;  /* 0x000000000000791b */ /* 0x003fe20003800000 */
.L_x_6548:
        /* <DEDUP_REMOVED lines=33> */
.L_x_6549:
[----:B------:R-:W-:Y:S02]  /*307b0*/  IMAD.MOV.U32 R13, RZ, RZ, R0 ;  /* 0x000000ffff0d7224 */ /* 0x000fe400078e0000 */
[----:B------:R-:W-:-:S07]  /*307c0*/  IMAD.MOV.U32 R7, RZ, RZ, R14 ;  /* 0x000000ffff077224 */ /* 0x000fce00078e000e */
[----:B------:R-:W-:Y:S05]  /*307d0*/  WARPSYNC.COLLECTIVE R15, `(.L_x_6550) ;  /* 0x000000000f087348 */ /* 0x000fea0003c00000 */
[----:B------:R0:W1:Y:S02]  /*307e0*/  SHFL.IDX P6, R14, R13, R12, R11 ;  /* 0x0000000c0d0e7389 */ /* 0x00006400000c000b */
[----:B01----:R-:W-:Y:S01]  /*307f0*/  ENDCOLLECTIVE ;  /* 0x000000000000791b */ /* 0x003fe20003800000 */
.L_x_6550:
        /* <DEDUP_REMOVED lines=27> */
.L_x_6551:
[----:B------:R-:W-:Y:S02]  /*309b0*/  IMAD.MOV.U32 R13, RZ, RZ, R0 ;  /* 0x000000ffff0d7224 */ /* 0x000fe400078e0000 */
[----:B------:R-:W-:-:S07]  /*309c0*/  IMAD.MOV.U32 R6, RZ, RZ, R14 ;  /* 0x000000ffff067224 */ /* 0x000fce00078e000e */
[----:B------:R-:W-:Y:S05]  /*309d0*/  WARPSYNC.COLLECTIVE R15, `(.L_x_6552) ;  /* 0x000000000f087348 */ /* 0x000fea0003c00000 */
[----:B------:R0:W1:Y:S02]  /*309e0*/  SHFL.IDX P6, R14, R13, R12, R11 ;  /* 0x0000000c0d0e7389 */ /* 0x00006400000c000b */
[----:B01----:R-:W-:Y:S01]  /*309f0*/  ENDCOLLECTIVE ;  /* 0x000000000000791b */ /* 0x003fe20003800000 */
.L_x_6552:
[----:B------:R-:W-:Y:S01]  /*30a00*/  IMAD.MOV.U32 R0, RZ, RZ, R14 ;  /* 0x000000ffff007224 */ /* 0x000fe200078e000e */
[----:B------:R-:W-:Y:S06]  /*30a10*/  BRA `(.L_x_6553) ;  /* 0xffffffb400487947 */ /* 0x000fec000383ffff */
.L_x_6468:
[----:B0-----:R0:W1:Y:S02]  /*30a20*/  SYNCS.PHASECHK.TRANS64.TRYWAIT P0, [R17+URZ+0x38820], R0 ;  /* 0x03882000110075a7 */ /* 0x001064000800017f */
[----:B-1----:R-:W-:Y:S05]  /*30a30*/  @!P0 NANOSLEEP.SYNCS 0x989680 ;  /* 0x009896800000895d */ /* 0x002fea0003900000 */
[----:B------:R-:W1:Y:S02]  /*30a40*/  @!P0 SYNCS.PHASECHK.TRANS64 P0, [R17+URZ+0x38820], R0 ;  /* 0x03882000110085a7 */ /* 0x000e64000800007f */
[----:B-1----:R-:W-:Y:S05]  /*30a50*/  @!P0 BRA `(.L_x_6468) ;  /* 0xfffffffc00f08947 */ /* 0x002fea000383ffff */
[----:B------:R-:W-:Y:S05]  /*30a60*/  BRA `(.L_x_6554) ;  /* 0xffffffb400e47947 */ /* 0x000fea000383ffff */
.L_x_6471:
[----:B0-----:R0:W1:Y:S02]  /*30a70*/  SYNCS.PHASECHK.TRANS64.TRYWAIT P0, [R22+URZ+0x38860], R0 ;  /* 0x03886000160075a7 */ /* 0x001064000800017f */
[----:B-1----:R-:W-:Y:S05]  /*30a80*/  @!P0 NANOSLEEP.SYNCS 0x989680 ;  /* 0x009896800000895d */ /* 0x002fea0003900000 */
[----:B------:R-:W1:Y:S02]  /*30a90*/  @!P0 SYNCS.PHASECHK.TRANS64 P0, [R22+URZ+0x38860], R0 ;  /* 0x03886000160085a7 */ /* 0x000e64000800007f */
[----:B-1----:R-:W-:Y:S05]  /*30aa0*/  @!P0 BRA `(.L_x_6471) ;  /* 0xfffffffc00f08947 */ /* 0x002fea000383ffff */
[----:B------:R-:W-:Y:S05]  /*30ab0*/  BRA `(.L_x_6555) ;  /* 0xffffffb400f07947 */ /* 0x000fea000383ffff */
.L_x_6472:
        /* <DEDUP_REMOVED lines=8> */
.L_x_6557:
[----:B------:R-:W-:Y:S05]  /*30b40*/  BSYNC B0 ;  /* 0x0000000000007941 */ /* 0x000fea0003800000 */
.L_x_6556:
        /* <DEDUP_REMOVED lines=15> */
.L_x_6558:
        /* <DEDUP_REMOVED lines=39> */
.L_x_6559:
[----:B------:R-:W-:Y:S02]  /*30eb0*/  IMAD.MOV.U32 R13, RZ, RZ, R4 ;  /* 0x000000ffff0d7224 */ /* 0x000fe400078e0004 */
[----:B------:R-:W-:-:S07]  /*30ec0*/  IMAD.MOV.U32 R3, RZ, RZ, R14 ;  /* 0x000000ffff037224 */ /* 0x000fce00078e000e */
[----:B------:R-:W-:Y:S05]  /*30ed0*/  WARPSYNC.COLLECTIVE R15, `(.L_x_6560) ;  /* 0x000000000f087348 */ /* 0x000fea0003c00000 */
[----:B------:R0:W1:Y:S02]  /*30ee0*/  SHFL.IDX P6, R14, R13, R12, R11 ;  /* 0x0000000c0d0e7389 */ /* 0x00006400000c000b */
[----:B01----:R-:W-:Y:S01]  /*30ef0*/  ENDCOLLECTIVE ;  /* 0x000000000000791b */ /* 0x003fe20003800000 */
.L_x_6560:
        /* <DEDUP_REMOVED lines=29> */
.L_x_6561:
[----:B------:R-:W-:Y:S02]  /*310d0*/  IMAD.MOV.U32 R13, RZ, RZ, R4 ;  /* 0x000000ffff0d7224 */ /* 0x000fe400078e0004 */
[----:B------:R-:W-:-:S07]  /*310e0*/  IMAD.MOV.U32 R7, RZ, RZ, R14 ;  /* 0x000000ffff077224 */ /* 0x000fce00078e000e */
[----:B------:R-:W-:Y:S05]  /*310f0*/  WARPSYNC.COLLECTIVE R15, `(.L_x_6562) ;  /* 0x000000000f087348 */ /* 0x000fea0003c00000 */
[----:B------:R0:W1:Y:S02]  /*31100*/  SHFL.IDX P6, R14, R13, R12, R11 ;  /* 0x0000000c0d0e7389 */ /* 0x00006400000c000b */
[----:B01----:R-:W-:Y:S01]  /*31110*/  ENDCOLLECTIVE ;  /* 0x000000000000791b */ /* 0x003fe20003800000 */
.L_x_6562:
        /* <DEDUP_REMOVED lines=29> */
.L_x_6563:
[----:B------:R-:W-:Y:S02]  /*312f0*/  IMAD.MOV.U32 R13, RZ, RZ, R4 ;  /* 0x000000ffff0d7224 */ /* 0x000fe400078e0004 */
[----:B------:R-:W-:-:S07]  /*31300*/  IMAD.MOV.U32 R6, RZ, RZ, R14 ;  /* 0x000000ffff067224 */ /* 0x000fce00078e000e */
[----:B------:R-:W-:Y:S05]  /*31310*/  WARPSYNC.COLLECTIVE R15, `(.L_x_6564) ;  /* 0x000000000f087348 */ /* 0x000fea0003c00000 */
[----:B------:R0:W1:Y:S02]  /*31320*/  SHFL.IDX P6, R14, R13, R12, R11 ;  /* 0x0000000c0d0e7389 */ /* 0x00006400000c000b */
[----:B01----:R-:W-:Y:S01]  /*31330*/  ENDCOLLECTIVE ;  /* 0x000000000000791b */ /* 0x003fe20003800000 */
.L_x_6564:
[----:B------:R-:W-:Y:S01]  /*31340*/  IMAD.MOV.U32 R2, RZ, RZ, R14 ;  /* 0x000000ffff027224 */ /* 0x000fe200078e000e */
[----:B------:R-:W-:Y:S06]  /*31350*/  BRA `(.L_x_6565) ;  /* 0xffffffb4007c7947 */ /* 0x000fec000383ffff */
.L_x_6479:
[----:B0-----:R0:W1:Y:S02]  /*31360*/  SYNCS.PHASECHK.TRANS64.TRYWAIT P0, [R6+URZ+0x38840], R20 ;  /* 0x03884014060075a7 */ /* 0x001064000800017f */
[----:B-1----:R-:W-:Y:S05]  /*31370*/  @!P0 NANOSLEEP.SYNCS 0x989680 ;  /* 0x009896800000895d */ /* 0x002fea0003900000 */
[----:B------:R-:W1:Y:S02]  /*31380*/  @!P0 SYNCS.PHASECHK.TRANS64 P0, [R6+URZ+0x38840], R20 ;  /* 0x03884014060085a7 */ /* 0x000e64000800007f */
[----:B-1----:R-:W-:Y:S05]  /*31390*/  @!P0 BRA `(.L_x_6479) ;  /* 0xfffffffc00f08947 */ /* 0x002fea000383ffff */
[----:B------:R-:W-:Y:S05]  /*313a0*/  BRA `(.L_x_6566) ;  /* 0xffffffbc00087947 */ /* 0x000fea000383ffff */
.L_x_6480:
        /* <DEDUP_REMOVED lines=8> */
.L_x_6568:
[----:B------:R-:W-:Y:S05]  /*31430*/  BSYNC B1 ;  /* 0x0000000000017941 */ /* 0x000fea0003800000 */
.L_x_6567:
        /* <DEDUP_REMOVED lines=9> */
.L_x_6569:
[----:B------:R-:W-:Y:S02]  /*314d0*/  IMAD.MOV.U32 R13, RZ, RZ, R25 ;  /* 0x000000ffff0d7224 */ /* 0x000fe400078e0019 */
[----:B------:R-:W-:Y:S02]  /*314e0*/  IMAD.MOV.U32 R12, RZ, RZ, 0x1 ;  /* 0x00000001ff0c7424 */ /* 0x000fe400078e00ff */
[----:B------:R-:W-:-:S07]  /*314f0*/  IMAD.MOV.U32 R2, RZ, RZ, R14 ;  /* 0x000000ffff027224 */ /* 0x000fce00078e000e */
[----:B------:R-:W-:Y:S05]  /*31500*/  WARPSYNC.COLLECTIVE R15, `(.L_x_6570) ;  /* 0x000000000f087348 */ /* 0x000fea0003c00000 */
[----:B------:R0:W1:Y:S02]  /*31510*/  SHFL.IDX P6, R14, R13, R12, R11 ;  /* 0x0000000c0d0e7389 */ /* 0x00006400000c000b */
[----:B01----:R-:W-:Y:S01]  /*31520*/  ENDCOLLECTIVE ;  /* 0x000000000000791b */ /* 0x003fe20003800000 */
.L_x_6570:
        /* <DEDUP_REMOVED lines=11> */
.L_x_6571:
[----:B------:R-:W-:Y:S02]  /*315e0*/  IMAD.MOV.U32 R13, RZ, RZ, R25 ;  /* 0x000000ffff0d7224 */ /* 0x000fe400078e0019 */
[----:B------:R-:W-:Y:S02]  /*315f0*/  IMAD.MOV.U32 R12, RZ, RZ, 0x2 ;  /* 0x00000002ff0c7424 */ /* 0x000fe400078e00ff */
[----:B------:R-:W-:-:S07]  /*31600*/  IMAD.MOV.U32 R2, RZ, RZ, R14 ;  /* 0x000000ffff027224 */ /* 0x000fce00078e000e */
[----:B------:R-:W-:Y:S05]  /*31610*/  WARPSYNC.COLLECTIVE R15, `(.L_x_6572) ;  /* 0x000000000f087348 */ /* 0x000fea0003c00000 */
[----:B------:R0:W1:Y:S02]  /*31620*/  SHFL.IDX P6, R14, R13, R12, R11 ;  /* 0x0000000c0d0e7389 */ /* 0x00006400000c000b */
[----:B01----:R-:W-:Y:S01]  /*31630*/  ENDCOLLECTIVE ;  /* 0x000000000000791b */ /* 0x003fe20003800000 */
.L_x_6572:
        /* <DEDUP_REMOVED lines=11> */
.L_x_6573:
[----:B------:R-:W-:Y:S02]  /*316f0*/  IMAD.MOV.U32 R13, RZ, RZ, R25 ;  /* 0x000000ffff0d7224 */ /* 0x000fe400078e0019 */
[----:B------:R-:W-:Y:S02]  /*31700*/  IMAD.MOV.U32 R12, RZ, RZ, 0x3 ;  /* 0x00000003ff0c7424 */ /* 0x000fe400078e00ff */
[----:B------:R-:W-:-:S07]  /*31710*/  IMAD.MOV.U32 R2, RZ, RZ, R14 ;  /* 0x000000ffff027224 */ /* 0x000fce00078e000e */
[----:B------:R-:W-:Y:S05]  /*31720*/  WARPSYNC.COLLECTIVE R15, `(.L_x_6574) ;  /* 0x000000000f087348 */ /* 0x000fea0003c00000 */
[----:B------:R0:W1:Y:S02]  /*31730*/  SHFL.IDX P6, R14, R13, R12, R11 ;  /* 0x0000000c0d0e7389 */ /* 0x00006400000c000b */
[----:B01----:R-:W-:Y:S01]  /*31740*/  ENDCOLLECTIVE ;  /* 0x000000000000791b */ /* 0x003fe20003800000 */
.L_x_6574:
        /* <DEDUP_REMOVED lines=11> */
.L_x_6575:
[----:B------:R-:W-:Y:S01]  /*31800*/  IMAD.MOV.U32 R2, RZ, RZ, R14 ;  /* 0x000000ffff027224 */ /* 0x000fe200078e000e */
[----:B------:R-:W-:Y:S06]  /*31810*/  BRA `(.L_x_6576) ;  /* 0xffffffb800907947 */ /* 0x000fec000383ffff */
.L_x_6485:
[----:B----4-:R4:W0:Y:S02]  /*31820*/  SYNCS.PHASECHK.TRANS64.TRYWAIT P0, [R6+URZ+0x38860], R20 ;  /* 0x03886014060075a7 */ /* 0x010824000800017f */
[----:B0-----:R-:W-:Y:S05]  /*31830*/  @!P0 NANOSLEEP.SYNCS 0x989680 ;  /* 0x009896800000895d */ /* 0x001fea0003900000 */
[----:B------:R-:W0:Y:S02]  /*31840*/  @!P0 SYNCS.PHASECHK.TRANS64 P0, [R6+URZ+0x38860], R20 ;  /* 0x03886014060085a7 */ /* 0x000e24000800007f */
[----:B0-----:R-:W-:Y:S05]  /*31850*/  @!P0 BRA `(.L_x_6485) ;  /* 0xfffffffc00f08947 */ /* 0x001fea000383ffff */
[----:B------:R-:W-:Y:S05]  /*31860*/  BRA `(.L_x_6577) ;  /* 0xffffffb800dc7947 */ /* 0x000fea000383ffff */
.L_x_6486:
[----:B------:R-:W-:Y:S01]  /*31870*/  BSSY B1, `(.L_x_6578) ;  /* 0x0000008000017945 */ /* 0x000fe20003800000 */
[----:B------:R-:W-:Y:S02]  /*31880*/  IMAD.MOV.U32 R13, RZ, RZ, R10 ;  /* 0x000000ffff0d7224 */ /* 0x000fe400078e000a */
[----:B------:R-:W-:Y:S02]  /*31890*/  IMAD.MOV.U32 R12, RZ, RZ, RZ ;  /* 0x000000ffff0c7224 */ /* 0x000fe400078e00ff */
[----:B------:R-:W-:Y:S02]  /*318a0*/  IMAD.MOV.U32 R11, RZ, RZ, 0x181f ;  /* 0x0000181fff0b7424 */ /* 0x000fe400078e00ff */
[----:B------:R-:W-:-:S07]  /*318b0*/  IMAD.MOV.U32 R15, RZ, RZ, -0x1 ;  /* 0xffffffffff0f7424 */ /* 0x000fce00078e00ff */
[----:B0--34-:R-:W-:Y:S05]  /*318c0*/  WARPSYNC.COLLECTIVE R15, `(.L_x_6579) ;  /* 0x000000000f087348 */ /* 0x019fea0003c00000 */
[----:B------:R1:W2:Y:S02]  /*318d0*/  SHFL.IDX P6, R14, R13, R12, R11 ;  /* 0x0000000c0d0e7389 */ /* 0x0002a400000c000b */
[----:B01234-:R-:W-:Y:S01]  /*318e0*/  ENDCOLLECTIVE ;  /* 0x000000000000791b */ /* 0x01ffe20003800000 */
.L_x_6579:
[----:B------:R-:W-:Y:S05]  /*318f0*/  BSYNC B1 ;  /* 0x0000000000017941 */ /* 0x000fea0003800000 */
.L_x_6578:
        /* <DEDUP_REMOVED lines=13> */
.L_x_6580:
        /* <DEDUP_REMOVED lines=17> */
.L_x_6581:
        /* <DEDUP_REMOVED lines=16> */
.L_x_6582:
        /* <DEDUP_REMOVED lines=19> */
.L_x_6583:
        /* <DEDUP_REMOVED lines=14> */
.L_x_6584:
        /* <DEDUP_REMOVED lines=16> */
.L_x_6585:
        /* <DEDUP_REMOVED lines=14> */
.L_x_6586:
[----:B------:R-:W-:Y:S05]  /*31fd0*/  BRA `(.L_x_6587) ;  /* 0xffffffb800407947 */ /* 0x000fea000383ffff */
.L_x_6494:
[----:B------:R-:W-:Y:S01]  /*31fe0*/  BSSY B0, `(.L_x_6588) ;  /* 0x0000008000007945 */ /* 0x000fe20003800000 */
[----:B------:R-:W-:Y:S02]  /*31ff0*/  IMAD.MOV.U32 R13, RZ, RZ, R24 ;  /* 0x000000ffff0d7224 */ /* 0x000fe400078e0018 */
[----:B------:R-:W-:Y:S02]  /*32000*/  IMAD.MOV.U32 R12, RZ, RZ, RZ ;  /* 0x000000ffff0c7224 */ /* 0x000fe400078e00ff */
[----:B------:R-:W-:Y:S02]  /*32010*/  IMAD.MOV.U32 R11, RZ, RZ, 0x1f ;  /* 0x0000001fff0b7424 */ /* 0x000fe400078e00ff */
[----:B------:R-:W-:-:S07]  /*32020*/  IMAD.MOV.U32 R15, RZ, RZ, -0x1 ;  /* 0xffffffffff0f7424 */ /* 0x000fce00078e00ff */
[----:B-1-34-:R-:W-:Y:S05]  /*32030*/  WARPSYNC.COLLECTIVE R15, `(.L_x_6589) ;  /* 0x000000000f087348 */ /* 0x01afea0003c00000 */
[----:B------:R0:W2:Y:S02]  /*32040*/  SHFL.IDX P6, R14, R13, R12, R11 ;  /* 0x0000000c0d0e7389 */ /* 0x0000a400000c000b */
[----:B01234-:R-:W-:Y:S01]  /*32050*/  ENDCOLLECTIVE ;  /* 0x000000000000791b */ /* 0x01ffe20003800000 */
.L_x_6589:
[----:B------:R-:W-:Y:S05]  /*32060*/  BSYNC B0 ;  /* 0x0000000000007941 */ /* 0x000fea0003800000 */
.L_x_6588:
        /* <DEDUP_REMOVED lines=9> */
.L_x_6590:
[----:B------:R-:W-:Y:S02]  /*32100*/  ULDC UR4, c[0x0][0xd3c] ;  /* 0x00034f0000047ab9 */ /* 0x000fe40000000800 */
[----:B------:R-:W-:-:S13]  /*32110*/  ISETP.GE.OR P1, PT, R9, UR4, !P0 ;  /* 0x0000000409007c0c */ /* 0x000fda000c726670 */
[----:B------:R-:W0:Y:S08]  /*32120*/  @!P1 LDC.64 R2, c[0x0][0xd80] ;  /* 0x00036000ff029b82 */ /* 0x000e300000000a00 */
[----:B------:R-:W1:Y:S01]  /*32130*/  @!P1 LDC.64 R4, c[0x0][0xd78] ;  /* 0x00035e00ff049b82 */ /* 0x000e620000000a00 */
[----:B------:R-:W-:Y:S01]  /*32140*/  CS2R R24, SRZ ;  /* 0x0000000000187805 */ /* 0x000fe2000001ff00 */
        /* <DEDUP_REMOVED lines=18> */
.L_x_6591:
[----:B------:R-:W-:Y:S01]  /*32270*/  IMAD.MOV.U32 R12, RZ, RZ, 0x2 ;  /* 0x00000002ff0c7424 */ /* 0x000fe200078e00ff */
[----:B------:R-:W-:-:S05]  /*32280*/  SEL R4, R14, RZ, P1 ;  /* 0x000000ff0e047207 */ /* 0x000fca0000800000 */
[----:B------:R-:W-:-:S04]  /*32290*/  IMAD.IADD R4, R13, 0x1, R4 ;  /* 0x000000010d047824 */ /* 0x000fc800078e0204 */
[----:B------:R-:W-:-:S07]  /*322a0*/  IMAD.MOV.U32 R13, RZ, RZ, R4 ;  /* 0x000000ffff0d7224 */ /* 0x000fce00078e0004 */
[----:B------:R-:W-:Y:S05]  /*322b0*/  WARPSYNC.COLLECTIVE R15, `(.L_x_6592) ;  /* 0x000000000f087348 */ /* 0x000fea0003c00000 */
[----:B------:R0:W1:Y:S02]  /*322c0*/  SHFL.UP P6, R14, R13, R12, R11 ;  /* 0x0400000c0d0e7389 */ /* 0x00006400000c000b */
[----:B01----:R-:W-:Y:S01]  /*322d0*/  ENDCOLLECTIVE ;  /* 0x000000000000791b */ /* 0x003fe20003800000 */
.L_x_6592:
[----:B------:R-:W-:Y:S01]  /*322e0*/  IMAD.MOV.U32 R12, RZ, RZ, 0x4 ;  /* 0x00000004ff0c7424 */ /* 0x000fe200078e00ff */
[----:B------:R-:W-:-:S05]  /*322f0*/  SEL R3, R14, RZ, P2 ;  /* 0x000000ff0e037207 */ /* 0x000fca0001000000 */
[----:B------:R-:W-:-:S04]  /*32300*/  IMAD.IADD R2, R4, 0x1, R3 ;  /* 0x0000000104027824 */ /* 0x000fc800078e0203 */
[----:B------:R-:W-:-:S07]  /*32310*/  IMAD.MOV.U32 R13, RZ, RZ, R2 ;  /* 0x000000ffff0d7224 */ /* 0x000fce00078e0002 */
[----:B------:R-:W-:Y:S05]  /*32320*/  WARPSYNC.COLLECTIVE R15, `(.L_x_6593) ;  /* 0x000000000f087348 */ /* 0x000fea0003c00000 */
[----:B------:R0:W1:Y:S02]  /*32330*/  SHFL.UP P6, R14, R13, R12, R11 ;  /* 0x0400000c0d0e7389 */ /* 0x00006400000c000b */
[----:B01----:R-:W-:Y:S01]  /*32340*/  ENDCOLLECTIVE ;  /* 0x000000000000791b */ /* 0x003fe20003800000 */
.L_x_6593:
[----:B------:R-:W-:Y:S01]  /*32350*/  IMAD.MOV.U32 R12, RZ, RZ, 0x8 ;  /* 0x00000008ff0c7424 */ /* 0x000fe200078e00ff */
[----:B------:R-:W-:-:S05]  /*32360*/  SEL R3, R14, RZ, P3 ;  /* 0x000000ff0e037207 */ /* 0x000fca0001800000 */
[----:B------:R-:W-:-:S04]  /*32370*/  IMAD.IADD R3, R2, 0x1, R3 ;  /* 0x0000000102037824 */ /* 0x000fc800078e0203 */
[----:B------:R-:W-:-:S07]  /*32380*/  IMAD.MOV.U32 R13, RZ, RZ, R3 ;  /* 0x000000ffff0d7224 */ /* 0x000fce00078e0003 */
[----:B------:R-:W-:Y:S05]  /*32390*/  WARPSYNC.COLLECTIVE R15, `(.L_x_6594) ;  /* 0x000000000f087348 */ /* 0x000fea0003c00000 */
[----:B------:R0:W1:Y:S02]  /*323a0*/  SHFL.UP P6, R14, R13, R12, R11 ;  /* 0x0400000c0d0e7389 */ /* 0x00006400000c000b */
[----:B01----:R-:W-:Y:S01]  /*323b0*/  ENDCOLLECTIVE ;  /* 0x000000000000791b */ /* 0x003fe20003800000 */
.L_x_6594:
[----:B------:R-:W-:Y:S01]  /*323c0*/  IMAD.MOV.U32 R12, RZ, RZ, 0x10 ;  /* 0x00000010ff0c7424 */ /* 0x000fe200078e00ff */
[----:B------:R-:W-:-:S05]  /*323d0*/  SEL R4, R14, RZ, P4 ;  /* 0x000000ff0e047207 */ /* 0x000fca0002000000 */
[----:B------:R-:W-:-:S04]  /*323e0*/  IMAD.IADD R4, R3, 0x1, R4 ;  /* 0x0000000103047824 */ /* 0x000fc800078e0204 */
[----:B------:R-:W-:-:S07]  /*323f0*/  IMAD.MOV.U32 R13, RZ, RZ, R4 ;  /* 0x000000ffff0d7224 */ /* 0x000fce00078e0004 */
[----:B------:R-:W-:Y:S05]  /*32400*/  WARPSYNC.COLLECTIVE R15, `(.L_x_6595) ;  /* 0x000000000f087348 */ /* 0x000fea0003c00000 */
[----:B------:R0:W1:Y:S02]  /*32410*/  SHFL.UP P6, R14, R13, R12, R11 ;  /* 0x0400000c0d0e7389 */ /* 0x00006400000c000b */
[----:B01----:R-:W-:Y:S01]  /*32420*/  ENDCOLLECTIVE ;  /* 0x000000000000791b */ /* 0x003fe20003800000 */
.L_x_6595:
        /* <DEDUP_REMOVED lines=8> */
.L_x_6596:
[----:B------:R-:W-:Y:S05]  /*324b0*/  BRA `(.L_x_6597) ;  /* 0xffffffb800d87947 */ /* 0x000fea000383ffff */
.L_x_6497:
[----:B------:R-:W-:Y:S01]  /*324c0*/  BSSY B0, `(.L_x_6598) ;  /* 0x0000007000007945 */ /* 0x000fe20003800000 */
[----:B------:R-:W-:Y:S02]  /*324d0*/  IMAD.MOV.U32 R12, RZ, RZ, 0x1 ;  /* 0x00000001ff0c7424 */ /* 0x000fe400078e00ff */
[----:B------:R-:W-:Y:S02]  /*324e0*/  IMAD.MOV.U32 R11, RZ, RZ, RZ ;  /* 0x000000ffff0b7224 */ /* 0x000fe400078e00ff */
[----:B------:R-:W-:-:S07]  /*324f0*/  IMAD.MOV.U32 R15, RZ, RZ, -0x1 ;  /* 0xffffffffff0f7424 */ /* 0x000fce00078e00ff */
[----:B------:R-:W-:Y:S05]  /*32500*/  WARPSYNC.COLLECTIVE R15, `(.L_x_6599) ;  /* 0x000000000f087348 */ /* 0x000fea0003c00000 */
[----:B------:R0:W1:Y:S02]  /*32510*/  SHFL.UP P6, R14, R13, R12, R11 ;  /* 0x0400000c0d0e7389 */ /* 0x00006400000c000b */
[----:B01----:R-:W-:Y:S01]  /*32520*/  ENDCOLLECTIVE ;  /* 0x000000000000791b */ /* 0x003fe20003800000 */
.L_x_6599:
[----:B------:R-:W-:Y:S05]  /*32530*/  BSYNC B0 ;  /* 0x0000000000007941 */ /* 0x000fea0003800000 */
.L_x_6598:
        /* <DEDUP_REMOVED lines=8> */
.L_x_6600:
[----:B------:R-:W-:Y:S01]  /*325c0*/  IMAD.MOV.U32 R12, RZ, RZ, 0x4 ;  /* 0x00000004ff0c7424 */ /* 0x000fe200078e00ff */
[----:B------:R-:W-:-:S05]  /*325d0*/  SEL R2, R14, RZ, P2 ;  /* 0x000000ff0e027207 */ /* 0x000fca0001000000 */
[----:B------:R-:W-:-:S04]  /*325e0*/  IMAD.IADD R2, R13, 0x1, R2 ;  /* 0x000000010d027824 */ /* 0x000fc800078e0202 */
[----:B------:R-:W-:-:S07]  /*325f0*/  IMAD.MOV.U32 R13, RZ, RZ, R2 ;  /* 0x000000ffff0d7224 */ /* 0x000fce00078e0002 */
[----:B------:R-:W-:Y:S05]  /*32600*/  WARPSYNC.COLLECTIVE R15, `(.L_x_6601) ;  /* 0x000000000f087348 */ /* 0x000fea0003c00000 */
[----:B------:R0:W1:Y:S02]  /*32610*/  SHFL.UP P6, R14, R13, R12, R11 ;  /* 0x0400000c0d0e7389 */ /* 0x00006400000c000b */
[----:B01----:R-:W-:Y:S01]  /*32620*/  ENDCOLLECTIVE ;  /* 0x000000000000791b */ /* 0x003fe20003800000 */
.L_x_6601:
[----:B------:R-:W-:Y:S01]  /*32630*/  IMAD.MOV.U32 R12, RZ, RZ, 0x8 ;  /* 0x00000008ff0c7424 */ /* 0x000fe200078e00ff */
[----:B------:R-:W-:-:S05]  /*32640*/  SEL R3, R14, RZ, P3 ;  /* 0x000000ff0e037207 */ /* 0x000fca0001800000 */
[----:B------:R-:W-:-:S04]  /*32650*/  IMAD.IADD R3, R2, 0x1, R3 ;  /* 0x0000000102037824 */ /* 0x000fc800078e0203 */
[----:B------:R-:W-:-:S07]  /*32660*/  IMAD.MOV.U32 R13, RZ, RZ, R3 ;  /* 0x000000ffff0d7224 */ /* 0x000fce00078e0003 */
[----:B------:R-:W-:Y:S05]  /*32670*/  WARPSYNC.COLLECTIVE R15, `(.L_x_6602) ;  /* 0x000000000f087348 */ /* 0x000fea0003c00000 */
[----:B------:R0:W1:Y:S02]  /*32680*/  SHFL.UP P6, R14, R13, R12, R11 ;  /* 0x0400000c0d0e7389 */ /* 0x00006400000c000b */
[----:B01----:R-:W-:Y:S01]  /*32690*/  ENDCOLLECTIVE ;  /* 0x000000000000791b */ /* 0x003fe20003800000 */
.L_x_6602:
[----:B------:R-:W-:Y:S01]  /*326a0*/  IMAD.MOV.U32 R12, RZ, RZ, 0x10 ;  /* 0x00000010ff0c7424 */ /* 0x000fe200078e00ff */
[----:B------:R-:W-:-:S05]  /*326b0*/  SEL R4, R14, RZ, P4 ;  /* 0x000000ff0e047207 */ /* 0x000fca0002000000 */
[----:B------:R-:W-:-:S04]  /*326c0*/  IMAD.IADD R4, R3, 0x1, R4 ;  /* 0x0000000103047824 */ /* 0x000fc800078e0204 */
[----:B------:R-:W-:-:S07]  /*326d0*/  IMAD.MOV.U32 R13, RZ, RZ, R4 ;  /* 0x000000ffff0d7224 */ /* 0x000fce00078e0004 */
[----:B------:R-:W-:Y:S05]  /*326e0*/  WARPSYNC.COLLECTIVE R15, `(.L_x_6603) ;  /* 0x000000000f087348 */ /* 0x000fea0003c00000 */
[----:B------:R0:W1:Y:S02]  /*326f0*/  SHFL.UP P6, R14, R13, R12, R11 ;  /* 0x0400000c0d0e7389 */ /* 0x00006400000c000b */
[----:B01----:R-:W-:Y:S01]  /*32700*/  ENDCOLLECTIVE ;  /* 0x000000000000791b */ /* 0x003fe20003800000 */
.L_x_6603:
        /* <DEDUP_REMOVED lines=8> */
.L_x_6604:
[----:B------:R-:W-:Y:S05]  /*32790*/  BRA `(.L_x_6605) ;  /* 0xffffffb800c47947 */ /* 0x000fea000383ffff */
.L_x_6499:
[----:B------:R-:W-:Y:S01]  /*327a0*/  BSSY B0, `(.L_x_6606) ;  /* 0x0000006000007945 */ /* 0x000fe20003800000 */
[----:B------:R-:W-:Y:S01]  /*327b0*/  PLOP3.LUT P6, PT, P6, PT, PT, 0x8, 0x0 ;  /* 0x000000000000781c */ /* 0x000fe200037ce170 */
[----:B------:R-:W-:-:S12]  /*327c0*/  IMAD.MOV.U32 R15, RZ, RZ, -0x1 ;  /* 0xffffffffff0f7424 */ /* 0x000fd800078e00ff */
[----:B0-----:R-:W-:Y:S05]  /*327d0*/  WARPSYNC.COLLECTIVE R15, `(.L_x_6607) ;  /* 0x000000000f087348 */ /* 0x001fea0003c00000 */
[----:B------:R-:W-:Y:S01]  /*327e0*/  VOTE.ANY R14, PT, P6 ;  /* 0x00000000000e7806 */ /* 0x000fe200030e0100 */
[----:B0-----:R-:W-:Y:S06]  /*327f0*/  ENDCOLLECTIVE ;  /* 0x000000000000791b */ /* 0x001fec0003800000 */
.L_x_6607:
[----:B------:R-:W-:Y:S05]  /*32800*/  BSYNC B0 ;  /* 0x0000000000007941 */ /* 0x000fea0003800000 */
.L_x_6606:
        /* <DEDUP_REMOVED lines=8> */
.L_x_6608:
[----:B------:R-:W-:Y:S02]  /*32890*/  IMAD.IADD R27, R12, 0x1, R27 ;  /* 0x000000010c1b7824 */ /* 0x000fe400078e021b */
[----:B------:R-:W-:Y:S02]  /*328a0*/  IMAD.MOV.U32 R13, RZ, RZ, R5 ;  /* 0x000000ffff0d7224 */ /* 0x000fe400078e0005 */
[----:B------:R-:W-:-:S07]  /*328b0*/  IMAD.MOV.U32 R25, RZ, RZ, R14 ;  /* 0x000000ffff197224 */ /* 0x000fce00078e000e */
[----:B------:R-:W-:Y:S05]  /*328c0*/  WARPSYNC.COLLECTIVE R15, `(.L_x_6609) ;  /* 0x000000000f087348 */ /* 0x000fea0003c00000 */
[----:B------:R0:W1:Y:S02]  /*328d0*/  SHFL.IDX P6, R14, R13, R12, R11 ;  /* 0x0000000c0d0e7389 */ /* 0x00006400000c000b */
[----:B01----:R-:W-:Y:S01]  /*328e0*/  ENDCOLLECTIVE ;  /* 0x000000000000791b */ /* 0x003fe20003800000 */
.L_x_6609:
[----:B------:R-:W-:Y:S01]  /*328f0*/  IMAD.MOV.U32 R5, RZ, RZ, R14 ;  /* 0x000000ffff057224 */ /* 0x000fe200078e000e */
[----:B------:R-:W-:Y:S06]  /*32900*/  BRA `(.L_x_6610) ;  /* 0xffffffb800a87947 */ /* 0x000fec000383ffff */
.L_x_6501:
[----:B------:R-:W-:Y:S01]  /*32910*/  BSSY B0, `(.L_x_6611) ;  /* 0x0000007000007945 */ /* 0x000fe20003800000 */
[----:B------:R-:W-:Y:S02]  /*32920*/  IMAD.MOV.U32 R13, RZ, RZ, R3 ;  /* 0x000000ffff0d7224 */ /* 0x000fe400078e0003 */
[----:B------:R-:W-:Y:S02]  /*32930*/  IMAD.MOV.U32 R11, RZ, RZ, 0x1f ;  /* 0x0000001fff0b7424 */ /* 0x000fe400078e00ff */
[----:B------:R-:W-:-:S07]  /*32940*/  IMAD.MOV.U32 R15, RZ, RZ, -0x1 ;  /* 0xffffffffff0f7424 */ /* 0x000fce00078e00ff */
[----:B0-23--:R-:W-:Y:S05]  /*32950*/  WARPSYNC.COLLECTIVE R15, `(.L_x_6612) ;  /* 0x000000000f087348 */ /* 0x00dfea0003c00000 */
[----:B------:R1:W4:Y:S02]  /*32960*/  SHFL.IDX P6, R14, R13, R12, R11 ;  /* 0x0000000c0d0e7389 */ /* 0x00032400000c000b */
[----:B01234-:R-:W-:Y:S01]  /*32970*/  ENDCOLLECTIVE ;  /* 0x000000000000791b */ /* 0x01ffe20003800000 */
.L_x_6612:
[----:B------:R-:W-:Y:S05]  /*32980*/  BSYNC B0 ;  /* 0x0000000000007941 */ /* 0x000fea0003800000 */
.L_x_6611:
[----:B------:R-:W-:Y:S01]  /*32990*/  IMAD.MOV.U32 R24, RZ, RZ, R14 ;  /* 0x000000ffff187224 */ /* 0x000fe200078e000e */
[----:B------:R-:W-:Y:S06]  /*329a0*/  BRA `(.L_x_6500) ;  /* 0xffffffb800987947 */ /* 0x000fec000383ffff */
.L_x_6507:
[----:B0-----:R0:W1:Y:S02]  /*329b0*/  SYNCS.PHASECHK.TRANS64.TRYWAIT P0, [R5+URZ+0x38820], R0 ;  /* 0x03882000050075a7 */ /* 0x001064000800017f */
[----:B-1----:R-:W-:Y:S05]  /*329c0*/  @!P0 NANOSLEEP.SYNCS 0x989680 ;  /* 0x009896800000895d */ /* 0x002fea0003900000 */
[----:B------:R-:W1:Y:S02]  /*329d0*/  @!P0 SYNCS.PHASECHK.TRANS64 P0, [R5+URZ+0x38820], R0 ;  /* 0x03882000050085a7 */ /* 0x000e64000800007f */
[----:B-1----:R-:W-:Y:S05]  /*329e0*/  @!P0 BRA `(.L_x_6507) ;  /* 0xfffffffc00f08947 */ /* 0x002fea000383ffff */
[----:B------:R-:W-:Y:S05]  /*329f0*/  BRA `(.L_x_6613) ;  /* 0xffffffc000f07947 */ /* 0x000fea000383ffff */
.L_x_6508:
        /* <DEDUP_REMOVED lines=11> */
.L_x_6615:
[----:B------:R-:W-:Y:S05]  /*32ab0*/  BSYNC B0 ;  /* 0x0000000000007941 */ /* 0x000fea0003800000 */
.L_x_6614:
[----:B------:R-:W-:Y:S05]  /*32ac0*/  BRA `(.L_x_6616) ;  /* 0xffffffc000d87947 */ /* 0x000fea000383ffff */
.L_x_6511:
[----:B------:R-:W-:Y:S01]  /*32ad0*/  BSSY B1, `(.L_x_6617) ;  /* 0x0000006000017945 */ /* 0x000fe20003800000 */
[----:B------:R-:W-:-:S07]  /*32ae0*/  IMAD.MOV.U32 R15, RZ, RZ, -0x1 ;  /* 0xffffffffff0f7424 */ /* 0x000fce00078e00ff */
[----:B0-234-:R-:W-:Y:S05]  /*32af0*/  WARPSYNC.COLLECTIVE R15, `(.L_x_6618) ;  /* 0x000000000f0c7348 */ /* 0x01dfea0003c00000 */
[----:B------:R-:W-:Y:S02]  /*32b00*/  ELECT P6, UR62, PT ;  /* 0x00000000003e782f */ /* 0x000fe400038c0000 */
[----:B------:R-:W-:Y:S01]  /*32b10*/  MOV R14, UR62 ;  /* 0x0000003e000e7c02 */ /* 0x000fe20008000f00 */
[----:B0-234-:R-:W-:Y:S10]  /*32b20*/  ENDCOLLECTIVE ;  /* 0x000000000000791b */ /* 0x01dff40003800000 */
.L_x_6618:
[----:B------:R-:W-:Y:S05]  /*32b30*/  BSYNC B1 ;  /* 0x0000000000017941 */ /* 0x000fea0003800000 */
.L_x_6617:
[----:B------:R-:W-:Y:S05]  /*32b40*/  BRA `(.L_x_6619) ;  /* 0xffffffc000d07947 */ /* 0x000fea000383ffff */
.L_x_6513:
[----:B0-----:R0:W1:Y:S02]  /*32b50*/  SYNCS.PHASECHK.TRANS64.TRYWAIT P1, [R3+URZ+0x38840], R2 ;  /* 0x03884002030075a7 */ /* 0x001064000802017f */
[----:B-1----:R-:W-:Y:S05]  /*32b60*/  @!P1 NANOSLEEP.SYNCS 0x989680 ;  /* 0x009896800000995d */ /* 0x002fea0003900000 */
[----:B------:R-:W1:Y:S02]  /*32b70*/  @!P1 SYNCS.PHASECHK.TRANS64 P1, [R3+URZ+0x38840], R2 ;  /* 0x03884002030095a7 */ /* 0x000e64000802007f */
[----:B-1----:R-:W-:Y:S05]  /*32b80*/  @!P1 BRA `(.L_x_6513) ;  /* 0xfffffffc00f09947 */ /* 0x002fea000383ffff */
[----:B------:R-:W-:Y:S05]  /*32b90*/  BRA `(.L_x_6620) ;  /* 0xffffffc000f87947 */ /* 0x000fea000383ffff */
.L_x_6515:
[----:B-1----:R1:W0:Y:S02]  /*32ba0*/  SYNCS.PHASECHK.TRANS64.TRYWAIT P1, [R5+URZ+0x38840], R0 ;  /* 0x03884000050075a7 */ /* 0x002224000802017f */
[----:B0-----:R-:W-:Y:S05]  /*32bb0*/  @!P1 NANOSLEEP.SYNCS 0x989680 ;  /* 0x009896800000995d */ /* 0x001fea0003900000 */
[----:B------:R-:W0:Y:S02]  /*32bc0*/  @!P1 SYNCS.PHASECHK.TRANS64 P1, [R5+URZ+0x38840], R0 ;  /* 0x03884000050095a7 */ /* 0x000e24000802007f */
[----:B0-----:R-:W-:Y:S05]  /*32bd0*/  @!P1 BRA `(.L_x_6515) ;  /* 0xfffffffc00f09947 */ /* 0x001fea000383ffff */
[----:B------:R-:W-:Y:S05]  /*32be0*/  BRA `(.L_x_6621) ;  /* 0xffffffc400047947 */ /* 0x000fea000383ffff */
.L_x_6517:
[----:B------:R0:W0:Y:S02]  /*32bf0*/  SYNCS.PHASECHK.TRANS64.TRYWAIT P1, [R3+URZ+0x38860], R2 ;  /* 0x03886002030075a7 */ /* 0x000024000802017f */
[----:B0-----:R-:W-:Y:S05]  /*32c00*/  @!P1 NANOSLEEP.SYNCS 0x989680 ;  /* 0x009896800000995d */ /* 0x001fea0003900000 */
[----:B------:R-:W0:Y:S02]  /*32c10*/  @!P1 SYNCS.PHASECHK.TRANS64 P1, [R3+URZ+0x38860], R2 ;  /* 0x03886002030095a7 */ /* 0x000e24000802007f */
[----:B0-----:R-:W-:Y:S05]  /*32c20*/  @!P1 BRA `(.L_x_6517) ;  /* 0xfffffffc00f09947 */ /* 0x001fea000383ffff */
[----:B------:R-:W-:Y:S05]  /*32c30*/  BRA `(.L_x_6622) ;  /* 0xffffffc400007947 */ /* 0x000fea000383ffff */
        .type           $_ZN7cutlass13device_kernelIN5flash11enable_sm90INS1_16FlashAttnFwdSm90INS1_25CollectiveMainloopFwdSm90ILi2EN4cute5tupleIJNS5_1CILi1EEES8_S8_EEENS6_IJNS7_ILi64EEESA_SA_EEELi512ENS_6half_tEfNS_4arch4Sm90ELb0ELb1ELb1ELb1ELb1ELb0ELb1ELb0ELb0ELb1ELb1ELb0EEENS1_21CollectiveEpilogueFwdINS6_IJSA_NS7_ILi512EEESA_EEES9_SC_SE_Li256ELb1ELb1ELb1ELb0EEENS1_36VarlenDynamicPersistentTileSchedulerILi64ELi64ELi256ELi128ELb1ELb1ELb1ELb1ELb0ELb1EEEEEEEEEvNT_6ParamsE$_ZZN5flash25CollectiveMainloopFwdSm90ILi2EN4cute5tupleIJNS1_1CILi1EEES4_S4_EEENS2_IJNS3_ILi64EEES6_S6_EEELi512EN7cutlass6half_tEfNS8_4arch4Sm90ELb0ELb1ELb1ELb1ELb1ELb0ELb1ELb0ELb0ELb1ELb1ELb0EE3mmaINS_16FlashAttnFwdSm90ISC_NS_21CollectiveEpilogueFwdINS2_IJS6_NS3_ILi512EEES6_EEES5_S9_SB_Li256ELb1ELb1ELb1ELb0EEENS_36VarlenDynamicPersistentTileSchedulerILi64ELi64ELi256ELi128ELb1ELb1ELb1ELb1ELb0ELb1EEEE13SharedStorageENS1_6TensorINS1_11ArrayEngineIfLm128EEENS1_6LayoutINS2_IJNS2_IJNS3_ILi2EEESR_NS3_ILi32EEEEEES4_S4_EEENS2_IJNS2_IJS4_SR_NS3_ILi4EEEEEENS3_ILi0EEESX_EEEEEEENS_7SoftmaxILi2ELi0EEEEEbRKNSC_6ParamsENS8_13PipelineAsyncILi2EEES17_RNS8_13PipelineStateILj2EEERT0_RT1_iRiRKNS_16SeqlenInfoQKNewKILb1ELb0EEENS2_IJiiiiEEERT_ENKUliT_T0_T1_E_clIZSD_ISM_S10_S12_EbS15_S17_S17_S1A_S1C_S1E_iS1F_S1J_S1K_S1M_EUlRS1N_iE1_NS3_ILb0EEENS3_ILb1EEEEEDaiS1N_S1O_S1P_,@function
        .size           $_ZN7cutlass13device_kernelIN5flash11enable_sm90INS1_16FlashAttnFwdSm90INS1_25CollectiveMainloopFwdSm90ILi2EN4cute5tupleIJNS5_1CILi1EEES8_S8_EEENS6_IJNS7_ILi64EEESA_SA_EEELi512ENS_6half_tEfNS_4arch4Sm90ELb0ELb1ELb1ELb1ELb1ELb0ELb1ELb0ELb0ELb1ELb1ELb0EEENS1_21CollectiveEpilogueFwdINS6_IJSA_NS7_ILi512EEESA_EEES9_SC_SE_Li256ELb1ELb1ELb1ELb0EEENS1_36VarlenDynamicPersistentTileSchedulerILi64ELi64ELi256ELi128ELb1ELb1ELb1ELb1ELb0ELb1EEEEEEEEEvNT_6ParamsE$_ZZN5flash25CollectiveMainloopFwdSm90ILi2EN4cute5tupleIJNS1_1CILi1EEES4_S4_EEENS2_IJNS3_ILi64EEES6_S6_EEELi512EN7cutlass6half_tEfNS8_4arch4Sm90ELb0ELb1ELb1ELb1ELb1ELb0ELb1ELb0ELb0ELb1ELb1ELb0EE3mmaINS_16FlashAttnFwdSm90ISC_NS_21CollectiveEpilogueFwdINS2_IJS6_NS3_ILi512EEES6_EEES5_S9_SB_Li256ELb1ELb1ELb1ELb0EEENS_36VarlenDynamicPersistentTileSchedulerILi64ELi64ELi256ELi128ELb1ELb1ELb1ELb1ELb0ELb1EEEE13SharedStorageENS1_6TensorINS1_11ArrayEngineIfLm128EEENS1_6LayoutINS2_IJNS2_IJNS3_ILi2EEESR_NS3_ILi32EEEEEES4_S4_EEENS2_IJNS2_IJS4_SR_NS3_ILi4EEEEEENS3_ILi0EEESX_EEEEEEENS_7SoftmaxILi2ELi0EEEEEbRKNSC_6ParamsENS8_13PipelineAsyncILi2EEES17_RNS8_13PipelineStateILj2EEERT0_RT1_iRiRKNS_16SeqlenInfoQKNewKILb1ELb0EEENS2_IJiiiiEEERT_ENKUliT_T0_T1_E_clIZSD_ISM_S10_S12_EbS15_S17_S17_S1A_S1C_S1E_iS1F_S1J_S1K_S1M_EUlRS1N_iE1_NS3_ILb0EEENS3_ILb1EEEEEDaiS1N_S1O_S1P_,(.L_x_15752 - $_ZN7cutlass13device_kernelIN5flash11enable_sm90INS1_16FlashAttnFwdSm90INS1_25CollectiveMainloopFwdSm90ILi2EN4cute5tupleIJNS5_1CILi1EEES8_S8_EEENS6_IJNS7_ILi64EEESA_SA_EEELi512ENS_6half_tEfNS_4arch4Sm90ELb0ELb1ELb1ELb1ELb1ELb0ELb1ELb0ELb0ELb1ELb1ELb0EEENS1_21CollectiveEpilogueFwdINS6_IJSA_NS7_ILi512EEESA_EEES9_SC_SE_Li256ELb1ELb1ELb1ELb0EEENS1_36VarlenDynamicPersistentTileSchedulerILi64ELi64ELi256ELi128ELb1ELb1ELb1ELb1ELb0ELb1EEEEEEEEEvNT_6ParamsE$_ZZN5flash25CollectiveMainloopFwdSm90ILi2EN4cute5tupleIJNS1_1CILi1EEES4_S4_EEENS2_IJNS3_ILi64EEES6_S6_EEELi512EN7cutlass6half_tEfNS8_4arch4Sm90ELb0ELb1ELb1ELb1ELb1ELb0ELb1ELb0ELb0ELb1ELb1ELb0EE3mmaINS_16FlashAttnFwdSm90ISC_NS_21CollectiveEpilogueFwdINS2_IJS6_NS3_ILi512EEES6_EEES5_S9_SB_Li256ELb1ELb1ELb1ELb0EEENS_36VarlenDynamicPersistentTileSchedulerILi64ELi64ELi256ELi128ELb1ELb1ELb1ELb1ELb0ELb1EEEE13SharedStorageENS1_6TensorINS1_11ArrayEngineIfLm128EEENS1_6LayoutINS2_IJNS2_IJNS3_ILi2EEESR_NS3_ILi32EEEEEES4_S4_EEENS2_IJNS2_IJS4_SR_NS3_ILi4EEEEEENS3_ILi0EEESX_EEEEEEENS_7SoftmaxILi2ELi0EEEEEbRKNSC_6ParamsENS8_13PipelineAsyncILi2EEES17_RNS8_13PipelineStateILj2EEERT0_RT1_iRiRKNS_16SeqlenInfoQKNewKILb1ELb0EEENS2_IJiiiiEEERT_ENKUliT_T0_T1_E_clIZSD_ISM_S10_S12_EbS15_S17_S17_S1A_S1C_S1E_iS1F_S1J_S1K_S1M_EUlRS1N_iE1_NS3_ILb0EEENS3_ILb1EEEEEDaiS1N_S1O_S1P_)
$_ZN7cutlass13device_kernelIN5flash11enable_sm90INS1_16FlashAttnFwdSm90INS1_25CollectiveMainloopFwdSm90ILi2EN4cute5tupleIJNS5_1CILi1EEES8_S8_EEENS6_IJNS7_ILi64EEESA_SA_EEELi512ENS_6half_tEfNS_4arch4Sm90ELb0ELb1ELb1ELb1ELb1ELb0ELb1ELb0ELb0ELb1ELb1ELb0EEENS1_21CollectiveEpilogueFwdINS6_IJSA_NS7_ILi512EEESA_EEES9_SC_SE_Li256ELb1ELb1ELb1ELb0EEENS1_36VarlenDynamicPersistentTileSchedulerILi64ELi64ELi256ELi128ELb1ELb1ELb1ELb1ELb0ELb1EEEEEEEEEvNT_6ParamsE$_ZZN5flash25CollectiveMainloopFwdSm90ILi2EN4cute5tupleIJNS1_1CILi1EEES4_S4_EEENS2_IJNS3_ILi64EEES6_S6_EEELi512EN7cutlass6half_tEfNS8_4arch4Sm90ELb0ELb1ELb1ELb1ELb1ELb0ELb1ELb0ELb0ELb1ELb1ELb0EE3mmaINS_16FlashAttnFwdSm90ISC_NS_21CollectiveEpilogueFwdINS2_IJS6_NS3_ILi512EEES6_EEES5_S9_SB_Li256ELb1ELb1ELb1ELb0EEENS_36VarlenDynamicPersistentTileSchedulerILi64ELi64ELi256ELi128ELb1ELb1ELb1ELb1ELb0ELb1EEEE13SharedStorageENS1_6TensorINS1_11ArrayEngineIfLm128EEENS1_6LayoutINS2_IJNS2_IJNS3_ILi2EEESR_NS3_ILi32EEEEEES4_S4_EEENS2_IJNS2_IJS4_SR_NS3_ILi4EEEEEENS3_ILi0EEESX_EEEEEEENS_7SoftmaxILi2ELi0EEEEEbRKNSC_6ParamsENS8_13PipelineAsyncILi2EEES17_RNS8_13PipelineStateILj2EEERT0_RT1_iRiRKNS_16SeqlenInfoQKNewKILb1ELb0EEENS2_IJiiiiEEERT_ENKUliT_T0_T1_E_clIZSD_ISM_S10_S12_EbS15_S17_S17_S1A_S1C_S1E_iS1F_S1J_S1K_S1M_EUlRS1N_iE1_NS3_ILb0EEENS3_ILb1EEEEEDaiS1N_S1O_S1P_:
        /* <DEDUP_REMOVED lines=48> */
.L_x_6624:
[----:B------:R-:W-:Y:S05]  /*32f40*/  BSYNC B2 ;  /* 0x0000000000027941 */ /* 0x000fea0003800000 */
.L_x_6623:
        /* <DEDUP_REMOVED lines=17> */
.L_x_6626:
[----:B------:R-:W-:Y:S05]  /*33060*/  BSYNC B2 ;  /* 0x0000000000027941 */ /* 0x000fea0003800000 */
.L_x_6625:
        /* <DEDUP_REMOVED lines=10> */
.L_x_6628:
[----:B------:R-:W-:Y:S05]  /*33110*/  BSYNC B2 ;  /* 0x0000000000027941 */ /* 0x000fea0003800000 */
.L_x_6627:
        /* <DEDUP_REMOVED lines=15> */
[----:B----4-:R-:W-:Y:S04]  /*33210*/  ST.E desc[UR4][R20.64], RZ ;  /* 0x000000ff14007985 */ /* 0x010fe8000c101904 */
[----:B------:R-:W3:Y:S01]  /*33220*/  LD.E.64 R24, desc[UR6][R56.64] ;  /* 0x0000000638187980 */ /* 0x000ee2000c101b00 */
[----:B--2---:R-:W-:Y:S01]  /*33230*/  IMAD R10, R9, 0x200, R10 ;  /* 0x00000200090a7824 */ /* 0x004fe200078e020a */
[----:B------:R-:W-:Y:S01]  /*33240*/  R2UR UR7, R11 ;  /* 0x000000000b0772ca */ /* 0x000fe200000e0000 */
[----:B------:R-:W-:Y:S01]  /*33250*/  IMAD.MOV.U32 R9, RZ, RZ, 0x1 ;  /* 0x00000001ff097424 */ /* 0x000fe200078e00ff */
[----:B------:R-:W-:Y:S02]  /*33260*/  R2UR UR8, R4 ;  /* 0x00000000040872ca */ /* 0x000fe400000e0000 */
[----:B------:R-:W-:-:S02]  /*33270*/  R2UR UR6, R10 ;  /* 0x000000000a0672ca */ /* 0x000fc400000e0000 */
[C---:B------:R-:W-:Y:S02]  /*33280*/  R2UR UR9, R5.reuse ;  /* 0x00000000050972ca */ /* 0x040fe400000e0000 */
[----:B------:R-:W-:Y:S02]  /*33290*/  R2UR UR10, R4 ;  /* 0x00000000040a72ca */ /* 0x000fe400000e0000 */
[----:B------:R-:W-:Y:S02]  /*332a0*/  R2UR UR11, R5 ;  /* 0x00000000050b72ca */ /* 0x000fe400000e0000 */
[----:B---3--:R-:W-:Y:S02]  /*332b0*/  R2UR UR4, R24 ;  /* 0x00000000180472ca */ /* 0x008fe400000e0000 */
[----:B------:R-:W-:Y:S02]  /*332c0*/  R2UR UR5, R25 ;  /* 0x00000000190572ca */ /* 0x000fe400000e0000 */
[----:B------:R-:W-:-:S11]  /*332d0*/  WARPGROUP.ARRIVE ;  /* 0x00000000000079c5 */ /* 0x000fd60000000000 */
[----:B------:R-:W-:Y:S03]  /*332e0*/  HGMMA.64x64x16.F32 R24, gdesc[UR4], RZ, !UPT, gsb0 ;  /* 0x00e00000041879f0 */ /* 0x000fe6000c0008ff */
        /* <DEDUP_REMOVED lines=36> */
[----:B------:R-:W-:Y:S01]  /*33530*/  R2UR UR7, R11 ;  /* 0x000000000b0772ca */ /* 0x000fe200000e0000 */
[----:B------:R-:W-:Y:S01]  /*33540*/  WARPGROUP.ARRIVE ;  /* 0x00000000000079c5 */ /* 0x000fe20000000000 */
[----:B------:R-:W-:-:S02]  /*33550*/  R2UR UR8, R4 ;  /* 0x00000000040872ca */ /* 0x000fc400000e0000 */
        /* <DEDUP_REMOVED lines=11> */
[----:B0-----:R-:W3:-:S12]  /*33610*/  LDL.64 R20, [R12] ;  /* 0x000000000c147983 */ /* 0x001ed80000100a00 */
        /* <DEDUP_REMOVED lines=12> */
.L_x_6631:
[----:B------:R-:W-:Y:S05]  /*336e0*/  BSYNC B2 ;  /* 0x0000000000027941 */ /* 0x000fea0003800000 */
.L_x_6630:
        /* <DEDUP_REMOVED lines=17> */
.L_x_6633:
[----:B------:R-:W-:Y:S05]  /*33800*/  BSYNC B2 ;  /* 0x0000000000027941 */ /* 0x000fea0003800000 */
.L_x_6632:
        /* <DEDUP_REMOVED lines=10> */
.L_x_6635:
[----:B------:R-:W-:Y:S05]  /*338b0*/  BSYNC B2 ;  /* 0x0000000000027941 */ /* 0x000fea0003800000 */
.L_x_6634:
        /* <DEDUP_REMOVED lines=295> */
[----:B------:R-:W-:Y:S04]  /*34b30*/  ST.E desc[UR10][R20.64], R9 ;  /* 0x0000000914007985 */ /* 0x000fe8000c10190a */
        /* <DEDUP_REMOVED lines=17> */
[----:B------:R-:W-:Y:S04]  /*34c50*/  ST.E desc[UR8][R20.64], R9 ;  /* 0x0000000914007985 */ /* 0x000fe8000c101908 */
        /* <DEDUP_REMOVED lines=16> */
[----:B------:R-:W-:Y:S04]  /*34d60*/  ST.E desc[UR8][R20.64], R9 ;  /* 0x0000000914007985 */ /* 0x000fe8000c101908 */
[----:B------:R-:W2:Y:S01]  /*34d70*/  LD.E.64 R58, desc[UR10][R56.64] ;  /* 0x0000000a383a7980 */ /* 0x000ea2000c101b00 */
[----:B------:R-:W-:Y:S01]  /*34d80*/  IMAD.MOV.U32 R60, RZ, RZ, 0x28 ;  /* 0x00000028ff3c7424 */ /* 0x000fe200078e00ff */
[----:B------:R-:W-:Y:S01]  /*34d90*/  WARPGROUP.ARRIVE ;  /* 0x00000000000079c5 */ /* 0x000fe20000000000 */
[----:B------:R-:W-:Y:S01]  /*34da0*/  IMAD.MOV.U32 R61, RZ, RZ, 0xa00 ;  /* 0x00000a00ff3d7424 */ /* 0x000fe200078e00ff */
[----:B------:R-:W-:-:S02]  /*34db0*/  R2UR UR8, R4 ;  /* 0x00000000040872ca */ /* 0x000fc400000e0000 */
[----:B------:R-:W-:Y:S02]  /*34dc0*/  SEL R60, R60, 0x26, P0 ;  /* 0x000000263c3c7807 */ /* 0x000fe40000000000 */
[----:B------:R-:W-:Y:S02]  /*34dd0*/  SEL R61, R61, 0x980, P0 ;  /* 0x000009803d3d7807 */ /* 0x000fe40000000000 */
[C---:B------:R-:W-:Y:S02]  /*34de0*/  R2UR UR9, R5.reuse ;  /* 0x00000000050972ca */ /* 0x040fe400000e0000 */
[----:B------:R-:W-:Y:S01]  /*34df0*/  R2UR UR10, R4 ;  /* 0x00000000040a72ca */ /* 0x000fe200000e0000 */
[----:B------:R-:W-:Y:S01]  /*34e00*/  IMAD.IADD R60, R60, 0x1, R61 ;  /* 0x000000013c3c7824 */ /* 0x000fe200078e023d */
[----:B------:R-:W-:-:S04]  /*34e10*/  R2UR UR11, R5 ;  /* 0x00000000050b72ca */ /* 0x000fc800000e0000 */
[----:B------:R-:W-:-:S05]  /*34e20*/  LOP3.LUT R61, R60, 0xa06, RZ, 0xc0, !PT ;  /* 0x00000a063c3d7812 */ /* 0x000fca00078ec0ff */
[----:B------:R-:W-:-:S05]  /*34e30*/  IMAD.IADD R60, R10, 0x1, R61 ;  /* 0x000000010a3c7824 */ /* 0x000fca00078e023d */
[----:B------:R-:W-:Y:S01]  /*34e40*/  R2UR UR6, R60 ;  /* 0x000000003c0672ca */ /* 0x000fe200000e0000 */
[----:B--2---:R-:W-:Y:S01]  /*34e50*/  IMAD.IADD R58, R61, 0x1, R58 ;  /* 0x000000013d3a7824 */ /* 0x004fe200078e023a */
[----:B------:R-:W-:Y:S01]  /*34e60*/  R2UR UR5, R59 ;  /* 0x000000003b0572ca */ /* 0x000fe200000e0000 */
[----:B------:R-:W-:-:S03]  /*34e70*/  IMAD.MOV.U32 R61, RZ, RZ, R11 ;  /* 0x000000ffff3d7224 */ /* 0x000fc600078e000b */
[----:B------:R-:W-:Y:S02]  /*34e80*/  R2UR UR4, R58 ;  /* 0x000000003a0472ca */ /* 0x000fe400000e0000 */
        /* <DEDUP_REMOVED lines=20> */
[----:B------:R-:W-:Y:S04]  /*34fd0*/  ST.E desc[UR8][R20.64], R9 ;  /* 0x0000000914007985 */ /* 0x000fe8000c101908 */
        /* <DEDUP_REMOVED lines=176> */
[----:B------:R-:W-:Y:S01]  /*35ae0*/  R2UR UR7, R11 ;  /* 0x000000000b0772ca */ /* 0x000fe200000e0000 */
[----:B------:R-:W-:Y:S01]  /*35af0*/  IMAD.MOV.U32 R59, RZ, RZ, 0x1000 ;  /* 0x00001000ff3b7424 */ /* 0x000fe200078e00ff */
[----:B------:R-:W-:Y:S01]  /*35b00*/  WARPGROUP.ARRIVE ;  /* 0x00000000000079c5 */ /* 0x000fe20000000000 */
        /* <DEDUP_REMOVED lines=8> */
[----:B--2---:R-:W-:Y:S01]  /*35b90*/  IMAD.IADD R56, R59, 0x1, R56 ;  /* 0x000000013b387824 */ /* 0x004fe200078e0238 */
        /* <DEDUP_REMOVED lines=18> */
.L_x_6638:
[----:B------:R-:W-:Y:S05]  /*35cc0*/  BSYNC B2 ;  /* 0x0000000000027941 */ /* 0x000fea0003800000 */
.L_x_6637:
        /* <DEDUP_REMOVED lines=12> */
[----:B0-----:R-:W4:Y:S04]  /*35d90*/  LD.E R9, desc[UR4][R14.64+0x24] ;  /* 0x000024040e097980 */ /* 0x001f28000c101900 */
[----:B------:R0:W3:Y:S04]  /*35da0*/  LD.E R69, desc[UR4][R6.64] ;  /* 0x0000000406457980 */ /* 0x0000e8000c101900 */
[----:B--2---:R-:W2:Y:S01]  /*35db0*/  LD.E.64 R10, desc[UR4][R10.64] ;  /* 0x000000040a0a7980 */ /* 0x004ea2000c101b00 */
[----:B----4-:R-:W-:-:S13]  /*35dc0*/  ISETP.NE.AND P0, PT, R9, 0x1, PT ;  /* 0x000000010900780c */ /* 0x010fda0003f05270 */
[C---:B------:R-:W-:Y:S02]  /*35dd0*/  @P0 R2UR UR6, R4.reuse ;  /* 0x00000000040602ca */ /* 0x040fe400000e0000 */
[C---:B------:R-:W-:Y:S02]  /*35de0*/  @P0 R2UR UR7, R5.reuse ;  /* 0x00000000050702ca */ /* 0x040fe400000e0000 */
[C---:B------:R-:W-:Y:S02]  /*35df0*/  R2UR UR14, R4.reuse ;  /* 0x00000000040e72ca */ /* 0x040fe400000e0000 */
[----:B------:R-:W-:Y:S02]  /*35e00*/  R2UR UR15, R5 ;  /* 0x00000000050f72ca */ /* 0x000fe400000e0000 */
[----:B------:R-:W-:-:S07]  /*35e10*/  R2UR UR10, R4 ;  /* 0x00000000040a72ca */ /* 0x000fce00000e0000 */
[----:B------:R-:W4:Y:S01]  /*35e20*/  @P0 LD.E R63, desc[UR6][R14.64+0x2c] ;  /* 0x00002c060e3f0980 */ /* 0x000f22000c101900 */
[C---:B------:R-:W-:Y:S02]  /*35e30*/  R2UR UR6, R4.reuse ;  /* 0x00000000040672ca */ /* 0x040fe400000e0000 */
[C---:B------:R-:W-:Y:S01]  /*35e40*/  R2UR UR7, R5.reuse ;  /* 0x00000000050772ca */ /* 0x040fe200000e0000 */
[----:B------:R-:W3:Y:S01]  /*35e50*/  LD.E R9, desc[UR14][R14.64+0x18] ;  /* 0x0000180e0e097980 */ /* 0x000ee2000c101900 */
[C---:B------:R-:W-:Y:S02]  /*35e60*/  R2UR UR11, R5.reuse ;  /* 0x00000000050b72ca */ /* 0x040fe400000e0000 */
[C---:B------:R-:W-:Y:S02]  /*35e70*/  R2UR UR8, R4.reuse ;  /* 0x00000000040872ca */ /* 0x040fe400000e0000 */
[----:B------:R-:W-:Y:S02]  /*35e80*/  R2UR UR9, R5 ;  /* 0x00000000050972ca */ /* 0x000fe400000e0000 */
[----:B------:R-:W-:-:S02]  /*35e90*/  R2UR UR12, R4 ;  /* 0x00000000040c72ca */ /* 0x000fc400000e0000 */
[----:B------:R-:W-:-:S05]  /*35ea0*/  R2UR UR13, R5 ;  /* 0x00000000050d72ca */ /* 0x000fca00000e0000 */
[----:B------:R-:W4:Y:S04]  /*35eb0*/  LD.E R57, desc[UR10][R14.64+0xc] ;  /* 0x00000c0a0e397980 */ /* 0x000f28000c101900 */
[----:B------:R-:W4:Y:S04]  /*35ec0*/  LD.E R58, desc[UR8][R14.64+0x10] ;  /* 0x000010080e3a7980 */ /* 0x000f28000c101900 */
[----:B------:R-:W4:Y:S04]  /*35ed0*/  LD.E R59, desc[UR12][R14.64+0x14] ;  /* 0x0000140c0e3b7980 */ /* 0x000f28000c101900 */
[----:B--2---:R-:W2:Y:S01]  /*35ee0*/  LD.E R56, desc[UR4][R10.64] ;  /* 0x000000040a387980 */ /* 0x004ea2000c101900 */
[----:B------:R-:W-:-:S02]  /*35ef0*/  @P0 R2UR UR4, R4 ;  /* 0x00000000040402ca */ /* 0x000fc400000e0000 */
[----:B------:R-:W-:Y:S01]  /*35f00*/  @P0 R2UR UR5, R5 ;  /* 0x00000000050502ca */ /* 0x000fe200000e0000 */
[----:B------:R-:W2:-:S12]  /*35f10*/  LD.E R10, desc[UR6][R14.64+0x4] ;  /* 0x000004060e0a7980 */ /* 0x000e98000c101900 */
[----:B------:R-:W2:Y:S01]  /*35f20*/  @P0 LD.E R65, desc[UR4][R14.64+0x28] ;  /* 0x000028040e410980 */ /* 0x000ea2000c101900 */
[----:B------:R-:W-:Y:S02]  /*35f30*/  R2UR UR4, R4 ;  /* 0x00000000040472ca */ /* 0x000fe400000e0000 */
[----:B------:R-:W-:-:S13]  /*35f40*/  R2UR UR5, R5 ;  /* 0x00000000050572ca */ /* 0x000fda00000e0000 */
[----:B------:R-:W2:Y:S01]  /*35f50*/  LD.E R7, desc[UR4][R14.64+0x8] ;  /* 0x000008040e077980 */ /* 0x000ea2000c101900 */
[----:B------:R-:W-:Y:S01]  /*35f60*/  IMAD.SHL.U32 R70, R0, 0x40, RZ ;  /* 0x0000004000467824 */ /* 0x000fe200078e00ff */
[----:B---3--:R-:W-:Y:S01]  /*35f70*/  ISETP.GE.AND P1, PT, R9, 0x1, PT ;  /* 0x000000010900780c */ /* 0x008fe20003f26270 */
[----:B------:R-:W-:Y:S02]  /*35f80*/  BSSY B2, `(.L_x_6639) ;  /* 0x0000088000027945 */ /* 0x000fe40003800000 */
[----:B----4-:R-:W-:Y:S02]  /*35f90*/  IMAD.IADD R59, R59, 0x1, -R70 ;  /* 0x000000013b3b7824 */ /* 0x010fe400078e0a46 */
[-C--:B--2---:R-:W-:Y:S01]  /*35fa0*/  FMUL.FTZ R64, R37, R56.reuse ;  /* 0x0000003825407220 */ /* 0x084fe20000410000 */
[----:B------:R-:W-:Y:S01]  /*35fb0*/  SHF.R.S32.HI R37, RZ, 0x1f, R68 ;  /* 0x0000001fff257819 */ /* 0x000fe20000011444 */
[-C--:B0-----:R-:W-:Y:S01]  /*35fc0*/  FMUL.FTZ R6, R26, R56.reuse ;  /* 0x000000381a067220 */ /* 0x081fe20000410000 */
[----:B------:R-:W-:-:S02]  /*35fd0*/  FMUL.FTZ R26, R35, R56 ;  /* 0x00000038231a7220 */ /* 0x000fc40000410000 */
[----:B------:R-:W-:Y:S01]  /*35fe0*/  LEA.HI R35, R37, R68, RZ, 0x7 ;  /* 0x0000004425237211 */ /* 0x000fe200078f38ff */
[-C--:B------:R-:W-:Y:S01]  /*35ff0*/  FMUL.FTZ R61, R29, R56.reuse ;  /* 0x000000381d3d7220 */ /* 0x080fe20000410000 */
[-C--:B------:R-:W-:Y:S02]  /*36000*/  FMUL.FTZ R29, R39, R56.reuse ;  /* 0x00000038271d7220 */ /* 0x080fe40000410000 */
[----:B------:R-:W-:Y:S01]  /*36010*/  LOP3.LUT R39, R35, 0xffffff80, RZ, 0xc0, !PT ;  /* 0xffffff8023277812 */ /* 0x000fe200078ec0ff */
[----:B------:R-:W-:-:S04]  /*36020*/  FMUL.FTZ R62, R36, R56 ;  /* 0x00000038243e7220 */ /* 0x000fc80000410000 */
[----:B------:R-:W-:Y:S02]  /*36030*/  IMAD.IADD R39, R68, 0x1, -R39 ;  /* 0x0000000144277824 */ /* 0x000fe400078e0a27 */
[----:B------:R-:W-:Y:S01]  /*36040*/  FMUL.FTZ R20, R27, R56 ;  /* 0x000000381b147220 */ /* 0x000fe20000410000 */
[----:B------:R-:W-:Y:S01]  /*36050*/  LEA.HI R37, R37, R68, RZ, 0x2 ;  /* 0x0000004425257211 */ /* 0x000fe200078f10ff */
[-C--:B------:R-:W-:Y:S01]  /*36060*/  FMUL.FTZ R27, R28, R56.reuse ;  /* 0x000000381c1b7220 */ /* 0x080fe20000410000 */
[----:B------:R-:W-:Y:S01]  /*36070*/  SHF.R.S32.HI R36, RZ, 0x1f, R39 ;  /* 0x0000001fff247819 */ /* 0x000fe20000011427 */
[-C--:B------:R-:W-:Y:S01]  /*36080*/  FMUL.FTZ R28, R38, R56.reuse ;  /* 0x00000038261c7220 */ /* 0x080fe20000410000 */
[-C--:B------:R-:W-:Y:S01]  /*36090*/  FMUL.FTZ R67, R41, R56.reuse ;  /* 0x0000003829437220 */ /* 0x080fe20000410000 */
[----:B------:R-:W-:Y:S02]  /*360a0*/  LOP3.LUT R41, R37, 0xfffffffc, RZ, 0xc0, !PT ;  /* 0xfffffffc25297812 */ /* 0x000fe400078ec0ff */
[----:B------:R-:W-:Y:S01]  /*360b0*/  LEA.HI R38, R36, R39, RZ, 0x2 ;  /* 0x0000002724267211 */ /* 0x000fe200078f10ff */
[----:B------:R-:W-:-:S03]  /*360c0*/  FMUL.FTZ R66, R40, R56 ;  /* 0x0000003828427220 */ /* 0x000fc60000410000 */
[--C-:B------:R-:W-:Y:S02]  /*360d0*/  SHF.R.S32.HI R37, RZ, 0x2, R38.reuse ;  /* 0x00000002ff257819 */ /* 0x100fe40000011426 */
[----:B------:R-:W-:Y:S01]  /*360e0*/  SHF.R.S32.HI R40, RZ, 0x1f, R38 ;  /* 0x0000001fff287819 */ /* 0x000fe20000011426 */
[----:B------:R-:W-:Y:S02]  /*360f0*/  IMAD.IADD R41, R68, 0x1, -R41 ;  /* 0x0000000144297824 */ /* 0x000fe400078e0a29 */
[-C--:B------:R-:W-:Y:S01]  /*36100*/  FMUL.FTZ R11, R24, R56.reuse ;  /* 0x00000038180b7220 */ /* 0x080fe20000410000 */
[-C--:B------:R-:W-:Y:S01]  /*36110*/  FMUL.FTZ R24, R31, R56.reuse ;  /* 0x000000381f187220 */ /* 0x080fe20000410000 */
[----:B------:R-:W-:Y:S01]  /*36120*/  LEA.HI R36, R36, R39, RZ, 0x5 ;  /* 0x0000002724247211 */ /* 0x000fe200078f28ff */
[-C--:B------:R-:W-:Y:S01]  /*36130*/  FMUL.FTZ R31, R32, R56.reuse ;  /* 0x00000038201f7220 */ /* 0x080fe20000410000 */
[----:B------:R-:W-:Y:S01]  /*36140*/  LEA.HI R40, R40, R37, RZ, 0x3 ;  /* 0x0000002528287211 */ /* 0x000fe200078f18ff */
[----:B------:R-:W-:Y:S01]  /*36150*/  FMUL.FTZ R32, R42, R56 ;  /* 0x000000382a207220 */ /* 0x000fe20000410000 */
[----:B------:R-:W-:-:S02]  /*36160*/  LEA.HI R42, R41, R41, RZ, 0x1 ;  /* 0x00000029292a7211 */ /* 0x000fc400078f08ff */
[----:B------:R-:W-:Y:S02]  /*36170*/  SHF.R.S32.HI R36, RZ, 0x5, R36 ;  /* 0x00000005ff247819 */ /* 0x000fe40000011424 */
[----:B------:R-:W-:Y:S02]  /*36180*/  LOP3.LUT R40, R40, 0xfffffff8, RZ, 0xc0, !PT ;  /* 0xfffffff828287812 */ /* 0x000fe400078ec0ff */
[----:B------:R-:W-:Y:S01]  /*36190*/  LOP3.LUT R42, R42, 0x1ffffffe, RZ, 0xc0, !PT ;  /* 0x1ffffffe2a2a7812 */ /* 0x000fe200078ec0ff */
[----:B------:R-:W-:Y:S02]  /*361a0*/  IMAD R69, R69, 0x4, R36 ;  /* 0x0000000445457824 */ /* 0x000fe400078e0224 */
[----:B------:R-:W-:Y:S02]  /*361b0*/  IMAD.IADD R40, R37, 0x1, -R40 ;  /* 0x0000000125287824 */ /* 0x000fe400078e0a28 */
[----:B------:R-:W-:Y:S02]  /*361c0*/  IMAD.IADD R42, R41, 0x1, -R42 ;  /* 0x00000001292a7824 */ /* 0x000fe400078e0a2a */
[----:B------:R-:W-:-:S04]  /*361d0*/  IMAD.U32 R41, R69, 0x10, R40 ;  /* 0x0000001045297824 */ /* 0x000fc800078e0028 */
[----:B------:R-:W-:-:S04]  /*361e0*/  IMAD R68, R42, 0x8, R41 ;  /* 0x000000082a447824 */ /* 0x000fc800078e0229 */
[----:B------:R-:W-:-:S04]  /*361f0*/  @P0 IMAD.HI.U32 R40, R68, R65, RZ ;  /* 0x0000004144280227 */ /* 0x000fc800078e00ff */
[-C--:B------:R-:W-:Y:S01]  /*36200*/  FMUL.FTZ R21, R30, R56.reuse ;  /* 0x000000381e157220 */ /* 0x080fe20000410000 */
[-C--:B------:R-:W-:Y:S01]  /*36210*/  FMUL.FTZ R30, R43, R56.reuse ;  /* 0x000000382b1e7220 */ /* 0x080fe20000410000 */
[----:B------:R-:W-:Y:S01]  /*36220*/  @P0 SHF.R.U32.HI R68, RZ, R63, R40 ;  /* 0x0000003fff440219 */ /* 0x000fe20000011628 */
[-C--:B------:R-:W-:Y:S01]  /*36230*/  FMUL.FTZ R43, R44, R56.reuse ;  /* 0x000000382c2b7220 */ /* 0x080fe20000410000 */
[-C--:B------:R-:W-:Y:S01]  /*36240*/  FMUL.FTZ R44, R45, R56.reuse ;  /* 0x000000382d2c7220 */ /* 0x080fe20000410000 */
[----:B------:R-:W-:Y:S02]  /*36250*/  LOP3.LUT R38, R38, 0x7ffffffc, RZ, 0xc0, !PT ;  /* 0x7ffffffc26267812 */ /* 0x000fe400078ec0ff */
[----:B------:R-:W0:Y:S01]  /*36260*/  SHFL.IDX PT, R45, R68, RZ, 0x1c1f ;  /* 0x001c1fff442d7589 */ /* 0x000e2200000e0000 */
[-C--:B------:R-:W-:Y:S01]  /*36270*/  FMUL.FTZ R36, R50, R56.reuse ;  /* 0x0000003832247220 */ /* 0x080fe20000410000 */
[----:B------:R-:W-:Y:S01]  /*36280*/  FMUL.FTZ R60, R25, R56 ;  /* 0x00000038193c7220 */ /* 0x000fe20000410000 */
[----:B------:R-:W-:-:S02]  /*36290*/  IMAD.IADD R50, R39, 0x1, -R38 ;  /* 0x0000000127327824 */ /* 0x000fc400078e0a26 */
[-C--:B------:R-:W-:Y:S01]  /*362a0*/  FMUL.FTZ R25, R34, R56.reuse ;  /* 0x0000003822197220 */ /* 0x080fe20000410000 */
        /* <DEDUP_REMOVED lines=9> */
[----:B------:R-:W-:Y:S01]  /*36340*/  IMAD R41, R50, -0x2, R41 ;  /* 0xfffffffe32297824 */ /* 0x000fe200078e0229 */
[----:B------:R-:W1:Y:S01]  /*36350*/  MUFU.TANH R11, R11 ;  /* 0x0000000b000b7308 */ /* 0x000e620000002400 */
[----:B------:R-:W-:Y:S01]  /*36360*/  FMUL.FTZ R52, R52, R56 ;  /* 0x0000003834347220 */ /* 0x000fe20000410000 */
[----:B------:R-:W-:-:S02]  /*36370*/  LOP3.LUT R38, RZ, R57, RZ, 0x33, !PT ;  /* 0x00000039ff267212 */ /* 0x000fc400078e33ff */
[----:B------:R-:W-:-:S04]  /*36380*/  IADD3 R41, -R10, R41, R7 ;  /* 0x000000290a297210 */ /* 0x000fc80007ffe107 */
[----:B------:R-:W2:Y:S01]  /*36390*/  MUFU.TANH R60, R60 ;  /* 0x0000003c003c7308 */ /* 0x000ea20000002400 */
[----:B------:R-:W-:-:S07]  /*363a0*/  FMUL.FTZ R48, R48, R56 ;  /* 0x0000003830307220 */ /* 0x000fce0000410000 */
        /* <DEDUP_REMOVED lines=28> */
[----:B------:R-:W-:-:S07]  /*36570*/  IMAD.IADD R58, R41, 0x1, R58 ;  /* 0x00000001293a7824 */ /* 0x000fce00078e023a */
[----:B------:R1:W2:Y:S02]  /*36580*/  MUFU.TANH R47, R52 ;  /* 0x00000034002f7308 */ /* 0x0002a40000002400 */
[----:B-1----:R-:W-:-:S06]  /*36590*/  IMAD.IADD R52, R41, 0x1, R38 ;  /* 0x0000000129347824 */ /* 0x002fcc00078e0226 */
[----:B------:R1:W2:Y:S01]  /*365a0*/  MUFU.TANH R46, R48 ;  /* 0x00000030002e7308 */ /* 0x0002a20000002400 */
[--C-:B0-----:R-:W-:Y:S02]  /*365b0*/  IMAD.IADD R51, R52, 0x1, R45.reuse ;  /* 0x0000000134337824 */ /* 0x101fe400078e022d */
[----:B-1----:R-:W-:Y:S01]  /*365c0*/  IMAD.IADD R48, R58, 0x1, R45 ;  /* 0x000000013a307824 */ /* 0x002fe200078e022d */
[----:B---34-:R-:W-:Y:S06]  /*365d0*/  @!P1 BRA `(.L_x_6640) ;  /* 0x0000000000889947 */ /* 0x018fec0003800000 */
        /* <DEDUP_REMOVED lines=12> */
[----:B------:R-:W3:Y:S04]  /*366a0*/  LD.E R41, desc[UR4][R14.64+0x1c] ;  /* 0x00001c040e297980 */ /* 0x000ee8000c101900 */
[----:B------:R-:W4:Y:S01]  /*366b0*/  LD.E R45, desc[UR6][R14.64+0x20] ;  /* 0x000020060e2d7980 */ /* 0x000f22000c101900 */
[----:B---3--:R-:W-:-:S05]  /*366c0*/  IMAD.HI.U32 R38, R38, R41, RZ ;  /* 0x0000002926267227 */ /* 0x008fca00078e00ff */
[----:B----4-:R-:W-:-:S07]  /*366d0*/  SHF.R.U32.HI R38, RZ, R45, R38 ;  /* 0x0000002dff267219 */ /* 0x010fce0000011626 */
.L_x_6644:
[----:B------:R-:W-:Y:S05]  /*366e0*/  BSYNC B4 ;  /* 0x0000000000047941 */ /* 0x000fea0003800000 */
.L_x_6643:
[----:B------:R-:W-:Y:S01]  /*366f0*/  LOP3.LUT R38, RZ, R38, RZ, 0x33, !PT ;  /* 0x00000026ff267212 */ /* 0x000fe200078e33ff */
[----:B------:R-:W-:Y:S06]  /*36700*/  BRA `(.L_x_6645) ;  /* 0x0000000000287947 */ /* 0x000fec0003800000 */
.L_x_6642:
[----:B------:R-:W-:-:S13]  /*36710*/  ISETP.NE.AND P0, PT, R9, 0x1, PT ;  /* 0x000000010900780c */ /* 0x000fda0003f05270 */
        /* <DEDUP_REMOVED lines=9> */
.L_x_6645:
[----:B------:R-:W-:Y:S05]  /*367b0*/  BSYNC B3 ;  /* 0x0000000000037941 */ /* 0x000fea0003800000 */
.L_x_6641:
[----:B------:R-:W-:-:S04]  /*367c0*/  IMAD R41, R9, R38, -R70 ;  /* 0x0000002609297224 */ /* 0x000fc800078e0a46 */
[----:B------:R-:W-:-:S05]  /*367d0*/  IMAD R38, R50, -0x2, R41 ;  /* 0xfffffffe32267824 */ /* 0x000fca00078e0229 */
[----:B------:R-:W-:Y:S02]  /*367e0*/  VIMNMX R51, R51, R38, !PT ;  /* 0x0000002633337248 */ /* 0x000fe40007fe0100 */
[----:B------:R-:W-:-:S07]  /*367f0*/  VIADDMNMX R48, R38, R9, R48, PT ;  /* 0x0000000926307246 */ /* 0x000fce0003800130 */
.L_x_6640:
[----:B------:R-:W-:Y:S05]  /*36800*/  BSYNC B2 ;  /* 0x0000000000027941 */ /* 0x000fea0003800000 */
.L_x_6639:
        /* <DEDUP_REMOVED lines=11> */
[----:B--2---:R-:W-:Y:S02]  /*368c0*/  FSEL R60, R60, -INF , !P3 ;  /* 0xff8000003c3c7808 */ /* 0x004fe40005800000 */
[----:B------:R-:W-:-:S02]  /*368d0*/  P2R R63, PR, RZ, 0x10 ;  /* 0x00000010ff3f7803 */ /* 0x000fc40000000000 */
[C---:B------:R-:W-:Y:S02]  /*368e0*/  ISETP.LT.OR P2, PT, R48.reuse, 0x11, P2 ;  /* 0x000000113000780c */ /* 0x040fe40001741670 */
        /* <DEDUP_REMOVED lines=62> */
[----:B------:R-:W-:Y:S01]  /*36cd0*/  ISETP.GE.AND P6, PT, R9, 0x1, PT ;  /* 0x000000010900780c */ /* 0x000fe20003fc6270 */
[--C-:B0-----:R-:W-:Y:S02]  /*36ce0*/  IMAD.IADD R56, R58, 0x1, R11.reuse ;  /* 0x000000013a387824 */ /* 0x101fe400078e020b */
[----:B------:R-:W-:-:S10]  /*36cf0*/  IMAD.IADD R51, R52, 0x1, R11 ;  /* 0x0000000134337824 */ /* 0x000fd400078e020b */
        /* <DEDUP_REMOVED lines=17> */
.L_x_6651:
[----:B------:R-:W-:Y:S05]  /*36e10*/  BSYNC B4 ;  /* 0x0000000000047941 */ /* 0x000fea0003800000 */
.L_x_6650:
[----:B------:R-:W-:Y:S01]  /*36e20*/  LOP3.LUT R10, RZ, R10, RZ, 0x33, !PT ;  /* 0x0000000aff0a7212 */ /* 0x000fe200078e33ff */
[----:B------:R-:W-:Y:S06]  /*36e30*/  BRA `(.L_x_6652) ;  /* 0x0000000000287947 */ /* 0x000fec0003800000 */
.L_x_6649:
        /* <DEDUP_REMOVED lines=10> */
.L_x_6652:
[----:B------:R-:W-:Y:S05]  /*36ee0*/  BSYNC B3 ;  /* 0x0000000000037941 */ /* 0x000fea0003800000 */
.L_x_6648:
[----:B------:R-:W-:-:S04]  /*36ef0*/  IMAD R7, R9, R10, -R70 ;  /* 0x0000000a09077224 */ /* 0x000fc800078e0a46 */
[----:B------:R-:W-:-:S05]  /*36f00*/  IMAD R50, R50, -0x2, R7 ;  /* 0xfffffffe32327824 */ /* 0x000fca00078e0207 */
[----:B------:R-:W-:Y:S02]  /*36f10*/  VIADDMNMX R56, R50, R9, R56, PT ;  /* 0x0000000932387246 */ /* 0x000fe40003800138 */
[----:B------:R-:W-:-:S07]  /*36f20*/  VIMNMX R51, R51, R50, !PT ;  /* 0x0000003233337248 */ /* 0x000fce0007fe0100 */
.L_x_6647:
[----:B------:R-:W-:Y:S05]  /*36f30*/  BSYNC B2 ;  /* 0x0000000000027941 */ /* 0x000fea0003800000 */
.L_x_6646:
[C---:B------:R-:W-:Y:S02]  /*36f40*/  ISETP.GT.AND P0, PT, R51.reuse, 0x1, !P0 ;  /* 0x000000013300780c */ /* 0x040fe40004704270 */
[----:B------:R-:W-:Y:S02]  /*36f50*/  ISETP.NE.AND P6, PT, R62, RZ, PT ;  /* 0x000000ff3e00720c */ /* 0x000fe40003fc5270 */
[----:B------:R-:W-:Y:S02]  /*36f60*/  ISETP.LT.OR P0, PT, R56, 0x2, P0 ;  /* 0x000000023800780c */ /* 0x000fe40000701670 */
[----:B------:R-:W-:Y:S02]  /*36f70*/  ISETP.GT.AND P1, PT, R51, 0x8, !P1 ;  /* 0x000000083300780c */ /* 0x000fe40004f24270 */
[----:B------:R-:W-:Y:S02]  /*36f80*/  FSEL R9, R20, -INF , !P0 ;  /* 0xff80000014097808 */ /* 0x000fe40004000000 */
[----:B------:R-:W-:-:S02]  /*36f90*/  ISETP.NE.AND P0, PT, R57, RZ, PT ;  /* 0x000000ff3900720c */ /* 0x000fc40003f05270 */
[----:B------:R-:W-:Y:S02]  /*36fa0*/  R2UR UR4, R4 ;  /* 0x00000000040472ca */ /* 0x000fe400000e0000 */
[----:B------:R-:W-:Y:S02]  /*36fb0*/  ISETP.GT.AND P0, PT, R51, 0x9, !P0 ;  /* 0x000000093300780c */ /* 0x000fe40004704270 */
[----:B------:R-:W-:Y:S02]  /*36fc0*/  R2UR UR5, R5 ;  /* 0x00000000050572ca */ /* 0x000fe400000e0000 */
[C---:B------:R-:W-:Y:S02]  /*36fd0*/  ISETP.LT.OR P0, PT, R56.reuse, 0xa, P0 ;  /* 0x0000000a3800780c */ /* 0x040fe40000701670 */
[----:B------:R-:W-:Y:S02]  /*36fe0*/  ISETP.LT.OR P1, PT, R56, 0x9, P1 ;  /* 0x000000093800780c */ /* 0x000fe40000f21670 */
[----:B------:R-:W-:-:S02]  /*36ff0*/  FSEL R24, R24, -INF , !P0 ;  /* 0xff80000018187808 */ /* 0x000fc40004000000 */
[----:B------:R-:W-:Y:S02]  /*37000*/  ISETP.NE.AND P0, PT, R63, RZ, PT ;  /* 0x000000ff3f00720c */ /* 0x000fe40003f05270 */
        /* <DEDUP_REMOVED lines=19> */
[----:B------:R-:W-:Y:S02]  /*37140*/  ISETP.NE.AND P6, PT, R59, RZ, PT ;  /* 0x000000ff3b00720c */ /* 0x000fe40003fc5270 */
[----:B------:R-:W-:-:S04]  /*37150*/  ISETP.GT.AND P0, PT, R51, 0x20, !P0 ;  /* 0x000000203300780c */ /* 0x000fc80004704270 */
[----:B------:R-:W-:-:S04]  /*37160*/  ISETP.LT.OR P0, PT, R56, 0x21, P0 ;  /* 0x000000213800780c */ /* 0x000fc80000701670 */
[----:B------:R-:W-:Y:S02]  /*37170*/  FSEL R32, R32, -INF , !P0 ;  /* 0xff80000020207808 */ /* 0x000fe40004000000 */
[----:B------:R-:W-:-:S04]  /*37180*/  ISETP.NE.AND P0, PT, R55, RZ, PT ;  /* 0x000000ff3700720c */ /* 0x000fc80003f05270 */
[----:B------:R-:W-:-:S04]  /*37190*/  ISETP.GT.AND P0, PT, R51, RZ, !P0 ;  /* 0x000000ff3300720c */ /* 0x000fc80004704270 */
[----:B------:R-:W-:-:S04]  /*371a0*/  ISETP.LT.OR P0, PT, R56, 0x1, P0 ;  /* 0x000000013800780c */ /* 0x000fc80000701670 */
[----:B------:R-:W-:Y:S02]  /*371b0*/  FSEL R52, R6, -INF , !P0 ;  /* 0xff80000006347808 */ /* 0x000fe40004000000 */
[----:B------:R-:W2:Y:S01]  /*371c0*/  LDL.64 R6, [R12+0x70] ;  /* 0x000070000c067983 */ /* 0x000ea20000100a00 */
[----:B------:R-:W-:-:S03]  /*371d0*/  ISETP.NE.AND P0, PT, R66, RZ, PT ;  /* 0x000000ff4200720c */ /* 0x000fc60003f05270 */
[----:B--2---:R-:W2:Y:S01]  /*371e0*/  LD.E.64 R10, desc[UR4][R6.64] ;  /* 0x00000004060a7980 */ /* 0x004ea2000c101b00 */
[----:B------:R-:W-:-:S04]  /*371f0*/  ISETP.GT.AND P0, PT, R51, 0x21, !P0 ;  /* 0x000000213300780c */ /* 0x000fc80004704270 */
[C---:B------:R-:W-:Y:S02]  /*37200*/  ISETP.LT.OR P0, PT, R56.reuse, 0x22, P0 ;  /* 0x000000223800780c */ /* 0x040fe40000701670 */
[----:B------:R-:W-:Y:S02]  /*37210*/  ISETP.LT.OR P1, PT, R56, 0x29, P1 ;  /* 0x000000293800780c */ /* 0x000fe40000f21670 */
[----:B------:R-:W-:Y:S02]  /*37220*/  FSEL R30, R30, -INF , !P0 ;  /* 0xff8000001e1e7808 */ /* 0x000fe40004000000 */
[----:B------:R-:W-:Y:S02]  /*37230*/  ISETP.GT.AND P3, PT, R51, 0x30, !P3 ;  /* 0x000000303300780c */ /* 0x000fe40005f64270 */
[----:B------:R-:W-:Y:S02]  /*37240*/  ISETP.LT.OR P2, PT, R56, 0x2a, P2 ;  /* 0x0000002a3800780c */ /* 0x000fe40001741670 */
[----:B------:R-:W-:-:S02]  /*37250*/  FSEL R34, R34, -INF , !P1 ;  /* 0xff80000022227808 */ /* 0x000fc40004800000 */
[C---:B------:R-:W-:Y:S02]  /*37260*/  ISETP.GT.AND P4, PT, R51.reuse, 0x31, !P4 ;  /* 0x000000313300780c */ /* 0x040fe40006784270 */
[C---:B------:R-:W-:Y:S02]  /*37270*/  ISETP.GT.AND P5, PT, R51.reuse, 0x38, !P5 ;  /* 0x000000383300780c */ /* 0x040fe40006fa4270 */
[----:B------:R-:W-:Y:S02]  /*37280*/  ISETP.GT.AND P6, PT, R51, 0x39, !P6 ;  /* 0x000000393300780c */ /* 0x000fe400077c4270 */
[C---:B------:R-:W-:Y:S02]  /*37290*/  ISETP.LT.OR P3, PT, R56.reuse, 0x31, P3 ;  /* 0x000000313800780c */ /* 0x040fe40001f61670 */
[----:B------:R-:W-:Y:S02]  /*372a0*/  FSEL R51, R35, -INF , !P2 ;  /* 0xff80000023337808 */ /* 0x000fe40005000000 */
[----:B------:R-:W-:-:S02]  /*372b0*/  ISETP.LT.OR P4, PT, R56, 0x32, P4 ;  /* 0x000000323800780c */ /* 0x000fc40002781670 */
[----:B------:R-:W-:Y:S02]  /*372c0*/  FSEL R36, R36, -INF , !P3 ;  /* 0xff80000024247808 */ /* 0x000fe40005800000 */
[C---:B------:R-:W-:Y:S02]  /*372d0*/  ISETP.LT.OR P5, PT, R56.reuse, 0x39, P5 ;  /* 0x000000393800780c */ /* 0x040fe40002fa1670 */
[----:B------:R-:W-:Y:S02]  /*372e0*/  FSEL R53, R37, -INF , !P4 ;  /* 0xff80000025357808 */ /* 0x000fe40006000000 */
[----:B------:R-:W-:Y:S02]  /*372f0*/  ISETP.LT.OR P6, PT, R56, 0x3a, P6 ;  /* 0x0000003a3800780c */ /* 0x000fe400037c1670 */
[----:B------:R-:W-:Y:S01]  /*37300*/  FSEL R39, R39, -INF , !P5 ;  /* 0xff80000027277808 */ /* 0x000fe20006800000 */
[----:B------:R-:W3:Y:S01]  /*37310*/  LD.E R56, desc[UR4][R6.64+0x10] ;  /* 0x0000100406387980 */ /* 0x000ee2000c101900 */
[----:B------:R-:W-:-:S02]  /*37320*/  R2UR UR6, R4 ;  /* 0x00000000040672ca */ /* 0x000fc400000e0000 */
        /* <DEDUP_REMOVED lines=57> */
[----:B------:R-:W-:Y:S02]  /*376c0*/  FMUL.FTZ R37, R20, R11 ;  /* 0x0000000b14257220 */ /* 0x000fe40000410000 */
        /* <DEDUP_REMOVED lines=26> */
.L_x_6654:
[----:B------:R-:W-:Y:S05]  /*37870*/  BSYNC B2 ;  /* 0x0000000000027941 */ /* 0x000fea0003800000 */
.L_x_6653:
        /* <DEDUP_REMOVED lines=13> */
.L_x_6656:
[----:B------:R-:W-:Y:S05]  /*37950*/  BSYNC B2 ;  /* 0x0000000000027941 */ /* 0x000fea0003800000 */
.L_x_6655:
        /* <DEDUP_REMOVED lines=23> */
[-CC-:B------:R-:W-:Y:S01]  /*37ad0*/  FFMA.FTZ R9, R9, R11.reuse, -R14.reuse ;  /* 0x0000000b09097223 */ /* 0x180fe2000001080e */
[----:B------:R-:W0:Y:S01]  /*37ae0*/  MUFU.EX2 R49, R49 ;  /* 0x0000003100317308 */ /* 0x000e220000000800 */
[-CC-:B------:R-:W-:Y:S01]  /*37af0*/  FFMA.FTZ R50, R50, R11.reuse, -R14.reuse ;  /* 0x0000000b32327223 */ /* 0x180fe2000001080e */
[-C--:B------:R-:W-:Y:S01]  /*37b00*/  FFMA.FTZ R24, R24, R11.reuse, -R14 ;  /* 0x0000000b18187223 */ /* 0x080fe2000001080e */
[-C--:B------:R-:W-:Y:S01]  /*37b10*/  FFMA.FTZ R31, R31, R11.reuse, -R10 ;  /* 0x0000000b1f1f7223 */ /* 0x080fe2000001080a */
[-C--:B------:R-:W-:Y:S01]  /*37b20*/  FFMA.FTZ R8, R25, R11.reuse, -R14 ;  /* 0x0000000b19087223 */ /* 0x080fe2000001080e */
        /* <DEDUP_REMOVED lines=12> */
[-C--:B------:R-:W-:Y:S01]  /*37bf0*/  FFMA.FTZ R26, R26, R11.reuse, -R14 ;  /* 0x0000000b1a1a7223 */ /* 0x080fe2000001080e */
[-C--:B------:R-:W-:Y:S01]  /*37c00*/  FFMA.FTZ R10, R48, R11.reuse, -R10 ;  /* 0x0000000b300a7223 */ /* 0x080fe2000001080a */
        /* <DEDUP_REMOVED lines=9> */
[-CC-:B------:R-:W-:Y:S01]  /*37ca0*/  FFMA.FTZ R39, R39, R11.reuse, -R14.reuse ;  /* 0x0000000b27277223 */ /* 0x180fe2000001080e */
[----:B------:R-:W-:Y:S01]  /*37cb0*/  FFMA.FTZ R11, R54, R11, -R14 ;  /* 0x0000000b360b7223 */ /* 0x000fe2000001080e */
[----:B0-----:R-:W-:Y:S01]  /*37cc0*/  FADD.FTZ R15, R49, R20 ;  /* 0x00000014310f7221 */ /* 0x001fe20000010000 */
[----:B-1----:R-:W-:Y:S01]  /*37cd0*/  FADD.FTZ R14, R52, R21 ;  /* 0x00000015340e7221 */ /* 0x002fe20000010000 */
[----:B------:R-:W0:Y:S02]  /*37ce0*/  MUFU.EX2 R27, R27 ;  /* 0x0000001b001b7308 */ /* 0x000e240000000800 */
[----:B--2---:R-:W-:-:S06]  /*37cf0*/  FADD.FTZ R20, R60, R15 ;  /* 0x0000000f3c147221 */ /* 0x004fcc0000010000 */
[----:B------:R-:W-:Y:S01]  /*37d00*/  MUFU.EX2 R50, R50 ;  /* 0x0000003200327308 */ /* 0x000fe20000000800 */
[----:B---3--:R-:W-:-:S07]  /*37d10*/  FADD.FTZ R15, R161, R14 ;  /* 0x0000000ea10f7221 */ /* 0x008fce0000010000 */
        /* <DEDUP_REMOVED lines=11> */
[----:B------:R1:W-:Y:S08]  /*37dd0*/  MUFU.EX2 R174, R10 ;  /* 0x0000000a00ae7308 */ /* 0x0003f00000000800 */
[----:B------:R-:W2:Y:S01]  /*37de0*/  MUFU.EX2 R28, R28 ;  /* 0x0000001c001c7308 */ /* 0x000ea20000000800 */
[----:B-1----:R-:W-:Y:S01]  /*37df0*/  FADD.FTZ R10, R50, R15 ;  /* 0x0000000f320a7221 */ /* 0x002fe20000010000 */
[----:B0-----:R-:W-:-:S03]  /*37e00*/  FADD.FTZ R8, R38, R9 ;  /* 0x0000000926087221 */ /* 0x001fc60000010000 */
[----:B------:R-:W-:-:S03]  /*37e10*/  FADD.FTZ R10, R163, R10 ;  /* 0x0000000aa30a7221 */ /* 0x000fc60000010000 */
[----:B------:R-:W0:Y:S01]  /*37e20*/  MUFU.EX2 R25, R40 ;  /* 0x0000002800197308 */ /* 0x000e220000000800 */
[----:B------:R-:W-:-:S04]  /*37e30*/  FADD.FTZ R15, R165, R10 ;  /* 0x0000000aa50f7221 */ /* 0x000fc80000010000 */
[----:B------:R-:W-:-:S03]  /*37e40*/  FADD.FTZ R15, R26, R15 ;  /* 0x0000000f1a0f7221 */ /* 0x000fc60000010000 */
        /* <DEDUP_REMOVED lines=63> */
[----:B------:R3:W-:Y:S04]  /*38240*/  STSM.16.M88.4 [R14], R160 ;  /* 0x000000a00e007844 */ /* 0x0007e80000000200 */
        /* <DEDUP_REMOVED lines=195> */
[----:B--2---:R-:W-:Y:S02]  /*38e80*/  FMUL.FTZ R35, R35, R6 ;  /* 0x0000000623237220 */ /* 0x004fe40000410000 */
        /* <DEDUP_REMOVED lines=70> */
[----:B------:R2:W-:Y:S04]  /*392f0*/  ST.E desc[UR4][R8.64+0xa8], R15 ;  /* 0x0000a80f08007985 */ /* 0x0005e8000c101904 */
[----:B------:R-:W-:Y:S04]  /*39300*/  ST.E desc[UR18][R8.64+0xf4], R31 ;  /* 0x0000f41f08007985 */ /* 0x000fe8000c101912 */
[----:B------:R-:W-:Y:S04]  /*39310*/  ST.E desc[UR10][R8.64+0x114], R21 ;  /* 0x0001141508007985 */ /* 0x000fe8000c10190a */
[----:B------:R-:W-:Y:S04]  /*39320*/  ST.E desc[UR12][R8.64+0x120], R25 ;  /* 0x0001201908007985 */ /* 0x000fe8000c10190c */
[----:B------:R-:W-:Y:S04]  /*39330*/  ST.E desc[UR14][R8.64+0x124], R27 ;  /* 0x0001241b08007985 */ /* 0x000fe8000c10190e */
[----:B------:R-:W-:Y:S04]  /*39340*/  ST.E desc[UR16][R8.64+0x130], R29 ;  /* 0x0001301d08007985 */ /* 0x000fe8000c101910 */
[----:B------:R-:W-:Y:S04]  /*39350*/  ST.E desc[UR4][R8.64+0x1f4], R35 ;  /* 0x0001f42308007985 */ /* 0x000fe8000c101904 */
[----:B------:R0:W-:Y:S04]  /*39360*/  ST.E desc[UR4][R8.64+0xac], R7 ;  /* 0x0000ac0708007985 */ /* 0x0001e8000c101904 */
[----:B------:R1:W-:Y:S01]  /*39370*/  ST.E desc[UR4][R8.64+0xb8], R11 ;  /* 0x0000b80b08007985 */ /* 0x0003e2000c101904 */
[----:B--2---:R-:W-:-:S05]  /*39380*/  FMUL.FTZ R15, R37, R6 ;  /* 0x00000006250f7220 */ /* 0x004fca0000410000 */
[----:B------:R2:W-:Y:S04]  /*39390*/  ST.E desc[UR4][R8.64+0xbc], R15 ;  /* 0x0000bc0f08007985 */ /* 0x0005e8000c101904 */
[----:B------:R-:W0:Y:S02]  /*393a0*/  LD.E R6, desc[UR6][R8.64+0xc8] ;  /* 0x0000c80608067980 */ /* 0x000e24000c101900 */
[----:B0-----:R-:W-:-:S05]  /*393b0*/  FMUL.FTZ R7, R37, R6 ;  /* 0x0000000625077220 */ /* 0x001fca0000410000 */
[----:B------:R0:W-:Y:S04]  /*393c0*/  ST.E desc[UR4][R8.64+0xc8], R7 ;  /* 0x0000c80708007985 */ /* 0x0001e8000c101904 */
[----:B------:R-:W1:Y:S02]  /*393d0*/  LD.E R6, desc[UR6][R8.64+0xcc] ;  /* 0x0000cc0608067980 */ /* 0x000e64000c101900 */
[----:B-1----:R-:W-:-:S05]  /*393e0*/  FMUL.FTZ R11, R37, R6 ;  /* 0x00000006250b7220 */ /* 0x002fca0000410000 */
[----:B------:R1:W-:Y:S04]  /*393f0*/  ST.E desc[UR4][R8.64+0xcc], R11 ;  /* 0x0000cc0b08007985 */ /* 0x0003e8000c101904 */
[----:B------:R-:W2:Y:S02]  /*39400*/  LD.E R6, desc[UR6][R8.64+0xd8] ;  /* 0x0000d80608067980 */ /* 0x000ea4000c101900 */
        /* <DEDUP_REMOVED lines=100> */
[----:B------:R-:W-:Y:S04]  /*39a50*/  ST.E desc[UR4][R8.64+0x1dc], R15 ;  /* 0x0001dc0f08007985 */ /* 0x000fe8000c101904 */
        /* <DEDUP_REMOVED lines=9> */
[----:B------:R-:W2:Y:S02]  /*39af0*/  LD.E R6, desc[UR6][R8.64+0x1fc] ;  /* 0x0001fc0608067980 */ /* 0x000ea4000c101900 */
[----:B--2---:R-:W-:-:S05]  /*39b00*/  FMUL.FTZ R37, R37, R6 ;  /* 0x0000000625257220 */ /* 0x004fca0000410000 */
[----:B------:R2:W-:Y:S04]  /*39b10*/  ST.E desc[UR4][R8.64+0x1fc], R37 ;  /* 0x0001fc2508007985 */ /* 0x0005e8000c101904 */
[----:B0-----:R-:W3:Y:S04]  /*39b20*/  LDL.64 R6, [R12+0x88] ;  /* 0x000088000c067983 */ /* 0x001ee80000100a00 */
[----:B-1----:R-:W4:Y:S04]  /*39b30*/  LDL.64 R10, [R12] ;  /* 0x000000000c0a7983 */ /* 0x002f280000100a00 */
[----:B------:R-:W2:Y:S04]  /*39b40*/  LDL.64 R14, [R12+0x90] ;  /* 0x000090000c0e7983 */ /* 0x000ea80000100a00 */
[----:B---3--:R-:W3:Y:S04]  /*39b50*/  LD.E R25, desc[UR4][R6.64] ;  /* 0x0000000406197980 */ /* 0x008ee8000c101900 */
[----:B----4-:R-:W4:Y:S04]  /*39b60*/  LD.E R11, desc[UR6][R10.64] ;  /* 0x000000060a0b7980 */ /* 0x010f28000c101900 */
[----:B--2---:R-:W4:Y:S04]  /*39b70*/  LD.E.64 R8, desc[UR4][R14.64] ;  /* 0x000000040e087980 */ /* 0x004f28000c101b00 */
[----:B---3--:R-:W-:Y:S04]  /*39b80*/  ST.E desc[UR8][R6.64], R25 ;  /* 0x0000001906007985 */ /* 0x008fe8000c101908 */
[----:B------:R-:W2:Y:S04]  /*39b90*/  LD.E R21, desc[UR10][R6.64+0x4] ;  /* 0x0000040a06157980 */ /* 0x000ea8000c101900 */
[----:B--2---:R0:W-:Y:S04]  /*39ba0*/  ST.E desc[UR4][R6.64+0x4], R21 ;  /* 0x0000041506007985 */ /* 0x0041e8000c101904 */
[----:B------:R-:W2:Y:S04]  /*39bb0*/  LD.E R27, desc[UR6][R6.64+0x8] ;  /* 0x00000806061b7980 */ /* 0x000ea8000c101900 */
[----:B--2---:R1:W-:Y:S04]  /*39bc0*/  ST.E desc[UR4][R6.64+0x8], R27 ;  /* 0x0000081b06007985 */ /* 0x0043e8000c101904 */
[----:B------:R-:W2:Y:S04]  /*39bd0*/  LD.E R29, desc[UR6][R6.64+0xc] ;  /* 0x00000c06061d7980 */ /* 0x000ea8000c101900 */
[----:B--2---:R-:W-:Y:S04]  /*39be0*/  ST.E desc[UR4][R6.64+0xc], R29 ;  /* 0x00000c1d06007985 */ /* 0x004fe8000c101904 */
[----:B------:R-:W2:Y:S04]  /*39bf0*/  LD.E R15, desc[UR6][R6.64+0x10] ;  /* 0x00001006060f7980 */ /* 0x000ea8000c101900 */
[----:B--2---:R2:W-:Y:S04]  /*39c00*/  ST.E desc[UR4][R6.64+0x10], R15 ;  /* 0x0000100f06007985 */ /* 0x0045e8000c101904 */
[----:B0-----:R-:W3:Y:S04]  /*39c10*/  LD.E R21, desc[UR6][R6.64+0x14] ;  /* 0x0000140606157980 */ /* 0x001ee8000c101900 */
[----:B---3--:R0:W-:Y:S04]  /*39c20*/  ST.E desc[UR4][R6.64+0x14], R21 ;  /* 0x0000141506007985 */ /* 0x0081e8000c101904 */
[----:B------:R-:W3:Y:S04]  /*39c30*/  LD.E R25, desc[UR6][R6.64+0x18] ;  /* 0x0000180606197980 */ /* 0x000ee8000c101900 */
[----:B---3--:R3:W-:Y:S04]  /*39c40*/  ST.E desc[UR4][R6.64+0x18], R25 ;  /* 0x0000181906007985 */ /* 0x0087e8000c101904 */
[----:B-1----:R-:W4:Y:S04]  /*39c50*/  LD.E R27, desc[UR6][R6.64+0x1c] ;  /* 0x00001c06061b7980 */ /* 0x002f28000c101900 */
[----:B----4-:R1:W-:Y:S04]  /*39c60*/  ST.E desc[UR4][R6.64+0x1c], R27 ;  /* 0x00001c1b06007985 */ /* 0x0103e8000c101904 */
[----:B--2---:R-:W2:Y:S04]  /*39c70*/  LD.E R15, desc[UR6][R6.64+0x20] ;  /* 0x00002006060f7980 */ /* 0x004ea8000c101900 */
[----:B--2---:R2:W-:Y:S04]  /*39c80*/  ST.E desc[UR4][R6.64+0x20], R15 ;  /* 0x0000200f06007985 */ /* 0x0045e8000c101904 */
[----:B0-----:R-:W4:Y:S04]  /*39c90*/  LD.E R21, desc[UR6][R6.64+0x24] ;  /* 0x0000240606157980 */ /* 0x001f28000c101900 */
[----:B----4-:R0:W-:Y:S04]  /*39ca0*/  ST.E desc[UR4][R6.64+0x24], R21 ;  /* 0x0000241506007985 */ /* 0x0101e8000c101904 */
[----:B---3--:R-:W3:Y:S04]  /*39cb0*/  LD.E R25, desc[UR6][R6.64+0x28] ;  /* 0x0000280606197980 */ /* 0x008ee8000c101900 */
        /* <DEDUP_REMOVED lines=228> */
[----:B--2---:R-:W-:Y:S04]  /*3ab00*/  ST.E desc[UR4][R6.64+0x1f0], R15 ;  /* 0x0001f00f06007985 */ /* 0x004fe8000c101904 */
[----:B0-----:R-:W2:Y:S04]  /*3ab10*/  LD.E R21, desc[UR6][R6.64+0x1f4] ;  /* 0x0001f40606157980 */ /* 0x001ea8000c101900 */
[----:B--2---:R-:W-:Y:S04]  /*3ab20*/  ST.E desc[UR4][R6.64+0x1f4], R21 ;  /* 0x0001f41506007985 */ /* 0x004fe8000c101904 */
[----:B---3--:R-:W2:Y:S01]  /*3ab30*/  LD.E R25, desc[UR6][R6.64+0x1f8] ;  /* 0x0001f80606197980 */ /* 0x008ea2000c101900 */
[----:B------:R-:W-:-:S02]  /*3ab40*/  R2UR UR30, R4 ;  /* 0x00000000041e72ca */ /* 0x000fc400000e0000 */
[C---:B------:R-:W-:Y:S02]  /*3ab50*/  R2UR UR31, R5.reuse ;  /* 0x00000000051f72ca */ /* 0x040fe400000e0000 */
[C---:B------:R-:W-:Y:S02]  /*3ab60*/  R2UR UR28, R4.reuse ;  /* 0x00000000041c72ca */ /* 0x040fe400000e0000 */
[C---:B------:R-:W-:Y:S02]  /*3ab70*/  R2UR UR29, R5.reuse ;  /* 0x00000000051d72ca */ /* 0x040fe400000e0000 */
[C---:B------:R-:W-:Y:S02]  /*3ab80*/  R2UR UR26, R4.reuse ;  /* 0x00000000041a72ca */ /* 0x040fe400000e0000 */
[----:B------:R-:W-:Y:S01]  /*3ab90*/  R2UR UR27, R5 ;  /* 0x00000000051b72ca */ /* 0x000fe200000e0000 */
[----:B--2---:R0:W-:Y:S04]  /*3aba0*/  ST.E desc[UR4][R6.64+0x1f8], R25 ;  /* 0x0001f81906007985 */ /* 0x0041e8000c101904 */
[----:B-1----:R-:W2:Y:S01]  /*3abb0*/  LD.E R27, desc[UR6][R6.64+0x1fc] ;  /* 0x0001fc06061b7980 */ /* 0x002ea2000c101900 */
        /* <DEDUP_REMOVED lines=26> */
[----:B0-----:R-:W2:Y:S04]  /*3ad60*/  LD.E R25, desc[UR28][R6.64+0x4] ;  /* 0x0000041c06197980 */ /* 0x001ea8000c101900 */
[----:B------:R-:W2:Y:S04]  /*3ad70*/  LD.E R26, desc[UR26][R6.64+0x8] ;  /* 0x0000081a061a7980 */ /* 0x000ea8000c101900 */
[----:B-1----:R-:W2:Y:S04]  /*3ad80*/  LD.E R27, desc[UR24][R6.64+0xc] ;  /* 0x00000c18061b7980 */ /* 0x002ea8000c101900 */
        /* <DEDUP_REMOVED lines=2475> */
.L_x_6658:
[----:B------:R-:W-:Y:S05]  /*44840*/  BSYNC B2 ;  /* 0x0000000000027941 */ /* 0x000fea0003800000 */
.L_x_6657:
[C---:B------:R-:W-:Y:S02]  /*44850*/  R2UR UR6, R4.reuse ;  /* 0x00000000040672ca */ /* 0x040fe400000e0000 */
[C---:B------:R-:W-:Y:S02]  /*44860*/  R2UR UR7, R5.reuse ;  /* 0x00000000050772ca */ /* 0x040fe400000e0000 */
[----:B------:R-:W-:Y:S02]  /*44870*/  R2UR UR4, R4 ;  /* 0x00000000040472ca */ /* 0x000fe400000e0000 */
[----:B------:R-:W-:-:S09]  /*44880*/  R2UR UR5, R5 ;  /* 0x00000000050572ca */ /* 0x000fd200000e0000 */
[----:B------:R-:W2:Y:S04]  /*44890*/  LD.E.64 R4, desc[UR6][R10.64+0x20] ;  /* 0x000020060a047980 */ /* 0x000ea8000c101b00 */
[----:B------:R-:W3:Y:S01]  /*448a0*/  LD.E R6, desc[UR4][R10.64+0xc] ;  /* 0x00000c040a067980 */ /* 0x000ee2000c101900 */
[----:B--2---:R-:W-:Y:S01]  /*448b0*/  MOV R5, R4 ;  /* 0x0000000400057202 */ /* 0x004fe20000000f00 */
[----:B------:R-:W-:-:S04]  /*448c0*/  IMAD.MOV.U32 R4, RZ, RZ, R13 ;  /* 0x000000ffff047224 */ /* 0x000fc800078e000d */
[----:B-----5:R-:W-:-:S05]  /*448d0*/  IMAD R5, R8, 0x8, R5 ;  /* 0x0000000808057824 */ /* 0x020fca00078e0205 */
[----:B---3--:R-:W-:-:S04]  /*448e0*/  PRMT R5, R6, 0x654, R5 ;  /* 0x0000065406057816 */ /* 0x008fc80000000005 */
[----:B------:R0:W-:Y:S02]  /*448f0*/  SYNCS.ARRIVE.TRANS64.RED.A1T0 RZ, [R5+URZ], RZ ;  /* 0x000000ff05ff79a7 */ /* 0x0001e4000810043f */
[----:B0-----:R-:W-:-:S04]  /*44900*/  IMAD.MOV.U32 R5, RZ, RZ, 0x0 ;  /* 0x00000000ff057424 */ /* 0x001fc800078e00ff */
[----:B------:R-:W-:Y:S05]  /*44910*/  RET.REL.NODEC R4 `(_ZN7cutlass13device_kernelIN5flash11enable_sm90INS1_16FlashAttnFwdSm90INS1_25CollectiveMainloopFwdSm90ILi2EN4cute5tupleIJNS5_1CILi1EEES8_S8_EEENS6_IJNS7_ILi64EEESA_SA_EEELi512ENS_6half_tEfNS_4arch4Sm90ELb0ELb1ELb1ELb1ELb1ELb0ELb1ELb0ELb0ELb1ELb1ELb0EEENS1_21CollectiveEpilogueFwdINS6_IJSA_NS7_ILi512EEESA_EEES9_SC_SE_Li256ELb1ELb1ELb1ELb0EEENS1_36VarlenDynamicPersistentTileSchedulerILi64ELi64ELi256ELi128ELb1ELb1ELb1ELb1ELb0ELb1EEEEEEEEEvNT_6ParamsE) ;  /* 0xfffffbb404b87950 */ /* 0x000fea0003c3ffff */
.L_x_6629:
[----:B0-----:R0:W1:Y:S02]  /*44920*/  SYNCS.PHASECHK.TRANS64.TRYWAIT P0, [R9+URZ], R24 ;  /* 0x00000018090075a7 */ /* 0x001064000800017f */
[----:B-1----:R-:W-:Y:S05]  /*44930*/  @!P0 NANOSLEEP.SYNCS 0x989680 ;  /* 0x009896800000895d */ /* 0x002fea0003900000 */
[----:B------:R-:W1:Y:S02]  /*44940*/  @!P0 SYNCS.PHASECHK.TRANS64 P0, [R9+URZ], R24 ;  /* 0x00000018090085a7 */ /* 0x000e64000800007f */
[----:B-1----:R-:W-:Y:S05]  /*44950*/  @!P0 BRA `(.L_x_6629) ;  /* 0xfffffffc00f08947 */ /* 0x002fea000383ffff */
[----:B------:R-:W-:Y:S05]  /*44960*/  BRA `(.L_x_6628) ;  /* 0xfffffee400e87947 */ /* 0x000fea000383ffff */
.L_x_6636:
[----:B0-----:R0:W1:Y:S02]  /*44970*/  SYNCS.PHASECHK.TRANS64.TRYWAIT P0, [R56+URZ], R57 ;  /* 0x00000039380075a7 */ /* 0x001064000800017f */
[----:B-1----:R-:W-:Y:S05]  /*44980*/  @!P0 NANOSLEEP.SYNCS 0x989680 ;  /* 0x009896800000895d */ /* 0x002fea0003900000 */
[----:B------:R-:W1:Y:S02]  /*44990*/  @!P0 SYNCS.PHASECHK.TRANS64 P0, [R56+URZ], R57 ;  /* 0x00000039380085a7 */ /* 0x000e64000800007f */
[----:B-1----:R-:W-:Y:S05]  /*449a0*/  @!P0 BRA `(.L_x_6636) ;  /* 0xfffffffc00f08947 */ /* 0x002fea000383ffff */
[----:B------:R-:W-:Y:S05]  /*449b0*/  BRA `(.L_x_6635) ;  /* 0xfffffeec00bc7947 */ /* 0x000fea000383ffff */
.L_x_6659:
        /* <DEDUP_REMOVED lines=12> */
.L_x_15752:


//--------------------- .text._ZN7cutlass13device_kernelIN5flash11enable_sm90INS1_16FlashAttnFwdSm90INS1_25CollectiveMainloopFwdSm90ILi2EN4cute5tupleIJNS5_1CILi1EEES8_S8_EEENS6_IJNS7_ILi64EEESA_SA_EEELi512ENS_6half_tEfNS_4arch4Sm90ELb0ELb1ELb1ELb1ELb1ELb1ELb1ELb0ELb0ELb1ELb1ELb0EEENS1_21CollectiveEpilogueFwdINS6_IJSA_NS7_ILi512EEESA_EEES9_SC_SE_Li256ELb1ELb1ELb1ELb0EEENS1_36VarlenDynamicPersistentTileSchedulerILi64ELi64ELi256ELi128ELb1ELb1ELb1ELb1ELb0ELb1EEEEEEEEEvNT_6ParamsE --------------------------
	.section	.text._ZN7cutlass13device_kernelIN5flash11enable_sm90INS1_16FlashAttnFwdSm90INS1_25CollectiveMainloopFwdSm90ILi2EN4cute5tupleIJNS5_1CILi1EEES8_S8_EEENS6_IJNS7_ILi64EEESA_SA_EEELi512ENS_6half_tEfNS_4arch4Sm90ELb0ELb1ELb1ELb1ELb1ELb1ELb1ELb0ELb0ELb1ELb1ELb0EEENS1_21CollectiveEpilogueFwdINS6_IJSA_NS7_ILi512EEESA_EEES9_SC_SE_Li256ELb1ELb1ELb1ELb0EEENS1_36VarlenDynamicPersistentTileSchedulerILi64ELi64ELi256ELi128ELb1ELb1ELb1ELb1ELb0ELb1EEEEEEEEEvNT_6ParamsE,"ax",@progbits
	.align	128
.text._ZN7cutlass13device_kernelIN5flash11enable_sm90INS1_16FlashAttnFwdSm90INS1_25CollectiveMainloopFwdSm90ILi2EN4cute5tupleIJNS5_1CILi1EEES8_S8_EEENS6_IJNS7_ILi64EEESA_SA_EEELi512ENS_6half_tEfNS_4arch4Sm90ELb0ELb1ELb1ELb1ELb1ELb1ELb1ELb0ELb0ELb1ELb1ELb0EEENS1_21CollectiveEpilogueFwdINS6_IJSA_NS7_ILi512EEESA_EEES9_SC_SE_Li256ELb1ELb1ELb1ELb0EEENS1_36VarlenDynamicPersistentTileSchedulerILi64ELi64ELi256ELi128ELb1ELb1ELb1ELb1ELb0ELb1EEEEEEEEEvNT_6ParamsE:
        .type           _ZN7cutlass13device_kernelIN5flash11enable_sm90INS1_16FlashAttnFwdSm90INS1_25CollectiveMainloopFwdSm90ILi2EN4cute5tupleIJNS5_1CILi1EEES8_S8_EEENS6_IJNS7_ILi64EEESA_SA_EEELi512ENS_6half_tEfNS_4arch4Sm90ELb0ELb1ELb1ELb1ELb1ELb1ELb1ELb0ELb0ELb1ELb1ELb0EEENS1_21CollectiveEpilogueFwdINS6_IJSA_NS7_ILi512EEESA_EEES9_SC_SE_Li256ELb1ELb1ELb1ELb0EEENS1_36VarlenDynamicPersistentTileSchedulerILi64ELi64ELi256ELi128ELb1ELb1ELb1ELb1ELb0ELb1EEEEEEEEEvNT_6ParamsE,@function
        .size           _ZN7cutlass13device_kernelIN5flash11enable_sm90INS1_16FlashAttnFwdSm90INS1_25CollectiveMainloopFwdSm90ILi2EN4cute5tupleIJNS5_1CILi1EEES8_S8_EEENS6_IJNS7_ILi64EEESA_SA_EEELi512ENS_6half_tEfNS_4arch4Sm90ELb0ELb1ELb1ELb1ELb1ELb1ELb1ELb0ELb0ELb1ELb1ELb0EEENS1_21CollectiveEpilogueFwdINS6_IJSA_NS7_ILi512EEESA_EEES9_SC_SE_Li256ELb1ELb1ELb1ELb0EEENS1_36VarlenDynamicPersistentTileSchedulerILi64ELi64ELi256ELi128ELb1ELb1ELb1ELb1ELb0ELb1EEEEEEEEEvNT_6ParamsE,(.L_x_15754 - _ZN7cutlass13device_kernelIN5flash11enable_sm90INS1_16FlashAttnFwdSm90INS1_25CollectiveMainloopFwdSm90ILi2EN4cute5tupleIJNS5_1CILi1EEES8_S8_EEENS6_IJNS7_ILi64EEESA_SA_EEELi512ENS_6half_tEfNS_4arch4Sm90ELb0ELb1ELb1ELb1ELb1ELb1ELb1ELb0ELb0ELb1ELb1ELb0EEENS1_21CollectiveEpilogueFwdINS6_IJSA_NS7_ILi512EEESA_EEES9_SC_SE_Li256ELb1ELb1ELb1ELb0EEENS1_36VarlenDynamicPersistentTileSchedulerILi64ELi64ELi256ELi128ELb1ELb1ELb1ELb1ELb0ELb1EEEEEEEEEvNT_6ParamsE)
        .other          _ZN7cutlass13device_kernelIN5flash11enable_sm90INS1_16FlashAttnFwdSm90INS1_25CollectiveMainloopFwdSm90ILi2EN4cute5tupleIJNS5_1CILi1EEES8_S8_EEENS6_IJNS7_ILi64EEESA_SA_EEELi512ENS_6half_tEfNS_4arch4Sm90ELb0ELb1ELb1ELb1ELb1ELb1ELb1ELb0ELb0ELb1ELb1ELb0EEENS1_21CollectiveEpilogueFwdINS6_IJSA_NS7_ILi512EEESA_EEES9_SC_SE_Li256ELb1ELb1ELb1ELb0EEENS1_36VarlenDynamicPersistentTileSchedulerILi64ELi64ELi256ELi128ELb1ELb1ELb1ELb1ELb0ELb1EEEEEEEEEvNT_6ParamsE,@"STO_CUDA_ENTRY STV_DEFAULT"
_ZN7cutlass13device_kernelIN5flash11enable_sm90INS1_16FlashAttnFwdSm90INS1_25CollectiveMainloopFwdSm90ILi2EN4cute5tupleIJNS5_1CILi1EEES8_S8_EEENS6_IJNS7_ILi64EEESA_SA_EEELi512ENS_6half_tEfNS_4arch4Sm90ELb0ELb1ELb1ELb1ELb1ELb1ELb1ELb0ELb0ELb1ELb1ELb0EEENS1_21CollectiveEpilogueFwdINS6_IJSA_NS7_ILi512EEESA_EEES9_SC_SE_Li256ELb1ELb1ELb1ELb0EEENS1_36VarlenDynamicPersistentTileSchedulerILi64ELi64ELi256ELi128ELb1ELb1ELb1ELb1ELb0ELb1EEEEEEEEEvNT_6ParamsE:
[----:B------:R-:W0:Y:S02]  /*0000*/  LDC R1, c[0x0][0x28] ;  /* 0x00000a00ff017b82 */ /* 0x000e240000000800 */
[----:B0-----:R-:W-:-:S05]  /*0010*/  VIADD R1, R1, 0xfffffb90 ;  /* 0xfffffb9001017836 */ /* 0x001fca0000000000 */
[----:B------:R-:W-:Y:S01]  /*0020*/  R2UR UR4, R1 ;  /* 0x00000000010472ca */ /* 0x000fe200000e0000 */
[----:B------:R-:W0:Y:S01]  /*0030*/  S2R R3, SR_TID.X ;  /* 0x0000000000037919 */ /* 0x000e220000002100 */
[----:B------:R-:W-:Y:S01]  /*0040*/  ELECT P0, URZ, PT ;  /* 0x00000000003f782f */ /* 0x000fe20003800000 */
[----:B------:R-:W-:Y:S01]  /*0050*/  BSSY B0, `(.L_x_6660) ;  /* 0x0000012000007945 */ /* 0x000fe20003800000 */
[----:B------:R-:W-:Y:S01]  /*0060*/  ULDC UR39, c[0x0][0x20] ;  /* 0x0000080000277ab9 */ /* 0x000fe20000000800 */
[----:B------:R-:W-:-:S08]  /*0070*/  ULDC UR42, c[0x0][0x24] ;  /* 0x00000900002a7ab9 */ /* 0x000fd00000000800 */
[----:B------:R-:W-:-:S04]  /*0080*/  UIADD3 UR39, UP0, UR4, UR39, URZ ;  /* 0x0000002704277290 */ /* 0x000fc8000ff1e03f */
[----:B------:R-:W-:Y:S01]  /*0090*/  UIADD3.X UR42, URZ, UR42, URZ, UP0, !UPT ;  /* 0x0000002a3f2a7290 */ /* 0x000fe200087fe43f */
        /* <DEDUP_REMOVED lines=13> */
.L_x_6661:
[----:B------:R-:W-:Y:S05]  /*0170*/  BSYNC B0 ;  /* 0x0000000000007941 */ /* 0x000fea0003800000 */
.L_x_6660:
        /* <DEDUP_REMOVED lines=17> */
[----:B------:R-:W-:Y:S01]  /*0290*/  @UP0 USHF.L.U32 UR6, UR6, 0x1, URZ ;  /* 0x0000000106060899 */ /* 0x000fe2000800063f */
[----:B------:R-:W-:-:S03]  /*02a0*/  VOTEU.ANY UP0, P0 ;  /* 0x00000000003f7886 */ /* 0x000fc60000000100 */
[----:B------:R-:W-:Y:S01]  /*02b0*/  UISETP.NE.AND UP3, UPT, UR38, URZ, UPT ;  /* 0x0000003f2600728c */ /* 0x000fe2000bf65270 */
[----:B------:R-:W0:Y:S02]  /*02c0*/  FENCE.VIEW.ASYNC.S ;  /* 0x00000000000073c6 */ /* 0x000e240000000000 */
[----:B0-----:R0:W1:Y:S01]  /*02d0*/  @UP0 SYNCS.EXCH.64 URZ, [UR8+0x38800], UR4 ;  /* 0x03880004083f05b2 */ /* 0x0010620008000100 */
[----:B------:R-:W-:Y:S01]  /*02e0*/  UP2UR UR61, UPR, URZ, 0x8 ;  /* 0x000000083f3d7883 */ /* 0x000fe20008000000 */
[----:B------:R0:W2:Y:S03]  /*02f0*/  @UP1 SYNCS.EXCH.64 URZ, [UR8+0x38810], UR4 ;  /* 0x03881004083f15b2 */ /* 0x0000a60008000100 */
[----:B------:R0:W3:Y:S01]  /*0300*/  @UP2 SYNCS.EXCH.64 URZ, [UR8+0x38820], UR6 ;  /* 0x03882006083f25b2 */ /* 0x0000e20008000100 */
[----:B------:R-:W-:Y:S07]  /*0310*/  @P1 BRA `(.L_x_6662) ;  /* 0x0000000000381947 */ /* 0x000fee0003800000 */
        /* <DEDUP_REMOVED lines=14> */
.L_x_6662:
        /* <DEDUP_REMOVED lines=22> */
.L_x_6663:
        /* <DEDUP_REMOVED lines=18> */
.L_x_6664:
        /* <DEDUP_REMOVED lines=22> */
.L_x_6665:
        /* <DEDUP_REMOVED lines=22> */
.L_x_6666:
[----:B------:R-:W-:Y:S01]  /*0940*/  UISETP.NE.AND UP0, UPT, UR38, URZ, UPT ;  /* 0x0000003f2600728c */ /* 0x000fe2000bf05270 */
[----:B------:R-:W-:Y:S01]  /*0950*/  NOP ;  /* 0x0000000000007918 */ /* 0x000fe20000000000 */
[----:B------:R-:W-:Y:S01]  /*0960*/  UMOV UR60, 0x1 ;  /* 0x00000001003c7882 */ /* 0x000fe20000000000 */
[----:B------:R-:W-:Y:S01]  /*0970*/  ULDC.64 UR36, c[0x0][0x208] ;  /* 0x0000820000247ab9 */ /* 0x000fe20000000a00 */
[----:B------:R-:W-:Y:S01]  /*0980*/  USEL UR60, UR60, 0x2, !UP0 ;  /* 0x000000023c3c7887 */ /* 0x000fe2000c000000 */
[----:B------:R-:W-:Y:S01]  /*0990*/  BSSY B9, `(.L_x_6667) ;  /* 0x0003888000097945 */ /* 0x000fe20003800000 */
[----:B0123--:R-:W-:Y:S01]  /*09a0*/  BAR.SYNC.DEFER_BLOCKING 0x0 ;  /* 0x0000000000007b1d */ /* 0x00ffe20000010000 */
[----:B------:R-:W-:-:S13]  /*09b0*/  PLOP3.LUT P0, PT, PT, PT, UP0, 0x40, 0x0 ;  /* 0x000000000000781c */ /* 0x000fda0003f0e808 */
[----:B------:R-:W-:Y:S05]  /*09c0*/  @P0 BRA `(.L_x_6668) ;  /* 0x000002f000200947 */ /* 0x000fea0003800000 */
.L_x_6669:
[----:B------:R-:W-:-:S08]  /*09d0*/  NOP ;  /* 0x0000000000007918 */ /* 0x000fd00000000000 */
[----:B------:R-:W0:Y:S02]  /*09e0*/  USETMAXREG.TRY_ALLOC.CTAPOOL UP0, 0xe8 ;  /* 0x000000e8000079c8 */ /* 0x000e240008000600 */
[----:B0-----:R-:W-:-:S13]  /*09f0*/  PLOP3.LUT P0, PT, PT, PT, UP0, 0x80, 0x0 ;  /* 0x000000000000781c */ /* 0x001fda0003f0f008 */
[----:B------:R-:W-:Y:S05]  /*0a00*/  @!P0 BRA `(.L_x_6669) ;  /* 0xfffffffc00f08947 */ /* 0x000fea000383ffff */
[----:B------:R-:W0:Y:S01]  /*0a10*/  S2R R0, SR_TID.X ;  /* 0x0000000000007919 */ /* 0x000e220000002100 */
[----:B------:R-:W1:Y:S01]  /*0a20*/  S2UR UR4, SR_CgaCtaId ;  /* 0x00000000000479c3 */ /* 0x000e620000008800 */
[----:B------:R-:W-:Y:S04]  /*0a30*/  STL.64 [R1+0x1c8], RZ ;  /* 0x0001c8ff01007387 */ /* 0x000fe80000100a00 */
[----:B------:R-:W-:Y:S04]  /*0a40*/  STL [R1+0x1d0], RZ ;  /* 0x0001d0ff01007387 */ /* 0x000fe80000100800 */
[----:B------:R-:W-:Y:S01]  /*0a50*/  STL [R1+0x1d4], RZ ;  /* 0x0001d4ff01007387 */ /* 0x000fe20000100800 */
[----:B-1----:R-:W-:Y:S01]  /*0a60*/  IMAD.U32 R155, RZ, RZ, UR4 ;  /* 0x00000004ff9b7e24 */ /* 0x002fe2000f8e00ff */
[----:B------:R-:W-:Y:S01]  /*0a70*/  ULDC UR4, c[0x0][0xd3c] ;  /* 0x00034f0000047ab9 */ /* 0x000fe20000000800 */
[----:B0-----:R-:W-:-:S04]  /*0a80*/  SHF.R.U32.HI R2, RZ, 0x7, R0 ;  /* 0x00000007ff027819 */ /* 0x001fc80000011600 */
[----:B------:R-:W-:Y:S02]  /*0a90*/  ISETP.NE.AND P0, PT, R2, 0x1, PT ;  /* 0x000000010200780c */ /* 0x000fe40003f05270 */
[----:B------:R-:W-:-:S04]  /*0aa0*/  MOV R2, 0x400 ;  /* 0x0000040000027802 */ /* 0x000fc80000000f00 */
[----:B------:R-:W-:-:S07]  /*0ab0*/  LEA R2, R155, R2, 0x18 ;  /* 0x000000029b027211 */ /* 0x000fce00078ec0ff */
[----:B------:R-:W-:Y:S06]  /*0ac0*/  @!P0 BAR.ARV 0x8, 0x100 ;  /* 0x0204000000008b1d */ /* 0x000fec0000002000 */
[----:B------:R-:W-:-:S13]  /*0ad0*/  ISETP.GE.U32.AND P0, PT, R0, 0x100, PT ;  /* 0x000001000000780c */ /* 0x000fda0003f06070 */
[----:B------:R-:W-:Y:S08]  /*0ae0*/  @P0 BAR.ARV 0xf, 0x100 ;  /* 0x03c4000000000b1d */ /* 0x000ff00000002000 */
[----:B------:R-:W-:Y:S06]  /*0af0*/  BAR.SYNC.DEFER_BLOCKING 0x5, 0x180 ;  /* 0x0146000000007b1d */ /* 0x000fec0000010000 */
[----:B------:R-:W0:Y:S02]  /*0b00*/  LDS.128 R84, [R2+0x388d0] ;  /* 0x0388d00002547984 */ /* 0x000e240000000c00 */
[----:B------:R-:W-:Y:S06]  /*0b10*/  BAR.ARV 0x4, 0x180 ;  /* 0x0106000000007b1d */ /* 0x000fec0000002000 */
[----:B0-----:R-:W-:-:S13]  /*0b20*/  ISETP.GE.AND P0, PT, R87, UR4, PT ;  /* 0x0000000457007c0c */ /* 0x001fda000bf06270 */
[----:B------:R-:W-:Y:S05]  /*0b30*/  @P0 BRA `(.L_x_6670) ;  /* 0x0000038400b40947 */ /* 0x000fea0003800000 */
[----:B------:R-:W-:Y:S01]  /*0b40*/  VIADD R221, R0, 0xffffff80 ;  /* 0xffffff8000dd7836 */ /* 0x000fe20000000000 */
[----:B------:R-:W0:Y:S01]  /*0b50*/  S2UR UR4, SR_SWINHI ;  /* 0x00000000000479c3 */ /* 0x000e220000002f00 */
[----:B------:R-:W-:Y:S01]  /*0b60*/  R2UR UR40, R2 ;  /* 0x00000000022872ca */ /* 0x000fe200000e0000 */
[----:B------:R-:W-:Y:S02]  /*0b70*/  IMAD.MOV.U32 R161, RZ, RZ, 0x2 ;  /* 0x00000002ffa17424 */ /* 0x000fe400078e00ff */
[----:B------:R-:W-:Y:S01]  /*0b80*/  SHF.R.S32.HI R0, RZ, 0x1f, R221 ;  /* 0x0000001fff007819 */ /* 0x000fe200000114dd */
[----:B------:R-:W-:Y:S02]  /*0b90*/  IMAD.MOV.U32 R156, RZ, RZ, RZ ;  /* 0x000000ffff9c7224 */ /* 0x000fe400078e00ff */
[----:B------:R-:W-:Y:S01]  /*0ba0*/  IMAD.MOV.U32 R158, RZ, RZ, RZ ;  /* 0x000000ffff9e7224 */ /* 0x000fe200078e00ff */
[CC--:B------:R-:W-:Y:S02]  /*0bb0*/  LEA.HI R5, R0.reuse, R221.reuse, RZ, 0x7 ;  /* 0x000000dd00057211 */ /* 0x0c0fe400078f38ff */
[----:B------:R-:W-:-:S02]  /*0bc0*/  LEA.HI R3, R0, R221, RZ, 0x4 ;  /* 0x000000dd00037211 */ /* 0x000fc400078f20ff */
[----:B------:R-:W-:Y:S02]  /*0bd0*/  LOP3.LUT R4, R5, 0xffffff80, RZ, 0xc0, !PT ;  /* 0xffffff8005047812 */ /* 0x000fe400078ec0ff */
[CC--:B------:R-:W-:Y:S02]  /*0be0*/  LEA.HI R11, R0.reuse, R221.reuse, RZ, 0x2 ;  /* 0x000000dd000b7211 */ /* 0x0c0fe400078f10ff */
[CC--:B------:R-:W-:Y:S01]  /*0bf0*/  LEA.HI R13, R0.reuse, R221.reuse, RZ, 0x3 ;  /* 0x000000dd000d7211 */ /* 0x0c0fe200078f18ff */
[----:B------:R-:W-:Y:S01]  /*0c00*/  IMAD.IADD R6, R221, 0x1, -R4 ;  /* 0x00000001dd067824 */ /* 0x000fe200078e0a04 */
[----:B------:R-:W-:Y:S02]  /*0c10*/  LEA.HI R4, R0, R221, RZ, 0x5 ;  /* 0x000000dd00047211 */ /* 0x000fe400078f28ff */
[----:B------:R-:W-:Y:S02]  /*0c20*/  LOP3.LUT R0, R3, 0xfffffff0, RZ, 0xc0, !PT ;  /* 0xfffffff003007812 */ /* 0x000fe400078ec0ff */
[----:B------:R-:W-:-:S02]  /*0c30*/  SHF.R.S32.HI R7, RZ, 0x1f, R6 ;  /* 0x0000001fff077819 */ /* 0x000fc40000011406 */
[----:B------:R-:W-:Y:S01]  /*0c40*/  SHF.R.S32.HI R167, RZ, 0x5, R4 ;  /* 0x00000005ffa77819 */ /* 0x000fe20000011404 */
[----:B------:R-:W-:Y:S01]  /*0c50*/  IMAD.IADD R15, R221, 0x1, -R0 ;  /* 0x00000001dd0f7824 */ /* 0x000fe200078e0a00 */
[CC--:B------:R-:W-:Y:S01]  /*0c60*/  LEA.HI R8, R7.reuse, R6.reuse, RZ, 0x2 ;  /* 0x0000000607087211 */ /* 0x0c0fe200078f10ff */
[----:B------:R-:W-:Y:S01]  /*0c70*/  UMOV UR40, UR40 ;  /* 0x0000002800287c82 */ /* 0x000fe20008000000 */
[----:B0-----:R-:W-:Y:S01]  /*0c80*/  UMOV UR41, UR4 ;  /* 0x0000000400297c82 */ /* 0x001fe20008000000 */
[----:B------:R-:W-:Y:S02]  /*0c90*/  SHF.R.S32.HI R0, RZ, 0x4, R3 ;  /* 0x00000004ff007819 */ /* 0x000fe40000011403 */
[--C-:B------:R-:W-:Y:S01]  /*0ca0*/  SHF.R.S32.HI R9, RZ, 0x2, R8.reuse ;  /* 0x00000002ff097819 */ /* 0x100fe20000011408 */
[----:B------:R0:W-:Y:S01]  /*0cb0*/  STL [R1+0x468], R15 ;  /* 0x0004680f01007387 */ /* 0x0001e20000100800 */
[----:B------:R-:W-:Y:S02]  /*0cc0*/  SHF.R.S32.HI R10, RZ, 0x1f, R8 ;  /* 0x0000001fff0a7819 */ /* 0x000fe40000011408 */
[----:B------:R-:W-:-:S02]  /*0cd0*/  LEA.HI R7, R7, R6, RZ, 0x5 ;  /* 0x0000000607077211 */ /* 0x000fc400078f28ff */
[----:B------:R-:W-:Y:S02]  /*0ce0*/  LEA.HI R10, R10, R9, RZ, 0x3 ;  /* 0x000000090a0a7211 */ /* 0x000fe400078f18ff */
[----:B------:R-:W-:Y:S02]  /*0cf0*/  SHF.R.S32.HI R4, RZ, 0x1f, R4 ;  /* 0x0000001fff047819 */ /* 0x000fe40000011404 */
[----:B------:R-:W-:Y:S02]  /*0d00*/  LOP3.LUT R10, R10, 0xfffffff8, RZ, 0xc0, !PT ;  /* 0xfffffff80a0a7812 */ /* 0x000fe400078ec0ff */
[----:B------:R-:W-:Y:S02]  /*0d10*/  LEA.HI R3, R3, R0, RZ, 0x1 ;  /* 0x0000000003037211 */ /* 0x000fe400078f08ff */
[----:B------:R-:W-:Y:S01]  /*0d20*/  LOP3.LUT R12, R11, 0xfffffffc, RZ, 0xc0, !PT ;  /* 0xfffffffc0b0c7812 */ /* 0x000fe200078ec0ff */
[----:B------:R-:W-:Y:S01]  /*0d30*/  IMAD.IADD R10, R9, 0x1, -R10 ;  /* 0x00000001090a7824 */ /* 0x000fe200078e0a0a */
[----:B------:R-:W-:-:S02]  /*0d40*/  SHF.R.S32.HI R7, RZ, 0x5, R7 ;  /* 0x00000005ff077819 */ /* 0x000fc40000011407 */
[----:B------:R-:W-:Y:S01]  /*0d50*/  SHF.R.S32.HI R18, RZ, 0x2, R11 ;  /* 0x00000002ff127819 */ /* 0x000fe2000001140b */
[----:B------:R-:W-:Y:S01]  /*0d60*/  IMAD.IADD R20, R221, 0x1, -R12 ;  /* 0x00000001dd147824 */ /* 0x000fe200078e0a0c */
[----:B------:R-:W-:Y:S01]  /*0d70*/  LEA.HI R4, R4, R167, RZ, 0x2 ;  /* 0x000000a704047211 */ /* 0x000fe200078f10ff */
[----:B------:R-:W-:Y:S01]  /*0d80*/  IMAD R162, R7, 0x10, R10 ;  /* 0x0000001007a27824 */ /* 0x000fe200078e020a */
[----:B------:R-:W-:Y:S01]  /*0d90*/  LOP3.LUT R3, R3, 0x1ffffffe, RZ, 0xc0, !PT ;  /* 0x1ffffffe03037812 */ /* 0x000fe200078ec0ff */
[----:B------:R-:W-:Y:S01]  /*0da0*/  VIADD R7, R18, 0x20 ;  /* 0x0000002012077836 */ /* 0x000fe20000000000 */
[----:B------:R-:W-:Y:S01]  /*0db0*/  LOP3.LUT R9, R8, 0x7ffffffc, RZ, 0xc0, !PT ;  /* 0x7ffffffc08097812 */ /* 0x000fe200078ec0ff */
[----:B------:R-:W-:Y:S01]  /*0dc0*/  IMAD.SHL.U32 R16, R20, 0x8, RZ ;  /* 0x0000000814107824 */ /* 0x000fe200078e00ff */
[----:B------:R-:W-:Y:S01]  /*0dd0*/  SHF.R.S32.HI R19, RZ, 0x7, R5 ;  /* 0x00000007ff137819 */ /* 0x000fe20000011405 */
[----:B------:R-:W-:Y:S01]  /*0de0*/  IMAD.IADD R3, R0, 0x1, -R3 ;  /* 0x0000000100037824 */ /* 0x000fe200078e0a03 */
[----:B------:R-:W-:Y:S01]  /*0df0*/  LOP3.LUT R4, R4, 0x3ffffc, RZ, 0xc0, !PT ;  /* 0x003ffffc04047812 */ /* 0x000fe200078ec0ff */
[----:B------:R-:W-:Y:S01]  /*0e00*/  IMAD.IADD R9, R6, 0x1, -R9 ;  /* 0x0000000106097824 */ /* 0x000fe200078e0a09 */
[----:B------:R-:W-:Y:S01]  /*0e10*/  SHF.R.S32.HI R0, RZ, 0x3, R13 ;  /* 0x00000003ff007819 */ /* 0x000fe2000001140d */
[----:B0-----:R-:W-:Y:S01]  /*0e20*/  IMAD R15, R19, 0x100, R15 ;  /* 0x00000100130f7824 */ /* 0x001fe200078e020f */
[----:B------:R-:W-:Y:S01]  /*0e30*/  LEA.HI R5, R5, R19, RZ, 0x1 ;  /* 0x0000001305057211 */ /* 0x000fe200078f08ff */
[----:B------:R-:W-:Y:S01]  /*0e40*/  IMAD.IADD R4, R167, 0x1, -R4 ;  /* 0x00000001a7047824 */ /* 0x000fe200078e0a04 */
[----:B------:R-:W-:Y:S01]  /*0e50*/  LEA.HI R0, R20, R20, RZ, 0x1 ;  /* 0x0000001414007211 */ /* 0x000fe200078f08ff */
[----:B------:R-:W-:Y:S01]  /*0e60*/  VIADD R192, R16, 0xc0 ;  /* 0x000000c010c07836 */ /* 0x000fe20000000000 */
[----:B------:R-:W-:Y:S01]  /*0e70*/  SHF.R.S32.HI R6, RZ, 0x1f, R7 ;  /* 0x0000001fff067819 */ /* 0x000fe20000011407 */
[----:B------:R-:W-:Y:S01]  /*0e80*/  IMAD R15, R4, 0x10, R15 ;  /* 0x00000010040f7824 */ /* 0x000fe200078e020f */
[----:B------:R-:W-:Y:S01]  /*0e90*/  LOP3.LUT R5, R5, 0xfffffe, RZ, 0xc0, !PT ;  /* 0x00fffffe05057812 */ /* 0x000fe200078ec0ff */
[----:B------:R-:W-:Y:S01]  /*0ea0*/  IMAD.SHL.U32 R4, R7, 0x40, RZ ;  /* 0x0000004007047824 */ /* 0x000fe200078e00ff */
[----:B------:R-:W-:Y:S01]  /*0eb0*/  LOP3.LUT R0, R0, 0x1ffffffe, RZ, 0xc0, !PT ;  /* 0x1ffffffe00007812 */ /* 0x000fe200078ec0ff */
[----:B------:R-:W-:Y:S01]  /*0ec0*/  IMAD.SHL.U32 R22, R20, 0x4, RZ ;  /* 0x0000000414167824 */ /* 0x000fe200078e00ff */
[----:B------:R-:W-:Y:S01]  /*0ed0*/  LEA.HI R6, R6, R7, RZ, 0x3 ;  /* 0x0000000706067211 */ /* 0x000fe200078f18ff */
[----:B------:R-:W-:Y:S01]  /*0ee0*/  IMAD.SHL.U32 R7, R3, 0x8, RZ ;  /* 0x0000000803077824 */ /* 0x000fe200078e00ff */
[----:B------:R-:W-:Y:S01]  /*0ef0*/  LOP3.LUT R14, R13, 0xfffffff8, RZ, 0xc0, !PT ;  /* 0xfffffff80d0e7812 */ /* 0x000fe200078ec0ff */
[----:B------:R-:W-:Y:S01]  /*0f00*/  IMAD.IADD R5, R19, 0x1, -R5 ;  /* 0x0000000113057824 */ /* 0x000fe200078e0a05 */
[----:B------:R-:W-:Y:S01]  /*0f10*/  SHF.R.S32.HI R11, RZ, 0x1f, R11 ;  /* 0x0000001fff0b7819 */ /* 0x000fe2000001140b */
[----:B------:R-:W-:Y:S01]  /*0f20*/  IMAD.IADD R3, R20, 0x1, -R0 ;  /* 0x0000000114037824 */ /* 0x000fe200078e0a00 */
[----:B------:R-:W-:Y:S01]  /*0f30*/  LOP3.LUT R4, R4, 0x1c0, RZ, 0xc0, !PT ;  /* 0x000001c004047812 */ /* 0x000fe200078ec0ff */
[----:B------:R-:W-:Y:S01]  /*0f40*/  IMAD.SHL.U32 R6, R6, 0x40, RZ ;  /* 0x0000004006067824 */ /* 0x000fe200078e00ff */
[----:B------:R-:W-:Y:S01]  /*0f50*/  LEA.HI R11, R11, R18, RZ, 0x3 ;  /* 0x000000120b0b7211 */ /* 0x000fe200078f18ff */
[----:B------:R-:W-:Y:S01]  /*0f60*/  IMAD.IADD R221, R221, 0x1, -R14 ;  /* 0x00000001dddd7824 */ /* 0x000fe200078e0a0e */
[----:B------:R-:W-:Y:S01]  /*0f70*/  LOP3.LUT R0, R4, 0x38, R16, 0xf8, !PT ;  /* 0x0000003804007812 */ /* 0x000fe200078ef810 */
[----:B------:R-:W-:Y:S01]  /*0f80*/  IMAD.SHL.U32 R8, R5, 0x100, RZ ;  /* 0x0000010005087824 */ /* 0x000fe200078e00ff */
[----:B------:R-:W-:Y:S01]  /*0f90*/  SHF.R.S32.HI R5, RZ, 0x1f, R192 ;  /* 0x0000001fff057819 */ /* 0x000fe200000114c0 */
[----:B------:R-:W-:Y:S01]  /*0fa0*/  IMAD R25, R3, 0x8, R162 ;  /* 0x0000000803197824 */ /* 0x000fe200078e02a2 */
[----:B------:R-:W-:Y:S01]  /*0fb0*/  LOP3.LUT R11, R11, 0xfffffff8, RZ, 0xc0, !PT ;  /* 0xfffffff80b0b7812 */ /* 0x000fe200078ec0ff */
[----:B------:R-:W-:Y:S01]  /*0fc0*/  IMAD.SHL.U32 R166, R221, 0x8, RZ ;  /* 0x00000008dda67824 */ /* 0x000fe200078e00ff */
[----:B------:R-:W-:Y:S01]  /*0fd0*/  SHF.R.U32.HI R10, RZ, 0x3, R4 ;  /* 0x00000003ff0a7819 */ /* 0x000fe20000011604 */
[----:B------:R0:W-:Y:S01]  /*0fe0*/  STL [R1+0x464], R7 ;  /* 0x0004640701007387 */ /* 0x0001e20000100800 */
[----:B------:R-:W-:Y:S01]  /*0ff0*/  LOP3.LUT R6, R6, 0xfffffe00, RZ, 0xc0, !PT ;  /* 0xfffffe0006067812 */ /* 0x000fe200078ec0ff */
[----:B------:R-:W-:Y:S01]  /*1000*/  IMAD.U32 R160, R15, 0x40, R7 ;  /* 0x000000400fa07824 */ /* 0x000fe200078e0007 */
[----:B------:R-:W-:Y:S01]  /*1010*/  SHF.L.U64.HI R202, R192, 0x1, R5 ;  /* 0x00000001c0ca7819 */ /* 0x000fe20000010205 */
[----:B------:R-:W-:Y:S01]  /*1020*/  STL [R1+0x454], R25 ;  /* 0x0004541901007387 */ /* 0x000fe20000100800 */
[----:B------:R-:W-:Y:S01]  /*1030*/  VIADD R191, R16, 0xe0 ;  /* 0x000000e010bf7836 */ /* 0x000fe20000000000 */
[----:B------:R-:W-:Y:S01]  /*1040*/  LOP3.LUT R5, R6, R0, R10, 0xf6, !PT ;  /* 0x0000000006057212 */ /* 0x000fe200078ef60a */
[----:B------:R-:W-:Y:S01]  /*1050*/  VIADD R218, R166, 0x80 ;  /* 0x00000080a6da7836 */ /* 0x000fe20000000000 */
[----:B------:R-:W-:Y:S01]  /*1060*/  STL [R1+0x45c], R8 ;  /* 0x00045c0801007387 */ /* 0x000fe20000100800 */
[----:B------:R-:W-:Y:S01]  /*1070*/  IMAD.IADD R159, R18, 0x1, -R11 ;  /* 0x00000001129f7824 */ /* 0x000fe200078e0a0b */
[----:B------:R-:W-:Y:S01]  /*1080*/  SHF.R.S32.HI R4, RZ, 0x1f, R191 ;  /* 0x0000001fff047819 */ /* 0x000fe200000114bf */
[----:B0-----:R-:W-:Y:S01]  /*1090*/  IMAD.SHL.U32 R7, R9, 0x2, RZ ;  /* 0x0000000209077824 */ /* 0x001fe200078e00ff */
[----:B------:R-:W-:Y:S01]  /*10a0*/  SHF.R.S32.HI R14, RZ, 0x1f, R218 ;  /* 0x0000001fff0e7819 */ /* 0x000fe200000114da */
[C---:B------:R-:W-:Y:S01]  /*10b0*/  VIADD R215, R166.reuse, 0x140 ;  /* 0x00000140a6d77836 */ /* 0x040fe20000000000 */
[----:B------:R-:W-:Y:S01]  /*10c0*/  SHF.L.U64.HI R203, R191, 0x1, R4 ;  /* 0x00000001bfcb7819 */ /* 0x000fe20000010204 */
[C---:B------:R-:W-:Y:S01]  /*10d0*/  VIADD R217, R166.reuse, 0xc0 ;  /* 0x000000c0a6d97836 */ /* 0x040fe20000000000 */
[----:B------:R-:W-:Y:S01]  /*10e0*/  STL [R1+0x458], R6 ;  /* 0x0004580601007387 */ /* 0x000fe20000100800 */
[----:B------:R-:W-:Y:S01]  /*10f0*/  VIADD R11, R166, 0x1c0 ;  /* 0x000001c0a60b7836 */ /* 0x000fe20000000000 */
[----:B------:R-:W-:Y:S01]  /*1100*/  SHF.R.S32.HI R14, RZ, 0x1f, R215 ;  /* 0x0000001fff0e7819 */ /* 0x000fe200000114d7 */
[----:B------:R-:W-:Y:S01]  /*1110*/  IMAD.IADD R163, R7, 0x1, R8 ;  /* 0x0000000107a37824 */ /* 0x000fe200078e0208 */
[----:B------:R-:W-:Y:S01]  /*1120*/  SHF.R.S32.HI R13, RZ, 0x1f, R217 ;  /* 0x0000001fff0d7819 */ /* 0x000fe200000114d9 */
[----:B------:R-:W-:Y:S01]  /*1130*/  VIADD R165, R22, 0x10 ;  /* 0x0000001016a57836 */ /* 0x000fe20000000000 */
[----:B------:R-:W-:Y:S01]  /*1140*/  SHF.R.S32.HI R11, RZ, 0x1f, R11 ;  /* 0x0000001fff0b7819 */ /* 0x000fe2000001140b */
[C---:B------:R-:W-:Y:S01]  /*1150*/  VIADD R12, R166.reuse, 0x180 ;  /* 0x00000180a60c7836 */ /* 0x040fe20000000000 */
[----:B------:R0:W-:Y:S01]  /*1160*/  STL [R1+0x448], R20 ;  /* 0x0004481401007387 */ /* 0x0001e20000100800 */
[----:B------:R-:W-:Y:S01]  /*1170*/  IMAD R0, R5, 0x2, R2 ;  /* 0x0000000205007824 */ /* 0x000fe200078e0202 */
        /* <DEDUP_REMOVED lines=63> */
[C---:B------:R-:W-:Y:S01]  /*1570*/  VIADD R20, R163.reuse, 0x58 ;  /* 0x00000058a3147836 */ /* 0x040fe20000000000 */
[----:B------:R-:W-:Y:S01]  /*1580*/  SHF.R.S32.HI R4, RZ, 0x1f, R227 ;  /* 0x0000001fff047819 */ /* 0x000fe200000114e3 */
[C---:B0-----:R-:W-:Y:S01]  /*1590*/  VIADD R13, R163.reuse, 0x70 ;  /* 0x00000070a30d7836 */ /* 0x041fe20000000000 */
[----:B------:R-:W-:Y:S01]  /*15a0*/  SHF.R.S32.HI R3, RZ, 0x1f, R226 ;  /* 0x0000001fff037819 */ /* 0x000fe200000114e2 */
[C---:B------:R-:W-:Y:S01]  /*15b0*/  VIADD R10, R163.reuse, 0x88 ;  /* 0x00000088a30a7836 */ /* 0x040fe20000000000 */
[----:B------:R-:W-:Y:S01]  /*15c0*/  SHF.R.S32.HI R0, RZ, 0x1f, R225 ;  /* 0x0000001fff007819 */ /* 0x000fe200000114e1 */
[C---:B--2---:R-:W-:Y:S01]  /*15d0*/  VIADD R7, R163.reuse, 0xa0 ;  /* 0x000000a0a3077836 */ /* 0x044fe20000000000 */
[----:B------:R-:W-:Y:S01]  /*15e0*/  SHF.R.S32.HI R17, RZ, 0x1f, R16 ;  /* 0x0000001fff117819 */ /* 0x000fe20000011410 */
[C---:B------:R-:W-:Y:S01]  /*15f0*/  VIADD R224, R163.reuse, 0xe8 ;  /* 0x000000e8a3e07836 */ /* 0x040fe20000000000 */
[----:B------:R-:W-:Y:S01]  /*1600*/  SHF.R.S32.HI R164, RZ, 0x1f, R19 ;  /* 0x0000001fffa47819 */ /* 0x000fe20000011413 */
[----:B------:R-:W-:Y:S01]  /*1610*/  VIADD R223, R163, 0xf0 ;  /* 0x000000f0a3df7836 */ /* 0x000fe20000000000 */
[----:B------:R-:W-:Y:S01]  /*1620*/  SHF.L.U64.HI R198, R197, 0x1, R198 ;  /* 0x00000001c5c67819 */ /* 0x000fe200000102c6 */
[----:B------:R-:W-:Y:S01]  /*1630*/  VIADD R222, R163, 0xf8 ;  /* 0x000000f8a3de7836 */ /* 0x000fe20000000000 */
[----:B------:R-:W-:Y:S01]  /*1640*/  SHF.L.U64.HI R199, R196, 0x1, R199 ;  /* 0x00000001c4c77819 */ /* 0x000fe200000102c7 */
[----:B------:R-:W-:Y:S01]  /*1650*/  IMAD.WIDE R160, R160, R161, UR40 ;  /* 0x00000028a0a07e25 */ /* 0x000fe2000f8e02a1 */
[----:B------:R-:W-:-:S02]  /*1660*/  SHF.L.U64.HI R200, R195, 0x1, R200 ;  /* 0x00000001c3c87819 */ /* 0x000fc400000102c8 */
[----:B------:R-:W-:Y:S02]  /*1670*/  SHF.L.U64.HI R201, R194, 0x1, R201 ;  /* 0x00000001c2c97819 */ /* 0x000fe400000102c9 */
[----:B------:R-:W-:Y:S02]  /*1680*/  SHF.L.U64.HI R204, R189, 0x1, R204 ;  /* 0x00000001bdcc7819 */ /* 0x000fe400000102cc */
[----:B------:R-:W-:Y:S02]  /*1690*/  SHF.L.U64.HI R205, R188, 0x1, R205 ;  /* 0x00000001bccd7819 */ /* 0x000fe400000102cd */
[----:B------:R-:W-:Y:S02]  /*16a0*/  SHF.L.U64.HI R206, R187, 0x1, R206 ;  /* 0x00000001bbce7819 */ /* 0x000fe400000102ce */
[----:B------:R-:W-:Y:S02]  /*16b0*/  SHF.L.U64.HI R207, R186, 0x1, R207 ;  /* 0x00000001bacf7819 */ /* 0x000fe400000102cf */
[----:B------:R-:W-:-:S02]  /*16c0*/  SHF.L.U64.HI R208, R185, 0x1, R208 ;  /* 0x00000001b9d07819 */ /* 0x000fc400000102d0 */
[----:B------:R-:W-:Y:S02]  /*16d0*/  SHF.L.U64.HI R209, R184, 0x1, R209 ;  /* 0x00000001b8d17819 */ /* 0x000fe400000102d1 */
[----:B------:R-:W-:Y:S02]  /*16e0*/  SHF.L.U64.HI R210, R183, 0x1, R210 ;  /* 0x00000001b7d27819 */ /* 0x000fe400000102d2 */
[----:B------:R-:W-:Y:S02]  /*16f0*/  SHF.L.U64.HI R211, R182, 0x1, R211 ;  /* 0x00000001b6d37819 */ /* 0x000fe400000102d3 */
[----:B------:R-:W-:Y:S02]  /*1700*/  SHF.R.S32.HI R20, RZ, 0x1f, R20 ;  /* 0x0000001fff147819 */ /* 0x000fe40000011414 */
[----:B------:R-:W-:Y:S02]  /*1710*/  SHF.R.S32.HI R13, RZ, 0x1f, R13 ;  /* 0x0000001fff0d7819 */ /* 0x000fe4000001140d */
[----:B------:R-:W-:-:S02]  /*1720*/  SHF.R.S32.HI R10, RZ, 0x1f, R10 ;  /* 0x0000001fff0a7819 */ /* 0x000fc4000001140a */
[----:B------:R-:W-:Y:S02]  /*1730*/  SHF.R.S32.HI R7, RZ, 0x1f, R7 ;  /* 0x0000001fff077819 */ /* 0x000fe40000011407 */
[----:B------:R-:W-:Y:S02]  /*1740*/  SHF.R.S32.HI R4, RZ, 0x1f, R224 ;  /* 0x0000001fff047819 */ /* 0x000fe400000114e0 */
[----:B------:R-:W-:Y:S02]  /*1750*/  SHF.R.S32.HI R3, RZ, 0x1f, R223 ;  /* 0x0000001fff037819 */ /* 0x000fe400000114df */
[----:B------:R-:W-:-:S07]  /*1760*/  SHF.R.S32.HI R0, RZ, 0x1f, R222 ;  /* 0x0000001fff007819 */ /* 0x000fce00000114de */
.L_x_6904:
[----:B------:R-:W-:Y:S01]  /*1770*/  ULDC.64 UR4, c[0x0][0xb20] ;  /* 0x0002c80000047ab9 */ /* 0x000fe20000000a00 */
[----:B0-234-:R-:W0:Y:S01]  /*1780*/  LDC.64 R4, c[0x0][0xb00] ;  /* 0x0002c000ff047b82 */ /* 0x01de220000000a00 */
        /* <DEDUP_REMOVED lines=10> */
[----:B------:R-:W1:Y:S01]  /*1830*/  @P0 LDC.64 R8, c[0x0][0xb20] ;  /* 0x0002c800ff080b82 */ /* 0x000e620000000a00 */
        /* <DEDUP_REMOVED lines=23> */
[----:B------:R-:W-:Y:S01]  /*19b0*/  LEA.HI R213, R0, R3, RZ, 0x10 ;  /* 0x0000000300d57211 */ /* 0x000fe200078f80ff */
[----:B------:R-:W-:Y:S01]  /*19c0*/  IMAD.MOV.U32 R214, RZ, RZ, R87 ;  /* 0x000000ffffd67224 */ /* 0x000fe200078e0057 */
        /* <DEDUP_REMOVED lines=11> */
.L_x_6671:
[----:B------:R-:W-:Y:S02]  /*1a80*/  IMAD.U32 R27, RZ, RZ, UR5 ;  /* 0x00000005ff1b7e24 */ /* 0x000fe4000f8e00ff */
[----:B------:R-:W-:Y:S01]  /*1a90*/  IMAD.U32 R29, RZ, RZ, UR4 ;  /* 0x00000004ff1d7e24 */ /* 0x000fe2000f8e00ff */
[----:B------:R-:W-:Y:S06]  /*1aa0*/  @!P2 BRA `(.L_x_6672) ;  /* 0x000000000010a947 */ /* 0x000fec0003800000 */
[----:B------:R-:W0:Y:S02]  /*1ab0*/  LDC.64 R4, c[0x0][0xb18] ;  /* 0x0002c600ff047b82 */ /* 0x000e240000000a00 */
[----:B0-----:R-:W-:-:S05]  /*1ac0*/  IMAD.WIDE R4, R87, 0x4, R4 ;  /* 0x0000000457047825 */ /* 0x001fca00078e0204 */
[----:B------:R0:W5:Y:S01]  /*1ad0*/  LDG.E R29, desc[UR36][R4.64] ;  /* 0x00000024041d7981 */ /* 0x000162000c1e1900 */
[----:B------:R-:W-:Y:S05]  /*1ae0*/  BRA `(.L_x_6673) ;  /* 0x0000000000107947 */ /* 0x000fea0003800000 */
.L_x_6672:
[----:B------:R-:W-:Y:S05]  /*1af0*/  @!P3 BRA `(.L_x_6673) ;  /* 0x00000000000cb947 */ /* 0x000fea0003800000 */
[----:B------:R-:W2:Y:S04]  /*1b00*/  LDG.E R0, desc[UR36][R4.64] ;  /* 0x0000002404007981 */ /* 0x000ea8000c1e1900 */
[----:B------:R-:W2:Y:S02]  /*1b10*/  LDG.E R29, desc[UR36][R4.64+0x4] ;  /* 0x00000424041d7981 */ /* 0x000ea4000c1e1900 */
[----:B--2---:R-:W-:-:S07]  /*1b20*/  IMAD.IADD R29, R29, 0x1, -R0 ;  /* 0x000000011d1d7824 */ /* 0x004fce00078e0a00 */
.L_x_6673:
        /* <DEDUP_REMOVED lines=47> */
.L_x_6676:
[----:B------:R-:W-:-:S13]  /*1e20*/  ISETP.NE.AND P0, PT, R5, 0x1, PT ;  /* 0x000000010500780c */ /* 0x000fda0003f05270 */
[----:B------:R-:W0:Y:S02]  /*1e30*/  @P0 LDC.64 R6, c[0x0][0xae0] ;  /* 0x0002b800ff060b82 */ /* 0x000e240000000a00 */
[----:B0-----:R-:W-:-:S05]  /*1e40*/  @P0 IMAD.HI.U32 R6, R0, R6, RZ ;  /* 0x0000000600060227 */ /* 0x001fca00078e00ff */
[----:B------:R-:W-:-:S07]  /*1e50*/  @P0 SHF.R.U32.HI R0, RZ, R7, R6 ;  /* 0x00000007ff000219 */ /* 0x000fce0000011606 */
.L_x_6677:
[----:B------:R-:W-:Y:S05]  /*1e60*/  BSYNC B0 ;  /* 0x0000000000007941 */ /* 0x000fea0003800000 */
.L_x_6675:
[----:B------:R-:W-:-:S05]  /*1e70*/  IMAD R3, R0, R5, R5 ;  /* 0x0000000500037224 */ /* 0x000fca00078e0205 */
[----:B------:R-:W-:-:S07]  /*1e80*/  VIMNMX R4, R4, R3, PT ;  /* 0x0000000304047248 */ /* 0x000fce0003fe0100 */
.L_x_6674:
[----:B------:R-:W0:Y:S01]  /*1e90*/  @P1 LDC R0, c[0x0][0x44c] ;  /* 0x00011300ff001b82 */ /* 0x000e220000000800 */
[----:B------:R-:W-:Y:S01]  /*1ea0*/  VIADD R4, R4, 0x3f ;  /* 0x0000003f04047836 */ /* 0x000fe20000000000 */
[----:B------:R-:W-:Y:S01]  /*1eb0*/  ULDC UR4, c[0x0][0xad4] ;  /* 0x0002b50000047ab9 */ /* 0x000fe20000000800 */
[----:B------:R-:W-:Y:S02]  /*1ec0*/  IMAD.MOV.U32 R7, RZ, RZ, R181 ;  /* 0x000000ffff077224 */ /* 0x000fe400078e00b5 */
[----:B------:R-:W-:Y:S01]  /*1ed0*/  IMAD.IADD R190, R25, 0x1, -R24 ;  /* 0x0000000119be7824 */ /* 0x000fe200078e0a18 */
[----:B------:R-:W-:Y:S02]  /*1ee0*/  SHF.R.S32.HI R3, RZ, 0x1f, R4 ;  /* 0x0000001fff037819 */ /* 0x000fe40000011404 */
[----:B------:R-:W1:Y:S02]  /*1ef0*/  @P1 LDC R9, c[0x0][0x450] ;  /* 0x00011400ff091b82 */ /* 0x000e640000000800 */
        /* <DEDUP_REMOVED lines=18> */
.L_x_6680:
[----:B------:R-:W-:-:S13]  /*2020*/  ISETP.NE.AND P0, PT, R5, 0x1, PT ;  /* 0x000000010500780c */ /* 0x000fda0003f05270 */
[----:B------:R-:W0:Y:S02]  /*2030*/  @P0 LDC.64 R6, c[0x0][0xae0] ;  /* 0x0002b800ff060b82 */ /* 0x000e240000000a00 */
[----:B0-----:R-:W-:-:S05]  /*2040*/  @P0 IMAD.HI.U32 R6, R0, R6, RZ ;  /* 0x0000000600060227 */ /* 0x001fca00078e00ff */
[----:B------:R-:W-:-:S07]  /*2050*/  @P0 SHF.R.U32.HI R0, RZ, R7, R6 ;  /* 0x00000007ff000219 */ /* 0x000fce0000011606 */
.L_x_6681:
[----:B------:R-:W-:Y:S05]  /*2060*/  BSYNC B0 ;  /* 0x0000000000007941 */ /* 0x000fea0003800000 */
.L_x_6679:
[----:B------:R-:W-:-:S05]  /*2070*/  IMAD R0, R0, R5, RZ ;  /* 0x0000000500007224 */ /* 0x000fca00078e02ff */
[----:B------:R-:W-:-:S07]  /*2080*/  VIMNMX R3, R3, R0, !PT ;  /* 0x0000000003037248 */ /* 0x000fce0007fe0100 */
.L_x_6678:
[----:B------:R-:W-:Y:S01]  /*2090*/  SHF.R.S32.HI R0, RZ, 0x1f, R3 ;  /* 0x0000001fff007819 */ /* 0x000fe20000011403 */
[----:B------:R-:W-:Y:S01]  /*20a0*/  BSSY B0, `(.L_x_6682) ;  /* 0x0000028000007945 */ /* 0x000fe20003800000 */
[----:B------:R-:W-:Y:S02]  /*20b0*/  LOP3.LUT R220, R213, 0xff, RZ, 0xc0, !PT ;  /* 0x000000ffd5dc7812 */ /* 0x000fe400078ec0ff */
[----:B------:R-:W-:Y:S01]  /*20c0*/  LEA.HI R0, R0, R3, RZ, 0x6 ;  /* 0x0000000300007211 */ /* 0x000fe200078f30ff */
[----:B------:R-:W-:Y:S01]  /*20d0*/  IMAD.MOV.U32 R3, RZ, RZ, RZ ;  /* 0x000000ffff037224 */ /* 0x000fe200078e00ff */
        /* <DEDUP_REMOVED lines=36> */
.L_x_6683:
[----:B------:R-:W-:Y:S05]  /*2320*/  BSYNC B0 ;  /* 0x0000000000007941 */ /* 0x000fea0003800000 */
.L_x_6682:
[----:B------:R-:W-:-:S05]  /*2330*/  IMAD R0, R220, R3, R9 ;  /* 0x00000003dc007224 */ /* 0x000fca00078e0209 */
        /* <DEDUP_REMOVED lines=35> */
.L_x_6686:
[----:B------:R-:W-:Y:S05]  /*2570*/  BSYNC B6 ;  /* 0x0000000000067941 */ /* 0x000fea0003800000 */
.L_x_6685:
        /* <DEDUP_REMOVED lines=20> */
.L_x_6688:
[----:B------:R-:W-:Y:S05]  /*26c0*/  BSYNC B6 ;  /* 0x0000000000067941 */ /* 0x000fea0003800000 */
.L_x_6687:
[----:B------:R-:W-:Y:S01]  /*26d0*/  ULDC.64 UR4, c[0x0][0xaf0] ;  /* 0x0002bc0000047ab9 */ /* 0x000fe20000000a00 */
[----:B------:R-:W-:Y:S01]  /*26e0*/  IMAD.MOV.U32 R39, RZ, RZ, R87 ;  /* 0x000000ffff277224 */ /* 0x000fe200078e0057 */
[----:B------:R-:W-:Y:S01]  /*26f0*/  ISETP.NE.U32.AND P0, PT, RZ, UR4, PT ;  /* 0x00000004ff007c0c */ /* 0x000fe2000bf05070 */
[----:B------:R-:W2:Y:S01]  /*2700*/  LDL R20, [R1+0x448] ;  /* 0x0004480001147983 */ /* 0x000ea20000100800 */
[----:B------:R-:W0:Y:S02]  /*2710*/  LDC R3, c[0x0][0x3f4] ;  /* 0x0000fd00ff037b82 */ /* 0x000e240000000800 */
[----:B------:R-:W-:-:S13]  /*2720*/  ISETP.NE.AND.EX P0, PT, RZ, UR5, PT, P0 ;  /* 0x00000005ff007c0c */ /* 0x000fda000bf05300 */
[----:B------:R-:W1:Y:S02]  /*2730*/  @P0 LDC.64 R4, c[0x0][0xaf0] ;  /* 0x0002bc00ff040b82 */ /* 0x000e640000000a00 */
[----:B-1----:R-:W-:-:S05]  /*2740*/  @P0 IMAD.WIDE R4, R87, 0x4, R4 ;  /* 0x0000000457040825 */ /* 0x002fca00078e0204 */
[----:B------:R-:W3:Y:S01]  /*2750*/  @P0 LDG.E R39, desc[UR36][R4.64] ;  /* 0x0000002404270981 */ /* 0x000ee2000c1e1900 */
[----:B0-----:R-:W-:Y:S01]  /*2760*/  ISETP.GE.AND P1, PT, R16, R3, PT ;  /* 0x000000031000720c */ /* 0x001fe20003f26270 */
[----:B------:R-:W-:-:S03]  /*2770*/  IMAD.IADD R38, R38, 0x1, R29 ;  /* 0x0000000126267824 */ /* 0x000fc600078e021d */
[----:B------:R-:W-:-:S05]  /*2780*/  SEL R3, R3, RZ, P1 ;  /* 0x000000ff03037207 */ /* 0x000fca0000800000 */
[----:B------:R-:W-:-:S05]  /*2790*/  IMAD.IADD R3, R16, 0x1, R3 ;  /* 0x0000000110037824 */ /* 0x000fca00078e0203 */
[----:B------:R-:W-:-:S04]  /*27a0*/  SHF.R.S32.HI R0, RZ, 0x1f, R3 ;  /* 0x0000001fff007819 */ /* 0x000fc80000011403 */
[----:B------:R-:W-:-:S04]  /*27b0*/  LEA.HI R0, R0, R3, RZ, 0x3 ;  /* 0x0000000300007211 */ /* 0x000fc800078f18ff */
[----:B------:R-:W-:Y:S01]  /*27c0*/  SHF.R.S32.HI R0, RZ, 0x3, R0 ;  /* 0x00000003ff007819 */ /* 0x000fe20000011400 */
[----:B--2---:R-:W-:Y:S01]  /*27d0*/  IMAD R35, R20, 0x40, R18 ;  /* 0x0000004014237824 */ /* 0x004fe200078e0212 */
[----:B---3--:R-:W-:-:S07]  /*27e0*/  SHF.R.S32.HI R3, RZ, 0x1f, R39 ;  /* 0x0000001fff037819 */ /* 0x008fce0000011427 */
.L_x_6721:
        /* <DEDUP_REMOVED lines=21> */
[----:B--2---:R-:W-:Y:S01]  /*2940*/  @!P0 LEA R4, P2, R6, R4, 0x2 ;  /* 0x0000000406048211 */ /* 0x004fe200078410ff */
[----:B------:R-:W-:-:S03]  /*2950*/  IMAD.SHL.U32 R55, R159, 0x40, RZ ;  /* 0x000000409f377824 */ /* 0x000fc600078e00ff */
[----:B------:R-:W-:Y:S02]  /*2960*/  @!P0 LEA.HI.X R5, R6, R5, R7, 0x2, P2 ;  /* 0x0000000506058211 */ /* 0x000fe400010f1407 */
[----:B------:R-:W-:Y:S01]  /*2970*/  LOP3.LUT R55, R55, 0x1c0, RZ, 0xc0, !PT ;  /* 0x000001c037377812 */ /* 0x000fe200078ec0ff */
[----:B------:R-:W-:Y:S02]  /*2980*/  IMAD.SHL.U32 R50, R167, 0x200, RZ ;  /* 0x00000200a7327824 */ /* 0x000fe400078e00ff */
[----:B-----5:R0:W5:Y:S01]  /*2990*/  @!P0 LDG.E R41, desc[UR36][R4.64] ;  /* 0x0000002404298981 */ /* 0x020162000c1e1900 */
[----:B-1----:R-:W-:Y:S01]  /*29a0*/  ISETP.GE.AND P0, PT, R37, 0x1, PT ;  /* 0x000000012500780c */ /* 0x002fe20003f06270 */
[----:B------:R-:W-:Y:S01]  /*29b0*/  IMAD.SHL.U32 R36, R156, 0x1000, RZ ;  /* 0x000010009c247824 */ /* 0x000fe200078e00ff */
[----:B------:R-:W-:Y:S01]  /*29c0*/  LOP3.LUT R42, R55, 0x18, R16, 0xf8, !PT ;  /* 0x00000018372a7812 */ /* 0x000fe200078ef810 */
[----:B------:R-:W-:Y:S01]  /*29d0*/  IMAD.MOV R6, RZ, RZ, -R8 ;  /* 0x000000ffff067224 */ /* 0x000fe200078e0a08 */
[----:B------:R-:W-:Y:S01]  /*29e0*/  SHF.R.U32.HI R53, RZ, 0x3, R55 ;  /* 0x00000003ff357819 */ /* 0x000fe20000011637 */
[----:B------:R-:W-:Y:S05]  /*29f0*/  YIELD ;  /* 0x0000000000007946 */ /* 0x000fea0003800000 */
[----:B------:R-:W-:Y:S01]  /*2a00*/  LOP3.LUT R42, R50, R42, R53, 0xf6, !PT ;  /* 0x0000002a322a7212 */ /* 0x000fe200078ef635 */
[----:B------:R-:W-:Y:S01]  /*2a10*/  BSSY B0, `(.L_x_6689) ;  /* 0x00001d0000007945 */ /* 0x000fe20003800000 */
[----:B------:R-:W-:Y:S01]  /*2a20*/  IMAD R43, R43, R6, R12 ;  /* 0x000000062b2b7224 */ /* 0x000fe200078e020c */
[----:B------:R-:W-:-:S02]  /*2a30*/  ISETP.GT.AND P2, PT, R33, R32, PT ;  /* 0x000000202100720c */ /* 0x000fc40003f44270 */
[----:B0-----:R-:W-:-:S04]  /*2a40*/  IMAD.IADD R5, R42, 0x1, R36 ;  /* 0x000000012a057824 */ /* 0x001fc800078e0224 */
[----:B------:R-:W-:Y:S01]  /*2a50*/  IMAD R48, R5, 0x2, R2 ;  /* 0x0000000205307824 */ /* 0x000fe200078e0202 */
[----:B------:R-:W-:Y:S06]  /*2a60*/  @!P0 BRA `(.L_x_6690) ;  /* 0x0000001800548947 */ /* 0x000fec0003800000 */
[----:B------:R-:W-:Y:S01]  /*2a70*/  SHF.R.S32.HI R44, RZ, 0x1f, R43 ;  /* 0x0000001fff2c7819 */ /* 0x000fe2000001142b */
[----:B------:R-:W-:Y:S01]  /*2a80*/  ULDC.64 UR4, c[0x0][0x300] ;  /* 0x0000c00000047ab9 */ /* 0x000fe20000000a00 */
[----:B-----5:R-:W-:Y:S01]  /*2a90*/  SHF.R.S32.HI R45, RZ, 0x1f, R41 ;  /* 0x0000001fff2d7819 */ /* 0x020fe20000011429 */
[----:B------:R-:W-:Y:S01]  /*2aa0*/  IMAD.WIDE.U32 R6, R43, UR4, RZ ;  /* 0x000000042b067c25 */ /* 0x000fe2000f8e00ff */
[----:B------:R-:W-:Y:S01]  /*2ab0*/  SHF.R.S32.HI R11, RZ, 0x1f, R33 ;  /* 0x0000001fff0b7819 */ /* 0x000fe20000011421 */
[----:B------:R-:W-:Y:S02]  /*2ac0*/  ULDC.U8 UR6, c[0x0][0x410] ;  /* 0x0001040000067ab9 */ /* 0x000fe40000000000 */
[----:B------:R-:W-:Y:S01]  /*2ad0*/  IMAD R4, R44, UR4, RZ ;  /* 0x000000042c047c24 */ /* 0x000fe2000f8e02ff */
[----:B------:R-:W-:-:S03]  /*2ae0*/  ISETP.NE.AND P0, PT, RZ, UR6, PT ;  /* 0x00000006ff007c0c */ /* 0x000fc6000bf05270 */
[----:B------:R-:W-:Y:S01]  /*2af0*/  IMAD R9, R43, UR5, R4 ;  /* 0x000000052b097c24 */ /* 0x000fe2000f8e0204 */
[----:B------:R-:W-:Y:S01]  /*2b00*/  ULDC.64 UR4, c[0x0][0x310] ;  /* 0x0000c40000047ab9 */ /* 0x000fe20000000a00 */
[----:B------:R-:W0:Y:S01]  /*2b10*/  LDC.64 R4, c[0x0][0x3f8] ;  /* 0x0000fe00ff047b82 */ /* 0x000e220000000a00 */
        /* <DEDUP_REMOVED lines=8> */
[----:B------:R-:W-:Y:S02]  /*2ba0*/  ULDC.64 UR4, c[0x0][0x2e8] ;  /* 0x0000ba0000047ab9 */ /* 0x000fe40000000a00 */
[C---:B------:R-:W-:Y:S01]  /*2bb0*/  LEA R47, P3, R6.reuse, UR4, 0x1 ;  /* 0x00000004062f7c11 */ /* 0x040fe2000f8608ff */
[-C--:B0-----:R-:W-:Y:S02]  /*2bc0*/  IMAD R10, R11, R4.reuse, RZ ;  /* 0x000000040b0a7224 */ /* 0x081fe400078e02ff */
[----:B------:R-:W-:Y:S01]  /*2bd0*/  IMAD.WIDE.U32 R8, R33, R4, RZ ;  /* 0x0000000421087225 */ /* 0x000fe200078e00ff */
[----:B------:R-:W-:-:S03]  /*2be0*/  LEA.HI.X R49, R6, UR5, R49, 0x1, P3 ;  /* 0x0000000506317c11 */ /* 0x000fc600098f0c31 */
[----:B------:R-:W-:Y:S02]  /*2bf0*/  IMAD R7, R33, R5, R10 ;  /* 0x0000000521077224 */ /* 0x000fe400078e020a */
[----:B------:R-:W-:Y:S02]  /*2c00*/  IMAD.SHL.U32 R59, R8, 0x40, RZ ;  /* 0x00000040083b7824 */ /* 0x000fe400078e00ff */
[----:B------:R-:W-:-:S05]  /*2c10*/  IMAD.IADD R7, R9, 0x1, R7 ;  /* 0x0000000109077824 */ /* 0x000fca00078e0207 */
[----:B------:R-:W-:Y:S01]  /*2c20*/  SHF.L.U64.HI R57, R8, 0x6, R7 ;  /* 0x0000000608397819 */ /* 0x000fe20000010207 */
[----:B------:R-:W-:Y:S06]  /*2c30*/  @!P0 BRA `(.L_x_6691) ;  /* 0x0000000800f88947 */ /* 0x000fec0003800000 */
[----:B------:R-:W0:Y:S01]  /*2c40*/  LDC.64 R6, c[0x0][0x408] ;  /* 0x00010200ff067b82 */ /* 0x000e220000000a00 */
[----:B------:R-:W-:Y:S01]  /*2c50*/  IMAD R46, R33, -0x40, R27 ;  /* 0xffffffc0212e7824 */ /* 0x000fe200078e021b */
[----:B------:R-:W-:Y:S01]  /*2c60*/  BSSY B1, `(.L_x_6692) ;  /* 0x0000031000017945 */ /* 0x000fe20003800000 */
[----:B------:R-:W-:Y:S02]  /*2c70*/  CS2R R8, SRZ ;  /* 0x0000000000087805 */ /* 0x000fe4000001ff00 */
[----:B------:R-:W-:Y:S02]  /*2c80*/  CS2R R28, SRZ ;  /* 0x00000000001c7805 */ /* 0x000fe4000001ff00 */
[----:B------:R-:W-:Y:S02]  /*2c90*/  CS2R R20, SRZ ;  /* 0x0000000000147805 */ /* 0x000fe4000001ff00 */
[----:B------:R-:W-:Y:S02]  /*2ca0*/  VIMNMX R46, R46, 0x40, PT ;  /* 0x000000402e2e7848 */ /* 0x000fe40003fe0100 */
[----:B------:R-:W-:-:S02]  /*2cb0*/  CS2R R30, SRZ ;  /* 0x00000000001e7805 */ /* 0x000fc4000001ff00 */
[----:B------:R-:W-:Y:S01]  /*2cc0*/  ISETP.GE.AND P0, PT, R18, R46, PT ;  /* 0x0000002e1200720c */ /* 0x000fe20003f06270 */
[----:B0-----:R-:W-:-:S04]  /*2cd0*/  IMAD R10, R11, R6, RZ ;  /* 0x000000060b0a7224 */ /* 0x001fc800078e02ff */
[----:B------:R-:W-:-:S08]  /*2ce0*/  IMAD R15, R33, R7, R10 ;  /* 0x00000007210f7224 */ /* 0x000fd000078e020a */
[----:B------:R-:W-:Y:S05]  /*2cf0*/  @P0 BRA `(.L_x_6693) ;  /* 0x00000000009c0947 */ /* 0x000fea0003800000 */
[----:B------:R-:W-:Y:S01]  /*2d00*/  SHF.R.S32.HI R9, RZ, 0x1f, R18 ;  /* 0x0000001fff097819 */ /* 0x000fe20000011412 */
[----:B------:R-:W-:Y:S01]  /*2d10*/  ULDC.64 UR4, c[0x0][0x3e8] ;  /* 0x0000fa0000047ab9 */ /* 0x000fe20000000a00 */
[----:B------:R-:W-:Y:S01]  /*2d20*/  SHF.R.S32.HI R23, RZ, 0x1f, R22 ;  /* 0x0000001fff177819 */ /* 0x000fe20000011416 */
[----:B------:R-:W-:Y:S01]  /*2d30*/  ULDC.64 UR6, c[0x0][0x400] ;  /* 0x0001000000067ab9 */ /* 0x000fe20000000a00 */
[----:B------:R-:W-:Y:S01]  /*2d40*/  SHF.R.S32.HI R13, RZ, 0x1f, R34 ;  /* 0x0000001fff0d7819 */ /* 0x000fe20000011422 */
[C---:B------:R-:W-:Y:S01]  /*2d50*/  IMAD R8, R9.reuse, R6, RZ ;  /* 0x0000000609087224 */ /* 0x040fe200078e02ff */
[-C--:B------:R-:W-:Y:S01]  /*2d60*/  ISETP.GE.AND P3, PT, R22, R37.reuse, PT ;  /* 0x000000251600720c */ /* 0x080fe20003f66270 */
[----:B------:R-:W-:Y:S01]  /*2d70*/  IMAD R10, R9, R4, RZ ;  /* 0x00000004090a7224 */ /* 0x000fe200078e02ff */
[----:B------:R-:W-:Y:S01]  /*2d80*/  ISETP.GE.AND P5, PT, R165, R37, PT ;  /* 0x00000025a500720c */ /* 0x000fe20003fa6270 */
[C---:B------:R-:W-:Y:S02]  /*2d90*/  IMAD R51, R18.reuse, R7, R8 ;  /* 0x0000000712337224 */ /* 0x040fe400078e0208 */
[----:B------:R-:W-:-:S04]  /*2da0*/  IMAD.WIDE.U32 R8, R18, R6, R22 ;  /* 0x0000000612087225 */ /* 0x000fc800078e0016 */
[----:B------:R-:W-:Y:S02]  /*2db0*/  IMAD R12, R13, R6, RZ ;  /* 0x000000060d0c7224 */ /* 0x000fe400078e02ff */
[C---:B------:R-:W-:Y:S02]  /*2dc0*/  IMAD R21, R18.reuse, R5, R10 ;  /* 0x0000000512157224 */ /* 0x040fe400078e020a */
[----:B------:R-:W-:-:S04]  /*2dd0*/  IMAD.WIDE.U32 R10, R18, R4, R22 ;  /* 0x00000004120a7225 */ /* 0x000fc800078e0016 */
[----:B------:R-:W-:Y:S02]  /*2de0*/  IMAD.IADD R9, R9, 0x1, R51 ;  /* 0x0000000109097824 */ /* 0x000fe400078e0233 */
[C---:B------:R-:W-:Y:S02]  /*2df0*/  IMAD R51, R34.reuse, R7, R12 ;  /* 0x0000000722337224 */ /* 0x040fe400078e020c */
[----:B------:R-:W-:Y:S01]  /*2e00*/  IMAD.IADD R7, R11, 0x1, R21 ;  /* 0x000000010b077824 */ /* 0x000fe200078e0215 */
[----:B------:R-:W-:Y:S01]  /*2e10*/  CS2R R20, SRZ ;  /* 0x0000000000147805 */ /* 0x000fe2000001ff00 */
[----:B------:R-:W-:Y:S02]  /*2e20*/  IMAD R11, R13, R4, RZ ;  /* 0x000000040d0b7224 */ /* 0x000fe400078e02ff */
[----:B------:R-:W-:-:S04]  /*2e30*/  IMAD.WIDE.U32 R8, R34, R6, R8 ;  /* 0x0000000622087225 */ /* 0x000fc800078e0008 */
[----:B------:R-:W-:-:S04]  /*2e40*/  IMAD.WIDE.U32 R12, R33, R6, RZ ;  /* 0x00000006210c7225 */ /* 0x000fc800078e00ff */
[----:B------:R-:W-:Y:S01]  /*2e50*/  IMAD.MOV.U32 R6, RZ, RZ, R10 ;  /* 0x000000ffff067224 */ /* 0x000fe200078e000a */
[----:B------:R-:W-:Y:S01]  /*2e60*/  LEA R10, P4, R12, R8, 0x6 ;  /* 0x000000080c0a7211 */ /* 0x000fe200078830ff */
[C---:B------:R-:W-:Y:S02]  /*2e70*/  IMAD R11, R34.reuse, R5, R11 ;  /* 0x00000005220b7224 */ /* 0x040fe400078e020b */
[----:B------:R-:W-:-:S04]  /*2e80*/  IMAD.WIDE.U32 R6, R34, R4, R6 ;  /* 0x0000000422067225 */ /* 0x000fc800078e0006 */
[----:B------:R-:W-:Y:S01]  /*2e90*/  IMAD.IADD R5, R9, 0x1, R51 ;  /* 0x0000000109057824 */ /* 0x000fe200078e0233 */
[----:B------:R-:W-:Y:S01]  /*2ea0*/  IADD3 R8, P6, R59, R6, RZ ;  /* 0x000000063b087210 */ /* 0x000fe20007fde0ff */
[----:B------:R-:W-:-:S03]  /*2eb0*/  IMAD.IADD R13, R13, 0x1, R15 ;  /* 0x000000010d0d7824 */ /* 0x000fc600078e020f */
[----:B------:R-:W-:Y:S02]  /*2ec0*/  IADD3.X R7, R57, R7, R11, P6, !PT ;  /* 0x0000000739077210 */ /* 0x000fe400037fe40b */
[----:B------:R-:W-:Y:S02]  /*2ed0*/  LEA R4, P6, R8, UR4, 0x1 ;  /* 0x0000000408047c11 */ /* 0x000fe4000f8c08ff */
[----:B------:R-:W-:Y:S02]  /*2ee0*/  LEA.HI.X R13, R12, R5, R13, 0x6, P4 ;  /* 0x000000050c0d7211 */ /* 0x000fe400020f340d */
[----:B------:R-:W-:Y:S02]  /*2ef0*/  LEA R6, P4, R10, UR6, 0x1 ;  /* 0x000000060a067c11 */ /* 0x000fe4000f8808ff */
[----:B------:R-:W-:Y:S02]  /*2f00*/  LEA.HI.X R5, R8, UR5, R7, 0x1, P6 ;  /* 0x0000000508057c11 */ /* 0x000fe4000b0f0c07 */
[----:B------:R-:W-:-:S02]  /*2f10*/  CS2R R8, SRZ ;  /* 0x0000000000087805 */ /* 0x000fc4000001ff00 */
[----:B------:R-:W-:Y:S01]  /*2f20*/  LEA.HI.X R7, R10, UR7, R13, 0x1, P4 ;  /* 0x000000070a077c11 */ /* 0x000fe2000a0f0c0d */
[----:B------:R0:W5:Y:S04]  /*2f30*/  @!P3 LDG.E.64 R28, desc[UR36][R4.64] ;  /* 0x00000024041cb981 */ /* 0x000168000c1e1b00 */
[----:B------:R0:W5:Y:S04]  /*2f40*/  @!P5 LDG.E.64 R8, desc[UR36][R4.64+0x20] ;  /* 0x000020240408d981 */ /* 0x000168000c1e1b00 */
[----:B------:R0:W5:Y:S04]  /*2f50*/  @!P3 LDG.E.64 R30, desc[UR36][R6.64] ;  /* 0x00000024061eb981 */ /* 0x000168000c1e1b00 */
[----:B------:R0:W5:Y:S02]  /*2f60*/  @!P5 LDG.E.64 R20, desc[UR36][R6.64+0x20] ;  /* 0x000020240614d981 */ /* 0x000164000c1e1b00 */
.L_x_6693:
[----:B------:R-:W-:Y:S05]  /*2f70*/  BSYNC B1 ;  /* 0x0000000000017941 */ /* 0x000fea0003800000 */
.L_x_6692:
[----:B------:R-:W-:Y:S01]  /*2f80*/  UISETP.NE.AND UP0, UPT, UR38, URZ, UPT ;  /* 0x0000003f2600728c */ /* 0x000fe2000bf05270 */
        /* <DEDUP_REMOVED lines=13> */
[----:B------:R-:W-:Y:S06]  /*3060*/  @P3 BRA `(.L_x_6694) ;  /* 0x0000000000043947 */ /* 0x000fec0003800000 */
[----:B------:R-:W-:Y:S01]  /*3070*/  BPT.TRAP 0x1 ;  /* 0x000000040000795c */ /* 0x000fe20000300000 */
.L_x_6694:
[----:B------:R-:W-:Y:S01]  /*3080*/  IMAD R40, R156, 0x8, R2 ;  /* 0x000000089c287824 */ /* 0x000fe200078e0202 */
[----:B------:R-:W-:Y:S01]  /*3090*/  SHF.L.U32 R51, R158, 0x1f, RZ ;  /* 0x0000001f9e337819 */ /* 0x000fe200000006ff */
[----:B------:R-:W-:Y:S03]  /*30a0*/  BSSY B1, `(.L_x_6695) ;  /* 0x0000003000017945 */ /* 0x000fe60003800000 */
[----:B------:R-:W0:Y:S02]  /*30b0*/  SYNCS.PHASECHK.TRANS64.TRYWAIT P4, [R40+URZ+0x38890], R51 ;  /* 0x03889033280075a7 */ /* 0x000e24000808017f */
[----:B0-----:R-:W-:Y:S05]  /*30c0*/  @!P4 BRA `(.L_x_6696) ;  /* 0x000003600058c947 */ /* 0x001fea0003800000 */
.L_x_7059:
[----:B------:R-:W-:Y:S05]  /*30d0*/  BSYNC B1 ;  /* 0x0000000000017941 */ /* 0x000fea0003800000 */
.L_x_6695:
[----:B------:R-:W-:-:S03]  /*30e0*/  UMOV UR4, 0xffffffff ;  /* 0xffffffff00047882 */ /* 0x000fc60000000000 */
[----:B------:R-:W-:Y:S05]  /*30f0*/  BRA.DIV UR4, `(.L_x_6697) ;  /* 0x0000036204607947 */ /* 0x000fea000b800000 */
[----:B------:R-:W1:Y:S04]  /*3100*/  SHFL.IDX PT, R49, R49, RZ, 0x1c1f ;  /* 0x001c1fff31317589 */ /* 0x000e6800000e0000 */
[----:B------:R2:W3:Y:S02]  /*3110*/  SHFL.IDX PT, R14, R47, RZ, 0x1c1f ;  /* 0x001c1fff2f0e7589 */ /* 0x0004e400000e0000 */
.L_x_7063:
[----:B------:R-:W-:Y:S05]  /*3120*/  @P0 BRA `(.L_x_6698) ;  /* 0x0000001400780947 */ /* 0x000fea0003800000 */
[----:B------:R-:W4:Y:S01]  /*3130*/  LDC R52, c[0x0][0x2f4] ;  /* 0x0000bd00ff347b82 */ /* 0x000f220000000800 */
[----:B------:R-:W-:Y:S01]  /*3140*/  BSSY B1, `(.L_x_6699) ;  /* 0x0000034000017945 */ /* 0x000fe20003800000 */
[----:B----4-:R-:W-:-:S13]  /*3150*/  ISETP.GE.AND P0, PT, R16, R52, PT ;  /* 0x000000341000720c */ /* 0x010fda0003f06270 */
[----:B------:R-:W-:Y:S05]  /*3160*/  @P0 BRA `(.L_x_6700) ;  /* 0x0000000000c40947 */ /* 0x000fea0003800000 */
[----:B------:R4:W0:Y:S01]  /*3170*/  LDS.128 R4, [R48+0x22400] ;  /* 0x0224000030047984 */ /* 0x0008220000000c00 */
[----:B------:R-:W-:Y:S01]  /*3180*/  ISETP.GE.AND P4, PT, R22, R37, PT ;  /* 0x000000251600720c */ /* 0x000fe20003f86270 */
[----:B------:R-:W-:Y:S01]  /*3190*/  BSSY B2, `(.L_x_6701) ;  /* 0x000002d000027945 */ /* 0x000fe20003800000 */
[----:B---3--:R-:W-:-:S04]  /*31a0*/  LEA R10, P0, R16, R14, 0x1 ;  /* 0x0000000e100a7211 */ /* 0x008fc800078008ff */
[----:B-1----:R-:W-:-:S07]  /*31b0*/  LEA.HI.X R11, R16, R49, R17, 0x1, P0 ;  /* 0x00000031100b7211 */ /* 0x002fce00000f0c11 */
[----:B----4-:R-:W-:Y:S05]  /*31c0*/  @P4 BRA `(.L_x_6702) ;  /* 0x0000000000a44947 */ /* 0x010fea0003800000 */
[--C-:B------:R-:W-:Y:S01]  /*31d0*/  SHF.R.U64 R15, R28, 0x10, R29.reuse ;  /* 0x000000101c0f7819 */ /* 0x100fe2000000121d */
[----:B0-----:R-:W-:Y:S01]  /*31e0*/  IMAD.MOV.U32 R12, RZ, RZ, R6 ;  /* 0x000000ffff0c7224 */ /* 0x001fe200078e0006 */
[----:B------:R-:W-:Y:S01]  /*31f0*/  SHF.R.U32.HI R28, RZ, 0x10, R29 ;  /* 0x00000010ff1c7819 */ /* 0x000fe2000001161d */
[--C-:B------:R-:W-:Y:S01]  /*3200*/  HADD2.F32 R6, -RZ, R5.reuse.H1_H1 ;  /* 0x30000005ff067230 */ /* 0x100fe20000004100 */
[--C-:B------:R-:W-:Y:S01]  /*3210*/  SHF.R.U64 R29, R30, 0x10, R31.reuse ;  /* 0x000000101e1d7819 */ /* 0x100fe2000000121f */
[----:B------:R-:W-:Y:S01]  /*3220*/  HADD2.F32 R5, -RZ, R5.H0_H0 ;  /* 0x20000005ff057230 */ /* 0x000fe20000004100 */
[----:B------:R-:W-:Y:S01]  /*3230*/  SHF.R.U32.HI R30, RZ, 0x10, R31 ;  /* 0x00000010ff1e7819 */ /* 0x000fe2000001161f */
[----:B------:R-:W-:Y:S02]  /*3240*/  HADD2.F32 R15, -RZ, R15.H0_H0 ;  /* 0x2000000fff0f7230 */ /* 0x000fe40000004100 */
[----:B------:R-:W-:Y:S02]  /*3250*/  HADD2.F32 R29, -RZ, R29.H0_H0 ;  /* 0x2000001dff1d7230 */ /* 0x000fe40000004100 */
[----:B------:R-:W-:-:S02]  /*3260*/  HADD2.F32 R30, -RZ, R30.H0_H0 ;  /* 0x2000001eff1e7230 */ /* 0x000fc40000004100 */
[--C-:B------:R-:W-:Y:S02]  /*3270*/  HADD2.F32 R13, -RZ, R7.reuse.H1_H1 ;  /* 0x30000007ff0d7230 */ /* 0x100fe40000004100 */
[CC--:B------:R-:W-:Y:S01]  /*3280*/  FMUL.FTZ R48, R6.reuse, R29.reuse ;  /* 0x0000001d06307220 */ /* 0x0c0fe20000410000 */
[----:B------:R-:W-:Y:S02]  /*3290*/  HADD2.F32 R7, -RZ, R7.H0_H0 ;  /* 0x20000007ff077230 */ /* 0x000fe40000004100 */
[C---:B------:R-:W-:Y:S01]  /*32a0*/  FMUL.FTZ R29, R5.reuse, R29 ;  /* 0x0000001d051d7220 */ /* 0x040fe20000410000 */
[----:B------:R-:W-:Y:S02]  /*32b0*/  HADD2.F32 R28, -RZ, R28.H0_H0 ;  /* 0x2000001cff1c7230 */ /* 0x000fe40000004100 */
[-C--:B------:R-:W-:Y:S01]  /*32c0*/  FFMA.FTZ R48, R5, R15.reuse, -R48 ;  /* 0x0000000f05307223 */ /* 0x080fe20000010830 */
[----:B------:R-:W-:Y:S01]  /*32d0*/  FMUL.FTZ R50, R13, R30 ;  /* 0x0000001e0d327220 */ /* 0x000fe20000410000 */
[----:B--2---:R-:W-:Y:S01]  /*32e0*/  FFMA.FTZ R47, R6, R15, R29 ;  /* 0x0000000f062f7223 */ /* 0x004fe2000001001d */
[----:B------:R-:W-:-:S02]  /*32f0*/  HADD2.F32 R5, -RZ, R4.H1_H1 ;  /* 0x30000004ff057230 */ /* 0x000fc40000004100 */
[C---:B------:R-:W-:Y:S01]  /*3300*/  FMUL.FTZ R30, R7.reuse, R30 ;  /* 0x0000001e071e7220 */ /* 0x040fe20000410000 */
[--C-:B------:R-:W-:Y:S02]  /*3310*/  HADD2.F32 R15, -RZ, R57.reuse.H0_H0 ;  /* 0x20000039ff0f7230 */ /* 0x100fe40000004100 */
[-C--:B------:R-:W-:Y:S01]  /*3320*/  FFMA.FTZ R50, R7, R28.reuse, -R50 ;  /* 0x0000001c07327223 */ /* 0x080fe20000010832 */
[----:B------:R-:W-:Y:S02]  /*3330*/  HADD2.F32 R4, -RZ, R4.H0_H0 ;  /* 0x20000004ff047230 */ /* 0x000fe40000004100 */
[----:B------:R-:W-:Y:S01]  /*3340*/  FFMA.FTZ R53, R13, R28, R30 ;  /* 0x0000001c0d357223 */ /* 0x000fe2000001001e */
[----:B------:R-:W-:Y:S02]  /*3350*/  HADD2.F32 R29, -RZ, R57.H1_H1 ;  /* 0x30000039ff1d7230 */ /* 0x000fe40000004100 */
[----:B------:R-:W-:Y:S01]  /*3360*/  FMUL.FTZ R31, R5, R15 ;  /* 0x0000000f051f7220 */ /* 0x000fe20000410000 */
[----:B------:R-:W-:-:S02]  /*3370*/  HADD2.F32 R6, -RZ, R12.H1_H1 ;  /* 0x3000000cff067230 */ /* 0x000fc40000004100 */
[----:B------:R-:W-:Y:S01]  /*3380*/  FMUL.FTZ R28, R4, R15 ;  /* 0x0000000f041c7220 */ /* 0x000fe20000410000 */
[----:B------:R-:W-:Y:S02]  /*3390*/  HADD2.F32 R12, -RZ, R12.H0_H0 ;  /* 0x2000000cff0c7230 */ /* 0x000fe40000004100 */
        /* <DEDUP_REMOVED lines=12> */
.L_x_6702:
[----:B------:R-:W-:Y:S05]  /*3460*/  BSYNC B2 ;  /* 0x0000000000027941 */ /* 0x000fea0003800000 */
.L_x_6701:
[----:B0-----:R4:W-:Y:S02]  /*3470*/  ST.E.128 desc[UR36][R10.64], R4 ;  /* 0x000000040a007985 */ /* 0x0019e4000c101d24 */
.L_x_6700:
[----:B------:R-:W-:Y:S05]  /*3480*/  BSYNC B1 ;  /* 0x0000000000017941 */ /* 0x000fea0003800000 */
.L_x_6699:
[----:B------:R-:W-:-:S13]  /*3490*/  ISETP.GE.AND P0, PT, R19, R52, PT ;  /* 0x000000341300720c */ /* 0x000fda0003f06270 */
[----:B------:R-:W-:Y:S05]  /*34a0*/  @P0 BRA `(.L_x_6698) ;  /* 0x0000001000980947 */ /* 0x000fea0003800000 */
[----:B----4-:R-:W-:Y:S01]  /*34b0*/  IMAD.MOV.U32 R5, RZ, RZ, 0x20 ;  /* 0x00000020ff057424 */ /* 0x010fe200078e00ff */
[----:B------:R-:W-:Y:S01]  /*34c0*/  LOP3.LUT P0, RZ, R159, 0x4, RZ, 0xc0, !PT ;  /* 0x000000049fff7812 */ /* 0x000fe2000780c0ff */
[----:B------:R-:W-:Y:S01]  /*34d0*/  BSSY B1, `(.L_x_6703) ;  /* 0x0000032000017945 */ /* 0x000fe20003800000 */
[----:B------:R-:W-:Y:S02]  /*34e0*/  ISETP.GE.AND P4, PT, R165, R37, PT ;  /* 0x00000025a500720c */ /* 0x000fe40003f86270 */
[----:B------:R-:W-:Y:S02]  /*34f0*/  SEL R5, R5, 0xffffffe0, !P0 ;  /* 0xffffffe005057807 */ /* 0x000fe40004000000 */
[----:B---3--:R-:W-:Y:S02]  /*3500*/  LEA R10, P0, R19, R14, 0x1 ;  /* 0x0000000e130a7211 */ /* 0x008fe400078008ff */
[----:B------:R-:W-:Y:S02]  /*3510*/  IADD3 R5, R5, R42, R36 ;  /* 0x0000002a05057210 */ /* 0x000fe40007ffe024 */
[----:B-1----:R-:W-:-:S03]  /*3520*/  LEA.HI.X R11, R19, R49, R164, 0x1, P0 ;  /* 0x00000031130b7211 */ /* 0x002fc600000f0ca4 */
[----:B------:R-:W-:-:S06]  /*3530*/  IMAD R4, R5, 0x2, R2 ;  /* 0x0000000205047824 */ /* 0x000fcc00078e0202 */
[----:B------:R-:W1:Y:S01]  /*3540*/  LDS.128 R4, [R4+0x22400] ;  /* 0x0224000004047984 */ /* 0x000e620000000c00 */
[----:B------:R-:W-:Y:S05]  /*3550*/  @P4 BRA `(.L_x_6704) ;  /* 0x0000000000a44947 */ /* 0x000fea0003800000 */
[----:B------:R-:W-:Y:S02]  /*3560*/  SHF.R.U64 R13, R20, 0x10, R21 ;  /* 0x00000010140d7819 */ /* 0x000fe40000001215 */
[----:B------:R-:W-:Y:S01]  /*3570*/  SHF.R.U64 R12, R8, 0x10, R9 ;  /* 0x00000010080c7819 */ /* 0x000fe20000001209 */
[----:B-1----:R-:W-:Y:S01]  /*3580*/  IMAD.MOV.U32 R8, RZ, RZ, R6 ;  /* 0x000000ffff087224 */ /* 0x002fe200078e0006 */
        /* <DEDUP_REMOVED lines=38> */
.L_x_6704:
[----:B------:R-:W-:Y:S05]  /*37f0*/  BSYNC B1 ;  /* 0x0000000000017941 */ /* 0x000fea0003800000 */
.L_x_6703:
[----:B-1----:R1:W-:Y:S01]  /*3800*/  ST.E.128 desc[UR36][R10.64], R4 ;  /* 0x000000040a007985 */ /* 0x0023e2000c101d24 */
[----:B------:R-:W-:Y:S05]  /*3810*/  BRA `(.L_x_6698) ;  /* 0x0000000c00bc7947 */ /* 0x000fea0003800000 */
.L_x_6691:
[----:B------:R-:W-:Y:S01]  /*3820*/  SHF.R.S32.HI R7, RZ, 0x1f, R18 ;  /* 0x0000001fff077819 */ /* 0x000fe20000011412 */
[CC--:B------:R-:W-:Y:S01]  /*3830*/  IMAD.WIDE.U32 R8, R18.reuse, R4.reuse, R16 ;  /* 0x0000000412087225 */ /* 0x0c0fe200078e0010 */
[----:B------:R-:W-:Y:S01]  /*3840*/  ULDC.64 UR6, c[0x0][0x408] ;  /* 0x0001020000067ab9 */ /* 0x000fe20000000a00 */
[----:B------:R-:W-:Y:S02]  /*3850*/  ULDC.64 UR4, c[0x0][0x3e8] ;  /* 0x0000fa0000047ab9 */ /* 0x000fe40000000a00 */
[C---:B------:R-:W-:Y:S02]  /*3860*/  IMAD R6, R7.reuse, R4, RZ ;  /* 0x0000000407067224 */ /* 0x040fe400078e02ff */
[----:B------:R-:W-:Y:S02]  /*3870*/  IMAD R15, R7, UR6, RZ ;  /* 0x00000006070f7c24 */ /* 0x000fe4000f8e02ff */
[----:B------:R-:W-:Y:S02]  /*3880*/  IMAD R13, R18, R5, R6 ;  /* 0x00000005120d7224 */ /* 0x000fe400078e0206 */
[----:B------:R-:W-:-:S02]  /*3890*/  IMAD R46, R33, -0x40, R27 ;  /* 0xffffffc0212e7824 */ /* 0x000fc400078e021b */
[----:B------:R-:W-:Y:S01]  /*38a0*/  IMAD.IADD R9, R13, 0x1, R9 ;  /* 0x000000010d097824 */ /* 0x000fe200078e0209 */
[----:B------:R-:W-:Y:S01]  /*38b0*/  SHF.R.S32.HI R13, RZ, 0x1f, R34 ;  /* 0x0000001fff0d7819 */ /* 0x000fe20000011422 */
[----:B------:R-:W-:Y:S01]  /*38c0*/  IMAD.WIDE.U32 R6, R18, UR6, R16 ;  /* 0x0000000612067c25 */ /* 0x000fe2000f8e0010 */
[----:B------:R-:W-:-:S03]  /*38d0*/  VIMNMX R46, R46, 0x40, PT ;  /* 0x000000402e2e7848 */ /* 0x000fc60003fe0100 */
[----:B------:R-:W-:-:S04]  /*38e0*/  IMAD.WIDE.U32 R8, R34, R4, R8 ;  /* 0x0000000422087225 */ /* 0x000fc800078e0008 */
[----:B------:R-:W-:Y:S02]  /*38f0*/  IMAD R4, R13, R4, RZ ;  /* 0x000000040d047224 */ /* 0x000fe400078e02ff */
[----:B------:R-:W-:Y:S02]  /*3900*/  IMAD R15, R18, UR7, R15 ;  /* 0x00000007120f7c24 */ /* 0x000fe4000f8e020f */
[----:B------:R-:W-:Y:S01]  /*3910*/  IMAD R5, R34, R5, R4 ;  /* 0x0000000522057224 */ /* 0x000fe200078e0204 */
[----:B------:R-:W-:Y:S01]  /*3920*/  IADD3 R4, P0, R59, R8, RZ ;  /* 0x000000083b047210 */ /* 0x000fe20007f1e0ff */
[----:B------:R-:W-:Y:S02]  /*3930*/  IMAD.IADD R7, R15, 0x1, R7 ;  /* 0x000000010f077824 */ /* 0x000fe400078e0207 */
[----:B------:R-:W-:Y:S01]  /*3940*/  IMAD R13, R13, UR6, RZ ;  /* 0x000000060d0d7c24 */ /* 0x000fe2000f8e02ff */
[----:B------:R-:W-:Y:S01]  /*3950*/  IADD3.X R5, R57, R5, R9, P0, !PT ;  /* 0x0000000539057210 */ /* 0x000fe200007fe409 */
[----:B------:R-:W-:Y:S01]  /*3960*/  IMAD R10, R11, UR6, RZ ;  /* 0x000000060b0a7c24 */ /* 0x000fe2000f8e02ff */
[----:B------:R-:W-:Y:S01]  /*3970*/  ISETP.GE.AND P0, PT, R18, R46, PT ;  /* 0x0000002e1200720c */ /* 0x000fe20003f06270 */
[----:B------:R-:W-:-:S03]  /*3980*/  IMAD.WIDE.U32 R8, R33, UR6, RZ ;  /* 0x0000000621087c25 */ /* 0x000fc6000f8e00ff */
[----:B------:R-:W-:Y:S01]  /*3990*/  ISETP.GE.OR P3, PT, R16, R37, P0 ;  /* 0x000000251000720c */ /* 0x000fe20000766670 */
[C---:B------:R-:W-:Y:S02]  /*39a0*/  IMAD R13, R34.reuse, UR7, R13 ;  /* 0x00000007220d7c24 */ /* 0x040fe4000f8e020d */
[----:B------:R-:W-:-:S04]  /*39b0*/  IMAD.WIDE.U32 R6, R34, UR6, R6 ;  /* 0x0000000622067c25 */ /* 0x000fc8000f8e0006 */
[----:B------:R-:W-:Y:S01]  /*39c0*/  IMAD R15, R33, UR7, R10 ;  /* 0x00000007210f7c24 */ /* 0x000fe2000f8e020a */
[----:B------:R-:W-:Y:S01]  /*39d0*/  LEA R10, P4, R4, UR4, 0x1 ;  /* 0x00000004040a7c11 */ /* 0x000fe2000f8808ff */
[----:B------:R-:W-:Y:S01]  /*39e0*/  IMAD.IADD R13, R13, 0x1, R7 ;  /* 0x000000010d0d7824 */ /* 0x000fe200078e0207 */
[----:B------:R-:W-:Y:S01]  /*39f0*/  LEA R12, P5, R8, R6, 0x6 ;  /* 0x00000006080c7211 */ /* 0x000fe200078a30ff */
[----:B------:R-:W-:Y:S01]  /*3a00*/  IMAD.IADD R9, R15, 0x1, R9 ;  /* 0x000000010f097824 */ /* 0x000fe200078e0209 */
[----:B------:R-:W-:Y:S01]  /*3a10*/  LEA.HI.X R11, R4, UR5, R5, 0x1, P4 ;  /* 0x00000005040b7c11 */ /* 0x000fe2000a0f0c05 */
[----:B------:R-:W-:Y:S01]  /*3a20*/  ULDC.64 UR4, c[0x0][0x400] ;  /* 0x0001000000047ab9 */ /* 0x000fe20000000a00 */
[----:B------:R-:W-:Y:S02]  /*3a30*/  CS2R R4, SRZ ;  /* 0x0000000000047805 */ /* 0x000fe4000001ff00 */
[----:B------:R-:W-:Y:S02]  /*3a40*/  CS2R R6, SRZ ;  /* 0x0000000000067805 */ /* 0x000fe4000001ff00 */
[----:B------:R-:W-:-:S02]  /*3a50*/  LEA.HI.X R9, R8, R13, R9, 0x6, P5 ;  /* 0x0000000d08097211 */ /* 0x000fc400028f3409 */
[C---:B------:R-:W-:Y:S02]  /*3a60*/  LEA R8, P4, R12.reuse, UR4, 0x1 ;  /* 0x000000040c087c11 */ /* 0x040fe4000f8808ff */
[----:B------:R-:W-:Y:S02]  /*3a70*/  CS2R R30, SRZ ;  /* 0x00000000001e7805 */ /* 0x000fe4000001ff00 */
[----:B------:R-:W-:Y:S01]  /*3a80*/  CS2R R28, SRZ ;  /* 0x00000000001c7805 */ /* 0x000fe2000001ff00 */
[----:B------:R-:W2:Y:S01]  /*3a90*/  @!P3 LDG.E.128 R4, desc[UR36][R10.64] ;  /* 0x000000240a04b981 */ /* 0x000ea2000c1e1d00 */
[----:B------:R-:W-:-:S05]  /*3aa0*/  LEA.HI.X R9, R12, UR5, R9, 0x1, P4 ;  /* 0x000000050c097c11 */ /* 0x000fca000a0f0c09 */
[----:B------:R-:W3:Y:S01]  /*3ab0*/  @!P3 LDG.E.128 R28, desc[UR36][R8.64] ;  /* 0x00000024081cb981 */ /* 0x000ee2000c1e1d00 */
[----:B------:R-:W-:Y:S01]  /*3ac0*/  UISETP.NE.AND UP0, UPT, UR38, URZ, UPT ;  /* 0x0000003f2600728c */ /* 0x000fe2000bf05270 */
        /* <DEDUP_REMOVED lines=18> */
[----:B------:R-:W-:Y:S06]  /*3bf0*/  @P3 BRA `(.L_x_6705) ;  /* 0x0000000000043947 */ /* 0x000fec0003800000 */
[----:B------:R-:W-:Y:S01]  /*3c00*/  BPT.TRAP 0x1 ;  /* 0x000000040000795c */ /* 0x000fe20000300000 */
.L_x_6705:
[----:B------:R-:W-:Y:S01]  /*3c10*/  IMAD R40, R156, 0x8, R2 ;  /* 0x000000089c287824 */ /* 0x000fe200078e0202 */
[----:B------:R-:W-:Y:S01]  /*3c20*/  SHF.L.U32 R51, R158, 0x1f, RZ ;  /* 0x0000001f9e337819 */ /* 0x000fe200000006ff */
[----:B------:R-:W-:Y:S03]  /*3c30*/  BSSY B1, `(.L_x_6706) ;  /* 0x0000003000017945 */ /* 0x000fe60003800000 */
[----:B------:R-:W0:Y:S02]  /*3c40*/  SYNCS.PHASECHK.TRANS64.TRYWAIT P5, [R40+URZ+0x38890], R51 ;  /* 0x03889033280075a7 */ /* 0x000e2400080a017f */
[----:B0-----:R-:W-:Y:S05]  /*3c50*/  @!P5 BRA `(.L_x_6707) ;  /* 0x0000035400d0d947 */ /* 0x001fea0003800000 */
.L_x_7064:
[----:B------:R-:W-:Y:S05]  /*3c60*/  BSYNC B1 ;  /* 0x0000000000017941 */ /* 0x000fea0003800000 */
.L_x_6706:
[----:B------:R-:W-:-:S03]  /*3c70*/  UMOV UR4, 0xffffffff ;  /* 0xffffffff00047882 */ /* 0x000fc60000000000 */
[----:B------:R-:W-:Y:S05]  /*3c80*/  BRA.DIV UR4, `(.L_x_6708) ;  /* 0x0000035604d87947 */ /* 0x000fea000b800000 */
[----:B------:R1:W2:Y:S04]  /*3c90*/  SHFL.IDX PT, R21, R49, RZ, 0x1c1f ;  /* 0x001c1fff31157589 */ /* 0x0002a800000e0000 */
[----:B------:R1:W3:Y:S02]  /*3ca0*/  SHFL.IDX PT, R20, R47, RZ, 0x1c1f ;  /* 0x001c1fff2f147589 */ /* 0x0002e400000e0000 */
.L_x_7068:
[----:B-1----:R-:W1:Y:S02]  /*3cb0*/  LDC R47, c[0x0][0x2f4] ;  /* 0x0000bd00ff2f7b82 */ /* 0x002e640000000800 */
[----:B-1----:R-:W-:-:S13]  /*3cc0*/  ISETP.GE.OR P0, PT, R16, R47, P0 ;  /* 0x0000002f1000720c */ /* 0x002fda0000706670 */
[----:B------:R-:W-:Y:S05]  /*3cd0*/  @P0 BRA `(.L_x_6698) ;  /* 0x00000008008c0947 */ /* 0x000fea0003800000 */
[----:B------:R-:W-:Y:S01]  /*3ce0*/  IMAD.SHL.U32 R8, R37, 0x2, RZ ;  /* 0x0000000225087824 */ /* 0x000fe200078e00ff */
[----:B------:R-:W-:Y:S01]  /*3cf0*/  BSSY B1, `(.L_x_6709) ;  /* 0x0000066000017945 */ /* 0x000fe20003800000 */
[----:B------:R-:W-:Y:S02]  /*3d00*/  IMAD.SHL.U32 R37, R0, 0x8, RZ ;  /* 0x0000000800257824 */ /* 0x000fe400078e00ff */
[----:B------:R-:W-:-:S05]  /*3d10*/  @P1 IMAD.IADD R8, R47, 0x1, -R8 ;  /* 0x000000012f081824 */ /* 0x000fca00078e0a08 */
[----:B------:R-:W-:-:S04]  /*3d20*/  SHF.R.S32.HI R9, RZ, 0x1f, R8 ;  /* 0x0000001fff097819 */ /* 0x000fc80000011408 */
[----:B------:R-:W-:Y:S02]  /*3d30*/  LEA.HI R9, R9, R8, RZ, 0x4 ;  /* 0x0000000809097211 */ /* 0x000fe400078f20ff */
[----:B------:R-:W-:Y:S02]  /*3d40*/  LOP3.LUT R8, R55, 0x38, R37, 0xf8, !PT ;  /* 0x0000003837087812 */ /* 0x000fe400078ef825 */
[----:B------:R-:W-:-:S05]  /*3d50*/  LEA.HI.SX32 R9, R9, R0, 0x1c ;  /* 0x0000000009097211 */ /* 0x000fca00078fe2ff */
[----:B------:R-:W-:Y:S01]  /*3d60*/  IMAD.SHL.U32 R48, R9, 0x8, RZ ;  /* 0x0000000809307824 */ /* 0x000fe200078e00ff */
[----:B------:R-:W-:-:S04]  /*3d70*/  LOP3.LUT R9, R50, R8, R53, 0xf6, !PT ;  /* 0x0000000832097212 */ /* 0x000fc800078ef635 */
[----:B------:R-:W-:Y:S01]  /*3d80*/  LOP3.LUT R55, R55, 0x38, R48, 0xf8, !PT ;  /* 0x0000003837377812 */ /* 0x000fe200078ef830 */
[----:B------:R-:W-:-:S03]  /*3d90*/  IMAD.IADD R9, R36, 0x1, R9 ;  /* 0x0000000124097824 */ /* 0x000fc600078e0209 */
[----:B------:R-:W-:Y:S01]  /*3da0*/  LOP3.LUT R55, R50, R55, R53, 0xf6, !PT ;  /* 0x0000003732377212 */ /* 0x000fe200078ef635 */
[----:B------:R-:W-:-:S04]  /*3db0*/  IMAD R9, R9, 0x2, R2 ;  /* 0x0000000209097824 */ /* 0x000fc800078e0202 */
[----:B------:R-:W-:Y:S02]  /*3dc0*/  IMAD.IADD R55, R36, 0x1, R55 ;  /* 0x0000000124377824 */ /* 0x000fe400078e0237 */
[----:B------:R-:W1:Y:S01]  /*3dd0*/  LDS.128 R8, [R9+0x22400] ;  /* 0x0224000009087984 */ /* 0x000e620000000c00 */
[----:B--23--:R-:W-:-:S04]  /*3de0*/  IMAD.WIDE R36, R37, 0x2, R20 ;  /* 0x0000000225247825 */ /* 0x00cfc800078e0214 */
[----:B------:R-:W-:-:S05]  /*3df0*/  IMAD R55, R55, 0x2, R2 ;  /* 0x0000000237377824 */ /* 0x000fca00078e0202 */
[----:B------:R2:W3:Y:S01]  /*3e00*/  LDS.128 R12, [R55+0x22400] ;  /* 0x02240000370c7984 */ /* 0x0004e20000000c00 */
[----:B------:R-:W-:Y:S05]  /*3e10*/  @P4 BRA `(.L_x_6710) ;  /* 0x00000004004c4947 */ /* 0x000fea0003800000 */
[----:B------:R-:W-:Y:S02]  /*3e20*/  SHF.R.U32.HI R50, RZ, 0x10, R29 ;  /* 0x00000010ff327819 */ /* 0x000fe4000001161d */
[--C-:B------:R-:W-:Y:S02]  /*3e30*/  SHF.R.U64 R49, R4, 0x10, R5.reuse ;  /* 0x0000001004317819 */ /* 0x100fe40000001205 */
[----:B------:R-:W-:Y:S01]  /*3e40*/  SHF.R.U32.HI R52, RZ, 0x10, R5 ;  /* 0x00000010ff347819 */ /* 0x000fe20000011605 */
[----:B------:R-:W-:Y:S01]  /*3e50*/  HADD2.F32 R50, -RZ, R50.H0_H0 ;  /* 0x20000032ff327230 */ /* 0x000fe20000004100 */
[----:B------:R-:W-:Y:S01]  /*3e60*/  SHF.R.U64 R28, R28, 0x10, R29 ;  /* 0x000000101c1c7819 */ /* 0x000fe2000000121d */
[----:B-1----:R-:W-:Y:S01]  /*3e70*/  IMAD.MOV.U32 R29, RZ, RZ, R8 ;  /* 0x000000ffff1d7224 */ /* 0x002fe200078e0008 */
[--C-:B------:R-:W-:Y:S01]  /*3e80*/  SHF.R.U64 R4, R6, 0x10, R7.reuse ;  /* 0x0000001006047819 */ /* 0x100fe20000001207 */
[----:B------:R-:W-:Y:S01]  /*3e90*/  HADD2.F32 R6, -RZ, R9.H0_H0 ;  /* 0x20000009ff067230 */ /* 0x000fe20000004100 */
[----:B------:R-:W-:Y:S01]  /*3ea0*/  SHF.R.U32.HI R56, RZ, 0x10, R7 ;  /* 0x00000010ff387819 */ /* 0x000fe20000011607 */
[--C-:B---3--:R-:W-:Y:S01]  /*3eb0*/  HADD2.F32 R7, -RZ, R13.reuse.H0_H0 ;  /* 0x2000000dff077230 */ /* 0x108fe20000004100 */
[--C-:B------:R-:W-:Y:S01]  /*3ec0*/  SHF.R.U64 R5, R30, 0x10, R31.reuse ;  /* 0x000000101e057819 */ /* 0x100fe2000000121f */
[----:B------:R-:W-:Y:S01]  /*3ed0*/  HADD2.F32 R8, -RZ, R13.H1_H1 ;  /* 0x3000000dff087230 */ /* 0x000fe20000004100 */
[----:B--2---:R-:W-:Y:S01]  /*3ee0*/  SHF.R.U32.HI R55, RZ, 0x10, R31 ;  /* 0x00000010ff377819 */ /* 0x004fe2000001161f */
[----:B------:R-:W-:-:S02]  /*3ef0*/  HADD2.F32 R31, -RZ, R54.H1_H1 ;  /* 0x30000036ff1f7230 */ /* 0x000fc40000004100 */
[----:B------:R-:W-:Y:S02]  /*3f00*/  HADD2.F32 R9, -RZ, R9.H1_H1 ;  /* 0x30000009ff097230 */ /* 0x000fe40000004100 */
[----:B------:R-:W-:Y:S02]  /*3f10*/  IMAD.MOV.U32 R30, RZ, RZ, R12 ;  /* 0x000000ffff1e7224 */ /* 0x000fe400078e000c */
[-C--:B------:R-:W-:Y:S01]  /*3f20*/  FMUL.FTZ R53, R7, R31.reuse ;  /* 0x0000001f07357220 */ /* 0x080fe20000410000 */
[----:B------:R-:W-:Y:S02]  /*3f30*/  HADD2.F32 R12, -RZ, R54.H0_H0 ;  /* 0x20000036ff0c7230 */ /* 0x000fe40000004100 */
[-C--:B------:R-:W-:Y:S01]  /*3f40*/  FMUL.FTZ R54, R8, R50.reuse ;  /* 0x0000003208367220 */ /* 0x080fe20000410000 */
[----:B------:R-:W-:Y:S02]  /*3f50*/  HADD2.F32 R13, -RZ, R52.H0_H0 ;  /* 0x20000034ff0d7230 */ /* 0x000fe40000004100 */
[C---:B------:R-:W-:Y:S01]  /*3f60*/  FMUL.FTZ R52, R6.reuse, R31 ;  /* 0x0000001f06347220 */ /* 0x040fe20000410000 */
[----:B------:R-:W-:Y:S01]  /*3f70*/  FMUL.FTZ R31, R9, R50 ;  /* 0x00000032091f7220 */ /* 0x000fe20000410000 */
[----:B------:R-:W-:Y:S01]  /*3f80*/  FFMA.FTZ R6, R6, R12, -R53 ;  /* 0x0000000c06067223 */ /* 0x000fe20000010835 */
[----:B------:R-:W-:-:S02]  /*3f90*/  HADD2.F32 R50, -RZ, R56.H0_H0 ;  /* 0x20000038ff327230 */ /* 0x000fc40000004100 */
[----:B------:R-:W-:Y:S01]  /*3fa0*/  FFMA.FTZ R7, R7, R12, R52 ;  /* 0x0000000c07077223 */ /* 0x000fe20000010034 */
[-C--:B------:R-:W-:Y:S01]  /*3fb0*/  FFMA.FTZ R9, R9, R13.reuse, -R54 ;  /* 0x0000000d09097223 */ /* 0x080fe20000010836 */
[----:B------:R-:W-:Y:S01]  /*3fc0*/  FFMA.FTZ R8, R8, R13, R31 ;  /* 0x0000000d08087223 */ /* 0x000fe2000001001f */
[----:B------:R-:W-:Y:S02]  /*3fd0*/  HADD2.F32 R12, -RZ, R11.H0_H0 ;  /* 0x2000000bff0c7230 */ /* 0x000fe40000004100 */
[----:B------:R-:W-:Y:S01]  /*3fe0*/  HADD2.F32 R52, -RZ, R57.H0_H0 ;  /* 0x20000039ff347230 */ /* 0x000fe20000004100 */
[----:B------:R-:W-:Y:S01]  /*3ff0*/  F2FP.F16.F32.PACK_AB R9, R9, R6 ;  /* 0x000000060909723e */ /* 0x000fe200000000ff */
[----:B------:R-:W-:Y:S02]  /*4000*/  HADD2.F32 R13, -RZ, R15.H0_H0 ;  /* 0x2000000fff0d7230 */ /* 0x000fe40000004100 */
[----:B------:R-:W-:Y:S02]  /*4010*/  HADD2.F32 R54, -RZ, R55.H0_H0 ;  /* 0x20000037ff367230 */ /* 0x000fe40000004100 */
[----:B------:R-:W-:-:S02]  /*4020*/  HADD2.F32 R11, -RZ, R11.H1_H1 ;  /* 0x3000000bff0b7230 */ /* 0x000fc40000004100 */
[-C--:B------:R-:W-:Y:S01]  /*4030*/  FMUL.FTZ R53, R13, R52.reuse ;  /* 0x000000340d357220 */ /* 0x080fe20000410000 */
[----:B------:R-:W-:Y:S02]  /*4040*/  HADD2.F32 R15, -RZ, R15.H1_H1 ;  /* 0x3000000fff0f7230 */ /* 0x000fe40000004100 */
[----:B------:R-:W-:Y:S01]  /*4050*/  FMUL.FTZ R52, R12, R52 ;  /* 0x000000340c347220 */ /* 0x000fe20000410000 */
[----:B------:R-:W-:Y:S02]  /*4060*/  HADD2.F32 R31, -RZ, R57.H1_H1 ;  /* 0x30000039ff1f7230 */ /* 0x000fe40000004100 */
[-C--:B------:R-:W-:Y:S01]  /*4070*/  FMUL.FTZ R58, R11, R54.reuse ;  /* 0x000000360b3a7220 */ /* 0x080fe20000410000 */
[----:B------:R-:W-:Y:S02]  /*4080*/  HADD2.F32 R28, -RZ, R28.H0_H0 ;  /* 0x2000001cff1c7230 */ /* 0x000fe40000004100 */
[----:B------:R-:W-:Y:S01]  /*4090*/  FMUL.FTZ R56, R15, R54 ;  /* 0x000000360f387220 */ /* 0x000fe20000410000 */
[----:B------:R-:W-:-:S02]  /*40a0*/  HADD2.F32 R49, -RZ, R49.H0_H0 ;  /* 0x20000031ff317230 */ /* 0x000fc40000004100 */
[-C--:B------:R-:W-:Y:S01]  /*40b0*/  FFMA.FTZ R54, R12, R31.reuse, -R53 ;  /* 0x0000001f0c367223 */ /* 0x080fe20000010835 */
[-C--:B------:R-:W-:Y:S01]  /*40c0*/  FFMA.FTZ R58, R15, R50.reuse, R58 ;  /* 0x000000320f3a7223 */ /* 0x080fe2000001003a */
[----:B------:R-:W-:Y:S01]  /*40d0*/  FFMA.FTZ R57, R11, R50, -R56 ;  /* 0x000000320b397223 */ /* 0x000fe20000010838 */
[----:B------:R-:W-:Y:S02]  /*40e0*/  HADD2.F32 R15, -RZ, R60.H0_H0 ;  /* 0x2000003cff0f7230 */ /* 0x000fe40000004100 */
[----:B------:R-:W-:Y:S01]  /*40f0*/  FFMA.FTZ R55, R13, R31, R52 ;  /* 0x0000001f0d377223 */ /* 0x000fe20000010034 */
[----:B------:R-:W-:Y:S02]  /*4100*/  HADD2.F32 R12, -RZ, R30.H0_H0 ;  /* 0x2000001eff0c7230 */ /* 0x000fe40000004100 */
[----:B------:R-:W-:Y:S02]  /*4110*/  HADD2.F32 R11, -RZ, R29.H0_H0 ;  /* 0x2000001dff0b7230 */ /* 0x000fe40000004100 */
[----:B------:R-:W-:-:S02]  /*4120*/  HADD2.F32 R13, -RZ, R59.H0_H0 ;  /* 0x2000003bff0d7230 */ /* 0x000fc40000004100 */
[CC--:B------:R-:W-:Y:S01]  /*4130*/  FMUL.FTZ R50, R12.reuse, R15.reuse ;  /* 0x0000000f0c327220 */ /* 0x0c0fe20000410000 */
[----:B------:R-:W-:Y:S02]  /*4140*/  HADD2.F32 R30, -RZ, R30.H1_H1 ;  /* 0x3000001eff1e7230 */ /* 0x000fe40000004100 */
[C---:B------:R-:W-:Y:S01]  /*4150*/  FMUL.FTZ R15, R11.reuse, R15 ;  /* 0x0000000f0b0f7220 */ /* 0x040fe20000410000 */
[----:B------:R-:W-:Y:S02]  /*4160*/  HADD2.F32 R29, -RZ, R29.H1_H1 ;  /* 0x3000001dff1d7230 */ /* 0x000fe40000004100 */
[-C--:B------:R-:W-:Y:S01]  /*4170*/  FFMA.FTZ R50, R11, R13.reuse, -R50 ;  /* 0x0000000d0b327223 */ /* 0x080fe20000010832 */
[----:B------:R-:W-:Y:S02]  /*4180*/  HADD2.F32 R11, -RZ, R14.H0_H0 ;  /* 0x2000000eff0b7230 */ /* 0x000fe40000004100 */
[----:B------:R-:W-:Y:S01]  /*4190*/  FFMA.FTZ R31, R12, R13, R15 ;  /* 0x0000000d0c1f7223 */ /* 0x000fe2000001000f */
[-C--:B------:R-:W-:Y:S01]  /*41a0*/  FMUL.FTZ R52, R30, R28.reuse ;  /* 0x0000001c1e347220 */ /* 0x080fe20000410000 */
[----:B------:R-:W-:Y:S01]  /*41b0*/  FMUL.FTZ R53, R29, R28 ;  /* 0x0000001c1d357220 */ /* 0x000fe20000410000 */
[----:B------:R-:W-:Y:S01]  /*41c0*/  HADD2.F32 R15, -RZ, R5.H0_H0 ;  /* 0x20000005ff0f7230 */ /* 0x000fe20000004100 */
[----:B------:R-:W-:Y:S01]  /*41d0*/  F2FP.F16.F32.PACK_AB R55, R58, R55 ;  /* 0x000000373a37723e */ /* 0x000fe200000000ff */
[----:B------:R-:W-:-:S02]  /*41e0*/  HADD2.F32 R28, -RZ, R59.H1_H1 ;  /* 0x3000003bff1c7230 */ /* 0x000fc40000004100 */
[-C--:B------:R-:W-:Y:S01]  /*41f0*/  FFMA.FTZ R29, R29, R49.reuse, -R52 ;  /* 0x000000311d1d7223 */ /* 0x080fe20000010834 */
[----:B------:R-:W-:Y:S02]  /*4200*/  HADD2.F32 R5, -RZ, R10.H0_H0 ;  /* 0x2000000aff057230 */ /* 0x000fe40000004100 */
[----:B------:R-:W-:Y:S01]  /*4210*/  FFMA.FTZ R30, R30, R49, R53 ;  /* 0x000000311e1e7223 */ /* 0x000fe20000010035 */
[----:B------:R-:W-:Y:S02]  /*4220*/  HADD2.F32 R14, -RZ, R14.H1_H1 ;  /* 0x3000000eff0e7230 */ /* 0x000fe40000004100 */
[----:B------:R-:W-:Y:S02]  /*4230*/  HADD2.F32 R10, -RZ, R10.H1_H1 ;  /* 0x3000000aff0a7230 */ /* 0x000fe40000004100 */
[----:B------:R-:W-:Y:S02]  /*4240*/  HADD2.F32 R13, -RZ, R4.H0_H0 ;  /* 0x20000004ff0d7230 */ /* 0x000fe40000004100 */
[----:B------:R-:W-:Y:S01]  /*4250*/  FMUL.FTZ R4, R11, R28 ;  /* 0x0000001c0b047220 */ /* 0x000fe20000410000 */
[----:B------:R-:W-:-:S02]  /*4260*/  HADD2.F32 R12, -RZ, R60.H1_H1 ;  /* 0x3000003cff0c7230 */ /* 0x000fc40000004100 */
[-C--:B------:R-:W-:Y:S01]  /*4270*/  FMUL.FTZ R49, R14, R15.reuse ;  /* 0x0000000f0e317220 */ /* 0x080fe20000410000 */
[C---:B------:R-:W-:Y:S01]  /*4280*/  FMUL.FTZ R28, R5.reuse, R28 ;  /* 0x0000001c051c7220 */ /* 0x040fe20000410000 */
[----:B------:R-:W-:Y:S01]  /*4290*/  FMUL.FTZ R15, R10, R15 ;  /* 0x0000000f0a0f7220 */ /* 0x000fe20000410000 */
[-C--:B------:R-:W-:Y:S02]  /*42a0*/  FFMA.FTZ R4, R5, R12.reuse, -R4 ;  /* 0x0000000c05047223 */ /* 0x080fe40000010804 */
[----:B------:R-:W-:Y:S01]  /*42b0*/  FFMA.FTZ R28, R11, R12, R28 ;  /* 0x0000000c0b1c7223 */ /* 0x000fe2000001001c */
[-C--:B------:R-:W-:Y:S01]  /*42c0*/  FFMA.FTZ R15, R14, R13.reuse, R15 ;  /* 0x0000000d0e0f7223 */ /* 0x080fe2000001000f */
[----:B------:R-:W-:Y:S01]  /*42d0*/  FFMA.FTZ R49, R10, R13, -R49 ;  /* 0x0000000d0a317223 */ /* 0x000fe20000010831 */
[----:B------:R-:W-:Y:S02]  /*42e0*/  F2FP.F16.F32.PACK_AB R13, R8, R7 ;  /* 0x00000007080d723e */ /* 0x000fe400000000ff */
[----:B------:R-:W-:-:S02]  /*42f0*/  F2FP.F16.F32.PACK_AB R11, R57, R54 ;  /* 0x00000036390b723e */ /* 0x000fc400000000ff */
[----:B------:R-:W-:Y:S01]  /*4300*/  F2FP.F16.F32.PACK_AB R14, R15, R28 ;  /* 0x0000001c0f0e723e */ /* 0x000fe200000000ff */
[----:B------:R-:W-:Y:S01]  /*4310*/  IMAD.MOV.U32 R15, RZ, RZ, R55 ;  /* 0x000000ffff0f7224 */ /* 0x000fe200078e0037 */
[----:B------:R-:W-:Y:S02]  /*4320*/  F2FP.F16.F32.PACK_AB R8, R29, R50 ;  /* 0x000000321d08723e */ /* 0x000fe400000000ff */
[----:B------:R-:W-:Y:S02]  /*4330*/  F2FP.F16.F32.PACK_AB R12, R30, R31 ;  /* 0x0000001f1e0c723e */ /* 0x000fe400000000ff */
[----:B------:R-:W-:-:S07]  /*4340*/  F2FP.F16.F32.PACK_AB R10, R49, R4 ;  /* 0x00000004310a723e */ /* 0x000fce00000000ff */
.L_x_6710:
[----:B------:R-:W-:Y:S05]  /*4350*/  BSYNC B1 ;  /* 0x0000000000017941 */ /* 0x000fea0003800000 */
.L_x_6709:
[----:B-1----:R1:W-:Y:S01]  /*4360*/  ST.E.128 desc[UR36][R36.64], R8 ;  /* 0x0000000824007985 */ /* 0x0023e2000c101d24 */
[----:B------:R-:W-:-:S13]  /*4370*/  ISETP.GE.AND P0, PT, R48, R47, PT ;  /* 0x0000002f3000720c */ /* 0x000fda0003f06270 */
[----:B------:R-:W-:Y:S05]  /*4380*/  @P0 BRA `(.L_x_6698) ;  /* 0x0000000000e00947 */ /* 0x000fea0003800000 */
[----:B------:R-:W-:-:S05]  /*4390*/  IMAD.WIDE R20, R48, 0x2, R20 ;  /* 0x0000000230147825 */ /* 0x000fca00078e0214 */
[----:B---3--:R3:W-:Y:S01]  /*43a0*/  ST.E.128 desc[UR36][R20.64], R12 ;  /* 0x0000000c14007985 */ /* 0x0087e2000c101d24 */
[----:B------:R-:W-:Y:S05]  /*43b0*/  BRA `(.L_x_6698) ;  /* 0x0000000000d47947 */ /* 0x000fea0003800000 */
.L_x_6690:
[----:B------:R-:W-:-:S06]  /*43c0*/  UISETP.NE.AND UP0, UPT, UR38, URZ, UPT ;  /* 0x0000003f2600728c */ /* 0x000fcc000bf05270 */
[----:B------:R-:W-:-:S13]  /*43d0*/  PLOP3.LUT P3, PT, PT, PT, UP0, 0x80, 0x0 ;  /* 0x000000000000781c */ /* 0x000fda0003f6f008 */
[----:B------:R-:W-:Y:S05]  /*43e0*/  @P3 BRA `(.L_x_6711) ;  /* 0x0000000000043947 */ /* 0x000fea0003800000 */
[----:B------:R-:W-:Y:S01]  /*43f0*/  BPT.TRAP 0x1 ;  /* 0x000000040000795c */ /* 0x000fe20000300000 */
.L_x_6711:
[----:B------:R-:W-:Y:S01]  /*4400*/  IMAD R40, R156, 0x8, R2 ;  /* 0x000000089c287824 */ /* 0x000fe200078e0202 */
[----:B------:R-:W-:Y:S01]  /*4410*/  SHF.L.U32 R51, R158, 0x1f, RZ ;  /* 0x0000001f9e337819 */ /* 0x000fe200000006ff */
[----:B------:R-:W-:Y:S01]  /*4420*/  BSSY B1, `(.L_x_6712) ;  /* 0x0000004000017945 */ /* 0x000fe20003800000 */
[----:B------:R-:W-:Y:S02]  /*4430*/  SHF.R.S32.HI R44, RZ, 0x1f, R43 ;  /* 0x0000001fff2c7819 */ /* 0x000fe4000001142b */
[----:B------:R-:W0:Y:S02]  /*4440*/  SYNCS.PHASECHK.TRANS64.TRYWAIT P0, [R40+URZ+0x38890], R51 ;  /* 0x03889033280075a7 */ /* 0x000e24000800017f */
[----:B0-----:R-:W-:Y:S05]  /*4450*/  @!P0 BRA `(.L_x_6713) ;  /* 0x0000035000308947 */ /* 0x001fea0003800000 */
.L_x_7069:
[----:B------:R-:W-:Y:S05]  /*4460*/  BSYNC B1 ;  /* 0x0000000000017941 */ /* 0x000fea0003800000 */
.L_x_6712:
        /* <DEDUP_REMOVED lines=24> */
.L_x_7073:
[----:B------:R-:W-:Y:S05]  /*45f0*/  @!P0 BRA `(.L_x_6698) ;  /* 0x0000000000448947 */ /* 0x000fea0003800000 */
[----:B------:R-:W-:Y:S02]  /*4600*/  ULDC UR4, c[0x0][0x2f4] ;  /* 0x0000bd0000047ab9 */ /* 0x000fe40000000800 */
[----:B------:R-:W-:-:S13]  /*4610*/  ISETP.GE.AND P4, PT, R16, UR4, PT ;  /* 0x0000000410007c0c */ /* 0x000fda000bf86270 */
[----:B-1----:R-:W1:Y:S01]  /*4620*/  @!P4 LDS.128 R4, [R48+0x22400] ;  /* 0x022400003004c984 */ /* 0x002e620000000c00 */
[----:B---3--:R-:W-:-:S04]  /*4630*/  @!P4 LEA R8, P0, R16, R14, 0x1 ;  /* 0x0000000e1008c211 */ /* 0x008fc800078008ff */
[----:B--2---:R-:W-:Y:S02]  /*4640*/  @!P4 LEA.HI.X R9, R16, R21, R17, 0x1, P0 ;  /* 0x000000151009c211 */ /* 0x004fe400000f0c11 */
[----:B------:R-:W-:-:S03]  /*4650*/  ISETP.GE.AND P0, PT, R19, UR4, PT ;  /* 0x0000000413007c0c */ /* 0x000fc6000bf06270 */
[----:B-1----:R4:W-:Y:S10]  /*4660*/  @!P4 ST.E.128 desc[UR36][R8.64], R4 ;  /* 0x000000040800c985 */ /* 0x0029f4000c101d24 */
        /* <DEDUP_REMOVED lines=8> */
[----:B------:R-:W1:Y:S04]  /*46f0*/  LDS.128 R4, [R5+0x22400] ;  /* 0x0224000005047984 */ /* 0x000e680000000c00 */
[----:B-1----:R1:W-:Y:S02]  /*4700*/  ST.E.128 desc[UR36][R8.64], R4 ;  /* 0x0000000408007985 */ /* 0x0023e4000c101d24 */
.L_x_6698:
[----:B------:R-:W-:Y:S05]  /*4710*/  BSYNC B0 ;  /* 0x0000000000007941 */ /* 0x000fea0003800000 */
.L_x_6689:
[----:B-1--4-:R-:W1:Y:S01]  /*4720*/  S2R R4, SR_TID.X ;  /* 0x0000000000047919 */ /* 0x012e620000002100 */
[----:B------:R-:W-:Y:S01]  /*4730*/  @!PT LDS RZ, [RZ] ;  /* 0x00000000fffff984 */ /* 0x000fe20000000800 */
[----:B------:R-:W-:Y:S01]  /*4740*/  @!PT LDS RZ, [RZ] ;  /* 0x00000000fffff984 */ /* 0x000fe20000000800 */
[----:B------:R-:W-:Y:S01]  /*4750*/  @!PT LDS RZ, [RZ] ;  /* 0x00000000fffff984 */ /* 0x000fe20000000800 */
[----:B------:R-:W-:Y:S01]  /*4760*/  @!PT LDS RZ, [RZ] ;  /* 0x00000000fffff984 */ /* 0x000fe20000000800 */
[----:B------:R4:W-:Y:S06]  /*4770*/  MEMBAR.ALL.CTA ;  /* 0x0000000000007992 */ /* 0x0009ec0000008000 */
[----:B----4-:R-:W4:Y:S01]  /*4780*/  FENCE.VIEW.ASYNC.S ;  /* 0x00000000000073c6 */ /* 0x010f220000000000 */
[----:B------:R-:W-:Y:S05]  /*4790*/  WARPSYNC.ALL ;  /* 0x0000000000007948 */ /* 0x000fea0003800000 */
[----:B------:R-:W-:Y:S01]  /*47a0*/  BSSY B0, `(.L_x_6715) ;  /* 0x000000a000007945 */ /* 0x000fe20003800000 */
[----:B-1----:R-:W-:-:S02]  /*47b0*/  SHF.R.U32.HI R5, RZ, 0x7, R4 ;  /* 0x00000007ff057819 */ /* 0x002fc40000011604 */
[----:B------:R-:W-:-:S03]  /*47c0*/  LOP3.LUT P0, RZ, R4, 0x7f, RZ, 0xc0, !PT ;  /* 0x0000007f04ff7812 */ /* 0x000fc6000780c0ff */
[----:B------:R-:W-:-:S10]  /*47d0*/  VIADD R10, R5, 0x8 ;  /* 0x00000008050a7836 */ /* 0x000fd40000000000 */
[----:B------:R-:W-:-:S05]  /*47e0*/  @!P0 VIADD R4, R40, 0x388a0 ;  /* 0x000388a028048836 */ /* 0x000fca0000000000 */
[----:B------:R-:W-:Y:S01]  /*47f0*/  @!P0 PRMT R4, RZ, 0x654, R4 ;  /* 0x00000654ff048816 */ /* 0x000fe20000000004 */
[----:B----4-:R1:W-:Y:S06]  /*4800*/  BAR.SYNC.DEFER_BLOCKING R10, 0x80 ;  /* 0x0002000a0000751d */ /* 0x0103ec0000010000 */
[----:B------:R1:W-:Y:S01]  /*4810*/  @!P0 SYNCS.ARRIVE.TRANS64.RED.A1T0 RZ, [R4+URZ], RZ ;  /* 0x000000ff04ff89a7 */ /* 0x0003e2000810043f */
[----:B------:R-:W-:Y:S05]  /*4820*/  @P3 BRA `(.L_x_6716) ;  /* 0x0000000000043947 */ /* 0x000fea0003800000 */
[----:B------:R-:W-:Y:S01]  /*4830*/  BPT.TRAP 0x1 ;  /* 0x000000040000795c */ /* 0x000fe20000300000 */
.L_x_6716:
[----:B------:R-:W-:Y:S05]  /*4840*/  BSYNC B0 ;  /* 0x0000000000007941 */ /* 0x000fea0003800000 */
.L_x_6715:
[----:B------:R-:W4:Y:S01]  /*4850*/  SYNCS.PHASECHK.TRANS64.TRYWAIT P3, [R40+URZ+0x388b0], R51 ;  /* 0x0388b033280075a7 */ /* 0x000f22000806017f */
[----:B------:R-:W-:Y:S04]  /*4860*/  BSSY B0, `(.L_x_6717) ;  /* 0x0000002000007945 */ /* 0x000fe80003800000 */
[----:B----4-:R-:W-:Y:S05]  /*4870*/  @!P3 BRA `(.L_x_6718) ;  /* 0x0000034c0080b947 */ /* 0x010fea0003800000 */
.L_x_7074:
[----:B------:R-:W-:Y:S05]  /*4880*/  BSYNC B0 ;  /* 0x0000000000007941 */ /* 0x000fea0003800000 */
.L_x_6717:
[----:B------:R-:W-:Y:S01]  /*4890*/  ULDC.64 UR4, c[0x0][0x328] ;  /* 0x0000ca0000047ab9 */ /* 0x000fe20000000a00 */
[----:B------:R-:W-:Y:S01]  /*48a0*/  ULDC.64 UR6, c[0x0][0x318] ;  /* 0x0000c60000067ab9 */ /* 0x000fe20000000a00 */
[----:B------:R-:W-:Y:S01]  /*48b0*/  IMAD R44, R44, UR4, RZ ;  /* 0x000000042c2c7c24 */ /* 0x000fe2000f8e02ff */
[----:B------:R-:W-:Y:S01]  /*48c0*/  BSSY B0, `(.L_x_6719) ;  /* 0x0000077000007945 */ /* 0x000fe20003800000 */
[----:B-1----:R-:W-:-:S04]  /*48d0*/  IMAD.WIDE.U32 R4, R43, UR4, RZ ;  /* 0x000000042b047c25 */ /* 0x002fc8000f8e00ff */
[----:B------:R-:W-:Y:S01]  /*48e0*/  IMAD R43, R43, UR5, R44 ;  /* 0x000000052b2b7c24 */ /* 0x000fe2000f8e022c */
[----:B------:R-:W-:Y:S01]  /*48f0*/  ULDC.64 UR4, c[0x0][0x338] ;  /* 0x0000ce0000047ab9 */ /* 0x000fe20000000a00 */
[----:B------:R-:W-:Y:S02]  /*4900*/  IMAD R9, R156, 0x8000, R42 ;  /* 0x000080009c097824 */ /* 0x000fe400078e022a */
        /* <DEDUP_REMOVED lines=8> */
[----:B---3--:R-:W-:-:S04]  /*4990*/  LEA R12, P3, R4, UR6, 0x1 ;  /* 0x00000006040c7c11 */ /* 0x008fc8000f8608ff */
[----:B------:R-:W-:Y:S02]  /*49a0*/  LEA.HI.X R11, R4, UR7, R11, 0x1, P3 ;  /* 0x00000007040b7c11 */ /* 0x000fe400098f0c0b */
[----:B------:R-:W-:Y:S01]  /*49b0*/  ISETP.GT.AND P3, PT, R46, R18, PT ;  /* 0x000000122e00720c */ /* 0x000fe20003f64270 */
[----:B------:R-:W1:Y:S04]  /*49c0*/  SHFL.IDX PT, R12, R12, RZ, 0x1c1f ;  /* 0x001c1fff0c0c7589 */ /* 0x000e6800000e0000 */
[----:B------:R-:W3:Y:S08]  /*49d0*/  SHFL.IDX PT, R11, R11, RZ, 0x1c1f ;  /* 0x001c1fff0b0b7589 */ /* 0x000ef000000e0000 */
[----:B------:R-:W-:Y:S05]  /*49e0*/  @!P3 BRA `(.L_x_6720) ;  /* 0x000000040090b947 */ /* 0x000fea0003800000 */
[----:B------:R-:W-:Y:S01]  /*49f0*/  ULDC UR4, c[0x0][0x320] ;  /* 0x0000c80000047ab9 */ /* 0x000fe20000000800 */
[C---:B------:R-:W-:Y:S01]  /*4a00*/  IMAD R14, R9.reuse, 0x2, R2 ;  /* 0x00000002090e7824 */ /* 0x040fe200078e0202 */
[C---:B------:R-:W-:Y:S01]  /*4a10*/  ISETP.GE.AND P4, PT, R16.reuse, UR4, PT ;  /* 0x0000000410007c0c */ /* 0x040fe2000bf86270 */
[----:B------:R-:W-:Y:S01]  /*4a20*/  VIADD R13, R9, 0x20 ;  /* 0x00000020090d7836 */ /* 0x000fe20000000000 */
[----:B------:R-:W-:Y:S01]  /*4a30*/  LOP3.LUT P6, RZ, R159, 0x4, RZ, 0xc0, !PT ;  /* 0x000000049fff7812 */ /* 0x000fe200078cc0ff */
[----:B------:R-:W-:Y:S01]  /*4a40*/  VIADD R15, R16, 0x40 ;  /* 0x00000040100f7836 */ /* 0x000fe20000000000 */
[----:B------:R-:W-:-:S09]  /*4a50*/  ISETP.GE.AND P3, PT, R19, UR4, PT ;  /* 0x0000000413007c0c */ /* 0x000fd2000bf66270 */
[----:B------:R-:W5:Y:S01]  /*4a60*/  @!P4 LDS.128 R4, [R14+0x400] ;  /* 0x000400000e04c984 */ /* 0x000f620000000c00 */
[----:B-1----:R-:W-:Y:S01]  /*4a70*/  @!P4 LEA R8, P5, R16, R12, 0x1 ;  /* 0x0000000c1008c211 */ /* 0x002fe200078a08ff */
[----:B------:R-:W-:-:S03]  /*4a80*/  @P6 VIADD R13, R9, 0xffffffe0 ;  /* 0xffffffe0090d6836 */ /* 0x000fc60000000000 */
[----:B---3--:R-:W-:Y:S01]  /*4a90*/  @!P4 LEA.HI.X R9, R16, R11, R17, 0x1, P5 ;  /* 0x0000000b1009c211 */ /* 0x008fe200028f0c11 */
[----:B------:R-:W-:-:S04]  /*4aa0*/  IMAD R13, R13, 0x2, R2 ;  /* 0x000000020d0d7824 */ /* 0x000fc800078e0202 */
[----:B-----5:R1:W-:Y:S01]  /*4ab0*/  @!P4 ST.E.128 desc[UR36][R8.64], R4 ;  /* 0x000000040800c985 */ /* 0x0203e2000c101d24 */
[----:B------:R-:W-:Y:S01]  /*4ac0*/  ISETP.GE.AND P4, PT, R15, UR4, PT ;  /* 0x000000040f007c0c */ /* 0x000fe2000bf86270 */
[----:B------:R-:W-:Y:S02]  /*4ad0*/  VIADD R15, R16, 0x60 ;  /* 0x00000060100f7836 */ /* 0x000fe40000000000 */
[----:B------:R-:W3:Y:S01]  /*4ae0*/  @!P3 LDS.128 R4, [R13+0x400] ;  /* 0x000400000d04b984 */ /* 0x000ee20000000c00 */
[----:B-1----:R-:W-:-:S04]  /*4af0*/  @!P3 LEA R8, P5, R19, R12, 0x1 ;  /* 0x0000000c1308b211 */ /* 0x002fc800078a08ff */
[----:B------:R-:W-:-:S05]  /*4b00*/  @!P3 LEA.HI.X R9, R19, R11, R164, 0x1, P5 ;  /* 0x0000000b1309b211 */ /* 0x000fca00028f0ca4 */
[----:B---3--:R1:W-:Y:S01]  /*4b10*/  @!P3 ST.E.128 desc[UR36][R8.64], R4 ;  /* 0x000000040800b985 */ /* 0x0083e2000c101d24 */
[----:B------:R-:W-:Y:S01]  /*4b20*/  ISETP.GE.AND P3, PT, R15, UR4, PT ;  /* 0x000000040f007c0c */ /* 0x000fe2000bf66270 */
[----:B------:R-:W-:Y:S02]  /*4b30*/  VIADD R15, R16, 0x80 ;  /* 0x00000080100f7836 */ /* 0x000fe40000000000 */
[----:B------:R-:W3:Y:S01]  /*4b40*/  @!P4 LDS.128 R4, [R14+0x2400] ;  /* 0x002400000e04c984 */ /* 0x000ee20000000c00 */
[----:B-1----:R-:W-:-:S05]  /*4b50*/  @!P4 LEA R8, P5, R197, R12, 0x1 ;  /* 0x0000000cc508c211 */ /* 0x002fca00078a08ff */
[----:B------:R-:W-:-:S05]  /*4b60*/  @!P4 IMAD.X R9, R11, 0x1, R198, P5 ;  /* 0x000000010b09c824 */ /* 0x000fca00028e06c6 */
        /* <DEDUP_REMOVED lines=67> */
[----:B------:R-:W-:-:S03]  /*4fa0*/  ISETP.GE.AND P3, PT, R15, UR4, PT ;  /* 0x000000040f007c0c */ /* 0x000fc6000bf66270 */
[----:B------:R-:W3:Y:S01]  /*4fb0*/  @!P4 LDS.128 R4, [R14+0xe400] ;  /* 0x00e400000e04c984 */ /* 0x000ee20000000c00 */
[----:B-1----:R-:W-:-:S05]  /*4fc0*/  @!P4 LEA R8, P5, R183, R12, 0x1 ;  /* 0x0000000cb708c211 */ /* 0x002fca00078a08ff */
[----:B------:R-:W-:-:S05]  /*4fd0*/  @!P4 IMAD.X R9, R11, 0x1, R210, P5 ;  /* 0x000000010b09c824 */ /* 0x000fca00028e06d2 */
[----:B---3--:R1:W-:Y:S04]  /*4fe0*/  @!P4 ST.E.128 desc[UR36][R8.64], R4 ;  /* 0x000000040800c985 */ /* 0x0083e8000c101d24 */
[----:B------:R-:W3:Y:S01]  /*4ff0*/  @!P3 LDS.128 R4, [R13+0xe400] ;  /* 0x00e400000d04b984 */ /* 0x000ee20000000c00 */
[----:B-1----:R-:W-:-:S05]  /*5000*/  @!P3 LEA R8, P4, R182, R12, 0x1 ;  /* 0x0000000cb608b211 */ /* 0x002fca00078808ff */
[----:B------:R-:W-:-:S05]  /*5010*/  @!P3 IMAD.X R9, R11, 0x1, R211, P4 ;  /* 0x000000010b09b824 */ /* 0x000fca00020e06d3 */
[----:B---3--:R1:W-:Y:S03]  /*5020*/  @!P3 ST.E.128 desc[UR36][R8.64], R4 ;  /* 0x000000040800b985 */ /* 0x0083e6000c101d24 */
.L_x_6720:
[----:B------:R-:W-:Y:S05]  /*5030*/  BSYNC B0 ;  /* 0x0000000000007941 */ /* 0x000fea0003800000 */
.L_x_6719:
[----:B------:R-:W-:Y:S01]  /*5040*/  @!PT LDS RZ, [RZ] ;  /* 0x00000000fffff984 */ /* 0x000fe20000000800 */
[----:B------:R-:W-:Y:S01]  /*5050*/  @!PT LDS RZ, [RZ] ;  /* 0x00000000fffff984 */ /* 0x000fe20000000800 */
[----:B------:R-:W-:Y:S01]  /*5060*/  @!PT LDS RZ, [RZ] ;  /* 0x00000000fffff984 */ /* 0x000fe20000000800 */
[----:B------:R-:W-:Y:S01]  /*5070*/  @!PT LDS RZ, [RZ] ;  /* 0x00000000fffff984 */ /* 0x000fe20000000800 */
[----:B------:R5:W-:Y:S06]  /*5080*/  MEMBAR.ALL.CTA ;  /* 0x0000000000007992 */ /* 0x000bec0000008000 */
[----:B-----5:R-:W5:Y:S01]  /*5090*/  FENCE.VIEW.ASYNC.S ;  /* 0x00000000000073c6 */ /* 0x020f620000000000 */
[----:B------:R-:W-:Y:S02]  /*50a0*/  VIADD R156, R156, 0x1 ;  /* 0x000000019c9c7836 */ /* 0x000fe40000000000 */
[----:B0---4-:R-:W-:Y:S01]  /*50b0*/  @!P0 VIADD R40, R40, 0x388c0 ;  /* 0x000388c028288836 */ /* 0x011fe20000000000 */
[----:B-----5:R0:W-:Y:S02]  /*50c0*/  BAR.SYNC.DEFER_BLOCKING R10, 0x80 ;  /* 0x0002000a0000751d */ /* 0x0201e40000010000 */
[----:B------:R-:W-:-:S02]  /*50d0*/  ISETP.NE.AND P3, PT, R156, 0x2, PT ;  /* 0x000000029c00780c */ /* 0x000fc40003f65270 */
[----:B------:R-:W-:Y:S02]  /*50e0*/  @!P0 PRMT R40, RZ, 0x654, R40 ;  /* 0x00000654ff288816 */ /* 0x000fe40000000028 */
[----:B-1----:R-:W-:Y:S02]  /*50f0*/  SEL R5, RZ, 0x1, P3 ;  /* 0x00000001ff057807 */ /* 0x002fe40001800000 */
[----:B------:R-:W-:Y:S02]  /*5100*/  SEL R156, R156, RZ, P3 ;  /* 0x000000ff9c9c7207 */ /* 0x000fe40001800000 */
[----:B------:R-:W-:Y:S01]  /*5110*/  LOP3.LUT R158, R158, R5, RZ, 0x3c, !PT ;  /* 0x000000059e9e7212 */ /* 0x000fe200078e3cff */
[----:B------:R0:W-:Y:S01]  /*5120*/  @!P0 SYNCS.ARRIVE.TRANS64.RED.A1T0 RZ, [R40+URZ], RZ ;  /* 0x000000ff28ff89a7 */ /* 0x0001e2000810043f */
[----:B------:R-:W-:Y:S01]  /*5130*/  PLOP3.LUT P0, PT, PT, PT, PT, 0x8, 0x0 ;  /* 0x000000000000781c */ /* 0x000fe20003f0e170 */
[----:B------:R-:W-:-:S12]  /*5140*/  @P2 BRA `(.L_x_6721) ;  /* 0xffffffd400a82947 */ /* 0x000fd8000383ffff */
.L_x_6684:
[----:B------:R-:W1:Y:S01]  /*5150*/  LDC R0, c[0x0][0xa80] ;  /* 0x0002a000ff007b82 */ /* 0x000e620000000800 */
[----:B------:R4:W-:Y:S01]  /*5160*/  STL.128 [R1+0x1e0], RZ ;  /* 0x0001e0ff01007387 */ /* 0x0009e20000100c00 */
[----:B------:R-:W-:Y:S01]  /*5170*/  BSSY B0, `(.L_x_6722) ;  /* 0x0000027000007945 */ /* 0x000fe20003800000 */
[----:B------:R-:W-:Y:S02]  /*5180*/  IMAD.U32 R37, RZ, RZ, UR39 ;  /* 0x00000027ff257e24 */ /* 0x000fe4000f8e00ff */
[----:B------:R4:W-:Y:S04]  /*5190*/  STL.128 [R1+0x1f0], RZ ;  /* 0x0001f0ff01007387 */ /* 0x0009e80000100c00 */
[----:B------:R4:W-:Y:S04]  /*51a0*/  STL.128 [R1+0x210], RZ ;  /* 0x000210ff01007387 */ /* 0x0009e80000100c00 */
[----:B------:R4:W-:Y:S04]  /*51b0*/  STL.128 [R1+0x220], RZ ;  /* 0x000220ff01007387 */ /* 0x0009e80000100c00 */
[----:B------:R4:W-:Y:S04]  /*51c0*/  STL.128 [R1+0x230], RZ ;  /* 0x000230ff01007387 */ /* 0x0009e80000100c00 */
[----:B------:R4:W-:Y:S04]  /*51d0*/  STL.128 [R1+0x240], RZ ;  /* 0x000240ff01007387 */ /* 0x0009e80000100c00 */
[----:B-1----:R4:W-:Y:S04]  /*51e0*/  STL [R1+0x200], R0 ;  /* 0x0002000001007387 */ /* 0x0029e80000100800 */
        /* <DEDUP_REMOVED lines=28> */
[----:B------:R-:W-:Y:S05]  /*53b0*/  @P0 BRA `(.L_x_6723) ;  /* 0x0000000000080947 */ /* 0x000fea0003800000 */
[----:B------:R-:W1:Y:S02]  /*53c0*/  FENCE.VIEW.ASYNC.G ;  /* 0x00000000000073c6 */ /* 0x000e640000000100 */
[----:B-1----:R-:W-:Y:S06]  /*53d0*/  BAR.ARV 0xc, 0x180 ;  /* 0x0306000000007b1d */ /* 0x002fec0000002000 */
.L_x_6723:
[----:B------:R-:W-:Y:S05]  /*53e0*/  BSYNC B0 ;  /* 0x0000000000007941 */ /* 0x000fea0003800000 */
.L_x_6722:
[----:B------:R-:W-:Y:S01]  /*53f0*/  UISETP.NE.AND UP0, UPT, UR38, 0x1, UPT ;  /* 0x000000012600788c */ /* 0x000fe2000bf05270 */
[----:B------:R-:W-:Y:S01]  /*5400*/  IMAD.U32 R32, RZ, RZ, UR39 ;  /* 0x00000027ff207e24 */ /* 0x000fe2000f8e00ff */
[----:B------:R-:W-:Y:S01]  /*5410*/  IADD3 R37, P0, R37, 0x1e0, RZ ;  /* 0x000001e025257810 */ /* 0x000fe20007f1e0ff */
[----:B------:R-:W-:Y:S03]  /*5420*/  BSSY B7, `(.L_x_6724) ;  /* 0x000254f000077945 */ /* 0x000fe60003800000 */
[----:B------:R-:W-:Y:S01]  /*5430*/  PLOP3.LUT P2, PT, PT, PT, UP0, 0x80, 0x0 ;  /* 0x000000000000781c */ /* 0x000fe20003f4f008 */
[----:B------:R-:W-:Y:S01]  /*5440*/  IMAD.X R38, RZ, RZ, UR42, P0 ;  /* 0x0000002aff267e24 */ /* 0x000fe200080e06ff */
[----:B------:R-:W-:-:S05]  /*5450*/  IADD3 R32, P1, R32, 0x210, RZ ;  /* 0x0000021020207810 */ /* 0x000fca0007f3e0ff */
[----:B------:R-:W-:-:S06]  /*5460*/  IMAD.X R31, RZ, RZ, UR42, P1 ;  /* 0x0000002aff1f7e24 */ /* 0x000fcc00088e06ff */
[----:B------:R-:W-:Y:S05]  /*5470*/  @!P2 BRA `(.L_x_6725) ;  /* 0x0000008000b8a947 */ /* 0x000fea0003800000 */
[----:B----4-:R-:W1:Y:S01]  /*5480*/  LDC R0, c[0x0][0x448] ;  /* 0x00011200ff007b82 */ /* 0x010e620000000800 */
[----:B------:R-:W-:-:S07]  /*5490*/  VIADD R3, R181, 0x3f ;  /* 0x0000003fb5037836 */ /* 0x000fce0000000000 */
[----:B------:R-:W4:Y:S01]  /*54a0*/  LDC.64 R4, c[0x0][0xad8] ;  /* 0x0002b600ff047b82 */ /* 0x000f220000000a00 */
[----:B-1----:R-:W-:Y:S02]  /*54b0*/  ISETP.NE.AND P1, PT, R0, 0x1, PT ;  /* 0x000000010000780c */ /* 0x002fe40003f25270 */
[----:B----4-:R-:W-:-:S11]  /*54c0*/  ISETP.GE.AND P2, PT, R5, 0x1, PT ;  /* 0x000000010500780c */ /* 0x010fd60003f46270 */
[----:B------:R-:W1:Y:S08]  /*54d0*/  @P1 LDC R0, c[0x0][0x44c] ;  /* 0x00011300ff001b82 */ /* 0x000e700000000800 */
[----:B------:R-:W4:Y:S01]  /*54e0*/  @P1 LDC R7, c[0x0][0x450] ;  /* 0x00011400ff071b82 */ /* 0x000f220000000800 */
[----:B-1----:R-:W-:-:S05]  /*54f0*/  @P1 IMAD.HI.U32 R0, R3, R0, RZ ;  /* 0x0000000003001227 */ /* 0x002fca00078e00ff */
[----:B----4-:R-:W-:-:S05]  /*5500*/  @P1 SHF.R.U32.HI R3, RZ, R7, R0 ;  /* 0x00000007ff031219 */ /* 0x010fca0000011600 */
        /* <DEDUP_REMOVED lines=14> */
.L_x_6728:
[----:B------:R-:W-:-:S13]  /*55f0*/  ISETP.NE.AND P0, PT, R5, 0x1, PT ;  /* 0x000000010500780c */ /* 0x000fda0003f05270 */
[----:B------:R-:W1:Y:S02]  /*5600*/  @P0 LDC.64 R6, c[0x0][0xae0] ;  /* 0x0002b800ff060b82 */ /* 0x000e640000000a00 */
[----:B-1----:R-:W-:-:S05]  /*5610*/  @P0 IMAD.HI.U32 R6, R0, R6, RZ ;  /* 0x0000000600060227 */ /* 0x002fca00078e00ff */
[----:B------:R-:W-:-:S07]  /*5620*/  @P0 SHF.R.U32.HI R0, RZ, R7, R6 ;  /* 0x00000007ff000219 */ /* 0x000fce0000011606 */
.L_x_6729:
[----:B------:R-:W-:Y:S05]  /*5630*/  BSYNC B0 ;  /* 0x0000000000007941 */ /* 0x000fea0003800000 */
.L_x_6727:
[----:B------:R-:W-:-:S05]  /*5640*/  IMAD R3, R0, R5, R5 ;  /* 0x0000000500037224 */ /* 0x000fca00078e0205 */
[----:B------:R-:W-:-:S07]  /*5650*/  VIMNMX R4, R4, R3, PT ;  /* 0x0000000304047248 */ /* 0x000fce0003fe0100 */
.L_x_6726:
[----:B------:R-:W1:Y:S01]  /*5660*/  @P1 LDC R0, c[0x0][0x44c] ;  /* 0x00011300ff001b82 */ /* 0x000e620000000800 */
[----:B------:R-:W-:Y:S01]  /*5670*/  VIADD R4, R4, 0x3f ;  /* 0x0000003f04047836 */ /* 0x000fe20000000000 */
[----:B------:R-:W-:Y:S01]  /*5680*/  ULDC UR4, c[0x0][0xad4] ;  /* 0x0002b50000047ab9 */ /* 0x000fe20000000800 */
[----:B------:R-:W-:-:S03]  /*5690*/  IMAD.MOV.U32 R7, RZ, RZ, R181 ;  /* 0x000000ffff077224 */ /* 0x000fc600078e00b5 */
[----:B------:R-:W-:Y:S02]  /*56a0*/  SHF.R.S32.HI R3, RZ, 0x1f, R4 ;  /* 0x0000001fff037819 */ /* 0x000fe40000011404 */
[----:B------:R-:W4:Y:S02]  /*56b0*/  @P1 LDC R9, c[0x0][0x450] ;  /* 0x00011400ff091b82 */ /* 0x000f240000000800 */
[----:B------:R-:W-:-:S04]  /*56c0*/  LEA.HI R3, R3, R4, RZ, 0x6 ;  /* 0x0000000403037211 */ /* 0x000fc800078f30ff */
[----:B------:R-:W-:-:S04]  /*56d0*/  SHF.R.S32.HI R3, RZ, 0x6, R3 ;  /* 0x00000006ff037819 */ /* 0x000fc80000011403 */
[----:B------:R-:W-:Y:S01]  /*56e0*/  VIMNMX R12, R26, R3, PT ;  /* 0x000000031a0c7248 */ /* 0x000fe20003fe0100 */
[----:B-1----:R-:W-:-:S05]  /*56f0*/  @P1 IMAD.HI.U32 R0, R181, R0, RZ ;  /* 0x00000000b5001227 */ /* 0x002fca00078e00ff */
[----:B----4-:R-:W-:-:S05]  /*5700*/  @P1 SHF.R.U32.HI R7, RZ, R9, R0 ;  /* 0x00000009ff071219 */ /* 0x010fca0000011600 */
        /* <DEDUP_REMOVED lines=13> */
.L_x_6732:
[----:B------:R-:W-:-:S13]  /*57e0*/  ISETP.NE.AND P0, PT, R5, 0x1, PT ;  /* 0x000000010500780c */ /* 0x000fda0003f05270 */
[----:B------:R-:W1:Y:S02]  /*57f0*/  @P0 LDC.64 R6, c[0x0][0xae0] ;  /* 0x0002b800ff060b82 */ /* 0x000e640000000a00 */
[----:B-1----:R-:W-:-:S05]  /*5800*/  @P0 IMAD.HI.U32 R6, R190, R6, RZ ;  /* 0x00000006be060227 */ /* 0x002fca00078e00ff */
[----:B------:R-:W-:-:S07]  /*5810*/  @P0 SHF.R.U32.HI R190, RZ, R7, R6 ;  /* 0x00000007ffbe0219 */ /* 0x000fce0000011606 */
.L_x_6733:
[----:B------:R-:W-:Y:S05]  /*5820*/  BSYNC B0 ;  /* 0x0000000000007941 */ /* 0x000fea0003800000 */
.L_x_6731:
[----:B------:R-:W-:-:S05]  /*5830*/  IMAD R5, R190, R5, RZ ;  /* 0x00000005be057224 */ /* 0x000fca00078e02ff */
[----:B------:R-:W-:-:S07]  /*5840*/  VIMNMX R0, R0, R5, !PT ;  /* 0x0000000500007248 */ /* 0x000fce0007fe0100 */
.L_x_6730:
        /* <DEDUP_REMOVED lines=8> */
[----:B------:R-:W-:Y:S01]  /*58d0*/  ISETP.NE.AND P0, PT, R213, RZ, PT ;  /* 0x000000ffd500720c */ /* 0x000fe20003f05270 */
[----:B------:R-:W-:-:S03]  /*58e0*/  ULDC UR4, c[0x0][0xae8] ;  /* 0x0002ba0000047ab9 */ /* 0x000fc60000000800 */
[----:B---3--:R-:W-:-:S04]  /*58f0*/  SEL R11, R213, UR4, P0 ;  /* 0x00000004d50b7c07 */ /* 0x008fc80008000000 */
[-C--:B------:R-:W-:Y:S02]  /*5900*/  IABS R6, R11.reuse ;  /* 0x0000000b00067213 */ /* 0x080fe40000000000 */
[----:B------:R-:W-:Y:S02]  /*5910*/  IADD3 R0, R11, -0x1, R12 ;  /* 0xffffffff0b007810 */ /* 0x000fe40007ffe00c */
[----:B------:R-:W1:Y:S01]  /*5920*/  I2F.RP R3, R6 ;  /* 0x0000000600037306 */ /* 0x000e620000209400 */
[----:B0-----:R-:W-:Y:S02]  /*5930*/  IABS R10, R11 ;  /* 0x0000000b000a7213 */ /* 0x001fe40000000000 */
[----:B------:R-:W-:-:S05]  /*5940*/  IMAD.IADD R0, R0, 0x1, -R9 ;  /* 0x0000000100007824 */ /* 0x000fca00078e0a09 */
[----:B------:R-:W-:Y:S02]  /*5950*/  IABS R8, R0 ;  /* 0x0000000000087213 */ /* 0x000fe40000000000 */
[----:B------:R-:W-:-:S04]  /*5960*/  LOP3.LUT R0, R0, R11, RZ, 0x3c, !PT ;  /* 0x0000000b00007212 */ /* 0x000fc800078e3cff */
[----:B------:R-:W-:Y:S01]  /*5970*/  ISETP.GE.AND P2, PT, R0, RZ, PT ;  /* 0x000000ff0000720c */ /* 0x000fe20003f46270 */
[----:B-1----:R-:W0:Y:S02]  /*5980*/  MUFU.RCP R3, R3 ;  /* 0x0000000300037308 */ /* 0x002e240000001000 */
        /* <DEDUP_REMOVED lines=19> */
.L_x_6735:
[----:B------:R-:W-:Y:S05]  /*5ac0*/  BSYNC B0 ;  /* 0x0000000000007941 */ /* 0x000fea0003800000 */
.L_x_6734:
[----:B------:R-:W-:Y:S01]  /*5ad0*/  IMAD R0, R220, R3, R9 ;  /* 0x00000003dc007224 */ /* 0x000fe200078e0209 */
[----:B------:R-:W-:-:S04]  /*5ae0*/  PRMT R4, RZ, 0x7610, R4 ;  /* 0x00007610ff047816 */ /* 0x000fc80000000004 */
[----:B------:R-:W-:-:S04]  /*5af0*/  VIADDMNMX R12, R0, R3, R12, PT ;  /* 0x00000003000c7246 */ /* 0x000fc8000380010c */
[----:B------:R-:W-:-:S13]  /*5b00*/  ISETP.GT.AND P0, PT, R12, R0, PT ;  /* 0x000000000c00720c */ /* 0x000fda0003f04270 */
[----:B------:R-:W-:Y:S05]  /*5b10*/  @!P0 BRA `(.L_x_6736) ;  /* 0x0000024c007c8947 */ /* 0x000fea0003800000 */
[----:B0-----:R-:W4:Y:S04]  /*5b20*/  LDL R10, [R1+0x214] ;  /* 0x00021400010a7983 */ /* 0x001f280000100800 */
[----:B------:R-:W4:Y:S04]  /*5b30*/  LDL R9, [R1+0x210] ;  /* 0x0002100001097983 */ /* 0x000f280000100800 */
[----:B------:R-:W4:Y:S04]  /*5b40*/  LDL R8, [R1+0x218] ;  /* 0x0002180001087983 */ /* 0x000f280000100800 */
[----:B-----5:R-:W4:Y:S04]  /*5b50*/  LDL R34, [R1+0x228] ;  /* 0x0002280001227983 */ /* 0x020f280000100800 */
        /* <DEDUP_REMOVED lines=114> */
[----:B---3--:R-:W0:Y:S03]  /*6280*/  S2R R11, SR_TID.X ;  /* 0x00000000000b7919 */ /* 0x008e260000002100 */
[----:B------:R-:W3:Y:S04]  /*6290*/  LDL R14, [R1+0x3f4] ;  /* 0x0003f400010e7983 */ /* 0x000ee80000100800 */
[----:B------:R-:W3:Y:S04]  /*62a0*/  LDL R15, [R1+0x3f8] ;  /* 0x0003f800010f7983 */ /* 0x000ee80000100800 */
[----:B------:R-:W3:Y:S04]  /*62b0*/  LDL R20, [R1+0x3fc] ;  /* 0x0003fc0001147983 */ /* 0x000ee80000100800 */
[----:B------:R-:W3:Y:S04]  /*62c0*/  LDL R21, [R1+0x400] ;  /* 0x0004000001157983 */ /* 0x000ee80000100800 */
[----:B------:R-:W3:Y:S04]  /*62d0*/  LDL R152, [R1+0x404] ;  /* 0x0004040001987983 */ /* 0x000ee80000100800 */
[----:B------:R-:W3:Y:S01]  /*62e0*/  LDL R153, [R1+0x408] ;  /* 0x0004080001997983 */ /* 0x000ee20000100800 */
[----:B0-----:R-:W-:-:S02]  /*62f0*/  VIADD R13, R11, 0xffffff80 ;  /* 0xffffff800b0d7836 */ /* 0x001fc40000000000 */
[----:B------:R-:W-:-:S05]  /*6300*/  VIADD R11, R11, 0xffffff80 ;  /* 0xffffff800b0b7836 */ /* 0x000fca0000000000 */
[----:B------:R-:W-:-:S04]  /*6310*/  SHF.R.S32.HI R11, RZ, 0x1f, R11 ;  /* 0x0000001fff0b7819 */ /* 0x000fc8000001140b */
[----:B------:R-:W-:Y:S01]  /*6320*/  LEA.HI R11, R11, R13, RZ, 0x7 ;  /* 0x0000000d0b0b7211 */ /* 0x000fe200078f38ff */
[----:B----4-:R0:W-:Y:S03]  /*6330*/  STL [R1+0x214], R10 ;  /* 0x0002140a01007387 */ /* 0x0101e60000100800 */
[----:B------:R-:W-:Y:S01]  /*6340*/  SHF.R.S32.HI R11, RZ, 0x7, R11 ;  /* 0x00000007ff0b7819 */ /* 0x000fe2000001140b */
[----:B------:R1:W-:Y:S04]  /*6350*/  STL [R1+0x210], R9 ;  /* 0x0002100901007387 */ /* 0x0003e80000100800 */
[----:B------:R-:W4:Y:S04]  /*6360*/  SHFL.IDX PT, R132, R11, RZ, 0x1f ;  /* 0x00001fff0b847589 */ /* 0x000f2800000e0000 */
[----:B0-----:R-:W3:Y:S04]  /*6370*/  LDL R10, [R1+0x3e8] ;  /* 0x0003e800010a7983 */ /* 0x001ee80000100800 */
[----:B------:R0:W-:Y:S04]  /*6380*/  STL [R1+0x218], R8 ;  /* 0x0002180801007387 */ /* 0x0001e80000100800 */
[----:B-1----:R-:W3:Y:S04]  /*6390*/  LDL R9, [R1+0x3e4] ;  /* 0x0003e40001097983 */ /* 0x002ee80000100800 */
[----:B------:R-:W3:Y:S04]  /*63a0*/  LDL R13, [R1+0x3f0] ;  /* 0x0003f000010d7983 */ /* 0x000ee80000100800 */
[----:B0-----:R-:W3:Y:S01]  /*63b0*/  LDL R8, [R1+0x40c] ;  /* 0x00040c0001087983 */ /* 0x001ee20000100800 */
[----:B----4-:R-:W-:-:S04]  /*63c0*/  LEA.HI R11, R132, R132, RZ, 0x1 ;  /* 0x00000084840b7211 */ /* 0x010fc800078f08ff */
[----:B------:R-:W-:-:S05]  /*63d0*/  LOP3.LUT R11, R11, 0x1fffe, RZ, 0xc0, !PT ;  /* 0x0001fffe0b0b7812 */ /* 0x000fca00078ec0ff */
[----:B------:R-:W-:Y:S02]  /*63e0*/  IMAD.IADD R132, R132, 0x1, -R11 ;  /* 0x0000000184847824 */ /* 0x000fe400078e0a0b */
[----:B------:R-:W4:Y:S02]  /*63f0*/  LDL R11, [R1+0x3ec] ;  /* 0x0003ec00010b7983 */ /* 0x000f240000100800 */
[----:B------:R-:W-:-:S04]  /*6400*/  IMAD R132, R132, 0x8000, R2 ;  /* 0x0000800084847824 */ /* 0x000fc800078e0202 */
[----:B------:R-:W-:Y:S01]  /*6410*/  VIADD R132, R132, 0x400 ;  /* 0x0000040084847836 */ /* 0x000fe20000000000 */
[----:B------:R0:W-:Y:S04]  /*6420*/  STL [R1+0x228], R34 ;  /* 0x0002282201007387 */ /* 0x0001e80000100800 */
[----:B------:R-:W-:Y:S01]  /*6430*/  SHF.R.U32.HI R132, RZ, 0x4, R132 ;  /* 0x00000004ff847819 */ /* 0x000fe20000011684 */
[----:B------:R1:W-:Y:S01]  /*6440*/  STL [R1+0x224], R3 ;  /* 0x0002240301007387 */ /* 0x0003e20000100800 */
[----:B0-----:R-:W-:Y:S02]  /*6450*/  VIADD R34, R2, 0x36400 ;  /* 0x0003640002227836 */ /* 0x001fe40000000000 */
[----:B-1----:R-:W-:-:S03]  /*6460*/  LOP3.LUT R3, R132, 0x3fff, RZ, 0xc0, !PT ;  /* 0x00003fff84037812 */ /* 0x002fc600078ec0ff */
[----:B------:R-:W-:Y:S02]  /*6470*/  SHF.R.U32.HI R34, RZ, 0x4, R34 ;  /* 0x00000004ff227819 */ /* 0x000fe40000011622 */
[----:B------:R-:W-:Y:S02]  /*6480*/  LOP3.LUT R3, R3, 0x2000000, RZ, 0xfc, !PT ;  /* 0x0200000003037812 */ /* 0x000fe400078efcff */
[----:B------:R-:W-:Y:S01]  /*6490*/  LOP3.LUT R34, R34, 0x3fff, RZ, 0xc0, !PT ;  /* 0x00003fff22227812 */ /* 0x000fe200078ec0ff */
[----:B------:R0:W-:Y:S04]  /*64a0*/  STL [R1+0x3b0], R6 ;  /* 0x0003b00601007387 */ /* 0x0001e80000100800 */
[----:B------:R1:W-:Y:S04]  /*64b0*/  STL [R1+0x3bc], R5 ;  /* 0x0003bc0501007387 */ /* 0x0003e80000100800 */
[----:B------:R1:W-:Y:S01]  /*64c0*/  STL [R1+0x3c0], R7 ;  /* 0x0003c00701007387 */ /* 0x0003e20000100800 */
[----:B0-----:R-:W-:-:S03]  /*64d0*/  IMAD R6, R33, 0x1000, R3 ;  /* 0x0000100021067824 */ /* 0x001fc600078e0203 */
[----:B------:R0:W-:Y:S01]  /*64e0*/  STL [R1+0x3b8], R4 ;  /* 0x0003b80401007387 */ /* 0x0001e20000100800 */
[----:B-1----:R-:W-:Y:S02]  /*64f0*/  IMAD.MOV.U32 R5, RZ, RZ, 0x40000040 ;  /* 0x40000040ff057424 */ /* 0x002fe400078e00ff */
[----:B------:R-:W-:Y:S01]  /*6500*/  IMAD.MOV.U32 R7, RZ, RZ, 0x40000040 ;  /* 0x40000040ff077424 */ /* 0x000fe200078e00ff */
[----:B0-----:R-:W-:Y:S01]  /*6510*/  LOP3.LUT R4, R34, 0x10000, RZ, 0xfc, !PT ;  /* 0x0001000022047812 */ /* 0x001fe200078efcff */
[----:B------:R0:W-:Y:S01]  /*6520*/  STL [R1+0x3c4], R24 ;  /* 0x0003c41801007387 */ /* 0x0001e20000100800 */
[----:B------:R-:W-:Y:S02]  /*6530*/  R2UR UR6, R6 ;  /* 0x00000000060672ca */ /* 0x000fe400000e0000 */
[----:B------:R-:W-:Y:S01]  /*6540*/  R2UR UR7, R7 ;  /* 0x00000000070772ca */ /* 0x000fe200000e0000 */
[----:B------:R1:W-:Y:S01]  /*6550*/  STL [R1+0x3d4], R25 ;  /* 0x0003d41901007387 */ /* 0x0003e20000100800 */
[----:B------:R-:W-:-:S02]  /*6560*/  R2UR UR4, R4 ;  /* 0x00000000040472ca */ /* 0x000fc400000e0000 */
[----:B------:R-:W-:Y:S01]  /*6570*/  R2UR UR5, R5 ;  /* 0x00000000050572ca */ /* 0x000fe200000e0000 */
[----:B0-----:R-:W-:Y:S02]  /*6580*/  VIADD R24, R6, 0x80 ;  /* 0x0000008006187836 */ /* 0x001fe40000000000 */
        /* <DEDUP_REMOVED lines=110> */
[----:B0-----:R-:W-:-:S06]  /*6c70*/  WARPGROUP.ARRIVE ;  /* 0x00000000000079c5 */ /* 0x001fcc0000000000 */
[----:B------:R-:W-:Y:S01]  /*6c80*/  HGMMA.64x256x16.F32 R24, gdesc[UR4].tnspB, RZ, !UPT, gsb0 ;  /* 0x43e00000041879f0 */ /* 0x000fe2000c0008ff */
[----:B---3--:R0:W-:Y:S04]  /*6c90*/  STL [R1+0x3e8], R10 ;  /* 0x0003e80a01007387 */ /* 0x0081e80000100800 */
[----:B----4-:R1:W-:Y:S01]  /*6ca0*/  STL [R1+0x3ec], R11 ;  /* 0x0003ec0b01007387 */ /* 0x0103e20000100800 */
[----:B0-----:R-:W-:Y:S02]  /*6cb0*/  VIADD R10, R4, 0x2 ;  /* 0x00000002040a7836 */ /* 0x001fe40000000000 */
[----:B-1----:R-:W-:-:S03]  /*6cc0*/  IMAD.MOV.U32 R11, RZ, RZ, 0x40000040 ;  /* 0x40000040ff0b7424 */ /* 0x002fc600078e00ff */
[----:B------:R-:W-:Y:S02]  /*6cd0*/  R2UR UR8, R10 ;  /* 0x000000000a0872ca */ /* 0x000fe400000e0000 */
[----:B------:R-:W-:Y:S01]  /*6ce0*/  R2UR UR9, R11 ;  /* 0x000000000b0972ca */ /* 0x000fe200000e0000 */
[----:B------:R0:W-:Y:S04]  /*6cf0*/  STL [R1+0x3e4], R9 ;  /* 0x0003e40901007387 */ /* 0x0001e80000100800 */
[----:B------:R1:W-:Y:S04]  /*6d00*/  STL [R1+0x3f0], R13 ;  /* 0x0003f00d01007387 */ /* 0x0003e80000100800 */
[----:B------:R-:W-:Y:S04]  /*6d10*/  STL [R1+0x3f4], R14 ;  /* 0x0003f40e01007387 */ /* 0x000fe80000100800 */
[----:B------:R-:W-:Y:S04]  /*6d20*/  STL [R1+0x3f8], R15 ;  /* 0x0003f80f01007387 */ /* 0x000fe80000100800 */
[----:B------:R-:W-:Y:S04]  /*6d30*/  STL [R1+0x3fc], R20 ;  /* 0x0003fc1401007387 */ /* 0x000fe80000100800 */
[----:B------:R-:W-:Y:S04]  /*6d40*/  STL [R1+0x400], R21 ;  /* 0x0004001501007387 */ /* 0x000fe80000100800 */
[----:B------:R-:W-:Y:S04]  /*6d50*/  STL [R1+0x404], R152 ;  /* 0x0004049801007387 */ /* 0x000fe80000100800 */
[----:B------:R-:W-:Y:S04]  /*6d60*/  STL [R1+0x408], R153 ;  /* 0x0004089901007387 */ /* 0x000fe80000100800 */
[----:B------:R2:W-:Y:S01]  /*6d70*/  STL [R1+0x40c], R8 ;  /* 0x00040c0801007387 */ /* 0x0005e20000100800 */
[----:B0-----:R-:W-:-:S02]  /*6d80*/  IMAD.MOV.U32 R9, RZ, RZ, 0x40000040 ;  /* 0x40000040ff097424 */ /* 0x001fc400078e00ff */
[----:B------:R-:W-:Y:S01]  /*6d90*/  IMAD.MOV.U32 R7, RZ, RZ, 0x40000040 ;  /* 0x40000040ff077424 */ /* 0x000fe200078e00ff */
[----:B-1----:R0:W5:Y:S01]  /*6da0*/  LDL R13, [R1+0x1c8] ;  /* 0x0001c800010d7983 */ /* 0x0021620000100800 */
[----:B--2---:R-:W-:Y:S01]  /*6db0*/  VIADD R8, R6, 0x100 ;  /* 0x0000010006087836 */ /* 0x004fe20000000000 */
[----:B------:R-:W-:Y:S01]  /*6dc0*/  R2UR UR7, R9 ;  /* 0x00000000090772ca */ /* 0x000fe200000e0000 */
[----:B------:R-:W-:-:S03]  /*6dd0*/  IMAD.MOV.U32 R9, RZ, RZ, 0x40000040 ;  /* 0x40000040ff097424 */ /* 0x000fc600078e00ff */
        /* <DEDUP_REMOVED lines=38> */
[----:B------:R-:W-:Y:S01]  /*7040*/  HGMMA.64x256x16.F32 R24, gdesc[UR8].tnspB, R24, gsb0 ;  /* 0x43e00000081879f0 */ /* 0x000fe20008000818 */
        /* <DEDUP_REMOVED lines=36> */
[----:B------:R-:W-:Y:S01]  /*7290*/  R2UR UR6, R6 ;  /* 0x00000000060672ca */ /* 0x000fe200000e0000 */
[----:B------:R-:W-:Y:S01]  /*72a0*/  VIADD R6, R4, 0x6 ;  /* 0x0000000604067836 */ /* 0x000fe20000000000 */
[----:B------:R-:W-:Y:S01]  /*72b0*/  R2UR UR7, R7 ;  /* 0x00000000070772ca */ /* 0x000fe200000e0000 */
[----:B------:R-:W-:-:S03]  /*72c0*/  IMAD.MOV.U32 R7, RZ, RZ, 0x40000040 ;  /* 0x40000040ff077424 */ /* 0x000fc600078e00ff */
        /* <DEDUP_REMOVED lines=330> */
.L_x_6737:
[----:B------:R-:W-:Y:S01]  /*8770*/  VIADD R20, R12, 0xfffffffe ;  /* 0xfffffffe0c147836 */ /* 0x000fe20000000000 */
[----:B------:R-:W-:Y:S01]  /*8780*/  BSSY B0, `(.L_x_6738) ;  /* 0x00003e8000007945 */ /* 0x000fe20003800000 */
[----:B-----5:R-:W-:-:S03]  /*8790*/  IMAD R13, R13, 0x8, R2 ;  /* 0x000000080d0d7824 */ /* 0x020fc600078e0202 */
[----:B------:R-:W-:Y:S01]  /*87a0*/  ISETP.GE.AND P0, PT, R20, R0, PT ;  /* 0x000000001400720c */ /* 0x000fe20003f06270 */
[----:B------:R-:W-:-:S05]  /*87b0*/  VIADD R14, R13, 0x38860 ;  /* 0x000388600d0e7836 */ /* 0x000fca0000000000 */
[----:B------:R-:W-:-:S04]  /*87c0*/  PRMT R14, R155, 0x654, R14 ;  /* 0x000006549b0e7816 */ /* 0x000fc8000000000e */
[----:B------:R0:W-:Y:S03]  /*87d0*/  SYNCS.ARRIVE.TRANS64.RED.A1T0 RZ, [R14+URZ], RZ ;  /* 0x000000ff0eff79a7 */ /* 0x0001e6000810043f */
[----:B------:R-:W-:Y:S05]  /*87e0*/  @!P0 BRA `(.L_x_6739) ;  /* 0x0000003c00848947 */ /* 0x000fea0003800000 */
.L_x_6741:
[----:B0-----:R-:W2:Y:S04]  /*87f0*/  LDL R21, [R1+0x1c8] ;  /* 0x0001c80001157983 */ /* 0x001ea80000100800 */
        /* <DEDUP_REMOVED lines=63> */
[----:B01----:R-:W4:Y:S01]  /*8bf0*/  LDL.64 R14, [R1+0x408] ;  /* 0x00040800010e7983 */ /* 0x003f220000100a00 */
[----:B--2---:R-:W-:-:S04]  /*8c00*/  IMAD R148, R21, 0x40, R162 ;  /* 0x0000004015947824 */ /* 0x004fc800078e02a2 */
[----:B------:R-:W-:Y:S01]  /*8c10*/  IMAD R148, R148, 0x4, R2 ;  /* 0x0000000494947824 */ /* 0x000fe200078e0202 */
[----:B------:R-:W-:Y:S06]  /*8c20*/  BAR.SYNC.DEFER_BLOCKING 0xe, 0x100 ;  /* 0x0384000000007b1d */ /* 0x000fec0000010000 */
[----:B------:R-:W3:Y:S04]  /*8c30*/  LDS R149, [R148+0x38400] ;  /* 0x0384000094957984 */ /* 0x000ee80000000800 */
        /* <DEDUP_REMOVED lines=193> */
[----:B0-----:R-:W2:Y:S04]  /*9850*/  LDL R12, [R1+0x214] ;  /* 0x00021400010c7983 */ /* 0x001ea80000100800 */
[----:B------:R-:W3:Y:S04]  /*9860*/  LDL R13, [R1+0x218] ;  /* 0x00021800010d7983 */ /* 0x000ee80000100800 */
        /* <DEDUP_REMOVED lines=126> */
[----:B--2---:R-:W-:Y:S04]  /*a050*/  STL [R1+0x214], R12 ;  /* 0x0002140c01007387 */ /* 0x004fe80000100800 */
[----:B---3--:R-:W-:Y:S04]  /*a060*/  STL [R1+0x218], R13 ;  /* 0x0002180d01007387 */ /* 0x008fe80000100800 */
[----:B----4-:R-:W-:Y:S04]  /*a070*/  STL [R1+0x21c], R14 ;  /* 0x00021c0e01007387 */ /* 0x010fe80000100800 */
        /* <DEDUP_REMOVED lines=156> */
[----:B------:R-:W-:Y:S01]  /*aa40*/  VIADD R12, R21, 0x1 ;  /* 0x00000001150c7836 */ /* 0x000fe20000000000 */
[----:B------:R-:W-:Y:S01]  /*aa50*/  R2UR UR4, R4 ;  /* 0x00000000040472ca */ /* 0x000fe200000e0000 */
[----:B------:R-:W-:Y:S01]  /*aa60*/  IMAD.MOV.U32 R13, RZ, RZ, 0x40000040 ;  /* 0x40000040ff0d7424 */ /* 0x000fe200078e00ff */
[----:B------:R-:W-:Y:S01]  /*aa70*/  R2UR UR5, R5 ;  /* 0x00000000050572ca */ /* 0x000fe200000e0000 */
[----:B------:R-:W-:Y:S01]  /*aa80*/  IMAD.MOV.U32 R15, RZ, RZ, 0x40000040 ;  /* 0x40000040ff0f7424 */ /* 0x000fe200078e00ff */
[----:B------:R-:W-:Y:S01]  /*aa90*/  ISETP.NE.AND P0, PT, R12, 0x2, PT ;  /* 0x000000020c00780c */ /* 0x000fe20003f05270 */
[----:B------:R0:W-:Y:S01]  /*aaa0*/  STL [R1+0x1c8], R12 ;  /* 0x0001c80c01007387 */ /* 0x0001e20000100800 */
[----:B------:R-:W-:Y:S01]  /*aab0*/  R2UR UR7, R13 ;  /* 0x000000000d0772ca */ /* 0x000fe200000e0000 */
[----:B------:R-:W-:-:S10]  /*aac0*/  IMAD.MOV.U32 R13, RZ, RZ, 0x40000040 ;  /* 0x40000040ff0d7424 */ /* 0x000fd400078e00ff */
[----:B0-----:R-:W-:-:S04]  /*aad0*/  @!P0 IMAD.MOV.U32 R12, RZ, RZ, RZ ;  /* 0x000000ffff0c8224 */ /* 0x001fc800078e00ff */
[----:B------:R-:W-:-:S04]  /*aae0*/  IMAD R12, R12, 0x1000, R3 ;  /* 0x000010000c0c7824 */ /* 0x000fc800078e0203 */
[C---:B------:R-:W-:Y:S01]  /*aaf0*/  VIADD R14, R12.reuse, 0x80 ;  /* 0x000000800c0e7836 */ /* 0x040fe20000000000 */
[----:B------:R-:W-:Y:S01]  /*ab00*/  R2UR UR6, R12 ;  /* 0x000000000c0672ca */ /* 0x000fe200000e0000 */
[----:B--2---:R-:W-:-:S12]  /*ab10*/  WARPGROUP.ARRIVE ;  /* 0x00000000000079c5 */ /* 0x004fd80000000000 */
        /* <DEDUP_REMOVED lines=43> */
[----:B------:R-:W-:Y:S02]  /*add0*/  R2UR UR6, R14 ;  /* 0x000000000e0672ca */ /* 0x000fe400000e0000 */
[----:B------:R-:W-:Y:S02]  /*ade0*/  R2UR UR7, R15 ;  /* 0x000000000f0772ca */ /* 0x000fe400000e0000 */
        /* <DEDUP_REMOVED lines=38> */
[----:B------:R-:W-:Y:S01]  /*b050*/  R2UR UR7, R13 ;  /* 0x000000000d0772ca */ /* 0x000fe200000e0000 */
[----:B------:R-:W2:Y:S01]  /*b060*/  @!P0 LDL R12, [R1+0x1cc] ;  /* 0x0001cc00010c8983 */ /* 0x000ea20000100800 */
[----:B------:R-:W-:Y:S02]  /*b070*/  R2UR UR4, R6 ;  /* 0x00000000060472ca */ /* 0x000fe400000e0000 */
[----:B------:R-:W-:Y:S01]  /*b080*/  R2UR UR5, R7 ;  /* 0x00000000070572ca */ /* 0x000fe200000e0000 */
[----:B------:R-:W3:Y:S04]  /*b090*/  LDL R13, [R1+0x1d0] ;  /* 0x0001d000010d7983 */ /* 0x000ee80000100800 */
        /* <DEDUP_REMOVED lines=70> */
[----:B-1----:R-:W3:Y:S04]  /*b500*/  LDL R139, [R1+0x238] ;  /* 0x00023800018b7983 */ /* 0x002ee80000100800 */
[----:B----4-:R-:W4:Y:S04]  /*b510*/  LDL R143, [R1+0x228] ;  /* 0x00022800018f7983 */ /* 0x010f280000100800 */
[----:B0-----:R-:W4:Y:S04]  /*b520*/  LDL R147, [R1+0x218] ;  /* 0x0002180001937983 */ /* 0x001f280000100800 */
[----:B--2---:R-:W2:Y:S04]  /*b530*/  LDL R149, [R1+0x210] ;  /* 0x0002100001957983 */ /* 0x004ea80000100800 */
        /* <DEDUP_REMOVED lines=126> */
[----:B--2---:R0:W-:Y:S04]  /*bd20*/  STL [R1+0x210], R149 ;  /* 0x0002109501007387 */ /* 0x0041e80000100800 */
        /* <DEDUP_REMOVED lines=129> */
[----:B------:R-:W-:-:S02]  /*c540*/  PLOP3.LUT P1, PT, PT, PT, UP0, 0x80, 0x0 ;  /* 0x000000000000781c */ /* 0x000fc40003f2f008 */
[----:B------:R-:W-:-:S05]  /*c550*/  @!P0 LOP3.LUT R12, R12, 0x1, RZ, 0x3c, !PT ;  /* 0x000000010c0c8812 */ /* 0x000fca00078e3cff */
[----:B------:R0:W-:Y:S01]  /*c560*/  @!P0 STL [R1+0x1cc], R12 ;  /* 0x0001cc0c01008387 */ /* 0x0001e20000100800 */
[C---:B------:R-:W-:Y:S01]  /*c570*/  ISETP.GT.AND P0, PT, R20.reuse, R0, PT ;  /* 0x000000001400720c */ /* 0x040fe20003f04270 */
[----:B------:R-:W-:-:S04]  /*c580*/  VIADD R20, R20, 0xffffffff ;  /* 0xffffffff14147836 */ /* 0x000fc80000000000 */
[----:B------:R-:W-:Y:S08]  /*c590*/  @P1 BRA `(.L_x_6740) ;  /* 0x0000000000041947 */ /* 0x000ff00003800000 */
[----:B------:R-:W-:Y:S01]  /*c5a0*/  BPT.TRAP 0x1 ;  /* 0x000000040000795c */ /* 0x000fe20000300000 */
.L_x_6740:
[----:B-----5:R-:W-:-:S04]  /*c5b0*/  IMAD R14, R14, 0x8, R2 ;  /* 0x000000080e0e7824 */ /* 0x020fc800078e0202 */
[----:B------:R-:W-:-:S05]  /*c5c0*/  VIADD R14, R14, 0x38860 ;  /* 0x000388600e0e7836 */ /* 0x000fca0000000000 */
[----:B------:R-:W-:-:S04]  /*c5d0*/  PRMT R14, R155, 0x654, R14 ;  /* 0x000006549b0e7816 */ /* 0x000fc8000000000e */
[----:B------:R1:W-:Y:S01]  /*c5e0*/  SYNCS.ARRIVE.TRANS64.RED.A1T0 RZ, [R14+URZ], RZ ;  /* 0x000000ff0eff79a7 */ /* 0x0003e2000810043f */
[----:B------:R-:W-:Y:S05]  /*c5f0*/  @P0 BRA `(.L_x_6741) ;  /* 0xffffffc0007c0947 */ /* 0x000fea000383ffff */
.L_x_6739:
[----:B------:R-:W-:Y:S05]  /*c600*/  BSYNC B0 ;  /* 0x0000000000007941 */ /* 0x000fea0003800000 */
.L_x_6738:
[----:B------:R-:W2:Y:S04]  /*c610*/  LDL R3, [R1+0x1c8] ;  /* 0x0001c80001037983 */ /* 0x000ea80000100800 */
[----:B0-----:R-:W3:Y:S04]  /*c620*/  LDL.64 R52, [R1+0x220] ;  /* 0x0002200001347983 */ /* 0x001ee80000100a00 */
[----:B------:R-:W4:Y:S04]  /*c630*/  LDL.64 R48, [R1+0x240] ;  /* 0x0002400001307983 */ /* 0x000f280000100a00 */
[----:B------:R-:W5:Y:S04]  /*c640*/  LDL.64 R50, [R1+0x210] ;  /* 0x0002100001327983 */ /* 0x000f680000100a00 */
        /* <DEDUP_REMOVED lines=44> */
[----:B------:R-:W4:Y:S04]  /*c910*/  LDL R106, [R1+0x1d0] ;  /* 0x0001d000016a7983 */ /* 0x000f280000100800 */
[----:B------:R-:W4:Y:S01]  /*c920*/  LDL R105, [R1+0x1c8] ;  /* 0x0001c80001697983 */ /* 0x000f220000100800 */
[----:B--2---:R-:W-:-:S04]  /*c930*/  IMAD R3, R3, 0x40, R162 ;  /* 0x0000004003037824 */ /* 0x004fc800078e02a2 */
[----:B------:R-:W-:Y:S01]  /*c940*/  IMAD R104, R3, 0x4, R2 ;  /* 0x0000000403687824 */ /* 0x000fe200078e0202 */
[----:B------:R-:W-:Y:S06]  /*c950*/  BAR.SYNC.DEFER_BLOCKING 0xe, 0x100 ;  /* 0x0384000000007b1d */ /* 0x000fec0000010000 */
[----:B------:R-:W3:Y:S04]  /*c960*/  LDS R0, [R104+0x38400] ;  /* 0x0384000068007984 */ /* 0x000ee80000000800 */
[----:B------:R-:W0:Y:S01]  /*c970*/  LDS R104, [R104+0x38420] ;  /* 0x0384200068687984 */ /* 0x000e220000000800 */
[C---:B---3--:R-:W-:Y:S01]  /*c980*/  FMUL.FTZ R3, R0.reuse, R53 ;  /* 0x0000003500037220 */ /* 0x048fe20000410000 */
[C---:B------:R-:W-:Y:S01]  /*c990*/  FMUL.FTZ R2, R0.reuse, R52 ;  /* 0x0000003400027220 */ /* 0x040fe20000410000 */
[C---:B-----5:R-:W-:Y:S01]  /*c9a0*/  FMUL.FTZ R51, R0.reuse, R51 ;  /* 0x0000003300337220 */ /* 0x060fe20000410000 */
[C---:B------:R-:W-:Y:S01]  /*c9b0*/  FMUL.FTZ R50, R0.reuse, R50 ;  /* 0x0000003200327220 */ /* 0x040fe20000410000 */
[C---:B----4-:R-:W-:Y:S01]  /*c9c0*/  FMUL.FTZ R47, R0.reuse, R47 ;  /* 0x0000002f002f7220 */ /* 0x050fe20000410000 */
        /* <DEDUP_REMOVED lines=13> */
[C---:B-1----:R-:W-:Y:S01]  /*caa0*/  FMUL.FTZ R3, R0.reuse, R49 ;  /* 0x0000003100037220 */ /* 0x042fe20000410000 */
        /* <DEDUP_REMOVED lines=13> */
[----:B------:R-:W-:Y:S01]  /*cb80*/  STL.64 [R1+0x210], R50 ;  /* 0x0002103201007387 */ /* 0x000fe20000100a00 */
[C---:B-1----:R-:W-:Y:S01]  /*cb90*/  FMUL.FTZ R3, R0.reuse, R43 ;  /* 0x0000002b00037220 */ /* 0x042fe20000410000 */
[----:B------:R-:W-:-:S02]  /*cba0*/  FMUL.FTZ R2, R0, R42 ;  /* 0x0000002a00027220 */ /* 0x000fc40000410000 */
[----:B------:R1:W-:Y:S04]  /*cbb0*/  STL.64 [R1+0x230], R46 ;  /* 0x0002302e01007387 */ /* 0x0003e80000100a00 */
[----:B------:R-:W-:Y:S04]  /*cbc0*/  STL.64 [R1+0x250], R44 ;  /* 0x0002502c01007387 */ /* 0x000fe80000100a00 */
[----:B------:R-:W-:Y:S04]  /*cbd0*/  STL.64 [R1+0x260], R2 ;  /* 0x0002600201007387 */ /* 0x000fe80000100a00 */
[----:B------:R-:W-:Y:S04]  /*cbe0*/  STL.64 [R1+0x270], R40 ;  /* 0x0002702801007387 */ /* 0x000fe80000100a00 */
[----:B------:R-:W-:Y:S04]  /*cbf0*/  STL.64 [R1+0x280], R34 ;  /* 0x0002802201007387 */ /* 0x000fe80000100a00 */
        /* <DEDUP_REMOVED lines=8> */
[----:B-1----:R-:W5:Y:S04]  /*cc80*/  LDL.64 R46, [R1+0x2f8] ;  /* 0x0002f800012e7983 */ /* 0x002f680000100a00 */
[----:B------:R-:W5:Y:S04]  /*cc90*/  LDL.64 R52, [R1+0x318] ;  /* 0x0003180001347983 */ /* 0x000f680000100a00 */
[----:B------:R-:W5:Y:S04]  /*cca0*/  LDL.64 R50, [R1+0x328] ;  /* 0x0003280001327983 */ /* 0x000f680000100a00 */
[----:B------:R-:W5:Y:S04]  /*ccb0*/  LDL.64 R48, [R1+0x338] ;  /* 0x0003380001307983 */ /* 0x000f680000100a00 */
[----:B--2---:R-:W2:Y:S04]  /*ccc0*/  LDL.64 R36, [R1+0x348] ;  /* 0x0003480001247983 */ /* 0x004ea80000100a00 */
[----:B------:R-:W2:Y:S04]  /*ccd0*/  LDL.64 R44, [R1+0x358] ;  /* 0x00035800012c7983 */ /* 0x000ea80000100a00 */
[----:B------:R-:W2:Y:S04]  /*cce0*/  LDL.64 R42, [R1+0x368] ;  /* 0x00036800012a7983 */ /* 0x000ea80000100a00 */
[----:B------:R-:W2:Y:S04]  /*ccf0*/  LDL.64 R40, [R1+0x378] ;  /* 0x0003780001287983 */ /* 0x000ea80000100a00 */
[----:B---3--:R-:W3:Y:S04]  /*cd00*/  LDL.64 R38, [R1+0x388] ;  /* 0x0003880001267983 */ /* 0x008ee80000100a00 */
[----:B----4-:R-:W4:Y:S04]  /*cd10*/  LDL.64 R26, [R1+0x398] ;  /* 0x00039800011a7983 */ /* 0x010f280000100a00 */
[----:B------:R-:W4:Y:S04]  /*cd20*/  LDL.64 R34, [R1+0x3a8] ;  /* 0x0003a80001227983 */ /* 0x000f280000100a00 */
[----:B-----5:R-:W5:Y:S04]  /*cd30*/  LDL.64 R32, [R1+0x3b8] ;  /* 0x0003b80001207983 */ /* 0x020f680000100a00 */
[----:B------:R-:W5:Y:S04]  /*cd40*/  LDL.64 R30, [R1+0x3c8] ;  /* 0x0003c800011e7983 */ /* 0x000f680000100a00 */
[----:B------:R-:W5:Y:S04]  /*cd50*/  LDL.64 R28, [R1+0x3d8] ;  /* 0x0003d800011c7983 */ /* 0x000f680000100a00 */
[----:B------:R-:W5:Y:S04]  /*cd60*/  LDL.64 R2, [R1+0x3e8] ;  /* 0x0003e80001027983 */ /* 0x000f680000100a00 */
[----:B0-----:R-:W5:Y:S04]  /*cd70*/  LDL.64 R24, [R1+0x3f8] ;  /* 0x0003f80001187983 */ /* 0x001f680000100a00 */
[----:B------:R-:W5:Y:S01]  /*cd80*/  LDL.64 R20, [R1+0x408] ;  /* 0x0004080001147983 */ /* 0x000f620000100a00 */
        /* <DEDUP_REMOVED lines=63> */
[----:B------:R-:W-:Y:S01]  /*d180*/  VIADD R0, R105, 0x1 ;  /* 0x0000000169007836 */ /* 0x000fe20000000000 */
        /* <DEDUP_REMOVED lines=31> */
[----:B------:R-:W-:Y:S01]  /*d380*/  STL [R1+0x1c8], R0 ;  /* 0x0001c80001007387 */ /* 0x000fe20000100800 */
[----:B------:R-:W-:-:S03]  /*d390*/  ISETP.NE.AND P0, PT, R0, 0x2, PT ;  /* 0x000000020000780c */ /* 0x000fc60003f05270 */
[----:B------:R0:W-:Y:S02]  /*d3a0*/  STL.64 [R1+0x310], R4 ;  /* 0x0003100401007387 */ /* 0x0001e40000100a00 */
[----:B0-----:R-:W-:Y:S02]  /*d3b0*/  IMAD.MOV.U32 R4, RZ, RZ, 0x1 ;  /* 0x00000001ff047424 */ /* 0x001fe400078e00ff */
        /* <DEDUP_REMOVED lines=18> */
[C---:B----4-:R-:W-:Y:S01]  /*d4e0*/  FMUL.FTZ R27, R104.reuse, R27 ;  /* 0x0000001b681b7220 */ /* 0x050fe20000410000 */
[C---:B------:R-:W-:Y:S01]  /*d4f0*/  FMUL.FTZ R26, R104.reuse, R26 ;  /* 0x0000001a681a7220 */ /* 0x040fe20000410000 */
[C---:B------:R-:W-:Y:S01]  /*d500*/  FMUL.FTZ R35, R104.reuse, R35 ;  /* 0x0000002368237220 */ /* 0x040fe20000410000 */
[C---:B------:R-:W-:Y:S01]  /*d510*/  FMUL.FTZ R34, R104.reuse, R34 ;  /* 0x0000002268227220 */ /* 0x040fe20000410000 */
[C---:B-----5:R-:W-:Y:S01]  /*d520*/  FMUL.FTZ R33, R104.reuse, R33 ;  /* 0x0000002168217220 */ /* 0x060fe20000410000 */
        /* <DEDUP_REMOVED lines=28> */
[----:B------:R-:W-:Y:S06]  /*d6f0*/  BAR.ARV 0xf, 0x100 ;  /* 0x03c4000000007b1d */ /* 0x000fec0000002000 */
[----:B------:R-:W-:Y:S05]  /*d700*/  @P0 BRA `(.L_x_6736) ;  /* 0x000001d000800947 */ /* 0x000fea0003800000 */
[----:B------:R-:W2:Y:S04]  /*d710*/  LDL R0, [R1+0x1cc] ;  /* 0x0001cc0001007983 */ /* 0x000ea80000100800 */
[----:B------:R4:W-:Y:S01]  /*d720*/  STL [R1+0x1c8], RZ ;  /* 0x0001c8ff01007387 */ /* 0x0009e20000100800 */
[----:B--2---:R-:W-:-:S05]  /*d730*/  LOP3.LUT R0, R0, 0x1, RZ, 0x3c, !PT ;  /* 0x0000000100007812 */ /* 0x004fca00078e3cff */
[----:B------:R4:W-:Y:S01]  /*d740*/  STL [R1+0x1cc], R0 ;  /* 0x0001cc0001007387 */ /* 0x0009e20000100800 */
[----:B------:R-:W-:Y:S05]  /*d750*/  BRA `(.L_x_6736) ;  /* 0x000001d0006c7947 */ /* 0x000fea0003800000 */
.L_x_6725:
[----:B----4-:R-:W1:Y:S01]  /*d760*/  LDC R0, c[0x0][0x448] ;  /* 0x00011200ff007b82 */ /* 0x010e620000000800 */
[----:B------:R-:W-:Y:S01]  /*d770*/  UIADD3 UR10, UP0, UR40, 0x38830, URZ ;  /* 0x00038830280a7890 */ /* 0x000fe2000ff1e03f */
[----:B------:R-:W-:Y:S01]  /*d780*/  IMAD.U32 R4, RZ, RZ, UR60 ;  /* 0x0000003cff047e24 */ /* 0x000fe2000f8e00ff */
[----:B------:R-:W-:Y:S01]  /*d790*/  UIADD3 UR8, UP1, UR40, 0x38840, URZ ;  /* 0x0003884028087890 */ /* 0x000fe2000ff3e03f */
[----:B------:R-:W-:Y:S01]  /*d7a0*/  IMAD.MOV.U32 R5, RZ, RZ, 0x80 ;  /* 0x00000080ff057424 */ /* 0x000fe200078e00ff */
[----:B------:R-:W-:Y:S01]  /*d7b0*/  UIADD3 UR6, UP2, UR40, 0x38850, URZ ;  /* 0x0003885028067890 */ /* 0x000fe2000ff5e03f */
[----:B------:R-:W-:Y:S01]  /*d7c0*/  IMAD.MOV.U32 R7, RZ, RZ, R155 ;  /* 0x000000ffff077224 */ /* 0x000fe200078e009b */
[----:B------:R-:W-:Y:S01]  /*d7d0*/  UIADD3 UR4, UP3, UR40, 0x38860, URZ ;  /* 0x0003886028047890 */ /* 0x000fe2000ff7e03f */
[----:B------:R-:W4:Y:S01]  /*d7e0*/  LDC.64 R8, c[0x0][0xad8] ;  /* 0x0002b600ff087b82 */ /* 0x000f220000000a00 */
[----:B------:R-:W-:Y:S01]  /*d7f0*/  IMAD.MOV.U32 R6, RZ, RZ, 0x100 ;  /* 0x00000100ff067424 */ /* 0x000fe200078e00ff */
[----:B------:R-:W-:Y:S01]  /*d800*/  UIADD3.X UR11, URZ, UR41, URZ, UP0, !UPT ;  /* 0x000000293f0b7290 */ /* 0x000fe200087fe43f */
[----:B------:R-:W-:Y:S01]  /*d810*/  IMAD.U32 R3, RZ, RZ, UR6 ;  /* 0x00000006ff037e24 */ /* 0x000fe2000f8e00ff */
[----:B------:R-:W-:Y:S01]  /*d820*/  UIADD3.X UR9, URZ, UR41, URZ, UP1, !UPT ;  /* 0x000000293f097290 */ /* 0x000fe20008ffe43f */
[----:B------:R-:W-:Y:S01]  /*d830*/  IMAD.U32 R14, RZ, RZ, UR4 ;  /* 0x00000004ff0e7e24 */ /* 0x000fe2000f8e00ff */
[----:B------:R-:W-:Y:S01]  /*d840*/  UIADD3.X UR7, URZ, UR41, URZ, UP2, !UPT ;  /* 0x000000293f077290 */ /* 0x000fe200097fe43f */
[----:B------:R2:W-:Y:S01]  /*d850*/  STL.64 [R1+0x28], R4 ;  /* 0x0000280401007387 */ /* 0x0005e20000100a00 */
[----:B------:R-:W-:Y:S01]  /*d860*/  UIADD3.X UR5, URZ, UR41, URZ, UP3, !UPT ;  /* 0x000000293f057290 */ /* 0x000fe20009ffe43f */
[----:B------:R-:W-:-:S02]  /*d870*/  IMAD.U32 R152, RZ, RZ, UR60 ;  /* 0x0000003cff987e24 */ /* 0x000fc4000f8e00ff */
[----:B------:R3:W-:Y:S01]  /*d880*/  STL.64 [R1+0x30], R6 ;  /* 0x0000300601007387 */ /* 0x0007e20000100a00 */
[----:B------:R-:W-:Y:S02]  /*d890*/  IMAD.MOV.U32 R153, RZ, RZ, 0x80 ;  /* 0x00000080ff997424 */ /* 0x000fe400078e00ff */
[----:B------:R-:W-:Y:S01]  /*d8a0*/  IMAD.MOV.U32 R154, RZ, RZ, 0x80 ;  /* 0x00000080ff9a7424 */ /* 0x000fe200078e00ff */
[----:B------:R0:W-:Y:S01]  /*d8b0*/  STL [R1+0x50], R85 ;  /* 0x0000505501007387 */ /* 0x0001e20000100800 */
[----:B-1----:R-:W-:Y:S01]  /*d8c0*/  ISETP.NE.AND P2, PT, R0, 0x1, PT ;  /* 0x000000010000780c */ /* 0x002fe20003f45270 */
[----:B0-----:R-:W-:Y:S02]  /*d8d0*/  IMAD.U32 R10, RZ, RZ, UR10 ;  /* 0x0000000aff0a7e24 */ /* 0x001fe4000f8e00ff */
[----:B--2---:R-:W-:Y:S01]  /*d8e0*/  IMAD.U32 R5, RZ, RZ, UR7 ;  /* 0x00000007ff057e24 */ /* 0x004fe2000f8e00ff */
[----:B------:R0:W-:Y:S01]  /*d8f0*/  STL.128 [R1], R152 ;  /* 0x0000009801007387 */ /* 0x0001e20000100c00 */
[----:B------:R-:W-:-:S02]  /*d900*/  IMAD.U32 R12, RZ, RZ, UR8 ;  /* 0x00000008ff0c7e24 */ /* 0x000fc4000f8e00ff */
[----:B---3--:R-:W-:Y:S01]  /*d910*/  IMAD.U32 R7, RZ, RZ, UR5 ;  /* 0x00000005ff077e24 */ /* 0x008fe2000f8e00ff */
[----:B------:R0:W-:Y:S01]  /*d920*/  STL [R1+0x10], RZ ;  /* 0x000010ff01007387 */ /* 0x0001e20000100800 */
[----:B------:R-:W-:Y:S01]  /*d930*/  IMAD.U32 R11, RZ, RZ, UR11 ;  /* 0x0000000bff0b7e24 */ /* 0x000fe2000f8e00ff */
[----:B----4-:R-:W-:Y:S01]  /*d940*/  ISETP.GE.AND P3, PT, R9, 0x1, PT ;  /* 0x000000010900780c */ /* 0x010fe20003f66270 */
[----:B------:R-:W-:Y:S01]  /*d950*/  IMAD.U32 R13, RZ, RZ, UR9 ;  /* 0x00000009ff0d7e24 */ /* 0x000fe2000f8e00ff */
[----:B------:R0:W-:Y:S01]  /*d960*/  STL [R1+0x38], RZ ;  /* 0x000038ff01007387 */ /* 0x0001e20000100800 */
[----:B------:R-:W1:Y:S01]  /*d970*/  @P2 LDC R0, c[0x0][0x44c] ;  /* 0x00011300ff002b82 */ /* 0x000e620000000800 */
[----:B------:R-:W-:Y:S02]  /*d980*/  IMAD.MOV.U32 R4, RZ, RZ, R3 ;  /* 0x000000ffff047224 */ /* 0x000fe400078e0003 */
[----:B------:R-:W-:Y:S01]  /*d990*/  IMAD.MOV.U32 R6, RZ, RZ, R14 ;  /* 0x000000ffff067224 */ /* 0x000fe200078e000e */
[----:B------:R0:W-:Y:S01]  /*d9a0*/  STL.64 [R1+0x18], R10 ;  /* 0x0000180a01007387 */ /* 0x0001e20000100a00 */
[----:B------:R-:W-:-:S02]  /*d9b0*/  VIADD R3, R181, 0x3f ;  /* 0x0000003fb5037836 */ /* 0x000fc40000000000 */
[----:B------:R-:W-:Y:S01]  /*d9c0*/  IMAD.U32 R30, RZ, RZ, UR39 ;  /* 0x00000027ff1e7e24 */ /* 0x000fe2000f8e00ff */
[----:B------:R-:W2:Y:S01]  /*d9d0*/  @P2 LDC R15, c[0x0][0x450] ;  /* 0x00011400ff0f2b82 */ /* 0x000ea20000000800 */
[----:B------:R0:W-:Y:S01]  /*d9e0*/  STL.128 [R1+0x40], R4 ;  /* 0x0000400401007387 */ /* 0x0001e20000100c00 */
[----:B------:R-:W-:Y:S02]  /*d9f0*/  IMAD.U32 R56, RZ, RZ, UR39 ;  /* 0x00000027ff387e24 */ /* 0x000fe4000f8e00ff */
[----:B------:R-:W-:Y:S01]  /*da00*/  IADD3 R30, P0, R30, 0x28, RZ ;  /* 0x000000281e1e7810 */ /* 0x000fe20007f1e0ff */
[----:B------:R0:W-:Y:S02]  /*da10*/  STL.64 [R1+0x20], R12 ;  /* 0x0000200c01007387 */ /* 0x0001e40000100a00 */
[----:B------:R-:W-:Y:S02]  /*da20*/  IADD3 R56, P1, R56, 0x50, RZ ;  /* 0x0000005038387810 */ /* 0x000fe40007f3e0ff */
[----:B------:R-:W-:-:S03]  /*da30*/  IMAD.X R33, RZ, RZ, UR42, P0 ;  /* 0x0000002aff217e24 */ /* 0x000fc600080e06ff */
[----:B------:R-:W-:Y:S02]  /*da40*/  IMAD.X R57, RZ, RZ, UR42, P1 ;  /* 0x0000002aff397e24 */ /* 0x000fe400088e06ff */
[----:B-1----:R-:W-:-:S05]  /*da50*/  @P2 IMAD.HI.U32 R0, R3, R0, RZ ;  /* 0x0000000003002227 */ /* 0x002fca00078e00ff */
[----:B--2---:R-:W-:-:S05]  /*da60*/  @P2 SHF.R.U32.HI R3, RZ, R15, R0 ;  /* 0x0000000fff032219 */ /* 0x004fca0000011600 */
[----:B------:R-:W-:-:S04]  /*da70*/  IMAD.IADD R3, R212, 0x1, R3 ;  /* 0x00000001d4037824 */ /* 0x000fc800078e0203 */
[----:B------:R-:W-:Y:S01]  /*da80*/  IMAD.IADD R8, R3, 0x1, R8 ;  /* 0x0000000103087824 */ /* 0x000fe200078e0208 */
[----:B0-----:R-:W-:Y:S06]  /*da90*/  @!P3 BRA `(.L_x_6742) ;  /* 0x000000000048b947 */ /* 0x001fec0003800000 */
        /* <DEDUP_REMOVED lines=11> */
.L_x_6744:
[----:B------:R-:W-:-:S13]  /*db50*/  ISETP.NE.AND P0, PT, R9, 0x1, PT ;  /* 0x000000010900780c */ /* 0x000fda0003f05270 */
[----:B------:R-:W0:Y:S02]  /*db60*/  @P0 LDC.64 R4, c[0x0][0xae0] ;  /* 0x0002b800ff040b82 */ /* 0x000e240000000a00 */
[----:B0-----:R-:W-:-:S05]  /*db70*/  @P0 IMAD.HI.U32 R4, R0, R4, RZ ;  /* 0x0000000400040227 */ /* 0x001fca00078e00ff */
[----:B------:R-:W-:-:S07]  /*db80*/  @P0 SHF.R.U32.HI R0, RZ, R5, R4 ;  /* 0x00000005ff000219 */ /* 0x000fce0000011604 */
.L_x_6745:
[----:B------:R-:W-:Y:S05]  /*db90*/  BSYNC B0 ;  /* 0x0000000000007941 */ /* 0x000fea0003800000 */
.L_x_6743:
[----:B------:R-:W-:-:S05]  /*dba0*/  IMAD R3, R0, R9, R9 ;  /* 0x0000000900037224 */ /* 0x000fca00078e0209 */
[----:B------:R-:W-:-:S07]  /*dbb0*/  VIMNMX R8, R8, R3, PT ;  /* 0x0000000308087248 */ /* 0x000fce0003fe0100 */
.L_x_6742:
[----:B------:R-:W0:Y:S01]  /*dbc0*/  @P2 LDC R0, c[0x0][0x44c] ;  /* 0x00011300ff002b82 */ /* 0x000e220000000800 */
[----:B------:R-:W-:Y:S01]  /*dbd0*/  VIADD R8, R8, 0x3f ;  /* 0x0000003f08087836 */ /* 0x000fe20000000000 */
[----:B------:R-:W-:Y:S01]  /*dbe0*/  ULDC UR4, c[0x0][0xad4] ;  /* 0x0002b50000047ab9 */ /* 0x000fe20000000800 */
[----:B------:R-:W-:-:S03]  /*dbf0*/  IMAD.MOV.U32 R5, RZ, RZ, R181 ;  /* 0x000000ffff057224 */ /* 0x000fc600078e00b5 */
        /* <DEDUP_REMOVED lines=20> */
.L_x_6748:
[----:B------:R-:W-:-:S13]  /*dd40*/  ISETP.NE.AND P0, PT, R9, 0x1, PT ;  /* 0x000000010900780c */ /* 0x000fda0003f05270 */
[----:B------:R-:W0:Y:S02]  /*dd50*/  @P0 LDC.64 R4, c[0x0][0xae0] ;  /* 0x0002b800ff040b82 */ /* 0x000e240000000a00 */
[----:B0-----:R-:W-:-:S05]  /*dd60*/  @P0 IMAD.HI.U32 R4, R0, R4, RZ ;  /* 0x0000000400040227 */ /* 0x001fca00078e00ff */
[----:B------:R-:W-:-:S07]  /*dd70*/  @P0 SHF.R.U32.HI R0, RZ, R5, R4 ;  /* 0x00000005ff000219 */ /* 0x000fce0000011604 */
.L_x_6749:
[----:B------:R-:W-:Y:S05]  /*dd80*/  BSYNC B0 ;  /* 0x0000000000007941 */ /* 0x000fea0003800000 */
.L_x_6747:
[----:B------:R-:W-:-:S05]  /*dd90*/  IMAD R0, R0, R9, RZ ;  /* 0x0000000900007224 */ /* 0x000fca00078e02ff */
[----:B------:R-:W-:-:S07]  /*dda0*/  VIMNMX R3, R3, R0, !PT ;  /* 0x0000000003037248 */ /* 0x000fce0007fe0100 */
.L_x_6746:
        /* <DEDUP_REMOVED lines=39> */
.L_x_6751:
[----:B------:R-:W-:Y:S05]  /*e020*/  BSYNC B0 ;  /* 0x0000000000007941 */ /* 0x000fea0003800000 */
.L_x_6750:
[----:B------:R-:W-:Y:S01]  /*e030*/  IMAD R180, R220, R193, R9 ;  /* 0x000000c1dcb47224 */ /* 0x000fe200078e0209 */
[----:B------:R-:W-:-:S04]  /*e040*/  PRMT R4, RZ, 0x7610, R4 ;  /* 0x00007610ff047816 */ /* 0x000fc80000000004 */
[----:B------:R-:W-:-:S04]  /*e050*/  VIADDMNMX R193, R180, R193, R26, PT ;  /* 0x000000c1b4c17246 */ /* 0x000fc8000380011a */
[----:B------:R-:W-:-:S13]  /*e060*/  ISETP.GT.AND P0, PT, R193, R180, PT ;  /* 0x000000b4c100720c */ /* 0x000fda0003f04270 */
[----:B------:R-:W-:Y:S05]  /*e070*/  @!P0 BRA `(.L_x_6736) ;  /* 0x000001c800248947 */ /* 0x000fea0003800000 */
[----:B------:R-:W0:Y:S01]  /*e080*/  S2R R0, SR_TID.X ;  /* 0x0000000000007919 */ /* 0x000e220000002100 */
[----:B------:R-:W-:Y:S01]  /*e090*/  VIADD R10, R2, 0x36400 ;  /* 0x00036400020a7836 */ /* 0x000fe20000000000 */
[----:B------:R-:W-:Y:S01]  /*e0a0*/  UIADD3 UR4, UP0, UR40, 0x38400, URZ ;  /* 0x0003840028047890 */ /* 0x000fe2000ff1e03f */
[----:B------:R-:W-:Y:S01]  /*e0b0*/  IMAD.MOV.U32 R4, RZ, RZ, 0x1 ;  /* 0x00000001ff047424 */ /* 0x000fe200078e00ff */
[----:B------:R1:W5:Y:S01]  /*e0c0*/  LDL R13, [R1+0x464] ;  /* 0x00046400010d7983 */ /* 0x0003620000100800 */
[----:B------:R-:W-:Y:S01]  /*e0d0*/  IMAD.MOV.U32 R5, RZ, RZ, RZ ;  /* 0x000000ffff057224 */ /* 0x000fe200078e00ff */
[----:B------:R-:W-:Y:S01]  /*e0e0*/  LOP3.LUT P0, RZ, R10, 0x3ff, RZ, 0xc0, !PT ;  /* 0x000003ff0aff7812 */ /* 0x000fe2000780c0ff */
[----:B------:R-:W-:Y:S01]  /*e0f0*/  IMAD.MOV.U32 R6, RZ, RZ, 0x1 ;  /* 0x00000001ff067424 */ /* 0x000fe200078e00ff */
[----:B------:R-:W2:Y:S01]  /*e100*/  S2R R28, SR_TID.X ;  /* 0x00000000001c7919 */ /* 0x000ea20000002100 */
[----:B------:R-:W-:Y:S01]  /*e110*/  IMAD.MOV.U32 R7, RZ, RZ, RZ ;  /* 0x000000ffff077224 */ /* 0x000fe200078e00ff */
[----:B------:R-:W-:Y:S01]  /*e120*/  UIADD3.X UR5, URZ, UR41, URZ, UP0, !UPT ;  /* 0x000000293f057290 */ /* 0x000fe200087fe43f */
[----:B------:R-:W-:-:S02]  /*e130*/  VIADD R10, R2, 0x26400 ;  /* 0x00026400020a7836 */ /* 0x000fc40000000000 */
[C---:B------:R-:W-:Y:S01]  /*e140*/  VIADD R11, R2.reuse, 0x400 ;  /* 0x00000400020b7836 */ /* 0x040fe20000000000 */
[----:B------:R3:W-:Y:S01]  /*e150*/  STL.128 [R1+0x60], R4 ;  /* 0x0000600401007387 */ /* 0x0007e20000100c00 */
[----:B------:R-:W-:Y:S01]  /*e160*/  VIADD R60, R2, 0x20400 ;  /* 0x00020400023c7836 */ /* 0x000fe20000000000 */
[----:B------:R-:W-:Y:S01]  /*e170*/  SHF.R.U32.HI R10, RZ, 0x4, R10 ;  /* 0x00000004ff0a7819 */ /* 0x000fe2000001160a */
[----:B------:R-:W-:Y:S02]  /*e180*/  IMAD.U32 R8, RZ, RZ, UR4 ;  /* 0x00000004ff087e24 */ /* 0x000fe4000f8e00ff */
[----:B------:R-:W-:Y:S01]  /*e190*/  IMAD.U32 R9, RZ, RZ, UR5 ;  /* 0x00000005ff097e24 */ /* 0x000fe2000f8e00ff */
[----:B------:R-:W-:Y:S01]  /*e1a0*/  LOP3.LUT R10, R10, 0x3fff, RZ, 0xc0, !PT ;  /* 0x00003fff0a0a7812 */ /* 0x000fe200078ec0ff */
[----:B------:R-:W-:Y:S02]  /*e1b0*/  IMAD.U32 R26, RZ, RZ, UR39 ;  /* 0x00000027ff1a7e24 */ /* 0x000fe4000f8e00ff */
[----:B------:R-:W-:Y:S01]  /*e1c0*/  IMAD.U32 R52, RZ, RZ, UR39 ;  /* 0x00000027ff347e24 */ /* 0x000fe2000f8e00ff */
[----:B------:R-:W-:Y:S01]  /*e1d0*/  LOP3.LUT R10, R10, 0x10000, RZ, 0xfc, !PT ;  /* 0x000100000a0a7812 */ /* 0x000fe200078efcff */
[----:B------:R4:W-:Y:S01]  /*e1e0*/  STL.64 [R1+0x58], R8 ;  /* 0x0000580801007387 */ /* 0x0009e20000100a00 */
[----:B------:R-:W-:-:S02]  /*e1f0*/  IMAD.U32 R48, RZ, RZ, UR39 ;  /* 0x00000027ff307e24 */ /* 0x000fc4000f8e00ff */
[----:B------:R-:W-:Y:S01]  /*e200*/  IMAD.U32 R41, RZ, RZ, UR39 ;  /* 0x00000027ff297e24 */ /* 0x000fe2000f8e00ff */
[----:B---3--:R-:W-:Y:S01]  /*e210*/  SHF.R.U32.HI R5, RZ, 0x4, R11 ;  /* 0x00000004ff057819 */ /* 0x008fe2000001160b */
[----:B------:R-:W-:Y:S02]  /*e220*/  IMAD.MOV.U32 R7, RZ, RZ, 0x40000040 ;  /* 0x40000040ff077424 */ /* 0x000fe400078e00ff */
[C---:B0-----:R-:W-:Y:S01]  /*e230*/  VIADD R3, R0.reuse, 0xffffff80 ;  /* 0xffffff8000037836 */ /* 0x041fe20000000000 */
[----:B------:R-:W-:Y:S01]  /*e240*/  LOP3.LUT R5, R5, 0x3fff, RZ, 0xc0, !PT ;  /* 0x00003fff05057812 */ /* 0x000fe200078ec0ff */
[----:B------:R-:W-:Y:S02]  /*e250*/  VIADD R0, R0, 0xffffff80 ;  /* 0xffffff8000007836 */ /* 0x000fe40000000000 */
[----:B----4-:R-:W-:Y:S01]  /*e260*/  IMAD.MOV.U32 R9, RZ, RZ, 0x40000040 ;  /* 0x40000040ff097424 */ /* 0x010fe200078e00ff */
[----:B------:R-:W-:Y:S01]  /*e270*/  LOP3.LUT R6, R5, 0x10000, RZ, 0xfc, !PT ;  /* 0x0001000005067812 */ /* 0x000fe200078efcff */
[----:B------:R-:W-:Y:S01]  /*e280*/  IMAD.MOV.U32 R5, RZ, RZ, 0x40000040 ;  /* 0x40000040ff057424 */ /* 0x000fe200078e00ff */
[----:B------:R-:W-:Y:S01]  /*e290*/  SHF.R.S32.HI R0, RZ, 0x1f, R0 ;  /* 0x0000001fff007819 */ /* 0x000fe20000011400 */
[----:B--2---:R-:W-:-:S02]  /*e2a0*/  VIADD R12, R28, 0xffffff80 ;  /* 0xffffff801c0c7836 */ /* 0x004fc40000000000 */
[----:B------:R-:W-:Y:S01]  /*e2b0*/  IMAD.U32 R50, RZ, RZ, UR39 ;  /* 0x00000027ff327e24 */ /* 0x000fe2000f8e00ff */
[----:B------:R-:W-:Y:S01]  /*e2c0*/  LEA.HI R0, R0, R3, RZ, 0x7 ;  /* 0x0000000300007211 */ /* 0x000fe200078f38ff */
[----:B------:R-:W-:Y:S01]  /*e2d0*/  IMAD.U32 R43, RZ, RZ, UR39 ;  /* 0x00000027ff2b7e24 */ /* 0x000fe2000f8e00ff */
[----:B------:R-:W-:Y:S01]  /*e2e0*/  STL [R1+0x74], R12 ;  /* 0x0000740c01007387 */ /* 0x000fe20000100800 */
[----:B------:R-:W-:Y:S01]  /*e2f0*/  IMAD.U32 R45, RZ, RZ, UR39 ;  /* 0x00000027ff2d7e24 */ /* 0x000fe2000f8e00ff */
[----:B------:R-:W-:Y:S01]  /*e300*/  SHF.R.S32.HI R0, RZ, 0x7, R0 ;  /* 0x00000007ff007819 */ /* 0x000fe20000011400 */
[----:B------:R-:W-:-:S05]  /*e310*/  IMAD.U32 R35, RZ, RZ, UR39 ;  /* 0x00000027ff237e24 */ /* 0x000fca000f8e00ff */
[----:B------:R-:W0:Y:S02]  /*e320*/  SHFL.IDX PT, R0, R0, RZ, 0x1f ;  /* 0x00001fff00007589 */ /* 0x000e2400000e0000 */
[----:B0-----:R-:W-:-:S04]  /*e330*/  LEA.HI R3, R0, R0, RZ, 0x1 ;  /* 0x0000000000037211 */ /* 0x001fc800078f08ff */
[----:B------:R-:W-:-:S05]  /*e340*/  LOP3.LUT R3, R3, 0x6, RZ, 0xc0, !PT ;  /* 0x0000000603037812 */ /* 0x000fca00078ec0ff */
[----:B------:R-:W-:Y:S02]  /*e350*/  IMAD.IADD R0, R0, 0x1, -R3 ;  /* 0x0000000100007824 */ /* 0x000fe400078e0a03 */
[----:B------:R-:W-:Y:S02]  /*e360*/  VIADD R3, R2, 0x22400 ;  /* 0x0002240002037836 */ /* 0x000fe40000000000 */
[----:B------:R-:W-:Y:S01]  /*e370*/  IMAD R4, R0, 0x8000, R11 ;  /* 0x0000800000047824 */ /* 0x000fe200078e020b */
[----:B------:R-:W-:Y:S02]  /*e380*/  SHF.R.U32.HI R0, RZ, 0x4, R60 ;  /* 0x00000004ff007819 */ /* 0x000fe4000001163c */
[----:B------:R-:W-:Y:S02]  /*e390*/  SHF.R.U32.HI R3, RZ, 0x4, R3 ;  /* 0x00000004ff037819 */ /* 0x000fe40000011603 */
[----:B------:R-:W-:Y:S02]  /*e3a0*/  SHF.R.U32.HI R4, RZ, 0x4, R4 ;  /* 0x00000004ff047819 */ /* 0x000fe40000011604 */
[----:B------:R-:W-:-:S02]  /*e3b0*/  LOP3.LUT R3, R3, 0x3fff, RZ, 0xc0, !PT ;  /* 0x00003fff03037812 */ /* 0x000fc400078ec0ff */
[----:B------:R-:W-:Y:S02]  /*e3c0*/  LOP3.LUT R0, R0, 0x3fff, RZ, 0xc0, !PT ;  /* 0x00003fff00007812 */ /* 0x000fe400078ec0ff */
[----:B------:R-:W-:Y:S02]  /*e3d0*/  LOP3.LUT R11, R3, 0x10000, RZ, 0xfc, !PT ;  /* 0x00010000030b7812 */ /* 0x000fe400078efcff */
[----:B------:R-:W-:Y:S01]  /*e3e0*/  LOP3.LUT R3, R4, 0x3fff, RZ, 0xc0, !PT ;  /* 0x00003fff04037812 */ /* 0x000fe200078ec0ff */
[----:B------:R-:W-:Y:S01]  /*e3f0*/  IMAD.MOV.U32 R4, RZ, RZ, R10 ;  /* 0x000000ffff047224 */ /* 0x000fe200078e000a */
[----:B------:R-:W-:Y:S01]  /*e400*/  LOP3.LUT R8, R0, 0x10000, RZ, 0xfc, !PT ;  /* 0x0001000000087812 */ /* 0x000fe200078efcff */
[----:B------:R-:W-:Y:S01]  /*e410*/  IMAD.U32 R10, RZ, RZ, UR39 ;  /* 0x00000027ff0a7e24 */ /* 0x000fe2000f8e00ff */
[----:B------:R-:W-:Y:S01]  /*e420*/  LOP3.LUT R3, R3, 0x2000000, RZ, 0xfc, !PT ;  /* 0x0200000003037812 */ /* 0x000fe200078efcff */
[----:B------:R-:W-:Y:S01]  /*e430*/  BSSY B6, `(.L_x_6752) ;  /* 0x0000037000067945 */ /* 0x000fe20003800000 */
[----:B------:R0:W-:Y:S01]  /*e440*/  STL.128 [R1+0x90], R4 ;  /* 0x0000900401007387 */ /* 0x0001e20000100c00 */
[----:B------:R-:W-:Y:S01]  /*e450*/  IADD3 R26, P6, R26, 0x58, RZ ;  /* 0x000000581a1a7810 */ /* 0x000fe20007fde0ff */
[----:B------:R-:W-:-:S02]  /*e460*/  IMAD.MOV.U32 R0, RZ, RZ, R167 ;  /* 0x000000ffff007224 */ /* 0x000fc400078e00a7 */
[----:B------:R1:W-:Y:S01]  /*e470*/  STL.64 [R1+0x78], R8 ;  /* 0x0000780801007387 */ /* 0x0003e20000100a00 */
[----:B0-----:R-:W-:-:S03]  /*e480*/  IMAD.MOV.U32 R6, RZ, RZ, R3 ;  /* 0x000000ffff067224 */ /* 0x001fc600078e0003 */
[----:B------:R1:W5:Y:S01]  /*e490*/  LDL R3, [R1+0x468] ;  /* 0x0004680001037983 */ /* 0x0003620000100800 */
[----:B------:R-:W-:-:S05]  /*e4a0*/  IMAD.MOV.U32 R4, RZ, RZ, R11 ;  /* 0x000000ffff047224 */ /* 0x000fca00078e000b */
[----:B------:R1:W-:Y:S01]  /*e4b0*/  STL.128 [R1+0x80], R4 ;  /* 0x0000800401007387 */ /* 0x0003e20000100c00 */
[----:B------:R-:W-:Y:S02]  /*e4c0*/  IADD3 R39, P2, R10, 0x74, RZ ;  /* 0x000000740a277810 */ /* 0x000fe40007f5e0ff */
[----:B------:R-:W-:Y:S01]  /*e4d0*/  IADD3 R52, P5, R52, 0x60, RZ ;  /* 0x0000006034347810 */ /* 0x000fe20007fbe0ff */
[----:B------:R-:W-:Y:S01]  /*e4e0*/  IMAD.X R27, RZ, RZ, UR42, P6 ;  /* 0x0000002aff1b7e24 */ /* 0x000fe2000b0e06ff */
[----:B------:R-:W-:Y:S01]  /*e4f0*/  IADD3 R48, P1, R48, 0x68, RZ ;  /* 0x0000006830307810 */ /* 0x000fe20007f3e0ff */
[----:B------:R-:W-:Y:S01]  /*e500*/  IMAD.X R44, RZ, RZ, UR42, P2 ;  /* 0x0000002aff2c7e24 */ /* 0x000fe200090e06ff */
[----:B------:R-:W-:Y:S01]  /*e510*/  IADD3 R41, P4, R41, 0x78, RZ ;  /* 0x0000007829297810 */ /* 0x000fe20007f9e0ff */
[----:B------:R-:W-:Y:S01]  /*e520*/  IMAD.X R51, RZ, RZ, UR42, P5 ;  /* 0x0000002aff337e24 */ /* 0x000fe2000a8e06ff */
[----:B------:R-:W-:Y:S02]  /*e530*/  IADD3 R50, P3, R50, 0x80, RZ ;  /* 0x0000008032327810 */ /* 0x000fe40007f7e0ff */
[----:B------:R-:W-:-:S02]  /*e540*/  IADD3 R43, P2, R43, 0x88, RZ ;  /* 0x000000882b2b7810 */ /* 0x000fc40007f5e0ff */
[----:B------:R-:W-:Y:S02]  /*e550*/  IADD3 R45, P6, R45, 0x90, RZ ;  /* 0x000000902d2d7810 */ /* 0x000fe40007fde0ff */
[----:B------:R-:W-:Y:S01]  /*e560*/  IADD3 R35, P5, R35, 0x98, RZ ;  /* 0x0000009823237810 */ /* 0x000fe20007fbe0ff */
[----:B------:R-:W-:Y:S02]  /*e570*/  IMAD.X R47, RZ, RZ, UR42, P1 ;  /* 0x0000002aff2f7e24 */ /* 0x000fe400088e06ff */
[----:B------:R-:W-:Y:S02]  /*e580*/  IMAD.X R40, RZ, RZ, UR42, P4 ;  /* 0x0000002aff287e24 */ /* 0x000fe4000a0e06ff */
[----:B------:R-:W-:Y:S02]  /*e590*/  IMAD.X R49, RZ, RZ, UR42, P3 ;  /* 0x0000002aff317e24 */ /* 0x000fe400098e06ff */
[----:B------:R-:W-:Y:S02]  /*e5a0*/  IMAD.X R42, RZ, RZ, UR42, P2 ;  /* 0x0000002aff2a7e24 */ /* 0x000fe400090e06ff */
[----:B------:R-:W-:-:S02]  /*e5b0*/  IMAD.X R46, RZ, RZ, UR42, P6 ;  /* 0x0000002aff2e7e24 */ /* 0x000fc4000b0e06ff */
[----:B------:R-:W-:Y:S01]  /*e5c0*/  IMAD.X R36, RZ, RZ, UR42, P5 ;  /* 0x0000002aff247e24 */ /* 0x000fe2000a8e06ff */
        /* <DEDUP_REMOVED lines=14> */
[----:B-----5:R-:W-:-:S07]  /*e6b0*/  IMAD.MOV.U32 R13, RZ, RZ, RZ ;  /* 0x000000ffff0d7224 */ /* 0x020fce00078e00ff */
[----:B------:R-:W-:-:S07]  /*e6c0*/  LEPC R20, `(.L_x_6754) ;  /* 0x000000001014794e */ /* 0x000fce0000000000 */
[----:B0-----:R-:W-:Y:S05]  /*e6d0*/  CALL.ABS.NOINC R14 ;  /* 0x000000000e007343 */ /* 0x001fea0003c00000 */
.L_x_6754:
        /* <DEDUP_REMOVED lines=12> */
.L_x_6753:
[----:B------:R-:W-:Y:S05]  /*e7a0*/  BSYNC B6 ;  /* 0x0000000000067941 */ /* 0x000fea0003800000 */
.L_x_6752:
[----:B-----5:R-:W-:Y:S01]  /*e7b0*/  SHF.R.S32.HI R4, RZ, 0x1f, R3 ;  /* 0x0000001fff047819 */ /* 0x020fe20000011403 */
[----:B------:R-:W-:Y:S01]  /*e7c0*/  UIADD3 UR4, UP1, UR39, 0x70, URZ ;  /* 0x0000007027047890 */ /* 0x000fe2000ff3e03f */
[----:B------:R-:W-:Y:S01]  /*e7d0*/  VIADD R8, R28, 0xffffff80 ;  /* 0xffffff801c087836 */ /* 0x000fe20000000000 */
[----:B------:R-:W-:Y:S01]  /*e7e0*/  UIADD3 UR6, UP0, UR39, 0xfc, URZ ;  /* 0x000000fc27067890 */ /* 0x000fe2000ff1e03f */
[----:B------:R-:W-:Y:S01]  /*e7f0*/  LEA.HI R5, R4, R3, RZ, 0x3 ;  /* 0x0000000304057211 */ /* 0x000fe200078f18ff */
[----:B------:R-:W-:Y:S01]  /*e800*/  UIADD3.X UR5, URZ, UR42, URZ, UP1, !UPT ;  /* 0x0000002a3f057290 */ /* 0x000fe20008ffe43f */
[----:B------:R-:W0:Y:S01]  /*e810*/  LDC.64 R28, c[0x0][0xad8] ;  /* 0x0002b600ff1c7b82 */ /* 0x000e220000000a00 */
[----:B------:R-:W-:Y:S01]  /*e820*/  UIADD3.X UR7, URZ, UR42, URZ, UP0, !UPT ;  /* 0x0000002a3f077290 */ /* 0x000fe200087fe43f */
[C---:B------:R-:W-:Y:S01]  /*e830*/  LOP3.LUT R4, R5.reuse, 0xfffffff8, RZ, 0xc0, !PT ;  /* 0xfffffff805047812 */ /* 0x040fe200078ec0ff */
[----:B------:R-:W-:Y:S01]  /*e840*/  IMAD.SHL.U32 R5, R5, 0x40, RZ ;  /* 0x0000004005057824 */ /* 0x000fe200078e00ff */
[----:B------:R1:W-:Y:S01]  /*e850*/  STL [R1+0xcc], R8 ;  /* 0x0000cc0801007387 */ /* 0x0003e20000100800 */
[----:B------:R-:W-:Y:S01]  /*e860*/  IMAD.U32 R7, RZ, RZ, UR6 ;  /* 0x00000006ff077e24 */ /* 0x000fe2000f8e00ff */
[----:B------:R-:W-:Y:S01]  /*e870*/  UIADD3 UR6, UP0, UR39, 0xb0, URZ ;  /* 0x000000b027067890 */ /* 0x000fe2000ff1e03f */
[----:B------:R-:W-:Y:S01]  /*e880*/  IMAD.IADD R3, R3, 0x1, -R4 ;  /* 0x0000000103037824 */ /* 0x000fe200078e0a04 */
[----:B------:R-:W-:Y:S01]  /*e890*/  LOP3.LUT R9, R5, 0xfffffe00, RZ, 0xc0, !PT ;  /* 0xfffffe0005097812 */ /* 0x000fe200078ec0ff */
[----:B------:R-:W-:Y:S01]  /*e8a0*/  IMAD.U32 R12, RZ, RZ, UR5 ;  /* 0x00000005ff0c7e24 */ /* 0x000fe2000f8e00ff */
[----:B------:R-:W2:Y:S01]  /*e8b0*/  LDC.64 R20, c[0x0][0xae0] ;  /* 0x0002b800ff147b82 */ /* 0x000ea20000000a00 */
[C---:B------:R-:W-:Y:S01]  /*e8c0*/  IMAD.SHL.U32 R4, R3.reuse, 0x40, RZ ;  /* 0x0000004003047824 */ /* 0x040fe200078e00ff */
[----:B------:R-:W-:Y:S01]  /*e8d0*/  LOP3.LUT P0, RZ, R3, 0x2, RZ, 0xc0, !PT ;  /* 0x0000000203ff7812 */ /* 0x000fe2000780c0ff */
[----:B------:R-:W-:Y:S01]  /*e8e0*/  IMAD.U32 R10, RZ, RZ, UR7 ;  /* 0x00000007ff0a7e24 */ /* 0x000fe2000f8e00ff */
[----:B------:R-:W-:Y:S01]  /*e8f0*/  UIADD3.X UR7, URZ, UR42, URZ, UP0, !UPT ;  /* 0x0000002a3f077290 */ /* 0x000fe200087fe43f */
[----:B------:R-:W-:Y:S01]  /*e900*/  IMAD.U32 R11, RZ, RZ, UR4 ;  /* 0x00000004ff0b7e24 */ /* 0x000fe2000f8e00ff */
[----:B------:R-:W-:Y:S01]  /*e910*/  LOP3.LUT R6, R4, 0x1c0, RZ, 0xc0, !PT ;  /* 0x000001c004067812 */ /* 0x000fe200078ec0ff */
[----:B------:R-:W-:Y:S01]  /*e920*/  IMAD.MOV.U32 R4, RZ, RZ, R7 ;  /* 0x000000ffff047224 */ /* 0x000fe200078e0007 */
[----:B------:R-:W-:Y:S01]  /*e930*/  UIADD3 UR4, UP1, UR39, 0xa0, URZ ;  /* 0x000000a027047890 */ /* 0x000fe2000ff3e03f */
[----:B------:R-:W-:Y:S01]  /*e940*/  IMAD R9, R0, 0x400, R9 ;  /* 0x0000040000097824 */ /* 0x000fe200078e0209 */
[----:B-1----:R-:W-:Y:S01]  /*e950*/  LOP3.LUT R8, R6, 0x8, R13, 0xf8, !PT ;  /* 0x0000000806087812 */ /* 0x002fe200078ef80d */
[----:B------:R-:W-:Y:S01]  /*e960*/  IMAD.MOV.U32 R5, RZ, RZ, R10 ;  /* 0x000000ffff057224 */ /* 0x000fe200078e000a */
[----:B------:R-:W-:Y:S01]  /*e970*/  SHF.R.U32.HI R13, RZ, 0x3, R6 ;  /* 0x00000003ff0d7819 */ /* 0x000fe20000011606 */
[----:B------:R-:W-:Y:S01]  /*e980*/  IMAD.MOV.U32 R6, RZ, RZ, R11 ;  /* 0x000000ffff067224 */ /* 0x000fe200078e000b */
[----:B------:R-:W-:Y:S01]  /*e990*/  UIADD3.X UR5, URZ, UR42, URZ, UP1, !UPT ;  /* 0x0000002a3f057290 */ /* 0x000fe20008ffe43f */
[----:B------:R-:W-:Y:S01]  /*e9a0*/  IMAD.MOV.U32 R7, RZ, RZ, R12 ;  /* 0x000000ffff077224 */ /* 0x000fe200078e000c */
[----:B------:R-:W-:Y:S01]  /*e9b0*/  LOP3.LUT R0, R8, R13, RZ, 0x3c, !PT ;  /* 0x0000000d08007212 */ /* 0x000fe200078e3cff */
[----:B------:R-:W-:Y:S01]  /*e9c0*/  IMAD.MOV.U32 R15, RZ, RZ, 0x2 ;  /* 0x00000002ff0f7424 */ /* 0x000fe200078e00ff */
[----:B------:R-:W1:Y:S01]  /*e9d0*/  LDC.64 R12, c[0x0][0xad0] ;  /* 0x0002b400ff0c7b82 */ /* 0x000e620000000a00 */
[----:B------:R-:W-:Y:S01]  /*e9e0*/  IMAD.MOV.U32 R54, RZ, RZ, 0x10 ;  /* 0x00000010ff367424 */ /* 0x000fe200078e00ff */
[----:B------:R3:W-:Y:S01]  /*e9f0*/  STL.128 [R1+0x100], R4 ;  /* 0x0001000401007387 */ /* 0x0007e20000100c00 */
[----:B------:R-:W-:Y:S01]  /*ea00*/  IMAD.IADD R0, R9, 0x1, R0 ;  /* 0x0000000109007824 */ /* 0x000fe200078e0200 */
[----:B------:R-:W-:Y:S01]  /*ea10*/  LOP3.LUT P1, RZ, R3, 0x4, RZ, 0xc0, !PT ;  /* 0x0000000403ff7812 */ /* 0x000fe2000782c0ff */
[----:B------:R-:W-:Y:S01]  /*ea20*/  IMAD.MOV.U32 R8, RZ, RZ, R39 ;  /* 0x000000ffff087224 */ /* 0x000fe200078e0027 */
[----:B------:R4:W-:Y:S01]  /*ea30*/  STL.64 [R1+0xc0], R26 ;  /* 0x0000c01a01007387 */ /* 0x0009e20000100a00 */
[----:B------:R-:W-:Y:S01]  /*ea40*/  IMAD.WIDE.U32 R14, R0, R15, UR40 ;  /* 0x00000028000e7e25 */ /* 0x000fe2000f8e000f */
[----:B------:R-:W-:-:S02]  /*ea50*/  SEL R54, R54, 0xfffffff0, !P0 ;  /* 0xfffffff036367807 */ /* 0x000fc40004000000 */
[----:B------:R-:W-:Y:S01]  /*ea60*/  STL.64 [R1+0xb0], R162 ;  /* 0x0000b0a201007387 */ /* 0x000fe20000100a00 */
[----:B------:R-:W-:Y:S01]  /*ea70*/  IMAD.MOV.U32 R9, RZ, RZ, R44 ;  /* 0x000000ffff097224 */ /* 0x000fe200078e002c */
[----:B------:R-:W-:Y:S01]  /*ea80*/  IADD3 R14, P0, R14, 0x36400, RZ ;  /* 0x000364000e0e7810 */ /* 0x000fe20007f1e0ff */
[----:B------:R-:W-:Y:S01]  /*ea90*/  IMAD.U32 R10, RZ, RZ, UR4 ;  /* 0x00000004ff0a7e24 */ /* 0x000fe2000f8e00ff */
[----:B------:R-:W-:Y:S01]  /*eaa0*/  STL.U8 [R1+0xc8], RZ ;  /* 0x0000c8ff01007387 */ /* 0x000fe20000100000 */
[----:B------:R-:W-:Y:S01]  /*eab0*/  IMAD.U32 R11, RZ, RZ, UR5 ;  /* 0x00000005ff0b7e24 */ /* 0x000fe2000f8e00ff */
[----:B------:R-:W-:Y:S01]  /*eac0*/  ULDC UR4, c[0x0][0x3f4] ;  /* 0x0000fd0000047ab9 */ /* 0x000fe20000000800 */
[----:B------:R-:W-:Y:S01]  /*ead0*/  IMAD.X R15, RZ, RZ, R15, P0 ;  /* 0x000000ffff0f7224 */ /* 0x000fe200000e060f */
[----:B---3--:R-:W3:Y:S01]  /*eae0*/  LDC R6, c[0x0][0x450] ;  /* 0x00011400ff067b82 */ /* 0x008ee20000000800 */
[----:B----4-:R-:W-:Y:S01]  /*eaf0*/  IMAD.U32 R26, RZ, RZ, UR6 ;  /* 0x00000006ff1a7e24 */ /* 0x010fe2000f8e00ff */
[----:B------:R4:W-:Y:S01]  /*eb00*/  STL.128 [R1+0x110], R8 ;  /* 0x0001100801007387 */ /* 0x0009e20000100c00 */
[----:B------:R-:W-:Y:S01]  /*eb10*/  IMAD.U32 R27, RZ, RZ, UR7 ;  /* 0x00000007ff1b7e24 */ /* 0x000fe2000f8e00ff */
[----:B------:R-:W-:Y:S01]  /*eb20*/  ISETP.LT.AND P0, PT, RZ, UR4, PT ;  /* 0x00000004ff007c0c */ /* 0x000fe2000bf01270 */
[----:B------:R-:W-:Y:S01]  /*eb30*/  IMAD.MOV.U32 R55, RZ, RZ, 0x20 ;  /* 0x00000020ff377424 */ /* 0x000fe200078e00ff */
[----:B------:R-:W-:Y:S01]  /*eb40*/  STL.64 [R1+0xa8], R14 ;  /* 0x0000a80e01007387 */ /* 0x000fe20000100a00 */
[----:B-1----:R-:W-:Y:S01]  /*eb50*/  IMAD.MOV.U32 R7, RZ, RZ, R12 ;  /* 0x000000ffff077224 */ /* 0x002fe200078e000c */
[----:B------:R-:W3:Y:S01]  /*eb60*/  LDC.64 R4, c[0x0][0x448] ;  /* 0x00011200ff047b82 */ /* 0x000ee20000000a00 */
[----:B------:R-:W-:Y:S01]  /*eb70*/  IMAD.U32 R39, RZ, RZ, UR39 ;  /* 0x00000027ff277e24 */ /* 0x000fe2000f8e00ff */
[----:B------:R1:W-:Y:S01]  /*eb80*/  STL.64 [R1+0xb8], R26 ;  /* 0x0000b81a01007387 */ /* 0x0003e20000100a00 */
[----:B------:R-:W-:Y:S01]  /*eb90*/  SEL R55, R55, 0xffffffe0, !P1 ;  /* 0xffffffe037377807 */ /* 0x000fe20004800000 */
[----:B------:R-:W-:-:S02]  /*eba0*/  IMAD.U32 R67, RZ, RZ, UR39 ;  /* 0x00000027ff437e24 */ /* 0x000fc4000f8e00ff */
[----:B------:R-:W-:Y:S01]  /*ebb0*/  STL.U8 [R1+0x120], RZ ;  /* 0x000120ff01007387 */ /* 0x000fe20000100000 */
[----:B------:R-:W-:Y:S01]  /*ebc0*/  IMAD.U32 R58, RZ, RZ, UR39 ;  /* 0x00000027ff3a7e24 */ /* 0x000fe2000f8e00ff */
[----:B------:R-:W-:Y:S01]  /*ebd0*/  IADD3 R39, P2, R39, 0xcc, RZ ;  /* 0x000000cc27277810 */ /* 0x000fe20007f5e0ff */
[----:B------:R-:W-:Y:S01]  /*ebe0*/  IMAD.U32 R59, RZ, RZ, UR39 ;  /* 0x00000027ff3b7e24 */ /* 0x000fe2000f8e00ff */
[----:B------:R2:W-:Y:S01]  /*ebf0*/  STL.64 [R1+0xa0], R54 ;  /* 0x0000a03601007387 */ /* 0x0005e20000100a00 */
[----:B----4-:R-:W-:Y:S01]  /*ec00*/  IMAD.MOV.U32 R8, RZ, RZ, RZ ;  /* 0x000000ffff087224 */ /* 0x010fe200078e00ff */
[----:B------:R-:W-:Y:S01]  /*ec10*/  IADD3 R67, P3, R67, 0xc8, RZ ;  /* 0x000000c843437810 */ /* 0x000fe20007f7e0ff */
[----:B0-----:R-:W-:Y:S01]  /*ec20*/  IMAD.MOV.U32 R9, RZ, RZ, R29 ;  /* 0x000000ffff097224 */ /* 0x001fe200078e001d */
[----:B------:R-:W-:Y:S01]  /*ec30*/  IADD3 R58, P4, R58, 0xb8, RZ ;  /* 0x000000b83a3a7810 */ /* 0x000fe20007f9e0ff */
[----:B-1----:R-:W-:Y:S01]  /*ec40*/  IMAD.MOV.U32 R26, RZ, RZ, R13 ;  /* 0x000000ffff1a7224 */ /* 0x002fe200078e000d */
[----:B------:R-:W-:Y:S01]  /*ec50*/  IADD3 R59, P5, R59, 0x100, RZ ;  /* 0x000001003b3b7810 */ /* 0x000fe20007fbe0ff */
[----:B------:R-:W-:-:S02]  /*ec60*/  IMAD.MOV.U32 R27, RZ, RZ, R28 ;  /* 0x000000ffff1b7224 */ /* 0x000fc400078e001c */
[----:B--2---:R-:W-:Y:S02]  /*ec70*/  IMAD.MOV.U32 R10, RZ, RZ, R20 ;  /* 0x000000ffff0a7224 */ /* 0x004fe400078e0014 */
[----:B------:R-:W-:Y:S01]  /*ec80*/  IMAD.MOV.U32 R11, RZ, RZ, R21 ;  /* 0x000000ffff0b7224 */ /* 0x000fe200078e0015 */
[----:B------:R0:W-:Y:S01]  /*ec90*/  STL.128 [R1+0xd0], R24 ;  /* 0x0000d01801007387 */ /* 0x0001e20000100c00 */
[----:B------:R-:W-:Y:S02]  /*eca0*/  IMAD.U32 R28, RZ, RZ, UR39 ;  /* 0x00000027ff1c7e24 */ /* 0x000fe4000f8e00ff */
[----:B------:R-:W-:Y:S01]  /*ecb0*/  IMAD.U32 R54, RZ, RZ, UR39 ;  /* 0x00000027ff367e24 */ /* 0x000fe2000f8e00ff */
[----:B------:R0:W-:Y:S01]  /*ecc0*/  STL.128 [R1+0xe0], R8 ;  /* 0x0000e00801007387 */ /* 0x0001e20000100c00 */
[----:B------:R-:W-:Y:S01]  /*ecd0*/  IMAD.X R44, RZ, RZ, UR42, P2 ;  /* 0x0000002aff2c7e24 */ /* 0x000fe200090e06ff */
[----:B------:R-:W-:Y:S01]  /*ece0*/  IADD3 R28, P1, R28, 0x120, RZ ;  /* 0x000001201c1c7810 */ /* 0x000fe20007f3e0ff */
[----:B------:R-:W-:Y:S01]  /*ecf0*/  IMAD.X R68, RZ, RZ, UR42, P3 ;  /* 0x0000002aff447e24 */ /* 0x000fe200098e06ff */
[----:B---3--:R0:W-:Y:S01]  /*ed00*/  STL.128 [R1+0xf0], R4 ;  /* 0x0000f00401007387 */ /* 0x0081e20000100c00 */
[----:B------:R-:W-:Y:S01]  /*ed10*/  IADD3 R54, P6, R54, 0x108, RZ ;  /* 0x0000010836367810 */ /* 0x000fe20007fde0ff */
[----:B------:R-:W-:-:S02]  /*ed20*/  IMAD.X R55, RZ, RZ, UR42, P4 ;  /* 0x0000002aff377e24 */ /* 0x000fc4000a0e06ff */
[----:B------:R-:W-:Y:S02]  /*ed30*/  IMAD.X R29, RZ, RZ, UR42, P1 ;  /* 0x0000002aff1d7e24 */ /* 0x000fe400088e06ff */
[----:B------:R-:W-:Y:S02]  /*ed40*/  IMAD.X R66, RZ, RZ, UR42, P5 ;  /* 0x0000002aff427e24 */ /* 0x000fe4000a8e06ff */
[----:B------:R-:W-:Y:S01]  /*ed50*/  IMAD.X R53, RZ, RZ, UR42, P6 ;  /* 0x0000002aff357e24 */ /* 0x000fe2000b0e06ff */
[----:B------:R-:W-:Y:S06]  /*ed60*/  @P0 BRA `(.L_x_6755) ;  /* 0x0000000000400947 */ /* 0x000fec0003800000 */
        /* <DEDUP_REMOVED lines=10> */
.L_x_6758:
[----:B--2---:R2:W3:Y:S02]  /*ee10*/  SYNCS.PHASECHK.TRANS64.TRYWAIT P0, [R2+URZ+0x38800], R3 ;  /* 0x03880003020075a7 */ /* 0x0044e4000800017f */
[----:B---3--:R-:W-:Y:S05]  /*ee20*/  @!P0 NANOSLEEP.SYNCS 0x989680 ;  /* 0x009896800000895d */ /* 0x008fea0003900000 */
[----:B------:R-:W3:Y:S02]  /*ee30*/  @!P0 SYNCS.PHASECHK.TRANS64 P0, [R2+URZ+0x38800], R3 ;  /* 0x03880003020085a7 */ /* 0x000ee4000800007f */
[----:B---3--:R-:W-:Y:S05]  /*ee40*/  @!P0 BRA `(.L_x_6758) ;  /* 0xfffffffc00f08947 */ /* 0x008fea000383ffff */
.L_x_6757:
[----:B------:R-:W-:Y:S05]  /*ee50*/  BSYNC B0 ;  /* 0x0000000000007941 */ /* 0x000fea0003800000 */
.L_x_6756:
[----:B------:R-:W-:Y:S05]  /*ee60*/  BRA `(.L_x_6759) ;  /* 0x0000002c00347947 */ /* 0x000fea0003800000 */
.L_x_6755:
[----:B------:R-:W-:Y:S01]  /*ee70*/  LOP3.LUT P0, RZ, R60, 0x3ff, RZ, 0xc0, !PT ;  /* 0x000003ff3cff7812 */ /* 0x000fe2000780c0ff */
[----:B------:R-:W-:Y:S01]  /*ee80*/  ULDC.64 UR4, c[0x0][0x3f8] ;  /* 0x0000fe0000047ab9 */ /* 0x000fe20000000a00 */
[----:B------:R-:W-:Y:S01]  /*ee90*/  SHF.R.S32.HI R0, RZ, 0x1f, R34 ;  /* 0x0000001fff007819 */ /* 0x000fe20000011422 */
[----:B------:R-:W-:Y:S01]  /*eea0*/  ULDC.64 UR6, c[0x0][0x408] ;  /* 0x0001020000067ab9 */ /* 0x000fe20000000a00 */
[----:B0-----:R-:W-:Y:S01]  /*eeb0*/  IMAD.WIDE.U32 R26, R34, UR4, RZ ;  /* 0x00000004221a7c25 */ /* 0x001fe2000f8e00ff */
[----:B------:R-:W-:Y:S03]  /*eec0*/  BSSY B6, `(.L_x_6760) ;  /* 0x0000019000067945 */ /* 0x000fe60003800000 */
        /* <DEDUP_REMOVED lines=24> */
.L_x_6761:
[----:B------:R-:W-:Y:S05]  /*f050*/  BSYNC B6 ;  /* 0x0000000000067941 */ /* 0x000fea0003800000 */
.L_x_6760:
[----:B------:R-:W2:Y:S01]  /*f060*/  LDL R3, [R1+0x50] ;  /* 0x0000500001037983 */ /* 0x000ea20000100800 */
[----:B------:R-:W-:Y:S01]  /*f070*/  ULDC.U8 UR4, c[0x0][0x410] ;  /* 0x0001040000047ab9 */ /* 0x000fe20000000000 */
[----:B------:R-:W-:Y:S01]  /*f080*/  BSSY B0, `(.L_x_6762) ;  /* 0x00002a3000007945 */ /* 0x000fe20003800000 */
[----:B------:R-:W-:Y:S01]  /*f090*/  ISETP.NE.AND P0, PT, RZ, UR4, PT ;  /* 0x00000004ff007c0c */ /* 0x000fe2000bf05270 */
[----:B--2---:R-:W-:-:S12]  /*f0a0*/  IMAD R0, R3, 0x40, R18 ;  /* 0x0000004003007824 */ /* 0x004fd800078e0212 */
[----:B------:R-:W-:Y:S05]  /*f0b0*/  @!P0 BRA `(.L_x_6763) ;  /* 0x0000001400688947 */ /* 0x000fea0003800000 */
[----:B------:R-:W2:Y:S01]  /*f0c0*/  LDL R20, [R1+0x448] ;  /* 0x0004480001147983 */ /* 0x000ea20000100800 */
[----:B------:R-:W0:Y:S01]  /*f0d0*/  LDC R65, c[0x0][0x448] ;  /* 0x00011200ff417b82 */ /* 0x000e220000000800 */
[----:B------:R-:W-:Y:S01]  /*f0e0*/  ULDC.64 UR4, c[0x0][0x3f8] ;  /* 0x0000fe0000047ab9 */ /* 0x000fe20000000a00 */
[----:B------:R-:W-:Y:S01]  /*f0f0*/  ULDC.64 UR6, c[0x0][0x408] ;  /* 0x0001020000067ab9 */ /* 0x000fe20000000a00 */
[----:B------:R-:W-:Y:S02]  /*f100*/  IMAD.MOV.U32 R27, RZ, RZ, R25 ;  /* 0x000000ffff1b7224 */ /* 0x000fe400078e0019 */
[----:B------:R-:W-:Y:S01]  /*f110*/  IMAD.MOV.U32 R61, RZ, RZ, R63 ;  /* 0x000000ffff3d7224 */ /* 0x000fe200078e003f */
[----:B0-----:R-:W-:-:S13]  /*f120*/  ISETP.NE.AND P0, PT, R65, 0x1, PT ;  /* 0x000000014100780c */ /* 0x001fda0003f05270 */
[----:B------:R-:W0:Y:S08]  /*f130*/  @P0 LDC R4, c[0x0][0x44c] ;  /* 0x00011300ff040b82 */ /* 0x000e300000000800 */
[----:B------:R-:W1:Y:S01]  /*f140*/  @P0 LDC R5, c[0x0][0x450] ;  /* 0x00011400ff050b82 */ /* 0x000e620000000800 */
[----:B--2---:R-:W-:-:S04]  /*f150*/  IMAD R3, R20, 0x20, R0 ;  /* 0x0000002014037824 */ /* 0x004fc800078e0200 */
[----:B0-----:R-:W-:-:S05]  /*f160*/  @P0 IMAD.HI.U32 R4, R3, R4, RZ ;  /* 0x0000000403040227 */ /* 0x001fca00078e00ff */
[----:B-1----:R-:W-:-:S04]  /*f170*/  @P0 SHF.R.U32.HI R3, RZ, R5, R4 ;  /* 0x00000005ff030219 */ /* 0x002fc80000011604 */
        /* <DEDUP_REMOVED lines=17> */
[----:B------:R0:W1:Y:S04]  /*f290*/  SHFL.IDX PT, R7, R64, RZ, 0x1c1f ;  /* 0x001c1fff40077589 */ /* 0x00006800000e0000 */
[----:B------:R0:W2:Y:S04]  /*f2a0*/  SHFL.IDX PT, R6, R10, RZ, 0x1c1f ;  /* 0x001c1fff0a067589 */ /* 0x0000a800000e0000 */
[----:B------:R0:W3:Y:S04]  /*f2b0*/  SHFL.IDX PT, R20, R34, RZ, 0x1c1f ;  /* 0x001c1fff22147589 */ /* 0x0000e800000e0000 */
[----:B------:R0:W4:Y:S02]  /*f2c0*/  SHFL.IDX PT, R8, R3, RZ, 0x1c1f ;  /* 0x001c1fff03087589 */ /* 0x00012400000e0000 */
.L_x_7080:
        /* <DEDUP_REMOVED lines=8> */
[----:B------:R-:W3:Y:S01]  /*f350*/  LDL R11, [R1+0x44c] ;  /* 0x00044c00010b7983 */ /* 0x000ee20000100800 */
[----:B------:R-:W-:Y:S01]  /*f360*/  ULDC UR4, c[0x0][0x3f4] ;  /* 0x0000fd0000047ab9 */ /* 0x000fe20000000800 */
[----:B--2---:R-:W-:Y:S01]  /*f370*/  IMAD.MOV.U32 R4, RZ, RZ, R6 ;  /* 0x000000ffff047224 */ /* 0x004fe200078e0006 */
[----:B------:R-:W-:Y:S01]  /*f380*/  ISETP.GE.AND P2, PT, R22, UR4, PT ;  /* 0x0000000416007c0c */ /* 0x000fe2000bf46270 */
[----:B-1----:R-:W-:Y:S01]  /*f390*/  IMAD.MOV.U32 R5, RZ, RZ, R7 ;  /* 0x000000ffff057224 */ /* 0x002fe200078e0007 */
[----:B------:R-:W-:Y:S02]  /*f3a0*/  ISETP.GE.AND P3, PT, R165, UR4, PT ;  /* 0x00000004a5007c0c */ /* 0x000fe4000bf66270 */
[----:B------:R-:W-:-:S09]  /*f3b0*/  CS2R R60, SRZ ;  /* 0x00000000003c7805 */ /* 0x000fd2000001ff00 */
[----:B------:R-:W-:-:S04]  /*f3c0*/  @!P2 IMAD.WIDE R4, R22, 0x2, R4 ;  /* 0x000000021604a825 */ /* 0x000fc800078e0204 */
[----:B------:R-:W-:Y:S01]  /*f3d0*/  @!P3 IMAD.SHL.U32 R9, R165, 0x2, RZ ;  /* 0x00000002a509b824 */ /* 0x000fe200078e00ff */
[----:B------:R1:W5:Y:S01]  /*f3e0*/  @!P2 LD.E.64 R60, desc[UR36][R4.64] ;  /* 0x00000024043ca980 */ /* 0x000362000c101b00 */
[----:B------:R-:W-:Y:S02]  /*f3f0*/  CS2R R62, SRZ ;  /* 0x00000000003e7805 */ /* 0x000fe4000001ff00 */
[----:B------:R-:W-:Y:S02]  /*f400*/  CS2R R26, SRZ ;  /* 0x00000000001a7805 */ /* 0x000fe4000001ff00 */
[----:B------:R-:W-:Y:S02]  /*f410*/  CS2R R24, SRZ ;  /* 0x0000000000187805 */ /* 0x000fe4000001ff00 */
[-C--:B-1----:R-:W-:Y:S02]  /*f420*/  @!P3 IADD3 R4, P0, R6, R9.reuse, RZ ;  /* 0x000000090604b210 */ /* 0x082fe40007f1e0ff */
[----:B----4-:R-:W-:Y:S01]  /*f430*/  @!P3 IADD3 R6, P1, R8, R9, RZ ;  /* 0x000000090806b210 */ /* 0x010fe20007f3e0ff */
[----:B---3--:R-:W-:-:S02]  /*f440*/  IMAD.MOV.U32 R9, RZ, RZ, R20 ;  /* 0x000000ffff097224 */ /* 0x008fc400078e0014 */
[----:B------:R-:W-:-:S05]  /*f450*/  @!P2 IMAD.WIDE R8, R22, 0x2, R8 ;  /* 0x000000021608a825 */ /* 0x000fca00078e0208 */
[----:B------:R1:W5:Y:S01]  /*f460*/  @!P2 LD.E.64 R62, desc[UR36][R8.64] ;  /* 0x00000024083ea980 */ /* 0x000362000c101b00 */
[----:B------:R-:W-:-:S05]  /*f470*/  @!P3 SHF.L.U64.HI R11, R165, 0x1, R11 ;  /* 0x00000001a50bb819 */ /* 0x000fca000001020b */
[--C-:B------:R-:W-:Y:S02]  /*f480*/  @!P3 IMAD.X R5, R7, 0x1, R11.reuse, P0 ;  /* 0x000000010705b824 */ /* 0x100fe400000e060b */
[----:B------:R-:W-:-:S03]  /*f490*/  @!P3 IMAD.X R7, R20, 0x1, R11, P1 ;  /* 0x000000011407b824 */ /* 0x000fc600008e060b */
[----:B------:R1:W5:Y:S04]  /*f4a0*/  @!P3 LD.E.64 R26, desc[UR36][R4.64] ;  /* 0x00000024041ab980 */ /* 0x000368000c101b00 */
[----:B------:R1:W5:Y:S02]  /*f4b0*/  @!P3 LD.E.64 R24, desc[UR36][R6.64] ;  /* 0x000000240618b980 */ /* 0x000364000c101b00 */
.L_x_6766:
[----:B------:R-:W-:Y:S05]  /*f4c0*/  BSYNC B1 ;  /* 0x0000000000017941 */ /* 0x000fea0003800000 */
.L_x_6765:
[----:B-1---5:R-:W-:Y:S01]  /*f4d0*/  IMAD.MOV.U32 R4, RZ, RZ, R26 ;  /* 0x000000ffff047224 */ /* 0x022fe200078e001a */
[----:B------:R-:W-:Y:S01]  /*f4e0*/  UMOV UR4, 0xffffffff ;  /* 0xffffffff00047882 */ /* 0x000fe20000000000 */
[----:B------:R-:W-:Y:S01]  /*f4f0*/  IMAD.MOV.U32 R5, RZ, RZ, R27 ;  /* 0x000000ffff057224 */ /* 0x000fe200078e001b */
[----:B---3--:R-:W-:Y:S01]  /*f500*/  CS2R R20, SRZ ;  /* 0x0000000000147805 */ /* 0x008fe2000001ff00 */
[----:B--2---:R-:W-:Y:S02]  /*f510*/  IMAD.MOV.U32 R6, RZ, RZ, R60 ;  /* 0x000000ffff067224 */ /* 0x004fe400078e003c */
        /* <DEDUP_REMOVED lines=14> */
[----:B0-----:R-:W0:Y:S04]  /*f600*/  SHFL.IDX PT, R34, R34, 0x1, 0x1c1f ;  /* 0x003c1f0022227f89 */ /* 0x001e2800000e0000 */
[----:B------:R1:W0:Y:S02]  /*f610*/  SHFL.IDX PT, R14, R3, 0x1, 0x1c1f ;  /* 0x003c1f00030e7f89 */ /* 0x00022400000e0000 */
.L_x_7086:
[----:B------:R-:W5:Y:S01]  /*f620*/  LDL R4, [R1+0x1d4] ;  /* 0x0001d40001047983 */ /* 0x000f620000100800 */
[----:B------:R-:W-:Y:S01]  /*f630*/  VIADD R0, R0, 0x20 ;  /* 0x0000002000007836 */ /* 0x000fe20000000000 */
[----:B------:R-:W-:Y:S01]  /*f640*/  BSSY B1, `(.L_x_6768) ;  /* 0x0000022000017945 */ /* 0x000fe20003800000 */
[----:B-1----:R-:W-:Y:S02]  /*f650*/  CS2R R10, SRZ ;  /* 0x00000000000a7805 */ /* 0x002fe4000001ff00 */
[----:B----4-:R-:W-:Y:S02]  /*f660*/  CS2R R8, SRZ ;  /* 0x0000000000087805 */ /* 0x010fe4000001ff00 */
[----:B------:R-:W-:Y:S02]  /*f670*/  CS2R R12, SRZ ;  /* 0x00000000000c7805 */ /* 0x000fe4000001ff00 */
[----:B------:R-:W-:Y:S02]  /*f680*/  ISETP.GE.AND P0, PT, R0, R65, PT ;  /* 0x000000410000720c */ /* 0x000fe40003f06270 */
[----:B-----5:R-:W-:-:S04]  /*f690*/  LEA.HI R3, R4, R4, RZ, 0x1 ;  /* 0x0000000404037211 */ /* 0x020fc800078f08ff */
[----:B------:R-:W-:-:S05]  /*f6a0*/  LOP3.LUT R3, R3, 0xfffffffe, RZ, 0xc0, !PT ;  /* 0xfffffffe03037812 */ /* 0x000fca00078ec0ff */
[----:B------:R-:W-:-:S05]  /*f6b0*/  IMAD.IADD R3, R4, 0x1, -R3 ;  /* 0x0000000104037824 */ /* 0x000fca00078e0a03 */
[----:B------:R-:W-:Y:S01]  /*f6c0*/  SHF.L.U32 R3, R3, 0x1f, RZ ;  /* 0x0000001f03037819 */ /* 0x000fe200000006ff */
[----:B------:R-:W-:Y:S06]  /*f6d0*/  @P0 BRA `(.L_x_6769) ;  /* 0x0000000000600947 */ /* 0x000fec0003800000 */
[----:B------:R-:W4:Y:S01]  /*f6e0*/  LDL R15, [R1+0x44c] ;  /* 0x00044c00010f7983 */ /* 0x000f220000100800 */
[----:B------:R-:W-:Y:S01]  /*f6f0*/  ULDC UR4, c[0x0][0x3f4] ;  /* 0x0000fd0000047ab9 */ /* 0x000fe20000000800 */
[----:B---3--:R-:W-:Y:S01]  /*f700*/  IMAD.MOV.U32 R4, RZ, RZ, R6 ;  /* 0x000000ffff047224 */ /* 0x008fe200078e0006 */
[----:B------:R-:W-:Y:S01]  /*f710*/  ISETP.GE.AND P2, PT, R22, UR4, PT ;  /* 0x0000000416007c0c */ /* 0x000fe2000bf46270 */
[----:B--2---:R-:W-:Y:S01]  /*f720*/  IMAD.MOV.U32 R5, RZ, RZ, R7 ;  /* 0x000000ffff057224 */ /* 0x004fe200078e0007 */
[----:B------:R-:W-:Y:S02]  /*f730*/  ISETP.GE.AND P3, PT, R165, UR4, PT ;  /* 0x00000004a5007c0c */ /* 0x000fe4000bf66270 */
[----:B------:R-:W-:Y:S01]  /*f740*/  CS2R R10, SRZ ;  /* 0x00000000000a7805 */ /* 0x000fe2000001ff00 */
[----:B0-----:R-:W-:-:S08]  /*f750*/  IMAD.MOV.U32 R8, RZ, RZ, R14 ;  /* 0x000000ffff087224 */ /* 0x001fd000078e000e */
[----:B------:R-:W-:-:S04]  /*f760*/  @!P2 IMAD.WIDE R4, R22, 0x2, R4 ;  /* 0x000000021604a825 */ /* 0x000fc800078e0204 */
[C---:B------:R-:W-:Y:S01]  /*f770*/  @!P3 IMAD.SHL.U32 R9, R165.reuse, 0x2, RZ ;  /* 0x00000002a509b824 */ /* 0x040fe200078e00ff */
[----:B------:R0:W5:Y:S01]  /*f780*/  @!P2 LD.E.64 R10, desc[UR36][R4.64] ;  /* 0x00000024040aa980 */ /* 0x000162000c101b00 */
[----:B------:R-:W-:Y:S02]  /*f790*/  CS2R R12, SRZ ;  /* 0x00000000000c7805 */ /* 0x000fe4000001ff00 */
[----:B------:R-:W-:Y:S02]  /*f7a0*/  CS2R R20, SRZ ;  /* 0x0000000000147805 */ /* 0x000fe4000001ff00 */
[-C--:B0-----:R-:W-:Y:S02]  /*f7b0*/  @!P3 IADD3 R4, P0, R6, R9.reuse, RZ ;  /* 0x000000090604b210 */ /* 0x081fe40007f1e0ff */
[----:B------:R-:W-:Y:S01]  /*f7c0*/  @!P3 IADD3 R6, P1, R14, R9, RZ ;  /* 0x000000090e06b210 */ /* 0x000fe20007f3e0ff */
[----:B------:R-:W-:Y:S01]  /*f7d0*/  IMAD.MOV.U32 R9, RZ, RZ, R34 ;  /* 0x000000ffff097224 */ /* 0x000fe200078e0022 */
[----:B----4-:R-:W-:Y:S01]  /*f7e0*/  @!P3 SHF.L.U64.HI R0, R165, 0x1, R15 ;  /* 0x00000001a500b819 */ /* 0x010fe2000001020f */
[----:B------:R-:W-:Y:S01]  /*f7f0*/  @!P2 IMAD.WIDE R14, R22, 0x2, R8 ;  /* 0x00000002160ea825 */ /* 0x000fe200078e0208 */
[----:B------:R-:W-:-:S03]  /*f800*/  CS2R R8, SRZ ;  /* 0x0000000000087805 */ /* 0x000fc6000001ff00 */
[--C-:B------:R-:W-:Y:S01]  /*f810*/  @!P3 IMAD.X R5, R7, 0x1, R0.reuse, P0 ;  /* 0x000000010705b824 */ /* 0x100fe200000e0600 */
[----:B------:R1:W5:Y:S01]  /*f820*/  @!P2 LD.E.64 R12, desc[UR36][R14.64] ;  /* 0x000000240e0ca980 */ /* 0x000362000c101b00 */
[----:B------:R-:W-:-:S03]  /*f830*/  @!P3 IMAD.X R7, R34, 0x1, R0, P1 ;  /* 0x000000012207b824 */ /* 0x000fc600008e0600 */
[----:B------:R1:W5:Y:S04]  /*f840*/  @!P3 LD.E.64 R20, desc[UR36][R4.64] ;  /* 0x000000240414b980 */ /* 0x000368000c101b00 */
[----:B------:R1:W5:Y:S02]  /*f850*/  @!P3 LD.E.64 R8, desc[UR36][R6.64] ;  /* 0x000000240608b980 */ /* 0x000364000c101b00 */
.L_x_6769:
[----:B------:R-:W-:Y:S05]  /*f860*/  BSYNC B1 ;  /* 0x0000000000017941 */ /* 0x000fea0003800000 */
.L_x_6768:
[----:B------:R-:W4:Y:S01]  /*f870*/  SYNCS.PHASECHK.TRANS64.TRYWAIT P0, [R2+URZ+0x38800], R3 ;  /* 0x03880003020075a7 */ /* 0x000f22000800017f */
[----:B------:R-:W-:Y:S04]  /*f880*/  BSSY B1, `(.L_x_6770) ;  /* 0x0000002000017945 */ /* 0x000fe80003800000 */
[----:B----4-:R-:W-:Y:S05]  /*f890*/  @!P0 BRA `(.L_x_6771) ;  /* 0x000002a000708947 */ /* 0x010fea0003800000 */
.L_x_7087:
[----:B------:R-:W-:Y:S05]  /*f8a0*/  BSYNC B1 ;  /* 0x0000000000017941 */ /* 0x000fea0003800000 */
.L_x_6770:
[----:B-1-3--:R-:W3:Y:S01]  /*f8b0*/  LDL R6, [R1+0x50] ;  /* 0x0000500001067983 */ /* 0x00aee20000100800 */
[C---:B------:R-:W-:Y:S01]  /*f8c0*/  IMAD.SHL.U32 R0, R159.reuse, 0x40, RZ ;  /* 0x000000409f007824 */ /* 0x040fe200078e00ff */
[----:B------:R-:W-:Y:S01]  /*f8d0*/  LOP3.LUT P1, RZ, R159, 0x4, RZ, 0xc0, !PT ;  /* 0x000000049fff7812 */ /* 0x000fe2000782c0ff */
[----:B-----5:R-:W-:Y:S01]  /*f8e0*/  IMAD.MOV.U32 R4, RZ, RZ, R21 ;  /* 0x000000ffff047224 */ /* 0x020fe200078e0015 */
[----:B------:R-:W-:Y:S01]  /*f8f0*/  BSSY B1, `(.L_x_6772) ;  /* 0x0000077000017945 */ /* 0x000fe20003800000 */
[----:B------:R-:W-:Y:S01]  /*f900*/  IMAD.MOV.U32 R5, RZ, RZ, R8 ;  /* 0x000000ffff057224 */ /* 0x000fe200078e0008 */
[----:B----4-:R-:W-:-:S04]  /*f910*/  LOP3.LUT R3, R0, 0x1c0, RZ, 0xc0, !PT ;  /* 0x000001c000037812 */ /* 0x010fc800078ec0ff */
[----:B------:R-:W-:Y:S02]  /*f920*/  LOP3.LUT R0, R3, 0x18, R16, 0xf8, !PT ;  /* 0x0000001803007812 */ /* 0x000fe400078ef810 */
[----:B------:R-:W-:Y:S02]  /*f930*/  SHF.R.U32.HI R3, RZ, 0x3, R3 ;  /* 0x00000003ff037819 */ /* 0x000fe40000011603 */
[----:B0-----:R-:W-:Y:S01]  /*f940*/  PRMT R14, R5, 0x7610, R14 ;  /* 0x00007610050e7816 */ /* 0x001fe2000000000e */
[----:B------:R-:W-:Y:S01]  /*f950*/  IMAD.MOV.U32 R5, RZ, RZ, R12 ;  /* 0x000000ffff057224 */ /* 0x000fe200078e000c */
[----:B------:R-:W-:-:S05]  /*f960*/  LOP3.LUT R0, R0, R3, RZ, 0x3c, !PT ;  /* 0x0000000300007212 */ /* 0x000fca00078e3cff */
[----:B------:R-:W-:Y:S02]  /*f970*/  IMAD R3, R167, 0x200, R0 ;  /* 0x00000200a7037824 */ /* 0x000fe400078e0200 */
[----:B------:R-:W-:Y:S02]  /*f980*/  IMAD.MOV.U32 R0, RZ, RZ, R20 ;  /* 0x000000ffff007224 */ /* 0x000fe400078e0014 */
[----:B------:R-:W-:Y:S02]  /*f990*/  IMAD R2, R3, 0x2, R2 ;  /* 0x0000000203027824 */ /* 0x000fe400078e0202 */
[----:B------:R-:W-:Y:S01]  /*f9a0*/  IMAD.MOV.U32 R3, RZ, RZ, R10 ;  /* 0x000000ffff037224 */ /* 0x000fe200078e000a */
[----:B------:R-:W-:Y:S01]  /*f9b0*/  PRMT R0, R0, 0x5410, R4 ;  /* 0x0000541000007816 */ /* 0x000fe20000000004 */
[----:B------:R-:W-:Y:S02]  /*f9c0*/  IMAD.MOV.U32 R4, RZ, RZ, R11 ;  /* 0x000000ffff047224 */ /* 0x000fe400078e000b */
[C---:B--2---:R-:W-:Y:S01]  /*f9d0*/  VIADD R7, R2.reuse, 0x20400 ;  /* 0x0002040002077836 */ /* 0x044fe20000000000 */
[----:B------:R-:W-:Y:S01]  /*f9e0*/  PRMT R64, R3, 0x7610, R64 ;  /* 0x0000761003407816 */ /* 0x000fe20000000040 */
[----:B------:R-:W-:Y:S01]  /*f9f0*/  VIADD R3, R2, 0x20440 ;  /* 0x0002044002037836 */ /* 0x000fe20000000000 */
[----:B------:R-:W-:Y:S01]  /*fa00*/  PRMT R34, R4, 0x7610, R34 ;  /* 0x0000761004227816 */ /* 0x000fe20000000022 */
[----:B------:R-:W-:Y:S01]  /*fa10*/  IMAD.MOV.U32 R4, RZ, RZ, R9 ;  /* 0x000000ffff047224 */ /* 0x000fe200078e0009 */
[----:B------:R-:W-:Y:S01]  /*fa20*/  PRMT R64, R64, 0x5410, R5 ;  /* 0x0000541040407816 */ /* 0x000fe20000000005 */
[----:B------:R-:W-:-:S03]  /*fa30*/  @P1 VIADD R3, R7, 0xffffffc0 ;  /* 0xffffffc007031836 */ /* 0x000fc60000000000 */
[----:B------:R-:W-:Y:S01]  /*fa40*/  PRMT R14, R14, 0x5410, R4 ;  /* 0x000054100e0e7816 */ /* 0x000fe20000000004 */
[----:B---3--:R-:W-:-:S05]  /*fa50*/  IMAD R6, R6, -0x40, R65 ;  /* 0xffffffc006067824 */ /* 0x008fca00078e0241 */
[----:B------:R-:W-:Y:S01]  /*fa60*/  VIMNMX R15, R6, 0x40, PT ;  /* 0x00000040060f7848 */ /* 0x000fe20003fe0100 */
[----:B------:R-:W-:-:S03]  /*fa70*/  IMAD.MOV.U32 R6, RZ, RZ, R13 ;  /* 0x000000ffff067224 */ /* 0x000fc600078e000d */
[----:B------:R-:W-:Y:S02]  /*fa80*/  ISETP.GE.AND P0, PT, R18, R15, PT ;  /* 0x0000000f1200720c */ /* 0x000fe40003f06270 */
[----:B------:R-:W-:-:S11]  /*fa90*/  PRMT R34, R34, 0x5410, R6 ;  /* 0x0000541022227816 */ /* 0x000fd60000000006 */
[----:B------:R-:W-:Y:S05]  /*faa0*/  @P0 BRA `(.L_x_6773) ;  /* 0x00000004006c0947 */ /* 0x000fea0003800000 */
[----:B------:R-:W0:Y:S01]  /*fab0*/  LDC R4, c[0x0][0x3f4] ;  /* 0x0000fd00ff047b82 */ /* 0x000e220000000800 */
[----:B------:R-:W-:Y:S01]  /*fac0*/  BSSY B2, `(.L_x_6774) ;  /* 0x000002e000027945 */ /* 0x000fe20003800000 */
[-C--:B0-----:R-:W-:Y:S02]  /*fad0*/  ISETP.GE.AND P0, PT, R22, R4.reuse, PT ;  /* 0x000000041600720c */ /* 0x081fe40003f06270 */
[----:B------:R-:W-:-:S11]  /*fae0*/  ISETP.GE.AND P1, PT, R165, R4, PT ;  /* 0x00000004a500720c */ /* 0x000fd60003f26270 */
[----:B------:R-:W-:Y:S05]  /*faf0*/  @P0 BRA `(.L_x_6775) ;  /* 0x0000000000a80947 */ /* 0x000fea0003800000 */
[----:B------:R-:W0:Y:S01]  /*fb00*/  LDS.128 R4, [R2+0x20400] ;  /* 0x0204000002047984 */ /* 0x000e220000000c00 */
[----:B------:R-:W-:Y:S01]  /*fb10*/  SHF.R.U32.HI R76, RZ, 0x10, R63 ;  /* 0x00000010ff4c7819 */ /* 0x000fe2000001163f */
[----:B------:R-:W-:Y:S01]  /*fb20*/  HADD2.F32 R72, -RZ, R72.H0_H0 ;  /* 0x20000048ff487230 */ /* 0x000fe20000004100 */
[----:B------:R-:W-:Y:S01]  /*fb30*/  SHF.R.U32.HI R74, RZ, 0x10, R61 ;  /* 0x00000010ff4a7819 */ /* 0x000fe2000001163d */
[----:B------:R-:W-:Y:S01]  /*fb40*/  HADD2.F32 R73, -RZ, R73.H0_H0 ;  /* 0x20000049ff497230 */ /* 0x000fe20000004100 */
[----:B------:R-:W-:Y:S01]  /*fb50*/  SHF.R.U64 R77, R62, 0x10, R63 ;  /* 0x000000103e4d7819 */ /* 0x000fe2000000123f */
[----:B------:R-:W-:Y:S01]  /*fb60*/  HADD2.F32 R76, -RZ, R76.H0_H0 ;  /* 0x2000004cff4c7230 */ /* 0x000fe20000004100 */
[----:B------:R-:W-:Y:S01]  /*fb70*/  SHF.R.U64 R60, R60, 0x10, R61 ;  /* 0x000000103c3c7819 */ /* 0x000fe2000000123d */
[----:B------:R-:W-:-:S04]  /*fb80*/  HADD2.F32 R74, -RZ, R74.H0_H0 ;  /* 0x2000004aff4a7230 */ /* 0x000fc80000004100 */
        /* <DEDUP_REMOVED lines=16> */
[----:B------:R-:W-:-:S02]  /*fc90*/  HADD2.F32 R63, -RZ, R71.H1_H1 ;  /* 0x30000047ff3f7230 */ /* 0x000fc40000004100 */
[----:B------:R-:W-:Y:S01]  /*fca0*/  FFMA.FTZ R73, R7, R73, R74 ;  /* 0x0000004907497223 */ /* 0x000fe2000001004a */
[----:B------:R-:W-:Y:S02]  /*fcb0*/  HADD2.F32 R4, -RZ, R77.H0_H0 ;  /* 0x2000004dff047230 */ /* 0x000fe40000004100 */
[C---:B------:R-:W-:Y:S01]  /*fcc0*/  FMUL.FTZ R65, R5.reuse, R60 ;  /* 0x0000003c05417220 */ /* 0x040fe20000410000 */
[----:B------:R-:W-:Y:S02]  /*fcd0*/  HADD2.F32 R71, -RZ, R71.H0_H0 ;  /* 0x20000047ff477230 */ /* 0x000fe40000004100 */
[C---:B------:R-:W-:Y:S01]  /*fce0*/  FMUL.FTZ R72, R62.reuse, R63 ;  /* 0x0000003f3e487220 */ /* 0x040fe20000410000 */
[----:B------:R-:W-:Y:S02]  /*fcf0*/  FMUL.FTZ R7, R5, R4 ;  /* 0x0000000405077220 */ /* 0x000fe40000410000 */
[-C--:B------:R-:W-:Y:S01]  /*fd00*/  FMUL.FTZ R62, R62, R71.reuse ;  /* 0x000000473e3e7220 */ /* 0x080fe20000410000 */
[C---:B------:R-:W-:Y:S01]  /*fd10*/  FFMA.FTZ R72, R61.reuse, R71, -R72 ;  /* 0x000000473d487223 */ /* 0x040fe20000010848 */
[C---:B------:R-:W-:Y:S01]  /*fd20*/  FFMA.FTZ R5, R6.reuse, R60, -R7 ;  /* 0x0000003c06057223 */ /* 0x040fe20000010807 */
[----:B------:R-:W-:Y:S01]  /*fd30*/  FFMA.FTZ R60, R6, R4, R65 ;  /* 0x00000004063c7223 */ /* 0x000fe20000010041 */
[----:B------:R-:W-:Y:S01]  /*fd40*/  FFMA.FTZ R61, R61, R63, R62 ;  /* 0x0000003f3d3d7223 */ /* 0x000fe2000001003e */
[----:B------:R-:W-:-:S02]  /*fd50*/  F2FP.F16.F32.PACK_AB R7, R75, R80 ;  /* 0x000000504b07723e */ /* 0x000fc400000000ff */
[----:B------:R-:W-:Y:S02]  /*fd60*/  F2FP.F16.F32.PACK_AB R4, R73, R78 ;  /* 0x0000004e4904723e */ /* 0x000fe400000000ff */
[----:B------:R-:W-:Y:S02]  /*fd70*/  F2FP.F16.F32.PACK_AB R6, R61, R72 ;  /* 0x000000483d06723e */ /* 0x000fe400000000ff */
[----:B------:R-:W-:-:S05]  /*fd80*/  F2FP.F16.F32.PACK_AB R5, R60, R5 ;  /* 0x000000053c05723e */ /* 0x000fca00000000ff */
[----:B------:R0:W-:Y:S02]  /*fd90*/  STS.128 [R2+0x20400], R4 ;  /* 0x0204000402007388 */ /* 0x0001e40000000c00 */
.L_x_6775:
[----:B------:R-:W-:Y:S05]  /*fda0*/  BSYNC B2 ;  /* 0x0000000000027941 */ /* 0x000fea0003800000 */
.L_x_6774:
[----:B------:R-:W-:Y:S05]  /*fdb0*/  @P1 BRA `(.L_x_6773) ;  /* 0x0000000000a81947 */ /* 0x000fea0003800000 */
[----:B0-----:R-:W0:Y:S01]  /*fdc0*/  LDS.128 R4, [R3] ;  /* 0x0000000003047984 */ /* 0x001e220000000c00 */
        /* <DEDUP_REMOVED lines=41> */
.L_x_6773:
[----:B------:R-:W-:Y:S05]  /*10060*/  BSYNC B1 ;  /* 0x0000000000017941 */ /* 0x000fea0003800000 */
.L_x_6772:
[----:B01----:R-:W-:-:S05]  /*10070*/  VIADD R4, R18, 0x20 ;  /* 0x0000002012047836 */ /* 0x003fca0000000000 */
[----:B------:R-:W-:-:S13]  /*10080*/  ISETP.GE.AND P0, PT, R4, R15, PT ;  /* 0x0000000f0400720c */ /* 0x000fda0003f06270 */
        /* <DEDUP_REMOVED lines=8> */
[--C-:B------:R-:W-:Y:S01]  /*10110*/  HADD2.F32 R15, -RZ, R64.reuse.H0_H0 ;  /* 0x20000040ff0f7230 */ /* 0x100fe20000004100 */
[----:B------:R-:W-:Y:S01]  /*10120*/  SHF.R.U32.HI R24, RZ, 0x10, R11 ;  /* 0x00000010ff187819 */ /* 0x000fe2000001160b */
[----:B------:R-:W-:Y:S01]  /*10130*/  HADD2.F32 R64, -RZ, R64.H1_H1 ;  /* 0x30000040ff407230 */ /* 0x000fe20000004100 */
[----:B------:R-:W-:Y:S01]  /*10140*/  SHF.R.U64 R61, R12, 0x10, R13 ;  /* 0x000000100c3d7819 */ /* 0x000fe2000000120d */
[----:B------:R-:W-:Y:S01]  /*10150*/  HADD2.F32 R25, -RZ, R25.H0_H0 ;  /* 0x20000019ff197230 */ /* 0x000fe20000004100 */
[----:B------:R-:W-:Y:S01]  /*10160*/  SHF.R.U64 R62, R10, 0x10, R11 ;  /* 0x000000100a3e7819 */ /* 0x000fe2000000120b */
[----:B------:R-:W-:Y:S02]  /*10170*/  HADD2.F32 R24, -RZ, R24.H0_H0 ;  /* 0x20000018ff187230 */ /* 0x000fe40000004100 */
[----:B0-----:R-:W-:-:S02]  /*10180*/  HADD2.F32 R13, -RZ, R7.H1_H1 ;  /* 0x30000007ff0d7230 */ /* 0x001fc40000004100 */
[----:B------:R-:W-:Y:S02]  /*10190*/  HADD2.F32 R12, -RZ, R7.H0_H0 ;  /* 0x20000007ff0c7230 */ /* 0x000fe40000004100 */
[--C-:B------:R-:W-:Y:S02]  /*101a0*/  HADD2.F32 R7, -RZ, R4.reuse.H0_H0 ;  /* 0x20000004ff077230 */ /* 0x100fe40000004100 */
[C---:B------:R-:W-:Y:S01]  /*101b0*/  FMUL.FTZ R27, R13.reuse, R25 ;  /* 0x000000190d1b7220 */ /* 0x040fe20000410000 */
[----:B------:R-:W-:Y:S02]  /*101c0*/  HADD2.F32 R4, -RZ, R4.H1_H1 ;  /* 0x30000004ff047230 */ /* 0x000fe40000004100 */
[-C--:B------:R-:W-:Y:S01]  /*101d0*/  FMUL.FTZ R60, R13, R24.reuse ;  /* 0x000000180d3c7220 */ /* 0x080fe20000410000 */
[--C-:B------:R-:W-:Y:S02]  /*101e0*/  HADD2.F32 R10, -RZ, R6.reuse.H0_H0 ;  /* 0x20000006ff0a7230 */ /* 0x100fe40000004100 */
[----:B------:R-:W-:Y:S01]  /*101f0*/  FFMA.FTZ R27, R12, R24, -R27 ;  /* 0x000000180c1b7223 */ /* 0x000fe2000001081b */
[----:B------:R-:W-:-:S02]  /*10200*/  HADD2.F32 R11, -RZ, R6.H1_H1 ;  /* 0x30000006ff0b7230 */ /* 0x000fc40000004100 */
[----:B------:R-:W-:Y:S01]  /*10210*/  FMUL.FTZ R26, R4, R64 ;  /* 0x00000040041a7220 */ /* 0x000fe20000410000 */
[--C-:B------:R-:W-:Y:S02]  /*10220*/  HADD2.F32 R13, -RZ, R34.reuse.H1_H1 ;  /* 0x30000022ff0d7230 */ /* 0x100fe40000004100 */
[----:B------:R-:W-:Y:S01]  /*10230*/  FFMA.FTZ R60, R12, R25, R60 ;  /* 0x000000190c3c7223 */ /* 0x000fe2000001003c */
[--C-:B------:R-:W-:Y:S02]  /*10240*/  HADD2.F32 R6, -RZ, R5.reuse.H0_H0 ;  /* 0x20000005ff067230 */ /* 0x100fe40000004100 */
[-C--:B------:R-:W-:Y:S01]  /*10250*/  FMUL.FTZ R24, R4, R15.reuse ;  /* 0x0000000f04187220 */ /* 0x080fe20000410000 */
[----:B------:R-:W-:Y:S02]  /*10260*/  HADD2.F32 R34, -RZ, R34.H0_H0 ;  /* 0x20000022ff227230 */ /* 0x000fe40000004100 */
[----:B------:R-:W-:Y:S01]  /*10270*/  FFMA.FTZ R26, R7, R15, -R26 ;  /* 0x0000000f071a7223 */ /* 0x000fe2000001081a */
[----:B------:R-:W-:-:S02]  /*10280*/  HADD2.F32 R5, -RZ, R5.H1_H1 ;  /* 0x30000005ff057230 */ /* 0x000fc40000004100 */
[----:B------:R-:W-:Y:S01]  /*10290*/  FFMA.FTZ R15, R7, R64, R24 ;  /* 0x00000040070f7223 */ /* 0x000fe20000010018 */
[----:B------:R-:W-:Y:S02]  /*102a0*/  HADD2.F32 R12, -RZ, R61.H0_H0 ;  /* 0x2000003dff0c7230 */ /* 0x000fe40000004100 */
[CC--:B------:R-:W-:Y:S01]  /*102b0*/  FMUL.FTZ R25, R11.reuse, R13.reuse ;  /* 0x0000000d0b197220 */ /* 0x0c0fe20000410000 */
[----:B------:R-:W-:Y:S02]  /*102c0*/  HADD2.F32 R4, -RZ, R62.H0_H0 ;  /* 0x2000003eff047230 */ /* 0x000fe40000004100 */
[----:B------:R-:W-:Y:S01]  /*102d0*/  FMUL.FTZ R24, R11, R34 ;  /* 0x000000220b187220 */ /* 0x000fe20000410000 */
        /* <DEDUP_REMOVED lines=11> */
.L_x_6778:
[----:B------:R-:W-:Y:S05]  /*10390*/  BSYNC B1 ;  /* 0x0000000000017941 */ /* 0x000fea0003800000 */
.L_x_6777:
[----:B------:R-:W-:Y:S05]  /*103a0*/  @P1 BRA `(.L_x_6776) ;  /* 0x0000001400c01947 */ /* 0x000fea0003800000 */
[----:B0-----:R-:W0:Y:S01]  /*103b0*/  LDS.128 R4, [R3+0x1000] ;  /* 0x0010000003047984 */ /* 0x001e220000000c00 */
[----:B------:R-:W-:Y:S01]  /*103c0*/  SHF.R.U32.HI R15, RZ, 0x10, R9 ;  /* 0x00000010ff0f7819 */ /* 0x000fe20000011609 */
[----:B------:R-:W-:Y:S01]  /*103d0*/  HADD2.F32 R11, -RZ, R0.H0_H0 ;  /* 0x20000000ff0b7230 */ /* 0x000fe20000004100 */
[--C-:B------:R-:W-:Y:S01]  /*103e0*/  SHF.R.U32.HI R12, RZ, 0x10, R21.reuse ;  /* 0x00000010ff0c7819 */ /* 0x100fe20000011615 */
[----:B------:R-:W-:Y:S01]  /*103f0*/  HADD2.F32 R13, -RZ, R14.H0_H0 ;  /* 0x2000000eff0d7230 */ /* 0x000fe20000004100 */
[----:B------:R-:W-:Y:S01]  /*10400*/  SHF.R.U64 R26, R20, 0x10, R21 ;  /* 0x00000010141a7819 */ /* 0x000fe20000001215 */
[----:B------:R-:W-:Y:S01]  /*10410*/  HADD2.F32 R15, -RZ, R15.H0_H0 ;  /* 0x2000000fff0f7230 */ /* 0x000fe20000004100 */
[----:B------:R-:W-:Y:S01]  /*10420*/  SHF.R.U64 R24, R8, 0x10, R9 ;  /* 0x0000001008187819 */ /* 0x000fe20000001209 */
[----:B------:R-:W-:Y:S02]  /*10430*/  HADD2.F32 R12, -RZ, R12.H0_H0 ;  /* 0x2000000cff0c7230 */ /* 0x000fe40000004100 */
[----:B------:R-:W-:-:S02]  /*10440*/  HADD2.F32 R14, -RZ, R14.H1_H1 ;  /* 0x3000000eff0e7230 */ /* 0x000fc40000004100 */
        /* <DEDUP_REMOVED lines=9> */
[----:B------:R-:W-:Y:S01]  /*104e0*/  FFMA.FTZ R25, R9, R15, R10 ;  /* 0x0000000f09197223 */ /* 0x000fe2000001000a */
[C---:B------:R-:W-:Y:S01]  /*104f0*/  FMUL.FTZ R21, R4.reuse, R13 ;  /* 0x0000000d04157220 */ /* 0x040fe20000410000 */
[-C--:B------:R-:W-:Y:S01]  /*10500*/  FMUL.FTZ R15, R4, R11.reuse ;  /* 0x0000000b040f7220 */ /* 0x080fe20000410000 */
[--C-:B------:R-:W-:Y:S02]  /*10510*/  HADD2.F32 R6, -RZ, R5.reuse.H0_H0 ;  /* 0x20000005ff067230 */ /* 0x100fe40000004100 */
[----:B------:R-:W-:Y:S01]  /*10520*/  FMUL.FTZ R10, R8, R14 ;  /* 0x0000000e080a7220 */ /* 0x000fe20000410000 */
[----:B------:R-:W-:Y:S02]  /*10530*/  HADD2.F32 R4, -RZ, R0.H1_H1 ;  /* 0x30000000ff047230 */ /* 0x000fe40000004100 */
[----:B------:R-:W-:Y:S01]  /*10540*/  FFMA.FTZ R21, R2, R11, -R21 ;  /* 0x0000000b02157223 */ /* 0x000fe20000010815 */
[----:B------:R-:W-:-:S02]  /*10550*/  HADD2.F32 R5, -RZ, R5.H1_H1 ;  /* 0x30000005ff057230 */ /* 0x000fc40000004100 */
[----:B------:R-:W-:Y:S01]  /*10560*/  FFMA.FTZ R2, R2, R13, R15 ;  /* 0x0000000d02027223 */ /* 0x000fe2000001000f */
[----:B------:R-:W-:Y:S02]  /*10570*/  HADD2.F32 R9, -RZ, R24.H0_H0 ;  /* 0x20000018ff097230 */ /* 0x000fe40000004100 */
[-C--:B------:R-:W-:Y:S01]  /*10580*/  FMUL.FTZ R13, R8, R4.reuse ;  /* 0x00000004080d7220 */ /* 0x080fe20000410000 */
[----:B------:R-:W-:Y:S02]  /*10590*/  HADD2.F32 R0, -RZ, R26.H0_H0 ;  /* 0x2000001aff007230 */ /* 0x000fe40000004100 */
[----:B------:R-:W-:Y:S01]  /*105a0*/  FFMA.FTZ R10, R7, R4, -R10 ;  /* 0x00000004070a7223 */ /* 0x000fe2000001080a */
[----:B------:R-:W-:Y:S01]  /*105b0*/  F2FP.F16.F32.PACK_AB R4, R2, R21 ;  /* 0x000000150204723e */ /* 0x000fe200000000ff */
[----:B------:R-:W-:Y:S01]  /*105c0*/  FMUL.FTZ R11, R5, R9 ;  /* 0x00000009050b7220 */ /* 0x000fe20000410000 */
[----:B------:R-:W-:Y:S01]  /*105d0*/  FFMA.FTZ R13, R7, R14, R13 ;  /* 0x0000000e070d7223 */ /* 0x000fe2000001000d */
[----:B------:R-:W-:Y:S01]  /*105e0*/  FMUL.FTZ R8, R5, R0 ;  /* 0x0000000005087220 */ /* 0x000fe20000410000 */
[----:B------:R-:W-:Y:S01]  /*105f0*/  F2FP.F16.F32.PACK_AB R7, R25, R20 ;  /* 0x000000141907723e */ /* 0x000fe200000000ff */
[----:B------:R-:W-:-:S02]  /*10600*/  FFMA.FTZ R5, R6, R0, -R11 ;  /* 0x0000000006057223 */ /* 0x000fc4000001080b */
[----:B------:R-:W-:Y:S01]  /*10610*/  FFMA.FTZ R8, R6, R9, R8 ;  /* 0x0000000906087223 */ /* 0x000fe20000010008 */
[----:B------:R-:W-:-:S04]  /*10620*/  F2FP.F16.F32.PACK_AB R6, R13, R10 ;  /* 0x0000000a0d06723e */ /* 0x000fc800000000ff */
[----:B------:R-:W-:-:S05]  /*10630*/  F2FP.F16.F32.PACK_AB R5, R8, R5 ;  /* 0x000000050805723e */ /* 0x000fca00000000ff */
[----:B------:R2:W-:Y:S01]  /*10640*/  STS.128 [R3+0x1000], R4 ;  /* 0x0010000403007388 */ /* 0x0005e20000000c00 */
[----:B------:R-:W-:Y:S05]  /*10650*/  BRA `(.L_x_6776) ;  /* 0x0000001400147947 */ /* 0x000fea0003800000 */
.L_x_6763:
        /* <DEDUP_REMOVED lines=29> */
[----:B------:R-:W0:Y:S01]  /*10830*/  LDC R71, c[0x0][0x3f4] ;  /* 0x0000fd00ff477b82 */ /* 0x000e220000000800 */
[----:B------:R-:W1:Y:S01]  /*10840*/  SHFL.IDX PT, R5, R34, RZ, 0x1c1f ;  /* 0x001c1fff22057589 */ /* 0x000e6200000e0000 */
[----:B------:R-:W-:-:S03]  /*10850*/  IMAD R3, R24, R7, RZ ;  /* 0x0000000718037224 */ /* 0x000fc600078e02ff */
[----:B------:R-:W2:Y:S04]  /*10860*/  SHFL.IDX PT, R4, R27, RZ, 0x1c1f ;  /* 0x001c1fff1b047589 */ /* 0x000ea800000e0000 */
[----:B------:R-:W3:Y:S04]  /*10870*/  SHFL.IDX PT, R14, R69, RZ, 0x1c1f ;  /* 0x001c1fff450e7589 */ /* 0x000ee800000e0000 */
[----:B------:R-:W4:Y:S01]  /*10880*/  SHFL.IDX PT, R8, R25, RZ, 0x1c1f ;  /* 0x001c1fff19087589 */ /* 0x000f2200000e0000 */
[----:B0-----:R-:W-:-:S04]  /*10890*/  ISETP.GE.AND P0, PT, R16, R71, PT ;  /* 0x000000471000720c */ /* 0x001fc80003f06270 */
[----:B------:R-:W-:-:S13]  /*108a0*/  ISETP.GE.OR P1, PT, R0, R3, P0 ;  /* 0x000000030000720c */ /* 0x000fda0000726670 */
[C---:B------:R-:W-:Y:S01]  /*108b0*/  @!P1 IMAD.SHL.U32 R9, R16.reuse, 0x2, RZ ;  /* 0x0000000210099824 */ /* 0x040fe200078e00ff */
[----:B------:R-:W-:-:S04]  /*108c0*/  @!P1 SHF.L.U64.HI R21, R16, 0x1, R17 ;  /* 0x0000000110159819 */ /* 0x000fc80000010211 */
[----:B-1----:R-:W-:-:S05]  /*108d0*/  @!P1 IADD3 R6, P2, R5, R9, RZ ;  /* 0x0000000905069210 */ /* 0x002fca0007f5e0ff */
[----:B--2---:R-:W-:Y:S02]  /*108e0*/  @!P1 IMAD.X R5, R4, 0x1, R21, P2 ;  /* 0x0000000104059824 */ /* 0x004fe400010e0615 */
[----:B------:R-:W-:Y:S01]  /*108f0*/  @!P1 IMAD.MOV.U32 R4, RZ, RZ, R6 ;  /* 0x000000ffff049224 */ /* 0x000fe200078e0006 */
[----:B---3--:R-:W-:-:S05]  /*10900*/  @!P1 IADD3 R14, P2, R14, R9, RZ ;  /* 0x000000090e0e9210 */ /* 0x008fca0007f5e0ff */
[----:B------:R-:W2:Y:S01]  /*10910*/  @!P1 LD.E.128 R4, desc[UR36][R4.64] ;  /* 0x0000002404049980 */ /* 0x000ea2000c101d00 */
[----:B----4-:R-:W-:Y:S02]  /*10920*/  @!P1 IMAD.X R9, R8, 0x1, R21, P2 ;  /* 0x0000000108099824 */ /* 0x010fe400010e0615 */
[----:B------:R-:W-:-:S06]  /*10930*/  @!P1 IMAD.MOV.U32 R8, RZ, RZ, R14 ;  /* 0x000000ffff089224 */ /* 0x000fcc00078e000e */
[----:B------:R-:W3:Y:S01]  /*10940*/  @!P1 LD.E.128 R8, desc[UR36][R8.64] ;  /* 0x0000002408089980 */ /* 0x000ee2000c101d00 */
[----:B------:R-:W-:Y:S02]  /*10950*/  CS2R R20, SRZ ;  /* 0x0000000000147805 */ /* 0x000fe4000001ff00 */
[----:B------:R-:W-:Y:S02]  /*10960*/  CS2R R60, SRZ ;  /* 0x00000000003c7805 */ /* 0x000fe4000001ff00 */
[----:B------:R-:W-:Y:S01]  /*10970*/  CS2R R62, SRZ ;  /* 0x00000000003e7805 */ /* 0x000fe2000001ff00 */
[----:B------:R-:W0:Y:S01]  /*10980*/  SHFL.IDX PT, R24, R27, 0x1, 0x1c1f ;  /* 0x003c1f001b187f89 */ /* 0x000e2200000e0000 */
[----:B------:R-:W-:-:S03]  /*10990*/  CS2R R64, SRZ ;  /* 0x0000000000407805 */ /* 0x000fc6000001ff00 */
[----:B------:R-:W1:Y:S04]  /*109a0*/  SHFL.IDX PT, R25, R25, 0x1, 0x1c1f ;  /* 0x003c1f0019197f89 */ /* 0x000e6800000e0000 */
[----:B------:R4:W0:Y:S04]  /*109b0*/  SHFL.IDX PT, R26, R34, 0x1, 0x1c1f ;  /* 0x003c1f00221a7f89 */ /* 0x00082800000e0000 */
[----:B------:R5:W0:Y:S01]  /*109c0*/  SHFL.IDX PT, R14, R69, 0x1, 0x1c1f ;  /* 0x003c1f00450e7f89 */ /* 0x000a2200000e0000 */
[----:B--2---:R-:W-:Y:S02]  /*109d0*/  @!P1 IMAD.MOV.U32 R20, RZ, RZ, R6 ;  /* 0x000000ffff149224 */ /* 0x004fe400078e0006 */
[----:B------:R-:W-:-:S02]  /*109e0*/  @!P1 IMAD.MOV.U32 R21, RZ, RZ, R7 ;  /* 0x000000ffff159224 */ /* 0x000fc400078e0007 */
[----:B------:R-:W-:Y:S02]  /*109f0*/  IMAD.MOV.U32 R6, RZ, RZ, R20 ;  /* 0x000000ffff067224 */ /* 0x000fe400078e0014 */
[----:B------:R-:W-:Y:S02]  /*10a00*/  @!P1 IMAD.MOV.U32 R60, RZ, RZ, R4 ;  /* 0x000000ffff3c9224 */ /* 0x000fe400078e0004 */
[----:B------:R-:W-:Y:S01]  /*10a10*/  @!P1 IMAD.MOV.U32 R61, RZ, RZ, R5 ;  /* 0x000000ffff3d9224 */ /* 0x000fe200078e0005 */
[----:B------:R-:W-:Y:S01]  /*10a20*/  PRMT R70, R70, 0x5410, R6 ;  /* 0x0000541046467816 */ /* 0x000fe20000000006 */
[----:B------:R-:W-:Y:S02]  /*10a30*/  IMAD.MOV.U32 R7, RZ, RZ, R21 ;  /* 0x000000ffff077224 */ /* 0x000fe400078e0015 */
[----:B------:R-:W-:Y:S02]  /*10a40*/  IMAD.MOV.U32 R4, RZ, RZ, R60 ;  /* 0x000000ffff047224 */ /* 0x000fe400078e003c */
[----:B------:R-:W-:Y:S01]  /*10a50*/  IMAD.MOV.U32 R5, RZ, RZ, R61 ;  /* 0x000000ffff057224 */ /* 0x000fe200078e003d */
[----:B------:R-:W-:Y:S01]  /*10a60*/  PRMT R79, R79, 0x5410, R7 ;  /* 0x000054104f4f7816 */ /* 0x000fe20000000007 */
[----:B---3--:R-:W-:Y:S01]  /*10a70*/  @!P1 IMAD.MOV.U32 R62, RZ, RZ, R8 ;  /* 0x000000ffff3e9224 */ /* 0x008fe200078e0008 */
[----:B------:R-:W-:Y:S01]  /*10a80*/  PRMT R70, R4, 0x7610, R70 ;  /* 0x0000761004467816 */ /* 0x000fe20000000046 */
[----:B------:R-:W-:Y:S01]  /*10a90*/  @!P1 IMAD.MOV.U32 R63, RZ, RZ, R9 ;  /* 0x000000ffff3f9224 */ /* 0x000fe200078e0009 */
[----:B----4-:R-:W-:Y:S01]  /*10aa0*/  PRMT R34, R5, 0x7610, R34 ;  /* 0x0000761005227816 */ /* 0x010fe20000000022 */
[----:B------:R-:W-:-:S02]  /*10ab0*/  @!P1 IMAD.MOV.U32 R64, RZ, RZ, R10 ;  /* 0x000000ffff409224 */ /* 0x000fc400078e000a */
[----:B------:R-:W-:Y:S02]  /*10ac0*/  @!P1 IMAD.MOV.U32 R65, RZ, RZ, R11 ;  /* 0x000000ffff419224 */ /* 0x000fe400078e000b */
[----:B------:R-:W-:Y:S02]  /*10ad0*/  IMAD.MOV.U32 R6, RZ, RZ, R62 ;  /* 0x000000ffff067224 */ /* 0x000fe400078e003e */
[----:B------:R-:W-:Y:S02]  /*10ae0*/  IMAD.MOV.U32 R7, RZ, RZ, R63 ;  /* 0x000000ffff077224 */ /* 0x000fe400078e003f */
[----:B------:R-:W-:Y:S01]  /*10af0*/  IMAD.MOV.U32 R4, RZ, RZ, R64 ;  /* 0x000000ffff047224 */ /* 0x000fe200078e0040 */
[----:B------:R-:W-:Y:S01]  /*10b00*/  PRMT R83, R6, 0x7610, R83 ;  /* 0x0000761006537816 */ /* 0x000fe20000000053 */
[----:B------:R-:W-:Y:S01]  /*10b10*/  IMAD.MOV.U32 R5, RZ, RZ, R65 ;  /* 0x000000ffff057224 */ /* 0x000fe200078e0041 */
[----:B------:R-:W-:Y:S02]  /*10b20*/  PRMT R87, R7, 0x7610, R87 ;  /* 0x0000761007577816 */ /* 0x000fe40000000057 */
[----:B------:R-:W-:-:S02]  /*10b30*/  CS2R R6, SRZ ;  /* 0x0000000000067805 */ /* 0x000fc4000001ff00 */
[----:B------:R-:W-:Y:S02]  /*10b40*/  PRMT R34, R34, 0x5410, R4 ;  /* 0x0000541022227816 */ /* 0x000fe40000000004 */
[----:B01---5:R-:W-:-:S07]  /*10b50*/  PRMT R69, R5, 0x7610, R69 ;  /* 0x0000761005457816 */ /* 0x023fce0000000045 */
.L_x_7097:
        /* <DEDUP_REMOVED lines=20> */
[--C-:B------:R-:W-:Y:S02]  /*10ca0*/  IMAD.X R5, R24, 0x1, R0.reuse, P1 ;  /* 0x0000000118057824 */ /* 0x100fe400008e0600 */
[----:B------:R-:W-:-:S04]  /*10cb0*/  IMAD.X R9, R25, 0x1, R0, P2 ;  /* 0x0000000119097824 */ /* 0x000fc800010e0600 */
[----:B------:R-:W5:Y:S04]  /*10cc0*/  LD.E.128 R4, desc[UR36][R4.64] ;  /* 0x0000002404047980 */ /* 0x000f68000c101d00 */
[----:B------:R-:W5:Y:S02]  /*10cd0*/  LD.E.128 R8, desc[UR36][R8.64] ;  /* 0x0000002408087980 */ /* 0x000f64000c101d00 */
.L_x_6781:
[----:B------:R-:W-:Y:S05]  /*10ce0*/  BSYNC B1 ;  /* 0x0000000000017941 */ /* 0x000fea0003800000 */
.L_x_6780:
[----:B------:R-:W0:Y:S01]  /*10cf0*/  SYNCS.PHASECHK.TRANS64.TRYWAIT P1, [R2+URZ+0x38800], R13 ;  /* 0x0388000d020075a7 */ /* 0x000e22000802017f */
[----:B------:R-:W-:Y:S04]  /*10d00*/  BSSY B1, `(.L_x_6782) ;  /* 0x0000002000017945 */ /* 0x000fe80003800000 */
[----:B0-----:R-:W-:Y:S05]  /*10d10*/  @!P1 BRA `(.L_x_6783) ;  /* 0x0000029000d49947 */ /* 0x001fea0003800000 */
.L_x_7098:
[----:B------:R-:W-:Y:S05]  /*10d20*/  BSYNC B1 ;  /* 0x0000000000017941 */ /* 0x000fea0003800000 */
.L_x_6782:
[----:B------:R-:W2:Y:S01]  /*10d30*/  LDL R14, [R1+0x50] ;  /* 0x00005000010e7983 */ /* 0x000ea20000100800 */
[----:B0----5:R-:W-:Y:S01]  /*10d40*/  IMAD.MOV.U32 R13, RZ, RZ, R4 ;  /* 0x000000ffff0d7224 */ /* 0x021fe200078e0004 */
[----:B------:R-:W-:Y:S01]  /*10d50*/  BSSY B1, `(.L_x_6784) ;  /* 0x0000072000017945 */ /* 0x000fe20003800000 */
[----:B------:R-:W-:Y:S02]  /*10d60*/  VIADD R15, R18, 0x20 ;  /* 0x00000020120f7836 */ /* 0x000fe40000000000 */
[----:B------:R-:W-:Y:S01]  /*10d70*/  IMAD.MOV.U32 R0, RZ, RZ, R6 ;  /* 0x000000ffff007224 */ /* 0x000fe200078e0006 */
[----:B------:R-:W-:Y:S01]  /*10d80*/  PRMT R69, R69, 0x5410, R13 ;  /* 0x0000541045457816 */ /* 0x000fe2000000000d */
[----:B------:R-:W-:Y:S02]  /*10d90*/  IMAD.MOV.U32 R12, RZ, RZ, R7 ;  /* 0x000000ffff0c7224 */ /* 0x000fe400078e0007 */
[----:B------:R-:W-:Y:S02]  /*10da0*/  IMAD.MOV.U32 R13, RZ, RZ, R10 ;  /* 0x000000ffff0d7224 */ /* 0x000fe400078e000a */
[----:B------:R-:W-:Y:S01]  /*10db0*/  IMAD.IADD R72, R16, 0x1, R71 ;  /* 0x0000000110487824 */ /* 0x000fe200078e0247 */
[----:B------:R-:W-:Y:S01]  /*10dc0*/  PRMT R0, R0, 0x5410, R12 ;  /* 0x0000541000007816 */ /* 0x000fe2000000000c */
[----:B------:R-:W-:-:S02]  /*10dd0*/  IMAD.MOV.U32 R12, RZ, RZ, R5 ;  /* 0x000000ffff0c7224 */ /* 0x000fc400078e0005 */
[----:B------:R-:W-:Y:S01]  /*10de0*/  IMAD.MOV.U32 R71, RZ, RZ, R9 ;  /* 0x000000ffff477224 */ /* 0x000fe200078e0009 */
[----:B------:R-:W-:Y:S02]  /*10df0*/  LOP3.LUT R72, R72, 0x38, RZ, 0xc0, !PT ;  /* 0x0000003848487812 */ /* 0x000fe400078ec0ff */
[----:B------:R-:W-:Y:S01]  /*10e00*/  PRMT R79, R12, 0x7610, R79 ;  /* 0x000076100c4f7816 */ /* 0x000fe2000000004f */
[----:B--2---:R-:W-:-:S05]  /*10e10*/  IMAD R3, R14, -0x40, R3 ;  /* 0xffffffc00e037824 */ /* 0x004fca00078e0203 */
[----:B------:R-:W-:-:S04]  /*10e20*/  VIMNMX R3, R3, 0x40, PT ;  /* 0x0000004003037848 */ /* 0x000fc80003fe0100 */
[-C--:B------:R-:W-:Y:S02]  /*10e30*/  ISETP.GE.OR P1, PT, R18, R3.reuse, P0 ;  /* 0x000000031200720c */ /* 0x080fe40000726670 */
[----:B------:R-:W-:Y:S01]  /*10e40*/  ISETP.GE.OR P0, PT, R15, R3, P0 ;  /* 0x000000030f00720c */ /* 0x000fe20000706670 */
[----:B------:R-:W-:-:S05]  /*10e50*/  IMAD.MOV.U32 R3, RZ, RZ, R11 ;  /* 0x000000ffff037224 */ /* 0x000fca00078e000b */
[----:B------:R-:W-:Y:S01]  /*10e60*/  PRMT R76, R13, 0x5410, R3 ;  /* 0x000054100d4c7816 */ /* 0x000fe20000000003 */
[----:B------:R-:W-:-:S04]  /*10e70*/  IMAD.MOV.U32 R3, RZ, RZ, R8 ;  /* 0x000000ffff037224 */ /* 0x000fc800078e0008 */
[----:B------:R-:W-:Y:S05]  /*10e80*/  @P1 BRA `(.L_x_6785) ;  /* 0x0000000400781947 */ /* 0x000fea0003800000 */
[----:B------:R-:W-:Y:S01]  /*10e90*/  IMAD.SHL.U32 R12, R159, 0x40, RZ ;  /* 0x000000409f0c7824 */ /* 0x000fe200078e00ff */
[--C-:B------:R-:W-:Y:S01]  /*10ea0*/  SHF.R.U64 R60, R60, 0x10, R61.reuse ;  /* 0x000000103c3c7819 */ /* 0x100fe2000000123d */
[----:B------:R-:W-:Y:S01]  /*10eb0*/  IMAD.SHL.U32 R14, R167, 0x200, RZ ;  /* 0x00000200a70e7824 */ /* 0x000fe200078e00ff */
[----:B------:R-:W-:Y:S01]  /*10ec0*/  SHF.R.U32.HI R80, RZ, 0x10, R61 ;  /* 0x00000010ff507819 */ /* 0x000fe2000001163d */
[----:B------:R-:W-:Y:S01]  /*10ed0*/  HADD2.F32 R85, -RZ, R34.H0_H0 ;  /* 0x20000022ff557230 */ /* 0x000fe20000004100 */
[----:B------:R-:W-:Y:S01]  /*10ee0*/  LOP3.LUT R13, R12, 0x1c0, RZ, 0xc0, !PT ;  /* 0x000001c00c0d7812 */ /* 0x000fe200078ec0ff */
[----:B------:R-:W-:Y:S01]  /*10ef0*/  HADD2.F32 R87, -RZ, R87.H0_H0 ;  /* 0x20000057ff577230 */ /* 0x000fe20000004100 */
[----:B------:R-:W-:Y:S01]  /*10f00*/  SHF.R.U64 R61, R62, 0x10, R63 ;  /* 0x000000103e3d7819 */ /* 0x000fe2000000123f */
[----:B------:R-:W-:Y:S01]  /*10f10*/  HADD2.F32 R86, -RZ, R79.H1_H1 ;  /* 0x3000004fff567230 */ /* 0x000fe20000004100 */
[--C-:B------:R-:W-:Y:S01]  /*10f20*/  SHF.R.U32.HI R73, RZ, 0x3, R13.reuse ;  /* 0x00000003ff497819 */ /* 0x100fe2000001160d */
[----:B------:R-:W-:Y:S01]  /*10f30*/  HADD2.F32 R83, -RZ, R83.H0_H0 ;  /* 0x20000053ff537230 */ /* 0x000fe20000004100 */
[----:B------:R-:W-:Y:S01]  /*10f40*/  LOP3.LUT R12, R13, 0x38, R16, 0xf8, !PT ;  /* 0x000000380d0c7812 */ /* 0x000fe200078ef810 */
[----:B------:R-:W-:Y:S01]  /*10f50*/  HADD2.F32 R61, -RZ, R61.H0_H0 ;  /* 0x2000003dff3d7230 */ /* 0x000fe20000004100 */
[----:B------:R-:W-:-:S02]  /*10f60*/  LOP3.LUT R13, R73, R72, R13, 0x1e, !PT ;  /* 0x00000048490d7212 */ /* 0x000fc400078e1e0d */
[----:B------:R-:W-:Y:S02]  /*10f70*/  LOP3.LUT R73, R14, R12, R73, 0xf6, !PT ;  /* 0x0000000c0e497212 */ /* 0x000fe400078ef649 */
[----:B------:R-:W-:Y:S02]  /*10f80*/  LOP3.LUT R13, R13, R14, RZ, 0xfc, !PT ;  /* 0x0000000e0d0d7212 */ /* 0x000fe400078efcff */
[--C-:B------:R-:W-:Y:S01]  /*10f90*/  SHF.R.U64 R20, R20, 0x10, R21.reuse ;  /* 0x0000001014147819 */ /* 0x100fe20000001215 */
[--C-:B------:R-:W-:Y:S01]  /*10fa0*/  IMAD R73, R73, 0x2, R2.reuse ;  /* 0x0000000249497824 */ /* 0x100fe200078e0202 */
[----:B------:R-:W-:Y:S01]  /*10fb0*/  SHF.R.U32.HI R62, RZ, 0x10, R21 ;  /* 0x00000010ff3e7819 */ /* 0x000fe20000011615 */
[----:B------:R-:W-:Y:S01]  /*10fc0*/  IMAD R74, R13, 0x2, R2 ;  /* 0x000000020d4a7824 */ /* 0x000fe200078e0202 */
[----:B------:R-:W-:Y:S01]  /*10fd0*/  SHF.R.U64 R21, R64, 0x10, R65 ;  /* 0x0000001040157819 */ /* 0x000fe20000001241 */
[----:B------:R-:W-:Y:S01]  /*10fe0*/  HADD2.F32 R20, -RZ, R20.H0_H0 ;  /* 0x20000014ff147230 */ /* 0x000fe20000004100 */
[----:B------:R-:W0:Y:S01]  /*10ff0*/  LDS.128 R12, [R73+0x20400] ;  /* 0x02040000490c7984 */ /* 0x000e220000000c00 */
[----:B------:R-:W-:-:S02]  /*11000*/  SHF.R.U32.HI R81, RZ, 0x10, R63 ;  /* 0x00000010ff517819 */ /* 0x000fc4000001163f */
[----:B------:R-:W-:Y:S01]  /*11010*/  SHF.R.U32.HI R77, RZ, 0x10, R65 ;  /* 0x00000010ff4d7819 */ /* 0x000fe20000011641 */
[----:B------:R-:W1:Y:S01]  /*11020*/  LDS.128 R24, [R74+0x20400] ;  /* 0x020400004a187984 */ /* 0x000e620000000c00 */
[----:B------:R-:W-:Y:S02]  /*11030*/  HADD2.F32 R21, -RZ, R21.H0_H0 ;  /* 0x20000015ff157230 */ /* 0x000fe40000004100 */
[----:B0-----:R-:W-:Y:S02]  /*11040*/  HADD2.F32 R82, -RZ, R13.H0_H0 ;  /* 0x2000000dff527230 */ /* 0x001fe40000004100 */
[----:B------:R-:W-:Y:S02]  /*11050*/  HADD2.F32 R75, -RZ, R15.H0_H0 ;  /* 0x2000000fff4b7230 */ /* 0x000fe40000004100 */
[----:B-1----:R-:W-:Y:S02]  /*11060*/  HADD2.F32 R64, -RZ, R25.H0_H0 ;  /* 0x20000019ff407230 */ /* 0x002fe40000004100 */
[----:B------:R-:W-:-:S02]  /*11070*/  HADD2.F32 R63, -RZ, R15.H1_H1 ;  /* 0x3000000fff3f7230 */ /* 0x000fc40000004100 */
[--C-:B------:R-:W-:Y:S02]  /*11080*/  HADD2.F32 R15, -RZ, R14.reuse.H0_H0 ;  /* 0x2000000eff0f7230 */ /* 0x100fe40000004100 */
[C---:B------:R-:W-:Y:S01]  /*11090*/  FMUL.FTZ R89, R64.reuse, R87 ;  /* 0x0000005740597220 */ /* 0x040fe20000410000 */
[-C--:B------:R-:W-:Y:S01]  /*110a0*/  FMUL.FTZ R84, R64, R85.reuse ;  /* 0x0000005540547220 */ /* 0x080fe20000410000 */
[----:B------:R-:W-:Y:S02]  /*110b0*/  HADD2.F32 R65, -RZ, R14.H1_H1 ;  /* 0x3000000eff417230 */ /* 0x000fe40000004100 */
[C---:B------:R-:W-:Y:S01]  /*110c0*/  FFMA.FTZ R64, R82.reuse, R85, -R89 ;  /* 0x0000005552407223 */ /* 0x040fe20000010859 */
[----:B------:R-:W-:Y:S01]  /*110d0*/  FFMA.FTZ R14, R82, R87, R84 ;  /* 0x00000057520e7223 */ /* 0x000fe20000010054 */
[----:B------:R-:W-:Y:S02]  /*110e0*/  HADD2.F32 R87, -RZ, R80.H0_H0 ;  /* 0x20000050ff577230 */ /* 0x000fe40000004100 */
[----:B------:R-:W-:-:S02]  /*110f0*/  HADD2.F32 R89, -RZ, R81.H0_H0 ;  /* 0x20000051ff597230 */ /* 0x000fc40000004100 */
[----:B------:R-:W-:Y:S02]  /*11100*/  HADD2.F32 R84, -RZ, R25.H1_H1 ;  /* 0x30000019ff547230 */ /* 0x000fe40000004100 */
[----:B------:R-:W-:Y:S02]  /*11110*/  HADD2.F32 R82, -RZ, R69.H0_H0 ;  /* 0x20000045ff527230 */ /* 0x000fe40000004100 */
[----:B------:R-:W-:Y:S02]  /*11120*/  HADD2.F32 R85, -RZ, R27.H0_H0 ;  /* 0x2000001bff557230 */ /* 0x000fe40000004100 */
[C---:B------:R-:W-:Y:S01]  /*11130*/  FMUL.FTZ R91, R84.reuse, R87 ;  /* 0x00000057545b7220 */ /* 0x040fe20000410000 */
[----:B------:R-:W-:Y:S02]  /*11140*/  HADD2.F32 R78, -RZ, R13.H1_H1 ;  /* 0x3000000dff4e7230 */ /* 0x000fe40000004100 */
[----:B------:R-:W-:Y:S02]  /*11150*/  HADD2.F32 R81, -RZ, R27.H1_H1 ;  /* 0x3000001bff517230 */ /* 0x000fe40000004100 */
[----:B------:R-:W-:Y:S01]  /*11160*/  FMUL.FTZ R27, R84, R89 ;  /* 0x00000059541b7220 */ /* 0x000fe20000410000 */
[----:B------:R-:W-:Y:S01]  /*11170*/  FMUL.FTZ R88, R85, R82 ;  /* 0x0000005255587220 */ /* 0x000fe20000410000 */
[----:B------:R-:W-:-:S02]  /*11180*/  HADD2.F32 R84, -RZ, R77.H0_H0 ;  /* 0x2000004dff547230 */ /* 0x000fc40000004100 */
[-C--:B------:R-:W-:Y:S01]  /*11190*/  FMUL.FTZ R85, R85, R86.reuse ;  /* 0x0000005655557220 */ /* 0x080fe20000410000 */
[C---:B------:R-:W-:Y:S01]  /*111a0*/  FFMA.FTZ R27, R78.reuse, R87, -R27 ;  /* 0x000000574e1b7223 */ /* 0x040fe2000001081b */
[----:B------:R-:W-:Y:S01]  /*111b0*/  FFMA.FTZ R77, R78, R89, R91 ;  /* 0x000000594e4d7223 */ /* 0x000fe2000001005b */
[C---:B------:R-:W-:Y:S01]  /*111c0*/  FFMA.FTZ R78, R75.reuse, R86, -R88 ;  /* 0x000000564b4e7223 */ /* 0x040fe20000010858 */
[----:B------:R-:W-:Y:S02]  /*111d0*/  HADD2.F32 R86, -RZ, R62.H0_H0 ;  /* 0x2000003eff567230 */ /* 0x000fe40000004100 */
[----:B------:R-:W-:Y:S01]  /*111e0*/  FFMA.FTZ R75, R75, R82, R85 ;  /* 0x000000524b4b7223 */ /* 0x000fe20000010055 */
[----:B------:R-:W-:Y:S02]  /*111f0*/  HADD2.F32 R80, -RZ, R24.H0_H0 ;  /* 0x20000018ff507230 */ /* 0x000fe40000004100 */
[----:B------:R-:W-:Y:S01]  /*11200*/  FMUL.FTZ R82, R81, R84 ;  /* 0x0000005451527220 */ /* 0x000fe20000410000 */
[----:B------:R-:W-:-:S02]  /*11210*/  HADD2.F32 R62, -RZ, R70.H0_H0 ;  /* 0x20000046ff3e7230 */ /* 0x000fc40000004100 */
[-C--:B------:R-:W-:Y:S01]  /*11220*/  FMUL.FTZ R88, R81, R86.reuse ;  /* 0x0000005651587220 */ /* 0x080fe20000410000 */
[----:B------:R-:W-:Y:S02]  /*11230*/  HADD2.F32 R13, -RZ, R12.H0_H0 ;  /* 0x2000000cff0d7230 */ /* 0x000fe40000004100 */
[----:B------:R-:W-:Y:S01]  /*11240*/  FFMA.FTZ R81, R63, R86, -R82 ;  /* 0x000000563f517223 */ /* 0x000fe20000010852 */
[----:B------:R-:W-:Y:S02]  /*11250*/  HADD2.F32 R25, -RZ, R26.H0_H0 ;  /* 0x2000001aff197230 */ /* 0x000fe40000004100 */
[C---:B------:R-:W-:Y:S01]  /*11260*/  FMUL.FTZ R86, R80.reuse, R83 ;  /* 0x0000005350567220 */ /* 0x040fe20000410000 */
[----:B------:R-:W-:Y:S02]  /*11270*/  HADD2.F32 R82, -RZ, R34.H1_H1 ;  /* 0x30000022ff527230 */ /* 0x000fe40000004100 */
[----:B------:R-:W-:Y:S01]  /*11280*/  FMUL.FTZ R80, R80, R62 ;  /* 0x0000003e50507220 */ /* 0x000fe20000410000 */
[----:B------:R-:W-:-:S02]  /*11290*/  HADD2.F32 R70, -RZ, R70.H1_H1 ;  /* 0x30000046ff467230 */ /* 0x000fc40000004100 */
[----:B------:R-:W-:Y:S01]  /*112a0*/  FFMA.FTZ R34, R63, R84, R88 ;  /* 0x000000543f227223 */ /* 0x000fe20000010058 */
[----:B------:R-:W-:Y:S01]  /*112b0*/  FFMA.FTZ R62, R13, R62, -R86 ;  /* 0x0000003e0d3e7223 */ /* 0x000fe20000010856 */
[----:B------:R-:W-:Y:S02]  /*112c0*/  HADD2.F32 R24, -RZ, R24.H1_H1 ;  /* 0x30000018ff187230 */ /* 0x000fe40000004100 */
[----:B------:R-:W-:Y:S01]  /*112d0*/  FMUL.FTZ R84, R25, R82 ;  /* 0x0000005219547220 */ /* 0x000fe20000410000 */
[----:B------:R-:W-:Y:S02]  /*112e0*/  HADD2.F32 R26, -RZ, R26.H1_H1 ;  /* 0x3000001aff1a7230 */ /* 0x000fe40000004100 */
[----:B------:R-:W-:Y:S01]  /*112f0*/  FFMA.FTZ R80, R13, R83, R80 ;  /* 0x000000530d507223 */ /* 0x000fe20000010050 */
[-C--:B------:R-:W-:Y:S01]  /*11300*/  FMUL.FTZ R86, R25, R70.reuse ;  /* 0x0000004619567220 */ /* 0x080fe20000410000 */
[----:B------:R-:W-:Y:S02]  /*11310*/  HADD2.F32 R13, -RZ, R60.H0_H0 ;  /* 0x2000003cff0d7230 */ /* 0x000fe40000004100 */
[----:B------:R-:W-:Y:S01]  /*11320*/  FFMA.FTZ R84, R15, R70, -R84 ;  /* 0x000000460f547223 */ /* 0x000fe20000010854 */
[----:B------:R-:W-:-:S02]  /*11330*/  HADD2.F32 R12, -RZ, R12.H1_H1 ;  /* 0x3000000cff0c7230 */ /* 0x000fc40000004100 */
[----:B------:R-:W-:Y:S01]  /*11340*/  FFMA.FTZ R86, R15, R82, R86 ;  /* 0x000000520f567223 */ /* 0x000fe20000010056 */
[----:B------:R-:W-:Y:S01]  /*11350*/  FMUL.FTZ R15, R24, R61 ;  /* 0x0000003d180f7220 */ /* 0x000fe20000410000 */
[----:B------:R-:W-:Y:S01]  /*11360*/  FMUL.FTZ R60, R26, R21 ;  /* 0x000000151a3c7220 */ /* 0x000fe20000410000 */
[-C--:B------:R-:W-:Y:S01]  /*11370*/  FMUL.FTZ R24, R24, R13.reuse ;  /* 0x0000000d18187220 */ /* 0x080fe20000410000 */
[-C--:B------:R-:W-:Y:S01]  /*11380*/  FMUL.FTZ R26, R26, R20.reuse ;  /* 0x000000141a1a7220 */ /* 0x080fe20000410000 */
[C---:B------:R-:W-:Y:S01]  /*11390*/  FFMA.FTZ R63, R12.reuse, R13, -R15 ;  /* 0x0000000d0c3f7223 */ /* 0x040fe2000001080f */
[C---:B------:R-:W-:Y:S01]  /*113a0*/  FFMA.FTZ R83, R65.reuse, R20, -R60 ;  /* 0x0000001441537223 */ /* 0x040fe2000001083c */
[----:B------:R-:W-:Y:S01]  /*113b0*/  FFMA.FTZ R61, R12, R61, R24 ;  /* 0x0000003d0c3d7223 */ /* 0x000fe20000010018 */
        /* <DEDUP_REMOVED lines=11> */
.L_x_6785:
[----:B------:R-:W-:Y:S05]  /*11470*/  BSYNC B1 ;  /* 0x0000000000017941 */ /* 0x000fea0003800000 */
.L_x_6784:
[----:B------:R-:W-:Y:S02]  /*11480*/  PRMT R69, R3, 0x7610, R69 ;  /* 0x0000761003457816 */ /* 0x000fe40000000045 */
[----:B------:R-:W-:Y:S01]  /*11490*/  PRMT R62, R71, 0x7610, R62 ;  /* 0x00007610473e7816 */ /* 0x000fe2000000003e */
[----:B------:R-:W-:Y:S06]  /*114a0*/  @P0 BRA `(.L_x_6776) ;  /* 0x0000000400800947 */ /* 0x000fec0003800000 */
[----:B------:R-:W2:Y:S01]  /*114b0*/  LDL R20, [R1+0x458] ;  /* 0x0004580001147983 */ /* 0x000ea20000100800 */
[C---:B0-----:R-:W-:Y:S02]  /*114c0*/  VIADD R12, R18.reuse, 0x20 ;  /* 0x00000020120c7836 */ /* 0x041fe40000000000 */
[----:B------:R-:W-:Y:S01]  /*114d0*/  VIADD R13, R18, 0x20 ;  /* 0x00000020120d7836 */ /* 0x000fe20000000000 */
[----:B------:R-:W3:Y:S01]  /*114e0*/  LDL R74, [R1+0x450] ;  /* 0x00045000014a7983 */ /* 0x000ee20000100800 */
[----:B------:R-:W-:Y:S02]  /*114f0*/  IMAD.SHL.U32 R12, R12, 0x40, RZ ;  /* 0x000000400c0c7824 */ /* 0x000fe400078e00ff */
[----:B------:R-:W-:-:S03]  /*11500*/  IMAD.SHL.U32 R13, R13, 0x40, RZ ;  /* 0x000000400d0d7824 */ /* 0x000fc600078e00ff */
[----:B------:R-:W-:Y:S02]  /*11510*/  LOP3.LUT R12, R12, 0x1c0, RZ, 0xc0, !PT ;  /* 0x000001c00c0c7812 */ /* 0x000fe400078ec0ff */
[----:B------:R-:W-:Y:S02]  /*11520*/  LOP3.LUT R13, R13, 0x1c0, RZ, 0xc0, !PT ;  /* 0x000001c00d0d7812 */ /* 0x000fe400078ec0ff */
[----:B------:R-:W-:-:S04]  /*11530*/  SHF.R.U32.HI R12, RZ, 0x3, R12 ;  /* 0x00000003ff0c7819 */ /* 0x000fc8000001160c */
[----:B------:R-:W-:Y:S02]  /*11540*/  LOP3.LUT R72, R12, R72, R13, 0x1e, !PT ;  /* 0x000000480c487212 */ /* 0x000fe400078e1e0d */
[----:B------:R-:W-:Y:S01]  /*11550*/  SHF.R.U32.HI R63, RZ, 0x10, R5 ;  /* 0x00000010ff3f7819 */ /* 0x000fe20000011605 */
[----:B------:R-:W-:Y:S01]  /*11560*/  HADD2.F32 R62, -RZ, R62.H0_H0 ;  /* 0x2000003eff3e7230 */ /* 0x000fe20000004100 */
[----:B------:R-:W-:Y:S01]  /*11570*/  SHF.R.U32.HI R65, RZ, 0x10, R9 ;  /* 0x00000010ff417819 */ /* 0x000fe20000011609 */
[----:B------:R-:W-:-:S04]  /*11580*/  HADD2.F32 R79, -RZ, R79.H0_H0 ;  /* 0x2000004fff4f7230 */ /* 0x000fc80000004100 */
[----:B------:R-:W-:Y:S02]  /*11590*/  HADD2.F32 R65, -RZ, R65.H0_H0 ;  /* 0x20000041ff417230 */ /* 0x000fe40000004100 */
[----:B------:R-:W-:Y:S02]  /*115a0*/  HADD2.F32 R63, -RZ, R63.H0_H0 ;  /* 0x2000003fff3f7230 */ /* 0x000fe40000004100 */
[----:B--2---:R-:W-:-:S04]  /*115b0*/  IMAD.IADD R3, R20, 0x1, R72 ;  /* 0x0000000114037824 */ /* 0x004fc800078e0248 */
[----:B------:R-:W-:Y:S01]  /*115c0*/  IMAD R2, R3, 0x2, R2 ;  /* 0x0000000203027824 */ /* 0x000fe200078e0202 */
[----:B---3--:R-:W0:Y:S04]  /*115d0*/  LDS.128 R12, [R74+0x20400] ;  /* 0x020400004a0c7984 */ /* 0x008e280000000c00 */
[----:B------:R-:W1:Y:S01]  /*115e0*/  LDS.128 R24, [R2+0x20400] ;  /* 0x0204000002187984 */ /* 0x000e620000000c00 */
[----:B------:R-:W-:Y:S02]  /*115f0*/  SHF.R.U64 R3, R4, 0x10, R5 ;  /* 0x0000001004037819 */ /* 0x000fe40000001205 */
[----:B------:R-:W-:Y:S02]  /*11600*/  SHF.R.U64 R5, R8, 0x10, R9 ;  /* 0x0000001008057819 */ /* 0x000fe40000001209 */
[----:B------:R-:W-:-:S02]  /*11610*/  SHF.R.U64 R4, R6, 0x10, R7 ;  /* 0x0000001006047819 */ /* 0x000fc40000001207 */
[--C-:B------:R-:W-:Y:S02]  /*11620*/  SHF.R.U64 R6, R10, 0x10, R11.reuse ;  /* 0x000000100a067819 */ /* 0x100fe4000000120b */
[----:B------:R-:W-:Y:S02]  /*11630*/  SHF.R.U32.HI R20, RZ, 0x10, R11 ;  /* 0x00000010ff147819 */ /* 0x000fe4000001160b */
[----:B------:R-:W-:Y:S01]  /*11640*/  SHF.R.U32.HI R7, RZ, 0x10, R7 ;  /* 0x00000010ff077819 */ /* 0x000fe20000011607 */
[----:B0-----:R-:W-:Y:S02]  /*11650*/  HADD2.F32 R9, -RZ, R13.H0_H0 ;  /* 0x2000000dff097230 */ /* 0x001fe40000004100 */
[--C-:B-1----:R-:W-:Y:S02]  /*11660*/  HADD2.F32 R8, -RZ, R25.reuse.H0_H0 ;  /* 0x20000019ff087230 */ /* 0x102fe40000004100 */
[----:B------:R-:W-:-:S03]  /*11670*/  HADD2.F32 R11, -RZ, R25.H1_H1 ;  /* 0x30000019ff0b7230 */ /* 0x000fc60000004100 */
[CC--:B------:R-:W-:Y:S01]  /*11680*/  FMUL.FTZ R64, R8.reuse, R62.reuse ;  /* 0x0000003e08407220 */ /* 0x0c0fe20000410000 */
[----:B------:R-:W-:Y:S01]  /*11690*/  FMUL.FTZ R70, R8, R79 ;  /* 0x0000004f08467220 */ /* 0x000fe20000410000 */
[----:B------:R-:W-:Y:S02]  /*116a0*/  HADD2.F32 R34, -RZ, R13.H1_H1 ;  /* 0x3000000dff227230 */ /* 0x000fe40000004100 */
[----:B------:R-:W-:Y:S01]  /*116b0*/  FMUL.FTZ R71, R11, R65 ;  /* 0x000000410b477220 */ /* 0x000fe20000410000 */
[C---:B------:R-:W-:Y:S01]  /*116c0*/  FFMA.FTZ R8, R9.reuse, R79, -R64 ;  /* 0x0000004f09087223 */ /* 0x040fe20000010840 */
[----:B------:R-:W-:Y:S01]  /*116d0*/  FFMA.FTZ R9, R9, R62, R70 ;  /* 0x0000003e09097223 */ /* 0x000fe20000010046 */
[----:B------:R-:W-:Y:S02]  /*116e0*/  HADD2.F32 R25, -RZ, R24.H0_H0 ;  /* 0x20000018ff197230 */ /* 0x000fe40000004100 */
[----:B------:R-:W-:Y:S01]  /*116f0*/  FMUL.FTZ R73, R11, R63 ;  /* 0x0000003f0b497220 */ /* 0x000fe20000410000 */
[----:B------:R-:W-:-:S02]  /*11700*/  HADD2.F32 R64, -RZ, R69.H0_H0 ;  /* 0x20000045ff407230 */ /* 0x000fc40000004100 */
[----:B------:R-:W-:Y:S02]  /*11710*/  HADD2.F32 R62, -RZ, R69.H1_H1 ;  /* 0x30000045ff3e7230 */ /* 0x000fe40000004100 */
[C---:B------:R-:W-:Y:S01]  /*11720*/  FFMA.FTZ R11, R34.reuse, R63, -R71 ;  /* 0x0000003f220b7223 */ /* 0x040fe20000010847 */
[----:B------:R-:W-:Y:S02]  /*11730*/  HADD2.F32 R60, -RZ, R26.H0_H0 ;  /* 0x2000001aff3c7230 */ /* 0x000fe40000004100 */
[----:B------:R-:W-:Y:S02]  /*11740*/  HADD2.F32 R63, -RZ, R76.H0_H0 ;  /* 0x2000004cff3f7230 */ /* 0x000fe40000004100 */
[C---:B------:R-:W-:Y:S01]  /*11750*/  FMUL.FTZ R70, R25.reuse, R64 ;  /* 0x0000004019467220 */ /* 0x040fe20000410000 */
[----:B------:R-:W-:Y:S01]  /*11760*/  FMUL.FTZ R69, R25, R62 ;  /* 0x0000003e19457220 */ /* 0x000fe20000410000 */
[----:B------:R-:W-:Y:S02]  /*11770*/  HADD2.F32 R25, -RZ, R0.H0_H0 ;  /* 0x20000000ff197230 */ /* 0x000fe40000004100 */
[----:B------:R-:W-:Y:S01]  /*11780*/  FFMA.FTZ R72, R34, R65, R73 ;  /* 0x0000004122487223 */ /* 0x000fe20000010049 */
[----:B------:R-:W-:-:S02]  /*11790*/  HADD2.F32 R13, -RZ, R14.H0_H0 ;  /* 0x2000000eff0d7230 */ /* 0x000fc40000004100 */
[C---:B------:R-:W-:Y:S01]  /*117a0*/  FMUL.FTZ R34, R60.reuse, R63 ;  /* 0x0000003f3c227220 */ /* 0x040fe20000410000 */
[----:B------:R-:W-:Y:S02]  /*117b0*/  HADD2.F32 R61, -RZ, R27.H0_H0 ;  /* 0x2000001bff3d7230 */ /* 0x000fe40000004100 */
[-C--:B------:R-:W-:Y:S01]  /*117c0*/  FMUL.FTZ R60, R60, R25.reuse ;  /* 0x000000193c3c7220 */ /* 0x080fe20000410000 */
[----:B------:R-:W-:Y:S02]  /*117d0*/  HADD2.F32 R76, -RZ, R76.H1_H1 ;  /* 0x3000004cff4c7230 */ /* 0x000fe40000004100 */
[----:B------:R-:W-:Y:S01]  /*117e0*/  FFMA.FTZ R25, R13, R25, -R34 ;  /* 0x000000190d197223 */ /* 0x000fe20000010822 */
[----:B------:R-:W-:Y:S02]  /*117f0*/  HADD2.F32 R0, -RZ, R0.H1_H1 ;  /* 0x30000000ff007230 */ /* 0x000fe40000004100 */
[----:B------:R-:W-:Y:S02]  /*11800*/  HADD2.F32 R34, -RZ, R20.H0_H0 ;  /* 0x20000014ff227230 */ /* 0x000fe40000004100 */
[----:B------:R-:W-:-:S02]  /*11810*/  HADD2.F32 R20, -RZ, R7.H0_H0 ;  /* 0x20000007ff147230 */ /* 0x000fc40000004100 */
[C---:B------:R-:W-:Y:S01]  /*11820*/  FMUL.FTZ R7, R61.reuse, R76 ;  /* 0x0000004c3d077220 */ /* 0x040fe20000410000 */
[----:B------:R-:W-:Y:S02]  /*11830*/  HADD2.F32 R21, -RZ, R12.H0_H0 ;  /* 0x2000000cff157230 */ /* 0x000fe40000004100 */
[----:B------:R-:W-:Y:S01]  /*11840*/  FMUL.FTZ R61, R61, R0 ;  /* 0x000000003d3d7220 */ /* 0x000fe20000410000 */
[----:B------:R-:W-:Y:S02]  /*11850*/  HADD2.F32 R10, -RZ, R15.H0_H0 ;  /* 0x2000000fff0a7230 */ /* 0x000fe40000004100 */
[----:B------:R-:W-:Y:S02]  /*11860*/  HADD2.F32 R27, -RZ, R27.H1_H1 ;  /* 0x3000001bff1b7230 */ /* 0x000fe40000004100 */
[----:B------:R-:W-:Y:S01]  /*11870*/  FFMA.FTZ R70, R21, R62, -R70 ;  /* 0x0000003e15467223 */ /* 0x000fe20000010846 */
[----:B------:R-:W-:Y:S02]  /*11880*/  HADD2.F32 R15, -RZ, R15.H1_H1 ;  /* 0x3000000fff0f7230 */ /* 0x000fe40000004100 */
[----:B------:R-:W-:Y:S01]  /*11890*/  FFMA.FTZ R60, R13, R63, R60 ;  /* 0x0000003f0d3c7223 */ /* 0x000fe2000001003c */
[C---:B------:R-:W-:Y:S01]  /*118a0*/  FFMA.FTZ R0, R10.reuse, R0, -R7 ;  /* 0x000000000a007223 */ /* 0x040fe20000010807 */
[----:B------:R-:W-:Y:S01]  /*118b0*/  FFMA.FTZ R61, R10, R76, R61 ;  /* 0x0000004c0a3d7223 */ /* 0x000fe2000001003d */
[----:B------:R-:W-:-:S02]  /*118c0*/  HADD2.F32 R24, -RZ, R24.H1_H1 ;  /* 0x30000018ff187230 */ /* 0x000fc40000004100 */
[C---:B------:R-:W-:Y:S01]  /*118d0*/  FMUL.FTZ R62, R27.reuse, R34 ;  /* 0x000000221b3e7220 */ /* 0x040fe20000410000 */
[----:B------:R-:W-:Y:S02]  /*118e0*/  HADD2.F32 R26, -RZ, R26.H1_H1 ;  /* 0x3000001aff1a7230 */ /* 0x000fe40000004100 */
[----:B------:R-:W-:Y:S01]  /*118f0*/  FMUL.FTZ R10, R27, R20 ;  /* 0x000000141b0a7220 */ /* 0x000fe20000410000 */
[----:B------:R-:W-:Y:S02]  /*11900*/  HADD2.F32 R7, -RZ, R5.H0_H0 ;  /* 0x20000005ff077230 */ /* 0x000fe40000004100 */
[----:B------:R-:W-:Y:S02]  /*11910*/  HADD2.F32 R13, -RZ, R6.H0_H0 ;  /* 0x20000006ff0d7230 */ /* 0x000fe40000004100 */
[----:B------:R-:W-:Y:S02]  /*11920*/  HADD2.F32 R3, -RZ, R3.H0_H0 ;  /* 0x20000003ff037230 */ /* 0x000fe40000004100 */
[----:B------:R-:W-:-:S02]  /*11930*/  HADD2.F32 R5, -RZ, R4.H0_H0 ;  /* 0x20000004ff057230 */ /* 0x000fc40000004100 */
[----:B------:R-:W-:Y:S01]  /*11940*/  FFMA.FTZ R69, R21, R64, R69 ;  /* 0x0000004015457223 */ /* 0x000fe20000010045 */
[----:B------:R-:W-:Y:S02]  /*11950*/  HADD2.F32 R12, -RZ, R12.H1_H1 ;  /* 0x3000000cff0c7230 */ /* 0x000fe40000004100 */
[C---:B------:R-:W-:Y:S01]  /*11960*/  FFMA.FTZ R27, R15.reuse, R20, -R62 ;  /* 0x000000140f1b7223 */ /* 0x040fe2000001083e */
[----:B------:R-:W-:Y:S02]  /*11970*/  HADD2.F32 R14, -RZ, R14.H1_H1 ;  /* 0x3000000eff0e7230 */ /* 0x000fe40000004100 */
[----:B------:R-:W-:Y:S01]  /*11980*/  FFMA.FTZ R10, R15, R34, R10 ;  /* 0x000000220f0a7223 */ /* 0x000fe2000001000a */
        /* <DEDUP_REMOVED lines=18> */
.L_x_6776:
[----:B------:R-:W-:Y:S05]  /*11ab0*/  BSYNC B0 ;  /* 0x0000000000007941 */ /* 0x000fea0003800000 */
.L_x_6762:
[----:B------:R-:W-:Y:S01]  /*11ac0*/  @!PT LDS RZ, [RZ] ;  /* 0x00000000fffff984 */ /* 0x000fe20000000800 */
[----:B------:R-:W-:Y:S01]  /*11ad0*/  @!PT LDS RZ, [RZ] ;  /* 0x00000000fffff984 */ /* 0x000fe20000000800 */
[----:B------:R-:W-:Y:S01]  /*11ae0*/  @!PT LDS RZ, [RZ] ;  /* 0x00000000fffff984 */ /* 0x000fe20000000800 */
[----:B------:R-:W-:Y:S01]  /*11af0*/  @!PT LDS RZ, [RZ] ;  /* 0x00000000fffff984 */ /* 0x000fe20000000800 */
[----:B------:R3:W-:Y:S06]  /*11b00*/  MEMBAR.ALL.CTA ;  /* 0x0000000000007992 */ /* 0x0007ec0000008000 */
[----:B---3--:R-:W3:Y:S01]  /*11b10*/  FENCE.VIEW.ASYNC.S ;  /* 0x00000000000073c6 */ /* 0x008ee20000000000 */
[----:B------:R-:W-:Y:S05]  /*11b20*/  WARPSYNC.ALL ;  /* 0x0000000000007948 */ /* 0x000fea0003800000 */
[----:B---3--:R-:W-:Y:S06]  /*11b30*/  BAR.SYNC.DEFER_BLOCKING 0xd, 0x80 ;  /* 0x0342000000007b1d */ /* 0x008fec0000010000 */
.L_x_6759:
[----:B012---:R-:W-:Y:S01]  /*11b40*/  IMAD.U32 R6, RZ, RZ, UR40 ;  /* 0x00000028ff067e24 */ /* 0x007fe2000f8e00ff */
[----:B------:R-:W-:Y:S01]  /*11b50*/  UIADD3 UR6, UP1, UR39, 0x1c8, URZ ;  /* 0x000001c827067890 */ /* 0x000fe2000ff3e03f */
[----:B------:R-:W-:Y:S01]  /*11b60*/  IMAD.U32 R7, RZ, RZ, UR41 ;  /* 0x00000029ff077e24 */ /* 0x000fe2000f8e00ff */
[----:B------:R-:W-:Y:S01]  /*11b70*/  UIADD3 UR8, UP0, UR39, 0x1d4, URZ ;  /* 0x000001d427087890 */ /* 0x000fe2000ff1e03f */
[----:B------:R-:W-:Y:S01]  /*11b80*/  IMAD.MOV.U32 R4, RZ, RZ, R50 ;  /* 0x000000ffff047224 */ /* 0x000fe200078e0032 */
[----:B------:R-:W-:Y:S01]  /*11b90*/  UIADD3.X UR7, URZ, UR42, URZ, UP1, !UPT ;  /* 0x0000002a3f077290 */ /* 0x000fe20008ffe43f */
[----:B------:R-:W-:Y:S01]  /*11ba0*/  IMAD.MOV.U32 R5, RZ, RZ, R49 ;  /* 0x000000ffff057224 */ /* 0x000fe200078e0031 */
[----:B------:R-:W-:Y:S02]  /*11bb0*/  UIADD3.X UR9, URZ, UR42, URZ, UP0, !UPT ;  /* 0x0000002a3f097290 */ /* 0x000fe400087fe43f */
[----:B------:R-:W-:Y:S01]  /*11bc0*/  IMAD.U32 R3, RZ, RZ, UR42 ;  /* 0x0000002aff037e24 */ /* 0x000fe2000f8e00ff */
[----:B------:R-:W-:Y:S01]  /*11bd0*/  STL.64 [R1+0x1c0], R28 ;  /* 0x0001c01c01007387 */ /* 0x000fe20000100a00 */
[----:B------:R-:W-:Y:S01]  /*11be0*/  IMAD.MOV.U32 R8, RZ, RZ, R52 ;  /* 0x000000ffff087224 */ /* 0x000fe200078e0034 */
[----:B------:R-:W-:Y:S01]  /*11bf0*/  UIADD3 UR4, UP2, UR39, 0x1d8, URZ ;  /* 0x000001d827047890 */ /* 0x000fe2000ff5e03f */
[----:B------:R-:W-:Y:S01]  /*11c00*/  IMAD.MOV.U32 R9, RZ, RZ, R51 ;  /* 0x000000ffff097224 */ /* 0x000fe200078e0033 */
[----:B------:R0:W-:Y:S01]  /*11c10*/  STL.128 [R1+0x150], R4 ;  /* 0x0001500401007387 */ /* 0x0001e20000100c00 */
[----:B------:R-:W-:Y:S01]  /*11c20*/  IMAD.MOV.U32 R10, RZ, RZ, R67 ;  /* 0x000000ffff0a7224 */ /* 0x000fe200078e0043 */
[----:B------:R-:W-:Y:S01]  /*11c30*/  UIADD3.X UR5, URZ, UR42, URZ, UP2, !UPT ;  /* 0x0000002a3f057290 */ /* 0x000fe200097fe43f */
[----:B------:R-:W-:-:S02]  /*11c40*/  IMAD.MOV.U32 R11, RZ, RZ, R68 ;  /* 0x000000ffff0b7224 */ /* 0x000fc400078e0044 */
[----:B------:R-:W-:Y:S02]  /*11c50*/  IMAD.U32 R2, RZ, RZ, UR6 ;  /* 0x00000006ff027e24 */ /* 0x000fe4000f8e00ff */
[----:B------:R-:W-:Y:S01]  /*11c60*/  IMAD.U32 R0, RZ, RZ, UR39 ;  /* 0x00000027ff007e24 */ /* 0x000fe2000f8e00ff */
[----:B------:R1:W-:Y:S01]  /*11c70*/  STL.128 [R1+0x130], R8 ;  /* 0x0001300801007387 */ /* 0x0003e20000100c00 */
[----:B0-----:R-:W-:Y:S02]  /*11c80*/  IMAD.MOV.U32 R4, RZ, RZ, R59 ;  /* 0x000000ffff047224 */ /* 0x001fe400078e003b */
[----:B------:R-:W-:Y:S02]  /*11c90*/  IMAD.MOV.U32 R5, RZ, RZ, R66 ;  /* 0x000000ffff057224 */ /* 0x000fe400078e0042 */
[----:B------:R-:W-:Y:S02]  /*11ca0*/  IMAD.MOV.U32 R6, RZ, RZ, R37 ;  /* 0x000000ffff067224 */ /* 0x000fe400078e0025 */
[----:B------:R-:W-:-:S02]  /*11cb0*/  IMAD.MOV.U32 R7, RZ, RZ, R38 ;  /* 0x000000ffff077224 */ /* 0x000fc400078e0026 */
[----:B-1----:R-:W-:Y:S02]  /*11cc0*/  IMAD.MOV.U32 R8, RZ, RZ, R48 ;  /* 0x000000ffff087224 */ /* 0x002fe400078e0030 */
[----:B------:R-:W-:Y:S01]  /*11cd0*/  IMAD.MOV.U32 R9, RZ, RZ, R47 ;  /* 0x000000ffff097224 */ /* 0x000fe200078e002f */
[----:B------:R0:W-:Y:S01]  /*11ce0*/  STL.128 [R1+0x190], R4 ;  /* 0x0001900401007387 */ /* 0x0001e20000100c00 */
[----:B------:R-:W-:Y:S02]  /*11cf0*/  IMAD.MOV.U32 R10, RZ, RZ, R45 ;  /* 0x000000ffff0a7224 */ /* 0x000fe400078e002d */
[----:B------:R-:W-:-:S05]  /*11d00*/  IMAD.MOV.U32 R11, RZ, RZ, R46 ;  /* 0x000000ffff0b7224 */ /* 0x000fca00078e002e */
[----:B------:R1:W-:Y:S01]  /*11d10*/  STL.128 [R1+0x170], R8 ;  /* 0x0001700801007387 */ /* 0x0003e20000100c00 */
[----:B0-----:R-:W-:Y:S02]  /*11d20*/  IMAD.MOV.U32 R4, RZ, RZ, R58 ;  /* 0x000000ffff047224 */ /* 0x001fe400078e003a */
[----:B------:R-:W-:Y:S02]  /*11d30*/  IMAD.MOV.U32 R5, RZ, RZ, R55 ;  /* 0x000000ffff057224 */ /* 0x000fe400078e0037 */
[----:B------:R-:W-:Y:S02]  /*11d40*/  IMAD.MOV.U32 R6, RZ, RZ, R54 ;  /* 0x000000ffff067224 */ /* 0x000fe400078e0036 */
[----:B------:R-:W-:Y:S02]  /*11d50*/  IMAD.MOV.U32 R7, RZ, RZ, R53 ;  /* 0x000000ffff077224 */ /* 0x000fe400078e0035 */
[----:B-1----:R-:W-:Y:S02]  /*11d60*/  IMAD.U32 R9, RZ, RZ, UR9 ;  /* 0x00000009ff097e24 */ /* 0x002fe4000f8e00ff */
[----:B------:R-:W-:Y:S01]  /*11d70*/  IMAD.U32 R8, RZ, RZ, UR4 ;  /* 0x00000004ff087e24 */ /* 0x000fe2000f8e00ff */
[----:B------:R0:W-:Y:S01]  /*11d80*/  STL.128 [R1+0x1a0], R4 ;  /* 0x0001a00401007387 */ /* 0x0001e20000100c00 */
[----:B------:R-:W-:-:S02]  /*11d90*/  IMAD.U32 R11, RZ, RZ, UR5 ;  /* 0x00000005ff0b7e24 */ /* 0x000fc4000f8e00ff */
[----:B0-----:R-:W-:Y:S02]  /*11da0*/  IMAD.MOV.U32 R4, RZ, RZ, R32 ;  /* 0x000000ffff047224 */ /* 0x001fe400078e0020 */
[----:B------:R-:W-:Y:S02]  /*11db0*/  IMAD.MOV.U32 R5, RZ, RZ, R31 ;  /* 0x000000ffff057224 */ /* 0x000fe400078e001f */
[----:B------:R-:W-:Y:S02]  /*11dc0*/  IMAD.MOV.U32 R6, RZ, RZ, R43 ;  /* 0x000000ffff067224 */ /* 0x000fe400078e002b */
[----:B------:R-:W-:-:S05]  /*11dd0*/  IMAD.MOV.U32 R7, RZ, RZ, R42 ;  /* 0x000000ffff077224 */ /* 0x000fca00078e002a */
[----:B------:R0:W-:Y:S02]  /*11de0*/  STL.128 [R1+0x1b0], R4 ;  /* 0x0001b00401007387 */ /* 0x0001e40000100c00 */
[----:B0-----:R-:W-:Y:S02]  /*11df0*/  IMAD.MOV.U32 R5, RZ, RZ, R3 ;  /* 0x000000ffff057224 */ /* 0x001fe400078e0003 */
[----:B------:R-:W-:Y:S02]  /*11e00*/  IMAD.U32 R3, RZ, RZ, UR7 ;  /* 0x00000007ff037e24 */ /* 0x000fe4000f8e00ff */
[----:B------:R-:W-:Y:S02]  /*11e10*/  IMAD.MOV.U32 R6, RZ, RZ, R41 ;  /* 0x000000ffff067224 */ /* 0x000fe400078e0029 */
[----:B------:R-:W-:Y:S01]  /*11e20*/  IMAD.MOV.U32 R7, RZ, RZ, R40 ;  /* 0x000000ffff077224 */ /* 0x000fe200078e0028 */
[----:B------:R-:W-:Y:S01]  /*11e30*/  STL.64 [R1+0x128], R2 ;  /* 0x0001280201007387 */ /* 0x000fe20000100a00 */
[----:B------:R-:W-:-:S02]  /*11e40*/  IMAD.MOV.U32 R4, RZ, RZ, R0 ;  /* 0x000000ffff047224 */ /* 0x000fc400078e0000 */
[----:B------:R-:W-:-:S03]  /*11e50*/  IMAD.U32 R0, RZ, RZ, UR8 ;  /* 0x00000008ff007e24 */ /* 0x000fc6000f8e00ff */
[----:B------:R0:W-:Y:S02]  /*11e60*/  STL.128 [R1+0x140], R4 ;  /* 0x0001400401007387 */ /* 0x0001e40000100c00 */
[----:B0-----:R-:W-:Y:S02]  /*11e70*/  IMAD.MOV.U32 R6, RZ, RZ, R30 ;  /* 0x000000ffff067224 */ /* 0x001fe400078e001e */
[----:B------:R-:W-:Y:S02]  /*11e80*/  IMAD.MOV.U32 R7, RZ, RZ, R33 ;  /* 0x000000ffff077224 */ /* 0x000fe400078e0021 */
[----:B------:R-:W-:Y:S02]  /*11e90*/  IMAD.MOV.U32 R4, RZ, RZ, R0 ;  /* 0x000000ffff047224 */ /* 0x000fe400078e0000 */
[----:B------:R-:W-:Y:S02]  /*11ea0*/  IMAD.MOV.U32 R5, RZ, RZ, R9 ;  /* 0x000000ffff057224 */ /* 0x000fe400078e0009 */
[----:B------:R-:W-:-:S03]  /*11eb0*/  IMAD.U32 R0, RZ, RZ, UR39 ;  /* 0x00000027ff007e24 */ /* 0x000fc6000f8e00ff */
[----:B------:R0:W-:Y:S01]  /*11ec0*/  STL.128 [R1+0x160], R4 ;  /* 0x0001600401007387 */ /* 0x0001e20000100c00 */
[----:B------:R-:W-:Y:S02]  /*11ed0*/  VIADD R0, R0, 0x128 ;  /* 0x0000012800007836 */ /* 0x000fe40000000000 */
[----:B0-----:R-:W-:Y:S02]  /*11ee0*/  IMAD.MOV.U32 R4, RZ, RZ, R35 ;  /* 0x000000ffff047224 */ /* 0x001fe400078e0023 */
[----:B------:R-:W-:Y:S02]  /*11ef0*/  IMAD.MOV.U32 R5, RZ, RZ, R36 ;  /* 0x000000ffff057224 */ /* 0x000fe400078e0024 */
[----:B------:R-:W-:Y:S02]  /*11f00*/  IMAD.MOV.U32 R6, RZ, RZ, R8 ;  /* 0x000000ffff067224 */ /* 0x000fe400078e0008 */
[----:B------:R-:W-:-:S05]  /*11f10*/  IMAD.MOV.U32 R7, RZ, RZ, R11 ;  /* 0x000000ffff077224 */ /* 0x000fca00078e000b */
[----:B------:R0:W-:Y:S02]  /*11f20*/  STL.128 [R1+0x180], R4 ;  /* 0x0001800401007387 */ /* 0x0001e40000100c00 */
[----:B0-----:R-:W-:-:S07]  /*11f30*/  VIADD R4, R193, 0xffffffff ;  /* 0xffffffffc1047836 */ /* 0x001fce0000000000 */
[----:B------:R-:W-:Y:S05]  /*11f40*/  CALL.REL.NOINC `($_ZN7cutlass13device_kernelIN5flash11enable_sm90INS1_16FlashAttnFwdSm90INS1_25CollectiveMainloopFwdSm90ILi2EN4cute5tupleIJNS5_1CILi1EEES8_S8_EEENS6_IJNS7_ILi64EEESA_SA_EEELi512ENS_6half_tEfNS_4arch4Sm90ELb0ELb1ELb1ELb1ELb1ELb1ELb1ELb0ELb0ELb1ELb1ELb0EEENS1_21CollectiveEpilogueFwdINS6_IJSA_NS7_ILi512EEESA_EEES9_SC_SE_Li256ELb1ELb1ELb1ELb0EEENS1_36VarlenDynamicPersistentTileSchedulerILi64ELi64ELi256ELi128ELb1ELb1ELb1ELb1ELb0ELb1EEEEEEEEEvNT_6ParamsE$_ZZN5flash25CollectiveMainloopFwdSm90ILi2EN4cute5tupleIJNS1_1CILi1EEES4_S4_EEENS2_IJNS3_ILi64EEES6_S6_EEELi512EN7cutlass6half_tEfNS8_4arch4Sm90ELb0ELb1ELb1ELb1ELb1ELb1ELb1ELb0ELb0ELb1ELb1ELb0EE3mmaINS_16FlashAttnFwdSm90ISC_NS_21CollectiveEpilogueFwdINS2_IJS6_NS3_ILi512EEES6_EEES5_S9_SB_Li256ELb1ELb1ELb1ELb0EEENS_36VarlenDynamicPersistentTileSchedulerILi64ELi64ELi256ELi128ELb1ELb1ELb1ELb1ELb0ELb1EEEE13SharedStorageENS1_6TensorINS1_11ArrayEngineIfLm128EEENS1_6LayoutINS2_IJNS2_IJNS3_ILi2EEESR_NS3_ILi32EEEEEES4_S4_EEENS2_IJNS2_IJS4_SR_NS3_ILi4EEEEEENS3_ILi0EEESX_EEEEEEENS_7SoftmaxILi2ELi0EEEEEbRKNSC_6ParamsENS8_13PipelineAsyncILi2EEES17_RNS8_13PipelineStateILj2EEERT0_RT1_iRiRKNS_16SeqlenInfoQKNewKILb1ELb1EEENS2_IJiiiiEEERT_ENKUliT_T0_T1_E_clIZSD_ISM_S10_S12_EbS15_S17_S17_S1A_S1C_S1E_iS1F_S1J_S1K_S1M_EUlRS1N_iE0_NS3_ILb1EEES1U_EEDaiS1N_S1O_S1P_) ;  /* 0x000002bc00ac7944 */ /* 0x000fea0003c00000 */
[----:B------:R-:W2:Y:S01]  /*11f50*/  LDL R6, [R1+0x50] ;  /* 0x0000500001067983 */ /* 0x000ea20000100800 */
[----:B------:R-:W0:Y:S08]  /*11f60*/  LDC R0, c[0x0][0x448] ;  /* 0x00011200ff007b82 */ /* 0x000e300000000800 */
[----:B------:R-:W1:Y:S01]  /*11f70*/  LDC.64 R2, c[0x0][0xad8] ;  /* 0x0002b600ff027b82 */ /* 0x000e620000000a00 */
[----:B0-----:R-:W-:-:S13]  /*11f80*/  ISETP.NE.AND P0, PT, R0, 0x1, PT ;  /* 0x000000010000780c */ /* 0x001fda0003f05270 */
[----:B------:R-:W0:Y:S08]  /*11f90*/  @P0 LDC R5, c[0x0][0x44c] ;  /* 0x00011300ff050b82 */ /* 0x000e300000000800 */
[----:B------:R-:W3:Y:S01]  /*11fa0*/  @P0 LDC R7, c[0x0][0x450] ;  /* 0x00011400ff070b82 */ /* 0x000ee20000000800 */
[----:B--2---:R-:W-:-:S04]  /*11fb0*/  IMAD.SHL.U32 R6, R6, 0x40, RZ ;  /* 0x0000004006067824 */ /* 0x004fc800078e00ff */
[----:B0-----:R-:W-:-:S04]  /*11fc0*/  @P0 IMAD.HI.U32 R0, R6, R5, RZ ;  /* 0x0000000506000227 */ /* 0x001fc800078e00ff */
[----:B------:R-:W-:Y:S01]  /*11fd0*/  IMAD.MOV.U32 R5, RZ, RZ, R6 ;  /* 0x000000ffff057224 */ /* 0x000fe200078e0006 */
[----:B---3--:R-:W-:Y:S01]  /*11fe0*/  @P0 SHF.R.U32.HI R5, RZ, R7, R0 ;  /* 0x00000007ff050219 */ /* 0x008fe20000011600 */
[----:B------:R-:W-:Y:S01]  /*11ff0*/  VIADD R0, R193, 0xfffffffe ;  /* 0xfffffffec1007836 */ /* 0x000fe20000000000 */
[----:B-1----:R-:W-:-:S03]  /*12000*/  ISETP.GE.AND P0, PT, R3, 0x1, PT ;  /* 0x000000010300780c */ /* 0x002fc60003f06270 */
[----:B------:R-:W-:-:S04]  /*12010*/  IMAD.IADD R9, R190, 0x1, R5 ;  /* 0x00000001be097824 */ /* 0x000fc800078e0205 */
[----:B------:R-:W-:-:S06]  /*12020*/  IMAD.IADD R2, R9, 0x1, R2 ;  /* 0x0000000109027824 */ /* 0x000fcc00078e0202 */
        /* <DEDUP_REMOVED lines=12> */
.L_x_6788:
[----:B------:R-:W-:-:S13]  /*120f0*/  ISETP.NE.AND P0, PT, R3, 0x1, PT ;  /* 0x000000010300780c */ /* 0x000fda0003f05270 */
[----:B------:R-:W0:Y:S02]  /*12100*/  @P0 LDC.64 R4, c[0x0][0xae0] ;  /* 0x0002b800ff040b82 */ /* 0x000e240000000a00 */
[----:B0-----:R-:W-:-:S05]  /*12110*/  @P0 IMAD.HI.U32 R4, R7, R4, RZ ;  /* 0x0000000407040227 */ /* 0x001fca00078e00ff */
[----:B------:R-:W-:-:S07]  /*12120*/  @P0 SHF.R.U32.HI R7, RZ, R5, R4 ;  /* 0x00000005ff070219 */ /* 0x000fce0000011604 */
.L_x_6789:
[----:B------:R-:W-:Y:S05]  /*12130*/  BSYNC B0 ;  /* 0x0000000000007941 */ /* 0x000fea0003800000 */
.L_x_6787:
[----:B------:R-:W-:-:S05]  /*12140*/  IMAD R3, R7, R3, R3 ;  /* 0x0000000307037224 */ /* 0x000fca00078e0203 */
[----:B------:R-:W-:-:S07]  /*12150*/  VIMNMX R2, R2, R3, PT ;  /* 0x0000000302027248 */ /* 0x000fce0003fe0100 */
.L_x_6786:
[----:B------:R-:W-:-:S04]  /*12160*/  SHF.R.S32.HI R3, RZ, 0x1f, R2 ;  /* 0x0000001fff037819 */ /* 0x000fc80000011402 */
[----:B------:R-:W-:-:S04]  /*12170*/  LEA.HI R3, R3, R2, RZ, 0x6 ;  /* 0x0000000203037211 */ /* 0x000fc800078f30ff */
[----:B------:R-:W-:-:S04]  /*12180*/  SHF.R.S32.HI R3, RZ, 0x6, R3 ;  /* 0x00000006ff037819 */ /* 0x000fc80000011403 */
[----:B------:R-:W-:-:S04]  /*12190*/  VIMNMX R9, R180, R3, !PT ;  /* 0x00000003b4097248 */ /* 0x000fc80007fe0100 */
[----:B------:R-:W-:-:S13]  /*121a0*/  ISETP.GE.AND P0, PT, R0, R9, PT ;  /* 0x000000090000720c */ /* 0x000fda0003f06270 */
[----:B------:R-:W-:Y:S05]  /*121b0*/  @!P0 BRA `(.L_x_6790) ;  /* 0x0000007c00e88947 */ /* 0x000fea0003800000 */
.L_x_6823:
[----:B------:R-:W2:Y:S04]  /*121c0*/  LDL R56, [R1+0x1c8] ;  /* 0x0001c80001387983 */ /* 0x000ea80000100800 */
[----:B------:R-:W3:Y:S04]  /*121d0*/  LDL R2, [R1+0x1d0] ;  /* 0x0001d00001027983 */ /* 0x000ee80000100800 */
[----:B------:R-:W4:Y:S01]  /*121e0*/  LDL R3, [R1] ;  /* 0x0000000001037983 */ /* 0x000f220000100800 */
[----:B0-2---:R-:W-:-:S05]  /*121f0*/  VIADD R4, R56, 0x1 ;  /* 0x0000000138047836 */ /* 0x005fca0000000000 */
        /* <DEDUP_REMOVED lines=16> */
.L_x_6792:
[----:B------:R-:W-:Y:S05]  /*12300*/  BSYNC B0 ;  /* 0x0000000000007941 */ /* 0x000fea0003800000 */
.L_x_6791:
        /* <DEDUP_REMOVED lines=9> */
.L_x_6794:
[----:B------:R-:W-:Y:S05]  /*123a0*/  BSYNC B0 ;  /* 0x0000000000007941 */ /* 0x000fea0003800000 */
.L_x_6793:
[----:B------:R-:W-:Y:S04]  /*123b0*/  BSSY B0, `(.L_x_6795) ;  /* 0x0000006000007945 */ /* 0x000fe80003800000 */
[----:B-1----:R-:W-:Y:S05]  /*123c0*/  @P0 BRA `(.L_x_6796) ;  /* 0x0000000000100947 */ /* 0x002fea0003800000 */
[----:B-----5:R-:W-:Y:S01]  /*123d0*/  IMAD R2, R2, 0x8, R5 ;  /* 0x0000000802027824 */ /* 0x020fe200078e0205 */
[----:B------:R-:W-:-:S04]  /*123e0*/  SHF.L.U32 R3, R3, 0x1f, RZ ;  /* 0x0000001f03037819 */ /* 0x000fc800000006ff */
[----:B------:R-:W1:Y:S02]  /*123f0*/  SYNCS.PHASECHK.TRANS64.TRYWAIT P0, [R2+URZ], R3 ;  /* 0x00000003020075a7 */ /* 0x000e64000800017f */
[----:B-1----:R-:W-:Y:S05]  /*12400*/  @!P0 BRA `(.L_x_6797) ;  /* 0x0000027c002c8947 */ /* 0x002fea0003800000 */
.L_x_6796:
[----:B------:R-:W-:Y:S05]  /*12410*/  BSYNC B0 ;  /* 0x0000000000007941 */ /* 0x000fea0003800000 */
.L_x_6795:
[----:B------:R-:W2:Y:S04]  /*12420*/  LDL R15, [R1+0x1c8] ;  /* 0x0001c800010f7983 */ /* 0x000ea80000100800 */
[----:B0-----:R-:W2:Y:S01]  /*12430*/  LDL.64 R4, [R1+0x80] ;  /* 0x0000800001047983 */ /* 0x001ea20000100a00 */
[----:B------:R-:W-:Y:S05]  /*12440*/  WARPSYNC.ALL ;  /* 0x0000000000007948 */ /* 0x000fea0003800000 */
[----:B-1---5:R-:W3:Y:S04]  /*12450*/  LDL.64 R2, [R1+0x78] ;  /* 0x0000780001027983 */ /* 0x022ee80000100a00 */
[----:B------:R-:W4:Y:S04]  /*12460*/  LDL.64 R6, [R1+0x78] ;  /* 0x0000780001067983 */ /* 0x000f280000100a00 */
        /* <DEDUP_REMOVED lines=52> */
.L_x_6799:
[----:B------:R-:W-:Y:S05]  /*127b0*/  BSYNC B0 ;  /* 0x0000000000007941 */ /* 0x000fea0003800000 */
.L_x_6798:
        /* <DEDUP_REMOVED lines=8> */
.L_x_6801:
[----:B------:R-:W-:Y:S05]  /*12840*/  BSYNC B0 ;  /* 0x0000000000007941 */ /* 0x000fea0003800000 */
.L_x_6800:
[----:B------:R-:W-:Y:S04]  /*12850*/  BSSY B0, `(.L_x_6802) ;  /* 0x0000004000007945 */ /* 0x000fe80003800000 */
[----:B-1----:R-:W-:Y:S05]  /*12860*/  @P0 BRA `(.L_x_6803) ;  /* 0x0000000000080947 */ /* 0x002fea0003800000 */
[----:B------:R-:W1:Y:S02]  /*12870*/  SYNCS.PHASECHK.TRANS64.TRYWAIT P0, [R2+URZ], R3 ;  /* 0x00000003020075a7 */ /* 0x000e64000800017f */
[----:B-1----:R-:W-:Y:S05]  /*12880*/  @!P0 BRA `(.L_x_6804) ;  /* 0x0000027800208947 */ /* 0x002fea0003800000 */
.L_x_6803:
[----:B------:R-:W-:Y:S05]  /*12890*/  BSYNC B0 ;  /* 0x0000000000007941 */ /* 0x000fea0003800000 */
.L_x_6802:
        /* <DEDUP_REMOVED lines=433> */
.L_x_6806:
[----:B------:R-:W-:Y:S05]  /*143b0*/  BSYNC B0 ;  /* 0x0000000000007941 */ /* 0x000fea0003800000 */
.L_x_6805:
[----:B------:R-:W2:Y:S02]  /*143c0*/  LDL.64 R2, [R1+0x20] ;  /* 0x0000200001027983 */ /* 0x000ea40000100a00 */
[----:B--2---:R-:W-:-:S05]  /*143d0*/  MOV R3, R2 ;  /* 0x0000000200037202 */ /* 0x004fca0000000f00 */
[----:B-----5:R-:W-:-:S05]  /*143e0*/  IMAD R10, R10, 0x8, R3 ;  /* 0x000000080a0a7824 */ /* 0x020fca00078e0203 */
[----:B------:R-:W-:-:S04]  /*143f0*/  PRMT R10, R11, 0x654, R10 ;  /* 0x000006540b0a7816 */ /* 0x000fc8000000000a */
[----:B------:R0:W-:Y:S01]  /*14400*/  SYNCS.ARRIVE.TRANS64.RED.A1T0 RZ, [R10+URZ], RZ ;  /* 0x000000ff0aff79a7 */ /* 0x0001e2000810043f */
[----:B------:R-:W2:Y:S04]  /*14410*/  LDL.64 R2, [R1+0x100] ;  /* 0x0001000001027983 */ /* 0x000ea80000100a00 */
[----:B------:R-:W3:Y:S04]  /*14420*/  LDL R57, [R1+0xcc] ;  /* 0x0000cc0001397983 */ /* 0x000ee80000100800 */
[----:B------:R-:W4:Y:S04]  /*14430*/  LDL R21, [R1+0x50] ;  /* 0x0000500001157983 */ /* 0x000f280000100800 */
[----:B------:R-:W4:Y:S04]  /*14440*/  LDL R20, [R1+0xf8] ;  /* 0x0000f80001147983 */ /* 0x000f280000100800 */
[----:B------:R-:W3:Y:S04]  /*14450*/  LDL.128 R12, [R1+0xe0] ;  /* 0x0000e000010c7983 */ /* 0x000ee80000100c00 */
[----:B------:R-:W4:Y:S04]  /*14460*/  LDL.128 R4, [R1+0xd0] ;  /* 0x0000d00001047983 */ /* 0x000f280000100c00 */
[----:B--2---:R-:W2:Y:S04]  /*14470*/  LD.E R11, desc[UR36][R2.64] ;  /* 0x00000024020b7980 */ /* 0x004ea8000c101900 */
[----:B------:R-:W4:Y:S01]  /*14480*/  LDL.64 R2, [R1+0xf0] ;  /* 0x0000f00001027983 */ /* 0x000f220000100a00 */
[----:B---3--:R-:W-:Y:S01]  /*14490*/  ISETP.GE.AND P1, PT, R13, 0x1, PT ;  /* 0x000000010d00780c */ /* 0x008fe20003f26270 */
[----:B------:R-:W-:Y:S01]  /*144a0*/  BSSY B0, `(.L_x_6807) ;  /* 0x000007a000007945 */ /* 0x000fe20003800000 */
[-C--:B--2---:R-:W-:Y:S01]  /*144b0*/  FMUL.FTZ R80, R32, R11.reuse ;  /* 0x0000000b20507220 */ /* 0x084fe20000410000 */
[----:B------:R-:W-:Y:S01]  /*144c0*/  SHF.R.S32.HI R32, RZ, 0x1f, R57 ;  /* 0x0000001fff207819 */ /* 0x000fe20000011439 */
[-C--:B0-----:R-:W-:Y:S01]  /*144d0*/  FMUL.FTZ R10, R24, R11.reuse ;  /* 0x0000000b180a7220 */ /* 0x081fe20000410000 */
[----:B------:R-:W-:-:S02]  /*144e0*/  FMUL.FTZ R24, R31, R11 ;  /* 0x0000000b1f187220 */ /* 0x000fc40000410000 */
[----:B------:R-:W-:Y:S01]  /*144f0*/  LEA.HI R31, R32, R57, RZ, 0x7 ;  /* 0x00000039201f7211 */ /* 0x000fe200078f38ff */
[-C--:B------:R-:W-:Y:S01]  /*14500*/  FMUL.FTZ R90, R25, R11.reuse ;  /* 0x0000000b195a7220 */ /* 0x080fe20000410000 */
[----:B------:R-:W-:Y:S02]  /*14510*/  FMUL.FTZ R25, R34, R11 ;  /* 0x0000000b22197220 */ /* 0x000fe40000410000 */
[----:B------:R-:W-:-:S05]  /*14520*/  LOP3.LUT R34, R31, 0xffffff80, RZ, 0xc0, !PT ;  /* 0xffffff801f227812 */ /* 0x000fca00078ec0ff */
[----:B------:R-:W-:Y:S02]  /*14530*/  IMAD.IADD R34, R57, 0x1, -R34 ;  /* 0x0000000139227824 */ /* 0x000fe400078e0a22 */
[-C--:B------:R-:W-:Y:S01]  /*14540*/  FMUL.FTZ R76, R36, R11.reuse ;  /* 0x0000000b244c7220 */ /* 0x080fe20000410000 */
[----:B------:R-:W-:Y:S02]  /*14550*/  FMUL.FTZ R78, R33, R11 ;  /* 0x0000000b214e7220 */ /* 0x000fe40000410000 */
[----:B------:R-:W-:Y:S02]  /*14560*/  SHF.R.S32.HI R31, RZ, 0x1f, R34 ;  /* 0x0000001fff1f7819 */ /* 0x000fe40000011422 */
[----:B------:R-:W-:Y:S01]  /*14570*/  LEA.HI R36, R32, R57, RZ, 0x2 ;  /* 0x0000003920247211 */ /* 0x000fe200078f10ff */
[-C--:B------:R-:W-:Y:S01]  /*14580*/  FMUL.FTZ R88, R28, R11.reuse ;  /* 0x0000000b1c587220 */ /* 0x080fe20000410000 */
[----:B------:R-:W-:Y:S01]  /*14590*/  LEA.HI R33, R31, R34, RZ, 0x2 ;  /* 0x000000221f217211 */ /* 0x000fe200078f10ff */
[-C--:B------:R-:W-:Y:S01]  /*145a0*/  FMUL.FTZ R62, R27, R11.reuse ;  /* 0x0000000b1b3e7220 */ /* 0x080fe20000410000 */
[-C--:B------:R-:W-:Y:S01]  /*145b0*/  FMUL.FTZ R28, R38, R11.reuse ;  /* 0x0000000b261c7220 */ /* 0x080fe20000410000 */
[----:B------:R-:W-:Y:S01]  /*145c0*/  FMUL.FTZ R27, R35, R11 ;  /* 0x0000000b231b7220 */ /* 0x000fe20000410000 */
[----:B------:R-:W-:-:S02]  /*145d0*/  LOP3.LUT R38, R36, 0xfffffffc, RZ, 0xc0, !PT ;  /* 0xfffffffc24267812 */ /* 0x000fc400078ec0ff */
[--C-:B------:R-:W-:Y:S02]  /*145e0*/  SHF.R.S32.HI R32, RZ, 0x2, R33.reuse ;  /* 0x00000002ff207819 */ /* 0x100fe40000011421 */
[----:B------:R-:W-:Y:S01]  /*145f0*/  SHF.R.S32.HI R35, RZ, 0x1f, R33 ;  /* 0x0000001fff237819 */ /* 0x000fe20000011421 */
[----:B------:R-:W-:-:S03]  /*14600*/  IMAD.IADD R38, R57, 0x1, -R38 ;  /* 0x0000000139267824 */ /* 0x000fc600078e0a26 */
[----:B------:R-:W-:Y:S02]  /*14610*/  LEA.HI R36, R35, R32, RZ, 0x3 ;  /* 0x0000002023247211 */ /* 0x000fe400078f18ff */
[----:B------:R-:W-:Y:S01]  /*14620*/  LEA.HI R35, R31, R34, RZ, 0x5 ;  /* 0x000000221f237211 */ /* 0x000fe200078f28ff */
[-C--:B------:R-:W-:Y:S01]  /*14630*/  FMUL.FTZ R82, R29, R11.reuse ;  /* 0x0000000b1d527220 */ /* 0x080fe20000410000 */
[-C--:B------:R-:W-:Y:S01]  /*14640*/  FMUL.FTZ R74, R37, R11.reuse ;  /* 0x0000000b254a7220 */ /* 0x080fe20000410000 */
[----:B------:R-:W-:Y:S01]  /*14650*/  FMUL.FTZ R29, R39, R11 ;  /* 0x0000000b271d7220 */ /* 0x000fe20000410000 */
[----:B------:R-:W-:Y:S02]  /*14660*/  LOP3.LUT R37, R36, 0xfffffff8, RZ, 0xc0, !PT ;  /* 0xfffffff824257812 */ /* 0x000fe400078ec0ff */
[----:B------:R-:W-:Y:S02]  /*14670*/  LEA.HI R39, R38, R38, RZ, 0x1 ;  /* 0x0000002626277211 */ /* 0x000fe400078f08ff */
[----:B------:R-:W-:Y:S01]  /*14680*/  SHF.R.S32.HI R36, RZ, 0x5, R35 ;  /* 0x00000005ff247819 */ /* 0x000fe20000011423 */
[----:B------:R-:W-:Y:S01]  /*14690*/  IMAD.IADD R37, R32, 0x1, -R37 ;  /* 0x0000000120257824 */ /* 0x000fe200078e0a25 */
[----:B------:R-:W-:-:S02]  /*146a0*/  LOP3.LUT R39, R39, 0x1ffffffe, RZ, 0xc0, !PT ;  /* 0x1ffffffe27277812 */ /* 0x000fc400078ec0ff */
[----:B----4-:R-:W-:Y:S01]  /*146b0*/  ISETP.NE.AND P0, PT, R2, 0x1, PT ;  /* 0x000000010200780c */ /* 0x010fe20003f05270 */
[----:B------:R-:W-:Y:S02]  /*146c0*/  IMAD R36, R21, 0x4, R36 ;  /* 0x0000000415247824 */ /* 0x000fe400078e0224 */
[----:B------:R-:W-:Y:S02]  /*146d0*/  IMAD.IADD R39, R38, 0x1, -R39 ;  /* 0x0000000126277824 */ /* 0x000fe400078e0a27 */
[----:B------:R-:W-:-:S04]  /*146e0*/  IMAD.U32 R2, R36, 0x10, R37 ;  /* 0x0000001024027824 */ /* 0x000fc800078e0025 */
[----:B------:R-:W-:-:S04]  /*146f0*/  IMAD R2, R39, 0x8, R2 ;  /* 0x0000000827027824 */ /* 0x000fc800078e0202 */
[----:B------:R-:W-:-:S05]  /*14700*/  @P0 IMAD.HI.U32 R3, R2, R3, RZ ;  /* 0x0000000302030227 */ /* 0x000fca00078e00ff */
[----:B------:R-:W-:Y:S01]  /*14710*/  @P0 SHF.R.U32.HI R2, RZ, R20, R3 ;  /* 0x00000014ff020219 */ /* 0x000fe20000011603 */
[----:B------:R-:W-:Y:S01]  /*14720*/  IMAD.SHL.U32 R20, R0, 0x40, RZ ;  /* 0x0000004000147824 */ /* 0x000fe200078e00ff */
[----:B------:R-:W-:-:S03]  /*14730*/  LOP3.LUT R3, R33, 0x7ffffffc, RZ, 0xc0, !PT ;  /* 0x7ffffffc21037812 */ /* 0x000fc600078ec0ff */
[----:B------:R-:W0:Y:S01]  /*14740*/  SHFL.IDX PT, R35, R2, RZ, 0x1c1f ;  /* 0x001c1fff02237589 */ /* 0x000e2200000e0000 */
        /* <DEDUP_REMOVED lines=21> */
[----:B------:R-:W1:Y:S01]  /*148a0*/  MUFU.TANH R10, R10 ;  /* 0x0000000a000a7308 */ /* 0x000e620000002400 */
[----:B------:R-:W-:-:S03]  /*148b0*/  LOP3.LUT R11, RZ, R6, RZ, 0x33, !PT ;  /* 0x00000006ff0b7212 */ /* 0x000fc600078e33ff */
[----:B------:R-:W-:-:S04]  /*148c0*/  IADD3 R32, -R4, R32, R5 ;  /* 0x0000002004207210 */ /* 0x000fc80007ffe105 */
[----:B------:R-:W2:Y:S01]  /*148d0*/  MUFU.TANH R90, R90 ;  /* 0x0000005a005a7308 */ /* 0x000ea20000002400 */
        /* <DEDUP_REMOVED lines=29> */
[----:B------:R-:W1:Y:S08]  /*14ab0*/  MUFU.TANH R41, R41 ;  /* 0x0000002900297308 */ /* 0x000e700000002400 */
[----:B------:R-:W1:Y:S01]  /*14ac0*/  MUFU.TANH R40, R40 ;  /* 0x0000002800287308 */ /* 0x000e620000002400 */
[----:B------:R-:W-:-:S02]  /*14ad0*/  IMAD.IADD R32, R32, 0x1, R11 ;  /* 0x0000000120207824 */ /* 0x000fc400078e020b */
[----:B------:R-:W-:Y:S02]  /*14ae0*/  IMAD.IADD R34, R12, 0x1, -R20 ;  /* 0x000000010c227824 */ /* 0x000fe400078e0a14 */
        /* <DEDUP_REMOVED lines=13> */
.L_x_6810:
[----:B------:R-:W-:-:S13]  /*14bc0*/  ISETP.NE.AND P0, PT, R13, 0x1, PT ;  /* 0x000000010d00780c */ /* 0x000fda0003f05270 */
[----:B------:R-:W-:-:S05]  /*14bd0*/  @P0 IMAD.HI.U32 R12, R11, R14, RZ ;  /* 0x0000000e0b0c0227 */ /* 0x000fca00078e00ff */
[----:B------:R-:W-:-:S07]  /*14be0*/  @P0 SHF.R.U32.HI R11, RZ, R15, R12 ;  /* 0x0000000fff0b0219 */ /* 0x000fce000001160c */
.L_x_6811:
[----:B------:R-:W-:Y:S05]  /*14bf0*/  BSYNC B1 ;  /* 0x0000000000017941 */ /* 0x000fea0003800000 */
.L_x_6809:
[----:B------:R-:W-:-:S04]  /*14c00*/  IMAD R12, R11, R13, -R20 ;  /* 0x0000000d0b0c7224 */ /* 0x000fc800078e0a14 */
[----:B------:R-:W-:-:S05]  /*14c10*/  IMAD R12, R3, -0x2, R12 ;  /* 0xfffffffe030c7824 */ /* 0x000fca00078e020c */
[----:B------:R-:W-:Y:S02]  /*14c20*/  VIMNMX R7, R7, R12, !PT ;  /* 0x0000000c07077248 */ /* 0x000fe40007fe0100 */
[----:B------:R-:W-:-:S07]  /*14c30*/  VIADDMNMX R6, R12, R13, R6, PT ;  /* 0x0000000d0c067246 */ /* 0x000fce0003800106 */
.L_x_6808:
[----:B------:R-:W-:Y:S05]  /*14c40*/  BSYNC B0 ;  /* 0x0000000000007941 */ /* 0x000fea0003800000 */
.L_x_6807:
        /* <DEDUP_REMOVED lines=14> */
[----:B------:R-:W-:Y:S01]  /*14d30*/  ISETP.LT.OR P2, PT, R6, 0x11, P2 ;  /* 0x000000110600780c */ /* 0x000fe20001741670 */
[----:B0-----:R-:W-:Y:S01]  /*14d40*/  IMAD.IADD R11, R32, 0x1, R2 ;  /* 0x00000001200b7824 */ /* 0x001fe200078e0202 */
        /* <DEDUP_REMOVED lines=55> */
[----:B-1----:R-:W-:Y:S01]  /*150c0*/  FSEL R84, R10, -INF , !P6 ;  /* 0xff8000000a547808 */ /* 0x002fe20007000000 */
        /* <DEDUP_REMOVED lines=18> */
.L_x_6815:
[----:B------:R-:W-:-:S13]  /*151f0*/  ISETP.NE.AND P6, PT, R13, 0x1, PT ;  /* 0x000000010d00780c */ /* 0x000fda0003fc5270 */
[----:B------:R-:W-:-:S05]  /*15200*/  @P6 IMAD.HI.U32 R14, R5, R14, RZ ;  /* 0x0000000e050e6227 */ /* 0x000fca00078e00ff */
[----:B------:R-:W-:-:S07]  /*15210*/  @P6 SHF.R.U32.HI R5, RZ, R15, R14 ;  /* 0x0000000fff056219 */ /* 0x000fce000001160e */
.L_x_6816:
[----:B------:R-:W-:Y:S05]  /*15220*/  BSYNC B1 ;  /* 0x0000000000017941 */ /* 0x000fea0003800000 */
.L_x_6814:
[----:B------:R-:W-:-:S04]  /*15230*/  IMAD R20, R5, R13, -R20 ;  /* 0x0000000d05147224 */ /* 0x000fc800078e0a14 */
[----:B------:R-:W-:-:S05]  /*15240*/  IMAD R20, R3, -0x2, R20 ;  /* 0xfffffffe03147824 */ /* 0x000fca00078e0214 */
[----:B------:R-:W-:Y:S02]  /*15250*/  VIADDMNMX R10, R20, R13, R10, PT ;  /* 0x0000000d140a7246 */ /* 0x000fe4000380010a */
[----:B------:R-:W-:-:S07]  /*15260*/  VIMNMX R11, R11, R20, !PT ;  /* 0x000000140b0b7248 */ /* 0x000fce0007fe0100 */
.L_x_6813:
[----:B------:R-:W-:Y:S05]  /*15270*/  BSYNC B0 ;  /* 0x0000000000007941 */ /* 0x000fea0003800000 */
.L_x_6812:
[----:B------:R-:W2:Y:S01]  /*15280*/  LDL.64 R6, [R1+0x1e0] ;  /* 0x0001e00001067983 */ /* 0x000ea20000100a00 */
[C---:B------:R-:W-:Y:S02]  /*15290*/  ISETP.GT.AND P0, PT, R11.reuse, 0x1, !P0 ;  /* 0x000000010b00780c */ /* 0x040fe40004704270 */
[----:B------:R-:W-:Y:S01]  /*152a0*/  ISETP.GT.AND P1, PT, R11, 0x8, !P1 ;  /* 0x000000080b00780c */ /* 0x000fe20004f24270 */
[----:B------:R-:W3:Y:S01]  /*152b0*/  LDL R20, [R1+0x200] ;  /* 0x0002000001147983 */ /* 0x000ee20000100800 */
        /* <DEDUP_REMOVED lines=41> */
[----:B------:R-:W-:Y:S02]  /*15550*/  ISETP.LT.OR P1, PT, R10, 0x29, P1 ;  /* 0x000000290a00780c */ /* 0x000fe40000f21670 */
        /* <DEDUP_REMOVED lines=47> */
[----:B------:R1:W-:Y:S04]  /*15850*/  STL.64 [R1+0x1e0], R2 ;  /* 0x0001e00201007387 */ /* 0x0003e80000100a00 */
[----:B------:R-:W2:Y:S01]  /*15860*/  LDL R24, [R1+0x1e4] ;  /* 0x0001e40001187983 */ /* 0x000ea20000100800 */
[----:B0-----:R-:W-:-:S03]  /*15870*/  FMNMX.FTZ R10, R2, R5, !PT ;  /* 0x00000005020a7209 */ /* 0x001fc60007810000 */
[----:B-1----:R-:W4:Y:S04]  /*15880*/  LDL.64 R2, [R1+0xb8] ;  /* 0x0000b80001027983 */ /* 0x002f280000100a00 */
        /* <DEDUP_REMOVED lines=17> */
[----:B------:R-:W5:Y:S08]  /*159a0*/  MUFU.EX2 R135, R13 ;  /* 0x0000000d00877308 */ /* 0x000f700000000800 */
[----:B------:R-:W0:Y:S01]  /*159b0*/  MUFU.EX2 R134, R7 ;  /* 0x0000000700867308 */ /* 0x000e220000000800 */
[----:B------:R1:W-:Y:S01]  /*159c0*/  STL [R1+0x1e4], R14 ;  /* 0x0001e40e01007387 */ /* 0x0003e20000100800 */
[----:B-----5:R-:W-:Y:S01]  /*159d0*/  FMUL.FTZ R4, R135, R4 ;  /* 0x0000000487047220 */ /* 0x020fe20000410000 */
[----:B0-----:R-:W-:-:S05]  /*159e0*/  FMUL.FTZ R5, R5, R134 ;  /* 0x0000008605057220 */ /* 0x001fca0000410000 */
[----:B------:R1:W-:Y:S04]  /*159f0*/  STL.64 [R1+0x1f0], R4 ;  /* 0x0001f00401007387 */ /* 0x0003e80000100a00 */
[----:B----4-:R-:W2:Y:S01]  /*15a00*/  LD.E R6, desc[UR36][R2.64+0x4] ;  /* 0x0000042402067980 */ /* 0x010ea2000c101900 */
        /* <DEDUP_REMOVED lines=12> */
.L_x_6818:
[----:B------:R-:W-:Y:S05]  /*15ad0*/  BSYNC B0 ;  /* 0x0000000000007941 */ /* 0x000fea0003800000 */
.L_x_6817:
        /* <DEDUP_REMOVED lines=9> */
.L_x_6820:
[----:B------:R-:W-:Y:S05]  /*15b70*/  BSYNC B0 ;  /* 0x0000000000007941 */ /* 0x000fea0003800000 */
.L_x_6819:
        /* <DEDUP_REMOVED lines=30> */
[C---:B--2---:R-:W-:Y:S01]  /*15d60*/  FMUL.FTZ R57, R38.reuse, R55 ;  /* 0x0000003726397220 */ /* 0x044fe20000410000 */
[----:B------:R-:W-:-:S04]  /*15d70*/  FSETP.NEU.FTZ.AND P0, PT, R38, -INF , PT ;  /* 0xff8000002600780b */ /* 0x000fc80003f1d000 */
[----:B------:R-:W-:-:S05]  /*15d80*/  FSEL R57, R57, RZ, P0 ;  /* 0x000000ff39397208 */ /* 0x000fca0000000000 */
[-C--:B------:R-:W-:Y:S02]  /*15d90*/  FFMA.FTZ R152, R84, R55.reuse, -R57 ;  /* 0x0000003754987223 */ /* 0x080fe40000010839 */
[----:B------:R-:W2:Y:S01]  /*15da0*/  LDL.64 R84, [R1+0x218] ;  /* 0x0002180001547983 */ /* 0x000ea20000100a00 */
[C---:B------:R-:W-:Y:S01]  /*15db0*/  FMUL.FTZ R38, R39.reuse, R55 ;  /* 0x0000003727267220 */ /* 0x040fe20000410000 */
[----:B------:R-:W-:-:S04]  /*15dc0*/  FSETP.NEU.FTZ.AND P0, PT, R39, -INF , PT ;  /* 0xff8000002700780b */ /* 0x000fc80003f1d000 */
[----:B------:R-:W-:-:S05]  /*15dd0*/  FSEL R38, R38, RZ, P0 ;  /* 0x000000ff26267208 */ /* 0x000fca0000000000 */
        /* <DEDUP_REMOVED lines=32> */
[-CC-:B------:R-:W-:Y:S01]  /*15fe0*/  FFMA.FTZ R174, R52, R55.reuse, -R57.reuse ;  /* 0x0000003734ae7223 */ /* 0x180fe20000010839 */
[-C--:B------:R-:W-:Y:S01]  /*15ff0*/  FFMA.FTZ R175, R41, R55.reuse, -R38 ;  /* 0x0000003729af7223 */ /* 0x080fe20000010826 */
[----:B------:R-:W-:Y:S01]  /*16000*/  FFMA.FTZ R190, R50, R55, -R57 ;  /* 0x0000003732be7223 */ /* 0x000fe20000010839 */
[----:B------:R-:W3:Y:S01]  /*16010*/  MUFU.EX2 R155, R155 ;  /* 0x0000009b009b7308 */ /* 0x000ee20000000800 */
[C---:B----4-:R-:W-:Y:S01]  /*16020*/  FMUL.FTZ R35, R135.reuse, R35 ;  /* 0x0000002387237220 */ /* 0x050fe20000410000 */
[C---:B------:R-:W-:Y:S01]  /*16030*/  FMUL.FTZ R34, R135.reuse, R34 ;  /* 0x0000002287227220 */ /* 0x040fe20000410000 */
[C---:B------:R-:W-:Y:S01]  /*16040*/  FMUL.FTZ R37, R134.reuse, R37 ;  /* 0x0000002586257220 */ /* 0x040fe20000410000 */
[----:B------:R-:W-:Y:S01]  /*16050*/  FMUL.FTZ R36, R134, R36 ;  /* 0x0000002486247220 */ /* 0x000fe20000410000 */
        /* <DEDUP_REMOVED lines=17> */
[C---:B------:R-:W-:Y:S01]  /*16170*/  FMUL.FTZ R15, R135.reuse, R15 ;  /* 0x0000000f870f7220 */ /* 0x040fe20000410000 */
[----:B------:R-:W-:Y:S01]  /*16180*/  FMUL.FTZ R14, R135, R14 ;  /* 0x0000000e870e7220 */ /* 0x000fe20000410000 */
[----:B------:R-:W0:Y:S01]  /*16190*/  MUFU.EX2 R154, R154 ;  /* 0x0000009a009a7308 */ /* 0x000e220000000800 */
[----:B-1----:R-:W-:Y:S01]  /*161a0*/  FADD.FTZ R44, R153, R44 ;  /* 0x0000002c992c7221 */ /* 0x002fe20000010000 */
[----:B------:R-:W-:Y:S01]  /*161b0*/  FADD.FTZ R7, R121, R6 ;  /* 0x0000000679077221 */ /* 0x000fe20000010000 */
[C---:B------:R-:W-:Y:S01]  /*161c0*/  FMUL.FTZ R13, R135.reuse, R13 ;  /* 0x0000000d870d7220 */ /* 0x040fe20000410000 */
[----:B------:R-:W-:Y:S01]  /*161d0*/  FMUL.FTZ R12, R135, R12 ;  /* 0x0000000c870c7220 */ /* 0x000fe20000410000 */
[C---:B------:R-:W-:Y:S01]  /*161e0*/  FMUL.FTZ R87, R134.reuse, R87 ;  /* 0x0000005786577220 */ /* 0x040fe20000410000 */
[C---:B------:R-:W-:Y:S01]  /*161f0*/  FMUL.FTZ R86, R134.reuse, R86 ;  /* 0x0000005686567220 */ /* 0x040fe20000410000 */
[C---:B------:R-:W-:Y:S01]  /*16200*/  FMUL.FTZ R5, R134.reuse, R5 ;  /* 0x0000000586057220 */ /* 0x040fe20000410000 */
[----:B------:R-:W1:Y:S01]  /*16210*/  MUFU.EX2 R169, R169 ;  /* 0x000000a900a97308 */ /* 0x000e620000000800 */
[----:B------:R-:W-:Y:S01]  /*16220*/  FMUL.FTZ R4, R134, R4 ;  /* 0x0000000486047220 */ /* 0x000fe20000410000 */
[----:B------:R-:W2:Y:S04]  /*16230*/  LDL.64 R82, [R1+0x350] ;  /* 0x0003500001527983 */ /* 0x000ea80000100a00 */
[----:B------:R-:W2:Y:S02]  /*16240*/  LDL.64 R80, [R1+0x360] ;  /* 0x0003600001507983 */ /* 0x000ea40000100a00 */
        /* <DEDUP_REMOVED lines=13> */
[----:B------:R-:W0:Y:S03]  /*16320*/  MUFU.EX2 R171, R171 ;  /* 0x000000ab00ab7308 */ /* 0x000e260000000800 */
[----:B------:R-:W4:Y:S04]  /*16330*/  LDL.64 R58, [R1+0x268] ;  /* 0x00026800013a7983 */ /* 0x000f280000100a00 */
[----:B------:R-:W4:Y:S01]  /*16340*/  LDL.64 R48, [R1+0x2b8] ;  /* 0x0002b80001307983 */ /* 0x000f220000100a00 */
[----:B------:R-:W0:Y:S01]  /*16350*/  MUFU.EX2 R129, R129 ;  /* 0x0000008100817308 */ /* 0x000e220000000800 */
[----:B-1----:R-:W-:Y:S01]  /*16360*/  FADD.FTZ R39, R169, R44 ;  /* 0x0000002ca9277221 */ /* 0x002fe20000010000 */
[----:B------:R-:W-:Y:S01]  /*16370*/  FADD.FTZ R7, R117, R6 ;  /* 0x0000000675077221 */ /* 0x000fe20000010000 */
[----:B------:R-:W4:Y:S04]  /*16380*/  LDL.64 R72, [R1+0x3b0] ;  /* 0x0003b00001487983 */ /* 0x000f280000100a00 */
[----:B------:R-:W4:Y:S01]  /*16390*/  LDL.64 R90, [R1+0x3e8] ;  /* 0x0003e800015a7983 */ /* 0x000f220000100a00 */
[----:B------:R-:W1:Y:S03]  /*163a0*/  MUFU.EX2 R128, R128 ;  /* 0x0000008000807308 */ /* 0x000e660000000800 */
[----:B------:R-:W4:Y:S05]  /*163b0*/  LDL.64 R88, [R1+0x3f8] ;  /* 0x0003f80001587983 */ /* 0x000f2a0000100a00 */
        /* <DEDUP_REMOVED lines=9> */
[----:B------:R-:W4:Y:S05]  /*16450*/  LDL.64 R56, [R1+0x3e0] ;  /* 0x0003e00001387983 */ /* 0x000f2a0000100a00 */
[----:B------:R-:W-:Y:S08]  /*16460*/  MUFU.EX2 R127, R127 ;  /* 0x0000007f007f7308 */ /* 0x000ff00000000800 */
[----:B------:R-:W0:Y:S01]  /*16470*/  MUFU.EX2 R126, R126 ;  /* 0x0000007e007e7308 */ /* 0x000e220000000800 */
[----:B-1----:R-:W-:Y:S01]  /*16480*/  FADD.FTZ R6, R128, R39 ;  /* 0x0000002780067221 */ /* 0x002fe20000010000 */
[----:B------:R-:W-:Y:S01]  /*16490*/  FADD.FTZ R7, R170, R7 ;  /* 0x00000007aa077221 */ /* 0x000fe20000010000 */
[----:B------:R-:W4:Y:S05]  /*164a0*/  LDL.64 R64, [R1+0x3f0] ;  /* 0x0003f00001407983 */ /* 0x000f2a0000100a00 */
[----:B------:R-:W-:Y:S08]  /*164b0*/  MUFU.EX2 R125, R125 ;  /* 0x0000007d007d7308 */ /* 0x000ff00000000800 */
        /* <DEDUP_REMOVED lines=15> */
[----:B------:R-:W-:Y:S08]  /*165b0*/  MUFU.EX2 R172, R172 ;  /* 0x000000ac00ac7308 */ /* 0x000ff00000000800 */
[----:B------:R-:W1:Y:S01]  /*165c0*/  MUFU.EX2 R8, R8 ;  /* 0x0000000800087308 */ /* 0x000e620000000800 */
[----:B------:R-:W-:Y:S01]  /*165d0*/  FADD.FTZ R38, R116, R41 ;  /* 0x0000002974267221 */ /* 0x000fe20000010000 */
[----:B------:R-:W-:Y:S01]  /*165e0*/  FADD.FTZ R6, R178, R39 ;  /* 0x00000027b2067221 */ /* 0x000fe20000010000 */
[----:B------:R-:W4:Y:S04]  /*165f0*/  LDL.64 R50, [R1+0x2a8] ;  /* 0x0002a80001327983 */ /* 0x000f280000100a00 */
[----:B------:R-:W4:Y:S01]  /*16600*/  LDL.64 R44, [R1+0x2d8] ;  /* 0x0002d800012c7983 */ /* 0x000f220000100a00 */
[----:B------:R-:W-:Y:S08]  /*16610*/  MUFU.EX2 R174, R174 ;  /* 0x000000ae00ae7308 */ /* 0x000ff00000000800 */
[----:B------:R-:W1:Y:S01]  /*16620*/  MUFU.EX2 R175, R175 ;  /* 0x000000af00af7308 */ /* 0x000e620000000800 */
[----:B0-----:R-:W-:Y:S01]  /*16630*/  FADD.FTZ R41, R173, R38 ;  /* 0x00000026ad297221 */ /* 0x001fe20000010000 */
[----:B------:R-:W-:Y:S01]  /*16640*/  FADD.FTZ R39, R193, R6 ;  /* 0x00000006c1277221 */ /* 0x000fe20000010000 */
[----:B------:R-:W4:Y:S05]  /*16650*/  LDL.64 R42, [R1+0x2e8] ;  /* 0x0002e800012a7983 */ /* 0x000f2a0000100a00 */
[----:B------:R-:W0:Y:S08]  /*16660*/  MUFU.EX2 R190, R190 ;  /* 0x000000be00be7308 */ /* 0x000e300000000800 */
[----:B------:R-:W0:Y:S01]  /*16670*/  MUFU.EX2 R7, R7 ;  /* 0x0000000700077308 */ /* 0x000e220000000800 */
[----:B-1----:R-:W-:Y:S01]  /*16680*/  FADD.FTZ R6, R8, R41 ;  /* 0x0000002908067221 */ /* 0x002fe20000010000 */
[----:B------:R-:W-:-:S03]  /*16690*/  FADD.FTZ R39, R172, R39 ;  /* 0x00000027ac277221 */ /* 0x000fc60000010000 */
[----:B------:R-:W-:Y:S01]  /*166a0*/  FADD.FTZ R6, R175, R6 ;  /* 0x00000006af067221 */ /* 0x000fe20000010000 */
[----:B------:R-:W-:-:S04]  /*166b0*/  FADD.FTZ R41, R174, R39 ;  /* 0x00000027ae297221 */ /* 0x000fc80000010000 */
[----:B0-----:R-:W-:Y:S02]  /*166c0*/  FADD.FTZ R38, R190, R41 ;  /* 0x00000029be267221 */ /* 0x001fe40000010000 */
[----:B------:R-:W4:Y:S01]  /*166d0*/  LDL.64 R40, [R1+0x2f8] ;  /* 0x0002f80001287983 */ /* 0x000f220000100a00 */
[----:B------:R-:W-:-:S05]  /*166e0*/  FADD.FTZ R39, R7, R6 ;  /* 0x0000000607277221 */ /* 0x000fca0000010000 */
[----:B------:R0:W-:Y:S01]  /*166f0*/  STL.64 [R1+0x1f0], R38 ;  /* 0x0001f02601007387 */ /* 0x0001e20000100a00 */
[----:B------:R-:W-:Y:S06]  /*16700*/  BAR.SYNC.DEFER_BLOCKING 0xf, 0x100 ;  /* 0x03c4000000007b1d */ /* 0x000fec0000010000 */
[----:B0-----:R-:W4:Y:S01]  /*16710*/  LDL.64 R38, [R1+0x308] ;  /* 0x0003080001267983 */ /* 0x001f220000100a00 */
[C---:B--2---:R-:W-:Y:S01]  /*16720*/  FMUL.FTZ R85, R134.reuse, R85 ;  /* 0x0000005586557220 */ /* 0x044fe20000410000 */
[C---:B------:R-:W-:Y:S02]  /*16730*/  FMUL.FTZ R84, R134.reuse, R84 ;  /* 0x0000005486547220 */ /* 0x040fe40000410000 */
[----:B------:R-:W2:Y:S04]  /*16740*/  LD.E.64 R96, desc[UR36][R2.64+0x8] ;  /* 0x0000082402607980 */ /* 0x000ea8000c101b00 */
[----:B------:R-:W2:Y:S04]  /*16750*/  LD.E.64 R2, desc[UR36][R2.64] ;  /* 0x0000002402027980 */ /* 0x000ea8000c101b00 */
[----:B------:R-:W-:Y:S04]  /*16760*/  STL.64 [R1+0x400], R34 ;  /* 0x0004002201007387 */ /* 0x000fe80000100a00 */
[----:B------:R0:W-:Y:S04]  /*16770*/  STL.64 [R1+0x408], R36 ;  /* 0x0004082401007387 */ /* 0x0001e80000100a00 */
[----:B------:R-:W-:Y:S04]  /*16780*/  STL.64 [R1+0x210], R32 ;  /* 0x0002102001007387 */ /* 0x000fe80000100a00 */
        /* <DEDUP_REMOVED lines=123> */
[----:B--2---:R-:W-:-:S03]  /*16f40*/  MOV R6, R96 ;  /* 0x0000006000067202 */ /* 0x004fc60000000f00 */
        /* <DEDUP_REMOVED lines=275> */
[----:B----4-:R-:W-:Y:S04]  /*18080*/  STL [R1+0x358], R86 ;  /* 0x0003585601007387 */ /* 0x010fe80000100800 */
        /* <DEDUP_REMOVED lines=513> */
.L_x_6822:
[----:B------:R-:W-:Y:S05]  /*1a0a0*/  BSYNC B0 ;  /* 0x0000000000007941 */ /* 0x000fea0003800000 */
.L_x_6821:
        /* <DEDUP_REMOVED lines=9> */
[----:B------:R-:W2:Y:S02]  /*1a140*/  LDL R6, [R1+0x50] ;  /* 0x0000500001067983 */ /* 0x000ea40000100800 */
[----:B--2---:R-:W-:-:S07]  /*1a150*/  IMAD.SHL.U32 R6, R6, 0x40, RZ ;  /* 0x0000004006067824 */ /* 0x004fce00078e00ff */
.L_x_6790:
[----:B------:R-:W1:Y:S01]  /*1a160*/  LDC R2, c[0x0][0x448] ;  /* 0x00011200ff027b82 */ /* 0x000e620000000800 */
[----:B------:R-:W-:Y:S01]  /*1a170*/  VIADD R3, R6, 0x3f ;  /* 0x0000003f06037836 */ /* 0x000fe20000000000 */
[----:B------:R-:W-:-:S06]  /*1a180*/  ULDC UR4, c[0x0][0xad4] ;  /* 0x0002b50000047ab9 */ /* 0x000fcc0000000800 */
[----:B------:R-:W2:Y:S01]  /*1a190*/  LDC R8, c[0x0][0xadc] ;  /* 0x0002b700ff087b82 */ /* 0x000ea20000000800 */
[----:B-1----:R-:W-:-:S13]  /*1a1a0*/  ISETP.NE.AND P0, PT, R2, 0x1, PT ;  /* 0x000000010200780c */ /* 0x002fda0003f05270 */
[----:B------:R-:W1:Y:S08]  /*1a1b0*/  @P0 LDC R2, c[0x0][0x44c] ;  /* 0x00011300ff020b82 */ /* 0x000e700000000800 */
[----:B------:R-:W3:Y:S01]  /*1a1c0*/  @P0 LDC R5, c[0x0][0x450] ;  /* 0x00011400ff050b82 */ /* 0x000ee20000000800 */
[----:B-1----:R-:W-:-:S05]  /*1a1d0*/  @P0 IMAD.HI.U32 R2, R3, R2, RZ ;  /* 0x0000000203020227 */ /* 0x002fca00078e00ff */
[----:B---3--:R-:W-:Y:S02]  /*1a1e0*/  @P0 SHF.R.U32.HI R3, RZ, R5, R2 ;  /* 0x00000005ff030219 */ /* 0x008fe40000011602 */
[----:B--2---:R-:W-:-:S03]  /*1a1f0*/  ISETP.GE.AND P0, PT, R8, 0x1, PT ;  /* 0x000000010800780c */ /* 0x004fc60003f06270 */
[----:B------:R-:W-:-:S04]  /*1a200*/  IMAD.IADD R3, R212, 0x1, R3 ;  /* 0x00000001d4037824 */ /* 0x000fc800078e0203 */
[----:B0-----:R-:W-:-:S06]  /*1a210*/  VIADD R4, R3, -UR4 ;  /* 0x8000000403047c36 */ /* 0x001fcc0008000000 */
[----:B------:R-:W-:Y:S05]  /*1a220*/  @!P0 BRA `(.L_x_6824) ;  /* 0x0000000000488947 */ /* 0x000fea0003800000 */
        /* <DEDUP_REMOVED lines=11> */
.L_x_6826:
[----:B------:R-:W-:-:S13]  /*1a2e0*/  ISETP.NE.AND P0, PT, R8, 0x1, PT ;  /* 0x000000010800780c */ /* 0x000fda0003f05270 */
[----:B------:R-:W0:Y:S02]  /*1a2f0*/  @P0 LDC.64 R2, c[0x0][0xae0] ;  /* 0x0002b800ff020b82 */ /* 0x000e240000000a00 */
[----:B0-----:R-:W-:-:S05]  /*1a300*/  @P0 IMAD.HI.U32 R2, R5, R2, RZ ;  /* 0x0000000205020227 */ /* 0x001fca00078e00ff */
[----:B------:R-:W-:-:S07]  /*1a310*/  @P0 SHF.R.U32.HI R5, RZ, R3, R2 ;  /* 0x00000003ff050219 */ /* 0x000fce0000011602 */
.L_x_6827:
[----:B------:R-:W-:Y:S05]  /*1a320*/  BSYNC B0 ;  /* 0x0000000000007941 */ /* 0x000fea0003800000 */
.L_x_6825:
[----:B------:R-:W-:-:S05]  /*1a330*/  IMAD R5, R5, R8, RZ ;  /* 0x0000000805057224 */ /* 0x000fca00078e02ff */
[----:B------:R-:W-:-:S07]  /*1a340*/  VIMNMX R4, R4, R5, !PT ;  /* 0x0000000504047248 */ /* 0x000fce0007fe0100 */
.L_x_6824:
[----:B------:R-:W-:-:S05]  /*1a350*/  VIADD R4, R4, 0x3f ;  /* 0x0000003f04047836 */ /* 0x000fca0000000000 */
[----:B------:R-:W-:-:S04]  /*1a360*/  SHF.R.S32.HI R3, RZ, 0x1f, R4 ;  /* 0x0000001fff037819 */ /* 0x000fc80000011404 */
[----:B------:R-:W-:-:S04]  /*1a370*/  LEA.HI R3, R3, R4, RZ, 0x6 ;  /* 0x0000000403037211 */ /* 0x000fc800078f30ff */
[----:B------:R-:W-:-:S04]  /*1a380*/  SHF.R.S32.HI R3, RZ, 0x6, R3 ;  /* 0x00000006ff037819 */ /* 0x000fc80000011403 */
[----:B------:R-:W-:-:S04]  /*1a390*/  VIMNMX R9, R180, R3, !PT ;  /* 0x00000003b4097248 */ /* 0x000fc80007fe0100 */
[----:B------:R-:W-:-:S13]  /*1a3a0*/  ISETP.GE.AND P0, PT, R0, R9, PT ;  /* 0x000000090000720c */ /* 0x000fda0003f06270 */
[----:B------:R-:W-:Y:S05]  /*1a3b0*/  @!P0 BRA `(.L_x_6828) ;  /* 0x0000007000448947 */ /* 0x000fea0003800000 */
.L_x_6851:
        /* <DEDUP_REMOVED lines=20> */
.L_x_6830:
[----:B------:R-:W-:Y:S05]  /*1a500*/  BSYNC B0 ;  /* 0x0000000000007941 */ /* 0x000fea0003800000 */
.L_x_6829:
        /* <DEDUP_REMOVED lines=9> */
.L_x_6832:
[----:B------:R-:W-:Y:S05]  /*1a5a0*/  BSYNC B0 ;  /* 0x0000000000007941 */ /* 0x000fea0003800000 */
.L_x_6831:
[----:B------:R-:W-:Y:S04]  /*1a5b0*/  BSSY B0, `(.L_x_6833) ;  /* 0x0000006000007945 */ /* 0x000fe80003800000 */
[----:B-1----:R-:W-:Y:S05]  /*1a5c0*/  @P0 BRA `(.L_x_6834) ;  /* 0x0000000000100947 */ /* 0x002fea0003800000 */
[----:B-----5:R-:W-:Y:S01]  /*1a5d0*/  IMAD R2, R2, 0x8, R5 ;  /* 0x0000000802027824 */ /* 0x020fe200078e0205 */
[----:B------:R-:W-:-:S04]  /*1a5e0*/  SHF.L.U32 R3, R3, 0x1f, RZ ;  /* 0x0000001f03037819 */ /* 0x000fc800000006ff */
[----:B------:R-:W1:Y:S02]  /*1a5f0*/  SYNCS.PHASECHK.TRANS64.TRYWAIT P0, [R2+URZ], R3 ;  /* 0x00000003020075a7 */ /* 0x000e64000800017f */
[----:B-1----:R-:W-:Y:S05]  /*1a600*/  @!P0 BRA `(.L_x_6835) ;  /* 0x000001f800d48947 */ /* 0x002fea0003800000 */
.L_x_6834:
[----:B------:R-:W-:Y:S05]  /*1a610*/  BSYNC B0 ;  /* 0x0000000000007941 */ /* 0x000fea0003800000 */
.L_x_6833:
        /* <DEDUP_REMOVED lines=57> */
.L_x_6837:
[----:B------:R-:W-:Y:S05]  /*1a9b0*/  BSYNC B0 ;  /* 0x0000000000007941 */ /* 0x000fea0003800000 */
.L_x_6836:
        /* <DEDUP_REMOVED lines=8> */
.L_x_6839:
[----:B------:R-:W-:Y:S05]  /*1aa40*/  BSYNC B0 ;  /* 0x0000000000007941 */ /* 0x000fea0003800000 */
.L_x_6838:
[----:B------:R-:W-:Y:S04]  /*1aa50*/  BSSY B0, `(.L_x_6840) ;  /* 0x0000004000007945 */ /* 0x000fe80003800000 */
[----:B-1----:R-:W-:Y:S05]  /*1aa60*/  @P0 BRA `(.L_x_6841) ;  /* 0x0000000000080947 */ /* 0x002fea0003800000 */
[----:B------:R-:W1:Y:S02]  /*1aa70*/  SYNCS.PHASECHK.TRANS64.TRYWAIT P0, [R2+URZ], R3 ;  /* 0x00000003020075a7 */ /* 0x000e64000800017f */
[----:B-1----:R-:W-:Y:S05]  /*1aa80*/  @!P0 BRA `(.L_x_6842) ;  /* 0x000001f400c88947 */ /* 0x002fea0003800000 */
.L_x_6841:
[----:B------:R-:W-:Y:S05]  /*1aa90*/  BSYNC B0 ;  /* 0x0000000000007941 */ /* 0x000fea0003800000 */
.L_x_6840:
        /* <DEDUP_REMOVED lines=433> */
.L_x_6844:
[----:B------:R-:W-:Y:S05]  /*1c5b0*/  BSYNC B0 ;  /* 0x0000000000007941 */ /* 0x000fea0003800000 */
.L_x_6843:
        /* <DEDUP_REMOVED lines=23> */
[----:B------:R-:W1:Y:S01]  /*1c730*/  MUFU.TANH R57, R57 ;  /* 0x0000003900397308 */ /* 0x000e620000002400 */
[-C--:B------:R-:W-:Y:S01]  /*1c740*/  FMUL.FTZ R63, R38, R4.reuse ;  /* 0x00000004263f7220 */ /* 0x080fe20000410000 */
[-C--:B------:R-:W-:Y:S01]  /*1c750*/  FMUL.FTZ R72, R37, R4.reuse ;  /* 0x0000000425487220 */ /* 0x080fe20000410000 */
[-C--:B------:R-:W-:Y:S01]  /*1c760*/  FMUL.FTZ R62, R39, R4.reuse ;  /* 0x00000004273e7220 */ /* 0x080fe20000410000 */
[-C--:B------:R-:W-:Y:S01]  /*1c770*/  FMUL.FTZ R75, R40, R4.reuse ;  /* 0x00000004284b7220 */ /* 0x080fe20000410000 */
[-C--:B------:R-:W-:Y:S01]  /*1c780*/  FMUL.FTZ R64, R42, R4.reuse ;  /* 0x000000042a407220 */ /* 0x080fe20000410000 */
[-C--:B------:R-:W-:Y:S01]  /*1c790*/  FMUL.FTZ R74, R41, R4.reuse ;  /* 0x00000004294a7220 */ /* 0x080fe20000410000 */
[----:B------:R-:W-:Y:S01]  /*1c7a0*/  FMUL.FTZ R65, R43, R4 ;  /* 0x000000042b417220 */ /* 0x000fe20000410000 */
[----:B------:R-:W2:Y:S01]  /*1c7b0*/  MUFU.TANH R66, R66 ;  /* 0x0000004200427308 */ /* 0x000ea20000002400 */
[----:B----4-:R-:W-:Y:S01]  /*1c7c0*/  FMNMX.FTZ R5, R68, R2, !PT ;  /* 0x0000000244057209 */ /* 0x010fe20007810000 */
[-C--:B------:R-:W-:Y:S01]  /*1c7d0*/  FMUL.FTZ R76, R45, R4.reuse ;  /* 0x000000042d4c7220 */ /* 0x080fe20000410000 */
        /* <DEDUP_REMOVED lines=12> */
[----:B------:R-:W-:Y:S01]  /*1c8a0*/  FMUL.FTZ R40, R55, R4 ;  /* 0x0000000437287220 */ /* 0x000fe20000410000 */
        /* <DEDUP_REMOVED lines=55> */
[----:B--2---:R-:W-:Y:S02]  /*1cc20*/  FMNMX.FTZ R5, R42, R5, !PT ;  /* 0x000000052a057209 */ /* 0x004fe40007810000 */
[----:B0-----:R-:W-:Y:S02]  /*1cc30*/  FMNMX.FTZ R4, R50, R7, !PT ;  /* 0x0000000732047209 */ /* 0x001fe40007810000 */
[----:B-1----:R-:W-:-:S03]  /*1cc40*/  FMNMX.FTZ R5, R40, R5, !PT ;  /* 0x0000000528057209 */ /* 0x002fc60007810000 */
[----:B------:R-:W0:Y:S04]  /*1cc50*/  SHFL.BFLY PT, R7, R4, 0x2, 0x1f ;  /* 0x0c401f0004077f89 */ /* 0x000e2800000e0000 */
[----:B------:R1:W-:Y:S04]  /*1cc60*/  STL.64 [R1+0x1e0], R4 ;  /* 0x0001e00401007387 */ /* 0x0003e80000100a00 */
[----:B------:R-:W2:Y:S01]  /*1cc70*/  LDL R20, [R1+0x1e4] ;  /* 0x0001e40001147983 */ /* 0x000ea20000100800 */
[----:B0-----:R-:W-:-:S03]  /*1cc80*/  FMNMX.FTZ R10, R4, R7, !PT ;  /* 0x00000007040a7209 */ /* 0x001fc60007810000 */
[----:B-1----:R-:W4:Y:S04]  /*1cc90*/  LDL.64 R4, [R1+0xb8] ;  /* 0x0000b80001047983 */ /* 0x002f280000100a00 */
        /* <DEDUP_REMOVED lines=32> */
.L_x_6846:
[----:B------:R-:W-:Y:S05]  /*1cea0*/  BSYNC B0 ;  /* 0x0000000000007941 */ /* 0x000fea0003800000 */
.L_x_6845:
        /* <DEDUP_REMOVED lines=9> */
.L_x_6848:
[----:B------:R-:W-:Y:S05]  /*1cf40*/  BSYNC B0 ;  /* 0x0000000000007941 */ /* 0x000fea0003800000 */
.L_x_6847:
        /* <DEDUP_REMOVED lines=38> */
[-C--:B--2---:R-:W-:Y:S01]  /*1d1b0*/  FMUL.FTZ R39, R39, R46.reuse ;  /* 0x0000002e27277220 */ /* 0x084fe20000410000 */
[----:B------:R-:W-:-:S03]  /*1d1c0*/  FMUL.FTZ R51, R38, R46 ;  /* 0x0000002e26337220 */ /* 0x000fc60000410000 */
[-C--:B------:R-:W-:Y:S01]  /*1d1d0*/  FFMA.FTZ R132, R57, R46.reuse, -R39 ;  /* 0x0000002e39847223 */ /* 0x080fe20000010827 */
[-C--:B------:R-:W-:Y:S01]  /*1d1e0*/  FFMA.FTZ R121, R68, R46.reuse, -R51 ;  /* 0x0000002e44797223 */ /* 0x080fe20000010833 */
[-C--:B------:R-:W-:Y:S01]  /*1d1f0*/  FFMA.FTZ R153, R8, R46.reuse, -R39 ;  /* 0x0000002e08997223 */ /* 0x080fe20000010827 */
[-C--:B------:R-:W-:Y:S01]  /*1d200*/  FFMA.FTZ R152, R66, R46.reuse, -R51 ;  /* 0x0000002e42987223 */ /* 0x080fe20000010833 */
[-C--:B------:R-:W-:Y:S01]  /*1d210*/  FFMA.FTZ R155, R59, R46.reuse, -R39 ;  /* 0x0000002e3b9b7223 */ /* 0x080fe20000010827 */
[-C--:B------:R-:W-:Y:S01]  /*1d220*/  FFMA.FTZ R120, R67, R46.reuse, -R51 ;  /* 0x0000002e43787223 */ /* 0x080fe20000010833 */
[----:B------:R-:W0:Y:S01]  /*1d230*/  MUFU.EX2 R132, R132 ;  /* 0x0000008400847308 */ /* 0x000e220000000800 */
[-C--:B------:R-:W-:Y:S01]  /*1d240*/  FFMA.FTZ R131, R58, R46.reuse, -R39 ;  /* 0x0000002e3a837223 */ /* 0x080fe20000010827 */
        /* <DEDUP_REMOVED lines=11> */
[-CC-:B------:R-:W-:Y:S01]  /*1d300*/  FFMA.FTZ R176, R75, R46.reuse, -R51.reuse ;  /* 0x0000002e4bb07223 */ /* 0x180fe20000010833 */
[-C--:B------:R-:W-:Y:S01]  /*1d310*/  FFMA.FTZ R127, R74, R46.reuse, -R51 ;  /* 0x0000002e4a7f7223 */ /* 0x080fe20000010833 */
[-CC-:B------:R-:W-:Y:S01]  /*1d320*/  FFMA.FTZ R126, R65, R46.reuse, -R39.reuse ;  /* 0x0000002e417e7223 */ /* 0x180fe20000010827 */
[----:B------:R-:W2:Y:S01]  /*1d330*/  MUFU.EX2 R153, R153 ;  /* 0x0000009900997308 */ /* 0x000ea20000000800 */
[-C--:B------:R-:W-:Y:S01]  /*1d340*/  FFMA.FTZ R116, R43, R46.reuse, -R39 ;  /* 0x0000002e2b747223 */ /* 0x080fe20000010827 */
[-C--:B------:R-:W-:Y:S01]  /*1d350*/  FFMA.FTZ R125, R77, R46.reuse, -R51 ;  /* 0x0000002e4d7d7223 */ /* 0x080fe20000010833 */
[-C--:B------:R-:W-:Y:S01]  /*1d360*/  FFMA.FTZ R179, R45, R46.reuse, -R39 ;  /* 0x0000002e2db37223 */ /* 0x080fe20000010827 */
[-CC-:B------:R-:W-:Y:S01]  /*1d370*/  FFMA.FTZ R178, R76, R46.reuse, -R51.reuse ;  /* 0x0000002e4cb27223 */ /* 0x180fe20000010833 */
[-C--:B------:R-:W-:Y:S01]  /*1d380*/  FFMA.FTZ R193, R48, R46.reuse, -R51 ;  /* 0x0000002e30c17223 */ /* 0x080fe20000010833 */
[-C--:B------:R-:W-:Y:S01]  /*1d390*/  FFMA.FTZ R173, R44, R46.reuse, -R39 ;  /* 0x0000002e2cad7223 */ /* 0x080fe20000010827 */
[-CC-:B------:R-:W-:Y:S01]  /*1d3a0*/  FFMA.FTZ R172, R47, R46.reuse, -R51.reuse ;  /* 0x0000002e2fac7223 */ /* 0x180fe20000010833 */
[----:B------:R-:W2:Y:S01]  /*1d3b0*/  MUFU.EX2 R152, R152 ;  /* 0x0000009800987308 */ /* 0x000ea20000000800 */
[-C--:B------:R-:W-:Y:S01]  /*1d3c0*/  FFMA.FTZ R174, R49, R46.reuse, -R51 ;  /* 0x0000002e31ae7223 */ /* 0x080fe20000010833 */
[-C--:B------:R-:W-:Y:S01]  /*1d3d0*/  FFMA.FTZ R175, R42, R46.reuse, -R39 ;  /* 0x0000002e2aaf7223 */ /* 0x080fe20000010827 */
        /* <DEDUP_REMOVED lines=29> */
[----:B------:R-:W1:Y:S01]  /*1d5b0*/  MUFU.EX2 R154, R154 ;  /* 0x0000009a009a7308 */ /* 0x000e620000000800 */
[----:B--2---:R-:W-:Y:S01]  /*1d5c0*/  FADD.FTZ R8, R153, R8 ;  /* 0x0000000899087221 */ /* 0x004fe20000010000 */
[----:B------:R-:W-:Y:S01]  /*1d5d0*/  FADD.FTZ R7, R152, R7 ;  /* 0x0000000798077221 */ /* 0x000fe20000010000 */
[C---:B------:R-:W-:Y:S01]  /*1d5e0*/  FMUL.FTZ R86, R122.reuse, R86 ;  /* 0x000000567a567220 */ /* 0x040fe20000410000 */
[C---:B------:R-:W-:Y:S01]  /*1d5f0*/  FMUL.FTZ R91, R122.reuse, R91 ;  /* 0x0000005b7a5b7220 */ /* 0x040fe20000410000 */
[C---:B------:R-:W-:Y:S01]  /*1d600*/  FMUL.FTZ R90, R122.reuse, R90 ;  /* 0x0000005a7a5a7220 */ /* 0x040fe20000410000 */
[C---:B------:R-:W-:Y:S01]  /*1d610*/  FMUL.FTZ R5, R122.reuse, R5 ;  /* 0x000000057a057220 */ /* 0x040fe20000410000 */
[----:B------:R-:W-:Y:S01]  /*1d620*/  FMUL.FTZ R4, R122, R4 ;  /* 0x000000047a047220 */ /* 0x000fe20000410000 */
[----:B------:R-:W2:Y:S01]  /*1d630*/  MUFU.EX2 R169, R169 ;  /* 0x000000a900a97308 */ /* 0x000ea20000000800 */
[----:B------:R-:W2:Y:S04]  /*1d640*/  LDL.64 R66, [R1+0x390] ;  /* 0x0003900001427983 */ /* 0x000ea80000100a00 */
[----:B------:R-:W2:Y:S03]  /*1d650*/  LDL.64 R68, [R1+0x3d0] ;  /* 0x0003d00001447983 */ /* 0x000ea60000100a00 */
[----:B------:R-:W2:Y:S01]  /*1d660*/  MUFU.EX2 R117, R117 ;  /* 0x0000007500757308 */ /* 0x000ea20000000800 */
[----:B---3--:R-:W-:Y:S01]  /*1d670*/  FADD.FTZ R8, R155, R8 ;  /* 0x000000089b087221 */ /* 0x008fe20000010000 */
[----:B----4-:R-:W-:Y:S01]  /*1d680*/  FADD.FTZ R7, R120, R7 ;  /* 0x0000000778077221 */ /* 0x010fe20000010000 */
[----:B------:R-:W3:Y:S04]  /*1d690*/  LDL.64 R76, [R1+0x380] ;  /* 0x00038000014c7983 */ /* 0x000ee80000100a00 */
[----:B------:R-:W4:Y:S01]  /*1d6a0*/  LDL.64 R70, [R1+0x3c0] ;  /* 0x0003c00001467983 */ /* 0x000f220000100a00 */
[----:B------:R-:W2:Y:S03]  /*1d6b0*/  MUFU.EX2 R130, R130 ;  /* 0x0000008200827308 */ /* 0x000ea60000000800 */
[----:B------:R-:W4:Y:S04]  /*1d6c0*/  LDL.64 R56, [R1+0x3e0] ;  /* 0x0003e00001387983 */ /* 0x000f280000100a00 */
[----:B------:R-:W4:Y:S01]  /*1d6d0*/  LDL.64 R60, [R1+0x258] ;  /* 0x00025800013c7983 */ /* 0x000f220000100a00 */
[----:B------:R-:W2:Y:S01]  /*1d6e0*/  MUFU.EX2 R168, R168 ;  /* 0x000000a800a87308 */ /* 0x000ea20000000800 */
[----:B0-----:R-:W-:Y:S01]  /*1d6f0*/  FADD.FTZ R8, R131, R8 ;  /* 0x0000000883087221 */ /* 0x001fe20000010000 */
[----:B-1----:R-:W-:Y:S01]  /*1d700*/  FADD.FTZ R6, R154, R7 ;  /* 0x000000079a067221 */ /* 0x002fe20000010000 */
[----:B------:R-:W4:Y:S04]  /*1d710*/  LDL.64 R74, [R1+0x3a0] ;  /* 0x0003a000014a7983 */ /* 0x000f280000100a00 */
[----:B------:R-:W4:Y:S01]  /*1d720*/  LDL.64 R72, [R1+0x3b0] ;  /* 0x0003b00001487983 */ /* 0x000f220000100a00 */
[----:B------:R-:W0:Y:S03]  /*1d730*/  MUFU.EX2 R171, R171 ;  /* 0x000000ab00ab7308 */ /* 0x000e260000000800 */
[----:B------:R-:W4:Y:S04]  /*1d740*/  LDL.64 R58, [R1+0x268] ;  /* 0x00026800013a7983 */ /* 0x000f280000100a00 */
[----:B------:R-:W4:Y:S01]  /*1d750*/  LDL.64 R62, [R1+0x248] ;  /* 0x00024800013e7983 */ /* 0x000f220000100a00 */
[----:B------:R-:W1:Y:S01]  /*1d760*/  MUFU.EX2 R129, R129 ;  /* 0x0000008100817308 */ /* 0x000e620000000800 */
[----:B--2---:R-:W-:Y:S01]  /*1d770*/  FADD.FTZ R43, R169, R8 ;  /* 0x00000008a92b7221 */ /* 0x004fe20000010000 */
[----:B------:R-:W-:Y:S01]  /*1d780*/  FADD.FTZ R7, R117, R6 ;  /* 0x0000000675077221 */ /* 0x000fe20000010000 */
[----:B------:R-:W2:Y:S05]  /*1d790*/  LDL.64 R64, [R1+0x3f0] ;  /* 0x0003f00001407983 */ /* 0x000eaa0000100a00 */
[----:B------:R-:W1:Y:S08]  /*1d7a0*/  MUFU.EX2 R128, R128 ;  /* 0x0000008000807308 */ /* 0x000e700000000800 */
[----:B------:R-:W1:Y:S01]  /*1d7b0*/  MUFU.EX2 R170, R170 ;  /* 0x000000aa00aa7308 */ /* 0x000e620000000800 */
[----:B------:R-:W-:Y:S01]  /*1d7c0*/  FADD.FTZ R38, R130, R43 ;  /* 0x0000002b82267221 */ /* 0x000fe20000010000 */
[----:B------:R-:W-:-:S06]  /*1d7d0*/  FADD.FTZ R6, R168, R7 ;  /* 0x00000007a8067221 */ /* 0x000fcc0000010000 */
[----:B------:R-:W1:Y:S01]  /*1d7e0*/  MUFU.EX2 R177, R177 ;  /* 0x000000b100b17308 */ /* 0x000e620000000800 */
[----:B------:R-:W-:-:S07]  /*1d7f0*/  FFMA.FTZ R8, R41, R46, -R39 ;  /* 0x0000002e29087223 */ /* 0x000fce0000010827 */
[----:B------:R-:W1:Y:S01]  /*1d800*/  MUFU.EX2 R176, R176 ;  /* 0x000000b000b07308 */ /* 0x000e620000000800 */
[----:B0-----:R-:W-:Y:S01]  /*1d810*/  FADD.FTZ R41, R171, R38 ;  /* 0x00000026ab297221 */ /* 0x001fe20000010000 */
[----:B-1----:R-:W-:Y:S01]  /*1d820*/  FADD.FTZ R7, R129, R6 ;  /* 0x0000000681077221 */ /* 0x002fe20000010000 */
[----:B------:R-:W2:Y:S05]  /*1d830*/  LDL.64 R50, [R1+0x2a8] ;  /* 0x0002a80001327983 */ /* 0x000eaa0000100a00 */
[----:B------:R-:W-:Y:S08]  /*1d840*/  MUFU.EX2 R127, R127 ;  /* 0x0000007f007f7308 */ /* 0x000ff00000000800 */
[----:B------:R-:W0:Y:S01]  /*1d850*/  MUFU.EX2 R126, R126 ;  /* 0x0000007e007e7308 */ /* 0x000e220000000800 */
[----:B------:R-:W-:Y:S01]  /*1d860*/  FADD.FTZ R6, R128, R41 ;  /* 0x0000002980067221 */ /* 0x000fe20000010000 */
[----:B------:R-:W-:Y:S01]  /*1d870*/  FADD.FTZ R7, R170, R7 ;  /* 0x00000007aa077221 */ /* 0x000fe20000010000 */
[----:B------:R-:W2:Y:S05]  /*1d880*/  LDL.64 R48, [R1+0x2b8] ;  /* 0x0002b80001307983 */ /* 0x000eaa0000100a00 */
[----:B------:R-:W-:Y:S08]  /*1d890*/  MUFU.EX2 R125, R125 ;  /* 0x0000007d007d7308 */ /* 0x000ff00000000800 */
[----:B------:R-:W1:Y:S01]  /*1d8a0*/  MUFU.EX2 R179, R179 ;  /* 0x000000b300b37308 */ /* 0x000e620000000800 */
[----:B------:R-:W-:Y:S01]  /*1d8b0*/  FADD.FTZ R41, R177, R6 ;  /* 0x00000006b1297221 */ /* 0x000fe20000010000 */
[----:B------:R-:W-:Y:S01]  /*1d8c0*/  FADD.FTZ R6, R176, R7 ;  /* 0x00000007b0067221 */ /* 0x000fe20000010000 */
[----:B------:R-:W2:Y:S05]  /*1d8d0*/  LDL.64 R44, [R1+0x2d8] ;  /* 0x0002d800012c7983 */ /* 0x000eaa0000100a00 */
        /* <DEDUP_REMOVED lines=11> */
[----:B------:R-:W-:Y:S08]  /*1d990*/  MUFU.EX2 R172, R172 ;  /* 0x000000ac00ac7308 */ /* 0x000ff00000000800 */
[----:B------:R-:W1:Y:S01]  /*1d9a0*/  MUFU.EX2 R8, R8 ;  /* 0x0000000800087308 */ /* 0x000e620000000800 */
[----:B------:R-:W-:Y:S01]  /*1d9b0*/  FADD.FTZ R38, R116, R41 ;  /* 0x0000002974267221 */ /* 0x000fe20000010000 */
[----:B------:R-:W-:-:S06]  /*1d9c0*/  FADD.FTZ R6, R178, R39 ;  /* 0x00000027b2067221 */ /* 0x000fcc0000010000 */
        /* <DEDUP_REMOVED lines=9> */
[----:B------:R-:W-:-:S04]  /*1da60*/  FADD.FTZ R41, R174, R39 ;  /* 0x00000027ae297221 */ /* 0x000fc80000010000 */
[----:B0-----:R-:W-:Y:S02]  /*1da70*/  FADD.FTZ R38, R190, R41 ;  /* 0x00000029be267221 */ /* 0x001fe40000010000 */
[----:B------:R-:W2:Y:S01]  /*1da80*/  LDL.64 R40, [R1+0x2f8] ;  /* 0x0002f80001287983 */ /* 0x000ea20000100a00 */
[----:B------:R-:W-:-:S05]  /*1da90*/  FADD.FTZ R39, R7, R6 ;  /* 0x0000000607277221 */ /* 0x000fca0000010000 */
[----:B------:R0:W-:Y:S01]  /*1daa0*/  STL.64 [R1+0x1f0], R38 ;  /* 0x0001f02601007387 */ /* 0x0001e20000100a00 */
[----:B------:R-:W-:Y:S06]  /*1dab0*/  BAR.SYNC.DEFER_BLOCKING 0xf, 0x100 ;  /* 0x03c4000000007b1d */ /* 0x000fec0000010000 */
[----:B0-----:R-:W2:Y:S04]  /*1dac0*/  LDL.64 R38, [R1+0x308] ;  /* 0x0003080001267983 */ /* 0x001ea80000100a00 */
        /* <DEDUP_REMOVED lines=404> */
[----:B---3--:R-:W-:Y:S04]  /*1f410*/  STL [R1+0x358], R86 ;  /* 0x0003585601007387 */ /* 0x008fe80000100800 */
[----:B------:R3:W-:Y:S04]  /*1f420*/  STL [R1+0x35c], R87 ;  /* 0x00035c5701007387 */ /* 0x0007e80000100800 */
[----:B------:R-:W-:Y:S04]  /*1f430*/  STL [R1+0x360], R88 ;  /* 0x0003605801007387 */ /* 0x000fe80000100800 */
        /* <DEDUP_REMOVED lines=511> */
.L_x_6850:
[----:B------:R-:W-:Y:S05]  /*21430*/  BSYNC B0 ;  /* 0x0000000000007941 */ /* 0x000fea0003800000 */
.L_x_6849:
        /* <DEDUP_REMOVED lines=9> */
.L_x_6828:
[----:B------:R-:W-:-:S13]  /*214d0*/  ISETP.GE.AND P0, PT, R0, R180, PT ;  /* 0x000000b40000720c */ /* 0x000fda0003f06270 */
[----:B------:R-:W-:Y:S05]  /*214e0*/  @!P0 BRA `(.L_x_6852) ;  /* 0x0000007c00e08947 */ /* 0x000fea0003800000 */
.L_x_6885:
[----:B------:R-:W0:Y:S04]  /*214f0*/  LDL R21, [R1+0x1c8] ;  /* 0x0001c80001157983 */ /* 0x000e280000100800 */
[----:B------:R-:W2:Y:S04]  /*21500*/  LDL R2, [R1+0x1d0] ;  /* 0x0001d00001027983 */ /* 0x000ea80000100800 */
[----:B------:R-:W3:Y:S01]  /*21510*/  LDL R3, [R1] ;  /* 0x0000000001037983 */ /* 0x000ee20000100800 */
[----:B01----:R-:W-:-:S05]  /*21520*/  VIADD R4, R21, 0x1 ;  /* 0x0000000115047836 */ /* 0x003fca0000000000 */
[----:B------:R-:W-:-:S13]  /*21530*/  ISETP.NE.AND P0, PT, R4, 0x2, PT ;  /* 0x000000020400780c */ /* 0x000fda0003f05270 */
[----:B------:R0:W5:Y:S04]  /*21540*/  @P0 LDL R6, [R1+0x1cc] ;  /* 0x0001cc0001060983 */ /* 0x0001680000100800 */
[----:B------:R-:W4:Y:S01]  /*21550*/  @!P0 LDL R5, [R1+0x1cc] ;  /* 0x0001cc0001058983 */ /* 0x000f220000100800 */
[----:B--2---:R-:W-:Y:S01]  /*21560*/  VIADD R2, R2, 0x1 ;  /* 0x0000000102027836 */ /* 0x004fe20000000000 */
[----:B---3--:R-:W-:Y:S02]  /*21570*/  LOP3.LUT R3, R3, 0x1, RZ, 0xfc, !PT ;  /* 0x0000000103037812 */ /* 0x008fe400078efcff */
[----:B------:R1:W-:Y:S04]  /*21580*/  STL [R1+0x1c8], R4 ;  /* 0x0001c80401007387 */ /* 0x0003e80000100800 */
[----:B------:R0:W-:Y:S04]  /*21590*/  STL [R1+0x1d0], R2 ;  /* 0x0001d00201007387 */ /* 0x0001e80000100800 */
[----:B------:R0:W-:Y:S01]  /*215a0*/  @!P0 STL [R1+0x1c8], RZ ;  /* 0x0001c8ff01008387 */ /* 0x0001e20000100800 */
[----:B------:R-:W-:Y:S01]  /*215b0*/  ISETP.NE.AND P1, PT, R3, 0x3, PT ;  /* 0x000000030300780c */ /* 0x000fe20003f25270 */
[----:B------:R-:W-:Y:S05]  /*215c0*/  YIELD ;  /* 0x0000000000007946 */ /* 0x000fea0003800000 */
[----:B------:R-:W-:Y:S01]  /*215d0*/  BSSY B0, `(.L_x_6853) ;  /* 0x0000006000007945 */ /* 0x000fe20003800000 */
[----:B-1----:R-:W-:Y:S01]  /*215e0*/  @!P0 IMAD.MOV.U32 R4, RZ, RZ, RZ ;  /* 0x000000ffff048224 */ /* 0x002fe200078e00ff */
[----:B----4-:R-:W-:-:S05]  /*215f0*/  @!P0 LOP3.LUT R6, R5, 0x1, RZ, 0x3c, !PT ;  /* 0x0000000105068812 */ /* 0x010fca00078e3cff */
[----:B------:R0:W-:Y:S01]  /*21600*/  @!P0 STL [R1+0x1cc], R6 ;  /* 0x0001cc0601008387 */ /* 0x0001e20000100800 */
[----:B------:R-:W-:Y:S05]  /*21610*/  @!P1 BRA `(.L_x_6854) ;  /* 0x0000000000049947 */ /* 0x000fea0003800000 */
[----:B------:R-:W-:Y:S01]  /*21620*/  BPT.TRAP 0x1 ;  /* 0x000000040000795c */ /* 0x000fe20000300000 */
.L_x_6854:
[----:B------:R-:W-:Y:S05]  /*21630*/  BSYNC B0 ;  /* 0x0000000000007941 */ /* 0x000fea0003800000 */
.L_x_6853:
        /* <DEDUP_REMOVED lines=9> */
.L_x_6856:
[----:B------:R-:W-:Y:S05]  /*216d0*/  BSYNC B0 ;  /* 0x0000000000007941 */ /* 0x000fea0003800000 */
.L_x_6855:
[----:B------:R-:W-:Y:S04]  /*216e0*/  BSSY B0, `(.L_x_6857) ;  /* 0x0000006000007945 */ /* 0x000fe80003800000 */
[----:B-1----:R-:W-:Y:S05]  /*216f0*/  @P0 BRA `(.L_x_6858) ;  /* 0x0000000000100947 */ /* 0x002fea0003800000 */
[----:B-----5:R-:W-:Y:S01]  /*21700*/  IMAD R2, R2, 0x8, R5 ;  /* 0x0000000802027824 */ /* 0x020fe200078e0205 */
[----:B------:R-:W-:-:S04]  /*21710*/  SHF.L.U32 R3, R3, 0x1f, RZ ;  /* 0x0000001f03037819 */ /* 0x000fc800000006ff */
[----:B------:R-:W1:Y:S02]  /*21720*/  SYNCS.PHASECHK.TRANS64.TRYWAIT P0, [R2+URZ], R3 ;  /* 0x00000003020075a7 */ /* 0x000e64000800017f */
[----:B-1----:R-:W-:Y:S05]  /*21730*/  @!P0 BRA `(.L_x_6859) ;  /* 0x0000018800b08947 */ /* 0x002fea0003800000 */
.L_x_6858:
[----:B------:R-:W-:Y:S05]  /*21740*/  BSYNC B0 ;  /* 0x0000000000007941 */ /* 0x000fea0003800000 */
.L_x_6857:
        /* <DEDUP_REMOVED lines=57> */
.L_x_6861:
[----:B------:R-:W-:Y:S05]  /*21ae0*/  BSYNC B0 ;  /* 0x0000000000007941 */ /* 0x000fea0003800000 */
.L_x_6860:
        /* <DEDUP_REMOVED lines=8> */
.L_x_6863:
[----:B------:R-:W-:Y:S05]  /*21b70*/  BSYNC B0 ;  /* 0x0000000000007941 */ /* 0x000fea0003800000 */
.L_x_6862:
[----:B------:R-:W-:Y:S04]  /*21b80*/  BSSY B0, `(.L_x_6864) ;  /* 0x0000004000007945 */ /* 0x000fe80003800000 */
[----:B-1----:R-:W-:Y:S05]  /*21b90*/  @P0 BRA `(.L_x_6865) ;  /* 0x0000000000080947 */ /* 0x002fea0003800000 */
[----:B------:R-:W1:Y:S02]  /*21ba0*/  SYNCS.PHASECHK.TRANS64.TRYWAIT P0, [R2+URZ], R3 ;  /* 0x00000003020075a7 */ /* 0x000e64000800017f */
[----:B-1----:R-:W-:Y:S05]  /*21bb0*/  @!P0 BRA `(.L_x_6866) ;  /* 0x0000018400a48947 */ /* 0x002fea0003800000 */
.L_x_6865:
[----:B------:R-:W-:Y:S05]  /*21bc0*/  BSYNC B0 ;  /* 0x0000000000007941 */ /* 0x000fea0003800000 */
.L_x_6864:
        /* <DEDUP_REMOVED lines=248> */
[----:B------:R-:W-:Y:S01]  /*22b50*/  IMAD.MOV.U32 R9, RZ, RZ, R3 ;  /* 0x000000ffff097224 */ /* 0x000fe200078e0003 */
        /* <DEDUP_REMOVED lines=91> */
[----:B------:R-:W-:Y:S01]  /*23110*/  R2UR UR6, R8 ;  /* 0x00000000080672ca */ /* 0x000fe200000e0000 */
[----:B------:R-:W2:Y:S01]  /*23120*/  LDL R12, [R1] ;  /* 0x00000000010c7983 */ /* 0x000ea20000100800 */
        /* <DEDUP_REMOVED lines=9> */
[----:B------:R-:W-:Y:S02]  /*231c0*/  R2UR UR4, R4 ;  /* 0x00000000040472ca */ /* 0x000fe400000e0000 */
[----:B------:R-:W-:Y:S02]  /*231d0*/  R2UR UR7, R9 ;  /* 0x00000000090772ca */ /* 0x000fe400000e0000 */
[----:B------:R-:W-:Y:S01]  /*231e0*/  R2UR UR6, R8 ;  /* 0x00000000080672ca */ /* 0x000fe200000e0000 */
[----:B------:R0:W5:Y:S01]  /*231f0*/  LDL R9, [R1+0xc] ;  /* 0x00000c0001097983 */ /* 0x0001620000100800 */
        /* <DEDUP_REMOVED lines=69> */
[----:B------:R-:W-:-:S03]  /*23650*/  LOP3.LUT R2, R12, 0x1, RZ, 0xfc, !PT ;  /* 0x000000010c027812 */ /* 0x000fc600078efcff */
        /* <DEDUP_REMOVED lines=8> */
.L_x_6868:
[----:B------:R-:W-:Y:S05]  /*236e0*/  BSYNC B0 ;  /* 0x0000000000007941 */ /* 0x000fea0003800000 */
.L_x_6867:
        /* <DEDUP_REMOVED lines=9> */
[----:B0-----:R-:W3:Y:S04]  /*23780*/  LDL.128 R8, [R1+0xe0] ;  /* 0x0000e00001087983 */ /* 0x001ee80000100c00 */
[----:B------:R-:W4:Y:S04]  /*23790*/  LDL.128 R4, [R1+0xd0] ;  /* 0x0000d00001047983 */ /* 0x000f280000100c00 */
[----:B--2---:R-:W2:Y:S04]  /*237a0*/  LD.E R15, desc[UR36][R2.64] ;  /* 0x00000024020f7980 */ /* 0x004ea8000c101900 */
[----:B------:R-:W4:Y:S01]  /*237b0*/  LDL.64 R2, [R1+0xf0] ;  /* 0x0000f00001027983 */ /* 0x000f220000100a00 */
[----:B---3--:R-:W-:Y:S01]  /*237c0*/  ISETP.GE.AND P1, PT, R9, 0x1, PT ;  /* 0x000000010900780c */ /* 0x008fe20003f26270 */
[----:B------:R-:W-:Y:S01]  /*237d0*/  BSSY B0, `(.L_x_6869) ;  /* 0x000007a000007945 */ /* 0x000fe20003800000 */
[-C--:B--2---:R-:W-:Y:S01]  /*237e0*/  FMUL.FTZ R12, R26, R15.reuse ;  /* 0x0000000f1a0c7220 */ /* 0x084fe20000410000 */
[-C--:B------:R-:W-:Y:S01]  /*237f0*/  FMUL.FTZ R26, R34, R15.reuse ;  /* 0x0000000f221a7220 */ /* 0x080fe20000410000 */
[----:B------:R-:W-:Y:S01]  /*23800*/  SHF.R.S32.HI R34, RZ, 0x1f, R57 ;  /* 0x0000001fff227819 */ /* 0x000fe20000011439 */
[----:B------:R-:W-:-:S03]  /*23810*/  FMUL.FTZ R74, R33, R15 ;  /* 0x0000000f214a7220 */ /* 0x000fc60000410000 */
[----:B------:R-:W-:Y:S01]  /*23820*/  LEA.HI R33, R34, R57, RZ, 0x7 ;  /* 0x0000003922217211 */ /* 0x000fe200078f38ff */
[----:B------:R-:W-:-:S03]  /*23830*/  FMUL.FTZ R72, R36, R15 ;  /* 0x0000000f24487220 */ /* 0x000fc60000410000 */
[----:B------:R-:W-:Y:S01]  /*23840*/  LOP3.LUT R36, R33, 0xffffff80, RZ, 0xc0, !PT ;  /* 0xffffff8021247812 */ /* 0x000fe200078ec0ff */
[-C--:B------:R-:W-:Y:S01]  /*23850*/  FMUL.FTZ R80, R28, R15.reuse ;  /* 0x0000000f1c507220 */ /* 0x080fe20000410000 */
[----:B------:R-:W-:-:S03]  /*23860*/  FMUL.FTZ R28, R35, R15 ;  /* 0x0000000f231c7220 */ /* 0x000fc60000410000 */
[----:B------:R-:W-:Y:S02]  /*23870*/  IMAD.IADD R35, R57, 0x1, -R36 ;  /* 0x0000000139237824 */ /* 0x000fe400078e0a24 */
[----:B------:R-:W-:Y:S01]  /*23880*/  FMUL.FTZ R70, R37, R15 ;  /* 0x0000000f25467220 */ /* 0x000fe20000410000 */
[----:B------:R-:W-:Y:S02]  /*23890*/  LEA.HI R34, R34, R57, RZ, 0x2 ;  /* 0x0000003922227211 */ /* 0x000fe400078f10ff */
[----:B------:R-:W-:Y:S01]  /*238a0*/  SHF.R.S32.HI R36, RZ, 0x1f, R35 ;  /* 0x0000001fff247819 */ /* 0x000fe20000011423 */
[-C--:B------:R-:W-:Y:S01]  /*238b0*/  FMUL.FTZ R78, R29, R15.reuse ;  /* 0x0000000f1d4e7220 */ /* 0x080fe20000410000 */
[----:B------:R-:W-:Y:S02]  /*238c0*/  FMUL.FTZ R58, R30, R15 ;  /* 0x0000000f1e3a7220 */ /* 0x000fe40000410000 */
        /* <DEDUP_REMOVED lines=8> */
[----:B------:R-:W-:Y:S01]  /*23950*/  LEA.HI R39, R39, R38, RZ, 0x3 ;  /* 0x0000002627277211 */ /* 0x000fe200078f18ff */
[-C--:B------:R-:W-:Y:S01]  /*23960*/  FMUL.FTZ R64, R41, R15.reuse ;  /* 0x0000000f29407220 */ /* 0x080fe20000410000 */
[----:B------:R-:W-:Y:S01]  /*23970*/  FMUL.FTZ R66, R40, R15 ;  /* 0x0000000f28427220 */ /* 0x000fe20000410000 */
[----:B------:R-:W-:Y:S02]  /*23980*/  LEA.HI R40, R57, R57, RZ, 0x1 ;  /* 0x0000003939287211 */ /* 0x000fe400078f08ff */
[----:B------:R-:W-:-:S02]  /*23990*/  LOP3.LUT R41, R39, 0xfffffff8, RZ, 0xc0, !PT ;  /* 0xfffffff827297812 */ /* 0x000fc400078ec0ff */
[----:B------:R-:W-:Y:S02]  /*239a0*/  SHF.R.S32.HI R39, RZ, 0x5, R36 ;  /* 0x00000005ff277819 */ /* 0x000fe40000011424 */
[----:B------:R-:W-:Y:S01]  /*239b0*/  LOP3.LUT R40, R40, 0x1ffffffe, RZ, 0xc0, !PT ;  /* 0x1ffffffe28287812 */ /* 0x000fe200078ec0ff */
[----:B------:R-:W-:Y:S01]  /*239c0*/  IMAD.IADD R38, R38, 0x1, -R41 ;  /* 0x0000000126267824 */ /* 0x000fe200078e0a29 */
[----:B----4-:R-:W-:Y:S01]  /*239d0*/  ISETP.NE.AND P0, PT, R2, 0x1, PT ;  /* 0x000000010200780c */ /* 0x010fe20003f05270 */
[----:B------:R-:W-:Y:S02]  /*239e0*/  IMAD R39, R56, 0x4, R39 ;  /* 0x0000000438277824 */ /* 0x000fe400078e0227 */
[----:B------:R-:W-:Y:S02]  /*239f0*/  IMAD.IADD R40, R57, 0x1, -R40 ;  /* 0x0000000139287824 */ /* 0x000fe400078e0a28 */
[----:B------:R-:W-:-:S04]  /*23a00*/  IMAD.U32 R39, R39, 0x10, R38 ;  /* 0x0000001027277824 */ /* 0x000fc800078e0026 */
[----:B------:R-:W-:-:S04]  /*23a10*/  IMAD R36, R40, 0x8, R39 ;  /* 0x0000000828247824 */ /* 0x000fc800078e0227 */
[----:B------:R-:W-:-:S04]  /*23a20*/  @P0 IMAD.HI.U32 R3, R36, R3, RZ ;  /* 0x0000000324030227 */ /* 0x000fc800078e00ff */
[-C--:B------:R-:W-:Y:S01]  /*23a30*/  FMUL.FTZ R60, R44, R15.reuse ;  /* 0x0000000f2c3c7220 */ /* 0x080fe20000410000 */
[----:B------:R-:W-:Y:S01]  /*23a40*/  @P0 SHF.R.U32.HI R36, RZ, R20, R3 ;  /* 0x00000014ff240219 */ /* 0x000fe20000011603 */
[----:B------:R-:W-:Y:S01]  /*23a50*/  IMAD.SHL.U32 R20, R0, 0x40, RZ ;  /* 0x0000004000147824 */ /* 0x000fe200078e00ff */
[----:B------:R-:W-:Y:S01]  /*23a60*/  LOP3.LUT R2, R37, 0x7ffffffc, RZ, 0xc0, !PT ;  /* 0x7ffffffc25027812 */ /* 0x000fe200078ec0ff */
[-C--:B------:R-:W-:Y:S02]  /*23a70*/  FMUL.FTZ R13, R24, R15.reuse ;  /* 0x0000000f180d7220 */ /* 0x080fe40000410000 */
[----:B------:R-:W0:Y:S01]  /*23a80*/  SHFL.IDX PT, R44, R36, RZ, 0x1c1f ;  /* 0x001c1fff242c7589 */ /* 0x000e2200000e0000 */
[-C--:B------:R-:W-:Y:S01]  /*23a90*/  FMUL.FTZ R24, R25, R15.reuse ;  /* 0x0000000f19187220 */ /* 0x080fe20000410000 */
[-C--:B------:R-:W-:Y:S01]  /*23aa0*/  FMUL.FTZ R14, R27, R15.reuse ;  /* 0x0000000f1b0e7220 */ /* 0x080fe20000410000 */
[----:B------:R-:W-:Y:S01]  /*23ab0*/  FMUL.FTZ R25, R31, R15 ;  /* 0x0000000f1f197220 */ /* 0x000fe20000410000 */
[----:B------:R-:W-:-:S02]  /*23ac0*/  IMAD.IADD R35, R35, 0x1, -R2 ;  /* 0x0000000123237824 */ /* 0x000fc400078e0a02 */
[-C--:B------:R-:W-:Y:S01]  /*23ad0*/  FMUL.FTZ R76, R32, R15.reuse ;  /* 0x0000000f204c7220 */ /* 0x080fe20000410000 */
        /* <DEDUP_REMOVED lines=18> */
[----:B------:R-:W2:Y:S08]  /*23c00*/  MUFU.TANH R24, R24 ;  /* 0x0000001800187308 */ /* 0x000eb00000002400 */
        /* <DEDUP_REMOVED lines=27> */
[----:B------:R0:W0:Y:S08]  /*23dc0*/  MUFU.TANH R48, R53 ;  /* 0x0000003500307308 */ /* 0x0000300000002400 */
[----:B------:R-:W1:Y:S08]  /*23dd0*/  MUFU.TANH R39, R39 ;  /* 0x0000002700277308 */ /* 0x000e700000002400 */
[----:B------:R-:W1:Y:S01]  /*23de0*/  MUFU.TANH R38, R38 ;  /* 0x0000002600267308 */ /* 0x000e620000002400 */
[----:B------:R-:W-:-:S02]  /*23df0*/  IMAD.IADD R15, R2, 0x1, R7 ;  /* 0x00000001020f7824 */ /* 0x000fc400078e0207 */
[----:B------:R-:W-:Y:S02]  /*23e00*/  IMAD.IADD R37, R2, 0x1, R3 ;  /* 0x0000000102257824 */ /* 0x000fe400078e0203 */
        /* <DEDUP_REMOVED lines=14> */
.L_x_6872:
[----:B------:R-:W-:-:S13]  /*23ef0*/  ISETP.NE.AND P0, PT, R9, 0x1, PT ;  /* 0x000000010900780c */ /* 0x000fda0003f05270 */
[----:B------:R-:W-:-:S05]  /*23f00*/  @P0 IMAD.HI.U32 R6, R7, R10, RZ ;  /* 0x0000000a07060227 */ /* 0x000fca00078e00ff */
[----:B------:R-:W-:-:S07]  /*23f10*/  @P0 SHF.R.U32.HI R7, RZ, R11, R6 ;  /* 0x0000000bff070219 */ /* 0x000fce0000011606 */
.L_x_6873:
[----:B------:R-:W-:Y:S05]  /*23f20*/  BSYNC B1 ;  /* 0x0000000000017941 */ /* 0x000fea0003800000 */
.L_x_6871:
[----:B------:R-:W-:-:S04]  /*23f30*/  IMAD R6, R7, R9, -R20 ;  /* 0x0000000907067224 */ /* 0x000fc800078e0a14 */
[----:B------:R-:W-:-:S05]  /*23f40*/  IMAD R6, R35, -0x2, R6 ;  /* 0xfffffffe23067824 */ /* 0x000fca00078e0206 */
[----:B------:R-:W-:Y:S02]  /*23f50*/  VIMNMX R3, R3, R6, !PT ;  /* 0x0000000603037248 */ /* 0x000fe40007fe0100 */
[----:B------:R-:W-:-:S07]  /*23f60*/  VIADDMNMX R2, R6, R9, R2, PT ;  /* 0x0000000906027246 */ /* 0x000fce0003800102 */
.L_x_6870:
[----:B------:R-:W-:Y:S05]  /*23f70*/  BSYNC B0 ;  /* 0x0000000000007941 */ /* 0x000fea0003800000 */
.L_x_6869:
        /* <DEDUP_REMOVED lines=70> */
[----:B-1----:R-:W-:Y:S02]  /*243e0*/  FSEL R57, R13, -INF , !P6 ;  /* 0xff8000000d397808 */ /* 0x002fe40007000000 */
[----:B------:R-:W-:Y:S01]  /*243f0*/  ISETP.GE.AND P6, PT, R8, 0x3a, PT ;  /* 0x0000003a0800780c */ /* 0x000fe20003fc6270 */
[----:B0-----:R-:W-:-:S03]  /*24400*/  IMAD.IADD R8, R37, 0x1, R36 ;  /* 0x0000000125087824 */ /* 0x001fc600078e0224 */
        /* <DEDUP_REMOVED lines=17> */
.L_x_6877:
[----:B------:R-:W-:-:S13]  /*24520*/  ISETP.NE.AND P6, PT, R9, 0x1, PT ;  /* 0x000000010900780c */ /* 0x000fda0003fc5270 */
[----:B------:R-:W-:-:S05]  /*24530*/  @P6 IMAD.HI.U32 R10, R5, R10, RZ ;  /* 0x0000000a050a6227 */ /* 0x000fca00078e00ff */
[----:B------:R-:W-:-:S07]  /*24540*/  @P6 SHF.R.U32.HI R5, RZ, R11, R10 ;  /* 0x0000000bff056219 */ /* 0x000fce000001160a */
.L_x_6878:
[----:B------:R-:W-:Y:S05]  /*24550*/  BSYNC B1 ;  /* 0x0000000000017941 */ /* 0x000fea0003800000 */
.L_x_6876:
[----:B------:R-:W-:-:S04]  /*24560*/  IMAD R20, R5, R9, -R20 ;  /* 0x0000000905147224 */ /* 0x000fc800078e0a14 */
[----:B------:R-:W-:-:S05]  /*24570*/  IMAD R35, R35, -0x2, R20 ;  /* 0xfffffffe23237824 */ /* 0x000fca00078e0214 */
[----:B------:R-:W-:Y:S02]  /*24580*/  VIADDMNMX R2, R35, R9, R2, PT ;  /* 0x0000000923027246 */ /* 0x000fe40003800102 */
[----:B------:R-:W-:-:S07]  /*24590*/  VIMNMX R8, R8, R35, !PT ;  /* 0x0000002308087248 */ /* 0x000fce0007fe0100 */
.L_x_6875:
[----:B------:R-:W-:Y:S05]  /*245a0*/  BSYNC B0 ;  /* 0x0000000000007941 */ /* 0x000fea0003800000 */
.L_x_6874:
[C---:B------:R-:W-:Y:S02]  /*245b0*/  ISETP.GT.AND P0, PT, R8.reuse, 0x1, !P0 ;  /* 0x000000010800780c */ /* 0x040fe40004704270 */
[----:B------:R-:W-:Y:S02]  /*245c0*/  ISETP.GT.AND P1, PT, R8, 0x8, !P1 ;  /* 0x000000080800780c */ /* 0x000fe40004f24270 */
[C---:B------:R-:W-:Y:S02]  /*245d0*/  ISETP.LT.OR P0, PT, R2.reuse, 0x2, P0 ;  /* 0x000000020200780c */ /* 0x040fe40000701670 */
[----:B------:R-:W-:Y:S02]  /*245e0*/  ISETP.LT.OR P1, PT, R2, 0x9, P1 ;  /* 0x000000090200780c */ /* 0x000fe40000f21670 */
[----:B------:R-:W-:Y:S02]  /*245f0*/  FSEL R62, R14, -INF , !P0 ;  /* 0xff8000000e3e7808 */ /* 0x000fe40004000000 */
[----:B------:R-:W-:Y:S01]  /*24600*/  ISETP.NE.AND P0, PT, R7, RZ, PT ;  /* 0x000000ff0700720c */ /* 0x000fe20003f05270 */
[----:B------:R-:W2:Y:S01]  /*24610*/  LDL R14, [R1+0x200] ;  /* 0x00020000010e7983 */ /* 0x000ea20000100800 */
[----:B------:R-:W-:-:S02]  /*24620*/  FSEL R58, R58, -INF , !P1 ;  /* 0xff8000003a3a7808 */ /* 0x000fc40004800000 */
[----:B------:R-:W-:Y:S02]  /*24630*/  ISETP.GT.AND P0, PT, R8, 0x9, !P0 ;  /* 0x000000090800780c */ /* 0x000fe40004704270 */
[----:B------:R-:W-:Y:S02]  /*24640*/  ISETP.NE.AND P1, PT, R24, RZ, PT ;  /* 0x000000ff1800720c */ /* 0x000fe40003f25270 */
[----:B------:R-:W-:Y:S02]  /*24650*/  ISETP.LT.OR P0, PT, R2, 0xa, P0 ;  /* 0x0000000a0200780c */ /* 0x000fe40000701670 */
[----:B------:R-:W-:Y:S02]  /*24660*/  ISETP.NE.AND P6, PT, R46, RZ, PT ;  /* 0x000000ff2e00720c */ /* 0x000fe40003fc5270 */
[----:B------:R-:W-:Y:S02]  /*24670*/  FSEL R54, R25, -INF , !P0 ;  /* 0xff80000019367808 */ /* 0x000fe40004000000 */
[----:B------:R-:W-:-:S02]  /*24680*/  ISETP.GT.AND P0, PT, R8, 0x10, !P1 ;  /* 0x000000100800780c */ /* 0x000fc40004f04270 */
        /* <DEDUP_REMOVED lines=12> */
[----:B------:R-:W-:Y:S02]  /*24750*/  ISETP.GT.AND P1, PT, R8, 0x28, !P1 ;  /* 0x000000280800780c */ /* 0x000fe40004f24270 */
[----:B------:R-:W-:Y:S02]  /*24760*/  ISETP.LT.OR P0, PT, R2, 0x1a, P0 ;  /* 0x0000001a0200780c */ /* 0x000fe40000701670 */
[----:B------:R-:W-:Y:S02]  /*24770*/  ISETP.NE.AND P6, PT, R13, RZ, PT ;  /* 0x000000ff0d00720c */ /* 0x000fe40003fc5270 */
[----:B------:R-:W-:-:S02]  /*24780*/  FSEL R46, R30, -INF , !P0 ;  /* 0xff8000001e2e7808 */ /* 0x000fc40004000000 */
[----:B------:R-:W-:-:S04]  /*24790*/  ISETP.NE.AND P0, PT, R55, RZ, PT ;  /* 0x000000ff3700720c */ /* 0x000fc80003f05270 */
[----:B------:R-:W-:-:S04]  /*247a0*/  ISETP.GT.AND P0, PT, R8, 0x20, !P0 ;  /* 0x000000200800780c */ /* 0x000fc80004704270 */
[----:B------:R-:W-:-:S04]  /*247b0*/  ISETP.LT.OR P0, PT, R2, 0x21, P0 ;  /* 0x000000210200780c */ /* 0x000fc80000701670 */
[----:B------:R-:W-:Y:S02]  /*247c0*/  FSEL R44, R31, -INF , !P0 ;  /* 0xff8000001f2c7808 */ /* 0x000fe40004000000 */
[----:B------:R-:W-:Y:S02]  /*247d0*/  ISETP.NE.AND P0, PT, R6, RZ, PT ;  /* 0x000000ff0600720c */ /* 0x000fe40003f05270 */
[----:B------:R-:W3:Y:S02]  /*247e0*/  LDL.64 R6, [R1+0x1e0] ;  /* 0x0001e00001067983 */ /* 0x000ee40000100a00 */
[----:B------:R-:W-:-:S04]  /*247f0*/  ISETP.GT.AND P0, PT, R8, RZ, !P0 ;  /* 0x000000ff0800720c */ /* 0x000fc80004704270 */
[----:B------:R-:W-:-:S04]  /*24800*/  ISETP.LT.OR P0, PT, R2, 0x1, P0 ;  /* 0x000000010200780c */ /* 0x000fc80000701670 */
[----:B------:R-:W-:Y:S02]  /*24810*/  FSEL R68, R12, -INF , !P0 ;  /* 0xff8000000c447808 */ /* 0x000fe40004000000 */
[----:B------:R-:W-:-:S04]  /*24820*/  ISETP.NE.AND P0, PT, R59, RZ, PT ;  /* 0x000000ff3b00720c */ /* 0x000fc80003f05270 */
[----:B------:R-:W-:-:S04]  /*24830*/  ISETP.GT.AND P0, PT, R8, 0x21, !P0 ;  /* 0x000000210800780c */ /* 0x000fc80004704270 */
[----:B------:R-:W-:Y:S02]  /*24840*/  ISETP.LT.OR P0, PT, R2, 0x22, P0 ;  /* 0x000000220200780c */ /* 0x000fe40000701670 */
[----:B------:R-:W-:Y:S02]  /*24850*/  ISETP.GT.AND P2, PT, R8, 0x29, !P2 ;  /* 0x000000290800780c */ /* 0x000fe40005744270 */
[----:B------:R-:W-:Y:S02]  /*24860*/  ISETP.LT.OR P1, PT, R2, 0x29, P1 ;  /* 0x000000290200780c */ /* 0x000fe40000f21670 */
[----:B------:R-:W-:Y:S02]  /*24870*/  FSEL R45, R27, -INF , !P0 ;  /* 0xff8000001b2d7808 */ /* 0x000fe40004000000 */
[C---:B------:R-:W-:Y:S02]  /*24880*/  ISETP.GT.AND P3, PT, R8.reuse, 0x30, !P3 ;  /* 0x000000300800780c */ /* 0x040fe40005f64270 */
[----:B------:R-:W-:-:S02]  /*24890*/  ISETP.GT.AND P4, PT, R8, 0x31, !P4 ;  /* 0x000000310800780c */ /* 0x000fc40006784270 */
[C---:B------:R-:W-:Y:S02]  /*248a0*/  ISETP.GT.AND P5, PT, R8.reuse, 0x38, !P5 ;  /* 0x000000380800780c */ /* 0x040fe40006fa4270 */
[----:B------:R-:W-:Y:S02]  /*248b0*/  ISETP.GT.AND P6, PT, R8, 0x39, !P6 ;  /* 0x000000390800780c */ /* 0x000fe400077c4270 */
[C---:B------:R-:W-:Y:S02]  /*248c0*/  ISETP.LT.OR P2, PT, R2.reuse, 0x2a, P2 ;  /* 0x0000002a0200780c */ /* 0x040fe40001741670 */
[----:B------:R-:W-:Y:S02]  /*248d0*/  FSEL R43, R43, -INF , !P1 ;  /* 0xff8000002b2b7808 */ /* 0x000fe40004800000 */
[----:B------:R-:W-:Y:S02]  /*248e0*/  ISETP.LT.OR P3, PT, R2, 0x31, P3 ;  /* 0x000000310200780c */ /* 0x000fe40001f61670 */
[----:B------:R-:W-:-:S02]  /*248f0*/  FSEL R42, R42, -INF , !P2 ;  /* 0xff8000002a2a7808 */ /* 0x000fc40005000000 */
[C---:B------:R-:W-:Y:S02]  /*24900*/  ISETP.LT.OR P4, PT, R2.reuse, 0x32, P4 ;  /* 0x000000320200780c */ /* 0x040fe40002781670 */
[----:B------:R-:W-:Y:S02]  /*24910*/  FSEL R41, R41, -INF , !P3 ;  /* 0xff80000029297808 */ /* 0x000fe40005800000 */
[----:B------:R-:W-:Y:S02]  /*24920*/  ISETP.LT.OR P5, PT, R2, 0x39, P5 ;  /* 0x000000390200780c */ /* 0x000fe40002fa1670 */
[----:B------:R-:W-:Y:S02]  /*24930*/  FSEL R40, R40, -INF , !P4 ;  /* 0xff80000028287808 */ /* 0x000fe40006000000 */
[----:B------:R-:W-:Y:S02]  /*24940*/  ISETP.LT.OR P6, PT, R2, 0x3a, P6 ;  /* 0x0000003a0200780c */ /* 0x000fe400037c1670 */
[----:B------:R-:W-:-:S02]  /*24950*/  FSEL R39, R39, -INF , !P5 ;  /* 0xff80000027277808 */ /* 0x000fc40006800000 */
[----:B------:R-:W-:Y:S02]  /*24960*/  FSEL R38, R38, -INF , !P6 ;  /* 0xff80000026267808 */ /* 0x000fe40007000000 */
[----:B---3--:R-:W-:-:S04]  /*24970*/  FMNMX.FTZ R3, R57, R6, !PT ;  /* 0x0000000639037209 */ /* 0x008fc80007810000 */
        /* <DEDUP_REMOVED lines=33> */
[----:B------:R-:W3:Y:S01]  /*24b90*/  LDL R20, [R1+0x1e4] ;  /* 0x0001e40001147983 */ /* 0x000ee20000100800 */
[----:B0-----:R-:W-:-:S03]  /*24ba0*/  FMNMX.FTZ R8, R2, R5, !PT ;  /* 0x0000000502087209 */ /* 0x001fc60007810000 */
[----:B-1----:R-:W4:Y:S04]  /*24bb0*/  LDL.64 R2, [R1+0xb8] ;  /* 0x0000b80001027983 */ /* 0x002f280000100a00 */
[----:B------:R-:W0:Y:S02]  /*24bc0*/  SHFL.BFLY PT, R5, R8, 0x1, 0x1f ;  /* 0x0c201f0008057f89 */ /* 0x000e2400000e0000 */
[----:B0-----:R-:W-:Y:S02]  /*24bd0*/  FMNMX.FTZ R10, R8, R5, !PT ;  /* 0x00000005080a7209 */ /* 0x001fe40007810000 */
[----:B------:R-:W5:Y:S04]  /*24be0*/  LDL.64 R4, [R1+0x1f0] ;  /* 0x0001f00001047983 */ /* 0x000f680000100a00 */
[----:B------:R-:W-:Y:S04]  /*24bf0*/  STL [R1+0x1e0], R10 ;  /* 0x0001e00a01007387 */ /* 0x000fe80000100800 */
[----:B------:R-:W2:Y:S04]  /*24c00*/  LDL R11, [R1+0x1e0] ;  /* 0x0001e000010b7983 */ /* 0x000ea80000100800 */
[----:B---3--:R-:W0:Y:S02]  /*24c10*/  SHFL.BFLY PT, R9, R20, 0x2, 0x1f ;  /* 0x0c401f0014097f89 */ /* 0x008e2400000e0000 */
[----:B0-----:R-:W-:-:S05]  /*24c20*/  FMNMX.FTZ R9, R9, R20, !PT ;  /* 0x0000001409097209 */ /* 0x001fca0007810000 */
[----:B------:R-:W0:Y:S01]  /*24c30*/  SHFL.BFLY PT, R12, R9, 0x1, 0x1f ;  /* 0x0c201f00090c7f89 */ /* 0x000e2200000e0000 */
[----:B--2---:R-:W-:Y:S02]  /*24c40*/  FSETP.NEU.FTZ.AND P0, PT, R11, -INF , PT ;  /* 0xff8000000b00780b */ /* 0x004fe40003f1d000 */
        /* <DEDUP_REMOVED lines=27> */
.L_x_6880:
[----:B------:R-:W-:Y:S05]  /*24e00*/  BSYNC B0 ;  /* 0x0000000000007941 */ /* 0x000fea0003800000 */
.L_x_6879:
        /* <DEDUP_REMOVED lines=9> */
.L_x_6882:
[----:B------:R-:W-:Y:S05]  /*24ea0*/  BSYNC B0 ;  /* 0x0000000000007941 */ /* 0x000fea0003800000 */
.L_x_6881:
[----:B------:R-:W0:Y:S04]  /*24eb0*/  LDL R55, [R1+0x200] ;  /* 0x0002000001377983 */ /* 0x000e280000100800 */
[----:B------:R-:W0:Y:S04]  /*24ec0*/  LDL.64 R8, [R1+0x1e0] ;  /* 0x0001e00001087983 */ /* 0x000e280000100a00 */
        /* <DEDUP_REMOVED lines=30> */
[C---:B0-----:R-:W-:Y:S01]  /*250b0*/  FMUL.FTZ R4, R8.reuse, R55 ;  /* 0x0000003708047220 */ /* 0x041fe20000410000 */
[----:B------:R-:W-:-:S04]  /*250c0*/  FSETP.NEU.FTZ.AND P0, PT, R8, -INF , PT ;  /* 0xff8000000800780b */ /* 0x000fc80003f1d000 */
[----:B------:R-:W-:Y:S02]  /*250d0*/  FSEL R59, R4, RZ, P0 ;  /* 0x000000ff043b7208 */ /* 0x000fe40000000000 */
[----:B------:R-:W4:Y:S01]  /*250e0*/  LDL.64 R4, [R1+0x238] ;  /* 0x0002380001047983 */ /* 0x000f220000100a00 */
[----:B------:R-:W-:Y:S02]  /*250f0*/  FSETP.NEU.FTZ.AND P0, PT, R9, -INF , PT ;  /* 0xff8000000900780b */ /* 0x000fe40003f1d000 */
[-C--:B------:R-:W-:Y:S01]  /*25100*/  FFMA.FTZ R174, R49, R55.reuse, -R59 ;  /* 0x0000003731ae7223 */ /* 0x080fe2000001083b */
[----:B------:R-:W-:-:S05]  /*25110*/  FMUL.FTZ R49, R9, R55 ;  /* 0x0000003709317220 */ /* 0x000fca0000410000 */
[----:B------:R-:W-:Y:S01]  /*25120*/  FSEL R49, R49, RZ, P0 ;  /* 0x000000ff31317208 */ /* 0x000fe20000000000 */
[----:B------:R-:W-:-:S04]  /*25130*/  FFMA.FTZ R152, R57, R55, -R59 ;  /* 0x0000003739987223 */ /* 0x000fc8000001083b */
[-CC-:B------:R-:W-:Y:S01]  /*25140*/  FFMA.FTZ R132, R68, R55.reuse, -R49.reuse ;  /* 0x0000003744847223 */ /* 0x180fe20000010831 */
[-C--:B------:R-:W-:Y:S01]  /*25150*/  FFMA.FTZ R153, R62, R55.reuse, -R49 ;  /* 0x000000373e997223 */ /* 0x080fe20000010831 */
[-C--:B------:R-:W-:Y:S01]  /*25160*/  FFMA.FTZ R121, R82, R55.reuse, -R59 ;  /* 0x0000003752797223 */ /* 0x080fe2000001083b */
[----:B------:R-:W2:Y:S01]  /*25170*/  MUFU.EX2 R152, R152 ;  /* 0x0000009800987308 */ /* 0x000ea20000000800 */
        /* <DEDUP_REMOVED lines=14> */
[-CC-:B------:R-:W-:Y:S01]  /*25260*/  FFMA.FTZ R176, R66, R55.reuse, -R59.reuse ;  /* 0x0000003742b07223 */ /* 0x180fe2000001083b */
[----:B------:R-:W1:Y:S01]  /*25270*/  MUFU.EX2 R153, R153 ;  /* 0x0000009900997308 */ /* 0x000e620000000800 */
[-C--:B------:R-:W-:Y:S01]  /*25280*/  FFMA.FTZ R127, R64, R55.reuse, -R59 ;  /* 0x00000037407f7223 */ /* 0x080fe2000001083b */
[-CC-:B------:R-:W-:Y:S01]  /*25290*/  FFMA.FTZ R126, R45, R55.reuse, -R49.reuse ;  /* 0x000000372d7e7223 */ /* 0x180fe20000010831 */
[-C--:B------:R-:W-:Y:S01]  /*252a0*/  FFMA.FTZ R173, R41, R55.reuse, -R49 ;  /* 0x0000003729ad7223 */ /* 0x080fe20000010831 */
[-C--:B------:R-:W-:Y:S01]  /*252b0*/  FFMA.FTZ R125, R60, R55.reuse, -R59 ;  /* 0x000000373c7d7223 */ /* 0x080fe2000001083b */
[-CC-:B------:R-:W-:Y:S01]  /*252c0*/  FFMA.FTZ R179, R43, R55.reuse, -R49.reuse ;  /* 0x000000372bb37223 */ /* 0x180fe20000010831 */
[-C--:B------:R-:W-:Y:S01]  /*252d0*/  FFMA.FTZ R116, R42, R55.reuse, -R49 ;  /* 0x000000372a747223 */ /* 0x080fe20000010831 */
[-CC-:B------:R-:W-:Y:S01]  /*252e0*/  FFMA.FTZ R178, R56, R55.reuse, -R59.reuse ;  /* 0x0000003738b27223 */ /* 0x180fe2000001083b */
[----:B------:R-:W1:Y:S01]  /*252f0*/  MUFU.EX2 R121, R121 ;  /* 0x0000007900797308 */ /* 0x000e620000000800 */
[----:B--2---:R-:W-:Y:S01]  /*25300*/  FADD.FTZ R6, R152, R6 ;  /* 0x0000000698067221 */ /* 0x004fe20000010000 */
[-CC-:B------:R-:W-:Y:S01]  /*25310*/  FFMA.FTZ R190, R53, R55.reuse, -R59.reuse ;  /* 0x0000003735be7223 */ /* 0x180fe2000001083b */
[-C--:B------:R-:W-:Y:S01]  /*25320*/  FFMA.FTZ R172, R51, R55.reuse, -R59 ;  /* 0x0000003733ac7223 */ /* 0x080fe2000001083b */
[-C--:B------:R-:W-:Y:S01]  /*25330*/  FFMA.FTZ R175, R39, R55.reuse, -R49 ;  /* 0x0000003727af7223 */ /* 0x080fe20000010831 */
[----:B------:R-:W-:Y:S01]  /*25340*/  FFMA.FTZ R9, R48, R55, -R59 ;  /* 0x0000003730097223 */ /* 0x000fe2000001083b */
[C---:B---3--:R-:W-:Y:S01]  /*25350*/  FMUL.FTZ R35, R135.reuse, R35 ;  /* 0x0000002387237220 */ /* 0x048fe20000410000 */
[C---:B------:R-:W-:Y:S01]  /*25360*/  FMUL.FTZ R34, R135.reuse, R34 ;  /* 0x0000002287227220 */ /* 0x040fe20000410000 */
[----:B------:R-:W2:Y:S01]  /*25370*/  MUFU.EX2 R155, R155 ;  /* 0x0000009b009b7308 */ /* 0x000ea20000000800 */
[C---:B----4-:R-:W-:Y:S01]  /*25380*/  FMUL.FTZ R37, R134.reuse, R37 ;  /* 0x0000002586257220 */ /* 0x050fe20000410000 */
[----:B------:R-:W-:Y:S01]  /*25390*/  FMUL.FTZ R36, R134, R36 ;  /* 0x0000002486247220 */ /* 0x000fe20000410000 */
[C---:B------:R-:W-:Y:S01]  /*253a0*/  FMUL.FTZ R33, R135.reuse, R33 ;  /* 0x0000002187217220 */ /* 0x040fe20000410000 */
[C---:B------:R-:W-:Y:S01]  /*253b0*/  FMUL.FTZ R32, R135.reuse, R32 ;  /* 0x0000002087207220 */ /* 0x040fe20000410000 */
[C---:B------:R-:W-:Y:S01]  /*253c0*/  FMUL.FTZ R31, R135.reuse, R31 ;  /* 0x0000001f871f7220 */ /* 0x040fe20000410000 */
[C---:B------:R-:W-:Y:S01]  /*253d0*/  FMUL.FTZ R30, R135.reuse, R30 ;  /* 0x0000001e871e7220 */ /* 0x040fe20000410000 */
[C---:B------:R-:W-:Y:S01]  /*253e0*/  FMUL.FTZ R27, R135.reuse, R27 ;  /* 0x0000001b871b7220 */ /* 0x040fe20000410000 */
[----:B------:R-:W3:Y:S01]  /*253f0*/  MUFU.EX2 R120, R120 ;  /* 0x0000007800787308 */ /* 0x000ee20000000800 */
        /* <DEDUP_REMOVED lines=16> */
[----:B-1----:R-:W-:Y:S01]  /*25500*/  FADD.FTZ R8, R153, R8 ;  /* 0x0000000899087221 */ /* 0x002fe20000010000 */
[----:B------:R-:W-:Y:S01]  /*25510*/  FADD.FTZ R7, R121, R6 ;  /* 0x0000000679077221 */ /* 0x000fe20000010000 */
[C---:B------:R-:W-:Y:S01]  /*25520*/  FMUL.FTZ R85, R134.reuse, R85 ;  /* 0x0000005586557220 */ /* 0x040fe20000410000 */
[C---:B------:R-:W-:Y:S01]  /*25530*/  FMUL.FTZ R84, R134.reuse, R84 ;  /* 0x0000005486547220 */ /* 0x040fe20000410000 */
[C---:B------:R-:W-:Y:S01]  /*25540*/  FMUL.FTZ R87, R134.reuse, R87 ;  /* 0x0000005786577220 */ /* 0x040fe20000410000 */
[----:B------:R-:W-:Y:S01]  /*25550*/  FMUL.FTZ R86, R134, R86 ;  /* 0x0000005686567220 */ /* 0x000fe20000410000 */
[----:B------:R-:W4:Y:S01]  /*25560*/  LDL.64 R82, [R1+0x350] ;  /* 0x0003500001527983 */ /* 0x000f220000100a00 */
[----:B------:R-:W1:Y:S03]  /*25570*/  MUFU.EX2 R169, R169 ;  /* 0x000000a900a97308 */ /* 0x000e660000000800 */
[----:B------:R-:W4:Y:S04]  /*25580*/  LDL.64 R80, [R1+0x360] ;  /* 0x0003600001507983 */ /* 0x000f280000100a00 */
[----:B------:R-:W4:Y:S01]  /*25590*/  LDL.64 R78, [R1+0x370] ;  /* 0x00037000014e7983 */ /* 0x000f220000100a00 */
[----:B------:R-:W1:Y:S01]  /*255a0*/  MUFU.EX2 R117, R117 ;  /* 0x0000007500757308 */ /* 0x000e620000000800 */
[----:B--2---:R-:W-:Y:S01]  /*255b0*/  FADD.FTZ R8, R155, R8 ;  /* 0x000000089b087221 */ /* 0x004fe20000010000 */
[----:B---3--:R-:W-:Y:S01]  /*255c0*/  FADD.FTZ R7, R120, R7 ;  /* 0x0000000778077221 */ /* 0x008fe20000010000 */
[----:B------:R-:W2:Y:S04]  /*255d0*/  LDL.64 R76, [R1+0x380] ;  /* 0x00038000014c7983 */ /* 0x000ea80000100a00 */
[----:B------:R-:W3:Y:S01]  /*255e0*/  LDL.64 R74, [R1+0x3a0] ;  /* 0x0003a000014a7983 */ /* 0x000ee20000100a00 */
[----:B------:R-:W1:Y:S03]  /*255f0*/  MUFU.EX2 R130, R130 ;  /* 0x0000008200827308 */ /* 0x000e660000000800 */
[----:B------:R-:W3:Y:S04]  /*25600*/  LDL.64 R68, [R1+0x3d0] ;  /* 0x0003d00001447983 */ /* 0x000ee80000100a00 */
[----:B------:R-:W3:Y:S01]  /*25610*/  LDL.64 R62, [R1+0x248] ;  /* 0x00024800013e7983 */ /* 0x000ee20000100a00 */
[----:B------:R-:W1:Y:S01]  /*25620*/  MUFU.EX2 R168, R168 ;  /* 0x000000a800a87308 */ /* 0x000e620000000800 */
[----:B0-----:R-:W-:Y:S01]  /*25630*/  FADD.FTZ R8, R131, R8 ;  /* 0x0000000883087221 */ /* 0x001fe20000010000 */
[----:B----4-:R-:W-:Y:S01]  /*25640*/  FADD.FTZ R6, R154, R7 ;  /* 0x000000079a067221 */ /* 0x010fe20000010000 */
[----:B------:R-:W4:Y:S04]  /*25650*/  LDL.64 R66, [R1+0x390] ;  /* 0x0003900001427983 */ /* 0x000f280000100a00 */
[----:B------:R-:W3:Y:S01]  /*25660*/  LDL.64 R72, [R1+0x3b0] ;  /* 0x0003b00001487983 */ /* 0x000ee20000100a00 */
[----:B------:R-:W0:Y:S08]  /*25670*/  MUFU.EX2 R171, R171 ;  /* 0x000000ab00ab7308 */ /* 0x000e300000000800 */
[----:B------:R-:W0:Y:S01]  /*25680*/  MUFU.EX2 R129, R129 ;  /* 0x0000008100817308 */ /* 0x000e220000000800 */
[----:B-1----:R-:W-:Y:S01]  /*25690*/  FADD.FTZ R41, R169, R8 ;  /* 0x00000008a9297221 */ /* 0x002fe20000010000 */
[----:B------:R-:W-:Y:S01]  /*256a0*/  FADD.FTZ R7, R117, R6 ;  /* 0x0000000675077221 */ /* 0x000fe20000010000 */
[----:B------:R-:W3:Y:S04]  /*256b0*/  LDL.64 R70, [R1+0x3c0] ;  /* 0x0003c00001467983 */ /* 0x000ee80000100a00 */
[----:B------:R-:W3:Y:S01]  /*256c0*/  LDL.64 R46, [R1+0x278] ;  /* 0x00027800012e7983 */ /* 0x000ee20000100a00 */
[----:B------:R-:W1:Y:S08]  /*256d0*/  MUFU.EX2 R128, R128 ;  /* 0x0000008000807308 */ /* 0x000e700000000800 */
[----:B------:R-:W1:Y:S01]  /*256e0*/  MUFU.EX2 R170, R170 ;  /* 0x000000aa00aa7308 */ /* 0x000e620000000800 */
[----:B------:R-:W-:Y:S01]  /*256f0*/  FADD.FTZ R42, R130, R41 ;  /* 0x00000029822a7221 */ /* 0x000fe20000010000 */
[----:B------:R-:W-:Y:S01]  /*25700*/  FADD.FTZ R6, R168, R7 ;  /* 0x00000007a8067221 */ /* 0x000fe20000010000 */
[----:B------:R-:W3:Y:S04]  /*25710*/  LDL.64 R56, [R1+0x3e0] ;  /* 0x0003e00001387983 */ /* 0x000ee80000100a00 */
[----:B------:R-:W3:Y:S01]  /*25720*/  LDL.64 R64, [R1+0x3f0] ;  /* 0x0003f00001407983 */ /* 0x000ee20000100a00 */
[----:B------:R-:W1:Y:S08]  /*25730*/  MUFU.EX2 R177, R177 ;  /* 0x000000b100b17308 */ /* 0x000e700000000800 */
[----:B------:R-:W1:Y:S01]  /*25740*/  MUFU.EX2 R176, R176 ;  /* 0x000000b000b07308 */ /* 0x000e620000000800 */
[----:B0-----:R-:W-:Y:S01]  /*25750*/  FADD.FTZ R41, R171, R42 ;  /* 0x0000002aab297221 */ /* 0x001fe20000010000 */
[----:B------:R-:W-:Y:S01]  /*25760*/  FADD.FTZ R7, R129, R6 ;  /* 0x0000000681077221 */ /* 0x000fe20000010000 */
[----:B------:R-:W3:Y:S04]  /*25770*/  LDL.64 R60, [R1+0x258] ;  /* 0x00025800013c7983 */ /* 0x000ee80000100a00 */
[----:B------:R-:W3:Y:S01]  /*25780*/  LDL.64 R44, [R1+0x2d8] ;  /* 0x0002d800012c7983 */ /* 0x000ee20000100a00 */
[----:B------:R-:W-:Y:S08]  /*25790*/  MUFU.EX2 R127, R127 ;  /* 0x0000007f007f7308 */ /* 0x000ff00000000800 */
[----:B------:R-:W0:Y:S01]  /*257a0*/  MUFU.EX2 R126, R126 ;  /* 0x0000007e007e7308 */ /* 0x000e220000000800 */
[----:B-1----:R-:W-:Y:S01]  /*257b0*/  FADD.FTZ R6, R128, R41 ;  /* 0x0000002980067221 */ /* 0x002fe20000010000 */
[----:B------:R-:W-:-:S06]  /*257c0*/  FADD.FTZ R7, R170, R7 ;  /* 0x00000007aa077221 */ /* 0x000fcc0000010000 */
[----:B------:R-:W-:Y:S01]  /*257d0*/  MUFU.EX2 R125, R125 ;  /* 0x0000007d007d7308 */ /* 0x000fe20000000800 */
[----:B------:R-:W-:-:S07]  /*257e0*/  FFMA.FTZ R8, R40, R55, -R49 ;  /* 0x0000003728087223 */ /* 0x000fce0000010831 */
[----:B------:R-:W1:Y:S01]  /*257f0*/  MUFU.EX2 R179, R179 ;  /* 0x000000b300b37308 */ /* 0x000e620000000800 */
[----:B------:R-:W-:Y:S01]  /*25800*/  FADD.FTZ R39, R177, R6 ;  /* 0x00000006b1277221 */ /* 0x000fe20000010000 */
[----:B------:R-:W-:Y:S01]  /*25810*/  FADD.FTZ R6, R176, R7 ;  /* 0x00000007b0067221 */ /* 0x000fe20000010000 */
[----:B------:R-:W3:Y:S05]  /*25820*/  LDL.64 R52, [R1+0x298] ;  /* 0x0002980001347983 */ /* 0x000eea0000100a00 */
        /* <DEDUP_REMOVED lines=9> */
[----:B------:R-:W3:Y:S04]  /*258c0*/  LDL.64 R58, [R1+0x268] ;  /* 0x00026800013a7983 */ /* 0x000ee80000100a00 */
[----:B------:R-:W3:Y:S01]  /*258d0*/  LDL.64 R50, [R1+0x2a8] ;  /* 0x0002a80001327983 */ /* 0x000ee20000100a00 */
[----:B------:R-:W-:Y:S03]  /*258e0*/  MUFU.EX2 R172, R172 ;  /* 0x000000ac00ac7308 */ /* 0x000fe60000000800 */
[----:B------:R-:W3:Y:S05]  /*258f0*/  LDL.64 R42, [R1+0x2e8] ;  /* 0x0002e800012a7983 */ /* 0x000eea0000100a00 */
[----:B------:R-:W1:Y:S01]  /*25900*/  MUFU.EX2 R8, R8 ;  /* 0x0000000800087308 */ /* 0x000e620000000800 */
[----:B------:R-:W-:Y:S01]  /*25910*/  FADD.FTZ R6, R116, R41 ;  /* 0x0000002974067221 */ /* 0x000fe20000010000 */
[----:B------:R-:W-:Y:S01]  /*25920*/  FADD.FTZ R39, R178, R39 ;  /* 0x00000027b2277221 */ /* 0x000fe20000010000 */
[----:B------:R-:W3:Y:S04]  /*25930*/  LDL.64 R54, [R1+0x288] ;  /* 0x0002880001367983 */ /* 0x000ee80000100a00 */
[----:B------:R-:W3:Y:S01]  /*25940*/  LDL.64 R48, [R1+0x2b8] ;  /* 0x0002b80001307983 */ /* 0x000ee20000100a00 */
[----:B------:R-:W-:Y:S08]  /*25950*/  MUFU.EX2 R174, R174 ;  /* 0x000000ae00ae7308 */ /* 0x000ff00000000800 */
[----:B------:R-:W1:Y:S01]  /*25960*/  MUFU.EX2 R175, R175 ;  /* 0x000000af00af7308 */ /* 0x000e620000000800 */
[----:B0-----:R-:W-:Y:S01]  /*25970*/  FADD.FTZ R41, R173, R6 ;  /* 0x00000006ad297221 */ /* 0x001fe20000010000 */
[----:B------:R-:W-:-:S06]  /*25980*/  FADD.FTZ R39, R190, R39 ;  /* 0x00000027be277221 */ /* 0x000fcc0000010000 */
[----:B------:R-:W0:Y:S08]  /*25990*/  MUFU.EX2 R9, R9 ;  /* 0x0000000900097308 */ /* 0x000e300000000800 */
[----:B------:R-:W0:Y:S01]  /*259a0*/  MUFU.EX2 R7, R7 ;  /* 0x0000000700077308 */ /* 0x000e220000000800 */
[----:B-1----:R-:W-:Y:S01]  /*259b0*/  FADD.FTZ R6, R8, R41 ;  /* 0x0000002908067221 */ /* 0x002fe20000010000 */
[----:B------:R-:W-:Y:S01]  /*259c0*/  FADD.FTZ R39, R172, R39 ;  /* 0x00000027ac277221 */ /* 0x000fe20000010000 */
[----:B------:R-:W3:Y:S02]  /*259d0*/  LDL.64 R40, [R1+0x2f8] ;  /* 0x0002f80001287983 */ /* 0x000ee40000100a00 */
[----:B------:R-:W-:Y:S01]  /*259e0*/  FADD.FTZ R6, R175, R6 ;  /* 0x00000006af067221 */ /* 0x000fe20000010000 */
[----:B------:R-:W-:-:S04]  /*259f0*/  FADD.FTZ R38, R174, R39 ;  /* 0x00000027ae267221 */ /* 0x000fc80000010000 */
[----:B0-----:R-:W-:Y:S01]  /*25a00*/  FADD.FTZ R38, R9, R38 ;  /* 0x0000002609267221 */ /* 0x001fe20000010000 */
[----:B------:R-:W-:-:S05]  /*25a10*/  FADD.FTZ R39, R7, R6 ;  /* 0x0000000607277221 */ /* 0x000fca0000010000 */
[----:B------:R0:W-:Y:S01]  /*25a20*/  STL.64 [R1+0x1f0], R38 ;  /* 0x0001f02601007387 */ /* 0x0001e20000100a00 */
[----:B------:R-:W-:Y:S06]  /*25a30*/  BAR.SYNC.DEFER_BLOCKING 0xf, 0x100 ;  /* 0x03c4000000007b1d */ /* 0x000fec0000010000 */
[----:B0-----:R-:W3:Y:S01]  /*25a40*/  LDL.64 R38, [R1+0x308] ;  /* 0x0003080001267983 */ /* 0x001ee20000100a00 */
[C---:B------:R-:W-:Y:S01]  /*25a50*/  FMUL.FTZ R5, R134.reuse, R5 ;  /* 0x0000000586057220 */ /* 0x040fe20000410000 */
[C---:B------:R-:W-:Y:S02]  /*25a60*/  FMUL.FTZ R4, R134.reuse, R4 ;  /* 0x0000000486047220 */ /* 0x040fe40000410000 */
[----:B------:R-:W3:Y:S04]  /*25a70*/  LD.E.64 R96, desc[UR36][R2.64+0x8] ;  /* 0x0000082402607980 */ /* 0x000ee8000c101b00 */
[----:B------:R-:W3:Y:S04]  /*25a80*/  LD.E.64 R2, desc[UR36][R2.64] ;  /* 0x0000002402027980 */ /* 0x000ee8000c101b00 */
        /* <DEDUP_REMOVED lines=13> */
[----:B0-----:R-:W3:Y:S04]  /*25b60*/  LDL.64 R36, [R1+0x2c8] ;  /* 0x0002c80001247983 */ /* 0x001ee80000100a00 */
[----:B-1----:R-:W3:Y:S04]  /*25b70*/  LDL.64 R26, [R1+0x318] ;  /* 0x00031800011a7983 */ /* 0x002ee80000100a00 */
[----:B------:R-:W3:Y:S04]  /*25b80*/  LDL.64 R34, [R1+0x328] ;  /* 0x0003280001227983 */ /* 0x000ee80000100a00 */
[----:B------:R-:W3:Y:S04]  /*25b90*/  LDL.64 R32, [R1+0x338] ;  /* 0x0003380001207983 */ /* 0x000ee80000100a00 */
[----:B------:R-:W3:Y:S04]  /*25ba0*/  LDL.64 R30, [R1+0x348] ;  /* 0x00034800011e7983 */ /* 0x000ee80000100a00 */
[----:B------:R-:W3:Y:S04]  /*25bb0*/  LDL.64 R28, [R1+0x358] ;  /* 0x00035800011c7983 */ /* 0x000ee80000100a00 */
[----:B------:R-:W3:Y:S04]  /*25bc0*/  LDL.64 R10, [R1+0x368] ;  /* 0x00036800010a7983 */ /* 0x000ee80000100a00 */
[----:B------:R-:W3:Y:S04]  /*25bd0*/  LDL.64 R24, [R1+0x378] ;  /* 0x0003780001187983 */ /* 0x000ee80000100a00 */
[----:B------:R-:W3:Y:S04]  /*25be0*/  LDL.64 R20, [R1+0x388] ;  /* 0x0003880001147983 */ /* 0x000ee80000100a00 */
[----:B--2---:R-:W2:Y:S04]  /*25bf0*/  LDL.64 R14, [R1+0x398] ;  /* 0x00039800010e7983 */ /* 0x004ea80000100a00 */
[----:B------:R-:W2:Y:S04]  /*25c00*/  LDL.64 R12, [R1+0x3a8] ;  /* 0x0003a800010c7983 */ /* 0x000ea80000100a00 */
[----:B------:R-:W2:Y:S04]  /*25c10*/  LDL.64 R84, [R1+0x3b8] ;  /* 0x0003b80001547983 */ /* 0x000ea80000100a00 */
[----:B------:R-:W2:Y:S04]  /*25c20*/  LDL.64 R86, [R1+0x3c8] ;  /* 0x0003c80001567983 */ /* 0x000ea80000100a00 */
[----:B------:R0:W-:Y:S04]  /*25c30*/  STL.64 [R1+0x238], R4 ;  /* 0x0002380401007387 */ /* 0x0001e80000100a00 */
        /* <DEDUP_REMOVED lines=889> */
.L_x_6884:
[----:B------:R-:W-:Y:S05]  /*293d0*/  BSYNC B0 ;  /* 0x0000000000007941 */ /* 0x000fea0003800000 */
.L_x_6883:
        /* <DEDUP_REMOVED lines=9> */
.L_x_6852:
[----:B------:R-:W2:Y:S01]  /*29470*/  LDL R5, [R1+0x1f0] ;  /* 0x0001f00001057983 */ /* 0x000ea20000100800 */
[----:B------:R-:W-:Y:S05]  /*29480*/  WARPSYNC.ALL ;  /* 0x0000000000007948 */ /* 0x000fea0003800000 */
[----:B------:R-:W3:Y:S01]  /*29490*/  LDL R10, [R1+0x1f4] ;  /* 0x0001f400010a7983 */ /* 0x000ee20000100800 */
[----:B------:R-:W-:Y:S08]  /*294a0*/  BAR.ARV 0x8, 0x100 ;  /* 0x0204000000007b1d */ /* 0x000ff00000002000 */
[----:B------:R-:W-:Y:S06]  /*294b0*/  BAR.SYNC.DEFER_BLOCKING 0xf, 0x100 ;  /* 0x03c4000000007b1d */ /* 0x000fec0000010000 */
[----:B--2---:R-:W2:Y:S02]  /*294c0*/  SHFL.BFLY PT, R0, R5, 0x2, 0x1f ;  /* 0x0c401f0005007f89 */ /* 0x004ea400000e0000 */
[----:B--2---:R-:W-:-:S05]  /*294d0*/  FADD.FTZ R0, R5, R0 ;  /* 0x0000000005007221 */ /* 0x004fca0000010000 */
[----:B------:R-:W2:Y:S02]  /*294e0*/  SHFL.BFLY PT, R3, R0, 0x1, 0x1f ;  /* 0x0c201f0000037f89 */ /* 0x000ea400000e0000 */
[----:B--2---:R-:W-:-:S05]  /*294f0*/  FADD.FTZ R2, R0, R3 ;  /* 0x0000000300027221 */ /* 0x004fca0000010000 */
[----:B------:R-:W-:Y:S04]  /*29500*/  STL [R1+0x1f0], R2 ;  /* 0x0001f00201007387 */ /* 0x000fe80000100800 */
[----:B------:R-:W2:Y:S04]  /*29510*/  LDL R13, [R1+0x1f0] ;  /* 0x0001f000010d7983 */ /* 0x000ea80000100800 */
[----:B---3--:R-:W0:Y:S02]  /*29520*/  SHFL.BFLY PT, R3, R10, 0x2, 0x1f ;  /* 0x0c401f000a037f89 */ /* 0x008e2400000e0000 */
[----:B01----:R-:W-:-:S05]  /*29530*/  FADD.FTZ R4, R3, R10 ;  /* 0x0000000a03047221 */ /* 0x003fca0000010000 */
[----:B------:R-:W0:Y:S02]  /*29540*/  SHFL.BFLY PT, R3, R4, 0x1, 0x1f ;  /* 0x0c201f0004037f89 */ /* 0x000e2400000e0000 */
[----:B0-----:R-:W-:Y:S02]  /*29550*/  FADD.FTZ R6, R4, R3 ;  /* 0x0000000304067221 */ /* 0x001fe40000010000 */
[----:B------:R-:W3:Y:S03]  /*29560*/  LDL.64 R2, [R1+0xb8] ;  /* 0x0000b80001027983 */ /* 0x000ee60000100a00 */
[----:B------:R-:W-:-:S13]  /*29570*/  FSETP.NE.FTZ.AND P2, PT, R6, RZ, PT ;  /* 0x000000ff0600720b */ /* 0x000fda0003f55000 */
[----:B------:R-:W4:Y:S04]  /*29580*/  @P2 LDL R9, [R1+0x200] ;  /* 0x0002000001092983 */ /* 0x000f280000100800 */
[----:B------:R-:W5:Y:S01]  /*29590*/  @P2 LDL R12, [R1+0x1e4] ;  /* 0x0001e400010c2983 */ /* 0x000f620000100800 */
[----:B--2---:R-:W-:-:S13]  /*295a0*/  FSETP.NE.FTZ.AND P1, PT, R13, RZ, PT ;  /* 0x000000ff0d00720b */ /* 0x004fda0003f35000 */
[----:B------:R-:W2:Y:S04]  /*295b0*/  @P1 LDL R5, [R1+0x200] ;  /* 0x0002000001051983 */ /* 0x000ea80000100800 */
[----:B------:R-:W3:Y:S01]  /*295c0*/  @P1 LDL R8, [R1+0x1e0] ;  /* 0x0001e00001081983 */ /* 0x000ee20000100800 */
[----:B------:R-:W0:Y:S08]  /*295d0*/  @P2 MUFU.LG2 R11, R6 ;  /* 0x00000006000b2308 */ /* 0x000e300000000c00 */
[----:B------:R-:W1:Y:S01]  /*295e0*/  @P1 MUFU.LG2 R7, R13 ;  /* 0x0000000d00071308 */ /* 0x000e620000000c00 */
[----:B------:R-:W-:-:S02]  /*295f0*/  IMAD.MOV.U32 R0, RZ, RZ, -0x800000 ;  /* 0xff800000ff007424 */ /* 0x000fc400078e00ff */
[----:B------:R-:W-:Y:S02]  /*29600*/  IMAD.MOV.U32 R10, RZ, RZ, -0x800000 ;  /* 0xff800000ff0a7424 */ /* 0x000fe400078e00ff */
[----:B0-----:R-:W-:Y:S01]  /*29610*/  @P2 FMUL.FTZ R14, R11, 0.69314718246459960938 ;  /* 0x3f3172180b0e2820 */ /* 0x001fe20000410000 */
[----:B-1----:R-:W-:Y:S01]  /*29620*/  @P1 FMUL.FTZ R4, R7, 0.69314718246459960938 ;  /* 0x3f31721807041820 */ /* 0x002fe20000410000 */
[----:B------:R-:W-:Y:S04]  /*29630*/  STL [R1+0x1f4], R6 ;  /* 0x0001f40601007387 */ /* 0x000fe80000100800 */
[----:B------:R-:W3:Y:S01]  /*29640*/  LDL R7, [R1+0x1c8] ;  /* 0x0001c80001077983 */ /* 0x000ee20000100800 */
[----:B----4-:R-:W-:-:S04]  /*29650*/  @P2 FMUL.FTZ R9, R9, 0.69314718246459960938 ;  /* 0x3f31721809092820 */ /* 0x010fc80000410000 */
[----:B-----5:R-:W-:-:S05]  /*29660*/  @P2 FFMA.FTZ R10, R9, R12, R14 ;  /* 0x0000000c090a2223 */ /* 0x020fca000001000e */
[----:B------:R-:W-:Y:S01]  /*29670*/  STL [R1+0x1f4], R10 ;  /* 0x0001f40a01007387 */ /* 0x000fe20000100800 */
[----:B--2---:R-:W-:-:S04]  /*29680*/  @P1 FMUL.FTZ R5, R5, 0.69314718246459960938 ;  /* 0x3f31721805051820 */ /* 0x004fc80000410000 */
[----:B---3--:R-:W-:-:S05]  /*29690*/  @P1 FFMA.FTZ R0, R5, R8, R4 ;  /* 0x0000000805001223 */ /* 0x008fca0000010004 */
[----:B------:R0:W-:Y:S04]  /*296a0*/  STL [R1+0x1f0], R0 ;  /* 0x0001f00001007387 */ /* 0x0001e80000100800 */
[----:B------:R-:W2:Y:S02]  /*296b0*/  LD.E R4, desc[UR36][R2.64+0x4] ;  /* 0x0000042402047980 */ /* 0x000ea4000c101900 */
[----:B--2---:R-:W-:-:S13]  /*296c0*/  ISETP.NE.AND P0, PT, R4, RZ, PT ;  /* 0x000000ff0400720c */ /* 0x004fda0003f05270 */
[----:B------:R-:W2:Y:S04]  /*296d0*/  @!P0 LDL.64 R4, [R1+0xc0] ;  /* 0x0000c00001048983 */ /* 0x000ea80000100a00 */
[----:B------:R-:W3:Y:S01]  /*296e0*/  @!P0 LD.E R8, desc[UR36][R2.64] ;  /* 0x0000002402088980 */ /* 0x000ee2000c101900 */
[----:B------:R-:W-:-:S06]  /*296f0*/  IMAD.MOV.U32 R102, RZ, RZ, RZ ;  /* 0x000000ffff667224 */ /* 0x000fcc00078e00ff */
[----:B------:R-:W1:Y:S01]  /*29700*/  @P1 MUFU.RCP R102, R13 ;  /* 0x0000000d00661308 */ /* 0x000e620000001000 */
[----:B--2---:R-:W2:Y:S01]  /*29710*/  @!P0 LD.E.64 R4, desc[UR36][R4.64] ;  /* 0x0000002404048980 */ /* 0x004ea2000c101b00 */
[----:B---3--:R-:W-:-:S04]  /*29720*/  @!P0 IMAD R9, R7, 0x40, R8 ;  /* 0x0000004007098824 */ /* 0x008fc800078e0208 */
[----:B--2---:R-:W-:-:S05]  /*29730*/  @!P0 IMAD.WIDE R4, R9, 0x4, R4 ;  /* 0x0000000409048825 */ /* 0x004fca00078e0204 */
[----:B-1----:R1:W-:Y:S04]  /*29740*/  @!P0 ST.E desc[UR36][R4.64], R102 ;  /* 0x0000006604008985 */ /* 0x0023e8000c101924 */
[----:B------:R-:W0:Y:S04]  /*29750*/  @!P0 LDL.64 R2, [R1+0xb8] ;  /* 0x0000b80001028983 */ /* 0x000e280000100a00 */
[----:B0-----:R-:W2:Y:S02]  /*29760*/  @!P0 LD.E R0, desc[UR36][R2.64+0x4] ;  /* 0x0000042402008980 */ /* 0x001ea4000c101900 */
[----:B--2---:R-:W-:-:S13]  /*29770*/  @!P0 ISETP.NE.AND P0, PT, R0, RZ, PT ;  /* 0x000000ff0000820c */ /* 0x004fda0003f05270 */
[----:B-1----:R-:W2:Y:S04]  /*29780*/  @!P0 LDL.64 R4, [R1+0xc0] ;  /* 0x0000c00001048983 */ /* 0x002ea80000100a00 */
[----:B------:R-:W3:Y:S01]  /*29790*/  @!P0 LD.E R8, desc[UR36][R2.64] ;  /* 0x0000002402088980 */ /* 0x000ee2000c101900 */
[----:B------:R-:W-:-:S06]  /*297a0*/  IMAD.MOV.U32 R0, RZ, RZ, RZ ;  /* 0x000000ffff007224 */ /* 0x000fcc00078e00ff */
[----:B------:R-:W0:Y:S01]  /*297b0*/  @P2 MUFU.RCP R0, R6 ;  /* 0x0000000600002308 */ /* 0x000e220000001000 */
[----:B--2---:R-:W2:Y:S01]  /*297c0*/  @!P0 LD.E.64 R4, desc[UR36][R4.64] ;  /* 0x0000002404048980 */ /* 0x004ea2000c101b00 */
[----:B---3--:R-:W-:-:S04]  /*297d0*/  @!P0 IMAD R8, R7, 0x40, R8 ;  /* 0x0000004007088824 */ /* 0x008fc800078e0208 */
[----:B------:R-:W-:-:S04]  /*297e0*/  @!P0 VIADD R7, R8, 0x8 ;  /* 0x0000000808078836 */ /* 0x000fc80000000000 */
[----:B--2---:R-:W-:-:S05]  /*297f0*/  @!P0 IMAD.WIDE R4, R7, 0x4, R4 ;  /* 0x0000000407048825 */ /* 0x004fca00078e0204 */
[----:B0-----:R0:W-:Y:S04]  /*29800*/  @!P0 ST.E desc[UR36][R4.64], R0 ;  /* 0x0000000004008985 */ /* 0x0011e8000c101924 */
        /* <DEDUP_REMOVED lines=53> */
[----:B------:R-:W-:Y:S01]  /*29b60*/  FMUL.FTZ R40, R40, R102 ;  /* 0x0000006628287220 */ /* 0x000fe20000410000 */
[-C--:B----4-:R-:W-:Y:S01]  /*29b70*/  FMUL.FTZ R39, R39, R0.reuse ;  /* 0x0000000027277220 */ /* 0x090fe20000410000 */
[----:B------:R-:W-:Y:S01]  /*29b80*/  FMUL.FTZ R38, R38, R0 ;  /* 0x0000000026267220 */ /* 0x000fe20000410000 */
        /* <DEDUP_REMOVED lines=30> */
[----:B------:R-:W-:Y:S04]  /*29d70*/  STL.64 [R1+0x400], R40 ;  /* 0x0004002801007387 */ /* 0x000fe80000100a00 */
[----:B------:R0:W-:Y:S04]  /*29d80*/  STL.64 [R1+0x408], R38 ;  /* 0x0004082601007387 */ /* 0x0001e80000100a00 */
        /* <DEDUP_REMOVED lines=10> */
[----:B------:R-:W-:Y:S04]  /*29e30*/  STL.64 [R1+0x2b0], R10 ;  /* 0x0002b00a01007387 */ /* 0x000fe80000100a00 */
[----:B------:R3:W-:Y:S04]  /*29e40*/  STL.64 [R1+0x2c0], R8 ;  /* 0x0002c00801007387 */ /* 0x0007e80000100a00 */
[----:B------:R-:W-:Y:S04]  /*29e50*/  STL.64 [R1+0x2d0], R6 ;  /* 0x0002d00601007387 */ /* 0x000fe80000100a00 */
[----:B------:R4:W-:Y:S04]  /*29e60*/  STL.64 [R1+0x2e0], R4 ;  /* 0x0002e00401007387 */ /* 0x0009e80000100a00 */
[----:B------:R5:W-:Y:S04]  /*29e70*/  STL.64 [R1+0x2f0], R2 ;  /* 0x0002f00201007387 */ /* 0x000be80000100a00 */
[----:B0-----:R-:W5:Y:S04]  /*29e80*/  LDL.64 R38, [R1+0x2c8] ;  /* 0x0002c80001267983 */ /* 0x001f680000100a00 */
[----:B------:R-:W5:Y:S04]  /*29e90*/  LDL.64 R40, [R1+0x308] ;  /* 0x0003080001287983 */ /* 0x000f680000100a00 */
[----:B-1----:R-:W5:Y:S04]  /*29ea0*/  LDL.64 R28, [R1+0x318] ;  /* 0x00031800011c7983 */ /* 0x002f680000100a00 */
[----:B------:R-:W5:Y:S04]  /*29eb0*/  LDL.64 R36, [R1+0x328] ;  /* 0x0003280001247983 */ /* 0x000f680000100a00 */
[----:B------:R-:W5:Y:S04]  /*29ec0*/  LDL.64 R34, [R1+0x338] ;  /* 0x0003380001227983 */ /* 0x000f680000100a00 */
[----:B------:R-:W5:Y:S04]  /*29ed0*/  LDL.64 R32, [R1+0x348] ;  /* 0x0003480001207983 */ /* 0x000f680000100a00 */
[----:B------:R-:W5:Y:S04]  /*29ee0*/  LDL.64 R30, [R1+0x358] ;  /* 0x00035800011e7983 */ /* 0x000f680000100a00 */
[----:B--2---:R-:W2:Y:S04]  /*29ef0*/  LDL.64 R12, [R1+0x368] ;  /* 0x00036800010c7983 */ /* 0x004ea80000100a00 */
[----:B------:R-:W2:Y:S04]  /*29f00*/  LDL.64 R26, [R1+0x378] ;  /* 0x00037800011a7983 */ /* 0x000ea80000100a00 */
        /* <DEDUP_REMOVED lines=8> */
[----:B------:R-:W5:Y:S01]  /*29f90*/  @!P0 LDL R105, [R1+0x1cc] ;  /* 0x0001cc0001698983 */ /* 0x000f620000100800 */
        /* <DEDUP_REMOVED lines=94> */
[----:B------:R-:W-:Y:S04]  /*2a580*/  STL [R1+0x1d4], R106 ;  /* 0x0001d46a01007387 */ /* 0x000fe80000100800 */
[----:B------:R-:W-:Y:S01]  /*2a590*/  @!P0 STL [R1+0x1c8], RZ ;  /* 0x0001c8ff01008387 */ /* 0x000fe20000100800 */
        /* <DEDUP_REMOVED lines=24> */
[-C--:B---3--:R-:W-:Y:S01]  /*2a720*/  FMUL.FTZ R9, R9, R0.reuse ;  /* 0x0000000009097220 */ /* 0x088fe20000410000 */
[-C--:B------:R-:W-:Y:S01]  /*2a730*/  FMUL.FTZ R8, R8, R0.reuse ;  /* 0x0000000008087220 */ /* 0x080fe20000410000 */
[-C--:B----4-:R-:W-:Y:S01]  /*2a740*/  FMUL.FTZ R5, R5, R0.reuse ;  /* 0x0000000005057220 */ /* 0x090fe20000410000 */
[-C--:B------:R-:W-:Y:S01]  /*2a750*/  FMUL.FTZ R4, R4, R0.reuse ;  /* 0x0000000004047220 */ /* 0x080fe20000410000 */
[-C--:B------:R-:W-:Y:S01]  /*2a760*/  FMUL.FTZ R11, R11, R0.reuse ;  /* 0x000000000b0b7220 */ /* 0x080fe20000410000 */
[-C--:B------:R-:W-:Y:S01]  /*2a770*/  FMUL.FTZ R10, R10, R0.reuse ;  /* 0x000000000a0a7220 */ /* 0x080fe20000410000 */
[-C--:B-----5:R-:W-:Y:S01]  /*2a780*/  FMUL.FTZ R3, R3, R0.reuse ;  /* 0x0000000003037220 */ /* 0x0a0fe20000410000 */
[-C--:B------:R-:W-:Y:S01]  /*2a790*/  FMUL.FTZ R2, R2, R0.reuse ;  /* 0x0000000002027220 */ /* 0x080fe20000410000 */
[-C--:B------:R-:W-:Y:S01]  /*2a7a0*/  FMUL.FTZ R7, R7, R0.reuse ;  /* 0x0000000007077220 */ /* 0x080fe20000410000 */
[----:B------:R-:W-:Y:S01]  /*2a7b0*/  FMUL.FTZ R6, R6, R0 ;  /* 0x0000000006067220 */ /* 0x000fe20000410000 */
[----:B------:R-:W-:Y:S01]  /*2a7c0*/  @!P0 LOP3.LUT R0, R105, 0x1, RZ, 0x3c, !PT ;  /* 0x0000000169008812 */ /* 0x000fe200078e3cff */
        /* <DEDUP_REMOVED lines=16> */
[----:B------:R-:W-:Y:S04]  /*2a8d0*/  @!P0 STL [R1+0x1cc], R0 ;  /* 0x0001cc0001008387 */ /* 0x000fe80000100800 */
[----:B------:R0:W-:Y:S02]  /*2a8e0*/  STL.64 [R1+0x3c8], R4 ;  /* 0x0003c80401007387 */ /* 0x0001e40000100a00 */
[----:B0-----:R-:W-:Y:S01]  /*2a8f0*/  IMAD.MOV.U32 R4, RZ, RZ, 0x1 ;  /* 0x00000001ff047424 */ /* 0x001fe200078e00ff */
[----:B------:R-:W-:Y:S06]  /*2a900*/  BAR.ARV 0xe, 0x100 ;  /* 0x0384000000007b1d */ /* 0x000fec0000002000 */
.L_x_6736:
[----:B------:R-:W-:Y:S05]  /*2a910*/  BSYNC B7 ;  /* 0x0000000000077941 */ /* 0x000fea0003800000 */
.L_x_6724:
[----:B------:R-:W0:Y:S08]  /*2a920*/  S2UR UR4, SR_CgaCtaId ;  /* 0x00000000000479c3 */ /* 0x000e300000008800 */
[----:B------:R-:W-:Y:S01]  /*2a930*/  BAR.SYNC.DEFER_BLOCKING 0x5, 0x180 ;  /* 0x0146000000007b1d */ /* 0x000fe20000010000 */
[----:B----4-:R-:W-:Y:S02]  /*2a940*/  PRMT R0, R4, 0x9910, RZ ;  /* 0x0000991004007816 */ /* 0x010fe400000000ff */
[----:B-1----:R-:W-:-:S02]  /*2a950*/  MOV R2, 0x400 ;  /* 0x0000040000027802 */ /* 0x002fc40000000f00 */
[----:B------:R-:W-:Y:S01]  /*2a960*/  ISETP.NE.AND P0, PT, R0, RZ, PT ;  /* 0x000000ff0000720c */ /* 0x000fe20003f05270 */
[----:B------:R-:W-:Y:S01]  /*2a970*/  BSSY B0, `(.L_x_6886) ;  /* 0x0000509000007945 */ /* 0x000fe20003800000 */
[----:B0-----:R-:W-:-:S05]  /*2a980*/  IMAD.U32 R155, RZ, RZ, UR4 ;  /* 0x00000004ff9b7e24 */ /* 0x001fca000f8e00ff */
[----:B------:R-:W-:-:S05]  /*2a990*/  LEA R2, R155, R2, 0x18 ;  /* 0x000000029b027211 */ /* 0x000fca00078ec0ff */
[----:B------:R0:W1:Y:S01]  /*2a9a0*/  LDS.128 R84, [R2+0x388d0] ;  /* 0x0388d00002547984 */ /* 0x0000620000000c00 */
[----:B------:R-:W-:Y:S06]  /*2a9b0*/  BAR.ARV 0x4, 0x180 ;  /* 0x0106000000007b1d */ /* 0x000fec0000002000 */
[----:B------:R-:W-:Y:S05]  /*2a9c0*/  @!P0 BRA `(.L_x_6887) ;  /* 0x0000004000488947 */ /* 0x000fea0003800000 */
[----:B--2---:R-:W2:Y:S04]  /*2a9d0*/  LDL.128 R44, [R1+0x210] ;  /* 0x00021000012c7983 */ /* 0x004ea80000100c00 */
[----:B------:R-:W4:Y:S04]  /*2a9e0*/  LDL.128 R48, [R1+0x230] ;  /* 0x0002300001307983 */ /* 0x000f280000100c00 */
[----:B-----5:R-:W4:Y:S04]  /*2a9f0*/  LDL.128 R32, [R1+0x220] ;  /* 0x0002200001207983 */ /* 0x020f280000100c00 */
[----:B------:R-:W4:Y:S04]  /*2aa00*/  LDL.128 R52, [R1+0x250] ;  /* 0x0002500001347983 */ /* 0x000f280000100c00 */
[----:B------:R-:W4:Y:S04]  /*2aa10*/  LDL.128 R40, [R1+0x240] ;  /* 0x0002400001287983 */ /* 0x000f280000100c00 */
[----:B------:R-:W4:Y:S04]  /*2aa20*/  LDL.128 R36, [R1+0x260] ;  /* 0x0002600001247983 */ /* 0x000f280000100c00 */
[----:B------:R-:W4:Y:S04]  /*2aa30*/  LDL.128 R76, [R1+0x270] ;  /* 0x00027000014c7983 */ /* 0x000f280000100c00 */
[----:B------:R-:W4:Y:S04]  /*2aa40*/  LDL.128 R72, [R1+0x280] ;  /* 0x0002800001487983 */ /* 0x000f280000100c00 */
[----:B------:R-:W4:Y:S04]  /*2aa50*/  LDL.128 R104, [R1+0x290] ;  /* 0x0002900001687983 */ /* 0x000f280000100c00 */
[----:B------:R-:W4:Y:S04]  /*2aa60*/  LDL.128 R4, [R1+0x2a0] ;  /* 0x0002a00001047983 */ /* 0x000f280000100c00 */
[----:B---3--:R-:W3:Y:S04]  /*2aa70*/  LDL.128 R8, [R1+0x2b0] ;  /* 0x0002b00001087983 */ /* 0x008ee80000100c00 */
[----:B------:R-:W3:Y:S01]  /*2aa80*/  LDL.128 R12, [R1+0x2c0] ;  /* 0x0002c000010c7983 */ /* 0x000ee20000100c00 */
[----:B------:R-:W-:Y:S01]  /*2aa90*/  IADD3 R21, P2, R160, 0x20, RZ ;  /* 0x00000020a0157810 */ /* 0x000fe20007f5e0ff */
[----:B------:R-:W-:-:S02]  /*2aaa0*/  ULDC.64 UR4, c[0x0][0xd08] ;  /* 0x0003420000047ab9 */ /* 0x000fc40000000a00 */
[----:B------:R-:W3:Y:S01]  /*2aab0*/  LDL.128 R24, [R1+0x2d0] ;  /* 0x0002d00001187983 */ /* 0x000ee20000100c00 */
[----:B------:R-:W-:-:S03]  /*2aac0*/  IADD3 R59, P1, R160, 0x40, RZ ;  /* 0x00000040a03b7810 */ /* 0x000fc60007f3e0ff */
[----:B------:R-:W3:Y:S01]  /*2aad0*/  LDL.128 R28, [R1+0x2e0] ;  /* 0x0002e000011c7983 */ /* 0x000ee20000100c00 */
[C---:B------:R-:W-:Y:S02]  /*2aae0*/  LOP3.LUT R57, R160.reuse, 0x380, RZ, 0xc0, !PT ;  /* 0x00000380a0397812 */ /* 0x040fe400078ec0ff */
[----:B------:R-:W-:Y:S01]  /*2aaf0*/  IADD3 R60, P0, R160, 0x60, RZ ;  /* 0x00000060a03c7810 */ /* 0x000fe20007f1e0ff */
[----:B------:R-:W3:Y:S01]  /*2ab00*/  LDL.128 R108, [R1+0x2f0] ;  /* 0x0002f000016c7983 */ /* 0x000ee20000100c00 */
[----:B------:R-:W-:Y:S02]  /*2ab10*/  LOP3.LUT R20, R21, 0x380, RZ, 0xc0, !PT ;  /* 0x0000038015147812 */ /* 0x000fe400078ec0ff */
[----:B------:R-:W-:Y:S01]  /*2ab20*/  LOP3.LUT R58, R59, 0x380, RZ, 0xc0, !PT ;  /* 0x000003803b3a7812 */ /* 0x000fe200078ec0ff */
[----:B------:R-:W3:Y:S01]  /*2ab30*/  LDL.128 R88, [R1+0x3d0] ;  /* 0x0003d00001587983 */ /* 0x000ee20000100c00 */
[----:B------:R-:W-:Y:S02]  /*2ab40*/  SHF.R.U64 R57, R57, 0x3, RZ ;  /* 0x0000000339397819 */ /* 0x000fe400000012ff */
[----:B------:R-:W-:Y:S01]  /*2ab50*/  LOP3.LUT R0, R60, 0x380, RZ, 0xc0, !PT ;  /* 0x000003803c007812 */ /* 0x000fe200078ec0ff */
[----:B------:R-:W3:Y:S01]  /*2ab60*/  LDL.128 R80, [R1+0x3c0] ;  /* 0x0003c00001507983 */ /* 0x000ee20000100c00 */
[----:B------:R-:W-:-:S02]  /*2ab70*/  SHF.R.U64 R20, R20, 0x3, RZ ;  /* 0x0000000314147819 */ /* 0x000fc400000012ff */
[----:B------:R-:W-:Y:S01]  /*2ab80*/  SHF.R.U64 R58, R58, 0x3, RZ ;  /* 0x000000033a3a7819 */ /* 0x000fe200000012ff */
[----:B------:R-:W3:Y:S01]  /*2ab90*/  LDL.128 R96, [R1+0x3f0] ;  /* 0x0003f00001607983 */ /* 0x000ee20000100c00 */
[----:B------:R-:W-:Y:S01]  /*2aba0*/  LOP3.LUT R56, R57, R160, RZ, 0x3c, !PT ;  /* 0x000000a039387212 */ /* 0x000fe200078e3cff */
[--C-:B------:R-:W-:Y:S01]  /*2abb0*/  IMAD.MOV.U32 R57, RZ, RZ, R161.reuse ;  /* 0x000000ffff397224 */ /* 0x100fe200078e00a1 */
[----:B------:R-:W-:Y:S01]  /*2abc0*/  SHF.R.U64 R61, R0, 0x3, RZ ;  /* 0x00000003003d7819 */ /* 0x000fe200000012ff */
[----:B------:R-:W3:Y:S01]  /*2abd0*/  LDL.128 R92, [R1+0x3e0] ;  /* 0x0003e000015c7983 */ /* 0x000ee20000100c00 */
[----:B------:R-:W-:Y:S01]  /*2abe0*/  LOP3.LUT R20, R20, R21, RZ, 0x3c, !PT ;  /* 0x0000001514147212 */ /* 0x000fe200078e3cff */
[--C-:B------:R-:W-:Y:S01]  /*2abf0*/  IMAD.X R21, RZ, RZ, R161.reuse, P2 ;  /* 0x000000ffff157224 */ /* 0x100fe200010e06a1 */
[----:B------:R-:W-:Y:S01]  /*2ac00*/  LOP3.LUT R58, R58, R59, RZ, 0x3c, !PT ;  /* 0x0000003b3a3a7212 */ /* 0x000fe200078e3cff */
[--C-:B------:R-:W-:Y:S01]  /*2ac10*/  IMAD.X R59, RZ, RZ, R161.reuse, P1 ;  /* 0x000000ffff3b7224 */ /* 0x100fe200008e06a1 */
[----:B------:R-:W-:Y:S01]  /*2ac20*/  LOP3.LUT R60, R61, R60, RZ, 0x3c, !PT ;  /* 0x0000003c3d3c7212 */ /* 0x000fe200078e3cff */
[----:B------:R-:W-:Y:S01]  /*2ac30*/  IMAD.X R61, RZ, RZ, R161, P0 ;  /* 0x000000ffff3d7224 */ /* 0x000fe200000e06a1 */
[----:B------:R-:W-:Y:S01]  /*2ac40*/  MOV R64, R56 ;  /* 0x0000003800407202 */ /* 0x000fe20000000f00 */
[----:B------:R-:W3:Y:S01]  /*2ac50*/  LDL.128 R100, [R1+0x400] ;  /* 0x0004000001647983 */ /* 0x000ee20000100c00 */
[----:B------:R-:W-:-:S02]  /*2ac60*/  MOV R68, R20 ;  /* 0x0000001400447202 */ /* 0x000fc40000000f00 */
[----:B------:R-:W-:Y:S02]  /*2ac70*/  MOV R3, R58 ;  /* 0x0000003a00037202 */ /* 0x000fe40000000f00 */
[----:B------:R-:W-:Y:S01]  /*2ac80*/  MOV R0, R60 ;  /* 0x0000003c00007202 */ /* 0x000fe20000000f00 */
[----:B------:R-:W3:Y:S04]  /*2ac90*/  LDL.128 R56, [R1+0x360] ;  /* 0x0003600001387983 */ /* 0x000ee80000100c00 */
[----:B------:R-:W3:Y:S01]  /*2aca0*/  LDL.128 R60, [R1+0x370] ;  /* 0x00037000013c7983 */ /* 0x000ee20000100c00 */
[----:B------:R-:W-:Y:S01]  /*2acb0*/  BAR.SYNC.DEFER_BLOCKING 0x1, 0x100 ;  /* 0x0044000000007b1d */ /* 0x000fe20000010000 */
[----:B--2---:R-:W-:Y:S02]  /*2acc0*/  F2FP.F16.F32.PACK_AB R44, R45, R44 ;  /* 0x0000002c2d2c723e */ /* 0x004fe400000000ff */
[----:B------:R-:W-:-:S02]  /*2acd0*/  F2FP.F16.F32.PACK_AB R45, R47, R46 ;  /* 0x0000002e2f2d723e */ /* 0x000fc400000000ff */
[----:B----4-:R-:W-:Y:S02]  /*2ace0*/  F2FP.F16.F32.PACK_AB R48, R49, R48 ;  /* 0x000000303130723e */ /* 0x010fe400000000ff */
[----:B------:R-:W-:Y:S02]  /*2acf0*/  F2FP.F16.F32.PACK_AB R49, R51, R50 ;  /* 0x000000323331723e */ /* 0x000fe400000000ff */
[----:B------:R-:W-:Y:S02]  /*2ad00*/  F2FP.F16.F32.PACK_AB R46, R33, R32 ;  /* 0x00000020212e723e */ /* 0x000fe400000000ff */
[----:B------:R-:W-:Y:S02]  /*2ad10*/  F2FP.F16.F32.PACK_AB R47, R35, R34 ;  /* 0x00000022232f723e */ /* 0x000fe400000000ff */
[----:B------:R-:W-:Y:S01]  /*2ad20*/  F2FP.F16.F32.PACK_AB R52, R53, R52 ;  /* 0x000000343534723e */ /* 0x000fe200000000ff */
[----:B------:R-:W2:Y:S01]  /*2ad30*/  LDL.128 R32, [R1+0x300] ;  /* 0x0003000001207983 */ /* 0x000ea20000100c00 */
[----:B------:R-:W-:-:S02]  /*2ad40*/  F2FP.F16.F32.PACK_AB R53, R55, R54 ;  /* 0x000000363735723e */ /* 0x000fc400000000ff */
[----:B------:R-:W-:Y:S02]  /*2ad50*/  F2FP.F16.F32.PACK_AB R50, R41, R40 ;  /* 0x000000282932723e */ /* 0x000fe400000000ff */
[----:B------:R-:W-:Y:S02]  /*2ad60*/  F2FP.F16.F32.PACK_AB R51, R43, R42 ;  /* 0x0000002a2b33723e */ /* 0x000fe400000000ff */
[----:B------:R-:W-:Y:S01]  /*2ad70*/  F2FP.F16.F32.PACK_AB R54, R37, R36 ;  /* 0x000000242536723e */ /* 0x000fe200000000ff */
[----:B------:R4:W-:Y:S01]  /*2ad80*/  STSM.16.M88.4 [R64], R44 ;  /* 0x0000002c40007844 */ /* 0x0009e20000000200 */
[----:B------:R-:W-:Y:S02]  /*2ad90*/  F2FP.F16.F32.PACK_AB R55, R39, R38 ;  /* 0x000000262737723e */ /* 0x000fe400000000ff */
[----:B------:R-:W-:Y:S01]  /*2ada0*/  F2FP.F16.F32.PACK_AB R76, R77, R76 ;  /* 0x0000004c4d4c723e */ /* 0x000fe200000000ff */
[----:B------:R-:W2:Y:S01]  /*2adb0*/  LDL.128 R36, [R1+0x310] ;  /* 0x0003100001247983 */ /* 0x000ea20000100c00 */
[----:B------:R-:W-:-:S02]  /*2adc0*/  F2FP.F16.F32.PACK_AB R77, R79, R78 ;  /* 0x0000004e4f4d723e */ /* 0x000fc400000000ff */
[----:B------:R-:W-:Y:S01]  /*2add0*/  F2FP.F16.F32.PACK_AB R78, R73, R72 ;  /* 0x00000048494e723e */ /* 0x000fe200000000ff */
[----:B------:R0:W-:Y:S01]  /*2ade0*/  STSM.16.M88.4 [R68], R48 ;  /* 0x0000003044007844 */ /* 0x0001e20000000200 */
[----:B------:R-:W-:-:S03]  /*2adf0*/  F2FP.F16.F32.PACK_AB R79, R75, R74 ;  /* 0x0000004a4b4f723e */ /* 0x000fc600000000ff */
[----:B------:R1:W-:Y:S04]  /*2ae00*/  STSM.16.M88.4 [R3], R52 ;  /* 0x0000003403007844 */ /* 0x0003e80000000200 */
[----:B----4-:R-:W4:Y:S04]  /*2ae10*/  LDL.128 R44, [R1+0x330] ;  /* 0x00033000012c7983 */ /* 0x010f280000100c00 */
[----:B------:R-:W4:Y:S04]  /*2ae20*/  LDL.128 R40, [R1+0x320] ;  /* 0x0003200001287983 */ /* 0x000f280000100c00 */
[----:B0-----:R-:W4:Y:S04]  /*2ae30*/  LDL.128 R48, [R1+0x340] ;  /* 0x0003400001307983 */ /* 0x001f280000100c00 */
[----:B-1----:R-:W4:Y:S04]  /*2ae40*/  LDL.128 R52, [R1+0x350] ;  /* 0x0003500001347983 */ /* 0x002f280000100c00 */
[----:B------:R-:W4:Y:S04]  /*2ae50*/  LDL.128 R68, [R1+0x390] ;  /* 0x0003900001447983 */ /* 0x000f280000100c00 */
[----:B------:R0:W-:Y:S04]  /*2ae60*/  STSM.16.M88.4 [R0], R76 ;  /* 0x0000004c00007844 */ /* 0x0001e80000000200 */
[----:B------:R-:W4:Y:S04]  /*2ae70*/  LDL.128 R64, [R1+0x380] ;  /* 0x0003800001407983 */ /* 0x000f280000100c00 */
[----:B------:R-:W4:Y:S04]  /*2ae80*/  LDL.128 R72, [R1+0x3a0] ;  /* 0x0003a00001487983 */ /* 0x000f280000100c00 */
[----:B0-----:R-:W4:Y:S01]  /*2ae90*/  LDL.128 R76, [R1+0x3b0] ;  /* 0x0003b000014c7983 */ /* 0x001f220000100c00 */
[----:B------:R-:W-:-:S04]  /*2aea0*/  IADD3 R21, P0, R160, 0x2000, RZ ;  /* 0x00002000a0157810 */ /* 0x000fc80007f1e0ff */
[----:B------:R-:W-:-:S04]  /*2aeb0*/  LOP3.LUT R20, R21, 0x380, RZ, 0xc0, !PT ;  /* 0x0000038015147812 */ /* 0x000fc800078ec0ff */
[----:B------:R-:W-:Y:S02]  /*2aec0*/  SHF.R.U64 R20, R20, 0x3, RZ ;  /* 0x0000000314147819 */ /* 0x000fe400000012ff */
[----:B------:R-:W-:Y:S02]  /*2aed0*/  F2FP.F16.F32.PACK_AB R104, R105, R104 ;  /* 0x000000686968723e */ /* 0x000fe400000000ff */
[----:B------:R-:W-:Y:S01]  /*2aee0*/  LOP3.LUT R20, R20, R21, RZ, 0x3c, !PT ;  /* 0x0000001514147212 */ /* 0x000fe200078e3cff */
[----:B------:R-:W-:Y:S01]  /*2aef0*/  IMAD.X R21, RZ, RZ, R161, P0 ;  /* 0x000000ffff157224 */ /* 0x000fe200000e06a1 */
[----:B------:R-:W-:Y:S02]  /*2af00*/  F2FP.F16.F32.PACK_AB R105, R107, R106 ;  /* 0x0000006a6b69723e */ /* 0x000fe400000000ff */
[----:B------:R-:W-:Y:S02]  /*2af10*/  F2FP.F16.F32.PACK_AB R106, R5, R4 ;  /* 0x00000004056a723e */ /* 0x000fe400000000ff */
[----:B------:R-:W-:-:S04]  /*2af20*/  IADD3 R5, P0, R160, 0x2020, RZ ;  /* 0x00002020a0057810 */ /* 0x000fc80007f1e0ff */
[----:B------:R-:W-:-:S04]  /*2af30*/  LOP3.LUT R4, R5, 0x380, RZ, 0xc0, !PT ;  /* 0x0000038005047812 */ /* 0x000fc800078ec0ff */
[----:B------:R-:W-:-:S04]  /*2af40*/  SHF.R.U64 R4, R4, 0x3, RZ ;  /* 0x0000000304047819 */ /* 0x000fc800000012ff */
[----:B------:R-:W-:Y:S01]  /*2af50*/  LOP3.LUT R4, R4, R5, RZ, 0x3c, !PT ;  /* 0x0000000504047212 */ /* 0x000fe200078e3cff */
[----:B------:R-:W-:-:S05]  /*2af60*/  IMAD.X R5, RZ, RZ, R161, P0 ;  /* 0x000000ffff057224 */ /* 0x000fca00000e06a1 */
[----:B------:R-:W-:Y:S02]  /*2af70*/  MOV R0, R4 ;  /* 0x0000000400007202 */ /* 0x000fe40000000f00 */
[----:B------:R-:W-:-:S04]  /*2af80*/  IADD3 R5, P0, R160, 0x2040, RZ ;  /* 0x00002040a0057810 */ /* 0x000fc80007f1e0ff */
[----:B------:R-:W-:Y:S02]  /*2af90*/  LOP3.LUT R4, R5, 0x380, RZ, 0xc0, !PT ;  /* 0x0000038005047812 */ /* 0x000fe400078ec0ff */
[----:B---3--:R-:W-:Y:S02]  /*2afa0*/  F2FP.F16.F32.PACK_AB R8, R9, R8 ;  /* 0x000000080908723e */ /* 0x008fe400000000ff */
[----:B------:R-:W-:Y:S02]  /*2afb0*/  SHF.R.U64 R4, R4, 0x3, RZ ;  /* 0x0000000304047819 */ /* 0x000fe400000012ff */
[----:B------:R-:W-:Y:S02]  /*2afc0*/  MOV R20, R20 ;  /* 0x0000001400147202 */ /* 0x000fe40000000f00 */
[----:B------:R-:W-:Y:S02]  /*2afd0*/  F2FP.F16.F32.PACK_AB R107, R7, R6 ;  /* 0x00000006076b723e */ /* 0x000fe400000000ff */
[----:B------:R-:W-:-:S02]  /*2afe0*/  F2FP.F16.F32.PACK_AB R9, R11, R10 ;  /* 0x0000000a0b09723e */ /* 0x000fc400000000ff */
[----:B------:R-:W-:Y:S02]  /*2aff0*/  F2FP.F16.F32.PACK_AB R10, R13, R12 ;  /* 0x0000000c0d0a723e */ /* 0x000fe400000000ff */
[----:B------:R-:W-:Y:S02]  /*2b000*/  F2FP.F16.F32.PACK_AB R11, R15, R14 ;  /* 0x0000000e0f0b723e */ /* 0x000fe400000000ff */
[----:B------:R-:W-:Y:S01]  /*2b010*/  LOP3.LUT R4, R4, R5, RZ, 0x3c, !PT ;  /* 0x0000000504047212 */ /* 0x000fe200078e3cff */
[----:B------:R-:W-:Y:S01]  /*2b020*/  IMAD.X R5, RZ, RZ, R161, P0 ;  /* 0x000000ffff057224 */ /* 0x000fe200000e06a1 */
[----:B------:R-:W-:Y:S01]  /*2b030*/  IADD3 R3, P0, R160, 0x2060, RZ ;  /* 0x00002060a0037810 */ /* 0x000fe20007f1e0ff */
[----:B------:R-:W-:Y:S01]  /*2b040*/  STSM.16.M88.4 [R20], R104 ;  /* 0x0000006814007844 */ /* 0x000fe20000000200 */
[----:B------:R-:W-:Y:S02]  /*2b050*/  F2FP.F16.F32.PACK_AB R24, R25, R24 ;  /* 0x000000181918723e */ /* 0x000fe400000000ff */
[----:B------:R-:W-:Y:S01]  /*2b060*/  F2FP.F16.F32.PACK_AB R25, R27, R26 ;  /* 0x0000001a1b19723e */ /* 0x000fe200000000ff */
[----:B------:R0:W-:Y:S01]  /*2b070*/  STSM.16.M88.4 [R0], R8 ;  /* 0x0000000800007844 */ /* 0x0001e20000000200 */
[----:B------:R-:W-:-:S02]  /*2b080*/  MOV R4, R4 ;  /* 0x0000000400047202 */ /* 0x000fc40000000f00 */
[----:B------:R-:W-:Y:S02]  /*2b090*/  F2FP.F16.F32.PACK_AB R26, R29, R28 ;  /* 0x0000001c1d1a723e */ /* 0x000fe400000000ff */
[----:B------:R-:W-:Y:S02]  /*2b0a0*/  F2FP.F16.F32.PACK_AB R27, R31, R30 ;  /* 0x0000001e1f1b723e */ /* 0x000fe400000000ff */
[----:B------:R-:W-:-:S03]  /*2b0b0*/  IADD3 R13, P5, R160, 0x4020, RZ ;  /* 0x00004020a00d7810 */ /* 0x000fc60007fbe0ff */
[----:B------:R1:W-:Y:S01]  /*2b0c0*/  STSM.16.M88.4 [R4], R24 ;  /* 0x0000001804007844 */ /* 0x0003e20000000200 */
[C---:B0-----:R-:W-:Y:S01]  /*2b0d0*/  IADD3 R11, P6, R160.reuse, 0x4000, RZ ;  /* 0x00004000a00b7810 */ /* 0x041fe20007fde0ff */
[----:B------:R-:W-:Y:S01]  /*2b0e0*/  IMAD.X R9, RZ, RZ, R161, P0 ;  /* 0x000000ffff097224 */ /* 0x000fe200000e06a1 */
[C---:B------:R-:W-:Y:S02]  /*2b0f0*/  IADD3 R5, P0, R160.reuse, 0x6040, RZ ;  /* 0x00006040a0057810 */ /* 0x040fe40007f1e0ff */
[----:B------:R-:W-:Y:S02]  /*2b100*/  LOP3.LUT R10, R11, 0x380, RZ, 0xc0, !PT ;  /* 0x000003800b0a7812 */ /* 0x000fe400078ec0ff */
[----:B------:R-:W-:Y:S02]  /*2b110*/  IADD3 R15, P4, R160, 0x4040, RZ ;  /* 0x00004040a00f7810 */ /* 0x000fe40007f9e0ff */
[----:B------:R-:W-:Y:S02]  /*2b120*/  SHF.R.U64 R10, R10, 0x3, RZ ;  /* 0x000000030a0a7819 */ /* 0x000fe400000012ff */
[----:B-1----:R-:W-:-:S02]  /*2b130*/  LOP3.LUT R4, R5, 0x380, RZ, 0xc0, !PT ;  /* 0x0000038005047812 */ /* 0x002fc400078ec0ff */
[----:B------:R-:W-:Y:S02]  /*2b140*/  IADD3 R21, P3, R160, 0x4060, RZ ;  /* 0x00004060a0157810 */ /* 0x000fe40007f7e0ff */
[----:B------:R-:W-:Y:S02]  /*2b150*/  SHF.R.U64 R4, R4, 0x3, RZ ;  /* 0x0000000304047819 */ /* 0x000fe400000012ff */
[----:B------:R-:W-:Y:S02]  /*2b160*/  IADD3 R25, P2, R160, 0x6000, RZ ;  /* 0x00006000a0197810 */ /* 0x000fe40007f5e0ff */
[----:B------:R-:W-:Y:S02]  /*2b170*/  LOP3.LUT R8, R3, 0x380, RZ, 0xc0, !PT ;  /* 0x0000038003087812 */ /* 0x000fe400078ec0ff */
[----:B------:R-:W-:Y:S02]  /*2b180*/  LOP3.LUT R12, R13, 0x380, RZ, 0xc0, !PT ;  /* 0x000003800d0c7812 */ /* 0x000fe400078ec0ff */
[----:B------:R-:W-:Y:S01]  /*2b190*/  LOP3.LUT R10, R10, R11, RZ, 0x3c, !PT ;  /* 0x0000000b0a0a7212 */ /* 0x000fe200078e3cff */
[----:B------:R-:W-:Y:S01]  /*2b1a0*/  IMAD.X R11, RZ, RZ, R161, P6 ;  /* 0x000000ffff0b7224 */ /* 0x000fe200030e06a1 */
[----:B------:R-:W-:-:S02]  /*2b1b0*/  IADD3 R27, P1, R160, 0x6020, RZ ;  /* 0x00006020a01b7810 */ /* 0x000fc40007f3e0ff */
[----:B------:R-:W-:Y:S02]  /*2b1c0*/  LOP3.LUT R14, R15, 0x380, RZ, 0xc0, !PT ;  /* 0x000003800f0e7812 */ /* 0x000fe400078ec0ff */
[----:B------:R-:W-:Y:S02]  /*2b1d0*/  LOP3.LUT R20, R21, 0x380, RZ, 0xc0, !PT ;  /* 0x0000038015147812 */ /* 0x000fe400078ec0ff */
[----:B------:R-:W-:Y:S02]  /*2b1e0*/  IADD3 R7, P6, R160, 0x6060, RZ ;  /* 0x00006060a0077810 */ /* 0x000fe40007fde0ff */
[----:B------:R-:W-:Y:S01]  /*2b1f0*/  LOP3.LUT R4, R4, R5, RZ, 0x3c, !PT ;  /* 0x0000000504047212 */ /* 0x000fe200078e3cff */
[----:B------:R-:W-:Y:S01]  /*2b200*/  IMAD.X R5, RZ, RZ, R161, P0 ;  /* 0x000000ffff057224 */ /* 0x000fe200000e06a1 */
[----:B------:R-:W-:Y:S02]  /*2b210*/  LOP3.LUT R24, R25, 0x380, RZ, 0xc0, !PT ;  /* 0x0000038019187812 */ /* 0x000fe400078ec0ff */
[----:B------:R-:W-:-:S02]  /*2b220*/  SHF.R.U64 R8, R8, 0x3, RZ ;  /* 0x0000000308087819 */ /* 0x000fc400000012ff */
[----:B------:R-:W-:Y:S02]  /*2b230*/  SHF.R.U64 R12, R12, 0x3, RZ ;  /* 0x000000030c0c7819 */ /* 0x000fe400000012ff */
[----:B------:R-:W-:Y:S02]  /*2b240*/  LOP3.LUT R26, R27, 0x380, RZ, 0xc0, !PT ;  /* 0x000003801b1a7812 */ /* 0x000fe400078ec0ff */
[----:B------:R-:W-:Y:S02]  /*2b250*/  ISETP.NE.U32.AND P0, PT, RZ, UR4, PT ;  /* 0x00000004ff007c0c */ /* 0x000fe4000bf05070 */
[----:B------:R-:W-:Y:S02]  /*2b260*/  SHF.R.U64 R14, R14, 0x3, RZ ;  /* 0x000000030e0e7819 */ /* 0x000fe400000012ff */
[----:B------:R-:W-:Y:S02]  /*2b270*/  SHF.R.U64 R20, R20, 0x3, RZ ;  /* 0x0000000314147819 */ /* 0x000fe400000012ff */
[----:B------:R-:W-:-:S02]  /*2b280*/  LOP3.LUT R6, R7, 0x380, RZ, 0xc0, !PT ;  /* 0x0000038007067812 */ /* 0x000fc400078ec0ff */
[----:B------:R-:W-:Y:S02]  /*2b290*/  SHF.R.U64 R24, R24, 0x3, RZ ;  /* 0x0000000318187819 */ /* 0x000fe400000012ff */
[----:B------:R-:W-:Y:S02]  /*2b2a0*/  LOP3.LUT R8, R8, R3, RZ, 0x3c, !PT ;  /* 0x0000000308087212 */ /* 0x000fe400078e3cff */
[----:B------:R-:W-:Y:S01]  /*2b2b0*/  LOP3.LUT R12, R12, R13, RZ, 0x3c, !PT ;  /* 0x0000000d0c0c7212 */ /* 0x000fe200078e3cff */
[--C-:B------:R-:W-:Y:S01]  /*2b2c0*/  IMAD.X R13, RZ, RZ, R161.reuse, P5 ;  /* 0x000000ffff0d7224 */ /* 0x100fe200028e06a1 */
[----:B------:R-:W-:Y:S02]  /*2b2d0*/  SHF.R.U64 R26, R26, 0x3, RZ ;  /* 0x000000031a1a7819 */ /* 0x000fe400000012ff */
[----:B------:R-:W-:Y:S02]  /*2b2e0*/  MOV R0, R4 ;  /* 0x0000000400007202 */ /* 0x000fe40000000f00 */
[----:B------:R-:W-:Y:S01]  /*2b2f0*/  ISETP.NE.AND.EX P0, PT, RZ, UR5, PT, P0 ;  /* 0x00000005ff007c0c */ /* 0x000fe2000bf05300 */
[----:B------:R-:W0:Y:S01]  /*2b300*/  LDC.64 R4, c[0x0][0xd00] ;  /* 0x00034000ff047b82 */ /* 0x000e220000000a00 */
[----:B------:R-:W-:Y:S01]  /*2b310*/  LOP3.LUT R14, R14, R15, RZ, 0x3c, !PT ;  /* 0x0000000f0e0e7212 */ /* 0x000fe200078e3cff */
[--C-:B------:R-:W-:Y:S01]  /*2b320*/  IMAD.X R15, RZ, RZ, R161.reuse, P4 ;  /* 0x000000ffff0f7224 */ /* 0x100fe200020e06a1 */
[----:B------:R-:W-:Y:S01]  /*2b330*/  LOP3.LUT R20, R20, R21, RZ, 0x3c, !PT ;  /* 0x0000001514147212 */ /* 0x000fe200078e3cff */
[----:B------:R-:W-:Y:S01]  /*2b340*/  IMAD.X R21, RZ, RZ, R161, P3 ;  /* 0x000000ffff157224 */ /* 0x000fe200018e06a1 */
[----:B------:R-:W-:-:S02]  /*2b350*/  SHF.R.U64 R6, R6, 0x3, RZ ;  /* 0x0000000306067819 */ /* 0x000fc400000012ff */
[----:B------:R-:W-:Y:S02]  /*2b360*/  F2FP.F16.F32.PACK_AB R108, R109, R108 ;  /* 0x0000006c6d6c723e */ /* 0x000fe400000000ff */
[----:B------:R-:W-:Y:S01]  /*2b370*/  LOP3.LUT R24, R24, R25, RZ, 0x3c, !PT ;  /* 0x0000001918187212 */ /* 0x000fe200078e3cff */
[--C-:B------:R-:W-:Y:S01]  /*2b380*/  IMAD.X R25, RZ, RZ, R161.reuse, P2 ;  /* 0x000000ffff197224 */ /* 0x100fe200010e06a1 */
[----:B------:R-:W-:Y:S02]  /*2b390*/  F2FP.F16.F32.PACK_AB R109, R111, R110 ;  /* 0x0000006e6f6d723e */ /* 0x000fe400000000ff */
[----:B------:R-:W-:Y:S01]  /*2b3a0*/  LOP3.LUT R26, R26, R27, RZ, 0x3c, !PT ;  /* 0x0000001b1a1a7212 */ /* 0x000fe200078e3cff */
[----:B------:R-:W-:Y:S01]  /*2b3b0*/  IMAD.X R27, RZ, RZ, R161, P1 ;  /* 0x000000ffff1b7224 */ /* 0x000fe200008e06a1 */
[----:B------:R-:W-:Y:S02]  /*2b3c0*/  MOV R8, R8 ;  /* 0x0000000800087202 */ /* 0x000fe40000000f00 */
[----:B------:R-:W-:-:S02]  /*2b3d0*/  MOV R10, R10 ;  /* 0x0000000a000a7202 */ /* 0x000fc40000000f00 */
[----:B------:R-:W-:Y:S01]  /*2b3e0*/  LOP3.LUT R6, R6, R7, RZ, 0x3c, !PT ;  /* 0x0000000706067212 */ /* 0x000fe200078e3cff */
[----:B------:R-:W-:Y:S01]  /*2b3f0*/  IMAD.X R7, RZ, RZ, R161, P6 ;  /* 0x000000ffff077224 */ /* 0x000fe200030e06a1 */
[----:B------:R-:W-:Y:S02]  /*2b400*/  MOV R12, R12 ;  /* 0x0000000c000c7202 */ /* 0x000fe40000000f00 */
[----:B------:R-:W-:Y:S02]  /*2b410*/  F2FP.F16.F32.PACK_AB R60, R61, R60 ;  /* 0x0000003c3d3c723e */ /* 0x000fe400000000ff */
[----:B------:R-:W-:Y:S02]  /*2b420*/  MOV R14, R14 ;  /* 0x0000000e000e7202 */ /* 0x000fe40000000f00 */
[----:B------:R-:W-:Y:S02]  /*2b430*/  F2FP.F16.F32.PACK_AB R61, R63, R62 ;  /* 0x0000003e3f3d723e */ /* 0x000fe400000000ff */
[----:B------:R-:W-:-:S02]  /*2b440*/  MOV R20, R20 ;  /* 0x0000001400147202 */ /* 0x000fc40000000f00 */
[----:B------:R-:W-:Y:S02]  /*2b450*/  MOV R24, R24 ;  /* 0x0000001800187202 */ /* 0x000fe40000000f00 */
[----:B------:R-:W-:Y:S02]  /*2b460*/  F2FP.F16.F32.PACK_AB R88, R89, R88 ;  /* 0x000000585958723e */ /* 0x000fe400000000ff */
[----:B------:R-:W-:Y:S02]  /*2b470*/  MOV R26, R26 ;  /* 0x0000001a001a7202 */ /* 0x000fe40000000f00 */
[----:B------:R-:W-:Y:S02]  /*2b480*/  F2FP.F16.F32.PACK_AB R89, R91, R90 ;  /* 0x0000005a5b59723e */ /* 0x000fe400000000ff */
[----:B------:R-:W-:Y:S02]  /*2b490*/  F2FP.F16.F32.PACK_AB R96, R97, R96 ;  /* 0x000000606160723e */ /* 0x000fe400000000ff */
[----:B------:R-:W-:-:S02]  /*2b4a0*/  F2FP.F16.F32.PACK_AB R90, R93, R92 ;  /* 0x0000005c5d5a723e */ /* 0x000fc400000000ff */
[----:B------:R-:W-:Y:S02]  /*2b4b0*/  F2FP.F16.F32.PACK_AB R91, R95, R94 ;  /* 0x0000005e5f5b723e */ /* 0x000fe400000000ff */
[----:B------:R-:W-:Y:S02]  /*2b4c0*/  F2FP.F16.F32.PACK_AB R97, R99, R98 ;  /* 0x000000626361723e */ /* 0x000fe400000000ff */
[----:B------:R-:W-:Y:S02]  /*2b4d0*/  MOV R3, R6 ;  /* 0x0000000600037202 */ /* 0x000fe40000000f00 */
[----:B------:R-:W-:Y:S01]  /*2b4e0*/  F2FP.F16.F32.PACK_AB R98, R101, R100 ;  /* 0x000000646562723e */ /* 0x000fe200000000ff */
[----:B------:R-:W1:Y:S01]  /*2b4f0*/  LDC.64 R6, c[0x0][0xd00] ;  /* 0x00034000ff067b82 */ /* 0x000e620000000a00 */
[----:B------:R-:W-:Y:S02]  /*2b500*/  F2FP.F16.F32.PACK_AB R99, R103, R102 ;  /* 0x000000666763723e */ /* 0x000fe400000000ff */
[----:B0-----:R-:W-:-:S04]  /*2b510*/  ISETP.NE.U32.AND P1, PT, R4, RZ, PT ;  /* 0x000000ff0400720c */ /* 0x001fc80003f25070 */
[----:B------:R-:W-:Y:S01]  /*2b520*/  ISETP.NE.AND.EX P1, PT, R5, RZ, PT, P1 ;  /* 0x000000ff0500720c */ /* 0x000fe20003f25310 */
[----:B------:R-:W-:Y:S01]  /*2b530*/  ULDC UR4, c[0x0][0xb88] ;  /* 0x0002e20000047ab9 */ /* 0x000fe20000000800 */
[----:B--2---:R-:W-:Y:S02]  /*2b540*/  F2FP.F16.F32.PACK_AB R110, R33, R32 ;  /* 0x00000020216e723e */ /* 0x004fe400000000ff */
[----:B------:R-:W-:Y:S02]  /*2b550*/  F2FP.F16.F32.PACK_AB R111, R35, R34 ;  /* 0x00000022236f723e */ /* 0x000fe400000000ff */
[----:B------:R-:W-:Y:S02]  /*2b560*/  F2FP.F16.F32.PACK_AB R36, R37, R36 ;  /* 0x000000242524723e */ /* 0x000fe400000000ff */
[----:B------:R-:W-:Y:S01]  /*2b570*/  F2FP.F16.F32.PACK_AB R37, R39, R38 ;  /* 0x000000262725723e */ /* 0x000fe200000000ff */
[----:B------:R0:W-:Y:S01]  /*2b580*/  STSM.16.M88.4 [R8], R108 ;  /* 0x0000006c08007844 */ /* 0x0001e20000000200 */
[----:B----4-:R-:W-:-:S02]  /*2b590*/  F2FP.F16.F32.PACK_AB R44, R45, R44 ;  /* 0x0000002c2d2c723e */ /* 0x010fc400000000ff */
[----:B------:R-:W-:Y:S02]  /*2b5a0*/  F2FP.F16.F32.PACK_AB R45, R47, R46 ;  /* 0x0000002e2f2d723e */ /* 0x000fe400000000ff */
[----:B------:R-:W-:Y:S02]  /*2b5b0*/  F2FP.F16.F32.PACK_AB R38, R41, R40 ;  /* 0x000000282926723e */ /* 0x000fe400000000ff */
[----:B------:R-:W-:Y:S01]  /*2b5c0*/  F2FP.F16.F32.PACK_AB R39, R43, R42 ;  /* 0x0000002a2b27723e */ /* 0x000fe200000000ff */
[----:B0-----:R-:W0:Y:S01]  /*2b5d0*/  @P0 LDC.64 R8, c[0x0][0xd08] ;  /* 0x00034200ff080b82 */ /* 0x001e220000000a00 */
        /* <DEDUP_REMOVED lines=10> */
[----:B------:R-:W-:Y:S01]  /*2b680*/  STSM.16.M88.4 [R10], R36 ;  /* 0x000000240a007844 */ /* 0x000fe20000000200 */
[----:B------:R-:W-:Y:S02]  /*2b690*/  F2FP.F16.F32.PACK_AB R70, R73, R72 ;  /* 0x000000484946723e */ /* 0x000fe400000000ff */
[----:B------:R-:W-:Y:S01]  /*2b6a0*/  F2FP.F16.F32.PACK_AB R71, R75, R74 ;  /* 0x0000004a4b47723e */ /* 0x000fe200000000ff */
[----:B------:R-:W-:Y:S01]  /*2b6b0*/  STSM.16.M88.4 [R12], R44 ;  /* 0x0000002c0c007844 */ /* 0x000fe20000000200 */
[----:B------:R-:W-:Y:S02]  /*2b6c0*/  F2FP.F16.F32.PACK_AB R76, R77, R76 ;  /* 0x0000004c4d4c723e */ /* 0x000fe400000000ff */
[----:B------:R-:W-:Y:S02]  /*2b6d0*/  F2FP.F16.F32.PACK_AB R77, R79, R78 ;  /* 0x0000004e4f4d723e */ /* 0x000fe400000000ff */
[----:B------:R-:W-:-:S02]  /*2b6e0*/  F2FP.F16.F32.PACK_AB R78, R81, R80 ;  /* 0x00000050514e723e */ /* 0x000fc400000000ff */
[----:B------:R-:W-:Y:S01]  /*2b6f0*/  F2FP.F16.F32.PACK_AB R79, R83, R82 ;  /* 0x00000052534f723e */ /* 0x000fe200000000ff */
[----:B------:R-:W-:Y:S04]  /*2b700*/  STSM.16.M88.4 [R14], R52 ;  /* 0x000000340e007844 */ /* 0x000fe80000000200 */
[----:B------:R2:W-:Y:S04]  /*2b710*/  STSM.16.M88.4 [R20], R60 ;  /* 0x0000003c14007844 */ /* 0x0005e80000000200 */
[----:B------:R-:W-:Y:S04]  /*2b720*/  STSM.16.M88.4 [R24], R68 ;  /* 0x0000004418007844 */ /* 0x000fe80000000200 */
[----:B------:R-:W-:Y:S04]  /*2b730*/  STSM.16.M88.4 [R26], R76 ;  /* 0x0000004c1a007844 */ /* 0x000fe80000000200 */
[----:B------:R-:W-:Y:S04]  /*2b740*/  STSM.16.M88.4 [R0], R88 ;  /* 0x0000005800007844 */ /* 0x000fe80000000200 */
[----:B------:R3:W-:Y:S01]  /*2b750*/  STSM.16.M88.4 [R3], R96 ;  /* 0x0000006003007844 */ /* 0x0007e20000000200 */
[----:B--2---:R-:W-:-:S02]  /*2b760*/  IMAD.MOV.U32 R20, RZ, RZ, RZ ;  /* 0x000000ffff147224 */ /* 0x004fc400078e00ff */
[C---:B-1----:R-:W-:Y:S01]  /*2b770*/  IMAD.WIDE R6, R214.reuse, 0x4, R6 ;  /* 0x00000004d6067825 */ /* 0x042fe200078e0206 */
[----:B------:R-:W-:Y:S03]  /*2b780*/  BAR.SYNC.DEFER_BLOCKING 0x1, 0x100 ;  /* 0x0044000000007b1d */ /* 0x000fe60000010000 */
[----:B0-----:R-:W-:-:S04]  /*2b790*/  @P0 IMAD.WIDE R8, R214, 0x4, R8 ;  /* 0x00000004d6080825 */ /* 0x001fc800078e0208 */
[----:B---3--:R-:W-:Y:S01]  /*2b7a0*/  IMAD.U32 R3, RZ, RZ, UR4 ;  /* 0x00000004ff037e24 */ /* 0x008fe2000f8e00ff */
[C---:B------:R-:W-:Y:S01]  /*2b7b0*/  ISETP.NE.AND P2, PT, R213.reuse, RZ, PT ;  /* 0x000000ffd500720c */ /* 0x040fe20003f45270 */
[----:B------:R-:W-:Y:S01]  /*2b7c0*/  ULDC UR4, c[0x0][0xbd4] ;  /* 0x0002f50000047ab9 */ /* 0x000fe20000000800 */
[----:B------:R0:W5:Y:S04]  /*2b7d0*/  @P1 LDG.E R20, desc[UR36][R6.64] ;  /* 0x0000002406141981 */ /* 0x000168000c1e1900 */
[----:B------:R0:W5:Y:S01]  /*2b7e0*/  @P0 LDG.E R3, desc[UR36][R8.64] ;  /* 0x0000002408030981 */ /* 0x000162000c1e1900 */
[----:B------:R-:W-:Y:S01]  /*2b7f0*/  SEL R213, R213, UR4, P2 ;  /* 0x00000004d5d57c07 */ /* 0x000fe20009000000 */
[----:B------:R-:W-:Y:S06]  /*2b800*/  @P0 BRA `(.L_x_6888) ;  /* 0x0000000000100947 */ /* 0x000fec0003800000 */
[----:B------:R-:W-:Y:S05]  /*2b810*/  @!P1 BRA `(.L_x_6888) ;  /* 0x00000000000c9947 */ /* 0x000fea0003800000 */
[----:B------:R-:W2:Y:S04]  /*2b820*/  LDG.E R0, desc[UR36][R6.64] ;  /* 0x0000002406007981 */ /* 0x000ea8000c1e1900 */
[----:B-----5:R-:W2:Y:S02]  /*2b830*/  LDG.E R3, desc[UR36][R6.64+0x4] ;  /* 0x0000042406037981 */ /* 0x020ea4000c1e1900 */
[----:B--2---:R-:W-:-:S07]  /*2b840*/  IMAD.IADD R3, R3, 0x1, -R0 ;  /* 0x0000000103037824 */ /* 0x004fce00078e0a00 */
.L_x_6888:
[----:B------:R-:W0:Y:S01]  /*2b850*/  S2R R0, SR_TID.X ;  /* 0x0000000000007919 */ /* 0x000e220000002100 */
[----:B------:R-:W-:Y:S02]  /*2b860*/  ISETP.NE.U32.AND P0, PT, R4, RZ, PT ;  /* 0x000000ff0400720c */ /* 0x000fe40003f05070 */
[----:B------:R-:W-:Y:S02]  /*2b870*/  ISETP.GT.AND P3, PT, R213, 0x1, PT ;  /* 0x00000001d500780c */ /* 0x000fe40003f64270 */
[----:B------:R-:W-:Y:S01]  /*2b880*/  ISETP.NE.AND.EX P0, PT, R5, RZ, PT, P0 ;  /* 0x000000ff0500720c */ /* 0x000fe20003f05300 */
[C---:B0-----:R-:W-:Y:S02]  /*2b890*/  VIADD R6, R0.reuse, 0xffffff80 ;  /* 0xffffff8000067836 */ /* 0x041fe40000000000 */
[----:B------:R-:W-:-:S05]  /*2b8a0*/  VIADD R0, R0, 0xffffff80 ;  /* 0xffffff8000007836 */ /* 0x000fca0000000000 */
[----:B------:R-:W-:-:S04]  /*2b8b0*/  SHF.R.S32.HI R0, RZ, 0x1f, R0 ;  /* 0x0000001fff007819 */ /* 0x000fc80000011400 */
[----:B------:R-:W-:-:S04]  /*2b8c0*/  LEA.HI R0, R0, R6, RZ, 0x7 ;  /* 0x0000000600007211 */ /* 0x000fc800078f38ff */
[----:B------:R-:W-:-:S06]  /*2b8d0*/  SHF.R.S32.HI R0, RZ, 0x7, R0 ;  /* 0x00000007ff007819 */ /* 0x000fcc0000011400 */
[----:B------:R-:W0:Y:S02]  /*2b8e0*/  SHFL.IDX PT, R0, R0, RZ, 0x1f ;  /* 0x00001fff00007589 */ /* 0x000e2400000e0000 */
[----:B0-----:R-:W-:Y:S02]  /*2b8f0*/  ISETP.NE.AND P1, PT, R0, RZ, PT ;  /* 0x000000ff0000720c */ /* 0x001fe40003f25270 */
[----:B-----5:R-:W-:-:S11]  /*2b900*/  SHF.R.S32.HI R0, RZ, 0x1f, R20 ;  /* 0x0000001fff007819 */ /* 0x020fd60000011414 */
[----:B------:R-:W-:Y:S05]  /*2b910*/  @P1 BRA `(.L_x_6889) ;  /* 0x0000000400141947 */ /* 0x000fea0003800000 */
[----:B------:R-:W2:Y:S01]  /*2b920*/  LDL R6, [R1+0x45c] ;  /* 0x00045c0001067983 */ /* 0x000ea20000100800 */
[----:B------:R-:W0:Y:S03]  /*2b930*/  LDC R26, c[0x0][0xce8] ;  /* 0x00033a00ff1a7b82 */ /* 0x000e260000000800 */
[----:B------:R-:W3:Y:S04]  /*2b940*/  LDL R7, [R1+0x460] ;  /* 0x0004600001077983 */ /* 0x000ee80000100800 */
[----:B------:R-:W4:Y:S01]  /*2b950*/  LDL R25, [R1+0x454] ;  /* 0x0004540001197983 */ /* 0x000f220000100800 */
[----:B------:R-:W-:Y:S02]  /*2b960*/  IMAD.IADD R28, R162, 0x1, R181 ;  /* 0x00000001a21c7824 */ /* 0x000fe400078e02b5 */
[----:B0-----:R-:W-:Y:S01]  /*2b970*/  IMAD R37, R3, R26, RZ ;  /* 0x0000001a03257224 */ /* 0x001fe200078e02ff */
[----:B------:R-:W-:Y:S01]  /*2b980*/  ISETP.GT.AND P5, PT, R213, 0x1, PT ;  /* 0x00000001d500780c */ /* 0x000fe20003fa4270 */
[----:B------:R-:W-:-:S05]  /*2b990*/  IMAD.MOV.U32 R21, RZ, RZ, 0xab8 ;  /* 0x00000ab8ff157424 */ /* 0x000fca00078e00ff */
[----:B------:R-:W-:-:S04]  /*2b9a0*/  SEL R21, R21, 0xa78, P5 ;  /* 0x00000a7815157807 */ /* 0x000fc80002800000 */
[----:B------:R-:W0:Y:S08]  /*2b9b0*/  LDC.64 R12, c[0x0][R21+0x220] ;  /* 0x00008800150c7b82 */ /* 0x000e300000000a00 */
[----:B------:R-:W1:Y:S01]  /*2b9c0*/  LDC.64 R10, c[0x0][R21+0x218] ;  /* 0x00008600150a7b82 */ /* 0x000e620000000a00 */
[----:B------:R-:W-:-:S07]  /*2b9d0*/  ISETP.NE.AND P6, PT, R26, 0x1, PT ;  /* 0x000000011a00780c */ /* 0x000fce0003fc5270 */
[----:B------:R-:W5:Y:S01]  /*2b9e0*/  LDC.64 R8, c[0x0][R21+0x228] ;  /* 0x00008a0015087b82 */ /* 0x000f620000000a00 */
[----:B------:R-:W-:-:S07]  /*2b9f0*/  ISETP.NE.U32.AND P2, PT, R4, RZ, PT ;  /* 0x000000ff0400720c */ /* 0x000fce0003f45070 */
[----:B------:R-:W0:Y:S01]  /*2ba00*/  @P6 LDC R14, c[0x0][0xcec] ;  /* 0x00033b00ff0e6b82 */ /* 0x000e220000000800 */
[----:B--2---:R-:W-:-:S07]  /*2ba10*/  IMAD.MOV R6, RZ, RZ, -R6 ;  /* 0x000000ffff067224 */ /* 0x004fce00078e0a06 */
[----:B------:R-:W2:Y:S01]  /*2ba20*/  @P6 LDC R24, c[0x0][0xcf0] ;  /* 0x00033c00ff186b82 */ /* 0x000ea20000000800 */
[----:B---3--:R-:W-:-:S04]  /*2ba30*/  ISETP.NE.AND P1, PT, R7, R6, PT ;  /* 0x000000060700720c */ /* 0x008fc80003f25270 */
[----:B------:R-:W-:-:S13]  /*2ba40*/  ISETP.GE.OR P4, PT, R28, R37, P1 ;  /* 0x000000251c00720c */ /* 0x000fda0000f86670 */
[----:B------:R-:W3:Y:S01]  /*2ba50*/  @!P4 LDL R29, [R1+0x1f0] ;  /* 0x0001f000011dc983 */ /* 0x000ee20000100800 */
[----:B------:R-:W5:Y:S01]  /*2ba60*/  LDC.64 R6, c[0x0][R21+0x210] ;  /* 0x0000840015067b82 */ /* 0x000f620000000a00 */
[----:B------:R-:W-:Y:S01]  /*2ba70*/  ISETP.NE.AND.EX P2, PT, R5, RZ, PT, P2 ;  /* 0x000000ff0500720c */ /* 0x000fe20003f45320 */
[----:B----4-:R-:W-:Y:S01]  /*2ba80*/  IMAD.IADD R35, R25, 0x1, R181 ;  /* 0x0000000119237824 */ /* 0x010fe200078e02b5 */
[----:B------:R-:W-:Y:S01]  /*2ba90*/  SHF.R.S32.HI R15, RZ, 0x1f, R214 ;  /* 0x0000001fff0f7819 */ /* 0x000fe200000114d6 */
[----:B------:R-:W-:Y:S01]  /*2baa0*/  BSSY B1, `(.L_x_6889) ;  /* 0x000002c000017945 */ /* 0x000fe20003800000 */
[----:B------:R-:W-:Y:S01]  /*2bab0*/  SEL R31, R214, RZ, !P2 ;  /* 0x000000ffd61f7207 */ /* 0x000fe20005000000 */
[----:B0-----:R-:W-:Y:S01]  /*2bac0*/  @P6 IMAD.HI.U32 R27, R35, R14, RZ ;  /* 0x0000000e231b6227 */ /* 0x001fe200078e00ff */
[----:B------:R-:W-:Y:S01]  /*2bad0*/  SEL R33, R15, RZ, !P2 ;  /* 0x000000ff0f217207 */ /* 0x000fe20005000000 */
[----:B------:R-:W0:Y:S02]  /*2bae0*/  LDC.64 R4, c[0x0][0xca8] ;  /* 0x00032a00ff047b82 */ /* 0x000e240000000a00 */
[----:B------:R-:W-:-:S02]  /*2baf0*/  IMAD R13, R13, R31, RZ ;  /* 0x0000001f0d0d7224 */ /* 0x000fc400078e02ff */
[----:B------:R-:W-:-:S04]  /*2bb00*/  IMAD.WIDE.U32 R14, R12, R31, RZ ;  /* 0x0000001f0c0e7225 */ /* 0x000fc800078e00ff */
[----:B------:R-:W-:Y:S02]  /*2bb10*/  IMAD R33, R12, R33, R13 ;  /* 0x000000210c217224 */ /* 0x000fe400078e020d */
[-C--:B-1----:R-:W-:Y:S01]  /*2bb20*/  IMAD R31, R11, R157.reuse, RZ ;  /* 0x0000009d0b1f7224 */ /* 0x082fe200078e02ff */
[----:B------:R-:W-:Y:S01]  /*2bb30*/  SEL R11, R220, RZ, P5 ;  /* 0x000000ffdc0b7207 */ /* 0x000fe20002800000 */
[----:B------:R-:W-:-:S04]  /*2bb40*/  IMAD.WIDE.U32 R12, R10, R157, RZ ;  /* 0x0000009d0a0c7225 */ /* 0x000fc800078e00ff */
[----:B------:R-:W-:Y:S01]  /*2bb50*/  IMAD.MOV.U32 R25, RZ, RZ, R35 ;  /* 0x000000ffff197224 */ /* 0x000fe200078e0023 */
[----:B--2---:R-:W-:Y:S01]  /*2bb60*/  @P6 SHF.R.U32.HI R25, RZ, R24, R27 ;  /* 0x00000018ff196219 */ /* 0x004fe2000001161b */
[----:B------:R-:W-:Y:S01]  /*2bb70*/  IMAD.IADD R10, R13, 0x1, R31 ;  /* 0x000000010d0a7824 */ /* 0x000fe200078e021f */
[----:B------:R-:W-:Y:S01]  /*2bb80*/  IADD3 R14, P2, P6, R14, R12, R20 ;  /* 0x0000000c0e0e7210 */ /* 0x000fe20007e5e014 */
[----:B------:R-:W-:Y:S02]  /*2bb90*/  IMAD.IADD R33, R15, 0x1, R33 ;  /* 0x000000010f217824 */ /* 0x000fe400078e0221 */
[-C--:B-----5:R-:W-:Y:S01]  /*2bba0*/  IMAD R13, R9, R11.reuse, RZ ;  /* 0x0000000b090d7224 */ /* 0x0a0fe200078e02ff */
[----:B0-----:R-:W0:Y:S01]  /*2bbb0*/  @!P5 LDC R4, c[0x0][0xc50] ;  /* 0x00031400ff04db82 */ /* 0x001e220000000800 */
[----:B------:R-:W-:Y:S01]  /*2bbc0*/  IMAD.WIDE.U32 R8, R8, R11, RZ ;  /* 0x0000000b08087225 */ /* 0x000fe200078e00ff */
[----:B------:R-:W-:-:S03]  /*2bbd0*/  IADD3.X R10, R33, R10, R0, P2, P6 ;  /* 0x0000000a210a7210 */ /* 0x000fc600017ec400 */
[----:B------:R-:W-:Y:S02]  /*2bbe0*/  IMAD.MOV R15, RZ, RZ, -R25 ;  /* 0x000000ffff0f7224 */ /* 0x000fe400078e0a19 */
[----:B------:R-:W-:Y:S01]  /*2bbf0*/  IMAD.IADD R13, R9, 0x1, R13 ;  /* 0x00000001090d7824 */ /* 0x000fe200078e020d */
[----:B------:R-:W1:Y:S01]  /*2bc00*/  @!P5 LDC R5, c[0x0][0xc54] ;  /* 0x00031500ff05db82 */ /* 0x000e620000000800 */
[----:B------:R-:W-:Y:S01]  /*2bc10*/  IADD3 R8, P2, P5, R25, R14, R8 ;  /* 0x0000000e19087210 */ /* 0x000fe20007d5e008 */
[----:B------:R-:W-:Y:S01]  /*2bc20*/  IMAD R11, R26, R15, R35 ;  /* 0x0000000f1a0b7224 */ /* 0x000fe200078e0223 */
[----:B------:R-:W-:-:S04]  /*2bc30*/  SHF.R.S32.HI R25, RZ, 0x1f, R25 ;  /* 0x0000001fff197819 */ /* 0x000fc80000011419 */
[----:B------:R-:W-:Y:S01]  /*2bc40*/  IADD3.X R9, R25, R10, R13, P2, P5 ;  /* 0x0000000a19097210 */ /* 0x000fe200017ea40d */
[-C--:B------:R-:W-:Y:S01]  /*2bc50*/  IMAD R7, R7, R11.reuse, RZ ;  /* 0x0000000b07077224 */ /* 0x080fe200078e02ff */
[----:B------:R-:W-:Y:S01]  /*2bc60*/  SHF.R.S32.HI R13, RZ, 0x1f, R11 ;  /* 0x0000001fff0d7819 */ /* 0x000fe2000001140b */
[----:B------:R-:W-:-:S04]  /*2bc70*/  IMAD.WIDE.U32 R8, R6, R11, R8 ;  /* 0x0000000b06087225 */ /* 0x000fc800078e0008 */
[----:B------:R-:W-:-:S04]  /*2bc80*/  IMAD R7, R6, R13, R7 ;  /* 0x0000000d06077224 */ /* 0x000fc800078e0207 */
[----:B------:R-:W-:Y:S01]  /*2bc90*/  IMAD.IADD R6, R9, 0x1, R7 ;  /* 0x0000000109067824 */ /* 0x000fe200078e0207 */
[----:B0-----:R-:W-:-:S04]  /*2bca0*/  LEA R9, P2, R8, R4, 0x2 ;  /* 0x0000000408097211 */ /* 0x001fc800078410ff */
[----:B-1----:R-:W-:Y:S01]  /*2bcb0*/  LEA.HI.X R10, R8, R5, R6, 0x2, P2 ;  /* 0x00000005080a7211 */ /* 0x002fe200010f1406 */
[----:B------:R-:W-:Y:S01]  /*2bcc0*/  VIADD R8, R28, 0x8 ;  /* 0x000000081c087836 */ /* 0x000fe20000000000 */
[----:B------:R-:W-:Y:S04]  /*2bcd0*/  SHFL.IDX PT, R6, R9, RZ, 0x1c1f ;  /* 0x001c1fff09067589 */ /* 0x000fe800000e0000 */
[----:B------:R-:W3:Y:S01]  /*2bce0*/  SHFL.IDX PT, R7, R10, RZ, 0x1c1f ;  /* 0x001c1fff0a077589 */ /* 0x000ee200000e0000 */
[----:B------:R-:W-:-:S03]  /*2bcf0*/  ISETP.GE.OR P1, PT, R8, R37, P1 ;  /* 0x000000250800720c */ /* 0x000fc60000f26670 */
[----:B------:R0:W1:Y:S04]  /*2bd00*/  SHFL.IDX PT, R4, R9, 0x1, 0x1c1f ;  /* 0x003c1f0009047f89 */ /* 0x00006800000e0000 */
[----:B------:R0:W2:Y:S04]  /*2bd10*/  SHFL.IDX PT, R5, R10, 0x1, 0x1c1f ;  /* 0x003c1f000a057f89 */ /* 0x0000a800000e0000 */
[----:B---3--:R0:W-:Y:S02]  /*2bd20*/  @!P4 ST.E desc[UR36][R6.64], R29 ;  /* 0x0000001d0600c985 */ /* 0x0081e4000c101924 */
[----:B-12---:R-:W-:Y:S05]  /*2bd30*/  @P1 BRA `(.L_x_6890) ;  /* 0x0000000000081947 */ /* 0x006fea0003800000 */
[----:B0-----:R-:W2:Y:S04]  /*2bd40*/  LDL R7, [R1+0x1f4] ;  /* 0x0001f40001077983 */ /* 0x001ea80000100800 */
[----:B--2---:R1:W-:Y:S02]  /*2bd50*/  ST.E desc[UR36][R4.64], R7 ;  /* 0x0000000704007985 */ /* 0x0043e4000c101924 */
.L_x_6890:
[----:B------:R-:W-:Y:S05]  /*2bd60*/  BSYNC B1 ;  /* 0x0000000000017941 */ /* 0x000fea0003800000 */
.L_x_6889:
[----:B------:R-:W-:Y:S01]  /*2bd70*/  SEL R76, R214, RZ, !P0 ;  /* 0x000000ffd64c7207 */ /* 0x000fe20004000000 */
[----:B------:R-:W-:Y:S06]  /*2bd80*/  @P3 BRA `(.L_x_6891) ;  /* 0x0000001000343947 */ /* 0x000fec0003800000 */
[----:B-1----:R-:W1:Y:S01]  /*2bd90*/  S2R R4, SR_TID.X ;  /* 0x0000000000047919 */ /* 0x002e620000002100 */
[----:B------:R-:W-:Y:S01]  /*2bda0*/  IMAD.MOV.U32 R5, RZ, RZ, 0x2 ;  /* 0x00000002ff057424 */ /* 0x000fe200078e00ff */
[----:B------:R-:W2:Y:S01]  /*2bdb0*/  LDC R80, c[0x0][0xce8] ;  /* 0x00033a00ff507b82 */ /* 0x000ea20000000800 */
[----:B------:R-:W-:Y:S01]  /*2bdc0*/  ULDC.64 UR4, c[0x0][0xba0] ;  /* 0x0002e80000047ab9 */ /* 0x000fe20000000a00 */
[C---:B-1----:R-:W-:Y:S02]  /*2bdd0*/  VIADD R88, R4.reuse, 0xffffff80 ;  /* 0xffffff8004587836 */ /* 0x042fe40000000000 */
[----:B------:R-:W-:-:S03]  /*2bde0*/  VIADD R91, R4, 0xffffff80 ;  /* 0xffffff80045b7836 */ /* 0x000fc60000000000 */
[----:B------:R-:W-:-:S04]  /*2bdf0*/  SHF.R.S32.HI R88, RZ, 0x1f, R88 ;  /* 0x0000001fff587819 */ /* 0x000fc80000011458 */
[----:B------:R-:W-:-:S04]  /*2be00*/  LEA.HI R88, R88, R91, RZ, 0x3 ;  /* 0x0000005b58587211 */ /* 0x000fc800078f18ff */
[----:B------:R-:W-:-:S05]  /*2be10*/  SHF.R.S32.HI R88, RZ, 0x3, R88 ;  /* 0x00000003ff587819 */ /* 0x000fca0000011458 */
[----:B------:R-:W-:-:S04]  /*2be20*/  IMAD R4, R88, 0x40, R166 ;  /* 0x0000004058047824 */ /* 0x000fc800078e02a6 */
[----:B------:R-:W-:-:S03]  /*2be30*/  IMAD.WIDE R4, R4, R5, UR40 ;  /* 0x0000002804047e25 */ /* 0x000fc6000f8e0205 */
[C---:B------:R-:W-:Y:S02]  /*2be40*/  IADD3 R41, P2, R4.reuse, 0x7000, RZ ;  /* 0x0000700004297810 */ /* 0x040fe40007f5e0ff */
[----:B------:R-:W-:Y:S02]  /*2be50*/  IADD3 R33, P0, R4, 0x5000, RZ ;  /* 0x0000500004217810 */ /* 0x000fe40007f1e0ff */
[----:B------:R-:W-:Y:S01]  /*2be60*/  LOP3.LUT R40, R41, 0x380, RZ, 0xc0, !PT ;  /* 0x0000038029287812 */ /* 0x000fe200078ec0ff */
[----:B------:R-:W-:Y:S01]  /*2be70*/  IMAD R21, R0, UR4, RZ ;  /* 0x0000000400157c24 */ /* 0x000fe2000f8e02ff */
[----:B------:R-:W-:Y:S01]  /*2be80*/  LOP3.LUT R32, R33, 0x380, RZ, 0xc0, !PT ;  /* 0x0000038021207812 */ /* 0x000fe200078ec0ff */
[----:B------:R-:W1:Y:S01]  /*2be90*/  LDC R0, c[0x0][0xbc8] ;  /* 0x0002f200ff007b82 */ /* 0x000e620000000800 */
[----:B------:R-:W-:Y:S02]  /*2bea0*/  SHF.R.U64 R40, R40, 0x3, RZ ;  /* 0x0000000328287819 */ /* 0x000fe400000012ff */
[----:B------:R-:W-:-:S02]  /*2beb0*/  IADD3 R37, P1, R4, 0x6000, RZ ;  /* 0x0000600004257810 */ /* 0x000fc40007f3e0ff */
[----:B------:R-:W-:Y:S01]  /*2bec0*/  LOP3.LUT R40, R40, R41, RZ, 0x3c, !PT ;  /* 0x0000002928287212 */ /* 0x000fe200078e3cff */
[----:B------:R-:W-:Y:S01]  /*2bed0*/  IMAD.X R41, RZ, RZ, R5, P2 ;  /* 0x000000ffff297224 */ /* 0x000fe200010e0605 */
[----:B------:R-:W-:Y:S02]  /*2bee0*/  IADD3 R69, P2, R4, 0xe000, RZ ;  /* 0x0000e00004457810 */ /* 0x000fe40007f5e0ff */
[----:B------:R-:W-:Y:S02]  /*2bef0*/  SHF.R.U64 R32, R32, 0x3, RZ ;  /* 0x0000000320207819 */ /* 0x000fe400000012ff */
[----:B------:R-:W-:Y:S01]  /*2bf00*/  LOP3.LUT R68, R69, 0x380, RZ, 0xc0, !PT ;  /* 0x0000038045447812 */ /* 0x000fe200078ec0ff */
[----:B------:R-:W-:Y:S01]  /*2bf10*/  IMAD R77, R20, UR5, R21 ;  /* 0x00000005144d7c24 */ /* 0x000fe2000f8e0215 */
[----:B------:R-:W-:Y:S01]  /*2bf20*/  LOP3.LUT R36, R37, 0x380, RZ, 0xc0, !PT ;  /* 0x0000038025247812 */ /* 0x000fe200078ec0ff */
[----:B------:R-:W-:Y:S01]  /*2bf30*/  IMAD R78, R221, 0x20, R88 ;  /* 0x00000020dd4e7824 */ /* 0x000fe200078e0258 */
[----:B------:R-:W-:Y:S01]  /*2bf40*/  SHF.R.U64 R68, R68, 0x3, RZ ;  /* 0x0000000344447819 */ /* 0x000fe200000012ff */
[----:B------:R-:W-:Y:S01]  /*2bf50*/  IMAD.WIDE.U32 R20, R20, UR4, RZ ;  /* 0x0000000414147c25 */ /* 0x000fe2000f8e00ff */
[----:B------:R-:W-:Y:S01]  /*2bf60*/  LOP3.LUT R32, R32, R33, RZ, 0x3c, !PT ;  /* 0x0000002120207212 */ /* 0x000fe200078e3cff */
[----:B------:R-:W-:Y:S01]  /*2bf70*/  ULDC.64 UR4, c[0x0][0xbe8] ;  /* 0x0002fa0000047ab9 */ /* 0x000fe20000000a00 */
[----:B------:R-:W-:Y:S01]  /*2bf80*/  LOP3.LUT R68, R68, R69, RZ, 0x3c, !PT ;  /* 0x0000004544447212 */ /* 0x000fe200078e3cff */
[--C-:B------:R-:W-:Y:S01]  /*2bf90*/  IMAD.X R69, RZ, RZ, R5.reuse, P2 ;  /* 0x000000ffff457224 */ /* 0x100fe200010e0605 */
[----:B--2---:R-:W-:Y:S01]  /*2bfa0*/  ISETP.NE.AND P2, PT, R80, 0x1, PT ;  /* 0x000000015000780c */ /* 0x004fe20003f45270 */
[----:B------:R-:W-:Y:S01]  /*2bfb0*/  IMAD.X R33, RZ, RZ, R5, P0 ;  /* 0x000000ffff217224 */ /* 0x000fe200000e0605 */
[----:B------:R-:W-:Y:S01]  /*2bfc0*/  SHF.R.U64 R36, R36, 0x3, RZ ;  /* 0x0000000324247819 */ /* 0x000fe200000012ff */
[----:B------:R-:W5:Y:S01]  /*2bfd0*/  LD.E.128 R40, desc[UR36][R40.64] ;  /* 0x0000002428287980 */ /* 0x000f62000c101d00 */
[C---:B------:R-:W-:Y:S01]  /*2bfe0*/  IADD3 R61, P0, R4.reuse, 0xc000, RZ ;  /* 0x0000c000043d7810 */ /* 0x040fe20007f1e0ff */
[----:B------:R-:W-:Y:S01]  /*2bff0*/  IMAD.IADD R21, R21, 0x1, R77 ;  /* 0x0000000115157824 */ /* 0x000fe200078e024d */
[----:B0-----:R-:W-:-:S02]  /*2c000*/  IADD3 R9, P3, R4, 0x1000, RZ ;  /* 0x0000100004097810 */ /* 0x001fc40007f7e0ff */
[C---:B------:R-:W-:Y:S02]  /*2c010*/  IADD3 R13, P4, R4.reuse, 0x2000, RZ ;  /* 0x00002000040d7810 */ /* 0x040fe40007f9e0ff */
[C---:B------:R-:W-:Y:S02]  /*2c020*/  IADD3 R25, P5, R4.reuse, 0x3000, RZ ;  /* 0x0000300004197810 */ /* 0x040fe40007fbe0ff */
[----:B------:R-:W-:Y:S01]  /*2c030*/  IADD3 R29, P6, R4, 0x4000, RZ ;  /* 0x00004000041d7810 */ /* 0x000fe20007fde0ff */
[----:B------:R-:W0:Y:S01]  /*2c040*/  @P2 LDC R83, c[0x0][0xcec] ;  /* 0x00033b00ff532b82 */ /* 0x000e220000000800 */
[----:B------:R-:W-:Y:S01]  /*2c050*/  LOP3.LUT R36, R36, R37, RZ, 0x3c, !PT ;  /* 0x0000002524247212 */ /* 0x000fe200078e3cff */
[----:B------:R-:W-:Y:S01]  /*2c060*/  IMAD.X R37, RZ, RZ, R5, P1 ;  /* 0x000000ffff257224 */ /* 0x000fe200008e0605 */
[----:B------:R-:W-:Y:S01]  /*2c070*/  LOP3.LUT R60, R61, 0x380, RZ, 0xc0, !PT ;  /* 0x000003803d3c7812 */ /* 0x000fe200078ec0ff */
[----:B------:R-:W-:Y:S01]  /*2c080*/  IMAD.WIDE.U32 R20, R157, UR4, R20 ;  /* 0x000000049d147c25 */ /* 0x000fe2000f8e0014 */
[----:B------:R-:W-:Y:S01]  /*2c090*/  LOP3.LUT R8, R9, 0x380, RZ, 0xc0, !PT ;  /* 0x0000038009087812 */ /* 0x000fe200078ec0ff */
[----:B------:R-:W5:Y:S01]  /*2c0a0*/  LD.E.128 R32, desc[UR36][R32.64] ;  /* 0x0000002420207980 */ /* 0x000f62000c101d00 */
[----:B------:R-:W-:Y:S01]  /*2c0b0*/  IADD3 R65, P1, R4, 0xd000, RZ ;  /* 0x0000d00004417810 */ /* 0x000fe20007f3e0ff */
[----:B------:R-:W2:Y:S01]  /*2c0c0*/  @P2 LDC R89, c[0x0][0xcf0] ;  /* 0x00033c00ff592b82 */ /* 0x000ea20000000800 */
[----:B------:R-:W-:Y:S01]  /*2c0d0*/  SHF.R.U64 R60, R60, 0x3, RZ ;  /* 0x000000033c3c7819 */ /* 0x000fe200000012ff */
[----:B------:R-:W-:Y:S01]  /*2c0e0*/  IMAD.IADD R82, R181, 0x1, R78 ;  /* 0x00000001b5527824 */ /* 0x000fe200078e024e */
[----:B------:R-:W-:Y:S01]  /*2c0f0*/  SHF.R.S32.HI R77, RZ, 0x1f, R76 ;  /* 0x0000001fff4d7819 */ /* 0x000fe2000001144c */
[----:B------:R-:W-:Y:S01]  /*2c100*/  IMAD R21, R157, UR5, R21 ;  /* 0x000000059d157c24 */ /* 0x000fe2000f8e0215 */
[----:B------:R-:W-:Y:S01]  /*2c110*/  SHF.R.U64 R8, R8, 0x3, RZ ;  /* 0x0000000308087819 */ /* 0x000fe200000012ff */
[----:B------:R-:W-:Y:S01]  /*2c120*/  ULDC.64 UR4, c[0x0][0xbf0] ;  /* 0x0002fc0000047ab9 */ /* 0x000fe20000000a00 */
[----:B------:R-:W-:Y:S01]  /*2c130*/  LOP3.LUT R64, R65, 0x380, RZ, 0xc0, !PT ;  /* 0x0000038041407812 */ /* 0x000fe200078ec0ff */
[----:B------:R-:W-:Y:S01]  /*2c140*/  IMAD R77, R77, UR4, RZ ;  /* 0x000000044d4d7c24 */ /* 0x000fe2000f8e02ff */
[----:B------:R-:W-:Y:S01]  /*2c150*/  LOP3.LUT R60, R60, R61, RZ, 0x3c, !PT ;  /* 0x0000003d3c3c7212 */ /* 0x000fe200078e3cff */
[--C-:B------:R-:W-:Y:S01]  /*2c160*/  IMAD.X R61, RZ, RZ, R5.reuse, P0 ;  /* 0x000000ffff3d7224 */ /* 0x100fe200000e0605 */
[----:B------:R-:W-:Y:S01]  /*2c170*/  LOP3.LUT R8, R8, R9, RZ, 0x3c, !PT ;  /* 0x0000000908087212 */ /* 0x000fe200078e3cff */
[----:B------:R-:W-:Y:S01]  /*2c180*/  IMAD.X R9, RZ, RZ, R5, P3 ;  /* 0x000000ffff097224 */ /* 0x000fe200018e0605 */
[----:B------:R-:W-:Y:S01]  /*2c190*/  SHF.R.U64 R64, R64, 0x3, RZ ;  /* 0x0000000340407819 */ /* 0x000fe200000012ff */
[----:B------:R-:W5:Y:S01]  /*2c1a0*/  LD.E.128 R36, desc[UR36][R36.64] ;  /* 0x0000002424247980 */ /* 0x000f62000c101d00 */
[----:B-1----:R-:W-:-:S02]  /*2c1b0*/  ISETP.GE.AND P0, PT, R219, R0, PT ;  /* 0x00000000db00720c */ /* 0x002fc40003f06270 */
[----:B------:R-:W-:Y:S01]  /*2c1c0*/  IADD3 R45, P3, R4, 0x8000, RZ ;  /* 0x00008000042d7810 */ /* 0x000fe20007f7e0ff */
[C---:B------:R-:W-:Y:S01]  /*2c1d0*/  IMAD R81, R76.reuse, UR5, R77 ;  /* 0x000000054c517c24 */ /* 0x040fe2000f8e024d */
[----:B------:R-:W-:Y:S01]  /*2c1e0*/  LOP3.LUT R12, R13, 0x380, RZ, 0xc0, !PT ;  /* 0x000003800d0c7812 */ /* 0x000fe200078ec0ff */
[----:B------:R-:W5:Y:S01]  /*2c1f0*/  LD.E.128 R68, desc[UR36][R68.64] ;  /* 0x0000002444447980 */ /* 0x000f62000c101d00 */
[----:B------:R-:W-:Y:S02]  /*2c200*/  LOP3.LUT R24, R25, 0x380, RZ, 0xc0, !PT ;  /* 0x0000038019187812 */ /* 0x000fe400078ec0ff */
[----:B------:R-:W-:Y:S01]  /*2c210*/  LOP3.LUT R28, R29, 0x380, RZ, 0xc0, !PT ;  /* 0x000003801d1c7812 */ /* 0x000fe200078ec0ff */
[----:B------:R-:W-:Y:S01]  /*2c220*/  IMAD.WIDE.U32 R20, R76, UR4, R20 ;  /* 0x000000044c147c25 */ /* 0x000fe2000f8e0014 */
[----:B------:R-:W-:Y:S01]  /*2c230*/  LOP3.LUT R64, R64, R65, RZ, 0x3c, !PT ;  /* 0x0000004140407212 */ /* 0x000fe200078e3cff */
[----:B------:R-:W-:Y:S01]  /*2c240*/  ULDC.64 UR4, c[0x0][0xbe0] ;  /* 0x0002f80000047ab9 */ /* 0x000fe20000000a00 */
[----:B------:R-:W-:Y:S01]  /*2c250*/  SEL R77, RZ, 0xffffffff, P0 ;  /* 0xffffffffff4d7807 */ /* 0x000fe20000000000 */
[----:B------:R-:W-:Y:S01]  /*2c260*/  IMAD.X R65, RZ, RZ, R5, P1 ;  /* 0x000000ffff417224 */ /* 0x000fe200008e0605 */
[----:B------:R-:W-:Y:S01]  /*2c270*/  LOP3.LUT R44, R45, 0x380, RZ, 0xc0, !PT ;  /* 0x000003802d2c7812 */ /* 0x000fe200078ec0ff */
[----:B------:R-:W5:Y:S01]  /*2c280*/  LD.E.128 R60, desc[UR36][R60.64] ;  /* 0x000000243c3c7980 */ /* 0x000f62000c101d00 */
[----:B------:R-:W-:Y:S01]  /*2c290*/  ISETP.GE.AND P1, PT, R166, R0, PT ;  /* 0x00000000a600720c */ /* 0x000fe20003f26270 */
[----:B------:R-:W-:Y:S01]  /*2c2a0*/  IMAD.SHL.U32 R77, R77, 0x2, RZ ;  /* 0x000000024d4d7824 */ /* 0x000fe200078e00ff */
[----:B------:R-:W-:-:S02]  /*2c2b0*/  SHF.R.U64 R12, R12, 0x3, RZ ;  /* 0x000000030c0c7819 */ /* 0x000fc400000012ff */
[----:B------:R-:W-:Y:S02]  /*2c2c0*/  SHF.R.U64 R24, R24, 0x3, RZ ;  /* 0x0000000318187819 */ /* 0x000fe400000012ff */
[----:B------:R-:W-:Y:S02]  /*2c2d0*/  SHF.R.U64 R28, R28, 0x3, RZ ;  /* 0x000000031c1c7819 */ /* 0x000fe400000012ff */
[----:B------:R-:W-:Y:S01]  /*2c2e0*/  LOP3.LUT R11, R4, 0x380, RZ, 0xc0, !PT ;  /* 0x00000380040b7812 */ /* 0x000fe200078ec0ff */
[----:B------:R-:W-:Y:S01]  /*2c2f0*/  IMAD.IADD R21, R21, 0x1, R81 ;  /* 0x0000000115157824 */ /* 0x000fe200078e0251 */
[----:B------:R-:W-:Y:S01]  /*2c300*/  SHF.R.U64 R44, R44, 0x3, RZ ;  /* 0x000000032c2c7819 */ /* 0x000fe200000012ff */
[----:B------:R-:W5:Y:S01]  /*2c310*/  LD.E.128 R64, desc[UR36][R64.64] ;  /* 0x0000002440407980 */ /* 0x000f62000c101d00 */
[----:B------:R-:W-:Y:S02]  /*2c320*/  ISETP.GE.AND P0, PT, R218, R0, PT ;  /* 0x00000000da00720c */ /* 0x000fe40003f06270 */
[----:B------:R-:W-:-:S02]  /*2c330*/  SEL R76, RZ, 0x1, P1 ;  /* 0x00000001ff4c7807 */ /* 0x000fc40000800000 */
        /* <DEDUP_REMOVED lines=11> */
[----:B------:R-:W-:Y:S01]  /*2c3f0*/  IADD3 R57, P6, R4, 0xb000, RZ ;  /* 0x0000b00004397810 */ /* 0x000fe20007fde0ff */
[----:B------:R-:W5:Y:S01]  /*2c400*/  LD.E.128 R24, desc[UR36][R24.64] ;  /* 0x0000002418187980 */ /* 0x000f62000c101d00 */
[----:B------:R-:W-:Y:S02]  /*2c410*/  SEL R79, RZ, 0xffffffff, P0 ;  /* 0xffffffffff4f7807 */ /* 0x000fe40000000000 */
[----:B------:R-:W-:Y:S01]  /*2c420*/  LOP3.LUT R78, R77, 0x2, R76, 0xe2, !PT ;  /* 0x000000024d4e7812 */ /* 0x000fe200078ee24c */
[----:B0-----:R-:W-:Y:S01]  /*2c430*/  @P2 IMAD.HI.U32 R76, R82, R83, RZ ;  /* 0x00000053524c2227 */ /* 0x001fe200078e00ff */
[----:B------:R-:W-:Y:S01]  /*2c440*/  IADD3 R7, P3, R4, 0xf000, RZ ;  /* 0x0000f00004077810 */ /* 0x000fe20007f7e0ff */
[----:B------:R-:W5:Y:S01]  /*2c450*/  LD.E.128 R28, desc[UR36][R28.64] ;  /* 0x000000241c1c7980 */ /* 0x000f62000c101d00 */
[----:B------:R-:W-:Y:S01]  /*2c460*/  LOP3.LUT R48, R49, 0x380, RZ, 0xc0, !PT ;  /* 0x0000038031307812 */ /* 0x000fe200078ec0ff */
[----:B------:R-:W-:Y:S01]  /*2c470*/  IMAD.MOV.U32 R77, RZ, RZ, R82 ;  /* 0x000000ffff4d7224 */ /* 0x000fe200078e0052 */
[----:B------:R-:W-:Y:S01]  /*2c480*/  LOP3.LUT R52, R53, 0x380, RZ, 0xc0, !PT ;  /* 0x0000038035347812 */ /* 0x000fe200078ec0ff */
[----:B------:R-:W-:Y:S01]  /*2c490*/  IMAD.SHL.U32 R79, R79, 0x4, RZ ;  /* 0x000000044f4f7824 */ /* 0x000fe200078e00ff */
[----:B------:R-:W-:Y:S01]  /*2c4a0*/  LOP3.LUT R56, R57, 0x380, RZ, 0xc0, !PT ;  /* 0x0000038039387812 */ /* 0x000fe200078ec0ff */
[----:B------:R-:W-:Y:S01]  /*2c4b0*/  IMAD.X R73, RZ, RZ, R5, P3 ;  /* 0x000000ffff497224 */ /* 0x000fe200018e0605 */
[----:B------:R-:W-:Y:S01]  /*2c4c0*/  ISETP.GE.AND P1, PT, R217, R0, PT ;  /* 0x00000000d900720c */ /* 0x000fe20003f26270 */
[----:B------:R-:W5:Y:S01]  /*2c4d0*/  LD.E.128 R44, desc[UR36][R44.64] ;  /* 0x000000242c2c7980 */ /* 0x000f62000c101d00 */
[----:B------:R-:W-:-:S02]  /*2c4e0*/  LOP3.LUT R6, R7, 0x380, RZ, 0xc0, !PT ;  /* 0x0000038007067812 */ /* 0x000fc400078ec0ff */
[----:B--2---:R-:W-:Y:S02]  /*2c4f0*/  @P2 SHF.R.U32.HI R77, RZ, R89, R76 ;  /* 0x00000059ff4d2219 */ /* 0x004fe4000001164c */
[----:B------:R-:W-:Y:S02]  /*2c500*/  SHF.R.U64 R48, R48, 0x3, RZ ;  /* 0x0000000330307819 */ /* 0x000fe400000012ff */
[----:B------:R-:W-:Y:S02]  /*2c510*/  SHF.R.U64 R52, R52, 0x3, RZ ;  /* 0x0000000334347819 */ /* 0x000fe400000012ff */
[----:B------:R-:W-:Y:S02]  /*2c520*/  SHF.R.U64 R56, R56, 0x3, RZ ;  /* 0x0000000338387819 */ /* 0x000fe400000012ff */
[----:B------:R-:W-:Y:S02]  /*2c530*/  SEL R76, RZ, 0xffffffff, P1 ;  /* 0xffffffffff4c7807 */ /* 0x000fe40000800000 */
[----:B------:R-:W-:-:S02]  /*2c540*/  SHF.R.U64 R11, R11, 0x3, RZ ;  /* 0x000000030b0b7819 */ /* 0x000fc400000012ff */
[----:B------:R-:W-:Y:S02]  /*2c550*/  SHF.R.U64 R6, R6, 0x3, RZ ;  /* 0x0000000306067819 */ /* 0x000fe400000012ff */
[----:B------:R-:W-:Y:S01]  /*2c560*/  LOP3.LUT R78, R79, 0x4, R78, 0xe2, !PT ;  /* 0x000000044f4e7812 */ /* 0x000fe200078ee24e */
[--C-:B------:R-:W-:Y:S01]  /*2c570*/  IMAD.MOV R79, RZ, RZ, -R77.reuse ;  /* 0x000000ffff4f7224 */ /* 0x100fe200078e0a4d */
[----:B------:R-:W-:Y:S02]  /*2c580*/  ISETP.GE.AND P0, PT, R216, R0, PT ;  /* 0x00000000d800720c */ /* 0x000fe40003f06270 */
[----:B------:R-:W-:Y:S01]  /*2c590*/  SHF.R.S32.HI R81, RZ, 0x1f, R77 ;  /* 0x0000001fff517819 */ /* 0x000fe2000001144d */
[----:B------:R-:W-:Y:S01]  /*2c5a0*/  IMAD.SHL.U32 R83, R76, 0x8, RZ ;  /* 0x000000084c537824 */ /* 0x000fe200078e00ff */
[----:B------:R-:W-:Y:S01]  /*2c5b0*/  LOP3.LUT R48, R48, R49, RZ, 0x3c, !PT ;  /* 0x0000003130307212 */ /* 0x000fe200078e3cff */
[--C-:B------:R-:W-:Y:S01]  /*2c5c0*/  IMAD.X R49, RZ, RZ, R5.reuse, P4 ;  /* 0x000000ffff317224 */ /* 0x100fe200020e0605 */
[----:B------:R-:W-:Y:S01]  /*2c5d0*/  LOP3.LUT R52, R52, R53, RZ, 0x3c, !PT ;  /* 0x0000003534347212 */ /* 0x000fe200078e3cff */
[--C-:B------:R-:W-:Y:S01]  /*2c5e0*/  IMAD.X R53, RZ, RZ, R5.reuse, P5 ;  /* 0x000000ffff357224 */ /* 0x100fe200028e0605 */
[----:B------:R-:W-:Y:S01]  /*2c5f0*/  LOP3.LUT R56, R56, R57, RZ, 0x3c, !PT ;  /* 0x0000003938387212 */ /* 0x000fe200078e3cff */
[----:B------:R-:W-:Y:S01]  /*2c600*/  IMAD.X R57, RZ, RZ, R5, P6 ;  /* 0x000000ffff397224 */ /* 0x000fe200030e0605 */
[----:B------:R-:W-:-:S02]  /*2c610*/  LOP3.LUT R4, R11, R4, RZ, 0x3c, !PT ;  /* 0x000000040b047212 */ /* 0x000fc400078e3cff */
[----:B------:R-:W-:Y:S01]  /*2c620*/  LOP3.LUT R72, R6, R7, RZ, 0x3c, !PT ;  /* 0x0000000706487212 */ /* 0x000fe200078e3cff */
[----:B------:R-:W-:Y:S01]  /*2c630*/  IMAD R79, R80, R79, R82 ;  /* 0x0000004f504f7224 */ /* 0x000fe200078e0252 */
[----:B------:R-:W-:Y:S01]  /*2c640*/  SEL R76, RZ, 0xffffffff, P0 ;  /* 0xffffffffff4c7807 */ /* 0x000fe20000000000 */
[----:B------:R-:W-:Y:S01]  /*2c650*/  IMAD R82, R81, UR4, RZ ;  /* 0x0000000451527c24 */ /* 0x000fe2000f8e02ff */
[----:B------:R-:W-:Y:S01]  /*2c660*/  ISETP.GE.AND P0, PT, R215, R0, PT ;  /* 0x00000000d700720c */ /* 0x000fe20003f06270 */
[----:B------:R-:W5:Y:S01]  /*2c670*/  LD.E.128 R4, desc[UR36][R4.64] ;  /* 0x0000002404047980 */ /* 0x000f62000c101d00 */
[----:B------:R-:W-:Y:S01]  /*2c680*/  LOP3.LUT R78, R83, 0x8, R78, 0xe2, !PT ;  /* 0x00000008534e7812 */ /* 0x000fe200078ee24e */
[----:B------:R-:W-:Y:S01]  /*2c690*/  IMAD.SHL.U32 R83, R76, 0x10, RZ ;  /* 0x000000104c537824 */ /* 0x000fe200078e00ff */
[----:B------:R-:W-:Y:S01]  /*2c6a0*/  SEL R76, RZ, 0xffffffff, P0 ;  /* 0xffffffffff4c7807 */ /* 0x000fe20000000000 */
[----:B------:R-:W5:Y:S01]  /*2c6b0*/  LD.E.128 R8, desc[UR36][R8.64] ;  /* 0x0000002408087980 */ /* 0x000f62000c101d00 */
[----:B------:R-:W-:-:S02]  /*2c6c0*/  IMAD R81, R77, UR5, R82 ;  /* 0x000000054d517c24 */ /* 0x000fc4000f8e0252 */
[----:B------:R-:W-:Y:S01]  /*2c6d0*/  IMAD.WIDE.U32 R20, R77, UR4, R20 ;  /* 0x000000044d147c25 */ /* 0x000fe2000f8e0014 */
        /* <DEDUP_REMOVED lines=13> */
[----:B------:R-:W-:-:S02]  /*2c7b0*/  IMAD.SHL.U32 R83, R76, 0x20, RZ ;  /* 0x000000204c537824 */ /* 0x000fc400078e00ff */
[----:B------:R-:W-:Y:S02]  /*2c7c0*/  IMAD.IADD R21, R21, 0x1, R81 ;  /* 0x0000000115157824 */ /* 0x000fe400078e0251 */
[----:B------:R-:W-:Y:S02]  /*2c7d0*/  IMAD R76, R77, UR4, RZ ;  /* 0x000000044d4c7c24 */ /* 0x000fe4000f8e02ff */
[----:B------:R-:W-:Y:S02]  /*2c7e0*/  IMAD R80, R3, R80, RZ ;  /* 0x0000005003507224 */ /* 0x000fe400078e02ff */
[----:B------:R-:W-:Y:S02]  /*2c7f0*/  IMAD.IADD R181, R88, 0x1, R181 ;  /* 0x0000000158b57824 */ /* 0x000fe400078e02b5 */
[----:B------:R-:W-:Y:S02]  /*2c800*/  VIADD R90, R166, 0x180 ;  /* 0x00000180a65a7836 */ /* 0x000fe40000000000 */
[----:B------:R-:W-:-:S02]  /*2c810*/  IMAD R77, R79, UR5, R76 ;  /* 0x000000054f4d7c24 */ /* 0x000fc4000f8e024c */
[----:B------:R-:W-:Y:S01]  /*2c820*/  IMAD.WIDE.U32 R20, R79, UR4, R20 ;  /* 0x000000044f147c25 */ /* 0x000fe2000f8e0014 */
[----:B------:R-:W-:Y:S01]  /*2c830*/  ISETP.GE.AND P1, PT, R181, R80, PT ;  /* 0x00000050b500720c */ /* 0x000fe20003f26270 */
[----:B------:R-:W-:Y:S01]  /*2c840*/  ULDC.64 UR4, c[0x0][0xb80] ;  /* 0x0002e00000047ab9 */ /* 0x000fe20000000a00 */
[----:B------:R-:W-:Y:S01]  /*2c850*/  ISETP.GE.AND P0, PT, R90, R0, PT ;  /* 0x000000005a00720c */ /* 0x000fe20003f06270 */
[----:B------:R-:W-:Y:S01]  /*2c860*/  VIADD R84, R166, 0x1c0 ;  /* 0x000001c0a6547836 */ /* 0x000fe20000000000 */
[----:B------:R-:W-:Y:S01]  /*2c870*/  LEA R82, P2, R20, UR4, 0x1 ;  /* 0x0000000414527c11 */ /* 0x000fe2000f8408ff */
[----:B------:R-:W-:Y:S02]  /*2c880*/  IMAD.IADD R21, R21, 0x1, R77 ;  /* 0x0000000115157824 */ /* 0x000fe400078e024d */
[----:B------:R-:W-:Y:S01]  /*2c890*/  VIADD R3, R2, 0x38820 ;  /* 0x0003882002037836 */ /* 0x000fe20000000000 */
[----:B------:R-:W-:Y:S02]  /*2c8a0*/  LOP3.LUT R78, R83, 0x20, R78, 0xe2, !PT ;  /* 0x00000020534e7812 */ /* 0x000fe400078ee24e */
[----:B------:R-:W-:-:S02]  /*2c8b0*/  SEL R81, RZ, 0x40, P0 ;  /* 0x00000040ff517807 */ /* 0x000fc40000000000 */
[----:B------:R-:W-:Y:S02]  /*2c8c0*/  ISETP.GE.AND P0, PT, R84, R0, PT ;  /* 0x000000005400720c */ /* 0x000fe40003f06270 */
[----:B------:R-:W-:Y:S02]  /*2c8d0*/  LEA.HI.X R83, R20, UR5, R21, 0x1, P2 ;  /* 0x0000000514537c11 */ /* 0x000fe400090f0c15 */
[----:B------:R-:W-:Y:S01]  /*2c8e0*/  PRMT R3, RZ, 0x654, R3 ;  /* 0x00000654ff037816 */ /* 0x000fe20000000003 */
[----:B------:R-:W-:Y:S01]  /*2c8f0*/  VIADD R88, R166, 0x1c0 ;  /* 0x000001c0a6587836 */ /* 0x000fe20000000000 */
[----:B------:R-:W-:Y:S01]  /*2c900*/  LOP3.LUT R81, R78, R81, RZ, 0xfc, !PT ;  /* 0x000000514e517212 */ /* 0x000fe200078efcff */
[----:B------:R-:W-:Y:S01]  /*2c910*/  VIADD R89, R166, 0x180 ;  /* 0x00000180a6597836 */ /* 0x000fe20000000000 */
[----:B------:R-:W-:Y:S01]  /*2c920*/  SEL R76, RZ, 0x80, P0 ;  /* 0x00000080ff4c7807 */ /* 0x000fe20000000000 */
[----:B0-----:R0:W-:Y:S01]  /*2c930*/  SYNCS.ARRIVE.TRANS64.RED.A1T0 RZ, [R3+URZ], RZ ;  /* 0x000000ff03ff79a7 */ /* 0x0011e2000810043f */
[----:B------:R1:W2:Y:S01]  /*2c940*/  SHFL.IDX PT, R20, R82, RZ, 0x181f ;  /* 0x00181fff52147589 */ /* 0x0002a200000e0000 */
[----:B------:R-:W-:Y:S03]  /*2c950*/  BSSY B1, `(.L_x_6892) ;  /* 0x000002a000017945 */ /* 0x000fe60003800000 */
[----:B------:R1:W3:Y:S01]  /*2c960*/  SHFL.IDX PT, R21, R83, RZ, 0x181f ;  /* 0x00181fff53157589 */ /* 0x0002e200000e0000 */
[----:B------:R-:W-:-:S02]  /*2c970*/  SHF.R.S32.HI R88, RZ, 0x1f, R88 ;  /* 0x0000001fff587819 */ /* 0x000fc40000011458 */
[----:B0-----:R-:W-:Y:S02]  /*2c980*/  LOP3.LUT R3, R81, R76, RZ, 0xfc, !PT ;  /* 0x0000004c51037212 */ /* 0x001fe400078efcff */
[----:B------:R-:W-:Y:S02]  /*2c990*/  SHF.R.S32.HI R89, RZ, 0x1f, R89 ;  /* 0x0000001fff597819 */ /* 0x000fe40000011459 */
[----:B------:R-:W-:Y:S02]  /*2c9a0*/  SHF.R.S32.HI R91, RZ, 0x1f, R215 ;  /* 0x0000001fff5b7819 */ /* 0x000fe400000114d7 */
[----:B------:R-:W-:Y:S02]  /*2c9b0*/  SHF.R.S32.HI R92, RZ, 0x1f, R216 ;  /* 0x0000001fff5c7819 */ /* 0x000fe400000114d8 */
[----:B------:R-:W-:Y:S02]  /*2c9c0*/  SHF.R.S32.HI R93, RZ, 0x1f, R217 ;  /* 0x0000001fff5d7819 */ /* 0x000fe400000114d9 */
[----:B------:R-:W-:-:S02]  /*2c9d0*/  SHF.R.S32.HI R94, RZ, 0x1f, R218 ;  /* 0x0000001fff5e7819 */ /* 0x000fc400000114da */
[----:B------:R-:W-:Y:S01]  /*2c9e0*/  SHF.R.S32.HI R95, RZ, 0x1f, R219 ;  /* 0x0000001fff5f7819 */ /* 0x000fe200000114db */
[----:B-1----:R-:W-:Y:S06]  /*2c9f0*/  @P1 BRA `(.L_x_6893) ;  /* 0x00000000007c1947 */ /* 0x002fec0003800000 */
[-C--:B------:R-:W-:Y:S02]  /*2ca00*/  ISETP.GE.AND P1, PT, R219, R0.reuse, PT ;  /* 0x00000000db00720c */ /* 0x080fe40003f26270 */
[-C--:B------:R-:W-:Y:S02]  /*2ca10*/  ISETP.GE.AND P0, PT, R166, R0.reuse, PT ;  /* 0x00000000a600720c */ /* 0x080fe40003f06270 */
[-C--:B------:R-:W-:Y:S02]  /*2ca20*/  ISETP.GE.AND P5, PT, R218, R0.reuse, PT ;  /* 0x00000000da00720c */ /* 0x080fe40003fa6270 */
[----:B------:R-:W-:-:S07]  /*2ca30*/  ISETP.GE.AND P3, PT, R217, R0, PT ;  /* 0x00000000d900720c */ /* 0x000fce0003f66270 */
[C---:B--2---:R-:W-:Y:S02]  /*2ca40*/  @!P1 LEA R76, P2, R219.reuse, R20, 0x1 ;  /* 0x00000014db4c9211 */ /* 0x044fe400078408ff */
[----:B---3--:R-:W-:Y:S02]  /*2ca50*/  @!P0 IMAD.WIDE R78, R166, 0x2, R20 ;  /* 0x00000002a64e8825 */ /* 0x008fe400078e0214 */
[----:B------:R-:W-:Y:S02]  /*2ca60*/  @!P1 LEA.HI.X R77, R219, R21, R95, 0x1, P2 ;  /* 0x00000015db4d9211 */ /* 0x000fe400010f0c5f */
[----:B------:R-:W-:Y:S01]  /*2ca70*/  ISETP.GE.AND P2, PT, R216, R0, PT ;  /* 0x00000000d800720c */ /* 0x000fe20003f46270 */
[----:B-----5:R0:W-:Y:S01]  /*2ca80*/  @!P0 ST.E.128 desc[UR36][R78.64], R4 ;  /* 0x000000044e008985 */ /* 0x0201e2000c101d24 */
[----:B------:R-:W-:-:S03]  /*2ca90*/  LOP3.LUT P0, RZ, R81, 0x40, RZ, 0xc0, !PT ;  /* 0x0000004051ff7812 */ /* 0x000fc6000780c0ff */
[----:B------:R1:W-:Y:S01]  /*2caa0*/  @!P1 ST.E.128 desc[UR36][R76.64], R12 ;  /* 0x0000000c4c009985 */ /* 0x0003e2000c101d24 */
[----:B------:R-:W-:Y:S02]  /*2cab0*/  ISETP.GE.AND P1, PT, R215, R0, PT ;  /* 0x00000000d700720c */ /* 0x000fe40003f26270 */
[CC--:B0-----:R-:W-:Y:S02]  /*2cac0*/  @!P5 LEA R4, P4, R218.reuse, R20.reuse, 0x1 ;  /* 0x00000014da04d211 */ /* 0x0c1fe400078808ff */
[-C--:B------:R-:W-:Y:S02]  /*2cad0*/  @!P3 LEA R6, P6, R217, R20.reuse, 0x1 ;  /* 0x00000014d906b211 */ /* 0x080fe400078c08ff */
[-C--:B------:R-:W-:Y:S02]  /*2cae0*/  @!P5 LEA.HI.X R5, R218, R21.reuse, R94, 0x1, P4 ;  /* 0x00000015da05d211 */ /* 0x080fe400020f0c5e */
[----:B------:R-:W-:Y:S02]  /*2caf0*/  LOP3.LUT P4, RZ, R3, 0x80, RZ, 0xc0, !PT ;  /* 0x0000008003ff7812 */ /* 0x000fe4000788c0ff */
[----:B------:R-:W-:Y:S01]  /*2cb00*/  @!P3 LEA.HI.X R7, R217, R21, R93, 0x1, P6 ;  /* 0x00000015d907b211 */ /* 0x000fe200030f0c5d */
[----:B------:R0:W-:Y:S02]  /*2cb10*/  @!P5 ST.E.128 desc[UR36][R4.64], R28 ;  /* 0x0000001c0400d985 */ /* 0x0001e4000c101d24 */
[----:B-1----:R-:W-:-:S02]  /*2cb20*/  @!P1 LEA R12, P6, R215, R20, 0x1 ;  /* 0x00000014d70c9211 */ /* 0x002fc400078c08ff */
[----:B------:R1:W-:Y:S02]  /*2cb30*/  @!P3 ST.E.128 desc[UR36][R6.64], R36 ;  /* 0x000000240600b985 */ /* 0x0003e4000c101d24 */
[-C--:B------:R-:W-:Y:S02]  /*2cb40*/  @!P1 LEA.HI.X R13, R215, R21.reuse, R91, 0x1, P6 ;  /* 0x00000015d70d9211 */ /* 0x080fe400030f0c5b */
        /* <DEDUP_REMOVED lines=10> */
.L_x_6893:
[----:B------:R-:W-:Y:S05]  /*2cbf0*/  BSYNC B1 ;  /* 0x0000000000017941 */ /* 0x000fea0003800000 */
.L_x_6892:
[----:B0----5:R-:W-:Y:S01]  /*2cc00*/  VIADD R7, R181, 0x20 ;  /* 0x00000020b5077836 */ /* 0x021fe20000000000 */
[----:B------:R0:W1:Y:S04]  /*2cc10*/  SHFL.IDX PT, R5, R83, 0x1, 0x181f ;  /* 0x00381f0053057f89 */ /* 0x00006800000e0000 */
        /* <DEDUP_REMOVED lines=9> */
[----:B-1--4-:R-:W-:Y:S02]  /*2ccb0*/  @!P6 IMAD.WIDE R6, R166, 0x2, R4 ;  /* 0x00000002a606e825 */ /* 0x012fe400078e0204 */
[----:B------:R-:W-:-:S03]  /*2ccc0*/  @!P5 LEA R12, P4, R219, R4, 0x1 ;  /* 0x00000004db0cd211 */ /* 0x000fc600078808ff */
[----:B------:R0:W-:Y:S01]  /*2ccd0*/  @!P6 ST.E.128 desc[UR36][R6.64], R8 ;  /* 0x000000080600e985 */ /* 0x0001e2000c101d24 */
[----:B------:R-:W-:Y:S02]  /*2cce0*/  @!P5 LEA.HI.X R13, R219, R5, R95, 0x1, P4 ;  /* 0x00000005db0dd211 */ /* 0x000fe400020f0c5f */
[----:B------:R-:W-:-:S03]  /*2ccf0*/  LOP3.LUT P4, RZ, R81, 0x40, RZ, 0xc0, !PT ;  /* 0x0000004051ff7812 */ /* 0x000fc6000788c0ff */
[----:B------:R1:W-:Y:S01]  /*2cd00*/  @!P5 ST.E.128 desc[UR36][R12.64], R24 ;  /* 0x000000180c00d985 */ /* 0x0003e2000c101d24 */
[CC--:B0-----:R-:W-:Y:S02]  /*2cd10*/  @!P3 LEA R6, P6, R218.reuse, R4.reuse, 0x1 ;  /* 0x00000004da06b211 */ /* 0x0c1fe400078c08ff */
[C---:B------:R-:W-:Y:S02]  /*2cd20*/  @!P2 LEA R8, P5, R217.reuse, R4, 0x1 ;  /* 0x00000004d908a211 */ /* 0x040fe400078a08ff */
[-C--:B------:R-:W-:Y:S02]  /*2cd30*/  @!P3 LEA.HI.X R7, R218, R5.reuse, R94, 0x1, P6 ;  /* 0x00000005da07b211 */ /* 0x080fe400030f0c5e */
[----:B------:R-:W-:-:S03]  /*2cd40*/  @!P2 LEA.HI.X R9, R217, R5, R93, 0x1, P5 ;  /* 0x00000005d909a211 */ /* 0x000fc600028f0c5d */
[CC--:B-1----:R-:W-:Y:S01]  /*2cd50*/  @P4 LEA R12, P5, R90.reuse, R4.reuse, 0x1 ;  /* 0x000000045a0c4211 */ /* 0x0c2fe200078a08ff */
[----:B------:R0:W-:Y:S01]  /*2cd60*/  @!P3 ST.E.128 desc[UR36][R6.64], R32 ;  /* 0x000000200600b985 */ /* 0x0001e2000c101d24 */
[CC--:B------:R-:W-:Y:S02]  /*2cd70*/  @!P0 LEA R10, P3, R215.reuse, R4.reuse, 0x1 ;  /* 0x00000004d70a8211 */ /* 0x0c0fe400078608ff */
[-C--:B------:R-:W-:Y:S01]  /*2cd80*/  @P4 LEA.HI.X R13, R90, R5.reuse, R89, 0x1, P5 ;  /* 0x000000055a0d4211 */ /* 0x080fe200028f0c59 */
[----:B------:R1:W-:Y:S01]  /*2cd90*/  @!P2 ST.E.128 desc[UR36][R8.64], R40 ;  /* 0x000000280800a985 */ /* 0x0003e2000c101d24 */
[----:B------:R-:W-:Y:S02]  /*2cda0*/  @!P0 LEA.HI.X R11, R215, R5, R91, 0x1, P3 ;  /* 0x00000005d70b8211 */ /* 0x000fe400018f0c5b */
        /* <DEDUP_REMOVED lines=11> */
.L_x_6891:
[----:B0-----:R-:W2:Y:S01]  /*2ce60*/  LDL R6, [R1+0x454] ;  /* 0x0004540001067983 */ /* 0x001ea20000100800 */
[----:B------:R-:W0:Y:S01]  /*2ce70*/  LDC R10, c[0x0][0xce8] ;  /* 0x00033a00ff0a7b82 */ /* 0x000e220000000800 */
[----:B------:R-:W-:Y:S01]  /*2ce80*/  ULDC.64 UR4, c[0x0][0xc08] ;  /* 0x0003020000047ab9 */ /* 0x000fe20000000a00 */
[----:B------:R-:W-:Y:S01]  /*2ce90*/  ULDC.64 UR6, c[0x0][0xc30] ;  /* 0x00030c0000067ab9 */ /* 0x000fe20000000a00 */
[----:B-1----:R-:W-:Y:S01]  /*2cea0*/  IMAD R7, R0, UR4, RZ ;  /* 0x0000000400077c24 */ /* 0x002fe2000f8e02ff */
[----:B------:R-:W-:Y:S01]  /*2ceb0*/  BSSY B1, `(.L_x_6895) ;  /* 0x0000117000017945 */ /* 0x000fe20003800000 */
[C---:B------:R-:W-:Y:S01]  /*2cec0*/  IMAD.WIDE.U32 R4, R20.reuse, UR4, RZ ;  /* 0x0000000414047c25 */ /* 0x040fe2000f8e00ff */
[----:B------:R-:W-:Y:S02]  /*2ced0*/  SHF.R.S32.HI R34, RZ, 0x1f, R223 ;  /* 0x0000001fff227819 */ /* 0x000fe400000114df */
[----:B------:R-:W-:Y:S01]  /*2cee0*/  SHF.R.S32.HI R35, RZ, 0x1f, R224 ;  /* 0x0000001fff237819 */ /* 0x000fe200000114e0 */
[----:B------:R-:W-:Y:S01]  /*2cef0*/  IMAD R7, R20, UR5, R7 ;  /* 0x0000000514077c24 */ /* 0x000fe2000f8e0207 */
[----:B------:R-:W-:Y:S01]  /*2cf00*/  ULDC.64 UR4, c[0x0][0xc38] ;  /* 0x00030e0000047ab9 */ /* 0x000fe20000000a00 */
[----:B------:R-:W-:Y:S01]  /*2cf10*/  VIADD R12, R163, 0x18 ;  /* 0x00000018a30c7836 */ /* 0x000fe20000000000 */
[----:B------:R-:W-:Y:S01]  /*2cf20*/  SHF.R.S32.HI R36, RZ, 0x1f, R225 ;  /* 0x0000001fff247819 */ /* 0x000fe200000114e1 */
[----:B------:R-:W-:Y:S01]  /*2cf30*/  IMAD.IADD R5, R5, 0x1, R7 ;  /* 0x0000000105057824 */ /* 0x000fe200078e0207 */
[----:B------:R-:W-:Y:S01]  /*2cf40*/  SHF.R.S32.HI R7, RZ, 0x1f, R76 ;  /* 0x0000001fff077819 */ /* 0x000fe2000001144c */
[----:B------:R-:W-:Y:S01]  /*2cf50*/  VIADD R14, R163, 0x28 ;  /* 0x00000028a30e7836 */ /* 0x000fe20000000000 */
[----:B------:R-:W-:Y:S01]  /*2cf60*/  SHF.R.S32.HI R26, RZ, 0x1f, R12 ;  /* 0x0000001fff1a7819 */ /* 0x000fe2000001140c */
[----:B------:R-:W-:Y:S01]  /*2cf70*/  IMAD.WIDE.U32 R4, R157, UR4, R4 ;  /* 0x000000049d047c25 */ /* 0x000fe2000f8e0004 */
[----:B------:R-:W-:-:S02]  /*2cf80*/  SHF.R.S32.HI R37, RZ, 0x1f, R226 ;  /* 0x0000001fff257819 */ /* 0x000fc400000114e2 */
[----:B------:R-:W-:Y:S01]  /*2cf90*/  SHF.R.S32.HI R28, RZ, 0x1f, R14 ;  /* 0x0000001fff1c7819 */ /* 0x000fe2000001140e */
[----:B------:R-:W-:Y:S01]  /*2cfa0*/  IMAD R5, R157, UR5, R5 ;  /* 0x000000059d057c24 */ /* 0x000fe2000f8e0205 */
[----:B------:R-:W-:Y:S01]  /*2cfb0*/  ULDC.64 UR4, c[0x0][0xc40] ;  /* 0x0003100000047ab9 */ /* 0x000fe20000000a00 */
[----:B------:R-:W-:Y:S01]  /*2cfc0*/  VIADD R15, R163, 0x30 ;  /* 0x00000030a30f7836 */ /* 0x000fe20000000000 */
[----:B0-----:R-:W-:Y:S01]  /*2cfd0*/  ISETP.NE.AND P0, PT, R10, 0x1, PT ;  /* 0x000000010a00780c */ /* 0x001fe20003f05270 */
[----:B------:R-:W-:Y:S01]  /*2cfe0*/  IMAD R7, R7, UR4, RZ ;  /* 0x0000000407077c24 */ /* 0x000fe2000f8e02ff */
[----:B------:R-:W-:Y:S01]  /*2cff0*/  SHF.R.S32.HI R38, RZ, 0x1f, R227 ;  /* 0x0000001fff267819 */ /* 0x000fe200000114e3 */
[C---:B------:R-:W-:Y:S01]  /*2d000*/  IMAD.WIDE.U32 R4, R76.reuse, UR4, R4 ;  /* 0x000000044c047c25 */ /* 0x040fe2000f8e0004 */
[----:B------:R-:W-:Y:S02]  /*2d010*/  SHF.R.S32.HI R29, RZ, 0x1f, R15 ;  /* 0x0000001fff1d7819 */ /* 0x000fe4000001140f */
[----:B------:R-:W-:Y:S01]  /*2d020*/  SHF.R.S32.HI R39, RZ, 0x1f, R228 ;  /* 0x0000001fff277819 */ /* 0x000fe200000114e4 */
[----:B------:R-:W-:Y:S01]  /*2d030*/  IMAD R9, R76, UR5, R7 ;  /* 0x000000054c097c24 */ /* 0x000fe2000f8e0207 */
[----:B------:R-:W-:Y:S01]  /*2d040*/  ULDC.64 UR4, c[0x0][0xc48] ;  /* 0x0003120000047ab9 */ /* 0x000fe20000000a00 */
[----:B------:R-:W-:Y:S01]  /*2d050*/  IMAD R3, R3, R10, RZ ;  /* 0x0000000a03037224 */ /* 0x000fe200078e02ff */
[----:B------:R-:W-:Y:S01]  /*2d060*/  SHF.R.S32.HI R40, RZ, 0x1f, R229 ;  /* 0x0000001fff287819 */ /* 0x000fe200000114e5 */
[----:B------:R-:W-:-:S02]  /*2d070*/  IMAD.IADD R5, R5, 0x1, R9 ;  /* 0x0000000105057824 */ /* 0x000fc400078e0209 */
[----:B------:R-:W0:Y:S01]  /*2d080*/  @P0 LDC R11, c[0x0][0xcec] ;  /* 0x00033b00ff0b0b82 */ /* 0x000e220000000800 */
[----:B------:R-:W-:Y:S02]  /*2d090*/  VIADD R20, R163, 0x38 ;  /* 0x00000038a3147836 */ /* 0x000fe40000000000 */
[----:B------:R-:W-:-:S03]  /*2d0a0*/  IMAD.WIDE.U32 R4, R220, UR4, R4 ;  /* 0x00000004dc047c25 */ /* 0x000fc6000f8e0004 */
[----:B------:R-:W-:Y:S01]  /*2d0b0*/  SHF.R.S32.HI R30, RZ, 0x1f, R20 ;  /* 0x0000001fff1e7819 */ /* 0x000fe20000011414 */
[----:B------:R-:W-:Y:S01]  /*2d0c0*/  IMAD R5, R220, UR5, R5 ;  /* 0x00000005dc057c24 */ /* 0x000fe2000f8e0205 */
[----:B------:R-:W1:Y:S01]  /*2d0d0*/  @P0 LDC R13, c[0x0][0xcf0] ;  /* 0x00033c00ff0d0b82 */ /* 0x000e620000000800 */
[----:B------:R-:W-:Y:S01]  /*2d0e0*/  ULDC.64 UR4, c[0x0][0xc28] ;  /* 0x00030a0000047ab9 */ /* 0x000fe20000000a00 */
        /* <DEDUP_REMOVED lines=47> */
[--C-:B--2---:R-:W-:Y:S02]  /*2d3e0*/  IMAD.IADD R6, R6, 0x1, R181.reuse ;  /* 0x0000000106067824 */ /* 0x104fe400078e02b5 */
[----:B------:R-:W-:Y:S02]  /*2d3f0*/  IMAD.IADD R181, R162, 0x1, R181 ;  /* 0x00000001a2b57824 */ /* 0x000fe400078e02b5 */
[----:B0-----:R-:W-:-:S04]  /*2d400*/  @P0 IMAD.HI.U32 R0, R6, R11, RZ ;  /* 0x0000000b06000227 */ /* 0x001fc800078e00ff */
[----:B------:R-:W-:Y:S01]  /*2d410*/  IMAD.MOV.U32 R7, RZ, RZ, R6 ;  /* 0x000000ffff077224 */ /* 0x000fe200078e0006 */
[----:B-1----:R-:W-:Y:S01]  /*2d420*/  @P0 SHF.R.U32.HI R7, RZ, R13, R0 ;  /* 0x0000000dff070219 */ /* 0x002fe20000011600 */
[----:B------:R-:W-:-:S03]  /*2d430*/  VIADD R13, R163, 0x20 ;  /* 0x00000020a30d7836 */ /* 0x000fc60000000000 */
[--C-:B------:R-:W-:Y:S01]  /*2d440*/  SHF.R.S32.HI R0, RZ, 0x1f, R7.reuse ;  /* 0x0000001fff007819 */ /* 0x100fe20000011407 */
[----:B------:R-:W-:Y:S01]  /*2d450*/  IMAD.MOV R9, RZ, RZ, -R7 ;  /* 0x000000ffff097224 */ /* 0x000fe200078e0a07 */
[----:B------:R-:W-:Y:S01]  /*2d460*/  SHF.R.S32.HI R27, RZ, 0x1f, R13 ;  /* 0x0000001fff1b7819 */ /* 0x000fe2000001140d */
[----:B------:R-:W-:-:S04]  /*2d470*/  IMAD.WIDE.U32 R4, R7, UR6, R4 ;  /* 0x0000000607047c25 */ /* 0x000fc8000f8e0004 */
[----:B------:R-:W-:Y:S02]  /*2d480*/  IMAD R9, R10, R9, R6 ;  /* 0x000000090a097224 */ /* 0x000fe400078e0206 */
[----:B------:R-:W-:Y:S02]  /*2d490*/  IMAD R0, R0, UR6, RZ ;  /* 0x0000000600007c24 */ /* 0x000fe4000f8e02ff */
[----:B------:R-:W-:Y:S02]  /*2d4a0*/  VIADD R6, R2, 0x38820 ;  /* 0x0003882002067836 */ /* 0x000fe40000000000 */
[----:B------:R-:W-:Y:S01]  /*2d4b0*/  IMAD R11, R7, UR7, R0 ;  /* 0x00000007070b7c24 */ /* 0x000fe2000f8e0200 */
[----:B------:R-:W-:Y:S01]  /*2d4c0*/  SHF.R.S32.HI R0, RZ, 0x1f, R9 ;  /* 0x0000001fff007819 */ /* 0x000fe20000011409 */
[----:B------:R-:W-:Y:S01]  /*2d4d0*/  VIADD R10, R163, 0x8 ;  /* 0x00000008a30a7836 */ /* 0x000fe20000000000 */
[----:B------:R-:W-:Y:S01]  /*2d4e0*/  PRMT R6, RZ, 0x654, R6 ;  /* 0x00000654ff067816 */ /* 0x000fe20000000006 */
[----:B------:R-:W-:-:S02]  /*2d4f0*/  IMAD.IADD R5, R5, 0x1, R11 ;  /* 0x0000000105057824 */ /* 0x000fc400078e020b */
[----:B------:R-:W-:Y:S01]  /*2d500*/  IMAD R0, R0, UR4, RZ ;  /* 0x0000000400007c24 */ /* 0x000fe2000f8e02ff */
[----:B------:R0:W-:Y:S01]  /*2d510*/  SYNCS.ARRIVE.TRANS64.RED.A1T0 RZ, [R6+URZ], RZ ;  /* 0x000000ff06ff79a7 */ /* 0x0001e2000810043f */
[----:B------:R-:W-:Y:S01]  /*2d520*/  IMAD.WIDE.U32 R4, R9, UR4, R4 ;  /* 0x0000000409047c25 */ /* 0x000fe2000f8e0004 */
[----:B------:R-:W-:-:S03]  /*2d530*/  SHF.R.S32.HI R24, RZ, 0x1f, R10 ;  /* 0x0000001fff187819 */ /* 0x000fc6000001140a */
[----:B------:R-:W-:Y:S01]  /*2d540*/  IMAD R7, R9, UR5, R0 ;  /* 0x0000000509077c24 */ /* 0x000fe2000f8e0200 */
[----:B------:R-:W-:Y:S01]  /*2d550*/  ULDC.64 UR4, c[0x0][0xc00] ;  /* 0x0003000000047ab9 */ /* 0x000fe20000000a00 */
[----:B------:R-:W-:Y:S01]  /*2d560*/  VIADD R11, R163, 0x10 ;  /* 0x00000010a30b7836 */ /* 0x000fe20000000000 */
[C---:B------:R-:W-:Y:S01]  /*2d570*/  LEA R8, P0, R4.reuse, UR4, 0x2 ;  /* 0x0000000404087c11 */ /* 0x040fe2000f8010ff */
[----:B------:R-:W-:Y:S01]  /*2d580*/  IMAD.IADD R5, R5, 0x1, R7 ;  /* 0x0000000105057824 */ /* 0x000fe200078e0207 */
[----:B------:R-:W-:Y:S02]  /*2d590*/  SHF.R.S32.HI R9, RZ, 0x1f, R163 ;  /* 0x0000001fff097819 */ /* 0x000fe400000114a3 */
[----:B------:R-:W-:Y:S01]  /*2d5a0*/  SHF.R.S32.HI R25, RZ, 0x1f, R11 ;  /* 0x0000001fff197819 */ /* 0x000fe2000001140b */
[----:B------:R0:W1:Y:S01]  /*2d5b0*/  SHFL.IDX PT, R32, R8, RZ, 0x1c1f ;  /* 0x001c1fff08207589 */ /* 0x00006200000e0000 */
[----:B------:R-:W-:Y:S02]  /*2d5c0*/  LEA.HI.X R0, R4, UR5, R5, 0x2, P0 ;  /* 0x0000000504007c11 */ /* 0x000fe400080f1405 */
[----:B------:R-:W-:-:S03]  /*2d5d0*/  ISETP.GE.AND P0, PT, R181, R3, PT ;  /* 0x00000003b500720c */ /* 0x000fc60003f06270 */
[----:B------:R0:W2:Y:S10]  /*2d5e0*/  SHFL.IDX PT, R33, R0, RZ, 0x1c1f ;  /* 0x001c1fff00217589 */ /* 0x0000b400000e0000 */
[----:B0-----:R-:W-:Y:S05]  /*2d5f0*/  @P0 BRA `(.L_x_6896) ;  /* 0x0000000800880947 */ /* 0x001fea0003800000 */
[----:B------:R-:W-:Y:S02]  /*2d600*/  ULDC UR4, c[0x0][0xbc8] ;  /* 0x0002f20000047ab9 */ /* 0x000fe40000000800 */
[----:B------:R-:W-:-:S13]  /*2d610*/  ISETP.GE.AND P0, PT, R163, UR4, PT ;  /* 0x00000004a3007c0c */ /* 0x000fda000bf06270 */
[----:B------:R-:W3:Y:S01]  /*2d620*/  @!P0 LDL.64 R6, [R1+0x210] ;  /* 0x0002100001068983 */ /* 0x000ee20000100a00 */
[----:B------:R-:W-:Y:S02]  /*2d630*/  ISETP.GE.AND P1, PT, R10, UR4, PT ;  /* 0x000000040a007c0c */ /* 0x000fe4000bf26270 */
[----:B-1----:R-:W-:-:S04]  /*2d640*/  @!P0 LEA R4, P2, R163, R32, 0x2 ;  /* 0x00000020a3048211 */ /* 0x002fc800078410ff */
[----:B--2---:R-:W-:-:S05]  /*2d650*/  @!P0 LEA.HI.X R5, R163, R33, R9, 0x2, P2 ;  /* 0x00000021a3058211 */ /* 0x004fca00010f1409 */
[----:B---3--:R0:W-:Y:S04]  /*2d660*/  @!P0 ST.E.64 desc[UR36][R4.64], R6 ;  /* 0x0000000604008985 */ /* 0x0081e8000c101b24 */
[----:B0-----:R-:W2:Y:S01]  /*2d670*/  @!P1 LDL.64 R4, [R1+0x220] ;  /* 0x0002200001049983 */ /* 0x001ea20000100a00 */
[----:B------:R-:W-:Y:S02]  /*2d680*/  ISETP.GE.AND P0, PT, R11, UR4, PT ;  /* 0x000000040b007c0c */ /* 0x000fe4000bf06270 */
[----:B------:R-:W-:-:S04]  /*2d690*/  @!P1 LEA R6, P2, R10, R32, 0x2 ;  /* 0x000000200a069211 */ /* 0x000fc800078410ff */
[----:B------:R-:W-:-:S05]  /*2d6a0*/  @!P1 LEA.HI.X R7, R10, R33, R24, 0x2, P2 ;  /* 0x000000210a079211 */ /* 0x000fca00010f1418 */
[----:B--2---:R0:W-:Y:S04]  /*2d6b0*/  @!P1 ST.E.64 desc[UR36][R6.64], R4 ;  /* 0x0000000406009985 */ /* 0x0041e8000c101b24 */
        /* <DEDUP_REMOVED lines=142> */
[C---:B------:R-:W-:Y:S02]  /*2dfa0*/  @!P0 LEA R6, P2, R223.reuse, R32, 0x2 ;  /* 0x00000020df068211 */ /* 0x040fe400078410ff */
[----:B------:R-:W-:Y:S02]  /*2dfb0*/  SHF.R.S32.HI R71, RZ, 0x1f, R222 ;  /* 0x0000001fff477819 */ /* 0x000fe400000114de */
[----:B------:R-:W-:-:S05]  /*2dfc0*/  @!P0 LEA.HI.X R7, R223, R33, R34, 0x2, P2 ;  /* 0x00000021df078211 */ /* 0x000fca00010f1422 */
[----:B--2---:R0:W-:Y:S04]  /*2dfd0*/  @!P0 ST.E.64 desc[UR36][R6.64], R4 ;  /* 0x0000000406008985 */ /* 0x0041e8000c101b24 */
[----:B0-----:R-:W2:Y:S01]  /*2dfe0*/  @!P1 LDL.64 R4, [R1+0x400] ;  /* 0x0004000001049983 */ /* 0x001ea20000100a00 */
[----:B------:R-:W-:-:S04]  /*2dff0*/  @!P1 LEA R32, P0, R222, R32, 0x2 ;  /* 0x00000020de209211 */ /* 0x000fc800078010ff */
[----:B------:R-:W-:-:S05]  /*2e000*/  @!P1 LEA.HI.X R33, R222, R33, R71, 0x2, P0 ;  /* 0x00000021de219211 */ /* 0x000fca00000f1447 */
[----:B--2---:R0:W-:Y:S04]  /*2e010*/  @!P1 ST.E.64 desc[UR36][R32.64], R4 ;  /* 0x0000000420009985 */ /* 0x0041e8000c101b24 */
.L_x_6896:
[----:B------:R-:W-:Y:S05]  /*2e020*/  BSYNC B1 ;  /* 0x0000000000017941 */ /* 0x000fea0003800000 */
.L_x_6895:
[----:B0-----:R-:W-:Y:S01]  /*2e030*/  VIADD R4, R181, 0x8 ;  /* 0x00000008b5047836 */ /* 0x001fe20000000000 */
[----:B------:R-:W0:Y:S04]  /*2e040*/  SHFL.IDX PT, R0, R0, 0x1, 0x1c1f ;  /* 0x003c1f0000007f89 */ /* 0x000e2800000e0000 */
[----:B------:R-:W-:Y:S01]  /*2e050*/  ISETP.GE.AND P0, PT, R4, R3, PT ;  /* 0x000000030400720c */ /* 0x000fe20003f06270 */
[----:B------:R-:W3:-:S12]  /*2e060*/  SHFL.IDX PT, R8, R8, 0x1, 0x1c1f ;  /* 0x003c1f0008087f89 */ /* 0x000ed800000e0000 */
[----:B------:R-:W-:Y:S05]  /*2e070*/  @P0 BRA `(.L_x_6894) ;  /* 0x0000001800600947 */ /* 0x000fea0003800000 */
[----:B------:R-:W4:Y:S02]  /*2e080*/  LDC R3, c[0x0][0xbc8] ;  /* 0x0002f200ff037b82 */ /* 0x000f240000000800 */
[----:B----4-:R-:W-:-:S13]  /*2e090*/  ISETP.GE.AND P1, PT, R163, R3, PT ;  /* 0x00000003a300720c */ /* 0x010fda0003f26270 */
[----:B------:R-:W4:Y:S01]  /*2e0a0*/  @!P1 LDL.64 R6, [R1+0x218] ;  /* 0x0002180001069983 */ /* 0x000f220000100a00 */
[----:B------:R-:W-:Y:S02]  /*2e0b0*/  ISETP.GE.AND P2, PT, R10, R3, PT ;  /* 0x000000030a00720c */ /* 0x000fe40003f46270 */
[----:B---3--:R-:W-:-:S04]  /*2e0c0*/  @!P1 LEA R4, P0, R163, R8, 0x2 ;  /* 0x00000008a3049211 */ /* 0x008fc800078010ff */
[----:B0-----:R-:W-:-:S05]  /*2e0d0*/  @!P1 LEA.HI.X R5, R163, R0, R9, 0x2, P0 ;  /* 0x00000000a3059211 */ /* 0x001fca00000f1409 */
[----:B----4-:R0:W-:Y:S04]  /*2e0e0*/  @!P1 ST.E.64 desc[UR36][R4.64], R6 ;  /* 0x0000000604009985 */ /* 0x0101e8000c101b24 */
[----:B0-----:R-:W3:Y:S01]  /*2e0f0*/  @!P2 LDL.64 R4, [R1+0x228] ;  /* 0x000228000104a983 */ /* 0x001ee20000100a00 */
[----:B------:R-:W-:Y:S02]  /*2e100*/  ISETP.GE.AND P1, PT, R11, R3, PT ;  /* 0x000000030b00720c */ /* 0x000fe40003f26270 */
[----:B------:R-:W-:-:S04]  /*2e110*/  @!P2 LEA R6, P0, R10, R8, 0x2 ;  /* 0x000000080a06a211 */ /* 0x000fc800078010ff */
[----:B------:R-:W-:-:S05]  /*2e120*/  @!P2 LEA.HI.X R7, R10, R0, R24, 0x2, P0 ;  /* 0x000000000a07a211 */ /* 0x000fca00000f1418 */
[----:B---3--:R0:W-:Y:S04]  /*2e130*/  @!P2 ST.E.64 desc[UR36][R6.64], R4 ;  /* 0x000000040600a985 */ /* 0x0081e8000c101b24 */
        /* <DEDUP_REMOVED lines=136> */
[----:B------:R-:W-:Y:S01]  /*2e9c0*/  @!P2 LEA R6, P0, R224, R8, 0x2 ;  /* 0x00000008e006a211 */ /* 0x000fe200078010ff */
[----:B------:R-:W-:Y:S01]  /*2e9d0*/  BSSY B1, `(.L_x_6897) ;  /* 0x000000a000017945 */ /* 0x000fe20003800000 */
[-C--:B------:R-:W-:Y:S02]  /*2e9e0*/  ISETP.GE.AND P1, PT, R222, R3.reuse, PT ;  /* 0x00000003de00720c */ /* 0x080fe40003f26270 */
[----:B------:R-:W-:Y:S02]  /*2e9f0*/  @!P2 LEA.HI.X R7, R224, R0, R35, 0x2, P0 ;  /* 0x00000000e007a211 */ /* 0x000fe400000f1423 */
[----:B------:R-:W-:-:S03]  /*2ea00*/  ISETP.GE.AND P0, PT, R223, R3, PT ;  /* 0x00000003df00720c */ /* 0x000fc60003f06270 */
[----:B---3--:R0:W-:Y:S10]  /*2ea10*/  @!P2 ST.E.64 desc[UR36][R6.64], R4 ;  /* 0x000000040600a985 */ /* 0x0081f4000c101b24 */
[----:B------:R-:W-:Y:S05]  /*2ea20*/  @P0 BRA `(.L_x_6898) ;  /* 0x0000000000100947 */ /* 0x000fea0003800000 */
[----:B0-----:R-:W3:Y:S01]  /*2ea30*/  LDL.64 R6, [R1+0x3f8] ;  /* 0x0003f80001067983 */ /* 0x001ee20000100a00 */
[----:B------:R-:W-:-:S04]  /*2ea40*/  LEA R4, P0, R223, R8, 0x2 ;  /* 0x00000008df047211 */ /* 0x000fc800078010ff */
[----:B------:R-:W-:-:S05]  /*2ea50*/  LEA.HI.X R5, R223, R0, R34, 0x2, P0 ;  /* 0x00000000df057211 */ /* 0x000fca00000f1422 */
[----:B---3--:R3:W-:Y:S04]  /*2ea60*/  ST.E.64 desc[UR36][R4.64], R6 ;  /* 0x0000000604007985 */ /* 0x0087e8000c101b24 */
.L_x_6898:
[----:B------:R-:W-:Y:S05]  /*2ea70*/  BSYNC B1 ;  /* 0x0000000000017941 */ /* 0x000fea0003800000 */
.L_x_6897:
[----:B------:R-:W-:Y:S05]  /*2ea80*/  @P1 BRA `(.L_x_6894) ;  /* 0x0000000c00dc1947 */ /* 0x000fea0003800000 */
[----:B0--3--:R-:W3:Y:S01]  /*2ea90*/  LDL.64 R4, [R1+0x408] ;  /* 0x0004080001047983 */ /* 0x009ee20000100a00 */
[----:B------:R-:W-:Y:S02]  /*2eaa0*/  SHF.R.S32.HI R3, RZ, 0x1f, R222 ;  /* 0x0000001fff037819 */ /* 0x000fe400000114de */
[----:B------:R-:W-:-:S04]  /*2eab0*/  LEA R8, P0, R222, R8, 0x2 ;  /* 0x00000008de087211 */ /* 0x000fc800078010ff */
[----:B------:R-:W-:-:S05]  /*2eac0*/  LEA.HI.X R9, R222, R0, R3, 0x2, P0 ;  /* 0x00000000de097211 */ /* 0x000fca00000f1403 */
[----:B---3--:R0:W-:Y:S01]  /*2ead0*/  ST.E.64 desc[UR36][R8.64], R4 ;  /* 0x0000000408007985 */ /* 0x0081e2000c101b24 */
[----:B------:R-:W-:Y:S05]  /*2eae0*/  BRA `(.L_x_6894) ;  /* 0x0000000c00c47947 */ /* 0x000fea0003800000 */
.L_x_6887:
[----:B------:R-:W-:Y:S01]  /*2eaf0*/  ULDC.64 UR4, c[0x0][0xd08] ;  /* 0x0003420000047ab9 */ /* 0x000fe20000000a00 */
[----:B------:R-:W4:Y:S01]  /*2eb00*/  LDC.64 R6, c[0x0][0xd00] ;  /* 0x00034000ff067b82 */ /* 0x000f220000000a00 */
[----:B------:R-:W-:Y:S01]  /*2eb10*/  ISETP.NE.U32.AND P0, PT, RZ, UR4, PT ;  /* 0x00000004ff007c0c */ /* 0x000fe2000bf05070 */
[----:B------:R-:W-:-:S03]  /*2eb20*/  IMAD.MOV.U32 R3, RZ, RZ, RZ ;  /* 0x000000ffff037224 */ /* 0x000fc600078e00ff */
[----:B------:R-:W-:Y:S01]  /*2eb30*/  ISETP.NE.AND.EX P1, PT, RZ, UR5, PT, P0 ;  /* 0x00000005ff007c0c */ /* 0x000fe2000bf25300 */
[----:B------:R-:W-:Y:S02]  /*2eb40*/  ULDC.64 UR4, c[0x0][0xd00] ;  /* 0x0003400000047ab9 */ /* 0x000fe40000000a00 */
[----:B------:R-:W-:-:S04]  /*2eb50*/  ISETP.NE.U32.AND P0, PT, RZ, UR4, PT ;  /* 0x00000004ff007c0c */ /* 0x000fc8000bf05070 */
[----:B------:R-:W-:-:S06]  /*2eb60*/  ISETP.NE.AND.EX P0, PT, RZ, UR5, PT, P0 ;  /* 0x00000005ff007c0c */ /* 0x000fcc000bf05300 */
[----:B------:R-:W2:Y:S01]  /*2eb70*/  @P1 LDC.64 R4, c[0x0][0xd08] ;  /* 0x00034200ff041b82 */ /* 0x000ea20000000a00 */
[----:B------:R-:W-:Y:S02]  /*2eb80*/  ULDC UR4, c[0x0][0xb88] ;  /* 0x0002e20000047ab9 */ /* 0x000fe40000000800 */
[----:B------:R-:W-:Y:S02]  /*2eb90*/  IMAD.U32 R0, RZ, RZ, UR4 ;  /* 0x00000004ff007e24 */ /* 0x000fe4000f8e00ff */
[----:B----4-:R-:W-:-:S05]  /*2eba0*/  IMAD.WIDE R6, R214, 0x4, R6 ;  /* 0x00000004d6067825 */ /* 0x010fca00078e0206 */
[----:B------:R4:W5:Y:S01]  /*2ebb0*/  @P0 LDG.E R3, desc[UR36][R6.64] ;  /* 0x0000002406030981 */ /* 0x000962000c1e1900 */
[----:B------:R-:W3:Y:S01]  /*2ebc0*/  S2R R30, SR_TID.X ;  /* 0x00000000001e7919 */ /* 0x000ee20000002100 */
[----:B--2---:R-:W-:-:S05]  /*2ebd0*/  @P1 IMAD.WIDE R4, R214, 0x4, R4 ;  /* 0x00000004d6041825 */ /* 0x004fca00078e0204 */
[----:B------:R4:W5:Y:S01]  /*2ebe0*/  @P1 LDG.E R0, desc[UR36][R4.64] ;  /* 0x0000002404001981 */ /* 0x000962000c1e1900 */
[----:B------:R-:W-:Y:S02]  /*2ebf0*/  ISETP.NE.AND P2, PT, R213, RZ, PT ;  /* 0x000000ffd500720c */ /* 0x000fe40003f45270 */
[----:B------:R-:W-:-:S11]  /*2ec00*/  SHF.R.S32.HI R28, RZ, 0x1f, R214 ;  /* 0x0000001fff1c7819 */ /* 0x000fd600000114d6 */
[----:B------:R-:W2:Y:S01]  /*2ec10*/  @!P2 LDC R213, c[0x0][0xbd4] ;  /* 0x0002f500ffd5ab82 */ /* 0x000ea20000000800 */
[----:B---3--:R-:W-:-:S05]  /*2ec20*/  VIADD R8, R30, 0xffffff80 ;  /* 0xffffff801e087836 */ /* 0x008fca0000000000 */
[----:B------:R-:W-:Y:S02]  /*2ec30*/  ISETP.GT.AND P3, PT, R8, 0x3f, PT ;  /* 0x0000003f0800780c */ /* 0x000fe40003f64270 */
[----:B--2---:R-:W-:Y:S01]  /*2ec40*/  ISETP.GT.AND P2, PT, R213, 0x1, PT ;  /* 0x00000001d500780c */ /* 0x004fe20003f44270 */
[----:B----4-:R-:W-:-:S12]  /*2ec50*/  @P1 BRA `(.L_x_6899) ;  /* 0x0000000000101947 */ /* 0x010fd80003800000 */
[----:B------:R-:W-:Y:S05]  /*2ec60*/  @!P0 BRA `(.L_x_6899) ;  /* 0x00000000000c8947 */ /* 0x000fea0003800000 */
[----:B------:R-:W2:Y:S04]  /*2ec70*/  LDG.E R5, desc[UR36][R6.64] ;  /* 0x0000002406057981 */ /* 0x000ea8000c1e1900 */
[----:B-----5:R-:W2:Y:S02]  /*2ec80*/  LDG.E R0, desc[UR36][R6.64+0x4] ;  /* 0x0000042406007981 */ /* 0x020ea4000c1e1900 */
[----:B--2---:R-:W-:-:S07]  /*2ec90*/  IMAD.IADD R0, R0, 0x1, -R5 ;  /* 0x0000000100007824 */ /* 0x004fce00078e0a05 */
.L_x_6899:
[----:B------:R-:W-:Y:S01]  /*2eca0*/  BSSY B1, `(.L_x_6900) ;  /* 0x0000035000017945 */ /* 0x000fe20003800000 */
[----:B------:R-:W-:Y:S02]  /*2ecb0*/  SEL R29, R214, RZ, !P0 ;  /* 0x000000ffd61d7207 */ /* 0x000fe40004000000 */
[----:B------:R-:W-:Y:S02]  /*2ecc0*/  SEL R28, R28, RZ, !P0 ;  /* 0x000000ff1c1c7207 */ /* 0x000fe40004000000 */
[----:B-----5:R-:W-:Y:S01]  /*2ecd0*/  SHF.R.S32.HI R26, RZ, 0x1f, R3 ;  /* 0x0000001fff1a7819 */ /* 0x020fe20000011403 */
[----:B------:R-:W-:Y:S06]  /*2ece0*/  @P3 BRA `(.L_x_6901) ;  /* 0x0000000000c03947 */ /* 0x000fec0003800000 */
[----:B------:R-:W2:Y:S01]  /*2ecf0*/  LDC R33, c[0x0][0xce8] ;  /* 0x00033a00ff217b82 */ /* 0x000ea20000000800 */
[----:B------:R-:W-:Y:S01]  /*2ed00*/  IADD3 R31, R181, -0x80, R30 ;  /* 0xffffff80b51f7810 */ /* 0x000fe20007ffe01e */
[----:B--2---:R-:W-:-:S05]  /*2ed10*/  IMAD R4, R0, R33, RZ ;  /* 0x0000002100047224 */ /* 0x004fca00078e02ff */
[----:B------:R-:W-:-:S13]  /*2ed20*/  ISETP.GE.AND P0, PT, R31, R4, PT ;  /* 0x000000041f00720c */ /* 0x000fda0003f06270 */
[----:B------:R-:W-:Y:S05]  /*2ed30*/  @P0 BRA `(.L_x_6901) ;  /* 0x0000000000ac0947 */ /* 0x000fea0003800000 */
[----:B------:R-:W-:Y:S01]  /*2ed40*/  IMAD.MOV.U32 R24, RZ, RZ, 0xab8 ;  /* 0x00000ab8ff187424 */ /* 0x000fe200078e00ff */
[----:B------:R-:W-:Y:S01]  /*2ed50*/  ISETP.GT.AND P0, PT, R213, 0x1, PT ;  /* 0x00000001d500780c */ /* 0x000fe20003f04270 */
[----:B------:R-:W2:Y:S01]  /*2ed60*/  LDC.64 R10, c[0x0][0xca8] ;  /* 0x00032a00ff0a7b82 */ /* 0x000ea20000000a00 */
[----:B------:R-:W-:Y:S01]  /*2ed70*/  ISETP.NE.AND P1, PT, R33, 0x1, PT ;  /* 0x000000012100780c */ /* 0x000fe20003f25270 */
[----:B------:R-:W-:Y:S01]  /*2ed80*/  IMAD.MOV.U32 R21, RZ, RZ, R31 ;  /* 0x000000ffff157224 */ /* 0x000fe200078e001f */
[----:B------:R-:W-:-:S05]  /*2ed90*/  SEL R24, R24, 0xa78, P0 ;  /* 0x00000a7818187807 */ /* 0x000fca0000000000 */
[----:B------:R-:W3:Y:S08]  /*2eda0*/  LDC.64 R4, c[0x0][R24+0x220] ;  /* 0x0000880018047b82 */ /* 0x000ef00000000a00 */
[----:B------:R-:W4:Y:S08]  /*2edb0*/  LDC.64 R12, c[0x0][R24+0x218] ;  /* 0x00008600180c7b82 */ /* 0x000f300000000a00 */
[----:B------:R-:W5:Y:S08]  /*2edc0*/  LDC.64 R6, c[0x0][R24+0x228] ;  /* 0x00008a0018067b82 */ /* 0x000f700000000a00 */
[----:B------:R-:W0:Y:S08]  /*2edd0*/  @P1 LDC R20, c[0x0][0xcec] ;  /* 0x00033b00ff141b82 */ /* 0x000e300000000800 */
[----:B------:R-:W1:Y:S08]  /*2ede0*/  LDC.64 R8, c[0x0][R24+0x210] ;  /* 0x0000840018087b82 */ /* 0x000e700000000a00 */
[----:B------:R-:W5:Y:S01]  /*2edf0*/  @P1 LDC R27, c[0x0][0xcf0] ;  /* 0x00033c00ff1b1b82 */ /* 0x000f620000000800 */
[----:B0-----:R-:W-:-:S07]  /*2ee00*/  @P1 IMAD.HI.U32 R20, R31, R20, RZ ;  /* 0x000000141f141227 */ /* 0x001fce00078e00ff */
[----:B--2---:R-:W0:Y:S01]  /*2ee10*/  @!P0 LDC R10, c[0x0][0xc50] ;  /* 0x00031400ff0a8b82 */ /* 0x004e220000000800 */
[-C--:B---3--:R-:W-:Y:S02]  /*2ee20*/  IMAD R5, R5, R29.reuse, RZ ;  /* 0x0000001d05057224 */ /* 0x088fe400078e02ff */
[----:B------:R-:W-:-:S05]  /*2ee30*/  IMAD.WIDE.U32 R14, R4, R29, RZ ;  /* 0x0000001d040e7225 */ /* 0x000fca00078e00ff */
[----:B------:R-:W2:Y:S01]  /*2ee40*/  @!P0 LDC R11, c[0x0][0xc54] ;  /* 0x00031500ff0b8b82 */ /* 0x000ea20000000800 */
[-C--:B----4-:R-:W-:Y:S02]  /*2ee50*/  IMAD R25, R13, R157.reuse, RZ ;  /* 0x0000009d0d197224 */ /* 0x090fe400078e02ff */
[----:B------:R-:W-:Y:S01]  /*2ee60*/  IMAD.WIDE.U32 R12, R12, R157, RZ ;  /* 0x0000009d0c0c7225 */ /* 0x000fe200078e00ff */
[----:B-----5:R-:W-:-:S03]  /*2ee70*/  @P1 SHF.R.U32.HI R21, RZ, R27, R20 ;  /* 0x0000001bff151219 */ /* 0x020fc60000011614 */
[----:B------:R-:W-:Y:S01]  /*2ee80*/  IMAD R27, R4, R28, R5 ;  /* 0x0000001c041b7224 */ /* 0x000fe200078e0205 */
[----:B------:R-:W-:Y:S01]  /*2ee90*/  SEL R5, R220, RZ, P0 ;  /* 0x000000ffdc057207 */ /* 0x000fe20000000000 */
[----:B------:R-:W-:Y:S01]  /*2eea0*/  IMAD.IADD R25, R13, 0x1, R25 ;  /* 0x000000010d197824 */ /* 0x000fe200078e0219 */
[----:B------:R-:W-:Y:S01]  /*2eeb0*/  IADD3 R12, P1, P3, R14, R12, R3 ;  /* 0x0000000c0e0c7210 */ /* 0x000fe20007b3e003 */
[----:B------:R-:W-:Y:S02]  /*2eec0*/  IMAD.MOV R4, RZ, RZ, -R21 ;  /* 0x000000ffff047224 */ /* 0x000fe400078e0a15 */
[----:B------:R-:W-:Y:S02]  /*2eed0*/  IMAD.IADD R27, R15, 0x1, R27 ;  /* 0x000000010f1b7824 */ /* 0x000fe400078e021b */
        /* <DEDUP_REMOVED lines=8> */
[-C--:B-1----:R-:W-:Y:S01]  /*2ef60*/  IMAD R4, R9, R5.reuse, RZ ;  /* 0x0000000509047224 */ /* 0x082fe200078e02ff */
[----:B------:R-:W-:Y:S01]  /*2ef70*/  SHF.R.S32.HI R13, RZ, 0x1f, R5 ;  /* 0x0000001fff0d7819 */ /* 0x000fe20000011405 */
[----:B------:R-:W-:-:S04]  /*2ef80*/  IMAD.WIDE.U32 R6, R8, R5, R6 ;  /* 0x0000000508067225 */ /* 0x000fc800078e0006 */
[----:B------:R-:W-:Y:S01]  /*2ef90*/  IMAD R13, R8, R13, R4 ;  /* 0x0000000d080d7224 */ /* 0x000fe200078e0204 */
[----:B0-----:R-:W-:Y:S01]  /*2efa0*/  LEA R10, P0, R6, R10, 0x2 ;  /* 0x0000000a060a7211 */ /* 0x001fe200078010ff */
[----:B------:R-:W-:Y:S02]  /*2efb0*/  IMAD.MOV.U32 R5, RZ, RZ, -0x800000 ;  /* 0xff800000ff057424 */ /* 0x000fe400078e00ff */
[----:B------:R-:W-:-:S05]  /*2efc0*/  IMAD.IADD R4, R7, 0x1, R13 ;  /* 0x0000000107047824 */ /* 0x000fca00078e020d */
[----:B--2---:R-:W-:-:S05]  /*2efd0*/  LEA.HI.X R11, R6, R11, R4, 0x2, P0 ;  /* 0x0000000b060b7211 */ /* 0x004fca00000f1404 */
[----:B------:R2:W-:Y:S02]  /*2efe0*/  STG.E desc[UR36][R10.64], R5 ;  /* 0x000000050a007986 */ /* 0x0005e4000c101924 */
.L_x_6901:
[----:B------:R-:W-:Y:S05]  /*2eff0*/  BSYNC B1 ;  /* 0x0000000000017941 */ /* 0x000fea0003800000 */
.L_x_6900:
[----:B------:R-:W-:Y:S05]  /*2f000*/  @P2 BRA `(.L_x_6894) ;  /* 0x00000008007c2947 */ /* 0x000fea0003800000 */
[----:B--2---:R-:W2:Y:S01]  /*2f010*/  LDC R11, c[0x0][0xce8] ;  /* 0x00033a00ff0b7b82 */ /* 0x004ea20000000800 */
[----:B------:R-:W-:Y:S01]  /*2f020*/  ULDC.64 UR4, c[0x0][0xba0] ;  /* 0x0002e80000047ab9 */ /* 0x000fe20000000a00 */
[----:B------:R-:W-:Y:S01]  /*2f030*/  VIADD R14, R30, 0xffffff80 ;  /* 0xffffff801e0e7836 */ /* 0x000fe20000000000 */
[----:B------:R-:W-:Y:S01]  /*2f040*/  BSSY B1, `(.L_x_6902) ;  /* 0x0000077000017945 */ /* 0x000fe20003800000 */
[----:B------:R-:W-:Y:S01]  /*2f050*/  IMAD R6, R26, UR4, RZ ;  /* 0x000000041a067c24 */ /* 0x000fe2000f8e02ff */
[----:B------:R-:W-:Y:S01]  /*2f060*/  SHF.R.S32.HI R31, RZ, 0x1f, R216 ;  /* 0x0000001fff1f7819 */ /* 0x000fe200000114d8 */
[----:B------:R-:W-:Y:S01]  /*2f070*/  VIADD R24, R30, 0xffffff80 ;  /* 0xffffff801e187836 */ /* 0x000fe20000000000 */
[----:B------:R-:W-:Y:S01]  /*2f080*/  SHF.R.S32.HI R14, RZ, 0x1f, R14 ;  /* 0x0000001fff0e7819 */ /* 0x000fe2000001140e */
[----:B------:R-:W3:Y:S01]  /*2f090*/  LDC R13, c[0x0][0xbc8] ;  /* 0x0002f200ff0d7b82 */ /* 0x000ee20000000800 */
[----:B------:R-:W-:Y:S01]  /*2f0a0*/  IMAD.WIDE.U32 R4, R3, UR4, RZ ;  /* 0x0000000403047c25 */ /* 0x000fe2000f8e00ff */
[----:B------:R-:W-:-:S02]  /*2f0b0*/  SHF.R.S32.HI R30, RZ, 0x1f, R215 ;  /* 0x0000001fff1e7819 */ /* 0x000fc400000114d7 */
[----:B------:R-:W-:Y:S01]  /*2f0c0*/  LEA.HI R14, R14, R24, RZ, 0x3 ;  /* 0x000000180e0e7211 */ /* 0x000fe200078f18ff */
[----:B------:R-:W-:Y:S01]  /*2f0d0*/  IMAD R3, R3, UR5, R6 ;  /* 0x0000000503037c24 */ /* 0x000fe2000f8e0206 */
[----:B------:R-:W-:Y:S01]  /*2f0e0*/  ULDC.64 UR4, c[0x0][0xbe8] ;  /* 0x0002fa0000047ab9 */ /* 0x000fe20000000a00 */
[C---:B------:R-:W-:Y:S01]  /*2f0f0*/  VIADD R25, R166.reuse, 0x180 ;  /* 0x00000180a6197836 */ /* 0x040fe20000000000 */
[----:B------:R-:W-:Y:S01]  /*2f100*/  SHF.R.S32.HI R14, RZ, 0x3, R14 ;  /* 0x00000003ff0e7819 */ /* 0x000fe2000001140e */
[----:B------:R-:W-:Y:S01]  /*2f110*/  IMAD.IADD R5, R5, 0x1, R3 ;  /* 0x0000000105057824 */ /* 0x000fe200078e0203 */
[----:B------:R-:W-:Y:S01]  /*2f120*/  SHF.R.S32.HI R32, RZ, 0x1f, R217 ;  /* 0x0000001fff207819 */ /* 0x000fe200000114d9 */
[----:B------:R-:W-:Y:S01]  /*2f130*/  VIADD R20, R166, 0x1c0 ;  /* 0x000001c0a6147836 */ /* 0x000fe20000000000 */
[----:B------:R-:W-:Y:S01]  /*2f140*/  SHF.R.S32.HI R33, RZ, 0x1f, R218 ;  /* 0x0000001fff217819 */ /* 0x000fe200000114da */
[----:B------:R-:W-:Y:S01]  /*2f150*/  IMAD.WIDE.U32 R4, R157, UR4, R4 ;  /* 0x000000049d047c25 */ /* 0x000fe2000f8e0004 */
[----:B------:R-:W-:-:S02]  /*2f160*/  SHF.R.S32.HI R34, RZ, 0x1f, R219 ;  /* 0x0000001fff227819 */ /* 0x000fc400000114db */
[----:B--2---:R-:W-:Y:S01]  /*2f170*/  ISETP.NE.AND P0, PT, R11, 0x1, PT ;  /* 0x000000010b00780c */ /* 0x004fe20003f05270 */
[----:B------:R-:W-:Y:S01]  /*2f180*/  IMAD R5, R157, UR5, R5 ;  /* 0x000000059d057c24 */ /* 0x000fe2000f8e0205 */
[----:B------:R-:W-:Y:S01]  /*2f190*/  ULDC.64 UR4, c[0x0][0xbf0] ;  /* 0x0002fc0000047ab9 */ /* 0x000fe20000000a00 */
[----:B------:R-:W-:Y:S02]  /*2f1a0*/  IMAD R6, R221, 0x20, R14 ;  /* 0x00000020dd067824 */ /* 0x000fe400078e020e */
[----:B------:R-:W-:Y:S02]  /*2f1b0*/  IMAD R3, R28, UR4, RZ ;  /* 0x000000041c037c24 */ /* 0x000fe4000f8e02ff */
[----:B------:R-:W-:Y:S01]  /*2f1c0*/  IMAD.IADD R8, R181, 0x1, R6 ;  /* 0x00000001b5087824 */ /* 0x000fe200078e0206 */
[-C--:B---3--:R-:W-:Y:S01]  /*2f1d0*/  ISETP.GE.AND P1, PT, R219, R13.reuse, PT ;  /* 0x0000000ddb00720c */ /* 0x088fe20003f26270 */
[C---:B------:R-:W-:Y:S01]  /*2f1e0*/  IMAD R3, R29.reuse, UR5, R3 ;  /* 0x000000051d037c24 */ /* 0x040fe2000f8e0203 */
[-C--:B------:R-:W-:Y:S01]  /*2f1f0*/  ISETP.GE.AND P2, PT, R166, R13.reuse, PT ;  /* 0x0000000da600720c */ /* 0x080fe20003f46270 */
[----:B------:R-:W-:Y:S01]  /*2f200*/  IMAD.WIDE.U32 R4, R29, UR4, R4 ;  /* 0x000000041d047c25 */ /* 0x000fe2000f8e0004 */
[----:B------:R-:W-:Y:S01]  /*2f210*/  SEL R10, RZ, 0xffffffff, P1 ;  /* 0xffffffffff0a7807 */ /* 0x000fe20000800000 */
[----:B------:R-:W2:Y:S01]  /*2f220*/  @P0 LDC R7, c[0x0][0xcec] ;  /* 0x00033b00ff070b82 */ /* 0x000ea20000000800 */
[----:B------:R-:W-:Y:S01]  /*2f230*/  ISETP.GE.AND P1, PT, R218, R13, PT ;  /* 0x0000000dda00720c */ /* 0x000fe20003f26270 */
[----:B------:R-:W-:Y:S01]  /*2f240*/  IMAD.IADD R5, R5, 0x1, R3 ;  /* 0x0000000105057824 */ /* 0x000fe200078e0203 */
[----:B------:R-:W-:Y:S01]  /*2f250*/  ULDC.64 UR4, c[0x0][0xbe0] ;  /* 0x0002f80000047ab9 */ /* 0x000fe20000000a00 */
[----:B------:R-:W-:-:S02]  /*2f260*/  IMAD.SHL.U32 R10, R10, 0x2, RZ ;  /* 0x000000020a0a7824 */ /* 0x000fc400078e00ff */
[----:B------:R-:W-:Y:S02]  /*2f270*/  IMAD.MOV.U32 R3, RZ, RZ, R8 ;  /* 0x000000ffff037224 */ /* 0x000fe400078e0008 */
[----:B------:R-:W3:Y:S01]  /*2f280*/  @P0 LDC R9, c[0x0][0xcf0] ;  /* 0x00033c00ff090b82 */ /* 0x000ee20000000800 */
[----:B------:R-:W-:Y:S02]  /*2f290*/  IMAD R21, R0, R11, RZ ;  /* 0x0000000b00157224 */ /* 0x000fe400078e02ff */
[C---:B------:R-:W-:Y:S02]  /*2f2a0*/  VIADD R24, R166.reuse, 0x1c0 ;  /* 0x000001c0a6187836 */ /* 0x040fe40000000000 */
[----:B------:R-:W-:-:S03]  /*2f2b0*/  VIADD R27, R166, 0x180 ;  /* 0x00000180a61b7836 */ /* 0x000fc60000000000 */
[----:B------:R-:W-:Y:S02]  /*2f2c0*/  SHF.R.S32.HI R24, RZ, 0x1f, R24 ;  /* 0x0000001fff187819 */ /* 0x000fe40000011418 */
[----:B------:R-:W-:Y:S01]  /*2f2d0*/  SHF.R.S32.HI R27, RZ, 0x1f, R27 ;  /* 0x0000001fff1b7819 */ /* 0x000fe2000001141b */
[----:B--2---:R-:W-:Y:S01]  /*2f2e0*/  @P0 IMAD.HI.U32 R6, R8, R7, RZ ;  /* 0x0000000708060227 */ /* 0x004fe200078e00ff */
[----:B------:R-:W-:Y:S02]  /*2f2f0*/  SEL R7, RZ, 0x1, P2 ;  /* 0x00000001ff077807 */ /* 0x000fe40001000000 */
[----:B------:R-:W-:Y:S02]  /*2f300*/  ISETP.GE.AND P2, PT, R20, R13, PT ;  /* 0x0000000d1400720c */ /* 0x000fe40003f46270 */
[----:B---3--:R-:W-:Y:S02]  /*2f310*/  @P0 SHF.R.U32.HI R3, RZ, R9, R6 ;  /* 0x00000009ff030219 */ /* 0x008fe40000011606 */
[----:B------:R-:W-:-:S02]  /*2f320*/  LOP3.LUT R9, R10, 0x2, R7, 0xe2, !PT ;  /* 0x000000020a097812 */ /* 0x000fc400078ee207 */
[----:B------:R-:W-:Y:S01]  /*2f330*/  SEL R10, RZ, 0xffffffff, P1 ;  /* 0xffffffffff0a7807 */ /* 0x000fe20000800000 */
[--C-:B------:R-:W-:Y:S01]  /*2f340*/  IMAD.MOV R7, RZ, RZ, -R3.reuse ;  /* 0x000000ffff077224 */ /* 0x100fe200078e0a03 */
[----:B------:R-:W-:Y:S01]  /*2f350*/  SHF.R.S32.HI R6, RZ, 0x1f, R3 ;  /* 0x0000001fff067819 */ /* 0x000fe20000011403 */
[----:B------:R-:W-:Y:S01]  /*2f360*/  IMAD.WIDE.U32 R4, R3, UR4, R4 ;  /* 0x0000000403047c25 */ /* 0x000fe2000f8e0004 */
[-C--:B------:R-:W-:Y:S02]  /*2f370*/  ISETP.GE.AND P0, PT, R217, R13.reuse, PT ;  /* 0x0000000dd900720c */ /* 0x080fe40003f06270 */
[----:B------:R-:W-:Y:S01]  /*2f380*/  ISETP.GE.AND P1, PT, R216, R13, PT ;  /* 0x0000000dd800720c */ /* 0x000fe20003f26270 */
[----:B------:R-:W-:Y:S01]  /*2f390*/  IMAD.SHL.U32 R12, R10, 0x4, RZ ;  /* 0x000000040a0c7824 */ /* 0x000fe200078e00ff */
[----:B------:R-:W-:Y:S01]  /*2f3a0*/  SEL R10, RZ, 0xffffffff, P0 ;  /* 0xffffffffff0a7807 */ /* 0x000fe20000000000 */
[----:B------:R-:W-:Y:S01]  /*2f3b0*/  IMAD R7, R11, R7, R8 ;  /* 0x000000070b077224 */ /* 0x000fe200078e0208 */
[-C--:B------:R-:W-:Y:S01]  /*2f3c0*/  ISETP.GE.AND P0, PT, R215, R13.reuse, PT ;  /* 0x0000000dd700720c */ /* 0x080fe20003f06270 */
[----:B------:R-:W-:Y:S01]  /*2f3d0*/  IMAD R6, R6, UR4, RZ ;  /* 0x0000000406067c24 */ /* 0x000fe2000f8e02ff */
[----:B------:R-:W-:Y:S01]  /*2f3e0*/  LOP3.LUT R8, R12, 0x4, R9, 0xe2, !PT ;  /* 0x000000040c087812 */ /* 0x000fe200078ee209 */
[----:B------:R-:W-:Y:S01]  /*2f3f0*/  IMAD.SHL.U32 R15, R10, 0x8, RZ ;  /* 0x000000080a0f7824 */ /* 0x000fe200078e00ff */
[----:B------:R-:W-:Y:S01]  /*2f400*/  SEL R10, RZ, 0xffffffff, P0 ;  /* 0xffffffffff0a7807 */ /* 0x000fe20000000000 */
[----:B------:R-:W-:Y:S01]  /*2f410*/  IMAD R9, R3, UR5, R6 ;  /* 0x0000000503097c24 */ /* 0x000fe2000f8e0206 */
[----:B------:R-:W-:Y:S01]  /*2f420*/  SHF.R.S32.HI R3, RZ, 0x1f, R7 ;  /* 0x0000001fff037819 */ /* 0x000fe20000011407 */
[----:B------:R-:W-:Y:S01]  /*2f430*/  ULDC.64 UR4, c[0x0][0xbd8] ;  /* 0x0002f60000047ab9 */ /* 0x000fe20000000a00 */
[----:B------:R-:W-:Y:S01]  /*2f440*/  SEL R6, RZ, 0xffffffff, P1 ;  /* 0xffffffffff067807 */ /* 0x000fe20000800000 */
[----:B------:R-:W-:Y:S01]  /*2f450*/  IMAD.IADD R5, R5, 0x1, R9 ;  /* 0x0000000105057824 */ /* 0x000fe200078e0209 */
[----:B------:R-:W-:Y:S01]  /*2f460*/  ISETP.GE.AND P0, PT, R25, R13, PT ;  /* 0x0000000d1900720c */ /* 0x000fe20003f06270 */
[----:B------:R-:W-:Y:S01]  /*2f470*/  IMAD R0, R3, UR4, RZ ;  /* 0x0000000403007c24 */ /* 0x000fe2000f8e02ff */
[----:B------:R-:W-:Y:S01]  /*2f480*/  LOP3.LUT R8, R15, 0x8, R8, 0xe2, !PT ;  /* 0x000000080f087812 */ /* 0x000fe200078ee208 */
[----:B------:R-:W-:-:S02]  /*2f490*/  IMAD.SHL.U32 R15, R6, 0x10, RZ ;  /* 0x00000010060f7824 */ /* 0x000fc400078e00ff */
[----:B------:R-:W-:Y:S02]  /*2f4a0*/  IMAD R3, R7, UR5, R0 ;  /* 0x0000000507037c24 */ /* 0x000fe4000f8e0200 */
[----:B------:R-:W-:Y:S01]  /*2f4b0*/  IMAD.IADD R0, R14, 0x1, R181 ;  /* 0x000000010e007824 */ /* 0x000fe200078e02b5 */
[----:B------:R-:W-:Y:S01]  /*2f4c0*/  LOP3.LUT R8, R15, 0x10, R8, 0xe2, !PT ;  /* 0x000000100f087812 */ /* 0x000fe200078ee208 */
[----:B------:R-:W-:Y:S01]  /*2f4d0*/  IMAD.WIDE.U32 R4, R7, UR4, R4 ;  /* 0x0000000407047c25 */ /* 0x000fe2000f8e0004 */
[----:B------:R-:W-:Y:S01]  /*2f4e0*/  SEL R7, RZ, 0x40, P0 ;  /* 0x00000040ff077807 */ /* 0x000fe20000000000 */
[----:B------:R-:W-:Y:S01]  /*2f4f0*/  ULDC.64 UR4, c[0x0][0xb80] ;  /* 0x0002e00000047ab9 */ /* 0x000fe20000000a00 */
[----:B------:R-:W-:Y:S01]  /*2f500*/  ISETP.GE.AND P0, PT, R0, R21, PT ;  /* 0x000000150000720c */ /* 0x000fe20003f06270 */
[----:B------:R-:W-:Y:S01]  /*2f510*/  IMAD.SHL.U32 R9, R10, 0x20, RZ ;  /* 0x000000200a097824 */ /* 0x000fe200078e00ff */
[----:B------:R-:W-:Y:S01]  /*2f520*/  LEA R12, P1, R4, UR4, 0x1 ;  /* 0x00000004040c7c11 */ /* 0x000fe2000f8208ff */
[----:B------:R-:W-:Y:S01]  /*2f530*/  IMAD.IADD R3, R5, 0x1, R3 ;  /* 0x0000000105037824 */ /* 0x000fe200078e0203 */
[----:B------:R-:W-:-:S02]  /*2f540*/  SEL R5, RZ, 0x80, P2 ;  /* 0x00000080ff057807 */ /* 0x000fc40001000000 */
[----:B------:R-:W-:Y:S01]  /*2f550*/  LOP3.LUT R8, R9, 0x20, R8, 0xe2, !PT ;  /* 0x0000002009087812 */ /* 0x000fe200078ee208 */
[----:B------:R2:W3:Y:S01]  /*2f560*/  SHFL.IDX PT, R10, R12, RZ, 0x181f ;  /* 0x00181fff0c0a7589 */ /* 0x0004e200000e0000 */
[----:B------:R-:W-:Y:S02]  /*2f570*/  LEA.HI.X R3, R4, UR5, R3, 0x1, P1 ;  /* 0x0000000504037c11 */ /* 0x000fe400088f0c03 */
[----:B------:R-:W-:-:S03]  /*2f580*/  LOP3.LUT R14, R8, R7, RZ, 0xfc, !PT ;  /* 0x00000007080e7212 */ /* 0x000fc600078efcff */
[----:B------:R2:W4:Y:S01]  /*2f590*/  SHFL.IDX PT, R11, R3, RZ, 0x181f ;  /* 0x00181fff030b7589 */ /* 0x00052200000e0000 */
[----:B------:R-:W-:Y:S01]  /*2f5a0*/  LOP3.LUT R15, R14, R5, RZ, 0xfc, !PT ;  /* 0x000000050e0f7212 */ /* 0x000fe200078efcff */
[----:B------:R-:W-:Y:S06]  /*2f5b0*/  @P0 BRA `(.L_x_6903) ;  /* 0x00000000007c0947 */ /* 0x000fec0003800000 */
[-C--:B------:R-:W-:Y:S02]  /*2f5c0*/  ISETP.GE.AND P2, PT, R219, R13.reuse, PT ;  /* 0x0000000ddb00720c */ /* 0x080fe40003f46270 */
[-C--:B------:R-:W-:Y:S02]  /*2f5d0*/  ISETP.GE.AND P1, PT, R166, R13.reuse, PT ;  /* 0x0000000da600720c */ /* 0x080fe40003f26270 */
[-C--:B------:R-:W-:Y:S02]  /*2f5e0*/  ISETP.GE.AND P5, PT, R218, R13.reuse, PT ;  /* 0x0000000dda00720c */ /* 0x080fe40003fa6270 */
[----:B------:R-:W-:-:S07]  /*2f5f0*/  ISETP.GE.AND P3, PT, R217, R13, PT ;  /* 0x0000000dd900720c */ /* 0x000fce0003f66270 */
[C---:B---3--:R-:W-:Y:S02]  /*2f600*/  @!P2 LEA R4, P0, R219.reuse, R10, 0x1 ;  /* 0x0000000adb04a211 */ /* 0x048fe400078008ff */
[----:B----4-:R-:W-:Y:S02]  /*2f610*/  @!P1 IMAD.WIDE R6, R166, 0x2, R10 ;  /* 0x00000002a6069825 */ /* 0x010fe400078e020a */
[----:B------:R-:W-:Y:S02]  /*2f620*/  @!P2 LEA.HI.X R5, R219, R11, R34, 0x1, P0 ;  /* 0x0000000bdb05a211 */ /* 0x000fe400000f0c22 */
[----:B------:R-:W-:Y:S01]  /*2f630*/  LOP3.LUT P0, RZ, R14, 0x40, RZ, 0xc0, !PT ;  /* 0x000000400eff7812 */ /* 0x000fe2000780c0ff */
[----:B------:R3:W-:Y:S01]  /*2f640*/  @!P1 ST.E.128 desc[UR36][R6.64], RZ ;  /* 0x000000ff06009985 */ /* 0x0007e2000c101d24 */
[----:B------:R-:W-:-:S03]  /*2f650*/  ISETP.GE.AND P1, PT, R215, R13, PT ;  /* 0x0000000dd700720c */ /* 0x000fc60003f26270 */
[----:B------:R4:W-:Y:S01]  /*2f660*/  @!P2 ST.E.128 desc[UR36][R4.64], RZ ;  /* 0x000000ff0400a985 */ /* 0x0009e2000c101d24 */
[----:B------:R-:W-:Y:S02]  /*2f670*/  ISETP.GE.AND P2, PT, R216, R13, PT ;  /* 0x0000000dd800720c */ /* 0x000fe40003f46270 */
[----:B---3--:R-:W-:-:S04]  /*2f680*/  @!P5 LEA R6, P4, R218, R10, 0x1 ;  /* 0x0000000ada06d211 */ /* 0x008fc800078808ff */
[-C--:B------:R-:W-:Y:S02]  /*2f690*/  @!P5 LEA.HI.X R7, R218, R11.reuse, R33, 0x1, P4 ;  /* 0x0000000bda07d211 */ /* 0x080fe400020f0c21 */
[----:B------:R-:W-:Y:S02]  /*2f6a0*/  LOP3.LUT P4, RZ, R15, 0x80, RZ, 0xc0, !PT ;  /* 0x000000800fff7812 */ /* 0x000fe4000788c0ff */
[CC--:B----4-:R-:W-:Y:S01]  /*2f6b0*/  @!P3 LEA R4, P6, R217.reuse, R10.reuse, 0x1 ;  /* 0x0000000ad904b211 */ /* 0x0d0fe200078c08ff */
[----:B------:R3:W-:Y:S02]  /*2f6c0*/  @!P5 ST.E.128 desc[UR36][R6.64], RZ ;  /* 0x000000ff0600d985 */ /* 0x0007e4000c101d24 */
[C---:B------:R-:W-:Y:S02]  /*2f6d0*/  @!P2 LEA R8, P5, R216.reuse, R10, 0x1 ;  /* 0x0000000ad808a211 */ /* 0x040fe400078a08ff */
[-C--:B------:R-:W-:Y:S02]  /*2f6e0*/  @!P3 LEA.HI.X R5, R217, R11.reuse, R32, 0x1, P6 ;  /* 0x0000000bd905b211 */ /* 0x080fe400030f0c20 */
[----:B------:R-:W-:-:S03]  /*2f6f0*/  @!P2 LEA.HI.X R9, R216, R11, R31, 0x1, P5 ;  /* 0x0000000bd809a211 */ /* 0x000fc600028f0c1f */
[----:B------:R4:W-:Y:S01]  /*2f700*/  @!P3 ST.E.128 desc[UR36][R4.64], RZ ;  /* 0x000000ff0400b985 */ /* 0x0009e2000c101d24 */
[----:B---3--:R-:W-:-:S03]  /*2f710*/  @!P1 LEA R6, P6, R215, R10, 0x1 ;  /* 0x0000000ad7069211 */ /* 0x008fc600078c08ff */
[----:B------:R3:W-:Y:S01]  /*2f720*/  @!P2 ST.E.128 desc[UR36][R8.64], RZ ;  /* 0x000000ff0800a985 */ /* 0x0007e2000c101d24 */
[----:B------:R-:W-:Y:S02]  /*2f730*/  @!P1 LEA.HI.X R7, R215, R11, R30, 0x1, P6 ;  /* 0x0000000bd7079211 */ /* 0x000fe400030f0c1e */
[----:B----4-:R-:W-:-:S03]  /*2f740*/  @P0 LEA R4, P3, R25, R10, 0x1 ;  /* 0x0000000a19040211 */ /* 0x010fc600078608ff */
[----:B------:R3:W-:Y:S01]  /*2f750*/  @!P1 ST.E.128 desc[UR36][R6.64], RZ ;  /* 0x000000ff06009985 */ /* 0x0007e2000c101d24 */
[C---:B------:R-:W-:Y:S02]  /*2f760*/  @P4 LEA R10, P5, R20.reuse, R10, 0x1 ;  /* 0x0000000a140a4211 */ /* 0x040fe400078a08ff */
[-C--:B------:R-:W-:Y:S02]  /*2f770*/  @P0 LEA.HI.X R5, R25, R11.reuse, R27, 0x1, P3 ;  /* 0x0000000b19050211 */ /* 0x080fe400018f0c1b */
[----:B------:R-:W-:-:S03]  /*2f780*/  @P4 LEA.HI.X R11, R20, R11, R24, 0x1, P5 ;  /* 0x0000000b140b4211 */ /* 0x000fc600028f0c18 */
[----:B------:R3:W-:Y:S04]  /*2f790*/  @P0 ST.E.128 desc[UR36][R4.64], RZ ;  /* 0x000000ff04000985 */ /* 0x0007e8000c101d24 */
[----:B------:R3:W-:Y:S02]  /*2f7a0*/  @P4 ST.E.128 desc[UR36][R10.64], RZ ;  /* 0x000000ff0a004985 */ /* 0x0007e4000c101d24 */
.L_x_6903:
[----:B------:R-:W-:Y:S05]  /*2f7b0*/  BSYNC B1 ;  /* 0x0000000000017941 */ /* 0x000fea0003800000 */
.L_x_6902:
[----:B------:R-:W-:Y:S01]  /*2f7c0*/  VIADD R0, R0, 0x20 ;  /* 0x0000002000007836 */ /* 0x000fe20000000000 */
[----:B---34-:R3:W4:Y:S04]  /*2f7d0*/  SHFL.IDX PT, R11, R3, 0x1, 0x181f ;  /* 0x00381f00030b7f89 */ /* 0x01872800000e0000 */
[----:B------:R-:W-:Y:S01]  /*2f7e0*/  ISETP.GE.AND P0, PT, R0, R21, PT ;  /* 0x000000150000720c */ /* 0x000fe20003f06270 */
[----:B------:R3:W0:-:S12]  /*2f7f0*/  SHFL.IDX PT, R10, R12, 0x1, 0x181f ;  /* 0x00381f000c0a7f89 */ /* 0x00061800000e0000 */
[----:B---3--:R-:W-:Y:S05]  /*2f800*/  @P0 BRA `(.L_x_6894) ;  /* 0x00000000007c0947 */ /* 0x008fea0003800000 */
[-C--:B------:R-:W-:Y:S02]  /*2f810*/  ISETP.GE.AND P6, PT, R166, R13.reuse, PT ;  /* 0x0000000da600720c */ /* 0x080fe40003fc6270 */
[-C--:B------:R-:W-:Y:S02]  /*2f820*/  ISETP.GE.AND P5, PT, R219, R13.reuse, PT ;  /* 0x0000000ddb00720c */ /* 0x080fe40003fa6270 */
[-C--:B------:R-:W-:Y:S02]  /*2f830*/  ISETP.GE.AND P4, PT, R218, R13.reuse, PT ;  /* 0x0000000dda00720c */ /* 0x080fe40003f86270 */
[-C--:B------:R-:W-:Y:S02]  /*2f840*/  ISETP.GE.AND P3, PT, R217, R13.reuse, PT ;  /* 0x0000000dd900720c */ /* 0x080fe40003f66270 */
[-C--:B------:R-:W-:Y:S02]  /*2f850*/  ISETP.GE.AND P2, PT, R216, R13.reuse, PT ;  /* 0x0000000dd800720c */ /* 0x080fe40003f46270 */
[----:B------:R-:W-:-:S03]  /*2f860*/  ISETP.GE.AND P1, PT, R215, R13, PT ;  /* 0x0000000dd700720c */ /* 0x000fc60003f26270 */
[----:B0---4-:R-:W-:Y:S02]  /*2f870*/  @!P6 IMAD.WIDE R6, R166, 0x2, R10 ;  /* 0x00000002a606e825 */ /* 0x011fe400078e020a */
        /* <DEDUP_REMOVED lines=8> */
[CC--:B---3--:R-:W-:Y:S01]  /*2f900*/  @!P3 LEA R4, P5, R217.reuse, R10.reuse, 0x1 ;  /* 0x0000000ad904b211 */ /* 0x0c8fe200078a08ff */
[----:B------:R0:W-:Y:S01]  /*2f910*/  @!P4 ST.E.128 desc[UR36][R6.64], RZ ;  /* 0x000000ff0600c985 */ /* 0x0001e2000c101d24 */
[C---:B------:R-:W-:Y:S02]  /*2f920*/  @!P2 LEA R8, P4, R216.reuse, R10, 0x1 ;  /* 0x0000000ad808a211 */ /* 0x040fe400078808ff */
[-C--:B------:R-:W-:Y:S02]  /*2f930*/  @!P3 LEA.HI.X R5, R217, R11.reuse, R32, 0x1, P5 ;  /* 0x0000000bd905b211 */ /* 0x080fe400028f0c20 */
[----:B------:R-:W-:-:S03]  /*2f940*/  @!P2 LEA.HI.X R9, R216, R11, R31, 0x1, P4 ;  /* 0x0000000bd809a211 */ /* 0x000fc600020f0c1f */
[----:B------:R3:W-:Y:S01]  /*2f950*/  @!P3 ST.E.128 desc[UR36][R4.64], RZ ;  /* 0x000000ff0400b985 */ /* 0x0007e2000c101d24 */
[----:B0-----:R-:W-:-:S03]  /*2f960*/  @!P1 LEA R6, P5, R215, R10, 0x1 ;  /* 0x0000000ad7069211 */ /* 0x001fc600078a08ff */
[----:B------:R0:W-:Y:S01]  /*2f970*/  @!P2 ST.E.128 desc[UR36][R8.64], RZ ;  /* 0x000000ff0800a985 */ /* 0x0001e2000c101d24 */
[----:B------:R-:W-:Y:S02]  /*2f980*/  @!P1 LEA.HI.X R7, R215, R11, R30, 0x1, P5 ;  /* 0x0000000bd7079211 */ /* 0x000fe400028f0c1e */
[----:B---3--:R-:W-:-:S03]  /*2f990*/  @P0 LEA R4, P3, R25, R10, 0x1 ;  /* 0x0000000a19040211 */ /* 0x008fc600078608ff */
[----:B------:R0:W-:Y:S01]  /*2f9a0*/  @!P1 ST.E.128 desc[UR36][R6.64], RZ ;  /* 0x000000ff06009985 */ /* 0x0001e2000c101d24 */
[C---:B------:R-:W-:Y:S02]  /*2f9b0*/  @P6 LEA R10, P4, R20.reuse, R10, 0x1 ;  /* 0x0000000a140a6211 */ /* 0x040fe400078808ff */
[-C--:B------:R-:W-:Y:S02]  /*2f9c0*/  @P0 LEA.HI.X R5, R25, R11.reuse, R27, 0x1, P3 ;  /* 0x0000000b19050211 */ /* 0x080fe400018f0c1b */
[----:B------:R-:W-:-:S03]  /*2f9d0*/  @P6 LEA.HI.X R11, R20, R11, R24, 0x1, P4 ;  /* 0x0000000b140b6211 */ /* 0x000fc600020f0c18 */
[----:B------:R0:W-:Y:S04]  /*2f9e0*/  @P0 ST.E.128 desc[UR36][R4.64], RZ ;  /* 0x000000ff04000985 */ /* 0x0001e8000c101d24 */
[----:B------:R0:W-:Y:S02]  /*2f9f0*/  @P6 ST.E.128 desc[UR36][R10.64], RZ ;  /* 0x000000ff0a006985 */ /* 0x0001e4000c101d24 */
.L_x_6894:
[----:B------:R-:W-:Y:S05]  /*2fa00*/  BSYNC B0 ;  /* 0x0000000000007941 */ /* 0x000fea0003800000 */
.L_x_6886:
[----:B------:R-:W-:Y:S02]  /*2fa10*/  ULDC UR4, c[0x0][0xd3c] ;  /* 0x00034f0000047ab9 */ /* 0x000fe40000000800 */
[----:B-1----:R-:W-:-:S13]  /*2fa20*/  ISETP.GE.AND P0, PT, R87, UR4, PT ;  /* 0x0000000457007c0c */ /* 0x002fda000bf06270 */
[----:B------:R-:W-:Y:S05]  /*2fa30*/  @!P0 BRA `(.L_x_6904) ;  /* 0xfffffd1c004c8947 */ /* 0x000fea000383ffff */
[----:B------:R-:W-:Y:S05]  /*2fa40*/  BRA `(.L_x_6670) ;  /* 0x0000009400f07947 */ /* 0x000fea0003800000 */
.L_x_6668:
[----:B------:R-:W-:-:S08]  /*2fa50*/  NOP ;  /* 0x0000000000007918 */ /* 0x000fd00000000000 */
[----:B------:R-:W0:-:S00]  /*2fa60*/  USETMAXREG.DEALLOC.CTAPOOL 0x28 ;  /* 0x00000028000079c8 */ /* 0x000e0000080e0500 */
        /* <DEDUP_REMOVED lines=14> */
.L_x_6905:
        /* <DEDUP_REMOVED lines=44> */
.L_x_6909:
[----:B------:R-:W0:Y:S01]  /*2fe10*/  LDC R0, c[0x0][0xd3c] ;  /* 0x00034f00ff007b82 */ /* 0x000e220000000800 */
[----:B------:R-:W-:Y:S01]  /*2fe20*/  UIADD3 UR4, UR4, 0x1f, URZ ;  /* 0x0000001f04047890 */ /* 0x000fe2000fffe03f */
[----:B------:R-:W-:Y:S02]  /*2fe30*/  ULDC UR7, c[0x0][0xd3c] ;  /* 0x00034f0000077ab9 */ /* 0x000fe40000000800 */
[----:B------:R-:W-:-:S03]  /*2fe40*/  IMAD.U32 R27, RZ, RZ, UR7 ;  /* 0x00000007ff1b7e24 */ /* 0x000fc6000f8e00ff */
        /* <DEDUP_REMOVED lines=33> */
.L_x_6907:
        /* <DEDUP_REMOVED lines=13> */
.L_x_6910:
        /* <DEDUP_REMOVED lines=62> */
.L_x_6911:
        /* <DEDUP_REMOVED lines=61> */
.L_x_6912:
[----:B------:R-:W-:-:S05]  /*308e0*/  LOP3.LUT R25, RZ, R2, RZ, 0x33, !PT ;  /* 0x00000002ff197212 */ /* 0x000fca00078e33ff */
[----:B------:R-:W-:Y:S01]  /*308f0*/  IMAD.IADD R25, R0, 0x1, R25 ;  /* 0x0000000100197824 */ /* 0x000fe200078e0219 */
[----:B------:R-:W-:Y:S06]  /*30900*/  BRA `(.L_x_6913) ;  /* 0x00000000000c7947 */ /* 0x000fec0003800000 */
.L_x_6908:
[----:B------:R-:W-:Y:S02]  /*30910*/  IMAD.MOV.U32 R25, RZ, RZ, RZ ;  /* 0x000000ffff197224 */ /* 0x000fe400078e00ff */
[----:B------:R-:W-:Y:S02]  /*30920*/  IMAD.U32 R24, RZ, RZ, UR6 ;  /* 0x00000006ff187e24 */ /* 0x000fe4000f8e00ff */
[----:B------:R-:W-:-:S07]  /*30930*/  IMAD.MOV.U32 R26, RZ, RZ, RZ ;  /* 0x000000ffff1a7224 */ /* 0x000fce00078e00ff */
.L_x_6913:
[----:B------:R-:W-:-:S13]  /*30940*/  ISETP.NE.AND P0, PT, R7, RZ, PT ;  /* 0x000000ff0700720c */ /* 0x000fda0003f05270 */
[----:B------:R-:W0:Y:S01]  /*30950*/  @!P0 S2R R3, SR_CgaCtaId ;  /* 0x0000000000038919 */ /* 0x000e220000008800 */
[----:B------:R-:W-:-:S04]  /*30960*/  @!P0 MOV R0, 0x400 ;  /* 0x0000040000008802 */ /* 0x000fc80000000f00 */
[----:B0-----:R-:W-:-:S05]  /*30970*/  @!P0 LEA R0, R3, R0, 0x18 ;  /* 0x0000000003008211 */ /* 0x001fca00078ec0ff */
[----:B------:R1:W-:Y:S01]  /*30980*/  @!P0 STS.128 [R0+0x388d0], R24 ;  /* 0x0388d01800008388 */ /* 0x0003e20000000c00 */
[----:B------:R-:W-:Y:S06]  /*30990*/  BAR.ARV 0x5, 0x180 ;  /* 0x0146000000007b1d */ /* 0x000fec0000002000 */
.L_x_6906:
[----:B------:R2:W-:Y:S01]  /*309a0*/  STL [R1+0x43c], RZ ;  /* 0x00043cff01007387 */ /* 0x0005e20000100800 */
[----:B------:R-:W-:Y:S01]  /*309b0*/  ULDC UR4, c[0x0][0xd3c] ;  /* 0x00034f0000047ab9 */ /* 0x000fe20000000800 */
[----:B------:R-:W-:Y:S01]  /*309c0*/  IMAD.MOV.U32 R28, RZ, RZ, 0x1 ;  /* 0x00000001ff1c7424 */ /* 0x000fe200078e00ff */
[----:B0-----:R-:W-:Y:S01]  /*309d0*/  ISETP.GE.AND P0, PT, R27, UR4, PT ;  /* 0x000000041b007c0c */ /* 0x001fe2000bf06270 */
[----:B------:R-:W-:-:S12]  /*309e0*/  IMAD.MOV.U32 R22, RZ, RZ, RZ ;  /* 0x000000ffff167224 */ /* 0x000fd800078e00ff */
[----:B--2---:R-:W-:Y:S05]  /*309f0*/  @P0 BRA `(.L_x_6914) ;  /* 0x0000008400280947 */ /* 0x004fea0003800000 */
[----:B------:R-:W0:Y:S01]  /*30a00*/  S2R R5, SR_TID.X ;  /* 0x0000000000057919 */ /* 0x000e220000002100 */
[----:B------:R-:W2:Y:S01]  /*30a10*/  S2UR UR5, SR_CgaCtaId ;  /* 0x00000000000579c3 */ /* 0x000ea20000008800 */
[----:B------:R-:W-:Y:S01]  /*30a20*/  UMOV UR4, 0x400 ;  /* 0x0000040000047882 */ /* 0x000fe20000000000 */
[----:B------:R-:W-:Y:S01]  /*30a30*/  BSSY B8, `(.L_x_6914) ;  /* 0x0000846000087945 */ /* 0x000fe20003800000 */
[----:B------:R3:W-:Y:S01]  /*30a40*/  STL [R1+0x43c], RZ ;  /* 0x00043cff01007387 */ /* 0x0007e20000100800 */
[----:B------:R-:W-:Y:S01]  /*30a50*/  IMAD.MOV.U32 R29, RZ, RZ, 0x1 ;  /* 0x00000001ff1d7424 */ /* 0x000fe200078e00ff */
[----:B------:R-:W-:Y:S01]  /*30a60*/  ULDC.64 UR40, c[0x0][0x198] ;  /* 0x0000660000287ab9 */ /* 0x000fe20000000a00 */
[----:B------:R-:W-:Y:S01]  /*30a70*/  IMAD.MOV.U32 R19, RZ, RZ, RZ ;  /* 0x000000ffff137224 */ /* 0x000fe200078e00ff */
[----:B------:R-:W-:Y:S01]  /*30a80*/  ULOP3.LUT UR44, UR60, 0x2, URZ, 0xfc, !UPT ;  /* 0x000000023c2c7892 */ /* 0x000fe2000f8efc3f */
[----:B------:R-:W-:Y:S01]  /*30a90*/  IMAD.MOV.U32 R22, RZ, RZ, RZ ;  /* 0x000000ffff167224 */ /* 0x000fe200078e00ff */
[----:B------:R-:W-:Y:S01]  /*30aa0*/  ULDC UR43, c[0x0][0xc] ;  /* 0x00000300002b7ab9 */ /* 0x000fe20000000800 */
[----:B------:R-:W-:Y:S01]  /*30ab0*/  IMAD.MOV.U32 R28, RZ, RZ, 0x1 ;  /* 0x00000001ff1c7424 */ /* 0x000fe200078e00ff */
[----:B--2---:R-:W-:-:S06]  /*30ac0*/  ULEA UR4, UR5, UR4, 0x18 ;  /* 0x0000000405047291 */ /* 0x004fcc000f8ec03f */
[----:B------:R-:W-:Y:S01]  /*30ad0*/  IMAD.U32 R18, RZ, RZ, UR4 ;  /* 0x00000004ff127e24 */ /* 0x000fe2000f8e00ff */
[C---:B0-----:R-:W-:Y:S01]  /*30ae0*/  LOP3.LUT R4, R5.reuse, 0x7f, RZ, 0xc0, !PT ;  /* 0x0000007f05047812 */ /* 0x041fe200078ec0ff */
[----:B-1----:R-:W-:-:S04]  /*30af0*/  IMAD.SHL.U32 R0, R5, 0x8, RZ ;  /* 0x0000000805007824 */ /* 0x002fc800078e00ff */
[----:B------:R-:W-:Y:S01]  /*30b00*/  IMAD.SHL.U32 R36, R4, 0x8, RZ ;  /* 0x0000000804247824 */ /* 0x000fe200078e00ff */
[C---:B------:R-:W-:Y:S02]  /*30b10*/  LOP3.LUT R2, R0.reuse, 0x1f8, RZ, 0xc0, !PT ;  /* 0x000001f800027812 */ /* 0x040fe400078ec0ff */
[----:B------:R-:W-:Y:S02]  /*30b20*/  LOP3.LUT R0, R0, 0x38, RZ, 0xc0, !PT ;  /* 0x0000003800007812 */ /* 0x000fe400078ec0ff */
[----:B------:R-:W-:Y:S01]  /*30b30*/  LOP3.LUT R3, R2, 0x38, R5, 0x78, !PT ;  /* 0x0000003802037812 */ /* 0x000fe200078e7805 */
[----:B------:R-:W-:-:S03]  /*30b40*/  IMAD.SHL.U32 R2, R5, 0x10, RZ ;  /* 0x0000001005027824 */ /* 0x000fc600078e00ff */
[----:B------:R-:W-:Y:S02]  /*30b50*/  LOP3.LUT R36, R3, 0x200, R36, 0xf8, !PT ;  /* 0x0000020003247812 */ /* 0x000fe400078ef824 */
[----:B------:R-:W-:Y:S02]  /*30b60*/  SHF.R.U32.HI R3, RZ, 0x3, R4 ;  /* 0x00000003ff037819 */ /* 0x000fe40000011604 */
[----:B------:R-:W-:Y:S01]  /*30b70*/  LOP3.LUT R4, R0, 0x80, RZ, 0xfc, !PT ;  /* 0x0000008000047812 */ /* 0x000fe200078efcff */
[----:B------:R-:W-:Y:S01]  /*30b80*/  IMAD R23, R36, 0x2, R18 ;  /* 0x0000000224177824 */ /* 0x000fe200078e0212 */
[----:B------:R-:W-:Y:S02]  /*30b90*/  LOP3.LUT R3, R3, 0x70, R2, 0xf8, !PT ;  /* 0x0000007003037812 */ /* 0x000fe400078ef802 */
[C---:B------:R-:W-:Y:S02]  /*30ba0*/  LOP3.LUT R2, R0.reuse, 0x40, RZ, 0xfc, !PT ;  /* 0x0000004000027812 */ /* 0x040fe400078efcff */
[----:B------:R-:W-:-:S02]  /*30bb0*/  LOP3.LUT R3, R0, 0xc0, RZ, 0xfc, !PT ;  /* 0x000000c000037812 */ /* 0x000fc400078efcff */
[C---:B------:R-:W-:Y:S02]  /*30bc0*/  LOP3.LUT R2, R0.reuse, 0x100, RZ, 0xfc, !PT ;  /* 0x0000010000027812 */ /* 0x040fe400078efcff */
[C---:B------:R-:W-:Y:S02]  /*30bd0*/  LOP3.LUT R3, R0.reuse, 0x140, RZ, 0xfc, !PT ;  /* 0x0000014000037812 */ /* 0x040fe400078efcff */
[C---:B------:R-:W-:Y:S02]  /*30be0*/  LOP3.LUT R2, R0.reuse, 0x180, RZ, 0xfc, !PT ;  /* 0x0000018000027812 */ /* 0x040fe400078efcff */
[----:B---3--:R-:W-:-:S07]  /*30bf0*/  LOP3.LUT R0, R0, 0x1c0, RZ, 0xfc, !PT ;  /* 0x000001c000007812 */ /* 0x008fce00078efcff */
.L_x_7047:
[----:B------:R-:W-:Y:S05]  /*30c00*/  YIELD ;  /* 0x0000000000007946 */ /* 0x000fea0003800000 */
[----:B------:R-:W-:Y:S01]  /*30c10*/  ULDC.64 UR4, c[0x0][0xb20] ;  /* 0x0002c80000047ab9 */ /* 0x000fe20000000a00 */
[----:B------:R-:W-:Y:S01]  /*30c20*/  IMAD.MOV.U32 R34, RZ, RZ, RZ ;  /* 0x000000ffff227224 */ /* 0x000fe200078e00ff */
[----:B------:R-:W-:Y:S01]  /*30c30*/  ISETP.NE.U32.AND P0, PT, RZ, UR4, PT ;  /* 0x00000004ff007c0c */ /* 0x000fe2000bf05070 */
[----:B0-----:R-:W0:Y:S01]  /*30c40*/  LDC.64 R4, c[0x0][0xaf8] ;  /* 0x0002be00ff047b82 */ /* 0x001e220000000a00 */
[----:B------:R-:W-:Y:S01]  /*30c50*/  IMAD.MOV.U32 R0, RZ, RZ, RZ ;  /* 0x000000ffff007224 */ /* 0x000fe200078e00ff */
[----:B------:R-:W-:Y:S01]  /*30c60*/  ULDC.64 UR6, c[0x0][0xb08] ;  /* 0x0002c20000067ab9 */ /* 0x000fe20000000a00 */
[----:B------:R-:W-:Y:S01]  /*30c70*/  ISETP.NE.AND.EX P0, PT, RZ, UR5, PT, P0 ;  /* 0x00000005ff007c0c */ /* 0x000fe2000bf05300 */
[----:B------:R-:W-:-:S12]  /*30c80*/  ULDC.64 UR4, c[0x0][0xb10] ;  /* 0x0002c40000047ab9 */ /* 0x000fd80000000a00 */
[----:B-1----:R-:W1:Y:S02]  /*30c90*/  @P0 LDC.64 R2, c[0x0][0xb20] ;  /* 0x0002c800ff020b82 */ /* 0x002e640000000a00 */
[----:B-1----:R-:W-:-:S05]  /*30ca0*/  @P0 IMAD.WIDE R2, R27, 0x4, R2 ;  /* 0x000000041b020825 */ /* 0x002fca00078e0202 */
[----:B------:R1:W5:Y:S01]  /*30cb0*/  @P0 LDG.E R34, desc[UR36][R2.64] ;  /* 0x0000002402220981 */ /* 0x000362000c1e1900 */
[----:B------:R-:W-:Y:S01]  /*30cc0*/  ISETP.NE.U32.AND P0, PT, RZ, UR4, PT ;  /* 0x00000004ff007c0c */ /* 0x000fe2000bf05070 */
[----:B0-----:R-:W-:Y:S01]  /*30cd0*/  IMAD.WIDE R4, R27, 0x4, R4 ;  /* 0x000000041b047825 */ /* 0x001fe200078e0204 */
[----:B------:R-:W-:Y:S02]  /*30ce0*/  ISETP.NE.U32.AND P1, PT, RZ, UR6, PT ;  /* 0x00000006ff007c0c */ /* 0x000fe4000bf25070 */
[----:B------:R-:W-:Y:S01]  /*30cf0*/  ISETP.NE.AND.EX P2, PT, RZ, UR5, PT, P0 ;  /* 0x00000005ff007c0c */ /* 0x000fe2000bf45300 */
[----:B------:R-:W-:Y:S01]  /*30d00*/  ULDC.64 UR4, c[0x0][0xaf8] ;  /* 0x0002be0000047ab9 */ /* 0x000fe20000000a00 */
[----:B------:R-:W-:Y:S01]  /*30d10*/  ISETP.NE.AND.EX P1, PT, RZ, UR7, PT, P1 ;  /* 0x00000007ff007c0c */ /* 0x000fe2000bf25310 */
[----:B---3--:R-:W-:Y:S01]  /*30d20*/  IMAD.MOV.U32 R6, RZ, RZ, RZ ;  /* 0x000000ffff067224 */ /* 0x008fe200078e00ff */
[----:B------:R-:W-:Y:S01]  /*30d30*/  ISETP.NE.U32.AND P0, PT, RZ, UR4, PT ;  /* 0x00000004ff007c0c */ /* 0x000fe2000bf05070 */
[----:B-1----:R-:W0:Y:S03]  /*30d40*/  LDC.64 R2, c[0x0][0xb08] ;  /* 0x0002c200ff027b82 */ /* 0x002e260000000a00 */
[----:B------:R-:W-:-:S05]  /*30d50*/  ISETP.NE.AND.EX P0, PT, RZ, UR5, PT, P0 ;  /* 0x00000005ff007c0c */ /* 0x000fca000bf05300 */
[----:B------:R-:W1:Y:S08]  /*30d60*/  @P2 LDC.64 R8, c[0x0][0xb10] ;  /* 0x0002c400ff082b82 */ /* 0x000e700000000a00 */
[----:B--2---:R-:W2:Y:S01]  /*30d70*/  @P0 LDG.E R0, desc[UR36][R4.64] ;  /* 0x0000002404000981 */ /* 0x004ea2000c1e1900 */
[----:B------:R-:W-:Y:S01]  /*30d80*/  ULDC UR4, c[0x0][0x288] ;  /* 0x0000a20000047ab9 */ /* 0x000fe20000000800 */
[----:B0-----:R-:W-:-:S05]  /*30d90*/  IMAD.WIDE R2, R27, 0x4, R2 ;  /* 0x000000041b027825 */ /* 0x001fca00078e0202 */
[----:B------:R0:W5:Y:S01]  /*30da0*/  @P1 LDG.E R6, desc[UR36][R2.64] ;  /* 0x0000002402061981 */ /* 0x000162000c1e1900 */
[----:B-1----:R-:W-:-:S03]  /*30db0*/  @P2 IMAD.WIDE R8, R27, 0x4, R8 ;  /* 0x000000041b082825 */ /* 0x002fc600078e0208 */
[----:B--2---:R1:W-:Y:S02]  /*30dc0*/  STL [R1+0x418], R0 ;  /* 0x0004180001007387 */ /* 0x0043e40000100800 */
[----:B-1----:R-:W-:Y:S01]  /*30dd0*/  IMAD.U32 R0, RZ, RZ, UR4 ;  /* 0x00000004ff007e24 */ /* 0x002fe2000f8e00ff */
[----:B------:R-:W-:-:S05]  /*30de0*/  ULDC.64 UR4, c[0x0][0x418] ;  /* 0x0001060000047ab9 */ /* 0x000fca0000000a00 */
[----:B------:R-:W2:Y:S01]  /*30df0*/  @P2 LDG.E R0, desc[UR36][R8.64] ;  /* 0x0000002408002981 */ /* 0x000ea2000c1e1900 */
[----:B------:R-:W-:-:S03]  /*30e00*/  UISETP.NE.U32.AND UP0, UPT, UR4, URZ, UPT ;  /* 0x0000003f0400728c */ /* 0x000fc6000bf05070 */
[----:B------:R-:W-:Y:S01]  /*30e10*/  ULDC UR4, c[0x0][0x424] ;  /* 0x0001090000047ab9 */ /* 0x000fe20000000800 */
[----:B------:R-:W-:-:S03]  /*30e20*/  UISETP.NE.AND.EX UP0, UPT, UR5, URZ, UPT, UP0 ;  /* 0x0000003f0500728c */ /* 0x000fc6000bf05300 */
[----:B------:R-:W-:Y:S01]  /*30e30*/  ULDC UR5, c[0x0][0x2f0] ;  /* 0x0000bc0000057ab9 */ /* 0x000fe20000000800 */
[----:B------:R-:W-:-:S04]  /*30e40*/  USEL UR4, UR4, 0x1, UP0 ;  /* 0x0000000104047887 */ /* 0x000fc80008000000 */
[----:B------:R-:W-:-:S03]  /*30e50*/  UIMAD UR4, UR4, UR5, URZ ;  /* 0x00000005040472a4 */ /* 0x000fc6000f8e023f */
[----:B------:R-:W-:Y:S02]  /*30e60*/  ULDC UR5, c[0x0][0x348] ;  /* 0x0000d20000057ab9 */ /* 0x000fe40000000800 */
[----:B------:R-:W-:Y:S02]  /*30e70*/  IMAD.U32 R7, RZ, RZ, UR5 ;  /* 0x00000005ff077e24 */ /* 0x000fe4000f8e00ff */
[----:B------:R-:W-:Y:S01]  /*30e80*/  IMAD.U32 R10, RZ, RZ, UR4 ;  /* 0x00000004ff0a7e24 */ /* 0x000fe2000f8e00ff */
[----:B--2---:R0:W-:Y:S01]  /*30e90*/  STL [R1+0x410], R0 ;  /* 0x0004100001007387 */ /* 0x0041e20000100800 */
[----:B------:R-:W-:Y:S01]  /*30ea0*/  IMAD.MOV.U32 R12, RZ, RZ, R0 ;  /* 0x000000ffff0c7224 */ /* 0x000fe200078e0000 */
[----:B------:R-:W-:Y:S06]  /*30eb0*/  @P2 BRA `(.L_x_6915) ;  /* 0x0000000000142947 */ /* 0x000fec0003800000 */
[----:B------:R-:W-:Y:S05]  /*30ec0*/  @!P0 BRA `(.L_x_6915) ;  /* 0x0000000000108947 */ /* 0x000fea0003800000 */
[----:B------:R-:W2:Y:S04]  /*30ed0*/  LDG.E R9, desc[UR36][R4.64] ;  /* 0x0000002404097981 */ /* 0x000ea8000c1e1900 */
[----:B0-----:R-:W2:Y:S02]  /*30ee0*/  LDG.E R0, desc[UR36][R4.64+0x4] ;  /* 0x0000042404007981 */ /* 0x001ea4000c1e1900 */
[----:B--2---:R-:W-:-:S05]  /*30ef0*/  IMAD.IADD R12, R0, 0x1, -R9 ;  /* 0x00000001000c7824 */ /* 0x004fca00078e0a09 */
[----:B------:R1:W-:Y:S02]  /*30f00*/  STL [R1+0x410], R12 ;  /* 0x0004100c01007387 */ /* 0x0003e40000100800 */
.L_x_6915:
[----:B------:R-:W-:Y:S01]  /*30f10*/  ULDC.64 UR4, c[0x0][0xb18] ;  /* 0x0002c60000047ab9 */ /* 0x000fe20000000a00 */
[C---:B0-----:R-:W-:Y:S02]  /*30f20*/  LOP3.LUT R0, R26.reuse, 0xff000000, RZ, 0xc0, !PT ;  /* 0xff0000001a007812 */ /* 0x041fe400078ec0ff */
[----:B------:R-:W-:Y:S02]  /*30f30*/  ISETP.NE.U32.AND P0, PT, RZ, UR4, PT ;  /* 0x00000004ff007c0c */ /* 0x000fe4000bf05070 */
[----:B------:R-:W-:Y:S02]  /*30f40*/  SHF.R.U32.HI R5, RZ, 0x8, R0 ;  /* 0x00000008ff057819 */ /* 0x000fe40000011600 */
[----:B------:R-:W-:Y:S02]  /*30f50*/  ISETP.NE.AND.EX P0, PT, RZ, UR5, PT, P0 ;  /* 0x00000005ff007c0c */ /* 0x000fe4000bf05300 */
[C---:B------:R-:W-:Y:S02]  /*30f60*/  LOP3.LUT R0, R26.reuse, 0xff0000, RZ, 0xc0, !PT ;  /* 0x00ff00001a007812 */ /* 0x040fe400078ec0ff */
[----:B------:R-:W-:-:S02]  /*30f70*/  LOP3.LUT R16, R26, 0xffff, RZ, 0xc0, !PT ;  /* 0x0000ffff1a107812 */ /* 0x000fc400078ec0ff */
[----:B------:R-:W-:-:S07]  /*30f80*/  LEA.HI R0, R0, R5, RZ, 0x10 ;  /* 0x0000000500007211 */ /* 0x000fce00078f80ff */
[----:B------:R-:W-:Y:S05]  /*30f90*/  @!P0 BRA `(.L_x_6916) ;  /* 0x0000000000108947 */ /* 0x000fea0003800000 */
[----:B------:R-:W0:Y:S02]  /*30fa0*/  LDC.64 R4, c[0x0][0xb18] ;  /* 0x0002c600ff047b82 */ /* 0x000e240000000a00 */
[----:B0-----:R-:W-:-:S05]  /*30fb0*/  IMAD.WIDE R4, R27, 0x4, R4 ;  /* 0x000000041b047825 */ /* 0x001fca00078e0204 */
[----:B------:R0:W5:Y:S01]  /*30fc0*/  LDG.E R10, desc[UR36][R4.64] ;  /* 0x00000024040a7981 */ /* 0x000162000c1e1900 */
[----:B------:R-:W-:Y:S05]  /*30fd0*/  BRA `(.L_x_6917) ;  /* 0x0000000000247947 */ /* 0x000fea0003800000 */
.L_x_6916:
        /* <DEDUP_REMOVED lines=9> */
.L_x_6917:
[----:B0-----:R-:W2:Y:S01]  /*31070*/  @P1 LDG.E R4, desc[UR36][R2.64] ;  /* 0x0000002402041981 */ /* 0x001ea2000c1e1900 */
[----:B------:R-:W0:Y:S03]  /*31080*/  LDC R5, c[0x0][0x448] ;  /* 0x00011200ff057b82 */ /* 0x000e260000000800 */
[----:B------:R-:W2:Y:S01]  /*31090*/  @P1 LDG.E R9, desc[UR36][R2.64+0x4] ;  /* 0x0000042402091981 */ /* 0x000ea2000c1e1900 */
[----:B-----5:R-:W-:Y:S02]  /*310a0*/  IMAD.IADD R10, R10, 0x1, -R34 ;  /* 0x000000010a0a7824 */ /* 0x020fe400078e0a22 */
[----:B------:R-:W-:Y:S01]  /*310b0*/  IMAD.SHL.U32 R32, R25, 0x40, RZ ;  /* 0x0000004019207824 */ /* 0x000fe200078e00ff */
[----:B0-----:R-:W-:-:S13]  /*310c0*/  ISETP.NE.AND P2, PT, R5, 0x1, PT ;  /* 0x000000010500780c */ /* 0x001fda0003f45270 */
[----:B------:R-:W0:Y:S08]  /*310d0*/  @P2 LDC R8, c[0x0][0x44c] ;  /* 0x00011300ff082b82 */ /* 0x000e300000000800 */
[----:B------:R-:W3:Y:S01]  /*310e0*/  @P2 LDC R5, c[0x0][0x450] ;  /* 0x00011400ff052b82 */ /* 0x000ee20000000800 */
[----:B--2---:R-:W-:Y:S02]  /*310f0*/  @P1 IMAD.IADD R7, R9, 0x1, -R4 ;  /* 0x0000000109071824 */ /* 0x004fe400078e0a04 */
[----:B------:R-:W-:-:S02]  /*31100*/  VIADD R9, R32, 0x3f ;  /* 0x0000003f20097836 */ /* 0x000fc40000000000 */
[----:B------:R-:W-:Y:S02]  /*31110*/  IMAD.IADD R26, R10, 0x1, R7 ;  /* 0x000000010a1a7824 */ /* 0x000fe400078e0207 */
[----:B0-----:R-:W-:-:S04]  /*31120*/  @P2 IMAD.HI.U32 R8, R9, R8, RZ ;  /* 0x0000000809082227 */ /* 0x001fc800078e00ff */
[C---:B------:R-:W-:Y:S01]  /*31130*/  VIADD R20, R26.reuse, 0x3f ;  /* 0x0000003f1a147836 */ /* 0x040fe20000000000 */
[----:B---3--:R-:W-:Y:S02]  /*31140*/  @P2 SHF.R.U32.HI R9, RZ, R5, R8 ;  /* 0x00000005ff092219 */ /* 0x008fe40000011608 */
[----:B------:R-:W-:Y:S02]  /*31150*/  IADD3 R8, R26, 0x1, -R12 ;  /* 0x000000011a087810 */ /* 0x000fe40007ffe80c */
[----:B------:R-:W-:-:S03]  /*31160*/  SHF.R.S32.HI R3, RZ, 0x1f, R20 ;  /* 0x0000001fff037819 */ /* 0x000fc60000011414 */
[----:B------:R-:W-:Y:S01]  /*31170*/  IMAD.IADD R9, R8, 0x1, R9 ;  /* 0x0000000108097824 */ /* 0x000fe200078e0209 */
        /* <DEDUP_REMOVED lines=17> */
.L_x_6920:
[----:B------:R-:W-:-:S13]  /*31290*/  ISETP.NE.AND P0, PT, R3, 0x1, PT ;  /* 0x000000010300780c */ /* 0x000fda0003f05270 */
[----:B------:R-:W0:Y:S02]  /*312a0*/  @P0 LDC.64 R4, c[0x0][0xae0] ;  /* 0x0002b800ff040b82 */ /* 0x000e240000000a00 */
[----:B0-----:R-:W-:-:S05]  /*312b0*/  @P0 IMAD.HI.U32 R4, R11, R4, RZ ;  /* 0x000000040b040227 */ /* 0x001fca00078e00ff */
[----:B------:R-:W-:-:S07]  /*312c0*/  @P0 SHF.R.U32.HI R11, RZ, R5, R4 ;  /* 0x00000005ff0b0219 */ /* 0x000fce0000011604 */
.L_x_6921:
[----:B------:R-:W-:Y:S05]  /*312d0*/  BSYNC B0 ;  /* 0x0000000000007941 */ /* 0x000fea0003800000 */
.L_x_6919:
[----:B------:R-:W-:-:S05]  /*312e0*/  IMAD R11, R11, R3, R3 ;  /* 0x000000030b0b7224 */ /* 0x000fca00078e0203 */
[----:B------:R-:W-:-:S07]  /*312f0*/  VIMNMX R2, R2, R11, PT ;  /* 0x0000000b02027248 */ /* 0x000fce0003fe0100 */
.L_x_6918:
[----:B------:R-:W0:Y:S01]  /*31300*/  @P2 LDC R9, c[0x0][0x44c] ;  /* 0x00011300ff092b82 */ /* 0x000e220000000800 */
[----:B------:R-:W-:Y:S01]  /*31310*/  VIADD R2, R2, 0x3f ;  /* 0x0000003f02027836 */ /* 0x000fe20000000000 */
[----:B------:R-:W-:Y:S01]  /*31320*/  ULDC UR4, c[0x0][0xad4] ;  /* 0x0002b50000047ab9 */ /* 0x000fe20000000800 */
[----:B------:R-:W-:-:S05]  /*31330*/  IMAD.MOV.U32 R4, RZ, RZ, R32 ;  /* 0x000000ffff047224 */ /* 0x000fca00078e0020 */
[----:B------:R-:W2:Y:S01]  /*31340*/  @P2 LDC R5, c[0x0][0x450] ;  /* 0x00011400ff052b82 */ /* 0x000ea20000000800 */
[----:B0-----:R-:W-:-:S05]  /*31350*/  @P2 IMAD.HI.U32 R9, R32, R9, RZ ;  /* 0x0000000920092227 */ /* 0x001fca00078e00ff */
[----:B--2---:R-:W-:Y:S01]  /*31360*/  @P2 SHF.R.U32.HI R4, RZ, R5, R9 ;  /* 0x00000005ff042219 */ /* 0x004fe20000011609 */
[----:B------:R-:W-:Y:S01]  /*31370*/  IMAD.IADD R9, R26, 0x1, -R12 ;  /* 0x000000011a097824 */ /* 0x000fe200078e0a0c */
[----:B------:R-:W-:-:S03]  /*31380*/  SHF.R.S32.HI R5, RZ, 0x1f, R2 ;  /* 0x0000001fff057819 */ /* 0x000fc60000011402 */
[----:B-1----:R-:W-:Y:S01]  /*31390*/  IMAD.IADD R12, R9, 0x1, R4 ;  /* 0x00000001090c7824 */ /* 0x002fe200078e0204 */
        /* <DEDUP_REMOVED lines=15> */
.L_x_6924:
[----:B------:R-:W-:-:S13]  /*31490*/  ISETP.NE.AND P0, PT, R3, 0x1, PT ;  /* 0x000000010300780c */ /* 0x000fda0003f05270 */
[----:B------:R-:W0:Y:S02]  /*314a0*/  @P0 LDC.64 R4, c[0x0][0xae0] ;  /* 0x0002b800ff040b82 */ /* 0x000e240000000a00 */
[----:B0-----:R-:W-:-:S05]  /*314b0*/  @P0 IMAD.HI.U32 R4, R12, R4, RZ ;  /* 0x000000040c040227 */ /* 0x001fca00078e00ff */
[----:B------:R-:W-:-:S07]  /*314c0*/  @P0 SHF.R.U32.HI R12, RZ, R5, R4 ;  /* 0x00000005ff0c0219 */ /* 0x000fce0000011604 */
.L_x_6925:
[----:B------:R-:W-:Y:S05]  /*314d0*/  BSYNC B0 ;  /* 0x0000000000007941 */ /* 0x000fea0003800000 */
.L_x_6923:
[----:B------:R-:W-:-:S05]  /*314e0*/  IMAD R3, R12, R3, RZ ;  /* 0x000000030c037224 */ /* 0x000fca00078e02ff */
[----:B------:R-:W-:-:S07]  /*314f0*/  VIMNMX R2, R2, R3, !PT ;  /* 0x0000000302027248 */ /* 0x000fce0007fe0100 */
.L_x_6922:
        /* <DEDUP_REMOVED lines=39> */
.L_x_6927:
[----:B------:R-:W-:Y:S05]  /*31770*/  BSYNC B0 ;  /* 0x0000000000007941 */ /* 0x000fea0003800000 */
.L_x_6926:
        /* <DEDUP_REMOVED lines=8> */
[----:B------:R-:W-:-:S13]  /*31800*/  ISETP.GT.AND P0, PT, R11, R4, PT ;  /* 0x000000040b00720c */ /* 0x000fda0003f04270 */
        /* <DEDUP_REMOVED lines=15> */
.L_x_7101:
[----:B-1----:R-:W-:Y:S02]  /*31900*/  ISETP.NE.AND P0, PT, R14, RZ, PT ;  /* 0x000000ff0e00720c */ /* 0x002fe40003f05270 */
[----:B------:R-:W-:-:S11]  /*31910*/  PLOP3.LUT P6, PT, PT, PT, PT, 0x8, 0x0 ;  /* 0x000000000000781c */ /* 0x000fd60003fce170 */
[----:B------:R-:W-:Y:S05]  /*31920*/  @P0 BRA `(.L_x_6931) ;  /* 0x00000000000c0947 */ /* 0x000fea0003800000 */
[----:B------:R-:W-:-:S03]  /*31930*/  UMOV UR4, 0xffffffff ;  /* 0xffffffff00047882 */ /* 0x000fc60000000000 */
[----:B------:R-:W-:Y:S05]  /*31940*/  BRA.DIV UR4, `(.L_x_6932) ;  /* 0x0000008a04887947 */ /* 0x000fea000b800000 */
[----:B------:R-:W-:-:S13]  /*31950*/  ELECT P6, URZ, PT ;  /* 0x00000000003f782f */ /* 0x000fda00038c0000 */
.L_x_6931:
        /* <DEDUP_REMOVED lines=9> */
.L_x_7104:
[----:B------:R-:W-:Y:S05]  /*319f0*/  BSYNC B1 ;  /* 0x0000000000017941 */ /* 0x000fea0003800000 */
.L_x_6933:
[----:B------:R-:W-:Y:S04]  /*31a00*/  BSSY B1, `(.L_x_6935) ;  /* 0x00000b7000017945 */ /* 0x000fe80003800000 */
[----:B------:R-:W-:Y:S05]  /*31a10*/  @!P6 BRA `(.L_x_6936) ;  /* 0x0000000800d4e947 */ /* 0x000fea0003800000 */
[----:B------:R-:W1:Y:S01]  /*31a20*/  S2R R7, SR_TID.X ;  /* 0x0000000000077919 */ /* 0x000e620000002100 */
[----:B0-----:R-:W-:Y:S01]  /*31a30*/  IMAD R3, R19, 0x8, R18 ;  /* 0x0000000813037824 */ /* 0x001fe200078e0212 */
[----:B------:R-:W-:Y:S01]  /*31a40*/  BSSY B2, `(.L_x_6937) ;  /* 0x0000006000027945 */ /* 0x000fe20003800000 */
[----:B-1----:R-:W-:Y:S02]  /*31a50*/  LOP3.LUT R10, R7, 0x7f, RZ, 0xc0, !PT ;  /* 0x0000007f070a7812 */ /* 0x002fe400078ec0ff */
[----:B------:R-:W-:Y:S02]  /*31a60*/  SHF.L.U32 R7, R29, 0x1f, RZ ;  /* 0x0000001f1d077819 */ /* 0x000fe400000006ff */
[----:B------:R-:W-:Y:S02]  /*31a70*/  ISETP.NE.AND P1, PT, R10, RZ, PT ;  /* 0x000000ff0a00720c */ /* 0x000fe40003f25270 */
[----:B------:R-:W0:Y:S02]  /*31a80*/  SYNCS.PHASECHK.TRANS64.TRYWAIT P0, [R3+URZ+0x388a0], R7 ;  /* 0x0388a007030075a7 */ /* 0x000e24000800017f */
[----:B0-----:R-:W-:Y:S09]  /*31a90*/  @!P0 BRA `(.L_x_6938) ;  /* 0x0000008800688947 */ /* 0x001ff20003800000 */
.L_x_7105:
[----:B------:R-:W-:Y:S05]  /*31aa0*/  BSYNC B2 ;  /* 0x0000000000027941 */ /* 0x000fea0003800000 */
.L_x_6937:
[----:B------:R-:W-:Y:S04]  /*31ab0*/  BSSY B2, `(.L_x_6939) ;  /* 0x0000009000027945 */ /* 0x000fe80003800000 */
[----:B------:R-:W-:Y:S05]  /*31ac0*/  @P1 BRA `(.L_x_6940) ;  /* 0x00000000001c1947 */ /* 0x000fea0003800000 */
[----:B------:R-:W1:Y:S02]  /*31ad0*/  S2R R10, SR_TID.X ;  /* 0x00000000000a7919 */ /* 0x000e640000002100 */
[----:B-1----:R-:W-:Y:S01]  /*31ae0*/  LOP3.LUT R11, R10, 0x1f, RZ, 0xc0, !PT ;  /* 0x0000001f0a0b7812 */ /* 0x002fe200078ec0ff */
[----:B------:R-:W-:-:S03]  /*31af0*/  IMAD.MOV.U32 R10, RZ, RZ, 0x2000 ;  /* 0x00002000ff0a7424 */ /* 0x000fc600078e00ff */
[----:B------:R-:W-:Y:S01]  /*31b00*/  ISETP.NE.AND P0, PT, R11, RZ, PT ;  /* 0x000000ff0b00720c */ /* 0x000fe20003f05270 */
[----:B------:R1:W-:-:S12]  /*31b10*/  SYNCS.ARRIVE.TRANS64 RZ, [R3+URZ+0x38890], R10 ;  /* 0x0388900a03ff79a7 */ /* 0x0003d8000800003f */
[----:B-1----:R-:W-:Y:S05]  /*31b20*/  @!P0 BRA `(.L_x_6940) ;  /* 0x0000000000048947 */ /* 0x002fea0003800000 */
[----:B------:R-:W-:Y:S01]  /*31b30*/  BPT.TRAP 0x1 ;  /* 0x000000040000795c */ /* 0x000fe20000300000 */
.L_x_6940:
[----:B------:R-:W-:Y:S05]  /*31b40*/  BSYNC B2 ;  /* 0x0000000000027941 */ /* 0x000fea0003800000 */
.L_x_6939:
        /* <DEDUP_REMOVED lines=12> */
.L_x_6941:
        /* <DEDUP_REMOVED lines=13> */
.L_x_7106:
[----:B------:R-:W-:Y:S05]  /*31ce0*/  BSYNC B2 ;  /* 0x0000000000027941 */ /* 0x000fea0003800000 */
.L_x_6942:
        /* <DEDUP_REMOVED lines=11> */
.L_x_6945:
[----:B------:R-:W-:Y:S05]  /*31da0*/  BSYNC B2 ;  /* 0x0000000000027941 */ /* 0x000fea0003800000 */
.L_x_6944:
        /* <DEDUP_REMOVED lines=9> */
.L_x_6946:
        /* <DEDUP_REMOVED lines=15> */
.L_x_6947:
        /* <DEDUP_REMOVED lines=15> */
.L_x_6948:
        /* <DEDUP_REMOVED lines=15> */
.L_x_6949:
        /* <DEDUP_REMOVED lines=15> */
.L_x_6950:
        /* <DEDUP_REMOVED lines=15> */
.L_x_6951:
        /* <DEDUP_REMOVED lines=15> */
.L_x_6952:
        /* <DEDUP_REMOVED lines=15> */
.L_x_6953:
        /* <DEDUP_REMOVED lines=10> */
.L_x_6936:
[----:B------:R-:W-:Y:S05]  /*32570*/  BSYNC B1 ;  /* 0x0000000000017941 */ /* 0x000fea0003800000 */
.L_x_6935:
        /* <DEDUP_REMOVED lines=9> */
.L_x_6973:
[----:B------:R-:W-:Y:S05]  /*32610*/  YIELD ;  /* 0x0000000000007946 */ /* 0x000fea0003800000 */
[----:B------:R-:W-:Y:S04]  /*32620*/  BSSY B1, `(.L_x_6954) ;  /* 0x00000b6000017945 */ /* 0x000fe80003800000 */
[----:B------:R-:W-:Y:S05]  /*32630*/  @!P6 BRA `(.L_x_6955) ;  /* 0x0000000800d0e947 */ /* 0x000fea0003800000 */
[----:B------:R-:W0:Y:S01]  /*32640*/  S2R R2, SR_TID.X ;  /* 0x0000000000027919 */ /* 0x000e220000002100 */
[----:B------:R-:W-:Y:S01]  /*32650*/  IMAD R10, R19, 0x8, R18 ;  /* 0x00000008130a7824 */ /* 0x000fe200078e0212 */
[----:B------:R-:W-:Y:S01]  /*32660*/  BSSY B2, `(.L_x_6956) ;  /* 0x0000006000027945 */ /* 0x000fe20003800000 */
[----:B0-----:R-:W-:Y:S02]  /*32670*/  LOP3.LUT R3, R2, 0x7f, RZ, 0xc0, !PT ;  /* 0x0000007f02037812 */ /* 0x001fe400078ec0ff */
[----:B------:R-:W-:Y:S02]  /*32680*/  SHF.L.U32 R2, R29, 0x1f, RZ ;  /* 0x0000001f1d027819 */ /* 0x000fe400000006ff */
[----:B------:R-:W-:Y:S02]  /*32690*/  ISETP.NE.AND P2, PT, R3, RZ, PT ;  /* 0x000000ff0300720c */ /* 0x000fe40003f45270 */
[----:B------:R-:W0:Y:S02]  /*326a0*/  SYNCS.PHASECHK.TRANS64.TRYWAIT P1, [R10+URZ+0x388a0], R2 ;  /* 0x0388a0020a0075a7 */ /* 0x000e24000802017f */
[----:B0-----:R-:W-:Y:S09]  /*326b0*/  @!P1 BRA `(.L_x_6957) ;  /* 0x0000007c00889947 */ /* 0x001ff20003800000 */
.L_x_7107:
[----:B------:R-:W-:Y:S05]  /*326c0*/  BSYNC B2 ;  /* 0x0000000000027941 */ /* 0x000fea0003800000 */
.L_x_6956:
        /* <DEDUP_REMOVED lines=9> */
.L_x_6959:
[----:B------:R-:W-:Y:S05]  /*32760*/  BSYNC B2 ;  /* 0x0000000000027941 */ /* 0x000fea0003800000 */
.L_x_6958:
        /* <DEDUP_REMOVED lines=11> */
.L_x_6960:
        /* <DEDUP_REMOVED lines=13> */
.L_x_7108:
[----:B------:R-:W-:Y:S05]  /*328f0*/  BSYNC B2 ;  /* 0x0000000000027941 */ /* 0x000fea0003800000 */
.L_x_6961:
[----:B------:R-:W-:Y:S01]  /*32900*/  BSSY B2, `(.L_x_6963) ;  /* 0x000000b000027945 */ /* 0x000fe20003800000 */
[----:B01----:R-:W-:Y:S02]  /*32910*/  IMAD.MOV.U32 R2, RZ, RZ, 0x0 ;  /* 0x00000000ff027424 */ /* 0x003fe400078e00ff */
[----:B------:R-:W-:Y:S01]  /*32920*/  IMAD.MOV.U32 R3, RZ, RZ, 0x12f00000 ;  /* 0x12f00000ff037424 */ /* 0x000fe200078e00ff */
[----:B------:R-:W-:Y:S06]  /*32930*/  @P2 BRA `(.L_x_6964) ;  /* 0x00000000001c2947 */ /* 0x000fec0003800000 */
[----:B------:R-:W0:Y:S02]  /*32940*/  S2R R13, SR_TID.X ;  /* 0x00000000000d7919 */ /* 0x000e240000002100 */
[----:B0-----:R-:W-:Y:S01]  /*32950*/  LOP3.LUT R14, R13, 0x1f, RZ, 0xc0, !PT ;  /* 0x0000001f0d0e7812 */ /* 0x001fe200078ec0ff */
[----:B------:R-:W-:-:S03]  /*32960*/  IMAD.MOV.U32 R13, RZ, RZ, 0x10000 ;  /* 0x00010000ff0d7424 */ /* 0x000fc600078e00ff */
[----:B------:R-:W-:Y:S01]  /*32970*/  ISETP.NE.AND P1, PT, R14, RZ, PT ;  /* 0x000000ff0e00720c */ /* 0x000fe20003f25270 */
[----:B------:R0:W-:-:S12]  /*32980*/  SYNCS.ARRIVE.TRANS64 RZ, [R10+URZ+0x388b0], R13 ;  /* 0x0388b00d0aff79a7 */ /* 0x0001d8000800003f */
[----:B0-----:R-:W-:Y:S05]  /*32990*/  @!P1 BRA `(.L_x_6964) ;  /* 0x0000000000049947 */ /* 0x001fea0003800000 */
[----:B------:R-:W-:Y:S01]  /*329a0*/  BPT.TRAP 0x1 ;  /* 0x000000040000795c */ /* 0x000fe20000300000 */
.L_x_6964:
[----:B------:R-:W-:Y:S05]  /*329b0*/  BSYNC B2 ;  /* 0x0000000000027941 */ /* 0x000fea0003800000 */
.L_x_6963:
        /* <DEDUP_REMOVED lines=9> */
.L_x_6965:
        /* <DEDUP_REMOVED lines=15> */
.L_x_6966:
        /* <DEDUP_REMOVED lines=15> */
.L_x_6967:
        /* <DEDUP_REMOVED lines=15> */
.L_x_6968:
        /* <DEDUP_REMOVED lines=15> */
.L_x_6969:
        /* <DEDUP_REMOVED lines=15> */
.L_x_6970:
        /* <DEDUP_REMOVED lines=15> */
.L_x_6971:
        /* <DEDUP_REMOVED lines=15> */
.L_x_6972:
        /* <DEDUP_REMOVED lines=10> */
.L_x_6955:
[----:B------:R-:W-:Y:S05]  /*33180*/  BSYNC B1 ;  /* 0x0000000000017941 */ /* 0x000fea0003800000 */
.L_x_6954:
        /* <DEDUP_REMOVED lines=8> */
.L_x_6929:
[----:B------:R-:W-:Y:S05]  /*33210*/  BSYNC B0 ;  /* 0x0000000000007941 */ /* 0x000fea0003800000 */
.L_x_6928:
[----:B------:R-:W1:Y:S01]  /*33220*/  LDC R2, c[0x0][0x448] ;  /* 0x00011200ff027b82 */ /* 0x000e620000000800 */
[----:B0-----:R-:W-:Y:S01]  /*33230*/  VIADD R3, R32, 0x3f ;  /* 0x0000003f20037836 */ /* 0x001fe20000000000 */
[----:B------:R-:W-:Y:S06]  /*33240*/  @!P0 WARPSYNC.ALL ;  /* 0x0000000000008948 */ /* 0x000fec0003800000 */
[----:B------:R-:W-:Y:S01]  /*33250*/  @!P0 BAR.SYNC.DEFER_BLOCKING 0xc, 0x180 ;  /* 0x0306000000008b1d */ /* 0x000fe20000010000 */
[----:B-1----:R-:W-:-:S13]  /*33260*/  ISETP.NE.AND P1, PT, R2, 0x1, PT ;  /* 0x000000010200780c */ /* 0x002fda0003f25270 */
[----:B------:R-:W0:Y:S08]  /*33270*/  @P1 LDC R4, c[0x0][0x44c] ;  /* 0x00011300ff041b82 */ /* 0x000e300000000800 */
[----:B------:R-:W1:Y:S01]  /*33280*/  @P1 LDC R2, c[0x0][0x450] ;  /* 0x00011400ff021b82 */ /* 0x000e620000000800 */
[----:B0-----:R-:W-:-:S05]  /*33290*/  @P1 IMAD.HI.U32 R4, R3, R4, RZ ;  /* 0x0000000403041227 */ /* 0x001fca00078e00ff */
[----:B-1----:R-:W-:-:S05]  /*332a0*/  @P1 SHF.R.U32.HI R3, RZ, R2, R4 ;  /* 0x00000002ff031219 */ /* 0x002fca0000011604 */
        /* <DEDUP_REMOVED lines=16> */
.L_x_6976:
[----:B------:R-:W-:-:S13]  /*333b0*/  ISETP.NE.AND P0, PT, R3, 0x1, PT ;  /* 0x000000010300780c */ /* 0x000fda0003f05270 */
[----:B------:R-:W0:Y:S02]  /*333c0*/  @P0 LDC.64 R4, c[0x0][0xae0] ;  /* 0x0002b800ff040b82 */ /* 0x000e240000000a00 */
[----:B0-----:R-:W-:-:S05]  /*333d0*/  @P0 IMAD.HI.U32 R4, R6, R4, RZ ;  /* 0x0000000406040227 */ /* 0x001fca00078e00ff */
[----:B------:R-:W-:-:S07]  /*333e0*/  @P0 SHF.R.U32.HI R6, RZ, R5, R4 ;  /* 0x00000005ff060219 */ /* 0x000fce0000011604 */
.L_x_6977:
[----:B------:R-:W-:Y:S05]  /*333f0*/  BSYNC B0 ;  /* 0x0000000000007941 */ /* 0x000fea0003800000 */
.L_x_6975:
[----:B------:R-:W-:-:S05]  /*33400*/  IMAD R5, R6, R3, R3 ;  /* 0x0000000306057224 */ /* 0x000fca00078e0203 */
[----:B------:R-:W-:-:S07]  /*33410*/  VIMNMX R2, R2, R5, PT ;  /* 0x0000000502027248 */ /* 0x000fce0003fe0100 */
.L_x_6974:
[----:B------:R-:W-:Y:S01]  /*33420*/  VIADD R2, R2, 0x3f ;  /* 0x0000003f02027836 */ /* 0x000fe20000000000 */
[----:B------:R-:W-:-:S04]  /*33430*/  ULDC UR4, c[0x0][0xad4] ;  /* 0x0002b50000047ab9 */ /* 0x000fc80000000800 */
[----:B------:R-:W-:-:S04]  /*33440*/  SHF.R.S32.HI R5, RZ, 0x1f, R2 ;  /* 0x0000001fff057819 */ /* 0x000fc80000011402 */
[----:B------:R-:W-:Y:S02]  /*33450*/  LEA.HI R5, R5, R2, RZ, 0x6 ;  /* 0x0000000205057211 */ /* 0x000fe400078f30ff */
[----:B------:R-:W0:Y:S02]  /*33460*/  @P1 LDC R2, c[0x0][0x450] ;  /* 0x00011400ff021b82 */ /* 0x000e240000000800 */
[----:B------:R-:W-:-:S04]  /*33470*/  SHF.R.S32.HI R5, RZ, 0x6, R5 ;  /* 0x00000006ff057819 */ /* 0x000fc80000011405 */
[----:B------:R-:W-:Y:S02]  /*33480*/  VIMNMX R20, R20, R5, PT ;  /* 0x0000000514147248 */ /* 0x000fe40003fe0100 */
[----:B------:R-:W1:Y:S02]  /*33490*/  @P1 LDC R5, c[0x0][0x44c] ;  /* 0x00011300ff051b82 */ /* 0x000e640000000800 */
[----:B-1----:R-:W-:-:S04]  /*334a0*/  @P1 IMAD.HI.U32 R4, R32, R5, RZ ;  /* 0x0000000520041227 */ /* 0x002fc800078e00ff */
[----:B------:R-:W-:Y:S01]  /*334b0*/  IMAD.MOV.U32 R5, RZ, RZ, R32 ;  /* 0x000000ffff057224 */ /* 0x000fe200078e0020 */
        /* <DEDUP_REMOVED lines=14> */
.L_x_6980:
[----:B------:R-:W-:-:S13]  /*335a0*/  ISETP.NE.AND P0, PT, R3, 0x1, PT ;  /* 0x000000010300780c */ /* 0x000fda0003f05270 */
[----:B------:R-:W0:Y:S02]  /*335b0*/  @P0 LDC.64 R4, c[0x0][0xae0] ;  /* 0x0002b800ff040b82 */ /* 0x000e240000000a00 */
[----:B0-----:R-:W-:-:S05]  /*335c0*/  @P0 IMAD.HI.U32 R4, R6, R4, RZ ;  /* 0x0000000406040227 */ /* 0x001fca00078e00ff */
[----:B------:R-:W-:-:S07]  /*335d0*/  @P0 SHF.R.U32.HI R6, RZ, R5, R4 ;  /* 0x00000005ff060219 */ /* 0x000fce0000011604 */
.L_x_6981:
[----:B------:R-:W-:Y:S05]  /*335e0*/  BSYNC B0 ;  /* 0x0000000000007941 */ /* 0x000fea0003800000 */
.L_x_6979:
[----:B------:R-:W-:-:S05]  /*335f0*/  IMAD R3, R6, R3, RZ ;  /* 0x0000000306037224 */ /* 0x000fca00078e02ff */
[----:B------:R-:W-:-:S07]  /*33600*/  VIMNMX R2, R2, R3, !PT ;  /* 0x0000000302027248 */ /* 0x000fce0007fe0100 */
.L_x_6978:
[----:B------:R-:W-:Y:S01]  /*33610*/  ISETP.NE.AND P1, PT, R0, RZ, PT ;  /* 0x000000ff0000720c */ /* 0x000fe20003f25270 */
[----:B------:R-:W-:Y:S01]  /*33620*/  BSSY B0, `(.L_x_6982) ;  /* 0x0000024000007945 */ /* 0x000fe20003800000 */
[----:B------:R-:W-:-:S04]  /*33630*/  SHF.R.S32.HI R3, RZ, 0x1f, R2 ;  /* 0x0000001fff037819 */ /* 0x000fc80000011402 */
[----:B------:R-:W-:Y:S01]  /*33640*/  LEA.HI R3, R3, R2, RZ, 0x6 ;  /* 0x0000000203037211 */ /* 0x000fe200078f30ff */
[----:B------:R-:W-:-:S03]  /*33650*/  IMAD.MOV.U32 R2, RZ, RZ, RZ ;  /* 0x000000ffff027224 */ /* 0x000fc600078e00ff */
[----:B------:R-:W-:-:S03]  /*33660*/  SHF.R.S32.HI R3, RZ, 0x6, R3 ;  /* 0x00000006ff037819 */ /* 0x000fc60000011403 */
        /* <DEDUP_REMOVED lines=31> */
.L_x_6983:
[----:B------:R-:W-:Y:S05]  /*33860*/  BSYNC B0 ;  /* 0x0000000000007941 */ /* 0x000fea0003800000 */
.L_x_6982:
[-C--:B------:R-:W-:Y:S01]  /*33870*/  IMAD R33, R33, R2.reuse, R4 ;  /* 0x0000000221217224 */ /* 0x080fe200078e0204 */
[----:B------:R-:W-:Y:S04]  /*33880*/  BSSY B7, `(.L_x_6984) ;  /* 0x000045d000077945 */ /* 0x000fe80003800000 */
[----:B------:R-:W-:-:S04]  /*33890*/  VIADDMNMX R31, R33, R2, R20, PT ;  /* 0x00000002211f7246 */ /* 0x000fc80003800114 */
[----:B------:R-:W-:Y:S01]  /*338a0*/  ISETP.GT.AND P0, PT, R31, R33, PT ;  /* 0x000000211f00720c */ /* 0x000fe20003f04270 */
[----:B------:R1:W-:-:S12]  /*338b0*/  STL [R1+0x430], R31 ;  /* 0x0004301f01007387 */ /* 0x0003d80000100800 */
[----:B-1----:R-:W-:Y:S05]  /*338c0*/  @P0 BRA `(.L_x_6985) ;  /* 0x0000000000440947 */ /* 0x002fea0003800000 */
[----:B0-----:R-:W0:Y:S02]  /*338d0*/  S2R R0, SR_TID.X ;  /* 0x0000000000007919 */ /* 0x001e240000002100 */
        /* <DEDUP_REMOVED lines=16> */
.L_x_6985:
[----:B0-----:R-:W-:Y:S01]  /*339e0*/  VIADD R0, R18, 0x22400 ;  /* 0x0002240012007836 */ /* 0x001fe20000000000 */
        /* <DEDUP_REMOVED lines=19> */
.L_x_6988:
[----:B------:R-:W-:Y:S05]  /*33b20*/  BSYNC B6 ;  /* 0x0000000000067941 */ /* 0x000fea0003800000 */
.L_x_6987:
        /* <DEDUP_REMOVED lines=20> */
.L_x_6991:
        /* <DEDUP_REMOVED lines=15> */
.L_x_6990:
[----:B------:R-:W-:Y:S05]  /*33d60*/  BSYNC B6 ;  /* 0x0000000000067941 */ /* 0x000fea0003800000 */
.L_x_6989:
[----:B------:R-:W-:Y:S01]  /*33d70*/  ULDC.64 UR4, c[0x0][0xaf0] ;  /* 0x0002bc0000047ab9 */ /* 0x000fe20000000a00 */
[----:B------:R-:W-:Y:S01]  /*33d80*/  IMAD.MOV.U32 R30, RZ, RZ, R27 ;  /* 0x000000ffff1e7224 */ /* 0x000fe200078e001b */
[----:B------:R-:W-:Y:S01]  /*33d90*/  ISETP.NE.U32.AND P0, PT, RZ, UR4, PT ;  /* 0x00000004ff007c0c */ /* 0x000fe2000bf05070 */
[----:B------:R-:W0:Y:S01]  /*33da0*/  S2R R20, SR_TID.X ;  /* 0x0000000000147919 */ /* 0x000e220000002100 */
[----:B------:R-:W1:Y:S01]  /*33db0*/  LDC R10, c[0x0][0x430] ;  /* 0x00010c00ff0a7b82 */ /* 0x000e620000000800 */
[----:B------:R-:W2:Y:S01]  /*33dc0*/  S2R R21, SR_TID.X ;  /* 0x0000000000157919 */ /* 0x000ea20000002100 */
[----:B------:R-:W-:Y:S01]  /*33dd0*/  ISETP.NE.AND.EX P0, PT, RZ, UR5, PT, P0 ;  /* 0x00000005ff007c0c */ /* 0x000fe2000bf05300 */
[----:B------:R-:W-:-:S12]  /*33de0*/  ULDC UR4, c[0x0][0x320] ;  /* 0x0000c80000047ab9 */ /* 0x000fd80000000800 */
[----:B------:R-:W3:Y:S01]  /*33df0*/  @P0 LDC.64 R2, c[0x0][0xaf0] ;  /* 0x0002bc00ff020b82 */ /* 0x000ee20000000a00 */
[----:B0-----:R-:W-:Y:S01]  /*33e00*/  LOP3.LUT R20, R20, 0x7f, RZ, 0xc0, !PT ;  /* 0x0000007f14147812 */ /* 0x001fe200078ec0ff */
[----:B---3--:R-:W-:-:S05]  /*33e10*/  @P0 IMAD.WIDE R2, R27, 0x4, R2 ;  /* 0x000000041b020825 */ /* 0x008fca00078e0202 */
[----:B------:R0:W3:Y:S01]  /*33e20*/  @P0 LDG.E R30, desc[UR36][R2.64] ;  /* 0x00000024021e0981 */ /* 0x0000e2000c1e1900 */
[----:B------:R-:W-:Y:S01]  /*33e30*/  SHF.R.U32.HI R25, RZ, 0x3, R20 ;  /* 0x00000003ff197819 */ /* 0x000fe20000011614 */
[----:B--2---:R-:W-:Y:S01]  /*33e40*/  IMAD.SHL.U32 R20, R21, 0x10, RZ ;  /* 0x0000001015147824 */ /* 0x004fe200078e00ff */
[----:B-1----:R-:W-:Y:S02]  /*33e50*/  ISETP.NE.AND P1, PT, R10, 0x1, PT ;  /* 0x000000010a00780c */ /* 0x002fe40003f25270 */
[----:B------:R-:W-:Y:S02]  /*33e60*/  LEA R0, R31, 0xffffffc0, 0x6 ;  /* 0xffffffc01f007811 */ /* 0x000fe400078e30ff */
[----:B------:R-:W-:Y:S01]  /*33e70*/  LOP3.LUT R20, R25, 0x70, R20, 0xf8, !PT ;  /* 0x0000007019147812 */ /* 0x000fe200078ef814 */
[----:B------:R-:W1:Y:S01]  /*33e80*/  S2R R31, SR_TID.X ;  /* 0x00000000001f7919 */ /* 0x000e620000002100 */
[----:B------:R-:W-:Y:S01]  /*33e90*/  LOP3.LUT R17, R17, 0xffffffbf, RZ, 0xc0, !PT ;  /* 0xffffffbf11117812 */ /* 0x000fe200078ec0ff */
[----:B------:R-:W2:Y:S02]  /*33ea0*/  S2R R25, SR_TID.X ;  /* 0x0000000000197919 */ /* 0x000ea40000002100 */
[----:B------:R-:W-:-:S04]  /*33eb0*/  IMAD.IADD R7, R20, 0x1, R0 ;  /* 0x0000000114077824 */ /* 0x000fc800078e0200 */
[----:B0-----:R-:W0:Y:S01]  /*33ec0*/  @P1 LDC R3, c[0x0][0x434] ;  /* 0x00010d00ff031b82 */ /* 0x001e220000000800 */
[C---:B------:R-:W-:Y:S01]  /*33ed0*/  ISETP.GE.AND P0, PT, R7.reuse, R26, PT ;  /* 0x0000001a0700720c */ /* 0x040fe20003f06270 */
[----:B------:R-:W-:-:S03]  /*33ee0*/  IMAD.IADD R7, R7, 0x1, R34 ;  /* 0x0000000107077824 */ /* 0x000fc600078e0222 */
[----:B------:R-:W-:Y:S01]  /*33ef0*/  ISETP.GT.U32.OR P0, PT, R20, 0x3f, P0 ;  /* 0x0000003f1400780c */ /* 0x000fe20000704470 */
[----:B------:R-:W-:Y:S02]  /*33f00*/  IMAD.MOV.U32 R6, RZ, RZ, R7 ;  /* 0x000000ffff067224 */ /* 0x000fe400078e0007 */
[----:B------:R-:W4:Y:S01]  /*33f10*/  @P1 LDC R2, c[0x0][0x438] ;  /* 0x00010e00ff021b82 */ /* 0x000f220000000800 */
[----:B0-----:R-:W-:-:S04]  /*33f20*/  @P1 IMAD.HI.U32 R3, R7, R3, RZ ;  /* 0x0000000307031227 */ /* 0x001fc800078e00ff */
[----:B--2---:R-:W-:Y:S02]  /*33f30*/  IMAD.SHL.U32 R35, R25, 0x8, RZ ;  /* 0x0000000819237824 */ /* 0x004fe400078e00ff */
[C---:B-1----:R-:W-:Y:S01]  /*33f40*/  IMAD.SHL.U32 R25, R31.reuse, 0x8, RZ ;  /* 0x000000081f197824 */ /* 0x042fe200078e00ff */
[----:B----4-:R-:W-:Y:S01]  /*33f50*/  @P1 SHF.R.U32.HI R6, RZ, R2, R3 ;  /* 0x00000002ff061219 */ /* 0x010fe20000011603 */
[----:B------:R-:W-:Y:S01]  /*33f60*/  IMAD.SHL.U32 R11, R31, 0x8, RZ ;  /* 0x000000081f0b7824 */ /* 0x000fe200078e00ff */
[----:B------:R-:W-:Y:S01]  /*33f70*/  LOP3.LUT R35, R35, 0x38, RZ, 0xc0, !PT ;  /* 0x0000003823237812 */ /* 0x000fe200078ec0ff */
[----:B------:R-:W0:Y:S01]  /*33f80*/  @!P0 LDC.64 R2, c[0x0][0x428] ;  /* 0x00010a00ff028b82 */ /* 0x000e220000000a00 */
[----:B------:R-:W-:Y:S01]  /*33f90*/  LOP3.LUT R25, R25, 0x38, RZ, 0xc0, !PT ;  /* 0x0000003819197812 */ /* 0x000fe200078ec0ff */
[----:B------:R-:W-:Y:S01]  /*33fa0*/  IMAD.SHL.U32 R31, R31, 0x8, RZ ;  /* 0x000000081f1f7824 */ /* 0x000fe200078e00ff */
[----:B------:R-:W-:Y:S02]  /*33fb0*/  LOP3.LUT R4, R35, 0x40, RZ, 0xfc, !PT ;  /* 0x0000004023047812 */ /* 0x000fe400078efcff */
[----:B------:R-:W1:Y:S01]  /*33fc0*/  S2R R35, SR_TID.X ;  /* 0x0000000000237919 */ /* 0x000e620000002100 */
[----:B------:R-:W-:-:S02]  /*33fd0*/  ISETP.GE.AND P3, PT, R25, UR4, PT ;  /* 0x0000000419007c0c */ /* 0x000fc4000bf66270 */
[----:B------:R-:W-:Y:S02]  /*33fe0*/  ISETP.GE.AND P2, PT, R4, UR4, PT ;  /* 0x0000000404007c0c */ /* 0x000fe4000bf46270 */
[----:B------:R-:W-:Y:S02]  /*33ff0*/  LOP3.LUT R11, R11, 0x38, RZ, 0xc0, !PT ;  /* 0x000000380b0b7812 */ /* 0x000fe400078ec0ff */
[----:B------:R-:W-:Y:S02]  /*34000*/  SEL R8, RZ, 0xffffffff, P2 ;  /* 0xffffffffff087807 */ /* 0x000fe40001000000 */
[----:B------:R-:W-:Y:S02]  /*34010*/  LOP3.LUT R11, R11, 0x180, RZ, 0xfc, !PT ;  /* 0x000001800b0b7812 */ /* 0x000fe400078efcff */
[----:B------:R-:W-:Y:S01]  /*34020*/  LOP3.LUT R31, R31, 0x38, RZ, 0xc0, !PT ;  /* 0x000000381f1f7812 */ /* 0x000fe200078ec0ff */
[----:B------:R-:W-:-:S04]  /*34030*/  IMAD.SHL.U32 R8, R8, 0x2, RZ ;  /* 0x0000000208087824 */ /* 0x000fc800078e00ff */
[----:B------:R-:W-:-:S04]  /*34040*/  @P2 LOP3.LUT R17, R17, 0x40, RZ, 0xfc, !PT ;  /* 0x0000004011112812 */ /* 0x000fc800078efcff */
[----:B------:R-:W-:-:S04]  /*34050*/  LOP3.LUT R17, R17, 0xffffff7f, RZ, 0xc0, !PT ;  /* 0xffffff7f11117812 */ /* 0x000fc800078ec0ff */
[----:B------:R-:W-:-:S04]  /*34060*/  @P3 LOP3.LUT R17, R17, 0x80, RZ, 0xfc, !PT ;  /* 0x0000008011113812 */ /* 0x000fc800078efcff */
[----:B------:R-:W-:Y:S01]  /*34070*/  LOP3.LUT R17, R17, 0xffffffdf, RZ, 0xc0, !PT ;  /* 0xffffffdf11117812 */ /* 0x000fe200078ec0ff */
[C---:B-1----:R-:W-:Y:S02]  /*34080*/  IMAD.SHL.U32 R4, R35.reuse, 0x8, RZ ;  /* 0x0000000823047824 */ /* 0x042fe400078e00ff */
[----:B------:R-:W-:-:S03]  /*34090*/  IMAD.SHL.U32 R35, R35, 0x8, RZ ;  /* 0x0000000823237824 */ /* 0x000fc600078e00ff */
[----:B------:R-:W-:Y:S02]  /*340a0*/  LOP3.LUT R4, R4, 0x38, RZ, 0xc0, !PT ;  /* 0x0000003804047812 */ /* 0x000fe400078ec0ff */
[----:B------:R-:W-:Y:S02]  /*340b0*/  LOP3.LUT R35, R35, 0x38, RZ, 0xc0, !PT ;  /* 0x0000003823237812 */ /* 0x000fe400078ec0ff */
[----:B------:R-:W-:Y:S02]  /*340c0*/  LOP3.LUT R4, R4, 0x80, RZ, 0xfc, !PT ;  /* 0x0000008004047812 */ /* 0x000fe400078efcff */
[----:B------:R-:W-:Y:S02]  /*340d0*/  LOP3.LUT R35, R35, 0xc0, RZ, 0xfc, !PT ;  /* 0x000000c023237812 */ /* 0x000fe400078efcff */
[----:B------:R-:W-:Y:S02]  /*340e0*/  ISETP.GE.AND P2, PT, R4, UR4, PT ;  /* 0x0000000404007c0c */ /* 0x000fe4000bf46270 */
[----:B------:R-:W-:-:S02]  /*340f0*/  SEL R4, RZ, 0x1, P3 ;  /* 0x00000001ff047807 */ /* 0x000fc40001800000 */
[----:B------:R-:W-:Y:S02]  /*34100*/  ISETP.GE.AND P1, PT, R35, UR4, PT ;  /* 0x0000000423007c0c */ /* 0x000fe4000bf26270 */
[----:B------:R-:W-:Y:S02]  /*34110*/  LOP3.LUT R8, R8, 0x2, R4, 0xe2, !PT ;  /* 0x0000000208087812 */ /* 0x000fe400078ee204 */
[----:B------:R-:W-:Y:S02]  /*34120*/  SEL R4, RZ, 0x4, P2 ;  /* 0x00000004ff047807 */ /* 0x000fe40001000000 */
[----:B------:R-:W-:-:S03]  /*34130*/  SEL R5, RZ, 0x8, P1 ;  /* 0x00000008ff057807 */ /* 0x000fc60000800000 */
[----:B------:R-:W-:Y:S02]  /*34140*/  @P2 LOP3.LUT R17, R17, 0x20, RZ, 0xfc, !PT ;  /* 0x0000002011112812 */ /* 0x000fe400078efcff */
[----:B------:R-:W-:Y:S01]  /*34150*/  LOP3.LUT R8, R5, R8, R4, 0xfe, !PT ;  /* 0x0000000805087212 */ /* 0x000fe200078efe04 */
[--C-:B------:R-:W-:Y:S01]  /*34160*/  @!P0 IMAD.MOV.U32 R4, RZ, RZ, R6.reuse ;  /* 0x000000ffff048224 */ /* 0x100fe200078e0006 */
[----:B------:R-:W-:Y:S02]  /*34170*/  @!P0 SHF.R.S32.HI R5, RZ, 0x1f, R6 ;  /* 0x0000001fff058819 */ /* 0x000fe40000011406 */
[----:B------:R-:W-:-:S04]  /*34180*/  LOP3.LUT R17, R17, 0xffffffef, RZ, 0xc0, !PT ;  /* 0xffffffef11117812 */ /* 0x000fc800078ec0ff */
[----:B------:R-:W-:Y:S02]  /*34190*/  @P1 LOP3.LUT R17, R17, 0x10, RZ, 0xfc, !PT ;  /* 0x0000001011111812 */ /* 0x000fe400078efcff */
[----:B---3--:R-:W-:Y:S01]  /*341a0*/  SHF.R.S32.HI R35, RZ, 0x1f, R30 ;  /* 0x0000001fff237819 */ /* 0x008fe2000001141e */
[----:B0-----:R-:W-:-:S04]  /*341b0*/  @!P0 IMAD.WIDE.U32 R4, R30, R2, R4 ;  /* 0x000000021e048225 */ /* 0x001fc800078e0004 */
[----:B------:R-:W-:-:S04]  /*341c0*/  @!P0 IMAD R9, R35, R2, RZ ;  /* 0x0000000223098224 */ /* 0x000fc800078e02ff */
[----:B------:R-:W-:Y:S02]  /*341d0*/  @!P0 IMAD R9, R30, R3, R9 ;  /* 0x000000031e098224 */ /* 0x000fe400078e0209 */
[----:B------:R-:W0:Y:S02]  /*341e0*/  @!P0 LDC.64 R2, c[0x0][0x418] ;  /* 0x00010600ff028b82 */ /* 0x000e240000000a00 */
[----:B------:R-:W-:Y:S01]  /*341f0*/  @!P0 IMAD.IADD R9, R5, 0x1, R9 ;  /* 0x0000000105098824 */ /* 0x000fe200078e0209 */
[----:B0-----:R-:W-:-:S04]  /*34200*/  @!P0 LEA R2, P1, R4, R2, 0x2 ;  /* 0x0000000204028211 */ /* 0x001fc800078210ff */
[----:B------:R-:W-:Y:S01]  /*34210*/  @!P0 LEA.HI.X R3, R4, R3, R9, 0x2, P1 ;  /* 0x0000000304038211 */ /* 0x000fe200008f1409 */
[----:B------:R-:W-:-:S06]  /*34220*/  IMAD.MOV.U32 R4, RZ, RZ, RZ ;  /* 0x000000ffff047224 */ /* 0x000fcc00078e00ff */
[----:B------:R0:W2:Y:S01]  /*34230*/  @!P0 LDG.E R4, desc[UR36][R2.64] ;  /* 0x0000002402048981 */ /* 0x0000a2000c1e1900 */
[----:B------:R-:W-:Y:S01]  /*34240*/  ISETP.GE.AND P0, PT, R11, UR4, PT ;  /* 0x000000040b007c0c */ /* 0x000fe2000bf06270 */
[----:B------:R-:W-:Y:S01]  /*34250*/  UMOV UR5, 0xffffffff ;  /* 0xffffffff00057882 */ /* 0x000fe20000000000 */
[C---:B------:R-:W-:Y:S02]  /*34260*/  LOP3.LUT R12, R31.reuse, 0x100, RZ, 0xfc, !PT ;  /* 0x000001001f0c7812 */ /* 0x040fe400078efcff */
[----:B------:R-:W-:Y:S02]  /*34270*/  LOP3.LUT R11, R31, 0x140, RZ, 0xfc, !PT ;  /* 0x000001401f0b7812 */ /* 0x000fe400078efcff */
[----:B------:R-:W-:Y:S02]  /*34280*/  ISETP.GE.AND P3, PT, R12, UR4, PT ;  /* 0x000000040c007c0c */ /* 0x000fe4000bf66270 */
[----:B------:R-:W-:Y:S02]  /*34290*/  ISETP.GE.AND P2, PT, R11, UR4, PT ;  /* 0x000000040b007c0c */ /* 0x000fe4000bf46270 */
[----:B0-----:R-:W-:-:S02]  /*342a0*/  SEL R3, RZ, 0x10, P3 ;  /* 0x00000010ff037807 */ /* 0x001fc40001800000 */
[----:B------:R-:W-:Y:S02]  /*342b0*/  SEL R2, RZ, 0x40, P0 ;  /* 0x00000040ff027807 */ /* 0x000fe40000000000 */
[----:B------:R-:W-:Y:S02]  /*342c0*/  LOP3.LUT R13, R31, 0x1c0, RZ, 0xfc, !PT ;  /* 0x000001c01f0d7812 */ /* 0x000fe400078efcff */
[----:B------:R-:W-:Y:S02]  /*342d0*/  LOP3.LUT R17, R17, 0xfffffff7, RZ, 0xc0, !PT ;  /* 0xfffffff711117812 */ /* 0x000fe400078ec0ff */
[----:B------:R-:W-:Y:S01]  /*342e0*/  ISETP.GE.AND P0, PT, R13, UR4, PT ;  /* 0x000000040d007c0c */ /* 0x000fe2000bf06270 */
[----:B------:R-:W-:Y:S01]  /*342f0*/  ULDC UR4, c[0x0][0x2f4] ;  /* 0x0000bd0000047ab9 */ /* 0x000fe20000000800 */
[----:B------:R-:W-:Y:S02]  /*34300*/  @P3 LOP3.LUT R17, R17, 0x8, RZ, 0xfc, !PT ;  /* 0x0000000811113812 */ /* 0x000fe400078efcff */
[----:B------:R-:W-:-:S02]  /*34310*/  SEL R31, RZ, 0x80, P0 ;  /* 0x00000080ff1f7807 */ /* 0x000fc40000000000 */
[----:B------:R-:W-:Y:S02]  /*34320*/  ISETP.GE.AND P0, PT, R25, UR4, PT ;  /* 0x0000000419007c0c */ /* 0x000fe4000bf06270 */
[----:B------:R-:W-:-:S04]  /*34330*/  LOP3.LUT R17, R17, 0xfffffffb, RZ, 0xc0, !PT ;  /* 0xfffffffb11117812 */ /* 0x000fc800078ec0ff */
        /* <DEDUP_REMOVED lines=8> */
[----:B------:R-:W-:Y:S01]  /*343c0*/  STL [R1+0x448], R5 ;  /* 0x0004480501007387 */ /* 0x000fe20000100800 */
[----:B------:R-:W-:-:S05]  /*343d0*/  IMAD R2, R10, R2, R7 ;  /* 0x000000020a027224 */ /* 0x000fca00078e0207 */
[----:B------:R0:W-:Y:S02]  /*343e0*/  STL [R1+0x41c], R2 ;  /* 0x00041c0201007387 */ /* 0x0001e40000100800 */
[----:B0-----:R-:W-:Y:S01]  /*343f0*/  IMAD.U32 R2, RZ, RZ, UR44 ;  /* 0x0000002cff027e24 */ /* 0x001fe2000f8e00ff */
[----:B------:R-:W-:Y:S06]  /*34400*/  BRA.DIV UR5, `(.L_x_6992) ;  /* 0x00000062055c7947 */ /* 0x000fec000b800000 */
.L_x_7111:
        /* <DEDUP_REMOVED lines=9> */
.L_x_6993:
        /* <DEDUP_REMOVED lines=9> */
.L_x_7112:
[----:B------:R-:W-:Y:S05]  /*34530*/  BSYNC B0 ;  /* 0x0000000000007941 */ /* 0x000fea0003800000 */
.L_x_6994:
        /* <DEDUP_REMOVED lines=62> */
.L_x_7122:
        /* <DEDUP_REMOVED lines=10> */
.L_x_6997:
        /* <DEDUP_REMOVED lines=10> */
.L_x_6998:
[----:B0-----:R0:W5:Y:S01]  /*34a60*/  LDL R2, [R1+0x418] ;  /* 0x0004180001027983 */ /* 0x0011620000100800 */
[----:B------:R0:W-:Y:S02]  /*34a70*/  SYNCS.ARRIVE.TRANS64.A1T0 RZ, [R25+URZ+0x38830], RZ ;  /* 0x038830ff19ff79a7 */ /* 0x0001e4000810003f */
[----:B------:R-:W-:Y:S05]  /*34a80*/  WARPSYNC.ALL ;  /* 0x0000000000007948 */ /* 0x000fea0003800000 */
[----:B------:R-:W-:Y:S01]  /*34a90*/  ULDC.64 UR4, c[0x0][0xaf8] ;  /* 0x0002be0000047ab9 */ /* 0x000fe20000000a00 */
[----:B------:R-:W-:Y:S01]  /*34aa0*/  VIADD R0, R18, 0x20400 ;  /* 0x0002040012007836 */ /* 0x000fe20000000000 */
[----:B------:R-:W-:Y:S01]  /*34ab0*/  BAR.SYNC.DEFER_BLOCKING 0x8, 0x100 ;  /* 0x0204000000007b1d */ /* 0x000fe20000010000 */
[----:B------:R-:W-:-:S03]  /*34ac0*/  ISETP.NE.U32.AND P0, PT, RZ, UR4, PT ;  /* 0x00000004ff007c0c */ /* 0x000fc6000bf05070 */
[----:B------:R-:W-:Y:S02]  /*34ad0*/  LOP3.LUT P1, RZ, R0, 0x3ff, RZ, 0xc0, !PT ;  /* 0x000003ff00ff7812 */ /* 0x000fe4000782c0ff */
[----:B------:R-:W-:Y:S01]  /*34ae0*/  ISETP.NE.AND.EX P0, PT, RZ, UR5, PT, P0 ;  /* 0x00000005ff007c0c */ /* 0x000fe2000bf05300 */
[----:B------:R-:W-:Y:S01]  /*34af0*/  BSSY B6, `(.L_x_6999) ;  /* 0x0000019000067945 */ /* 0x000fe20003800000 */
[----:B------:R-:W-:Y:S02]  /*34b00*/  SHF.R.S32.HI R0, RZ, 0x1f, R27 ;  /* 0x0000001fff007819 */ /* 0x000fe4000001141b */
[----:B------:R-:W-:Y:S02]  /*34b10*/  SEL R3, R27, RZ, !P0 ;  /* 0x000000ff1b037207 */ /* 0x000fe40004000000 */
[----:B------:R-:W-:-:S03]  /*34b20*/  SEL R0, R0, RZ, !P0 ;  /* 0x000000ff00007207 */ /* 0x000fc60004000000 */
[----:B------:R-:W-:Y:S04]  /*34b30*/  STL [R1+0x420], R3 ;  /* 0x0004200301007387 */ /* 0x000fe80000100800 */
[----:B------:R1:W-:Y:S02]  /*34b40*/  STL [R1+0x434], R0 ;  /* 0x0004340001007387 */ /* 0x0003e40000100800 */
[----:B-1---5:R-:W-:-:S05]  /*34b50*/  SHF.R.S32.HI R0, RZ, 0x1f, R2 ;  /* 0x0000001fff007819 */ /* 0x022fca0000011402 */
[----:B------:R1:W-:Y:S01]  /*34b60*/  STL [R1+0x42c], R0 ;  /* 0x00042c0001007387 */ /* 0x0003e20000100800 */
[----:B------:R-:W-:Y:S05]  /*34b70*/  @!P1 BRA `(.L_x_7000) ;  /* 0x0000000000409947 */ /* 0x000fea0003800000 */
[----:B------:R-:W-:Y:S01]  /*34b80*/  MOV R2, 0x0 ;  /* 0x0000000000027802 */ /* 0x000fe20000000f00 */
[----:B------:R-:W-:Y:S01]  /*34b90*/  ULDC.64 UR4, c[0x4][0xf0] ;  /* 0x01003c0000047ab9 */ /* 0x000fe20000000a00 */
[----:B------:R-:W-:Y:S01]  /*34ba0*/  ULDC.64 UR6, c[0x4][0xf8] ;  /* 0x01003e0000067ab9 */ /* 0x000fe20000000a00 */
[----:B------:R-:W-:Y:S01]  /*34bb0*/  ULDC.64 UR8, c[0x4][0x58] ;  /* 0x0100160000087ab9 */ /* 0x000fe20000000a00 */
[----:B------:R-:W-:Y:S02]  /*34bc0*/  IMAD.U32 R4, RZ, RZ, UR4 ;  /* 0x00000004ff047e24 */ /* 0x000fe4000f8e00ff */
[----:B------:R-:W2:Y:S01]  /*34bd0*/  LDC.64 R2, c[0x4][R2] ;  /* 0x0100000002027b82 */ /* 0x000ea20000000a00 */
        /* <DEDUP_REMOVED lines=10> */
.L_x_7000:
[----:B------:R-:W-:Y:S05]  /*34c80*/  BSYNC B6 ;  /* 0x0000000000067941 */ /* 0x000fea0003800000 */
.L_x_6999:
[----:B------:R-:W2:Y:S01]  /*34c90*/  LDL R21, [R1+0x418] ;  /* 0x0004180001157983 */ /* 0x000ea20000100800 */
[----:B------:R-:W3:Y:S01]  /*34ca0*/  LDC R6, c[0x0][0x448] ;  /* 0x00011200ff067b82 */ /* 0x000ee20000000800 */
[----:B------:R-:W-:Y:S02]  /*34cb0*/  ULDC.64 UR4, c[0x0][0x298] ;  /* 0x0000a60000047ab9 */ /* 0x000fe40000000a00 */
[----:B------:R-:W4:Y:S04]  /*34cc0*/  LDL R20, [R1+0x434] ;  /* 0x0004340001147983 */ /* 0x000f280000100800 */
[----:B-1----:R-:W4:Y:S04]  /*34cd0*/  LDL R0, [R1+0x42c] ;  /* 0x00042c0001007983 */ /* 0x002f280000100800 */
[----:B------:R1:W5:Y:S01]  /*34ce0*/  LDL R9, [R1+0x410] ;  /* 0x0004100001097983 */ /* 0x0003620000100800 */
[----:B------:R-:W0:Y:S01]  /*34cf0*/  S2R R2, SR_TID.X ;  /* 0x0000000000027919 */ /* 0x000e220000002100 */
[----:B---3--:R-:W-:-:S13]  /*34d00*/  ISETP.NE.AND P0, PT, R6, 0x1, PT ;  /* 0x000000010600780c */ /* 0x008fda0003f05270 */
[----:B------:R-:W3:Y:S01]  /*34d10*/  @P0 LDC R3, c[0x0][0x450] ;  /* 0x00011400ff030b82 */ /* 0x000ee20000000800 */
[----:B0-----:R-:W-:-:S04]  /*34d20*/  LOP3.LUT R2, R2, 0x7f, RZ, 0xc0, !PT ;  /* 0x0000007f02027812 */ /* 0x001fc800078ec0ff */
[----:B------:R-:W-:Y:S01]  /*34d30*/  SHF.R.U32.HI R2, RZ, 0x3, R2 ;  /* 0x00000003ff027819 */ /* 0x000fe20000011602 */
[----:B--2---:R-:W-:Y:S02]  /*34d40*/  IMAD.MOV.U32 R5, RZ, RZ, R21 ;  /* 0x000000ffff057224 */ /* 0x004fe400078e0015 */
[----:B----4-:R-:W-:Y:S02]  /*34d50*/  IMAD.MOV.U32 R21, RZ, RZ, R20 ;  /* 0x000000ffff157224 */ /* 0x010fe400078e0014 */
[----:B------:R-:W2:Y:S01]  /*34d60*/  LDL R20, [R1+0x420] ;  /* 0x0004200001147983 */ /* 0x000ea20000100800 */
[----:B------:R-:W-:Y:S02]  /*34d70*/  IMAD.MOV.U32 R4, RZ, RZ, R0 ;  /* 0x000000ffff047224 */ /* 0x000fe400078e0000 */
[----:B------:R-:W0:Y:S02]  /*34d80*/  S2R R0, SR_TID.X ;  /* 0x0000000000007919 */ /* 0x000e240000002100 */
[----:B0-----:R-:W-:-:S05]  /*34d90*/  IMAD.SHL.U32 R0, R0, 0x10, RZ ;  /* 0x0000001000007824 */ /* 0x001fca00078e00ff */
[----:B------:R-:W-:Y:S02]  /*34da0*/  LOP3.LUT R0, R2, 0x70, R0, 0xf8, !PT ;  /* 0x0000007002007812 */ /* 0x000fe400078ef800 */
[----:B------:R-:W0:Y:S03]  /*34db0*/  @P0 LDC R2, c[0x0][0x44c] ;  /* 0x00011300ff020b82 */ /* 0x000e260000000800 */
[----:B------:R-:W-:Y:S02]  /*34dc0*/  IMAD.IADD R37, R0, 0x1, R32 ;  /* 0x0000000100257824 */ /* 0x000fe400078e0220 */
[----:B------:R-:W-:Y:S02]  /*34dd0*/  IMAD R4, R4, UR4, RZ ;  /* 0x0000000404047c24 */ /* 0x000fe4000f8e02ff */
[----:B------:R-:W-:Y:S02]  /*34de0*/  IMAD.MOV.U32 R0, RZ, RZ, R37 ;  /* 0x000000ffff007224 */ /* 0x000fe400078e0025 */
[----:B------:R-:W-:-:S02]  /*34df0*/  IMAD R4, R5, UR5, R4 ;  /* 0x0000000505047c24 */ /* 0x000fc4000f8e0204 */
        /* <DEDUP_REMOVED lines=71> */
.L_x_7131:
        /* <DEDUP_REMOVED lines=11> */
.L_x_7002:
        /* <DEDUP_REMOVED lines=28> */
.L_x_7004:
[----:B------:R-:W-:Y:S05]  /*354e0*/  BSYNC B6 ;  /* 0x0000000000067941 */ /* 0x000fea0003800000 */
.L_x_7003:
[----:B------:R-:W2:Y:S01]  /*354f0*/  LDL.LU R0, [R1+0x42c] ;  /* 0x00042c0001007983 */ /* 0x000ea20000300800 */
[----:B------:R-:W1:Y:S01]  /*35500*/  LDC R7, c[0x0][0x448] ;  /* 0x00011200ff077b82 */ /* 0x000e620000000800 */
[----:B------:R-:W-:Y:S02]  /*35510*/  ULDC.64 UR4, c[0x0][0x398] ;  /* 0x0000e60000047ab9 */ /* 0x000fe40000000a00 */
[----:B0-----:R-:W3:Y:S04]  /*35520*/  LDL.LU R2, [R1+0x418] ;  /* 0x0004180001027983 */ /* 0x001ee80000300800 */
[----:B------:R-:W4:Y:S04]  /*35530*/  LDL.LU R21, [R1+0x434] ;  /* 0x0004340001157983 */ /* 0x000f280000300800 */
[----:B------:R-:W5:Y:S01]  /*35540*/  LDL.LU R20, [R1+0x420] ;  /* 0x0004200001147983 */ /* 0x000f620000300800 */
[----:B------:R-:W-:Y:S01]  /*35550*/  IMAD.MOV.U32 R4, RZ, RZ, R37 ;  /* 0x000000ffff047224 */ /* 0x000fe200078e0025 */
[----:B------:R-:W-:Y:S01]  /*35560*/  LOP3.LUT R17, R17, 0xfffff7ff, RZ, 0xc0, !PT ;  /* 0xfffff7ff11117812 */ /* 0x000fe200078ec0ff */
[----:B------:R-:W0:Y:S01]  /*35570*/  S2R R10, SR_TID.X ;  /* 0x00000000000a7919 */ /* 0x000e220000002100 */
[----:B------:R-:W0:Y:S01]  /*35580*/  S2R R8, SR_TID.X ;  /* 0x0000000000087919 */ /* 0x000e220000002100 */
[----:B------:R-:W0:Y:S01]  /*35590*/  S2R R9, SR_TID.X ;  /* 0x0000000000097919 */ /* 0x000e220000002100 */
[----:B-1----:R-:W-:-:S13]  /*355a0*/  ISETP.NE.AND P0, PT, R7, 0x1, PT ;  /* 0x000000010700780c */ /* 0x002fda0003f05270 */
[----:B------:R-:W1:Y:S01]  /*355b0*/  @P0 LDC R5, c[0x0][0x450] ;  /* 0x00011400ff050b82 */ /* 0x000e620000000800 */
        /* <DEDUP_REMOVED lines=9> */
[----:B-----5:R-:W-:-:S04]  /*35650*/  IMAD.WIDE.U32 R2, R20, UR4, R2 ;  /* 0x0000000414027c25 */ /* 0x020fc8000f8e0002 */
[----:B------:R-:W-:Y:S01]  /*35660*/  IMAD R0, R20, UR5, R0 ;  /* 0x0000000514007c24 */ /* 0x000fe2000f8e0200 */
[----:B------:R-:W-:Y:S01]  /*35670*/  ULDC.64 UR4, c[0x0][0x3d0] ;  /* 0x0000f40000047ab9 */ /* 0x000fe20000000a00 */
[----:B0-----:R-:W-:Y:S02]  /*35680*/  IMAD.SHL.U32 R20, R10, 0x8, RZ ;  /* 0x000000080a147824 */ /* 0x001fe400078e00ff */
[----:B------:R-:W-:Y:S02]  /*35690*/  IMAD.IADD R3, R3, 0x1, R0 ;  /* 0x0000000103037824 */ /* 0x000fe400078e0200 */
[----:B------:R-:W0:Y:S01]  /*356a0*/  @P0 LDC R0, c[0x0][0x44c] ;  /* 0x00011300ff000b82 */ /* 0x000e220000000800 */
[----:B------:R-:W-:Y:S01]  /*356b0*/  IMAD.SHL.U32 R21, R8, 0x8, RZ ;  /* 0x0000000808157824 */ /* 0x000fe200078e00ff */
[----:B------:R-:W-:-:S04]  /*356c0*/  LOP3.LUT R20, R20, 0x38, RZ, 0xc0, !PT ;  /* 0x0000003814147812 */ /* 0x000fc800078ec0ff */
[----:B------:R-:W-:-:S04]  /*356d0*/  LOP3.LUT R21, R21, 0x38, RZ, 0xc0, !PT ;  /* 0x0000003815157812 */ /* 0x000fc800078ec0ff */
[----:B------:R-:W-:Y:S01]  /*356e0*/  LOP3.LUT R8, R21, 0x80, RZ, 0xfc, !PT ;  /* 0x0000008015087812 */ /* 0x000fe200078efcff */
[----:B------:R-:W-:-:S05]  /*356f0*/  IMAD.SHL.U32 R21, R9, 0x8, RZ ;  /* 0x0000000809157824 */ /* 0x000fca00078e00ff */
[----:B------:R-:W-:-:S04]  /*35700*/  LOP3.LUT R21, R21, 0x38, RZ, 0xc0, !PT ;  /* 0x0000003815157812 */ /* 0x000fc800078ec0ff */
[----:B------:R-:W-:Y:S01]  /*35710*/  LOP3.LUT R9, R21, 0x40, RZ, 0xfc, !PT ;  /* 0x0000004015097812 */ /* 0x000fe200078efcff */
[----:B0-----:R-:W-:-:S05]  /*35720*/  @P0 IMAD.HI.U32 R0, R37, R0, RZ ;  /* 0x0000000025000227 */ /* 0x001fca00078e00ff */
[----:B-1----:R-:W-:-:S04]  /*35730*/  @P0 SHF.R.U32.HI R4, RZ, R5, R0 ;  /* 0x00000005ff040219 */ /* 0x002fc80000011600 */
[--C-:B------:R-:W-:Y:S01]  /*35740*/  SHF.R.S32.HI R5, RZ, 0x1f, R4.reuse ;  /* 0x0000001fff057819 */ /* 0x100fe20000011404 */
[----:B------:R-:W-:Y:S02]  /*35750*/  IMAD.MOV R0, RZ, RZ, -R4 ;  /* 0x000000ffff007224 */ /* 0x000fe400078e0a04 */
[----:B------:R-:W-:-:S04]  /*35760*/  IMAD.WIDE.U32 R2, R4, UR4, R2 ;  /* 0x0000000404027c25 */ /* 0x000fc8000f8e0002 */
        /* <DEDUP_REMOVED lines=13> */
[----:B------:R-:W-:-:S04]  /*35840*/  ISETP.GE.AND P1, PT, R20, UR4, PT ;  /* 0x0000000414007c0c */ /* 0x000fc8000bf26270 */
[----:B------:R-:W-:Y:S02]  /*35850*/  LEA.HI.X R6, R2, UR5, R6, 0x1, P0 ;  /* 0x0000000502067c11 */ /* 0x000fe400080f0c06 */
[----:B------:R-:W-:Y:S02]  /*35860*/  ISETP.GE.AND P0, PT, R8, UR4, PT ;  /* 0x0000000408007c0c */ /* 0x000fe4000bf06270 */
[----:B------:R-:W0:Y:S01]  /*35870*/  S2R R8, SR_TID.X ;  /* 0x0000000000087919 */ /* 0x000e220000002100 */
[----:B------:R-:W-:Y:S02]  /*35880*/  SEL R0, RZ, 0x1, P1 ;  /* 0x00000001ff007807 */ /* 0x000fe40000800000 */
[----:B------:R-:W-:Y:S02]  /*35890*/  SEL R2, RZ, 0x4, P0 ;  /* 0x00000004ff027807 */ /* 0x000fe40000000000 */
[----:B------:R-:W-:-:S04]  /*358a0*/  @P1 LOP3.LUT R17, R17, 0x800, RZ, 0xfc, !PT ;  /* 0x0000080011111812 */ /* 0x000fc800078efcff */
[----:B------:R-:W-:-:S04]  /*358b0*/  LOP3.LUT R17, R17, 0xfffffdff, RZ, 0xc0, !PT ;  /* 0xfffffdff11117812 */ /* 0x000fc800078ec0ff */
[----:B------:R-:W-:Y:S02]  /*358c0*/  @P0 LOP3.LUT R17, R17, 0x200, RZ, 0xfc, !PT ;  /* 0x0000020011110812 */ /* 0x000fe400078efcff */
[----:B------:R-:W-:Y:S02]  /*358d0*/  ISETP.GE.AND P0, PT, R9, UR4, PT ;  /* 0x0000000409007c0c */ /* 0x000fe4000bf06270 */
[----:B------:R-:W1:Y:S01]  /*358e0*/  S2R R9, SR_TID.X ;  /* 0x0000000000097919 */ /* 0x000e620000002100 */
[----:B------:R-:W-:Y:S02]  /*358f0*/  LOP3.LUT R17, R17, 0xfffffbff, RZ, 0xc0, !PT ;  /* 0xfffffbff11117812 */ /* 0x000fe400078ec0ff */
[----:B------:R-:W-:-:S04]  /*35900*/  SEL R3, RZ, 0x2, P0 ;  /* 0x00000002ff037807 */ /* 0x000fc80000000000 */
[----:B------:R-:W-:-:S04]  /*35910*/  IADD3 R0, R2, R3, R0 ;  /* 0x0000000302007210 */ /* 0x000fc80007ffe000 */
[----:B------:R-:W-:Y:S01]  /*35920*/  @P0 LOP3.LUT R17, R17, 0x400, RZ, 0xfc, !PT ;  /* 0x0000040011110812 */ /* 0x000fe200078efcff */
[----:B0-----:R-:W-:-:S05]  /*35930*/  IMAD.SHL.U32 R21, R8, 0x8, RZ ;  /* 0x0000000808157824 */ /* 0x001fca00078e00ff */
[----:B------:R-:W-:-:S04]  /*35940*/  LOP3.LUT R21, R21, 0x38, RZ, 0xc0, !PT ;  /* 0x0000003815157812 */ /* 0x000fc800078ec0ff */
[----:B------:R-:W-:-:S04]  /*35950*/  LOP3.LUT R8, R21, 0x100, RZ, 0xfc, !PT ;  /* 0x0000010015087812 */ /* 0x000fc800078efcff */
[----:B------:R-:W-:Y:S01]  /*35960*/  ISETP.GE.AND P4, PT, R8, UR4, PT ;  /* 0x0000000408007c0c */ /* 0x000fe2000bf86270 */
[----:B------:R-:W-:Y:S02]  /*35970*/  IMAD.SHL.U32 R8, R10, 0x8, RZ ;  /* 0x000000080a087824 */ /* 0x000fe400078e00ff */
[----:B-1----:R-:W-:Y:S01]  /*35980*/  IMAD.SHL.U32 R21, R9, 0x8, RZ ;  /* 0x0000000809157824 */ /* 0x002fe200078e00ff */
[----:B------:R-:W-:Y:S02]  /*35990*/  SEL R2, RZ, 0x10, P4 ;  /* 0x00000010ff027807 */ /* 0x000fe40002000000 */
[----:B------:R-:W-:Y:S02]  /*359a0*/  LOP3.LUT R8, R8, 0x38, RZ, 0xc0, !PT ;  /* 0x0000003808087812 */ /* 0x000fe400078ec0ff */
[----:B------:R-:W-:Y:S02]  /*359b0*/  LOP3.LUT R21, R21, 0x38, RZ, 0xc0, !PT ;  /* 0x0000003815157812 */ /* 0x000fe400078ec0ff */
[----:B------:R-:W-:-:S02]  /*359c0*/  LOP3.LUT R8, R8, 0x180, RZ, 0xfc, !PT ;  /* 0x0000018008087812 */ /* 0x000fc400078efcff */
[----:B------:R-:W-:Y:S01]  /*359d0*/  LOP3.LUT R9, R21, 0xc0, RZ, 0xfc, !PT ;  /* 0x000000c015097812 */ /* 0x000fe200078efcff */
[----:B------:R-:W-:Y:S01]  /*359e0*/  IMAD.SHL.U32 R21, R10, 0x8, RZ ;  /* 0x000000080a157824 */ /* 0x000fe200078e00ff */
[----:B------:R-:W-:Y:S02]  /*359f0*/  ISETP.GE.AND P0, PT, R8, UR4, PT ;  /* 0x0000000408007c0c */ /* 0x000fe4000bf06270 */
[----:B------:R-:W-:Y:S02]  /*35a00*/  ISETP.GE.AND P5, PT, R9, UR4, PT ;  /* 0x0000000409007c0c */ /* 0x000fe4000bfa6270 */
[----:B------:R-:W-:Y:S02]  /*35a10*/  LOP3.LUT R21, R21, 0x38, RZ, 0xc0, !PT ;  /* 0x0000003815157812 */ /* 0x000fe400078ec0ff */
[----:B------:R-:W-:Y:S02]  /*35a20*/  SEL R3, RZ, 0x8, P5 ;  /* 0x00000008ff037807 */ /* 0x000fe40002800000 */
[----:B------:R-:W-:-:S02]  /*35a30*/  LOP3.LUT R9, R21, 0x140, RZ, 0xfc, !PT ;  /* 0x0000014015097812 */ /* 0x000fc400078efcff */
[----:B------:R-:W-:Y:S02]  /*35a40*/  LOP3.LUT R8, R21, 0x1c0, RZ, 0xfc, !PT ;  /* 0x000001c015087812 */ /* 0x000fe400078efcff */
        /* <DEDUP_REMOVED lines=21> */
[----:B---3--:R-:W-:-:S03]  /*35ba0*/  IMAD.MOV.U32 R9, RZ, RZ, R3 ;  /* 0x000000ffff097224 */ /* 0x008fc600078e0003 */
[----:B------:R-:W-:Y:S01]  /*35bb0*/  ISETP.GE.AND P0, PT, R32, R7, PT ;  /* 0x000000072000720c */ /* 0x000fe20003f06270 */
[----:B------:R-:W0:-:S12]  /*35bc0*/  SHFL.IDX PT, R3, R5, RZ, 0x181f ;  /* 0x00181fff05037589 */ /* 0x000e1800000e0000 */
        /* <DEDUP_REMOVED lines=38> */
[----:B------:R-:W-:-:S04]  /*35e30*/  @P2 LOP3.LUT R17, R17, 0x8000, RZ, 0xfc, !PT ;  /* 0x0000800011112812 */ /* 0x000fc800078efcff */
        /* <DEDUP_REMOVED lines=37> */
[----:B------:R-:W-:-:S13]  /*36090*/  @!P0 ISETP.NE.U32.AND P1, PT, R8, RZ, PT ;  /* 0x000000ff0800820c */ /* 0x000fda0003f25070 */
[----:B------:R0:W-:Y:S04]  /*360a0*/  @!P0 LDGSTS.E.BYPASS.LTC128B.128 [R23+0x35400], desc[UR36][R2.64+0x380], P1 ;  /* 0x3540038002178fae */ /* 0x0001e80008901d64 */
[----:B0-2---:R0:W1:Y:S02]  /*360b0*/  SHFL.IDX PT, R2, R5, 0x3, 0x181f ;  /* 0x00781f0005027f89 */ /* 0x00506400000e0000 */
.L_x_7141:
[----:B------:R-:W2:Y:S01]  /*360c0*/  LDL.LU R3, [R1+0x438] ;  /* 0x0004380001037983 */ /* 0x000ea20000300800 */
[----:B------:R-:W-:Y:S01]  /*360d0*/  BSSY B0, `(.L_x_7006) ;  /* 0x0000019000007945 */ /* 0x000fe20003800000 */
[----:B--2---:R-:W-:-:S13]  /*360e0*/  ISETP.GE.AND P0, PT, R3, R7, PT ;  /* 0x000000070300720c */ /* 0x004fda0003f06270 */
[----:B------:R-:W-:Y:S05]  /*360f0*/  @P0 BRA `(.L_x_7007) ;  /* 0x0000000000580947 */ /* 0x000fea0003800000 */
[----:B------:R-:W-:Y:S02]  /*36100*/  LOP3.LUT R0, R0, 0x40, RZ, 0xc0, !PT ;  /* 0x0000004000007812 */ /* 0x000fe400078ec0ff */
[C---:B------:R-:W-:Y:S02]  /*36110*/  LOP3.LUT P6, RZ, R17.reuse, 0x800, RZ, 0xc0, !PT ;  /* 0x0000080011ff7812 */ /* 0x040fe400078cc0ff */
[----:B-1----:R-:W-:Y:S02]  /*36120*/  LEA R2, P0, R20, R2, 0x1 ;  /* 0x0000000214027211 */ /* 0x002fe400078008ff */
        /* <DEDUP_REMOVED lines=19> */
.L_x_7007:
[----:B------:R-:W-:Y:S05]  /*36260*/  BSYNC B0 ;  /* 0x0000000000007941 */ /* 0x000fea0003800000 */
.L_x_7006:
[----:B------:R-:W-:Y:S01]  /*36270*/  NOP ;  /* 0x0000000000007918 */ /* 0x000fe20000000000 */
[----:B------:R-:W-:-:S13]  /*36280*/  PLOP3.LUT P0, PT, PT, PT, PT, 0x80, 0x0 ;  /* 0x000000000000781c */ /* 0x000fda0003f0f070 */
.L_x_7008:
[----:B------:R-:W-:Y:S02]  /*36290*/  PLOP3.LUT P1, PT, P1, P0, PT, 0xa2, 0x0 ;  /* 0x000000000000781c */ /* 0x000fe40000f21472 */
[----:B------:R-:W-:-:S08]  /*362a0*/  @P0 R2UR P1, UR4, R18 ;  /* 0x00000000120402ca */ /* 0x000fd00000020000 */
[----:B------:R-:W-:-:S05]  /*362b0*/  @P0 PLOP3.LUT P0, PT, P1, PT, PT, 0x80, 0x0 ;  /* 0x000000000000081c */ /* 0x000fca0000f0f070 */
[----:B------:R-:W-:Y:S01]  /*362c0*/  @!P1 SYNCS.ARRIVE.TRANS64.RED.A0T1 RZ, [UR4+0x38810], RZ ;  /* 0x038810ffffff99a7 */ /* 0x000fe20008200404 */
[----:B------:R-:W-:Y:S07]  /*362d0*/  @!P1 ARRIVES.LDGSTSBAR.64.TRANSCNT [UR4+0x38810] ;  /* 0x03881000ff0099b0 */ /* 0x000fee0008000a84 */
[----:B------:R-:W-:Y:S05]  /*362e0*/  @P0 BRA.U.ANY `(.L_x_7008) ;  /* 0xfffffffd00e80947 */ /* 0x000fea000393ffff */
[----:B-12---:R-:W2:Y:S02]  /*362f0*/  LDL.LU R2, [R1+0x43c] ;  /* 0x00043c0001027983 */ /* 0x006ea40000300800 */
        /* <DEDUP_REMOVED lines=10> */
[----:B-12---:R-:W-:Y:S05]  /*363a0*/  @!P0 BRA `(.L_x_7010) ;  /* 0x0000005800088947 */ /* 0x006fea0003800000 */
.L_x_7142:
[----:B------:R-:W-:Y:S05]  /*363b0*/  BSYNC B0 ;  /* 0x0000000000007941 */ /* 0x000fea0003800000 */
.L_x_7009:
[----:B------:R-:W-:-:S13]  /*363c0*/  LOP3.LUT P0, RZ, R17, 0x100, RZ, 0xc0, !PT ;  /* 0x0000010011ff7812 */ /* 0x000fda000780c0ff */
[----:B------:R-:W-:Y:S05]  /*363d0*/  @!P0 BRA `(.L_x_7011) ;  /* 0x0000000000048947 */ /* 0x000fea0003800000 */
[----:B------:R-:W-:Y:S01]  /*363e0*/  BPT.TRAP 0x1 ;  /* 0x000000040000795c */ /* 0x000fe20000300000 */
.L_x_7011:
[----:B-1----:R-:W-:Y:S01]  /*363f0*/  SHF.L.U32 R0, R28, 0x1f, RZ ;  /* 0x0000001f1c007819 */ /* 0x002fe200000006ff */
[----:B------:R-:W-:Y:S03]  /*36400*/  BSSY B0, `(.L_x_7012) ;  /* 0x0000003000007945 */ /* 0x000fe60003800000 */
[----:B------:R-:W1:Y:S02]  /*36410*/  SYNCS.PHASECHK.TRANS64.TRYWAIT P0, [R25+URZ+0x38860], R0 ;  /* 0x03886000190075a7 */ /* 0x000e64000800017f */
[----:B-1----:R-:W-:Y:S05]  /*36420*/  @!P0 BRA `(.L_x_7013) ;  /* 0x0000005400fc8947 */ /* 0x002fea0003800000 */
.L_x_7143:
[----:B------:R-:W-:Y:S05]  /*36430*/  BSYNC B0 ;  /* 0x0000000000007941 */ /* 0x000fea0003800000 */
.L_x_7012:
[----:B------:R-:W1:Y:S01]  /*36440*/  LDL.LU R3, [R1+0x440] ;  /* 0x0004400001037983 */ /* 0x000e620000300800 */
[----:B------:R-:W-:Y:S01]  /*36450*/  ULDC.64 UR4, c[0x0][0x328] ;  /* 0x0000ca0000047ab9 */ /* 0x000fe20000000a00 */
[----:B------:R-:W-:Y:S02]  /*36460*/  ULDC.64 UR6, c[0x0][0x318] ;  /* 0x0000c60000067ab9 */ /* 0x000fe40000000a00 */
[----:B------:R-:W2:Y:S04]  /*36470*/  LDL.LU R2, [R1+0x41c] ;  /* 0x00041c0001027983 */ /* 0x000ea80000300800 */
[----:B0-----:R-:W3:Y:S04]  /*36480*/  LDL.LU R5, [R1+0x444] ;  /* 0x0004440001057983 */ /* 0x001ee80000300800 */
[----:B------:R-:W4:Y:S01]  /*36490*/  LDL.LU R4, [R1+0x414] ;  /* 0x0004140001047983 */ /* 0x000f220000300800 */
[----:B-1----:R-:W-:-:S04]  /*364a0*/  IMAD R0, R3, UR4, RZ ;  /* 0x0000000403007c24 */ /* 0x002fc8000f8e02ff */
        /* <DEDUP_REMOVED lines=102> */
.L_x_7153:
        /* <DEDUP_REMOVED lines=34> */
.L_x_7015:
        /* <DEDUP_REMOVED lines=10> */
.L_x_7016:
        /* <DEDUP_REMOVED lines=11> */
.L_x_7031:
[----:B0-----:R-:W0:Y:S01]  /*36e80*/  LDC R5, c[0x0][0x430] ;  /* 0x00010c00ff057b82 */ /* 0x001e220000000800 */
[----:B-1----:R-:W1:Y:S01]  /*36e90*/  S2R R2, SR_TID.X ;  /* 0x0000000000027919 */ /* 0x002e620000002100 */
[----:B------:R-:W-:Y:S01]  /*36ea0*/  IMAD R4, R7, 0x40, R34 ;  /* 0x0000004007047824 */ /* 0x000fe200078e0222 */
[----:B------:R-:W-:Y:S01]  /*36eb0*/  LOP3.LUT P1, RZ, R17, 0x100, RZ, 0xc0, !PT ;  /* 0x0000010011ff7812 */ /* 0x000fe2000782c0ff */
[----:B------:R-:W-:Y:S01]  /*36ec0*/  VIADD R22, R22, 0x1 ;  /* 0x0000000116167836 */ /* 0x000fe20000000000 */
[----:B------:R-:W2:Y:S01]  /*36ed0*/  S2R R3, SR_TID.X ;  /* 0x0000000000037919 */ /* 0x000ea20000002100 */
[----:B0-----:R-:W-:Y:S02]  /*36ee0*/  ISETP.NE.AND P0, PT, R5, 0x1, PT ;  /* 0x000000010500780c */ /* 0x001fe40003f05270 */
[----:B-1----:R-:W-:-:S11]  /*36ef0*/  LOP3.LUT R2, R2, 0x7f, RZ, 0xc0, !PT ;  /* 0x0000007f02027812 */ /* 0x002fd600078ec0ff */
[----:B------:R-:W0:Y:S01]  /*36f00*/  @P0 LDC R9, c[0x0][0x434] ;  /* 0x00010d00ff090b82 */ /* 0x000e220000000800 */
[----:B--2---:R-:W-:Y:S01]  /*36f10*/  IMAD.SHL.U32 R8, R3, 0x10, RZ ;  /* 0x0000001003087824 */ /* 0x004fe200078e00ff */
[----:B------:R-:W-:-:S04]  /*36f20*/  SHF.R.U32.HI R2, RZ, 0x3, R2 ;  /* 0x00000003ff027819 */ /* 0x000fc80000011602 */
[----:B------:R-:W-:Y:S02]  /*36f30*/  LOP3.LUT R8, R2, 0x70, R8, 0xf8, !PT ;  /* 0x0000007002087812 */ /* 0x000fe400078ef808 */
[----:B------:R-:W1:Y:S02]  /*36f40*/  @P0 LDC R3, c[0x0][0x438] ;  /* 0x00010e00ff030b82 */ /* 0x000e640000000800 */
[C---:B------:R-:W-:Y:S01]  /*36f50*/  ISETP.GT.U32.AND P2, PT, R8.reuse, 0x3f, PT ;  /* 0x0000003f0800780c */ /* 0x040fe20003f44070 */
[----:B------:R-:W-:-:S04]  /*36f60*/  IMAD.IADD R4, R8, 0x1, R4 ;  /* 0x0000000108047824 */ /* 0x000fc800078e0204 */
[----:B------:R-:W-:Y:S02]  /*36f70*/  IMAD.MOV.U32 R2, RZ, RZ, R4 ;  /* 0x000000ffff027224 */ /* 0x000fe400078e0004 */
[----:B0--34-:R-:W-:-:S06]  /*36f80*/  @P0 IMAD.HI.U32 R6, R4, R9, RZ ;  /* 0x0000000904060227 */ /* 0x019fcc00078e00ff */
[----:B------:R-:W0:Y:S01]  /*36f90*/  @!P2 LDC.64 R8, c[0x0][0x428] ;  /* 0x00010a00ff08ab82 */ /* 0x000e220000000a00 */
[----:B-1----:R-:W-:-:S05]  /*36fa0*/  @P0 SHF.R.U32.HI R2, RZ, R3, R6 ;  /* 0x00000003ff020219 */ /* 0x002fca0000011606 */
[----:B------:R-:W-:-:S04]  /*36fb0*/  IMAD.MOV R3, RZ, RZ, -R2 ;  /* 0x000000ffff037224 */ /* 0x000fc800078e0a02 */
[----:B------:R-:W-:Y:S01]  /*36fc0*/  IMAD R5, R5, R3, R4 ;  /* 0x0000000305057224 */ /* 0x000fe200078e0204 */
[--C-:B------:R-:W-:Y:S01]  /*36fd0*/  @!P2 SHF.R.S32.HI R3, RZ, 0x1f, R2.reuse ;  /* 0x0000001fff03a819 */ /* 0x100fe20000011402 */
[-C--:B0-----:R-:W-:Y:S02]  /*36fe0*/  @!P2 IMAD R4, R35, R8.reuse, RZ ;  /* 0x000000082304a224 */ /* 0x081fe400078e02ff */
        /* <DEDUP_REMOVED lines=18> */
.L_x_7019:
[----:B------:R-:W-:Y:S01]  /*37110*/  IMAD R6, R22, 0x8, R18 ;  /* 0x0000000816067824 */ /* 0x000fe200078e0212 */
[----:B------:R-:W-:Y:S01]  /*37120*/  SHF.L.U32 R25, R28, 0x1f, RZ ;  /* 0x0000001f1c197819 */ /* 0x000fe200000006ff */
[----:B------:R-:W-:Y:S01]  /*37130*/  BSSY B1, `(.L_x_7020) ;  /* 0x0000004000017945 */ /* 0x000fe20003800000 */
[----:B------:R-:W-:Y:S02]  /*37140*/  SHF.R.S32.HI R9, RZ, 0x1f, R5 ;  /* 0x0000001fff097819 */ /* 0x000fe40000011405 */
[----:B------:R-:W0:Y:S02]  /*37150*/  SYNCS.PHASECHK.TRANS64.TRYWAIT P0, [R6+URZ+0x38840], R25 ;  /* 0x03884019060075a7 */ /* 0x000e24000800017f */
[----:B0-----:R-:W-:Y:S05]  /*37160*/  @!P0 BRA `(.L_x_7021) ;  /* 0x0000005000e88947 */ /* 0x001fea0003800000 */
.L_x_7154:
[----:B------:R-:W-:Y:S05]  /*37170*/  BSYNC B1 ;  /* 0x0000000000017941 */ /* 0x000fea0003800000 */
.L_x_7020:
        /* <DEDUP_REMOVED lines=40> */
.L_x_7164:
        /* <DEDUP_REMOVED lines=8> */
.L_x_7023:
        /* <DEDUP_REMOVED lines=10> */
.L_x_7024:
[----:B------:R3:W-:Y:S01]  /*37520*/  SYNCS.ARRIVE.TRANS64.A1T0 RZ, [R6+URZ+0x38830], RZ ;  /* 0x038830ff06ff79a7 */ /* 0x0007e2000810003f */
[----:B------:R-:W-:Y:S05]  /*37530*/  @!P2 BRA `(.L_x_7025) ;  /* 0x000000000004a947 */ /* 0x000fea0003800000 */
[----:B------:R-:W-:Y:S01]  /*37540*/  BPT.TRAP 0x1 ;  /* 0x000000040000795c */ /* 0x000fe20000300000 */
.L_x_7025:
[----:B------:R-:W4:Y:S01]  /*37550*/  SYNCS.PHASECHK.TRANS64.TRYWAIT P0, [R6+URZ+0x38860], R25 ;  /* 0x03886019060075a7 */ /* 0x000f22000800017f */
[----:B------:R-:W-:Y:S04]  /*37560*/  BSSY B1, `(.L_x_7026) ;  /* 0x0000002000017945 */ /* 0x000fe80003800000 */
[----:B----4-:R-:W-:Y:S05]  /*37570*/  @!P0 BRA `(.L_x_7027) ;  /* 0x0000005400148947 */ /* 0x010fea0003800000 */
.L_x_7165:
[----:B------:R-:W-:Y:S05]  /*37580*/  BSYNC B1 ;  /* 0x0000000000017941 */ /* 0x000fea0003800000 */
.L_x_7026:
[----:B------:R-:W-:Y:S01]  /*37590*/  ULDC.64 UR4, c[0x0][0x328] ;  /* 0x0000ca0000047ab9 */ /* 0x000fe20000000a00 */
[----:B------:R-:W-:Y:S01]  /*375a0*/  ULDC.64 UR6, c[0x0][0x318] ;  /* 0x0000c60000067ab9 */ /* 0x000fe20000000a00 */
[----:B------:R-:W-:Y:S01]  /*375b0*/  IMAD R9, R9, UR4, RZ ;  /* 0x0000000409097c24 */ /* 0x000fe2000f8e02ff */
[----:B------:R-:W-:Y:S01]  /*375c0*/  LOP3.LUT P5, RZ, R17, 0x8, RZ, 0xc0, !PT ;  /* 0x0000000811ff7812 */ /* 0x000fe200078ac0ff */
[----:B--2---:R-:W-:Y:S01]  /*375d0*/  IMAD.WIDE.U32 R2, R5, UR4, RZ ;  /* 0x0000000405027c25 */ /* 0x004fe2000f8e00ff */
        /* <DEDUP_REMOVED lines=16> */
[----:B------:R-:W2:Y:S01]  /*376e0*/  SHFL.IDX PT, R2, R9, RZ, 0x181f ;  /* 0x00181fff09027589 */ /* 0x000ea200000e0000 */
[----:B------:R-:W-:Y:S01]  /*376f0*/  LOP3.LUT P1, RZ, R17, 0x80, RZ, 0xc0, !PT ;  /* 0x0000008011ff7812 */ /* 0x000fe2000782c0ff */
        /* <DEDUP_REMOVED lines=12> */
[----:B--2---:R-:W-:-:S05]  /*377c0*/  IADD3 R2, P0, R2, R0, RZ ;  /* 0x0000000002027210 */ /* 0x004fca0007f1e0ff */
        /* <DEDUP_REMOVED lines=43> */
.L_x_7175:
        /* <DEDUP_REMOVED lines=25> */
.L_x_7029:
        /* <DEDUP_REMOVED lines=10> */
.L_x_7030:
[----:B------:R1:W-:Y:S01]  /*37cb0*/  SYNCS.ARRIVE.TRANS64.A1T0 RZ, [R6+URZ+0x38850], RZ ;  /* 0x038850ff06ff79a7 */ /* 0x0003e2000810003f */
[----:B------:R-:W-:Y:S05]  /*37cc0*/  @P3 BRA `(.L_x_7031) ;  /* 0xfffffff0006c3947 */ /* 0x000fea000383ffff */
.L_x_7018:
[----:B------:R-:W-:Y:S05]  /*37cd0*/  BSYNC B0 ;  /* 0x0000000000007941 */ /* 0x000fea0003800000 */
.L_x_7017:
        /* <DEDUP_REMOVED lines=21> */
.L_x_7033:
[----:B------:R-:W-:Y:S05]  /*37e30*/  BSYNC B0 ;  /* 0x0000000000007941 */ /* 0x000fea0003800000 */
.L_x_7032:
[----:B------:R-:W-:-:S07]  /*37e40*/  SEL R22, R22, RZ, P0 ;  /* 0x000000ff16167207 */ /* 0x000fce0000000000 */
.L_x_6986:
[----:B------:R-:W-:Y:S05]  /*37e50*/  BSYNC B7 ;  /* 0x0000000000077941 */ /* 0x000fea0003800000 */
.L_x_6984:
        /* <DEDUP_REMOVED lines=8> */
[----:B----4-:R2:W4:Y:S01]  /*37ee0*/  LDS.128 R24, [R18+0x388d0] ;  /* 0x0388d00012187984 */ /* 0x0105220000000c00 */
[----:B------:R-:W-:Y:S06]  /*37ef0*/  BAR.ARV 0x4, 0x180 ;  /* 0x0106000000007b1d */ /* 0x000fec0000002000 */
[----:B------:R-:W-:Y:S05]  /*37f00*/  BRA `(.L_x_7035) ;  /* 0x0000000c00d47947 */ /* 0x000fea0003800000 */
.L_x_7034:
        /* <DEDUP_REMOVED lines=14> */
[----:B----4-:R-:W-:Y:S01]  /*37ff0*/  IMAD.MOV.U32 R25, RZ, RZ, RZ ;  /* 0x000000ffff197224 */ /* 0x010fe200078e00ff */
[C---:B------:R-:W-:Y:S01]  /*38000*/  ISETP.GE.U32.AND P2, PT, R8.reuse, 0x2, PT ;  /* 0x000000020800780c */ /* 0x040fe20003f46070 */
[----:B------:R-:W-:Y:S01]  /*38010*/  IMAD.MOV.U32 R5, RZ, RZ, RZ ;  /* 0x000000ffff057224 */ /* 0x000fe200078e00ff */
[C---:B------:R-:W-:Y:S01]  /*38020*/  ISETP.GE.U32.AND P3, PT, R8.reuse, 0x4, PT ;  /* 0x000000040800780c */ /* 0x040fe20003f66070 */
[----:B------:R-:W-:Y:S01]  /*38030*/  SHFL.IDX PT, R0, R24, RZ, 0x1f ;  /* 0x00001fff18007589 */ /* 0x000fe200000e0000 */
[C---:B------:R-:W-:Y:S02]  /*38040*/  ISETP.GE.U32.AND P4, PT, R8.reuse, 0x8, PT ;  /* 0x000000080800780c */ /* 0x040fe40003f86070 */
[----:B------:R-:W-:Y:S01]  /*38050*/  ISETP.GE.U32.AND P5, PT, R8, 0x10, PT ;  /* 0x000000100800780c */ /* 0x000fe20003fa6070 */
[----:B-1-3--:R0:W-:Y:S02]  /*38060*/  SHFL.IDX PT, R6, R24, 0x1, 0x1f ;  /* 0x00201f0018067f89 */ /* 0x00a1e400000e0000 */
        /* <DEDUP_REMOVED lines=21> */
.L_x_7185:
[----:B------:R-:W-:Y:S02]  /*381c0*/  ULDC UR4, c[0x0][0xd38] ;  /* 0x00034e0000047ab9 */ /* 0x000fe40000000800 */
[----:B------:R-:W-:-:S04]  /*381d0*/  IMAD.U32 R4, RZ, RZ, UR4 ;  /* 0x00000004ff047e24 */ /* 0x000fc8000f8e00ff */
[----:B-1----:R-:W-:-:S04]  /*381e0*/  IMAD R3, R14, R4, RZ ;  /* 0x000000040e037224 */ /* 0x002fc800078e02ff */
[----:B------:R-:W-:-:S05]  /*381f0*/  IMAD.IADD R6, R6, 0x1, R3 ;  /* 0x0000000106067824 */ /* 0x000fca00078e0203 */
[----:B------:R-:W-:-:S13]  /*38200*/  ISETP.GT.AND P6, PT, R6, R0, PT ;  /* 0x000000000600720c */ /* 0x000fda0003fc4270 */
[----:B------:R-:W-:Y:S05]  /*38210*/  @P6 BRA `(.L_x_7037) ;  /* 0x0000000000a46947 */ /* 0x000fea0003800000 */
.L_x_7040:
        /* <DEDUP_REMOVED lines=35> */
.L_x_7193:
[----:B------:R-:W-:Y:S02]  /*38450*/  ULDC UR4, c[0x0][0xd38] ;  /* 0x00034e0000047ab9 */ /* 0x000fe40000000800 */
[----:B------:R-:W-:-:S04]  /*38460*/  IMAD.U32 R4, RZ, RZ, UR4 ;  /* 0x00000004ff047e24 */ /* 0x000fc8000f8e00ff */
[----:B-1----:R-:W-:-:S04]  /*38470*/  IMAD R3, R14, R4, RZ ;  /* 0x000000040e037224 */ /* 0x002fc800078e02ff */
[----:B------:R-:W-:-:S05]  /*38480*/  IMAD.IADD R6, R3, 0x1, R6 ;  /* 0x0000000103067824 */ /* 0x000fca00078e0206 */
[----:B------:R-:W-:-:S13]  /*38490*/  ISETP.GT.AND P6, PT, R6, R0, PT ;  /* 0x000000000600720c */ /* 0x000fda0003fc4270 */
[----:B------:R-:W-:Y:S05]  /*384a0*/  @!P6 BRA `(.L_x_7040) ;  /* 0xfffffffc005ce947 */ /* 0x000fea000383ffff */
.L_x_7037:
        /* <DEDUP_REMOVED lines=10> */
.L_x_7198:
[----:B------:R-:W-:-:S13]  /*38550*/  ISETP.NE.AND P0, PT, R3, RZ, PT ;  /* 0x000000ff0300720c */ /* 0x000fda0003f05270 */
[----:B------:R-:W-:Y:S05]  /*38560*/  @!P0 BRA `(.L_x_7042) ;  /* 0x0000000000108947 */ /* 0x000fea0003800000 */
[----:B------:R-:W-:Y:S01]  /*38570*/  UMOV UR4, 0xffffffff ;  /* 0xffffffff00047882 */ /* 0x000fe20000000000 */
[----:B------:R-:W-:Y:S02]  /*38580*/  VIADD R12, R7, 0xffffffff ;  /* 0xffffffff070c7836 */ /* 0x000fe40000000000 */
[----:B------:R-:W-:Y:S05]  /*38590*/  BRA.DIV UR4, `(.L_x_7043) ;  /* 0x00000056044c7947 */ /* 0x000fea000b800000 */
[----:B------:R4:W0:Y:S02]  /*385a0*/  SHFL.IDX PT, R24, R2, R12, 0x1f ;  /* 0x00001f0c02187589 */ /* 0x00082400000e0000 */
.L_x_7042:
        /* <DEDUP_REMOVED lines=59> */
.L_x_7044:
        /* <DEDUP_REMOVED lines=60> */
.L_x_7045:
[----:B------:R-:W-:-:S05]  /*38d20*/  LOP3.LUT R0, RZ, R3, RZ, 0x33, !PT ;  /* 0x00000003ff007212 */ /* 0x000fca00078e33ff */
[----:B------:R-:W-:Y:S01]  /*38d30*/  IMAD.IADD R25, R25, 0x1, R0 ;  /* 0x0000000119197824 */ /* 0x000fe200078e0200 */
[----:B------:R-:W-:Y:S06]  /*38d40*/  BRA `(.L_x_7046) ;  /* 0x00000000001c7947 */ /* 0x000fec0003800000 */
.L_x_7038:
[----:B------:R-:W-:Y:S01]  /*38d50*/  UMOV UR4, URZ ;  /* 0x0000003f00047c82 */ /* 0x000fe20008000000 */
[----:B------:R-:W-:Y:S01]  /*38d60*/  UMOV UR5, URZ ;  /* 0x0000003f00057c82 */ /* 0x000fe20008000000 */
[----:B------:R-:W-:Y:S01]  /*38d70*/  ULDC UR6, c[0x0][0xd3c] ;  /* 0x00034f0000067ab9 */ /* 0x000fe20000000800 */
[----:B------:R-:W-:Y:S02]  /*38d80*/  IMAD.MOV.U32 R24, RZ, RZ, R0 ;  /* 0x000000ffff187224 */ /* 0x000fe400078e0000 */
[----:B------:R-:W-:Y:S02]  /*38d90*/  IMAD.U32 R25, RZ, RZ, UR4 ;  /* 0x00000004ff197e24 */ /* 0x000fe4000f8e00ff */
[----:B------:R-:W-:Y:S02]  /*38da0*/  IMAD.U32 R26, RZ, RZ, UR5 ;  /* 0x00000005ff1a7e24 */ /* 0x000fe4000f8e00ff */
[----:B------:R-:W-:-:S07]  /*38db0*/  IMAD.U32 R27, RZ, RZ, UR6 ;  /* 0x00000006ff1b7e24 */ /* 0x000fce000f8e00ff */
.L_x_7046:
        /* <DEDUP_REMOVED lines=10> */
.L_x_7035:
[----:B------:R-:W-:Y:S02]  /*38e60*/  ULDC UR4, c[0x0][0xd3c] ;  /* 0x00034f0000047ab9 */ /* 0x000fe40000000800 */
[----:B----4-:R-:W-:-:S13]  /*38e70*/  ISETP.GE.AND P0, PT, R27, UR4, PT ;  /* 0x000000041b007c0c */ /* 0x010fda000bf06270 */
[----:B------:R-:W-:Y:S05]  /*38e80*/  @!P0 BRA `(.L_x_7047) ;  /* 0xffffff7c005c8947 */ /* 0x000fea000383ffff */
[----:B------:R-:W-:Y:S05]  /*38e90*/  BSYNC B8 ;  /* 0x0000000000087941 */ /* 0x000fea0003800000 */
.L_x_6914:
[----:B-1----:R-:W4:Y:S01]  /*38ea0*/  LDL.LU R0, [R1+0x43c] ;  /* 0x00043c0001007983 */ /* 0x002f220000300800 */
[----:B------:R-:W-:Y:S01]  /*38eb0*/  BSSY B0, `(.L_x_7048) ;  /* 0x000000b000007945 */ /* 0x000fe20003800000 */
[----:B------:R-:W1:Y:S01]  /*38ec0*/  S2R R5, SR_CgaCtaId ;  /* 0x0000000000057919 */ /* 0x000e620000008800 */
        /* <DEDUP_REMOVED lines=9> */
.L_x_7201:
[----:B------:R-:W-:Y:S05]  /*38f60*/  BSYNC B0 ;  /* 0x0000000000007941 */ /* 0x000fea0003800000 */
.L_x_7048:
[----:B------:R-:W-:-:S03]  /*38f70*/  UMOV UR4, 0xffffffff ;  /* 0xffffffff00047882 */ /* 0x000fc60000000000 */
[----:B------:R-:W-:Y:S05]  /*38f80*/  BRA.DIV UR4, `(.L_x_7050) ;  /* 0x0000004e040c7947 */ /* 0x000fea000b800000 */
[----:B-1----:R-:W1:Y:S02]  /*38f90*/  S2R R0, SR_TID.X ;  /* 0x0000000000007919 */ /* 0x002e640000002100 */
[----:B-1----:R-:W-:-:S04]  /*38fa0*/  SHF.R.U32.HI R0, RZ, 0x5, R0 ;  /* 0x00000005ff007819 */ /* 0x002fc80000011600 */
[----:B------:R-:W-:-:S05]  /*38fb0*/  LOP3.LUT R0, R0, 0x3, RZ, 0xc0, !PT ;  /* 0x0000000300007812 */ /* 0x000fca00078ec0ff */
[----:B------:R1:W4:Y:S02]  /*38fc0*/  SHFL.IDX PT, R14, R0, RZ, 0x1f ;  /* 0x00001fff000e7589 */ /* 0x00032400000e0000 */
.L_x_7204:
[----:B----4-:R-:W-:-:S13]  /*38fd0*/  ISETP.NE.AND P0, PT, R14, RZ, PT ;  /* 0x000000ff0e00720c */ /* 0x010fda0003f05270 */
[----:B------:R-:W-:Y:S05]  /*38fe0*/  @P0 BRA `(.L_x_6670) ;  /* 0x0000000000880947 */ /* 0x000fea0003800000 */
[----:B------:R-:W-:-:S03]  /*38ff0*/  UMOV UR4, 0xffffffff ;  /* 0xffffffff00047882 */ /* 0x000fc60000000000 */
[----:B------:R-:W-:Y:S05]  /*39000*/  BRA.DIV UR4, `(.L_x_7051) ;  /* 0x0000004e04207947 */ /* 0x000fea000b800000 */
[----:B------:R-:W-:-:S13]  /*39010*/  ELECT P6, URZ, PT ;  /* 0x00000000003f782f */ /* 0x000fda00038c0000 */
.L_x_7207:
[----:B------:R-:W-:Y:S05]  /*39020*/  @!P6 BRA `(.L_x_6670) ;  /* 0x000000000078e947 */ /* 0x000fea0003800000 */
[----:B------:R-:W-:-:S06]  /*39030*/  ULOP3.LUT UR4, UR60, 0x2, URZ, 0xfc, !UPT ;  /* 0x000000023c047892 */ /* 0x000fcc000f8efc3f */
[----:B-1----:R-:W-:-:S05]  /*39040*/  IMAD.U32 R0, RZ, RZ, UR4 ;  /* 0x00000004ff007e24 */ /* 0x002fca000f8e00ff */
[----:B------:R-:W-:-:S13]  /*39050*/  ISETP.NE.AND P0, PT, R0, 0x3, PT ;  /* 0x000000030000780c */ /* 0x000fda0003f05270 */
[----:B------:R-:W-:Y:S05]  /*39060*/  @!P0 BRA `(.L_x_7052) ;  /* 0x0000000000048947 */ /* 0x000fea0003800000 */
[----:B------:R-:W-:Y:S01]  /*39070*/  BPT.TRAP 0x1 ;  /* 0x000000040000795c */ /* 0x000fe20000300000 */
.L_x_7052:
[----:B------:R-:W-:Y:S01]  /*39080*/  IMAD R5, R22, 0x8, R7 ;  /* 0x0000000816057824 */ /* 0x000fe200078e0207 */
[----:B------:R-:W-:Y:S01]  /*39090*/  SHF.L.U32 R0, R28, 0x1f, RZ ;  /* 0x0000001f1c007819 */ /* 0x000fe200000006ff */
[----:B------:R-:W-:-:S03]  /*390a0*/  VIADD R22, R22, 0x1 ;  /* 0x0000000116167836 */ /* 0x000fc60000000000 */
[----:B------:R-:W1:Y:S02]  /*390b0*/  SYNCS.PHASECHK.TRANS64.TRYWAIT P1, [R5+URZ+0x38840], R0 ;  /* 0x03884000050075a7 */ /* 0x000e64000802017f */
[----:B------:R-:W-:-:S04]  /*390c0*/  ISETP.NE.AND P2, PT, R22, 0x2, PT ;  /* 0x000000021600780c */ /* 0x000fc80003f45270 */
[----:B------:R-:W-:Y:S01]  /*390d0*/  SEL R3, RZ, 0x1, P2 ;  /* 0x00000001ff037807 */ /* 0x000fe20001000000 */
[----:B-1----:R-:W-:Y:S08]  /*390e0*/  @!P1 BRA `(.L_x_7053) ;  /* 0x0000004c00089947 */ /* 0x002ff00003800000 */
.L_x_7208:
[----:B------:R-:W-:Y:S02]  /*390f0*/  SEL R22, R22, RZ, P2 ;  /* 0x000000ff16167207 */ /* 0x000fe40001000000 */
[----:B------:R-:W-:Y:S01]  /*39100*/  LOP3.LUT R2, R28, R3, RZ, 0x3c, !PT ;  /* 0x000000031c027212 */ /* 0x000fe200078e3cff */
[----:B------:R-:W-:Y:S06]  /*39110*/  @!P0 BRA `(.L_x_7054) ;  /* 0x0000000000048947 */ /* 0x000fec0003800000 */
[----:B------:R-:W-:Y:S01]  /*39120*/  BPT.TRAP 0x1 ;  /* 0x000000040000795c */ /* 0x000fe20000300000 */
.L_x_7054:
[----:B------:R-:W-:Y:S01]  /*39130*/  IMAD R3, R22, 0x8, R7 ;  /* 0x0000000816037824 */ /* 0x000fe200078e0207 */
[----:B------:R-:W-:-:S04]  /*39140*/  SHF.L.U32 R2, R2, 0x1f, RZ ;  /* 0x0000001f02027819 */ /* 0x000fc800000006ff */
[----:B------:R-:W4:Y:S02]  /*39150*/  SYNCS.PHASECHK.TRANS64.TRYWAIT P1, [R3+URZ+0x38840], R2 ;  /* 0x03884002030075a7 */ /* 0x000f24000802017f */
[----:B----4-:R-:W-:Y:S05]  /*39160*/  @!P1 BRA `(.L_x_7055) ;  /* 0x0000004800fc9947 */ /* 0x010fea0003800000 */
.L_x_7209:
[----:B------:R-:W-:Y:S05]  /*39170*/  @!P0 BRA `(.L_x_7056) ;  /* 0x0000000000048947 */ /* 0x000fea0003800000 */
[----:B------:R-:W-:Y:S01]  /*39180*/  BPT.TRAP 0x1 ;  /* 0x000000040000795c */ /* 0x000fe20000300000 */
.L_x_7056:
[----:B------:R-:W5:Y:S02]  /*39190*/  SYNCS.PHASECHK.TRANS64.TRYWAIT P1, [R5+URZ+0x38860], R0 ;  /* 0x03886000050075a7 */ /* 0x000f64000802017f */
[----:B-----5:R-:W-:Y:S05]  /*391a0*/  @!P1 BRA `(.L_x_7057) ;  /* 0x0000004c00009947 */ /* 0x020fea0003800000 */
.L_x_7210:
[----:B------:R-:W-:Y:S05]  /*391b0*/  @!P0 BRA `(.L_x_7058) ;  /* 0x0000000000048947 */ /* 0x000fea0003800000 */
[----:B------:R-:W-:Y:S01]  /*391c0*/  BPT.TRAP 0x1 ;  /* 0x000000040000795c */ /* 0x000fe20000300000 */
.L_x_7058:
[----:B------:R0:W0:Y:S02]  /*391d0*/  SYNCS.PHASECHK.TRANS64.TRYWAIT P0, [R3+URZ+0x38860], R2 ;  /* 0x03886002030075a7 */ /* 0x000024000800017f */
[----:B0-----:R-:W-:Y:S05]  /*391e0*/  @!P0 NANOSLEEP.SYNCS 0x989680 ;  /* 0x009896800000895d */ /* 0x001fea0003900000 */
[----:B------:R-:W0:Y:S02]  /*391f0*/  @!P0 SYNCS.PHASECHK.TRANS64 P0, [R3+URZ+0x38860], R2 ;  /* 0x03886002030085a7 */ /* 0x000e24000800007f */
[----:B0-----:R-:W-:Y:S05]  /*39200*/  @!P0 BRA `(.L_x_7058) ;  /* 0xfffffffc00f08947 */ /* 0x001fea000383ffff */
.L_x_6670:
[----:B------:R-:W-:Y:S05]  /*39210*/  BSYNC B9 ;  /* 0x0000000000097941 */ /* 0x000fea0003800000 */
.L_x_6667:
[----:B------:R-:W-:Y:S05]  /*39220*/  EXIT ;  /* 0x000000000000794d */ /* 0x000fea0003800000 */
.L_x_6696:
[----:B0-----:R0:W1:Y:S02]  /*39230*/  SYNCS.PHASECHK.TRANS64.TRYWAIT P4, [R40+URZ+0x38890], R51 ;  /* 0x03889033280075a7 */ /* 0x001064000808017f */
[----:B-1----:R-:W-:Y:S05]  /*39240*/  @!P4 NANOSLEEP.SYNCS 0x989680 ;  /* 0x009896800000c95d */ /* 0x002fea0003900000 */
[----:B------:R-:W1:Y:S02]  /*39250*/  @!P4 SYNCS.PHASECHK.TRANS64 P4, [R40+URZ+0x38890], R51 ;  /* 0x038890332800c5a7 */ /* 0x000e64000808007f */
[----:B-1----:R-:W-:Y:S05]  /*39260*/  @!P4 BRA `(.L_x_6696) ;  /* 0xfffffffc00f0c947 */ /* 0x002fea000383ffff */
[----:B------:R-:W-:Y:S05]  /*39270*/  BRA `(.L_x_7059) ;  /* 0xfffffc9c00947947 */ /* 0x000fea000383ffff */
.L_x_6697:
        /* <DEDUP_REMOVED lines=8> */
.L_x_7061:
[----:B------:R-:W-:Y:S05]  /*39300*/  BSYNC B1 ;  /* 0x0000000000017941 */ /* 0x000fea0003800000 */
.L_x_7060:
        /* <DEDUP_REMOVED lines=8> */
.L_x_7062:
[----:B------:R-:W-:Y:S05]  /*39390*/  BRA `(.L_x_7063) ;  /* 0xfffffc9c00607947 */ /* 0x000fea000383ffff */
.L_x_6707:
[----:B0-----:R0:W1:Y:S02]  /*393a0*/  SYNCS.PHASECHK.TRANS64.TRYWAIT P5, [R40+URZ+0x38890], R51 ;  /* 0x03889033280075a7 */ /* 0x00106400080a017f */
[----:B-1----:R-:W-:Y:S05]  /*393b0*/  @!P5 NANOSLEEP.SYNCS 0x989680 ;  /* 0x009896800000d95d */ /* 0x002fea0003900000 */
[----:B------:R-:W1:Y:S02]  /*393c0*/  @!P5 SYNCS.PHASECHK.TRANS64 P5, [R40+URZ+0x38890], R51 ;  /* 0x038890332800d5a7 */ /* 0x000e6400080a007f */
[----:B-1----:R-:W-:Y:S05]  /*393d0*/  @!P5 BRA `(.L_x_6707) ;  /* 0xfffffffc00f0d947 */ /* 0x002fea000383ffff */
[----:B------:R-:W-:Y:S05]  /*393e0*/  BRA `(.L_x_7064) ;  /* 0xfffffca8001c7947 */ /* 0x000fea000383ffff */
.L_x_6708:
        /* <DEDUP_REMOVED lines=8> */
.L_x_7066:
[----:B------:R-:W-:Y:S05]  /*39470*/  BSYNC B1 ;  /* 0x0000000000017941 */ /* 0x000fea0003800000 */
.L_x_7065:
        /* <DEDUP_REMOVED lines=8> */
.L_x_7067:
[----:B------:R-:W-:Y:S01]  /*39500*/  IMAD.MOV.U32 R20, RZ, RZ, R14 ;  /* 0x000000ffff147224 */ /* 0x000fe200078e000e */
[----:B------:R-:W-:Y:S06]  /*39510*/  BRA `(.L_x_7068) ;  /* 0xfffffca400e47947 */ /* 0x000fec000383ffff */
.L_x_6713:
[----:B0-----:R0:W1:Y:S02]  /*39520*/  SYNCS.PHASECHK.TRANS64.TRYWAIT P0, [R40+URZ+0x38890], R51 ;  /* 0x03889033280075a7 */ /* 0x001064000800017f */
[----:B-1----:R-:W-:Y:S05]  /*39530*/  @!P0 NANOSLEEP.SYNCS 0x989680 ;  /* 0x009896800000895d */ /* 0x002fea0003900000 */
[----:B------:R-:W1:Y:S02]  /*39540*/  @!P0 SYNCS.PHASECHK.TRANS64 P0, [R40+URZ+0x38890], R51 ;  /* 0x03889033280085a7 */ /* 0x000e64000800007f */
[----:B-1----:R-:W-:Y:S05]  /*39550*/  @!P0 BRA `(.L_x_6713) ;  /* 0xfffffffc00f08947 */ /* 0x002fea000383ffff */
[----:B------:R-:W-:Y:S05]  /*39560*/  BRA `(.L_x_7069) ;  /* 0xfffffcac00bc7947 */ /* 0x000fea000383ffff */
.L_x_6714:
[----:B------:R-:W-:Y:S01]  /*39570*/  BSSY B1, `(.L_x_7070) ;  /* 0x0000007000017945 */ /* 0x000fe20003800000 */
[----:B------:R-:W-:Y:S02]  /*39580*/  IMAD.MOV.U32 R12, RZ, RZ, RZ ;  /* 0x000000ffff0c7224 */ /* 0x000fe400078e00ff */
[----:B------:R-:W-:Y:S02]  /*39590*/  IMAD.MOV.U32 R11, RZ, RZ, 0x1c1f ;  /* 0x00001c1fff0b7424 */ /* 0x000fe400078e00ff */
[----:B------:R-:W-:-:S07]  /*395a0*/  IMAD.MOV.U32 R15, RZ, RZ, -0x1 ;  /* 0xffffffffff0f7424 */ /* 0x000fce00078e00ff */
[----:B0-----:R-:W-:Y:S05]  /*395b0*/  WARPSYNC.COLLECTIVE R15, `(.L_x_7071) ;  /* 0x000000000f087348 */ /* 0x001fea0003c00000 */
[----:B------:R1:W2:Y:S02]  /*395c0*/  SHFL.IDX P6, R14, R13, R12, R11 ;  /* 0x0000000c0d0e7389 */ /* 0x0002a400000c000b */
[----:B012---:R-:W-:Y:S01]  /*395d0*/  ENDCOLLECTIVE ;  /* 0x000000000000791b */ /* 0x007fe20003800000 */
.L_x_7071:
[----:B------:R-:W-:Y:S05]  /*395e0*/  BSYNC B1 ;  /* 0x0000000000017941 */ /* 0x000fea0003800000 */
.L_x_7070:
        /* <DEDUP_REMOVED lines=8> */
.L_x_7072:
[----:B------:R-:W-:Y:S05]  /*39670*/  BRA `(.L_x_7073) ;  /* 0xfffffcac00dc7947 */ /* 0x000fea000383ffff */
.L_x_6718:
[----:B----4-:R4:W0:Y:S02]  /*39680*/  SYNCS.PHASECHK.TRANS64.TRYWAIT P3, [R40+URZ+0x388b0], R51 ;  /* 0x0388b033280075a7 */ /* 0x010824000806017f */
[----:B0-----:R-:W-:Y:S05]  /*39690*/  @!P3 NANOSLEEP.SYNCS 0x989680 ;  /* 0x009896800000b95d */ /* 0x001fea0003900000 */
[----:B------:R-:W0:Y:S02]  /*396a0*/  @!P3 SYNCS.PHASECHK.TRANS64 P3, [R40+URZ+0x388b0], R51 ;  /* 0x0388b0332800b5a7 */ /* 0x000e24000806007f */
[----:B0-----:R-:W-:Y:S05]  /*396b0*/  @!P3 BRA `(.L_x_6718) ;  /* 0xfffffffc00f0b947 */ /* 0x001fea000383ffff */
[----:B------:R-:W-:Y:S05]  /*396c0*/  BRA `(.L_x_7074) ;  /* 0xfffffcb0006c7947 */ /* 0x000fea000383ffff */
.L_x_6764:
        /* <DEDUP_REMOVED lines=8> */
.L_x_7076:
[----:B------:R-:W-:Y:S05]  /*39750*/  BSYNC B1 ;  /* 0x0000000000017941 */ /* 0x000fea0003800000 */
.L_x_7075:
        /* <DEDUP_REMOVED lines=8> */
.L_x_7077:
[----:B------:R-:W-:Y:S02]  /*397e0*/  IMAD.MOV.U32 R13, RZ, RZ, R34 ;  /* 0x000000ffff0d7224 */ /* 0x000fe400078e0022 */
[----:B------:R-:W-:-:S07]  /*397f0*/  IMAD.MOV.U32 R6, RZ, RZ, R14 ;  /* 0x000000ffff067224 */ /* 0x000fce00078e000e */
[----:B------:R-:W-:Y:S05]  /*39800*/  WARPSYNC.COLLECTIVE R15, `(.L_x_7078) ;  /* 0x000000000f087348 */ /* 0x000fea0003c00000 */
[----:B------:R0:W1:Y:S02]  /*39810*/  SHFL.IDX P6, R14, R13, R12, R11 ;  /* 0x0000000c0d0e7389 */ /* 0x00006400000c000b */
[----:B01----:R-:W-:Y:S01]  /*39820*/  ENDCOLLECTIVE ;  /* 0x000000000000791b */ /* 0x003fe20003800000 */
.L_x_7078:
[----:B------:R-:W-:Y:S02]  /*39830*/  IMAD.MOV.U32 R13, RZ, RZ, R3 ;  /* 0x000000ffff0d7224 */ /* 0x000fe400078e0003 */
[----:B------:R-:W-:-:S07]  /*39840*/  IMAD.MOV.U32 R20, RZ, RZ, R14 ;  /* 0x000000ffff147224 */ /* 0x000fce00078e000e */
[----:B------:R-:W-:Y:S05]  /*39850*/  WARPSYNC.COLLECTIVE R15, `(.L_x_7079) ;  /* 0x000000000f087348 */ /* 0x000fea0003c00000 */
[----:B------:R0:W1:Y:S02]  /*39860*/  SHFL.IDX P6, R14, R13, R12, R11 ;  /* 0x0000000c0d0e7389 */ /* 0x00006400000c000b */
[----:B01----:R-:W-:Y:S01]  /*39870*/  ENDCOLLECTIVE ;  /* 0x000000000000791b */ /* 0x003fe20003800000 */
.L_x_7079:
[----:B------:R-:W-:Y:S01]  /*39880*/  IMAD.MOV.U32 R8, RZ, RZ, R14 ;  /* 0x000000ffff087224 */ /* 0x000fe200078e000e */
[----:B------:R-:W-:Y:S06]  /*39890*/  BRA `(.L_x_7080) ;  /* 0xfffffd58008c7947 */ /* 0x000fec000383ffff */
.L_x_6767:
[----:B------:R-:W-:Y:S01]  /*398a0*/  BSSY B1, `(.L_x_7081) ;  /* 0x0000008000017945 */ /* 0x000fe20003800000 */
[----:B------:R-:W-:Y:S02]  /*398b0*/  IMAD.MOV.U32 R13, RZ, RZ, R64 ;  /* 0x000000ffff0d7224 */ /* 0x000fe400078e0040 */
[----:B------:R-:W-:Y:S02]  /*398c0*/  IMAD.MOV.U32 R12, RZ, RZ, 0x1 ;  /* 0x00000001ff0c7424 */ /* 0x000fe400078e00ff */
[----:B------:R-:W-:Y:S02]  /*398d0*/  IMAD.MOV.U32 R11, RZ, RZ, 0x1c1f ;  /* 0x00001c1fff0b7424 */ /* 0x000fe400078e00ff */
[----:B------:R-:W-:-:S07]  /*398e0*/  IMAD.MOV.U32 R15, RZ, RZ, -0x1 ;  /* 0xffffffffff0f7424 */ /* 0x000fce00078e00ff */
[----:B0---4-:R-:W-:Y:S05]  /*398f0*/  WARPSYNC.COLLECTIVE R15, `(.L_x_7082) ;  /* 0x000000000f087348 */ /* 0x011fea0003c00000 */
[----:B------:R1:W2:Y:S02]  /*39900*/  SHFL.IDX P6, R14, R13, R12, R11 ;  /* 0x0000000c0d0e7389 */ /* 0x0002a400000c000b */
[----:B012-4-:R-:W-:Y:S01]  /*39910*/  ENDCOLLECTIVE ;  /* 0x000000000000791b */ /* 0x017fe20003800000 */
.L_x_7082:
[----:B------:R-:W-:Y:S05]  /*39920*/  BSYNC B1 ;  /* 0x0000000000017941 */ /* 0x000fea0003800000 */
.L_x_7081:
        /* <DEDUP_REMOVED lines=8> */
.L_x_7083:
[----:B------:R-:W-:Y:S02]  /*399b0*/  IMAD.MOV.U32 R13, RZ, RZ, R34 ;  /* 0x000000ffff0d7224 */ /* 0x000fe400078e0022 */
[----:B------:R-:W-:-:S07]  /*399c0*/  IMAD.MOV.U32 R6, RZ, RZ, R14 ;  /* 0x000000ffff067224 */ /* 0x000fce00078e000e */
[----:B------:R-:W-:Y:S05]  /*399d0*/  WARPSYNC.COLLECTIVE R15, `(.L_x_7084) ;  /* 0x000000000f087348 */ /* 0x000fea0003c00000 */
[----:B------:R0:W1:Y:S02]  /*399e0*/  SHFL.IDX P6, R14, R13, R12, R11 ;  /* 0x0000000c0d0e7389 */ /* 0x00006400000c000b */
[----:B01----:R-:W-:Y:S01]  /*399f0*/  ENDCOLLECTIVE ;  /* 0x000000000000791b */ /* 0x003fe20003800000 */
.L_x_7084:
[----:B------:R-:W-:Y:S02]  /*39a00*/  IMAD.MOV.U32 R13, RZ, RZ, R3 ;  /* 0x000000ffff0d7224 */ /* 0x000fe400078e0003 */
[----:B------:R-:W-:-:S07]  /*39a10*/  IMAD.MOV.U32 R34, RZ, RZ, R14 ;  /* 0x000000ffff227224 */ /* 0x000fce00078e000e */
[----:B------:R-:W-:Y:S05]  /*39a20*/  WARPSYNC.COLLECTIVE R15, `(.L_x_7085) ;  /* 0x000000000f087348 */ /* 0x000fea0003c00000 */
[----:B------:R0:W1:Y:S02]  /*39a30*/  SHFL.IDX P6, R14, R13, R12, R11 ;  /* 0x0000000c0d0e7389 */ /* 0x00006400000c000b */
[----:B01----:R-:W-:Y:S01]  /*39a40*/  ENDCOLLECTIVE ;  /* 0x000000000000791b */ /* 0x003fe20003800000 */
.L_x_7085:
[----:B------:R-:W-:Y:S05]  /*39a50*/  BRA `(.L_x_7086) ;  /* 0xfffffd5800f07947 */ /* 0x000fea000383ffff */
.L_x_6771:
[----:B----4-:R4:W0:Y:S02]  /*39a60*/  SYNCS.PHASECHK.TRANS64.TRYWAIT P0, [R2+URZ+0x38800], R3 ;  /* 0x03880003020075a7 */ /* 0x010824000800017f */
[----:B0-----:R-:W-:Y:S05]  /*39a70*/  @!P0 NANOSLEEP.SYNCS 0x989680 ;  /* 0x009896800000895d */ /* 0x001fea0003900000 */
[----:B------:R-:W0:Y:S02]  /*39a80*/  @!P0 SYNCS.PHASECHK.TRANS64 P0, [R2+URZ+0x38800], R3 ;  /* 0x03880003020085a7 */ /* 0x000e24000800007f */
[----:B0-----:R-:W-:Y:S05]  /*39a90*/  @!P0 BRA `(.L_x_6771) ;  /* 0xfffffffc00f08947 */ /* 0x001fea000383ffff */
[----:B------:R-:W-:Y:S05]  /*39aa0*/  BRA `(.L_x_7087) ;  /* 0xfffffd5c007c7947 */ /* 0x000fea000383ffff */
.L_x_6779:
[----:B------:R-:W0:Y:S01]  /*39ab0*/  LDC R71, c[0x0][0x3f4] ;  /* 0x0000fd00ff477b82 */ /* 0x000e220000000800 */
        /* <DEDUP_REMOVED lines=8> */
.L_x_7089:
[----:B------:R-:W-:Y:S05]  /*39b40*/  BSYNC B1 ;  /* 0x0000000000017941 */ /* 0x000fea0003800000 */
.L_x_7088:
        /* <DEDUP_REMOVED lines=10> */
.L_x_7090:
        /* <DEDUP_REMOVED lines=8> */
.L_x_7091:
[----:B------:R-:W-:-:S05]  /*39c70*/  @!P1 IADD3 R6, P2, R5, R9, RZ ;  /* 0x0000000905069210 */ /* 0x000fca0007f5e0ff */
[----:B------:R-:W-:Y:S02]  /*39c80*/  @!P1 IMAD.X R5, R4, 0x1, R21, P2 ;  /* 0x0000000104059824 */ /* 0x000fe400010e0615 */
[----:B------:R-:W-:Y:S02]  /*39c90*/  @!P1 IMAD.MOV.U32 R4, RZ, RZ, R6 ;  /* 0x000000ffff049224 */ /* 0x000fe400078e0006 */
[----:B------:R-:W-:-:S04]  /*39ca0*/  IMAD.MOV.U32 R13, RZ, RZ, R69 ;  /* 0x000000ffff0d7224 */ /* 0x000fc800078e0045 */
[----:B------:R-:W5:Y:S01]  /*39cb0*/  @!P1 LD.E.128 R4, desc[UR36][R4.64] ;  /* 0x0000002404049980 */ /* 0x000f62000c101d00 */
[----:B------:R-:W-:-:S07]  /*39cc0*/  IMAD.MOV.U32 R8, RZ, RZ, R14 ;  /* 0x000000ffff087224 */ /* 0x000fce00078e000e */
[----:B-----5:R-:W-:Y:S05]  /*39cd0*/  WARPSYNC.COLLECTIVE R15, `(.L_x_7092) ;  /* 0x000000000f087348 */ /* 0x020fea0003c00000 */
[----:B------:R0:W1:Y:S02]  /*39ce0*/  SHFL.IDX P6, R14, R13, R12, R11 ;  /* 0x0000000c0d0e7389 */ /* 0x00006400000c000b */
[----:B01---5:R-:W-:Y:S01]  /*39cf0*/  ENDCOLLECTIVE ;  /* 0x000000000000791b */ /* 0x023fe20003800000 */
.L_x_7092:
[----:B------:R-:W-:-:S05]  /*39d00*/  @!P1 IADD3 R14, P2, R14, R9, RZ ;  /* 0x000000090e0e9210 */ /* 0x000fca0007f5e0ff */
[----:B------:R-:W-:Y:S02]  /*39d10*/  @!P1 IMAD.X R9, R8, 0x1, R21, P2 ;  /* 0x0000000108099824 */ /* 0x000fe400010e0615 */
[----:B------:R-:W-:-:S06]  /*39d20*/  @!P1 IMAD.MOV.U32 R8, RZ, RZ, R14 ;  /* 0x000000ffff089224 */ /* 0x000fcc00078e000e */
[----:B------:R-:W2:Y:S01]  /*39d30*/  @!P1 LD.E.128 R8, desc[UR36][R8.64] ;  /* 0x0000002408089980 */ /* 0x000ea2000c101d00 */
[----:B------:R-:W-:Y:S01]  /*39d40*/  CS2R R64, SRZ ;  /* 0x0000000000407805 */ /* 0x000fe2000001ff00 */
[----:B------:R-:W-:Y:S02]  /*39d50*/  IMAD.MOV.U32 R13, RZ, RZ, R27 ;  /* 0x000000ffff0d7224 */ /* 0x000fe400078e001b */
[----:B------:R-:W-:Y:S01]  /*39d60*/  IMAD.MOV.U32 R12, RZ, RZ, 0x1 ;  /* 0x00000001ff0c7424 */ /* 0x000fe200078e00ff */
[----:B------:R-:W-:Y:S02]  /*39d70*/  CS2R R20, SRZ ;  /* 0x0000000000147805 */ /* 0x000fe4000001ff00 */
[----:B------:R-:W-:Y:S02]  /*39d80*/  CS2R R60, SRZ ;  /* 0x00000000003c7805 */ /* 0x000fe4000001ff00 */
[----:B------:R-:W-:Y:S01]  /*39d90*/  CS2R R62, SRZ ;  /* 0x00000000003e7805 */ /* 0x000fe2000001ff00 */
[----:B--2---:R-:W-:-:S02]  /*39da0*/  @!P1 IMAD.MOV.U32 R65, RZ, RZ, R11 ;  /* 0x000000ffff419224 */ /* 0x004fc400078e000b */
[----:B------:R-:W-:-:S07]  /*39db0*/  IMAD.MOV.U32 R11, RZ, RZ, 0x1c1f ;  /* 0x00001c1fff0b7424 */ /* 0x000fce00078e00ff */
[----:B------:R-:W-:Y:S05]  /*39dc0*/  WARPSYNC.COLLECTIVE R15, `(.L_x_7093) ;  /* 0x000000000f087348 */ /* 0x000fea0003c00000 */
[----:B------:R0:W1:Y:S02]  /*39dd0*/  SHFL.IDX P6, R14, R13, R12, R11 ;  /* 0x0000000c0d0e7389 */ /* 0x00006400000c000b */
[----:B01----:R-:W-:Y:S01]  /*39de0*/  ENDCOLLECTIVE ;  /* 0x000000000000791b */ /* 0x003fe20003800000 */
.L_x_7093:
[----:B------:R-:W-:Y:S02]  /*39df0*/  IMAD.MOV.U32 R13, RZ, RZ, R34 ;  /* 0x000000ffff0d7224 */ /* 0x000fe400078e0022 */
[----:B------:R-:W-:-:S07]  /*39e00*/  IMAD.MOV.U32 R24, RZ, RZ, R14 ;  /* 0x000000ffff187224 */ /* 0x000fce00078e000e */
[----:B------:R-:W-:Y:S05]  /*39e10*/  WARPSYNC.COLLECTIVE R15, `(.L_x_7094) ;  /* 0x000000000f087348 */ /* 0x000fea0003c00000 */
[----:B------:R0:W1:Y:S02]  /*39e20*/  SHFL.IDX P6, R14, R13, R12, R11 ;  /* 0x0000000c0d0e7389 */ /* 0x00006400000c000b */
[----:B01----:R-:W-:Y:S01]  /*39e30*/  ENDCOLLECTIVE ;  /* 0x000000000000791b */ /* 0x003fe20003800000 */
.L_x_7094:
[----:B------:R-:W-:Y:S02]  /*39e40*/  IMAD.MOV.U32 R13, RZ, RZ, R25 ;  /* 0x000000ffff0d7224 */ /* 0x000fe400078e0019 */
[----:B------:R-:W-:-:S07]  /*39e50*/  IMAD.MOV.U32 R26, RZ, RZ, R14 ;  /* 0x000000ffff1a7224 */ /* 0x000fce00078e000e */
[----:B------:R-:W-:Y:S05]  /*39e60*/  WARPSYNC.COLLECTIVE R15, `(.L_x_7095) ;  /* 0x000000000f087348 */ /* 0x000fea0003c00000 */
[----:B------:R0:W1:Y:S02]  /*39e70*/  SHFL.IDX P6, R14, R13, R12, R11 ;  /* 0x0000000c0d0e7389 */ /* 0x00006400000c000b */
[----:B01----:R-:W-:Y:S01]  /*39e80*/  ENDCOLLECTIVE ;  /* 0x000000000000791b */ /* 0x003fe20003800000 */
.L_x_7095:
[----:B------:R-:W-:Y:S02]  /*39e90*/  @!P1 IMAD.MOV.U32 R20, RZ, RZ, R6 ;  /* 0x000000ffff149224 */ /* 0x000fe400078e0006 */
[----:B------:R-:W-:Y:S02]  /*39ea0*/  @!P1 IMAD.MOV.U32 R21, RZ, RZ, R7 ;  /* 0x000000ffff159224 */ /* 0x000fe400078e0007 */
[----:B------:R-:W-:Y:S02]  /*39eb0*/  @!P1 IMAD.MOV.U32 R60, RZ, RZ, R4 ;  /* 0x000000ffff3c9224 */ /* 0x000fe400078e0004 */
[----:B------:R-:W-:Y:S02]  /*39ec0*/  @!P1 IMAD.MOV.U32 R61, RZ, RZ, R5 ;  /* 0x000000ffff3d9224 */ /* 0x000fe400078e0005 */
[----:B------:R-:W-:Y:S02]  /*39ed0*/  IMAD.MOV.U32 R4, RZ, RZ, R20 ;  /* 0x000000ffff047224 */ /* 0x000fe400078e0014 */
[----:B------:R-:W-:-:S02]  /*39ee0*/  IMAD.MOV.U32 R5, RZ, RZ, R21 ;  /* 0x000000ffff057224 */ /* 0x000fc400078e0015 */
[----:B------:R-:W-:Y:S01]  /*39ef0*/  IMAD.MOV.U32 R13, RZ, RZ, R69 ;  /* 0x000000ffff0d7224 */ /* 0x000fe200078e0045 */
[----:B------:R-:W-:Y:S01]  /*39f00*/  PRMT R70, R70, 0x5410, R4 ;  /* 0x0000541046467816 */ /* 0x000fe20000000004 */
[----:B------:R-:W-:Y:S01]  /*39f10*/  IMAD.MOV.U32 R4, RZ, RZ, R60 ;  /* 0x000000ffff047224 */ /* 0x000fe200078e003c */
[----:B------:R-:W-:Y:S01]  /*39f20*/  PRMT R79, R79, 0x5410, R5 ;  /* 0x000054104f4f7816 */ /* 0x000fe20000000005 */
[----:B------:R-:W-:Y:S02]  /*39f30*/  IMAD.MOV.U32 R5, RZ, RZ, R61 ;  /* 0x000000ffff057224 */ /* 0x000fe400078e003d */
[----:B------:R-:W-:-:S07]  /*39f40*/  IMAD.MOV.U32 R25, RZ, RZ, R14 ;  /* 0x000000ffff197224 */ /* 0x000fce00078e000e */
[----:B------:R-:W-:Y:S05]  /*39f50*/  WARPSYNC.COLLECTIVE R15, `(.L_x_7096) ;  /* 0x000000000f087348 */ /* 0x000fea0003c00000 */
[----:B------:R0:W1:Y:S02]  /*39f60*/  SHFL.IDX P6, R14, R13, R12, R11 ;  /* 0x0000000c0d0e7389 */ /* 0x00006400000c000b */
[----:B01----:R-:W-:Y:S01]  /*39f70*/  ENDCOLLECTIVE ;  /* 0x000000000000791b */ /* 0x003fe20003800000 */
.L_x_7096:
[----:B------:R-:W-:Y:S01]  /*39f80*/  @!P1 IMAD.MOV.U32 R64, RZ, RZ, R10 ;  /* 0x000000ffff409224 */ /* 0x000fe200078e000a */
[----:B------:R-:W-:Y:S02]  /*39f90*/  PRMT R70, R4, 0x7610, R70 ;  /* 0x0000761004467816 */ /* 0x000fe40000000046 */
[----:B------:R-:W-:Y:S01]  /*39fa0*/  PRMT R34, R5, 0x7610, R34 ;  /* 0x0000761005227816 */ /* 0x000fe20000000022 */
[----:B------:R-:W-:Y:S02]  /*39fb0*/  IMAD.MOV.U32 R4, RZ, RZ, R64 ;  /* 0x000000ffff047224 */ /* 0x000fe400078e0040 */
[----:B------:R-:W-:Y:S02]  /*39fc0*/  IMAD.MOV.U32 R5, RZ, RZ, R65 ;  /* 0x000000ffff057224 */ /* 0x000fe400078e0041 */
[----:B------:R-:W-:Y:S02]  /*39fd0*/  @!P1 IMAD.MOV.U32 R62, RZ, RZ, R8 ;  /* 0x000000ffff3e9224 */ /* 0x000fe400078e0008 */
[----:B------:R-:W-:Y:S01]  /*39fe0*/  @!P1 IMAD.MOV.U32 R63, RZ, RZ, R9 ;  /* 0x000000ffff3f9224 */ /* 0x000fe200078e0009 */
[----:B------:R-:W-:Y:S01]  /*39ff0*/  PRMT R34, R34, 0x5410, R4 ;  /* 0x0000541022227816 */ /* 0x000fe20000000004 */
[----:B------:R-:W-:Y:S01]  /*3a000*/  IMAD.MOV.U32 R4, RZ, RZ, R62 ;  /* 0x000000ffff047224 */ /* 0x000fe200078e003e */
[----:B------:R-:W-:Y:S01]  /*3a010*/  PRMT R69, R5, 0x7610, R69 ;  /* 0x0000761005457816 */ /* 0x000fe20000000045 */
[----:B------:R-:W-:Y:S01]  /*3a020*/  IMAD.MOV.U32 R5, RZ, RZ, R63 ;  /* 0x000000ffff057224 */ /* 0x000fe200078e003f */
[----:B------:R-:W-:-:S02]  /*3a030*/  CS2R R6, SRZ ;  /* 0x0000000000067805 */ /* 0x000fc4000001ff00 */
[----:B------:R-:W-:Y:S02]  /*3a040*/  PRMT R83, R4, 0x7610, R83 ;  /* 0x0000761004537816 */ /* 0x000fe40000000053 */
[----:B------:R-:W-:Y:S01]  /*3a050*/  PRMT R87, R5, 0x7610, R87 ;  /* 0x0000761005577816 */ /* 0x000fe20000000057 */
[----:B------:R-:W-:Y:S06]  /*3a060*/  BRA `(.L_x_7097) ;  /* 0xfffffd6800bc7947 */ /* 0x000fec000383ffff */
.L_x_6783:
[----:B0-----:R0:W1:Y:S02]  /*3a070*/  SYNCS.PHASECHK.TRANS64.TRYWAIT P1, [R2+URZ+0x38800], R13 ;  /* 0x0388000d020075a7 */ /* 0x001064000802017f */
[----:B-1----:R-:W-:Y:S05]  /*3a080*/  @!P1 NANOSLEEP.SYNCS 0x989680 ;  /* 0x009896800000995d */ /* 0x002fea0003900000 */
[----:B------:R-:W1:Y:S02]  /*3a090*/  @!P1 SYNCS.PHASECHK.TRANS64 P1, [R2+URZ+0x38800], R13 ;  /* 0x0388000d020095a7 */ /* 0x000e64000802007f */
[----:B-1----:R-:W-:Y:S05]  /*3a0a0*/  @!P1 BRA `(.L_x_6783) ;  /* 0xfffffffc00f09947 */ /* 0x002fea000383ffff */
[----:B------:R-:W-:Y:S05]  /*3a0b0*/  BRA `(.L_x_7098) ;  /* 0xfffffd6c00187947 */ /* 0x000fea000383ffff */
.L_x_6797:
[----:B-1----:R1:W2:Y:S02]  /*3a0c0*/  SYNCS.PHASECHK.TRANS64.TRYWAIT P0, [R2+URZ], R3 ;  /* 0x00000003020075a7 */ /* 0x0022a4000800017f */
[----:B--2---:R-:W-:Y:S05]  /*3a0d0*/  @!P0 NANOSLEEP.SYNCS 0x989680 ;  /* 0x009896800000895d */ /* 0x004fea0003900000 */
[----:B------:R-:W2:Y:S02]  /*3a0e0*/  @!P0 SYNCS.PHASECHK.TRANS64 P0, [R2+URZ], R3 ;  /* 0x00000003020085a7 */ /* 0x000ea4000800007f */
[----:B--2---:R-:W-:Y:S05]  /*3a0f0*/  @!P0 BRA `(.L_x_6797) ;  /* 0xfffffffc00f08947 */ /* 0x004fea000383ffff */
[----:B------:R-:W-:Y:S05]  /*3a100*/  BRA `(.L_x_6796) ;  /* 0xfffffd8000c07947 */ /* 0x000fea000383ffff */
.L_x_6804:
[----:B-1----:R1:W2:Y:S02]  /*3a110*/  SYNCS.PHASECHK.TRANS64.TRYWAIT P0, [R2+URZ], R3 ;  /* 0x00000003020075a7 */ /* 0x0022a4000800017f */
[----:B--2---:R-:W-:Y:S05]  /*3a120*/  @!P0 NANOSLEEP.SYNCS 0x989680 ;  /* 0x009896800000895d */ /* 0x004fea0003900000 */
[----:B------:R-:W2:Y:S02]  /*3a130*/  @!P0 SYNCS.PHASECHK.TRANS64 P0, [R2+URZ], R3 ;  /* 0x00000003020085a7 */ /* 0x000ea4000800007f */
[----:B--2---:R-:W-:Y:S05]  /*3a140*/  @!P0 BRA `(.L_x_6804) ;  /* 0xfffffffc00f08947 */ /* 0x004fea000383ffff */
[----:B------:R-:W-:Y:S05]  /*3a150*/  BRA `(.L_x_6803) ;  /* 0xfffffd8400cc7947 */ /* 0x000fea000383ffff */
.L_x_6835:
[----:B-1----:R1:W2:Y:S02]  /*3a160*/  SYNCS.PHASECHK.TRANS64.TRYWAIT P0, [R2+URZ], R3 ;  /* 0x00000003020075a7 */ /* 0x0022a4000800017f */
[----:B--2---:R-:W-:Y:S05]  /*3a170*/  @!P0 NANOSLEEP.SYNCS 0x989680 ;  /* 0x009896800000895d */ /* 0x004fea0003900000 */
[----:B------:R-:W2:Y:S02]  /*3a180*/  @!P0 SYNCS.PHASECHK.TRANS64 P0, [R2+URZ], R3 ;  /* 0x00000003020085a7 */ /* 0x000ea4000800007f */
[----:B--2---:R-:W-:Y:S05]  /*3a190*/  @!P0 BRA `(.L_x_6835) ;  /* 0xfffffffc00f08947 */ /* 0x004fea000383ffff */
[----:B------:R-:W-:Y:S05]  /*3a1a0*/  BRA `(.L_x_6834) ;  /* 0xfffffe0400187947 */ /* 0x000fea000383ffff */
.L_x_6842:
[----:B-1----:R1:W2:Y:S02]  /*3a1b0*/  SYNCS.PHASECHK.TRANS64.TRYWAIT P0, [R2+URZ], R3 ;  /* 0x00000003020075a7 */ /* 0x0022a4000800017f */
[----:B--2---:R-:W-:Y:S05]  /*3a1c0*/  @!P0 NANOSLEEP.SYNCS 0x989680 ;  /* 0x009896800000895d */ /* 0x004fea0003900000 */
[----:B------:R-:W2:Y:S02]  /*3a1d0*/  @!P0 SYNCS.PHASECHK.TRANS64 P0, [R2+URZ], R3 ;  /* 0x00000003020085a7 */ /* 0x000ea4000800007f */
[----:B--2---:R-:W-:Y:S05]  /*3a1e0*/  @!P0 BRA `(.L_x_6842) ;  /* 0xfffffffc00f08947 */ /* 0x004fea000383ffff */
[----:B------:R-:W-:Y:S05]  /*3a1f0*/  BRA `(.L_x_6841) ;  /* 0xfffffe0800247947 */ /* 0x000fea000383ffff */
.L_x_6859:
[----:B-1----:R1:W2:Y:S02]  /*3a200*/  SYNCS.PHASECHK.TRANS64.TRYWAIT P0, [R2+URZ], R3 ;  /* 0x00000003020075a7 */ /* 0x0022a4000800017f */
[----:B--2---:R-:W-:Y:S05]  /*3a210*/  @!P0 NANOSLEEP.SYNCS 0x989680 ;  /* 0x009896800000895d */ /* 0x004fea0003900000 */
[----:B------:R-:W2:Y:S02]  /*3a220*/  @!P0 SYNCS.PHASECHK.TRANS64 P0, [R2+URZ], R3 ;  /* 0x00000003020085a7 */ /* 0x000ea4000800007f */
[----:B--2---:R-:W-:Y:S05]  /*3a230*/  @!P0 BRA `(.L_x_6859) ;  /* 0xfffffffc00f08947 */ /* 0x004fea000383ffff */
[----:B------:R-:W-:Y:S05]  /*3a240*/  BRA `(.L_x_6858) ;  /* 0xfffffe74003c7947 */ /* 0x000fea000383ffff */
.L_x_6866:
[----:B-1----:R1:W2:Y:S02]  /*3a250*/  SYNCS.PHASECHK.TRANS64.TRYWAIT P0, [R2+URZ], R3 ;  /* 0x00000003020075a7 */ /* 0x0022a4000800017f */
[----:B--2---:R-:W-:Y:S05]  /*3a260*/  @!P0 NANOSLEEP.SYNCS 0x989680 ;  /* 0x009896800000895d */ /* 0x004fea0003900000 */
[----:B------:R-:W2:Y:S02]  /*3a270*/  @!P0 SYNCS.PHASECHK.TRANS64 P0, [R2+URZ], R3 ;  /* 0x00000003020085a7 */ /* 0x000ea4000800007f */
[----:B--2---:R-:W-:Y:S05]  /*3a280*/  @!P0 BRA `(.L_x_6866) ;  /* 0xfffffffc00f08947 */ /* 0x004fea000383ffff */
[----:B------:R-:W-:Y:S05]  /*3a290*/  BRA `(.L_x_6865) ;  /* 0xfffffe7800487947 */ /* 0x000fea000383ffff */
.L_x_6930:
[----:B------:R-:W0:Y:S01]  /*3a2a0*/  S2R R12, SR_TID.X ;  /* 0x00000000000c7919 */ /* 0x000e220000002100 */
[----:B------:R-:W-:Y:S01]  /*3a2b0*/  BSSY B1, `(.L_x_7099) ;  /* 0x000000a000017945 */ /* 0x000fe20003800000 */
[----:B------:R-:W-:Y:S02]  /*3a2c0*/  IMAD.MOV.U32 R11, RZ, RZ, 0x1f ;  /* 0x0000001fff0b7424 */ /* 0x000fe400078e00ff */
        /* <DEDUP_REMOVED lines=8> */
.L_x_7100:
[----:B------:R-:W-:Y:S05]  /*3a350*/  BSYNC B1 ;  /* 0x0000000000017941 */ /* 0x000fea0003800000 */
.L_x_7099:
[----:B------:R-:W-:Y:S05]  /*3a360*/  BRA `(.L_x_7101) ;  /* 0xffffff7400647947 */ /* 0x000fea000383ffff */
.L_x_6932:
[----:B------:R-:W-:Y:S01]  /*3a370*/  BSSY B1, `(.L_x_7102) ;  /* 0x0000006000017945 */ /* 0x000fe20003800000 */
[----:B------:R-:W-:-:S07]  /*3a380*/  IMAD.MOV.U32 R15, RZ, RZ, -0x1 ;  /* 0xffffffffff0f7424 */ /* 0x000fce00078e00ff */
[----:B0-----:R-:W-:Y:S05]  /*3a390*/  WARPSYNC.COLLECTIVE R15, `(.L_x_7103) ;  /* 0x000000000f0c7348 */ /* 0x001fea0003c00000 */
[----:B------:R-:W-:Y:S02]  /*3a3a0*/  ELECT P6, UR62, PT ;  /* 0x00000000003e782f */ /* 0x000fe400038c0000 */
[----:B------:R-:W-:Y:S01]  /*3a3b0*/  MOV R14, UR62 ;  /* 0x0000003e000e7c02 */ /* 0x000fe20008000f00 */
[----:B0-----:R-:W-:Y:S10]  /*3a3c0*/  ENDCOLLECTIVE ;  /* 0x000000000000791b */ /* 0x001ff40003800000 */
.L_x_7103:
[----:B------:R-:W-:Y:S05]  /*3a3d0*/  BSYNC B1 ;  /* 0x0000000000017941 */ /* 0x000fea0003800000 */
.L_x_7102:
[----:B------:R-:W-:Y:S05]  /*3a3e0*/  BRA `(.L_x_6931) ;  /* 0xffffff74005c7947 */ /* 0x000fea000383ffff */
.L_x_6934:
[----:B0-----:R0:W1:Y:S02]  /*3a3f0*/  SYNCS.PHASECHK.TRANS64.TRYWAIT P0, [R18+URZ+0x38820], R3 ;  /* 0x03882003120075a7 */ /* 0x001064000800017f */
[----:B-1----:R-:W-:Y:S05]  /*3a400*/  @!P0 NANOSLEEP.SYNCS 0x989680 ;  /* 0x009896800000895d */ /* 0x002fea0003900000 */
[----:B------:R-:W1:Y:S02]  /*3a410*/  @!P0 SYNCS.PHASECHK.TRANS64 P0, [R18+URZ+0x38820], R3 ;  /* 0x03882003120085a7 */ /* 0x000e64000800007f */
[----:B-1----:R-:W-:Y:S05]  /*3a420*/  @!P0 BRA `(.L_x_6934) ;  /* 0xfffffffc00f08947 */ /* 0x002fea000383ffff */
[----:B------:R-:W-:Y:S05]  /*3a430*/  BRA `(.L_x_7104) ;  /* 0xffffff74006c7947 */ /* 0x000fea000383ffff */
.L_x_6938:
[----:B0-----:R0:W1:Y:S02]  /*3a440*/  SYNCS.PHASECHK.TRANS64.TRYWAIT P0, [R3+URZ+0x388a0], R7 ;  /* 0x0388a007030075a7 */ /* 0x001064000800017f */
[----:B-1----:R-:W-:Y:S05]  /*3a450*/  @!P0 NANOSLEEP.SYNCS 0x989680 ;  /* 0x009896800000895d */ /* 0x002fea0003900000 */
[----:B------:R-:W1:Y:S02]  /*3a460*/  @!P0 SYNCS.PHASECHK.TRANS64 P0, [R3+URZ+0x388a0], R7 ;  /* 0x0388a007030085a7 */ /* 0x000e64000800007f */
[----:B-1----:R-:W-:Y:S05]  /*3a470*/  @!P0 BRA `(.L_x_6938) ;  /* 0xfffffffc00f08947 */ /* 0x002fea000383ffff */
[----:B------:R-:W-:Y:S05]  /*3a480*/  BRA `(.L_x_7105) ;  /* 0xffffff7400847947 */ /* 0x000fea000383ffff */
.L_x_6943:
[----:B-1----:R1:W2:Y:S02]  /*3a490*/  SYNCS.PHASECHK.TRANS64.TRYWAIT P0, [R3+URZ+0x388c0], R7 ;  /* 0x0388c007030075a7 */ /* 0x0022a4000800017f */
[----:B--2---:R-:W-:Y:S05]  /*3a4a0*/  @!P0 NANOSLEEP.SYNCS 0x989680 ;  /* 0x009896800000895d */ /* 0x004fea0003900000 */
[----:B------:R-:W2:Y:S02]  /*3a4b0*/  @!P0 SYNCS.PHASECHK.TRANS64 P0, [R3+URZ+0x388c0], R7 ;  /* 0x0388c007030085a7 */ /* 0x000ea4000800007f */
[----:B--2---:R-:W-:Y:S05]  /*3a4c0*/  @!P0 BRA `(.L_x_6943) ;  /* 0xfffffffc00f08947 */ /* 0x004fea000383ffff */
[----:B------:R-:W-:Y:S05]  /*3a4d0*/  BRA `(.L_x_7106) ;  /* 0xffffff7800007947 */ /* 0x000fea000383ffff */
.L_x_6957:
[----:B0-----:R0:W1:Y:S02]  /*3a4e0*/  SYNCS.PHASECHK.TRANS64.TRYWAIT P1, [R10+URZ+0x388a0], R2 ;  /* 0x0388a0020a0075a7 */ /* 0x001064000802017f */
[----:B-1----:R-:W-:Y:S05]  /*3a4f0*/  @!P1 NANOSLEEP.SYNCS 0x989680 ;  /* 0x009896800000995d */ /* 0x002fea0003900000 */
[----:B------:R-:W1:Y:S02]  /*3a500*/  @!P1 SYNCS.PHASECHK.TRANS64 P1, [R10+URZ+0x388a0], R2 ;  /* 0x0388a0020a0095a7 */ /* 0x000e64000802007f */
[----:B-1----:R-:W-:Y:S05]  /*3a510*/  @!P1 BRA `(.L_x_6957) ;  /* 0xfffffffc00f09947 */ /* 0x002fea000383ffff */
[----:B------:R-:W-:Y:S05]  /*3a520*/  BRA `(.L_x_7107) ;  /* 0xffffff8000647947 */ /* 0x000fea000383ffff */
.L_x_6962:
[----:B-1----:R1:W2:Y:S02]  /*3a530*/  SYNCS.PHASECHK.TRANS64.TRYWAIT P1, [R10+URZ+0x388c0], R2 ;  /* 0x0388c0020a0075a7 */ /* 0x0022a4000802017f */
[----:B--2---:R-:W-:Y:S05]  /*3a540*/  @!P1 NANOSLEEP.SYNCS 0x989680 ;  /* 0x009896800000995d */ /* 0x004fea0003900000 */
[----:B------:R-:W2:Y:S02]  /*3a550*/  @!P1 SYNCS.PHASECHK.TRANS64 P1, [R10+URZ+0x388c0], R2 ;  /* 0x0388c0020a0095a7 */ /* 0x000ea4000802007f */
[----:B--2---:R-:W-:Y:S05]  /*3a560*/  @!P1 BRA `(.L_x_6962) ;  /* 0xfffffffc00f09947 */ /* 0x004fea000383ffff */
[----:B------:R-:W-:Y:S05]  /*3a570*/  BRA `(.L_x_7108) ;  /* 0xffffff8000dc7947 */ /* 0x000fea000383ffff */
.L_x_6992:
[----:B------:R-:W-:Y:S01]  /*3a580*/  SHF.R.U32.HI R11, RZ, 0x5, R21 ;  /* 0x00000005ff0b7819 */ /* 0x000fe20000011615 */
[----:B------:R-:W-:Y:S01]  /*3a590*/  BSSY B0, `(.L_x_7109) ;  /* 0x0000009000007945 */ /* 0x000fe20003800000 */
[----:B------:R-:W-:Y:S02]  /*3a5a0*/  IMAD.MOV.U32 R12, RZ, RZ, RZ ;  /* 0x000000ffff0c7224 */ /* 0x000fe400078e00ff */
[----:B------:R-:W-:Y:S01]  /*3a5b0*/  LOP3.LUT R11, R11, 0x3, RZ, 0xc0, !PT ;  /* 0x000000030b0b7812 */ /* 0x000fe200078ec0ff */
[----:B------:R-:W-:-:S04]  /*3a5c0*/  IMAD.MOV.U32 R15, RZ, RZ, -0x1 ;  /* 0xffffffffff0f7424 */ /* 0x000fc800078e00ff */
[----:B------:R-:W-:Y:S02]  /*3a5d0*/  IMAD.MOV.U32 R13, RZ, RZ, R11 ;  /* 0x000000ffff0d7224 */ /* 0x000fe400078e000b */
[----:B------:R-:W-:-:S07]  /*3a5e0*/  IMAD.MOV.U32 R11, RZ, RZ, 0x1f ;  /* 0x0000001fff0b7424 */ /* 0x000fce00078e00ff */
[----:B------:R-:W-:Y:S05]  /*3a5f0*/  WARPSYNC.COLLECTIVE R15, `(.L_x_7110) ;  /* 0x000000000f087348 */ /* 0x000fea0003c00000 */
[----:B------:R0:W1:Y:S02]  /*3a600*/  SHFL.IDX P6, R14, R13, R12, R11 ;  /* 0x0000000c0d0e7389 */ /* 0x00006400000c000b */
[----:B01----:R-:W-:Y:S01]  /*3a610*/  ENDCOLLECTIVE ;  /* 0x000000000000791b */ /* 0x003fe20003800000 */
.L_x_7110:
[----:B------:R-:W-:Y:S05]  /*3a620*/  BSYNC B0 ;  /* 0x0000000000007941 */ /* 0x000fea0003800000 */
.L_x_7109:
[----:B------:R-:W-:Y:S05]  /*3a630*/  BRA `(.L_x_7111) ;  /* 0xffffff9c00747947 */ /* 0x000fea000383ffff */
.L_x_6995:
[----:B0-----:R0:W1:Y:S02]  /*3a640*/  SYNCS.PHASECHK.TRANS64.TRYWAIT P0, [R25+URZ+0x38840], R0 ;  /* 0x03884000190075a7 */ /* 0x001064000800017f */
[----:B-1----:R-:W-:Y:S05]  /*3a650*/  @!P0 NANOSLEEP.SYNCS 0x989680 ;  /* 0x009896800000895d */ /* 0x002fea0003900000 */
[----:B------:R-:W1:Y:S02]  /*3a660*/  @!P0 SYNCS.PHASECHK.TRANS64 P0, [R25+URZ+0x38840], R0 ;  /* 0x03884000190085a7 */ /* 0x000e64000800007f */
[----:B-1----:R-:W-:Y:S05]  /*3a670*/  @!P0 BRA `(.L_x_6995) ;  /* 0xfffffffc00f08947 */ /* 0x002fea000383ffff */
[----:B------:R-:W-:Y:S05]  /*3a680*/  BRA `(.L_x_7112) ;  /* 0xffffff9c00a87947 */ /* 0x000fea000383ffff */
.L_x_6996:
        /* <DEDUP_REMOVED lines=8> */
.L_x_7114:
[----:B------:R-:W-:Y:S05]  /*3a710*/  BSYNC B0 ;  /* 0x0000000000007941 */ /* 0x000fea0003800000 */
.L_x_7113:
        /* <DEDUP_REMOVED lines=9> */
.L_x_7115:
[----:B------:R-:W-:Y:S02]  /*3a7b0*/  IMAD.MOV.U32 R13, RZ, RZ, R4 ;  /* 0x000000ffff0d7224 */ /* 0x000fe400078e0004 */
[----:B------:R-:W-:Y:S02]  /*3a7c0*/  IMAD.MOV.U32 R12, RZ, RZ, 0x1 ;  /* 0x00000001ff0c7424 */ /* 0x000fe400078e00ff */
[----:B------:R-:W-:-:S07]  /*3a7d0*/  IMAD.MOV.U32 R3, RZ, RZ, R14 ;  /* 0x000000ffff037224 */ /* 0x000fce00078e000e */
[----:B------:R-:W-:Y:S05]  /*3a7e0*/  WARPSYNC.COLLECTIVE R15, `(.L_x_7116) ;  /* 0x000000000f087348 */ /* 0x000fea0003c00000 */
[----:B------:R0:W1:Y:S02]  /*3a7f0*/  SHFL.IDX P6, R14, R13, R12, R11 ;  /* 0x0000000c0d0e7389 */ /* 0x00006400000c000b */
[----:B01----:R-:W-:Y:S01]  /*3a800*/  ENDCOLLECTIVE ;  /* 0x000000000000791b */ /* 0x003fe20003800000 */
.L_x_7116:
        /* <DEDUP_REMOVED lines=15> */
.L_x_7117:
[----:B------:R-:W-:Y:S02]  /*3a900*/  @P0 IMAD R6, R5, 0x2, R18 ;  /* 0x0000000205060824 */ /* 0x000fe400078e0212 */
[----:B------:R-:W-:Y:S02]  /*3a910*/  IMAD.MOV.U32 R13, RZ, RZ, R4 ;  /* 0x000000ffff0d7224 */ /* 0x000fe400078e0004 */
[----:B------:R-:W-:Y:S02]  /*3a920*/  IMAD.MOV.U32 R12, RZ, RZ, 0x2 ;  /* 0x00000002ff0c7424 */ /* 0x000fe400078e00ff */
[----:B------:R-:W-:-:S07]  /*3a930*/  IMAD.MOV.U32 R3, RZ, RZ, R14 ;  /* 0x000000ffff037224 */ /* 0x000fce00078e000e */
[----:B------:R-:W-:Y:S05]  /*3a940*/  WARPSYNC.COLLECTIVE R15, `(.L_x_7118) ;  /* 0x000000000f087348 */ /* 0x000fea0003c00000 */
[----:B------:R0:W1:Y:S02]  /*3a950*/  SHFL.IDX P6, R14, R13, R12, R11 ;  /* 0x0000000c0d0e7389 */ /* 0x00006400000c000b */
[----:B01----:R-:W-:Y:S01]  /*3a960*/  ENDCOLLECTIVE ;  /* 0x000000000000791b */ /* 0x003fe20003800000 */
.L_x_7118:
        /* <DEDUP_REMOVED lines=15> */
.L_x_7119:
[----:B------:R-:W-:Y:S02]  /*3aa60*/  @P0 IMAD R6, R5, 0x2, R18 ;  /* 0x0000000205060824 */ /* 0x000fe400078e0212 */
[----:B------:R-:W-:Y:S02]  /*3aa70*/  IMAD.MOV.U32 R13, RZ, RZ, R4 ;  /* 0x000000ffff0d7224 */ /* 0x000fe400078e0004 */
[----:B------:R-:W-:Y:S02]  /*3aa80*/  IMAD.MOV.U32 R12, RZ, RZ, 0x3 ;  /* 0x00000003ff0c7424 */ /* 0x000fe400078e00ff */
[----:B------:R-:W-:-:S07]  /*3aa90*/  IMAD.MOV.U32 R3, RZ, RZ, R14 ;  /* 0x000000ffff037224 */ /* 0x000fce00078e000e */
[----:B------:R-:W-:Y:S05]  /*3aaa0*/  WARPSYNC.COLLECTIVE R15, `(.L_x_7120) ;  /* 0x000000000f087348 */ /* 0x000fea0003c00000 */
[----:B------:R0:W1:Y:S02]  /*3aab0*/  SHFL.IDX P6, R14, R13, R12, R11 ;  /* 0x0000000c0d0e7389 */ /* 0x00006400000c000b */
[----:B01----:R-:W-:Y:S01]  /*3aac0*/  ENDCOLLECTIVE ;  /* 0x000000000000791b */ /* 0x003fe20003800000 */
.L_x_7120:
        /* <DEDUP_REMOVED lines=10> */
.L_x_7121:
[----:B------:R-:W-:Y:S01]  /*3ab70*/  @!PT LDS RZ, [RZ] ;  /* 0x00000000fffff984 */ /* 0x000fe20000000800 */
[----:B------:R-:W-:Y:S01]  /*3ab80*/  @!PT LDS RZ, [RZ] ;  /* 0x00000000fffff984 */ /* 0x000fe20000000800 */
[----:B------:R-:W-:Y:S01]  /*3ab90*/  @!PT LDS RZ, [RZ] ;  /* 0x00000000fffff984 */ /* 0x000fe20000000800 */
[----:B------:R0:W-:Y:S01]  /*3aba0*/  @P0 LDGSTS.E.BYPASS.LTC128B.128 [R6+0x23400], desc[UR36][R2.64], !P2 ;  /* 0x2340000002060fae */ /* 0x0001e2000d101d64 */
[----:B------:R-:W-:Y:S01]  /*3abb0*/  IMAD.MOV.U32 R0, RZ, RZ, R14 ;  /* 0x000000ffff007224 */ /* 0x000fe200078e000e */
[----:B------:R-:W-:Y:S06]  /*3abc0*/  BRA `(.L_x_7122) ;  /* 0xffffff9c00547947 */ /* 0x000fec000383ffff */
.L_x_7001:
        /* <DEDUP_REMOVED lines=9> */
.L_x_7123:
        /* <DEDUP_REMOVED lines=10> */
.L_x_7124:
[----:B------:R-:W-:Y:S02]  /*3ad00*/  IMAD.MOV.U32 R13, RZ, RZ, R2 ;  /* 0x000000ffff0d7224 */ /* 0x000fe400078e0002 */
[----:B------:R-:W-:Y:S02]  /*3ad10*/  IMAD.MOV.U32 R12, RZ, RZ, 0x1 ;  /* 0x00000001ff0c7424 */ /* 0x000fe400078e00ff */
[----:B------:R-:W-:-:S07]  /*3ad20*/  IMAD.MOV.U32 R4, RZ, RZ, R14 ;  /* 0x000000ffff047224 */ /* 0x000fce00078e000e */
[----:B------:R-:W-:Y:S05]  /*3ad30*/  WARPSYNC.COLLECTIVE R15, `(.L_x_7125) ;  /* 0x000000000f087348 */ /* 0x000fea0003c00000 */
[----:B------:R0:W1:Y:S02]  /*3ad40*/  SHFL.IDX P6, R14, R13, R12, R11 ;  /* 0x0000000c0d0e7389 */ /* 0x00006400000c000b */
[----:B01----:R-:W-:Y:S01]  /*3ad50*/  ENDCOLLECTIVE ;  /* 0x000000000000791b */ /* 0x003fe20003800000 */
.L_x_7125:
        /* <DEDUP_REMOVED lines=12> */
.L_x_7126:
[----:B------:R-:W-:Y:S02]  /*3ae20*/  IMAD.MOV.U32 R13, RZ, RZ, R2 ;  /* 0x000000ffff0d7224 */ /* 0x000fe400078e0002 */
[----:B------:R-:W-:Y:S02]  /*3ae30*/  IMAD.MOV.U32 R12, RZ, RZ, 0x2 ;  /* 0x00000002ff0c7424 */ /* 0x000fe400078e00ff */
[----:B------:R-:W-:-:S07]  /*3ae40*/  IMAD.MOV.U32 R5, RZ, RZ, R14 ;  /* 0x000000ffff057224 */ /* 0x000fce00078e000e */
[----:B------:R-:W-:Y:S05]  /*3ae50*/  WARPSYNC.COLLECTIVE R15, `(.L_x_7127) ;  /* 0x000000000f087348 */ /* 0x000fea0003c00000 */
[----:B------:R0:W1:Y:S02]  /*3ae60*/  SHFL.IDX P6, R14, R13, R12, R11 ;  /* 0x0000000c0d0e7389 */ /* 0x00006400000c000b */
[----:B01----:R-:W-:Y:S01]  /*3ae70*/  ENDCOLLECTIVE ;  /* 0x000000000000791b */ /* 0x003fe20003800000 */
.L_x_7127:
        /* <DEDUP_REMOVED lines=10> */
.L_x_7128:
        /* <DEDUP_REMOVED lines=11> */
.L_x_7129:
        /* <DEDUP_REMOVED lines=14> */
.L_x_7130:
[----:B------:R-:W-:Y:S01]  /*3b0b0*/  IMAD.MOV.U32 R0, RZ, RZ, R14 ;  /* 0x000000ffff007224 */ /* 0x000fe200078e000e */
[----:B------:R-:W-:Y:S06]  /*3b0c0*/  BRA `(.L_x_7131) ;  /* 0xffffffa000687947 */ /* 0x000fec000383ffff */
.L_x_7005:
        /* <DEDUP_REMOVED lines=45> */
.L_x_7133:
[----:B------:R-:W-:Y:S05]  /*3b3a0*/  BSYNC B0 ;  /* 0x0000000000007941 */ /* 0x000fea0003800000 */
.L_x_7132:
        /* <DEDUP_REMOVED lines=11> */
.L_x_7134:
        /* <DEDUP_REMOVED lines=39> */
.L_x_7135:
        /* <DEDUP_REMOVED lines=8> */
.L_x_7136:
        /* <DEDUP_REMOVED lines=33> */
.L_x_7137:
[----:B------:R-:W-:Y:S02]  /*3b960*/  IMAD.MOV.U32 R13, RZ, RZ, R5 ;  /* 0x000000ffff0d7224 */ /* 0x000fe400078e0005 */
[----:B------:R-:W-:-:S07]  /*3b970*/  IMAD.MOV.U32 R8, RZ, RZ, R14 ;  /* 0x000000ffff087224 */ /* 0x000fce00078e000e */
[----:B------:R-:W-:Y:S05]  /*3b980*/  WARPSYNC.COLLECTIVE R15, `(.L_x_7138) ;  /* 0x000000000f087348 */ /* 0x000fea0003c00000 */
[----:B------:R0:W1:Y:S02]  /*3b990*/  SHFL.IDX P6, R14, R13, R12, R11 ;  /* 0x0000000c0d0e7389 */ /* 0x00006400000c000b */
[----:B01----:R-:W-:Y:S01]  /*3b9a0*/  ENDCOLLECTIVE ;  /* 0x000000000000791b */ /* 0x003fe20003800000 */
.L_x_7138:
        /* <DEDUP_REMOVED lines=23> */
.L_x_7139:
        /* <DEDUP_REMOVED lines=9> */
.L_x_7140:
[----:B------:R-:W-:Y:S01]  /*3bbb0*/  IMAD.MOV.U32 R2, RZ, RZ, R14 ;  /* 0x000000ffff027224 */ /* 0x000fe200078e000e */
[----:B------:R-:W-:Y:S06]  /*3bbc0*/  BRA `(.L_x_7141) ;  /* 0xffffffa4003c7947 */ /* 0x000fec000383ffff */
.L_x_7010:
[----:B-1----:R1:W2:Y:S02]  /*3bbd0*/  SYNCS.PHASECHK.TRANS64.TRYWAIT P0, [R18+URZ+0x38820], R0 ;  /* 0x03882000120075a7 */ /* 0x0022a4000800017f */
[----:B--2---:R-:W-:Y:S05]  /*3bbe0*/  @!P0 NANOSLEEP.SYNCS 0x989680 ;  /* 0x009896800000895d */ /* 0x004fea0003900000 */
[----:B------:R-:W2:Y:S02]  /*3bbf0*/  @!P0 SYNCS.PHASECHK.TRANS64 P0, [R18+URZ+0x38820], R0 ;  /* 0x03882000120085a7 */ /* 0x000ea4000800007f */
[----:B--2---:R-:W-:Y:S05]  /*3bc00*/  @!P0 BRA `(.L_x_7010) ;  /* 0xfffffffc00f08947 */ /* 0x004fea000383ffff */
[----:B------:R-:W-:Y:S05]  /*3bc10*/  BRA `(.L_x_7142) ;  /* 0xffffffa400e47947 */ /* 0x000fea000383ffff */
.L_x_7013:
[----:B-1----:R1:W2:Y:S02]  /*3bc20*/  SYNCS.PHASECHK.TRANS64.TRYWAIT P0, [R25+URZ+0x38860], R0 ;  /* 0x03886000190075a7 */ /* 0x0022a4000800017f */
[----:B--2---:R-:W-:Y:S05]  /*3bc30*/  @!P0 NANOSLEEP.SYNCS 0x989680 ;  /* 0x009896800000895d */ /* 0x004fea0003900000 */
[----:B------:R-:W2:Y:S02]  /*3bc40*/  @!P0 SYNCS.PHASECHK.TRANS64 P0, [R25+URZ+0x38860], R0 ;  /* 0x03886000190085a7 */ /* 0x000ea4000800007f */
[----:B--2---:R-:W-:Y:S05]  /*3bc50*/  @!P0 BRA `(.L_x_7013) ;  /* 0xfffffffc00f08947 */ /* 0x004fea000383ffff */
[----:B------:R-:W-:Y:S05]  /*3bc60*/  BRA `(.L_x_7143) ;  /* 0xffffffa400f07947 */ /* 0x000fea000383ffff */
.L_x_7014:
        /* <DEDUP_REMOVED lines=8> */
.L_x_7145:
[----:B------:R-:W-:Y:S05]  /*3bcf0*/  BSYNC B0 ;  /* 0x0000000000007941 */ /* 0x000fea0003800000 */
.L_x_7144:
        /* <DEDUP_REMOVED lines=15> */
.L_x_7146:
        /* <DEDUP_REMOVED lines=39> */
.L_x_7147:
[----:B------:R-:W-:Y:S02]  /*3c060*/  IMAD.MOV.U32 R13, RZ, RZ, R5 ;  /* 0x000000ffff0d7224 */ /* 0x000fe400078e0005 */
[----:B------:R-:W-:-:S07]  /*3c070*/  IMAD.MOV.U32 R3, RZ, RZ, R14 ;  /* 0x000000ffff037224 */ /* 0x000fce00078e000e */
[----:B------:R-:W-:Y:S05]  /*3c080*/  WARPSYNC.COLLECTIVE R15, `(.L_x_7148) ;  /* 0x000000000f087348 */ /* 0x000fea0003c00000 */
[----:B------:R0:W1:Y:S02]  /*3c090*/  SHFL.IDX P6, R14, R13, R12, R11 ;  /* 0x0000000c0d0e7389 */ /* 0x00006400000c000b */
[----:B01----:R-:W-:Y:S01]  /*3c0a0*/  ENDCOLLECTIVE ;  /* 0x000000000000791b */ /* 0x003fe20003800000 */
.L_x_7148:
        /* <DEDUP_REMOVED lines=29> */
.L_x_7149:
[----:B------:R-:W-:Y:S02]  /*3c280*/  IMAD.MOV.U32 R13, RZ, RZ, R5 ;  /* 0x000000ffff0d7224 */ /* 0x000fe400078e0005 */
[----:B------:R-:W-:-:S07]  /*3c290*/  IMAD.MOV.U32 R7, RZ, RZ, R14 ;  /* 0x000000ffff077224 */ /* 0x000fce00078e000e */
[----:B------:R-:W-:Y:S05]  /*3c2a0*/  WARPSYNC.COLLECTIVE R15, `(.L_x_7150) ;  /* 0x000000000f087348 */ /* 0x000fea0003c00000 */
[----:B------:R0:W1:Y:S02]  /*3c2b0*/  SHFL.IDX P6, R14, R13, R12, R11 ;  /* 0x0000000c0d0e7389 */ /* 0x00006400000c000b */
[----:B01----:R-:W-:Y:S01]  /*3c2c0*/  ENDCOLLECTIVE ;  /* 0x000000000000791b */ /* 0x003fe20003800000 */
.L_x_7150:
        /* <DEDUP_REMOVED lines=29> */
.L_x_7151:
[----:B------:R-:W-:Y:S02]  /*3c4a0*/  IMAD.MOV.U32 R13, RZ, RZ, R5 ;  /* 0x000000ffff0d7224 */ /* 0x000fe400078e0005 */
[----:B------:R-:W-:-:S07]  /*3c4b0*/  IMAD.MOV.U32 R6, RZ, RZ, R14 ;  /* 0x000000ffff067224 */ /* 0x000fce00078e000e */
[----:B------:R-:W-:Y:S05]  /*3c4c0*/  WARPSYNC.COLLECTIVE R15, `(.L_x_7152) ;  /* 0x000000000f087348 */ /* 0x000fea0003c00000 */
[----:B------:R0:W1:Y:S02]  /*3c4d0*/  SHFL.IDX P6, R14, R13, R12, R11 ;  /* 0x0000000c0d0e7389 */ /* 0x00006400000c000b */
[----:B01----:R-:W-:Y:S01]  /*3c4e0*/  ENDCOLLECTIVE ;  /* 0x000000000000791b */ /* 0x003fe20003800000 */
.L_x_7152:
[----:B------:R-:W-:Y:S01]  /*3c4f0*/  IMAD.MOV.U32 R2, RZ, RZ, R14 ;  /* 0x000000ffff027224 */ /* 0x000fe200078e000e */
[----:B------:R-:W-:Y:S06]  /*3c500*/  BRA `(.L_x_7153) ;  /* 0xffffffa400807947 */ /* 0x000fec000383ffff */
.L_x_7021:
[----:B0-----:R0:W1:Y:S02]  /*3c510*/  SYNCS.PHASECHK.TRANS64.TRYWAIT P0, [R6+URZ+0x38840], R25 ;  /* 0x03884019060075a7 */ /* 0x001064000800017f */
[----:B-1----:R-:W-:Y:S05]  /*3c520*/  @!P0 NANOSLEEP.SYNCS 0x989680 ;  /* 0x009896800000895d */ /* 0x002fea0003900000 */
[----:B------:R-:W1:Y:S02]  /*3c530*/  @!P0 SYNCS.PHASECHK.TRANS64 P0, [R6+URZ+0x38840], R25 ;  /* 0x03884019060085a7 */ /* 0x000e64000800007f */
[----:B-1----:R-:W-:Y:S05]  /*3c540*/  @!P0 BRA `(.L_x_7021) ;  /* 0xfffffffc00f08947 */ /* 0x002fea000383ffff */
[----:B------:R-:W-:Y:S05]  /*3c550*/  BRA `(.L_x_7154) ;  /* 0xffffffac00047947 */ /* 0x000fea000383ffff */
.L_x_7022:
        /* <DEDUP_REMOVED lines=8> */
.L_x_7156:
[----:B------:R-:W-:Y:S05]  /*3c5e0*/  BSYNC B1 ;  /* 0x0000000000017941 */ /* 0x000fea0003800000 */
.L_x_7155:
        /* <DEDUP_REMOVED lines=9> */
.L_x_7157:
[----:B------:R-:W-:Y:S02]  /*3c680*/  IMAD.MOV.U32 R13, RZ, RZ, R26 ;  /* 0x000000ffff0d7224 */ /* 0x000fe400078e001a */
[----:B------:R-:W-:Y:S02]  /*3c690*/  IMAD.MOV.U32 R12, RZ, RZ, 0x1 ;  /* 0x00000001ff0c7424 */ /* 0x000fe400078e00ff */
[----:B------:R-:W-:-:S07]  /*3c6a0*/  IMAD.MOV.U32 R2, RZ, RZ, R14 ;  /* 0x000000ffff027224 */ /* 0x000fce00078e000e */
[----:B------:R-:W-:Y:S05]  /*3c6b0*/  WARPSYNC.COLLECTIVE R15, `(.L_x_7158) ;  /* 0x000000000f087348 */ /* 0x000fea0003c00000 */
[----:B------:R0:W1:Y:S02]  /*3c6c0*/  SHFL.IDX P6, R14, R13, R12, R11 ;  /* 0x0000000c0d0e7389 */ /* 0x00006400000c000b */
[----:B01----:R-:W-:Y:S01]  /*3c6d0*/  ENDCOLLECTIVE ;  /* 0x000000000000791b */ /* 0x003fe20003800000 */
.L_x_7158:
        /* <DEDUP_REMOVED lines=11> */
.L_x_7159:
[----:B------:R-:W-:Y:S02]  /*3c790*/  IMAD.MOV.U32 R13, RZ, RZ, R26 ;  /* 0x000000ffff0d7224 */ /* 0x000fe400078e001a */
[----:B------:R-:W-:Y:S02]  /*3c7a0*/  IMAD.MOV.U32 R12, RZ, RZ, 0x2 ;  /* 0x00000002ff0c7424 */ /* 0x000fe400078e00ff */
[----:B------:R-:W-:-:S07]  /*3c7b0*/  IMAD.MOV.U32 R2, RZ, RZ, R14 ;  /* 0x000000ffff027224 */ /* 0x000fce00078e000e */
[----:B------:R-:W-:Y:S05]  /*3c7c0*/  WARPSYNC.COLLECTIVE R15, `(.L_x_7160) ;  /* 0x000000000f087348 */ /* 0x000fea0003c00000 */
[----:B------:R0:W1:Y:S02]  /*3c7d0*/  SHFL.IDX P6, R14, R13, R12, R11 ;  /* 0x0000000c0d0e7389 */ /* 0x00006400000c000b */
[----:B01----:R-:W-:Y:S01]  /*3c7e0*/  ENDCOLLECTIVE ;  /* 0x000000000000791b */ /* 0x003fe20003800000 */
.L_x_7160:
        /* <DEDUP_REMOVED lines=11> */
.L_x_7161:
[----:B------:R-:W-:Y:S02]  /*3c8a0*/  IMAD.MOV.U32 R13, RZ, RZ, R26 ;  /* 0x000000ffff0d7224 */ /* 0x000fe400078e001a */
[----:B------:R-:W-:Y:S02]  /*3c8b0*/  IMAD.MOV.U32 R12, RZ, RZ, 0x3 ;  /* 0x00000003ff0c7424 */ /* 0x000fe400078e00ff */
[----:B------:R-:W-:-:S07]  /*3c8c0*/  IMAD.MOV.U32 R2, RZ, RZ, R14 ;  /* 0x000000ffff027224 */ /* 0x000fce00078e000e */
[----:B------:R-:W-:Y:S05]  /*3c8d0*/  WARPSYNC.COLLECTIVE R15, `(.L_x_7162) ;  /* 0x000000000f087348 */ /* 0x000fea0003c00000 */
[----:B------:R0:W1:Y:S02]  /*3c8e0*/  SHFL.IDX P6, R14, R13, R12, R11 ;  /* 0x0000000c0d0e7389 */ /* 0x00006400000c000b */
[----:B01----:R-:W-:Y:S01]  /*3c8f0*/  ENDCOLLECTIVE ;  /* 0x000000000000791b */ /* 0x003fe20003800000 */
.L_x_7162:
        /* <DEDUP_REMOVED lines=11> */
.L_x_7163:
[----:B------:R-:W-:Y:S01]  /*3c9b0*/  IMAD.MOV.U32 R2, RZ, RZ, R14 ;  /* 0x000000ffff027224 */ /* 0x000fe200078e000e */
[----:B------:R-:W-:Y:S06]  /*3c9c0*/  BRA `(.L_x_7164) ;  /* 0xffffffa8008c7947 */ /* 0x000fec000383ffff */
.L_x_7027:
[----:B----4-:R4:W0:Y:S02]  /*3c9d0*/  SYNCS.PHASECHK.TRANS64.TRYWAIT P0, [R6+URZ+0x38860], R25 ;  /* 0x03886019060075a7 */ /* 0x010824000800017f */
[----:B0-----:R-:W-:Y:S05]  /*3c9e0*/  @!P0 NANOSLEEP.SYNCS 0x989680 ;  /* 0x009896800000895d */ /* 0x001fea0003900000 */
[----:B------:R-:W0:Y:S02]  /*3c9f0*/  @!P0 SYNCS.PHASECHK.TRANS64 P0, [R6+URZ+0x38860], R25 ;  /* 0x03886019060085a7 */ /* 0x000e24000800007f */
[----:B0-----:R-:W-:Y:S05]  /*3ca00*/  @!P0 BRA `(.L_x_7027) ;  /* 0xfffffffc00f08947 */ /* 0x001fea000383ffff */
[----:B------:R-:W-:Y:S05]  /*3ca10*/  BRA `(.L_x_7165) ;  /* 0xffffffa800d87947 */ /* 0x000fea000383ffff */
.L_x_7028:
[----:B------:R-:W-:Y:S01]  /*3ca20*/  BSSY B1, `(.L_x_7166) ;  /* 0x0000008000017945 */ /* 0x000fe20003800000 */
[----:B------:R-:W-:Y:S02]  /*3ca30*/  IMAD.MOV.U32 R13, RZ, RZ, R10 ;  /* 0x000000ffff0d7224 */ /* 0x000fe400078e000a */
[----:B------:R-:W-:Y:S02]  /*3ca40*/  IMAD.MOV.U32 R12, RZ, RZ, RZ ;  /* 0x000000ffff0c7224 */ /* 0x000fe400078e00ff */
[----:B------:R-:W-:Y:S02]  /*3ca50*/  IMAD.MOV.U32 R11, RZ, RZ, 0x181f ;  /* 0x0000181fff0b7424 */ /* 0x000fe400078e00ff */
[----:B------:R-:W-:-:S07]  /*3ca60*/  IMAD.MOV.U32 R15, RZ, RZ, -0x1 ;  /* 0xffffffffff0f7424 */ /* 0x000fce00078e00ff */
[----:B01-34-:R-:W-:Y:S05]  /*3ca70*/  WARPSYNC.COLLECTIVE R15, `(.L_x_7167) ;  /* 0x000000000f087348 */ /* 0x01bfea0003c00000 */
[----:B------:R2:W0:Y:S02]  /*3ca80*/  SHFL.IDX P6, R14, R13, R12, R11 ;  /* 0x0000000c0d0e7389 */ /* 0x00042400000c000b */
[----:B01234-:R-:W-:Y:S01]  /*3ca90*/  ENDCOLLECTIVE ;  /* 0x000000000000791b */ /* 0x01ffe20003800000 */
.L_x_7167:
[----:B------:R-:W-:Y:S05]  /*3caa0*/  BSYNC B1 ;  /* 0x0000000000017941 */ /* 0x000fea0003800000 */
.L_x_7166:
        /* <DEDUP_REMOVED lines=13> */
.L_x_7168:
        /* <DEDUP_REMOVED lines=17> */
.L_x_7169:
        /* <DEDUP_REMOVED lines=16> */
.L_x_7170:
        /* <DEDUP_REMOVED lines=19> */
.L_x_7171:
        /* <DEDUP_REMOVED lines=14> */
.L_x_7172:
        /* <DEDUP_REMOVED lines=16> */
.L_x_7173:
        /* <DEDUP_REMOVED lines=14> */
.L_x_7174:
[----:B------:R-:W-:Y:S05]  /*3d180*/  BRA `(.L_x_7175) ;  /* 0xffffffa8003c7947 */ /* 0x000fea000383ffff */
.L_x_7036:
        /* <DEDUP_REMOVED lines=8> */
.L_x_7177:
[----:B------:R-:W-:Y:S05]  /*3d210*/  BSYNC B0 ;  /* 0x0000000000007941 */ /* 0x000fea0003800000 */
.L_x_7176:
        /* <DEDUP_REMOVED lines=9> */
.L_x_7178:
        /* <DEDUP_REMOVED lines=23> */
.L_x_7179:
[----:B------:R-:W-:Y:S01]  /*3d420*/  IMAD.MOV.U32 R12, RZ, RZ, 0x2 ;  /* 0x00000002ff0c7424 */ /* 0x000fe200078e00ff */
[----:B------:R-:W-:-:S05]  /*3d430*/  SEL R4, R14, RZ, P1 ;  /* 0x000000ff0e047207 */ /* 0x000fca0000800000 */
[----:B------:R-:W-:-:S04]  /*3d440*/  IMAD.IADD R4, R13, 0x1, R4 ;  /* 0x000000010d047824 */ /* 0x000fc800078e0204 */
[----:B------:R-:W-:-:S07]  /*3d450*/  IMAD.MOV.U32 R13, RZ, RZ, R4 ;  /* 0x000000ffff0d7224 */ /* 0x000fce00078e0004 */
[----:B------:R-:W-:Y:S05]  /*3d460*/  WARPSYNC.COLLECTIVE R15, `(.L_x_7180) ;  /* 0x000000000f087348 */ /* 0x000fea0003c00000 */
[----:B------:R0:W1:Y:S02]  /*3d470*/  SHFL.UP P6, R14, R13, R12, R11 ;  /* 0x0400000c0d0e7389 */ /* 0x00006400000c000b */
[----:B01----:R-:W-:Y:S01]  /*3d480*/  ENDCOLLECTIVE ;  /* 0x000000000000791b */ /* 0x003fe20003800000 */
.L_x_7180:
[----:B------:R-:W-:Y:S01]  /*3d490*/  IMAD.MOV.U32 R12, RZ, RZ, 0x4 ;  /* 0x00000004ff0c7424 */ /* 0x000fe200078e00ff */
[----:B------:R-:W-:-:S05]  /*3d4a0*/  SEL R3, R14, RZ, P2 ;  /* 0x000000ff0e037207 */ /* 0x000fca0001000000 */
[----:B------:R-:W-:-:S04]  /*3d4b0*/  IMAD.IADD R2, R4, 0x1, R3 ;  /* 0x0000000104027824 */ /* 0x000fc800078e0203 */
[----:B------:R-:W-:-:S07]  /*3d4c0*/  IMAD.MOV.U32 R13, RZ, RZ, R2 ;  /* 0x000000ffff0d7224 */ /* 0x000fce00078e0002 */
[----:B------:R-:W-:Y:S05]  /*3d4d0*/  WARPSYNC.COLLECTIVE R15, `(.L_x_7181) ;  /* 0x000000000f087348 */ /* 0x000fea0003c00000 */
[----:B------:R0:W1:Y:S02]  /*3d4e0*/  SHFL.UP P6, R14, R13, R12, R11 ;  /* 0x0400000c0d0e7389 */ /* 0x00006400000c000b */
[----:B01----:R-:W-:Y:S01]  /*3d4f0*/  ENDCOLLECTIVE ;  /* 0x000000000000791b */ /* 0x003fe20003800000 */
.L_x_7181:
[----:B------:R-:W-:Y:S01]  /*3d500*/  IMAD.MOV.U32 R12, RZ, RZ, 0x8 ;  /* 0x00000008ff0c7424 */ /* 0x000fe200078e00ff */
[----:B------:R-:W-:-:S05]  /*3d510*/  SEL R3, R14, RZ, P3 ;  /* 0x000000ff0e037207 */ /* 0x000fca0001800000 */
[----:B------:R-:W-:-:S04]  /*3d520*/  IMAD.IADD R3, R2, 0x1, R3 ;  /* 0x0000000102037824 */ /* 0x000fc800078e0203 */
[----:B------:R-:W-:-:S07]  /*3d530*/  IMAD.MOV.U32 R13, RZ, RZ, R3 ;  /* 0x000000ffff0d7224 */ /* 0x000fce00078e0003 */
[----:B------:R-:W-:Y:S05]  /*3d540*/  WARPSYNC.COLLECTIVE R15, `(.L_x_7182) ;  /* 0x000000000f087348 */ /* 0x000fea0003c00000 */
[----:B------:R0:W1:Y:S02]  /*3d550*/  SHFL.UP P6, R14, R13, R12, R11 ;  /* 0x0400000c0d0e7389 */ /* 0x00006400000c000b */
[----:B01----:R-:W-:Y:S01]  /*3d560*/  ENDCOLLECTIVE ;  /* 0x000000000000791b */ /* 0x003fe20003800000 */
.L_x_7182:
[----:B------:R-:W-:Y:S01]  /*3d570*/  IMAD.MOV.U32 R12, RZ, RZ, 0x10 ;  /* 0x00000010ff0c7424 */ /* 0x000fe200078e00ff */
[----:B------:R-:W-:-:S05]  /*3d580*/  SEL R4, R14, RZ, P4 ;  /* 0x000000ff0e047207 */ /* 0x000fca0002000000 */
[----:B------:R-:W-:-:S04]  /*3d590*/  IMAD.IADD R4, R3, 0x1, R4 ;  /* 0x0000000103047824 */ /* 0x000fc800078e0204 */
[----:B------:R-:W-:-:S07]  /*3d5a0*/  IMAD.MOV.U32 R13, RZ, RZ, R4 ;  /* 0x000000ffff0d7224 */ /* 0x000fce00078e0004 */
[----:B------:R-:W-:Y:S05]  /*3d5b0*/  WARPSYNC.COLLECTIVE R15, `(.L_x_7183) ;  /* 0x000000000f087348 */ /* 0x000fea0003c00000 */
[----:B------:R0:W1:Y:S02]  /*3d5c0*/  SHFL.UP P6, R14, R13, R12, R11 ;  /* 0x0400000c0d0e7389 */ /* 0x00006400000c000b */
[----:B01----:R-:W-:Y:S01]  /*3d5d0*/  ENDCOLLECTIVE ;  /* 0x000000000000791b */ /* 0x003fe20003800000 */
.L_x_7183:
        /* <DEDUP_REMOVED lines=8> */
.L_x_7184:
[----:B------:R-:W-:Y:S05]  /*3d660*/  BRA `(.L_x_7185) ;  /* 0xffffffa800d47947 */ /* 0x000fea000383ffff */
.L_x_7039:
[----:B------:R-:W-:Y:S01]  /*3d670*/  BSSY B0, `(.L_x_7186) ;  /* 0x0000007000007945 */ /* 0x000fe20003800000 */
[----:B------:R-:W-:Y:S02]  /*3d680*/  IMAD.MOV.U32 R12, RZ, RZ, 0x1 ;  /* 0x00000001ff0c7424 */ /* 0x000fe400078e00ff */
[----:B------:R-:W-:Y:S02]  /*3d690*/  IMAD.MOV.U32 R11, RZ, RZ, RZ ;  /* 0x000000ffff0b7224 */ /* 0x000fe400078e00ff */
[----:B------:R-:W-:-:S07]  /*3d6a0*/  IMAD.MOV.U32 R15, RZ, RZ, -0x1 ;  /* 0xffffffffff0f7424 */ /* 0x000fce00078e00ff */
[----:B------:R-:W-:Y:S05]  /*3d6b0*/  WARPSYNC.COLLECTIVE R15, `(.L_x_7187) ;  /* 0x000000000f087348 */ /* 0x000fea0003c00000 */
[----:B------:R0:W1:Y:S02]  /*3d6c0*/  SHFL.UP P6, R14, R13, R12, R11 ;  /* 0x0400000c0d0e7389 */ /* 0x00006400000c000b */
[----:B01----:R-:W-:Y:S01]  /*3d6d0*/  ENDCOLLECTIVE ;  /* 0x000000000000791b */ /* 0x003fe20003800000 */
.L_x_7187:
[----:B------:R-:W-:Y:S05]  /*3d6e0*/  BSYNC B0 ;  /* 0x0000000000007941 */ /* 0x000fea0003800000 */
.L_x_7186:
        /* <DEDUP_REMOVED lines=8> */
.L_x_7188:
[----:B------:R-:W-:Y:S01]  /*3d770*/  IMAD.MOV.U32 R12, RZ, RZ, 0x4 ;  /* 0x00000004ff0c7424 */ /* 0x000fe200078e00ff */
[----:B------:R-:W-:-:S05]  /*3d780*/  SEL R2, R14, RZ, P2 ;  /* 0x000000ff0e027207 */ /* 0x000fca0001000000 */
[----:B------:R-:W-:-:S04]  /*3d790*/  IMAD.IADD R2, R13, 0x1, R2 ;  /* 0x000000010d027824 */ /* 0x000fc800078e0202 */
[----:B------:R-:W-:-:S07]  /*3d7a0*/  IMAD.MOV.U32 R13, RZ, RZ, R2 ;  /* 0x000000ffff0d7224 */ /* 0x000fce00078e0002 */
[----:B------:R-:W-:Y:S05]  /*3d7b0*/  WARPSYNC.COLLECTIVE R15, `(.L_x_7189) ;  /* 0x000000000f087348 */ /* 0x000fea0003c00000 */
[----:B------:R0:W1:Y:S02]  /*3d7c0*/  SHFL.UP P6, R14, R13, R12, R11 ;  /* 0x0400000c0d0e7389 */ /* 0x00006400000c000b */
[----:B01----:R-:W-:Y:S01]  /*3d7d0*/  ENDCOLLECTIVE ;  /* 0x000000000000791b */ /* 0x003fe20003800000 */
.L_x_7189:
[----:B------:R-:W-:Y:S01]  /*3d7e0*/  IMAD.MOV.U32 R12, RZ, RZ, 0x8 ;  /* 0x00000008ff0c7424 */ /* 0x000fe200078e00ff */
[----:B------:R-:W-:-:S05]  /*3d7f0*/  SEL R3, R14, RZ, P3 ;  /* 0x000000ff0e037207 */ /* 0x000fca0001800000 */
[----:B------:R-:W-:-:S04]  /*3d800*/  IMAD.IADD R3, R2, 0x1, R3 ;  /* 0x0000000102037824 */ /* 0x000fc800078e0203 */
[----:B------:R-:W-:-:S07]  /*3d810*/  IMAD.MOV.U32 R13, RZ, RZ, R3 ;  /* 0x000000ffff0d7224 */ /* 0x000fce00078e0003 */
[----:B------:R-:W-:Y:S05]  /*3d820*/  WARPSYNC.COLLECTIVE R15, `(.L_x_7190) ;  /* 0x000000000f087348 */ /* 0x000fea0003c00000 */
[----:B------:R0:W1:Y:S02]  /*3d830*/  SHFL.UP P6, R14, R13, R12, R11 ;  /* 0x0400000c0d0e7389 */ /* 0x00006400000c000b */
[----:B01----:R-:W-:Y:S01]  /*3d840*/  ENDCOLLECTIVE ;  /* 0x000000000000791b */ /* 0x003fe20003800000 */
.L_x_7190:
[----:B------:R-:W-:Y:S01]  /*3d850*/  IMAD.MOV.U32 R12, RZ, RZ, 0x10 ;  /* 0x00000010ff0c7424 */ /* 0x000fe200078e00ff */
[----:B------:R-:W-:-:S05]  /*3d860*/  SEL R4, R14, RZ, P4 ;  /* 0x000000ff0e047207 */ /* 0x000fca0002000000 */
[----:B------:R-:W-:-:S04]  /*3d870*/  IMAD.IADD R4, R3, 0x1, R4 ;  /* 0x0000000103047824 */ /* 0x000fc800078e0204 */
[----:B------:R-:W-:-:S07]  /*3d880*/  IMAD.MOV.U32 R13, RZ, RZ, R4 ;  /* 0x000000ffff0d7224 */ /* 0x000fce00078e0004 */
[----:B------:R-:W-:Y:S05]  /*3d890*/  WARPSYNC.COLLECTIVE R15, `(.L_x_7191) ;  /* 0x000000000f087348 */ /* 0x000fea0003c00000 */
[----:B------:R0:W1:Y:S02]  /*3d8a0*/  SHFL.UP P6, R14, R13, R12, R11 ;  /* 0x0400000c0d0e7389 */ /* 0x00006400000c000b */
[----:B01----:R-:W-:Y:S01]  /*3d8b0*/  ENDCOLLECTIVE ;  /* 0x000000000000791b */ /* 0x003fe20003800000 */
.L_x_7191:
        /* <DEDUP_REMOVED lines=8> */
.L_x_7192:
[----:B------:R-:W-:Y:S05]  /*3d940*/  BRA `(.L_x_7193) ;  /* 0xffffffa800c07947 */ /* 0x000fea000383ffff */
.L_x_7041:
[----:B------:R-:W-:Y:S01]  /*3d950*/  BSSY B0, `(.L_x_7194) ;  /* 0x0000006000007945 */ /* 0x000fe20003800000 */
[----:B------:R-:W-:Y:S01]  /*3d960*/  PLOP3.LUT P6, PT, P6, PT, PT, 0x8, 0x0 ;  /* 0x000000000000781c */ /* 0x000fe200037ce170 */
[----:B------:R-:W-:-:S12]  /*3d970*/  IMAD.MOV.U32 R15, RZ, RZ, -0x1 ;  /* 0xffffffffff0f7424 */ /* 0x000fd800078e00ff */
[----:B0-----:R-:W-:Y:S05]  /*3d980*/  WARPSYNC.COLLECTIVE R15, `(.L_x_7195) ;  /* 0x000000000f087348 */ /* 0x001fea0003c00000 */
[----:B------:R-:W-:Y:S01]  /*3d990*/  VOTE.ANY R14, PT, P6 ;  /* 0x00000000000e7806 */ /* 0x000fe200030e0100 */
[----:B0-----:R-:W-:Y:S06]  /*3d9a0*/  ENDCOLLECTIVE ;  /* 0x000000000000791b */ /* 0x001fec0003800000 */
.L_x_7195:
[----:B------:R-:W-:Y:S05]  /*3d9b0*/  BSYNC B0 ;  /* 0x0000000000007941 */ /* 0x000fea0003800000 */
.L_x_7194:
[----:B------:R-:W-:Y:S02]  /*3d9c0*/  IMAD.MOV.U32 R3, RZ, RZ, R14 ;  /* 0x000000ffff037224 */ /* 0x000fe400078e000e */
[----:B------:R-:W-:Y:S02]  /*3d9d0*/  IMAD.MOV.U32 R13, RZ, RZ, R25 ;  /* 0x000000ffff0d7224 */ /* 0x000fe400078e0019 */
[----:B------:R-:W0:Y:S01]  /*3d9e0*/  POPC R7, R3 ;  /* 0x0000000300077309 */ /* 0x000e220000000000 */
[----:B------:R-:W-:Y:S02]  /*3d9f0*/  IMAD.MOV.U32 R11, RZ, RZ, 0x1f ;  /* 0x0000001fff0b7424 */ /* 0x000fe400078e00ff */
[----:B------:R-:W-:Y:S02]  /*3da00*/  IMAD.MOV.U32 R15, RZ, RZ, -0x1 ;  /* 0xffffffffff0f7424 */ /* 0x000fe400078e00ff */
[----:B0-----:R-:W-:Y:S02]  /*3da10*/  IMAD.MOV.U32 R12, RZ, RZ, R7 ;  /* 0x000000ffff0c7224 */ /* 0x001fe400078e0007 */
[----:B------:R-:W-:-:S07]  /*3da20*/  IMAD.IADD R27, R7, 0x1, R27 ;  /* 0x00000001071b7824 */ /* 0x000fce00078e021b */
[----:B------:R-:W-:Y:S05]  /*3da30*/  WARPSYNC.COLLECTIVE R15, `(.L_x_7196) ;  /* 0x000000000f087348 */ /* 0x000fea0003c00000 */
[----:B------:R0:W1:Y:S02]  /*3da40*/  SHFL.IDX P6, R14, R13, R12, R11 ;  /* 0x0000000c0d0e7389 */ /* 0x00006400000c000b */
[----:B01----:R-:W-:Y:S01]  /*3da50*/  ENDCOLLECTIVE ;  /* 0x000000000000791b */ /* 0x003fe20003800000 */
.L_x_7196:
[----:B------:R-:W-:Y:S02]  /*3da60*/  IMAD.MOV.U32 R13, RZ, RZ, R5 ;  /* 0x000000ffff0d7224 */ /* 0x000fe400078e0005 */
[----:B------:R-:W-:-:S07]  /*3da70*/  IMAD.MOV.U32 R25, RZ, RZ, R14 ;  /* 0x000000ffff197224 */ /* 0x000fce00078e000e */
[----:B------:R-:W-:Y:S05]  /*3da80*/  WARPSYNC.COLLECTIVE R15, `(.L_x_7197) ;  /* 0x000000000f087348 */ /* 0x000fea0003c00000 */
[----:B------:R0:W1:Y:S02]  /*3da90*/  SHFL.IDX P6, R14, R13, R12, R11 ;  /* 0x0000000c0d0e7389 */ /* 0x00006400000c000b */
[----:B01----:R-:W-:Y:S01]  /*3daa0*/  ENDCOLLECTIVE ;  /* 0x000000000000791b */ /* 0x003fe20003800000 */
.L_x_7197:
[----:B------:R-:W-:Y:S01]  /*3dab0*/  IMAD.MOV.U32 R5, RZ, RZ, R14 ;  /* 0x000000ffff057224 */ /* 0x000fe200078e000e */
[----:B------:R-:W-:Y:S06]  /*3dac0*/  BRA `(.L_x_7198) ;  /* 0xffffffa800a07947 */ /* 0x000fec000383ffff */
.L_x_7043:
[----:B------:R-:W-:Y:S01]  /*3dad0*/  BSSY B0, `(.L_x_7199) ;  /* 0x0000007000007945 */ /* 0x000fe20003800000 */
[----:B------:R-:W-:Y:S02]  /*3dae0*/  IMAD.MOV.U32 R13, RZ, RZ, R2 ;  /* 0x000000ffff0d7224 */ /* 0x000fe400078e0002 */
[----:B------:R-:W-:Y:S02]  /*3daf0*/  IMAD.MOV.U32 R11, RZ, RZ, 0x1f ;  /* 0x0000001fff0b7424 */ /* 0x000fe400078e00ff */
[----:B------:R-:W-:-:S07]  /*3db00*/  IMAD.MOV.U32 R15, RZ, RZ, -0x1 ;  /* 0xffffffffff0f7424 */ /* 0x000fce00078e00ff */
[----:B0123--:R-:W-:Y:S05]  /*3db10*/  WARPSYNC.COLLECTIVE R15, `(.L_x_7200) ;  /* 0x000000000f087348 */ /* 0x00ffea0003c00000 */
[----:B------:R4:W0:Y:S02]  /*3db20*/  SHFL.IDX P6, R14, R13, R12, R11 ;  /* 0x0000000c0d0e7389 */ /* 0x00082400000c000b */
[----:B01234-:R-:W-:Y:S01]  /*3db30*/  ENDCOLLECTIVE ;  /* 0x000000000000791b */ /* 0x01ffe20003800000 */
.L_x_7200:
[----:B------:R-:W-:Y:S05]  /*3db40*/  BSYNC B0 ;  /* 0x0000000000007941 */ /* 0x000fea0003800000 */
.L_x_7199:
[----:B------:R-:W-:Y:S01]  /*3db50*/  IMAD.MOV.U32 R24, RZ, RZ, R14 ;  /* 0x000000ffff187224 */ /* 0x000fe200078e000e */
[----:B------:R-:W-:Y:S06]  /*3db60*/  BRA `(.L_x_7042) ;  /* 0xffffffa800907947 */ /* 0x000fec000383ffff */
.L_x_7049:
[----:B-1----:R1:W4:Y:S02]  /*3db70*/  SYNCS.PHASECHK.TRANS64.TRYWAIT P0, [R7+URZ+0x38820], R0 ;  /* 0x03882000070075a7 */ /* 0x002324000800017f */
[----:B----4-:R-:W-:Y:S05]  /*3db80*/  @!P0 NANOSLEEP.SYNCS 0x989680 ;  /* 0x009896800000895d */ /* 0x010fea0003900000 */
[----:B------:R-:W4:Y:S02]  /*3db90*/  @!P0 SYNCS.PHASECHK.TRANS64 P0, [R7+URZ+0x38820], R0 ;  /* 0x03882000070085a7 */ /* 0x000f24000800007f */
[----:B----4-:R-:W-:Y:S05]  /*3dba0*/  @!P0 BRA `(.L_x_7049) ;  /* 0xfffffffc00f08947 */ /* 0x010fea000383ffff */
[----:B------:R-:W-:Y:S05]  /*3dbb0*/  BRA `(.L_x_7201) ;  /* 0xffffffb000e87947 */ /* 0x000fea000383ffff */
.L_x_7050:
        /* <DEDUP_REMOVED lines=11> */
.L_x_7203:
[----:B------:R-:W-:Y:S05]  /*3dc70*/  BSYNC B0 ;  /* 0x0000000000007941 */ /* 0x000fea0003800000 */
.L_x_7202:
[----:B------:R-:W-:Y:S05]  /*3dc80*/  BRA `(.L_x_7204) ;  /* 0xffffffb000d07947 */ /* 0x000fea000383ffff */
.L_x_7051:
[----:B------:R-:W-:Y:S01]  /*3dc90*/  BSSY B0, `(.L_x_7205) ;  /* 0x0000006000007945 */ /* 0x000fe20003800000 */
[----:B------:R-:W-:-:S07]  /*3dca0*/  IMAD.MOV.U32 R15, RZ, RZ, -0x1 ;  /* 0xffffffffff0f7424 */ /* 0x000fce00078e00ff */
[----:B0123--:R-:W-:Y:S05]  /*3dcb0*/  WARPSYNC.COLLECTIVE R15, `(.L_x_7206) ;  /* 0x000000000f0c7348 */ /* 0x00ffea0003c00000 */
[----:B------:R-:W-:Y:S02]  /*3dcc0*/  ELECT P6, UR62, PT ;  /* 0x00000000003e782f */ /* 0x000fe400038c0000 */
[----:B------:R-:W-:Y:S01]  /*3dcd0*/  MOV R14, UR62 ;  /* 0x0000003e000e7c02 */ /* 0x000fe20008000f00 */
[----:B0123--:R-:W-:Y:S10]  /*3dce0*/  ENDCOLLECTIVE ;  /* 0x000000000000791b */ /* 0x00fff40003800000 */
.L_x_7206:
[----:B------:R-:W-:Y:S05]  /*3dcf0*/  BSYNC B0 ;  /* 0x0000000000007941 */ /* 0x000fea0003800000 */
.L_x_7205:
[----:B------:R-:W-:Y:S05]  /*3dd00*/  BRA `(.L_x_7207) ;  /* 0xffffffb000c47947 */ /* 0x000fea000383ffff */
.L_x_7053:
[----:B-1----:R1:W4:Y:S02]  /*3dd10*/  SYNCS.PHASECHK.TRANS64.TRYWAIT P1, [R5+URZ+0x38840], R0 ;  /* 0x03884000050075a7 */ /* 0x002324000802017f */
[----:B----4-:R-:W-:Y:S05]  /*3dd20*/  @!P1 NANOSLEEP.SYNCS 0x989680 ;  /* 0x009896800000995d */ /* 0x010fea0003900000 */
[----:B------:R-:W4:Y:S02]  /*3dd30*/  @!P1 SYNCS.PHASECHK.TRANS64 P1, [R5+URZ+0x38840], R0 ;  /* 0x03884000050095a7 */ /* 0x000f24000802007f */
[----:B----4-:R-:W-:Y:S05]  /*3dd40*/  @!P1 BRA `(.L_x_7053) ;  /* 0xfffffffc00f09947 */ /* 0x010fea000383ffff */
[----:B------:R-:W-:Y:S05]  /*3dd50*/  BRA `(.L_x_7208) ;  /* 0xffffffb000e47947 */ /* 0x000fea000383ffff */
.L_x_7055:
[----:B----4-:R4:W0:Y:S02]  /*3dd60*/  SYNCS.PHASECHK.TRANS64.TRYWAIT P1, [R3+URZ+0x38840], R2 ;  /* 0x03884002030075a7 */ /* 0x010824000802017f */
[----:B0-----:R-:W-:Y:S05]  /*3dd70*/  @!P1 NANOSLEEP.SYNCS 0x989680 ;  /* 0x009896800000995d */ /* 0x001fea0003900000 */
[----:B------:R-:W0:Y:S02]  /*3dd80*/  @!P1 SYNCS.PHASECHK.TRANS64 P1, [R3+URZ+0x38840], R2 ;  /* 0x03884002030095a7 */ /* 0x000e24000802007f */
[----:B0-----:R-:W-:Y:S05]  /*3dd90*/  @!P1 BRA `(.L_x_7055) ;  /* 0xfffffffc00f09947 */ /* 0x001fea000383ffff */
[----:B------:R-:W-:Y:S05]  /*3dda0*/  BRA `(.L_x_7209) ;  /* 0xffffffb000f07947 */ /* 0x000fea000383ffff */
.L_x_7057:
[----:B------:R0:W0:Y:S02]  /*3ddb0*/  SYNCS.PHASECHK.TRANS64.TRYWAIT P1, [R5+URZ+0x38860], R0 ;  /* 0x03886000050075a7 */ /* 0x000024000802017f */
[----:B0-----:R-:W-:Y:S05]  /*3ddc0*/  @!P1 NANOSLEEP.SYNCS 0x989680 ;  /* 0x009896800000995d */ /* 0x001fea0003900000 */
[----:B------:R-:W0:Y:S02]  /*3ddd0*/  @!P1 SYNCS.PHASECHK.TRANS64 P1, [R5+URZ+0x38860], R0 ;  /* 0x03886000050095a7 */ /* 0x000e24000802007f */
[----:B0-----:R-:W-:Y:S05]  /*3dde0*/  @!P1 BRA `(.L_x_7057) ;  /* 0xfffffffc00f09947 */ /* 0x001fea000383ffff */
[----:B------:R-:W-:Y:S05]  /*3ddf0*/  BRA `(.L_x_7210) ;  /* 0xffffffb000ec7947 */ /* 0x000fea000383ffff */
        .type           $_ZN7cutlass13device_kernelIN5flash11enable_sm90INS1_16FlashAttnFwdSm90INS1_25CollectiveMainloopFwdSm90ILi2EN4cute5tupleIJNS5_1CILi1EEES8_S8_EEENS6_IJNS7_ILi64EEESA_SA_EEELi512ENS_6half_tEfNS_4arch4Sm90ELb0ELb1ELb1ELb1ELb1ELb1ELb1ELb0ELb0ELb1ELb1ELb0EEENS1_21CollectiveEpilogueFwdINS6_IJSA_NS7_ILi512EEESA_EEES9_SC_SE_Li256ELb1ELb1ELb1ELb0EEENS1_36VarlenDynamicPersistentTileSchedulerILi64ELi64ELi256ELi128ELb1ELb1ELb1ELb1ELb0ELb1EEEEEEEEEvNT_6ParamsE$_ZZN5flash25CollectiveMainloopFwdSm90ILi2EN4cute5tupleIJNS1_1CILi1EEES4_S4_EEENS2_IJNS3_ILi64EEES6_S6_EEELi512EN7cutlass6half_tEfNS8_4arch4Sm90ELb0ELb1ELb1ELb1ELb1ELb1ELb1ELb0ELb0ELb1ELb1ELb0EE3mmaINS_16FlashAttnFwdSm90ISC_NS_21CollectiveEpilogueFwdINS2_IJS6_NS3_ILi512EEES6_EEES5_S9_SB_Li256ELb1ELb1ELb1ELb0EEENS_36VarlenDynamicPersistentTileSchedulerILi64ELi64ELi256ELi128ELb1ELb1ELb1ELb1ELb0ELb1EEEE13SharedStorageENS1_6TensorINS1_11ArrayEngineIfLm128EEENS1_6LayoutINS2_IJNS2_IJNS3_ILi2EEESR_NS3_ILi32EEEEEES4_S4_EEENS2_IJNS2_IJS4_SR_NS3_ILi4EEEEEENS3_ILi0EEESX_EEEEEEENS_7SoftmaxILi2ELi0EEEEEbRKNSC_6ParamsENS8_13PipelineAsyncILi2EEES17_RNS8_13PipelineStateILj2EEERT0_RT1_iRiRKNS_16SeqlenInfoQKNewKILb1ELb1EEENS2_IJiiiiEEERT_ENKUliT_T0_T1_E_clIZSD_ISM_S10_S12_EbS15_S17_S17_S1A_S1C_S1E_iS1F_S1J_S1K_S1M_EUlRS1N_iE0_NS3_ILb1EEES1U_EEDaiS1N_S1O_S1P_,@function
        .size           $_ZN7cutlass13device_kernelIN5flash11enable_sm90INS1_16FlashAttnFwdSm90INS1_25CollectiveMainloopFwdSm90ILi2EN4cute5tupleIJNS5_1CILi1EEES8_S8_EEENS6_IJNS7_ILi64EEESA_SA_EEELi512ENS_6half_tEfNS_4arch4Sm90ELb0ELb1ELb1ELb1ELb1ELb1ELb1ELb0ELb0ELb1ELb1ELb0EEENS1_21CollectiveEpilogueFwdINS6_IJSA_NS7_ILi512EEESA_EEES9_SC_SE_Li256ELb1ELb1ELb1ELb0EEENS1_36VarlenDynamicPersistentTileSchedulerILi64ELi64ELi256ELi128ELb1ELb1ELb1ELb1ELb0ELb1EEEEEEEEEvNT_6ParamsE$_ZZN5flash25CollectiveMainloopFwdSm90ILi2EN4cute5tupleIJNS1_1CILi1EEES4_S4_EEENS2_IJNS3_ILi64EEES6_S6_EEELi512EN7cutlass6half_tEfNS8_4arch4Sm90ELb0ELb1ELb1ELb1ELb1ELb1ELb1ELb0ELb0ELb1ELb1ELb0EE3mmaINS_16FlashAttnFwdSm90ISC_NS_21CollectiveEpilogueFwdINS2_IJS6_NS3_ILi512EEES6_EEES5_S9_SB_Li256ELb1ELb1ELb1ELb0EEENS_36VarlenDynamicPersistentTileSchedulerILi64ELi64ELi256ELi128ELb1ELb1ELb1ELb1ELb0ELb1EEEE13SharedStorageENS1_6TensorINS1_11ArrayEngineIfLm128EEENS1_6LayoutINS2_IJNS2_IJNS3_ILi2EEESR_NS3_ILi32EEEEEES4_S4_EEENS2_IJNS2_IJS4_SR_NS3_ILi4EEEEEENS3_ILi0EEESX_EEEEEEENS_7SoftmaxILi2ELi0EEEEEbRKNSC_6ParamsENS8_13PipelineAsyncILi2EEES17_RNS8_13PipelineStateILj2EEERT0_RT1_iRiRKNS_16SeqlenInfoQKNewKILb1ELb1EEENS2_IJiiiiEEERT_ENKUliT_T0_T1_E_clIZSD_ISM_S10_S12_EbS15_S17_S17_S1A_S1C_S1E_iS1F_S1J_S1K_S1M_EUlRS1N_iE0_NS3_ILb1EEES1U_EEDaiS1N_S1O_S1P_,(.L_x_15754 - $_ZN7cutlass13device_kernelIN5flash11enable_sm90INS1_16FlashAttnFwdSm90INS1_25CollectiveMainloopFwdSm90ILi2EN4cute5tupleIJNS5_1CILi1EEES8_S8_EEENS6_IJNS7_ILi64EEESA_SA_EEELi512ENS_6half_tEfNS_4arch4Sm90ELb0ELb1ELb1ELb1ELb1ELb1ELb1ELb0ELb0ELb1ELb1ELb0EEENS1_21CollectiveEpilogueFwdINS6_IJSA_NS7_ILi512EEESA_EEES9_SC_SE_Li256ELb1ELb1ELb1ELb0EEENS1_36VarlenDynamicPersistentTileSchedulerILi64ELi64ELi256ELi128ELb1ELb1ELb1ELb1ELb0ELb1EEEEEEEEEvNT_6ParamsE$_ZZN5flash25CollectiveMainloopFwdSm90ILi2EN4cute5tupleIJNS1_1CILi1EEES4_S4_EEENS2_IJNS3_ILi64EEES6_S6_EEELi512EN7cutlass6half_tEfNS8_4arch4Sm90ELb0ELb1ELb1ELb1ELb1ELb1ELb1ELb0ELb0ELb1ELb1ELb0EE3mmaINS_16FlashAttnFwdSm90ISC_NS_21CollectiveEpilogueFwdINS2_IJS6_NS3_ILi512EEES6_EEES5_S9_SB_Li256ELb1ELb1ELb1ELb0EEENS_36VarlenDynamicPersistentTileSchedulerILi64ELi64ELi256ELi128ELb1ELb1ELb1ELb1ELb0ELb1EEEE13SharedStorageENS1_6TensorINS1_11ArrayEngineIfLm128EEENS1_6LayoutINS2_IJNS2_IJNS3_ILi2EEESR_NS3_ILi32EEEEEES4_S4_EEENS2_IJNS2_IJS4_SR_NS3_ILi4EEEEEENS3_ILi0EEESX_EEEEEEENS_7SoftmaxILi2ELi0EEEEEbRKNSC_6ParamsENS8_13PipelineAsyncILi2EEES17_RNS8_13PipelineStateILj2EEERT0_RT1_iRiRKNS_16SeqlenInfoQKNewKILb1ELb1EEENS2_IJiiiiEEERT_ENKUliT_T0_T1_E_clIZSD_ISM_S10_S12_EbS15_S17_S17_S1A_S1C_S1E_iS1F_S1J_S1K_S1M_EUlRS1N_iE0_NS3_ILb1EEES1U_EEDaiS1N_S1O_S1P_)
$_ZN7cutlass13device_kernelIN5flash11enable_sm90INS1_16FlashAttnFwdSm90INS1_25CollectiveMainloopFwdSm90ILi2EN4cute5tupleIJNS5_1CILi1EEES8_S8_EEENS6_IJNS7_ILi64EEESA_SA_EEELi512ENS_6half_tEfNS_4arch4Sm90ELb0ELb1ELb1ELb1ELb1ELb1ELb1ELb0ELb0ELb1ELb1ELb0EEENS1_21CollectiveEpilogueFwdINS6_IJSA_NS7_ILi512EEESA_EEES9_SC_SE_Li256ELb1ELb1ELb1ELb0EEENS1_36VarlenDynamicPersistentTileSchedulerILi64ELi64ELi256ELi128ELb1ELb1ELb1ELb1ELb0ELb1EEEEEEEEEvNT_6ParamsE$_ZZN5flash25CollectiveMainloopFwdSm90ILi2EN4cute5tupleIJNS1_1CILi1EEES4_S4_EEENS2_IJNS3_ILi64EEES6_S6_EEELi512EN7cutlass6half_tEfNS8_4arch4Sm90ELb0ELb1ELb1ELb1ELb1ELb1ELb1ELb0ELb0ELb1ELb1ELb0EE3mmaINS_16FlashAttnFwdSm90ISC_NS_21CollectiveEpilogueFwdINS2_IJS6_NS3_ILi512EEES6_EEES5_S9_SB_Li256ELb1ELb1ELb1ELb0EEENS_36VarlenDynamicPersistentTileSchedulerILi64ELi64ELi256ELi128ELb1ELb1ELb1ELb1ELb0ELb1EEEE13SharedStorageENS1_6TensorINS1_11ArrayEngineIfLm128EEENS1_6LayoutINS2_IJNS2_IJNS3_ILi2EEESR_NS3_ILi32EEEEEES4_S4_EEENS2_IJNS2_IJS4_SR_NS3_ILi4EEEEEENS3_ILi0EEESX_EEEEEEENS_7SoftmaxILi2ELi0EEEEEbRKNSC_6ParamsENS8_13PipelineAsyncILi2EEES17_RNS8_13PipelineStateILj2EEERT0_RT1_iRiRKNS_16SeqlenInfoQKNewKILb1ELb1EEENS2_IJiiiiEEERT_ENKUliT_T0_T1_E_clIZSD_ISM_S10_S12_EbS15_S17_S17_S1A_S1C_S1E_iS1F_S1J_S1K_S1M_EUlRS1N_iE0_NS3_ILb1EEES1U_EEDaiS1N_S1O_S1P_:
[----:B------:R-:W-:Y:S05]  /*3de00*/  YIELD ;  /* 0x0000000000007946 */ /* 0x000fea0003800000 */
[----:B------:R-:W-:Y:S02]  /*3de10*/  ULDC UR4, c[0x0][0x20] ;  /* 0x0000080000047ab9 */ /* 0x000fe40000000800 */
[----:B------:R-:W-:-:S05]  /*3de20*/  VIADD R0, R0, -UR4 ;  /* 0x8000000400007c36 */ /* 0x000fca0008000000 */
[----:B------:R-:W2:Y:S01]  /*3de30*/  LDL.64 R6, [R0+0x18] ;  /* 0x0000180000067983 */ /* 0x000ea20000100a00 */
[----:B------:R-:W0:Y:S03]  /*3de40*/  LDC.64 R2, c[0x0][0x208] ;  /* 0x00008200ff027b82 */ /* 0x000e260000000a00 */
[----:B------:R-:W3:Y:S01]  /*3de50*/  LDL.64 R10, [R0] ;  /* 0x00000000000a7983 */ /* 0x000ee20000100a00 */
[----:B0-----:R-:W-:Y:S02]  /*3de60*/  R2UR UR4, R2 ;  /* 0x00000000020472ca */ /* 0x001fe400000e0000 */
[----:B------:R-:W-:-:S13]  /*3de70*/  R2UR UR5, R3 ;  /* 0x00000000030572ca */ /* 0x000fda00000e0000 */
[----:B--2---:R-:W2:Y:S01]  /*3de80*/  LD.E R8, desc[UR4][R6.64] ;  /* 0x0000000406087980 */ /* 0x004ea2000c101900 */
[C---:B------:R-:W-:Y:S02]  /*3de90*/  R2UR UR4, R2.reuse ;  /* 0x00000000020472ca */ /* 0x040fe400000e0000 */
[C---:B------:R-:W-:Y:S02]  /*3dea0*/  R2UR UR5, R3.reuse ;  /* 0x00000000030572ca */ /* 0x040fe400000e0000 */
[----:B------:R-:W-:Y:S02]  /*3deb0*/  R2UR UR6, R2 ;  /* 0x00000000020672ca */ /* 0x000fe400000e0000 */
[----:B------:R-:W-:Y:S01]  /*3dec0*/  R2UR UR7, R3 ;  /* 0x00000000030772ca */ /* 0x000fe200000e0000 */
[----:B------:R-:W-:Y:S01]  /*3ded0*/  BSSY B0, `(.L_x_7211) ;  /* 0x0000009000007945 */ /* 0x000fe20003800000 */
[----:B------:R-:W-:-:S07]  /*3dee0*/  IMAD.MOV.U32 R9, RZ, RZ, R44 ;  /* 0x000000ffff097224 */ /* 0x000fce00078e002c */
[----:B---3--:R0:W5:Y:S04]  /*3def0*/  LD.E R5, desc[UR4][R10.64] ;  /* 0x000000040a057980 */ /* 0x008168000c101900 */
[----:B------:R0:W5:Y:S01]  /*3df00*/  LD.E R14, desc[UR6][R10.64+0x4] ;  /* 0x000004060a0e7980 */ /* 0x000162000c101900 */
[----:B--2---:R-:W-:-:S04]  /*3df10*/  LOP3.LUT R8, R8, 0x1, RZ, 0xfc, !PT ;  /* 0x0000000108087812 */ /* 0x004fc800078efcff */
[----:B------:R-:W-:Y:S01]  /*3df20*/  ISETP.NE.AND P0, PT, R8, 0x3, PT ;  /* 0x000000030800780c */ /* 0x000fe20003f05270 */
[----:B------:R-:W-:-:S12]  /*3df30*/  IMAD.MOV.U32 R8, RZ, RZ, R39 ;  /* 0x000000ffff087224 */ /* 0x000fd800078e0027 */
[----:B0-----:R-:W-:Y:S05]  /*3df40*/  @!P0 BRA `(.L_x_7212) ;  /* 0x0000000000048947 */ /* 0x001fea0003800000 */
[----:B------:R-:W-:Y:S01]  /*3df50*/  BPT.TRAP 0x1 ;  /* 0x000000040000795c */ /* 0x000fe20000300000 */
.L_x_7212:
[----:B------:R-:W-:Y:S05]  /*3df60*/  BSYNC B0 ;  /* 0x0000000000007941 */ /* 0x000fea0003800000 */
.L_x_7211:
        /* <DEDUP_REMOVED lines=17> */
.L_x_7214:
[----:B------:R-:W-:Y:S05]  /*3e080*/  BSYNC B0 ;  /* 0x0000000000007941 */ /* 0x000fea0003800000 */
.L_x_7213:
        /* <DEDUP_REMOVED lines=10> */
.L_x_7216:
[----:B------:R-:W-:Y:S05]  /*3e130*/  BSYNC B0 ;  /* 0x0000000000007941 */ /* 0x000fea0003800000 */
.L_x_7215:
[----:B------:R-:W2:Y:S01]  /*3e140*/  LDL.64 R10, [R0] ;  /* 0x00000000000a7983 */ /* 0x000ea20000100a00 */
[C---:B------:R-:W-:Y:S02]  /*3e150*/  R2UR UR6, R2.reuse ;  /* 0x00000000020672ca */ /* 0x040fe400000e0000 */
[C---:B------:R-:W-:Y:S01]  /*3e160*/  R2UR UR7, R3.reuse ;  /* 0x00000000030772ca */ /* 0x040fe200000e0000 */
[----:B------:R-:W3:Y:S01]  /*3e170*/  LDL.64 R6, [R0+0x28] ;  /* 0x0000280000067983 */ /* 0x000ee20000100a00 */
[C---:B------:R-:W-:Y:S02]  /*3e180*/  R2UR UR4, R2.reuse ;  /* 0x00000000020472ca */ /* 0x040fe400000e0000 */
[----:B------:R-:W-:Y:S01]  /*3e190*/  R2UR UR5, R3 ;  /* 0x00000000030572ca */ /* 0x000fe200000e0000 */
[----:B0----5:R-:W4:Y:S08]  /*3e1a0*/  LDL.64 R12, [R0+0x20] ;  /* 0x00002000000c7983 */ /* 0x021f300000100a00 */
[----:B--2---:R-:W2:Y:S04]  /*3e1b0*/  LD.E R5, desc[UR6][R10.64] ;  /* 0x000000060a057980 */ /* 0x004ea8000c101900 */
[----:B---3--:R-:W2:Y:S04]  /*3e1c0*/  LD.E.64 R6, desc[UR4][R6.64] ;  /* 0x0000000406067980 */ /* 0x008ea8000c101b00 */
[----:B------:R-:W3:Y:S01]  /*3e1d0*/  LDL.64 R10, [R0+0x8] ;  /* 0x00000800000a7983 */ /* 0x000ee20000100a00 */
[----:B------:R-:W-:Y:S05]  /*3e1e0*/  WARPSYNC.ALL ;  /* 0x0000000000007948 */ /* 0x000fea0003800000 */
[----:B------:R-:W-:-:S02]  /*3e1f0*/  R2UR UR4, R2 ;  /* 0x00000000020472ca */ /* 0x000fc400000e0000 */
[C---:B------:R-:W-:Y:S02]  /*3e200*/  R2UR UR5, R3.reuse ;  /* 0x00000000030572ca */ /* 0x040fe400000e0000 */
[----:B------:R-:W-:Y:S02]  /*3e210*/  R2UR UR6, R2 ;  /* 0x00000000020672ca */ /* 0x000fe400000e0000 */
[----:B------:R-:W-:-:S09]  /*3e220*/  R2UR UR7, R3 ;  /* 0x00000000030772ca */ /* 0x000fd200000e0000 */
[----:B---3--:R0:W-:Y:S04]  /*3e230*/  ST.E desc[UR4][R10.64], RZ ;  /* 0x000000ff0a007985 */ /* 0x0081e8000c101904 */
[----:B----4-:R-:W3:Y:S01]  /*3e240*/  LD.E.64 R14, desc[UR6][R12.64] ;  /* 0x000000060c0e7980 */ /* 0x010ee2000c101b00 */
[----:B--2---:R-:W-:Y:S01]  /*3e250*/  IMAD R6, R5, 0x200, R6 ;  /* 0x0000020005067824 */ /* 0x004fe200078e0206 */
[----:B------:R-:W-:Y:S01]  /*3e260*/  R2UR UR7, R7 ;  /* 0x00000000070772ca */ /* 0x000fe200000e0000 */
[----:B------:R-:W-:Y:S01]  /*3e270*/  WARPGROUP.ARRIVE ;  /* 0x00000000000079c5 */ /* 0x000fe20000000000 */
[----:B------:R-:W-:Y:S01]  /*3e280*/  R2UR UR8, R2 ;  /* 0x00000000020872ca */ /* 0x000fe200000e0000 */
[----:B------:R-:W-:Y:S01]  /*3e290*/  IMAD.MOV.U32 R5, RZ, RZ, 0x1 ;  /* 0x00000001ff057424 */ /* 0x000fe200078e00ff */
[----:B------:R-:W-:-:S02]  /*3e2a0*/  R2UR UR6, R6 ;  /* 0x00000000060672ca */ /* 0x000fc400000e0000 */
        /* <DEDUP_REMOVED lines=55> */
[----:B------:R-:W-:-:S13]  /*3e620*/  R2UR UR5, R3 ;  /* 0x00000000030572ca */ /* 0x000fda00000e0000 */
[----:B--2---:R-:W2:Y:S04]  /*3e630*/  LD.E R12, desc[UR4][R6.64] ;  /* 0x00000004060c7980 */ /* 0x004ea8000c101900 */
[----:B------:R-:W3:Y:S01]  /*3e640*/  LDL.64 R6, [R0+0x30] ;  /* 0x0000300000067983 */ /* 0x000ee20000100a00 */
[----:B------:R-:W-:Y:S01]  /*3e650*/  BSSY B0, `(.L_x_7218) ;  /* 0x0000008000007945 */ /* 0x000fe20003800000 */
[----:B--2---:R-:W-:-:S04]  /*3e660*/  LEA.HI R13, R12, R12, RZ, 0x1 ;  /* 0x0000000c0c0d7211 */ /* 0x004fc800078f08ff */
[----:B------:R-:W-:-:S05]  /*3e670*/  LOP3.LUT R13, R13, 0xfffffffe, RZ, 0xc0, !PT ;  /* 0xfffffffe0d0d7812 */ /* 0x000fca00078ec0ff */
[----:B------:R-:W-:Y:S01]  /*3e680*/  IMAD.IADD R13, R12, 0x1, -R13 ;  /* 0x000000010c0d7824 */ /* 0x000fe200078e0a0d */
[----:B---3--:R-:W-:-:S04]  /*3e690*/  MOV R12, R6 ;  /* 0x00000006000c7202 */ /* 0x008fc80000000f00 */
[----:B------:R-:W-:-:S04]  /*3e6a0*/  SHF.L.U32 R13, R13, 0x1f, RZ ;  /* 0x0000001f0d0d7819 */ /* 0x000fc800000006ff */
[----:B------:R-:W1:Y:S02]  /*3e6b0*/  SYNCS.PHASECHK.TRANS64.TRYWAIT P0, [R12+URZ+0x38810], R13 ;  /* 0x0388100d0c0075a7 */ /* 0x000e64000800017f */
[----:B01----:R-:W-:Y:S05]  /*3e6c0*/  @!P0 BRA `(.L_x_7219) ;  /* 0x000000ec00b88947 */ /* 0x003fea0003800000 */
.L_x_7245:
[----:B------:R-:W-:Y:S05]  /*3e6d0*/  BSYNC B0 ;  /* 0x0000000000007941 */ /* 0x000fea0003800000 */
.L_x_7218:
[----:B------:R-:W0:Y:S01]  /*3e6e0*/  LDL.64 R6, [R0+0x40] ;  /* 0x0000400000067983 */ /* 0x000e220000100a00 */
[----:B------:R-:W-:Y:S02]  /*3e6f0*/  R2UR UR4, R2 ;  /* 0x00000000020472ca */ /* 0x000fe400000e0000 */
[----:B------:R-:W-:Y:S01]  /*3e700*/  R2UR UR5, R3 ;  /* 0x00000000030572ca */ /* 0x000fe200000e0000 */
[----:B------:R-:W2:-:S12]  /*3e710*/  LDL.64 R10, [R0] ;  /* 0x00000000000a7983 */ /* 0x000e980000100a00 */
[----:B0-----:R-:W3:Y:S01]  /*3e720*/  LD.E R12, desc[UR4][R6.64] ;  /* 0x00000004060c7980 */ /* 0x001ee2000c101900 */
[----:B------:R-:W-:Y:S02]  /*3e730*/  R2UR UR6, R2 ;  /* 0x00000000020672ca */ /* 0x000fe400000e0000 */
[----:B------:R-:W-:Y:S01]  /*3e740*/  R2UR UR7, R3 ;  /* 0x00000000030772ca */ /* 0x000fe200000e0000 */
[----:B--2---:R0:W5:Y:S01]  /*3e750*/  LD.E R14, desc[UR4][R10.64] ;  /* 0x000000040a0e7980 */ /* 0x004162000c101900 */
[----:B------:R-:W-:Y:S11]  /*3e760*/  BSSY B0, `(.L_x_7220) ;  /* 0x0000006000007945 */ /* 0x000ff60003800000 */
[----:B------:R0:W5:Y:S01]  /*3e770*/  LD.E R15, desc[UR6][R10.64+0x4] ;  /* 0x000004060a0f7980 */ /* 0x000162000c101900 */
[----:B---3--:R-:W-:-:S04]  /*3e780*/  LOP3.LUT R12, R12, 0x1, RZ, 0xfc, !PT ;  /* 0x000000010c0c7812 */ /* 0x008fc800078efcff */
[----:B------:R-:W-:-:S13]  /*3e790*/  ISETP.NE.AND P0, PT, R12, 0x3, PT ;  /* 0x000000030c00780c */ /* 0x000fda0003f05270 */
[----:B0-----:R-:W-:Y:S05]  /*3e7a0*/  @!P0 BRA `(.L_x_7221) ;  /* 0x0000000000048947 */ /* 0x001fea0003800000 */
[----:B------:R-:W-:Y:S01]  /*3e7b0*/  BPT.TRAP 0x1 ;  /* 0x000000040000795c */ /* 0x000fe20000300000 */
.L_x_7221:
[----:B------:R-:W-:Y:S05]  /*3e7c0*/  BSYNC B0 ;  /* 0x0000000000007941 */ /* 0x000fea0003800000 */
.L_x_7220:
        /* <DEDUP_REMOVED lines=17> */
.L_x_7223:
[----:B------:R-:W-:Y:S05]  /*3e8e0*/  BSYNC B0 ;  /* 0x0000000000007941 */ /* 0x000fea0003800000 */
.L_x_7222:
        /* <DEDUP_REMOVED lines=10> */
.L_x_7225:
[----:B------:R-:W-:Y:S05]  /*3e990*/  BSYNC B0 ;  /* 0x0000000000007941 */ /* 0x000fea0003800000 */
.L_x_7224:
        /* <DEDUP_REMOVED lines=303> */
[----:B------:R-:W-:Y:S01]  /*3fc90*/  R2UR UR9, R3 ;  /* 0x00000000030972ca */ /* 0x000fe200000e0000 */
        /* <DEDUP_REMOVED lines=272> */
.L_x_7228:
[----:B------:R-:W-:Y:S05]  /*40da0*/  BSYNC B0 ;  /* 0x0000000000007941 */ /* 0x000fea0003800000 */
.L_x_7227:
        /* <DEDUP_REMOVED lines=23> */
[C---:B------:R-:W-:Y:S02]  /*40f20*/  R2UR UR7, R3.reuse ;  /* 0x00000000030772ca */ /* 0x040fe400000e0000 */
[C---:B------:R-:W-:Y:S02]  /*40f30*/  R2UR UR9, R3.reuse ;  /* 0x00000000030972ca */ /* 0x040fe400000e0000 */
[----:B------:R-:W-:Y:S02]  /*40f40*/  R2UR UR10, R2 ;  /* 0x00000000020a72ca */ /* 0x000fe400000e0000 */
[----:B------:R-:W-:-:S09]  /*40f50*/  R2UR UR11, R3 ;  /* 0x00000000030b72ca */ /* 0x000fd200000e0000 */
[----:B------:R-:W4:Y:S04]  /*40f60*/  LD.E R20, desc[UR8][R8.64+0xc] ;  /* 0x00000c0808147980 */ /* 0x000f28000c101900 */
[----:B------:R-:W4:Y:S04]  /*40f70*/  LD.E R56, desc[UR10][R8.64+0x14] ;  /* 0x0000140a08387980 */ /* 0x000f28000c101900 */
[----:B--2---:R-:W2:Y:S01]  /*40f80*/  LD.E R15, desc[UR4][R6.64] ;  /* 0x00000004060f7980 */ /* 0x004ea2000c101900 */
[C---:B------:R-:W-:Y:S02]  /*40f90*/  @P0 R2UR UR4, R2.reuse ;  /* 0x00000000020402ca */ /* 0x040fe400000e0000 */
[----:B------:R-:W-:Y:S01]  /*40fa0*/  @P0 R2UR UR5, R3 ;  /* 0x00000000030502ca */ /* 0x000fe200000e0000 */
[----:B------:R-:W4:Y:S04]  /*40fb0*/  LD.E R6, desc[UR12][R8.64+0x18] ;  /* 0x0000180c08067980 */ /* 0x000f28000c101900 */
[----:B------:R-:W4:Y:S08]  /*40fc0*/  LD.E R7, desc[UR6][R8.64+0x4] ;  /* 0x0000040608077980 */ /* 0x000f30000c101900 */
[----:B------:R-:W4:Y:S01]  /*40fd0*/  @P0 LD.E R59, desc[UR4][R8.64+0x28] ;  /* 0x00002804083b0980 */ /* 0x000f22000c101900 */
[----:B------:R-:W-:-:S02]  /*40fe0*/  R2UR UR4, R2 ;  /* 0x00000000020472ca */ /* 0x000fc400000e0000 */
[----:B------:R-:W-:-:S13]  /*40ff0*/  R2UR UR5, R3 ;  /* 0x00000000030572ca */ /* 0x000fda00000e0000 */
[----:B------:R-:W4:Y:S04]  /*41000*/  LD.E R10, desc[UR4][R8.64+0x8] ;  /* 0x00000804080a7980 */ /* 0x000f28000c101900 */
[----:B------:R-:W4:Y:S01]  /*41010*/  LD.E R21, desc[UR4][R8.64+0x10] ;  /* 0x0000100408157980 */ /* 0x000f22000c101900 */
[----:B------:R-:W-:Y:S01]  /*41020*/  BSSY B0, `(.L_x_7229) ;  /* 0x000008c000007945 */ /* 0x000fe20003800000 */
[-C--:B--2---:R-:W-:Y:S01]  /*41030*/  FMUL.FTZ R13, R30, R15.reuse ;  /* 0x0000000f1e0d7220 */ /* 0x084fe20000410000 */
[-C--:B------:R-:W-:Y:S01]  /*41040*/  FMUL.FTZ R30, R43, R15.reuse ;  /* 0x0000000f2b1e7220 */ /* 0x080fe20000410000 */
[----:B---3--:R-:W-:Y:S01]  /*41050*/  SHF.R.S32.HI R43, RZ, 0x1f, R60 ;  /* 0x0000001fff2b7819 */ /* 0x008fe2000001143c */
[-C--:B0-----:R-:W-:Y:S01]  /*41060*/  FMUL.FTZ R57, R25, R15.reuse ;  /* 0x0000000f19397220 */ /* 0x081fe20000410000 */
[-C--:B------:R-:W-:Y:S01]  /*41070*/  FMUL.FTZ R25, R35, R15.reuse ;  /* 0x0000000f23197220 */ /* 0x080fe20000410000 */
[-C--:B------:R-:W-:Y:S01]  /*41080*/  FMUL.FTZ R12, R27, R15.reuse ;  /* 0x0000000f1b0c7220 */ /* 0x080fe20000410000 */
[----:B------:R-:W-:Y:S01]  /*41090*/  LEA.HI R35, R43, R60, RZ, 0x7 ;  /* 0x0000003c2b237211 */ /* 0x000fe200078f38ff */
[-C--:B------:R-:W-:Y:S01]  /*410a0*/  FMUL.FTZ R27, R39, R15.reuse ;  /* 0x0000000f271b7220 */ /* 0x080fe20000410000 */
[-C--:B------:R-:W-:Y:S01]  /*410b0*/  FMUL.FTZ R39, R41, R15.reuse ;  /* 0x0000000f29277220 */ /* 0x080fe20000410000 */
[-C--:B------:R-:W-:Y:S01]  /*410c0*/  FMUL.FTZ R41, R45, R15.reuse ;  /* 0x0000000f2d297220 */ /* 0x080fe20000410000 */
[----:B------:R-:W-:Y:S01]  /*410d0*/  LOP3.LUT R45, R35, 0xffffff80, RZ, 0xc0, !PT ;  /* 0xffffff80232d7812 */ /* 0x000fe200078ec0ff */
[-C--:B------:R-:W-:Y:S01]  /*410e0*/  FMUL.FTZ R11, R24, R15.reuse ;  /* 0x0000000f180b7220 */ /* 0x080fe20000410000 */
[-C--:B------:R-:W-:Y:S01]  /*410f0*/  FMUL.FTZ R24, R34, R15.reuse ;  /* 0x0000000f22187220 */ /* 0x080fe20000410000 */
[----:B------:R-:W-:-:S02]  /*41100*/  FMUL.FTZ R34, R46, R15 ;  /* 0x0000000f2e227220 */ /* 0x000fc40000410000 */
[----:B------:R-:W-:Y:S02]  /*41110*/  IMAD.IADD R46, R60, 0x1, -R45 ;  /* 0x000000013c2e7824 */ /* 0x000fe400078e0a2d */
[-C--:B------:R-:W-:Y:S01]  /*41120*/  FMUL.FTZ R14, R31, R15.reuse ;  /* 0x0000000f1f0e7220 */ /* 0x080fe20000410000 */
[-C--:B------:R-:W-:Y:S01]  /*41130*/  FMUL.FTZ R31, R42, R15.reuse ;  /* 0x0000000f2a1f7220 */ /* 0x080fe20000410000 */
[----:B------:R-:W-:Y:S02]  /*41140*/  LEA.HI R42, R43, R60, RZ, 0x2 ;  /* 0x0000003c2b2a7211 */ /* 0x000fe400078f10ff */
[----:B------:R-:W-:Y:S01]  /*41150*/  SHF.R.S32.HI R45, RZ, 0x1f, R46 ;  /* 0x0000001fff2d7819 */ /* 0x000fe2000001142e */
[-C--:B------:R-:W-:Y:S01]  /*41160*/  FMUL.FTZ R35, R47, R15.reuse ;  /* 0x0000000f2f237220 */ /* 0x080fe20000410000 */
[-C--:B------:R-:W-:Y:S01]  /*41170*/  FMUL.FTZ R5, R26, R15.reuse ;  /* 0x0000000f1a057220 */ /* 0x080fe20000410000 */
[-C--:B------:R-:W-:Y:S01]  /*41180*/  FMUL.FTZ R26, R38, R15.reuse ;  /* 0x0000000f261a7220 */ /* 0x080fe20000410000 */
[----:B------:R-:W-:Y:S01]  /*41190*/  LEA.HI R47, R45, R46, RZ, 0x2 ;  /* 0x0000002e2d2f7211 */ /* 0x000fe200078f10ff */
[-C--:B------:R-:W-:Y:S01]  /*411a0*/  FMUL.FTZ R38, R40, R15.reuse ;  /* 0x0000000f28267220 */ /* 0x080fe20000410000 */
[----:B------:R-:W-:Y:S01]  /*411b0*/  LOP3.LUT R65, R42, 0xfffffffc, RZ, 0xc0, !PT ;  /* 0xfffffffc2a417812 */ /* 0x000fe200078ec0ff */
[----:B------:R-:W-:Y:S01]  /*411c0*/  FMUL.FTZ R40, R44, R15 ;  /* 0x0000000f2c287220 */ /* 0x000fe20000410000 */
[----:B------:R-:W-:-:S02]  /*411d0*/  SHF.R.S32.HI R44, RZ, 0x2, R47 ;  /* 0x00000002ff2c7819 */ /* 0x000fc4000001142f */
[----:B------:R-:W-:Y:S01]  /*411e0*/  SHF.R.S32.HI R63, RZ, 0x1f, R47 ;  /* 0x0000001fff3f7819 */ /* 0x000fe2000001142f */
[----:B------:R-:W-:Y:S01]  /*411f0*/  IMAD.IADD R65, R60, 0x1, -R65 ;  /* 0x000000013c417824 */ /* 0x000fe200078e0a41 */
[----:B------:R-:W-:Y:S02]  /*41200*/  LEA.HI R42, R45, R46, RZ, 0x5 ;  /* 0x0000002e2d2a7211 */ /* 0x000fe400078f28ff */
[----:B------:R-:W-:Y:S01]  /*41210*/  LEA.HI R63, R63, R44, RZ, 0x3 ;  /* 0x0000002c3f3f7211 */ /* 0x000fe200078f18ff */
[----:B------:R-:W-:Y:S01]  /*41220*/  FMUL.FTZ R43, R48, R15 ;  /* 0x0000000f302b7220 */ /* 0x000fe20000410000 */
[----:B------:R-:W-:Y:S02]  /*41230*/  SHF.R.S32.HI R42, RZ, 0x5, R42 ;  /* 0x00000005ff2a7819 */ /* 0x000fe4000001142a */
[----:B------:R-:W-:Y:S02]  /*41240*/  LEA.HI R48, R65, R65, RZ, 0x1 ;  /* 0x0000004141307211 */ /* 0x000fe400078f08ff */
[----:B------:R-:W-:Y:S01]  /*41250*/  LOP3.LUT R63, R63, 0xfffffff8, RZ, 0xc0, !PT ;  /* 0xfffffff83f3f7812 */ /* 0x000fe200078ec0ff */
[----:B------:R-:W-:Y:S01]  /*41260*/  IMAD R60, R61, 0x4, R42 ;  /* 0x000000043d3c7824 */ /* 0x000fe200078e022a */
[----:B------:R-:W-:-:S03]  /*41270*/  LOP3.LUT R48, R48, 0x1ffffffe, RZ, 0xc0, !PT ;  /* 0x1ffffffe30307812 */ /* 0x000fc600078ec0ff */
[----:B------:R-:W-:Y:S02]  /*41280*/  IMAD.IADD R63, R44, 0x1, -R63 ;  /* 0x000000012c3f7824 */ /* 0x000fe400078e0a3f */
[----:B------:R-:W-:Y:S02]  /*41290*/  IMAD.IADD R48, R65, 0x1, -R48 ;  /* 0x0000000141307824 */ /* 0x000fe400078e0a30 */
[----:B------:R-:W-:Y:S02]  /*412a0*/  IMAD.U32 R63, R60, 0x10, R63 ;  /* 0x000000103c3f7824 */ /* 0x000fe400078e003f */
[----:B------:R-:W-:Y:S02]  /*412b0*/  FMUL.FTZ R42, R50, R15 ;  /* 0x0000000f322a7220 */ /* 0x000fe40000410000 */
[----:B------:R-:W-:-:S04]  /*412c0*/  IMAD R50, R48, 0x8, R63 ;  /* 0x0000000830327824 */ /* 0x000fc800078e023f */
[----:B----4-:R-:W-:-:S04]  /*412d0*/  @P0 IMAD.HI.U32 R59, R50, R59, RZ ;  /* 0x0000003b323b0227 */ /* 0x010fc800078e00ff */
[-C--:B------:R-:W-:Y:S01]  /*412e0*/  FMUL.FTZ R44, R51, R15.reuse ;  /* 0x0000000f332c7220 */ /* 0x080fe20000410000 */
[----:B------:R-:W-:Y:S02]  /*412f0*/  @P0 SHF.R.U32.HI R50, RZ, R58, R59 ;  /* 0x0000003aff320219 */ /* 0x000fe4000001163b */
[----:B------:R-:W-:Y:S01]  /*41300*/  LOP3.LUT R51, R47, 0x7ffffffc, RZ, 0xc0, !PT ;  /* 0x7ffffffc2f337812 */ /* 0x000fe200078ec0ff */
[----:B------:R-:W-:Y:S02]  /*41310*/  IMAD.SHL.U32 R47, R4, 0x40, RZ ;  /* 0x00000040042f7824 */ /* 0x000fe400078e00ff */
[----:B------:R-:W0:Y:S01]  /*41320*/  SHFL.IDX PT, R61, R50, RZ, 0x1c1f ;  /* 0x001c1fff323d7589 */ /* 0x000e2200000e0000 */
        /* <DEDUP_REMOVED lines=11> */
[----:B------:R-:W-:Y:S01]  /*413e0*/  IADD3 R51, R10, 0x1, -R47 ;  /* 0x000000010a337810 */ /* 0x000fe20007ffe82f */
[----:B------:R-:W-:Y:S01]  /*413f0*/  FMUL.FTZ R15, R55, R15 ;  /* 0x0000000f370f7220 */ /* 0x000fe20000410000 */
[----:B------:R-:W-:Y:S01]  /*41400*/  ISETP.GE.AND P1, PT, R6, 0x1, PT ;  /* 0x000000010600780c */ /* 0x000fe20003f26270 */
[----:B------:R-:W1:Y:S02]  /*41410*/  MUFU.TANH R11, R11 ;  /* 0x0000000b000b7308 */ /* 0x000e640000002400 */
[----:B------:R-:W-:Y:S01]  /*41420*/  IMAD R52, R4, -0x2, R51 ;  /* 0xfffffffe04347824 */ /* 0x000fe200078e0233 */
[----:B------:R-:W-:Y:S01]  /*41430*/  LOP3.LUT R53, RZ, R20, RZ, 0x33, !PT ;  /* 0x00000014ff357212 */ /* 0x000fe200078e33ff */
[----:B------:R-:W-:-:S04]  /*41440*/  IMAD.IADD R51, R10, 0x1, -R47 ;  /* 0x000000010a337824 */ /* 0x000fc800078e0a2f */
[----:B------:R-:W2:Y:S01]  /*41450*/  MUFU.TANH R57, R57 ;  /* 0x0000003900397308 */ /* 0x000ea20000002400 */
[----:B------:R-:W-:-:S07]  /*41460*/  IMAD.IADD R52, R52, 0x1, -R7 ;  /* 0x0000000134347824 */ /* 0x000fce00078e0a07 */
[----:B------:R-:W3:Y:S01]  /*41470*/  MUFU.TANH R5, R5 ;  /* 0x0000000500057308 */ /* 0x000ee20000002400 */
[----:B------:R-:W-:-:S07]  /*41480*/  IMAD R54, R4, -0x2, R51 ;  /* 0xfffffffe04367824 */ /* 0x000fce00078e0233 */
[----:B------:R-:W4:Y:S01]  /*41490*/  MUFU.TANH R12, R12 ;  /* 0x0000000c000c7308 */ /* 0x000f220000002400 */
        /* <DEDUP_REMOVED lines=50> */
.L_x_7234:
[----:B------:R-:W-:Y:S05]  /*417c0*/  BSYNC B2 ;  /* 0x0000000000027941 */ /* 0x000fea0003800000 */
.L_x_7233:
[----:B------:R-:W-:Y:S01]  /*417d0*/  LOP3.LUT R20, RZ, R20, RZ, 0x33, !PT ;  /* 0x00000014ff147212 */ /* 0x000fe200078e33ff */
[----:B------:R-:W-:Y:S06]  /*417e0*/  BRA `(.L_x_7235) ;  /* 0x0000000000287947 */ /* 0x000fec0003800000 */
.L_x_7232:
        /* <DEDUP_REMOVED lines=10> */
.L_x_7235:
[----:B------:R-:W-:Y:S05]  /*41890*/  BSYNC B1 ;  /* 0x0000000000017941 */ /* 0x000fea0003800000 */
.L_x_7231:
[----:B------:R-:W-:-:S04]  /*418a0*/  IMAD R53, R6, R20, -R47 ;  /* 0x0000001406357224 */ /* 0x000fc800078e0a2f */
[----:B------:R-:W-:-:S05]  /*418b0*/  IMAD R20, R4, -0x2, R53 ;  /* 0xfffffffe04147824 */ /* 0x000fca00078e0235 */
[----:B------:R-:W-:Y:S02]  /*418c0*/  VIMNMX R51, R51, R20, !PT ;  /* 0x0000001433337248 */ /* 0x000fe40007fe0100 */
[----:B------:R-:W-:-:S07]  /*418d0*/  VIADDMNMX R21, R20, R6, R21, PT ;  /* 0x0000000614157246 */ /* 0x000fce0003800115 */
.L_x_7230:
[----:B------:R-:W-:Y:S05]  /*418e0*/  BSYNC B0 ;  /* 0x0000000000007941 */ /* 0x000fea0003800000 */
.L_x_7229:
[C---:B------:R-:W-:Y:S01]  /*418f0*/  ISETP.GE.AND P1, PT, R56.reuse, 0x9, PT ;  /* 0x000000093800780c */ /* 0x040fe20003f26270 */
[----:B------:R-:W-:Y:S01]  /*41900*/  BSSY B0, `(.L_x_7236) ;  /* 0x0000071000007945 */ /* 0x000fe20003800000 */
        /* <DEDUP_REMOVED lines=69> */
[----:B------:R-:W0:Y:S03]  /*41d60*/  SHFL.IDX PT, R11, R50, 0x1, 0x1c1f ;  /* 0x003c1f00320b7f89 */ /* 0x000e2600000e0000 */
[----:B------:R-:W-:Y:S02]  /*41d70*/  P2R R56, PR, RZ, 0x40 ;  /* 0x00000040ff387803 */ /* 0x000fe40000000000 */
[----:B------:R-:W-:-:S04]  /*41d80*/  ISETP.GT.AND P6, PT, R51, 0x39, !P6 ;  /* 0x000000393300780c */ /* 0x000fc800077c4270 */
[----:B------:R-:W-:-:S04]  /*41d90*/  ISETP.LT.OR P6, PT, R21, 0x3a, P6 ;  /* 0x0000003a1500780c */ /* 0x000fc800037c1670 */
[----:B------:R-:W-:Y:S02]  /*41da0*/  FSEL R21, R49, -INF , !P6 ;  /* 0xff80000031157808 */ /* 0x000fe40007000000 */
[----:B------:R-:W-:Y:S02]  /*41db0*/  ISETP.GE.AND P6, PT, R6, 0x1, PT ;  /* 0x000000010600780c */ /* 0x000fe40003fc6270 */
[----:B0-----:R-:W-:Y:S01]  /*41dc0*/  VIADDMNMX R49, R11, R59, R54, PT ;  /* 0x0000003b0b317246 */ /* 0x001fe20003800136 */
        /* <DEDUP_REMOVED lines=18> */
.L_x_7241:
[----:B------:R-:W-:Y:S05]  /*41ef0*/  BSYNC B2 ;  /* 0x0000000000027941 */ /* 0x000fea0003800000 */
.L_x_7240:
[----:B------:R-:W-:Y:S01]  /*41f00*/  LOP3.LUT R7, RZ, R7, RZ, 0x33, !PT ;  /* 0x00000007ff077212 */ /* 0x000fe200078e33ff */
[----:B------:R-:W-:Y:S06]  /*41f10*/  BRA `(.L_x_7242) ;  /* 0x0000000000287947 */ /* 0x000fec0003800000 */
.L_x_7239:
        /* <DEDUP_REMOVED lines=10> */
.L_x_7242:
[----:B------:R-:W-:Y:S05]  /*41fc0*/  BSYNC B1 ;  /* 0x0000000000017941 */ /* 0x000fea0003800000 */
.L_x_7238:
[----:B------:R-:W-:-:S04]  /*41fd0*/  IMAD R7, R6, R7, -R47 ;  /* 0x0000000706077224 */ /* 0x000fc800078e0a2f */
[----:B------:R-:W-:-:S05]  /*41fe0*/  IMAD R4, R4, -0x2, R7 ;  /* 0xfffffffe04047824 */ /* 0x000fca00078e0207 */
[----:B------:R-:W-:Y:S02]  /*41ff0*/  VIADDMNMX R49, R4, R6, R49, PT ;  /* 0x0000000604317246 */ /* 0x000fe40003800131 */
[----:B------:R-:W-:-:S07]  /*42000*/  VIMNMX R51, R51, R4, !PT ;  /* 0x0000000433337248 */ /* 0x000fce0007fe0100 */
.L_x_7237:
[----:B------:R-:W-:Y:S05]  /*42010*/  BSYNC B0 ;  /* 0x0000000000007941 */ /* 0x000fea0003800000 */
.L_x_7236:
[----:B------:R-:W-:Y:S02]  /*42020*/  ISETP.GT.AND P0, PT, R51, 0x1, !P0 ;  /* 0x000000013300780c */ /* 0x000fe40004704270 */
[----:B------:R-:W-:Y:S02]  /*42030*/  ISETP.NE.AND P6, PT, R63, RZ, PT ;  /* 0x000000ff3f00720c */ /* 0x000fe40003fc5270 */
[----:B------:R-:W-:Y:S02]  /*42040*/  ISETP.LT.OR P0, PT, R49, 0x2, P0 ;  /* 0x000000023100780c */ /* 0x000fe40000701670 */
[----:B------:R-:W-:Y:S02]  /*42050*/  ISETP.GT.AND P1, PT, R51, 0x8, !P1 ;  /* 0x000000083300780c */ /* 0x000fe40004f24270 */
[----:B------:R-:W-:Y:S02]  /*42060*/  FSEL R12, R12, -INF , !P0 ;  /* 0xff8000000c0c7808 */ /* 0x000fe40004000000 */
[----:B------:R-:W-:-:S02]  /*42070*/  ISETP.NE.AND P0, PT, R55, RZ, PT ;  /* 0x000000ff3700720c */ /* 0x000fc40003f05270 */
[----:B------:R-:W-:Y:S02]  /*42080*/  ISETP.LT.OR P1, PT, R49, 0x9, P1 ;  /* 0x000000093100780c */ /* 0x000fe40000f21670 */
[----:B------:R-:W-:Y:S02]  /*42090*/  ISETP.GT.AND P0, PT, R51, 0x9, !P0 ;  /* 0x000000093300780c */ /* 0x000fe40004704270 */
[----:B------:R-:W-:Y:S02]  /*420a0*/  FSEL R13, R13, -INF , !P1 ;  /* 0xff8000000d0d7808 */ /* 0x000fe40004800000 */
[----:B------:R-:W-:Y:S02]  /*420b0*/  ISETP.LT.OR P0, PT, R49, 0xa, P0 ;  /* 0x0000000a3100780c */ /* 0x000fe40000701670 */
[----:B------:R-:W-:Y:S02]  /*420c0*/  ISETP.NE.AND P1, PT, R65, RZ, PT ;  /* 0x000000ff4100720c */ /* 0x000fe40003f25270 */
[----:B------:R-:W-:-:S02]  /*420d0*/  FSEL R14, R14, -INF , !P0 ;  /* 0xff8000000e0e7808 */ /* 0x000fc40004000000 */
[----:B------:R-:W-:Y:S02]  /*420e0*/  ISETP.NE.AND P0, PT, R58, RZ, PT ;  /* 0x000000ff3a00720c */ /* 0x000fe40003f05270 */
[----:B------:R-:W-:Y:S02]  /*420f0*/  MOV R10, UR37 ;  /* 0x00000025000a7c02 */ /* 0x000fe40008000f00 */
[----:B------:R-:W-:Y:S02]  /*42100*/  ISETP.GT.AND P0, PT, R51, 0x10, !P0 ;  /* 0x000000103300780c */ /* 0x000fe40004704270 */
[----:B------:R-:W-:Y:S02]  /*42110*/  MOV R11, UR36 ;  /* 0x00000024000b7c02 */ /* 0x000fe40008000f00 */
        /* <DEDUP_REMOVED lines=17> */
[----:B------:R-:W-:Y:S02]  /*42230*/  ISETP.GT.AND P2, PT, R51, 0x29, !P2 ;  /* 0x000000293300780c */ /* 0x000fe40005744270 */
[----:B------:R-:W-:-:S02]  /*42240*/  FSEL R31, R31, -INF , !P0 ;  /* 0xff8000001f1f7808 */ /* 0x000fc40004000000 */
[----:B------:R-:W-:Y:S02]  /*42250*/  ISETP.NE.AND P0, PT, R53, RZ, PT ;  /* 0x000000ff3500720c */ /* 0x000fe40003f05270 */
[C---:B------:R-:W-:Y:S02]  /*42260*/  ISETP.GT.AND P3, PT, R51.reuse, 0x30, !P3 ;  /* 0x000000303300780c */ /* 0x040fe40005f64270 */
[C---:B------:R-:W-:Y:S02]  /*42270*/  ISETP.GT.AND P0, PT, R51.reuse, RZ, !P0 ;  /* 0x000000ff3300720c */ /* 0x040fe40004704270 */
[----:B------:R-:W-:Y:S02]  /*42280*/  ISETP.GT.AND P4, PT, R51, 0x31, !P4 ;  /* 0x000000313300780c */ /* 0x000fe40006784270 */
[----:B------:R-:W-:Y:S02]  /*42290*/  ISETP.LT.OR P0, PT, R49, 0x1, P0 ;  /* 0x000000013100780c */ /* 0x000fe40000701670 */
[----:B------:R-:W-:-:S02]  /*422a0*/  ISETP.NE.AND P6, PT, R56, RZ, PT ;  /* 0x000000ff3800720c */ /* 0x000fc40003fc5270 */
[----:B------:R-:W-:Y:S02]  /*422b0*/  FSEL R7, R5, -INF , !P0 ;  /* 0xff80000005077808 */ /* 0x000fe40004000000 */
[----:B------:R-:W2:Y:S01]  /*422c0*/  LDL.64 R4, [R0+0x70] ;  /* 0x0000700000047983 */ /* 0x000ea20000100a00 */
[----:B------:R-:W-:Y:S02]  /*422d0*/  ISETP.NE.AND P0, PT, R64, RZ, PT ;  /* 0x000000ff4000720c */ /* 0x000fe40003f05270 */
[----:B------:R-:W-:-:S04]  /*422e0*/  FMNMX.FTZ R6, R7, R12, !PT ;  /* 0x0000000c07067209 */ /* 0x000fc80007810000 */
[----:B------:R-:W-:-:S04]  /*422f0*/  FMNMX.FTZ R9, R13, R6, !PT ;  /* 0x000000060d097209 */ /* 0x000fc80007810000 */
[----:B------:R-:W-:-:S04]  /*42300*/  FMNMX.FTZ R9, R14, R9, !PT ;  /* 0x000000090e097209 */ /* 0x000fc80007810000 */
[----:B------:R-:W-:-:S04]  /*42310*/  FMNMX.FTZ R6, R24, R9, !PT ;  /* 0x0000000918067209 */ /* 0x000fc80007810000 */
[----:B------:R-:W-:Y:S02]  /*42320*/  FMNMX.FTZ R9, R25, R6, !PT ;  /* 0x0000000619097209 */ /* 0x000fe40007810000 */
[----:B------:R-:W-:Y:S02]  /*42330*/  ISETP.GT.AND P0, PT, R51, 0x21, !P0 ;  /* 0x000000213300780c */ /* 0x000fe40004704270 */
[----:B------:R-:W-:Y:S02]  /*42340*/  FMNMX.FTZ R6, R26, R9, !PT ;  /* 0x000000091a067209 */ /* 0x000fe40007810000 */
[----:B------:R-:W-:Y:S02]  /*42350*/  ISETP.LT.OR P0, PT, R49, 0x22, P0 ;  /* 0x000000223100780c */ /* 0x000fe40000701670 */
[----:B------:R-:W-:Y:S02]  /*42360*/  FMNMX.FTZ R6, R27, R6, !PT ;  /* 0x000000061b067209 */ /* 0x000fe40007810000 */
[----:B------:R-:W-:-:S02]  /*42370*/  ISETP.LT.OR P1, PT, R49, 0x29, P1 ;  /* 0x000000293100780c */ /* 0x000fc40000f21670 */
[----:B------:R-:W-:Y:S02]  /*42380*/  FSEL R30, R30, -INF , !P0 ;  /* 0xff8000001e1e7808 */ /* 0x000fe40004000000 */
[----:B------:R-:W-:Y:S02]  /*42390*/  FMNMX.FTZ R9, R31, R6, !PT ;  /* 0x000000061f097209 */ /* 0x000fe40007810000 */
[C---:B------:R-:W-:Y:S02]  /*423a0*/  ISETP.LT.OR P2, PT, R49.reuse, 0x2a, P2 ;  /* 0x0000002a3100780c */ /* 0x040fe40001741670 */
[----:B------:R-:W-:Y:S02]  /*423b0*/  FSEL R34, R34, -INF , !P1 ;  /* 0xff80000022227808 */ /* 0x000fe40004800000 */
[----:B------:R-:W-:Y:S02]  /*423c0*/  FMNMX.FTZ R9, R30, R9, !PT ;  /* 0x000000091e097209 */ /* 0x000fe40007810000 */
[----:B------:R-:W-:-:S02]  /*423d0*/  ISETP.LT.OR P3, PT, R49, 0x31, P3 ;  /* 0x000000313100780c */ /* 0x000fc40001f61670 */
[----:B------:R-:W-:Y:S02]  /*423e0*/  FSEL R35, R35, -INF , !P2 ;  /* 0xff80000023237808 */ /* 0x000fe40005000000 */
[----:B------:R-:W-:Y:S02]  /*423f0*/  FMNMX.FTZ R6, R34, R9, !PT ;  /* 0x0000000922067209 */ /* 0x000fe40007810000 */
[----:B------:R-:W-:Y:S02]  /*42400*/  ISETP.GT.AND P5, PT, R51, 0x38, !P5 ;  /* 0x000000383300780c */ /* 0x000fe40006fa4270 */
[----:B------:R-:W-:Y:S02]  /*42410*/  ISETP.LT.OR P4, PT, R49, 0x32, P4 ;  /* 0x000000323100780c */ /* 0x000fe40002781670 */
[----:B------:R-:W-:Y:S02]  /*42420*/  FSEL R42, R42, -INF , !P3 ;  /* 0xff8000002a2a7808 */ /* 0x000fe40005800000 */
[----:B------:R-:W-:-:S02]  /*42430*/  FMNMX.FTZ R9, R35, R6, !PT ;  /* 0x0000000623097209 */ /* 0x000fc40007810000 */
[----:B------:R-:W-:Y:S02]  /*42440*/  ISETP.GT.AND P0, PT, R51, 0x39, !P6 ;  /* 0x000000393300780c */ /* 0x000fe40007704270 */
[C---:B------:R-:W-:Y:S02]  /*42450*/  ISETP.LT.OR P5, PT, R49.reuse, 0x39, P5 ;  /* 0x000000393100780c */ /* 0x040fe40002fa1670 */
[----:B------:R-:W-:Y:S02]  /*42460*/  FSEL R44, R44, -INF , !P4 ;  /* 0xff8000002c2c7808 */ /* 0x000fe40006000000 */
[----:B------:R-:W-:Y:S02]  /*42470*/  FMNMX.FTZ R9, R42, R9, !PT ;  /* 0x000000092a097209 */ /* 0x000fe40007810000 */
[----:B------:R-:W-:Y:S02]  /*42480*/  ISETP.LT.OR P0, PT, R49, 0x3a, P0 ;  /* 0x0000003a3100780c */ /* 0x000fe40000701670 */
[----:B------:R-:W-:-:S02]  /*42490*/  R2UR UR4, R2 ;  /* 0x00000000020472ca */ /* 0x000fc400000e0000 */
[C---:B------:R-:W-:Y:S02]  /*424a0*/  R2UR UR5, R3.reuse ;  /* 0x00000000030572ca */ /* 0x040fe400000e0000 */
[----:B------:R-:W-:Y:S02]  /*424b0*/  FSEL R46, R46, -INF , !P5 ;  /* 0xff8000002e2e7808 */ /* 0x000fe40006800000 */
[----:B------:R-:W-:Y:S02]  /*424c0*/  FMNMX.FTZ R9, R44, R9, !PT ;  /* 0x000000092c097209 */ /* 0x000fe40007810000 */
[----:B------:R-:W-:Y:S02]  /*424d0*/  R2UR UR6, R2 ;  /* 0x00000000020672ca */ /* 0x000fe400000e0000 */
[----:B------:R-:W-:Y:S02]  /*424e0*/  R2UR UR7, R3 ;  /* 0x00000000030772ca */ /* 0x000fe400000e0000 */
[----:B------:R-:W-:-:S02]  /*424f0*/  FSEL R15, R15, -INF , !P0 ;  /* 0xff8000000f0f7808 */ /* 0x000fc40004000000 */
[----:B------:R-:W-:-:S04]  /*42500*/  FMNMX.FTZ R6, R46, R9, !PT ;  /* 0x000000092e067209 */ /* 0x000fc80007810000 */
[----:B------:R-:W-:-:S05]  /*42510*/  FMNMX.FTZ R47, R15, R6, !PT ;  /* 0x000000060f2f7209 */ /* 0x000fca0007810000 */
[----:B--2---:R-:W-:Y:S04]  /*42520*/  ST.E desc[UR4][R4.64+0x4], R47 ;  /* 0x0000042f04007985 */ /* 0x004fe8000c101904 */
[----:B------:R-:W2:Y:S01]  /*42530*/  LD.E R8, desc[UR6][R4.64+0x4] ;  /* 0x0000040604087980 */ /* 0x000ea2000c101900 */
        /* <DEDUP_REMOVED lines=15> */
[----:B------:R-:W0:Y:S01]  /*42630*/  SHFL.BFLY PT, R6, R9, 0x2, 0x1f ;  /* 0x0c401f0009067f89 */ /* 0x000e2200000e0000 */
[----:B------:R-:W-:Y:S02]  /*42640*/  R2UR UR8, R2 ;  /* 0x00000000020872ca */ /* 0x000fe400000e0000 */
[----:B------:R-:W-:Y:S02]  /*42650*/  R2UR UR9, R3 ;  /* 0x00000000030972ca */ /* 0x000fe400000e0000 */
[----:B0-----:R-:W-:Y:S01]  /*42660*/  FMNMX.FTZ R6, R9, R6, !PT ;  /* 0x0000000609067209 */ /* 0x001fe20007810000 */
[----:B------:R-:W-:Y:S04]  /*42670*/  ST.E desc[UR4][R4.64], R9 ;  /* 0x0000000904007985 */ /* 0x000fe8000c101904 */
[----:B--2---:R-:W0:Y:S02]  /*42680*/  SHFL.BFLY PT, R47, R8, 0x2, 0x1f ;  /* 0x0c401f00082f7f89 */ /* 0x004e2400000e0000 */
[----:B0-----:R-:W-:-:S02]  /*42690*/  FMNMX.FTZ R49, R8, R47, !PT ;  /* 0x0000002f08317209 */ /* 0x001fc40007810000 */
[----:B------:R-:W0:Y:S04]  /*426a0*/  SHFL.BFLY PT, R47, R6, 0x1, 0x1f ;  /* 0x0c201f00062f7f89 */ /* 0x000e2800000e0000 */
[----:B------:R-:W1:Y:S01]  /*426b0*/  SHFL.BFLY PT, R50, R49, 0x1, 0x1f ;  /* 0x0c201f0031327f89 */ /* 0x000e6200000e0000 */
[----:B0-----:R-:W-:Y:S02]  /*426c0*/  FMNMX.FTZ R47, R6, R47, !PT ;  /* 0x0000002f062f7209 */ /* 0x001fe40007810000 */
[----:B-1----:R-:W-:-:S03]  /*426d0*/  FMNMX.FTZ R51, R49, R50, !PT ;  /* 0x0000003231337209 */ /* 0x002fc60007810000 */
[----:B------:R-:W-:Y:S04]  /*426e0*/  ST.E desc[UR6][R4.64], R47 ;  /* 0x0000002f04007985 */ /* 0x000fe8000c101906 */
[----:B------:R0:W-:Y:S04]  /*426f0*/  ST.E desc[UR8][R4.64+0x4], R51 ;  /* 0x0000043304007985 */ /* 0x0001e8000c101908 */
[----:B0-----:R-:W2:Y:S04]  /*42700*/  LDL.64 R4, [R0+0x70] ;  /* 0x0000700000047983 */ /* 0x001ea80000100a00 */
[----:B--2---:R-:W2:Y:S04]  /*42710*/  LD.E R6, desc[UR6][R4.64+0x20] ;  /* 0x0000200604067980 */ /* 0x004ea8000c101900 */
[----:B------:R-:W2:Y:S04]  /*42720*/  LD.E R49, desc[UR4][R4.64] ;  /* 0x0000000404317980 */ /* 0x000ea8000c101900 */
[----:B------:R-:W3:Y:S01]  /*42730*/  LD.E R53, desc[UR4][R4.64+0x4] ;  /* 0x0000040404357980 */ /* 0x000ee2000c101900 */
[C---:B--2---:R-:W-:Y:S01]  /*42740*/  FMUL.FTZ R8, R49.reuse, R6 ;  /* 0x0000000631087220 */ /* 0x044fe20000410000 */
[----:B------:R-:W-:-:S04]  /*42750*/  FSETP.NEU.FTZ.AND P0, PT, R49, -INF , PT ;  /* 0xff8000003100780b */ /* 0x000fc80003f1d000 */
[----:B------:R-:W-:Y:S01]  /*42760*/  FSEL R9, R8, RZ, P0 ;  /* 0x000000ff08097208 */ /* 0x000fe20000000000 */
[----:B---3--:R-:W-:Y:S01]  /*42770*/  FMUL.FTZ R8, R6, R53 ;  /* 0x0000003506087220 */ /* 0x008fe20000410000 */
[----:B------:R-:W-:-:S03]  /*42780*/  FSETP.NEU.FTZ.AND P0, PT, R53, -INF , PT ;  /* 0xff8000003500780b */ /* 0x000fc60003f1d000 */
        /* <DEDUP_REMOVED lines=16> */
[----:B------:R-:W-:-:S05]  /*42890*/  FSEL R9, R8, RZ, P0 ;  /* 0x000000ff08097208 */ /* 0x000fca0000000000 */
[-CC-:B------:R-:W-:Y:S01]  /*428a0*/  FFMA.FTZ R153, R7, R6.reuse, -R9.reuse ;  /* 0x0000000607997223 */ /* 0x180fe20000010809 */
[-CC-:B------:R-:W-:Y:S01]  /*428b0*/  FFMA.FTZ R12, R12, R6.reuse, -R9.reuse ;  /* 0x000000060c0c7223 */ /* 0x180fe20000010809 */
[-CC-:B------:R-:W-:Y:S01]  /*428c0*/  FFMA.FTZ R155, R13, R6.reuse, -R9.reuse ;  /* 0x000000060d9b7223 */ /* 0x180fe20000010809 */
[----:B------:R-:W-:Y:S01]  /*428d0*/  MUFU.EX2 R152, R152 ;  /* 0x0000009800987308 */ /* 0x000fe20000000800 */
[----:B------:R-:W-:-:S07]  /*428e0*/  FFMA.FTZ R14, R14, R6, -R9 ;  /* 0x000000060e0e7223 */ /* 0x000fce0000010809 */
[----:B------:R-:W0:Y:S01]  /*428f0*/  MUFU.EX2 R47, R47 ;  /* 0x0000002f002f7308 */ /* 0x000e220000000800 */
[----:B------:R-:W-:-:S07]  /*42900*/  FFMA.FTZ R169, R24, R6, -R9 ;  /* 0x0000000618a97223 */ /* 0x000fce0000010809 */
[----:B------:R-:W-:Y:S08]  /*42910*/  MUFU.EX2 R153, R153 ;  /* 0x0000009900997308 */ /* 0x000ff00000000800 */
[----:B------:R-:W1:Y:S01]  /*42920*/  MUFU.EX2 R12, R12 ;  /* 0x0000000c000c7308 */ /* 0x000e620000000800 */
[----:B------:R-:W-:-:S07]  /*42930*/  FFMA.FTZ R20, R25, R6, -R9 ;  /* 0x0000000619147223 */ /* 0x000fce0000010809 */
[----:B------:R-:W2:Y:S08]  /*42940*/  MUFU.EX2 R154, R154 ;  /* 0x0000009a009a7308 */ /* 0x000eb00000000800 */
[----:B------:R-:W3:Y:S01]  /*42950*/  MUFU.EX2 R155, R155 ;  /* 0x0000009b009b7308 */ /* 0x000ee20000000800 */
[----:B------:R-:W-:-:S07]  /*42960*/  FFMA.FTZ R171, R26, R6, -R9 ;  /* 0x000000061aab7223 */ /* 0x000fce0000010809 */
[----:B------:R-:W4:Y:S08]  /*42970*/  MUFU.EX2 R29, R29 ;  /* 0x0000001d001d7308 */ /* 0x000f300000000800 */
[----:B------:R-:W4:Y:S01]  /*42980*/  MUFU.EX2 R14, R14 ;  /* 0x0000000e000e7308 */ /* 0x000f220000000800 */
[----:B0-----:R-:W-:Y:S01]  /*42990*/  FADD.FTZ R7, R152, R47 ;  /* 0x0000002f98077221 */ /* 0x001fe20000010000 */
[----:B-1----:R-:W-:-:S06]  /*429a0*/  FADD.FTZ R8, R153, R12 ;  /* 0x0000000c99087221 */ /* 0x002fcc0000010000 */
[----:B------:R-:W0:Y:S01]  /*429b0*/  MUFU.EX2 R168, R168 ;  /* 0x000000a800a87308 */ /* 0x000e220000000800 */
[----:B------:R-:W-:-:S07]  /*429c0*/  FFMA.FTZ R24, R27, R6, -R9 ;  /* 0x000000061b187223 */ /* 0x000fce0000010809 */
[----:B------:R-:W1:Y:S01]  /*429d0*/  MUFU.EX2 R169, R169 ;  /* 0x000000a900a97308 */ /* 0x000e620000000800 */
[----:B------:R-:W-:Y:S01]  /*429e0*/  FFMA.FTZ R26, R30, R6, -R9 ;  /* 0x000000061e1a7223 */ /* 0x000fe20000010809 */
[----:B--2---:R-:W-:Y:S01]  /*429f0*/  FADD.FTZ R30, R154, R7 ;  /* 0x000000079a1e7221 */ /* 0x004fe20000010000 */
[----:B---3--:R-:W-:-:S05]  /*42a00*/  FADD.FTZ R7, R155, R8 ;  /* 0x000000089b077221 */ /* 0x008fca0000010000 */
[----:B------:R-:W2:Y:S01]  /*42a10*/  MUFU.EX2 R33, R33 ;  /* 0x0000002100217308 */ /* 0x000ea20000000800 */
[----:B------:R-:W-:-:S07]  /*42a20*/  FFMA.FTZ R173, R31, R6, -R9 ;  /* 0x000000061fad7223 */ /* 0x000fce0000010809 */
[----:B------:R-:W3:Y:S01]  /*42a30*/  MUFU.EX2 R20, R20 ;  /* 0x0000001400147308 */ /* 0x000ee20000000800 */
[----:B----4-:R-:W-:Y:S01]  /*42a40*/  FADD.FTZ R13, R29, R30 ;  /* 0x0000001e1d0d7221 */ /* 0x010fe20000010000 */
[----:B------:R-:W-:-:S06]  /*42a50*/  FADD.FTZ R8, R14, R7 ;  /* 0x000000070e087221 */ /* 0x000fcc0000010000 */
[----:B------:R-:W4:Y:S08]  /*42a60*/  MUFU.EX2 R170, R170 ;  /* 0x000000aa00aa7308 */ /* 0x000f300000000800 */
[----:B------:R-:W4:Y:S01]  /*42a70*/  MUFU.EX2 R171, R171 ;  /* 0x000000ab00ab7308 */ /* 0x000f220000000800 */
[----:B0-----:R-:W-:Y:S01]  /*42a80*/  FADD.FTZ R30, R168, R13 ;  /* 0x0000000da81e7221 */ /* 0x001fe20000010000 */
[----:B-1----:R-:W-:-:S06]  /*42a90*/  FADD.FTZ R7, R169, R8 ;  /* 0x00000008a9077221 */ /* 0x002fcc0000010000 */
[----:B------:R-:W0:Y:S01]  /*42aa0*/  MUFU.EX2 R37, R37 ;  /* 0x0000002500257308 */ /* 0x000e220000000800 */
[----:B------:R-:W-:-:S07]  /*42ab0*/  FFMA.FTZ R175, R34, R6, -R9 ;  /* 0x0000000622af7223 */ /* 0x000fce0000010809 */
[----:B------:R-:W1:Y:S01]  /*42ac0*/  MUFU.EX2 R24, R24 ;  /* 0x0000001800187308 */ /* 0x000e620000000800 */
[----:B--2---:R-:W-:Y:S01]  /*42ad0*/  FADD.FTZ R13, R33, R30 ;  /* 0x0000001e210d7221 */ /* 0x004fe20000010000 */
[----:B---3--:R-:W-:-:S06]  /*42ae0*/  FADD.FTZ R8, R20, R7 ;  /* 0x0000000714087221 */ /* 0x008fcc0000010000 */
[----:B------:R-:W2:Y:S01]  /*42af0*/  MUFU.EX2 R172, R172 ;  /* 0x000000ac00ac7308 */ /* 0x000ea20000000800 */
[----:B------:R-:W-:-:S07]  /*42b00*/  FFMA.FTZ R28, R35, R6, -R9 ;  /* 0x00000006231c7223 */ /* 0x000fce0000010809 */
[----:B------:R-:W3:Y:S01]  /*42b10*/  MUFU.EX2 R173, R173 ;  /* 0x000000ad00ad7308 */ /* 0x000ee20000000800 */
[----:B----4-:R-:W-:Y:S01]  /*42b20*/  FADD.FTZ R30, R170, R13 ;  /* 0x0000000daa1e7221 */ /* 0x010fe20000010000 */
[----:B------:R-:W-:-:S06]  /*42b30*/  FADD.FTZ R7, R171, R8 ;  /* 0x00000008ab077221 */ /* 0x000fcc0000010000 */
[----:B------:R-:W4:Y:S01]  /*42b40*/  MUFU.EX2 R39, R39 ;  /* 0x0000002700277308 */ /* 0x000f220000000800 */
[----:B------:R-:W-:-:S07]  /*42b50*/  FFMA.FTZ R177, R42, R6, -R9 ;  /* 0x000000062ab17223 */ /* 0x000fce0000010809 */
        /* <DEDUP_REMOVED lines=13> */
[----:B------:R-:W4:Y:S08]  /*42c30*/  MUFU.EX2 R176, R176 ;  /* 0x000000b000b07308 */ /* 0x000f300000000800 */
[----:B------:R-:W4:Y:S01]  /*42c40*/  MUFU.EX2 R177, R177 ;  /* 0x000000b100b17308 */ /* 0x000f220000000800 */
[----:B------:R-:W-:Y:S01]  /*42c50*/  FFMA.FTZ R6, R15, R6, -R9 ;  /* 0x000000060f067223 */ /* 0x000fe20000010809 */
[----:B0-----:R-:W-:Y:S01]  /*42c60*/  FADD.FTZ R30, R174, R13 ;  /* 0x0000000dae1e7221 */ /* 0x001fe20000010000 */
[----:B-1----:R-:W-:-:S05]  /*42c70*/  FADD.FTZ R7, R175, R8 ;  /* 0x00000008af077221 */ /* 0x002fca0000010000 */
[----:B------:R-:W0:Y:S08]  /*42c80*/  MUFU.EX2 R43, R43 ;  /* 0x0000002b002b7308 */ /* 0x000e300000000800 */
[----:B------:R-:W1:Y:S01]  /*42c90*/  MUFU.EX2 R44, R44 ;  /* 0x0000002c002c7308 */ /* 0x000e620000000800 */
[----:B--2---:R-:W-:Y:S01]  /*42ca0*/  FADD.FTZ R9, R41, R30 ;  /* 0x0000001e29097221 */ /* 0x004fe20000010000 */
[----:B---3--:R-:W-:-:S06]  /*42cb0*/  FADD.FTZ R8, R28, R7 ;  /* 0x000000071c087221 */ /* 0x008fcc0000010000 */
[----:B------:R-:W2:Y:S08]  /*42cc0*/  MUFU.EX2 R178, R178 ;  /* 0x000000b200b27308 */ /* 0x000eb00000000800 */
[----:B------:R-:W3:Y:S01]  /*42cd0*/  MUFU.EX2 R46, R46 ;  /* 0x0000002e002e7308 */ /* 0x000ee20000000800 */
[----:B----4-:R-:W-:Y:S01]  /*42ce0*/  FADD.FTZ R30, R176, R9 ;  /* 0x00000009b01e7221 */ /* 0x010fe20000010000 */
[----:B------:R-:W-:-:S06]  /*42cf0*/  FADD.FTZ R7, R177, R8 ;  /* 0x00000008b1077221 */ /* 0x000fcc0000010000 */
[----:B------:R-:W4:Y:S08]  /*42d00*/  MUFU.EX2 R21, R21 ;  /* 0x0000001500157308 */ /* 0x000f300000000800 */
[----:B------:R-:W4:Y:S01]  /*42d10*/  MUFU.EX2 R179, R6 ;  /* 0x0000000600b37308 */ /* 0x000f220000000800 */
[----:B0-----:R-:W-:Y:S01]  /*42d20*/  FADD.FTZ R9, R43, R30 ;  /* 0x0000001e2b097221 */ /* 0x001fe20000010000 */
[----:B-1----:R-:W-:-:S03]  /*42d30*/  FADD.FTZ R7, R44, R7 ;  /* 0x000000072c077221 */ /* 0x002fc60000010000 */
[----:B--2---:R-:W-:Y:S01]  /*42d40*/  FADD.FTZ R8, R178, R9 ;  /* 0x00000009b2087221 */ /* 0x004fe20000010000 */
[----:B---3--:R-:W-:-:S03]  /*42d50*/  FADD.FTZ R30, R46, R7 ;  /* 0x000000072e1e7221 */ /* 0x008fc60000010000 */
[----:B----4-:R-:W-:Y:S01]  /*42d60*/  FADD.FTZ R13, R21, R8 ;  /* 0x00000008150d7221 */ /* 0x010fe20000010000 */
[----:B------:R-:W-:-:S04]  /*42d70*/  FADD.FTZ R15, R179, R30 ;  /* 0x0000001eb30f7221 */ /* 0x000fc80000010000 */
[----:B------:R-:W-:Y:S04]  /*42d80*/  ST.E desc[UR4][R4.64+0x10], R13 ;  /* 0x0000100d04007985 */ /* 0x000fe8000c101904 */
[----:B------:R0:W-:Y:S04]  /*42d90*/  ST.E desc[UR6][R4.64+0x14], R15 ;  /* 0x0000140f04007985 */ /* 0x0001e8000c101906 */
[----:B------:R-:W2:Y:S01]  /*42da0*/  LDL.64 R8, [R0+0x80] ;  /* 0x0000800000087983 */ /* 0x000ea20000100a00 */
[----:B------:R-:W-:Y:S06]  /*42db0*/  BAR.SYNC.DEFER_BLOCKING 0xf, 0x100 ;  /* 0x03c4000000007b1d */ /* 0x000fec0000010000 */
[----:B0-----:R-:W3:Y:S01]  /*42dc0*/  LDL.64 R4, [R0+0x88] ;  /* 0x0000880000047983 */ /* 0x001ee20000100a00 */
[----:B------:R-:W-:-:S02]  /*42dd0*/  R2UR UR10, R2 ;  /* 0x00000000020a72ca */ /* 0x000fc400000e0000 */
[----:B------:R-:W-:Y:S01]  /*42de0*/  R2UR UR11, R3 ;  /* 0x00000000030b72ca */ /* 0x000fe200000e0000 */
[----:B------:R-:W4:Y:S04]  /*42df0*/  LDL.64 R138, [R0] ;  /* 0x00000000008a7983 */ /* 0x000f280000100a00 */
[----:B--2---:R-:W2:Y:S04]  /*42e00*/  LD.E.64 R8, desc[UR4][R8.64+0x10] ;  /* 0x0000100408087980 */ /* 0x004ea8000c101b00 */
[----:B--2---:R-:W2:Y:S04]  /*42e10*/  LD.E.64 R6, desc[UR6][R8.64+0x8] ;  /* 0x0000080608067980 */ /* 0x004ea8000c101b00 */
[----:B------:R-:W3:Y:S01]  /*42e20*/  LD.E.64 R8, desc[UR4][R8.64] ;  /* 0x0000000408087980 */ /* 0x000ee2000c101b00 */
[----:B------:R-:W-:-:S02]  /*42e30*/  R2UR UR12, R2 ;  /* 0x00000000020c72ca */ /* 0x000fc400000e0000 */
[----:B------:R-:W-:Y:S02]  /*42e40*/  R2UR UR13, R3 ;  /* 0x00000000030d72ca */ /* 0x000fe400000e0000 */
        /* <DEDUP_REMOVED lines=16> */
[----:B--2---:R-:W-:-:S02]  /*42f50*/  MOV R30, R6 ;  /* 0x00000006001e7202 */ /* 0x004fc40000000f00 */
[----:B------:R-:W2:Y:S03]  /*42f60*/  LDL.64 R6, [R0+0x90] ;  /* 0x0000900000067983 */ /* 0x000ea60000100a00 */
[--C-:B---3--:R-:W-:Y:S02]  /*42f70*/  IMAD R15, R9, 0x2, R30.reuse ;  /* 0x00000002090f7824 */ /* 0x108fe400078e021e */
[C---:B------:R-:W-:Y:S02]  /*42f80*/  IMAD R13, R8.reuse, 0x2, R30 ;  /* 0x00000002080d7824 */ /* 0x040fe400078e021e */
[----:B------:R-:W-:Y:S01]  /*42f90*/  IMAD R25, R8, 0x2, R15 ;  /* 0x0000000208197824 */ /* 0x000fe200078e020f */
[----:B------:R-:W-:Y:S04]  /*42fa0*/  STSM.16.M88.4 [R30], R152 ;  /* 0x000000981e007844 */ /* 0x000fe80000000200 */
[----:B------:R-:W-:Y:S04]  /*42fb0*/  STSM.16.M88.4 [R13], R168 ;  /* 0x000000a80d007844 */ /* 0x000fe80000000200 */
[----:B------:R-:W-:Y:S04]  /*42fc0*/  STSM.16.M88.4 [R15], R172 ;  /* 0x000000ac0f007844 */ /* 0x000fe80000000200 */
[----:B------:R0:W-:Y:S04]  /*42fd0*/  STSM.16.M88.4 [R25], R176 ;  /* 0x000000b019007844 */ /* 0x0001e80000000200 */
[----:B------:R-:W3:Y:S04]  /*42fe0*/  LD.E R21, desc[UR4][R4.64] ;  /* 0x0000000404157980 */ /* 0x000ee8000c101900 */
[----:B------:R-:W3:Y:S04]  /*42ff0*/  LD.E R27, desc[UR6][R4.64+0x4] ;  /* 0x00000406041b7980 */ /* 0x000ee8000c101900 */
[----:B------:R-:W3:Y:S04]  /*43000*/  LD.E R29, desc[UR8][R4.64+0x8] ;  /* 0x00000808041d7980 */ /* 0x000ee8000c101900 */
[----:B------:R-:W3:Y:S04]  /*43010*/  LD.E R31, desc[UR10][R4.64+0xc] ;  /* 0x00000c0a041f7980 */ /* 0x000ee8000c101900 */
[----:B------:R-:W3:Y:S04]  /*43020*/  LD.E R33, desc[UR12][R4.64+0x10] ;  /* 0x0000100c04217980 */ /* 0x000ee8000c101900 */
[----:B------:R-:W3:Y:S01]  /*43030*/  LD.E R35, desc[UR4][R4.64+0x14] ;  /* 0x0000140404237980 */ /* 0x000ee2000c101900 */
[----:B------:R-:W-:-:S02]  /*43040*/  R2UR UR14, R2 ;  /* 0x00000000020e72ca */ /* 0x000fc400000e0000 */
[C---:B------:R-:W-:Y:S01]  /*43050*/  R2UR UR15, R3.reuse ;  /* 0x00000000030f72ca */ /* 0x040fe200000e0000 */
[----:B----4-:R-:W4:Y:S01]  /*43060*/  LD.E R138, desc[UR4][R138.64] ;  /* 0x000000048a8a7980 */ /* 0x010f22000c101900 */
[C---:B------:R-:W-:Y:S02]  /*43070*/  R2UR UR16, R2.reuse ;  /* 0x00000000021072ca */ /* 0x040fe400000e0000 */
[C---:B------:R-:W-:Y:S01]  /*43080*/  R2UR UR17, R3.reuse ;  /* 0x00000000031172ca */ /* 0x040fe200000e0000 */
[----:B------:R-:W4:Y:S01]  /*43090*/  LD.E R24, desc[UR8][R4.64+0x38] ;  /* 0x0000380804187980 */ /* 0x000f22000c101900 */
[C---:B------:R-:W-:Y:S02]  /*430a0*/  R2UR UR18, R2.reuse ;  /* 0x00000000021272ca */ /* 0x040fe400000e0000 */
[----:B------:R-:W-:Y:S01]  /*430b0*/  R2UR UR19, R3 ;  /* 0x00000000031372ca */ /* 0x000fe200000e0000 */
[----:B0-----:R-:W4:Y:S01]  /*430c0*/  LD.E R25, desc[UR10][R4.64+0x3c] ;  /* 0x00003c0a04197980 */ /* 0x001f22000c101900 */
[----:B------:R-:W-:-:S02]  /*430d0*/  R2UR UR20, R2 ;  /* 0x00000000021472ca */ /* 0x000fc400000e0000 */
[C---:B------:R-:W-:Y:S01]  /*430e0*/  R2UR UR21, R3.reuse ;  /* 0x00000000031572ca */ /* 0x040fe200000e0000 */
[----:B------:R-:W4:Y:S01]  /*430f0*/  LD.E R26, desc[UR12][R4.64+0x40] ;  /* 0x0000400c041a7980 */ /* 0x000f22000c101900 */
[C---:B------:R-:W-:Y:S02]  /*43100*/  R2UR UR22, R2.reuse ;  /* 0x00000000021672ca */ /* 0x040fe400000e0000 */
[C---:B------:R-:W-:Y:S01]  /*43110*/  R2UR UR23, R3.reuse ;  /* 0x00000000031772ca */ /* 0x040fe200000e0000 */
[----:B------:R-:W4:Y:S01]  /*43120*/  LD.E R8, desc[UR16][R4.64+0x18] ;  /* 0x0000181004087980 */ /* 0x000f22000c101900 */
[C---:B------:R-:W-:Y:S02]  /*43130*/  R2UR UR24, R2.reuse ;  /* 0x00000000021872ca */ /* 0x040fe400000e0000 */
[----:B------:R-:W-:Y:S01]  /*43140*/  R2UR UR25, R3 ;  /* 0x00000000031972ca */ /* 0x000fe200000e0000 */
[----:B------:R-:W4:Y:S01]  /*43150*/  LD.E R9, desc[UR18][R4.64+0x1c] ;  /* 0x00001c1204097980 */ /* 0x000f22000c101900 */
[----:B------:R-:W-:-:S02]  /*43160*/  R2UR UR26, R2 ;  /* 0x00000000021a72ca */ /* 0x000fc400000e0000 */
[C---:B------:R-:W-:Y:S01]  /*43170*/  R2UR UR27, R3.reuse ;  /* 0x00000000031b72ca */ /* 0x040fe200000e0000 */
[----:B------:R-:W4:Y:S01]  /*43180*/  LD.E R12, desc[UR20][R4.64+0x20] ;  /* 0x00002014040c7980 */ /* 0x000f22000c101900 */
[----:B------:R-:W-:Y:S02]  /*43190*/  R2UR UR28, R2 ;  /* 0x00000000021c72ca */ /* 0x000fe400000e0000 */
        /* <DEDUP_REMOVED lines=56> */
[----:B--2---:R-:W2:Y:S04]  /*43520*/  LD.E.64 R6, desc[UR4][R6.64] ;  /* 0x0000000406067980 */ /* 0x004ea8000c101b00 */
[----:B------:R-:W2:Y:S04]  /*43530*/  LD.E R83, desc[UR22][R4.64+0x124] ;  /* 0x0001241604537980 */ /* 0x000ea8000c101900 */
[----:B------:R-:W2:Y:S04]  /*43540*/  LD.E R84, desc[UR24][R4.64+0x128] ;  /* 0x0001281804547980 */ /* 0x000ea8000c101900 */
[----:B------:R-:W2:Y:S04]  /*43550*/  LD.E R85, desc[UR26][R4.64+0x12c] ;  /* 0x00012c1a04557980 */ /* 0x000ea8000c101900 */
[----:B------:R-:W2:Y:S04]  /*43560*/  LD.E R86, desc[UR28][R4.64+0x130] ;  /* 0x0001301c04567980 */ /* 0x000ea8000c101900 */
[----:B------:R-:W2:Y:S04]  /*43570*/  LD.E R87, desc[UR4][R4.64+0x134] ;  /* 0x0001340404577980 */ /* 0x000ea8000c101900 */
[----:B------:R-:W2:Y:S04]  /*43580*/  LD.E R88, desc[UR6][R4.64+0x138] ;  /* 0x0001380604587980 */ /* 0x000ea8000c101900 */
[----:B---3--:R0:W-:Y:S04]  /*43590*/  ST.E desc[UR6][R4.64], R21 ;  /* 0x0000001504007985 */ /* 0x0081e8000c101906 */
[----:B------:R1:W-:Y:S04]  /*435a0*/  ST.E desc[UR8][R4.64+0x4], R27 ;  /* 0x0000041b04007985 */ /* 0x0003e8000c101908 */
[----:B------:R3:W-:Y:S04]  /*435b0*/  ST.E desc[UR10][R4.64+0x8], R29 ;  /* 0x0000081d04007985 */ /* 0x0007e8000c10190a */
[----:B------:R3:W-:Y:S04]  /*435c0*/  ST.E desc[UR12][R4.64+0xc], R31 ;  /* 0x00000c1f04007985 */ /* 0x0007e8000c10190c */
[----:B------:R3:W-:Y:S04]  /*435d0*/  ST.E desc[UR14][R4.64+0x10], R33 ;  /* 0x0000102104007985 */ /* 0x0007e8000c10190e */
[----:B------:R3:W-:Y:S04]  /*435e0*/  ST.E desc[UR4][R4.64+0x14], R35 ;  /* 0x0000142304007985 */ /* 0x0007e8000c101904 */
[----:B0-----:R-:W2:Y:S04]  /*435f0*/  LD.E R21, desc[UR6][R4.64+0x34] ;  /* 0x0000340604157980 */ /* 0x001ea8000c101900 */
[----:B-1----:R-:W2:Y:S04]  /*43600*/  LD.E R27, desc[UR14][R4.64+0x44] ;  /* 0x0000440e041b7980 */ /* 0x002ea8000c101900 */
[----:B---3--:R-:W3:Y:S04]  /*43610*/  LD.E R29, desc[UR18][R4.64+0x4c] ;  /* 0x00004c12041d7980 */ /* 0x008ee8000c101900 */
[----:B------:R-:W3:Y:S04]  /*43620*/  LD.E R31, desc[UR22][R4.64+0x54] ;  /* 0x00005416041f7980 */ /* 0x000ee8000c101900 */
        /* <DEDUP_REMOVED lines=51> */
[----:B----4-:R-:W-:Y:S04]  /*43960*/  ST.E desc[UR4][R4.64+0x18], R8 ;  /* 0x0000180804007985 */ /* 0x010fe8000c101904 */
        /* <DEDUP_REMOVED lines=16> */
[----:B--2---:R-:W-:Y:S04]  /*43a70*/  ST.E desc[UR4][R4.64+0x34], R21 ;  /* 0x0000341504007985 */ /* 0x004fe8000c101904 */
[----:B------:R-:W-:Y:S04]  /*43a80*/  ST.E desc[UR12][R4.64+0x44], R27 ;  /* 0x0000441b04007985 */ /* 0x000fe8000c10190c */
[----:B---3--:R-:W-:Y:S04]  /*43a90*/  ST.E desc[UR16][R4.64+0x4c], R29 ;  /* 0x00004c1d04007985 */ /* 0x008fe8000c101910 */
        /* <DEDUP_REMOVED lines=87> */
[----:B------:R-:W-:-:S03]  /*44010*/  IMAD R6, R138, 0x1000, R6 ;  /* 0x000010008a067824 */ /* 0x000fc600078e0206 */
        /* <DEDUP_REMOVED lines=18> */
[----:B------:R-:W-:Y:S01]  /*44140*/  HGMMA.64x256x16.F32 R24, R152, gdesc[UR4].tnspB, RZ, !UPT, gsb0 ;  /* 0x43e0000498187df0 */ /* 0x000fe2000c0008ff */
        /* <DEDUP_REMOVED lines=47> */
[----:B------:R-:W-:Y:S01]  /*44440*/  R2UR UR51, R3 ;  /* 0x00000000033372ca */ /* 0x000fe200000e0000 */
[----:B------:R-:W-:-:S02]  /*44450*/  VIADD R8, R6, 0x80 ;  /* 0x0000008006087836 */ /* 0x000fc40000000000 */
        /* <DEDUP_REMOVED lines=339> */
[----:B------:R0:W-:Y:S01]  /*45990*/  ST.E desc[UR10][R4.64+0x1fc], R151 ;  /* 0x0001fc9704007985 */ /* 0x0001e2000c10190a */
[----:B------:R-:W-:Y:S01]  /*459a0*/  UMOV UR14, UR36 ;  /* 0x00000024000e7c82 */ /* 0x000fe20008000000 */
[----:B------:R-:W-:Y:S01]  /*459b0*/  UMOV UR15, UR37 ;  /* 0x00000025000f7c82 */ /* 0x000fe20008000000 */
        /* <DEDUP_REMOVED lines=812> */
[----:B------:R-:W-:Y:S02]  /*48c80*/  R2UR UR29, R3 ;  /* 0x00000000031d72ca */ /* 0x000fe400000e0000 */
[----:B------:R-:W-:Y:S02]  /*48c90*/  R2UR UR37, R10 ;  /* 0x000000000a2572ca */ /* 0x000fe400000e0000 */
[----:B------:R-:W-:Y:S01]  /*48ca0*/  R2UR UR36, R11 ;  /* 0x000000000b2472ca */ /* 0x000fe200000e0000 */
[----:B------:R-:W-:Y:S02]  /*48cb0*/  WARPGROUP.DEPBAR.LE gsb0, 0x0 ;  /* 0x00008000000079c5 */ /* 0x000fe40000010000 */
[----:B------:R0:W-:Y:S01]  /*48cc0*/  ST.E desc[UR4][R4.64], R24 ;  /* 0x0000001804007985 */ /* 0x0001e2000c101904 */
[----:B------:R-:W-:-:S02]  /*48cd0*/  R2UR UR4, R2 ;  /* 0x00000000020472ca */ /* 0x000fc400000e0000 */
[C---:B------:R-:W-:Y:S01]  /*48ce0*/  R2UR UR5, R3.reuse ;  /* 0x00000000030572ca */ /* 0x040fe200000e0000 */
[----:B------:R1:W-:Y:S01]  /*48cf0*/  ST.E desc[UR6][R4.64+0x4], R25 ;  /* 0x0000041904007985 */ /* 0x0003e2000c101906 */
[C---:B------:R-:W-:Y:S02]  /*48d00*/  R2UR UR6, R2.reuse ;  /* 0x00000000020672ca */ /* 0x040fe400000e0000 */
[C---:B------:R-:W-:Y:S01]  /*48d10*/  R2UR UR7, R3.reuse ;  /* 0x00000000030772ca */ /* 0x040fe200000e0000 */
[----:B------:R2:W-:Y:S01]  /*48d20*/  ST.E desc[UR8][R4.64+0x8], R26 ;  /* 0x0000081a04007985 */ /* 0x0005e2000c101908 */
[C---:B------:R-:W-:Y:S02]  /*48d30*/  R2UR UR8, R2.reuse ;  /* 0x00000000020872ca */ /* 0x040fe400000e0000 */
[----:B------:R-:W-:Y:S01]  /*48d40*/  R2UR UR9, R3 ;  /* 0x00000000030972ca */ /* 0x000fe200000e0000 */
        /* <DEDUP_REMOVED lines=370> */
[----:B------:R-:W-:-:S03]  /*4a470*/  R2UR UR4, R2 ;  /* 0x00000000020472ca */ /* 0x000fc600000e0000 */
[----:B------:R-:W-:Y:S01]  /*4a480*/  ST.E desc[UR6][R4.64+0x1fc], R151 ;  /* 0x0001fc9704007985 */ /* 0x000fe2000c101906 */
[----:B------:R-:W-:-:S03]  /*4a490*/  R2UR UR5, R3 ;  /* 0x00000000030572ca */ /* 0x000fc600000e0000 */
[----:B------:R-:W4:Y:S01]  /*4a4a0*/  LD.E R6, desc[UR8][R4.64] ;  /* 0x0000000804067980 */ /* 0x000f22000c101900 */
[C---:B------:R-:W-:Y:S02]  /*4a4b0*/  R2UR UR6, R2.reuse ;  /* 0x00000000020672ca */ /* 0x040fe400000e0000 */
        /* <DEDUP_REMOVED lines=37> */
[----:B-1----:R-:W4:Y:S01]  /*4a710*/  LD.E R25, desc[UR8][R4.64+0x34] ;  /* 0x0000340804197980 */ /* 0x002f22000c101900 */
[C---:B------:R-:W-:Y:S02]  /*4a720*/  R2UR UR6, R2.reuse ;  /* 0x00000000020672ca */ /* 0x040fe400000e0000 */
[C---:B------:R-:W-:Y:S01]  /*4a730*/  R2UR UR7, R3.reuse ;  /* 0x00000000030772ca */ /* 0x040fe200000e0000 */
[----:B--2---:R-:W2:Y:S01]  /*4a740*/  LD.E R26, desc[UR10][R4.64+0x38] ;  /* 0x0000380a041a7980 */ /* 0x004ea2000c101900 */
[C---:B------:R-:W-:Y:S02]  /*4a750*/  R2UR UR8, R2.reuse ;  /* 0x00000000020872ca */ /* 0x040fe400000e0000 */
[----:B------:R-:W-:Y:S01]  /*4a760*/  R2UR UR9, R3 ;  /* 0x00000000030972ca */ /* 0x000fe200000e0000 */
[----:B---3--:R-:W3:Y:S01]  /*4a770*/  LD.E R27, desc[UR12][R4.64+0x3c] ;  /* 0x00003c0c041b7980 */ /* 0x008ee2000c101900 */
        /* <DEDUP_REMOVED lines=380> */
[----:B--2---:R-:W-:Y:S01]  /*4bf40*/  ST.E desc[UR10][R4.64+0x38], R26 ;  /* 0x0000381a04007985 */ /* 0x004fe2000c10190a */
[C---:B------:R-:W-:Y:S02]  /*4bf50*/  R2UR UR8, R2.reuse ;  /* 0x00000000020872ca */ /* 0x040fe400000e0000 */
[----:B------:R-:W-:Y:S01]  /*4bf60*/  R2UR UR9, R3 ;  /* 0x00000000030972ca */ /* 0x000fe200000e0000 */
[----:B---3--:R-:W-:Y:S01]  /*4bf70*/  ST.E desc[UR12][R4.64+0x3c], R27 ;  /* 0x00003c1b04007985 */ /* 0x008fe2000c10190c */
[----:B------:R-:W-:-:S02]  /*4bf80*/  R2UR UR10, R2 ;  /* 0x00000000020a72ca */ /* 0x000fc400000e0000 */
[C---:B------:R-:W-:Y:S01]  /*4bf90*/  R2UR UR11, R3.reuse ;  /* 0x00000000030b72ca */ /* 0x040fe200000e0000 */
[----:B----4-:R-:W-:Y:S01]  /*4bfa0*/  ST.E desc[UR14][R4.64+0x40], R28 ;  /* 0x0000401c04007985 */ /* 0x010fe2000c10190e */
        /* <DEDUP_REMOVED lines=311> */
[----:B------:R-:W-:Y:S01]  /*4d320*/  @!PT LDS RZ, [RZ] ;  /* 0x00000000fffff984 */ /* 0x000fe20000000800 */
[----:B------:R-:W-:Y:S01]  /*4d330*/  @!PT LDS RZ, [RZ] ;  /* 0x00000000fffff984 */ /* 0x000fe20000000800 */
[----:B------:R-:W-:Y:S01]  /*4d340*/  @!PT LDS RZ, [RZ] ;  /* 0x00000000fffff984 */ /* 0x000fe20000000800 */
[----:B------:R-:W-:Y:S01]  /*4d350*/  @!PT LDS RZ, [RZ] ;  /* 0x00000000fffff984 */ /* 0x000fe20000000800 */
[----:B------:R1:W-:Y:S06]  /*4d360*/  MEMBAR.ALL.CTA ;  /* 0x0000000000007992 */ /* 0x0003ec0000008000 */
[----:B-1----:R-:W1:Y:S02]  /*4d370*/  FENCE.VIEW.ASYNC.S ;  /* 0x00000000000073c6 */ /* 0x002e640000000000 */
[----:B-1----:R-:W-:-:S02]  /*4d380*/  NOP ;  /* 0x0000000000007918 */ /* 0x002fc40000000000 */
[----:B0-----:R-:W2:Y:S01]  /*4d390*/  LDL.64 R4, [R0+0x40] ;  /* 0x0000400000047983 */ /* 0x001ea20000100a00 */
[C---:B------:R-:W-:Y:S02]  /*4d3a0*/  R2UR UR4, R2.reuse ;  /* 0x00000000020472ca */ /* 0x040fe400000e0000 */
[----:B------:R-:W-:Y:S01]  /*4d3b0*/  R2UR UR5, R3 ;  /* 0x00000000030572ca */ /* 0x000fe200000e0000 */
[----:B------:R-:W3:Y:S01]  /*4d3c0*/  LDL.64 R6, [R0] ;  /* 0x0000000000067983 */ /* 0x000ee20000100a00 */
[----:B------:R-:W-:Y:S11]  /*4d3d0*/  BAR.ARV 0xe, 0x100 ;  /* 0x0384000000007b1d */ /* 0x000ff60000002000 */
[----:B--2---:R-:W2:Y:S01]  /*4d3e0*/  LD.E R8, desc[UR4][R4.64] ;  /* 0x0000000404087980 */ /* 0x004ea2000c101900 */
[----:B------:R-:W-:-:S02]  /*4d3f0*/  R2UR UR4, R2 ;  /* 0x00000000020472ca */ /* 0x000fc400000e0000 */
[----:B------:R-:W-:Y:S01]  /*4d400*/  R2UR UR5, R3 ;  /* 0x00000000030572ca */ /* 0x000fe200000e0000 */
[----:B------:R-:W-:-:S12]  /*4d410*/  BSSY B0, `(.L_x_7243) ;  /* 0x0000006000007945 */ /* 0x000fd80003800000 */
[----:B---3--:R0:W5:Y:S01]  /*4d420*/  LD.E R6, desc[UR4][R6.64] ;  /* 0x0000000406067980 */ /* 0x008162000c101900 */
[----:B--2---:R-:W-:-:S04]  /*4d430*/  LOP3.LUT R8, R8, 0x1, RZ, 0xfc, !PT ;  /* 0x0000000108087812 */ /* 0x004fc800078efcff */
[----:B------:R-:W-:-:S13]  /*4d440*/  ISETP.NE.AND P0, PT, R8, 0x3, PT ;  /* 0x000000030800780c */ /* 0x000fda0003f05270 */
[----:B0-----:R-:W-:Y:S05]  /*4d450*/  @!P0 BRA `(.L_x_7244) ;  /* 0x0000000000048947 */ /* 0x001fea0003800000 */
[----:B------:R-:W-:Y:S01]  /*4d460*/  BPT.TRAP 0x1 ;  /* 0x000000040000795c */ /* 0x000fe20000300000 */
.L_x_7244:
[----:B------:R-:W-:Y:S05]  /*4d470*/  BSYNC B0 ;  /* 0x0000000000007941 */ /* 0x000fea0003800000 */
.L_x_7243:
[C---:B------:R-:W-:Y:S02]  /*4d480*/  R2UR UR6, R2.reuse ;  /* 0x00000000020672ca */ /* 0x040fe400000e0000 */
[C---:B------:R-:W-:Y:S02]  /*4d490*/  R2UR UR7, R3.reuse ;  /* 0x00000000030772ca */ /* 0x040fe400000e0000 */
[----:B------:R-:W-:Y:S02]  /*4d4a0*/  R2UR UR4, R2 ;  /* 0x00000000020472ca */ /* 0x000fe400000e0000 */
[----:B------:R-:W-:-:S09]  /*4d4b0*/  R2UR UR5, R3 ;  /* 0x00000000030572ca */ /* 0x000fd200000e0000 */
[----:B------:R-:W2:Y:S04]  /*4d4c0*/  LD.E.64 R2, desc[UR6][R4.64+0x20] ;  /* 0x0000200604027980 */ /* 0x000ea8000c101b00 */
[----:B------:R-:W3:Y:S01]  /*4d4d0*/  LD.E R0, desc[UR4][R4.64+0xc] ;  /* 0x00000c0404007980 */ /* 0x000ee2000c101900 */
[----:B------:R-:W-:Y:S02]  /*4d4e0*/  MOV R7, 0x11f50 ;  /* 0x00011f5000077802 */ /* 0x000fe40000000f00 */
[----:B--2---:R-:W-:-:S03]  /*4d4f0*/  MOV R3, R2 ;  /* 0x0000000200037202 */ /* 0x004fc60000000f00 */
[----:B------:R-:W-:Y:S02]  /*4d500*/  IMAD.MOV.U32 R2, RZ, RZ, R7 ;  /* 0x000000ffff027224 */ /* 0x000fe400078e0007 */
[----:B-----5:R-:W-:-:S05]  /*4d510*/  IMAD R3, R6, 0x8, R3 ;  /* 0x0000000806037824 */ /* 0x020fca00078e0203 */
[----:B---3--:R-:W-:Y:S01]  /*4d520*/  PRMT R0, R0, 0x654, R3 ;  /* 0x0000065400007816 */ /* 0x008fe20000000003 */
[----:B------:R-:W-:-:S03]  /*4d530*/  IMAD.MOV.U32 R3, RZ, RZ, 0x0 ;  /* 0x00000000ff037424 */ /* 0x000fc600078e00ff */
[----:B------:R0:W-:Y:S02]  /*4d540*/  SYNCS.ARRIVE.TRANS64.RED.A1T0 RZ, [R0+URZ], RZ ;  /* 0x000000ff00ff79a7 */ /* 0x0001e4000810043f */
[----:B0-----:R-:W-:Y:S05]  /*4d550*/  RET.REL.NODEC R2 `(_ZN7cutlass13device_kernelIN5flash11enable_sm90INS1_16FlashAttnFwdSm90INS1_25CollectiveMainloopFwdSm90ILi2EN4cute5tupleIJNS5_1CILi1EEES8_S8_EEENS6_IJNS7_ILi64EEESA_SA_EEELi512ENS_6half_tEfNS_4arch4Sm90ELb0ELb1ELb1ELb1ELb1ELb1ELb1ELb0ELb0ELb1ELb1ELb0EEENS1_21CollectiveEpilogueFwdINS6_IJSA_NS7_ILi512EEESA_EEES9_SC_SE_Li256ELb1ELb1ELb1ELb0EEENS1_36VarlenDynamicPersistentTileSchedulerILi64ELi64ELi256ELi128ELb1ELb1ELb1ELb1ELb0ELb1EEEEEEEEEvNT_6ParamsE) ;  /* 0xfffffb2802a87950 */ /* 0x001fea0003c3ffff */
.L_x_7217:
[----:B0-----:R0:W1:Y:S02]  /*4d560*/  SYNCS.PHASECHK.TRANS64.TRYWAIT P0, [R12+URZ], R13 ;  /* 0x0000000d0c0075a7 */ /* 0x001064000800017f */
[----:B-1----:R-:W-:Y:S05]  /*4d570*/  @!P0 NANOSLEEP.SYNCS 0x989680 ;  /* 0x009896800000895d */ /* 0x002fea0003900000 */
[----:B------:R-:W1:Y:S02]  /*4d580*/  @!P0 SYNCS.PHASECHK.TRANS64 P0, [R12+URZ], R13 ;  /* 0x0000000d0c0085a7 */ /* 0x000e64000800007f */
[----:B-1----:R-:W-:Y:S05]  /*4d590*/  @!P0 BRA `(.L_x_7217) ;  /* 0xfffffffc00f08947 */ /* 0x002fea000383ffff */
[----:B------:R-:W-:Y:S05]  /*4d5a0*/  BRA `(.L_x_7216) ;  /* 0xffffff0800e07947 */ /* 0x000fea000383ffff */
.L_x_7219:
[----:B0-----:R0:W1:Y:S02]  /*4d5b0*/  SYNCS.PHASECHK.TRANS64.TRYWAIT P0, [R12+URZ+0x38810], R13 ;  /* 0x0388100d0c0075a7 */ /* 0x001064000800017f */
[----:B-1----:R-:W-:Y:S05]  /*4d5c0*/  @!P0 NANOSLEEP.SYNCS 0x989680 ;  /* 0x009896800000895d */ /* 0x002fea0003900000 */
[----:B------:R-:W1:Y:S02]  /*4d5d0*/  @!P0 SYNCS.PHASECHK.TRANS64 P0, [R12+URZ+0x38810], R13 ;  /* 0x0388100d0c0085a7 */ /* 0x000e64000800007f */
[----:B-1----:R-:W-:Y:S05]  /*4d5e0*/  @!P0 BRA `(.L_x_7219) ;  /* 0xfffffffc00f08947 */ /* 0x002fea000383ffff */
[----:B------:R-:W-:Y:S05]  /*4d5f0*/  BRA `(.L_x_7245) ;  /* 0xffffff1000347947 */ /* 0x000fea000383ffff */
.L_x_7226:
[----:B0-----:R0:W1:Y:S02]  /*4d600*/  SYNCS.PHASECHK.TRANS64.TRYWAIT P0, [R12+URZ], R13 ;  /* 0x0000000d0c0075a7 */ /* 0x001064000800017f */
[----:B-1----:R-:W-:Y:S05]  /*4d610*/  @!P0 NANOSLEEP.SYNCS 0x989680 ;  /* 0x009896800000895d */ /* 0x002fea0003900000 */
[----:B------:R-:W1:Y:S02]  /*4d620*/  @!P0 SYNCS.PHASECHK.TRANS64 P0, [R12+URZ], R13 ;  /* 0x0000000d0c0085a7 */ /* 0x000e64000800007f */
[----:B-1----:R-:W-:Y:S05]  /*4d630*/  @!P0 BRA `(.L_x_7226) ;  /* 0xfffffffc00f08947 */ /* 0x002fea000383ffff */
[----:B------:R-:W-:Y:S05]  /*4d640*/  BRA `(.L_x_7225) ;  /* 0xffffff1000d07947 */ /* 0x000fea000383ffff */
.L_x_7246:
        /* <DEDUP_REMOVED lines=11> */
.L_x_15754:


//--------------------- .text._ZN7cutlass13device_kernelIN5flash11enable_sm90INS1_16FlashAttnFwdSm90INS1_25CollectiveMainloopFwdSm90ILi2EN4cute5tupleIJNS5_1CILi1EEES8_S8_EEENS6_IJNS7_ILi64EEESA_SA_EEELi512ENS_6half_tEfNS_4arch4Sm90ELb1ELb0ELb1ELb0ELb1ELb0ELb0ELb0ELb0ELb1ELb1ELb0EEENS1_21CollectiveEpilogueFwdINS6_IJSA_NS7_ILi512EEESA_EEES9_SC_SE_Li256ELb0ELb1ELb1ELb0EEENS1_19SingleTileSchedulerILb0ELb1ELb1ELi64EEEEEEEEEvNT_6ParamsE --------------------------
	.section	.text._ZN7cutlass13device_kernelIN5flash11enable_sm90INS1_16FlashAttnFwdSm90INS1_25CollectiveMainloopFwdSm90ILi2EN4cute5tupleIJNS5_1CILi1EEES8_S8_EEENS6_IJNS7_ILi64EEESA_SA_EEELi512ENS_6half_tEfNS_4arch4Sm90ELb1ELb0ELb1ELb0ELb1ELb0ELb0ELb0ELb0ELb1ELb1ELb0EEENS1_21CollectiveEpilogueFwdINS6_IJSA_NS7_ILi512EEESA_EEES9_SC_SE_Li256ELb0ELb1ELb1ELb0EEENS1_19SingleTileSchedulerILb0ELb1ELb1ELi64EEEEEEEEEvNT_6ParamsE,"ax",@progbits
	.align	128
.text._ZN7cutlass13device_kernelIN5flash11enable_sm90INS1_16FlashAttnFwdSm90INS1_25CollectiveMainloopFwdSm90ILi2EN4cute5tupleIJNS5_1CILi1EEES8_S8_EEENS6_IJNS7_ILi64EEESA_SA_EEELi512ENS_6half_tEfNS_4arch4Sm90ELb1ELb0ELb1ELb0ELb1ELb0ELb0ELb0ELb0ELb1ELb1ELb0EEENS1_21CollectiveEpilogueFwdINS6_IJSA_NS7_ILi512EEESA_EEES9_SC_SE_Li256ELb0ELb1ELb1ELb0EEENS1_19SingleTileSchedulerILb0ELb1ELb1ELi64EEEEEEEEEvNT_6ParamsE:
        .type           _ZN7cutlass13device_kernelIN5flash11enable_sm90INS1_16FlashAttnFwdSm90INS1_25CollectiveMainloopFwdSm90ILi2EN4cute5tupleIJNS5_1CILi1EEES8_S8_EEENS6_IJNS7_ILi64EEESA_SA_EEELi512ENS_6half_tEfNS_4arch4Sm90ELb1ELb0ELb1ELb0ELb1ELb0ELb0ELb0ELb0ELb1ELb1ELb0EEENS1_21CollectiveEpilogueFwdINS6_IJSA_NS7_ILi512EEESA_EEES9_SC_SE_Li256ELb0ELb1ELb1ELb0EEENS1_19SingleTileSchedulerILb0ELb1ELb1ELi64EEEEEEEEEvNT_6ParamsE,@function
        .size           _ZN7cutlass13device_kernelIN5flash11enable_sm90INS1_16FlashAttnFwdSm90INS1_25CollectiveMainloopFwdSm90ILi2EN4cute5tupleIJNS5_1CILi1EEES8_S8_EEENS6_IJNS7_ILi64EEESA_SA_EEELi512ENS_6half_tEfNS_4arch4Sm90ELb1ELb0ELb1ELb0ELb1ELb0ELb0ELb0ELb0ELb1ELb1ELb0EEENS1_21CollectiveEpilogueFwdINS6_IJSA_NS7_ILi512EEESA_EEES9_SC_SE_Li256ELb0ELb1ELb1ELb0EEENS1_19SingleTileSchedulerILb0ELb1ELb1ELi64EEEEEEEEEvNT_6ParamsE,(.L_x_15756 - _ZN7cutlass13device_kernelIN5flash11enable_sm90INS1_16FlashAttnFwdSm90INS1_25CollectiveMainloopFwdSm90ILi2EN4cute5tupleIJNS5_1CILi1EEES8_S8_EEENS6_IJNS7_ILi64EEESA_SA_EEELi512ENS_6half_tEfNS_4arch4Sm90ELb1ELb0ELb1ELb0ELb1ELb0ELb0ELb0ELb0ELb1ELb1ELb0EEENS1_21CollectiveEpilogueFwdINS6_IJSA_NS7_ILi512EEESA_EEES9_SC_SE_Li256ELb0ELb1ELb1ELb0EEENS1_19SingleTileSchedulerILb0ELb1ELb1ELi64EEEEEEEEEvNT_6ParamsE)
        .other          _ZN7cutlass13device_kernelIN5flash11enable_sm90INS1_16FlashAttnFwdSm90INS1_25CollectiveMainloopFwdSm90ILi2EN4cute5tupleIJNS5_1CILi1EEES8_S8_EEENS6_IJNS7_ILi64EEESA_SA_EEELi512ENS_6half_tEfNS_4arch4Sm90ELb1ELb0ELb1ELb0ELb1ELb0ELb0ELb0ELb0ELb1ELb1ELb0EEENS1_21CollectiveEpilogueFwdINS6_IJSA_NS7_ILi512EEESA_EEES9_SC_SE_Li256ELb0ELb1ELb1ELb0EEENS1_19SingleTileSchedulerILb0ELb1ELb1ELi64EEEEEEEEEvNT_6ParamsE,@"STO_CUDA_ENTRY STV_DEFAULT"
_ZN7cutlass13device_kernelIN5flash11enable_sm90INS1_16FlashAttnFwdSm90INS1_25CollectiveMainloopFwdSm90ILi2EN4cute5tupleIJNS5_1CILi1EEES8_S8_EEENS6_IJNS7_ILi64EEESA_SA_EEELi512ENS_6half_tEfNS_4arch4Sm90ELb1ELb0ELb1ELb0ELb1ELb0ELb0ELb0ELb0ELb1ELb1ELb0EEENS1_21CollectiveEpilogueFwdINS6_IJSA_NS7_ILi512EEESA_EEES9_SC_SE_Li256ELb0ELb1ELb1ELb0EEENS1_19SingleTileSchedulerILb0ELb1ELb1ELi64EEEEEEEEEvNT_6ParamsE:
        /* <DEDUP_REMOVED lines=40> */
.L_x_7247:
        /* <DEDUP_REMOVED lines=22> */
.L_x_7248:
        /* <DEDUP_REMOVED lines=18> */
.L_x_7249:
        /* <DEDUP_REMOVED lines=22> */
.L_x_7250:
        /* <DEDUP_REMOVED lines=23> */
.L_x_7251:
        /* <DEDUP_REMOVED lines=9> */
.L_x_7254:
        /* <DEDUP_REMOVED lines=25> */
[----:B------:R-:W0:Y:S01]  /*09f0*/  S2UR UR7, SR_CTAID.X ;  /* 0x00000000000779c3 */ /* 0x000e220000002500 */
[----:B------:R-:W-:Y:S01]  /*0a00*/  ULDC UR10, c[0x0][0x2f0] ;  /* 0x0000bc00000a7ab9 */ /* 0x000fe20000000800 */
[----:B------:R-:W-:Y:S01]  /*0a10*/  VIADD R16, R30, 0xffffff80 ;  /* 0xffffff801e107836 */ /* 0x000fe20000000000 */
[----:B------:R-:W-:-:S04]  /*0a20*/  UISETP.NE.AND.EX UP0, UPT, UR5, URZ, UPT, UP0 ;  /* 0x0000003f0500728c */ /* 0x000fc8000bf05300 */
[----:B------:R-:W-:Y:S01]  /*0a30*/  USEL UR41, UR41, 0x1, UP0 ;  /* 0x0000000129297887 */ /* 0x000fe20008000000 */
[----:B------:R-:W1:Y:S01]  /*0a40*/  S2UR UR44, SR_CgaCtaId ;  /* 0x00000000002c79c3 */ /* 0x000e620000008800 */
[----:B------:R-:W-:Y:S02]  /*0a50*/  UISETP.NE.AND UP0, UPT, UR11, 0x1, UPT ;  /* 0x000000010b00788c */ /* 0x000fe4000bf05270 */
[----:B------:R-:W-:-:S04]  /*0a60*/  UIMAD UR4, UR41, UR10, 0x3f ;  /* 0x0000003f290474a4 */ /* 0x000fc8000f8e020a */
[----:B------:R-:W-:Y:S01]  /*0a70*/  PLOP3.LUT P0, PT, PT, PT, UP0, 0x80, 0x0 ;  /* 0x000000000000781c */ /* 0x000fe20003f0f008 */
[----:B------:R-:W-:-:S04]  /*0a80*/  USHF.R.S32.HI UR5, URZ, 0x1f, UR4 ;  /* 0x0000001f3f057899 */ /* 0x000fc80008011404 */
[----:B------:R-:W-:-:S04]  /*0a90*/  ULEA.HI UR5, UR5, UR4, URZ, 0x6 ;  /* 0x0000000405057291 */ /* 0x000fc8000f8f303f */
[----:B------:R-:W-:-:S04]  /*0aa0*/  USHF.R.S32.HI UR6, URZ, 0x6, UR5 ;  /* 0x000000063f067899 */ /* 0x000fc80008011405 */
[----:B0-----:R-:W-:Y:S08]  /*0ab0*/  @!P0 BRA `(.L_x_7256) ;  /* 0x00000020003c8947 */ /* 0x001ff00003800000 */
[----:B------:R-:W-:Y:S01]  /*0ac0*/  ULDC UR4, c[0x0][0x448] ;  /* 0x0001120000047ab9 */ /* 0x000fe20000000800 */
[----:B------:R-:W-:Y:S01]  /*0ad0*/  ULEA UR7, UR7, 0x3f, 0x6 ;  /* 0x0000003f07077891 */ /* 0x000fe2000f8e303f */
[----:B------:R-:W-:Y:S01]  /*0ae0*/  PLOP3.LUT P0, PT, PT, PT, PT, 0x80, 0x0 ;  /* 0x000000000000781c */ /* 0x000fe20003f0f070 */
[----:B------:R-:W-:Y:S01]  /*0af0*/  UISETP.NE.AND UP0, UPT, UR4, 0x1, UPT ;  /* 0x000000010400788c */ /* 0x000fe2000bf05270 */
[----:B------:R-:W-:Y:S01]  /*0b00*/  IMAD.MOV.U32 R3, RZ, RZ, RZ ;  /* 0x000000ffff037224 */ /* 0x000fe200078e00ff */
[----:B------:R-:W-:Y:S01]  /*0b10*/  ULDC UR8, c[0x0][0x288] ;  /* 0x0000a20000087ab9 */ /* 0x000fe20000000800 */
[----:B------:R-:W-:Y:S01]  /*0b20*/  USHF.R.U32.HI UR11, URZ, 0x10, UR9 ;  /* 0x000000103f0b7899 */ /* 0x000fe20008011609 */
[----:B------:R-:W-:Y:S01]  /*0b30*/  MOV R5, RZ ;  /* 0x000000ff00057202 */ /* 0x000fe20000000f00 */
[----:B------:R-:W-:Y:S01]  /*0b40*/  UIADD3 UR8, -UR8, 0x40, URZ ;  /* 0x0000004008087890 */ /* 0x000fe2000fffe13f */
[----:B------:R-:W-:Y:S01]  /*0b50*/  IMAD.MOV.U32 R6, RZ, RZ, RZ ;  /* 0x000000ffff067224 */ /* 0x000fe200078e00ff */
[----:B------:R-:W-:Y:S01]  /*0b60*/  ULOP3.LUT UR9, UR9, 0xffff, URZ, 0xc0, !UPT ;  /* 0x0000ffff09097892 */ /* 0x000fe2000f8ec03f */
[----:B------:R-:W-:Y:S01]  /*0b70*/  CS2R R150, SRZ ;  /* 0x0000000000967805 */ /* 0x000fe2000001ff00 */
[----:B------:R-:W-:Y:S01]  /*0b80*/  UIMAD UR8, UR41, UR10, UR8 ;  /* 0x0000000a290872a4 */ /* 0x000fe2000f8e0208 */
[----:B------:R-:W-:Y:S01]  /*0b90*/  CS2R R148, SRZ ;  /* 0x0000000000947805 */ /* 0x000fe2000001ff00 */
[----:B------:R-:W-:Y:S01]  /*0ba0*/  @UP0 ULDC UR4, c[0x0][0x44c] ;  /* 0x0001130000040ab9 */ /* 0x000fe20000000800 */
[----:B------:R-:W-:Y:S01]  /*0bb0*/  @UP0 ULDC UR12, c[0x0][0x450] ;  /* 0x00011400000c0ab9 */ /* 0x000fe20000000800 */
[----:B------:R-:W-:Y:S01]  /*0bc0*/  UIMAD.WIDE.U32 UR4, UR7, UR4, URZ ;  /* 0x00000004070472a5 */ /* 0x000fe2000f8e003f */
[----:B------:R-:W-:-:S02]  /*0bd0*/  CS2R R146, SRZ ;  /* 0x0000000000927805 */ /* 0x000fc4000001ff00 */
[----:B------:R-:W-:Y:S02]  /*0be0*/  CS2R R144, SRZ ;  /* 0x0000000000907805 */ /* 0x000fe4000001ff00 */
[----:B------:R-:W-:Y:S01]  /*0bf0*/  CS2R R142, SRZ ;  /* 0x00000000008e7805 */ /* 0x000fe2000001ff00 */
[----:B------:R-:W-:Y:S01]  /*0c00*/  @UP0 USHF.R.U32.HI UR7, URZ, UR12, UR5 ;  /* 0x0000000c3f070299 */ /* 0x000fe20008011605 */
[----:B------:R-:W-:Y:S02]  /*0c10*/  CS2R R140, SRZ ;  /* 0x00000000008c7805 */ /* 0x000fe4000001ff00 */
[----:B------:R-:W-:Y:S02]  /*0c20*/  CS2R R138, SRZ ;  /* 0x00000000008a7805 */ /* 0x000fe4000001ff00 */
[----:B------:R-:W-:Y:S01]  /*0c30*/  CS2R R136, SRZ ;  /* 0x0000000000887805 */ /* 0x000fe2000001ff00 */
[----:B------:R-:W-:Y:S01]  /*0c40*/  UIADD3 UR7, UR8, UR7, URZ ;  /* 0x0000000708077290 */ /* 0x000fe2000fffe03f */
[----:B------:R-:W-:-:S02]  /*0c50*/  CS2R R134, SRZ ;  /* 0x0000000000867805 */ /* 0x000fc4000001ff00 */
[----:B------:R-:W-:Y:S02]  /*0c60*/  CS2R R132, SRZ ;  /* 0x0000000000847805 */ /* 0x000fe4000001ff00 */
[----:B------:R-:W-:Y:S01]  /*0c70*/  CS2R R130, SRZ ;  /* 0x0000000000827805 */ /* 0x000fe2000001ff00 */
[----:B------:R-:W-:Y:S01]  /*0c80*/  USHF.R.S32.HI UR4, URZ, 0x1f, UR7 ;  /* 0x0000001f3f047899 */ /* 0x000fe20008011407 */
[----:B------:R-:W-:Y:S02]  /*0c90*/  CS2R R128, SRZ ;  /* 0x0000000000807805 */ /* 0x000fe4000001ff00 */
[----:B------:R-:W-:Y:S02]  /*0ca0*/  CS2R R126, SRZ ;  /* 0x00000000007e7805 */ /* 0x000fe4000001ff00 */
[----:B------:R-:W-:Y:S01]  /*0cb0*/  CS2R R124, SRZ ;  /* 0x00000000007c7805 */ /* 0x000fe2000001ff00 */
[----:B------:R-:W-:Y:S01]  /*0cc0*/  ULEA.HI UR4, UR4, UR7, URZ, 0x6 ;  /* 0x0000000704047291 */ /* 0x000fe2000f8f303f */
[----:B------:R-:W-:-:S02]  /*0cd0*/  CS2R R122, SRZ ;  /* 0x00000000007a7805 */ /* 0x000fc4000001ff00 */
[----:B------:R-:W-:Y:S02]  /*0ce0*/  CS2R R120, SRZ ;  /* 0x0000000000787805 */ /* 0x000fe4000001ff00 */
[----:B------:R-:W-:Y:S01]  /*0cf0*/  CS2R R118, SRZ ;  /* 0x0000000000767805 */ /* 0x000fe2000001ff00 */
[----:B------:R-:W-:Y:S01]  /*0d00*/  USHF.R.S32.HI UR4, URZ, 0x6, UR4 ;  /* 0x000000063f047899 */ /* 0x000fe20008011404 */
[----:B------:R-:W-:Y:S02]  /*0d10*/  CS2R R116, SRZ ;  /* 0x0000000000747805 */ /* 0x000fe4000001ff00 */
[----:B------:R-:W-:Y:S02]  /*0d20*/  CS2R R114, SRZ ;  /* 0x0000000000727805 */ /* 0x000fe4000001ff00 */
[----:B------:R-:W-:Y:S01]  /*0d30*/  CS2R R112, SRZ ;  /* 0x0000000000707805 */ /* 0x000fe2000001ff00 */
[----:B------:R-:W-:Y:S01]  /*0d40*/  UISETP.LT.AND UP0, UPT, UR6, UR4, UPT ;  /* 0x000000040600728c */ /* 0x000fe2000bf01270 */
[----:B------:R-:W-:-:S02]  /*0d50*/  CS2R R110, SRZ ;  /* 0x00000000006e7805 */ /* 0x000fc4000001ff00 */
[----:B------:R-:W-:Y:S02]  /*0d60*/  CS2R R108, SRZ ;  /* 0x00000000006c7805 */ /* 0x000fe4000001ff00 */
[----:B------:R-:W-:Y:S01]  /*0d70*/  CS2R R106, SRZ ;  /* 0x00000000006a7805 */ /* 0x000fe2000001ff00 */
[----:B------:R-:W-:Y:S01]  /*0d80*/  USEL UR6, UR6, UR4, UP0 ;  /* 0x0000000406067287 */ /* 0x000fe20008000000 */
[----:B------:R-:W-:Y:S01]  /*0d90*/  CS2R R104, SRZ ;  /* 0x0000000000687805 */ /* 0x000fe2000001ff00 */
[----:B------:R-:W-:Y:S01]  /*0da0*/  UISETP.NE.AND UP0, UPT, UR11, URZ, UPT ;  /* 0x0000003f0b00728c */ /* 0x000fe2000bf05270 */
[----:B------:R-:W-:Y:S01]  /*0db0*/  CS2R R102, SRZ ;  /* 0x0000000000667805 */ /* 0x000fe2000001ff00 */
[----:B------:R-:W-:Y:S01]  /*0dc0*/  UISETP.GE.AND UP1, UPT, UR6, 0x1, UPT ;  /* 0x000000010600788c */ /* 0x000fe2000bf26270 */
[----:B------:R-:W-:Y:S02]  /*0dd0*/  CS2R R100, SRZ ;  /* 0x0000000000647805 */ /* 0x000fe4000001ff00 */
[----:B------:R-:W-:-:S02]  /*0de0*/  CS2R R98, SRZ ;  /* 0x0000000000627805 */ /* 0x000fc4000001ff00 */
[----:B------:R-:W-:Y:S02]  /*0df0*/  CS2R R96, SRZ ;  /* 0x0000000000607805 */ /* 0x000fe4000001ff00 */
[----:B------:R-:W-:Y:S02]  /*0e00*/  CS2R R94, SRZ ;  /* 0x00000000005e7805 */ /* 0x000fe4000001ff00 */
[----:B------:R-:W-:Y:S02]  /*0e10*/  CS2R R92, SRZ ;  /* 0x00000000005c7805 */ /* 0x000fe4000001ff00 */
[----:B------:R-:W-:Y:S02]  /*0e20*/  PLOP3.LUT P1, PT, PT, PT, UP1, 0x80, 0x0 ;  /* 0x000000000000781c */ /* 0x000fe40003f2f018 */
[----:B------:R-:W-:Y:S02]  /*0e30*/  CS2R R90, SRZ ;  /* 0x00000000005a7805 */ /* 0x000fe4000001ff00 */
[----:B------:R-:W-:Y:S01]  /*0e40*/  CS2R R88, SRZ ;  /* 0x0000000000587805 */ /* 0x000fe2000001ff00 */
[----:B------:R-:W-:Y:S01]  /*0e50*/  @!UP0 ULDC UR11, c[0x0][0x9f0] ;  /* 0x00027c00000b8ab9 */ /* 0x000fe20000000800 */
        /* <DEDUP_REMOVED lines=27> */
[----:B------:R-:W-:Y:S01]  /*1010*/  MOV R4, UR11 ;  /* 0x0000000b00047c02 */ /* 0x000fe20008000f00 */
[----:B------:R-:W-:-:S03]  /*1020*/  UIADD3 UR4, UR11, -0x1, UR6 ;  /* 0xffffffff0b047890 */ /* 0x000fc6000fffe006 */
[-C--:B------:R-:W-:Y:S02]  /*1030*/  IABS R7, R4.reuse ;  /* 0x0000000400077213 */ /* 0x080fe40000000000 */
[----:B------:R-:W-:Y:S02]  /*1040*/  IABS R4, R4 ;  /* 0x0000000400047213 */ /* 0x000fe40000000000 */
[----:B------:R-:W0:Y:S01]  /*1050*/  I2F.RP R0, R7 ;  /* 0x0000000700007306 */ /* 0x000e220000209400 */
[----:B------:R-:W-:Y:S01]  /*1060*/  MOV R8, UR4 ;  /* 0x0000000400087c02 */ /* 0x000fe20008000f00 */
[----:B------:R-:W-:Y:S01]  /*1070*/  ULOP3.LUT UR4, UR4, UR11, URZ, 0x3c, !UPT ;  /* 0x0000000b04047292 */ /* 0x000fe2000f8e3c3f */
[----:B------:R-:W-:-:S05]  /*1080*/  IMAD.MOV R4, RZ, RZ, -R4 ;  /* 0x000000ffff047224 */ /* 0x000fca00078e0a04 */
[----:B------:R-:W-:Y:S01]  /*1090*/  ISETP.LE.AND P3, PT, RZ, UR4, PT ;  /* 0x00000004ff007c0c */ /* 0x000fe2000bf63270 */
[----:B0-----:R-:W0:Y:S02]  /*10a0*/  MUFU.RCP R0, R0 ;  /* 0x0000000000007308 */ /* 0x001e240000001000 */
[----:B0-----:R-:W-:Y:S01]  /*10b0*/  VIADD R2, R0, 0xffffffe ;  /* 0x0ffffffe00027836 */ /* 0x001fe20000000000 */
[----:B------:R-:W-:-:S05]  /*10c0*/  IABS R0, R8 ;  /* 0x0000000800007213 */ /* 0x000fca0000000000 */
[----:B------:R0:W2:Y:S02]  /*10d0*/  F2I.FTZ.U32.TRUNC.NTZ R3, R2 ;  /* 0x0000000200037305 */ /* 0x0000a4000021f000 */
[----:B0-----:R-:W-:Y:S02]  /*10e0*/  IMAD.MOV.U32 R2, RZ, RZ, RZ ;  /* 0x000000ffff027224 */ /* 0x001fe400078e00ff */
[----:B--2---:R-:W-:-:S04]  /*10f0*/  IMAD.MOV R10, RZ, RZ, -R3 ;  /* 0x000000ffff0a7224 */ /* 0x004fc800078e0a03 */
        /* <DEDUP_REMOVED lines=8> */
[----:B------:R-:W-:Y:S02]  /*1180*/  ISETP.NE.AND P2, PT, RZ, UR11, PT ;  /* 0x0000000bff007c0c */ /* 0x000fe4000bf45270 */
[----:B------:R-:W-:-:S13]  /*1190*/  ISETP.GE.U32.AND P1, PT, R0, R7, PT ;  /* 0x000000070000720c */ /* 0x000fda0003f26070 */
[----:B------:R-:W-:-:S05]  /*11a0*/  @P1 IADD3 R3, R3, 0x1, RZ ;  /* 0x0000000103031810 */ /* 0x000fca0007ffe0ff */
[----:B------:R-:W-:Y:S01]  /*11b0*/  @!P3 IMAD.MOV R3, RZ, RZ, -R3 ;  /* 0x000000ffff03b224 */ /* 0x000fe200078e0a03 */
[----:B------:R-:W-:-:S07]  /*11c0*/  @!P2 LOP3.LUT R3, RZ, UR11, RZ, 0x33, !PT ;  /* 0x0000000bff03ac12 */ /* 0x000fce000f8e33ff */
.L_x_7257:
        /* <DEDUP_REMOVED lines=17> */
[----:B------:R-:W-:-:S04]  /*12e0*/  IADD3 R5, R16, -R5, RZ ;  /* 0x8000000510057210 */ /* 0x000fc80007ffe0ff */
        /* <DEDUP_REMOVED lines=12> */
[----:B-1----:R-:W-:Y:S01]  /*13b0*/  ULEA UR5, UR44, UR7, 0x18 ;  /* 0x000000072c057291 */ /* 0x002fe2000f8ec03f */
[----:B------:R-:W-:Y:S01]  /*13c0*/  IMAD R4, R4, 0x10, R7 ;  /* 0x0000001004047824 */ /* 0x000fe200078e0207 */
        /* <DEDUP_REMOVED lines=11> */
.L_x_7259:
[----:B------:R-:W-:-:S04]  /*1480*/  SHF.L.U32 R2, RZ, 0x1f, RZ ;  /* 0x0000001fff027819 */ /* 0x000fc800000006ff */
[----:B------:R-:W0:Y:S02]  /*1490*/  SYNCS.PHASECHK.TRANS64.TRYWAIT P1, [UR5+0x28c50], R2 ;  /* 0x028c5002ff0075a7 */ /* 0x000e240008020145 */
[----:B0-----:R-:W-:Y:S05]  /*14a0*/  @!P1 BRA `(.L_x_7260) ;  /* 0x000000e8008c9947 */ /* 0x001fea0003800000 */
.L_x_7356:
        /* <DEDUP_REMOVED lines=39> */
.L_x_7261:
[----:B------:R-:W-:Y:S01]  /*1720*/  IADD3 R3, R3, -0x2, RZ ;  /* 0xfffffffe03037810 */ /* 0x000fe20007ffe0ff */
[----:B------:R-:W-:-:S03]  /*1730*/  UIADD3 UR4, UR5, 0x28c60, URZ ;  /* 0x00028c6005047890 */ /* 0x000fc6000fffe03f */
[----:B------:R-:W-:Y:S01]  /*1740*/  ISETP.GE.AND P1, PT, R3, R0, PT ;  /* 0x000000000300720c */ /* 0x000fe20003f26270 */
[----:B------:R-:W-:-:S09]  /*1750*/  UPRMT UR4, UR44, 0x654, UR4 ;  /* 0x000006542c047896 */ /* 0x000fd20008000004 */
[----:B------:R-:W-:Y:S01]  /*1760*/  SYNCS.ARRIVE.TRANS64.RED.A1T0 RZ, [UR4], RZ ;  /* 0x000000ffffff79a7 */ /* 0x000fe20008100404 */
[----:B------:R-:W-:Y:S02]  /*1770*/  UMOV UR4, URZ ;  /* 0x0000003f00047c82 */ /* 0x000fe40008000000 */
[----:B------:R-:W-:Y:S05]  /*1780*/  @!P1 BRA `(.L_x_7262) ;  /* 0x0000000800e09947 */ /* 0x000fea0003800000 */
[----:B------:R-:W-:Y:S01]  /*1790*/  IMAD.MOV.U32 R7, RZ, RZ, RZ ;  /* 0x000000ffff077224 */ /* 0x000fe200078e00ff */
[----:B------:R-:W-:-:S06]  /*17a0*/  UMOV UR4, URZ ;  /* 0x0000003f00047c82 */ /* 0x000fcc0008000000 */
.L_x_7268:
[----:B------:R-:W-:Y:S01]  /*17b0*/  BAR.SYNC.DEFER_BLOCKING 0xe, 0x100 ;  /* 0x0384000000007b1d */ /* 0x000fe20000010000 */
[----:B01----:R-:W-:Y:S01]  /*17c0*/  IMAD.U32 R5, RZ, RZ, UR4 ;  /* 0x00000004ff057e24 */ /* 0x003fe2000f8e00ff */
[----:B------:R-:W-:Y:S01]  /*17d0*/  UIADD3 UR4, UR4, 0x1, URZ ;  /* 0x0000000104047890 */ /* 0x000fe2000fffe03f */
[C---:B------:R-:W-:Y:S01]  /*17e0*/  ISETP.GT.AND P2, PT, R3.reuse, R0, PT ;  /* 0x000000000300720c */ /* 0x040fe20003f44270 */
[----:B------:R-:W-:Y:S02]  /*17f0*/  VIADD R3, R3, 0xffffffff ;  /* 0xffffffff03037836 */ /* 0x000fe40000000000 */
[----:B------:R-:W-:Y:S01]  /*1800*/  LEA R2, R5, R4, 0x6 ;  /* 0x0000000405027211 */ /* 0x000fe200078e30ff */
[----:B------:R-:W-:-:S03]  /*1810*/  UISETP.NE.AND UP0, UPT, UR4, 0x2, UPT ;  /* 0x000000020400788c */ /* 0x000fc6000bf05270 */
        /* <DEDUP_REMOVED lines=136> */
.L_x_7263:
[----:B------:R-:W-:Y:S01]  /*20a0*/  ULEA UR7, UR4, UR5, 0x3 ;  /* 0x0000000504077291 */ /* 0x000fe2000f8e183f */
[----:B------:R-:W-:-:S08]  /*20b0*/  SHF.L.U32 R2, R7, 0x1f, RZ ;  /* 0x0000001f07027819 */ /* 0x000fd000000006ff */
[----:B------:R0:W1:Y:S01]  /*20c0*/  SYNCS.PHASECHK.TRANS64.TRYWAIT P1, [UR7+0x28c50], R2 ;  /* 0x028c5002ff0075a7 */ /* 0x0000620008020147 */
[----:B------:R-:W-:Y:S05]  /*20d0*/  @!P0 BRA `(.L_x_7264) ;  /* 0x0000000000048947 */ /* 0x000fea0003800000 */
[----:B------:R-:W-:Y:S01]  /*20e0*/  BPT.TRAP 0x1 ;  /* 0x000000040000795c */ /* 0x000fe20000300000 */
.L_x_7264:
[----:B-1----:R-:W-:Y:S05]  /*20f0*/  @P1 BRA `(.L_x_7265) ;  /* 0x0000000000081947 */ /* 0x002fea0003800000 */
[----:B------:R-:W1:Y:S02]  /*2100*/  SYNCS.PHASECHK.TRANS64.TRYWAIT P1, [UR7+0x28c50], R2 ;  /* 0x028c5002ff0075a7 */ /* 0x000e640008020147 */
[----:B-1----:R-:W-:Y:S05]  /*2110*/  @!P1 BRA `(.L_x_7266) ;  /* 0x000000dc00889947 */ /* 0x002fea0003800000 */
.L_x_7265:
        /* <DEDUP_REMOVED lines=26> */
.L_x_7267:
[----:B------:R-:W-:-:S04]  /*22c0*/  UIADD3 UR7, UR7, 0x28c60, URZ ;  /* 0x00028c6007077890 */ /* 0x000fc8000fffe03f */
[----:B------:R-:W-:-:S09]  /*22d0*/  UPRMT UR7, UR44, 0x654, UR7 ;  /* 0x000006542c077896 */ /* 0x000fd20008000007 */
[----:B------:R-:W-:Y:S01]  /*22e0*/  SYNCS.ARRIVE.TRANS64.RED.A1T0 RZ, [UR7], RZ ;  /* 0x000000ffffff79a7 */ /* 0x000fe20008100407 */
[----:B------:R-:W-:Y:S05]  /*22f0*/  @P2 BRA `(.L_x_7268) ;  /* 0xfffffff4002c2947 */ /* 0x000fea000383ffff */
[----:B------:R-:W-:-:S12]  /*2300*/  USHF.L.U32 UR4, UR4, 0x6, URZ ;  /* 0x0000000604047899 */ /* 0x000fd8000800063f */
.L_x_7262:
[----:B------:R-:W-:Y:S01]  /*2310*/  BAR.SYNC.DEFER_BLOCKING 0xe, 0x100 ;  /* 0x0384000000007b1d */ /* 0x000fe20000010000 */
[----:B------:R-:W-:Y:S01]  /*2320*/  VIADD R4, R4, UR4 ;  /* 0x0000000404047c36 */ /* 0x000fe20008000000 */
[----:B------:R-:W-:Y:S01]  /*2330*/  PLOP3.LUT P0, PT, PT, PT, PT, 0x8, 0x0 ;  /* 0x000000000000781c */ /* 0x000fe20003f0e170 */
[----:B------:R-:W-:Y:S01]  /*2340*/  IMAD.MOV.U32 R6, RZ, RZ, RZ ;  /* 0x000000ffff067224 */ /* 0x000fe200078e00ff */
[----:B01----:R-:W-:Y:S02]  /*2350*/  MOV R5, RZ ;  /* 0x000000ff00057202 */ /* 0x003fe40000000f00 */
[----:B------:R-:W-:-:S05]  /*2360*/  LEA R4, R4, UR5, 0x2 ;  /* 0x0000000504047c11 */ /* 0x000fca000f8e10ff */
        /* <DEDUP_REMOVED lines=132> */
.L_x_7256:
[----:B------:R-:W-:Y:S01]  /*2bb0*/  ULDC UR4, c[0x0][0x448] ;  /* 0x0001120000047ab9 */ /* 0x000fe20000000800 */
[----:B------:R-:W-:Y:S02]  /*2bc0*/  ULEA UR7, UR7, 0x3f, 0x6 ;  /* 0x0000003f07077891 */ /* 0x000fe4000f8e303f */
[----:B------:R-:W-:Y:S01]  /*2bd0*/  UISETP.NE.AND UP0, UPT, UR4, 0x1, UPT ;  /* 0x000000010400788c */ /* 0x000fe2000bf05270 */
[----:B------:R-:W-:Y:S01]  /*2be0*/  ULDC UR8, c[0x0][0x288] ;  /* 0x0000a20000087ab9 */ /* 0x000fe20000000800 */
[----:B------:R-:W-:Y:S02]  /*2bf0*/  ULOP3.LUT UR40, UR9, 0xffff, URZ, 0xc0, !UPT ;  /* 0x0000ffff09287892 */ /* 0x000fe4000f8ec03f */
[----:B------:R-:W-:Y:S02]  /*2c00*/  UIADD3 UR8, -UR8, 0x40, URZ ;  /* 0x0000004008087890 */ /* 0x000fe4000fffe13f */
[----:B------:R-:W-:Y:S02]  /*2c10*/  UP2UR UR45, UPR, URZ, 0x1 ;  /* 0x000000013f2d7883 */ /* 0x000fe40008000000 */
[----:B------:R-:W-:-:S03]  /*2c20*/  UIMAD UR8, UR41, UR10, UR8 ;  /* 0x0000000a290872a4 */ /* 0x000fc6000f8e0208 */
[----:B------:R-:W-:Y:S01]  /*2c30*/  @UP0 ULDC UR4, c[0x0][0x44c] ;  /* 0x0001130000040ab9 */ /* 0x000fe20000000800 */
[----:B------:R-:W-:Y:S01]  /*2c40*/  @UP0 ULDC UR11, c[0x0][0x450] ;  /* 0x00011400000b0ab9 */ /* 0x000fe20000000800 */
[----:B------:R-:W-:-:S04]  /*2c50*/  UIMAD.WIDE.U32 UR4, UR7, UR4, URZ ;  /* 0x00000004070472a5 */ /* 0x000fc8000f8e003f */
[----:B------:R-:W-:Y:S02]  /*2c60*/  @UP0 USHF.R.U32.HI UR7, URZ, UR11, UR5 ;  /* 0x0000000b3f070299 */ /* 0x000fe40008011605 */
[----:B------:R-:W-:Y:S02]  /*2c70*/  USHF.R.U32.HI UR11, URZ, 0x10, UR9 ;  /* 0x000000103f0b7899 */ /* 0x000fe40008011609 */
[----:B------:R-:W-:Y:S02]  /*2c80*/  UIADD3 UR7, UR8, UR7, URZ ;  /* 0x0000000708077290 */ /* 0x000fe4000fffe03f */
[----:B------:R-:W-:Y:S02]  /*2c90*/  UISETP.NE.AND UP1, UPT, UR11, URZ, UPT ;  /* 0x0000003f0b00728c */ /* 0x000fe4000bf25270 */
[----:B------:R-:W-:-:S04]  /*2ca0*/  USHF.R.S32.HI UR4, URZ, 0x1f, UR7 ;  /* 0x0000001f3f047899 */ /* 0x000fc80008011407 */
[----:B------:R-:W-:-:S04]  /*2cb0*/  ULEA.HI UR4, UR4, UR7, URZ, 0x6 ;  /* 0x0000000704047291 */ /* 0x000fc8000f8f303f */
[----:B------:R-:W-:Y:S01]  /*2cc0*/  USHF.R.S32.HI UR4, URZ, 0x6, UR4 ;  /* 0x000000063f047899 */ /* 0x000fe20008011404 */
[----:B------:R-:W-:-:S03]  /*2cd0*/  @!UP1 ULDC UR11, c[0x0][0x9f0] ;  /* 0x00027c00000b9ab9 */ /* 0x000fc60000000800 */
[----:B------:R-:W-:-:S04]  /*2ce0*/  UISETP.LT.AND UP0, UPT, UR6, UR4, UPT ;  /* 0x000000040600728c */ /* 0x000fc8000bf01270 */
[----:B------:R-:W-:-:S03]  /*2cf0*/  USEL UR10, UR6, UR4, UP0 ;  /* 0x00000004060a7287 */ /* 0x000fc60008000000 */
[----:B------:R-:W-:Y:S01]  /*2d00*/  UMOV UR4, URZ ;  /* 0x0000003f00047c82 */ /* 0x000fe20008000000 */
[----:B------:R-:W-:-:S06]  /*2d10*/  UISETP.GE.AND UP0, UPT, UR10, 0x1, UPT ;  /* 0x000000010a00788c */ /* 0x000fcc000bf06270 */
        /* <DEDUP_REMOVED lines=15> */
[----:B0-----:R-:W-:-:S02]  /*2e10*/  IADD3 R2, R0, 0xffffffe, RZ ;  /* 0x0ffffffe00027810 */ /* 0x001fc40007ffe0ff */
[----:B------:R-:W-:-:S04]  /*2e20*/  IADD3 R0, RZ, -R5, RZ ;  /* 0x80000005ff007210 */ /* 0x000fc80007ffe0ff */
        /* <DEDUP_REMOVED lines=18> */
.L_x_7269:
[----:B------:R-:W-:Y:S01]  /*2f50*/  UIMAD UR40, UR40, UR4, URZ ;  /* 0x00000004282872a4 */ /* 0x000fe2000f8e023f */
[----:B------:R-:W-:Y:S01]  /*2f60*/  IMAD.U32 R0, RZ, RZ, UR10 ;  /* 0x0000000aff007e24 */ /* 0x000fe2000f8e00ff */
[----:B------:R-:W-:Y:S01]  /*2f70*/  PLOP3.LUT P0, PT, PT, PT, PT, 0x80, 0x0 ;  /* 0x000000000000781c */ /* 0x000fe20003f0f070 */
[----:B------:R-:W-:Y:S01]  /*2f80*/  IMAD.U32 R3, RZ, RZ, UR4 ;  /* 0x00000004ff037e24 */ /* 0x000fe2000f8e00ff */
[----:B------:R-:W-:Y:S01]  /*2f90*/  MOV R5, RZ ;  /* 0x000000ff00057202 */ /* 0x000fe20000000f00 */
[----:B------:R-:W-:Y:S01]  /*2fa0*/  IMAD.MOV.U32 R6, RZ, RZ, RZ ;  /* 0x000000ffff067224 */ /* 0x000fe200078e00ff */
[----:B------:R-:W-:Y:S02]  /*2fb0*/  CS2R R150, SRZ ;  /* 0x0000000000967805 */ /* 0x000fe4000001ff00 */
        /* <DEDUP_REMOVED lines=68> */
[----:B------:R-:W-:Y:S01]  /*3400*/  SHF.R.S32.HI R17, RZ, 0x1f, R16 ;  /* 0x0000001fff117819 */ /* 0x000fe20000011410 */
[----:B------:R-:W-:Y:S02]  /*3410*/  UMOV UR39, 0x400 ;  /* 0x0000040000277882 */ /* 0x000fe40000000000 */
[----:B-1----:R-:W-:Y:S01]  /*3420*/  ULEA UR39, UR44, UR39, 0x18 ;  /* 0x000000272c277291 */ /* 0x002fe2000f8ec03f */
        /* <DEDUP_REMOVED lines=32> */
.L_x_7270:
        /* <DEDUP_REMOVED lines=11> */
.L_x_7357:
[----:B------:R-:W-:Y:S01]  /*36e0*/  ULOP3.LUT UR4, UR43, 0x1, URZ, 0xfc, !UPT ;  /* 0x000000012b047892 */ /* 0x000fe2000f8efc3f */
[----:B0-----:R-:W-:Y:S02]  /*36f0*/  LOP3.LUT R0, R5, 0x7ffffffc, RZ, 0xc0, !PT ;  /* 0x7ffffffc05007812 */ /* 0x001fe400078ec0ff */
[----:B------:R-:W-:Y:S02]  /*3700*/  LEA.HI R7, R7, R6, RZ, 0x3 ;  /* 0x0000000607077211 */ /* 0x000fe400078f18ff */
[----:B------:R-:W-:Y:S01]  /*3710*/  IADD3 R2, -R2, R19, RZ ;  /* 0x0000001302027210 */ /* 0x000fe20007ffe1ff */
[----:B------:R-:W-:Y:S01]  /*3720*/  IMAD.U32 R5, RZ, RZ, UR4 ;  /* 0x00000004ff057e24 */ /* 0x000fe2000f8e00ff */
[----:B------:R-:W-:Y:S01]  /*3730*/  LOP3.LUT R7, R7, 0xfffffff8, RZ, 0xc0, !PT ;  /* 0xfffffff807077812 */ /* 0x000fe200078ec0ff */
[----:B------:R-:W-:Y:S01]  /*3740*/  IMAD.IADD R0, R3, 0x1, -R0 ;  /* 0x0000000103007824 */ /* 0x000fe200078e0a00 */
[----:B------:R-:W-:Y:S02]  /*3750*/  LEA.HI R3, R4, R3, RZ, 0x5 ;  /* 0x0000000304037211 */ /* 0x000fe400078f28ff */
        /* <DEDUP_REMOVED lines=8> */
.L_x_7272:
[----:B------:R0:W1:Y:S01]  /*37e0*/  SYNCS.PHASECHK.TRANS64.TRYWAIT P1, [UR39+0x28c30], R13 ;  /* 0x028c300dff0075a7 */ /* 0x0000620008020167 */
[----:B------:R-:W-:Y:S05]  /*37f0*/  @!P0 BRA `(.L_x_7273) ;  /* 0x0000000000048947 */ /* 0x000fea0003800000 */
[----:B------:R-:W-:Y:S01]  /*3800*/  BPT.TRAP 0x1 ;  /* 0x000000040000795c */ /* 0x000fe20000300000 */
.L_x_7273:
[----:B-1----:R-:W-:Y:S05]  /*3810*/  @P1 BRA `(.L_x_7274) ;  /* 0x0000000000081947 */ /* 0x002fea0003800000 */
[----:B------:R-:W1:Y:S02]  /*3820*/  SYNCS.PHASECHK.TRANS64.TRYWAIT P1, [UR39+0x28c30], R13 ;  /* 0x028c300dff0075a7 */ /* 0x000e640008020167 */
[----:B-1----:R-:W-:Y:S05]  /*3830*/  @!P1 BRA `(.L_x_7275) ;  /* 0x000000c400f09947 */ /* 0x002fea0003800000 */
.L_x_7274:
        /* <DEDUP_REMOVED lines=39> */
.L_x_7276:
[----:B------:R-:W2:Y:S01]  /*3ab0*/  S2R R5, SR_CTAID.X ;  /* 0x0000000000057919 */ /* 0x000ea20000002500 */
[----:B------:R-:W-:Y:S01]  /*3ac0*/  LEA.HI R3, R17, R16, RZ, 0x2 ;  /* 0x0000001011037211 */ /* 0x000fe200078f10ff */
[----:B------:R-:W-:Y:S01]  /*3ad0*/  UISETP.NE.AND UP0, UPT, UR45, URZ, UPT ;  /* 0x0000003f2d00728c */ /* 0x000fe2000bf05270 */
[----:B------:R-:W-:Y:S02]  /*3ae0*/  ULDC UR7, c[0x0][0x9d8] ;  /* 0x0002760000077ab9 */ /* 0x000fe40000000800 */
[----:B------:R-:W-:Y:S01]  /*3af0*/  LOP3.LUT R3, R3, 0xfffffffc, RZ, 0xc0, !PT ;  /* 0xfffffffc03037812 */ /* 0x000fe200078ec0ff */
[----:B------:R-:W-:Y:S01]  /*3b00*/  FMUL.FTZ R26, R26, UR7 ;  /* 0x000000071a1a7c20 */ /* 0x000fe20008410000 */
[----:B------:R-:W-:Y:S01]  /*3b10*/  FMUL.FTZ R27, R27, UR7 ;  /* 0x000000071b1b7c20 */ /* 0x000fe20008410000 */
[----:B------:R-:W-:Y:S01]  /*3b20*/  PLOP3.LUT P1, PT, PT, PT, UP0, 0x80, 0x0 ;  /* 0x000000000000781c */ /* 0x000fe20003f2f008 */
[----:B------:R-:W-:Y:S01]  /*3b30*/  ULDC UR10, c[0x0][0x2f0] ;  /* 0x0000bc00000a7ab9 */ /* 0x000fe20000000800 */
[----:B------:R-:W-:Y:S01]  /*3b40*/  IMAD.IADD R3, R16, 0x1, -R3 ;  /* 0x0000000110037824 */ /* 0x000fe200078e0a03 */
[----:B------:R-:W-:Y:S01]  /*3b50*/  PLOP3.LUT P2, PT, PT, PT, UP0, 0x80, 0x0 ;  /* 0x000000000000781c */ /* 0x000fe20003f4f008 */
[----:B------:R-:W-:Y:S01]  /*3b60*/  FMUL.FTZ R30, R30, UR7 ;  /* 0x000000071e1e7c20 */ /* 0x000fe20008410000 */
[----:B------:R-:W-:Y:S01]  /*3b70*/  @UP0 ULDC UR4, c[0x0][0x44c] ;  /* 0x0001130000040ab9 */ /* 0x000fe20000000800 */
[----:B------:R-:W-:Y:S01]  /*3b80*/  ULDC UR6, c[0x0][0x288] ;  /* 0x0000a20000067ab9 */ /* 0x000fe20000000800 */
[----:B-1----:R-:W-:Y:S01]  /*3b90*/  LEA.HI R4, R3, R3, RZ, 0x1 ;  /* 0x0000000303047211 */ /* 0x002fe200078f08ff */
[----:B------:R-:W1:Y:S01]  /*3ba0*/  MUFU.TANH R26, R26 ;  /* 0x0000001a001a7308 */ /* 0x000e620000002400 */
[----:B------:R-:W-:Y:S01]  /*3bb0*/  MOV R8, UR6 ;  /* 0x0000000600087c02 */ /* 0x000fe20008000f00 */
[----:B------:R-:W-:Y:S01]  /*3bc0*/  FMUL.FTZ R31, R31, UR7 ;  /* 0x000000071f1f7c20 */ /* 0x000fe20008410000 */
[----:B------:R-:W-:Y:S01]  /*3bd0*/  LOP3.LUT R4, R4, 0x1ffffffe, RZ, 0xc0, !PT ;  /* 0x1ffffffe04047812 */ /* 0x000fe200078ec0ff */
[----:B------:R-:W-:Y:S01]  /*3be0*/  FMUL.FTZ R34, R34, UR7 ;  /* 0x0000000722227c20 */ /* 0x000fe20008410000 */
[----:B------:R-:W-:Y:S01]  /*3bf0*/  FMUL.FTZ R35, R35, UR7 ;  /* 0x0000000723237c20 */ /* 0x000fe20008410000 */
[----:B------:R-:W-:Y:S01]  /*3c00*/  FMUL.FTZ R28, R28, UR7 ;  /* 0x000000071c1c7c20 */ /* 0x000fe20008410000 */
[----:B------:R-:W-:Y:S01]  /*3c10*/  FMUL.FTZ R38, R38, UR7 ;  /* 0x0000000726267c20 */ /* 0x000fe20008410000 */
[----:B------:R-:W-:Y:S01]  /*3c20*/  IMAD.IADD R4, R3, 0x1, -R4 ;  /* 0x0000000103047824 */ /* 0x000fe200078e0a04 */
[----:B------:R1:W3:Y:S01]  /*3c30*/  MUFU.TANH R7, R27 ;  /* 0x0000001b00077308 */ /* 0x0002e20000002400 */
[----:B------:R-:W-:Y:S01]  /*3c40*/  FMUL.FTZ R39, R39, UR7 ;  /* 0x0000000727277c20 */ /* 0x000fe20008410000 */
[----:B------:R-:W-:Y:S01]  /*3c50*/  FMUL.FTZ R42, R42, UR7 ;  /* 0x000000072a2a7c20 */ /* 0x000fe20008410000 */
[----:B------:R-:W-:Y:S01]  /*3c60*/  FMUL.FTZ R43, R43, UR7 ;  /* 0x000000072b2b7c20 */ /* 0x000fe20008410000 */
[----:B------:R-:W-:Y:S01]  /*3c70*/  FMUL.FTZ R46, R46, UR7 ;  /* 0x000000072e2e7c20 */ /* 0x000fe20008410000 */
[----:B------:R-:W-:Y:S01]  /*3c80*/  FMUL.FTZ R47, R47, UR7 ;  /* 0x000000072f2f7c20 */ /* 0x000fe20008410000 */
[----:B------:R-:W-:Y:S01]  /*3c90*/  FMUL.FTZ R50, R50, UR7 ;  /* 0x0000000732327c20 */ /* 0x000fe20008410000 */
[----:B--2---:R-:W-:Y:S01]  /*3ca0*/  LEA R3, R5, R0, 0x6 ;  /* 0x0000000005037211 */ /* 0x004fe200078e30ff */
[----:B------:R-:W2:Y:S01]  /*3cb0*/  MUFU.TANH R30, R30 ;  /* 0x0000001e001e7308 */ /* 0x000ea20000002400 */
[----:B------:R-:W-:Y:S01]  /*3cc0*/  FMUL.FTZ R51, R51, UR7 ;  /* 0x0000000733337c20 */ /* 0x000fe20008410000 */
[----:B------:R-:W-:Y:S01]  /*3cd0*/  FMUL.FTZ R54, R54, UR7 ;  /* 0x0000000736367c20 */ /* 0x000fe20008410000 */
[----:B------:R-:W-:Y:S01]  /*3ce0*/  FMUL.FTZ R55, R55, UR7 ;  /* 0x0000000737377c20 */ /* 0x000fe20008410000 */
[----:B------:R-:W-:-:S02]  /*3cf0*/  IMAD R12, R4, 0x8, R3 ;  /* 0x00000008040c7824 */ /* 0x000fc400078e0203 */
[----:B------:R-:W-:Y:S01]  /*3d00*/  FMUL.FTZ R24, R24, UR7 ;  /* 0x0000000718187c20 */ /* 0x000fe20008410000 */
[----:B------:R-:W-:Y:S01]  /*3d10*/  FMUL.FTZ R25, R25, UR7 ;  /* 0x0000000719197c20 */ /* 0x000fe20008410000 */
[----:B------:R-:W-:Y:S01]  /*3d20*/  FMUL.FTZ R29, R29, UR7 ;  /* 0x000000071d1d7c20 */ /* 0x000fe20008410000 */
[----:B------:R-:W-:Y:S01]  /*3d30*/  @P1 IMAD.HI.U32 R4, R12, UR4, RZ ;  /* 0x000000040c041c27 */ /* 0x000fe2000f8e00ff */
[----:B------:R-:W-:Y:S01]  /*3d40*/  @UP0 ULDC UR4, c[0x0][0x450] ;  /* 0x0001140000040ab9 */ /* 0x000fe20000000800 */
[----:B------:R-:W4:Y:S02]  /*3d50*/  MUFU.TANH R31, R31 ;  /* 0x0000001f001f7308 */ /* 0x000f240000002400 */
[----:B------:R-:W-:Y:S01]  /*3d60*/  FMUL.FTZ R32, R32, UR7 ;  /* 0x0000000720207c20 */ /* 0x000fe20008410000 */
[----:B------:R-:W-:Y:S01]  /*3d70*/  IMAD.MOV.U32 R3, RZ, RZ, R12 ;  /* 0x000000ffff037224 */ /* 0x000fe200078e000c */
[----:B------:R-:W-:Y:S01]  /*3d80*/  @P2 SHF.R.U32.HI R3, RZ, UR4, R4 ;  /* 0x00000004ff032c19 */ /* 0x000fe20008011604 */
[----:B------:R-:W-:Y:S01]  /*3d90*/  UMOV UR4, 0xffffffc0 ;  /* 0xffffffc000047882 */ /* 0x000fe20000000000 */
[----:B------:R-:W-:Y:S01]  /*3da0*/  FMUL.FTZ R33, R33, UR7 ;  /* 0x0000000721217c20 */ /* 0x000fe20008410000 */
[----:B------:R-:W-:Y:S01]  /*3db0*/  UIMAD UR4, UR46, UR4, 0x40 ;  /* 0x000000402e0474a4 */ /* 0x000fe2000f8e0204 */
[----:B------:R-:W-:Y:S01]  /*3dc0*/  FMUL.FTZ R36, R36, UR7 ;  /* 0x0000000724247c20 */ /* 0x000fe20008410000 */
[----:B------:R-:W5:Y:S01]  /*3dd0*/  SHFL.IDX PT, R6, R3, 0x1, 0x1c1f ;  /* 0x003c1f0003067f89 */ /* 0x000f6200000e0000 */
[----:B------:R-:W0:Y:S01]  /*3de0*/  MUFU.TANH R34, R34 ;  /* 0x0000002200227308 */ /* 0x000e220000002400 */
[----:B------:R-:W-:Y:S01]  /*3df0*/  UIADD3 UR5, UR4, 0x1, URZ ;  /* 0x0000000104057890 */ /* 0x000fe2000fffe03f */
[----:B------:R-:W-:Y:S01]  /*3e00*/  FMUL.FTZ R37, R37, UR7 ;  /* 0x0000000725257c20 */ /* 0x000fe20008410000 */
[----:B------:R-:W-:Y:S01]  /*3e10*/  UIMAD UR4, UR41, UR10, UR4 ;  /* 0x0000000a290472a4 */ /* 0x000fe2000f8e0204 */
[----:B------:R-:W0:Y:S01]  /*3e20*/  SHFL.IDX PT, R3, R3, RZ, 0x1c1f ;  /* 0x001c1fff03037589 */ /* 0x000e2200000e0000 */
[----:B------:R-:W-:Y:S01]  /*3e30*/  UIMAD UR5, UR41, UR10, UR5 ;  /* 0x0000000a290572a4 */ /* 0x000fe2000f8e0205 */
[----:B------:R-:W-:Y:S01]  /*3e40*/  FMUL.FTZ R40, R40, UR7 ;  /* 0x0000000728287c20 */ /* 0x000fe20008410000 */
[----:B------:R-:W-:Y:S01]  /*3e50*/  FMUL.FTZ R41, R41, UR7 ;  /* 0x0000000729297c20 */ /* 0x000fe20008410000 */
[----:B------:R3:W-:Y:S01]  /*3e60*/  MUFU.TANH R9, R28 ;  /* 0x0000001c00097308 */ /* 0x0007e20000002400 */
[----:B------:R-:W-:Y:S01]  /*3e70*/  IADD3 R4, -R11, UR4, RZ ;  /* 0x000000040b047c10 */ /* 0x000fe2000fffe1ff */
[----:B------:R-:W-:Y:S01]  /*3e80*/  FMUL.FTZ R44, R44, UR7 ;  /* 0x000000072c2c7c20 */ /* 0x000fe20008410000 */
[----:B------:R-:W-:Y:S01]  /*3e90*/  IADD3 R5, -R8, UR5, -R11 ;  /* 0x0000000508057c10 */ /* 0x000fe2000fffe90b */
[----:B------:R-:W-:Y:S01]  /*3ea0*/  FMUL.FTZ R45, R45, UR7 ;  /* 0x000000072d2d7c20 */ /* 0x000fe20008410000 */
[----:B------:R-:W-:Y:S01]  /*3eb0*/  FMUL.FTZ R48, R48, UR7 ;  /* 0x0000000730307c20 */ /* 0x000fe20008410000 */
[----:B------:R-:W-:Y:S01]  /*3ec0*/  FMUL.FTZ R49, R49, UR7 ;  /* 0x0000000731317c20 */ /* 0x000fe20008410000 */
[----:B------:R-:W-:Y:S01]  /*3ed0*/  FMUL.FTZ R52, R52, UR7 ;  /* 0x0000000734347c20 */ /* 0x000fe20008410000 */
[----:B------:R-:W0:Y:S01]  /*3ee0*/  MUFU.TANH R35, R35 ;  /* 0x0000002300237308 */ /* 0x000e220000002400 */
[----:B------:R-:W-:Y:S01]  /*3ef0*/  FMUL.FTZ R53, R53, UR7 ;  /* 0x0000000735357c20 */ /* 0x000fe20008410000 */
[----:B------:R-:W-:Y:S01]  /*3f00*/  ULDC UR7, c[0x0][0x988] ;  /* 0x0002620000077ab9 */ /* 0x000fe20000000800 */
[----:B------:R-:W-:Y:S01]  /*3f10*/  UIADD3 UR4, UR39, 0x28c40, URZ ;  /* 0x00028c4027047890 */ /* 0x000fe2000fffe03f */
[----:B-----5:R-:W-:-:S04]  /*3f20*/  VIADDMNMX R6, R6, R5, R4, PT ;  /* 0x0000000506067246 */ /* 0x020fc80003800104 */
[----:B------:R-:W5:Y:S01]  /*3f30*/  MUFU.TANH R38, R38 ;  /* 0x0000002600267308 */ /* 0x000f620000002400 */
[----:B------:R-:W-:Y:S01]  /*3f40*/  UPRMT UR4, UR44, 0x654, UR4 ;  /* 0x000006542c047896 */ /* 0x000fe20008000004 */
[C---:B------:R-:W-:Y:S02]  /*3f50*/  ISETP.GT.AND P1, PT, R6.reuse, RZ, PT ;  /* 0x000000ff0600720c */ /* 0x040fe40003f24270 */
[C---:B------:R-:W-:Y:S02]  /*3f60*/  ISETP.GT.AND P2, PT, R6.reuse, 0x1, PT ;  /* 0x000000010600780c */ /* 0x040fe40003f44270 */
[----:B------:R-:W-:Y:S02]  /*3f70*/  ISETP.GT.AND P3, PT, R6, 0x8, PT ;  /* 0x000000080600780c */ /* 0x000fe40003f64270 */
[----:B------:R-:W5:Y:S01]  /*3f80*/  MUFU.TANH R39, R39 ;  /* 0x0000002700277308 */ /* 0x000f620000002400 */
[----:B-1----:R-:W-:Y:S01]  /*3f90*/  FSEL R27, R26, -INF , P1 ;  /* 0xff8000001a1b7808 */ /* 0x002fe20000800000 */
[----:B------:R-:W-:Y:S01]  /*3fa0*/  SYNCS.ARRIVE.TRANS64.RED.A1T0 RZ, [UR4], RZ ;  /* 0x000000ffffff79a7 */ /* 0x000fe20008100404 */
[----:B---3--:R-:W-:-:S02]  /*3fb0*/  FSEL R28, R7, -INF , P2 ;  /* 0xff800000071c7808 */ /* 0x008fc40001000000 */
[----:B------:R-:W-:Y:S02]  /*3fc0*/  ISETP.GT.AND P1, PT, R6, 0x9, PT ;  /* 0x000000090600780c */ /* 0x000fe40003f24270 */
[----:B--2---:R-:W-:Y:S01]  /*3fd0*/  FSEL R30, R30, -INF , P3 ;  /* 0xff8000001e1e7808 */ /* 0x004fe20001800000 */
[----:B------:R-:W1:Y:S01]  /*3fe0*/  MUFU.TANH R42, R42 ;  /* 0x0000002a002a7308 */ /* 0x000e620000002400 */
[----:B------:R-:W-:Y:S02]  /*3ff0*/  FMNMX.FTZ R7, R27, R28, !PT ;  /* 0x0000001c1b077209 */ /* 0x000fe40007810000 */
[----:B------:R-:W-:Y:S02]  /*4000*/  ISETP.GT.AND P2, PT, R6, 0x10, PT ;  /* 0x000000100600780c */ /* 0x000fe40003f44270 */
[----:B----4-:R-:W-:Y:S02]  /*4010*/  FSEL R31, R31, -INF , P1 ;  /* 0xff8000001f1f7808 */ /* 0x010fe40000800000 */
[----:B------:R-:W-:Y:S01]  /*4020*/  FMNMX.FTZ R8, R30, R7, !PT ;  /* 0x000000071e087209 */ /* 0x000fe20007810000 */
[----:B------:R-:W2:Y:S01]  /*4030*/  MUFU.TANH R43, R43 ;  /* 0x0000002b002b7308 */ /* 0x000ea20000002400 */
[----:B------:R-:W-:-:S02]  /*4040*/  ISETP.GT.AND P1, PT, R6, 0x11, PT ;  /* 0x000000110600780c */ /* 0x000fc40003f24270 */
[----:B0-----:R-:W-:Y:S02]  /*4050*/  FSEL R34, R34, -INF , P2 ;  /* 0xff80000022227808 */ /* 0x001fe40001000000 */
[----:B------:R-:W-:Y:S02]  /*4060*/  FMNMX.FTZ R7, R31, R8, !PT ;  /* 0x000000081f077209 */ /* 0x000fe40007810000 */
[----:B------:R-:W-:Y:S01]  /*4070*/  ISETP.GT.AND P2, PT, R6, 0x18, PT ;  /* 0x000000180600780c */ /* 0x000fe20003f44270 */
[----:B------:R-:W0:Y:S01]  /*4080*/  MUFU.TANH R46, R46 ;  /* 0x0000002e002e7308 */ /* 0x000e220000002400 */
[----:B------:R-:W-:Y:S02]  /*4090*/  FSEL R35, R35, -INF , P1 ;  /* 0xff80000023237808 */ /* 0x000fe40000800000 */
[----:B------:R-:W-:Y:S02]  /*40a0*/  FMNMX.FTZ R8, R34, R7, !PT ;  /* 0x0000000722087209 */ /* 0x000fe40007810000 */
[----:B------:R-:W-:-:S02]  /*40b0*/  ISETP.GT.AND P1, PT, R6, 0x19, PT ;  /* 0x000000190600780c */ /* 0x000fc40003f24270 */
[----:B-----5:R-:W-:Y:S01]  /*40c0*/  FSEL R38, R38, -INF , P2 ;  /* 0xff80000026267808 */ /* 0x020fe20001000000 */
[----:B------:R-:W3:Y:S01]  /*40d0*/  MUFU.TANH R47, R47 ;  /* 0x0000002f002f7308 */ /* 0x000ee20000002400 */
[----:B------:R-:W-:Y:S02]  /*40e0*/  FMNMX.FTZ R7, R35, R8, !PT ;  /* 0x0000000823077209 */ /* 0x000fe40007810000 */
[----:B------:R-:W-:Y:S02]  /*40f0*/  ISETP.GT.AND P2, PT, R6, 0x20, PT ;  /* 0x000000200600780c */ /* 0x000fe40003f44270 */
[----:B------:R-:W-:Y:S02]  /*4100*/  FSEL R39, R39, -INF , P1 ;  /* 0xff80000027277808 */ /* 0x000fe40000800000 */
[----:B------:R-:W-:Y:S01]  /*4110*/  FMNMX.FTZ R8, R38, R7, !PT ;  /* 0x0000000726087209 */ /* 0x000fe20007810000 */
[----:B------:R-:W4:Y:S01]  /*4120*/  MUFU.TANH R50, R50 ;  /* 0x0000003200327308 */ /* 0x000f220000002400 */
[----:B------:R-:W-:-:S02]  /*4130*/  ISETP.GT.AND P1, PT, R6, 0x21, PT ;  /* 0x000000210600780c */ /* 0x000fc40003f24270 */
[----:B-1----:R-:W-:Y:S02]  /*4140*/  FSEL R42, R42, -INF , P2 ;  /* 0xff8000002a2a7808 */ /* 0x002fe40001000000 */
[----:B------:R-:W-:Y:S02]  /*4150*/  FMNMX.FTZ R7, R39, R8, !PT ;  /* 0x0000000827077209 */ /* 0x000fe40007810000 */
[----:B------:R-:W-:Y:S01]  /*4160*/  ISETP.GT.AND P2, PT, R6, 0x28, PT ;  /* 0x000000280600780c */ /* 0x000fe20003f44270 */
[----:B------:R-:W1:Y:S01]  /*4170*/  MUFU.TANH R51, R51 ;  /* 0x0000003300337308 */ /* 0x000e620000002400 */
[----:B--2---:R-:W-:Y:S02]  /*4180*/  FSEL R43, R43, -INF , P1 ;  /* 0xff8000002b2b7808 */ /* 0x004fe40000800000 */
[----:B------:R-:W-:Y:S02]  /*4190*/  FMNMX.FTZ R8, R42, R7, !PT ;  /* 0x000000072a087209 */ /* 0x000fe40007810000 */
[----:B------:R-:W-:-:S02]  /*41a0*/  ISETP.GT.AND P1, PT, R6, 0x29, PT ;  /* 0x000000290600780c */ /* 0x000fc40003f24270 */
[----:B0-----:R-:W-:Y:S01]  /*41b0*/  FSEL R46, R46, -INF , P2 ;  /* 0xff8000002e2e7808 */ /* 0x001fe20001000000 */
[----:B------:R-:W0:Y:S01]  /*41c0*/  MUFU.TANH R54, R54 ;  /* 0x0000003600367308 */ /* 0x000e220000002400 */
[----:B------:R-:W-:Y:S02]  /*41d0*/  FMNMX.FTZ R7, R43, R8, !PT ;  /* 0x000000082b077209 */ /* 0x000fe40007810000 */
[----:B------:R-:W-:Y:S02]  /*41e0*/  ISETP.GT.AND P2, PT, R6, 0x30, PT ;  /* 0x000000300600780c */ /* 0x000fe40003f44270 */
[----:B---3--:R-:W-:Y:S02]  /*41f0*/  FSEL R47, R47, -INF , P1 ;  /* 0xff8000002f2f7808 */ /* 0x008fe40000800000 */
[----:B------:R-:W-:Y:S01]  /*4200*/  FMNMX.FTZ R8, R46, R7, !PT ;  /* 0x000000072e087209 */ /* 0x000fe20007810000 */
[----:B------:R-:W2:Y:S01]  /*4210*/  MUFU.TANH R55, R55 ;  /* 0x0000003700377308 */ /* 0x000ea20000002400 */
[----:B------:R-:W-:-:S02]  /*4220*/  ISETP.GT.AND P1, PT, R6, 0x31, PT ;  /* 0x000000310600780c */ /* 0x000fc40003f24270 */
[----:B----4-:R-:W-:Y:S02]  /*4230*/  FSEL R50, R50, -INF , P2 ;  /* 0xff80000032327808 */ /* 0x010fe40001000000 */
[----:B------:R-:W-:Y:S02]  /*4240*/  FMNMX.FTZ R7, R47, R8, !PT ;  /* 0x000000082f077209 */ /* 0x000fe40007810000 */
[----:B------:R-:W-:Y:S01]  /*4250*/  ISETP.GT.AND P2, PT, R6, 0x38, PT ;  /* 0x000000380600780c */ /* 0x000fe20003f44270 */
[----:B------:R-:W3:Y:S01]  /*4260*/  MUFU.TANH R24, R24 ;  /* 0x0000001800187308 */ /* 0x000ee20000002400 */
[----:B-1----:R-:W-:Y:S02]  /*4270*/  FSEL R51, R51, -INF , P1 ;  /* 0xff80000033337808 */ /* 0x002fe40000800000 */
[----:B------:R-:W-:Y:S02]  /*4280*/  FMNMX.FTZ R8, R50, R7, !PT ;  /* 0x0000000732087209 */ /* 0x000fe40007810000 */
[----:B------:R-:W-:-:S02]  /*4290*/  ISETP.GT.AND P1, PT, R6, 0x39, PT ;  /* 0x000000390600780c */ /* 0x000fc40003f24270 */
[----:B0-----:R-:W-:Y:S01]  /*42a0*/  FSEL R54, R54, -INF , P2 ;  /* 0xff80000036367808 */ /* 0x001fe20001000000 */
[----:B------:R-:W0:Y:S01]  /*42b0*/  MUFU.TANH R25, R25 ;  /* 0x0000001900197308 */ /* 0x000e220000002400 */
[----:B------:R-:W-:Y:S02]  /*42c0*/  FMNMX.FTZ R7, R51, R8, !PT ;  /* 0x0000000833077209 */ /* 0x000fe40007810000 */
[----:B--2---:R-:W-:Y:S02]  /*42d0*/  FSEL R55, R55, -INF , P1 ;  /* 0xff80000037377808 */ /* 0x004fe40000800000 */
[----:B------:R-:W-:Y:S02]  /*42e0*/  FMNMX.FTZ R6, R54, R7, !PT ;  /* 0x0000000736067209 */ /* 0x000fe40007810000 */
[----:B------:R-:W-:Y:S01]  /*42f0*/  VIADDMNMX R5, R3, R5, R4, PT ;  /* 0x0000000503057246 */ /* 0x000fe20003800104 */
[----:B------:R-:W1:Y:S01]  /*4300*/  MUFU.TANH R29, R29 ;  /* 0x0000001d001d7308 */ /* 0x000e620000002400 */
[----:B------:R-:W-:-:S02]  /*4310*/  FMNMX.FTZ R6, R55, R6, !PT ;  /* 0x0000000637067209 */ /* 0x000fc40007810000 */
[C---:B------:R-:W-:Y:S02]  /*4320*/  ISETP.GT.AND P1, PT, R5.reuse, RZ, PT ;  /* 0x000000ff0500720c */ /* 0x040fe40003f24270 */
[C---:B------:R-:W-:Y:S01]  /*4330*/  ISETP.GT.AND P2, PT, R5.reuse, 0x1, PT ;  /* 0x000000010500780c */ /* 0x040fe20003f44270 */
[----:B------:R-:W2:Y:S01]  /*4340*/  SHFL.BFLY PT, R7, R6, 0x2, 0x1f ;  /* 0x0c401f0006077f89 */ /* 0x000ea200000e0000 */
[----:B------:R-:W-:Y:S01]  /*4350*/  ISETP.GT.AND P3, PT, R5, 0x8, PT ;  /* 0x000000080500780c */ /* 0x000fe20003f64270 */
[----:B------:R-:W4:Y:S03]  /*4360*/  MUFU.TANH R10, R32 ;  /* 0x00000020000a7308 */ /* 0x000f260000002400 */
[----:B------:R-:W-:Y:S02]  /*4370*/  FSEL R8, R9, -INF , P3 ;  /* 0xff80000009087808 */ /* 0x000fe40001800000 */
[----:B------:R-:W-:-:S03]  /*4380*/  ISETP.GT.AND P3, PT, R5, 0x38, PT ;  /* 0x000000380500780c */ /* 0x000fc60003f64270 */
[----:B------:R-:W5:Y:S08]  /*4390*/  MUFU.TANH R14, R33 ;  /* 0x00000021000e7308 */ /* 0x000f700000002400 */
[----:B------:R-:W5:Y:S01]  /*43a0*/  MUFU.TANH R15, R36 ;  /* 0x00000024000f7308 */ /* 0x000f620000002400 */
[----:B--2---:R-:W-:Y:S02]  /*43b0*/  FMNMX.FTZ R19, R6, R7, !PT ;  /* 0x0000000706137209 */ /* 0x004fe40007810000 */
[----:B---3--:R-:W-:-:S05]  /*43c0*/  FSEL R6, R24, -INF , P1 ;  /* 0xff80000018067808 */ /* 0x008fca0000800000 */
[----:B------:R-:W2:Y:S01]  /*43d0*/  MUFU.TANH R18, R37 ;  /* 0x0000002500127308 */ /* 0x000ea20000002400 */
[----:B0-----:R-:W-:Y:S01]  /*43e0*/  FSEL R7, R25, -INF , P2 ;  /* 0xff80000019077808 */ /* 0x001fe20001000000 */
[----:B------:R-:W0:Y:S01]  /*43f0*/  SHFL.BFLY PT, R20, R19, 0x1, 0x1f ;  /* 0x0c201f0013147f89 */ /* 0x000e2200000e0000 */
[C---:B------:R-:W-:Y:S02]  /*4400*/  ISETP.GT.AND P1, PT, R5.reuse, 0x9, PT ;  /* 0x000000090500780c */ /* 0x040fe40003f24270 */
[----:B------:R-:W-:Y:S02]  /*4410*/  FMNMX.FTZ R3, R6, R7, !PT ;  /* 0x0000000706037209 */ /* 0x000fe40007810000 */
[----:B------:R-:W-:Y:S01]  /*4420*/  ISETP.GT.AND P2, PT, R5, 0x10, PT ;  /* 0x000000100500780c */ /* 0x000fe20003f44270 */
[----:B------:R-:W3:Y:S01]  /*4430*/  MUFU.TANH R40, R40 ;  /* 0x0000002800287308 */ /* 0x000ee20000002400 */
[----:B-1----:R-:W-:Y:S02]  /*4440*/  FSEL R9, R29, -INF , P1 ;  /* 0xff8000001d097808 */ /* 0x002fe40000800000 */
[----:B------:R-:W-:-:S02]  /*4450*/  FMNMX.FTZ R4, R8, R3, !PT ;  /* 0x0000000308047209 */ /* 0x000fc40007810000 */
[----:B------:R-:W-:Y:S02]  /*4460*/  ISETP.GT.AND P1, PT, R5, 0x11, PT ;  /* 0x000000110500780c */ /* 0x000fe40003f24270 */
[----:B----4-:R-:W-:Y:S01]  /*4470*/  FSEL R10, R10, -INF , P2 ;  /* 0xff8000000a0a7808 */ /* 0x010fe20001000000 */
[----:B------:R-:W1:Y:S01]  /*4480*/  MUFU.TANH R41, R41 ;  /* 0x0000002900297308 */ /* 0x000e620000002400 */
[----:B------:R-:W-:Y:S02]  /*4490*/  FMNMX.FTZ R3, R9, R4, !PT ;  /* 0x0000000409037209 */ /* 0x000fe40007810000 */
[C---:B------:R-:W-:Y:S02]  /*44a0*/  ISETP.GT.AND P2, PT, R5.reuse, 0x18, PT ;  /* 0x000000180500780c */ /* 0x040fe40003f44270 */
[----:B-----5:R-:W-:Y:S02]  /*44b0*/  FSEL R14, R14, -INF , P1 ;  /* 0xff8000000e0e7808 */ /* 0x020fe40000800000 */
[----:B------:R-:W-:Y:S01]  /*44c0*/  FMNMX.FTZ R3, R10, R3, !PT ;  /* 0x000000030a037209 */ /* 0x000fe20007810000 */
[----:B------:R-:W4:Y:S01]  /*44d0*/  MUFU.TANH R21, R44 ;  /* 0x0000002c00157308 */ /* 0x000f220000002400 */
[----:B------:R-:W-:-:S02]  /*44e0*/  ISETP.GT.AND P1, PT, R5, 0x19, PT ;  /* 0x000000190500780c */ /* 0x000fc40003f24270 */
[----:B------:R-:W-:Y:S02]  /*44f0*/  FSEL R15, R15, -INF , P2 ;  /* 0xff8000000f0f7808 */ /* 0x000fe40001000000 */
[----:B------:R-:W-:Y:S02]  /*4500*/  FMNMX.FTZ R4, R14, R3, !PT ;  /* 0x000000030e047209 */ /* 0x000fe40007810000 */
[----:B------:R-:W-:Y:S01]  /*4510*/  ISETP.GT.AND P2, PT, R5, 0x20, PT ;  /* 0x000000200500780c */ /* 0x000fe20003f44270 */
[----:B------:R-:W5:Y:S01]  /*4520*/  MUFU.TANH R45, R45 ;  /* 0x0000002d002d7308 */ /* 0x000f620000002400 */
[----:B--2---:R-:W-:Y:S02]  /*4530*/  FSEL R18, R18, -INF , P1 ;  /* 0xff80000012127808 */ /* 0x004fe40000800000 */
[----:B------:R-:W-:Y:S02]  /*4540*/  FMNMX.FTZ R3, R15, R4, !PT ;  /* 0x000000040f037209 */ /* 0x000fe40007810000 */
[----:B0-----:R-:W-:-:S02]  /*4550*/  FMNMX.FTZ R4, R19, R20, !PT ;  /* 0x0000001413047209 */ /* 0x001fc40007810000 */
[C---:B------:R-:W-:Y:S01]  /*4560*/  ISETP.GT.AND P1, PT, R5.reuse, 0x21, PT ;  /* 0x000000210500780c */ /* 0x040fe20003f24270 */
[----:B------:R-:W0:Y:S01]  /*4570*/  MUFU.TANH R23, R48 ;  /* 0x0000003000177308 */ /* 0x000e220000002400 */
[----:B---3--:R-:W-:Y:S01]  /*4580*/  FSEL R19, R40, -INF , P2 ;  /* 0xff80000028137808 */ /* 0x008fe20001000000 */
[----:B------:R-:W-:Y:S01]  /*4590*/  FMUL.FTZ R25, R4, UR7 ;  /* 0x0000000704197c20 */ /* 0x000fe20008410000 */
[----:B------:R-:W-:Y:S01]  /*45a0*/  FMNMX.FTZ R22, R18, R3, !PT ;  /* 0x0000000312167209 */ /* 0x000fe20007810000 */
[----:B------:R-:W-:Y:S01]  /*45b0*/  BAR.SYNC.DEFER_BLOCKING 0xf, 0x100 ;  /* 0x03c4000000007b1d */ /* 0x000fe20000010000 */
[----:B------:R-:W-:Y:S02]  /*45c0*/  ISETP.GT.AND P2, PT, R5, 0x28, PT ;  /* 0x000000280500780c */ /* 0x000fe40003f44270 */
[----:B-1----:R-:W-:Y:S02]  /*45d0*/  FSEL R20, R41, -INF , P1 ;  /* 0xff80000029147808 */ /* 0x002fe40000800000 */
[----:B------:R-:W-:Y:S01]  /*45e0*/  FMNMX.FTZ R3, R19, R22, !PT ;  /* 0x0000001613037209 */ /* 0x000fe20007810000 */
[----:B------:R-:W1:Y:S01]  /*45f0*/  MUFU.TANH R49, R49 ;  /* 0x0000003100317308 */ /* 0x000e620000002400 */
[----:B------:R-:W-:-:S02]  /*4600*/  ISETP.GT.AND P1, PT, R5, 0x29, PT ;  /* 0x000000290500780c */ /* 0x000fc40003f24270 */
[----:B----4-:R-:W-:Y:S02]  /*4610*/  FSEL R21, R21, -INF , P2 ;  /* 0xff80000015157808 */ /* 0x010fe40001000000 */
[----:B------:R-:W-:Y:S02]  /*4620*/  FMNMX.FTZ R24, R20, R3, !PT ;  /* 0x0000000314187209 */ /* 0x000fe40007810000 */
[----:B------:R-:W-:Y:S01]  /*4630*/  ISETP.GT.AND P2, PT, R5, 0x30, PT ;  /* 0x000000300500780c */ /* 0x000fe20003f44270 */
[----:B------:R-:W2:Y:S01]  /*4640*/  MUFU.TANH R52, R52 ;  /* 0x0000003400347308 */ /* 0x000ea20000002400 */
[----:B-----5:R-:W-:Y:S02]  /*4650*/  FSEL R22, R45, -INF , P1 ;  /* 0xff8000002d167808 */ /* 0x020fe40000800000 */
[----:B------:R-:W-:Y:S02]  /*4660*/  FMNMX.FTZ R3, R21, R24, !PT ;  /* 0x0000001815037209 */ /* 0x000fe40007810000 */
[----:B------:R-:W-:-:S02]  /*4670*/  ISETP.GT.AND P1, PT, R5, 0x31, PT ;  /* 0x000000310500780c */ /* 0x000fc40003f24270 */
[----:B0-----:R-:W-:Y:S01]  /*4680*/  FSEL R23, R23, -INF , P2 ;  /* 0xff80000017177808 */ /* 0x001fe20001000000 */
[----:B------:R-:W0:Y:S01]  /*4690*/  MUFU.TANH R53, R53 ;  /* 0x0000003500357308 */ /* 0x000e220000002400 */
[----:B------:R-:W-:Y:S02]  /*46a0*/  FMNMX.FTZ R26, R22, R3, !PT ;  /* 0x00000003161a7209 */ /* 0x000fe40007810000 */
[----:B------:R-:W-:Y:S02]  /*46b0*/  FSETP.NEU.FTZ.AND P2, PT, R4, -INF , PT ;  /* 0xff8000000400780b */ /* 0x000fe40003f5d000 */
[----:B-1----:R-:W-:Y:S02]  /*46c0*/  FSEL R24, R49, -INF , P1 ;  /* 0xff80000031187808 */ /* 0x002fe40000800000 */
[----:B------:R-:W-:Y:S02]  /*46d0*/  FMNMX.FTZ R3, R23, R26, !PT ;  /* 0x0000001a17037209 */ /* 0x000fe40007810000 */
[----:B------:R-:W-:-:S02]  /*46e0*/  FSEL R33, R25, RZ, P2 ;  /* 0x000000ff19217208 */ /* 0x000fc40001000000 */
[----:B------:R-:W-:Y:S02]  /*46f0*/  ISETP.GT.AND P1, PT, R5, 0x39, PT ;  /* 0x000000390500780c */ /* 0x000fe40003f24270 */
[----:B--2---:R-:W-:Y:S01]  /*4700*/  FSEL R25, R52, -INF , P3 ;  /* 0xff80000034197808 */ /* 0x004fe20001800000 */
[--C-:B------:R-:W-:Y:S01]  /*4710*/  FFMA.FTZ R5, R28, UR7, -R33.reuse ;  /* 0x000000071c057c23 */ /* 0x100fe20008010821 */
[----:B------:R-:W-:Y:S01]  /*4720*/  FMNMX.FTZ R32, R24, R3, !PT ;  /* 0x0000000318207209 */ /* 0x000fe20007810000 */
[--C-:B------:R-:W-:Y:S01]  /*4730*/  FFMA.FTZ R27, R27, UR7, -R33.reuse ;  /* 0x000000071b1b7c23 */ /* 0x100fe20008010821 */
[----:B0-----:R-:W-:Y:S01]  /*4740*/  FSEL R26, R53, -INF , P1 ;  /* 0xff800000351a7808 */ /* 0x001fe20000800000 */
        /* <DEDUP_REMOVED lines=11> */
[----:B------:R-:W-:Y:S01]  /*4800*/  MUFU.EX2 R32, R5 ;  /* 0x0000000500207308 */ /* 0x000fe20000000800 */
[--C-:B------:R-:W-:Y:S01]  /*4810*/  FFMA.FTZ R43, R43, UR7, -R33.reuse ;  /* 0x000000072b2b7c23 */ /* 0x100fe20008010821 */
[--C-:B------:R-:W-:Y:S01]  /*4820*/  FFMA.FTZ R46, R46, UR7, -R33.reuse ;  /* 0x000000072e2e7c23 */ /* 0x100fe20008010821 */
[--C-:B------:R-:W-:Y:S01]  /*4830*/  FFMA.FTZ R47, R47, UR7, -R33.reuse ;  /* 0x000000072f2f7c23 */ /* 0x100fe20008010821 */
[--C-:B------:R-:W-:Y:S01]  /*4840*/  FFMA.FTZ R50, R50, UR7, -R33.reuse ;  /* 0x0000000732327c23 */ /* 0x100fe20008010821 */
[--C-:B------:R-:W-:Y:S01]  /*4850*/  FFMA.FTZ R51, R51, UR7, -R33.reuse ;  /* 0x0000000733337c23 */ /* 0x100fe20008010821 */
[--C-:B------:R-:W-:Y:S01]  /*4860*/  FFMA.FTZ R54, R54, UR7, -R33.reuse ;  /* 0x0000000736367c23 */ /* 0x100fe20008010821 */
[----:B------:R-:W-:Y:S01]  /*4870*/  FFMA.FTZ R33, R55, UR7, -R33 ;  /* 0x0000000737217c23 */ /* 0x000fe20008010821 */
[----:B------:R-:W-:Y:S08]  /*4880*/  MUFU.EX2 R30, R30 ;  /* 0x0000001e001e7308 */ /* 0x000ff00000000800 */
[----:B------:R-:W-:Y:S01]  /*4890*/  MUFU.EX2 R163, R31 ;  /* 0x0000001f00a37308 */ /* 0x000fe20000000800 */
[----:B0-----:R-:W-:-:S07]  /*48a0*/  FMNMX.FTZ R28, R3, R28, !PT ;  /* 0x0000001c031c7209 */ /* 0x001fce0007810000 */
[----:B------:R-:W-:Y:S01]  /*48b0*/  MUFU.EX2 R34, R34 ;  /* 0x0000002200227308 */ /* 0x000fe20000000800 */
[----:B------:R-:W0:Y:S07]  /*48c0*/  SHFL.BFLY PT, R3, R28, 0x1, 0x1f ;  /* 0x0c201f001c037f89 */ /* 0x000e2e00000e0000 */
[----:B------:R-:W1:Y:S08]  /*48d0*/  MUFU.EX2 R35, R35 ;  /* 0x0000002300237308 */ /* 0x000e700000000800 */
[----:B------:R-:W-:Y:S08]  /*48e0*/  MUFU.EX2 R38, R38 ;  /* 0x0000002600267308 */ /* 0x000ff00000000800 */
[----:B------:R-:W2:Y:S01]  /*48f0*/  MUFU.EX2 R39, R39 ;  /* 0x0000002700277308 */ /* 0x000ea20000000800 */
[----:B-1----:R-:W-:-:S02]  /*4900*/  F2FP.F16.F32.PACK_AB R157, R35, R34 ;  /* 0x00000022239d723e */ /* 0x002fc400000000ff */
[----:B0-----:R-:W-:-:S04]  /*4910*/  FMNMX.FTZ R3, R28, R3, !PT ;  /* 0x000000031c037209 */ /* 0x001fc80007810000 */
[C---:B------:R-:W-:Y:S01]  /*4920*/  FSETP.NEU.FTZ.AND P1, PT, R3.reuse, -INF , PT ;  /* 0xff8000000300780b */ /* 0x040fe20003f3d000 */
[----:B------:R-:W-:Y:S01]  /*4930*/  FMUL.FTZ R5, R3, UR7 ;  /* 0x0000000703057c20 */ /* 0x000fe20008410000 */
[----:B------:R-:W-:Y:S04]  /*4940*/  MUFU.EX2 R42, R42 ;  /* 0x0000002a002a7308 */ /* 0x000fe80000000800 */
[----:B------:R-:W-:Y:S02]  /*4950*/  FSEL R27, R5, RZ, P1 ;  /* 0x000000ff051b7208 */ /* 0x000fe40000800000 */
[-C--:B------:R-:W-:Y:S02]  /*4960*/  LEA.HI R5, R17, R16.reuse, RZ, 0x4 ;  /* 0x0000001011057211 */ /* 0x080fe400078f20ff */
[----:B------:R-:W0:Y:S01]  /*4970*/  MUFU.EX2 R43, R43 ;  /* 0x0000002b002b7308 */ /* 0x000e220000000800 */
[--C-:B------:R-:W-:Y:S01]  /*4980*/  FFMA.FTZ R28, R7, UR7, -R27.reuse ;  /* 0x00000007071c7c23 */ /* 0x100fe2000801081b */
[----:B------:R-:W-:Y:S01]  /*4990*/  LOP3.LUT R7, R5, 0xfffffff0, RZ, 0xc0, !PT ;  /* 0xfffffff005077812 */ /* 0x000fe200078ec0ff */
[--C-:B------:R-:W-:Y:S01]  /*49a0*/  FFMA.FTZ R6, R6, UR7, -R27.reuse ;  /* 0x0000000706067c23 */ /* 0x100fe2000801081b */
[--C-:B------:R-:W-:Y:S01]  /*49b0*/  FFMA.FTZ R8, R8, UR7, -R27.reuse ;  /* 0x0000000708087c23 */ /* 0x100fe2000801081b */
[--C-:B------:R-:W-:Y:S01]  /*49c0*/  FFMA.FTZ R14, R14, UR7, -R27.reuse ;  /* 0x000000070e0e7c23 */ /* 0x100fe2000801081b */
[----:B------:R-:W-:Y:S01]  /*49d0*/  FFMA.FTZ R9, R9, UR7, -R27 ;  /* 0x0000000709097c23 */ /* 0x000fe2000801081b */
[----:B------:R-:W-:Y:S01]  /*49e0*/  IMAD.IADD R7, R16, 0x1, -R7 ;  /* 0x0000000110077824 */ /* 0x000fe200078e0a07 */
[----:B------:R1:W-:Y:S01]  /*49f0*/  MUFU.EX2 R160, R6 ;  /* 0x0000000600a07308 */ /* 0x0003e20000000800 */
[----:B------:R-:W-:Y:S01]  /*4a00*/  LEA.HI R16, R17, R16, RZ, 0x5 ;  /* 0x0000001011107211 */ /* 0x000fe200078f28ff */
[--C-:B------:R-:W-:Y:S01]  /*4a10*/  FFMA.FTZ R10, R10, UR7, -R27.reuse ;  /* 0x000000070a0a7c23 */ /* 0x100fe2000801081b */
[--C-:B------:R-:W-:Y:S01]  /*4a20*/  FFMA.FTZ R15, R15, UR7, -R27.reuse ;  /* 0x000000070f0f7c23 */ /* 0x100fe2000801081b */
[--C-:B------:R-:W-:Y:S01]  /*4a30*/  FFMA.FTZ R18, R18, UR7, -R27.reuse ;  /* 0x0000000712127c23 */ /* 0x100fe2000801081b */
[----:B------:R-:W-:Y:S01]  /*4a40*/  FFMA.FTZ R19, R19, UR7, -R27 ;  /* 0x0000000713137c23 */ /* 0x000fe2000801081b */
[----:B------:R-:W-:-:S02]  /*4a50*/  IMAD.SHL.U32 R16, R16, 0x20, RZ ;  /* 0x0000002010107824 */ /* 0x000fc400078e00ff */
[----:B------:R-:W-:Y:S01]  /*4a60*/  FFMA.FTZ R20, R20, UR7, -R27 ;  /* 0x0000000714147c23 */ /* 0x000fe2000801081b */
[----:B------:R3:W-:Y:S01]  /*4a70*/  MUFU.EX2 R162, R8 ;  /* 0x0000000800a27308 */ /* 0x0007e20000000800 */
[----:B-1----:R-:W-:Y:S01]  /*4a80*/  SHF.R.S32.HI R6, RZ, 0x1f, R7 ;  /* 0x0000001fff067819 */ /* 0x002fe20000011407 */
[--C-:B------:R-:W-:Y:S01]  /*4a90*/  FFMA.FTZ R21, R21, UR7, -R27.reuse ;  /* 0x0000000715157c23 */ /* 0x100fe2000801081b */
[--C-:B------:R-:W-:Y:S01]  /*4aa0*/  FFMA.FTZ R22, R22, UR7, -R27.reuse ;  /* 0x0000000716167c23 */ /* 0x100fe2000801081b */
[--C-:B------:R-:W-:Y:S01]  /*4ab0*/  FFMA.FTZ R23, R23, UR7, -R27.reuse ;  /* 0x0000000717177c23 */ /* 0x100fe2000801081b */
[----:B------:R-:W-:Y:S01]  /*4ac0*/  LEA.HI R6, R6, R7, RZ, 0x3 ;  /* 0x0000000706067211 */ /* 0x000fe200078f18ff */
[--C-:B------:R-:W-:Y:S01]  /*4ad0*/  FFMA.FTZ R24, R24, UR7, -R27.reuse ;  /* 0x0000000718187c23 */ /* 0x100fe2000801081b */
[--C-:B------:R-:W-:Y:S01]  /*4ae0*/  FFMA.FTZ R25, R25, UR7, -R27.reuse ;  /* 0x0000000719197c23 */ /* 0x100fe2000801081b */
[----:B------:R1:W-:Y:S01]  /*4af0*/  MUFU.EX2 R31, R14 ;  /* 0x0000000e001f7308 */ /* 0x0003e20000000800 */
[----:B---3--:R-:W-:Y:S01]  /*4b00*/  LOP3.LUT R8, R6, 0xfffffff8, RZ, 0xc0, !PT ;  /* 0xfffffff806087812 */ /* 0x008fe200078ec0ff */
[----:B------:R-:W-:Y:S01]  /*4b10*/  FFMA.FTZ R26, R26, UR7, -R27 ;  /* 0x000000071a1a7c23 */ /* 0x000fe2000801081b */
[----:B------:R-:W-:-:S02]  /*4b20*/  SHF.L.U32 R17, R6, 0x6, RZ ;  /* 0x0000000606117819 */ /* 0x000fc400000006ff */
[----:B--2---:R-:W-:Y:S01]  /*4b30*/  F2FP.F16.F32.PACK_AB R159, R39, R38 ;  /* 0x00000026279f723e */ /* 0x004fe200000000ff */
[----:B------:R-:W-:Y:S01]  /*4b40*/  IMAD.IADD R8, R7, 0x1, -R8 ;  /* 0x0000000107087824 */ /* 0x000fe200078e0a08 */
[----:B------:R-:W-:Y:S01]  /*4b50*/  SHF.R.S32.HI R7, RZ, 0x4, R5 ;  /* 0x00000004ff077819 */ /* 0x000fe20000011405 */
[----:B------:R-:W2:Y:S01]  /*4b60*/  MUFU.EX2 R29, R28 ;  /* 0x0000001c001d7308 */ /* 0x000ea20000000800 */
[----:B------:R-:W-:Y:S02]  /*4b70*/  LOP3.LUT R17, R17, 0x7ffffe00, RZ, 0xc0, !PT ;  /* 0x7ffffe0011117812 */ /* 0x000fe400078ec0ff */
[----:B------:R-:W-:Y:S01]  /*4b80*/  SHF.L.U32 R5, R8, 0x6, RZ ;  /* 0x0000000608057819 */ /* 0x000fe200000006ff */
[----:B-1----:R-:W-:Y:S01]  /*4b90*/  IMAD.SHL.U32 R14, R7, 0x8, RZ ;  /* 0x00000008070e7824 */ /* 0x002fe200078e00ff */
[----:B------:R-:W-:Y:S02]  /*4ba0*/  LOP3.LUT R7, R16, 0x7ffffc00, RZ, 0xc0, !PT ;  /* 0x7ffffc0010077812 */ /* 0x000fe400078ec0ff */
[----:B------:R-:W-:Y:S01]  /*4bb0*/  LOP3.LUT R5, R5, 0x1c0, RZ, 0xc0, !PT ;  /* 0x000001c005057812 */ /* 0x000fe200078ec0ff */
[----:B------:R-:W-:Y:S01]  /*4bc0*/  MUFU.EX2 R9, R9 ;  /* 0x0000000900097308 */ /* 0x000fe20000000800 */
[----:B------:R-:W-:-:S02]  /*4bd0*/  LOP3.LUT P1, RZ, R8, 0x2, RZ, 0xc0, !PT ;  /* 0x0000000208ff7812 */ /* 0x000fc4000782c0ff */
[----:B------:R-:W-:Y:S02]  /*4be0*/  LOP3.LUT R14, R5, 0x8, R14, 0xf8, !PT ;  /* 0x00000008050e7812 */ /* 0x000fe400078ef80e */
[----:B------:R-:W-:Y:S02]  /*4bf0*/  SHF.R.U32.HI R5, RZ, 0x3, R5 ;  /* 0x00000003ff057819 */ /* 0x000fe40000011605 */
[----:B------:R-:W-:Y:S01]  /*4c00*/  LOP3.LUT P2, RZ, R8, 0x4, RZ, 0xc0, !PT ;  /* 0x0000000408ff7812 */ /* 0x000fe2000784c0ff */
[----:B------:R-:W1:Y:S01]  /*4c10*/  MUFU.EX2 R10, R10 ;  /* 0x0000000a000a7308 */ /* 0x000e620000000800 */
[----:B------:R-:W-:Y:S01]  /*4c20*/  LOP3.LUT R14, R14, R5, RZ, 0x3c, !PT ;  /* 0x000000050e0e7212 */ /* 0x000fe200078e3cff */
[----:B------:R-:W-:Y:S01]  /*4c30*/  FADD.FTZ R5, R161, R32 ;  /* 0x00000020a1057221 */ /* 0x000fe20000010000 */
[----:B------:R-:W-:Y:S02]  /*4c40*/  F2FP.F16.F32.PACK_AB R161, R32, R161 ;  /* 0x000000a120a1723e */ /* 0x000fe400000000ff */
[----:B------:R-:W-:Y:S01]  /*4c50*/  IADD3 R14, R14, R17, R7 ;  /* 0x000000110e0e7210 */ /* 0x000fe20007ffe007 */
[----:B------:R-:W-:Y:S01]  /*4c60*/  FADD.FTZ R6, R30, R5 ;  /* 0x000000051e067221 */ /* 0x000fe20000010000 */
[----:B0-----:R-:W-:Y:S01]  /*4c70*/  F2FP.F16.F32.PACK_AB R153, R43, R42 ;  /* 0x0000002a2b99723e */ /* 0x001fe200000000ff */
[----:B------:R-:W0:Y:S02]  /*4c80*/  MUFU.EX2 R15, R15 ;  /* 0x0000000f000f7308 */ /* 0x000e240000000800 */
[C---:B------:R-:W-:Y:S01]  /*4c90*/  FADD.FTZ R5, R163.reuse, R6 ;  /* 0x00000006a3057221 */ /* 0x040fe20000010000 */
[----:B------:R-:W-:-:S03]  /*4ca0*/  F2FP.F16.F32.PACK_AB R163, R163, R30 ;  /* 0x0000001ea3a3723e */ /* 0x000fc600000000ff */
[----:B------:R-:W-:Y:S01]  /*4cb0*/  FADD.FTZ R6, R34, R5 ;  /* 0x0000000522067221 */ /* 0x000fe20000010000 */
[----:B--2---:R-:W-:Y:S01]  /*4cc0*/  FADD.FTZ R5, R160, R29 ;  /* 0x0000001da0057221 */ /* 0x004fe20000010000 */
[----:B------:R-:W2:Y:S01]  /*4cd0*/  MUFU.EX2 R18, R18 ;  /* 0x0000001200127308 */ /* 0x000ea20000000800 */
[----:B-1----:R-:W-:Y:S01]  /*4ce0*/  F2FP.F16.F32.PACK_AB R156, R31, R10 ;  /* 0x0000000a1f9c723e */ /* 0x002fe200000000ff */
[----:B------:R-:W-:Y:S01]  /*4cf0*/  FADD.FTZ R7, R35, R6 ;  /* 0x0000000623077221 */ /* 0x000fe20000010000 */
[----:B------:R-:W-:Y:S01]  /*4d00*/  FADD.FTZ R6, R162, R5 ;  /* 0x00000005a2067221 */ /* 0x000fe20000010000 */
[C---:B------:R-:W-:Y:S02]  /*4d10*/  F2FP.F16.F32.PACK_AB R162, R9.reuse, R162 ;  /* 0x000000a209a2723e */ /* 0x040fe400000000ff */
[----:B------:R-:W-:Y:S01]  /*4d20*/  FADD.FTZ R8, R38, R7 ;  /* 0x0000000726087221 */ /* 0x000fe20000010000 */
[----:B------:R-:W-:Y:S01]  /*4d30*/  FADD.FTZ R5, R9, R6 ;  /* 0x0000000609057221 */ /* 0x000fe20000010000 */
[----:B------:R-:W1:Y:S01]  /*4d40*/  MUFU.EX2 R19, R19 ;  /* 0x0000001300137308 */ /* 0x000e620000000800 */
[----:B------:R-:W-:Y:S01]  /*4d50*/  F2FP.F16.F32.PACK_AB R160, R29, R160 ;  /* 0x000000a01da0723e */ /* 0x000fe200000000ff */
[----:B------:R-:W-:Y:S01]  /*4d60*/  FADD.FTZ R7, R39, R8 ;  /* 0x0000000827077221 */ /* 0x000fe20000010000 */
[----:B------:R-:W-:Y:S01]  /*4d70*/  FADD.FTZ R6, R10, R5 ;  /* 0x000000050a067221 */ /* 0x000fe20000010000 */
[----:B------:R-:W-:-:S02]  /*4d80*/  LEA R10, R14, UR39, 0x1 ;  /* 0x000000270e0a7c11 */ /* 0x000fc4000f8e08ff */
[----:B------:R-:W-:Y:S01]  /*4d90*/  FADD.FTZ R8, R42, R7 ;  /* 0x000000072a087221 */ /* 0x000fe20000010000 */
[----:B------:R-:W-:Y:S01]  /*4da0*/  FADD.FTZ R6, R31, R6 ;  /* 0x000000061f067221 */ /* 0x000fe20000010000 */
[----:B------:R-:W3:Y:S01]  /*4db0*/  MUFU.EX2 R20, R20 ;  /* 0x0000001400147308 */ /* 0x000ee20000000800 */
[----:B------:R-:W-:Y:S02]  /*4dc0*/  IMAD.MOV.U32 R7, RZ, RZ, 0x20 ;  /* 0x00000020ff077424 */ /* 0x000fe400078e00ff */
[----:B------:R-:W-:Y:S01]  /*4dd0*/  FADD.FTZ R17, R43, R8 ;  /* 0x000000082b117221 */ /* 0x000fe20000010000 */
[----:B0-----:R-:W-:Y:S01]  /*4de0*/  FADD.FTZ R5, R15, R6 ;  /* 0x000000060f057221 */ /* 0x001fe20000010000 */
[C---:B------:R-:W-:Y:S01]  /*4df0*/  VIADD R8, R10.reuse, 0x26800 ;  /* 0x000268000a087836 */ /* 0x040fe20000000000 */
[----:B------:R-:W-:Y:S01]  /*4e00*/  IADD3 R9, R10, 0x26840, RZ ;  /* 0x000268400a097810 */ /* 0x000fe20007ffe0ff */
[----:B------:R0:W-:Y:S01]  /*4e10*/  STSM.16.M88.4 [R10+0x26800], R160 ;  /* 0x026800a00a007844 */ /* 0x0001e20000000200 */
[----:B--2---:R-:W-:Y:S01]  /*4e20*/  FADD.FTZ R6, R18, R5 ;  /* 0x0000000512067221 */ /* 0x004fe20000010000 */
[----:B------:R-:W2:Y:S01]  /*4e30*/  MUFU.EX2 R46, R46 ;  /* 0x0000002e002e7308 */ /* 0x000ea20000000800 */
[----:B------:R-:W-:Y:S01]  /*4e40*/  SEL R7, R7, 0xffffffe0, !P1 ;  /* 0xffffffe007077807 */ /* 0x000fe20004800000 */
[----:B------:R-:W-:-:S02]  /*4e50*/  @P2 VIADD R9, R8, 0xffffffc0 ;  /* 0xffffffc008092836 */ /* 0x000fc40000000000 */
[----:B-1----:R-:W-:Y:S01]  /*4e60*/  FADD.FTZ R5, R19, R6 ;  /* 0x0000000613057221 */ /* 0x002fe20000010000 */
[----:B------:R-:W-:Y:S01]  /*4e70*/  F2FP.F16.F32.PACK_AB R158, R18, R15 ;  /* 0x0000000f129e723e */ /* 0x000fe200000000ff */
[----:B------:R-:W-:Y:S01]  /*4e80*/  IMAD.IADD R8, R8, 0x1, R7 ;  /* 0x0000000108087824 */ /* 0x000fe200078e0207 */
[----:B------:R-:W-:Y:S01]  /*4e90*/  IADD3 R7, R7, R9, RZ ;  /* 0x0000000907077210 */ /* 0x000fe20007ffe0ff */
[----:B------:R-:W1:Y:S01]  /*4ea0*/  MUFU.EX2 R21, R21 ;  /* 0x0000001500157308 */ /* 0x000e620000000800 */
[C---:B---3--:R-:W-:Y:S01]  /*4eb0*/  FADD.FTZ R6, R20.reuse, R5 ;  /* 0x0000000514067221 */ /* 0x048fe20000010000 */
[----:B------:R-:W-:Y:S01]  /*4ec0*/  F2FP.F16.F32.PACK_AB R152, R20, R19 ;  /* 0x000000131498723e */ /* 0x000fe200000000ff */
[----:B------:R0:W-:Y:S05]  /*4ed0*/  STSM.16.M88.4 [R8], R156 ;  /* 0x0000009c08007844 */ /* 0x0001ea0000000200 */
[----:B------:R-:W3:Y:S01]  /*4ee0*/  MUFU.EX2 R47, R47 ;  /* 0x0000002f002f7308 */ /* 0x000ee20000000800 */
[----:B--2---:R-:W-:-:S07]  /*4ef0*/  FADD.FTZ R14, R46, R17 ;  /* 0x000000112e0e7221 */ /* 0x004fce0000010000 */
[----:B------:R-:W2:Y:S01]  /*4f00*/  MUFU.EX2 R22, R22 ;  /* 0x0000001600167308 */ /* 0x000ea20000000800 */
[----:B-1----:R-:W-:-:S07]  /*4f10*/  FADD.FTZ R5, R21, R6 ;  /* 0x0000000615057221 */ /* 0x002fce0000010000 */
[----:B------:R-:W-:Y:S01]  /*4f20*/  MUFU.EX2 R50, R50 ;  /* 0x0000003200327308 */ /* 0x000fe20000000800 */
[C---:B---3--:R-:W-:Y:S01]  /*4f30*/  F2FP.F16.F32.PACK_AB R155, R47.reuse, R46 ;  /* 0x0000002e2f9b723e */ /* 0x048fe200000000ff */
[----:B------:R-:W-:-:S06]  /*4f40*/  FADD.FTZ R47, R47, R14 ;  /* 0x0000000e2f2f7221 */ /* 0x000fcc0000010000 */
[----:B------:R-:W1:Y:S01]  /*4f50*/  MUFU.EX2 R51, R51 ;  /* 0x0000003300337308 */ /* 0x000e620000000800 */
[C---:B--2---:R-:W-:Y:S01]  /*4f60*/  F2FP.F16.F32.PACK_AB R154, R22.reuse, R21 ;  /* 0x00000015169a723e */ /* 0x044fe200000000ff */
[----:B------:R-:W-:-:S04]  /*4f70*/  FADD.FTZ R22, R22, R5 ;  /* 0x0000000516167221 */ /* 0x000fc80000010000 */
[----:B------:R0:W-:Y:S02]  /*4f80*/  STSM.16.M88.4 [R9], R152 ;  /* 0x0000009809007844 */ /* 0x0001e40000000200 */
[----:B------:R-:W-:Y:S08]  /*4f90*/  MUFU.EX2 R23, R23 ;  /* 0x0000001700177308 */ /* 0x000ff00000000800 */
[----:B------:R-:W2:Y:S01]  /*4fa0*/  MUFU.EX2 R24, R24 ;  /* 0x0000001800187308 */ /* 0x000ea20000000800 */
[----:B-1----:R-:W-:Y:S01]  /*4fb0*/  F2FP.F16.F32.PACK_AB R165, R51, R50 ;  /* 0x0000003233a5723e */ /* 0x002fe200000000ff */
[----:B------:R-:W-:-:S04]  /*4fc0*/  FADD.FTZ R50, R50, R47 ;  /* 0x0000002f32327221 */ /* 0x000fc80000010000 */
[----:B------:R-:W-:Y:S02]  /*4fd0*/  FADD.FTZ R51, R51, R50 ;  /* 0x0000003233337221 */ /* 0x000fe40000010000 */
[----:B------:R-:W1:Y:S08]  /*4fe0*/  MUFU.EX2 R54, R54 ;  /* 0x0000003600367308 */ /* 0x000e700000000800 */
[----:B------:R-:W3:Y:S01]  /*4ff0*/  MUFU.EX2 R25, R25 ;  /* 0x0000001900197308 */ /* 0x000ee20000000800 */
[----:B--2---:R-:W-:Y:S01]  /*5000*/  F2FP.F16.F32.PACK_AB R164, R24, R23 ;  /* 0x0000001718a4723e */ /* 0x004fe200000000ff */
[----:B------:R-:W-:-:S04]  /*5010*/  FADD.FTZ R23, R23, R22 ;  /* 0x0000001617177221 */ /* 0x000fc80000010000 */
[----:B------:R-:W-:Y:S02]  /*5020*/  FADD.FTZ R24, R24, R23 ;  /* 0x0000001718187221 */ /* 0x000fe40000010000 */
[----:B------:R-:W2:Y:S01]  /*5030*/  MUFU.EX2 R26, R26 ;  /* 0x0000001a001a7308 */ /* 0x000ea20000000800 */
[----:B-1----:R-:W-:-:S07]  /*5040*/  FADD.FTZ R6, R54, R51 ;  /* 0x0000003336067221 */ /* 0x002fce0000010000 */
[----:B------:R-:W1:Y:S01]  /*5050*/  MUFU.EX2 R33, R33 ;  /* 0x0000002100217308 */ /* 0x000e620000000800 */
[----:B---3--:R-:W-:Y:S01]  /*5060*/  FADD.FTZ R5, R25, R24 ;  /* 0x0000001819057221 */ /* 0x008fe20000010000 */
[----:B--2---:R-:W-:-:S03]  /*5070*/  F2FP.F16.F32.PACK_AB R166, R26, R25 ;  /* 0x000000191aa6723e */ /* 0x004fc600000000ff */
[----:B------:R-:W-:Y:S01]  /*5080*/  FADD.FTZ R5, R26, R5 ;  /* 0x000000051a057221 */ /* 0x000fe20000010000 */
[C---:B-1----:R-:W-:Y:S01]  /*5090*/  F2FP.F16.F32.PACK_AB R167, R33.reuse, R54 ;  /* 0x0000003621a7723e */ /* 0x042fe200000000ff */
[----:B------:R-:W-:-:S04]  /*50a0*/  FADD.FTZ R6, R33, R6 ;  /* 0x0000000621067221 */ /* 0x000fc80000010000 */
[----:B------:R0:W-:Y:S01]  /*50b0*/  STSM.16.M88.4 [R7], R164 ;  /* 0x000000a407007844 */ /* 0x0001e20000000200 */
[----:B------:R-:W-:Y:S05]  /*50c0*/  @!P0 BRA `(.L_x_7277) ;  /* 0x0000000000048947 */ /* 0x000fea0003800000 */
[----:B------:R-:W-:Y:S01]  /*50d0*/  BPT.TRAP 0x1 ;  /* 0x000000040000795c */ /* 0x000fe20000300000 */
.L_x_7277:
[----:B------:R1:W2:Y:S01]  /*50e0*/  SYNCS.PHASECHK.TRANS64.TRYWAIT P1, [UR39+0x28c50], R13 ;  /* 0x028c500dff0075a7 */ /* 0x0002a20008020167 */
[----:B------:R-:W-:Y:S05]  /*50f0*/  @!P0 BRA `(.L_x_7278) ;  /* 0x0000000000048947 */ /* 0x000fea0003800000 */
[----:B------:R-:W-:Y:S01]  /*5100*/  BPT.TRAP 0x1 ;  /* 0x000000040000795c */ /* 0x000fe20000300000 */
.L_x_7278:
[----:B--2---:R-:W-:Y:S05]  /*5110*/  @P1 BRA `(.L_x_7279) ;  /* 0x0000000000081947 */ /* 0x004fea0003800000 */
[----:B------:R-:W2:Y:S02]  /*5120*/  SYNCS.PHASECHK.TRANS64.TRYWAIT P1, [UR39+0x28c50], R13 ;  /* 0x028c500dff0075a7 */ /* 0x000ea40008020167 */
[----:B--2---:R-:W-:Y:S05]  /*5130*/  @!P1 BRA `(.L_x_7280) ;  /* 0x000000ac00c89947 */ /* 0x004fea0003800000 */
.L_x_7279:
        /* <DEDUP_REMOVED lines=36> */
.L_x_7281:
[----:B------:R-:W3:Y:S01]  /*5380*/  S2UR UR4, SR_CTAID.X ;  /* 0x00000000000479c3 */ /* 0x000ee20000002500 */
[----:B------:R-:W-:Y:S02]  /*5390*/  UISETP.NE.AND UP0, UPT, UR45, URZ, UPT ;  /* 0x0000003f2d00728c */ /* 0x000fe4000bf05270 */
[----:B------:R-:W-:Y:S02]  /*53a0*/  UIMAD UR10, UR41, UR10, -UR6 ;  /* 0x0000000a290a72a4 */ /* 0x000fe4000f8e0a06 */
[----:B------:R-:W-:-:S07]  /*53b0*/  UIADD3 UR26, UR46, -0x2, URZ ;  /* 0xfffffffe2e1a7890 */ /* 0x000fce000fffe03f */
[----:B------:R-:W-:Y:S01]  /*53c0*/  @UP0 ULDC UR14, c[0x0][0x450] ;  /* 0x00011400000e0ab9 */ /* 0x000fe20000000800 */
[----:B---3--:R-:W-:-:S03]  /*53d0*/  USHF.L.U32 UR11, UR4, 0x6, URZ ;  /* 0x00000006040b7899 */ /* 0x008fc6000800063f */
[----:B------:R-:W-:Y:S02]  /*53e0*/  @UP0 ULDC UR4, c[0x0][0x44c] ;  /* 0x0001130000040ab9 */ /* 0x000fe40000000800 */
[----:B------:R-:W-:Y:S02]  /*53f0*/  UIMAD.WIDE.U32 UR4, UR11, UR4, URZ ;  /* 0x000000040b0472a5 */ /* 0x000fe4000f8e003f */
[----:B------:R-:W-:Y:S02]  /*5400*/  UMOV UR6, UR11 ;  /* 0x0000000b00067c82 */ /* 0x000fe40008000000 */
[----:B------:R-:W-:Y:S02]  /*5410*/  @UP0 USHF.R.U32.HI UR6, URZ, UR14, UR5 ;  /* 0x0000000e3f060299 */ /* 0x000fe40008011605 */
[----:B------:R-:W-:Y:S02]  /*5420*/  UIADD3 UR5, UR39, 0x28c60, URZ ;  /* 0x00028c6027057890 */ /* 0x000fe4000fffe03f */
[----:B------:R-:W-:-:S02]  /*5430*/  UIADD3 UR6, UR10, UR6, URZ ;  /* 0x000000060a067290 */ /* 0x000fc4000fffe03f */
[----:B------:R-:W-:Y:S02]  /*5440*/  UPRMT UR5, UR44, 0x654, UR5 ;  /* 0x000006542c057896 */ /* 0x000fe40008000005 */
[----:B------:R-:W-:-:S04]  /*5450*/  USHF.R.S32.HI UR4, URZ, 0x1f, UR6 ;  /* 0x0000001f3f047899 */ /* 0x000fc80008011406 */
[----:B------:R-:W-:-:S03]  /*5460*/  ULEA.HI UR4, UR4, UR6, URZ, 0x6 ;  /* 0x0000000604047291 */ /* 0x000fc6000f8f303f */
[----:B------:R-:W-:Y:S01]  /*5470*/  SYNCS.ARRIVE.TRANS64.RED.A1T0 RZ, [UR5], RZ ;  /* 0x000000ffffff79a7 */ /* 0x000fe20008100405 */
[----:B------:R-:W-:Y:S01]  /*5480*/  USHF.R.S32.HI UR4, URZ, 0x6, UR4 ;  /* 0x000000063f047899 */ /* 0x000fe20008011404 */
[----:B------:R-:W-:-:S03]  /*5490*/  UMOV UR5, URZ ;  /* 0x0000003f00057c82 */ /* 0x000fc60008000000 */
[----:B------:R-:W-:-:S04]  /*54a0*/  UISETP.LT.AND UP0, UPT, UR40, UR4, UPT ;  /* 0x000000042800728c */ /* 0x000fc8000bf01270 */
[----:B------:R-:W-:-:S03]  /*54b0*/  USEL UR25, UR40, UR4, !UP0 ;  /* 0x0000000428197287 */ /* 0x000fc6000c000000 */
[----:B------:R-:W-:Y:S01]  /*54c0*/  UMOV UR4, URZ ;  /* 0x0000003f00047c82 */ /* 0x000fe20008000000 */
[----:B------:R-:W-:-:S06]  /*54d0*/  UISETP.GE.AND UP0, UPT, UR26, UR25, UPT ;  /* 0x000000191a00728c */ /* 0x000fcc000bf06270 */
[----:B------:R-:W-:-:S13]  /*54e0*/  PLOP3.LUT P1, PT, PT, PT, UP0, 0x80, 0x0 ;  /* 0x000000000000781c */ /* 0x000fda0003f2f008 */
[----:B------:R-:W-:Y:S05]  /*54f0*/  @!P1 BRA `(.L_x_7282) ;  /* 0x00000020009c9947 */ /* 0x000fea0003800000 */
[----:B--2---:R-:W-:Y:S01]  /*5500*/  IMAD.MOV.U32 R14, RZ, RZ, R4 ;  /* 0x000000ffff0e7224 */ /* 0x004fe200078e0004 */
[----:B------:R-:W-:Y:S01]  /*5510*/  UMOV UR5, URZ ;  /* 0x0000003f00057c82 */ /* 0x000fe20008000000 */
[----:B------:R-:W-:Y:S01]  /*5520*/  IMAD.MOV.U32 R15, RZ, RZ, R3 ;  /* 0x000000ffff0f7224 */ /* 0x000fe200078e0003 */
[----:B------:R-:W-:Y:S01]  /*5530*/  UMOV UR6, URZ ;  /* 0x0000003f00067c82 */ /* 0x000fe20008000000 */
[----:B------:R-:W-:Y:S01]  /*5540*/  ULDC UR29, c[0x0][0x288] ;  /* 0x0000a200001d7ab9 */ /* 0x000fe20000000800 */
[----:B------:R-:W-:Y:S01]  /*5550*/  ULDC UR30, c[0x0][0x2f0] ;  /* 0x0000bc00001e7ab9 */ /* 0x000fe20000000800 */
[----:B------:R-:W-:Y:S01]  /*5560*/  ULDC UR28, c[0x0][0x9d8] ;  /* 0x00027600001c7ab9 */ /* 0x000fe20000000800 */
[----:B------:R-:W-:-:S05]  /*5570*/  ULDC UR7, c[0x0][0x988] ;  /* 0x0002620000077ab9 */ /* 0x000fca0000000800 */
.L_x_7293:
[----:B------:R-:W-:-:S04]  /*5580*/  UIADD3 UR4, UR6, 0x1, URZ ;  /* 0x0000000106047890 */ /* 0x000fc8000fffe03f */
[----:B------:R-:W-:-:S04]  /*5590*/  UISETP.NE.AND UP0, UPT, UR4, 0x2, UPT ;  /* 0x000000020400788c */ /* 0x000fc8000bf05270 */
[----:B------:R-:W-:Y:S02]  /*55a0*/  USEL UR10, URZ, 0x1, UP0 ;  /* 0x000000013f0a7887 */ /* 0x000fe40008000000 */
[----:B------:R-:W-:Y:S02]  /*55b0*/  USEL UR4, UR4, URZ, UP0 ;  /* 0x0000003f04047287 */ /* 0x000fe40008000000 */
[----:B------:R-:W-:Y:S01]  /*55c0*/  ULOP3.LUT UR5, UR5, UR10, URZ, 0x3c, !UPT ;  /* 0x0000000a05057292 */ /* 0x000fe2000f8e3c3f */
[----:B0-----:R-:W-:Y:S11]  /*55d0*/  @!P0 BRA `(.L_x_7283) ;  /* 0x0000000000048947 */ /* 0x001ff60003800000 */
[----:B------:R-:W-:Y:S01]  /*55e0*/  BPT.TRAP 0x1 ;  /* 0x000000040000795c */ /* 0x000fe20000300000 */
.L_x_7283:
[----:B------:R-:W-:Y:S01]  /*55f0*/  ULEA UR27, UR4, UR39, 0x3 ;  /* 0x00000027041b7291 */ /* 0x000fe2000f8e183f */
[----:B-1----:R-:W-:-:S04]  /*5600*/  MOV R13, UR5 ;  /* 0x00000005000d7c02 */ /* 0x002fc80008000f00 */
[----:B------:R-:W-:-:S04]  /*5610*/  SHF.L.U32 R13, R13, 0x1f, RZ ;  /* 0x0000001f0d0d7819 */ /* 0x000fc800000006ff */
[----:B------:R1:W2:Y:S01]  /*5620*/  SYNCS.PHASECHK.TRANS64.TRYWAIT P1, [UR27+0x28c30], R13 ;  /* 0x028c300dff0075a7 */ /* 0x0002a2000802015b */
[----:B------:R-:W-:Y:S05]  /*5630*/  @!P0 BRA `(.L_x_7284) ;  /* 0x0000000000048947 */ /* 0x000fea0003800000 */
[----:B------:R-:W-:Y:S01]  /*5640*/  BPT.TRAP 0x1 ;  /* 0x000000040000795c */ /* 0x000fe20000300000 */
.L_x_7284:
[----:B--2---:R-:W-:Y:S05]  /*5650*/  @P1 BRA `(.L_x_7285) ;  /* 0x0000000000081947 */ /* 0x004fea0003800000 */
[----:B------:R-:W2:Y:S02]  /*5660*/  SYNCS.PHASECHK.TRANS64.TRYWAIT P1, [UR27+0x28c30], R13 ;  /* 0x028c300dff0075a7 */ /* 0x000ea4000802015b */
[----:B--2---:R-:W-:Y:S05]  /*5670*/  @!P1 BRA `(.L_x_7286) ;  /* 0x000000a800909947 */ /* 0x004fea0003800000 */
.L_x_7285:
        /* <DEDUP_REMOVED lines=22> */
.L_x_7287:
[----:B------:R-:W-:Y:S01]  /*57e0*/  UISETP.NE.AND UP0, UPT, UR45, URZ, UPT ;  /* 0x0000003f2d00728c */ /* 0x000fe2000bf05270 */
[----:B------:R-:W-:Y:S02]  /*57f0*/  IMAD.MOV.U32 R184, RZ, RZ, R12 ;  /* 0x000000ffffb87224 */ /* 0x000fe400078e000c */
[----:B------:R-:W-:Y:S01]  /*5800*/  FMUL.FTZ R154, R154, UR28 ;  /* 0x0000001c9a9a7c20 */ /* 0x000fe20008410000 */
[----:B------:R-:W-:Y:S01]  /*5810*/  FMUL.FTZ R163, R163, UR28 ;  /* 0x0000001ca3a37c20 */ /* 0x000fe20008410000 */
[----:B------:R-:W-:Y:S01]  /*5820*/  FMUL.FTZ R155, R155, UR28 ;  /* 0x0000001c9b9b7c20 */ /* 0x000fe20008410000 */
[----:B------:R-:W-:Y:S01]  /*5830*/  IMAD.U32 R21, RZ, RZ, UR30 ;  /* 0x0000001eff157e24 */ /* 0x000fe2000f8e00ff */
[----:B------:R-:W-:Y:S01]  /*5840*/  PLOP3.LUT P1, PT, PT, PT, UP0, 0x80, 0x0 ;  /* 0x000000000000781c */ /* 0x000fe20003f2f008 */
[----:B------:R-:W0:Y:S01]  /*5850*/  MUFU.TANH R19, R154 ;  /* 0x0000009a00137308 */ /* 0x000e220000002400 */
[----:B------:R-:W-:Y:S01]  /*5860*/  PLOP3.LUT P2, PT, PT, PT, UP0, 0x80, 0x0 ;  /* 0x000000000000781c */ /* 0x000fe20003f4f008 */
[----:B------:R-:W-:Y:S01]  /*5870*/  FMUL.FTZ R158, R158, UR28 ;  /* 0x0000001c9e9e7c20 */ /* 0x000fe20008410000 */
[----:B------:R-:W-:Y:S01]  /*5880*/  FMUL.FTZ R159, R159, UR28 ;  /* 0x0000001c9f9f7c20 */ /* 0x000fe20008410000 */
[----:B------:R-:W-:Y:S01]  /*5890*/  @UP0 ULDC UR10, c[0x0][0x44c] ;  /* 0x00011300000a0ab9 */ /* 0x000fe20000000800 */
[----:B------:R-:W-:Y:S01]  /*58a0*/  FMUL.FTZ R162, R162, UR28 ;  /* 0x0000001ca2a27c20 */ /* 0x000fe20008410000 */
[----:B------:R-:W-:Y:S01]  /*58b0*/  FMUL.FTZ R166, R166, UR28 ;  /* 0x0000001ca6a67c20 */ /* 0x000fe20008410000 */
[----:B------:R-:W-:Y:S01]  /*58c0*/  FMUL.FTZ R167, R167, UR28 ;  /* 0x0000001ca7a77c20 */ /* 0x000fe20008410000 */
[----:B------:R3:W-:Y:S01]  /*58d0*/  MUFU.TANH R22, R163 ;  /* 0x000000a300167308 */ /* 0x0007e20000002400 */
[----:B------:R-:W-:Y:S01]  /*58e0*/  FMUL.FTZ R170, R170, UR28 ;  /* 0x0000001caaaa7c20 */ /* 0x000fe20008410000 */
[----:B------:R-:W-:Y:S01]  /*58f0*/  FMUL.FTZ R171, R171, UR28 ;  /* 0x0000001cabab7c20 */ /* 0x000fe20008410000 */
[----:B------:R-:W-:Y:S01]  /*5900*/  FMUL.FTZ R3, R152, UR28 ;  /* 0x0000001c98037c20 */ /* 0x000fe20008410000 */
[----:B------:R-:W-:Y:S01]  /*5910*/  @P1 IMAD.HI.U32 R16, R12, UR10, RZ ;  /* 0x0000000a0c101c27 */ /* 0x000fe2000f8e00ff */
[----:B------:R-:W-:-:S03]  /*5920*/  @UP0 ULDC UR10, c[0x0][0x450] ;  /* 0x00011400000a0ab9 */ /* 0x000fc60000000800 */
[----:B------:R-:W-:Y:S01]  /*5930*/  FMUL.FTZ R174, R174, UR28 ;  /* 0x0000001caeae7c20 */ /* 0x000fe20008410000 */
[----:B--2---:R-:W-:Y:S01]  /*5940*/  FMUL.FTZ R4, R153, UR28 ;  /* 0x0000001c99047c20 */ /* 0x004fe20008410000 */
[----:B------:R-:W2:Y:S01]  /*5950*/  MUFU.TANH R17, R155 ;  /* 0x0000009b00117308 */ /* 0x000ea20000002400 */
[----:B------:R-:W-:Y:S01]  /*5960*/  @P2 SHF.R.U32.HI R184, RZ, UR10, R16 ;  /* 0x0000000affb82c19 */ /* 0x000fe20008011610 */
[----:B------:R-:W-:Y:S01]  /*5970*/  UMOV UR10, 0xffffffc0 ;  /* 0xffffffc0000a7882 */ /* 0x000fe20000000000 */
[----:B------:R-:W-:Y:S01]  /*5980*/  FMUL.FTZ R175, R175, UR28 ;  /* 0x0000001cafaf7c20 */ /* 0x000fe20008410000 */
[----:B------:R-:W-:Y:S01]  /*5990*/  UIMAD UR10, UR26, UR10, 0x1 ;  /* 0x000000011a0a74a4 */ /* 0x000fe2000f8e020a */
[----:B------:R-:W-:Y:S01]  /*59a0*/  FMUL.FTZ R178, R178, UR28 ;  /* 0x0000001cb2b27c20 */ /* 0x000fe20008410000 */
[----:B------:R-:W4:Y:S01]  /*59b0*/  SHFL.IDX PT, R18, R184, 0x1, 0x1c1f ;  /* 0x003c1f00b8127f89 */ /* 0x000f2200000e0000 */
[----:B------:R-:W-:Y:S01]  /*59c0*/  FMUL.FTZ R179, R179, UR28 ;  /* 0x0000001cb3b37c20 */ /* 0x000fe20008410000 */
[----:B------:R-:W5:Y:S01]  /*59d0*/  MUFU.TANH R158, R158 ;  /* 0x0000009e009e7308 */ /* 0x000f620000002400 */
[----:B------:R-:W-:Y:S01]  /*59e0*/  FMUL.FTZ R182, R182, UR28 ;  /* 0x0000001cb6b67c20 */ /* 0x000fe20008410000 */
[----:B------:R-:W-:Y:S01]  /*59f0*/  IADD3 R16, -R11, UR10, RZ ;  /* 0x0000000a0b107c10 */ /* 0x000fe2000fffe1ff */
[----:B------:R-:W-:Y:S01]  /*5a00*/  FMUL.FTZ R183, R183, UR28 ;  /* 0x0000001cb7b77c20 */ /* 0x000fe20008410000 */
[----:B------:R-:W-:Y:S01]  /*5a10*/  FMUL.FTZ R157, R157, UR28 ;  /* 0x0000001c9d9d7c20 */ /* 0x000fe20008410000 */
[----:B------:R-:W-:Y:S01]  /*5a20*/  FMUL.FTZ R160, R160, UR28 ;  /* 0x0000001ca0a07c20 */ /* 0x000fe20008410000 */
[----:B------:R-:W-:Y:S01]  /*5a30*/  FMUL.FTZ R161, R161, UR28 ;  /* 0x0000001ca1a17c20 */ /* 0x000fe20008410000 */
[----:B---3--:R-:W-:Y:S01]  /*5a40*/  IMAD R163, R21, UR41, R16 ;  /* 0x0000002915a37c24 */ /* 0x008fe2000f8e0210 */
        /* <DEDUP_REMOVED lines=10> */
[----:B------:R-:W-:Y:S01]  /*5af0*/  UIADD3 UR10, UR27, 0x28c40, URZ ;  /* 0x00028c401b0a7890 */ /* 0x000fe2000fffe03f */
[----:B----4-:R-:W-:-:S03]  /*5b00*/  IADD3 R16, R18, -UR29, R163 ;  /* 0x8000001d12107c10 */ /* 0x010fc6000fffe0a3 */
[----:B------:R-:W-:Y:S02]  /*5b10*/  UPRMT UR10, UR44, 0x654, UR10 ;  /* 0x000006542c0a7896 */ /* 0x000fe4000800000a */
[----:B------:R-:W4:Y:S01]  /*5b20*/  MUFU.TANH R166, R166 ;  /* 0x000000a600a67308 */ /* 0x000f220000002400 */
[C---:B------:R-:W-:Y:S02]  /*5b30*/  ISETP.GT.AND P1, PT, R16.reuse, RZ, PT ;  /* 0x000000ff1000720c */ /* 0x040fe40003f24270 */
[C---:B------:R-:W-:Y:S02]  /*5b40*/  ISETP.GT.AND P2, PT, R16.reuse, 0x1, PT ;  /* 0x000000011000780c */ /* 0x040fe40003f44270 */
[----:B0-----:R-:W-:Y:S02]  /*5b50*/  FSEL R19, R19, -INF , P1 ;  /* 0xff80000013137808 */ /* 0x001fe40000800000 */
[----:B------:R-:W-:Y:S01]  /*5b60*/  ISETP.GT.AND P1, PT, R16, 0x8, PT ;  /* 0x000000081000780c */ /* 0x000fe20003f24270 */
[----:B------:R-:W0:Y:S01]  /*5b70*/  MUFU.TANH R167, R167 ;  /* 0x000000a700a77308 */ /* 0x000e220000002400 */
[----:B--2---:R-:W-:Y:S01]  /*5b80*/  FSEL R17, R17, -INF , P2 ;  /* 0xff80000011117808 */ /* 0x004fe20001000000 */
[----:B------:R-:W-:Y:S01]  /*5b90*/  SYNCS.ARRIVE.TRANS64.RED.A1T0 RZ, [UR10], RZ ;  /* 0x000000ffffff79a7 */ /* 0x000fe2000810040a */
[----:B------:R-:W-:-:S02]  /*5ba0*/  FMNMX.FTZ R20, R19, R14, !PT ;  /* 0x0000000e13147209 */ /* 0x000fc40007810000 */
[----:B------:R-:W-:Y:S02]  /*5bb0*/  ISETP.GT.AND P2, PT, R16, 0x9, PT ;  /* 0x000000091000780c */ /* 0x000fe40003f44270 */
[----:B-----5:R-:W-:Y:S01]  /*5bc0*/  FSEL R18, R158, -INF , P1 ;  /* 0xff8000009e127808 */ /* 0x020fe20000800000 */
[----:B------:R-:W2:Y:S01]  /*5bd0*/  MUFU.TANH R170, R170 ;  /* 0x000000aa00aa7308 */ /* 0x000ea20000002400 */
[----:B------:R-:W-:Y:S02]  /*5be0*/  FMNMX.FTZ R21, R17, R20, !PT ;  /* 0x0000001411157209 */ /* 0x000fe40007810000 */
[----:B------:R-:W-:Y:S02]  /*5bf0*/  ISETP.GT.AND P1, PT, R16, 0x10, PT ;  /* 0x000000101000780c */ /* 0x000fe40003f24270 */
[----:B---3--:R-:W-:Y:S02]  /*5c00*/  FSEL R20, R159, -INF , P2 ;  /* 0xff8000009f147808 */ /* 0x008fe40001000000 */
[----:B------:R-:W-:Y:S01]  /*5c10*/  FMNMX.FTZ R23, R18, R21, !PT ;  /* 0x0000001512177209 */ /* 0x000fe20007810000 */
[----:B------:R-:W3:Y:S01]  /*5c20*/  MUFU.TANH R171, R171 ;  /* 0x000000ab00ab7308 */ /* 0x000ee20000002400 */
[----:B------:R-:W-:-:S02]  /*5c30*/  ISETP.GT.AND P2, PT, R16, 0x11, PT ;  /* 0x000000111000780c */ /* 0x000fc40003f44270 */
[----:B-1----:R-:W-:Y:S02]  /*5c40*/  FSEL R21, R162, -INF , P1 ;  /* 0xff800000a2157808 */ /* 0x002fe40000800000 */
[----:B------:R-:W-:Y:S02]  /*5c50*/  FMNMX.FTZ R152, R20, R23, !PT ;  /* 0x0000001714987209 */ /* 0x000fe40007810000 */
[----:B------:R-:W-:Y:S01]  /*5c60*/  ISETP.GT.AND P1, PT, R16, 0x18, PT ;  /* 0x000000181000780c */ /* 0x000fe20003f24270 */
[----:B------:R-:W1:Y:S01]  /*5c70*/  MUFU.TANH R174, R174 ;  /* 0x000000ae00ae7308 */ /* 0x000e620000002400 */
[----:B------:R-:W-:Y:S02]  /*5c80*/  FSEL R22, R22, -INF , P2 ;  /* 0xff80000016167808 */ /* 0x000fe40001000000 */
[----:B------:R-:W-:Y:S02]  /*5c90*/  FMNMX.FTZ R153, R21, R152, !PT ;  /* 0x0000009815997209 */ /* 0x000fe40007810000 */
[----:B------:R-:W-:-:S02]  /*5ca0*/  ISETP.GT.AND P2, PT, R16, 0x19, PT ;  /* 0x000000191000780c */ /* 0x000fc40003f44270 */
[----:B----4-:R-:W-:Y:S01]  /*5cb0*/  FSEL R23, R166, -INF , P1 ;  /* 0xff800000a6177808 */ /* 0x010fe20000800000 */
[----:B------:R-:W4:Y:S01]  /*5cc0*/  MUFU.TANH R175, R175 ;  /* 0x000000af00af7308 */ /* 0x000f220000002400 */
[----:B------:R-:W-:Y:S02]  /*5cd0*/  FMNMX.FTZ R154, R22, R153, !PT ;  /* 0x00000099169a7209 */ /* 0x000fe40007810000 */
[C---:B------:R-:W-:Y:S02]  /*5ce0*/  ISETP.GT.AND P1, PT, R16.reuse, 0x20, PT ;  /* 0x000000201000780c */ /* 0x040fe40003f24270 */
[----:B0-----:R-:W-:Y:S02]  /*5cf0*/  FSEL R152, R167, -INF , P2 ;  /* 0xff800000a7987808 */ /* 0x001fe40001000000 */
[----:B------:R-:W-:Y:S01]  /*5d00*/  FMNMX.FTZ R153, R23, R154, !PT ;  /* 0x0000009a17997209 */ /* 0x000fe20007810000 */
[----:B------:R-:W0:Y:S01]  /*5d10*/  MUFU.TANH R178, R178 ;  /* 0x000000b200b27308 */ /* 0x000e220000002400 */
[----:B------:R-:W-:-:S02]  /*5d20*/  ISETP.GT.AND P2, PT, R16, 0x21, PT ;  /* 0x000000211000780c */ /* 0x000fc40003f44270 */
[----:B--2---:R-:W-:Y:S02]  /*5d30*/  FSEL R154, R170, -INF , P1 ;  /* 0xff800000aa9a7808 */ /* 0x004fe40000800000 */
[----:B------:R-:W-:Y:S02]  /*5d40*/  FMNMX.FTZ R153, R152, R153, !PT ;  /* 0x0000009998997209 */ /* 0x000fe40007810000 */
[----:B------:R-:W-:Y:S01]  /*5d50*/  ISETP.GT.AND P1, PT, R16, 0x28, PT ;  /* 0x000000281000780c */ /* 0x000fe20003f24270 */
[----:B------:R-:W2:Y:S01]  /*5d60*/  MUFU.TANH R179, R179 ;  /* 0x000000b300b37308 */ /* 0x000ea20000002400 */
[----:B---3--:R-:W-:Y:S02]  /*5d70*/  FSEL R158, R171, -INF , P2 ;  /* 0xff800000ab9e7808 */ /* 0x008fe40001000000 */
[----:B------:R-:W-:Y:S02]  /*5d80*/  FMNMX.FTZ R153, R154, R153, !PT ;  /* 0x000000999a997209 */ /* 0x000fe40007810000 */
[----:B------:R-:W-:-:S02]  /*5d90*/  ISETP.GT.AND P2, PT, R16, 0x29, PT ;  /* 0x000000291000780c */ /* 0x000fc40003f44270 */
[----:B-1----:R-:W-:Y:S01]  /*5da0*/  FSEL R159, R174, -INF , P1 ;  /* 0xff800000ae9f7808 */ /* 0x002fe20000800000 */
[----:B------:R-:W1:Y:S01]  /*5db0*/  MUFU.TANH R167, R182 ;  /* 0x000000b600a77308 */ /* 0x000e620000002400 */
[----:B------:R-:W-:Y:S02]  /*5dc0*/  FMNMX.FTZ R166, R158, R153, !PT ;  /* 0x000000999ea67209 */ /* 0x000fe40007810000 */
[----:B------:R-:W-:Y:S02]  /*5dd0*/  ISETP.GT.AND P1, PT, R16, 0x30, PT ;  /* 0x000000301000780c */ /* 0x000fe40003f24270 */
[----:B----4-:R-:W-:Y:S02]  /*5de0*/  FSEL R162, R175, -INF , P2 ;  /* 0xff800000afa27808 */ /* 0x010fe40001000000 */
[----:B------:R-:W-:Y:S01]  /*5df0*/  FMNMX.FTZ R155, R159, R166, !PT ;  /* 0x000000a69f9b7209 */ /* 0x000fe20007810000 */
[----:B------:R-:W3:Y:S01]  /*5e00*/  MUFU.TANH R183, R183 ;  /* 0x000000b700b77308 */ /* 0x000ee20000002400 */
[----:B------:R-:W-:Y:S01]  /*5e10*/  FMUL.FTZ R166, R156, UR28 ;  /* 0x0000001c9ca67c20 */ /* 0x000fe20008410000 */
[----:B------:R-:W-:-:S02]  /*5e20*/  ISETP.GT.AND P2, PT, R16, 0x31, PT ;  /* 0x000000311000780c */ /* 0x000fc40003f44270 */
[----:B0-----:R-:W-:Y:S02]  /*5e30*/  FSEL R153, R178, -INF , P1 ;  /* 0xff800000b2997808 */ /* 0x001fe40000800000 */
[----:B------:R-:W-:Y:S02]  /*5e40*/  FMNMX.FTZ R156, R162, R155, !PT ;  /* 0x0000009ba29c7209 */ /* 0x000fe40007810000 */
[----:B------:R-:W-:Y:S01]  /*5e50*/  ISETP.GT.AND P1, PT, R16, 0x38, PT ;  /* 0x000000381000780c */ /* 0x000fe20003f24270 */
[----:B------:R0:W-:Y:S01]  /*5e60*/  MUFU.TANH R182, R166 ;  /* 0x000000a600b67308 */ /* 0x0001e20000002400 */
[----:B--2---:R-:W-:Y:S02]  /*5e70*/  FSEL R155, R179, -INF , P2 ;  /* 0xff800000b39b7808 */ /* 0x004fe40001000000 */
[----:B------:R-:W-:Y:S02]  /*5e80*/  FMNMX.FTZ R170, R153, R156, !PT ;  /* 0x0000009c99aa7209 */ /* 0x000fe40007810000 */
[----:B-1----:R-:W-:-:S02]  /*5e90*/  FSEL R156, R167, -INF , P1 ;  /* 0xff800000a79c7808 */ /* 0x002fc40000800000 */
[----:B------:R-:W-:Y:S01]  /*5ea0*/  ISETP.GT.AND P2, PT, R16, 0x39, PT ;  /* 0x000000391000780c */ /* 0x000fe20003f44270 */
[----:B------:R-:W1:Y:S01]  /*5eb0*/  MUFU.TANH R3, R3 ;  /* 0x0000000300037308 */ /* 0x000e620000002400 */
[----:B------:R-:W-:Y:S01]  /*5ec0*/  FMNMX.FTZ R167, R155, R170, !PT ;  /* 0x000000aa9ba77209 */ /* 0x000fe20007810000 */
[----:B0-----:R-:W0:Y:S01]  /*5ed0*/  SHFL.IDX PT, R166, R184, RZ, 0x1c1f ;  /* 0x001c1fffb8a67589 */ /* 0x001e2200000e0000 */
[----:B---3--:R-:W-:Y:S02]  /*5ee0*/  FSEL R16, R183, -INF , P2 ;  /* 0xff800000b7107808 */ /* 0x008fe40001000000 */
[----:B------:R-:W-:-:S03]  /*5ef0*/  FMNMX.FTZ R167, R156, R167, !PT ;  /* 0x000000a79ca77209 */ /* 0x000fc60007810000 */
[----:B------:R-:W2:Y:S01]  /*5f00*/  MUFU.TANH R4, R4 ;  /* 0x0000000400047308 */ /* 0x000ea20000002400 */
[----:B------:R-:W-:-:S05]  /*5f10*/  FMNMX.FTZ R167, R16, R167, !PT ;  /* 0x000000a710a77209 */ /* 0x000fca0007810000 */
[----:B------:R-:W3:Y:S02]  /*5f20*/  SHFL.BFLY PT, R170, R167, 0x2, 0x1f ;  /* 0x0c401f00a7aa7f89 */ /* 0x000ee400000e0000 */
[----:B------:R-:W4:Y:S08]  /*5f30*/  MUFU.TANH R157, R157 ;  /* 0x0000009d009d7308 */ /* 0x000f300000002400 */
[----:B------:R5:W4:Y:S01]  /*5f40*/  MUFU.TANH R178, R160 ;  /* 0x000000a000b27308 */ /* 0x000b220000002400 */
[----:B0-----:R-:W-:-:S04]  /*5f50*/  IADD3 R166, R166, -UR29, R163 ;  /* 0x8000001da6a67c10 */ /* 0x001fc8000fffe0a3 */
[C---:B------:R-:W-:Y:S02]  /*5f60*/  ISETP.GT.AND P1, PT, R166.reuse, RZ, PT ;  /* 0x000000ffa600720c */ /* 0x040fe40003f24270 */
[----:B------:R-:W-:Y:S01]  /*5f70*/  ISETP.GT.AND P2, PT, R166, 0x1, PT ;  /* 0x00000001a600780c */ /* 0x000fe20003f44270 */
[----:B------:R0:W4:Y:S01]  /*5f80*/  MUFU.TANH R171, R161 ;  /* 0x000000a100ab7308 */ /* 0x0001220000002400 */
[----:B-1----:R-:W-:Y:S01]  /*5f90*/  FSEL R184, R3, -INF , P1 ;  /* 0xff80000003b87808 */ /* 0x002fe20000800000 */
[----:B-----5:R-:W-:Y:S01]  /*5fa0*/  FMUL.FTZ R160, R177, UR28 ;  /* 0x0000001cb1a07c20 */ /* 0x020fe20008410000 */
[----:B--2---:R-:W-:Y:S02]  /*5fb0*/  FSEL R185, R4, -INF , P2 ;  /* 0xff80000004b97808 */ /* 0x004fe40001000000 */
[----:B---3--:R-:W-:Y:S02]  /*5fc0*/  FMNMX.FTZ R170, R167, R170, !PT ;  /* 0x000000aaa7aa7209 */ /* 0x008fe40007810000 */
[----:B------:R-:W-:Y:S01]  /*5fd0*/  ISETP.GT.AND P1, PT, R166, 0x8, PT ;  /* 0x00000008a600780c */ /* 0x000fe20003f24270 */
[----:B------:R-:W1:Y:S01]  /*5fe0*/  MUFU.TANH R164, R164 ;  /* 0x000000a400a47308 */ /* 0x000e620000002400 */
[----:B------:R-:W-:Y:S01]  /*5ff0*/  FMNMX.FTZ R4, R184, R15, !PT ;  /* 0x0000000fb8047209 */ /* 0x000fe20007810000 */
[----:B0-----:R-:W0:Y:S01]  /*6000*/  SHFL.BFLY PT, R161, R170, 0x1, 0x1f ;  /* 0x0c201f00aaa17f89 */ /* 0x001e2200000e0000 */
[----:B------:R-:W-:-:S02]  /*6010*/  ISETP.GT.AND P2, PT, R166, 0x9, PT ;  /* 0x00000009a600780c */ /* 0x000fc40003f44270 */
[----:B------:R-:W-:Y:S02]  /*6020*/  FSEL R182, R182, -INF , P1 ;  /* 0xff800000b6b67808 */ /* 0x000fe40000800000 */
[----:B------:R-:W-:Y:S01]  /*6030*/  FMNMX.FTZ R3, R185, R4, !PT ;  /* 0x00000004b9037209 */ /* 0x000fe20007810000 */
[----:B------:R-:W2:Y:S01]  /*6040*/  MUFU.TANH R165, R165 ;  /* 0x000000a500a57308 */ /* 0x000ea20000002400 */
[----:B------:R-:W-:Y:S02]  /*6050*/  ISETP.GT.AND P1, PT, R166, 0x10, PT ;  /* 0x00000010a600780c */ /* 0x000fe40003f24270 */
[----:B----4-:R-:W-:Y:S02]  /*6060*/  FSEL R183, R157, -INF , P2 ;  /* 0xff8000009db77808 */ /* 0x010fe40001000000 */
[----:B------:R-:W-:Y:S01]  /*6070*/  FMNMX.FTZ R4, R182, R3, !PT ;  /* 0x00000003b6047209 */ /* 0x000fe20007810000 */
[----:B------:R-:W-:Y:S01]  /*6080*/  FMUL.FTZ R3, R180, UR28 ;  /* 0x0000001cb4037c20 */ /* 0x000fe20008410000 */
[----:B------:R-:W-:Y:S01]  /*6090*/  ISETP.GT.AND P2, PT, R166, 0x11, PT ;  /* 0x00000011a600780c */ /* 0x000fe20003f44270 */
[----:B------:R-:W-:Y:S01]  /*60a0*/  MUFU.TANH R168, R168 ;  /* 0x000000a800a87308 */ /* 0x000fe20000002400 */
[----:B------:R-:W-:-:S02]  /*60b0*/  FSEL R178, R178, -INF , P1 ;  /* 0xff800000b2b27808 */ /* 0x000fc40000800000 */
[----:B------:R-:W-:Y:S02]  /*60c0*/  FMNMX.FTZ R157, R183, R4, !PT ;  /* 0x00000004b79d7209 */ /* 0x000fe40007810000 */
[----:B------:R-:W-:Y:S02]  /*60d0*/  ISETP.GT.AND P1, PT, R166, 0x18, PT ;  /* 0x00000018a600780c */ /* 0x000fe40003f24270 */
[----:B------:R-:W-:Y:S01]  /*60e0*/  FSEL R180, R171, -INF , P2 ;  /* 0xff800000abb47808 */ /* 0x000fe20001000000 */
[----:B------:R-:W3:Y:S01]  /*60f0*/  MUFU.TANH R169, R169 ;  /* 0x000000a900a97308 */ /* 0x000ee20000002400 */
[----:B------:R-:W-:Y:S02]  /*6100*/  FMNMX.FTZ R157, R178, R157, !PT ;  /* 0x0000009db29d7209 */ /* 0x000fe40007810000 */
[----:B------:R-:W-:Y:S02]  /*6110*/  ISETP.GT.AND P2, PT, R166, 0x19, PT ;  /* 0x00000019a600780c */ /* 0x000fe40003f44270 */
[----:B-1----:R-:W-:-:S02]  /*6120*/  FSEL R179, R164, -INF , P1 ;  /* 0xff800000a4b37808 */ /* 0x002fc40000800000 */
[----:B------:R-:W-:Y:S01]  /*6130*/  FMNMX.FTZ R4, R180, R157, !PT ;  /* 0x0000009db4047209 */ /* 0x000fe20007810000 */
[----:B------:R-:W-:Y:S01]  /*6140*/  MUFU.TANH R172, R172 ;  /* 0x000000ac00ac7308 */ /* 0x000fe20000002400 */
[----:B------:R-:W-:Y:S02]  /*6150*/  ISETP.GT.AND P1, PT, R166, 0x20, PT ;  /* 0x00000020a600780c */ /* 0x000fe40003f24270 */
[----:B--2---:R-:W-:Y:S02]  /*6160*/  FSEL R177, R165, -INF , P2 ;  /* 0xff800000a5b17808 */ /* 0x004fe40001000000 */
[----:B------:R-:W-:Y:S02]  /*6170*/  FMNMX.FTZ R164, R179, R4, !PT ;  /* 0x00000004b3a47209 */ /* 0x000fe40007810000 */
[----:B0-----:R-:W-:Y:S01]  /*6180*/  FMNMX.FTZ R4, R170, R161, !PT ;  /* 0x000000a1aa047209 */ /* 0x001fe20007810000 */
[----:B------:R-:W0:Y:S01]  /*6190*/  MUFU.TANH R173, R173 ;  /* 0x000000ad00ad7308 */ /* 0x000e220000002400 */
[----:B------:R-:W-:-:S02]  /*61a0*/  ISETP.GT.AND P2, PT, R166, 0x21, PT ;  /* 0x00000021a600780c */ /* 0x000fc40003f44270 */
[----:B------:R-:W-:Y:S01]  /*61b0*/  FMNMX.FTZ R161, R177, R164, !PT ;  /* 0x000000a4b1a17209 */ /* 0x000fe20007810000 */
[----:B------:R-:W-:Y:S01]  /*61c0*/  FMUL.FTZ R175, R4, UR7 ;  /* 0x0000000704af7c20 */ /* 0x000fe20008410000 */
[----:B---3--:R-:W-:Y:S02]  /*61d0*/  FSEL R157, R169, -INF , P2 ;  /* 0xff800000a99d7808 */ /* 0x008fe40001000000 */
[C---:B------:R-:W-:Y:S01]  /*61e0*/  ISETP.GT.AND P2, PT, R166.reuse, 0x29, PT ;  /* 0x00000029a600780c */ /* 0x040fe20003f44270 */
[----:B------:R1:W2:Y:S01]  /*61f0*/  MUFU.TANH R167, R176 ;  /* 0x000000b000a77308 */ /* 0x0002a20000002400 */
[----:B------:R-:W-:Y:S02]  /*6200*/  ISETP.GT.AND P3, PT, R166, 0x38, PT ;  /* 0x00000038a600780c */ /* 0x000fe40003f64270 */
[----:B------:R-:W-:-:S04]  /*6210*/  FSETP.NEU.FTZ.AND P4, PT, R4, -INF , PT ;  /* 0xff8000000400780b */ /* 0x000fc80003f9d000 */
[----:B------:R-:W-:Y:S01]  /*6220*/  FSEL R175, R175, RZ, P4 ;  /* 0x000000ffafaf7208 */ /* 0x000fe20002000000 */
[----:B------:R3:W4:Y:S01]  /*6230*/  MUFU.TANH R171, R160 ;  /* 0x000000a000ab7308 */ /* 0x0007220000002400 */
[----:B-1----:R-:W-:Y:S02]  /*6240*/  FSEL R176, R168, -INF , P1 ;  /* 0xff800000a8b07808 */ /* 0x002fe40000800000 */
[----:B------:R-:W-:Y:S01]  /*6250*/  ISETP.GT.AND P1, PT, R166, 0x28, PT ;  /* 0x00000028a600780c */ /* 0x000fe20003f24270 */
[--C-:B------:R-:W-:Y:S01]  /*6260*/  FFMA.FTZ R19, R19, UR7, -R175.reuse ;  /* 0x0000000713137c23 */ /* 0x100fe200080108af */
[----:B------:R-:W-:Y:S01]  /*6270*/  FMNMX.FTZ R164, R176, R161, !PT ;  /* 0x000000a1b0a47209 */ /* 0x000fe20007810000 */
[--C-:B------:R-:W-:Y:S01]  /*6280*/  FFMA.FTZ R18, R18, UR7, -R175.reuse ;  /* 0x0000000712127c23 */ /* 0x100fe200080108af */
[----:B0-----:R-:W-:Y:S01]  /*6290*/  FSEL R161, R173, -INF , P2 ;  /* 0xff800000ada17808 */ /* 0x001fe20001000000 */
[----:B------:R0:W1:Y:S01]  /*62a0*/  MUFU.TANH R165, R3 ;  /* 0x0000000300a57308 */ /* 0x0000620000002400 */
[----:B---3--:R-:W-:Y:S01]  /*62b0*/  FSEL R160, R172, -INF , P1 ;  /* 0xff800000aca07808 */ /* 0x008fe20000800000 */
[--C-:B------:R-:W-:Y:S01]  /*62c0*/  FFMA.FTZ R174, R155, UR7, -R175.reuse ;  /* 0x000000079bae7c23 */ /* 0x100fe200080108af */
[----:B------:R-:W-:Y:S01]  /*62d0*/  FMNMX.FTZ R163, R157, R164, !PT ;  /* 0x000000a49da37209 */ /* 0x000fe20007810000 */
[--C-:B------:R-:W-:Y:S01]  /*62e0*/  FFMA.FTZ R173, R156, UR7, -R175.reuse ;  /* 0x000000079cad7c23 */ /* 0x100fe200080108af */
[----:B------:R-:W-:Y:S01]  /*62f0*/  ISETP.GT.AND P1, PT, R166, 0x30, PT ;  /* 0x00000030a600780c */ /* 0x000fe20003f24270 */
[--C-:B------:R-:W-:Y:S01]  /*6300*/  FFMA.FTZ R169, R158, UR7, -R175.reuse ;  /* 0x000000079ea97c23 */ /* 0x100fe200080108af */
[----:B------:R-:W-:Y:S01]  /*6310*/  FMNMX.FTZ R164, R160, R163, !PT ;  /* 0x000000a3a0a47209 */ /* 0x000fe20007810000 */
[----:B------:R-:W3:Y:S01]  /*6320*/  MUFU.TANH R181, R181 ;  /* 0x000000b500b57308 */ /* 0x000ee20000002400 */
[----:B------:R-:W-:Y:S01]  /*6330*/  ISETP.GT.AND P2, PT, R166, 0x31, PT ;  /* 0x00000031a600780c */ /* 0x000fe20003f44270 */
[--C-:B------:R-:W-:Y:S01]  /*6340*/  FFMA.FTZ R172, R162, UR7, -R175.reuse ;  /* 0x00000007a2ac7c23 */ /* 0x100fe200080108af */
[----:B--2---:R-:W-:Y:S01]  /*6350*/  FSEL R163, R167, -INF , P1 ;  /* 0xff800000a7a37808 */ /* 0x004fe20000800000 */
[--C-:B------:R-:W-:Y:S01]  /*6360*/  FFMA.FTZ R167, R20, UR7, -R175.reuse ;  /* 0x0000000714a77c23 */ /* 0x100fe200080108af */
[----:B------:R-:W-:Y:S01]  /*6370*/  FMNMX.FTZ R168, R161, R164, !PT ;  /* 0x000000a4a1a87209 */ /* 0x000fe20007810000 */
[--C-:B------:R-:W-:Y:S01]  /*6380*/  FFMA.FTZ R20, R22, UR7, -R175.reuse ;  /* 0x0000000716147c23 */ /* 0x100fe200080108af */
[----:B----4-:R-:W-:Y:S01]  /*6390*/  FSEL R164, R171, -INF , P2 ;  /* 0xff800000aba47808 */ /* 0x010fe20001000000 */
[--C-:B------:R-:W-:Y:S01]  /*63a0*/  FFMA.FTZ R22, R154, UR7, -R175.reuse ;  /* 0x000000079a167c23 */ /* 0x100fe200080108af */
[----:B0-----:R-:W-:Y:S01]  /*63b0*/  FMNMX.FTZ R3, R163, R168, !PT ;  /* 0x000000a8a3037209 */ /* 0x001fe20007810000 */
[----:B------:R-:W-:Y:S01]  /*63c0*/  MUFU.EX2 R19, R19 ;  /* 0x0000001300137308 */ /* 0x000fe20000000800 */
[----:B------:R-:W-:Y:S01]  /*63d0*/  ISETP.GT.AND P1, PT, R166, 0x39, PT ;  /* 0x00000039a600780c */ /* 0x000fe20003f24270 */
[----:B------:R-:W-:Y:S01]  /*63e0*/  FFMA.FTZ R23, R23, UR7, -R175 ;  /* 0x0000000717177c23 */ /* 0x000fe200080108af */
[----:B-1----:R-:W-:-:S02]  /*63f0*/  FSEL R165, R165, -INF , P3 ;  /* 0xff800000a5a57808 */ /* 0x002fc40001800000 */
[----:B------:R-:W-:Y:S02]  /*6400*/  FMNMX.FTZ R168, R164, R3, !PT ;  /* 0x00000003a4a87209 */ /* 0x000fe40007810000 */
[----:B---3--:R-:W-:Y:S01]  /*6410*/  FSEL R166, R181, -INF , P1 ;  /* 0xff800000b5a67808 */ /* 0x008fe20000800000 */
[----:B------:R-:W-:Y:S01]  /*6420*/  MUFU.EX2 R18, R18 ;  /* 0x0000001200127308 */ /* 0x000fe20000000800 */
[----:B------:R-:W-:Y:S01]  /*6430*/  FMNMX.FTZ R3, R165, R168, !PT ;  /* 0x000000a8a5037209 */ /* 0x000fe20007810000 */
[--C-:B------:R-:W-:Y:S01]  /*6440*/  FFMA.FTZ R168, R17, UR7, -R175.reuse ;  /* 0x0000000711a87c23 */ /* 0x100fe200080108af */
[--C-:B------:R-:W-:Y:S01]  /*6450*/  FFMA.FTZ R17, R21, UR7, -R175.reuse ;  /* 0x0000000715117c23 */ /* 0x100fe200080108af */
[----:B------:R-:W-:Y:S01]  /*6460*/  FFMA.FTZ R21, R159, UR7, -R175 ;  /* 0x000000079f157c23 */ /* 0x000fe200080108af */
        /* <DEDUP_REMOVED lines=12> */
[----:B0-----:R-:W-:Y:S01]  /*6530*/  FMNMX.FTZ R3, R171, R152, !PT ;  /* 0x00000098ab037209 */ /* 0x001fe20007810000 */
[----:B------:R-:W-:Y:S01]  /*6540*/  FFMA.FTZ R171, R153, UR7, -R175 ;  /* 0x0000000799ab7c23 */ /* 0x000fe200080108af */
[----:B------:R-:W-:-:S05]  /*6550*/  FSEL R153, R4, RZ, P4 ;  /* 0x000000ff04997208 */ /* 0x000fca0002000000 */
[----:B------:R-:W-:Y:S01]  /*6560*/  MUFU.EX2 R169, R169 ;  /* 0x000000a900a97308 */ /* 0x000fe20000000800 */
[C---:B------:R-:W-:Y:S01]  /*6570*/  FSETP.NEU.FTZ.AND P1, PT, R3.reuse, -INF , PT ;  /* 0xff8000000300780b */ /* 0x040fe20003f3d000 */
[----:B------:R-:W-:Y:S01]  /*6580*/  FMUL.FTZ R152, R3, UR7 ;  /* 0x0000000703987c20 */ /* 0x000fe20008410000 */
[----:B------:R-:W-:Y:S02]  /*6590*/  FADD.FTZ R153, -R153, R14 ;  /* 0x0000000e99997221 */ /* 0x000fe40000010100 */
[----:B------:R-:W-:Y:S02]  /*65a0*/  FSEL R14, R3, RZ, P1 ;  /* 0x000000ff030e7208 */ /* 0x000fe40000800000 */
[----:B------:R-:W-:Y:S01]  /*65b0*/  FSEL R181, R152, RZ, P1 ;  /* 0x000000ff98b57208 */ /* 0x000fe20000800000 */
[----:B------:R-:W-:Y:S01]  /*65c0*/  FMUL.FTZ R153, R153, UR7 ;  /* 0x0000000799997c20 */ /* 0x000fe20008410000 */
[----:B------:R-:W-:Y:S01]  /*65d0*/  ISETP.NE.AND P1, PT, R2, RZ, PT ;  /* 0x000000ff0200720c */ /* 0x000fe20003f25270 */
[----:B------:R-:W-:Y:S01]  /*65e0*/  FADD.FTZ R15, -R14, R15 ;  /* 0x0000000f0e0f7221 */ /* 0x000fe20000010100 */
[----:B------:R-:W-:Y:S01]  /*65f0*/  MUFU.EX2 R21, R21 ;  /* 0x0000001500157308 */ /* 0x000fe20000000800 */
[--C-:B------:R-:W-:Y:S01]  /*6600*/  FFMA.FTZ R152, R184, UR7, -R181.reuse ;  /* 0x00000007b8987c23 */ /* 0x100fe200080108b5 */
[--C-:B------:R-:W-:Y:S01]  /*6610*/  FFMA.FTZ R185, R185, UR7, -R181.reuse ;  /* 0x00000007b9b97c23 */ /* 0x100fe200080108b5 */
[----:B------:R-:W-:Y:S01]  /*6620*/  FMUL.FTZ R15, R15, UR7 ;  /* 0x000000070f0f7c20 */ /* 0x000fe20008410000 */
        /* <DEDUP_REMOVED lines=9> */
[----:B------:R-:W-:Y:S01]  /*66c0*/  FFMA.FTZ R162, R176, UR7, -R181 ;  /* 0x00000007b0a27c23 */ /* 0x000fe200080108b5 */
[----:B------:R-:W-:Y:S01]  /*66d0*/  FFMA.FTZ R176, R16, UR7, -R175 ;  /* 0x0000000710b07c23 */ /* 0x000fe200080108af */
[----:B------:R-:W-:Y:S01]  /*66e0*/  MOV R175, UR6 ;  /* 0x0000000600af7c02 */ /* 0x000fe20008000f00 */
[----:B------:R-:W0:Y:S01]  /*66f0*/  MUFU.EX2 R15, R15 ;  /* 0x0000000f000f7308 */ /* 0x000e220000000800 */
[--C-:B------:R-:W-:Y:S01]  /*6700*/  FFMA.FTZ R161, R161, UR7, -R181.reuse ;  /* 0x00000007a1a17c23 */ /* 0x100fe200080108b5 */
[----:B------:R-:W-:-:S06]  /*6710*/  FFMA.FTZ R163, R163, UR7, -R181 ;  /* 0x00000007a3a37c23 */ /* 0x000fcc00080108b5 */
[----:B------:R-:W1:Y:S08]  /*6720*/  MUFU.EX2 R14, R153 ;  /* 0x00000099000e7308 */ /* 0x000e700000000800 */
[----:B------:R-:W2:Y:S01]  /*6730*/  MUFU.EX2 R185, R185 ;  /* 0x000000b900b97308 */ /* 0x000ea20000000800 */
[----:B0-----:R-:W-:Y:S01]  /*6740*/  FFMA.FTZ R178, R15, R5, R152 ;  /* 0x000000050fb27223 */ /* 0x001fe20000010098 */
[----:B------:R-:W-:-:S02]  /*6750*/  @!P1 IMAD R5, R175, 0x40, R0 ;  /* 0x00000040af059824 */ /* 0x000fc400078e0200 */
[-C--:B------:R-:W-:Y:S01]  /*6760*/  FMUL.FTZ R24, R24, R15.reuse ;  /* 0x0000000f18187220 */ /* 0x080fe20000410000 */
[-C--:B------:R-:W-:Y:S01]  /*6770*/  FMUL.FTZ R25, R25, R15.reuse ;  /* 0x0000000f19197220 */ /* 0x080fe20000410000 */
[-C--:B------:R-:W-:Y:S01]  /*6780*/  FMUL.FTZ R28, R28, R15.reuse ;  /* 0x0000000f1c1c7220 */ /* 0x080fe20000410000 */
[-C--:B------:R-:W-:Y:S01]  /*6790*/  FMUL.FTZ R29, R29, R15.reuse ;  /* 0x0000000f1d1d7220 */ /* 0x080fe20000410000 */
[----:B------:R-:W-:Y:S01]  /*67a0*/  @!P1 LEA R5, R5, UR39, 0x2 ;  /* 0x0000002705059c11 */ /* 0x000fe2000f8e10ff */
[----:B------:R-:W0:Y:S01]  /*67b0*/  MUFU.EX2 R154, R154 ;  /* 0x0000009a009a7308 */ /* 0x000e220000000800 */
[----:B-1----:R-:W-:Y:S01]  /*67c0*/  FFMA.FTZ R153, R14, R6, R19 ;  /* 0x000000060e997223 */ /* 0x002fe20000010013 */
[----:B------:R-:W-:Y:S01]  /*67d0*/  FFMA.FTZ R6, R164, UR7, -R181 ;  /* 0x00000007a4067c23 */ /* 0x000fe200080108b5 */
[-C--:B------:R-:W-:Y:S01]  /*67e0*/  FMUL.FTZ R32, R32, R15.reuse ;  /* 0x0000000f20207220 */ /* 0x080fe20000410000 */
[----:B------:R-:W-:Y:S01]  /*67f0*/  @!P1 STS [R5+0x28800], R15 ;  /* 0x0288000f05009388 */ /* 0x000fe20000000800 */
[----:B------:R-:W-:Y:S01]  /*6800*/  FADD.FTZ R153, R168, R153 ;  /* 0x00000099a8997221 */ /* 0x000fe20000010000 */
[-C--:B------:R-:W-:Y:S01]  /*6810*/  FMUL.FTZ R33, R33, R15.reuse ;  /* 0x0000000f21217220 */ /* 0x080fe20000410000 */
[-C--:B------:R-:W-:Y:S01]  /*6820*/  FMUL.FTZ R36, R36, R15.reuse ;  /* 0x0000000f24247220 */ /* 0x080fe20000410000 */
[----:B------:R-:W1:Y:S01]  /*6830*/  MUFU.EX2 R155, R155 ;  /* 0x0000009b009b7308 */ /* 0x000e620000000800 */
[----:B------:R3:W-:Y:S01]  /*6840*/  @!P1 STS [R5+0x28820], R14 ;  /* 0x0288200e05009388 */ /* 0x0007e20000000800 */
[----:B--2---:R-:W-:Y:S01]  /*6850*/  F2FP.F16.F32.PACK_AB R152, R185, R152 ;  /* 0x00000098b998723e */ /* 0x004fe200000000ff */
[-C--:B------:R-:W-:Y:S01]  /*6860*/  FMUL.FTZ R37, R37, R15.reuse ;  /* 0x0000000f25257220 */ /* 0x080fe20000410000 */
[-C--:B------:R-:W-:Y:S01]  /*6870*/  FMUL.FTZ R40, R40, R15.reuse ;  /* 0x0000000f28287220 */ /* 0x080fe20000410000 */
[-C--:B------:R-:W-:Y:S01]  /*6880*/  FMUL.FTZ R41, R41, R15.reuse ;  /* 0x0000000f29297220 */ /* 0x080fe20000410000 */
[-C--:B------:R-:W-:Y:S01]  /*6890*/  FMUL.FTZ R44, R44, R15.reuse ;  /* 0x0000000f2c2c7220 */ /* 0x080fe20000410000 */
[-C--:B------:R-:W-:Y:S01]  /*68a0*/  FMUL.FTZ R45, R45, R15.reuse ;  /* 0x0000000f2d2d7220 */ /* 0x080fe20000410000 */
        /* <DEDUP_REMOVED lines=8> */
[----:B------:R-:W4:Y:S01]  /*6930*/  MUFU.EX2 R159, R159 ;  /* 0x0000009f009f7308 */ /* 0x000f220000000800 */
[-C--:B------:R-:W-:Y:S01]  /*6940*/  FMUL.FTZ R61, R61, R15.reuse ;  /* 0x0000000f3d3d7220 */ /* 0x080fe20000410000 */
[-C--:B------:R-:W-:Y:S01]  /*6950*/  FMUL.FTZ R64, R64, R15.reuse ;  /* 0x0000000f40407220 */ /* 0x080fe20000410000 */
[-C--:B------:R-:W-:Y:S01]  /*6960*/  FMUL.FTZ R65, R65, R15.reuse ;  /* 0x0000000f41417220 */ /* 0x080fe20000410000 */
[-C--:B------:R-:W-:Y:S01]  /*6970*/  FMUL.FTZ R68, R68, R15.reuse ;  /* 0x0000000f44447220 */ /* 0x080fe20000410000 */
[-C--:B------:R-:W-:Y:S01]  /*6980*/  FMUL.FTZ R69, R69, R15.reuse ;  /* 0x0000000f45457220 */ /* 0x080fe20000410000 */
[-C--:B------:R-:W-:Y:S01]  /*6990*/  FMUL.FTZ R72, R72, R15.reuse ;  /* 0x0000000f48487220 */ /* 0x080fe20000410000 */
[-C--:B------:R-:W-:Y:S01]  /*69a0*/  FMUL.FTZ R73, R73, R15.reuse ;  /* 0x0000000f49497220 */ /* 0x080fe20000410000 */
[----:B------:R5:W-:Y:S01]  /*69b0*/  MUFU.EX2 R179, R157 ;  /* 0x0000009d00b37308 */ /* 0x000be20000000800 */
        /* <DEDUP_REMOVED lines=8> */
[----:B-----5:R-:W-:Y:S01]  /*6a40*/  FADD.FTZ R157, R185, R178 ;  /* 0x000000b2b99d7221 */ /* 0x020fe20000010000 */
[----:B------:R-:W-:Y:S01]  /*6a50*/  FADD.FTZ R178, R18, R153 ;  /* 0x0000009912b27221 */ /* 0x000fe20000010000 */
[-C--:B------:R-:W-:Y:S01]  /*6a60*/  FMUL.FTZ R89, R89, R15.reuse ;  /* 0x0000000f59597220 */ /* 0x080fe20000410000 */
[-C--:B------:R-:W-:Y:S01]  /*6a70*/  FMUL.FTZ R92, R92, R15.reuse ;  /* 0x0000000f5c5c7220 */ /* 0x080fe20000410000 */
[-C--:B------:R-:W-:Y:S01]  /*6a80*/  FMUL.FTZ R93, R93, R15.reuse ;  /* 0x0000000f5d5d7220 */ /* 0x080fe20000410000 */
[----:B------:R-:W-:Y:S01]  /*6a90*/  FADD.FTZ R178, R167, R178 ;  /* 0x000000b2a7b27221 */ /* 0x000fe20000010000 */
        /* <DEDUP_REMOVED lines=10> */
[----:B0-----:R-:W-:Y:S01]  /*6b40*/  FADD.FTZ R160, R154, R157 ;  /* 0x0000009d9aa07221 */ /* 0x001fe20000010000 */
[--C-:B------:R-:W-:Y:S01]  /*6b50*/  FFMA.FTZ R157, R165, UR7, -R181.reuse ;  /* 0x00000007a59d7c23 */ /* 0x100fe200080108b5 */
[----:B------:R-:W-:Y:S01]  /*6b60*/  FFMA.FTZ R181, R166, UR7, -R181 ;  /* 0x00000007a6b57c23 */ /* 0x000fe200080108b5 */
[C---:B-1----:R-:W-:Y:S01]  /*6b70*/  F2FP.F16.F32.PACK_AB R154, R155.reuse, R154 ;  /* 0x0000009a9b9a723e */ /* 0x042fe200000000ff */
[----:B------:R-:W-:Y:S01]  /*6b80*/  FADD.FTZ R153, R155, R160 ;  /* 0x000000a09b997221 */ /* 0x000fe20000010000 */
[----:B------:R-:W-:Y:S01]  /*6b90*/  F2FP.F16.F32.PACK_AB R155, R167, R18 ;  /* 0x00000012a79b723e */ /* 0x000fe200000000ff */
[-C--:B------:R-:W-:Y:S01]  /*6ba0*/  FMUL.FTZ R112, R112, R15.reuse ;  /* 0x0000000f70707220 */ /* 0x080fe20000410000 */
[----:B------:R-:W0:Y:S01]  /*6bb0*/  MUFU.EX2 R162, R162 ;  /* 0x000000a200a27308 */ /* 0x000e220000000800 */
[----:B--2---:R-:W-:Y:S01]  /*6bc0*/  FADD.FTZ R160, R156, R153 ;  /* 0x000000999ca07221 */ /* 0x004fe20000010000 */
[----:B------:R-:W-:Y:S01]  /*6bd0*/  FADD.FTZ R153, R17, R178 ;  /* 0x000000b211997221 */ /* 0x000fe20000010000 */
[----:B----4-:R-:W-:Y:S01]  /*6be0*/  F2FP.F16.F32.PACK_AB R156, R159, R156 ;  /* 0x0000009c9f9c723e */ /* 0x010fe200000000ff */
        /* <DEDUP_REMOVED lines=12> */
[----:B------:R4:W-:Y:S01]  /*6cb0*/  MUFU.EX2 R164, R163 ;  /* 0x000000a300a47308 */ /* 0x0009e20000000800 */
[----:B-1----:R-:W-:Y:S01]  /*6cc0*/  FADD.FTZ R161, R159, R160 ;  /* 0x000000a09fa17221 */ /* 0x002fe20000010000 */
[----:B------:R-:W-:Y:S01]  /*6cd0*/  FADD.FTZ R160, R20, R153 ;  /* 0x0000009914a07221 */ /* 0x000fe20000010000 */
[----:B------:R-:W-:Y:S01]  /*6ce0*/  F2FP.F16.F32.PACK_AB R159, R170, R23 ;  /* 0x00000017aa9f723e */ /* 0x000fe200000000ff */
[----:B------:R-:W-:Y:S01]  /*6cf0*/  FMUL.FTZ R136, R136, R15 ;  /* 0x0000000f88887220 */ /* 0x000fe20000410000 */
[----:B---3--:R-:W-:Y:S01]  /*6d00*/  FADD.FTZ R166, R158, R161 ;  /* 0x000000a19ea67221 */ /* 0x008fe20000010000 */
[----:B------:R-:W-:Y:S01]  /*6d10*/  FADD.FTZ R153, R23, R160 ;  /* 0x000000a017997221 */ /* 0x000fe20000010000 */
[C---:B-----5:R-:W-:Y:S01]  /*6d20*/  F2FP.F16.F32.PACK_AB R158, R177.reuse, R158 ;  /* 0x0000009eb19e723e */ /* 0x060fe200000000ff */
[----:B------:R0:W-:Y:S01]  /*6d30*/  MUFU.EX2 R165, R6 ;  /* 0x0000000600a57308 */ /* 0x0001e20000000800 */
[----:B------:R-:W-:Y:S01]  /*6d40*/  FADD.FTZ R161, R177, R166 ;  /* 0x000000a6b1a17221 */ /* 0x000fe20000010000 */
[----:B----4-:R-:W-:Y:S01]  /*6d50*/  FADD.FTZ R163, R170, R153 ;  /* 0x00000099aaa37221 */ /* 0x010fe20000010000 */
[----:B------:R-:W-:Y:S01]  /*6d60*/  F2FP.F16.F32.PACK_AB R153, R168, R19 ;  /* 0x00000013a899723e */ /* 0x000fe200000000ff */
[----:B------:R-:W-:Y:S01]  /*6d70*/  BAR.SYNC.DEFER_BLOCKING 0xf, 0x100 ;  /* 0x03c4000000007b1d */ /* 0x000fe20000010000 */
[-C--:B------:R-:W-:Y:S01]  /*6d80*/  FMUL.FTZ R137, R137, R15.reuse ;  /* 0x0000000f89897220 */ /* 0x080fe20000410000 */
[----:B------:R-:W-:Y:S01]  /*6d90*/  FADD.FTZ R160, R22, R163 ;  /* 0x000000a316a07221 */ /* 0x000fe20000010000 */
[-C--:B------:R-:W-:Y:S01]  /*6da0*/  FMUL.FTZ R140, R140, R15.reuse ;  /* 0x0000000f8c8c7220 */ /* 0x080fe20000410000 */
[-C--:B------:R-:W-:Y:S01]  /*6db0*/  FMUL.FTZ R141, R141, R15.reuse ;  /* 0x0000000f8d8d7220 */ /* 0x080fe20000410000 */
[----:B0-----:R-:W-:Y:S01]  /*6dc0*/  FADD.FTZ R6, R162, R161 ;  /* 0x000000a1a2067221 */ /* 0x001fe20000010000 */
[----:B------:R-:W0:Y:S01]  /*6dd0*/  MUFU.EX2 R172, R172 ;  /* 0x000000ac00ac7308 */ /* 0x000e220000000800 */
[C---:B------:R-:W-:Y:S01]  /*6de0*/  FADD.FTZ R160, R169.reuse, R160 ;  /* 0x000000a0a9a07221 */ /* 0x040fe20000010000 */
[----:B------:R-:W-:Y:S01]  /*6df0*/  F2FP.F16.F32.PACK_AB R161, R169, R22 ;  /* 0x00000016a9a1723e */ /* 0x000fe200000000ff */
[----:B------:R-:W-:Y:S01]  /*6e00*/  FADD.FTZ R5, R179, R6 ;  /* 0x00000006b3057221 */ /* 0x000fe20000010000 */
[-C--:B------:R-:W-:Y:S01]  /*6e10*/  FMUL.FTZ R144, R144, R15.reuse ;  /* 0x0000000f90907220 */ /* 0x080fe20000410000 */
[-C--:B------:R-:W-:Y:S01]  /*6e20*/  FMUL.FTZ R145, R145, R15.reuse ;  /* 0x0000000f91917220 */ /* 0x080fe20000410000 */
[-C--:B------:R-:W-:Y:S01]  /*6e30*/  FMUL.FTZ R148, R148, R15.reuse ;  /* 0x0000000f94947220 */ /* 0x080fe20000410000 */
[----:B------:R-:W-:Y:S01]  /*6e40*/  FADD.FTZ R6, R16, R5 ;  /* 0x0000000510067221 */ /* 0x000fe20000010000 */
[----:B------:R-:W1:Y:S01]  /*6e50*/  MUFU.EX2 R171, R171 ;  /* 0x000000ab00ab7308 */ /* 0x000e620000000800 */
[----:B------:R-:W-:Y:S01]  /*6e60*/  FADD.FTZ R5, R21, R160 ;  /* 0x000000a015057221 */ /* 0x000fe20000010000 */
[----:B------:R-:W-:Y:S01]  /*6e70*/  F2FP.F16.F32.PACK_AB R160, R179, R162 ;  /* 0x000000a2b3a0723e */ /* 0x000fe200000000ff */
[----:B------:R-:W-:Y:S01]  /*6e80*/  FMUL.FTZ R149, R149, R15 ;  /* 0x0000000f95957220 */ /* 0x000fe20000410000 */
[----:B--2---:R-:W-:Y:S01]  /*6e90*/  F2FP.F16.F32.PACK_AB R162, R175, R16 ;  /* 0x00000010afa2723e */ /* 0x004fe200000000ff */
[-C--:B------:R-:W-:Y:S01]  /*6ea0*/  FMUL.FTZ R26, R26, R14.reuse ;  /* 0x0000000e1a1a7220 */ /* 0x080fe20000410000 */
[-C--:B------:R-:W-:Y:S01]  /*6eb0*/  FMUL.FTZ R27, R27, R14.reuse ;  /* 0x0000000e1b1b7220 */ /* 0x080fe20000410000 */
[-C--:B------:R-:W-:Y:S01]  /*6ec0*/  FMUL.FTZ R30, R30, R14.reuse ;  /* 0x0000000e1e1e7220 */ /* 0x080fe20000410000 */
[----:B------:R2:W3:Y:S01]  /*6ed0*/  MUFU.EX2 R166, R157 ;  /* 0x0000009d00a67308 */ /* 0x0004e20000000800 */
[----:B0-----:R-:W-:Y:S01]  /*6ee0*/  F2FP.F16.F32.PACK_AB R163, R172, R21 ;  /* 0x00000015aca3723e */ /* 0x001fe200000000ff */
[----:B------:R0:W-:Y:S01]  /*6ef0*/  STSM.16.M88.4 [R10+0x26800], R152 ;  /* 0x026800980a007844 */ /* 0x0001e20000000200 */
[-C--:B------:R-:W-:Y:S01]  /*6f00*/  FMUL.FTZ R31, R31, R14.reuse ;  /* 0x0000000e1f1f7220 */ /* 0x080fe20000410000 */
[-C--:B------:R-:W-:Y:S01]  /*6f10*/  FMUL.FTZ R34, R34, R14.reuse ;  /* 0x0000000e22227220 */ /* 0x080fe20000410000 */
[-C--:B------:R-:W-:Y:S01]  /*6f20*/  FMUL.FTZ R35, R35, R14.reuse ;  /* 0x0000000e23237220 */ /* 0x080fe20000410000 */
[-C--:B------:R-:W-:Y:S01]  /*6f30*/  FMUL.FTZ R38, R38, R14.reuse ;  /* 0x0000000e26267220 */ /* 0x080fe20000410000 */
[-C--:B------:R-:W-:Y:S01]  /*6f40*/  FMUL.FTZ R39, R39, R14.reuse ;  /* 0x0000000e27277220 */ /* 0x080fe20000410000 */
[----:B------:R-:W4:Y:S01]  /*6f50*/  MUFU.EX2 R174, R174 ;  /* 0x000000ae00ae7308 */ /* 0x000f220000000800 */
[----:B--2---:R-:W-:Y:S01]  /*6f60*/  F2FP.F16.F32.PACK_AB R157, R20, R17 ;  /* 0x00000011149d723e */ /* 0x004fe200000000ff */
[----:B------:R-:W-:Y:S01]  /*6f70*/  FADD.FTZ R17, R175, R6 ;  /* 0x00000006af117221 */ /* 0x000fe20000010000 */
[----:B------:R-:W-:Y:S01]  /*6f80*/  FADD.FTZ R6, R172, R5 ;  /* 0x00000005ac067221 */ /* 0x000fe20000010000 */
[-C--:B------:R-:W-:Y:S01]  /*6f90*/  FMUL.FTZ R42, R42, R14.reuse ;  /* 0x0000000e2a2a7220 */ /* 0x080fe20000410000 */
[----:B------:R-:W-:Y:S01]  /*6fa0*/  FMUL.FTZ R43, R43, R14 ;  /* 0x0000000e2b2b7220 */ /* 0x000fe20000410000 */
[----:B------:R-:W-:Y:S01]  /*6fb0*/  FADD.FTZ R18, R164, R17 ;  /* 0x00000011a4127221 */ /* 0x000fe20000010000 */
[----:B-1----:R-:W-:Y:S01]  /*6fc0*/  FADD.FTZ R5, R171, R6 ;  /* 0x00000006ab057221 */ /* 0x002fe20000010000 */
[----:B------:R-:W1:Y:S01]  /*6fd0*/  MUFU.EX2 R173, R173 ;  /* 0x000000ad00ad7308 */ /* 0x000e620000000800 */
[C---:B------:R-:W-:Y:S01]  /*6fe0*/  F2FP.F16.F32.PACK_AB R164, R165.reuse, R164 ;  /* 0x000000a4a5a4723e */ /* 0x040fe200000000ff */
[----:B------:R-:W-:Y:S01]  /*6ff0*/  FADD.FTZ R17, R165, R18 ;  /* 0x00000012a5117221 */ /* 0x000fe20000010000 */
[----:B------:R0:W-:Y:S01]  /*7000*/  STSM.16.M88.4 [R8], R156 ;  /* 0x0000009c08007844 */ /* 0x0001e20000000200 */
[-C--:B------:R-:W-:Y:S01]  /*7010*/  FMUL.FTZ R46, R46, R14.reuse ;  /* 0x0000000e2e2e7220 */ /* 0x080fe20000410000 */
[-C--:B------:R-:W-:Y:S01]  /*7020*/  FMUL.FTZ R47, R47, R14.reuse ;  /* 0x0000000e2f2f7220 */ /* 0x080fe20000410000 */
[----:B---3--:R-:W-:Y:S01]  /*7030*/  FADD.FTZ R16, R166, R17 ;  /* 0x00000011a6107221 */ /* 0x008fe20000010000 */
[----:B------:R0:W-:Y:S01]  /*7040*/  STSM.16.M88.4 [R9], R160 ;  /* 0x000000a009007844 */ /* 0x0001e20000000200 */
        /* <DEDUP_REMOVED lines=16> */
[----:B------:R-:W-:Y:S01]  /*7150*/  FMUL.FTZ R71, R71, R14 ;  /* 0x0000000e47477220 */ /* 0x000fe20000410000 */
[C---:B--2---:R-:W-:Y:S01]  /*7160*/  F2FP.F16.F32.PACK_AB R166, R181.reuse, R166 ;  /* 0x000000a6b5a6723e */ /* 0x044fe200000000ff */
[----:B------:R-:W-:Y:S01]  /*7170*/  FADD.FTZ R5, R181, R16 ;  /* 0x00000010b5057221 */ /* 0x000fe20000010000 */
[-C--:B------:R-:W-:Y:S01]  /*7180*/  FMUL.FTZ R74, R74, R14.reuse ;  /* 0x0000000e4a4a7220 */ /* 0x080fe20000410000 */
[-C--:B------:R-:W-:Y:S01]  /*7190*/  FMUL.FTZ R75, R75, R14.reuse ;  /* 0x0000000e4b4b7220 */ /* 0x080fe20000410000 */
[-C--:B------:R-:W-:Y:S01]  /*71a0*/  FMUL.FTZ R78, R78, R14.reuse ;  /* 0x0000000e4e4e7220 */ /* 0x080fe20000410000 */
[-C--:B------:R-:W-:Y:S01]  /*71b0*/  FMUL.FTZ R79, R79, R14.reuse ;  /* 0x0000000e4f4f7220 */ /* 0x080fe20000410000 */
[-C--:B------:R-:W-:Y:S01]  /*71c0*/  FMUL.FTZ R82, R82, R14.reuse ;  /* 0x0000000e52527220 */ /* 0x080fe20000410000 */
[-C--:B------:R-:W-:Y:S01]  /*71d0*/  FMUL.FTZ R83, R83, R14.reuse ;  /* 0x0000000e53537220 */ /* 0x080fe20000410000 */
        /* <DEDUP_REMOVED lines=39> */
.L_x_7288:
[----:B------:R0:W1:Y:S01]  /*7450*/  SYNCS.PHASECHK.TRANS64.TRYWAIT P1, [UR27+0x28c50], R13 ;  /* 0x028c500dff0075a7 */ /* 0x000062000802015b */
[----:B------:R-:W-:Y:S05]  /*7460*/  @!P0 BRA `(.L_x_7289) ;  /* 0x0000000000048947 */ /* 0x000fea0003800000 */
[----:B------:R-:W-:Y:S01]  /*7470*/  BPT.TRAP 0x1 ;  /* 0x000000040000795c */ /* 0x000fe20000300000 */
.L_x_7289:
[----:B-1----:R-:W-:Y:S05]  /*7480*/  @P1 BRA `(.L_x_7290) ;  /* 0x0000000000081947 */ /* 0x002fea0003800000 */
[----:B------:R-:W1:Y:S02]  /*7490*/  SYNCS.PHASECHK.TRANS64.TRYWAIT P1, [UR27+0x28c50], R13 ;  /* 0x028c500dff0075a7 */ /* 0x000e64000802015b */
[----:B-1----:R-:W-:Y:S05]  /*74a0*/  @!P1 BRA `(.L_x_7291) ;  /* 0x0000008c001c9947 */ /* 0x002fea0003800000 */
.L_x_7290:
        /* <DEDUP_REMOVED lines=34> */
.L_x_7292:
[----:B------:R-:W-:Y:S01]  /*76d0*/  UISETP.GT.AND UP0, UPT, UR26, UR25, UPT ;  /* 0x000000191a00728c */ /* 0x000fe2000bf04270 */
[----:B-1----:R-:W-:Y:S01]  /*76e0*/  IMAD.MOV.U32 R14, RZ, RZ, R4 ;  /* 0x000000ffff0e7224 */ /* 0x002fe200078e0004 */
[----:B------:R-:W-:Y:S01]  /*76f0*/  UIADD3 UR27, UR27, 0x28c60, URZ ;  /* 0x00028c601b1b7890 */ /* 0x000fe2000fffe03f */
[----:B------:R-:W-:Y:S01]  /*7700*/  MOV R15, R3 ;  /* 0x00000003000f7202 */ /* 0x000fe20000000f00 */
[----:B------:R-:W-:Y:S02]  /*7710*/  UIADD3 UR26, UR26, -0x1, URZ ;  /* 0xffffffff1a1a7890 */ /* 0x000fe4000fffe03f */
[----:B------:R-:W-:Y:S01]  /*7720*/  PLOP3.LUT P1, PT, PT, PT, UP0, 0x80, 0x0 ;  /* 0x000000000000781c */ /* 0x000fe20003f2f008 */
[----:B------:R-:W-:Y:S01]  /*7730*/  UPRMT UR27, UR44, 0x654, UR27 ;  /* 0x000006542c1b7896 */ /* 0x000fe2000800001b */
[----:B------:R-:W-:-:S08]  /*7740*/  UMOV UR6, UR4 ;  /* 0x0000000400067c82 */ /* 0x000fd00008000000 */
[----:B------:R-:W-:Y:S03]  /*7750*/  SYNCS.ARRIVE.TRANS64.RED.A1T0 RZ, [UR27], RZ ;  /* 0x000000ffffff79a7 */ /* 0x000fe6000810041b */
[----:B------:R-:W-:Y:S05]  /*7760*/  @P1 BRA `(.L_x_7293) ;  /* 0xffffffdc00841947 */ /* 0x000fea000383ffff */
.L_x_7282:
        /* <DEDUP_REMOVED lines=8> */
.L_x_7305:
[----:B------:R-:W-:-:S04]  /*77f0*/  UIADD3 UR4, UR25, 0x1, URZ ;  /* 0x0000000119047890 */ /* 0x000fc8000fffe03f */
[----:B------:R-:W-:-:S04]  /*7800*/  UISETP.NE.AND UP0, UPT, UR4, 0x2, UPT ;  /* 0x000000020400788c */ /* 0x000fc8000bf05270 */
[----:B------:R-:W-:Y:S02]  /*7810*/  USEL UR6, URZ, 0x1, UP0 ;  /* 0x000000013f067887 */ /* 0x000fe40008000000 */
[----:B------:R-:W-:Y:S02]  /*7820*/  USEL UR4, UR4, URZ, UP0 ;  /* 0x0000003f04047287 */ /* 0x000fe40008000000 */
[----:B------:R-:W-:Y:S01]  /*7830*/  ULOP3.LUT UR5, UR5, UR6, URZ, 0x3c, !UPT ;  /* 0x0000000605057292 */ /* 0x000fe2000f8e3c3f */
[----:B012---:R-:W-:Y:S11]  /*7840*/  @!P0 BRA `(.L_x_7295) ;  /* 0x0000000000048947 */ /* 0x007ff60003800000 */
[----:B------:R-:W-:Y:S01]  /*7850*/  BPT.TRAP 0x1 ;  /* 0x000000040000795c */ /* 0x000fe20000300000 */
.L_x_7295:
[----:B------:R-:W-:Y:S01]  /*7860*/  ULEA UR6, UR4, UR39, 0x3 ;  /* 0x0000002704067291 */ /* 0x000fe2000f8e183f */
[----:B------:R-:W-:-:S04]  /*7870*/  MOV R11, UR5 ;  /* 0x00000005000b7c02 */ /* 0x000fc80008000f00 */
[----:B------:R-:W-:-:S04]  /*7880*/  SHF.L.U32 R11, R11, 0x1f, RZ ;  /* 0x0000001f0b0b7819 */ /* 0x000fc800000006ff */
[----:B------:R0:W1:Y:S01]  /*7890*/  SYNCS.PHASECHK.TRANS64.TRYWAIT P1, [UR6+0x28c30], R11 ;  /* 0x028c300bff0075a7 */ /* 0x0000620008020146 */
[----:B------:R-:W-:Y:S05]  /*78a0*/  @!P0 BRA `(.L_x_7296) ;  /* 0x0000000000048947 */ /* 0x000fea0003800000 */
[----:B------:R-:W-:Y:S01]  /*78b0*/  BPT.TRAP 0x1 ;  /* 0x000000040000795c */ /* 0x000fe20000300000 */
.L_x_7296:
[----:B-1----:R-:W-:Y:S05]  /*78c0*/  @P1 BRA `(.L_x_7297) ;  /* 0x0000000000081947 */ /* 0x002fea0003800000 */
[----:B------:R-:W1:Y:S02]  /*78d0*/  SYNCS.PHASECHK.TRANS64.TRYWAIT P1, [UR6+0x28c30], R11 ;  /* 0x028c300bff0075a7 */ /* 0x000e640008020146 */
[----:B-1----:R-:W-:Y:S05]  /*78e0*/  @!P1 BRA `(.L_x_7298) ;  /* 0x0000008800249947 */ /* 0x002fea0003800000 */
.L_x_7297:
[----:B------:R-:W-:Y:S01]  /*78f0*/  ULEA UR10, UR4, UR24, 0x9 ;  /* 0x00000018040a7291 */ /* 0x000fe2000f8e483f */
[----:B------:R-:W-:Y:S01]  /*7900*/  WARPGROUP.ARRIVE ;  /* 0x00000000000079c5 */ /* 0x000fe20000000000 */
        /* <DEDUP_REMOVED lines=20> */
.L_x_7299:
[----:B------:R-:W-:Y:S01]  /*7a50*/  FMUL.FTZ R17, R152, UR27 ;  /* 0x0000001b98117c20 */ /* 0x000fe20008410000 */
[----:B-1----:R-:W-:Y:S01]  /*7a60*/  FMUL.FTZ R4, R153, UR27 ;  /* 0x0000001b99047c20 */ /* 0x002fe20008410000 */
        /* <DEDUP_REMOVED lines=21> */
[----:B-1----:R-:W-:Y:S01]  /*7bc0*/  FMNMX.FTZ R3, R17, R18, !PT ;  /* 0x0000001211037209 */ /* 0x002fe20007810000 */
[----:B------:R-:W-:Y:S01]  /*7bd0*/  FMUL.FTZ R169, R178, UR27 ;  /* 0x0000001bb2a97c20 */ /* 0x000fe20008410000 */
[----:B------:R-:W-:Y:S01]  /*7be0*/  FMUL.FTZ R170, R179, UR27 ;  /* 0x0000001bb3aa7c20 */ /* 0x000fe20008410000 */
[----:B------:R-:W-:Y:S01]  /*7bf0*/  ISETP.NE.AND P1, PT, R2, RZ, PT ;  /* 0x000000ff0200720c */ /* 0x000fe20003f25270 */
[----:B------:R-:W-:-:S03]  /*7c00*/  UIADD3 UR10, UR6, 0x28c40, URZ ;  /* 0x00028c40060a7890 */ /* 0x000fc6000fffe03f */
        /* <DEDUP_REMOVED lines=16> */
[----:B--2---:R-:W-:-:S07]  /*7d10*/  FMNMX.FTZ R160, R152, R3, !PT ;  /* 0x0000000398a07209 */ /* 0x004fce0007810000 */
[----:B------:R-:W2:Y:S01]  /*7d20*/  MUFU.TANH R155, R155 ;  /* 0x0000009b009b7308 */ /* 0x000ea20000002400 */
[----:B---3--:R-:W-:Y:S01]  /*7d30*/  FMNMX.FTZ R3, R153, R160, !PT ;  /* 0x000000a099037209 */ /* 0x008fe20007810000 */
[----:B------:R-:W-:-:S06]  /*7d40*/  FMUL.FTZ R160, R181, UR27 ;  /* 0x0000001bb5a07c20 */ /* 0x000fcc0008410000 */
[----:B------:R-:W3:Y:S01]  /*7d50*/  MUFU.TANH R156, R156 ;  /* 0x0000009c009c7308 */ /* 0x000ee20000002400 */
[----:B-1----:R-:W-:-:S07]  /*7d60*/  FMNMX.FTZ R164, R154, R3, !PT ;  /* 0x000000039aa47209 */ /* 0x002fce0007810000 */
[----:B------:R-:W1:Y:S01]  /*7d70*/  MUFU.TANH R157, R157 ;  /* 0x0000009d009d7308 */ /* 0x000e620000002400 */
[----:B--2---:R-:W-:-:S07]  /*7d80*/  FMNMX.FTZ R3, R155, R164, !PT ;  /* 0x000000a49b037209 */ /* 0x004fce0007810000 */
[----:B------:R-:W2:Y:S01]  /*7d90*/  MUFU.TANH R158, R158 ;  /* 0x0000009e009e7308 */ /* 0x000ea20000002400 */
[----:B---3--:R-:W-:-:S07]  /*7da0*/  FMNMX.FTZ R162, R156, R3, !PT ;  /* 0x000000039ca27209 */ /* 0x008fce0007810000 */
[----:B------:R-:W3:Y:S01]  /*7db0*/  MUFU.TANH R159, R159 ;  /* 0x0000009f009f7308 */ /* 0x000ee20000002400 */
        /* <DEDUP_REMOVED lines=8> */
[----:B---3--:R-:W-:Y:S01]  /*7e40*/  FMNMX.FTZ R3, R159, R164, !PT ;  /* 0x000000a49f037209 */ /* 0x008fe20007810000 */
[----:B------:R-:W-:Y:S01]  /*7e50*/  FMUL.FTZ R164, R167, UR27 ;  /* 0x0000001ba7a47c20 */ /* 0x000fe20008410000 */
[----:B------:R-:W-:-:S05]  /*7e60*/  FMUL.FTZ R167, R174, UR27 ;  /* 0x0000001baea77c20 */ /* 0x000fca0008410000 */
[----:B------:R-:W3:Y:S01]  /*7e70*/  MUFU.TANH R14, R14 ;  /* 0x0000000e000e7308 */ /* 0x000ee20000002400 */
[----:B-1----:R-:W-:-:S05]  /*7e80*/  FMNMX.FTZ R3, R160, R3, !PT ;  /* 0x00000003a0037209 */ /* 0x002fca0007810000 */
[----:B------:R-:W1:Y:S02]  /*7e90*/  SHFL.BFLY PT, R168, R3, 0x2, 0x1f ;  /* 0x0c401f0003a87f89 */ /* 0x000e6400000e0000 */
[----:B------:R-:W4:Y:S08]  /*7ea0*/  MUFU.TANH R15, R15 ;  /* 0x0000000f000f7308 */ /* 0x000f300000002400 */
[----:B------:R-:W5:Y:S08]  /*7eb0*/  MUFU.TANH R16, R16 ;  /* 0x0000001000107308 */ /* 0x000f700000002400 */
[----:B------:R-:W0:Y:S01]  /*7ec0*/  MUFU.TANH R161, R161 ;  /* 0x000000a100a17308 */ /* 0x000e220000002400 */
[----:B-1----:R-:W-:Y:S01]  /*7ed0*/  FMNMX.FTZ R174, R3, R168, !PT ;  /* 0x000000a803ae7209 */ /* 0x002fe20007810000 */
[----:B------:R-:W-:Y:S01]  /*7ee0*/  FMUL.FTZ R168, R175, UR27 ;  /* 0x0000001bafa87c20 */ /* 0x000fe20008410000 */
[----:B--2---:R-:W-:-:S05]  /*7ef0*/  FMNMX.FTZ R3, R12, R13, !PT ;  /* 0x0000000d0c037209 */ /* 0x004fca0007810000 */
[----:B------:R-:W1:Y:S01]  /*7f00*/  MUFU.TANH R162, R162 ;  /* 0x000000a200a27308 */ /* 0x000e620000002400 */
[----:B------:R-:W2:Y:S01]  /*7f10*/  SHFL.BFLY PT, R175, R174, 0x1, 0x1f ;  /* 0x0c201f00aeaf7f89 */ /* 0x000ea200000e0000 */
[----:B---3--:R-:W-:-:S04]  /*7f20*/  FMNMX.FTZ R172, R14, R3, !PT ;  /* 0x000000030eac7209 */ /* 0x008fc80007810000 */
[----:B----4-:R-:W-:Y:S02]  /*7f30*/  FMNMX.FTZ R3, R15, R172, !PT ;  /* 0x000000ac0f037209 */ /* 0x010fe40007810000 */
[----:B------:R-:W3:Y:S02]  /*7f40*/  MUFU.TANH R163, R163 ;  /* 0x000000a300a37308 */ /* 0x000ee40000002400 */
[----:B-----5:R-:W-:-:S04]  /*7f50*/  FMNMX.FTZ R172, R16, R3, !PT ;  /* 0x0000000310ac7209 */ /* 0x020fc80007810000 */
[----:B0-----:R-:W-:Y:S02]  /*7f60*/  FMNMX.FTZ R173, R161, R172, !PT ;  /* 0x000000aca1ad7209 */ /* 0x001fe40007810000 */
[----:B------:R-:W0:Y:S01]  /*7f70*/  MUFU.TANH R164, R164 ;  /* 0x000000a400a47308 */ /* 0x000e220000002400 */
[----:B------:R-:W-:-:S07]  /*7f80*/  FMUL.FTZ R172, R183, UR27 ;  /* 0x0000001bb7ac7c20 */ /* 0x000fce0008410000 */
[----:B------:R-:W4:Y:S01]  /*7f90*/  MUFU.TANH R165, R165 ;  /* 0x000000a500a57308 */ /* 0x000f220000002400 */
[----:B--2---:R-:W-:Y:S02]  /*7fa0*/  FMNMX.FTZ R3, R174, R175, !PT ;  /* 0x000000afae037209 */ /* 0x004fe40007810000 */
[----:B-1----:R-:W-:-:S03]  /*7fb0*/  FMNMX.FTZ R174, R162, R173, !PT ;  /* 0x000000ada2ae7209 */ /* 0x002fc60007810000 */
[----:B------:R-:W-:Y:S02]  /*7fc0*/  FMUL.FTZ R184, R3, UR7 ;  /* 0x0000000703b87c20 */ /* 0x000fe40008410000 */
[----:B------:R-:W1:Y:S01]  /*7fd0*/  MUFU.TANH R166, R166 ;  /* 0x000000a600a67308 */ /* 0x000e620000002400 */
[----:B---3--:R-:W-:Y:S01]  /*7fe0*/  FMNMX.FTZ R173, R163, R174, !PT ;  /* 0x000000aea3ad7209 */ /* 0x008fe20007810000 */
[----:B------:R-:W-:Y:S01]  /*7ff0*/  FADD.FTZ R18, -R3, R18 ;  /* 0x0000001203127221 */ /* 0x000fe20000010100 */
[--C-:B------:R-:W-:Y:S01]  /*8000*/  FFMA.FTZ R176, R20, UR7, -R184.reuse ;  /* 0x0000000714b07c23 */ /* 0x100fe200080108b8 */
[--C-:B------:R-:W-:Y:S01]  /*8010*/  FFMA.FTZ R20, R21, UR7, -R184.reuse ;  /* 0x0000000715147c23 */ /* 0x100fe200080108b8 */
[----:B0-----:R-:W-:Y:S01]  /*8020*/  FMNMX.FTZ R174, R164, R173, !PT ;  /* 0x000000ada4ae7209 */ /* 0x001fe20007810000 */
[--C-:B------:R-:W-:Y:S01]  /*8030*/  FFMA.FTZ R21, R22, UR7, -R184.reuse ;  /* 0x0000000716157c23 */ /* 0x100fe200080108b8 */
[--C-:B------:R-:W-:Y:S01]  /*8040*/  FFMA.FTZ R22, R23, UR7, -R184.reuse ;  /* 0x0000000717167c23 */ /* 0x100fe200080108b8 */
[----:B------:R-:W0:Y:S01]  /*8050*/  MUFU.TANH R167, R167 ;  /* 0x000000a700a77308 */ /* 0x000e220000002400 */
[----:B----4-:R-:W-:Y:S01]  /*8060*/  FMNMX.FTZ R173, R165, R174, !PT ;  /* 0x000000aea5ad7209 */ /* 0x010fe20007810000 */
[--C-:B------:R-:W-:Y:S01]  /*8070*/  FFMA.FTZ R23, R152, UR7, -R184.reuse ;  /* 0x0000000798177c23 */ /* 0x100fe200080108b8 */
[----:B------:R-:W-:Y:S01]  /*8080*/  FMUL.FTZ R18, R18, UR7 ;  /* 0x0000000712127c20 */ /* 0x000fe20008410000 */
[--C-:B------:R-:W-:Y:S01]  /*8090*/  FFMA.FTZ R17, R17, UR7, -R184.reuse ;  /* 0x0000000711117c23 */ /* 0x100fe200080108b8 */
[--C-:B------:R-:W-:Y:S01]  /*80a0*/  FFMA.FTZ R180, R156, UR7, -R184.reuse ;  /* 0x000000079cb47c23 */ /* 0x100fe200080108b8 */
[--C-:B------:R-:W-:Y:S01]  /*80b0*/  FFMA.FTZ R19, R19, UR7, -R184.reuse ;  /* 0x0000000713137c23 */ /* 0x100fe200080108b8 */
[--C-:B------:R-:W-:Y:S01]  /*80c0*/  FFMA.FTZ R177, R157, UR7, -R184.reuse ;  /* 0x000000079db17c23 */ /* 0x100fe200080108b8 */
[----:B------:R-:W2:Y:S01]  /*80d0*/  MUFU.TANH R168, R168 ;  /* 0x000000a800a87308 */ /* 0x000ea20000002400 */
[----:B-1----:R-:W-:Y:S01]  /*80e0*/  FMNMX.FTZ R174, R166, R173, !PT ;  /* 0x000000ada6ae7209 */ /* 0x002fe20007810000 */
[--C-:B------:R-:W-:Y:S01]  /*80f0*/  FFMA.FTZ R179, R159, UR7, -R184.reuse ;  /* 0x000000079fb37c23 */ /* 0x100fe200080108b8 */
[--C-:B------:R-:W-:Y:S01]  /*8100*/  FFMA.FTZ R178, R154, UR7, -R184.reuse ;  /* 0x000000079ab27c23 */ /* 0x100fe200080108b8 */
[----:B------:R-:W-:-:S04]  /*8110*/  FFMA.FTZ R182, R158, UR7, -R184 ;  /* 0x000000079eb67c23 */ /* 0x000fc800080108b8 */
[----:B------:R-:W1:Y:S01]  /*8120*/  MUFU.TANH R169, R169 ;  /* 0x000000a900a97308 */ /* 0x000e620000002400 */
[----:B0-----:R-:W-:Y:S01]  /*8130*/  FMNMX.FTZ R173, R167, R174, !PT ;  /* 0x000000aea7ad7209 */ /* 0x001fe20007810000 */
[----:B------:R-:W-:-:S06]  /*8140*/  FFMA.FTZ R174, R4, UR7, -R184 ;  /* 0x0000000704ae7c23 */ /* 0x000fcc00080108b8 */
[----:B------:R-:W0:Y:S01]  /*8150*/  MUFU.TANH R170, R170 ;  /* 0x000000aa00aa7308 */ /* 0x000e220000002400 */
[----:B--2---:R-:W-:-:S07]  /*8160*/  FMNMX.FTZ R4, R168, R173, !PT ;  /* 0x000000ada8047209 */ /* 0x004fce0007810000 */
[----:B------:R-:W2:Y:S01]  /*8170*/  MUFU.TANH R171, R171 ;  /* 0x000000ab00ab7308 */ /* 0x000ea20000002400 */
[----:B-1----:R-:W-:-:S07]  /*8180*/  FMNMX.FTZ R173, R169, R4, !PT ;  /* 0x00000004a9ad7209 */ /* 0x002fce0007810000 */
[----:B------:R-:W1:Y:S01]  /*8190*/  MUFU.TANH R172, R172 ;  /* 0x000000ac00ac7308 */ /* 0x000e620000002400 */
[----:B0-----:R-:W-:-:S07]  /*81a0*/  FMNMX.FTZ R4, R170, R173, !PT ;  /* 0x000000adaa047209 */ /* 0x001fce0007810000 */
[----:B------:R-:W0:Y:S01]  /*81b0*/  MUFU.EX2 R18, R18 ;  /* 0x0000001200127308 */ /* 0x000e220000000800 */
[----:B--2---:R-:W-:-:S07]  /*81c0*/  FMNMX.FTZ R173, R171, R4, !PT ;  /* 0x00000004abad7209 */ /* 0x004fce0007810000 */
[----:B------:R-:W2:Y:S01]  /*81d0*/  MUFU.EX2 R17, R17 ;  /* 0x0000001100117308 */ /* 0x000ea20000000800 */
[----:B-1----:R-:W-:Y:S01]  /*81e0*/  FMNMX.FTZ R4, R172, R173, !PT ;  /* 0x000000adac047209 */ /* 0x002fe20007810000 */
[----:B------:R-:W-:-:S04]  /*81f0*/  FFMA.FTZ R173, R153, UR7, -R184 ;  /* 0x0000000799ad7c23 */ /* 0x000fc800080108b8 */
[----:B------:R-:W1:Y:S02]  /*8200*/  SHFL.BFLY PT, R175, R4, 0x2, 0x1f ;  /* 0x0c401f0004af7f89 */ /* 0x000e6400000e0000 */
[----:B------:R-:W-:Y:S01]  /*8210*/  MUFU.EX2 R174, R174 ;  /* 0x000000ae00ae7308 */ /* 0x000fe20000000800 */
        /* <DEDUP_REMOVED lines=21> */
[----:B-1----:R-:W-:Y:S01]  /*8370*/  FMNMX.FTZ R152, R4, R175, !PT ;  /* 0x000000af04987209 */ /* 0x002fe20007810000 */
[----:B------:R-:W-:Y:S01]  /*8380*/  FFMA.FTZ R175, R155, UR7, -R184 ;  /* 0x000000079baf7c23 */ /* 0x000fe200080108b8 */
[----:B------:R-:W-:Y:S01]  /*8390*/  MUFU.EX2 R20, R20 ;  /* 0x0000001400147308 */ /* 0x000fe20000000800 */
[----:B------:R-:W-:-:S02]  /*83a0*/  IMAD.U32 R155, RZ, RZ, UR25 ;  /* 0x00000019ff9b7e24 */ /* 0x000fc4000f8e00ff */
[----:B------:R-:W-:Y:S01]  /*83b0*/  FFMA.FTZ R184, R160, UR7, -R184 ;  /* 0x00000007a0b87c23 */ /* 0x000fe200080108b8 */
[----:B------:R-:W1:Y:S01]  /*83c0*/  SHFL.BFLY PT, R153, R152, 0x1, 0x1f ;  /* 0x0c201f0098997f89 */ /* 0x000e6200000e0000 */
[-C--:B------:R-:W-:Y:S01]  /*83d0*/  FMUL.FTZ R60, R60, R18.reuse ;  /* 0x000000123c3c7220 */ /* 0x080fe20000410000 */
[-C--:B------:R-:W-:Y:S01]  /*83e0*/  FMUL.FTZ R61, R61, R18.reuse ;  /* 0x000000123d3d7220 */ /* 0x080fe20000410000 */
[-C--:B------:R-:W-:Y:S01]  /*83f0*/  FMUL.FTZ R64, R64, R18.reuse ;  /* 0x0000001240407220 */ /* 0x080fe20000410000 */
[-C--:B------:R-:W-:Y:S01]  /*8400*/  FMUL.FTZ R65, R65, R18.reuse ;  /* 0x0000001241417220 */ /* 0x080fe20000410000 */
        /* <DEDUP_REMOVED lines=19> */
[----:B-1----:R-:W-:Y:S01]  /*8540*/  FMNMX.FTZ R4, R152, R153, !PT ;  /* 0x0000009998047209 */ /* 0x002fe20007810000 */
[-C--:B------:R-:W-:Y:S01]  /*8550*/  FMUL.FTZ R97, R97, R18.reuse ;  /* 0x0000001261617220 */ /* 0x080fe20000410000 */
[----:B------:R-:W-:Y:S01]  /*8560*/  F2FP.F16.F32.PACK_AB R152, R174, R17 ;  /* 0x00000011ae98723e */ /* 0x000fe200000000ff */
[-C--:B------:R-:W-:Y:S01]  /*8570*/  FMUL.FTZ R100, R100, R18.reuse ;  /* 0x0000001264647220 */ /* 0x080fe20000410000 */
[-C--:B------:R-:W-:Y:S01]  /*8580*/  FMUL.FTZ R101, R101, R18.reuse ;  /* 0x0000001265657220 */ /* 0x080fe20000410000 */
[C---:B------:R-:W-:Y:S01]  /*8590*/  FADD.FTZ R13, -R4.reuse, R13 ;  /* 0x0000000d040d7221 */ /* 0x040fe20000010100 */
[----:B------:R-:W-:Y:S01]  /*85a0*/  FMUL.FTZ R181, R4, UR7 ;  /* 0x0000000704b57c20 */ /* 0x000fe20008410000 */
[----:B------:R-:W-:Y:S01]  /*85b0*/  MUFU.EX2 R173, R173 ;  /* 0x000000ad00ad7308 */ /* 0x000fe20000000800 */
[----:B------:R-:W-:Y:S01]  /*85c0*/  FMUL.FTZ R104, R104, R18 ;  /* 0x0000001268687220 */ /* 0x000fe20000410000 */
        /* <DEDUP_REMOVED lines=14> */
[----:B------:R1:W2:Y:S01]  /*86b0*/  MUFU.EX2 R156, R12 ;  /* 0x0000000c009c7308 */ /* 0x0002a20000000800 */
[--C-:B------:R-:W-:Y:S01]  /*86c0*/  FFMA.FTZ R169, R169, UR7, -R181.reuse ;  /* 0x00000007a9a97c23 */ /* 0x100fe200080108b5 */
[--C-:B------:R-:W-:Y:S01]  /*86d0*/  FFMA.FTZ R170, R170, UR7, -R181.reuse ;  /* 0x00000007aaaa7c23 */ /* 0x100fe200080108b5 */
[--C-:B------:R-:W-:Y:S01]  /*86e0*/  FFMA.FTZ R172, R172, UR7, -R181.reuse ;  /* 0x00000007acac7c23 */ /* 0x100fe200080108b5 */
[----:B------:R-:W-:Y:S01]  /*86f0*/  FFMA.FTZ R171, R171, UR7, -R181 ;  /* 0x00000007abab7c23 */ /* 0x000fe200080108b5 */
[----:B0-----:R-:W-:Y:S01]  /*8700*/  F2FP.F16.F32.PACK_AB R158, R23, R22 ;  /* 0x00000016179e723e */ /* 0x001fe200000000ff */
[-C--:B------:R-:W-:Y:S01]  /*8710*/  FMUL.FTZ R105, R105, R18.reuse ;  /* 0x0000001269697220 */ /* 0x080fe20000410000 */
[----:B------:R-:W-:Y:S01]  /*8720*/  FMUL.FTZ R108, R108, R18 ;  /* 0x000000126c6c7220 */ /* 0x000fe20000410000 */
[----:B------:R0:W3:Y:S01]  /*8730*/  MUFU.EX2 R153, R14 ;  /* 0x0000000e00997308 */ /* 0x0000e20000000800 */
[----:B-1----:R-:W-:-:S02]  /*8740*/  @!P1 IMAD R12, R155, 0x40, R0 ;  /* 0x000000409b0c9824 */ /* 0x002fc400078e0200 */
[-C--:B------:R-:W-:Y:S01]  /*8750*/  FMUL.FTZ R109, R109, R18.reuse ;  /* 0x000000126d6d7220 */ /* 0x080fe20000410000 */
[-C--:B------:R-:W-:Y:S01]  /*8760*/  FMUL.FTZ R112, R112, R18.reuse ;  /* 0x0000001270707220 */ /* 0x080fe20000410000 */
[-C--:B------:R-:W-:Y:S01]  /*8770*/  FMUL.FTZ R113, R113, R18.reuse ;  /* 0x0000001271717220 */ /* 0x080fe20000410000 */
[-C--:B------:R-:W-:Y:S01]  /*8780*/  FMUL.FTZ R116, R116, R18.reuse ;  /* 0x0000001274747220 */ /* 0x080fe20000410000 */
[----:B------:R-:W-:Y:S01]  /*8790*/  @!P1 LEA R12, R12, UR39, 0x2 ;  /* 0x000000270c0c9c11 */ /* 0x000fe2000f8e10ff */
[----:B------:R-:W-:Y:S01]  /*87a0*/  FMUL.FTZ R117, R117, R18 ;  /* 0x0000001275757220 */ /* 0x000fe20000410000 */
[----:B------:R-:W1:Y:S01]  /*87b0*/  MUFU.EX2 R15, R15 ;  /* 0x0000000f000f7308 */ /* 0x000e620000000800 */
[----:B--2---:R-:W-:Y:S01]  /*87c0*/  FFMA.FTZ R6, R13, R6, R156 ;  /* 0x000000060d067223 */ /* 0x004fe2000001009c */
[----:B0-----:R-:W-:Y:S01]  /*87d0*/  FADD.FTZ R14, R174, R5 ;  /* 0x00000005ae0e7221 */ /* 0x001fe20000010000 */
[----:B------:R-:W-:Y:S01]  /*87e0*/  @!P1 STS [R12+0x28800], R18 ;  /* 0x028800120c009388 */ /* 0x000fe20000000800 */
[-C--:B------:R-:W-:Y:S01]  /*87f0*/  FMUL.FTZ R120, R120, R18.reuse ;  /* 0x0000001278787220 */ /* 0x080fe20000410000 */
[----:B------:R-:W-:Y:S01]  /*8800*/  FMUL.FTZ R121, R121, R18 ;  /* 0x0000001279797220 */ /* 0x000fe20000410000 */
[----:B------:R-:W-:Y:S01]  /*8810*/  FADD.FTZ R5, R19, R14 ;  /* 0x0000000e13057221 */ /* 0x000fe20000010000 */
[----:B------:R0:W-:Y:S01]  /*8820*/  @!P1 STS [R12+0x28820], R13 ;  /* 0x0288200d0c009388 */ /* 0x0001e20000000800 */
[----:B------:R-:W2:Y:S01]  /*8830*/  MUFU.EX2 R16, R16 ;  /* 0x0000001000107308 */ /* 0x000ea20000000800 */
[C---:B---3--:R-:W-:Y:S01]  /*8840*/  FADD.FTZ R6, R153.reuse, R6 ;  /* 0x0000000699067221 */ /* 0x048fe20000010000 */
[----:B------:R-:W-:Y:S01]  /*8850*/  FADD.FTZ R5, R176, R5 ;  /* 0x00000005b0057221 */ /* 0x000fe20000010000 */
[----:B------:R-:W-:Y:S01]  /*8860*/  F2FP.F16.F32.PACK_AB R153, R153, R156 ;  /* 0x0000009c9999723e */ /* 0x000fe200000000ff */
[----:B------:R-:W-:Y:S01]  /*8870*/  FMUL.FTZ R124, R124, R18 ;  /* 0x000000127c7c7220 */ /* 0x000fe20000410000 */
[----:B------:R-:W-:Y:S01]  /*8880*/  F2FP.F16.F32.PACK_AB R156, R21, R20 ;  /* 0x00000014159c723e */ /* 0x000fe200000000ff */
[----:B------:R-:W-:Y:S01]  /*8890*/  FADD.FTZ R14, R20, R5 ;  /* 0x00000005140e7221 */ /* 0x000fe20000010000 */
        /* <DEDUP_REMOVED lines=11> */
[----:B------:R-:W-:Y:S01]  /*8950*/  FADD.FTZ R155, R21, R14 ;  /* 0x0000000e159b7221 */ /* 0x000fe20000010000 */
[-C--:B------:R-:W-:Y:S01]  /*8960*/  FMUL.FTZ R140, R140, R18.reuse ;  /* 0x000000128c8c7220 */ /* 0x080fe20000410000 */
[-C--:B------:R-:W-:Y:S01]  /*8970*/  FMUL.FTZ R141, R141, R18.reuse ;  /* 0x000000128d8d7220 */ /* 0x080fe20000410000 */
[-C--:B------:R-:W-:Y:S01]  /*8980*/  FMUL.FTZ R144, R144, R18.reuse ;  /* 0x0000001290907220 */ /* 0x080fe20000410000 */
[----:B------:R-:W-:Y:S01]  /*8990*/  FADD.FTZ R14, R22, R155 ;  /* 0x0000009b160e7221 */ /* 0x000fe20000010000 */
[----:B------:R-:W-:Y:S01]  /*89a0*/  F2FP.F16.F32.PACK_AB R155, R16, R15 ;  /* 0x0000000f109b723e */ /* 0x000fe200000000ff */
[----:B------:R-:W2:Y:S01]  /*89b0*/  MUFU.EX2 R159, R163 ;  /* 0x000000a3009f7308 */ /* 0x000ea20000000800 */
[----:B---3--:R-:W-:Y:S01]  /*89c0*/  FADD.FTZ R5, R157, R6 ;  /* 0x000000069d057221 */ /* 0x008fe20000010000 */
[----:B------:R-:W-:Y:S01]  /*89d0*/  FADD.FTZ R14, R23, R14 ;  /* 0x0000000e170e7221 */ /* 0x000fe20000010000 */
[----:B------:R-:W-:Y:S01]  /*89e0*/  BAR.SYNC.DEFER_BLOCKING 0xf, 0x100 ;  /* 0x03c4000000007b1d */ /* 0x000fe20000010000 */
[-C--:B------:R-:W-:Y:S01]  /*89f0*/  FMUL.FTZ R145, R145, R18.reuse ;  /* 0x0000001291917220 */ /* 0x080fe20000410000 */
[-C--:B------:R-:W-:Y:S01]  /*8a00*/  FMUL.FTZ R148, R148, R18.reuse ;  /* 0x0000001294947220 */ /* 0x080fe20000410000 */
[----:B------:R-:W-:Y:S01]  /*8a10*/  FMUL.FTZ R149, R149, R18 ;  /* 0x0000001295957220 */ /* 0x000fe20000410000 */
[-C--:B------:R-:W-:Y:S01]  /*8a20*/  FMUL.FTZ R26, R26, R13.reuse ;  /* 0x0000000d1a1a7220 */ /* 0x080fe20000410000 */
[----:B------:R-:W-:Y:S01]  /*8a30*/  FMUL.FTZ R27, R27, R13 ;  /* 0x0000000d1b1b7220 */ /* 0x000fe20000410000 */
[----:B------:R-:W3:Y:S01]  /*8a40*/  MUFU.EX2 R164, R164 ;  /* 0x000000a400a47308 */ /* 0x000ee20000000800 */
[C---:B-1----:R-:W-:Y:S01]  /*8a50*/  FADD.FTZ R6, R162.reuse, R5 ;  /* 0x00000005a2067221 */ /* 0x042fe20000010000 */
[----:B------:R-:W-:Y:S01]  /*8a60*/  F2FP.F16.F32.PACK_AB R157, R162, R157 ;  /* 0x0000009da29d723e */ /* 0x000fe200000000ff */
        /* <DEDUP_REMOVED lines=13> */
[----:B------:R-:W0:Y:S01]  /*8b40*/  MUFU.EX2 R166, R166 ;  /* 0x000000a600a67308 */ /* 0x000e220000000800 */
[C---:B---3--:R-:W-:Y:S01]  /*8b50*/  FADD.FTZ R6, R164.reuse, R5 ;  /* 0x00000005a4067221 */ /* 0x048fe20000010000 */
[----:B------:R-:W-:Y:S01]  /*8b60*/  FADD.FTZ R5, R173, R14 ;  /* 0x0000000ead057221 */ /* 0x000fe20000010000 */
[----:B------:R-:W-:Y:S01]  /*8b70*/  F2FP.F16.F32.PACK_AB R159, R164, R159 ;  /* 0x0000009fa49f723e */ /* 0x000fe200000000ff */
[----:B------:R2:W-:Y:S01]  /*8b80*/  STSM.16.M88.4 [R10+0x26800], R152 ;  /* 0x026800980a007844 */ /* 0x0005e20000000200 */
[-C--:B------:R-:W-:Y:S01]  /*8b90*/  FMUL.FTZ R51, R51, R13.reuse ;  /* 0x0000000d33337220 */ /* 0x080fe20000410000 */
[-C--:B------:R-:W-:Y:S01]  /*8ba0*/  FMUL.FTZ R54, R54, R13.reuse ;  /* 0x0000000d36367220 */ /* 0x080fe20000410000 */
[-C--:B------:R-:W-:Y:S01]  /*8bb0*/  FMUL.FTZ R55, R55, R13.reuse ;  /* 0x0000000d37377220 */ /* 0x080fe20000410000 */
[----:B------:R-:W3:Y:S01]  /*8bc0*/  MUFU.EX2 R163, R167 ;  /* 0x000000a700a37308 */ /* 0x000ee20000000800 */
[----:B-1----:R-:W-:Y:S01]  /*8bd0*/  FADD.FTZ R17, R165, R6 ;  /* 0x00000006a5117221 */ /* 0x002fe20000010000 */
[----:B------:R2:W-:Y:S01]  /*8be0*/  STSM.16.M88.4 [R8], R156 ;  /* 0x0000009c08007844 */ /* 0x0005e20000000200 */
[-C--:B------:R-:W-:Y:S01]  /*8bf0*/  FMUL.FTZ R58, R58, R13.reuse ;  /* 0x0000000d3a3a7220 */ /* 0x080fe20000410000 */
[-C--:B------:R-:W-:Y:S01]  /*8c00*/  FMUL.FTZ R59, R59, R13.reuse ;  /* 0x0000000d3b3b7220 */ /* 0x080fe20000410000 */
[-C--:B------:R-:W-:Y:S01]  /*8c10*/  FMUL.FTZ R62, R62, R13.reuse ;  /* 0x0000000d3e3e7220 */ /* 0x080fe20000410000 */
[-C--:B------:R-:W-:Y:S01]  /*8c20*/  FMUL.FTZ R63, R63, R13.reuse ;  /* 0x0000000d3f3f7220 */ /* 0x080fe20000410000 */
[----:B------:R-:W-:Y:S01]  /*8c30*/  FMUL.FTZ R66, R66, R13 ;  /* 0x0000000d42427220 */ /* 0x000fe20000410000 */
[----:B------:R-:W1:Y:S01]  /*8c40*/  MUFU.EX2 R178, R178 ;  /* 0x000000b200b27308 */ /* 0x000e620000000800 */
        /* <DEDUP_REMOVED lines=65> */
[----:B------:R-:W-:-:S06]  /*9060*/  FMUL.FTZ R151, R151, R13 ;  /* 0x0000000d97977220 */ /* 0x000fcc0000410000 */
[----:B------:R-:W1:Y:S01]  /*9070*/  MUFU.EX2 R179, R179 ;  /* 0x000000b300b37308 */ /* 0x000e620000000800 */
[----:B0-----:R-:W-:-:S07]  /*9080*/  FADD.FTZ R15, R167, R12 ;  /* 0x0000000ca70f7221 */ /* 0x001fce0000010000 */
[----:B------:R-:W0:Y:S01]  /*9090*/  MUFU.EX2 R184, R184 ;  /* 0x000000b800b87308 */ /* 0x000e220000000800 */
[C---:B---3--:R-:W-:Y:S01]  /*90a0*/  FADD.FTZ R6, R182.reuse, R5 ;  /* 0x00000005b6067221 */ /* 0x048fe20000010000 */
[----:B------:R-:W-:-:S06]  /*90b0*/  F2FP.F16.F32.PACK_AB R164, R182, R177 ;  /* 0x000000b1b6a4723e */ /* 0x000fcc00000000ff */
[----:B------:R-:W3:Y:S01]  /*90c0*/  MUFU.EX2 R172, R172 ;  /* 0x000000ac00ac7308 */ /* 0x000ee20000000800 */
[----:B-1----:R-:W-:Y:S01]  /*90d0*/  FADD.FTZ R5, R179, R6 ;  /* 0x00000006b3057221 */ /* 0x002fe20000010000 */
[----:B0-----:R-:W-:-:S03]  /*90e0*/  F2FP.F16.F32.PACK_AB R166, R184, R179 ;  /* 0x000000b3b8a6723e */ /* 0x001fc600000000ff */
[----:B------:R-:W-:Y:S01]  /*90f0*/  FADD.FTZ R5, R184, R5 ;  /* 0x00000005b8057221 */ /* 0x000fe20000010000 */
[C---:B---3--:R-:W-:Y:S01]  /*9100*/  F2FP.F16.F32.PACK_AB R167, R172.reuse, R167 ;  /* 0x000000a7aca7723e */ /* 0x048fe200000000ff */
[----:B------:R-:W-:-:S04]  /*9110*/  FADD.FTZ R6, R172, R15 ;  /* 0x0000000fac067221 */ /* 0x000fc80000010000 */
[----:B------:R2:W-:Y:S01]  /*9120*/  STSM.16.M88.4 [R7], R164 ;  /* 0x000000a407007844 */ /* 0x0005e20000000200 */
[----:B------:R-:W-:Y:S05]  /*9130*/  @!P0 BRA `(.L_x_7300) ;  /* 0x0000000000048947 */ /* 0x000fea0003800000 */
[----:B------:R-:W-:Y:S01]  /*9140*/  BPT.TRAP 0x1 ;  /* 0x000000040000795c */ /* 0x000fe20000300000 */
.L_x_7300:
[----:B------:R0:W1:Y:S01]  /*9150*/  SYNCS.PHASECHK.TRANS64.TRYWAIT P1, [UR6+0x28c50], R11 ;  /* 0x028c500bff0075a7 */ /* 0x0000620008020146 */
[----:B------:R-:W-:Y:S05]  /*9160*/  @!P0 BRA `(.L_x_7301) ;  /* 0x0000000000048947 */ /* 0x000fea0003800000 */
[----:B------:R-:W-:Y:S01]  /*9170*/  BPT.TRAP 0x1 ;  /* 0x000000040000795c */ /* 0x000fe20000300000 */
.L_x_7301:
[----:B-1----:R-:W-:Y:S05]  /*9180*/  @P1 BRA `(.L_x_7302) ;  /* 0x0000000000081947 */ /* 0x002fea0003800000 */
[----:B------:R-:W1:Y:S02]  /*9190*/  SYNCS.PHASECHK.TRANS64.TRYWAIT P1, [UR6+0x28c50], R11 ;  /* 0x028c500bff0075a7 */ /* 0x000e640008020146 */
[----:B-1----:R-:W-:Y:S05]  /*91a0*/  @!P1 BRA `(.L_x_7303) ;  /* 0x00000070000c9947 */ /* 0x002fea0003800000 */
.L_x_7302:
        /* <DEDUP_REMOVED lines=34> */
.L_x_7304:
        /* <DEDUP_REMOVED lines=10> */
.L_x_7294:
[----:B0-2---:R-:W0:Y:S01]  /*9470*/  SHFL.BFLY PT, R8, R5, 0x2, 0x1f ;  /* 0x0c401f0005087f89 */ /* 0x005e2200000e0000 */
[----:B------:R-:W-:Y:S08]  /*9480*/  BAR.ARV 0x8, 0x100 ;  /* 0x0204000000007b1d */ /* 0x000ff00000002000 */
[----:B------:R-:W-:Y:S01]  /*9490*/  BAR.SYNC.DEFER_BLOCKING 0xf, 0x100 ;  /* 0x03c4000000007b1d */ /* 0x000fe20000010000 */
[----:B------:R-:W-:-:S02]  /*94a0*/  ISETP.NE.AND P0, PT, R2, RZ, PT ;  /* 0x000000ff0200720c */ /* 0x000fc40003f05270 */
[----:B------:R-:W-:-:S03]  /*94b0*/  MOV R2, RZ ;  /* 0x000000ff00027202 */ /* 0x000fc60000000f00 */
[----:B------:R-:W2:Y:S01]  /*94c0*/  SHFL.BFLY PT, R9, R6, 0x2, 0x1f ;  /* 0x0c401f0006097f89 */ /* 0x000ea200000e0000 */
[----:B0-----:R-:W-:Y:S01]  /*94d0*/  FADD.FTZ R8, R8, R5 ;  /* 0x0000000508087221 */ /* 0x001fe20000010000 */
[----:B------:R-:W-:-:S04]  /*94e0*/  IMAD.U32 R5, RZ, RZ, UR4 ;  /* 0x00000004ff057e24 */ /* 0x000fc8000f8e00ff */
[----:B------:R-:W1:Y:S01]  /*94f0*/  SHFL.BFLY PT, R7, R8, 0x1, 0x1f ;  /* 0x0c201f0008077f89 */ /* 0x000e6200000e0000 */
[----:B------:R-:W-:Y:S01]  /*9500*/  IMAD R0, R5, 0x40, R0 ;  /* 0x0000004005007824 */ /* 0x000fe200078e0200 */
[----:B------:R-:W-:-:S04]  /*9510*/  MOV R5, 0xff800000 ;  /* 0xff80000000057802 */ /* 0x000fc80000000f00 */
[----:B------:R-:W-:Y:S01]  /*9520*/  @!P0 LEA R0, R0, UR39, 0x2 ;  /* 0x0000002700008c11 */ /* 0x000fe2000f8e10ff */
[----:B--2---:R-:W-:Y:S01]  /*9530*/  FADD.FTZ R9, R9, R6 ;  /* 0x0000000609097221 */ /* 0x004fe20000010000 */
[----:B------:R-:W-:-:S04]  /*9540*/  IMAD.MOV.U32 R6, RZ, RZ, -0x800000 ;  /* 0xff800000ff067424 */ /* 0x000fc800078e00ff */
[----:B------:R-:W0:Y:S01]  /*9550*/  SHFL.BFLY PT, R10, R9, 0x1, 0x1f ;  /* 0x0c201f00090a7f89 */ /* 0x000e2200000e0000 */
[----:B-1----:R-:W-:Y:S01]  /*9560*/  FADD.FTZ R11, R8, R7 ;  /* 0x00000007080b7221 */ /* 0x002fe20000010000 */
[----:B------:R-:W-:-:S04]  /*9570*/  IMAD.MOV.U32 R7, RZ, RZ, RZ ;  /* 0x000000ffff077224 */ /* 0x000fc800078e00ff */
[----:B------:R-:W-:-:S13]  /*9580*/  FSETP.NE.FTZ.AND P1, PT, R11, RZ, PT ;  /* 0x000000ff0b00720b */ /* 0x000fda0003f35000 */
[----:B------:R-:W1:Y:S01]  /*9590*/  @P1 MUFU.RCP R7, R11 ;  /* 0x0000000b00071308 */ /* 0x000e620000001000 */
[----:B0-----:R-:W-:-:S05]  /*95a0*/  FADD.FTZ R10, R9, R10 ;  /* 0x0000000a090a7221 */ /* 0x001fca0000010000 */
[----:B------:R-:W-:Y:S02]  /*95b0*/  FSETP.NE.FTZ.AND P2, PT, R10, RZ, PT ;  /* 0x000000ff0a00720b */ /* 0x000fe40003f55000 */
[----:B------:R-:W-:Y:S01]  /*95c0*/  @P1 MUFU.LG2 R8, R11 ;  /* 0x0000000b00081308 */ /* 0x000fe20000000c00 */
[----:B-1----:R-:W-:Y:S01]  /*95d0*/  @!P0 STS [R0+0x28800], R7 ;  /* 0x0288000700008388 */ /* 0x002fe20000000800 */
[-C--:B------:R-:W-:Y:S01]  /*95e0*/  FMUL.FTZ R24, R24, R7.reuse ;  /* 0x0000000718187220 */ /* 0x080fe20000410000 */
[----:B------:R-:W-:-:S08]  /*95f0*/  FMUL.FTZ R25, R25, R7 ;  /* 0x0000000719197220 */ /* 0x000fd00000410000 */
[----:B------:R-:W0:Y:S01]  /*9600*/  @P2 MUFU.RCP R2, R10 ;  /* 0x0000000a00022308 */ /* 0x000e220000001000 */
[-C--:B------:R-:W-:Y:S01]  /*9610*/  FMUL.FTZ R28, R28, R7.reuse ;  /* 0x000000071c1c7220 */ /* 0x080fe20000410000 */
[-C--:B------:R-:W-:Y:S01]  /*9620*/  FMUL.FTZ R29, R29, R7.reuse ;  /* 0x000000071d1d7220 */ /* 0x080fe20000410000 */
[-C--:B------:R-:W-:Y:S01]  /*9630*/  FMUL.FTZ R32, R32, R7.reuse ;  /* 0x0000000720207220 */ /* 0x080fe20000410000 */
[-C--:B------:R-:W-:Y:S01]  /*9640*/  FMUL.FTZ R33, R33, R7.reuse ;  /* 0x0000000721217220 */ /* 0x080fe20000410000 */
[-C--:B------:R-:W-:Y:S01]  /*9650*/  FMUL.FTZ R36, R36, R7.reuse ;  /* 0x0000000724247220 */ /* 0x080fe20000410000 */
[-C--:B------:R-:W-:Y:S01]  /*9660*/  FMUL.FTZ R37, R37, R7.reuse ;  /* 0x0000000725257220 */ /* 0x080fe20000410000 */
[-C--:B------:R-:W-:Y:S01]  /*9670*/  FMUL.FTZ R40, R40, R7.reuse ;  /* 0x0000000728287220 */ /* 0x080fe20000410000 */
        /* <DEDUP_REMOVED lines=19> */
[----:B0-----:R-:W-:Y:S01]  /*97b0*/  MOV R0, UR7 ;  /* 0x0000000700007c02 */ /* 0x001fe20008000f00 */
        /* <DEDUP_REMOVED lines=40> */
[----:B------:R-:W-:Y:S01]  /*9a40*/  @P2 FMUL.FTZ R10, R10, 0.69314718246459960938 ;  /* 0x3f3172180a0a2820 */ /* 0x000fe20000410000 */
[----:B------:R-:W-:Y:S01]  /*9a50*/  @P1 FMUL.FTZ R7, R8, 0.69314718246459960938 ;  /* 0x3f31721808071820 */ /* 0x000fe20000410000 */
[----:B--2---:R-:W-:Y:S01]  /*9a60*/  @P2 FMUL.FTZ R9, R9, 0.69314718246459960938 ;  /* 0x3f31721809092820 */ /* 0x004fe20000410000 */
        /* <DEDUP_REMOVED lines=68> */
.L_x_7258:
[----:B------:R-:W-:Y:S05]  /*9eb0*/  @P0 BRA `(.L_x_7306) ;  /* 0x0000002000f80947 */ /* 0x000fea0003800000 */
[----:B------:R-:W0:Y:S01]  /*9ec0*/  S2R R0, SR_TID.X ;  /* 0x0000000000007919 */ /* 0x000e220000002100 */
[----:B------:R-:W2:Y:S01]  /*9ed0*/  S2UR UR5, SR_CgaCtaId ;  /* 0x00000000000579c3 */ /* 0x000ea20000008800 */
[----:B------:R-:W-:Y:S01]  /*9ee0*/  UMOV UR4, 0x400 ;  /* 0x0000040000047882 */ /* 0x000fe20000000000 */
[----:B------:R-:W-:-:S06]  /*9ef0*/  IMAD R2, RZ, RZ, -UR42 ;  /* 0x8000002aff027e24 */ /* 0x000fcc000f8e02ff */
[----:B------:R-:W-:Y:S08]  /*9f00*/  BAR.SYNC.DEFER_BLOCKING 0x1, 0x100 ;  /* 0x0044000000007b1d */ /* 0x000ff00000010000 */
[----:B------:R-:W3:Y:S08]  /*9f10*/  S2UR UR6, SR_CTAID.Y ;  /* 0x00000000000679c3 */ /* 0x000ef00000002600 */
[----:B------:R-:W3:Y:S01]  /*9f20*/  LDC R3, c[0x0][0xc50] ;  /* 0x00031400ff037b82 */ /* 0x000ee20000000800 */
[----:B--2---:R-:W-:-:S07]  /*9f30*/  ULEA UR4, UR5, UR4, 0x18 ;  /* 0x0000000405047291 */ /* 0x004fce000f8ec03f */
[----:B------:R-:W2:Y:S01]  /*9f40*/  LDC R7, c[0x0][0xbe8] ;  /* 0x0002fa00ff077b82 */ /* 0x000ea20000000800 */
[----:B------:R-:W-:Y:S01]  /*9f50*/  UIADD3 UR4, UR4, 0x28c20, URZ ;  /* 0x00028c2004047890 */ /* 0x000fe2000fffe03f */
[----:B0-----:R-:W-:-:S03]  /*9f60*/  VIADD R18, R0, 0xffffff80 ;  /* 0xffffff8000127836 */ /* 0x001fc60000000000 */
[----:B------:R-:W-:Y:S02]  /*9f70*/  UPRMT UR4, URZ, 0x654, UR4 ;  /* 0x000006543f047896 */ /* 0x000fe40008000004 */
[----:B------:R-:W-:-:S04]  /*9f80*/  SHF.R.S32.HI R21, RZ, 0x1f, R18 ;  /* 0x0000001fff157819 */ /* 0x000fc80000011412 */
[----:B------:R-:W-:Y:S01]  /*9f90*/  LEA.HI R4, R21, R18, RZ, 0x7 ;  /* 0x0000001215047211 */ /* 0x000fe200078f38ff */
[----:B---3--:R-:W-:Y:S01]  /*9fa0*/  IMAD R2, R3, R2, UR6 ;  /* 0x0000000603027e24 */ /* 0x008fe2000f8e0202 */
[----:B------:R-:W-:Y:S01]  /*9fb0*/  USHF.R.S32.HI UR6, URZ, 0x1f, UR42 ;  /* 0x0000001f3f067899 */ /* 0x000fe2000801142a */
[----:B------:R-:W-:Y:S01]  /*9fc0*/  SYNCS.ARRIVE.TRANS64.RED.A1T0 RZ, [UR4], RZ ;  /* 0x000000ffffff79a7 */ /* 0x000fe20008100404 */
[----:B------:R-:W-:Y:S02]  /*9fd0*/  SHF.R.S32.HI R0, RZ, 0x7, R4 ;  /* 0x00000007ff007819 */ /* 0x000fe40000011404 */
[----:B------:R-:W-:Y:S02]  /*9fe0*/  LOP3.LUT R9, R4, 0xffffff80, RZ, 0xc0, !PT ;  /* 0xffffff8004097812 */ /* 0x000fe400078ec0ff */
[----:B------:R-:W-:Y:S01]  /*9ff0*/  SHF.R.S32.HI R3, RZ, 0x1f, R2 ;  /* 0x0000001fff037819 */ /* 0x000fe20000011402 */
[----:B------:R-:W0:Y:S01]  /*a000*/  SHFL.IDX PT, R10, R0, RZ, 0x1f ;  /* 0x00001fff000a7589 */ /* 0x000e2200000e0000 */
[----:B------:R-:W-:-:S02]  /*a010*/  IADD3 R8, R18, -R9, RZ ;  /* 0x8000000912087210 */ /* 0x000fc40007ffe0ff */
[----:B--2---:R-:W-:Y:S02]  /*a020*/  ISETP.NE.AND P1, PT, R7, 0x1, PT ;  /* 0x000000010700780c */ /* 0x004fe40003f25270 */
[----:B------:R-:W-:-:S04]  /*a030*/  SHF.R.S32.HI R155, RZ, 0x1f, R8 ;  /* 0x0000001fff9b7819 */ /* 0x000fc80000011408 */
[----:B------:R-:W-:-:S04]  /*a040*/  LEA.HI R9, R155, R8, RZ, 0x2 ;  /* 0x000000089b097211 */ /* 0x000fc800078f10ff */
[----:B------:R-:W-:Y:S02]  /*a050*/  SHF.R.S32.HI R154, RZ, 0x2, R9 ;  /* 0x00000002ff9a7819 */ /* 0x000fe40000011409 */
[----:B0-----:R-:W-:-:S13]  /*a060*/  ISETP.NE.AND P0, PT, R10, RZ, PT ;  /* 0x000000ff0a00720c */ /* 0x001fda0003f05270 */
[----:B------:R-:W-:Y:S05]  /*a070*/  @P0 BRA `(.L_x_7307) ;  /* 0x0000000400440947 */ /* 0x000fea0003800000 */
[----:B------:R-:W0:Y:S01]  /*a080*/  LDC R19, c[0x0][0xbe8] ;  /* 0x0002fa00ff137b82 */ /* 0x000e220000000800 */
[----:B------:R-:W-:Y:S01]  /*a090*/  LOP3.LUT R11, R4, 0xffffff80, RZ, 0xc0, !PT ;  /* 0xffffff80040b7812 */ /* 0x000fe200078ec0ff */
[----:B------:R-:W2:Y:S01]  /*a0a0*/  S2R R23, SR_CTAID.X ;  /* 0x0000000000177919 */ /* 0x000ea20000002500 */
[----:B------:R-:W-:Y:S01]  /*a0b0*/  LEA.HI R10, R21, R18, RZ, 0x2 ;  /* 0x00000012150a7211 */ /* 0x000fe200078f10ff */
[----:B------:R-:W-:Y:S02]  /*a0c0*/  ULDC.64 UR4, c[0x0][0xbd0] ;  /* 0x0002f40000047ab9 */ /* 0x000fe40000000a00 */
[----:B------:R-:W-:Y:S01]  /*a0d0*/  IMAD.IADD R20, R18, 0x1, -R11 ;  /* 0x0000000112147824 */ /* 0x000fe200078e0a0b */
[----:B------:R-:W-:Y:S01]  /*a0e0*/  LOP3.LUT R17, R10, 0xfffffffc, RZ, 0xc0, !PT ;  /* 0xfffffffc0a117812 */ /* 0x000fe200078ec0ff */
[----:B------:R-:W3:Y:S01]  /*a0f0*/  S2UR UR7, SR_CTAID.Z ;  /* 0x00000000000779c3 */ /* 0x000ee20000002700 */
[----:B------:R-:W-:Y:S02]  /*a100*/  UIMAD.WIDE.U32 UR8, UR42, UR4, URZ ;  /* 0x000000042a0872a5 */ /* 0x000fe4000f8e003f */
[----:B------:R-:W-:Y:S01]  /*a110*/  SHF.R.S32.HI R11, RZ, 0x1f, R20 ;  /* 0x0000001fff0b7819 */ /* 0x000fe20000011414 */
[----:B------:R-:W-:Y:S01]  /*a120*/  IMAD.IADD R10, R18, 0x1, -R17 ;  /* 0x00000001120a7824 */ /* 0x000fe200078e0a11 */
[----:B------:R-:W-:-:S02]  /*a130*/  UIMAD UR4, UR6, UR4, URZ ;  /* 0x00000004060472a4 */ /* 0x000fc4000f8e023f */
[C---:B------:R-:W-:Y:S01]  /*a140*/  LEA.HI R22, R11.reuse, R20, RZ, 0x2 ;  /* 0x000000140b167211 */ /* 0x040fe200078f10ff */
[----:B------:R-:W4:Y:S01]  /*a150*/  LDC.64 R14, c[0x0][0xbd8] ;  /* 0x0002f600ff0e7b82 */ /* 0x000f220000000a00 */
[----:B------:R-:W-:Y:S01]  /*a160*/  LEA.HI R12, R10, R10, RZ, 0x1 ;  /* 0x0000000a0a0c7211 */ /* 0x000fe200078f08ff */
[----:B------:R-:W-:Y:S01]  /*a170*/  UIMAD UR4, UR42, UR5, UR4 ;  /* 0x000000052a0472a4 */ /* 0x000fe2000f8e0204 */
[--C-:B------:R-:W-:Y:S02]  /*a180*/  SHF.R.S32.HI R4, RZ, 0x2, R22.reuse ;  /* 0x00000002ff047819 */ /* 0x100fe40000011416 */
[----:B------:R-:W-:Y:S01]  /*a190*/  SHF.R.S32.HI R13, RZ, 0x1f, R22 ;  /* 0x0000001fff0d7819 */ /* 0x000fe20000011416 */
[----:B------:R-:W-:Y:S01]  /*a1a0*/  UIADD3 UR4, UR9, UR4, URZ ;  /* 0x0000000409047290 */ /* 0x000fe2000fffe03f */
[----:B------:R-:W-:Y:S02]  /*a1b0*/  LEA.HI R11, R11, R20, RZ, 0x5 ;  /* 0x000000140b0b7211 */ /* 0x000fe400078f28ff */
[----:B0-----:R-:W-:-:S02]  /*a1c0*/  ISETP.NE.AND P0, PT, R19, 0x1, PT ;  /* 0x000000011300780c */ /* 0x001fc40003f05270 */
[----:B------:R-:W-:Y:S02]  /*a1d0*/  LEA.HI R13, R13, R4, RZ, 0x3 ;  /* 0x000000040d0d7211 */ /* 0x000fe400078f18ff */
[----:B------:R-:W-:Y:S02]  /*a1e0*/  LOP3.LUT R153, R12, 0x1ffffffe, RZ, 0xc0, !PT ;  /* 0x1ffffffe0c997812 */ /* 0x000fe400078ec0ff */
[----:B------:R-:W-:Y:S01]  /*a1f0*/  LOP3.LUT R13, R13, 0xfffffff8, RZ, 0xc0, !PT ;  /* 0xfffffff80d0d7812 */ /* 0x000fe200078ec0ff */
[----:B---3--:R-:W-:Y:S01]  /*a200*/  USHF.R.S32.HI UR5, URZ, 0x1f, UR7 ;  /* 0x0000001f3f057899 */ /* 0x008fe20008011407 */
[----:B------:R-:W-:Y:S01]  /*a210*/  SHF.R.S32.HI R11, RZ, 0x5, R11 ;  /* 0x00000005ff0b7819 */ /* 0x000fe2000001140b */
[----:B------:R-:W-:Y:S01]  /*a220*/  IMAD.IADD R153, R10, 0x1, -R153 ;  /* 0x000000010a997824 */ /* 0x000fe200078e0a99 */
[----:B------:R-:W-:Y:S02]  /*a230*/  IADD3 R4, R4, -R13, RZ ;  /* 0x8000000d04047210 */ /* 0x000fe40007ffe0ff */
[----:B------:R-:W-:Y:S01]  /*a240*/  MOV R10, UR8 ;  /* 0x00000008000a7c02 */ /* 0x000fe20008000f00 */
[----:B------:R-:W0:Y:S02]  /*a250*/  @P0 LDC R13, c[0x0][0xbec] ;  /* 0x0002fb00ff0d0b82 */ /* 0x000e240000000800 */
[----:B------:R-:W-:-:S02]  /*a260*/  IMAD R152, R11, 0x10, R4 ;  /* 0x000000100b987824 */ /* 0x000fc400078e0204 */
[C---:B----4-:R-:W-:Y:S02]  /*a270*/  IMAD R12, R14.reuse, UR5, RZ ;  /* 0x000000050e0c7c24 */ /* 0x050fe4000f8e02ff */
[----:B------:R-:W-:Y:S02]  /*a280*/  IMAD R4, R153, 0x8, R152 ;  /* 0x0000000899047824 */ /* 0x000fe400078e0298 */
[----:B------:R-:W3:Y:S01]  /*a290*/  @P0 LDC R17, c[0x0][0xbf0] ;  /* 0x0002fc00ff110b82 */ /* 0x000ee20000000800 */
[----:B------:R-:W-:Y:S01]  /*a2a0*/  IMAD.U32 R11, RZ, RZ, UR9 ;  /* 0x00000009ff0b7e24 */ /* 0x000fe2000f8e00ff */
[----:B------:R-:W-:Y:S01]  /*a2b0*/  MOV R11, UR4 ;  /* 0x00000004000b7c02 */ /* 0x000fe20008000f00 */
[----:B--2---:R-:W-:Y:S01]  /*a2c0*/  IMAD R4, R23, 0x40, R4 ;  /* 0x0000004017047824 */ /* 0x004fe200078e0204 */
[----:B------:R-:W-:Y:S01]  /*a2d0*/  ULDC.64 UR4, c[0x0][0xbe0] ;  /* 0x0002f80000047ab9 */ /* 0x000fe20000000a00 */
[----:B------:R-:W-:Y:S02]  /*a2e0*/  IMAD R15, R15, UR7, R12 ;  /* 0x000000070f0f7c24 */ /* 0x000fe4000f8e020c */
[----:B------:R-:W-:-:S04]  /*a2f0*/  IMAD.WIDE.U32 R10, R14, UR7, R10 ;  /* 0x000000070e0a7c25 */ /* 0x000fc8000f8e000a */
[----:B------:R-:W-:Y:S01]  /*a300*/  IMAD R23, R23, 0x40, R152 ;  /* 0x0000004017177824 */ /* 0x000fe200078e0298 */
[----:B------:R-:W-:Y:S01]  /*a310*/  IADD3 R11, R11, R15, RZ ;  /* 0x0000000f0b0b7210 */ /* 0x000fe20007ffe0ff */
[----:B0-----:R-:W-:-:S04]  /*a320*/  @P0 IMAD.HI.U32 R12, R4, R13, RZ ;  /* 0x0000000d040c0227 */ /* 0x001fc800078e00ff */
[----:B------:R-:W-:Y:S02]  /*a330*/  IMAD.MOV.U32 R13, RZ, RZ, R4 ;  /* 0x000000ffff0d7224 */ /* 0x000fe400078e0004 */
[----:B------:R-:W-:Y:S01]  /*a340*/  IMAD.WIDE.U32 R10, R2, UR4, R10 ;  /* 0x00000004020a7c25 */ /* 0x000fe2000f8e000a */
[----:B---3--:R-:W-:-:S03]  /*a350*/  @P0 SHF.R.U32.HI R13, RZ, R17, R12 ;  /* 0x00000011ff0d0219 */ /* 0x008fc6000001160c */
[----:B------:R-:W-:Y:S01]  /*a360*/  IMAD R17, R3, UR4, RZ ;  /* 0x0000000403117c24 */ /* 0x000fe2000f8e02ff */
[----:B------:R-:W-:Y:S01]  /*a370*/  IADD3 R10, P0, R13, R10, RZ ;  /* 0x0000000a0d0a7210 */ /* 0x000fe20007f1e0ff */
[----:B------:R-:W-:Y:S02]  /*a380*/  IMAD.MOV R15, RZ, RZ, -R13 ;  /* 0x000000ffff0f7224 */ /* 0x000fe400078e0a0d */
[----:B------:R-:W-:Y:S01]  /*a390*/  IMAD R12, R2, UR5, R17 ;  /* 0x00000005020c7c24 */ /* 0x000fe2000f8e0211 */
[----:B------:R-:W-:Y:S01]  /*a3a0*/  SHF.R.S32.HI R17, RZ, 0x1f, R13 ;  /* 0x0000001fff117819 */ /* 0x000fe2000001140d */
[----:B------:R-:W-:Y:S01]  /*a3b0*/  IMAD R15, R19, R15, R4 ;  /* 0x0000000f130f7224 */ /* 0x000fe200078e0204 */
[----:B------:R-:W-:Y:S01]  /*a3c0*/  ULDC.64 UR4, c[0x0][0xbc8] ;  /* 0x0002f20000047ab9 */ /* 0x000fe20000000a00 */
[----:B------:R-:W-:Y:S02]  /*a3d0*/  LOP3.LUT R13, R22, 0x7ffffffc, RZ, 0xc0, !PT ;  /* 0x7ffffffc160d7812 */ /* 0x000fe400078ec0ff */
[----:B------:R-:W-:-:S02]  /*a3e0*/  IADD3.X R11, R17, R11, R12, P0, !PT ;  /* 0x0000000b110b7210 */ /* 0x000fc400007fe40c */
[----:B------:R-:W-:Y:S01]  /*a3f0*/  SHF.R.S32.HI R4, RZ, 0x1f, R15 ;  /* 0x0000001fff047819 */ /* 0x000fe2000001140f */
[----:B------:R-:W-:Y:S02]  /*a400*/  IMAD.IADD R20, R20, 0x1, -R13 ;  /* 0x0000000114147824 */ /* 0x000fe400078e0a0d */
[----:B------:R-:W-:-:S04]  /*a410*/  IMAD.WIDE.U32 R10, R15, UR4, R10 ;  /* 0x000000040f0a7c25 */ /* 0x000fc8000f8e000a */
[----:B------:R-:W-:-:S04]  /*a420*/  IMAD R4, R4, UR4, RZ ;  /* 0x0000000404047c24 */ /* 0x000fc8000f8e02ff */
[----:B------:R-:W-:Y:S01]  /*a430*/  IMAD R15, R15, UR5, R4 ;  /* 0x000000050f0f7c24 */ /* 0x000fe2000f8e0204 */
[----:B------:R-:W-:Y:S01]  /*a440*/  ULDC.64 UR4, c[0x0][0xba8] ;  /* 0x0002ea0000047ab9 */ /* 0x000fe20000000a00 */
[-C--:B------:R-:W-:Y:S02]  /*a450*/  LEA.HI R4, R0, R0.reuse, RZ, 0x1 ;  /* 0x0000000000047211 */ /* 0x080fe400078f08ff */
[----:B------:R-:W-:Y:S01]  /*a460*/  IMAD.IADD R11, R11, 0x1, R15 ;  /* 0x000000010b0b7824 */ /* 0x000fe200078e020f */
[----:B------:R-:W-:Y:S01]  /*a470*/  LEA R16, P0, R10, UR4, 0x2 ;  /* 0x000000040a107c11 */ /* 0x000fe2000f8010ff */
[----:B------:R-:W-:Y:S01]  /*a480*/  ULDC UR4, c[0x0][0xa88] ;  /* 0x0002a20000047ab9 */ /* 0x000fe20000000800 */
[----:B------:R-:W-:Y:S01]  /*a490*/  LOP3.LUT R15, R4, 0xfffffe, RZ, 0xc0, !PT ;  /* 0x00fffffe040f7812 */ /* 0x000fe200078ec0ff */
[----:B------:R-:W-:Y:S01]  /*a4a0*/  IMAD R4, R19, UR4, RZ ;  /* 0x0000000413047c24 */ /* 0x000fe2000f8e02ff */
[----:B------:R-:W-:Y:S01]  /*a4b0*/  LEA.HI.X R17, R10, UR5, R11, 0x2, P0 ;  /* 0x000000050a117c11 */ /* 0x000fe200080f140b */
[----:B------:R-:W-:Y:S01]  /*a4c0*/  SHFL.IDX PT, R12, R16, 0x1, 0x1c1f ;  /* 0x003c1f00100c7f89 */ /* 0x000fe200000e0000 */
[----:B------:R-:W-:Y:S01]  /*a4d0*/  IADD3 R14, -R15, R0, RZ ;  /* 0x000000000f0e7210 */ /* 0x000fe20007ffe1ff */
[----:B------:R-:W-:-:S02]  /*a4e0*/  IMAD.SHL.U32 R15, R20, 0x2, RZ ;  /* 0x00000002140f7824 */ /* 0x000fc400078e00ff */
[----:B------:R-:W-:Y:S01]  /*a4f0*/  SHFL.IDX PT, R10, R16, RZ, 0x1c1f ;  /* 0x001c1fff100a7589 */ /* 0x000fe200000e0000 */
[----:B------:R-:W-:-:S03]  /*a500*/  LEA R14, -R14, RZ, 0x8 ;  /* 0x000000ff0e0e7211 */ /* 0x000fc600078e41ff */
[----:B------:R-:W0:Y:S01]  /*a510*/  SHFL.IDX PT, R11, R17, RZ, 0x1c1f ;  /* 0x001c1fff110b7589 */ /* 0x000e2200000e0000 */
[----:B------:R-:W-:Y:S01]  /*a520*/  ISETP.NE.AND P0, PT, R15, R14, PT ;  /* 0x0000000e0f00720c */ /* 0x000fe20003f05270 */
[C---:B------:R-:W-:Y:S02]  /*a530*/  VIADD R15, R23.reuse, 0x8 ;  /* 0x00000008170f7836 */ /* 0x040fe40000000000 */
[----:B------:R-:W2:Y:S01]  /*a540*/  SHFL.IDX PT, R13, R17, 0x1, 0x1c1f ;  /* 0x003c1f00110d7f89 */ /* 0x000ea200000e0000 */
[-C--:B------:R-:W-:Y:S02]  /*a550*/  ISETP.GE.OR P2, PT, R23, R4.reuse, P0 ;  /* 0x000000041700720c */ /* 0x080fe40000746670 */
[----:B------:R-:W-:-:S11]  /*a560*/  ISETP.GE.OR P0, PT, R15, R4, P0 ;  /* 0x000000040f00720c */ /* 0x000fd60000706670 */
[----:B0-----:R0:W-:Y:S04]  /*a570*/  @!P2 ST.E desc[UR36][R10.64], R6 ;  /* 0x000000060a00a985 */ /* 0x0011e8000c101924 */
[----:B--2---:R0:W-:Y:S02]  /*a580*/  @!P0 ST.E desc[UR36][R12.64], R5 ;  /* 0x000000050c008985 */ /* 0x0041e4000c101924 */
.L_x_7307:
[----:B------:R-:W2:Y:S01]  /*a590*/  S2R R14, SR_CTAID.X ;  /* 0x00000000000e7919 */ /* 0x000ea20000002500 */
[----:B------:R-:W3:Y:S01]  /*a5a0*/  S2UR UR7, SR_CTAID.Z ;  /* 0x00000000000779c3 */ /* 0x000ee20000002700 */
[----:B------:R-:W-:Y:S01]  /*a5b0*/  LEA.HI R21, R21, R18, RZ, 0x2 ;  /* 0x0000001215157211 */ /* 0x000fe200078f10ff */
[----:B------:R-:W-:Y:S01]  /*a5c0*/  ULDC.64 UR8, c[0x0][0xb38] ;  /* 0x0002ce0000087ab9 */ /* 0x000fe20000000a00 */
[----:B0-----:R-:W-:Y:S01]  /*a5d0*/  SHF.R.S32.HI R5, RZ, 0x1f, R9 ;  /* 0x0000001fff057819 */ /* 0x001fe20000011409 */
[----:B------:R-:W-:Y:S01]  /*a5e0*/  UIMAD UR6, UR6, UR8, URZ ;  /* 0x00000008060672a4 */ /* 0x000fe2000f8e023f */
[----:B------:R-:W-:Y:S01]  /*a5f0*/  LOP3.LUT R21, R21, 0xfffffffc, RZ, 0xc0, !PT ;  /* 0xfffffffc15157812 */ /* 0x000fe200078ec0ff */
[----:B------:R-:W-:Y:S01]  /*a600*/  UIMAD.WIDE.U32 UR4, UR42, UR8, URZ ;  /* 0x000000082a0472a5 */ /* 0x000fe2000f8e003f */
[----:B------:R-:W-:Y:S01]  /*a610*/  LEA.HI R5, R5, R154, RZ, 0x3 ;  /* 0x0000009a05057211 */ /* 0x000fe200078f18ff */
[----:B------:R-:W0:Y:S01]  /*a620*/  LDC.64 R12, c[0x0][0xb40] ;  /* 0x0002d000ff0c7b82 */ /* 0x000e220000000a00 */
[----:B------:R-:W-:Y:S01]  /*a630*/  IADD3 R21, R18, -R21, RZ ;  /* 0x8000001512157210 */ /* 0x000fe20007ffe0ff */
[----:B------:R-:W-:Y:S01]  /*a640*/  UIMAD UR6, UR42, UR9, UR6 ;  /* 0x000000092a0672a4 */ /* 0x000fe2000f8e0206 */
[----:B------:R-:W-:Y:S01]  /*a650*/  LOP3.LUT R5, R5, 0xfffffff8, RZ, 0xc0, !PT ;  /* 0xfffffff805057812 */ /* 0x000fe200078ec0ff */
[----:B------:R-:W-:Y:S01]  /*a660*/  BSSY B0, `(.L_x_7308) ;  /* 0x00000fc000007945 */ /* 0x000fe20003800000 */
[----:B------:R-:W-:Y:S01]  /*a670*/  LEA.HI R4, R21, R21, RZ, 0x1 ;  /* 0x0000001515047211 */ /* 0x000fe200078f08ff */
[----:B------:R-:W-:Y:S01]  /*a680*/  UIADD3 UR6, UR5, UR6, URZ ;  /* 0x0000000605067290 */ /* 0x000fe2000fffe03f */
[----:B------:R-:W-:Y:S01]  /*a690*/  LEA.HI R155, R155, R8, RZ, 0x5 ;  /* 0x000000089b9b7211 */ /* 0x000fe200078f28ff */
[----:B------:R-:W4:Y:S01]  /*a6a0*/  @P1 LDC R10, c[0x0][0xbec] ;  /* 0x0002fb00ff0a1b82 */ /* 0x000f220000000800 */
[----:B------:R-:W-:Y:S01]  /*a6b0*/  IMAD.IADD R154, R154, 0x1, -R5 ;  /* 0x000000019a9a7824 */ /* 0x000fe200078e0a05 */
[----:B------:R-:W-:-:S02]  /*a6c0*/  LOP3.LUT R4, R4, 0x1ffffffe, RZ, 0xc0, !PT ;  /* 0x1ffffffe04047812 */ /* 0x000fc400078ec0ff */
[----:B------:R-:W-:Y:S02]  /*a6d0*/  SHF.R.S32.HI R155, RZ, 0x5, R155 ;  /* 0x00000005ff9b7819 */ /* 0x000fe4000001149b */
[----:B------:R-:W-:Y:S01]  /*a6e0*/  MOV R5, UR5 ;  /* 0x0000000500057c02 */ /* 0x000fe20008000f00 */
[----:B------:R-:W-:Y:S01]  /*a6f0*/  IMAD.IADD R4, R21, 0x1, -R4 ;  /* 0x0000000115047824 */ /* 0x000fe200078e0a04 */
[----:B------:R-:W5:Y:S01]  /*a700*/  @P1 LDC R17, c[0x0][0xbf0] ;  /* 0x0002fc00ff111b82 */ /* 0x000f620000000800 */
[----:B------:R-:W-:Y:S01]  /*a710*/  LEA R155, R155, R154, 0x4 ;  /* 0x0000009a9b9b7211 */ /* 0x000fe200078e20ff */
[----:B---3--:R-:W-:Y:S01]  /*a720*/  USHF.R.S32.HI UR8, URZ, 0x1f, UR7 ;  /* 0x0000001f3f087899 */ /* 0x008fe20008011407 */
[----:B------:R-:W-:Y:S01]  /*a730*/  IMAD.U32 R5, RZ, RZ, UR6 ;  /* 0x00000006ff057e24 */ /* 0x000fe2000f8e00ff */
[----:B------:R-:W-:Y:S02]  /*a740*/  LOP3.LUT R9, R9, 0x7ffffffc, RZ, 0xc0, !PT ;  /* 0x7ffffffc09097812 */ /* 0x000fe400078ec0ff */
[----:B------:R-:W-:-:S02]  /*a750*/  IMAD R11, R4, 0x8, R155 ;  /* 0x00000008040b7824 */ /* 0x000fc400078e029b */
[----:B------:R-:W-:Y:S01]  /*a760*/  IMAD.U32 R4, RZ, RZ, UR4 ;  /* 0x00000004ff047e24 */ /* 0x000fe2000f8e00ff */
[----:B------:R-:W-:Y:S01]  /*a770*/  ULDC.64 UR4, c[0x0][0xb48] ;  /* 0x0002d20000047ab9 */ /* 0x000fe20000000a00 */
[----:B0-----:R-:W-:Y:S02]  /*a780*/  IMAD R6, R12, UR8, RZ ;  /* 0x000000080c067c24 */ /* 0x001fe4000f8e02ff */
[----:B--2---:R-:W-:Y:S02]  /*a790*/  IMAD R15, R14, 0x40, R11 ;  /* 0x000000400e0f7824 */ /* 0x004fe400078e020b */
[----:B------:R-:W-:Y:S02]  /*a7a0*/  IMAD R13, R13, UR7, R6 ;  /* 0x000000070d0d7c24 */ /* 0x000fe4000f8e0206 */
[----:B----4-:R-:W-:Y:S01]  /*a7b0*/  @P1 IMAD.HI.U32 R10, R15, R10, RZ ;  /* 0x0000000a0f0a1227 */ /* 0x010fe200078e00ff */
[----:B------:R-:W-:-:S03]  /*a7c0*/  MOV R11, R15 ;  /* 0x0000000f000b7202 */ /* 0x000fc60000000f00 */
[----:B------:R-:W-:-:S04]  /*a7d0*/  IMAD.WIDE.U32 R4, R12, UR7, R4 ;  /* 0x000000070c047c25 */ /* 0x000fc8000f8e0004 */
[----:B------:R-:W-:Y:S01]  /*a7e0*/  IMAD R3, R3, UR4, RZ ;  /* 0x0000000403037c24 */ /* 0x000fe2000f8e02ff */
[----:B-----5:R-:W-:Y:S01]  /*a7f0*/  @P1 SHF.R.U32.HI R11, RZ, R17, R10 ;  /* 0x00000011ff0b1219 */ /* 0x020fe2000001160a */
[----:B------:R-:W-:Y:S02]  /*a800*/  IMAD.IADD R5, R5, 0x1, R13 ;  /* 0x0000000105057824 */ /* 0x000fe400078e020d */
[C---:B------:R-:W-:Y:S01]  /*a810*/  IMAD R13, R2.reuse, UR5, R3 ;  /* 0x00000005020d7c24 */ /* 0x040fe2000f8e0203 */
[----:B------:R-:W-:Y:S01]  /*a820*/  SHF.R.S32.HI R6, RZ, 0x1f, R11 ;  /* 0x0000001fff067819 */ /* 0x000fe2000001140b */
[----:B------:R-:W-:Y:S01]  /*a830*/  IMAD.WIDE.U32 R2, R2, UR4, R4 ;  /* 0x0000000402027c25 */ /* 0x000fe2000f8e0004 */
[----:B------:R-:W-:-:S03]  /*a840*/  ULDC.64 UR4, c[0x0][0xb30] ;  /* 0x0002cc0000047ab9 */ /* 0x000fc60000000a00 */
[----:B------:R-:W-:Y:S01]  /*a850*/  IMAD.MOV R10, RZ, RZ, -R11 ;  /* 0x000000ffff0a7224 */ /* 0x000fe200078e0a0b */
[----:B------:R-:W-:Y:S01]  /*a860*/  IADD3 R3, R3, R13, RZ ;  /* 0x0000000d03037210 */ /* 0x000fe20007ffe0ff */
[----:B------:R-:W-:Y:S02]  /*a870*/  IMAD R6, R6, UR4, RZ ;  /* 0x0000000406067c24 */ /* 0x000fe4000f8e02ff */
[----:B------:R-:W-:Y:S02]  /*a880*/  IMAD R5, R7, R10, R15 ;  /* 0x0000000a07057224 */ /* 0x000fe400078e020f */
[C---:B------:R-:W-:Y:S01]  /*a890*/  IMAD R13, R11.reuse, UR5, R6 ;  /* 0x000000050b0d7c24 */ /* 0x040fe2000f8e0206 */
[----:B------:R-:W-:Y:S01]  /*a8a0*/  LEA.HI R6, R0, R0, RZ, 0x1 ;  /* 0x0000000000067211 */ /* 0x000fe200078f08ff */
        /* <DEDUP_REMOVED lines=9> */
[----:B------:R-:W-:Y:S01]  /*a940*/  IMAD.IADD R5, R3, 0x1, R11 ;  /* 0x0000000103057824 */ /* 0x000fe200078e020b */
[----:B------:R-:W-:Y:S01]  /*a950*/  ULDC UR4, c[0x0][0xa88] ;  /* 0x0002a20000047ab9 */ /* 0x000fe20000000800 */
[----:B------:R-:W-:Y:S01]  /*a960*/  LOP3.LUT R11, R6, 0xfffffe, RZ, 0xc0, !PT ;  /* 0x00fffffe060b7812 */ /* 0x000fe200078ec0ff */
[----:B------:R-:W-:Y:S01]  /*a970*/  IMAD R6, R7, UR4, RZ ;  /* 0x0000000407067c24 */ /* 0x000fe2000f8e02ff */
[----:B------:R-:W-:Y:S02]  /*a980*/  LEA R7, R14, R155, 0x6 ;  /* 0x0000009b0e077211 */ /* 0x000fe400078e30ff */
[----:B------:R-:W-:Y:S01]  /*a990*/  LEA.HI.X R5, R2, UR5, R5, 0x2, P0 ;  /* 0x0000000502057c11 */ /* 0x000fe200080f1405 */
[----:B------:R-:W-:Y:S01]  /*a9a0*/  IMAD.IADD R11, R0, 0x1, -R11 ;  /* 0x00000001000b7824 */ /* 0x000fe200078e0a0b */
[----:B------:R-:W-:Y:S01]  /*a9b0*/  ISETP.GE.AND P0, PT, R7, R6, PT ;  /* 0x000000060700720c */ /* 0x000fe20003f06270 */
[----:B------:R-:W-:Y:S01]  /*a9c0*/  IMAD.IADD R0, R8, 0x1, -R9 ;  /* 0x0000000108007824 */ /* 0x000fe200078e0a09 */
[----:B------:R0:W2:Y:S04]  /*a9d0*/  SHFL.IDX PT, R2, R4, RZ, 0x1c1f ;  /* 0x001c1fff04027589 */ /* 0x0000a800000e0000 */
[----:B------:R-:W-:Y:S01]  /*a9e0*/  LEA R0, R11, R0, 0x7 ;  /* 0x000000000b007211 */ /* 0x000fe200078e38ff */
[----:B------:R0:W3:Y:S04]  /*a9f0*/  SHFL.IDX PT, R3, R5, RZ, 0x1c1f ;  /* 0x001c1fff05037589 */ /* 0x0000e800000e0000 */
[----:B------:R-:W-:-:S02]  /*aa00*/  IMAD.SHL.U32 R0, R0, 0x2, RZ ;  /* 0x0000000200007824 */ /* 0x000fc400078e00ff */
[----:B------:R-:W-:Y:S05]  /*aa10*/  @P0 BRA `(.L_x_7309) ;  /* 0x0000000c00000947 */ /* 0x000fea0003800000 */
        /* <DEDUP_REMOVED lines=23> */
[--C-:B--23--:R-:W-:Y:S01]  /*ab90*/  @!P2 IMAD.WIDE R8, R9, 0x4, R2.reuse ;  /* 0x000000040908a825 */ /* 0x10cfe200078e0202 */
        /* <DEDUP_REMOVED lines=14> */
[----:B--2---:R-:W-:Y:S01]  /*ac80*/  VIADD R24, R0, 0x60 ;  /* 0x0000006000187836 */ /* 0x004fe20000000000 */
[----:B------:R-:W-:Y:S02]  /*ac90*/  @!P0 LEA.HI R16, R16, R16, RZ, 0x1 ;  /* 0x0000001010108211 */ /* 0x000fe400078f08ff */
[----:B------:R-:W-:-:S02]  /*aca0*/  @!P1 LEA.HI R17, R17, R17, RZ, 0x1 ;  /* 0x0000001111119211 */ /* 0x000fc400078f08ff */
[----:B------:R-:W-:Y:S02]  /*acb0*/  @!P0 LOP3.LUT R9, R16, 0xfffffffe, RZ, 0xc0, !PT ;  /* 0xfffffffe10098812 */ /* 0x000fe400078ec0ff */
[----:B---3--:R-:W-:Y:S02]  /*acc0*/  @!P1 LOP3.LUT R11, R17, 0xfffffffe, RZ, 0xc0, !PT ;  /* 0xfffffffe110b9812 */ /* 0x008fe400078ec0ff */
        /* <DEDUP_REMOVED lines=8> */
[----:B----4-:R-:W-:Y:S01]  /*ad50*/  @!P2 LOP3.LUT R13, R18, 0xfffffffe, RZ, 0xc0, !PT ;  /* 0xfffffffe120da812 */ /* 0x010fe200078ec0ff */
[----:B------:R3:W-:Y:S01]  /*ad60*/  @!P1 ST.E.64 desc[UR36][R10.64], R44 ;  /* 0x0000002c0a009985 */ /* 0x0007e2000c101b24 */
[----:B------:R-:W-:Y:S01]  /*ad70*/  @!P3 LOP3.LUT R19, R19, 0xfffffffe, RZ, 0xc0, !PT ;  /* 0xfffffffe1313b812 */ /* 0x000fe200078ec0ff */
[----:B------:R-:W-:Y:S01]  /*ad80*/  VIADD R18, R0, 0x68 ;  /* 0x0000006800127836 */ /* 0x000fe20000000000 */
[----:B-----5:R-:W-:Y:S01]  /*ad90*/  @!P4 LOP3.LUT R15, R20, 0xfffffffe, RZ, 0xc0, !PT ;  /* 0xfffffffe140fc812 */ /* 0x020fe200078ec0ff */
[C---:B------:R-:W-:Y:S01]  /*ada0*/  VIADD R20, R0.reuse, 0x78 ;  /* 0x0000007800147836 */ /* 0x040fe20000000000 */
[----:B------:R-:W-:Y:S02]  /*adb0*/  @!P5 LOP3.LUT R21, R21, 0xfffffffe, RZ, 0xc0, !PT ;  /* 0xfffffffe1515d812 */ /* 0x000fe400078ec0ff */
[----:B------:R-:W-:Y:S02]  /*adc0*/  IADD3 R23, R0, 0x58, RZ ;  /* 0x0000005800177810 */ /* 0x000fe40007ffe0ff */
[----:B------:R-:W-:Y:S01]  /*add0*/  @!P6 LOP3.LUT R17, R22, 0xfffffffe, RZ, 0xc0, !PT ;  /* 0xfffffffe1611e812 */ /* 0x000fe200078ec0ff */
[----:B--2---:R-:W-:Y:S01]  /*ade0*/  @!P2 IMAD.WIDE R8, R13, 0x4, R2 ;  /* 0x000000040d08a825 */ /* 0x004fe200078e0202 */
[----:B------:R-:W-:-:S02]  /*adf0*/  ISETP.GE.AND P1, PT, R23, UR4, PT ;  /* 0x0000000417007c0c */ /* 0x000fc4000bf26270 */
[----:B------:R-:W-:Y:S01]  /*ae00*/  ISETP.GE.AND P0, PT, R24, UR4, PT ;  /* 0x0000000418007c0c */ /* 0x000fe2000bf06270 */
[--C-:B---3--:R-:W-:Y:S01]  /*ae10*/  @!P3 IMAD.WIDE R10, R19, 0x4, R2.reuse ;  /* 0x00000004130ab825 */ /* 0x108fe200078e0202 */
        /* <DEDUP_REMOVED lines=18> */
[----:B--2---:R-:W-:Y:S01]  /*af40*/  @!P1 LOP3.LUT R9, R23, 0xfffffffe, RZ, 0xc0, !PT ;  /* 0xfffffffe17099812 */ /* 0x004fe200078ec0ff */
[----:B------:R-:W-:Y:S01]  /*af50*/  VIADD R23, R0, 0x90 ;  /* 0x0000009000177836 */ /* 0x000fe20000000000 */
[----:B---3--:R-:W-:Y:S01]  /*af60*/  @!P0 LOP3.LUT R11, R24, 0xfffffffe, RZ, 0xc0, !PT ;  /* 0xfffffffe180b8812 */ /* 0x008fe200078ec0ff */
        /* <DEDUP_REMOVED lines=9> */
[----:B----4-:R-:W-:Y:S01]  /*b000*/  @!P2 LOP3.LUT R13, R18, 0xfffffffe, RZ, 0xc0, !PT ;  /* 0xfffffffe120da812 */ /* 0x010fe200078ec0ff */
[----:B------:R3:W-:Y:S01]  /*b010*/  @!P0 ST.E.64 desc[UR36][R10.64], R72 ;  /* 0x000000480a008985 */ /* 0x0007e2000c101b24 */
[----:B------:R-:W-:Y:S02]  /*b020*/  @!P6 LOP3.LUT R19, R19, 0xfffffffe, RZ, 0xc0, !PT ;  /* 0xfffffffe1313e812 */ /* 0x000fe400078ec0ff */
[----:B-----5:R-:W-:Y:S01]  /*b030*/  @!P5 LOP3.LUT R15, R20, 0xfffffffe, RZ, 0xc0, !PT ;  /* 0xfffffffe140fd812 */ /* 0x020fe200078ec0ff */
[----:B------:R-:W-:Y:S01]  /*b040*/  VIADD R20, R0, 0xb0 ;  /* 0x000000b000147836 */ /* 0x000fe20000000000 */
[----:B------:R-:W-:-:S02]  /*b050*/  @!P4 LOP3.LUT R21, R21, 0xfffffffe, RZ, 0xc0, !PT ;  /* 0xfffffffe1515c812 */ /* 0x000fc400078ec0ff */
[----:B0-----:R-:W-:Y:S01]  /*b060*/  @!P3 LOP3.LUT R17, R22, 0xfffffffe, RZ, 0xc0, !PT ;  /* 0xfffffffe1611b812 */ /* 0x001fe200078ec0ff */
[C---:B------:R-:W-:Y:S01]  /*b070*/  VIADD R22, R0.reuse, 0xc0 ;  /* 0x000000c000167836 */ /* 0x040fe20000000000 */
[----:B------:R-:W-:Y:S01]  /*b080*/  ISETP.GE.AND P0, PT, R23, UR4, PT ;  /* 0x0000000417007c0c */ /* 0x000fe2000bf06270 */
[--C-:B--2---:R-:W-:Y:S01]  /*b090*/  @!P2 IMAD.WIDE R8, R13, 0x4, R2.reuse ;  /* 0x000000040d08a825 */ /* 0x104fe200078e0202 */
[----:B------:R-:W-:Y:S02]  /*b0a0*/  IADD3 R18, R0, 0xa0, RZ ;  /* 0x000000a000127810 */ /* 0x000fe40007ffe0ff */
[----:B------:R-:W-:Y:S01]  /*b0b0*/  ISETP.GE.AND P1, PT, R24, UR4, PT ;  /* 0x0000000418007c0c */ /* 0x000fe2000bf26270 */
[--C-:B---3--:R-:W-:Y:S01]  /*b0c0*/  @!P6 IMAD.WIDE R10, R19, 0x4, R2.reuse ;  /* 0x00000004130ae825 */ /* 0x108fe200078e0202 */
[----:B------:R0:W-:Y:S01]  /*b0d0*/  @!P2 ST.E.64 desc[UR36][R8.64], R76 ;  /* 0x0000004c0800a985 */ /* 0x0001e2000c101b24 */
[----:B------:R-:W-:Y:S02]  /*b0e0*/  ISETP.GE.AND P2, PT, R18, UR4, PT ;  /* 0x0000000412007c0c */ /* 0x000fe4000bf46270 */
        /* <DEDUP_REMOVED lines=9> */
[----:B------:R-:W-:Y:S01]  /*b180*/  VIADD R19, R0, 0xa8 ;  /* 0x000000a800137836 */ /* 0x000fe20000000000 */
[----:B------:R5:W-:Y:S01]  /*b190*/  @!P3 ST.E.64 desc[UR36][R16.64], R92 ;  /* 0x0000005c1000b985 */ /* 0x000be2000c101b24 */
[----:B------:R-:W-:-:S02]  /*b1a0*/  ISETP.GE.AND P5, PT, R21, UR4, PT ;  /* 0x0000000415007c0c */ /* 0x000fc4000bfa6270 */
[----:B------:R-:W-:Y:S02]  /*b1b0*/  @!P0 LEA.HI R23, R23, R23, RZ, 0x1 ;  /* 0x0000001717178211 */ /* 0x000fe400078f08ff */
[----:B------:R-:W-:Y:S02]  /*b1c0*/  ISETP.GE.AND P3, PT, R19, UR4, PT ;  /* 0x0000000413007c0c */ /* 0x000fe4000bf66270 */
[----:B------:R-:W-:Y:S02]  /*b1d0*/  @!P1 LEA.HI R24, R24, R24, RZ, 0x1 ;  /* 0x0000001818189211 */ /* 0x000fe400078f08ff */
[----:B0-----:R-:W-:Y:S02]  /*b1e0*/  @!P0 LOP3.LUT R9, R23, 0xfffffffe, RZ, 0xc0, !PT ;  /* 0xfffffffe17098812 */ /* 0x001fe400078ec0ff */
[----:B------:R-:W-:Y:S02]  /*b1f0*/  @!P2 LEA.HI R18, R18, R18, RZ, 0x1 ;  /* 0x000000121212a211 */ /* 0x000fe400078f08ff */
[----:B--2---:R-:W-:Y:S01]  /*b200*/  @!P1 LOP3.LUT R11, R24, 0xfffffffe, RZ, 0xc0, !PT ;  /* 0xfffffffe180b9812 */ /* 0x004fe200078ec0ff */
[----:B------:R-:W-:Y:S01]  /*b210*/  @!P0 IMAD.WIDE R8, R9, 0x4, R2 ;  /* 0x0000000409088825 */ /* 0x000fe200078e0202 */
[----:B------:R-:W-:-:S02]  /*b220*/  @!P4 LEA.HI R20, R20, R20, RZ, 0x1 ;  /* 0x000000141414c211 */ /* 0x000fc400078f08ff */
[----:B---3--:R-:W-:Y:S01]  /*b230*/  @!P2 LOP3.LUT R13, R18, 0xfffffffe, RZ, 0xc0, !PT ;  /* 0xfffffffe120da812 */ /* 0x008fe200078ec0ff */
        /* <DEDUP_REMOVED lines=9> */
[----:B----4-:R-:W-:Y:S01]  /*b2d0*/  @!P4 LOP3.LUT R15, R20, 0xfffffffe, RZ, 0xc0, !PT ;  /* 0xfffffffe140fc812 */ /* 0x010fe200078ec0ff */
[----:B------:R3:W-:Y:S01]  /*b2e0*/  @!P2 ST.E.64 desc[UR36][R12.64], R104 ;  /* 0x000000680c00a985 */ /* 0x0007e2000c101b24 */
[----:B------:R-:W-:Y:S01]  /*b2f0*/  @!P5 LOP3.LUT R21, R21, 0xfffffffe, RZ, 0xc0, !PT ;  /* 0xfffffffe1515d812 */ /* 0x000fe200078ec0ff */
[----:B------:R-:W-:Y:S01]  /*b300*/  VIADD R20, R0, 0xd8 ;  /* 0x000000d800147836 */ /* 0x000fe20000000000 */
[----:B-----5:R-:W-:-:S02]  /*b310*/  @!P6 LOP3.LUT R17, R22, 0xfffffffe, RZ, 0xc0, !PT ;  /* 0xfffffffe1611e812 */ /* 0x020fc400078ec0ff */
[----:B------:R-:W-:Y:S01]  /*b320*/  ISETP.GE.AND P0, PT, R18, UR4, PT ;  /* 0x0000000412007c0c */ /* 0x000fe2000bf06270 */
[--C-:B0-----:R-:W-:Y:S01]  /*b330*/  @!P3 IMAD.WIDE R8, R19, 0x4, R2.reuse ;  /* 0x000000041308b825 */ /* 0x101fe200078e0202 */
[----:B------:R-:W-:Y:S02]  /*b340*/  IADD3 R19, R0, 0xd0, RZ ;  /* 0x000000d000137810 */ /* 0x000fe40007ffe0ff */
[----:B------:R-:W-:Y:S01]  /*b350*/  ISETP.GE.AND P2, PT, R20, UR4, PT ;  /* 0x0000000414007c0c */ /* 0x000fe2000bf46270 */
[--C-:B--2---:R-:W-:Y:S01]  /*b360*/  @!P4 IMAD.WIDE R10, R15, 0x4, R2.reuse ;  /* 0x000000040f0ac825 */ /* 0x104fe200078e0202 */
[----:B------:R0:W-:Y:S01]  /*b370*/  @!P3 ST.E.64 desc[UR36][R8.64], R108 ;  /* 0x0000006c0800b985 */ /* 0x0001e2000c101b24 */
[----:B------:R-:W-:Y:S02]  /*b380*/  ISETP.GE.AND P1, PT, R19, UR4, PT ;  /* 0x0000000413007c0c */ /* 0x000fe4000bf26270 */
[----:B------:R-:W-:Y:S01]  /*b390*/  @!P5 IMAD.WIDE R14, R21, 0x4, R2 ;  /* 0x00000004150ed825 */ /* 0x000fe200078e0202 */
[----:B------:R2:W-:Y:S01]  /*b3a0*/  @!P4 ST.E.64 desc[UR36][R10.64], R112 ;  /* 0x000000700a00c985 */ /* 0x0005e2000c101b24 */
[----:B---3--:R-:W-:-:S02]  /*b3b0*/  IADD3 R12, R0, 0xe8, RZ ;  /* 0x000000e8000c7810 */ /* 0x008fc40007ffe0ff */
[----:B------:R-:W-:Y:S01]  /*b3c0*/  @!P6 IMAD.WIDE R16, R17, 0x4, R2 ;  /* 0x000000041110e825 */ /* 0x000fe200078e0202 */
[----:B------:R3:W-:Y:S01]  /*b3d0*/  @!P5 ST.E.64 desc[UR36][R14.64], R116 ;  /* 0x000000740e00d985 */ /* 0x0007e2000c101b24 */
[----:B------:R-:W-:Y:S02]  /*b3e0*/  ISETP.GE.AND P4, PT, R12, UR4, PT ;  /* 0x000000040c007c0c */ /* 0x000fe4000bf86270 */
[C---:B------:R-:W-:Y:S01]  /*b3f0*/  VIADD R21, R0.reuse, 0xe0 ;  /* 0x000000e000157836 */ /* 0x040fe20000000000 */
[----:B------:R4:W-:Y:S01]  /*b400*/  @!P6 ST.E.64 desc[UR36][R16.64], R120 ;  /* 0x000000781000e985 */ /* 0x0009e2000c101b24 */
[----:B------:R-:W-:Y:S01]  /*b410*/  VIADD R13, R0, 0xf0 ;  /* 0x000000f0000d7836 */ /* 0x000fe20000000000 */
[----:B------:R-:W-:Y:S01]  /*b420*/  @!P0 LEA.HI R18, R18, R18, RZ, 0x1 ;  /* 0x0000001212128211 */ /* 0x000fe200078f08ff */
[----:B0-----:R-:W-:Y:S01]  /*b430*/  VIADD R9, R0, 0xf8 ;  /* 0x000000f800097836 */ /* 0x001fe20000000000 */
[----:B------:R-:W-:Y:S02]  /*b440*/  ISETP.GE.AND P3, PT, R21, UR4, PT ;  /* 0x0000000415007c0c */ /* 0x000fe4000bf66270 */
[----:B------:R-:W-:-:S02]  /*b450*/  ISETP.GE.AND P5, PT, R13, UR4, PT ;  /* 0x000000040d007c0c */ /* 0x000fc4000bfa6270 */
[----:B------:R-:W-:Y:S02]  /*b460*/  ISETP.GE.AND P6, PT, R9, UR4, PT ;  /* 0x0000000409007c0c */ /* 0x000fe4000bfc6270 */
[----:B------:R-:W-:Y:S02]  /*b470*/  @!P1 LEA.HI R19, R19, R19, RZ, 0x1 ;  /* 0x0000001313139211 */ /* 0x000fe400078f08ff */
[----:B------:R-:W-:Y:S02]  /*b480*/  @!P2 LEA.HI R20, R20, R20, RZ, 0x1 ;  /* 0x000000141414a211 */ /* 0x000fe400078f08ff */
[----:B------:R-:W-:Y:S02]  /*b490*/  @!P4 LEA.HI R12, R12, R12, RZ, 0x1 ;  /* 0x0000000c0c0cc211 */ /* 0x000fe400078f08ff */
[----:B--2---:R-:W-:Y:S02]  /*b4a0*/  @!P1 LOP3.LUT R11, R19, 0xfffffffe, RZ, 0xc0, !PT ;  /* 0xfffffffe130b9812 */ /* 0x004fe400078ec0ff */
[----:B------:R-:W-:-:S02]  /*b4b0*/  @!P3 LEA.HI R21, R21, R21, RZ, 0x1 ;  /* 0x000000151515b211 */ /* 0x000fc400078f08ff */
[----:B------:R-:W-:Y:S02]  /*b4c0*/  @!P5 LEA.HI R8, R13, R13, RZ, 0x1 ;  /* 0x0000000d0d08d211 */ /* 0x000fe400078f08ff */
[----:B------:R-:W-:Y:S02]  /*b4d0*/  @!P6 LEA.HI R10, R9, R9, RZ, 0x1 ;  /* 0x00000009090ae211 */ /* 0x000fe400078f08ff */
[----:B------:R-:W-:Y:S02]  /*b4e0*/  @!P0 LOP3.LUT R9, R18, 0xfffffffe, RZ, 0xc0, !PT ;  /* 0xfffffffe12098812 */ /* 0x000fe400078ec0ff */
[----:B------:R-:W-:Y:S02]  /*b4f0*/  @!P2 LOP3.LUT R13, R20, 0xfffffffe, RZ, 0xc0, !PT ;  /* 0xfffffffe140da812 */ /* 0x000fe400078ec0ff */
[----:B---3--:R-:W-:Y:S02]  /*b500*/  @!P3 LOP3.LUT R15, R21, 0xfffffffe, RZ, 0xc0, !PT ;  /* 0xfffffffe150fb812 */ /* 0x008fe400078ec0ff */
[----:B----4-:R-:W-:Y:S01]  /*b510*/  @!P4 LOP3.LUT R17, R12, 0xfffffffe, RZ, 0xc0, !PT ;  /* 0xfffffffe0c11c812 */ /* 0x010fe200078ec0ff */
        /* <DEDUP_REMOVED lines=16> */
.L_x_7309:
[----:B-1----:R-:W-:Y:S05]  /*b620*/  BSYNC B0 ;  /* 0x0000000000007941 */ /* 0x002fea0003800000 */
.L_x_7308:
[----:B------:R-:W-:Y:S01]  /*b630*/  IADD3 R7, R7, 0x8, RZ ;  /* 0x0000000807077810 */ /* 0x000fe20007ffe0ff */
[----:B---34-:R3:W4:Y:S03]  /*b640*/  SHFL.IDX PT, R3, R5, 0x1, 0x1c1f ;  /* 0x003c1f0005037f89 */ /* 0x01872600000e0000 */
[----:B------:R-:W-:Y:S01]  /*b650*/  ISETP.GE.AND P0, PT, R7, R6, PT ;  /* 0x000000060700720c */ /* 0x000fe20003f06270 */
[----:B--2---:R3:W2:-:S12]  /*b660*/  SHFL.IDX PT, R2, R4, 0x1, 0x1c1f ;  /* 0x003c1f0004027f89 */ /* 0x00469800000e0000 */
[----:B---3--:R-:W-:Y:S05]  /*b670*/  @P0 BRA `(.L_x_7255) ;  /* 0x0000004800100947 */ /* 0x008fea0003800000 */
[C---:B0-----:R-:W-:Y:S01]  /*b680*/  VIADD R5, R0.reuse, 0x8 ;  /* 0x0000000800057836 */ /* 0x041fe20000000000 */
        /* <DEDUP_REMOVED lines=15> */
[C---:B------:R-:W-:Y:S01]  /*b780*/  VIADD R20, R0.reuse, 0x80 ;  /* 0x0000008000147836 */ /* 0x040fe20000000000 */
[----:B------:R-:W-:-:S02]  /*b790*/  @!P0 LEA.HI R4, R0, R0, RZ, 0x1 ;  /* 0x0000000000048211 */ /* 0x000fc400078f08ff */
[----:B------:R-:W-:Y:S02]  /*b7a0*/  @!P1 LEA.HI R6, R5, R5, RZ, 0x1 ;  /* 0x0000000505069211 */ /* 0x000fe400078f08ff */
[----:B------:R-:W-:Y:S02]  /*b7b0*/  @!P2 LEA.HI R8, R7, R7, RZ, 0x1 ;  /* 0x000000070708a211 */ /* 0x000fe400078f08ff */
[----:B------:R-:W-:Y:S02]  /*b7c0*/  @!P0 LOP3.LUT R5, R4, 0xfffffffe, RZ, 0xc0, !PT ;  /* 0xfffffffe04058812 */ /* 0x000fe400078ec0ff */
[----:B------:R-:W-:Y:S02]  /*b7d0*/  @!P1 LOP3.LUT R7, R6, 0xfffffffe, RZ, 0xc0, !PT ;  /* 0xfffffffe06079812 */ /* 0x000fe400078ec0ff */
[----:B------:R-:W-:Y:S01]  /*b7e0*/  @!P2 LOP3.LUT R9, R8, 0xfffffffe, RZ, 0xc0, !PT ;  /* 0xfffffffe0809a812 */ /* 0x000fe200078ec0ff */
[----:B--2-4-:R-:W-:Y:S01]  /*b7f0*/  @!P0 IMAD.WIDE R4, R5, 0x4, R2 ;  /* 0x0000000405048825 */ /* 0x014fe200078e0202 */
[----:B------:R-:W-:-:S02]  /*b800*/  IADD3 R16, R0, 0x48, RZ ;  /* 0x0000004800107810 */ /* 0x000fc40007ffe0ff */
[----:B------:R-:W-:Y:S01]  /*b810*/  ISETP.GE.AND P3, PT, R15, UR4, PT ;  /* 0x000000040f007c0c */ /* 0x000fe2000bf66270 */
[--C-:B------:R-:W-:Y:S01]  /*b820*/  @!P1 IMAD.WIDE R6, R7, 0x4, R2.reuse ;  /* 0x0000000407069825 */ /* 0x100fe200078e0202 */
[----:B------:R0:W-:Y:S01]  /*b830*/  @!P0 ST.E.64 desc[UR36][R4.64], R26 ;  /* 0x0000001a04008985 */ /* 0x0001e2000c101b24 */
[----:B------:R-:W-:Y:S02]  /*b840*/  ISETP.GE.AND P0, PT, R12, UR4, PT ;  /* 0x000000040c007c0c */ /* 0x000fe4000bf06270 */
[----:B------:R-:W-:Y:S01]  /*b850*/  @!P2 IMAD.WIDE R8, R9, 0x4, R2 ;  /* 0x000000040908a825 */ /* 0x000fe200078e0202 */
[----:B------:R1:W-:Y:S01]  /*b860*/  @!P1 ST.E.64 desc[UR36][R6.64], R30 ;  /* 0x0000001e06009985 */ /* 0x0003e2000c101b24 */
[----:B------:R-:W-:Y:S02]  /*b870*/  ISETP.GE.AND P1, PT, R13, UR4, PT ;  /* 0x000000040d007c0c */ /* 0x000fe4000bf26270 */
[----:B------:R-:W-:Y:S01]  /*b880*/  ISETP.GE.AND P4, PT, R16, UR4, PT ;  /* 0x0000000410007c0c */ /* 0x000fe2000bf86270 */
        /* <DEDUP_REMOVED lines=17> */
[----:B------:R-:W-:-:S02]  /*b9a0*/  @!P2 LOP3.LUT R11, R14, 0xfffffffe, RZ, 0xc0, !PT ;  /* 0xfffffffe0e0ba812 */ /* 0x000fc400078ec0ff */
[----:B------:R-:W-:Y:S02]  /*b9b0*/  @!P3 LOP3.LUT R15, R15, 0xfffffffe, RZ, 0xc0, !PT ;  /* 0xfffffffe0f0fb812 */ /* 0x000fe400078ec0ff */
[----:B------:R-:W-:Y:S01]  /*b9c0*/  @!P4 LOP3.LUT R17, R16, 0xfffffffe, RZ, 0xc0, !PT ;  /* 0xfffffffe1011c812 */ /* 0x000fe200078ec0ff */
[----:B------:R-:W-:Y:S01]  /*b9d0*/  VIADD R16, R0, 0x70 ;  /* 0x0000007000107836 */ /* 0x000fe20000000000 */
        /* <DEDUP_REMOVED lines=14> */
[----:B------:R-:W-:-:S02]  /*bac0*/  IADD3 R17, R0, 0x78, RZ ;  /* 0x0000007800117810 */ /* 0x000fc40007ffe0ff */
[----:B------:R-:W-:Y:S01]  /*bad0*/  VIADD R15, R0, 0x68 ;  /* 0x00000068000f7836 */ /* 0x000fe20000000000 */
[----:B------:R4:W-:Y:S01]  /*bae0*/  @!P4 ST.E.64 desc[UR36][R12.64], R62 ;  /* 0x0000003e0c00c985 */ /* 0x0009e2000c101b24 */
[----:B------:R-:W-:Y:S02]  /*baf0*/  ISETP.GE.AND P4, PT, R14, UR4, PT ;  /* 0x000000040e007c0c */ /* 0x000fe4000bf86270 */
[----:B------:R-:W-:Y:S02]  /*bb00*/  ISETP.GE.AND P1, PT, R17, UR4, PT ;  /* 0x0000000411007c0c */ /* 0x000fe4000bf26270 */
[----:B------:R-:W-:Y:S02]  /*bb10*/  ISETP.GE.AND P3, PT, R15, UR4, PT ;  /* 0x000000040f007c0c */ /* 0x000fe4000bf66270 */
[----:B------:R-:W-:Y:S02]  /*bb20*/  @!P5 LEA.HI R18, R18, R18, RZ, 0x1 ;  /* 0x000000121212d211 */ /* 0x000fe400078f08ff */
[----:B------:R-:W-:-:S02]  /*bb30*/  @!P6 LEA.HI R19, R19, R19, RZ, 0x1 ;  /* 0x000000131313e211 */ /* 0x000fc400078f08ff */
        /* <DEDUP_REMOVED lines=38> */
[----:B------:R-:W-:Y:S02]  /*bda0*/  ISETP.GE.AND P0, PT, R14, UR4, PT ;  /* 0x000000040e007c0c */ /* 0x000fe4000bf06270 */
        /* <DEDUP_REMOVED lines=19> */
[C---:B------:R-:W-:Y:S01]  /*bee0*/  VIADD R16, R0.reuse, 0xe0 ;  /* 0x000000e000107836 */ /* 0x040fe20000000000 */
[----:B------:R-:W-:Y:S02]  /*bef0*/  @!P2 LOP3.LUT R17, R17, 0xfffffffe, RZ, 0xc0, !PT ;  /* 0xfffffffe1111a812 */ /* 0x000fe400078ec0ff */
[----:B------:R-:W-:Y:S02]  /*bf00*/  IADD3 R18, R0, 0xc0, RZ ;  /* 0x000000c000127810 */ /* 0x000fe40007ffe0ff */
[----:B----4-:R-:W-:Y:S01]  /*bf10*/  @!P1 LOP3.LUT R13, R20, 0xfffffffe, RZ, 0xc0, !PT ;  /* 0xfffffffe140d9812 */ /* 0x010fe200078ec0ff */
        /* <DEDUP_REMOVED lines=17> */
[----:B------:R-:W-:Y:S01]  /*c030*/  ISETP.GE.AND P1, PT, R15, UR4, PT ;  /* 0x000000040f007c0c */ /* 0x000fe2000bf26270 */
[----:B------:R-:W-:Y:S01]  /*c040*/  VIADD R0, R0, 0xf8 ;  /* 0x000000f800007836 */ /* 0x000fe20000000000 */
[----:B------:R-:W-:Y:S02]  /*c050*/  ISETP.GE.AND P4, PT, R20, UR4, PT ;  /* 0x0000000414007c0c */ /* 0x000fe4000bf86270 */
[----:B------:R-:W-:-:S02]  /*c060*/  ISETP.GE.AND P3, PT, R17, UR4, PT ;  /* 0x0000000411007c0c */ /* 0x000fc4000bf66270 */
[----:B------:R-:W-:Y:S02]  /*c070*/  @!P5 LEA.HI R18, R18, R18, RZ, 0x1 ;  /* 0x000000121212d211 */ /* 0x000fe400078f08ff */
        /* <DEDUP_REMOVED lines=30> */
[----:B---3--:R-:W-:-:S05]  /*c260*/  LOP3.LUT R5, R0, 0xfffffffe, RZ, 0xc0, !PT ;  /* 0xfffffffe00057812 */ /* 0x008fca00078ec0ff */
[----:B------:R-:W-:-:S05]  /*c270*/  IMAD.WIDE R2, R5, 0x4, R2 ;  /* 0x0000000405027825 */ /* 0x000fca00078e0202 */
[----:B------:R0:W-:Y:S01]  /*c280*/  ST.E.64 desc[UR36][R2.64], R150 ;  /* 0x0000009602007985 */ /* 0x0001e2000c101b24 */
[----:B------:R-:W-:Y:S05]  /*c290*/  BRA `(.L_x_7255) ;  /* 0x0000003c00087947 */ /* 0x000fea0003800000 */
.L_x_7306:
[----:B------:R-:W0:Y:S02]  /*c2a0*/  S2R R0, SR_TID.X ;  /* 0x0000000000007919 */ /* 0x000e240000002100 */
[----:B0-----:R-:W-:-:S05]  /*c2b0*/  VIADD R2, R0, 0xffffff80 ;  /* 0xffffff8000027836 */ /* 0x001fca0000000000 */
[----:B------:R-:W-:-:S13]  /*c2c0*/  ISETP.GT.AND P0, PT, R2, 0x3f, PT ;  /* 0x0000003f0200780c */ /* 0x000fda0003f04270 */
[----:B------:R-:W-:Y:S05]  /*c2d0*/  @P0 BRA `(.L_x_7255) ;  /* 0x0000003800f80947 */ /* 0x000fea0003800000 */
[----:B------:R-:W0:Y:S01]  /*c2e0*/  S2R R3, SR_CTAID.X ;  /* 0x0000000000037919 */ /* 0x000e220000002500 */
[----:B------:R-:W2:Y:S01]  /*c2f0*/  LDC R6, c[0x0][0xbe8] ;  /* 0x0002fa00ff067b82 */ /* 0x000ea20000000800 */
[----:B------:R-:W-:Y:S01]  /*c300*/  ULDC UR4, c[0x0][0xa88] ;  /* 0x0002a20000047ab9 */ /* 0x000fe20000000800 */
[----:B0-----:R-:W-:Y:S01]  /*c310*/  LEA R0, R3, R0, 0x6 ;  /* 0x0000000003007211 */ /* 0x001fe200078e30ff */
[----:B--2---:R-:W-:-:S04]  /*c320*/  IMAD R3, R6, UR4, RZ ;  /* 0x0000000406037c24 */ /* 0x004fc8000f8e02ff */
        /* <DEDUP_REMOVED lines=10> */
[----:B------:R-:W2:Y:S01]  /*c3d0*/  LDC.64 R10, c[0x0][0xbd8] ;  /* 0x0002f600ff0a7b82 */ /* 0x000ea20000000a00 */
[----:B------:R-:W-:-:S04]  /*c3e0*/  UIMAD UR6, UR42, UR9, UR6 ;  /* 0x000000092a0672a4 */ /* 0x000fc8000f8e0206 */
[----:B------:R-:W-:Y:S01]  /*c3f0*/  UIADD3 UR6, UR5, UR6, URZ ;  /* 0x0000000605067290 */ /* 0x000fe2000fffe03f */
[----:B------:R-:W-:Y:S01]  /*c400*/  MOV R2, UR4 ;  /* 0x0000000400027c02 */ /* 0x000fe20008000f00 */
[----:B------:R-:W-:Y:S01]  /*c410*/  IMAD.U32 R3, RZ, RZ, UR5 ;  /* 0x00000005ff037e24 */ /* 0x000fe2000f8e00ff */
[----:B------:R-:W3:Y:S01]  /*c420*/  @P0 LDC R7, c[0x0][0xbec] ;  /* 0x0002fb00ff070b82 */ /* 0x000ee20000000800 */
[----:B------:R-:W-:Y:S02]  /*c430*/  ULDC.64 UR4, c[0x0][0xbe0] ;  /* 0x0002f80000047ab9 */ /* 0x000fe40000000a00 */
[----:B------:R-:W-:-:S05]  /*c440*/  IMAD.U32 R3, RZ, RZ, UR6 ;  /* 0x00000006ff037e24 */ /* 0x000fca000f8e00ff */
[----:B------:R-:W4:Y:S01]  /*c450*/  @P0 LDC R9, c[0x0][0xbf0] ;  /* 0x0002fc00ff090b82 */ /* 0x000f220000000800 */
[----:B0-----:R-:W-:-:S07]  /*c460*/  USHF.R.S32.HI UR8, URZ, 0x1f, UR7 ;  /* 0x0000001f3f087899 */ /* 0x001fce0008011407 */
[----:B------:R-:W0:Y:S01]  /*c470*/  S2UR UR10, SR_CTAID.Y ;  /* 0x00000000000a79c3 */ /* 0x000e220000002600 */
[C---:B--2---:R-:W-:Y:S02]  /*c480*/  IMAD R12, R10.reuse, UR8, RZ ;  /* 0x000000080a0c7c24 */ /* 0x044fe4000f8e02ff */
[----:B------:R-:W-:-:S04]  /*c490*/  IMAD.WIDE.U32 R2, R10, UR7, R2 ;  /* 0x000000070a027c25 */ /* 0x000fc8000f8e0002 */
[----:B------:R-:W-:Y:S01]  /*c4a0*/  IMAD R11, R11, UR7, R12 ;  /* 0x000000070b0b7c24 */ /* 0x000fe2000f8e020c */
[----:B------:R-:W0:Y:S01]  /*c4b0*/  LDC R8, c[0x0][0xc50] ;  /* 0x00031400ff087b82 */ /* 0x000e220000000800 */
[----:B---3--:R-:W-:Y:S01]  /*c4c0*/  @P0 IMAD.HI.U32 R4, R0, R7, RZ ;  /* 0x0000000700040227 */ /* 0x008fe200078e00ff */
[----:B------:R-:W-:-:S03]  /*c4d0*/  IADD3 R7, RZ, -UR42, RZ ;  /* 0x8000002aff077c10 */ /* 0x000fc6000fffe0ff */
[----:B------:R-:W-:Y:S01]  /*c4e0*/  IMAD.IADD R3, R11, 0x1, R3 ;  /* 0x000000010b037824 */ /* 0x000fe200078e0203 */
[----:B----4-:R-:W-:Y:S01]  /*c4f0*/  @P0 SHF.R.U32.HI R5, RZ, R9, R4 ;  /* 0x00000009ff050219 */ /* 0x010fe20000011604 */
[----:B0-----:R-:W-:-:S04]  /*c500*/  IMAD R9, R8, R7, UR10 ;  /* 0x0000000a08097e24 */ /* 0x001fc8000f8e0207 */
        /* <DEDUP_REMOVED lines=14> */
[----:B------:R-:W-:-:S04]  /*c5f0*/  ULDC.64 UR4, c[0x0][0xba8] ;  /* 0x0002ea0000047ab9 */ /* 0x000fc80000000a00 */
[----:B------:R-:W-:Y:S02]  /*c600*/  IADD3 R3, R3, R5, RZ ;  /* 0x0000000503037210 */ /* 0x000fe40007ffe0ff */
[----:B------:R-:W-:-:S04]  /*c610*/  LEA R4, P0, R2, UR4, 0x2 ;  /* 0x0000000402047c11 */ /* 0x000fc8000f8010ff */
[----:B------:R-:W-:Y:S01]  /*c620*/  LEA.HI.X R5, R2, UR5, R3, 0x2, P0 ;  /* 0x0000000502057c11 */ /* 0x000fe200080f1403 */
[----:B------:R-:W-:-:S05]  /*c630*/  IMAD.MOV.U32 R3, RZ, RZ, -0x800000 ;  /* 0xff800000ff037424 */ /* 0x000fca00078e00ff */
[----:B------:R0:W-:Y:S01]  /*c640*/  STG.E desc[UR36][R4.64], R3 ;  /* 0x0000000304007986 */ /* 0x0001e2000c101924 */
[----:B------:R-:W-:Y:S05]  /*c650*/  BRA `(.L_x_7255) ;  /* 0x0000003800187947 */ /* 0x000fea0003800000 */
.L_x_7253:
        /* <DEDUP_REMOVED lines=18> */
.L_x_7310:
[----:B------:R-:W-:Y:S01]  /*c780*/  ULDC UR44, c[0x0][0xc50] ;  /* 0x00031400002c7ab9 */ /* 0x000fe20000000800 */
[----:B------:R-:W-:Y:S01]  /*c790*/  UMOV UR39, UR6 ;  /* 0x0000000600277c82 */ /* 0x000fe20008000000 */
[----:B------:R-:W-:-:S11]  /*c7a0*/  UISETP.NE.AND UP0, UPT, UR44, 0x1, UPT ;  /* 0x000000012c00788c */ /* 0x000fd6000bf05270 */
[----:B------:R-:W-:Y:S01]  /*c7b0*/  @UP0 ULDC UR4, c[0x0][0xc54] ;  /* 0x0003150000040ab9 */ /* 0x000fe20000000800 */
[----:B------:R-:W-:Y:S01]  /*c7c0*/  @UP0 ULDC UR7, c[0x0][0xc58] ;  /* 0x0003160000070ab9 */ /* 0x000fe20000000800 */
[----:B------:R-:W-:-:S04]  /*c7d0*/  UIMAD.WIDE.U32 UR4, UR6, UR4, URZ ;  /* 0x00000004060472a5 */ /* 0x000fc8000f8e003f */
[----:B------:R-:W-:-:S12]  /*c7e0*/  @UP0 USHF.R.U32.HI UR39, URZ, UR7, UR5 ;  /* 0x000000073f270299 */ /* 0x000fd80008011605 */
.L_x_7311:
        /* <DEDUP_REMOVED lines=8> */
[----:B------:R-:W-:Y:S01]  /*c870*/  ULDC UR4, c[0x0][0x448] ;  /* 0x0001120000047ab9 */ /* 0x000fe20000000800 */
[----:B------:R-:W-:Y:S01]  /*c880*/  ULDC UR7, c[0x0][0x2f0] ;  /* 0x0000bc0000077ab9 */ /* 0x000fe20000000800 */
[----:B------:R-:W-:-:S05]  /*c890*/  IMAD.MOV.U32 R28, RZ, RZ, RZ ;  /* 0x000000ffff1c7224 */ /* 0x000fca00078e00ff */
        /* <DEDUP_REMOVED lines=20> */
[----:B------:R-:W-:Y:S02]  /*c9e0*/  USHF.R.S32.HI UR5, URZ, 0x1f, UR4 ;  /* 0x0000001f3f057899 */ /* 0x000fe40008011404 */
[----:B------:R-:W-:Y:S02]  /*c9f0*/  USHF.R.S32.HI UR7, URZ, 0x1f, UR6 ;  /* 0x0000001f3f077899 */ /* 0x000fe40008011406 */
[----:B------:R-:W-:-:S02]  /*ca00*/  ULEA.HI UR5, UR5, UR4, URZ, 0x6 ;  /* 0x0000000405057291 */ /* 0x000fc4000f8f303f */
[----:B------:R-:W-:Y:S02]  /*ca10*/  ULEA.HI UR7, UR7, UR6, URZ, 0x6 ;  /* 0x0000000607077291 */ /* 0x000fe4000f8f303f */
[----:B------:R-:W-:Y:S02]  /*ca20*/  USHF.R.S32.HI UR41, URZ, 0x6, UR5 ;  /* 0x000000063f297899 */ /* 0x000fe40008011405 */
[----:B------:R-:W-:-:S04]  /*ca30*/  USHF.R.S32.HI UR42, URZ, 0x6, UR7 ;  /* 0x000000063f2a7899 */ /* 0x000fc80008011407 */
        /* <DEDUP_REMOVED lines=43> */
.L_x_7313:
[----:B------:R-:W-:Y:S02]  /*ccf0*/  UIMAD UR48, UR44, UR38, URZ ;  /* 0x000000262c3072a4 */ /* 0x000fe4000f8e023f */
[----:B------:R-:W-:Y:S01]  /*cd00*/  MOV R0, UR38 ;  /* 0x0000002600007c02 */ /* 0x000fe20008000f00 */
[----:B------:R-:W-:-:S03]  /*cd10*/  IMAD.MOV.U32 R4, RZ, RZ, 0x1 ;  /* 0x00000001ff047424 */ /* 0x000fc600078e00ff */
[----:B------:R-:W-:-:S05]  /*cd20*/  IMAD.U32 R25, RZ, RZ, UR48 ;  /* 0x00000030ff197e24 */ /* 0x000fca000f8e00ff */
[----:B------:R-:W-:Y:S02]  /*cd30*/  VIADDMNMX R25, R25, R0, UR11, PT ;  /* 0x0000000b19197e46 */ /* 0x000fe4000b800100 */
[----:B------:R-:W-:Y:S02]  /*cd40*/  MOV R0, RZ ;  /* 0x000000ff00007202 */ /* 0x000fe40000000f00 */
        /* <DEDUP_REMOVED lines=16> */
[----:B------:R-:W-:Y:S01]  /*ce50*/  MOV R6, UR6 ;  /* 0x0000000600067c02 */ /* 0x000fe20008000f00 */
[----:B------:R-:W-:Y:S01]  /*ce60*/  IMAD.U32 R7, RZ, RZ, UR7 ;  /* 0x00000007ff077e24 */ /* 0x000fe2000f8e00ff */
[----:B------:R-:W-:Y:S01]  /*ce70*/  MOV R10, UR4 ;  /* 0x00000004000a7c02 */ /* 0x000fe20008000f00 */
[----:B------:R-:W-:Y:S01]  /*ce80*/  IMAD.U32 R11, RZ, RZ, UR5 ;  /* 0x00000005ff0b7e24 */ /* 0x000fe2000f8e00ff */
[----:B------:R-:W-:Y:S01]  /*ce90*/  MOV R8, 0x70 ;  /* 0x0000007000087802 */ /* 0x000fe20000000f00 */
[----:B------:R-:W-:Y:S01]  /*cea0*/  IMAD.MOV.U32 R12, RZ, RZ, 0x1 ;  /* 0x00000001ff0c7424 */ /* 0x000fe200078e00ff */
[----:B------:R-:W-:-:S07]  /*ceb0*/  MOV R13, RZ ;  /* 0x000000ff000d7202 */ /* 0x000fce0000000f00 */
[----:B------:R-:W-:-:S07]  /*cec0*/  LEPC R20, `(.L_x_7314) ;  /* 0x000000001014794e */ /* 0x000fce0000000000 */
[----:B0----5:R-:W-:Y:S05]  /*ced0*/  CALL.ABS.NOINC R2 ;  /* 0x0000000002007343 */ /* 0x021fea0003c00000 */
.L_x_7314:
        /* <DEDUP_REMOVED lines=11> */
[----:B------:R-:W-:Y:S01]  /*cf90*/  IMAD.U32 R6, RZ, RZ, UR6 ;  /* 0x00000006ff067e24 */ /* 0x000fe2000f8e00ff */
[----:B------:R-:W-:Y:S01]  /*cfa0*/  MOV R7, UR7 ;  /* 0x0000000700077c02 */ /* 0x000fe20008000f00 */
[----:B------:R-:W-:Y:S01]  /*cfb0*/  IMAD.U32 R10, RZ, RZ, UR4 ;  /* 0x00000004ff0a7e24 */ /* 0x000fe2000f8e00ff */
[----:B------:R-:W-:Y:S01]  /*cfc0*/  MOV R11, UR5 ;  /* 0x00000005000b7c02 */ /* 0x000fe20008000f00 */
[----:B------:R-:W-:Y:S01]  /*cfd0*/  IMAD.MOV.U32 R8, RZ, RZ, 0x70 ;  /* 0x00000070ff087424 */ /* 0x000fe200078e00ff */
[----:B------:R-:W-:Y:S01]  /*cfe0*/  MOV R12, 0x1 ;  /* 0x00000001000c7802 */ /* 0x000fe20000000f00 */
[----:B0-----:R-:W-:-:S07]  /*cff0*/  IMAD.MOV.U32 R13, RZ, RZ, RZ ;  /* 0x000000ffff0d7224 */ /* 0x001fce00078e00ff */
[----:B------:R-:W-:-:S07]  /*d000*/  LEPC R20, `(.L_x_7316) ;  /* 0x000000001014794e */ /* 0x000fce0000000000 */
[----:B-1---5:R-:W-:Y:S05]  /*d010*/  CALL.ABS.NOINC R2 ;  /* 0x0000000002007343 */ /* 0x022fea0003c00000 */
.L_x_7316:
[----:B------:R0:W1:Y:S01]  /*d020*/  LDC.64 R2, c[0x4][R16] ;  /* 0x0100000010027b82 */ /* 0x0000620000000a00 */
[----:B------:R-:W-:Y:S01]  /*d030*/  ULDC.64 UR4, c[0x4][0xf0] ;  /* 0x01003c0000047ab9 */ /* 0x000fe20000000a00 */
[----:B------:R-:W-:Y:S01]  /*d040*/  ULDC.64 UR6, c[0x4][0xf8] ;  /* 0x01003e0000067ab9 */ /* 0x000fe20000000a00 */
[----:B------:R-:W-:Y:S01]  /*d050*/  MOV R4, UR4 ;  /* 0x0000000400047c02 */ /* 0x000fe20008000f00 */
[----:B------:R-:W-:Y:S01]  /*d060*/  IMAD.U32 R5, RZ, RZ, UR5 ;  /* 0x00000005ff057e24 */ /* 0x000fe2000f8e00ff */
[----:B------:R-:W-:Y:S01]  /*d070*/  ULDC.64 UR4, c[0x4][0x50] ;  /* 0x0100140000047ab9 */ /* 0x000fe20000000a00 */
[----:B------:R-:W-:Y:S01]  /*d080*/  MOV R6, UR6 ;  /* 0x0000000600067c02 */ /* 0x000fe20008000f00 */
[----:B------:R-:W-:Y:S01]  /*d090*/  IMAD.U32 R7, RZ, RZ, UR7 ;  /* 0x00000007ff077e24 */ /* 0x000fe2000f8e00ff */
[----:B------:R-:W-:Y:S01]  /*d0a0*/  MOV R10, UR4 ;  /* 0x00000004000a7c02 */ /* 0x000fe20008000f00 */
[----:B------:R-:W-:Y:S01]  /*d0b0*/  IMAD.U32 R11, RZ, RZ, UR5 ;  /* 0x00000005ff0b7e24 */ /* 0x000fe2000f8e00ff */
[----:B------:R-:W-:Y:S01]  /*d0c0*/  MOV R8, 0x70 ;  /* 0x0000007000087802 */ /* 0x000fe20000000f00 */
[----:B------:R-:W-:Y:S01]  /*d0d0*/  IMAD.MOV.U32 R12, RZ, RZ, 0x1 ;  /* 0x00000001ff0c7424 */ /* 0x000fe200078e00ff */
[----:B0-----:R-:W-:-:S07]  /*d0e0*/  MOV R13, RZ ;  /* 0x000000ff000d7202 */ /* 0x001fce0000000f00 */
[----:B------:R-:W-:-:S07]  /*d0f0*/  LEPC R20, `(.L_x_7315) ;  /* 0x000000001014794e */ /* 0x000fce0000000000 */
[----:B-1----:R-:W-:Y:S05]  /*d100*/  CALL.ABS.NOINC R2 ;  /* 0x0000000002007343 */ /* 0x002fea0003c00000 */
.L_x_7315:
[----:B------:R-:W0:Y:S01]  /*d110*/  LDC.64 R2, c[0x0][0x9f8] ;  /* 0x00027e00ff027b82 */ /* 0x000e220000000a00 */
[----:B------:R-:W-:-:S07]  /*d120*/  IMAD.MOV.U32 R24, RZ, RZ, R17 ;  /* 0x000000ffff187224 */ /* 0x000fce00078e0011 */
[----:B------:R-:W1:Y:S01]  /*d130*/  LDC R37, c[0x0][0x430] ;  /* 0x00010c00ff257b82 */ /* 0x000e620000000800 */
[----:B------:R-:W-:Y:S01]  /*d140*/  SHF.L.U32 R36, R30, 0x4, RZ ;  /* 0x000000041e247819 */ /* 0x000fe200000006ff */
[----:B------:R-:W-:Y:S01]  /*d150*/  ULDC UR4, c[0x0][0x320] ;  /* 0x0000c80000047ab9 */ /* 0x000fe20000000800 */
[----:B0-----:R-:W-:-:S04]  /*d160*/  ISETP.NE.U32.AND P0, PT, R2, RZ, PT ;  /* 0x000000ff0200720c */ /* 0x001fc80003f05070 */
[----:B------:R-:W-:-:S13]  /*d170*/  ISETP.NE.AND.EX P0, PT, R3, RZ, PT, P0 ;  /* 0x000000ff0300720c */ /* 0x000fda0003f05300 */
[----:B------:R-:W0:Y:S02]  /*d180*/  @P0 LDC.64 R2, c[0x0][0x9f8] ;  /* 0x00027e00ff020b82 */ /* 0x000e240000000a00 */
[----:B0-----:R-:W-:-:S05]  /*d190*/  @P0 IMAD.WIDE R2, R17, 0x4, R2 ;  /* 0x0000000411020825 */ /* 0x001fca00078e0202 */
[----:B------:R0:W2:Y:S01]  /*d1a0*/  @P0 LDG.E R24, desc[UR36][R2.64] ;  /* 0x0000002402180981 */ /* 0x0000a2000c1e1900 */
[----:B------:R-:W-:Y:S02]  /*d1b0*/  LOP3.LUT R6, R30, 0x7f, RZ, 0xc0, !PT ;  /* 0x0000007f1e067812 */ /* 0x000fe400078ec0ff */
[----:B------:R-:W-:Y:S02]  /*d1c0*/  LOP3.LUT R36, R36, 0x70, RZ, 0xc0, !PT ;  /* 0x0000007024247812 */ /* 0x000fe400078ec0ff */
[----:B------:R-:W-:Y:S02]  /*d1d0*/  SHF.R.U32.HI R35, RZ, 0x3, R6 ;  /* 0x00000003ff237819 */ /* 0x000fe40000011606 */
[----:B------:R-:W-:Y:S02]  /*d1e0*/  LEA R18, R25, 0xffffffc0, 0x6 ;  /* 0xffffffc019127811 */ /* 0x000fe400078e30ff */
[----:B------:R-:W-:Y:S02]  /*d1f0*/  LOP3.LUT R31, R36, R35, RZ, 0xfc, !PT ;  /* 0x00000023241f7212 */ /* 0x000fe400078efcff */
[----:B-1----:R-:W-:-:S02]  /*d200*/  ISETP.NE.AND P1, PT, R37, 0x1, PT ;  /* 0x000000012500780c */ /* 0x002fc40003f25270 */
[----:B------:R-:W-:Y:S01]  /*d210*/  LOP3.LUT R16, R16, 0xfffffbff, RZ, 0xc0, !PT ;  /* 0xfffffbff10107812 */ /* 0x000fe200078ec0ff */
[----:B------:R-:W-:-:S05]  /*d220*/  IMAD.IADD R5, R31, 0x1, R18 ;  /* 0x000000011f057824 */ /* 0x000fca00078e0212 */
[C---:B------:R-:W-:Y:S02]  /*d230*/  ISETP.GE.AND P0, PT, R5.reuse, UR40, PT ;  /* 0x0000002805007c0c */ /* 0x040fe4000bf06270 */
[----:B-----5:R-:W-:Y:S02]  /*d240*/  IADD3 R19, R5, R28, RZ ;  /* 0x0000001c05137210 */ /* 0x020fe40007ffe0ff */
[----:B------:R-:W-:Y:S01]  /*d250*/  ISETP.GT.U32.OR P0, PT, R31, 0x3f, P0 ;  /* 0x0000003f1f00780c */ /* 0x000fe20000704470 */
[----:B------:R-:W1:Y:S01]  /*d260*/  @P1 LDC R0, c[0x0][0x434] ;  /* 0x00010d00ff001b82 */ /* 0x000e620000000800 */
[----:B------:R-:W-:Y:S01]  /*d270*/  @P1 LOP3.LUT R16, R16, 0x400, RZ, 0xfc, !PT ;  /* 0x0000040010101812 */ /* 0x000fe200078efcff */
[----:B------:R-:W-:-:S06]  /*d280*/  IMAD.MOV.U32 R7, RZ, RZ, R19 ;  /* 0x000000ffff077224 */ /* 0x000fcc00078e0013 */
        /* <DEDUP_REMOVED lines=15> */
[----:B------:R-:W-:Y:S02]  /*d380*/  IADD3 R0, -R7, RZ, RZ ;  /* 0x000000ff07007210 */ /* 0x000fe40007ffe1ff */
[----:B------:R-:W-:Y:S02]  /*d390*/  CS2R R26, SRZ ;  /* 0x00000000001a7805 */ /* 0x000fe4000001ff00 */
[----:B------:R-:W-:Y:S01]  /*d3a0*/  LOP3.LUT R16, R16, 0xffffffdf, RZ, 0xc0, !PT ;  /* 0xffffffdf10107812 */ /* 0x000fe200078ec0ff */
[----:B------:R-:W-:Y:S02]  /*d3b0*/  IMAD R19, R37, R0, R19 ;  /* 0x0000000025137224 */ /* 0x000fe400078e0213 */
[----:B0-----:R-:W-:-:S05]  /*d3c0*/  IMAD.SHL.U32 R4, R30, 0x8, RZ ;  /* 0x000000081e047824 */ /* 0x001fca00078e00ff */
        /* <DEDUP_REMOVED lines=23> */
[----:B--2---:R-:W-:Y:S02]  /*d540*/  @!P0 SHF.R.S32.HI R27, RZ, 0x1f, R5 ;  /* 0x0000001fff1b8819 */ /* 0x004fe40000011405 */
[----:B------:R-:W-:Y:S02]  /*d550*/  @!P0 MOV R26, R5 ;  /* 0x00000005001a8202 */ /* 0x000fe40000000f00 */
[----:B------:R-:W-:Y:S01]  /*d560*/  ISETP.GE.AND P0, PT, R3, UR4, PT ;  /* 0x0000000403007c0c */ /* 0x000fe2000bf06270 */
[----:B------:R-:W-:Y:S01]  /*d570*/  IMAD.SHL.U32 R3, R0, 0x2, RZ ;  /* 0x0000000200037824 */ /* 0x000fe200078e00ff */
[----:B------:R-:W-:Y:S02]  /*d580*/  SEL R0, RZ, 0x1, P5 ;  /* 0x00000001ff007807 */ /* 0x000fe40002800000 */
[----:B------:R-:W-:-:S02]  /*d590*/  SEL R34, RZ, 0x40, P0 ;  /* 0x00000040ff227807 */ /* 0x000fc40000000000 */
[----:B------:R-:W-:Y:S02]  /*d5a0*/  ISETP.GE.AND P0, PT, R2, UR4, PT ;  /* 0x0000000402007c0c */ /* 0x000fe4000bf06270 */
        /* <DEDUP_REMOVED lines=13> */
.L_x_7359:
        /* <DEDUP_REMOVED lines=14> */
.L_x_7318:
[----:B------:R-:W-:-:S04]  /*d760*/  MOV R0, 0x1 ;  /* 0x0000000100007802 */ /* 0x000fc80000000f00 */
[----:B------:R-:W-:-:S04]  /*d770*/  SHF.L.U32 R0, R0, 0x1f, RZ ;  /* 0x0000001f00007819 */ /* 0x000fc800000006ff */
[----:B------:R-:W0:Y:S02]  /*d780*/  SYNCS.PHASECHK.TRANS64.TRYWAIT P0, [UR45+0x28c40], R0 ;  /* 0x028c4000ff0075a7 */ /* 0x000e24000800016d */
[----:B0-----:R-:W-:Y:S05]  /*d790*/  @!P0 BRA `(.L_x_7319) ;  /* 0x0000002800c88947 */ /* 0x001fea0003800000 */
.L_x_7360:
        /* <DEDUP_REMOVED lines=38> */
[----:B0-----:R-:W-:-:S04]  /*da00*/  @P0 LEA R14, P1, R22, R14, 0x1 ;  /* 0x0000000e160e0211 */ /* 0x001fc800078208ff */
[----:B-1----:R-:W-:Y:S01]  /*da10*/  @P0 IADD3.X R3, RZ, R2, RZ, P1, !PT ;  /* 0x00000002ff030210 */ /* 0x002fe20000ffe4ff */
[----:B------:R-:W-:Y:S02]  /*da20*/  @P0 IMAD.MOV.U32 R2, RZ, RZ, R14 ;  /* 0x000000ffff020224 */ /* 0x000fe400078e000e */
[----:B------:R-:W0:Y:S04]  /*da30*/  SHFL.IDX PT, R14, R0, 0x1, 0x181f ;  /* 0x00381f00000e7f89 */ /* 0x000e2800000e0000 */
[----:B------:R0:W-:Y:S01]  /*da40*/  @P0 LDGSTS.E.BYPASS.LTC128B.128 [R7+0x22400], desc[UR36][R2.64], !P2 ;  /* 0x2240000002070fae */ /* 0x0001e2000d101d64 */
[----:B------:R-:W-:-:S13]  /*da50*/  ISETP.GE.AND P0, PT, R18, 0x11, PT ;  /* 0x000000111200780c */ /* 0x000fda0003f06270 */
[----:B------:R-:W-:Y:S02]  /*da60*/  @P0 LEA R9, R30, UR45, 0x1 ;  /* 0x0000002d1e090c11 */ /* 0x000fe4000f8e08ff */
[----:B0-----:R-:W-:Y:S02]  /*da70*/  @P0 LEA R2, P1, R22, R14, 0x1 ;  /* 0x0000000e16020211 */ /* 0x001fe400078208ff */
[----:B------:R-:W0:Y:S02]  /*da80*/  SHFL.IDX PT, R14, R0, 0x2, 0x181f ;  /* 0x00581f00000e7f89 */ /* 0x000e2400000e0000 */
[----:B------:R-:W-:Y:S02]  /*da90*/  @P0 IADD3.X R3, RZ, R4, RZ, P1, !PT ;  /* 0x00000004ff030210 */ /* 0x000fe40000ffe4ff */
        /* <DEDUP_REMOVED lines=9> */
.L_x_7370:
        /* <DEDUP_REMOVED lines=15> */
.L_x_7321:
        /* <DEDUP_REMOVED lines=17> */
[----:B------:R-:W-:Y:S01]  /*dd30*/  MOV R11, UR9 ;  /* 0x00000009000b7c02 */ /* 0x000fe20008000f00 */
[----:B------:R-:W-:Y:S01]  /*dd40*/  IMAD.MOV.U32 R8, RZ, RZ, 0x70 ;  /* 0x00000070ff087424 */ /* 0x000fe200078e00ff */
[----:B------:R-:W-:Y:S01]  /*dd50*/  MOV R12, 0x1 ;  /* 0x00000001000c7802 */ /* 0x000fe20000000f00 */
[----:B------:R-:W-:-:S07]  /*dd60*/  IMAD.MOV.U32 R13, RZ, RZ, RZ ;  /* 0x000000ffff0d7224 */ /* 0x000fce00078e00ff */
[----:B------:R-:W-:-:S07]  /*dd70*/  LEPC R20, `(.L_x_7322) ;  /* 0x000000001014794e */ /* 0x000fce0000000000 */
[----:B0-----:R-:W-:Y:S05]  /*dd80*/  CALL.ABS.NOINC R2 ;  /* 0x0000000002007343 */ /* 0x001fea0003c00000 */
.L_x_7322:
[----:B------:R-:W-:Y:S01]  /*dd90*/  UISETP.NE.AND UP0, UPT, UR47, URZ, UPT ;  /* 0x0000003f2f00728c */ /* 0x000fe2000bf05270 */
[----:B------:R-:W0:Y:S01]  /*dda0*/  S2R R20, SR_CTAID.Z ;  /* 0x0000000000147919 */ /* 0x000e220000002700 */
[----:B------:R-:W-:Y:S01]  /*ddb0*/  MOV R0, UR46 ;  /* 0x0000002e00007c02 */ /* 0x000fe20008000f00 */
[----:B------:R-:W-:Y:S01]  /*ddc0*/  ULDC.64 UR8, c[0x0][0x2d8] ;  /* 0x0000b60000087ab9 */ /* 0x000fe20000000a00 */
[----:B------:R-:W-:Y:S02]  /*ddd0*/  R2UR UR6, R23 ;  /* 0x00000000170672ca */ /* 0x000fe400000e0000 */
[----:B------:R-:W-:Y:S01]  /*dde0*/  PLOP3.LUT P0, PT, PT, PT, UP0, 0x80, 0x0 ;  /* 0x000000000000781c */ /* 0x000fe20003f0f008 */
[----:B------:R-:W-:-:S04]  /*ddf0*/  IMAD R9, R0, 0x40, R31 ;  /* 0x0000004000097824 */ /* 0x000fc800078e021f */
[----:B------:R-:W-:Y:S01]  /*de00*/  @UP0 ULDC UR4, c[0x0][0x44c] ;  /* 0x0001130000040ab9 */ /* 0x000fe20000000800 */
[----:B------:R-:W-:-:S05]  /*de10*/  MOV R7, R9 ;  /* 0x0000000900077202 */ /* 0x000fca0000000f00 */
[----:B------:R-:W-:Y:S02]  /*de20*/  UIMAD UR6, UR6, UR8, URZ ;  /* 0x00000008060672a4 */ /* 0x000fe4000f8e023f */
        /* <DEDUP_REMOVED lines=10> */
[----:B------:R-:W-:Y:S01]  /*ded0*/  MOV R4, UR4 ;  /* 0x0000000400047c02 */ /* 0x000fe20008000f00 */
[----:B------:R-:W-:Y:S02]  /*dee0*/  IMAD R6, R6, UR8, RZ ;  /* 0x0000000806067c24 */ /* 0x000fe4000f8e02ff */
[----:B------:R-:W-:Y:S01]  /*def0*/  IMAD.U32 R5, RZ, RZ, UR5 ;  /* 0x00000005ff057e24 */ /* 0x000fe2000f8e00ff */
[----:B------:R-:W-:Y:S01]  /*df00*/  MOV R2, R4 ;  /* 0x0000000400027202 */ /* 0x000fe20000000f00 */
[----:B------:R-:W-:Y:S01]  /*df10*/  IMAD.U32 R3, RZ, RZ, UR6 ;  /* 0x00000006ff037e24 */ /* 0x000fe2000f8e00ff */
[----:B------:R-:W-:Y:S01]  /*df20*/  SHF.R.S32.HI R4, RZ, 0x1f, R7 ;  /* 0x0000001fff047819 */ /* 0x000fe20000011407 */
[C---:B------:R-:W-:Y:S01]  /*df30*/  IMAD R5, R20.reuse, UR9, R6 ;  /* 0x0000000914057c24 */ /* 0x040fe2000f8e0206 */
[----:B------:R-:W-:Y:S01]  /*df40*/  ULDC.64 UR4, c[0x0][0x2d0] ;  /* 0x0000b40000047ab9 */ /* 0x000fe20000000a00 */
[----:B------:R-:W-:-:S04]  /*df50*/  IMAD.WIDE.U32 R2, R20, UR8, R2 ;  /* 0x0000000814027c25 */ /* 0x000fc8000f8e0002 */
[----:B------:R-:W-:Y:S01]  /*df60*/  IMAD.IADD R3, R3, 0x1, R5 ;  /* 0x0000000103037824 */ /* 0x000fe200078e0205 */
[C---:B------:R-:W-:Y:S01]  /*df70*/  IADD3 R5, -R7.reuse, RZ, RZ ;  /* 0x000000ff07057210 */ /* 0x040fe20007ffe1ff */
[----:B------:R-:W-:Y:S02]  /*df80*/  IMAD R4, R4, UR4, RZ ;  /* 0x0000000404047c24 */ /* 0x000fe4000f8e02ff */
[----:B------:R-:W-:-:S04]  /*df90*/  IMAD.WIDE.U32 R2, R7, UR4, R2 ;  /* 0x0000000407027c25 */ /* 0x000fc8000f8e0002 */
[----:B-1----:R-:W-:Y:S02]  /*dfa0*/  IMAD R5, R0, R5, R9 ;  /* 0x0000000500057224 */ /* 0x002fe400078e0209 */
        /* <DEDUP_REMOVED lines=13> */
[----:B------:R-:W-:-:S03]  /*e080*/  UMOV UR5, 0xffffffff ;  /* 0xffffffff00057882 */ /* 0x000fc60000000000 */
[----:B------:R-:W-:Y:S07]  /*e090*/  BRA.DIV UR5, `(.L_x_7323) ;  /* 0x0000002605c07947 */ /* 0x000fee000b800000 */
[----:B------:R-:W0:Y:S01]  /*e0a0*/  SHFL.IDX PT, R14, R4, RZ, 0x181f ;  /* 0x00181fff040e7589 */ /* 0x000e2200000e0000 */
[----:B------:R-:W-:Y:S01]  /*e0b0*/  IMAD.U32 R6, RZ, RZ, UR46 ;  /* 0x0000002eff067e24 */ /* 0x000fe2000f8e00ff */
[----:B------:R-:W-:Y:S02]  /*e0c0*/  ULDC UR4, c[0x0][0x288] ;  /* 0x0000a20000047ab9 */ /* 0x000fe40000000800 */
[----:B------:R-:W1:Y:S01]  /*e0d0*/  SHFL.IDX PT, R2, R5, RZ, 0x181f ;  /* 0x00181fff05027589 */ /* 0x000e6200000e0000 */
[----:B------:R-:W-:Y:S01]  /*e0e0*/  IMAD R0, R0, UR4, RZ ;  /* 0x0000000400007c24 */ /* 0x000fe2000f8e02ff */
[----:B------:R-:W-:Y:S02]  /*e0f0*/  LEA R7, R6, R35, 0x6 ;  /* 0x0000002306077211 */ /* 0x000fe400078e30ff */
[----:B------:R-:W-:Y:S02]  /*e100*/  SHFL.IDX PT, R6, R5, 0x1, 0x181f ;  /* 0x00381f0005067f89 */ /* 0x000fe400000e0000 */
[C---:B------:R-:W-:Y:S01]  /*e110*/  ISETP.GE.AND P0, PT, R7.reuse, R0, PT ;  /* 0x000000000700720c */ /* 0x040fe20003f06270 */
[----:B------:R-:W-:-:S12]  /*e120*/  VIADD R11, R7, 0x10 ;  /* 0x00000010070b7836 */ /* 0x000fd80000000000 */
[----:B------:R-:W-:Y:S02]  /*e130*/  @!P0 LEA R9, R30, UR45, 0x1 ;  /* 0x0000002d1e098c11 */ /* 0x000fe4000f8e08ff */
[----:B0-----:R-:W-:-:S05]  /*e140*/  @!P0 LEA R14, P2, R22, R14, 0x1 ;  /* 0x0000000e160e8211 */ /* 0x001fca00078408ff */
[----:B-1----:R-:W-:Y:S01]  /*e150*/  @!P0 IMAD.X R3, RZ, RZ, R2, P2 ;  /* 0x000000ffff038224 */ /* 0x002fe200010e0602 */
[----:B------:R-:W-:Y:S02]  /*e160*/  @!P0 MOV R2, R14 ;  /* 0x0000000e00028202 */ /* 0x000fe40000000f00 */
        /* <DEDUP_REMOVED lines=13> */
[----:B------:R0:W2:Y:S02]  /*e240*/  SHFL.IDX PT, R14, R4, 0x3, 0x181f ;  /* 0x00781f00040e7f89 */ /* 0x0000a400000e0000 */
[----:B-1----:R-:W-:Y:S02]  /*e250*/  @!P0 IADD3.X R3, RZ, R6, RZ, P2, !PT ;  /* 0x00000006ff038210 */ /* 0x002fe400017fe4ff */
[----:B------:R0:W1:Y:S04]  /*e260*/  SHFL.IDX PT, R6, R5, 0x3, 0x181f ;  /* 0x00781f0005067f89 */ /* 0x00006800000e0000 */
[----:B------:R0:W-:Y:S03]  /*e270*/  @!P0 LDGSTS.E.BYPASS.LTC128B.128 [R9+0x21400], desc[UR36][R2.64], !P1 ;  /* 0x2140000002098fae */ /* 0x0001e6000c901d64 */
.L_x_7379:
[----:B------:R-:W-:-:S05]  /*e280*/  VIADD R7, R7, 0x30 ;  /* 0x0000003007077836 */ /* 0x000fca0000000000 */
[----:B------:R-:W-:Y:S01]  /*e290*/  ISETP.GE.AND P0, PT, R7, R0, PT ;  /* 0x000000000700720c */ /* 0x000fe20003f06270 */
[----:B------:R-:W-:-:S05]  /*e2a0*/  IMAD.MOV.U32 R0, RZ, RZ, 0x1 ;  /* 0x00000001ff007424 */ /* 0x000fca00078e00ff */
[----:B------:R-:W-:-:S07]  /*e2b0*/  SHF.L.U32 R0, R0, 0x1f, RZ ;  /* 0x0000001f00007819 */ /* 0x000fce00000006ff */
[----:B0-2---:R-:W-:Y:S02]  /*e2c0*/  @!P0 LEA R2, P2, R22, R14, 0x1 ;  /* 0x0000000e16028211 */ /* 0x005fe400078408ff */
[----:B------:R-:W-:Y:S02]  /*e2d0*/  @!P0 LEA R5, R30, UR45, 0x1 ;  /* 0x0000002d1e058c11 */ /* 0x000fe4000f8e08ff */
[----:B-1----:R-:W-:-:S05]  /*e2e0*/  @!P0 IADD3.X R3, RZ, R6, RZ, P2, !PT ;  /* 0x00000006ff038210 */ /* 0x002fca00017fe4ff */
        /* <DEDUP_REMOVED lines=11> */
.L_x_7380:
[----:B------:R-:W-:-:S13]  /*e3a0*/  ISETP.NE.AND P0, PT, R33, 0x3, PT ;  /* 0x000000032100780c */ /* 0x000fda0003f05270 */
[----:B------:R-:W-:Y:S05]  /*e3b0*/  @!P0 BRA `(.L_x_7325) ;  /* 0x0000000000048947 */ /* 0x000fea0003800000 */
[----:B------:R-:W-:Y:S01]  /*e3c0*/  BPT.TRAP 0x1 ;  /* 0x000000040000795c */ /* 0x000fe20000300000 */
.L_x_7325:
[----:B------:R-:W1:Y:S02]  /*e3d0*/  SYNCS.PHASECHK.TRANS64.TRYWAIT P0, [UR45+0x28c60], R0 ;  /* 0x028c6000ff0075a7 */ /* 0x000e64000800016d */
[----:B-1----:R-:W-:Y:S05]  /*e3e0*/  @!P0 BRA `(.L_x_7326) ;  /* 0x0000002800308947 */ /* 0x002fea0003800000 */
.L_x_7381:
        /* <DEDUP_REMOVED lines=12> */
[----:B------:R-:W-:Y:S01]  /*e4b0*/  IMAD.IADD R3, R3, 0x1, R5 ;  /* 0x0000000103037824 */ /* 0x000fe200078e0205 */
[----:B------:R-:W-:Y:S02]  /*e4c0*/  MOV R5, UR6 ;  /* 0x0000000600057c02 */ /* 0x000fe40008000f00 */
        /* <DEDUP_REMOVED lines=73> */
[----:B------:R-:W-:Y:S02]  /*e960*/  ISETP.LT.OR P6, PT, R18, 0x21, P6 ;  /* 0x000000211200780c */ /* 0x000fe400037c1670 */
[----:B--2---:R-:W-:-:S11]  /*e970*/  MOV R4, RZ ;  /* 0x000000ff00047202 */ /* 0x004fd60000000f00 */
        /* <DEDUP_REMOVED lines=16> */
.L_x_7391:
        /* <DEDUP_REMOVED lines=30> */
.L_x_7328:
[----:B------:R-:W-:Y:S01]  /*ec60*/  IADD3 R25, R25, -0x2, RZ ;  /* 0xfffffffe19197810 */ /* 0x000fe20007ffe0ff */
[----:B------:R-:W-:Y:S01]  /*ec70*/  SYNCS.ARRIVE.TRANS64.A1T0 RZ, [UR45+0x28c50], RZ ;  /* 0x028c50ffffff79a7 */ /* 0x000fe2000810002d */
[----:B------:R-:W-:Y:S01]  /*ec80*/  BSSY B0, `(.L_x_7312) ;  /* 0x00000f1000007945 */ /* 0x000fe20003800000 */
[----:B------:R-:W-:Y:S01]  /*ec90*/  IMAD.MOV.U32 R0, RZ, RZ, 0x1 ;  /* 0x00000001ff007424 */ /* 0x000fe200078e00ff */
[----:B------:R-:W-:Y:S02]  /*eca0*/  ISETP.GE.AND P0, PT, R25, UR48, PT ;  /* 0x0000003019007c0c */ /* 0x000fe4000bf06270 */
[----:B------:R-:W-:-:S11]  /*ecb0*/  MOV R21, 0x1 ;  /* 0x0000000100157802 */ /* 0x000fd60000000f00 */
[----:B------:R-:W-:Y:S05]  /*ecc0*/  @!P0 BRA `(.L_x_7329) ;  /* 0x0000000c00b08947 */ /* 0x000fea0003800000 */
[----:B------:R-:W-:Y:S01]  /*ecd0*/  UIADD3 UR4, UR44, 0x1, URZ ;  /* 0x000000012c047890 */ /* 0x000fe2000fffe03f */
[----:B------:R-:W-:Y:S01]  /*ece0*/  LOP3.LUT R0, RZ, UR41, RZ, 0x33, !PT ;  /* 0x00000029ff007c12 */ /* 0x000fe2000f8e33ff */
[----:B------:R-:W-:Y:S01]  /*ecf0*/  ULOP3.LUT UR5, URZ, UR42, URZ, 0x33, !UPT ;  /* 0x0000002a3f057292 */ /* 0x000fe2000f8e333f */
[----:B------:R-:W-:Y:S01]  /*ed00*/  IADD3 R35, R36, R28, R35 ;  /* 0x0000001c24237210 */ /* 0x000fe20007ffe023 */
[----:B------:R-:W-:Y:S01]  /*ed10*/  UIMAD UR4, UR4, UR38, URZ ;  /* 0x00000026040472a4 */ /* 0x000fe2000f8e023f */
[----:B------:R-:W-:Y:S02]  /*ed20*/  LOP3.LUT R28, R34, 0x40, RZ, 0xc0, !PT ;  /* 0x00000040221c7812 */ /* 0x000fe400078ec0ff */
[----:B------:R-:W-:Y:S01]  /*ed30*/  LOP3.LUT R25, R17, 0x80, RZ, 0xc0, !PT ;  /* 0x0000008011197812 */ /* 0x000fe200078ec0ff */
[----:B------:R-:W-:Y:S01]  /*ed40*/  VIADD R2, R35, 0xffffff40 ;  /* 0xffffff4023027836 */ /* 0x000fe20000000000 */
[----:B------:R-:W-:Y:S02]  /*ed50*/  MOV R21, 0x1 ;  /* 0x0000000100157802 */ /* 0x000fe40000000f00 */
[----:B------:R-:W-:-:S02]  /*ed60*/  LOP3.LUT R3, RZ, UR4, RZ, 0x33, !PT ;  /* 0x00000004ff037c12 */ /* 0x000fc4000f8e33ff */
[----:B------:R-:W-:Y:S02]  /*ed70*/  SHF.R.U32.HI R28, RZ, 0x2, R28 ;  /* 0x00000002ff1c7819 */ /* 0x000fe4000001161c */
[----:B------:R-:W-:Y:S01]  /*ed80*/  VIMNMX3 R3, R0, UR5, R3, !PT ;  /* 0x0000000500037c0f */ /* 0x000fe2000f800103 */
[----:B------:R-:W-:Y:S01]  /*ed90*/  IMAD.MOV.U32 R0, RZ, RZ, 0x1 ;  /* 0x00000001ff007424 */ /* 0x000fe200078e00ff */
[----:B------:R-:W-:Y:S02]  /*eda0*/  SHF.R.U32.HI R25, RZ, 0x3, R25 ;  /* 0x00000003ff197819 */ /* 0x000fe40000011619 */
[C---:B------:R-:W-:Y:S01]  /*edb0*/  IADD3 R22, -R3.reuse, -0x2, RZ ;  /* 0xfffffffe03167810 */ /* 0x040fe20007ffe1ff */
[----:B------:R-:W-:-:S07]  /*edc0*/  IMAD R9, R3, -0x40, R2 ;  /* 0xffffffc003097824 */ /* 0x000fce00078e0202 */
.L_x_7344:
[----:B------:R-:W-:Y:S01]  /*edd0*/  ISETP.NE.AND P1, PT, R37, 0x1, PT ;  /* 0x000000012500780c */ /* 0x000fe20003f25270 */
[----:B------:R-:W-:Y:S01]  /*ede0*/  BSSY B1, `(.L_x_7330) ;  /* 0x0000014000017945 */ /* 0x000fe20003800000 */
[----:B------:R-:W-:Y:S01]  /*edf0*/  ISETP.GT.U32.AND P0, PT, R31, 0x3f, PT ;  /* 0x0000003f1f00780c */ /* 0x000fe20003f04070 */
[----:B------:R-:W-:Y:S01]  /*ee00*/  IMAD.MOV.U32 R6, RZ, RZ, RZ ;  /* 0x000000ffff067224 */ /* 0x000fe200078e00ff */
[----:B------:R-:W-:-:S09]  /*ee10*/  MOV R7, R9 ;  /* 0x0000000900077202 */ /* 0x000fd20000000f00 */
        /* <DEDUP_REMOVED lines=16> */
.L_x_7331:
[----:B------:R-:W-:Y:S05]  /*ef20*/  BSYNC B1 ;  /* 0x0000000000017941 */ /* 0x000fea0003800000 */
.L_x_7330:
[----:B------:R-:W-:-:S13]  /*ef30*/  ISETP.NE.AND P0, PT, R33, 0x3, PT ;  /* 0x000000032100780c */ /* 0x000fda0003f05270 */
[----:B------:R-:W-:Y:S05]  /*ef40*/  @!P0 BRA `(.L_x_7332) ;  /* 0x0000000000048947 */ /* 0x000fea0003800000 */
[----:B------:R-:W-:Y:S01]  /*ef50*/  BPT.TRAP 0x1 ;  /* 0x000000040000795c */ /* 0x000fe20000300000 */
.L_x_7332:
[----:B------:R-:W-:Y:S01]  /*ef60*/  LEA R10, R0, UR45, 0x3 ;  /* 0x0000002d000a7c11 */ /* 0x000fe2000f8e18ff */
[----:B------:R-:W-:Y:S01]  /*ef70*/  BSSY B1, `(.L_x_7333) ;  /* 0x0000004000017945 */ /* 0x000fe20003800000 */
[----:B------:R-:W-:-:S04]  /*ef80*/  SHF.L.U32 R20, R21, 0x1f, RZ ;  /* 0x0000001f15147819 */ /* 0x000fc800000006ff */
[----:B------:R-:W1:Y:S02]  /*ef90*/  SYNCS.PHASECHK.TRANS64.TRYWAIT P0, [R10+URZ+0x28c40], R20 ;  /* 0x028c40140a0075a7 */ /* 0x000e64000800017f */
[----:B-1----:R-:W-:Y:S05]  /*efa0*/  @!P0 BRA `(.L_x_7334) ;  /* 0x0000002400688947 */ /* 0x002fea0003800000 */
.L_x_7392:
[----:B------:R-:W-:Y:S05]  /*efb0*/  BSYNC B1 ;  /* 0x0000000000017941 */ /* 0x000fea0003800000 */
.L_x_7333:
        /* <DEDUP_REMOVED lines=12> */
[----:B------:R-:W-:-:S04]  /*f080*/  ULDC.64 UR4, c[0x0][0x310] ;  /* 0x0000c40000047ab9 */ /* 0x000fc80000000a00 */
[----:B------:R-:W-:Y:S01]  /*f090*/  IADD3 R3, R3, R5, RZ ;  /* 0x0000000503037210 */ /* 0x000fe20007ffe0ff */
[----:B------:R-:W-:-:S04]  /*f0a0*/  IMAD R5, R18, UR4, RZ ;  /* 0x0000000412057c24 */ /* 0x000fc8000f8e02ff */
[C---:B------:R-:W-:Y:S02]  /*f0b0*/  IMAD R5, R6.reuse, UR5, R5 ;  /* 0x0000000506057c24 */ /* 0x040fe4000f8e0205 */
[----:B------:R-:W-:Y:S01]  /*f0c0*/  IMAD.WIDE.U32 R2, R6, UR4, R2 ;  /* 0x0000000406027c25 */ /* 0x000fe2000f8e0002 */
        /* <DEDUP_REMOVED lines=22> */
[----:B------:R-:W0:Y:S01]  /*f230*/  SHFL.IDX PT, R14, R26, 0x2, 0x181f ;  /* 0x00581f001a0e7f89 */ /* 0x000e2200000e0000 */
[----:B--2---:R-:W-:-:S03]  /*f240*/  IADD3.X R5, RZ, R3, RZ, P0, !PT ;  /* 0x00000003ff057210 */ /* 0x004fc600007fe4ff */
[----:B------:R-:W2:Y:S04]  /*f250*/  SHFL.IDX PT, R3, R29, 0x2, 0x181f ;  /* 0x00581f001d037f89 */ /* 0x000ea800000e0000 */
[----:B------:R3:W-:Y:S01]  /*f260*/  LDGSTS.E.BYPASS.LTC128B.128 [R27+0x22c00], desc[UR36][R4.64], !P1 ;  /* 0x22c00000041b7fae */ /* 0x0007e2000c901d64 */
[----:B0-----:R-:W-:-:S03]  /*f270*/  IADD3 R2, P0, R14, R8, RZ ;  /* 0x000000080e027210 */ /* 0x001fc60007f1e0ff */
[----:B------:R3:W0:Y:S02]  /*f280*/  SHFL.IDX PT, R14, R26, 0x3, 0x181f ;  /* 0x00781f001a0e7f89 */ /* 0x00062400000e0000 */
[----:B--2---:R-:W-:-:S05]  /*f290*/  IMAD.X R3, RZ, RZ, R3, P0 ;  /* 0x000000ffff037224 */ /* 0x004fca00000e0603 */
[----:B------:R3:W-:Y:S03]  /*f2a0*/  LDGSTS.E.BYPASS.LTC128B.128 [R27+0x23400], desc[UR36][R2.64], !P1 ;  /* 0x23400000021b7fae */ /* 0x0007e6000c901d64 */
.L_x_7402:
[----:B0--3--:R-:W-:-:S04]  /*f2b0*/  IADD3 R2, P0, R14, R8, RZ ;  /* 0x000000080e027210 */ /* 0x009fc80007f1e0ff */
[----:B------:R-:W-:Y:S02]  /*f2c0*/  IADD3.X R3, RZ, R34, RZ, P0, !PT ;  /* 0x00000022ff037210 */ /* 0x000fe400007fe4ff */
[----:B------:R-:W-:-:S03]  /*f2d0*/  PLOP3.LUT P0, PT, PT, PT, PT, 0x80, 0x0 ;  /* 0x000000000000781c */ /* 0x000fc60003f0f070 */
[----:B------:R-:W-:Y:S01]  /*f2e0*/  @!PT LDS RZ, [RZ] ;  /* 0x00000000fffff984 */ /* 0x000fe20000000800 */
[----:B------:R-:W-:Y:S01]  /*f2f0*/  @!PT LDS RZ, [RZ] ;  /* 0x00000000fffff984 */ /* 0x000fe20000000800 */
[----:B------:R-:W-:Y:S01]  /*f300*/  @!PT LDS RZ, [RZ] ;  /* 0x00000000fffff984 */ /* 0x000fe20000000800 */
[----:B------:R0:W-:Y:S01]  /*f310*/  LDGSTS.E.BYPASS.LTC128B.128 [R27+0x23c00], desc[UR36][R2.64], !P1 ;  /* 0x23c00000021b7fae */ /* 0x0001e2000c901d64 */
[----:B------:R-:W-:-:S09]  /*f320*/  NOP ;  /* 0x0000000000007918 */ /* 0x000fd20000000000 */
.L_x_7336:
        /* <DEDUP_REMOVED lines=10> */
.L_x_7337:
[----:B------:R2:W-:Y:S01]  /*f3d0*/  SYNCS.ARRIVE.TRANS64.A1T0 RZ, [R10+URZ+0x28c30], RZ ;  /* 0x028c30ff0aff79a7 */ /* 0x0005e2000810003f */
[----:B------:R-:W-:Y:S05]  /*f3e0*/  @!P2 BRA `(.L_x_7338) ;  /* 0x000000000004a947 */ /* 0x000fea0003800000 */
[----:B------:R-:W-:Y:S01]  /*f3f0*/  BPT.TRAP 0x1 ;  /* 0x000000040000795c */ /* 0x000fe20000300000 */
.L_x_7338:
[----:B------:R-:W3:Y:S01]  /*f400*/  SYNCS.PHASECHK.TRANS64.TRYWAIT P0, [R10+URZ+0x28c60], R20 ;  /* 0x028c60140a0075a7 */ /* 0x000ee2000800017f */
[----:B------:R-:W-:Y:S04]  /*f410*/  BSSY B1, `(.L_x_7339) ;  /* 0x0000002000017945 */ /* 0x000fe80003800000 */
[----:B---3--:R-:W-:Y:S05]  /*f420*/  @!P0 BRA `(.L_x_7340) ;  /* 0x0000002400688947 */ /* 0x008fea0003800000 */
.L_x_7403:
[----:B------:R-:W-:Y:S05]  /*f430*/  BSYNC B1 ;  /* 0x0000000000017941 */ /* 0x000fea0003800000 */
.L_x_7339:
        /* <DEDUP_REMOVED lines=46> */
[----:B------:R-:W-:Y:S01]  /*f720*/  LDGSTS.E.BYPASS.LTC128B.128 [R17+0x8400], desc[UR36][R6.64+0x200], !P4 ;  /* 0x0840020006117fae */ /* 0x000fe2000e101d64 */
[----:B------:R-:W-:-:S03]  /*f730*/  IADD3.X R5, RZ, R5, RZ, P0, !PT ;  /* 0x00000005ff057210 */ /* 0x000fc600007fe4ff */
[----:B------:R-:W0:Y:S04]  /*f740*/  SHFL.IDX PT, R14, R18, 0x2, 0x181f ;  /* 0x00581f00120e7f89 */ /* 0x000e2800000e0000 */
        /* <DEDUP_REMOVED lines=28> */
.L_x_7413:
        /* <DEDUP_REMOVED lines=20> */
.L_x_7342:
        /* <DEDUP_REMOVED lines=10> */
.L_x_7343:
[----:B------:R-:W-:Y:S01]  /*faf0*/  IADD3 R0, R0, 0x1, RZ ;  /* 0x0000000100007810 */ /* 0x000fe20007ffe0ff */
[----:B------:R-:W-:Y:S01]  /*fb00*/  VIADD R22, R22, 0xffffffff ;  /* 0xffffffff16167836 */ /* 0x000fe20000000000 */
[----:B------:R1:W-:Y:S01]  /*fb10*/  SYNCS.ARRIVE.TRANS64.A1T0 RZ, [R10+URZ+0x28c50], RZ ;  /* 0x028c50ff0aff79a7 */ /* 0x0003e2000810003f */
[----:B------:R-:W-:Y:S02]  /*fb20*/  IADD3 R9, R9, -0x40, RZ ;  /* 0xffffffc009097810 */ /* 0x000fe40007ffe0ff */
[----:B------:R-:W-:-:S04]  /*fb30*/  ISETP.NE.AND P0, PT, R0, 0x2, PT ;  /* 0x000000020000780c */ /* 0x000fc80003f05270 */
[----:B------:R-:W-:Y:S02]  /*fb40*/  SEL R0, R0, RZ, P0 ;  /* 0x000000ff00007207 */ /* 0x000fe40000000000 */
[----:B0-----:R-:W-:Y:S02]  /*fb50*/  SEL R2, RZ, 0x1, P0 ;  /* 0x00000001ff027807 */ /* 0x001fe40000000000 */
[----:B------:R-:W-:Y:S02]  /*fb60*/  ISETP.GT.AND P0, PT, R22, UR48, PT ;  /* 0x0000003016007c0c */ /* 0x000fe4000bf04270 */
[----:B------:R-:W-:-:S11]  /*fb70*/  LOP3.LUT R21, R21, R2, RZ, 0x3c, !PT ;  /* 0x0000000215157212 */ /* 0x000fd600078e3cff */
[----:B-1----:R-:W-:Y:S05]  /*fb80*/  @P0 BRA `(.L_x_7344) ;  /* 0xfffffff000900947 */ /* 0x002fea000383ffff */
.L_x_7329:
[----:B------:R-:W-:Y:S05]  /*fb90*/  BSYNC B0 ;  /* 0x0000000000007941 */ /* 0x000fea0003800000 */
.L_x_7312:
[----:B------:R-:W0:Y:S01]  /*fba0*/  S2R R3, SR_CgaCtaId ;  /* 0x0000000000037919 */ /* 0x000e220000008800 */
[----:B------:R-:W-:Y:S01]  /*fbb0*/  MOV R2, 0x400 ;  /* 0x0000040000027802 */ /* 0x000fe20000000f00 */
[----:B------:R-:W-:Y:S01]  /*fbc0*/  BSSY B0, `(.L_x_7345) ;  /* 0x0000005000007945 */ /* 0x000fe20003800000 */
[----:B------:R-:W-:Y:S02]  /*fbd0*/  SHF.L.U32 R4, R4, 0x1f, RZ ;  /* 0x0000001f04047819 */ /* 0x000fe400000006ff */
[----:B0-----:R-:W-:-:S04]  /*fbe0*/  LEA R5, R3, R2, 0x18 ;  /* 0x0000000203057211 */ /* 0x001fc800078ec0ff */
[----:B------:R-:W0:Y:S02]  /*fbf0*/  SYNCS.PHASECHK.TRANS64.TRYWAIT P0, [R5+URZ+0x28c20], R4 ;  /* 0x028c2004050075a7 */ /* 0x000e24000800017f */
[----:B0-----:R-:W-:Y:S05]  /*fc00*/  @!P0 BRA `(.L_x_7346) ;  /* 0x0000002400488947 */ /* 0x001fea0003800000 */
.L_x_7414:
[----:B------:R-:W-:Y:S05]  /*fc10*/  BSYNC B0 ;  /* 0x0000000000007941 */ /* 0x000fea0003800000 */
.L_x_7345:
[----:B------:R-:W-:-:S03]  /*fc20*/  UMOV UR4, 0xffffffff ;  /* 0xffffffff00047882 */ /* 0x000fc60000000000 */
[----:B------:R-:W-:Y:S05]  /*fc30*/  BRA.DIV UR4, `(.L_x_7347) ;  /* 0x0000002604507947 */ /* 0x000fea000b800000 */
[----:B------:R-:W1:Y:S02]  /*fc40*/  S2R R2, SR_TID.X ;  /* 0x0000000000027919 */ /* 0x000e640000002100 */
[----:B-1----:R-:W-:-:S04]  /*fc50*/  SHF.R.U32.HI R2, RZ, 0x5, R2 ;  /* 0x00000005ff027819 */ /* 0x002fc80000011602 */
[----:B------:R-:W-:-:S05]  /*fc60*/  LOP3.LUT R2, R2, 0x3, RZ, 0xc0, !PT ;  /* 0x0000000302027812 */ /* 0x000fca00078ec0ff */
[----:B------:R1:W3:Y:S02]  /*fc70*/  SHFL.IDX PT, R14, R2, RZ, 0x1f ;  /* 0x00001fff020e7589 */ /* 0x0002e400000e0000 */
.L_x_7417:
[----:B---3--:R-:W-:-:S13]  /*fc80*/  ISETP.NE.AND P0, PT, R14, RZ, PT ;  /* 0x000000ff0e00720c */ /* 0x008fda0003f05270 */
[----:B------:R-:W-:Y:S05]  /*fc90*/  @P0 BRA `(.L_x_7255) ;  /* 0x0000000000880947 */ /* 0x000fea0003800000 */
[----:B------:R-:W-:-:S03]  /*fca0*/  UMOV UR4, 0xffffffff ;  /* 0xffffffff00047882 */ /* 0x000fc60000000000 */
[----:B------:R-:W-:Y:S05]  /*fcb0*/  BRA.DIV UR4, `(.L_x_7348) ;  /* 0x0000002604647947 */ /* 0x000fea000b800000 */
[----:B------:R-:W-:-:S13]  /*fcc0*/  ELECT P6, URZ, PT ;  /* 0x00000000003f782f */ /* 0x000fda00038c0000 */
.L_x_7420:
[----:B------:R-:W-:Y:S05]  /*fcd0*/  @!P6 BRA `(.L_x_7255) ;  /* 0x000000000078e947 */ /* 0x000fea0003800000 */
[----:B------:R-:W-:-:S06]  /*fce0*/  ULOP3.LUT UR4, UR43, 0x2, URZ, 0xfc, !UPT ;  /* 0x000000022b047892 */ /* 0x000fcc000f8efc3f */
[----:B-1----:R-:W-:-:S05]  /*fcf0*/  IMAD.U32 R2, RZ, RZ, UR4 ;  /* 0x00000004ff027e24 */ /* 0x002fca000f8e00ff */
[----:B------:R-:W-:-:S13]  /*fd00*/  ISETP.NE.AND P0, PT, R2, 0x3, PT ;  /* 0x000000030200780c */ /* 0x000fda0003f05270 */
[----:B------:R-:W-:Y:S05]  /*fd10*/  @!P0 BRA `(.L_x_7349) ;  /* 0x0000000000048947 */ /* 0x000fea0003800000 */
[----:B------:R-:W-:Y:S01]  /*fd20*/  BPT.TRAP 0x1 ;  /* 0x000000040000795c */ /* 0x000fe20000300000 */
.L_x_7349:
[C---:B0-----:R-:W-:Y:S01]  /*fd30*/  LEA R4, R0.reuse, R5, 0x3 ;  /* 0x0000000500047211 */ /* 0x041fe200078e18ff */
[----:B------:R-:W-:Y:S01]  /*fd40*/  VIADD R0, R0, 0x1 ;  /* 0x0000000100007836 */ /* 0x000fe20000000000 */
[----:B------:R-:W-:-:S04]  /*fd50*/  SHF.L.U32 R3, R21, 0x1f, RZ ;  /* 0x0000001f15037819 */ /* 0x000fc800000006ff */
[----:B------:R-:W0:Y:S01]  /*fd60*/  SYNCS.PHASECHK.TRANS64.TRYWAIT P1, [R4+URZ+0x28c40], R3 ;  /* 0x028c4003040075a7 */ /* 0x000e22000802017f */
[----:B------:R-:W-:-:S04]  /*fd70*/  ISETP.NE.AND P2, PT, R0, 0x2, PT ;  /* 0x000000020000780c */ /* 0x000fc80003f45270 */
[----:B------:R-:W-:Y:S01]  /*fd80*/  SEL R2, RZ, 0x1, P2 ;  /* 0x00000001ff027807 */ /* 0x000fe20001000000 */
[----:B0-----:R-:W-:Y:S08]  /*fd90*/  @!P1 BRA `(.L_x_7350) ;  /* 0x00000024004c9947 */ /* 0x001ff00003800000 */
.L_x_7421:
[----:B------:R-:W-:Y:S02]  /*fda0*/  SEL R0, R0, RZ, P2 ;  /* 0x000000ff00007207 */ /* 0x000fe40001000000 */
[----:B------:R-:W-:Y:S01]  /*fdb0*/  LOP3.LUT R2, R21, R2, RZ, 0x3c, !PT ;  /* 0x0000000215027212 */ /* 0x000fe200078e3cff */
[----:B------:R-:W-:Y:S06]  /*fdc0*/  @!P0 BRA `(.L_x_7351) ;  /* 0x0000000000048947 */ /* 0x000fec0003800000 */
[----:B------:R-:W-:Y:S01]  /*fdd0*/  BPT.TRAP 0x1 ;  /* 0x000000040000795c */ /* 0x000fe20000300000 */
.L_x_7351:
[----:B------:R-:W-:Y:S02]  /*fde0*/  LEA R5, R0, R5, 0x3 ;  /* 0x0000000500057211 */ /* 0x000fe400078e18ff */
[----:B------:R-:W-:-:S04]  /*fdf0*/  SHF.L.U32 R0, R2, 0x1f, RZ ;  /* 0x0000001f02007819 */ /* 0x000fc800000006ff */
[----:B------:R-:W1:Y:S02]  /*fe00*/  SYNCS.PHASECHK.TRANS64.TRYWAIT P1, [R5+URZ+0x28c40], R0 ;  /* 0x028c4000050075a7 */ /* 0x000e64000802017f */
[----:B-1----:R-:W-:Y:S05]  /*fe10*/  @!P1 BRA `(.L_x_7352) ;  /* 0x0000002400409947 */ /* 0x002fea0003800000 */
.L_x_7422:
[----:B------:R-:W-:Y:S05]  /*fe20*/  @!P0 BRA `(.L_x_7353) ;  /* 0x0000000000048947 */ /* 0x000fea0003800000 */
[----:B------:R-:W-:Y:S01]  /*fe30*/  BPT.TRAP 0x1 ;  /* 0x000000040000795c */ /* 0x000fe20000300000 */
.L_x_7353:
[----:B------:R-:W3:Y:S02]  /*fe40*/  SYNCS.PHASECHK.TRANS64.TRYWAIT P1, [R4+URZ+0x28c60], R3 ;  /* 0x028c6003040075a7 */ /* 0x000ee4000802017f */
[----:B---3--:R-:W-:Y:S05]  /*fe50*/  @!P1 BRA `(.L_x_7354) ;  /* 0x0000002400449947 */ /* 0x008fea0003800000 */
.L_x_7423:
[----:B------:R-:W-:Y:S05]  /*fe60*/  @!P0 BRA `(.L_x_7355) ;  /* 0x0000000000048947 */ /* 0x000fea0003800000 */
[----:B------:R-:W-:Y:S01]  /*fe70*/  BPT.TRAP 0x1 ;  /* 0x000000040000795c */ /* 0x000fe20000300000 */
.L_x_7355:
[----:B----4-:R4:W0:Y:S02]  /*fe80*/  SYNCS.PHASECHK.TRANS64.TRYWAIT P0, [R5+URZ+0x28c60], R0 ;  /* 0x028c6000050075a7 */ /* 0x010824000800017f */
[----:B0-----:R-:W-:Y:S05]  /*fe90*/  @!P0 NANOSLEEP.SYNCS 0x989680 ;  /* 0x009896800000895d */ /* 0x001fea0003900000 */
[----:B------:R-:W0:Y:S02]  /*fea0*/  @!P0 SYNCS.PHASECHK.TRANS64 P0, [R5+URZ+0x28c60], R0 ;  /* 0x028c6000050085a7 */ /* 0x000e24000800007f */
[----:B0-----:R-:W-:Y:S05]  /*feb0*/  @!P0 BRA `(.L_x_7355) ;  /* 0xfffffffc00f08947 */ /* 0x001fea000383ffff */
.L_x_7255:
[----:B-1----:R-:W-:Y:S05]  /*fec0*/  BSYNC B6 ;  /* 0x0000000000067941 */ /* 0x002fea0003800000 */
.L_x_7252:
[----:B------:R-:W-:Y:S05]  /*fed0*/  EXIT ;  /* 0x000000000000794d */ /* 0x000fea0003800000 */
.L_x_7260:
[----:B0-----:R-:W-:-:S04]  /*fee0*/  IMAD.U32 R5, RZ, RZ, UR5 ;  /* 0x00000005ff057e24 */ /* 0x001fc8000f8e00ff */
[----:B------:R0:W1:Y:S03]  /*fef0*/  SYNCS.PHASECHK.TRANS64.TRYWAIT P1, [R5+URZ+0x28c50], R2 ;  /* 0x028c5002050075a7 */ /* 0x000066000802017f */
[----:B-1----:R-:W-:Y:S05]  /*ff00*/  @!P1 NANOSLEEP.SYNCS 0x989680 ;  /* 0x009896800000995d */ /* 0x002fea0003900000 */
[----:B------:R-:W1:Y:S02]  /*ff10*/  @!P1 SYNCS.PHASECHK.TRANS64 P1, [R5+URZ+0x28c50], R2 ;  /* 0x028c5002050095a7 */ /* 0x000e64000802007f */
[----:B-1----:R-:W-:Y:S05]  /*ff20*/  @!P1 BRA `(.L_x_7260) ;  /* 0xfffffffc00ec9947 */ /* 0x002fea000383ffff */
[----:B------:R-:W-:Y:S05]  /*ff30*/  BRA `(.L_x_7356) ;  /* 0xffffff14005c7947 */ /* 0x000fea000383ffff */
.L_x_7266:
[----:B-1----:R-:W-:-:S04]  /*ff40*/  MOV R5, UR7 ;  /* 0x0000000700057c02 */ /* 0x002fc80008000f00 */
[----:B------:R1:W2:Y:S03]  /*ff50*/  SYNCS.PHASECHK.TRANS64.TRYWAIT P1, [R5+URZ+0x28c50], R2 ;  /* 0x028c5002050075a7 */ /* 0x0002a6000802017f */
[----:B--2---:R-:W-:Y:S05]  /*ff60*/  @!P1 NANOSLEEP.SYNCS 0x989680 ;  /* 0x009896800000995d */ /* 0x004fea0003900000 */
[----:B------:R-:W2:Y:S02]  /*ff70*/  @!P1 SYNCS.PHASECHK.TRANS64 P1, [R5+URZ+0x28c50], R2 ;  /* 0x028c5002050095a7 */ /* 0x000ea4000802007f */
[----:B--2---:R-:W-:Y:S05]  /*ff80*/  @!P1 BRA `(.L_x_7266) ;  /* 0xfffffffc00ec9947 */ /* 0x004fea000383ffff */
[----:B------:R-:W-:Y:S05]  /*ff90*/  BRA `(.L_x_7265) ;  /* 0xffffff2000607947 */ /* 0x000fea000383ffff */
.L_x_7271:
[----:B0-----:R-:W-:-:S04]  /*ffa0*/  IMAD.U32 R0, RZ, RZ, UR39 ;  /* 0x00000027ff007e24 */ /* 0x001fc8000f8e00ff */
[----:B------:R0:W1:Y:S03]  /*ffb0*/  SYNCS.PHASECHK.TRANS64.TRYWAIT P0, [R0+URZ+0x28c00], R13 ;  /* 0x028c000d000075a7 */ /* 0x000066000800017f */
[----:B-1----:R-:W-:Y:S05]  /*ffc0*/  @!P0 NANOSLEEP.SYNCS 0x989680 ;  /* 0x009896800000895d */ /* 0x002fea0003900000 */
[----:B------:R-:W1:Y:S02]  /*ffd0*/  @!P0 SYNCS.PHASECHK.TRANS64 P0, [R0+URZ+0x28c00], R13 ;  /* 0x028c000d000085a7 */ /* 0x000e64000800007f */
[----:B-1----:R-:W-:Y:S05]  /*ffe0*/  @!P0 BRA `(.L_x_7271) ;  /* 0xfffffffc00ec8947 */ /* 0x002fea000383ffff */
[----:B------:R-:W-:Y:S05]  /*fff0*/  BRA `(.L_x_7357) ;  /* 0xffffff3400b87947 */ /* 0x000fea000383ffff */
.L_x_7275:
[----:B-1----:R-:W-:-:S04]  /*10000*/  MOV R4, UR39 ;  /* 0x0000002700047c02 */ /* 0x002fc80008000f00 */
[----:B------:R1:W2:Y:S03]  /*10010*/  SYNCS.PHASECHK.TRANS64.TRYWAIT P1, [R4+URZ+0x28c30], R13 ;  /* 0x028c300d040075a7 */ /* 0x0002a6000802017f */
[----:B--2---:R-:W-:Y:S05]  /*10020*/  @!P1 NANOSLEEP.SYNCS 0x989680 ;  /* 0x009896800000995d */ /* 0x004fea0003900000 */
[----:B------:R-:W2:Y:S02]  /*10030*/  @!P1 SYNCS.PHASECHK.TRANS64 P1, [R4+URZ+0x28c30], R13 ;  /* 0x028c300d040095a7 */ /* 0x000ea4000802007f */
[----:B--2---:R-:W-:Y:S05]  /*10040*/  @!P1 BRA `(.L_x_7275) ;  /* 0xfffffffc00ec9947 */ /* 0x004fea000383ffff */
[----:B------:R-:W-:Y:S05]  /*10050*/  BRA `(.L_x_7274) ;  /* 0xffffff3400f87947 */ /* 0x000fea000383ffff */
.L_x_7280:
[----:B--2---:R-:W-:-:S04]  /*10060*/  IMAD.U32 R14, RZ, RZ, UR39 ;  /* 0x00000027ff0e7e24 */ /* 0x004fc8000f8e00ff */
[----:B------:R2:W3:Y:S03]  /*10070*/  SYNCS.PHASECHK.TRANS64.TRYWAIT P1, [R14+URZ+0x28c50], R13 ;  /* 0x028c500d0e0075a7 */ /* 0x0004e6000802017f */
[----:B---3--:R-:W-:Y:S05]  /*10080*/  @!P1 NANOSLEEP.SYNCS 0x989680 ;  /* 0x009896800000995d */ /* 0x008fea0003900000 */
[----:B------:R-:W3:Y:S02]  /*10090*/  @!P1 SYNCS.PHASECHK.TRANS64 P1, [R14+URZ+0x28c50], R13 ;  /* 0x028c500d0e0095a7 */ /* 0x000ee4000802007f */
[----:B---3--:R-:W-:Y:S05]  /*100a0*/  @!P1 BRA `(.L_x_7280) ;  /* 0xfffffffc00ec9947 */ /* 0x008fea000383ffff */
[----:B------:R-:W-:Y:S05]  /*100b0*/  BRA `(.L_x_7279) ;  /* 0xffffff5000207947 */ /* 0x000fea000383ffff */
.L_x_7286:
[----:B--2---:R-:W-:-:S04]  /*100c0*/  MOV R4, UR27 ;  /* 0x0000001b00047c02 */ /* 0x004fc80008000f00 */
[----:B------:R2:W3:Y:S03]  /*100d0*/  SYNCS.PHASECHK.TRANS64.TRYWAIT P1, [R4+URZ+0x28c30], R13 ;  /* 0x028c300d040075a7 */ /* 0x0004e6000802017f */
[----:B---3--:R-:W-:Y:S05]  /*100e0*/  @!P1 NANOSLEEP.SYNCS 0x989680 ;  /* 0x009896800000995d */ /* 0x008fea0003900000 */
[----:B------:R-:W3:Y:S02]  /*100f0*/  @!P1 SYNCS.PHASECHK.TRANS64 P1, [R4+URZ+0x28c30], R13 ;  /* 0x028c300d040095a7 */ /* 0x000ee4000802007f */
[----:B---3--:R-:W-:Y:S05]  /*10100*/  @!P1 BRA `(.L_x_7286) ;  /* 0xfffffffc00ec9947 */ /* 0x008fea000383ffff */
[----:B------:R-:W-:Y:S05]  /*10110*/  BRA `(.L_x_7285) ;  /* 0xffffff5400587947 */ /* 0x000fea000383ffff */
.L_x_7291:
[----:B-1----:R-:W-:-:S04]  /*10120*/  IMAD.U32 R14, RZ, RZ, UR27 ;  /* 0x0000001bff0e7e24 */ /* 0x002fc8000f8e00ff */
[----:B------:R1:W2:Y:S03]  /*10130*/  SYNCS.PHASECHK.TRANS64.TRYWAIT P1, [R14+URZ+0x28c50], R13 ;  /* 0x028c500d0e0075a7 */ /* 0x0002a6000802017f */
[----:B--2---:R-:W-:Y:S05]  /*10140*/  @!P1 NANOSLEEP.SYNCS 0x989680 ;  /* 0x009896800000995d */ /* 0x004fea0003900000 */
[----:B------:R-:W2:Y:S02]  /*10150*/  @!P1 SYNCS.PHASECHK.TRANS64 P1, [R14+URZ+0x28c50], R13 ;  /* 0x028c500d0e0095a7 */ /* 0x000ea4000802007f */
[----:B--2---:R-:W-:Y:S05]  /*10160*/  @!P1 BRA `(.L_x_7291) ;  /* 0xfffffffc00ec9947 */ /* 0x004fea000383ffff */
[----:B------:R-:W-:Y:S05]  /*10170*/  BRA `(.L_x_7290) ;  /* 0xffffff7000cc7947 */ /* 0x000fea000383ffff */
.L_x_7298:
[----:B-1----:R-:W-:-:S04]  /*10180*/  MOV R4, UR6 ;  /* 0x0000000600047c02 */ /* 0x002fc80008000f00 */
[----:B------:R1:W2:Y:S03]  /*10190*/  SYNCS.PHASECHK.TRANS64.TRYWAIT P1, [R4+URZ+0x28c30], R11 ;  /* 0x028c300b040075a7 */ /* 0x0002a6000802017f */
[----:B--2---:R-:W-:Y:S05]  /*101a0*/  @!P1 NANOSLEEP.SYNCS 0x989680 ;  /* 0x009896800000995d */ /* 0x004fea0003900000 */
[----:B------:R-:W2:Y:S02]  /*101b0*/  @!P1 SYNCS.PHASECHK.TRANS64 P1, [R4+URZ+0x28c30], R11 ;  /* 0x028c300b040095a7 */ /* 0x000ea4000802007f */
[----:B--2---:R-:W-:Y:S05]  /*101c0*/  @!P1 BRA `(.L_x_7298) ;  /* 0xfffffffc00ec9947 */ /* 0x004fea000383ffff */
[----:B------:R-:W-:Y:S05]  /*101d0*/  BRA `(.L_x_7297) ;  /* 0xffffff7400c47947 */ /* 0x000fea000383ffff */
.L_x_7303:
[----:B-1----:R-:W-:-:S04]  /*101e0*/  IMAD.U32 R12, RZ, RZ, UR6 ;  /* 0x00000006ff0c7e24 */ /* 0x002fc8000f8e00ff */
[----:B------:R1:W3:Y:S03]  /*101f0*/  SYNCS.PHASECHK.TRANS64.TRYWAIT P1, [R12+URZ+0x28c50], R11 ;  /* 0x028c500b0c0075a7 */ /* 0x0002e6000802017f */
[----:B---3--:R-:W-:Y:S05]  /*10200*/  @!P1 NANOSLEEP.SYNCS 0x989680 ;  /* 0x009896800000995d */ /* 0x008fea0003900000 */
[----:B------:R-:W3:Y:S02]  /*10210*/  @!P1 SYNCS.PHASECHK.TRANS64 P1, [R12+URZ+0x28c50], R11 ;  /* 0x028c500b0c0095a7 */ /* 0x000ee4000802007f */
[----:B---3--:R-:W-:Y:S05]  /*10220*/  @!P1 BRA `(.L_x_7303) ;  /* 0xfffffffc00ec9947 */ /* 0x008fea000383ffff */
[----:B------:R-:W-:Y:S05]  /*10230*/  BRA `(.L_x_7302) ;  /* 0xffffff8c00dc7947 */ /* 0x000fea000383ffff */
.L_x_7317:
[----:B------:R-:W-:Y:S01]  /*10240*/  MOV R13, R23 ;  /* 0x00000017000d7202 */ /* 0x000fe20000000f00 */
[----:B------:R-:W-:Y:S01]  /*10250*/  IMAD.MOV.U32 R12, RZ, RZ, RZ ;  /* 0x000000ffff0c7224 */ /* 0x000fe200078e00ff */
[----:B------:R-:W-:Y:S01]  /*10260*/  MOV R11, 0x1f ;  /* 0x0000001f000b7802 */ /* 0x000fe20000000f00 */
[----:B------:R-:W-:-:S07]  /*10270*/  IMAD.MOV.U32 R15, RZ, RZ, -0x1 ;  /* 0xffffffffff0f7424 */ /* 0x000fce00078e00ff */
[----:B------:R-:W-:Y:S05]  /*10280*/  WARPSYNC.COLLECTIVE R15, `(.L_x_7358) ;  /* 0x000000000f087348 */ /* 0x000fea0003c00000 */
[----:B------:R0:W1:Y:S02]  /*10290*/  SHFL.IDX P6, R14, R13, R12, R11 ;  /* 0x0000000c0d0e7389 */ /* 0x00006400000c000b */
[----:B01----:R-:W-:Y:S01]  /*102a0*/  ENDCOLLECTIVE ;  /* 0x000000000000791b */ /* 0x003fe20003800000 */
.L_x_7358:
[----:B------:R-:W-:Y:S05]  /*102b0*/  BRA `(.L_x_7359) ;  /* 0xffffffd000f07947 */ /* 0x000fea000383ffff */
.L_x_7319:
[----:B0-----:R-:W-:-:S04]  /*102c0*/  MOV R3, UR45 ;  /* 0x0000002d00037c02 */ /* 0x001fc80008000f00 */
[----:B------:R0:W1:Y:S03]  /*102d0*/  SYNCS.PHASECHK.TRANS64.TRYWAIT P0, [R3+URZ+0x28c40], R0 ;  /* 0x028c4000030075a7 */ /* 0x000066000800017f */
[----:B-1----:R-:W-:Y:S05]  /*102e0*/  @!P0 NANOSLEEP.SYNCS 0x989680 ;  /* 0x009896800000895d */ /* 0x002fea0003900000 */
[----:B------:R-:W1:Y:S02]  /*102f0*/  @!P0 SYNCS.PHASECHK.TRANS64 P0, [R3+URZ+0x28c40], R0 ;  /* 0x028c4000030085a7 */ /* 0x000e64000800007f */
[----:B-1----:R-:W-:Y:S05]  /*10300*/  @!P0 BRA `(.L_x_7319) ;  /* 0xfffffffc00ec8947 */ /* 0x002fea000383ffff */
[----:B------:R-:W-:Y:S05]  /*10310*/  BRA `(.L_x_7360) ;  /* 0xffffffd400207947 */ /* 0x000fea000383ffff */
.L_x_7320:
        /* <DEDUP_REMOVED lines=8> */
.L_x_7362:
[----:B------:R-:W-:Y:S05]  /*103a0*/  BSYNC B0 ;  /* 0x0000000000007941 */ /* 0x000fea0003800000 */
.L_x_7361:
        /* <DEDUP_REMOVED lines=9> */
.L_x_7363:
[----:B------:R-:W-:Y:S01]  /*10440*/  MOV R13, R5 ;  /* 0x00000005000d7202 */ /* 0x000fe20000000f00 */
[----:B------:R-:W-:Y:S01]  /*10450*/  IMAD.MOV.U32 R12, RZ, RZ, 0x1 ;  /* 0x00000001ff0c7424 */ /* 0x000fe200078e00ff */
[----:B------:R-:W-:-:S04]  /*10460*/  @P0 LEA R14, P1, R22, R14, 0x1 ;  /* 0x0000000e160e0211 */ /* 0x000fc800078208ff */
[----:B------:R-:W-:Y:S01]  /*10470*/  @P0 IADD3.X R3, RZ, R2, RZ, P1, !PT ;  /* 0x00000002ff030210 */ /* 0x000fe20000ffe4ff */
[----:B------:R-:W-:-:S08]  /*10480*/  @P0 IMAD.MOV.U32 R2, RZ, RZ, R14 ;  /* 0x000000ffff020224 */ /* 0x000fd000078e000e */
[----:B------:R-:W-:Y:S05]  /*10490*/  WARPSYNC.COLLECTIVE R15, `(.L_x_7364) ;  /* 0x000000000f087348 */ /* 0x000fea0003c00000 */
[----:B------:R0:W1:Y:S02]  /*104a0*/  SHFL.IDX P6, R14, R13, R12, R11 ;  /* 0x0000000c0d0e7389 */ /* 0x00006400000c000b */
[----:B01----:R-:W-:Y:S01]  /*104b0*/  ENDCOLLECTIVE ;  /* 0x000000000000791b */ /* 0x003fe20003800000 */
.L_x_7364:
        /* <DEDUP_REMOVED lines=11> */
.L_x_7365:
[----:B------:R-:W-:Y:S01]  /*10570*/  IMAD.MOV.U32 R13, RZ, RZ, R5 ;  /* 0x000000ffff0d7224 */ /* 0x000fe200078e0005 */
[----:B------:R-:W-:Y:S02]  /*10580*/  MOV R12, 0x2 ;  /* 0x00000002000c7802 */ /* 0x000fe40000000f00 */
[----:B------:R-:W-:-:S13]  /*10590*/  @P0 LEA R2, P1, R22, R14, 0x1 ;  /* 0x0000000e16020211 */ /* 0x000fda00078208ff */
[----:B------:R-:W-:Y:S05]  /*105a0*/  WARPSYNC.COLLECTIVE R15, `(.L_x_7366) ;  /* 0x000000000f087348 */ /* 0x000fea0003c00000 */
[----:B------:R0:W1:Y:S02]  /*105b0*/  SHFL.IDX P6, R14, R13, R12, R11 ;  /* 0x0000000c0d0e7389 */ /* 0x00006400000c000b */
[----:B01----:R-:W-:Y:S01]  /*105c0*/  ENDCOLLECTIVE ;  /* 0x000000000000791b */ /* 0x003fe20003800000 */
.L_x_7366:
[----:B------:R-:W-:-:S05]  /*105d0*/  @P0 IADD3.X R3, RZ, R4, RZ, P1, !PT ;  /* 0x00000004ff030210 */ /* 0x000fca0000ffe4ff */
        /* <DEDUP_REMOVED lines=11> */
.L_x_7367:
[----:B------:R-:W-:Y:S01]  /*10690*/  MOV R13, R5 ;  /* 0x00000005000d7202 */ /* 0x000fe20000000f00 */
[----:B------:R-:W-:Y:S01]  /*106a0*/  IMAD.MOV.U32 R12, RZ, RZ, 0x3 ;  /* 0x00000003ff0c7424 */ /* 0x000fe200078e00ff */
[----:B------:R-:W-:-:S13]  /*106b0*/  @P0 LEA R2, P1, R22, R14, 0x1 ;  /* 0x0000000e16020211 */ /* 0x000fda00078208ff */
[----:B------:R-:W-:Y:S05]  /*106c0*/  WARPSYNC.COLLECTIVE R15, `(.L_x_7368) ;  /* 0x000000000f087348 */ /* 0x000fea0003c00000 */
[----:B------:R0:W1:Y:S02]  /*106d0*/  SHFL.IDX P6, R14, R13, R12, R11 ;  /* 0x0000000c0d0e7389 */ /* 0x00006400000c000b */
[----:B01----:R-:W-:Y:S01]  /*106e0*/  ENDCOLLECTIVE ;  /* 0x000000000000791b */ /* 0x003fe20003800000 */
.L_x_7368:
[----:B------:R-:W-:-:S05]  /*106f0*/  @P0 IMAD.X R3, RZ, RZ, R4, P1 ;  /* 0x000000ffff030224 */ /* 0x000fca00008e0604 */
        /* <DEDUP_REMOVED lines=9> */
.L_x_7369:
[----:B------:R-:W-:Y:S05]  /*10790*/  BRA `(.L_x_7370) ;  /* 0xffffffd000e47947 */ /* 0x000fea000383ffff */
.L_x_7323:
[----:B------:R-:W-:Y:S01]  /*107a0*/  MOV R13, R5 ;  /* 0x00000005000d7202 */ /* 0x000fe20000000f00 */
[----:B------:R-:W-:Y:S01]  /*107b0*/  IMAD.MOV.U32 R12, RZ, RZ, RZ ;  /* 0x000000ffff0c7224 */ /* 0x000fe200078e00ff */
[----:B------:R-:W-:Y:S01]  /*107c0*/  MOV R11, 0x181f ;  /* 0x0000181f000b7802 */ /* 0x000fe20000000f00 */
[----:B------:R-:W-:Y:S01]  /*107d0*/  IMAD.MOV.U32 R15, RZ, RZ, -0x1 ;  /* 0xffffffffff0f7424 */ /* 0x000fe200078e00ff */
[----:B------:R-:W-:-:S07]  /*107e0*/  MOV R6, UR46 ;  /* 0x0000002e00067c02 */ /* 0x000fce0008000f00 */
[----:B------:R-:W-:Y:S05]  /*107f0*/  WARPSYNC.COLLECTIVE R15, `(.L_x_7371) ;  /* 0x000000000f087348 */ /* 0x000fea0003c00000 */
[----:B------:R0:W1:Y:S02]  /*10800*/  SHFL.IDX P6, R14, R13, R12, R11 ;  /* 0x0000000c0d0e7389 */ /* 0x00006400000c000b */
[----:B01----:R-:W-:Y:S01]  /*10810*/  ENDCOLLECTIVE ;  /* 0x000000000000791b */ /* 0x003fe20003800000 */
.L_x_7371:
[----:B------:R-:W-:Y:S02]  /*10820*/  IMAD R7, R6, 0x40, R35 ;  /* 0x0000004006077824 */ /* 0x000fe400078e0223 */
[----:B------:R-:W-:Y:S01]  /*10830*/  IMAD.MOV.U32 R13, RZ, RZ, R4 ;  /* 0x000000ffff0d7224 */ /* 0x000fe200078e0004 */
[----:B------:R-:W-:-:S07]  /*10840*/  MOV R2, R14 ;  /* 0x0000000e00027202 */ /* 0x000fce0000000f00 */
[----:B------:R-:W-:Y:S05]  /*10850*/  WARPSYNC.COLLECTIVE R15, `(.L_x_7372) ;  /* 0x000000000f087348 */ /* 0x000fea0003c00000 */
[----:B------:R0:W1:Y:S02]  /*10860*/  SHFL.IDX P6, R14, R13, R12, R11 ;  /* 0x0000000c0d0e7389 */ /* 0x00006400000c000b */
[----:B01----:R-:W-:Y:S01]  /*10870*/  ENDCOLLECTIVE ;  /* 0x000000000000791b */ /* 0x003fe20003800000 */
.L_x_7372:
[----:B------:R-:W-:Y:S02]  /*10880*/  ULDC UR4, c[0x0][0x288] ;  /* 0x0000a20000047ab9 */ /* 0x000fe40000000800 */
[----:B------:R-:W-:-:S05]  /*10890*/  IMAD R0, R0, UR4, RZ ;  /* 0x0000000400007c24 */ /* 0x000fca000f8e02ff */
[C---:B------:R-:W-:Y:S02]  /*108a0*/  ISETP.GE.AND P0, PT, R7.reuse, R0, PT ;  /* 0x000000000700720c */ /* 0x040fe40003f06270 */
[----:B------:R-:W-:Y:S01]  /*108b0*/  IADD3 R11, R7, 0x10, RZ ;  /* 0x00000010070b7810 */ /* 0x000fe20007ffe0ff */
[----:B------:R-:W-:Y:S01]  /*108c0*/  IMAD.MOV.U32 R13, RZ, RZ, R5 ;  /* 0x000000ffff0d7224 */ /* 0x000fe200078e0005 */
[----:B------:R-:W-:-:S09]  /*108d0*/  MOV R12, 0x1 ;  /* 0x00000001000c7802 */ /* 0x000fd20000000f00 */
        /* <DEDUP_REMOVED lines=13> */
.L_x_7373:
[----:B------:R-:W-:Y:S01]  /*109b0*/  VIADD R9, R7, 0x20 ;  /* 0x0000002007097836 */ /* 0x000fe20000000000 */
[----:B------:R-:W-:Y:S01]  /*109c0*/  @!P0 LEA R21, R30, UR45, 0x1 ;  /* 0x0000002d1e158c11 */ /* 0x000fe2000f8e08ff */
[----:B------:R-:W-:Y:S01]  /*109d0*/  IMAD.MOV.U32 R13, RZ, RZ, R4 ;  /* 0x000000ffff0d7224 */ /* 0x000fe200078e0004 */
[----:B------:R-:W-:-:S07]  /*109e0*/  MOV R6, R14 ;  /* 0x0000000e00067202 */ /* 0x000fce0000000f00 */
[----:B------:R-:W-:Y:S05]  /*109f0*/  WARPSYNC.COLLECTIVE R15, `(.L_x_7374) ;  /* 0x000000000f087348 */ /* 0x000fea0003c00000 */
[----:B------:R0:W1:Y:S02]  /*10a00*/  SHFL.IDX P6, R14, R13, R12, R11 ;  /* 0x0000000c0d0e7389 */ /* 0x00006400000c000b */
[----:B01----:R-:W-:Y:S01]  /*10a10*/  ENDCOLLECTIVE ;  /* 0x000000000000791b */ /* 0x003fe20003800000 */
.L_x_7374:
[----:B------:R-:W-:Y:S01]  /*10a20*/  MOV R13, R5 ;  /* 0x00000005000d7202 */ /* 0x000fe20000000f00 */
[----:B------:R-:W-:Y:S01]  /*10a30*/  IMAD.MOV.U32 R12, RZ, RZ, 0x2 ;  /* 0x00000002ff0c7424 */ /* 0x000fe200078e00ff */
[----:B------:R-:W-:-:S13]  /*10a40*/  @!P0 LEA R2, P2, R22, R14, 0x1 ;  /* 0x0000000e16028211 */ /* 0x000fda00078408ff */
[----:B------:R-:W-:Y:S05]  /*10a50*/  WARPSYNC.COLLECTIVE R15, `(.L_x_7375) ;  /* 0x000000000f087348 */ /* 0x000fea0003c00000 */
[----:B------:R0:W1:Y:S02]  /*10a60*/  SHFL.IDX P6, R14, R13, R12, R11 ;  /* 0x0000000c0d0e7389 */ /* 0x00006400000c000b */
[----:B01----:R-:W-:Y:S01]  /*10a70*/  ENDCOLLECTIVE ;  /* 0x000000000000791b */ /* 0x003fe20003800000 */
.L_x_7375:
[----:B------:R-:W-:-:S05]  /*10a80*/  @!P0 IADD3.X R3, RZ, R6, RZ, P2, !PT ;  /* 0x00000006ff038210 */ /* 0x000fca00017fe4ff */
        /* <DEDUP_REMOVED lines=11> */
.L_x_7376:
[----:B------:R-:W-:Y:S01]  /*10b40*/  IMAD.MOV.U32 R13, RZ, RZ, R5 ;  /* 0x000000ffff0d7224 */ /* 0x000fe200078e0005 */
[----:B------:R-:W-:Y:S02]  /*10b50*/  MOV R12, 0x3 ;  /* 0x00000003000c7802 */ /* 0x000fe40000000f00 */
[----:B------:R-:W-:-:S13]  /*10b60*/  @!P0 LEA R2, P2, R22, R14, 0x1 ;  /* 0x0000000e16028211 */ /* 0x000fda00078408ff */
[----:B------:R-:W-:Y:S05]  /*10b70*/  WARPSYNC.COLLECTIVE R15, `(.L_x_7377) ;  /* 0x000000000f087348 */ /* 0x000fea0003c00000 */
[----:B------:R0:W1:Y:S02]  /*10b80*/  SHFL.IDX P6, R14, R13, R12, R11 ;  /* 0x0000000c0d0e7389 */ /* 0x00006400000c000b */
[----:B01----:R-:W-:Y:S01]  /*10b90*/  ENDCOLLECTIVE ;  /* 0x000000000000791b */ /* 0x003fe20003800000 */
.L_x_7377:
[----:B------:R-:W-:-:S05]  /*10ba0*/  @!P0 IADD3.X R3, RZ, R6, RZ, P2, !PT ;  /* 0x00000006ff038210 */ /* 0x000fca00017fe4ff */
        /* <DEDUP_REMOVED lines=9> */
.L_x_7378:
[----:B------:R-:W-:Y:S05]  /*10c40*/  BRA `(.L_x_7379) ;  /* 0xffffffd4008c7947 */ /* 0x000fea000383ffff */
.L_x_7324:
[----:B0-----:R-:W-:-:S04]  /*10c50*/  IMAD.U32 R3, RZ, RZ, UR45 ;  /* 0x0000002dff037e24 */ /* 0x001fc8000f8e00ff */
[----:B------:R0:W1:Y:S03]  /*10c60*/  SYNCS.PHASECHK.TRANS64.TRYWAIT P0, [R3+URZ+0x28c20], R0 ;  /* 0x028c2000030075a7 */ /* 0x000066000800017f */
[----:B-1----:R-:W-:Y:S05]  /*10c70*/  @!P0 NANOSLEEP.SYNCS 0x989680 ;  /* 0x009896800000895d */ /* 0x002fea0003900000 */
[----:B------:R-:W1:Y:S02]  /*10c80*/  @!P0 SYNCS.PHASECHK.TRANS64 P0, [R3+URZ+0x28c20], R0 ;  /* 0x028c2000030085a7 */ /* 0x000e64000800007f */
[----:B-1----:R-:W-:Y:S05]  /*10c90*/  @!P0 BRA `(.L_x_7324) ;  /* 0xfffffffc00ec8947 */ /* 0x002fea000383ffff */
[----:B------:R-:W-:Y:S05]  /*10ca0*/  BRA `(.L_x_7380) ;  /* 0xffffffd400bc7947 */ /* 0x000fea000383ffff */
.L_x_7326:
[----:B0-----:R-:W-:-:S04]  /*10cb0*/  MOV R3, UR45 ;  /* 0x0000002d00037c02 */ /* 0x001fc80008000f00 */
[----:B------:R0:W1:Y:S03]  /*10cc0*/  SYNCS.PHASECHK.TRANS64.TRYWAIT P0, [R3+URZ+0x28c60], R0 ;  /* 0x028c6000030075a7 */ /* 0x000066000800017f */
[----:B-1----:R-:W-:Y:S05]  /*10cd0*/  @!P0 NANOSLEEP.SYNCS 0x989680 ;  /* 0x009896800000895d */ /* 0x002fea0003900000 */
[----:B------:R-:W1:Y:S02]  /*10ce0*/  @!P0 SYNCS.PHASECHK.TRANS64 P0, [R3+URZ+0x28c60], R0 ;  /* 0x028c6000030085a7 */ /* 0x000e64000800007f */
[----:B-1----:R-:W-:Y:S05]  /*10cf0*/  @!P0 BRA `(.L_x_7326) ;  /* 0xfffffffc00ec8947 */ /* 0x002fea000383ffff */
[----:B------:R-:W-:Y:S05]  /*10d00*/  BRA `(.L_x_7381) ;  /* 0xffffffd400b87947 */ /* 0x000fea000383ffff */
.L_x_7327:
        /* <DEDUP_REMOVED lines=8> */
.L_x_7383:
[----:B------:R-:W-:Y:S05]  /*10d90*/  BSYNC B0 ;  /* 0x0000000000007941 */ /* 0x000fea0003800000 */
.L_x_7382:
[----:B------:R-:W-:Y:S01]  /*10da0*/  MOV R13, R0 ;  /* 0x00000000000d7202 */ /* 0x000fe20000000f00 */
[----:B------:R-:W-:Y:S01]  /*10db0*/  IMAD.MOV.U32 R12, RZ, RZ, RZ ;  /* 0x000000ffff0c7224 */ /* 0x000fe200078e00ff */
[----:B------:R-:W-:Y:S01]  /*10dc0*/  MOV R11, 0x181f ;  /* 0x0000181f000b7802 */ /* 0x000fe20000000f00 */
[----:B------:R-:W-:Y:S01]  /*10dd0*/  IMAD.MOV.U32 R15, RZ, RZ, -0x1 ;  /* 0xffffffffff0f7424 */ /* 0x000fe200078e00ff */
[----:B------:R-:W-:Y:S01]  /*10de0*/  SHF.L.U32 R8, R22, 0x1, RZ ;  /* 0x0000000116087819 */ /* 0x000fe200000006ff */
[----:B------:R-:W-:Y:S01]  /*10df0*/  IMAD.MOV.U32 R3, RZ, RZ, R14 ;  /* 0x000000ffff037224 */ /* 0x000fe200078e000e */
[----:B------:R-:W-:-:S07]  /*10e00*/  LOP3.LUT R4, R17, 0x1, RZ, 0xc0, !PT ;  /* 0x0000000111047812 */ /* 0x000fce00078ec0ff */
[----:B------:R-:W-:Y:S05]  /*10e10*/  WARPSYNC.COLLECTIVE R15, `(.L_x_7384) ;  /* 0x000000000f087348 */ /* 0x000fea0003c00000 */
[----:B------:R0:W1:Y:S02]  /*10e20*/  SHFL.IDX P6, R14, R13, R12, R11 ;  /* 0x0000000c0d0e7389 */ /* 0x00006400000c000b */
[----:B01----:R-:W-:Y:S01]  /*10e30*/  ENDCOLLECTIVE ;  /* 0x000000000000791b */ /* 0x003fe20003800000 */
.L_x_7384:
[----:B------:R-:W-:Y:S02]  /*10e40*/  LEA R7, R30, UR45, 0x1 ;  /* 0x0000002d1e077c11 */ /* 0x000fe4000f8e08ff */
[----:B------:R-:W-:Y:S02]  /*10e50*/  ISETP.NE.U32.AND P1, PT, R4, 0x1, PT ;  /* 0x000000010400780c */ /* 0x000fe40003f25070 */
[C---:B------:R-:W-:Y:S02]  /*10e60*/  LOP3.LUT P5, RZ, R17.reuse, 0x2, RZ, 0xc0, !PT ;  /* 0x0000000211ff7812 */ /* 0x040fe400078ac0ff */
[C---:B------:R-:W-:Y:S02]  /*10e70*/  LOP3.LUT P4, RZ, R17.reuse, 0x4, RZ, 0xc0, !PT ;  /* 0x0000000411ff7812 */ /* 0x040fe4000788c0ff */
[C---:B------:R-:W-:Y:S02]  /*10e80*/  LOP3.LUT P3, RZ, R17.reuse, 0x8, RZ, 0xc0, !PT ;  /* 0x0000000811ff7812 */ /* 0x040fe4000786c0ff */
[----:B------:R-:W-:-:S02]  /*10e90*/  LOP3.LUT P2, RZ, R17, 0x10, RZ, 0xc0, !PT ;  /* 0x0000001011ff7812 */ /* 0x000fc4000784c0ff */
[----:B------:R-:W-:Y:S01]  /*10ea0*/  LOP3.LUT R16, R16, 0xfffffeff, RZ, 0xc0, !PT ;  /* 0xfffffeff10107812 */ /* 0x000fe200078ec0ff */
[----:B------:R-:W-:Y:S01]  /*10eb0*/  IMAD.MOV.U32 R12, RZ, RZ, 0x1 ;  /* 0x00000001ff0c7424 */ /* 0x000fe200078e00ff */
[----:B------:R-:W-:Y:S02]  /*10ec0*/  PRMT R4, R17, 0x8880, RZ ;  /* 0x0000888011047816 */ /* 0x000fe400000000ff */
        /* <DEDUP_REMOVED lines=24> */
[----:B------:R-:W-:Y:S02]  /*11050*/  ISETP.GT.AND P6, PT, R4, -0x1, PT ;  /* 0xffffffff0400780c */ /* 0x000fe40003fc4270 */
[----:B------:R-:W-:-:S11]  /*11060*/  MOV R4, RZ ;  /* 0x000000ff00047202 */ /* 0x000fd60000000f00 */
[----:B------:R-:W-:Y:S02]  /*11070*/  @P6 LOP3.LUT R16, R16, 0x200, RZ, 0xfc, !PT ;  /* 0x0000020010106812 */ /* 0x000fe400078efcff */
[----:B------:R-:W-:-:S13]  /*11080*/  ISETP.LT.OR P6, PT, R18, 0x1, P6 ;  /* 0x000000011200780c */ /* 0x000fda00037c1670 */
[----:B------:R0:W-:Y:S02]  /*11090*/  LDGSTS.E.BYPASS.LTC128B.128 [R7+0xe400], desc[UR36][R2.64+0x380], !P6 ;  /* 0x0e40038002077fae */ /* 0x0001e4000f101d64 */
[----:B0-----:R-:W-:Y:S05]  /*110a0*/  WARPSYNC.COLLECTIVE R15, `(.L_x_7385) ;  /* 0x000000000f087348 */ /* 0x001fea0003c00000 */
[----:B------:R1:W2:Y:S02]  /*110b0*/  SHFL.IDX P6, R14, R13, R12, R11 ;  /* 0x0000000c0d0e7389 */ /* 0x0002a400000c000b */
[----:B012---:R-:W-:Y:S01]  /*110c0*/  ENDCOLLECTIVE ;  /* 0x000000000000791b */ /* 0x007fe20003800000 */
.L_x_7385:
[----:B------:R-:W-:Y:S01]  /*110d0*/  IMAD.MOV.U32 R13, RZ, RZ, R0 ;  /* 0x000000ffff0d7224 */ /* 0x000fe200078e0000 */
[----:B------:R-:W-:-:S07]  /*110e0*/  MOV R5, R14 ;  /* 0x0000000e00057202 */ /* 0x000fce0000000f00 */
[----:B------:R-:W-:Y:S05]  /*110f0*/  WARPSYNC.COLLECTIVE R15, `(.L_x_7386) ;  /* 0x000000000f087348 */ /* 0x000fea0003c00000 */
[----:B------:R0:W1:Y:S02]  /*11100*/  SHFL.IDX P6, R14, R13, R12, R11 ;  /* 0x0000000c0d0e7389 */ /* 0x00006400000c000b */
[----:B01----:R-:W-:Y:S01]  /*11110*/  ENDCOLLECTIVE ;  /* 0x000000000000791b */ /* 0x003fe20003800000 */
.L_x_7386:
[----:B------:R-:W-:Y:S01]  /*11120*/  IMAD.MOV.U32 R13, RZ, RZ, R6 ;  /* 0x000000ffff0d7224 */ /* 0x000fe200078e0006 */
[----:B------:R-:W-:Y:S02]  /*11130*/  MOV R12, 0x2 ;  /* 0x00000002000c7802 */ /* 0x000fe40000000f00 */
        /* <DEDUP_REMOVED lines=26> */
.L_x_7387:
[----:B------:R-:W-:Y:S01]  /*112e0*/  MOV R13, R0 ;  /* 0x00000000000d7202 */ /* 0x000fe20000000f00 */
[----:B------:R-:W-:-:S07]  /*112f0*/  IMAD.MOV.U32 R9, RZ, RZ, R14 ;  /* 0x000000ffff097224 */ /* 0x000fce00078e000e */
[----:B------:R-:W-:Y:S05]  /*11300*/  WARPSYNC.COLLECTIVE R15, `(.L_x_7388) ;  /* 0x000000000f087348 */ /* 0x000fea0003c00000 */
[----:B------:R0:W1:Y:S02]  /*11310*/  SHFL.IDX P6, R14, R13, R12, R11 ;  /* 0x0000000c0d0e7389 */ /* 0x00006400000c000b */
[----:B01----:R-:W-:Y:S01]  /*11320*/  ENDCOLLECTIVE ;  /* 0x000000000000791b */ /* 0x003fe20003800000 */
.L_x_7388:
        /* <DEDUP_REMOVED lines=28> */
.L_x_7389:
[----:B------:R-:W-:Y:S01]  /*114f0*/  IMAD.MOV.U32 R13, RZ, RZ, R0 ;  /* 0x000000ffff0d7224 */ /* 0x000fe200078e0000 */
[----:B------:R-:W-:-:S07]  /*11500*/  MOV R6, R14 ;  /* 0x0000000e00067202 */ /* 0x000fce0000000f00 */
[----:B------:R-:W-:Y:S05]  /*11510*/  WARPSYNC.COLLECTIVE R15, `(.L_x_7390) ;  /* 0x000000000f087348 */ /* 0x000fea0003c00000 */
[----:B------:R0:W1:Y:S02]  /*11520*/  SHFL.IDX P6, R14, R13, R12, R11 ;  /* 0x0000000c0d0e7389 */ /* 0x00006400000c000b */
[----:B01----:R-:W-:Y:S01]  /*11530*/  ENDCOLLECTIVE ;  /* 0x000000000000791b */ /* 0x003fe20003800000 */
.L_x_7390:
[----:B------:R-:W-:Y:S05]  /*11540*/  BRA `(.L_x_7391) ;  /* 0xffffffd4004c7947 */ /* 0x000fea000383ffff */
.L_x_7334:
[----:B-1----:R1:W2:Y:S02]  /*11550*/  SYNCS.PHASECHK.TRANS64.TRYWAIT P0, [R10+URZ+0x28c40], R20 ;  /* 0x028c40140a0075a7 */ /* 0x0022a4000800017f */
[----:B--2---:R-:W-:Y:S05]  /*11560*/  @!P0 NANOSLEEP.SYNCS 0x989680 ;  /* 0x009896800000895d */ /* 0x004fea0003900000 */
[----:B------:R-:W2:Y:S02]  /*11570*/  @!P0 SYNCS.PHASECHK.TRANS64 P0, [R10+URZ+0x28c40], R20 ;  /* 0x028c40140a0085a7 */ /* 0x000ea4000800007f */
[----:B--2---:R-:W-:Y:S05]  /*11580*/  @!P0 BRA `(.L_x_7334) ;  /* 0xfffffffc00f08947 */ /* 0x004fea000383ffff */
[----:B------:R-:W-:Y:S05]  /*11590*/  BRA `(.L_x_7392) ;  /* 0xffffffd800847947 */ /* 0x000fea000383ffff */
.L_x_7335:
        /* <DEDUP_REMOVED lines=8> */
.L_x_7394:
[----:B------:R-:W-:Y:S05]  /*11620*/  BSYNC B1 ;  /* 0x0000000000017941 */ /* 0x000fea0003800000 */
.L_x_7393:
[----:B------:R-:W-:Y:S01]  /*11630*/  MOV R13, R26 ;  /* 0x0000001a000d7202 */ /* 0x000fe20000000f00 */
[----:B------:R-:W-:Y:S01]  /*11640*/  IMAD.MOV.U32 R12, RZ, RZ, RZ ;  /* 0x000000ffff0c7224 */ /* 0x000fe200078e00ff */
[----:B------:R-:W-:Y:S01]  /*11650*/  MOV R11, 0x181f ;  /* 0x0000181f000b7802 */ /* 0x000fe20000000f00 */
[----:B------:R-:W-:Y:S01]  /*11660*/  IMAD.MOV.U32 R15, RZ, RZ, -0x1 ;  /* 0xffffffffff0f7424 */ /* 0x000fe200078e00ff */
[----:B------:R-:W-:Y:S01]  /*11670*/  LEA R27, R17, UR45, 0x1 ;  /* 0x0000002d111b7c11 */ /* 0x000fe2000f8e08ff */
[----:B------:R-:W-:-:S07]  /*11680*/  IMAD.MOV.U32 R3, RZ, RZ, R14 ;  /* 0x000000ffff037224 */ /* 0x000fce00078e000e */
[----:B------:R-:W-:Y:S05]  /*11690*/  WARPSYNC.COLLECTIVE R15, `(.L_x_7395) ;  /* 0x000000000f087348 */ /* 0x000fea0003c00000 */
[----:B------:R0:W1:Y:S02]  /*116a0*/  SHFL.IDX P6, R14, R13, R12, R11 ;  /* 0x0000000c0d0e7389 */ /* 0x00006400000c000b */
[----:B01----:R-:W-:Y:S01]  /*116b0*/  ENDCOLLECTIVE ;  /* 0x000000000000791b */ /* 0x003fe20003800000 */
.L_x_7395:
[----:B------:R-:W-:Y:S01]  /*116c0*/  IMAD.MOV.U32 R13, RZ, RZ, R29 ;  /* 0x000000ffff0d7224 */ /* 0x000fe200078e001d */
[----:B------:R-:W-:Y:S02]  /*116d0*/  MOV R12, 0x1 ;  /* 0x00000001000c7802 */ /* 0x000fe40000000f00 */
[----:B------:R-:W-:-:S13]  /*116e0*/  IADD3 R2, P0, R14, R8, RZ ;  /* 0x000000080e027210 */ /* 0x000fda0007f1e0ff */
[----:B------:R-:W-:Y:S05]  /*116f0*/  WARPSYNC.COLLECTIVE R15, `(.L_x_7396) ;  /* 0x000000000f087348 */ /* 0x000fea0003c00000 */
[----:B------:R0:W1:Y:S02]  /*11700*/  SHFL.IDX P6, R14, R13, R12, R11 ;  /* 0x0000000c0d0e7389 */ /* 0x00006400000c000b */
[----:B01----:R-:W-:Y:S01]  /*11710*/  ENDCOLLECTIVE ;  /* 0x000000000000791b */ /* 0x003fe20003800000 */
.L_x_7396:
[----:B------:R-:W-:-:S05]  /*11720*/  IADD3.X R3, RZ, R3, RZ, P0, !PT ;  /* 0x00000003ff037210 */ /* 0x000fca00007fe4ff */
        /* <DEDUP_REMOVED lines=9> */
.L_x_7397:
[----:B------:R-:W-:Y:S01]  /*117c0*/  MOV R13, R29 ;  /* 0x0000001d000d7202 */ /* 0x000fe20000000f00 */
[----:B------:R-:W-:Y:S01]  /*117d0*/  IMAD.MOV.U32 R12, RZ, RZ, 0x2 ;  /* 0x00000002ff0c7424 */ /* 0x000fe200078e00ff */
[----:B------:R-:W-:-:S13]  /*117e0*/  IADD3 R2, P0, R14, R8, RZ ;  /* 0x000000080e027210 */ /* 0x000fda0007f1e0ff */
[----:B------:R-:W-:Y:S05]  /*117f0*/  WARPSYNC.COLLECTIVE R15, `(.L_x_7398) ;  /* 0x000000000f087348 */ /* 0x000fea0003c00000 */
[----:B------:R0:W1:Y:S02]  /*11800*/  SHFL.IDX P6, R14, R13, R12, R11 ;  /* 0x0000000c0d0e7389 */ /* 0x00006400000c000b */
[----:B01----:R-:W-:Y:S01]  /*11810*/  ENDCOLLECTIVE ;  /* 0x000000000000791b */ /* 0x003fe20003800000 */
.L_x_7398:
[----:B------:R-:W-:-:S05]  /*11820*/  IMAD.X R3, RZ, RZ, R3, P0 ;  /* 0x000000ffff037224 */ /* 0x000fca00000e0603 */
        /* <DEDUP_REMOVED lines=9> */
.L_x_7399:
[----:B------:R-:W-:Y:S01]  /*118c0*/  IMAD.MOV.U32 R13, RZ, RZ, R29 ;  /* 0x000000ffff0d7224 */ /* 0x000fe200078e001d */
[----:B------:R-:W-:Y:S02]  /*118d0*/  MOV R12, 0x3 ;  /* 0x00000003000c7802 */ /* 0x000fe40000000f00 */
[----:B------:R-:W-:-:S13]  /*118e0*/  IADD3 R2, P0, R14, R8, RZ ;  /* 0x000000080e027210 */ /* 0x000fda0007f1e0ff */
[----:B------:R-:W-:Y:S05]  /*118f0*/  WARPSYNC.COLLECTIVE R15, `(.L_x_7400) ;  /* 0x000000000f087348 */ /* 0x000fea0003c00000 */
[----:B------:R0:W1:Y:S02]  /*11900*/  SHFL.IDX P6, R14, R13, R12, R11 ;  /* 0x0000000c0d0e7389 */ /* 0x00006400000c000b */
[----:B01----:R-:W-:Y:S01]  /*11910*/  ENDCOLLECTIVE ;  /* 0x000000000000791b */ /* 0x003fe20003800000 */
.L_x_7400:
[----:B------:R-:W-:-:S05]  /*11920*/  IADD3.X R3, RZ, R3, RZ, P0, !PT ;  /* 0x00000003ff037210 */ /* 0x000fca00007fe4ff */
[----:B------:R-:W-:Y:S01]  /*11930*/  @!PT LDS RZ, [RZ] ;  /* 0x00000000fffff984 */ /* 0x000fe20000000800 */
[----:B------:R-:W-:Y:S01]  /*11940*/  @!PT LDS RZ, [RZ] ;  /* 0x00000000fffff984 */ /* 0x000fe20000000800 */
[----:B------:R-:W-:Y:S01]  /*11950*/  @!PT LDS RZ, [RZ] ;  /* 0x00000000fffff984 */ /* 0x000fe20000000800 */
[----:B------:R0:W-:Y:S01]  /*11960*/  LDGSTS.E.BYPASS.LTC128B.128 [R27+0x23400], desc[UR36][R2.64], !P1 ;  /* 0x23400000021b7fae */ /* 0x0001e2000c901d64 */
[----:B------:R-:W-:Y:S01]  /*11970*/  MOV R13, R26 ;  /* 0x0000001a000d7202 */ /* 0x000fe20000000f00 */
[----:B------:R-:W-:-:S07]  /*11980*/  IMAD.MOV.U32 R34, RZ, RZ, R14 ;  /* 0x000000ffff227224 */ /* 0x000fce00078e000e */
[----:B0-----:R-:W-:Y:S05]  /*11990*/  WARPSYNC.COLLECTIVE R15, `(.L_x_7401) ;  /* 0x000000000f087348 */ /* 0x001fea0003c00000 */
[----:B------:R1:W2:Y:S02]  /*119a0*/  SHFL.IDX P6, R14, R13, R12, R11 ;  /* 0x0000000c0d0e7389 */ /* 0x0002a400000c000b */
[----:B012---:R-:W-:Y:S01]  /*119b0*/  ENDCOLLECTIVE ;  /* 0x000000000000791b */ /* 0x007fe20003800000 */
.L_x_7401:
[----:B------:R-:W-:Y:S05]  /*119c0*/  BRA `(.L_x_7402) ;  /* 0xffffffd800387947 */ /* 0x000fea000383ffff */
.L_x_7340:
[----:B---3--:R3:W4:Y:S02]  /*119d0*/  SYNCS.PHASECHK.TRANS64.TRYWAIT P0, [R10+URZ+0x28c60], R20 ;  /* 0x028c60140a0075a7 */ /* 0x008724000800017f */
[----:B----4-:R-:W-:Y:S05]  /*119e0*/  @!P0 NANOSLEEP.SYNCS 0x989680 ;  /* 0x009896800000895d */ /* 0x010fea0003900000 */
[----:B------:R-:W4:Y:S02]  /*119f0*/  @!P0 SYNCS.PHASECHK.TRANS64 P0, [R10+URZ+0x28c60], R20 ;  /* 0x028c60140a0085a7 */ /* 0x000f24000800007f */
[----:B----4-:R-:W-:Y:S05]  /*11a00*/  @!P0 BRA `(.L_x_7340) ;  /* 0xfffffffc00f08947 */ /* 0x010fea000383ffff */
[----:B------:R-:W-:Y:S05]  /*11a10*/  BRA `(.L_x_7403) ;  /* 0xffffffd800847947 */ /* 0x000fea000383ffff */
.L_x_7341:
[----:B------:R-:W-:Y:S01]  /*11a20*/  BSSY B1, `(.L_x_7404) ;  /* 0x0000008000017945 */ /* 0x000fe20003800000 */
[----:B------:R-:W-:Y:S01]  /*11a30*/  IMAD.MOV.U32 R13, RZ, RZ, R19 ;  /* 0x000000ffff0d7224 */ /* 0x000fe200078e0013 */
[----:B------:R-:W-:Y:S01]  /*11a40*/  MOV R12, RZ ;  /* 0x000000ff000c7202 */ /* 0x000fe20000000f00 */
[----:B------:R-:W-:Y:S01]  /*11a50*/  IMAD.MOV.U32 R11, RZ, RZ, 0x181f ;  /* 0x0000181fff0b7424 */ /* 0x000fe200078e00ff */
[----:B------:R-:W-:-:S07]  /*11a60*/  MOV R15, 0xffffffff ;  /* 0xffffffff000f7802 */ /* 0x000fce0000000f00 */
[----:B-123--:R-:W-:Y:S05]  /*11a70*/  WARPSYNC.COLLECTIVE R15, `(.L_x_7405) ;  /* 0x000000000f087348 */ /* 0x00efea0003c00000 */
[----:B------:R0:W4:Y:S02]  /*11a80*/  SHFL.IDX P6, R14, R13, R12, R11 ;  /* 0x0000000c0d0e7389 */ /* 0x00012400000c000b */
[----:B01234-:R-:W-:Y:S01]  /*11a90*/  ENDCOLLECTIVE ;  /* 0x000000000000791b */ /* 0x01ffe20003800000 */
.L_x_7405:
[----:B------:R-:W-:Y:S05]  /*11aa0*/  BSYNC B1 ;  /* 0x0000000000017941 */ /* 0x000fea0003800000 */
.L_x_7404:
        /* <DEDUP_REMOVED lines=10> */
.L_x_7406:
        /* <DEDUP_REMOVED lines=15> */
.L_x_7407:
        /* <DEDUP_REMOVED lines=16> */
.L_x_7408:
        /* <DEDUP_REMOVED lines=18> */
.L_x_7409:
        /* <DEDUP_REMOVED lines=14> */
.L_x_7410:
        /* <DEDUP_REMOVED lines=17> */
.L_x_7411:
        /* <DEDUP_REMOVED lines=13> */
.L_x_7412:
[----:B------:R-:W-:Y:S05]  /*12120*/  BRA `(.L_x_7413) ;  /* 0xffffffd400f87947 */ /* 0x000fea000383ffff */
.L_x_7346:
[----:B0-----:R0:W1:Y:S02]  /*12130*/  SYNCS.PHASECHK.TRANS64.TRYWAIT P0, [R5+URZ+0x28c20], R4 ;  /* 0x028c2004050075a7 */ /* 0x001064000800017f */
[----:B-1----:R-:W-:Y:S05]  /*12140*/  @!P0 NANOSLEEP.SYNCS 0x989680 ;  /* 0x009896800000895d */ /* 0x002fea0003900000 */
[----:B------:R-:W1:Y:S02]  /*12150*/  @!P0 SYNCS.PHASECHK.TRANS64 P0, [R5+URZ+0x28c20], R4 ;  /* 0x028c2004050085a7 */ /* 0x000e64000800007f */
[----:B-1----:R-:W-:Y:S05]  /*12160*/  @!P0 BRA `(.L_x_7346) ;  /* 0xfffffffc00f08947 */ /* 0x002fea000383ffff */
[----:B------:R-:W-:Y:S05]  /*12170*/  BRA `(.L_x_7414) ;  /* 0xffffffd800a47947 */ /* 0x000fea000383ffff */
.L_x_7347:
        /* <DEDUP_REMOVED lines=11> */
.L_x_7416:
[----:B------:R-:W-:Y:S05]  /*12230*/  BSYNC B0 ;  /* 0x0000000000007941 */ /* 0x000fea0003800000 */
.L_x_7415:
[----:B------:R-:W-:Y:S05]  /*12240*/  BRA `(.L_x_7417) ;  /* 0xffffffd8008c7947 */ /* 0x000fea000383ffff */
.L_x_7348:
[----:B------:R-:W-:Y:S01]  /*12250*/  BSSY B0, `(.L_x_7418) ;  /* 0x0000006000007945 */ /* 0x000fe20003800000 */
[----:B------:R-:W-:-:S07]  /*12260*/  MOV R15, 0xffffffff ;  /* 0xffffffff000f7802 */ /* 0x000fce0000000f00 */
[----:B012--5:R-:W-:Y:S05]  /*12270*/  WARPSYNC.COLLECTIVE R15, `(.L_x_7419) ;  /* 0x000000000f0c7348 */ /* 0x027fea0003c00000 */
[----:B------:R-:W-:Y:S02]  /*12280*/  ELECT P6, UR62, PT ;  /* 0x00000000003e782f */ /* 0x000fe400038c0000 */
[----:B------:R-:W-:Y:S01]  /*12290*/  MOV R14, UR62 ;  /* 0x0000003e000e7c02 */ /* 0x000fe20008000f00 */
[----:B012--5:R-:W-:Y:S10]  /*122a0*/  ENDCOLLECTIVE ;  /* 0x000000000000791b */ /* 0x027ff40003800000 */
.L_x_7419:
[----:B------:R-:W-:Y:S05]  /*122b0*/  BSYNC B0 ;  /* 0x0000000000007941 */ /* 0x000fea0003800000 */
.L_x_7418:
[----:B------:R-:W-:Y:S05]  /*122c0*/  BRA `(.L_x_7420) ;  /* 0xffffffd800807947 */ /* 0x000fea000383ffff */
.L_x_7350:
[----:B0-----:R0:W1:Y:S02]  /*122d0*/  SYNCS.PHASECHK.TRANS64.TRYWAIT P1, [R4+URZ+0x28c40], R3 ;  /* 0x028c4003040075a7 */ /* 0x001064000802017f */
[----:B-1----:R-:W-:Y:S05]  /*122e0*/  @!P1 NANOSLEEP.SYNCS 0x989680 ;  /* 0x009896800000995d */ /* 0x002fea0003900000 */
[----:B------:R-:W1:Y:S02]  /*122f0*/  @!P1 SYNCS.PHASECHK.TRANS64 P1, [R4+URZ+0x28c40], R3 ;  /* 0x028c4003040095a7 */ /* 0x000e64000802007f */
[----:B-1----:R-:W-:Y:S05]  /*12300*/  @!P1 BRA `(.L_x_7350) ;  /* 0xfffffffc00f09947 */ /* 0x002fea000383ffff */
[----:B------:R-:W-:Y:S05]  /*12310*/  BRA `(.L_x_7421) ;  /* 0xffffffd800a07947 */ /* 0x000fea000383ffff */
.L_x_7352:
[----:B-1----:R1:W3:Y:S02]  /*12320*/  SYNCS.PHASECHK.TRANS64.TRYWAIT P1, [R5+URZ+0x28c40], R0 ;  /* 0x028c4000050075a7 */ /* 0x0022e4000802017f */
[----:B---3--:R-:W-:Y:S05]  /*12330*/  @!P1 NANOSLEEP.SYNCS 0x989680 ;  /* 0x009896800000995d */ /* 0x008fea0003900000 */
[----:B------:R-:W3:Y:S02]  /*12340*/  @!P1 SYNCS.PHASECHK.TRANS64 P1, [R5+URZ+0x28c40], R0 ;  /* 0x028c4000050095a7 */ /* 0x000ee4000802007f */
[----:B---3--:R-:W-:Y:S05]  /*12350*/  @!P1 BRA `(.L_x_7352) ;  /* 0xfffffffc00f09947 */ /* 0x008fea000383ffff */
[----:B------:R-:W-:Y:S05]  /*12360*/  BRA `(.L_x_7422) ;  /* 0xffffffd800ac7947 */ /* 0x000fea000383ffff */
.L_x_7354:
[----:B---3--:R3:W4:Y:S02]  /*12370*/  SYNCS.PHASECHK.TRANS64.TRYWAIT P1, [R4+URZ+0x28c60], R3 ;  /* 0x028c6003040075a7 */ /* 0x008724000802017f */
[----:B----4-:R-:W-:Y:S05]  /*12380*/  @!P1 NANOSLEEP.SYNCS 0x989680 ;  /* 0x009896800000995d */ /* 0x010fea0003900000 */
[----:B------:R-:W4:Y:S02]  /*12390*/  @!P1 SYNCS.PHASECHK.TRANS64 P1, [R4+URZ+0x28c60], R3 ;  /* 0x028c6003040095a7 */ /* 0x000f24000802007f */
[----:B----4-:R-:W-:Y:S05]  /*123a0*/  @!P1 BRA `(.L_x_7354) ;  /* 0xfffffffc00f09947 */ /* 0x010fea000383ffff */
[----:B------:R-:W-:Y:S05]  /*123b0*/  BRA `(.L_x_7423) ;  /* 0xffffffd800a87947 */ /* 0x000fea000383ffff */
.L_x_7424:
        /* <DEDUP_REMOVED lines=12> */
.L_x_15756:


//--------------------- .text._ZN7cutlass13device_kernelIN5flash11enable_sm90INS1_16FlashAttnFwdSm90INS1_25CollectiveMainloopFwdSm90ILi2EN4cute5tupleIJNS5_1CILi1EEES8_S8_EEENS6_IJNS7_ILi64EEESA_SA_EEELi512ENS_6half_tEfNS_4arch4Sm90ELb1ELb0ELb1ELb0ELb1ELb0ELb1ELb0ELb0ELb1ELb1ELb0EEENS1_21CollectiveEpilogueFwdINS6_IJSA_NS7_ILi512EEESA_EEES9_SC_SE_Li256ELb0ELb1ELb1ELb0EEENS1_19SingleTileSchedulerILb0ELb1ELb1ELi64EEEEEEEEEvNT_6ParamsE --------------------------
	.section	.text._ZN7cutlass13device_kernelIN5flash11enable_sm90INS1_16FlashAttnFwdSm90INS1_25CollectiveMainloopFwdSm90ILi2EN4cute5tupleIJNS5_1CILi1EEES8_S8_EEENS6_IJNS7_ILi64EEESA_SA_EEELi512ENS_6half_tEfNS_4arch4Sm90ELb1ELb0ELb1ELb0ELb1ELb0ELb1ELb0ELb0ELb1ELb1ELb0EEENS1_21CollectiveEpilogueFwdINS6_IJSA_NS7_ILi512EEESA_EEES9_SC_SE_Li256ELb0ELb1ELb1ELb0EEENS1_19SingleTileSchedulerILb0ELb1ELb1ELi64EEEEEEEEEvNT_6ParamsE,"ax",@progbits
	.align	128
.text._ZN7cutlass13device_kernelIN5flash11enable_sm90INS1_16FlashAttnFwdSm90INS1_25CollectiveMainloopFwdSm90ILi2EN4cute5tupleIJNS5_1CILi1EEES8_S8_EEENS6_IJNS7_ILi64EEESA_SA_EEELi512ENS_6half_tEfNS_4arch4Sm90ELb1ELb0ELb1ELb0ELb1ELb0ELb1ELb0ELb0ELb1ELb1ELb0EEENS1_21CollectiveEpilogueFwdINS6_IJSA_NS7_ILi512EEESA_EEES9_SC_SE_Li256ELb0ELb1ELb1ELb0EEENS1_19SingleTileSchedulerILb0ELb1ELb1ELi64EEEEEEEEEvNT_6ParamsE:
        .type           _ZN7cutlass13device_kernelIN5flash11enable_sm90INS1_16FlashAttnFwdSm90INS1_25CollectiveMainloopFwdSm90ILi2EN4cute5tupleIJNS5_1CILi1EEES8_S8_EEENS6_IJNS7_ILi64EEESA_SA_EEELi512ENS_6half_tEfNS_4arch4Sm90ELb1ELb0ELb1ELb0ELb1ELb0ELb1ELb0ELb0ELb1ELb1ELb0EEENS1_21CollectiveEpilogueFwdINS6_IJSA_NS7_ILi512EEESA_EEES9_SC_SE_Li256ELb0ELb1ELb1ELb0EEENS1_19SingleTileSchedulerILb0ELb1ELb1ELi64EEEEEEEEEvNT_6ParamsE,@function
        .size           _ZN7cutlass13device_kernelIN5flash11enable_sm90INS1_16FlashAttnFwdSm90INS1_25CollectiveMainloopFwdSm90ILi2EN4cute5tupleIJNS5_1CILi1EEES8_S8_EEENS6_IJNS7_ILi64EEESA_SA_EEELi512ENS_6half_tEfNS_4arch4Sm90ELb1ELb0ELb1ELb0ELb1ELb0ELb1ELb0ELb0ELb1ELb1ELb0EEENS1_21CollectiveEpilogueFwdINS6_IJSA_NS7_ILi512EEESA_EEES9_SC_SE_Li256ELb0ELb1ELb1ELb0EEENS1_19SingleTileSchedulerILb0ELb1ELb1ELi64EEEEEEEEEvNT_6ParamsE,(.L_x_15757 - _ZN7cutlass13device_kernelIN5flash11enable_sm90INS1_16FlashAttnFwdSm90INS1_25CollectiveMainloopFwdSm90ILi2EN4cute5tupleIJNS5_1CILi1EEES8_S8_EEENS6_IJNS7_ILi64EEESA_SA_EEELi512ENS_6half_tEfNS_4arch4Sm90ELb1ELb0ELb1ELb0ELb1ELb0ELb1ELb0ELb0ELb1ELb1ELb0EEENS1_21CollectiveEpilogueFwdINS6_IJSA_NS7_ILi512EEESA_EEES9_SC_SE_Li256ELb0ELb1ELb1ELb0EEENS1_19SingleTileSchedulerILb0ELb1ELb1ELi64EEEEEEEEEvNT_6ParamsE)
        .other          _ZN7cutlass13device_kernelIN5flash11enable_sm90INS1_16FlashAttnFwdSm90INS1_25CollectiveMainloopFwdSm90ILi2EN4cute5tupleIJNS5_1CILi1EEES8_S8_EEENS6_IJNS7_ILi64EEESA_SA_EEELi512ENS_6half_tEfNS_4arch4Sm90ELb1ELb0ELb1ELb0ELb1ELb0ELb1ELb0ELb0ELb1ELb1ELb0EEENS1_21CollectiveEpilogueFwdINS6_IJSA_NS7_ILi512EEESA_EEES9_SC_SE_Li256ELb0ELb1ELb1ELb0EEENS1_19SingleTileSchedulerILb0ELb1ELb1ELi64EEEEEEEEEvNT_6ParamsE,@"STO_CUDA_ENTRY STV_DEFAULT"
_ZN7cutlass13device_kernelIN5flash11enable_sm90INS1_16FlashAttnFwdSm90INS1_25CollectiveMainloopFwdSm90ILi2EN4cute5tupleIJNS5_1CILi1EEES8_S8_EEENS6_IJNS7_ILi64EEESA_SA_EEELi512ENS_6half_tEfNS_4arch4Sm90ELb1ELb0ELb1ELb0ELb1ELb0ELb1ELb0ELb0ELb1ELb1ELb0EEENS1_21CollectiveEpilogueFwdINS6_IJSA_NS7_ILi512EEESA_EEES9_SC_SE_Li256ELb0ELb1ELb1ELb0EEENS1_19SingleTileSchedulerILb0ELb1ELb1ELi64EEEEEEEEEvNT_6ParamsE:
        /* <DEDUP_REMOVED lines=43> */
.L_x_7425:
        /* <DEDUP_REMOVED lines=22> */
.L_x_7426:
        /* <DEDUP_REMOVED lines=18> */
.L_x_7427:
        /* <DEDUP_REMOVED lines=22> */
.L_x_7428:
        /* <DEDUP_REMOVED lines=23> */
.L_x_7429:
        /* <DEDUP_REMOVED lines=9> */
[----:B------:R0:W-:Y:S05]  /*0890*/  STL [R1+0x4], R2 ;  /* 0x0000040201007387 */ /* 0x0001ea0000100800 */
[----:B------:R-:W-:Y:S05]  /*08a0*/  @!P0 BRA `(.L_x_7431) ;  /* 0x000000fc00348947 */ /* 0x000fea0003800000 */
.L_x_7432:
[----:B------:R-:W-:-:S08]  /*08b0*/  NOP ;  /* 0x0000000000007918 */ /* 0x000fd00000000000 */
[----:B------:R-:W1:Y:S02]  /*08c0*/  USETMAXREG.TRY_ALLOC.CTAPOOL UP0, 0xe8 ;  /* 0x000000e8000079c8 */ /* 0x000e640008000600 */
[----:B-1----:R-:W-:-:S13]  /*08d0*/  PLOP3.LUT P0, PT, PT, PT, UP0, 0x80, 0x0 ;  /* 0x000000000000781c */ /* 0x002fda0003f0f008 */
[----:B------:R-:W-:Y:S05]  /*08e0*/  @!P0 BRA `(.L_x_7432) ;  /* 0xfffffffc00f08947 */ /* 0x000fea000383ffff */
[----:B------:R-:W1:Y:S01]  /*08f0*/  S2UR UR6, SR_CTAID.Y ;  /* 0x00000000000679c3 */ /* 0x000e620000002600 */
[----:B------:R-:W-:Y:S01]  /*0900*/  ULDC UR7, c[0x0][0xd50] ;  /* 0x0003540000077ab9 */ /* 0x000fe20000000800 */
[----:B------:R-:W-:Y:S01]  /*0910*/  LOP3.LUT R0, R24, 0xffffff80, RZ, 0xc0, !PT ;  /* 0xffffff8018007812 */ /* 0x000fe200078ec0ff */
[----:B------:R-:W-:-:S03]  /*0920*/  UISETP.NE.AND UP0, UPT, UR7, 0x1, UPT ;  /* 0x000000010700788c */ /* 0x000fc6000bf05270 */
[----:B------:R-:W-:Y:S02]  /*0930*/  ISETP.NE.AND P0, PT, R0, 0x80, PT ;  /* 0x000000800000780c */ /* 0x000fe40003f05270 */
[----:B------:R-:W2:Y:S06]  /*0940*/  S2UR UR8, SR_CTAID.Z ;  /* 0x00000000000879c3 */ /* 0x000eac0000002700 */
[----:B------:R-:W-:Y:S01]  /*0950*/  @UP0 ULDC UR4, c[0x0][0xd54] ;  /* 0x0003550000040ab9 */ /* 0x000fe20000000800 */
[----:B------:R-:W-:-:S04]  /*0960*/  @UP0 ULDC UR10, c[0x0][0xd58] ;  /* 0x00035600000a0ab9 */ /* 0x000fc80000000800 */
[----:B------:R-:W-:Y:S06]  /*0970*/  @!P0 BAR.ARV 0x8, 0x100 ;  /* 0x0204000000008b1d */ /* 0x000fec0000002000 */
[----:B-1----:R-:W-:Y:S01]  /*0980*/  UIMAD.WIDE.U32 UR4, UR6, UR4, URZ ;  /* 0x00000004060472a5 */ /* 0x002fe2000f8e003f */
[----:B------:R-:W-:Y:S01]  /*0990*/  ISETP.GE.U32.AND P0, PT, R24, 0x100, PT ;  /* 0x000001001800780c */ /* 0x000fe20003f06070 */
[----:B------:R-:W-:Y:S02]  /*09a0*/  UMOV UR11, UR6 ;  /* 0x00000006000b7c82 */ /* 0x000fe40008000000 */
[----:B------:R-:W-:-:S04]  /*09b0*/  @UP0 USHF.R.U32.HI UR11, URZ, UR10, UR5 ;  /* 0x0000000a3f0b0299 */ /* 0x000fc80008011605 */
[----:B------:R-:W-:Y:S02]  /*09c0*/  UIADD3 UR4, -UR11, URZ, URZ ;  /* 0x0000003f0b047290 */ /* 0x000fe4000fffe13f */
[----:B------:R-:W-:Y:S02]  /*09d0*/  IMAD.U32 R0, RZ, RZ, UR11 ;  /* 0x0000000bff007e24 */ /* 0x000fe4000f8e00ff */
[----:B------:R-:W-:Y:S02]  /*09e0*/  UIMAD UR7, UR7, UR4, UR6 ;  /* 0x00000004070772a4 */ /* 0x000fe4000f8e0206 */
[----:B------:R-:W-:Y:S06]  /*09f0*/  @P0 BAR.ARV 0xf, 0x100 ;  /* 0x03c4000000000b1d */ /* 0x000fec0000002000 */
[----:B--2---:R-:W-:Y:S01]  /*0a00*/  ISETP.LE.AND P0, PT, RZ, UR8, PT ;  /* 0x00000008ff007c0c */ /* 0x004fe2000bf03270 */
[----:B------:R1:W-:-:S12]  /*0a10*/  STL [R1], R0 ;  /* 0x0000000001007387 */ /* 0x0003d80000100800 */
[----:B-1----:R-:W-:Y:S05]  /*0a20*/  @!P0 BRA `(.L_x_7433) ;  /* 0x00000140008c8947 */ /* 0x002fea0003800000 */
[----:B0-----:R-:W0:Y:S01]  /*0a30*/  LDC.64 R2, c[0x0][0x418] ;  /* 0x00010600ff027b82 */ /* 0x001e220000000a00 */
[----:B------:R-:W-:Y:S01]  /*0a40*/  UISETP.NE.AND UP0, UPT, UR9, 0x1, UPT ;  /* 0x000000010900788c */ /* 0x000fe2000bf05270 */
[----:B------:R-:W1:Y:S01]  /*0a50*/  S2R R197, SR_CgaCtaId ;  /* 0x0000000000c57919 */ /* 0x000e620000008800 */
[----:B------:R-:W-:-:S05]  /*0a60*/  VIADD R152, R24, 0xffffff80 ;  /* 0xffffff8018987836 */ /* 0x000fca0000000000 */
[----:B------:R-:W2:Y:S08]  /*0a70*/  LDC R194, c[0x0][0x424] ;  /* 0x00010900ffc27b82 */ /* 0x000eb00000000800 */
[----:B------:R-:W3:Y:S08]  /*0a80*/  LDC R7, c[0x0][0x2f0] ;  /* 0x0000bc00ff077b82 */ /* 0x000ef00000000800 */
[----:B------:R-:W4:Y:S01]  /*0a90*/  S2UR UR38, SR_CTAID.X ;  /* 0x00000000002679c3 */ /* 0x000f220000002500 */
[----:B0-----:R-:W-:-:S04]  /*0aa0*/  ISETP.NE.U32.AND P0, PT, R2, RZ, PT ;  /* 0x000000ff0200720c */ /* 0x001fc80003f05070 */
[----:B------:R-:W-:-:S04]  /*0ab0*/  ISETP.NE.AND.EX P0, PT, R3, RZ, PT, P0 ;  /* 0x000000ff0300720c */ /* 0x000fc80003f05300 */
[----:B--2---:R-:W-:Y:S02]  /*0ac0*/  SEL R194, R194, 0x1, P0 ;  /* 0x00000001c2c27807 */ /* 0x004fe40000000000 */
[----:B------:R-:W-:-:S03]  /*0ad0*/  PLOP3.LUT P0, PT, PT, PT, UP0, 0x80, 0x0 ;  /* 0x000000000000781c */ /* 0x000fc60003f0f008 */
[----:B---3--:R-:W-:-:S05]  /*0ae0*/  IMAD R0, R194, R7, 0x3f ;  /* 0x0000003fc2007424 */ /* 0x008fca00078e0207 */
[----:B------:R-:W-:Y:S01]  /*0af0*/  SHF.R.S32.HI R3, RZ, 0x1f, R0 ;  /* 0x0000001fff037819 */ /* 0x000fe20000011400 */
[----:B----4-:R-:W-:-:S03]  /*0b00*/  USHF.L.U32 UR38, UR38, 0x6, URZ ;  /* 0x0000000626267899 */ /* 0x010fc6000800063f */
[----:B------:R-:W-:-:S04]  /*0b10*/  LEA.HI R3, R3, R0, RZ, 0x6 ;  /* 0x0000000003037211 */ /* 0x000fc800078f30ff */
[----:B------:R-:W-:Y:S01]  /*0b20*/  SHF.R.S32.HI R3, RZ, 0x6, R3 ;  /* 0x00000006ff037819 */ /* 0x000fe20000011403 */
[----:B-1----:R-:W-:Y:S06]  /*0b30*/  @!P0 BRA `(.L_x_7434) ;  /* 0x0000002000248947 */ /* 0x002fec0003800000 */
[----:B------:R-:W0:Y:S01]  /*0b40*/  LDC R5, c[0x0][0x288] ;  /* 0x0000a200ff057b82 */ /* 0x000e220000000800 */
[----:B------:R-:W-:Y:S01]  /*0b50*/  ULDC UR4, c[0x0][0x448] ;  /* 0x0001120000047ab9 */ /* 0x000fe20000000800 */
[----:B------:R-:W-:Y:S01]  /*0b60*/  UIADD3 UR38, UR38, 0x3f, URZ ;  /* 0x0000003f26267890 */ /* 0x000fe2000fffe03f */
[----:B------:R-:W-:Y:S01]  /*0b70*/  R2UR UR9, R3 ;  /* 0x00000000030972ca */ /* 0x000fe200000e0000 */
[----:B------:R-:W-:Y:S01]  /*0b80*/  UISETP.NE.AND UP0, UPT, UR4, 0x1, UPT ;  /* 0x000000010400788c */ /* 0x000fe2000bf05270 */
[----:B------:R-:W-:Y:S01]  /*0b90*/  PLOP3.LUT P0, PT, PT, PT, PT, 0x80, 0x0 ;  /* 0x000000000000781c */ /* 0x000fe20003f0f070 */
[----:B------:R-:W-:Y:S01]  /*0ba0*/  USHF.R.U32.HI UR10, URZ, 0x10, UR7 ;  /* 0x000000103f0a7899 */ /* 0x000fe20008011607 */
[----:B------:R-:W-:Y:S01]  /*0bb0*/  CS2R R2, SRZ ;  /* 0x0000000000027805 */ /* 0x000fe2000001ff00 */
[----:B------:R-:W-:Y:S01]  /*0bc0*/  ULOP3.LUT UR6, UR7, 0xffff, URZ, 0xc0, !UPT ;  /* 0x0000ffff07067892 */ /* 0x000fe2000f8ec03f */
[----:B------:R-:W-:Y:S01]  /*0bd0*/  IMAD.MOV.U32 R4, RZ, RZ, RZ ;  /* 0x000000ffff047224 */ /* 0x000fe200078e00ff */
[----:B------:R-:W-:-:S02]  /*0be0*/  CS2R R150, SRZ ;  /* 0x0000000000967805 */ /* 0x000fc4000001ff00 */
[----:B------:R-:W-:Y:S02]  /*0bf0*/  CS2R R148, SRZ ;  /* 0x0000000000947805 */ /* 0x000fe4000001ff00 */
[----:B------:R-:W-:Y:S02]  /*0c00*/  CS2R R146, SRZ ;  /* 0x0000000000927805 */ /* 0x000fe4000001ff00 */
[----:B------:R-:W-:Y:S02]  /*0c10*/  CS2R R144, SRZ ;  /* 0x0000000000907805 */ /* 0x000fe4000001ff00 */
        /* <DEDUP_REMOVED lines=10> */
[----:B0-----:R-:W-:Y:S02]  /*0cc0*/  IADD3 R5, -R5, 0x40, RZ ;  /* 0x0000004005057810 */ /* 0x001fe40007ffe1ff */
[----:B------:R-:W-:-:S02]  /*0cd0*/  CS2R R130, SRZ ;  /* 0x0000000000827805 */ /* 0x000fc4000001ff00 */
[----:B------:R-:W-:Y:S02]  /*0ce0*/  CS2R R128, SRZ ;  /* 0x0000000000807805 */ /* 0x000fe4000001ff00 */
[----:B------:R-:W-:Y:S02]  /*0cf0*/  CS2R R126, SRZ ;  /* 0x00000000007e7805 */ /* 0x000fe4000001ff00 */
[----:B------:R-:W-:Y:S01]  /*0d00*/  CS2R R124, SRZ ;  /* 0x00000000007c7805 */ /* 0x000fe2000001ff00 */
[----:B------:R-:W-:Y:S01]  /*0d10*/  IMAD R5, R194, R7, R5 ;  /* 0x00000007c2057224 */ /* 0x000fe200078e0205 */
[----:B------:R-:W-:Y:S02]  /*0d20*/  CS2R R122, SRZ ;  /* 0x00000000007a7805 */ /* 0x000fe4000001ff00 */
[----:B------:R-:W-:Y:S02]  /*0d30*/  CS2R R120, SRZ ;  /* 0x0000000000787805 */ /* 0x000fe4000001ff00 */
        /* <DEDUP_REMOVED lines=15> */
[----:B------:R-:W-:Y:S01]  /*0e30*/  UIADD3 UR38, UR8, UR38, URZ ;  /* 0x0000002608267290 */ /* 0x000fe2000fffe03f */
[----:B------:R-:W-:Y:S02]  /*0e40*/  CS2R R90, SRZ ;  /* 0x00000000005a7805 */ /* 0x000fe4000001ff00 */
[----:B------:R-:W-:Y:S02]  /*0e50*/  CS2R R88, SRZ ;  /* 0x0000000000587805 */ /* 0x000fe4000001ff00 */
[----:B------:R-:W-:Y:S01]  /*0e60*/  CS2R R86, SRZ ;  /* 0x0000000000567805 */ /* 0x000fe2000001ff00 */
[----:B------:R-:W-:Y:S01]  /*0e70*/  USHF.R.S32.HI UR4, URZ, 0x1f, UR38 ;  /* 0x0000001f3f047899 */ /* 0x000fe20008011426 */
[----:B------:R-:W-:-:S02]  /*0e80*/  CS2R R84, SRZ ;  /* 0x0000000000547805 */ /* 0x000fc4000001ff00 */
[----:B------:R-:W-:Y:S02]  /*0e90*/  CS2R R82, SRZ ;  /* 0x0000000000527805 */ /* 0x000fe4000001ff00 */
[----:B------:R-:W-:Y:S01]  /*0ea0*/  CS2R R80, SRZ ;  /* 0x0000000000507805 */ /* 0x000fe2000001ff00 */
[----:B------:R-:W-:Y:S01]  /*0eb0*/  ULEA.HI UR4, UR4, UR38, URZ, 0x6 ;  /* 0x0000002604047291 */ /* 0x000fe2000f8f303f */
[----:B------:R-:W-:Y:S02]  /*0ec0*/  CS2R R78, SRZ ;  /* 0x00000000004e7805 */ /* 0x000fe4000001ff00 */
[----:B------:R-:W-:Y:S02]  /*0ed0*/  CS2R R76, SRZ ;  /* 0x00000000004c7805 */ /* 0x000fe4000001ff00 */
[----:B------:R-:W-:Y:S01]  /*0ee0*/  CS2R R74, SRZ ;  /* 0x00000000004a7805 */ /* 0x000fe2000001ff00 */
[----:B------:R-:W-:Y:S01]  /*0ef0*/  USHF.R.S32.HI UR4, URZ, 0x6, UR4 ;  /* 0x000000063f047899 */ /* 0x000fe20008011404 */
[----:B------:R-:W-:-:S02]  /*0f00*/  CS2R R72, SRZ ;  /* 0x0000000000487805 */ /* 0x000fc4000001ff00 */
[----:B------:R-:W-:Y:S02]  /*0f10*/  CS2R R70, SRZ ;  /* 0x0000000000467805 */ /* 0x000fe4000001ff00 */
[----:B------:R-:W-:Y:S01]  /*0f20*/  CS2R R68, SRZ ;  /* 0x0000000000447805 */ /* 0x000fe2000001ff00 */
[----:B------:R-:W-:Y:S01]  /*0f30*/  UISETP.LT.AND UP0, UPT, UR9, UR4, UPT ;  /* 0x000000040900728c */ /* 0x000fe2000bf01270 */
[----:B------:R-:W-:Y:S02]  /*0f40*/  CS2R R66, SRZ ;  /* 0x0000000000427805 */ /* 0x000fe4000001ff00 */
[----:B------:R-:W-:Y:S02]  /*0f50*/  CS2R R64, SRZ ;  /* 0x0000000000407805 */ /* 0x000fe4000001ff00 */
[----:B------:R-:W-:Y:S01]  /*0f60*/  CS2R R62, SRZ ;  /* 0x00000000003e7805 */ /* 0x000fe2000001ff00 */
[----:B------:R-:W-:Y:S01]  /*0f70*/  USEL UR5, UR9, UR4, UP0 ;  /* 0x0000000409057287 */ /* 0x000fe20008000000 */
[----:B------:R-:W-:Y:S01]  /*0f80*/  CS2R R60, SRZ ;  /* 0x00000000003c7805 */ /* 0x000fe2000001ff00 */
[----:B------:R-:W-:Y:S01]  /*0f90*/  UISETP.NE.AND UP0, UPT, UR10, URZ, UPT ;  /* 0x0000003f0a00728c */ /* 0x000fe2000bf05270 */
[----:B------:R-:W-:Y:S01]  /*0fa0*/  CS2R R58, SRZ ;  /* 0x00000000003a7805 */ /* 0x000fe2000001ff00 */
[----:B------:R-:W-:Y:S01]  /*0fb0*/  UISETP.GE.AND UP1, UPT, UR5, 0x1, UPT ;  /* 0x000000010500788c */ /* 0x000fe2000bf26270 */
[----:B------:R-:W-:-:S02]  /*0fc0*/  CS2R R56, SRZ ;  /* 0x0000000000387805 */ /* 0x000fc4000001ff00 */
[----:B------:R-:W-:Y:S02]  /*0fd0*/  CS2R R54, SRZ ;  /* 0x0000000000367805 */ /* 0x000fe4000001ff00 */
[----:B------:R-:W-:Y:S02]  /*0fe0*/  CS2R R52, SRZ ;  /* 0x0000000000347805 */ /* 0x000fe4000001ff00 */
[----:B------:R-:W-:Y:S02]  /*0ff0*/  CS2R R50, SRZ ;  /* 0x0000000000327805 */ /* 0x000fe4000001ff00 */
[----:B------:R-:W-:Y:S02]  /*1000*/  CS2R R48, SRZ ;  /* 0x0000000000307805 */ /* 0x000fe4000001ff00 */
[----:B------:R-:W-:Y:S02]  /*1010*/  PLOP3.LUT P1, PT, PT, PT, UP1, 0x80, 0x0 ;  /* 0x000000000000781c */ /* 0x000fe40003f2f018 */
[----:B------:R-:W-:-:S02]  /*1020*/  CS2R R46, SRZ ;  /* 0x00000000002e7805 */ /* 0x000fc4000001ff00 */
[----:B------:R-:W-:Y:S01]  /*1030*/  CS2R R44, SRZ ;  /* 0x00000000002c7805 */ /* 0x000fe2000001ff00 */
[----:B------:R-:W-:Y:S01]  /*1040*/  @!UP0 ULDC UR10, c[0x0][0xae8] ;  /* 0x0002ba00000a8ab9 */ /* 0x000fe20000000800 */
[----:B------:R-:W-:Y:S02]  /*1050*/  CS2R R42, SRZ ;  /* 0x00000000002a7805 */ /* 0x000fe4000001ff00 */
[----:B------:R-:W-:Y:S02]  /*1060*/  CS2R R40, SRZ ;  /* 0x0000000000287805 */ /* 0x000fe4000001ff00 */
[----:B------:R-:W-:Y:S01]  /*1070*/  CS2R R38, SRZ ;  /* 0x0000000000267805 */ /* 0x000fe2000001ff00 */
[----:B------:R-:W-:Y:S02]  /*1080*/  IMAD.MOV.U32 R37, RZ, RZ, RZ ;  /* 0x000000ffff257224 */ /* 0x000fe400078e00ff */
[----:B------:R-:W-:Y:S05]  /*1090*/  @!P1 BRA `(.L_x_7435) ;  /* 0x0000000000749947 */ /* 0x000fea0003800000 */
[----:B------:R-:W-:Y:S01]  /*10a0*/  IMAD.U32 R5, RZ, RZ, UR10 ;  /* 0x0000000aff057e24 */ /* 0x000fe2000f8e00ff */
[----:B------:R-:W-:-:S04]  /*10b0*/  UIADD3 UR4, UR10, -0x1, UR5 ;  /* 0xffffffff0a047890 */ /* 0x000fc8000fffe005 */
[-C--:B------:R-:W-:Y:S02]  /*10c0*/  IABS R3, R5.reuse ;  /* 0x0000000500037213 */ /* 0x080fe40000000000 */
[----:B------:R-:W-:Y:S01]  /*10d0*/  IABS R9, R5 ;  /* 0x0000000500097213 */ /* 0x000fe20000000000 */
[----:B------:R-:W-:Y:S01]  /*10e0*/  IMAD.U32 R8, RZ, RZ, UR4 ;  /* 0x00000004ff087e24 */ /* 0x000fe2000f8e00ff */
[----:B------:R-:W0:Y:S01]  /*10f0*/  I2F.RP R0, R3 ;  /* 0x0000000300007306 */ /* 0x000e220000209400 */
[----:B------:R-:W-:Y:S02]  /*1100*/  ULOP3.LUT UR4, UR4, UR10, URZ, 0x3c, !UPT ;  /* 0x0000000a04047292 */ /* 0x000fe4000f8e3c3f */
[----:B------:R-:W-:-:S04]  /*1110*/  IMAD.MOV R9, RZ, RZ, -R9 ;  /* 0x000000ffff097224 */ /* 0x000fc800078e0a09 */
[----:B------:R-:W-:Y:S01]  /*1120*/  ISETP.LE.AND P3, PT, RZ, UR4, PT ;  /* 0x00000004ff007c0c */ /* 0x000fe2000bf63270 */
[----:B0-----:R-:W0:Y:S02]  /*1130*/  MUFU.RCP R0, R0 ;  /* 0x0000000000007308 */ /* 0x001e240000001000 */
[----:B0-----:R-:W-:Y:S01]  /*1140*/  VIADD R6, R0, 0xffffffe ;  /* 0x0ffffffe00067836 */ /* 0x001fe20000000000 */
[----:B------:R-:W-:-:S05]  /*1150*/  IABS R0, R8 ;  /* 0x0000000800007213 */ /* 0x000fca0000000000 */
[----:B------:R0:W1:Y:S02]  /*1160*/  F2I.FTZ.U32.TRUNC.NTZ R7, R6 ;  /* 0x0000000600077305 */ /* 0x000064000021f000 */
[----:B0-----:R-:W-:Y:S01]  /*1170*/  IMAD.MOV.U32 R6, RZ, RZ, RZ ;  /* 0x000000ffff067224 */ /* 0x001fe200078e00ff */
[----:B-1----:R-:W-:-:S05]  /*1180*/  IADD3 R10, RZ, -R7, RZ ;  /* 0x80000007ff0a7210 */ /* 0x002fca0007ffe0ff */
        /* <DEDUP_REMOVED lines=11> */
[----:B------:R-:W-:-:S05]  /*1240*/  IMAD.MOV.U32 R3, RZ, RZ, R7 ;  /* 0x000000ffff037224 */ /* 0x000fca00078e0007 */
[----:B------:R-:W-:Y:S02]  /*1250*/  @!P3 IADD3 R3, -R3, RZ, RZ ;  /* 0x000000ff0303b210 */ /* 0x000fe40007ffe1ff */
[----:B------:R-:W-:-:S07]  /*1260*/  @!P2 LOP3.LUT R3, RZ, UR10, RZ, 0x33, !PT ;  /* 0x0000000aff03ac12 */ /* 0x000fce000f8e33ff */
.L_x_7435:
        /* <DEDUP_REMOVED lines=11> */
[----:B------:R-:W2:Y:S01]  /*1320*/  LDL R5, [R1+0x4] ;  /* 0x0000040001057983 */ /* 0x000ea20000100800 */
[----:B------:R-:W-:Y:S01]  /*1330*/  MOV R6, 0x400 ;  /* 0x0000040000067802 */ /* 0x000fe20000000f00 */
[----:B------:R-:W-:Y:S01]  /*1340*/  UMOV UR5, 0x40000040 ;  /* 0x4000004000057882 */ /* 0x000fe20000000000 */
[----:B------:R-:W-:Y:S01]  /*1350*/  UMOV UR7, 0x40000040 ;  /* 0x4000004000077882 */ /* 0x000fe20000000000 */
[----:B------:R-:W-:Y:S01]  /*1360*/  BAR.SYNC.DEFER_BLOCKING 0xe, 0x100 ;  /* 0x0384000000007b1d */ /* 0x000fe20000010000 */
[----:B------:R-:W-:-:S05]  /*1370*/  LEA R11, R197, R6, 0x18 ;  /* 0x00000006c50b7211 */ /* 0x000fca00078ec0ff */
[----:B------:R-:W-:Y:S01]  /*1380*/  UMOV UR9, 0x40000040 ;  /* 0x4000004000097882 */ /* 0x000fe20000000000 */
[----:B------:R-:W-:Y:S01]  /*1390*/  UMOV UR11, 0x40000040 ;  /* 0x40000040000b7882 */ /* 0x000fe20000000000 */
[----:B------:R-:W-:Y:S01]  /*13a0*/  UMOV UR13, 0x40000040 ;  /* 0x40000040000d7882 */ /* 0x000fe20000000000 */
[----:B------:R-:W-:Y:S01]  /*13b0*/  UMOV UR15, 0x40000040 ;  /* 0x40000040000f7882 */ /* 0x000fe20000000000 */
[----:B------:R-:W-:Y:S01]  /*13c0*/  UMOV UR17, 0x40000040 ;  /* 0x4000004000117882 */ /* 0x000fe20000000000 */
[----:B------:R-:W-:Y:S01]  /*13d0*/  UMOV UR19, 0x40000040 ;  /* 0x4000004000137882 */ /* 0x000fe20000000000 */
[----:B------:R-:W-:Y:S01]  /*13e0*/  WARPGROUP.ARRIVE ;  /* 0x00000000000079c5 */ /* 0x000fe20000000000 */
[----:B--2---:R-:W-:Y:S02]  /*13f0*/  R2UR UR20, R5 ;  /* 0x00000000051472ca */ /* 0x004fe400000e0000 */
[----:B------:R-:W-:-:S04]  /*1400*/  SHF.R.S32.HI R5, RZ, 0x1f, R152 ;  /* 0x0000001fff057819 */ /* 0x000fc80000011498 */
[----:B------:R-:W-:-:S04]  /*1410*/  LEA.HI R5, R5, R152, RZ, 0x7 ;  /* 0x0000009805057211 */ /* 0x000fc800078f38ff */
[----:B------:R-:W-:Y:S02]  /*1420*/  SHF.R.S32.HI R2, RZ, 0x7, R5 ;  /* 0x00000007ff027819 */ /* 0x000fe40000011405 */
[----:B------:R-:W-:-:S04]  /*1430*/  LOP3.LUT R5, R5, 0xffffff80, RZ, 0xc0, !PT ;  /* 0xffffff8005057812 */ /* 0x000fc800078ec0ff */
[----:B------:R-:W0:Y:S01]  /*1440*/  SHFL.IDX PT, R2, R2, RZ, 0x1f ;  /* 0x00001fff02027589 */ /* 0x000e2200000e0000 */
[----:B------:R-:W-:Y:S01]  /*1450*/  IMAD.IADD R5, R152, 0x1, -R5 ;  /* 0x0000000198057824 */ /* 0x000fe200078e0a05 */
[----:B0-----:R-:W-:-:S04]  /*1460*/  LEA.HI R4, R2, R2, RZ, 0x1 ;  /* 0x0000000202047211 */ /* 0x001fc800078f08ff */
[----:B------:R-:W-:Y:S01]  /*1470*/  LOP3.LUT R7, R4, 0x1fffe, RZ, 0xc0, !PT ;  /* 0x0001fffe04077812 */ /* 0x000fe200078ec0ff */
[----:B------:R-:W-:-:S04]  /*1480*/  VIADD R4, R11, 0x36400 ;  /* 0x000364000b047836 */ /* 0x000fc80000000000 */
[----:B------:R-:W-:Y:S01]  /*1490*/  IMAD.IADD R7, R2, 0x1, -R7 ;  /* 0x0000000102077824 */ /* 0x000fe200078e0a07 */
[----:B------:R-:W-:-:S03]  /*14a0*/  SHF.R.U32.HI R4, RZ, 0x4, R4 ;  /* 0x00000004ff047819 */ /* 0x000fc60000011604 */
[----:B------:R-:W-:Y:S01]  /*14b0*/  IMAD R7, R7, 0x8000, R11 ;  /* 0x0000800007077824 */ /* 0x000fe200078e020b */
[----:B------:R-:W-:-:S03]  /*14c0*/  LOP3.LUT R4, R4, 0x3fff, RZ, 0xc0, !PT ;  /* 0x00003fff04047812 */ /* 0x000fc600078ec0ff */
[----:B------:R-:W-:Y:S01]  /*14d0*/  VIADD R7, R7, 0x400 ;  /* 0x0000040007077836 */ /* 0x000fe20000000000 */
[----:B------:R-:W-:-:S04]  /*14e0*/  LOP3.LUT R4, R4, 0x10000, RZ, 0xfc, !PT ;  /* 0x0001000004047812 */ /* 0x000fc800078efcff */
[----:B------:R-:W-:Y:S01]  /*14f0*/  SHF.R.U32.HI R7, RZ, 0x4, R7 ;  /* 0x00000004ff077819 */ /* 0x000fe20000011607 */
[C---:B------:R-:W-:Y:S01]  /*1500*/  VIADD R6, R4.reuse, 0x2 ;  /* 0x0000000204067836 */ /* 0x040fe20000000000 */
[----:B------:R-:W-:Y:S02]  /*1510*/  R2UR UR4, R4 ;  /* 0x00000000040472ca */ /* 0x000fe400000e0000 */
[----:B------:R-:W-:Y:S02]  /*1520*/  LOP3.LUT R7, R7, 0x3fff, RZ, 0xc0, !PT ;  /* 0x00003fff07077812 */ /* 0x000fe400078ec0ff */
[----:B------:R-:W-:Y:S01]  /*1530*/  R2UR UR8, R6 ;  /* 0x00000000060872ca */ /* 0x000fe200000e0000 */
[----:B------:R-:W-:Y:S01]  /*1540*/  VIADD R6, R4, 0x4 ;  /* 0x0000000404067836 */ /* 0x000fe20000000000 */
[----:B------:R-:W-:-:S04]  /*1550*/  LOP3.LUT R9, R7, 0x2000000, RZ, 0xfc, !PT ;  /* 0x0200000007097812 */ /* 0x000fc800078efcff */
[C---:B------:R-:W-:Y:S01]  /*1560*/  R2UR UR6, R9.reuse ;  /* 0x00000000090672ca */ /* 0x040fe200000e0000 */
[----:B------:R-:W-:Y:S01]  /*1570*/  VIADD R2, R9, 0x80 ;  /* 0x0000008009027836 */ /* 0x000fe20000000000 */
[----:B------:R-:W-:-:S04]  /*1580*/  R2UR UR12, R6 ;  /* 0x00000000060c72ca */ /* 0x000fc800000e0000 */
[----:B------:R-:W-:Y:S02]  /*1590*/  R2UR UR10, R2 ;  /* 0x00000000020a72ca */ /* 0x000fe400000e0000 */
[----:B------:R-:W-:-:S04]  /*15a0*/  IADD3 R2, R9, 0x100, RZ ;  /* 0x0000010009027810 */ /* 0x000fc80007ffe0ff */
[----:B------:R-:W-:Y:S01]  /*15b0*/  R2UR UR14, R2 ;  /* 0x00000000020e72ca */ /* 0x000fe200000e0000 */
[----:B------:R-:W-:Y:S01]  /*15c0*/  HGMMA.64x256x16.F32 R24, gdesc[UR4].tnspB, RZ, !UPT, gsb0 ;  /* 0x43e00000041879f0 */ /* 0x000fe2000c0008ff */
[----:B------:R-:W-:Y:S01]  /*15d0*/  VIADD R2, R4, 0x6 ;  /* 0x0000000604027836 */ /* 0x000fe20000000000 */
[----:B------:R-:W-:Y:S01]  /*15e0*/  ULOP3.LUT UR6, UR20, 0x1, URZ, 0xfc, !UPT ;  /* 0x0000000114067892 */ /* 0x000fe2000f8efc3f */
[----:B------:R-:W-:-:S03]  /*15f0*/  VIADD R4, R9, 0x180 ;  /* 0x0000018009047836 */ /* 0x000fc60000000000 */
[----:B------:R-:W-:Y:S01]  /*1600*/  R2UR UR16, R2 ;  /* 0x00000000021072ca */ /* 0x000fe200000e0000 */
[----:B------:R-:W-:Y:S01]  /*1610*/  UISETP.NE.AND UP0, UPT, UR6, 0x3, UPT ;  /* 0x000000030600788c */ /* 0x000fe2000bf05270 */
[----:B------:R-:W-:Y:S02]  /*1620*/  R2UR UR18, R4 ;  /* 0x00000000041272ca */ /* 0x000fe400000e0000 */
[----:B------:R-:W-:-:S03]  /*1630*/  SHF.R.S32.HI R2, RZ, 0x1f, R5 ;  /* 0x0000001fff027819 */ /* 0x000fc60000011405 */
[----:B------:R-:W-:Y:S02]  /*1640*/  PLOP3.LUT P1, PT, PT, PT, UP0, 0x80, 0x0 ;  /* 0x000000000000781c */ /* 0x000fe40003f2f008 */
[CC--:B------:R-:W-:Y:S02]  /*1650*/  LEA.HI R4, R2.reuse, R5.reuse, RZ, 0x2 ;  /* 0x0000000502047211 */ /* 0x0c0fe400078f10ff */
[----:B------:R-:W-:Y:S02]  /*1660*/  LEA.HI R2, R2, R5, RZ, 0x5 ;  /* 0x0000000502027211 */ /* 0x000fe400078f28ff */
[--C-:B------:R-:W-:Y:S02]  /*1670*/  SHF.R.S32.HI R6, RZ, 0x2, R4.reuse ;  /* 0x00000002ff067819 */ /* 0x100fe40000011404 */
[----:B------:R-:W-:Y:S02]  /*1680*/  SHF.R.S32.HI R7, RZ, 0x1f, R4 ;  /* 0x0000001fff077819 */ /* 0x000fe40000011404 */
[----:B------:R-:W-:-:S02]  /*1690*/  SHF.R.S32.HI R2, RZ, 0x5, R2 ;  /* 0x00000005ff027819 */ /* 0x000fc40000011402 */
[----:B------:R-:W-:-:S04]  /*16a0*/  LEA.HI R7, R7, R6, RZ, 0x3 ;  /* 0x0000000607077211 */ /* 0x000fc800078f18ff */
[----:B------:R-:W-:-:S05]  /*16b0*/  LOP3.LUT R7, R7, 0xfffffff8, RZ, 0xc0, !PT ;  /* 0xfffffff807077812 */ /* 0x000fca00078ec0ff */
[----:B------:R-:W-:-:S04]  /*16c0*/  IMAD.IADD R7, R6, 0x1, -R7 ;  /* 0x0000000106077824 */ /* 0x000fc800078e0a07 */
[----:B------:R-:W-:Y:S02]  /*16d0*/  IMAD R7, R2, 0x10, R7 ;  /* 0x0000001002077824 */ /* 0x000fe400078e0207 */
[----:B------:R-:W-:Y:S01]  /*16e0*/  IMAD.MOV.U32 R2, RZ, RZ, RZ ;  /* 0x000000ffff027224 */ /* 0x000fe200078e00ff */
        /* <DEDUP_REMOVED lines=15> */
.L_x_7437:
[----:B------:R-:W-:Y:S02]  /*17e0*/  VIADD R3, R3, 0xfffffffe ;  /* 0xfffffffe03037836 */ /* 0x000fe40000000000 */
[----:B------:R-:W-:-:S03]  /*17f0*/  VIADD R4, R11, 0x38860 ;  /* 0x000388600b047836 */ /* 0x000fc60000000000 */
[----:B------:R-:W-:Y:S02]  /*1800*/  ISETP.GE.AND P0, PT, R3, R0, PT ;  /* 0x000000000300720c */ /* 0x000fe40003f06270 */
[----:B------:R-:W-:-:S04]  /*1810*/  PRMT R4, R197, 0x654, R4 ;  /* 0x00000654c5047816 */ /* 0x000fc80000000004 */
[----:B------:R0:W-:Y:S07]  /*1820*/  SYNCS.ARRIVE.TRANS64.RED.A1T0 RZ, [R4+URZ], RZ ;  /* 0x000000ff04ff79a7 */ /* 0x0001ee000810043f */
[----:B------:R-:W-:Y:S05]  /*1830*/  @!P0 BRA `(.L_x_7438) ;  /* 0x0000000800bc8947 */ /* 0x000fea0003800000 */
[----:B------:R-:W-:-:S07]  /*1840*/  MOV R2, RZ ;  /* 0x000000ff00027202 */ /* 0x000fce0000000f00 */
.L_x_7440:
[----:B------:R-:W-:Y:S01]  /*1850*/  BAR.SYNC.DEFER_BLOCKING 0xe, 0x100 ;  /* 0x0384000000007b1d */ /* 0x000fe20000010000 */
[C---:B01----:R-:W-:Y:S02]  /*1860*/  IMAD R4, R2.reuse, 0x40, R7 ;  /* 0x0000004002047824 */ /* 0x043fe400078e0207 */
[----:B------:R-:W-:Y:S02]  /*1870*/  VIADD R2, R2, 0x1 ;  /* 0x0000000102027836 */ /* 0x000fe40000000000 */
[----:B------:R-:W-:Y:S01]  /*1880*/  IMAD R4, R4, 0x4, R11 ;  /* 0x0000000404047824 */ /* 0x000fe200078e020b */
[----:B------:R-:W-:Y:S01]  /*1890*/  UMOV UR7, 0x40000040 ;  /* 0x4000004000077882 */ /* 0x000fe20000000000 */
[----:B------:R-:W-:Y:S01]  /*18a0*/  UMOV UR11, 0x40000040 ;  /* 0x40000040000b7882 */ /* 0x000fe20000000000 */
[----:B------:R-:W-:Y:S01]  /*18b0*/  ISETP.NE.AND P0, PT, R2, 0x2, PT ;  /* 0x000000020200780c */ /* 0x000fe20003f05270 */
[----:B------:R-:W-:Y:S01]  /*18c0*/  UMOV UR15, 0x40000040 ;  /* 0x40000040000f7882 */ /* 0x000fe20000000000 */
[----:B------:R-:W-:-:S02]  /*18d0*/  UMOV UR19, 0x40000040 ;  /* 0x4000004000137882 */ /* 0x000fc40000000000 */
[----:B------:R-:W-:Y:S02]  /*18e0*/  SEL R2, R2, RZ, P0 ;  /* 0x000000ff02027207 */ /* 0x000fe40000000000 */
[C---:B------:R-:W-:Y:S01]  /*18f0*/  ISETP.GT.AND P0, PT, R3.reuse, R0, PT ;  /* 0x000000000300720c */ /* 0x040fe20003f04270 */
[----:B------:R-:W-:Y:S01]  /*1900*/  VIADD R3, R3, 0xffffffff ;  /* 0xffffffff03037836 */ /* 0x000fe20000000000 */
[----:B------:R-:W0:Y:S04]  /*1910*/  LDS R5, [R4+0x38400] ;  /* 0x0384000004057984 */ /* 0x000e280000000800 */
[----:B------:R1:W2:Y:S02]  /*1920*/  LDS R6, [R4+0x38420] ;  /* 0x0384200004067984 */ /* 0x0002a40000000800 */
[----:B-1----:R-:W-:-:S05]  /*1930*/  IMAD R4, R2, 0x1000, R9 ;  /* 0x0000100002047824 */ /* 0x002fca00078e0209 */
[----:B------:R-:W-:Y:S01]  /*1940*/  R2UR UR6, R4 ;  /* 0x00000000040672ca */ /* 0x000fe200000e0000 */
        /* <DEDUP_REMOVED lines=128> */
[----:B------:R-:W-:-:S05]  /*2150*/  VIADD R5, R4, 0x80 ;  /* 0x0000008004057836 */ /* 0x000fca0000000000 */
[----:B------:R-:W-:Y:S01]  /*2160*/  WARPGROUP.ARRIVE ;  /* 0x00000000000079c5 */ /* 0x000fe20000000000 */
[----:B------:R-:W-:Y:S01]  /*2170*/  R2UR UR10, R5 ;  /* 0x00000000050a72ca */ /* 0x000fe200000e0000 */
[C---:B------:R-:W-:Y:S02]  /*2180*/  VIADD R5, R4.reuse, 0x100 ;  /* 0x0000010004057836 */ /* 0x040fe40000000000 */
[----:B------:R-:W-:Y:S02]  /*2190*/  VIADD R4, R4, 0x180 ;  /* 0x0000018004047836 */ /* 0x000fe40000000000 */
[----:B------:R-:W-:Y:S01]  /*21a0*/  HGMMA.64x256x16.F32 R24, gdesc[UR4].tnspB, R24, gsb0 ;  /* 0x43e00000041879f0 */ /* 0x000fe20008000818 */
[----:B------:R-:W-:Y:S02]  /*21b0*/  R2UR UR14, R5 ;  /* 0x00000000050e72ca */ /* 0x000fe400000e0000 */
[----:B------:R-:W-:Y:S01]  /*21c0*/  R2UR UR18, R4 ;  /* 0x00000000041272ca */ /* 0x000fe200000e0000 */
[----:B------:R-:W-:-:S02]  /*21d0*/  WARPGROUP.DEPBAR.LE gsb0, 0x0 ;  /* 0x00008000000079c5 */ /* 0x000fc40000010000 */
[----:B------:R-:W-:-:S15]  /*21e0*/  WARPGROUP.ARRIVE ;  /* 0x00000000000079c5 */ /* 0x000fde0000000000 */
[----:B------:R-:W-:-:S07]  /*21f0*/  NOP ;  /* 0x0000000000007918 */ /* 0x000fce0000000000 */
        /* <DEDUP_REMOVED lines=13> */
.L_x_7439:
[----:B------:R-:W-:-:S05]  /*22d0*/  LEA R4, R2, R11, 0x3 ;  /* 0x0000000b02047211 */ /* 0x000fca00078e18ff */
[----:B------:R-:W-:-:S05]  /*22e0*/  VIADD R4, R4, 0x38860 ;  /* 0x0003886004047836 */ /* 0x000fca0000000000 */
[----:B------:R-:W-:-:S04]  /*22f0*/  PRMT R4, R197, 0x654, R4 ;  /* 0x00000654c5047816 */ /* 0x000fc80000000004 */
[----:B------:R1:W-:Y:S01]  /*2300*/  SYNCS.ARRIVE.TRANS64.RED.A1T0 RZ, [R4+URZ], RZ ;  /* 0x000000ff04ff79a7 */ /* 0x0003e2000810043f */
[----:B------:R-:W-:Y:S05]  /*2310*/  @P0 BRA `(.L_x_7440) ;  /* 0xfffffff4004c0947 */ /* 0x000fea000383ffff */
[----:B------:R-:W-:-:S07]  /*2320*/  IMAD.SHL.U32 R2, R2, 0x40, RZ ;  /* 0x0000004002027824 */ /* 0x000fce00078e00ff */
.L_x_7438:
[----:B------:R-:W-:Y:S01]  /*2330*/  BAR.SYNC.DEFER_BLOCKING 0xe, 0x100 ;  /* 0x0384000000007b1d */ /* 0x000fe20000010000 */
[----:B------:R-:W-:Y:S01]  /*2340*/  IMAD.IADD R2, R7, 0x1, R2 ;  /* 0x0000000107027824 */ /* 0x000fe200078e0202 */
[----:B------:R-:W-:Y:S01]  /*2350*/  PLOP3.LUT P0, PT, PT, PT, PT, 0x8, 0x0 ;  /* 0x000000000000781c */ /* 0x000fe20003f0e170 */
[----:B01----:R-:W-:Y:S02]  /*2360*/  IMAD.MOV.U32 R4, RZ, RZ, RZ ;  /* 0x000000ffff047224 */ /* 0x003fe400078e00ff */
[----:B------:R-:W-:-:S05]  /*2370*/  IMAD R2, R2, 0x4, R11 ;  /* 0x0000000402027824 */ /* 0x000fca00078e020b */
        /* <DEDUP_REMOVED lines=133> */
.L_x_7434:
[----:B------:R-:W0:Y:S01]  /*2bd0*/  LDC R0, c[0x0][0x288] ;  /* 0x0000a200ff007b82 */ /* 0x000e220000000800 */
[----:B------:R-:W-:Y:S01]  /*2be0*/  ULDC UR4, c[0x0][0x448] ;  /* 0x0001120000047ab9 */ /* 0x000fe20000000800 */
[----:B------:R-:W-:Y:S02]  /*2bf0*/  UIADD3 UR6, UR38, 0x3f, URZ ;  /* 0x0000003f26067890 */ /* 0x000fe4000fffe03f */
[----:B------:R-:W-:Y:S02]  /*2c00*/  UISETP.NE.AND UP0, UPT, UR4, 0x1, UPT ;  /* 0x000000010400788c */ /* 0x000fe4000bf05270 */
[----:B------:R-:W-:Y:S02]  /*2c10*/  USHF.R.U32.HI UR10, URZ, 0x10, UR7 ;  /* 0x000000103f0a7899 */ /* 0x000fe40008011607 */
[----:B------:R-:W-:-:S07]  /*2c20*/  UP2UR UR61, UPR, URZ, 0x1 ;  /* 0x000000013f3d7883 */ /* 0x000fce0008000000 */
[----:B------:R-:W-:Y:S01]  /*2c30*/  @UP0 ULDC UR4, c[0x0][0x44c] ;  /* 0x0001130000040ab9 */ /* 0x000fe20000000800 */
[----:B------:R-:W-:Y:S01]  /*2c40*/  @UP0 ULDC UR8, c[0x0][0x450] ;  /* 0x0001140000080ab9 */ /* 0x000fe20000000800 */
[----:B------:R-:W-:-:S04]  /*2c50*/  UIMAD.WIDE.U32 UR4, UR6, UR4, URZ ;  /* 0x00000004060472a5 */ /* 0x000fc8000f8e003f */
[----:B------:R-:W-:Y:S02]  /*2c60*/  @UP0 USHF.R.U32.HI UR6, URZ, UR8, UR5 ;  /* 0x000000083f060299 */ /* 0x000fe40008011605 */
[----:B------:R-:W-:Y:S01]  /*2c70*/  UISETP.NE.AND UP0, UPT, UR10, URZ, UPT ;  /* 0x0000003f0a00728c */ /* 0x000fe2000bf05270 */
[----:B0-----:R-:W-:Y:S01]  /*2c80*/  IADD3 R0, -R0, 0x40, RZ ;  /* 0x0000004000007810 */ /* 0x001fe20007ffe1ff */
[----:B------:R-:W-:Y:S01]  /*2c90*/  ULOP3.LUT UR8, UR7, 0xffff, URZ, 0xc0, !UPT ;  /* 0x0000ffff07087892 */ /* 0x000fe2000f8ec03f */
[----:B------:R-:W-:-:S03]  /*2ca0*/  UMOV UR4, URZ ;  /* 0x0000003f00047c82 */ /* 0x000fc60008000000 */
[----:B------:R-:W-:-:S04]  /*2cb0*/  IMAD R0, R194, R7, R0 ;  /* 0x00000007c2007224 */ /* 0x000fc800078e0200 */
[----:B------:R-:W-:Y:S01]  /*2cc0*/  VIADD R0, R0, UR6 ;  /* 0x0000000600007c36 */ /* 0x000fe20008000000 */
[----:B------:R-:W-:-:S04]  /*2cd0*/  @!UP0 ULDC UR10, c[0x0][0xae8] ;  /* 0x0002ba00000a8ab9 */ /* 0x000fc80000000800 */
[----:B------:R-:W-:-:S04]  /*2ce0*/  SHF.R.S32.HI R5, RZ, 0x1f, R0 ;  /* 0x0000001fff057819 */ /* 0x000fc80000011400 */
[----:B------:R-:W-:-:S04]  /*2cf0*/  LEA.HI R5, R5, R0, RZ, 0x6 ;  /* 0x0000000005057211 */ /* 0x000fc800078f30ff */
[----:B------:R-:W-:-:S04]  /*2d00*/  SHF.R.S32.HI R0, RZ, 0x6, R5 ;  /* 0x00000006ff007819 */ /* 0x000fc80000011405 */
[----:B------:R-:W-:-:S04]  /*2d10*/  VIMNMX R22, R3, R0, PT ;  /* 0x0000000003167248 */ /* 0x000fc80003fe0100 */
[----:B------:R-:W-:-:S13]  /*2d20*/  ISETP.GE.AND P0, PT, R22, 0x1, PT ;  /* 0x000000011600780c */ /* 0x000fda0003f06270 */
[----:B------:R-:W-:Y:S05]  /*2d30*/  @!P0 BRA `(.L_x_7441) ;  /* 0x0000000000808947 */ /* 0x000fea0003800000 */
[----:B------:R-:W-:Y:S01]  /*2d40*/  IMAD.U32 R5, RZ, RZ, UR10 ;  /* 0x0000000aff057e24 */ /* 0x000fe2000f8e00ff */
[----:B------:R-:W-:-:S04]  /*2d50*/  UMOV UR4, URZ ;  /* 0x0000003f00047c82 */ /* 0x000fc80008000000 */
[----:B------:R-:W-:-:S04]  /*2d60*/  IABS R0, R5 ;  /* 0x0000000500007213 */ /* 0x000fc80000000000 */
[----:B------:R-:W-:Y:S02]  /*2d70*/  R2UR UR9, R0 ;  /* 0x00000000000972ca */ /* 0x000fe400000e0000 */
[----:B------:R-:W-:Y:S02]  /*2d80*/  IADD3 R0, R5, -0x1, R22 ;  /* 0xffffffff05007810 */ /* 0x000fe40007ffe016 */
[----:B------:R-:W-:Y:S02]  /*2d90*/  IABS R5, R5 ;  /* 0x0000000500057213 */ /* 0x000fe40000000000 */
[----:B------:R-:W-:-:S04]  /*2da0*/  IABS R4, R0 ;  /* 0x0000000000047213 */ /* 0x000fc80000000000 */
[----:B------:R-:W-:-:S03]  /*2db0*/  R2UR UR7, R4 ;  /* 0x00000000040772ca */ /* 0x000fc600000e0000 */
        /* <DEDUP_REMOVED lines=11> */
[----:B------:R-:W-:Y:S01]  /*2e70*/  UIMAD UR4, UR5, UR6, UR7 ;  /* 0x00000006050472a4 */ /* 0x000fe2000f8e0207 */
[----:B------:R-:W-:-:S03]  /*2e80*/  R2UR UR6, R0 ;  /* 0x00000000000672ca */ /* 0x000fc600000e0000 */
[----:B------:R-:W-:-:S11]  /*2e90*/  UISETP.GT.U32.AND UP0, UPT, UR9, UR4, UPT ;  /* 0x000000040900728c */ /* 0x000fd6000bf04070 */
[----:B------:R-:W-:Y:S02]  /*2ea0*/  @!UP0 UIADD3 UR4, UR4, -UR9, URZ ;  /* 0x8000000904048290 */ /* 0x000fe4000fffe03f */
[----:B------:R-:W-:Y:S02]  /*2eb0*/  @!UP0 UIADD3 UR5, UR5, 0x1, URZ ;  /* 0x0000000105058890 */ /* 0x000fe4000fffe03f */
[----:B------:R-:W-:Y:S02]  /*2ec0*/  UISETP.GE.U32.AND UP1, UPT, UR4, UR9, UPT ;  /* 0x000000090400728c */ /* 0x000fe4000bf26070 */
[----:B------:R-:W-:-:S04]  /*2ed0*/  ULOP3.LUT UR4, UR6, UR10, URZ, 0x3c, !UPT ;  /* 0x0000000a06047292 */ /* 0x000fc8000f8e3c3f */
[----:B------:R-:W-:-:S05]  /*2ee0*/  UISETP.GE.AND UP0, UPT, UR4, URZ, UPT ;  /* 0x0000003f0400728c */ /* 0x000fca000bf06270 */
[----:B------:R-:W-:Y:S02]  /*2ef0*/  @UP1 UIADD3 UR5, UR5, 0x1, URZ ;  /* 0x0000000105051890 */ /* 0x000fe4000fffe03f */
[----:B------:R-:W-:-:S05]  /*2f00*/  UISETP.NE.AND UP1, UPT, UR10, URZ, UPT ;  /* 0x0000003f0a00728c */ /* 0x000fca000bf25270 */
[----:B------:R-:W-:Y:S02]  /*2f10*/  UMOV UR4, UR5 ;  /* 0x0000000500047c82 */ /* 0x000fe40008000000 */
[----:B------:R-:W-:-:S04]  /*2f20*/  @!UP0 UIADD3 UR4, -UR4, URZ, URZ ;  /* 0x0000003f04048290 */ /* 0x000fc8000fffe13f */
[----:B------:R-:W-:-:S12]  /*2f30*/  @!UP1 ULOP3.LUT UR4, URZ, UR10, URZ, 0x33, !UPT ;  /* 0x0000000a3f049292 */ /* 0x000fd8000f8e333f */
.L_x_7441:
[----:B------:R-:W-:Y:S02]  /*2f40*/  UIMAD UR5, UR8, UR4, URZ ;  /* 0x00000004080572a4 */ /* 0x000fe4000f8e023f */
[----:B------:R-:W-:Y:S01]  /*2f50*/  IMAD.U32 R3, RZ, RZ, UR4 ;  /* 0x00000004ff037e24 */ /* 0x000fe2000f8e00ff */
[----:B------:R-:W-:Y:S01]  /*2f60*/  PLOP3.LUT P0, PT, PT, PT, PT, 0x80, 0x0 ;  /* 0x000000000000781c */ /* 0x000fe20003f0f070 */
[----:B------:R-:W-:Y:S01]  /*2f70*/  IMAD.MOV.U32 R2, RZ, RZ, RZ ;  /* 0x000000ffff027224 */ /* 0x000fe200078e00ff */
[----:B------:R-:W-:Y:S01]  /*2f80*/  CS2R R150, SRZ ;  /* 0x0000000000967805 */ /* 0x000fe2000001ff00 */
[----:B------:R-:W-:Y:S01]  /*2f90*/  IMAD.MOV.U32 R4, RZ, RZ, RZ ;  /* 0x000000ffff047224 */ /* 0x000fe200078e00ff */
[----:B------:R-:W-:Y:S01]  /*2fa0*/  VIADDMNMX R22, R3, UR5, R22, PT ;  /* 0x0000000503167c46 */ /* 0x000fe2000b800116 */
[----:B------:R-:W-:Y:S01]  /*2fb0*/  IMAD.U32 R196, RZ, RZ, UR5 ;  /* 0x00000005ffc47e24 */ /* 0x000fe2000f8e00ff */
[----:B------:R-:W-:Y:S02]  /*2fc0*/  CS2R R148, SRZ ;  /* 0x0000000000947805 */ /* 0x000fe4000001ff00 */
[----:B------:R-:W-:-:S02]  /*2fd0*/  CS2R R146, SRZ ;  /* 0x0000000000927805 */ /* 0x000fc4000001ff00 */
[----:B------:R-:W-:Y:S02]  /*2fe0*/  ISETP.GT.AND P1, PT, R22, UR5, PT ;  /* 0x0000000516007c0c */ /* 0x000fe4000bf24270 */
        /* <DEDUP_REMOVED lines=62> */
[----:B------:R-:W-:Y:S02]  /*33d0*/  SHF.R.S32.HI R57, RZ, 0x1f, R152 ;  /* 0x0000001fff397819 */ /* 0x000fe40000011498 */
[----:B------:R-:W-:Y:S02]  /*33e0*/  MOV R198, 0x400 ;  /* 0x0000040000c67802 */ /* 0x000fe40000000f00 */
[----:B------:R-:W-:Y:S02]  /*33f0*/  LEA.HI R16, R57, R152, RZ, 0x7 ;  /* 0x0000009839107211 */ /* 0x000fe400078f38ff */
[----:B------:R-:W-:Y:S02]  /*3400*/  LEA R198, R197, R198, 0x18 ;  /* 0x000000c6c5c67211 */ /* 0x000fe400078ec0ff */
[----:B------:R-:W-:-:S05]  /*3410*/  SHF.R.S32.HI R17, RZ, 0x7, R16 ;  /* 0x00000007ff117819 */ /* 0x000fca0000011410 */
[----:B------:R-:W0:Y:S02]  /*3420*/  SHFL.IDX PT, R0, R17, RZ, 0x1f ;  /* 0x00001fff11007589 */ /* 0x000e2400000e0000 */
[----:B0-----:R-:W-:-:S04]  /*3430*/  LEA.HI R2, R0, R0, RZ, 0x1 ;  /* 0x0000000000027211 */ /* 0x001fc800078f08ff */
[----:B------:R-:W-:-:S05]  /*3440*/  LOP3.LUT R3, R2, 0x1fffe, RZ, 0xc0, !PT ;  /* 0x0001fffe02037812 */ /* 0x000fca00078ec0ff */
[----:B------:R-:W-:Y:S01]  /*3450*/  IMAD.IADD R3, R0, 0x1, -R3 ;  /* 0x0000000100037824 */ /* 0x000fe200078e0a03 */
[----:B------:R-:W-:-:S03]  /*3460*/  IADD3 R0, R198, 0x36400, RZ ;  /* 0x00036400c6007810 */ /* 0x000fc60007ffe0ff */
[----:B------:R-:W-:Y:S01]  /*3470*/  IMAD R3, R3, 0x8000, R198 ;  /* 0x0000800003037824 */ /* 0x000fe200078e02c6 */
[----:B------:R-:W-:-:S03]  /*3480*/  LOP3.LUT P0, RZ, R0, 0x3ff, RZ, 0xc0, !PT ;  /* 0x000003ff00ff7812 */ /* 0x000fc6000780c0ff */
        /* <DEDUP_REMOVED lines=21> */
.L_x_7442:
        /* <DEDUP_REMOVED lines=11> */
.L_x_7533:
[----:B------:R-:W2:Y:S01]  /*3690*/  LDL R8, [R1+0x4] ;  /* 0x0000040001087983 */ /* 0x000ea20000100800 */
[----:B------:R-:W-:Y:S01]  /*36a0*/  LEA.HI R4, R4, R5, RZ, 0x5 ;  /* 0x0000000504047211 */ /* 0x000fe200078f28ff */
[----:B------:R-:W-:-:S03]  /*36b0*/  IMAD.IADD R2, R17, 0x1, -R2 ;  /* 0x0000000111027824 */ /* 0x000fc600078e0a02 */
[----:B------:R-:W-:Y:S02]  /*36c0*/  SHF.R.S32.HI R4, RZ, 0x5, R4 ;  /* 0x00000005ff047819 */ /* 0x000fe40000011404 */
[----:B--2---:R-:W-:Y:S02]  /*36d0*/  R2UR UR4, R8 ;  /* 0x00000000080472ca */ /* 0x004fe400000e0000 */
[----:B------:R-:W-:Y:S02]  /*36e0*/  LEA.HI R8, R0, R7, RZ, 0x3 ;  /* 0x0000000700087211 */ /* 0x000fe400078f18ff */
[----:B------:R-:W-:Y:S02]  /*36f0*/  LOP3.LUT R0, R6, 0x7ffffffc, RZ, 0xc0, !PT ;  /* 0x7ffffffc06007812 */ /* 0x000fe400078ec0ff */
[----:B------:R-:W-:-:S03]  /*3700*/  LOP3.LUT R8, R8, 0xfffffff8, RZ, 0xc0, !PT ;  /* 0xfffffff808087812 */ /* 0x000fc600078ec0ff */
[----:B------:R-:W-:Y:S02]  /*3710*/  IMAD.IADD R0, R5, 0x1, -R0 ;  /* 0x0000000105007824 */ /* 0x000fe400078e0a00 */
[----:B------:R-:W-:Y:S02]  /*3720*/  IMAD.IADD R191, R7, 0x1, -R8 ;  /* 0x0000000107bf7824 */ /* 0x000fe400078e0a08 */
[----:B------:R-:W-:Y:S01]  /*3730*/  ULOP3.LUT UR4, UR4, 0x1, URZ, 0xfc, !UPT ;  /* 0x0000000104047892 */ /* 0x000fe2000f8efc3f */
[----:B------:R-:W-:Y:S02]  /*3740*/  IMAD.SHL.U32 R195, R0, 0x2, RZ ;  /* 0x0000000200c37824 */ /* 0x000fe400078e00ff */
[----:B------:R-:W-:Y:S02]  /*3750*/  IMAD R191, R4, 0x10, R191 ;  /* 0x0000001004bf7824 */ /* 0x000fe400078e02bf */
[----:B------:R-:W-:Y:S02]  /*3760*/  IMAD R193, R2, 0x100, R195 ;  /* 0x0000010002c17824 */ /* 0x000fe400078e02c3 */
[----:B------:R-:W-:-:S05]  /*3770*/  IMAD.U32 R6, RZ, RZ, UR4 ;  /* 0x00000004ff067e24 */ /* 0x000fca000f8e00ff */
[----:B------:R-:W-:-:S13]  /*3780*/  ISETP.NE.AND P0, PT, R6, 0x3, PT ;  /* 0x000000030600780c */ /* 0x000fda0003f05270 */
[----:B------:R-:W-:Y:S05]  /*3790*/  @!P0 BRA `(.L_x_7444) ;  /* 0x0000000000048947 */ /* 0x000fea0003800000 */
[----:B------:R-:W-:Y:S01]  /*37a0*/  BPT.TRAP 0x1 ;  /* 0x000000040000795c */ /* 0x000fe20000300000 */
.L_x_7444:
[----:B------:R1:W2:Y:S01]  /*37b0*/  SYNCS.PHASECHK.TRANS64.TRYWAIT P1, [R198+URZ+0x38830], R3 ;  /* 0x03883003c60075a7 */ /* 0x0002a2000802017f */
[----:B------:R-:W-:Y:S05]  /*37c0*/  @!P0 BRA `(.L_x_7445) ;  /* 0x0000000000048947 */ /* 0x000fea0003800000 */
[----:B------:R-:W-:Y:S01]  /*37d0*/  BPT.TRAP 0x1 ;  /* 0x000000040000795c */ /* 0x000fe20000300000 */
.L_x_7445:
[----:B--2---:R-:W-:Y:S05]  /*37e0*/  @P1 BRA `(.L_x_7446) ;  /* 0x0000000000081947 */ /* 0x004fea0003800000 */
[----:B------:R-:W2:Y:S02]  /*37f0*/  SYNCS.PHASECHK.TRANS64.TRYWAIT P1, [R198+URZ+0x38830], R3 ;  /* 0x03883003c60075a7 */ /* 0x000ea4000802017f */
[----:B--2---:R-:W-:Y:S05]  /*3800*/  @!P1 BRA `(.L_x_7447) ;  /* 0x0000011400309947 */ /* 0x004fea0003800000 */
.L_x_7446:
        /* <DEDUP_REMOVED lines=29> */
[----:B------:R-:W-:Y:S01]  /*39e0*/  IADD3 R4, R190, 0x4, RZ ;  /* 0x00000004be047810 */ /* 0x000fe20007ffe0ff */
[----:B------:R-:W-:Y:S01]  /*39f0*/  UMOV UR9, 0x40000040 ;  /* 0x4000004000097882 */ /* 0x000fe20000000000 */
[----:B------:R-:W-:-:S02]  /*3a00*/  VIADD R0, R0, 0x6 ;  /* 0x0000000600007836 */ /* 0x000fc40000000000 */
[----:B------:R-:W-:-:S04]  /*3a10*/  IMAD.U32 R17, RZ, RZ, UR9 ;  /* 0x00000009ff117e24 */ /* 0x000fc8000f8e00ff */
        /* <DEDUP_REMOVED lines=32> */
.L_x_7534:
[----:B------:R-:W-:Y:S05]  /*3c20*/  @!P0 BRA `(.L_x_7449) ;  /* 0x0000000000048947 */ /* 0x000fea0003800000 */
[----:B------:R-:W-:Y:S01]  /*3c30*/  BPT.TRAP 0x1 ;  /* 0x000000040000795c */ /* 0x000fe20000300000 */
.L_x_7449:
[----:B------:R4:W0:Y:S01]  /*3c40*/  SYNCS.PHASECHK.TRANS64.TRYWAIT P1, [R198+URZ+0x38850], R3 ;  /* 0x03885003c60075a7 */ /* 0x000822000802017f */
[----:B------:R-:W-:Y:S05]  /*3c50*/  @!P0 BRA `(.L_x_7450) ;  /* 0x0000000000048947 */ /* 0x000fea0003800000 */
[----:B------:R-:W-:Y:S01]  /*3c60*/  BPT.TRAP 0x1 ;  /* 0x000000040000795c */ /* 0x000fe20000300000 */
.L_x_7450:
        /* <DEDUP_REMOVED lines=11> */
.L_x_7451:
[----:B------:R-:W-:Y:S01]  /*3d20*/  R2UR UR4, R0 ;  /* 0x00000000000472ca */ /* 0x000fe200000e0000 */
[----:B------:R-:W-:Y:S01]  /*3d30*/  WARPGROUP.ARRIVE ;  /* 0x00000000000079c5 */ /* 0x000fe20000000000 */
[----:B------:R-:W-:Y:S01]  /*3d40*/  R2UR UR6, R18 ;  /* 0x00000000120672ca */ /* 0x000fe200000e0000 */
[----:B------:R-:W-:Y:S01]  /*3d50*/  UMOV UR9, 0x40000040 ;  /* 0x4000004000097882 */ /* 0x000fe20000000000 */
[----:B------:R-:W-:Y:S01]  /*3d60*/  UMOV UR7, 0x40000040 ;  /* 0x4000004000077882 */ /* 0x000fe20000000000 */
[----:B------:R-:W-:Y:S01]  /*3d70*/  UMOV UR5, UR9 ;  /* 0x0000000900057c82 */ /* 0x000fe20008000000 */
[----:B------:R-:W-:Y:S01]  /*3d80*/  VIADD R2, R0, 0x2 ;  /* 0x0000000200027836 */ /* 0x000fe20000000000 */
[----:B------:R-:W-:Y:S01]  /*3d90*/  UMOV UR11, 0x40000040 ;  /* 0x40000040000b7882 */ /* 0x000fe20000000000 */
[----:B-1234-:R-:W-:Y:S01]  /*3da0*/  VIADD R3, R18, 0x2 ;  /* 0x0000000212037836 */ /* 0x01efe20000000000 */
[----:B------:R-:W-:Y:S01]  /*3db0*/  UMOV UR13, 0x40000040 ;  /* 0x40000040000d7882 */ /* 0x000fe20000000000 */
[----:B------:R-:W-:Y:S01]  /*3dc0*/  IMAD.U32 R7, RZ, RZ, UR9 ;  /* 0x00000009ff077e24 */ /* 0x000fe2000f8e00ff */
[----:B------:R-:W-:Y:S01]  /*3dd0*/  UMOV UR9, 0x40000040 ;  /* 0x4000004000097882 */ /* 0x000fe20000000000 */
[----:B------:R-:W-:Y:S01]  /*3de0*/  VIADD R4, R0, 0x4 ;  /* 0x0000000400047836 */ /* 0x000fe20000000000 */
[----:B------:R-:W-:Y:S01]  /*3df0*/  UMOV UR8, UR4 ;  /* 0x0000000400087c82 */ /* 0x000fe20008000000 */
[----:B------:R-:W-:Y:S01]  /*3e00*/  VIADD R5, R18, 0x4 ;  /* 0x0000000412057836 */ /* 0x000fe20000000000 */
[----:B------:R-:W-:Y:S01]  /*3e10*/  UMOV UR4, UR8 ;  /* 0x0000000800047c82 */ /* 0x000fe20008000000 */
[----:B------:R-:W-:Y:S01]  /*3e20*/  MOV R6, UR8 ;  /* 0x0000000800067c02 */ /* 0x000fe20008000f00 */
[----:B------:R-:W-:Y:S01]  /*3e30*/  HGMMA.64x64x16.F32 R24, gdesc[UR4], R24, gsb0 ;  /* 0x00e00000041879f0 */ /* 0x000fe20008000818 */
[----:B------:R-:W-:Y:S01]  /*3e40*/  R2UR UR4, R2 ;  /* 0x00000000020472ca */ /* 0x000fe200000e0000 */
[----:B------:R-:W-:Y:S01]  /*3e50*/  UMOV UR5, UR9 ;  /* 0x0000000900057c82 */ /* 0x000fe20008000000 */
[----:B------:R-:W-:Y:S01]  /*3e60*/  R2UR UR6, R3 ;  /* 0x00000000030672ca */ /* 0x000fe200000e0000 */
[----:B------:R-:W-:Y:S01]  /*3e70*/  UMOV UR7, 0x40000040 ;  /* 0x4000004000077882 */ /* 0x000fe20000000000 */
[----:B------:R-:W-:Y:S01]  /*3e80*/  IMAD.U32 R3, RZ, RZ, UR9 ;  /* 0x00000009ff037e24 */ /* 0x000fe2000f8e00ff */
[----:B------:R-:W-:Y:S01]  /*3e90*/  UMOV UR9, 0x40000040 ;  /* 0x4000004000097882 */ /* 0x000fe20000000000 */
[----:B------:R-:W-:Y:S01]  /*3ea0*/  VIADD R12, R0, 0x6 ;  /* 0x00000006000c7836 */ /* 0x000fe20000000000 */
[----:B------:R-:W-:Y:S01]  /*3eb0*/  UMOV UR15, 0x40000040 ;  /* 0x40000040000f7882 */ /* 0x000fe20000000000 */
[----:B------:R-:W-:Y:S01]  /*3ec0*/  VIADD R13, R18, 0x6 ;  /* 0x00000006120d7836 */ /* 0x000fe20000000000 */
[----:B------:R-:W-:Y:S01]  /*3ed0*/  UMOV UR17, 0x40000040 ;  /* 0x4000004000117882 */ /* 0x000fe20000000000 */
[----:B------:R-:W-:Y:S01]  /*3ee0*/  VIADD R19, R0, 0x200 ;  /* 0x0000020000137836 */ /* 0x000fe20000000000 */
[----:B------:R-:W-:Y:S01]  /*3ef0*/  UMOV UR19, 0x40000040 ;  /* 0x4000004000137882 */ /* 0x000fe20000000000 */
[----:B------:R-:W-:Y:S01]  /*3f00*/  VIADD R20, R18, 0x200 ;  /* 0x0000020012147836 */ /* 0x000fe20000000000 */
        /* <DEDUP_REMOVED lines=20> */
[----:B------:R-:W-:Y:S01]  /*4050*/  VIADD R184, R0, 0x800 ;  /* 0x0000080000b87836 */ /* 0x000fe20000000000 */
[----:B------:R-:W-:Y:S01]  /*4060*/  UMOV UR57, 0x40000040 ;  /* 0x4000004000397882 */ /* 0x000fe20000000000 */
[----:B------:R-:W-:Y:S01]  /*4070*/  UMOV UR59, 0x40000040 ;  /* 0x40000040003b7882 */ /* 0x000fe20000000000 */
[----:B------:R-:W-:-:S02]  /*4080*/  IMAD.MOV.U32 R58, RZ, RZ, 0x4 ;  /* 0x00000004ff3a7424 */ /* 0x000fc400078e00ff */
[----:B------:R-:W-:Y:S01]  /*4090*/  VIADD R199, R0, 0xe00 ;  /* 0x00000e0000c77836 */ /* 0x000fe20000000000 */
        /* <DEDUP_REMOVED lines=8> */
[----:B------:R-:W-:Y:S01]  /*4120*/  MOV R5, UR9 ;  /* 0x0000000900057c02 */ /* 0x000fe20008000f00 */
[----:B------:R-:W-:-:S08]  /*4130*/  UMOV UR9, 0x40000040 ;  /* 0x4000004000097882 */ /* 0x000fd00000000000 */
        /* <DEDUP_REMOVED lines=10> */
[----:B------:R-:W-:Y:S01]  /*41e0*/  IMAD.U32 R13, RZ, RZ, UR9 ;  /* 0x00000009ff0d7e24 */ /* 0x000fe2000f8e00ff */
        /* <DEDUP_REMOVED lines=31> */
[----:B------:R-:W-:Y:S02]  /*43e0*/  R2UR UR26, R20 ;  /* 0x00000000141a72ca */ /* 0x000fe400000e0000 */
[----:B------:R-:W-:Y:S02]  /*43f0*/  IADD3 R20, R18, 0x404, RZ ;  /* 0x0000040412147810 */ /* 0x000fe40007ffe0ff */
        /* <DEDUP_REMOVED lines=21> */
[----:B------:R-:W-:Y:S02]  /*4550*/  WARPGROUP.DEPBAR.LE gsb0, 0x0 ;  /* 0x00008000000079c5 */ /* 0x000fe40000010000 */
[----:B------:R-:W-:Y:S01]  /*4560*/  WARPGROUP.ARRIVE ;  /* 0x00000000000079c5 */ /* 0x000fe20000000000 */
[----:B------:R-:W-:Y:S01]  /*4570*/  R2UR UR54, R20 ;  /* 0x00000000143672ca */ /* 0x000fe200000e0000 */
[----:B------:R-:W0:Y:S04]  /*4580*/  SHFL.IDX PT, R19, R21, RZ, 0x1f ;  /* 0x00001fff15137589 */ /* 0x000e2800000e0000 */
        /* <DEDUP_REMOVED lines=11> */
[C---:B------:R-:W-:Y:S01]  /*4640*/  IMAD.IADD R23, R19.reuse, 0x1, R56 ;  /* 0x0000000113177824 */ /* 0x040fe200078e0238 */
[----:B------:R-:W-:Y:S01]  /*4650*/  IADD3 R19, R19, R58, RZ ;  /* 0x0000003a13137210 */ /* 0x000fe20007ffe0ff */
        /* <DEDUP_REMOVED lines=65> */
[C---:B------:R-:W-:Y:S02]  /*4a70*/  IMAD.IADD R59, R20.reuse, 0x1, R19 ;  /* 0x00000001143b7824 */ /* 0x040fe400078e0213 */
        /* <DEDUP_REMOVED lines=8> */
[C-C-:B------:R-:W-:Y:S01]  /*4b00*/  IMAD.IADD R59, R56.reuse, 0x1, R19.reuse ;  /* 0x00000001383b7824 */ /* 0x140fe200078e0213 */
[----:B------:R-:W-:Y:S01]  /*4b10*/  IADD3 R21, R56, R23, RZ ;  /* 0x0000001738157210 */ /* 0x000fe20007ffe0ff */
        /* <DEDUP_REMOVED lines=87> */
[----:B------:R-:W-:Y:S02]  /*5090*/  IMAD.IADD R21, R58, 0x1, R21 ;  /* 0x000000013a157824 */ /* 0x000fe400078e0215 */
[----:B------:R-:W-:Y:S01]  /*50a0*/  IMAD.MOV.U32 R59, RZ, RZ, 0x40 ;  /* 0x00000040ff3b7424 */ /* 0x000fe200078e00ff */
        /* <DEDUP_REMOVED lines=15> */
[----:B------:R-:W-:Y:S01]  /*51a0*/  IMAD.MOV.U32 R21, RZ, RZ, 0x1000 ;  /* 0x00001000ff157424 */ /* 0x000fe200078e00ff */
[----:B------:R-:W-:-:S04]  /*51b0*/  SEL R20, R59, 0x3e, P1 ;  /* 0x0000003e3b147807 */ /* 0x000fc80000800000 */
[----:B------:R-:W-:-:S04]  /*51c0*/  SEL R21, R21, 0xf80, P1 ;  /* 0x00000f8015157807 */ /* 0x000fc80000800000 */
        /* <DEDUP_REMOVED lines=17> */
.L_x_7453:
[----:B------:R-:W-:Y:S01]  /*52e0*/  LEA.HI R20, R57, R152, RZ, 0x2 ;  /* 0x0000009839147211 */ /* 0x000fe200078f10ff */
[----:B------:R-:W-:Y:S01]  /*52f0*/  UISETP.NE.AND UP0, UPT, UR61, URZ, UPT ;  /* 0x0000003f3d00728c */ /* 0x000fe2000bf05270 */
[----:B------:R-:W-:Y:S01]  /*5300*/  IADD3 R185, R191, UR38, RZ ;  /* 0x00000026bfb97c10 */ /* 0x000fe2000fffe0ff */
[----:B------:R-:W-:Y:S01]  /*5310*/  ULDC UR6, c[0x0][0xad0] ;  /* 0x0002b40000067ab9 */ /* 0x000fe20000000800 */
[----:B------:R-:W-:Y:S01]  /*5320*/  LOP3.LUT R21, R20, 0xfffffffc, RZ, 0xc0, !PT ;  /* 0xfffffffc14157812 */ /* 0x000fe200078ec0ff */
[----:B------:R-:W-:Y:S01]  /*5330*/  FMUL.FTZ R26, R26, UR6 ;  /* 0x000000061a1a7c20 */ /* 0x000fe20008410000 */
[----:B------:R-:W0:Y:S01]  /*5340*/  LDC R170, c[0x0][0x288] ;  /* 0x0000a200ffaa7b82 */ /* 0x000e220000000800 */
[----:B------:R-:W-:Y:S01]  /*5350*/  PLOP3.LUT P1, PT, PT, PT, UP0, 0x80, 0x0 ;  /* 0x000000000000781c */ /* 0x000fe20003f2f008 */
[----:B------:R-:W-:Y:S01]  /*5360*/  FMUL.FTZ R25, R25, UR6 ;  /* 0x0000000619197c20 */ /* 0x000fe20008410000 */
[----:B------:R-:W-:Y:S01]  /*5370*/  IMAD.IADD R21, R152, 0x1, -R21 ;  /* 0x0000000198157824 */ /* 0x000fe200078e0a15 */
[----:B------:R-:W-:Y:S01]  /*5380*/  PLOP3.LUT P2, PT, PT, PT, UP0, 0x80, 0x0 ;  /* 0x000000000000781c */ /* 0x000fe20003f4f008 */
[----:B------:R1:W-:Y:S01]  /*5390*/  MUFU.TANH R60, R26 ;  /* 0x0000001a003c7308 */ /* 0x0003e20000002400 */
[----:B------:R-:W-:Y:S01]  /*53a0*/  @UP0 ULDC UR7, c[0x0][0x44c] ;  /* 0x0001130000070ab9 */ /* 0x000fe20000000800 */
[----:B------:R-:W-:Y:S01]  /*53b0*/  FMUL.FTZ R24, R24, UR6 ;  /* 0x0000000618187c20 */ /* 0x000fe20008410000 */
[----:B------:R-:W-:Y:S01]  /*53c0*/  LEA.HI R20, R21, R21, RZ, 0x1 ;  /* 0x0000001515147211 */ /* 0x000fe200078f08ff */
[----:B------:R-:W-:Y:S01]  /*53d0*/  FMUL.FTZ R28, R28, UR6 ;  /* 0x000000061c1c7c20 */ /* 0x000fe20008410000 */
[----:B------:R-:W-:Y:S01]  /*53e0*/  FMUL.FTZ R29, R29, UR6 ;  /* 0x000000061d1d7c20 */ /* 0x000fe20008410000 */
[----:B------:R-:W-:Y:S01]  /*53f0*/  FMUL.FTZ R32, R32, UR6 ;  /* 0x0000000620207c20 */ /* 0x000fe20008410000 */
[----:B------:R-:W-:Y:S01]  /*5400*/  LOP3.LUT R20, R20, 0x1ffffffe, RZ, 0xc0, !PT ;  /* 0x1ffffffe14147812 */ /* 0x000fe200078ec0ff */
[----:B------:R2:W-:Y:S01]  /*5410*/  MUFU.TANH R58, R25 ;  /* 0x00000019003a7308 */ /* 0x0005e20000002400 */
[----:B------:R-:W-:Y:S01]  /*5420*/  FMUL.FTZ R33, R33, UR6 ;  /* 0x0000000621217c20 */ /* 0x000fe20008410000 */
[----:B------:R-:W-:Y:S01]  /*5430*/  FMUL.FTZ R36, R36, UR6 ;  /* 0x0000000624247c20 */ /* 0x000fe20008410000 */
[----:B------:R-:W-:Y:S01]  /*5440*/  FMUL.FTZ R27, R27, UR6 ;  /* 0x000000061b1b7c20 */ /* 0x000fe20008410000 */
[----:B------:R-:W-:-:S02]  /*5450*/  IMAD.IADD R20, R21, 0x1, -R20 ;  /* 0x0000000115147824 */ /* 0x000fc400078e0a14 */
[----:B------:R-:W-:Y:S01]  /*5460*/  FMUL.FTZ R30, R30, UR6 ;  /* 0x000000061e1e7c20 */ /* 0x000fe20008410000 */
[----:B------:R-:W-:Y:S01]  /*5470*/  FMUL.FTZ R37, R37, UR6 ;  /* 0x0000000625257c20 */ /* 0x000fe20008410000 */
[----:B------:R-:W-:Y:S01]  /*5480*/  FMUL.FTZ R40, R40, UR6 ;  /* 0x0000000628287c20 */ /* 0x000fe20008410000 */
[----:B------:R-:W-:Y:S01]  /*5490*/  IMAD R185, R20, 0x8, R185 ;  /* 0x0000000814b97824 */ /* 0x000fe200078e02b9 */
[----:B------:R3:W4:Y:S01]  /*54a0*/  MUFU.TANH R56, R24 ;  /* 0x0000001800387308 */ /* 0x0007220000002400 */
[----:B------:R-:W-:Y:S01]  /*54b0*/  FMUL.FTZ R41, R41, UR6 ;  /* 0x0000000629297c20 */ /* 0x000fe20008410000 */
[----:B------:R-:W-:Y:S01]  /*54c0*/  FMUL.FTZ R44, R44, UR6 ;  /* 0x000000062c2c7c20 */ /* 0x000fe20008410000 */
[----:B------:R-:W-:Y:S01]  /*54d0*/  @P1 IMAD.HI.U32 R21, R185, UR7, RZ ;  /* 0x00000007b9151c27 */ /* 0x000fe2000f8e00ff */
[----:B------:R-:W-:-:S03]  /*54e0*/  @UP0 ULDC UR7, c[0x0][0x450] ;  /* 0x0001140000070ab9 */ /* 0x000fc60000000800 */
[----:B------:R-:W-:Y:S01]  /*54f0*/  FMUL.FTZ R45, R45, UR6 ;  /* 0x000000062d2d7c20 */ /* 0x000fe20008410000 */
[----:B------:R-:W-:Y:S01]  /*5500*/  FMUL.FTZ R48, R48, UR6 ;  /* 0x0000000630307c20 */ /* 0x000fe20008410000 */
[----:B------:R-:W-:Y:S01]  /*5510*/  IMAD.MOV.U32 R20, RZ, RZ, R185 ;  /* 0x000000ffff147224 */ /* 0x000fe200078e00b9 */
[----:B------:R-:W-:Y:S01]  /*5520*/  @P2 SHF.R.U32.HI R20, RZ, UR7, R21 ;  /* 0x00000007ff142c19 */ /* 0x000fe20008011615 */
[----:B------:R-:W-:Y:S01]  /*5530*/  IMAD R21, R22, -0x40, R59 ;  /* 0xffffffc016157824 */ /* 0x000fe200078e023b */
[----:B------:R-:W-:Y:S01]  /*5540*/  ULDC UR7, c[0x0][0x2f0] ;  /* 0x0000bc0000077ab9 */ /* 0x000fe20000000800 */
[----:B------:R5:W5:Y:S01]  /*5550*/  MUFU.TANH R62, R28 ;  /* 0x0000001c003e7308 */ /* 0x000b620000002400 */
[----:B------:R-:W-:Y:S01]  /*5560*/  FMUL.FTZ R49, R49, UR6 ;  /* 0x0000000631317c20 */ /* 0x000fe20008410000 */
[----:B-1----:R-:W1:Y:S01]  /*5570*/  SHFL.IDX PT, R26, R20, RZ, 0x1c1f ;  /* 0x001c1fff141a7589 */ /* 0x002e6200000e0000 */
[----:B--2---:R-:W-:Y:S02]  /*5580*/  VIADD R25, R21, 0x1 ;  /* 0x0000000115197836 */ /* 0x004fe40000000000 */
[----:B------:R-:W-:Y:S01]  /*5590*/  FMUL.FTZ R52, R52, UR6 ;  /* 0x0000000634347c20 */ /* 0x000fe20008410000 */
[----:B---3--:R-:W-:-:S02]  /*55a0*/  IMAD R24, R194, UR7, R21 ;  /* 0x00000007c2187c24 */ /* 0x008fc4000f8e0215 */
[----:B------:R-:W-:Y:S01]  /*55b0*/  FMUL.FTZ R53, R53, UR6 ;  /* 0x0000000635357c20 */ /* 0x000fe20008410000 */
[----:B------:R-:W-:Y:S01]  /*55c0*/  IMAD R25, R194, UR7, R25 ;  /* 0x00000007c2197c24 */ /* 0x000fe2000f8e0219 */
[----:B------:R-:W2:Y:S01]  /*55d0*/  MUFU.TANH R29, R29 ;  /* 0x0000001d001d7308 */ /* 0x000ea20000002400 */
[--C-:B------:R-:W-:Y:S01]  /*55e0*/  IMAD.IADD R24, R24, 0x1, -R195.reuse ;  /* 0x0000000118187824 */ /* 0x100fe200078e0ac3 */
[----:B------:R-:W3:Y:S01]  /*55f0*/  SHFL.IDX PT, R20, R20, 0x1, 0x1c1f ;  /* 0x003c1f0014147f89 */ /* 0x000ee200000e0000 */
[----:B------:R-:W-:Y:S01]  /*5600*/  FMUL.FTZ R31, R31, UR6 ;  /* 0x000000061f1f7c20 */ /* 0x000fe20008410000 */
[----:B0-----:R-:W-:Y:S01]  /*5610*/  IADD3 R25, R25, -R170, -R195 ;  /* 0x800000aa19197210 */ /* 0x001fe20007ffe8c3 */
        /* <DEDUP_REMOVED lines=13> */
[----:B-1----:R-:W-:Y:S01]  /*56f0*/  VIADDMNMX R26, R26, R25, R24, PT ;  /* 0x000000191a1a7246 */ /* 0x002fe20003800118 */
[----:B------:R-:W-:Y:S01]  /*5700*/  FMUL.FTZ R55, R55, UR6 ;  /* 0x0000000637377c20 */ /* 0x000fe20008410000 */
[----:B------:R-:W-:Y:S01]  /*5710*/  ULDC UR6, c[0x0][0xa80] ;  /* 0x0002a00000067ab9 */ /* 0x000fe20000000800 */
[----:B------:R-:W-:Y:S01]  /*5720*/  IMAD.MOV.U32 R188, RZ, RZ, 0x20 ;  /* 0x00000020ffbc7424 */ /* 0x000fe200078e00ff */
[C---:B------:R-:W-:Y:S01]  /*5730*/  ISETP.GT.AND P1, PT, R26.reuse, RZ, PT ;  /* 0x000000ff1a00720c */ /* 0x040fe20003f24270 */
[----:B------:R-:W-:Y:S01]  /*5740*/  UMOV UR11, 0x40000040 ;  /* 0x40000040000b7882 */ /* 0x000fe20000000000 */
[C---:B------:R-:W-:Y:S01]  /*5750*/  ISETP.GT.AND P2, PT, R26.reuse, 0x1, PT ;  /* 0x000000011a00780c */ /* 0x040fe20003f44270 */
[----:B------:R1:W-:Y:S01]  /*5760*/  MUFU.TANH R61, R27 ;  /* 0x0000001b003d7308 */ /* 0x0003e20000002400 */
[----:B------:R-:W-:-:S02]  /*5770*/  ISETP.GT.AND P3, PT, R26, 0x8, PT ;  /* 0x000000081a00780c */ /* 0x000fc40003f64270 */
[----:B----4-:R-:W-:Y:S02]  /*5780*/  FSEL R21, R56, -INF , P1 ;  /* 0xff80000038157808 */ /* 0x010fe40000800000 */
[----:B-----5:R-:W-:Y:S02]  /*5790*/  FSEL R28, R58, -INF , P2 ;  /* 0xff8000003a1c7808 */ /* 0x020fe40001000000 */
[----:B------:R-:W-:Y:S01]  /*57a0*/  ISETP.GT.AND P1, PT, R26, 0x9, PT ;  /* 0x000000091a00780c */ /* 0x000fe20003f24270 */
[----:B------:R4:W-:Y:S01]  /*57b0*/  MUFU.TANH R63, R30 ;  /* 0x0000001e003f7308 */ /* 0x0009e20000002400 */
[----:B-1----:R-:W-:Y:S02]  /*57c0*/  FSEL R27, R62, -INF , P3 ;  /* 0xff8000003e1b7808 */ /* 0x002fe40001800000 */
[----:B------:R-:W-:Y:S02]  /*57d0*/  ISETP.GT.AND P2, PT, R26, 0x10, PT ;  /* 0x000000101a00780c */ /* 0x000fe40003f44270 */
[----:B--2---:R-:W-:-:S02]  /*57e0*/  FSEL R29, R29, -INF , P1 ;  /* 0xff8000001d1d7808 */ /* 0x004fc40000800000 */
[----:B------:R-:W-:Y:S01]  /*57f0*/  ISETP.GT.AND P1, PT, R26, 0x11, PT ;  /* 0x000000111a00780c */ /* 0x000fe20003f24270 */
[----:B------:R-:W1:Y:S01]  /*5800*/  MUFU.TANH R36, R36 ;  /* 0x0000002400247308 */ /* 0x000e620000002400 */
[----:B----4-:R-:W-:Y:S02]  /*5810*/  FMNMX.FTZ R30, R21, R28, !PT ;  /* 0x0000001c151e7209 */ /* 0x010fe40007810000 */
[----:B---3--:R-:W-:Y:S02]  /*5820*/  VIADDMNMX R20, R20, R25, R24, PT ;  /* 0x0000001914147246 */ /* 0x008fe40003800118 */
[----:B------:R-:W-:Y:S02]  /*5830*/  FMNMX.FTZ R32, R27, R30, !PT ;  /* 0x0000001e1b207209 */ /* 0x000fe40007810000 */
[----:B0-----:R-:W-:Y:S01]  /*5840*/  FSEL R30, R64, -INF , P2 ;  /* 0xff800000401e7808 */ /* 0x001fe20001000000 */
[----:B------:R0:W2:Y:S01]  /*5850*/  MUFU.TANH R59, R37 ;  /* 0x00000025003b7308 */ /* 0x0000a20000002400 */
[----:B------:R-:W-:-:S02]  /*5860*/  FMNMX.FTZ R33, R29, R32, !PT ;  /* 0x000000201d217209 */ /* 0x000fc40007810000 */
[C---:B------:R-:W-:Y:S02]  /*5870*/  ISETP.GT.AND P2, PT, R26.reuse, 0x18, PT ;  /* 0x000000181a00780c */ /* 0x040fe40003f44270 */
[----:B------:R-:W-:Y:S02]  /*5880*/  FSEL R32, R65, -INF , P1 ;  /* 0xff80000041207808 */ /* 0x000fe40000800000 */
[----:B------:R-:W-:Y:S01]  /*5890*/  ISETP.GT.AND P1, PT, R26, 0x19, PT ;  /* 0x000000191a00780c */ /* 0x000fe20003f24270 */
[----:B------:R3:W4:Y:S01]  /*58a0*/  MUFU.TANH R66, R40 ;  /* 0x0000002800427308 */ /* 0x0007220000002400 */
[----:B0-----:R-:W-:Y:S02]  /*58b0*/  FMNMX.FTZ R37, R30, R33, !PT ;  /* 0x000000211e257209 */ /* 0x001fe40007810000 */
[----:B-1----:R-:W-:Y:S02]  /*58c0*/  FSEL R33, R36, -INF , P2 ;  /* 0xff80000024217808 */ /* 0x002fe40001000000 */
[----:B------:R-:W-:-:S02]  /*58d0*/  ISETP.GT.AND P2, PT, R26, 0x20, PT ;  /* 0x000000201a00780c */ /* 0x000fc40003f44270 */
[----:B------:R-:W-:Y:S01]  /*58e0*/  ISETP.GT.AND P3, PT, R20, 0x8, PT ;  /* 0x000000081400780c */ /* 0x000fe20003f64270 */
[----:B------:R0:W1:Y:S01]  /*58f0*/  MUFU.TANH R67, R41 ;  /* 0x0000002900437308 */ /* 0x0000620000002400 */
[----:B---3--:R-:W-:Y:S02]  /*5900*/  FMNMX.FTZ R40, R32, R37, !PT ;  /* 0x0000002520287209 */ /* 0x008fe40007810000 */
[----:B--2---:R-:W-:Y:S02]  /*5910*/  FSEL R36, R59, -INF , P1 ;  /* 0xff8000003b247808 */ /* 0x004fe40000800000 */
[----:B------:R-:W-:Y:S02]  /*5920*/  ISETP.GT.AND P1, PT, R26, 0x21, PT ;  /* 0x000000211a00780c */ /* 0x000fe40003f24270 */
[----:B------:R-:W-:Y:S01]  /*5930*/  R2UR UR10, R192 ;  /* 0x00000000c00a72ca */ /* 0x000fe200000e0000 */
[----:B------:R2:W3:Y:S01]  /*5940*/  MUFU.TANH R68, R44 ;  /* 0x0000002c00447308 */ /* 0x0004e20000002400 */
[----:B0-----:R-:W-:-:S02]  /*5950*/  FMNMX.FTZ R41, R33, R40, !PT ;  /* 0x0000002821297209 */ /* 0x001fc40007810000 */
[----:B----4-:R-:W-:Y:S02]  /*5960*/  FSEL R37, R66, -INF , P2 ;  /* 0xff80000042257808 */ /* 0x010fe40001000000 */
[----:B------:R-:W-:Y:S02]  /*5970*/  ISETP.GT.AND P2, PT, R26, 0x28, PT ;  /* 0x000000281a00780c */ /* 0x000fe40003f44270 */
[----:B------:R-:W-:Y:S01]  /*5980*/  IADD3 R217, R192, 0x80, RZ ;  /* 0x00000080c0d97810 */ /* 0x000fe20007ffe0ff */
[----:B------:R0:W4:Y:S01]  /*5990*/  MUFU.TANH R56, R45 ;  /* 0x0000002d00387308 */ /* 0x0001220000002400 */
[----:B--2---:R-:W-:Y:S02]  /*59a0*/  FMNMX.FTZ R44, R36, R41, !PT ;  /* 0x00000029242c7209 */ /* 0x004fe40007810000 */
[----:B-1----:R-:W-:Y:S02]  /*59b0*/  FSEL R40, R67, -INF , P1 ;  /* 0xff80000043287808 */ /* 0x002fe40000800000 */
[----:B------:R-:W-:-:S03]  /*59c0*/  ISETP.GT.AND P1, PT, R26, 0x29, PT ;  /* 0x000000291a00780c */ /* 0x000fc60003f24270 */
[----:B------:R1:W2:Y:S01]  /*59d0*/  MUFU.TANH R58, R48 ;  /* 0x00000030003a7308 */ /* 0x0002a20000002400 */
[----:B0-----:R-:W-:Y:S02]  /*59e0*/  FMNMX.FTZ R45, R37, R44, !PT ;  /* 0x0000002c252d7209 */ /* 0x001fe40007810000 */
[----:B---3--:R-:W-:Y:S02]  /*59f0*/  FSEL R41, R68, -INF , P2 ;  /* 0xff80000044297808 */ /* 0x008fe40001000000 */
[----:B------:R-:W-:-:S03]  /*5a00*/  ISETP.GT.AND P2, PT, R26, 0x30, PT ;  /* 0x000000301a00780c */ /* 0x000fc60003f44270 */
[----:B------:R0:W3:Y:S01]  /*5a10*/  MUFU.TANH R62, R49 ;  /* 0x00000031003e7308 */ /* 0x0000e20000002400 */
[----:B-1----:R-:W-:Y:S02]  /*5a20*/  FMNMX.FTZ R48, R40, R45, !PT ;  /* 0x0000002d28307209 */ /* 0x002fe40007810000 */
[----:B----4-:R-:W-:Y:S02]  /*5a30*/  FSEL R44, R56, -INF , P1 ;  /* 0xff800000382c7808 */ /* 0x010fe40000800000 */
[----:B------:R-:W-:-:S03]  /*5a40*/  ISETP.GT.AND P1, PT, R26, 0x31, PT ;  /* 0x000000311a00780c */ /* 0x000fc60003f24270 */
[----:B------:R1:W4:Y:S01]  /*5a50*/  MUFU.TANH R59, R52 ;  /* 0x00000034003b7308 */ /* 0x0003220000002400 */
[----:B0-----:R-:W-:Y:S02]  /*5a60*/  FMNMX.FTZ R49, R41, R48, !PT ;  /* 0x0000003029317209 */ /* 0x001fe40007810000 */
[----:B--2---:R-:W-:Y:S02]  /*5a70*/  FSEL R45, R58, -INF , P2 ;  /* 0xff8000003a2d7808 */ /* 0x004fe40001000000 */
[----:B------:R-:W-:-:S03]  /*5a80*/  ISETP.GT.AND P2, PT, R26, 0x38, PT ;  /* 0x000000381a00780c */ /* 0x000fc60003f44270 */
[----:B------:R0:W2:Y:S01]  /*5a90*/  MUFU.TANH R64, R53 ;  /* 0x0000003500407308 */ /* 0x0000a20000002400 */
[----:B-1----:R-:W-:Y:S02]  /*5aa0*/  FMNMX.FTZ R52, R44, R49, !PT ;  /* 0x000000312c347209 */ /* 0x002fe40007810000 */
[----:B---3--:R-:W-:Y:S02]  /*5ab0*/  FSEL R48, R62, -INF , P1 ;  /* 0xff8000003e307808 */ /* 0x008fe40000800000 */
[----:B------:R-:W-:Y:S02]  /*5ac0*/  FMNMX.FTZ R49, R45, R52, !PT ;  /* 0x000000342d317209 */ /* 0x000fe40007810000 */
[----:B------:R-:W-:Y:S01]  /*5ad0*/  ISETP.GT.AND P1, PT, R26, 0x39, PT ;  /* 0x000000391a00780c */ /* 0x000fe20003f24270 */
[----:B------:R1:W3:Y:S01]  /*5ae0*/  MUFU.TANH R56, R31 ;  /* 0x0000001f00387308 */ /* 0x0002e20000002400 */
[----:B----4-:R-:W-:Y:S02]  /*5af0*/  FSEL R26, R59, -INF , P2 ;  /* 0xff8000003b1a7808 */ /* 0x010fe40001000000 */
[----:B0-----:R-:W-:-:S02]  /*5b00*/  FMNMX.FTZ R53, R48, R49, !PT ;  /* 0x0000003130357209 */ /* 0x001fc40007810000 */
[----:B------:R-:W-:Y:S02]  /*5b10*/  ISETP.GT.AND P2, PT, R20, 0x1, PT ;  /* 0x000000011400780c */ /* 0x000fe40003f44270 */
[----:B------:R-:W-:Y:S01]  /*5b20*/  FMNMX.FTZ R52, R26, R53, !PT ;  /* 0x000000351a347209 */ /* 0x000fe20007810000 */
[----:B------:R3:W0:Y:S01]  /*5b30*/  MUFU.TANH R58, R34 ;  /* 0x00000022003a7308 */ /* 0x0006220000002400 */
[----:B--2---:R-:W-:Y:S02]  /*5b40*/  FSEL R49, R64, -INF , P1 ;  /* 0xff80000040317808 */ /* 0x004fe40000800000 */
[----:B------:R-:W-:Y:S02]  /*5b50*/  ISETP.GT.AND P1, PT, R20, RZ, PT ;  /* 0x000000ff1400720c */ /* 0x000fe40003f24270 */
[----:B------:R-:W-:Y:S02]  /*5b60*/  FMNMX.FTZ R52, R49, R52, !PT ;  /* 0x0000003431347209 */ /* 0x000fe40007810000 */
[----:B------:R-:W-:Y:S01]  /*5b70*/  FSEL R24, R60, -INF , P1 ;  /* 0xff8000003c187808 */ /* 0x000fe20000800000 */
[----:B------:R0:W2:Y:S01]  /*5b80*/  MUFU.TANH R59, R35 ;  /* 0x00000023003b7308 */ /* 0x0000a20000002400 */
[----:B------:R-:W-:Y:S01]  /*5b90*/  FSEL R25, R61, -INF , P2 ;  /* 0xff8000003d197808 */ /* 0x000fe20001000000 */
[----:B-1----:R-:W1:Y:S01]  /*5ba0*/  SHFL.BFLY PT, R31, R52, 0x2, 0x1f ;  /* 0x0c401f00341f7f89 */ /* 0x002e6200000e0000 */
[----:B------:R-:W-:-:S02]  /*5bb0*/  ISETP.GT.AND P1, PT, R20, 0x9, PT ;  /* 0x000000091400780c */ /* 0x000fc40003f24270 */
[----:B------:R-:W-:Y:S02]  /*5bc0*/  ISETP.GT.AND P2, PT, R20, 0x10, PT ;  /* 0x000000101400780c */ /* 0x000fe40003f44270 */
[----:B---3--:R-:W-:Y:S01]  /*5bd0*/  FSEL R34, R56, -INF , P1 ;  /* 0xff80000038227808 */ /* 0x008fe20000800000 */
[----:B------:R3:W4:Y:S01]  /*5be0*/  MUFU.TANH R62, R38 ;  /* 0x00000026003e7308 */ /* 0x0007220000002400 */
[----:B------:R-:W-:Y:S02]  /*5bf0*/  ISETP.GT.AND P1, PT, R20, 0x11, PT ;  /* 0x000000111400780c */ /* 0x000fe40003f24270 */
[----:B0-----:R-:W-:Y:S02]  /*5c00*/  FSEL R35, R58, -INF , P2 ;  /* 0xff8000003a237808 */ /* 0x001fe40001000000 */
[----:B------:R-:W-:-:S03]  /*5c10*/  ISETP.GT.AND P2, PT, R20, 0x18, PT ;  /* 0x000000181400780c */ /* 0x000fc60003f44270 */
[----:B------:R0:W5:Y:S01]  /*5c20*/  MUFU.TANH R64, R39 ;  /* 0x0000002700407308 */ /* 0x0001620000002400 */
[----:B---3--:R-:W-:-:S07]  /*5c30*/  FMNMX.FTZ R38, R24, R25, !PT ;  /* 0x0000001918267209 */ /* 0x008fce0007810000 */
[----:B------:R3:W5:Y:S01]  /*5c40*/  MUFU.TANH R65, R42 ;  /* 0x0000002a00417308 */ /* 0x0007620000002400 */
[----:B-1----:R-:W-:Y:S02]  /*5c50*/  FMNMX.FTZ R52, R52, R31, !PT ;  /* 0x0000001f34347209 */ /* 0x002fe40007810000 */
[----:B------:R-:W-:Y:S02]  /*5c60*/  FSEL R31, R63, -INF , P3 ;  /* 0xff8000003f1f7808 */ /* 0x000fe40001800000 */
[----:B------:R-:W-:Y:S01]  /*5c70*/  ISETP.GT.AND P3, PT, R20, 0x29, PT ;  /* 0x000000291400780c */ /* 0x000fe20003f64270 */
[----:B------:R-:W1:Y:S01]  /*5c80*/  SHFL.BFLY PT, R53, R52, 0x1, 0x1f ;  /* 0x0c201f0034357f89 */ /* 0x000e6200000e0000 */
[----:B0-----:R-:W-:Y:S01]  /*5c90*/  FMNMX.FTZ R39, R31, R38, !PT ;  /* 0x000000261f277209 */ /* 0x001fe20007810000 */
[----:B------:R0:W1:Y:S01]  /*5ca0*/  MUFU.TANH R66, R43 ;  /* 0x0000002b00427308 */ /* 0x0000620000002400 */
[----:B--2---:R-:W-:Y:S02]  /*5cb0*/  FSEL R38, R59, -INF , P1 ;  /* 0xff8000003b267808 */ /* 0x004fe40000800000 */
[----:B---3--:R-:W-:-:S02]  /*5cc0*/  FMNMX.FTZ R42, R34, R39, !PT ;  /* 0x00000027222a7209 */ /* 0x008fc40007810000 */
[----:B------:R-:W-:Y:S02]  /*5cd0*/  ISETP.GT.AND P1, PT, R20, 0x19, PT ;  /* 0x000000191400780c */ /* 0x000fe40003f24270 */
[----:B----4-:R-:W-:Y:S01]  /*5ce0*/  FSEL R39, R62, -INF , P2 ;  /* 0xff8000003e277808 */ /* 0x010fe20001000000 */
[----:B------:R2:W3:Y:S01]  /*5cf0*/  MUFU.TANH R67, R46 ;  /* 0x0000002e00437308 */ /* 0x0004e20000002400 */
[----:B0-----:R-:W-:Y:S02]  /*5d00*/  FMNMX.FTZ R43, R35, R42, !PT ;  /* 0x0000002a232b7209 */ /* 0x001fe40007810000 */
[----:B------:R-:W-:Y:S02]  /*5d10*/  ISETP.GT.AND P2, PT, R20, 0x20, PT ;  /* 0x000000201400780c */ /* 0x000fe40003f44270 */
[----:B-----5:R-:W-:Y:S02]  /*5d20*/  FSEL R42, R64, -INF , P1 ;  /* 0xff800000402a7808 */ /* 0x020fe40000800000 */
[----:B------:R-:W-:Y:S01]  /*5d30*/  ISETP.GT.AND P1, PT, R20, 0x21, PT ;  /* 0x000000211400780c */ /* 0x000fe20003f24270 */
[----:B------:R0:W4:Y:S01]  /*5d40*/  MUFU.TANH R68, R47 ;  /* 0x0000002f00447308 */ /* 0x0001220000002400 */
[----:B--2---:R-:W-:-:S02]  /*5d50*/  FMNMX.FTZ R46, R38, R43, !PT ;  /* 0x0000002b262e7209 */ /* 0x004fc40007810000 */
[----:B------:R-:W-:Y:S02]  /*5d60*/  FSEL R43, R65, -INF , P2 ;  /* 0xff800000412b7808 */ /* 0x000fe40001000000 */
[----:B------:R-:W-:Y:S02]  /*5d70*/  ISETP.GT.AND P2, PT, R20, 0x28, PT ;  /* 0x000000281400780c */ /* 0x000fe40003f44270 */
[----:B-1----:R-:W-:Y:S01]  /*5d80*/  FMNMX.FTZ R168, R52, R53, !PT ;  /* 0x0000003534a87209 */ /* 0x002fe20007810000 */
[----:B------:R1:W2:Y:S01]  /*5d90*/  MUFU.TANH R60, R50 ;  /* 0x00000032003c7308 */ /* 0x0002a20000002400 */
[----:B0-----:R-:W-:Y:S02]  /*5da0*/  FMNMX.FTZ R47, R39, R46, !PT ;  /* 0x0000002e272f7209 */ /* 0x001fe40007810000 */
[----:B------:R-:W-:Y:S02]  /*5db0*/  FSEL R46, R66, -INF , P1 ;  /* 0xff800000422e7808 */ /* 0x000fe40000800000 */
[----:B------:R-:W-:-:S02]  /*5dc0*/  FSETP.NEU.FTZ.AND P4, PT, R168, -INF , PT ;  /* 0xff800000a800780b */ /* 0x000fc40003f9d000 */
[----:B------:R-:W-:Y:S01]  /*5dd0*/  ISETP.GT.AND P1, PT, R20, 0x30, PT ;  /* 0x000000301400780c */ /* 0x000fe20003f24270 */
[----:B------:R0:W5:Y:S01]  /*5de0*/  MUFU.TANH R61, R51 ;  /* 0x00000033003d7308 */ /* 0x0001620000002400 */
[----:B-1----:R-:W-:Y:S02]  /*5df0*/  FMNMX.FTZ R50, R42, R47, !PT ;  /* 0x0000002f2a327209 */ /* 0x002fe40007810000 */
[----:B---3--:R-:W-:Y:S02]  /*5e00*/  FSEL R47, R67, -INF , P2 ;  /* 0xff800000432f7808 */ /* 0x008fe40001000000 */
[----:B------:R-:W-:-:S03]  /*5e10*/  ISETP.GT.AND P2, PT, R20, 0x31, PT ;  /* 0x000000311400780c */ /* 0x000fc60003f44270 */
[----:B------:R1:W3:Y:S01]  /*5e20*/  MUFU.TANH R58, R54 ;  /* 0x00000036003a7308 */ /* 0x0002e20000002400 */
[----:B0-----:R-:W-:Y:S01]  /*5e30*/  FMNMX.FTZ R51, R43, R50, !PT ;  /* 0x000000322b337209 */ /* 0x001fe20007810000 */
[----:B------:R-:W-:-:S03]  /*5e40*/  FMUL.FTZ R50, R168, UR6 ;  /* 0x00000006a8327c20 */ /* 0x000fc60008410000 */
[----:B------:R-:W-:Y:S02]  /*5e50*/  FMNMX.FTZ R52, R46, R51, !PT ;  /* 0x000000332e347209 */ /* 0x000fe40007810000 */
[----:B------:R-:W-:Y:S01]  /*5e60*/  FSEL R56, R50, RZ, P4 ;  /* 0x000000ff32387208 */ /* 0x000fe20002000000 */
[----:B------:R-:W0:Y:S01]  /*5e70*/  MUFU.TANH R55, R55 ;  /* 0x0000003700377308 */ /* 0x000e220000002400 */
[----:B----4-:R-:W-:Y:S02]  /*5e80*/  FSEL R50, R68, -INF , P3 ;  /* 0xff80000044327808 */ /* 0x010fe40001800000 */
[----:B------:R-:W-:Y:S01]  /*5e90*/  FMNMX.FTZ R53, R47, R52, !PT ;  /* 0x000000342f357209 */ /* 0x000fe20007810000 */
[--C-:B------:R-:W-:Y:S01]  /*5ea0*/  FFMA.FTZ R172, R21, UR6, -R56.reuse ;  /* 0x0000000615ac7c23 */ /* 0x100fe20008010838 */
[----:B--2---:R-:W-:Y:S01]  /*5eb0*/  FSEL R51, R60, -INF , P1 ;  /* 0xff8000003c337808 */ /* 0x004fe20000800000 */
[--C-:B------:R-:W-:Y:S01]  /*5ec0*/  FFMA.FTZ R173, R27, UR6, -R56.reuse ;  /* 0x000000061bad7c23 */ /* 0x100fe20008010838 */
[----:B-1----:R-:W-:Y:S01]  /*5ed0*/  FMNMX.FTZ R54, R50, R53, !PT ;  /* 0x0000003532367209 */ /* 0x002fe20007810000 */
[--C-:B------:R-:W-:Y:S01]  /*5ee0*/  FFMA.FTZ R208, R26, UR6, -R56.reuse ;  /* 0x000000061ad07c23 */ /* 0x100fe20008010838 */
[----:B------:R-:W-:Y:S01]  /*5ef0*/  ISETP.GT.AND P1, PT, R20, 0x38, PT ;  /* 0x000000381400780c */ /* 0x000fe20003f24270 */
[--C-:B------:R-:W-:Y:S01]  /*5f00*/  FFMA.FTZ R28, R28, UR6, -R56.reuse ;  /* 0x000000061c1c7c23 */ /* 0x100fe20008010838 */
[----:B-----5:R-:W-:Y:S01]  /*5f10*/  FSEL R52, R61, -INF , P2 ;  /* 0xff8000003d347808 */ /* 0x020fe20001000000 */
[--C-:B------:R-:W-:Y:S01]  /*5f20*/  FFMA.FTZ R176, R29, UR6, -R56.reuse ;  /* 0x000000061db07c23 */ /* 0x100fe20008010838 */
[----:B------:R-:W-:Y:S01]  /*5f30*/  FMNMX.FTZ R21, R51, R54, !PT ;  /* 0x0000003633157209 */ /* 0x000fe20007810000 */
[--C-:B------:R-:W-:Y:S01]  /*5f40*/  FFMA.FTZ R177, R30, UR6, -R56.reuse ;  /* 0x000000061eb17c23 */ /* 0x100fe20008010838 */
[----:B------:R-:W-:Y:S01]  /*5f50*/  ISETP.GT.AND P2, PT, R20, 0x39, PT ;  /* 0x000000391400780c */ /* 0x000fe20003f44270 */
[--C-:B------:R-:W-:Y:S01]  /*5f60*/  FFMA.FTZ R180, R32, UR6, -R56.reuse ;  /* 0x0000000620b47c23 */ /* 0x100fe20008010838 */
[----:B---3--:R-:W-:Y:S01]  /*5f70*/  FSEL R53, R58, -INF , P1 ;  /* 0xff8000003a357808 */ /* 0x008fe20000800000 */
[--C-:B------:R-:W-:Y:S01]  /*5f80*/  FFMA.FTZ R181, R33, UR6, -R56.reuse ;  /* 0x0000000621b57c23 */ /* 0x100fe20008010838 */
[----:B------:R-:W-:Y:S01]  /*5f90*/  FMNMX.FTZ R20, R52, R21, !PT ;  /* 0x0000001534147209 */ /* 0x000fe20007810000 */
[--C-:B------:R-:W-:Y:S01]  /*5fa0*/  FFMA.FTZ R200, R36, UR6, -R56.reuse ;  /* 0x0000000624c87c23 */ /* 0x100fe20008010838 */
[----:B0-----:R-:W-:Y:S01]  /*5fb0*/  FSEL R54, R55, -INF , P2 ;  /* 0xff80000037367808 */ /* 0x001fe20001000000 */
[----:B------:R-:W-:Y:S01]  /*5fc0*/  MUFU.EX2 R21, R28 ;  /* 0x0000001c00157308 */ /* 0x000fe20000000800 */
        /* <DEDUP_REMOVED lines=8> */
[----:B------:R-:W-:Y:S01]  /*6050*/  FFMA.FTZ R207, R49, UR6, -R56 ;  /* 0x0000000631cf7c23 */ /* 0x000fe20008010838 */
[----:B------:R-:W0:Y:S01]  /*6060*/  SHFL.BFLY PT, R20, R55, 0x2, 0x1f ;  /* 0x0c401f0037147f89 */ /* 0x000e2200000e0000 */
[----:B------:R-:W-:Y:S08]  /*6070*/  MUFU.EX2 R172, R172 ;  /* 0x000000ac00ac7308 */ /* 0x000ff00000000800 */
[----:B------:R-:W-:Y:S08]  /*6080*/  MUFU.EX2 R173, R173 ;  /* 0x000000ad00ad7308 */ /* 0x000ff00000000800 */
[----:B------:R-:W1:Y:S01]  /*6090*/  MUFU.EX2 R176, R176 ;  /* 0x000000b000b07308 */ /* 0x000e620000000800 */
[----:B0-----:R-:W-:-:S07]  /*60a0*/  FMNMX.FTZ R20, R55, R20, !PT ;  /* 0x0000001437147209 */ /* 0x001fce0007810000 */
[----:B------:R-:W-:Y:S01]  /*60b0*/  MUFU.EX2 R177, R177 ;  /* 0x000000b100b17308 */ /* 0x000fe20000000800 */
[----:B------:R-:W0:Y:S07]  /*60c0*/  SHFL.BFLY PT, R169, R20, 0x1, 0x1f ;  /* 0x0c201f0014a97f89 */ /* 0x000e2e00000e0000 */
[----:B------:R-:W2:Y:S01]  /*60d0*/  MUFU.EX2 R180, R180 ;  /* 0x000000b400b47308 */ /* 0x000ea20000000800 */
[----:B-1----:R-:W-:-:S07]  /*60e0*/  F2FP.F16.F32.PACK_AB R154, R176, R173 ;  /* 0x000000adb09a723e */ /* 0x002fce00000000ff */
[----:B------:R-:W-:Y:S08]  /*60f0*/  MUFU.EX2 R181, R181 ;  /* 0x000000b500b57308 */ /* 0x000ff00000000800 */
[----:B------:R-:W1:Y:S01]  /*6100*/  MUFU.EX2 R200, R200 ;  /* 0x000000c800c87308 */ /* 0x000e620000000800 */
[----:B--2---:R-:W-:Y:S02]  /*6110*/  F2FP.F16.F32.PACK_AB R156, R180, R177 ;  /* 0x000000b1b49c723e */ /* 0x004fe400000000ff */
[----:B0-----:R-:W-:-:S04]  /*6120*/  FMNMX.FTZ R169, R20, R169, !PT ;  /* 0x000000a914a97209 */ /* 0x001fc80007810000 */
[C---:B------:R-:W-:Y:S01]  /*6130*/  FSETP.NEU.FTZ.AND P1, PT, R169.reuse, -INF , PT ;  /* 0xff800000a900780b */ /* 0x040fe20003f3d000 */
[----:B------:R-:W-:Y:S01]  /*6140*/  FMUL.FTZ R20, R169, UR6 ;  /* 0x00000006a9147c20 */ /* 0x000fe20008410000 */
[----:B------:R-:W-:Y:S04]  /*6150*/  MUFU.EX2 R201, R201 ;  /* 0x000000c900c97308 */ /* 0x000fe80000000800 */
[----:B------:R-:W-:Y:S02]  /*6160*/  FSEL R27, R20, RZ, P1 ;  /* 0x000000ff141b7208 */ /* 0x000fe40000800000 */
[----:B-1----:R-:W-:Y:S02]  /*6170*/  F2FP.F16.F32.PACK_AB R158, R200, R181 ;  /* 0x000000b5c89e723e */ /* 0x002fe400000000ff */
[----:B------:R-:W0:Y:S01]  /*6180*/  MUFU.EX2 R202, R202 ;  /* 0x000000ca00ca7308 */ /* 0x000e220000000800 */
[--C-:B------:R-:W-:Y:S01]  /*6190*/  FFMA.FTZ R171, R24, UR6, -R27.reuse ;  /* 0x0000000618ab7c23 */ /* 0x100fe2000801081b */
[-C--:B------:R-:W-:Y:S01]  /*61a0*/  LEA.HI R24, R57, R152.reuse, RZ, 0x4 ;  /* 0x0000009839187211 */ /* 0x080fe200078f20ff */
[--C-:B------:R-:W-:Y:S01]  /*61b0*/  FFMA.FTZ R20, R25, UR6, -R27.reuse ;  /* 0x0000000619147c23 */ /* 0x100fe2000801081b */
[----:B------:R-:W-:Y:S01]  /*61c0*/  LEA.HI R57, R57, R152, RZ, 0x5 ;  /* 0x0000009839397211 */ /* 0x000fe200078f28ff */
[--C-:B------:R-:W-:Y:S01]  /*61d0*/  FFMA.FTZ R174, R31, UR6, -R27.reuse ;  /* 0x000000061fae7c23 */ /* 0x100fe2000801081b */
[----:B------:R-:W-:Y:S01]  /*61e0*/  LOP3.LUT R25, R24, 0xfffffff0, RZ, 0xc0, !PT ;  /* 0xfffffff018197812 */ /* 0x000fe200078ec0ff */
[----:B------:R-:W-:Y:S01]  /*61f0*/  FFMA.FTZ R175, R34, UR6, -R27 ;  /* 0x0000000622af7c23 */ /* 0x000fe2000801081b */
[----:B------:R-:W-:Y:S01]  /*6200*/  SHF.R.U32.HI R24, RZ, 0x1, R24 ;  /* 0x00000001ff187819 */ /* 0x000fe20000011618 */
[----:B------:R-:W-:-:S02]  /*6210*/  IMAD.SHL.U32 R57, R57, 0x20, RZ ;  /* 0x0000002039397824 */ /* 0x000fc400078e00ff */
[----:B------:R-:W-:Y:S01]  /*6220*/  FFMA.FTZ R178, R35, UR6, -R27 ;  /* 0x0000000623b27c23 */ /* 0x000fe2000801081b */
[----:B------:R-:W-:Y:S02]  /*6230*/  IMAD.IADD R25, R152, 0x1, -R25 ;  /* 0x0000000198197824 */ /* 0x000fe400078e0a19 */
[--C-:B------:R-:W-:Y:S01]  /*6240*/  FFMA.FTZ R179, R38, UR6, -R27.reuse ;  /* 0x0000000626b37c23 */ /* 0x100fe2000801081b */
[--C-:B------:R-:W-:Y:S01]  /*6250*/  FFMA.FTZ R182, R39, UR6, -R27.reuse ;  /* 0x0000000627b67c23 */ /* 0x100fe2000801081b */
[----:B------:R-:W-:Y:S01]  /*6260*/  LOP3.LUT R57, R57, 0x7ffffc00, RZ, 0xc0, !PT ;  /* 0x7ffffc0039397812 */ /* 0x000fe200078ec0ff */
        /* <DEDUP_REMOVED lines=8> */
[--C-:B------:R-:W-:Y:S01]  /*62f0*/  FFMA.FTZ R214, R52, UR6, -R27.reuse ;  /* 0x0000000634d67c23 */ /* 0x100fe2000801081b */
[C---:B------:R-:W-:Y:S01]  /*6300*/  LOP3.LUT R28, R26.reuse, 0xfffffff8, RZ, 0xc0, !PT ;  /* 0xfffffff81a1c7812 */ /* 0x040fe200078ec0ff */
[--C-:B------:R-:W-:Y:S01]  /*6310*/  FFMA.FTZ R215, R53, UR6, -R27.reuse ;  /* 0x0000000635d77c23 */ /* 0x100fe2000801081b */
[----:B------:R-:W-:Y:S01]  /*6320*/  SHF.L.U32 R26, R26, 0x6, RZ ;  /* 0x000000061a1a7819 */ /* 0x000fe200000006ff */
[----:B------:R-:W-:Y:S01]  /*6330*/  FFMA.FTZ R216, R54, UR6, -R27 ;  /* 0x0000000636d87c23 */ /* 0x000fe2000801081b */
[----:B------:R-:W-:Y:S01]  /*6340*/  MUFU.EX2 R171, R171 ;  /* 0x000000ab00ab7308 */ /* 0x000fe20000000800 */
[----:B------:R-:W-:Y:S01]  /*6350*/  IMAD.IADD R28, R25, 0x1, -R28 ;  /* 0x00000001191c7824 */ /* 0x000fe200078e0a1c */
[----:B------:R-:W-:-:S02]  /*6360*/  LOP3.LUT R26, R26, 0x7ffffe00, RZ, 0xc0, !PT ;  /* 0x7ffffe001a1a7812 */ /* 0x000fc400078ec0ff */
[----:B------:R-:W-:Y:S01]  /*6370*/  F2FP.F16.F32.PACK_AB R152, R21, R172 ;  /* 0x000000ac1598723e */ /* 0x000fe200000000ff */
[C---:B------:R-:W-:Y:S01]  /*6380*/  IMAD.SHL.U32 R25, R28.reuse, 0x40, RZ ;  /* 0x000000401c197824 */ /* 0x040fe200078e00ff */
[----:B------:R-:W-:Y:S01]  /*6390*/  LOP3.LUT P2, RZ, R28, 0x4, RZ, 0xc0, !PT ;  /* 0x000000041cff7812 */ /* 0x000fe2000784c0ff */
[----:B------:R-:W-:Y:S01]  /*63a0*/  FADD.FTZ R172, R172, R21 ;  /* 0x00000015acac7221 */ /* 0x000fe20000010000 */
[----:B------:R-:W1:Y:S01]  /*63b0*/  MUFU.EX2 R20, R20 ;  /* 0x0000001400147308 */ /* 0x000e620000000800 */
[----:B------:R-:W-:Y:S02]  /*63c0*/  LOP3.LUT P1, RZ, R28, 0x2, RZ, 0xc0, !PT ;  /* 0x000000021cff7812 */ /* 0x000fe4000782c0ff */
[----:B------:R-:W-:Y:S01]  /*63d0*/  LOP3.LUT R25, R25, 0x1c0, RZ, 0xc0, !PT ;  /* 0x000001c019197812 */ /* 0x000fe200078ec0ff */
[----:B------:R-:W-:Y:S01]  /*63e0*/  FADD.FTZ R173, R173, R172 ;  /* 0x000000acadad7221 */ /* 0x000fe20000010000 */
[----:B------:R-:W-:Y:S02]  /*63f0*/  SEL R188, R188, 0xffffffe0, !P1 ;  /* 0xffffffe0bcbc7807 */ /* 0x000fe40004800000 */
[----:B------:R-:W-:Y:S01]  /*6400*/  LOP3.LUT R24, R25, 0x8, R24, 0xf8, !PT ;  /* 0x0000000819187812 */ /* 0x000fe200078ef818 */
[----:B------:R-:W-:Y:S01]  /*6410*/  MUFU.EX2 R174, R174 ;  /* 0x000000ae00ae7308 */ /* 0x000fe20000000800 */
[----:B------:R-:W-:Y:S01]  /*6420*/  SHF.R.U32.HI R25, RZ, 0x3, R25 ;  /* 0x00000003ff197819 */ /* 0x000fe20000011619 */
[----:B------:R-:W-:Y:S01]  /*6430*/  FADD.FTZ R176, R176, R173 ;  /* 0x000000adb0b07221 */ /* 0x000fe20000010000 */
[----:B0-----:R-:W-:-:S02]  /*6440*/  F2FP.F16.F32.PACK_AB R160, R202, R201 ;  /* 0x000000c9caa0723e */ /* 0x001fc400000000ff */
[----:B------:R-:W-:Y:S01]  /*6450*/  LOP3.LUT R24, R24, R25, RZ, 0x3c, !PT ;  /* 0x0000001918187212 */ /* 0x000fe200078e3cff */
[----:B------:R-:W-:Y:S02]  /*6460*/  FADD.FTZ R177, R177, R176 ;  /* 0x000000b0b1b17221 */ /* 0x000fe40000010000 */
[----:B------:R-:W0:Y:S01]  /*6470*/  MUFU.EX2 R175, R175 ;  /* 0x000000af00af7308 */ /* 0x000e220000000800 */
[----:B------:R-:W-:Y:S01]  /*6480*/  IADD3 R57, R24, R26, R57 ;  /* 0x0000001a18397210 */ /* 0x000fe20007ffe039 */
[----:B------:R-:W-:Y:S01]  /*6490*/  VIADD R24, R198, 0x38840 ;  /* 0x00038840c6187836 */ /* 0x000fe20000000000 */
[----:B-1----:R-:W-:Y:S01]  /*64a0*/  F2FP.F16.F32.PACK_AB R153, R20, R171 ;  /* 0x000000ab1499723e */ /* 0x002fe200000000ff */
[----:B------:R-:W-:Y:S01]  /*64b0*/  FADD.FTZ R171, R171, R20 ;  /* 0x00000014abab7221 */ /* 0x000fe20000010000 */
[----:B------:R-:W-:Y:S01]  /*64c0*/  FADD.FTZ R180, R180, R177 ;  /* 0x000000b1b4b47221 */ /* 0x000fe20000010000 */
[----:B------:R-:W-:Y:S01]  /*64d0*/  IMAD R187, R57, 0x2, R198 ;  /* 0x0000000239bb7824 */ /* 0x000fe200078e02c6 */
[----:B------:R-:W-:Y:S01]  /*64e0*/  PRMT R24, R197, 0x654, R24 ;  /* 0x00000654c5187816 */ /* 0x000fe20000000018 */
[----:B------:R-:W-:Y:S01]  /*64f0*/  MUFU.EX2 R178, R178 ;  /* 0x000000b200b27308 */ /* 0x000fe20000000800 */
[----:B------:R-:W-:Y:S01]  /*6500*/  FADD.FTZ R181, R181, R180 ;  /* 0x000000b4b5b57221 */ /* 0x000fe20000010000 */
[C---:B------:R-:W-:Y:S01]  /*6510*/  VIADD R189, R187.reuse, 0x36400 ;  /* 0x00036400bbbd7836 */ /* 0x040fe20000000000 */
[----:B------:R1:W-:Y:S01]  /*6520*/  SYNCS.ARRIVE.TRANS64.RED.A1T0 RZ, [R24+URZ], RZ ;  /* 0x000000ff18ff79a7 */ /* 0x0003e2000810043f */
[----:B------:R-:W-:-:S02]  /*6530*/  VIADD R186, R187, 0x36440 ;  /* 0x00036440bbba7836 */ /* 0x000fc40000000000 */
[----:B------:R-:W-:Y:S01]  /*6540*/  FADD.FTZ R200, R200, R181 ;  /* 0x000000b5c8c87221 */ /* 0x000fe20000010000 */
[----:B------:R-:W-:Y:S01]  /*6550*/  @P2 VIADD R186, R189, 0xffffffc0 ;  /* 0xffffffc0bdba2836 */ /* 0x000fe20000000000 */
[----:B------:R-:W2:Y:S01]  /*6560*/  MUFU.EX2 R179, R179 ;  /* 0x000000b300b37308 */ /* 0x000ea20000000800 */
[----:B0-----:R-:W-:Y:S01]  /*6570*/  F2FP.F16.F32.PACK_AB R155, R175, R174 ;  /* 0x000000aeaf9b723e */ /* 0x001fe200000000ff */
[----:B------:R-:W-:Y:S01]  /*6580*/  BAR.SYNC.DEFER_BLOCKING 0xf, 0x100 ;  /* 0x03c4000000007b1d */ /* 0x000fe20000010000 */
[----:B------:R-:W-:Y:S02]  /*6590*/  IMAD.IADD R189, R189, 0x1, R188 ;  /* 0x00000001bdbd7824 */ /* 0x000fe400078e02bc */
[----:B------:R-:W-:Y:S01]  /*65a0*/  FADD.FTZ R174, R174, R171 ;  /* 0x000000abaeae7221 */ /* 0x000fe20000010000 */
[----:B------:R-:W-:Y:S02]  /*65b0*/  IMAD.IADD R188, R188, 0x1, R186 ;  /* 0x00000001bcbc7824 */ /* 0x000fe400078e02ba */
[----:B------:R-:W-:Y:S01]  /*65c0*/  FADD.FTZ R201, R201, R200 ;  /* 0x000000c8c9c97221 */ /* 0x000fe20000010000 */
[----:B------:R-:W-:Y:S01]  /*65d0*/  MUFU.EX2 R182, R182 ;  /* 0x000000b600b67308 */ /* 0x000fe20000000800 */
[----:B------:R-:W-:-:S02]  /*65e0*/  FADD.FTZ R175, R175, R174 ;  /* 0x000000aeafaf7221 */ /* 0x000fc40000010000 */
[----:B------:R-:W-:-:S05]  /*65f0*/  FADD.FTZ R202, R202, R201 ;  /* 0x000000c9caca7221 */ /* 0x000fca0000010000 */
[----:B------:R-:W0:Y:S01]  /*6600*/  MUFU.EX2 R183, R183 ;  /* 0x000000b700b77308 */ /* 0x000e220000000800 */
[----:B--2---:R-:W-:Y:S01]  /*6610*/  F2FP.F16.F32.PACK_AB R157, R179, R178 ;  /* 0x000000b2b39d723e */ /* 0x004fe200000000ff */
[----:B------:R-:W-:-:S04]  /*6620*/  FADD.FTZ R178, R178, R175 ;  /* 0x000000afb2b27221 */ /* 0x000fc80000010000 */
[----:B------:R-:W-:Y:S02]  /*6630*/  FADD.FTZ R179, R179, R178 ;  /* 0x000000b2b3b37221 */ /* 0x000fe40000010000 */
[----:B------:R-:W-:Y:S01]  /*6640*/  MUFU.EX2 R203, R203 ;  /* 0x000000cb00cb7308 */ /* 0x000fe20000000800 */
[----:B------:R2:W-:Y:S07]  /*6650*/  STSM.16.M88.4 [R187+0x36400], R152 ;  /* 0x03640098bb007844 */ /* 0x0005ee0000000200 */
[----:B------:R-:W3:Y:S01]  /*6660*/  MUFU.EX2 R204, R204 ;  /* 0x000000cc00cc7308 */ /* 0x000ee20000000800 */
[----:B0-----:R-:W-:Y:S01]  /*6670*/  F2FP.F16.F32.PACK_AB R159, R183, R182 ;  /* 0x000000b6b79f723e */ /* 0x001fe200000000ff */
[----:B------:R-:W-:-:S04]  /*6680*/  FADD.FTZ R182, R182, R179 ;  /* 0x000000b3b6b67221 */ /* 0x000fc80000010000 */
[----:B------:R0:W-:Y:S01]  /*6690*/  STSM.16.M88.4 [R189], R156 ;  /* 0x0000009cbd007844 */ /* 0x0001e20000000200 */
[----:B------:R-:W-:Y:S01]  /*66a0*/  FADD.FTZ R182, R183, R182 ;  /* 0x000000b6b7b67221 */ /* 0x000fe20000010000 */
[----:B------:R-:W-:Y:S08]  /*66b0*/  MUFU.EX2 R209, R209 ;  /* 0x000000d100d17308 */ /* 0x000ff00000000800 */
[----:B------:R-:W4:Y:S01]  /*66c0*/  MUFU.EX2 R210, R210 ;  /* 0x000000d200d27308 */ /* 0x000f220000000800 */
[----:B---3--:R-:W-:Y:S01]  /*66d0*/  F2FP.F16.F32.PACK_AB R162, R204, R203 ;  /* 0x000000cbcca2723e */ /* 0x008fe200000000ff */
[----:B------:R-:W-:-:S04]  /*66e0*/  FADD.FTZ R203, R203, R202 ;  /* 0x000000cacbcb7221 */ /* 0x000fc80000010000 */
[----:B------:R-:W-:Y:S02]  /*66f0*/  FADD.FTZ R204, R204, R203 ;  /* 0x000000cbcccc7221 */ /* 0x000fe40000010000 */
[----:B------:R-:W-:Y:S08]  /*6700*/  MUFU.EX2 R211, R211 ;  /* 0x000000d300d37308 */ /* 0x000ff00000000800 */
[----:B------:R-:W3:Y:S01]  /*6710*/  MUFU.EX2 R212, R212 ;  /* 0x000000d400d47308 */ /* 0x000ee20000000800 */
[----:B----4-:R-:W-:Y:S01]  /*6720*/  F2FP.F16.F32.PACK_AB R161, R210, R209 ;  /* 0x000000d1d2a1723e */ /* 0x010fe200000000ff */
[----:B------:R-:W-:-:S04]  /*6730*/  FADD.FTZ R209, R209, R182 ;  /* 0x000000b6d1d17221 */ /* 0x000fc80000010000 */
[----:B------:R-:W-:Y:S02]  /*6740*/  FADD.FTZ R210, R210, R209 ;  /* 0x000000d1d2d27221 */ /* 0x000fe40000010000 */
[----:B------:R-:W-:Y:S08]  /*6750*/  MUFU.EX2 R205, R205 ;  /* 0x000000cd00cd7308 */ /* 0x000ff00000000800 */
[----:B------:R-:W4:Y:S01]  /*6760*/  MUFU.EX2 R206, R206 ;  /* 0x000000ce00ce7308 */ /* 0x000f220000000800 */
[----:B---3--:R-:W-:Y:S01]  /*6770*/  F2FP.F16.F32.PACK_AB R163, R212, R211 ;  /* 0x000000d3d4a3723e */ /* 0x008fe200000000ff */
[----:B------:R-:W-:-:S04]  /*6780*/  FADD.FTZ R211, R211, R210 ;  /* 0x000000d2d3d37221 */ /* 0x000fc80000010000 */
[----:B------:R0:W-:Y:S01]  /*6790*/  STSM.16.M88.4 [R186], R160 ;  /* 0x000000a0ba007844 */ /* 0x0001e20000000200 */
[----:B------:R-:W-:Y:S01]  /*67a0*/  FADD.FTZ R212, R212, R211 ;  /* 0x000000d3d4d47221 */ /* 0x000fe20000010000 */
        /* <DEDUP_REMOVED lines=14> */
[----:B------:R-:W-:Y:S01]  /*6890*/  FADD.FTZ R214, R214, R213 ;  /* 0x000000d5d6d67221 */ /* 0x000fe20000010000 */
[----:B---3--:R-:W-:-:S03]  /*68a0*/  F2FP.F16.F32.PACK_AB R167, R216, R215 ;  /* 0x000000d7d8a7723e */ /* 0x008fc600000000ff */
[----:B------:R-:W-:Y:S02]  /*68b0*/  FADD.FTZ R215, R215, R214 ;  /* 0x000000d6d7d77221 */ /* 0x000fe40000010000 */
[----:B------:R0:W-:Y:S01]  /*68c0*/  STSM.16.M88.4 [R188], R164 ;  /* 0x000000a4bc007844 */ /* 0x0001e20000000200 */
[----:B-1----:R-:W-:Y:S01]  /*68d0*/  WARPGROUP.ARRIVE ;  /* 0x00000000000079c5 */ /* 0x002fe20000000000 */
[----:B------:R-:W-:-:S05]  /*68e0*/  FADD.FTZ R20, R216, R215 ;  /* 0x000000d7d8147221 */ /* 0x000fca0000010000 */
[----:B------:R-:W-:Y:S01]  /*68f0*/  HGMMA.64x256x16.F32 R24, R152, gdesc[UR8].tnspB, RZ, !UPT, gsb0 ;  /* 0x43e0000898187df0 */ /* 0x000fe2000c0008ff */
[----:B------:R-:W-:Y:S01]  /*6900*/  R2UR UR10, R217 ;  /* 0x00000000d90a72ca */ /* 0x000fe200000e0000 */
[----:B------:R-:W-:Y:S01]  /*6910*/  UMOV UR11, 0x40000040 ;  /* 0x40000040000b7882 */ /* 0x000fe20000000000 */
[C---:B------:R-:W-:Y:S01]  /*6920*/  VIADD R217, R192.reuse, 0x100 ;  /* 0x00000100c0d97836 */ /* 0x040fe20000000000 */
[----:B------:R-:W-:Y:S02]  /*6930*/  WARPGROUP.DEPBAR.LE gsb0, 0x0 ;  /* 0x00008000000079c5 */ /* 0x000fe40000010000 */
[----:B------:R-:W-:Y:S01]  /*6940*/  WARPGROUP.ARRIVE ;  /* 0x00000000000079c5 */ /* 0x000fe20000000000 */
[----:B--2---:R-:W-:-:S15]  /*6950*/  VIADD R152, R192, 0x180 ;  /* 0x00000180c0987836 */ /* 0x004fde0000000000 */
        /* <DEDUP_REMOVED lines=25> */
.L_x_7454:
[----:B------:R-:W-:Y:S01]  /*6af0*/  UISETP.NE.AND UP0, UPT, UR61, URZ, UPT ;  /* 0x0000003f3d00728c */ /* 0x000fe2000bf05270 */
[----:B------:R-:W-:Y:S01]  /*6b00*/  IMAD R170, R194, UR7, -R170 ;  /* 0x00000007c2aa7c24 */ /* 0x000fe2000f8e0aaa */
[----:B------:R-:W-:Y:S01]  /*6b10*/  R2UR UR15, R196 ;  /* 0x00000000c40f72ca */ /* 0x000fe200000e0000 */
[----:B------:R-:W-:Y:S01]  /*6b20*/  VIADD R200, R22, 0xfffffffe ;  /* 0xfffffffe16c87836 */ /* 0x000fe20000000000 */
[----:B------:R-:W-:Y:S01]  /*6b30*/  UMOV UR39, URZ ;  /* 0x0000003f00277c82 */ /* 0x000fe20008000000 */
[----:B------:R-:W-:Y:S01]  /*6b40*/  VIADD R152, R198, 0x38860 ;  /* 0x00038860c6987836 */ /* 0x000fe20000000000 */
[----:B------:R-:W-:Y:S01]  /*6b50*/  R2UR UR7, R170 ;  /* 0x00000000aa0772ca */ /* 0x000fe200000e0000 */
[----:B------:R-:W-:-:S03]  /*6b60*/  IMAD.MOV.U32 R22, RZ, RZ, RZ ;  /* 0x000000ffff167224 */ /* 0x000fc600078e00ff */
[----:B------:R-:W-:Y:S01]  /*6b70*/  PRMT R152, R197, 0x654, R152 ;  /* 0x00000654c5987816 */ /* 0x000fe20000000098 */
[----:B------:R-:W-:Y:S01]  /*6b80*/  @UP0 ULDC UR10, c[0x0][0x44c] ;  /* 0x00011300000a0ab9 */ /* 0x000fe20000000800 */
[----:B------:R-:W-:Y:S01]  /*6b90*/  @UP0 ULDC UR14, c[0x0][0x450] ;  /* 0x00011400000e0ab9 */ /* 0x000fe20000000800 */
[----:B------:R-:W-:Y:S01]  /*6ba0*/  UIMAD.WIDE.U32 UR10, UR38, UR10, URZ ;  /* 0x0000000a260a72a5 */ /* 0x000fe2000f8e003f */
[----:B------:R0:W-:Y:S03]  /*6bb0*/  SYNCS.ARRIVE.TRANS64.RED.A1T0 RZ, [R152+URZ], RZ ;  /* 0x000000ff98ff79a7 */ /* 0x0001e6000810043f */
[----:B------:R-:W-:-:S04]  /*6bc0*/  @UP0 USHF.R.U32.HI UR38, URZ, UR14, UR11 ;  /* 0x0000000e3f260299 */ /* 0x000fc8000801160b */
[----:B------:R-:W-:-:S04]  /*6bd0*/  UIADD3 UR38, UR7, UR38, URZ ;  /* 0x0000002607267290 */ /* 0x000fc8000fffe03f */
[----:B------:R-:W-:-:S04]  /*6be0*/  USHF.R.S32.HI UR7, URZ, 0x1f, UR38 ;  /* 0x0000001f3f077899 */ /* 0x000fc80008011426 */
[----:B------:R-:W-:-:S04]  /*6bf0*/  ULEA.HI UR7, UR7, UR38, URZ, 0x6 ;  /* 0x0000002607077291 */ /* 0x000fc8000f8f303f */
[----:B------:R-:W-:-:S04]  /*6c00*/  USHF.R.S32.HI UR7, URZ, 0x6, UR7 ;  /* 0x000000063f077899 */ /* 0x000fc80008011407 */
[----:B------:R-:W-:-:S04]  /*6c10*/  UISETP.LT.AND UP0, UPT, UR15, UR7, UPT ;  /* 0x000000070f00728c */ /* 0x000fc8000bf01270 */
[----:B------:R-:W-:-:S06]  /*6c20*/  USEL UR60, UR15, UR7, !UP0 ;  /* 0x000000070f3c7287 */ /* 0x000fcc000c000000 */
[----:B------:R-:W-:-:S13]  /*6c30*/  ISETP.GE.AND P1, PT, R200, UR60, PT ;  /* 0x0000003cc8007c0c */ /* 0x000fda000bf26270 */
[----:B0-----:R-:W-:Y:S05]  /*6c40*/  @!P1 BRA `(.L_x_7455) ;  /* 0x0000003400cc9947 */ /* 0x001fea0003800000 */
[----:B------:R-:W-:Y:S01]  /*6c50*/  IMAD.MOV.U32 R203, RZ, RZ, R169 ;  /* 0x000000ffffcb7224 */ /* 0x000fe200078e00a9 */
[----:B------:R-:W-:Y:S01]  /*6c60*/  UMOV UR39, URZ ;  /* 0x0000003f00277c82 */ /* 0x000fe20008000000 */
[----:B------:R-:W-:Y:S01]  /*6c70*/  IMAD.MOV.U32 R202, RZ, RZ, R168 ;  /* 0x000000ffffca7224 */ /* 0x000fe200078e00a8 */
[----:B------:R-:W-:Y:S01]  /*6c80*/  ULDC UR38, c[0x0][0xad0] ;  /* 0x0002b40000267ab9 */ /* 0x000fe20000000800 */
[----:B------:R-:W-:-:S07]  /*6c90*/  IMAD.MOV.U32 R204, RZ, RZ, RZ ;  /* 0x000000ffffcc7224 */ /* 0x000fce00078e00ff */
.L_x_7466:
[----:B------:R-:W-:-:S04]  /*6ca0*/  IADD3 R22, R204, 0x1, RZ ;  /* 0x00000001cc167810 */ /* 0x000fc80007ffe0ff */
[----:B------:R-:W-:-:S04]  /*6cb0*/  ISETP.NE.AND P1, PT, R22, 0x2, PT ;  /* 0x000000021600780c */ /* 0x000fc80003f25270 */
[----:B0-----:R-:W-:Y:S02]  /*6cc0*/  SEL R152, RZ, 0x1, P1 ;  /* 0x00000001ff987807 */ /* 0x001fe40000800000 */
[----:B------:R-:W-:Y:S02]  /*6cd0*/  SEL R22, R22, RZ, P1 ;  /* 0x000000ff16167207 */ /* 0x000fe40000800000 */
[----:B------:R-:W-:-:S13]  /*6ce0*/  R2UR UR6, R152 ;  /* 0x00000000980672ca */ /* 0x000fda00000e0000 */
[----:B------:R-:W-:Y:S01]  /*6cf0*/  ULOP3.LUT UR39, UR39, UR6, URZ, 0x3c, !UPT ;  /* 0x0000000627277292 */ /* 0x000fe2000f8e3c3f */
[----:B------:R-:W-:Y:S11]  /*6d00*/  @!P0 BRA `(.L_x_7456) ;  /* 0x0000000000048947 */ /* 0x000ff60003800000 */
[----:B------:R-:W-:Y:S01]  /*6d10*/  BPT.TRAP 0x1 ;  /* 0x000000040000795c */ /* 0x000fe20000300000 */
.L_x_7456:
[----:B------:R-:W-:Y:S02]  /*6d20*/  IMAD.U32 R206, RZ, RZ, UR39 ;  /* 0x00000027ffce7e24 */ /* 0x000fe4000f8e00ff */
[----:B------:R-:W-:-:S03]  /*6d30*/  IMAD R201, R22, 0x8, R198 ;  /* 0x0000000816c97824 */ /* 0x000fc600078e02c6 */
[----:B------:R-:W-:-:S04]  /*6d40*/  SHF.L.U32 R206, R206, 0x1f, RZ ;  /* 0x0000001fcece7819 */ /* 0x000fc800000006ff */
[----:B------:R0:W1:Y:S01]  /*6d50*/  SYNCS.PHASECHK.TRANS64.TRYWAIT P1, [R201+URZ+0x38830], R206 ;  /* 0x038830cec90075a7 */ /* 0x000062000802017f */
[----:B------:R-:W-:Y:S05]  /*6d60*/  @!P0 BRA `(.L_x_7457) ;  /* 0x0000000000048947 */ /* 0x000fea0003800000 */
[----:B------:R-:W-:Y:S01]  /*6d70*/  BPT.TRAP 0x1 ;  /* 0x000000040000795c */ /* 0x000fe20000300000 */
.L_x_7457:
[----:B------:R-:W-:Y:S01]  /*6d80*/  IMAD R205, R22, 0x200, R190 ;  /* 0x0000020016cd7824 */ /* 0x000fe200078e02be */
[----:B-1----:R-:W-:Y:S06]  /*6d90*/  @P1 BRA `(.L_x_7458) ;  /* 0x0000000000081947 */ /* 0x002fec0003800000 */
[----:B------:R-:W1:Y:S02]  /*6da0*/  SYNCS.PHASECHK.TRANS64.TRYWAIT P1, [R201+URZ+0x38830], R206 ;  /* 0x038830cec90075a7 */ /* 0x000e64000802017f */
[----:B-1----:R-:W-:Y:S05]  /*6db0*/  @!P1 BRA `(.L_x_7459) ;  /* 0x000000e000009947 */ /* 0x002fea0003800000 */
.L_x_7458:
        /* <DEDUP_REMOVED lines=18> */
[----:B------:R-:W-:Y:S01]  /*6ee0*/  R2UR UR17, R207 ;  /* 0x00000000cf1172ca */ /* 0x000fe200000e0000 */
[----:B------:R-:W-:Y:S01]  /*6ef0*/  VIADD R207, R205, 0x2 ;  /* 0x00000002cdcf7836 */ /* 0x000fe20000000000 */
[----:B------:R-:W-:-:S02]  /*6f00*/  R2UR UR8, R16 ;  /* 0x00000000100872ca */ /* 0x000fc400000e0000 */
[----:B------:R-:W-:Y:S02]  /*6f10*/  R2UR UR9, R17 ;  /* 0x00000000110972ca */ /* 0x000fe400000e0000 */
[----:B------:R-:W-:Y:S01]  /*6f20*/  R2UR UR6, R207 ;  /* 0x00000000cf0672ca */ /* 0x000fe200000e0000 */
[C---:B------:R-:W-:Y:S01]  /*6f30*/  VIADD R207, R205.reuse, 0x4 ;  /* 0x00000004cdcf7836 */ /* 0x040fe20000000000 */
[----:B------:R-:W-:Y:S01]  /*6f40*/  R2UR UR56, R14 ;  /* 0x000000000e3872ca */ /* 0x000fe200000e0000 */
[----:B------:R-:W-:Y:S01]  /*6f50*/  VIADD R205, R205, 0x6 ;  /* 0x00000006cdcd7836 */ /* 0x000fe20000000000 */
[----:B------:R-:W-:Y:S02]  /*6f60*/  R2UR UR57, R15 ;  /* 0x000000000f3972ca */ /* 0x000fe400000e0000 */
[----:B------:R-:W-:-:S07]  /*6f70*/  R2UR UR16, R208 ;  /* 0x00000000d01072ca */ /* 0x000fce00000e0000 */
        /* <DEDUP_REMOVED lines=21> */
.L_x_7460:
[----:B------:R2:W3:Y:S01]  /*70d0*/  SYNCS.PHASECHK.TRANS64.TRYWAIT P1, [R201+URZ+0x38850], R206 ;  /* 0x038850cec90075a7 */ /* 0x0004e2000802017f */
[----:B------:R-:W-:Y:S05]  /*70e0*/  @!P0 BRA `(.L_x_7461) ;  /* 0x0000000000048947 */ /* 0x000fea0003800000 */
[----:B------:R-:W-:Y:S01]  /*70f0*/  BPT.TRAP 0x1 ;  /* 0x000000040000795c */ /* 0x000fe20000300000 */
.L_x_7461:
[----:B------:R-:W-:Y:S01]  /*7100*/  IMAD R205, R22, 0x1000, R18 ;  /* 0x0000100016cd7824 */ /* 0x000fe200078e0212 */
[----:B---3--:R-:W-:Y:S06]  /*7110*/  @P1 BRA `(.L_x_7462) ;  /* 0x0000000000081947 */ /* 0x008fec0003800000 */
[----:B------:R-:W3:Y:S02]  /*7120*/  SYNCS.PHASECHK.TRANS64.TRYWAIT P1, [R201+URZ+0x38850], R206 ;  /* 0x038850cec90075a7 */ /* 0x000ee4000802017f */
[----:B---3--:R-:W-:Y:S05]  /*7130*/  @!P1 BRA `(.L_x_7463) ;  /* 0x000000dc00349947 */ /* 0x008fea0003800000 */
.L_x_7462:
        /* <DEDUP_REMOVED lines=29> */
[----:B------:R-:W-:Y:S01]  /*7310*/  UMOV UR35, 0x40000040 ;  /* 0x4000004000237882 */ /* 0x000fe20000000000 */
[----:B------:R-:W-:Y:S01]  /*7320*/  IADD3 R206, R205, 0x4, RZ ;  /* 0x00000004cdce7810 */ /* 0x000fe20007ffe0ff */
[----:B------:R-:W-:Y:S01]  /*7330*/  UMOV UR43, 0x40000040 ;  /* 0x40000040002b7882 */ /* 0x000fe20000000000 */
[----:B------:R-:W-:Y:S01]  /*7340*/  MOV R210, UR39 ;  /* 0x0000002700d27c02 */ /* 0x000fe20008000f00 */
[----:B------:R-:W-:Y:S01]  /*7350*/  UMOV UR39, 0x40000040 ;  /* 0x4000004000277882 */ /* 0x000fe20000000000 */
[----:B------:R-:W-:Y:S01]  /*7360*/  MOV R211, UR38 ;  /* 0x0000002600d37c02 */ /* 0x000fe20008000f00 */
[----:B------:R-:W-:Y:S01]  /*7370*/  UMOV UR47, 0x40000040 ;  /* 0x40000040002f7882 */ /* 0x000fe20000000000 */
[----:B------:R-:W-:Y:S01]  /*7380*/  R2UR UR56, R12 ;  /* 0x000000000c3872ca */ /* 0x000fe200000e0000 */
[----:B------:R-:W-:Y:S01]  /*7390*/  UMOV UR51, 0x40000040 ;  /* 0x4000004000337882 */ /* 0x000fe20000000000 */
[----:B------:R-:W-:Y:S01]  /*73a0*/  R2UR UR57, R13 ;  /* 0x000000000d3972ca */ /* 0x000fe200000e0000 */
[----:B------:R-:W0:Y:S01]  /*73b0*/  S2R R214, SR_TID.X ;  /* 0x0000000000d67919 */ /* 0x000e220000002100 */
[----:B------:R-:W-:Y:S01]  /*73c0*/  R2UR UR48, R207 ;  /* 0x00000000cf3072ca */ /* 0x000fe200000e0000 */
[----:B------:R-:W-:Y:S01]  /*73d0*/  UMOV UR54, UR6 ;  /* 0x0000000600367c82 */ /* 0x000fe20008000000 */
[----:B------:R-:W-:Y:S01]  /*73e0*/  R2UR UR6, R206 ;  /* 0x00000000ce0672ca */ /* 0x000fe200000e0000 */
[----:B------:R-:W-:-:S02]  /*73f0*/  VIADD R206, R205, 0x6 ;  /* 0x00000006cdce7836 */ /* 0x000fc40000000000 */
[----:B------:R-:W-:-:S10]  /*7400*/  VIADD R207, R205, 0x800 ;  /* 0x00000800cdcf7836 */ /* 0x000fd40000000000 */
        /* <DEDUP_REMOVED lines=9> */
[----:B------:R-:W-:Y:S01]  /*74a0*/  R2UR UR14, R206 ;  /* 0x00000000ce0e72ca */ /* 0x000fe200000e0000 */
[----:B------:R-:W-:-:S05]  /*74b0*/  VIADD R206, R205, 0x206 ;  /* 0x00000206cdce7836 */ /* 0x000fca0000000000 */
[----:B------:R-:W-:Y:S01]  /*74c0*/  R2UR UR18, R206 ;  /* 0x00000000ce1272ca */ /* 0x000fe200000e0000 */
[----:B------:R-:W-:-:S05]  /*74d0*/  VIADD R206, R205, 0x400 ;  /* 0x00000400cdce7836 */ /* 0x000fca0000000000 */
[----:B------:R-:W-:Y:S01]  /*74e0*/  R2UR UR22, R206 ;  /* 0x00000000ce1672ca */ /* 0x000fe200000e0000 */
[C---:B------:R-:W-:Y:S01]  /*74f0*/  VIADD R206, R205.reuse, 0x402 ;  /* 0x00000402cdce7836 */ /* 0x040fe20000000000 */
[----:B------:R-:W-:Y:S02]  /*7500*/  WARPGROUP.DEPBAR.LE gsb0, 0x0 ;  /* 0x00008000000079c5 */ /* 0x000fe40000010000 */
[----:B------:R-:W-:Y:S02]  /*7510*/  WARPGROUP.ARRIVE ;  /* 0x00000000000079c5 */ /* 0x000fe40000000000 */
[----:B------:R-:W-:Y:S01]  /*7520*/  R2UR UR26, R206 ;  /* 0x00000000ce1a72ca */ /* 0x000fe200000e0000 */
[----:B------:R-:W-:-:S03]  /*7530*/  VIADD R206, R205, 0x404 ;  /* 0x00000404cdce7836 */ /* 0x000fc60000000000 */
[----:B------:R-:W-:Y:S02]  /*7540*/  HGMMA.64x64x16.F32 R152, gdesc[UR52], R152, gsb0 ;  /* 0x00e00000349879f0 */ /* 0x000fe40008000898 */
[----:B------:R-:W-:Y:S01]  /*7550*/  R2UR UR30, R206 ;  /* 0x00000000ce1e72ca */ /* 0x000fe200000e0000 */
[----:B------:R-:W-:Y:S01]  /*7560*/  UMOV UR55, 0x40000040 ;  /* 0x4000004000377882 */ /* 0x000fe20000000000 */
[C---:B------:R-:W-:Y:S02]  /*7570*/  IADD3 R206, R205.reuse, 0x406, RZ ;  /* 0x00000406cdce7810 */ /* 0x040fe40007ffe0ff */
[----:B------:R-:W-:Y:S02]  /*7580*/  R2UR UR53, R208 ;  /* 0x00000000d03572ca */ /* 0x000fe400000e0000 */
[----:B------:R-:W-:Y:S01]  /*7590*/  R2UR UR34, R206 ;  /* 0x00000000ce2272ca */ /* 0x000fe200000e0000 */
[----:B------:R-:W-:Y:S01]  /*75a0*/  VIADD R206, R205, 0x600 ;  /* 0x00000600cdce7836 */ /* 0x000fe20000000000 */
[----:B------:R-:W-:-:S04]  /*75b0*/  R2UR UR52, R209 ;  /* 0x00000000d13472ca */ /* 0x000fc800000e0000 */
        /* <DEDUP_REMOVED lines=9> */
[----:B------:R-:W-:-:S05]  /*7650*/  SEL R206, RZ, 0x2, !P1 ;  /* 0x00000002ffce7807 */ /* 0x000fca0004800000 */
[----:B------:R-:W-:Y:S02]  /*7660*/  IMAD.IADD R208, R184, 0x1, R206 ;  /* 0x00000001b8d07824 */ /* 0x000fe400078e02ce */
        /* <DEDUP_REMOVED lines=17> */
[----:B------:R-:W-:Y:S02]  /*7780*/  SEL R208, R208, 0x6, !P1 ;  /* 0x00000006d0d07807 */ /* 0x000fe40004800000 */
[----:B------:R-:W-:Y:S01]  /*7790*/  IADD3 R209, R184, R210, RZ ;  /* 0x000000d2b8d17210 */ /* 0x000fe20007ffe0ff */
        /* <DEDUP_REMOVED lines=78> */
[--C-:B------:R-:W-:Y:S01]  /*7c80*/  IMAD.IADD R211, R210, 0x1, R207.reuse ;  /* 0x00000001d2d37824 */ /* 0x100fe200078e02cf */
        /* <DEDUP_REMOVED lines=85> */
[----:B------:R-:W-:Y:S01]  /*81e0*/  IADD3 R206, R199, R210, RZ ;  /* 0x000000d2c7ce7210 */ /* 0x000fe20007ffe0ff */
[--C-:B------:R-:W-:Y:S02]  /*81f0*/  IMAD.IADD R210, R210, 0x1, R207.reuse ;  /* 0x00000001d2d27824 */ /* 0x100fe400078e02cf */
        /* <DEDUP_REMOVED lines=37> */
.L_x_7464:
[----:B------:R-:W-:Y:S01]  /*8450*/  UISETP.NE.AND UP0, UPT, UR61, URZ, UPT ;  /* 0x0000003f3d00728c */ /* 0x000fe2000bf05270 */
[----:B------:R-:W-:Y:S01]  /*8460*/  FMUL.FTZ R219, R152, UR38 ;  /* 0x0000002698db7c20 */ /* 0x000fe20008410000 */
[----:B------:R-:W-:Y:S01]  /*8470*/  FMUL.FTZ R217, R158, UR38 ;  /* 0x000000269ed97c20 */ /* 0x000fe20008410000 */
[----:B------:R-:W-:Y:S02]  /*8480*/  IMAD.MOV.U32 R158, RZ, RZ, R185 ;  /* 0x000000ffff9e7224 */ /* 0x000fe400078e00b9 */
[----:B------:R-:W-:Y:S01]  /*8490*/  FMUL.FTZ R213, R162, UR38 ;  /* 0x00000026a2d57c20 */ /* 0x000fe20008410000 */
[----:B------:R-:W-:Y:S01]  /*84a0*/  FMUL.FTZ R209, R159, UR38 ;  /* 0x000000269fd17c20 */ /* 0x000fe20008410000 */
[----:B------:R-:W-:Y:S01]  /*84b0*/  PLOP3.LUT P1, PT, PT, PT, UP0, 0x80, 0x0 ;  /* 0x000000000000781c */ /* 0x000fe20003f2f008 */
[----:B------:R-:W-:Y:S01]  /*84c0*/  IMAD.MOV.U32 R159, RZ, RZ, -0x40 ;  /* 0xffffffc0ff9f7424 */ /* 0x000fe200078e00ff */
[----:B------:R-:W-:Y:S01]  /*84d0*/  PLOP3.LUT P2, PT, PT, PT, UP0, 0x80, 0x0 ;  /* 0x000000000000781c */ /* 0x000fe20003f4f008 */
[----:B------:R-:W-:Y:S01]  /*84e0*/  FMUL.FTZ R216, R153, UR38 ;  /* 0x0000002699d87c20 */ /* 0x000fe20008410000 */
[----:B------:R-:W-:Y:S01]  /*84f0*/  FMUL.FTZ R153, R154, UR38 ;  /* 0x000000269a997c20 */ /* 0x000fe20008410000 */
[----:B------:R-:W-:Y:S01]  /*8500*/  @UP0 ULDC UR6, c[0x0][0x44c] ;  /* 0x0001130000060ab9 */ /* 0x000fe20000000800 */
[----:B------:R-:W-:Y:S01]  /*8510*/  FMUL.FTZ R215, R155, UR38 ;  /* 0x000000269bd77c20 */ /* 0x000fe20008410000 */
[----:B------:R-:W-:Y:S01]  /*8520*/  ULDC UR10, c[0x0][0x2f0] ;  /* 0x0000bc00000a7ab9 */ /* 0x000fe20000000800 */
[----:B------:R-:W-:Y:S01]  /*8530*/  ULDC UR7, c[0x0][0x288] ;  /* 0x0000a20000077ab9 */ /* 0x000fe20000000800 */
[----:B------:R-:W-:Y:S01]  /*8540*/  MUFU.TANH R217, R217 ;  /* 0x000000d900d97308 */ /* 0x000fe20000002400 */
[----:B------:R-:W-:Y:S01]  /*8550*/  FMUL.FTZ R154, R163, UR38 ;  /* 0x00000026a39a7c20 */ /* 0x000fe20008410000 */
[----:B------:R-:W-:Y:S01]  /*8560*/  FMUL.FTZ R155, R167, UR38 ;  /* 0x00000026a79b7c20 */ /* 0x000fe20008410000 */
[----:B------:R-:W-:Y:S01]  /*8570*/  FMUL.FTZ R167, R171, UR38 ;  /* 0x00000026aba77c20 */ /* 0x000fe20008410000 */
[----:B------:R-:W-:Y:S01]  /*8580*/  @P1 IMAD.HI.U32 R152, R185, UR6, RZ ;  /* 0x00000006b9981c27 */ /* 0x000fe2000f8e00ff */
[----:B------:R-:W-:-:S03]  /*8590*/  @UP0 ULDC UR6, c[0x0][0x450] ;  /* 0x0001140000060ab9 */ /* 0x000fc60000000800 */
[----:B------:R-:W-:Y:S01]  /*85a0*/  FMUL.FTZ R207, R166, UR38 ;  /* 0x00000026a6cf7c20 */ /* 0x000fe20008410000 */
[----:B------:R-:W-:Y:S01]  /*85b0*/  FMUL.FTZ R205, R170, UR38 ;  /* 0x00000026aacd7c20 */ /* 0x000fe20008410000 */
[----:B------:R-:W0:Y:S01]  /*85c0*/  MUFU.TANH R153, R153 ;  /* 0x0000009900997308 */ /* 0x000e220000002400 */
[----:B------:R-:W-:Y:S01]  /*85d0*/  @P2 SHF.R.U32.HI R158, RZ, UR6, R152 ;  /* 0x00000006ff9e2c19 */ /* 0x000fe20008011698 */
[----:B------:R-:W-:Y:S02]  /*85e0*/  IMAD R152, R200, R159, 0x1 ;  /* 0x00000001c8987424 */ /* 0x000fe400078e029f */
[----:B------:R-:W-:Y:S01]  /*85f0*/  FMUL.FTZ R174, R174, UR38 ;  /* 0x00000026aeae7c20 */ /* 0x000fe20008410000 */
[----:B------:R-:W-:Y:S01]  /*8600*/  FMUL.FTZ R163, R175, UR38 ;  /* 0x00000026afa37c20 */ /* 0x000fe20008410000 */
[----:B------:R-:W-:Y:S01]  /*8610*/  FMUL.FTZ R182, R182, UR38 ;  /* 0x00000026b6b67c20 */ /* 0x000fe20008410000 */
[----:B------:R-:W1:Y:S01]  /*8620*/  SHFL.IDX PT, R162, R158, 0x1, 0x1c1f ;  /* 0x003c1f009ea27f89 */ /* 0x000e6200000e0000 */
[----:B------:R-:W-:Y:S01]  /*8630*/  IMAD.IADD R159, R152, 0x1, -R195 ;  /* 0x00000001989f7824 */ /* 0x000fe200078e0ac3 */
[----:B------:R-:W2:Y:S01]  /*8640*/  MUFU.TANH R215, R215 ;  /* 0x000000d700d77308 */ /* 0x000ea20000002400 */
[----:B------:R-:W-:Y:S01]  /*8650*/  FMUL.FTZ R214, R160, UR38 ;  /* 0x00000026a0d67c20 */ /* 0x000fe20008410000 */
[----:B------:R-:W-:Y:S01]  /*8660*/  FMUL.FTZ R210, R157, UR38 ;  /* 0x000000269dd27c20 */ /* 0x000fe20008410000 */
[----:B------:R-:W-:Y:S01]  /*8670*/  IMAD R159, R194, UR10, R159 ;  /* 0x0000000ac29f7c24 */ /* 0x000fe2000f8e029f */
[----:B------:R3:W4:Y:S01]  /*8680*/  SHFL.IDX PT, R160, R158, RZ, 0x1c1f ;  /* 0x001c1fff9ea07589 */ /* 0x00072200000e0000 */
[----:B------:R-:W-:Y:S01]  /*8690*/  FMUL.FTZ R208, R156, UR38 ;  /* 0x000000269cd07c20 */ /* 0x000fe20008410000 */
[----:B------:R-:W-:Y:S01]  /*86a0*/  FMUL.FTZ R211, R161, UR38 ;  /* 0x00000026a1d37c20 */ /* 0x000fe20008410000 */
[----:B------:R-:W-:Y:S01]  /*86b0*/  FMUL.FTZ R212, R164, UR38 ;  /* 0x00000026a4d47c20 */ /* 0x000fe20008410000 */
[----:B------:R-:W5:Y:S01]  /*86c0*/  MUFU.TANH R209, R209 ;  /* 0x000000d100d17308 */ /* 0x000f620000002400 */
[----:B------:R-:W-:Y:S01]  /*86d0*/  FMUL.FTZ R164, R169, UR38 ;  /* 0x00000026a9a47c20 */ /* 0x000fe20008410000 */
[----:B------:R-:W-:Y:S01]  /*86e0*/  FMUL.FTZ R177, R177, UR38 ;  /* 0x00000026b1b17c20 */ /* 0x000fe20008410000 */
[----:B------:R-:W-:Y:S01]  /*86f0*/  FMUL.FTZ R180, R180, UR38 ;  /* 0x00000026b4b47c20 */ /* 0x000fe20008410000 */
[----:B---3--:R-:W-:Y:S01]  /*8700*/  FMUL.FTZ R158, R176, UR38 ;  /* 0x00000026b09e7c20 */ /* 0x008fe20008410000 */
[----:B------:R-:W-:Y:S01]  /*8710*/  FMUL.FTZ R181, R181, UR38 ;  /* 0x00000026b5b57c20 */ /* 0x000fe20008410000 */
[----:B------:R-:W-:Y:S01]  /*8720*/  ULDC UR6, c[0x0][0xa80] ;  /* 0x0002a00000067ab9 */ /* 0x000fe20000000800 */
[----:B------:R-:W-:Y:S01]  /*8730*/  LEA R221, R22, R192, 0xc ;  /* 0x000000c016dd7211 */ /* 0x000fe200078e60ff */
[----:B------:R-:W3:Y:S01]  /*8740*/  MUFU.TANH R213, R213 ;  /* 0x000000d500d57308 */ /* 0x000ee20000002400 */
[----:B------:R-:W-:-:S02]  /*8750*/  UMOV UR11, 0x40000040 ;  /* 0x40000040000b7882 */ /* 0x000fc40000000000 */
[C---:B------:R-:W-:Y:S01]  /*8760*/  R2UR UR10, R221.reuse ;  /* 0x00000000dd0a72ca */ /* 0x040fe200000e0000 */
[----:B------:R-:W-:Y:S01]  /*8770*/  VIADD R222, R221, 0x80 ;  /* 0x00000080ddde7836 */ /* 0x000fe20000000000 */
[----:B-1----:R-:W-:-:S03]  /*8780*/  IADD3 R152, R162, -UR7, R159 ;  /* 0x80000007a2987c10 */ /* 0x002fc6000fffe09f */
[----:B------:R-:W1:Y:S01]  /*8790*/  MUFU.TANH R154, R154 ;  /* 0x0000009a009a7308 */ /* 0x000e620000002400 */
[C---:B------:R-:W-:Y:S02]  /*87a0*/  ISETP.GT.AND P1, PT, R152.reuse, RZ, PT ;  /* 0x000000ff9800720c */ /* 0x040fe40003f24270 */
[C---:B------:R-:W-:Y:S02]  /*87b0*/  ISETP.GT.AND P2, PT, R152.reuse, 0x1, PT ;  /* 0x000000019800780c */ /* 0x040fe40003f44270 */
[----:B0-----:R-:W-:Y:S02]  /*87c0*/  FSEL R171, R153, -INF , P1 ;  /* 0xff80000099ab7808 */ /* 0x001fe40000800000 */
[----:B------:R-:W-:Y:S01]  /*87d0*/  ISETP.GT.AND P1, PT, R152, 0x8, PT ;  /* 0x000000089800780c */ /* 0x000fe20003f24270 */
[----:B------:R-:W0:Y:S01]  /*87e0*/  MUFU.TANH R207, R207 ;  /* 0x000000cf00cf7308 */ /* 0x000e220000002400 */
[----:B--2---:R-:W-:Y:S02]  /*87f0*/  FSEL R215, R215, -INF , P2 ;  /* 0xff800000d7d77808 */ /* 0x004fe40001000000 */
[----:B------:R-:W-:-:S02]  /*8800*/  FMNMX.FTZ R162, R171, R203, !PT ;  /* 0x000000cbaba27209 */ /* 0x000fc40007810000 */
[C---:B------:R-:W-:Y:S02]  /*8810*/  ISETP.GT.AND P2, PT, R152.reuse, 0x9, PT ;  /* 0x000000099800780c */ /* 0x040fe40003f44270 */
[----:B------:R-:W-:Y:S01]  /*8820*/  FSEL R217, R217, -INF , P1 ;  /* 0xff800000d9d97808 */ /* 0x000fe20000800000 */
[----:B------:R-:W2:Y:S01]  /*8830*/  MUFU.TANH R155, R155 ;  /* 0x0000009b009b7308 */ /* 0x000ea20000002400 */
[----:B------:R-:W-:Y:S02]  /*8840*/  FMNMX.FTZ R162, R215, R162, !PT ;  /* 0x000000a2d7a27209 */ /* 0x000fe40007810000 */
[C---:B------:R-:W-:Y:S02]  /*8850*/  ISETP.GT.AND P1, PT, R152.reuse, 0x10, PT ;  /* 0x000000109800780c */ /* 0x040fe40003f24270 */
[----:B-----5:R-:W-:Y:S02]  /*8860*/  FSEL R209, R209, -INF , P2 ;  /* 0xff800000d1d17808 */ /* 0x020fe40001000000 */
[----:B------:R-:W-:Y:S01]  /*8870*/  FMNMX.FTZ R166, R217, R162, !PT ;  /* 0x000000a2d9a67209 */ /* 0x000fe20007810000 */
[----:B------:R-:W5:Y:S01]  /*8880*/  MUFU.TANH R205, R205 ;  /* 0x000000cd00cd7308 */ /* 0x000f620000002400 */
[----:B------:R-:W-:Y:S01]  /*8890*/  ISETP.GT.AND P2, PT, R152, 0x11, PT ;  /* 0x000000119800780c */ /* 0x000fe20003f44270 */
[----:B------:R-:W-:Y:S01]  /*88a0*/  FMUL.FTZ R162, R178, UR38 ;  /* 0x00000026b2a27c20 */ /* 0x000fe20008410000 */
[----:B---3--:R-:W-:-:S02]  /*88b0*/  FSEL R213, R213, -INF , P1 ;  /* 0xff800000d5d57808 */ /* 0x008fc40000800000 */
[----:B------:R-:W-:Y:S02]  /*88c0*/  FMNMX.FTZ R166, R209, R166, !PT ;  /* 0x000000a6d1a67209 */ /* 0x000fe40007810000 */
[----:B------:R-:W-:Y:S01]  /*88d0*/  ISETP.GT.AND P1, PT, R152, 0x18, PT ;  /* 0x000000189800780c */ /* 0x000fe20003f24270 */
[----:B------:R-:W3:Y:S01]  /*88e0*/  MUFU.TANH R167, R167 ;  /* 0x000000a700a77308 */ /* 0x000ee20000002400 */
[----:B-1----:R-:W-:Y:S01]  /*88f0*/  FSEL R175, R154, -INF , P2 ;  /* 0xff8000009aaf7808 */ /* 0x002fe20001000000 */
[----:B------:R-:W-:Y:S01]  /*8900*/  FMUL.FTZ R154, R179, UR38 ;  /* 0x00000026b39a7c20 */ /* 0x000fe20008410000 */
        /* <DEDUP_REMOVED lines=8> */
[----:B------:R-:W1:Y:S01]  /*8990*/  MUFU.TANH R163, R163 ;  /* 0x000000a300a37308 */ /* 0x000e620000002400 */
[----:B------:R-:W-:Y:S02]  /*89a0*/  ISETP.GT.AND P2, PT, R152, 0x21, PT ;  /* 0x000000219800780c */ /* 0x000fe40003f44270 */
[----:B-----5:R-:W-:Y:S02]  /*89b0*/  FSEL R205, R205, -INF , P1 ;  /* 0xff800000cdcd7808 */ /* 0x020fe40000800000 */
[----:B------:R-:W-:-:S02]  /*89c0*/  FMNMX.FTZ R166, R179, R166, !PT ;  /* 0x000000a6b3a67209 */ /* 0x000fc40007810000 */
[C---:B------:R-:W-:Y:S01]  /*89d0*/  ISETP.GT.AND P1, PT, R152.reuse, 0x28, PT ;  /* 0x000000289800780c */ /* 0x040fe20003f24270 */
[----:B------:R-:W2:Y:S01]  /*89e0*/  MUFU.TANH R162, R162 ;  /* 0x000000a200a27308 */ /* 0x000ea20000002400 */
[----:B---3--:R-:W-:Y:S02]  /*89f0*/  FSEL R167, R167, -INF , P2 ;  /* 0xff800000a7a77808 */ /* 0x008fe40001000000 */
[----:B------:R-:W-:Y:S01]  /*8a00*/  FMNMX.FTZ R170, R205, R166, !PT ;  /* 0x000000a6cdaa7209 */ /* 0x000fe20007810000 */
[----:B------:R-:W-:Y:S01]  /*8a10*/  FMUL.FTZ R166, R183, UR38 ;  /* 0x00000026b7a67c20 */ /* 0x000fe20008410000 */
[----:B------:R-:W-:Y:S02]  /*8a20*/  ISETP.GT.AND P2, PT, R152, 0x29, PT ;  /* 0x000000299800780c */ /* 0x000fe40003f44270 */
[----:B0-----:R-:W-:Y:S01]  /*8a30*/  FSEL R183, R153, -INF , P1 ;  /* 0xff80000099b77808 */ /* 0x001fe20000800000 */
[----:B------:R-:W0:Y:S01]  /*8a40*/  MUFU.TANH R154, R154 ;  /* 0x0000009a009a7308 */ /* 0x000e220000002400 */
[----:B------:R-:W-:-:S02]  /*8a50*/  FMNMX.FTZ R170, R167, R170, !PT ;  /* 0x000000aaa7aa7209 */ /* 0x000fc40007810000 */
[C---:B------:R-:W-:Y:S02]  /*8a60*/  ISETP.GT.AND P1, PT, R152.reuse, 0x30, PT ;  /* 0x000000309800780c */ /* 0x040fe40003f24270 */
[----:B-1----:R-:W-:Y:S02]  /*8a70*/  FSEL R163, R163, -INF , P2 ;  /* 0xff800000a3a37808 */ /* 0x002fe40001000000 */
[----:B------:R-:W-:Y:S01]  /*8a80*/  FMNMX.FTZ R170, R183, R170, !PT ;  /* 0x000000aab7aa7209 */ /* 0x000fe20007810000 */
[----:B------:R-:W1:Y:S01]  /*8a90*/  MUFU.TANH R182, R182 ;  /* 0x000000b600b67308 */ /* 0x000e620000002400 */
[----:B------:R-:W-:Y:S02]  /*8aa0*/  ISETP.GT.AND P2, PT, R152, 0x31, PT ;  /* 0x000000319800780c */ /* 0x000fe40003f44270 */
[----:B--2---:R-:W-:Y:S02]  /*8ab0*/  FSEL R155, R162, -INF , P1 ;  /* 0xff800000a29b7808 */ /* 0x004fe40000800000 */
[----:B------:R-:W-:-:S02]  /*8ac0*/  FMNMX.FTZ R170, R163, R170, !PT ;  /* 0x000000aaa3aa7209 */ /* 0x000fc40007810000 */
[----:B------:R-:W-:Y:S01]  /*8ad0*/  ISETP.GT.AND P1, PT, R152, 0x38, PT ;  /* 0x000000389800780c */ /* 0x000fe20003f24270 */
[----:B------:R-:W2:Y:S01]  /*8ae0*/  MUFU.TANH R166, R166 ;  /* 0x000000a600a67308 */ /* 0x000ea20000002400 */
[----:B0-----:R-:W-:Y:S02]  /*8af0*/  FSEL R153, R154, -INF , P2 ;  /* 0xff8000009a997808 */ /* 0x001fe40001000000 */
[----:B------:R-:W-:Y:S02]  /*8b00*/  FMNMX.FTZ R170, R155, R170, !PT ;  /* 0x000000aa9baa7209 */ /* 0x000fe40007810000 */
[----:B------:R-:W-:Y:S02]  /*8b10*/  ISETP.GT.AND P2, PT, R152, 0x39, PT ;  /* 0x000000399800780c */ /* 0x000fe40003f44270 */
[----:B------:R-:W-:Y:S01]  /*8b20*/  FMNMX.FTZ R157, R153, R170, !PT ;  /* 0x000000aa999d7209 */ /* 0x000fe20007810000 */
[----:B------:R-:W0:Y:S01]  /*8b30*/  MUFU.TANH R219, R219 ;  /* 0x000000db00db7308 */ /* 0x000e220000002400 */
[----:B-1----:R-:W-:-:S02]  /*8b40*/  FSEL R154, R182, -INF , P1 ;  /* 0xff800000b69a7808 */ /* 0x002fc40000800000 */
[----:B----4-:R-:W-:Y:S02]  /*8b50*/  IADD3 R160, R160, -UR7, R159 ;  /* 0x80000007a0a07c10 */ /* 0x010fe4000fffe09f */
[----:B------:R-:W-:Y:S02]  /*8b60*/  FMNMX.FTZ R157, R154, R157, !PT ;  /* 0x0000009d9a9d7209 */ /* 0x000fe40007810000 */
[----:B------:R-:W-:Y:S01]  /*8b70*/  ISETP.GT.AND P1, PT, R160, RZ, PT ;  /* 0x000000ffa000720c */ /* 0x000fe20003f24270 */
[----:B------:R-:W1:Y:S01]  /*8b80*/  MUFU.TANH R216, R216 ;  /* 0x000000d800d87308 */ /* 0x000e620000002400 */
[----:B--2---:R-:W-:Y:S01]  /*8b90*/  FSEL R152, R166, -INF , P2 ;  /* 0xff800000a6987808 */ /* 0x004fe20001000000 */
[----:B------:R-:W-:Y:S01]  /*8ba0*/  FMUL.FTZ R166, R165, UR38 ;  /* 0x00000026a5a67c20 */ /* 0x000fe20008410000 */
[----:B------:R-:W-:Y:S01]  /*8bb0*/  ISETP.GT.AND P2, PT, R160, 0x1, PT ;  /* 0x00000001a000780c */ /* 0x000fe20003f44270 */
[----:B------:R-:W-:Y:S01]  /*8bc0*/  FMUL.FTZ R165, R168, UR38 ;  /* 0x00000026a8a57c20 */ /* 0x000fe20008410000 */
[----:B------:R-:W-:-:S02]  /*8bd0*/  FMNMX.FTZ R157, R152, R157, !PT ;  /* 0x0000009d989d7209 */ /* 0x000fc40007810000 */
[C---:B------:R-:W-:Y:S01]  /*8be0*/  ISETP.GT.AND P3, PT, R160.reuse, 0x38, PT ;  /* 0x00000038a000780c */ /* 0x040fe20003f64270 */
[----:B------:R-:W2:Y:S01]  /*8bf0*/  MUFU.TANH R208, R208 ;  /* 0x000000d000d07308 */ /* 0x000ea20000002400 */
[----:B0-----:R-:W-:Y:S01]  /*8c00*/  FSEL R219, R219, -INF , P1 ;  /* 0xff800000dbdb7808 */ /* 0x001fe20000800000 */
[----:B------:R-:W0:Y:S01]  /*8c10*/  SHFL.BFLY PT, R156, R157, 0x2, 0x1f ;  /* 0x0c401f009d9c7f89 */ /* 0x000e2200000e0000 */
[----:B------:R-:W-:Y:S02]  /*8c20*/  ISETP.GT.AND P1, PT, R160, 0x8, PT ;  /* 0x00000008a000780c */ /* 0x000fe40003f24270 */
[----:B------:R-:W-:-:S03]  /*8c30*/  FMNMX.FTZ R159, R219, R202, !PT ;  /* 0x000000cadb9f7209 */ /* 0x000fc60007810000 */
[----:B------:R-:W3:Y:S01]  /*8c40*/  MUFU.TANH R210, R210 ;  /* 0x000000d200d27308 */ /* 0x000ee20000002400 */
[----:B-1----:R-:W-:Y:S02]  /*8c50*/  FSEL R216, R216, -INF , P2 ;  /* 0xff800000d8d87808 */ /* 0x002fe40001000000 */
[----:B------:R-:W-:Y:S02]  /*8c60*/  ISETP.GT.AND P2, PT, R160, 0x9, PT ;  /* 0x00000009a000780c */ /* 0x000fe40003f44270 */
[----:B------:R-:W-:-:S03]  /*8c70*/  FMNMX.FTZ R159, R216, R159, !PT ;  /* 0x0000009fd89f7209 */ /* 0x000fc60007810000 */
[----:B------:R-:W1:Y:S01]  /*8c80*/  MUFU.TANH R214, R214 ;  /* 0x000000d600d67308 */ /* 0x000e620000002400 */
[----:B--2---:R-:W-:Y:S02]  /*8c90*/  FSEL R208, R208, -INF , P1 ;  /* 0xff800000d0d07808 */ /* 0x004fe40000800000 */
[----:B------:R-:W-:Y:S02]  /*8ca0*/  ISETP.GT.AND P1, PT, R160, 0x10, PT ;  /* 0x00000010a000780c */ /* 0x000fe40003f24270 */
[----:B------:R-:W-:-:S03]  /*8cb0*/  FMNMX.FTZ R159, R208, R159, !PT ;  /* 0x0000009fd09f7209 */ /* 0x000fc60007810000 */
[----:B------:R-:W2:Y:S01]  /*8cc0*/  MUFU.TANH R211, R211 ;  /* 0x000000d300d37308 */ /* 0x000ea20000002400 */
[----:B---3--:R-:W-:Y:S02]  /*8cd0*/  FSEL R210, R210, -INF , P2 ;  /* 0xff800000d2d27808 */ /* 0x008fe40001000000 */
[----:B0-----:R-:W-:Y:S01]  /*8ce0*/  FMNMX.FTZ R169, R157, R156, !PT ;  /* 0x0000009c9da97209 */ /* 0x001fe20007810000 */
[----:B------:R-:W-:Y:S01]  /*8cf0*/  FMUL.FTZ R156, R172, UR38 ;  /* 0x00000026ac9c7c20 */ /* 0x000fe20008410000 */
[----:B------:R-:W-:Y:S01]  /*8d00*/  ISETP.GT.AND P2, PT, R160, 0x11, PT ;  /* 0x00000011a000780c */ /* 0x000fe20003f44270 */
[----:B------:R-:W-:Y:S01]  /*8d10*/  FMUL.FTZ R157, R173, UR38 ;  /* 0x00000026ad9d7c20 */ /* 0x000fe20008410000 */
[----:B------:R-:W-:Y:S01]  /*8d20*/  FMNMX.FTZ R159, R210, R159, !PT ;  /* 0x0000009fd29f7209 */ /* 0x000fe20007810000 */
[----:B------:R-:W0:Y:S01]  /*8d30*/  MUFU.TANH R212, R212 ;  /* 0x000000d400d47308 */ /* 0x000e220000002400 */
[----:B-1----:R-:W-:Y:S01]  /*8d40*/  FSEL R214, R214, -INF , P1 ;  /* 0xff800000d6d67808 */ /* 0x002fe20000800000 */
[----:B------:R-:W1:Y:S01]  /*8d50*/  SHFL.BFLY PT, R168, R169, 0x1, 0x1f ;  /* 0x0c201f00a9a87f89 */ /* 0x000e6200000e0000 */
[----:B------:R-:W-:-:S02]  /*8d60*/  ISETP.GT.AND P1, PT, R160, 0x18, PT ;  /* 0x00000018a000780c */ /* 0x000fc40003f24270 */
[----:B------:R-:W-:-:S03]  /*8d70*/  FMNMX.FTZ R162, R214, R159, !PT ;  /* 0x0000009fd6a27209 */ /* 0x000fc60007810000 */
[----:B------:R-:W3:Y:S01]  /*8d80*/  MUFU.TANH R166, R166 ;  /* 0x000000a600a67308 */ /* 0x000ee20000002400 */
[----:B--2---:R-:W-:Y:S02]  /*8d90*/  FSEL R211, R211, -INF , P2 ;  /* 0xff800000d3d37808 */ /* 0x004fe40001000000 */
[----:B------:R-:W-:Y:S02]  /*8da0*/  ISETP.GT.AND P2, PT, R160, 0x19, PT ;  /* 0x00000019a000780c */ /* 0x000fe40003f44270 */
[----:B------:R-:W-:-:S03]  /*8db0*/  FMNMX.FTZ R159, R211, R162, !PT ;  /* 0x000000a2d39f7209 */ /* 0x000fc60007810000 */
[----:B------:R-:W2:Y:S01]  /*8dc0*/  MUFU.TANH R165, R165 ;  /* 0x000000a500a57308 */ /* 0x000ea20000002400 */
[----:B0-----:R-:W-:Y:S02]  /*8dd0*/  FSEL R212, R212, -INF , P1 ;  /* 0xff800000d4d47808 */ /* 0x001fe40000800000 */
[----:B------:R-:W-:Y:S02]  /*8de0*/  ISETP.GT.AND P1, PT, R160, 0x20, PT ;  /* 0x00000020a000780c */ /* 0x000fe40003f24270 */
[----:B------:R-:W-:-:S03]  /*8df0*/  FMNMX.FTZ R159, R212, R159, !PT ;  /* 0x0000009fd49f7209 */ /* 0x000fc60007810000 */
[----:B------:R-:W0:Y:S01]  /*8e00*/  MUFU.TANH R164, R164 ;  /* 0x000000a400a47308 */ /* 0x000e220000002400 */
[----:B---3--:R-:W-:Y:S02]  /*8e10*/  FSEL R166, R166, -INF , P2 ;  /* 0xff800000a6a67808 */ /* 0x008fe40001000000 */
[----:B------:R-:W-:Y:S02]  /*8e20*/  ISETP.GT.AND P2, PT, R160, 0x21, PT ;  /* 0x00000021a000780c */ /* 0x000fe40003f44270 */
[----:B------:R-:W-:Y:S02]  /*8e30*/  FMNMX.FTZ R162, R166, R159, !PT ;  /* 0x0000009fa6a27209 */ /* 0x000fe40007810000 */
[----:B-1----:R-:W-:Y:S01]  /*8e40*/  FMNMX.FTZ R169, R169, R168, !PT ;  /* 0x000000a8a9a97209 */ /* 0x002fe20007810000 */
[----:B------:R-:W1:Y:S01]  /*8e50*/  MUFU.TANH R156, R156 ;  /* 0x0000009c009c7308 */ /* 0x000e620000002400 */
[----:B--2---:R-:W-:Y:S02]  /*8e60*/  FSEL R165, R165, -INF , P1 ;  /* 0xff800000a5a57808 */ /* 0x004fe40000800000 */
[----:B------:R-:W-:Y:S01]  /*8e70*/  ISETP.GT.AND P1, PT, R160, 0x28, PT ;  /* 0x00000028a000780c */ /* 0x000fe20003f24270 */
[----:B------:R-:W-:Y:S01]  /*8e80*/  FMUL.FTZ R168, R169, UR6 ;  /* 0x00000006a9a87c20 */ /* 0x000fe20008410000 */
[----:B------:R-:W-:-:S02]  /*8e90*/  FMNMX.FTZ R159, R165, R162, !PT ;  /* 0x000000a2a59f7209 */ /* 0x000fc40007810000 */
[----:B------:R-:W-:Y:S01]  /*8ea0*/  FSETP.NEU.FTZ.AND P4, PT, R169, -INF , PT ;  /* 0xff800000a900780b */ /* 0x000fe20003f9d000 */
[----:B------:R-:W2:Y:S01]  /*8eb0*/  MUFU.TANH R157, R157 ;  /* 0x0000009d009d7308 */ /* 0x000ea20000002400 */
[----:B0-----:R-:W-:Y:S02]  /*8ec0*/  FSEL R164, R164, -INF , P2 ;  /* 0xff800000a4a47808 */ /* 0x001fe40001000000 */
[----:B------:R-:W-:Y:S02]  /*8ed0*/  ISETP.GT.AND P2, PT, R160, 0x29, PT ;  /* 0x00000029a000780c */ /* 0x000fe40003f44270 */
[----:B------:R-:W-:-:S03]  /*8ee0*/  FMNMX.FTZ R159, R164, R159, !PT ;  /* 0x0000009fa49f7209 */ /* 0x000fc60007810000 */
[----:B------:R-:W0:Y:S01]  /*8ef0*/  MUFU.TANH R158, R158 ;  /* 0x0000009e009e7308 */ /* 0x000e220000002400 */
        /* <DEDUP_REMOVED lines=8> */
[----:B0-----:R-:W-:Y:S02]  /*8f80*/  FSEL R158, R158, -INF , P1 ;  /* 0xff8000009e9e7808 */ /* 0x001fe40000800000 */
[----:B------:R-:W-:Y:S02]  /*8f90*/  ISETP.GT.AND P1, PT, R160, 0x39, PT ;  /* 0x00000039a000780c */ /* 0x000fe40003f24270 */
[----:B------:R-:W-:Y:S02]  /*8fa0*/  FMNMX.FTZ R162, R158, R161, !PT ;  /* 0x000000a19ea27209 */ /* 0x000fe40007810000 */
[----:B------:R-:W-:Y:S01]  /*8fb0*/  FSEL R160, R168, RZ, P4 ;  /* 0x000000ffa8a07208 */ /* 0x000fe20002000000 */
[----:B------:R-:W0:Y:S01]  /*8fc0*/  MUFU.TANH R181, R181 ;  /* 0x000000b500b57308 */ /* 0x000e220000002400 */
[----:B-1----:R-:W-:-:S03]  /*8fd0*/  FSEL R159, R177, -INF , P2 ;  /* 0xff800000b19f7808 */ /* 0x002fc60001000000 */
[--C-:B------:R-:W-:Y:S01]  /*8fe0*/  FFMA.FTZ R176, R207, UR6, -R160.reuse ;  /* 0x00000006cfb07c23 */ /* 0x100fe200080108a0 */
[----:B------:R-:W-:Y:S01]  /*8ff0*/  FMNMX.FTZ R168, R159, R162, !PT ;  /* 0x000000a29fa87209 */ /* 0x000fe20007810000 */
[--C-:B------:R-:W-:Y:S01]  /*9000*/  FFMA.FTZ R178, R205, UR6, -R160.reuse ;  /* 0x00000006cdb27c23 */ /* 0x100fe200080108a0 */
[--C-:B------:R-:W-:Y:S01]  /*9010*/  FFMA.FTZ R205, R154, UR6, -R160.reuse ;  /* 0x000000069acd7c23 */ /* 0x100fe200080108a0 */
[----:B------:R-:W-:Y:S01]  /*9020*/  FSEL R154, R169, RZ, P4 ;  /* 0x000000ffa99a7208 */ /* 0x000fe20002000000 */
[--C-:B------:R-:W-:Y:S01]  /*9030*/  FFMA.FTZ R170, R215, UR6, -R160.reuse ;  /* 0x00000006d7aa7c23 */ /* 0x100fe200080108a0 */
[----:B--2---:R-:W-:Y:S01]  /*9040*/  FSEL R161, R180, -INF , P3 ;  /* 0xff800000b4a17808 */ /* 0x004fe20001800000 */
[--C-:B------:R-:W-:Y:S01]  /*9050*/  FFMA.FTZ R180, R183, UR6, -R160.reuse ;  /* 0x00000006b7b47c23 */ /* 0x100fe200080108a0 */
[--C-:B------:R-:W-:Y:S01]  /*9060*/  FFMA.FTZ R183, R153, UR6, -R160.reuse ;  /* 0x0000000699b77c23 */ /* 0x100fe200080108a0 */
[----:B------:R-:W-:Y:S01]  /*9070*/  FADD.FTZ R154, -R154, R203 ;  /* 0x000000cb9a9a7221 */ /* 0x000fe20000010100 */
[----:B------:R-:W-:Y:S01]  /*9080*/  FMNMX.FTZ R173, R161, R168, !PT ;  /* 0x000000a8a1ad7209 */ /* 0x000fe20007810000 */
[--C-:B------:R-:W-:Y:S01]  /*9090*/  FFMA.FTZ R172, R217, UR6, -R160.reuse ;  /* 0x00000006d9ac7c23 */ /* 0x100fe200080108a0 */
[--C-:B------:R-:W-:Y:S01]  /*90a0*/  FFMA.FTZ R174, R213, UR6, -R160.reuse ;  /* 0x00000006d5ae7c23 */ /* 0x100fe200080108a0 */
[----:B0-----:R-:W-:Y:S01]  /*90b0*/  FSEL R162, R181, -INF , P1 ;  /* 0xff800000b5a27808 */ /* 0x001fe20000800000 */
[--C-:B------:R-:W-:Y:S01]  /*90c0*/  FFMA.FTZ R171, R171, UR6, -R160.reuse ;  /* 0x00000006abab7c23 */ /* 0x100fe200080108a0 */
[--C-:B------:R-:W-:Y:S01]  /*90d0*/  FFMA.FTZ R175, R175, UR6, -R160.reuse ;  /* 0x00000006afaf7c23 */ /* 0x100fe200080108a0 */
[--C-:B------:R-:W-:Y:S01]  /*90e0*/  FFMA.FTZ R181, R163, UR6, -R160.reuse ;  /* 0x00000006a3b57c23 */ /* 0x100fe200080108a0 */
[----:B------:R-:W-:Y:S01]  /*90f0*/  FMNMX.FTZ R168, R162, R173, !PT ;  /* 0x000000ada2a87209 */ /* 0x000fe20007810000 */
[--C-:B------:R-:W-:Y:S01]  /*9100*/  FFMA.FTZ R173, R209, UR6, -R160.reuse ;  /* 0x00000006d1ad7c23 */ /* 0x100fe200080108a0 */
[----:B------:R-:W-:Y:S03]  /*9110*/  MUFU.EX2 R170, R170 ;  /* 0x000000aa00aa7308 */ /* 0x000fe60000000800 */
[----:B------:R-:W0:Y:S05]  /*9120*/  SHFL.BFLY PT, R177, R168, 0x2, 0x1f ;  /* 0x0c401f00a8b17f89 */ /* 0x000e2a00000e0000 */
[----:B------:R-:W-:Y:S08]  /*9130*/  MUFU.EX2 R171, R171 ;  /* 0x000000ab00ab7308 */ /* 0x000ff00000000800 */
[----:B------:R-:W-:Y:S08]  /*9140*/  MUFU.EX2 R172, R172 ;  /* 0x000000ac00ac7308 */ /* 0x000ff00000000800 */
[----:B------:R-:W-:Y:S01]  /*9150*/  MUFU.EX2 R173, R173 ;  /* 0x000000ad00ad7308 */ /* 0x000fe20000000800 */
[----:B0-----:R-:W-:Y:S01]  /*9160*/  FMNMX.FTZ R182, R168, R177, !PT ;  /* 0x000000b1a8b67209 */ /* 0x001fe20007810000 */
[--C-:B------:R-:W-:Y:S01]  /*9170*/  FFMA.FTZ R177, R179, UR6, -R160.reuse ;  /* 0x00000006b3b17c23 */ /* 0x100fe200080108a0 */
[----:B------:R-:W-:-:S03]  /*9180*/  FFMA.FTZ R179, R167, UR6, -R160 ;  /* 0x00000006a7b37c23 */ /* 0x000fc600080108a0 */
[----:B------:R-:W0:Y:S02]  /*9190*/  SHFL.BFLY PT, R207, R182, 0x1, 0x1f ;  /* 0x0c201f00b6cf7f89 */ /* 0x000e2400000e0000 */
[----:B------:R-:W-:Y:S08]  /*91a0*/  MUFU.EX2 R174, R174 ;  /* 0x000000ae00ae7308 */ /* 0x000ff00000000800 */
[----:B------:R-:W1:Y:S08]  /*91b0*/  MUFU.EX2 R175, R175 ;  /* 0x000000af00af7308 */ /* 0x000e700000000800 */
[----:B------:R-:W-:Y:S01]  /*91c0*/  MUFU.EX2 R176, R176 ;  /* 0x000000b000b07308 */ /* 0x000fe20000000800 */
[----:B0-----:R-:W-:Y:S01]  /*91d0*/  FMNMX.FTZ R168, R182, R207, !PT ;  /* 0x000000cfb6a87209 */ /* 0x001fe20007810000 */
[----:B------:R-:W-:-:S06]  /*91e0*/  FFMA.FTZ R182, R155, UR6, -R160 ;  /* 0x000000069bb67c23 */ /* 0x000fcc00080108a0 */
[----:B------:R-:W-:Y:S01]  /*91f0*/  MUFU.EX2 R177, R177 ;  /* 0x000000b100b17308 */ /* 0x000fe20000000800 */
[C---:B------:R-:W-:Y:S01]  /*9200*/  FSETP.NEU.FTZ.AND P1, PT, R168.reuse, -INF , PT ;  /* 0xff800000a800780b */ /* 0x040fe20003f3d000 */
[----:B------:R-:W-:-:S05]  /*9210*/  FMUL.FTZ R155, R168, UR6 ;  /* 0x00000006a89b7c20 */ /* 0x000fca0008410000 */
[----:B------:R-:W-:Y:S01]  /*9220*/  FSEL R153, R155, RZ, P1 ;  /* 0x000000ff9b997208 */ /* 0x000fe20000800000 */
[----:B------:R-:W-:Y:S01]  /*9230*/  MUFU.EX2 R178, R178 ;  /* 0x000000b200b27308 */ /* 0x000fe20000000800 */
[----:B------:R-:W-:Y:S02]  /*9240*/  FSEL R155, R168, RZ, P1 ;  /* 0x000000ffa89b7208 */ /* 0x000fe40000800000 */
[----:B------:R-:W-:Y:S01]  /*9250*/  ISETP.NE.AND P1, PT, R193, RZ, PT ;  /* 0x000000ffc100720c */ /* 0x000fe20003f25270 */
[--C-:B------:R-:W-:Y:S01]  /*9260*/  FFMA.FTZ R207, R216, UR6, -R153.reuse ;  /* 0x00000006d8cf7c23 */ /* 0x100fe20008010899 */
[--C-:B------:R-:W-:Y:S01]  /*9270*/  FFMA.FTZ R216, R156, UR6, -R153.reuse ;  /* 0x000000069cd87c23 */ /* 0x100fe20008010899 */
[----:B------:R-:W-:Y:S01]  /*9280*/  FADD.FTZ R155, -R155, R202 ;  /* 0x000000ca9b9b7221 */ /* 0x000fe20000010100 */
[----:B------:R-:W-:Y:S01]  /*9290*/  FMUL.FTZ R156, R154, UR6 ;  /* 0x000000069a9c7c20 */ /* 0x000fe20008410000 */
[--C-:B------:R-:W-:Y:S01]  /*92a0*/  FFMA.FTZ R206, R219, UR6, -R153.reuse ;  /* 0x00000006dbce7c23 */ /* 0x100fe20008010899 */
[--C-:B------:R-:W-:Y:S01]  /*92b0*/  FFMA.FTZ R209, R210, UR6, -R153.reuse ;  /* 0x00000006d2d17c23 */ /* 0x100fe20008010899 */
[----:B------:R-:W-:Y:S01]  /*92c0*/  FMUL.FTZ R155, R155, UR6 ;  /* 0x000000069b9b7c20 */ /* 0x000fe20008410000 */
        /* <DEDUP_REMOVED lines=8> */
[----:B------:R2:W3:Y:S01]  /*9350*/  MUFU.EX2 R219, R155 ;  /* 0x0000009b00db7308 */ /* 0x0004e20000000800 */
[--C-:B------:R-:W-:Y:S01]  /*9360*/  FFMA.FTZ R217, R157, UR6, -R153.reuse ;  /* 0x000000069dd97c23 */ /* 0x100fe20008010899 */
[--C-:B------:R-:W-:Y:S01]  /*9370*/  FFMA.FTZ R218, R158, UR6, -R153.reuse ;  /* 0x000000069eda7c23 */ /* 0x100fe20008010899 */
[--C-:B------:R-:W-:Y:S01]  /*9380*/  FFMA.FTZ R159, R159, UR6, -R153.reuse ;  /* 0x000000069f9f7c23 */ /* 0x100fe20008010899 */
[--C-:B------:R-:W-:Y:S01]  /*9390*/  FFMA.FTZ R220, R161, UR6, -R153.reuse ;  /* 0x00000006a1dc7c23 */ /* 0x100fe20008010899 */
[----:B------:R-:W-:Y:S01]  /*93a0*/  FFMA.FTZ R223, R162, UR6, -R153 ;  /* 0x00000006a2df7c23 */ /* 0x000fe20008010899 */
[----:B------:R-:W-:Y:S01]  /*93b0*/  VIADD R154, R201, 0x38840 ;  /* 0x00038840c99a7836 */ /* 0x000fe20000000000 */
[----:B-1----:R-:W-:Y:S01]  /*93c0*/  F2FP.F16.F32.PACK_AB R157, R175, R174 ;  /* 0x000000aeaf9d723e */ /* 0x002fe200000000ff */
[----:B------:R-:W-:-:S02]  /*93d0*/  @!P1 IMAD R153, R204, 0x40, R191 ;  /* 0x00000040cc999824 */ /* 0x000fc400078e02bf */
[----:B------:R-:W-:Y:S01]  /*93e0*/  FFMA.FTZ R204, R152, UR6, -R160 ;  /* 0x0000000698cc7c23 */ /* 0x000fe200080108a0 */
[----:B------:R-:W-:Y:S01]  /*93f0*/  MUFU.EX2 R206, R206 ;  /* 0x000000ce00ce7308 */ /* 0x000fe20000000800 */
[----:B------:R-:W-:Y:S01]  /*9400*/  PRMT R154, R197, 0x654, R154 ;  /* 0x00000654c59a7816 */ /* 0x000fe2000000009a */
[----:B------:R-:W-:Y:S01]  /*9410*/  @!P1 IMAD R161, R153, 0x4, R198 ;  /* 0x0000000499a19824 */ /* 0x000fe200078e02c6 */
[----:B------:R-:W-:Y:S01]  /*9420*/  F2FP.F16.F32.PACK_AB R153, R170, R171 ;  /* 0x000000abaa99723e */ /* 0x000fe200000000ff */
[----:B0-----:R-:W-:Y:S01]  /*9430*/  FMUL.FTZ R26, R26, R202 ;  /* 0x000000ca1a1a7220 */ /* 0x001fe20000410000 */
[----:B------:R0:W-:Y:S01]  /*9440*/  SYNCS.ARRIVE.TRANS64.RED.A1T0 RZ, [R154+URZ], RZ ;  /* 0x000000ff9aff79a7 */ /* 0x0001e2000810043f */
[----:B--2---:R-:W-:Y:S01]  /*9450*/  F2FP.F16.F32.PACK_AB R155, R173, R172 ;  /* 0x000000acad9b723e */ /* 0x004fe200000000ff */
[----:B---3--:R-:W-:Y:S01]  /*9460*/  @!P1 STS [R161+0x38400], R219 ;  /* 0x038400dba1009388 */ /* 0x008fe20000000800 */
[----:B------:R-:W1:Y:S01]  /*9470*/  MUFU.EX2 R207, R207 ;  /* 0x000000cf00cf7308 */ /* 0x000e620000000800 */
[-C--:B------:R-:W-:Y:S01]  /*9480*/  FMUL.FTZ R24, R24, R219.reuse ;  /* 0x000000db18187220 */ /* 0x080fe20000410000 */
[-C--:B------:R-:W-:Y:S01]  /*9490*/  FMUL.FTZ R25, R25, R219.reuse ;  /* 0x000000db19197220 */ /* 0x080fe20000410000 */
[----:B------:R2:W-:Y:S01]  /*94a0*/  @!P1 STS [R161+0x38420], R202 ;  /* 0x038420caa1009388 */ /* 0x0005e20000000800 */
        /* <DEDUP_REMOVED lines=10> */
[-C--:B------:R-:W-:Y:S01]  /*9550*/  FMUL.FTZ R36, R36, R219.reuse ;  /* 0x000000db24247220 */ /* 0x080fe20000410000 */
[-C--:B------:R-:W-:Y:S01]  /*9560*/  FMUL.FTZ R37, R37, R219.reuse ;  /* 0x000000db25257220 */ /* 0x080fe20000410000 */
        /* <DEDUP_REMOVED lines=53> */
[----:B------:R-:W-:Y:S01]  /*98c0*/  FMUL.FTZ R79, R79, R202 ;  /* 0x000000ca4f4f7220 */ /* 0x000fe20000410000 */
[-C--:B------:R-:W-:Y:S01]  /*98d0*/  FMUL.FTZ R80, R80, R219.reuse ;  /* 0x000000db50507220 */ /* 0x080fe20000410000 */
[-C--:B------:R-:W-:Y:S01]  /*98e0*/  FMUL.FTZ R81, R81, R219.reuse ;  /* 0x000000db51517220 */ /* 0x080fe20000410000 */
[----:B------:R-:W0:Y:S01]  /*98f0*/  MUFU.EX2 R181, R181 ;  /* 0x000000b500b57308 */ /* 0x000e220000000800 */
[----:B--2---:R-:W-:Y:S01]  /*9900*/  F2FP.F16.F32.PACK_AB R161, R179, R178 ;  /* 0x000000b2b3a1723e */ /* 0x004fe200000000ff */
        /* <DEDUP_REMOVED lines=82> */
[----:B------:R-:W-:Y:S01]  /*9e30*/  FMUL.FTZ R149, R149, R219 ;  /* 0x000000db95957220 */ /* 0x000fe20000410000 */
[-C--:B------:R-:W-:Y:S01]  /*9e40*/  FMUL.FTZ R150, R150, R202.reuse ;  /* 0x000000ca96967220 */ /* 0x080fe20000410000 */
[----:B------:R-:W-:Y:S01]  /*9e50*/  FMUL.FTZ R151, R151, R202 ;  /* 0x000000ca97977220 */ /* 0x000fe20000410000 */
[----:B------:R0:W-:Y:S01]  /*9e60*/  STSM.16.M88.4 [R187+0x36400], R152 ;  /* 0x03640098bb007844 */ /* 0x0001e20000000200 */
[----:B------:R-:W2:Y:S01]  /*9e70*/  MUFU.EX2 R223, R223 ;  /* 0x000000df00df7308 */ /* 0x000ea20000000800 */
[----:B-1----:R-:W-:Y:S01]  /*9e80*/  F2FP.F16.F32.PACK_AB R164, R203, R218 ;  /* 0x000000dacba4723e */ /* 0x002fe200000000ff */
[----:B------:R-:W-:Y:S01]  /*9e90*/  FFMA.FTZ R171, R202, R20, R171 ;  /* 0x00000014caab7223 */ /* 0x000fe200000100ab */
[----:B------:R0:W-:Y:S01]  /*9ea0*/  STSM.16.M88.4 [R189], R156 ;  /* 0x0000009cbd007844 */ /* 0x0001e20000000200 */
[----:B------:R-:W-:-:S02]  /*9eb0*/  FFMA.FTZ R206, R219, R21, R206 ;  /* 0x00000015dbce7223 */ /* 0x000fc400000100ce */
[----:B------:R-:W-:Y:S01]  /*9ec0*/  FADD.FTZ R171, R170, R171 ;  /* 0x000000abaaab7221 */ /* 0x000fe20000010000 */
[----:B------:R0:W-:Y:S01]  /*9ed0*/  STSM.16.M88.4 [R186], R160 ;  /* 0x000000a0ba007844 */ /* 0x0001e20000000200 */
[----:B------:R-:W1:Y:S01]  /*9ee0*/  MUFU.EX2 R204, R204 ;  /* 0x000000cc00cc7308 */ /* 0x000e620000000800 */
[----:B------:R-:W-:Y:S01]  /*9ef0*/  FADD.FTZ R207, R207, R206 ;  /* 0x000000cecfcf7221 */ /* 0x000fe20000010000 */
[----:B------:R-:W-:-:S03]  /*9f00*/  FADD.FTZ R172, R172, R171 ;  /* 0x000000abacac7221 */ /* 0x000fc60000010000 */
[----:B------:R-:W-:Y:S01]  /*9f10*/  FADD.FTZ R208, R208, R207 ;  /* 0x000000cfd0d07221 */ /* 0x000fe20000010000 */
[----:B------:R-:W-:Y:S01]  /*9f20*/  FADD.FTZ R173, R173, R172 ;  /* 0x000000acadad7221 */ /* 0x000fe20000010000 */
[----:B--2---:R-:W-:Y:S02]  /*9f30*/  F2FP.F16.F32.PACK_AB R166, R223, R220 ;  /* 0x000000dcdfa6723e */ /* 0x004fe400000000ff */
[----:B------:R-:W-:Y:S01]  /*9f40*/  FADD.FTZ R209, R209, R208 ;  /* 0x000000d0d1d17221 */ /* 0x000fe20000010000 */
[----:B------:R-:W-:-:S03]  /*9f50*/  FADD.FTZ R174, R174, R173 ;  /* 0x000000adaeae7221 */ /* 0x000fc60000010000 */
[----:B------:R-:W-:Y:S01]  /*9f60*/  FADD.FTZ R210, R210, R209 ;  /* 0x000000d1d2d27221 */ /* 0x000fe20000010000 */
[----:B------:R-:W-:Y:S01]  /*9f70*/  FADD.FTZ R175, R175, R174 ;  /* 0x000000aeafaf7221 */ /* 0x000fe20000010000 */
[----:B-1----:R-:W-:Y:S02]  /*9f80*/  F2FP.F16.F32.PACK_AB R167, R204, R205 ;  /* 0x000000cdcca7723e */ /* 0x002fe400000000ff */
[----:B------:R-:W-:Y:S01]  /*9f90*/  FADD.FTZ R211, R211, R210 ;  /* 0x000000d2d3d37221 */ /* 0x000fe20000010000 */
[----:B------:R-:W-:Y:S02]  /*9fa0*/  FADD.FTZ R176, R176, R175 ;  /* 0x000000afb0b07221 */ /* 0x000fe40000010000 */
[----:B------:R0:W-:Y:S01]  /*9fb0*/  STSM.16.M88.4 [R188], R164 ;  /* 0x000000a4bc007844 */ /* 0x0001e20000000200 */
[----:B------:R-:W-:Y:S01]  /*9fc0*/  WARPGROUP.ARRIVE ;  /* 0x00000000000079c5 */ /* 0x000fe20000000000 */
[----:B------:R-:W-:Y:S01]  /*9fd0*/  FADD.FTZ R212, R212, R211 ;  /* 0x000000d3d4d47221 */ /* 0x000fe20000010000 */
[----:B------:R-:W-:-:S03]  /*9fe0*/  FADD.FTZ R177, R177, R176 ;  /* 0x000000b0b1b17221 */ /* 0x000fc60000010000 */
[----:B------:R-:W-:Y:S01]  /*9ff0*/  FADD.FTZ R213, R213, R212 ;  /* 0x000000d4d5d57221 */ /* 0x000fe20000010000 */
[----:B------:R-:W-:Y:S01]  /*a000*/  HGMMA.64x256x16.F32 R24, R152, gdesc[UR8].tnspB, R24, gsb0 ;  /* 0x43e0000898187df0 */ /* 0x000fe20008000818 */
[----:B------:R-:W-:Y:S01]  /*a010*/  R2UR UR10, R222 ;  /* 0x00000000de0a72ca */ /* 0x000fe200000e0000 */
[----:B------:R-:W-:Y:S01]  /*a020*/  UMOV UR11, 0x40000040 ;  /* 0x40000040000b7882 */ /* 0x000fe20000000000 */
[C---:B------:R-:W-:Y:S02]  /*a030*/  VIADD R222, R221.reuse, 0x100 ;  /* 0x00000100ddde7836 */ /* 0x040fe40000000000 */
[----:B------:R-:W-:Y:S01]  /*a040*/  FADD.FTZ R178, R178, R177 ;  /* 0x000000b1b2b27221 */ /* 0x000fe20000010000 */
[----:B------:R-:W-:Y:S02]  /*a050*/  VIADD R221, R221, 0x180 ;  /* 0x00000180dddd7836 */ /* 0x000fe40000000000 */
[----:B------:R-:W-:Y:S01]  /*a060*/  FADD.FTZ R214, R214, R213 ;  /* 0x000000d5d6d67221 */ /* 0x000fe20000010000 */
[----:B------:R-:W-:-:S03]  /*a070*/  FADD.FTZ R179, R179, R178 ;  /* 0x000000b2b3b37221 */ /* 0x000fc60000010000 */
        /* <DEDUP_REMOVED lines=13> */
[----:B------:R-:W-:Y:S02]  /*a150*/  WARPGROUP.DEPBAR.LE gsb0, 0x0 ;  /* 0x00008000000079c5 */ /* 0x000fe40000010000 */
[----:B------:R-:W-:-:S06]  /*a160*/  WARPGROUP.ARRIVE ;  /* 0x00000000000079c5 */ /* 0x000fcc0000000000 */
        /* <DEDUP_REMOVED lines=24> */
.L_x_7465:
[C---:B------:R-:W-:Y:S01]  /*a2f0*/  ISETP.GT.AND P1, PT, R200.reuse, UR60, PT ;  /* 0x0000003cc8007c0c */ /* 0x040fe2000bf24270 */
[----:B------:R-:W-:Y:S01]  /*a300*/  VIADD R152, R201, 0x38860 ;  /* 0x00038860c9987836 */ /* 0x000fe20000000000 */
[----:B------:R-:W-:Y:S01]  /*a310*/  MOV R203, R169 ;  /* 0x000000a900cb7202 */ /* 0x000fe20000000f00 */
[----:B------:R-:W-:Y:S02]  /*a320*/  VIADD R200, R200, 0xffffffff ;  /* 0xffffffffc8c87836 */ /* 0x000fe40000000000 */
[----:B------:R-:W-:Y:S01]  /*a330*/  IMAD.MOV.U32 R202, RZ, RZ, R168 ;  /* 0x000000ffffca7224 */ /* 0x000fe200078e00a8 */
[----:B------:R-:W-:Y:S01]  /*a340*/  PRMT R152, R197, 0x654, R152 ;  /* 0x00000654c5987816 */ /* 0x000fe20000000098 */
[----:B------:R-:W-:-:S03]  /*a350*/  IMAD.MOV.U32 R204, RZ, RZ, R22 ;  /* 0x000000ffffcc7224 */ /* 0x000fc600078e0016 */
[----:B------:R0:W-:Y:S03]  /*a360*/  SYNCS.ARRIVE.TRANS64.RED.A1T0 RZ, [R152+URZ], RZ ;  /* 0x000000ff98ff79a7 */ /* 0x0001e6000810043f */
[----:B------:R-:W-:Y:S05]  /*a370*/  @P1 BRA `(.L_x_7466) ;  /* 0xffffffc800481947 */ /* 0x000fea000383ffff */
.L_x_7455:
[----:B------:R-:W-:-:S13]  /*a380*/  R2UR UR7, R196 ;  /* 0x00000000c40772ca */ /* 0x000fda00000e0000 */
[----:B------:R-:W-:-:S13]  /*a390*/  ISETP.GE.AND P1, PT, R200, UR7, PT ;  /* 0x00000007c8007c0c */ /* 0x000fda000bf26270 */
[----:B------:R-:W-:Y:S05]  /*a3a0*/  @!P1 BRA `(.L_x_7467) ;  /* 0x0000002c00e49947 */ /* 0x000fea0003800000 */
[----:B------:R-:W-:Y:S01]  /*a3b0*/  IMAD.MOV.U32 R202, RZ, RZ, R169 ;  /* 0x000000ffffca7224 */ /* 0x000fe200078e00a9 */
[----:B------:R-:W-:Y:S01]  /*a3c0*/  ULDC UR38, c[0x0][0xad0] ;  /* 0x0002b40000267ab9 */ /* 0x000fe20000000800 */
[----:B------:R-:W-:Y:S01]  /*a3d0*/  IMAD.MOV.U32 R195, RZ, RZ, R168 ;  /* 0x000000ffffc37224 */ /* 0x000fe200078e00a8 */
[----:B------:R-:W-:Y:S01]  /*a3e0*/  ULDC UR60, c[0x0][0xa80] ;  /* 0x0002a000003c7ab9 */ /* 0x000fe20000000800 */
[----:B------:R-:W-:-:S07]  /*a3f0*/  IMAD.MOV.U32 R194, RZ, RZ, R22 ;  /* 0x000000ffffc27224 */ /* 0x000fce00078e0016 */
.L_x_7478:
[----:B------:R-:W-:-:S05]  /*a400*/  VIADD R22, R194, 0x1 ;  /* 0x00000001c2167836 */ /* 0x000fca0000000000 */
[----:B------:R-:W-:-:S04]  /*a410*/  ISETP.NE.AND P1, PT, R22, 0x2, PT ;  /* 0x000000021600780c */ /* 0x000fc80003f25270 */
[----:B0-----:R-:W-:Y:S02]  /*a420*/  SEL R152, RZ, 0x1, P1 ;  /* 0x00000001ff987807 */ /* 0x001fe40000800000 */
[----:B------:R-:W-:Y:S02]  /*a430*/  SEL R22, R22, RZ, P1 ;  /* 0x000000ff16167207 */ /* 0x000fe40000800000 */
[----:B------:R-:W-:-:S13]  /*a440*/  R2UR UR6, R152 ;  /* 0x00000000980672ca */ /* 0x000fda00000e0000 */
[----:B------:R-:W-:Y:S01]  /*a450*/  ULOP3.LUT UR39, UR39, UR6, URZ, 0x3c, !UPT ;  /* 0x0000000627277292 */ /* 0x000fe2000f8e3c3f */
[----:B------:R-:W-:Y:S11]  /*a460*/  @!P0 BRA `(.L_x_7468) ;  /* 0x0000000000048947 */ /* 0x000ff60003800000 */
[----:B------:R-:W-:Y:S01]  /*a470*/  BPT.TRAP 0x1 ;  /* 0x000000040000795c */ /* 0x000fe20000300000 */
.L_x_7468:
[----:B------:R-:W-:Y:S02]  /*a480*/  IMAD.U32 R204, RZ, RZ, UR39 ;  /* 0x00000027ffcc7e24 */ /* 0x000fe4000f8e00ff */
[----:B------:R-:W-:-:S03]  /*a490*/  IMAD R185, R22, 0x8, R198 ;  /* 0x0000000816b97824 */ /* 0x000fc600078e02c6 */
[----:B------:R-:W-:-:S04]  /*a4a0*/  SHF.L.U32 R204, R204, 0x1f, RZ ;  /* 0x0000001fcccc7819 */ /* 0x000fc800000006ff */
[----:B------:R0:W1:Y:S01]  /*a4b0*/  SYNCS.PHASECHK.TRANS64.TRYWAIT P1, [R185+URZ+0x38830], R204 ;  /* 0x038830ccb90075a7 */ /* 0x000062000802017f */
[----:B------:R-:W-:Y:S05]  /*a4c0*/  @!P0 BRA `(.L_x_7469) ;  /* 0x0000000000048947 */ /* 0x000fea0003800000 */
[----:B------:R-:W-:Y:S01]  /*a4d0*/  BPT.TRAP 0x1 ;  /* 0x000000040000795c */ /* 0x000fe20000300000 */
.L_x_7469:
[----:B------:R-:W-:Y:S01]  /*a4e0*/  LEA R201, R22, R190, 0x9 ;  /* 0x000000be16c97211 */ /* 0x000fe200078e48ff */
[----:B-1----:R-:W-:Y:S06]  /*a4f0*/  @P1 BRA `(.L_x_7470) ;  /* 0x0000000000081947 */ /* 0x002fec0003800000 */
[----:B------:R-:W1:Y:S02]  /*a500*/  SYNCS.PHASECHK.TRANS64.TRYWAIT P1, [R185+URZ+0x38830], R204 ;  /* 0x038830ccb90075a7 */ /* 0x000e64000802017f */
[----:B-1----:R-:W-:Y:S05]  /*a510*/  @!P1 BRA `(.L_x_7471) ;  /* 0x000000a800509947 */ /* 0x002fea0003800000 */
.L_x_7470:
[----:B------:R-:W-:Y:S01]  /*a520*/  R2UR UR58, R201 ;  /* 0x00000000c93a72ca */ /* 0x000fe200000e0000 */
[----:B------:R-:W-:Y:S01]  /*a530*/  WARPGROUP.ARRIVE ;  /* 0x00000000000079c5 */ /* 0x000fe20000000000 */
[----:B------:R-:W-:Y:S01]  /*a540*/  R2UR UR56, R10 ;  /* 0x000000000a3872ca */ /* 0x000fe200000e0000 */
[----:B------:R-:W-:Y:S01]  /*a550*/  UMOV UR59, 0x40000040 ;  /* 0x40000040003b7882 */ /* 0x000fe20000000000 */
[----:B------:R-:W-:Y:S01]  /*a560*/  R2UR UR57, R11 ;  /* 0x000000000b3972ca */ /* 0x000fe200000e0000 */
[----:B------:R-:W-:-:S12]  /*a570*/  VIADD R203, R201, 0x2 ;  /* 0x00000002c9cb7836 */ /* 0x000fd80000000000 */
[----:B------:R-:W-:Y:S01]  /*a580*/  HGMMA.64x64x16.F32 R152, gdesc[UR56], RZ, !UPT, gsb0 ;  /* 0x00e00000389879f0 */ /* 0x000fe2000c0008ff */
[----:B------:R-:W-:Y:S01]  /*a590*/  R2UR UR58, R203 ;  /* 0x00000000cb3a72ca */ /* 0x000fe200000e0000 */
[----:B------:R-:W-:Y:S01]  /*a5a0*/  UMOV UR59, 0x40000040 ;  /* 0x40000040003b7882 */ /* 0x000fe20000000000 */
[----:B------:R-:W-:Y:S01]  /*a5b0*/  R2UR UR56, R8 ;  /* 0x00000000083872ca */ /* 0x000fe200000e0000 */
[----:B------:R-:W-:Y:S01]  /*a5c0*/  VIADD R203, R201, 0x4 ;  /* 0x00000004c9cb7836 */ /* 0x000fe20000000000 */
[----:B------:R-:W-:Y:S01]  /*a5d0*/  R2UR UR57, R9 ;  /* 0x00000000093972ca */ /* 0x000fe200000e0000 */
[----:B------:R-:W-:Y:S01]  /*a5e0*/  VIADD R201, R201, 0x6 ;  /* 0x00000006c9c97836 */ /* 0x000fe20000000000 */
[----:B------:R-:W-:Y:S02]  /*a5f0*/  WARPGROUP.DEPBAR.LE gsb0, 0x0 ;  /* 0x00008000000079c5 */ /* 0x000fe40000010000 */
[----:B------:R-:W-:-:S09]  /*a600*/  WARPGROUP.ARRIVE ;  /* 0x00000000000079c5 */ /* 0x000fd20000000000 */
[----:B------:R-:W-:Y:S01]  /*a610*/  HGMMA.64x64x16.F32 R152, gdesc[UR56], R152, gsb0 ;  /* 0x00e00000389879f0 */ /* 0x000fe20008000898 */
[----:B------:R-:W-:Y:S01]  /*a620*/  R2UR UR58, R203 ;  /* 0x00000000cb3a72ca */ /* 0x000fe200000e0000 */
[----:B------:R-:W-:Y:S01]  /*a630*/  UMOV UR59, 0x40000040 ;  /* 0x40000040003b7882 */ /* 0x000fe20000000000 */
[----:B------:R-:W-:Y:S02]  /*a640*/  R2UR UR56, R16 ;  /* 0x00000000103872ca */ /* 0x000fe400000e0000 */
[----:B------:R-:W-:Y:S01]  /*a650*/  R2UR UR57, R17 ;  /* 0x00000000113972ca */ /* 0x000fe200000e0000 */
[----:B------:R-:W-:Y:S02]  /*a660*/  WARPGROUP.DEPBAR.LE gsb0, 0x0 ;  /* 0x00008000000079c5 */ /* 0x000fe40000010000 */
[----:B------:R-:W-:-:S10]  /*a670*/  WARPGROUP.ARRIVE ;  /* 0x00000000000079c5 */ /* 0x000fd40000000000 */
[----:B------:R-:W-:Y:S01]  /*a680*/  HGMMA.64x64x16.F32 R152, gdesc[UR56], R152, gsb0 ;  /* 0x00e00000389879f0 */ /* 0x000fe20008000898 */
[----:B------:R-:W-:Y:S01]  /*a690*/  R2UR UR58, R201 ;  /* 0x00000000c93a72ca */ /* 0x000fe200000e0000 */
[----:B------:R-:W-:Y:S01]  /*a6a0*/  UMOV UR59, 0x40000040 ;  /* 0x40000040003b7882 */ /* 0x000fe20000000000 */
        /* <DEDUP_REMOVED lines=8> */
.L_x_7472:
[----:B------:R2:W3:Y:S01]  /*a730*/  SYNCS.PHASECHK.TRANS64.TRYWAIT P1, [R185+URZ+0x38850], R204 ;  /* 0x038850ccb90075a7 */ /* 0x0004e2000802017f */
[----:B------:R-:W-:Y:S05]  /*a740*/  @!P0 BRA `(.L_x_7473) ;  /* 0x0000000000048947 */ /* 0x000fea0003800000 */
[----:B------:R-:W-:Y:S01]  /*a750*/  BPT.TRAP 0x1 ;  /* 0x000000040000795c */ /* 0x000fe20000300000 */
.L_x_7473:
[----:B------:R-:W-:Y:S01]  /*a760*/  IMAD R201, R22, 0x1000, R18 ;  /* 0x0000100016c97824 */ /* 0x000fe200078e0212 */
[----:B---3--:R-:W-:Y:S06]  /*a770*/  @P1 BRA `(.L_x_7474) ;  /* 0x0000000000081947 */ /* 0x008fec0003800000 */
[----:B------:R-:W3:Y:S02]  /*a780*/  SYNCS.PHASECHK.TRANS64.TRYWAIT P1, [R185+URZ+0x38850], R204 ;  /* 0x038850ccb90075a7 */ /* 0x000ee4000802017f */
[----:B---3--:R-:W-:Y:S05]  /*a790*/  @!P1 BRA `(.L_x_7475) ;  /* 0x000000a400c49947 */ /* 0x008fea0003800000 */
.L_x_7474:
[----:B------:R-:W-:Y:S01]  /*a7a0*/  R2UR UR58, R201 ;  /* 0x00000000c93a72ca */ /* 0x000fe200000e0000 */
[----:B------:R-:W-:Y:S01]  /*a7b0*/  WARPGROUP.ARRIVE ;  /* 0x00000000000079c5 */ /* 0x000fe20000000000 */
[----:B------:R-:W-:Y:S01]  /*a7c0*/  R2UR UR56, R6 ;  /* 0x00000000063872ca */ /* 0x000fe200000e0000 */
[----:B------:R-:W-:Y:S01]  /*a7d0*/  UMOV UR59, 0x40000040 ;  /* 0x40000040003b7882 */ /* 0x000fe20000000000 */
[----:B------:R-:W-:Y:S01]  /*a7e0*/  R2UR UR57, R7 ;  /* 0x00000000073972ca */ /* 0x000fe200000e0000 */
[----:B------:R-:W-:Y:S01]  /*a7f0*/  VIADD R203, R201, 0x2 ;  /* 0x00000002c9cb7836 */ /* 0x000fe20000000000 */
        /* <DEDUP_REMOVED lines=11> */
[----:B------:R-:W-:Y:S01]  /*a8b0*/  HGMMA.64x64x16.F32 R152, gdesc[UR56], R152, gsb0 ;  /* 0x00e00000389879f0 */ /* 0x000fe20008000898 */
[----:B------:R-:W-:Y:S01]  /*a8c0*/  R2UR UR58, R203 ;  /* 0x00000000cb3a72ca */ /* 0x000fe200000e0000 */
[----:B------:R-:W-:Y:S01]  /*a8d0*/  UMOV UR59, 0x40000040 ;  /* 0x40000040003b7882 */ /* 0x000fe20000000000 */
[----:B------:R-:W-:Y:S01]  /*a8e0*/  R2UR UR56, R2 ;  /* 0x00000000023872ca */ /* 0x000fe200000e0000 */
[----:B------:R-:W-:Y:S01]  /*a8f0*/  VIADD R203, R201, 0x4 ;  /* 0x00000004c9cb7836 */ /* 0x000fe20000000000 */
[----:B------:R-:W-:Y:S01]  /*a900*/  R2UR UR57, R3 ;  /* 0x00000000033972ca */ /* 0x000fe200000e0000 */
[----:B------:R-:W4:Y:S01]  /*a910*/  S2R R205, SR_TID.X ;  /* 0x0000000000cd7919 */ /* 0x000f220000002100 */
[----:B------:R-:W-:Y:S01]  /*a920*/  UMOV UR55, 0x40000040 ;  /* 0x4000004000377882 */ /* 0x000fe20000000000 */
[----:B----4-:R-:W-:Y:S01]  /*a930*/  SHF.R.U32.HI R205, RZ, 0x7, R205 ;  /* 0x00000007ffcd7819 */ /* 0x010fe200000116cd */
[----:B------:R-:W-:-:S02]  /*a940*/  WARPGROUP.DEPBAR.LE gsb0, 0x0 ;  /* 0x00008000000079c5 */ /* 0x000fc40000010000 */
[----:B------:R-:W-:-:S07]  /*a950*/  WARPGROUP.ARRIVE ;  /* 0x00000000000079c5 */ /* 0x000fce0000000000 */
[----:B------:R-:W-:Y:S01]  /*a960*/  HGMMA.64x64x16.F32 R152, gdesc[UR56], R152, gsb0 ;  /* 0x00e00000389879f0 */ /* 0x000fe20008000898 */
[----:B------:R-:W-:Y:S01]  /*a970*/  R2UR UR58, R203 ;  /* 0x00000000cb3a72ca */ /* 0x000fe200000e0000 */
[----:B------:R-:W-:Y:S01]  /*a980*/  UMOV UR59, 0x40000040 ;  /* 0x40000040003b7882 */ /* 0x000fe20000000000 */
[----:B------:R-:W-:Y:S01]  /*a990*/  R2UR UR56, R4 ;  /* 0x00000000043872ca */ /* 0x000fe200000e0000 */
[----:B------:R-:W-:Y:S01]  /*a9a0*/  VIADD R203, R201, 0x6 ;  /* 0x00000006c9cb7836 */ /* 0x000fe20000000000 */
[----:B------:R-:W-:Y:S01]  /*a9b0*/  R2UR UR57, R5 ;  /* 0x00000000053972ca */ /* 0x000fe200000e0000 */
[----:B------:R-:W-:Y:S02]  /*a9c0*/  WARPGROUP.DEPBAR.LE gsb0, 0x0 ;  /* 0x00008000000079c5 */ /* 0x000fe40000010000 */
[----:B------:R-:W-:-:S10]  /*a9d0*/  WARPGROUP.ARRIVE ;  /* 0x00000000000079c5 */ /* 0x000fd40000000000 */
[----:B------:R-:W-:Y:S01]  /*a9e0*/  HGMMA.64x64x16.F32 R152, gdesc[UR56], R152, gsb0 ;  /* 0x00e00000389879f0 */ /* 0x000fe20008000898 */
[----:B------:R-:W-:Y:S01]  /*a9f0*/  R2UR UR58, R203 ;  /* 0x00000000cb3a72ca */ /* 0x000fe200000e0000 */
[----:B------:R-:W-:Y:S01]  /*aa00*/  UMOV UR59, 0x40000040 ;  /* 0x40000040003b7882 */ /* 0x000fe20000000000 */
[----:B------:R-:W-:Y:S01]  /*aa10*/  R2UR UR56, R12 ;  /* 0x000000000c3872ca */ /* 0x000fe200000e0000 */
[----:B------:R-:W-:Y:S01]  /*aa20*/  VIADD R203, R201, 0x200 ;  /* 0x00000200c9cb7836 */ /* 0x000fe20000000000 */
[----:B------:R-:W-:-:S04]  /*aa30*/  R2UR UR57, R13 ;  /* 0x000000000d3972ca */ /* 0x000fc800000e0000 */
[----:B------:R-:W-:Y:S02]  /*aa40*/  R2UR UR6, R203 ;  /* 0x00000000cb0672ca */ /* 0x000fe400000e0000 */
[----:B------:R-:W-:-:S04]  /*aa50*/  IADD3 R203, R201, 0x202, RZ ;  /* 0x00000202c9cb7810 */ /* 0x000fc80007ffe0ff */
        /* <DEDUP_REMOVED lines=17> */
[----:B------:R-:W-:-:S04]  /*ab70*/  IADD3 R203, R201, 0x604, RZ ;  /* 0x00000604c9cb7810 */ /* 0x000fc80007ffe0ff */
[----:B------:R-:W-:Y:S01]  /*ab80*/  R2UR UR50, R203 ;  /* 0x00000000cb3272ca */ /* 0x000fe200000e0000 */
[----:B------:R-:W-:-:S05]  /*ab90*/  VIADD R203, R201, 0x606 ;  /* 0x00000606c9cb7836 */ /* 0x000fca0000000000 */
[----:B------:R-:W-:Y:S01]  /*aba0*/  R2UR UR54, R203 ;  /* 0x00000000cb3672ca */ /* 0x000fe200000e0000 */
[----:B------:R-:W-:Y:S02]  /*abb0*/  WARPGROUP.DEPBAR.LE gsb0, 0x0 ;  /* 0x00008000000079c5 */ /* 0x000fe40000010000 */
[----:B------:R-:W-:Y:S01]  /*abc0*/  WARPGROUP.ARRIVE ;  /* 0x00000000000079c5 */ /* 0x000fe20000000000 */
[----:B------:R-:W4:Y:S05]  /*abd0*/  SHFL.IDX PT, R203, R205, RZ, 0x1f ;  /* 0x00001fffcdcb7589 */ /* 0x000f2a00000e0000 */
[----:B------:R-:W-:Y:S01]  /*abe0*/  HGMMA.64x64x16.F32 R152, gdesc[UR56], R152, gsb0 ;  /* 0x00e00000389879f0 */ /* 0x000fe20008000898 */
[----:B------:R-:W-:Y:S01]  /*abf0*/  UMOV UR57, 0x40000040 ;  /* 0x4000004000397882 */ /* 0x000fe20000000000 */
[----:B------:R-:W-:Y:S01]  /*ac00*/  UMOV UR59, 0x40000040 ;  /* 0x40000040003b7882 */ /* 0x000fe20000000000 */
[----:B----4-:R-:W-:Y:S01]  /*ac10*/  ISETP.GT.AND P1, PT, R203, 0x7f, PT ;  /* 0x0000007fcb00780c */ /* 0x010fe20003f24270 */
[----:B------:R-:W-:-:S03]  /*ac20*/  VIADD R203, R201, 0x800 ;  /* 0x00000800c9cb7836 */ /* 0x000fc60000000000 */
[----:B0123--:R-:W-:-:S05]  /*ac30*/  SEL R204, RZ, 0x2, !P1 ;  /* 0x00000002ffcc7807 */ /* 0x00ffca0004800000 */
[----:B------:R-:W-:Y:S02]  /*ac40*/  IMAD.IADD R205, R184, 0x1, R204 ;  /* 0x00000001b8cd7824 */ /* 0x000fe400078e02cc */
[----:B------:R-:W-:-:S03]  /*ac50*/  IMAD.IADD R206, R204, 0x1, R203 ;  /* 0x00000001ccce7824 */ /* 0x000fc600078e02cb */
[----:B------:R-:W-:Y:S02]  /*ac60*/  R2UR UR56, R205 ;  /* 0x00000000cd3872ca */ /* 0x000fe400000e0000 */
[----:B------:R-:W-:Y:S01]  /*ac70*/  R2UR UR58, R206 ;  /* 0x00000000ce3a72ca */ /* 0x000fe200000e0000 */
        /* <DEDUP_REMOVED lines=82> */
[----:B------:R-:W-:Y:S02]  /*b1a0*/  IMAD.IADD R205, R23, 0x1, R208 ;  /* 0x0000000117cd7824 */ /* 0x000fe400078e02d0 */
[----:B------:R-:W-:Y:S01]  /*b1b0*/  IMAD.IADD R207, R208, 0x1, R203 ;  /* 0x00000001d0cf7824 */ /* 0x000fe200078e02cb */
        /* <DEDUP_REMOVED lines=123> */
.L_x_7476:
        /* <DEDUP_REMOVED lines=31> */
[----:B-1----:R-:W-:Y:S01]  /*bb60*/  FMNMX.FTZ R173, R201, R168, !PT ;  /* 0x000000a8c9ad7209 */ /* 0x002fe20007810000 */
[----:B------:R-:W-:Y:S01]  /*bb70*/  FMUL.FTZ R210, R179, UR38 ;  /* 0x00000026b3d27c20 */ /* 0x000fe20008410000 */
[----:B------:R-:W-:Y:S01]  /*bb80*/  FMUL.FTZ R211, R182, UR38 ;  /* 0x00000026b6d37c20 */ /* 0x000fe20008410000 */
[----:B------:R-:W-:Y:S01]  /*bb90*/  FMUL.FTZ R212, R183, UR38 ;  /* 0x00000026b7d47c20 */ /* 0x000fe20008410000 */
[----:B------:R-:W-:Y:S01]  /*bba0*/  ISETP.NE.AND P1, PT, R193, RZ, PT ;  /* 0x000000ffc100720c */ /* 0x000fe20003f25270 */
[----:B------:R-:W-:-:S02]  /*bbb0*/  UMOV UR11, 0x40000040 ;  /* 0x40000040000b7882 */ /* 0x000fc40000000000 */
        /* <DEDUP_REMOVED lines=14> */
[----:B-1----:R-:W-:Y:S01]  /*bca0*/  FMNMX.FTZ R168, R164, R177, !PT ;  /* 0x000000b1a4a87209 */ /* 0x002fe20007810000 */
[----:B------:R-:W-:-:S06]  /*bcb0*/  FMUL.FTZ R177, R181, UR38 ;  /* 0x00000026b5b17c20 */ /* 0x000fcc0008410000 */
        /* <DEDUP_REMOVED lines=17> */
[----:B------:R-:W3:Y:S01]  /*bdd0*/  MUFU.TANH R154, R154 ;  /* 0x0000009a009a7308 */ /* 0x000ee20000002400 */
[----:B-1----:R-:W-:-:S07]  /*bde0*/  FMNMX.FTZ R171, R153, R202, !PT ;  /* 0x000000ca99ab7209 */ /* 0x002fce0007810000 */
[----:B------:R-:W1:Y:S01]  /*bdf0*/  MUFU.TANH R155, R155 ;  /* 0x0000009b009b7308 */ /* 0x000e620000002400 */
[----:B--2---:R-:W-:-:S07]  /*be00*/  FMNMX.FTZ R171, R152, R171, !PT ;  /* 0x000000ab98ab7209 */ /* 0x004fce0007810000 */
[----:B------:R-:W2:Y:S01]  /*be10*/  MUFU.TANH R162, R162 ;  /* 0x000000a200a27308 */ /* 0x000ea20000002400 */
[----:B0-----:R-:W-:-:S07]  /*be20*/  FMNMX.FTZ R181, R168, R181, !PT ;  /* 0x000000b5a8b57209 */ /* 0x001fce0007810000 */
[----:B------:R-:W0:Y:S01]  /*be30*/  MUFU.TANH R163, R163 ;  /* 0x000000a300a37308 */ /* 0x000e220000002400 */
[----:B---3--:R-:W-:Y:S01]  /*be40*/  FMNMX.FTZ R168, R154, R171, !PT ;  /* 0x000000ab9aa87209 */ /* 0x008fe20007810000 */
[----:B------:R-:W3:Y:S03]  /*be50*/  SHFL.BFLY PT, R174, R181, 0x1, 0x1f ;  /* 0x0c201f00b5ae7f89 */ /* 0x000ee600000e0000 */
[----:B-1----:R-:W-:-:S03]  /*be60*/  FMNMX.FTZ R171, R155, R168, !PT ;  /* 0x000000a89bab7209 */ /* 0x002fc60007810000 */
[----:B------:R-:W1:Y:S01]  /*be70*/  MUFU.TANH R166, R166 ;  /* 0x000000a600a67308 */ /* 0x000e620000002400 */
[----:B--2---:R-:W-:-:S07]  /*be80*/  FMNMX.FTZ R170, R162, R171, !PT ;  /* 0x000000aba2aa7209 */ /* 0x004fce0007810000 */
[----:B------:R-:W2:Y:S01]  /*be90*/  MUFU.TANH R167, R167 ;  /* 0x000000a700a77308 */ /* 0x000ea20000002400 */
[----:B0-----:R-:W-:-:S07]  /*bea0*/  FMNMX.FTZ R171, R163, R170, !PT ;  /* 0x000000aaa3ab7209 */ /* 0x001fce0007810000 */
[----:B------:R-:W0:Y:S01]  /*beb0*/  MUFU.TANH R203, R203 ;  /* 0x000000cb00cb7308 */ /* 0x000e220000002400 */
[----:B-1----:R-:W-:Y:S02]  /*bec0*/  FMNMX.FTZ R170, R166, R171, !PT ;  /* 0x000000aba6aa7209 */ /* 0x002fe40007810000 */
[----:B---3--:R-:W-:-:S05]  /*bed0*/  FMNMX.FTZ R168, R181, R174, !PT ;  /* 0x000000aeb5a87209 */ /* 0x008fca0007810000 */
[----:B------:R-:W1:Y:S01]  /*bee0*/  MUFU.TANH R205, R205 ;  /* 0x000000cd00cd7308 */ /* 0x000e620000002400 */
[C---:B------:R-:W-:Y:S01]  /*bef0*/  FADD.FTZ R174, -R168.reuse, R195 ;  /* 0x000000c3a8ae7221 */ /* 0x040fe20000010100 */
[----:B------:R-:W-:-:S03]  /*bf00*/  FMUL.FTZ R213, R168, UR6 ;  /* 0x00000006a8d57c20 */ /* 0x000fc60008410000 */
[----:B------:R-:W-:Y:S01]  /*bf10*/  FMUL.FTZ R179, R174, UR6 ;  /* 0x00000006aeb37c20 */ /* 0x000fe20008410000 */
[----:B--2---:R-:W-:Y:S01]  /*bf20*/  FMNMX.FTZ R174, R167, R170, !PT ;  /* 0x000000aaa7ae7209 */ /* 0x004fe20007810000 */
        /* <DEDUP_REMOVED lines=23> */
[----:B-1----:R-:W-:Y:S01]  /*c0a0*/  FMNMX.FTZ R175, R209, R178, !PT ;  /* 0x000000b2d1af7209 */ /* 0x002fe20007810000 */
[----:B------:R-:W-:-:S06]  /*c0b0*/  FFMA.FTZ R178, R157, UR6, -R213 ;  /* 0x000000069db27c23 */ /* 0x000fcc00080108d5 */
[----:B------:R-:W1:Y:S01]  /*c0c0*/  MUFU.TANH R212, R212 ;  /* 0x000000d400d47308 */ /* 0x000e620000002400 */
[----:B--2---:R-:W-:-:S07]  /*c0d0*/  FMNMX.FTZ R156, R210, R175, !PT ;  /* 0x000000afd29c7209 */ /* 0x004fce0007810000 */
[----:B------:R0:W2:Y:S08]  /*c0e0*/  MUFU.EX2 R170, R179 ;  /* 0x000000b300aa7308 */ /* 0x0000b00000000800 */
[----:B------:R-:W-:Y:S01]  /*c0f0*/  MUFU.EX2 R171, R171 ;  /* 0x000000ab00ab7308 */ /* 0x000fe20000000800 */
[----:B0-----:R-:W-:-:S04]  /*c100*/  FMNMX.FTZ R179, R211, R156, !PT ;  /* 0x0000009cd3b37209 */ /* 0x001fc80007810000 */
[----:B-1----:R-:W-:Y:S01]  /*c110*/  FMNMX.FTZ R156, R212, R179, !PT ;  /* 0x000000b3d49c7209 */ /* 0x002fe20007810000 */
[----:B------:R-:W-:Y:S02]  /*c120*/  FFMA.FTZ R179, R159, UR6, -R213 ;  /* 0x000000069fb37c23 */ /* 0x000fe400080108d5 */
[----:B------:R-:W-:Y:S01]  /*c130*/  MUFU.EX2 R174, R174 ;  /* 0x000000ae00ae7308 */ /* 0x000fe20000000800 */
[-C--:B--2---:R-:W-:Y:S01]  /*c140*/  FMUL.FTZ R24, R24, R170.reuse ;  /* 0x000000aa18187220 */ /* 0x084fe20000410000 */
        /* <DEDUP_REMOVED lines=24> */
[----:B0-----:R-:W-:Y:S01]  /*c2d0*/  FMNMX.FTZ R157, R156, R157, !PT ;  /* 0x0000009d9c9d7209 */ /* 0x001fe20007810000 */
[-C--:B------:R-:W-:Y:S01]  /*c2e0*/  FMUL.FTZ R65, R65, R170.reuse ;  /* 0x000000aa41417220 */ /* 0x080fe20000410000 */
[-C--:B------:R-:W-:Y:S01]  /*c2f0*/  FMUL.FTZ R68, R68, R170.reuse ;  /* 0x000000aa44447220 */ /* 0x080fe20000410000 */
[-C--:B------:R-:W-:Y:S01]  /*c300*/  FMUL.FTZ R69, R69, R170.reuse ;  /* 0x000000aa45457220 */ /* 0x080fe20000410000 */
[-C--:B------:R-:W-:Y:S01]  /*c310*/  FMUL.FTZ R72, R72, R170.reuse ;  /* 0x000000aa48487220 */ /* 0x080fe20000410000 */
[----:B------:R-:W0:Y:S01]  /*c320*/  SHFL.BFLY PT, R156, R157, 0x1, 0x1f ;  /* 0x0c201f009d9c7f89 */ /* 0x000e2200000e0000 */
        /* <DEDUP_REMOVED lines=23> */
[----:B0-----:R-:W-:Y:S01]  /*c4a0*/  FMNMX.FTZ R169, R157, R156, !PT ;  /* 0x0000009c9da97209 */ /* 0x001fe20007810000 */
[----:B------:R-:W-:Y:S01]  /*c4b0*/  MUFU.EX2 R183, R183 ;  /* 0x000000b700b77308 */ /* 0x000fe20000000800 */
[-C--:B------:R-:W-:Y:S01]  /*c4c0*/  FMUL.FTZ R113, R113, R170.reuse ;  /* 0x000000aa71717220 */ /* 0x080fe20000410000 */
[-C--:B------:R-:W-:Y:S01]  /*c4d0*/  FMUL.FTZ R116, R116, R170.reuse ;  /* 0x000000aa74747220 */ /* 0x080fe20000410000 */
[-C--:B------:R-:W-:Y:S01]  /*c4e0*/  FMUL.FTZ R117, R117, R170.reuse ;  /* 0x000000aa75757220 */ /* 0x080fe20000410000 */
[----:B------:R-:W-:Y:S01]  /*c4f0*/  FADD.FTZ R156, -R169, R202 ;  /* 0x000000caa99c7221 */ /* 0x000fe20000010100 */
[-C--:B------:R-:W-:Y:S01]  /*c500*/  FMUL.FTZ R120, R120, R170.reuse ;  /* 0x000000aa78787220 */ /* 0x080fe20000410000 */
[-C--:B------:R-:W-:Y:S01]  /*c510*/  FMUL.FTZ R121, R121, R170.reuse ;  /* 0x000000aa79797220 */ /* 0x080fe20000410000 */
[-C--:B------:R-:W-:Y:S01]  /*c520*/  FMUL.FTZ R124, R124, R170.reuse ;  /* 0x000000aa7c7c7220 */ /* 0x080fe20000410000 */
[----:B------:R-:W-:Y:S01]  /*c530*/  FMUL.FTZ R177, R156, UR6 ;  /* 0x000000069cb17c20 */ /* 0x000fe20008410000 */
[----:B------:R-:W-:Y:S01]  /*c540*/  FMUL.FTZ R156, R169, UR6 ;  /* 0x00000006a99c7c20 */ /* 0x000fe20008410000 */
[----:B------:R-:W-:Y:S01]  /*c550*/  MUFU.EX2 R206, R206 ;  /* 0x000000ce00ce7308 */ /* 0x000fe20000000800 */
[----:B-1----:R-:W-:Y:S01]  /*c560*/  F2FP.F16.F32.PACK_AB R158, R204, R181 ;  /* 0x000000b5cc9e723e */ /* 0x002fe200000000ff */
[----:B------:R-:W-:Y:S01]  /*c570*/  FMUL.FTZ R125, R125, R170 ;  /* 0x000000aa7d7d7220 */ /* 0x000fe20000410000 */
[--C-:B------:R-:W-:Y:S01]  /*c580*/  FFMA.FTZ R213, R152, UR6, -R156.reuse ;  /* 0x0000000698d57c23 */ /* 0x100fe2000801089c */
[----:B------:R-:W-:Y:S01]  /*c590*/  FFMA.FTZ R202, R153, UR6, -R156 ;  /* 0x0000000699ca7c23 */ /* 0x000fe2000801089c */
[----:B------:R-:W-:-:S02]  /*c5a0*/  VIADD R152, R185, 0x38840 ;  /* 0x00038840b9987836 */ /* 0x000fc40000000000 */
[--C-:B------:R-:W-:Y:S01]  /*c5b0*/  FFMA.FTZ R214, R154, UR6, -R156.reuse ;  /* 0x000000069ad67c23 */ /* 0x100fe2000801089c */
[----:B------:R-:W-:Y:S01]  /*c5c0*/  @!P1 IMAD R153, R194, 0x40, R191 ;  /* 0x00000040c2999824 */ /* 0x000fe200078e02bf */
[----:B------:R-:W0:Y:S01]  /*c5d0*/  MUFU.EX2 R177, R177 ;  /* 0x000000b100b17308 */ /* 0x000e220000000800 */
[----:B------:R-:W-:Y:S01]  /*c5e0*/  FFMA.FTZ R215, R155, UR6, -R156 ;  /* 0x000000069bd77c23 */ /* 0x000fe2000801089c */
[----:B------:R-:W-:Y:S01]  /*c5f0*/  PRMT R152, R197, 0x654, R152 ;  /* 0x00000654c5987816 */ /* 0x000fe20000000098 */
        /* <DEDUP_REMOVED lines=10> */
[----:B------:R1:W-:Y:S01]  /*c6a0*/  SYNCS.ARRIVE.TRANS64.RED.A1T0 RZ, [R152+URZ], RZ ;  /* 0x000000ff98ff79a7 */ /* 0x0003e2000810043f */
[--C-:B------:R-:W-:Y:S01]  /*c6b0*/  FFMA.FTZ R207, R209, UR6, -R156.reuse ;  /* 0x00000006d1cf7c23 */ /* 0x100fe2000801089c */
[--C-:B------:R-:W-:Y:S01]  /*c6c0*/  FFMA.FTZ R210, R210, UR6, -R156.reuse ;  /* 0x00000006d2d27c23 */ /* 0x100fe2000801089c */
[----:B------:R-:W-:Y:S01]  /*c6d0*/  FFMA.FTZ R211, R212, UR6, -R156 ;  /* 0x00000006d4d37c23 */ /* 0x000fe2000801089c */
[----:B------:R-:W-:Y:S01]  /*c6e0*/  @!P1 STS [R153+0x38400], R170 ;  /* 0x038400aa99009388 */ /* 0x000fe20000000800 */
[----:B------:R-:W-:Y:S01]  /*c6f0*/  MUFU.EX2 R202, R202 ;  /* 0x000000ca00ca7308 */ /* 0x000fe20000000800 */
[----:B------:R-:W-:Y:S01]  /*c700*/  IMAD R209, R22, 0x1000, R192 ;  /* 0x0000100016d17824 */ /* 0x000fe200078e02c0 */
[----:B------:R-:W-:Y:S01]  /*c710*/  F2FP.F16.F32.PACK_AB R154, R178, R175 ;  /* 0x000000afb29a723e */ /* 0x000fe200000000ff */
[----:B0-----:R0:W-:Y:S01]  /*c720*/  @!P1 STS [R153+0x38420], R177 ;  /* 0x038420b199009388 */ /* 0x0011e20000000800 */
[----:B-1----:R-:W-:Y:S01]  /*c730*/  F2FP.F16.F32.PACK_AB R152, R174, R171 ;  /* 0x000000abae98723e */ /* 0x002fe200000000ff */
[----:B------:R-:W-:Y:S01]  /*c740*/  FMUL.FTZ R26, R26, R177 ;  /* 0x000000b11a1a7220 */ /* 0x000fe20000410000 */
[----:B------:R-:W-:Y:S01]  /*c750*/  F2FP.F16.F32.PACK_AB R156, R182, R179 ;  /* 0x000000b3b69c723e */ /* 0x000fe200000000ff */
[-C--:B------:R-:W-:Y:S01]  /*c760*/  FMUL.FTZ R27, R27, R177.reuse ;  /* 0x000000b11b1b7220 */ /* 0x080fe20000410000 */
[----:B------:R-:W0:Y:S01]  /*c770*/  MUFU.EX2 R213, R213 ;  /* 0x000000d500d57308 */ /* 0x000e220000000800 */
[----:B------:R-:W-:Y:S01]  /*c780*/  R2UR UR10, R209 ;  /* 0x00000000d10a72ca */ /* 0x000fe200000e0000 */
[----:B------:R-:W-:Y:S01]  /*c790*/  FMUL.FTZ R30, R30, R177 ;  /* 0x000000b11e1e7220 */ /* 0x000fe20000410000 */
[----:B------:R-:W-:Y:S01]  /*c7a0*/  F2FP.F16.F32.PACK_AB R160, R206, R183 ;  /* 0x000000b7cea0723e */ /* 0x000fe200000000ff */
        /* <DEDUP_REMOVED lines=87> */
[----:B------:R-:W-:Y:S01]  /*cd20*/  FMUL.FTZ R149, R149, R170 ;  /* 0x000000aa95957220 */ /* 0x000fe20000410000 */
[-C--:B------:R-:W-:Y:S01]  /*cd30*/  FMUL.FTZ R150, R150, R177.reuse ;  /* 0x000000b196967220 */ /* 0x080fe20000410000 */
[----:B------:R-:W-:Y:S01]  /*cd40*/  FMUL.FTZ R151, R151, R177 ;  /* 0x000000b197977220 */ /* 0x000fe20000410000 */
[----:B------:R0:W-:Y:S01]  /*cd50*/  STSM.16.M88.4 [R187+0x36400], R152 ;  /* 0x03640098bb007844 */ /* 0x0001e20000000200 */
[----:B------:R-:W-:Y:S01]  /*cd60*/  VIADD R212, R209, 0x80 ;  /* 0x00000080d1d47836 */ /* 0x000fe20000000000 */
[----:B------:R-:W2:Y:S01]  /*cd70*/  MUFU.EX2 R208, R208 ;  /* 0x000000d000d07308 */ /* 0x000ea20000000800 */
[----:B-1----:R-:W-:Y:S01]  /*cd80*/  F2FP.F16.F32.PACK_AB R161, R220, R203 ;  /* 0x000000cbdca1723e */ /* 0x002fe200000000ff */
[----:B------:R0:W-:Y:S01]  /*cd90*/  STSM.16.M88.4 [R189], R156 ;  /* 0x0000009cbd007844 */ /* 0x0001e20000000200 */
[----:B------:R-:W-:Y:S01]  /*cda0*/  FFMA.FTZ R21, R170, R21, R171 ;  /* 0x00000015aa157223 */ /* 0x000fe200000100ab */
[----:B------:R-:W-:-:S03]  /*cdb0*/  FFMA.FTZ R20, R177, R20, R202 ;  /* 0x00000014b1147223 */ /* 0x000fc600000100ca */
[----:B------:R-:W-:Y:S01]  /*cdc0*/  FADD.FTZ R174, R174, R21 ;  /* 0x00000015aeae7221 */ /* 0x000fe20000010000 */
[----:B------:R-:W-:Y:S01]  /*cdd0*/  MUFU.EX2 R173, R173 ;  /* 0x000000ad00ad7308 */ /* 0x000fe20000000800 */
[----:B------:R-:W-:Y:S02]  /*cde0*/  FADD.FTZ R213, R213, R20 ;  /* 0x00000014d5d57221 */ /* 0x000fe40000010000 */
[----:B------:R-:W-:Y:S02]  /*cdf0*/  FADD.FTZ R175, R175, R174 ;  /* 0x000000aeafaf7221 */ /* 0x000fe40000010000 */
[----:B------:R-:W-:Y:S02]  /*ce00*/  FADD.FTZ R214, R214, R213 ;  /* 0x000000d5d6d67221 */ /* 0x000fe40000010000 */
[----:B------:R-:W-:Y:S01]  /*ce10*/  FADD.FTZ R178, R178, R175 ;  /* 0x000000afb2b27221 */ /* 0x000fe20000010000 */
[----:B------:R-:W1:Y:S01]  /*ce20*/  MUFU.EX2 R176, R176 ;  /* 0x000000b000b07308 */ /* 0x000e620000000800 */
        /* <DEDUP_REMOVED lines=11> */
[----:B-1----:R-:W-:Y:S01]  /*cee0*/  F2FP.F16.F32.PACK_AB R164, R176, R173 ;  /* 0x000000adb0a4723e */ /* 0x002fe200000000ff */
        /* <DEDUP_REMOVED lines=9> */
[----:B------:R-:W1:Y:S01]  /*cf80*/  MUFU.EX2 R210, R210 ;  /* 0x000000d200d27308 */ /* 0x000e620000000800 */
[----:B--2---:R-:W-:Y:S01]  /*cf90*/  F2FP.F16.F32.PACK_AB R166, R201, R180 ;  /* 0x000000b4c9a6723e */ /* 0x004fe200000000ff */
[----:B------:R-:W-:Y:S01]  /*cfa0*/  FADD.FTZ R172, R172, R195 ;  /* 0x000000c3acac7221 */ /* 0x000fe20000010000 */
[----:B------:R-:W-:-:S03]  /*cfb0*/  FADD.FTZ R208, R208, R205 ;  /* 0x000000cdd0d07221 */ /* 0x000fc60000010000 */
[----:B------:R-:W-:Y:S02]  /*cfc0*/  FADD.FTZ R173, R173, R172 ;  /* 0x000000acadad7221 */ /* 0x000fe40000010000 */
[----:B------:R-:W2:Y:S02]  /*cfd0*/  MUFU.EX2 R194, R194 ;  /* 0x000000c200c27308 */ /* 0x000ea40000000800 */
[----:B------:R-:W-:-:S04]  /*cfe0*/  FADD.FTZ R173, R176, R173 ;  /* 0x000000adb0ad7221 */ /* 0x000fc80000010000 */
[----:B------:R-:W-:Y:S02]  /*cff0*/  FADD.FTZ R180, R180, R173 ;  /* 0x000000adb4b47221 */ /* 0x000fe40000010000 */
[----:B------:R-:W3:Y:S01]  /*d000*/  MUFU.EX2 R211, R211 ;  /* 0x000000d300d37308 */ /* 0x000ee20000000800 */
[----:B-1----:R-:W-:Y:S01]  /*d010*/  F2FP.F16.F32.PACK_AB R165, R210, R207 ;  /* 0x000000cfd2a5723e */ /* 0x002fe200000000ff */
[----:B------:R-:W-:Y:S01]  /*d020*/  FADD.FTZ R207, R207, R208 ;  /* 0x000000d0cfcf7221 */ /* 0x000fe20000010000 */
[----:B------:R-:W-:-:S03]  /*d030*/  FADD.FTZ R21, R201, R180 ;  /* 0x000000b4c9157221 */ /* 0x000fc60000010000 */
[----:B------:R-:W-:-:S04]  /*d040*/  FADD.FTZ R207, R210, R207 ;  /* 0x000000cfd2cf7221 */ /* 0x000fc80000010000 */
[----:B--2---:R-:W-:Y:S01]  /*d050*/  FADD.FTZ R20, R194, R207 ;  /* 0x000000cfc2147221 */ /* 0x004fe20000010000 */
[----:B---3--:R-:W-:-:S03]  /*d060*/  F2FP.F16.F32.PACK_AB R167, R211, R194 ;  /* 0x000000c2d3a7723e */ /* 0x008fc600000000ff */
[----:B------:R-:W-:Y:S02]  /*d070*/  FADD.FTZ R20, R211, R20 ;  /* 0x00000014d3147221 */ /* 0x000fe40000010000 */
[----:B------:R0:W-:Y:S01]  /*d080*/  STSM.16.M88.4 [R188], R164 ;  /* 0x000000a4bc007844 */ /* 0x0001e20000000200 */
[----:B------:R-:W-:-:S06]  /*d090*/  WARPGROUP.ARRIVE ;  /* 0x00000000000079c5 */ /* 0x000fcc0000000000 */
[----:B------:R-:W-:Y:S01]  /*d0a0*/  HGMMA.64x256x16.F32 R24, R152, gdesc[UR8].tnspB, R24, gsb0 ;  /* 0x43e0000898187df0 */ /* 0x000fe20008000818 */
[----:B------:R-:W-:Y:S01]  /*d0b0*/  R2UR UR10, R212 ;  /* 0x00000000d40a72ca */ /* 0x000fe200000e0000 */
[----:B------:R-:W-:Y:S01]  /*d0c0*/  UMOV UR11, 0x40000040 ;  /* 0x40000040000b7882 */ /* 0x000fe20000000000 */
[C---:B------:R-:W-:Y:S01]  /*d0d0*/  VIADD R212, R209.reuse, 0x100 ;  /* 0x00000100d1d47836 */ /* 0x040fe20000000000 */
[----:B------:R-:W-:Y:S01]  /*d0e0*/  IADD3 R209, R209, 0x180, RZ ;  /* 0x00000180d1d17810 */ /* 0x000fe20007ffe0ff */
        /* <DEDUP_REMOVED lines=27> */
.L_x_7477:
[----:B------:R-:W-:Y:S01]  /*d2a0*/  R2UR UR7, R196 ;  /* 0x00000000c40772ca */ /* 0x000fe200000e0000 */
[----:B------:R-:W-:Y:S02]  /*d2b0*/  VIADD R152, R185, 0x38860 ;  /* 0x00038860b9987836 */ /* 0x000fe40000000000 */
[----:B------:R-:W-:Y:S02]  /*d2c0*/  IMAD.MOV.U32 R202, RZ, RZ, R169 ;  /* 0x000000ffffca7224 */ /* 0x000fe400078e00a9 */
[----:B------:R-:W-:Y:S01]  /*d2d0*/  IMAD.MOV.U32 R195, RZ, RZ, R168 ;  /* 0x000000ffffc37224 */ /* 0x000fe200078e00a8 */
[----:B------:R-:W-:Y:S01]  /*d2e0*/  PRMT R152, R197, 0x654, R152 ;  /* 0x00000654c5987816 */ /* 0x000fe20000000098 */
[----:B------:R-:W-:-:S03]  /*d2f0*/  IMAD.MOV.U32 R194, RZ, RZ, R22 ;  /* 0x000000ffffc27224 */ /* 0x000fc600078e0016 */
[----:B------:R1:W-:Y:S03]  /*d300*/  SYNCS.ARRIVE.TRANS64.RED.A1T0 RZ, [R152+URZ], RZ ;  /* 0x000000ff98ff79a7 */ /* 0x0003e6000810043f */
[C---:B------:R-:W-:Y:S01]  /*d310*/  ISETP.GT.AND P1, PT, R200.reuse, UR7, PT ;  /* 0x00000007c8007c0c */ /* 0x040fe2000bf24270 */
[----:B------:R-:W-:-:S12]  /*d320*/  VIADD R200, R200, 0xffffffff ;  /* 0xffffffffc8c87836 */ /* 0x000fd80000000000 */
[----:B-1----:R-:W-:Y:S05]  /*d330*/  @P1 BRA `(.L_x_7478) ;  /* 0xffffffd000301947 */ /* 0x002fea000383ffff */
.L_x_7467:
[----:B------:R-:W1:Y:S01]  /*d340*/  SHFL.BFLY PT, R0, R21, 0x2, 0x1f ;  /* 0x0c401f0015007f89 */ /* 0x000e6200000e0000 */
[----:B------:R-:W-:Y:S08]  /*d350*/  BAR.ARV 0x8, 0x100 ;  /* 0x0204000000007b1d */ /* 0x000ff00000002000 */
[----:B------:R-:W-:Y:S01]  /*d360*/  BAR.SYNC.DEFER_BLOCKING 0xf, 0x100 ;  /* 0x03c4000000007b1d */ /* 0x000fe20000010000 */
[----:B------:R-:W-:Y:S01]  /*d370*/  ISETP.NE.AND P0, PT, R193, RZ, PT ;  /* 0x000000ffc100720c */ /* 0x000fe20003f05270 */
[----:B------:R-:W-:-:S02]  /*d380*/  IMAD R191, R22, 0x40, R191 ;  /* 0x0000004016bf7824 */ /* 0x000fc400078e02bf */
[----:B------:R-:W-:Y:S02]  /*d390*/  IMAD.U32 R9, RZ, RZ, UR6 ;  /* 0x00000006ff097e24 */ /* 0x000fe4000f8e00ff */
[----:B------:R-:W2:Y:S01]  /*d3a0*/  SHFL.BFLY PT, R5, R20, 0x2, 0x1f ;  /* 0x0c401f0014057f89 */ /* 0x000ea200000e0000 */
[----:B-1----:R-:W-:-:S07]  /*d3b0*/  FADD.FTZ R2, R0, R21 ;  /* 0x0000001500027221 */ /* 0x002fce0000010000 */
[----:B------:R-:W-:Y:S01]  /*d3c0*/  @!P0 LEA R198, R191, R198, 0x2 ;  /* 0x000000c6bfc68211 */ /* 0x000fe200078e10ff */
[----:B------:R-:W1:Y:S01]  /*d3d0*/  SHFL.BFLY PT, R3, R2, 0x1, 0x1f ;  /* 0x0c201f0002037f89 */ /* 0x000e6200000e0000 */
[----:B--2---:R-:W-:-:S05]  /*d3e0*/  FADD.FTZ R5, R5, R20 ;  /* 0x0000001405057221 */ /* 0x004fca0000010000 */
[----:B------:R-:W2:Y:S01]  /*d3f0*/  SHFL.BFLY PT, R0, R5, 0x1, 0x1f ;  /* 0x0c201f0005007f89 */ /* 0x000ea200000e0000 */
[----:B-1----:R-:W-:Y:S01]  /*d400*/  FADD.FTZ R4, R2, R3 ;  /* 0x0000000302047221 */ /* 0x002fe20000010000 */
[----:B------:R-:W-:Y:S02]  /*d410*/  IMAD.MOV.U32 R3, RZ, RZ, RZ ;  /* 0x000000ffff037224 */ /* 0x000fe400078e00ff */
[----:B------:R-:W-:Y:S02]  /*d420*/  IMAD.MOV.U32 R2, RZ, RZ, -0x800000 ;  /* 0xff800000ff027424 */ /* 0x000fe400078e00ff */
[----:B------:R-:W-:-:S13]  /*d430*/  FSETP.NE.FTZ.AND P1, PT, R4, RZ, PT ;  /* 0x000000ff0400720b */ /* 0x000fda0003f35000 */
[----:B------:R-:W1:Y:S01]  /*d440*/  @P1 MUFU.RCP R3, R4 ;  /* 0x0000000400031308 */ /* 0x000e620000001000 */
[----:B--2---:R-:W-:Y:S01]  /*d450*/  FADD.FTZ R6, R5, R0 ;  /* 0x0000000005067221 */ /* 0x004fe20000010000 */
[----:B------:R-:W-:-:S04]  /*d460*/  IMAD.MOV.U32 R0, RZ, RZ, RZ ;  /* 0x000000ffff007224 */ /* 0x000fc800078e00ff */
[----:B------:R-:W-:Y:S02]  /*d470*/  FSETP.NE.FTZ.AND P2, PT, R6, RZ, PT ;  /* 0x000000ff0600720b */ /* 0x000fe40003f55000 */
[----:B------:R-:W-:Y:S01]  /*d480*/  @P1 MUFU.LG2 R5, R4 ;  /* 0x0000000400051308 */ /* 0x000fe20000000c00 */
[----:B-1----:R1:W-:Y:S01]  /*d490*/  @!P0 STS [R198+0x38400], R3 ;  /* 0x03840003c6008388 */ /* 0x0023e20000000800 */
[-C--:B------:R-:W-:Y:S01]  /*d4a0*/  FMUL.FTZ R24, R24, R3.reuse ;  /* 0x0000000318187220 */ /* 0x080fe20000410000 */
[----:B------:R-:W-:-:S08]  /*d4b0*/  FMUL.FTZ R25, R25, R3 ;  /* 0x0000000319197220 */ /* 0x000fd00000410000 */
[----:B------:R-:W2:Y:S01]  /*d4c0*/  @P2 MUFU.RCP R0, R6 ;  /* 0x0000000600002308 */ /* 0x000ea20000001000 */
[-C--:B------:R-:W-:Y:S01]  /*d4d0*/  FMUL.FTZ R28, R28, R3.reuse ;  /* 0x000000031c1c7220 */ /* 0x080fe20000410000 */
[-C--:B------:R-:W-:Y:S01]  /*d4e0*/  FMUL.FTZ R29, R29, R3.reuse ;  /* 0x000000031d1d7220 */ /* 0x080fe20000410000 */
[-C--:B------:R-:W-:Y:S01]  /*d4f0*/  FMUL.FTZ R32, R32, R3.reuse ;  /* 0x0000000320207220 */ /* 0x080fe20000410000 */
[-C--:B------:R-:W-:Y:S01]  /*d500*/  FMUL.FTZ R33, R33, R3.reuse ;  /* 0x0000000321217220 */ /* 0x080fe20000410000 */
[-C--:B------:R-:W-:Y:S01]  /*d510*/  FMUL.FTZ R36, R36, R3.reuse ;  /* 0x0000000324247220 */ /* 0x080fe20000410000 */
[-C--:B------:R-:W-:Y:S01]  /*d520*/  FMUL.FTZ R37, R37, R3.reuse ;  /* 0x0000000325257220 */ /* 0x080fe20000410000 */
[-C--:B------:R-:W-:Y:S01]  /*d530*/  FMUL.FTZ R40, R40, R3.reuse ;  /* 0x0000000328287220 */ /* 0x080fe20000410000 */
[----:B------:R3:W4:Y:S01]  /*d540*/  @P2 MUFU.LG2 R7, R6 ;  /* 0x0000000600072308 */ /* 0x0007220000000c00 */
        /* <DEDUP_REMOVED lines=56> */
[----:B-1----:R-:W-:-:S02]  /*d8d0*/  IMAD.U32 R3, RZ, RZ, UR6 ;  /* 0x00000006ff037e24 */ /* 0x002fc4000f8e00ff */
[----:B------:R-:W-:Y:S01]  /*d8e0*/  @P2 FMUL.FTZ R9, R9, 0.69314718246459960938 ;  /* 0x3f31721809092820 */ /* 0x000fe20000410000 */
[----:B---3--:R-:W-:Y:S01]  /*d8f0*/  @P1 FMUL.FTZ R6, R5, 0.69314718246459960938 ;  /* 0x3f31721805061820 */ /* 0x008fe20000410000 */
[----:B----4-:R-:W-:Y:S01]  /*d900*/  @P2 FMUL.FTZ R8, R7, 0.69314718246459960938 ;  /* 0x3f31721807082820 */ /* 0x010fe20000410000 */
[----:B------:R-:W-:Y:S01]  /*d910*/  @P1 FMUL.FTZ R3, R3, 0.69314718246459960938 ;  /* 0x3f31721803031820 */ /* 0x000fe20000410000 */
[----:B------:R-:W-:Y:S01]  /*d920*/  IMAD.MOV.U32 R4, RZ, RZ, -0x800000 ;  /* 0xff800000ff047424 */ /* 0x000fe200078e00ff */
        /* <DEDUP_REMOVED lines=67> */
[----:B--2---:R-:W-:Y:S06]  /*dd60*/  BAR.ARV 0xe, 0x100 ;  /* 0x0384000000007b1d */ /* 0x004fec0000002000 */
.L_x_7436:
[----:B------:R-:W-:Y:S05]  /*dd70*/  @P0 BRA `(.L_x_7479) ;  /* 0x0000002400080947 */ /* 0x000fea0003800000 */
[----:B------:R-:W2:Y:S01]  /*dd80*/  LDL R156, [R1] ;  /* 0x00000000019c7983 */ /* 0x000ea20000100800 */
[----:B------:R-:W1:Y:S01]  /*dd90*/  S2UR UR5, SR_CgaCtaId ;  /* 0x00000000000579c3 */ /* 0x000e620000008800 */
[----:B------:R-:W-:Y:S01]  /*dda0*/  UMOV UR4, 0x400 ;  /* 0x0000040000047882 */ /* 0x000fe20000000000 */
[----:B------:R-:W3:Y:S06]  /*ddb0*/  S2R R0, SR_TID.X ;  /* 0x0000000000007919 */ /* 0x000eec0000002100 */
[----:B------:R-:W4:Y:S08]  /*ddc0*/  S2UR UR6, SR_CTAID.Y ;  /* 0x00000000000679c3 */ /* 0x000f300000002600 */
[----:B------:R-:W4:Y:S08]  /*ddd0*/  LDC R10, c[0x0][0xd50] ;  /* 0x00035400ff0a7b82 */ /* 0x000f300000000800 */
[----:B------:R-:W5:Y:S01]  /*dde0*/  LDC R6, c[0x0][0xce8] ;  /* 0x00033a00ff067b82 */ /* 0x000f620000000800 */
[----:B-1----:R-:W-:-:S04]  /*ddf0*/  ULEA UR4, UR5, UR4, 0x18 ;  /* 0x0000000405047291 */ /* 0x002fc8000f8ec03f */
[----:B------:R-:W-:-:S04]  /*de00*/  UIADD3 UR4, UR4, 0x38820, URZ ;  /* 0x0003882004047890 */ /* 0x000fc8000fffe03f */
[----:B------:R-:W-:Y:S01]  /*de10*/  UPRMT UR4, URZ, 0x654, UR4 ;  /* 0x000006543f047896 */ /* 0x000fe20008000004 */
[----:B------:R-:W-:Y:S01]  /*de20*/  BAR.SYNC.DEFER_BLOCKING 0x1, 0x100 ;  /* 0x0044000000007b1d */ /* 0x000fe20000010000 */
[----:B---3--:R-:W-:-:S05]  /*de30*/  VIADD R20, R0, 0xffffff80 ;  /* 0xffffff8000147836 */ /* 0x008fca0000000000 */
[----:B------:R-:W-:-:S04]  /*de40*/  SHF.R.S32.HI R21, RZ, 0x1f, R20 ;  /* 0x0000001fff157819 */ /* 0x000fc80000011414 */
[----:B------:R-:W-:-:S04]  /*de50*/  LEA.HI R9, R21, R20, RZ, 0x7 ;  /* 0x0000001415097211 */ /* 0x000fc800078f38ff */
[----:B------:R-:W-:Y:S02]  /*de60*/  SHF.R.S32.HI R0, RZ, 0x7, R9 ;  /* 0x00000007ff007819 */ /* 0x000fe40000011409 */
[----:B------:R-:W-:Y:S02]  /*de70*/  LOP3.LUT R5, R9, 0xffffff80, RZ, 0xc0, !PT ;  /* 0xffffff8009057812 */ /* 0x000fe400078ec0ff */
[----:B-----5:R-:W-:Y:S01]  /*de80*/  ISETP.NE.AND P1, PT, R6, 0x1, PT ;  /* 0x000000010600780c */ /* 0x020fe20003f25270 */
[----:B------:R-:W1:Y:S02]  /*de90*/  SHFL.IDX PT, R7, R0, RZ, 0x1f ;  /* 0x00001fff00077589 */ /* 0x000e6400000e0000 */
[----:B------:R-:W-:Y:S01]  /*dea0*/  IMAD.IADD R8, R20, 0x1, -R5 ;  /* 0x0000000114087824 */ /* 0x000fe200078e0a05 */
[----:B------:R-:W-:Y:S04]  /*deb0*/  SYNCS.ARRIVE.TRANS64.RED.A1T0 RZ, [UR4], RZ ;  /* 0x000000ffffff79a7 */ /* 0x000fe80008100404 */
[----:B------:R-:W-:-:S02]  /*dec0*/  SHF.R.S32.HI R155, RZ, 0x1f, R8 ;  /* 0x0000001fff9b7819 */ /* 0x000fc40000011408 */
[----:B-1----:R-:W-:Y:S02]  /*ded0*/  ISETP.NE.AND P0, PT, R7, RZ, PT ;  /* 0x000000ff0700720c */ /* 0x002fe40003f05270 */
[----:B------:R-:W-:-:S04]  /*dee0*/  LEA.HI R7, R155, R8, RZ, 0x2 ;  /* 0x000000089b077211 */ /* 0x000fc800078f10ff */
[----:B------:R-:W-:Y:S02]  /*def0*/  SHF.R.S32.HI R154, RZ, 0x2, R7 ;  /* 0x00000002ff9a7819 */ /* 0x000fe40000011407 */
[----:B--2---:R-:W-:-:S13]  /*df00*/  R2UR UR7, R156 ;  /* 0x000000009c0772ca */ /* 0x004fda00000e0000 */
[----:B------:R-:W-:-:S04]  /*df10*/  IMAD R3, RZ, RZ, -UR7 ;  /* 0x80000007ff037e24 */ /* 0x000fc8000f8e02ff */
[----:B----4-:R-:W-:Y:S01]  /*df20*/  IMAD R3, R10, R3, UR6 ;  /* 0x000000060a037e24 */ /* 0x010fe2000f8e0203 */
[----:B------:R-:W-:-:S04]  /*df30*/  USHF.R.S32.HI UR6, URZ, 0x1f, UR7 ;  /* 0x0000001f3f067899 */ /* 0x000fc80008011407 */
[----:B------:R-:W-:Y:S01]  /*df40*/  SHF.R.S32.HI R5, RZ, 0x1f, R3 ;  /* 0x0000001fff057819 */ /* 0x000fe20000011403 */
[----:B------:R-:W-:Y:S07]  /*df50*/  @P0 BRA `(.L_x_7480) ;  /* 0x0000000400480947 */ /* 0x000fee0003800000 */
[----:B------:R-:W1:Y:S01]  /*df60*/  LDC R16, c[0x0][0xce8] ;  /* 0x00033a00ff107b82 */ /* 0x000e620000000800 */
[----:B------:R-:W-:Y:S01]  /*df70*/  LOP3.LUT R9, R9, 0xffffff80, RZ, 0xc0, !PT ;  /* 0xffffff8009097812 */ /* 0x000fe200078ec0ff */
[----:B------:R-:W2:Y:S01]  /*df80*/  S2R R22, SR_CTAID.X ;  /* 0x0000000000167919 */ /* 0x000ea20000002500 */
[----:B------:R-:W-:Y:S01]  /*df90*/  LEA.HI R11, R21, R20, RZ, 0x2 ;  /* 0x00000014150b7211 */ /* 0x000fe200078f10ff */
[----:B------:R-:W-:Y:S01]  /*dfa0*/  ULDC.64 UR4, c[0x0][0xcd0] ;  /* 0x0003340000047ab9 */ /* 0x000fe20000000a00 */
[----:B------:R-:W-:Y:S01]  /*dfb0*/  R2UR UR10, R156 ;  /* 0x000000009c0a72ca */ /* 0x000fe200000e0000 */
[----:B------:R-:W-:Y:S01]  /*dfc0*/  IMAD.IADD R23, R20, 0x1, -R9 ;  /* 0x0000000114177824 */ /* 0x000fe200078e0a09 */
[----:B------:R-:W-:Y:S01]  /*dfd0*/  LOP3.LUT R11, R11, 0xfffffffc, RZ, 0xc0, !PT ;  /* 0xfffffffc0b0b7812 */ /* 0x000fe200078ec0ff */
[----:B------:R-:W3:Y:S03]  /*dfe0*/  S2UR UR7, SR_CTAID.Z ;  /* 0x00000000000779c3 */ /* 0x000ee60000002700 */
[----:B------:R-:W-:-:S02]  /*dff0*/  SHF.R.S32.HI R10, RZ, 0x1f, R23 ;  /* 0x0000001fff0a7819 */ /* 0x000fc40000011417 */
[----:B------:R-:W-:Y:S02]  /*e000*/  IADD3 R11, R20, -R11, RZ ;  /* 0x8000000b140b7210 */ /* 0x000fe40007ffe0ff */
[CC--:B0-----:R-:W-:Y:S01]  /*e010*/  LEA.HI R152, R10.reuse, R23.reuse, RZ, 0x2 ;  /* 0x000000170a987211 */ /* 0x0c1fe200078f10ff */
[----:B------:R-:W0:Y:S01]  /*e020*/  LDC.64 R18, c[0x0][0xcd8] ;  /* 0x00033600ff127b82 */ /* 0x000e220000000a00 */
[----:B------:R-:W-:Y:S01]  /*e030*/  LEA.HI R10, R10, R23, RZ, 0x5 ;  /* 0x000000170a0a7211 */ /* 0x000fe200078f28ff */
[----:B------:R-:W-:Y:S01]  /*e040*/  UIMAD.WIDE.U32 UR8, UR10, UR4, URZ ;  /* 0x000000040a0872a5 */ /* 0x000fe2000f8e003f */
[--C-:B------:R-:W-:Y:S01]  /*e050*/  SHF.R.S32.HI R9, RZ, 0x2, R152.reuse ;  /* 0x00000002ff097819 */ /* 0x100fe20000011498 */
[----:B------:R-:W-:Y:S01]  /*e060*/  UIMAD UR4, UR6, UR4, URZ ;  /* 0x00000004060472a4 */ /* 0x000fe2000f8e023f */
[----:B------:R-:W-:Y:S02]  /*e070*/  SHF.R.S32.HI R12, RZ, 0x1f, R152 ;  /* 0x0000001fff0c7819 */ /* 0x000fe40000011498 */
[----:B------:R-:W-:Y:S01]  /*e080*/  SHF.R.S32.HI R10, RZ, 0x5, R10 ;  /* 0x00000005ff0a7819 */ /* 0x000fe2000001140a */
[----:B------:R-:W-:Y:S01]  /*e090*/  UIMAD UR4, UR10, UR5, UR4 ;  /* 0x000000050a0472a4 */ /* 0x000fe2000f8e0204 */
[----:B-1----:R-:W-:-:S02]  /*e0a0*/  ISETP.NE.AND P0, PT, R16, 0x1, PT ;  /* 0x000000011000780c */ /* 0x002fc40003f05270 */
[----:B------:R-:W-:Y:S01]  /*e0b0*/  LEA.HI R12, R12, R9, RZ, 0x3 ;  /* 0x000000090c0c7211 */ /* 0x000fe200078f18ff */
[----:B------:R-:W-:Y:S01]  /*e0c0*/  UIADD3 UR4, UR9, UR4, URZ ;  /* 0x0000000409047290 */ /* 0x000fe2000fffe03f */
[----:B------:R-:W-:Y:S02]  /*e0d0*/  LOP3.LUT R152, R152, 0x7ffffffc, RZ, 0xc0, !PT ;  /* 0x7ffffffc98987812 */ /* 0x000fe400078ec0ff */
[----:B------:R-:W-:Y:S01]  /*e0e0*/  LOP3.LUT R12, R12, 0xfffffff8, RZ, 0xc0, !PT ;  /* 0xfffffff80c0c7812 */ /* 0x000fe200078ec0ff */
[----:B---3--:R-:W-:Y:S02]  /*e0f0*/  USHF.R.S32.HI UR5, URZ, 0x1f, UR7 ;  /* 0x0000001f3f057899 */ /* 0x008fe40008011407 */
[----:B------:R-:W-:Y:S02]  /*e100*/  IMAD.IADD R152, R23, 0x1, -R152 ;  /* 0x0000000117987824 */ /* 0x000fe400078e0a98 */
[----:B------:R-:W-:Y:S01]  /*e110*/  IMAD.IADD R9, R9, 0x1, -R12 ;  /* 0x0000000109097824 */ /* 0x000fe200078e0a0c */
[----:B------:R-:W-:Y:S01]  /*e120*/  LEA.HI R12, R11, R11, RZ, 0x1 ;  /* 0x0000000b0b0c7211 */ /* 0x000fe200078f08ff */
[----:B------:R-:W1:Y:S01]  /*e130*/  @P0 LDC R14, c[0x0][0xcec] ;  /* 0x00033b00ff0e0b82 */ /* 0x000e620000000800 */
[----:B------:R-:W-:-:S02]  /*e140*/  IMAD.SHL.U32 R152, R152, 0x2, RZ ;  /* 0x0000000298987824 */ /* 0x000fc400078e00ff */
[----:B------:R-:W-:Y:S01]  /*e150*/  LOP3.LUT R12, R12, 0x1ffffffe, RZ, 0xc0, !PT ;  /* 0x1ffffffe0c0c7812 */ /* 0x000fe200078ec0ff */
[----:B------:R-:W-:Y:S02]  /*e160*/  IMAD R153, R10, 0x10, R9 ;  /* 0x000000100a997824 */ /* 0x000fe400078e0209 */
[----:B------:R-:W-:Y:S02]  /*e170*/  IMAD.U32 R10, RZ, RZ, UR8 ;  /* 0x00000008ff0a7e24 */ /* 0x000fe4000f8e00ff */
[----:B------:R-:W3:Y:S01]  /*e180*/  @P0 LDC R17, c[0x0][0xcf0] ;  /* 0x00033c00ff110b82 */ /* 0x000ee20000000800 */
[----:B------:R-:W-:Y:S02]  /*e190*/  IMAD.IADD R12, R11, 0x1, -R12 ;  /* 0x000000010b0c7824 */ /* 0x000fe400078e0a0c */
[----:B------:R-:W-:Y:S02]  /*e1a0*/  IMAD.U32 R11, RZ, RZ, UR9 ;  /* 0x00000009ff0b7e24 */ /* 0x000fe4000f8e00ff */
[----:B------:R-:W-:-:S02]  /*e1b0*/  IMAD R9, R12, 0x8, R153 ;  /* 0x000000080c097824 */ /* 0x000fc400078e0299 */
[----:B0-----:R-:W-:Y:S02]  /*e1c0*/  IMAD R12, R18, UR5, RZ ;  /* 0x00000005120c7c24 */ /* 0x001fe4000f8e02ff */
[----:B--2---:R-:W-:Y:S02]  /*e1d0*/  IMAD R9, R22, 0x40, R9 ;  /* 0x0000004016097824 */ /* 0x004fe400078e0209 */
[----:B------:R-:W-:Y:S02]  /*e1e0*/  IMAD R15, R19, UR7, R12 ;  /* 0x00000007130f7c24 */ /* 0x000fe4000f8e020c */
[----:B------:R-:W-:Y:S01]  /*e1f0*/  IMAD.U32 R11, RZ, RZ, UR4 ;  /* 0x00000004ff0b7e24 */ /* 0x000fe2000f8e00ff */
[----:B------:R-:W-:Y:S01]  /*e200*/  MOV R13, R9 ;  /* 0x00000009000d7202 */ /* 0x000fe20000000f00 */
[----:B------:R-:W-:Y:S01]  /*e210*/  ULDC.64 UR4, c[0x0][0xce0] ;  /* 0x0003380000047ab9 */ /* 0x000fe20000000a00 */
[----:B-1----:R-:W-:-:S04]  /*e220*/  @P0 IMAD.HI.U32 R12, R9, R14, RZ ;  /* 0x0000000e090c0227 */ /* 0x002fc800078e00ff */
[----:B------:R-:W-:Y:S01]  /*e230*/  IMAD.WIDE.U32 R10, R18, UR7, R10 ;  /* 0x00000007120a7c25 */ /* 0x000fe2000f8e000a */
[----:B---3--:R-:W-:-:S03]  /*e240*/  @P0 SHF.R.U32.HI R13, RZ, R17, R12 ;  /* 0x00000011ff0d0219 */ /* 0x008fc6000001160c */
[----:B------:R-:W-:Y:S02]  /*e250*/  IMAD.IADD R11, R11, 0x1, R15 ;  /* 0x000000010b0b7824 */ /* 0x000fe400078e020f */
[----:B------:R-:W-:Y:S01]  /*e260*/  IMAD R12, R5, UR4, RZ ;  /* 0x00000004050c7c24 */ /* 0x000fe2000f8e02ff */
[--C-:B------:R-:W-:Y:S01]  /*e270*/  SHF.R.S32.HI R15, RZ, 0x1f, R13.reuse ;  /* 0x0000001fff0f7819 */ /* 0x100fe2000001140d */
[----:B------:R-:W-:Y:S02]  /*e280*/  IMAD.MOV R14, RZ, RZ, -R13 ;  /* 0x000000ffff0e7224 */ /* 0x000fe400078e0a0d */
[----:B------:R-:W-:-:S04]  /*e290*/  IMAD.WIDE.U32 R10, R3, UR4, R10 ;  /* 0x00000004030a7c25 */ /* 0x000fc8000f8e000a */
        /* <DEDUP_REMOVED lines=14> */
[----:B------:R-:W-:Y:S01]  /*e380*/  LOP3.LUT R11, R12, 0xfffffe, RZ, 0xc0, !PT ;  /* 0x00fffffe0c0b7812 */ /* 0x000fe200078ec0ff */
[----:B------:R-:W-:Y:S01]  /*e390*/  IMAD R14, R16, UR4, RZ ;  /* 0x00000004100e7c24 */ /* 0x000fe2000f8e02ff */
[----:B------:R-:W-:Y:S01]  /*e3a0*/  LEA.HI.X R18, R10, UR5, R9, 0x2, P0 ;  /* 0x000000050a127c11 */ /* 0x000fe200080f1409 */
[----:B------:R-:W-:Y:S01]  /*e3b0*/  SHFL.IDX PT, R12, R17, 0x1, 0x1c1f ;  /* 0x003c1f00110c7f89 */ /* 0x000fe200000e0000 */
[----:B------:R-:W-:-:S02]  /*e3c0*/  IMAD R9, R22, 0x40, R153 ;  /* 0x0000004016097824 */ /* 0x000fc400078e0299 */
[----:B------:R-:W-:Y:S01]  /*e3d0*/  IMAD.IADD R15, R0, 0x1, -R11 ;  /* 0x00000001000f7824 */ /* 0x000fe200078e0a0b */
[----:B------:R-:W-:Y:S03]  /*e3e0*/  SHFL.IDX PT, R10, R17, RZ, 0x1c1f ;  /* 0x001c1fff110a7589 */ /* 0x000fe600000e0000 */
[----:B------:R-:W-:Y:S01]  /*e3f0*/  IMAD.U32 R15, R15, -0x100, RZ ;  /* 0xffffff000f0f7824 */ /* 0x000fe200078e00ff */
[----:B------:R-:W0:Y:S04]  /*e400*/  SHFL.IDX PT, R11, R18, RZ, 0x1c1f ;  /* 0x001c1fff120b7589 */ /* 0x000e2800000e0000 */
[----:B------:R-:W1:Y:S01]  /*e410*/  SHFL.IDX PT, R13, R18, 0x1, 0x1c1f ;  /* 0x003c1f00120d7f89 */ /* 0x000e6200000e0000 */
[----:B------:R-:W-:-:S02]  /*e420*/  ISETP.NE.AND P0, PT, R152, R15, PT ;  /* 0x0000000f9800720c */ /* 0x000fc40003f05270 */
[C---:B------:R-:W-:Y:S02]  /*e430*/  IADD3 R15, R9.reuse, 0x8, RZ ;  /* 0x00000008090f7810 */ /* 0x040fe40007ffe0ff */
[-C--:B------:R-:W-:Y:S02]  /*e440*/  ISETP.GE.OR P2, PT, R9, R14.reuse, P0 ;  /* 0x0000000e0900720c */ /* 0x080fe40000746670 */
[----:B------:R-:W-:-:S11]  /*e450*/  ISETP.GE.OR P0, PT, R15, R14, P0 ;  /* 0x0000000e0f00720c */ /* 0x000fd60000706670 */
[----:B0-----:R2:W-:Y:S04]  /*e460*/  @!P2 ST.E desc[UR36][R10.64], R4 ;  /* 0x000000040a00a985 */ /* 0x0015e8000c101924 */
[----:B-1----:R2:W-:Y:S02]  /*e470*/  @!P0 ST.E desc[UR36][R12.64], R2 ;  /* 0x000000020c008985 */ /* 0x0025e4000c101924 */
.L_x_7480:
[----:B------:R-:W1:Y:S01]  /*e480*/  S2R R14, SR_CTAID.X ;  /* 0x00000000000e7919 */ /* 0x000e620000002500 */
[----:B------:R-:W-:Y:S01]  /*e490*/  LEA.HI R21, R21, R20, RZ, 0x2 ;  /* 0x0000001415157211 */ /* 0x000fe200078f10ff */
[----:B------:R-:W3:Y:S01]  /*e4a0*/  S2UR UR7, SR_CTAID.Z ;  /* 0x00000000000779c3 */ /* 0x000ee20000002700 */
[----:B------:R-:W-:Y:S01]  /*e4b0*/  SHF.R.S32.HI R9, RZ, 0x1f, R7 ;  /* 0x0000001fff097819 */ /* 0x000fe20000011407 */
[----:B------:R-:W-:Y:S01]  /*e4c0*/  ULDC.64 UR8, c[0x0][0xc38] ;  /* 0x00030e0000087ab9 */ /* 0x000fe20000000a00 */
[----:B------:R-:W-:Y:S01]  /*e4d0*/  LOP3.LUT R21, R21, 0xfffffffc, RZ, 0xc0, !PT ;  /* 0xfffffffc15157812 */ /* 0x000fe200078ec0ff */
[----:B------:R-:W-:Y:S01]  /*e4e0*/  UIMAD UR6, UR6, UR8, URZ ;  /* 0x00000008060672a4 */ /* 0x000fe2000f8e023f */
[----:B------:R-:W-:Y:S01]  /*e4f0*/  LEA.HI R9, R9, R154, RZ, 0x3 ;  /* 0x0000009a09097211 */ /* 0x000fe200078f18ff */
[----:B------:R-:W-:Y:S01]  /*e500*/  BSSY B0, `(.L_x_7481) ;  /* 0x0000102000007945 */ /* 0x000fe20003800000 */
[----:B------:R-:W-:Y:S01]  /*e510*/  R2UR UR10, R156 ;  /* 0x000000009c0a72ca */ /* 0x000fe200000e0000 */
[----:B------:R-:W-:Y:S01]  /*e520*/  IMAD.IADD R21, R20, 0x1, -R21 ;  /* 0x0000000114157824 */ /* 0x000fe200078e0a15 */
[----:B--2---:R-:W2:Y:S01]  /*e530*/  LDC.64 R12, c[0x0][0xc40] ;  /* 0x00031000ff0c7b82 */ /* 0x004ea20000000a00 */
[----:B------:R-:W-:-:S02]  /*e540*/  LOP3.LUT R9, R9, 0xfffffff8, RZ, 0xc0, !PT ;  /* 0xfffffff809097812 */ /* 0x000fc400078ec0ff */
[----:B------:R-:W-:Y:S02]  /*e550*/  LEA.HI R155, R155, R8, RZ, 0x5 ;  /* 0x000000089b9b7211 */ /* 0x000fe400078f28ff */
[----:B------:R-:W-:Y:S01]  /*e560*/  LEA.HI R2, R21, R21, RZ, 0x1 ;  /* 0x0000001515027211 */ /* 0x000fe200078f08ff */
[----:B------:R-:W-:Y:S01]  /*e570*/  IMAD.IADD R154, R154, 0x1, -R9 ;  /* 0x000000019a9a7824 */ /* 0x000fe200078e0a09 */
[----:B------:R-:W-:Y:S01]  /*e580*/  SHF.R.S32.HI R155, RZ, 0x5, R155 ;  /* 0x00000005ff9b7819 */ /* 0x000fe2000001149b */
[----:B------:R-:W4:Y:S01]  /*e590*/  @P1 LDC R4, c[0x0][0xcec] ;  /* 0x00033b00ff041b82 */ /* 0x000f220000000800 */
[----:B------:R-:W-:Y:S02]  /*e5a0*/  LOP3.LUT R2, R2, 0x1ffffffe, RZ, 0xc0, !PT ;  /* 0x1ffffffe02027812 */ /* 0x000fe400078ec0ff */
[----:B------:R-:W-:Y:S01]  /*e5b0*/  UIMAD.WIDE.U32 UR4, UR10, UR8, URZ ;  /* 0x000000080a0472a5 */ /* 0x000fe2000f8e003f */
[----:B------:R-:W-:Y:S01]  /*e5c0*/  IMAD R155, R155, 0x10, R154 ;  /* 0x000000109b9b7824 */ /* 0x000fe200078e029a */
[----:B------:R-:W-:Y:S01]  /*e5d0*/  UIMAD UR6, UR10, UR9, UR6 ;  /* 0x000000090a0672a4 */ /* 0x000fe2000f8e0206 */
[----:B------:R-:W-:Y:S01]  /*e5e0*/  IMAD.IADD R2, R21, 0x1, -R2 ;  /* 0x0000000115027824 */ /* 0x000fe200078e0a02 */
[----:B---3--:R-:W-:Y:S01]  /*e5f0*/  USHF.R.S32.HI UR8, URZ, 0x1f, UR7 ;  /* 0x0000001f3f087899 */ /* 0x008fe20008011407 */
[----:B------:R-:W3:Y:S01]  /*e600*/  @P1 LDC R17, c[0x0][0xcf0] ;  /* 0x00033c00ff111b82 */ /* 0x000ee20000000800 */
[----:B------:R-:W-:Y:S01]  /*e610*/  UIADD3 UR6, UR5, UR6, URZ ;  /* 0x0000000605067290 */ /* 0x000fe2000fffe03f */
[----:B------:R-:W-:-:S02]  /*e620*/  IMAD R9, R2, 0x8, R155 ;  /* 0x0000000802097824 */ /* 0x000fc400078e029b */
[----:B------:R-:W-:Y:S02]  /*e630*/  IMAD.U32 R11, RZ, RZ, UR5 ;  /* 0x00000005ff0b7e24 */ /* 0x000fe4000f8e00ff */
[----:B------:R-:W-:Y:S01]  /*e640*/  IMAD.U32 R10, RZ, RZ, UR4 ;  /* 0x00000004ff0a7e24 */ /* 0x000fe2000f8e00ff */
[----:B-1----:R-:W-:Y:S01]  /*e650*/  LEA R15, R14, R9, 0x6 ;  /* 0x000000090e0f7211 */ /* 0x002fe200078e30ff */
[----:B------:R-:W-:Y:S01]  /*e660*/  IMAD.U32 R11, RZ, RZ, UR6 ;  /* 0x00000006ff0b7e24 */ /* 0x000fe2000f8e00ff */
[----:B------:R-:W-:Y:S01]  /*e670*/  ULDC.64 UR4, c[0x0][0xc48] ;  /* 0x0003120000047ab9 */ /* 0x000fe20000000a00 */
[C---:B--2---:R-:W-:Y:S02]  /*e680*/  IMAD R2, R12.reuse, UR8, RZ ;  /* 0x000000080c027c24 */ /* 0x044fe4000f8e02ff */
[----:B------:R-:W-:-:S04]  /*e690*/  IMAD.WIDE.U32 R10, R12, UR7, R10 ;  /* 0x000000070c0a7c25 */ /* 0x000fc8000f8e000a */
[----:B----4-:R-:W-:-:S04]  /*e6a0*/  @P1 IMAD.HI.U32 R4, R15, R4, RZ ;  /* 0x000000040f041227 */ /* 0x010fc800078e00ff */
[----:B------:R-:W-:Y:S02]  /*e6b0*/  IMAD R13, R13, UR7, R2 ;  /* 0x000000070d0d7c24 */ /* 0x000fe4000f8e0202 */
[----:B------:R-:W-:Y:S01]  /*e6c0*/  IMAD.MOV.U32 R9, RZ, RZ, R15 ;  /* 0x000000ffff097224 */ /* 0x000fe200078e000f */
[----:B---3--:R-:W-:Y:S01]  /*e6d0*/  @P1 SHF.R.U32.HI R9, RZ, R17, R4 ;  /* 0x00000011ff091219 */ /* 0x008fe20000011604 */
[----:B------:R-:W-:Y:S02]  /*e6e0*/  IMAD R2, R5, UR4, RZ ;  /* 0x0000000405027c24 */ /* 0x000fe4000f8e02ff */
[----:B------:R-:W-:Y:S01]  /*e6f0*/  IMAD.IADD R11, R11, 0x1, R13 ;  /* 0x000000010b0b7824 */ /* 0x000fe200078e020d */
[--C-:B------:R-:W-:Y:S01]  /*e700*/  SHF.R.S32.HI R4, RZ, 0x1f, R9.reuse ;  /* 0x0000001fff047819 */ /* 0x100fe20000011409 */
[----:B------:R-:W-:Y:S02]  /*e710*/  IMAD R13, R3, UR5, R2 ;  /* 0x00000005030d7c24 */ /* 0x000fe4000f8e0202 */
[----:B------:R-:W-:-:S02]  /*e720*/  IMAD.MOV R5, RZ, RZ, -R9 ;  /* 0x000000ffff057224 */ /* 0x000fc400078e0a09 */
        /* <DEDUP_REMOVED lines=25> */
[----:B------:R1:W2:Y:S01]  /*e8c0*/  SHFL.IDX PT, R2, R4, RZ, 0x1c1f ;  /* 0x001c1fff04027589 */ /* 0x0002a200000e0000 */
[----:B------:R-:W-:-:S03]  /*e8d0*/  ISETP.GE.AND P0, PT, R7, R6, PT ;  /* 0x000000060700720c */ /* 0x000fc60003f06270 */
[----:B------:R-:W-:Y:S01]  /*e8e0*/  IMAD R0, R11, 0x80, R0 ;  /* 0x000000800b007824 */ /* 0x000fe200078e0200 */
[----:B------:R1:W3:Y:S03]  /*e8f0*/  SHFL.IDX PT, R3, R5, RZ, 0x1c1f ;  /* 0x001c1fff05037589 */ /* 0x0002e600000e0000 */
[----:B------:R-:W-:-:S06]  /*e900*/  IMAD.SHL.U32 R0, R0, 0x2, RZ ;  /* 0x0000000200007824 */ /* 0x000fcc00078e00ff */
[----:B-1----:R-:W-:Y:S05]  /*e910*/  @P0 BRA `(.L_x_7482) ;  /* 0x0000000c00000947 */ /* 0x002fea0003800000 */
        /* <DEDUP_REMOVED lines=17> */
[C---:B------:R-:W-:Y:S01]  /*ea30*/  @!P2 LEA.HI R8, R0.reuse, R0, RZ, 0x1 ;  /* 0x000000000008a211 */ /* 0x040fe200078f08ff */
[----:B------:R-:W-:Y:S01]  /*ea40*/  VIADD R23, R0, 0x58 ;  /* 0x0000005800177836 */ /* 0x000fe20000000000 */
[----:B------:R-:W-:-:S02]  /*ea50*/  @!P3 LEA.HI R10, R9, R9, RZ, 0x1 ;  /* 0x00000009090ab211 */ /* 0x000fc400078f08ff */
[----:B------:R-:W-:Y:S02]  /*ea60*/  @!P4 LEA.HI R12, R11, R11, RZ, 0x1 ;  /* 0x0000000b0b0cc211 */ /* 0x000fe400078f08ff */
[----:B------:R-:W-:Y:S02]  /*ea70*/  @!P5 LEA.HI R14, R13, R13, RZ, 0x1 ;  /* 0x0000000d0d0ed211 */ /* 0x000fe400078f08ff */
[----:B------:R-:W-:Y:S02]  /*ea80*/  @!P2 LOP3.LUT R9, R8, 0xfffffffe, RZ, 0xc0, !PT ;  /* 0xfffffffe0809a812 */ /* 0x000fe400078ec0ff */
[----:B------:R-:W-:Y:S02]  /*ea90*/  @!P3 LOP3.LUT R11, R10, 0xfffffffe, RZ, 0xc0, !PT ;  /* 0xfffffffe0a0bb812 */ /* 0x000fe400078ec0ff */
[----:B------:R-:W-:Y:S01]  /*eaa0*/  @!P4 LOP3.LUT R13, R12, 0xfffffffe, RZ, 0xc0, !PT ;  /* 0xfffffffe0c0dc812 */ /* 0x000fe200078ec0ff */
[----:B--23--:R-:W-:Y:S01]  /*eab0*/  @!P2 IMAD.WIDE R8, R9, 0x4, R2 ;  /* 0x000000040908a825 */ /* 0x00cfe200078e0202 */
[----:B------:R-:W-:-:S02]  /*eac0*/  @!P5 LOP3.LUT R15, R14, 0xfffffffe, RZ, 0xc0, !PT ;  /* 0xfffffffe0e0fd812 */ /* 0x000fc400078ec0ff */
[----:B------:R-:W-:Y:S01]  /*ead0*/  ISETP.GE.AND P6, PT, R22, UR4, PT ;  /* 0x0000000416007c0c */ /* 0x000fe2000bfc6270 */
        /* <DEDUP_REMOVED lines=11> */
[----:B------:R-:W-:Y:S01]  /*eb90*/  ISETP.GE.AND P5, PT, R21, UR4, PT ;  /* 0x0000000415007c0c */ /* 0x000fe2000bfa6270 */
[----:B-1----:R-:W-:Y:S01]  /*eba0*/  VIADD R24, R0, 0x60 ;  /* 0x0000006000187836 */ /* 0x002fe20000000000 */
[----:B------:R-:W-:Y:S02]  /*ebb0*/  @!P1 LEA.HI R17, R17, R17, RZ, 0x1 ;  /* 0x0000001111119211 */ /* 0x000fe400078f08ff */
[----:B------:R-:W-:Y:S02]  /*ebc0*/  @!P0 LOP3.LUT R9, R16, 0xfffffffe, RZ, 0xc0, !PT ;  /* 0xfffffffe10098812 */ /* 0x000fe400078ec0ff */
[----:B--2---:R-:W-:Y:S02]  /*ebd0*/  @!P1 LOP3.LUT R11, R17, 0xfffffffe, RZ, 0xc0, !PT ;  /* 0xfffffffe110b9812 */ /* 0x004fe400078ec0ff */
        /* <DEDUP_REMOVED lines=8> */
[----:B---3--:R-:W-:Y:S01]  /*ec60*/  @!P2 LOP3.LUT R13, R18, 0xfffffffe, RZ, 0xc0, !PT ;  /* 0xfffffffe120da812 */ /* 0x008fe200078ec0ff */
[----:B------:R2:W-:Y:S01]  /*ec70*/  @!P1 ST.E.64 desc[UR36][R10.64], R44 ;  /* 0x0000002c0a009985 */ /* 0x0005e2000c101b24 */
[----:B------:R-:W-:Y:S01]  /*ec80*/  @!P3 LOP3.LUT R19, R19, 0xfffffffe, RZ, 0xc0, !PT ;  /* 0xfffffffe1313b812 */ /* 0x000fe200078ec0ff */
[----:B------:R-:W-:Y:S01]  /*ec90*/  VIADD R18, R0, 0x68 ;  /* 0x0000006800127836 */ /* 0x000fe20000000000 */
[----:B----4-:R-:W-:Y:S01]  /*eca0*/  @!P4 LOP3.LUT R15, R20, 0xfffffffe, RZ, 0xc0, !PT ;  /* 0xfffffffe140fc812 */ /* 0x010fe200078ec0ff */
[----:B------:R-:W-:Y:S01]  /*ecb0*/  VIADD R20, R0, 0x78 ;  /* 0x0000007800147836 */ /* 0x000fe20000000000 */
[----:B------:R-:W-:-:S02]  /*ecc0*/  @!P5 LOP3.LUT R21, R21, 0xfffffffe, RZ, 0xc0, !PT ;  /* 0xfffffffe1515d812 */ /* 0x000fc400078ec0ff */
[----:B------:R-:W-:Y:S01]  /*ecd0*/  @!P6 LOP3.LUT R17, R22, 0xfffffffe, RZ, 0xc0, !PT ;  /* 0xfffffffe1611e812 */ /* 0x000fe200078ec0ff */
[----:B------:R-:W-:Y:S01]  /*ece0*/  VIADD R22, R0, 0x88 ;  /* 0x0000008800167836 */ /* 0x000fe20000000000 */
[----:B------:R-:W-:Y:S01]  /*ecf0*/  ISETP.GE.AND P1, PT, R23, UR4, PT ;  /* 0x0000000417007c0c */ /* 0x000fe2000bf26270 */
[----:B-1----:R-:W-:Y:S01]  /*ed00*/  @!P2 IMAD.WIDE R8, R13, 0x4, R2 ;  /* 0x000000040d08a825 */ /* 0x002fe200078e0202 */
[----:B------:R-:W-:-:S03]  /*ed10*/  ISETP.GE.AND P0, PT, R24, UR4, PT ;  /* 0x0000000418007c0c */ /* 0x000fc6000bf06270 */
        /* <DEDUP_REMOVED lines=18> */
[----:B-1----:R-:W-:Y:S01]  /*ee40*/  @!P1 LOP3.LUT R9, R23, 0xfffffffe, RZ, 0xc0, !PT ;  /* 0xfffffffe17099812 */ /* 0x002fe200078ec0ff */
[----:B------:R-:W-:Y:S01]  /*ee50*/  VIADD R23, R0, 0x90 ;  /* 0x0000009000177836 */ /* 0x000fe20000000000 */
[----:B--2---:R-:W-:Y:S01]  /*ee60*/  @!P0 LOP3.LUT R11, R24, 0xfffffffe, RZ, 0xc0, !PT ;  /* 0xfffffffe180b8812 */ /* 0x004fe200078ec0ff */
        /* <DEDUP_REMOVED lines=9> */
[----:B---3--:R-:W-:Y:S01]  /*ef00*/  @!P2 LOP3.LUT R13, R18, 0xfffffffe, RZ, 0xc0, !PT ;  /* 0xfffffffe120da812 */ /* 0x008fe200078ec0ff */
[----:B------:R2:W-:Y:S01]  /*ef10*/  @!P0 ST.E.64 desc[UR36][R10.64], R72 ;  /* 0x000000480a008985 */ /* 0x0005e2000c101b24 */
[----:B------:R-:W-:Y:S01]  /*ef20*/  @!P6 LOP3.LUT R19, R19, 0xfffffffe, RZ, 0xc0, !PT ;  /* 0xfffffffe1313e812 */ /* 0x000fe200078ec0ff */
[----:B------:R-:W-:Y:S01]  /*ef30*/  VIADD R18, R0, 0xa0 ;  /* 0x000000a000127836 */ /* 0x000fe20000000000 */
[----:B----4-:R-:W-:Y:S01]  /*ef40*/  @!P5 LOP3.LUT R15, R20, 0xfffffffe, RZ, 0xc0, !PT ;  /* 0xfffffffe140fd812 */ /* 0x010fe200078ec0ff */
[----:B------:R-:W-:Y:S01]  /*ef50*/  VIADD R20, R0, 0xb0 ;  /* 0x000000b000147836 */ /* 0x000fe20000000000 */
[----:B------:R-:W-:Y:S02]  /*ef60*/  @!P4 LOP3.LUT R21, R21, 0xfffffffe, RZ, 0xc0, !PT ;  /* 0xfffffffe1515c812 */ /* 0x000fe400078ec0ff */
[----:B-----5:R-:W-:Y:S01]  /*ef70*/  @!P3 LOP3.LUT R17, R22, 0xfffffffe, RZ, 0xc0, !PT ;  /* 0xfffffffe1611b812 */ /* 0x020fe200078ec0ff */
        /* <DEDUP_REMOVED lines=22> */
[----:B-1----:R-:W-:Y:S02]  /*f0e0*/  @!P0 LOP3.LUT R9, R23, 0xfffffffe, RZ, 0xc0, !PT ;  /* 0xfffffffe17098812 */ /* 0x002fe400078ec0ff */
[----:B------:R-:W-:Y:S02]  /*f0f0*/  @!P2 LEA.HI R18, R18, R18, RZ, 0x1 ;  /* 0x000000121212a211 */ /* 0x000fe400078f08ff */
[----:B--2---:R-:W-:Y:S01]  /*f100*/  @!P1 LOP3.LUT R11, R24, 0xfffffffe, RZ, 0xc0, !PT ;  /* 0xfffffffe180b9812 */ /* 0x004fe200078ec0ff */
[--C-:B------:R-:W-:Y:S01]  /*f110*/  @!P0 IMAD.WIDE R8, R9, 0x4, R2.reuse ;  /* 0x0000000409088825 */ /* 0x100fe200078e0202 */
[----:B------:R-:W-:Y:S02]  /*f120*/  @!P4 LEA.HI R20, R20, R20, RZ, 0x1 ;  /* 0x000000141414c211 */ /* 0x000fe400078f08ff */
        /* <DEDUP_REMOVED lines=8> */
[----:B------:R-:W-:-:S02]  /*f1b0*/  @!P6 LEA.HI R22, R22, R22, RZ, 0x1 ;  /* 0x000000161616e211 */ /* 0x000fc400078f08ff */
[----:B----4-:R-:W-:Y:S01]  /*f1c0*/  @!P4 LOP3.LUT R15, R20, 0xfffffffe, RZ, 0xc0, !PT ;  /* 0xfffffffe140fc812 */ /* 0x010fe200078ec0ff */
[----:B------:R-:W-:Y:S01]  /*f1d0*/  @!P2 ST.E.64 desc[UR36][R12.64], R104 ;  /* 0x000000680c00a985 */ /* 0x000fe2000c101b24 */
[----:B------:R-:W-:Y:S01]  /*f1e0*/  @!P5 LOP3.LUT R21, R21, 0xfffffffe, RZ, 0xc0, !PT ;  /* 0xfffffffe1515d812 */ /* 0x000fe200078ec0ff */
[----:B------:R-:W-:Y:S01]  /*f1f0*/  VIADD R20, R0, 0xd8 ;  /* 0x000000d800147836 */ /* 0x000fe20000000000 */
[----:B-----5:R-:W-:Y:S02]  /*f200*/  @!P6 LOP3.LUT R17, R22, 0xfffffffe, RZ, 0xc0, !PT ;  /* 0xfffffffe1611e812 */ /* 0x020fe400078ec0ff */
[----:B------:R-:W-:Y:S01]  /*f210*/  IADD3 R18, R0, 0xc8, RZ ;  /* 0x000000c800127810 */ /* 0x000fe20007ffe0ff */
[--C-:B-1----:R-:W-:Y:S01]  /*f220*/  @!P3 IMAD.WIDE R8, R19, 0x4, R2.reuse ;  /* 0x000000041308b825 */ /* 0x102fe200078e0202 */
[----:B------:R-:W-:Y:S02]  /*f230*/  ISETP.GE.AND P2, PT, R20, UR4, PT ;  /* 0x0000000414007c0c */ /* 0x000fe4000bf46270 */
[----:B------:R-:W-:Y:S01]  /*f240*/  ISETP.GE.AND P0, PT, R18, UR4, PT ;  /* 0x0000000412007c0c */ /* 0x000fe2000bf06270 */
[--C-:B--2---:R-:W-:Y:S01]  /*f250*/  @!P4 IMAD.WIDE R10, R15, 0x4, R2.reuse ;  /* 0x000000040f0ac825 */ /* 0x104fe200078e0202 */
        /* <DEDUP_REMOVED lines=10> */
[----:B-1----:R-:W-:Y:S01]  /*f300*/  VIADD R9, R0, 0xf8 ;  /* 0x000000f800097836 */ /* 0x002fe20000000000 */
        /* <DEDUP_REMOVED lines=8> */
[----:B--2---:R-:W-:Y:S02]  /*f390*/  @!P1 LOP3.LUT R11, R19, 0xfffffffe, RZ, 0xc0, !PT ;  /* 0xfffffffe130b9812 */ /* 0x004fe400078ec0ff */
[----:B------:R-:W-:Y:S02]  /*f3a0*/  @!P3 LEA.HI R21, R21, R21, RZ, 0x1 ;  /* 0x000000151515b211 */ /* 0x000fe400078f08ff */
[----:B------:R-:W-:Y:S02]  /*f3b0*/  @!P6 LEA.HI R10, R9, R9, RZ, 0x1 ;  /* 0x00000009090ae211 */ /* 0x000fe400078f08ff */
[----:B------:R-:W-:Y:S02]  /*f3c0*/  @!P4 LEA.HI R12, R12, R12, RZ, 0x1 ;  /* 0x0000000c0c0cc211 */ /* 0x000fe400078f08ff */
[----:B------:R-:W-:Y:S02]  /*f3d0*/  @!P5 LEA.HI R8, R13, R13, RZ, 0x1 ;  /* 0x0000000d0d08d211 */ /* 0x000fe400078f08ff */
[----:B------:R-:W-:-:S02]  /*f3e0*/  @!P0 LOP3.LUT R9, R18, 0xfffffffe, RZ, 0xc0, !PT ;  /* 0xfffffffe12098812 */ /* 0x000fc400078ec0ff */
[----:B------:R-:W-:Y:S02]  /*f3f0*/  @!P2 LOP3.LUT R13, R20, 0xfffffffe, RZ, 0xc0, !PT ;  /* 0xfffffffe140da812 */ /* 0x000fe400078ec0ff */
[----:B---3--:R-:W-:Y:S02]  /*f400*/  @!P3 LOP3.LUT R15, R21, 0xfffffffe, RZ, 0xc0, !PT ;  /* 0xfffffffe150fb812 */ /* 0x008fe400078ec0ff */
[----:B----4-:R-:W-:Y:S01]  /*f410*/  @!P4 LOP3.LUT R17, R12, 0xfffffffe, RZ, 0xc0, !PT ;  /* 0xfffffffe0c11c812 */ /* 0x010fe200078ec0ff */
        /* <DEDUP_REMOVED lines=16> */
.L_x_7482:
[----:B------:R-:W-:Y:S05]  /*f520*/  BSYNC B0 ;  /* 0x0000000000007941 */ /* 0x000fea0003800000 */
.L_x_7481:
[----:B------:R-:W-:Y:S01]  /*f530*/  VIADD R7, R7, 0x8 ;  /* 0x0000000807077836 */ /* 0x000fe20000000000 */
[----:B-1-3--:R3:W4:Y:S04]  /*f540*/  SHFL.IDX PT, R3, R5, 0x1, 0x1c1f ;  /* 0x003c1f0005037f89 */ /* 0x00a72800000e0000 */
[----:B------:R-:W-:Y:S01]  /*f550*/  ISETP.GE.AND P0, PT, R7, R6, PT ;  /* 0x000000060700720c */ /* 0x000fe20003f06270 */
[----:B--2---:R3:W2:-:S12]  /*f560*/  SHFL.IDX PT, R2, R4, 0x1, 0x1c1f ;  /* 0x003c1f0004027f89 */ /* 0x00469800000e0000 */
[----:B---3--:R-:W-:Y:S05]  /*f570*/  @P0 BRA `(.L_x_7433) ;  /* 0x0000005400b80947 */ /* 0x008fea0003800000 */
        /* <DEDUP_REMOVED lines=19> */
[----:B------:R-:W-:Y:S01]  /*f6b0*/  VIADD R20, R0, 0x80 ;  /* 0x0000008000147836 */ /* 0x000fe20000000000 */
[----:B------:R-:W-:Y:S02]  /*f6c0*/  @!P2 LEA.HI R8, R7, R7, RZ, 0x1 ;  /* 0x000000070708a211 */ /* 0x000fe400078f08ff */
[----:B------:R-:W-:Y:S02]  /*f6d0*/  @!P0 LOP3.LUT R5, R4, 0xfffffffe, RZ, 0xc0, !PT ;  /* 0xfffffffe04058812 */ /* 0x000fe400078ec0ff */
[----:B------:R-:W-:Y:S02]  /*f6e0*/  @!P1 LOP3.LUT R7, R6, 0xfffffffe, RZ, 0xc0, !PT ;  /* 0xfffffffe06079812 */ /* 0x000fe400078ec0ff */
[----:B------:R-:W-:Y:S01]  /*f6f0*/  @!P2 LOP3.LUT R9, R8, 0xfffffffe, RZ, 0xc0, !PT ;  /* 0xfffffffe0809a812 */ /* 0x000fe200078ec0ff */
[----:B--2-4-:R-:W-:Y:S01]  /*f700*/  @!P0 IMAD.WIDE R4, R5, 0x4, R2 ;  /* 0x0000000405048825 */ /* 0x014fe200078e0202 */
        /* <DEDUP_REMOVED lines=13> */
[----:B-1----:R-:W-:Y:S02]  /*f7e0*/  @!P5 LOP3.LUT R5, R10, 0xfffffffe, RZ, 0xc0, !PT ;  /* 0xfffffffe0a05d812 */ /* 0x002fe400078ec0ff */
[----:B------:R-:W-:Y:S02]  /*f7f0*/  @!P0 LEA.HI R12, R12, R12, RZ, 0x1 ;  /* 0x0000000c0c0c8211 */ /* 0x000fe400078f08ff */
[----:B--2---:R-:W-:Y:S01]  /*f800*/  @!P6 LOP3.LUT R7, R11, 0xfffffffe, RZ, 0xc0, !PT ;  /* 0xfffffffe0b07e812 */ /* 0x004fe200078ec0ff */
[----:B------:R-:W-:Y:S01]  /*f810*/  @!P5 IMAD.WIDE R4, R5, 0x4, R2 ;  /* 0x000000040504d825 */ /* 0x000fe200078e0202 */
[----:B------:R-:W-:-:S02]  /*f820*/  @!P1 LEA.HI R13, R13, R13, RZ, 0x1 ;  /* 0x0000000d0d0d9211 */ /* 0x000fc400078f08ff */
[----:B------:R-:W-:Y:S01]  /*f830*/  @!P2 LEA.HI R14, R14, R14, RZ, 0x1 ;  /* 0x0000000e0e0ea211 */ /* 0x000fe200078f08ff */
[----:B------:R-:W-:Y:S01]  /*f840*/  @!P6 IMAD.WIDE R6, R7, 0x4, R2 ;  /* 0x000000040706e825 */ /* 0x000fe200078e0202 */
[----:B------:R-:W-:Y:S01]  /*f850*/  @!P4 LEA.HI R16, R16, R16, RZ, 0x1 ;  /* 0x000000101010c211 */ /* 0x000fe200078f08ff */
[----:B------:R1:W-:Y:S01]  /*f860*/  @!P5 ST.E.64 desc[UR36][R4.64], R38 ;  /* 0x000000260400d985 */ /* 0x0003e2000c101b24 */
[----:B---3--:R-:W-:Y:S02]  /*f870*/  @!P0 LOP3.LUT R9, R12, 0xfffffffe, RZ, 0xc0, !PT ;  /* 0xfffffffe0c098812 */ /* 0x008fe400078ec0ff */
        /* <DEDUP_REMOVED lines=9> */
[----:B-1----:R-:W-:-:S04]  /*f910*/  @!P0 IMAD.WIDE R4, R9, 0x4, R2 ;  /* 0x0000000409048825 */ /* 0x002fc800078e0202 */
[--C-:B--2---:R-:W-:Y:S01]  /*f920*/  @!P1 IMAD.WIDE R6, R13, 0x4, R2.reuse ;  /* 0x000000040d069825 */ /* 0x104fe200078e0202 */
        /* <DEDUP_REMOVED lines=17> */
[----:B-1----:R-:W-:Y:S01]  /*fa40*/  @!P5 LOP3.LUT R5, R18, 0xfffffffe, RZ, 0xc0, !PT ;  /* 0xfffffffe1205d812 */ /* 0x002fe200078ec0ff */
[C---:B------:R-:W-:Y:S01]  /*fa50*/  VIADD R18, R0.reuse, 0x88 ;  /* 0x0000008800127836 */ /* 0x040fe20000000000 */
        /* <DEDUP_REMOVED lines=76> */
[C---:B------:R-:W-:Y:S01]  /*ff20*/  VIADD R15, R0.reuse, 0xd8 ;  /* 0x000000d8000f7836 */ /* 0x040fe20000000000 */
[----:B------:R5:W-:Y:S01]  /*ff30*/  @!P1 ST.E.64 desc[UR36][R12.64], R118 ;  /* 0x000000760c009985 */ /* 0x000be2000c101b24 */
[----:B------:R-:W-:Y:S01]  /*ff40*/  ISETP.GE.AND P3, PT, R17, UR4, PT ;  /* 0x0000000411007c0c */ /* 0x000fe2000bf66270 */
[----:B------:R-:W-:Y:S01]  /*ff50*/  VIADD R0, R0, 0xf8 ;  /* 0x000000f800007836 */ /* 0x000fe20000000000 */
[----:B------:R-:W-:Y:S02]  /*ff60*/  @!P5 LEA.HI R18, R18, R18, RZ, 0x1 ;  /* 0x000000121212d211 */ /* 0x000fe400078f08ff */
[----:B------:R-:W-:-:S02]  /*ff70*/  ISETP.GE.AND P1, PT, R15, UR4, PT ;  /* 0x000000040f007c0c */ /* 0x000fc4000bf26270 */
[----:B------:R-:W-:Y:S02]  /*ff80*/  @!P6 LEA.HI R19, R19, R19, RZ, 0x1 ;  /* 0x000000131313e211 */ /* 0x000fe400078f08ff */
[----:B-1----:R-:W-:Y:S02]  /*ff90*/  @!P5 LOP3.LUT R5, R18, 0xfffffffe, RZ, 0xc0, !PT ;  /* 0xfffffffe1205d812 */ /* 0x002fe400078ec0ff */
[----:B--2---:R-:W-:Y:S02]  /*ffa0*/  @!P6 LOP3.LUT R7, R19, 0xfffffffe, RZ, 0xc0, !PT ;  /* 0xfffffffe1307e812 */ /* 0x004fe400078ec0ff */
        /* <DEDUP_REMOVED lines=10> */
[----:B------:R-:W-:Y:S02]  /*10050*/  @!P1 LOP3.LUT R15, R15, 0xfffffffe, RZ, 0xc0, !PT ;  /* 0xfffffffe0f0f9812 */ /* 0x000fe400078ec0ff */
[----:B----4-:R-:W-:Y:S02]  /*10060*/  @!P2 LOP3.LUT R11, R16, 0xfffffffe, RZ, 0xc0, !PT ;  /* 0xfffffffe100ba812 */ /* 0x010fe400078ec0ff */
[----:B------:R-:W-:Y:S02]  /*10070*/  @!P3 LOP3.LUT R17, R17, 0xfffffffe, RZ, 0xc0, !PT ;  /* 0xfffffffe1111b812 */ /* 0x000fe400078ec0ff */
[----:B-----5:R-:W-:Y:S01]  /*10080*/  @!P4 LOP3.LUT R13, R20, 0xfffffffe, RZ, 0xc0, !PT ;  /* 0xfffffffe140dc812 */ /* 0x020fe200078ec0ff */
[----:B-1----:R-:W-:-:S04]  /*10090*/  @!P0 IMAD.WIDE R4, R9, 0x4, R2 ;  /* 0x0000000409048825 */ /* 0x002fc800078e0202 */
[--C-:B--2---:R-:W-:Y:S01]  /*100a0*/  @!P1 IMAD.WIDE R6, R15, 0x4, R2.reuse ;  /* 0x000000040f069825 */ /* 0x104fe200078e0202 */
        /* <DEDUP_REMOVED lines=15> */
.L_x_7479:
        /* <DEDUP_REMOVED lines=8> */
[----:B--2---:R-:W-:Y:S02]  /*10220*/  IMAD R3, R6, UR4, RZ ;  /* 0x0000000406037c24 */ /* 0x004fe4000f8e02ff */
[----:B------:R-:W-:-:S05]  /*10230*/  VIADD R0, R0, 0xffffff80 ;  /* 0xffffff8000007836 */ /* 0x000fca0000000000 */
[----:B------:R-:W-:-:S13]  /*10240*/  ISETP.GE.AND P0, PT, R0, R3, PT ;  /* 0x000000030000720c */ /* 0x000fda0003f06270 */
[----:B------:R-:W-:Y:S05]  /*10250*/  @P0 BRA `(.L_x_7433) ;  /* 0x0000004800800947 */ /* 0x000fea0003800000 */
[----:B------:R-:W2:Y:S01]  /*10260*/  LDL R4, [R1] ;  /* 0x0000000001047983 */ /* 0x000ea20000100800 */
[----:B------:R-:W-:Y:S01]  /*10270*/  ISETP.NE.AND P0, PT, R6, 0x1, PT ;  /* 0x000000010600780c */ /* 0x000fe20003f05270 */
[----:B------:R-:W-:Y:S01]  /*10280*/  S2UR UR7, SR_CTAID.Z ;  /* 0x00000000000779c3 */ /* 0x000fe20000002700 */
[----:B------:R-:W-:Y:S01]  /*10290*/  ULDC.64 UR8, c[0x0][0xcd0] ;  /* 0x0003340000087ab9 */ /* 0x000fe20000000a00 */
[----:B------:R-:W-:-:S06]  /*102a0*/  IMAD.MOV.U32 R5, RZ, RZ, R0 ;  /* 0x000000ffff057224 */ /* 0x000fcc00078e0000 */
[----:B------:R-:W1:Y:S08]  /*102b0*/  LDC.64 R10, c[0x0][0xcd8] ;  /* 0x00033600ff0a7b82 */ /* 0x000e700000000a00 */
[----:B------:R-:W3:Y:S08]  /*102c0*/  @P0 LDC R7, c[0x0][0xcec] ;  /* 0x00033b00ff070b82 */ /* 0x000ef00000000800 */
[----:B------:R-:W4:Y:S08]  /*102d0*/  @P0 LDC R9, c[0x0][0xcf0] ;  /* 0x00033c00ff090b82 */ /* 0x000f300000000800 */
[----:B------:R-:W5:Y:S08]  /*102e0*/  S2UR UR10, SR_CTAID.Y ;  /* 0x00000000000a79c3 */ /* 0x000f700000002600 */
[----:B------:R-:W5:Y:S01]  /*102f0*/  LDC R8, c[0x0][0xd50] ;  /* 0x00035400ff087b82 */ /* 0x000f620000000800 */
[----:B--2---:R-:W-:Y:S01]  /*10300*/  R2UR UR11, R4 ;  /* 0x00000000040b72ca */ /* 0x004fe200000e0000 */
[----:B---3--:R-:W-:-:S05]  /*10310*/  @P0 IMAD.HI.U32 R4, R0, R7, RZ ;  /* 0x0000000700040227 */ /* 0x008fca00078e00ff */
[----:B----4-:R-:W-:-:S07]  /*10320*/  @P0 SHF.R.U32.HI R5, RZ, R9, R4 ;  /* 0x00000009ff050219 */ /* 0x010fce0000011604 */
[----:B------:R-:W-:Y:S02]  /*10330*/  USHF.R.S32.HI UR6, URZ, 0x1f, UR11 ;  /* 0x0000001f3f067899 */ /* 0x000fe4000801140b */
[----:B------:R-:W-:Y:S01]  /*10340*/  IMAD R7, RZ, RZ, -UR11 ;  /* 0x8000000bff077e24 */ /* 0x000fe2000f8e02ff */
[----:B------:R-:W-:Y:S02]  /*10350*/  UIMAD.WIDE.U32 UR4, UR11, UR8, URZ ;  /* 0x000000080b0472a5 */ /* 0x000fe4000f8e003f */
[----:B------:R-:W-:Y:S01]  /*10360*/  UIMAD UR6, UR6, UR8, URZ ;  /* 0x00000008060672a4 */ /* 0x000fe2000f8e023f */
[----:B-----5:R-:W-:Y:S01]  /*10370*/  IMAD R9, R8, R7, UR10 ;  /* 0x0000000a08097e24 */ /* 0x020fe2000f8e0207 */
[----:B------:R-:W-:Y:S01]  /*10380*/  USHF.R.S32.HI UR8, URZ, 0x1f, UR7 ;  /* 0x0000001f3f087899 */ /* 0x000fe20008011407 */
[----:B------:R-:W-:Y:S01]  /*10390*/  IMAD.MOV R7, RZ, RZ, -R5 ;  /* 0x000000ffff077224 */ /* 0x000fe200078e0a05 */
[----:B------:R-:W-:Y:S01]  /*103a0*/  UIMAD UR6, UR11, UR9, UR6 ;  /* 0x000000090b0672a4 */ /* 0x000fe2000f8e0206 */
[----:B------:R-:W-:Y:S01]  /*103b0*/  IMAD.U32 R3, RZ, RZ, UR5 ;  /* 0x00000005ff037e24 */ /* 0x000fe2000f8e00ff */
[----:B------:R-:W-:Y:S01]  /*103c0*/  SHF.R.S32.HI R4, RZ, 0x1f, R9 ;  /* 0x0000001fff047819 */ /* 0x000fe20000011409 */
[----:B------:R-:W-:Y:S01]  /*103d0*/  IMAD.U32 R2, RZ, RZ, UR4 ;  /* 0x00000004ff027e24 */ /* 0x000fe2000f8e00ff */
[----:B------:R-:W-:Y:S01]  /*103e0*/  UIADD3 UR6, UR5, UR6, URZ ;  /* 0x0000000605067290 */ /* 0x000fe2000fffe03f */
[----:B-1----:R-:W-:-:S02]  /*103f0*/  IMAD R12, R10, UR8, RZ ;  /* 0x000000080a0c7c24 */ /* 0x002fc4000f8e02ff */
[----:B------:R-:W-:Y:S01]  /*10400*/  ULDC.64 UR4, c[0x0][0xce0] ;  /* 0x0003380000047ab9 */ /* 0x000fe20000000a00 */
[----:B------:R-:W-:Y:S02]  /*10410*/  IMAD R7, R6, R7, R0 ;  /* 0x0000000706077224 */ /* 0x000fe400078e0200 */
[----:B------:R-:W-:Y:S01]  /*10420*/  MOV R3, UR6 ;  /* 0x0000000600037c02 */ /* 0x000fe20008000f00 */
[----:B------:R-:W-:Y:S02]  /*10430*/  IMAD R11, R11, UR7, R12 ;  /* 0x000000070b0b7c24 */ /* 0x000fe4000f8e020c */
[----:B------:R-:W-:Y:S01]  /*10440*/  IMAD R4, R4, UR4, RZ ;  /* 0x0000000404047c24 */ /* 0x000fe2000f8e02ff */
[----:B------:R-:W-:Y:S01]  /*10450*/  SHF.R.S32.HI R0, RZ, 0x1f, R7 ;  /* 0x0000001fff007819 */ /* 0x000fe20000011407 */
[----:B------:R-:W-:-:S04]  /*10460*/  IMAD.WIDE.U32 R2, R10, UR7, R2 ;  /* 0x000000070a027c25 */ /* 0x000fc8000f8e0002 */
[----:B------:R-:W-:Y:S02]  /*10470*/  IMAD.IADD R3, R11, 0x1, R3 ;  /* 0x000000010b037824 */ /* 0x000fe400078e0203 */
[C---:B------:R-:W-:Y:S02]  /*10480*/  IMAD R4, R9.reuse, UR5, R4 ;  /* 0x0000000509047c24 */ /* 0x040fe4000f8e0204 */
[----:B------:R-:W-:Y:S01]  /*10490*/  IMAD.WIDE.U32 R2, R9, UR4, R2 ;  /* 0x0000000409027c25 */ /* 0x000fe2000f8e0002 */
[----:B------:R-:W-:Y:S01]  /*104a0*/  SHF.R.S32.HI R9, RZ, 0x1f, R5 ;  /* 0x0000001fff097819 */ /* 0x000fe20000011405 */
[----:B------:R-:W-:Y:S02]  /*104b0*/  ULDC.64 UR4, c[0x0][0xcc8] ;  /* 0x0003320000047ab9 */ /* 0x000fe40000000a00 */
[----:B------:R-:W-:Y:S01]  /*104c0*/  IMAD R0, R0, UR4, RZ ;  /* 0x0000000400007c24 */ /* 0x000fe2000f8e02ff */
[----:B------:R-:W-:-:S03]  /*104d0*/  IADD3 R2, P0, R5, R2, RZ ;  /* 0x0000000205027210 */ /* 0x000fc60007f1e0ff */
[----:B------:R-:W-:Y:S01]  /*104e0*/  IMAD R5, R7, UR5, R0 ;  /* 0x0000000507057c24 */ /* 0x000fe2000f8e0200 */
[----:B------:R-:W-:-:S03]  /*104f0*/  IADD3.X R3, R9, R3, R4, P0, !PT ;  /* 0x0000000309037210 */ /* 0x000fc600007fe404 */
        /* <DEDUP_REMOVED lines=8> */
.L_x_7431:
        /* <DEDUP_REMOVED lines=18> */
.L_x_7483:
[----:B------:R-:W-:Y:S01]  /*106a0*/  ULDC UR43, c[0x0][0xd50] ;  /* 0x00035400002b7ab9 */ /* 0x000fe20000000800 */
[----:B------:R-:W-:Y:S01]  /*106b0*/  UMOV UR39, UR6 ;  /* 0x0000000600277c82 */ /* 0x000fe20008000000 */
[----:B------:R-:W-:-:S11]  /*106c0*/  UISETP.NE.AND UP0, UPT, UR43, 0x1, UPT ;  /* 0x000000012b00788c */ /* 0x000fd6000bf05270 */
[----:B------:R-:W-:Y:S01]  /*106d0*/  @UP0 ULDC UR4, c[0x0][0xd54] ;  /* 0x0003550000040ab9 */ /* 0x000fe20000000800 */
[----:B------:R-:W-:Y:S01]  /*106e0*/  @UP0 ULDC UR7, c[0x0][0xd58] ;  /* 0x0003560000070ab9 */ /* 0x000fe20000000800 */
[----:B------:R-:W-:-:S04]  /*106f0*/  UIMAD.WIDE.U32 UR4, UR6, UR4, URZ ;  /* 0x00000004060472a5 */ /* 0x000fc8000f8e003f */
[----:B------:R-:W-:-:S12]  /*10700*/  @UP0 USHF.R.U32.HI UR39, URZ, UR7, UR5 ;  /* 0x000000073f270299 */ /* 0x000fd80008011605 */
.L_x_7484:
        /* <DEDUP_REMOVED lines=8> */
[----:B------:R-:W0:Y:S01]  /*10790*/  S2UR UR46, SR_CTAID.X ;  /* 0x00000000002e79c3 */ /* 0x000e220000002500 */
[----:B------:R-:W-:Y:S01]  /*107a0*/  UISETP.NE.U32.AND UP0, UPT, UR4, URZ, UPT ;  /* 0x0000003f0400728c */ /* 0x000fe2000bf05070 */
[----:B------:R-:W-:Y:S01]  /*107b0*/  MOV R30, RZ ;  /* 0x000000ff001e7202 */ /* 0x000fe20000000f00 */
[----:B------:R-:W-:Y:S01]  /*107c0*/  ULDC UR6, c[0x0][0x448] ;  /* 0x0001120000067ab9 */ /* 0x000fe20000000800 */
[----:B------:R-:W-:Y:S01]  /*107d0*/  ULDC UR7, c[0x0][0x2f0] ;  /* 0x0000bc0000077ab9 */ /* 0x000fe20000000800 */
[----:B------:R-:W-:Y:S02]  /*107e0*/  UISETP.NE.AND.EX UP0, UPT, UR5, URZ, UPT, UP0 ;  /* 0x0000003f0500728c */ /* 0x000fe4000bf05300 */
[----:B------:R-:W-:-:S04]  /*107f0*/  UISETP.NE.AND UP1, UPT, UR6, 0x1, UPT ;  /* 0x000000010600788c */ /* 0x000fc8000bf25270 */
[----:B------:R-:W-:-:S05]  /*10800*/  PLOP3.LUT P0, PT, PT, PT, UP0, 0x80, 0x0 ;  /* 0x000000000000781c */ /* 0x000fca0003f0f008 */
[----:B------:R-:W-:Y:S02]  /*10810*/  @UP0 ULDC.64 UR4, c[0x0][0xb20] ;  /* 0x0002c80000040ab9 */ /* 0x000fe40000000a00 */
[----:B------:R-:W-:Y:S01]  /*10820*/  @UP0 UIMAD.WIDE UR4, UR45, 0x4, UR4 ;  /* 0x000000042d0408a5 */ /* 0x000fe2000f8e0204 */
[----:B------:R-:W-:-:S05]  /*10830*/  @UP1 ULDC UR8, c[0x0][0x450] ;  /* 0x0001140000081ab9 */ /* 0x000fca0000000800 */
[----:B------:R-:W-:Y:S02]  /*10840*/  IMAD.U32 R2, RZ, RZ, UR4 ;  /* 0x00000004ff027e24 */ /* 0x000fe4000f8e00ff */
[----:B------:R-:W-:Y:S01]  /*10850*/  IMAD.U32 R3, RZ, RZ, UR5 ;  /* 0x00000005ff037e24 */ /* 0x000fe2000f8e00ff */
[----:B------:R-:W-:Y:S02]  /*10860*/  ULDC.64 UR4, c[0x0][0x418] ;  /* 0x0001060000047ab9 */ /* 0x000fe40000000a00 */
[----:B------:R-:W-:Y:S02]  /*10870*/  UISETP.NE.U32.AND UP0, UPT, UR4, URZ, UPT ;  /* 0x0000003f0400728c */ /* 0x000fe4000bf05070 */
[----:B0-----:R-:W-:Y:S01]  /*10880*/  ULEA UR6, UR46, 0x3f, 0x6 ;  /* 0x0000003f2e067891 */ /* 0x001fe2000f8e303f */
[----:B------:R0:W5:Y:S01]  /*10890*/  @P0 LDG.E R30, desc[UR36][R2.64] ;  /* 0x00000024021e0981 */ /* 0x000162000c1e1900 */
[----:B------:R-:W-:Y:S01]  /*108a0*/  UISETP.NE.AND.EX UP0, UPT, UR5, URZ, UPT, UP0 ;  /* 0x0000003f0500728c */ /* 0x000fe2000bf05300 */
[----:B------:R-:W-:Y:S01]  /*108b0*/  ULDC UR4, c[0x0][0x424] ;  /* 0x0001090000047ab9 */ /* 0x000fe20000000800 */
[----:B------:R-:W-:-:S02]  /*108c0*/  UP2UR UR47, UPR, URZ, 0x2 ;  /* 0x000000023f2f7883 */ /* 0x000fc40008000000 */
[----:B------:R-:W-:Y:S02]  /*108d0*/  USEL UR40, UR4, 0x1, UP0 ;  /* 0x0000000104287887 */ /* 0x000fe40008000000 */
[----:B------:R-:W-:Y:S01]  /*108e0*/  USHF.R.U32.HI UR9, URZ, 0x10, UR43 ;  /* 0x000000103f097899 */ /* 0x000fe2000801162b */
[----:B------:R-:W-:Y:S01]  /*108f0*/  @UP1 ULDC UR4, c[0x0][0x44c] ;  /* 0x0001130000041ab9 */ /* 0x000fe20000000800 */
[----:B------:R-:W-:Y:S02]  /*10900*/  UIMAD UR40, UR40, UR7, URZ ;  /* 0x00000007282872a4 */ /* 0x000fe4000f8e023f */
[----:B------:R-:W-:Y:S01]  /*10910*/  UIMAD.WIDE.U32 UR4, UR6, UR4, URZ ;  /* 0x00000004060472a5 */ /* 0x000fe2000f8e003f */
[----:B------:R-:W-:Y:S01]  /*10920*/  ULDC UR7, c[0x0][0x288] ;  /* 0x0000a20000077ab9 */ /* 0x000fe20000000800 */
[----:B------:R-:W-:Y:S02]  /*10930*/  UIADD3 UR4, UR40, 0x3f, URZ ;  /* 0x0000003f28047890 */ /* 0x000fe4000fffe03f */
[----:B------:R-:W-:-:S02]  /*10940*/  UIADD3 UR7, UR40, 0x40, -UR7 ;  /* 0x0000004028077890 */ /* 0x000fc4000fffe807 */
[----:B------:R-:W-:Y:S02]  /*10950*/  @UP1 USHF.R.U32.HI UR6, URZ, UR8, UR5 ;  /* 0x000000083f061299 */ /* 0x000fe40008011605 */
[----:B------:R-:W-:Y:S02]  /*10960*/  USHF.R.S32.HI UR5, URZ, 0x1f, UR4 ;  /* 0x0000001f3f057899 */ /* 0x000fe40008011404 */
[----:B------:R-:W-:Y:S02]  /*10970*/  UIADD3 UR7, UR7, UR6, URZ ;  /* 0x0000000607077290 */ /* 0x000fe4000fffe03f */
[----:B------:R-:W-:Y:S02]  /*10980*/  ULEA.HI UR5, UR5, UR4, URZ, 0x6 ;  /* 0x0000000405057291 */ /* 0x000fe4000f8f303f */
[----:B------:R-:W-:Y:S02]  /*10990*/  USHF.R.S32.HI UR6, URZ, 0x1f, UR7 ;  /* 0x0000001f3f067899 */ /* 0x000fe40008011407 */
[----:B------:R-:W-:-:S02]  /*109a0*/  USHF.R.S32.HI UR41, URZ, 0x6, UR5 ;  /* 0x000000063f297899 */ /* 0x000fc40008011405 */
[----:B------:R-:W-:Y:S02]  /*109b0*/  ULEA.HI UR6, UR6, UR7, URZ, 0x6 ;  /* 0x0000000706067291 */ /* 0x000fe4000f8f303f */
[----:B------:R-:W-:Y:S02]  /*109c0*/  ULOP3.LUT UR43, UR43, 0xffff, URZ, 0xc0, !UPT ;  /* 0x0000ffff2b2b7892 */ /* 0x000fe4000f8ec03f */
[----:B------:R-:W-:Y:S01]  /*109d0*/  USHF.R.S32.HI UR42, URZ, 0x6, UR6 ;  /* 0x000000063f2a7899 */ /* 0x000fe20008011406 */
[----:B------:R-:W-:-:S03]  /*109e0*/  UMOV UR38, URZ ;  /* 0x0000003f00267c82 */ /* 0x000fc60008000000 */
[----:B------:R-:W-:-:S04]  /*109f0*/  UISETP.LT.AND UP0, UPT, UR41, UR42, UPT ;  /* 0x0000002a2900728c */ /* 0x000fc8000bf01270 */
[----:B------:R-:W-:Y:S02]  /*10a00*/  USEL UR11, UR41, UR42, UP0 ;  /* 0x0000002a290b7287 */ /* 0x000fe40008000000 */
[----:B------:R-:W-:Y:S02]  /*10a10*/  UISETP.NE.AND UP0, UPT, UR9, URZ, UPT ;  /* 0x0000003f0900728c */ /* 0x000fe4000bf05270 */
[----:B------:R-:W-:-:S06]  /*10a20*/  UISETP.GE.AND UP1, UPT, UR11, 0x1, UPT ;  /* 0x000000010b00788c */ /* 0x000fcc000bf26270 */
[----:B------:R-:W-:-:S03]  /*10a30*/  PLOP3.LUT P0, PT, PT, PT, UP1, 0x80, 0x0 ;  /* 0x000000000000781c */ /* 0x000fc60003f0f018 */
[----:B------:R-:W-:-:S10]  /*10a40*/  @!UP0 ULDC UR9, c[0x0][0xae8] ;  /* 0x0002ba0000098ab9 */ /* 0x000fd40000000800 */
        /* <DEDUP_REMOVED lines=31> */
.L_x_7486:
        /* <DEDUP_REMOVED lines=31> */
.L_x_7487:
        /* <DEDUP_REMOVED lines=20> */
.L_x_7489:
[----:B------:R0:W1:Y:S01]  /*10f70*/  LDC.64 R2, c[0x4][R16] ;  /* 0x0100000010027b82 */ /* 0x0000620000000a00 */
[----:B------:R-:W-:Y:S01]  /*10f80*/  ULDC.64 UR4, c[0x4][0xf0] ;  /* 0x01003c0000047ab9 */ /* 0x000fe20000000a00 */
[----:B------:R-:W-:Y:S01]  /*10f90*/  ULDC.64 UR6, c[0x4][0xf8] ;  /* 0x01003e0000067ab9 */ /* 0x000fe20000000a00 */
[----:B------:R-:W-:Y:S01]  /*10fa0*/  MOV R4, UR4 ;  /* 0x0000000400047c02 */ /* 0x000fe20008000f00 */
        /* <DEDUP_REMOVED lines=11> */
.L_x_7488:
[----:B------:R-:W-:Y:S01]  /*11060*/  ULDC.64 UR4, c[0x0][0xaf0] ;  /* 0x0002bc0000047ab9 */ /* 0x000fe20000000a00 */
[----:B------:R-:W-:Y:S01]  /*11070*/  MOV R25, UR45 ;  /* 0x0000002d00197c02 */ /* 0x000fe20008000f00 */
        /* <DEDUP_REMOVED lines=88> */
.L_x_7536:
[----:B------:R-:W2:Y:S01]  /*11600*/  LDL R0, [R1+0x4] ;  /* 0x0000040001007983 */ /* 0x000ea20000100800 */
[----:B------:R-:W-:Y:S01]  /*11610*/  ISETP.GT.U32.AND P1, PT, R31, 0x3f, PT ;  /* 0x0000003f1f00780c */ /* 0x000fe20003f24070 */
[----:B------:R-:W-:Y:S01]  /*11620*/  IMAD.U32 R23, RZ, RZ, UR39 ;  /* 0x00000027ff177e24 */ /* 0x000fe2000f8e00ff */
[----:B------:R-:W-:Y:S02]  /*11630*/  LOP3.LUT R16, R16, 0xfffffbff, RZ, 0xc0, !PT ;  /* 0xfffffbff10107812 */ /* 0x000fe400078ec0ff */
[----:B------:R-:W-:Y:S02]  /*11640*/  LOP3.LUT R34, R3, R34, RZ, 0xfc, !PT ;  /* 0x0000002203227212 */ /* 0x000fe400078efcff */
        /* <DEDUP_REMOVED lines=11> */
.L_x_7491:
[----:B------:R-:W-:-:S05]  /*11700*/  IMAD.MOV.U32 R0, RZ, RZ, 0x1 ;  /* 0x00000001ff007424 */ /* 0x000fca00078e00ff */
[----:B------:R-:W-:-:S04]  /*11710*/  SHF.L.U32 R0, R0, 0x1f, RZ ;  /* 0x0000001f00007819 */ /* 0x000fc800000006ff */
[----:B------:R-:W0:Y:S02]  /*11720*/  SYNCS.PHASECHK.TRANS64.TRYWAIT P0, [UR44+0x38840], R0 ;  /* 0x03884000ff0075a7 */ /* 0x000e24000800016c */
[----:B0-----:R-:W-:Y:S05]  /*11730*/  @!P0 BRA `(.L_x_7492) ;  /* 0x0000003800108947 */ /* 0x001fea0003800000 */
.L_x_7537:
        /* <DEDUP_REMOVED lines=58> */
.L_x_7547:
[----:B------:R-:W-:-:S13]  /*11ae0*/  ISETP.GE.AND P0, PT, R18, 0x31, PT ;  /* 0x000000311200780c */ /* 0x000fda0003f06270 */
[----:B0-2---:R-:W-:-:S04]  /*11af0*/  @P0 LEA R2, P1, R22, R14, 0x1 ;  /* 0x0000000e16020211 */ /* 0x005fc800078208ff */
[----:B-1----:R-:W-:Y:S02]  /*11b00*/  @P0 IADD3.X R3, RZ, R5, RZ, P1, !PT ;  /* 0x00000005ff030210 */ /* 0x002fe40000ffe4ff */
[----:B------:R-:W-:-:S05]  /*11b10*/  @P0 LEA R5, R24, UR44, 0x1 ;  /* 0x0000002c18050c11 */ /* 0x000fca000f8e08ff */
        /* <DEDUP_REMOVED lines=11> */
.L_x_7494:
        /* <DEDUP_REMOVED lines=17> */
[----:B------:R-:W-:-:S02]  /*11ce0*/  IMAD.U32 R7, RZ, RZ, UR7 ;  /* 0x00000007ff077e24 */ /* 0x000fc4000f8e00ff */
[----:B------:R-:W-:Y:S02]  /*11cf0*/  IMAD.U32 R10, RZ, RZ, UR8 ;  /* 0x00000008ff0a7e24 */ /* 0x000fe4000f8e00ff */
[----:B------:R-:W-:Y:S02]  /*11d00*/  IMAD.U32 R11, RZ, RZ, UR9 ;  /* 0x00000009ff0b7e24 */ /* 0x000fe4000f8e00ff */
[----:B------:R-:W-:Y:S02]  /*11d10*/  IMAD.MOV.U32 R8, RZ, RZ, 0x70 ;  /* 0x00000070ff087424 */ /* 0x000fe400078e00ff */
[----:B------:R-:W-:-:S07]  /*11d20*/  IMAD.MOV.U32 R13, RZ, RZ, RZ ;  /* 0x000000ffff0d7224 */ /* 0x000fce00078e00ff */
[----:B------:R-:W-:-:S07]  /*11d30*/  LEPC R20, `(.L_x_7495) ;  /* 0x000000001014794e */ /* 0x000fce0000000000 */
[----:B0-----:R-:W-:Y:S05]  /*11d40*/  CALL.ABS.NOINC R2 ;  /* 0x0000000002007343 */ /* 0x001fea0003c00000 */
.L_x_7495:
[----:B------:R-:W-:Y:S01]  /*11d50*/  UISETP.NE.AND UP0, UPT, UR47, URZ, UPT ;  /* 0x0000003f2f00728c */ /* 0x000fe2000bf05270 */
[----:B------:R-:W-:Y:S01]  /*11d60*/  IMAD.U32 R28, RZ, RZ, UR46 ;  /* 0x0000002eff1c7e24 */ /* 0x000fe2000f8e00ff */
[----:B------:R-:W-:Y:S01]  /*11d70*/  R2UR UR6, R23 ;  /* 0x00000000170672ca */ /* 0x000fe200000e0000 */
[----:B------:R-:W-:Y:S01]  /*11d80*/  ULDC.64 UR8, c[0x0][0x2d8] ;  /* 0x0000b60000087ab9 */ /* 0x000fe20000000a00 */
[----:B------:R-:W0:Y:S01]  /*11d90*/  LDC R7, c[0x0][0x448] ;  /* 0x00011200ff077b82 */ /* 0x000e220000000800 */
[----:B------:R-:W-:Y:S01]  /*11da0*/  IMAD R28, R28, 0x40, R31 ;  /* 0x000000401c1c7824 */ /* 0x000fe200078e021f */
[----:B------:R-:W-:Y:S01]  /*11db0*/  PLOP3.LUT P0, PT, PT, PT, UP0, 0x80, 0x0 ;  /* 0x000000000000781c */ /* 0x000fe20003f0f008 */
[----:B------:R-:W1:Y:S02]  /*11dc0*/  S2R R20, SR_TID.X ;  /* 0x0000000000147919 */ /* 0x000e640000002100 */
[----:B------:R-:W-:Y:S02]  /*11dd0*/  IMAD.MOV.U32 R11, RZ, RZ, R28 ;  /* 0x000000ffff0b7224 */ /* 0x000fe400078e001c */
[----:B------:R-:W-:-:S04]  /*11de0*/  @UP0 ULDC UR4, c[0x0][0x44c] ;  /* 0x0001130000040ab9 */ /* 0x000fc80000000800 */
[----:B------:R-:W-:-:S04]  /*11df0*/  UIMAD UR6, UR6, UR8, URZ ;  /* 0x00000008060672a4 */ /* 0x000fc8000f8e023f */
[----:B------:R-:W-:Y:S01]  /*11e00*/  @P0 IMAD.HI.U32 R0, R28, UR4, RZ ;  /* 0x000000041c000c27 */ /* 0x000fe2000f8e00ff */
[----:B------:R-:W-:Y:S01]  /*11e10*/  PLOP3.LUT P0, PT, PT, PT, UP0, 0x80, 0x0 ;  /* 0x000000000000781c */ /* 0x000fe20003f0f008 */
[----:B------:R-:W-:Y:S01]  /*11e20*/  @UP0 ULDC UR4, c[0x0][0x450] ;  /* 0x0001140000040ab9 */ /* 0x000fe20000000800 */
[----:B------:R-:W-:-:S11]  /*11e30*/  UIMAD UR6, UR39, UR9, UR6 ;  /* 0x00000009270672a4 */ /* 0x000fd6000f8e0206 */
[----:B------:R-:W-:Y:S01]  /*11e40*/  @P0 SHF.R.U32.HI R11, RZ, UR4, R0 ;  /* 0x00000004ff0b0c19 */ /* 0x000fe20008011600 */
[----:B------:R-:W-:-:S03]  /*11e50*/  UIMAD.WIDE.U32 UR4, UR39, UR8, URZ ;  /* 0x00000008270472a5 */ /* 0x000fc6000f8e003f */
[----:B------:R-:W-:Y:S01]  /*11e60*/  ULDC.64 UR8, c[0x0][0x2e0] ;  /* 0x0000b80000087ab9 */ /* 0x000fe20000000a00 */
[----:B------:R-:W-:Y:S01]  /*11e70*/  UIADD3 UR5, UR5, UR6, URZ ;  /* 0x0000000605057290 */ /* 0x000fe2000fffe03f */
[----:B------:R-:W-:Y:S01]  /*11e80*/  SHF.R.S32.HI R0, RZ, 0x1f, R11 ;  /* 0x0000001fff007819 */ /* 0x000fe2000001140b */
[----:B------:R-:W-:Y:S01]  /*11e90*/  UIMAD UR6, UR49, UR8, URZ ;  /* 0x00000008310672a4 */ /* 0x000fe2000f8e023f */
[----:B-1----:R-:W-:Y:S01]  /*11ea0*/  LOP3.LUT R20, R20, 0x7f, RZ, 0xc0, !PT ;  /* 0x0000007f14147812 */ /* 0x002fe200078ec0ff */
[----:B------:R-:W-:Y:S02]  /*11eb0*/  UIMAD.WIDE.U32 UR4, UR45, UR8, UR4 ;  /* 0x000000082d0472a5 */ /* 0x000fe4000f8e0004 */
[----:B------:R-:W-:Y:S01]  /*11ec0*/  UIMAD UR6, UR45, UR9, UR6 ;  /* 0x000000092d0672a4 */ /* 0x000fe2000f8e0206 */
[----:B------:R-:W-:-:S03]  /*11ed0*/  SHF.R.U32.HI R20, RZ, 0x3, R20 ;  /* 0x00000003ff147819 */ /* 0x000fc60000011614 */
[----:B------:R-:W-:Y:S01]  /*11ee0*/  IMAD.U32 R5, RZ, RZ, UR5 ;  /* 0x00000005ff057e24 */ /* 0x000fe2000f8e00ff */
[----:B------:R-:W-:Y:S01]  /*11ef0*/  UIADD3 UR6, UR5, UR6, URZ ;  /* 0x0000000605067290 */ /* 0x000fe2000fffe03f */
[----:B------:R-:W-:Y:S02]  /*11f00*/  IMAD.U32 R4, RZ, RZ, UR4 ;  /* 0x00000004ff047e24 */ /* 0x000fe4000f8e00ff */
[----:B------:R-:W-:Y:S01]  /*11f10*/  IMAD.MOV R5, RZ, RZ, -R11 ;  /* 0x000000ffff057224 */ /* 0x000fe200078e0a0b */
[----:B------:R-:W-:Y:S02]  /*11f20*/  ULDC.64 UR4, c[0x0][0x2d0] ;  /* 0x0000b40000047ab9 */ /* 0x000fe40000000a00 */
[----:B------:R-:W-:Y:S01]  /*11f30*/  IMAD R0, R0, UR4, RZ ;  /* 0x0000000400007c24 */ /* 0x000fe2000f8e02ff */
[----:B------:R-:W-:Y:S01]  /*11f40*/  MOV R2, R4 ;  /* 0x0000000400027202 */ /* 0x000fe20000000f00 */
[----:B0-----:R-:W-:Y:S02]  /*11f50*/  IMAD R5, R7, R5, R28 ;  /* 0x0000000507057224 */ /* 0x001fe400078e021c */
[----:B------:R-:W-:-:S02]  /*11f60*/  IMAD.U32 R3, RZ, RZ, UR6 ;  /* 0x00000006ff037e24 */ /* 0x000fc4000f8e00ff */
[C---:B------:R-:W-:Y:S01]  /*11f70*/  IMAD R9, R11.reuse, UR5, R0 ;  /* 0x000000050b097c24 */ /* 0x040fe2000f8e0200 */
[----:B------:R-:W-:Y:S01]  /*11f80*/  SHF.R.S32.HI R0, RZ, 0x1f, R5 ;  /* 0x0000001fff007819 */ /* 0x000fe20000011405 */
[----:B------:R-:W-:Y:S01]  /*11f90*/  IMAD.WIDE.U32 R2, R11, UR4, R2 ;  /* 0x000000040b027c25 */ /* 0x000fe2000f8e0002 */
[----:B------:R-:W-:-:S03]  /*11fa0*/  ULDC.64 UR4, c[0x0][0x2c8] ;  /* 0x0000b20000047ab9 */ /* 0x000fc60000000a00 */
        /* <DEDUP_REMOVED lines=13> */
[----:B------:R-:W-:Y:S01]  /*12080*/  IMAD.U32 R6, RZ, RZ, UR46 ;  /* 0x0000002eff067e24 */ /* 0x000fe2000f8e00ff */
[----:B------:R-:W-:Y:S01]  /*12090*/  ULDC UR4, c[0x0][0x288] ;  /* 0x0000a20000047ab9 */ /* 0x000fe20000000800 */
[----:B------:R-:W-:Y:S01]  /*120a0*/  LOP3.LUT R16, R16, 0xfffffeff, RZ, 0xc0, !PT ;  /* 0xfffffeff10107812 */ /* 0x000fe200078ec0ff */
[----:B------:R-:W1:Y:S01]  /*120b0*/  SHFL.IDX PT, R2, R4, RZ, 0x181f ;  /* 0x00181fff04027589 */ /* 0x000e6200000e0000 */
[----:B------:R-:W-:Y:S02]  /*120c0*/  IMAD R5, R7, UR4, RZ ;  /* 0x0000000407057c24 */ /* 0x000fe4000f8e02ff */
[----:B------:R-:W-:Y:S01]  /*120d0*/  IMAD R6, R6, 0x40, R20 ;  /* 0x0000004006067824 */ /* 0x000fe200078e0214 */
[----:B------:R-:W2:Y:S03]  /*120e0*/  SHFL.IDX PT, R7, R0, 0x1, 0x181f ;  /* 0x00381f0000077f89 */ /* 0x000ea600000e0000 */
[C---:B------:R-:W-:Y:S01]  /*120f0*/  VIADD R8, R6.reuse, 0x10 ;  /* 0x0000001006087836 */ /* 0x040fe20000000000 */
[-C--:B------:R-:W-:Y:S01]  /*12100*/  ISETP.GE.AND P2, PT, R6, R5.reuse, PT ;  /* 0x000000050600720c */ /* 0x080fe20003f46270 */
[----:B------:R-:W3:Y:S03]  /*12110*/  SHFL.IDX PT, R9, R4, 0x1, 0x181f ;  /* 0x00381f0004097f89 */ /* 0x000ee600000e0000 */
[----:B------:R-:W-:-:S09]  /*12120*/  ISETP.GE.AND P3, PT, R8, R5, PT ;  /* 0x000000050800720c */ /* 0x000fd20003f66270 */
[----:B0-----:R-:W-:Y:S02]  /*12130*/  @!P2 LEA R3, P1, R22, R14, 0x1 ;  /* 0x0000000e1603a211 */ /* 0x001fe400078208ff */
[----:B------:R-:W-:Y:S01]  /*12140*/  @!P2 LEA R8, R24, UR44, 0x1 ;  /* 0x0000002c1808ac11 */ /* 0x000fe2000f8e08ff */
[----:B------:R-:W-:Y:S01]  /*12150*/  SHFL.IDX PT, R14, R0, 0x3, 0x181f ;  /* 0x00781f00000e7f89 */ /* 0x000fe200000e0000 */
[----:B------:R-:W-:Y:S01]  /*12160*/  @P2 LOP3.LUT R16, R16, 0x100, RZ, 0xfc, !PT ;  /* 0x0000010010102812 */ /* 0x000fe200078efcff */
[----:B-1----:R-:W-:Y:S01]  /*12170*/  @!P2 IMAD.X R2, RZ, RZ, R2, P1 ;  /* 0x000000ffff02a224 */ /* 0x002fe200008e0602 */
[----:B------:R-:W-:Y:S02]  /*12180*/  @!P3 LEA R10, R24, UR44, 0x1 ;  /* 0x0000002c180abc11 */ /* 0x000fe4000f8e08ff */
[----:B--2---:R-:W-:Y:S02]  /*12190*/  @!P3 LEA R7, P1, R22, R7, 0x1 ;  /* 0x000000071607b211 */ /* 0x004fe400078208ff */
[----:B------:R-:W-:-:S02]  /*121a0*/  @!P2 LOP3.LUT R3, R3, R2, RZ, 0x3c, !PT ;  /* 0x000000020303a212 */ /* 0x000fc400078e3cff */
[----:B---3--:R-:W-:Y:S02]  /*121b0*/  @!P3 IADD3.X R9, RZ, R9, RZ, P1, !PT ;  /* 0x00000009ff09b210 */ /* 0x008fe40000ffe4ff */
        /* <DEDUP_REMOVED lines=21> */
.L_x_7556:
[----:B------:R-:W-:Y:S01]  /*12310*/  VIADD R6, R6, 0x30 ;  /* 0x0000003006067836 */ /* 0x000fe20000000000 */
[----:B------:R-:W-:-:S04]  /*12320*/  LOP3.LUT R16, R16, 0xffffefff, RZ, 0xc0, !PT ;  /* 0xffffefff10107812 */ /* 0x000fc800078ec0ff */
[----:B------:R-:W-:-:S13]  /*12330*/  ISETP.GE.AND P2, PT, R6, R5, PT ;  /* 0x000000050600720c */ /* 0x000fda0003f46270 */
[----:B0-----:R-:W-:Y:S02]  /*12340*/  @!P2 LEA R2, P1, R22, R14, 0x1 ;  /* 0x0000000e1602a211 */ /* 0x001fe400078208ff */
[----:B------:R-:W-:Y:S02]  /*12350*/  @!P2 LEA R5, R24, UR44, 0x1 ;  /* 0x0000002c1805ac11 */ /* 0x000fe4000f8e08ff */
[----:B------:R-:W-:Y:S02]  /*12360*/  @!P2 IADD3.X R3, RZ, R4, RZ, P1, !PT ;  /* 0x00000004ff03a210 */ /* 0x000fe40000ffe4ff */
[----:B------:R-:W-:-:S03]  /*12370*/  @P2 LOP3.LUT R16, R16, 0x1000, RZ, 0xfc, !PT ;  /* 0x0000100010102812 */ /* 0x000fc600078efcff */
        /* <DEDUP_REMOVED lines=29> */
.L_x_7497:
[----:B------:R-:W-:Y:S01]  /*12550*/  UISETP.NE.AND UP0, UPT, UR47, URZ, UPT ;  /* 0x0000003f2f00728c */ /* 0x000fe2000bf05270 */
[----:B------:R-:W-:Y:S01]  /*12560*/  R2UR UR6, R23 ;  /* 0x00000000170672ca */ /* 0x000fe200000e0000 */
[----:B------:R-:W-:Y:S01]  /*12570*/  ULDC.64 UR8, c[0x0][0x3d8] ;  /* 0x0000f60000087ab9 */ /* 0x000fe20000000a00 */
[----:B------:R-:W-:Y:S01]  /*12580*/  IMAD.MOV.U32 R2, RZ, RZ, R28 ;  /* 0x000000ffff027224 */ /* 0x000fe200078e001c */
[----:B------:R-:W-:Y:S01]  /*12590*/  ULDC UR7, c[0x0][0x448] ;  /* 0x0001120000077ab9 */ /* 0x000fe20000000800 */
[C---:B------:R-:W-:Y:S02]  /*125a0*/  LOP3.LUT R20, R22.reuse, 0x180, RZ, 0xfc, !PT ;  /* 0x0000018016147812 */ /* 0x040fe400078efcff */
[----:B------:R-:W-:Y:S02]  /*125b0*/  PLOP3.LUT P0, PT, PT, PT, UP0, 0x80, 0x0 ;  /* 0x000000000000781c */ /* 0x000fe40003f0f008 */
[----:B------:R-:W-:Y:S02]  /*125c0*/  LOP3.LUT R21, R22, 0x80, RZ, 0xfc, !PT ;  /* 0x0000008016157812 */ /* 0x000fe400078efcff */
[----:B------:R-:W-:Y:S01]  /*125d0*/  @UP0 ULDC UR4, c[0x0][0x44c] ;  /* 0x0001130000040ab9 */ /* 0x000fe20000000800 */
[----:B------:R-:W-:-:S02]  /*125e0*/  LOP3.LUT R16, R16, 0xfffff7ff, RZ, 0xc0, !PT ;  /* 0xfffff7ff10107812 */ /* 0x000fc400078ec0ff */
[----:B------:R-:W-:-:S04]  /*125f0*/  UIMAD UR6, UR6, UR8, URZ ;  /* 0x00000008060672a4 */ /* 0x000fc8000f8e023f */
[----:B------:R-:W-:Y:S02]  /*12600*/  UIMAD UR6, UR39, UR9, UR6 ;  /* 0x00000009270672a4 */ /* 0x000fe4000f8e0206 */
[----:B------:R-:W-:Y:S01]  /*12610*/  @P0 IMAD.HI.U32 R0, R28, UR4, RZ ;  /* 0x000000041c000c27 */ /* 0x000fe2000f8e00ff */
[----:B------:R-:W-:Y:S01]  /*12620*/  PLOP3.LUT P0, PT, PT, PT, UP0, 0x80, 0x0 ;  /* 0x000000000000781c */ /* 0x000fe20003f0f008 */
[----:B------:R-:W-:-:S12]  /*12630*/  @UP0 ULDC UR4, c[0x0][0x450] ;  /* 0x0001140000040ab9 */ /* 0x000fd80000000800 */
[----:B------:R-:W-:Y:S01]  /*12640*/  @P0 SHF.R.U32.HI R2, RZ, UR4, R0 ;  /* 0x00000004ff020c19 */ /* 0x000fe20008011600 */
[----:B------:R-:W-:-:S03]  /*12650*/  UIMAD.WIDE.U32 UR4, UR39, UR8, URZ ;  /* 0x00000008270472a5 */ /* 0x000fc6000f8e003f */
[----:B------:R-:W-:Y:S01]  /*12660*/  ULDC.64 UR8, c[0x0][0x3e0] ;  /* 0x0000f80000087ab9 */ /* 0x000fe20000000a00 */
[----:B------:R-:W-:Y:S01]  /*12670*/  UIADD3 UR5, UR5, UR6, URZ ;  /* 0x0000000605057290 */ /* 0x000fe2000fffe03f */
[--C-:B------:R-:W-:Y:S01]  /*12680*/  IMAD.MOV R5, RZ, RZ, -R2.reuse ;  /* 0x000000ffff057224 */ /* 0x100fe200078e0a02 */
[----:B------:R-:W-:Y:S01]  /*12690*/  UIMAD UR6, UR49, UR8, URZ ;  /* 0x00000008310672a4 */ /* 0x000fe2000f8e023f */
[----:B------:R-:W-:Y:S01]  /*126a0*/  SHF.R.S32.HI R0, RZ, 0x1f, R2 ;  /* 0x0000001fff007819 */ /* 0x000fe20000011402 */
[----:B------:R-:W-:Y:S01]  /*126b0*/  UIMAD.WIDE.U32 UR4, UR45, UR8, UR4 ;  /* 0x000000082d0472a5 */ /* 0x000fe2000f8e0004 */
[----:B------:R-:W-:Y:S01]  /*126c0*/  IMAD R5, R5, UR7, R28 ;  /* 0x0000000705057c24 */ /* 0x000fe2000f8e021c */
[----:B------:R-:W-:-:S03]  /*126d0*/  UIMAD UR6, UR45, UR9, UR6 ;  /* 0x000000092d0672a4 */ /* 0x000fc6000f8e0206 */
[----:B------:R-:W-:Y:S01]  /*126e0*/  ULDC.64 UR8, c[0x0][0x3d0] ;  /* 0x0000f40000087ab9 */ /* 0x000fe20000000a00 */
[----:B------:R-:W-:Y:S01]  /*126f0*/  UIADD3 UR5, UR5, UR6, URZ ;  /* 0x0000000605057290 */ /* 0x000fe2000fffe03f */
[----:B------:R-:W-:Y:S01]  /*12700*/  IMAD R3, R0, UR8, RZ ;  /* 0x0000000800037c24 */ /* 0x000fe2000f8e02ff */
[----:B------:R-:W-:Y:S01]  /*12710*/  SHF.R.S32.HI R0, RZ, 0x1f, R5 ;  /* 0x0000001fff007819 */ /* 0x000fe20000011405 */
[----:B------:R-:W-:Y:S02]  /*12720*/  IMAD.U32 R9, RZ, RZ, UR8 ;  /* 0x00000008ff097e24 */ /* 0x000fe4000f8e00ff */
[C---:B------:R-:W-:Y:S02]  /*12730*/  IMAD R7, R2.reuse, UR9, R3 ;  /* 0x0000000902077c24 */ /* 0x040fe4000f8e0203 */
[----:B------:R-:W-:Y:S01]  /*12740*/  IMAD.WIDE.U32 R2, R2, R9, UR4 ;  /* 0x0000000402027e25 */ /* 0x000fe2000f8e0009 */
        /* <DEDUP_REMOVED lines=10> */
[----:B------:R-:W-:Y:S02]  /*127f0*/  LEA.HI.X R4, R2, UR5, R3, 0x1, P0 ;  /* 0x0000000502047c11 */ /* 0x000fe400080f0c03 */
[----:B------:R-:W-:-:S02]  /*12800*/  ISETP.GE.AND P0, PT, R20, UR4, PT ;  /* 0x0000000414007c0c */ /* 0x000fc4000bf06270 */
[----:B------:R-:W-:Y:S02]  /*12810*/  LOP3.LUT R20, R22, 0x40, RZ, 0xfc, !PT ;  /* 0x0000004016147812 */ /* 0x000fe400078efcff */
[----:B------:R-:W-:Y:S02]  /*12820*/  ISETP.GE.AND P4, PT, R21, UR4, PT ;  /* 0x0000000415007c0c */ /* 0x000fe4000bf86270 */
[----:B------:R-:W-:Y:S02]  /*12830*/  ISETP.GE.AND P5, PT, R20, UR4, PT ;  /* 0x0000000414007c0c */ /* 0x000fe4000bfa6270 */
[----:B------:R-:W-:Y:S02]  /*12840*/  LOP3.LUT R20, R22, 0xc0, RZ, 0xfc, !PT ;  /* 0x000000c016147812 */ /* 0x000fe400078efcff */
[----:B------:R-:W-:Y:S02]  /*12850*/  SEL R2, RZ, 0x1, P1 ;  /* 0x00000001ff027807 */ /* 0x000fe40000800000 */
[----:B------:R-:W-:-:S02]  /*12860*/  SEL R3, RZ, 0x4, P4 ;  /* 0x00000004ff037807 */ /* 0x000fc40002000000 */
[----:B------:R-:W-:Y:S02]  /*12870*/  SEL R7, RZ, 0x2, P5 ;  /* 0x00000002ff077807 */ /* 0x000fe40002800000 */
[----:B------:R-:W-:Y:S02]  /*12880*/  ISETP.GE.AND P2, PT, R36, UR4, PT ;  /* 0x0000000424007c0c */ /* 0x000fe4000bf46270 */
[----:B------:R-:W-:Y:S02]  /*12890*/  ISETP.GE.AND P3, PT, R20, UR4, PT ;  /* 0x0000000414007c0c */ /* 0x000fe4000bf66270 */
[----:B------:R-:W-:Y:S02]  /*128a0*/  IADD3 R7, R3, R7, R2 ;  /* 0x0000000703077210 */ /* 0x000fe40007ffe002 */
[----:B------:R-:W-:Y:S02]  /*128b0*/  @P1 LOP3.LUT R16, R16, 0x800, RZ, 0xfc, !PT ;  /* 0x0000080010101812 */ /* 0x000fe400078efcff */
[----:B------:R-:W-:-:S02]  /*128c0*/  SEL R2, RZ, 0x10, P2 ;  /* 0x00000010ff027807 */ /* 0x000fc40001000000 */
[----:B------:R-:W-:Y:S02]  /*128d0*/  SEL R3, RZ, 0x8, P3 ;  /* 0x00000008ff037807 */ /* 0x000fe40001800000 */
[----:B------:R-:W-:Y:S02]  /*128e0*/  ISETP.GE.AND P1, PT, R35, UR4, PT ;  /* 0x0000000423007c0c */ /* 0x000fe4000bf26270 */
[----:B------:R-:W-:Y:S02]  /*128f0*/  SEL R5, RZ, 0x40, P0 ;  /* 0x00000040ff057807 */ /* 0x000fe40000000000 */
[----:B------:R-:W-:Y:S02]  /*12900*/  IADD3 R3, R2, R7, R3 ;  /* 0x0000000702037210 */ /* 0x000fe40007ffe003 */
[----:B------:R-:W-:Y:S01]  /*12910*/  ISETP.GE.AND P0, PT, R37, UR4, PT ;  /* 0x0000000425007c0c */ /* 0x000fe2000bf06270 */
[----:B------:R-:W-:Y:S01]  /*12920*/  UMOV UR4, 0xffffffff ;  /* 0xffffffff00047882 */ /* 0x000fe20000000000 */
[----:B------:R-:W-:-:S02]  /*12930*/  SEL R2, RZ, 0x20, P1 ;  /* 0x00000020ff027807 */ /* 0x000fc40000800000 */
[----:B------:R-:W-:Y:S02]  /*12940*/  SEL R6, RZ, 0x80, P0 ;  /* 0x00000080ff067807 */ /* 0x000fe40000000000 */
        /* <DEDUP_REMOVED lines=8> */
[----:B0-----:R-:W-:-:S04]  /*129d0*/  @!P6 LEA R14, P0, R22, R14, 0x1 ;  /* 0x0000000e160ee211 */ /* 0x001fc800078008ff */
[----:B-1----:R-:W-:Y:S02]  /*129e0*/  @!P6 IADD3.X R21, RZ, R2, RZ, P0, !PT ;  /* 0x00000002ff15e210 */ /* 0x002fe400007fe4ff */
        /* <DEDUP_REMOVED lines=58> */
[----:B------:R0:W1:Y:S01]  /*12d90*/  SHFL.IDX PT, R14, R0, 0x3, 0x181f ;  /* 0x00781f00000e7f89 */ /* 0x00006200000e0000 */
[----:B------:R-:W-:Y:S02]  /*12da0*/  @!P0 MOV R3, R7 ;  /* 0x0000000700038202 */ /* 0x000fe40000000f00 */
[----:B------:R-:W-:-:S03]  /*12db0*/  @!P0 SHF.R.U32.HI R20, RZ, 0x2, R20 ;  /* 0x00000002ff148819 */ /* 0x000fc60000011614 */
        /* <DEDUP_REMOVED lines=13> */
.L_x_7566:
        /* <DEDUP_REMOVED lines=24> */
.L_x_7500:
[----:B------:R-:W-:Y:S05]  /*13010*/  BSYNC B0 ;  /* 0x0000000000007941 */ /* 0x000fea0003800000 */
.L_x_7499:
        /* <DEDUP_REMOVED lines=9> */
.L_x_7567:
[----:B------:R-:W-:-:S13]  /*130b0*/  LOP3.LUT P0, RZ, R16, 0x400, RZ, 0xc0, !PT ;  /* 0x0000040010ff7812 */ /* 0x000fda000780c0ff */
[----:B------:R-:W-:Y:S05]  /*130c0*/  @!P0 BRA `(.L_x_7502) ;  /* 0x0000000000048947 */ /* 0x000fea0003800000 */
[----:B------:R-:W-:Y:S01]  /*130d0*/  BPT.TRAP 0x1 ;  /* 0x000000040000795c */ /* 0x000fe20000300000 */
.L_x_7502:
[----:B------:R-:W2:Y:S02]  /*130e0*/  SYNCS.PHASECHK.TRANS64.TRYWAIT P0, [UR44+0x38860], R0 ;  /* 0x03886000ff0075a7 */ /* 0x000ea4000800016c */
[----:B--2---:R-:W-:Y:S05]  /*130f0*/  @!P0 BRA `(.L_x_7503) ;  /* 0x0000003000948947 */ /* 0x004fea0003800000 */
.L_x_7568:
[----:B------:R-:W-:Y:S01]  /*13100*/  ULDC.64 UR4, c[0x0][0x328] ;  /* 0x0000ca0000047ab9 */ /* 0x000fe20000000a00 */
[----:B------:R-:W-:Y:S01]  /*13110*/  ULDC.64 UR6, c[0x0][0x338] ;  /* 0x0000ce0000067ab9 */ /* 0x000fe20000000a00 */
[----:B0-----:R-:W-:Y:S02]  /*13120*/  IMAD R0, R33, UR4, RZ ;  /* 0x0000000421007c24 */ /* 0x001fe4000f8e02ff */
[----:B-1----:R-:W-:Y:S01]  /*13130*/  IMAD.WIDE.U32 R2, R19, UR4, RZ ;  /* 0x0000000413027c25 */ /* 0x002fe2000f8e00ff */
        /* <DEDUP_REMOVED lines=37> */
[----:B-1----:R-:W-:Y:S02]  /*13390*/  IADD3.X R3, RZ, R3, RZ, P0, !PT ;  /* 0x00000003ff037210 */ /* 0x002fe400007fe4ff */
        /* <DEDUP_REMOVED lines=63> */
.L_x_7578:
        /* <DEDUP_REMOVED lines=30> */
.L_x_7505:
        /* <DEDUP_REMOVED lines=10> */
[----:B------:R-:W-:Y:S01]  /*13a10*/  ULOP3.LUT UR5, URZ, UR42, URZ, 0x33, !UPT ;  /* 0x0000002a3f057292 */ /* 0x000fe2000f8e333f */
[----:B------:R-:W1:Y:S01]  /*13a20*/  S2R R6, SR_TID.X ;  /* 0x0000000000067919 */ /* 0x000e620000002100 */
[----:B------:R-:W-:Y:S01]  /*13a30*/  UIMAD UR4, UR4, UR38, URZ ;  /* 0x00000026040472a4 */ /* 0x000fe2000f8e023f */
[----:B------:R-:W-:Y:S01]  /*13a40*/  LOP3.LUT R28, R17, 0x80, RZ, 0xc0, !PT ;  /* 0x00000080111c7812 */ /* 0x000fe200078ec0ff */
[----:B------:R-:W-:Y:S02]  /*13a50*/  IMAD.MOV.U32 R21, RZ, RZ, 0x1 ;  /* 0x00000001ff157424 */ /* 0x000fe400078e00ff */
[----:B------:R-:W-:Y:S01]  /*13a60*/  IMAD.MOV.U32 R8, RZ, RZ, 0x1 ;  /* 0x00000001ff087424 */ /* 0x000fe200078e00ff */
[----:B------:R-:W-:-:S02]  /*13a70*/  SHF.R.U32.HI R28, RZ, 0x3, R28 ;  /* 0x00000003ff1c7819 */ /* 0x000fc4000001161c */
[----:B------:R-:W-:-:S04]  /*13a80*/  LOP3.LUT R3, RZ, UR4, RZ, 0x33, !PT ;  /* 0x00000004ff037c12 */ /* 0x000fc8000f8e33ff */
[----:B------:R-:W-:-:S04]  /*13a90*/  VIMNMX3 R2, R2, UR5, R3, !PT ;  /* 0x0000000502027c0f */ /* 0x000fc8000f800103 */
[----:B------:R-:W-:Y:S02]  /*13aa0*/  IADD3 R22, -R2, -0x2, RZ ;  /* 0xfffffffe02167810 */ /* 0x000fe40007ffe1ff */
[----:B0-----:R-:W-:Y:S02]  /*13ab0*/  SHF.L.U32 R5, R5, 0x4, RZ ;  /* 0x0000000405057819 */ /* 0x001fe400000006ff */
[----:B-1----:R-:W-:Y:S02]  /*13ac0*/  LOP3.LUT R6, R6, 0x7f, RZ, 0xc0, !PT ;  /* 0x0000007f06067812 */ /* 0x002fe400078ec0ff */
[----:B------:R-:W-:Y:S02]  /*13ad0*/  LOP3.LUT R5, R5, 0x70, RZ, 0xc0, !PT ;  /* 0x0000007005057812 */ /* 0x000fe400078ec0ff */
[----:B------:R-:W-:-:S04]  /*13ae0*/  SHF.R.U32.HI R6, RZ, 0x3, R6 ;  /* 0x00000003ff067819 */ /* 0x000fc80000011606 */
[----:B------:R-:W-:Y:S02]  /*13af0*/  IADD3 R4, R5, R30, R6 ;  /* 0x0000001e05047210 */ /* 0x000fe40007ffe006 */
[----:B------:R-:W-:-:S03]  /*13b00*/  LOP3.LUT R30, R34, 0x40, RZ, 0xc0, !PT ;  /* 0x00000040221e7812 */ /* 0x000fc600078ec0ff */
[----:B------:R-:W-:Y:S01]  /*13b10*/  VIADD R9, R4, 0xffffff40 ;  /* 0xffffff4004097836 */ /* 0x000fe20000000000 */
[----:B------:R-:W-:-:S03]  /*13b20*/  SHF.R.U32.HI R30, RZ, 0x2, R30 ;  /* 0x00000002ff1e7819 */ /* 0x000fc6000001161e */
[----:B------:R-:W-:-:S07]  /*13b30*/  IMAD R9, R2, -0x40, R9 ;  /* 0xffffffc002097824 */ /* 0x000fce00078e0209 */
.L_x_7521:
        /* <DEDUP_REMOVED lines=22> */
.L_x_7508:
[----:B------:R-:W-:Y:S05]  /*13ca0*/  BSYNC B1 ;  /* 0x0000000000017941 */ /* 0x000fea0003800000 */
.L_x_7507:
[----:B------:R-:W-:-:S13]  /*13cb0*/  LOP3.LUT P0, RZ, R16, 0x400, RZ, 0xc0, !PT ;  /* 0x0000040010ff7812 */ /* 0x000fda000780c0ff */
[----:B------:R-:W-:Y:S05]  /*13cc0*/  @!P0 BRA `(.L_x_7509) ;  /* 0x0000000000048947 */ /* 0x000fea0003800000 */
[----:B------:R-:W-:Y:S01]  /*13cd0*/  BPT.TRAP 0x1 ;  /* 0x000000040000795c */ /* 0x000fe20000300000 */
.L_x_7509:
[----:B------:R-:W-:Y:S01]  /*13ce0*/  LEA R10, R8, UR44, 0x3 ;  /* 0x0000002c080a7c11 */ /* 0x000fe2000f8e18ff */
[----:B------:R-:W-:Y:S01]  /*13cf0*/  BSSY B1, `(.L_x_7510) ;  /* 0x0000004000017945 */ /* 0x000fe20003800000 */
[----:B------:R-:W-:-:S04]  /*13d00*/  SHF.L.U32 R20, R21, 0x1f, RZ ;  /* 0x0000001f15147819 */ /* 0x000fc800000006ff */
[----:B------:R-:W1:Y:S02]  /*13d10*/  SYNCS.PHASECHK.TRANS64.TRYWAIT P0, [R10+URZ+0x38840], R20 ;  /* 0x038840140a0075a7 */ /* 0x000e64000800017f */
[----:B-1----:R-:W-:Y:S05]  /*13d20*/  @!P0 BRA `(.L_x_7511) ;  /* 0x0000002c00b08947 */ /* 0x002fea0003800000 */
.L_x_7579:
[----:B------:R-:W-:Y:S05]  /*13d30*/  BSYNC B1 ;  /* 0x0000000000017941 */ /* 0x000fea0003800000 */
.L_x_7510:
        /* <DEDUP_REMOVED lines=47> */
.L_x_7589:
        /* <DEDUP_REMOVED lines=8> */
.L_x_7513:
        /* <DEDUP_REMOVED lines=10> */
.L_x_7514:
[----:B------:R2:W-:Y:S01]  /*14150*/  SYNCS.ARRIVE.TRANS64.A1T0 RZ, [R10+URZ+0x38830], RZ ;  /* 0x038830ff0aff79a7 */ /* 0x0005e2000810003f */
[----:B------:R-:W-:Y:S05]  /*14160*/  @!P2 BRA `(.L_x_7515) ;  /* 0x000000000004a947 */ /* 0x000fea0003800000 */
[----:B------:R-:W-:Y:S01]  /*14170*/  BPT.TRAP 0x1 ;  /* 0x000000040000795c */ /* 0x000fe20000300000 */
.L_x_7515:
[----:B------:R-:W3:Y:S01]  /*14180*/  SYNCS.PHASECHK.TRANS64.TRYWAIT P0, [R10+URZ+0x38860], R20 ;  /* 0x038860140a0075a7 */ /* 0x000ee2000800017f */
[----:B------:R-:W-:Y:S04]  /*14190*/  BSSY B1, `(.L_x_7516) ;  /* 0x0000002000017945 */ /* 0x000fe80003800000 */
[----:B---3--:R-:W-:Y:S05]  /*141a0*/  @!P0 BRA `(.L_x_7517) ;  /* 0x0000002c00b08947 */ /* 0x008fea0003800000 */
.L_x_7590:
[----:B------:R-:W-:Y:S05]  /*141b0*/  BSYNC B1 ;  /* 0x0000000000017941 */ /* 0x000fea0003800000 */
.L_x_7516:
        /* <DEDUP_REMOVED lines=77> */
.L_x_7600:
        /* <DEDUP_REMOVED lines=20> */
.L_x_7519:
        /* <DEDUP_REMOVED lines=10> */
.L_x_7520:
        /* <DEDUP_REMOVED lines=10> */
.L_x_7506:
[----:B------:R-:W-:Y:S05]  /*14910*/  BSYNC B0 ;  /* 0x0000000000007941 */ /* 0x000fea0003800000 */
.L_x_7485:
[----:B------:R-:W0:Y:S01]  /*14920*/  S2R R3, SR_CgaCtaId ;  /* 0x0000000000037919 */ /* 0x000e220000008800 */
[----:B------:R-:W-:Y:S01]  /*14930*/  MOV R0, 0x400 ;  /* 0x0000040000007802 */ /* 0x000fe20000000f00 */
[----:B------:R-:W-:Y:S01]  /*14940*/  BSSY B0, `(.L_x_7522) ;  /* 0x0000005000007945 */ /* 0x000fe20003800000 */
[----:B------:R-:W-:Y:S02]  /*14950*/  SHF.L.U32 R4, R4, 0x1f, RZ ;  /* 0x0000001f04047819 */ /* 0x000fe400000006ff */
[----:B0-----:R-:W-:-:S04]  /*14960*/  LEA R5, R3, R0, 0x18 ;  /* 0x0000000003057211 */ /* 0x001fc800078ec0ff */
[----:B------:R-:W0:Y:S02]  /*14970*/  SYNCS.PHASECHK.TRANS64.TRYWAIT P0, [R5+URZ+0x38820], R4 ;  /* 0x03882004050075a7 */ /* 0x000e24000800017f */
[----:B0-----:R-:W-:Y:S05]  /*14980*/  @!P0 BRA `(.L_x_7523) ;  /* 0x0000002c00908947 */ /* 0x001fea0003800000 */
.L_x_7601:
[----:B------:R-:W-:Y:S05]  /*14990*/  BSYNC B0 ;  /* 0x0000000000007941 */ /* 0x000fea0003800000 */
.L_x_7522:
[----:B------:R-:W-:-:S03]  /*149a0*/  UMOV UR4, 0xffffffff ;  /* 0xffffffff00047882 */ /* 0x000fc60000000000 */
[----:B------:R-:W-:Y:S05]  /*149b0*/  BRA.DIV UR4, `(.L_x_7524) ;  /* 0x0000002e04987947 */ /* 0x000fea000b800000 */
[----:B------:R-:W1:Y:S02]  /*149c0*/  S2R R0, SR_TID.X ;  /* 0x0000000000007919 */ /* 0x000e640000002100 */
[----:B-1----:R-:W-:-:S04]  /*149d0*/  SHF.R.U32.HI R0, RZ, 0x5, R0 ;  /* 0x00000005ff007819 */ /* 0x002fc80000011600 */
[----:B------:R-:W-:-:S05]  /*149e0*/  LOP3.LUT R0, R0, 0x3, RZ, 0xc0, !PT ;  /* 0x0000000300007812 */ /* 0x000fca00078ec0ff */
[----:B------:R1:W3:Y:S02]  /*149f0*/  SHFL.IDX PT, R14, R0, RZ, 0x1f ;  /* 0x00001fff000e7589 */ /* 0x0002e400000e0000 */
.L_x_7604:
[----:B---3--:R-:W-:-:S13]  /*14a00*/  ISETP.NE.AND P0, PT, R14, RZ, PT ;  /* 0x000000ff0e00720c */ /* 0x008fda0003f05270 */
[----:B------:R-:W-:Y:S05]  /*14a10*/  @P0 BRA `(.L_x_7433) ;  /* 0x0000000000900947 */ /* 0x000fea0003800000 */
[----:B------:R-:W-:-:S03]  /*14a20*/  UMOV UR4, 0xffffffff ;  /* 0xffffffff00047882 */ /* 0x000fc60000000000 */
[----:B------:R-:W-:Y:S05]  /*14a30*/  BRA.DIV UR4, `(.L_x_7525) ;  /* 0x0000002e04ac7947 */ /* 0x000fea000b800000 */
[----:B------:R-:W-:-:S13]  /*14a40*/  ELECT P6, URZ, PT ;  /* 0x00000000003f782f */ /* 0x000fda00038c0000 */
.L_x_7607:
        /* <DEDUP_REMOVED lines=8> */
.L_x_7526:
[C---:B------:R-:W-:Y:S01]  /*14ad0*/  IMAD R3, R8.reuse, 0x8, R5 ;  /* 0x0000000808037824 */ /* 0x040fe200078e0205 */
[----:B------:R-:W-:Y:S01]  /*14ae0*/  SHF.L.U32 R2, R21, 0x1f, RZ ;  /* 0x0000001f15027819 */ /* 0x000fe200000006ff */
[----:B------:R-:W-:-:S03]  /*14af0*/  VIADD R8, R8, 0x1 ;  /* 0x0000000108087836 */ /* 0x000fc60000000000 */
[----:B------:R-:W1:Y:S02]  /*14b00*/  SYNCS.PHASECHK.TRANS64.TRYWAIT P1, [R3+URZ+0x38840], R2 ;  /* 0x03884002030075a7 */ /* 0x000e64000802017f */
[----:B------:R-:W-:-:S04]  /*14b10*/  ISETP.NE.AND P2, PT, R8, 0x2, PT ;  /* 0x000000020800780c */ /* 0x000fc80003f45270 */
[----:B------:R-:W-:Y:S01]  /*14b20*/  SEL R0, RZ, 0x1, P2 ;  /* 0x00000001ff007807 */ /* 0x000fe20001000000 */
[----:B-1----:R-:W-:Y:S08]  /*14b30*/  @!P1 BRA `(.L_x_7527) ;  /* 0x0000002c008c9947 */ /* 0x002ff00003800000 */
.L_x_7608:
[----:B------:R-:W-:Y:S02]  /*14b40*/  SEL R8, R8, RZ, P2 ;  /* 0x000000ff08087207 */ /* 0x000fe40001000000 */
[----:B------:R-:W-:Y:S01]  /*14b50*/  LOP3.LUT R0, R21, R0, RZ, 0x3c, !PT ;  /* 0x0000000015007212 */ /* 0x000fe200078e3cff */
[----:B------:R-:W-:Y:S06]  /*14b60*/  @!P0 BRA `(.L_x_7528) ;  /* 0x0000000000048947 */ /* 0x000fec0003800000 */
[----:B------:R-:W-:Y:S01]  /*14b70*/  BPT.TRAP 0x1 ;  /* 0x000000040000795c */ /* 0x000fe20000300000 */
.L_x_7528:
[----:B0-----:R-:W-:Y:S02]  /*14b80*/  LEA R5, R8, R5, 0x3 ;  /* 0x0000000508057211 */ /* 0x001fe400078e18ff */
[----:B------:R-:W-:-:S04]  /*14b90*/  SHF.L.U32 R0, R0, 0x1f, RZ ;  /* 0x0000001f00007819 */ /* 0x000fc800000006ff */
[----:B------:R-:W0:Y:S02]  /*14ba0*/  SYNCS.PHASECHK.TRANS64.TRYWAIT P1, [R5+URZ+0x38840], R0 ;  /* 0x03884000050075a7 */ /* 0x000e24000802017f */
[----:B0-----:R-:W-:Y:S05]  /*14bb0*/  @!P1 BRA `(.L_x_7529) ;  /* 0x0000002c00809947 */ /* 0x001fea0003800000 */
.L_x_7609:
[----:B------:R-:W-:Y:S05]  /*14bc0*/  @!P0 BRA `(.L_x_7530) ;  /* 0x0000000000048947 */ /* 0x000fea0003800000 */
[----:B------:R-:W-:Y:S01]  /*14bd0*/  BPT.TRAP 0x1 ;  /* 0x000000040000795c */ /* 0x000fe20000300000 */
.L_x_7530:
[----:B------:R-:W3:Y:S02]  /*14be0*/  SYNCS.PHASECHK.TRANS64.TRYWAIT P1, [R3+URZ+0x38860], R2 ;  /* 0x03886002030075a7 */ /* 0x000ee4000802017f */
[----:B---3--:R-:W-:Y:S05]  /*14bf0*/  @!P1 BRA `(.L_x_7531) ;  /* 0x0000002c00849947 */ /* 0x008fea0003800000 */
.L_x_7610:
[----:B------:R-:W-:Y:S05]  /*14c00*/  @!P0 BRA `(.L_x_7532) ;  /* 0x0000000000048947 */ /* 0x000fea0003800000 */
[----:B------:R-:W-:Y:S01]  /*14c10*/  BPT.TRAP 0x1 ;  /* 0x000000040000795c */ /* 0x000fe20000300000 */
.L_x_7532:
[----:B----4-:R4:W0:Y:S02]  /*14c20*/  SYNCS.PHASECHK.TRANS64.TRYWAIT P0, [R5+URZ+0x38860], R0 ;  /* 0x03886000050075a7 */ /* 0x010824000800017f */
[----:B0-----:R-:W-:Y:S05]  /*14c30*/  @!P0 NANOSLEEP.SYNCS 0x989680 ;  /* 0x009896800000895d */ /* 0x001fea0003900000 */
[----:B------:R-:W0:Y:S02]  /*14c40*/  @!P0 SYNCS.PHASECHK.TRANS64 P0, [R5+URZ+0x38860], R0 ;  /* 0x03886000050085a7 */ /* 0x000e24000800007f */
[----:B0-----:R-:W-:Y:S05]  /*14c50*/  @!P0 BRA `(.L_x_7532) ;  /* 0xfffffffc00f08947 */ /* 0x001fea000383ffff */
.L_x_7433:
[----:B------:R-:W-:Y:S05]  /*14c60*/  BSYNC B6 ;  /* 0x0000000000067941 */ /* 0x000fea0003800000 */
.L_x_7430:
[----:B------:R-:W-:Y:S05]  /*14c70*/  EXIT ;  /* 0x000000000000794d */ /* 0x000fea0003800000 */
.L_x_7443:
[----:B0-----:R0:W1:Y:S02]  /*14c80*/  SYNCS.PHASECHK.TRANS64.TRYWAIT P0, [R198+URZ+0x38800], R3 ;  /* 0x03880003c60075a7 */ /* 0x001064000800017f */
[----:B-1----:R-:W-:Y:S05]  /*14c90*/  @!P0 NANOSLEEP.SYNCS 0x989680 ;  /* 0x009896800000895d */ /* 0x002fea0003900000 */
[----:B------:R-:W1:Y:S02]  /*14ca0*/  @!P0 SYNCS.PHASECHK.TRANS64 P0, [R198+URZ+0x38800], R3 ;  /* 0x03880003c60085a7 */ /* 0x000e64000800007f */
[----:B-1----:R-:W-:Y:S05]  /*14cb0*/  @!P0 BRA `(.L_x_7443) ;  /* 0xfffffffc00f08947 */ /* 0x002fea000383ffff */
[----:B------:R-:W-:Y:S05]  /*14cc0*/  BRA `(.L_x_7533) ;  /* 0xfffffee800707947 */ /* 0x000fea000383ffff */
.L_x_7447:
[----:B--2---:R2:W3:Y:S02]  /*14cd0*/  SYNCS.PHASECHK.TRANS64.TRYWAIT P1, [R198+URZ+0x38830], R3 ;  /* 0x03883003c60075a7 */ /* 0x0044e4000802017f */
[----:B---3--:R-:W-:Y:S05]  /*14ce0*/  @!P1 NANOSLEEP.SYNCS 0x989680 ;  /* 0x009896800000995d */ /* 0x008fea0003900000 */
[----:B------:R-:W3:Y:S02]  /*14cf0*/  @!P1 SYNCS.PHASECHK.TRANS64 P1, [R198+URZ+0x38830], R3 ;  /* 0x03883003c60095a7 */ /* 0x000ee4000802007f */
[----:B---3--:R-:W-:Y:S05]  /*14d00*/  @!P1 BRA `(.L_x_7447) ;  /* 0xfffffffc00f09947 */ /* 0x008fea000383ffff */
[----:B------:R-:W-:Y:S05]  /*14d10*/  BRA `(.L_x_7446) ;  /* 0xfffffee800bc7947 */ /* 0x000fea000383ffff */
.L_x_7448:
[----:B---3--:R3:W4:Y:S02]  /*14d20*/  SYNCS.PHASECHK.TRANS64.TRYWAIT P1, [R198+URZ+0x38810], R3 ;  /* 0x03881003c60075a7 */ /* 0x008724000802017f */
[----:B----4-:R-:W-:Y:S05]  /*14d30*/  @!P1 NANOSLEEP.SYNCS 0x989680 ;  /* 0x009896800000995d */ /* 0x010fea0003900000 */
[----:B------:R-:W4:Y:S02]  /*14d40*/  @!P1 SYNCS.PHASECHK.TRANS64 P1, [R198+URZ+0x38810], R3 ;  /* 0x03881003c60095a7 */ /* 0x000f24000802007f */
[----:B----4-:R-:W-:Y:S05]  /*14d50*/  @!P1 BRA `(.L_x_7448) ;  /* 0xfffffffc00f09947 */ /* 0x010fea000383ffff */
[----:B------:R-:W-:Y:S05]  /*14d60*/  BRA `(.L_x_7534) ;  /* 0xfffffeec00ac7947 */ /* 0x000fea000383ffff */
.L_x_7452:
[----:B------:R0:W0:Y:S02]  /*14d70*/  SYNCS.PHASECHK.TRANS64.TRYWAIT P1, [R198+URZ+0x38850], R3 ;  /* 0x03885003c60075a7 */ /* 0x000024000802017f */
[----:B0-----:R-:W-:Y:S05]  /*14d80*/  @!P1 NANOSLEEP.SYNCS 0x989680 ;  /* 0x009896800000995d */ /* 0x001fea0003900000 */
[----:B------:R-:W0:Y:S02]  /*14d90*/  @!P1 SYNCS.PHASECHK.TRANS64 P1, [R198+URZ+0x38850], R3 ;  /* 0x03885003c60095a7 */ /* 0x000e24000802007f */
[----:B0-----:R-:W-:Y:S05]  /*14da0*/  @!P1 BRA `(.L_x_7452) ;  /* 0xfffffffc00f09947 */ /* 0x001fea000383ffff */
[----:B------:R-:W-:Y:S05]  /*14db0*/  BRA `(.L_x_7451) ;  /* 0xfffffeec00d87947 */ /* 0x000fea000383ffff */
.L_x_7459:
[----:B-1----:R1:W2:Y:S02]  /*14dc0*/  SYNCS.PHASECHK.TRANS64.TRYWAIT P1, [R201+URZ+0x38830], R206 ;  /* 0x038830cec90075a7 */ /* 0x0022a4000802017f */
[----:B--2---:R-:W-:Y:S05]  /*14dd0*/  @!P1 NANOSLEEP.SYNCS 0x989680 ;  /* 0x009896800000995d */ /* 0x004fea0003900000 */
[----:B------:R-:W2:Y:S02]  /*14de0*/  @!P1 SYNCS.PHASECHK.TRANS64 P1, [R201+URZ+0x38830], R206 ;  /* 0x038830cec90095a7 */ /* 0x000ea4000802007f */
[----:B--2---:R-:W-:Y:S05]  /*14df0*/  @!P1 BRA `(.L_x_7459) ;  /* 0xfffffffc00f09947 */ /* 0x004fea000383ffff */
[----:B------:R-:W-:Y:S05]  /*14e00*/  BRA `(.L_x_7458) ;  /* 0xffffff1c00ec7947 */ /* 0x000fea000383ffff */
.L_x_7463:
[----:B---3--:R3:W4:Y:S02]  /*14e10*/  SYNCS.PHASECHK.TRANS64.TRYWAIT P1, [R201+URZ+0x38850], R206 ;  /* 0x038850cec90075a7 */ /* 0x008724000802017f */
[----:B----4-:R-:W-:Y:S05]  /*14e20*/  @!P1 NANOSLEEP.SYNCS 0x989680 ;  /* 0x009896800000995d */ /* 0x010fea0003900000 */
[----:B------:R-:W4:Y:S02]  /*14e30*/  @!P1 SYNCS.PHASECHK.TRANS64 P1, [R201+URZ+0x38850], R206 ;  /* 0x038850cec90095a7 */ /* 0x000f24000802007f */
[----:B----4-:R-:W-:Y:S05]  /*14e40*/  @!P1 BRA `(.L_x_7463) ;  /* 0xfffffffc00f09947 */ /* 0x010fea000383ffff */
[----:B------:R-:W-:Y:S05]  /*14e50*/  BRA `(.L_x_7462) ;  /* 0xffffff2000b87947 */ /* 0x000fea000383ffff */
.L_x_7471:
[----:B-1----:R1:W2:Y:S02]  /*14e60*/  SYNCS.PHASECHK.TRANS64.TRYWAIT P1, [R185+URZ+0x38830], R204 ;  /* 0x038830ccb90075a7 */ /* 0x0022a4000802017f */
[----:B--2---:R-:W-:Y:S05]  /*14e70*/  @!P1 NANOSLEEP.SYNCS 0x989680 ;  /* 0x009896800000995d */ /* 0x004fea0003900000 */
[----:B------:R-:W2:Y:S02]  /*14e80*/  @!P1 SYNCS.PHASECHK.TRANS64 P1, [R185+URZ+0x38830], R204 ;  /* 0x038830ccb90095a7 */ /* 0x000ea4000802007f */
[----:B--2---:R-:W-:Y:S05]  /*14e90*/  @!P1 BRA `(.L_x_7471) ;  /* 0xfffffffc00f09947 */ /* 0x004fea000383ffff */
[----:B------:R-:W-:Y:S05]  /*14ea0*/  BRA `(.L_x_7470) ;  /* 0xffffff54009c7947 */ /* 0x000fea000383ffff */
.L_x_7475:
[----:B---3--:R3:W4:Y:S02]  /*14eb0*/  SYNCS.PHASECHK.TRANS64.TRYWAIT P1, [R185+URZ+0x38850], R204 ;  /* 0x038850ccb90075a7 */ /* 0x008724000802017f */
[----:B----4-:R-:W-:Y:S05]  /*14ec0*/  @!P1 NANOSLEEP.SYNCS 0x989680 ;  /* 0x009896800000995d */ /* 0x010fea0003900000 */
[----:B------:R-:W4:Y:S02]  /*14ed0*/  @!P1 SYNCS.PHASECHK.TRANS64 P1, [R185+URZ+0x38850], R204 ;  /* 0x038850ccb90095a7 */ /* 0x000f24000802007f */
[----:B----4-:R-:W-:Y:S05]  /*14ee0*/  @!P1 BRA `(.L_x_7475) ;  /* 0xfffffffc00f09947 */ /* 0x010fea000383ffff */
[----:B------:R-:W-:Y:S05]  /*14ef0*/  BRA `(.L_x_7474) ;  /* 0xffffff5800287947 */ /* 0x000fea000383ffff */
.L_x_7490:
[----:B------:R-:W-:Y:S02]  /*14f00*/  IMAD.MOV.U32 R13, RZ, RZ, R23 ;  /* 0x000000ffff0d7224 */ /* 0x000fe400078e0017 */
[----:B------:R-:W-:Y:S02]  /*14f10*/  IMAD.MOV.U32 R12, RZ, RZ, RZ ;  /* 0x000000ffff0c7224 */ /* 0x000fe400078e00ff */
[----:B------:R-:W-:Y:S02]  /*14f20*/  IMAD.MOV.U32 R11, RZ, RZ, 0x1f ;  /* 0x0000001fff0b7424 */ /* 0x000fe400078e00ff */
[----:B------:R-:W-:-:S07]  /*14f30*/  IMAD.MOV.U32 R15, RZ, RZ, -0x1 ;  /* 0xffffffffff0f7424 */ /* 0x000fce00078e00ff */
[----:B------:R-:W-:Y:S05]  /*14f40*/  WARPSYNC.COLLECTIVE R15, `(.L_x_7535) ;  /* 0x000000000f087348 */ /* 0x000fea0003c00000 */
[----:B------:R0:W1:Y:S02]  /*14f50*/  SHFL.IDX P6, R14, R13, R12, R11 ;  /* 0x0000000c0d0e7389 */ /* 0x00006400000c000b */
[----:B01----:R-:W-:Y:S01]  /*14f60*/  ENDCOLLECTIVE ;  /* 0x000000000000791b */ /* 0x003fe20003800000 */
.L_x_7535:
[----:B------:R-:W-:Y:S05]  /*14f70*/  BRA `(.L_x_7536) ;  /* 0xffffffc400a07947 */ /* 0x000fea000383ffff */
.L_x_7492:
[----:B0-----:R-:W-:-:S04]  /*14f80*/  IMAD.U32 R3, RZ, RZ, UR44 ;  /* 0x0000002cff037e24 */ /* 0x001fc8000f8e00ff */
[----:B------:R0:W1:Y:S03]  /*14f90*/  SYNCS.PHASECHK.TRANS64.TRYWAIT P0, [R3+URZ+0x38840], R0 ;  /* 0x03884000030075a7 */ /* 0x000066000800017f */
[----:B-1----:R-:W-:Y:S05]  /*14fa0*/  @!P0 NANOSLEEP.SYNCS 0x989680 ;  /* 0x009896800000895d */ /* 0x002fea0003900000 */
[----:B------:R-:W1:Y:S02]  /*14fb0*/  @!P0 SYNCS.PHASECHK.TRANS64 P0, [R3+URZ+0x38840], R0 ;  /* 0x03884000030085a7 */ /* 0x000e64000800007f */
[----:B-1----:R-:W-:Y:S05]  /*14fc0*/  @!P0 BRA `(.L_x_7492) ;  /* 0xfffffffc00ec8947 */ /* 0x002fea000383ffff */
[----:B------:R-:W-:Y:S05]  /*14fd0*/  BRA `(.L_x_7537) ;  /* 0xffffffc400d87947 */ /* 0x000fea000383ffff */
.L_x_7493:
        /* <DEDUP_REMOVED lines=8> */
.L_x_7539:
[----:B------:R-:W-:Y:S05]  /*15060*/  BSYNC B0 ;  /* 0x0000000000007941 */ /* 0x000fea0003800000 */
.L_x_7538:
        /* <DEDUP_REMOVED lines=9> */
.L_x_7540:
[----:B------:R-:W-:Y:S02]  /*15100*/  IMAD.MOV.U32 R13, RZ, RZ, R4 ;  /* 0x000000ffff0d7224 */ /* 0x000fe400078e0004 */
[----:B------:R-:W-:Y:S01]  /*15110*/  IMAD.MOV.U32 R12, RZ, RZ, 0x1 ;  /* 0x00000001ff0c7424 */ /* 0x000fe200078e00ff */
[----:B------:R-:W-:-:S05]  /*15120*/  @P0 LEA R14, P1, R22, R14, 0x1 ;  /* 0x0000000e160e0211 */ /* 0x000fca00078208ff */
[----:B------:R-:W-:Y:S01]  /*15130*/  @P0 IMAD.X R3, RZ, RZ, R2, P1 ;  /* 0x000000ffff030224 */ /* 0x000fe200008e0602 */
[----:B------:R-:W-:-:S07]  /*15140*/  @P0 MOV R2, R14 ;  /* 0x0000000e00020202 */ /* 0x000fce0000000f00 */
[----:B------:R-:W-:Y:S05]  /*15150*/  WARPSYNC.COLLECTIVE R15, `(.L_x_7541) ;  /* 0x000000000f087348 */ /* 0x000fea0003c00000 */
[----:B------:R0:W1:Y:S02]  /*15160*/  SHFL.IDX P6, R14, R13, R12, R11 ;  /* 0x0000000c0d0e7389 */ /* 0x00006400000c000b */
[----:B01----:R-:W-:Y:S01]  /*15170*/  ENDCOLLECTIVE ;  /* 0x000000000000791b */ /* 0x003fe20003800000 */
.L_x_7541:
        /* <DEDUP_REMOVED lines=11> */
.L_x_7542:
[----:B------:R-:W-:Y:S02]  /*15230*/  IMAD.MOV.U32 R13, RZ, RZ, R4 ;  /* 0x000000ffff0d7224 */ /* 0x000fe400078e0004 */
[----:B------:R-:W-:Y:S01]  /*15240*/  IMAD.MOV.U32 R12, RZ, RZ, 0x2 ;  /* 0x00000002ff0c7424 */ /* 0x000fe200078e00ff */
[----:B------:R-:W-:-:S13]  /*15250*/  @P0 LEA R2, P1, R22, R14, 0x1 ;  /* 0x0000000e16020211 */ /* 0x000fda00078208ff */
[----:B------:R-:W-:Y:S05]  /*15260*/  WARPSYNC.COLLECTIVE R15, `(.L_x_7543) ;  /* 0x000000000f087348 */ /* 0x000fea0003c00000 */
[----:B------:R0:W1:Y:S02]  /*15270*/  SHFL.IDX P6, R14, R13, R12, R11 ;  /* 0x0000000c0d0e7389 */ /* 0x00006400000c000b */
[----:B01----:R-:W-:Y:S01]  /*15280*/  ENDCOLLECTIVE ;  /* 0x000000000000791b */ /* 0x003fe20003800000 */
.L_x_7543:
[----:B------:R-:W-:-:S05]  /*15290*/  @P0 IMAD.X R3, RZ, RZ, R5, P1 ;  /* 0x000000ffff030224 */ /* 0x000fca00008e0605 */
        /* <DEDUP_REMOVED lines=11> */
.L_x_7544:
[----:B------:R-:W-:Y:S02]  /*15350*/  IMAD.MOV.U32 R13, RZ, RZ, R4 ;  /* 0x000000ffff0d7224 */ /* 0x000fe400078e0004 */
[----:B------:R-:W-:Y:S01]  /*15360*/  IMAD.MOV.U32 R12, RZ, RZ, 0x3 ;  /* 0x00000003ff0c7424 */ /* 0x000fe200078e00ff */
[----:B------:R-:W-:-:S13]  /*15370*/  @P0 LEA R2, P1, R22, R14, 0x1 ;  /* 0x0000000e16020211 */ /* 0x000fda00078208ff */
[----:B------:R-:W-:Y:S05]  /*15380*/  WARPSYNC.COLLECTIVE R15, `(.L_x_7545) ;  /* 0x000000000f087348 */ /* 0x000fea0003c00000 */
[----:B------:R0:W1:Y:S02]  /*15390*/  SHFL.IDX P6, R14, R13, R12, R11 ;  /* 0x0000000c0d0e7389 */ /* 0x00006400000c000b */
[----:B01----:R-:W-:Y:S01]  /*153a0*/  ENDCOLLECTIVE ;  /* 0x000000000000791b */ /* 0x003fe20003800000 */
.L_x_7545:
[----:B------:R-:W-:-:S05]  /*153b0*/  @P0 IMAD.X R3, RZ, RZ, R5, P1 ;  /* 0x000000ffff030224 */ /* 0x000fca00008e0605 */
        /* <DEDUP_REMOVED lines=9> */
.L_x_7546:
[----:B------:R-:W-:Y:S05]  /*15450*/  BRA `(.L_x_7547) ;  /* 0xffffffc400a07947 */ /* 0x000fea000383ffff */
.L_x_7496:
[----:B------:R-:W-:Y:S01]  /*15460*/  IMAD.MOV.U32 R13, RZ, RZ, R4 ;  /* 0x000000ffff0d7224 */ /* 0x000fe200078e0004 */
[----:B------:R-:W-:Y:S01]  /*15470*/  MOV R12, RZ ;  /* 0x000000ff000c7202 */ /* 0x000fe20000000f00 */
[----:B------:R-:W-:Y:S01]  /*15480*/  IMAD.MOV.U32 R11, RZ, RZ, 0x181f ;  /* 0x0000181fff0b7424 */ /* 0x000fe200078e00ff */
[----:B------:R-:W-:Y:S01]  /*15490*/  LOP3.LUT R16, R16, 0xfffffeff, RZ, 0xc0, !PT ;  /* 0xfffffeff10107812 */ /* 0x000fe200078ec0ff */
[----:B------:R-:W-:Y:S02]  /*154a0*/  IMAD.MOV.U32 R15, RZ, RZ, -0x1 ;  /* 0xffffffffff0f7424 */ /* 0x000fe400078e00ff */
[----:B------:R-:W-:-:S07]  /*154b0*/  IMAD.U32 R6, RZ, RZ, UR46 ;  /* 0x0000002eff067e24 */ /* 0x000fce000f8e00ff */
[----:B------:R-:W-:Y:S05]  /*154c0*/  WARPSYNC.COLLECTIVE R15, `(.L_x_7548) ;  /* 0x000000000f087348 */ /* 0x000fea0003c00000 */
[----:B------:R0:W1:Y:S02]  /*154d0*/  SHFL.IDX P6, R14, R13, R12, R11 ;  /* 0x0000000c0d0e7389 */ /* 0x00006400000c000b */
[----:B01----:R-:W-:Y:S01]  /*154e0*/  ENDCOLLECTIVE ;  /* 0x000000000000791b */ /* 0x003fe20003800000 */
.L_x_7548:
[----:B------:R-:W-:-:S05]  /*154f0*/  IMAD R6, R6, 0x40, R20 ;  /* 0x0000004006067824 */ /* 0x000fca00078e0214 */
[----:B------:R-:W-:Y:S01]  /*15500*/  IADD3 R10, R6, 0x10, RZ ;  /* 0x00000010060a7810 */ /* 0x000fe20007ffe0ff */
[----:B------:R-:W-:Y:S02]  /*15510*/  IMAD.MOV.U32 R13, RZ, RZ, R0 ;  /* 0x000000ffff0d7224 */ /* 0x000fe400078e0000 */
[----:B------:R-:W-:-:S07]  /*15520*/  IMAD.MOV.U32 R2, RZ, RZ, R14 ;  /* 0x000000ffff027224 */ /* 0x000fce00078e000e */
[----:B------:R-:W-:Y:S05]  /*15530*/  WARPSYNC.COLLECTIVE R15, `(.L_x_7549) ;  /* 0x000000000f087348 */ /* 0x000fea0003c00000 */
[----:B------:R0:W1:Y:S02]  /*15540*/  SHFL.IDX P6, R14, R13, R12, R11 ;  /* 0x0000000c0d0e7389 */ /* 0x00006400000c000b */
[----:B01----:R-:W-:Y:S01]  /*15550*/  ENDCOLLECTIVE ;  /* 0x000000000000791b */ /* 0x003fe20003800000 */
.L_x_7549:
[----:B------:R-:W-:Y:S02]  /*15560*/  ULDC UR4, c[0x0][0x288] ;  /* 0x0000a20000047ab9 */ /* 0x000fe40000000800 */
[----:B------:R-:W-:-:S05]  /*15570*/  IMAD R5, R7, UR4, RZ ;  /* 0x0000000407057c24 */ /* 0x000fca000f8e02ff */
[----:B------:R-:W-:Y:S01]  /*15580*/  ISETP.GE.AND P2, PT, R6, R5, PT ;  /* 0x000000050600720c */ /* 0x000fe20003f46270 */
[----:B------:R-:W-:Y:S02]  /*15590*/  IMAD.MOV.U32 R13, RZ, RZ, R4 ;  /* 0x000000ffff0d7224 */ /* 0x000fe400078e0004 */
[----:B------:R-:W-:-:S10]  /*155a0*/  IMAD.MOV.U32 R12, RZ, RZ, 0x1 ;  /* 0x00000001ff0c7424 */ /* 0x000fd400078e00ff */
[----:B------:R-:W-:Y:S02]  /*155b0*/  @!P2 LEA R8, R24, UR44, 0x1 ;  /* 0x0000002c1808ac11 */ /* 0x000fe4000f8e08ff */
[----:B------:R-:W-:Y:S02]  /*155c0*/  @P2 LOP3.LUT R16, R16, 0x100, RZ, 0xfc, !PT ;  /* 0x0000010010102812 */ /* 0x000fe400078efcff */
[----:B------:R-:W-:-:S13]  /*155d0*/  @!P2 LEA R3, P1, R22, R14, 0x1 ;  /* 0x0000000e1603a211 */ /* 0x000fda00078208ff */
[----:B------:R-:W-:Y:S05]  /*155e0*/  WARPSYNC.COLLECTIVE R15, `(.L_x_7550) ;  /* 0x000000000f087348 */ /* 0x000fea0003c00000 */
[----:B------:R0:W1:Y:S02]  /*155f0*/  SHFL.IDX P6, R14, R13, R12, R11 ;  /* 0x0000000c0d0e7389 */ /* 0x00006400000c000b */
[----:B01----:R-:W-:Y:S01]  /*15600*/  ENDCOLLECTIVE ;  /* 0x000000000000791b */ /* 0x003fe20003800000 */
.L_x_7550:
        /* <DEDUP_REMOVED lines=15> */
.L_x_7551:
[----:B------:R-:W-:Y:S01]  /*15700*/  VIADD R8, R6, 0x20 ;  /* 0x0000002006087836 */ /* 0x000fe20000000000 */
[----:B------:R-:W-:Y:S02]  /*15710*/  @!P2 LEA R10, R24, UR44, 0x1 ;  /* 0x0000002c180aac11 */ /* 0x000fe4000f8e08ff */
[----:B------:R-:W-:Y:S01]  /*15720*/  @P2 LOP3.LUT R16, R16, 0x80, RZ, 0xfc, !PT ;  /* 0x0000008010102812 */ /* 0x000fe200078efcff */
[----:B------:R-:W-:-:S03]  /*15730*/  IMAD.MOV.U32 R13, RZ, RZ, R4 ;  /* 0x000000ffff0d7224 */ /* 0x000fc600078e0004 */
[----:B------:R-:W-:Y:S01]  /*15740*/  LOP3.LUT R16, R16, 0xffffffbf, RZ, 0xc0, !PT ;  /* 0xffffffbf10107812 */ /* 0x000fe200078ec0ff */
[----:B------:R-:W-:Y:S02]  /*15750*/  IMAD.MOV.U32 R12, RZ, RZ, 0x2 ;  /* 0x00000002ff0c7424 */ /* 0x000fe400078e00ff */
[----:B------:R-:W-:-:S07]  /*15760*/  IMAD.MOV.U32 R7, RZ, RZ, R14 ;  /* 0x000000ffff077224 */ /* 0x000fce00078e000e */
[----:B------:R-:W-:Y:S05]  /*15770*/  WARPSYNC.COLLECTIVE R15, `(.L_x_7552) ;  /* 0x000000000f087348 */ /* 0x000fea0003c00000 */
[----:B------:R0:W1:Y:S02]  /*15780*/  SHFL.IDX P6, R14, R13, R12, R11 ;  /* 0x0000000c0d0e7389 */ /* 0x00006400000c000b */
[----:B01----:R-:W-:Y:S01]  /*15790*/  ENDCOLLECTIVE ;  /* 0x000000000000791b */ /* 0x003fe20003800000 */
.L_x_7552:
        /* <DEDUP_REMOVED lines=14> */
.L_x_7553:
[----:B------:R-:W-:Y:S02]  /*15880*/  @!P2 LEA R7, R24, UR44, 0x1 ;  /* 0x0000002c1807ac11 */ /* 0x000fe4000f8e08ff */
[----:B------:R-:W-:Y:S01]  /*15890*/  @P2 LOP3.LUT R16, R16, 0x40, RZ, 0xfc, !PT ;  /* 0x0000004010102812 */ /* 0x000fe200078efcff */
[----:B------:R-:W-:Y:S02]  /*158a0*/  IMAD.MOV.U32 R13, RZ, RZ, R4 ;  /* 0x000000ffff0d7224 */ /* 0x000fe400078e0004 */
[----:B------:R-:W-:Y:S02]  /*158b0*/  IMAD.MOV.U32 R12, RZ, RZ, 0x3 ;  /* 0x00000003ff0c7424 */ /* 0x000fe400078e00ff */
[----:B------:R-:W-:-:S05]  /*158c0*/  IMAD.MOV.U32 R8, RZ, RZ, R14 ;  /* 0x000000ffff087224 */ /* 0x000fca00078e000e */
[----:B------:R-:W-:-:S05]  /*158d0*/  @!P2 LEA R8, P1, R22, R8, 0x1 ;  /* 0x000000081608a211 */ /* 0x000fca00078208ff */
[----:B------:R-:W-:Y:S01]  /*158e0*/  @!P2 IMAD.X R11, RZ, RZ, R2, P1 ;  /* 0x000000ffff0ba224 */ /* 0x000fe200008e0602 */
[----:B------:R-:W-:-:S03]  /*158f0*/  @!P2 MOV R2, R8 ;  /* 0x000000080002a202 */ /* 0x000fc60000000f00 */
        /* <DEDUP_REMOVED lines=9> */
.L_x_7554:
[----:B------:R-:W-:Y:S02]  /*15990*/  IMAD.MOV.U32 R13, RZ, RZ, R0 ;  /* 0x000000ffff0d7224 */ /* 0x000fe400078e0000 */
[----:B------:R-:W-:-:S07]  /*159a0*/  IMAD.MOV.U32 R4, RZ, RZ, R14 ;  /* 0x000000ffff047224 */ /* 0x000fce00078e000e */
[----:B------:R-:W-:Y:S05]  /*159b0*/  WARPSYNC.COLLECTIVE R15, `(.L_x_7555) ;  /* 0x000000000f087348 */ /* 0x000fea0003c00000 */
[----:B------:R0:W1:Y:S02]  /*159c0*/  SHFL.IDX P6, R14, R13, R12, R11 ;  /* 0x0000000c0d0e7389 */ /* 0x00006400000c000b */
[----:B01----:R-:W-:Y:S01]  /*159d0*/  ENDCOLLECTIVE ;  /* 0x000000000000791b */ /* 0x003fe20003800000 */
.L_x_7555:
[----:B------:R-:W-:Y:S05]  /*159e0*/  BRA `(.L_x_7556) ;  /* 0xffffffc800487947 */ /* 0x000fea000383ffff */
.L_x_7498:
        /* <DEDUP_REMOVED lines=8> */
.L_x_7558:
[----:B------:R-:W-:Y:S05]  /*15a70*/  BSYNC B0 ;  /* 0x0000000000007941 */ /* 0x000fea0003800000 */
.L_x_7557:
        /* <DEDUP_REMOVED lines=13> */
.L_x_7559:
[----:B------:R-:W-:Y:S02]  /*15b50*/  IMAD.MOV.U32 R13, RZ, RZ, R4 ;  /* 0x000000ffff0d7224 */ /* 0x000fe400078e0004 */
[----:B------:R-:W-:Y:S01]  /*15b60*/  IMAD.MOV.U32 R12, RZ, RZ, 0x1 ;  /* 0x00000001ff0c7424 */ /* 0x000fe200078e00ff */
[----:B------:R-:W-:-:S04]  /*15b70*/  @!P2 LEA R14, P0, R22, R14, 0x1 ;  /* 0x0000000e160ea211 */ /* 0x000fc800078008ff */
[----:B------:R-:W-:Y:S02]  /*15b80*/  @!P2 IADD3.X R21, RZ, R2, RZ, P0, !PT ;  /* 0x00000002ff15a210 */ /* 0x000fe400007fe4ff */
        /* <DEDUP_REMOVED lines=34> */
.L_x_7560:
[----:B------:R-:W-:-:S04]  /*15db0*/  @!P3 LOP3.LUT R7, R6, 0x80, RZ, 0xc0, !PT ;  /* 0x000000800607b812 */ /* 0x000fc800078ec0ff */
[----:B------:R-:W-:Y:S01]  /*15dc0*/  @!P3 SHF.R.U32.HI R7, RZ, 0x3, R7 ;  /* 0x00000003ff07b819 */ /* 0x000fe20000011607 */
[----:B------:R-:W-:Y:S02]  /*15dd0*/  IMAD.MOV.U32 R13, RZ, RZ, R0 ;  /* 0x000000ffff0d7224 */ /* 0x000fe400078e0000 */
[----:B------:R-:W-:-:S07]  /*15de0*/  IMAD.MOV.U32 R9, RZ, RZ, R14 ;  /* 0x000000ffff097224 */ /* 0x000fce00078e000e */
[----:B------:R-:W-:Y:S05]  /*15df0*/  WARPSYNC.COLLECTIVE R15, `(.L_x_7561) ;  /* 0x000000000f087348 */ /* 0x000fea0003c00000 */
[----:B------:R0:W1:Y:S02]  /*15e00*/  SHFL.IDX P6, R14, R13, R12, R11 ;  /* 0x0000000c0d0e7389 */ /* 0x00006400000c000b */
[----:B01----:R-:W-:Y:S01]  /*15e10*/  ENDCOLLECTIVE ;  /* 0x000000000000791b */ /* 0x003fe20003800000 */
.L_x_7561:
        /* <DEDUP_REMOVED lines=11> */
[----:B------:R-:W-:Y:S01]  /*15ed0*/  @!P0 IMAD.MOV.U32 R3, RZ, RZ, R21 ;  /* 0x000000ffff038224 */ /* 0x000fe200078e0015 */
[----:B------:R-:W-:-:S05]  /*15ee0*/  @!P0 MOV R2, R14 ;  /* 0x0000000e00028202 */ /* 0x000fca0000000f00 */
        /* <DEDUP_REMOVED lines=22> */
.L_x_7562:
[----:B------:R-:W-:-:S04]  /*16050*/  @!P1 LOP3.LUT R9, R6, 0x80, RZ, 0xc0, !PT ;  /* 0x0000008006099812 */ /* 0x000fc800078ec0ff */
[----:B------:R-:W-:Y:S01]  /*16060*/  @!P1 SHF.R.U32.HI R9, RZ, 0x3, R9 ;  /* 0x00000003ff099819 */ /* 0x000fe20000011609 */
[----:B------:R-:W-:Y:S02]  /*16070*/  IMAD.MOV.U32 R13, RZ, RZ, R0 ;  /* 0x000000ffff0d7224 */ /* 0x000fe400078e0000 */
[----:B------:R-:W-:-:S07]  /*16080*/  IMAD.MOV.U32 R7, RZ, RZ, R14 ;  /* 0x000000ffff077224 */ /* 0x000fce00078e000e */
[----:B------:R-:W-:Y:S05]  /*16090*/  WARPSYNC.COLLECTIVE R15, `(.L_x_7563) ;  /* 0x000000000f087348 */ /* 0x000fea0003c00000 */
[----:B------:R0:W1:Y:S02]  /*160a0*/  SHFL.IDX P6, R14, R13, R12, R11 ;  /* 0x0000000c0d0e7389 */ /* 0x00006400000c000b */
[----:B01----:R-:W-:Y:S01]  /*160b0*/  ENDCOLLECTIVE ;  /* 0x000000000000791b */ /* 0x003fe20003800000 */
.L_x_7563:
        /* <DEDUP_REMOVED lines=10> */
[----:B------:R-:W-:Y:S01]  /*16160*/  @!P0 IMAD.MOV.U32 R2, RZ, RZ, R14 ;  /* 0x000000ffff028224 */ /* 0x000fe200078e000e */
[----:B------:R-:W-:-:S05]  /*16170*/  @!P0 MOV R3, R7 ;  /* 0x0000000700038202 */ /* 0x000fca0000000f00 */
        /* <DEDUP_REMOVED lines=17> */
.L_x_7564:
[----:B------:R-:W-:Y:S02]  /*16290*/  IMAD.MOV.U32 R13, RZ, RZ, R0 ;  /* 0x000000ffff0d7224 */ /* 0x000fe400078e0000 */
[----:B------:R-:W-:-:S07]  /*162a0*/  IMAD.MOV.U32 R4, RZ, RZ, R14 ;  /* 0x000000ffff047224 */ /* 0x000fce00078e000e */
[----:B------:R-:W-:Y:S05]  /*162b0*/  WARPSYNC.COLLECTIVE R15, `(.L_x_7565) ;  /* 0x000000000f087348 */ /* 0x000fea0003c00000 */
[----:B------:R0:W1:Y:S02]  /*162c0*/  SHFL.IDX P6, R14, R13, R12, R11 ;  /* 0x0000000c0d0e7389 */ /* 0x00006400000c000b */
[----:B01----:R-:W-:Y:S01]  /*162d0*/  ENDCOLLECTIVE ;  /* 0x000000000000791b */ /* 0x003fe20003800000 */
.L_x_7565:
[----:B------:R-:W-:Y:S05]  /*162e0*/  BRA `(.L_x_7566) ;  /* 0xffffffc800e87947 */ /* 0x000fea000383ffff */
.L_x_7501:
[----:B01----:R-:W-:-:S04]  /*162f0*/  IMAD.U32 R3, RZ, RZ, UR44 ;  /* 0x0000002cff037e24 */ /* 0x003fc8000f8e00ff */
[----:B------:R0:W1:Y:S03]  /*16300*/  SYNCS.PHASECHK.TRANS64.TRYWAIT P0, [R3+URZ+0x38820], R0 ;  /* 0x03882000030075a7 */ /* 0x000066000800017f */
[----:B-1----:R-:W-:Y:S05]  /*16310*/  @!P0 NANOSLEEP.SYNCS 0x989680 ;  /* 0x009896800000895d */ /* 0x002fea0003900000 */
[----:B------:R-:W1:Y:S02]  /*16320*/  @!P0 SYNCS.PHASECHK.TRANS64 P0, [R3+URZ+0x38820], R0 ;  /* 0x03882000030085a7 */ /* 0x000e64000800007f */
[----:B-1----:R-:W-:Y:S05]  /*16330*/  @!P0 BRA `(.L_x_7501) ;  /* 0xfffffffc00ec8947 */ /* 0x002fea000383ffff */
[----:B------:R-:W-:Y:S05]  /*16340*/  BRA `(.L_x_7567) ;  /* 0xffffffcc00587947 */ /* 0x000fea000383ffff */
.L_x_7503:
[----:B01----:R-:W-:-:S04]  /*16350*/  IMAD.U32 R3, RZ, RZ, UR44 ;  /* 0x0000002cff037e24 */ /* 0x003fc8000f8e00ff */
[----:B------:R0:W1:Y:S03]  /*16360*/  SYNCS.PHASECHK.TRANS64.TRYWAIT P0, [R3+URZ+0x38860], R0 ;  /* 0x03886000030075a7 */ /* 0x000066000800017f */
[----:B-1----:R-:W-:Y:S05]  /*16370*/  @!P0 NANOSLEEP.SYNCS 0x989680 ;  /* 0x009896800000895d */ /* 0x002fea0003900000 */
[----:B------:R-:W1:Y:S02]  /*16380*/  @!P0 SYNCS.PHASECHK.TRANS64 P0, [R3+URZ+0x38860], R0 ;  /* 0x03886000030085a7 */ /* 0x000e64000800007f */
[----:B-1----:R-:W-:Y:S05]  /*16390*/  @!P0 BRA `(.L_x_7503) ;  /* 0xfffffffc00ec8947 */ /* 0x002fea000383ffff */
[----:B------:R-:W-:Y:S05]  /*163a0*/  BRA `(.L_x_7568) ;  /* 0xffffffcc00547947 */ /* 0x000fea000383ffff */
.L_x_7504:
        /* <DEDUP_REMOVED lines=8> */
.L_x_7570:
[----:B------:R-:W-:Y:S05]  /*16430*/  BSYNC B0 ;  /* 0x0000000000007941 */ /* 0x000fea0003800000 */
.L_x_7569:
        /* <DEDUP_REMOVED lines=13> */
.L_x_7571:
        /* <DEDUP_REMOVED lines=38> */
.L_x_7572:
[----:B------:R-:W-:Y:S02]  /*16770*/  IMAD.MOV.U32 R13, RZ, RZ, R6 ;  /* 0x000000ffff0d7224 */ /* 0x000fe400078e0006 */
[----:B------:R-:W-:-:S07]  /*16780*/  IMAD.MOV.U32 R5, RZ, RZ, R14 ;  /* 0x000000ffff057224 */ /* 0x000fce00078e000e */
[----:B------:R-:W-:Y:S05]  /*16790*/  WARPSYNC.COLLECTIVE R15, `(.L_x_7573) ;  /* 0x000000000f087348 */ /* 0x000fea0003c00000 */
[----:B------:R0:W1:Y:S02]  /*167a0*/  SHFL.IDX P6, R14, R13, R12, R11 ;  /* 0x0000000c0d0e7389 */ /* 0x00006400000c000b */
[----:B01----:R-:W-:Y:S01]  /*167b0*/  ENDCOLLECTIVE ;  /* 0x000000000000791b */ /* 0x003fe20003800000 */
.L_x_7573:
        /* <DEDUP_REMOVED lines=28> */
.L_x_7574:
[----:B------:R-:W-:Y:S02]  /*16980*/  IMAD.MOV.U32 R13, RZ, RZ, R6 ;  /* 0x000000ffff0d7224 */ /* 0x000fe400078e0006 */
[----:B------:R-:W-:-:S07]  /*16990*/  IMAD.MOV.U32 R9, RZ, RZ, R14 ;  /* 0x000000ffff097224 */ /* 0x000fce00078e000e */
[----:B------:R-:W-:Y:S05]  /*169a0*/  WARPSYNC.COLLECTIVE R15, `(.L_x_7575) ;  /* 0x000000000f087348 */ /* 0x000fea0003c00000 */
[----:B------:R0:W1:Y:S02]  /*169b0*/  SHFL.IDX P6, R14, R13, R12, R11 ;  /* 0x0000000c0d0e7389 */ /* 0x00006400000c000b */
[----:B01----:R-:W-:Y:S01]  /*169c0*/  ENDCOLLECTIVE ;  /* 0x000000000000791b */ /* 0x003fe20003800000 */
.L_x_7575:
        /* <DEDUP_REMOVED lines=28> */
.L_x_7576:
[----:B------:R-:W-:Y:S02]  /*16b90*/  IMAD.MOV.U32 R13, RZ, RZ, R6 ;  /* 0x000000ffff0d7224 */ /* 0x000fe400078e0006 */
[----:B------:R-:W-:-:S07]  /*16ba0*/  IMAD.MOV.U32 R8, RZ, RZ, R14 ;  /* 0x000000ffff087224 */ /* 0x000fce00078e000e */
[----:B------:R-:W-:Y:S05]  /*16bb0*/  WARPSYNC.COLLECTIVE R15, `(.L_x_7577) ;  /* 0x000000000f087348 */ /* 0x000fea0003c00000 */
[----:B------:R0:W1:Y:S02]  /*16bc0*/  SHFL.IDX P6, R14, R13, R12, R11 ;  /* 0x0000000c0d0e7389 */ /* 0x00006400000c000b */
[----:B01----:R-:W-:Y:S01]  /*16bd0*/  ENDCOLLECTIVE ;  /* 0x000000000000791b */ /* 0x003fe20003800000 */
.L_x_7577:
[----:B------:R-:W-:Y:S05]  /*16be0*/  BRA `(.L_x_7578) ;  /* 0xffffffc800e87947 */ /* 0x000fea000383ffff */
.L_x_7511:
[----:B-1----:R1:W2:Y:S02]  /*16bf0*/  SYNCS.PHASECHK.TRANS64.TRYWAIT P0, [R10+URZ+0x38840], R20 ;  /* 0x038840140a0075a7 */ /* 0x0022a4000800017f */
[----:B--2---:R-:W-:Y:S05]  /*16c00*/  @!P0 NANOSLEEP.SYNCS 0x989680 ;  /* 0x009896800000895d */ /* 0x004fea0003900000 */
[----:B------:R-:W2:Y:S02]  /*16c10*/  @!P0 SYNCS.PHASECHK.TRANS64 P0, [R10+URZ+0x38840], R20 ;  /* 0x038840140a0085a7 */ /* 0x000ea4000800007f */
[----:B--2---:R-:W-:Y:S05]  /*16c20*/  @!P0 BRA `(.L_x_7511) ;  /* 0xfffffffc00f08947 */ /* 0x004fea000383ffff */
[----:B------:R-:W-:Y:S05]  /*16c30*/  BRA `(.L_x_7579) ;  /* 0xffffffd0003c7947 */ /* 0x000fea000383ffff */
.L_x_7512:
        /* <DEDUP_REMOVED lines=8> */
.L_x_7581:
[----:B------:R-:W-:Y:S05]  /*16cc0*/  BSYNC B1 ;  /* 0x0000000000017941 */ /* 0x000fea0003800000 */
.L_x_7580:
[----:B------:R-:W-:Y:S01]  /*16cd0*/  IMAD.MOV.U32 R13, RZ, RZ, R26 ;  /* 0x000000ffff0d7224 */ /* 0x000fe200078e001a */
[----:B------:R-:W-:Y:S01]  /*16ce0*/  MOV R11, 0x181f ;  /* 0x0000181f000b7802 */ /* 0x000fe20000000f00 */
[----:B------:R-:W-:Y:S01]  /*16cf0*/  IMAD.MOV.U32 R12, RZ, RZ, RZ ;  /* 0x000000ffff0c7224 */ /* 0x000fe200078e00ff */
[----:B------:R-:W-:Y:S01]  /*16d00*/  LEA R27, R17, UR44, 0x1 ;  /* 0x0000002c111b7c11 */ /* 0x000fe2000f8e08ff */
[----:B------:R-:W-:Y:S02]  /*16d10*/  IMAD.MOV.U32 R15, RZ, RZ, -0x1 ;  /* 0xffffffffff0f7424 */ /* 0x000fe400078e00ff */
[----:B------:R-:W-:-:S07]  /*16d20*/  IMAD.MOV.U32 R3, RZ, RZ, R14 ;  /* 0x000000ffff037224 */ /* 0x000fce00078e000e */
[----:B------:R-:W-:Y:S05]  /*16d30*/  WARPSYNC.COLLECTIVE R15, `(.L_x_7582) ;  /* 0x000000000f087348 */ /* 0x000fea0003c00000 */
[----:B------:R0:W1:Y:S02]  /*16d40*/  SHFL.IDX P6, R14, R13, R12, R11 ;  /* 0x0000000c0d0e7389 */ /* 0x00006400000c000b */
[----:B01----:R-:W-:Y:S01]  /*16d50*/  ENDCOLLECTIVE ;  /* 0x000000000000791b */ /* 0x003fe20003800000 */
.L_x_7582:
[----:B------:R-:W-:Y:S02]  /*16d60*/  IMAD.MOV.U32 R13, RZ, RZ, R29 ;  /* 0x000000ffff0d7224 */ /* 0x000fe400078e001d */
[----:B------:R-:W-:Y:S01]  /*16d70*/  IMAD.MOV.U32 R12, RZ, RZ, 0x1 ;  /* 0x00000001ff0c7424 */ /* 0x000fe200078e00ff */
[----:B------:R-:W-:-:S13]  /*16d80*/  IADD3 R2, P0, R14, R0, RZ ;  /* 0x000000000e027210 */ /* 0x000fda0007f1e0ff */
[----:B------:R-:W-:Y:S05]  /*16d90*/  WARPSYNC.COLLECTIVE R15, `(.L_x_7583) ;  /* 0x000000000f087348 */ /* 0x000fea0003c00000 */
[----:B------:R0:W1:Y:S02]  /*16da0*/  SHFL.IDX P6, R14, R13, R12, R11 ;  /* 0x0000000c0d0e7389 */ /* 0x00006400000c000b */
[----:B01----:R-:W-:Y:S01]  /*16db0*/  ENDCOLLECTIVE ;  /* 0x000000000000791b */ /* 0x003fe20003800000 */
.L_x_7583:
        /* <DEDUP_REMOVED lines=10> */
.L_x_7584:
[----:B------:R-:W-:Y:S01]  /*16e60*/  MOV R13, R29 ;  /* 0x0000001d000d7202 */ /* 0x000fe20000000f00 */
[----:B------:R-:W-:Y:S01]  /*16e70*/  IMAD.MOV.U32 R12, RZ, RZ, 0x2 ;  /* 0x00000002ff0c7424 */ /* 0x000fe200078e00ff */
[----:B------:R-:W-:-:S13]  /*16e80*/  IADD3 R2, P0, R14, R0, RZ ;  /* 0x000000000e027210 */ /* 0x000fda0007f1e0ff */
[----:B------:R-:W-:Y:S05]  /*16e90*/  WARPSYNC.COLLECTIVE R15, `(.L_x_7585) ;  /* 0x000000000f087348 */ /* 0x000fea0003c00000 */
[----:B------:R0:W1:Y:S02]  /*16ea0*/  SHFL.IDX P6, R14, R13, R12, R11 ;  /* 0x0000000c0d0e7389 */ /* 0x00006400000c000b */
[----:B01----:R-:W-:Y:S01]  /*16eb0*/  ENDCOLLECTIVE ;  /* 0x000000000000791b */ /* 0x003fe20003800000 */
.L_x_7585:
        /* <DEDUP_REMOVED lines=10> */
.L_x_7586:
[----:B------:R-:W-:Y:S02]  /*16f60*/  IMAD.MOV.U32 R13, RZ, RZ, R29 ;  /* 0x000000ffff0d7224 */ /* 0x000fe400078e001d */
[----:B------:R-:W-:Y:S01]  /*16f70*/  IMAD.MOV.U32 R12, RZ, RZ, 0x3 ;  /* 0x00000003ff0c7424 */ /* 0x000fe200078e00ff */
[----:B------:R-:W-:-:S13]  /*16f80*/  IADD3 R2, P0, R14, R0, RZ ;  /* 0x000000000e027210 */ /* 0x000fda0007f1e0ff */
[----:B------:R-:W-:Y:S05]  /*16f90*/  WARPSYNC.COLLECTIVE R15, `(.L_x_7587) ;  /* 0x000000000f087348 */ /* 0x000fea0003c00000 */
[----:B------:R0:W1:Y:S02]  /*16fa0*/  SHFL.IDX P6, R14, R13, R12, R11 ;  /* 0x0000000c0d0e7389 */ /* 0x00006400000c000b */
[----:B01----:R-:W-:Y:S01]  /*16fb0*/  ENDCOLLECTIVE ;  /* 0x000000000000791b */ /* 0x003fe20003800000 */
.L_x_7587:
[----:B------:R-:W-:-:S05]  /*16fc0*/  IMAD.X R3, RZ, RZ, R3, P0 ;  /* 0x000000ffff037224 */ /* 0x000fca00000e0603 */
        /* <DEDUP_REMOVED lines=9> */
.L_x_7588:
[----:B------:R-:W-:Y:S05]  /*17060*/  BRA `(.L_x_7589) ;  /* 0xffffffcc00f07947 */ /* 0x000fea000383ffff */
.L_x_7517:
[----:B---3--:R3:W4:Y:S02]  /*17070*/  SYNCS.PHASECHK.TRANS64.TRYWAIT P0, [R10+URZ+0x38860], R20 ;  /* 0x038860140a0075a7 */ /* 0x008724000800017f */
[----:B----4-:R-:W-:Y:S05]  /*17080*/  @!P0 NANOSLEEP.SYNCS 0x989680 ;  /* 0x009896800000895d */ /* 0x010fea0003900000 */
[----:B------:R-:W4:Y:S02]  /*17090*/  @!P0 SYNCS.PHASECHK.TRANS64 P0, [R10+URZ+0x38860], R20 ;  /* 0x038860140a0085a7 */ /* 0x000f24000800007f */
[----:B----4-:R-:W-:Y:S05]  /*170a0*/  @!P0 BRA `(.L_x_7517) ;  /* 0xfffffffc00f08947 */ /* 0x010fea000383ffff */
[----:B------:R-:W-:Y:S05]  /*170b0*/  BRA `(.L_x_7590) ;  /* 0xffffffd0003c7947 */ /* 0x000fea000383ffff */
.L_x_7518:
        /* <DEDUP_REMOVED lines=8> */
.L_x_7592:
[----:B------:R-:W-:Y:S05]  /*17140*/  BSYNC B1 ;  /* 0x0000000000017941 */ /* 0x000fea0003800000 */
.L_x_7591:
[----:B------:R-:W-:Y:S01]  /*17150*/  IMAD.MOV.U32 R13, RZ, RZ, R18 ;  /* 0x000000ffff0d7224 */ /* 0x000fe200078e0012 */
[----:B------:R-:W-:Y:S01]  /*17160*/  MOV R11, 0x181f ;  /* 0x0000181f000b7802 */ /* 0x000fe20000000f00 */
[----:B------:R-:W-:Y:S01]  /*17170*/  IMAD.MOV.U32 R12, RZ, RZ, RZ ;  /* 0x000000ffff0c7224 */ /* 0x000fe200078e00ff */
[----:B------:R-:W-:Y:S01]  /*17180*/  LEA R17, R17, UR44, 0x1 ;  /* 0x0000002c11117c11 */ /* 0x000fe2000f8e08ff */
[----:B------:R-:W-:Y:S01]  /*17190*/  IMAD.MOV.U32 R15, RZ, RZ, -0x1 ;  /* 0xffffffffff0f7424 */ /* 0x000fe200078e00ff */
[C---:B------:R-:W-:Y:S01]  /*171a0*/  LOP3.LUT P2, RZ, R16.reuse, 0x20, RZ, 0xc0, !PT ;  /* 0x0000002010ff7812 */ /* 0x040fe2000784c0ff */
[----:B------:R-:W-:Y:S01]  /*171b0*/  IMAD.MOV.U32 R3, RZ, RZ, R14 ;  /* 0x000000ffff037224 */ /* 0x000fe200078e000e */
[----:B------:R-:W-:-:S13]  /*171c0*/  LOP3.LUT P1, RZ, R16, 0x10, RZ, 0xc0, !PT ;  /* 0x0000001010ff7812 */ /* 0x000fda000782c0ff */
[----:B------:R-:W-:Y:S05]  /*171d0*/  WARPSYNC.COLLECTIVE R15, `(.L_x_7593) ;  /* 0x000000000f087348 */ /* 0x000fea0003c00000 */
[----:B------:R0:W1:Y:S02]  /*171e0*/  SHFL.IDX P6, R14, R13, R12, R11 ;  /* 0x0000000c0d0e7389 */ /* 0x00006400000c000b */
[----:B01----:R-:W-:Y:S01]  /*171f0*/  ENDCOLLECTIVE ;  /* 0x000000000000791b */ /* 0x003fe20003800000 */
.L_x_7593:
[----:B------:R-:W-:Y:S01]  /*17200*/  P2R R4, PR, RZ, 0x20 ;  /* 0x00000020ff047803 */ /* 0x000fe20000000000 */
        /* <DEDUP_REMOVED lines=13> */
.L_x_7594:
        /* <DEDUP_REMOVED lines=16> */
.L_x_7595:
        /* <DEDUP_REMOVED lines=18> */
.L_x_7596:
        /* <DEDUP_REMOVED lines=14> */
.L_x_7597:
        /* <DEDUP_REMOVED lines=17> */
.L_x_7598:
        /* <DEDUP_REMOVED lines=13> */
.L_x_7599:
[----:B------:R-:W-:Y:S05]  /*177c0*/  BRA `(.L_x_7600) ;  /* 0xffffffcc00b07947 */ /* 0x000fea000383ffff */
.L_x_7523:
[----:B0-----:R0:W1:Y:S02]  /*177d0*/  SYNCS.PHASECHK.TRANS64.TRYWAIT P0, [R5+URZ+0x38820], R4 ;  /* 0x03882004050075a7 */ /* 0x001064000800017f */
[----:B-1----:R-:W-:Y:S05]  /*177e0*/  @!P0 NANOSLEEP.SYNCS 0x989680 ;  /* 0x009896800000895d */ /* 0x002fea0003900000 */
[----:B------:R-:W1:Y:S02]  /*177f0*/  @!P0 SYNCS.PHASECHK.TRANS64 P0, [R5+URZ+0x38820], R4 ;  /* 0x03882004050085a7 */ /* 0x000e64000800007f */
[----:B-1----:R-:W-:Y:S05]  /*17800*/  @!P0 BRA `(.L_x_7523) ;  /* 0xfffffffc00f08947 */ /* 0x002fea000383ffff */
[----:B------:R-:W-:Y:S05]  /*17810*/  BRA `(.L_x_7601) ;  /* 0xffffffd0005c7947 */ /* 0x000fea000383ffff */
.L_x_7524:
        /* <DEDUP_REMOVED lines=11> */
.L_x_7603:
[----:B------:R-:W-:Y:S05]  /*178d0*/  BSYNC B0 ;  /* 0x0000000000007941 */ /* 0x000fea0003800000 */
.L_x_7602:
[----:B------:R-:W-:Y:S05]  /*178e0*/  BRA `(.L_x_7604) ;  /* 0xffffffd000447947 */ /* 0x000fea000383ffff */
.L_x_7525:
[----:B------:R-:W-:Y:S01]  /*178f0*/  BSSY B0, `(.L_x_7605) ;  /* 0x0000006000007945 */ /* 0x000fe20003800000 */
[----:B------:R-:W-:-:S07]  /*17900*/  IMAD.MOV.U32 R15, RZ, RZ, -0x1 ;  /* 0xffffffffff0f7424 */ /* 0x000fce00078e00ff */
[----:B012--5:R-:W-:Y:S05]  /*17910*/  WARPSYNC.COLLECTIVE R15, `(.L_x_7606) ;  /* 0x000000000f0c7348 */ /* 0x027fea0003c00000 */
[----:B------:R-:W-:Y:S02]  /*17920*/  ELECT P6, UR62, PT ;  /* 0x00000000003e782f */ /* 0x000fe400038c0000 */
[----:B------:R-:W-:Y:S01]  /*17930*/  MOV R14, UR62 ;  /* 0x0000003e000e7c02 */ /* 0x000fe20008000f00 */
[----:B012--5:R-:W-:Y:S10]  /*17940*/  ENDCOLLECTIVE ;  /* 0x000000000000791b */ /* 0x027ff40003800000 */
.L_x_7606:
[----:B------:R-:W-:Y:S05]  /*17950*/  BSYNC B0 ;  /* 0x0000000000007941 */ /* 0x000fea0003800000 */
.L_x_7605:
[----:B------:R-:W-:Y:S05]  /*17960*/  BRA `(.L_x_7607) ;  /* 0xffffffd000387947 */ /* 0x000fea000383ffff */
.L_x_7527:
[----:B-1----:R1:W3:Y:S02]  /*17970*/  SYNCS.PHASECHK.TRANS64.TRYWAIT P1, [R3+URZ+0x38840], R2 ;  /* 0x03884002030075a7 */ /* 0x0022e4000802017f */
[----:B---3--:R-:W-:Y:S05]  /*17980*/  @!P1 NANOSLEEP.SYNCS 0x989680 ;  /* 0x009896800000995d */ /* 0x008fea0003900000 */
[----:B------:R-:W3:Y:S02]  /*17990*/  @!P1 SYNCS.PHASECHK.TRANS64 P1, [R3+URZ+0x38840], R2 ;  /* 0x03884002030095a7 */ /* 0x000ee4000802007f */
[----:B---3--:R-:W-:Y:S05]  /*179a0*/  @!P1 BRA `(.L_x_7527) ;  /* 0xfffffffc00f09947 */ /* 0x008fea000383ffff */
[----:B------:R-:W-:Y:S05]  /*179b0*/  BRA `(.L_x_7608) ;  /* 0xffffffd000607947 */ /* 0x000fea000383ffff */
.L_x_7529:
[----:B0-----:R0:W3:Y:S02]  /*179c0*/  SYNCS.PHASECHK.TRANS64.TRYWAIT P1, [R5+URZ+0x38840], R0 ;  /* 0x03884000050075a7 */ /* 0x0010e4000802017f */
[----:B---3--:R-:W-:Y:S05]  /*179d0*/  @!P1 NANOSLEEP.SYNCS 0x989680 ;  /* 0x009896800000995d */ /* 0x008fea0003900000 */
[----:B------:R-:W3:Y:S02]  /*179e0*/  @!P1 SYNCS.PHASECHK.TRANS64 P1, [R5+URZ+0x38840], R0 ;  /* 0x03884000050095a7 */ /* 0x000ee4000802007f */
[----:B---3--:R-:W-:Y:S05]  /*179f0*/  @!P1 BRA `(.L_x_7529) ;  /* 0xfffffffc00f09947 */ /* 0x008fea000383ffff */
[----:B------:R-:W-:Y:S05]  /*17a00*/  BRA `(.L_x_7609) ;  /* 0xffffffd0006c7947 */ /* 0x000fea000383ffff */
.L_x_7531:
[----:B---3--:R3:W4:Y:S02]  /*17a10*/  SYNCS.PHASECHK.TRANS64.TRYWAIT P1, [R3+URZ+0x38860], R2 ;  /* 0x03886002030075a7 */ /* 0x008724000802017f */
[----:B----4-:R-:W-:Y:S05]  /*17a20*/  @!P1 NANOSLEEP.SYNCS 0x989680 ;  /* 0x009896800000995d */ /* 0x010fea0003900000 */
[----:B------:R-:W4:Y:S02]  /*17a30*/  @!P1 SYNCS.PHASECHK.TRANS64 P1, [R3+URZ+0x38860], R2 ;  /* 0x03886002030095a7 */ /* 0x000f24000802007f */
[----:B----4-:R-:W-:Y:S05]  /*17a40*/  @!P1 BRA `(.L_x_7531) ;  /* 0xfffffffc00f09947 */ /* 0x010fea000383ffff */
[----:B------:R-:W-:Y:S05]  /*17a50*/  BRA `(.L_x_7610) ;  /* 0xffffffd000687947 */ /* 0x000fea000383ffff */
.L_x_7611:
        /* <DEDUP_REMOVED lines=10> */
.L_x_15757:


//--------------------- .text._ZN7cutlass13device_kernelIN5flash11enable_sm90INS1_16FlashAttnFwdSm90INS1_25CollectiveMainloopFwdSm90ILi2EN4cute5tupleIJNS5_1CILi1EEES8_S8_EEENS6_IJNS7_ILi64EEESA_SA_EEELi512ENS_6half_tEfNS_4arch4Sm90ELb1ELb0ELb1ELb1ELb1ELb0ELb0ELb0ELb0ELb1ELb1ELb0EEENS1_21CollectiveEpilogueFwdINS6_IJSA_NS7_ILi512EEESA_EEES9_SC_SE_Li256ELb1ELb1ELb1ELb0EEENS1_36VarlenDynamicPersistentTileSchedulerILi64ELi64ELi256ELi128ELb1ELb1ELb1ELb1ELb1ELb1EEEEEEEEEvNT_6ParamsE --------------------------
	.section	.text._ZN7cutlass13device_kernelIN5flash11enable_sm90INS1_16FlashAttnFwdSm90INS1_25CollectiveMainloopFwdSm90ILi2EN4cute5tupleIJNS5_1CILi1EEES8_S8_EEENS6_IJNS7_ILi64EEESA_SA_EEELi512ENS_6half_tEfNS_4arch4Sm90ELb1ELb0ELb1ELb1ELb1ELb0ELb0ELb0ELb0ELb1ELb1ELb0EEENS1_21CollectiveEpilogueFwdINS6_IJSA_NS7_ILi512EEESA_EEES9_SC_SE_Li256ELb1ELb1ELb1ELb0EEENS1_36VarlenDynamicPersistentTileSchedulerILi64ELi64ELi256ELi128ELb1ELb1ELb1ELb1ELb1ELb1EEEEEEEEEvNT_6ParamsE,"ax",@progbits
	.align	128
.text._ZN7cutlass13device_kernelIN5flash11enable_sm90INS1_16FlashAttnFwdSm90INS1_25CollectiveMainloopFwdSm90ILi2EN4cute5tupleIJNS5_1CILi1EEES8_S8_EEENS6_IJNS7_ILi64EEESA_SA_EEELi512ENS_6half_tEfNS_4arch4Sm90ELb1ELb0ELb1ELb1ELb1ELb0ELb0ELb0ELb0ELb1ELb1ELb0EEENS1_21CollectiveEpilogueFwdINS6_IJSA_NS7_ILi512EEESA_EEES9_SC_SE_Li256ELb1ELb1ELb1ELb0EEENS1_36VarlenDynamicPersistentTileSchedulerILi64ELi64ELi256ELi128ELb1ELb1ELb1ELb1ELb1ELb1EEEEEEEEEvNT_6ParamsE:
        .type           _ZN7cutlass13device_kernelIN5flash11enable_sm90INS1_16FlashAttnFwdSm90INS1_25CollectiveMainloopFwdSm90ILi2EN4cute5tupleIJNS5_1CILi1EEES8_S8_EEENS6_IJNS7_ILi64EEESA_SA_EEELi512ENS_6half_tEfNS_4arch4Sm90ELb1ELb0ELb1ELb1ELb1ELb0ELb0ELb0ELb0ELb1ELb1ELb0EEENS1_21CollectiveEpilogueFwdINS6_IJSA_NS7_ILi512EEESA_EEES9_SC_SE_Li256ELb1ELb1ELb1ELb0EEENS1_36VarlenDynamicPersistentTileSchedulerILi64ELi64ELi256ELi128ELb1ELb1ELb1ELb1ELb1ELb1EEEEEEEEEvNT_6ParamsE,@function
        .size           _ZN7cutlass13device_kernelIN5flash11enable_sm90INS1_16FlashAttnFwdSm90INS1_25CollectiveMainloopFwdSm90ILi2EN4cute5tupleIJNS5_1CILi1EEES8_S8_EEENS6_IJNS7_ILi64EEESA_SA_EEELi512ENS_6half_tEfNS_4arch4Sm90ELb1ELb0ELb1ELb1ELb1ELb0ELb0ELb0ELb0ELb1ELb1ELb0EEENS1_21CollectiveEpilogueFwdINS6_IJSA_NS7_ILi512EEESA_EEES9_SC_SE_Li256ELb1ELb1ELb1ELb0EEENS1_36VarlenDynamicPersistentTileSchedulerILi64ELi64ELi256ELi128ELb1ELb1ELb1ELb1ELb1ELb1EEEEEEEEEvNT_6ParamsE,(.L_x_15758 - _ZN7cutlass13device_kernelIN5flash11enable_sm90INS1_16FlashAttnFwdSm90INS1_25CollectiveMainloopFwdSm90ILi2EN4cute5tupleIJNS5_1CILi1EEES8_S8_EEENS6_IJNS7_ILi64EEESA_SA_EEELi512ENS_6half_tEfNS_4arch4Sm90ELb1ELb0ELb1ELb1ELb1ELb0ELb0ELb0ELb0ELb1ELb1ELb0EEENS1_21CollectiveEpilogueFwdINS6_IJSA_NS7_ILi512EEESA_EEES9_SC_SE_Li256ELb1ELb1ELb1ELb0EEENS1_36VarlenDynamicPersistentTileSchedulerILi64ELi64ELi256ELi128ELb1ELb1ELb1ELb1ELb1ELb1EEEEEEEEEvNT_6ParamsE)
        .other          _ZN7cutlass13device_kernelIN5flash11enable_sm90INS1_16FlashAttnFwdSm90INS1_25CollectiveMainloopFwdSm90ILi2EN4cute5tupleIJNS5_1CILi1EEES8_S8_EEENS6_IJNS7_ILi64EEESA_SA_EEELi512ENS_6half_tEfNS_4arch4Sm90ELb1ELb0ELb1ELb1ELb1ELb0ELb0ELb0ELb0ELb1ELb1ELb0EEENS1_21CollectiveEpilogueFwdINS6_IJSA_NS7_ILi512EEESA_EEES9_SC_SE_Li256ELb1ELb1ELb1ELb0EEENS1_36VarlenDynamicPersistentTileSchedulerILi64ELi64ELi256ELi128ELb1ELb1ELb1ELb1ELb1ELb1EEEEEEEEEvNT_6ParamsE,@"STO_CUDA_ENTRY STV_DEFAULT"
_ZN7cutlass13device_kernelIN5flash11enable_sm90INS1_16FlashAttnFwdSm90INS1_25CollectiveMainloopFwdSm90ILi2EN4cute5tupleIJNS5_1CILi1EEES8_S8_EEENS6_IJNS7_ILi64EEESA_SA_EEELi512ENS_6half_tEfNS_4arch4Sm90ELb1ELb0ELb1ELb1ELb1ELb0ELb0ELb0ELb0ELb1ELb1ELb0EEENS1_21CollectiveEpilogueFwdINS6_IJSA_NS7_ILi512EEESA_EEES9_SC_SE_Li256ELb1ELb1ELb1ELb0EEENS1_36VarlenDynamicPersistentTileSchedulerILi64ELi64ELi256ELi128ELb1ELb1ELb1ELb1ELb1ELb1EEEEEEEEEvNT_6ParamsE:
        /* <DEDUP_REMOVED lines=41> */
.L_x_7612:
        /* <DEDUP_REMOVED lines=22> */
.L_x_7613:
        /* <DEDUP_REMOVED lines=18> */
.L_x_7614:
        /* <DEDUP_REMOVED lines=22> */
.L_x_7615:
        /* <DEDUP_REMOVED lines=23> */
.L_x_7616:
        /* <DEDUP_REMOVED lines=8> */
.L_x_7618:
        /* <DEDUP_REMOVED lines=32> */
[--C-:B------:R-:W-:Y:S02]  /*0a60*/  SHF.R.S32.HI R6, RZ, 0x5, R5.reuse ;  /* 0x00000005ff067819 */ /* 0x100fe40000011405 */
[----:B------:R-:W-:Y:S02]  /*0a70*/  SHF.R.S32.HI R9, RZ, 0x1f, R5 ;  /* 0x0000001fff097819 */ /* 0x000fe40000011405 */
[----:B------:R-:W-:-:S02]  /*0a80*/  SHF.R.S32.HI R5, RZ, 0x4, R4 ;  /* 0x00000004ff057819 */ /* 0x000fc40000011404 */
[----:B------:R-:W-:Y:S02]  /*0a90*/  LOP3.LUT R3, R4, 0xfffffff0, RZ, 0xc0, !PT ;  /* 0xfffffff004037812 */ /* 0x000fe400078ec0ff */
[----:B------:R-:W-:Y:S02]  /*0aa0*/  LOP3.LUT R15, R8, 0xfffffffc, RZ, 0xc0, !PT ;  /* 0xfffffffc080f7812 */ /* 0x000fe400078ec0ff */
[----:B------:R-:W-:Y:S02]  /*0ab0*/  LOP3.LUT R13, R7, 0xfffffff8, RZ, 0xc0, !PT ;  /* 0xfffffff8070d7812 */ /* 0x000fe400078ec0ff */
[----:B------:R-:W-:Y:S01]  /*0ac0*/  LEA.HI R7, R4, R5, RZ, 0x1 ;  /* 0x0000000504077211 */ /* 0x000fe200078f08ff */
[----:B------:R-:W-:Y:S01]  /*0ad0*/  IMAD.IADD R4, R0, 0x1, -R3 ;  /* 0x0000000100047824 */ /* 0x000fe200078e0a03 */
[----:B------:R-:W-:Y:S01]  /*0ae0*/  LOP3.LUT R11, R2, 0xffffff80, RZ, 0xc0, !PT ;  /* 0xffffff80020b7812 */ /* 0x000fe200078ec0ff */
[C---:B------:R-:W-:Y:S01]  /*0af0*/  IMAD.IADD R15, R0.reuse, 0x1, -R15 ;  /* 0x00000001000f7824 */ /* 0x040fe200078e0a0f */
[----:B------:R-:W-:Y:S01]  /*0b00*/  LOP3.LUT R8, R7, 0x1ffffffe, RZ, 0xc0, !PT ;  /* 0x1ffffffe07087812 */ /* 0x000fe200078ec0ff */
[C---:B------:R-:W-:Y:S01]  /*0b10*/  IMAD.IADD R13, R0.reuse, 0x1, -R13 ;  /* 0x00000001000d7824 */ /* 0x040fe200078e0a0d */
[----:B------:R-:W-:Y:S01]  /*0b20*/  SHF.R.S32.HI R3, RZ, 0x1f, R4 ;  /* 0x0000001fff037819 */ /* 0x000fe20000011404 */
[----:B------:R-:W-:Y:S01]  /*0b30*/  IMAD.IADD R11, R0, 0x1, -R11 ;  /* 0x00000001000b7824 */ /* 0x000fe200078e0a0b */
[----:B------:R-:W-:Y:S01]  /*0b40*/  LEA.HI R0, R15, R15, RZ, 0x1 ;  /* 0x0000000f0f007211 */ /* 0x000fe200078f08ff */
[----:B------:R-:W-:Y:S01]  /*0b50*/  IMAD.IADD R8, R5, 0x1, -R8 ;  /* 0x0000000105087824 */ /* 0x000fe200078e0a08 */
[----:B------:R-:W-:-:S02]  /*0b60*/  LEA.HI R5, R3, R4, RZ, 0x3 ;  /* 0x0000000403057211 */ /* 0x000fc400078f18ff */
[----:B------:R-:W-:Y:S01]  /*0b70*/  LOP3.LUT R10, R0, 0x1ffffffe, RZ, 0xc0, !PT ;  /* 0x1ffffffe000a7812 */ /* 0x000fe200078ec0ff */
[----:B------:R-:W-:Y:S01]  /*0b80*/  IMAD.SHL.U32 R8, R8, 0x8, RZ ;  /* 0x0000000808087824 */ /* 0x000fe200078e00ff */
[----:B------:R-:W-:Y:S02]  /*0b90*/  LEA.HI R9, R9, R6, RZ, 0x2 ;  /* 0x0000000609097211 */ /* 0x000fe400078f10ff */
[----:B------:R-:W-:Y:S01]  /*0ba0*/  SHF.R.S32.HI R0, RZ, 0x1f, R11 ;  /* 0x0000001fff007819 */ /* 0x000fe2000001140b */
[----:B------:R-:W-:Y:S01]  /*0bb0*/  IMAD.IADD R185, R15, 0x1, -R10 ;  /* 0x000000010fb97824 */ /* 0x000fe200078e0a0a */
[----:B------:R-:W-:Y:S02]  /*0bc0*/  SHF.R.S32.HI R219, RZ, 0x7, R2 ;  /* 0x00000007ffdb7819 */ /* 0x000fe40000011402 */
[C---:B------:R-:W-:Y:S01]  /*0bd0*/  LOP3.LUT R7, R5.reuse, 0xfffffff8, RZ, 0xc0, !PT ;  /* 0xfffffff805077812 */ /* 0x040fe200078ec0ff */
[----:B------:R-:W-:Y:S01]  /*0be0*/  IMAD.SHL.U32 R5, R5, 0x40, RZ ;  /* 0x0000004005057824 */ /* 0x000fe200078e00ff */
[----:B------:R-:W-:Y:S01]  /*0bf0*/  LOP3.LUT R9, R9, 0x3ffffc, RZ, 0xc0, !PT ;  /* 0x003ffffc09097812 */ /* 0x000fe200078ec0ff */
[----:B------:R-:W-:Y:S01]  /*0c00*/  IMAD R12, R219, 0x100, R4 ;  /* 0x00000100db0c7824 */ /* 0x000fe200078e0204 */
[-C--:B------:R-:W-:Y:S01]  /*0c10*/  LEA.HI R3, R0, R11.reuse, RZ, 0x2 ;  /* 0x0000000b00037211 */ /* 0x080fe200078f10ff */
[----:B------:R-:W-:Y:S01]  /*0c20*/  IMAD.IADD R7, R4, 0x1, -R7 ;  /* 0x0000000104077824 */ /* 0x000fe200078e0a07 */
[----:B------:R-:W-:Y:S01]  /*0c30*/  LEA.HI R4, R0, R11, RZ, 0x5 ;  /* 0x0000000b00047211 */ /* 0x000fe200078f28ff */
[----:B------:R-:W-:Y:S01]  /*0c40*/  IMAD.IADD R9, R6, 0x1, -R9 ;  /* 0x0000000106097824 */ /* 0x000fe200078e0a09 */
[----:B------:R-:W-:-:S02]  /*0c50*/  LOP3.LUT R10, R3, 0x7ffffffc, RZ, 0xc0, !PT ;  /* 0x7ffffffc030a7812 */ /* 0x000fc400078ec0ff */
[--C-:B------:R-:W-:Y:S01]  /*0c60*/  SHF.R.S32.HI R0, RZ, 0x2, R3.reuse ;  /* 0x00000002ff007819 */ /* 0x100fe20000011403 */
[----:B------:R-:W-:Y:S01]  /*0c70*/  IMAD R17, R9, 0x10, R12 ;  /* 0x0000001009117824 */ /* 0x000fe200078e020c */
[----:B------:R-:W-:Y:S01]  /*0c80*/  SHF.R.S32.HI R3, RZ, 0x1f, R3 ;  /* 0x0000001fff037819 */ /* 0x000fe20000011403 */
[----:B------:R-:W-:Y:S01]  /*0c90*/  IMAD.IADD R10, R11, 0x1, -R10 ;  /* 0x000000010b0a7824 */ /* 0x000fe200078e0a0a */
[----:B------:R-:W-:Y:S01]  /*0ca0*/  LOP3.LUT R9, R5, 0x7ffffe00, RZ, 0xc0, !PT ;  /* 0x7ffffe0005097812 */ /* 0x000fe200078ec0ff */
[----:B------:R-:W-:Y:S01]  /*0cb0*/  IMAD.SHL.U32 R5, R7, 0x40, RZ ;  /* 0x0000004007057824 */ /* 0x000fe200078e00ff */
[----:B------:R-:W-:Y:S01]  /*0cc0*/  LEA.HI R3, R3, R0, RZ, 0x3 ;  /* 0x0000000003037211 */ /* 0x000fe200078f18ff */
[----:B------:R-:W-:Y:S01]  /*0cd0*/  IMAD.SHL.U32 R184, R10, 0x2, RZ ;  /* 0x000000020ab87824 */ /* 0x000fe200078e00ff */
[----:B------:R-:W-:Y:S01]  /*0ce0*/  LEA.HI R2, R2, R219, RZ, 0x1 ;  /* 0x000000db02027211 */ /* 0x000fe200078f08ff */
[----:B------:R-:W-:Y:S01]  /*0cf0*/  IMAD R9, R6, 0x400, R9 ;  /* 0x0000040006097824 */ /* 0x000fe200078e0209 */
[----:B------:R-:W-:Y:S01]  /*0d00*/  LOP3.LUT R3, R3, 0xfffffff8, RZ, 0xc0, !PT ;  /* 0xfffffff803037812 */ /* 0x000fe200078ec0ff */
[----:B------:R-:W-:Y:S01]  /*0d10*/  IMAD.U32 R6, R17, 0x40, R8 ;  /* 0x0000004011067824 */ /* 0x000fe200078e0008 */
[----:B------:R-:W-:-:S02]  /*0d20*/  LOP3.LUT R2, R2, 0xfffffe, RZ, 0xc0, !PT ;  /* 0x00fffffe02027812 */ /* 0x000fc400078ec0ff */
[----:B------:R-:W-:Y:S01]  /*0d30*/  LOP3.LUT R5, R5, 0x1c0, RZ, 0xc0, !PT ;  /* 0x000001c005057812 */ /* 0x000fe200078ec0ff */
[----:B------:R-:W-:Y:S01]  /*0d40*/  IMAD.IADD R3, R0, 0x1, -R3 ;  /* 0x0000000100037824 */ /* 0x000fe200078e0a03 */
[----:B------:R0:W-:Y:S01]  /*0d50*/  STL [R1+0x34], R6 ;  /* 0x0000340601007387 */ /* 0x0001e20000100800 */
[----:B------:R-:W-:Y:S01]  /*0d60*/  IMAD.IADD R0, R219, 0x1, -R2 ;  /* 0x00000001db007824 */ /* 0x000fe200078e0a02 */
[----:B------:R-:W-:Y:S01]  /*0d70*/  LOP3.LUT R8, R5, 0x8, R8, 0xf8, !PT ;  /* 0x0000000805087812 */ /* 0x000fe200078ef808 */
[----:B------:R-:W-:Y:S01]  /*0d80*/  IMAD.SHL.U32 R2, R13, 0x8, RZ ;  /* 0x000000080d027824 */ /* 0x000fe200078e00ff */
[----:B------:R-:W-:Y:S02]  /*0d90*/  SHF.R.U32.HI R5, RZ, 0x3, R5 ;  /* 0x00000003ff057819 */ /* 0x000fe40000011605 */
[----:B------:R-:W-:Y:S01]  /*0da0*/  R2P PR, R7, 0x6 ;  /* 0x0000000607007804 */ /* 0x000fe20000000000 */
[----:B------:R-:W-:Y:S01]  /*0db0*/  VIADD R187, R2, 0x40 ;  /* 0x0000004002bb7836 */ /* 0x000fe20000000000 */
[----:B------:R-:W-:Y:S01]  /*0dc0*/  LOP3.LUT R8, R8, R5, RZ, 0x3c, !PT ;  /* 0x0000000508087212 */ /* 0x000fe200078e3cff */
[----:B------:R-:W-:Y:S01]  /*0dd0*/  VIADD R186, R2, 0x80 ;  /* 0x0000008002ba7836 */ /* 0x000fe20000000000 */
[----:B------:R-:W-:Y:S01]  /*0de0*/  SHF.R.S32.HI R4, RZ, 0x5, R4 ;  /* 0x00000005ff047819 */ /* 0x000fe20000011404 */
[----:B0-----:R-:W-:Y:S01]  /*0df0*/  IMAD.SHL.U32 R6, R0, 0x100, RZ ;  /* 0x0000010000067824 */ /* 0x001fe200078e00ff */
[----:B------:R-:W-:Y:S01]  /*0e00*/  SEL R22, R22, 0xffffffe0, !P1 ;  /* 0xffffffe016167807 */ /* 0x000fe20004800000 */
[----:B------:R-:W-:-:S02]  /*0e10*/  IMAD.IADD R8, R9, 0x1, R8 ;  /* 0x0000000109087824 */ /* 0x000fc400078e0208 */
[----:B------:R-:W-:Y:S01]  /*0e20*/  IMAD.IADD R17, R184, 0x1, R6 ;  /* 0x00000001b8117824 */ /* 0x000fe200078e0206 */
[----:B------:R0:W-:Y:S01]  /*0e30*/  STL [R1+0x30], R6 ;  /* 0x0000300601007387 */ /* 0x0001e20000100800 */
[----:B------:R-:W-:Y:S01]  /*0e40*/  IMAD R16, R4, 0x10, R3 ;  /* 0x0000001004107824 */ /* 0x000fe200078e0203 */
[----:B------:R-:W-:Y:S01]  /*0e50*/  LEA R18, R8, UR40, 0x1 ;  /* 0x0000002808127c11 */ /* 0x000fe2000f8e08ff */
        /* <DEDUP_REMOVED lines=68> */
[----:B------:R-:W-:Y:S02]  /*12a0*/  IMAD R185, R185, 0x8, R16 ;  /* 0x00000008b9b97824 */ /* 0x000fe400078e0210 */
[----:B0-----:R-:W-:-:S07]  /*12b0*/  IMAD.IADD R22, R22, 0x1, R19 ;  /* 0x0000000116167824 */ /* 0x001fce00078e0213 */
.L_x_7687:
[----:B------:R-:W-:Y:S01]  /*12c0*/  ULDC.64 UR8, c[0x0][0xc88] ;  /* 0x0003220000087ab9 */ /* 0x000fe20000000a00 */
[----:B------:R-:W-:Y:S01]  /*12d0*/  ULDC.64 UR10, c[0x0][0xa18] ;  /* 0x00028600000a7ab9 */ /* 0x000fe20000000a00 */
[----:B------:R-:W-:Y:S02]  /*12e0*/  UIMAD.WIDE UR8, UR7, 0x4, UR8 ;  /* 0x00000004070878a5 */ /* 0x000fe4000f8e0208 */
[----:B------:R-:W-:Y:S02]  /*12f0*/  UISETP.NE.U32.AND UP1, UPT, UR10, URZ, UPT ;  /* 0x0000003f0a00728c */ /* 0x000fe4000bf25070 */
[----:B------:R-:W-:Y:S02]  /*1300*/  ULOP3.LUT UR4, UR6, 0xff000000, URZ, 0xc0, !UPT ;  /* 0xff00000006047892 */ /* 0x000fe4000f8ec03f */
[----:B01-3--:R-:W-:Y:S01]  /*1310*/  IMAD.U32 R4, RZ, RZ, UR8 ;  /* 0x00000008ff047e24 */ /* 0x00bfe2000f8e00ff */
[----:B------:R-:W-:Y:S01]  /*1320*/  ULDC UR7, c[0x0][0x424] ;  /* 0x0001090000077ab9 */ /* 0x000fe20000000800 */
[----:B----4-:R-:W-:Y:S01]  /*1330*/  IMAD.U32 R5, RZ, RZ, UR9 ;  /* 0x00000009ff057e24 */ /* 0x010fe2000f8e00ff */
[----:B------:R-:W-:-:S04]  /*1340*/  ULDC.64 UR8, c[0x0][0xa28] ;  /* 0x00028a0000087ab9 */ /* 0x000fc80000000a00 */
[----:B--2---:R-:W2:Y:S01]  /*1350*/  LDG.E R4, desc[UR50][R4.64] ;  /* 0x0000003204047981 */ /* 0x004ea2000c1e1900 */
        /* <DEDUP_REMOVED lines=16> */
[----:B------:R-:W2:Y:S01]  /*1460*/  @P0 LDG.E R4, desc[UR50][R4.64] ;  /* 0x0000003204040981 */ /* 0x000ea2000c1e1900 */
[----:B------:R-:W-:Y:S02]  /*1470*/  UISETP.NE.U32.AND UP0, UPT, UR8, URZ, UPT ;  /* 0x0000003f0800728c */ /* 0x000fe4000bf05070 */
[----:B------:R-:W-:Y:S01]  /*1480*/  ULOP3.LUT UR43, UR6, 0xff0000, URZ, 0xc0, !UPT ;  /* 0x00ff0000062b7892 */ /* 0x000fe2000f8ec03f */
[----:B------:R-:W3:Y:S01]  /*1490*/  @P2 LDG.E R6, desc[UR50][R6.64] ;  /* 0x0000003206062981 */ /* 0x000ee2000c1e1900 */
[----:B------:R-:W-:Y:S02]  /*14a0*/  UISETP.NE.AND.EX UP0, UPT, UR9, URZ, UPT, UP0 ;  /* 0x0000003f0900728c */ /* 0x000fe4000bf05300 */
[----:B------:R-:W-:Y:S01]  /*14b0*/  USHF.R.U32.HI UR4, URZ, 0x8, UR4 ;  /* 0x000000083f047899 */ /* 0x000fe20008011604 */
[----:B------:R-:W-:Y:S01]  /*14c0*/  ULDC.64 UR8, c[0x0][0xa20] ;  /* 0x0002880000087ab9 */ /* 0x000fe20000000a00 */
[----:B------:R-:W-:Y:S01]  /*14d0*/  USEL UR7, UR7, 0x1, UP0 ;  /* 0x0000000107077887 */ /* 0x000fe20008000000 */
[----:B------:R-:W-:Y:S01]  /*14e0*/  ISETP.NE.U32.AND P1, PT, RZ, UR8, PT ;  /* 0x00000008ff007c0c */ /* 0x000fe2000bf25070 */
[----:B------:R-:W-:Y:S01]  /*14f0*/  ULDC UR10, c[0x0][0x2f0] ;  /* 0x0000bc00000a7ab9 */ /* 0x000fe20000000800 */
[----:B------:R-:W-:Y:S01]  /*1500*/  UMOV UR52, URZ ;  /* 0x0000003f00347c82 */ /* 0x000fe20008000000 */
[----:B------:R-:W-:Y:S01]  /*1510*/  ULEA.HI UR43, UR43, UR4, URZ, 0x10 ;  /* 0x000000042b2b7291 */ /* 0x000fe2000f8f803f */
[----:B------:R-:W-:Y:S01]  /*1520*/  ISETP.NE.AND.EX P1, PT, RZ, UR9, PT, P1 ;  /* 0x00000009ff007c0c */ /* 0x000fe2000bf25310 */
[----:B------:R-:W-:-:S02]  /*1530*/  UIMAD UR4, UR7, UR10, URZ ;  /* 0x0000000a070472a4 */ /* 0x000fc4000f8e023f */
        /* <DEDUP_REMOVED lines=18> */
.L_x_7619:
[----:B------:R-:W-:Y:S05]  /*1660*/  @!P1 BRA `(.L_x_7620) ;  /* 0x00000000001c9947 */ /* 0x000fea0003800000 */
[----:B------:R-:W-:-:S04]  /*1670*/  ULEA UR8, UP0, UR41, UR8, 0x2 ;  /* 0x0000000829087291 */ /* 0x000fc8000f80103f */
[----:B------:R-:W-:Y:S02]  /*1680*/  ULEA.HI.X UR9, UR41, UR9, UR42, 0x2, UP0 ;  /* 0x0000000929097291 */ /* 0x000fe400080f142a */
[----:B------:R-:W-:-:S04]  /*1690*/  IMAD.U32 R4, RZ, RZ, UR8 ;  /* 0x00000008ff047e24 */ /* 0x000fc8000f8e00ff */
[----:B------:R-:W-:-:S05]  /*16a0*/  IMAD.U32 R5, RZ, RZ, UR9 ;  /* 0x00000009ff057e24 */ /* 0x000fca000f8e00ff */
[----:B------:R-:W2:Y:S02]  /*16b0*/  LDG.E R4, desc[UR50][R4.64] ;  /* 0x0000003204047981 */ /* 0x000ea4000c1e1900 */
[----:B--2---:R-:W-:Y:S01]  /*16c0*/  R2UR UR4, R4 ;  /* 0x00000000040472ca */ /* 0x004fe200000e0000 */
[----:B------:R-:W-:-:S14]  /*16d0*/  BRA `(.L_x_7621) ;  /* 0x0000000000347947 */ /* 0x000fdc0003800000 */
.L_x_7620:
        /* <DEDUP_REMOVED lines=13> */
.L_x_7621:
[----:B------:R-:W-:Y:S02]  /*17b0*/  UISETP.NE.AND UP0, UPT, UR47, 0x1, UPT ;  /* 0x000000012f00788c */ /* 0x000fe4000bf05270 */
[----:B------:R-:W-:Y:S02]  /*17c0*/  UIADD3 UR52, -UR52, UR4, URZ ;  /* 0x0000000434347290 */ /* 0x000fe4000fffe13f */
        /* <DEDUP_REMOVED lines=10> */
[----:B------:R-:W-:Y:S02]  /*1870*/  UIADD3 UR52, UR52, 0x40, -UR53 ;  /* 0x0000004034347890 */ /* 0x000fe4000fffe835 */
[----:B------:R-:W-:-:S07]  /*1880*/  ULOP3.LUT UR20, UR43, 0xff, URZ, 0xc0, !UPT ;  /* 0x000000ff2b147892 */ /* 0x000fce000f8ec03f */
[----:B------:R-:W-:Y:S01]  /*1890*/  @UP0 ULDC UR4, c[0x0][0x44c] ;  /* 0x0001130000040ab9 */ /* 0x000fe20000000800 */
[----:B------:R-:W-:Y:S01]  /*18a0*/  @UP0 ULDC UR8, c[0x0][0x450] ;  /* 0x0001140000080ab9 */ /* 0x000fe20000000800 */
[----:B------:R-:W-:-:S04]  /*18b0*/  UIMAD.WIDE.U32 UR4, UR6, UR4, URZ ;  /* 0x00000004060472a5 */ /* 0x000fc8000f8e003f */
[----:B------:R-:W-:-:S04]  /*18c0*/  @UP0 USHF.R.U32.HI UR6, URZ, UR8, UR5 ;  /* 0x000000083f060299 */ /* 0x000fc80008011605 */
[----:B------:R-:W-:-:S04]  /*18d0*/  UIADD3 UR6, UR52, UR6, URZ ;  /* 0x0000000634067290 */ /* 0x000fc8000fffe03f */
[----:B------:R-:W-:-:S04]  /*18e0*/  USHF.R.S32.HI UR4, URZ, 0x1f, UR6 ;  /* 0x0000001f3f047899 */ /* 0x000fc80008011406 */
[----:B------:R-:W-:-:S04]  /*18f0*/  ULEA.HI UR4, UR4, UR6, URZ, 0x6 ;  /* 0x0000000604047291 */ /* 0x000fc8000f8f303f */
[----:B------:R-:W-:-:S04]  /*1900*/  USHF.R.S32.HI UR4, URZ, 0x6, UR4 ;  /* 0x000000063f047899 */ /* 0x000fc80008011404 */
[----:B------:R-:W-:-:S04]  /*1910*/  UISETP.LT.AND UP0, UPT, UR7, UR4, UPT ;  /* 0x000000040700728c */ /* 0x000fc8000bf01270 */
[----:B------:R-:W-:-:S03]  /*1920*/  USEL UR9, UR7, UR4, UP0 ;  /* 0x0000000407097287 */ /* 0x000fc60008000000 */
[----:B------:R-:W-:Y:S01]  /*1930*/  UMOV UR4, URZ ;  /* 0x0000003f00047c82 */ /* 0x000fe20008000000 */
[----:B------:R-:W-:-:S06]  /*1940*/  UISETP.GE.AND UP0, UPT, UR9, 0x1, UPT ;  /* 0x000000010900788c */ /* 0x000fcc000bf06270 */
[----:B------:R-:W-:-:S13]  /*1950*/  PLOP3.LUT P0, PT, PT, PT, UP0, 0x80, 0x0 ;  /* 0x000000000000781c */ /* 0x000fda0003f0f008 */
[----:B------:R-:W-:Y:S05]  /*1960*/  @!P0 BRA `(.L_x_7623) ;  /* 0x0000000000908947 */ /* 0x000fea0003800000 */
[----:B------:R-:W-:Y:S01]  /*1970*/  USHF.R.U32.HI UR10, URZ, 0x10, UR43 ;  /* 0x000000103f0a7899 */ /* 0x000fe2000801162b */
[----:B------:R-:W-:-:S03]  /*1980*/  UMOV UR4, URZ ;  /* 0x0000003f00047c82 */ /* 0x000fc60008000000 */
[----:B------:R-:W-:-:S11]  /*1990*/  UISETP.NE.AND UP0, UPT, UR10, URZ, UPT ;  /* 0x0000003f0a00728c */ /* 0x000fd6000bf05270 */
[----:B------:R-:W-:Y:S02]  /*19a0*/  @!UP0 ULDC UR10, c[0x0][0x9f0] ;  /* 0x00027c00000a8ab9 */ /* 0x000fe40000000800 */
[----:B------:R-:W-:Y:S01]  /*19b0*/  IMAD.U32 R4, RZ, RZ, UR10 ;  /* 0x0000000aff047e24 */ /* 0x000fe2000f8e00ff */
[----:B------:R-:W-:-:S04]  /*19c0*/  UIADD3 UR6, UR10, -0x1, UR9 ;  /* 0xffffffff0a067890 */ /* 0x000fc8000fffe009 */
        /* <DEDUP_REMOVED lines=30> */
.L_x_7623:
        /* <DEDUP_REMOVED lines=91> */
.L_x_7625:
[----:B------:R-:W-:Y:S01]  /*2160*/  ULEA UR23, UR37, UR40, 0x3 ;  /* 0x0000002825177291 */ /* 0x000fe2000f8e183f */
[----:B------:R-:W-:-:S05]  /*2170*/  IMAD.U32 R0, RZ, RZ, UR36 ;  /* 0x00000024ff007e24 */ /* 0x000fca000f8e00ff */
[----:B------:R-:W-:-:S04]  /*2180*/  SHF.L.U32 R0, R0, 0x1f, RZ ;  /* 0x0000001f00007819 */ /* 0x000fc800000006ff */
[----:B------:R-:W0:Y:S02]  /*2190*/  SYNCS.PHASECHK.TRANS64.TRYWAIT P1, [UR23+0x28c50], R0 ;  /* 0x028c5000ff0075a7 */ /* 0x000e240008020157 */
[----:B0-----:R-:W-:Y:S05]  /*21a0*/  @!P1 BRA `(.L_x_7626) ;  /* 0x0000013400189947 */ /* 0x001fea0003800000 */
.L_x_7774:
        /* <DEDUP_REMOVED lines=38> */
.L_x_7627:
        /* <DEDUP_REMOVED lines=8> */
.L_x_7634:
        /* <DEDUP_REMOVED lines=144> */
.L_x_7629:
[----:B------:R-:W-:Y:S01]  /*2d90*/  ULEA UR23, UR37, UR40, 0x3 ;  /* 0x0000002825177291 */ /* 0x000fe2000f8e183f */
[----:B------:R-:W-:-:S05]  /*2da0*/  IMAD.U32 R0, RZ, RZ, UR36 ;  /* 0x00000024ff007e24 */ /* 0x000fca000f8e00ff */
[----:B------:R-:W-:-:S04]  /*2db0*/  SHF.L.U32 R0, R0, 0x1f, RZ ;  /* 0x0000001f00007819 */ /* 0x000fc800000006ff */
[----:B------:R0:W1:Y:S01]  /*2dc0*/  SYNCS.PHASECHK.TRANS64.TRYWAIT P1, [UR23+0x28c50], R0 ;  /* 0x028c5000ff0075a7 */ /* 0x0000620008020157 */
[----:B------:R-:W-:Y:S05]  /*2dd0*/  @!P0 BRA `(.L_x_7630) ;  /* 0x0000000000048947 */ /* 0x000fea0003800000 */
[----:B------:R-:W-:Y:S01]  /*2de0*/  BPT.TRAP 0x1 ;  /* 0x000000040000795c */ /* 0x000fe20000300000 */
.L_x_7630:
[----:B-1----:R-:W-:Y:S05]  /*2df0*/  @P1 BRA `(.L_x_7631) ;  /* 0x0000000000081947 */ /* 0x002fea0003800000 */
[----:B------:R-:W1:Y:S02]  /*2e00*/  SYNCS.PHASECHK.TRANS64.TRYWAIT P1, [UR23+0x28c50], R0 ;  /* 0x028c5000ff0075a7 */ /* 0x000e640008020157 */
[----:B-1----:R-:W-:Y:S05]  /*2e10*/  @!P1 BRA `(.L_x_7632) ;  /* 0x0000012800149947 */ /* 0x002fea0003800000 */
.L_x_7631:
        /* <DEDUP_REMOVED lines=26> */
.L_x_7633:
[----:B------:R-:W-:Y:S01]  /*2fc0*/  UIADD3 UR6, UR23, 0x28c60, URZ ;  /* 0x00028c6017067890 */ /* 0x000fe2000fffe03f */
[----:B------:R-:W-:-:S03]  /*2fd0*/  PLOP3.LUT P1, PT, PT, PT, UP1, 0x80, 0x0 ;  /* 0x000000000000781c */ /* 0x000fc60003f2f018 */
[----:B------:R-:W-:-:S09]  /*2fe0*/  UPRMT UR6, UR39, 0x654, UR6 ;  /* 0x0000065427067896 */ /* 0x000fd20008000006 */
[----:B------:R-:W-:Y:S01]  /*2ff0*/  SYNCS.ARRIVE.TRANS64.RED.A1T0 RZ, [UR6], RZ ;  /* 0x000000ffffff79a7 */ /* 0x000fe20008100406 */
[----:B------:R-:W-:Y:S05]  /*3000*/  @P1 BRA `(.L_x_7634) ;  /* 0xfffffff400201947 */ /* 0x000fea000383ffff */
.L_x_7628:
        /* <DEDUP_REMOVED lines=143> */
.L_x_7622:
[----:B------:R-:W-:Y:S01]  /*3900*/  ULDC UR4, c[0x0][0x448] ;  /* 0x0001120000047ab9 */ /* 0x000fe20000000800 */
[----:B------:R-:W-:Y:S02]  /*3910*/  UIADD3 UR6, UR45, 0x3f, URZ ;  /* 0x0000003f2d067890 */ /* 0x000fe4000fffe03f */
[----:B------:R-:W-:Y:S02]  /*3920*/  UISETP.NE.AND UP0, UPT, UR4, 0x1, UPT ;  /* 0x000000010400788c */ /* 0x000fe4000bf05270 */
[----:B------:R-:W-:Y:S02]  /*3930*/  UIADD3 UR8, UR52, 0x40, -UR53 ;  /* 0x0000004034087890 */ /* 0x000fe4000fffe835 */
[----:B------:R-:W-:Y:S02]  /*3940*/  UP2UR UR54, UPR, URZ, 0x1 ;  /* 0x000000013f367883 */ /* 0x000fe40008000000 */
[----:B------:R-:W-:-:S05]  /*3950*/  ULOP3.LUT UR48, UR43, 0xff, URZ, 0xc0, !UPT ;  /* 0x000000ff2b307892 */ /* 0x000fca000f8ec03f */
        /* <DEDUP_REMOVED lines=50> */
.L_x_7635:
        /* <DEDUP_REMOVED lines=104> */
.L_x_7636:
        /* <DEDUP_REMOVED lines=12> */
.L_x_7775:
[----:B------:R-:W-:Y:S05]  /*43c0*/  @!P0 BRA `(.L_x_7638) ;  /* 0x0000000000048947 */ /* 0x000fea0003800000 */
[----:B------:R-:W-:Y:S01]  /*43d0*/  BPT.TRAP 0x1 ;  /* 0x000000040000795c */ /* 0x000fe20000300000 */
.L_x_7638:
[----:B------:R-:W-:Y:S02]  /*43e0*/  IMAD.U32 R7, RZ, RZ, UR37 ;  /* 0x00000025ff077e24 */ /* 0x000fe4000f8e00ff */
[----:B------:R-:W-:-:S03]  /*43f0*/  IMAD.U32 R8, RZ, RZ, UR36 ;  /* 0x00000024ff087e24 */ /* 0x000fc6000f8e00ff */
[----:B------:R-:W-:Y:S02]  /*4400*/  LEA R7, R7, UR40, 0x3 ;  /* 0x0000002807077c11 */ /* 0x000fe4000f8e18ff */
[----:B------:R-:W-:-:S04]  /*4410*/  SHF.L.U32 R8, R8, 0x1f, RZ ;  /* 0x0000001f08087819 */ /* 0x000fc800000006ff */
[----:B------:R1:W2:Y:S01]  /*4420*/  SYNCS.PHASECHK.TRANS64.TRYWAIT P1, [R7+URZ+0x28c30], R8 ;  /* 0x028c3008070075a7 */ /* 0x0002a2000802017f */
[----:B------:R-:W-:Y:S05]  /*4430*/  @!P0 BRA `(.L_x_7639) ;  /* 0x0000000000048947 */ /* 0x000fea0003800000 */
[----:B------:R-:W-:Y:S01]  /*4440*/  BPT.TRAP 0x1 ;  /* 0x000000040000795c */ /* 0x000fe20000300000 */
.L_x_7639:
[----:B--2---:R-:W-:Y:S05]  /*4450*/  @P1 BRA `(.L_x_7640) ;  /* 0x0000000000081947 */ /* 0x004fea0003800000 */
[----:B------:R-:W2:Y:S02]  /*4460*/  SYNCS.PHASECHK.TRANS64.TRYWAIT P1, [R7+URZ+0x28c30], R8 ;  /* 0x028c3008070075a7 */ /* 0x000ea4000802017f */
[----:B--2---:R-:W-:Y:S05]  /*4470*/  @!P1 BRA `(.L_x_7641) ;  /* 0x0000011000ac9947 */ /* 0x004fea0003800000 */
.L_x_7640:
        /* <DEDUP_REMOVED lines=40> */
.L_x_7642:
[----:B------:R-:W-:Y:S01]  /*4700*/  UISETP.NE.AND UP0, UPT, UR54, URZ, UPT ;  /* 0x0000003f3600728c */ /* 0x000fe2000bf05270 */
[----:B------:R-:W-:Y:S01]  /*4710*/  VIADD R3, R185, UR45 ;  /* 0x0000002db9037c36 */ /* 0x000fe20008000000 */
[----:B------:R-:W-:Y:S02]  /*4720*/  ULDC UR10, c[0x0][0x9d8] ;  /* 0x00027600000a7ab9 */ /* 0x000fe40000000800 */
[----:B------:R-:W-:Y:S01]  /*4730*/  FMUL.FTZ R26, R26, UR10 ;  /* 0x0000000a1a1a7c20 */ /* 0x000fe20008410000 */
[----:B------:R-:W-:Y:S01]  /*4740*/  FMUL.FTZ R27, R27, UR10 ;  /* 0x0000000a1b1b7c20 */ /* 0x000fe20008410000 */
[----:B------:R-:W-:Y:S01]  /*4750*/  PLOP3.LUT P1, PT, PT, PT, UP0, 0x80, 0x0 ;  /* 0x000000000000781c */ /* 0x000fe20003f2f008 */
[----:B------:R-:W-:Y:S01]  /*4760*/  FMUL.FTZ R30, R30, UR10 ;  /* 0x0000000a1e1e7c20 */ /* 0x000fe20008410000 */
[----:B------:R-:W-:Y:S01]  /*4770*/  PLOP3.LUT P2, PT, PT, PT, UP0, 0x80, 0x0 ;  /* 0x000000000000781c */ /* 0x000fe20003f4f008 */
[----:B------:R-:W-:Y:S01]  /*4780*/  MUFU.TANH R9, R27 ;  /* 0x0000001b00097308 */ /* 0x000fe20000002400 */
[----:B------:R-:W-:Y:S01]  /*4790*/  FMUL.FTZ R31, R31, UR10 ;  /* 0x0000000a1f1f7c20 */ /* 0x000fe20008410000 */
[----:B------:R-:W-:Y:S01]  /*47a0*/  @UP0 ULDC UR6, c[0x0][0x44c] ;  /* 0x0001130000060ab9 */ /* 0x000fe20000000800 */
[----:B------:R-:W-:Y:S01]  /*47b0*/  FMUL.FTZ R34, R34, UR10 ;  /* 0x0000000a22227c20 */ /* 0x000fe20008410000 */
[----:B------:R-:W-:Y:S01]  /*47c0*/  FMUL.FTZ R35, R35, UR10 ;  /* 0x0000000a23237c20 */ /* 0x000fe20008410000 */
[----:B------:R-:W-:Y:S01]  /*47d0*/  FMUL.FTZ R28, R28, UR10 ;  /* 0x0000000a1c1c7c20 */ /* 0x000fe20008410000 */
[----:B------:R-:W-:Y:S01]  /*47e0*/  FMUL.FTZ R38, R38, UR10 ;  /* 0x0000000a26267c20 */ /* 0x000fe20008410000 */
[----:B------:R-:W-:Y:S01]  /*47f0*/  FMUL.FTZ R39, R39, UR10 ;  /* 0x0000000a27277c20 */ /* 0x000fe20008410000 */
[----:B------:R-:W0:Y:S01]  /*4800*/  MUFU.TANH R26, R26 ;  /* 0x0000001a001a7308 */ /* 0x000e220000002400 */
[----:B------:R-:W-:Y:S01]  /*4810*/  FMUL.FTZ R42, R42, UR10 ;  /* 0x0000000a2a2a7c20 */ /* 0x000fe20008410000 */
[----:B------:R-:W-:Y:S01]  /*4820*/  @P1 IMAD.HI.U32 R4, R3, UR6, RZ ;  /* 0x0000000603041c27 */ /* 0x000fe2000f8e00ff */
[----:B------:R-:W-:-:S03]  /*4830*/  @UP0 ULDC UR6, c[0x0][0x450] ;  /* 0x0001140000060ab9 */ /* 0x000fc60000000800 */
[----:B------:R-:W-:Y:S01]  /*4840*/  FMUL.FTZ R43, R43, UR10 ;  /* 0x0000000a2b2b7c20 */ /* 0x000fe20008410000 */
[----:B------:R-:W-:Y:S01]  /*4850*/  FMUL.FTZ R46, R46, UR10 ;  /* 0x0000000a2e2e7c20 */ /* 0x000fe20008410000 */
[----:B------:R-:W-:Y:S01]  /*4860*/  FMUL.FTZ R47, R47, UR10 ;  /* 0x0000000a2f2f7c20 */ /* 0x000fe20008410000 */
[----:B------:R-:W-:Y:S01]  /*4870*/  @P2 SHF.R.U32.HI R3, RZ, UR6, R4 ;  /* 0x00000006ff032c19 */ /* 0x000fe20008011604 */
[----:B------:R-:W-:Y:S01]  /*4880*/  UMOV UR6, 0xffffffc0 ;  /* 0xffffffc000067882 */ /* 0x000fe20000000000 */
[----:B------:R-:W3:Y:S01]  /*4890*/  MUFU.TANH R30, R30 ;  /* 0x0000001e001e7308 */ /* 0x000ee20000002400 */
[----:B------:R-:W-:Y:S01]  /*48a0*/  UIMAD UR6, UR55, UR6, 0x40 ;  /* 0x00000040370674a4 */ /* 0x000fe2000f8e0206 */
[----:B------:R-:W-:Y:S01]  /*48b0*/  FMUL.FTZ R50, R50, UR10 ;  /* 0x0000000a32327c20 */ /* 0x000fe20008410000 */
[----:B------:R-:W4:Y:S01]  /*48c0*/  SHFL.IDX PT, R6, R3, 0x1, 0x1c1f ;  /* 0x003c1f0003067f89 */ /* 0x000f2200000e0000 */
[----:B------:R-:W-:Y:S01]  /*48d0*/  FMUL.FTZ R51, R51, UR10 ;  /* 0x0000000a33337c20 */ /* 0x000fe20008410000 */
[----:B------:R-:W-:Y:S01]  /*48e0*/  UIADD3 UR7, UR52, 0x1, UR6 ;  /* 0x0000000134077890 */ /* 0x000fe2000fffe006 */
[----:B------:R-:W-:Y:S01]  /*48f0*/  FMUL.FTZ R54, R54, UR10 ;  /* 0x0000000a36367c20 */ /* 0x000fe20008410000 */
[----:B------:R-:W-:Y:S01]  /*4900*/  IMAD.U32 R5, RZ, RZ, UR6 ;  /* 0x00000006ff057e24 */ /* 0x000fe2000f8e00ff */
[----:B------:R-:W5:Y:S01]  /*4910*/  MUFU.TANH R31, R31 ;  /* 0x0000001f001f7308 */ /* 0x000f620000002400 */
[----:B------:R-:W-:Y:S01]  /*4920*/  FMUL.FTZ R55, R55, UR10 ;  /* 0x0000000a37377c20 */ /* 0x000fe20008410000 */
[----:B------:R-:W1:Y:S01]  /*4930*/  SHFL.IDX PT, R3, R3, RZ, 0x1c1f ;  /* 0x001c1fff03037589 */ /* 0x000e6200000e0000 */
[----:B------:R-:W-:Y:S01]  /*4940*/  IMAD.U32 R13, RZ, RZ, UR7 ;  /* 0x00000007ff0d7e24 */ /* 0x000fe2000f8e00ff */
[----:B------:R-:W-:Y:S01]  /*4950*/  IADD3 R4, -R184, UR52, R5 ;  /* 0x00000034b8047c10 */ /* 0x000fe2000fffe105 */
[----:B------:R-:W-:Y:S01]  /*4960*/  FMUL.FTZ R24, R24, UR10 ;  /* 0x0000000a18187c20 */ /* 0x000fe20008410000 */
[----:B------:R-:W-:Y:S01]  /*4970*/  FMUL.FTZ R25, R25, UR10 ;  /* 0x0000000a19197c20 */ /* 0x000fe20008410000 */
[----:B------:R-:W-:Y:S01]  /*4980*/  FMUL.FTZ R29, R29, UR10 ;  /* 0x0000000a1d1d7c20 */ /* 0x000fe20008410000 */
[----:B------:R-:W-:Y:S01]  /*4990*/  IADD3 R5, R13, -UR53, -R184 ;  /* 0x800000350d057c10 */ /* 0x000fe2000fffe8b8 */
        /* <DEDUP_REMOVED lines=8> */
[----:B------:R3:W-:Y:S01]  /*4a20*/  MUFU.TANH R11, R28 ;  /* 0x0000001c000b7308 */ /* 0x0007e20000002400 */
[----:B------:R-:W-:Y:S01]  /*4a30*/  FMUL.FTZ R45, R45, UR10 ;  /* 0x0000000a2d2d7c20 */ /* 0x000fe20008410000 */
[----:B----4-:R-:W-:Y:S01]  /*4a40*/  VIADDMNMX R6, R6, R5, R4, PT ;  /* 0x0000000506067246 */ /* 0x010fe20003800104 */
[----:B------:R-:W-:Y:S01]  /*4a50*/  FMUL.FTZ R48, R48, UR10 ;  /* 0x0000000a30307c20 */ /* 0x000fe20008410000 */
[----:B------:R-:W-:Y:S01]  /*4a60*/  FMUL.FTZ R49, R49, UR10 ;  /* 0x0000000a31317c20 */ /* 0x000fe20008410000 */
[----:B------:R-:W-:Y:S01]  /*4a70*/  FMUL.FTZ R52, R52, UR10 ;  /* 0x0000000a34347c20 */ /* 0x000fe20008410000 */
[C---:B------:R-:W-:Y:S01]  /*4a80*/  ISETP.GT.AND P1, PT, R6.reuse, RZ, PT ;  /* 0x000000ff0600720c */ /* 0x040fe20003f24270 */
[----:B------:R-:W-:Y:S01]  /*4a90*/  FMUL.FTZ R53, R53, UR10 ;  /* 0x0000000a35357c20 */ /* 0x000fe20008410000 */
[C---:B------:R-:W-:Y:S01]  /*4aa0*/  ISETP.GT.AND P2, PT, R6.reuse, 0x1, PT ;  /* 0x000000010600780c */ /* 0x040fe20003f44270 */
[----:B------:R-:W4:Y:S01]  /*4ab0*/  MUFU.TANH R35, R35 ;  /* 0x0000002300237308 */ /* 0x000f220000002400 */
[----:B------:R-:W-:Y:S01]  /*4ac0*/  ISETP.GT.AND P3, PT, R6, 0x8, PT ;  /* 0x000000080600780c */ /* 0x000fe20003f64270 */
[----:B------:R-:W-:Y:S01]  /*4ad0*/  ULDC UR10, c[0x0][0x988] ;  /* 0x00026200000a7ab9 */ /* 0x000fe20000000800 */
[----:B0-----:R-:W-:-:S02]  /*4ae0*/  FSEL R27, R26, -INF , P1 ;  /* 0xff8000001a1b7808 */ /* 0x001fc40000800000 */
[----:B---3--:R-:W-:Y:S02]  /*4af0*/  FSEL R28, R9, -INF , P2 ;  /* 0xff800000091c7808 */ /* 0x008fe40001000000 */
[----:B------:R-:W-:Y:S01]  /*4b00*/  ISETP.GT.AND P1, PT, R6, 0x9, PT ;  /* 0x000000090600780c */ /* 0x000fe20003f24270 */
[----:B------:R-:W0:Y:S01]  /*4b10*/  MUFU.TANH R38, R38 ;  /* 0x0000002600267308 */ /* 0x000e220000002400 */
[----:B------:R-:W-:Y:S02]  /*4b20*/  FSEL R30, R30, -INF , P3 ;  /* 0xff8000001e1e7808 */ /* 0x000fe40001800000 */
[----:B------:R-:W-:Y:S02]  /*4b30*/  FMNMX.FTZ R9, R27, R28, !PT ;  /* 0x0000001c1b097209 */ /* 0x000fe40007810000 */
[----:B------:R-:W-:Y:S02]  /*4b40*/  ISETP.GT.AND P2, PT, R6, 0x10, PT ;  /* 0x000000100600780c */ /* 0x000fe40003f44270 */
[----:B-----5:R-:W-:Y:S01]  /*4b50*/  FSEL R31, R31, -INF , P1 ;  /* 0xff8000001f1f7808 */ /* 0x020fe20000800000 */
[----:B------:R-:W3:Y:S01]  /*4b60*/  MUFU.TANH R39, R39 ;  /* 0x0000002700277308 */ /* 0x000ee20000002400 */
[----:B------:R-:W-:-:S02]  /*4b70*/  FMNMX.FTZ R10, R30, R9, !PT ;  /* 0x000000091e0a7209 */ /* 0x000fc40007810000 */
[----:B------:R-:W-:Y:S02]  /*4b80*/  ISETP.GT.AND P1, PT, R6, 0x11, PT ;  /* 0x000000110600780c */ /* 0x000fe40003f24270 */
[----:B--2---:R-:W-:Y:S02]  /*4b90*/  FSEL R34, R34, -INF , P2 ;  /* 0xff80000022227808 */ /* 0x004fe40001000000 */
[----:B------:R-:W-:Y:S01]  /*4ba0*/  FMNMX.FTZ R9, R31, R10, !PT ;  /* 0x0000000a1f097209 */ /* 0x000fe20007810000 */
[----:B------:R-:W2:Y:S01]  /*4bb0*/  MUFU.TANH R42, R42 ;  /* 0x0000002a002a7308 */ /* 0x000ea20000002400 */
[----:B------:R-:W-:Y:S02]  /*4bc0*/  ISETP.GT.AND P2, PT, R6, 0x18, PT ;  /* 0x000000180600780c */ /* 0x000fe40003f44270 */
[----:B----4-:R-:W-:Y:S02]  /*4bd0*/  FSEL R35, R35, -INF , P1 ;  /* 0xff80000023237808 */ /* 0x010fe40000800000 */
[----:B------:R-:W-:-:S02]  /*4be0*/  FMNMX.FTZ R10, R34, R9, !PT ;  /* 0x00000009220a7209 */ /* 0x000fc40007810000 */
[----:B------:R-:W-:Y:S01]  /*4bf0*/  ISETP.GT.AND P1, PT, R6, 0x19, PT ;  /* 0x000000190600780c */ /* 0x000fe20003f24270 */
[----:B------:R-:W4:Y:S01]  /*4c00*/  MUFU.TANH R43, R43 ;  /* 0x0000002b002b7308 */ /* 0x000f220000002400 */
[----:B0-----:R-:W-:Y:S02]  /*4c10*/  FSEL R38, R38, -INF , P2 ;  /* 0xff80000026267808 */ /* 0x001fe40001000000 */
[----:B------:R-:W-:Y:S02]  /*4c20*/  FMNMX.FTZ R9, R35, R10, !PT ;  /* 0x0000000a23097209 */ /* 0x000fe40007810000 */
[----:B------:R-:W-:Y:S02]  /*4c30*/  ISETP.GT.AND P2, PT, R6, 0x20, PT ;  /* 0x000000200600780c */ /* 0x000fe40003f44270 */
[----:B---3--:R-:W-:Y:S01]  /*4c40*/  FSEL R39, R39, -INF , P1 ;  /* 0xff80000027277808 */ /* 0x008fe20000800000 */
[----:B------:R-:W0:Y:S01]  /*4c50*/  MUFU.TANH R46, R46 ;  /* 0x0000002e002e7308 */ /* 0x000e220000002400 */
        /* <DEDUP_REMOVED lines=9> */
[----:B------:R-:W3:Y:S01]  /*4cf0*/  MUFU.TANH R50, R50 ;  /* 0x0000003200327308 */ /* 0x000ee20000002400 */
[----:B0-----:R-:W-:Y:S02]  /*4d00*/  FSEL R46, R46, -INF , P2 ;  /* 0xff8000002e2e7808 */ /* 0x001fe40001000000 */
[----:B------:R-:W-:Y:S02]  /*4d10*/  FMNMX.FTZ R9, R43, R10, !PT ;  /* 0x0000000a2b097209 */ /* 0x000fe40007810000 */
[----:B------:R-:W-:Y:S02]  /*4d20*/  ISETP.GT.AND P2, PT, R6, 0x30, PT ;  /* 0x000000300600780c */ /* 0x000fe40003f44270 */
[----:B------:R-:W-:Y:S01]  /*4d30*/  FMNMX.FTZ R10, R46, R9, !PT ;  /* 0x000000092e0a7209 */ /* 0x000fe20007810000 */
[----:B------:R-:W0:Y:S01]  /*4d40*/  MUFU.TANH R51, R51 ;  /* 0x0000003300337308 */ /* 0x000e220000002400 */
[----:B--2---:R-:W-:-:S02]  /*4d50*/  FSEL R47, R47, -INF , P1 ;  /* 0xff8000002f2f7808 */ /* 0x004fc40000800000 */
[----:B------:R-:W-:Y:S02]  /*4d60*/  ISETP.GT.AND P1, PT, R6, 0x31, PT ;  /* 0x000000310600780c */ /* 0x000fe40003f24270 */
[----:B------:R-:W-:Y:S02]  /*4d70*/  FMNMX.FTZ R9, R47, R10, !PT ;  /* 0x0000000a2f097209 */ /* 0x000fe40007810000 */
[----:B-1----:R-:W-:Y:S01]  /*4d80*/  VIADDMNMX R4, R3, R5, R4, PT ;  /* 0x0000000503047246 */ /* 0x002fe20003800104 */
[----:B------:R-:W1:Y:S01]  /*4d90*/  MUFU.TANH R54, R54 ;  /* 0x0000003600367308 */ /* 0x000e620000002400 */
[----:B---3--:R-:W-:Y:S02]  /*4da0*/  FSEL R50, R50, -INF , P2 ;  /* 0xff80000032327808 */ /* 0x008fe40001000000 */
[----:B------:R-:W-:Y:S02]  /*4db0*/  ISETP.GT.AND P2, PT, R6, 0x38, PT ;  /* 0x000000380600780c */ /* 0x000fe40003f44270 */
[----:B------:R-:W-:-:S02]  /*4dc0*/  FMNMX.FTZ R10, R50, R9, !PT ;  /* 0x00000009320a7209 */ /* 0x000fc40007810000 */
[----:B------:R-:W-:Y:S01]  /*4dd0*/  ISETP.GT.AND P3, PT, R4, 0x8, PT ;  /* 0x000000080400780c */ /* 0x000fe20003f64270 */
[----:B------:R-:W2:Y:S01]  /*4de0*/  MUFU.TANH R55, R55 ;  /* 0x0000003700377308 */ /* 0x000ea20000002400 */
[----:B0-----:R-:W-:Y:S02]  /*4df0*/  FSEL R51, R51, -INF , P1 ;  /* 0xff80000033337808 */ /* 0x001fe40000800000 */
[----:B------:R-:W-:Y:S02]  /*4e00*/  ISETP.GT.AND P1, PT, R6, 0x39, PT ;  /* 0x000000390600780c */ /* 0x000fe40003f24270 */
[----:B------:R-:W-:Y:S02]  /*4e10*/  FMNMX.FTZ R9, R51, R10, !PT ;  /* 0x0000000a33097209 */ /* 0x000fe40007810000 */
[----:B------:R-:W-:Y:S01]  /*4e20*/  R2UR UR6, R7 ;  /* 0x00000000070672ca */ /* 0x000fe200000e0000 */
[----:B------:R-:W0:Y:S01]  /*4e30*/  MUFU.TANH R24, R24 ;  /* 0x0000001800187308 */ /* 0x000e220000002400 */
[----:B-1----:R-:W-:-:S02]  /*4e40*/  FSEL R54, R54, -INF , P2 ;  /* 0xff80000036367808 */ /* 0x002fc40001000000 */
[----:B------:R-:W-:Y:S02]  /*4e50*/  ISETP.GT.AND P2, PT, R4, 0x1, PT ;  /* 0x000000010400780c */ /* 0x000fe40003f44270 */
[----:B------:R-:W-:-:S03]  /*4e60*/  FMNMX.FTZ R6, R54, R9, !PT ;  /* 0x0000000936067209 */ /* 0x000fc60007810000 */
[----:B------:R-:W1:Y:S01]  /*4e70*/  MUFU.TANH R25, R25 ;  /* 0x0000001900197308 */ /* 0x000e620000002400 */
[----:B--2---:R-:W-:Y:S02]  /*4e80*/  FSEL R55, R55, -INF , P1 ;  /* 0xff80000037377808 */ /* 0x004fe40000800000 */
[----:B------:R-:W-:Y:S01]  /*4e90*/  ISETP.GT.AND P1, PT, R4, RZ, PT ;  /* 0x000000ff0400720c */ /* 0x000fe20003f24270 */
[----:B------:R-:W-:Y:S01]  /*4ea0*/  UIADD3 UR6, UR6, 0x28c40, URZ ;  /* 0x00028c4006067890 */ /* 0x000fe2000fffe03f */
[----:B------:R-:W-:-:S03]  /*4eb0*/  FMNMX.FTZ R6, R55, R6, !PT ;  /* 0x0000000637067209 */ /* 0x000fc60007810000 */
[----:B------:R-:W-:Y:S01]  /*4ec0*/  MUFU.TANH R29, R29 ;  /* 0x0000001d001d7308 */ /* 0x000fe20000002400 */
[----:B0-----:R-:W-:Y:S01]  /*4ed0*/  FSEL R5, R24, -INF , P1 ;  /* 0xff80000018057808 */ /* 0x001fe20000800000 */
[----:B------:R-:W0:Y:S01]  /*4ee0*/  SHFL.BFLY PT, R9, R6, 0x2, 0x1f ;  /* 0x0c401f0006097f89 */ /* 0x000e2200000e0000 */
[----:B------:R-:W-:Y:S01]  /*4ef0*/  ISETP.GT.AND P1, PT, R4, 0x9, PT ;  /* 0x000000090400780c */ /* 0x000fe20003f24270 */
[----:B------:R-:W-:-:S04]  /*4f00*/  UPRMT UR6, UR39, 0x654, UR6 ;  /* 0x0000065427067896 */ /* 0x000fc80008000006 */
[----:B------:R-:W2:Y:S01]  /*4f10*/  MUFU.TANH R12, R32 ;  /* 0x00000020000c7308 */ /* 0x000ea20000002400 */
[----:B-1----:R-:W-:Y:S02]  /*4f20*/  FSEL R10, R25, -INF , P2 ;  /* 0xff800000190a7808 */ /* 0x002fe40001000000 */
[----:B------:R-:W-:Y:S02]  /*4f30*/  ISETP.GT.AND P2, PT, R4, 0x10, PT ;  /* 0x000000100400780c */ /* 0x000fe40003f44270 */
[----:B------:R-:W-:Y:S03]  /*4f40*/  SYNCS.ARRIVE.TRANS64.RED.A1T0 RZ, [UR6], RZ ;  /* 0x000000ffffff79a7 */ /* 0x000fe60008100406 */
[----:B------:R-:W1:Y:S08]  /*4f50*/  MUFU.TANH R33, R33 ;  /* 0x0000002100217308 */ /* 0x000e700000002400 */
[----:B------:R-:W3:Y:S01]  /*4f60*/  MUFU.TANH R36, R36 ;  /* 0x0000002400247308 */ /* 0x000ee20000002400 */
[----:B--2---:R-:W-:-:S02]  /*4f70*/  FSEL R12, R12, -INF , P2 ;  /* 0xff8000000c0c7808 */ /* 0x004fc40001000000 */
[----:B0-----:R-:W-:Y:S02]  /*4f80*/  FMNMX.FTZ R13, R6, R9, !PT ;  /* 0x00000009060d7209 */ /* 0x001fe40007810000 */
[----:B------:R-:W-:Y:S02]  /*4f90*/  FSEL R9, R11, -INF , P3 ;  /* 0xff8000000b097808 */ /* 0x000fe40001800000 */
[----:B------:R-:W-:Y:S01]  /*4fa0*/  FMNMX.FTZ R6, R5, R10, !PT ;  /* 0x0000000a05067209 */ /* 0x000fe20007810000 */
[----:B------:R-:W0:Y:S01]  /*4fb0*/  SHFL.BFLY PT, R14, R13, 0x1, 0x1f ;  /* 0x0c201f000d0e7f89 */ /* 0x000e2200000e0000 */
[----:B------:R-:W2:Y:S01]  /*4fc0*/  MUFU.TANH R37, R37 ;  /* 0x0000002500257308 */ /* 0x000ea20000002400 */
[----:B------:R-:W-:Y:S02]  /*4fd0*/  FSEL R11, R29, -INF , P1 ;  /* 0xff8000001d0b7808 */ /* 0x000fe40000800000 */
[----:B------:R-:W-:Y:S02]  /*4fe0*/  FMNMX.FTZ R6, R9, R6, !PT ;  /* 0x0000000609067209 */ /* 0x000fe40007810000 */
[----:B------:R-:W-:-:S02]  /*4ff0*/  ISETP.GT.AND P1, PT, R4, 0x11, PT ;  /* 0x000000110400780c */ /* 0x000fc40003f24270 */
[----:B------:R-:W-:Y:S01]  /*5000*/  FMNMX.FTZ R15, R11, R6, !PT ;  /* 0x000000060b0f7209 */ /* 0x000fe20007810000 */
[----:B------:R-:W4:Y:S01]  /*5010*/  MUFU.TANH R20, R40 ;  /* 0x0000002800147308 */ /* 0x000f220000002400 */
[----:B------:R-:W-:Y:S02]  /*5020*/  ISETP.GT.AND P2, PT, R4, 0x18, PT ;  /* 0x000000180400780c */ /* 0x000fe40003f44270 */
[----:B------:R-:W-:Y:S02]  /*5030*/  FMNMX.FTZ R6, R12, R15, !PT ;  /* 0x0000000f0c067209 */ /* 0x000fe40007810000 */
[----:B------:R-:W-:-:S03]  /*5040*/  ISETP.GT.AND P3, PT, R4, 0x29, PT ;  /* 0x000000290400780c */ /* 0x000fc60003f64270 */
[----:B------:R-:W5:Y:S01]  /*5050*/  MUFU.TANH R41, R41 ;  /* 0x0000002900297308 */ /* 0x000f620000002400 */
[----:B0-----:R-:W-:-:S07]  /*5060*/  FMNMX.FTZ R3, R13, R14, !PT ;  /* 0x0000000e0d037209 */ /* 0x001fce0007810000 */
[----:B------:R-:W0:Y:S01]  /*5070*/  MUFU.TANH R44, R44 ;  /* 0x0000002c002c7308 */ /* 0x000e220000002400 */
[----:B-1----:R-:W-:Y:S02]  /*5080*/  FSEL R13, R33, -INF , P1 ;  /* 0xff800000210d7808 */ /* 0x002fe40000800000 */
[----:B------:R-:W-:Y:S02]  /*5090*/  ISETP.GT.AND P1, PT, R4, 0x19, PT ;  /* 0x000000190400780c */ /* 0x000fe40003f24270 */
[----:B---3--:R-:W-:Y:S02]  /*50a0*/  FSEL R14, R36, -INF , P2 ;  /* 0xff800000240e7808 */ /* 0x008fe40001000000 */
[----:B------:R-:W-:Y:S01]  /*50b0*/  FMNMX.FTZ R21, R13, R6, !PT ;  /* 0x000000060d157209 */ /* 0x000fe20007810000 */
[----:B------:R-:W1:Y:S01]  /*50c0*/  MUFU.TANH R45, R45 ;  /* 0x0000002d002d7308 */ /* 0x000e620000002400 */
[----:B------:R-:W-:Y:S02]  /*50d0*/  ISETP.GT.AND P2, PT, R4, 0x20, PT ;  /* 0x000000200400780c */ /* 0x000fe40003f44270 */
[----:B--2---:R-:W-:-:S02]  /*50e0*/  FSEL R15, R37, -INF , P1 ;  /* 0xff800000250f7808 */ /* 0x004fc40000800000 */
[----:B------:R-:W-:Y:S02]  /*50f0*/  FMNMX.FTZ R6, R14, R21, !PT ;  /* 0x000000150e067209 */ /* 0x000fe40007810000 */
[----:B------:R-:W-:Y:S01]  /*5100*/  ISETP.GT.AND P1, PT, R4, 0x21, PT ;  /* 0x000000210400780c */ /* 0x000fe20003f24270 */
[----:B------:R-:W2:Y:S01]  /*5110*/  MUFU.TANH R26, R48 ;  /* 0x00000030001a7308 */ /* 0x000ea20000002400 */
[----:B----4-:R-:W-:Y:S02]  /*5120*/  FSEL R20, R20, -INF , P2 ;  /* 0xff80000014147808 */ /* 0x010fe40001000000 */
[----:B------:R-:W-:Y:S01]  /*5130*/  FMNMX.FTZ R25, R15, R6, !PT ;  /* 0x000000060f197209 */ /* 0x000fe20007810000 */
[----:B------:R-:W-:Y:S01]  /*5140*/  BAR.SYNC.DEFER_BLOCKING 0xf, 0x100 ;  /* 0x03c4000000007b1d */ /* 0x000fe20000010000 */
[----:B------:R-:W-:Y:S02]  /*5150*/  ISETP.GT.AND P2, PT, R4, 0x28, PT ;  /* 0x000000280400780c */ /* 0x000fe40003f44270 */
[----:B-----5:R-:W-:-:S02]  /*5160*/  FSEL R21, R41, -INF , P1 ;  /* 0xff80000029157808 */ /* 0x020fc40000800000 */
[----:B------:R-:W-:Y:S01]  /*5170*/  FMNMX.FTZ R6, R20, R25, !PT ;  /* 0x0000001914067209 */ /* 0x000fe20007810000 */
[----:B------:R-:W3:Y:S01]  /*5180*/  MUFU.TANH R49, R49 ;  /* 0x0000003100317308 */ /* 0x000ee20000002400 */
[C---:B------:R-:W-:Y:S01]  /*5190*/  FMUL.FTZ R25, R3.reuse, UR10 ;  /* 0x0000000a03197c20 */ /* 0x040fe20008410000 */
[----:B------:R-:W-:Y:S02]  /*51a0*/  FSETP.NEU.FTZ.AND P4, PT, R3, -INF , PT ;  /* 0xff8000000300780b */ /* 0x000fe40003f9d000 */
[----:B0-----:R-:W-:Y:S02]  /*51b0*/  FSEL R24, R44, -INF , P2 ;  /* 0xff8000002c187808 */ /* 0x001fe40001000000 */
[----:B------:R-:W-:Y:S02]  /*51c0*/  FMNMX.FTZ R29, R21, R6, !PT ;  /* 0x00000006151d7209 */ /* 0x000fe40007810000 */
[----:B------:R-:W0:Y:S01]  /*51d0*/  MUFU.TANH R52, R52 ;  /* 0x0000003400347308 */ /* 0x000e220000002400 */
[----:B------:R-:W-:-:S02]  /*51e0*/  FSEL R32, R25, RZ, P4 ;  /* 0x000000ff19207208 */ /* 0x000fc40002000000 */
[----:B------:R-:W-:Y:S02]  /*51f0*/  ISETP.GT.AND P1, PT, R4, 0x30, PT ;  /* 0x000000300400780c */ /* 0x000fe40003f24270 */
[----:B-1----:R-:W-:Y:S01]  /*5200*/  FSEL R25, R45, -INF , P3 ;  /* 0xff8000002d197808 */ /* 0x002fe20001800000 */
[--C-:B------:R-:W-:Y:S01]  /*5210*/  FFMA.FTZ R33, R27, UR10, -R32.reuse ;  /* 0x0000000a1b217c23 */ /* 0x100fe20008010820 */
[----:B------:R-:W-:Y:S01]  /*5220*/  FMNMX.FTZ R6, R24, R29, !PT ;  /* 0x0000001d18067209 */ /* 0x000fe20007810000 */
[----:B------:R-:W1:Y:S01]  /*5230*/  MUFU.TANH R53, R53 ;  /* 0x0000003500357308 */ /* 0x000e620000002400 */
[----:B------:R-:W-:Y:S01]  /*5240*/  ISETP.GT.AND P2, PT, R4, 0x31, PT ;  /* 0x000000310400780c */ /* 0x000fe20003f44270 */
[--C-:B------:R-:W-:Y:S01]  /*5250*/  FFMA.FTZ R36, R28, UR10, -R32.reuse ;  /* 0x0000000a1c247c23 */ /* 0x100fe20008010820 */
[----:B--2---:R-:W-:Y:S01]  /*5260*/  FSEL R26, R26, -INF , P1 ;  /* 0xff8000001a1a7808 */ /* 0x004fe20000800000 */
[--C-:B------:R-:W-:Y:S01]  /*5270*/  FFMA.FTZ R30, R30, UR10, -R32.reuse ;  /* 0x0000000a1e1e7c23 */ /* 0x100fe20008010820 */
[----:B------:R-:W-:Y:S01]  /*5280*/  FMNMX.FTZ R29, R25, R6, !PT ;  /* 0x00000006191d7209 */ /* 0x000fe20007810000 */
[--C-:B------:R-:W-:Y:S01]  /*5290*/  FFMA.FTZ R31, R31, UR10, -R32.reuse ;  /* 0x0000000a1f1f7c23 */ /* 0x100fe20008010820 */
[----:B------:R-:W-:Y:S01]  /*52a0*/  ISETP.GT.AND P1, PT, R4, 0x38, PT ;  /* 0x000000380400780c */ /* 0x000fe20003f24270 */
[----:B------:R-:W-:Y:S01]  /*52b0*/  MUFU.EX2 R155, R30 ;  /* 0x0000001e009b7308 */ /* 0x000fe20000000800 */
[----:B---3--:R-:W-:Y:S01]  /*52c0*/  FSEL R27, R49, -INF , P2 ;  /* 0xff800000311b7808 */ /* 0x008fe20001000000 */
[--C-:B------:R-:W-:Y:S01]  /*52d0*/  FFMA.FTZ R34, R34, UR10, -R32.reuse ;  /* 0x0000000a22227c23 */ /* 0x100fe20008010820 */
[----:B------:R-:W-:Y:S01]  /*52e0*/  FMNMX.FTZ R6, R26, R29, !PT ;  /* 0x0000001d1a067209 */ /* 0x000fe20007810000 */
[--C-:B------:R-:W-:Y:S01]  /*52f0*/  FFMA.FTZ R35, R35, UR10, -R32.reuse ;  /* 0x0000000a23237c23 */ /* 0x100fe20008010820 */
[----:B------:R-:W-:Y:S01]  /*5300*/  ISETP.GT.AND P2, PT, R4, 0x39, PT ;  /* 0x000000390400780c */ /* 0x000fe20003f44270 */
[--C-:B------:R-:W-:Y:S01]  /*5310*/  FFMA.FTZ R38, R38, UR10, -R32.reuse ;  /* 0x0000000a26267c23 */ /* 0x100fe20008010820 */
[----:B0-----:R-:W-:Y:S01]  /*5320*/  FSEL R4, R52, -INF , P1 ;  /* 0xff80000034047808 */ /* 0x001fe20000800000 */
[----:B------:R-:W-:Y:S01]  /*5330*/  MUFU.EX2 R33, R33 ;  /* 0x0000002100217308 */ /* 0x000fe20000000800 */
[----:B------:R-:W-:Y:S01]  /*5340*/  FMNMX.FTZ R29, R27, R6, !PT ;  /* 0x000000061b1d7209 */ /* 0x000fe20007810000 */
[--C-:B------:R-:W-:Y:S01]  /*5350*/  FFMA.FTZ R39, R39, UR10, -R32.reuse ;  /* 0x0000000a27277c23 */ /* 0x100fe20008010820 */
[----:B-1----:R-:W-:Y:S01]  /*5360*/  FSEL R28, R53, -INF , P2 ;  /* 0xff800000351c7808 */ /* 0x002fe20001000000 */
[--C-:B------:R-:W-:Y:S01]  /*5370*/  FFMA.FTZ R42, R42, UR10, -R32.reuse ;  /* 0x0000000a2a2a7c23 */ /* 0x100fe20008010820 */
[----:B------:R-:W-:Y:S01]  /*5380*/  FMNMX.FTZ R29, R4, R29, !PT ;  /* 0x0000001d041d7209 */ /* 0x000fe20007810000 */
[--C-:B------:R-:W-:Y:S01]  /*5390*/  FFMA.FTZ R43, R43, UR10, -R32.reuse ;  /* 0x0000000a2b2b7c23 */ /* 0x100fe20008010820 */
[--C-:B------:R-:W-:Y:S01]  /*53a0*/  FFMA.FTZ R46, R46, UR10, -R32.reuse ;  /* 0x0000000a2e2e7c23 */ /* 0x100fe20008010820 */
[----:B------:R-:W0:Y:S01]  /*53b0*/  MUFU.EX2 R36, R36 ;  /* 0x0000002400247308 */ /* 0x000e220000000800 */
[----:B------:R-:W-:Y:S01]  /*53c0*/  FMNMX.FTZ R29, R28, R29, !PT ;  /* 0x0000001d1c1d7209 */ /* 0x000fe20007810000 */
[--C-:B------:R-:W-:Y:S01]  /*53d0*/  FFMA.FTZ R47, R47, UR10, -R32.reuse ;  /* 0x0000000a2f2f7c23 */ /* 0x100fe20008010820 */
[--C-:B------:R-:W-:Y:S01]  /*53e0*/  FFMA.FTZ R50, R50, UR10, -R32.reuse ;  /* 0x0000000a32327c23 */ /* 0x100fe20008010820 */
[--C-:B------:R-:W-:Y:S01]  /*53f0*/  FFMA.FTZ R51, R51, UR10, -R32.reuse ;  /* 0x0000000a33337c23 */ /* 0x100fe20008010820 */
[--C-:B------:R-:W-:Y:S01]  /*5400*/  FFMA.FTZ R54, R54, UR10, -R32.reuse ;  /* 0x0000000a36367c23 */ /* 0x100fe20008010820 */
[----:B------:R-:W1:Y:S01]  /*5410*/  SHFL.BFLY PT, R6, R29, 0x2, 0x1f ;  /* 0x0c401f001d067f89 */ /* 0x000e6200000e0000 */
[----:B------:R-:W-:Y:S01]  /*5420*/  FFMA.FTZ R32, R55, UR10, -R32 ;  /* 0x0000000a37207c23 */ /* 0x000fe20008010820 */
[----:B------:R-:W-:Y:S08]  /*5430*/  MUFU.EX2 R40, R31 ;  /* 0x0000001f00287308 */ /* 0x000ff00000000800 */
[----:B------:R-:W-:Y:S01]  /*5440*/  MUFU.EX2 R34, R34 ;  /* 0x0000002200227308 */ /* 0x000fe20000000800 */
[----:B0-----:R-:W-:-:S07]  /*5450*/  F2FP.F16.F32.PACK_AB R153, R36, R33 ;  /* 0x000000212499723e */ /* 0x001fce00000000ff */
[----:B------:R-:W0:Y:S01]  /*5460*/  MUFU.EX2 R35, R35 ;  /* 0x0000002300237308 */ /* 0x000e220000000800 */
[----:B-1----:R-:W-:-:S07]  /*5470*/  FMNMX.FTZ R30, R29, R6, !PT ;  /* 0x000000061d1e7209 */ /* 0x002fce0007810000 */
[----:B------:R-:W-:Y:S01]  /*5480*/  MUFU.EX2 R38, R38 ;  /* 0x0000002600267308 */ /* 0x000fe20000000800 */
[----:B------:R-:W1:Y:S07]  /*5490*/  SHFL.BFLY PT, R29, R30, 0x1, 0x1f ;  /* 0x0c201f001e1d7f89 */ /* 0x000e6e00000e0000 */
[----:B------:R-:W2:Y:S01]  /*54a0*/  MUFU.EX2 R39, R39 ;  /* 0x0000002700277308 */ /* 0x000ea20000000800 */
[----:B0-----:R-:W-:-:S07]  /*54b0*/  F2FP.F16.F32.PACK_AB R157, R35, R34 ;  /* 0x00000022239d723e */ /* 0x001fce00000000ff */
[----:B------:R-:W-:Y:S08]  /*54c0*/  MUFU.EX2 R42, R42 ;  /* 0x0000002a002a7308 */ /* 0x000ff00000000800 */
[----:B------:R-:W-:Y:S01]  /*54d0*/  MUFU.EX2 R31, R32 ;  /* 0x00000020001f7308 */ /* 0x000fe20000000800 */
[----:B--2---:R-:W-:Y:S02]  /*54e0*/  F2FP.F16.F32.PACK_AB R159, R39, R38 ;  /* 0x00000026279f723e */ /* 0x004fe400000000ff */
[----:B-1----:R-:W-:Y:S01]  /*54f0*/  FMNMX.FTZ R6, R30, R29, !PT ;  /* 0x0000001d1e067209 */ /* 0x002fe20007810000 */
[----:B------:R-:W-:-:S03]  /*5500*/  FADD.FTZ R30, R33, R36 ;  /* 0x00000024211e7221 */ /* 0x000fc60000010000 */
[C---:B------:R-:W-:Y:S01]  /*5510*/  FSETP.NEU.FTZ.AND P1, PT, R6.reuse, -INF , PT ;  /* 0xff8000000600780b */ /* 0x040fe20003f3d000 */
[----:B------:R-:W-:Y:S01]  /*5520*/  FMUL.FTZ R29, R6, UR10 ;  /* 0x0000000a061d7c20 */ /* 0x000fe20008410000 */
[----:B------:R-:W0:Y:S04]  /*5530*/  MUFU.EX2 R43, R43 ;  /* 0x0000002b002b7308 */ /* 0x000e280000000800 */
[----:B------:R-:W-:-:S04]  /*5540*/  FSEL R29, R29, RZ, P1 ;  /* 0x000000ff1d1d7208 */ /* 0x000fc80000800000 */
        /* <DEDUP_REMOVED lines=18> */
[----:B------:R-:W-:Y:S01]  /*5670*/  FFMA.FTZ R28, R28, UR10, -R29 ;  /* 0x0000000a1c1c7c23 */ /* 0x000fe2000801081d */
[----:B0-----:R-:W-:-:S05]  /*5680*/  F2FP.F16.F32.PACK_AB R161, R43, R42 ;  /* 0x0000002a2ba1723e */ /* 0x001fca00000000ff */
        /* <DEDUP_REMOVED lines=25> */
[----:B--2---:R-:W-:Y:S01]  /*5820*/  FADD.FTZ R30, R14, R11 ;  /* 0x0000000b0e1e7221 */ /* 0x004fe20000010000 */
[----:B------:R-:W-:-:S06]  /*5830*/  FADD.FTZ R12, R46, R33 ;  /* 0x000000212e0c7221 */ /* 0x000fcc0000010000 */
        /* <DEDUP_REMOVED lines=11> */
[----:B------:R-:W-:Y:S01]  /*58f0*/  MUFU.EX2 R50, R50 ;  /* 0x0000003200327308 */ /* 0x000fe20000000800 */
[C---:B0-----:R-:W-:Y:S01]  /*5900*/  F2FP.F16.F32.PACK_AB R163, R47.reuse, R46 ;  /* 0x0000002e2fa3723e */ /* 0x041fe200000000ff */
[----:B------:R-:W-:-:S06]  /*5910*/  FADD.FTZ R47, R47, R12 ;  /* 0x0000000c2f2f7221 */ /* 0x000fcc0000010000 */
[----:B------:R-:W0:Y:S01]  /*5920*/  MUFU.EX2 R51, R51 ;  /* 0x0000003300337308 */ /* 0x000e220000000800 */
[C---:B--2---:R-:W-:Y:S01]  /*5930*/  F2FP.F16.F32.PACK_AB R162, R25.reuse, R24 ;  /* 0x0000001819a2723e */ /* 0x044fe200000000ff */
[----:B------:R-:W-:-:S04]  /*5940*/  FADD.FTZ R25, R25, R10 ;  /* 0x0000000a19197221 */ /* 0x000fc80000010000 */
[----:B------:R1:W-:Y:S02]  /*5950*/  STSM.16.M88.4 [R19], R160 ;  /* 0x000000a013007844 */ /* 0x0003e40000000200 */
[----:B------:R-:W-:Y:S08]  /*5960*/  MUFU.EX2 R26, R26 ;  /* 0x0000001a001a7308 */ /* 0x000ff00000000800 */
[----:B------:R-:W2:Y:S01]  /*5970*/  MUFU.EX2 R27, R27 ;  /* 0x0000001b001b7308 */ /* 0x000ea20000000800 */
[----:B0-----:R-:W-:Y:S01]  /*5980*/  F2FP.F16.F32.PACK_AB R165, R51, R50 ;  /* 0x0000003233a5723e */ /* 0x001fe200000000ff */
[----:B------:R-:W-:-:S04]  /*5990*/  FADD.FTZ R50, R50, R47 ;  /* 0x0000002f32327221 */ /* 0x000fc80000010000 */
[----:B------:R-:W-:Y:S02]  /*59a0*/  FADD.FTZ R51, R51, R50 ;  /* 0x0000003233337221 */ /* 0x000fe40000010000 */
[----:B------:R-:W0:Y:S08]  /*59b0*/  MUFU.EX2 R54, R54 ;  /* 0x0000003600367308 */ /* 0x000e300000000800 */
[----:B------:R-:W3:Y:S01]  /*59c0*/  MUFU.EX2 R4, R4 ;  /* 0x0000000400047308 */ /* 0x000ee20000000800 */
[----:B--2---:R-:W-:Y:S01]  /*59d0*/  F2FP.F16.F32.PACK_AB R164, R27, R26 ;  /* 0x0000001a1ba4723e */ /* 0x004fe200000000ff */
[----:B------:R-:W-:-:S04]  /*59e0*/  FADD.FTZ R26, R26, R25 ;  /* 0x000000191a1a7221 */ /* 0x000fc80000010000 */
[----:B------:R-:W-:Y:S02]  /*59f0*/  FADD.FTZ R27, R27, R26 ;  /* 0x0000001a1b1b7221 */ /* 0x000fe40000010000 */
[----:B------:R-:W2:Y:S01]  /*5a00*/  MUFU.EX2 R11, R28 ;  /* 0x0000001c000b7308 */ /* 0x000ea20000000800 */
[----:B0-----:R-:W-:Y:S01]  /*5a10*/  F2FP.F16.F32.PACK_AB R167, R31, R54 ;  /* 0x000000361fa7723e */ /* 0x001fe200000000ff */
[----:B------:R-:W-:Y:S01]  /*5a20*/  FADD.FTZ R54, R54, R51 ;  /* 0x0000003336367221 */ /* 0x000fe20000010000 */
[----:B---3--:R-:W-:Y:S01]  /*5a30*/  FADD.FTZ R10, R4, R27 ;  /* 0x0000001b040a7221 */ /* 0x008fe20000010000 */
[----:B--2---:R-:W-:Y:S02]  /*5a40*/  F2FP.F16.F32.PACK_AB R166, R11, R4 ;  /* 0x000000040ba6723e */ /* 0x004fe400000000ff */
[----:B------:R-:W-:Y:S01]  /*5a50*/  FADD.FTZ R4, R31, R54 ;  /* 0x000000361f047221 */ /* 0x000fe20000010000 */
[----:B------:R-:W-:Y:S02]  /*5a60*/  FADD.FTZ R5, R11, R10 ;  /* 0x0000000a0b057221 */ /* 0x000fe40000010000 */
[----:B------:R1:W-:Y:S01]  /*5a70*/  STSM.16.M88.4 [R22], R164 ;  /* 0x000000a416007844 */ /* 0x0003e20000000200 */
[----:B------:R-:W-:Y:S05]  /*5a80*/  @!P0 BRA `(.L_x_7643) ;  /* 0x0000000000048947 */ /* 0x000fea0003800000 */
[----:B------:R-:W-:Y:S01]  /*5a90*/  BPT.TRAP 0x1 ;  /* 0x000000040000795c */ /* 0x000fe20000300000 */
.L_x_7643:
[----:B------:R0:W2:Y:S01]  /*5aa0*/  SYNCS.PHASECHK.TRANS64.TRYWAIT P1, [R7+URZ+0x28c50], R8 ;  /* 0x028c5008070075a7 */ /* 0x0000a2000802017f */
[----:B------:R-:W-:Y:S05]  /*5ab0*/  @!P0 BRA `(.L_x_7644) ;  /* 0x0000000000048947 */ /* 0x000fea0003800000 */
[----:B------:R-:W-:Y:S01]  /*5ac0*/  BPT.TRAP 0x1 ;  /* 0x000000040000795c */ /* 0x000fe20000300000 */
.L_x_7644:
[----:B--2---:R-:W-:Y:S05]  /*5ad0*/  @P1 BRA `(.L_x_7645) ;  /* 0x0000000000081947 */ /* 0x004fea0003800000 */
[----:B------:R-:W2:Y:S02]  /*5ae0*/  SYNCS.PHASECHK.TRANS64.TRYWAIT P1, [R7+URZ+0x28c50], R8 ;  /* 0x028c5008070075a7 */ /* 0x000ea4000802017f */
[----:B--2---:R-:W-:Y:S05]  /*5af0*/  @!P1 BRA `(.L_x_7646) ;  /* 0x000000fc00209947 */ /* 0x004fea0003800000 */
.L_x_7645:
        /* <DEDUP_REMOVED lines=34> */
.L_x_7647:
[----:B------:R-:W-:Y:S01]  /*5d20*/  UISETP.NE.AND UP0, UPT, UR54, URZ, UPT ;  /* 0x0000003f3600728c */ /* 0x000fe2000bf05270 */
[----:B------:R-:W-:Y:S01]  /*5d30*/  R2UR UR14, R7 ;  /* 0x00000000070e72ca */ /* 0x000fe200000e0000 */
[----:B------:R-:W-:Y:S01]  /*5d40*/  UMOV UR11, UR45 ;  /* 0x0000002d000b7c82 */ /* 0x000fe20008000000 */
[----:B------:R-:W-:-:S08]  /*5d50*/  UIADD3 UR21, UR55, -0x2, URZ ;  /* 0xfffffffe37157890 */ /* 0x000fd0000fffe03f */
[----:B------:R-:W-:Y:S01]  /*5d60*/  @UP0 ULDC UR6, c[0x0][0x44c] ;  /* 0x0001130000060ab9 */ /* 0x000fe20000000800 */
[----:B------:R-:W-:Y:S01]  /*5d70*/  @UP0 ULDC UR15, c[0x0][0x450] ;  /* 0x00011400000f0ab9 */ /* 0x000fe20000000800 */
[----:B------:R-:W-:Y:S02]  /*5d80*/  UIMAD.WIDE.U32 UR6, UR45, UR6, URZ ;  /* 0x000000062d0672a5 */ /* 0x000fe4000f8e003f */
[----:B------:R-:W-:Y:S02]  /*5d90*/  UIADD3 UR6, UR14, 0x28c60, URZ ;  /* 0x00028c600e067890 */ /* 0x000fe4000fffe03f */
[----:B------:R-:W-:Y:S02]  /*5da0*/  @UP0 USHF.R.U32.HI UR11, URZ, UR15, UR7 ;  /* 0x0000000f3f0b0299 */ /* 0x000fe40008011607 */
[----:B------:R-:W-:Y:S02]  /*5db0*/  UPRMT UR6, UR39, 0x654, UR6 ;  /* 0x0000065427067896 */ /* 0x000fe40008000006 */
[----:B------:R-:W-:-:S04]  /*5dc0*/  UIADD3 UR7, UR11, UR52, -UR53 ;  /* 0x000000340b077290 */ /* 0x000fc8000fffe835 */
[----:B------:R-:W-:-:S03]  /*5dd0*/  USHF.R.S32.HI UR11, URZ, 0x1f, UR7 ;  /* 0x0000001f3f0b7899 */ /* 0x000fc60008011407 */
[----:B------:R-:W-:Y:S01]  /*5de0*/  SYNCS.ARRIVE.TRANS64.RED.A1T0 RZ, [UR6], RZ ;  /* 0x000000ffffff79a7 */ /* 0x000fe20008100406 */
        /* <DEDUP_REMOVED lines=9> */
[----:B0-2---:R-:W-:Y:S01]  /*5e80*/  IMAD.MOV.U32 R8, RZ, RZ, R6 ;  /* 0x000000ffff087224 */ /* 0x005fe200078e0006 */
[----:B------:R-:W-:Y:S01]  /*5e90*/  ULDC UR25, c[0x0][0x9d8] ;  /* 0x0002760000197ab9 */ /* 0x000fe20000000800 */
[----:B------:R-:W-:-:S05]  /*5ea0*/  ULDC UR22, c[0x0][0x988] ;  /* 0x0002620000167ab9 */ /* 0x000fca0000000800 */
.L_x_7659:
[----:B------:R-:W-:-:S04]  /*5eb0*/  UIADD3 UR37, UR24, 0x1, URZ ;  /* 0x0000000118257890 */ /* 0x000fc8000fffe03f */
[----:B------:R-:W-:-:S04]  /*5ec0*/  UISETP.NE.AND UP0, UPT, UR37, 0x2, UPT ;  /* 0x000000022500788c */ /* 0x000fc8000bf05270 */
[----:B------:R-:W-:Y:S02]  /*5ed0*/  USEL UR6, URZ, 0x1, UP0 ;  /* 0x000000013f067887 */ /* 0x000fe40008000000 */
[----:B------:R-:W-:Y:S02]  /*5ee0*/  USEL UR37, UR37, URZ, UP0 ;  /* 0x0000003f25257287 */ /* 0x000fe40008000000 */
[----:B------:R-:W-:Y:S01]  /*5ef0*/  ULOP3.LUT UR36, UR36, UR6, URZ, 0x3c, !UPT ;  /* 0x0000000624247292 */ /* 0x000fe2000f8e3c3f */
[----:B012---:R-:W-:Y:S11]  /*5f00*/  @!P0 BRA `(.L_x_7649) ;  /* 0x0000000000048947 */ /* 0x007ff60003800000 */
[----:B------:R-:W-:Y:S01]  /*5f10*/  BPT.TRAP 0x1 ;  /* 0x000000040000795c */ /* 0x000fe20000300000 */
.L_x_7649:
[----:B------:R-:W-:Y:S01]  /*5f20*/  ULEA UR23, UR37, UR40, 0x3 ;  /* 0x0000002825177291 */ /* 0x000fe2000f8e183f */
[----:B------:R-:W-:-:S05]  /*5f30*/  IMAD.U32 R7, RZ, RZ, UR36 ;  /* 0x00000024ff077e24 */ /* 0x000fca000f8e00ff */
[----:B------:R-:W-:-:S04]  /*5f40*/  SHF.L.U32 R7, R7, 0x1f, RZ ;  /* 0x0000001f07077819 */ /* 0x000fc800000006ff */
[----:B------:R0:W2:Y:S01]  /*5f50*/  SYNCS.PHASECHK.TRANS64.TRYWAIT P1, [UR23+0x28c30], R7 ;  /* 0x028c3007ff0075a7 */ /* 0x0000a20008020157 */
[----:B------:R-:W-:Y:S05]  /*5f60*/  @!P0 BRA `(.L_x_7650) ;  /* 0x0000000000048947 */ /* 0x000fea0003800000 */
[----:B------:R-:W-:Y:S01]  /*5f70*/  BPT.TRAP 0x1 ;  /* 0x000000040000795c */ /* 0x000fe20000300000 */
.L_x_7650:
[----:B--2---:R-:W-:Y:S05]  /*5f80*/  @P1 BRA `(.L_x_7651) ;  /* 0x0000000000081947 */ /* 0x004fea0003800000 */
[----:B------:R-:W2:Y:S02]  /*5f90*/  SYNCS.PHASECHK.TRANS64.TRYWAIT P1, [UR23+0x28c30], R7 ;  /* 0x028c3007ff0075a7 */ /* 0x000ea40008020157 */
[----:B--2---:R-:W-:Y:S05]  /*5fa0*/  @!P1 BRA `(.L_x_7652) ;  /* 0x000000f800089947 */ /* 0x004fea0003800000 */
.L_x_7651:
        /* <DEDUP_REMOVED lines=23> */
.L_x_7653:
[----:B------:R-:W-:Y:S01]  /*6120*/  UISETP.NE.AND UP0, UPT, UR54, URZ, UPT ;  /* 0x0000003f3600728c */ /* 0x000fe2000bf05270 */
[----:B------:R-:W-:Y:S01]  /*6130*/  FMUL.FTZ R12, R153, UR25 ;  /* 0x00000019990c7c20 */ /* 0x000fe20008410000 */
[----:B------:R-:W-:Y:S01]  /*6140*/  FMUL.FTZ R153, R154, UR25 ;  /* 0x000000199a997c20 */ /* 0x000fe20008410000 */
[----:B------:R-:W-:Y:S02]  /*6150*/  VIADD R154, R185, UR45 ;  /* 0x0000002db99a7c36 */ /* 0x000fe40008000000 */
        /* <DEDUP_REMOVED lines=13> */
[----:B------:R-:W1:Y:S01]  /*6230*/  MUFU.TANH R10, R10 ;  /* 0x0000000a000a7308 */ /* 0x000e620000002400 */
        /* <DEDUP_REMOVED lines=8> */
[----:B------:R-:W-:Y:S01]  /*62c0*/  IMAD.U32 R3, RZ, RZ, UR52 ;  /* 0x00000034ff037e24 */ /* 0x000fe2000f8e00ff */
[----:B------:R-:W-:Y:S01]  /*62d0*/  UIMAD UR6, UR21, UR6, 0x1 ;  /* 0x00000001150674a4 */ /* 0x000fe2000f8e0206 */
[----:B------:R-:W-:Y:S01]  /*62e0*/  MUFU.TANH R156, R159 ;  /* 0x0000009f009c7308 */ /* 0x000fe20000002400 */
[----:B--2---:R-:W2:Y:S01]  /*62f0*/  SHFL.IDX PT, R6, R154, RZ, 0x1c1f ;  /* 0x001c1fff9a067589 */ /* 0x004ea200000e0000 */
[----:B------:R-:W-:Y:S01]  /*6300*/  FMUL.FTZ R171, R171, UR25 ;  /* 0x00000019abab7c20 */ /* 0x000fe20008410000 */
[----:B------:R-:W-:Y:S01]  /*6310*/  FMUL.FTZ R174, R174, UR25 ;  /* 0x00000019aeae7c20 */ /* 0x000fe20008410000 */
[----:B------:R-:W-:Y:S01]  /*6320*/  FMUL.FTZ R175, R175, UR25 ;  /* 0x00000019afaf7c20 */ /* 0x000fe20008410000 */
[----:B------:R-:W3:Y:S01]  /*6330*/  SHFL.IDX PT, R154, R154, 0x1, 0x1c1f ;  /* 0x003c1f009a9a7f89 */ /* 0x000ee200000e0000 */
[----:B------:R-:W-:Y:S01]  /*6340*/  IADD3 R3, R3, UR6, -R184 ;  /* 0x0000000603037c10 */ /* 0x000fe2000fffe8b8 */
[----:B------:R-:W-:Y:S01]  /*6350*/  FMUL.FTZ R21, R164, UR25 ;  /* 0x00000019a4157c20 */ /* 0x000fe20008410000 */
[----:B------:R-:W-:Y:S01]  /*6360*/  MUFU.TANH R157, R162 ;  /* 0x000000a2009d7308 */ /* 0x000fe20000002400 */
[----:B------:R-:W-:Y:S01]  /*6370*/  FMUL.FTZ R178, R178, UR25 ;  /* 0x00000019b2b27c20 */ /* 0x000fe20008410000 */
[----:B------:R-:W-:Y:S01]  /*6380*/  FMUL.FTZ R13, R165, UR25 ;  /* 0x00000019a50d7c20 */ /* 0x000fe20008410000 */
[----:B------:R-:W-:-:S02]  /*6390*/  VIADD R3, R3, -UR53 ;  /* 0x8000003503037c36 */ /* 0x000fc40008000000 */
[----:B------:R-:W-:Y:S01]  /*63a0*/  FMUL.FTZ R179, R179, UR25 ;  /* 0x00000019b3b37c20 */ /* 0x000fe20008410000 */
[----:B------:R-:W-:Y:S01]  /*63b0*/  FMUL.FTZ R182, R182, UR25 ;  /* 0x00000019b6b67c20 */ /* 0x000fe20008410000 */
[----:B------:R-:W-:Y:S01]  /*63c0*/  FMUL.FTZ R183, R183, UR25 ;  /* 0x00000019b7b77c20 */ /* 0x000fe20008410000 */
[----:B------:R-:W-:Y:S01]  /*63d0*/  FMUL.FTZ R20, R168, UR25 ;  /* 0x00000019a8147c20 */ /* 0x000fe20008410000 */
[----:B------:R-:W-:Y:S01]  /*63e0*/  MUFU.TANH R159, R166 ;  /* 0x000000a6009f7308 */ /* 0x000fe20000002400 */
[----:B------:R-:W-:Y:S01]  /*63f0*/  UMOV UR10, UR22 ;  /* 0x00000016000a7c82 */ /* 0x000fe20008000000 */
[----:B------:R-:W-:Y:S01]  /*6400*/  FMUL.FTZ R169, R169, UR25 ;  /* 0x00000019a9a97c20 */ /* 0x000fe20008410000 */
[----:B------:R-:W-:Y:S01]  /*6410*/  FMUL.FTZ R172, R172, UR25 ;  /* 0x00000019acac7c20 */ /* 0x000fe20008410000 */
[----:B------:R-:W-:Y:S01]  /*6420*/  FMUL.FTZ R173, R173, UR25 ;  /* 0x00000019adad7c20 */ /* 0x000fe20008410000 */
[----:B------:R-:W-:Y:S01]  /*6430*/  FMUL.FTZ R177, R177, UR25 ;  /* 0x00000019b1b17c20 */ /* 0x000fe20008410000 */
[----:B------:R-:W-:Y:S01]  /*6440*/  FMUL.FTZ R180, R180, UR25 ;  /* 0x00000019b4b47c20 */ /* 0x000fe20008410000 */
[----:B------:R-:W-:Y:S01]  /*6450*/  FMUL.FTZ R181, R181, UR25 ;  /* 0x00000019b5b57c20 */ /* 0x000fe20008410000 */
[----:B------:R-:W-:Y:S01]  /*6460*/  MUFU.TANH R160, R167 ;  /* 0x000000a700a07308 */ /* 0x000fe20000002400 */
[C---:B--2---:R-:W-:Y:S01]  /*6470*/  IMAD.IADD R6, R3.reuse, 0x1, R6 ;  /* 0x0000000103067824 */ /* 0x044fe200078e0206 */
[----:B------:R-:W-:Y:S01]  /*6480*/  UIADD3 UR6, UR23, 0x28c40, URZ ;  /* 0x00028c4017067890 */ /* 0x000fe2000fffe03f */
[----:B---3--:R-:W-:-:S03]  /*6490*/  IMAD.IADD R3, R3, 0x1, R154 ;  /* 0x0000000103037824 */ /* 0x008fc600078e029a */
[C---:B------:R-:W-:Y:S01]  /*64a0*/  ISETP.GT.AND P6, PT, R6.reuse, 0x9, PT ;  /* 0x000000090600780c */ /* 0x040fe20003fc4270 */
[----:B------:R-:W-:Y:S01]  /*64b0*/  UPRMT UR6, UR39, 0x654, UR6 ;  /* 0x0000065427067896 */ /* 0x000fe20008000006 */
[----:B------:R-:W2:Y:S01]  /*64c0*/  MUFU.TANH R154, R155 ;  /* 0x0000009b009a7308 */ /* 0x000ea20000002400 */
[----:B------:R-:W-:Y:S02]  /*64d0*/  ISETP.GT.AND P3, PT, R6, RZ, PT ;  /* 0x000000ff0600720c */ /* 0x000fe40003f64270 */
[----:B-1----:R-:W-:Y:S02]  /*64e0*/  FSEL R10, R10, -INF , P6 ;  /* 0xff8000000a0a7808 */ /* 0x002fe40003000000 */
[----:B------:R-:W-:Y:S02]  /*64f0*/  ISETP.GT.AND P6, PT, R3, RZ, PT ;  /* 0x000000ff0300720c */ /* 0x000fe40003fc4270 */
[----:B------:R-:W-:Y:S01]  /*6500*/  ISETP.GT.AND P2, PT, R6, 0x1, PT ;  /* 0x000000010600780c */ /* 0x000fe20003f44270 */
[----:B------:R-:W1:Y:S01]  /*6510*/  MUFU.TANH R155, R158 ;  /* 0x0000009e009b7308 */ /* 0x000e620000002400 */
[----:B------:R-:W-:Y:S01]  /*6520*/  FSEL R153, R153, -INF , P6 ;  /* 0xff80000099997808 */ /* 0x000fe20003000000 */
[----:B------:R-:W-:Y:S01]  /*6530*/  SYNCS.ARRIVE.TRANS64.RED.A1T0 RZ, [UR6], RZ ;  /* 0x000000ffffff79a7 */ /* 0x000fe20008100406 */
[----:B------:R-:W-:-:S02]  /*6540*/  ISETP.GT.AND P6, PT, R3, 0x1, PT ;  /* 0x000000010300780c */ /* 0x000fc40003fc4270 */
[C---:B------:R-:W-:Y:S02]  /*6550*/  ISETP.GT.AND P1, PT, R6.reuse, 0x8, PT ;  /* 0x000000080600780c */ /* 0x040fe40003f24270 */
[----:B------:R-:W-:Y:S01]  /*6560*/  ISETP.GT.AND P5, PT, R6, 0x10, PT ;  /* 0x000000100600780c */ /* 0x000fe20003fa4270 */
[----:B------:R-:W3:Y:S01]  /*6570*/  MUFU.TANH R158, R163 ;  /* 0x000000a3009e7308 */ /* 0x000ee20000002400 */
[----:B--2---:R-:W-:Y:S02]  /*6580*/  FSEL R154, R154, -INF , P6 ;  /* 0xff8000009a9a7808 */ /* 0x004fe40003000000 */
[----:B------:R-:W-:Y:S02]  /*6590*/  ISETP.GT.AND P6, PT, R3, 0x8, PT ;  /* 0x000000080300780c */ /* 0x000fe40003fc4270 */
[----:B------:R-:W-:-:S03]  /*65a0*/  ISETP.GT.AND P4, PT, R6, 0x11, PT ;  /* 0x000000110600780c */ /* 0x000fc60003f84270 */
[----:B------:R-:W2:Y:S01]  /*65b0*/  MUFU.TANH R161, R170 ;  /* 0x000000aa00a17308 */ /* 0x000ea20000002400 */
[----:B-1----:R-:W-:Y:S02]  /*65c0*/  FSEL R155, R155, -INF , P6 ;  /* 0xff8000009b9b7808 */ /* 0x002fe40003000000 */
[----:B------:R-:W-:-:S04]  /*65d0*/  ISETP.GT.AND P6, PT, R3, 0x9, PT ;  /* 0x000000090300780c */ /* 0x000fc80003fc4270 */
[----:B------:R-:W-:Y:S01]  /*65e0*/  FSEL R156, R156, -INF , P6 ;  /* 0xff8000009c9c7808 */ /* 0x000fe20003000000 */
[----:B------:R-:W1:Y:S01]  /*65f0*/  MUFU.TANH R162, R171 ;  /* 0x000000ab00a27308 */ /* 0x000e620000002400 */
[----:B------:R-:W-:-:S04]  /*6600*/  ISETP.GT.AND P6, PT, R3, 0x10, PT ;  /* 0x000000100300780c */ /* 0x000fc80003fc4270 */
[----:B------:R-:W-:Y:S02]  /*6610*/  FSEL R157, R157, -INF , P6 ;  /* 0xff8000009d9d7808 */ /* 0x000fe40003000000 */
[C---:B------:R-:W-:Y:S01]  /*6620*/  ISETP.GT.AND P6, PT, R3.reuse, 0x11, PT ;  /* 0x000000110300780c */ /* 0x040fe20003fc4270 */
[----:B------:R-:W4:Y:S03]  /*6630*/  MUFU.TANH R163, R174 ;  /* 0x000000ae00a37308 */ /* 0x000f260000002400 */
[----:B---3--:R-:W-:Y:S02]  /*6640*/  FSEL R158, R158, -INF , P6 ;  /* 0xff8000009e9e7808 */ /* 0x008fe40003000000 */
[----:B------:R-:W-:-:S03]  /*6650*/  ISETP.GT.AND P6, PT, R3, 0x18, PT ;  /* 0x000000180300780c */ /* 0x000fc60003fc4270 */
[----:B------:R-:W3:Y:S01]  /*6660*/  MUFU.TANH R164, R175 ;  /* 0x000000af00a47308 */ /* 0x000ee20000002400 */
[----:B------:R-:W-:Y:S02]  /*6670*/  FSEL R159, R159, -INF , P6 ;  /* 0xff8000009f9f7808 */ /* 0x000fe40003000000 */
[----:B------:R-:W-:-:S04]  /*6680*/  ISETP.GT.AND P6, PT, R3, 0x19, PT ;  /* 0x000000190300780c */ /* 0x000fc80003fc4270 */
[----:B------:R-:W-:Y:S01]  /*6690*/  FSEL R160, R160, -INF , P6 ;  /* 0xff800000a0a07808 */ /* 0x000fe20003000000 */
[----:B------:R-:W5:Y:S01]  /*66a0*/  MUFU.TANH R165, R178 ;  /* 0x000000b200a57308 */ /* 0x000f620000002400 */
[----:B------:R-:W-:-:S04]  /*66b0*/  ISETP.GT.AND P6, PT, R3, 0x20, PT ;  /* 0x000000200300780c */ /* 0x000fc80003fc4270 */
[----:B--2---:R-:W-:Y:S02]  /*66c0*/  FSEL R161, R161, -INF , P6 ;  /* 0xff800000a1a17808 */ /* 0x004fe40003000000 */
[C---:B------:R-:W-:Y:S01]  /*66d0*/  ISETP.GT.AND P6, PT, R3.reuse, 0x21, PT ;  /* 0x000000210300780c */ /* 0x040fe20003fc4270 */
[----:B------:R-:W2:Y:S03]  /*66e0*/  MUFU.TANH R166, R179 ;  /* 0x000000b300a67308 */ /* 0x000ea60000002400 */
[----:B-1----:R-:W-:Y:S02]  /*66f0*/  FSEL R162, R162, -INF , P6 ;  /* 0xff800000a2a27808 */ /* 0x002fe40003000000 */
[----:B------:R-:W-:-:S03]  /*6700*/  ISETP.GT.AND P6, PT, R3, 0x28, PT ;  /* 0x000000280300780c */ /* 0x000fc60003fc4270 */
[----:B------:R-:W1:Y:S01]  /*6710*/  MUFU.TANH R167, R182 ;  /* 0x000000b600a77308 */ /* 0x000e620000002400 */
[----:B----4-:R-:W-:Y:S02]  /*6720*/  FSEL R163, R163, -INF , P6 ;  /* 0xff800000a3a37808 */ /* 0x010fe40003000000 */
[----:B------:R-:W-:-:S04]  /*6730*/  ISETP.GT.AND P6, PT, R3, 0x29, PT ;  /* 0x000000290300780c */ /* 0x000fc80003fc4270 */
[----:B---3--:R-:W-:Y:S01]  /*6740*/  FSEL R164, R164, -INF , P6 ;  /* 0xff800000a4a47808 */ /* 0x008fe20003000000 */
[----:B------:R-:W3:Y:S01]  /*6750*/  MUFU.TANH R168, R183 ;  /* 0x000000b700a87308 */ /* 0x000ee20000002400 */
[----:B------:R-:W-:-:S04]  /*6760*/  ISETP.GT.AND P6, PT, R3, 0x30, PT ;  /* 0x000000300300780c */ /* 0x000fc80003fc4270 */
[----:B-----5:R-:W-:Y:S02]  /*6770*/  FSEL R165, R165, -INF , P6 ;  /* 0xff800000a5a57808 */ /* 0x020fe40003000000 */
[C---:B------:R-:W-:Y:S01]  /*6780*/  ISETP.GT.AND P6, PT, R3.reuse, 0x31, PT ;  /* 0x000000310300780c */ /* 0x040fe20003fc4270 */
[----:B------:R-:W4:Y:S03]  /*6790*/  MUFU.TANH R11, R11 ;  /* 0x0000000b000b7308 */ /* 0x000f260000002400 */
[----:B--2---:R-:W-:Y:S02]  /*67a0*/  FSEL R166, R166, -INF , P6 ;  /* 0xff800000a6a67808 */ /* 0x004fe40003000000 */
[----:B------:R-:W-:-:S03]  /*67b0*/  ISETP.GT.AND P6, PT, R3, 0x38, PT ;  /* 0x000000380300780c */ /* 0x000fc60003fc4270 */
[----:B------:R-:W2:Y:S01]  /*67c0*/  MUFU.TANH R12, R12 ;  /* 0x0000000c000c7308 */ /* 0x000ea20000002400 */
[----:B-1----:R-:W-:Y:S02]  /*67d0*/  FSEL R167, R167, -INF , P6 ;  /* 0xff800000a7a77808 */ /* 0x002fe40003000000 */
[----:B------:R-:W-:Y:S02]  /*67e0*/  ISETP.GT.AND P6, PT, R3, 0x39, PT ;  /* 0x000000390300780c */ /* 0x000fe40003fc4270 */
[----:B------:R-:W-:Y:S02]  /*67f0*/  FMNMX.FTZ R3, R153, R9, !PT ;  /* 0x0000000999037209 */ /* 0x000fe40007810000 */
[----:B---3--:R-:W-:Y:S01]  /*6800*/  FSEL R168, R168, -INF , P6 ;  /* 0xff800000a8a87808 */ /* 0x008fe20003000000 */
[----:B------:R-:W1:Y:S01]  /*6810*/  MUFU.TANH R15, R15 ;  /* 0x0000000f000f7308 */ /* 0x000e620000002400 */
[----:B------:R-:W-:Y:S02]  /*6820*/  FMNMX.FTZ R3, R154, R3, !PT ;  /* 0x000000039a037209 */ /* 0x000fe40007810000 */
[----:B----4-:R-:W-:-:S02]  /*6830*/  FSEL R11, R11, -INF , P3 ;  /* 0xff8000000b0b7808 */ /* 0x010fc40001800000 */
[----:B------:R-:W-:Y:S02]  /*6840*/  FMNMX.FTZ R3, R155, R3, !PT ;  /* 0x000000039b037209 */ /* 0x000fe40007810000 */
[----:B------:R-:W-:Y:S01]  /*6850*/  ISETP.GT.AND P3, PT, R6, 0x18, PT ;  /* 0x000000180600780c */ /* 0x000fe20003f64270 */
[----:B------:R-:W3:Y:S01]  /*6860*/  MUFU.TANH R152, R152 ;  /* 0x0000009800987308 */ /* 0x000ee20000002400 */
[----:B------:R-:W-:Y:S02]  /*6870*/  FMNMX.FTZ R3, R156, R3, !PT ;  /* 0x000000039c037209 */ /* 0x000fe40007810000 */
[----:B--2---:R-:W-:Y:S02]  /*6880*/  FSEL R12, R12, -INF , P2 ;  /* 0xff8000000c0c7808 */ /* 0x004fe40001000000 */
[----:B------:R-:W-:Y:S02]  /*6890*/  FMNMX.FTZ R3, R157, R3, !PT ;  /* 0x000000039d037209 */ /* 0x000fe40007810000 */
[----:B------:R-:W-:Y:S01]  /*68a0*/  ISETP.GT.AND P2, PT, R6, 0x19, PT ;  /* 0x000000190600780c */ /* 0x000fe20003f44270 */
[----:B------:R-:W2:Y:S01]  /*68b0*/  MUFU.TANH R14, R14 ;  /* 0x0000000e000e7308 */ /* 0x000ea20000002400 */
[----:B------:R-:W-:-:S02]  /*68c0*/  FMNMX.FTZ R3, R158, R3, !PT ;  /* 0x000000039e037209 */ /* 0x000fc40007810000 */
[----:B-1----:R-:W-:Y:S02]  /*68d0*/  FSEL R15, R15, -INF , P1 ;  /* 0xff8000000f0f7808 */ /* 0x002fe40000800000 */
[----:B------:R-:W-:Y:S02]  /*68e0*/  FMNMX.FTZ R3, R159, R3, !PT ;  /* 0x000000039f037209 */ /* 0x000fe40007810000 */
[----:B------:R-:W-:Y:S01]  /*68f0*/  ISETP.GT.AND P1, PT, R6, 0x20, PT ;  /* 0x000000200600780c */ /* 0x000fe20003f24270 */
[----:B------:R-:W1:Y:S01]  /*6900*/  MUFU.TANH R21, R21 ;  /* 0x0000001500157308 */ /* 0x000e620000002400 */
[----:B------:R-:W-:Y:S02]  /*6910*/  FMNMX.FTZ R3, R160, R3, !PT ;  /* 0x00000003a0037209 */ /* 0x000fe40007810000 */
[----:B---3--:R-:W-:Y:S02]  /*6920*/  FSEL R152, R152, -INF , P5 ;  /* 0xff80000098987808 */ /* 0x008fe40002800000 */
[----:B------:R-:W-:-:S02]  /*6930*/  FMNMX.FTZ R3, R161, R3, !PT ;  /* 0x00000003a1037209 */ /* 0x000fc40007810000 */
        /* <DEDUP_REMOVED lines=10> */
[----:B------:R-:W-:Y:S02]  /*69e0*/  ISETP.GT.AND P3, PT, R6, 0x31, PT ;  /* 0x000000310600780c */ /* 0x000fe40003f64270 */
[----:B------:R-:W-:Y:S02]  /*69f0*/  FMNMX.FTZ R3, R166, R3, !PT ;  /* 0x00000003a6037209 */ /* 0x000fe40007810000 */
[----:B---3--:R-:W-:Y:S02]  /*6a00*/  FSEL R13, R13, -INF , P2 ;  /* 0xff8000000d0d7808 */ /* 0x008fe40001000000 */
[----:B------:R-:W-:-:S02]  /*6a10*/  FMNMX.FTZ R3, R167, R3, !PT ;  /* 0x00000003a7037209 */ /* 0x000fc40007810000 */
[----:B------:R-:W-:Y:S02]  /*6a20*/  ISETP.GT.AND P2, PT, R6, 0x38, PT ;  /* 0x000000380600780c */ /* 0x000fe40003f44270 */
[----:B------:R-:W-:Y:S02]  /*6a30*/  FMNMX.FTZ R3, R168, R3, !PT ;  /* 0x00000003a8037209 */ /* 0x000fe40007810000 */
[----:B--2---:R-:W-:Y:S02]  /*6a40*/  FSEL R20, R20, -INF , P1 ;  /* 0xff80000014147808 */ /* 0x004fe40000800000 */
[----:B------:R-:W-:Y:S01]  /*6a50*/  ISETP.GT.AND P1, PT, R6, 0x39, PT ;  /* 0x000000390600780c */ /* 0x000fe20003f24270 */
[----:B------:R-:W1:Y:S02]  /*6a60*/  SHFL.BFLY PT, R170, R3, 0x2, 0x1f ;  /* 0x0c401f0003aa7f89 */ /* 0x000e6400000e0000 */
[----:B-1----:R-:W-:-:S05]  /*6a70*/  FMNMX.FTZ R3, R3, R170, !PT ;  /* 0x000000aa03037209 */ /* 0x002fca0007810000 */
[----:B------:R-:W1:Y:S02]  /*6a80*/  SHFL.BFLY PT, R170, R3, 0x1, 0x1f ;  /* 0x0c201f0003aa7f89 */ /* 0x000e6400000e0000 */
[----:B-1----:R-:W-:-:S04]  /*6a90*/  FMNMX.FTZ R3, R3, R170, !PT ;  /* 0x000000aa03037209 */ /* 0x002fc80007810000 */
[C---:B------:R-:W-:Y:S01]  /*6aa0*/  FSETP.NEU.FTZ.AND P6, PT, R3.reuse, -INF , PT ;  /* 0xff8000000300780b */ /* 0x040fe20003fdd000 */
[----:B------:R-:W-:-:S03]  /*6ab0*/  FMUL.FTZ R171, R3, UR10 ;  /* 0x0000000a03ab7c20 */ /* 0x000fc60008410000 */
[----:B------:R-:W-:Y:S02]  /*6ac0*/  FSEL R170, R3, RZ, P6 ;  /* 0x000000ff03aa7208 */ /* 0x000fe40003000000 */
[----:B------:R-:W-:Y:S02]  /*6ad0*/  FSEL R171, R171, RZ, P6 ;  /* 0x000000ffabab7208 */ /* 0x000fe40003000000 */
[----:B------:R-:W-:Y:S01]  /*6ae0*/  ISETP.GT.AND P6, PT, R6, 0x21, PT ;  /* 0x000000210600780c */ /* 0x000fe20003fc4270 */
[----:B------:R-:W-:Y:S02]  /*6af0*/  FADD.FTZ R170, -R170, R9 ;  /* 0x00000009aaaa7221 */ /* 0x000fe40000010100 */
        /* <DEDUP_REMOVED lines=16> */
[----:B------:R-:W-:Y:S01]  /*6c00*/  FMUL.FTZ R168, R170, UR10 ;  /* 0x0000000aaaa87c20 */ /* 0x000fe20008410000 */
[----:B------:R-:W-:Y:S08]  /*6c10*/  MUFU.EX2 R153, R153 ;  /* 0x0000009900997308 */ /* 0x000ff00000000800 */
[----:B------:R-:W1:Y:S08]  /*6c20*/  MUFU.EX2 R168, R168 ;  /* 0x000000a800a87308 */ /* 0x000e700000000800 */
[----:B------:R2:W3:Y:S08]  /*6c30*/  MUFU.TANH R9, R169 ;  /* 0x000000a900097308 */ /* 0x0004f00000002400 */
[----:B------:R-:W4:Y:S01]  /*6c40*/  MUFU.EX2 R154, R154 ;  /* 0x0000009a009a7308 */ /* 0x000f220000000800 */
[----:B--2---:R-:W-:Y:S01]  /*6c50*/  FMNMX.FTZ R169, R11, R8, !PT ;  /* 0x000000080ba97209 */ /* 0x004fe20007810000 */
[----:B-1----:R-:W-:Y:S01]  /*6c60*/  FFMA.FTZ R4, R168, R4, R153 ;  /* 0x00000004a8047223 */ /* 0x002fe20000010099 */
[-C--:B------:R-:W-:Y:S01]  /*6c70*/  FMUL.FTZ R26, R26, R168.reuse ;  /* 0x000000a81a1a7220 */ /* 0x080fe20000410000 */
[-C--:B------:R-:W-:Y:S01]  /*6c80*/  FMUL.FTZ R27, R27, R168.reuse ;  /* 0x000000a81b1b7220 */ /* 0x080fe20000410000 */
[----:B------:R-:W-:Y:S01]  /*6c90*/  FMNMX.FTZ R170, R12, R169, !PT ;  /* 0x000000a90caa7209 */ /* 0x000fe20007810000 */
[-C--:B------:R-:W-:Y:S01]  /*6ca0*/  FMUL.FTZ R30, R30, R168.reuse ;  /* 0x000000a81e1e7220 */ /* 0x080fe20000410000 */
[----:B------:R-:W-:Y:S01]  /*6cb0*/  FMUL.FTZ R31, R31, R168 ;  /* 0x000000a81f1f7220 */ /* 0x000fe20000410000 */
[----:B------:R1:W-:Y:S01]  /*6cc0*/  MUFU.TANH R169, R173 ;  /* 0x000000ad00a97308 */ /* 0x0003e20000002400 */
[----:B------:R-:W-:Y:S01]  /*6cd0*/  FMNMX.FTZ R170, R15, R170, !PT ;  /* 0x000000aa0faa7209 */ /* 0x000fe20007810000 */
[-C--:B------:R-:W-:Y:S01]  /*6ce0*/  FMUL.FTZ R34, R34, R168.reuse ;  /* 0x000000a822227220 */ /* 0x080fe20000410000 */
[----:B---3--:R-:W-:Y:S01]  /*6cf0*/  FSEL R9, R9, -INF , P6 ;  /* 0xff80000009097808 */ /* 0x008fe20003000000 */
[----:B------:R-:W-:Y:S01]  /*6d00*/  FMUL.FTZ R35, R35, R168 ;  /* 0x000000a823237220 */ /* 0x000fe20000410000 */
[----:B------:R-:W-:Y:S01]  /*6d10*/  FMNMX.FTZ R170, R10, R170, !PT ;  /* 0x000000aa0aaa7209 */ /* 0x000fe20007810000 */
[----:B------:R-:W-:Y:S01]  /*6d20*/  FMUL.FTZ R38, R38, R168 ;  /* 0x000000a826267220 */ /* 0x000fe20000410000 */
[----:B------:R-:W-:Y:S01]  /*6d30*/  ISETP.GT.AND P6, PT, R6, 0x28, PT ;  /* 0x000000280600780c */ /* 0x000fe20003fc4270 */
[----:B------:R-:W-:Y:S01]  /*6d40*/  MUFU.EX2 R155, R155 ;  /* 0x0000009b009b7308 */ /* 0x000fe20000000800 */
[----:B------:R-:W-:Y:S01]  /*6d50*/  FMNMX.FTZ R170, R152, R170, !PT ;  /* 0x000000aa98aa7209 */ /* 0x000fe20007810000 */
[C---:B----4-:R-:W-:Y:S01]  /*6d60*/  FADD.FTZ R4, R154.reuse, R4 ;  /* 0x000000049a047221 */ /* 0x050fe20000010000 */
[----:B------:R-:W-:Y:S01]  /*6d70*/  F2FP.F16.F32.PACK_AB R153, R154, R153 ;  /* 0x000000999a99723e */ /* 0x000fe200000000ff */
[----:B------:R-:W-:Y:S01]  /*6d80*/  FMUL.FTZ R39, R39, R168 ;  /* 0x000000a827277220 */ /* 0x000fe20000410000 */
[----:B-1----:R-:W-:Y:S01]  /*6d90*/  FMNMX.FTZ R173, R14, R170, !PT ;  /* 0x000000aa0ead7209 */ /* 0x002fe20007810000 */
[-C--:B------:R-:W-:Y:S01]  /*6da0*/  FMUL.FTZ R42, R42, R168.reuse ;  /* 0x000000a82a2a7220 */ /* 0x080fe20000410000 */
[-C--:B------:R-:W-:Y:S01]  /*6db0*/  FMUL.FTZ R43, R43, R168.reuse ;  /* 0x000000a82b2b7220 */ /* 0x080fe20000410000 */
[----:B------:R1:W2:Y:S01]  /*6dc0*/  MUFU.TANH R154, R172 ;  /* 0x000000ac009a7308 */ /* 0x0002a20000002400 */
[----:B------:R-:W-:Y:S01]  /*6dd0*/  FMNMX.FTZ R173, R21, R173, !PT ;  /* 0x000000ad15ad7209 */ /* 0x000fe20007810000 */
[-C--:B------:R-:W-:Y:S01]  /*6de0*/  FMUL.FTZ R46, R46, R168.reuse ;  /* 0x000000a82e2e7220 */ /* 0x080fe20000410000 */
[-C--:B------:R-:W-:Y:S01]  /*6df0*/  FMUL.FTZ R47, R47, R168.reuse ;  /* 0x000000a82f2f7220 */ /* 0x080fe20000410000 */
[-C--:B------:R-:W-:Y:S01]  /*6e00*/  FMUL.FTZ R50, R50, R168.reuse ;  /* 0x000000a832327220 */ /* 0x080fe20000410000 */
[----:B------:R-:W-:Y:S01]  /*6e10*/  FMNMX.FTZ R173, R13, R173, !PT ;  /* 0x000000ad0dad7209 */ /* 0x000fe20007810000 */
[-C--:B------:R-:W-:Y:S01]  /*6e20*/  FMUL.FTZ R51, R51, R168.reuse ;  /* 0x000000a833337220 */ /* 0x080fe20000410000 */
[-C--:B------:R-:W-:Y:S01]  /*6e30*/  FMUL.FTZ R54, R54, R168.reuse ;  /* 0x000000a836367220 */ /* 0x080fe20000410000 */
[----:B------:R-:W3:Y:S01]  /*6e40*/  MUFU.TANH R170, R177 ;  /* 0x000000b100aa7308 */ /* 0x000ee20000002400 */
[----:B-1----:R-:W-:Y:S01]  /*6e50*/  FMUL.FTZ R172, R176, UR25 ;  /* 0x00000019b0ac7c20 */ /* 0x002fe20008410000 */
[----:B------:R-:W-:Y:S01]  /*6e60*/  FMNMX.FTZ R174, R20, R173, !PT ;  /* 0x000000ad14ae7209 */ /* 0x000fe20007810000 */
[-C--:B------:R-:W-:Y:S01]  /*6e70*/  FMUL.FTZ R55, R55, R168.reuse ;  /* 0x000000a837377220 */ /* 0x080fe20000410000 */
[-C--:B------:R-:W-:Y:S01]  /*6e80*/  FMUL.FTZ R58, R58, R168.reuse ;  /* 0x000000a83a3a7220 */ /* 0x080fe20000410000 */
[----:B------:R-:W-:Y:S01]  /*6e90*/  FMUL.FTZ R59, R59, R168 ;  /* 0x000000a83b3b7220 */ /* 0x000fe20000410000 */
[----:B------:R-:W-:Y:S01]  /*6ea0*/  FMNMX.FTZ R175, R9, R174, !PT ;  /* 0x000000ae09af7209 */ /* 0x000fe20007810000 */
[-C--:B------:R-:W-:Y:S01]  /*6eb0*/  FMUL.FTZ R62, R62, R168.reuse ;  /* 0x000000a83e3e7220 */ /* 0x080fe20000410000 */
[----:B------:R-:W1:Y:S01]  /*6ec0*/  MUFU.TANH R172, R172 ;  /* 0x000000ac00ac7308 */ /* 0x000e620000002400 */
[----:B--2---:R-:W-:Y:S01]  /*6ed0*/  FSEL R173, R154, -INF , P6 ;  /* 0xff8000009aad7808 */ /* 0x004fe20003000000 */
[-C--:B------:R-:W-:Y:S01]  /*6ee0*/  FMUL.FTZ R63, R63, R168.reuse ;  /* 0x000000a83f3f7220 */ /* 0x080fe20000410000 */
[----:B------:R-:W-:Y:S01]  /*6ef0*/  FSEL R154, R169, -INF , P5 ;  /* 0xff800000a99a7808 */ /* 0x000fe20002800000 */
[-C--:B------:R-:W-:Y:S01]  /*6f00*/  FMUL.FTZ R66, R66, R168.reuse ;  /* 0x000000a842427220 */ /* 0x080fe20000410000 */
[----:B------:R-:W-:Y:S01]  /*6f10*/  FMNMX.FTZ R175, R173, R175, !PT ;  /* 0x000000afadaf7209 */ /* 0x000fe20007810000 */
[-C--:B------:R-:W-:Y:S01]  /*6f20*/  FMUL.FTZ R67, R67, R168.reuse ;  /* 0x000000a843437220 */ /* 0x080fe20000410000 */
[-C--:B------:R-:W-:Y:S01]  /*6f30*/  FMUL.FTZ R70, R70, R168.reuse ;  /* 0x000000a846467220 */ /* 0x080fe20000410000 */
[----:B------:R-:W2:Y:S01]  /*6f40*/  MUFU.TANH R6, R180 ;  /* 0x000000b400067308 */ /* 0x000ea20000002400 */
[----:B------:R-:W-:Y:S01]  /*6f50*/  FMNMX.FTZ R175, R154, R175, !PT ;  /* 0x000000af9aaf7209 */ /* 0x000fe20007810000 */
[-C--:B------:R-:W-:Y:S01]  /*6f60*/  FMUL.FTZ R71, R71, R168.reuse ;  /* 0x000000a847477220 */ /* 0x080fe20000410000 */
[----:B---3--:R-:W-:Y:S01]  /*6f70*/  FSEL R169, R170, -INF , P3 ;  /* 0xff800000aaa97808 */ /* 0x008fe20001800000 */
[-C--:B------:R-:W-:Y:S01]  /*6f80*/  FMUL.FTZ R74, R74, R168.reuse ;  /* 0x000000a84a4a7220 */ /* 0x080fe20000410000 */
[-C--:B------:R-:W-:Y:S01]  /*6f90*/  FMUL.FTZ R75, R75, R168.reuse ;  /* 0x000000a84b4b7220 */ /* 0x080fe20000410000 */
[-C--:B------:R-:W-:Y:S01]  /*6fa0*/  FMUL.FTZ R78, R78, R168.reuse ;  /* 0x000000a84e4e7220 */ /* 0x080fe20000410000 */
[-C--:B------:R-:W-:Y:S01]  /*6fb0*/  FMUL.FTZ R79, R79, R168.reuse ;  /* 0x000000a84f4f7220 */ /* 0x080fe20000410000 */
[----:B------:R-:W3:Y:S01]  /*6fc0*/  MUFU.TANH R174, R181 ;  /* 0x000000b500ae7308 */ /* 0x000ee20000002400 */
[----:B-1----:R-:W-:Y:S01]  /*6fd0*/  FSEL R172, R172, -INF , P4 ;  /* 0xff800000acac7808 */ /* 0x002fe20002000000 */
[-C--:B------:R-:W-:Y:S01]  /*6fe0*/  FMUL.FTZ R82, R82, R168.reuse ;  /* 0x000000a852527220 */ /* 0x080fe20000410000 */
[-C--:B------:R-:W-:Y:S01]  /*6ff0*/  FMUL.FTZ R83, R83, R168.reuse ;  /* 0x000000a853537220 */ /* 0x080fe20000410000 */
[-C--:B------:R-:W-:Y:S01]  /*7000*/  FMUL.FTZ R86, R86, R168.reuse ;  /* 0x000000a856567220 */ /* 0x080fe20000410000 */
[----:B------:R-:W-:Y:S01]  /*7010*/  FMNMX.FTZ R175, R172, R175, !PT ;  /* 0x000000afacaf7209 */ /* 0x000fe20007810000 */
[-C--:B------:R-:W-:Y:S01]  /*7020*/  FMUL.FTZ R87, R87, R168.reuse ;  /* 0x000000a857577220 */ /* 0x080fe20000410000 */
[-C--:B------:R-:W-:Y:S01]  /*7030*/  FMUL.FTZ R90, R90, R168.reuse ;  /* 0x000000a85a5a7220 */ /* 0x080fe20000410000 */
[----:B------:R-:W-:Y:S01]  /*7040*/  MUFU.EX2 R156, R156 ;  /* 0x0000009c009c7308 */ /* 0x000fe20000000800 */
[----:B--2---:R-:W-:Y:S01]  /*7050*/  FSEL R170, R6, -INF , P2 ;  /* 0xff80000006aa7808 */ /* 0x004fe20001000000 */
[-C--:B------:R-:W-:Y:S01]  /*7060*/  FMUL.FTZ R91, R91, R168.reuse ;  /* 0x000000a85b5b7220 */ /* 0x080fe20000410000 */
[----:B------:R-:W-:Y:S01]  /*7070*/  FMNMX.FTZ R175, R169, R175, !PT ;  /* 0x000000afa9af7209 */ /* 0x000fe20007810000 */
[-C--:B------:R-:W-:Y:S01]  /*7080*/  FMUL.FTZ R94, R94, R168.reuse ;  /* 0x000000a85e5e7220 */ /* 0x080fe20000410000 */
[-C--:B------:R-:W-:Y:S01]  /*7090*/  FMUL.FTZ R95, R95, R168.reuse ;  /* 0x000000a85f5f7220 */ /* 0x080fe20000410000 */
[-C--:B------:R-:W-:Y:S01]  /*70a0*/  FMUL.FTZ R98, R98, R168.reuse ;  /* 0x000000a862627220 */ /* 0x080fe20000410000 */
[----:B------:R-:W-:Y:S01]  /*70b0*/  FMNMX.FTZ R6, R170, R175, !PT ;  /* 0x000000afaa067209 */ /* 0x000fe20007810000 */
[----:B------:R-:W-:Y:S01]  /*70c0*/  MUFU.EX2 R157, R157 ;  /* 0x0000009d009d7308 */ /* 0x000fe20000000800 */
[----:B---3--:R-:W-:Y:S01]  /*70d0*/  FSEL R174, R174, -INF , P1 ;  /* 0xff800000aeae7808 */ /* 0x008fe20000800000 */
[-C--:B------:R-:W-:Y:S01]  /*70e0*/  FMUL.FTZ R99, R99, R168.reuse ;  /* 0x000000a863637220 */ /* 0x080fe20000410000 */
[----:B------:R-:W-:Y:S01]  /*70f0*/  ISETP.NE.AND P1, PT, R17, RZ, PT ;  /* 0x000000ff1100720c */ /* 0x000fe20003f25270 */
[----:B------:R-:W-:Y:S01]  /*7100*/  FMUL.FTZ R102, R102, R168 ;  /* 0x000000a866667220 */ /* 0x000fe20000410000 */
[----:B------:R-:W-:Y:S01]  /*7110*/  FMNMX.FTZ R6, R174, R6, !PT ;  /* 0x00000006ae067209 */ /* 0x000fe20007810000 */
[-C--:B------:R-:W-:Y:S01]  /*7120*/  FMUL.FTZ R103, R103, R168.reuse ;  /* 0x000000a867677220 */ /* 0x080fe20000410000 */
[-C--:B------:R-:W-:Y:S01]  /*7130*/  FMUL.FTZ R106, R106, R168.reuse ;  /* 0x000000a86a6a7220 */ /* 0x080fe20000410000 */
[----:B------:R-:W-:Y:S01]  /*7140*/  MUFU.EX2 R158, R158 ;  /* 0x0000009e009e7308 */ /* 0x000fe20000000800 */
[-C--:B------:R-:W-:Y:S01]  /*7150*/  FMUL.FTZ R107, R107, R168.reuse ;  /* 0x000000a86b6b7220 */ /* 0x080fe20000410000 */
[----:B------:R-:W1:Y:S01]  /*7160*/  SHFL.BFLY PT, R175, R6, 0x2, 0x1f ;  /* 0x0c401f0006af7f89 */ /* 0x000e6200000e0000 */
        /* <DEDUP_REMOVED lines=23> */
[----:B-1----:R-:W-:Y:S01]  /*72e0*/  FMNMX.FTZ R6, R6, R175, !PT ;  /* 0x000000af06067209 */ /* 0x002fe20007810000 */
[-C--:B------:R-:W-:Y:S01]  /*72f0*/  FMUL.FTZ R150, R150, R168.reuse ;  /* 0x000000a896967220 */ /* 0x080fe20000410000 */
[----:B------:R-:W-:-:S03]  /*7300*/  FMUL.FTZ R151, R151, R168 ;  /* 0x000000a897977220 */ /* 0x000fc60000410000 */
[----:B------:R-:W1:Y:S01]  /*7310*/  SHFL.BFLY PT, R175, R6, 0x1, 0x1f ;  /* 0x0c201f0006af7f89 */ /* 0x000e6200000e0000 */
[----:B------:R-:W-:Y:S08]  /*7320*/  MUFU.EX2 R162, R162 ;  /* 0x000000a200a27308 */ /* 0x000ff00000000800 */
[----:B------:R-:W-:Y:S08]  /*7330*/  MUFU.EX2 R163, R163 ;  /* 0x000000a300a37308 */ /* 0x000ff00000000800 */
[----:B------:R-:W-:Y:S01]  /*7340*/  MUFU.EX2 R164, R164 ;  /* 0x000000a400a47308 */ /* 0x000fe20000000800 */
[----:B-1----:R-:W-:-:S07]  /*7350*/  FMNMX.FTZ R6, R6, R175, !PT ;  /* 0x000000af06067209 */ /* 0x002fce0007810000 */
[----:B------:R-:W-:Y:S01]  /*7360*/  MUFU.EX2 R165, R165 ;  /* 0x000000a500a57308 */ /* 0x000fe20000000800 */
[----:B------:R-:W-:-:S04]  /*7370*/  FSETP.NEU.FTZ.AND P2, PT, R6, -INF , PT ;  /* 0xff8000000600780b */ /* 0x000fc80003f5d000 */
[----:B------:R-:W-:-:S03]  /*7380*/  FSEL R175, R6, RZ, P2 ;  /* 0x000000ff06af7208 */ /* 0x000fc60001000000 */
[----:B------:R-:W-:Y:S02]  /*7390*/  MUFU.EX2 R166, R166 ;  /* 0x000000a600a67308 */ /* 0x000fe40000000800 */
[----:B------:R-:W-:-:S04]  /*73a0*/  FADD.FTZ R175, -R175, R8 ;  /* 0x00000008afaf7221 */ /* 0x000fc80000010100 */
[----:B------:R-:W-:Y:S01]  /*73b0*/  FMUL.FTZ R8, R175, UR10 ;  /* 0x0000000aaf087c20 */ /* 0x000fe20008410000 */
[----:B------:R-:W-:Y:S01]  /*73c0*/  IMAD.U32 R175, RZ, RZ, UR24 ;  /* 0x00000018ffaf7e24 */ /* 0x000fe2000f8e00ff */
[----:B------:R-:W-:Y:S03]  /*73d0*/  MUFU.EX2 R167, R167 ;  /* 0x000000a700a77308 */ /* 0x000fe60000000800 */
[----:B------:R-:W-:-:S05]  /*73e0*/  @!P1 IMAD R175, R175, 0x40, R16 ;  /* 0x00000040afaf9824 */ /* 0x000fca00078e0210 */
[----:B------:R-:W1:Y:S01]  /*73f0*/  MUFU.EX2 R8, R8 ;  /* 0x0000000800087308 */ /* 0x000e620000000800 */
[----:B------:R-:W-:-:S05]  /*7400*/  @!P1 LEA R175, R175, UR40, 0x2 ;  /* 0x00000028afaf9c11 */ /* 0x000fca000f8e10ff */
[----:B------:R-:W-:Y:S02]  /*7410*/  @!P1 STS [R175+0x28820], R168 ;  /* 0x028820a8af009388 */ /* 0x000fe40000000800 */
[----:B------:R-:W-:Y:S02]  /*7420*/  MUFU.EX2 R171, R171 ;  /* 0x000000ab00ab7308 */ /* 0x000fe40000000800 */
        /* <DEDUP_REMOVED lines=10> */
[----:B-1----:R-:W-:Y:S01]  /*74d0*/  FMUL.FTZ R175, R6, UR10 ;  /* 0x0000000a06af7c20 */ /* 0x002fe20008410000 */
[-C--:B------:R-:W-:Y:S01]  /*74e0*/  FMUL.FTZ R41, R41, R8.reuse ;  /* 0x0000000829297220 */ /* 0x080fe20000410000 */
[-C--:B------:R-:W-:Y:S01]  /*74f0*/  FMUL.FTZ R44, R44, R8.reuse ;  /* 0x000000082c2c7220 */ /* 0x080fe20000410000 */
[-C--:B------:R-:W-:Y:S01]  /*7500*/  FMUL.FTZ R45, R45, R8.reuse ;  /* 0x000000082d2d7220 */ /* 0x080fe20000410000 */
[-C--:B------:R-:W-:Y:S01]  /*7510*/  FMUL.FTZ R48, R48, R8.reuse ;  /* 0x0000000830307220 */ /* 0x080fe20000410000 */
[----:B------:R-:W-:Y:S01]  /*7520*/  FSEL R175, R175, RZ, P2 ;  /* 0x000000ffafaf7208 */ /* 0x000fe20001000000 */
[-C--:B------:R-:W-:Y:S01]  /*7530*/  FMUL.FTZ R49, R49, R8.reuse ;  /* 0x0000000831317220 */ /* 0x080fe20000410000 */
[-C--:B------:R-:W-:Y:S01]  /*7540*/  FMUL.FTZ R52, R52, R8.reuse ;  /* 0x0000000834347220 */ /* 0x080fe20000410000 */
[-C--:B------:R-:W-:Y:S01]  /*7550*/  FMUL.FTZ R53, R53, R8.reuse ;  /* 0x0000000835357220 */ /* 0x080fe20000410000 */
[-C--:B------:R-:W-:Y:S01]  /*7560*/  FMUL.FTZ R56, R56, R8.reuse ;  /* 0x0000000838387220 */ /* 0x080fe20000410000 */
        /* <DEDUP_REMOVED lines=17> */
[----:B------:R-:W-:Y:S01]  /*7680*/  FFMA.FTZ R174, R174, UR10, -R175 ;  /* 0x0000000aaeae7c23 */ /* 0x000fe200080108af */
[-C--:B------:R-:W-:Y:S01]  /*7690*/  FMUL.FTZ R57, R57, R8.reuse ;  /* 0x0000000839397220 */ /* 0x080fe20000410000 */
[-C--:B------:R-:W-:Y:S01]  /*76a0*/  FMUL.FTZ R60, R60, R8.reuse ;  /* 0x000000083c3c7220 */ /* 0x080fe20000410000 */
[-C--:B------:R-:W-:Y:S01]  /*76b0*/  FMUL.FTZ R61, R61, R8.reuse ;  /* 0x000000083d3d7220 */ /* 0x080fe20000410000 */
[-C--:B------:R-:W-:Y:S01]  /*76c0*/  FMUL.FTZ R64, R64, R8.reuse ;  /* 0x0000000840407220 */ /* 0x080fe20000410000 */
[----:B------:R-:W3:Y:S01]  /*76d0*/  MUFU.EX2 R15, R15 ;  /* 0x0000000f000f7308 */ /* 0x000ee20000000800 */
[----:B-1----:R-:W-:Y:S01]  /*76e0*/  FFMA.FTZ R5, R8, R5, R11 ;  /* 0x0000000508057223 */ /* 0x002fe2000001000b */
        /* <DEDUP_REMOVED lines=16> */
[----:B------:R-:W-:Y:S01]  /*77f0*/  FADD.FTZ R5, R155, R4 ;  /* 0x000000049b057221 */ /* 0x000fe20000010000 */
[----:B------:R-:W-:Y:S01]  /*7800*/  F2FP.F16.F32.PACK_AB R155, R156, R155 ;  /* 0x0000009b9c9b723e */ /* 0x000fe200000000ff */
[-C--:B------:R-:W-:Y:S01]  /*7810*/  FMUL.FTZ R88, R88, R8.reuse ;  /* 0x0000000858587220 */ /* 0x080fe20000410000 */
[-C--:B------:R-:W-:Y:S01]  /*7820*/  FMUL.FTZ R89, R89, R8.reuse ;  /* 0x0000000859597220 */ /* 0x080fe20000410000 */
[----:B------:R-:W-:Y:S01]  /*7830*/  FADD.FTZ R5, R156, R5 ;  /* 0x000000059c057221 */ /* 0x000fe20000010000 */
[-C--:B------:R-:W-:Y:S01]  /*7840*/  FMUL.FTZ R92, R92, R8.reuse ;  /* 0x000000085c5c7220 */ /* 0x080fe20000410000 */
[----:B------:R-:W3:Y:S01]  /*7850*/  MUFU.EX2 R14, R14 ;  /* 0x0000000e000e7308 */ /* 0x000ee20000000800 */
[----:B-1----:R-:W-:Y:S01]  /*7860*/  FADD.FTZ R4, R10, R12 ;  /* 0x0000000c0a047221 */ /* 0x002fe20000010000 */
[----:B------:R-:W-:Y:S01]  /*7870*/  FADD.FTZ R5, R157, R5 ;  /* 0x000000059d057221 */ /* 0x000fe20000010000 */
[----:B------:R-:W-:Y:S01]  /*7880*/  F2FP.F16.F32.PACK_AB R157, R158, R157 ;  /* 0x0000009d9e9d723e */ /* 0x000fe200000000ff */
[-C--:B------:R-:W-:Y:S01]  /*7890*/  FMUL.FTZ R93, R93, R8.reuse ;  /* 0x000000085d5d7220 */ /* 0x080fe20000410000 */
[-C--:B------:R-:W-:Y:S01]  /*78a0*/  FMUL.FTZ R96, R96, R8.reuse ;  /* 0x0000000860607220 */ /* 0x080fe20000410000 */
[----:B------:R-:W-:Y:S01]  /*78b0*/  FADD.FTZ R5, R158, R5 ;  /* 0x000000059e057221 */ /* 0x000fe20000010000 */
[-C--:B------:R-:W-:Y:S01]  /*78c0*/  FMUL.FTZ R97, R97, R8.reuse ;  /* 0x0000000861617220 */ /* 0x080fe20000410000 */
[----:B------:R-:W1:Y:S01]  /*78d0*/  MUFU.EX2 R21, R21 ;  /* 0x0000001500157308 */ /* 0x000e620000000800 */
        /* <DEDUP_REMOVED lines=9> */
[----:B------:R-:W-:Y:S01]  /*7970*/  FADD.FTZ R5, R161, R5 ;  /* 0x00000005a1057221 */ /* 0x000fe20000010000 */
[----:B------:R-:W-:Y:S01]  /*7980*/  F2FP.F16.F32.PACK_AB R156, R14, R176 ;  /* 0x000000b00e9c723e */ /* 0x000fe200000000ff */
[-C--:B------:R-:W-:Y:S01]  /*7990*/  FMUL.FTZ R105, R105, R8.reuse ;  /* 0x0000000869697220 */ /* 0x080fe20000410000 */
[C---:B------:R-:W-:Y:S01]  /*79a0*/  F2FP.F16.F32.PACK_AB R161, R162.reuse, R161 ;  /* 0x000000a1a2a1723e */ /* 0x040fe200000000ff */
        /* <DEDUP_REMOVED lines=15> */
[C---:B------:R-:W-:Y:S01]  /*7aa0*/  F2FP.F16.F32.PACK_AB R165, R166.reuse, R165 ;  /* 0x000000a5a6a5723e */ /* 0x040fe200000000ff */
        /* <DEDUP_REMOVED lines=10> */
[----:B------:R3:W4:Y:S01]  /*7b50*/  MUFU.EX2 R11, R154 ;  /* 0x0000009a000b7308 */ /* 0x0007220000000800 */
        /* <DEDUP_REMOVED lines=9> */
[----:B---3--:R-:W-:Y:S01]  /*7bf0*/  F2FP.F16.F32.PACK_AB R154, R10, R15 ;  /* 0x0000000f0a9a723e */ /* 0x008fe200000000ff */
[----:B------:R-:W-:Y:S01]  /*7c00*/  BAR.SYNC.DEFER_BLOCKING 0xf, 0x100 ;  /* 0x03c4000000007b1d */ /* 0x000fe20000010000 */
[-C--:B------:R-:W-:Y:S01]  /*7c10*/  FMUL.FTZ R141, R141, R8.reuse ;  /* 0x000000088d8d7220 */ /* 0x080fe20000410000 */
[-C--:B------:R-:W-:Y:S01]  /*7c20*/  FMUL.FTZ R144, R144, R8.reuse ;  /* 0x0000000890907220 */ /* 0x080fe20000410000 */
[-C--:B------:R-:W-:Y:S01]  /*7c30*/  FMUL.FTZ R145, R145, R8.reuse ;  /* 0x0000000891917220 */ /* 0x080fe20000410000 */
[-C--:B------:R-:W-:Y:S01]  /*7c40*/  FMUL.FTZ R148, R148, R8.reuse ;  /* 0x0000000894947220 */ /* 0x080fe20000410000 */
[----:B------:R-:W-:Y:S01]  /*7c50*/  FMUL.FTZ R149, R149, R8 ;  /* 0x0000000895957220 */ /* 0x000fe20000410000 */
[----:B------:R-:W2:Y:S01]  /*7c60*/  MUFU.EX2 R169, R169 ;  /* 0x000000a900a97308 */ /* 0x000ea20000000800 */
[C---:B----4-:R-:W-:Y:S01]  /*7c70*/  FADD.FTZ R4, R11.reuse, R4 ;  /* 0x000000040b047221 */ /* 0x050fe20000010000 */
[----:B------:R-:W-:-:S06]  /*7c80*/  F2FP.F16.F32.PACK_AB R162, R11, R173 ;  /* 0x000000ad0ba2723e */ /* 0x000fcc00000000ff */
[----:B------:R-:W3:Y:S01]  /*7c90*/  MUFU.EX2 R170, R170 ;  /* 0x000000aa00aa7308 */ /* 0x000ee20000000800 */
[----:B-1----:R-:W-:-:S07]  /*7ca0*/  FADD.FTZ R4, R172, R4 ;  /* 0x00000004ac047221 */ /* 0x002fce0000010000 */
[----:B------:R-:W1:Y:S01]  /*7cb0*/  MUFU.EX2 R174, R174 ;  /* 0x000000ae00ae7308 */ /* 0x000e620000000800 */
[C---:B--2---:R-:W-:Y:S01]  /*7cc0*/  FADD.FTZ R4, R169.reuse, R4 ;  /* 0x00000004a9047221 */ /* 0x044fe20000010000 */
[----:B------:R-:W-:Y:S01]  /*7cd0*/  F2FP.F16.F32.PACK_AB R164, R169, R172 ;  /* 0x000000aca9a4723e */ /* 0x000fe200000000ff */
[----:B------:R2:W-:Y:S04]  /*7ce0*/  STSM.16.M88.4 [R18+0x26800], R152 ;  /* 0x0268009812007844 */ /* 0x0005e80000000200 */
[----:B------:R2:W-:Y:S01]  /*7cf0*/  STSM.16.M88.4 [R23], R156 ;  /* 0x0000009c17007844 */ /* 0x0005e20000000200 */
[----:B---3--:R-:W-:Y:S01]  /*7d00*/  FADD.FTZ R9, R170, R4 ;  /* 0x00000004aa097221 */ /* 0x008fe20000010000 */
[----:B------:R-:W-:Y:S01]  /*7d10*/  FADD.FTZ R4, R167, R5 ;  /* 0x00000005a7047221 */ /* 0x000fe20000010000 */
[C---:B------:R-:W-:Y:S01]  /*7d20*/  F2FP.F16.F32.PACK_AB R167, R171.reuse, R167 ;  /* 0x000000a7aba7723e */ /* 0x040fe200000000ff */
[----:B------:R2:W-:Y:S02]  /*7d30*/  STSM.16.M88.4 [R19], R160 ;  /* 0x000000a013007844 */ /* 0x0005e40000000200 */
[----:B------:R-:W-:Y:S01]  /*7d40*/  FADD.FTZ R4, R171, R4 ;  /* 0x00000004ab047221 */ /* 0x000fe20000010000 */
[C---:B-1----:R-:W-:Y:S01]  /*7d50*/  F2FP.F16.F32.PACK_AB R166, R174.reuse, R170 ;  /* 0x000000aaaea6723e */ /* 0x042fe200000000ff */
[----:B------:R-:W-:-:S04]  /*7d60*/  FADD.FTZ R5, R174, R9 ;  /* 0x00000009ae057221 */ /* 0x000fc80000010000 */
[----:B------:R2:W-:Y:S01]  /*7d70*/  STSM.16.M88.4 [R22], R164 ;  /* 0x000000a416007844 */ /* 0x0005e20000000200 */
[----:B------:R-:W-:Y:S05]  /*7d80*/  @!P0 BRA `(.L_x_7654) ;  /* 0x0000000000048947 */ /* 0x000fea0003800000 */
[----:B------:R-:W-:Y:S01]  /*7d90*/  BPT.TRAP 0x1 ;  /* 0x000000040000795c */ /* 0x000fe20000300000 */
.L_x_7654:
[----:B------:R1:W3:Y:S01]  /*7da0*/  SYNCS.PHASECHK.TRANS64.TRYWAIT P1, [UR23+0x28c50], R7 ;  /* 0x028c5007ff0075a7 */ /* 0x0002e20008020157 */
[----:B------:R-:W-:Y:S05]  /*7db0*/  @!P0 BRA `(.L_x_7655) ;  /* 0x0000000000048947 */ /* 0x000fea0003800000 */
[----:B------:R-:W-:Y:S01]  /*7dc0*/  BPT.TRAP 0x1 ;  /* 0x000000040000795c */ /* 0x000fe20000300000 */
.L_x_7655:
[----:B---3--:R-:W-:Y:S05]  /*7dd0*/  @P1 BRA `(.L_x_7656) ;  /* 0x0000000000081947 */ /* 0x008fea0003800000 */
[----:B------:R-:W3:Y:S02]  /*7de0*/  SYNCS.PHASECHK.TRANS64.TRYWAIT P1, [UR23+0x28c50], R7 ;  /* 0x028c5007ff0075a7 */ /* 0x000ee40008020157 */
[----:B---3--:R-:W-:Y:S05]  /*7df0*/  @!P1 BRA `(.L_x_7657) ;  /* 0x000000d8008c9947 */ /* 0x008fea0003800000 */
.L_x_7656:
        /* <DEDUP_REMOVED lines=34> */
.L_x_7658:
[----:B------:R-:W-:Y:S01]  /*8020*/  UISETP.GT.AND UP0, UPT, UR21, UR20, UPT ;  /* 0x000000141500728c */ /* 0x000fe2000bf04270 */
[----:B------:R-:W-:Y:S01]  /*8030*/  IMAD.MOV.U32 R9, RZ, RZ, R3 ;  /* 0x000000ffff097224 */ /* 0x000fe200078e0003 */
[----:B------:R-:W-:Y:S01]  /*8040*/  UIADD3 UR23, UR23, 0x28c60, URZ ;  /* 0x00028c6017177890 */ /* 0x000fe2000fffe03f */
[----:B---3--:R-:W-:Y:S01]  /*8050*/  IMAD.MOV.U32 R8, RZ, RZ, R6 ;  /* 0x000000ffff087224 */ /* 0x008fe200078e0006 */
[----:B------:R-:W-:Y:S02]  /*8060*/  UIADD3 UR21, UR21, -0x1, URZ ;  /* 0xffffffff15157890 */ /* 0x000fe4000fffe03f */
[----:B------:R-:W-:Y:S01]  /*8070*/  PLOP3.LUT P1, PT, PT, PT, UP0, 0x80, 0x0 ;  /* 0x000000000000781c */ /* 0x000fe20003f2f008 */
[----:B------:R-:W-:Y:S01]  /*8080*/  UPRMT UR23, UR39, 0x654, UR23 ;  /* 0x0000065427177896 */ /* 0x000fe20008000017 */
[----:B------:R-:W-:-:S08]  /*8090*/  UMOV UR24, UR37 ;  /* 0x0000002500187c82 */ /* 0x000fd00008000000 */
[----:B------:R-:W-:Y:S03]  /*80a0*/  SYNCS.ARRIVE.TRANS64.RED.A1T0 RZ, [UR23], RZ ;  /* 0x000000ffffff79a7 */ /* 0x000fe60008100417 */
[----:B------:R-:W-:Y:S05]  /*80b0*/  @P1 BRA `(.L_x_7659) ;  /* 0xffffffdc007c1947 */ /* 0x000fea000383ffff */
.L_x_7648:
[----:B------:R-:W-:-:S06]  /*80c0*/  UISETP.GE.AND UP0, UPT, UR21, UR48, UPT ;  /* 0x000000301500728c */ /* 0x000fcc000bf06270 */
[----:B------:R-:W-:-:S13]  /*80d0*/  PLOP3.LUT P1, PT, PT, PT, UP0, 0x80, 0x0 ;  /* 0x000000000000781c */ /* 0x000fda0003f2f008 */
[----:B------:R-:W-:Y:S05]  /*80e0*/  @!P1 BRA `(.L_x_7660) ;  /* 0x0000001c003c9947 */ /* 0x000fea0003800000 */
[----:B0-2---:R-:W-:Y:S01]  /*80f0*/  IMAD.MOV.U32 R8, RZ, RZ, R3 ;  /* 0x000000ffff087224 */ /* 0x005fe200078e0003 */
[----:B------:R-:W-:Y:S01]  /*8100*/  UMOV UR23, UR37 ;  /* 0x0000002500177c82 */ /* 0x000fe20008000000 */
[----:B------:R-:W-:Y:S01]  /*8110*/  IMAD.MOV.U32 R9, RZ, RZ, R6 ;  /* 0x000000ffff097224 */ /* 0x000fe200078e0006 */
[----:B------:R-:W-:Y:S01]  /*8120*/  ULDC UR24, c[0x0][0x9d8] ;  /* 0x0002760000187ab9 */ /* 0x000fe20000000800 */
[----:B------:R-:W-:-:S05]  /*8130*/  ULDC UR20, c[0x0][0x988] ;  /* 0x0002620000147ab9 */ /* 0x000fca0000000800 */
.L_x_7671:
[----:B------:R-:W-:-:S04]  /*8140*/  UIADD3 UR37, UR23, 0x1, URZ ;  /* 0x0000000117257890 */ /* 0x000fc8000fffe03f */
[----:B------:R-:W-:-:S04]  /*8150*/  UISETP.NE.AND UP0, UPT, UR37, 0x2, UPT ;  /* 0x000000022500788c */ /* 0x000fc8000bf05270 */
[----:B------:R-:W-:Y:S02]  /*8160*/  USEL UR6, URZ, 0x1, UP0 ;  /* 0x000000013f067887 */ /* 0x000fe40008000000 */
[----:B------:R-:W-:Y:S02]  /*8170*/  USEL UR37, UR37, URZ, UP0 ;  /* 0x0000003f25257287 */ /* 0x000fe40008000000 */
[----:B------:R-:W-:Y:S01]  /*8180*/  ULOP3.LUT UR36, UR36, UR6, URZ, 0x3c, !UPT ;  /* 0x0000000624247292 */ /* 0x000fe2000f8e3c3f */
[----:B0-2---:R-:W-:Y:S11]  /*8190*/  @!P0 BRA `(.L_x_7661) ;  /* 0x0000000000048947 */ /* 0x005ff60003800000 */
[----:B------:R-:W-:Y:S01]  /*81a0*/  BPT.TRAP 0x1 ;  /* 0x000000040000795c */ /* 0x000fe20000300000 */
.L_x_7661:
[----:B------:R-:W-:Y:S01]  /*81b0*/  ULEA UR22, UR37, UR40, 0x3 ;  /* 0x0000002825167291 */ /* 0x000fe2000f8e183f */
[----:B-1----:R-:W-:-:S05]  /*81c0*/  IMAD.U32 R7, RZ, RZ, UR36 ;  /* 0x00000024ff077e24 */ /* 0x002fca000f8e00ff */
[----:B------:R-:W-:-:S04]  /*81d0*/  SHF.L.U32 R7, R7, 0x1f, RZ ;  /* 0x0000001f07077819 */ /* 0x000fc800000006ff */
[----:B------:R0:W1:Y:S01]  /*81e0*/  SYNCS.PHASECHK.TRANS64.TRYWAIT P1, [UR22+0x28c30], R7 ;  /* 0x028c3007ff0075a7 */ /* 0x0000620008020156 */
[----:B------:R-:W-:Y:S05]  /*81f0*/  @!P0 BRA `(.L_x_7662) ;  /* 0x0000000000048947 */ /* 0x000fea0003800000 */
[----:B------:R-:W-:Y:S01]  /*8200*/  BPT.TRAP 0x1 ;  /* 0x000000040000795c */ /* 0x000fe20000300000 */
.L_x_7662:
[----:B-1----:R-:W-:Y:S05]  /*8210*/  @P1 BRA `(.L_x_7663) ;  /* 0x0000000000081947 */ /* 0x002fea0003800000 */
[----:B------:R-:W1:Y:S02]  /*8220*/  SYNCS.PHASECHK.TRANS64.TRYWAIT P1, [UR22+0x28c30], R7 ;  /* 0x028c3007ff0075a7 */ /* 0x000e640008020156 */
[----:B-1----:R-:W-:Y:S05]  /*8230*/  @!P1 BRA `(.L_x_7664) ;  /* 0x000000d400949947 */ /* 0x002fea0003800000 */
.L_x_7663:
        /* <DEDUP_REMOVED lines=23> */
.L_x_7665:
        /* <DEDUP_REMOVED lines=297> */
[----:B------:R-:W-:Y:S01]  /*9640*/  FADD.FTZ R4, R21, R4 ;  /* 0x0000000415047221 */ /* 0x000fe20000010000 */
[-C--:B------:R-:W-:Y:S01]  /*9650*/  FMUL.FTZ R91, R91, R10.reuse ;  /* 0x0000000a5b5b7220 */ /* 0x080fe20000410000 */
[-C--:B------:R-:W-:Y:S01]  /*9660*/  FMUL.FTZ R94, R94, R10.reuse ;  /* 0x0000000a5e5e7220 */ /* 0x080fe20000410000 */
[----:B------:R-:W1:Y:S01]  /*9670*/  MUFU.EX2 R12, R12 ;  /* 0x0000000c000c7308 */ /* 0x000e620000000800 */
[----:B--2---:R-:W-:Y:S01]  /*9680*/  FADD.FTZ R11, R159, R11 ;  /* 0x0000000b9f0b7221 */ /* 0x004fe20000010000 */
[----:B------:R-:W-:Y:S01]  /*9690*/  FADD.FTZ R4, R168, R4 ;  /* 0x00000004a8047221 */ /* 0x000fe20000010000 */
[----:B---3--:R-:W-:Y:S01]  /*96a0*/  F2FP.F16.F32.PACK_AB R158, R20, R15 ;  /* 0x0000000f149e723e */ /* 0x008fe200000000ff */
[-C--:B------:R-:W-:Y:S01]  /*96b0*/  FMUL.FTZ R95, R95, R10.reuse ;  /* 0x0000000a5f5f7220 */ /* 0x080fe20000410000 */
[-C--:B------:R-:W-:Y:S01]  /*96c0*/  FMUL.FTZ R98, R98, R10.reuse ;  /* 0x0000000a62627220 */ /* 0x080fe20000410000 */
[----:B------:R-:W-:Y:S01]  /*96d0*/  FADD.FTZ R4, R8, R4 ;  /* 0x0000000408047221 */ /* 0x000fe20000010000 */
[-C--:B------:R-:W-:Y:S01]  /*96e0*/  FMUL.FTZ R99, R99, R10.reuse ;  /* 0x0000000a63637220 */ /* 0x080fe20000410000 */
[----:B------:R-:W2:Y:S01]  /*96f0*/  MUFU.EX2 R161, R166 ;  /* 0x000000a600a17308 */ /* 0x000ea20000000800 */
[C---:B----4-:R-:W-:Y:S01]  /*9700*/  FADD.FTZ R11, R5.reuse, R11 ;  /* 0x0000000b050b7221 */ /* 0x050fe20000010000 */
        /* <DEDUP_REMOVED lines=9> */
[----:B------:R1:W-:Y:S01]  /*97a0*/  STSM.16.M88.4 [R18+0x26800], R152 ;  /* 0x0268009812007844 */ /* 0x0003e20000000200 */
[-C--:B------:R-:W-:Y:S01]  /*97b0*/  FMUL.FTZ R107, R107, R10.reuse ;  /* 0x0000000a6b6b7220 */ /* 0x080fe20000410000 */
[-C--:B------:R-:W-:Y:S01]  /*97c0*/  FMUL.FTZ R110, R110, R10.reuse ;  /* 0x0000000a6e6e7220 */ /* 0x080fe20000410000 */
[----:B------:R-:W-:Y:S01]  /*97d0*/  FMUL.FTZ R111, R111, R10 ;  /* 0x0000000a6f6f7220 */ /* 0x000fe20000410000 */
[----:B------:R1:W-:Y:S01]  /*97e0*/  STSM.16.M88.4 [R23], R156 ;  /* 0x0000009c17007844 */ /* 0x0003e20000000200 */
[----:B------:R-:W4:Y:S01]  /*97f0*/  MUFU.EX2 R169, R169 ;  /* 0x000000a900a97308 */ /* 0x000f220000000800 */
        /* <DEDUP_REMOVED lines=44> */
.L_x_7666:
[----:B------:R2:W3:Y:S01]  /*9ac0*/  SYNCS.PHASECHK.TRANS64.TRYWAIT P1, [UR22+0x28c50], R7 ;  /* 0x028c5007ff0075a7 */ /* 0x0004e20008020156 */
[----:B------:R-:W-:Y:S05]  /*9ad0*/  @!P0 BRA `(.L_x_7667) ;  /* 0x0000000000048947 */ /* 0x000fea0003800000 */
[----:B------:R-:W-:Y:S01]  /*9ae0*/  BPT.TRAP 0x1 ;  /* 0x000000040000795c */ /* 0x000fe20000300000 */
.L_x_7667:
[----:B---3--:R-:W-:Y:S05]  /*9af0*/  @P1 BRA `(.L_x_7668) ;  /* 0x0000000000081947 */ /* 0x008fea0003800000 */
[----:B------:R-:W3:Y:S02]  /*9b00*/  SYNCS.PHASECHK.TRANS64.TRYWAIT P1, [UR22+0x28c50], R7 ;  /* 0x028c5007ff0075a7 */ /* 0x000ee40008020156 */
[----:B---3--:R-:W-:Y:S05]  /*9b10*/  @!P1 BRA `(.L_x_7669) ;  /* 0x000000bc00749947 */ /* 0x008fea0003800000 */
.L_x_7668:
        /* <DEDUP_REMOVED lines=34> */
.L_x_7670:
[----:B------:R-:W-:Y:S01]  /*9d40*/  UISETP.GT.AND UP0, UPT, UR21, UR48, UPT ;  /* 0x000000301500728c */ /* 0x000fe2000bf04270 */
[----:B---3--:R-:W-:Y:S01]  /*9d50*/  IMAD.MOV.U32 R8, RZ, RZ, R3 ;  /* 0x000000ffff087224 */ /* 0x008fe200078e0003 */
        /* <DEDUP_REMOVED lines=8> */
.L_x_7660:
[----:B------:R-:W3:Y:S01]  /*9de0*/  SHFL.BFLY PT, R0, R5, 0x2, 0x1f ;  /* 0x0c401f0005007f89 */ /* 0x000ee200000e0000 */
[----:B------:R-:W-:Y:S01]  /*9df0*/  IMAD.U32 R12, RZ, RZ, UR10 ;  /* 0x0000000aff0c7e24 */ /* 0x000fe2000f8e00ff */
[----:B------:R-:W-:Y:S08]  /*9e00*/  BAR.ARV 0x8, 0x100 ;  /* 0x0204000000007b1d */ /* 0x000ff00000002000 */
[----:B------:R-:W-:Y:S01]  /*9e10*/  BAR.SYNC.DEFER_BLOCKING 0xf, 0x100 ;  /* 0x03c4000000007b1d */ /* 0x000fe20000010000 */
[----:B------:R-:W-:Y:S01]  /*9e20*/  ISETP.NE.AND P2, PT, R17, RZ, PT ;  /* 0x000000ff1100720c */ /* 0x000fe20003f45270 */
[----:B------:R-:W-:Y:S01]  /*9e30*/  IMAD.MOV.U32 R13, RZ, RZ, -0x800000 ;  /* 0xff800000ff0d7424 */ /* 0x000fe200078e00ff */
[----:B------:R-:W-:-:S03]  /*9e40*/  UIADD3 UR46, UR46, 0x1, URZ ;  /* 0x000000012e2e7890 */ /* 0x000fc6000fffe03f */
[----:B------:R-:W4:Y:S01]  /*9e50*/  SHFL.BFLY PT, R9, R4, 0x2, 0x1f ;  /* 0x0c401f0004097f89 */ /* 0x000f2200000e0000 */
[----:B---3--:R-:W-:-:S05]  /*9e60*/  FADD.FTZ R0, R0, R5 ;  /* 0x0000000500007221 */ /* 0x008fca0000010000 */
[----:B012---:R-:W0:Y:S01]  /*9e70*/  SHFL.BFLY PT, R7, R0, 0x1, 0x1f ;  /* 0x0c201f0000077f89 */ /* 0x007e2200000e0000 */
[----:B----4-:R-:W-:Y:S01]  /*9e80*/  FADD.FTZ R9, R9, R4 ;  /* 0x0000000409097221 */ /* 0x010fe20000010000 */
[----:B------:R-:W-:-:S04]  /*9e90*/  IMAD.MOV.U32 R4, RZ, RZ, RZ ;  /* 0x000000ffff047224 */ /* 0x000fc800078e00ff */
[----:B------:R-:W1:Y:S01]  /*9ea0*/  SHFL.BFLY PT, R8, R9, 0x1, 0x1f ;  /* 0x0c201f0009087f89 */ /* 0x000e6200000e0000 */
[----:B0-----:R-:W-:Y:S01]  /*9eb0*/  FADD.FTZ R10, R0, R7 ;  /* 0x00000007000a7221 */ /* 0x001fe20000010000 */
[----:B------:R-:W-:-:S04]  /*9ec0*/  IMAD.MOV.U32 R0, RZ, RZ, RZ ;  /* 0x000000ffff007224 */ /* 0x000fc800078e00ff */
[----:B------:R-:W-:-:S13]  /*9ed0*/  FSETP.NE.FTZ.AND P0, PT, R10, RZ, PT ;  /* 0x000000ff0a00720b */ /* 0x000fda0003f15000 */
[----:B------:R-:W0:Y:S01]  /*9ee0*/  @P0 MUFU.LG2 R7, R10 ;  /* 0x0000000a00070308 */ /* 0x000e220000000c00 */
[----:B------:R-:W-:Y:S01]  /*9ef0*/  @P0 FMUL.FTZ R5, R12, 0.69314718246459960938 ;  /* 0x3f3172180c050820 */ /* 0x000fe20000410000 */
[----:B-1----:R-:W-:Y:S01]  /*9f00*/  FADD.FTZ R11, R9, R8 ;  /* 0x00000008090b7221 */ /* 0x002fe20000010000 */
[----:B------:R-:W-:-:S04]  /*9f10*/  IMAD.MOV.U32 R12, RZ, RZ, -0x800000 ;  /* 0xff800000ff0c7424 */ /* 0x000fc800078e00ff */
[----:B------:R-:W-:Y:S01]  /*9f20*/  FSETP.NE.FTZ.AND P1, PT, R11, RZ, PT ;  /* 0x000000ff0b00720b */ /* 0x000fe20003f35000 */
[----:B------:R-:W1:Y:S01]  /*9f30*/  @P0 MUFU.RCP R4, R10 ;  /* 0x0000000a00040308 */ /* 0x000e620000001000 */
[----:B0-----:R-:W-:-:S11]  /*9f40*/  @P0 FMUL.FTZ R8, R7, 0.69314718246459960938 ;  /* 0x3f31721807080820 */ /* 0x001fd60000410000 */
[----:B------:R-:W0:Y:S01]  /*9f50*/  @P1 MUFU.RCP R0, R11 ;  /* 0x0000000b00001308 */ /* 0x000e220000001000 */
[----:B------:R-:W-:Y:S01]  /*9f60*/  @P0 FFMA.FTZ R12, R5, R6, R8 ;  /* 0x00000006050c0223 */ /* 0x000fe20000010008 */
[----:B------:R-:W-:Y:S01]  /*9f70*/  IMAD.U32 R5, RZ, RZ, UR37 ;  /* 0x00000025ff057e24 */ /* 0x000fe2000f8e00ff */
[----:B------:R-:W-:Y:S01]  /*9f80*/  UIADD3 UR37, UR37, 0x1, URZ ;  /* 0x0000000125257890 */ /* 0x000fe2000fffe03f */
[----:B------:R-:W-:Y:S02]  /*9f90*/  IMAD.U32 R6, RZ, RZ, UR10 ;  /* 0x0000000aff067e24 */ /* 0x000fe4000f8e00ff */
[-C--:B-1----:R-:W-:Y:S01]  /*9fa0*/  FMUL.FTZ R24, R24, R4.reuse ;  /* 0x0000000418187220 */ /* 0x082fe20000410000 */
[----:B------:R-:W-:Y:S01]  /*9fb0*/  @!P2 IMAD R5, R5, 0x40, R16 ;  /* 0x000000400505a824 */ /* 0x000fe200078e0210 */
[----:B------:R-:W-:Y:S01]  /*9fc0*/  UISETP.NE.AND UP0, UPT, UR37, 0x2, UPT ;  /* 0x000000022500788c */ /* 0x000fe2000bf05270 */
[-C--:B------:R-:W-:Y:S01]  /*9fd0*/  FMUL.FTZ R25, R25, R4.reuse ;  /* 0x0000000419197220 */ /* 0x080fe20000410000 */
[-C--:B------:R-:W-:Y:S01]  /*9fe0*/  FMUL.FTZ R28, R28, R4.reuse ;  /* 0x000000041c1c7220 */ /* 0x080fe20000410000 */
[-C--:B------:R-:W-:Y:S01]  /*9ff0*/  FMUL.FTZ R29, R29, R4.reuse ;  /* 0x000000041d1d7220 */ /* 0x080fe20000410000 */
[----:B------:R-:W-:Y:S01]  /*a000*/  @!P2 LEA R7, R5, UR40, 0x2 ;  /* 0x000000280507ac11 */ /* 0x000fe2000f8e10ff */
[-C--:B------:R-:W-:Y:S01]  /*a010*/  FMUL.FTZ R32, R32, R4.reuse ;  /* 0x0000000420207220 */ /* 0x080fe20000410000 */
[----:B------:R-:W1:Y:S01]  /*a020*/  @P1 MUFU.LG2 R5, R11 ;  /* 0x0000000b00051308 */ /* 0x000e620000000c00 */
[-C--:B------:R-:W-:Y:S01]  /*a030*/  FMUL.FTZ R33, R33, R4.reuse ;  /* 0x0000000421217220 */ /* 0x080fe20000410000 */
[-C--:B------:R-:W-:Y:S01]  /*a040*/  FMUL.FTZ R36, R36, R4.reuse ;  /* 0x0000000424247220 */ /* 0x080fe20000410000 */
[----:B------:R1:W-:Y:S01]  /*a050*/  @!P2 STS [R7+0x28800], R4 ;  /* 0x028800040700a388 */ /* 0x0003e20000000800 */
        /* <DEDUP_REMOVED lines=59> */
[----:B-1----:R-:W-:Y:S01]  /*a410*/  @P1 FMUL.FTZ R4, R5, 0.69314718246459960938 ;  /* 0x3f31721805041820 */ /* 0x002fe20000410000 */
[----:B------:R-:W-:Y:S01]  /*a420*/  USEL UR4, URZ, 0x1, UP0 ;  /* 0x000000013f047887 */ /* 0x000fe20008000000 */
        /* <DEDUP_REMOVED lines=66> */
[----:B------:R-:W-:-:S02]  /*a850*/  USEL UR37, UR37, URZ, UP0 ;  /* 0x0000003f25257287 */ /* 0x000fc40008000000 */
[----:B------:R-:W-:Y:S01]  /*a860*/  ULOP3.LUT UR36, UR36, UR4, URZ, 0x3c, !UPT ;  /* 0x0000000424247292 */ /* 0x000fe2000f8e3c3f */
[----:B0-----:R-:W-:Y:S11]  /*a870*/  BAR.ARV 0xe, 0x100 ;  /* 0x0384000000007b1d */ /* 0x001ff60000002000 */
.L_x_7624:
        /* <DEDUP_REMOVED lines=16> */
[----:B------:R-:W-:Y:S02]  /*a980*/  F2FP.F16.F32.PACK_AB R7, R31, R30 ;  /* 0x0000001e1f07723e */ /* 0x000fe400000000ff */
[----:B------:R-:W-:Y:S02]  /*a990*/  F2FP.F16.F32.PACK_AB R9, R35, R34 ;  /* 0x000000222309723e */ /* 0x000fe400000000ff */
[----:B------:R-:W-:Y:S02]  /*a9a0*/  F2FP.F16.F32.PACK_AB R10, R37, R36 ;  /* 0x00000024250a723e */ /* 0x000fe400000000ff */
        /* <DEDUP_REMOVED lines=11> */
[----:B------:R-:W-:-:S04]  /*aa60*/  @UP0 ULEA UR10, UP1, UR41, UR10, 0x2 ;  /* 0x0000000a290a0291 */ /* 0x000fc8000f82103f */
[----:B------:R-:W-:Y:S01]  /*aa70*/  @UP0 ULEA.HI.X UR11, UR41, UR11, UR42, 0x2, UP1 ;  /* 0x0000000b290b0291 */ /* 0x000fe200088f142a */
        /* <DEDUP_REMOVED lines=163> */
[----:B------:R-:W-:Y:S01]  /*b4b0*/  ISETP.NE.U32.AND P0, PT, RZ, UR12, PT ;  /* 0x0000000cff007c0c */ /* 0x000fe2000bf05070 */
[----:B------:R0:W-:Y:S01]  /*b4c0*/  STSM.16.M88.4 [R0], R4 ;  /* 0x0000000400007844 */ /* 0x0001e20000000200 */
[----:B------:R-:W-:Y:S02]  /*b4d0*/  LOP3.LUT R20, R3, R8, RZ, 0x3c, !PT ;  /* 0x0000000803147212 */ /* 0x000fe400078e3cff */
[----:B------:R-:W-:Y:S02]  /*b4e0*/  ISETP.NE.AND.EX P0, PT, RZ, UR13, PT, P0 ;  /* 0x0000000dff007c0c */ /* 0x000fe4000bf05300 */
[----:B------:R-:W-:Y:S02]  /*b4f0*/  MOV R20, R20 ;  /* 0x0000001400147202 */ /* 0x000fe40000000f00 */
[----:B0-----:R-:W-:Y:S02]  /*b500*/  F2FP.F16.F32.PACK_AB R4, R145, R144 ;  /* 0x000000909104723e */ /* 0x001fe400000000ff */
[----:B------:R-:W-:-:S02]  /*b510*/  F2FP.F16.F32.PACK_AB R5, R147, R146 ;  /* 0x000000929305723e */ /* 0x000fc400000000ff */
[----:B------:R-:W-:Y:S02]  /*b520*/  F2FP.F16.F32.PACK_AB R6, R149, R148 ;  /* 0x000000949506723e */ /* 0x000fe400000000ff */
[----:B------:R-:W-:-:S05]  /*b530*/  F2FP.F16.F32.PACK_AB R7, R151, R150 ;  /* 0x000000969707723e */ /* 0x000fca00000000ff */
[----:B------:R0:W-:Y:S02]  /*b540*/  STSM.16.M88.4 [R20], R4 ;  /* 0x0000000414007844 */ /* 0x0001e40000000200 */
[----:B0-----:R-:W-:Y:S02]  /*b550*/  IMAD.U32 R4, RZ, RZ, UR10 ;  /* 0x0000000aff047e24 */ /* 0x001fe4000f8e00ff */
[----:B------:R-:W-:Y:S01]  /*b560*/  IMAD.U32 R5, RZ, RZ, UR11 ;  /* 0x0000000bff057e24 */ /* 0x000fe2000f8e00ff */
[----:B------:R-:W-:Y:S06]  /*b570*/  BAR.SYNC.DEFER_BLOCKING 0x1, 0x100 ;  /* 0x0044000000007b1d */ /* 0x000fec0000010000 */
[----:B------:R-:W-:-:S02]  /*b580*/  ULDC.64 UR10, c[0x0][0xc00] ;  /* 0x00030000000a7ab9 */ /* 0x000fc40000000a00 */
[----:B------:R-:W-:Y:S01]  /*b590*/  UIMAD.WIDE UR10, UR41, 0x4, UR10 ;  /* 0x00000004290a78a5 */ /* 0x000fe2000f8e020a */
[----:B------:R0:W2:Y:S05]  /*b5a0*/  @P1 LDG.E R3, desc[UR50][R4.64] ;  /* 0x0000003204031981 */ /* 0x0000aa000c1e1900 */
[----:B0-----:R-:W-:Y:S02]  /*b5b0*/  IMAD.U32 R4, RZ, RZ, UR10 ;  /* 0x0000000aff047e24 */ /* 0x001fe4000f8e00ff */
        /* <DEDUP_REMOVED lines=16> */
.L_x_7674:
        /* <DEDUP_REMOVED lines=22> */
[----:B------:R-:W-:-:S04]  /*b820*/  USEL UR42, UR42, URZ, !UP0 ;  /* 0x0000003f2a2a7287 */ /* 0x000fc8000c000000 */
[----:B------:R-:W-:Y:S01]  /*b830*/  ULDC.64 UR14, c[0x0][UR19+0x228] ;  /* 0x00008a00130e7abb */ /* 0x000fe20008000a00 */
[----:B------:R-:W-:Y:S01]  /*b840*/  ULDC.64 UR12, c[0x0][UR19+0x220] ;  /* 0x00008800130c7abb */ /* 0x000fe20008000a00 */
[----:B------:R-:W-:Y:S02]  /*b850*/  UIMAD.WIDE.U32 UR20, UR14, UR16, URZ ;  /* 0x000000100e1472a5 */ /* 0x000fe4000f8e003f */
[----:B------:R-:W-:Y:S01]  /*b860*/  UIMAD UR22, UR15, UR16, URZ ;  /* 0x000000100f1672a4 */ /* 0x000fe2000f8e023f */
[----:B0-----:R-:W-:Y:S01]  /*b870*/  ISETP.NE.AND P0, PT, R0, 0x1, PT ;  /* 0x000000010000780c */ /* 0x001fe20003f05270 */
[----:B------:R-:W-:Y:S01]  /*b880*/  UIMAD.WIDE.U32 UR14, UR12, UR41, URZ ;  /* 0x000000290c0e72a5 */ /* 0x000fe2000f8e003f */
[----:B------:R-:W-:Y:S01]  /*b890*/  ULDC.64 UR10, c[0x0][UR19+0x218] ;  /* 0x00008600130a7abb */ /* 0x000fe20008000a00 */
[----:B------:R-:W-:Y:S02]  /*b8a0*/  UIMAD UR41, UR13, UR41, URZ ;  /* 0x000000290d2972a4 */ /* 0x000fe4000f8e023f */
[----:B------:R-:W-:-:S02]  /*b8b0*/  UIMAD.WIDE.U32 UR16, UR10, UR44, URZ ;  /* 0x0000002c0a1072a5 */ /* 0x000fc4000f8e003f */
[----:B------:R-:W-:Y:S02]  /*b8c0*/  UIMAD UR10, UR11, UR44, URZ ;  /* 0x0000002c0b0a72a4 */ /* 0x000fe4000f8e023f */
[----:B------:R-:W-:Y:S02]  /*b8d0*/  UIMAD UR41, UR12, UR42, UR41 ;  /* 0x0000002a0c2972a4 */ /* 0x000fe4000f8e0229 */
[----:B------:R-:W-:Y:S02]  /*b8e0*/  UIADD3 UR22, UR21, UR22, URZ ;  /* 0x0000001615167290 */ /* 0x000fe4000fffe03f */
[----:B------:R-:W0:Y:S01]  /*b8f0*/  @P0 LDC R4, c[0x0][0xbec] ;  /* 0x0002fb00ff040b82 */ /* 0x000e220000000800 */
[----:B------:R-:W-:Y:S02]  /*b900*/  UIADD3 UR11, UR17, UR10, URZ ;  /* 0x0000000a110b7290 */ /* 0x000fe4000fffe03f */
[----:B------:R-:W-:Y:S02]  /*b910*/  UIADD3 UR16, UP0, UP2, UR14, UR16, UR4 ;  /* 0x000000100e107290 */ /* 0x000fe4000fa1e004 */
[----:B------:R-:W-:Y:S01]  /*b920*/  UIADD3 UR10, UR15, UR41, URZ ;  /* 0x000000290f0a7290 */ /* 0x000fe2000fffe03f */
[----:B------:R-:W-:-:S02]  /*b930*/  IMAD.U32 R6, RZ, RZ, UR22 ;  /* 0x00000016ff067e24 */ /* 0x000fc4000f8e00ff */
[----:B------:R-:W1:Y:S01]  /*b940*/  @P0 LDC R5, c[0x0][0xbf0] ;  /* 0x0002fc00ff050b82 */ /* 0x000e620000000800 */
[----:B------:R-:W-:Y:S01]  /*b950*/  UIADD3.X UR10, UR10, UR11, UR18, UP0, UP2 ;  /* 0x0000000b0a0a7290 */ /* 0x000fe200087e4412 */
[----:B0-----:R-:W-:-:S05]  /*b960*/  @P0 IMAD.HI.U32 R4, R9, R4, RZ ;  /* 0x0000000409040227 */ /* 0x001fca00078e00ff */
[----:B-1----:R-:W-:Y:S01]  /*b970*/  @P0 SHF.R.U32.HI R3, RZ, R5, R4 ;  /* 0x00000005ff030219 */ /* 0x002fe20000011604 */
[----:B------:R-:W-:-:S04]  /*b980*/  IMAD.U32 R4, RZ, RZ, UR20 ;  /* 0x00000014ff047e24 */ /* 0x000fc8000f8e00ff */
        /* <DEDUP_REMOVED lines=18> */
[----:B------:R-:W0:Y:S04]  /*bab0*/  SHFL.IDX PT, R5, R9, RZ, 0x1c1f ;  /* 0x001c1fff09057589 */ /* 0x000e2800000e0000 */
[----:B------:R-:W1:Y:S01]  /*bac0*/  SHFL.IDX PT, R7, R9, 0x1, 0x1c1f ;  /* 0x003c1f0009077f89 */ /* 0x000e6200000e0000 */
[----:B--2---:R-:W-:-:S05]  /*bad0*/  IMAD.MOV R3, RZ, RZ, -R10 ;  /* 0x000000ffff037224 */ /* 0x004fca00078e0a0a */
[----:B------:R-:W-:Y:S01]  /*bae0*/  ISETP.NE.AND P0, PT, R184, R3, PT ;  /* 0x00000003b800720c */ /* 0x000fe20003f05270 */
[----:B------:R-:W-:Y:S02]  /*baf0*/  IMAD R3, R0, UR8, RZ ;  /* 0x0000000800037c24 */ /* 0x000fe4000f8e02ff */
[----:B------:R-:W-:-:S05]  /*bb00*/  VIADD R0, R16, UR45 ;  /* 0x0000002d10007c36 */ /* 0x000fca0008000000 */
[C---:B------:R-:W-:Y:S01]  /*bb10*/  ISETP.GE.OR P2, PT, R0.reuse, R3, P0 ;  /* 0x000000030000720c */ /* 0x040fe20000746670 */
[----:B------:R-:W-:-:S05]  /*bb20*/  VIADD R0, R0, 0x8 ;  /* 0x0000000800007836 */ /* 0x000fca0000000000 */
[----:B------:R-:W-:-:S07]  /*bb30*/  ISETP.GE.OR P0, PT, R0, R3, P0 ;  /* 0x000000030000720c */ /* 0x000fce0000706670 */
[----:B0-----:R0:W-:Y:S06]  /*bb40*/  @!P2 ST.E desc[UR50][R4.64], R12 ;  /* 0x0000000c0400a985 */ /* 0x0011ec000c101932 */
[----:B-1----:R0:W-:Y:S02]  /*bb50*/  @!P0 ST.E desc[UR50][R6.64], R13 ;  /* 0x0000000d06008985 */ /* 0x0021e4000c101932 */
.L_x_7675:
        /* <DEDUP_REMOVED lines=12> */
[C---:B------:R-:W-:Y:S02]  /*bc20*/  IADD3 R33, P0, R14.reuse, 0x5000, RZ ;  /* 0x000050000e217810 */ /* 0x040fe40007f1e0ff */
[----:B------:R-:W-:Y:S02]  /*bc30*/  LOP3.LUT R40, R41, 0x380, RZ, 0xc0, !PT ;  /* 0x0000038029287812 */ /* 0x000fe400078ec0ff */
[----:B------:R-:W-:Y:S02]  /*bc40*/  LOP3.LUT R32, R33, 0x380, RZ, 0xc0, !PT ;  /* 0x0000038021207812 */ /* 0x000fe400078ec0ff */
[----:B------:R-:W-:Y:S02]  /*bc50*/  IADD3 R37, P1, R14, 0x6000, RZ ;  /* 0x000060000e257810 */ /* 0x000fe40007f3e0ff */
[----:B------:R-:W-:-:S02]  /*bc60*/  SHF.R.U64 R40, R40, 0x3, RZ ;  /* 0x0000000328287819 */ /* 0x000fc400000012ff */
[----:B------:R-:W-:Y:S02]  /*bc70*/  SHF.R.U64 R32, R32, 0x3, RZ ;  /* 0x0000000320207819 */ /* 0x000fe400000012ff */
[----:B------:R-:W-:Y:S02]  /*bc80*/  LOP3.LUT R36, R37, 0x380, RZ, 0xc0, !PT ;  /* 0x0000038025247812 */ /* 0x000fe400078ec0ff */
[----:B------:R-:W-:Y:S01]  /*bc90*/  LOP3.LUT R40, R40, R41, RZ, 0x3c, !PT ;  /* 0x0000002928287212 */ /* 0x000fe200078e3cff */
[--C-:B------:R-:W-:Y:S01]  /*bca0*/  IMAD.X R41, RZ, RZ, R15.reuse, P2 ;  /* 0x000000ffff297224 */ /* 0x100fe200010e060f */
[----:B------:R-:W-:Y:S01]  /*bcb0*/  LOP3.LUT R32, R32, R33, RZ, 0x3c, !PT ;  /* 0x0000002120207212 */ /* 0x000fe200078e3cff */
[--C-:B------:R-:W-:Y:S01]  /*bcc0*/  IMAD.X R33, RZ, RZ, R15.reuse, P0 ;  /* 0x000000ffff217224 */ /* 0x100fe200000e060f */
[----:B------:R-:W-:Y:S02]  /*bcd0*/  IADD3 R69, P2, R14, 0xe000, RZ ;  /* 0x0000e0000e457810 */ /* 0x000fe40007f5e0ff */
[----:B------:R-:W-:Y:S01]  /*bce0*/  SHF.R.U64 R36, R36, 0x3, RZ ;  /* 0x0000000324247819 */ /* 0x000fe200000012ff */
[----:B------:R-:W-:Y:S01]  /*bcf0*/  UIMAD UR18, UR18, UR12, URZ ;  /* 0x0000000c121272a4 */ /* 0x000fe2000f8e023f */
[----:B------:R-:W-:Y:S01]  /*bd00*/  IADD3 R61, P0, R14, 0xc000, RZ ;  /* 0x0000c0000e3d7810 */ /* 0x000fe20007f1e0ff */
[----:B------:R-:W-:Y:S01]  /*bd10*/  UIMAD.WIDE.U32 UR10, UR4, UR12, URZ ;  /* 0x0000000c040a72a5 */ /* 0x000fe2000f8e003f */
[----:B------:R-:W-:Y:S01]  /*bd20*/  LOP3.LUT R68, R69, 0x380, RZ, 0xc0, !PT ;  /* 0x0000038045447812 */ /* 0x000fe200078ec0ff */
[----:B------:R-:W-:Y:S01]  /*bd30*/  VIADD R89, R2, 0xc0 ;  /* 0x000000c002597836 */ /* 0x000fe20000000000 */
[----:B------:R-:W-:Y:S01]  /*bd40*/  LOP3.LUT R36, R36, R37, RZ, 0x3c, !PT ;  /* 0x0000002524247212 */ /* 0x000fe200078e3cff */
[----:B------:R-:W-:Y:S01]  /*bd50*/  IMAD.X R37, RZ, RZ, R15, P1 ;  /* 0x000000ffff257224 */ /* 0x000fe200008e060f */
[----:B------:R-:W-:Y:S01]  /*bd60*/  LOP3.LUT R60, R61, 0x380, RZ, 0xc0, !PT ;  /* 0x000003803d3c7812 */ /* 0x000fe200078ec0ff */
[----:B------:R-:W-:Y:S01]  /*bd70*/  VIADD R87, R2, 0x100 ;  /* 0x0000010002577836 */ /* 0x000fe20000000000 */
[----:B------:R-:W-:Y:S01]  /*bd80*/  IADD3 R65, P1, R14, 0xd000, RZ ;  /* 0x0000d0000e417810 */ /* 0x000fe20007f3e0ff */
[----:B------:R-:W-:Y:S01]  /*bd90*/  VIADD R95, R2, 0x140 ;  /* 0x00000140025f7836 */ /* 0x000fe20000000000 */
[----:B------:R-:W-:-:S02]  /*bda0*/  SHF.R.U64 R68, R68, 0x3, RZ ;  /* 0x0000000344447819 */ /* 0x000fc400000012ff */
[----:B------:R-:W-:Y:S02]  /*bdb0*/  IADD3 R9, P3, R14, 0x1000, RZ ;  /* 0x000010000e097810 */ /* 0x000fe40007f7e0ff */
[----:B------:R-:W-:Y:S02]  /*bdc0*/  LOP3.LUT R77, R20, 0xfffffff8, RZ, 0xc0, !PT ;  /* 0xfffffff8144d7812 */ /* 0x000fe400078ec0ff */
[C---:B------:R-:W-:Y:S02]  /*bdd0*/  IADD3 R13, P4, R14.reuse, 0x2000, RZ ;  /* 0x000020000e0d7810 */ /* 0x040fe40007f9e0ff */
[C---:B------:R-:W-:Y:S02]  /*bde0*/  IADD3 R25, P5, R14.reuse, 0x3000, RZ ;  /* 0x000030000e197810 */ /* 0x040fe40007fbe0ff */
[----:B------:R-:W-:Y:S01]  /*bdf0*/  IADD3 R29, P6, R14, 0x4000, RZ ;  /* 0x000040000e1d7810 */ /* 0x000fe20007fde0ff */
[----:B------:R-:W-:Y:S01]  /*be00*/  UIMAD UR18, UR4, UR13, UR18 ;  /* 0x0000000d041272a4 */ /* 0x000fe2000f8e0212 */
[----:B------:R-:W-:Y:S01]  /*be10*/  SHF.R.U64 R60, R60, 0x3, RZ ;  /* 0x000000033c3c7819 */ /* 0x000fe200000012ff */
[----:B------:R-:W-:Y:S01]  /*be20*/  VIADD R93, R2, 0x180 ;  /* 0x00000180025d7836 */ /* 0x000fe20000000000 */
[----:B------:R-:W-:Y:S01]  /*be30*/  LOP3.LUT R64, R65, 0x380, RZ, 0xc0, !PT ;  /* 0x0000038041407812 */ /* 0x000fe200078ec0ff */
[----:B------:R-:W-:Y:S01]  /*be40*/  ULDC.64 UR12, c[0x0][0xae8] ;  /* 0x0002ba00000c7ab9 */ /* 0x000fe20000000a00 */
[----:B------:R-:W-:Y:S01]  /*be50*/  LOP3.LUT R68, R68, R69, RZ, 0x3c, !PT ;  /* 0x0000004544447212 */ /* 0x000fe200078e3cff */
[--C-:B------:R-:W-:Y:S01]  /*be60*/  IMAD.X R69, RZ, RZ, R15.reuse, P2 ;  /* 0x000000ffff457224 */ /* 0x100fe200010e060f */
[----:B------:R-:W-:Y:S01]  /*be70*/  LOP3.LUT R60, R60, R61, RZ, 0x3c, !PT ;  /* 0x0000003d3c3c7212 */ /* 0x000fe200078e3cff */
[----:B------:R-:W-:Y:S01]  /*be80*/  IMAD.X R61, RZ, RZ, R15, P0 ;  /* 0x000000ffff3d7224 */ /* 0x000fe200000e060f */
[----:B--2---:R-:W-:Y:S01]  /*be90*/  ISETP.NE.AND P2, PT, R82, 0x1, PT ;  /* 0x000000015200780c */ /* 0x004fe20003f45270 */
[----:B------:R-:W5:Y:S01]  /*bea0*/  LD.E.128 R32, desc[UR50][R32.64] ;  /* 0x0000003220207980 */ /* 0x000f62000c101d00 */
[----:B------:R-:W-:-:S02]  /*beb0*/  SHF.R.U64 R64, R64, 0x3, RZ ;  /* 0x0000000340407819 */ /* 0x000fc400000012ff */
[----:B------:R-:W-:Y:S01]  /*bec0*/  ISETP.GE.AND P0, PT, R187, UR14, PT ;  /* 0x0000000ebb007c0c */ /* 0x000fe2000bf06270 */
[----:B------:R-:W5:Y:S01]  /*bed0*/  LD.E.128 R36, desc[UR50][R36.64] ;  /* 0x0000003224247980 */ /* 0x000f62000c101d00 */
[----:B------:R-:W-:Y:S01]  /*bee0*/  LOP3.LUT R64, R64, R65, RZ, 0x3c, !PT ;  /* 0x0000004140407212 */ /* 0x000fe200078e3cff */
[----:B------:R-:W-:Y:S01]  /*bef0*/  IMAD.X R65, RZ, RZ, R15, P1 ;  /* 0x000000ffff417224 */ /* 0x000fe200008e060f */
[----:B------:R-:W-:Y:S01]  /*bf00*/  SEL R76, RZ, 0xffffffff, P0 ;  /* 0xffffffffff4c7807 */ /* 0x000fe20000000000 */
[----:B------:R-:W5:Y:S01]  /*bf10*/  LD.E.128 R40, desc[UR50][R40.64] ;  /* 0x0000003228287980 */ /* 0x000f62000c101d00 */
[----:B------:R-:W-:Y:S02]  /*bf20*/  ISETP.GE.AND P1, PT, R2, UR14, PT ;  /* 0x0000000e02007c0c */ /* 0x000fe4000bf26270 */
[----:B------:R-:W-:Y:S01]  /*bf30*/  LOP3.LUT R8, R9, 0x380, RZ, 0xc0, !PT ;  /* 0x0000038009087812 */ /* 0x000fe200078ec0ff */
[----:B------:R-:W-:Y:S01]  /*bf40*/  IMAD.SHL.U32 R76, R76, 0x2, RZ ;  /* 0x000000024c4c7824 */ /* 0x000fe200078e00ff */
[----:B------:R-:W-:Y:S01]  /*bf50*/  SEL R21, RZ, 0x1, P1 ;  /* 0x00000001ff157807 */ /* 0x000fe20000800000 */
[----:B------:R-:W0:Y:S01]  /*bf60*/  @P2 LDC R79, c[0x0][0xbec] ;  /* 0x0002fb00ff4f2b82 */ /* 0x000e220000000800 */
[----:B------:R-:W-:-:S02]  /*bf70*/  ISETP.GE.AND P0, PT, R186, UR14, PT ;  /* 0x0000000eba007c0c */ /* 0x000fc4000bf06270 */
[----:B------:R-:W-:Y:S02]  /*bf80*/  LOP3.LUT R12, R13, 0x380, RZ, 0xc0, !PT ;  /* 0x000003800d0c7812 */ /* 0x000fe400078ec0ff */
[----:B------:R-:W-:Y:S02]  /*bf90*/  LOP3.LUT R24, R25, 0x380, RZ, 0xc0, !PT ;  /* 0x0000038019187812 */ /* 0x000fe400078ec0ff */
[----:B------:R-:W-:Y:S01]  /*bfa0*/  LOP3.LUT R28, R29, 0x380, RZ, 0xc0, !PT ;  /* 0x000003801d1c7812 */ /* 0x000fe200078ec0ff */
[----:B------:R-:W1:Y:S01]  /*bfb0*/  @P2 LDC R81, c[0x0][0xbf0] ;  /* 0x0002fc00ff512b82 */ /* 0x000e620000000800 */
[----:B------:R-:W-:Y:S01]  /*bfc0*/  SHF.R.U64 R8, R8, 0x3, RZ ;  /* 0x0000000308087819 */ /* 0x000fe200000012ff */
[----:B------:R-:W-:Y:S01]  /*bfd0*/  UIADD3 UR11, UR11, UR18, URZ ;  /* 0x000000120b0b7290 */ /* 0x000fe2000fffe03f */
[----:B------:R-:W-:Y:S01]  /*bfe0*/  LOP3.LUT R21, R76, 0x2, R21, 0xe2, !PT ;  /* 0x000000024c157812 */ /* 0x000fe200078ee215 */
[----:B------:R-:W-:Y:S01]  /*bff0*/  IMAD.IADD R76, R0, 0x1, -R77 ;  /* 0x00000001004c7824 */ /* 0x000fe200078e0a4d */
[----:B------:R-:W-:Y:S01]  /*c000*/  SEL R0, RZ, 0xffffffff, P0 ;  /* 0xffffffffff007807 */ /* 0x000fe20000000000 */
[----:B------:R-:W-:Y:S01]  /*c010*/  USHF.R.S32.HI UR4, URZ, 0x1f, UR9 ;  /* 0x0000001f3f047899 */ /* 0x000fe20008011409 */
[----:B------:R-:W-:Y:S01]  /*c020*/  LOP3.LUT R8, R8, R9, RZ, 0x3c, !PT ;  /* 0x0000000908087212 */ /* 0x000fe200078e3cff */
[----:B------:R-:W-:Y:S01]  /*c030*/  IMAD.X R9, RZ, RZ, R15, P3 ;  /* 0x000000ffff097224 */ /* 0x000fe200018e060f */
[----:B------:R-:W-:Y:S01]  /*c040*/  IADD3 R45, P3, R14, 0x8000, RZ ;  /* 0x000080000e2d7810 */ /* 0x000fe20007f7e0ff */
[----:B------:R-:W-:Y:S01]  /*c050*/  IMAD.SHL.U32 R0, R0, 0x4, RZ ;  /* 0x0000000400007824 */ /* 0x000fe200078e00ff */
[----:B------:R-:W-:Y:S01]  /*c060*/  SHF.R.U64 R12, R12, 0x3, RZ ;  /* 0x000000030c0c7819 */ /* 0x000fe200000012ff */
[----:B------:R-:W5:Y:S01]  /*c070*/  LD.E.128 R60, desc[UR50][R60.64] ;  /* 0x000000323c3c7980 */ /* 0x000f62000c101d00 */
[----:B------:R-:W-:-:S02]  /*c080*/  LOP3.LUT R44, R45, 0x380, RZ, 0xc0, !PT ;  /* 0x000003802d2c7812 */ /* 0x000fc400078ec0ff */
[----:B------:R-:W-:Y:S01]  /*c090*/  LOP3.LUT R21, R0, 0x4, R21, 0xe2, !PT ;  /* 0x0000000400157812 */ /* 0x000fe200078ee215 */
[----:B------:R-:W-:Y:S01]  /*c0a0*/  IMAD R0, R76, 0x20, R3 ;  /* 0x000000204c007824 */ /* 0x000fe200078e0203 */
[----:B------:R-:W-:Y:S01]  /*c0b0*/  SHF.R.U64 R24, R24, 0x3, RZ ;  /* 0x0000000318187819 */ /* 0x000fe200000012ff */
[----:B------:R-:W5:Y:S01]  /*c0c0*/  LD.E.128 R64, desc[UR50][R64.64] ;  /* 0x0000003240407980 */ /* 0x000f62000c101d00 */
[----:B------:R-:W-:Y:S02]  /*c0d0*/  SHF.R.U64 R28, R28, 0x3, RZ ;  /* 0x000000031c1c7819 */ /* 0x000fe400000012ff */
[----:B------:R-:W-:Y:S01]  /*c0e0*/  SHF.R.U64 R44, R44, 0x3, RZ ;  /* 0x000000032c2c7819 */ /* 0x000fe200000012ff */
[----:B------:R-:W-:Y:S01]  /*c0f0*/  UIMAD.WIDE.U32 UR10, UR44, UR12, UR10 ;  /* 0x0000000c2c0a72a5 */ /* 0x000fe2000f8e000a */
[----:B------:R-:W-:Y:S01]  /*c100*/  LOP3.LUT R12, R12, R13, RZ, 0x3c, !PT ;  /* 0x0000000d0c0c7212 */ /* 0x000fe200078e3cff */
[----:B------:R-:W-:Y:S01]  /*c110*/  VIADD R80, R0, UR45 ;  /* 0x0000002d00507c36 */ /* 0x000fe20008000000 */
[----:B------:R-:W-:Y:S01]  /*c120*/  LOP3.LUT R24, R24, R25, RZ, 0x3c, !PT ;  /* 0x0000001918187212 */ /* 0x000fe200078e3cff */
[--C-:B------:R-:W-:Y:S01]  /*c130*/  IMAD.X R13, RZ, RZ, R15.reuse, P4 ;  /* 0x000000ffff0d7224 */ /* 0x100fe200020e060f */
[----:B------:R-:W-:Y:S01]  /*c140*/  LOP3.LUT R28, R28, R29, RZ, 0x3c, !PT ;  /* 0x0000001d1c1c7212 */ /* 0x000fe200078e3cff */
[--C-:B------:R-:W-:Y:S01]  /*c150*/  IMAD.X R25, RZ, RZ, R15.reuse, P5 ;  /* 0x000000ffff197224 */ /* 0x100fe200028e060f */
[----:B------:R-:W-:Y:S01]  /*c160*/  ISETP.GE.AND P1, PT, R89, UR14, PT ;  /* 0x0000000e59007c0c */ /* 0x000fe2000bf26270 */
[--C-:B------:R-:W-:Y:S01]  /*c170*/  IMAD.X R29, RZ, RZ, R15.reuse, P6 ;  /* 0x000000ffff1d7224 */ /* 0x100fe200030e060f */
[----:B------:R-:W-:Y:S01]  /*c180*/  LOP3.LUT R44, R44, R45, RZ, 0x3c, !PT ;  /* 0x0000002d2c2c7212 */ /* 0x000fe200078e3cff */
[----:B------:R-:W-:Y:S01]  /*c190*/  IMAD.X R45, RZ, RZ, R15, P3 ;  /* 0x000000ffff2d7224 */ /* 0x000fe200018e060f */
[C---:B------:R-:W-:Y:S01]  /*c1a0*/  IADD3 R49, P4, R14.reuse, 0x9000, RZ ;  /* 0x000090000e317810 */ /* 0x040fe20007f9e0ff */
[----:B------:R-:W-:Y:S01]  /*c1b0*/  UIMAD UR11, UR44, UR13, UR11 ;  /* 0x0000000d2c0b72a4 */ /* 0x000fe2000f8e020b */
[----:B------:R-:W-:Y:S01]  /*c1c0*/  IADD3 R53, P5, R14, 0xa000, RZ ;  /* 0x0000a0000e357810 */ /* 0x000fe20007fbe0ff */
[----:B0-----:R-:W-:Y:S01]  /*c1d0*/  @P2 IMAD.HI.U32 R0, R80, R79, RZ ;  /* 0x0000004f50002227 */ /* 0x001fe200078e00ff */
[C---:B------:R-:W-:Y:S01]  /*c1e0*/  IADD3 R57, P6, R14.reuse, 0xb000, RZ ;  /* 0x0000b0000e397810 */ /* 0x040fe20007fde0ff */
[----:B------:R-:W-:Y:S01]  /*c1f0*/  ULDC.64 UR12, c[0x0][0xaf0] ;  /* 0x0002bc00000c7ab9 */ /* 0x000fe20000000a00 */
[----:B------:R-:W-:Y:S01]  /*c200*/  IADD3 R7, P3, R14, 0xf000, RZ ;  /* 0x0000f0000e077810 */ /* 0x000fe20007f7e0ff */
[----:B------:R-:W5:Y:S01]  /*c210*/  LD.E.128 R68, desc[UR50][R68.64] ;  /* 0x0000003244447980 */ /* 0x000f62000c101d00 */
[----:B------:R-:W-:Y:S01]  /*c220*/  SEL R20, RZ, 0xffffffff, P1 ;  /* 0xffffffffff147807 */ /* 0x000fe20000800000 */
[----:B------:R-:W-:Y:S01]  /*c230*/  UIMAD UR4, UR4, UR12, URZ ;  /* 0x0000000c040472a4 */ /* 0x000fe2000f8e023f */
[----:B------:R-:W-:-:S02]  /*c240*/  ISETP.GE.AND P0, PT, R87, UR14, PT ;  /* 0x0000000e57007c0c */ /* 0x000fc4000bf06270 */
[----:B------:R-:W-:Y:S01]  /*c250*/  LOP3.LUT R5, R14, 0x380, RZ, 0xc0, !PT ;  /* 0x000003800e057812 */ /* 0x000fe200078ec0ff */
[----:B------:R-:W-:Y:S01]  /*c260*/  IMAD.MOV.U32 R77, RZ, RZ, R80 ;  /* 0x000000ffff4d7224 */ /* 0x000fe200078e0050 */
[----:B------:R-:W-:Y:S01]  /*c270*/  LOP3.LUT R48, R49, 0x380, RZ, 0xc0, !PT ;  /* 0x0000038031307812 */ /* 0x000fe200078ec0ff */
[----:B------:R-:W5:Y:S01]  /*c280*/  LD.E.128 R8, desc[UR50][R8.64] ;  /* 0x0000003208087980 */ /* 0x000f62000c101d00 */
[----:B------:R-:W-:Y:S02]  /*c290*/  LOP3.LUT R52, R53, 0x380, RZ, 0xc0, !PT ;  /* 0x0000038035347812 */ /* 0x000fe400078ec0ff */
[----:B------:R-:W-:Y:S01]  /*c2a0*/  LOP3.LUT R56, R57, 0x380, RZ, 0xc0, !PT ;  /* 0x0000038039387812 */ /* 0x000fe200078ec0ff */
[----:B------:R-:W-:Y:S01]  /*c2b0*/  UIMAD.WIDE.U32 UR10, UR9, UR12, UR10 ;  /* 0x0000000c090a72a5 */ /* 0x000fe2000f8e000a */
[----:B------:R-:W-:Y:S01]  /*c2c0*/  LOP3.LUT R6, R7, 0x380, RZ, 0xc0, !PT ;  /* 0x0000038007067812 */ /* 0x000fe200078ec0ff */
[----:B------:R-:W-:Y:S01]  /*c2d0*/  IMAD.X R73, RZ, RZ, R15, P3 ;  /* 0x000000ffff497224 */ /* 0x000fe200018e060f */
[----:B------:R-:W-:Y:S01]  /*c2e0*/  SHF.L.U32 R76, R20, 0x3, RZ ;  /* 0x00000003144c7819 */ /* 0x000fe200000006ff */
[----:B------:R-:W-:Y:S01]  /*c2f0*/  UIMAD UR4, UR9, UR13, UR4 ;  /* 0x0000000d090472a4 */ /* 0x000fe2000f8e0204 */
[----:B------:R-:W-:Y:S01]  /*c300*/  SEL R20, RZ, 0xffffffff, P0 ;  /* 0xffffffffff147807 */ /* 0x000fe20000000000 */
        /* <DEDUP_REMOVED lines=9> */
[----:B------:R-:W-:Y:S01]  /*c3a0*/  UIADD3 UR4, UR11, UR4, URZ ;  /* 0x000000040b047290 */ /* 0x000fe2000fffe03f */
[----:B------:R-:W-:Y:S01]  /*c3b0*/  ISETP.GE.AND P0, PT, R95, UR14, PT ;  /* 0x0000000e5f007c0c */ /* 0x000fe2000bf06270 */
[----:B------:R-:W-:Y:S01]  /*c3c0*/  IMAD.SHL.U32 R83, R20, 0x10, RZ ;  /* 0x0000001014537824 */ /* 0x000fe200078e00ff */
        /* <DEDUP_REMOVED lines=12> */
[----:B------:R-:W-:Y:S01]  /*c490*/  LOP3.LUT R72, R6, R7, RZ, 0x3c, !PT ;  /* 0x0000000706487212 */ /* 0x000fe200078e3cff */
[----:B------:R-:W-:Y:S01]  /*c4a0*/  IMAD.U32 R21, RZ, RZ, UR11 ;  /* 0x0000000bff157e24 */ /* 0x000fe2000f8e00ff */
[----:B------:R-:W-:Y:S01]  /*c4b0*/  ULDC.64 UR10, c[0x0][0xae0] ;  /* 0x0002b800000a7ab9 */ /* 0x000fe20000000a00 */
[----:B------:R-:W-:Y:S01]  /*c4c0*/  SEL R0, RZ, 0xffffffff, P0 ;  /* 0xffffffffff007807 */ /* 0x000fe20000000000 */
[----:B------:R-:W-:Y:S01]  /*c4d0*/  IMAD R79, R82, R79, R80 ;  /* 0x0000004f524f7224 */ /* 0x000fe200078e0250 */
[----:B------:R-:W5:Y:S01]  /*c4e0*/  LD.E.128 R4, desc[UR50][R4.64] ;  /* 0x0000003204047980 */ /* 0x000f62000c101d00 */
[----:B------:R-:W-:Y:S01]  /*c4f0*/  IMAD R78, R78, UR10, RZ ;  /* 0x0000000a4e4e7c24 */ /* 0x000fe2000f8e02ff */
[----:B------:R-:W-:Y:S01]  /*c500*/  LOP3.LUT R76, R83, 0x10, R76, 0xe2, !PT ;  /* 0x00000010534c7812 */ /* 0x000fe200078ee24c */
[----:B------:R-:W-:Y:S01]  /*c510*/  IMAD.U32 R21, RZ, RZ, UR4 ;  /* 0x00000004ff157e24 */ /* 0x000fe2000f8e00ff */
[----:B------:R-:W5:Y:S01]  /*c520*/  LD.E.128 R12, desc[UR50][R12.64] ;  /* 0x000000320c0c7980 */ /* 0x000f62000c101d00 */
[----:B------:R-:W-:Y:S01]  /*c530*/  IMAD.SHL.U32 R83, R0, 0x20, RZ ;  /* 0x0000002000537824 */ /* 0x000fe200078e00ff */
[----:B------:R-:W-:Y:S01]  /*c540*/  ISETP.GE.AND P0, PT, R93, UR14, PT ;  /* 0x0000000e5d007c0c */ /* 0x000fe2000bf06270 */
[----:B------:R-:W-:Y:S01]  /*c550*/  IMAD R81, R77, UR11, R78 ;  /* 0x0000000b4d517c24 */ /* 0x000fe2000f8e024e */
[----:B------:R-:W5:Y:S01]  /*c560*/  LD.E.128 R48, desc[UR50][R48.64] ;  /* 0x0000003230307980 */ /* 0x000f62000c101d00 */
[----:B------:R-:W-:-:S03]  /*c570*/  SHF.R.S32.HI R78, RZ, 0x1f, R79 ;  /* 0x0000001fff4e7819 */ /* 0x000fc6000001144f */
[----:B------:R-:W5:Y:S01]  /*c580*/  LD.E.128 R52, desc[UR50][R52.64] ;  /* 0x0000003234347980 */ /* 0x000f62000c101d00 */
[----:B------:R-:W-:Y:S01]  /*c590*/  IMAD.WIDE.U32 R20, R77, UR10, R20 ;  /* 0x0000000a4d147c25 */ /* 0x000fe2000f8e0014 */
[----:B------:R-:W-:Y:S02]  /*c5a0*/  ULDC.64 UR10, c[0x0][0xad8] ;  /* 0x0002b600000a7ab9 */ /* 0x000fe40000000a00 */
[----:B------:R-:W5:Y:S01]  /*c5b0*/  LD.E.128 R56, desc[UR50][R56.64] ;  /* 0x0000003238387980 */ /* 0x000f62000c101d00 */
[----:B------:R-:W-:-:S03]  /*c5c0*/  VIADD R97, R2, 0x1c0 ;  /* 0x000001c002617836 */ /* 0x000fc60000000000 */
        /* <DEDUP_REMOVED lines=8> */
[----:B------:R-:W-:Y:S01]  /*c650*/  IMAD.IADD R21, R21, 0x1, R81 ;  /* 0x0000000115157824 */ /* 0x000fe200078e0251 */
[----:B------:R-:W-:Y:S01]  /*c660*/  SEL R77, RZ, 0x40, P0 ;  /* 0x00000040ff4d7807 */ /* 0x000fe20000000000 */
[----:B------:R-:W-:Y:S01]  /*c670*/  IMAD R78, R78, UR10, RZ ;  /* 0x0000000a4e4e7c24 */ /* 0x000fe2000f8e02ff */
[----:B------:R-:W-:Y:S01]  /*c680*/  ISETP.GE.AND P0, PT, R97, UR14, PT ;  /* 0x0000000e61007c0c */ /* 0x000fe2000bf06270 */
[----:B------:R-:W-:-:S02]  /*c690*/  IMAD R91, R82, UR8, RZ ;  /* 0x00000008525b7c24 */ /* 0x000fc4000f8e02ff */
[----:B------:R-:W-:Y:S01]  /*c6a0*/  VIADD R90, R3, UR45 ;  /* 0x0000002d035a7c36 */ /* 0x000fe20008000000 */
        /* <DEDUP_REMOVED lines=55> */
.L_x_7678:
[----:B------:R-:W-:Y:S05]  /*ca20*/  BSYNC B1 ;  /* 0x0000000000017941 */ /* 0x000fea0003800000 */
.L_x_7677:
        /* <DEDUP_REMOVED lines=44> */
.L_x_7676:
        /* <DEDUP_REMOVED lines=44> */
[----:B------:R-:W-:Y:S01]  /*cfb0*/  UIADD3 UR4, UR40, 0x28c20, URZ ;  /* 0x00028c2028047890 */ /* 0x000fe2000fffe03f */
[----:B------:R-:W-:Y:S01]  /*cfc0*/  IMAD R7, R7, UR14, R4 ;  /* 0x0000000e07077c24 */ /* 0x000fe2000f8e0204 */
[----:B------:R-:W-:Y:S01]  /*cfd0*/  SHF.R.S32.HI R162, RZ, 0x1f, R209 ;  /* 0x0000001fffa27819 */ /* 0x000fe200000114d1 */
[----:B------:R-:W-:Y:S01]  /*cfe0*/  IMAD R0, R0, UR12, RZ ;  /* 0x0000000c00007c24 */ /* 0x000fe2000f8e02ff */
[----:B------:R-:W-:Y:S01]  /*cff0*/  UPRMT UR4, URZ, 0x654, UR4 ;  /* 0x000006543f047896 */ /* 0x000fe20008000004 */
[----:B------:R-:W-:Y:S01]  /*d000*/  IMAD.U32 R4, RZ, RZ, UR10 ;  /* 0x0000000aff047e24 */ /* 0x000fe2000f8e00ff */
[----:B------:R-:W-:Y:S01]  /*d010*/  ULDC.64 UR10, c[0x0][0xb28] ;  /* 0x0002ca00000a7ab9 */ /* 0x000fe20000000a00 */
[C---:B------:R-:W-:Y:S01]  /*d020*/  IMAD R9, R3.reuse, UR13, R0 ;  /* 0x0000000d03097c24 */ /* 0x040fe2000f8e0200 */
[----:B------:R-:W-:Y:S01]  /*d030*/  SHF.R.S32.HI R0, RZ, 0x1f, R7 ;  /* 0x0000001fff007819 */ /* 0x000fe20000011407 */
[----:B------:R-:W-:Y:S01]  /*d040*/  IMAD.WIDE.U32 R4, R3, UR12, R4 ;  /* 0x0000000c03047c25 */ /* 0x000fe2000f8e0004 */
[----:B------:R-:W-:-:S02]  /*d050*/  SHF.R.S32.HI R163, RZ, 0x1f, R210 ;  /* 0x0000001fffa37819 */ /* 0x000fc400000114d2 */
[----:B------:R-:W-:Y:S01]  /*d060*/  SHF.R.S32.HI R164, RZ, 0x1f, R211 ;  /* 0x0000001fffa47819 */ /* 0x000fe200000114d3 */
[----:B------:R-:W-:Y:S01]  /*d070*/  IMAD R0, R0, UR10, RZ ;  /* 0x0000000a00007c24 */ /* 0x000fe2000f8e02ff */
[----:B------:R-:W-:Y:S01]  /*d080*/  SYNCS.ARRIVE.TRANS64.RED.A1T0 RZ, [UR4], RZ ;  /* 0x000000ffffff79a7 */ /* 0x000fe20008100404 */
[----:B------:R-:W-:Y:S01]  /*d090*/  IMAD.IADD R5, R5, 0x1, R9 ;  /* 0x0000000105057824 */ /* 0x000fe200078e0209 */
[----:B------:R-:W-:Y:S01]  /*d0a0*/  SHF.R.S32.HI R165, RZ, 0x1f, R212 ;  /* 0x0000001fffa57819 */ /* 0x000fe200000114d4 */
[C---:B------:R-:W-:Y:S01]  /*d0b0*/  IMAD R3, R7.reuse, UR11, R0 ;  /* 0x0000000b07037c24 */ /* 0x040fe2000f8e0200 */
        /* <DEDUP_REMOVED lines=15> */
[----:B------:R-:W-:Y:S01]  /*d1b0*/  SHF.R.S32.HI R170, RZ, 0x1f, R17 ;  /* 0x0000001fffaa7819 */ /* 0x000fe20000011411 */
[----:B------:R-:W-:Y:S06]  /*d1c0*/  @P0 BRA `(.L_x_7681) ;  /* 0x0000000800040947 */ /* 0x000fec0003800000 */
        /* <DEDUP_REMOVED lines=129> */
.L_x_7681:
[----:B------:R-:W-:Y:S05]  /*d9e0*/  BSYNC B1 ;  /* 0x0000000000017941 */ /* 0x000fea0003800000 */
.L_x_7680:
        /* <DEDUP_REMOVED lines=136> */
.L_x_7673:
        /* <DEDUP_REMOVED lines=33> */
.L_x_7682:
[----:B------:R-:W-:Y:S01]  /*e480*/  USEL UR41, UR41, URZ, !UP0 ;  /* 0x0000003f29297287 */ /* 0x000fe2000c000000 */
[----:B------:R-:W-:Y:S01]  /*e490*/  BSSY B1, `(.L_x_7683) ;  /* 0x0000039000017945 */ /* 0x000fe20003800000 */
[----:B------:R-:W-:-:S03]  /*e4a0*/  USEL UR42, UR42, URZ, !UP0 ;  /* 0x0000003f2a2a7287 */ /* 0x000fc6000c000000 */
[----:B------:R-:W-:Y:S09]  /*e4b0*/  @P0 BRA `(.L_x_7684) ;  /* 0x0000000000d80947 */ /* 0x000ff20003800000 */
        /* <DEDUP_REMOVED lines=18> */
[----:B------:R-:W-:Y:S02]  /*e5e0*/  UIMAD UR15, UR15, UR41, URZ ;  /* 0x000000290f0f72a4 */ /* 0x000fe4000f8e023f */
[----:B------:R-:W-:-:S02]  /*e5f0*/  UIMAD.WIDE.U32 UR12, UR10, UR44, URZ ;  /* 0x0000002c0a0c72a5 */ /* 0x000fc4000f8e003f */
        /* <DEDUP_REMOVED lines=14> */
[----:B------:R-:W-:Y:S01]  /*e6e0*/  UIADD3.X UR8, UR8, UR19, UR22, UP1, UP2 ;  /* 0x0000001308087290 */ /* 0x000fe20008fe4416 */
[----:B------:R-:W-:Y:S01]  /*e6f0*/  IMAD.U32 R5, RZ, RZ, UR21 ;  /* 0x00000015ff057e24 */ /* 0x000fe2000f8e00ff */
[--C-:B------:R-:W-:Y:S01]  /*e700*/  SHF.R.S32.HI R5, RZ, 0x1f, R3.reuse ;  /* 0x0000001fff057819 */ /* 0x100fe20000011403 */
[----:B------:R-:W-:Y:S01]  /*e710*/  IMAD.MOV R7, RZ, RZ, -R3 ;  /* 0x000000ffff077224 */ /* 0x000fe200078e0a03 */
[----:B------:R-:W-:Y:S01]  /*e720*/  IADD3 R4, P0, P1, R3, UR12, R4 ;  /* 0x0000000c03047c10 */ /* 0x000fe2000f91e004 */
[----:B------:R-:W-:Y:S01]  /*e730*/  ULDC.64 UR10, c[0x0][UR18+0x210] ;  /* 0x00008400120a7abb */ /* 0x000fe20008000a00 */
[----:B------:R-:W-:Y:S01]  /*e740*/  ULDC.64 UR12, c[0x0][0xba8] ;  /* 0x0002ea00000c7ab9 */ /* 0x000fe20000000a00 */
[----:B------:R-:W-:Y:S01]  /*e750*/  IMAD R7, R9, R7, R6 ;  /* 0x0000000709077224 */ /* 0x000fe200078e0206 */
[----:B------:R-:W-:Y:S01]  /*e760*/  IADD3.X R5, R5, UR8, R10, P0, P1 ;  /* 0x0000000805057c10 */ /* 0x000fe200087e240a */
[----:B------:R-:W-:Y:S01]  /*e770*/  @!UP0 ULDC UR12, c[0x0][0xb50] ;  /* 0x0002d400000c8ab9 */ /* 0x000fe20000000800 */
[----:B------:R-:W-:Y:S01]  /*e780*/  @!UP0 ULDC UR13, c[0x0][0xb54] ;  /* 0x0002d500000d8ab9 */ /* 0x000fe20000000800 */
[C---:B------:R-:W-:Y:S01]  /*e790*/  IMAD R6, R7.reuse, UR11, RZ ;  /* 0x0000000b07067c24 */ /* 0x040fe2000f8e02ff */
[----:B------:R-:W-:Y:S01]  /*e7a0*/  SHF.R.S32.HI R3, RZ, 0x1f, R7 ;  /* 0x0000001fff037819 */ /* 0x000fe20000011407 */
[----:B------:R-:W-:-:S04]  /*e7b0*/  IMAD.WIDE.U32 R4, R7, UR10, R4 ;  /* 0x0000000a07047c25 */ /* 0x000fc8000f8e0004 */
[----:B------:R-:W-:Y:S01]  /*e7c0*/  IMAD R3, R3, UR10, R6 ;  /* 0x0000000a03037c24 */ /* 0x000fe2000f8e0206 */
[----:B------:R-:W-:-:S03]  /*e7d0*/  LEA R6, P0, R4, UR12, 0x2 ;  /* 0x0000000c04067c11 */ /* 0x000fc6000f8010ff */
[----:B------:R-:W-:-:S05]  /*e7e0*/  IMAD.IADD R3, R5, 0x1, R3 ;  /* 0x0000000105037824 */ /* 0x000fca00078e0203 */
[----:B------:R-:W-:Y:S01]  /*e7f0*/  LEA.HI.X R7, R4, UR13, R3, 0x2, P0 ;  /* 0x0000000d04077c11 */ /* 0x000fe200080f1403 */
[----:B------:R-:W-:-:S05]  /*e800*/  IMAD.MOV.U32 R3, RZ, RZ, -0x800000 ;  /* 0xff800000ff037424 */ /* 0x000fca00078e00ff */
[----:B------:R0:W-:Y:S02]  /*e810*/  STG.E desc[UR50][R6.64], R3 ;  /* 0x0000000306007986 */ /* 0x0001e4000c101932 */
.L_x_7684:
[----:B------:R-:W-:Y:S05]  /*e820*/  BSYNC B1 ;  /* 0x0000000000017941 */ /* 0x000fea0003800000 */
.L_x_7683:
[----:B------:R-:W-:-:S06]  /*e830*/  UISETP.GT.AND UP0, UPT, UR9, 0x1, UPT ;  /* 0x000000010900788c */ /* 0x000fcc000bf04270 */
[----:B------:R-:W-:-:S13]  /*e840*/  PLOP3.LUT P0, PT, PT, PT, UP0, 0x80, 0x0 ;  /* 0x000000000000781c */ /* 0x000fda0003f0f008 */
[----:B------:R-:W-:Y:S05]  /*e850*/  @P0 BRA `(.L_x_7679) ;  /* 0x00000008008c0947 */ /* 0x000fea0003800000 */
[----:B------:R-:W1:Y:S01]  /*e860*/  LDC R11, c[0x0][0xbe8] ;  /* 0x0002fa00ff0b7b82 */ /* 0x000e620000000800 */
[----:B0-----:R-:W-:Y:S01]  /*e870*/  SHF.R.S32.HI R3, RZ, 0x1f, R8 ;  /* 0x0000001fff037819 */ /* 0x001fe20000011408 */
[----:B------:R-:W-:Y:S01]  /*e880*/  ULDC UR14, c[0x0][0xac8] ;  /* 0x0002b200000e7ab9 */ /* 0x000fe20000000800 */
[----:B------:R-:W-:Y:S01]  /*e890*/  ULDC.64 UR12, c[0x0][0xaa0] ;  /* 0x0002a800000c7ab9 */ /* 0x000fe20000000a00 */
[----:B------:R-:W-:Y:S01]  /*e8a0*/  ISETP.GE.AND P1, PT, R187, UR14, PT ;  /* 0x0000000ebb007c0c */ /* 0x000fe2000bf26270 */
[----:B------:R-:W-:Y:S01]  /*e8b0*/  UIMAD UR10, UR22, UR12, URZ ;  /* 0x0000000c160a72a4 */ /* 0x000fe2000f8e023f */
[----:B------:R-:W-:Y:S01]  /*e8c0*/  LEA.HI R6, R3, R8, RZ, 0x3 ;  /* 0x0000000803067211 */ /* 0x000fe200078f18ff */
[----:B------:R-:W-:Y:S01]  /*e8d0*/  UIMAD.WIDE.U32 UR8, UR4, UR12, URZ ;  /* 0x0000000c040872a5 */ /* 0x000fe2000f8e003f */
[----:B------:R-:W-:Y:S01]  /*e8e0*/  SEL R4, RZ, 0xffffffff, P1 ;  /* 0xffffffffff047807 */ /* 0x000fe20000800000 */
[----:B------:R-:W-:Y:S01]  /*e8f0*/  UIMAD UR10, UR4, UR13, UR10 ;  /* 0x0000000d040a72a4 */ /* 0x000fe2000f8e020a */
[----:B------:R-:W-:Y:S01]  /*e900*/  LOP3.LUT R3, R6, 0xfffffff8, RZ, 0xc0, !PT ;  /* 0xfffffff806037812 */ /* 0x000fe200078ec0ff */
[C---:B------:R-:W-:Y:S01]  /*e910*/  VIADD R37, R2.reuse, 0xc0 ;  /* 0x000000c002257836 */ /* 0x040fe20000000000 */
[----:B------:R-:W-:Y:S01]  /*e920*/  ISETP.GE.AND P2, PT, R2, UR14, PT ;  /* 0x0000000e02007c0c */ /* 0x000fe2000bf46270 */
[----:B------:R-:W-:Y:S01]  /*e930*/  IMAD.SHL.U32 R4, R4, 0x2, RZ ;  /* 0x0000000204047824 */ /* 0x000fe200078e00ff */
[----:B------:R-:W-:Y:S01]  /*e940*/  SHF.R.S32.HI R13, RZ, 0x3, R6 ;  /* 0x00000003ff0d7819 */ /* 0x000fe20000011406 */
[----:B------:R-:W-:Y:S01]  /*e950*/  IMAD.IADD R8, R8, 0x1, -R3 ;  /* 0x0000000108087824 */ /* 0x000fe200078e0a03 */
[----:B------:R-:W-:Y:S01]  /*e960*/  SEL R3, RZ, 0x1, P2 ;  /* 0x00000001ff037807 */ /* 0x000fe20001000000 */
[----:B------:R-:W-:Y:S01]  /*e970*/  UIADD3 UR9, UR9, UR10, URZ ;  /* 0x0000000a09097290 */ /* 0x000fe2000fffe03f */
[----:B------:R-:W-:Y:S01]  /*e980*/  ISETP.GE.AND P1, PT, R186, UR14, PT ;  /* 0x0000000eba007c0c */ /* 0x000fe2000bf26270 */
[----:B------:R-:W-:Y:S01]  /*e990*/  ULDC.64 UR12, c[0x0][0xae8] ;  /* 0x0002ba00000c7ab9 */ /* 0x000fe20000000a00 */
[----:B------:R-:W-:Y:S01]  /*e9a0*/  LOP3.LUT R6, R4, 0x2, R3, 0xe2, !PT ;  /* 0x0000000204067812 */ /* 0x000fe200078ee203 */
[----:B------:R-:W-:Y:S01]  /*e9b0*/  IMAD R3, R8, 0x20, R13 ;  /* 0x0000002008037824 */ /* 0x000fe200078e020d */
[----:B------:R-:W-:Y:S01]  /*e9c0*/  SEL R4, RZ, 0xffffffff, P1 ;  /* 0xffffffffff047807 */ /* 0x000fe20000800000 */
[----:B------:R-:W-:Y:S01]  /*e9d0*/  UIMAD.WIDE.U32 UR8, UR44, UR12, UR8 ;  /* 0x0000000c2c0872a5 */ /* 0x000fe2000f8e0008 */
[----:B-1----:R-:W-:Y:S01]  /*e9e0*/  ISETP.NE.AND P0, PT, R11, 0x1, PT ;  /* 0x000000010b00780c */ /* 0x002fe20003f05270 */
[----:B------:R-:W-:Y:S01]  /*e9f0*/  VIADD R8, R3, UR45 ;  /* 0x0000002d03087c36 */ /* 0x000fe20008000000 */
[----:B------:R-:W-:Y:S01]  /*ea00*/  ISETP.GE.AND P1, PT, R37, UR14, PT ;  /* 0x0000000e25007c0c */ /* 0x000fe2000bf26270 */
[----:B------:R-:W-:Y:S01]  /*ea10*/  IMAD.SHL.U32 R9, R4, 0x4, RZ ;  /* 0x0000000404097824 */ /* 0x000fe200078e00ff */
[----:B------:R-:W-:Y:S01]  /*ea20*/  ULDC.64 UR10, c[0x0][0xaf0] ;  /* 0x0002bc00000a7ab9 */ /* 0x000fe20000000a00 */
[----:B------:R-:W-:Y:S01]  /*ea30*/  UIMAD UR9, UR44, UR13, UR9 ;  /* 0x0000000d2c0972a4 */ /* 0x000fe2000f8e0209 */
[----:B------:R-:W-:Y:S01]  /*ea40*/  IMAD.MOV.U32 R3, RZ, RZ, R8 ;  /* 0x000000ffff037224 */ /* 0x000fe200078e0008 */
[----:B------:R-:W-:Y:S01]  /*ea50*/  UIMAD UR42, UR42, UR10, URZ ;  /* 0x0000000a2a2a72a4 */ /* 0x000fe2000f8e023f */
[C---:B------:R-:W-:Y:S01]  /*ea60*/  VIADD R27, R2.reuse, 0x100 ;  /* 0x00000100021b7836 */ /* 0x040fe20000000000 */
[----:B------:R-:W-:Y:S01]  /*ea70*/  UIMAD.WIDE.U32 UR8, UR41, UR10, UR8 ;  /* 0x0000000a290872a5 */ /* 0x000fe2000f8e0008 */
[----:B------:R-:W-:Y:S01]  /*ea80*/  LOP3.LUT R6, R9, 0x4, R6, 0xe2, !PT ;  /* 0x0000000409067812 */ /* 0x000fe200078ee206 */
[----:B------:R-:W-:Y:S01]  /*ea90*/  UIMAD UR4, UR41, UR11, UR42 ;  /* 0x0000000b290472a4 */ /* 0x000fe2000f8e022a */
[C---:B------:R-:W-:Y:S01]  /*eaa0*/  VIADD R29, R2.reuse, 0x140 ;  /* 0x00000140021d7836 */ /* 0x040fe20000000000 */
[----:B------:R-:W0:Y:S01]  /*eab0*/  @P0 LDC R5, c[0x0][0xbec] ;  /* 0x0002fb00ff050b82 */ /* 0x000e220000000800 */
[----:B------:R-:W-:Y:S01]  /*eac0*/  VIADD R33, R2, 0x180 ;  /* 0x0000018002217836 */ /* 0x000fe20000000000 */
[----:B------:R-:W-:Y:S01]  /*ead0*/  UIADD3 UR4, UR9, UR4, URZ ;  /* 0x0000000409047290 */ /* 0x000fe2000fffe03f */
[----:B-----5:R-:W-:Y:S01]  /*eae0*/  IMAD R25, R0, R11, RZ ;  /* 0x0000000b00197224 */ /* 0x020fe200078e02ff */
[----:B------:R-:W-:Y:S01]  /*eaf0*/  BSSY B1, `(.L_x_7685) ;  /* 0x0000055000017945 */ /* 0x000fe20003800000 */
[----:B------:R-:W-:Y:S01]  /*eb00*/  VIADD R26, R13, UR45 ;  /* 0x0000002d0d1a7c36 */ /* 0x000fe20008000000 */
[----:B------:R-:W-:Y:S01]  /*eb10*/  SHF.R.S32.HI R35, RZ, 0x1f, R186 ;  /* 0x0000001fff237819 */ /* 0x000fe200000114ba */
[----:B------:R-:W-:Y:S01]  /*eb20*/  VIADD R31, R2, 0x1c0 ;  /* 0x000001c0021f7836 */ /* 0x000fe20000000000 */
[----:B------:R-:W1:Y:S01]  /*eb30*/  @P0 LDC R7, c[0x0][0xbf0] ;  /* 0x0002fc00ff070b82 */ /* 0x000e620000000800 */
[----:B------:R-:W-:-:S02]  /*eb40*/  SHF.R.S32.HI R30, RZ, 0x1f, R33 ;  /* 0x0000001fff1e7819 */ /* 0x000fc40000011421 */
[----:B------:R-:W-:Y:S02]  /*eb50*/  SHF.R.S32.HI R32, RZ, 0x1f, R27 ;  /* 0x0000001fff207819 */ /* 0x000fe4000001141b */
[----:B------:R-:W-:Y:S02]  /*eb60*/  SHF.R.S32.HI R28, RZ, 0x1f, R31 ;  /* 0x0000001fff1c7819 */ /* 0x000fe4000001141f */
[----:B------:R-:W-:Y:S02]  /*eb70*/  SHF.R.S32.HI R34, RZ, 0x1f, R29 ;  /* 0x0000001fff227819 */ /* 0x000fe4000001141d */
[----:B------:R-:W-:Y:S02]  /*eb80*/  SHF.R.S32.HI R36, RZ, 0x1f, R37 ;  /* 0x0000001fff247819 */ /* 0x000fe40000011425 */
[----:B------:R-:W-:Y:S01]  /*eb90*/  SHF.R.S32.HI R38, RZ, 0x1f, R187 ;  /* 0x0000001fff267819 */ /* 0x000fe200000114bb */
[----:B0-----:R-:W-:Y:S01]  /*eba0*/  @P0 IMAD.HI.U32 R4, R8, R5, RZ ;  /* 0x0000000508040227 */ /* 0x001fe200078e00ff */
[----:B------:R-:W-:-:S02]  /*ebb0*/  SEL R5, RZ, 0xffffffff, P1 ;  /* 0xffffffffff057807 */ /* 0x000fc40000800000 */
        /* <DEDUP_REMOVED lines=72> */
.L_x_7686:
[----:B------:R-:W-:Y:S05]  /*f040*/  BSYNC B1 ;  /* 0x0000000000017941 */ /* 0x000fea0003800000 */
.L_x_7685:
        /* <DEDUP_REMOVED lines=36> */
.L_x_7679:
[----:B------:R-:W-:Y:S05]  /*f290*/  BSYNC B0 ;  /* 0x0000000000007941 */ /* 0x000fea0003800000 */
.L_x_7672:
[----:B------:R-:W-:Y:S02]  /*f2a0*/  ULDC UR4, c[0x0][0xc3c] ;  /* 0x00030f0000047ab9 */ /* 0x000fe40000000800 */
[----:B------:R-:W-:-:S06]  /*f2b0*/  UISETP.GE.AND UP0, UPT, UR7, UR4, UPT ;  /* 0x000000040700728c */ /* 0x000fcc000bf06270 */
[----:B------:R-:W-:-:S13]  /*f2c0*/  PLOP3.LUT P0, PT, PT, PT, UP0, 0x80, 0x0 ;  /* 0x000000000000781c */ /* 0x000fda0003f0f008 */
[----:B------:R-:W-:Y:S05]  /*f2d0*/  @!P0 BRA `(.L_x_7687) ;  /* 0xffffff1c00f88947 */ /* 0x000fea000383ffff */
[----:B------:R-:W-:Y:S05]  /*f2e0*/  EXIT ;  /* 0x000000000000794d */ /* 0x000fea0003800000 */
.L_x_7617:
        /* <DEDUP_REMOVED lines=16> */
.L_x_7688:
        /* <DEDUP_REMOVED lines=43> */
.L_x_7692:
        /* <DEDUP_REMOVED lines=35> */
.L_x_7690:
        /* <DEDUP_REMOVED lines=13> */
.L_x_7693:
        /* <DEDUP_REMOVED lines=62> */
.L_x_7694:
        /* <DEDUP_REMOVED lines=61> */
.L_x_7695:
[----:B------:R-:W-:-:S05]  /*10150*/  LOP3.LUT R25, RZ, R2, RZ, 0x33, !PT ;  /* 0x00000002ff197212 */ /* 0x000fca00078e33ff */
[----:B------:R-:W-:Y:S01]  /*10160*/  IMAD.IADD R25, R6, 0x1, R25 ;  /* 0x0000000106197824 */ /* 0x000fe200078e0219 */
[----:B------:R-:W-:Y:S06]  /*10170*/  BRA `(.L_x_7696) ;  /* 0x0000000000147947 */ /* 0x000fec0003800000 */
.L_x_7691:
[----:B------:R-:W-:Y:S01]  /*10180*/  ULDC UR4, c[0x0][0xc3c] ;  /* 0x00030f0000047ab9 */ /* 0x000fe20000000800 */
[----:B------:R-:W-:Y:S02]  /*10190*/  IMAD.MOV.U32 R25, RZ, RZ, RZ ;  /* 0x000000ffff197224 */ /* 0x000fe400078e00ff */
[----:B------:R-:W-:Y:S02]  /*101a0*/  IMAD.U32 R24, RZ, RZ, UR6 ;  /* 0x00000006ff187e24 */ /* 0x000fe4000f8e00ff */
[----:B------:R-:W-:Y:S02]  /*101b0*/  IMAD.MOV.U32 R26, RZ, RZ, RZ ;  /* 0x000000ffff1a7224 */ /* 0x000fe400078e00ff */
[----:B------:R-:W-:-:S07]  /*101c0*/  IMAD.U32 R27, RZ, RZ, UR4 ;  /* 0x00000004ff1b7e24 */ /* 0x000fce000f8e00ff */
.L_x_7696:
[----:B------:R-:W-:-:S13]  /*101d0*/  ISETP.NE.AND P0, PT, R7, RZ, PT ;  /* 0x000000ff0700720c */ /* 0x000fda0003f05270 */
[----:B------:R-:W0:Y:S01]  /*101e0*/  @!P0 S2R R3, SR_CgaCtaId ;  /* 0x0000000000038919 */ /* 0x000e220000008800 */
[----:B------:R-:W-:-:S04]  /*101f0*/  @!P0 MOV R2, 0x400 ;  /* 0x0000040000028802 */ /* 0x000fc80000000f00 */
[----:B0-----:R-:W-:-:S05]  /*10200*/  @!P0 LEA R2, R3, R2, 0x18 ;  /* 0x0000000203028211 */ /* 0x001fca00078ec0ff */
[----:B------:R0:W-:Y:S01]  /*10210*/  @!P0 STS.128 [R2+0x28cd0], R24 ;  /* 0x028cd01802008388 */ /* 0x0001e20000000c00 */
[----:B------:R-:W-:Y:S06]  /*10220*/  BAR.ARV 0x5, 0x180 ;  /* 0x0146000000007b1d */ /* 0x000fec0000002000 */
.L_x_7689:
[----:B------:R2:W-:Y:S01]  /*10230*/  STL [R1+0x20], RZ ;  /* 0x000020ff01007387 */ /* 0x0005e20000100800 */
[----:B------:R-:W-:Y:S01]  /*10240*/  ULDC UR4, c[0x0][0xc3c] ;  /* 0x00030f0000047ab9 */ /* 0x000fe20000000800 */
[----:B------:R-:W-:Y:S01]  /*10250*/  IMAD.MOV.U32 R22, RZ, RZ, 0x1 ;  /* 0x00000001ff167424 */ /* 0x000fe200078e00ff */
[----:B-1----:R-:W-:Y:S01]  /*10260*/  ISETP.GE.AND P0, PT, R27, UR4, PT ;  /* 0x000000041b007c0c */ /* 0x002fe2000bf06270 */
[----:B------:R-:W-:-:S12]  /*10270*/  IMAD.MOV.U32 R18, RZ, RZ, RZ ;  /* 0x000000ffff127224 */ /* 0x000fd800078e00ff */
[----:B--2---:R-:W-:Y:S05]  /*10280*/  @P0 BRA `(.L_x_7697) ;  /* 0x0000004c00f80947 */ /* 0x004fea0003800000 */
[----:B------:R-:W1:Y:S01]  /*10290*/  S2UR UR5, SR_CgaCtaId ;  /* 0x00000000000579c3 */ /* 0x000e620000008800 */
[C---:B0-----:R-:W-:Y:S01]  /*102a0*/  IMAD.SHL.U32 R2, R0.reuse, 0x8, RZ ;  /* 0x0000000800027824 */ /* 0x041fe200078e00ff */
        /* <DEDUP_REMOVED lines=18> */
[----:B-1----:R-:W-:Y:S01]  /*103d0*/  ULEA UR4, UR5, UR4, 0x18 ;  /* 0x0000000405047291 */ /* 0x002fe2000f8ec03f */
[C---:B------:R-:W-:Y:S02]  /*103e0*/  LOP3.LUT R2, R0.reuse, 0x100, RZ, 0xfc, !PT ;  /* 0x0000010000027812 */ /* 0x040fe400078efcff */
[C---:B------:R-:W-:Y:S02]  /*103f0*/  LOP3.LUT R4, R0.reuse, 0x140, RZ, 0xfc, !PT ;  /* 0x0000014000047812 */ /* 0x040fe400078efcff */
[C---:B------:R-:W-:Y:S01]  /*10400*/  LOP3.LUT R3, R0.reuse, 0x180, RZ, 0xfc, !PT ;  /* 0x0000018000037812 */ /* 0x040fe200078efcff */
[----:B------:R-:W-:Y:S01]  /*10410*/  IMAD.U32 R17, RZ, RZ, UR4 ;  /* 0x00000004ff117e24 */ /* 0x000fe2000f8e00ff */
[----:B------:R-:W-:-:S03]  /*10420*/  LOP3.LUT R2, R0, 0x1c0, RZ, 0xfc, !PT ;  /* 0x000001c000027812 */ /* 0x000fc600078efcff */
[----:B------:R-:W-:-:S05]  /*10430*/  IMAD R0, R33, 0x2, R17 ;  /* 0x0000000221007824 */ /* 0x000fca00078e0211 */
[----:B------:R0:W-:Y:S02]  /*10440*/  STL [R1+0x28], R0 ;  /* 0x0000280001007387 */ /* 0x0001e40000100800 */
.L_x_7760:
[----:B-1----:R-:W1:Y:S02]  /*10450*/  LDC.64 R2, c[0x0][0xc88] ;  /* 0x00032200ff027b82 */ /* 0x002e640000000a00 */
[----:B-1----:R-:W-:-:S05]  /*10460*/  IMAD.WIDE R2, R27, 0x4, R2 ;  /* 0x000000041b027825 */ /* 0x002fca00078e0202 */
[----:B------:R-:W0:Y:S01]  /*10470*/  LDG.E R29, desc[UR50][R2.64] ;  /* 0x00000032021d7981 */ /* 0x000e22000c1e1900 */
[----:B------:R-:W-:Y:S05]  /*10480*/  YIELD ;  /* 0x0000000000007946 */ /* 0x000fea0003800000 */
[----:B------:R-:W-:Y:S01]  /*10490*/  ULDC.64 UR4, c[0x0][0xa28] ;  /* 0x00028a0000047ab9 */ /* 0x000fe20000000a00 */
[----:B------:R-:W-:Y:S01]  /*104a0*/  IMAD.MOV.U32 R31, RZ, RZ, RZ ;  /* 0x000000ffff1f7224 */ /* 0x000fe200078e00ff */
[----:B------:R-:W-:Y:S01]  /*104b0*/  ISETP.NE.U32.AND P0, PT, RZ, UR4, PT ;  /* 0x00000004ff007c0c */ /* 0x000fe2000bf05070 */
[----:B------:R-:W-:-:S03]  /*104c0*/  ULDC.64 UR6, c[0x0][0xa18] ;  /* 0x0002860000067ab9 */ /* 0x000fc60000000a00 */
[----:B------:R-:W-:Y:S01]  /*104d0*/  ISETP.NE.AND.EX P0, PT, RZ, UR5, PT, P0 ;  /* 0x00000005ff007c0c */ /* 0x000fe2000bf05300 */
[----:B------:R-:W-:Y:S01]  /*104e0*/  IMAD.MOV.U32 R37, RZ, RZ, RZ ;  /* 0x000000ffff257224 */ /* 0x000fe200078e00ff */
[----:B0-----:R-:W-:-:S11]  /*104f0*/  SHF.R.S32.HI R0, RZ, 0x1f, R29 ;  /* 0x0000001fff007819 */ /* 0x001fd6000001141d */
        /* <DEDUP_REMOVED lines=37> */
.L_x_7698:
        /* <DEDUP_REMOVED lines=9> */
.L_x_7699:
        /* <DEDUP_REMOVED lines=9> */
.L_x_7700:
[----:B------:R-:W3:Y:S01]  /*10870*/  LDL R4, [R1+0x4] ;  /* 0x0000040001047983 */ /* 0x000ee20000100800 */
[----:B012---:R-:W0:Y:S01]  /*10880*/  LDC R0, c[0x0][0x448] ;  /* 0x00011200ff007b82 */ /* 0x007e220000000800 */
[----:B-----5:R-:W-:Y:S01]  /*10890*/  IADD3 R28, -R31, R28, RZ ;  /* 0x0000001c1f1c7210 */ /* 0x020fe20007ffe1ff */
[----:B------:R-:W-:Y:S01]  /*108a0*/  BSSY B0, `(.L_x_7701) ;  /* 0x0000038000007945 */ /* 0x000fe20003800000 */
[----:B------:R-:W-:Y:S02]  /*108b0*/  LOP3.LUT R16, R16, 0xfffffdff, RZ, 0xc0, !PT ;  /* 0xfffffdff10107812 */ /* 0x000fe400078ec0ff */
[----:B0-----:R-:W-:Y:S01]  /*108c0*/  ISETP.NE.AND P0, PT, R0, 0x1, PT ;  /* 0x000000010000780c */ /* 0x001fe20003f05270 */
[----:B------:R-:W-:-:S04]  /*108d0*/  IMAD.SHL.U32 R0, R25, 0x40, RZ ;  /* 0x0000004019007824 */ /* 0x000fc800078e00ff */
[----:B------:R-:W-:-:S08]  /*108e0*/  VIADD R0, R0, 0x3f ;  /* 0x0000003f00007836 */ /* 0x000fd00000000000 */
[----:B------:R-:W0:Y:S01]  /*108f0*/  @P0 LDC R3, c[0x0][0x44c] ;  /* 0x00011300ff030b82 */ /* 0x000e220000000800 */
[----:B------:R-:W-:-:S07]  /*10900*/  @P0 LOP3.LUT R16, R16, 0x200, RZ, 0xfc, !PT ;  /* 0x0000020010100812 */ /* 0x000fce00078efcff */
[----:B------:R-:W1:Y:S01]  /*10910*/  @P0 LDC R2, c[0x0][0x450] ;  /* 0x00011400ff020b82 */ /* 0x000e620000000800 */
[----:B0-----:R-:W-:-:S05]  /*10920*/  @P0 IMAD.HI.U32 R3, R0, R3, RZ ;  /* 0x0000000300030227 */ /* 0x001fca00078e00ff */
[----:B-1----:R-:W-:Y:S01]  /*10930*/  @P0 SHF.R.U32.HI R0, RZ, R2, R3 ;  /* 0x00000002ff000219 */ /* 0x002fe20000011603 */
[C---:B------:R-:W-:Y:S01]  /*10940*/  VIADD R2, R28.reuse, 0x3f ;  /* 0x0000003f1c027836 */ /* 0x040fe20000000000 */
[----:B---3--:R-:W-:-:S05]  /*10950*/  IADD3 R3, R28, 0x40, -R4 ;  /* 0x000000401c037810 */ /* 0x008fca0007ffe804 */
[----:B------:R-:W-:-:S05]  /*10960*/  IMAD.IADD R0, R3, 0x1, R0 ;  /* 0x0000000103007824 */ /* 0x000fca00078e0200 */
[----:B------:R-:W-:-:S04]  /*10970*/  SHF.R.S32.HI R3, RZ, 0x1f, R0 ;  /* 0x0000001fff037819 */ /* 0x000fc80000011400 */
[----:B------:R-:W-:Y:S02]  /*10980*/  LEA.HI R0, R3, R0, RZ, 0x6 ;  /* 0x0000000003007211 */ /* 0x000fe400078f30ff */
[----:B------:R-:W-:Y:S02]  /*10990*/  SHF.R.S32.HI R3, RZ, 0x1f, R2 ;  /* 0x0000001fff037819 */ /* 0x000fe40000011402 */
[----:B------:R-:W-:Y:S02]  /*109a0*/  SHF.R.S32.HI R0, RZ, 0x6, R0 ;  /* 0x00000006ff007819 */ /* 0x000fe40000011400 */
[----:B------:R-:W-:Y:S02]  /*109b0*/  LEA.HI R3, R3, R2, RZ, 0x6 ;  /* 0x0000000203037211 */ /* 0x000fe400078f30ff */
[----:B------:R-:W-:Y:S02]  /*109c0*/  LOP3.LUT R2, R26, 0xff000000, RZ, 0xc0, !PT ;  /* 0xff0000001a027812 */ /* 0x000fe400078ec0ff */
[----:B------:R-:W-:-:S02]  /*109d0*/  SHF.R.S32.HI R3, RZ, 0x6, R3 ;  /* 0x00000006ff037819 */ /* 0x000fc40000011403 */
[----:B------:R-:W-:Y:S02]  /*109e0*/  SHF.R.U32.HI R2, RZ, 0x8, R2 ;  /* 0x00000008ff027819 */ /* 0x000fe40000011602 */
[----:B------:R-:W-:Y:S02]  /*109f0*/  VIMNMX R0, R3, R0, PT ;  /* 0x0000000003007248 */ /* 0x000fe40003fe0100 */
[----:B------:R-:W-:Y:S02]  /*10a00*/  LOP3.LUT R3, R26, 0xff0000, RZ, 0xc0, !PT ;  /* 0x00ff00001a037812 */ /* 0x000fe400078ec0ff */
[----:B------:R-:W-:Y:S02]  /*10a10*/  ISETP.GE.AND P0, PT, R0, 0x1, PT ;  /* 0x000000010000780c */ /* 0x000fe40003f06270 */
[----:B------:R-:W-:Y:S01]  /*10a20*/  LEA.HI R4, R3, R2, RZ, 0x10 ;  /* 0x0000000203047211 */ /* 0x000fe200078f80ff */
[----:B------:R-:W-:-:S10]  /*10a30*/  IMAD.MOV.U32 R2, RZ, RZ, RZ ;  /* 0x000000ffff027224 */ /* 0x000fd400078e00ff */
[----:B------:R-:W-:Y:S05]  /*10a40*/  @!P0 BRA `(.L_x_7702) ;  /* 0x0000000000748947 */ /* 0x000fea0003800000 */
        /* <DEDUP_REMOVED lines=29> */
.L_x_7702:
[----:B------:R-:W-:Y:S05]  /*10c20*/  BSYNC B0 ;  /* 0x0000000000007941 */ /* 0x000fea0003800000 */
.L_x_7701:
        /* <DEDUP_REMOVED lines=24> */
.L_x_7704:
        /* <DEDUP_REMOVED lines=20> */
.L_x_7707:
[----:B------:R-:W-:Y:S05]  /*10ef0*/  BSYNC B6 ;  /* 0x0000000000067941 */ /* 0x000fea0003800000 */
.L_x_7706:
        /* <DEDUP_REMOVED lines=20> */
.L_x_7710:
        /* <DEDUP_REMOVED lines=15> */
.L_x_7709:
[----:B------:R-:W-:Y:S05]  /*11130*/  BSYNC B6 ;  /* 0x0000000000067941 */ /* 0x000fea0003800000 */
.L_x_7708:
[----:B------:R-:W0:Y:S01]  /*11140*/  S2R R34, SR_TID.X ;  /* 0x0000000000227919 */ /* 0x000e220000002100 */
[----:B------:R-:W-:Y:S01]  /*11150*/  ULDC.64 UR4, c[0x0][0x9f8] ;  /* 0x00027e0000047ab9 */ /* 0x000fe20000000a00 */
[----:B------:R-:W1:Y:S01]  /*11160*/  LDC R20, c[0x0][0x430] ;  /* 0x00010c00ff147b82 */ /* 0x000e620000000800 */
[----:B------:R-:W-:-:S04]  /*11170*/  ISETP.NE.U32.AND P0, PT, RZ, UR4, PT ;  /* 0x00000004ff007c0c */ /* 0x000fc8000bf05070 */
[----:B------:R-:W-:Y:S01]  /*11180*/  ISETP.NE.AND.EX P0, PT, RZ, UR5, PT, P0 ;  /* 0x00000005ff007c0c */ /* 0x000fe2000bf05300 */
[----:B------:R-:W2:-:S12]  /*11190*/  S2R R21, SR_TID.X ;  /* 0x0000000000157919 */ /* 0x000e980000002100 */
[----:B------:R-:W-:Y:S01]  /*111a0*/  @P0 IADD3 R2, P1, R19, UR4, RZ ;  /* 0x0000000413020c10 */ /* 0x000fe2000ff3e0ff */
[----:B------:R-:W-:-:S03]  /*111b0*/  ULDC UR4, c[0x0][0x320] ;  /* 0x0000c80000047ab9 */ /* 0x000fc60000000800 */
[----:B------:R-:W-:-:S05]  /*111c0*/  @P0 IADD3.X R3, R32, UR5, RZ, P1, !PT ;  /* 0x0000000520030c10 */ /* 0x000fca0008ffe4ff */
[----:B------:R3:W5:Y:S01]  /*111d0*/  @P0 LDG.E R23, desc[UR50][R2.64] ;  /* 0x0000003202170981 */ /* 0x000762000c1e1900 */
[----:B------:R-:W-:Y:S01]  /*111e0*/  LOP3.LUT R16, R16, 0xffffffbf, RZ, 0xc0, !PT ;  /* 0xffffffbf10107812 */ /* 0x000fe200078ec0ff */
[----:B------:R-:W-:Y:S01]  /*111f0*/  UMOV UR5, 0xffffffff ;  /* 0xffffffff00057882 */ /* 0x000fe20000000000 */
[----:B0-----:R-:W-:-:S05]  /*11200*/  IMAD.SHL.U32 R34, R34, 0x8, RZ ;  /* 0x0000000822227824 */ /* 0x001fca00078e00ff */
[----:B------:R-:W-:Y:S01]  /*11210*/  LOP3.LUT R34, R34, 0x38, RZ, 0xc0, !PT ;  /* 0x0000003822227812 */ /* 0x000fe200078ec0ff */
[----:B--2---:R-:W-:-:S03]  /*11220*/  IMAD.SHL.U32 R21, R21, 0x8, RZ ;  /* 0x0000000815157824 */ /* 0x004fc600078e00ff */
[C---:B------:R-:W-:Y:S02]  /*11230*/  LOP3.LUT R0, R34.reuse, 0x40, RZ, 0xfc, !PT ;  /* 0x0000004022007812 */ /* 0x040fe400078efcff */
[----:B------:R-:W-:Y:S02]  /*11240*/  LOP3.LUT R4, R34, 0x180, RZ, 0xfc, !PT ;  /* 0x0000018022047812 */ /* 0x000fe400078efcff */
[----:B------:R-:W-:Y:S02]  /*11250*/  ISETP.GE.AND P3, PT, R0, UR4, PT ;  /* 0x0000000400007c0c */ /* 0x000fe4000bf66270 */
[----:B------:R-:W0:Y:S01]  /*11260*/  S2R R0, SR_TID.X ;  /* 0x0000000000007919 */ /* 0x000e220000002100 */
[----:B------:R-:W-:Y:S02]  /*11270*/  LOP3.LUT R34, R34, 0x1c0, RZ, 0xfc, !PT ;  /* 0x000001c022227812 */ /* 0x000fe400078efcff */
[----:B------:R-:W-:Y:S02]  /*11280*/  LOP3.LUT R21, R21, 0x38, RZ, 0xc0, !PT ;  /* 0x0000003815157812 */ /* 0x000fe400078ec0ff */
[----:B------:R-:W-:-:S02]  /*11290*/  ISETP.GE.AND P0, PT, R34, UR4, PT ;  /* 0x0000000422007c0c */ /* 0x000fc4000bf06270 */
[----:B------:R-:W2:Y:S01]  /*112a0*/  S2R R34, SR_TID.X ;  /* 0x0000000000227919 */ /* 0x000ea20000002100 */
[----:B------:R-:W-:Y:S02]  /*112b0*/  ISETP.GE.AND P2, PT, R21, UR4, PT ;  /* 0x0000000415007c0c */ /* 0x000fe4000bf46270 */
[----:B------:R-:W-:Y:S02]  /*112c0*/  ISETP.GE.AND P1, PT, R4, UR4, PT ;  /* 0x0000000404007c0c */ /* 0x000fe4000bf26270 */
[----:B------:R-:W-:Y:S02]  /*112d0*/  @P3 LOP3.LUT R16, R16, 0x40, RZ, 0xfc, !PT ;  /* 0x0000004010103812 */ /* 0x000fe400078efcff */
[----:B------:R-:W-:Y:S02]  /*112e0*/  SEL R7, RZ, 0x40, P1 ;  /* 0x00000040ff077807 */ /* 0x000fe40000800000 */
[----:B------:R-:W-:Y:S02]  /*112f0*/  LOP3.LUT R16, R16, 0xffffff7f, RZ, 0xc0, !PT ;  /* 0xffffff7f10107812 */ /* 0x000fe400078ec0ff */
[----:B------:R-:W-:-:S03]  /*11300*/  SEL R8, RZ, 0x80, P0 ;  /* 0x00000080ff087807 */ /* 0x000fc60000000000 */
[----:B------:R-:W-:-:S04]  /*11310*/  @P2 LOP3.LUT R16, R16, 0x80, RZ, 0xfc, !PT ;  /* 0x0000008010102812 */ /* 0x000fc800078efcff */
[----:B------:R-:W-:Y:S01]  /*11320*/  LOP3.LUT R16, R16, 0xffffffdf, RZ, 0xc0, !PT ;  /* 0xffffffdf10107812 */ /* 0x000fe200078ec0ff */
[----:B0-----:R-:W-:-:S05]  /*11330*/  IMAD.SHL.U32 R0, R0, 0x8, RZ ;  /* 0x0000000800007824 */ /* 0x001fca00078e00ff */
[----:B------:R-:W-:Y:S01]  /*11340*/  LOP3.LUT R0, R0, 0x38, RZ, 0xc0, !PT ;  /* 0x0000003800007812 */ /* 0x000fe200078ec0ff */
[----:B--2---:R-:W-:-:S03]  /*11350*/  IMAD.SHL.U32 R34, R34, 0x8, RZ ;  /* 0x0000000822227824 */ /* 0x004fc600078e00ff */
[----:B------:R-:W-:Y:S02]  /*11360*/  LOP3.LUT R0, R0, 0x80, RZ, 0xfc, !PT ;  /* 0x0000008000007812 */ /* 0x000fe400078efcff */
[----:B------:R-:W-:Y:S02]  /*11370*/  LOP3.LUT R34, R34, 0x38, RZ, 0xc0, !PT ;  /* 0x0000003822227812 */ /* 0x000fe400078ec0ff */
[----:B------:R-:W-:Y:S02]  /*11380*/  ISETP.GE.AND P5, PT, R0, UR4, PT ;  /* 0x0000000400007c0c */ /* 0x000fe4000bfa6270 */
[----:B------:R-:W-:Y:S02]  /*11390*/  LOP3.LUT R34, R34, 0xc0, RZ, 0xfc, !PT ;  /* 0x000000c022227812 */ /* 0x000fe400078efcff */
[----:B------:R-:W-:Y:S02]  /*113a0*/  LEA R0, R35, 0xffffffc0, 0x6 ;  /* 0xffffffc023007811 */ /* 0x000fe400078e30ff */
        /* <DEDUP_REMOVED lines=12> */
[----:B-1-3--:R-:W-:Y:S06]  /*11470*/  BRA.DIV UR5, `(.L_x_7711) ;  /* 0x0000004605347947 */ /* 0x00afec000b800000 */
.L_x_7778:
        /* <DEDUP_REMOVED lines=56> */
.L_x_7712:
[----:B------:R-:W-:Y:S01]  /*11800*/  IADD3 R28, -R36, R28, -R0 ;  /* 0x0000001c241c7210 */ /* 0x000fe20007ffe900 */
[----:B------:R-:W-:Y:S01]  /*11810*/  IMAD R19, R18, 0x8, R17 ;  /* 0x0000000812137824 */ /* 0x000fe200078e0211 */
[----:B------:R-:W-:Y:S01]  /*11820*/  SHF.L.U32 R0, R22, 0x1f, RZ ;  /* 0x0000001f16007819 */ /* 0x000fe200000006ff */
[----:B------:R-:W-:Y:S03]  /*11830*/  BSSY B0, `(.L_x_7713) ;  /* 0x0000003000007945 */ /* 0x000fe60003800000 */
[----:B------:R-:W0:Y:S02]  /*11840*/  SYNCS.PHASECHK.TRANS64.TRYWAIT P0, [R19+URZ+0x28c40], R0 ;  /* 0x028c4000130075a7 */ /* 0x000e24000800017f */
[----:B0-----:R-:W-:Y:S05]  /*11850*/  @!P0 BRA `(.L_x_7714) ;  /* 0x0000004000708947 */ /* 0x001fea0003800000 */
.L_x_7779:
[----:B------:R-:W-:Y:S05]  /*11860*/  BSYNC B0 ;  /* 0x0000000000007941 */ /* 0x000fea0003800000 */
.L_x_7713:
        /* <DEDUP_REMOVED lines=63> */
.L_x_7789:
        /* <DEDUP_REMOVED lines=10> */
.L_x_7716:
        /* <DEDUP_REMOVED lines=11> */
.L_x_7717:
        /* <DEDUP_REMOVED lines=39> */
.L_x_7719:
[----:B------:R-:W-:Y:S05]  /*12020*/  BSYNC B6 ;  /* 0x0000000000067941 */ /* 0x000fea0003800000 */
.L_x_7718:
        /* <DEDUP_REMOVED lines=28> */
[----:B--2---:R-:W-:Y:S02]  /*121f0*/  @P6 SHF.R.U32.HI R4, RZ, R0, R6 ;  /* 0x00000000ff046219 */ /* 0x004fe40000011606 */
        /* <DEDUP_REMOVED lines=55> */
.L_x_7798:
        /* <DEDUP_REMOVED lines=10> */
.L_x_7721:
        /* <DEDUP_REMOVED lines=18> */
.L_x_7799:
[----:B------:R-:W-:Y:S05]  /*12730*/  BSYNC B0 ;  /* 0x0000000000007941 */ /* 0x000fea0003800000 */
.L_x_7722:
[----:B------:R-:W-:-:S05]  /*12740*/  IMAD.U32 R2, RZ, RZ, UR36 ;  /* 0x00000024ff027e24 */ /* 0x000fca000f8e00ff */
[----:B------:R-:W-:-:S13]  /*12750*/  ISETP.NE.AND P0, PT, R2, 0x3, PT ;  /* 0x000000030200780c */ /* 0x000fda0003f05270 */
[----:B------:R-:W-:Y:S05]  /*12760*/  @!P0 BRA `(.L_x_7724) ;  /* 0x0000000000048947 */ /* 0x000fea0003800000 */
[----:B------:R-:W-:Y:S01]  /*12770*/  BPT.TRAP 0x1 ;  /* 0x000000040000795c */ /* 0x000fe20000300000 */
.L_x_7724:
[----:B0-----:R-:W-:Y:S01]  /*12780*/  SHF.L.U32 R0, R22, 0x1f, RZ ;  /* 0x0000001f16007819 */ /* 0x001fe200000006ff */
[----:B------:R-:W-:Y:S03]  /*12790*/  BSSY B0, `(.L_x_7725) ;  /* 0x0000003000007945 */ /* 0x000fe60003800000 */
[----:B------:R-:W0:Y:S02]  /*127a0*/  SYNCS.PHASECHK.TRANS64.TRYWAIT P0, [R19+URZ+0x28c60], R0 ;  /* 0x028c6000130075a7 */ /* 0x000e24000800017f */
[----:B0-----:R-:W-:Y:S05]  /*127b0*/  @!P0 BRA `(.L_x_7726) ;  /* 0x0000003c00548947 */ /* 0x001fea0003800000 */
.L_x_7800:
[----:B------:R-:W-:Y:S05]  /*127c0*/  BSYNC B0 ;  /* 0x0000000000007941 */ /* 0x000fea0003800000 */
.L_x_7725:
        /* <DEDUP_REMOVED lines=109> */
.L_x_7810:
        /* <DEDUP_REMOVED lines=34> */
.L_x_7728:
        /* <DEDUP_REMOVED lines=11> */
.L_x_7729:
        /* <DEDUP_REMOVED lines=12> */
.L_x_7744:
        /* <DEDUP_REMOVED lines=41> */
.L_x_7732:
[----:B------:R-:W-:Y:S01]  /*134c0*/  IMAD R6, R18, 0x8, R17 ;  /* 0x0000000812067824 */ /* 0x000fe200078e0211 */
[----:B------:R-:W-:Y:S01]  /*134d0*/  SHF.L.U32 R19, R22, 0x1f, RZ ;  /* 0x0000001f16137819 */ /* 0x000fe200000006ff */
[----:B------:R-:W-:Y:S01]  /*134e0*/  BSSY B1, `(.L_x_7733) ;  /* 0x0000004000017945 */ /* 0x000fe20003800000 */
[----:B------:R-:W-:Y:S02]  /*134f0*/  SHF.R.S32.HI R9, RZ, 0x1f, R5 ;  /* 0x0000001fff097819 */ /* 0x000fe40000011405 */
[----:B------:R-:W0:Y:S02]  /*13500*/  SYNCS.PHASECHK.TRANS64.TRYWAIT P0, [R6+URZ+0x28c40], R19 ;  /* 0x028c4013060075a7 */ /* 0x000e24000800017f */
[----:B0-----:R-:W-:Y:S05]  /*13510*/  @!P0 BRA `(.L_x_7734) ;  /* 0x00000038003c8947 */ /* 0x001fea0003800000 */
.L_x_7811:
[----:B------:R-:W-:Y:S05]  /*13520*/  BSYNC B1 ;  /* 0x0000000000017941 */ /* 0x000fea0003800000 */
.L_x_7733:
        /* <DEDUP_REMOVED lines=40> */
.L_x_7821:
        /* <DEDUP_REMOVED lines=8> */
.L_x_7736:
        /* <DEDUP_REMOVED lines=11> */
.L_x_7737:
[----:B------:R2:W-:Y:S01]  /*138e0*/  SYNCS.ARRIVE.TRANS64.A1T0 RZ, [R6+URZ+0x28c30], RZ ;  /* 0x028c30ff06ff79a7 */ /* 0x0005e2000810003f */
[----:B------:R-:W-:Y:S05]  /*138f0*/  @!P2 BRA `(.L_x_7738) ;  /* 0x000000000004a947 */ /* 0x000fea0003800000 */
[----:B------:R-:W-:Y:S01]  /*13900*/  BPT.TRAP 0x1 ;  /* 0x000000040000795c */ /* 0x000fe20000300000 */
.L_x_7738:
[----:B------:R-:W3:Y:S01]  /*13910*/  SYNCS.PHASECHK.TRANS64.TRYWAIT P0, [R6+URZ+0x28c60], R19 ;  /* 0x028c6013060075a7 */ /* 0x000ee2000800017f */
[----:B------:R-:W-:Y:S04]  /*13920*/  BSSY B1, `(.L_x_7739) ;  /* 0x0000002000017945 */ /* 0x000fe80003800000 */
[----:B---3--:R-:W-:Y:S05]  /*13930*/  @!P0 BRA `(.L_x_7740) ;  /* 0x0000003800648947 */ /* 0x008fea0003800000 */
.L_x_7822:
[----:B------:R-:W-:Y:S05]  /*13940*/  BSYNC B1 ;  /* 0x0000000000017941 */ /* 0x000fea0003800000 */
.L_x_7739:
        /* <DEDUP_REMOVED lines=79> */
.L_x_7832:
        /* <DEDUP_REMOVED lines=25> */
.L_x_7742:
        /* <DEDUP_REMOVED lines=11> */
.L_x_7743:
[----:B------:R3:W-:Y:S01]  /*14080*/  SYNCS.ARRIVE.TRANS64.A1T0 RZ, [R6+URZ+0x28c50], RZ ;  /* 0x028c50ff06ff79a7 */ /* 0x0007e2000810003f */
[----:B------:R-:W-:Y:S05]  /*14090*/  @P3 BRA `(.L_x_7744) ;  /* 0xfffffff000643947 */ /* 0x000fea000383ffff */
.L_x_7731:
[----:B------:R-:W-:Y:S05]  /*140a0*/  BSYNC B0 ;  /* 0x0000000000007941 */ /* 0x000fea0003800000 */
.L_x_7730:
        /* <DEDUP_REMOVED lines=21> */
.L_x_7746:
[----:B------:R-:W-:Y:S05]  /*14200*/  BSYNC B0 ;  /* 0x0000000000007941 */ /* 0x000fea0003800000 */
.L_x_7745:
[----:B------:R-:W-:-:S07]  /*14210*/  SEL R18, R18, RZ, P0 ;  /* 0x000000ff12127207 */ /* 0x000fce0000000000 */
.L_x_7705:
[----:B------:R-:W-:Y:S05]  /*14220*/  BSYNC B7 ;  /* 0x0000000000077941 */ /* 0x000fea0003800000 */
.L_x_7703:
        /* <DEDUP_REMOVED lines=11> */
.L_x_7747:
        /* <DEDUP_REMOVED lines=23> */
[----:B----4-:R-:W-:Y:S01]  /*14450*/  @!P1 IMAD.MOV.U32 R25, RZ, RZ, R7 ;  /* 0x000000ffff199224 */ /* 0x010fe200078e0007 */
[----:B-----5:R-:W-:Y:S02]  /*14460*/  @!P1 MOV R8, R4 ;  /* 0x0000000400089202 */ /* 0x020fe40000000f00 */
        /* <DEDUP_REMOVED lines=18> */
.L_x_7842:
[----:B------:R-:W-:Y:S02]  /*14590*/  ULDC UR4, c[0x0][0xc38] ;  /* 0x00030e0000047ab9 */ /* 0x000fe40000000800 */
[----:B------:R-:W-:-:S04]  /*145a0*/  IMAD.U32 R4, RZ, RZ, UR4 ;  /* 0x00000004ff047e24 */ /* 0x000fc8000f8e00ff */
[----:B--2---:R-:W-:-:S04]  /*145b0*/  IMAD R5, R14, R4, RZ ;  /* 0x000000040e057224 */ /* 0x004fc800078e02ff */
[----:B------:R-:W-:-:S05]  /*145c0*/  IMAD.IADD R6, R6, 0x1, R5 ;  /* 0x0000000106067824 */ /* 0x000fca00078e0205 */
[----:B------:R-:W-:-:S13]  /*145d0*/  ISETP.GT.AND P6, PT, R6, R0, PT ;  /* 0x000000000600720c */ /* 0x000fda0003fc4270 */
[----:B------:R-:W-:Y:S05]  /*145e0*/  @P6 BRA `(.L_x_7750) ;  /* 0x0000000000a46947 */ /* 0x000fea0003800000 */
.L_x_7753:
        /* <DEDUP_REMOVED lines=11> */
[----:B------:R-:W-:Y:S02]  /*146a0*/  IMAD.MOV.U32 R8, RZ, RZ, RZ ;  /* 0x000000ffff087224 */ /* 0x000fe400078e00ff */
[----:B0-----:R-:W-:-:S05]  /*146b0*/  @!P6 IMAD.WIDE R2, R7, 0x4, R2 ;  /* 0x000000040702e825 */ /* 0x001fca00078e0202 */
[----:B------:R2:W3:Y:S02]  /*146c0*/  @!P6 LDG.E R25, desc[UR50][R2.64] ;  /* 0x000000320219e981 */ /* 0x0004e4000c1e1900 */
[----:B--2---:R-:W-:-:S05]  /*146d0*/  @!P6 IMAD.WIDE R2, R7, 0x4, R4 ;  /* 0x000000040702e825 */ /* 0x004fca00078e0204 */
        /* <DEDUP_REMOVED lines=20> */
.L_x_7850:
[----:B------:R-:W-:Y:S02]  /*14820*/  ULDC UR4, c[0x0][0xc38] ;  /* 0x00030e0000047ab9 */ /* 0x000fe40000000800 */
[----:B------:R-:W-:-:S04]  /*14830*/  IMAD.U32 R4, RZ, RZ, UR4 ;  /* 0x00000004ff047e24 */ /* 0x000fc8000f8e00ff */
[----:B--2---:R-:W-:-:S04]  /*14840*/  IMAD R5, R14, R4, RZ ;  /* 0x000000040e057224 */ /* 0x004fc800078e02ff */
[----:B------:R-:W-:-:S05]  /*14850*/  IMAD.IADD R6, R5, 0x1, R6 ;  /* 0x0000000105067824 */ /* 0x000fca00078e0206 */
[----:B------:R-:W-:-:S13]  /*14860*/  ISETP.GT.AND P6, PT, R6, R0, PT ;  /* 0x000000000600720c */ /* 0x000fda0003fc4270 */
[----:B------:R-:W-:Y:S05]  /*14870*/  @!P6 BRA `(.L_x_7753) ;  /* 0xfffffffc005ce947 */ /* 0x000fea000383ffff */
.L_x_7750:
        /* <DEDUP_REMOVED lines=8> */
[----:B------:R-:W-:-:S03]  /*14900*/  IMAD.IADD R27, R12, 0x1, R27 ;  /* 0x000000010c1b7824 */ /* 0x000fc600078e021b */
[----:B------:R2:W4:Y:S04]  /*14910*/  SHFL.IDX PT, R8, R8, R12, 0x1f ;  /* 0x00001f0c08087589 */ /* 0x00052800000e0000 */
.L_x_7855:
[----:B------:R-:W-:-:S13]  /*14920*/  ISETP.NE.AND P0, PT, R2, RZ, PT ;  /* 0x000000ff0200720c */ /* 0x000fda0003f05270 */
[----:B------:R-:W-:Y:S05]  /*14930*/  @!P0 BRA `(.L_x_7755) ;  /* 0x0000000000108947 */ /* 0x000fea0003800000 */
[----:B------:R-:W-:Y:S01]  /*14940*/  UMOV UR4, 0xffffffff ;  /* 0xffffffff00047882 */ /* 0x000fe20000000000 */
[----:B--2---:R-:W-:Y:S02]  /*14950*/  VIADD R12, R12, 0xffffffff ;  /* 0xffffffff0c0c7836 */ /* 0x004fe40000000000 */
[----:B------:R-:W-:Y:S05]  /*14960*/  BRA.DIV UR4, `(.L_x_7756) ;  /* 0x0000003a04947947 */ /* 0x000fea000b800000 */
[----:B------:R2:W0:Y:S02]  /*14970*/  SHFL.IDX PT, R24, R3, R12, 0x1f ;  /* 0x00001f0c03187589 */ /* 0x00042400000e0000 */
.L_x_7755:
[----:B----4-:R-:W-:Y:S01]  /*14980*/  ISETP.NE.AND P0, PT, R8, 0x1, PT ;  /* 0x000000010800780c */ /* 0x010fe20003f05270 */
[----:B0-----:R-:W-:-:S04]  /*14990*/  IMAD R24, R24, R4, R5 ;  /* 0x0000000418187224 */ /* 0x001fc800078e0205 */
[----:B------:R-:W-:-:S08]  /*149a0*/  IMAD.IADD R0, R0, 0x1, -R24 ;  /* 0x0000000100007824 */ /* 0x000fd000078e0a18 */
[----:B------:R-:W-:Y:S05]  /*149b0*/  @!P0 BRA `(.L_x_7757) ;  /* 0x0000000000dc8947 */ /* 0x000fea0003800000 */
[----:B---3--:R-:W-:Y:S02]  /*149c0*/  IABS R4, R25 ;  /* 0x0000001900047213 */ /* 0x008fe40000000000 */
[----:B------:R-:W-:Y:S02]  /*149d0*/  IABS R5, R8 ;  /* 0x0000000800057213 */ /* 0x000fe40000000000 */
[----:B------:R-:W0:Y:S08]  /*149e0*/  I2F.RP R6, R4 ;  /* 0x0000000400067306 */ /* 0x000e300000209400 */
[----:B------:R-:W3:Y:S08]  /*149f0*/  I2F.RP R9, R5 ;  /* 0x0000000500097306 */ /* 0x000ef00000209400 */
[----:B0-----:R-:W0:Y:S08]  /*14a00*/  MUFU.RCP R6, R6 ;  /* 0x0000000600067308 */ /* 0x001e300000001000 */
[----:B---3--:R-:W-:Y:S01]  /*14a10*/  MUFU.RCP R9, R9 ;  /* 0x0000000900097308 */ /* 0x008fe20000001000 */
[----:B0-----:R-:W-:-:S07]  /*14a20*/  VIADD R2, R6, 0xffffffe ;  /* 0x0ffffffe06027836 */ /* 0x001fce0000000000 */
[----:B--2---:R0:W2:Y:S02]  /*14a30*/  F2I.FTZ.U32.TRUNC.NTZ R3, R2 ;  /* 0x0000000200037305 */ /* 0x0040a4000021f000 */
[----:B0-----:R-:W-:Y:S02]  /*14a40*/  IMAD.MOV.U32 R2, RZ, RZ, RZ ;  /* 0x000000ffff027224 */ /* 0x001fe400078e00ff */
[----:B--2---:R-:W-:-:S04]  /*14a50*/  IMAD.MOV R7, RZ, RZ, -R3 ;  /* 0x000000ffff077224 */ /* 0x004fc800078e0a03 */
        /* <DEDUP_REMOVED lines=45> */
.L_x_7757:
[----:B--2---:R-:W0:Y:S02]  /*14d30*/  LDC.64 R2, c[0x0][0xc90] ;  /* 0x00032400ff027b82 */ /* 0x004e240000000a00 */
[----:B0-----:R-:W-:-:S05]  /*14d40*/  IMAD.WIDE R2, R27, 0x4, R2 ;  /* 0x000000041b027825 */ /* 0x001fca00078e0202 */
[----:B------:R0:W3:Y:S02]  /*14d50*/  LDG.E R6, desc[UR50][R2.64] ;  /* 0x0000003202067981 */ /* 0x0000e4000c1e1900 */
[----:B0-----:R-:W-:Y:S02]  /*14d60*/  IMAD.MOV.U32 R2, RZ, RZ, RZ ;  /* 0x000000ffff027224 */ /* 0x001fe400078e00ff */
[----:B---3--:R-:W-:-:S05]  /*14d70*/  IMAD R5, R25, R6, RZ ;  /* 0x0000000619057224 */ /* 0x008fca00078e02ff */
        /* <DEDUP_REMOVED lines=55> */
.L_x_7758:
[----:B------:R-:W-:-:S05]  /*150f0*/  LOP3.LUT R0, RZ, R3, RZ, 0x33, !PT ;  /* 0x00000003ff007212 */ /* 0x000fca00078e33ff */
[----:B------:R-:W-:Y:S01]  /*15100*/  IMAD.IADD R25, R25, 0x1, R0 ;  /* 0x0000000119197824 */ /* 0x000fe200078e0200 */
[----:B------:R-:W-:Y:S06]  /*15110*/  BRA `(.L_x_7759) ;  /* 0x00000000001c7947 */ /* 0x000fec0003800000 */
.L_x_7751:
[----:B------:R-:W-:Y:S01]  /*15120*/  UMOV UR4, URZ ;  /* 0x0000003f00047c82 */ /* 0x000fe20008000000 */
[----:B------:R-:W-:Y:S01]  /*15130*/  UMOV UR5, URZ ;  /* 0x0000003f00057c82 */ /* 0x000fe20008000000 */
[----:B------:R-:W-:Y:S01]  /*15140*/  ULDC UR6, c[0x0][0xc3c] ;  /* 0x00030f0000067ab9 */ /* 0x000fe20000000800 */
[----:B------:R-:W-:Y:S02]  /*15150*/  IMAD.MOV.U32 R24, RZ, RZ, R0 ;  /* 0x000000ffff187224 */ /* 0x000fe400078e0000 */
[----:B------:R-:W-:Y:S02]  /*15160*/  IMAD.U32 R25, RZ, RZ, UR4 ;  /* 0x00000004ff197e24 */ /* 0x000fe4000f8e00ff */
[----:B------:R-:W-:Y:S02]  /*15170*/  IMAD.U32 R26, RZ, RZ, UR5 ;  /* 0x00000005ff1a7e24 */ /* 0x000fe4000f8e00ff */
[----:B------:R-:W-:-:S07]  /*15180*/  IMAD.U32 R27, RZ, RZ, UR6 ;  /* 0x00000006ff1b7e24 */ /* 0x000fce000f8e00ff */
.L_x_7759:
        /* <DEDUP_REMOVED lines=10> */
.L_x_7748:
[----:B------:R-:W-:Y:S02]  /*15230*/  ULDC UR4, c[0x0][0xc3c] ;  /* 0x00030f0000047ab9 */ /* 0x000fe40000000800 */
[----:B0-----:R-:W-:-:S13]  /*15240*/  ISETP.GE.AND P0, PT, R27, UR4, PT ;  /* 0x000000041b007c0c */ /* 0x001fda000bf06270 */
[----:B------:R-:W-:Y:S05]  /*15250*/  @!P0 BRA `(.L_x_7760) ;  /* 0xffffffb0007c8947 */ /* 0x000fea000383ffff */
[----:B------:R-:W-:Y:S05]  /*15260*/  BSYNC B8 ;  /* 0x0000000000087941 */ /* 0x000fea0003800000 */
.L_x_7697:
[----:B------:R-:W5:Y:S01]  /*15270*/  LDL.LU R0, [R1+0x20] ;  /* 0x0000200001007983 */ /* 0x000f620000300800 */
[----:B------:R-:W-:Y:S01]  /*15280*/  BSSY B0, `(.L_x_7761) ;  /* 0x000000b000007945 */ /* 0x000fe20003800000 */
[----:B------:R-:W1:Y:S01]  /*15290*/  S2R R5, SR_CgaCtaId ;  /* 0x0000000000057919 */ /* 0x000e620000008800 */
[----:B-----5:R-:W-:-:S05]  /*152a0*/  VIADD R0, R0, 0x1 ;  /* 0x0000000100007836 */ /* 0x020fca0000000000 */
        /* <DEDUP_REMOVED lines=8> */
.L_x_7858:
[----:B------:R-:W-:Y:S05]  /*15330*/  BSYNC B0 ;  /* 0x0000000000007941 */ /* 0x000fea0003800000 */
.L_x_7761:
[----:B------:R-:W-:-:S03]  /*15340*/  UMOV UR4, 0xffffffff ;  /* 0xffffffff00047882 */ /* 0x000fc60000000000 */
[----:B------:R-:W-:Y:S05]  /*15350*/  BRA.DIV UR4, `(.L_x_7763) ;  /* 0x0000003204547947 */ /* 0x000fea000b800000 */
[----:B0-----:R-:W0:Y:S02]  /*15360*/  S2R R0, SR_TID.X ;  /* 0x0000000000007919 */ /* 0x001e240000002100 */
[----:B0-----:R-:W-:-:S04]  /*15370*/  SHF.R.U32.HI R0, RZ, 0x5, R0 ;  /* 0x00000005ff007819 */ /* 0x001fc80000011600 */
[----:B------:R-:W-:-:S05]  /*15380*/  LOP3.LUT R0, R0, 0x3, RZ, 0xc0, !PT ;  /* 0x0000000300007812 */ /* 0x000fca00078ec0ff */
[----:B------:R0:W1:Y:S02]  /*15390*/  SHFL.IDX PT, R14, R0, RZ, 0x1f ;  /* 0x00001fff000e7589 */ /* 0x00006400000e0000 */
.L_x_7861:
[----:B-1----:R-:W-:Y:S01]  /*153a0*/  ISETP.NE.AND P0, PT, R14, RZ, PT ;  /* 0x000000ff0e00720c */ /* 0x002fe20003f05270 */
[----:B------:R-:W-:-:S12]  /*153b0*/  BSSY B0, `(.L_x_7764) ;  /* 0x0000024000007945 */ /* 0x000fd80003800000 */
[----:B------:R-:W-:Y:S05]  /*153c0*/  @P0 BRA `(.L_x_7765) ;  /* 0x0000000000880947 */ /* 0x000fea0003800000 */
[----:B------:R-:W-:-:S03]  /*153d0*/  UMOV UR4, 0xffffffff ;  /* 0xffffffff00047882 */ /* 0x000fc60000000000 */
[----:B------:R-:W-:Y:S05]  /*153e0*/  BRA.DIV UR4, `(.L_x_7766) ;  /* 0x0000003204647947 */ /* 0x000fea000b800000 */
[----:B------:R-:W-:-:S13]  /*153f0*/  ELECT P6, URZ, PT ;  /* 0x00000000003f782f */ /* 0x000fda00038c0000 */
.L_x_7864:
[----:B------:R-:W-:Y:S05]  /*15400*/  @!P6 BRA `(.L_x_7765) ;  /* 0x000000000078e947 */ /* 0x000fea0003800000 */
[----:B------:R-:W-:-:S06]  /*15410*/  ULOP3.LUT UR4, UR38, 0x2, URZ, 0xfc, !UPT ;  /* 0x0000000226047892 */ /* 0x000fcc000f8efc3f */
[----:B0-----:R-:W-:-:S05]  /*15420*/  IMAD.U32 R0, RZ, RZ, UR4 ;  /* 0x00000004ff007e24 */ /* 0x001fca000f8e00ff */
[----:B------:R-:W-:-:S13]  /*15430*/  ISETP.NE.AND P0, PT, R0, 0x3, PT ;  /* 0x000000030000780c */ /* 0x000fda0003f05270 */
[----:B------:R-:W-:Y:S05]  /*15440*/  @!P0 BRA `(.L_x_7767) ;  /* 0x0000000000048947 */ /* 0x000fea0003800000 */
[----:B------:R-:W-:Y:S01]  /*15450*/  BPT.TRAP 0x1 ;  /* 0x000000040000795c */ /* 0x000fe20000300000 */
.L_x_7767:
[----:B------:R-:W-:Y:S01]  /*15460*/  IMAD R5, R18, 0x8, R7 ;  /* 0x0000000812057824 */ /* 0x000fe200078e0207 */
[----:B------:R-:W-:Y:S01]  /*15470*/  SHF.L.U32 R0, R22, 0x1f, RZ ;  /* 0x0000001f16007819 */ /* 0x000fe200000006ff */
[----:B------:R-:W-:-:S03]  /*15480*/  VIADD R18, R18, 0x1 ;  /* 0x0000000112127836 */ /* 0x000fc60000000000 */
[----:B------:R-:W0:Y:S02]  /*15490*/  SYNCS.PHASECHK.TRANS64.TRYWAIT P1, [R5+URZ+0x28c40], R0 ;  /* 0x028c4000050075a7 */ /* 0x000e24000802017f */
[----:B------:R-:W-:-:S04]  /*154a0*/  ISETP.NE.AND P2, PT, R18, 0x2, PT ;  /* 0x000000021200780c */ /* 0x000fc80003f45270 */
[----:B------:R-:W-:Y:S01]  /*154b0*/  SEL R3, RZ, 0x1, P2 ;  /* 0x00000001ff037807 */ /* 0x000fe20001000000 */
[----:B0-----:R-:W-:Y:S08]  /*154c0*/  @!P1 BRA `(.L_x_7768) ;  /* 0x00000030004c9947 */ /* 0x001ff00003800000 */
.L_x_7865:
[----:B------:R-:W-:Y:S02]  /*154d0*/  SEL R18, R18, RZ, P2 ;  /* 0x000000ff12127207 */ /* 0x000fe40001000000 */
[----:B------:R-:W-:Y:S01]  /*154e0*/  LOP3.LUT R2, R22, R3, RZ, 0x3c, !PT ;  /* 0x0000000316027212 */ /* 0x000fe200078e3cff */
[----:B------:R-:W-:Y:S06]  /*154f0*/  @!P0 BRA `(.L_x_7769) ;  /* 0x0000000000048947 */ /* 0x000fec0003800000 */
[----:B------:R-:W-:Y:S01]  /*15500*/  BPT.TRAP 0x1 ;  /* 0x000000040000795c */ /* 0x000fe20000300000 */
.L_x_7769:
[----:B------:R-:W-:Y:S01]  /*15510*/  IMAD R3, R18, 0x8, R7 ;  /* 0x0000000812037824 */ /* 0x000fe200078e0207 */
[----:B------:R-:W-:-:S04]  /*15520*/  SHF.L.U32 R2, R2, 0x1f, RZ ;  /* 0x0000001f02027819 */ /* 0x000fc800000006ff */
[----:B------:R-:W1:Y:S02]  /*15530*/  SYNCS.PHASECHK.TRANS64.TRYWAIT P1, [R3+URZ+0x28c40], R2 ;  /* 0x028c4002030075a7 */ /* 0x000e64000802017f */
[----:B-1----:R-:W-:Y:S05]  /*15540*/  @!P1 BRA `(.L_x_7770) ;  /* 0x0000003000409947 */ /* 0x002fea0003800000 */
.L_x_7866:
[----:B------:R-:W-:Y:S05]  /*15550*/  @!P0 BRA `(.L_x_7771) ;  /* 0x0000000000048947 */ /* 0x000fea0003800000 */
[----:B------:R-:W-:Y:S01]  /*15560*/  BPT.TRAP 0x1 ;  /* 0x000000040000795c */ /* 0x000fe20000300000 */
.L_x_7771:
[----:B------:R-:W5:Y:S02]  /*15570*/  SYNCS.PHASECHK.TRANS64.TRYWAIT P1, [R5+URZ+0x28c60], R0 ;  /* 0x028c6000050075a7 */ /* 0x000f64000802017f */
[----:B-----5:R-:W-:Y:S05]  /*15580*/  @!P1 BRA `(.L_x_7772) ;  /* 0x0000003000449947 */ /* 0x020fea0003800000 */
.L_x_7867:
[----:B------:R-:W-:Y:S05]  /*15590*/  @!P0 BRA `(.L_x_7773) ;  /* 0x0000000000048947 */ /* 0x000fea0003800000 */
[----:B------:R-:W-:Y:S01]  /*155a0*/  BPT.TRAP 0x1 ;  /* 0x000000040000795c */ /* 0x000fe20000300000 */
.L_x_7773:
[----:B------:R0:W0:Y:S02]  /*155b0*/  SYNCS.PHASECHK.TRANS64.TRYWAIT P0, [R3+URZ+0x28c60], R2 ;  /* 0x028c6002030075a7 */ /* 0x000024000800017f */
[----:B0-----:R-:W-:Y:S05]  /*155c0*/  @!P0 NANOSLEEP.SYNCS 0x989680 ;  /* 0x009896800000895d */ /* 0x001fea0003900000 */
[----:B------:R-:W0:Y:S02]  /*155d0*/  @!P0 SYNCS.PHASECHK.TRANS64 P0, [R3+URZ+0x28c60], R2 ;  /* 0x028c6002030085a7 */ /* 0x000e24000800007f */
[----:B0-----:R-:W-:Y:S05]  /*155e0*/  @!P0 BRA `(.L_x_7773) ;  /* 0xfffffffc00f08947 */ /* 0x001fea000383ffff */
.L_x_7765:
[----:B------:R-:W-:Y:S05]  /*155f0*/  BSYNC B0 ;  /* 0x0000000000007941 */ /* 0x000fea0003800000 */
.L_x_7764:
[----:B------:R-:W-:Y:S05]  /*15600*/  EXIT ;  /* 0x000000000000794d */ /* 0x000fea0003800000 */
.L_x_7626:
[----:B0-----:R-:W-:-:S04]  /*15610*/  IMAD.U32 R3, RZ, RZ, UR23 ;  /* 0x00000017ff037e24 */ /* 0x001fc8000f8e00ff */
[----:B------:R0:W1:Y:S03]  /*15620*/  SYNCS.PHASECHK.TRANS64.TRYWAIT P1, [R3+URZ+0x28c50], R0 ;  /* 0x028c5000030075a7 */ /* 0x000066000802017f */
[----:B-1----:R-:W-:Y:S05]  /*15630*/  @!P1 NANOSLEEP.SYNCS 0x989680 ;  /* 0x009896800000995d */ /* 0x002fea0003900000 */
[----:B------:R-:W1:Y:S02]  /*15640*/  @!P1 SYNCS.PHASECHK.TRANS64 P1, [R3+URZ+0x28c50], R0 ;  /* 0x028c5000030095a7 */ /* 0x000e64000802007f */
[----:B-1----:R-:W-:Y:S05]  /*15650*/  @!P1 BRA `(.L_x_7626) ;  /* 0xfffffffc00ec9947 */ /* 0x002fea000383ffff */
[----:B------:R-:W-:Y:S05]  /*15660*/  BRA `(.L_x_7774) ;  /* 0xfffffec800d07947 */ /* 0x000fea000383ffff */
.L_x_7632:
[----:B-1----:R-:W-:-:S04]  /*15670*/  IMAD.U32 R3, RZ, RZ, UR23 ;  /* 0x00000017ff037e24 */ /* 0x002fc8000f8e00ff */
[----:B------:R1:W2:Y:S03]  /*15680*/  SYNCS.PHASECHK.TRANS64.TRYWAIT P1, [R3+URZ+0x28c50], R0 ;  /* 0x028c5000030075a7 */ /* 0x0002a6000802017f */
[----:B--2---:R-:W-:Y:S05]  /*15690*/  @!P1 NANOSLEEP.SYNCS 0x989680 ;  /* 0x009896800000995d */ /* 0x004fea0003900000 */
[----:B------:R-:W2:Y:S02]  /*156a0*/  @!P1 SYNCS.PHASECHK.TRANS64 P1, [R3+URZ+0x28c50], R0 ;  /* 0x028c5000030095a7 */ /* 0x000ea4000802007f */
[----:B--2---:R-:W-:Y:S05]  /*156b0*/  @!P1 BRA `(.L_x_7632) ;  /* 0xfffffffc00ec9947 */ /* 0x004fea000383ffff */
[----:B------:R-:W-:Y:S05]  /*156c0*/  BRA `(.L_x_7631) ;  /* 0xfffffed400d47947 */ /* 0x000fea000383ffff */
.L_x_7637:
[----:B0-----:R-:W-:-:S04]  /*156d0*/  IMAD.U32 R3, RZ, RZ, UR40 ;  /* 0x00000028ff037e24 */ /* 0x001fc8000f8e00ff */
[----:B------:R0:W1:Y:S03]  /*156e0*/  SYNCS.PHASECHK.TRANS64.TRYWAIT P1, [R3+URZ+0x28c00], R0 ;  /* 0x028c0000030075a7 */ /* 0x000066000802017f */
[----:B-1----:R-:W-:Y:S05]  /*156f0*/  @!P1 NANOSLEEP.SYNCS 0x989680 ;  /* 0x009896800000995d */ /* 0x002fea0003900000 */
[----:B------:R-:W1:Y:S02]  /*15700*/  @!P1 SYNCS.PHASECHK.TRANS64 P1, [R3+URZ+0x28c00], R0 ;  /* 0x028c0000030095a7 */ /* 0x000e64000802007f */
[----:B-1----:R-:W-:Y:S05]  /*15710*/  @!P1 BRA `(.L_x_7637) ;  /* 0xfffffffc00ec9947 */ /* 0x002fea000383ffff */
[----:B------:R-:W-:Y:S05]  /*15720*/  BRA `(.L_x_7775) ;  /* 0xfffffeec00247947 */ /* 0x000fea000383ffff */
.L_x_7641:
[----:B--2---:R2:W3:Y:S02]  /*15730*/  SYNCS.PHASECHK.TRANS64.TRYWAIT P1, [R7+URZ+0x28c30], R8 ;  /* 0x028c3008070075a7 */ /* 0x0044e4000802017f */
[----:B---3--:R-:W-:Y:S05]  /*15740*/  @!P1 NANOSLEEP.SYNCS 0x989680 ;  /* 0x009896800000995d */ /* 0x008fea0003900000 */
[----:B------:R-:W3:Y:S02]  /*15750*/  @!P1 SYNCS.PHASECHK.TRANS64 P1, [R7+URZ+0x28c30], R8 ;  /* 0x028c3008070095a7 */ /* 0x000ee4000802007f */
[----:B---3--:R-:W-:Y:S05]  /*15760*/  @!P1 BRA `(.L_x_7641) ;  /* 0xfffffffc00f09947 */ /* 0x008fea000383ffff */
[----:B------:R-:W-:Y:S05]  /*15770*/  BRA `(.L_x_7640) ;  /* 0xfffffeec00407947 */ /* 0x000fea000383ffff */
.L_x_7646:
[----:B--2---:R2:W3:Y:S02]  /*15780*/  SYNCS.PHASECHK.TRANS64.TRYWAIT P1, [R7+URZ+0x28c50], R8 ;  /* 0x028c5008070075a7 */ /* 0x0044e4000802017f */
[----:B---3--:R-:W-:Y:S05]  /*15790*/  @!P1 NANOSLEEP.SYNCS 0x989680 ;  /* 0x009896800000995d */ /* 0x008fea0003900000 */
[----:B------:R-:W3:Y:S02]  /*157a0*/  @!P1 SYNCS.PHASECHK.TRANS64 P1, [R7+URZ+0x28c50], R8 ;  /* 0x028c5008070095a7 */ /* 0x000ee4000802007f */
[----:B---3--:R-:W-:Y:S05]  /*157b0*/  @!P1 BRA `(.L_x_7646) ;  /* 0xfffffffc00f09947 */ /* 0x008fea000383ffff */
[----:B------:R-:W-:Y:S05]  /*157c0*/  BRA `(.L_x_7645) ;  /* 0xffffff0000cc7947 */ /* 0x000fea000383ffff */
.L_x_7652:
[----:B--2---:R-:W-:-:S04]  /*157d0*/  IMAD.U32 R6, RZ, RZ, UR23 ;  /* 0x00000017ff067e24 */ /* 0x004fc8000f8e00ff */
[----:B------:R2:W3:Y:S03]  /*157e0*/  SYNCS.PHASECHK.TRANS64.TRYWAIT P1, [R6+URZ+0x28c30], R7 ;  /* 0x028c3007060075a7 */ /* 0x0004e6000802017f */
[----:B---3--:R-:W-:Y:S05]  /*157f0*/  @!P1 NANOSLEEP.SYNCS 0x989680 ;  /* 0x009896800000995d */ /* 0x008fea0003900000 */
[----:B------:R-:W3:Y:S02]  /*15800*/  @!P1 SYNCS.PHASECHK.TRANS64 P1, [R6+URZ+0x28c30], R7 ;  /* 0x028c3007060095a7 */ /* 0x000ee4000802007f */
[----:B---3--:R-:W-:Y:S05]  /*15810*/  @!P1 BRA `(.L_x_7652) ;  /* 0xfffffffc00ec9947 */ /* 0x008fea000383ffff */
[----:B------:R-:W-:Y:S05]  /*15820*/  BRA `(.L_x_7651) ;  /* 0xffffff0400e07947 */ /* 0x000fea000383ffff */
.L_x_7657:
[----:B---3--:R-:W-:-:S04]  /*15830*/  IMAD.U32 R8, RZ, RZ, UR23 ;  /* 0x00000017ff087e24 */ /* 0x008fc8000f8e00ff */
[----:B------:R3:W4:Y:S03]  /*15840*/  SYNCS.PHASECHK.TRANS64.TRYWAIT P1, [R8+URZ+0x28c50], R7 ;  /* 0x028c5007080075a7 */ /* 0x000726000802017f */
[----:B----4-:R-:W-:Y:S05]  /*15850*/  @!P1 NANOSLEEP.SYNCS 0x989680 ;  /* 0x009896800000995d */ /* 0x010fea0003900000 */
[----:B------:R-:W4:Y:S02]  /*15860*/  @!P1 SYNCS.PHASECHK.TRANS64 P1, [R8+URZ+0x28c50], R7 ;  /* 0x028c5007080095a7 */ /* 0x000f24000802007f */
[----:B----4-:R-:W-:Y:S05]  /*15870*/  @!P1 BRA `(.L_x_7657) ;  /* 0xfffffffc00ec9947 */ /* 0x010fea000383ffff */
[----:B------:R-:W-:Y:S05]  /*15880*/  BRA `(.L_x_7656) ;  /* 0xffffff24005c7947 */ /* 0x000fea000383ffff */
.L_x_7664:
[----:B-1----:R-:W-:-:S04]  /*15890*/  IMAD.U32 R6, RZ, RZ, UR22 ;  /* 0x00000016ff067e24 */ /* 0x002fc8000f8e00ff */
[----:B------:R1:W2:Y:S03]  /*158a0*/  SYNCS.PHASECHK.TRANS64.TRYWAIT P1, [R6+URZ+0x28c30], R7 ;  /* 0x028c3007060075a7 */ /* 0x0002a6000802017f */
[----:B--2---:R-:W-:Y:S05]  /*158b0*/  @!P1 NANOSLEEP.SYNCS 0x989680 ;  /* 0x009896800000995d */ /* 0x004fea0003900000 */
[----:B------:R-:W2:Y:S02]  /*158c0*/  @!P1 SYNCS.PHASECHK.TRANS64 P1, [R6+URZ+0x28c30], R7 ;  /* 0x028c3007060095a7 */ /* 0x000ea4000802007f */
[----:B--2---:R-:W-:Y:S05]  /*158d0*/  @!P1 BRA `(.L_x_7664) ;  /* 0xfffffffc00ec9947 */ /* 0x004fea000383ffff */
[----:B------:R-:W-:Y:S05]  /*158e0*/  BRA `(.L_x_7663) ;  /* 0xffffff2800547947 */ /* 0x000fea000383ffff */
.L_x_7669:
[----:B---3--:R-:W-:-:S04]  /*158f0*/  IMAD.U32 R8, RZ, RZ, UR22 ;  /* 0x00000016ff087e24 */ /* 0x008fc8000f8e00ff */
[----:B------:R3:W4:Y:S03]  /*15900*/  SYNCS.PHASECHK.TRANS64.TRYWAIT P1, [R8+URZ+0x28c50], R7 ;  /* 0x028c5007080075a7 */ /* 0x000726000802017f */
[----:B----4-:R-:W-:Y:S05]  /*15910*/  @!P1 NANOSLEEP.SYNCS 0x989680 ;  /* 0x009896800000995d */ /* 0x010fea0003900000 */
[----:B------:R-:W4:Y:S02]  /*15920*/  @!P1 SYNCS.PHASECHK.TRANS64 P1, [R8+URZ+0x28c50], R7 ;  /* 0x028c5007080095a7 */ /* 0x000f24000802007f */
[----:B----4-:R-:W-:Y:S05]  /*15930*/  @!P1 BRA `(.L_x_7669) ;  /* 0xfffffffc00ec9947 */ /* 0x010fea000383ffff */
[----:B------:R-:W-:Y:S05]  /*15940*/  BRA `(.L_x_7668) ;  /* 0xffffff4000747947 */ /* 0x000fea000383ffff */
.L_x_7711:
        /* <DEDUP_REMOVED lines=11> */
.L_x_7777:
[----:B------:R-:W-:Y:S05]  /*15a00*/  BSYNC B0 ;  /* 0x0000000000007941 */ /* 0x000fea0003800000 */
.L_x_7776:
[----:B------:R-:W-:Y:S05]  /*15a10*/  BRA `(.L_x_7778) ;  /* 0xffffffb800987947 */ /* 0x000fea000383ffff */
.L_x_7714:
[----:B0-----:R0:W1:Y:S02]  /*15a20*/  SYNCS.PHASECHK.TRANS64.TRYWAIT P0, [R19+URZ+0x28c40], R0 ;  /* 0x028c4000130075a7 */ /* 0x001064000800017f */
[----:B-1----:R-:W-:Y:S05]  /*15a30*/  @!P0 NANOSLEEP.SYNCS 0x989680 ;  /* 0x009896800000895d */ /* 0x002fea0003900000 */
[----:B------:R-:W1:Y:S02]  /*15a40*/  @!P0 SYNCS.PHASECHK.TRANS64 P0, [R19+URZ+0x28c40], R0 ;  /* 0x028c4000130085a7 */ /* 0x000e64000800007f */
[----:B-1----:R-:W-:Y:S05]  /*15a50*/  @!P0 BRA `(.L_x_7714) ;  /* 0xfffffffc00f08947 */ /* 0x002fea000383ffff */
[----:B------:R-:W-:Y:S05]  /*15a60*/  BRA `(.L_x_7779) ;  /* 0xffffffbc007c7947 */ /* 0x000fea000383ffff */
.L_x_7715:
        /* <DEDUP_REMOVED lines=8> */
.L_x_7781:
[----:B------:R-:W-:Y:S05]  /*15af0*/  BSYNC B0 ;  /* 0x0000000000007941 */ /* 0x000fea0003800000 */
.L_x_7780:
        /* <DEDUP_REMOVED lines=9> */
.L_x_7782:
[----:B------:R-:W-:Y:S02]  /*15b90*/  IMAD.MOV.U32 R13, RZ, RZ, R5 ;  /* 0x000000ffff0d7224 */ /* 0x000fe400078e0005 */
[----:B------:R-:W-:Y:S02]  /*15ba0*/  IMAD.MOV.U32 R12, RZ, RZ, 0x1 ;  /* 0x00000001ff0c7424 */ /* 0x000fe400078e00ff */
[----:B------:R-:W-:-:S07]  /*15bb0*/  IMAD.MOV.U32 R3, RZ, RZ, R14 ;  /* 0x000000ffff037224 */ /* 0x000fce00078e000e */
[----:B------:R-:W-:Y:S05]  /*15bc0*/  WARPSYNC.COLLECTIVE R15, `(.L_x_7783) ;  /* 0x000000000f087348 */ /* 0x000fea0003c00000 */
[----:B------:R0:W1:Y:S02]  /*15bd0*/  SHFL.IDX P6, R14, R13, R12, R11 ;  /* 0x0000000c0d0e7389 */ /* 0x00006400000c000b */
[----:B01----:R-:W-:Y:S01]  /*15be0*/  ENDCOLLECTIVE ;  /* 0x000000000000791b */ /* 0x003fe20003800000 */
.L_x_7783:
        /* <DEDUP_REMOVED lines=15> */
.L_x_7784:
[----:B------:R-:W-:Y:S02]  /*15ce0*/  @P0 IMAD R6, R4, 0x2, R17 ;  /* 0x0000000204060824 */ /* 0x000fe400078e0211 */
[----:B------:R-:W-:Y:S02]  /*15cf0*/  IMAD.MOV.U32 R13, RZ, RZ, R5 ;  /* 0x000000ffff0d7224 */ /* 0x000fe400078e0005 */
[----:B------:R-:W-:Y:S02]  /*15d00*/  IMAD.MOV.U32 R12, RZ, RZ, 0x2 ;  /* 0x00000002ff0c7424 */ /* 0x000fe400078e00ff */
[----:B------:R-:W-:-:S07]  /*15d10*/  IMAD.MOV.U32 R3, RZ, RZ, R14 ;  /* 0x000000ffff037224 */ /* 0x000fce00078e000e */
[----:B------:R-:W-:Y:S05]  /*15d20*/  WARPSYNC.COLLECTIVE R15, `(.L_x_7785) ;  /* 0x000000000f087348 */ /* 0x000fea0003c00000 */
[----:B------:R0:W1:Y:S02]  /*15d30*/  SHFL.IDX P6, R14, R13, R12, R11 ;  /* 0x0000000c0d0e7389 */ /* 0x00006400000c000b */
[----:B01----:R-:W-:Y:S01]  /*15d40*/  ENDCOLLECTIVE ;  /* 0x000000000000791b */ /* 0x003fe20003800000 */
.L_x_7785:
        /* <DEDUP_REMOVED lines=15> */
.L_x_7786:
[----:B------:R-:W-:Y:S02]  /*15e40*/  @P0 IMAD R6, R4, 0x2, R17 ;  /* 0x0000000204060824 */ /* 0x000fe400078e0211 */
[----:B------:R-:W-:Y:S02]  /*15e50*/  IMAD.MOV.U32 R13, RZ, RZ, R5 ;  /* 0x000000ffff0d7224 */ /* 0x000fe400078e0005 */
[----:B------:R-:W-:Y:S02]  /*15e60*/  IMAD.MOV.U32 R12, RZ, RZ, 0x3 ;  /* 0x00000003ff0c7424 */ /* 0x000fe400078e00ff */
[----:B------:R-:W-:-:S07]  /*15e70*/  IMAD.MOV.U32 R3, RZ, RZ, R14 ;  /* 0x000000ffff037224 */ /* 0x000fce00078e000e */
[----:B------:R-:W-:Y:S05]  /*15e80*/  WARPSYNC.COLLECTIVE R15, `(.L_x_7787) ;  /* 0x000000000f087348 */ /* 0x000fea0003c00000 */
[----:B------:R0:W1:Y:S02]  /*15e90*/  SHFL.IDX P6, R14, R13, R12, R11 ;  /* 0x0000000c0d0e7389 */ /* 0x00006400000c000b */
[----:B01----:R-:W-:Y:S01]  /*15ea0*/  ENDCOLLECTIVE ;  /* 0x000000000000791b */ /* 0x003fe20003800000 */
.L_x_7787:
        /* <DEDUP_REMOVED lines=10> */
.L_x_7788:
[----:B------:R-:W-:Y:S01]  /*15f50*/  @!PT LDS RZ, [RZ] ;  /* 0x00000000fffff984 */ /* 0x000fe20000000800 */
[----:B------:R-:W-:Y:S01]  /*15f60*/  @!PT LDS RZ, [RZ] ;  /* 0x00000000fffff984 */ /* 0x000fe20000000800 */
[----:B------:R-:W-:Y:S01]  /*15f70*/  @!PT LDS RZ, [RZ] ;  /* 0x00000000fffff984 */ /* 0x000fe20000000800 */
[----:B------:R0:W-:Y:S01]  /*15f80*/  @P0 LDGSTS.E.BYPASS.LTC128B.128 [R6+0x23400], desc[UR50][R2.64], !P2 ;  /* 0x2340000002060fae */ /* 0x0001e2000d101d72 */
[----:B------:R-:W-:Y:S01]  /*15f90*/  IMAD.MOV.U32 R0, RZ, RZ, R14 ;  /* 0x000000ffff007224 */ /* 0x000fe200078e000e */
[----:B------:R-:W-:Y:S06]  /*15fa0*/  BRA `(.L_x_7789) ;  /* 0xffffffbc002c7947 */ /* 0x000fec000383ffff */
.L_x_7720:
        /* <DEDUP_REMOVED lines=9> */
.L_x_7790:
[C---:B------:R-:W-:Y:S01]  /*16040*/  VIADD R6, R25.reuse, 0x10 ;  /* 0x0000001019067836 */ /* 0x040fe20000000000 */
[----:B------:R-:W-:Y:S01]  /*16050*/  ISETP.GE.AND P0, PT, R25, R5, PT ;  /* 0x000000051900720c */ /* 0x000fe20003f06270 */
[----:B------:R-:W-:Y:S02]  /*16060*/  IMAD.MOV.U32 R13, RZ, RZ, R0 ;  /* 0x000000ffff0d7224 */ /* 0x000fe400078e0000 */
[----:B------:R-:W-:-:S10]  /*16070*/  IMAD.MOV.U32 R2, RZ, RZ, R14 ;  /* 0x000000ffff027224 */ /* 0x000fd400078e000e */
[----:B------:R-:W-:Y:S05]  /*16080*/  WARPSYNC.COLLECTIVE R15, `(.L_x_7791) ;  /* 0x000000000f087348 */ /* 0x000fea0003c00000 */
[----:B------:R0:W1:Y:S02]  /*16090*/  SHFL.IDX P6, R14, R13, R12, R11 ;  /* 0x0000000c0d0e7389 */ /* 0x00006400000c000b */
[----:B01----:R-:W-:Y:S01]  /*160a0*/  ENDCOLLECTIVE ;  /* 0x000000000000791b */ /* 0x003fe20003800000 */
.L_x_7791:
[----:B------:R-:W-:Y:S02]  /*160b0*/  IMAD.MOV.U32 R13, RZ, RZ, R4 ;  /* 0x000000ffff0d7224 */ /* 0x000fe400078e0004 */
[----:B------:R-:W-:Y:S02]  /*160c0*/  IMAD.MOV.U32 R12, RZ, RZ, 0x1 ;  /* 0x00000001ff0c7424 */ /* 0x000fe400078e00ff */
[----:B------:R-:W-:-:S07]  /*160d0*/  IMAD.MOV.U32 R3, RZ, RZ, R14 ;  /* 0x000000ffff037224 */ /* 0x000fce00078e000e */
[----:B------:R-:W-:Y:S05]  /*160e0*/  WARPSYNC.COLLECTIVE R15, `(.L_x_7792) ;  /* 0x000000000f087348 */ /* 0x000fea0003c00000 */
[----:B------:R0:W1:Y:S02]  /*160f0*/  SHFL.IDX P6, R14, R13, R12, R11 ;  /* 0x0000000c0d0e7389 */ /* 0x00006400000c000b */
[----:B01----:R-:W-:Y:S01]  /*16100*/  ENDCOLLECTIVE ;  /* 0x000000000000791b */ /* 0x003fe20003800000 */
.L_x_7792:
        /* <DEDUP_REMOVED lines=15> */
.L_x_7793:
[----:B------:R-:W-:Y:S02]  /*16200*/  IMAD.MOV.U32 R13, RZ, RZ, R4 ;  /* 0x000000ffff0d7224 */ /* 0x000fe400078e0004 */
[----:B------:R-:W-:Y:S02]  /*16210*/  IMAD.MOV.U32 R12, RZ, RZ, 0x2 ;  /* 0x00000002ff0c7424 */ /* 0x000fe400078e00ff */
[----:B------:R-:W-:-:S07]  /*16220*/  IMAD.MOV.U32 R3, RZ, RZ, R14 ;  /* 0x000000ffff037224 */ /* 0x000fce00078e000e */
[----:B------:R-:W-:Y:S05]  /*16230*/  WARPSYNC.COLLECTIVE R15, `(.L_x_7794) ;  /* 0x000000000f087348 */ /* 0x000fea0003c00000 */
[----:B------:R0:W1:Y:S02]  /*16240*/  SHFL.IDX P6, R14, R13, R12, R11 ;  /* 0x0000000c0d0e7389 */ /* 0x00006400000c000b */
[----:B01----:R-:W-:Y:S01]  /*16250*/  ENDCOLLECTIVE ;  /* 0x000000000000791b */ /* 0x003fe20003800000 */
.L_x_7794:
        /* <DEDUP_REMOVED lines=16> */
.L_x_7795:
[----:B------:R-:W-:Y:S02]  /*16360*/  IMAD.MOV.U32 R13, RZ, RZ, R4 ;  /* 0x000000ffff0d7224 */ /* 0x000fe400078e0004 */
[----:B------:R-:W-:Y:S02]  /*16370*/  IMAD.MOV.U32 R12, RZ, RZ, 0x3 ;  /* 0x00000003ff0c7424 */ /* 0x000fe400078e00ff */
[----:B------:R-:W-:-:S07]  /*16380*/  IMAD.MOV.U32 R3, RZ, RZ, R14 ;  /* 0x000000ffff037224 */ /* 0x000fce00078e000e */
[----:B------:R-:W-:Y:S05]  /*16390*/  WARPSYNC.COLLECTIVE R15, `(.L_x_7796) ;  /* 0x000000000f087348 */ /* 0x000fea0003c00000 */
[----:B------:R0:W1:Y:S02]  /*163a0*/  SHFL.IDX P6, R14, R13, R12, R11 ;  /* 0x0000000c0d0e7389 */ /* 0x00006400000c000b */
[----:B01----:R-:W-:Y:S01]  /*163b0*/  ENDCOLLECTIVE ;  /* 0x000000000000791b */ /* 0x003fe20003800000 */
.L_x_7796:
        /* <DEDUP_REMOVED lines=10> */
.L_x_7797:
[----:B------:R-:W-:Y:S01]  /*16460*/  @!PT LDS RZ, [RZ] ;  /* 0x00000000fffff984 */ /* 0x000fe20000000800 */
[----:B------:R-:W-:Y:S01]  /*16470*/  @!PT LDS RZ, [RZ] ;  /* 0x00000000fffff984 */ /* 0x000fe20000000800 */
[----:B------:R-:W-:Y:S01]  /*16480*/  @!PT LDS RZ, [RZ] ;  /* 0x00000000fffff984 */ /* 0x000fe20000000800 */
[----:B------:R1:W-:Y:S01]  /*16490*/  @!P0 LDGSTS.E.BYPASS.LTC128B.128 [R7+0x21400], desc[UR50][R2.64], !P1 ;  /* 0x2140000002078fae */ /* 0x0003e2000c901d72 */
[----:B------:R-:W-:Y:S01]  /*164a0*/  IMAD.MOV.U32 R0, RZ, RZ, R14 ;  /* 0x000000ffff007224 */ /* 0x000fe200078e000e */
[----:B------:R-:W-:Y:S06]  /*164b0*/  BRA `(.L_x_7798) ;  /* 0xffffffc0002c7947 */ /* 0x000fec000383ffff */
.L_x_7723:
[----:B0-----:R0:W1:Y:S02]  /*164c0*/  SYNCS.PHASECHK.TRANS64.TRYWAIT P0, [R17+URZ+0x28c20], R0 ;  /* 0x028c2000110075a7 */ /* 0x001064000800017f */
[----:B-1----:R-:W-:Y:S05]  /*164d0*/  @!P0 NANOSLEEP.SYNCS 0x989680 ;  /* 0x009896800000895d */ /* 0x002fea0003900000 */
[----:B------:R-:W1:Y:S02]  /*164e0*/  @!P0 SYNCS.PHASECHK.TRANS64 P0, [R17+URZ+0x28c20], R0 ;  /* 0x028c2000110085a7 */ /* 0x000e64000800007f */
[----:B-1----:R-:W-:Y:S05]  /*164f0*/  @!P0 BRA `(.L_x_7723) ;  /* 0xfffffffc00f08947 */ /* 0x002fea000383ffff */
[----:B------:R-:W-:Y:S05]  /*16500*/  BRA `(.L_x_7799) ;  /* 0xffffffc000887947 */ /* 0x000fea000383ffff */
.L_x_7726:
[----:B0-----:R0:W1:Y:S02]  /*16510*/  SYNCS.PHASECHK.TRANS64.TRYWAIT P0, [R19+URZ+0x28c60], R0 ;  /* 0x028c6000130075a7 */ /* 0x001064000800017f */
[----:B-1----:R-:W-:Y:S05]  /*16520*/  @!P0 NANOSLEEP.SYNCS 0x989680 ;  /* 0x009896800000895d */ /* 0x002fea0003900000 */
[----:B------:R-:W1:Y:S02]  /*16530*/  @!P0 SYNCS.PHASECHK.TRANS64 P0, [R19+URZ+0x28c60], R0 ;  /* 0x028c6000130085a7 */ /* 0x000e64000800007f */
[----:B-1----:R-:W-:Y:S05]  /*16540*/  @!P0 BRA `(.L_x_7726) ;  /* 0xfffffffc00f08947 */ /* 0x002fea000383ffff */
[----:B------:R-:W-:Y:S05]  /*16550*/  BRA `(.L_x_7800) ;  /* 0xffffffc000987947 */ /* 0x000fea000383ffff */
.L_x_7727:
        /* <DEDUP_REMOVED lines=8> */
.L_x_7802:
[----:B------:R-:W-:Y:S05]  /*165e0*/  BSYNC B0 ;  /* 0x0000000000007941 */ /* 0x000fea0003800000 */
.L_x_7801:
[----:B------:R0:W5:Y:S01]  /*165f0*/  LDL R8, [R1] ;  /* 0x0000000001087983 */ /* 0x0001620000100800 */
[----:B------:R-:W-:Y:S01]  /*16600*/  IMAD.MOV.U32 R13, RZ, RZ, R4 ;  /* 0x000000ffff0d7224 */ /* 0x000fe200078e0004 */
[----:B------:R-:W-:Y:S01]  /*16610*/  MOV R12, RZ ;  /* 0x000000ff000c7202 */ /* 0x000fe20000000f00 */
[----:B------:R-:W-:Y:S01]  /*16620*/  IMAD.MOV.U32 R11, RZ, RZ, 0x181f ;  /* 0x0000181fff0b7424 */ /* 0x000fe200078e00ff */
[----:B------:R-:W1:Y:S01]  /*16630*/  S2R R7, SR_TID.X ;  /* 0x0000000000077919 */ /* 0x000e620000002100 */
[----:B------:R-:W-:Y:S01]  /*16640*/  IMAD.MOV.U32 R15, RZ, RZ, -0x1 ;  /* 0xffffffffff0f7424 */ /* 0x000fe200078e00ff */
[C---:B------:R-:W-:Y:S01]  /*16650*/  LOP3.LUT P5, RZ, R29.reuse, 0x2, RZ, 0xc0, !PT ;  /* 0x000000021dff7812 */ /* 0x040fe200078ac0ff */
[----:B------:R-:W-:Y:S01]  /*16660*/  IMAD.MOV.U32 R3, RZ, RZ, R14 ;  /* 0x000000ffff037224 */ /* 0x000fe200078e000e */
[----:B------:R-:W-:Y:S01]  /*16670*/  LOP3.LUT P4, RZ, R29, 0x4, RZ, 0xc0, !PT ;  /* 0x000000041dff7812 */ /* 0x000fe2000788c0ff */
[----:B0-----:R-:W-:-:S12]  /*16680*/  IMAD R5, R5, 0x2, R17 ;  /* 0x0000000205057824 */ /* 0x001fd800078e0211 */
[----:B-1---5:R-:W-:Y:S05]  /*16690*/  WARPSYNC.COLLECTIVE R15, `(.L_x_7803) ;  /* 0x000000000f087348 */ /* 0x022fea0003c00000 */
[----:B------:R0:W2:Y:S02]  /*166a0*/  SHFL.IDX P6, R14, R13, R12, R11 ;  /* 0x0000000c0d0e7389 */ /* 0x0000a400000c000b */
[----:B012--5:R-:W-:Y:S01]  /*166b0*/  ENDCOLLECTIVE ;  /* 0x000000000000791b */ /* 0x027fe20003800000 */
.L_x_7803:
[C---:B------:R-:W-:Y:S02]  /*166c0*/  LOP3.LUT P3, RZ, R29.reuse, 0x8, RZ, 0xc0, !PT ;  /* 0x000000081dff7812 */ /* 0x040fe4000786c0ff */
[----:B------:R-:W-:Y:S02]  /*166d0*/  LOP3.LUT R16, R16, 0xfffffeff, RZ, 0xc0, !PT ;  /* 0xfffffeff10107812 */ /* 0x000fe400078ec0ff */
[----:B------:R-:W-:Y:S01]  /*166e0*/  LOP3.LUT P2, RZ, R29, 0x10, RZ, 0xc0, !PT ;  /* 0x000000101dff7812 */ /* 0x000fe2000784c0ff */
[----:B------:R-:W-:Y:S02]  /*166f0*/  IMAD.MOV.U32 R13, RZ, RZ, R6 ;  /* 0x000000ffff0d7224 */ /* 0x000fe400078e0006 */
[----:B------:R-:W-:Y:S02]  /*16700*/  IMAD.MOV.U32 R12, RZ, RZ, 0x1 ;  /* 0x00000001ff0c7424 */ /* 0x000fe400078e00ff */
[----:B------:R-:W-:Y:S02]  /*16710*/  IMAD.MOV.U32 R2, RZ, RZ, R14 ;  /* 0x000000ffff027224 */ /* 0x000fe400078e000e */
[----:B------:R-:W-:-:S05]  /*16720*/  IMAD.SHL.U32 R7, R7, 0x8, RZ ;  /* 0x0000000807077824 */ /* 0x000fca00078e00ff */
        /* <DEDUP_REMOVED lines=35> */
.L_x_7804:
[----:B------:R-:W-:Y:S02]  /*16960*/  IMAD.MOV.U32 R13, RZ, RZ, R4 ;  /* 0x000000ffff0d7224 */ /* 0x000fe400078e0004 */
[----:B------:R-:W-:-:S07]  /*16970*/  IMAD.MOV.U32 R3, RZ, RZ, R14 ;  /* 0x000000ffff037224 */ /* 0x000fce00078e000e */
[----:B------:R-:W-:Y:S05]  /*16980*/  WARPSYNC.COLLECTIVE R15, `(.L_x_7805) ;  /* 0x000000000f087348 */ /* 0x000fea0003c00000 */
[----:B------:R0:W1:Y:S02]  /*16990*/  SHFL.IDX P6, R14, R13, R12, R11 ;  /* 0x0000000c0d0e7389 */ /* 0x00006400000c000b */
[----:B01----:R-:W-:Y:S01]  /*169a0*/  ENDCOLLECTIVE ;  /* 0x000000000000791b */ /* 0x003fe20003800000 */
.L_x_7805:
        /* <DEDUP_REMOVED lines=29> */
.L_x_7806:
[----:B------:R-:W-:Y:S02]  /*16b80*/  IMAD.MOV.U32 R13, RZ, RZ, R4 ;  /* 0x000000ffff0d7224 */ /* 0x000fe400078e0004 */
[----:B------:R-:W-:-:S07]  /*16b90*/  IMAD.MOV.U32 R7, RZ, RZ, R14 ;  /* 0x000000ffff077224 */ /* 0x000fce00078e000e */
[----:B------:R-:W-:Y:S05]  /*16ba0*/  WARPSYNC.COLLECTIVE R15, `(.L_x_7807) ;  /* 0x000000000f087348 */ /* 0x000fea0003c00000 */
[----:B------:R0:W1:Y:S02]  /*16bb0*/  SHFL.IDX P6, R14, R13, R12, R11 ;  /* 0x0000000c0d0e7389 */ /* 0x00006400000c000b */
[----:B01----:R-:W-:Y:S01]  /*16bc0*/  ENDCOLLECTIVE ;  /* 0x000000000000791b */ /* 0x003fe20003800000 */
.L_x_7807:
        /* <DEDUP_REMOVED lines=29> */
.L_x_7808:
[----:B------:R-:W-:Y:S02]  /*16da0*/  IMAD.MOV.U32 R13, RZ, RZ, R4 ;  /* 0x000000ffff0d7224 */ /* 0x000fe400078e0004 */
[----:B------:R-:W-:-:S07]  /*16db0*/  IMAD.MOV.U32 R6, RZ, RZ, R14 ;  /* 0x000000ffff067224 */ /* 0x000fce00078e000e */
[----:B------:R-:W-:Y:S05]  /*16dc0*/  WARPSYNC.COLLECTIVE R15, `(.L_x_7809) ;  /* 0x000000000f087348 */ /* 0x000fea0003c00000 */
[----:B------:R0:W1:Y:S02]  /*16dd0*/  SHFL.IDX P6, R14, R13, R12, R11 ;  /* 0x0000000c0d0e7389 */ /* 0x00006400000c000b */
[----:B01----:R-:W-:Y:S01]  /*16de0*/  ENDCOLLECTIVE ;  /* 0x000000000000791b */ /* 0x003fe20003800000 */
.L_x_7809:
[----:B------:R-:W-:Y:S01]  /*16df0*/  IMAD.MOV.U32 R2, RZ, RZ, R14 ;  /* 0x000000ffff027224 */ /* 0x000fe200078e000e */
[----:B------:R-:W-:Y:S06]  /*16e00*/  BRA `(.L_x_7810) ;  /* 0xffffffc000247947 */ /* 0x000fec000383ffff */
.L_x_7734:
[----:B0-----:R0:W1:Y:S02]  /*16e10*/  SYNCS.PHASECHK.TRANS64.TRYWAIT P0, [R6+URZ+0x28c40], R19 ;  /* 0x028c4013060075a7 */ /* 0x001064000800017f */
[----:B-1----:R-:W-:Y:S05]  /*16e20*/  @!P0 NANOSLEEP.SYNCS 0x989680 ;  /* 0x009896800000895d */ /* 0x002fea0003900000 */
[----:B------:R-:W1:Y:S02]  /*16e30*/  @!P0 SYNCS.PHASECHK.TRANS64 P0, [R6+URZ+0x28c40], R19 ;  /* 0x028c4013060085a7 */ /* 0x000e64000800007f */
[----:B-1----:R-:W-:Y:S05]  /*16e40*/  @!P0 BRA `(.L_x_7734) ;  /* 0xfffffffc00f08947 */ /* 0x002fea000383ffff */
[----:B------:R-:W-:Y:S05]  /*16e50*/  BRA `(.L_x_7811) ;  /* 0xffffffc400b07947 */ /* 0x000fea000383ffff */
.L_x_7735:
        /* <DEDUP_REMOVED lines=8> */
.L_x_7813:
[----:B------:R-:W-:Y:S05]  /*16ee0*/  BSYNC B1 ;  /* 0x0000000000017941 */ /* 0x000fea0003800000 */
.L_x_7812:
        /* <DEDUP_REMOVED lines=9> */
.L_x_7814:
[----:B------:R-:W-:Y:S02]  /*16f80*/  IMAD.MOV.U32 R13, RZ, RZ, R25 ;  /* 0x000000ffff0d7224 */ /* 0x000fe400078e0019 */
[----:B------:R-:W-:Y:S02]  /*16f90*/  IMAD.MOV.U32 R12, RZ, RZ, 0x1 ;  /* 0x00000001ff0c7424 */ /* 0x000fe400078e00ff */
[----:B------:R-:W-:-:S07]  /*16fa0*/  IMAD.MOV.U32 R2, RZ, RZ, R14 ;  /* 0x000000ffff027224 */ /* 0x000fce00078e000e */
[----:B------:R-:W-:Y:S05]  /*16fb0*/  WARPSYNC.COLLECTIVE R15, `(.L_x_7815) ;  /* 0x000000000f087348 */ /* 0x000fea0003c00000 */
[----:B------:R0:W1:Y:S02]  /*16fc0*/  SHFL.IDX P6, R14, R13, R12, R11 ;  /* 0x0000000c0d0e7389 */ /* 0x00006400000c000b */
[----:B01----:R-:W-:Y:S01]  /*16fd0*/  ENDCOLLECTIVE ;  /* 0x000000000000791b */ /* 0x003fe20003800000 */
.L_x_7815:
        /* <DEDUP_REMOVED lines=11> */
.L_x_7816:
[----:B------:R-:W-:Y:S02]  /*17090*/  IMAD.MOV.U32 R13, RZ, RZ, R25 ;  /* 0x000000ffff0d7224 */ /* 0x000fe400078e0019 */
[----:B------:R-:W-:Y:S02]  /*170a0*/  IMAD.MOV.U32 R12, RZ, RZ, 0x2 ;  /* 0x00000002ff0c7424 */ /* 0x000fe400078e00ff */
[----:B------:R-:W-:-:S07]  /*170b0*/  IMAD.MOV.U32 R2, RZ, RZ, R14 ;  /* 0x000000ffff027224 */ /* 0x000fce00078e000e */
[----:B------:R-:W-:Y:S05]  /*170c0*/  WARPSYNC.COLLECTIVE R15, `(.L_x_7817) ;  /* 0x000000000f087348 */ /* 0x000fea0003c00000 */
[----:B------:R0:W1:Y:S02]  /*170d0*/  SHFL.IDX P6, R14, R13, R12, R11 ;  /* 0x0000000c0d0e7389 */ /* 0x00006400000c000b */
[----:B01----:R-:W-:Y:S01]  /*170e0*/  ENDCOLLECTIVE ;  /* 0x000000000000791b */ /* 0x003fe20003800000 */
.L_x_7817:
        /* <DEDUP_REMOVED lines=11> */
.L_x_7818:
[----:B------:R-:W-:Y:S02]  /*171a0*/  IMAD.MOV.U32 R13, RZ, RZ, R25 ;  /* 0x000000ffff0d7224 */ /* 0x000fe400078e0019 */
[----:B------:R-:W-:Y:S02]  /*171b0*/  IMAD.MOV.U32 R12, RZ, RZ, 0x3 ;  /* 0x00000003ff0c7424 */ /* 0x000fe400078e00ff */
[----:B------:R-:W-:-:S07]  /*171c0*/  IMAD.MOV.U32 R2, RZ, RZ, R14 ;  /* 0x000000ffff027224 */ /* 0x000fce00078e000e */
[----:B------:R-:W-:Y:S05]  /*171d0*/  WARPSYNC.COLLECTIVE R15, `(.L_x_7819) ;  /* 0x000000000f087348 */ /* 0x000fea0003c00000 */
[----:B------:R0:W1:Y:S02]  /*171e0*/  SHFL.IDX P6, R14, R13, R12, R11 ;  /* 0x0000000c0d0e7389 */ /* 0x00006400000c000b */
[----:B01----:R-:W-:Y:S01]  /*171f0*/  ENDCOLLECTIVE ;  /* 0x000000000000791b */ /* 0x003fe20003800000 */
.L_x_7819:
        /* <DEDUP_REMOVED lines=11> */
.L_x_7820:
[----:B------:R-:W-:Y:S01]  /*172b0*/  IMAD.MOV.U32 R2, RZ, RZ, R14 ;  /* 0x000000ffff027224 */ /* 0x000fe200078e000e */
[----:B------:R-:W-:Y:S06]  /*172c0*/  BRA `(.L_x_7821) ;  /* 0xffffffc400387947 */ /* 0x000fec000383ffff */
.L_x_7740:
[----:B---3--:R3:W4:Y:S02]  /*172d0*/  SYNCS.PHASECHK.TRANS64.TRYWAIT P0, [R6+URZ+0x28c60], R19 ;  /* 0x028c6013060075a7 */ /* 0x008724000800017f */
[----:B----4-:R-:W-:Y:S05]  /*172e0*/  @!P0 NANOSLEEP.SYNCS 0x989680 ;  /* 0x009896800000895d */ /* 0x010fea0003900000 */
[----:B------:R-:W4:Y:S02]  /*172f0*/  @!P0 SYNCS.PHASECHK.TRANS64 P0, [R6+URZ+0x28c60], R19 ;  /* 0x028c6013060085a7 */ /* 0x000f24000800007f */
[----:B----4-:R-:W-:Y:S05]  /*17300*/  @!P0 BRA `(.L_x_7740) ;  /* 0xfffffffc00f08947 */ /* 0x010fea000383ffff */
[----:B------:R-:W-:Y:S05]  /*17310*/  BRA `(.L_x_7822) ;  /* 0xffffffc400887947 */ /* 0x000fea000383ffff */
.L_x_7741:
        /* <DEDUP_REMOVED lines=8> */
.L_x_7824:
[----:B------:R-:W-:Y:S05]  /*173a0*/  BSYNC B1 ;  /* 0x0000000000017941 */ /* 0x000fea0003800000 */
.L_x_7823:
        /* <DEDUP_REMOVED lines=13> */
.L_x_7825:
        /* <DEDUP_REMOVED lines=17> */
.L_x_7826:
        /* <DEDUP_REMOVED lines=16> */
.L_x_7827:
        /* <DEDUP_REMOVED lines=19> */
.L_x_7828:
        /* <DEDUP_REMOVED lines=14> */
.L_x_7829:
        /* <DEDUP_REMOVED lines=16> */
.L_x_7830:
        /* <DEDUP_REMOVED lines=14> */
.L_x_7831:
[----:B------:R-:W-:Y:S05]  /*17a80*/  BRA `(.L_x_7832) ;  /* 0xffffffc000ec7947 */ /* 0x000fea000383ffff */
.L_x_7749:
        /* <DEDUP_REMOVED lines=8> */
.L_x_7834:
[----:B------:R-:W-:Y:S05]  /*17b10*/  BSYNC B0 ;  /* 0x0000000000007941 */ /* 0x000fea0003800000 */
.L_x_7833:
        /* <DEDUP_REMOVED lines=9> */
.L_x_7835:
        /* <DEDUP_REMOVED lines=23> */
.L_x_7836:
[----:B------:R-:W-:Y:S01]  /*17d20*/  IMAD.MOV.U32 R12, RZ, RZ, 0x2 ;  /* 0x00000002ff0c7424 */ /* 0x000fe200078e00ff */
[----:B------:R-:W-:-:S05]  /*17d30*/  SEL R4, R14, RZ, P1 ;  /* 0x000000ff0e047207 */ /* 0x000fca0000800000 */
[----:B------:R-:W-:-:S04]  /*17d40*/  IMAD.IADD R4, R13, 0x1, R4 ;  /* 0x000000010d047824 */ /* 0x000fc800078e0204 */
[----:B------:R-:W-:-:S07]  /*17d50*/  IMAD.MOV.U32 R13, RZ, RZ, R4 ;  /* 0x000000ffff0d7224 */ /* 0x000fce00078e0004 */
[----:B------:R-:W-:Y:S05]  /*17d60*/  WARPSYNC.COLLECTIVE R15, `(.L_x_7837) ;  /* 0x000000000f087348 */ /* 0x000fea0003c00000 */
[----:B------:R0:W1:Y:S02]  /*17d70*/  SHFL.UP P6, R14, R13, R12, R11 ;  /* 0x0400000c0d0e7389 */ /* 0x00006400000c000b */
[----:B01----:R-:W-:Y:S01]  /*17d80*/  ENDCOLLECTIVE ;  /* 0x000000000000791b */ /* 0x003fe20003800000 */
.L_x_7837:
[----:B------:R-:W-:Y:S01]  /*17d90*/  IMAD.MOV.U32 R12, RZ, RZ, 0x4 ;  /* 0x00000004ff0c7424 */ /* 0x000fe200078e00ff */
[----:B------:R-:W-:-:S05]  /*17da0*/  SEL R3, R14, RZ, P2 ;  /* 0x000000ff0e037207 */ /* 0x000fca0001000000 */
[----:B------:R-:W-:-:S04]  /*17db0*/  IMAD.IADD R2, R4, 0x1, R3 ;  /* 0x0000000104027824 */ /* 0x000fc800078e0203 */
[----:B------:R-:W-:-:S07]  /*17dc0*/  IMAD.MOV.U32 R13, RZ, RZ, R2 ;  /* 0x000000ffff0d7224 */ /* 0x000fce00078e0002 */
[----:B------:R-:W-:Y:S05]  /*17dd0*/  WARPSYNC.COLLECTIVE R15, `(.L_x_7838) ;  /* 0x000000000f087348 */ /* 0x000fea0003c00000 */
[----:B------:R0:W1:Y:S02]  /*17de0*/  SHFL.UP P6, R14, R13, R12, R11 ;  /* 0x0400000c0d0e7389 */ /* 0x00006400000c000b */
[----:B01----:R-:W-:Y:S01]  /*17df0*/  ENDCOLLECTIVE ;  /* 0x000000000000791b */ /* 0x003fe20003800000 */
.L_x_7838:
[----:B------:R-:W-:Y:S01]  /*17e00*/  IMAD.MOV.U32 R12, RZ, RZ, 0x8 ;  /* 0x00000008ff0c7424 */ /* 0x000fe200078e00ff */
[----:B------:R-:W-:-:S05]  /*17e10*/  SEL R3, R14, RZ, P3 ;  /* 0x000000ff0e037207 */ /* 0x000fca0001800000 */
[----:B------:R-:W-:-:S04]  /*17e20*/  IMAD.IADD R3, R2, 0x1, R3 ;  /* 0x0000000102037824 */ /* 0x000fc800078e0203 */
[----:B------:R-:W-:-:S07]  /*17e30*/  IMAD.MOV.U32 R13, RZ, RZ, R3 ;  /* 0x000000ffff0d7224 */ /* 0x000fce00078e0003 */
[----:B------:R-:W-:Y:S05]  /*17e40*/  WARPSYNC.COLLECTIVE R15, `(.L_x_7839) ;  /* 0x000000000f087348 */ /* 0x000fea0003c00000 */
[----:B------:R0:W1:Y:S02]  /*17e50*/  SHFL.UP P6, R14, R13, R12, R11 ;  /* 0x0400000c0d0e7389 */ /* 0x00006400000c000b */
[----:B01----:R-:W-:Y:S01]  /*17e60*/  ENDCOLLECTIVE ;  /* 0x000000000000791b */ /* 0x003fe20003800000 */
.L_x_7839:
[----:B------:R-:W-:Y:S01]  /*17e70*/  IMAD.MOV.U32 R12, RZ, RZ, 0x10 ;  /* 0x00000010ff0c7424 */ /* 0x000fe200078e00ff */
[----:B------:R-:W-:-:S05]  /*17e80*/  SEL R4, R14, RZ, P4 ;  /* 0x000000ff0e047207 */ /* 0x000fca0002000000 */
[----:B------:R-:W-:-:S04]  /*17e90*/  IMAD.IADD R4, R3, 0x1, R4 ;  /* 0x0000000103047824 */ /* 0x000fc800078e0204 */
[----:B------:R-:W-:-:S07]  /*17ea0*/  IMAD.MOV.U32 R13, RZ, RZ, R4 ;  /* 0x000000ffff0d7224 */ /* 0x000fce00078e0004 */
[----:B------:R-:W-:Y:S05]  /*17eb0*/  WARPSYNC.COLLECTIVE R15, `(.L_x_7840) ;  /* 0x000000000f087348 */ /* 0x000fea0003c00000 */
[----:B------:R0:W1:Y:S02]  /*17ec0*/  SHFL.UP P6, R14, R13, R12, R11 ;  /* 0x0400000c0d0e7389 */ /* 0x00006400000c000b */
[----:B01----:R-:W-:Y:S01]  /*17ed0*/  ENDCOLLECTIVE ;  /* 0x000000000000791b */ /* 0x003fe20003800000 */
.L_x_7840:
        /* <DEDUP_REMOVED lines=8> */
.L_x_7841:
[----:B------:R-:W-:Y:S05]  /*17f60*/  BRA `(.L_x_7842) ;  /* 0xffffffc400887947 */ /* 0x000fea000383ffff */
.L_x_7752:
[----:B------:R-:W-:Y:S01]  /*17f70*/  BSSY B0, `(.L_x_7843) ;  /* 0x0000007000007945 */ /* 0x000fe20003800000 */
[----:B------:R-:W-:Y:S02]  /*17f80*/  IMAD.MOV.U32 R12, RZ, RZ, 0x1 ;  /* 0x00000001ff0c7424 */ /* 0x000fe400078e00ff */
[----:B------:R-:W-:Y:S02]  /*17f90*/  IMAD.MOV.U32 R11, RZ, RZ, RZ ;  /* 0x000000ffff0b7224 */ /* 0x000fe400078e00ff */
[----:B------:R-:W-:-:S07]  /*17fa0*/  IMAD.MOV.U32 R15, RZ, RZ, -0x1 ;  /* 0xffffffffff0f7424 */ /* 0x000fce00078e00ff */
[----:B-1----:R-:W-:Y:S05]  /*17fb0*/  WARPSYNC.COLLECTIVE R15, `(.L_x_7844) ;  /* 0x000000000f087348 */ /* 0x002fea0003c00000 */
[----:B------:R0:W2:Y:S02]  /*17fc0*/  SHFL.UP P6, R14, R13, R12, R11 ;  /* 0x0400000c0d0e7389 */ /* 0x0000a400000c000b */
[----:B012---:R-:W-:Y:S01]  /*17fd0*/  ENDCOLLECTIVE ;  /* 0x000000000000791b */ /* 0x007fe20003800000 */
.L_x_7844:
[----:B------:R-:W-:Y:S05]  /*17fe0*/  BSYNC B0 ;  /* 0x0000000000007941 */ /* 0x000fea0003800000 */
.L_x_7843:
        /* <DEDUP_REMOVED lines=8> */
.L_x_7845:
[----:B------:R-:W-:Y:S01]  /*18070*/  IMAD.MOV.U32 R12, RZ, RZ, 0x4 ;  /* 0x00000004ff0c7424 */ /* 0x000fe200078e00ff */
[----:B------:R-:W-:-:S05]  /*18080*/  SEL R2, R14, RZ, P2 ;  /* 0x000000ff0e027207 */ /* 0x000fca0001000000 */
[----:B------:R-:W-:-:S04]  /*18090*/  IMAD.IADD R2, R13, 0x1, R2 ;  /* 0x000000010d027824 */ /* 0x000fc800078e0202 */
[----:B------:R-:W-:-:S07]  /*180a0*/  IMAD.MOV.U32 R13, RZ, RZ, R2 ;  /* 0x000000ffff0d7224 */ /* 0x000fce00078e0002 */
[----:B------:R-:W-:Y:S05]  /*180b0*/  WARPSYNC.COLLECTIVE R15, `(.L_x_7846) ;  /* 0x000000000f087348 */ /* 0x000fea0003c00000 */
[----:B------:R0:W1:Y:S02]  /*180c0*/  SHFL.UP P6, R14, R13, R12, R11 ;  /* 0x0400000c0d0e7389 */ /* 0x00006400000c000b */
[----:B01----:R-:W-:Y:S01]  /*180d0*/  ENDCOLLECTIVE ;  /* 0x000000000000791b */ /* 0x003fe20003800000 */
.L_x_7846:
[----:B------:R-:W-:Y:S01]  /*180e0*/  IMAD.MOV.U32 R12, RZ, RZ, 0x8 ;  /* 0x00000008ff0c7424 */ /* 0x000fe200078e00ff */
[----:B------:R-:W-:-:S05]  /*180f0*/  SEL R3, R14, RZ, P3 ;  /* 0x000000ff0e037207 */ /* 0x000fca0001800000 */
[----:B------:R-:W-:-:S04]  /*18100*/  IMAD.IADD R3, R2, 0x1, R3 ;  /* 0x0000000102037824 */ /* 0x000fc800078e0203 */
[----:B------:R-:W-:-:S07]  /*18110*/  IMAD.MOV.U32 R13, RZ, RZ, R3 ;  /* 0x000000ffff0d7224 */ /* 0x000fce00078e0003 */
[----:B------:R-:W-:Y:S05]  /*18120*/  WARPSYNC.COLLECTIVE R15, `(.L_x_7847) ;  /* 0x000000000f087348 */ /* 0x000fea0003c00000 */
[----:B------:R0:W1:Y:S02]  /*18130*/  SHFL.UP P6, R14, R13, R12, R11 ;  /* 0x0400000c0d0e7389 */ /* 0x00006400000c000b */
[----:B01----:R-:W-:Y:S01]  /*18140*/  ENDCOLLECTIVE ;  /* 0x000000000000791b */ /* 0x003fe20003800000 */
.L_x_7847:
[----:B------:R-:W-:Y:S01]  /*18150*/  IMAD.MOV.U32 R12, RZ, RZ, 0x10 ;  /* 0x00000010ff0c7424 */ /* 0x000fe200078e00ff */
[----:B------:R-:W-:-:S05]  /*18160*/  SEL R4, R14, RZ, P4 ;  /* 0x000000ff0e047207 */ /* 0x000fca0002000000 */
[----:B------:R-:W-:-:S04]  /*18170*/  IMAD.IADD R4, R3, 0x1, R4 ;  /* 0x0000000103047824 */ /* 0x000fc800078e0204 */
[----:B------:R-:W-:-:S07]  /*18180*/  IMAD.MOV.U32 R13, RZ, RZ, R4 ;  /* 0x000000ffff0d7224 */ /* 0x000fce00078e0004 */
[----:B------:R-:W-:Y:S05]  /*18190*/  WARPSYNC.COLLECTIVE R15, `(.L_x_7848) ;  /* 0x000000000f087348 */ /* 0x000fea0003c00000 */
[----:B------:R0:W1:Y:S02]  /*181a0*/  SHFL.UP P6, R14, R13, R12, R11 ;  /* 0x0400000c0d0e7389 */ /* 0x00006400000c000b */
[----:B01----:R-:W-:Y:S01]  /*181b0*/  ENDCOLLECTIVE ;  /* 0x000000000000791b */ /* 0x003fe20003800000 */
.L_x_7848:
        /* <DEDUP_REMOVED lines=8> */
.L_x_7849:
[----:B------:R-:W-:Y:S05]  /*18240*/  BRA `(.L_x_7850) ;  /* 0xffffffc400747947 */ /* 0x000fea000383ffff */
.L_x_7754:
[----:B------:R-:W-:Y:S01]  /*18250*/  BSSY B0, `(.L_x_7851) ;  /* 0x0000006000007945 */ /* 0x000fe20003800000 */
[----:B------:R-:W-:Y:S01]  /*18260*/  PLOP3.LUT P6, PT, P6, PT, PT, 0x8, 0x0 ;  /* 0x000000000000781c */ /* 0x000fe200037ce170 */
[----:B------:R-:W-:-:S12]  /*18270*/  IMAD.MOV.U32 R15, RZ, RZ, -0x1 ;  /* 0xffffffffff0f7424 */ /* 0x000fd800078e00ff */
[----:B01----:R-:W-:Y:S05]  /*18280*/  WARPSYNC.COLLECTIVE R15, `(.L_x_7852) ;  /* 0x000000000f087348 */ /* 0x003fea0003c00000 */
[----:B------:R-:W-:Y:S01]  /*18290*/  VOTE.ANY R14, PT, P6 ;  /* 0x00000000000e7806 */ /* 0x000fe200030e0100 */
[----:B01----:R-:W-:Y:S06]  /*182a0*/  ENDCOLLECTIVE ;  /* 0x000000000000791b */ /* 0x003fec0003800000 */
.L_x_7852:
[----:B------:R-:W-:Y:S05]  /*182b0*/  BSYNC B0 ;  /* 0x0000000000007941 */ /* 0x000fea0003800000 */
.L_x_7851:
        /* <DEDUP_REMOVED lines=8> */
.L_x_7853:
[----:B------:R-:W-:Y:S02]  /*18340*/  IMAD.IADD R27, R12, 0x1, R27 ;  /* 0x000000010c1b7824 */ /* 0x000fe400078e021b */
[----:B------:R-:W-:Y:S02]  /*18350*/  IMAD.MOV.U32 R13, RZ, RZ, R8 ;  /* 0x000000ffff0d7224 */ /* 0x000fe400078e0008 */
[----:B------:R-:W-:-:S07]  /*18360*/  IMAD.MOV.U32 R25, RZ, RZ, R14 ;  /* 0x000000ffff197224 */ /* 0x000fce00078e000e */
[----:B------:R-:W-:Y:S05]  /*18370*/  WARPSYNC.COLLECTIVE R15, `(.L_x_7854) ;  /* 0x000000000f087348 */ /* 0x000fea0003c00000 */
[----:B------:R0:W1:Y:S02]  /*18380*/  SHFL.IDX P6, R14, R13, R12, R11 ;  /* 0x0000000c0d0e7389 */ /* 0x00006400000c000b */
[----:B01----:R-:W-:Y:S01]  /*18390*/  ENDCOLLECTIVE ;  /* 0x000000000000791b */ /* 0x003fe20003800000 */
.L_x_7854:
[----:B------:R-:W-:Y:S01]  /*183a0*/  IMAD.MOV.U32 R8, RZ, RZ, R14 ;  /* 0x000000ffff087224 */ /* 0x000fe200078e000e */
[----:B------:R-:W-:Y:S06]  /*183b0*/  BRA `(.L_x_7855) ;  /* 0xffffffc400587947 */ /* 0x000fec000383ffff */
.L_x_7756:
[----:B------:R-:W-:Y:S01]  /*183c0*/  BSSY B0, `(.L_x_7856) ;  /* 0x0000007000007945 */ /* 0x000fe20003800000 */
[----:B------:R-:W-:Y:S02]  /*183d0*/  IMAD.MOV.U32 R13, RZ, RZ, R3 ;  /* 0x000000ffff0d7224 */ /* 0x000fe400078e0003 */
[----:B------:R-:W-:Y:S02]  /*183e0*/  IMAD.MOV.U32 R11, RZ, RZ, 0x1f ;  /* 0x0000001fff0b7424 */ /* 0x000fe400078e00ff */
[----:B------:R-:W-:-:S07]  /*183f0*/  IMAD.MOV.U32 R15, RZ, RZ, -0x1 ;  /* 0xffffffffff0f7424 */ /* 0x000fce00078e00ff */
[----:B01-34-:R-:W-:Y:S05]  /*18400*/  WARPSYNC.COLLECTIVE R15, `(.L_x_7857) ;  /* 0x000000000f087348 */ /* 0x01bfea0003c00000 */
[----:B------:R2:W0:Y:S02]  /*18410*/  SHFL.IDX P6, R14, R13, R12, R11 ;  /* 0x0000000c0d0e7389 */ /* 0x00042400000c000b */
[----:B01234-:R-:W-:Y:S01]  /*18420*/  ENDCOLLECTIVE ;  /* 0x000000000000791b */ /* 0x01ffe20003800000 */
.L_x_7857:
[----:B------:R-:W-:Y:S05]  /*18430*/  BSYNC B0 ;  /* 0x0000000000007941 */ /* 0x000fea0003800000 */
.L_x_7856:
[----:B------:R-:W-:Y:S01]  /*18440*/  IMAD.MOV.U32 R24, RZ, RZ, R14 ;  /* 0x000000ffff187224 */ /* 0x000fe200078e000e */
[----:B------:R-:W-:Y:S06]  /*18450*/  BRA `(.L_x_7755) ;  /* 0xffffffc400487947 */ /* 0x000fec000383ffff */
.L_x_7762:
[----:B0-----:R0:W1:Y:S02]  /*18460*/  SYNCS.PHASECHK.TRANS64.TRYWAIT P0, [R7+URZ+0x28c20], R0 ;  /* 0x028c2000070075a7 */ /* 0x001064000800017f */
[----:B-1----:R-:W-:Y:S05]  /*18470*/  @!P0 NANOSLEEP.SYNCS 0x989680 ;  /* 0x009896800000895d */ /* 0x002fea0003900000 */
[----:B------:R-:W1:Y:S02]  /*18480*/  @!P0 SYNCS.PHASECHK.TRANS64 P0, [R7+URZ+0x28c20], R0 ;  /* 0x028c2000070085a7 */ /* 0x000e64000800007f */
[----:B-1----:R-:W-:Y:S05]  /*18490*/  @!P0 BRA `(.L_x_7762) ;  /* 0xfffffffc00f08947 */ /* 0x002fea000383ffff */
[----:B------:R-:W-:Y:S05]  /*184a0*/  BRA `(.L_x_7858) ;  /* 0xffffffcc00a07947 */ /* 0x000fea000383ffff */
.L_x_7763:
        /* <DEDUP_REMOVED lines=11> */
.L_x_7860:
[----:B------:R-:W-:Y:S05]  /*18560*/  BSYNC B0 ;  /* 0x0000000000007941 */ /* 0x000fea0003800000 */
.L_x_7859:
[----:B------:R-:W-:Y:S05]  /*18570*/  BRA `(.L_x_7861) ;  /* 0xffffffcc00887947 */ /* 0x000fea000383ffff */
.L_x_7766:
[----:B------:R-:W-:Y:S01]  /*18580*/  BSSY B1, `(.L_x_7862) ;  /* 0x0000006000017945 */ /* 0x000fe20003800000 */
[----:B------:R-:W-:-:S07]  /*18590*/  IMAD.MOV.U32 R15, RZ, RZ, -0x1 ;  /* 0xffffffffff0f7424 */ /* 0x000fce00078e00ff */
[----:B0-234-:R-:W-:Y:S05]  /*185a0*/  WARPSYNC.COLLECTIVE R15, `(.L_x_7863) ;  /* 0x000000000f0c7348 */ /* 0x01dfea0003c00000 */
[----:B------:R-:W-:Y:S02]  /*185b0*/  ELECT P6, UR62, PT ;  /* 0x00000000003e782f */ /* 0x000fe400038c0000 */
[----:B------:R-:W-:Y:S01]  /*185c0*/  MOV R14, UR62 ;  /* 0x0000003e000e7c02 */ /* 0x000fe20008000f00 */
[----:B0-234-:R-:W-:Y:S10]  /*185d0*/  ENDCOLLECTIVE ;  /* 0x000000000000791b */ /* 0x01dff40003800000 */
.L_x_7863:
[----:B------:R-:W-:Y:S05]  /*185e0*/  BSYNC B1 ;  /* 0x0000000000017941 */ /* 0x000fea0003800000 */
.L_x_7862:
[----:B------:R-:W-:Y:S05]  /*185f0*/  BRA `(.L_x_7864) ;  /* 0xffffffcc00807947 */ /* 0x000fea000383ffff */
.L_x_7768:
[----:B0-----:R0:W1:Y:S02]  /*18600*/  SYNCS.PHASECHK.TRANS64.TRYWAIT P1, [R5+URZ+0x28c40], R0 ;  /* 0x028c4000050075a7 */ /* 0x001064000802017f */
[----:B-1----:R-:W-:Y:S05]  /*18610*/  @!P1 NANOSLEEP.SYNCS 0x989680 ;  /* 0x009896800000995d */ /* 0x002fea0003900000 */
[----:B------:R-:W1:Y:S02]  /*18620*/  @!P1 SYNCS.PHASECHK.TRANS64 P1, [R5+URZ+0x28c40], R0 ;  /* 0x028c4000050095a7 */ /* 0x000e64000802007f */
[----:B-1----:R-:W-:Y:S05]  /*18630*/  @!P1 BRA `(.L_x_7768) ;  /* 0xfffffffc00f09947 */ /* 0x002fea000383ffff */
[----:B------:R-:W-:Y:S05]  /*18640*/  BRA `(.L_x_7865) ;  /* 0xffffffcc00a07947 */ /* 0x000fea000383ffff */
.L_x_7770:
[----:B-1----:R1:W0:Y:S02]  /*18650*/  SYNCS.PHASECHK.TRANS64.TRYWAIT P1, [R3+URZ+0x28c40], R2 ;  /* 0x028c4002030075a7 */ /* 0x002224000802017f */
[----:B0-----:R-:W-:Y:S05]  /*18660*/  @!P1 NANOSLEEP.SYNCS 0x989680 ;  /* 0x009896800000995d */ /* 0x001fea0003900000 */
[----:B------:R-:W0:Y:S02]  /*18670*/  @!P1 SYNCS.PHASECHK.TRANS64 P1, [R3+URZ+0x28c40], R2 ;  /* 0x028c4002030095a7 */ /* 0x000e24000802007f */
[----:B0-----:R-:W-:Y:S05]  /*18680*/  @!P1 BRA `(.L_x_7770) ;  /* 0xfffffffc00f09947 */ /* 0x001fea000383ffff */
[----:B------:R-:W-:Y:S05]  /*18690*/  BRA `(.L_x_7866) ;  /* 0xffffffcc00ac7947 */ /* 0x000fea000383ffff */
.L_x_7772:
[----:B------:R0:W0:Y:S02]  /*186a0*/  SYNCS.PHASECHK.TRANS64.TRYWAIT P1, [R5+URZ+0x28c60], R0 ;  /* 0x028c6000050075a7 */ /* 0x000024000802017f */
[----:B0-----:R-:W-:Y:S05]  /*186b0*/  @!P1 NANOSLEEP.SYNCS 0x989680 ;  /* 0x009896800000995d */ /* 0x001fea0003900000 */
[----:B------:R-:W0:Y:S02]  /*186c0*/  @!P1 SYNCS.PHASECHK.TRANS64 P1, [R5+URZ+0x28c60], R0 ;  /* 0x028c6000050095a7 */ /* 0x000e24000802007f */
[----:B0-----:R-:W-:Y:S05]  /*186d0*/  @!P1 BRA `(.L_x_7772) ;  /* 0xfffffffc00f09947 */ /* 0x001fea000383ffff */
[----:B------:R-:W-:Y:S05]  /*186e0*/  BRA `(.L_x_7867) ;  /* 0xffffffcc00a87947 */ /* 0x000fea000383ffff */
.L_x_7868:
        /* <DEDUP_REMOVED lines=9> */
.L_x_15758:


//--------------------- .text._ZN7cutlass13device_kernelIN5flash11enable_sm90INS1_16FlashAttnFwdSm90INS1_25CollectiveMainloopFwdSm90ILi2EN4cute5tupleIJNS5_1CILi1EEES8_S8_EEENS6_IJNS7_ILi64EEESA_SA_EEELi512ENS_6half_tEfNS_4arch4Sm90ELb1ELb0ELb1ELb1ELb1ELb1ELb0ELb0ELb0ELb1ELb1ELb0EEENS1_21CollectiveEpilogueFwdINS6_IJSA_NS7_ILi512EEESA_EEES9_SC_SE_Li256ELb1ELb1ELb1ELb0EEENS1_36VarlenDynamicPersistentTileSchedulerILi64ELi64ELi256ELi128ELb1ELb1ELb1ELb1ELb1ELb1EEEEEEEEEvNT_6ParamsE --------------------------
	.section	.text._ZN7cutlass13device_kernelIN5flash11enable_sm90INS1_16FlashAttnFwdSm90INS1_25CollectiveMainloopFwdSm90ILi2EN4cute5tupleIJNS5_1CILi1EEES8_S8_EEENS6_IJNS7_ILi64EEESA_SA_EEELi512ENS_6half_tEfNS_4arch4Sm90ELb1ELb0ELb1ELb1ELb1ELb1ELb0ELb0ELb0ELb1ELb1ELb0EEENS1_21CollectiveEpilogueFwdINS6_IJSA_NS7_ILi512EEESA_EEES9_SC_SE_Li256ELb1ELb1ELb1ELb0EEENS1_36VarlenDynamicPersistentTileSchedulerILi64ELi64ELi256ELi128ELb1ELb1ELb1ELb1ELb1ELb1EEEEEEEEEvNT_6ParamsE,"ax",@progbits
	.align	128
.text._ZN7cutlass13device_kernelIN5flash11enable_sm90INS1_16FlashAttnFwdSm90INS1_25CollectiveMainloopFwdSm90ILi2EN4cute5tupleIJNS5_1CILi1EEES8_S8_EEENS6_IJNS7_ILi64EEESA_SA_EEELi512ENS_6half_tEfNS_4arch4Sm90ELb1ELb0ELb1ELb1ELb1ELb1ELb0ELb0ELb0ELb1ELb1ELb0EEENS1_21CollectiveEpilogueFwdINS6_IJSA_NS7_ILi512EEESA_EEES9_SC_SE_Li256ELb1ELb1ELb1ELb0EEENS1_36VarlenDynamicPersistentTileSchedulerILi64ELi64ELi256ELi128ELb1ELb1ELb1ELb1ELb1ELb1EEEEEEEEEvNT_6ParamsE:
        .type           _ZN7cutlass13device_kernelIN5flash11enable_sm90INS1_16FlashAttnFwdSm90INS1_25CollectiveMainloopFwdSm90ILi2EN4cute5tupleIJNS5_1CILi1EEES8_S8_EEENS6_IJNS7_ILi64EEESA_SA_EEELi512ENS_6half_tEfNS_4arch4Sm90ELb1ELb0ELb1ELb1ELb1ELb1ELb0ELb0ELb0ELb1ELb1ELb0EEENS1_21CollectiveEpilogueFwdINS6_IJSA_NS7_ILi512EEESA_EEES9_SC_SE_Li256ELb1ELb1ELb1ELb0EEENS1_36VarlenDynamicPersistentTileSchedulerILi64ELi64ELi256ELi128ELb1ELb1ELb1ELb1ELb1ELb1EEEEEEEEEvNT_6ParamsE,@function
        .size           _ZN7cutlass13device_kernelIN5flash11enable_sm90INS1_16FlashAttnFwdSm90INS1_25CollectiveMainloopFwdSm90ILi2EN4cute5tupleIJNS5_1CILi1EEES8_S8_EEENS6_IJNS7_ILi64EEESA_SA_EEELi512ENS_6half_tEfNS_4arch4Sm90ELb1ELb0ELb1ELb1ELb1ELb1ELb0ELb0ELb0ELb1ELb1ELb0EEENS1_21CollectiveEpilogueFwdINS6_IJSA_NS7_ILi512EEESA_EEES9_SC_SE_Li256ELb1ELb1ELb1ELb0EEENS1_36VarlenDynamicPersistentTileSchedulerILi64ELi64ELi256ELi128ELb1ELb1ELb1ELb1ELb1ELb1EEEEEEEEEvNT_6ParamsE,(.L_x_15759 - _ZN7cutlass13device_kernelIN5flash11enable_sm90INS1_16FlashAttnFwdSm90INS1_25CollectiveMainloopFwdSm90ILi2EN4cute5tupleIJNS5_1CILi1EEES8_S8_EEENS6_IJNS7_ILi64EEESA_SA_EEELi512ENS_6half_tEfNS_4arch4Sm90ELb1ELb0ELb1ELb1ELb1ELb1ELb0ELb0ELb0ELb1ELb1ELb0EEENS1_21CollectiveEpilogueFwdINS6_IJSA_NS7_ILi512EEESA_EEES9_SC_SE_Li256ELb1ELb1ELb1ELb0EEENS1_36VarlenDynamicPersistentTileSchedulerILi64ELi64ELi256ELi128ELb1ELb1ELb1ELb1ELb1ELb1EEEEEEEEEvNT_6ParamsE)
        .other          _ZN7cutlass13device_kernelIN5flash11enable_sm90INS1_16FlashAttnFwdSm90INS1_25CollectiveMainloopFwdSm90ILi2EN4cute5tupleIJNS5_1CILi1EEES8_S8_EEENS6_IJNS7_ILi64EEESA_SA_EEELi512ENS_6half_tEfNS_4arch4Sm90ELb1ELb0ELb1ELb1ELb1ELb1ELb0ELb0ELb0ELb1ELb1ELb0EEENS1_21CollectiveEpilogueFwdINS6_IJSA_NS7_ILi512EEESA_EEES9_SC_SE_Li256ELb1ELb1ELb1ELb0EEENS1_36VarlenDynamicPersistentTileSchedulerILi64ELi64ELi256ELi128ELb1ELb1ELb1ELb1ELb1ELb1EEEEEEEEEvNT_6ParamsE,@"STO_CUDA_ENTRY STV_DEFAULT"
_ZN7cutlass13device_kernelIN5flash11enable_sm90INS1_16FlashAttnFwdSm90INS1_25CollectiveMainloopFwdSm90ILi2EN4cute5tupleIJNS5_1CILi1EEES8_S8_EEENS6_IJNS7_ILi64EEESA_SA_EEELi512ENS_6half_tEfNS_4arch4Sm90ELb1ELb0ELb1ELb1ELb1ELb1ELb0ELb0ELb0ELb1ELb1ELb0EEENS1_21CollectiveEpilogueFwdINS6_IJSA_NS7_ILi512EEESA_EEES9_SC_SE_Li256ELb1ELb1ELb1ELb0EEENS1_36VarlenDynamicPersistentTileSchedulerILi64ELi64ELi256ELi128ELb1ELb1ELb1ELb1ELb1ELb1EEEEEEEEEvNT_6ParamsE:
[----:B------:R-:W0:Y:S02]  /*0000*/  LDC R1, c[0x0][0x28] ;  /* 0x00000a00ff017b82 */ /* 0x000e240000000800 */
[----:B0-----:R-:W-:Y:S01]  /*0010*/  VIADD R1, R1, 0xffffff90 ;  /* 0xffffff9001017836 */ /* 0x001fe20000000000 */
[----:B------:R-:W0:Y:S01]  /*0020*/  S2R R0, SR_TID.X ;  /* 0x0000000000007919 */ /* 0x000e220000002100 */
[----:B------:R-:W-:Y:S01]  /*0030*/  ELECT P0, URZ, PT ;  /* 0x00000000003f782f */ /* 0x000fe20003800000 */
[----:B------:R-:W-:Y:S01]  /*0040*/  BSSY B0, `(.L_x_7869) ;  /* 0x000000d000007945 */ /* 0x000fe20003800000 */
[----:B0-----:R-:W-:-:S05]  /*0050*/  SHF.R.U32.HI R2, RZ, 0x5, R0 ;  /* 0x00000005ff027819 */ /* 0x001fca0000011600 */
        /* <DEDUP_REMOVED lines=11> */
.L_x_7870:
[----:B------:R-:W-:Y:S05]  /*0110*/  BSYNC B0 ;  /* 0x0000000000007941 */ /* 0x000fea0003800000 */
.L_x_7869:
[----:B------:R-:W0:Y:S01]  /*0120*/  SHFL.IDX PT, R3, R2, RZ, 0x1f ;  /* 0x00001fff02037589 */ /* 0x000e2200000e0000 */
[----:B------:R-:W-:Y:S01]  /*0130*/  VOTEU.ANY UP0, P0 ;  /* 0x00000000003f7886 */ /* 0x000fe20000000100 */
[----:B------:R-:W-:Y:S01]  /*0140*/  UMOV UR4, 0x80 ;  /* 0x0000008000047882 */ /* 0x000fe20000000000 */
[----:B------:R-:W-:Y:S01]  /*0150*/  UMOV UR7, 0x100 ;  /* 0x0000010000077882 */ /* 0x000fe20000000000 */
[----:B------:R-:W-:Y:S02]  /*0160*/  VOTEU.ANY UP1, P0 ;  /* 0x00000000003f7886 */ /* 0x000fe40000020100 */
[----:B------:R-:W1:Y:S01]  /*0170*/  @UP0 S2UR UR8, SR_CgaCtaId ;  /* 0x00000000000809c3 */ /* 0x000e620000008800 */
[----:B------:R-:W-:Y:S01]  /*0180*/  @UP0 UMOV UR6, 0x400 ;  /* 0x0000040000060882 */ /* 0x000fe20000000000 */
[----:B------:R-:W-:-:S04]  /*0190*/  @UP0 UIADD3 UR4, -UR4, 0x100000, URZ ;  /* 0x0010000004040890 */ /* 0x000fc8000fffe13f */
[----:B------:R-:W-:Y:S02]  /*01a0*/  @UP0 USHF.L.U32 UR5, UR4, 0xb, URZ ;  /* 0x0000000b04050899 */ /* 0x000fe4000800063f */
[----:B------:R-:W-:Y:S01]  /*01b0*/  @UP0 USHF.L.U32 UR4, UR4, 0x1, URZ ;  /* 0x0000000104040899 */ /* 0x000fe2000800063f */
[----:B0-----:R-:W-:Y:S02]  /*01c0*/  ISETP.NE.AND P1, PT, R3, RZ, PT ;  /* 0x000000ff0300720c */ /* 0x001fe40003f25270 */
[----:B------:R-:W-:Y:S01]  /*01d0*/  SHF.R.U32.HI R3, RZ, 0x7, R0 ;  /* 0x00000007ff037819 */ /* 0x000fe20000011600 */
[----:B-1----:R-:W-:-:S04]  /*01e0*/  @UP0 ULEA UR8, UR8, UR6, 0x18 ;  /* 0x0000000608080291 */ /* 0x002fc8000f8ec03f */
[----:B------:R-:W0:Y:S01]  /*01f0*/  SHFL.IDX PT, R5, R3, RZ, 0x1f ;  /* 0x00001fff03057589 */ /* 0x000e2200000e0000 */
[----:B------:R-:W-:-:S04]  /*0200*/  @UP0 UIADD3 UR6, -UR7, 0x100000, URZ ;  /* 0x0010000007060890 */ /* 0x000fc8000fffe13f */
[----:B------:R-:W-:Y:S02]  /*0210*/  @UP0 USHF.L.U32 UR7, UR6, 0xb, URZ ;  /* 0x0000000b06070899 */ /* 0x000fe4000800063f */
[----:B------:R-:W-:Y:S01]  /*0220*/  @UP0 USHF.L.U32 UR6, UR6, 0x1, URZ ;  /* 0x0000000106060899 */ /* 0x000fe2000800063f */
[----:B------:R-:W-:Y:S01]  /*0230*/  VOTEU.ANY UP0, P0 ;  /* 0x00000000003f7886 */ /* 0x000fe20000000100 */
[----:B------:R-:W1:Y:S04]  /*0240*/  FENCE.VIEW.ASYNC.S ;  /* 0x00000000000073c6 */ /* 0x000e680000000000 */
[----:B-1----:R1:W2:Y:S01]  /*0250*/  @UP0 SYNCS.EXCH.64 URZ, [UR8+0x28c00], UR4 ;  /* 0x028c0004083f05b2 */ /* 0x0022a20008000100 */
[----:B0-----:R1:W-:Y:S05]  /*0260*/  STL [R1+0x60], R5 ;  /* 0x0000600501007387 */ /* 0x0013ea0000100800 */
[----:B------:R1:W0:Y:S01]  /*0270*/  @UP1 SYNCS.EXCH.64 URZ, [UR8+0x28c20], UR6 ;  /* 0x028c2006083f15b2 */ /* 0x0002220008000100 */
[----:B------:R-:W-:Y:S05]  /*0280*/  @P1 BRA `(.L_x_7871) ;  /* 0x0000000000381947 */ /* 0x000fea0003800000 */
[----:B-1----:R-:W1:Y:S01]  /*0290*/  S2UR UR5, SR_CgaCtaId ;  /* 0x00000000000579c3 */ /* 0x002e620000008800 */
[----:B------:R-:W-:Y:S01]  /*02a0*/  UMOV UR4, 0x400 ;  /* 0x0000040000047882 */ /* 0x000fe20000000000 */
[----:B------:R-:W-:Y:S01]  /*02b0*/  UMOV UR7, 0x80 ;  /* 0x0000008000077882 */ /* 0x000fe20000000000 */
[----:B------:R-:W-:Y:S01]  /*02c0*/  ELECT P0, URZ, PT ;  /* 0x00000000003f782f */ /* 0x000fe20003800000 */
[----:B-1----:R-:W-:Y:S02]  /*02d0*/  ULEA UR6, UR5, UR4, 0x18 ;  /* 0x0000000405067291 */ /* 0x002fe4000f8ec03f */
[----:B------:R-:W-:-:S04]  /*02e0*/  UIADD3 UR4, -UR7, 0x100000, URZ ;  /* 0x0010000007047890 */ /* 0x000fc8000fffe13f */
[----:B------:R-:W-:Y:S02]  /*02f0*/  USHF.L.U32 UR5, UR4, 0xb, URZ ;  /* 0x0000000b04057899 */ /* 0x000fe4000800063f */
[----:B------:R-:W-:Y:S01]  /*0300*/  USHF.L.U32 UR4, UR4, 0x1, URZ ;  /* 0x0000000104047899 */ /* 0x000fe2000800063f */
[----:B------:R-:W1:Y:S11]  /*0310*/  FENCE.VIEW.ASYNC.S ;  /* 0x00000000000073c6 */ /* 0x000e760000000000 */
[----:B-1----:R3:W4:Y:S01]  /*0320*/  SYNCS.EXCH.64 URZ, [UR6+0x28c30], UR4 ;  /* 0x028c3004063f75b2 */ /* 0x0027220008000100 */
[----:B------:R3:W1:Y:S01]  /*0330*/  SYNCS.EXCH.64 URZ, [UR6+0x28c40], UR4 ;  /* 0x028c4004063f75b2 */ /* 0x0006620008000100 */
[----:B------:R3:W0:Y:S01]  /*0340*/  SYNCS.EXCH.64 URZ, [UR6+0x28c38], UR4 ;  /* 0x028c3804063f75b2 */ /* 0x0006220008000100 */
[----:B------:R3:W0:Y:S02]  /*0350*/  SYNCS.EXCH.64 URZ, [UR6+0x28c48], UR4 ;  /* 0x028c4804063f75b2 */ /* 0x0006240008000100 */
[----:B---3--:R-:W-:Y:S01]  /*0360*/  NOP ;  /* 0x0000000000007918 */ /* 0x008fe20000000000 */
.L_x_7871:
[----:B------:R-:W3:Y:S01]  /*0370*/  SHFL.IDX PT, R4, R2, RZ, 0x1f ;  /* 0x00001fff02047589 */ /* 0x000ee200000e0000 */
[----:B------:R-:W-:Y:S01]  /*0380*/  NOP ;  /* 0x0000000000007918 */ /* 0x000fe20000000000 */
[----:B---3--:R-:W-:-:S13]  /*0390*/  ISETP.NE.AND P0, PT, R4, RZ, PT ;  /* 0x000000ff0400720c */ /* 0x008fda0003f05270 */
[----:B------:R-:W-:Y:S05]  /*03a0*/  @P0 BRA `(.L_x_7872) ;  /* 0x0000000000480947 */ /* 0x000fea0003800000 */
[----:B-1----:R-:W1:Y:S01]  /*03b0*/  S2UR UR5, SR_CgaCtaId ;  /* 0x00000000000579c3 */ /* 0x002e620000008800 */
[----:B------:R-:W-:Y:S01]  /*03c0*/  UMOV UR4, 0x400 ;  /* 0x0000040000047882 */ /* 0x000fe20000000000 */
[----:B------:R-:W-:Y:S01]  /*03d0*/  UMOV UR6, 0x80 ;  /* 0x0000008000067882 */ /* 0x000fe20000000000 */
[----:B------:R-:W-:Y:S01]  /*03e0*/  UMOV UR7, 0x100 ;  /* 0x0000010000077882 */ /* 0x000fe20000000000 */
[----:B------:R-:W-:Y:S01]  /*03f0*/  ELECT P0, URZ, PT ;  /* 0x00000000003f782f */ /* 0x000fe20003800000 */
[----:B-1----:R-:W-:Y:S02]  /*0400*/  ULEA UR8, UR5, UR4, 0x18 ;  /* 0x0000000405087291 */ /* 0x002fe4000f8ec03f */
[----:B------:R-:W-:-:S04]  /*0410*/  UIADD3 UR4, -UR6, 0x100000, URZ ;  /* 0x0010000006047890 */ /* 0x000fc8000fffe13f */
[----:B------:R-:W-:Y:S02]  /*0420*/  USHF.L.U32 UR5, UR4, 0xb, URZ ;  /* 0x0000000b04057899 */ /* 0x000fe4000800063f */
[----:B------:R-:W-:Y:S02]  /*0430*/  USHF.L.U32 UR4, UR4, 0x1, URZ ;  /* 0x0000000104047899 */ /* 0x000fe4000800063f */
[----:B------:R-:W-:-:S04]  /*0440*/  UIADD3 UR6, -UR7, 0x100000, URZ ;  /* 0x0010000007067890 */ /* 0x000fc8000fffe13f */
[----:B------:R-:W-:Y:S02]  /*0450*/  USHF.L.U32 UR7, UR6, 0xb, URZ ;  /* 0x0000000b06077899 */ /* 0x000fe4000800063f */
[----:B------:R-:W-:Y:S01]  /*0460*/  USHF.L.U32 UR6, UR6, 0x1, URZ ;  /* 0x0000000106067899 */ /* 0x000fe2000800063f */
[----:B------:R-:W1:Y:S03]  /*0470*/  FENCE.VIEW.ASYNC.S ;  /* 0x00000000000073c6 */ /* 0x000e660000000000 */
[----:B-1----:R3:W1:Y:S08]  /*0480*/  SYNCS.EXCH.64 URZ, [UR8+0x28c50], UR4 ;  /* 0x028c5004083f75b2 */ /* 0x0026700008000100 */
[----:B------:R3:W0:Y:S01]  /*0490*/  SYNCS.EXCH.64 URZ, [UR8+0x28c60], UR6 ;  /* 0x028c6006083f75b2 */ /* 0x0006220008000100 */
[----:B------:R3:W0:Y:S01]  /*04a0*/  SYNCS.EXCH.64 URZ, [UR8+0x28c58], UR4 ;  /* 0x028c5804083f75b2 */ /* 0x0006220008000100 */
[----:B------:R3:W0:Y:S02]  /*04b0*/  SYNCS.EXCH.64 URZ, [UR8+0x28c68], UR6 ;  /* 0x028c6806083f75b2 */ /* 0x0006240008000100 */
[----:B---3--:R-:W-:Y:S01]  /*04c0*/  NOP ;  /* 0x0000000000007918 */ /* 0x008fe20000000000 */
.L_x_7872:
[----:B------:R-:W3:Y:S01]  /*04d0*/  SHFL.IDX PT, R4, R2, RZ, 0x1f ;  /* 0x00001fff02047589 */ /* 0x000ee200000e0000 */
[----:B------:R-:W-:Y:S01]  /*04e0*/  NOP ;  /* 0x0000000000007918 */ /* 0x000fe20000000000 */
[----:B---3--:R-:W-:-:S13]  /*04f0*/  ISETP.NE.AND P0, PT, R4, RZ, PT ;  /* 0x000000ff0400720c */ /* 0x008fda0003f05270 */
        /* <DEDUP_REMOVED lines=10> */
[----:B-1----:R3:W1:Y:S01]  /*05a0*/  SYNCS.EXCH.64 URZ, [UR6+0x28c70], UR4 ;  /* 0x028c7004063f75b2 */ /* 0x0026620008000100 */
[----:B------:R3:W0:Y:S01]  /*05b0*/  SYNCS.EXCH.64 URZ, [UR6+0x28c80], UR4 ;  /* 0x028c8004063f75b2 */ /* 0x0006220008000100 */
[----:B------:R3:W0:Y:S01]  /*05c0*/  SYNCS.EXCH.64 URZ, [UR6+0x28c78], UR4 ;  /* 0x028c7804063f75b2 */ /* 0x0006220008000100 */
[----:B------:R3:W0:Y:S02]  /*05d0*/  SYNCS.EXCH.64 URZ, [UR6+0x28c88], UR4 ;  /* 0x028c8804063f75b2 */ /* 0x0006240008000100 */
[----:B---3--:R-:W-:Y:S01]  /*05e0*/  NOP ;  /* 0x0000000000007918 */ /* 0x008fe20000000000 */
.L_x_7873:
        /* <DEDUP_REMOVED lines=22> */
.L_x_7874:
        /* <DEDUP_REMOVED lines=22> */
.L_x_7875:
[----:B------:R-:W-:Y:S01]  /*08b0*/  IMAD.MOV.U32 R4, RZ, RZ, 0x1 ;  /* 0x00000001ff047424 */ /* 0x000fe200078e00ff */
[----:B------:R-:W-:Y:S01]  /*08c0*/  ISETP.NE.AND P0, PT, R5, RZ, PT ;  /* 0x000000ff0500720c */ /* 0x000fe20003f05270 */
[----:B------:R-:W-:Y:S01]  /*08d0*/  NOP ;  /* 0x0000000000007918 */ /* 0x000fe20000000000 */
[----:B------:R-:W-:Y:S01]  /*08e0*/  ULDC.64 UR40, c[0x0][0x208] ;  /* 0x0000820000287ab9 */ /* 0x000fe20000000a00 */
[----:B------:R-:W-:Y:S01]  /*08f0*/  BSSY B9, `(.L_x_7876) ;  /* 0x0001de8000097945 */ /* 0x000fe20003800000 */
[----:B------:R-:W-:-:S05]  /*0900*/  SEL R4, R4, 0x2, !P0 ;  /* 0x0000000204047807 */ /* 0x000fca0004000000 */
[----:B------:R3:W-:Y:S01]  /*0910*/  STL [R1], R4 ;  /* 0x0000000401007387 */ /* 0x0007e20000100800 */
[----:B012-4-:R-:W-:Y:S06]  /*0920*/  BAR.SYNC.DEFER_BLOCKING 0x0 ;  /* 0x0000000000007b1d */ /* 0x017fec0000010000 */
[----:B------:R-:W-:Y:S05]  /*0930*/  @!P0 BRA `(.L_x_7877) ;  /* 0x0000015800d08947 */ /* 0x000fea0003800000 */
.L_x_7878:
        /* <DEDUP_REMOVED lines=18> */
[----:B------:R-:W2:Y:S01]  /*0a60*/  LDL.LU R22, [R1] ;  /* 0x0000000001167983 */ /* 0x000ea20000300800 */
[----:B------:R-:W-:Y:S02]  /*0a70*/  VIADD R0, R0, 0xffffff80 ;  /* 0xffffff8000007836 */ /* 0x000fe40000000000 */
[----:B------:R-:W-:Y:S02]  /*0a80*/  IMAD.MOV.U32 R203, RZ, RZ, 0x20 ;  /* 0x00000020ffcb7424 */ /* 0x000fe400078e00ff */
[----:B------:R-:W-:Y:S01]  /*0a90*/  IMAD.MOV.U32 R184, RZ, RZ, RZ ;  /* 0x000000ffffb87224 */ /* 0x000fe200078e00ff */
[----:B------:R-:W-:Y:S01]  /*0aa0*/  SHF.R.S32.HI R3, RZ, 0x1f, R0 ;  /* 0x0000001fff037819 */ /* 0x000fe20000011400 */
[----:B------:R-:W-:-:S03]  /*0ab0*/  IMAD.MOV.U32 R190, RZ, RZ, RZ ;  /* 0x000000ffffbe7224 */ /* 0x000fc600078e00ff */
[CC--:B------:R-:W-:Y:S02]  /*0ac0*/  LEA.HI R5, R3.reuse, R0.reuse, RZ, 0x4 ;  /* 0x0000000003057211 */ /* 0x0c0fe400078f20ff */
[CC--:B------:R-:W-:Y:S02]  /*0ad0*/  LEA.HI R6, R3.reuse, R0.reuse, RZ, 0x5 ;  /* 0x0000000003067211 */ /* 0x0c0fe400078f28ff */
[CC--:B---3--:R-:W-:Y:S02]  /*0ae0*/  LEA.HI R4, R3.reuse, R0.reuse, RZ, 0x7 ;  /* 0x0000000003047211 */ /* 0x0c8fe400078f38ff */
[CC--:B------:R-:W-:Y:S02]  /*0af0*/  LEA.HI R13, R3.reuse, R0.reuse, RZ, 0x2 ;  /* 0x00000000030d7211 */ /* 0x0c0fe400078f10ff */
[----:B------:R-:W-:Y:S02]  /*0b00*/  LEA.HI R3, R3, R0, RZ, 0x3 ;  /* 0x0000000003037211 */ /* 0x000fe400078f18ff */
[----:B------:R-:W-:-:S02]  /*0b10*/  LOP3.LUT R9, R4, 0xffffff80, RZ, 0xc0, !PT ;  /* 0xffffff8004097812 */ /* 0x000fc400078ec0ff */
[----:B------:R-:W-:Y:S02]  /*0b20*/  LOP3.LUT R15, R3, 0xfffffff8, RZ, 0xc0, !PT ;  /* 0xfffffff8030f7812 */ /* 0x000fe400078ec0ff */
[----:B------:R-:W-:Y:S01]  /*0b30*/  LOP3.LUT R3, R5, 0xfffffff0, RZ, 0xc0, !PT ;  /* 0xfffffff005037812 */ /* 0x000fe200078ec0ff */
[C---:B------:R-:W-:Y:S01]  /*0b40*/  IMAD.IADD R9, R0.reuse, 0x1, -R9 ;  /* 0x0000000100097824 */ /* 0x040fe200078e0a09 */
[----:B------:R-:W-:Y:S01]  /*0b50*/  SHF.R.S32.HI R8, RZ, 0x4, R5 ;  /* 0x00000004ff087819 */ /* 0x000fe20000011405 */
[C---:B------:R-:W-:Y:S01]  /*0b60*/  IMAD.IADD R15, R0.reuse, 0x1, -R15 ;  /* 0x00000001000f7824 */ /* 0x040fe200078e0a0f */
[----:B------:R-:W-:Y:S01]  /*0b70*/  LOP3.LUT R11, R13, 0xfffffffc, RZ, 0xc0, !PT ;  /* 0xfffffffc0d0b7812 */ /* 0x000fe200078ec0ff */
[C---:B------:R-:W-:Y:S01]  /*0b80*/  IMAD.IADD R3, R0.reuse, 0x1, -R3 ;  /* 0x0000000100037824 */ /* 0x040fe200078e0a03 */
[--C-:B------:R-:W-:Y:S01]  /*0b90*/  SHF.R.S32.HI R206, RZ, 0x5, R6.reuse ;  /* 0x00000005ffce7819 */ /* 0x100fe20000011406 */
[----:B------:R-:W-:Y:S01]  /*0ba0*/  IMAD.SHL.U32 R194, R15, 0x8, RZ ;  /* 0x000000080fc27824 */ /* 0x000fe200078e00ff */
[----:B------:R-:W-:Y:S01]  /*0bb0*/  SHF.R.S32.HI R7, RZ, 0x1f, R6 ;  /* 0x0000001fff077819 */ /* 0x000fe20000011406 */
[----:B------:R-:W-:Y:S01]  /*0bc0*/  IMAD.IADD R188, R0, 0x1, -R11 ;  /* 0x0000000100bc7824 */ /* 0x000fe200078e0a0b */
[----:B------:R-:W-:Y:S01]  /*0bd0*/  LEA.HI R5, R5, R8, RZ, 0x1 ;  /* 0x0000000805057211 */ /* 0x000fe200078f08ff */
[----:B------:R-:W-:Y:S01]  /*0be0*/  VIADD R35, R194, 0x40 ;  /* 0x00000040c2237836 */ /* 0x000fe20000000000 */
[----:B------:R-:W-:Y:S01]  /*0bf0*/  SHF.R.S32.HI R6, RZ, 0x1f, R3 ;  /* 0x0000001fff067819 */ /* 0x000fe20000011403 */
[----:B------:R-:W-:Y:S01]  /*0c00*/  IMAD.SHL.U32 R16, R188, 0x8, RZ ;  /* 0x00000008bc107824 */ /* 0x000fe200078e00ff */
[----:B------:R-:W-:Y:S01]  /*0c10*/  SHF.R.S32.HI R0, RZ, 0x1f, R9 ;  /* 0x0000001fff007819 */ /* 0x000fe20000011409 */
[----:B------:R-:W-:Y:S01]  /*0c20*/  VIADD R32, R194, 0x100 ;  /* 0x00000100c2207836 */ /* 0x000fe20000000000 */
[----:B------:R-:W-:Y:S01]  /*0c30*/  LOP3.LUT R5, R5, 0x1ffffffe, RZ, 0xc0, !PT ;  /* 0x1ffffffe05057812 */ /* 0x000fe200078ec0ff */
[C---:B------:R-:W-:Y:S01]  /*0c40*/  VIADD R26, R16.reuse, 0x40 ;  /* 0x00000040101a7836 */ /* 0x040fe20000000000 */
[----:B------:R-:W-:Y:S01]  /*0c50*/  LEA.HI R7, R7, R206, RZ, 0x2 ;  /* 0x000000ce07077211 */ /* 0x000fe200078f10ff */
[----:B------:R-:W-:Y:S01]  /*0c60*/  VIADD R229, R16, 0x60 ;  /* 0x0000006010e57836 */ /* 0x000fe20000000000 */
[----:B------:R-:W-:Y:S01]  /*0c70*/  LEA.HI R10, R6, R3, RZ, 0x3 ;  /* 0x00000003060a7211 */ /* 0x000fe200078f18ff */
[----:B------:R-:W-:Y:S01]  /*0c80*/  IMAD.IADD R5, R8, 0x1, -R5 ;  /* 0x0000000108057824 */ /* 0x000fe200078e0a05 */
[-C--:B------:R-:W-:Y:S01]  /*0c90*/  LEA.HI R6, R0, R9.reuse, RZ, 0x2 ;  /* 0x0000000900067211 */ /* 0x080fe200078f10ff */
[C---:B------:R-:W-:Y:S01]  /*0ca0*/  VIADD R228, R16.reuse, 0x80 ;  /* 0x0000008010e47836 */ /* 0x040fe20000000000 */
[----:B------:R-:W-:Y:S01]  /*0cb0*/  SHF.R.S32.HI R23, RZ, 0x7, R4 ;  /* 0x00000007ff177819 */ /* 0x000fe20000011404 */
[----:B------:R-:W-:Y:S01]  /*0cc0*/  IMAD.SHL.U32 R5, R5, 0x8, RZ ;  /* 0x0000000805057824 */ /* 0x000fe200078e00ff */
[----:B------:R-:W-:Y:S01]  /*0cd0*/  LOP3.LUT R7, R7, 0x3ffffc, RZ, 0xc0, !PT ;  /* 0x003ffffc07077812 */ /* 0x000fe200078ec0ff */
[----:B------:R-:W-:Y:S01]  /*0ce0*/  VIADD R227, R16, 0xa0 ;  /* 0x000000a010e37836 */ /* 0x000fe20000000000 */
[--C-:B------:R-:W-:Y:S01]  /*0cf0*/  SHF.R.S32.HI R8, RZ, 0x2, R6.reuse ;  /* 0x00000002ff087819 */ /* 0x100fe20000011406 */
[----:B------:R-:W-:Y:S01]  /*0d00*/  IMAD R14, R23, 0x100, R3 ;  /* 0x00000100170e7824 */ /* 0x000fe200078e0203 */
[----:B------:R-:W-:Y:S01]  /*0d10*/  SHF.R.S32.HI R11, RZ, 0x1f, R6 ;  /* 0x0000001fff0b7819 */ /* 0x000fe20000011406 */
[----:B------:R-:W-:Y:S01]  /*0d20*/  IMAD.IADD R7, R206, 0x1, -R7 ;  /* 0x00000001ce077824 */ /* 0x000fe200078e0a07 */
[----:B------:R-:W-:Y:S01]  /*0d30*/  SHF.R.S32.HI R191, RZ, 0x2, R13 ;  /* 0x00000002ffbf7819 */ /* 0x000fe2000001140d */
[----:B------:R-:W-:Y:S01]  /*0d40*/  STL [R1+0x58], R23 ;  /* 0x0000581701007387 */ /* 0x000fe20000100800 */
[----:B------:R-:W-:Y:S01]  /*0d50*/  LEA.HI R11, R11, R8, RZ, 0x3 ;  /* 0x000000080b0b7211 */ /* 0x000fe200078f18ff */
[----:B------:R-:W-:Y:S01]  /*0d60*/  IMAD R20, R7, 0x10, R14 ;  /* 0x0000001007147824 */ /* 0x000fe200078e020e */
[----:B------:R-:W-:Y:S01]  /*0d70*/  IADD3 R7, R191, 0x20, RZ ;  /* 0x00000020bf077810 */ /* 0x000fe20007ffe0ff */
[----:B------:R-:W-:Y:S01]  /*0d80*/  VIADD R226, R16, 0xc0 ;  /* 0x000000c010e27836 */ /* 0x000fe20000000000 */
[----:B------:R-:W-:Y:S01]  /*0d90*/  LEA.HI R0, R0, R9, RZ, 0x5 ;  /* 0x0000000900007211 */ /* 0x000fe200078f28ff */
[C---:B------:R-:W-:Y:S01]  /*0da0*/  VIADD R225, R16.reuse, 0xe0 ;  /* 0x000000e010e17836 */ /* 0x040fe20000000000 */
[----:B------:R-:W-:Y:S01]  /*0db0*/  LOP3.LUT R11, R11, 0xfffffff8, RZ, 0xc0, !PT ;  /* 0xfffffff80b0b7812 */ /* 0x000fe200078ec0ff */
[C---:B------:R-:W-:Y:S01]  /*0dc0*/  VIADD R224, R16.reuse, 0x100 ;  /* 0x0000010010e07836 */ /* 0x040fe20000000000 */
[----:B------:R-:W-:Y:S01]  /*0dd0*/  SHF.R.S32.HI R14, RZ, 0x1f, R7 ;  /* 0x0000001fff0e7819 */ /* 0x000fe20000011407 */
[----:B------:R-:W-:Y:S01]  /*0de0*/  VIADD R221, R16, 0x120 ;  /* 0x0000012010dd7836 */ /* 0x000fe20000000000 */
[----:B------:R-:W-:Y:S01]  /*0df0*/  SHF.R.S32.HI R0, RZ, 0x5, R0 ;  /* 0x00000005ff007819 */ /* 0x000fe20000011400 */
[----:B------:R-:W-:Y:S01]  /*0e00*/  IMAD.IADD R11, R8, 0x1, -R11 ;  /* 0x00000001080b7824 */ /* 0x000fe200078e0a0b */
[C---:B------:R-:W-:Y:S01]  /*0e10*/  LOP3.LUT R12, R10.reuse, 0xfffffff8, RZ, 0xc0, !PT ;  /* 0xfffffff80a0c7812 */ /* 0x040fe200078ec0ff */
[----:B------:R-:W-:Y:S01]  /*0e20*/  IMAD.SHL.U32 R10, R10, 0x40, RZ ;  /* 0x000000400a0a7824 */ /* 0x000fe200078e00ff */
[----:B------:R-:W-:Y:S01]  /*0e30*/  LEA.HI R14, R14, R7, RZ, 0x3 ;  /* 0x000000070e0e7211 */ /* 0x000fe200078f18ff */
[----:B------:R-:W-:Y:S01]  /*0e40*/  IMAD.SHL.U32 R7, R7, 0x40, RZ ;  /* 0x0000004007077824 */ /* 0x000fe200078e00ff */
[----:B------:R-:W-:Y:S01]  /*0e50*/  LEA.HI R4, R4, R23, RZ, 0x1 ;  /* 0x0000001704047211 */ /* 0x000fe200078f08ff */
[----:B------:R-:W-:Y:S01]  /*0e60*/  IMAD R192, R0, 0x10, R11 ;  /* 0x0000001000c07824 */ /* 0x000fe200078e020b */
[----:B------:R-:W-:Y:S01]  /*0e70*/  SHF.R.S32.HI R0, RZ, 0x1f, R13 ;  /* 0x0000001fff007819 */ /* 0x000fe2000001140d */
[----:B------:R-:W-:Y:S01]  /*0e80*/  IMAD.IADD R12, R3, 0x1, -R12 ;  /* 0x00000001030c7824 */ /* 0x000fe200078e0a0c */
[----:B------:R-:W-:Y:S01]  /*0e90*/  LOP3.LUT R7, R7, 0x1c0, RZ, 0xc0, !PT ;  /* 0x000001c007077812 */ /* 0x000fe200078ec0ff */
[----:B------:R-:W-:Y:S01]  /*0ea0*/  IMAD.SHL.U32 R14, R14, 0x40, RZ ;  /* 0x000000400e0e7824 */ /* 0x000fe200078e00ff */
[----:B------:R-:W-:Y:S01]  /*0eb0*/  LEA.HI R0, R0, R191, RZ, 0x3 ;  /* 0x000000bf00007211 */ /* 0x000fe200078f18ff */
[----:B------:R-:W-:Y:S01]  /*0ec0*/  IMAD.SHL.U32 R3, R12, 0x40, RZ ;  /* 0x000000400c037824 */ /* 0x000fe200078e00ff */
[----:B------:R-:W-:Y:S01]  /*0ed0*/  LOP3.LUT R6, R6, 0x7ffffffc, RZ, 0xc0, !PT ;  /* 0x7ffffffc06067812 */ /* 0x000fe200078ec0ff */
[----:B------:R-:W-:Y:S01]  /*0ee0*/  VIADD R217, R16, 0x140 ;  /* 0x0000014010d97836 */ /* 0x000fe20000000000 */
[----:B------:R-:W-:Y:S01]  /*0ef0*/  LOP3.LUT R4, R4, 0xfffffe, RZ, 0xc0, !PT ;  /* 0x00fffffe04047812 */ /* 0x000fe200078ec0ff */
[----:B------:R-:W-:Y:S01]  /*0f00*/  VIADD R216, R16, 0x160 ;  /* 0x0000016010d87836 */ /* 0x000fe20000000000 */
[----:B------:R-:W-:Y:S01]  /*0f10*/  SHF.R.U32.HI R8, RZ, 0x3, R7 ;  /* 0x00000003ff087819 */ /* 0x000fe20000011607 */
[----:B------:R-:W-:Y:S01]  /*0f20*/  IMAD.IADD R207, R9, 0x1, -R6 ;  /* 0x0000000109cf7824 */ /* 0x000fe200078e0a06 */
[----:B------:R-:W-:Y:S01]  /*0f30*/  LOP3.LUT R0, R0, 0xfffffff8, RZ, 0xc0, !PT ;  /* 0xfffffff800007812 */ /* 0x000fe200078ec0ff */
[----:B------:R-:W-:Y:S01]  /*0f40*/  IMAD.IADD R4, R23, 0x1, -R4 ;  /* 0x0000000117047824 */ /* 0x000fe200078e0a04 */
[----:B------:R-:W-:Y:S01]  /*0f50*/  LOP3.LUT R7, R7, 0x38, R16, 0xf8, !PT ;  /* 0x0000003807077812 */ /* 0x000fe200078ef810 */
[----:B------:R-:W-:Y:S01]  /*0f60*/  VIADD R215, R16, 0x180 ;  /* 0x0000018010d77836 */ /* 0x000fe20000000000 */
[----:B------:R-:W-:Y:S01]  /*0f70*/  LOP3.LUT R14, R14, 0xfffffe00, RZ, 0xc0, !PT ;  /* 0xfffffe000e0e7812 */ /* 0x000fe200078ec0ff */
[----:B------:R-:W-:Y:S01]  /*0f80*/  IMAD.SHL.U32 R24, R4, 0x100, RZ ;  /* 0x0000010004187824 */ /* 0x000fe200078e00ff */
[----:B------:R-:W-:Y:S01]  /*0f90*/  LOP3.LUT R6, R3, 0x1c0, RZ, 0xc0, !PT ;  /* 0x000001c003067812 */ /* 0x000fe200078ec0ff */
[----:B------:R-:W-:Y:S01]  /*0fa0*/  IMAD.U32 R3, R20, 0x40, R5 ;  /* 0x0000004014037824 */ /* 0x000fe200078e0005 */
[----:B------:R-:W-:Y:S01]  /*0fb0*/  IADD3 R193, R191, -R0, RZ ;  /* 0x80000000bfc17210 */ /* 0x000fe20007ffe0ff */
[----:B------:R-:W-:Y:S01]  /*0fc0*/  VIADD R214, R16, 0x1a0 ;  /* 0x000001a010d67836 */ /* 0x000fe20000000000 */
[----:B------:R-:W-:Y:S01]  /*0fd0*/  LOP3.LUT R21, R14, R7, R8, 0xf6, !PT ;  /* 0x000000070e157212 */ /* 0x000fe200078ef608 */
[----:B------:R-:W-:Y:S01]  /*0fe0*/  IMAD.SHL.U32 R207, R207, 0x2, RZ ;  /* 0x00000002cfcf7824 */ /* 0x000fe200078e00ff */
[----:B------:R-:W-:Y:S01]  /*0ff0*/  SHF.R.S32.HI R0, RZ, 0x1f, R26 ;  /* 0x0000001fff007819 */ /* 0x000fe2000001141a */
[----:B------:R0:W-:Y:S01]  /*1000*/  STL [R1+0x68], R3 ;  /* 0x0000680301007387 */ /* 0x0001e20000100800 */
[----:B------:R-:W-:Y:S01]  /*1010*/  LEA.HI R8, R188, R188, RZ, 0x1 ;  /* 0x000000bcbc087211 */ /* 0x000fe200078f08ff */
[----:B------:R-:W-:Y:S01]  /*1020*/  VIADD R211, R16, 0x1e0 ;  /* 0x000001e010d37836 */ /* 0x000fe20000000000 */
[----:B------:R-:W-:Y:S01]  /*1030*/  SHF.R.S32.HI R4, RZ, 0x1f, R229 ;  /* 0x0000001fff047819 */ /* 0x000fe200000114e5 */
[----:B------:R-:W-:Y:S01]  /*1040*/  STL [R1+0x50], RZ ;  /* 0x000050ff01007387 */ /* 0x000fe20000100800 */
[----:B------:R-:W-:Y:S01]  /*1050*/  SHF.L.U64.HI R0, R26, 0x1, R0 ;  /* 0x000000011a007819 */ /* 0x000fe20000010200 */
[----:B------:R-:W-:Y:S01]  /*1060*/  VIADD R34, R194, 0x80 ;  /* 0x00000080c2227836 */ /* 0x000fe20000000000 */
[----:B------:R-:W-:Y:S01]  /*1070*/  LOP3.LUT R9, R8, 0x1ffffffe, RZ, 0xc0, !PT ;  /* 0x1ffffffe08097812 */ /* 0x000fe200078ec0ff */
[----:B------:R1:W-:Y:S01]  /*1080*/  STL [R1], R26 ;  /* 0x0000001a01007387 */ /* 0x0003e20000100800 */
[----:B------:R-:W-:Y:S01]  /*1090*/  SHF.R.S32.HI R11, RZ, 0x1f, R228 ;  /* 0x0000001fff0b7819 */ /* 0x000fe200000114e4 */
[----:B------:R-:W-:Y:S01]  /*10a0*/  VIADD R33, R194, 0xc0 ;  /* 0x000000c0c2217836 */ /* 0x000fe20000000000 */
[----:B------:R-:W-:Y:S01]  /*10b0*/  SHF.R.S32.HI R8, RZ, 0x1f, R227 ;  /* 0x0000001fff087819 */ /* 0x000fe200000114e3 */
[----:B------:R-:W-:Y:S01]  /*10c0*/  STL [R1+0x64], R24 ;  /* 0x0000641801007387 */ /* 0x000fe20000100800 */
[----:B0-----:R-:W-:Y:S01]  /*10d0*/  LOP3.LUT R3, R10, 0x7ffffe00, RZ, 0xc0, !PT ;  /* 0x7ffffe000a037812 */ /* 0x001fe200078ec0ff */
[----:B------:R-:W-:Y:S01]  /*10e0*/  IMAD.IADD R9, R188, 0x1, -R9 ;  /* 0x00000001bc097824 */ /* 0x000fe200078e0a09 */
[----:B------:R-:W-:Y:S01]  /*10f0*/  SHF.R.S32.HI R13, RZ, 0x1f, R226 ;  /* 0x0000001fff0d7819 */ /* 0x000fe200000114e2 */
[----:B------:R0:W-:Y:S01]  /*1100*/  STL [R1+0x4], R0 ;  /* 0x0000040001007387 */ /* 0x0001e20000100800 */
[----:B------:R-:W-:Y:S01]  /*1110*/  SHF.R.S32.HI R10, RZ, 0x1f, R225 ;  /* 0x0000001fff0a7819 */ /* 0x000fe200000114e1 */
[----:B------:R-:W-:Y:S01]  /*1120*/  IMAD R3, R206, 0x400, R3 ;  /* 0x00000400ce037824 */ /* 0x000fe200078e0203 */
[----:B-1----:R-:W-:Y:S01]  /*1130*/  SHF.L.U64.HI R26, R229, 0x1, R4 ;  /* 0x00000001e51a7819 */ /* 0x002fe20000010204 */
[----:B------:R-:W-:Y:S01]  /*1140*/  VIADD R30, R194, 0x180 ;  /* 0x00000180c21e7836 */ /* 0x000fe20000000000 */
[----:B------:R-:W-:Y:S01]  /*1150*/  SHF.L.U64.HI R4, R228, 0x1, R11 ;  /* 0x00000001e4047819 */ /* 0x000fe2000001020b */
[----:B------:R-:W-:Y:S01]  /*1160*/  VIADD R28, R194, 0x1c0 ;  /* 0x000001c0c21c7836 */ /* 0x000fe20000000000 */
[----:B------:R-:W-:Y:S01]  /*1170*/  LOP3.LUT R5, R6, 0x8, R5, 0xf8, !PT ;  /* 0x0000000806057812 */ /* 0x000fe200078ef805 */
[----:B------:R-:W-:Y:S01]  /*1180*/  STL [R1+0x8], R26 ;  /* 0x0000081a01007387 */ /* 0x000fe20000100800 */
[----:B------:R-:W-:Y:S01]  /*1190*/  SHF.R.S32.HI R15, RZ, 0x1f, R224 ;  /* 0x0000001fff0f7819 */ /* 0x000fe200000114e0 */
[----:B------:R-:W-:Y:S01]  /*11a0*/  VIADD R31, R194, 0x140 ;  /* 0x00000140c21f7836 */ /* 0x000fe20000000000 */
[----:B0-----:R-:W-:Y:S01]  /*11b0*/  SHF.L.U64.HI R0, R227, 0x1, R8 ;  /* 0x00000001e3007819 */ /* 0x001fe20000010208 */
[----:B------:R0:W-:Y:S01]  /*11c0*/  STL [R1+0xc], R4 ;  /* 0x00000c0401007387 */ /* 0x0001e20000100800 */
[----:B------:R-:W-:Y:S01]  /*11d0*/  SHF.R.U32.HI R6, RZ, 0x3, R6 ;  /* 0x00000003ff067819 */ /* 0x000fe20000011606 */
[----:B------:R-:W-:Y:S01]  /*11e0*/  IMAD R210, R9, 0x8, R192 ;  /* 0x0000000809d27824 */ /* 0x000fe200078e02c0 */
[----:B------:R-:W-:Y:S01]  /*11f0*/  SHF.L.U64.HI R8, R226, 0x1, R13 ;  /* 0x00000001e2087819 */ /* 0x000fe2000001020d */
[----:B------:R1:W-:Y:S01]  /*1200*/  STL [R1+0x10], R0 ;  /* 0x0000100001007387 */ /* 0x0003e20000100800 */
[----:B------:R-:W-:Y:S01]  /*1210*/  R2P PR, R12, 0x6 ;  /* 0x000000060c007804 */ /* 0x000fe20000000000 */
[----:B------:R-:W-:Y:S01]  /*1220*/  VIADD R23, R16, 0x20 ;  /* 0x0000002010177836 */ /* 0x000fe20000000000 */
[----:B------:R-:W-:Y:S01]  /*1230*/  SHF.R.S32.HI R12, RZ, 0x1f, R221 ;  /* 0x0000001fff0c7819 */ /* 0x000fe200000114dd */
[----:B------:R3:W-:Y:S01]  /*1240*/  STL [R1+0x14], R8 ;  /* 0x0000140801007387 */ /* 0x0007e20000100800 */
[----:B------:R-:W-:Y:S01]  /*1250*/  LOP3.LUT R6, R5, R6, RZ, 0x3c, !PT ;  /* 0x0000000605067212 */ /* 0x000fe200078e3cff */
[----:B------:R-:W-:Y:S01]  /*1260*/  IMAD.SHL.U32 R188, R188, 0x4, RZ ;  /* 0x00000004bcbc7824 */ /* 0x000fe200078e00ff */
[----:B0-----:R-:W-:Y:S01]  /*1270*/  SHF.L.U64.HI R4, R225, 0x1, R10 ;  /* 0x00000001e1047819 */ /* 0x001fe2000001020a */
[----:B------:R-:W-:Y:S01]  /*1280*/  IMAD.MOV.U32 R5, RZ, RZ, R17 ;  /* 0x000000ffff057224 */ /* 0x000fe200078e0011 */
[----:B------:R-:W-:Y:S01]  /*1290*/  SHF.R.S32.HI R14, RZ, 0x1f, R217 ;  /* 0x0000001fff0e7819 */ /* 0x000fe200000114d9 */
[----:B------:R-:W-:Y:S01]  /*12a0*/  IMAD.MOV.U32 R7, RZ, RZ, R19 ;  /* 0x000000ffff077224 */ /* 0x000fe200078e0013 */
[----:B-1----:R-:W-:Y:S01]  /*12b0*/  SHF.L.U64.HI R0, R224, 0x1, R15 ;  /* 0x00000001e0007819 */ /* 0x002fe2000001020f */
[----:B------:R0:W-:Y:S01]  /*12c0*/  STL [R1+0x18], R4 ;  /* 0x0000180401007387 */ /* 0x0001e20000100800 */
[----:B------:R-:W-:Y:S01]  /*12d0*/  SHF.R.S32.HI R25, RZ, 0x1f, R216 ;  /* 0x0000001fff197819 */ /* 0x000fe200000114d8 */
[----:B------:R-:W-:Y:S01]  /*12e0*/  IMAD.MOV.U32 R19, RZ, RZ, RZ ;  /* 0x000000ffff137224 */ /* 0x000fe200078e00ff */
[----:B---3--:R-:W-:Y:S01]  /*12f0*/  SHF.L.U64.HI R8, R221, 0x1, R12 ;  /* 0x00000001dd087819 */ /* 0x008fe2000001020c */
[----:B------:R1:W-:Y:S01]  /*1300*/  STL [R1+0x1c], R0 ;  /* 0x00001c0001007387 */ /* 0x0003e20000100800 */
[----:B------:R-:W-:Y:S01]  /*1310*/  IADD3 R3, R3, R6, RZ ;  /* 0x0000000603037210 */ /* 0x000fe20007ffe0ff */
[----:B------:R-:W-:Y:S01]  /*1320*/  IMAD.MOV.U32 R6, RZ, RZ, R18 ;  /* 0x000000ffff067224 */ /* 0x000fe200078e0012 */
[----:B------:R-:W-:Y:S01]  /*1330*/  IADD3 R212, R16, 0x1c0, RZ ;  /* 0x000001c010d47810 */ /* 0x000fe20007ffe0ff */
[----:B------:R3:W-:Y:S01]  /*1340*/  STL [R1+0x20], R8 ;  /* 0x0000200801007387 */ /* 0x0007e20000100800 */
[----:B------:R-:W-:Y:S01]  /*1350*/  SHF.R.S32.HI R18, RZ, 0x1f, R215 ;  /* 0x0000001fff127819 */ /* 0x000fe200000114d7 */
[----:B------:R-:W-:Y:S01]  /*1360*/  IMAD R201, R3, 0x2, R2 ;  /* 0x0000000203c97824 */ /* 0x000fe200078e0202 */
[----:B0-----:R-:W-:Y:S01]  /*1370*/  SHF.L.U64.HI R4, R217, 0x1, R14 ;  /* 0x00000001d9047819 */ /* 0x001fe2000001020e */
[----:B------:R-:W-:Y:S01]  /*1380*/  VIADD R196, R188, 0x10 ;  /* 0x00000010bcc47836 */ /* 0x000fe20000000000 */
[----:B------:R-:W-:Y:S01]  /*1390*/  SHF.R.S32.HI R27, RZ, 0x1f, R214 ;  /* 0x0000001fff1b7819 */ /* 0x000fe200000114d6 */
[C---:B------:R-:W-:Y:S01]  /*13a0*/  VIADD R204, R201.reuse, 0x26800 ;  /* 0x00026800c9cc7836 */ /* 0x040fe20000000000 */
[----:B-1----:R-:W-:Y:S01]  /*13b0*/  SHF.L.U64.HI R0, R216, 0x1, R25 ;  /* 0x00000001d8007819 */ /* 0x002fe20000010219 */
[----:B------:R0:W-:Y:S01]  /*13c0*/  STL [R1+0x24], R4 ;  /* 0x0000240401007387 */ /* 0x0001e20000100800 */
[----:B------:R-:W-:Y:S01]  /*13d0*/  SHF.R.S32.HI R29, RZ, 0x1f, R212 ;  /* 0x0000001fff1d7819 */ /* 0x000fe200000114d4 */
[----:B------:R-:W-:Y:S01]  /*13e0*/  VIADD R202, R201, 0x26840 ;  /* 0x00026840c9ca7836 */ /* 0x000fe20000000000 */
[----:B---3--:R-:W-:Y:S01]  /*13f0*/  SHF.L.U64.HI R8, R215, 0x1, R18 ;  /* 0x00000001d7087819 */ /* 0x008fe20000010212 */
[----:B------:R1:W-:Y:S01]  /*1400*/  STL [R1+0x28], R0 ;  /* 0x0000280001007387 */ /* 0x0003e20000100800 */
[----:B------:R-:W-:Y:S01]  /*1410*/  IADD3 R197, R207, R24, RZ ;  /* 0x00000018cfc57210 */ /* 0x000fe20007ffe0ff */
[----:B------:R-:W-:Y:S01]  /*1420*/  @P2 VIADD R202, R204, 0xffffffc0 ;  /* 0xffffffc0ccca2836 */ /* 0x000fe20000000000 */
[----:B------:R-:W-:Y:S01]  /*1430*/  SHF.R.S32.HI R20, RZ, 0x1f, R211 ;  /* 0x0000001fff147819 */ /* 0x000fe200000114d3 */
[----:B------:R-:W-:Y:S01]  /*1440*/  STL [R1+0x2c], R8 ;  /* 0x00002c0801007387 */ /* 0x000fe20000100800 */
[----:B------:R-:W-:Y:S01]  /*1450*/  SHF.R.S32.HI R35, RZ, 0x1f, R35 ;  /* 0x0000001fff237819 */ /* 0x000fe20000011423 */
[C---:B------:R-:W-:Y:S01]  /*1460*/  VIADD R41, R197.reuse, 0x10 ;  /* 0x00000010c5297836 */ /* 0x040fe20000000000 */
[----:B0-----:R-:W-:Y:S01]  /*1470*/  SHF.L.U64.HI R4, R212, 0x1, R29 ;  /* 0x00000001d4047819 */ /* 0x001fe2000001021d */
[C---:B------:R-:W-:Y:S01]  /*1480*/  VIADD R38, R197.reuse, 0x28 ;  /* 0x00000028c5267836 */ /* 0x040fe20000000000 */
[----:B------:R-:W-:Y:S01]  /*1490*/  SHF.R.S32.HI R32, RZ, 0x1f, R32 ;  /* 0x0000001fff207819 */ /* 0x000fe20000011420 */
[C---:B------:R-:W-:Y:S01]  /*14a0*/  VIADD R35, R197.reuse, 0x40 ;  /* 0x00000040c5237836 */ /* 0x040fe20000000000 */
[----:B-1----:R-:W-:Y:S01]  /*14b0*/  SHF.L.U64.HI R0, R214, 0x1, R27 ;  /* 0x00000001d6007819 */ /* 0x002fe2000001021b */
[C---:B------:R-:W-:Y:S01]  /*14c0*/  VIADD R32, R197.reuse, 0x58 ;  /* 0x00000058c5207836 */ /* 0x040fe20000000000 */
[----:B------:R-:W-:Y:S01]  /*14d0*/  SHF.R.S32.HI R9, RZ, 0x1f, R41 ;  /* 0x0000001fff097819 */ /* 0x000fe20000011429 */
[C---:B------:R-:W-:Y:S01]  /*14e0*/  VIADD R29, R197.reuse, 0x70 ;  /* 0x00000070c51d7836 */ /* 0x040fe20000000000 */
        /* <DEDUP_REMOVED lines=16> */
[----:B-1----:R-:W-:Y:S01]  /*15f0*/  IMAD R4, R21, 0x2, R2 ;  /* 0x0000000215047824 */ /* 0x002fe200078e0202 */
[----:B------:R0:W-:Y:S01]  /*1600*/  STL [R1+0x38], R0 ;  /* 0x0000380001007387 */ /* 0x0001e20000100800 */
[----:B------:R-:W-:Y:S01]  /*1610*/  VIADD R21, R197, 0xa0 ;  /* 0x000000a0c5157836 */ /* 0x000fe20000000000 */
[----:B------:R-:W-:Y:S01]  /*1620*/  SEL R203, R203, 0xffffffe0, !P1 ;  /* 0xffffffe0cbcb7807 */ /* 0x000fe20004800000 */
[C---:B------:R-:W-:Y:S01]  /*1630*/  VIADD R37, R197.reuse, 0x30 ;  /* 0x00000030c5257836 */ /* 0x040fe20000000000 */
[----:B------:R1:W-:Y:S01]  /*1640*/  STL [R1+0x5c], R4 ;  /* 0x00005c0401007387 */ /* 0x0003e20000100800 */
[----:B------:R-:W-:Y:S01]  /*1650*/  SHF.R.S32.HI R9, RZ, 0x1f, R32 ;  /* 0x0000001fff097819 */ /* 0x000fe20000011420 */
[C---:B------:R-:W-:Y:S01]  /*1660*/  VIADD R36, R197.reuse, 0x38 ;  /* 0x00000038c5247836 */ /* 0x040fe20000000000 */
[----:B------:R-:W-:Y:S01]  /*1670*/  SHF.R.S32.HI R31, RZ, 0x1f, R31 ;  /* 0x0000001fff1f7819 */ /* 0x000fe2000001141f */
[C---:B------:R-:W-:Y:S01]  /*1680*/  VIADD R34, R197.reuse, 0x48 ;  /* 0x00000048c5227836 */ /* 0x040fe20000000000 */
[C---:B------:R-:W-:Y:S01]  /*1690*/  IADD3 R13, R197.reuse, 0xc8, RZ ;  /* 0x000000c8c50d7810 */ /* 0x040fe20007ffe0ff */
[C---:B------:R-:W-:Y:S01]  /*16a0*/  VIADD R33, R197.reuse, 0x50 ;  /* 0x00000050c5217836 */ /* 0x040fe20000000000 */
[----:B0-----:R-:W-:Y:S01]  /*16b0*/  SHF.R.S32.HI R0, RZ, 0x1f, R197 ;  /* 0x0000001fff007819 */ /* 0x001fe200000114c5 */
        /* <DEDUP_REMOVED lines=43> */
[----:B------:R-:W-:-:S02]  /*1970*/  IADD3 R203, R203, R202, RZ ;  /* 0x000000cacbcb7210 */ /* 0x000fc40007ffe0ff */
[----:B--2---:R-:W-:Y:S01]  /*1980*/  LOP3.LUT R186, R22, 0x1, RZ, 0xfc, !PT ;  /* 0x0000000116ba7812 */ /* 0x004fe200078efcff */
[----:B------:R-:W-:-:S07]  /*1990*/  IMAD.MOV.U32 R22, RZ, RZ, RZ ;  /* 0x000000ffff167224 */ /* 0x000fce00078e00ff */
.L_x_8034:
        /* <DEDUP_REMOVED lines=13> */
[----:B------:R-:W-:Y:S01]  /*1a70*/  ISETP.NE.AND.EX P1, PT, RZ, UR9, PT, P1 ;  /* 0x00000009ff007c0c */ /* 0x000fe2000bf25310 */
[C---:B--2---:R-:W-:Y:S01]  /*1a80*/  IMAD.SHL.U32 R28, R26.reuse, 0x4, RZ ;  /* 0x000000041a1c7824 */ /* 0x044fe200078e00ff */
[----:B------:R-:W-:Y:S01]  /*1a90*/  SHF.R.S32.HI R0, RZ, 0x1f, R26 ;  /* 0x0000001fff007819 */ /* 0x000fe2000001141a */
[----:B------:R-:W-:Y:S04]  /*1aa0*/  STL [R1+0x40], R26 ;  /* 0x0000401a01007387 */ /* 0x000fe80000100800 */
[C---:B------:R-:W-:Y:S02]  /*1ab0*/  @P2 LEA R10, P3, R26.reuse, UR4, 0x2 ;  /* 0x000000041a0a2c11 */ /* 0x040fe4000f8610ff */
[--C-:B------:R-:W-:Y:S01]  /*1ac0*/  SHF.L.U64.HI R27, R26, 0x2, R0.reuse ;  /* 0x000000021a1b7819 */ /* 0x100fe20000010200 */
[----:B------:R0:W-:Y:S01]  /*1ad0*/  STL [R1+0x54], R0 ;  /* 0x0000540001007387 */ /* 0x0001e20000100800 */
[----:B------:R-:W-:Y:S01]  /*1ae0*/  IADD3 R8, P4, R28, UR6, RZ ;  /* 0x000000061c087c10 */ /* 0x000fe2000ff9e0ff */
[----:B------:R-:W-:Y:S01]  /*1af0*/  ULDC UR4, c[0x0][0x288] ;  /* 0x0000a20000047ab9 */ /* 0x000fe20000000800 */
[----:B------:R-:W-:Y:S01]  /*1b00*/  @P2 LEA.HI.X R11, R26, UR5, R0, 0x2, P3 ;  /* 0x000000051a0b2c11 */ /* 0x000fe200098f1400 */
[----:B------:R1:W-:Y:S01]  /*1b10*/  STL [R1+0x44], R28 ;  /* 0x0000441c01007387 */ /* 0x0003e20000100800 */
[----:B------:R-:W-:Y:S01]  /*1b20*/  IADD3.X R9, R27, UR7, RZ, P4, !PT ;  /* 0x000000071b097c10 */ /* 0x000fe2000a7fe4ff */
[----:B------:R-:W-:Y:S01]  /*1b30*/  IMAD.U32 R198, RZ, RZ, UR4 ;  /* 0x00000004ffc67e24 */ /* 0x000fe2000f8e00ff */
[----:B------:R-:W-:Y:S01]  /*1b40*/  ULDC.64 UR4, c[0x0][0x418] ;  /* 0x0001060000047ab9 */ /* 0x000fe20000000a00 */
[----:B------:R1:W-:Y:S04]  /*1b50*/  STL [R1+0x48], R27 ;  /* 0x0000481b01007387 */ /* 0x0003e80000100800 */
[----:B------:R-:W5:Y:S01]  /*1b60*/  @P0 LDG.E R24, desc[UR40][R8.64] ;  /* 0x0000002808180981 */ /* 0x000f62000c1e1900 */
[----:B------:R-:W-:-:S03]  /*1b70*/  UISETP.NE.U32.AND UP0, UPT, UR4, URZ, UPT ;  /* 0x0000003f0400728c */ /* 0x000fc6000bf05070 */
[----:B------:R2:W5:Y:S01]  /*1b80*/  @P2 LDG.E R4, desc[UR40][R10.64] ;  /* 0x000000280a042981 */ /* 0x000562000c1e1900 */
[----:B------:R-:W-:Y:S01]  /*1b90*/  UISETP.NE.AND.EX UP0, UPT, UR5, URZ, UPT, UP0 ;  /* 0x0000003f0500728c */ /* 0x000fe2000bf05300 */
[----:B------:R-:W-:Y:S01]  /*1ba0*/  ULDC UR4, c[0x0][0x424] ;  /* 0x0001090000047ab9 */ /* 0x000fe20000000800 */
[----:B------:R-:W-:Y:S02]  /*1bb0*/  LOP3.LUT R3, R6, 0xff000000, RZ, 0xc0, !PT ;  /* 0xff00000006037812 */ /* 0x000fe400078ec0ff */
[----:B--2---:R-:W-:Y:S01]  /*1bc0*/  @P1 IADD3 R10, P2, R28, UR8, RZ ;  /* 0x000000081c0a1c10 */ /* 0x004fe2000ff5e0ff */
[----:B------:R-:W-:Y:S01]  /*1bd0*/  USEL UR4, UR4, 0x1, UP0 ;  /* 0x0000000104047887 */ /* 0x000fe20008000000 */
[----:B------:R-:W-:Y:S02]  /*1be0*/  ULDC UR5, c[0x0][0x2f0] ;  /* 0x0000bc0000057ab9 */ /* 0x000fe40000000800 */
[----:B------:R-:W-:Y:S01]  /*1bf0*/  @P1 IADD3.X R11, R27, UR9, RZ, P2, !PT ;  /* 0x000000091b0b1c10 */ /* 0x000fe200097fe4ff */
[----:B------:R-:W-:-:S02]  /*1c00*/  ULDC.64 UR8, c[0x0][0xa20] ;  /* 0x0002880000087ab9 */ /* 0x000fc40000000a00 */
[----:B------:R-:W-:Y:S01]  /*1c10*/  ISETP.NE.U32.AND P2, PT, RZ, UR8, PT ;  /* 0x00000008ff007c0c */ /* 0x000fe2000bf45070 */
[----:B------:R-:W-:Y:S01]  /*1c20*/  UIMAD UR4, UR4, UR5, URZ ;  /* 0x00000005040472a4 */ /* 0x000fe2000f8e023f */
[C---:B0-----:R-:W-:Y:S01]  /*1c30*/  LOP3.LUT R0, R6.reuse, 0xff0000, RZ, 0xc0, !PT ;  /* 0x00ff000006007812 */ /* 0x041fe200078ec0ff */
[----:B------:R0:W5:Y:S01]  /*1c40*/  @P1 LDG.E R198, desc[UR40][R10.64] ;  /* 0x000000280ac61981 */ /* 0x000162000c1e1900 */
[----:B------:R-:W-:Y:S01]  /*1c50*/  SHF.R.U32.HI R3, RZ, 0x8, R3 ;  /* 0x00000008ff037819 */ /* 0x000fe20000011603 */
[----:B------:R-:W-:Y:S01]  /*1c60*/  ULDC UR5, c[0x0][0x348] ;  /* 0x0000d20000057ab9 */ /* 0x000fe20000000800 */
[----:B------:R-:W-:Y:S02]  /*1c70*/  ISETP.NE.AND.EX P2, PT, RZ, UR9, PT, P2 ;  /* 0x00000009ff007c0c */ /* 0x000fe4000bf45320 */
[----:B------:R-:W-:Y:S02]  /*1c80*/  LOP3.LUT R185, R6, 0xffff, RZ, 0xc0, !PT ;  /* 0x0000ffff06b97812 */ /* 0x000fe400078ec0ff */
[----:B0-----:R-:W-:Y:S01]  /*1c90*/  LEA.HI R10, R0, R3, RZ, 0x10 ;  /* 0x00000003000a7211 */ /* 0x001fe200078f80ff */
        /* <DEDUP_REMOVED lines=10> */
.L_x_7880:
[----:B------:R-:W-:Y:S02]  /*1d40*/  IMAD.U32 R34, RZ, RZ, UR5 ;  /* 0x00000005ff227e24 */ /* 0x000fe4000f8e00ff */
[----:B------:R-:W-:Y:S01]  /*1d50*/  IMAD.U32 R25, RZ, RZ, UR4 ;  /* 0x00000004ff197e24 */ /* 0x000fe2000f8e00ff */
[----:B------:R-:W-:Y:S06]  /*1d60*/  @!P2 BRA `(.L_x_7881) ;  /* 0x000000000010a947 */ /* 0x000fec0003800000 */
[----:B------:R-:W-:-:S04]  /*1d70*/  IADD3 R6, P0, R28, UR8, RZ ;  /* 0x000000081c067c10 */ /* 0x000fc8000ff1e0ff */
[----:B------:R-:W-:-:S05]  /*1d80*/  IADD3.X R7, R27, UR9, RZ, P0, !PT ;  /* 0x000000091b077c10 */ /* 0x000fca00087fe4ff */
[----:B------:R0:W5:Y:S01]  /*1d90*/  LDG.E R25, desc[UR40][R6.64] ;  /* 0x0000002806197981 */ /* 0x000162000c1e1900 */
[----:B------:R-:W-:Y:S05]  /*1da0*/  BRA `(.L_x_7882) ;  /* 0x0000000000107947 */ /* 0x000fea0003800000 */
.L_x_7881:
[----:B------:R-:W-:Y:S05]  /*1db0*/  @!P0 BRA `(.L_x_7882) ;  /* 0x00000000000c8947 */ /* 0x000fea0003800000 */
[----:B------:R-:W2:Y:S04]  /*1dc0*/  LDG.E R0, desc[UR40][R8.64] ;  /* 0x0000002808007981 */ /* 0x000ea8000c1e1900 */
[----:B------:R-:W2:Y:S02]  /*1dd0*/  LDG.E R25, desc[UR40][R8.64+0x4] ;  /* 0x0000042808197981 */ /* 0x000ea4000c1e1900 */
[----:B--2---:R-:W-:-:S07]  /*1de0*/  IMAD.IADD R25, R25, 0x1, -R0 ;  /* 0x0000000119197824 */ /* 0x004fce00078e0a00 */
.L_x_7882:
        /* <DEDUP_REMOVED lines=9> */
[----:B------:R-:W-:Y:S01]  /*1e80*/  ISETP.NE.U32.AND P1, PT, RZ, UR4, PT ;  /* 0x00000004ff007c0c */ /* 0x000fe2000bf25070 */
[----:B-----5:R-:W-:-:S03]  /*1e90*/  IMAD.MOV.U32 R152, RZ, RZ, R25 ;  /* 0x000000ffff987224 */ /* 0x020fc600078e0019 */
[----:B------:R-:W-:-:S13]  /*1ea0*/  ISETP.NE.AND.EX P1, PT, RZ, UR5, PT, P1 ;  /* 0x00000005ff007c0c */ /* 0x000fda000bf25310 */
[----:B0-----:R-:W-:-:S04]  /*1eb0*/  @P1 IADD3 R6, P2, R28, UR4, RZ ;  /* 0x000000041c061c10 */ /* 0x001fc8000ff5e0ff */
        /* <DEDUP_REMOVED lines=8> */
[----:B------:R-:W-:-:S03]  /*1f40*/  SHF.R.U32.HI R12, RZ, 0x10, R10 ;  /* 0x00000010ff0c7819 */ /* 0x000fc6000001160a */
[----:B------:R0:W-:Y:S04]  /*1f50*/  STL [R1+0x4c], R13 ;  /* 0x00004c0d01007387 */ /* 0x0001e80000100800 */
[----:B------:R-:W1:Y:S01]  /*1f60*/  @P1 LDC R8, c[0x0][0x44c] ;  /* 0x00011300ff081b82 */ /* 0x000e620000000800 */
[----:B------:R0:W-:Y:S07]  /*1f70*/  STL [R1+0x3c], R12 ;  /* 0x00003c0c01007387 */ /* 0x0001ee0000100800 */
[----:B------:R-:W3:Y:S01]  /*1f80*/  @P1 LDC R9, c[0x0][0x450] ;  /* 0x00011400ff091b82 */ /* 0x000ee20000000800 */
[----:B--2---:R-:W-:-:S02]  /*1f90*/  @P0 IMAD.IADD R34, R3, 0x1, -R0 ;  /* 0x0000000103220824 */ /* 0x004fc400078e0a00 */
[----:B-1----:R-:W-:-:S04]  /*1fa0*/  @P1 IMAD.HI.U32 R0, R5, R8, RZ ;  /* 0x0000000805001227 */ /* 0x002fc800078e00ff */
[----:B------:R-:W-:Y:S01]  /*1fb0*/  IMAD.IADD R200, R11, 0x1, R34 ;  /* 0x000000010bc87824 */ /* 0x000fe200078e0222 */
[----:B---3--:R-:W-:-:S03]  /*1fc0*/  @P1 SHF.R.U32.HI R5, RZ, R9, R0 ;  /* 0x00000009ff051219 */ /* 0x008fc60000011600 */
[C---:B------:R-:W-:Y:S01]  /*1fd0*/  VIADD R0, R200.reuse, 0x3f ;  /* 0x0000003fc8007836 */ /* 0x040fe20000000000 */
[----:B------:R-:W-:-:S04]  /*1fe0*/  IADD3 R38, R200, 0x40, -R198 ;  /* 0x00000040c8267810 */ /* 0x000fc80007ffe8c6 */
[----:B------:R-:W-:Y:S01]  /*1ff0*/  SHF.R.S32.HI R3, RZ, 0x1f, R0 ;  /* 0x0000001fff037819 */ /* 0x000fe20000011400 */
[----:B------:R-:W-:-:S03]  /*2000*/  IMAD.IADD R5, R38, 0x1, R5 ;  /* 0x0000000126057824 */ /* 0x000fc600078e0205 */
[----:B------:R-:W-:Y:S01]  /*2010*/  LEA.HI R3, R3, R0, RZ, 0x6 ;  /* 0x0000000003037211 */ /* 0x000fe200078f30ff */
[----:B------:R-:W-:Y:S01]  /*2020*/  IMAD.MOV.U32 R0, RZ, RZ, RZ ;  /* 0x000000ffff007224 */ /* 0x000fe200078e00ff */
[----:B------:R-:W-:Y:S02]  /*2030*/  SHF.R.S32.HI R4, RZ, 0x1f, R5 ;  /* 0x0000001fff047819 */ /* 0x000fe40000011405 */
[----:B------:R-:W-:Y:S02]  /*2040*/  SHF.R.S32.HI R37, RZ, 0x6, R3 ;  /* 0x00000006ff257819 */ /* 0x000fe40000011403 */
[----:B------:R-:W-:-:S04]  /*2050*/  LEA.HI R4, R4, R5, RZ, 0x6 ;  /* 0x0000000504047211 */ /* 0x000fc800078f30ff */
[----:B------:R-:W-:-:S04]  /*2060*/  SHF.R.S32.HI R4, RZ, 0x6, R4 ;  /* 0x00000006ff047819 */ /* 0x000fc80000011404 */
[----:B------:R-:W-:-:S04]  /*2070*/  VIMNMX R9, R37, R4, PT ;  /* 0x0000000425097248 */ /* 0x000fc80003fe0100 */
[----:B------:R-:W-:-:S13]  /*2080*/  ISETP.GE.AND P0, PT, R9, 0x1, PT ;  /* 0x000000010900780c */ /* 0x000fda0003f06270 */
        /* <DEDUP_REMOVED lines=27> */
[----:B------:R-:W-:-:S05]  /*2240*/  IMAD.MOV.U32 R0, RZ, RZ, R5 ;  /* 0x000000ffff007224 */ /* 0x000fca00078e0005 */
[----:B------:R-:W-:Y:S02]  /*2250*/  @!P2 IADD3 R0, -R0, RZ, RZ ;  /* 0x000000ff0000a210 */ /* 0x000fe40007ffe1ff */
[----:B------:R-:W-:-:S07]  /*2260*/  @!P1 LOP3.LUT R0, RZ, R10, RZ, 0x33, !PT ;  /* 0x0000000aff009212 */ /* 0x000fce00078e33ff */
.L_x_7884:
[----:B------:R-:W-:Y:S05]  /*2270*/  BSYNC B0 ;  /* 0x0000000000007941 */ /* 0x000fea0003800000 */
.L_x_7883:
        /* <DEDUP_REMOVED lines=33> */
[----:B------:R-:W-:-:S07]  /*2490*/  IMAD.MOV.U32 R13, RZ, RZ, RZ ;  /* 0x000000ffff0d7224 */ /* 0x000fce00078e00ff */
[----:B------:R-:W-:-:S07]  /*24a0*/  LEPC R20, `(.L_x_7887) ;  /* 0x000000001014794e */ /* 0x000fce0000000000 */
[----:B0----5:R-:W-:Y:S05]  /*24b0*/  CALL.ABS.NOINC R14 ;  /* 0x000000000e007343 */ /* 0x021fea0003c00000 */
.L_x_7887:
[----:B------:R-:W-:Y:S05]  /*24c0*/  BSYNC B6 ;  /* 0x0000000000067941 */ /* 0x000fea0003800000 */
.L_x_7886:
        /* <DEDUP_REMOVED lines=20> */
.L_x_7889:
[----:B------:R-:W-:Y:S05]  /*2610*/  BSYNC B6 ;  /* 0x0000000000067941 */ /* 0x000fea0003800000 */
.L_x_7888:
        /* <DEDUP_REMOVED lines=19> */
[----:B0-----:R-:W-:Y:S01]  /*2750*/  IADD3 R10, R3, -0x80, RZ ;  /* 0xffffff80030a7810 */ /* 0x001fe20007ffe0ff */
[C---:B------:R-:W-:Y:S01]  /*2760*/  IMAD R11, R191.reuse, R7, R8 ;  /* 0x00000007bf0b7224 */ /* 0x040fe200078e0208 */
[----:B--2---:R-:W-:Y:S01]  /*2770*/  ISETP.GE.AND P0, PT, R16, R47, PT ;  /* 0x0000002f1000720c */ /* 0x004fe20003f06270 */
[----:B------:R-:W-:Y:S01]  /*2780*/  IMAD.WIDE.U32 R28, R191, R6, R16 ;  /* 0x00000006bf1c7225 */ /* 0x000fe200078e0010 */
[----:B----4-:R-:W0:Y:S01]  /*2790*/  LDC.64 R4, c[0x0][0x408] ;  /* 0x00010200ff047b82 */ /* 0x010e220000000a00 */
[----:B------:R-:W-:-:S02]  /*27a0*/  SHF.R.S32.HI R3, RZ, 0x1f, R10 ;  /* 0x0000001fff037819 */ /* 0x000fc4000001140a */
[----:B------:R-:W-:Y:S01]  /*27b0*/  IMAD.IADD R21, R21, 0x1, R11 ;  /* 0x0000000115157824 */ /* 0x000fe200078e020b */
[----:B------:R-:W-:Y:S01]  /*27c0*/  SHF.R.U32.HI R44, RZ, 0x3, R42 ;  /* 0x00000003ff2c7819 */ /* 0x000fe2000001162a */
[----:B------:R-:W-:Y:S01]  /*27d0*/  IMAD.IADD R29, R11, 0x1, R29 ;  /* 0x000000010b1d7824 */ /* 0x000fe200078e021d */
[----:B------:R-:W-:Y:S01]  /*27e0*/  LEA.HI R3, R3, R10, RZ, 0x2 ;  /* 0x0000000a03037211 */ /* 0x000fe200078f10ff */
[CC--:B-----5:R-:W-:Y:S01]  /*27f0*/  IMAD.WIDE.U32 R20, R152.reuse, R6.reuse, R20 ;  /* 0x0000000698147225 */ /* 0x0e0fe200078e0014 */
[----:B------:R-:W-:Y:S02]  /*2800*/  SHF.R.S32.HI R11, RZ, 0x1f, R152 ;  /* 0x0000001fff0b7819 */ /* 0x000fe40000011498 */
[----:B------:R-:W-:Y:S01]  /*2810*/  LOP3.LUT R13, R3, 0xfffffffc, RZ, 0xc0, !PT ;  /* 0xfffffffc030d7812 */ /* 0x000fe200078ec0ff */
[-C--:B------:R-:W-:Y:S01]  /*2820*/  IMAD.WIDE.U32 R28, R152, R6.reuse, R28 ;  /* 0x00000006981c7225 */ /* 0x080fe200078e001c */
[----:B------:R-:W-:Y:S02]  /*2830*/  SHF.L.U64.HI R40, R6, 0x6, R7 ;  /* 0x0000000606287819 */ /* 0x000fe40000010207 */
[----:B------:R-:W-:Y:S01]  /*2840*/  ISETP.GE.AND P1, PT, R23, UR4, PT ;  /* 0x0000000417007c0c */ /* 0x000fe2000bf26270 */
[----:B------:R-:W-:Y:S01]  /*2850*/  IMAD.IADD R12, R10, 0x1, -R13 ;  /* 0x000000010a0c7824 */ /* 0x000fe200078e0a0d */
[----:B------:R-:W-:Y:S01]  /*2860*/  P2R R60, PR, RZ, 0x4 ;  /* 0x00000004ff3c7803 */ /* 0x000fe20000000000 */
[----:B------:R-:W-:Y:S01]  /*2870*/  IMAD R10, R11, R6, RZ ;  /* 0x000000060b0a7224 */ /* 0x000fe200078e02ff */
[----:B---3--:R-:W-:Y:S01]  /*2880*/  LEA.HI R46, R46, 0x8, RZ, 0x19 ;  /* 0x000000082e2e7811 */ /* 0x008fe200078fc8ff */
[----:B------:R-:W-:Y:S01]  /*2890*/  IMAD.IADD R3, R24, 0x1, R25 ;  /* 0x0000000118037824 */ /* 0x000fe200078e0219 */
[----:B------:R-:W-:Y:S01]  /*28a0*/  LEA R49, R12, R191, 0x6 ;  /* 0x000000bf0c317211 */ /* 0x000fe200078e30ff */
[----:B------:R-:W-:-:S02]  /*28b0*/  IMAD R51, R152, R7, R10 ;  /* 0x0000000798337224 */ /* 0x000fc400078e020a */
[----:B------:R-:W-:Y:S01]  /*28c0*/  IMAD.SHL.U32 R41, R6, 0x40, RZ ;  /* 0x0000004006297824 */ /* 0x000fe200078e00ff */
[----:B0-----:R-:W-:Y:S01]  /*28d0*/  SHF.L.U64.HI R43, R4, 0x6, R5 ;  /* 0x00000006042b7819 */ /* 0x001fe20000010205 */
[-C--:B------:R-:W-:Y:S01]  /*28e0*/  IMAD R8, R9, R4.reuse, RZ ;  /* 0x0000000409087224 */ /* 0x080fe200078e02ff */
[----:B------:R-:W-:Y:S01]  /*28f0*/  SEL R9, R47, RZ, P0 ;  /* 0x000000ff2f097207 */ /* 0x000fe20000000000 */
[-C--:B------:R-:W-:Y:S02]  /*2900*/  IMAD R11, R11, R4.reuse, RZ ;  /* 0x000000040b0b7224 */ /* 0x080fe400078e02ff */
        /* <DEDUP_REMOVED lines=15> */
[----:B------:R-:W-:Y:S01]  /*2a00*/  IMAD.WIDE.U32 R30, R152, R4, R30 ;  /* 0x00000004981e7225 */ /* 0x000fe200078e001e */
[----:B------:R-:W-:-:S03]  /*2a10*/  SHF.R.S32.HI R58, RZ, 0x1f, R53 ;  /* 0x0000001fff3a7819 */ /* 0x000fc60000011435 */
[----:B------:R-:W-:-:S04]  /*2a20*/  IMAD.WIDE.U32 R32, R152, R4, R32 ;  /* 0x0000000498207225 */ /* 0x000fc800078e0020 */
[----:B------:R-:W-:Y:S02]  /*2a30*/  IMAD.IADD R50, R21, 0x1, R51 ;  /* 0x0000000115327824 */ /* 0x000fe400078e0233 */
[----:B------:R-:W-:Y:S02]  /*2a40*/  IMAD.SHL.U32 R45, R4, 0x40, RZ ;  /* 0x00000040042d7824 */ /* 0x000fe400078e00ff */
[----:B------:R-:W-:Y:S02]  /*2a50*/  IMAD.SHL.U32 R47, R47, 0x2, RZ ;  /* 0x000000022f2f7824 */ /* 0x000fe400078e00ff */
[----:B------:R-:W-:Y:S02]  /*2a60*/  IMAD.IADD R51, R51, 0x1, R29 ;  /* 0x0000000133337824 */ /* 0x000fe400078e021d */
[----:B------:R-:W-:Y:S02]  /*2a70*/  IMAD.IADD R52, R31, 0x1, R11 ;  /* 0x000000011f347824 */ /* 0x000fe400078e020b */
[----:B------:R-:W-:-:S02]  /*2a80*/  IMAD.IADD R56, R11, 0x1, R33 ;  /* 0x000000010b387824 */ /* 0x000fc400078e0221 */
[----:B------:R-:W-:Y:S01]  /*2a90*/  IMAD R59, R206, 0x200, R5 ;  /* 0x00000200ce3b7824 */ /* 0x000fe200078e0205 */
[----:B------:R-:W-:-:S07]  /*2aa0*/  SHF.R.S32.HI R57, RZ, 0x1f, R0 ;  /* 0x0000001fff397819 */ /* 0x000fce0000011400 */
.L_x_7922:
[----:B------:R-:W0:Y:S01]  /*2ab0*/  LDC R63, c[0x0][0x430] ;  /* 0x00010c00ff3f7b82 */ /* 0x000e220000000800 */
        /* <DEDUP_REMOVED lines=12> */
[----:B----4-:R-:W4:Y:S01]  /*2b80*/  @P3 LDC R10, c[0x0][0x438] ;  /* 0x00010e00ff0a3b82 */ /* 0x010f220000000800 */
        /* <DEDUP_REMOVED lines=9> */
[----:B-1----:R-:W-:Y:S02]  /*2c20*/  ISETP.GE.AND P3, PT, R69, 0x1, PT ;  /* 0x000000014500780c */ /* 0x002fe40003f66270 */
[----:B------:R-:W-:Y:S01]  /*2c30*/  SHF.L.U32 R67, R184, 0xc, RZ ;  /* 0x0000000cb8437819 */ /* 0x000fe200000006ff */
[----:B------:R-:W-:Y:S01]  /*2c40*/  IMAD.MOV R6, RZ, RZ, -R8 ;  /* 0x000000ffff067224 */ /* 0x000fe200078e0a08 */
[----:B------:R-:W-:Y:S05]  /*2c50*/  YIELD ;  /* 0x0000000000007946 */ /* 0x000fea0003800000 */
[----:B------:R-:W-:Y:S01]  /*2c60*/  IMAD.IADD R71, R48, 0x1, R67 ;  /* 0x0000000130477824 */ /* 0x000fe200078e0243 */
[----:B------:R-:W-:Y:S01]  /*2c70*/  BSSY B0, `(.L_x_7890) ;  /* 0x00001ab000007945 */ /* 0x000fe20003800000 */
        /* <DEDUP_REMOVED lines=40> */
[----:B------:R-:W-:Y:S01]  /*2f00*/  IMAD.MOV.U32 R6, RZ, RZ, R30 ;  /* 0x000000ffff067224 */ /* 0x000fe200078e001e */
[----:B------:R-:W-:Y:S01]  /*2f10*/  ULDC.64 UR4, c[0x0][0x3e8] ;  /* 0x0000fa0000047ab9 */ /* 0x000fe20000000a00 */
[----:B------:R-:W-:Y:S01]  /*2f20*/  IMAD.MOV.U32 R7, RZ, RZ, R52 ;  /* 0x000000ffff077224 */ /* 0x000fe200078e0034 */
[----:B------:R-:W-:Y:S01]  /*2f30*/  ULDC.64 UR6, c[0x0][0x400] ;  /* 0x0001000000067ab9 */ /* 0x000fe20000000a00 */
[----:B------:R-:W-:Y:S01]  /*2f40*/  IMAD R5, R43, R35, RZ ;  /* 0x000000232b057224 */ /* 0x000fe200078e02ff */
[----:B------:R-:W-:Y:S01]  /*2f50*/  CS2R R24, SRZ ;  /* 0x0000000000187805 */ /* 0x000fe2000001ff00 */
[----:B------:R-:W-:Y:S01]  /*2f60*/  IMAD.WIDE.U32 R8, R35, R45, R6 ;  /* 0x0000002d23087225 */ /* 0x000fe200078e0006 */
[----:B------:R-:W-:-:S03]  /*2f70*/  IADD3 R7, P3, R20, R4, RZ ;  /* 0x0000000414077210 */ /* 0x000fc60007f7e0ff */
[----:B------:R-:W-:Y:S01]  /*2f80*/  IMAD R5, R10, R45, R5 ;  /* 0x0000002d0a057224 */ /* 0x000fe200078e0205 */
[----:B------:R-:W-:Y:S01]  /*2f90*/  LEA R4, P5, R8, UR6, 0x1 ;  /* 0x0000000608047c11 */ /* 0x000fe2000f8a08ff */
[----:B------:R-:W-:Y:S01]  /*2fa0*/  IMAD.X R10, R11, 0x1, R50, P3 ;  /* 0x000000010b0a7824 */ /* 0x000fe200018e0632 */
[----:B------:R-:W-:Y:S01]  /*2fb0*/  LEA R6, P3, R7, UR4, 0x1 ;  /* 0x0000000407067c11 */ /* 0x000fe2000f8608ff */
[----:B------:R-:W-:-:S03]  /*2fc0*/  IMAD.IADD R5, R9, 0x1, R5 ;  /* 0x0000000109057824 */ /* 0x000fc600078e0205 */
[----:B------:R-:W-:Y:S02]  /*2fd0*/  LEA.HI.X R7, R7, UR5, R10, 0x1, P3 ;  /* 0x0000000507077c11 */ /* 0x000fe400098f0c0a */
[----:B------:R-:W-:Y:S02]  /*2fe0*/  LEA.HI.X R5, R8, UR7, R5, 0x1, P5 ;  /* 0x0000000708057c11 */ /* 0x000fe4000a8f0c05 */
[----:B------:R-:W-:Y:S02]  /*2ff0*/  CS2R R8, SRZ ;  /* 0x0000000000087805 */ /* 0x000fe4000001ff00 */
[-C--:B------:R-:W-:Y:S02]  /*3000*/  ISETP.GE.AND P5, PT, R188, R69.reuse, PT ;  /* 0x00000045bc00720c */ /* 0x080fe40003fa6270 */
[----:B------:R-:W-:-:S11]  /*3010*/  ISETP.GE.AND P3, PT, R196, R69, PT ;  /* 0x00000045c400720c */ /* 0x000fd60003f66270 */
[----:B------:R0:W5:Y:S04]  /*3020*/  @!P5 LDG.E.64 R26, desc[UR40][R6.64] ;  /* 0x00000028061ad981 */ /* 0x000168000c1e1b00 */
[----:B------:R0:W5:Y:S04]  /*3030*/  @!P3 LDG.E.64 R8, desc[UR40][R6.64+0x20] ;  /* 0x000020280608b981 */ /* 0x000168000c1e1b00 */
[----:B------:R0:W5:Y:S04]  /*3040*/  @!P5 LDG.E.64 R54, desc[UR40][R4.64] ;  /* 0x000000280436d981 */ /* 0x000168000c1e1b00 */
[----:B------:R0:W5:Y:S02]  /*3050*/  @!P3 LDG.E.64 R24, desc[UR40][R4.64+0x20] ;  /* 0x000020280418b981 */ /* 0x000164000c1e1b00 */
.L_x_7894:
[----:B------:R-:W-:Y:S05]  /*3060*/  BSYNC B1 ;  /* 0x0000000000017941 */ /* 0x000fea0003800000 */
.L_x_7893:
[----:B------:R-:W-:Y:S01]  /*3070*/  ISETP.NE.AND P3, PT, R186, 0x3, PT ;  /* 0x00000003ba00780c */ /* 0x000fe20003f65270 */
[----:B0----5:R-:W-:Y:S01]  /*3080*/  IMAD.MOV.U32 R4, RZ, RZ, R8 ;  /* 0x000000ffff047224 */ /* 0x021fe200078e0008 */
[----:B------:R-:W-:Y:S01]  /*3090*/  MOV R7, R27 ;  /* 0x0000001b00077202 */ /* 0x000fe20000000f00 */
[----:B------:R-:W-:Y:S02]  /*30a0*/  IMAD.MOV.U32 R5, RZ, RZ, R9 ;  /* 0x000000ffff057224 */ /* 0x000fe400078e0009 */
[----:B------:R-:W-:-:S03]  /*30b0*/  IMAD.MOV.U32 R6, RZ, RZ, R26 ;  /* 0x000000ffff067224 */ /* 0x000fc600078e001a */
        /* <DEDUP_REMOVED lines=8> */
[----:B------:R-:W-:Y:S06]  /*3140*/  @!P3 BRA `(.L_x_7895) ;  /* 0x000000000004b947 */ /* 0x000fec0003800000 */
[----:B------:R-:W-:Y:S01]  /*3150*/  BPT.TRAP 0x1 ;  /* 0x000000040000795c */ /* 0x000fe20000300000 */
.L_x_7895:
[----:B------:R-:W-:Y:S01]  /*3160*/  IMAD R61, R184, 0x8, R2 ;  /* 0x00000008b83d7824 */ /* 0x000fe200078e0202 */
[----:B------:R-:W-:Y:S01]  /*3170*/  SHF.L.U32 R68, R190, 0x1f, RZ ;  /* 0x0000001fbe447819 */ /* 0x000fe200000006ff */
[----:B------:R-:W-:Y:S03]  /*3180*/  BSSY B1, `(.L_x_7896) ;  /* 0x0000003000017945 */ /* 0x000fe60003800000 */
[----:B------:R-:W0:Y:S02]  /*3190*/  SYNCS.PHASECHK.TRANS64.TRYWAIT P5, [R61+URZ+0x28c90], R68 ;  /* 0x028c90443d0075a7 */ /* 0x000e2400080a017f */
[----:B0-----:R-:W-:Y:S05]  /*31a0*/  @!P5 BRA `(.L_x_7897) ;  /* 0x000001b40078d947 */ /* 0x001fea0003800000 */
.L_x_8167:
[----:B------:R-:W-:Y:S05]  /*31b0*/  BSYNC B1 ;  /* 0x0000000000017941 */ /* 0x000fea0003800000 */
.L_x_7896:
[----:B------:R-:W-:-:S03]  /*31c0*/  UMOV UR4, 0xffffffff ;  /* 0xffffffff00047882 */ /* 0x000fc60000000000 */
[----:B------:R-:W-:Y:S05]  /*31d0*/  BRA.DIV UR4, `(.L_x_7898) ;  /* 0x000001b604807947 */ /* 0x000fea000b800000 */
[----:B------:R1:W2:Y:S04]  /*31e0*/  SHFL.IDX PT, R72, R14, RZ, 0x1c1f ;  /* 0x001c1fff0e487589 */ /* 0x0002a800000e0000 */
[----:B------:R-:W3:Y:S02]  /*31f0*/  SHFL.IDX PT, R70, R70, RZ, 0x1c1f ;  /* 0x001c1fff46467589 */ /* 0x000ee400000e0000 */
.L_x_8171:
        /* <DEDUP_REMOVED lines=10> */
[----:B-1----:R-:W-:Y:S01]  /*32a0*/  SHF.R.U64 R14, R54, 0x10, R55 ;  /* 0x00000010360e7819 */ /* 0x002fe20000001237 */
[--C-:B0-----:R-:W-:Y:S01]  /*32b0*/  HADD2.F32 R12, -RZ, R5.reuse.H1_H1 ;  /* 0x30000005ff0c7230 */ /* 0x101fe20000004100 */
[----:B------:R-:W-:Y:S01]  /*32c0*/  SHF.R.U64 R13, R26, 0x10, R27 ;  /* 0x000000101a0d7819 */ /* 0x000fe2000000121b */
[----:B------:R-:W-:Y:S02]  /*32d0*/  HADD2.F32 R5, -RZ, R5.H0_H0 ;  /* 0x20000005ff057230 */ /* 0x000fe40000004100 */
[----:B------:R-:W-:Y:S02]  /*32e0*/  HADD2.F32 R14, -RZ, R14.H0_H0 ;  /* 0x2000000eff0e7230 */ /* 0x000fe40000004100 */
[----:B------:R-:W-:-:S03]  /*32f0*/  HADD2.F32 R13, -RZ, R13.H0_H0 ;  /* 0x2000000dff0d7230 */ /* 0x000fc60000004100 */
[CC--:B------:R-:W-:Y:S01]  /*3300*/  FMUL.FTZ R15, R5.reuse, R14.reuse ;  /* 0x0000000e050f7220 */ /* 0x0c0fe20000410000 */
        /* <DEDUP_REMOVED lines=18> */
[----:B------:R-:W-:Y:S02]  /*3430*/  HADD2.F32 R15, -RZ, R74.H0_H0 ;  /* 0x2000004aff0f7230 */ /* 0x000fe40000004100 */
[----:B------:R-:W-:Y:S01]  /*3440*/  FMUL.FTZ R54, R14, R26 ;  /* 0x0000001a0e367220 */ /* 0x000fe20000410000 */
[----:B------:R-:W-:Y:S01]  /*3450*/  F2FP.F16.F32.PACK_AB R7, R7, R4 ;  /* 0x000000040707723e */ /* 0x000fe200000000ff */
[C---:B------:R-:W-:Y:S02]  /*3460*/  FMUL.FTZ R27, R13.reuse, R26 ;  /* 0x0000001a0d1b7220 */ /* 0x040fe40000410000 */
[----:B------:R-:W-:Y:S01]  /*3470*/  FFMA.FTZ R54, R13, R15, -R54 ;  /* 0x0000000f0d367223 */ /* 0x000fe20000010836 */
[----:B------:R-:W-:-:S02]  /*3480*/  HADD2.F32 R13, -RZ, R6.H1_H1 ;  /* 0x30000006ff0d7230 */ /* 0x000fc40000004100 */
[----:B------:R-:W-:Y:S01]  /*3490*/  FFMA.FTZ R27, R14, R15, R27 ;  /* 0x0000000f0e1b7223 */ /* 0x000fe2000001001b */
[----:B------:R-:W-:Y:S02]  /*34a0*/  HADD2.F32 R15, -RZ, R76.H1_H1 ;  /* 0x3000004cff0f7230 */ /* 0x000fe40000004100 */
[----:B------:R-:W-:Y:S02]  /*34b0*/  HADD2.F32 R6, -RZ, R6.H0_H0 ;  /* 0x20000006ff067230 */ /* 0x000fe40000004100 */
[----:B------:R-:W-:Y:S02]  /*34c0*/  HADD2.F32 R14, -RZ, R74.H1_H1 ;  /* 0x3000004aff0e7230 */ /* 0x000fe40000004100 */
[-C--:B------:R-:W-:Y:S01]  /*34d0*/  FMUL.FTZ R55, R13, R15.reuse ;  /* 0x0000000f0d377220 */ /* 0x080fe20000410000 */
[----:B------:R-:W-:Y:S01]  /*34e0*/  F2FP.F16.F32.PACK_AB R4, R27, R54 ;  /* 0x000000361b04723e */ /* 0x000fe200000000ff */
[C---:B------:R-:W-:Y:S02]  /*34f0*/  FMUL.FTZ R26, R6.reuse, R15 ;  /* 0x0000000f061a7220 */ /* 0x040fe40000410000 */
[----:B------:R-:W-:-:S02]  /*3500*/  FFMA.FTZ R55, R6, R14, -R55 ;  /* 0x0000000e06377223 */ /* 0x000fc40000010837 */
[----:B------:R-:W-:-:S05]  /*3510*/  FFMA.FTZ R26, R13, R14, R26 ;  /* 0x0000000e0d1a7223 */ /* 0x000fca000001001a */
[----:B------:R-:W-:-:S07]  /*3520*/  F2FP.F16.F32.PACK_AB R6, R26, R55 ;  /* 0x000000371a06723e */ /* 0x000fce00000000ff */
.L_x_7903:
[----:B------:R-:W-:Y:S05]  /*3530*/  BSYNC B2 ;  /* 0x0000000000027941 */ /* 0x000fea0003800000 */
.L_x_7902:
[----:B0-----:R4:W-:Y:S02]  /*3540*/  ST.E.128 desc[UR40][R10.64], R4 ;  /* 0x000000040a007985 */ /* 0x0019e4000c101d28 */
.L_x_7901:
[----:B------:R-:W-:Y:S05]  /*3550*/  BSYNC B1 ;  /* 0x0000000000017941 */ /* 0x000fea0003800000 */
.L_x_7900:
        /* <DEDUP_REMOVED lines=53> */
.L_x_7905:
[----:B------:R-:W-:Y:S05]  /*38b0*/  BSYNC B1 ;  /* 0x0000000000017941 */ /* 0x000fea0003800000 */
.L_x_7904:
[----:B--2---:R2:W-:Y:S01]  /*38c0*/  ST.E.128 desc[UR40][R10.64], R4 ;  /* 0x000000040a007985 */ /* 0x0045e2000c101d28 */
[----:B------:R-:W-:Y:S05]  /*38d0*/  BRA `(.L_x_7899) ;  /* 0x0000000c00907947 */ /* 0x000fea0003800000 */
.L_x_7892:
        /* <DEDUP_REMOVED lines=13> */
[----:B------:R-:W-:Y:S02]  /*39b0*/  CS2R R4, SRZ ;  /* 0x0000000000047805 */ /* 0x000fe4000001ff00 */
[----:B------:R-:W-:Y:S02]  /*39c0*/  CS2R R26, SRZ ;  /* 0x00000000001a7805 */ /* 0x000fe4000001ff00 */
[----:B------:R-:W-:Y:S02]  /*39d0*/  @!P3 IADD3 R11, R15, R11, RZ ;  /* 0x0000000b0f0bb210 */ /* 0x000fe40007ffe0ff */
[----:B0-----:R-:W-:-:S04]  /*39e0*/  @!P3 LEA R12, P5, R6, R12, 0x1 ;  /* 0x0000000c060cb211 */ /* 0x001fc800078a08ff */
[----:B------:R-:W-:Y:S02]  /*39f0*/  @!P3 LEA.HI.X R13, R6, R13, R7, 0x1, P5 ;  /* 0x0000000d060db211 */ /* 0x000fe400028f0c07 */
[----:B------:R-:W-:Y:S02]  /*3a00*/  CS2R R6, SRZ ;  /* 0x0000000000067805 */ /* 0x000fe4000001ff00 */
[C---:B-1----:R-:W-:Y:S02]  /*3a10*/  @!P3 LEA R8, P5, R10.reuse, R8, 0x1 ;  /* 0x000000080a08b211 */ /* 0x042fe400078a08ff */
[----:B------:R-:W-:Y:S02]  /*3a20*/  CS2R R24, SRZ ;  /* 0x0000000000187805 */ /* 0x000fe4000001ff00 */
[----:B------:R-:W2:Y:S01]  /*3a30*/  @!P3 LDG.E.128 R4, desc[UR40][R12.64] ;  /* 0x000000280c04b981 */ /* 0x000ea2000c1e1d00 */
[----:B------:R-:W-:-:S05]  /*3a40*/  @!P3 LEA.HI.X R9, R10, R9, R11, 0x1, P5 ;  /* 0x000000090a09b211 */ /* 0x000fca00028f0c0b */
[----:B------:R-:W3:Y:S01]  /*3a50*/  @!P3 LDG.E.128 R24, desc[UR40][R8.64] ;  /* 0x000000280818b981 */ /* 0x000ee2000c1e1d00 */
[----:B------:R-:W-:Y:S02]  /*3a60*/  ISETP.NE.AND P3, PT, R186, 0x3, PT ;  /* 0x00000003ba00780c */ /* 0x000fe40003f65270 */
[----:B------:R-:W-:Y:S01]  /*3a70*/  ISETP.GE.AND P5, PT, R16, R69, PT ;  /* 0x000000451000720c */ /* 0x000fe20003fa6270 */
[----:B--2---:R-:W-:Y:S02]  /*3a80*/  IMAD.MOV.U32 R10, RZ, RZ, R4 ;  /* 0x000000ffff0a7224 */ /* 0x004fe400078e0004 */
[----:B------:R-:W-:Y:S02]  /*3a90*/  IMAD.MOV.U32 R11, RZ, RZ, R5 ;  /* 0x000000ffff0b7224 */ /* 0x000fe400078e0005 */
[----:B------:R-:W-:Y:S01]  /*3aa0*/  IMAD.MOV.U32 R15, RZ, RZ, R6 ;  /* 0x000000ffff0f7224 */ /* 0x000fe200078e0006 */
[----:B------:R-:W-:Y:S01]  /*3ab0*/  PRMT R73, R10, 0x7610, R73 ;  /* 0x000076100a497816 */ /* 0x000fe20000000049 */
[----:B------:R-:W-:Y:S01]  /*3ac0*/  IMAD.MOV.U32 R54, RZ, RZ, R7 ;  /* 0x000000ffff367224 */ /* 0x000fe200078e0007 */
[----:B------:R-:W-:Y:S01]  /*3ad0*/  PRMT R71, R11, 0x7610, R71 ;  /* 0x000076100b477816 */ /* 0x000fe20000000047 */
[----:B---3--:R-:W-:-:S02]  /*3ae0*/  IMAD.MOV.U32 R8, RZ, RZ, R26 ;  /* 0x000000ffff087224 */ /* 0x008fc400078e001a */
[----:B------:R-:W-:Y:S01]  /*3af0*/  IMAD.MOV.U32 R9, RZ, RZ, R27 ;  /* 0x000000ffff097224 */ /* 0x000fe200078e001b */
[----:B------:R-:W-:Y:S01]  /*3b00*/  PRMT R77, R15, 0x5410, R54 ;  /* 0x000054100f4d7816 */ /* 0x000fe20000000036 */
[----:B------:R-:W-:Y:S02]  /*3b10*/  IMAD.MOV.U32 R10, RZ, RZ, R24 ;  /* 0x000000ffff0a7224 */ /* 0x000fe400078e0018 */
[----:B------:R-:W-:Y:S01]  /*3b20*/  IMAD.MOV.U32 R11, RZ, RZ, R25 ;  /* 0x000000ffff0b7224 */ /* 0x000fe200078e0019 */
[----:B------:R-:W-:Y:S02]  /*3b30*/  PRMT R73, R73, 0x5410, R9 ;  /* 0x0000541049497816 */ /* 0x000fe40000000009 */
[----:B------:R-:W-:Y:S02]  /*3b40*/  PRMT R75, R8, 0x5410, R10 ;  /* 0x00005410084b7816 */ /* 0x000fe4000000000a */
[----:B------:R-:W-:Y:S01]  /*3b50*/  PRMT R69, R11, 0x7610, R69 ;  /* 0x000076100b457816 */ /* 0x000fe20000000045 */
[----:B------:R-:W-:Y:S06]  /*3b60*/  @!P3 BRA `(.L_x_7906) ;  /* 0x000000000004b947 */ /* 0x000fec0003800000 */
[----:B------:R-:W-:Y:S01]  /*3b70*/  BPT.TRAP 0x1 ;  /* 0x000000040000795c */ /* 0x000fe20000300000 */
.L_x_7906:
[----:B------:R-:W-:Y:S01]  /*3b80*/  IMAD R61, R184, 0x8, R2 ;  /* 0x00000008b83d7824 */ /* 0x000fe200078e0202 */
[----:B------:R-:W-:Y:S01]  /*3b90*/  SHF.L.U32 R68, R190, 0x1f, RZ ;  /* 0x0000001fbe447819 */ /* 0x000fe200000006ff */
[----:B------:R-:W-:Y:S03]  /*3ba0*/  BSSY B1, `(.L_x_7907) ;  /* 0x0000003000017945 */ /* 0x000fe60003800000 */
[----:B------:R-:W0:Y:S02]  /*3bb0*/  SYNCS.PHASECHK.TRANS64.TRYWAIT P6, [R61+URZ+0x28c90], R68 ;  /* 0x028c90443d0075a7 */ /* 0x000e2400080c017f */
[----:B0-----:R-:W-:Y:S05]  /*3bc0*/  @!P6 BRA `(.L_x_7908) ;  /* 0x000001ac0050e947 */ /* 0x001fea0003800000 */
.L_x_8172:
[----:B------:R-:W-:Y:S05]  /*3bd0*/  BSYNC B1 ;  /* 0x0000000000017941 */ /* 0x000fea0003800000 */
.L_x_7907:
[----:B------:R-:W-:-:S03]  /*3be0*/  UMOV UR4, 0xffffffff ;  /* 0xffffffff00047882 */ /* 0x000fc60000000000 */
[----:B------:R-:W-:Y:S05]  /*3bf0*/  BRA.DIV UR4, `(.L_x_7909) ;  /* 0x000001ae04587947 */ /* 0x000fea000b800000 */
[----:B------:R1:W2:Y:S04]  /*3c00*/  SHFL.IDX PT, R54, R14, RZ, 0x1c1f ;  /* 0x001c1fff0e367589 */ /* 0x0002a800000e0000 */
[----:B------:R-:W3:Y:S02]  /*3c10*/  SHFL.IDX PT, R70, R70, RZ, 0x1c1f ;  /* 0x001c1fff46467589 */ /* 0x000ee400000e0000 */
.L_x_8176:
        /* <DEDUP_REMOVED lines=13> */
[----:B------:R-:W-:Y:S01]  /*3cf0*/  IMAD R8, R206, 0x200, R9 ;  /* 0x00000200ce087824 */ /* 0x000fe200078e0209 */
[----:B------:R-:W-:-:S03]  /*3d00*/  IADD3 R9, R59, R67, RZ ;  /* 0x000000433b097210 */ /* 0x000fc60007ffe0ff */
[----:B------:R-:W-:Y:S02]  /*3d10*/  IMAD.IADD R67, R67, 0x1, R8 ;  /* 0x0000000143437824 */ /* 0x000fe400078e0208 */
[--C-:B------:R-:W-:Y:S02]  /*3d20*/  IMAD R9, R9, 0x2, R2.reuse ;  /* 0x0000000209097824 */ /* 0x100fe400078e0202 */
[----:B------:R-:W-:-:S04]  /*3d30*/  IMAD R67, R67, 0x2, R2 ;  /* 0x0000000243437824 */ /* 0x000fc800078e0202 */
[----:B------:R-:W4:Y:S04]  /*3d40*/  LDS.128 R8, [R9+0x22400] ;  /* 0x0224000009087984 */ /* 0x000f280000000c00 */
[----:B-1----:R1:W0:Y:S01]  /*3d50*/  LDS.128 R12, [R67+0x22400] ;  /* 0x02240000430c7984 */ /* 0x0022220000000c00 */
[----:B------:R-:W-:Y:S05]  /*3d60*/  @P5 BRA `(.L_x_7911) ;  /* 0x0000000400705947 */ /* 0x000fea0003800000 */
[----:B------:R-:W-:Y:S01]  /*3d70*/  HADD2.F32 R69, -RZ, R69.H0_H0 ;  /* 0x20000045ff457230 */ /* 0x000fe20000004100 */
[----:B------:R-:W-:Y:S01]  /*3d80*/  SHF.R.U32.HI R80, RZ, 0x10, R25 ;  /* 0x00000010ff507819 */ /* 0x000fe20000011619 */
[----:B0-----:R-:W-:Y:S01]  /*3d90*/  HADD2.F32 R74, -RZ, R13.H0_H0 ;  /* 0x2000000dff4a7230 */ /* 0x001fe20000004100 */
[----:B------:R-:W-:Y:S01]  /*3da0*/  SHF.R.U32.HI R78, RZ, 0x10, R5 ;  /* 0x00000010ff4e7819 */ /* 0x000fe20000011605 */
[----:B----4-:R-:W-:Y:S01]  /*3db0*/  HADD2.F32 R76, -RZ, R9.H0_H0 ;  /* 0x20000009ff4c7230 */ /* 0x010fe20000004100 */
[----:B------:R-:W-:Y:S01]  /*3dc0*/  SHF.R.U64 R24, R24, 0x10, R25 ;  /* 0x0000001018187819 */ /* 0x000fe20000001219 */
[----:B-1----:R-:W-:Y:S02]  /*3dd0*/  HADD2.F32 R67, -RZ, R71.H0_H0 ;  /* 0x20000047ff437230 */ /* 0x002fe40000004100 */
        /* <DEDUP_REMOVED lines=22> */
[----:B------:R-:W-:Y:S01]  /*3f40*/  HADD2.F32 R11, -RZ, R69.H0_H0 ;  /* 0x20000045ff0b7230 */ /* 0x000fe20000004100 */
[----:B------:R-:W-:Y:S01]  /*3f50*/  F2FP.F16.F32.PACK_AB R74, R9, R74 ;  /* 0x0000004a094a723e */ /* 0x000fe200000000ff */
[----:B------:R-:W-:-:S02]  /*3f60*/  HADD2.F32 R15, -RZ, R67.H0_H0 ;  /* 0x20000043ff0f7230 */ /* 0x000fc40000004100 */
[--C-:B------:R-:W-:Y:S02]  /*3f70*/  HADD2.F32 R78, -RZ, R77.reuse.H1_H1 ;  /* 0x3000004dff4e7230 */ /* 0x100fe40000004100 */
[-C--:B------:R-:W-:Y:S01]  /*3f80*/  FMUL.FTZ R82, R11, R80.reuse ;  /* 0x000000500b527220 */ /* 0x080fe20000410000 */
[----:B------:R-:W-:Y:S02]  /*3f90*/  HADD2.F32 R27, -RZ, R77.H0_H0 ;  /* 0x2000004dff1b7230 */ /* 0x000fe40000004100 */
[C---:B------:R-:W-:Y:S01]  /*3fa0*/  FMUL.FTZ R80, R15.reuse, R80 ;  /* 0x000000500f507220 */ /* 0x040fe20000410000 */
[----:B------:R-:W-:Y:S02]  /*3fb0*/  IMAD.MOV.U32 R9, RZ, RZ, R13 ;  /* 0x000000ffff097224 */ /* 0x000fe400078e000d */
[-C--:B------:R-:W-:Y:S01]  /*3fc0*/  FFMA.FTZ R15, R15, R78.reuse, -R82 ;  /* 0x0000004e0f0f7223 */ /* 0x080fe20000010852 */
[----:B------:R-:W-:Y:S02]  /*3fd0*/  IMAD.MOV.U32 R13, RZ, RZ, R74 ;  /* 0x000000ffff0d7224 */ /* 0x000fe400078e004a */
[----:B------:R-:W-:Y:S01]  /*3fe0*/  FFMA.FTZ R11, R11, R78, R80 ;  /* 0x0000004e0b0b7223 */ /* 0x000fe20000010050 */
[----:B------:R-:W-:-:S02]  /*3ff0*/  HADD2.F32 R80, -RZ, R69.H1_H1 ;  /* 0x30000045ff507230 */ /* 0x000fc40000004100 */
[----:B------:R-:W-:Y:S01]  /*4000*/  HADD2.F32 R69, -RZ, R71.H0_H0 ;  /* 0x20000047ff457230 */ /* 0x000fe20000004100 */
[--C-:B------:R-:W-:Y:S01]  /*4010*/  SHF.R.U32.HI R71, RZ, 0x10, R7.reuse ;  /* 0x00000010ff477819 */ /* 0x100fe20000011607 */
[----:B------:R-:W-:Y:S01]  /*4020*/  HADD2.F32 R78, -RZ, R67.H1_H1 ;  /* 0x30000043ff4e7230 */ /* 0x000fe20000004100 */
[----:B------:R-:W-:-:S03]  /*4030*/  SHF.R.U64 R7, R6, 0x10, R7 ;  /* 0x0000001006077819 */ /* 0x000fc60000001207 */
[----:B------:R-:W-:Y:S02]  /*4040*/  HADD2.F32 R67, -RZ, R71.H0_H0 ;  /* 0x20000047ff437230 */ /* 0x000fe40000004100 */
[-C--:B------:R-:W-:Y:S01]  /*4050*/  FMUL.FTZ R71, R80, R69.reuse ;  /* 0x0000004550477220 */ /* 0x080fe20000410000 */
[C---:B------:R-:W-:Y:S01]  /*4060*/  FMUL.FTZ R69, R78.reuse, R69 ;  /* 0x000000454e457220 */ /* 0x040fe20000410000 */
[----:B------:R-:W-:Y:S02]  /*4070*/  HADD2.F32 R7, -RZ, R7.H0_H0 ;  /* 0x20000007ff077230 */ /* 0x000fe40000004100 */
[-C--:B------:R-:W-:Y:S01]  /*4080*/  FFMA.FTZ R78, R78, R67.reuse, -R71 ;  /* 0x000000434e4e7223 */ /* 0x080fe20000010847 */
[----:B------:R-:W-:Y:S01]  /*4090*/  FFMA.FTZ R80, R80, R67, R69 ;  /* 0x0000004350507223 */ /* 0x000fe20000010045 */
[----:B------:R-:W-:Y:S02]  /*40a0*/  IMAD.MOV.U32 R67, RZ, RZ, R12 ;  /* 0x000000ffff437224 */ /* 0x000fe400078e000c */
[----:B------:R-:W-:Y:S01]  /*40b0*/  IMAD.MOV.U32 R69, RZ, RZ, R8 ;  /* 0x000000ffff457224 */ /* 0x000fe200078e0008 */
[----:B------:R-:W-:Y:S01]  /*40c0*/  F2FP.F16.F32.PACK_AB R15, R78, R15 ;  /* 0x0000000f4e0f723e */ /* 0x000fe200000000ff */
[----:B------:R-:W-:Y:S01]  /*40d0*/  HADD2.F32 R71, -RZ, R75.H1_H1 ;  /* 0x3000004bff477230 */ /* 0x000fe20000004100 */
[----:B------:R-:W-:Y:S01]  /*40e0*/  F2FP.F16.F32.PACK_AB R80, R80, R11 ;  /* 0x0000000b5050723e */ /* 0x000fe200000000ff */
[----:B------:R-:W-:Y:S01]  /*40f0*/  HADD2.F32 R12, -RZ, R67.H0_H0 ;  /* 0x20000043ff0c7230 */ /* 0x000fe20000004100 */
[----:B------:R-:W-:Y:S01]  /*4100*/  MOV R11, R15 ;  /* 0x0000000f000b7202 */ /* 0x000fe20000000f00 */
[----:B------:R-:W-:-:S02]  /*4110*/  HADD2.F32 R8, -RZ, R69.H0_H0 ;  /* 0x20000045ff087230 */ /* 0x000fc40000004100 */
[----:B------:R-:W-:Y:S02]  /*4120*/  HADD2.F32 R5, -RZ, R69.H1_H1 ;  /* 0x30000045ff057230 */ /* 0x000fe40000004100 */
[-C--:B------:R-:W-:Y:S01]  /*4130*/  FMUL.FTZ R73, R12, R71.reuse ;  /* 0x000000470c497220 */ /* 0x080fe20000410000 */
[----:B------:R-:W-:Y:S02]  /*4140*/  IMAD.MOV.U32 R15, RZ, RZ, R80 ;  /* 0x000000ffff0f7224 */ /* 0x000fe400078e0050 */
[C---:B------:R-:W-:Y:S01]  /*4150*/  FMUL.FTZ R71, R8.reuse, R71 ;  /* 0x0000004708477220 */ /* 0x040fe20000410000 */
[----:B------:R-:W-:-:S03]  /*4160*/  FFMA.FTZ R8, R8, R25, -R73 ;  /* 0x0000001908087223 */ /* 0x000fc60000010849 */
        /* <DEDUP_REMOVED lines=8> */
[----:B------:R-:W-:Y:S01]  /*41f0*/  IMAD.MOV.U32 R14, RZ, RZ, R10 ;  /* 0x000000ffff0e7224 */ /* 0x000fe200078e000a */
[----:B------:R-:W-:Y:S02]  /*4200*/  F2FP.F16.F32.PACK_AB R8, R5, R8 ;  /* 0x000000080508723e */ /* 0x000fe400000000ff */
[----:B------:R-:W-:Y:S01]  /*4210*/  HADD2.F32 R10, -RZ, R24.H0_H0 ;  /* 0x20000018ff0a7230 */ /* 0x000fe20000004100 */
[----:B------:R-:W-:Y:S01]  /*4220*/  F2FP.F16.F32.PACK_AB R12, R25, R12 ;  /* 0x0000000c190c723e */ /* 0x000fe200000000ff */
[----:B------:R-:W-:Y:S02]  /*4230*/  HADD2.F32 R4, -RZ, R14.H0_H0 ;  /* 0x2000000eff047230 */ /* 0x000fe40000004100 */
[----:B------:R-:W-:-:S02]  /*4240*/  HADD2.F32 R24, -RZ, R24.H1_H1 ;  /* 0x30000018ff187230 */ /* 0x000fc40000004100 */
[-C--:B------:R-:W-:Y:S01]  /*4250*/  FMUL.FTZ R69, R10, R67.reuse ;  /* 0x000000430a457220 */ /* 0x080fe20000410000 */
[----:B------:R-:W-:Y:S02]  /*4260*/  HADD2.F32 R14, -RZ, R14.H1_H1 ;  /* 0x3000000eff0e7230 */ /* 0x000fe40000004100 */
        /* <DEDUP_REMOVED lines=12> */
.L_x_7911:
[----:B------:R-:W-:Y:S05]  /*4330*/  BSYNC B1 ;  /* 0x0000000000017941 */ /* 0x000fea0003800000 */
.L_x_7910:
        /* <DEDUP_REMOVED lines=8> */
[----:B0-----:R0:W-:Y:S01]  /*43c0*/  ST.E.128 desc[UR40][R4.64], R12 ;  /* 0x0000000c04007985 */ /* 0x0011e2000c101d28 */
[----:B------:R-:W-:Y:S05]  /*43d0*/  BRA `(.L_x_7899) ;  /* 0x0000000000d07947 */ /* 0x000fea0003800000 */
.L_x_7891:
[----:B------:R-:W-:-:S13]  /*43e0*/  ISETP.NE.AND P3, PT, R186, 0x3, PT ;  /* 0x00000003ba00780c */ /* 0x000fda0003f65270 */
[----:B------:R-:W-:Y:S05]  /*43f0*/  @!P3 BRA `(.L_x_7912) ;  /* 0x000000000004b947 */ /* 0x000fea0003800000 */
[----:B------:R-:W-:Y:S01]  /*4400*/  BPT.TRAP 0x1 ;  /* 0x000000040000795c */ /* 0x000fe20000300000 */
.L_x_7912:
[----:B------:R-:W-:Y:S01]  /*4410*/  IMAD R61, R184, 0x8, R2 ;  /* 0x00000008b83d7824 */ /* 0x000fe200078e0202 */
[----:B------:R-:W-:Y:S01]  /*4420*/  SHF.L.U32 R68, R190, 0x1f, RZ ;  /* 0x0000001fbe447819 */ /* 0x000fe200000006ff */
[----:B------:R-:W-:Y:S01]  /*4430*/  BSSY B1, `(.L_x_7913) ;  /* 0x0000004000017945 */ /* 0x000fe20003800000 */
[----:B------:R-:W-:Y:S02]  /*4440*/  SHF.R.S32.HI R65, RZ, 0x1f, R63 ;  /* 0x0000001fff417819 */ /* 0x000fe4000001143f */
[----:B------:R-:W1:Y:S02]  /*4450*/  SYNCS.PHASECHK.TRANS64.TRYWAIT P4, [R61+URZ+0x28c90], R68 ;  /* 0x028c90443d0075a7 */ /* 0x000e64000808017f */
[----:B-1----:R-:W-:Y:S05]  /*4460*/  @!P4 BRA `(.L_x_7914) ;  /* 0x000001a40088c947 */ /* 0x002fea0003800000 */
.L_x_8177:
[----:B------:R-:W-:Y:S05]  /*4470*/  BSYNC B1 ;  /* 0x0000000000017941 */ /* 0x000fea0003800000 */
.L_x_7913:
        /* <DEDUP_REMOVED lines=24> */
.L_x_8181:
        /* <DEDUP_REMOVED lines=18> */
.L_x_7899:
[----:B------:R-:W-:Y:S05]  /*4720*/  BSYNC B0 ;  /* 0x0000000000007941 */ /* 0x000fea0003800000 */
.L_x_7890:
[----:B0-2-4-:R-:W0:Y:S01]  /*4730*/  S2R R4, SR_TID.X ;  /* 0x0000000000047919 */ /* 0x015e220000002100 */
        /* <DEDUP_REMOVED lines=16> */
.L_x_7917:
[----:B------:R-:W-:Y:S05]  /*4840*/  BSYNC B0 ;  /* 0x0000000000007941 */ /* 0x000fea0003800000 */
.L_x_7916:
[----:B------:R-:W2:Y:S01]  /*4850*/  SYNCS.PHASECHK.TRANS64.TRYWAIT P3, [R61+URZ+0x28cb0], R68 ;  /* 0x028cb0443d0075a7 */ /* 0x000ea2000806017f */
[----:B------:R-:W-:Y:S04]  /*4860*/  BSSY B0, `(.L_x_7918) ;  /* 0x0000002000007945 */ /* 0x000fe80003800000 */
[----:B--2---:R-:W-:Y:S05]  /*4870*/  @!P3 BRA `(.L_x_7919) ;  /* 0x000001a000dcb947 */ /* 0x004fea0003800000 */
.L_x_8182:
[----:B------:R-:W-:Y:S05]  /*4880*/  BSYNC B0 ;  /* 0x0000000000007941 */ /* 0x000fea0003800000 */
.L_x_7918:
        /* <DEDUP_REMOVED lines=8> */
[----:B------:R-:W-:Y:S02]  /*4910*/  IADD3 R5, R5, R63, RZ ;  /* 0x0000003f05057210 */ /* 0x000fe40007ffe0ff */
        /* <DEDUP_REMOVED lines=10> */
[----:B------:R-:W4:Y:S08]  /*49c0*/  SHFL.IDX PT, R10, R10, RZ, 0x1c1f ;  /* 0x001c1fff0a0a7589 */ /* 0x000f3000000e0000 */
[----:B------:R-:W-:Y:S05]  /*49d0*/  @!P3 BRA `(.L_x_7921) ;  /* 0x0000000400d0b947 */ /* 0x000fea0003800000 */
[----:B------:R-:W5:Y:S01]  /*49e0*/  LDL R55, [R1] ;  /* 0x0000000001377983 */ /* 0x000f620000100800 */
[----:B------:R-:W-:-:S03]  /*49f0*/  ULDC UR4, c[0x0][0x320] ;  /* 0x0000c80000047ab9 */ /* 0x000fc60000000800 */
[----:B------:R-:W2:Y:S04]  /*4a00*/  LDL R25, [R1+0x4] ;  /* 0x0000040001197983 */ /* 0x000ea80000100800 */
[----:B------:R-:W2:Y:S04]  /*4a10*/  LDL R24, [R1+0x8] ;  /* 0x0000080001187983 */ /* 0x000ea80000100800 */
[----:B------:R-:W2:Y:S01]  /*4a20*/  LDL R54, [R1+0xc] ;  /* 0x00000c0001367983 */ /* 0x000ea20000100800 */
[----:B------:R-:W-:Y:S01]  /*4a30*/  ISETP.GE.AND P5, PT, R16, UR4, PT ;  /* 0x0000000410007c0c */ /* 0x000fe2000bfa6270 */
[----:B------:R-:W-:-:S02]  /*4a40*/  IMAD R9, R184, 0x8000, R48 ;  /* 0x00008000b8097824 */ /* 0x000fc400078e0230 */
[----:B------:R-:W2:Y:S02]  /*4a50*/  LDL R27, [R1+0x10] ;  /* 0x00001000011b7983 */ /* 0x000ea40000100800 */
[----:B------:R-:W-:Y:S02]  /*4a60*/  IMAD R13, R9, 0x2, R2 ;  /* 0x00000002090d7824 */ /* 0x000fe400078e0202 */
[----:B------:R-:W2:Y:S01]  /*4a70*/  LDL R26, [R1+0x14] ;  /* 0x00001400011a7983 */ /* 0x000ea20000100800 */
[----:B------:R-:W-:Y:S01]  /*4a80*/  LOP3.LUT P3, RZ, R193, 0x4, RZ, 0xc0, !PT ;  /* 0x00000004c1ff7812 */ /* 0x000fe2000786c0ff */
[C---:B------:R-:W-:Y:S02]  /*4a90*/  VIADD R15, R9.reuse, 0x20 ;  /* 0x00000020090f7836 */ /* 0x040fe40000000000 */
[C---:B-1-3--:R-:W-:Y:S02]  /*4aa0*/  VIADD R14, R16.reuse, 0x40 ;  /* 0x00000040100e7836 */ /* 0x04afe40000000000 */
[----:B------:R-:W1:Y:S08]  /*4ab0*/  @!P5 LDS.128 R4, [R13+0x400] ;  /* 0x000400000d04d984 */ /* 0x000e700000000c00 */
[----:B------:R-:W-:Y:S01]  /*4ac0*/  @P3 VIADD R15, R9, 0xffffffe0 ;  /* 0xffffffe0090f3836 */ /* 0x000fe20000000000 */
[----:B0-----:R-:W-:-:S03]  /*4ad0*/  @!P5 LEA R8, P3, R16, R11, 0x1 ;  /* 0x0000000b1008d211 */ /* 0x001fc600078608ff */
[----:B------:R-:W-:Y:S01]  /*4ae0*/  IMAD R12, R15, 0x2, R2 ;  /* 0x000000020f0c7824 */ /* 0x000fe200078e0202 */
[----:B----4-:R-:W-:Y:S01]  /*4af0*/  @!P5 LEA.HI.X R9, R16, R10, R17, 0x1, P3 ;  /* 0x0000000a1009d211 */ /* 0x010fe200018f0c11 */
        /* <DEDUP_REMOVED lines=10> */
[----:B-----5:R-:W-:-:S05]  /*4ba0*/  @!P5 LEA R8, P3, R55, R11, 0x1 ;  /* 0x0000000b3708d211 */ /* 0x020fca00078608ff */
[----:B--2---:R-:W-:Y:S02]  /*4bb0*/  @!P5 IMAD.X R9, R10, 0x1, R25, P3 ;  /* 0x000000010a09d824 */ /* 0x004fe400018e0619 */
[----:B------:R-:W2:Y:S01]  /*4bc0*/  LDL R25, [R1+0x18] ;  /* 0x0000180001197983 */ /* 0x000ea20000100800 */
[----:B------:R-:W-:Y:S01]  /*4bd0*/  ISETP.GE.AND P3, PT, R14, UR4, PT ;  /* 0x000000040e007c0c */ /* 0x000fe2000bf66270 */
[----:B------:R-:W-:Y:S02]  /*4be0*/  VIADD R14, R16, 0x80 ;  /* 0x00000080100e7836 */ /* 0x000fe40000000000 */
[----:B0-----:R0:W-:Y:S10]  /*4bf0*/  @!P5 ST.E.128 desc[UR40][R8.64], R4 ;  /* 0x000000040800d985 */ /* 0x0011f4000c101d28 */
[----:B------:R-:W1:Y:S01]  /*4c00*/  @!P3 LDS.128 R4, [R12+0x2400] ;  /* 0x002400000c04b984 */ /* 0x000e620000000c00 */
[----:B0-----:R-:W-:-:S05]  /*4c10*/  @!P3 LEA R8, P5, R229, R11, 0x1 ;  /* 0x0000000be508b211 */ /* 0x001fca00078a08ff */
[----:B------:R-:W-:Y:S02]  /*4c20*/  @!P3 IMAD.X R9, R10, 0x1, R24, P5 ;  /* 0x000000010a09b824 */ /* 0x000fe400028e0618 */
[----:B------:R-:W4:Y:S01]  /*4c30*/  LDL R24, [R1+0x1c] ;  /* 0x00001c0001187983 */ /* 0x000f220000100800 */
[----:B------:R-:W-:Y:S01]  /*4c40*/  ISETP.GE.AND P5, PT, R14, UR4, PT ;  /* 0x000000040e007c0c */ /* 0x000fe2000bfa6270 */
[----:B------:R-:W-:Y:S02]  /*4c50*/  VIADD R14, R16, 0xa0 ;  /* 0x000000a0100e7836 */ /* 0x000fe40000000000 */
[----:B-1----:R0:W-:Y:S10]  /*4c60*/  @!P3 ST.E.128 desc[UR40][R8.64], R4 ;  /* 0x000000040800b985 */ /* 0x0021f4000c101d28 */
[----:B------:R-:W1:Y:S01]  /*4c70*/  @!P5 LDS.128 R4, [R13+0x4400] ;  /* 0x004400000d04d984 */ /* 0x000e620000000c00 */
[----:B0-----:R-:W-:-:S04]  /*4c80*/  @!P5 LEA R8, P3, R228, R11, 0x1 ;  /* 0x0000000be408d211 */ /* 0x001fc800078608ff */
[----:B------:R-:W-:Y:S02]  /*4c90*/  @!P5 IADD3.X R9, R10, R54, RZ, P3, !PT ;  /* 0x000000360a09d210 */ /* 0x000fe40001ffe4ff */
[----:B------:R-:W5:Y:S01]  /*4ca0*/  LDL R54, [R1+0x24] ;  /* 0x0000240001367983 */ /* 0x000f620000100800 */
[----:B------:R-:W-:-:S03]  /*4cb0*/  ISETP.GE.AND P3, PT, R14, UR4, PT ;  /* 0x000000040e007c0c */ /* 0x000fc6000bf66270 */
[----:B-1----:R0:W-:Y:S10]  /*4cc0*/  @!P5 ST.E.128 desc[UR40][R8.64], R4 ;  /* 0x000000040800d985 */ /* 0x0021f4000c101d28 */
        /* <DEDUP_REMOVED lines=17> */
[----:B--2---:R-:W-:Y:S02]  /*4de0*/  @!P3 IMAD.X R9, R10, 0x1, R25, P5 ;  /* 0x000000010a09b824 */ /* 0x004fe400028e0619 */
[----:B------:R-:W2:Y:S01]  /*4df0*/  LDL R25, [R1+0x30] ;  /* 0x0000300001197983 */ /* 0x000ea20000100800 */
[----:B------:R-:W-:-:S03]  /*4e00*/  ISETP.GE.AND P5, PT, R14, UR4, PT ;  /* 0x000000040e007c0c */ /* 0x000fc6000bfa6270 */
[----:B-1----:R0:W-:Y:S10]  /*4e10*/  @!P3 ST.E.128 desc[UR40][R8.64], R4 ;  /* 0x000000040800b985 */ /* 0x0021f4000c101d28 */
[----:B------:R-:W1:Y:S01]  /*4e20*/  @!P5 LDS.128 R4, [R13+0x8400] ;  /* 0x008400000d04d984 */ /* 0x000e620000000c00 */
[----:B0-----:R-:W-:-:S05]  /*4e30*/  @!P5 LEA R8, P3, R224, R11, 0x1 ;  /* 0x0000000be008d211 */ /* 0x001fca00078608ff */
[----:B----4-:R-:W-:Y:S02]  /*4e40*/  @!P5 IMAD.X R9, R10, 0x1, R24, P3 ;  /* 0x000000010a09d824 */ /* 0x010fe400018e0618 */
[----:B------:R-:W4:Y:S01]  /*4e50*/  LDL R24, [R1+0x34] ;  /* 0x0000340001187983 */ /* 0x000f220000100800 */
        /* <DEDUP_REMOVED lines=17> */
[----:B------:R-:W-:-:S02]  /*4f70*/  IADD3 R14, R16, 0x180, RZ ;  /* 0x00000180100e7810 */ /* 0x000fc40007ffe0ff */
[----:B0-----:R-:W-:-:S05]  /*4f80*/  @!P3 LEA R8, P5, R216, R11, 0x1 ;  /* 0x0000000bd808b211 */ /* 0x001fca00078a08ff */
[----:B------:R-:W-:Y:S01]  /*4f90*/  @!P3 IMAD.X R9, R10, 0x1, R27, P5 ;  /* 0x000000010a09b824 */ /* 0x000fe200028e061b */
        /* <DEDUP_REMOVED lines=15> */
[----:B------:R-:W-:Y:S01]  /*5090*/  VIADD R14, R16, 0x1e0 ;  /* 0x000001e0100e7836 */ /* 0x000fe20000000000 */
[----:B0-----:R-:W-:-:S05]  /*50a0*/  @!P5 LEA R8, P3, R212, R11, 0x1 ;  /* 0x0000000bd408d211 */ /* 0x001fca00078608ff */
[----:B----4-:R-:W-:Y:S01]  /*50b0*/  @!P5 IMAD.X R9, R10, 0x1, R24, P3 ;  /* 0x000000010a09d824 */ /* 0x010fe200018e0618 */
[----:B------:R-:W-:-:S04]  /*50c0*/  ISETP.GE.AND P3, PT, R14, UR4, PT ;  /* 0x000000040e007c0c */ /* 0x000fc8000bf66270 */
[----:B-1----:R0:W-:Y:S09]  /*50d0*/  @!P5 ST.E.128 desc[UR40][R8.64], R4 ;  /* 0x000000040800d985 */ /* 0x0021f2000c101d28 */
[----:B------:R-:W1:Y:S01]  /*50e0*/  @!P3 LDS.128 R4, [R12+0xe400] ;  /* 0x00e400000c04b984 */ /* 0x000e620000000c00 */
[----:B0-----:R-:W-:-:S05]  /*50f0*/  @!P3 LEA R8, P5, R211, R11, 0x1 ;  /* 0x0000000bd308b211 */ /* 0x001fca00078a08ff */
[----:B---3--:R-:W-:-:S05]  /*5100*/  @!P3 IMAD.X R9, R10, 0x1, R15, P5 ;  /* 0x000000010a09b824 */ /* 0x008fca00028e060f */
[----:B-1----:R0:W-:Y:S03]  /*5110*/  @!P3 ST.E.128 desc[UR40][R8.64], R4 ;  /* 0x000000040800b985 */ /* 0x0021e6000c101d28 */
.L_x_7921:
[----:B------:R-:W-:Y:S05]  /*5120*/  BSYNC B0 ;  /* 0x0000000000007941 */ /* 0x000fea0003800000 */
.L_x_7920:
        /* <DEDUP_REMOVED lines=13> */
[----:B0-----:R-:W-:Y:S02]  /*5200*/  SEL R5, RZ, 0x1, P4 ;  /* 0x00000001ff057807 */ /* 0x001fe40002000000 */
[----:B------:R-:W-:Y:S02]  /*5210*/  SEL R184, R184, RZ, P4 ;  /* 0x000000ffb8b87207 */ /* 0x000fe40002000000 */
[----:B------:R-:W-:Y:S01]  /*5220*/  LOP3.LUT R190, R190, R5, RZ, 0x3c, !PT ;  /* 0x00000005bebe7212 */ /* 0x000fe200078e3cff */
[----:B-1----:R-:W-:Y:S06]  /*5230*/  @P2 BRA `(.L_x_7922) ;  /* 0xffffffd8001c2947 */ /* 0x002fec000383ffff */
.L_x_7885:
[----:B------:R-:W2:Y:S01]  /*5240*/  LDL R4, [R1+0x60] ;  /* 0x0000600001047983 */ /* 0x000ea20000100800 */
[----:B------:R-:W-:Y:S01]  /*5250*/  BSSY B0, `(.L_x_7923) ;  /* 0x0000005000007945 */ /* 0x000fe20003800000 */
[----:B--2---:R-:W-:-:S03]  /*5260*/  ISETP.NE.AND P0, PT, R4, 0x1, PT ;  /* 0x000000010400780c */ /* 0x004fc60003f05270 */
[----:B------:R-:W-:Y:S10]  /*5270*/  @P3 BRA `(.L_x_7924) ;  /* 0x0000000000083947 */ /* 0x000ff40003800000 */
[----:B------:R-:W0:Y:S02]  /*5280*/  FENCE.VIEW.ASYNC.G ;  /* 0x00000000000073c6 */ /* 0x000e240000000100 */
[----:B0-----:R-:W-:Y:S06]  /*5290*/  BAR.ARV 0xc, 0x180 ;  /* 0x0306000000007b1d */ /* 0x001fec0000002000 */
.L_x_7924:
[----:B------:R-:W-:Y:S05]  /*52a0*/  BSYNC B0 ;  /* 0x0000000000007941 */ /* 0x000fea0003800000 */
.L_x_7923:
[----:B------:R-:W-:Y:S04]  /*52b0*/  BSSY B7, `(.L_x_7925) ;  /* 0x0000c20000077945 */ /* 0x000fe80003800000 */
[----:B------:R-:W-:Y:S05]  /*52c0*/  @!P0 BRA `(.L_x_7926) ;  /* 0x00000020006c8947 */ /* 0x000fea0003800000 */
[----:B------:R-:W0:Y:S01]  /*52d0*/  LDC R0, c[0x0][0x448] ;  /* 0x00011200ff007b82 */ /* 0x000e220000000800 */
[----:B------:R-:W-:Y:S01]  /*52e0*/  VIADD R3, R199, 0x3f ;  /* 0x0000003fc7037836 */ /* 0x000fe20000000000 */
[----:B------:R-:W-:Y:S01]  /*52f0*/  BSSY B0, `(.L_x_7927) ;  /* 0x000002c000007945 */ /* 0x000fe20003800000 */
[----:B0-----:R-:W-:-:S13]  /*5300*/  ISETP.NE.AND P0, PT, R0, 0x1, PT ;  /* 0x000000010000780c */ /* 0x001fda0003f05270 */
[----:B------:R-:W0:Y:S08]  /*5310*/  @P0 LDC R0, c[0x0][0x44c] ;  /* 0x00011300ff000b82 */ /* 0x000e300000000800 */
[----:B------:R-:W1:Y:S01]  /*5320*/  @P0 LDC R5, c[0x0][0x450] ;  /* 0x00011400ff050b82 */ /* 0x000e620000000800 */
[----:B0-----:R-:W-:-:S05]  /*5330*/  @P0 IMAD.HI.U32 R0, R3, R0, RZ ;  /* 0x0000000003000227 */ /* 0x001fca00078e00ff */
[----:B-1----:R-:W-:-:S05]  /*5340*/  @P0 SHF.R.U32.HI R3, RZ, R5, R0 ;  /* 0x00000005ff030219 */ /* 0x002fca0000011600 */
[----:B------:R-:W-:-:S05]  /*5350*/  IMAD.IADD R3, R38, 0x1, R3 ;  /* 0x0000000126037824 */ /* 0x000fca00078e0203 */
[----:B------:R-:W-:-:S04]  /*5360*/  SHF.R.S32.HI R0, RZ, 0x1f, R3 ;  /* 0x0000001fff007819 */ /* 0x000fc80000011403 */
[----:B------:R-:W-:Y:S02]  /*5370*/  LEA.HI R0, R0, R3, RZ, 0x6 ;  /* 0x0000000300007211 */ /* 0x000fe400078f30ff */
[----:B------:R-:W-:Y:S02]  /*5380*/  MOV R3, RZ ;  /* 0x000000ff00037202 */ /* 0x000fe40000000f00 */
[----:B------:R-:W-:-:S04]  /*5390*/  SHF.R.S32.HI R0, RZ, 0x6, R0 ;  /* 0x00000006ff007819 */ /* 0x000fc80000011400 */
[----:B------:R-:W-:-:S04]  /*53a0*/  VIMNMX R37, R37, R0, PT ;  /* 0x0000000025257248 */ /* 0x000fc80003fe0100 */
[----:B------:R-:W-:-:S13]  /*53b0*/  ISETP.GE.AND P0, PT, R37, 0x1, PT ;  /* 0x000000012500780c */ /* 0x000fda0003f06270 */
[----:B------:R-:W-:Y:S05]  /*53c0*/  @!P0 BRA `(.L_x_7928) ;  /* 0x0000000000788947 */ /* 0x000fea0003800000 */
[----:B------:R-:W2:Y:S01]  /*53d0*/  LDL R4, [R1+0x3c] ;  /* 0x00003c0001047983 */ /* 0x000ea20000100800 */
[----:B------:R-:W-:Y:S01]  /*53e0*/  ULDC UR4, c[0x0][0x9f0] ;  /* 0x00027c0000047ab9 */ /* 0x000fe20000000800 */
[----:B--2---:R-:W-:-:S04]  /*53f0*/  ISETP.NE.AND P0, PT, R4, RZ, PT ;  /* 0x000000ff0400720c */ /* 0x004fc80003f05270 */
[----:B------:R-:W-:-:S04]  /*5400*/  SEL R9, R4, UR4, P0 ;  /* 0x0000000404097c07 */ /* 0x000fc80008000000 */
[-C--:B------:R-:W-:Y:S02]  /*5410*/  IABS R6, R9.reuse ;  /* 0x0000000900067213 */ /* 0x080fe40000000000 */
[----:B------:R-:W-:Y:S02]  /*5420*/  IADD3 R0, R9, -0x1, R37 ;  /* 0xffffffff09007810 */ /* 0x000fe40007ffe025 */
[----:B------:R-:W0:Y:S01]  /*5430*/  I2F.RP R3, R6 ;  /* 0x0000000600037306 */ /* 0x000e220000209400 */
[-C--:B----4-:R-:W-:Y:S02]  /*5440*/  IABS R10, R9.reuse ;  /* 0x00000009000a7213 */ /* 0x090fe40000000000 */
        /* <DEDUP_REMOVED lines=22> */
.L_x_7928:
[----:B------:R-:W-:Y:S05]  /*55b0*/  BSYNC B0 ;  /* 0x0000000000007941 */ /* 0x000fea0003800000 */
.L_x_7927:
        /* <DEDUP_REMOVED lines=43> */
[----:B---3--:R-:W-:Y:S02]  /*5870*/  CS2R R70, SRZ ;  /* 0x0000000000467805 */ /* 0x008fe4000001ff00 */
        /* <DEDUP_REMOVED lines=22> */
[----:B--2---:R-:W-:-:S05]  /*59e0*/  IMAD R0, R0, R3, RZ ;  /* 0x0000000300007224 */ /* 0x004fca00078e02ff */
[----:B------:R-:W-:Y:S02]  /*59f0*/  VIADDMNMX R3, R0, R3, R37, PT ;  /* 0x0000000300037246 */ /* 0x000fe40003800125 */
[----:B------:R-:W-:Y:S02]  /*5a00*/  CS2R R36, SRZ ;  /* 0x0000000000247805 */ /* 0x000fe4000001ff00 */
[----:B------:R-:W-:-:S13]  /*5a10*/  ISETP.GT.AND P1, PT, R3, R0, PT ;  /* 0x000000000300720c */ /* 0x000fda0003f24270 */
[----:B------:R-:W-:Y:S05]  /*5a20*/  @!P1 BRA `(.L_x_7929) ;  /* 0x000000b800a09947 */ /* 0x000fea0003800000 */
[----:B------:R-:W2:Y:S01]  /*5a30*/  LDL R4, [R1+0x58] ;  /* 0x0000580001047983 */ /* 0x000ea20000100800 */
[----:B------:R-:W-:-:S03]  /*5a40*/  ISETP.NE.AND P0, PT, R186, 0x3, PT ;  /* 0x00000003ba00780c */ /* 0x000fc60003f05270 */
[----:B--2---:R-:W0:Y:S02]  /*5a50*/  SHFL.IDX PT, R4, R4, RZ, 0x1f ;  /* 0x00001fff04047589 */ /* 0x004e2400000e0000 */
[----:B0-----:R-:W-:-:S04]  /*5a60*/  LEA.HI R5, R4, R4, RZ, 0x1 ;  /* 0x0000000404057211 */ /* 0x001fc800078f08ff */
[----:B------:R-:W-:-:S05]  /*5a70*/  LOP3.LUT R5, R5, 0x1fffe, RZ, 0xc0, !PT ;  /* 0x0001fffe05057812 */ /* 0x000fca00078ec0ff */
[----:B------:R-:W-:-:S04]  /*5a80*/  IMAD.IADD R5, R4, 0x1, -R5 ;  /* 0x0000000104057824 */ /* 0x000fc800078e0a05 */
[----:B------:R-:W-:-:S04]  /*5a90*/  IMAD R5, R5, 0x8000, R2 ;  /* 0x0000800005057824 */ /* 0x000fc800078e0202 */
[----:B------:R-:W-:-:S05]  /*5aa0*/  VIADD R5, R5, 0x400 ;  /* 0x0000040005057836 */ /* 0x000fca0000000000 */
[----:B------:R-:W-:-:S04]  /*5ab0*/  SHF.R.U32.HI R5, RZ, 0x4, R5 ;  /* 0x00000004ff057819 */ /* 0x000fc80000011605 */
[----:B------:R-:W-:-:S04]  /*5ac0*/  LOP3.LUT R5, R5, 0x3fff, RZ, 0xc0, !PT ;  /* 0x00003fff05057812 */ /* 0x000fc800078ec0ff */
[----:B------:R-:W-:Y:S01]  /*5ad0*/  LOP3.LUT R20, R5, 0x2000000, RZ, 0xfc, !PT ;  /* 0x0200000005147812 */ /* 0x000fe200078efcff */
[----:B------:R-:W-:Y:S06]  /*5ae0*/  @!P0 BRA `(.L_x_7930) ;  /* 0x0000000000048947 */ /* 0x000fec0003800000 */
[----:B------:R-:W-:Y:S01]  /*5af0*/  BPT.TRAP 0x1 ;  /* 0x000000040000795c */ /* 0x000fe20000300000 */
.L_x_7930:
[C---:B------:R-:W-:Y:S01]  /*5b00*/  LEA R12, R19.reuse, R2, 0x3 ;  /* 0x00000002130c7211 */ /* 0x040fe200078e18ff */
[----:B------:R-:W-:Y:S01]  /*5b10*/  VIADD R4, R2, 0x26800 ;  /* 0x0002680002047836 */ /* 0x000fe20000000000 */
[----:B------:R-:W-:Y:S01]  /*5b20*/  SHF.L.U32 R5, R22, 0x1f, RZ ;  /* 0x0000001f16057819 */ /* 0x000fe200000006ff */
[----:B------:R-:W-:Y:S01]  /*5b30*/  BSSY B0, `(.L_x_7931) ;  /* 0x0000008000007945 */ /* 0x000fe20003800000 */
[----:B------:R-:W-:Y:S02]  /*5b40*/  IMAD R6, R19, 0x1000, R20 ;  /* 0x0000100013067824 */ /* 0x000fe400078e0214 */
[----:B------:R-:W0:Y:S01]  /*5b50*/  SYNCS.PHASECHK.TRANS64.TRYWAIT P1, [R12+URZ+0x28c50], R5 ;  /* 0x028c50050c0075a7 */ /* 0x000e22000802017f */
[----:B------:R-:W-:Y:S01]  /*5b60*/  SHF.R.U32.HI R4, RZ, 0x4, R4 ;  /* 0x00000004ff047819 */ /* 0x000fe20000011604 */
[----:B------:R-:W-:-:S03]  /*5b70*/  IMAD.MOV.U32 R7, RZ, RZ, 0x40000040 ;  /* 0x40000040ff077424 */ /* 0x000fc600078e00ff */
[----:B------:R-:W-:-:S04]  /*5b80*/  LOP3.LUT R4, R4, 0x3fff, RZ, 0xc0, !PT ;  /* 0x00003fff04047812 */ /* 0x000fc800078ec0ff */
[----:B------:R-:W-:Y:S01]  /*5b90*/  LOP3.LUT R4, R4, 0x10000, RZ, 0xfc, !PT ;  /* 0x0001000004047812 */ /* 0x000fe200078efcff */
[----:B0-----:R-:W-:Y:S06]  /*5ba0*/  @!P1 BRA `(.L_x_7932) ;  /* 0x0000019000249947 */ /* 0x001fec0003800000 */
.L_x_8183:
[----:B------:R-:W-:Y:S05]  /*5bb0*/  BSYNC B0 ;  /* 0x0000000000007941 */ /* 0x000fea0003800000 */
.L_x_7931:
[----:B------:R-:W-:Y:S01]  /*5bc0*/  BAR.SYNC.DEFER_BLOCKING 0xe, 0x100 ;  /* 0x0384000000007b1d */ /* 0x000fe20000010000 */
[----:B0-----:R-:W-:Y:S01]  /*5bd0*/  IMAD.MOV.U32 R5, RZ, RZ, 0x40000040 ;  /* 0x40000040ff057424 */ /* 0x001fe200078e00ff */
[C---:B------:R-:W-:Y:S01]  /*5be0*/  R2UR UR6, R6.reuse ;  /* 0x00000000060672ca */ /* 0x040fe200000e0000 */
[----:B----4-:R-:W-:Y:S01]  /*5bf0*/  VIADD R10, R6, 0x100 ;  /* 0x00000100060a7836 */ /* 0x010fe20000000000 */
[----:B------:R-:W-:Y:S01]  /*5c00*/  R2UR UR7, R7 ;  /* 0x00000000070772ca */ /* 0x000fe200000e0000 */
[----:B------:R-:W-:Y:S01]  /*5c10*/  IMAD.MOV.U32 R11, RZ, RZ, 0x40000040 ;  /* 0x40000040ff0b7424 */ /* 0x000fe200078e00ff */
        /* <DEDUP_REMOVED lines=42> */
.L_x_7933:
[----:B------:R-:W-:Y:S01]  /*5ec0*/  VIADD R3, R3, 0xfffffffe ;  /* 0xfffffffe03037836 */ /* 0x000fe20000000000 */
[----:B------:R-:W-:Y:S01]  /*5ed0*/  BSSY B0, `(.L_x_7934) ;  /* 0x00000cc000007945 */ /* 0x000fe20003800000 */
[----:B------:R-:W-:-:S03]  /*5ee0*/  VIADD R12, R12, 0x28c60 ;  /* 0x00028c600c0c7836 */ /* 0x000fc60000000000 */
[----:B------:R-:W-:Y:S02]  /*5ef0*/  ISETP.GE.AND P1, PT, R3, R0, PT ;  /* 0x000000000300720c */ /* 0x000fe40003f26270 */
[----:B------:R-:W-:-:S04]  /*5f00*/  PRMT R12, R187, 0x654, R12 ;  /* 0x00000654bb0c7816 */ /* 0x000fc8000000000c */
[----:B------:R0:W-:Y:S07]  /*5f10*/  SYNCS.ARRIVE.TRANS64.RED.A1T0 RZ, [R12+URZ], RZ ;  /* 0x000000ff0cff79a7 */ /* 0x0001ee000810043f */
[----:B------:R-:W-:Y:S05]  /*5f20*/  @!P1 BRA `(.L_x_7935) ;  /* 0x0000000c00189947 */ /* 0x000fea0003800000 */
.L_x_7942:
        /* <DEDUP_REMOVED lines=142> */
.L_x_7936:
[----:B------:R-:W-:Y:S01]  /*6810*/  IMAD R21, R19, 0x8, R2 ;  /* 0x0000000813157824 */ /* 0x000fe200078e0202 */
[----:B------:R-:W-:-:S04]  /*6820*/  SHF.L.U32 R12, R22, 0x1f, RZ ;  /* 0x0000001f160c7819 */ /* 0x000fc800000006ff */
[----:B------:R0:W1:Y:S01]  /*6830*/  SYNCS.PHASECHK.TRANS64.TRYWAIT P1, [R21+URZ+0x28c50], R12 ;  /* 0x028c500c150075a7 */ /* 0x000062000802017f */
[----:B------:R-:W-:Y:S05]  /*6840*/  @!P0 BRA `(.L_x_7937) ;  /* 0x0000000000048947 */ /* 0x000fea0003800000 */
[----:B------:R-:W-:Y:S01]  /*6850*/  BPT.TRAP 0x1 ;  /* 0x000000040000795c */ /* 0x000fe20000300000 */
.L_x_7937:
[----:B------:R-:W-:Y:S04]  /*6860*/  BSSY B1, `(.L_x_7938) ;  /* 0x0000004000017945 */ /* 0x000fe80003800000 */
[----:B-1----:R-:W-:Y:S05]  /*6870*/  @P1 BRA `(.L_x_7939) ;  /* 0x0000000000081947 */ /* 0x002fea0003800000 */
[----:B------:R-:W1:Y:S02]  /*6880*/  SYNCS.PHASECHK.TRANS64.TRYWAIT P1, [R21+URZ+0x28c50], R12 ;  /* 0x028c500c150075a7 */ /* 0x000e64000802017f */
[----:B-1----:R-:W-:Y:S05]  /*6890*/  @!P1 BRA `(.L_x_7940) ;  /* 0x0000018000fc9947 */ /* 0x002fea0003800000 */
.L_x_7939:
[----:B------:R-:W-:Y:S05]  /*68a0*/  BSYNC B1 ;  /* 0x0000000000017941 */ /* 0x000fea0003800000 */
.L_x_7938:
[----:B01----:R-:W-:Y:S01]  /*68b0*/  IMAD R12, R19, 0x1000, R20 ;  /* 0x00001000130c7824 */ /* 0x003fe200078e0214 */
[----:B------:R-:W-:Y:S01]  /*68c0*/  R2UR UR4, R4 ;  /* 0x00000000040472ca */ /* 0x000fe200000e0000 */
[----:B------:R-:W-:Y:S01]  /*68d0*/  IMAD.MOV.U32 R13, RZ, RZ, 0x40000040 ;  /* 0x40000040ff0d7424 */ /* 0x000fe200078e00ff */
[----:B------:R-:W-:Y:S01]  /*68e0*/  R2UR UR5, R5 ;  /* 0x00000000050572ca */ /* 0x000fe200000e0000 */
[----:B------:R-:W-:Y:S01]  /*68f0*/  WARPGROUP.ARRIVE ;  /* 0x00000000000079c5 */ /* 0x000fe20000000000 */
[C---:B------:R-:W-:Y:S01]  /*6900*/  R2UR UR6, R12.reuse ;  /* 0x000000000c0672ca */ /* 0x040fe200000e0000 */
[----:B------:R-:W-:Y:S01]  /*6910*/  IMAD.MOV.U32 R15, RZ, RZ, 0x40000040 ;  /* 0x40000040ff0f7424 */ /* 0x000fe200078e00ff */
[----:B------:R-:W-:Y:S01]  /*6920*/  R2UR UR7, R13 ;  /* 0x000000000d0772ca */ /* 0x000fe200000e0000 */
[----:B------:R-:W-:Y:S01]  /*6930*/  IMAD.MOV.U32 R13, RZ, RZ, 0x40000040 ;  /* 0x40000040ff0d7424 */ /* 0x000fe200078e00ff */
[----:B------:R-:W-:-:S11]  /*6940*/  IADD3 R14, R12, 0x80, RZ ;  /* 0x000000800c0e7810 */ /* 0x000fd60007ffe0ff */
        /* <DEDUP_REMOVED lines=32> */
.L_x_7941:
[----:B------:R-:W-:-:S05]  /*6b50*/  VIADD R21, R21, 0x28c60 ;  /* 0x00028c6015157836 */ /* 0x000fca0000000000 */
[----:B------:R-:W-:-:S04]  /*6b60*/  PRMT R21, R187, 0x654, R21 ;  /* 0x00000654bb157816 */ /* 0x000fc80000000015 */
[----:B------:R1:W-:Y:S01]  /*6b70*/  SYNCS.ARRIVE.TRANS64.RED.A1T0 RZ, [R21+URZ], RZ ;  /* 0x000000ff15ff79a7 */ /* 0x0003e2000810043f */
[----:B------:R-:W-:Y:S05]  /*6b80*/  @P2 BRA `(.L_x_7942) ;  /* 0xfffffff000e82947 */ /* 0x000fea000383ffff */
.L_x_7935:
[----:B------:R-:W-:Y:S05]  /*6b90*/  BSYNC B0 ;  /* 0x0000000000007941 */ /* 0x000fea0003800000 */
.L_x_7934:
        /* <DEDUP_REMOVED lines=142> */
.L_x_7926:
[----:B------:R-:W0:Y:S01]  /*7480*/  LDC R0, c[0x0][0x448] ;  /* 0x00011200ff007b82 */ /* 0x000e220000000800 */
[----:B------:R-:W-:Y:S01]  /*7490*/  VIADD R3, R199, 0x3f ;  /* 0x0000003fc7037836 */ /* 0x000fe20000000000 */
[----:B------:R-:W-:Y:S01]  /*74a0*/  BSSY B0, `(.L_x_7943) ;  /* 0x000002c000007945 */ /* 0x000fe20003800000 */
[----:B------:R-:W-:Y:S01]  /*74b0*/  IMAD.MOV.U32 R208, RZ, RZ, RZ ;  /* 0x000000ffffd07224 */ /* 0x000fe200078e00ff */
[----:B0-----:R-:W-:-:S13]  /*74c0*/  ISETP.NE.AND P0, PT, R0, 0x1, PT ;  /* 0x000000010000780c */ /* 0x001fda0003f05270 */
[----:B------:R-:W0:Y:S08]  /*74d0*/  @P0 LDC R0, c[0x0][0x44c] ;  /* 0x00011300ff000b82 */ /* 0x000e300000000800 */
[----:B------:R-:W1:Y:S01]  /*74e0*/  @P0 LDC R5, c[0x0][0x450] ;  /* 0x00011400ff050b82 */ /* 0x000e620000000800 */
[----:B0-----:R-:W-:-:S05]  /*74f0*/  @P0 IMAD.HI.U32 R0, R3, R0, RZ ;  /* 0x0000000003000227 */ /* 0x001fca00078e00ff */
[----:B-1----:R-:W-:-:S05]  /*7500*/  @P0 SHF.R.U32.HI R3, RZ, R5, R0 ;  /* 0x00000005ff030219 */ /* 0x002fca0000011600 */
[----:B------:R-:W-:-:S05]  /*7510*/  IMAD.IADD R3, R38, 0x1, R3 ;  /* 0x0000000126037824 */ /* 0x000fca00078e0203 */
[----:B------:R-:W-:-:S04]  /*7520*/  SHF.R.S32.HI R0, RZ, 0x1f, R3 ;  /* 0x0000001fff007819 */ /* 0x000fc80000011403 */
[----:B------:R-:W-:-:S04]  /*7530*/  LEA.HI R0, R0, R3, RZ, 0x6 ;  /* 0x0000000300007211 */ /* 0x000fc800078f30ff */
        /* <DEDUP_REMOVED lines=16> */
[----:B0-----:R-:W-:Y:S01]  /*7640*/  IADD3 R4, R3, 0xffffffe, RZ ;  /* 0x0ffffffe03047810 */ /* 0x001fe20007ffe0ff */
[----:B------:R-:W-:-:S05]  /*7650*/  IMAD.MOV R3, RZ, RZ, -R10 ;  /* 0x000000ffff037224 */ /* 0x000fca00078e0a0a */
        /* <DEDUP_REMOVED lines=16> */
.L_x_7944:
[----:B------:R-:W-:Y:S05]  /*7760*/  BSYNC B0 ;  /* 0x0000000000007941 */ /* 0x000fea0003800000 */
.L_x_7943:
        /* <DEDUP_REMOVED lines=93> */
[----:B----4-:R-:W-:-:S02]  /*7d40*/  IMAD.U32 R10, RZ, RZ, UR4 ;  /* 0x00000004ff0a7e24 */ /* 0x010fc4000f8e00ff */
[----:B------:R-:W-:Y:S02]  /*7d50*/  IMAD.U32 R11, RZ, RZ, UR5 ;  /* 0x00000005ff0b7e24 */ /* 0x000fe4000f8e00ff */
[----:B------:R-:W-:Y:S02]  /*7d60*/  IMAD.MOV.U32 R8, RZ, RZ, 0x70 ;  /* 0x00000070ff087424 */ /* 0x000fe400078e00ff */
[----:B------:R-:W-:Y:S02]  /*7d70*/  IMAD.MOV.U32 R12, RZ, RZ, 0x1 ;  /* 0x00000001ff0c7424 */ /* 0x000fe400078e00ff */
[----:B------:R-:W-:-:S07]  /*7d80*/  IMAD.MOV.U32 R13, RZ, RZ, RZ ;  /* 0x000000ffff0d7224 */ /* 0x000fce00078e00ff */
[----:B------:R-:W-:-:S07]  /*7d90*/  LEPC R20, `(.L_x_7946) ;  /* 0x000000001014794e */ /* 0x000fce0000000000 */
[----:B0----5:R-:W-:Y:S05]  /*7da0*/  CALL.ABS.NOINC R14 ;  /* 0x000000000e007343 */ /* 0x021fea0003c00000 */
.L_x_7946:
[----:B------:R-:W-:Y:S05]  /*7db0*/  BSYNC B6 ;  /* 0x0000000000067941 */ /* 0x000fea0003800000 */
.L_x_7945:
        /* <DEDUP_REMOVED lines=13> */
.L_x_7950:
[----:B-1----:R1:W2:Y:S02]  /*7e90*/  SYNCS.PHASECHK.TRANS64.TRYWAIT P0, [R2+URZ+0x28c00], R3 ;  /* 0x028c0003020075a7 */ /* 0x0022a4000800017f */
[----:B--2---:R-:W-:Y:S05]  /*7ea0*/  @!P0 NANOSLEEP.SYNCS 0x989680 ;  /* 0x009896800000895d */ /* 0x004fea0003900000 */
[----:B------:R-:W2:Y:S02]  /*7eb0*/  @!P0 SYNCS.PHASECHK.TRANS64 P0, [R2+URZ+0x28c00], R3 ;  /* 0x028c0003020085a7 */ /* 0x000ea4000800007f */
[----:B--2---:R-:W-:Y:S05]  /*7ec0*/  @!P0 BRA `(.L_x_7950) ;  /* 0xfffffffc00f08947 */ /* 0x004fea000383ffff */
.L_x_7949:
[----:B------:R-:W-:Y:S05]  /*7ed0*/  BSYNC B0 ;  /* 0x0000000000007941 */ /* 0x000fea0003800000 */
.L_x_7948:
[----:B------:R-:W-:Y:S05]  /*7ee0*/  BRA `(.L_x_7951) ;  /* 0x0000002c00387947 */ /* 0x000fea0003800000 */
.L_x_7947:
        /* <DEDUP_REMOVED lines=30> */
[----:B0-----:R-:W-:Y:S05]  /*80d0*/  CALL.ABS.NOINC R14 ;  /* 0x000000000e007343 */ /* 0x001fea0003c00000 */
.L_x_7953:
[----:B------:R-:W-:Y:S05]  /*80e0*/  BSYNC B6 ;  /* 0x0000000000067941 */ /* 0x000fea0003800000 */
.L_x_7952:
[----:B------:R-:W-:Y:S01]  /*80f0*/  ULDC.U8 UR4, c[0x0][0x410] ;  /* 0x0001040000047ab9 */ /* 0x000fe20000000000 */
[----:B------:R-:W-:Y:S01]  /*8100*/  BSSY B0, `(.L_x_7954) ;  /* 0x00002a4000007945 */ /* 0x000fe20003800000 */
[----:B------:R-:W-:Y:S01]  /*8110*/  ISETP.NE.AND P0, PT, RZ, UR4, PT ;  /* 0x00000004ff007c0c */ /* 0x000fe2000bf05270 */
[----:B------:R-:W-:-:S12]  /*8120*/  IMAD.IADD R35, R191, 0x1, R199 ;  /* 0x00000001bf237824 */ /* 0x000fd800078e02c7 */
[----:B------:R-:W-:Y:S05]  /*8130*/  @!P0 BRA `(.L_x_7955) ;  /* 0x0000001400748947 */ /* 0x000fea0003800000 */
[----:B------:R-:W0:Y:S01]  /*8140*/  LDC R5, c[0x0][0x448] ;  /* 0x00011200ff057b82 */ /* 0x000e220000000800 */
[----:B------:R-:W1:Y:S01]  /*8150*/  S2R R0, SR_TID.X ;  /* 0x0000000000007919 */ /* 0x000e620000002100 */
[----:B------:R-:W-:Y:S01]  /*8160*/  ULDC.64 UR4, c[0x0][0x3f8] ;  /* 0x0000fe0000047ab9 */ /* 0x000fe20000000a00 */
[----:B------:R-:W-:Y:S01]  /*8170*/  MOV R25, R27 ;  /* 0x0000001b00197202 */ /* 0x000fe20000000f00 */
[----:B------:R-:W-:Y:S01]  /*8180*/  ULDC.64 UR6, c[0x0][0x408] ;  /* 0x0001020000067ab9 */ /* 0x000fe20000000a00 */
[----:B------:R-:W-:Y:S01]  /*8190*/  IMAD.MOV.U32 R153, RZ, RZ, R29 ;  /* 0x000000ffff997224 */ /* 0x000fe200078e001d */
[----:B0-----:R-:W-:Y:S01]  /*81a0*/  ISETP.NE.AND P0, PT, R5, 0x1, PT ;  /* 0x000000010500780c */ /* 0x001fe20003f05270 */
[----:B-1----:R-:W-:-:S12]  /*81b0*/  VIADD R3, R0, 0xffffff80 ;  /* 0xffffff8000037836 */ /* 0x002fd80000000000 */
[----:B------:R-:W0:Y:S01]  /*81c0*/  @P0 LDC R0, c[0x0][0x44c] ;  /* 0x00011300ff000b82 */ /* 0x000e220000000800 */
[----:B------:R-:W-:-:S04]  /*81d0*/  SHF.R.S32.HI R4, RZ, 0x1f, R3 ;  /* 0x0000001fff047819 */ /* 0x000fc80000011403 */
[----:B------:R-:W-:-:S03]  /*81e0*/  LEA.HI R4, R4, R3, RZ, 0x2 ;  /* 0x0000000304047211 */ /* 0x000fc600078f10ff */
[----:B------:R-:W1:Y:S01]  /*81f0*/  @P0 LDC R7, c[0x0][0x450] ;  /* 0x00011400ff070b82 */ /* 0x000e620000000800 */
[----:B------:R-:W-:-:S05]  /*8200*/  LOP3.LUT R4, R4, 0xfffffffc, RZ, 0xc0, !PT ;  /* 0xfffffffc04047812 */ /* 0x000fca00078ec0ff */
[----:B------:R-:W-:-:S04]  /*8210*/  IMAD.IADD R4, R3, 0x1, -R4 ;  /* 0x0000000103047824 */ /* 0x000fc800078e0a04 */
[----:B------:R-:W-:-:S04]  /*8220*/  IMAD R3, R4, 0x20, R35 ;  /* 0x0000002004037824 */ /* 0x000fc800078e0223 */
        /* <DEDUP_REMOVED lines=9> */
[----:B----4-:R-:W-:Y:S01]  /*82c0*/  LEA R10, P0, R24, UR4, 0x1 ;  /* 0x00000004180a7c11 */ /* 0x010fe2000f8008ff */
        /* <DEDUP_REMOVED lines=13> */
.L_x_8189:
        /* <DEDUP_REMOVED lines=9> */
[----:B--2---:R-:W-:Y:S01]  /*8430*/  IMAD.MOV.U32 R4, RZ, RZ, R3 ;  /* 0x000000ffff047224 */ /* 0x004fe200078e0003 */
[----:B------:R-:W-:Y:S01]  /*8440*/  ISETP.GE.AND P2, PT, R188, UR4, PT ;  /* 0x00000004bc007c0c */ /* 0x000fe2000bf46270 */
[----:B-1----:R-:W-:Y:S01]  /*8450*/  IMAD.MOV.U32 R5, RZ, RZ, R0 ;  /* 0x000000ffff057224 */ /* 0x002fe200078e0000 */
[----:B------:R-:W-:Y:S02]  /*8460*/  ISETP.GE.AND P3, PT, R196, UR4, PT ;  /* 0x00000004c4007c0c */ /* 0x000fe4000bf66270 */
[----:B------:R-:W-:Y:S02]  /*8470*/  CS2R R26, SRZ ;  /* 0x00000000001a7805 */ /* 0x000fe4000001ff00 */
[----:B------:R-:W-:Y:S01]  /*8480*/  SHF.R.S32.HI R11, RZ, 0x1f, R196 ;  /* 0x0000001fff0b7819 */ /* 0x000fe200000114c4 */
[----:B---3--:R-:W-:-:S06]  /*8490*/  IMAD.MOV.U32 R9, RZ, RZ, R7 ;  /* 0x000000ffff097224 */ /* 0x008fcc00078e0007 */
[----:B------:R-:W-:Y:S02]  /*84a0*/  @!P2 IMAD.WIDE R4, R188, 0x2, R4 ;  /* 0x00000002bc04a825 */ /* 0x000fe400078e0204 */
[C---:B------:R-:W-:Y:S02]  /*84b0*/  @!P3 SHF.L.U64.HI R11, R196.reuse, 0x1, R11 ;  /* 0x00000001c40bb819 */ /* 0x040fe4000001020b */
[----:B------:R-:W-:Y:S01]  /*84c0*/  @!P3 IMAD.SHL.U32 R6, R196, 0x2, RZ ;  /* 0x00000002c406b824 */ /* 0x000fe200078e00ff */
[----:B------:R1:W5:Y:S01]  /*84d0*/  @!P2 LD.E.64 R26, desc[UR40][R4.64] ;  /* 0x00000028041aa980 */ /* 0x000362000c101b00 */
[----:B------:R-:W-:Y:S02]  /*84e0*/  CS2R R28, SRZ ;  /* 0x00000000001c7805 */ /* 0x000fe4000001ff00 */
[----:B------:R-:W-:Y:S02]  /*84f0*/  CS2R R24, SRZ ;  /* 0x0000000000187805 */ /* 0x000fe4000001ff00 */
[----:B------:R-:W-:-:S02]  /*8500*/  CS2R R20, SRZ ;  /* 0x0000000000147805 */ /* 0x000fc4000001ff00 */
[-C--:B-1----:R-:W-:Y:S02]  /*8510*/  @!P3 IADD3 R4, P0, R3, R6.reuse, RZ ;  /* 0x000000060304b210 */ /* 0x082fe40007f1e0ff */
[----:B----4-:R-:W-:Y:S01]  /*8520*/  @!P3 IADD3 R6, P1, R8, R6, RZ ;  /* 0x000000060806b210 */ /* 0x010fe20007f3e0ff */
[----:B------:R-:W-:-:S04]  /*8530*/  @!P2 IMAD.WIDE R8, R188, 0x2, R8 ;  /* 0x00000002bc08a825 */ /* 0x000fc800078e0208 */
[--C-:B------:R-:W-:Y:S01]  /*8540*/  @!P3 IMAD.X R5, R0, 0x1, R11.reuse, P0 ;  /* 0x000000010005b824 */ /* 0x100fe200000e060b */
[----:B------:R1:W5:Y:S01]  /*8550*/  @!P2 LD.E.64 R28, desc[UR40][R8.64] ;  /* 0x00000028081ca980 */ /* 0x000362000c101b00 */
[----:B------:R-:W-:-:S03]  /*8560*/  @!P3 IMAD.X R7, R7, 0x1, R11, P1 ;  /* 0x000000010707b824 */ /* 0x000fc600008e060b */
[----:B------:R1:W5:Y:S04]  /*8570*/  @!P3 LD.E.64 R24, desc[UR40][R4.64] ;  /* 0x000000280418b980 */ /* 0x000368000c101b00 */
[----:B------:R1:W5:Y:S02]  /*8580*/  @!P3 LD.E.64 R20, desc[UR40][R6.64] ;  /* 0x000000280614b980 */ /* 0x000364000c101b00 */
.L_x_7958:
[----:B------:R-:W-:Y:S05]  /*8590*/  BSYNC B1 ;  /* 0x0000000000017941 */ /* 0x000fea0003800000 */
.L_x_7957:
[----:B-1---5:R-:W-:Y:S01]  /*85a0*/  IMAD.MOV.U32 R0, RZ, RZ, R24 ;  /* 0x000000ffff007224 */ /* 0x022fe200078e0018 */
[----:B------:R-:W-:Y:S01]  /*85b0*/  MOV R5, R27 ;  /* 0x0000001b00057202 */ /* 0x000fe20000000f00 */
[----:B--2---:R-:W-:Y:S01]  /*85c0*/  IMAD.MOV.U32 R3, RZ, RZ, R25 ;  /* 0x000000ffff037224 */ /* 0x004fe200078e0019 */
        /* <DEDUP_REMOVED lines=8> */
[----:B----4-:R-:W-:Y:S01]  /*8650*/  CS2R R8, SRZ ;  /* 0x0000000000087805 */ /* 0x010fe2000001ff00 */
[----:B------:R-:W-:Y:S01]  /*8660*/  IMAD.MOV.U32 R4, RZ, RZ, R28 ;  /* 0x000000ffff047224 */ /* 0x000fe200078e001c */
[----:B------:R-:W-:-:S02]  /*8670*/  PRMT R43, R43, 0x5410, R0 ;  /* 0x000054102b2b7816 */ /* 0x000fc40000000000 */
[----:B------:R-:W-:Y:S02]  /*8680*/  PRMT R44, R3, 0x5410, R5 ;  /* 0x00005410032c7816 */ /* 0x000fe40000000005 */
[----:B------:R-:W-:Y:S01]  /*8690*/  PRMT R37, R37, 0x5410, R4 ;  /* 0x0000541025257816 */ /* 0x000fe20000000004 */
[----:B------:R-:W-:Y:S06]  /*86a0*/  BRA.DIV UR4, `(.L_x_7959) ;  /* 0x0000016a04007947 */ /* 0x000fec000b800000 */
[----:B------:R1:W2:Y:S04]  /*86b0*/  SHFL.IDX PT, R0, R31, 0x1, 0x1c1f ;  /* 0x003c1f001f007f89 */ /* 0x0002a800000e0000 */
[----:B------:R1:W4:Y:S04]  /*86c0*/  SHFL.IDX PT, R3, R10, 0x1, 0x1c1f ;  /* 0x003c1f000a037f89 */ /* 0x00032800000e0000 */
[----:B---3--:R1:W3:Y:S04]  /*86d0*/  SHFL.IDX PT, R7, R152, 0x1, 0x1c1f ;  /* 0x003c1f0098077f89 */ /* 0x0082e800000e0000 */
[----:B0-----:R-:W0:Y:S02]  /*86e0*/  SHFL.IDX PT, R30, R30, 0x1, 0x1c1f ;  /* 0x003c1f001e1e7f89 */ /* 0x001e2400000e0000 */
.L_x_8195:
[----:B------:R-:W5:Y:S01]  /*86f0*/  LDL R5, [R1+0x50] ;  /* 0x0000500001057983 */ /* 0x000f620000100800 */
[----:B------:R-:W-:Y:S01]  /*8700*/  VIADD R35, R35, 0x20 ;  /* 0x0000002023237836 */ /* 0x000fe20000000000 */
[----:B------:R-:W-:Y:S01]  /*8710*/  BSSY B1, `(.L_x_7960) ;  /* 0x0000023000017945 */ /* 0x000fe20003800000 */
[----:B------:R-:W-:Y:S01]  /*8720*/  IMAD.SHL.U32 R33, R193, 0x40, RZ ;  /* 0x00000040c1217824 */ /* 0x000fe200078e00ff */
[----:B------:R-:W-:Y:S02]  /*8730*/  CS2R R12, SRZ ;  /* 0x00000000000c7805 */ /* 0x000fe4000001ff00 */
[----:B-1----:R-:W-:Y:S02]  /*8740*/  CS2R R10, SRZ ;  /* 0x00000000000a7805 */ /* 0x002fe4000001ff00 */
        /* <DEDUP_REMOVED lines=8> */
[----:B----4-:R-:W-:Y:S01]  /*87d0*/  IMAD.MOV.U32 R4, RZ, RZ, R3 ;  /* 0x000000ffff047224 */ /* 0x010fe200078e0003 */
[----:B------:R-:W-:Y:S01]  /*87e0*/  ISETP.GE.AND P2, PT, R188, UR4, PT ;  /* 0x00000004bc007c0c */ /* 0x000fe2000bf46270 */
[----:B--2---:R-:W-:Y:S01]  /*87f0*/  IMAD.MOV.U32 R5, RZ, RZ, R0 ;  /* 0x000000ffff057224 */ /* 0x004fe200078e0000 */
[----:B------:R-:W-:Y:S02]  /*8800*/  ISETP.GE.AND P3, PT, R196, UR4, PT ;  /* 0x00000004c4007c0c */ /* 0x000fe4000bf66270 */
[----:B------:R-:W-:Y:S02]  /*8810*/  CS2R R12, SRZ ;  /* 0x00000000000c7805 */ /* 0x000fe4000001ff00 */
[----:B------:R-:W-:Y:S01]  /*8820*/  SHF.R.S32.HI R9, RZ, 0x1f, R196 ;  /* 0x0000001fff097819 */ /* 0x000fe200000114c4 */
[----:B0-----:R-:W-:-:S06]  /*8830*/  IMAD.MOV.U32 R8, RZ, RZ, R30 ;  /* 0x000000ffff087224 */ /* 0x001fcc00078e001e */
[----:B------:R-:W-:Y:S02]  /*8840*/  @!P2 IMAD.WIDE R4, R188, 0x2, R4 ;  /* 0x00000002bc04a825 */ /* 0x000fe400078e0204 */
[C---:B------:R-:W-:Y:S02]  /*8850*/  @!P3 SHF.L.U64.HI R10, R196.reuse, 0x1, R9 ;  /* 0x00000001c40ab819 */ /* 0x040fe40000010209 */
[----:B------:R-:W-:Y:S01]  /*8860*/  @!P3 IMAD.SHL.U32 R6, R196, 0x2, RZ ;  /* 0x00000002c406b824 */ /* 0x000fe200078e00ff */
[----:B------:R0:W5:Y:S01]  /*8870*/  @!P2 LD.E.64 R12, desc[UR40][R4.64] ;  /* 0x00000028040ca980 */ /* 0x000162000c101b00 */
[----:B---3--:R-:W-:Y:S01]  /*8880*/  IMAD.MOV.U32 R9, RZ, RZ, R7 ;  /* 0x000000ffff097224 */ /* 0x008fe200078e0007 */
[----:B------:R-:W-:Y:S02]  /*8890*/  CS2R R14, SRZ ;  /* 0x00000000000e7805 */ /* 0x000fe4000001ff00 */
[-C--:B0-----:R-:W-:Y:S02]  /*88a0*/  @!P3 IADD3 R4, P0, R3, R6.reuse, RZ ;  /* 0x000000060304b210 */ /* 0x081fe40007f1e0ff */
[----:B------:R-:W-:Y:S01]  /*88b0*/  @!P3 IADD3 R6, P1, R30, R6, RZ ;  /* 0x000000061e06b210 */ /* 0x000fe20007f3e0ff */
[----:B------:R-:W-:Y:S01]  /*88c0*/  @!P2 IMAD.WIDE R30, R188, 0x2, R8 ;  /* 0x00000002bc1ea825 */ /* 0x000fe200078e0208 */
[----:B------:R-:W-:-:S02]  /*88d0*/  @!P3 IADD3.X R5, R0, R10, RZ, P0, !PT ;  /* 0x0000000a0005b210 */ /* 0x000fc400007fe4ff */
[----:B------:R-:W-:Y:S01]  /*88e0*/  CS2R R8, SRZ ;  /* 0x0000000000087805 */ /* 0x000fe2000001ff00 */
[----:B------:R-:W-:Y:S01]  /*88f0*/  @!P3 IMAD.X R7, R7, 0x1, R10, P1 ;  /* 0x000000010707b824 */ /* 0x000fe200008e060a */
[----:B------:R-:W-:Y:S01]  /*8900*/  CS2R R10, SRZ ;  /* 0x00000000000a7805 */ /* 0x000fe2000001ff00 */
[----:B------:R1:W5:Y:S04]  /*8910*/  @!P2 LD.E.64 R14, desc[UR40][R30.64] ;  /* 0x000000281e0ea980 */ /* 0x000368000c101b00 */
[----:B------:R1:W5:Y:S04]  /*8920*/  @!P3 LD.E.64 R8, desc[UR40][R4.64] ;  /* 0x000000280408b980 */ /* 0x000368000c101b00 */
[----:B------:R1:W5:Y:S02]  /*8930*/  @!P3 LD.E.64 R10, desc[UR40][R6.64] ;  /* 0x00000028060ab980 */ /* 0x000364000c101b00 */
.L_x_7961:
[----:B------:R-:W-:Y:S05]  /*8940*/  BSYNC B1 ;  /* 0x0000000000017941 */ /* 0x000fea0003800000 */
.L_x_7960:
[----:B------:R-:W3:Y:S01]  /*8950*/  SYNCS.PHASECHK.TRANS64.TRYWAIT P0, [R2+URZ+0x28c00], R35 ;  /* 0x028c0023020075a7 */ /* 0x000ee2000800017f */
[----:B------:R-:W-:Y:S01]  /*8960*/  LOP3.LUT R33, R33, 0x1c0, RZ, 0xc0, !PT ;  /* 0x000001c021217812 */ /* 0x000fe200078ec0ff */
[----:B-1---5:R-:W-:Y:S01]  /*8970*/  IMAD.MOV.U32 R4, RZ, RZ, R8 ;  /* 0x000000ffff047224 */ /* 0x022fe200078e0008 */
[----:B0-----:R-:W-:Y:S01]  /*8980*/  VIADDMNMX R30, R32, -R199, 0x40, PT ;  /* 0x00000040201e7446 */ /* 0x001fe200038009c7 */
[----:B------:R-:W-:Y:S01]  /*8990*/  IMAD.MOV.U32 R5, RZ, RZ, R13 ;  /* 0x000000ffff057224 */ /* 0x000fe200078e000d */
[----:B--2---:R-:W-:Y:S01]  /*89a0*/  LOP3.LUT R0, R33, 0x18, R16, 0xf8, !PT ;  /* 0x0000001821007812 */ /* 0x004fe200078ef810 */
[----:B------:R-:W-:Y:S01]  /*89b0*/  IMAD.MOV.U32 R6, RZ, RZ, R10 ;  /* 0x000000ffff067224 */ /* 0x000fe200078e000a */
[----:B------:R-:W-:Y:S01]  /*89c0*/  SHF.R.U32.HI R33, RZ, 0x3, R33 ;  /* 0x00000003ff217819 */ /* 0x000fe20000011621 */
[----:B------:R-:W-:Y:S01]  /*89d0*/  BSSY B1, `(.L_x_7962) ;  /* 0x0000014000017945 */ /* 0x000fe20003800000 */
[----:B------:R-:W-:Y:S02]  /*89e0*/  LOP3.LUT P2, RZ, R193, 0x4, RZ, 0xc0, !PT ;  /* 0x00000004c1ff7812 */ /* 0x000fe4000784c0ff */
[----:B----4-:R-:W-:Y:S01]  /*89f0*/  LOP3.LUT R3, R0, R33, RZ, 0x3c, !PT ;  /* 0x0000002100037212 */ /* 0x010fe200078e3cff */
[----:B------:R-:W-:Y:S01]  /*8a00*/  IMAD.MOV.U32 R0, RZ, RZ, R9 ;  /* 0x000000ffff007224 */ /* 0x000fe200078e0009 */
[----:B------:R-:W-:Y:S01]  /*8a10*/  PRMT R33, R33, 0x5410, R4 ;  /* 0x0000541021217816 */ /* 0x000fe20000000004 */
[----:B------:R-:W-:Y:S01]  /*8a20*/  IMAD.MOV.U32 R4, RZ, RZ, R12 ;  /* 0x000000ffff047224 */ /* 0x000fe200078e000c */
[----:B------:R-:W-:Y:S01]  /*8a30*/  ISETP.GE.AND P1, PT, R191, R30, PT ;  /* 0x0000001ebf00720c */ /* 0x000fe20003f26270 */
[----:B------:R-:W-:Y:S01]  /*8a40*/  IMAD R3, R206, 0x200, R3 ;  /* 0x00000200ce037824 */ /* 0x000fe200078e0203 */
[----:B------:R-:W-:Y:S01]  /*8a50*/  PRMT R31, R0, 0x7610, R31 ;  /* 0x00007610001f7816 */ /* 0x000fe2000000001f */
[----:B------:R-:W-:Y:S01]  /*8a60*/  IMAD.MOV.U32 R0, RZ, RZ, R11 ;  /* 0x000000ffff007224 */ /* 0x000fe200078e000b */
[----:B------:R-:W-:Y:S01]  /*8a70*/  PRMT R45, R4, 0x5410, R5 ;  /* 0x00005410042d7816 */ /* 0x000fe20000000005 */
[----:B------:R-:W-:Y:S01]  /*8a80*/  IMAD.MOV.U32 R4, RZ, RZ, R14 ;  /* 0x000000ffff047224 */ /* 0x000fe200078e000e */
[----:B------:R-:W-:Y:S01]  /*8a90*/  PRMT R33, R6, 0x7610, R33 ;  /* 0x0000761006217816 */ /* 0x000fe20000000021 */
[----:B------:R-:W-:Y:S01]  /*8aa0*/  IMAD R3, R3, 0x2, R2 ;  /* 0x0000000203037824 */ /* 0x000fe200078e0202 */
[----:B------:R-:W-:Y:S01]  /*8ab0*/  PRMT R31, R31, 0x5410, R0 ;  /* 0x000054101f1f7816 */ /* 0x000fe20000000000 */
[----:B------:R-:W-:Y:S01]  /*8ac0*/  IMAD.MOV.U32 R5, RZ, RZ, R15 ;  /* 0x000000ffff057224 */ /* 0x000fe200078e000f */
[----:B------:R-:W-:Y:S01]  /*8ad0*/  PRMT R46, R4, 0x7610, R46 ;  /* 0x00007610042e7816 */ /* 0x000fe2000000002e */
[C---:B------:R-:W-:Y:S01]  /*8ae0*/  VIADD R4, R3.reuse, 0x20400 ;  /* 0x0002040003047836 */ /* 0x040fe20000000000 */
[----:B------:R-:W-:Y:S01]  /*8af0*/  IADD3 R0, R3, 0x20440, RZ ;  /* 0x0002044003007810 */ /* 0x000fe20007ffe0ff */
[----:B---3--:R-:W-:Y:S06]  /*8b00*/  @!P0 BRA `(.L_x_7963) ;  /* 0x00000164005c8947 */ /* 0x008fec0003800000 */
.L_x_8196:
[----:B------:R-:W-:Y:S05]  /*8b10*/  BSYNC B1 ;  /* 0x0000000000017941 */ /* 0x000fea0003800000 */
.L_x_7962:
[----:B------:R-:W-:Y:S01]  /*8b20*/  BSSY B1, `(.L_x_7964) ;  /* 0x000005f000017945 */ /* 0x000fe20003800000 */
[----:B------:R-:W-:Y:S01]  /*8b30*/  PRMT R46, R46, 0x5410, R5 ;  /* 0x000054102e2e7816 */ /* 0x000fe20000000005 */
[----:B------:R-:W-:Y:S02]  /*8b40*/  @P2 VIADD R0, R4, 0xffffffc0 ;  /* 0xffffffc004002836 */ /* 0x000fe40000000000 */
        /* <DEDUP_REMOVED lines=23> */
[----:B------:R-:W-:Y:S01]  /*8cc0*/  FFMA.FTZ R39, R28, R34, -R37 ;  /* 0x000000221c277223 */ /* 0x000fe20000010825 */
[----:B------:R-:W-:-:S02]  /*8cd0*/  HADD2.F32 R27, -RZ, R6.H1_H1 ;  /* 0x30000006ff1b7230 */ /* 0x000fc40000004100 */
[-C--:B------:R-:W-:Y:S01]  /*8ce0*/  FMUL.FTZ R34, R4, R32.reuse ;  /* 0x0000002004227220 */ /* 0x080fe20000410000 */
[C---:B------:R-:W-:Y:S01]  /*8cf0*/  FFMA.FTZ R38, R7.reuse, R32, -R38 ;  /* 0x0000002007267223 */ /* 0x040fe20000010826 */
[--C-:B------:R-:W-:Y:S02]  /*8d00*/  HADD2.F32 R6, -RZ, R5.reuse.H0_H0 ;  /* 0x20000005ff067230 */ /* 0x100fe40000004100 */
[----:B------:R-:W-:Y:S01]  /*8d10*/  FFMA.FTZ R36, R28, R36, R29 ;  /* 0x000000241c247223 */ /* 0x000fe2000001001d */
        /* <DEDUP_REMOVED lines=19> */
.L_x_7967:
[----:B------:R-:W-:Y:S05]  /*8e50*/  BSYNC B2 ;  /* 0x0000000000027941 */ /* 0x000fea0003800000 */
.L_x_7966:
        /* <DEDUP_REMOVED lines=15> */
[-C--:B0-----:R-:W-:Y:S01]  /*8f50*/  FMUL.FTZ R35, R25, R29.reuse ;  /* 0x0000001d19237220 */ /* 0x081fe20000410000 */
[--C-:B------:R-:W-:Y:S02]  /*8f60*/  HADD2.F32 R20, -RZ, R6.reuse.H0_H0 ;  /* 0x20000006ff147230 */ /* 0x100fe40000004100 */
[----:B------:R-:W-:Y:S01]  /*8f70*/  FMUL.FTZ R32, R4, R28 ;  /* 0x0000001c04207220 */ /* 0x000fe20000410000 */
[----:B------:R-:W-:Y:S01]  /*8f80*/  FFMA.FTZ R36, R24, R29, R34 ;  /* 0x0000001d18247223 */ /* 0x000fe20000010022 */
[----:B------:R-:W-:-:S02]  /*8f90*/  HADD2.F32 R21, -RZ, R6.H1_H1 ;  /* 0x30000006ff157230 */ /* 0x000fc40000004100 */
[-C--:B------:R-:W-:Y:S01]  /*8fa0*/  FMUL.FTZ R34, R4, R26.reuse ;  /* 0x0000001a04227220 */ /* 0x080fe20000410000 */
[C---:B------:R-:W-:Y:S01]  /*8fb0*/  FFMA.FTZ R32, R7.reuse, R26, -R32 ;  /* 0x0000001a07207223 */ /* 0x040fe20000010820 */
[--C-:B------:R-:W-:Y:S02]  /*8fc0*/  HADD2.F32 R6, -RZ, R5.reuse.H0_H0 ;  /* 0x20000005ff067230 */ /* 0x100fe40000004100 */
        /* <DEDUP_REMOVED lines=20> */
.L_x_7965:
[----:B------:R-:W-:Y:S05]  /*9110*/  BSYNC B1 ;  /* 0x0000000000017941 */ /* 0x000fea0003800000 */
.L_x_7964:
        /* <DEDUP_REMOVED lines=31> */
[----:B------:R-:W-:Y:S02]  /*9310*/  HADD2.F32 R20, -RZ, R46.H1_H1 ;  /* 0x3000002eff147230 */ /* 0x000fe40000004100 */
        /* <DEDUP_REMOVED lines=18> */
.L_x_7970:
[----:B------:R-:W-:Y:S05]  /*9440*/  BSYNC B1 ;  /* 0x0000000000017941 */ /* 0x000fea0003800000 */
.L_x_7969:
[----:B------:R-:W-:Y:S05]  /*9450*/  @P1 BRA `(.L_x_7968) ;  /* 0x0000001400b81947 */ /* 0x000fea0003800000 */
[----:B-1----:R-:W1:Y:S01]  /*9460*/  LDS.128 R4, [R0+0x1000] ;  /* 0x0010000000047984 */ /* 0x002e620000000c00 */
[----:B------:R-:W-:Y:S02]  /*9470*/  SHF.R.U32.HI R13, RZ, 0x10, R11 ;  /* 0x00000010ff0d7819 */ /* 0x000fe4000001160b */
[----:B------:R-:W-:Y:S02]  /*9480*/  SHF.R.U32.HI R12, RZ, 0x10, R9 ;  /* 0x00000010ff0c7819 */ /* 0x000fe40000011609 */
[----:B------:R-:W-:Y:S01]  /*9490*/  SHF.R.U64 R21, R10, 0x10, R11 ;  /* 0x000000100a157819 */ /* 0x000fe2000000120b */
[----:B------:R-:W-:Y:S01]  /*94a0*/  HADD2.F32 R13, -RZ, R13.H0_H0 ;  /* 0x2000000dff0d7230 */ /* 0x000fe20000004100 */
[----:B------:R-:W-:Y:S01]  /*94b0*/  SHF.R.U64 R24, R8, 0x10, R9 ;  /* 0x0000001008187819 */ /* 0x000fe20000001209 */
[----:B------:R-:W-:Y:S02]  /*94c0*/  HADD2.F32 R11, -RZ, R33.H1_H1 ;  /* 0x30000021ff0b7230 */ /* 0x000fe40000004100 */
[----:B------:R-:W-:-:S02]  /*94d0*/  HADD2.F32 R12, -RZ, R12.H0_H0 ;  /* 0x2000000cff0c7230 */ /* 0x000fc40000004100 */
[----:B------:R-:W-:Y:S02]  /*94e0*/  HADD2.F32 R33, -RZ, R33.H0_H0 ;  /* 0x20000021ff217230 */ /* 0x000fe40000004100 */
        /* <DEDUP_REMOVED lines=27> */
[----:B------:R-:W-:Y:S01]  /*96a0*/  FFMA.FTZ R3, R6, R4, -R3 ;  /* 0x0000000406037223 */ /* 0x000fe20000010803 */
[----:B------:R-:W-:Y:S01]  /*96b0*/  F2FP.F16.F32.PACK_AB R4, R12, R11 ;  /* 0x0000000b0c04723e */ /* 0x000fe200000000ff */
[----:B------:R-:W-:Y:S01]  /*96c0*/  FFMA.FTZ R8, R6, R9, R8 ;  /* 0x0000000906087223 */ /* 0x000fe20000010008 */
[----:B------:R-:W-:-:S04]  /*96d0*/  F2FP.F16.F32.PACK_AB R6, R13, R14 ;  /* 0x0000000e0d06723e */ /* 0x000fc800000000ff */
[----:B------:R-:W-:-:S05]  /*96e0*/  F2FP.F16.F32.PACK_AB R5, R8, R3 ;  /* 0x000000030805723e */ /* 0x000fca00000000ff */
[----:B------:R2:W-:Y:S01]  /*96f0*/  STS.128 [R0+0x1000], R4 ;  /* 0x0010000400007388 */ /* 0x0005e20000000c00 */
[----:B------:R-:W-:Y:S05]  /*9700*/  BRA `(.L_x_7968) ;  /* 0x00000014000c7947 */ /* 0x000fea0003800000 */
.L_x_7955:
[----:B------:R-:W0:Y:S01]  /*9710*/  LDC R5, c[0x0][0x448] ;  /* 0x00011200ff057b82 */ /* 0x000e220000000800 */
[----:B------:R-:W1:Y:S01]  /*9720*/  S2R R0, SR_TID.X ;  /* 0x0000000000007919 */ /* 0x000e620000002100 */
[----:B------:R-:W-:Y:S01]  /*9730*/  ULDC.64 UR4, c[0x0][0x3f8] ;  /* 0x0000fe0000047ab9 */ /* 0x000fe20000000a00 */
[----:B------:R-:W-:Y:S01]  /*9740*/  ULDC.64 UR6, c[0x0][0x408] ;  /* 0x0001020000067ab9 */ /* 0x000fe20000000a00 */
[----:B------:R-:W-:Y:S02]  /*9750*/  IMAD.MOV.U32 R25, RZ, RZ, R27 ;  /* 0x000000ffff197224 */ /* 0x000fe400078e001b */
        /* <DEDUP_REMOVED lines=34> */
[----:B------:R-:W5:Y:S01]  /*9980*/  SHFL.IDX PT, R5, R25, RZ, 0x1c1f ;  /* 0x001c1fff19057589 */ /* 0x000f6200000e0000 */
[----:B0-----:R-:W-:-:S04]  /*9990*/  ISETP.GE.AND P0, PT, R16, R37, PT ;  /* 0x000000251000720c */ /* 0x001fc80003f06270 */
[----:B------:R-:W-:-:S13]  /*99a0*/  ISETP.GE.OR P1, PT, R35, R0, P0 ;  /* 0x000000002300720c */ /* 0x000fda0000726670 */
[C---:B------:R-:W-:Y:S01]  /*99b0*/  @!P1 IMAD.SHL.U32 R7, R16.reuse, 0x2, RZ ;  /* 0x0000000210079824 */ /* 0x040fe200078e00ff */
[----:B------:R-:W-:-:S04]  /*99c0*/  @!P1 SHF.L.U64.HI R6, R16, 0x1, R17 ;  /* 0x0000000110069819 */ /* 0x000fc80000010211 */
[----:B-1----:R-:W-:-:S05]  /*99d0*/  @!P1 IADD3 R8, P2, R4, R7, RZ ;  /* 0x0000000704089210 */ /* 0x002fca0007f5e0ff */
[----:B--2---:R-:W-:-:S06]  /*99e0*/  @!P1 IMAD.X R9, R3, 0x1, R6, P2 ;  /* 0x0000000103099824 */ /* 0x004fcc00010e0606 */
[----:B----4-:R-:W2:Y:S01]  /*99f0*/  @!P1 LD.E.128 R8, desc[UR40][R8.64] ;  /* 0x0000002808089980 */ /* 0x010ea2000c101d00 */
[----:B---3--:R-:W-:-:S05]  /*9a00*/  @!P1 IADD3 R4, P2, R14, R7, RZ ;  /* 0x000000070e049210 */ /* 0x008fca0007f5e0ff */
[----:B-----5:R-:W-:-:S06]  /*9a10*/  @!P1 IMAD.X R5, R5, 0x1, R6, P2 ;  /* 0x0000000105059824 */ /* 0x020fcc00010e0606 */
        /* <DEDUP_REMOVED lines=8> */
[----:B--2---:R-:W-:Y:S01]  /*9aa0*/  @!P1 MOV R20, R8 ;  /* 0x0000000800149202 */ /* 0x004fe20000000f00 */
[----:B------:R-:W-:Y:S02]  /*9ab0*/  @!P1 IMAD.MOV.U32 R21, RZ, RZ, R9 ;  /* 0x000000ffff159224 */ /* 0x000fe400078e0009 */
[----:B------:R-:W-:Y:S02]  /*9ac0*/  @!P1 IMAD.MOV.U32 R28, RZ, RZ, R10 ;  /* 0x000000ffff1c9224 */ /* 0x000fe400078e000a */
[----:B------:R-:W-:-:S02]  /*9ad0*/  IMAD.MOV.U32 R3, RZ, RZ, R20 ;  /* 0x000000ffff037224 */ /* 0x000fc400078e0014 */
[----:B------:R-:W-:Y:S02]  /*9ae0*/  @!P1 IMAD.MOV.U32 R29, RZ, RZ, R11 ;  /* 0x000000ffff1d9224 */ /* 0x000fe400078e000b */
[----:B------:R-:W-:Y:S01]  /*9af0*/  IMAD.MOV.U32 R12, RZ, RZ, R21 ;  /* 0x000000ffff0c7224 */ /* 0x000fe200078e0015 */
[----:B------:R-:W-:Y:S01]  /*9b00*/  PRMT R55, R3, 0x7610, R55 ;  /* 0x0000761003377816 */ /* 0x000fe20000000037 */
[----:B------:R-:W-:Y:S01]  /*9b10*/  IMAD.MOV.U32 R8, RZ, RZ, R28 ;  /* 0x000000ffff087224 */ /* 0x000fe200078e001c */
[----:B------:R2:W0:Y:S01]  /*9b20*/  SHFL.IDX PT, R3, R27, 0x1, 0x1c1f ;  /* 0x003c1f001b037f89 */ /* 0x00042200000e0000 */
[----:B---3--:R-:W-:Y:S01]  /*9b30*/  @!P1 IMAD.MOV.U32 R30, RZ, RZ, R4 ;  /* 0x000000ffff1e9224 */ /* 0x008fe200078e0004 */
[----:B------:R-:W-:Y:S01]  /*9b40*/  PRMT R47, R12, 0x7610, R47 ;  /* 0x000076100c2f7816 */ /* 0x000fe2000000002f */
[----:B------:R-:W-:Y:S02]  /*9b50*/  @!P1 IMAD.MOV.U32 R31, RZ, RZ, R5 ;  /* 0x000000ffff1f9224 */ /* 0x000fe400078e0005 */
[----:B------:R-:W-:-:S02]  /*9b60*/  @!P1 IMAD.MOV.U32 R32, RZ, RZ, R6 ;  /* 0x000000ffff209224 */ /* 0x000fc400078e0006 */
[----:B------:R-:W-:Y:S01]  /*9b70*/  @!P1 IMAD.MOV.U32 R33, RZ, RZ, R7 ;  /* 0x000000ffff219224 */ /* 0x000fe200078e0007 */
[----:B------:R-:W-:Y:S01]  /*9b80*/  MOV R5, R31 ;  /* 0x0000001f00057202 */ /* 0x000fe20000000f00 */
[----:B------:R-:W-:Y:S02]  /*9b90*/  IMAD.MOV.U32 R4, RZ, RZ, R30 ;  /* 0x000000ffff047224 */ /* 0x000fe400078e001e */
[----:B------:R-:W-:Y:S01]  /*9ba0*/  IMAD.MOV.U32 R6, RZ, RZ, R32 ;  /* 0x000000ffff067224 */ /* 0x000fe200078e0020 */
[----:B------:R-:W-:Y:S01]  /*9bb0*/  PRMT R48, R5, 0x7610, R48 ;  /* 0x0000761005307816 */ /* 0x000fe20000000030 */
[----:B------:R-:W-:Y:S02]  /*9bc0*/  IMAD.MOV.U32 R9, RZ, RZ, R29 ;  /* 0x000000ffff097224 */ /* 0x000fe400078e001d */
[----:B------:R-:W-:Y:S01]  /*9bd0*/  IMAD.MOV.U32 R7, RZ, RZ, R33 ;  /* 0x000000ffff077224 */ /* 0x000fe200078e0021 */
[----:B------:R-:W-:Y:S02]  /*9be0*/  PRMT R54, R4, 0x5410, R6 ;  /* 0x0000541004367816 */ /* 0x000fe40000000006 */
[----:B------:R-:W-:-:S02]  /*9bf0*/  CS2R R4, SRZ ;  /* 0x0000000000047805 */ /* 0x000fc4000001ff00 */
[----:B------:R-:W-:Y:S02]  /*9c00*/  PRMT R36, R8, 0x5410, R9 ;  /* 0x0000541008247816 */ /* 0x000fe40000000009 */
[----:B-12-4-:R-:W-:-:S07]  /*9c10*/  PRMT R53, R7, 0x7610, R53 ;  /* 0x0000761007357816 */ /* 0x016fce0000000035 */
.L_x_8206:
        /* <DEDUP_REMOVED lines=24> */
.L_x_7973:
[----:B------:R-:W-:Y:S05]  /*9da0*/  BSYNC B1 ;  /* 0x0000000000017941 */ /* 0x000fea0003800000 */
.L_x_7972:
[----:B------:R-:W1:Y:S01]  /*9db0*/  SYNCS.PHASECHK.TRANS64.TRYWAIT P1, [R2+URZ+0x28c00], R13 ;  /* 0x028c000d020075a7 */ /* 0x000e62000802017f */
[----:B0-----:R-:W-:Y:S01]  /*9dc0*/  VIADDMNMX R3, R0, -R199, 0x40, PT ;  /* 0x0000004000037446 */ /* 0x001fe200038009c7 */
[C---:B------:R-:W-:Y:S01]  /*9dd0*/  VIADD R0, R191.reuse, 0x20 ;  /* 0x00000020bf007836 */ /* 0x040fe20000000000 */
        /* <DEDUP_REMOVED lines=10> */
[----:B------:R-:W-:Y:S01]  /*9e80*/  MOV R14, R8 ;  /* 0x00000008000e7202 */ /* 0x000fe20000000f00 */
[----:B------:R-:W-:Y:S01]  /*9e90*/  IMAD.IADD R35, R16, 0x1, R37 ;  /* 0x0000000110237824 */ /* 0x000fe200078e0225 */
[----:B------:R-:W-:-:S02]  /*9ea0*/  PRMT R39, R12, 0x5410, R3 ;  /* 0x000054100c277816 */ /* 0x000fc40000000003 */
[----:B------:R-:W-:Y:S02]  /*9eb0*/  PRMT R41, R14, 0x7610, R41 ;  /* 0x000076100e297816 */ /* 0x000fe40000000029 */
[----:B------:R-:W-:Y:S01]  /*9ec0*/  PRMT R57, R15, 0x7610, R57 ;  /* 0x000076100f397816 */ /* 0x000fe20000000039 */
[----:B-1----:R-:W-:Y:S06]  /*9ed0*/  @!P1 BRA `(.L_x_7975) ;  /* 0x0000015400dc9947 */ /* 0x002fec0003800000 */
.L_x_8207:
[----:B------:R-:W-:Y:S05]  /*9ee0*/  BSYNC B1 ;  /* 0x0000000000017941 */ /* 0x000fea0003800000 */
.L_x_7974:
        /* <DEDUP_REMOVED lines=11> */
[----:B------:R-:W-:Y:S01]  /*9fa0*/  SHF.R.U64 R20, R20, 0x10, R21 ;  /* 0x0000001014147819 */ /* 0x000fe20000001215 */
[----:B------:R-:W-:Y:S01]  /*9fb0*/  HADD2.F32 R49, -RZ, R49.H0_H0 ;  /* 0x20000031ff317230 */ /* 0x000fe20000004100 */
[----:B------:R-:W-:Y:S02]  /*9fc0*/  LOP3.LUT R12, R25, 0x38, R16, 0xf8, !PT ;  /* 0x00000038190c7812 */ /* 0x000fe400078ef810 */
[----:B------:R-:W-:-:S02]  /*9fd0*/  SHF.R.U32.HI R14, RZ, 0x3, R25 ;  /* 0x00000003ff0e7819 */ /* 0x000fc40000011619 */
[----:B------:R-:W-:Y:S02]  /*9fe0*/  SHF.R.U32.HI R50, RZ, 0x10, R21 ;  /* 0x00000010ff327819 */ /* 0x000fe40000011615 */
[----:B0-----:R-:W-:Y:S02]  /*9ff0*/  LOP3.LUT R13, R12, R14, RZ, 0x3c, !PT ;  /* 0x0000000e0c0d7212 */ /* 0x001fe400078e3cff */
[----:B------:R-:W-:Y:S02]  /*a000*/  LOP3.LUT R25, R14, R35, R25, 0x1e, !PT ;  /* 0x000000230e197212 */ /* 0x000fe400078e1e19 */
[----:B------:R-:W-:Y:S01]  /*a010*/  SHF.R.U64 R21, R28, 0x10, R29 ;  /* 0x000000101c157819 */ /* 0x000fe2000000121d */
[----:B------:R-:W-:Y:S01]  /*a020*/  IMAD R13, R206, 0x200, R13 ;  /* 0x00000200ce0d7824 */ /* 0x000fe200078e020d */
[----:B------:R-:W-:Y:S01]  /*a030*/  SHF.R.U64 R28, R32, 0x10, R33 ;  /* 0x00000010201c7819 */ /* 0x000fe20000001221 */
[----:B------:R-:W-:Y:S01]  /*a040*/  IMAD R25, R206, 0x200, R25 ;  /* 0x00000200ce197824 */ /* 0x000fe200078e0219 */
[----:B------:R-:W-:Y:S01]  /*a050*/  SHF.R.U32.HI R52, RZ, 0x10, R33 ;  /* 0x00000010ff347819 */ /* 0x000fe20000011621 */
[--C-:B------:R-:W-:Y:S01]  /*a060*/  IMAD R37, R13, 0x2, R2.reuse ;  /* 0x000000020d257824 */ /* 0x100fe200078e0202 */
[----:B------:R-:W-:Y:S01]  /*a070*/  SHF.R.U32.HI R43, RZ, 0x10, R29 ;  /* 0x00000010ff2b7819 */ /* 0x000fe2000001161d */
[----:B------:R-:W-:-:S02]  /*a080*/  IMAD R38, R25, 0x2, R2 ;  /* 0x0000000219267824 */ /* 0x000fc400078e0202 */
[----:B------:R-:W-:Y:S01]  /*a090*/  HADD2.F32 R21, -RZ, R21.H0_H0 ;  /* 0x20000015ff157230 */ /* 0x000fe20000004100 */
[----:B------:R-:W0:Y:S01]  /*a0a0*/  LDS.128 R12, [R37+0x20400] ;  /* 0x02040000250c7984 */ /* 0x000e220000000c00 */
[----:B------:R-:W-:-:S03]  /*a0b0*/  HADD2.F32 R43, -RZ, R43.H0_H0 ;  /* 0x2000002bff2b7230 */ /* 0x000fc60000004100 */
[----:B------:R-:W1:Y:S01]  /*a0c0*/  LDS.128 R24, [R38+0x20400] ;  /* 0x0204000026187984 */ /* 0x000e620000000c00 */
[--C-:B0-----:R-:W-:Y:S02]  /*a0d0*/  HADD2.F32 R44, -RZ, R15.reuse.H0_H0 ;  /* 0x2000000fff2c7230 */ /* 0x101fe40000004100 */
[----:B------:R-:W-:Y:S02]  /*a0e0*/  HADD2.F32 R31, -RZ, R15.H1_H1 ;  /* 0x3000000fff1f7230 */ /* 0x000fe40000004100 */
[----:B-1----:R-:W-:Y:S02]  /*a0f0*/  HADD2.F32 R15, -RZ, R25.H0_H0 ;  /* 0x20000019ff0f7230 */ /* 0x002fe40000004100 */
[----:B------:R-:W-:Y:S02]  /*a100*/  HADD2.F32 R32, -RZ, R13.H0_H0 ;  /* 0x2000000dff207230 */ /* 0x000fe40000004100 */
[----:B------:R-:W-:Y:S02]  /*a110*/  HADD2.F32 R42, -RZ, R25.H1_H1 ;  /* 0x30000019ff2a7230 */ /* 0x000fe40000004100 */
[C---:B------:R-:W-:Y:S01]  /*a120*/  FMUL.FTZ R25, R15.reuse, R48 ;  /* 0x000000300f197220 */ /* 0x040fe20000410000 */
[----:B------:R-:W-:Y:S01]  /*a130*/  FMUL.FTZ R51, R15, R47 ;  /* 0x0000002f0f337220 */ /* 0x000fe20000410000 */
[----:B------:R-:W-:-:S02]  /*a140*/  HADD2.F32 R40, -RZ, R13.H1_H1 ;  /* 0x3000000dff287230 */ /* 0x000fc40000004100 */
[C---:B------:R-:W-:Y:S01]  /*a150*/  FFMA.FTZ R15, R32.reuse, R47, -R25 ;  /* 0x0000002f200f7223 */ /* 0x040fe20000010819 */
[----:B------:R-:W-:Y:S02]  /*a160*/  HADD2.F32 R47, -RZ, R50.H0_H0 ;  /* 0x20000032ff2f7230 */ /* 0x000fe40000004100 */
[----:B------:R-:W-:Y:S01]  /*a170*/  FFMA.FTZ R25, R32, R48, R51 ;  /* 0x0000003020197223 */ /* 0x000fe20000010033 */
[----:B------:R-:W-:Y:S02]  /*a180*/  HADD2.F32 R50, -RZ, R53.H0_H0 ;  /* 0x20000035ff327230 */ /* 0x000fe40000004100 */
[C---:B------:R-:W-:Y:S01]  /*a190*/  FMUL.FTZ R53, R42.reuse, R49 ;  /* 0x000000312a357220 */ /* 0x040fe20000410000 */
[----:B------:R-:W-:Y:S02]  /*a1a0*/  HADD2.F32 R45, -RZ, R27.H0_H0 ;  /* 0x2000001bff2d7230 */ /* 0x000fe40000004100 */
[----:B------:R-:W-:Y:S01]  /*a1b0*/  FMUL.FTZ R51, R42, R47 ;  /* 0x0000002f2a337220 */ /* 0x000fe20000410000 */
[----:B------:R-:W-:-:S02]  /*a1c0*/  HADD2.F32 R48, -RZ, R36.H1_H1 ;  /* 0x30000024ff307230 */ /* 0x000fc40000004100 */
[C---:B------:R-:W-:Y:S01]  /*a1d0*/  FFMA.FTZ R32, R40.reuse, R47, -R53 ;  /* 0x0000002f28207223 */ /* 0x040fe20000010835 */
[----:B------:R-:W-:Y:S02]  /*a1e0*/  HADD2.F32 R46, -RZ, R27.H1_H1 ;  /* 0x3000001bff2e7230 */ /* 0x000fe40000004100 */
[C---:B------:R-:W-:Y:S01]  /*a1f0*/  FMUL.FTZ R53, R45.reuse, R50 ;  /* 0x000000322d357220 */ /* 0x040fe20000410000 */
[----:B------:R-:W-:Y:S02]  /*a200*/  HADD2.F32 R47, -RZ, R52.H0_H0 ;  /* 0x20000034ff2f7230 */ /* 0x000fe40000004100 */
[-C--:B------:R-:W-:Y:S01]  /*a210*/  FMUL.FTZ R45, R45, R48.reuse ;  /* 0x000000302d2d7220 */ /* 0x080fe20000410000 */
[----:B------:R-:W-:Y:S01]  /*a220*/  FFMA.FTZ R40, R40, R49, R51 ;  /* 0x0000003128287223 */ /* 0x000fe20000010033 */
        /* <DEDUP_REMOVED lines=8> */
[----:B------:R-:W-:Y:S02]  /*a2b0*/  HADD2.F32 R29, -RZ, R12.H0_H0 ;  /* 0x2000000cff1d7230 */ /* 0x000fe40000004100 */
[C---:B------:R-:W-:Y:S01]  /*a2c0*/  FMUL.FTZ R50, R33.reuse, R48 ;  /* 0x0000003021327220 */ /* 0x040fe20000410000 */
[----:B------:R-:W-:Y:S02]  /*a2d0*/  HADD2.F32 R27, -RZ, R26.H0_H0 ;  /* 0x2000001aff1b7230 */ /* 0x000fe40000004100 */
[----:B------:R-:W-:Y:S01]  /*a2e0*/  FMUL.FTZ R33, R33, R44 ;  /* 0x0000002c21217220 */ /* 0x000fe20000410000 */
[----:B------:R-:W-:-:S02]  /*a2f0*/  HADD2.F32 R46, -RZ, R54.H1_H1 ;  /* 0x30000036ff2e7230 */ /* 0x000fc40000004100 */
[----:B------:R-:W-:Y:S01]  /*a300*/  FFMA.FTZ R54, R31, R47, R52 ;  /* 0x0000002f1f367223 */ /* 0x000fe20000010034 */
[----:B------:R-:W-:Y:S02]  /*a310*/  HADD2.F32 R36, -RZ, R36.H0_H0 ;  /* 0x20000024ff247230 */ /* 0x000fe40000004100 */
[C---:B------:R-:W-:Y:S01]  /*a320*/  FFMA.FTZ R50, R29.reuse, R44, -R50 ;  /* 0x0000002c1d327223 */ /* 0x040fe20000010832 */
[----:B------:R-:W-:Y:S02]  /*a330*/  HADD2.F32 R13, -RZ, R14.H0_H0 ;  /* 0x2000000eff0d7230 */ /* 0x000fe40000004100 */
[----:B------:R-:W-:Y:S01]  /*a340*/  FFMA.FTZ R33, R29, R48, R33 ;  /* 0x000000301d217223 */ /* 0x000fe20000010021 */
[----:B------:R-:W-:Y:S02]  /*a350*/  HADD2.F32 R24, -RZ, R24.H1_H1 ;  /* 0x30000018ff187230 */ /* 0x000fe40000004100 */
[----:B------:R-:W-:Y:S01]  /*a360*/  FMUL.FTZ R52, R27, R46 ;  /* 0x0000002e1b347220 */ /* 0x000fe20000410000 */
[----:B------:R-:W-:-:S02]  /*a370*/  HADD2.F32 R26, -RZ, R26.H1_H1 ;  /* 0x3000001aff1a7230 */ /* 0x000fc40000004100 */
[-C--:B------:R-:W-:Y:S01]  /*a380*/  FMUL.FTZ R44, R27, R36.reuse ;  /* 0x000000241b2c7220 */ /* 0x080fe20000410000 */
        /* <DEDUP_REMOVED lines=21> */
[----:B------:R1:W-:Y:S01]  /*a4e0*/  STS.128 [R37+0x20400], R12 ;  /* 0x0204000c25007388 */ /* 0x0003e20000000c00 */
[----:B------:R-:W-:Y:S02]  /*a4f0*/  F2FP.F16.F32.PACK_AB R24, R24, R33 ;  /* 0x000000211818723e */ /* 0x000fe400000000ff */
[----:B------:R-:W-:-:S05]  /*a500*/  F2FP.F16.F32.PACK_AB R26, R31, R44 ;  /* 0x0000002c1f1a723e */ /* 0x000fca00000000ff */
[----:B------:R1:W-:Y:S02]  /*a510*/  STS.128 [R38+0x20400], R24 ;  /* 0x0204001826007388 */ /* 0x0003e40000000c00 */
.L_x_7977:
[----:B------:R-:W-:Y:S05]  /*a520*/  BSYNC B1 ;  /* 0x0000000000017941 */ /* 0x000fea0003800000 */
.L_x_7976:
[----:B------:R-:W-:Y:S01]  /*a530*/  PRMT R42, R3, 0x5410, R34 ;  /* 0x00005410032a7816 */ /* 0x000fe20000000022 */
[----:B------:R-:W-:Y:S06]  /*a540*/  @P0 BRA `(.L_x_7968) ;  /* 0x00000004007c0947 */ /* 0x000fec0003800000 */
[----:B------:R-:W2:Y:S01]  /*a550*/  LDL R43, [R1+0x5c] ;  /* 0x00005c00012b7983 */ /* 0x000ea20000100800 */
[----:B------:R-:W-:Y:S01]  /*a560*/  IMAD.SHL.U32 R3, R0, 0x40, RZ ;  /* 0x0000004000037824 */ /* 0x000fe200078e00ff */
[----:B01----:R-:W-:Y:S01]  /*a570*/  SHF.R.S32.HI R13, RZ, 0x1f, R0 ;  /* 0x0000001fff0d7819 */ /* 0x003fe20000011400 */
[----:B------:R-:W-:Y:S01]  /*a580*/  HADD2.F32 R30, -RZ, R55.H1_H1 ;  /* 0x30000037ff1e7230 */ /* 0x000fe20000004100 */
[----:B------:R-:W-:Y:S01]  /*a590*/  SHF.R.U32.HI R32, RZ, 0x10, R5 ;  /* 0x00000010ff207819 */ /* 0x000fe20000011605 */
[----:B------:R-:W-:Y:S01]  /*a5a0*/  HADD2.F32 R29, -RZ, R57.H0_H0 ;  /* 0x20000039ff1d7230 */ /* 0x000fe20000004100 */
[----:B------:R-:W-:Y:S02]  /*a5b0*/  LEA.HI R13, R13, R0, RZ, 0x3 ;  /* 0x000000000d0d7211 */ /* 0x000fe400078f18ff */
[----:B------:R-:W-:Y:S01]  /*a5c0*/  LOP3.LUT R12, R3, 0x1c0, RZ, 0xc0, !PT ;  /* 0x000001c0030c7812 */ /* 0x000fe200078ec0ff */
[----:B------:R-:W-:Y:S01]  /*a5d0*/  HADD2.F32 R32, -RZ, R32.H0_H0 ;  /* 0x20000020ff207230 */ /* 0x000fe20000004100 */
[----:B------:R-:W-:Y:S01]  /*a5e0*/  SHF.R.U64 R3, R8, 0x10, R9 ;  /* 0x0000001008037819 */ /* 0x000fe20000001209 */
[----:B------:R-:W-:Y:S01]  /*a5f0*/  IMAD.SHL.U32 R13, R13, 0x40, RZ ;  /* 0x000000400d0d7824 */ /* 0x000fe200078e00ff */
[----:B------:R-:W-:-:S02]  /*a600*/  SHF.R.U32.HI R0, RZ, 0x3, R12 ;  /* 0x00000003ff007819 */ /* 0x000fc4000001160c */
[----:B------:R-:W-:Y:S01]  /*a610*/  SHF.R.U64 R8, R4, 0x10, R5 ;  /* 0x0000001004087819 */ /* 0x000fe20000001205 */
[----:B------:R-:W-:Y:S01]  /*a620*/  HADD2.F32 R3, -RZ, R3.H0_H0 ;  /* 0x20000003ff037230 */ /* 0x000fe20000004100 */
[----:B------:R-:W-:Y:S02]  /*a630*/  LOP3.LUT R35, R0, R35, R12, 0x1e, !PT ;  /* 0x0000002300237212 */ /* 0x000fe400078e1e0c */
[----:B------:R-:W-:Y:S02]  /*a640*/  LOP3.LUT R0, R13, 0xfffffe00, RZ, 0xc0, !PT ;  /* 0xfffffe000d007812 */ /* 0x000fe400078ec0ff */
[--C-:B------:R-:W-:Y:S02]  /*a650*/  SHF.R.U64 R5, R6, 0x10, R7.reuse ;  /* 0x0000001006057819 */ /* 0x100fe40000001207 */
[----:B------:R-:W-:Y:S01]  /*a660*/  SHF.R.U32.HI R33, RZ, 0x10, R7 ;  /* 0x00000010ff217819 */ /* 0x000fe20000011607 */
[----:B------:R-:W-:Y:S01]  /*a670*/  IMAD.IADD R35, R0, 0x1, R35 ;  /* 0x0000000100237824 */ /* 0x000fe200078e0223 */
[----:B------:R-:W-:-:S02]  /*a680*/  SHF.R.U32.HI R37, RZ, 0x10, R9 ;  /* 0x00000010ff257819 */ /* 0x000fc40000011609 */
[--C-:B------:R-:W-:Y:S02]  /*a690*/  SHF.R.U64 R4, R10, 0x10, R11.reuse ;  /* 0x000000100a047819 */ /* 0x100fe4000000120b */
[----:B------:R-:W-:Y:S02]  /*a6a0*/  LEA R0, R35, R2, 0x1 ;  /* 0x0000000223007211 */ /* 0x000fe400078e08ff */
[----:B------:R-:W-:-:S03]  /*a6b0*/  SHF.R.U32.HI R35, RZ, 0x10, R11 ;  /* 0x00000010ff237819 */ /* 0x000fc6000001160b */
        /* <DEDUP_REMOVED lines=9> */
[----:B------:R-:W-:Y:S01]  /*a750*/  FMUL.FTZ R40, R25, R20 ;  /* 0x0000001419287220 */ /* 0x000fe20000410000 */
[----:B------:R-:W-:Y:S02]  /*a760*/  HADD2.F32 R27, -RZ, R27.H1_H1 ;  /* 0x3000001bff1b7230 */ /* 0x000fe40000004100 */
[----:B------:R-:W-:Y:S02]  /*a770*/  HADD2.F32 R24, -RZ, R24.H1_H1 ;  /* 0x30000018ff187230 */ /* 0x000fe40000004100 */
[----:B------:R-:W-:Y:S01]  /*a780*/  HADD2.F32 R26, -RZ, R26.H1_H1 ;  /* 0x3000001aff1a7230 */ /* 0x000fe20000004100 */
[----:B--2---:R-:W0:Y:S02]  /*a790*/  LDS.128 R12, [R43+0x20400] ;  /* 0x020400002b0c7984 */ /* 0x004e240000000c00 */
[----:B0-----:R-:W-:-:S02]  /*a7a0*/  HADD2.F32 R7, -RZ, R13.H0_H0 ;  /* 0x2000000dff077230 */ /* 0x001fc40000004100 */
[----:B------:R-:W-:Y:S02]  /*a7b0*/  HADD2.F32 R13, -RZ, R13.H1_H1 ;  /* 0x3000000dff0d7230 */ /* 0x000fe40000004100 */
[----:B------:R-:W-:Y:S02]  /*a7c0*/  HADD2.F32 R6, -RZ, R12.H0_H0 ;  /* 0x2000000cff067230 */ /* 0x000fe40000004100 */
[----:B------:R-:W-:Y:S01]  /*a7d0*/  FFMA.FTZ R31, R7, R29, -R34 ;  /* 0x0000001d071f7223 */ /* 0x000fe20000010822 */
[--C-:B------:R-:W-:Y:S02]  /*a7e0*/  HADD2.F32 R29, -RZ, R41.reuse.H1_H1 ;  /* 0x30000029ff1d7230 */ /* 0x100fe40000004100 */
[----:B------:R-:W-:Y:S01]  /*a7f0*/  FMUL.FTZ R34, R25, R32 ;  /* 0x0000002019227220 */ /* 0x000fe20000410000 */
[----:B------:R-:W-:Y:S02]  /*a800*/  HADD2.F32 R41, -RZ, R41.H0_H0 ;  /* 0x20000029ff297230 */ /* 0x000fe40000004100 */
[----:B------:R-:W-:Y:S01]  /*a810*/  FFMA.FTZ R36, R7, R30, R36 ;  /* 0x0000001e07247223 */ /* 0x000fe20000010024 */
[----:B------:R-:W-:-:S02]  /*a820*/  HADD2.F32 R30, -RZ, R39.H1_H1 ;  /* 0x30000027ff1e7230 */ /* 0x000fc40000004100 */
[----:B------:R-:W-:Y:S01]  /*a830*/  FFMA.FTZ R38, R13, R20, -R34 ;  /* 0x000000140d267223 */ /* 0x000fe20000010822 */
[C---:B------:R-:W-:Y:S01]  /*a840*/  FMUL.FTZ R7, R11.reuse, R29 ;  /* 0x0000001d0b077220 */ /* 0x040fe20000410000 */
[-C--:B------:R-:W-:Y:S01]  /*a850*/  FMUL.FTZ R34, R11, R41.reuse ;  /* 0x000000290b227220 */ /* 0x080fe20000410000 */
[----:B------:R-:W-:Y:S02]  /*a860*/  HADD2.F32 R20, -RZ, R42.H0_H0 ;  /* 0x2000002aff147230 */ /* 0x000fe40000004100 */
[----:B------:R-:W-:Y:S01]  /*a870*/  FFMA.FTZ R13, R13, R32, R40 ;  /* 0x000000200d0d7223 */ /* 0x000fe20000010028 */
[----:B------:R-:W-:Y:S02]  /*a880*/  HADD2.F32 R9, -RZ, R14.H0_H0 ;  /* 0x2000000eff097230 */ /* 0x000fe40000004100 */
[C---:B------:R-:W-:Y:S01]  /*a890*/  FFMA.FTZ R41, R6.reuse, R41, -R7 ;  /* 0x0000002906297223 */ /* 0x040fe20000010807 */
[----:B------:R-:W-:Y:S01]  /*a8a0*/  FFMA.FTZ R34, R6, R29, R34 ;  /* 0x0000001d06227223 */ /* 0x000fe20000010022 */
[----:B------:R-:W-:-:S02]  /*a8b0*/  HADD2.F32 R39, -RZ, R39.H0_H0 ;  /* 0x20000027ff277230 */ /* 0x000fc40000004100 */
[C---:B------:R-:W-:Y:S01]  /*a8c0*/  FMUL.FTZ R6, R21.reuse, R30 ;  /* 0x0000001e15067220 */ /* 0x040fe20000410000 */
[----:B------:R-:W-:Y:S02]  /*a8d0*/  HADD2.F32 R7, -RZ, R42.H1_H1 ;  /* 0x3000002aff077230 */ /* 0x000fe40000004100 */
[-C--:B------:R-:W-:Y:S01]  /*a8e0*/  FMUL.FTZ R32, R21, R20.reuse ;  /* 0x0000001415207220 */ /* 0x080fe20000410000 */
[----:B------:R-:W-:Y:S02]  /*a8f0*/  HADD2.F32 R10, -RZ, R15.H0_H0 ;  /* 0x2000000fff0a7230 */ /* 0x000fe40000004100 */
[----:B------:R-:W-:Y:S01]  /*a900*/  FFMA.FTZ R21, R9, R20, -R6 ;  /* 0x0000001409157223 */ /* 0x000fe20000010806 */
[C---:B------:R-:W-:Y:S01]  /*a910*/  FMUL.FTZ R11, R28.reuse, R39 ;  /* 0x000000271c0b7220 */ /* 0x040fe20000410000 */
[----:B------:R-:W-:Y:S02]  /*a920*/  HADD2.F32 R20, -RZ, R33.H0_H0 ;  /* 0x20000021ff147230 */ /* 0x000fe40000004100 */
[----:B------:R-:W-:Y:S01]  /*a930*/  FMUL.FTZ R28, R28, R7 ;  /* 0x000000071c1c7220 */ /* 0x000fe20000410000 */
[----:B------:R-:W-:-:S02]  /*a940*/  HADD2.F32 R6, -RZ, R35.H0_H0 ;  /* 0x20000023ff067230 */ /* 0x000fc40000004100 */
[----:B------:R-:W-:Y:S01]  /*a950*/  FFMA.FTZ R32, R9, R30, R32 ;  /* 0x0000001e09207223 */ /* 0x000fe20000010020 */
[----:B------:R-:W-:Y:S02]  /*a960*/  HADD2.F32 R15, -RZ, R15.H1_H1 ;  /* 0x3000000fff0f7230 */ /* 0x000fe40000004100 */
        /* <DEDUP_REMOVED lines=29> */
.L_x_7968:
[----:B------:R-:W-:Y:S05]  /*ab40*/  BSYNC B0 ;  /* 0x0000000000007941 */ /* 0x000fea0003800000 */
.L_x_7954:
        /* <DEDUP_REMOVED lines=8> */
.L_x_7951:
[----:B------:R-:W-:-:S13]  /*abd0*/  ISETP.NE.AND P0, PT, R186, 0x3, PT ;  /* 0x00000003ba00780c */ /* 0x000fda0003f05270 */
[----:B------:R-:W-:Y:S05]  /*abe0*/  @!P0 BRA `(.L_x_7978) ;  /* 0x0000000000048947 */ /* 0x000fea0003800000 */
[----:B------:R-:W-:Y:S01]  /*abf0*/  BPT.TRAP 0x1 ;  /* 0x000000040000795c */ /* 0x000fe20000300000 */
.L_x_7978:
[----:B------:R-:W-:Y:S01]  /*ac00*/  IMAD R21, R19, 0x8, R2 ;  /* 0x0000000813157824 */ /* 0x000fe200078e0202 */
[----:B------:R-:W-:-:S04]  /*ac10*/  SHF.L.U32 R58, R22, 0x1f, RZ ;  /* 0x0000001f163a7819 */ /* 0x000fc800000006ff */
[----:B------:R0:W0:Y:S01]  /*ac20*/  SYNCS.PHASECHK.TRANS64.TRYWAIT P1, [R21+URZ+0x28c30], R58 ;  /* 0x028c303a150075a7 */ /* 0x000022000802017f */
[----:B------:R-:W-:Y:S05]  /*ac30*/  @!P0 BRA `(.L_x_7979) ;  /* 0x0000000000048947 */ /* 0x000fea0003800000 */
[----:B------:R-:W-:Y:S01]  /*ac40*/  BPT.TRAP 0x1 ;  /* 0x000000040000795c */ /* 0x000fe20000300000 */
.L_x_7979:
[C---:B--23--:R-:W-:Y:S02]  /*ac50*/  VIADD R0, R2.reuse, 0x22400 ;  /* 0x0002240002007836 */ /* 0x04cfe40000000000 */
[----:B01----:R-:W-:-:S03]  /*ac60*/  VIADD R3, R2, 0x20400 ;  /* 0x0002040002037836 */ /* 0x003fc60000000000 */
[----:B------:R-:W-:Y:S02]  /*ac70*/  SHF.R.U32.HI R0, RZ, 0x4, R0 ;  /* 0x00000004ff007819 */ /* 0x000fe40000011600 */
[----:B------:R-:W-:Y:S02]  /*ac80*/  SHF.R.U32.HI R3, RZ, 0x4, R3 ;  /* 0x00000004ff037819 */ /* 0x000fe40000011603 */
[----:B------:R-:W-:Y:S02]  /*ac90*/  LOP3.LUT R0, R0, 0x3fff, RZ, 0xc0, !PT ;  /* 0x00003fff00007812 */ /* 0x000fe400078ec0ff */
[----:B------:R-:W-:Y:S02]  /*aca0*/  LOP3.LUT R3, R3, 0x3fff, RZ, 0xc0, !PT ;  /* 0x00003fff03037812 */ /* 0x000fe400078ec0ff */
[----:B------:R-:W-:Y:S01]  /*acb0*/  LOP3.LUT R13, R0, 0x10000, RZ, 0xfc, !PT ;  /* 0x00010000000d7812 */ /* 0x000fe200078efcff */
[----:B------:R-:W-:Y:S06]  /*acc0*/  @P1 BRA `(.L_x_7980) ;  /* 0x0000000000081947 */ /* 0x000fec0003800000 */
[----:B------:R-:W0:Y:S02]  /*acd0*/  SYNCS.PHASECHK.TRANS64.TRYWAIT P1, [R21+URZ+0x28c30], R58 ;  /* 0x028c303a150075a7 */ /* 0x000e24000802017f */
[----:B0-----:R-:W-:Y:S05]  /*ace0*/  @!P1 BRA `(.L_x_7981) ;  /* 0x00000148006c9947 */ /* 0x001fea0003800000 */
.L_x_7980:
[----:B------:R-:W-:Y:S01]  /*acf0*/  IMAD R14, R19, 0x200, R13 ;  /* 0x00000200130e7824 */ /* 0x000fe200078e020d */
[----:B------:R-:W-:Y:S01]  /*ad00*/  LOP3.LUT R4, R3, 0x10000, RZ, 0xfc, !PT ;  /* 0x0001000003047812 */ /* 0x000fe200078efcff */
[----:B------:R-:W-:Y:S01]  /*ad10*/  IMAD.MOV.U32 R5, RZ, RZ, 0x40000040 ;  /* 0x40000040ff057424 */ /* 0x000fe200078e00ff */
[----:B------:R-:W-:Y:S05]  /*ad20*/  WARPSYNC.ALL ;  /* 0x0000000000007948 */ /* 0x000fea0003800000 */
[----:B------:R-:W-:Y:S01]  /*ad30*/  IMAD.MOV.U32 R15, RZ, RZ, 0x40000040 ;  /* 0x40000040ff0f7424 */ /* 0x000fe200078e00ff */
[C---:B------:R-:W-:Y:S01]  /*ad40*/  R2UR UR4, R4.reuse ;  /* 0x00000000040472ca */ /* 0x040fe200000e0000 */
[----:B------:R-:W-:Y:S01]  /*ad50*/  WARPGROUP.ARRIVE ;  /* 0x00000000000079c5 */ /* 0x000fe20000000000 */
[----:B------:R-:W-:Y:S01]  /*ad60*/  R2UR UR5, R5 ;  /* 0x00000000050572ca */ /* 0x000fe200000e0000 */
[----:B----4-:R-:W-:Y:S01]  /*ad70*/  VIADD R10, R4, 0x2 ;  /* 0x00000002040a7836 */ /* 0x010fe20000000000 */
[C---:B------:R-:W-:Y:S01]  /*ad80*/  R2UR UR6, R14.reuse ;  /* 0x000000000e0672ca */ /* 0x040fe200000e0000 */
[----:B------:R-:W-:Y:S01]  /*ad90*/  VIADD R6, R14, 0x2 ;  /* 0x000000020e067836 */ /* 0x000fe20000000000 */
[----:B------:R-:W-:Y:S01]  /*ada0*/  R2UR UR7, R15 ;  /* 0x000000000f0772ca */ /* 0x000fe200000e0000 */
[----:B------:R-:W-:Y:S01]  /*adb0*/  IMAD.MOV.U32 R11, RZ, RZ, 0x40000040 ;  /* 0x40000040ff0b7424 */ /* 0x000fe200078e00ff */
[----:B------:R-:W-:Y:S01]  /*adc0*/  MOV R9, 0x40000040 ;  /* 0x4000004000097802 */ /* 0x000fe20000000f00 */
[----:B------:R-:W-:-:S02]  /*add0*/  IMAD.MOV.U32 R7, RZ, RZ, 0x40000040 ;  /* 0x40000040ff077424 */ /* 0x000fc400078e00ff */
[----:B------:R-:W-:Y:S02]  /*ade0*/  VIADD R8, R4, 0x4 ;  /* 0x0000000404087836 */ /* 0x000fe40000000000 */
        /* <DEDUP_REMOVED lines=31> */
.L_x_7982:
[----:B------:R-:W1:Y:S01]  /*afe0*/  LDC R0, c[0x0][0x448] ;  /* 0x00011200ff007b82 */ /* 0x000e620000000800 */
[----:B------:R-:W-:Y:S01]  /*aff0*/  IMAD.IADD R20, R210, 0x1, R199 ;  /* 0x00000001d2147824 */ /* 0x000fe200078e02c7 */
[----:B------:R-:W-:Y:S01]  /*b000*/  ULDC UR4, c[0x0][0x9d8] ;  /* 0x0002760000047ab9 */ /* 0x000fe20000000800 */
[----:B------:R-:W-:Y:S01]  /*b010*/  LOP3.LUT R18, R18, 0xfffffffd, RZ, 0xc0, !PT ;  /* 0xfffffffd12127812 */ /* 0x000fe200078ec0ff */
        /* <DEDUP_REMOVED lines=20> */
[----:B-1----:R-:W-:Y:S01]  /*b160*/  ISETP.NE.AND P1, PT, R0, 0x1, PT ;  /* 0x000000010000780c */ /* 0x002fe20003f25270 */
[----:B------:R-:W-:Y:S01]  /*b170*/  FMUL.FTZ R71, R37, UR4 ;  /* 0x0000000425477c20 */ /* 0x000fe20008410000 */
[----:B------:R-:W1:Y:S01]  /*b180*/  MUFU.TANH R30, R30 ;  /* 0x0000001e001e7308 */ /* 0x000e620000002400 */
[----:B------:R-:W-:Y:S01]  /*b190*/  FMUL.FTZ R73, R40, UR4 ;  /* 0x0000000428497c20 */ /* 0x000fe20008410000 */
[----:B------:R-:W-:Y:S01]  /*b1a0*/  FMUL.FTZ R75, R41, UR4 ;  /* 0x00000004294b7c20 */ /* 0x000fe20008410000 */
[----:B------:R-:W-:Y:S01]  /*b1b0*/  FMUL.FTZ R77, R44, UR4 ;  /* 0x000000042c4d7c20 */ /* 0x000fe20008410000 */
[----:B------:R-:W-:Y:S01]  /*b1c0*/  FMUL.FTZ R48, R48, UR4 ;  /* 0x0000000430307c20 */ /* 0x000fe20008410000 */
[----:B------:R-:W-:-:S03]  /*b1d0*/  FMUL.FTZ R52, R52, UR4 ;  /* 0x0000000434347c20 */ /* 0x000fc60008410000 */
[----:B------:R-:W4:Y:S03]  /*b1e0*/  MUFU.TANH R31, R31 ;  /* 0x0000001f001f7308 */ /* 0x000f260000002400 */
[----:B------:R-:W0:Y:S01]  /*b1f0*/  @P1 LDC R3, c[0x0][0x44c] ;  /* 0x00011300ff031b82 */ /* 0x000e220000000800 */
[----:B------:R-:W-:-:S04]  /*b200*/  @P1 LOP3.LUT R18, R18, 0x2, RZ, 0xfc, !PT ;  /* 0x0000000212121812 */ /* 0x000fc800078efcff */
[----:B------:R-:W4:Y:S03]  /*b210*/  MUFU.TANH R34, R34 ;  /* 0x0000002200227308 */ /* 0x000f260000002400 */
[----:B------:R-:W2:Y:S05]  /*b220*/  @P1 LDC R15, c[0x0][0x450] ;  /* 0x00011400ff0f1b82 */ /* 0x000eaa0000000800 */
[----:B------:R-:W4:Y:S08]  /*b230*/  MUFU.TANH R35, R35 ;  /* 0x0000002300237308 */ /* 0x000f300000002400 */
[----:B------:R-:W4:Y:S01]  /*b240*/  MUFU.TANH R38, R38 ;  /* 0x0000002600267308 */ /* 0x000f220000002400 */
[----:B0-----:R-:W-:-:S04]  /*b250*/  @P1 IMAD.HI.U32 R0, R20, R3, RZ ;  /* 0x0000000314001227 */ /* 0x001fc800078e00ff */
[----:B------:R-:W-:-:S03]  /*b260*/  IMAD.MOV.U32 R3, RZ, RZ, -0x40 ;  /* 0xffffffc0ff037424 */ /* 0x000fc600078e00ff */
[----:B------:R-:W0:Y:S01]  /*b270*/  MUFU.TANH R39, R39 ;  /* 0x0000002700277308 */ /* 0x000e220000002400 */
[----:B--2---:R-:W-:Y:S01]  /*b280*/  @P1 SHF.R.U32.HI R20, RZ, R15, R0 ;  /* 0x0000000fff141219 */ /* 0x004fe20000011600 */
[----:B------:R-:W-:Y:S02]  /*b290*/  IMAD R3, R208, R3, 0x40 ;  /* 0x00000040d0037424 */ /* 0x000fe400078e0203 */
[----:B------:R-:W-:Y:S02]  /*b2a0*/  FMUL.FTZ R15, R51, UR4 ;  /* 0x00000004330f7c20 */ /* 0x000fe40008410000 */
[----:B------:R-:W2:Y:S01]  /*b2b0*/  SHFL.IDX PT, R0, R20, 0x1, 0x1c1f ;  /* 0x003c1f0014007f89 */ /* 0x000ea200000e0000 */
[----:B------:R-:W-:Y:S01]  /*b2c0*/  IADD3 R67, R200, 0x1, R3 ;  /* 0x00000001c8437810 */ /* 0x000fe20007ffe003 */
[----:B------:R-:W0:Y:S01]  /*b2d0*/  MUFU.TANH R42, R42 ;  /* 0x0000002a002a7308 */ /* 0x000e220000002400 */
[----:B------:R-:W-:Y:S01]  /*b2e0*/  IADD3 R24, -R207, R3, R200 ;  /* 0x00000003cf187210 */ /* 0x000fe20007ffe1c8 */
[----:B------:R-:W0:Y:S01]  /*b2f0*/  SHFL.IDX PT, R20, R20, RZ, 0x1c1f ;  /* 0x001c1fff14147589 */ /* 0x000e2200000e0000 */
[----:B------:R-:W-:-:S05]  /*b300*/  IADD3 R67, -R198, R67, -R207 ;  /* 0x00000043c6437210 */ /* 0x000fca0007ffe9cf */
[----:B------:R-:W0:Y:S08]  /*b310*/  MUFU.TANH R25, R43 ;  /* 0x0000002b00197308 */ /* 0x000e300000002400 */
[----:B------:R-:W0:Y:S01]  /*b320*/  MUFU.TANH R46, R46 ;  /* 0x0000002e002e7308 */ /* 0x000e220000002400 */
[----:B--2---:R-:W-:-:S07]  /*b330*/  VIADDMNMX R3, R0, R67, R24, PT ;  /* 0x0000004300037246 */ /* 0x004fce0003800118 */
[----:B------:R-:W-:Y:S01]  /*b340*/  MUFU.TANH R50, R50 ;  /* 0x0000003200327308 */ /* 0x000fe20000002400 */
[C---:B------:R-:W-:Y:S02]  /*b350*/  ISETP.GT.AND P1, PT, R3.reuse, RZ, PT ;  /* 0x000000ff0300720c */ /* 0x040fe40003f24270 */
[C---:B------:R-:W-:Y:S02]  /*b360*/  ISETP.GT.AND P2, PT, R3.reuse, 0x1, PT ;  /* 0x000000010300780c */ /* 0x040fe40003f44270 */
[----:B------:R-:W-:Y:S02]  /*b370*/  ISETP.GT.AND P3, PT, R3, 0x8, PT ;  /* 0x000000080300780c */ /* 0x000fe40003f64270 */
[----:B------:R-:W-:Y:S01]  /*b380*/  FSEL R0, R26, -INF , P1 ;  /* 0xff8000001a007808 */ /* 0x000fe20000800000 */
[----:B------:R-:W-:Y:S01]  /*b390*/  MUFU.TANH R15, R15 ;  /* 0x0000000f000f7308 */ /* 0x000fe20000002400 */
[----:B---3--:R-:W-:Y:S02]  /*b3a0*/  FSEL R65, R27, -INF , P2 ;  /* 0xff8000001b417808 */ /* 0x008fe40001000000 */
[----:B------:R-:W-:-:S02]  /*b3b0*/  ISETP.GT.AND P1, PT, R3, 0x9, PT ;  /* 0x000000090300780c */ /* 0x000fc40003f24270 */
[----:B-1----:R-:W-:Y:S02]  /*b3c0*/  FSEL R63, R30, -INF , P3 ;  /* 0xff8000001e3f7808 */ /* 0x002fe40001800000 */
[----:B------:R-:W-:Y:S01]  /*b3d0*/  FMNMX.FTZ R26, R0, R65, !PT ;  /* 0x00000041001a7209 */ /* 0x000fe20007810000 */
[----:B------:R0:W1:Y:S01]  /*b3e0*/  MUFU.TANH R27, R47 ;  /* 0x0000002f001b7308 */ /* 0x0000620000002400 */
[----:B------:R-:W-:Y:S02]  /*b3f0*/  ISETP.GT.AND P2, PT, R3, 0x10, PT ;  /* 0x000000100300780c */ /* 0x000fe40003f44270 */
[----:B----4-:R-:W-:Y:S02]  /*b400*/  FSEL R59, R31, -INF , P1 ;  /* 0xff8000001f3b7808 */ /* 0x010fe40000800000 */
[----:B------:R-:W-:Y:S02]  /*b410*/  FMNMX.FTZ R26, R63, R26, !PT ;  /* 0x0000001a3f1a7209 */ /* 0x000fe40007810000 */
[----:B------:R-:W-:Y:S01]  /*b420*/  ISETP.GT.AND P1, PT, R3, 0x11, PT ;  /* 0x000000110300780c */ /* 0x000fe20003f24270 */
[----:B------:R-:W2:Y:S01]  /*b430*/  MUFU.TANH R54, R54 ;  /* 0x0000003600367308 */ /* 0x000ea20000002400 */
[----:B------:R-:W-:Y:S01]  /*b440*/  FSEL R61, R34, -INF , P2 ;  /* 0xff800000223d7808 */ /* 0x000fe20001000000 */
[----:B------:R-:W-:Y:S01]  /*b450*/  FMUL.FTZ R34, R53, UR4 ;  /* 0x0000000435227c20 */ /* 0x000fe20008410000 */
[----:B------:R-:W-:-:S02]  /*b460*/  FMNMX.FTZ R26, R59, R26, !PT ;  /* 0x0000001a3b1a7209 */ /* 0x000fc40007810000 */
[----:B------:R-:W-:Y:S02]  /*b470*/  ISETP.GT.AND P2, PT, R3, 0x18, PT ;  /* 0x000000180300780c */ /* 0x000fe40003f44270 */
[----:B------:R-:W-:Y:S01]  /*b480*/  FSEL R57, R35, -INF , P1 ;  /* 0xff80000023397808 */ /* 0x000fe20000800000 */
[----:B------:R-:W3:Y:S01]  /*b490*/  MUFU.TANH R55, R55 ;  /* 0x0000003700377308 */ /* 0x000ee20000002400 */
[----:B------:R-:W-:Y:S02]  /*b4a0*/  FMNMX.FTZ R26, R61, R26, !PT ;  /* 0x0000001a3d1a7209 */ /* 0x000fe40007810000 */
[----:B------:R-:W-:Y:S02]  /*b4b0*/  ISETP.GT.AND P1, PT, R3, 0x19, PT ;  /* 0x000000190300780c */ /* 0x000fe40003f24270 */
[----:B------:R-:W-:Y:S02]  /*b4c0*/  FSEL R51, R38, -INF , P2 ;  /* 0xff80000026337808 */ /* 0x000fe40001000000 */
[----:B------:R-:W-:Y:S01]  /*b4d0*/  FMNMX.FTZ R26, R57, R26, !PT ;  /* 0x0000001a391a7209 */ /* 0x000fe20007810000 */
[----:B------:R-:W-:Y:S01]  /*b4e0*/  MUFU.TANH R12, R12 ;  /* 0x0000000c000c7308 */ /* 0x000fe20000002400 */
        /* <DEDUP_REMOVED lines=8> */
[----:B------:R-:W-:Y:S01]  /*b570*/  FSEL R35, R25, -INF , P1 ;  /* 0xff80000019237808 */ /* 0x000fe20000800000 */
[----:B------:R-:W-:Y:S01]  /*b580*/  MUFU.TANH R69, R69 ;  /* 0x0000004500457308 */ /* 0x000fe20000002400 */
[----:B------:R-:W-:Y:S02]  /*b590*/  FMNMX.FTZ R26, R43, R26, !PT ;  /* 0x0000001a2b1a7209 */ /* 0x000fe40007810000 */
[----:B------:R-:W-:Y:S02]  /*b5a0*/  ISETP.GT.AND P1, PT, R3, 0x29, PT ;  /* 0x000000290300780c */ /* 0x000fe40003f24270 */
[----:B------:R-:W-:Y:S02]  /*b5b0*/  FSEL R39, R46, -INF , P2 ;  /* 0xff8000002e277808 */ /* 0x000fe40001000000 */
[----:B------:R-:W-:Y:S01]  /*b5c0*/  FMNMX.FTZ R26, R35, R26, !PT ;  /* 0x0000001a231a7209 */ /* 0x000fe20007810000 */
[----:B------:R-:W-:Y:S01]  /*b5d0*/  MUFU.TANH R71, R71 ;  /* 0x0000004700477308 */ /* 0x000fe20000002400 */
[----:B------:R-:W-:-:S02]  /*b5e0*/  ISETP.GT.AND P2, PT, R3, 0x30, PT ;  /* 0x000000300300780c */ /* 0x000fc40003f44270 */
[----:B-1----:R-:W-:Y:S02]  /*b5f0*/  FSEL R31, R27, -INF , P1 ;  /* 0xff8000001b1f7808 */ /* 0x002fe40000800000 */
[----:B------:R-:W-:Y:S01]  /*b600*/  FMNMX.FTZ R30, R39, R26, !PT ;  /* 0x0000001a271e7209 */ /* 0x000fe20007810000 */
[----:B------:R-:W-:Y:S01]  /*b610*/  FMUL.FTZ R26, R28, UR4 ;  /* 0x000000041c1a7c20 */ /* 0x000fe20008410000 */
[----:B------:R-:W-:Y:S01]  /*b620*/  ISETP.GT.AND P1, PT, R3, 0x31, PT ;  /* 0x000000310300780c */ /* 0x000fe20003f24270 */
[----:B------:R-:W-:Y:S01]  /*b630*/  FMUL.FTZ R28, R29, UR4 ;  /* 0x000000041d1c7c20 */ /* 0x000fe20008410000 */
[----:B------:R-:W-:Y:S01]  /*b640*/  FSEL R27, R50, -INF , P2 ;  /* 0xff800000321b7808 */ /* 0x000fe20001000000 */
[----:B------:R-:W-:Y:S01]  /*b650*/  FMUL.FTZ R29, R33, UR4 ;  /* 0x00000004211d7c20 */ /* 0x000fe20008410000 */
[----:B------:R-:W-:Y:S01]  /*b660*/  FMNMX.FTZ R30, R31, R30, !PT ;  /* 0x0000001e1f1e7209 */ /* 0x000fe20007810000 */
[----:B------:R-:W-:Y:S01]  /*b670*/  MUFU.TANH R26, R26 ;  /* 0x0000001a001a7308 */ /* 0x000fe20000002400 */
[----:B------:R-:W-:-:S02]  /*b680*/  ISETP.GT.AND P2, PT, R3, 0x38, PT ;  /* 0x000000380300780c */ /* 0x000fc40003f44270 */
[----:B------:R-:W-:Y:S02]  /*b690*/  FSEL R15, R15, -INF , P1 ;  /* 0xff8000000f0f7808 */ /* 0x000fe40000800000 */
[----:B------:R-:W-:Y:S02]  /*b6a0*/  FMNMX.FTZ R30, R27, R30, !PT ;  /* 0x0000001e1b1e7209 */ /* 0x000fe40007810000 */
[----:B------:R-:W-:Y:S01]  /*b6b0*/  ISETP.GT.AND P1, PT, R3, 0x39, PT ;  /* 0x000000390300780c */ /* 0x000fe20003f24270 */
[----:B------:R-:W-:Y:S01]  /*b6c0*/  MUFU.TANH R28, R28 ;  /* 0x0000001c001c7308 */ /* 0x000fe20000002400 */
[----:B--2---:R-:W-:Y:S02]  /*b6d0*/  FSEL R25, R54, -INF , P2 ;  /* 0xff80000036197808 */ /* 0x004fe40001000000 */
[----:B------:R-:W-:Y:S02]  /*b6e0*/  FMNMX.FTZ R30, R15, R30, !PT ;  /* 0x0000001e0f1e7209 */ /* 0x000fe40007810000 */
[----:B---3--:R-:W-:Y:S01]  /*b6f0*/  FSEL R3, R55, -INF , P1 ;  /* 0xff80000037037808 */ /* 0x008fe20000800000 */
[----:B------:R-:W-:Y:S01]  /*b700*/  FMUL.FTZ R55, R32, UR4 ;  /* 0x0000000420377c20 */ /* 0x000fe20008410000 */
[----:B------:R-:W-:Y:S01]  /*b710*/  FMNMX.FTZ R30, R25, R30, !PT ;  /* 0x0000001e191e7209 */ /* 0x000fe20007810000 */
[----:B------:R-:W-:Y:S01]  /*b720*/  MUFU.TANH R29, R29 ;  /* 0x0000001d001d7308 */ /* 0x000fe20000002400 */
[----:B------:R-:W-:-:S02]  /*b730*/  VIADDMNMX R24, R20, R67, R24, PT ;  /* 0x0000004314187246 */ /* 0x000fc40003800118 */
[----:B------:R-:W-:Y:S02]  /*b740*/  FMNMX.FTZ R30, R3, R30, !PT ;  /* 0x0000001e031e7209 */ /* 0x000fe40007810000 */
[C---:B------:R-:W-:Y:S02]  /*b750*/  ISETP.GT.AND P1, PT, R24.reuse, RZ, PT ;  /* 0x000000ff1800720c */ /* 0x040fe40003f24270 */
[C---:B------:R-:W-:Y:S01]  /*b760*/  ISETP.GT.AND P2, PT, R24.reuse, 0x1, PT ;  /* 0x000000011800780c */ /* 0x040fe20003f44270 */
[----:B------:R-:W1:Y:S01]  /*b770*/  SHFL.BFLY PT, R33, R30, 0x2, 0x1f ;  /* 0x0c401f001e217f89 */ /* 0x000e6200000e0000 */
[----:B------:R-:W2:Y:S01]  /*b780*/  MUFU.TANH R55, R55 ;  /* 0x0000003700377308 */ /* 0x000ea20000002400 */
[----:B------:R-:W-:Y:S02]  /*b790*/  ISETP.GT.AND P3, PT, R24, 0x8, PT ;  /* 0x000000081800780c */ /* 0x000fe40003f64270 */
[----:B0-----:R-:W-:Y:S02]  /*b7a0*/  FSEL R32, R14, -INF , P2 ;  /* 0xff8000000e207808 */ /* 0x001fe40001000000 */
[----:B------:R-:W-:-:S03]  /*b7b0*/  ISETP.GT.AND P2, PT, R24, 0x10, PT ;  /* 0x000000101800780c */ /* 0x000fc60003f44270 */
[----:B------:R-:W0:Y:S08]  /*b7c0*/  MUFU.TANH R73, R73 ;  /* 0x0000004900497308 */ /* 0x000e300000002400 */
[----:B------:R-:W3:Y:S01]  /*b7d0*/  MUFU.TANH R75, R75 ;  /* 0x0000004b004b7308 */ /* 0x000ee20000002400 */
[----:B--2---:R-:W-:Y:S02]  /*b7e0*/  FSEL R55, R55, -INF , P2 ;  /* 0xff80000037377808 */ /* 0x004fe40001000000 */
[----:B------:R-:W-:-:S02]  /*b7f0*/  ISETP.GT.AND P2, PT, R24, 0x18, PT ;  /* 0x000000181800780c */ /* 0x000fc40003f44270 */
[----:B-1----:R-:W-:Y:S01]  /*b800*/  FMNMX.FTZ R36, R30, R33, !PT ;  /* 0x000000211e247209 */ /* 0x002fe20007810000 */
[----:B------:R-:W-:Y:S01]  /*b810*/  FMUL.FTZ R30, R45, UR4 ;  /* 0x000000042d1e7c20 */ /* 0x000fe20008410000 */
[----:B------:R-:W-:Y:S01]  /*b820*/  FSEL R45, R12, -INF , P1 ;  /* 0xff8000000c2d7808 */ /* 0x000fe20000800000 */
[----:B------:R-:W-:Y:S01]  /*b830*/  FMUL.FTZ R33, R49, UR4 ;  /* 0x0000000431217c20 */ /* 0x000fe20008410000 */
[----:B------:R-:W-:Y:S01]  /*b840*/  ISETP.GT.AND P1, PT, R24, 0x9, PT ;  /* 0x000000091800780c */ /* 0x000fe20003f24270 */
[----:B------:R-:W1:Y:S01]  /*b850*/  SHFL.BFLY PT, R37, R36, 0x1, 0x1f ;  /* 0x0c201f0024257f89 */ /* 0x000e6200000e0000 */
[----:B------:R-:W-:Y:S01]  /*b860*/  FSEL R49, R26, -INF , P3 ;  /* 0xff8000001a317808 */ /* 0x000fe20001800000 */
[----:B------:R-:W2:Y:S01]  /*b870*/  MUFU.TANH R77, R77 ;  /* 0x0000004d004d7308 */ /* 0x000ea20000002400 */
[----:B------:R-:W-:Y:S01]  /*b880*/  FMNMX.FTZ R12, R45, R32, !PT ;  /* 0x000000202d0c7209 */ /* 0x000fe20007810000 */
[----:B------:R-:W-:Y:S01]  /*b890*/  ULDC UR4, c[0x0][0x988] ;  /* 0x0002620000047ab9 */ /* 0x000fe20000000800 */
[----:B------:R-:W-:Y:S01]  /*b8a0*/  FSEL R53, R28, -INF , P1 ;  /* 0xff8000001c357808 */ /* 0x000fe20000800000 */
[----:B------:R-:W-:Y:S01]  /*b8b0*/  IMAD.U32 R14, RZ, RZ, UR4 ;  /* 0x00000004ff0e7e24 */ /* 0x000fe2000f8e00ff */
[----:B------:R-:W-:-:S02]  /*b8c0*/  FMNMX.FTZ R12, R49, R12, !PT ;  /* 0x0000000c310c7209 */ /* 0x000fc40007810000 */
[C---:B------:R-:W-:Y:S01]  /*b8d0*/  ISETP.GT.AND P1, PT, R24.reuse, 0x11, PT ;  /* 0x000000111800780c */ /* 0x040fe20003f24270 */
[----:B------:R-:W4:Y:S01]  /*b8e0*/  MUFU.TANH R30, R30 ;  /* 0x0000001e001e7308 */ /* 0x000f220000002400 */
[----:B------:R-:W-:Y:S02]  /*b8f0*/  FMNMX.FTZ R12, R53, R12, !PT ;  /* 0x0000000c350c7209 */ /* 0x000fe40007810000 */
[----:B------:R-:W-:Y:S02]  /*b900*/  FSEL R67, R29, -INF , P1 ;  /* 0xff8000001d437808 */ /* 0x000fe40000800000 */
[----:B------:R-:W-:Y:S02]  /*b910*/  FMNMX.FTZ R12, R55, R12, !PT ;  /* 0x0000000c370c7209 */ /* 0x000fe40007810000 */
[----:B------:R-:W-:Y:S01]  /*b920*/  ISETP.GT.AND P1, PT, R24, 0x19, PT ;  /* 0x000000191800780c */ /* 0x000fe20003f24270 */
[----:B------:R-:W4:Y:S01]  /*b930*/  MUFU.TANH R48, R48 ;  /* 0x0000003000307308 */ /* 0x000f220000002400 */
[----:B------:R-:W-:-:S02]  /*b940*/  FSEL R69, R69, -INF , P2 ;  /* 0xff80000045457808 */ /* 0x000fc40001000000 */
[----:B------:R-:W-:Y:S02]  /*b950*/  FMNMX.FTZ R12, R67, R12, !PT ;  /* 0x0000000c430c7209 */ /* 0x000fe40007810000 */
[C---:B------:R-:W-:Y:S02]  /*b960*/  ISETP.GT.AND P2, PT, R24.reuse, 0x20, PT ;  /* 0x000000201800780c */ /* 0x040fe40003f44270 */
[----:B------:R-:W-:Y:S01]  /*b970*/  FSEL R71, R71, -INF , P1 ;  /* 0xff80000047477808 */ /* 0x000fe20000800000 */
[----:B------:R4:W4:Y:S01]  /*b980*/  MUFU.TANH R26, R33 ;  /* 0x00000021001a7308 */ /* 0x0009220000002400 */
[----:B------:R-:W-:Y:S02]  /*b990*/  FMNMX.FTZ R12, R69, R12, !PT ;  /* 0x0000000c450c7209 */ /* 0x000fe40007810000 */
[----:B------:R-:W-:Y:S02]  /*b9a0*/  ISETP.GT.AND P1, PT, R24, 0x21, PT ;  /* 0x000000211800780c */ /* 0x000fe40003f24270 */
[----:B0-----:R-:W-:-:S02]  /*b9b0*/  FSEL R73, R73, -INF , P2 ;  /* 0xff80000049497808 */ /* 0x001fc40001000000 */
[----:B------:R-:W-:Y:S01]  /*b9c0*/  FMNMX.FTZ R12, R71, R12, !PT ;  /* 0x0000000c470c7209 */ /* 0x000fe20007810000 */
[----:B------:R-:W-:Y:S01]  /*b9d0*/  MUFU.TANH R34, R34 ;  /* 0x0000002200227308 */ /* 0x000fe20000002400 */
[----:B------:R-:W-:Y:S02]  /*b9e0*/  ISETP.GT.AND P2, PT, R24, 0x28, PT ;  /* 0x000000281800780c */ /* 0x000fe40003f44270 */
[----:B---3--:R-:W-:Y:S02]  /*b9f0*/  FSEL R75, R75, -INF , P1 ;  /* 0xff8000004b4b7808 */ /* 0x008fe40000800000 */
[----:B------:R-:W-:Y:S02]  /*ba00*/  FMNMX.FTZ R12, R73, R12, !PT ;  /* 0x0000000c490c7209 */ /* 0x000fe40007810000 */
[----:B-1----:R-:W-:Y:S02]  /*ba10*/  FMNMX.FTZ R20, R36, R37, !PT ;  /* 0x0000002524147209 */ /* 0x002fe40007810000 */
[----:B------:R-:W0:Y:S01]  /*ba20*/  MUFU.TANH R37, R52 ;  /* 0x0000003400257308 */ /* 0x000e220000002400 */
[----:B------:R-:W-:-:S02]  /*ba30*/  ISETP.GT.AND P3, PT, R24, 0x29, PT ;  /* 0x000000291800780c */ /* 0x000fc40003f64270 */
[----:B--2---:R-:W-:Y:S01]  /*ba40*/  FSEL R77, R77, -INF , P2 ;  /* 0xff8000004d4d7808 */ /* 0x004fe20001000000 */
[----:B------:R-:W-:Y:S01]  /*ba50*/  FMUL.FTZ R38, R20, R14 ;  /* 0x0000000e14267220 */ /* 0x000fe20000410000 */
[----:B------:R-:W-:Y:S02]  /*ba60*/  FMNMX.FTZ R12, R75, R12, !PT ;  /* 0x0000000c4b0c7209 */ /* 0x000fe40007810000 */
[----:B------:R-:W-:Y:S02]  /*ba70*/  ISETP.GT.AND P1, PT, R24, 0x30, PT ;  /* 0x000000301800780c */ /* 0x000fe40003f24270 */
[----:B----4-:R-:W-:Y:S02]  /*ba80*/  FSEL R79, R30, -INF , P3 ;  /* 0xff8000001e4f7808 */ /* 0x010fe40001800000 */
        /* <DEDUP_REMOVED lines=8> */
[----:B0-----:R-:W-:Y:S02]  /*bb10*/  FSEL R37, R37, -INF , P1 ;  /* 0xff80000025257808 */ /* 0x001fe40000800000 */
[----:B------:R-:W-:Y:S02]  /*bb20*/  FMNMX.FTZ R12, R29, R12, !PT ;  /* 0x0000000c1d0c7209 */ /* 0x000fe40007810000 */
[----:B------:R-:W-:Y:S02]  /*bb30*/  FSETP.NEU.FTZ.AND P4, PT, R20, -INF , PT ;  /* 0xff8000001400780b */ /* 0x000fe40003f9d000 */
[----:B------:R-:W-:Y:S02]  /*bb40*/  FSEL R41, R34, -INF , P2 ;  /* 0xff80000022297808 */ /* 0x000fe40001000000 */
[----:B------:R-:W-:Y:S02]  /*bb50*/  FMNMX.FTZ R12, R37, R12, !PT ;  /* 0x0000000c250c7209 */ /* 0x000fe40007810000 */
[----:B------:R-:W-:-:S02]  /*bb60*/  FSEL R38, R38, RZ, P4 ;  /* 0x000000ff26267208 */ /* 0x000fc40002000000 */
[----:B------:R-:W-:-:S03]  /*bb70*/  FMNMX.FTZ R12, R41, R12, !PT ;  /* 0x0000000c290c7209 */ /* 0x000fc60007810000 */
[-CC-:B------:R-:W-:Y:S01]  /*bb80*/  FFMA.FTZ R28, R59, R14.reuse, -R38.reuse ;  /* 0x0000000e3b1c7223 */ /* 0x180fe20000010826 */
        /* <DEDUP_REMOVED lines=16> */
[-CC-:B------:R-:W-:Y:S01]  /*bc90*/  FFMA.FTZ R12, R27, R14.reuse, -R38.reuse ;  /* 0x0000000e1b0c7223 */ /* 0x180fe20000010826 */
[----:B------:R-:W-:-:S05]  /*bca0*/  FFMA.FTZ R27, R15, R14, -R38 ;  /* 0x0000000e0f1b7223 */ /* 0x000fca0000010826 */
[----:B------:R-:W0:Y:S01]  /*bcb0*/  MUFU.EX2 R167, R167 ;  /* 0x000000a700a77308 */ /* 0x000e220000000800 */
[----:B------:R-:W2:Y:S07]  /*bcc0*/  SHFL.BFLY PT, R24, R59, 0x1, 0x1f ;  /* 0x0c201f003b187f89 */ /* 0x000eae00000e0000 */
[----:B------:R-:W3:Y:S01]  /*bcd0*/  MUFU.EX2 R28, R28 ;  /* 0x0000001c001c7308 */ /* 0x000ee20000000800 */
[----:B-1----:R-:W-:Y:S01]  /*bce0*/  FADD.FTZ R40, R165, R26 ;  /* 0x0000001aa5287221 */ /* 0x002fe20000010000 */
[----:B------:R-:W-:-:S06]  /*bcf0*/  F2FP.F16.F32.PACK_AB R165, R26, R165 ;  /* 0x000000a51aa5723e */ /* 0x000fcc00000000ff */
[----:B------:R-:W1:Y:S08]  /*bd00*/  MUFU.EX2 R161, R161 ;  /* 0x000000a100a17308 */ /* 0x000e700000000800 */
[----:B------:R-:W4:Y:S01]  /*bd10*/  MUFU.EX2 R30, R30 ;  /* 0x0000001e001e7308 */ /* 0x000f220000000800 */
[----:B--2---:R-:W-:Y:S01]  /*bd20*/  FMNMX.FTZ R15, R59, R24, !PT ;  /* 0x000000183b0f7209 */ /* 0x004fe20007810000 */
[----:B------:R-:W-:-:S03]  /*bd30*/  FFMA.FTZ R24, R25, R14, -R38 ;  /* 0x0000000e19187223 */ /* 0x000fc60000010826 */
[C---:B------:R-:W-:Y:S01]  /*bd40*/  FSETP.NEU.FTZ.AND P1, PT, R15.reuse, -INF , PT ;  /* 0xff8000000f00780b */ /* 0x040fe20003f3d000 */
[----:B------:R-:W-:Y:S02]  /*bd50*/  FMUL.FTZ R25, R15, R14 ;  /* 0x0000000e0f197220 */ /* 0x000fe40000410000 */
[----:B------:R-:W-:Y:S03]  /*bd60*/  MUFU.EX2 R163, R163 ;  /* 0x000000a300a37308 */ /* 0x000fe60000000800 */
        /* <DEDUP_REMOVED lines=9> */
[-C--:B------:R-:W-:Y:S01]  /*be00*/  FFMA.FTZ R39, R71, R14.reuse, -R38 ;  /* 0x0000000e47277223 */ /* 0x080fe20000010826 */
[----:B0-----:R-:W-:Y:S01]  /*be10*/  FADD.FTZ R49, R167, R40 ;  /* 0x00000028a7317221 */ /* 0x001fe20000010000 */
[-CC-:B------:R-:W-:Y:S01]  /*be20*/  FFMA.FTZ R156, R73, R14.reuse, -R38.reuse ;  /* 0x0000000e499c7223 */ /* 0x180fe20000010826 */
[-CC-:B------:R-:W-:Y:S01]  /*be30*/  FFMA.FTZ R43, R75, R14.reuse, -R38.reuse ;  /* 0x0000000e4b2b7223 */ /* 0x180fe20000010826 */
[-CC-:B------:R-:W-:Y:S01]  /*be40*/  FFMA.FTZ R45, R77, R14.reuse, -R38.reuse ;  /* 0x0000000e4d2d7223 */ /* 0x180fe20000010826 */
[----:B---3--:R-:W-:Y:S01]  /*be50*/  FADD.FTZ R44, R28, R49 ;  /* 0x000000311c2c7221 */ /* 0x008fe20000010000 */
[----:B------:R-:W0:Y:S01]  /*be60*/  MUFU.EX2 R25, R25 ;  /* 0x0000001900197308 */ /* 0x000e220000000800 */
[-CC-:B------:R-:W-:Y:S01]  /*be70*/  FFMA.FTZ R32, R79, R14.reuse, -R38.reuse ;  /* 0x0000000e4f207223 */ /* 0x180fe20000010826 */
[-C--:B------:R-:W-:Y:S01]  /*be80*/  FFMA.FTZ R33, R33, R14.reuse, -R38 ;  /* 0x0000000e21217223 */ /* 0x080fe20000010826 */
[----:B-1----:R-:W-:Y:S01]  /*be90*/  FADD.FTZ R49, R161, R44 ;  /* 0x0000002ca1317221 */ /* 0x002fe20000010000 */
[-CC-:B------:R-:W-:Y:S01]  /*bea0*/  FFMA.FTZ R29, R29, R14.reuse, -R38.reuse ;  /* 0x0000000e1d1d7223 */ /* 0x180fe20000010826 */
[----:B------:R-:W-:Y:S01]  /*beb0*/  FFMA.FTZ R37, R37, R14, -R38 ;  /* 0x0000000e25257223 */ /* 0x000fe20000010826 */
[----:B------:R-:W-:-:S02]  /*bec0*/  VIADD R40, R21, 0x28c40 ;  /* 0x00028c4015287836 */ /* 0x000fc40000000000 */
[----:B------:R-:W-:Y:S01]  /*bed0*/  FFMA.FTZ R38, R41, R14, -R38 ;  /* 0x0000000e29267223 */ /* 0x000fe20000010826 */
[----:B------:R-:W1:Y:S01]  /*bee0*/  MUFU.EX2 R166, R166 ;  /* 0x000000a600a67308 */ /* 0x000e620000000800 */
[----:B----4-:R-:W-:Y:S01]  /*bef0*/  FADD.FTZ R44, R30, R49 ;  /* 0x000000311e2c7221 */ /* 0x010fe20000010000 */
[----:B------:R-:W-:Y:S02]  /*bf00*/  F2FP.F16.F32.PACK_AB R167, R28, R167 ;  /* 0x000000a71ca7723e */ /* 0x000fe400000000ff */
[----:B------:R-:W-:Y:S02]  /*bf10*/  PRMT R40, R187, 0x654, R40 ;  /* 0x00000654bb287816 */ /* 0x000fe40000000028 */
[----:B------:R-:W-:Y:S02]  /*bf20*/  F2FP.F16.F32.PACK_AB R161, R30, R161 ;  /* 0x000000a11ea1723e */ /* 0x000fe400000000ff */
[----:B------:R-:W2:Y:S01]  /*bf30*/  MUFU.EX2 R31, R31 ;  /* 0x0000001f001f7308 */ /* 0x000ea20000000800 */
[----:B0-----:R-:W-:Y:S01]  /*bf40*/  FADD.FTZ R47, R164, R25 ;  /* 0x00000019a42f7221 */ /* 0x001fe20000010000 */
[----:B------:R0:W-:Y:S01]  /*bf50*/  SYNCS.ARRIVE.TRANS64.RED.A1T0 RZ, [R40+URZ], RZ ;  /* 0x000000ff28ff79a7 */ /* 0x0001e2000810043f */
[----:B------:R-:W-:-:S05]  /*bf60*/  F2FP.F16.F32.PACK_AB R164, R25, R164 ;  /* 0x000000a419a4723e */ /* 0x000fca00000000ff */
[----:B------:R-:W3:Y:S01]  /*bf70*/  MUFU.EX2 R160, R160 ;  /* 0x000000a000a07308 */ /* 0x000ee20000000800 */
[----:B-1----:R-:W-:-:S07]  /*bf80*/  FADD.FTZ R42, R166, R47 ;  /* 0x0000002fa62a7221 */ /* 0x002fce0000010000 */
[----:B------:R-:W1:Y:S01]  /*bf90*/  MUFU.EX2 R35, R35 ;  /* 0x0000002300237308 */ /* 0x000e620000000800 */
[C---:B--2---:R-:W-:Y:S01]  /*bfa0*/  FADD.FTZ R47, R31.reuse, R42 ;  /* 0x0000002a1f2f7221 */ /* 0x044fe20000010000 */
[----:B------:R-:W-:Y:S01]  /*bfb0*/  F2FP.F16.F32.PACK_AB R166, R31, R166 ;  /* 0x000000a61fa6723e */ /* 0x000fe200000000ff */
[----:B------:R-:W-:Y:S06]  /*bfc0*/  BAR.SYNC.DEFER_BLOCKING 0xf, 0x100 ;  /* 0x03c4000000007b1d */ /* 0x000fec0000010000 */
[----:B------:R-:W2:Y:S01]  /*bfd0*/  MUFU.EX2 R162, R162 ;  /* 0x000000a200a27308 */ /* 0x000ea20000000800 */
[----:B---3--:R-:W-:Y:S01]  /*bfe0*/  FADD.FTZ R42, R160, R47 ;  /* 0x0000002fa02a7221 */ /* 0x008fe20000010000 */
[----:B------:R-:W-:-:S06]  /*bff0*/  FADD.FTZ R47, R163, R44 ;  /* 0x0000002ca32f7221 */ /* 0x000fcc0000010000 */
[----:B------:R-:W3:Y:S01]  /*c000*/  MUFU.EX2 R34, R34 ;  /* 0x0000002200227308 */ /* 0x000ee20000000800 */
[C---:B-1----:R-:W-:Y:S01]  /*c010*/  FADD.FTZ R41, R35.reuse, R42 ;  /* 0x0000002a23297221 */ /* 0x042fe20000010000 */
[----:B------:R-:W-:-:S06]  /*c020*/  F2FP.F16.F32.PACK_AB R160, R35, R160 ;  /* 0x000000a023a0723e */ /* 0x000fcc00000000ff */
[----:B------:R-:W1:Y:S01]  /*c030*/  MUFU.EX2 R39, R39 ;  /* 0x0000002700277308 */ /* 0x000e620000000800 */
[----:B--2---:R-:W-:Y:S01]  /*c040*/  FADD.FTZ R28, R162, R41 ;  /* 0x00000029a21c7221 */ /* 0x004fe20000010000 */
[----:B------:R2:W-:Y:S06]  /*c050*/  STSM.16.M88.4 [R201+0x26800], R164 ;  /* 0x026800a4c9007844 */ /* 0x0005ec0000000200 */
[----:B------:R-:W4:Y:S01]  /*c060*/  MUFU.EX2 R157, R157 ;  /* 0x0000009d009d7308 */ /* 0x000f220000000800 */
[C---:B---3--:R-:W-:Y:S01]  /*c070*/  FADD.FTZ R42, R34.reuse, R47 ;  /* 0x0000002f222a7221 */ /* 0x048fe20000010000 */
[----:B------:R-:W-:-:S06]  /*c080*/  F2FP.F16.F32.PACK_AB R163, R34, R163 ;  /* 0x000000a322a3723e */ /* 0x000fcc00000000ff */
[----:B------:R-:W3:Y:S01]  /*c090*/  MUFU.EX2 R156, R156 ;  /* 0x0000009c009c7308 */ /* 0x000ee20000000800 */
[C---:B-1----:R-:W-:Y:S01]  /*c0a0*/  FADD.FTZ R41, R39.reuse, R28 ;  /* 0x0000001c27297221 */ /* 0x042fe20000010000 */
[----:B------:R-:W-:-:S05]  /*c0b0*/  F2FP.F16.F32.PACK_AB R162, R39, R162 ;  /* 0x000000a227a2723e */ /* 0x000fca00000000ff */
[----:B------:R2:W-:Y:S01]  /*c0c0*/  STSM.16.M88.4 [R204], R160 ;  /* 0x000000a0cc007844 */ /* 0x0005e20000000200 */
[----:B------:R-:W1:Y:S01]  /*c0d0*/  MUFU.EX2 R36, R36 ;  /* 0x0000002400247308 */ /* 0x000e620000000800 */
[----:B----4-:R-:W-:-:S07]  /*c0e0*/  FADD.FTZ R47, R157, R42 ;  /* 0x0000002a9d2f7221 */ /* 0x010fce0000010000 */
[----:B------:R-:W4:Y:S01]  /*c0f0*/  MUFU.EX2 R43, R43 ;  /* 0x0000002b002b7308 */ /* 0x000f220000000800 */
[----:B---3--:R-:W-:-:S07]  /*c100*/  FADD.FTZ R28, R156, R41 ;  /* 0x000000299c1c7221 */ /* 0x008fce0000010000 */
[----:B------:R-:W3:Y:S01]  /*c110*/  MUFU.EX2 R159, R159 ;  /* 0x0000009f009f7308 */ /* 0x000ee20000000800 */
[C---:B-1----:R-:W-:Y:S01]  /*c120*/  FADD.FTZ R30, R36.reuse, R47 ;  /* 0x0000002f241e7221 */ /* 0x042fe20000010000 */
[----:B------:R-:W-:-:S06]  /*c130*/  F2FP.F16.F32.PACK_AB R157, R36, R157 ;  /* 0x0000009d249d723e */ /* 0x000fcc00000000ff */
[----:B------:R-:W1:Y:S01]  /*c140*/  MUFU.EX2 R45, R45 ;  /* 0x0000002d002d7308 */ /* 0x000e620000000800 */
[C---:B----4-:R-:W-:Y:S01]  /*c150*/  FADD.FTZ R28, R43.reuse, R28 ;  /* 0x0000001c2b1c7221 */ /* 0x050fe20000010000 */
[----:B------:R-:W-:-:S06]  /*c160*/  F2FP.F16.F32.PACK_AB R156, R43, R156 ;  /* 0x0000009c2b9c723e */ /* 0x000fcc00000000ff */
[----:B------:R-:W4:Y:S01]  /*c170*/  MUFU.EX2 R32, R32 ;  /* 0x0000002000207308 */ /* 0x000f220000000800 */
[----:B---3--:R-:W-:-:S07]  /*c180*/  FADD.FTZ R31, R159, R30 ;  /* 0x0000001e9f1f7221 */ /* 0x008fce0000010000 */
[----:B------:R-:W3:Y:S01]  /*c190*/  MUFU.EX2 R0, R0 ;  /* 0x0000000000007308 */ /* 0x000ee20000000800 */
[----:B-1----:R-:W-:-:S07]  /*c1a0*/  FADD.FTZ R25, R45, R28 ;  /* 0x0000001c2d197221 */ /* 0x002fce0000010000 */
[----:B------:R-:W-:Y:S01]  /*c1b0*/  MUFU.EX2 R12, R12 ;  /* 0x0000000c000c7308 */ /* 0x000fe20000000800 */
[C---:B----4-:R-:W-:Y:S01]  /*c1c0*/  F2FP.F16.F32.PACK_AB R158, R32.reuse, R45 ;  /* 0x0000002d209e723e */ /* 0x050fe200000000ff */
[----:B------:R-:W-:-:S06]  /*c1d0*/  FADD.FTZ R32, R32, R25 ;  /* 0x0000001920207221 */ /* 0x000fcc0000010000 */
[----:B------:R-:W1:Y:S01]  /*c1e0*/  MUFU.EX2 R27, R27 ;  /* 0x0000001b001b7308 */ /* 0x000e620000000800 */
[C---:B---3--:R-:W-:Y:S01]  /*c1f0*/  FADD.FTZ R31, R0.reuse, R31 ;  /* 0x0000001f001f7221 */ /* 0x048fe20000010000 */
[----:B------:R-:W-:-:S05]  /*c200*/  F2FP.F16.F32.PACK_AB R159, R0, R159 ;  /* 0x0000009f009f723e */ /* 0x000fca00000000ff */
[----:B------:R2:W-:Y:S01]  /*c210*/  STSM.16.M88.4 [R202], R156 ;  /* 0x0000009cca007844 */ /* 0x0005e20000000200 */
[----:B------:R-:W-:Y:S08]  /*c220*/  MUFU.EX2 R33, R33 ;  /* 0x0000002100217308 */ /* 0x000ff00000000800 */
[----:B0-----:R-:W0:Y:S01]  /*c230*/  MUFU.EX2 R40, R29 ;  /* 0x0000001d00287308 */ /* 0x001e220000000800 */
[----:B-1----:R-:W-:Y:S01]  /*c240*/  F2FP.F16.F32.PACK_AB R153, R27, R12 ;  /* 0x0000000c1b99723e */ /* 0x002fe200000000ff */
[----:B------:R-:W-:-:S04]  /*c250*/  FADD.FTZ R12, R12, R31 ;  /* 0x0000001f0c0c7221 */ /* 0x000fc80000010000 */
[----:B------:R-:W-:Y:S02]  /*c260*/  FADD.FTZ R27, R27, R12 ;  /* 0x0000000c1b1b7221 */ /* 0x000fe40000010000 */
[----:B------:R-:W-:Y:S08]  /*c270*/  MUFU.EX2 R24, R24 ;  /* 0x0000001800187308 */ /* 0x000ff00000000800 */
[----:B------:R-:W1:Y:S01]  /*c280*/  MUFU.EX2 R3, R3 ;  /* 0x0000000300037308 */ /* 0x000e620000000800 */
[----:B0----5:R-:W-:Y:S01]  /*c290*/  F2FP.F16.F32.PACK_AB R152, R40, R33 ;  /* 0x000000212898723e */ /* 0x021fe200000000ff */
[----:B------:R-:W-:-:S04]  /*c2a0*/  FADD.FTZ R33, R33, R32 ;  /* 0x0000002021217221 */ /* 0x000fc80000010000 */
[----:B------:R-:W-:Y:S02]  /*c2b0*/  FADD.FTZ R33, R40, R33 ;  /* 0x0000002128217221 */ /* 0x000fe40000010000 */
[----:B------:R-:W0:Y:S08]  /*c2c0*/  MUFU.EX2 R26, R37 ;  /* 0x00000025001a7308 */ /* 0x000e300000000800 */
[----:B------:R-:W3:Y:S01]  /*c2d0*/  MUFU.EX2 R29, R38 ;  /* 0x00000026001d7308 */ /* 0x000ee20000000800 */
[----:B-1----:R-:W-:Y:S01]  /*c2e0*/  F2FP.F16.F32.PACK_AB R155, R3, R24 ;  /* 0x00000018039b723e */ /* 0x002fe200000000ff */
[----:B------:R-:W-:-:S04]  /*c2f0*/  FADD.FTZ R24, R24, R27 ;  /* 0x0000001b18187221 */ /* 0x000fc80000010000 */
[----:B------:R-:W-:Y:S01]  /*c300*/  FADD.FTZ R3, R3, R24 ;  /* 0x0000001803037221 */ /* 0x000fe20000010000 */
[----:B0-----:R-:W-:Y:S01]  /*c310*/  FADD.FTZ R0, R26, R33 ;  /* 0x000000211a007221 */ /* 0x001fe20000010000 */
[----:B---3--:R-:W-:-:S03]  /*c320*/  F2FP.F16.F32.PACK_AB R154, R29, R26 ;  /* 0x0000001a1d9a723e */ /* 0x008fc600000000ff */
[----:B------:R-:W-:Y:S02]  /*c330*/  FADD.FTZ R0, R29, R0 ;  /* 0x000000001d007221 */ /* 0x000fe40000010000 */
[----:B------:R2:W-:Y:S01]  /*c340*/  STSM.16.M88.4 [R203], R152 ;  /* 0x00000098cb007844 */ /* 0x0005e20000000200 */
[----:B------:R-:W-:Y:S05]  /*c350*/  @!P0 BRA `(.L_x_7983) ;  /* 0x0000000000048947 */ /* 0x000fea0003800000 */
[----:B------:R-:W-:Y:S01]  /*c360*/  BPT.TRAP 0x1 ;  /* 0x000000040000795c */ /* 0x000fe20000300000 */
.L_x_7983:
[----:B------:R0:W1:Y:S01]  /*c370*/  SYNCS.PHASECHK.TRANS64.TRYWAIT P1, [R21+URZ+0x28c50], R58 ;  /* 0x028c503a150075a7 */ /* 0x000062000802017f */
[----:B------:R-:W-:Y:S05]  /*c380*/  @!P0 BRA `(.L_x_7984) ;  /* 0x0000000000048947 */ /* 0x000fea0003800000 */
[----:B------:R-:W-:Y:S01]  /*c390*/  BPT.TRAP 0x1 ;  /* 0x000000040000795c */ /* 0x000fe20000300000 */
.L_x_7984:
[----:B------:R-:W-:Y:S01]  /*c3a0*/  LOP3.LUT R12, R56, 0x2000000, RZ, 0xfc, !PT ;  /* 0x02000000380c7812 */ /* 0x000fe200078efcff */
        /* <DEDUP_REMOVED lines=10> */
.L_x_7986:
[----:B------:R-:W-:Y:S05]  /*c450*/  BSYNC B0 ;  /* 0x0000000000007941 */ /* 0x000fea0003800000 */
.L_x_7985:
[C---:B------:R-:W-:Y:S01]  /*c460*/  R2UR UR6, R28.reuse ;  /* 0x000000001c0672ca */ /* 0x040fe200000e0000 */
[C---:B------:R-:W-:Y:S01]  /*c470*/  VIADD R26, R28.reuse, 0x80 ;  /* 0x000000801c1a7836 */ /* 0x040fe20000000000 */
[----:B------:R-:W-:Y:S01]  /*c480*/  R2UR UR7, R29 ;  /* 0x000000001d0772ca */ /* 0x000fe200000e0000 */
[----:B------:R-:W-:Y:S01]  /*c490*/  IMAD.MOV.U32 R27, RZ, RZ, 0x40000040 ;  /* 0x40000040ff1b7424 */ /* 0x000fe200078e00ff */
[C---:B------:R-:W-:Y:S01]  /*c4a0*/  IADD3 R24, R28.reuse, 0x100, RZ ;  /* 0x000001001c187810 */ /* 0x040fe20007ffe0ff */
        /* <DEDUP_REMOVED lines=9> */
[----:B01----:R-:W-:-:S06]  /*c540*/  WARPGROUP.ARRIVE ;  /* 0x00000000000079c5 */ /* 0x003fcc0000000000 */
        /* <DEDUP_REMOVED lines=24> */
.L_x_7988:
[----:B--2---:R-:W0:Y:S01]  /*c6d0*/  LDC R152, c[0x0][0x448] ;  /* 0x00011200ff987b82 */ /* 0x004e220000000800 */
[----:B------:R-:W-:Y:S01]  /*c6e0*/  VIADD R21, R21, 0x28c60 ;  /* 0x00028c6015157836 */ /* 0x000fe20000000000 */
[----:B------:R-:W-:Y:S01]  /*c6f0*/  BSSY B1, `(.L_x_7989) ;  /* 0x000024b000017945 */ /* 0x000fe20003800000 */
[----:B------:R-:W-:Y:S02]  /*c700*/  IMAD.MOV.U32 R153, RZ, RZ, R199 ;  /* 0x000000ffff997224 */ /* 0x000fe400078e00c7 */
[----:B------:R-:W-:Y:S01]  /*c710*/  VIADD R208, R208, 0xfffffffe ;  /* 0xfffffffed0d07836 */ /* 0x000fe20000000000 */
[----:B------:R-:W-:-:S04]  /*c720*/  PRMT R21, R187, 0x654, R21 ;  /* 0x00000654bb157816 */ /* 0x000fc80000000015 */
[----:B------:R1:W-:Y:S01]  /*c730*/  SYNCS.ARRIVE.TRANS64.RED.A1T0 RZ, [R21+URZ], RZ ;  /* 0x000000ff15ff79a7 */ /* 0x0003e2000810043f */
[----:B0-----:R-:W-:-:S13]  /*c740*/  ISETP.NE.AND P1, PT, R152, 0x1, PT ;  /* 0x000000019800780c */ /* 0x001fda0003f25270 */
[----:B------:R-:W0:Y:S08]  /*c750*/  @P1 LDC R152, c[0x0][0x44c] ;  /* 0x00011300ff981b82 */ /* 0x000e300000000800 */
[----:B-1----:R-:W1:Y:S01]  /*c760*/  @P1 LDC R21, c[0x0][0x450] ;  /* 0x00011400ff151b82 */ /* 0x002e620000000800 */
[----:B0-----:R-:W-:-:S05]  /*c770*/  @P1 IMAD.HI.U32 R152, R199, R152, RZ ;  /* 0x00000098c7981227 */ /* 0x001fca00078e00ff */
[----:B-1----:R-:W-:-:S04]  /*c780*/  @P1 SHF.R.U32.HI R153, RZ, R21, R152 ;  /* 0x00000015ff991219 */ /* 0x002fc80000011698 */
[----:B------:R-:W-:-:S04]  /*c790*/  IADD3 R21, R153, R200, -R198 ;  /* 0x000000c899157210 */ /* 0x000fc80007ffe8c6 */
        /* <DEDUP_REMOVED lines=9> */
[----:B------:R-:W-:-:S07]  /*c830*/  IMAD.MOV.U32 R220, RZ, RZ, R19 ;  /* 0x000000ffffdc7224 */ /* 0x000fce00078e0013 */
.L_x_8003:
[----:B------:R-:W-:-:S05]  /*c840*/  VIADD R19, R220, 0x1 ;  /* 0x00000001dc137836 */ /* 0x000fca0000000000 */
[----:B------:R-:W-:-:S04]  /*c850*/  ISETP.NE.AND P1, PT, R19, 0x2, PT ;  /* 0x000000021300780c */ /* 0x000fc80003f25270 */
[----:B------:R-:W-:Y:S02]  /*c860*/  SEL R14, RZ, 0x1, P1 ;  /* 0x00000001ff0e7807 */ /* 0x000fe40000800000 */
[----:B------:R-:W-:Y:S02]  /*c870*/  SEL R19, R19, RZ, P1 ;  /* 0x000000ff13137207 */ /* 0x000fe40000800000 */
[----:B------:R-:W-:Y:S01]  /*c880*/  LOP3.LUT R22, R22, R14, RZ, 0x3c, !PT ;  /* 0x0000000e16167212 */ /* 0x000fe200078e3cff */
[----:B0-----:R-:W-:Y:S06]  /*c890*/  @!P0 BRA `(.L_x_7991) ;  /* 0x0000000000048947 */ /* 0x001fec0003800000 */
[----:B------:R-:W-:Y:S01]  /*c8a0*/  BPT.TRAP 0x1 ;  /* 0x000000040000795c */ /* 0x000fe20000300000 */
.L_x_7991:
[----:B------:R-:W-:Y:S01]  /*c8b0*/  IMAD R209, R19, 0x8, R2 ;  /* 0x0000000813d17824 */ /* 0x000fe200078e0202 */
[----:B------:R-:W-:-:S04]  /*c8c0*/  SHF.L.U32 R213, R22, 0x1f, RZ ;  /* 0x0000001f16d57819 */ /* 0x000fc800000006ff */
[----:B------:R0:W1:Y:S01]  /*c8d0*/  SYNCS.PHASECHK.TRANS64.TRYWAIT P1, [R209+URZ+0x28c30], R213 ;  /* 0x028c30d5d10075a7 */ /* 0x000062000802017f */
[----:B------:R-:W-:Y:S05]  /*c8e0*/  @!P0 BRA `(.L_x_7992) ;  /* 0x0000000000048947 */ /* 0x000fea0003800000 */
[----:B------:R-:W-:Y:S01]  /*c8f0*/  BPT.TRAP 0x1 ;  /* 0x000000040000795c */ /* 0x000fe20000300000 */
.L_x_7992:
[----:B------:R-:W-:Y:S01]  /*c900*/  BSSY B2, `(.L_x_7993) ;  /* 0x0000006000027945 */ /* 0x000fe20003800000 */
[----:B------:R-:W-:Y:S01]  /*c910*/  LEA R154, R19, R13, 0x9 ;  /* 0x0000000d139a7211 */ /* 0x000fe200078e48ff */
[----:B------:R-:W-:Y:S02]  /*c920*/  IMAD.MOV.U32 R155, RZ, RZ, 0x40000040 ;  /* 0x40000040ff9b7424 */ /* 0x000fe400078e00ff */
[----:B-1----:R-:W-:Y:S05]  /*c930*/  @P1 BRA `(.L_x_7994) ;  /* 0x0000000000081947 */ /* 0x002fea0003800000 */
[----:B------:R-:W1:Y:S02]  /*c940*/  SYNCS.PHASECHK.TRANS64.TRYWAIT P1, [R209+URZ+0x28c30], R213 ;  /* 0x028c30d5d10075a7 */ /* 0x000e64000802017f */
[----:B-1----:R-:W-:Y:S05]  /*c950*/  @!P1 BRA `(.L_x_7995) ;  /* 0x0000012c00789947 */ /* 0x002fea0003800000 */
.L_x_7994:
[----:B------:R-:W-:Y:S05]  /*c960*/  BSYNC B2 ;  /* 0x0000000000027941 */ /* 0x000fea0003800000 */
.L_x_7993:
        /* <DEDUP_REMOVED lines=14> */
[----:B------:R-:W-:Y:S01]  /*ca50*/  WARPGROUP.ARRIVE ;  /* 0x00000000000079c5 */ /* 0x000fe20000000000 */
[----:B------:R-:W-:Y:S02]  /*ca60*/  R2UR UR8, R10 ;  /* 0x000000000a0872ca */ /* 0x000fe400000e0000 */
[----:B------:R-:W-:Y:S02]  /*ca70*/  R2UR UR9, R11 ;  /* 0x000000000b0972ca */ /* 0x000fe400000e0000 */
[----:B------:R-:W-:Y:S01]  /*ca80*/  R2UR UR14, R14 ;  /* 0x000000000e0e72ca */ /* 0x000fe200000e0000 */
[----:B------:R-:W-:Y:S01]  /*ca90*/  HGMMA.64x64x16.F32 R152, gdesc[UR4], RZ, !UPT, gsb0 ;  /* 0x00e00000049879f0 */ /* 0x000fe2000c0008ff */
[----:B------:R-:W-:Y:S02]  /*caa0*/  R2UR UR15, R15 ;  /* 0x000000000f0f72ca */ /* 0x000fe400000e0000 */
[----:B------:R-:W-:-:S02]  /*cab0*/  R2UR UR12, R8 ;  /* 0x00000000080c72ca */ /* 0x000fc400000e0000 */
        /* <DEDUP_REMOVED lines=15> */
.L_x_7996:
[----:B------:R-:W2:Y:S01]  /*cbb0*/  LDC R14, c[0x0][0x448] ;  /* 0x00011200ff0e7b82 */ /* 0x000ea20000000800 */
[----:B------:R-:W-:Y:S01]  /*cbc0*/  FMUL.FTZ R223, R183, UR39 ;  /* 0x00000027b7df7c20 */ /* 0x000fe20008410000 */
[----:B------:R-:W-:Y:S01]  /*cbd0*/  FMUL.FTZ R182, R182, UR39 ;  /* 0x00000027b6b67c20 */ /* 0x000fe20008410000 */
[----:B------:R-:W-:Y:S01]  /*cbe0*/  FMUL.FTZ R173, R173, UR39 ;  /* 0x00000027adad7c20 */ /* 0x000fe20008410000 */
[----:B------:R-:W-:Y:S01]  /*cbf0*/  FMUL.FTZ R172, R172, UR39 ;  /* 0x00000027acac7c20 */ /* 0x000fe20008410000 */
[----:B------:R-:W-:Y:S01]  /*cc00*/  FMUL.FTZ R176, R176, UR39 ;  /* 0x00000027b0b07c20 */ /* 0x000fe20008410000 */
[----:B------:R-:W-:Y:S01]  /*cc10*/  FMUL.FTZ R177, R177, UR39 ;  /* 0x00000027b1b17c20 */ /* 0x000fe20008410000 */
[----:B------:R-:W-:Y:S01]  /*cc20*/  FMUL.FTZ R181, R181, UR39 ;  /* 0x00000027b5b57c20 */ /* 0x000fe20008410000 */
[----:B------:R-:W-:Y:S08]  /*cc30*/  MUFU.TANH R182, R182 ;  /* 0x000000b600b67308 */ /* 0x000ff00000002400 */
[----:B------:R-:W-:Y:S01]  /*cc40*/  MUFU.TANH R172, R172 ;  /* 0x000000ac00ac7308 */ /* 0x000fe20000002400 */
[----:B--2---:R-:W-:Y:S01]  /*cc50*/  ISETP.NE.AND P1, PT, R14, 0x1, PT ;  /* 0x000000010e00780c */ /* 0x004fe20003f25270 */
[----:B------:R-:W-:-:S06]  /*cc60*/  IMAD.IADD R14, R210, 0x1, R199 ;  /* 0x00000001d20e7824 */ /* 0x000fcc00078e02c7 */
[----:B------:R-:W-:Y:S06]  /*cc70*/  MUFU.TANH R181, R181 ;  /* 0x000000b500b57308 */ /* 0x000fec0000002400 */
[----:B------:R-:W2:Y:S08]  /*cc80*/  @P1 LDC R20, c[0x0][0x44c] ;  /* 0x00011300ff141b82 */ /* 0x000eb00000000800 */
[----:B------:R-:W3:Y:S01]  /*cc90*/  @P1 LDC R15, c[0x0][0x450] ;  /* 0x00011400ff0f1b82 */ /* 0x000ee20000000800 */
[----:B--2---:R-:W-:-:S05]  /*cca0*/  @P1 IMAD.HI.U32 R20, R14, R20, RZ ;  /* 0x000000140e141227 */ /* 0x004fca00078e00ff */
        /* <DEDUP_REMOVED lines=21> */
[----:B------:R-:W2:Y:S01]  /*ce00*/  SHFL.IDX PT, R175, R14, RZ, 0x1c1f ;  /* 0x001c1fff0eaf7589 */ /* 0x000ea200000e0000 */
[----:B------:R-:W-:Y:S01]  /*ce10*/  FMUL.FTZ R168, R170, UR39 ;  /* 0x00000027aaa87c20 */ /* 0x000fe20008410000 */
[----:B------:R-:W-:Y:S01]  /*ce20*/  FMUL.FTZ R170, R174, UR39 ;  /* 0x00000027aeaa7c20 */ /* 0x000fe20008410000 */
[----:B------:R-:W-:Y:S01]  /*ce30*/  FMUL.FTZ R174, R178, UR39 ;  /* 0x00000027b2ae7c20 */ /* 0x000fe20008410000 */
[----:B------:R-:W3:Y:S01]  /*ce40*/  MUFU.TANH R155, R155 ;  /* 0x0000009b009b7308 */ /* 0x000ee20000002400 */
[----:B------:R4:W5:Y:S07]  /*ce50*/  SHFL.IDX PT, R178, R14, 0x1, 0x1c1f ;  /* 0x003c1f000eb27f89 */ /* 0x00096e00000e0000 */
[----:B------:R-:W0:Y:S01]  /*ce60*/  MUFU.TANH R166, R166 ;  /* 0x000000a600a67308 */ /* 0x000e220000002400 */
[----:B----4-:R-:W-:Y:S01]  /*ce70*/  FMUL.FTZ R14, R179, UR39 ;  /* 0x00000027b30e7c20 */ /* 0x010fe20008410000 */
[----:B------:R-:W-:-:S04]  /*ce80*/  IMAD.MOV.U32 R179, RZ, RZ, -0x40 ;  /* 0xffffffc0ffb37424 */ /* 0x000fc800078e00ff */
[----:B------:R-:W-:Y:S02]  /*ce90*/  IMAD R179, R208, R179, 0x1 ;  /* 0x00000001d0b37424 */ /* 0x000fe400078e02b3 */
[----:B------:R-:W4:Y:S03]  /*cea0*/  MUFU.TANH R15, R15 ;  /* 0x0000000f000f7308 */ /* 0x000f260000002400 */
[----:B------:R-:W-:-:S05]  /*ceb0*/  IADD3 R179, R200, R179, -R207 ;  /* 0x000000b3c8b37210 */ /* 0x000fca0007ffe8cf */
[----:B------:R-:W-:Y:S01]  /*cec0*/  IMAD.IADD R222, R179, 0x1, -R198 ;  /* 0x00000001b3de7824 */ /* 0x000fe200078e0ac6 */
[----:B------:R-:W1:Y:S03]  /*ced0*/  MUFU.TANH R157, R157 ;  /* 0x0000009d009d7308 */ /* 0x000e660000002400 */
[C---:B--2---:R-:W-:Y:S02]  /*cee0*/  IMAD.IADD R179, R222.reuse, 0x1, R175 ;  /* 0x00000001deb37824 */ /* 0x044fe400078e02af */
[----:B-----5:R-:W-:-:S03]  /*cef0*/  IMAD.IADD R183, R222, 0x1, R178 ;  /* 0x00000001deb77824 */ /* 0x020fc600078e02b2 */
[----:B------:R-:W2:Y:S01]  /*cf00*/  MUFU.TANH R20, R20 ;  /* 0x0000001400147308 */ /* 0x000ea20000002400 */
[C---:B------:R-:W-:Y:S02]  /*cf10*/  ISETP.GT.AND P2, PT, R179.reuse, 0x9, PT ;  /* 0x00000009b300780c */ /* 0x040fe40003f44270 */
[----:B------:R-:W-:Y:S02]  /*cf20*/  ISETP.GT.AND P4, PT, R179, RZ, PT ;  /* 0x000000ffb300720c */ /* 0x000fe40003f84270 */
[----:B---3--:R-:W-:Y:S02]  /*cf30*/  FSEL R155, R155, -INF , P2 ;  /* 0xff8000009b9b7808 */ /* 0x008fe40001000000 */
[C---:B------:R-:W-:Y:S01]  /*cf40*/  ISETP.GT.AND P2, PT, R179.reuse, 0x20, PT ;  /* 0x00000020b300780c */ /* 0x040fe20003f44270 */
[----:B------:R-:W3:Y:S01]  /*cf50*/  MUFU.TANH R159, R159 ;  /* 0x0000009f009f7308 */ /* 0x000ee20000002400 */
[----:B------:R-:W-:Y:S02]  /*cf60*/  ISETP.GT.AND P5, PT, R179, 0x1, PT ;  /* 0x00000001b300780c */ /* 0x000fe40003fa4270 */
[----:B0-----:R-:W-:-:S02]  /*cf70*/  FSEL R166, R166, -INF , P2 ;  /* 0xff800000a6a67808 */ /* 0x001fc40001000000 */
[----:B------:R-:W-:Y:S02]  /*cf80*/  ISETP.GT.AND P2, PT, R183, 0x9, PT ;  /* 0x00000009b700780c */ /* 0x000fe40003f44270 */
[----:B----4-:R-:W-:Y:S01]  /*cf90*/  FSEL R175, R15, -INF , P4 ;  /* 0xff8000000faf7808 */ /* 0x010fe20002000000 */
[----:B------:R-:W0:Y:S01]  /*cfa0*/  MUFU.TANH R154, R154 ;  /* 0x0000009a009a7308 */ /* 0x000e220000002400 */
[----:B------:R-:W-:Y:S02]  /*cfb0*/  ISETP.GT.AND P4, PT, R179, 0x11, PT ;  /* 0x00000011b300780c */ /* 0x000fe40003f84270 */
[----:B-1----:R-:W-:Y:S02]  /*cfc0*/  FSEL R157, R157, -INF , P2 ;  /* 0xff8000009d9d7808 */ /* 0x002fe40001000000 */
[----:B------:R-:W-:Y:S02]  /*cfd0*/  ISETP.GT.AND P1, PT, R179, 0x8, PT ;  /* 0x00000008b300780c */ /* 0x000fe40003f24270 */
[----:B--2---:R-:W-:Y:S01]  /*cfe0*/  FSEL R178, R20, -INF , P5 ;  /* 0xff80000014b27808 */ /* 0x004fe20002800000 */
[----:B------:R-:W1:Y:S01]  /*cff0*/  MUFU.TANH R168, R168 ;  /* 0x000000a800a87308 */ /* 0x000e620000002400 */
[----:B------:R-:W-:-:S02]  /*d000*/  ISETP.GT.AND P2, PT, R183, 0x20, PT ;  /* 0x00000020b700780c */ /* 0x000fc40003f44270 */
[----:B------:R-:W-:Y:S02]  /*d010*/  ISETP.GT.AND P5, PT, R179, 0x18, PT ;  /* 0x00000018b300780c */ /* 0x000fe40003fa4270 */
[----:B---3--:R-:W-:Y:S02]  /*d020*/  FSEL R159, R159, -INF , P4 ;  /* 0xff8000009f9f7808 */ /* 0x008fe40002000000 */
[----:B------:R-:W-:Y:S01]  /*d030*/  ISETP.GT.AND P4, PT, R183, RZ, PT ;  /* 0x000000ffb700720c */ /* 0x000fe20003f84270 */
[----:B------:R-:W2:Y:S01]  /*d040*/  MUFU.TANH R162, R162 ;  /* 0x000000a200a27308 */ /* 0x000ea20000002400 */
[----:B0-----:R-:W-:Y:S02]  /*d050*/  FSEL R154, R154, -INF , P1 ;  /* 0xff8000009a9a7808 */ /* 0x001fe40000800000 */
[C---:B------:R-:W-:Y:S02]  /*d060*/  ISETP.GT.AND P1, PT, R179.reuse, 0x19, PT ;  /* 0x00000019b300780c */ /* 0x040fe40003f24270 */
[----:B------:R-:W-:-:S03]  /*d070*/  ISETP.GT.AND P3, PT, R179, 0x10, PT ;  /* 0x00000010b300780c */ /* 0x000fc60003f64270 */
[----:B------:R-:W0:Y:S01]  /*d080*/  MUFU.TANH R152, R152 ;  /* 0x0000009800987308 */ /* 0x000e220000002400 */
[----:B-1----:R-:W-:Y:S02]  /*d090*/  FSEL R168, R168, -INF , P2 ;  /* 0xff800000a8a87808 */ /* 0x002fe40001000000 */
[----:B------:R-:W-:-:S05]  /*d0a0*/  ISETP.GT.AND P2, PT, R183, 0x31, PT ;  /* 0x00000031b700780c */ /* 0x000fca0003f44270 */
[----:B------:R-:W1:Y:S01]  /*d0b0*/  MUFU.TANH R163, R163 ;  /* 0x000000a300a37308 */ /* 0x000e620000002400 */
[----:B--2---:R-:W-:Y:S02]  /*d0c0*/  FSEL R162, R162, -INF , P5 ;  /* 0xff800000a2a27808 */ /* 0x004fe40002800000 */
[----:B------:R-:W-:-:S05]  /*d0d0*/  ISETP.GT.AND P5, PT, R183, 0x1, PT ;  /* 0x00000001b700780c */ /* 0x000fca0003fa4270 */
[----:B------:R-:W2:Y:S01]  /*d0e0*/  MUFU.TANH R14, R14 ;  /* 0x0000000e000e7308 */ /* 0x000ea20000002400 */
[----:B0-----:R-:W-:Y:S02]  /*d0f0*/  FSEL R152, R152, -INF , P4 ;  /* 0xff80000098987808 */ /* 0x001fe40002000000 */
[----:B------:R-:W-:-:S05]  /*d100*/  ISETP.GT.AND P4, PT, R183, 0x11, PT ;  /* 0x00000011b700780c */ /* 0x000fca0003f84270 */
[----:B------:R-:W0:Y:S01]  /*d110*/  MUFU.TANH R153, R153 ;  /* 0x0000009900997308 */ /* 0x000e220000002400 */
[----:B-1----:R-:W-:Y:S02]  /*d120*/  FSEL R163, R163, -INF , P1 ;  /* 0xff800000a3a37808 */ /* 0x002fe40000800000 */
[----:B------:R-:W-:-:S05]  /*d130*/  ISETP.GT.AND P1, PT, R183, 0x8, PT ;  /* 0x00000008b700780c */ /* 0x000fca0003f24270 */
[----:B------:R-:W1:Y:S01]  /*d140*/  MUFU.TANH R158, R158 ;  /* 0x0000009e009e7308 */ /* 0x000e620000002400 */
[----:B--2---:R-:W-:Y:S02]  /*d150*/  FSEL R15, R14, -INF , P2 ;  /* 0xff8000000e0f7808 */ /* 0x004fe40001000000 */
[----:B------:R-:W-:Y:S02]  /*d160*/  FMNMX.FTZ R14, R152, R219, !PT ;  /* 0x000000db980e7209 */ /* 0x000fe40007810000 */
[----:B------:R-:W-:-:S03]  /*d170*/  ISETP.GT.AND P2, PT, R179, 0x30, PT ;  /* 0x00000030b300780c */ /* 0x000fc60003f44270 */
[----:B------:R-:W2:Y:S01]  /*d180*/  MUFU.TANH R156, R156 ;  /* 0x0000009c009c7308 */ /* 0x000ea20000002400 */
[----:B0-----:R-:W-:Y:S02]  /*d190*/  FSEL R153, R153, -INF , P5 ;  /* 0xff80000099997808 */ /* 0x001fe40002800000 */
[----:B------:R-:W-:Y:S02]  /*d1a0*/  ISETP.GT.AND P5, PT, R183, 0x18, PT ;  /* 0x00000018b700780c */ /* 0x000fe40003fa4270 */
[----:B------:R-:W-:-:S03]  /*d1b0*/  FMNMX.FTZ R14, R153, R14, !PT ;  /* 0x0000000e990e7209 */ /* 0x000fc60007810000 */
[----:B------:R-:W0:Y:S01]  /*d1c0*/  MUFU.TANH R167, R167 ;  /* 0x000000a700a77308 */ /* 0x000e220000002400 */
[----:B-1----:R-:W-:Y:S02]  /*d1d0*/  FSEL R158, R158, -INF , P3 ;  /* 0xff8000009e9e7808 */ /* 0x002fe40001800000 */
[----:B------:R-:W-:-:S05]  /*d1e0*/  ISETP.GT.AND P3, PT, R179, 0x21, PT ;  /* 0x00000021b300780c */ /* 0x000fca0003f64270 */
[----:B------:R-:W1:Y:S01]  /*d1f0*/  MUFU.TANH R160, R160 ;  /* 0x000000a000a07308 */ /* 0x000e620000002400 */
        /* <DEDUP_REMOVED lines=25> */
[----:B------:R-:W-:Y:S02]  /*d390*/  FMNMX.FTZ R14, R168, R14, !PT ;  /* 0x0000000ea80e7209 */ /* 0x000fe40007810000 */
[----:B------:R-:W-:Y:S02]  /*d3a0*/  ISETP.GT.AND P3, PT, R183, 0x38, PT ;  /* 0x00000038b700780c */ /* 0x000fe40003f64270 */
[----:B------:R-:W-:Y:S01]  /*d3b0*/  FMNMX.FTZ R14, R169, R14, !PT ;  /* 0x0000000ea90e7209 */ /* 0x000fe20007810000 */
[----:B------:R-:W2:Y:S01]  /*d3c0*/  MUFU.TANH R174, R174 ;  /* 0x000000ae00ae7308 */ /* 0x000ea20000002400 */
[----:B0-----:R-:W-:Y:S02]  /*d3d0*/  FSEL R170, R170, -INF , P4 ;  /* 0xff800000aaaa7808 */ /* 0x001fe40002000000 */
[----:B------:R-:W-:-:S02]  /*d3e0*/  ISETP.GT.AND P4, PT, R183, 0x39, PT ;  /* 0x00000039b700780c */ /* 0x000fc40003f84270 */
[----:B------:R-:W-:Y:S02]  /*d3f0*/  FMNMX.FTZ R14, R170, R14, !PT ;  /* 0x0000000eaa0e7209 */ /* 0x000fe40007810000 */
[----:B------:R-:W-:Y:S01]  /*d400*/  FSEL R182, R182, -INF , P3 ;  /* 0xff800000b6b67808 */ /* 0x000fe20001800000 */
[----:B------:R-:W0:Y:S01]  /*d410*/  MUFU.TANH R222, R223 ;  /* 0x000000df00de7308 */ /* 0x000e220000002400 */
[----:B-1----:R-:W-:Y:S02]  /*d420*/  FSEL R171, R171, -INF , P5 ;  /* 0xff800000abab7808 */ /* 0x002fe40002800000 */
[----:B------:R-:W-:Y:S02]  /*d430*/  ISETP.GT.AND P3, PT, R179, 0x31, PT ;  /* 0x00000031b300780c */ /* 0x000fe40003f64270 */
[----:B------:R-:W-:Y:S02]  /*d440*/  FMNMX.FTZ R14, R171, R14, !PT ;  /* 0x0000000eab0e7209 */ /* 0x000fe40007810000 */
[----:B------:R-:W-:-:S02]  /*d450*/  ISETP.GT.AND P5, PT, R179, 0x39, PT ;  /* 0x00000039b300780c */ /* 0x000fc40003fa4270 */
[----:B--2---:R-:W-:Y:S02]  /*d460*/  FSEL R174, R174, -INF , P1 ;  /* 0xff800000aeae7808 */ /* 0x004fe40000800000 */
[----:B------:R-:W-:Y:S02]  /*d470*/  ISETP.GT.AND P1, PT, R179, 0x29, PT ;  /* 0x00000029b300780c */ /* 0x000fe40003f24270 */
[----:B------:R-:W-:Y:S02]  /*d480*/  FMNMX.FTZ R14, R174, R14, !PT ;  /* 0x0000000eae0e7209 */ /* 0x000fe40007810000 */
[----:B------:R-:W-:Y:S02]  /*d490*/  FSEL R181, R181, -INF , P5 ;  /* 0xff800000b5b57808 */ /* 0x000fe40002800000 */
[----:B------:R-:W-:Y:S02]  /*d4a0*/  FMNMX.FTZ R14, R15, R14, !PT ;  /* 0x0000000e0f0e7209 */ /* 0x000fe40007810000 */
[----:B0-----:R-:W-:-:S02]  /*d4b0*/  FSEL R222, R222, -INF , P4 ;  /* 0xff800000dede7808 */ /* 0x001fc40002000000 */
[----:B------:R-:W-:Y:S02]  /*d4c0*/  FMNMX.FTZ R14, R182, R14, !PT ;  /* 0x0000000eb60e7209 */ /* 0x000fe40007810000 */
[----:B------:R-:W-:Y:S02]  /*d4d0*/  ISETP.GT.AND P4, PT, R179, 0x38, PT ;  /* 0x00000038b300780c */ /* 0x000fe40003f84270 */
[----:B------:R-:W-:-:S05]  /*d4e0*/  FMNMX.FTZ R14, R222, R14, !PT ;  /* 0x0000000ede0e7209 */ /* 0x000fca0007810000 */
[----:B------:R-:W0:Y:S02]  /*d4f0*/  SHFL.BFLY PT, R20, R14, 0x2, 0x1f ;  /* 0x0c401f000e147f89 */ /* 0x000e2400000e0000 */
[----:B0-----:R-:W-:-:S05]  /*d500*/  FMNMX.FTZ R20, R14, R20, !PT ;  /* 0x000000140e147209 */ /* 0x001fca0007810000 */
[----:B------:R-:W0:Y:S02]  /*d510*/  SHFL.BFLY PT, R14, R20, 0x1, 0x1f ;  /* 0x0c201f00140e7f89 */ /* 0x000e2400000e0000 */
[----:B0-----:R-:W-:Y:S02]  /*d520*/  FMNMX.FTZ R20, R20, R14, !PT ;  /* 0x0000000e14147209 */ /* 0x001fe40007810000 */
[----:B------:R-:W-:Y:S02]  /*d530*/  MOV R14, UR37 ;  /* 0x00000025000e7c02 */ /* 0x000fe40008000f00 */
[----:B------:R-:W-:-:S04]  /*d540*/  FSETP.NEU.FTZ.AND P6, PT, R20, -INF , PT ;  /* 0xff8000001400780b */ /* 0x000fc80003fdd000 */
[----:B------:R-:W-:-:S05]  /*d550*/  FSEL R183, R20, RZ, P6 ;  /* 0x000000ff14b77208 */ /* 0x000fca0003000000 */
[----:B------:R-:W-:Y:S01]  /*d560*/  FADD.FTZ R183, -R183, R219 ;  /* 0x000000dbb7b77221 */ /* 0x000fe20000010100 */
[----:B------:R-:W-:-:S05]  /*d570*/  FMUL.FTZ R219, R20, R14 ;  /* 0x0000000e14db7220 */ /* 0x000fca0000410000 */
[----:B------:R-:W-:Y:S02]  /*d580*/  FSEL R219, R219, RZ, P6 ;  /* 0x000000ffdbdb7208 */ /* 0x000fe40003000000 */
[----:B------:R-:W-:-:S03]  /*d590*/  ISETP.GT.AND P6, PT, R179, 0x28, PT ;  /* 0x00000028b300780c */ /* 0x000fc60003fc4270 */
[-CC-:B------:R-:W-:Y:S01]  /*d5a0*/  FFMA.FTZ R179, R168, R14.reuse, -R219.reuse ;  /* 0x0000000ea8b37223 */ /* 0x180fe200000108db */
[-CC-:B------:R-:W-:Y:S01]  /*d5b0*/  FFMA.FTZ R152, R152, R14.reuse, -R219.reuse ;  /* 0x0000000e98987223 */ /* 0x180fe200000108db */
[-C--:B------:R-:W-:Y:S01]  /*d5c0*/  FMUL.FTZ R168, R183, R14.reuse ;  /* 0x0000000eb7a87220 */ /* 0x080fe20000410000 */
[-CC-:B------:R-:W-:Y:S01]  /*d5d0*/  FFMA.FTZ R153, R153, R14.reuse, -R219.reuse ;  /* 0x0000000e99997223 */ /* 0x180fe200000108db */
[-CC-:B------:R-:W-:Y:S01]  /*d5e0*/  FFMA.FTZ R223, R15, R14.reuse, -R219.reuse ;  /* 0x0000000e0fdf7223 */ /* 0x180fe200000108db */
[----:B------:R-:W-:Y:S01]  /*d5f0*/  VIADD R15, R209, 0x28c40 ;  /* 0x00028c40d10f7836 */ /* 0x000fe20000000000 */
[----:B------:R-:W-:Y:S01]  /*d600*/  FSEL R172, R172, -INF , P6 ;  /* 0xff800000acac7808 */ /* 0x000fe20003000000 */
[----:B------:R-:W-:Y:S01]  /*d610*/  MUFU.EX2 R152, R152 ;  /* 0x0000009800987308 */ /* 0x000fe20000000800 */
[-CC-:B------:R-:W-:Y:S01]  /*d620*/  FFMA.FTZ R161, R161, R14.reuse, -R219.reuse ;  /* 0x0000000ea1a17223 */ /* 0x180fe200000108db */
[-C--:B------:R-:W-:Y:S01]  /*d630*/  FFMA.FTZ R165, R165, R14.reuse, -R219 ;  /* 0x0000000ea5a57223 */ /* 0x080fe200000108db */
[----:B------:R-:W-:Y:S01]  /*d640*/  PRMT R15, R187, 0x654, R15 ;  /* 0x00000654bb0f7816 */ /* 0x000fe2000000000f */
[-CC-:B------:R-:W-:Y:S01]  /*d650*/  FFMA.FTZ R156, R156, R14.reuse, -R219.reuse ;  /* 0x0000000e9c9c7223 */ /* 0x180fe200000108db */
[-CC-:B------:R-:W-:Y:S01]  /*d660*/  FFMA.FTZ R157, R157, R14.reuse, -R219.reuse ;  /* 0x0000000e9d9d7223 */ /* 0x180fe200000108db */
[-CC-:B------:R-:W-:Y:S01]  /*d670*/  FFMA.FTZ R160, R160, R14.reuse, -R219.reuse ;  /* 0x0000000ea0a07223 */ /* 0x180fe200000108db */
[----:B------:R0:W-:Y:S01]  /*d680*/  SYNCS.ARRIVE.TRANS64.RED.A1T0 RZ, [R15+URZ], RZ ;  /* 0x000000ff0fff79a7 */ /* 0x0001e2000810043f */
[----:B------:R-:W1:Y:S01]  /*d690*/  MUFU.EX2 R168, R168 ;  /* 0x000000a800a87308 */ /* 0x000e620000000800 */
[-CC-:B------:R-:W-:Y:S01]  /*d6a0*/  FFMA.FTZ R164, R164, R14.reuse, -R219.reuse ;  /* 0x0000000ea4a47223 */ /* 0x180fe200000108db */
[-CC-:B------:R-:W-:Y:S01]  /*d6b0*/  FFMA.FTZ R169, R169, R14.reuse, -R219.reuse ;  /* 0x0000000ea9a97223 */ /* 0x180fe200000108db */
[-CC-:B------:R-:W-:Y:S01]  /*d6c0*/  FFMA.FTZ R170, R170, R14.reuse, -R219.reuse ;  /* 0x0000000eaaaa7223 */ /* 0x180fe200000108db */
[-CC-:B------:R-:W-:Y:S01]  /*d6d0*/  FFMA.FTZ R171, R171, R14.reuse, -R219.reuse ;  /* 0x0000000eabab7223 */ /* 0x180fe200000108db */
[-CC-:B------:R-:W-:Y:S01]  /*d6e0*/  FFMA.FTZ R174, R174, R14.reuse, -R219.reuse ;  /* 0x0000000eaeae7223 */ /* 0x180fe200000108db */
[--C-:B------:R-:W-:Y:S01]  /*d6f0*/  FFMA.FTZ R182, R182, R14, -R219.reuse ;  /* 0x0000000eb6b67223 */ /* 0x100fe200000108db */
[----:B0-----:R-:W-:Y:S01]  /*d700*/  FMNMX.FTZ R15, R175, R218, !PT ;  /* 0x000000daaf0f7209 */ /* 0x001fe20007810000 */
[----:B------:R-:W0:Y:S01]  /*d710*/  MUFU.EX2 R153, R153 ;  /* 0x0000009900997308 */ /* 0x000e220000000800 */
[----:B------:R-:W-:-:S07]  /*d720*/  FFMA.FTZ R219, R222, R14, -R219 ;  /* 0x0000000ededb7223 */ /* 0x000fce00000108db */
[----:B------:R-:W-:Y:S01]  /*d730*/  MUFU.EX2 R183, R161 ;  /* 0x000000a100b77308 */ /* 0x000fe20000000800 */
[----:B-1----:R-:W-:Y:S01]  /*d740*/  FFMA.FTZ R3, R168, R3, R152 ;  /* 0x00000003a8037223 */ /* 0x002fe20000010098 */
[-C--:B------:R-:W-:Y:S01]  /*d750*/  FMUL.FTZ R26, R26, R168.reuse ;  /* 0x000000a81a1a7220 */ /* 0x080fe20000410000 */
[-C--:B------:R-:W-:Y:S01]  /*d760*/  FMUL.FTZ R27, R27, R168.reuse ;  /* 0x000000a81b1b7220 */ /* 0x080fe20000410000 */
[-C--:B------:R-:W-:Y:S01]  /*d770*/  FMUL.FTZ R30, R30, R168.reuse ;  /* 0x000000a81e1e7220 */ /* 0x080fe20000410000 */
[-C--:B------:R-:W-:Y:S01]  /*d780*/  FMUL.FTZ R31, R31, R168.reuse ;  /* 0x000000a81f1f7220 */ /* 0x080fe20000410000 */
[-C--:B------:R-:W-:Y:S01]  /*d790*/  FMUL.FTZ R34, R34, R168.reuse ;  /* 0x000000a822227220 */ /* 0x080fe20000410000 */
[----:B------:R-:W-:Y:S01]  /*d7a0*/  FMUL.FTZ R35, R35, R168 ;  /* 0x000000a823237220 */ /* 0x000fe20000410000 */
[----:B------:R-:W-:Y:S01]  /*d7b0*/  MUFU.EX2 R222, R165 ;  /* 0x000000a500de7308 */ /* 0x000fe20000000800 */
[C---:B0-----:R-:W-:Y:S01]  /*d7c0*/  FADD.FTZ R3, R153.reuse, R3 ;  /* 0x0000000399037221 */ /* 0x041fe20000010000 */
[----:B------:R-:W-:Y:S01]  /*d7d0*/  F2FP.F16.F32.PACK_AB R153, R153, R152 ;  /* 0x000000989999723e */ /* 0x000fe200000000ff */
[-C--:B------:R-:W-:Y:S01]  /*d7e0*/  FMUL.FTZ R38, R38, R168.reuse ;  /* 0x000000a826267220 */ /* 0x080fe20000410000 */
[----:B------:R-:W-:Y:S01]  /*d7f0*/  FMNMX.FTZ R152, R178, R15, !PT ;  /* 0x0000000fb2987209 */ /* 0x000fe20007810000 */
[-C--:B------:R-:W-:Y:S01]  /*d800*/  FMUL.FTZ R39, R39, R168.reuse ;  /* 0x000000a827277220 */ /* 0x080fe20000410000 */
[-C--:B------:R-:W-:Y:S01]  /*d810*/  FMUL.FTZ R42, R42, R168.reuse ;  /* 0x000000a82a2a7220 */ /* 0x080fe20000410000 */
[----:B------:R-:W-:Y:S01]  /*d820*/  FMUL.FTZ R43, R43, R168 ;  /* 0x000000a82b2b7220 */ /* 0x000fe20000410000 */
[----:B------:R-:W-:Y:S01]  /*d830*/  FMNMX.FTZ R152, R154, R152, !PT ;  /* 0x000000989a987209 */ /* 0x000fe20007810000 */
[----:B------:R0:W-:Y:S01]  /*d840*/  MUFU.TANH R15, R173 ;  /* 0x000000ad000f7308 */ /* 0x0001e20000002400 */
        /* <DEDUP_REMOVED lines=8> */
[----:B0-----:R-:W-:Y:S01]  /*d8d0*/  FMNMX.FTZ R173, R155, R152, !PT ;  /* 0x000000989bad7209 */ /* 0x001fe20007810000 */
[-C--:B------:R-:W-:Y:S01]  /*d8e0*/  FMUL.FTZ R59, R59, R168.reuse ;  /* 0x000000a83b3b7220 */ /* 0x080fe20000410000 */
[-C--:B------:R-:W-:Y:S01]  /*d8f0*/  FMUL.FTZ R62, R62, R168.reuse ;  /* 0x000000a83e3e7220 */ /* 0x080fe20000410000 */
[-C--:B------:R-:W-:Y:S01]  /*d900*/  FMUL.FTZ R63, R63, R168.reuse ;  /* 0x000000a83f3f7220 */ /* 0x080fe20000410000 */
[----:B------:R-:W-:Y:S01]  /*d910*/  FMNMX.FTZ R173, R158, R173, !PT ;  /* 0x000000ad9ead7209 */ /* 0x000fe20007810000 */
[-C--:B------:R-:W-:Y:S01]  /*d920*/  FMUL.FTZ R66, R66, R168.reuse ;  /* 0x000000a842427220 */ /* 0x080fe20000410000 */
[-C--:B------:R-:W-:Y:S01]  /*d930*/  FMUL.FTZ R67, R67, R168.reuse ;  /* 0x000000a843437220 */ /* 0x080fe20000410000 */
[----:B------:R0:W2:Y:S01]  /*d940*/  MUFU.TANH R152, R176 ;  /* 0x000000b000987308 */ /* 0x0000a20000002400 */
        /* <DEDUP_REMOVED lines=8> */
[----:B0-----:R-:W-:Y:S01]  /*d9d0*/  FMNMX.FTZ R176, R159, R173, !PT ;  /* 0x000000ad9fb07209 */ /* 0x001fe20007810000 */
[----:B-1----:R-:W-:Y:S01]  /*d9e0*/  FADD.FTZ R3, R156, R3 ;  /* 0x000000039c037221 */ /* 0x002fe20000010000 */
[-C--:B------:R-:W-:Y:S01]  /*d9f0*/  FMUL.FTZ R83, R83, R168.reuse ;  /* 0x000000a853537220 */ /* 0x080fe20000410000 */
[----:B------:R-:W-:Y:S01]  /*da00*/  FMUL.FTZ R86, R86, R168 ;  /* 0x000000a856567220 */ /* 0x000fe20000410000 */
[----:B------:R-:W-:Y:S01]  /*da10*/  FMNMX.FTZ R176, R162, R176, !PT ;  /* 0x000000b0a2b07209 */ /* 0x000fe20007810000 */
[-C--:B------:R-:W-:Y:S01]  /*da20*/  FMUL.FTZ R87, R87, R168.reuse ;  /* 0x000000a857577220 */ /* 0x080fe20000410000 */
[----:B------:R-:W-:Y:S01]  /*da30*/  FMUL.FTZ R90, R90, R168 ;  /* 0x000000a85a5a7220 */ /* 0x000fe20000410000 */
[----:B------:R0:W1:Y:S01]  /*da40*/  MUFU.TANH R173, R177 ;  /* 0x000000b100ad7308 */ /* 0x0000620000002400 */
[----:B------:R-:W-:Y:S01]  /*da50*/  FMNMX.FTZ R176, R163, R176, !PT ;  /* 0x000000b0a3b07209 */ /* 0x000fe20007810000 */
[-C--:B------:R-:W-:Y:S01]  /*da60*/  FMUL.FTZ R91, R91, R168.reuse ;  /* 0x000000a85b5b7220 */ /* 0x080fe20000410000 */
[----:B--2---:R-:W-:Y:S01]  /*da70*/  FSEL R152, R152, -INF , P2 ;  /* 0xff80000098987808 */ /* 0x004fe20001000000 */
[----:B------:R-:W-:Y:S01]  /*da80*/  FMUL.FTZ R94, R94, R168 ;  /* 0x000000a85e5e7220 */ /* 0x000fe20000410000 */
[----:B------:R-:W-:Y:S01]  /*da90*/  FMNMX.FTZ R176, R166, R176, !PT ;  /* 0x000000b0a6b07209 */ /* 0x000fe20007810000 */
[-C--:B------:R-:W-:Y:S01]  /*daa0*/  FMUL.FTZ R95, R95, R168.reuse ;  /* 0x000000a85f5f7220 */ /* 0x080fe20000410000 */
[----:B------:R-:W-:Y:S01]  /*dab0*/  FMUL.FTZ R98, R98, R168 ;  /* 0x000000a862627220 */ /* 0x000fe20000410000 */
[----:B------:R-:W2:Y:S01]  /*dac0*/  MUFU.EX2 R160, R160 ;  /* 0x000000a000a07308 */ /* 0x000ea20000000800 */
[----:B0-----:R-:W-:Y:S01]  /*dad0*/  FMUL.FTZ R177, R180, UR39 ;  /* 0x00000027b4b17c20 */ /* 0x001fe20008410000 */
[----:B------:R-:W-:Y:S01]  /*dae0*/  FMNMX.FTZ R180, R167, R176, !PT ;  /* 0x000000b0a7b47209 */ /* 0x000fe20007810000 */
[----:B---3--:R-:W-:Y:S01]  /*daf0*/  FADD.FTZ R3, R157, R3 ;  /* 0x000000039d037221 */ /* 0x008fe20000010000 */
[----:B------:R-:W-:Y:S01]  /*db00*/  FSEL R176, R15, -INF , P1 ;  /* 0xff8000000fb07808 */ /* 0x000fe20000800000 */
[----:B------:R-:W-:Y:S01]  /*db10*/  FMUL.FTZ R99, R99, R168 ;  /* 0x000000a863637220 */ /* 0x000fe20000410000 */
[----:B------:R-:W-:Y:S01]  /*db20*/  FMNMX.FTZ R180, R172, R180, !PT ;  /* 0x000000b4acb47209 */ /* 0x000fe20007810000 */
[-C--:B------:R-:W-:Y:S01]  /*db30*/  FMUL.FTZ R102, R102, R168.reuse ;  /* 0x000000a866667220 */ /* 0x080fe20000410000 */
[----:B------:R-:W0:Y:S01]  /*db40*/  MUFU.TANH R177, R177 ;  /* 0x000000b100b17308 */ /* 0x000e220000002400 */
[----:B------:R-:W-:Y:S01]  /*db50*/  ISETP.NE.AND P1, PT, R197, RZ, PT ;  /* 0x000000ffc500720c */ /* 0x000fe20003f25270 */
[----:B------:R-:W-:Y:S01]  /*db60*/  FMUL.FTZ R103, R103, R168 ;  /* 0x000000a867677220 */ /* 0x000fe20000410000 */
[----:B------:R-:W-:Y:S01]  /*db70*/  FMNMX.FTZ R15, R176, R180, !PT ;  /* 0x000000b4b00f7209 */ /* 0x000fe20007810000 */
[-C--:B------:R-:W-:Y:S01]  /*db80*/  FMUL.FTZ R106, R106, R168.reuse ;  /* 0x000000a86a6a7220 */ /* 0x080fe20000410000 */
[----:B-1----:R-:W-:Y:S01]  /*db90*/  FSEL R180, R173, -INF , P3 ;  /* 0xff800000adb47808 */ /* 0x002fe20001800000 */
[-C--:B------:R-:W-:Y:S01]  /*dba0*/  FMUL.FTZ R107, R107, R168.reuse ;  /* 0x000000a86b6b7220 */ /* 0x080fe20000410000 */
[----:B------:R-:W-:Y:S01]  /*dbb0*/  FMNMX.FTZ R15, R152, R15, !PT ;  /* 0x0000000f980f7209 */ /* 0x000fe20007810000 */
[----:B------:R-:W1:Y:S01]  /*dbc0*/  MUFU.EX2 R164, R164 ;  /* 0x000000a400a47308 */ /* 0x000e620000000800 */
[----:B--2---:R-:W-:Y:S01]  /*dbd0*/  FADD.FTZ R3, R160, R3 ;  /* 0x00000003a0037221 */ /* 0x004fe20000010000 */
[-C--:B------:R-:W-:Y:S01]  /*dbe0*/  FMUL.FTZ R110, R110, R168.reuse ;  /* 0x000000a86e6e7220 */ /* 0x080fe20000410000 */
[----:B------:R-:W-:Y:S01]  /*dbf0*/  FMNMX.FTZ R15, R180, R15, !PT ;  /* 0x0000000fb40f7209 */ /* 0x000fe20007810000 */
[-C--:B------:R-:W-:Y:S01]  /*dc00*/  FMUL.FTZ R111, R111, R168.reuse ;  /* 0x000000a86f6f7220 */ /* 0x080fe20000410000 */
[----:B------:R-:W-:Y:S01]  /*dc10*/  FADD.FTZ R3, R183, R3 ;  /* 0x00000003b7037221 */ /* 0x000fe20000010000 */
[-C--:B------:R-:W-:Y:S01]  /*dc20*/  FMUL.FTZ R114, R114, R168.reuse ;  /* 0x000000a872727220 */ /* 0x080fe20000410000 */
[-C--:B------:R-:W-:Y:S01]  /*dc30*/  FMUL.FTZ R115, R115, R168.reuse ;  /* 0x000000a873737220 */ /* 0x080fe20000410000 */
[----:B------:R-:W-:Y:S01]  /*dc40*/  MUFU.EX2 R169, R169 ;  /* 0x000000a900a97308 */ /* 0x000fe20000000800 */
[----:B0-----:R-:W-:Y:S01]  /*dc50*/  FSEL R177, R177, -INF , P4 ;  /* 0xff800000b1b17808 */ /* 0x001fe20002000000 */
[-C--:B------:R-:W-:Y:S01]  /*dc60*/  FMUL.FTZ R118, R118, R168.reuse ;  /* 0x000000a876767220 */ /* 0x080fe20000410000 */
[-C--:B------:R-:W-:Y:S01]  /*dc70*/  FMUL.FTZ R119, R119, R168.reuse ;  /* 0x000000a877777220 */ /* 0x080fe20000410000 */
[-C--:B------:R-:W-:Y:S01]  /*dc80*/  FMUL.FTZ R122, R122, R168.reuse ;  /* 0x000000a87a7a7220 */ /* 0x080fe20000410000 */
[----:B------:R-:W-:Y:S01]  /*dc90*/  FMNMX.FTZ R15, R177, R15, !PT ;  /* 0x0000000fb10f7209 */ /* 0x000fe20007810000 */
[-C--:B------:R-:W-:Y:S01]  /*dca0*/  FMUL.FTZ R123, R123, R168.reuse ;  /* 0x000000a87b7b7220 */ /* 0x080fe20000410000 */
[-C--:B------:R-:W-:Y:S01]  /*dcb0*/  FMUL.FTZ R126, R126, R168.reuse ;  /* 0x000000a87e7e7220 */ /* 0x080fe20000410000 */
[----:B------:R-:W-:Y:S01]  /*dcc0*/  MUFU.EX2 R170, R170 ;  /* 0x000000aa00aa7308 */ /* 0x000fe20000000800 */
[----:B------:R-:W-:Y:S01]  /*dcd0*/  FMNMX.FTZ R15, R181, R15, !PT ;  /* 0x0000000fb50f7209 */ /* 0x000fe20007810000 */
[----:B-1----:R-:W-:Y:S01]  /*dce0*/  FADD.FTZ R3, R164, R3 ;  /* 0x00000003a4037221 */ /* 0x002fe20000010000 */
[-C--:B------:R-:W-:Y:S01]  /*dcf0*/  FMUL.FTZ R127, R127, R168.reuse ;  /* 0x000000a87f7f7220 */ /* 0x080fe20000410000 */
[-C--:B------:R-:W-:Y:S01]  /*dd00*/  FMUL.FTZ R130, R130, R168.reuse ;  /* 0x000000a882827220 */ /* 0x080fe20000410000 */
[-C--:B------:R-:W-:Y:S01]  /*dd10*/  FMUL.FTZ R131, R131, R168.reuse ;  /* 0x000000a883837220 */ /* 0x080fe20000410000 */
[----:B------:R-:W0:Y:S01]  /*dd20*/  SHFL.BFLY PT, R173, R15, 0x2, 0x1f ;  /* 0x0c401f000fad7f89 */ /* 0x000e2200000e0000 */
        /* <DEDUP_REMOVED lines=11> */
[----:B------:R-:W-:-:S06]  /*dde0*/  FMUL.FTZ R151, R151, R168 ;  /* 0x000000a897977220 */ /* 0x000fcc0000410000 */
[----:B------:R-:W-:Y:S01]  /*ddf0*/  MUFU.EX2 R182, R182 ;  /* 0x000000b600b67308 */ /* 0x000fe20000000800 */
[----:B0-----:R-:W-:-:S05]  /*de00*/  FMNMX.FTZ R15, R15, R173, !PT ;  /* 0x000000ad0f0f7209 */ /* 0x001fca0007810000 */
[----:B------:R-:W0:Y:S02]  /*de10*/  SHFL.BFLY PT, R173, R15, 0x1, 0x1f ;  /* 0x0c201f000fad7f89 */ /* 0x000e2400000e0000 */
[----:B0-----:R-:W-:-:S04]  /*de20*/  FMNMX.FTZ R15, R15, R173, !PT ;  /* 0x000000ad0f0f7209 */ /* 0x001fc80007810000 */
[----:B------:R-:W-:-:S04]  /*de30*/  FSETP.NEU.FTZ.AND P2, PT, R15, -INF , PT ;  /* 0xff8000000f00780b */ /* 0x000fc80003f5d000 */
[----:B------:R-:W-:-:S05]  /*de40*/  FSEL R161, R15, RZ, P2 ;  /* 0x000000ff0fa17208 */ /* 0x000fca0001000000 */
[----:B------:R-:W-:Y:S02]  /*de50*/  FADD.FTZ R165, -R161, R218 ;  /* 0x000000daa1a57221 */ /* 0x000fe40000010100 */
[----:B------:R0:W-:Y:S02]  /*de60*/  MUFU.EX2 R161, R179 ;  /* 0x000000b300a17308 */ /* 0x0001e40000000800 */
[----:B------:R-:W-:-:S06]  /*de70*/  FMUL.FTZ R165, R165, R14 ;  /* 0x0000000ea5a57220 */ /* 0x000fcc0000410000 */
[----:B------:R1:W2:Y:S01]  /*de80*/  MUFU.EX2 R173, R165 ;  /* 0x000000a500ad7308 */ /* 0x0002a20000000800 */
[----:B0-----:R-:W-:Y:S01]  /*de90*/  FMUL.FTZ R179, R15, R14 ;  /* 0x0000000e0fb37220 */ /* 0x001fe20000410000 */
[----:B-1----:R-:W-:-:S04]  /*dea0*/  @!P1 IMAD R165, R220, 0x40, R192 ;  /* 0x00000040dca59824 */ /* 0x002fc800078e02c0 */
[----:B------:R-:W-:Y:S02]  /*deb0*/  @!P1 IMAD R165, R165, 0x4, R2 ;  /* 0x00000004a5a59824 */ /* 0x000fe400078e0202 */
[----:B--2---:R-:W-:-:S03]  /*dec0*/  FMUL.FTZ R24, R24, R173 ;  /* 0x000000ad18187220 */ /* 0x004fc60000410000 */
        /* <DEDUP_REMOVED lines=14> */
[----:B0-----:R0:W-:Y:S01]  /*dfb0*/  MUFU.EX2 R165, R174 ;  /* 0x000000ae00a57308 */ /* 0x0011e20000000800 */
        /* <DEDUP_REMOVED lines=8> */
[----:B0-----:R-:W-:Y:S01]  /*e040*/  FSEL R174, R179, RZ, P2 ;  /* 0x000000ffb3ae7208 */ /* 0x001fe20001000000 */
[-C--:B------:R-:W-:Y:S01]  /*e050*/  FMUL.FTZ R65, R65, R173.reuse ;  /* 0x000000ad41417220 */ /* 0x080fe20000410000 */
[-C--:B------:R-:W-:Y:S01]  /*e060*/  FMUL.FTZ R68, R68, R173.reuse ;  /* 0x000000ad44447220 */ /* 0x080fe20000410000 */
[-C--:B------:R-:W-:Y:S01]  /*e070*/  FMUL.FTZ R69, R69, R173.reuse ;  /* 0x000000ad45457220 */ /* 0x080fe20000410000 */
[-C--:B------:R-:W-:Y:S01]  /*e080*/  FMUL.FTZ R72, R72, R173.reuse ;  /* 0x000000ad48487220 */ /* 0x080fe20000410000 */
        /* <DEDUP_REMOVED lines=17> */
[----:B------:R-:W-:Y:S01]  /*e1a0*/  FFMA.FTZ R174, R181, R14, -R174 ;  /* 0x0000000eb5ae7223 */ /* 0x000fe200000108ae */
        /* <DEDUP_REMOVED lines=10> */
[----:B------:R3:W4:Y:S01]  /*e250*/  MUFU.EX2 R175, R155 ;  /* 0x0000009b00af7308 */ /* 0x0007220000000800 */
        /* <DEDUP_REMOVED lines=8> */
[----:B---3--:R-:W-:Y:S01]  /*e2e0*/  F2FP.F16.F32.PACK_AB R155, R157, R156 ;  /* 0x0000009c9d9b723e */ /* 0x008fe200000000ff */
[----:B0-----:R-:W-:Y:S01]  /*e2f0*/  FFMA.FTZ R156, R173, R0, R152 ;  /* 0x00000000ad9c7223 */ /* 0x001fe20000010098 */
[----:B------:R-:W-:Y:S01]  /*e300*/  FADD.FTZ R0, R222, R3 ;  /* 0x00000003de007221 */ /* 0x000fe20000010000 */
[----:B------:R-:W-:Y:S01]  /*e310*/  F2FP.F16.F32.PACK_AB R157, R183, R160 ;  /* 0x000000a0b79d723e */ /* 0x000fe200000000ff */
[-C--:B------:R-:W-:Y:S01]  /*e320*/  FMUL.FTZ R105, R105, R173.reuse ;  /* 0x000000ad69697220 */ /* 0x080fe20000410000 */
[C---:B-1----:R-:W-:Y:S01]  /*e330*/  FADD.FTZ R156, R178.reuse, R156 ;  /* 0x0000009cb29c7221 */ /* 0x042fe20000010000 */
[----:B------:R-:W-:Y:S01]  /*e340*/  F2FP.F16.F32.PACK_AB R152, R178, R152 ;  /* 0x00000098b298723e */ /* 0x000fe200000000ff */
[----:B------:R0:W1:Y:S01]  /*e350*/  MUFU.EX2 R181, R159 ;  /* 0x0000009f00b57308 */ /* 0x0000620000000800 */
[-C--:B------:R-:W-:Y:S01]  /*e360*/  FMUL.FTZ R108, R108, R173.reuse ;  /* 0x000000ad6c6c7220 */ /* 0x080fe20000410000 */
[----:B--2---:R-:W-:Y:S01]  /*e370*/  FADD.FTZ R156, R154, R156 ;  /* 0x0000009c9a9c7221 */ /* 0x004fe20000010000 */
[----:B----4-:R-:W-:Y:S01]  /*e380*/  F2FP.F16.F32.PACK_AB R154, R175, R154 ;  /* 0x0000009aaf9a723e */ /* 0x010fe200000000ff */
[----:B------:R-:W-:Y:S01]  /*e390*/  BAR.SYNC.DEFER_BLOCKING 0xf, 0x100 ;  /* 0x03c4000000007b1d */ /* 0x000fe20000010000 */
[-C--:B------:R-:W-:Y:S01]  /*e3a0*/  FMUL.FTZ R109, R109, R173.reuse ;  /* 0x000000ad6d6d7220 */ /* 0x080fe20000410000 */
[----:B------:R-:W-:Y:S01]  /*e3b0*/  FADD.FTZ R156, R175, R156 ;  /* 0x0000009caf9c7221 */ /* 0x000fe20000010000 */
[-C--:B------:R-:W-:Y:S01]  /*e3c0*/  FMUL.FTZ R112, R112, R173.reuse ;  /* 0x000000ad70707220 */ /* 0x080fe20000410000 */
[-C--:B------:R-:W-:Y:S01]  /*e3d0*/  FMUL.FTZ R113, R113, R173.reuse ;  /* 0x000000ad71717220 */ /* 0x080fe20000410000 */
[----:B0-----:R-:W-:Y:S01]  /*e3e0*/  F2FP.F16.F32.PACK_AB R159, R222, R164 ;  /* 0x000000a4de9f723e */ /* 0x001fe200000000ff */
[----:B------:R-:W0:Y:S01]  /*e3f0*/  MUFU.EX2 R162, R162 ;  /* 0x000000a200a27308 */ /* 0x000e220000000800 */
[----:B-----5:R-:W-:Y:S01]  /*e400*/  FADD.FTZ R156, R158, R156 ;  /* 0x0000009c9e9c7221 */ /* 0x020fe20000010000 */
[-C--:B------:R-:W-:Y:S01]  /*e410*/  FMUL.FTZ R116, R116, R173.reuse ;  /* 0x000000ad74747220 */ /* 0x080fe20000410000 */
[-C--:B------:R-:W-:Y:S01]  /*e420*/  FMUL.FTZ R117, R117, R173.reuse ;  /* 0x000000ad75757220 */ /* 0x080fe20000410000 */
[-C--:B------:R-:W-:Y:S01]  /*e430*/  FMUL.FTZ R120, R120, R173.reuse ;  /* 0x000000ad78787220 */ /* 0x080fe20000410000 */
[-C--:B------:R-:W-:Y:S01]  /*e440*/  FMUL.FTZ R121, R121, R173.reuse ;  /* 0x000000ad79797220 */ /* 0x080fe20000410000 */
[-C--:B------:R-:W-:Y:S01]  /*e450*/  FMUL.FTZ R124, R124, R173.reuse ;  /* 0x000000ad7c7c7220 */ /* 0x080fe20000410000 */
[----:B-1----:R-:W-:Y:S01]  /*e460*/  FADD.FTZ R156, R181, R156 ;  /* 0x0000009cb59c7221 */ /* 0x002fe20000010000 */
        /* <DEDUP_REMOVED lines=10> */
[----:B------:R-:W-:Y:S01]  /*e510*/  F2FP.F16.F32.PACK_AB R156, R181, R158 ;  /* 0x0000009eb59c723e */ /* 0x000fe200000000ff */
[----:B------:R0:W-:Y:S01]  /*e520*/  STSM.16.M88.4 [R201+0x26800], R152 ;  /* 0x02680098c9007844 */ /* 0x0001e20000000200 */
        /* <DEDUP_REMOVED lines=8> */
[----:B------:R-:W-:Y:S01]  /*e5b0*/  F2FP.F16.F32.PACK_AB R163, R171, R170 ;  /* 0x000000aaaba3723e */ /* 0x000fe200000000ff */
[----:B------:R-:W-:-:S02]  /*e5c0*/  FMUL.FTZ R149, R149, R173 ;  /* 0x000000ad95957220 */ /* 0x000fc40000410000 */
[----:B------:R0:W-:Y:S01]  /*e5d0*/  STSM.16.M88.4 [R204], R156 ;  /* 0x0000009ccc007844 */ /* 0x0001e20000000200 */
[----:B------:R-:W1:Y:S01]  /*e5e0*/  MUFU.EX2 R172, R172 ;  /* 0x000000ac00ac7308 */ /* 0x000e620000000800 */
[----:B--2---:R-:W-:Y:S01]  /*e5f0*/  FADD.FTZ R160, R166, R3 ;  /* 0x00000003a6a07221 */ /* 0x004fe20000010000 */
[----:B------:R-:W-:Y:S01]  /*e600*/  FADD.FTZ R3, R161, R0 ;  /* 0x00000000a1037221 */ /* 0x000fe20000010000 */
[----:B------:R-:W-:-:S03]  /*e610*/  F2FP.F16.F32.PACK_AB R161, R169, R161 ;  /* 0x000000a1a9a1723e */ /* 0x000fc600000000ff */
[----:B------:R-:W-:Y:S02]  /*e620*/  FADD.FTZ R3, R169, R3 ;  /* 0x00000003a9037221 */ /* 0x000fe40000010000 */
[----:B------:R-:W2:Y:S01]  /*e630*/  MUFU.EX2 R176, R176 ;  /* 0x000000b000b07308 */ /* 0x000ea20000000800 */
[C---:B---3--:R-:W-:Y:S01]  /*e640*/  FADD.FTZ R0, R167.reuse, R160 ;  /* 0x000000a0a7007221 */ /* 0x048fe20000010000 */
[----:B------:R-:W-:Y:S01]  /*e650*/  FADD.FTZ R3, R170, R3 ;  /* 0x00000003aa037221 */ /* 0x000fe20000010000 */
[----:B------:R-:W-:-:S03]  /*e660*/  F2FP.F16.F32.PACK_AB R160, R167, R166 ;  /* 0x000000a6a7a0723e */ /* 0x000fc600000000ff */
[----:B------:R-:W-:Y:S02]  /*e670*/  FADD.FTZ R3, R171, R3 ;  /* 0x00000003ab037221 */ /* 0x000fe40000010000 */
[----:B------:R-:W3:Y:S01]  /*e680*/  MUFU.EX2 R164, R179 ;  /* 0x000000b300a47308 */ /* 0x000ee20000000800 */
[----:B-1----:R-:W-:Y:S01]  /*e690*/  FADD.FTZ R0, R172, R0 ;  /* 0x00000000ac007221 */ /* 0x002fe20000010000 */
[----:B------:R-:W-:Y:S01]  /*e6a0*/  FADD.FTZ R3, R165, R3 ;  /* 0x00000003a5037221 */ /* 0x000fe20000010000 */
[----:B------:R-:W-:-:S03]  /*e6b0*/  F2FP.F16.F32.PACK_AB R165, R223, R165 ;  /* 0x000000a5dfa5723e */ /* 0x000fc600000000ff */
[----:B------:R-:W-:Y:S02]  /*e6c0*/  FADD.FTZ R3, R223, R3 ;  /* 0x00000003df037221 */ /* 0x000fe40000010000 */
[----:B------:R-:W1:Y:S01]  /*e6d0*/  MUFU.EX2 R180, R180 ;  /* 0x000000b400b47308 */ /* 0x000e620000000800 */
[----:B--2---:R-:W-:Y:S01]  /*e6e0*/  FADD.FTZ R0, R176, R0 ;  /* 0x00000000b0007221 */ /* 0x004fe20000010000 */
[----:B------:R-:W-:Y:S01]  /*e6f0*/  FADD.FTZ R3, R182, R3 ;  /* 0x00000003b6037221 */ /* 0x000fe20000010000 */
[----:B------:R-:W-:-:S05]  /*e700*/  F2FP.F16.F32.PACK_AB R162, R176, R172 ;  /* 0x000000acb0a2723e */ /* 0x000fca00000000ff */
[----:B------:R-:W2:Y:S01]  /*e710*/  MUFU.EX2 R177, R177 ;  /* 0x000000b100b17308 */ /* 0x000ea20000000800 */
[----:B---3--:R-:W-:Y:S01]  /*e720*/  FADD.FTZ R0, R164, R0 ;  /* 0x00000000a4007221 */ /* 0x008fe20000010000 */
[----:B------:R0:W-:Y:S06]  /*e730*/  STSM.16.M88.4 [R202], R160 ;  /* 0x000000a0ca007844 */ /* 0x0001ec0000000200 */
[----:B------:R-:W3:Y:S01]  /*e740*/  MUFU.EX2 R166, R174 ;  /* 0x000000ae00a67308 */ /* 0x000ee20000000800 */
[C---:B-1----:R-:W-:Y:S01]  /*e750*/  FADD.FTZ R0, R180.reuse, R0 ;  /* 0x00000000b4007221 */ /* 0x042fe20000010000 */
[----:B------:R-:W-:-:S06]  /*e760*/  F2FP.F16.F32.PACK_AB R164, R180, R164 ;  /* 0x000000a4b4a4723e */ /* 0x000fcc00000000ff */
[----:B------:R-:W1:Y:S01]  /*e770*/  MUFU.EX2 R167, R219 ;  /* 0x000000db00a77308 */ /* 0x000e620000000800 */
[----:B--2---:R-:W-:-:S04]  /*e780*/  FADD.FTZ R0, R177, R0 ;  /* 0x00000000b1007221 */ /* 0x004fc80000010000 */
[C---:B---3--:R-:W-:Y:S01]  /*e790*/  FADD.FTZ R0, R166.reuse, R0 ;  /* 0x00000000a6007221 */ /* 0x048fe20000010000 */
[----:B------:R-:W-:Y:S01]  /*e7a0*/  F2FP.F16.F32.PACK_AB R166, R166, R177 ;  /* 0x000000b1a6a6723e */ /* 0x000fe200000000ff */
[C---:B-1----:R-:W-:Y:S01]  /*e7b0*/  FADD.FTZ R3, R167.reuse, R3 ;  /* 0x00000003a7037221 */ /* 0x042fe20000010000 */
[----:B------:R-:W-:-:S05]  /*e7c0*/  F2FP.F16.F32.PACK_AB R167, R167, R182 ;  /* 0x000000b6a7a7723e */ /* 0x000fca00000000ff */
[----:B------:R0:W-:Y:S01]  /*e7d0*/  STSM.16.M88.4 [R203], R164 ;  /* 0x000000a4cb007844 */ /* 0x0001e20000000200 */
[----:B------:R-:W-:Y:S05]  /*e7e0*/  @!P0 BRA `(.L_x_7997) ;  /* 0x0000000000048947 */ /* 0x000fea0003800000 */
[----:B------:R-:W-:Y:S01]  /*e7f0*/  BPT.TRAP 0x1 ;  /* 0x000000040000795c */ /* 0x000fe20000300000 */
.L_x_7997:
[----:B------:R1:W2:Y:S01]  /*e800*/  SYNCS.PHASECHK.TRANS64.TRYWAIT P1, [R209+URZ+0x28c50], R213 ;  /* 0x028c50d5d10075a7 */ /* 0x0002a2000802017f */
[----:B------:R-:W-:Y:S05]  /*e810*/  @!P0 BRA `(.L_x_7998) ;  /* 0x0000000000048947 */ /* 0x000fea0003800000 */
[----:B------:R-:W-:Y:S01]  /*e820*/  BPT.TRAP 0x1 ;  /* 0x000000040000795c */ /* 0x000fe20000300000 */
.L_x_7998:
[----:B------:R-:W-:Y:S04]  /*e830*/  BSSY B2, `(.L_x_7999) ;  /* 0x0000004000027945 */ /* 0x000fe80003800000 */
[----:B--2---:R-:W-:Y:S05]  /*e840*/  @P1 BRA `(.L_x_8000) ;  /* 0x0000000000081947 */ /* 0x004fea0003800000 */
[----:B------:R-:W2:Y:S02]  /*e850*/  SYNCS.PHASECHK.TRANS64.TRYWAIT P1, [R209+URZ+0x28c50], R213 ;  /* 0x028c50d5d10075a7 */ /* 0x000ea4000802017f */
[----:B--2---:R-:W-:Y:S05]  /*e860*/  @!P1 BRA `(.L_x_8001) ;  /* 0x0000010c00c89947 */ /* 0x004fea0003800000 */
.L_x_8000:
[----:B------:R-:W-:Y:S05]  /*e870*/  BSYNC B2 ;  /* 0x0000000000027941 */ /* 0x000fea0003800000 */
.L_x_7999:
        /* <DEDUP_REMOVED lines=40> */
.L_x_8002:
[C---:B------:R-:W-:Y:S01]  /*eb00*/  ISETP.GT.AND P1, PT, R208.reuse, R21, PT ;  /* 0x00000015d000720c */ /* 0x040fe20003f24270 */
[----:B-12---:R-:W-:Y:S01]  /*eb10*/  VIADD R209, R209, 0x28c60 ;  /* 0x00028c60d1d17836 */ /* 0x006fe20000000000 */
[----:B------:R-:W-:Y:S01]  /*eb20*/  IADD3 R208, R208, -0x1, RZ ;  /* 0xffffffffd0d07810 */ /* 0x000fe20007ffe0ff */
[----:B------:R-:W-:Y:S02]  /*eb30*/  IMAD.MOV.U32 R219, RZ, RZ, R20 ;  /* 0x000000ffffdb7224 */ /* 0x000fe400078e0014 */
[----:B------:R-:W-:Y:S01]  /*eb40*/  IMAD.MOV.U32 R218, RZ, RZ, R15 ;  /* 0x000000ffffda7224 */ /* 0x000fe200078e000f */
[----:B------:R-:W-:Y:S01]  /*eb50*/  PRMT R209, R187, 0x654, R209 ;  /* 0x00000654bbd17816 */ /* 0x000fe200000000d1 */
[----:B------:R-:W-:-:S03]  /*eb60*/  IMAD.MOV.U32 R220, RZ, RZ, R19 ;  /* 0x000000ffffdc7224 */ /* 0x000fc600078e0013 */
[----:B------:R0:W-:Y:S03]  /*eb70*/  SYNCS.ARRIVE.TRANS64.RED.A1T0 RZ, [R209+URZ], RZ ;  /* 0x000000ffd1ff79a7 */ /* 0x0001e6000810043f */
[----:B------:R-:W-:Y:S05]  /*eb80*/  @P1 BRA `(.L_x_8003) ;  /* 0xffffffdc002c1947 */ /* 0x000fea000383ffff */
[----:B------:R-:W-:Y:S05]  /*eb90*/  BSYNC B0 ;  /* 0x0000000000007941 */ /* 0x000fea0003800000 */
.L_x_7990:
[----:B------:R-:W-:Y:S05]  /*eba0*/  BSYNC B1 ;  /* 0x0000000000017941 */ /* 0x000fea0003800000 */
.L_x_7989:
[----:B------:R-:W-:Y:S01]  /*ebb0*/  ISETP.GE.AND P1, PT, R208, R205, PT ;  /* 0x000000cdd000720c */ /* 0x000fe20003f26270 */
[----:B------:R-:W-:-:S12]  /*ebc0*/  BSSY B0, `(.L_x_8004) ;  /* 0x00001e5000007945 */ /* 0x000fd80003800000 */
[----:B------:R-:W-:Y:S05]  /*ebd0*/  @!P1 BRA `(.L_x_8005) ;  /* 0x0000001c008c9947 */ /* 0x000fea0003800000 */
[----:B------:R-:W-:Y:S02]  /*ebe0*/  IMAD.MOV.U32 R200, RZ, RZ, R20 ;  /* 0x000000ffffc87224 */ /* 0x000fe400078e0014 */
[----:B------:R-:W-:Y:S02]  /*ebf0*/  IMAD.MOV.U32 R213, RZ, RZ, R15 ;  /* 0x000000ffffd57224 */ /* 0x000fe400078e000f */
[----:B0-----:R-:W-:-:S07]  /*ec00*/  IMAD.MOV.U32 R209, RZ, RZ, R19 ;  /* 0x000000ffffd17224 */ /* 0x001fce00078e0013 */
.L_x_8018:
[----:B------:R-:W-:-:S05]  /*ec10*/  VIADD R19, R209, 0x1 ;  /* 0x00000001d1137836 */ /* 0x000fca0000000000 */
[----:B------:R-:W-:-:S04]  /*ec20*/  ISETP.NE.AND P1, PT, R19, 0x2, PT ;  /* 0x000000021300780c */ /* 0x000fc80003f25270 */
[----:B------:R-:W-:Y:S02]  /*ec30*/  SEL R14, RZ, 0x1, P1 ;  /* 0x00000001ff0e7807 */ /* 0x000fe40000800000 */
[----:B------:R-:W-:Y:S02]  /*ec40*/  SEL R19, R19, RZ, P1 ;  /* 0x000000ff13137207 */ /* 0x000fe40000800000 */
[----:B------:R-:W-:Y:S01]  /*ec50*/  LOP3.LUT R22, R22, R14, RZ, 0x3c, !PT ;  /* 0x0000000e16167212 */ /* 0x000fe200078e3cff */
[----:B-1----:R-:W-:Y:S06]  /*ec60*/  @!P0 BRA `(.L_x_8006) ;  /* 0x0000000000048947 */ /* 0x002fec0003800000 */
[----:B------:R-:W-:Y:S01]  /*ec70*/  BPT.TRAP 0x1 ;  /* 0x000000040000795c */ /* 0x000fe20000300000 */
.L_x_8006:
[----:B------:R-:W-:Y:S01]  /*ec80*/  IMAD R21, R19, 0x8, R2 ;  /* 0x0000000813157824 */ /* 0x000fe200078e0202 */
[----:B------:R-:W-:-:S04]  /*ec90*/  SHF.L.U32 R198, R22, 0x1f, RZ ;  /* 0x0000001f16c67819 */ /* 0x000fc800000006ff */
[----:B------:R0:W1:Y:S01]  /*eca0*/  SYNCS.PHASECHK.TRANS64.TRYWAIT P1, [R21+URZ+0x28c30], R198 ;  /* 0x028c30c6150075a7 */ /* 0x000062000802017f */
[----:B------:R-:W-:Y:S05]  /*ecb0*/  @!P0 BRA `(.L_x_8007) ;  /* 0x0000000000048947 */ /* 0x000fea0003800000 */
[----:B------:R-:W-:Y:S01]  /*ecc0*/  BPT.TRAP 0x1 ;  /* 0x000000040000795c */ /* 0x000fe20000300000 */
.L_x_8007:
[----:B------:R-:W-:Y:S01]  /*ecd0*/  BSSY B1, `(.L_x_8008) ;  /* 0x0000006000017945 */ /* 0x000fe20003800000 */
[----:B------:R-:W-:Y:S02]  /*ece0*/  IMAD R154, R19, 0x200, R13 ;  /* 0x00000200139a7824 */ /* 0x000fe400078e020d */
[----:B------:R-:W-:Y:S01]  /*ecf0*/  IMAD.MOV.U32 R155, RZ, RZ, 0x40000040 ;  /* 0x40000040ff9b7424 */ /* 0x000fe200078e00ff */
[----:B-1----:R-:W-:Y:S06]  /*ed00*/  @P1 BRA `(.L_x_8009) ;  /* 0x0000000000081947 */ /* 0x002fec0003800000 */
[----:B------:R-:W1:Y:S02]  /*ed10*/  SYNCS.PHASECHK.TRANS64.TRYWAIT P1, [R21+URZ+0x28c30], R198 ;  /* 0x028c30c6150075a7 */ /* 0x000e64000802017f */
[----:B-1----:R-:W-:Y:S05]  /*ed20*/  @!P1 BRA `(.L_x_8010) ;  /* 0x0000010800ac9947 */ /* 0x002fea0003800000 */
.L_x_8009:
[----:B------:R-:W-:Y:S05]  /*ed30*/  BSYNC B1 ;  /* 0x0000000000017941 */ /* 0x000fea0003800000 */
.L_x_8008:
        /* <DEDUP_REMOVED lines=8> */
[----:B------:R-:W-:Y:S01]  /*edc0*/  IADD3 R154, R154, 0x6, RZ ;  /* 0x000000069a9a7810 */ /* 0x000fe20007ffe0ff */
        /* <DEDUP_REMOVED lines=27> */
.L_x_8011:
        /* <DEDUP_REMOVED lines=108> */
[----:B------:R-:W-:Y:S01]  /*f640*/  FMUL.FTZ R36, R36, R180 ;  /* 0x000000b424247220 */ /* 0x000fe20000410000 */
        /* <DEDUP_REMOVED lines=27> */
[----:B------:R-:W-:Y:S01]  /*f800*/  FMUL.FTZ R72, R72, R180 ;  /* 0x000000b448487220 */ /* 0x000fe20000410000 */
[----:B--2---:R-:W-:Y:S01]  /*f810*/  FMNMX.FTZ R20, R154, R200, !PT ;  /* 0x000000c89a147209 */ /* 0x004fe20007810000 */
[-C--:B------:R-:W-:Y:S01]  /*f820*/  FMUL.FTZ R73, R73, R180.reuse ;  /* 0x000000b449497220 */ /* 0x080fe20000410000 */
[-C--:B------:R-:W-:Y:S01]  /*f830*/  FMUL.FTZ R76, R76, R180.reuse ;  /* 0x000000b44c4c7220 */ /* 0x080fe20000410000 */
[----:B------:R-:W-:Y:S01]  /*f840*/  FMUL.FTZ R77, R77, R180 ;  /* 0x000000b44d4d7220 */ /* 0x000fe20000410000 */
[----:B------:R-:W-:Y:S01]  /*f850*/  FMNMX.FTZ R20, R155, R20, !PT ;  /* 0x000000149b147209 */ /* 0x000fe20007810000 */
[----:B------:R-:W-:Y:S01]  /*f860*/  MUFU.TANH R182, R182 ;  /* 0x000000b600b67308 */ /* 0x000fe20000002400 */
[-C--:B------:R-:W-:Y:S01]  /*f870*/  FMUL.FTZ R80, R80, R180.reuse ;  /* 0x000000b450507220 */ /* 0x080fe20000410000 */
[----:B------:R-:W-:Y:S01]  /*f880*/  FMUL.FTZ R81, R81, R180 ;  /* 0x000000b451517220 */ /* 0x000fe20000410000 */
[----:B------:R-:W-:Y:S01]  /*f890*/  FMNMX.FTZ R20, R158, R20, !PT ;  /* 0x000000149e147209 */ /* 0x000fe20007810000 */
        /* <DEDUP_REMOVED lines=12> */
[----:B------:R-:W2:Y:S01]  /*f960*/  MUFU.EX2 R153, R153 ;  /* 0x0000009900997308 */ /* 0x000ea20000000800 */
[-C--:B------:R-:W-:Y:S01]  /*f970*/  FMUL.FTZ R100, R100, R180.reuse ;  /* 0x000000b464647220 */ /* 0x080fe20000410000 */
[----:B------:R-:W-:Y:S01]  /*f980*/  FMUL.FTZ R101, R101, R180 ;  /* 0x000000b465657220 */ /* 0x000fe20000410000 */
[----:B------:R-:W-:Y:S01]  /*f990*/  FMNMX.FTZ R20, R166, R20, !PT ;  /* 0x00000014a6147209 */ /* 0x000fe20007810000 */
[-C--:B------:R-:W-:Y:S01]  /*f9a0*/  FMUL.FTZ R104, R104, R180.reuse ;  /* 0x000000b468687220 */ /* 0x080fe20000410000 */
[-C--:B------:R-:W-:Y:S01]  /*f9b0*/  FMUL.FTZ R105, R105, R180.reuse ;  /* 0x000000b469697220 */ /* 0x080fe20000410000 */
[----:B------:R-:W-:Y:S01]  /*f9c0*/  FMUL.FTZ R108, R108, R180 ;  /* 0x000000b46c6c7220 */ /* 0x000fe20000410000 */
[----:B------:R-:W-:Y:S01]  /*f9d0*/  FMNMX.FTZ R20, R167, R20, !PT ;  /* 0x00000014a7147209 */ /* 0x000fe20007810000 */
[----:B------:R-:W3:Y:S01]  /*f9e0*/  MUFU.EX2 R156, R156 ;  /* 0x0000009c009c7308 */ /* 0x000ee20000000800 */
[-C--:B------:R-:W-:Y:S01]  /*f9f0*/  FMUL.FTZ R109, R109, R180.reuse ;  /* 0x000000b46d6d7220 */ /* 0x080fe20000410000 */
[----:B------:R-:W-:Y:S01]  /*fa00*/  FMUL.FTZ R112, R112, R180 ;  /* 0x000000b470707220 */ /* 0x000fe20000410000 */
[----:B------:R-:W-:Y:S01]  /*fa10*/  FMNMX.FTZ R20, R170, R20, !PT ;  /* 0x00000014aa147209 */ /* 0x000fe20007810000 */
[-C--:B------:R-:W-:Y:S01]  /*fa20*/  FMUL.FTZ R113, R113, R180.reuse ;  /* 0x000000b471717220 */ /* 0x080fe20000410000 */
[-C--:B------:R-:W-:Y:S01]  /*fa30*/  FMUL.FTZ R116, R116, R180.reuse ;  /* 0x000000b474747220 */ /* 0x080fe20000410000 */
[----:B------:R-:W-:Y:S01]  /*fa40*/  FMUL.FTZ R117, R117, R180 ;  /* 0x000000b475757220 */ /* 0x000fe20000410000 */
[----:B------:R-:W-:Y:S01]  /*fa50*/  FMNMX.FTZ R20, R171, R20, !PT ;  /* 0x00000014ab147209 */ /* 0x000fe20007810000 */
[----:B------:R-:W4:Y:S01]  /*fa60*/  MUFU.EX2 R157, R157 ;  /* 0x0000009d009d7308 */ /* 0x000f220000000800 */
[----:B--2---:R-:W-:Y:S01]  /*fa70*/  FADD.FTZ R0, R153, R0 ;  /* 0x0000000099007221 */ /* 0x004fe20000010000 */
[----:B------:R-:W-:Y:S01]  /*fa80*/  FMUL.FTZ R120, R120, R180 ;  /* 0x000000b478787220 */ /* 0x000fe20000410000 */
[----:B------:R-:W-:Y:S01]  /*fa90*/  FMNMX.FTZ R20, R174, R20, !PT ;  /* 0x00000014ae147209 */ /* 0x000fe20007810000 */
[-C--:B------:R-:W-:Y:S01]  /*faa0*/  FMUL.FTZ R121, R121, R180.reuse ;  /* 0x000000b479797220 */ /* 0x080fe20000410000 */
[-C--:B------:R-:W-:Y:S01]  /*fab0*/  FMUL.FTZ R124, R124, R180.reuse ;  /* 0x000000b47c7c7220 */ /* 0x080fe20000410000 */
[----:B------:R-:W-:Y:S01]  /*fac0*/  FMUL.FTZ R125, R125, R180 ;  /* 0x000000b47d7d7220 */ /* 0x000fe20000410000 */
[----:B------:R-:W-:Y:S01]  /*fad0*/  FMNMX.FTZ R20, R175, R20, !PT ;  /* 0x00000014af147209 */ /* 0x000fe20007810000 */
[----:B------:R-:W-:Y:S01]  /*fae0*/  MUFU.EX2 R161, R161 ;  /* 0x000000a100a17308 */ /* 0x000fe20000000800 */
[----:B---3--:R-:W-:Y:S01]  /*faf0*/  FADD.FTZ R0, R156, R0 ;  /* 0x000000009c007221 */ /* 0x008fe20000010000 */
[----:B------:R-:W-:Y:S01]  /*fb00*/  FMUL.FTZ R128, R128, R180 ;  /* 0x000000b480807220 */ /* 0x000fe20000410000 */
[----:B------:R-:W-:Y:S01]  /*fb10*/  FMNMX.FTZ R20, R178, R20, !PT ;  /* 0x00000014b2147209 */ /* 0x000fe20007810000 */
[-C--:B------:R-:W-:Y:S01]  /*fb20*/  FMUL.FTZ R129, R129, R180.reuse ;  /* 0x000000b481817220 */ /* 0x080fe20000410000 */
[-C--:B------:R-:W-:Y:S01]  /*fb30*/  FMUL.FTZ R132, R132, R180.reuse ;  /* 0x000000b484847220 */ /* 0x080fe20000410000 */
[----:B------:R-:W-:Y:S01]  /*fb40*/  FMUL.FTZ R133, R133, R180 ;  /* 0x000000b485857220 */ /* 0x000fe20000410000 */
[----:B------:R-:W-:Y:S01]  /*fb50*/  FMNMX.FTZ R20, R179, R20, !PT ;  /* 0x00000014b3147209 */ /* 0x000fe20007810000 */
[----:B------:R-:W-:Y:S01]  /*fb60*/  MUFU.EX2 R164, R164 ;  /* 0x000000a400a47308 */ /* 0x000fe20000000800 */
[----:B----4-:R-:W-:Y:S01]  /*fb70*/  FADD.FTZ R0, R157, R0 ;  /* 0x000000009d007221 */ /* 0x010fe20000010000 */
[----:B------:R-:W-:Y:S01]  /*fb80*/  FMUL.FTZ R136, R136, R180 ;  /* 0x000000b488887220 */ /* 0x000fe20000410000 */
[----:B------:R-:W-:Y:S01]  /*fb90*/  FMNMX.FTZ R20, R182, R20, !PT ;  /* 0x00000014b6147209 */ /* 0x000fe20007810000 */
[-C--:B------:R-:W-:Y:S01]  /*fba0*/  FMUL.FTZ R137, R137, R180.reuse ;  /* 0x000000b489897220 */ /* 0x080fe20000410000 */
[-C--:B------:R-:W-:Y:S01]  /*fbb0*/  FMUL.FTZ R140, R140, R180.reuse ;  /* 0x000000b48c8c7220 */ /* 0x080fe20000410000 */
[----:B------:R-:W-:Y:S01]  /*fbc0*/  FMUL.FTZ R141, R141, R180 ;  /* 0x000000b48d8d7220 */ /* 0x000fe20000410000 */
        /* <DEDUP_REMOVED lines=11> */
[----:B------:R-:W2:Y:S01]  /*fc80*/  MUFU.EX2 R213, R160 ;  /* 0x000000a000d57308 */ /* 0x000ea20000000800 */
[----:B------:R-:W3:Y:S07]  /*fc90*/  SHFL.BFLY PT, R218, R20, 0x1, 0x1f ;  /* 0x0c201f0014da7f89 */ /* 0x000eee00000e0000 */
[----:B------:R-:W4:Y:S08]  /*fca0*/  MUFU.EX2 R160, R165 ;  /* 0x000000a500a07308 */ /* 0x000f300000000800 */
[----:B------:R5:W0:Y:S01]  /*fcb0*/  MUFU.EX2 R165, R168 ;  /* 0x000000a800a57308 */ /* 0x000a220000000800 */
[----:B--2---:R-:W-:-:S04]  /*fcc0*/  FADD.FTZ R0, R213, R0 ;  /* 0x00000000d5007221 */ /* 0x004fc80000010000 */
[----:B------:R-:W-:-:S03]  /*fcd0*/  FADD.FTZ R0, R161, R0 ;  /* 0x00000000a1007221 */ /* 0x000fc60000010000 */
[----:B------:R-:W-:Y:S01]  /*fce0*/  MUFU.EX2 R177, R177 ;  /* 0x000000b100b17308 */ /* 0x000fe20000000800 */
[----:B---3--:R-:W-:Y:S01]  /*fcf0*/  FMNMX.FTZ R20, R20, R218, !PT ;  /* 0x000000da14147209 */ /* 0x008fe20007810000 */
[----:B------:R-:W-:-:S04]  /*fd00*/  FADD.FTZ R0, R164, R0 ;  /* 0x00000000a4007221 */ /* 0x000fc80000010000 */
[----:B-----5:R-:W-:Y:S01]  /*fd10*/  FADD.FTZ R168, -R20, R200 ;  /* 0x000000c814a87221 */ /* 0x020fe20000010100 */
[----:B------:R-:W-:Y:S02]  /*fd20*/  @!P1 IMAD R200, R209, 0x40, R192 ;  /* 0x00000040d1c89824 */ /* 0x000fe400078e02c0 */
[----:B----4-:R-:W-:Y:S01]  /*fd30*/  FADD.FTZ R0, R160, R0 ;  /* 0x00000000a0007221 */ /* 0x010fe20000010000 */
[C---:B0-----:R-:W-:Y:S01]  /*fd40*/  F2FP.F16.F32.PACK_AB R160, R165.reuse, R160 ;  /* 0x000000a0a5a0723e */ /* 0x041fe200000000ff */
[----:B------:R-:W-:Y:S01]  /*fd50*/  FMUL.FTZ R168, R168, R14 ;  /* 0x0000000ea8a87220 */ /* 0x000fe20000410000 */
[----:B------:R-:W-:Y:S02]  /*fd60*/  @!P1 IMAD R200, R200, 0x4, R2 ;  /* 0x00000004c8c89824 */ /* 0x000fe400078e0202 */
[----:B------:R-:W-:-:S03]  /*fd70*/  FADD.FTZ R0, R165, R0 ;  /* 0x00000000a5007221 */ /* 0x000fc60000010000 */
[----:B------:R-:W0:Y:S01]  /*fd80*/  MUFU.EX2 R168, R168 ;  /* 0x000000a800a87308 */ /* 0x000e220000000800 */
[----:B------:R-:W-:Y:S01]  /*fd90*/  @!P1 STS [R200+0x28800], R180 ;  /* 0x028800b4c8009388 */ /* 0x000fe20000000800 */
[----:B------:R-:W-:-:S04]  /*fda0*/  FADD.FTZ R0, R169, R0 ;  /* 0x00000000a9007221 */ /* 0x000fc80000010000 */
[----:B------:R-:W-:-:S04]  /*fdb0*/  FADD.FTZ R0, R172, R0 ;  /* 0x00000000ac007221 */ /* 0x000fc80000010000 */
[----:B------:R-:W-:-:S04]  /*fdc0*/  FADD.FTZ R0, R173, R0 ;  /* 0x00000000ad007221 */ /* 0x000fc80000010000 */
[----:B------:R-:W-:Y:S01]  /*fdd0*/  FADD.FTZ R0, R176, R0 ;  /* 0x00000000b0007221 */ /* 0x000fe20000010000 */
[----:B0-----:R0:W-:Y:S03]  /*fde0*/  @!P1 STS [R200+0x28820], R168 ;  /* 0x028820a8c8009388 */ /* 0x0011e60000000800 */
        /* <DEDUP_REMOVED lines=9> */
[----:B0-----:R-:W-:Y:S01]  /*fe80*/  FMUL.FTZ R200, R20, R14 ;  /* 0x0000000e14c87220 */ /* 0x001fe20000410000 */
[-C--:B------:R-:W-:Y:S01]  /*fe90*/  FMUL.FTZ R42, R42, R168.reuse ;  /* 0x000000a82a2a7220 */ /* 0x080fe20000410000 */
[-C--:B------:R-:W-:Y:S01]  /*fea0*/  FMUL.FTZ R43, R43, R168.reuse ;  /* 0x000000a82b2b7220 */ /* 0x080fe20000410000 */
[----:B------:R-:W-:Y:S01]  /*feb0*/  FMUL.FTZ R46, R46, R168 ;  /* 0x000000a82e2e7220 */ /* 0x000fe20000410000 */
        /* <DEDUP_REMOVED lines=22> */
[C---:B0-----:R-:W-:Y:S01]  /*10020*/  FADD.FTZ R0, R166.reuse, R0 ;  /* 0x00000000a6007221 */ /* 0x041fe20000010000 */
[----:B------:R-:W-:Y:S01]  /*10030*/  F2FP.F16.F32.PACK_AB R156, R213, R157 ;  /* 0x0000009dd59c723e */ /* 0x000fe200000000ff */
[-C--:B------:R-:W-:Y:S01]  /*10040*/  FMUL.FTZ R51, R51, R168.reuse ;  /* 0x000000a833337220 */ /* 0x080fe20000410000 */
[----:B------:R-:W-:Y:S01]  /*10050*/  F2FP.F16.F32.PACK_AB R166, R166, R177 ;  /* 0x000000b1a6a6723e */ /* 0x000fe200000000ff */
[-C--:B------:R-:W-:Y:S01]  /*10060*/  FMUL.FTZ R54, R54, R168.reuse ;  /* 0x000000a836367220 */ /* 0x080fe20000410000 */
[-C--:B------:R-:W-:Y:S01]  /*10070*/  FMUL.FTZ R55, R55, R168.reuse ;  /* 0x000000a837377220 */ /* 0x080fe20000410000 */
[----:B------:R-:W0:Y:S01]  /*10080*/  MUFU.EX2 R158, R158 ;  /* 0x0000009e009e7308 */ /* 0x000e220000000800 */
[----:B---3--:R-:W-:Y:S01]  /*10090*/  FFMA.FTZ R3, R168, R3, R181 ;  /* 0x00000003a8037223 */ /* 0x008fe200000100b5 */
[-C--:B------:R-:W-:Y:S01]  /*100a0*/  FMUL.FTZ R58, R58, R168.reuse ;  /* 0x000000a83a3a7220 */ /* 0x080fe20000410000 */
        /* <DEDUP_REMOVED lines=24> */
[----:B------:R-:W-:Y:S01]  /*10230*/  BAR.SYNC.DEFER_BLOCKING 0xf, 0x100 ;  /* 0x03c4000000007b1d */ /* 0x000fe20000010000 */
[----:B------:R-:W-:Y:S01]  /*10240*/  F2FP.F16.F32.PACK_AB R158, R164, R161 ;  /* 0x000000a1a49e723e */ /* 0x000fe200000000ff */
[-C--:B------:R-:W-:Y:S01]  /*10250*/  FMUL.FTZ R91, R91, R168.reuse ;  /* 0x000000a85b5b7220 */ /* 0x080fe20000410000 */
[----:B------:R-:W-:Y:S01]  /*10260*/  F2FP.F16.F32.PACK_AB R164, R176, R173 ;  /* 0x000000adb0a4723e */ /* 0x000fe200000000ff */
        /* <DEDUP_REMOVED lines=14> */
[----:B------:R-:W-:Y:S01]  /*10350*/  F2FP.F16.F32.PACK_AB R162, R172, R169 ;  /* 0x000000a9aca2723e */ /* 0x000fe200000000ff */
[-C--:B------:R-:W-:Y:S01]  /*10360*/  FMUL.FTZ R111, R111, R168.reuse ;  /* 0x000000a86f6f7220 */ /* 0x080fe20000410000 */
[-C--:B------:R-:W-:Y:S01]  /*10370*/  FMUL.FTZ R114, R114, R168.reuse ;  /* 0x000000a872727220 */ /* 0x080fe20000410000 */
[-C--:B------:R-:W-:Y:S01]  /*10380*/  FMUL.FTZ R115, R115, R168.reuse ;  /* 0x000000a873737220 */ /* 0x080fe20000410000 */
[----:B------:R-:W0:Y:S01]  /*10390*/  MUFU.EX2 R170, R170 ;  /* 0x000000aa00aa7308 */ /* 0x000e220000000800 */
[----:B--2---:R-:W-:Y:S01]  /*103a0*/  FADD.FTZ R3, R209, R3 ;  /* 0x00000003d1037221 */ /* 0x004fe20000010000 */
[----:B------:R2:W-:Y:S01]  /*103b0*/  STSM.16.M88.4 [R201+0x26800], R152 ;  /* 0x02680098c9007844 */ /* 0x0005e20000000200 */
[-C--:B------:R-:W-:Y:S01]  /*103c0*/  FMUL.FTZ R118, R118, R168.reuse ;  /* 0x000000a876767220 */ /* 0x080fe20000410000 */
[-C--:B------:R-:W-:Y:S01]  /*103d0*/  FMUL.FTZ R119, R119, R168.reuse ;  /* 0x000000a877777220 */ /* 0x080fe20000410000 */
[-C--:B------:R-:W-:Y:S01]  /*103e0*/  FMUL.FTZ R122, R122, R168.reuse ;  /* 0x000000a87a7a7220 */ /* 0x080fe20000410000 */
[-C--:B------:R-:W-:Y:S01]  /*103f0*/  FMUL.FTZ R123, R123, R168.reuse ;  /* 0x000000a87b7b7220 */ /* 0x080fe20000410000 */
[-C--:B------:R-:W-:Y:S01]  /*10400*/  FMUL.FTZ R126, R126, R168.reuse ;  /* 0x000000a87e7e7220 */ /* 0x080fe20000410000 */
[----:B------:R-:W4:Y:S01]  /*10410*/  MUFU.EX2 R171, R171 ;  /* 0x000000ab00ab7308 */ /* 0x000f220000000800 */
[C---:B---3--:R-:W-:Y:S01]  /*10420*/  FADD.FTZ R3, R167.reuse, R3 ;  /* 0x00000003a7037221 */ /* 0x048fe20000010000 */
[----:B------:R-:W-:Y:S01]  /*10430*/  F2FP.F16.F32.PACK_AB R159, R167, R209 ;  /* 0x000000d1a79f723e */ /* 0x000fe200000000ff */
[-C--:B------:R-:W-:Y:S01]  /*10440*/  FMUL.FTZ R127, R127, R168.reuse ;  /* 0x000000a87f7f7220 */ /* 0x080fe20000410000 */
[-C--:B------:R-:W-:Y:S01]  /*10450*/  FMUL.FTZ R130, R130, R168.reuse ;  /* 0x000000a882827220 */ /* 0x080fe20000410000 */
[-C--:B------:R-:W-:Y:S01]  /*10460*/  FMUL.FTZ R131, R131, R168.reuse ;  /* 0x000000a883837220 */ /* 0x080fe20000410000 */
[-C--:B------:R-:W-:Y:S01]  /*10470*/  FMUL.FTZ R134, R134, R168.reuse ;  /* 0x000000a886867220 */ /* 0x080fe20000410000 */
[----:B------:R2:W-:Y:S01]  /*10480*/  STSM.16.M88.4 [R204], R156 ;  /* 0x0000009ccc007844 */ /* 0x0005e20000000200 */
        /* <DEDUP_REMOVED lines=9> */
[C---:B----4-:R-:W-:Y:S01]  /*10520*/  FADD.FTZ R3, R171.reuse, R3 ;  /* 0x00000003ab037221 */ /* 0x050fe20000010000 */
[----:B------:R-:W-:Y:S01]  /*10530*/  F2FP.F16.F32.PACK_AB R161, R171, R170 ;  /* 0x000000aaaba1723e */ /* 0x000fe200000000ff */
[-C--:B------:R-:W-:Y:S01]  /*10540*/  FMUL.FTZ R147, R147, R168.reuse ;  /* 0x000000a893937220 */ /* 0x080fe20000410000 */
[-C--:B------:R-:W-:Y:S01]  /*10550*/  FMUL.FTZ R150, R150, R168.reuse ;  /* 0x000000a896967220 */ /* 0x080fe20000410000 */
[----:B------:R-:W-:-:S03]  /*10560*/  FMUL.FTZ R151, R151, R168 ;  /* 0x000000a897977220 */ /* 0x000fc60000410000 */
[----:B------:R-:W4:Y:S01]  /*10570*/  MUFU.EX2 R178, R178 ;  /* 0x000000b200b27308 */ /* 0x000f220000000800 */
[----:B---3--:R-:W-:-:S07]  /*10580*/  FADD.FTZ R3, R174, R3 ;  /* 0x00000003ae037221 */ /* 0x008fce0000010000 */
[----:B------:R-:W3:Y:S01]  /*10590*/  MUFU.EX2 R179, R179 ;  /* 0x000000b300b37308 */ /* 0x000ee20000000800 */
[C---:B0-----:R-:W-:Y:S01]  /*105a0*/  FADD.FTZ R3, R175.reuse, R3 ;  /* 0x00000003af037221 */ /* 0x041fe20000010000 */
[----:B------:R-:W-:-:S05]  /*105b0*/  F2FP.F16.F32.PACK_AB R163, R175, R174 ;  /* 0x000000aeafa3723e */ /* 0x000fca00000000ff */
[----:B------:R2:W-:Y:S01]  /*105c0*/  STSM.16.M88.4 [R202], R160 ;  /* 0x000000a0ca007844 */ /* 0x0005e20000000200 */
[----:B------:R-:W0:Y:S01]  /*105d0*/  MUFU.EX2 R167, R182 ;  /* 0x000000b600a77308 */ /* 0x000e220000000800 */
[----:B----4-:R-:W-:-:S07]  /*105e0*/  FADD.FTZ R3, R178, R3 ;  /* 0x00000003b2037221 */ /* 0x010fce0000010000 */
[----:B------:R-:W4:Y:S01]  /*105f0*/  MUFU.EX2 R183, R183 ;  /* 0x000000b700b77308 */ /* 0x000f220000000800 */
[C---:B---3--:R-:W-:Y:S01]  /*10600*/  FADD.FTZ R3, R179.reuse, R3 ;  /* 0x00000003b3037221 */ /* 0x048fe20000010000 */
[----:B------:R-:W-:-:S03]  /*10610*/  F2FP.F16.F32.PACK_AB R165, R179, R178 ;  /* 0x000000b2b3a5723e */ /* 0x000fc600000000ff */
[----:B0-----:R-:W-:Y:S01]  /*10620*/  FADD.FTZ R3, R167, R3 ;  /* 0x00000003a7037221 */ /* 0x001fe20000010000 */
[----:B----4-:R-:W-:-:S03]  /*10630*/  F2FP.F16.F32.PACK_AB R167, R183, R167 ;  /* 0x000000a7b7a7723e */ /* 0x010fc600000000ff */
[----:B------:R-:W-:Y:S02]  /*10640*/  FADD.FTZ R3, R183, R3 ;  /* 0x00000003b7037221 */ /* 0x000fe40000010000 */
[----:B------:R2:W-:Y:S01]  /*10650*/  STSM.16.M88.4 [R203], R164 ;  /* 0x000000a4cb007844 */ /* 0x0005e20000000200 */
[----:B------:R-:W-:Y:S05]  /*10660*/  @!P0 BRA `(.L_x_8012) ;  /* 0x0000000000048947 */ /* 0x000fea0003800000 */
[----:B------:R-:W-:Y:S01]  /*10670*/  BPT.TRAP 0x1 ;  /* 0x000000040000795c */ /* 0x000fe20000300000 */
.L_x_8012:
[----:B------:R0:W3:Y:S01]  /*10680*/  SYNCS.PHASECHK.TRANS64.TRYWAIT P1, [R21+URZ+0x28c50], R198 ;  /* 0x028c50c6150075a7 */ /* 0x0000e2000802017f */
[----:B------:R-:W-:Y:S05]  /*10690*/  @!P0 BRA `(.L_x_8013) ;  /* 0x0000000000048947 */ /* 0x000fea0003800000 */
[----:B------:R-:W-:Y:S01]  /*106a0*/  BPT.TRAP 0x1 ;  /* 0x000000040000795c */ /* 0x000fe20000300000 */
.L_x_8013:
[----:B------:R-:W-:Y:S04]  /*106b0*/  BSSY B1, `(.L_x_8014) ;  /* 0x0000004000017945 */ /* 0x000fe80003800000 */
[----:B---3--:R-:W-:Y:S05]  /*106c0*/  @P1 BRA `(.L_x_8015) ;  /* 0x0000000000081947 */ /* 0x008fea0003800000 */
[----:B------:R-:W3:Y:S02]  /*106d0*/  SYNCS.PHASECHK.TRANS64.TRYWAIT P1, [R21+URZ+0x28c50], R198 ;  /* 0x028c50c6150075a7 */ /* 0x000ee4000802017f */
[----:B---3--:R-:W-:Y:S05]  /*106e0*/  @!P1 BRA `(.L_x_8016) ;  /* 0x000000f000509947 */ /* 0x008fea0003800000 */
.L_x_8015:
[----:B------:R-:W-:Y:S05]  /*106f0*/  BSYNC B1 ;  /* 0x0000000000017941 */ /* 0x000fea0003800000 */
.L_x_8014:
        /* <DEDUP_REMOVED lines=8> */
[----:B--2---:R-:W-:Y:S01]  /*10780*/  VIADD R152, R168, 0x80 ;  /* 0x00000080a8987836 */ /* 0x004fe20000000000 */
[----:B------:R-:W-:Y:S01]  /*10790*/  WARPGROUP.ARRIVE ;  /* 0x00000000000079c5 */ /* 0x000fe20000000000 */
[----:B------:R-:W-:-:S03]  /*107a0*/  IMAD.MOV.U32 R153, RZ, RZ, 0x40000040 ;  /* 0x40000040ff997424 */ /* 0x000fc600078e00ff */
[----:B------:R-:W-:Y:S01]  /*107b0*/  R2UR UR6, R152 ;  /* 0x00000000980672ca */ /* 0x000fe200000e0000 */
[C---:B------:R-:W-:Y:S01]  /*107c0*/  VIADD R152, R168.reuse, 0x100 ;  /* 0x00000100a8987836 */ /* 0x040fe20000000000 */
[----:B------:R-:W-:Y:S01]  /*107d0*/  R2UR UR7, R153 ;  /* 0x00000000990772ca */ /* 0x000fe200000e0000 */
[----:B------:R-:W-:Y:S01]  /*107e0*/  VIADD R168, R168, 0x180 ;  /* 0x00000180a8a87836 */ /* 0x000fe20000000000 */
[----:B------:R-:W-:-:S14]  /*107f0*/  MOV R153, 0x40000040 ;  /* 0x4000004000997802 */ /* 0x000fdc0000000f00 */
        /* <DEDUP_REMOVED lines=24> */
.L_x_8017:
[C---:B------:R-:W-:Y:S01]  /*10980*/  ISETP.GT.AND P1, PT, R208.reuse, R205, PT ;  /* 0x000000cdd000720c */ /* 0x040fe20003f24270 */
[----:B01-3--:R-:W-:Y:S02]  /*10990*/  VIADD R21, R21, 0x28c60 ;  /* 0x00028c6015157836 */ /* 0x00bfe40000000000 */
[----:B------:R-:W-:Y:S02]  /*109a0*/  VIADD R208, R208, 0xffffffff ;  /* 0xffffffffd0d07836 */ /* 0x000fe40000000000 */
[----:B------:R-:W-:Y:S01]  /*109b0*/  IMAD.MOV.U32 R200, RZ, RZ, R20 ;  /* 0x000000ffffc87224 */ /* 0x000fe200078e0014 */
[----:B------:R-:W-:Y:S01]  /*109c0*/  PRMT R21, R187, 0x654, R21 ;  /* 0x00000654bb157816 */ /* 0x000fe20000000015 */
[----:B------:R-:W-:Y:S02]  /*109d0*/  IMAD.MOV.U32 R213, RZ, RZ, R15 ;  /* 0x000000ffffd57224 */ /* 0x000fe400078e000f */
[----:B------:R-:W-:Y:S01]  /*109e0*/  IMAD.MOV.U32 R209, RZ, RZ, R19 ;  /* 0x000000ffffd17224 */ /* 0x000fe200078e0013 */
[----:B------:R1:W-:Y:S03]  /*109f0*/  SYNCS.ARRIVE.TRANS64.RED.A1T0 RZ, [R21+URZ], RZ ;  /* 0x000000ff15ff79a7 */ /* 0x0003e6000810043f */
[----:B------:R-:W-:Y:S05]  /*10a00*/  @P1 BRA `(.L_x_8018) ;  /* 0xffffffe000801947 */ /* 0x000fea000383ffff */
.L_x_8005:
[----:B------:R-:W-:Y:S05]  /*10a10*/  BSYNC B0 ;  /* 0x0000000000007941 */ /* 0x000fea0003800000 */
.L_x_8004:
[----:B-1----:R-:W2:Y:S01]  /*10a20*/  LDL.LU R21, [R1+0x50] ;  /* 0x0000500001157983 */ /* 0x002ea20000300800 */
[----:B------:R-:W-:Y:S02]  /*10a30*/  IMAD.MOV.U32 R155, RZ, RZ, -0x800000 ;  /* 0xff800000ff9b7424 */ /* 0x000fe400078e00ff */
[----:B------:R-:W-:Y:S01]  /*10a40*/  IMAD.MOV.U32 R154, RZ, RZ, -0x800000 ;  /* 0xff800000ff9a7424 */ /* 0x000fe200078e00ff */
[----:B------:R-:W1:Y:S02]  /*10a50*/  SHFL.BFLY PT, R4, R0, 0x2, 0x1f ;  /* 0x0c401f0000047f89 */ /* 0x000e6400000e0000 */
[----:B-1----:R-:W-:-:S05]  /*10a60*/  FADD.FTZ R4, R4, R0 ;  /* 0x0000000004047221 */ /* 0x002fca0000010000 */
[----:B------:R-:W1:Y:S02]  /*10a70*/  SHFL.BFLY PT, R0, R4, 0x1, 0x1f ;  /* 0x0c201f0004007f89 */ /* 0x000e6400000e0000 */
[----:B-1----:R-:W-:Y:S01]  /*10a80*/  FADD.FTZ R0, R4, R0 ;  /* 0x0000000004007221 */ /* 0x002fe20000010000 */
[----:B------:R-:W-:Y:S01]  /*10a90*/  IMAD.MOV.U32 R4, RZ, RZ, RZ ;  /* 0x000000ffff047224 */ /* 0x000fe200078e00ff */
[----:B------:R-:W-:Y:S08]  /*10aa0*/  BAR.ARV 0x8, 0x100 ;  /* 0x0204000000007b1d */ /* 0x000ff00000002000 */
[----:B------:R-:W-:Y:S01]  /*10ab0*/  BAR.SYNC.DEFER_BLOCKING 0xf, 0x100 ;  /* 0x03c4000000007b1d */ /* 0x000fe20000010000 */
[----:B------:R-:W-:-:S13]  /*10ac0*/  FSETP.NE.FTZ.AND P0, PT, R0, RZ, PT ;  /* 0x000000ff0000720b */ /* 0x000fda0003f15000 */
[----:B------:R-:W1:Y:S01]  /*10ad0*/  @P0 MUFU.RCP R4, R0 ;  /* 0x0000000000040308 */ /* 0x000e620000001000 */
[----:B------:R-:W-:-:S07]  /*10ae0*/  @P0 FMUL.FTZ R5, R14, 0.69314718246459960938 ;  /* 0x3f3172180e050820 */ /* 0x000fce0000410000 */
[----:B------:R-:W3:Y:S01]  /*10af0*/  @P0 MUFU.LG2 R0, R0 ;  /* 0x0000000000000308 */ /* 0x000ee20000000c00 */
        /* <DEDUP_REMOVED lines=8> */
[----:B---3--:R-:W-:Y:S01]  /*10b80*/  @P0 FMUL.FTZ R0, R0, 0.69314718246459960938 ;  /* 0x3f31721800000820 */ /* 0x008fe20000410000 */
[-C--:B------:R-:W-:Y:S01]  /*10b90*/  FMUL.FTZ R40, R40, R4.reuse ;  /* 0x0000000428287220 */ /* 0x080fe20000410000 */
[-C--:B------:R-:W-:Y:S01]  /*10ba0*/  FMUL.FTZ R41, R41, R4.reuse ;  /* 0x0000000429297220 */ /* 0x080fe20000410000 */
[-C--:B------:R-:W-:Y:S01]  /*10bb0*/  FMUL.FTZ R44, R44, R4.reuse ;  /* 0x000000042c2c7220 */ /* 0x080fe20000410000 */
[----:B------:R-:W-:Y:S01]  /*10bc0*/  @P0 FFMA.FTZ R155, R5, R15, R0 ;  /* 0x0000000f059b0223 */ /* 0x000fe20000010000 */
[-C--:B------:R-:W-:Y:S01]  /*10bd0*/  FMUL.FTZ R45, R45, R4.reuse ;  /* 0x000000042d2d7220 */ /* 0x080fe20000410000 */
[----:B------:R-:W1:Y:S01]  /*10be0*/  SHFL.BFLY PT, R0, R3, 0x2, 0x1f ;  /* 0x0c401f0003007f89 */ /* 0x000e6200000e0000 */
        /* <DEDUP_REMOVED lines=25> */
[-C--:B------:R-:W-:Y:S01]  /*10d80*/  FMUL.FTZ R96, R96, R4.reuse ;  /* 0x0000000460607220 */ /* 0x080fe20000410000 */
[-C--:B------:R-:W-:Y:S01]  /*10d90*/  FMUL.FTZ R97, R97, R4.reuse ;  /* 0x0000000461617220 */ /* 0x080fe20000410000 */
        /* <DEDUP_REMOVED lines=25> */
[----:B-1----:R-:W-:Y:S01]  /*10f30*/  FADD.FTZ R3, R0, R3 ;  /* 0x0000000300037221 */ /* 0x002fe20000010000 */
[----:B------:R-:W-:-:S02]  /*10f40*/  IMAD.MOV.U32 R0, RZ, RZ, RZ ;  /* 0x000000ffff007224 */ /* 0x000fc400078e00ff */
[-C--:B------:R-:W-:Y:S01]  /*10f50*/  FMUL.FTZ R148, R148, R4.reuse ;  /* 0x0000000494947220 */ /* 0x080fe20000410000 */
[----:B------:R-:W-:Y:S01]  /*10f60*/  FMUL.FTZ R149, R149, R4 ;  /* 0x0000000495957220 */ /* 0x000fe20000410000 */
        /* <DEDUP_REMOVED lines=34> */
[----:B------:R-:W-:Y:S01]  /*11190*/  FMUL.FTZ R75, R75, R0 ;  /* 0x000000004b4b7220 */ /* 0x000fe20000410000 */
[----:B------:R-:W-:Y:S01]  /*111a0*/  @!P0 LEA R3, R3, R2, 0x2 ;  /* 0x0000000203038211 */ /* 0x000fe200078e10ff */
[-C--:B------:R-:W-:Y:S01]  /*111b0*/  FMUL.FTZ R78, R78, R0.reuse ;  /* 0x000000004e4e7220 */ /* 0x080fe20000410000 */
[----:B------:R-:W-:Y:S01]  /*111c0*/  ISETP.NE.AND P1, PT, R19, 0x2, PT ;  /* 0x000000021300780c */ /* 0x000fe20003f25270 */
[-C--:B------:R-:W-:Y:S01]  /*111d0*/  FMUL.FTZ R79, R79, R0.reuse ;  /* 0x000000004f4f7220 */ /* 0x080fe20000410000 */
        /* <DEDUP_REMOVED lines=38> */
[----:B-1----:R-:W-:Y:S01]  /*11440*/  SEL R0, RZ, 0x1, P1 ;  /* 0x00000001ff007807 */ /* 0x002fe20000800000 */
[----:B------:R-:W-:Y:S06]  /*11450*/  BAR.ARV 0xe, 0x100 ;  /* 0x0384000000007b1d */ /* 0x000fec0000002000 */
[----:B------:R-:W-:-:S02]  /*11460*/  PLOP3.LUT P0, PT, PT, PT, PT, 0x8, 0x0 ;  /* 0x000000000000781c */ /* 0x000fc40003f0e170 */
[----:B------:R-:W-:Y:S02]  /*11470*/  LOP3.LUT R22, R22, R0, RZ, 0x3c, !PT ;  /* 0x0000000016167212 */ /* 0x000fe400078e3cff */
[----:B------:R-:W-:Y:S01]  /*11480*/  SEL R19, R19, RZ, P1 ;  /* 0x000000ff13137207 */ /* 0x000fe20000800000 */
[----:B--2---:R-:W-:-:S05]  /*11490*/  VIADD R21, R21, 0x1 ;  /* 0x0000000115157836 */ /* 0x004fca0000000000 */
[----:B------:R1:W-:Y:S03]  /*114a0*/  STL [R1+0x50], R21 ;  /* 0x0000501501007387 */ /* 0x0003e60000100800 */
.L_x_7929:
[----:B------:R-:W-:Y:S05]  /*114b0*/  BSYNC B7 ;  /* 0x0000000000077941 */ /* 0x000fea0003800000 */
.L_x_7925:
[----:B------:R-:W2:Y:S08]  /*114c0*/  S2UR UR4, SR_CgaCtaId ;  /* 0x00000000000479c3 */ /* 0x000eb00000008800 */
[----:B------:R-:W-:Y:S01]  /*114d0*/  BAR.SYNC.DEFER_BLOCKING 0x5, 0x180 ;  /* 0x0146000000007b1d */ /* 0x000fe20000010000 */
[----:B------:R-:W-:-:S05]  /*114e0*/  MOV R2, 0x400 ;  /* 0x0000040000027802 */ /* 0x000fca0000000f00 */
[----:B------:R-:W-:Y:S01]  /*114f0*/  BSSY B0, `(.L_x_8019) ;  /* 0x00004f4000007945 */ /* 0x000fe20003800000 */
[----:B--2---:R-:W-:-:S05]  /*11500*/  IMAD.U32 R187, RZ, RZ, UR4 ;  /* 0x00000004ffbb7e24 */ /* 0x004fca000f8e00ff */
[----:B------:R-:W-:-:S05]  /*11510*/  LEA R2, R187, R2, 0x18 ;  /* 0x00000002bb027211 */ /* 0x000fca00078ec0ff */
[----:B------:R2:W3:Y:S01]  /*11520*/  LDS.128 R4, [R2+0x28cd0] ;  /* 0x028cd00002047984 */ /* 0x0004e20000000c00 */
[----:B------:R-:W-:Y:S06]  /*11530*/  BAR.ARV 0x4, 0x180 ;  /* 0x0106000000007b1d */ /* 0x000fec0000002000 */
[----:B------:R-:W-:Y:S05]  /*11540*/  @P0 BRA `(.L_x_8020) ;  /* 0x0000003c00ac0947 */ /* 0x000fea0003800000 */
[----:B------:R-:W1:Y:S01]  /*11550*/  LDL R3, [R1+0x68] ;  /* 0x0000680001037983 */ /* 0x000e620000100800 */
[----:B------:R-:W2:Y:S01]  /*11560*/  S2R R0, SR_SWINHI ;  /* 0x0000000000007919 */ /* 0x000ea20000002f00 */
[----:B----4-:R-:W-:Y:S01]  /*11570*/  F2FP.F16.F32.PACK_AB R10, R29, R28 ;  /* 0x0000001c1d0a723e */ /* 0x010fe200000000ff */
[----:B------:R-:W-:Y:S01]  /*11580*/  ULDC.64 UR6, c[0x0][0xc00] ;  /* 0x0003000000067ab9 */ /* 0x000fe20000000a00 */
[----:B------:R-:W-:Y:S01]  /*11590*/  F2FP.F16.F32.PACK_AB R11, R31, R30 ;  /* 0x0000001e1f0b723e */ /* 0x000fe200000000ff */
[----:B------:R-:W4:Y:S01]  /*115a0*/  LDL.LU R157, [R1+0x44] ;  /* 0x00004400019d7983 */ /* 0x000f220000300800 */
[----:B0-----:R-:W-:Y:S01]  /*115b0*/  F2FP.F16.F32.PACK_AB R12, R33, R32 ;  /* 0x00000020210c723e */ /* 0x001fe200000000ff */
[----:B------:R-:W-:Y:S01]  /*115c0*/  ULDC.64 UR4, c[0x0][0xc08] ;  /* 0x0003020000047ab9 */ /* 0x000fe20000000a00 */
[----:B------:R-:W-:Y:S01]  /*115d0*/  F2FP.F16.F32.PACK_AB R13, R35, R34 ;  /* 0x00000022230d723e */ /* 0x000fe200000000ff */
[----:B------:R-:W3:Y:S01]  /*115e0*/  LDL.LU R156, [R1+0x48] ;  /* 0x00004800019c7983 */ /* 0x000ee20000300800 */
[----:B-----5:R-:W-:-:S02]  /*115f0*/  MOV R152, R2 ;  /* 0x0000000200987202 */ /* 0x020fc40000000f00 */
[----:B--2---:R-:W-:Y:S02]  /*11600*/  MOV R153, R0 ;  /* 0x0000000000997202 */ /* 0x004fe40000000f00 */
        /* <DEDUP_REMOVED lines=168> */
[----:B----4-:R-:W-:Y:S02]  /*12090*/  IADD3 R8, P0, R157, UR6, RZ ;  /* 0x000000069d087c10 */ /* 0x010fe4000ff1e0ff */
        /* <DEDUP_REMOVED lines=12> */
[----:B------:R-:W-:Y:S01]  /*12160*/  @P0 IADD3 R10, P2, R157, UR4, RZ ;  /* 0x000000049d0a0c10 */ /* 0x000fe2000ff5e0ff */
        /* <DEDUP_REMOVED lines=10> */
.L_x_8021:
[----:B------:R-:W2:Y:S01]  /*12210*/  LDL R0, [R1+0x58] ;  /* 0x0000580001007983 */ /* 0x000ea20000100800 */
[----:B------:R-:W-:-:S03]  /*12220*/  ULDC UR4, c[0x0][0xad4] ;  /* 0x0002b50000047ab9 */ /* 0x000fc60000000800 */
[----:B0-----:R-:W3:Y:S04]  /*12230*/  LDL.LU R8, [R1+0x3c] ;  /* 0x00003c0001087983 */ /* 0x001ee80000300800 */
[----:B------:R0:W5:Y:S02]  /*12240*/  LDL R158, [R1+0x40] ;  /* 0x00004000019e7983 */ /* 0x0001640000100800 */
[----:B-----5:R-:W-:Y:S02]  /*12250*/  SHF.R.S32.HI R20, RZ, 0x1f, R4 ;  /* 0x0000001fff147819 */ /* 0x020fe40000011404 */
[----:B--2---:R-:W1:Y:S01]  /*12260*/  SHFL.IDX PT, R0, R0, RZ, 0x1f ;  /* 0x00001fff00007589 */ /* 0x004e6200000e0000 */
[----:B---3--:R-:W-:Y:S02]  /*12270*/  ISETP.NE.AND P1, PT, R8, RZ, PT ;  /* 0x000000ff0800720c */ /* 0x008fe40003f25270 */
[----:B-1----:R-:W-:-:S02]  /*12280*/  ISETP.NE.AND P0, PT, R0, RZ, PT ;  /* 0x000000ff0000720c */ /* 0x002fc40003f05270 */
[----:B------:R-:W-:-:S11]  /*12290*/  SEL R0, R8, UR4, P1 ;  /* 0x0000000408007c07 */ /* 0x000fd60008800000 */
[----:B0-----:R-:W-:Y:S05]  /*122a0*/  @P0 BRA `(.L_x_8022) ;  /* 0x0000000000fc0947 */ /* 0x001fea0003800000 */
[----:B------:R-:W2:Y:S01]  /*122b0*/  LDL.LU R13, [R1+0x54] ;  /* 0x00005400010d7983 */ /* 0x000ea20000300800 */
[----:B------:R-:W-:Y:S01]  /*122c0*/  IMAD.MOV.U32 R12, RZ, RZ, 0x9b8 ;  /* 0x000009b8ff0c7424 */ /* 0x000fe200078e00ff */
[----:B------:R-:W-:Y:S01]  /*122d0*/  ISETP.GT.AND P1, PT, R0, 0x1, PT ;  /* 0x000000010000780c */ /* 0x000fe20003f24270 */
[----:B------:R-:W0:Y:S01]  /*122e0*/  LDC R157, c[0x0][0xbe8] ;  /* 0x0002fa00ff9d7b82 */ /* 0x000e220000000800 */
[----:B------:R-:W3:Y:S01]  /*122f0*/  LDL R156, [R1+0x4c] ;  /* 0x00004c00019c7983 */ /* 0x000ee20000100800 */
[----:B------:R-:W-:Y:S02]  /*12300*/  ISETP.NE.U32.AND P0, PT, RZ, UR6, PT ;  /* 0x00000006ff007c0c */ /* 0x000fe4000bf05070 */
[----:B------:R-:W-:Y:S01]  /*12310*/  SEL R12, R12, 0x978, P1 ;  /* 0x000009780c0c7807 */ /* 0x000fe20000800000 */
[----:B------:R-:W4:Y:S01]  /*12320*/  LDL R159, [R1+0x64] ;  /* 0x00006400019f7983 */ /* 0x000f220000100800 */
[----:B------:R-:W-:Y:S02]  /*12330*/  ISETP.NE.AND.EX P0, PT, RZ, UR7, PT, P0 ;  /* 0x00000007ff007c0c */ /* 0x000fe4000bf05300 */
[----:B------:R-:W1:Y:S02]  /*12340*/  LDC.64 R10, c[0x0][R12+0x220] ;  /* 0x000088000c0a7b82 */ /* 0x000e640000000a00 */
[----:B------:R-:W-:-:S06]  /*12350*/  SEL R14, R158, RZ, !P0 ;  /* 0x000000ff9e0e7207 */ /* 0x000fcc0004000000 */
[----:B------:R-:W5:Y:S01]  /*12360*/  LDC.64 R8, c[0x0][R12+0x218] ;  /* 0x000086000c087b82 */ /* 0x000f620000000a00 */
[----:B------:R-:W-:Y:S01]  /*12370*/  IADD3 R21, R210, R199, RZ ;  /* 0x000000c7d2157210 */ /* 0x000fe20007ffe0ff */
[----:B-1----:R-:W-:Y:S01]  /*12380*/  IMAD R11, R11, R14, RZ ;  /* 0x0000000e0b0b7224 */ /* 0x002fe200078e02ff */
[----:B--2---:R-:W-:Y:S02]  /*12390*/  SEL R13, R13, RZ, !P0 ;  /* 0x000000ff0d0d7207 */ /* 0x004fe40004000000 */
[----:B0-----:R-:W-:-:S03]  /*123a0*/  ISETP.NE.AND P0, PT, R157, 0x1, PT ;  /* 0x000000019d00780c */ /* 0x001fc60003f05270 */
[C---:B------:R-:W-:Y:S02]  /*123b0*/  IMAD R13, R10.reuse, R13, R11 ;  /* 0x0000000d0a0d7224 */ /* 0x040fe400078e020b */
[----:B------:R-:W-:-:S04]  /*123c0*/  IMAD.WIDE.U32 R10, R10, R14, RZ ;  /* 0x0000000e0a0a7225 */ /* 0x000fc800078e00ff */
[-C--:B-----5:R-:W-:Y:S02]  /*123d0*/  IMAD R14, R9, R185.reuse, RZ ;  /* 0x000000b9090e7224 */ /* 0x0a0fe400078e02ff */
[----:B------:R-:W-:-:S04]  /*123e0*/  IMAD.WIDE.U32 R8, R8, R185, RZ ;  /* 0x000000b908087225 */ /* 0x000fc800078e00ff */
[----:B------:R-:W-:Y:S02]  /*123f0*/  IMAD.IADD R14, R9, 0x1, R14 ;  /* 0x00000001090e7824 */ /* 0x000fe400078e020e */
[----:B------:R-:W0:Y:S01]  /*12400*/  @P0 LDC R9, c[0x0][0xbec] ;  /* 0x0002fb00ff090b82 */ /* 0x000e220000000800 */
[----:B------:R-:W-:-:S07]  /*12410*/  IADD3 R15, P2, P3, R10, R8, R4 ;  /* 0x000000080a0f7210 */ /* 0x000fce0007b5e004 */
[----:B------:R-:W1:Y:S01]  /*12420*/  @P0 LDC R8, c[0x0][0xbf0] ;  /* 0x0002fc00ff080b82 */ /* 0x000e620000000800 */
[----:B------:R-:W-:-:S05]  /*12430*/  IMAD.IADD R13, R11, 0x1, R13 ;  /* 0x000000010b0d7824 */ /* 0x000fca00078e020d */
[----:B------:R-:W-:Y:S01]  /*12440*/  IADD3.X R13, R13, R14, R20, P2, P3 ;  /* 0x0000000e0d0d7210 */ /* 0x000fe200017e6414 */
[----:B------:R-:W-:Y:S02]  /*12450*/  IMAD.MOV.U32 R14, RZ, RZ, R21 ;  /* 0x000000ffff0e7224 */ /* 0x000fe400078e0015 */
[----:B0-----:R-:W-:-:S05]  /*12460*/  @P0 IMAD.HI.U32 R9, R21, R9, RZ ;  /* 0x0000000915090227 */ /* 0x001fca00078e00ff */
[----:B-1----:R-:W-:Y:S02]  /*12470*/  @P0 SHF.R.U32.HI R14, RZ, R8, R9 ;  /* 0x00000008ff0e0219 */ /* 0x002fe40000011609 */
[----:B------:R-:W0:Y:S01]  /*12480*/  LDC.64 R8, c[0x0][R12+0x228] ;  /* 0x00008a000c087b82 */ /* 0x000e220000000a00 */
[----:B---3--:R-:W-:-:S05]  /*12490*/  SEL R156, R156, RZ, P1 ;  /* 0x000000ff9c9c7207 */ /* 0x008fca0000800000 */
[----:B0-----:R-:W-:-:S04]  /*124a0*/  IMAD.WIDE.U32 R10, R8, R156, RZ ;  /* 0x0000009c080a7225 */ /* 0x001fc800078e00ff */
[----:B------:R-:W-:-:S04]  /*124b0*/  IMAD R8, R9, R156, RZ ;  /* 0x0000009c09087224 */ /* 0x000fc800078e02ff */
[----:B------:R-:W-:Y:S02]  /*124c0*/  IMAD.IADD R11, R11, 0x1, R8 ;  /* 0x000000010b0b7824 */ /* 0x000fe400078e0208 */
[----:B------:R0:W1:Y:S01]  /*124d0*/  LDC.64 R8, c[0x0][R12+0x210] ;  /* 0x000084000c087b82 */ /* 0x0000620000000a00 */
[----:B------:R-:W-:Y:S01]  /*124e0*/  IADD3 R10, P0, P2, R14, R15, R10 ;  /* 0x0000000f0e0a7210 */ /* 0x000fe20007a1e00a */
[--C-:B------:R-:W-:Y:S01]  /*124f0*/  IMAD.MOV R15, RZ, RZ, -R14.reuse ;  /* 0x000000ffff0f7224 */ /* 0x100fe200078e0a0e */
[----:B------:R-:W-:-:S03]  /*12500*/  SHF.R.S32.HI R14, RZ, 0x1f, R14 ;  /* 0x0000001fff0e7819 */ /* 0x000fc6000001140e */
[----:B------:R-:W-:Y:S01]  /*12510*/  IMAD R15, R157, R15, R21 ;  /* 0x0000000f9d0f7224 */ /* 0x000fe200078e0215 */
[----:B------:R-:W-:-:S04]  /*12520*/  IADD3.X R11, R14, R13, R11, P0, P2 ;  /* 0x0000000d0e0b7210 */ /* 0x000fc800007e440b */
[----:B0-----:R-:W-:Y:S01]  /*12530*/  SHF.R.S32.HI R12, RZ, 0x1f, R15 ;  /* 0x0000001fff0c7819 */ /* 0x001fe2000001140f */
[-C--:B-1----:R-:W-:Y:S02]  /*12540*/  IMAD R9, R9, R15.reuse, RZ ;  /* 0x0000000f09097224 */ /* 0x082fe400078e02ff */
[----:B------:R-:W-:-:S04]  /*12550*/  IMAD.WIDE.U32 R10, R8, R15, R10 ;  /* 0x0000000f080a7225 */ /* 0x000fc800078e000a */
[----:B------:R-:W-:Y:S02]  /*12560*/  IMAD R12, R8, R12, R9 ;  /* 0x0000000c080c7224 */ /* 0x000fe400078e0209 */
[----:B------:R-:W0:Y:S08]  /*12570*/  LDC.64 R8, c[0x0][0xba8] ;  /* 0x0002ea00ff087b82 */ /* 0x000e300000000a00 */
[----:B0-----:R-:W0:Y:S08]  /*12580*/  @!P1 LDC R8, c[0x0][0xb50] ;  /* 0x0002d400ff089b82 */ /* 0x001e300000000800 */
[----:B------:R-:W1:Y:S01]  /*12590*/  @!P1 LDC R9, c[0x0][0xb54] ;  /* 0x0002d500ff099b82 */ /* 0x000e620000000800 */
[----:B------:R-:W-:-:S02]  /*125a0*/  IMAD.IADD R12, R11, 0x1, R12 ;  /* 0x000000010b0c7824 */ /* 0x000fc400078e020c */
[----:B------:R-:W-:Y:S01]  /*125b0*/  IMAD.IADD R13, R192, 0x1, R199 ;  /* 0x00000001c00d7824 */ /* 0x000fe200078e02c7 */
[----:B0-----:R-:W-:Y:S01]  /*125c0*/  LEA R11, P0, R10, R8, 0x2 ;  /* 0x000000080a0b7211 */ /* 0x001fe200078010ff */
[----:B----4-:R-:W-:-:S03]  /*125d0*/  IMAD.MOV R8, RZ, RZ, -R159 ;  /* 0x000000ffff087224 */ /* 0x010fc600078e0a9f */
        /* <DEDUP_REMOVED lines=12> */
.L_x_8022:
[----:B------:R-:W-:Y:S02]  /*126a0*/  ISETP.GT.AND P1, PT, R0, 0x1, PT ;  /* 0x000000010000780c */ /* 0x000fe40003f24270 */
[----:B------:R-:W-:-:S04]  /*126b0*/  ISETP.NE.U32.AND P0, PT, RZ, UR6, PT ;  /* 0x00000006ff007c0c */ /* 0x000fc8000bf05070 */
[----:B------:R-:W-:-:S04]  /*126c0*/  ISETP.NE.AND.EX P0, PT, RZ, UR7, PT, P0 ;  /* 0x00000007ff007c0c */ /* 0x000fc8000bf05300 */
[----:B------:R-:W-:-:S03]  /*126d0*/  SEL R0, R158, RZ, !P0 ;  /* 0x000000ff9e007207 */ /* 0x000fc60004000000 */
[----:B------:R-:W-:Y:S06]  /*126e0*/  @P1 BRA `(.L_x_8023) ;  /* 0x0000001000601947 */ /* 0x000fec0003800000 */
[----:B------:R-:W1:Y:S01]  /*126f0*/  S2R R82, SR_TID.X ;  /* 0x0000000000527919 */ /* 0x000e620000002100 */
[----:B------:R-:W2:Y:S01]  /*12700*/  LDC R83, c[0x0][0xbe8] ;  /* 0x0002fa00ff537b82 */ /* 0x000ea20000000800 */
[----:B------:R-:W-:Y:S01]  /*12710*/  ULDC.64 UR4, c[0x0][0xaa0] ;  /* 0x0002a80000047ab9 */ /* 0x000fe20000000a00 */
[----:B-1----:R-:W-:-:S05]  /*12720*/  VIADD R82, R82, 0xffffff80 ;  /* 0xffffff8052527836 */ /* 0x002fca0000000000 */
[----:B------:R-:W-:-:S04]  /*12730*/  SHF.R.S32.HI R81, RZ, 0x1f, R82 ;  /* 0x0000001fff517819 */ /* 0x000fc80000011452 */
[----:B------:R-:W-:-:S04]  /*12740*/  LEA.HI R81, R81, R82, RZ, 0x3 ;  /* 0x0000005251517211 */ /* 0x000fc800078f18ff */
[----:B------:R-:W-:-:S05]  /*12750*/  SHF.R.S32.HI R80, RZ, 0x3, R81 ;  /* 0x00000003ff507819 */ /* 0x000fca0000011451 */
[----:B0-----:R-:W-:-:S04]  /*12760*/  IMAD R9, R80, 0x40, R194 ;  /* 0x0000004050097824 */ /* 0x001fc800078e02c2 */
[----:B------:R-:W-:-:S03]  /*12770*/  IMAD.WIDE R152, R9, 0x2, R152 ;  /* 0x0000000209987825 */ /* 0x000fc600078e0298 */
[----:B------:R-:W-:Y:S01]  /*12780*/  IADD3 R37, P0, R152, 0x5000, RZ ;  /* 0x0000500098257810 */ /* 0x000fe20007f1e0ff */
[----:B------:R-:W-:Y:S01]  /*12790*/  IMAD R21, R20, UR4, RZ ;  /* 0x0000000414157c24 */ /* 0x000fe2000f8e02ff */
[----:B------:R-:W-:Y:S02]  /*127a0*/  LOP3.LUT R81, R81, 0xfffffff8, RZ, 0xc0, !PT ;  /* 0xfffffff851517812 */ /* 0x000fe400078ec0ff */
[----:B------:R-:W-:Y:S02]  /*127b0*/  LOP3.LUT R36, R37, 0x380, RZ, 0xc0, !PT ;  /* 0x0000038025247812 */ /* 0x000fe400078ec0ff */
[----:B------:R-:W-:Y:S02]  /*127c0*/  IADD3 R13, P3, R152, 0x1000, RZ ;  /* 0x00001000980d7810 */ /* 0x000fe40007f7e0ff */
[----:B------:R-:W-:Y:S01]  /*127d0*/  SHF.R.U64 R36, R36, 0x3, RZ ;  /* 0x0000000324247819 */ /* 0x000fe200000012ff */
[----:B------:R-:W-:Y:S01]  /*127e0*/  IMAD R85, R4, UR5, R21 ;  /* 0x0000000504557c24 */ /* 0x000fe2000f8e0215 */
[----:B------:R-:W-:-:S02]  /*127f0*/  IADD3 R41, P1, R152, 0x6000, RZ ;  /* 0x0000600098297810 */ /* 0x000fc40007f3e0ff */
[----:B------:R-:W-:Y:S01]  /*12800*/  LOP3.LUT R36, R36, R37, RZ, 0x3c, !PT ;  /* 0x0000002524247212 */ /* 0x000fe200078e3cff */
[----:B------:R-:W-:Y:S01]  /*12810*/  IMAD.X R37, RZ, RZ, R153, P0 ;  /* 0x000000ffff257224 */ /* 0x000fe200000e0699 */
[----:B------:R-:W-:Y:S01]  /*12820*/  IADD3 R65, P0, R152, 0xc000, RZ ;  /* 0x0000c00098417810 */ /* 0x000fe20007f1e0ff */
[----:B------:R-:W-:Y:S01]  /*12830*/  IMAD.WIDE.U32 R20, R4, UR4, RZ ;  /* 0x0000000404147c25 */ /* 0x000fe2000f8e00ff */
[----:B------:R-:W-:Y:S01]  /*12840*/  ULDC.64 UR4, c[0x0][0xae8] ;  /* 0x0002ba0000047ab9 */ /* 0x000fe20000000a00 */
[----:B------:R-:W-:Y:S02]  /*12850*/  LOP3.LUT R12, R13, 0x380, RZ, 0xc0, !PT ;  /* 0x000003800d0c7812 */ /* 0x000fe400078ec0ff */
[----:B------:R-:W-:Y:S01]  /*12860*/  LOP3.LUT R64, R65, 0x380, RZ, 0xc0, !PT ;  /* 0x0000038041407812 */ /* 0x000fe200078ec0ff */
[----:B------:R-:W-:Y:S01]  /*12870*/  IMAD.IADD R87, R82, 0x1, -R81 ;  /* 0x0000000152577824 */ /* 0x000fe200078e0a51 */
[----:B------:R-:W-:Y:S01]  /*12880*/  IADD3 R21, R21, R85, RZ ;  /* 0x0000005515157210 */ /* 0x000fe20007ffe0ff */
[----:B------:R-:W-:Y:S01]  /*12890*/  VIADD R166, R194, 0x40 ;  /* 0x00000040c2a67836 */ /* 0x000fe20000000000 */
[----:B------:R-:W-:Y:S01]  /*128a0*/  SHF.R.U64 R64, R64, 0x3, RZ ;  /* 0x0000000340407819 */ /* 0x000fe200000012ff */
[----:B------:R-:W-:Y:S01]  /*128b0*/  VIADD R164, R194, 0x80 ;  /* 0x00000080c2a47836 */ /* 0x000fe20000000000 */
[----:B------:R-:W-:-:S02]  /*128c0*/  LOP3.LUT R40, R41, 0x380, RZ, 0xc0, !PT ;  /* 0x0000038029287812 */ /* 0x000fc400078ec0ff */
[C---:B------:R-:W-:Y:S01]  /*128d0*/  IADD3 R162, R194.reuse, 0xc0, RZ ;  /* 0x000000c0c2a27810 */ /* 0x040fe20007ffe0ff */
[----:B------:R-:W-:Y:S01]  /*128e0*/  VIADD R160, R194, 0x100 ;  /* 0x00000100c2a07836 */ /* 0x000fe20000000000 */
[----:B------:R-:W-:Y:S01]  /*128f0*/  LOP3.LUT R64, R64, R65, RZ, 0x3c, !PT ;  /* 0x0000004140407212 */ /* 0x000fe200078e3cff */
[----:B------:R-:W-:Y:S01]  /*12900*/  IMAD.X R65, RZ, RZ, R153, P0 ;  /* 0x000000ffff417224 */ /* 0x000fe200000e0699 */
[----:B--2---:R-:W-:Y:S01]  /*12910*/  ISETP.NE.AND P0, PT, R83, 0x1, PT ;  /* 0x000000015300780c */ /* 0x004fe20003f05270 */
[----:B------:R-:W-:Y:S01]  /*12920*/  IMAD.WIDE.U32 R20, R185, UR4, R20 ;  /* 0x00000004b9147c25 */ /* 0x000fe2000f8e0014 */
[----:B------:R-:W-:Y:S01]  /*12930*/  SHF.R.S32.HI R81, RZ, 0x1f, R0 ;  /* 0x0000001fff517819 */ /* 0x000fe20000011400 */
[----:B------:R-:W5:Y:S01]  /*12940*/  LD.E.128 R36, desc[UR40][R36.64] ;  /* 0x0000002824247980 */ /* 0x000f62000c101d00 */
[----:B------:R-:W-:Y:S01]  /*12950*/  SHF.R.U64 R12, R12, 0x3, RZ ;  /* 0x000000030c0c7819 */ /* 0x000fe200000012ff */
[----:B------:R-:W-:Y:S01]  /*12960*/  IMAD R82, R87, 0x20, R80 ;  /* 0x0000002057527824 */ /* 0x000fe200078e0250 */
[----:B------:R-:W-:Y:S01]  /*12970*/  SHF.R.U64 R40, R40, 0x3, RZ ;  /* 0x0000000328287819 */ /* 0x000fe200000012ff */
[----:B------:R-:W-:Y:S01]  /*12980*/  VIADD R158, R194, 0x140 ;  /* 0x00000140c29e7836 */ /* 0x000fe20000000000 */
[----:B------:R-:W-:Y:S01]  /*12990*/  LOP3.LUT R12, R12, R13, RZ, 0x3c, !PT ;  /* 0x0000000d0c0c7212 */ /* 0x000fe200078e3cff */
[----:B------:R-:W5:Y:S01]  /*129a0*/  LD.E.128 R64, desc[UR40][R64.64] ;  /* 0x0000002840407980 */ /* 0x000f62000c101d00 */
[----:B------:R-:W-:-:S02]  /*129b0*/  IADD3 R25, P4, R152, 0x2000, RZ ;  /* 0x0000200098197810 */ /* 0x000fc40007f9e0ff */
[C---:B------:R-:W-:Y:S01]  /*129c0*/  IADD3 R29, P5, R152.reuse, 0x3000, RZ ;  /* 0x00003000981d7810 */ /* 0x040fe20007fbe0ff */
[----:B------:R-:W0:Y:S01]  /*129d0*/  @P0 LDC R85, c[0x0][0xbec] ;  /* 0x0002fb00ff550b82 */ /* 0x000e220000000800 */
[C---:B------:R-:W-:Y:S02]  /*129e0*/  IADD3 R33, P6, R152.reuse, 0x4000, RZ ;  /* 0x0000400098217810 */ /* 0x040fe40007fde0ff */
[C---:B------:R-:W-:Y:S02]  /*129f0*/  IADD3 R45, P2, R152.reuse, 0x7000, RZ ;  /* 0x00007000982d7810 */ /* 0x040fe40007f5e0ff */
[----:B------:R-:W-:-:S03]  /*12a00*/  LOP3.LUT R9, R152, 0x380, RZ, 0xc0, !PT ;  /* 0x0000038098097812 */ /* 0x000fc600078ec0ff */
[----:B------:R-:W1:Y:S01]  /*12a10*/  @P0 LDC R4, c[0x0][0xbf0] ;  /* 0x0002fc00ff040b82 */ /* 0x000e620000000800 */
[----:B------:R-:W-:Y:S01]  /*12a20*/  IMAD R21, R185, UR5, R21 ;  /* 0x00000005b9157c24 */ /* 0x000fe2000f8e0215 */
[----:B------:R-:W-:Y:S01]  /*12a30*/  ULDC.64 UR4, c[0x0][0xaf0] ;  /* 0x0002bc0000047ab9 */ /* 0x000fe20000000a00 */
[----:B------:R-:W-:Y:S01]  /*12a40*/  IMAD.IADD R82, R199, 0x1, R82 ;  /* 0x00000001c7527824 */ /* 0x000fe200078e0252 */
[----:B------:R-:W-:Y:S01]  /*12a50*/  LOP3.LUT R40, R40, R41, RZ, 0x3c, !PT ;  /* 0x0000002928287212 */ /* 0x000fe200078e3cff */
[----:B------:R-:W-:Y:S01]  /*12a60*/  IMAD R81, R81, UR4, RZ ;  /* 0x0000000451517c24 */ /* 0x000fe2000f8e02ff */
[----:B------:R-:W-:Y:S01]  /*12a70*/  LOP3.LUT R24, R25, 0x380, RZ, 0xc0, !PT ;  /* 0x0000038019187812 */ /* 0x000fe200078ec0ff */
[C---:B------:R-:W-:Y:S01]  /*12a80*/  IMAD.WIDE.U32 R20, R0.reuse, UR4, R20 ;  /* 0x0000000400147c25 */ /* 0x040fe2000f8e0014 */
[----:B------:R-:W-:Y:S02]  /*12a90*/  LOP3.LUT R28, R29, 0x380, RZ, 0xc0, !PT ;  /* 0x000003801d1c7812 */ /* 0x000fe400078ec0ff */
[----:B------:R-:W-:Y:S01]  /*12aa0*/  LOP3.LUT R32, R33, 0x380, RZ, 0xc0, !PT ;  /* 0x0000038021207812 */ /* 0x000fe200078ec0ff */
[----:B------:R-:W-:Y:S01]  /*12ab0*/  IMAD R87, R0, UR5, R81 ;  /* 0x0000000500577c24 */ /* 0x000fe2000f8e0251 */
[----:B------:R-:W-:Y:S01]  /*12ac0*/  ULDC.64 UR4, c[0x0][0xae0] ;  /* 0x0002b80000047ab9 */ /* 0x000fe20000000a00 */
[----:B------:R-:W-:Y:S01]  /*12ad0*/  IMAD.X R13, RZ, RZ, R153, P3 ;  /* 0x000000ffff0d7224 */ /* 0x000fe200018e0699 */
[----:B------:R-:W-:Y:S01]  /*12ae0*/  IADD3 R49, P3, R152, 0x8000, RZ ;  /* 0x0000800098317810 */ /* 0x000fe20007f7e0ff */
[----:B0-----:R-:W-:Y:S01]  /*12af0*/  @P0 IMAD.HI.U32 R85, R82, R85, RZ ;  /* 0x0000005552550227 */ /* 0x001fe200078e00ff */
[----:B------:R-:W-:-:S02]  /*12b00*/  LOP3.LUT R44, R45, 0x380, RZ, 0xc0, !PT ;  /* 0x000003802d2c7812 */ /* 0x000fc400078ec0ff */
[----:B------:R-:W-:Y:S01]  /*12b10*/  LOP3.LUT R48, R49, 0x380, RZ, 0xc0, !PT ;  /* 0x0000038031307812 */ /* 0x000fe200078ec0ff */
[--C-:B------:R-:W-:Y:S01]  /*12b20*/  IMAD.MOV.U32 R81, RZ, RZ, R82.reuse ;  /* 0x000000ffff517224 */ /* 0x100fe200078e0052 */
[----:B------:R-:W-:Y:S01]  /*12b30*/  SHF.R.U64 R24, R24, 0x3, RZ ;  /* 0x0000000318187819 */ /* 0x000fe200000012ff */
[----:B------:R-:W-:Y:S01]  /*12b40*/  IMAD.IADD R21, R21, 0x1, R87 ;  /* 0x0000000115157824 */ /* 0x000fe200078e0257 */
[----:B------:R-:W-:Y:S01]  /*12b50*/  SHF.R.U64 R28, R28, 0x3, RZ ;  /* 0x000000031c1c7819 */ /* 0x000fe200000012ff */
[----:B------:R-:W-:Y:S01]  /*12b60*/  IMAD.X R41, RZ, RZ, R153, P1 ;  /* 0x000000ffff297224 */ /* 0x000fe200008e0699 */
[----:B-1----:R-:W-:Y:S01]  /*12b70*/  @P0 SHF.R.U32.HI R81, RZ, R4, R85 ;  /* 0x00000004ff510219 */ /* 0x002fe20000011655 */
[----:B------:R-:W5:Y:S01]  /*12b80*/  LD.E.128 R12, desc[UR40][R12.64] ;  /* 0x000000280c0c7980 */ /* 0x000f62000c101d00 */
[----:B------:R-:W-:Y:S02]  /*12b90*/  IADD3 R69, P1, R152, 0xd000, RZ ;  /* 0x0000d00098457810 */ /* 0x000fe40007f3e0ff */
[--C-:B------:R-:W-:Y:S01]  /*12ba0*/  SHF.R.S32.HI R0, RZ, 0x1f, R81.reuse ;  /* 0x0000001fff007819 */ /* 0x100fe20000011451 */
[----:B------:R-:W-:Y:S01]  /*12bb0*/  IMAD.MOV R4, RZ, RZ, -R81 ;  /* 0x000000ffff047224 */ /* 0x000fe200078e0a51 */
[----:B------:R-:W-:Y:S01]  /*12bc0*/  LOP3.LUT R68, R69, 0x380, RZ, 0xc0, !PT ;  /* 0x0000038045447812 */ /* 0x000fe200078ec0ff */
[----:B------:R-:W5:Y:S01]  /*12bd0*/  LD.E.128 R40, desc[UR40][R40.64] ;  /* 0x0000002828287980 */ /* 0x000f62000c101d00 */
[----:B------:R-:W-:Y:S01]  /*12be0*/  SHF.R.U64 R32, R32, 0x3, RZ ;  /* 0x0000000320207819 */ /* 0x000fe200000012ff */
[----:B------:R-:W-:Y:S01]  /*12bf0*/  IMAD R85, R83, R4, R82 ;  /* 0x0000000453557224 */ /* 0x000fe200078e0252 */
[----:B------:R-:W-:Y:S01]  /*12c00*/  SHF.R.U64 R44, R44, 0x3, RZ ;  /* 0x000000032c2c7819 */ /* 0x000fe200000012ff */
[----:B------:R-:W-:Y:S01]  /*12c10*/  IMAD R0, R0, UR4, RZ ;  /* 0x0000000400007c24 */ /* 0x000fe2000f8e02ff */
[----:B------:R-:W0:Y:S01]  /*12c20*/  LDC R4, c[0x0][0xac8] ;  /* 0x0002b200ff047b82 */ /* 0x000e220000000800 */
[----:B------:R-:W-:Y:S01]  /*12c30*/  IMAD.WIDE.U32 R20, R81, UR4, R20 ;  /* 0x0000000451147c25 */ /* 0x000fe2000f8e0014 */
[----:B------:R-:W-:-:S02]  /*12c40*/  SHF.R.U64 R48, R48, 0x3, RZ ;  /* 0x0000000330307819 */ /* 0x000fc400000012ff */
[----:B------:R-:W-:Y:S01]  /*12c50*/  SHF.R.U64 R68, R68, 0x3, RZ ;  /* 0x0000000344447819 */ /* 0x000fe200000012ff */
[----:B------:R-:W-:Y:S01]  /*12c60*/  IMAD R81, R81, UR5, R0 ;  /* 0x0000000551517c24 */ /* 0x000fe2000f8e0200 */
[----:B------:R-:W-:Y:S01]  /*12c70*/  SHF.R.S32.HI R0, RZ, 0x1f, R85 ;  /* 0x0000001fff007819 */ /* 0x000fe20000011455 */
[----:B------:R-:W-:Y:S01]  /*12c80*/  ULDC.64 UR4, c[0x0][0xad8] ;  /* 0x0002b60000047ab9 */ /* 0x000fe20000000a00 */
[----:B------:R-:W-:Y:S01]  /*12c90*/  LOP3.LUT R24, R24, R25, RZ, 0x3c, !PT ;  /* 0x0000001918187212 */ /* 0x000fe200078e3cff */
[----:B------:R-:W-:Y:S01]  /*12ca0*/  IMAD.IADD R21, R21, 0x1, R81 ;  /* 0x0000000115157824 */ /* 0x000fe200078e0251 */
[----:B------:R-:W-:Y:S01]  /*12cb0*/  LOP3.LUT R28, R28, R29, RZ, 0x3c, !PT ;  /* 0x0000001d1c1c7212 */ /* 0x000fe200078e3cff */
[----:B------:R-:W-:Y:S01]  /*12cc0*/  IMAD R0, R0, UR4, RZ ;  /* 0x0000000400007c24 */ /* 0x000fe2000f8e02ff */
[----:B------:R-:W-:Y:S01]  /*12cd0*/  LOP3.LUT R32, R32, R33, RZ, 0x3c, !PT ;  /* 0x0000002120207212 */ /* 0x000fe200078e3cff */
[----:B------:R-:W-:Y:S01]  /*12ce0*/  IMAD.WIDE.U32 R20, R85, UR4, R20 ;  /* 0x0000000455147c25 */ /* 0x000fe2000f8e0014 */
[----:B------:R-:W-:-:S02]  /*12cf0*/  LOP3.LUT R44, R44, R45, RZ, 0x3c, !PT ;  /* 0x0000002d2c2c7212 */ /* 0x000fc400078e3cff */
[----:B------:R-:W-:Y:S01]  /*12d00*/  LOP3.LUT R48, R48, R49, RZ, 0x3c, !PT ;  /* 0x0000003130307212 */ /* 0x000fe200078e3cff */
[----:B------:R-:W-:Y:S01]  /*12d10*/  IMAD R81, R85, UR5, R0 ;  /* 0x0000000555517c24 */ /* 0x000fe2000f8e0200 */
[----:B------:R-:W-:Y:S01]  /*12d20*/  ULDC.64 UR4, c[0x0][0xa80] ;  /* 0x0002a00000047ab9 */ /* 0x000fe20000000a00 */
[----:B------:R-:W-:Y:S01]  /*12d30*/  IMAD.X R25, RZ, RZ, R153, P4 ;  /* 0x000000ffff197224 */ /* 0x000fe200020e0699 */
[----:B------:R-:W-:Y:S01]  /*12d40*/  LEA R82, P0, R20, UR4, 0x1 ;  /* 0x0000000414527c11 */ /* 0x000fe2000f8008ff */
[----:B------:R-:W-:Y:S01]  /*12d50*/  IMAD.IADD R21, R21, 0x1, R81 ;  /* 0x0000000115157824 */ /* 0x000fe200078e0251 */
[----:B------:R-:W-:Y:S01]  /*12d60*/  IADD3.X R33, RZ, R153, RZ, P6, !PT ;  /* 0x00000099ff217210 */ /* 0x000fe200037fe4ff */
[--C-:B------:R-:W-:Y:S01]  /*12d70*/  IMAD.X R29, RZ, RZ, R153.reuse, P5 ;  /* 0x000000ffff1d7224 */ /* 0x100fe200028e0699 */
[----:B------:R-:W-:Y:S01]  /*12d80*/  IADD3 R53, P4, R152, 0x9000, RZ ;  /* 0x0000900098357810 */ /* 0x000fe20007f9e0ff */
[----:B------:R-:W-:Y:S01]  /*12d90*/  IMAD.X R45, RZ, RZ, R153, P2 ;  /* 0x000000ffff2d7224 */ /* 0x000fe200010e0699 */
[----:B------:R-:W-:Y:S01]  /*12da0*/  LEA.HI.X R84, R20, UR5, R21, 0x1, P0 ;  /* 0x0000000514547c11 */ /* 0x000fe200080f0c15 */
[----:B------:R-:W-:Y:S01]  /*12db0*/  IMAD.X R49, RZ, RZ, R153, P3 ;  /* 0x000000ffff317224 */ /* 0x000fe200018e0699 */
[----:B0-----:R-:W-:Y:S01]  /*12dc0*/  ISETP.GE.AND P0, PT, R166, R4, PT ;  /* 0x00000004a600720c */ /* 0x001fe20003f06270 */
[----:B------:R-:W5:Y:S01]  /*12dd0*/  LD.E.128 R24, desc[UR40][R24.64] ;  /* 0x0000002818187980 */ /* 0x000f62000c101d00 */
[----:B------:R-:W-:-:S02]  /*12de0*/  IADD3 R57, P5, R152, 0xa000, RZ ;  /* 0x0000a00098397810 */ /* 0x000fc40007fbe0ff */
[C---:B------:R-:W-:Y:S01]  /*12df0*/  IADD3 R61, P6, R152.reuse, 0xb000, RZ ;  /* 0x0000b000983d7810 */ /* 0x040fe20007fde0ff */
[----:B------:R-:W5:Y:S01]  /*12e00*/  LD.E.128 R28, desc[UR40][R28.64] ;  /* 0x000000281c1c7980 */ /* 0x000f62000c101d00 */
[----:B------:R-:W-:Y:S02]  /*12e10*/  IADD3 R73, P2, R152, 0xe000, RZ ;  /* 0x0000e00098497810 */ /* 0x000fe40007f5e0ff */
[----:B------:R-:W-:Y:S01]  /*12e20*/  LOP3.LUT R68, R68, R69, RZ, 0x3c, !PT ;  /* 0x0000004544447212 */ /* 0x000fe200078e3cff */
[--C-:B------:R-:W-:Y:S01]  /*12e30*/  IMAD.X R69, RZ, RZ, R153.reuse, P1 ;  /* 0x000000ffff457224 */ /* 0x100fe200008e0699 */
[----:B------:R-:W-:Y:S01]  /*12e40*/  SEL R0, RZ, 0xffffffff, P0 ;  /* 0xffffffffff007807 */ /* 0x000fe20000000000 */
[----:B------:R-:W5:Y:S01]  /*12e50*/  LD.E.128 R32, desc[UR40][R32.64] ;  /* 0x0000002820207980 */ /* 0x000f62000c101d00 */
[----:B------:R-:W-:Y:S02]  /*12e60*/  IADD3 R11, P3, R152, 0xf000, RZ ;  /* 0x0000f000980b7810 */ /* 0x000fe40007f7e0ff */
[-C--:B------:R-:W-:Y:S01]  /*12e70*/  ISETP.GE.AND P1, PT, R194, R4.reuse, PT ;  /* 0x00000004c200720c */ /* 0x080fe20003f26270 */
[----:B------:R-:W5:Y:S01]  /*12e80*/  LD.E.128 R44, desc[UR40][R44.64] ;  /* 0x000000282c2c7980 */ /* 0x000f62000c101d00 */
[----:B------:R-:W-:Y:S01]  /*12e90*/  ISETP.GE.AND P0, PT, R164, R4, PT ;  /* 0x00000004a400720c */ /* 0x000fe20003f06270 */
        /* <DEDUP_REMOVED lines=9> */
[----:B------:R-:W-:Y:S02]  /*12f30*/  SEL R0, RZ, 0x1, P1 ;  /* 0x00000001ff007807 */ /* 0x000fe40000800000 */
[----:B------:R-:W-:Y:S02]  /*12f40*/  SEL R20, RZ, 0xffffffff, P0 ;  /* 0xffffffffff147807 */ /* 0x000fe40000000000 */
[----:B------:R-:W-:Y:S02]  /*12f50*/  SHF.R.U64 R52, R52, 0x3, RZ ;  /* 0x0000000334347819 */ /* 0x000fe400000012ff */
[----:B------:R-:W-:-:S02]  /*12f60*/  SHF.R.U64 R56, R56, 0x3, RZ ;  /* 0x0000000338387819 */ /* 0x000fc400000012ff */
[----:B------:R-:W-:Y:S02]  /*12f70*/  SHF.R.U64 R60, R60, 0x3, RZ ;  /* 0x000000033c3c7819 */ /* 0x000fe400000012ff */
[----:B------:R-:W-:Y:S02]  /*12f80*/  SHF.R.U64 R72, R72, 0x3, RZ ;  /* 0x0000000348487819 */ /* 0x000fe400000012ff */
[----:B------:R-:W-:Y:S02]  /*12f90*/  SHF.R.U64 R9, R9, 0x3, RZ ;  /* 0x0000000309097819 */ /* 0x000fe400000012ff */
[----:B------:R-:W-:Y:S02]  /*12fa0*/  ISETP.GE.AND P0, PT, R162, R4, PT ;  /* 0x00000004a200720c */ /* 0x000fe40003f06270 */
[----:B------:R-:W-:Y:S02]  /*12fb0*/  SHF.R.U64 R10, R10, 0x3, RZ ;  /* 0x000000030a0a7819 */ /* 0x000fe400000012ff */
[----:B------:R-:W-:Y:S01]  /*12fc0*/  LOP3.LUT R0, R21, 0x2, R0, 0xe2, !PT ;  /* 0x0000000215007812 */ /* 0x000fe200078ee200 */
        /* <DEDUP_REMOVED lines=11> */
[----:B------:R-:W-:Y:S01]  /*13080*/  SEL R20, RZ, 0xffffffff, P0 ;  /* 0xffffffffff147807 */ /* 0x000fe20000000000 */
[----:B------:R-:W5:Y:S01]  /*13090*/  LD.E.128 R52, desc[UR40][R52.64] ;  /* 0x0000002834347980 */ /* 0x000f62000c101d00 */
[----:B------:R-:W-:-:S02]  /*130a0*/  LOP3.LUT R76, R10, R11, RZ, 0x3c, !PT ;  /* 0x0000000b0a4c7212 */ /* 0x000fc400078e3cff */
[-C--:B------:R-:W-:Y:S01]  /*130b0*/  ISETP.GE.AND P0, PT, R160, R4.reuse, PT ;  /* 0x00000004a000720c */ /* 0x080fe20003f06270 */
[----:B------:R-:W5:Y:S01]  /*130c0*/  LD.E.128 R8, desc[UR40][R8.64] ;  /* 0x0000002808087980 */ /* 0x000f62000c101d00 */
[----:B------:R-:W-:Y:S01]  /*130d0*/  LOP3.LUT R0, R21, 0x4, R0, 0xe2, !PT ;  /* 0x0000000415007812 */ /* 0x000fe200078ee200 */
[----:B------:R-:W-:Y:S01]  /*130e0*/  IMAD.SHL.U32 R21, R20, 0x8, RZ ;  /* 0x0000000814157824 */ /* 0x000fe200078e00ff */
[----:B------:R-:W-:Y:S01]  /*130f0*/  SEL R20, RZ, 0xffffffff, P0 ;  /* 0xffffffffff147807 */ /* 0x000fe20000000000 */
[----:B------:R-:W5:Y:S01]  /*13100*/  LD.E.128 R56, desc[UR40][R56.64] ;  /* 0x0000002838387980 */ /* 0x000f62000c101d00 */
[----:B------:R-:W-:-:S03]  /*13110*/  ISETP.GE.AND P0, PT, R158, R4, PT ;  /* 0x000000049e00720c */ /* 0x000fc60003f06270 */
[----:B------:R-:W5:Y:S01]  /*13120*/  LD.E.128 R60, desc[UR40][R60.64] ;  /* 0x000000283c3c7980 */ /* 0x000f62000c101d00 */
[----:B------:R-:W-:-:S03]  /*13130*/  LOP3.LUT R0, R21, 0x8, R0, 0xe2, !PT ;  /* 0x0000000815007812 */ /* 0x000fc600078ee200 */
[----:B------:R-:W5:Y:S04]  /*13140*/  LD.E.128 R72, desc[UR40][R72.64] ;  /* 0x0000002848487980 */ /* 0x000f68000c101d00 */
        /* <DEDUP_REMOVED lines=8> */
[----:B------:R-:W-:Y:S01]  /*131d0*/  SEL R20, RZ, 0xffffffff, P0 ;  /* 0xffffffffff147807 */ /* 0x000fe20000000000 */
[----:B------:R-:W-:Y:S01]  /*131e0*/  VIADD R156, R194, 0x180 ;  /* 0x00000180c29c7836 */ /* 0x000fe20000000000 */
[----:B------:R-:W-:Y:S01]  /*131f0*/  LOP3.LUT R0, R21, 0x10, R0, 0xe2, !PT ;  /* 0x0000001015007812 */ /* 0x000fe200078ee200 */
[----:B------:R-:W-:-:S02]  /*13200*/  IMAD.IADD R199, R80, 0x1, R199 ;  /* 0x0000000150c77824 */ /* 0x000fc400078e02c7 */
[----:B------:R-:W-:Y:S02]  /*13210*/  IMAD.SHL.U32 R21, R20, 0x20, RZ ;  /* 0x0000002014157824 */ /* 0x000fe400078e00ff */
[----:B------:R-:W-:Y:S01]  /*13220*/  IMAD R83, R3, R83, RZ ;  /* 0x0000005303537224 */ /* 0x000fe200078e02ff */
[-C--:B------:R-:W-:Y:S01]  /*13230*/  ISETP.GE.AND P0, PT, R156, R4.reuse, PT ;  /* 0x000000049c00720c */ /* 0x080fe20003f06270 */
[----:B------:R-:W-:Y:S01]  /*13240*/  VIADD R154, R194, 0x1c0 ;  /* 0x000001c0c29a7836 */ /* 0x000fe20000000000 */
[----:B------:R-:W-:Y:S01]  /*13250*/  LOP3.LUT R3, R21, 0x20, R0, 0xe2, !PT ;  /* 0x0000002015037812 */ /* 0x000fe200078ee200 */
[----:B------:R-:W-:Y:S01]  /*13260*/  VIADD R0, R2, 0x28c20 ;  /* 0x00028c2002007836 */ /* 0x000fe20000000000 */
[----:B------:R-:W-:Y:S02]  /*13270*/  ISETP.GE.AND P1, PT, R199, R83, PT ;  /* 0x00000053c700720c */ /* 0x000fe40003f26270 */
[----:B------:R-:W-:Y:S02]  /*13280*/  SEL R20, RZ, 0x40, P0 ;  /* 0x00000040ff147807 */ /* 0x000fe40000000000 */
[----:B------:R-:W-:-:S02]  /*13290*/  ISETP.GE.AND P0, PT, R154, R4, PT ;  /* 0x000000049a00720c */ /* 0x000fc40003f06270 */
[----:B------:R-:W-:Y:S02]  /*132a0*/  LOP3.LUT R3, R3, R20, RZ, 0xfc, !PT ;  /* 0x0000001403037212 */ /* 0x000fe400078efcff */
[----:B------:R-:W-:Y:S02]  /*132b0*/  PRMT R0, RZ, 0x654, R0 ;  /* 0x00000654ff007816 */ /* 0x000fe40000000000 */
[----:B------:R-:W-:Y:S01]  /*132c0*/  SEL R20, RZ, 0x80, P0 ;  /* 0x00000080ff147807 */ /* 0x000fe20000000000 */
[C---:B------:R-:W-:Y:S01]  /*132d0*/  VIADD R155, R194.reuse, 0x1c0 ;  /* 0x000001c0c29b7836 */ /* 0x040fe20000000000 */
[----:B0-----:R0:W-:Y:S01]  /*132e0*/  SYNCS.ARRIVE.TRANS64.RED.A1T0 RZ, [R0+URZ], RZ ;  /* 0x000000ff00ff79a7 */ /* 0x0011e2000810043f */
[C---:B------:R-:W-:Y:S01]  /*132f0*/  VIADD R157, R194.reuse, 0x180 ;  /* 0x00000180c29d7836 */ /* 0x040fe20000000000 */
[C---:B------:R-:W-:Y:S01]  /*13300*/  IADD3 R161, R194.reuse, 0x100, RZ ;  /* 0x00000100c2a17810 */ /* 0x040fe20007ffe0ff */
[C---:B------:R-:W-:Y:S02]  /*13310*/  VIADD R159, R194.reuse, 0x140 ;  /* 0x00000140c29f7836 */ /* 0x040fe40000000000 */
[----:B------:R-:W-:-:S02]  /*13320*/  VIADD R163, R194, 0xc0 ;  /* 0x000000c0c2a37836 */ /* 0x000fc40000000000 */
[C---:B------:R-:W-:Y:S01]  /*13330*/  VIADD R165, R194.reuse, 0x80 ;  /* 0x00000080c2a57836 */ /* 0x040fe20000000000 */
[----:B0-----:R-:W-:Y:S01]  /*13340*/  LOP3.LUT R0, R3, R20, RZ, 0xfc, !PT ;  /* 0x0000001403007212 */ /* 0x001fe200078efcff */
[----:B------:R-:W-:Y:S01]  /*13350*/  VIADD R167, R194, 0x40 ;  /* 0x00000040c2a77836 */ /* 0x000fe20000000000 */
[----:B------:R0:W1:Y:S01]  /*13360*/  SHFL.IDX PT, R20, R82, RZ, 0x181f ;  /* 0x00181fff52147589 */ /* 0x00006200000e0000 */
[----:B------:R-:W-:Y:S03]  /*13370*/  BSSY B1, `(.L_x_8024) ;  /* 0x0000029000017945 */ /* 0x000fe60003800000 */
[----:B------:R0:W2:Y:S01]  /*13380*/  SHFL.IDX PT, R21, R84, RZ, 0x181f ;  /* 0x00181fff54157589 */ /* 0x0000a200000e0000 */
[----:B------:R-:W-:Y:S02]  /*13390*/  SHF.R.S32.HI R155, RZ, 0x1f, R155 ;  /* 0x0000001fff9b7819 */ /* 0x000fe4000001149b */
[----:B------:R-:W-:-:S02]  /*133a0*/  SHF.R.S32.HI R157, RZ, 0x1f, R157 ;  /* 0x0000001fff9d7819 */ /* 0x000fc4000001149d */
        /* <DEDUP_REMOVED lines=19> */
[----:B------:R-:W-:-:S02]  /*134e0*/  ISETP.GE.AND P1, PT, R158, R4, PT ;  /* 0x000000049e00720c */ /* 0x000fc40003f26270 */
[----:B0-----:R-:W-:-:S11]  /*134f0*/  @!P5 LEA R8, P4, R164, R20, 0x1 ;  /* 0x00000014a408d211 */ /* 0x001fd600078808ff */
[-C--:B------:R-:W-:Y:S02]  /*13500*/  @!P1 LEA R24, P6, R158, R20.reuse, 0x1 ;  /* 0x000000149e189211 */ /* 0x080fe400078c08ff */
[-C--:B------:R-:W-:Y:S02]  /*13510*/  @!P5 LEA.HI.X R9, R164, R21.reuse, R165, 0x1, P4 ;  /* 0x00000015a409d211 */ /* 0x080fe400020f0ca5 */
[----:B------:R-:W-:Y:S02]  /*13520*/  LOP3.LUT P4, RZ, R0, 0x80, RZ, 0xc0, !PT ;  /* 0x0000008000ff7812 */ /* 0x000fe4000788c0ff */
[----:B------:R-:W-:Y:S01]  /*13530*/  @!P1 LEA.HI.X R25, R158, R21, R159, 0x1, P6 ;  /* 0x000000159e199211 */ /* 0x000fe200030f0c9f */
[----:B------:R0:W-:Y:S04]  /*13540*/  @!P5 ST.E.128 desc[UR40][R8.64], R32 ;  /* 0x000000200800d985 */ /* 0x0001e8000c101d28 */
[----:B------:R1:W-:Y:S01]  /*13550*/  @!P3 ST.E.128 desc[UR40][R10.64], R40 ;  /* 0x000000280a00b985 */ /* 0x0003e2000c101d28 */
[----:B0-----:R-:W-:-:S02]  /*13560*/  @!P2 LEA R8, P5, R160, R20, 0x1 ;  /* 0x00000014a008a211 */ /* 0x001fc400078a08ff */
[-C--:B-1----:R-:W-:Y:S02]  /*13570*/  @P0 LEA R10, P3, R156, R20.reuse, 0x1 ;  /* 0x000000149c0a0211 */ /* 0x082fe400078608ff */
[-C--:B------:R-:W-:Y:S02]  /*13580*/  @!P2 LEA.HI.X R9, R160, R21.reuse, R161, 0x1, P5 ;  /* 0x00000015a009a211 */ /* 0x080fe400028f0ca1 */
[----:B------:R-:W-:Y:S02]  /*13590*/  @P4 LEA R20, P5, R154, R20, 0x1 ;  /* 0x000000149a144211 */ /* 0x000fe400078a08ff */
[-C--:B------:R-:W-:Y:S01]  /*135a0*/  @P0 LEA.HI.X R11, R156, R21.reuse, R157, 0x1, P3 ;  /* 0x000000159c0b0211 */ /* 0x080fe200018f0c9d */
[----:B------:R0:W-:Y:S01]  /*135b0*/  @!P2 ST.E.128 desc[UR40][R8.64], R48 ;  /* 0x000000300800a985 */ /* 0x0001e2000c101d28 */
[----:B------:R-:W-:-:S03]  /*135c0*/  @P4 LEA.HI.X R21, R154, R21, R155, 0x1, P5 ;  /* 0x000000159a154211 */ /* 0x000fc600028f0c9b */
[----:B------:R0:W-:Y:S04]  /*135d0*/  @!P1 ST.E.128 desc[UR40][R24.64], R56 ;  /* 0x0000003818009985 */ /* 0x0001e8000c101d28 */
[----:B------:R0:W-:Y:S04]  /*135e0*/  @P0 ST.E.128 desc[UR40][R10.64], R64 ;  /* 0x000000400a000985 */ /* 0x0001e8000c101d28 */
[----:B------:R0:W-:Y:S02]  /*135f0*/  @P4 ST.E.128 desc[UR40][R20.64], R72 ;  /* 0x0000004814004985 */ /* 0x0001e4000c101d28 */
.L_x_8025:
[----:B------:R-:W-:Y:S05]  /*13600*/  BSYNC B1 ;  /* 0x0000000000017941 */ /* 0x000fea0003800000 */
.L_x_8024:
        /* <DEDUP_REMOVED lines=17> */
[-C--:B0-----:R-:W-:Y:S02]  /*13720*/  @!P3 LEA R10, P6, R164, R8.reuse, 0x1 ;  /* 0x00000008a40ab211 */ /* 0x081fe400078c08ff */
[----:B------:R-:W-:Y:S02]  /*13730*/  @!P2 LEA R12, P5, R162, R8, 0x1 ;  /* 0x00000008a20ca211 */ /* 0x000fe400078a08ff */
[-C--:B------:R-:W-:Y:S02]  /*13740*/  @!P3 LEA.HI.X R11, R164, R9.reuse, R165, 0x1, P6 ;  /* 0x00000009a40bb211 */ /* 0x080fe400030f0ca5 */
[----:B------:R-:W-:-:S03]  /*13750*/  @!P2 LEA.HI.X R13, R162, R9, R163, 0x1, P5 ;  /* 0x00000009a20da211 */ /* 0x000fc600028f0ca3 */
[-C--:B-1----:R-:W-:Y:S01]  /*13760*/  @P4 LEA R20, P5, R156, R8.reuse, 0x1 ;  /* 0x000000089c144211 */ /* 0x082fe200078a08ff */
[----:B------:R0:W-:Y:S01]  /*13770*/  @!P3 ST.E.128 desc[UR40][R10.64], R36 ;  /* 0x000000240a00b985 */ /* 0x0001e2000c101d28 */
[-C--:B------:R-:W-:Y:S02]  /*13780*/  @!P0 LEA R14, P3, R158, R8.reuse, 0x1 ;  /* 0x000000089e0e8211 */ /* 0x080fe400078608ff */
        /* <DEDUP_REMOVED lines=14> */
.L_x_8023:
[----:B0-----:R-:W2:Y:S01]  /*13870*/  LDL.LU R11, [R1+0x4c] ;  /* 0x00004c00010b7983 */ /* 0x001ea20000300800 */
[----:B------:R-:W-:Y:S01]  /*13880*/  ULDC.64 UR4, c[0x0][0xb08] ;  /* 0x0002c20000047ab9 */ /* 0x000fe20000000a00 */
[----:B------:R-:W0:Y:S01]  /*13890*/  LDC R12, c[0x0][0xbe8] ;  /* 0x0002fa00ff0c7b82 */ /* 0x000e220000000800 */
[----:B------:R-:W-:Y:S01]  /*138a0*/  IMAD R10, R20, UR4, RZ ;  /* 0x00000004140a7c24 */ /* 0x000fe2000f8e02ff */
[C---:B------:R-:W-:Y:S01]  /*138b0*/  IADD3 R177, R197.reuse, 0x98, RZ ;  /* 0x00000098c5b17810 */ /* 0x040fe20007ffe0ff */
[C---:B------:R-:W-:Y:S01]  /*138c0*/  IMAD.WIDE.U32 R8, R4.reuse, UR4, RZ ;  /* 0x0000000404087c25 */ /* 0x040fe2000f8e00ff */
[----:B------:R-:W-:Y:S01]  /*138d0*/  BSSY B1, `(.L_x_8027) ;  /* 0x000010e000017945 */ /* 0x000fe20003800000 */
[C---:B------:R-:W-:Y:S02]  /*138e0*/  IADD3 R164, R197.reuse, 0xc8, RZ ;  /* 0x000000c8c5a47810 */ /* 0x040fe40007ffe0ff */
[----:B------:R-:W-:Y:S01]  /*138f0*/  IMAD R10, R4, UR5, R10 ;  /* 0x00000005040a7c24 */ /* 0x000fe2000f8e020a */
[----:B------:R-:W-:Y:S01]  /*13900*/  ULDC.64 UR4, c[0x0][0xb38] ;  /* 0x0002ce0000047ab9 */ /* 0x000fe20000000a00 */
[----:B------:R-:W-:Y:S01]  /*13910*/  SHF.R.S32.HI R4, RZ, 0x1f, R0 ;  /* 0x0000001fff047819 */ /* 0x000fe20000011400 */
[----:B------:R-:W-:Y:S01]  /*13920*/  VIADD R153, R197, 0xf8 ;  /* 0x000000f8c5997836 */ /* 0x000fe20000000000 */
[----:B------:R-:W-:Y:S01]  /*13930*/  SHF.R.S32.HI R177, RZ, 0x1f, R177 ;  /* 0x0000001fffb17819 */ /* 0x000fe200000114b1 */
[----:B------:R-:W-:Y:S01]  /*13940*/  IMAD.IADD R9, R9, 0x1, R10 ;  /* 0x0000000109097824 */ /* 0x000fe200078e020a */
[----:B------:R-:W-:Y:S01]  /*13950*/  IADD3 R213, R197, 0x60, RZ ;  /* 0x00000060c5d57810 */ /* 0x000fe20007ffe0ff */
[----:B------:R-:W-:Y:S01]  /*13960*/  IMAD.IADD R10, R210, 0x1, R199 ;  /* 0x00000001d20a7824 */ /* 0x000fe200078e02c7 */
[----:B------:R-:W-:Y:S01]  /*13970*/  SHF.R.S32.HI R153, RZ, 0x1f, R153 ;  /* 0x0000001fff997819 */ /* 0x000fe20000011499 */
[----:B------:R-:W-:-:S04]  /*13980*/  IMAD.WIDE.U32 R8, R185, UR4, R8 ;  /* 0x00000004b9087c25 */ /* 0x000fc8000f8e0008 */
[----:B------:R-:W-:Y:S01]  /*13990*/  IMAD R9, R185, UR5, R9 ;  /* 0x00000005b9097c24 */ /* 0x000fe2000f8e0209 */
[----:B------:R-:W-:Y:S01]  /*139a0*/  ULDC.64 UR4, c[0x0][0xb40] ;  /* 0x0002d00000047ab9 */ /* 0x000fe20000000a00 */
[----:B------:R-:W-:Y:S02]  /*139b0*/  IMAD.IADD R199, R192, 0x1, R199 ;  /* 0x00000001c0c77824 */ /* 0x000fe400078e02c7 */
[----:B------:R-:W-:Y:S01]  /*139c0*/  IMAD R4, R4, UR4, RZ ;  /* 0x0000000404047c24 */ /* 0x000fe2000f8e02ff */
[----:B0-----:R-:W-:Y:S01]  /*139d0*/  ISETP.NE.AND P0, PT, R12, 0x1, PT ;  /* 0x000000010c00780c */ /* 0x001fe20003f05270 */
[----:B------:R-:W-:-:S04]  /*139e0*/  IMAD.WIDE.U32 R8, R0, UR4, R8 ;  /* 0x0000000400087c25 */ /* 0x000fc8000f8e0008 */
[----:B------:R-:W-:Y:S01]  /*139f0*/  IMAD R4, R0, UR5, R4 ;  /* 0x0000000500047c24 */ /* 0x000fe2000f8e0204 */
[----:B------:R-:W-:Y:S01]  /*13a00*/  ULDC.64 UR4, c[0x0][0xb48] ;  /* 0x0002d20000047ab9 */ /* 0x000fe20000000a00 */
[----:B------:R-:W-:Y:S02]  /*13a10*/  IMAD R3, R3, R12, RZ ;  /* 0x0000000c03037224 */ /* 0x000fe400078e02ff */
[----:B------:R-:W-:Y:S02]  /*13a20*/  IMAD.IADD R9, R9, 0x1, R4 ;  /* 0x0000000109097824 */ /* 0x000fe400078e0204 */
[----:B------:R-:W-:Y:S02]  /*13a30*/  IMAD.MOV.U32 R4, RZ, RZ, R10 ;  /* 0x000000ffff047224 */ /* 0x000fe400078e000a */
[----:B------:R-:W0:Y:S01]  /*13a40*/  @P0 LDC R0, c[0x0][0xbf0] ;  /* 0x0002fc00ff000b82 */ /* 0x000e220000000800 */
[C---:B------:R-:W-:Y:S02]  /*13a50*/  VIADD R155, R197.reuse, 0xf0 ;  /* 0x000000f0c59b7836 */ /* 0x040fe40000000000 */
        /* <DEDUP_REMOVED lines=67> */
[----:B------:R-:W-:Y:S01]  /*13e90*/  IMAD R0, R12, R0, R10 ;  /* 0x000000000c007224 */ /* 0x000fe200078e020a */
        /* <DEDUP_REMOVED lines=24> */
[----:B------:R-:W-:Y:S01]  /*14020*/  VIADD R11, R197, 0x8 ;  /* 0x00000008c50b7836 */ /* 0x000fe20000000000 */
[----:B------:R-:W-:Y:S01]  /*14030*/  ISETP.GE.AND P3, PT, R213, UR4, PT ;  /* 0x00000004d5007c0c */ /* 0x000fe2000bf66270 */
[C---:B------:R-:W-:Y:S01]  /*14040*/  VIADD R21, R197.reuse, 0x18 ;  /* 0x00000018c5157836 */ /* 0x040fe20000000000 */
[----:B------:R-:W-:Y:S01]  /*14050*/  ISETP.GE.AND P4, PT, R208, UR4, PT ;  /* 0x00000004d0007c0c */ /* 0x000fe2000bf86270 */
[C---:B------:R-:W-:Y:S01]  /*14060*/  VIADD R10, R197.reuse, 0x30 ;  /* 0x00000030c50a7836 */ /* 0x040fe20000000000 */
[----:B------:R-:W-:Y:S01]  /*14070*/  SHF.R.S32.HI R11, RZ, 0x1f, R11 ;  /* 0x0000001fff0b7819 */ /* 0x000fe2000001140b */
[----:B------:R-:W-:-:S06]  /*14080*/  VIADD R12, R197, 0x38 ;  /* 0x00000038c50c7836 */ /* 0x000fcc0000000000 */
        /* <DEDUP_REMOVED lines=15> */
[C---:B------:R-:W-:Y:S01]  /*14180*/  VIADD R11, R197.reuse, 0x18 ;  /* 0x00000018c50b7836 */ /* 0x040fe20000000000 */
[----:B------:R-:W-:-:S03]  /*14190*/  IADD3 R13, R197, 0x28, RZ ;  /* 0x00000028c50d7810 */ /* 0x000fc60007ffe0ff */
        /* <DEDUP_REMOVED lines=42> */
[----:B------:R-:W-:Y:S02]  /*14440*/  @!P1 LEA.HI.X R9, R10, R14, R11, 0x2, P2 ;  /* 0x0000000e0a099211 */ /* 0x000fe400010f140b */
[----:B------:R-:W-:-:S03]  /*14450*/  @!P4 LEA R10, P6, R208, R15, 0x2 ;  /* 0x0000000fd00ac211 */ /* 0x000fc600078c10ff */
[----:B------:R0:W-:Y:S01]  /*14460*/  @!P1 ST.E.64 desc[UR40][R8.64], R60 ;  /* 0x0000003c08009985 */ /* 0x0001e2000c101b28 */
[----:B------:R-:W-:Y:S02]  /*14470*/  ISETP.GE.AND P1, PT, R219, UR4, PT ;  /* 0x00000004db007c0c */ /* 0x000fe4000bf26270 */
[----:B------:R-:W-:Y:S02]  /*14480*/  @!P4 LEA.HI.X R11, R208, R14, R209, 0x2, P6 ;  /* 0x0000000ed00bc211 */ /* 0x000fe400030f14d1 */
        /* <DEDUP_REMOVED lines=17> */
[C---:B-1----:R-:W-:Y:S02]  /*145a0*/  @!P1 LEA R10, P5, R185.reuse, R15, 0x2 ;  /* 0x0000000fb90a9211 */ /* 0x042fe400078a10ff */
        /* <DEDUP_REMOVED lines=64> */
.L_x_8028:
[----:B------:R-:W-:Y:S05]  /*149b0*/  BSYNC B1 ;  /* 0x0000000000017941 */ /* 0x000fea0003800000 */
.L_x_8027:
[----:B0--3--:R-:W-:Y:S01]  /*149c0*/  VIADD R8, R199, 0x8 ;  /* 0x00000008c7087836 */ /* 0x009fe20000000000 */
[----:B------:R-:W0:Y:S04]  /*149d0*/  SHFL.IDX PT, R4, R4, 0x1, 0x1c1f ;  /* 0x003c1f0004047f89 */ /* 0x000e2800000e0000 */
[----:B------:R-:W-:Y:S01]  /*149e0*/  ISETP.GE.AND P0, PT, R8, R3, PT ;  /* 0x000000030800720c */ /* 0x000fe20003f06270 */
[----:B------:R-:W3:-:S12]  /*149f0*/  SHFL.IDX PT, R0, R0, 0x1, 0x1c1f ;  /* 0x003c1f0000007f89 */ /* 0x000ed800000e0000 */
[----:B------:R-:W-:Y:S05]  /*14a00*/  @P0 BRA `(.L_x_8026) ;  /* 0x0000001800880947 */ /* 0x000fea0003800000 */
[----:B------:R-:W-:Y:S01]  /*14a10*/  ULDC UR4, c[0x0][0xac8] ;  /* 0x0002b20000047ab9 */ /* 0x000fe20000000800 */
[C---:B------:R-:W-:Y:S01]  /*14a20*/  VIADD R12, R197.reuse, 0x8 ;  /* 0x00000008c50c7836 */ /* 0x040fe20000000000 */
[C---:B------:R-:W-:Y:S01]  /*14a30*/  ISETP.GE.AND P4, PT, R197.reuse, UR4, PT ;  /* 0x00000004c5007c0c */ /* 0x040fe2000bf86270 */
[C---:B--2---:R-:W-:Y:S01]  /*14a40*/  VIADD R14, R197.reuse, 0x18 ;  /* 0x00000018c50e7836 */ /* 0x044fe20000000000 */
[C---:B------:R-:W-:Y:S01]  /*14a50*/  IADD3 R20, R197.reuse, 0x10, RZ ;  /* 0x00000010c5147810 */ /* 0x040fe20007ffe0ff */
[C---:B------:R-:W-:Y:S01]  /*14a60*/  VIADD R24, R197.reuse, 0x20 ;  /* 0x00000020c5187836 */ /* 0x040fe20000000000 */
[----:B------:R-:W-:Y:S01]  /*14a70*/  ISETP.GE.AND P2, PT, R12, UR4, PT ;  /* 0x000000040c007c0c */ /* 0x000fe2000bf46270 */
[C---:B------:R-:W-:Y:S01]  /*14a80*/  VIADD R13, R197.reuse, 0x8 ;  /* 0x00000008c50d7836 */ /* 0x040fe20000000000 */
[----:B------:R-:W-:Y:S01]  /*14a90*/  ISETP.GE.AND P1, PT, R20, UR4, PT ;  /* 0x0000000414007c0c */ /* 0x000fe2000bf26270 */
[C---:B------:R-:W-:Y:S01]  /*14aa0*/  VIADD R28, R197.reuse, 0x10 ;  /* 0x00000010c51c7836 */ /* 0x040fe20000000000 */
[----:B------:R-:W-:Y:S01]  /*14ab0*/  SHF.R.S32.HI R10, RZ, 0x1f, R197 ;  /* 0x0000001fff0a7819 */ /* 0x000fe200000114c5 */
[C---:B------:R-:W-:Y:S01]  /*14ac0*/  VIADD R21, R197.reuse, 0x30 ;  /* 0x00000030c5157836 */ /* 0x040fe20000000000 */
[----:B------:R-:W-:Y:S01]  /*14ad0*/  ISETP.GE.AND P0, PT, R14, UR4, PT ;  /* 0x000000040e007c0c */ /* 0x000fe2000bf06270 */
[C---:B-1----:R-:W-:Y:S01]  /*14ae0*/  VIADD R15, R197.reuse, 0x18 ;  /* 0x00000018c50f7836 */ /* 0x042fe20000000000 */
[----:B------:R-:W-:Y:S01]  /*14af0*/  SHF.R.S32.HI R13, RZ, 0x1f, R13 ;  /* 0x0000001fff0d7819 */ /* 0x000fe2000001140d */
[C---:B------:R-:W-:Y:S01]  /*14b00*/  VIADD R25, R197.reuse, 0x28 ;  /* 0x00000028c5197836 */ /* 0x040fe20000000000 */
[----:B---3--:R-:W-:-:S02]  /*14b10*/  @!P4 LEA R8, P3, R197, R0, 0x2 ;  /* 0x00000000c508c211 */ /* 0x008fc400078610ff */
[----:B------:R-:W-:Y:S02]  /*14b20*/  SHF.R.S32.HI R28, RZ, 0x1f, R28 ;  /* 0x0000001fff1c7819 */ /* 0x000fe4000001141c */
[C---:B0-----:R-:W-:Y:S02]  /*14b30*/  @!P4 LEA.HI.X R9, R197.reuse, R4, R10, 0x2, P3 ;  /* 0x00000004c509c211 */ /* 0x041fe400018f140a */
[----:B------:R-:W-:Y:S02]  /*14b40*/  ISETP.GE.AND P3, PT, R24, UR4, PT ;  /* 0x0000000418007c0c */ /* 0x000fe4000bf66270 */
[C---:B------:R-:W-:Y:S01]  /*14b50*/  @!P1 LEA R10, P5, R20.reuse, R0, 0x2 ;  /* 0x00000000140a9211 */ /* 0x040fe200078a10ff */
[----:B------:R0:W-:Y:S01]  /*14b60*/  @!P4 ST.E.64 desc[UR40][R8.64], R26 ;  /* 0x0000001a0800c985 */ /* 0x0001e2000c101b28 */
[----:B------:R-:W-:Y:S02]  /*14b70*/  SHF.R.S32.HI R15, RZ, 0x1f, R15 ;  /* 0x0000001fff0f7819 */ /* 0x000fe4000001140f */
[----:B------:R-:W-:Y:S01]  /*14b80*/  @!P1 LEA.HI.X R11, R20, R4, R28, 0x2, P5 ;  /* 0x00000004140b9211 */ /* 0x000fe200028f141c */
[----:B------:R-:W-:Y:S01]  /*14b90*/  VIADD R28, R197, 0x20 ;  /* 0x00000020c51c7836 */ /* 0x000fe20000000000 */
[----:B------:R-:W-:Y:S01]  /*14ba0*/  ISETP.GE.AND P5, PT, R21, UR4, PT ;  /* 0x0000000415007c0c */ /* 0x000fe2000bfa6270 */
[----:B------:R-:W-:Y:S01]  /*14bb0*/  VIADD R20, R197, 0x40 ;  /* 0x00000040c5147836 */ /* 0x000fe20000000000 */
[----:B------:R-:W-:-:S02]  /*14bc0*/  ISETP.GE.AND P4, PT, R25, UR4, PT ;  /* 0x0000000419007c0c */ /* 0x000fc4000bf86270 */
[----:B------:R-:W-:Y:S02]  /*14bd0*/  SHF.R.S32.HI R28, RZ, 0x1f, R28 ;  /* 0x0000001fff1c7819 */ /* 0x000fe4000001141c */
[----:B0-----:R-:W-:-:S04]  /*14be0*/  @!P2 LEA R8, P6, R12, R0, 0x2 ;  /* 0x000000000c08a211 */ /* 0x001fc800078c10ff */
[----:B------:R-:W-:Y:S02]  /*14bf0*/  @!P2 LEA.HI.X R9, R12, R4, R13, 0x2, P6 ;  /* 0x000000040c09a211 */ /* 0x000fe400030f140d */
[----:B------:R-:W-:-:S03]  /*14c00*/  @!P0 LEA R12, P6, R14, R0, 0x2 ;  /* 0x000000000e0c8211 */ /* 0x000fc600078c10ff */
[----:B------:R0:W-:Y:S01]  /*14c10*/  @!P2 ST.E.64 desc[UR40][R8.64], R30 ;  /* 0x0000001e0800a985 */ /* 0x0001e2000c101b28 */
[----:B------:R-:W-:Y:S01]  /*14c20*/  @!P0 LEA.HI.X R13, R14, R4, R15, 0x2, P6 ;  /* 0x000000040e0d8211 */ /* 0x000fe200030f140f */
[C---:B------:R-:W-:Y:S02]  /*14c30*/  VIADD R15, R197.reuse, 0x38 ;  /* 0x00000038c50f7836 */ /* 0x040fe40000000000 */
[----:B------:R-:W-:Y:S01]  /*14c40*/  @!P1 ST.E.64 desc[UR40][R10.64], R34 ;  /* 0x000000220a009985 */ /* 0x000fe2000c101b28 */
[----:B------:R-:W-:-:S03]  /*14c50*/  VIADD R14, R197, 0x48 ;  /* 0x00000048c50e7836 */ /* 0x000fc60000000000 */
[----:B------:R1:W-:Y:S01]  /*14c60*/  @!P0 ST.E.64 desc[UR40][R12.64], R38 ;  /* 0x000000260c008985 */ /* 0x0003e2000c101b28 */
[----:B------:R-:W-:Y:S02]  /*14c70*/  ISETP.GE.AND P0, PT, R15, UR4, PT ;  /* 0x000000040f007c0c */ /* 0x000fe4000bf06270 */
[----:B0-----:R-:W-:-:S04]  /*14c80*/  @!P3 LEA R8, P1, R24, R0, 0x2 ;  /* 0x000000001808b211 */ /* 0x001fc800078210ff */
[----:B------:R-:W-:Y:S01]  /*14c90*/  @!P3 LEA.HI.X R9, R24, R4, R28, 0x2, P1 ;  /* 0x000000041809b211 */ /* 0x000fe200008f141c */
[C---:B------:R-:W-:Y:S01]  /*14ca0*/  VIADD R28, R197.reuse, 0x28 ;  /* 0x00000028c51c7836 */ /* 0x040fe20000000000 */
[----:B------:R-:W-:Y:S02]  /*14cb0*/  IADD3 R24, R197, 0x30, RZ ;  /* 0x00000030c5187810 */ /* 0x000fe40007ffe0ff */
[-C--:B-1----:R-:W-:Y:S01]  /*14cc0*/  @!P5 LEA R12, P6, R21, R0.reuse, 0x2 ;  /* 0x00000000150cd211 */ /* 0x082fe200078c10ff */
[----:B------:R0:W-:Y:S01]  /*14cd0*/  @!P3 ST.E.64 desc[UR40][R8.64], R42 ;  /* 0x0000002a0800b985 */ /* 0x0001e2000c101b28 */
[----:B------:R-:W-:Y:S02]  /*14ce0*/  SHF.R.S32.HI R24, RZ, 0x1f, R24 ;  /* 0x0000001fff187819 */ /* 0x000fe40000011418 */
[----:B------:R-:W-:Y:S02]  /*14cf0*/  @!P4 LEA R10, P2, R25, R0, 0x2 ;  /* 0x00000000190ac211 */ /* 0x000fe400078410ff */
[----:B------:R-:W-:-:S02]  /*14d00*/  SHF.R.S32.HI R28, RZ, 0x1f, R28 ;  /* 0x0000001fff1c7819 */ /* 0x000fc4000001141c */
[-C--:B------:R-:W-:Y:S01]  /*14d10*/  @!P5 LEA.HI.X R13, R21, R4.reuse, R24, 0x2, P6 ;  /* 0x00000004150dd211 */ /* 0x080fe200030f1418 */
[----:B------:R-:W-:Y:S01]  /*14d20*/  VIADD R21, R197, 0x38 ;  /* 0x00000038c5157836 */ /* 0x000fe20000000000 */
[----:B------:R-:W-:Y:S02]  /*14d30*/  ISETP.GE.AND P1, PT, R20, UR4, PT ;  /* 0x0000000414007c0c */ /* 0x000fe4000bf26270 */
[----:B------:R-:W-:Y:S02]  /*14d40*/  @!P4 LEA.HI.X R11, R25, R4, R28, 0x2, P2 ;  /* 0x00000004190bc211 */ /* 0x000fe400010f141c */
[----:B------:R-:W-:Y:S02]  /*14d50*/  ISETP.GE.AND P2, PT, R14, UR4, PT ;  /* 0x000000040e007c0c */ /* 0x000fe4000bf46270 */
[----:B0-----:R-:W-:Y:S01]  /*14d60*/  @!P0 LEA R8, P6, R15, R0, 0x2 ;  /* 0x000000000f088211 */ /* 0x001fe200078c10ff */
[----:B------:R0:W-:Y:S01]  /*14d70*/  @!P4 ST.E.64 desc[UR40][R10.64], R46 ;  /* 0x0000002e0a00c985 */ /* 0x0001e2000c101b28 */
[----:B------:R-:W-:-:S02]  /*14d80*/  SHF.R.S32.HI R21, RZ, 0x1f, R21 ;  /* 0x0000001fff157819 */ /* 0x000fc40000011415 */
[----:B------:R-:W-:Y:S01]  /*14d90*/  ISETP.GE.AND P3, PT, R222, UR4, PT ;  /* 0x00000004de007c0c */ /* 0x000fe2000bf66270 */
[----:B------:R1:W-:Y:S01]  /*14da0*/  @!P5 ST.E.64 desc[UR40][R12.64], R50 ;  /* 0x000000320c00d985 */ /* 0x0003e2000c101b28 */
[----:B------:R-:W-:Y:S01]  /*14db0*/  @!P0 LEA.HI.X R9, R15, R4, R21, 0x2, P6 ;  /* 0x000000040f098211 */ /* 0x000fe200030f1415 */
[----:B------:R-:W-:Y:S01]  /*14dc0*/  VIADD R21, R197, 0x40 ;  /* 0x00000040c5157836 */ /* 0x000fe20000000000 */
[----:B------:R-:W-:Y:S01]  /*14dd0*/  ISETP.GE.AND P4, PT, R219, UR4, PT ;  /* 0x00000004db007c0c */ /* 0x000fe2000bf86270 */
[----:B------:R-:W-:Y:S02]  /*14de0*/  VIADD R15, R197, 0x48 ;  /* 0x00000048c50f7836 */ /* 0x000fe40000000000 */
[----:B------:R2:W-:Y:S01]  /*14df0*/  @!P0 ST.E.64 desc[UR40][R8.64], R54 ;  /* 0x0000003608008985 */ /* 0x0005e2000c101b28 */
[----:B------:R-:W-:Y:S02]  /*14e00*/  SHF.R.S32.HI R21, RZ, 0x1f, R21 ;  /* 0x0000001fff157819 */ /* 0x000fe40000011415 */
[----:B------:R-:W-:-:S02]  /*14e10*/  SHF.R.S32.HI R15, RZ, 0x1f, R15 ;  /* 0x0000001fff0f7819 */ /* 0x000fc4000001140f */
[-C--:B0-----:R-:W-:Y:S02]  /*14e20*/  @!P1 LEA R10, P5, R20, R0.reuse, 0x2 ;  /* 0x00000000140a9211 */ /* 0x081fe400078a10ff */
[----:B------:R-:W-:Y:S02]  /*14e30*/  ISETP.GE.AND P0, PT, R208, UR4, PT ;  /* 0x00000004d0007c0c */ /* 0x000fe4000bf06270 */
[----:B-1----:R-:W-:Y:S02]  /*14e40*/  @!P2 LEA R12, P6, R14, R0, 0x2 ;  /* 0x000000000e0ca211 */ /* 0x002fe400078c10ff */
[-C--:B------:R-:W-:Y:S02]  /*14e50*/  @!P1 LEA.HI.X R11, R20, R4.reuse, R21, 0x2, P5 ;  /* 0x00000004140b9211 */ /* 0x080fe400028f1415 */
[----:B------:R-:W-:Y:S02]  /*14e60*/  ISETP.GE.AND P5, PT, R213, UR4, PT ;  /* 0x00000004d5007c0c */ /* 0x000fe4000bfa6270 */
[----:B------:R-:W-:Y:S01]  /*14e70*/  @!P2 LEA.HI.X R13, R14, R4, R15, 0x2, P6 ;  /* 0x000000040e0da211 */ /* 0x000fe200030f140f */
[----:B------:R0:W-:Y:S01]  /*14e80*/  @!P1 ST.E.64 desc[UR40][R10.64], R58 ;  /* 0x0000003a0a009985 */ /* 0x0001e2000c101b28 */
[----:B--2---:R-:W-:-:S02]  /*14e90*/  @!P3 LEA R8, P6, R222, R0, 0x2 ;  /* 0x00000000de08b211 */ /* 0x004fc400078c10ff */
[----:B------:R-:W-:Y:S01]  /*14ea0*/  ISETP.GE.AND P1, PT, R200, UR4, PT ;  /* 0x00000004c8007c0c */ /* 0x000fe2000bf26270 */
[----:B------:R1:W-:Y:S01]  /*14eb0*/  @!P2 ST.E.64 desc[UR40][R12.64], R62 ;  /* 0x0000003e0c00a985 */ /* 0x0003e2000c101b28 */
[----:B------:R-:W-:-:S05]  /*14ec0*/  @!P3 LEA.HI.X R9, R222, R4, R223, 0x2, P6 ;  /* 0x00000004de09b211 */ /* 0x000fca00030f14df */
[----:B------:R2:W-:Y:S01]  /*14ed0*/  @!P3 ST.E.64 desc[UR40][R8.64], R66 ;  /* 0x000000420800b985 */ /* 0x0005e2000c101b28 */
[----:B0-----:R-:W-:-:S04]  /*14ee0*/  @!P4 LEA R10, P2, R219, R0, 0x2 ;  /* 0x00000000db0ac211 */ /* 0x001fc800078410ff */
[----:B------:R-:W-:Y:S02]  /*14ef0*/  @!P4 LEA.HI.X R11, R219, R4, R220, 0x2, P2 ;  /* 0x00000004db0bc211 */ /* 0x000fe400010f14dc */
[----:B------:R-:W-:Y:S02]  /*14f00*/  ISETP.GE.AND P2, PT, R185, UR4, PT ;  /* 0x00000004b9007c0c */ /* 0x000fe4000bf46270 */
[CC--:B-1----:R-:W-:Y:S01]  /*14f10*/  @!P5 LEA R12, P6, R213.reuse, R0.reuse, 0x2 ;  /* 0x00000000d50cd211 */ /* 0x0c2fe200078c10ff */
[----:B------:R0:W-:Y:S01]  /*14f20*/  @!P4 ST.E.64 desc[UR40][R10.64], R70 ;  /* 0x000000460a00c985 */ /* 0x0001e2000c101b28 */
[C---:B--2---:R-:W-:Y:S02]  /*14f30*/  @!P0 LEA R8, P4, R208.reuse, R0, 0x2 ;  /* 0x00000000d0088211 */ /* 0x044fe400078810ff */
[-C--:B------:R-:W-:Y:S02]  /*14f40*/  @!P5 LEA.HI.X R13, R213, R4.reuse, R218, 0x2, P6 ;  /* 0x00000004d50dd211 */ /* 0x080fe400030f14da */
[----:B------:R-:W-:-:S02]  /*14f50*/  @!P0 LEA.HI.X R9, R208, R4, R209, 0x2, P4 ;  /* 0x00000004d0098211 */ /* 0x000fc400020f14d1 */
[----:B------:R-:W-:Y:S01]  /*14f60*/  ISETP.GE.AND P4, PT, R180, UR4, PT ;  /* 0x00000004b4007c0c */ /* 0x000fe2000bf86270 */
[----:B------:R1:W-:Y:S01]  /*14f70*/  @!P5 ST.E.64 desc[UR40][R12.64], R74 ;  /* 0x0000004a0c00d985 */ /* 0x0003e2000c101b28 */
[----:B------:R-:W-:-:S03]  /*14f80*/  ISETP.GE.AND P5, PT, R182, UR4, PT ;  /* 0x00000004b6007c0c */ /* 0x000fc6000bfa6270 */
        /* <DEDUP_REMOVED lines=71> */
.L_x_8020:
[----:B---3--:R-:W3:Y:S01]  /*15400*/  LDL.LU R4, [R1+0x44] ;  /* 0x0000440001047983 */ /* 0x008ee20000300800 */
[----:B------:R-:W-:Y:S01]  /*15410*/  ULDC.64 UR6, c[0x0][0xc08] ;  /* 0x0003020000067ab9 */ /* 0x000fe20000000a00 */
[----:B------:R-:W-:Y:S02]  /*15420*/  ULDC.64 UR4, c[0x0][0xc00] ;  /* 0x0003000000047ab9 */ /* 0x000fe40000000a00 */
[----:B------:R-:W4:Y:S04]  /*15430*/  LDL.LU R0, [R1+0x48] ;  /* 0x0000480001007983 */ /* 0x000f280000300800 */
[----:B------:R-:W2:Y:S01]  /*15440*/  LDL R13, [R1+0x3c] ;  /* 0x00003c00010d7983 */ /* 0x000ea20000100800 */
[----:B------:R-:W-:Y:S01]  /*15450*/  ISETP.NE.U32.AND P1, PT, RZ, UR6, PT ;  /* 0x00000006ff007c0c */ /* 0x000fe2000bf25070 */
[----:B------:R-:W-:Y:S01]  /*15460*/  IMAD.MOV.U32 R3, RZ, RZ, RZ ;  /* 0x000000ffff037224 */ /* 0x000fe200078e00ff */
[----:B------:R-:W-:-:S02]  /*15470*/  ISETP.NE.U32.AND P0, PT, RZ, UR4, PT ;  /* 0x00000004ff007c0c */ /* 0x000fc4000bf05070 */
[----:B------:R-:W-:Y:S02]  /*15480*/  ISETP.NE.AND.EX P1, PT, RZ, UR7, PT, P1 ;  /* 0x00000007ff007c0c */ /* 0x000fe4000bf25310 */
[----:B------:R-:W-:Y:S01]  /*15490*/  ISETP.NE.AND.EX P0, PT, RZ, UR5, PT, P0 ;  /* 0x00000005ff007c0c */ /* 0x000fe2000bf05300 */
[----:B0-----:R-:W0:Y:S01]  /*154a0*/  S2R R12, SR_TID.X ;  /* 0x00000000000c7919 */ /* 0x001e220000002100 */
[----:B---3--:R-:W-:-:S04]  /*154b0*/  IADD3 R8, P2, R4, UR4, RZ ;  /* 0x0000000404087c10 */ /* 0x008fc8000ff5e0ff */
[----:B----4-:R-:W-:-:S05]  /*154c0*/  IADD3.X R9, R0, UR5, RZ, P2, !PT ;  /* 0x0000000500097c10 */ /* 0x010fca00097fe4ff */
[----:B------:R-:W-:Y:S01]  /*154d0*/  @P1 IADD3 R10, P2, R4, UR6, RZ ;  /* 0x00000006040a1c10 */ /* 0x000fe2000ff5e0ff */
[----:B------:R-:W-:Y:S01]  /*154e0*/  ULDC UR4, c[0x0][0xa88] ;  /* 0x0002a20000047ab9 */ /* 0x000fe20000000800 */
[----:B------:R3:W5:Y:S02]  /*154f0*/  @P0 LDG.E R3, desc[UR40][R8.64] ;  /* 0x0000002808030981 */ /* 0x000764000c1e1900 */
[----:B------:R-:W-:Y:S01]  /*15500*/  @P1 IADD3.X R11, R0, UR7, RZ, P2, !PT ;  /* 0x00000007000b1c10 */ /* 0x000fe200097fe4ff */
[----:B------:R-:W-:-:S06]  /*15510*/  IMAD.U32 R0, RZ, RZ, UR4 ;  /* 0x00000004ff007e24 */ /* 0x000fcc000f8e00ff */
[----:B------:R3:W5:Y:S01]  /*15520*/  @P1 LDG.E R0, desc[UR40][R10.64] ;  /* 0x000000280a001981 */ /* 0x000762000c1e1900 */
[----:B--2---:R-:W-:Y:S01]  /*15530*/  ISETP.NE.AND P2, PT, R13, RZ, PT ;  /* 0x000000ff0d00720c */ /* 0x004fe20003f45270 */
[----:B0-----:R-:W-:-:S05]  /*15540*/  VIADD R4, R12, 0xffffff80 ;  /* 0xffffff800c047836 */ /* 0x001fca0000000000 */
[----:B------:R-:W-:-:S07]  /*15550*/  ISETP.GT.AND P3, PT, R4, 0x3f, PT ;  /* 0x0000003f0400780c */ /* 0x000fce0003f64270 */
[----:B------:R-:W0:Y:S02]  /*15560*/  @!P2 LDC R13, c[0x0][0xad4] ;  /* 0x0002b500ff0dab82 */ /* 0x000e240000000800 */
[----:B0-----:R3:W-:Y:S01]  /*15570*/  @!P2 STL [R1+0x3c], R13 ;  /* 0x00003c0d0100a387 */ /* 0x0017e20000100800 */
[----:B------:R-:W-:Y:S01]  /*15580*/  ISETP.GT.AND P2, PT, R13, 0x1, PT ;  /* 0x000000010d00780c */ /* 0x000fe20003f44270 */
[----:B------:R-:W-:-:S12]  /*15590*/  @P1 BRA `(.L_x_8029) ;  /* 0x0000000000101947 */ /* 0x000fd80003800000 */
[----:B------:R-:W-:Y:S05]  /*155a0*/  @!P0 BRA `(.L_x_8029) ;  /* 0x00000000000c8947 */ /* 0x000fea0003800000 */
[----:B---3--:R-:W2:Y:S04]  /*155b0*/  LDG.E R11, desc[UR40][R8.64] ;  /* 0x00000028080b7981 */ /* 0x008ea8000c1e1900 */
[----:B-----5:R-:W2:Y:S02]  /*155c0*/  LDG.E R0, desc[UR40][R8.64+0x4] ;  /* 0x0000042808007981 */ /* 0x020ea4000c1e1900 */
[----:B--2---:R-:W-:-:S07]  /*155d0*/  IMAD.IADD R0, R0, 0x1, -R11 ;  /* 0x0000000100007824 */ /* 0x004fce00078e0a0b */
.L_x_8029:
[----:B---3--:R-:W2:Y:S04]  /*155e0*/  LDL.LU R8, [R1+0x40] ;  /* 0x0000400001087983 */ /* 0x008ea80000300800 */
[----:B------:R-:W3:Y:S01]  /*155f0*/  LDL.LU R4, [R1+0x54] ;  /* 0x0000540001047983 */ /* 0x000ee20000300800 */
[----:B------:R-:W-:Y:S01]  /*15600*/  BSSY B1, `(.L_x_8030) ;  /* 0x0000036000017945 */ /* 0x000fe20003800000 */
[----:B-----5:R-:W-:Y:S02]  /*15610*/  SHF.R.S32.HI R28, RZ, 0x1f, R3 ;  /* 0x0000001fff1c7819 */ /* 0x020fe40000011403 */
[----:B--2---:R-:W-:Y:S02]  /*15620*/  SEL R33, R8, RZ, !P0 ;  /* 0x000000ff08217207 */ /* 0x004fe40004000000 */
[----:B---3--:R-:W-:Y:S01]  /*15630*/  SEL R30, R4, RZ, !P0 ;  /* 0x000000ff041e7207 */ /* 0x008fe20004000000 */
[----:B------:R-:W-:Y:S06]  /*15640*/  @P3 BRA `(.L_x_8031) ;  /* 0x0000000000c43947 */ /* 0x000fec0003800000 */
[----:B------:R-:W0:Y:S01]  /*15650*/  LDC R37, c[0x0][0xbe8] ;  /* 0x0002fa00ff257b82 */ /* 0x000e220000000800 */
[----:B------:R-:W-:Y:S01]  /*15660*/  IADD3 R35, R199, -0x80, R12 ;  /* 0xffffff80c7237810 */ /* 0x000fe20007ffe00c */
[----:B0-----:R-:W-:-:S05]  /*15670*/  IMAD R4, R0, R37, RZ ;  /* 0x0000002500047224 */ /* 0x001fca00078e02ff */
        /* <DEDUP_REMOVED lines=32> */
[----:B------:R-:W-:Y:S02]  /*15880*/  IADD3.X R4, R31, R29, R28, P1, P3 ;  /* 0x0000001d1f047210 */ /* 0x000fe40000fe641c */
[----:B------:R-:W-:Y:S02]  /*15890*/  IADD3 R10, P0, P1, R27, R20, R10 ;  /* 0x000000141b0a7210 */ /* 0x000fe4000791e00a */
[----:B------:R-:W-:Y:S02]  /*158a0*/  IADD3 R21, R11, R21, RZ ;  /* 0x000000150b157210 */ /* 0x000fe40007ffe0ff */
        /* <DEDUP_REMOVED lines=11> */
.L_x_8031:
[----:B------:R-:W-:Y:S05]  /*15960*/  BSYNC B1 ;  /* 0x0000000000017941 */ /* 0x000fea0003800000 */
.L_x_8030:
[----:B------:R-:W-:Y:S05]  /*15970*/  @P2 BRA `(.L_x_8026) ;  /* 0x0000000800ac2947 */ /* 0x000fea0003800000 */
[----:B------:R-:W2:Y:S01]  /*15980*/  S2R R10, SR_TID.X ;  /* 0x00000000000a7919 */ /* 0x000ea20000002100 */
[----:B0-----:R-:W0:Y:S01]  /*15990*/  LDC R15, c[0x0][0xbe8] ;  /* 0x0002fa00ff0f7b82 */ /* 0x001e220000000800 */
[----:B------:R-:W-:Y:S01]  /*159a0*/  ULDC.64 UR4, c[0x0][0xaa0] ;  /* 0x0002a80000047ab9 */ /* 0x000fe20000000a00 */
[C---:B------:R-:W-:Y:S01]  /*159b0*/  VIADD R42, R194.reuse, 0x40 ;  /* 0x00000040c22a7836 */ /* 0x040fe20000000000 */
[----:B------:R-:W-:Y:S01]  /*159c0*/  IADD3 R29, R194, 0x1c0, RZ ;  /* 0x000001c0c21d7810 */ /* 0x000fe20007ffe0ff */
[----:B------:R-:W-:Y:S01]  /*159d0*/  IMAD R4, R28, UR4, RZ ;  /* 0x000000041c047c24 */ /* 0x000fe2000f8e02ff */
[----:B------:R-:W-:Y:S01]  /*159e0*/  BSSY B1, `(.L_x_8032) ;  /* 0x0000080000017945 */ /* 0x000fe20003800000 */
[----:B------:R-:W-:Y:S01]  /*159f0*/  IMAD.WIDE.U32 R8, R3, UR4, RZ ;  /* 0x0000000403087c25 */ /* 0x000fe2000f8e00ff */
[----:B------:R-:W-:-:S03]  /*15a00*/  SHF.R.S32.HI R29, RZ, 0x1f, R29 ;  /* 0x0000001fff1d7819 */ /* 0x000fc6000001141d */
[----:B------:R-:W-:Y:S01]  /*15a10*/  IMAD R11, R3, UR5, R4 ;  /* 0x00000005030b7c24 */ /* 0x000fe2000f8e0204 */
[----:B------:R-:W-:Y:S01]  /*15a20*/  ULDC.64 UR4, c[0x0][0xae8] ;  /* 0x0002ba0000047ab9 */ /* 0x000fe20000000a00 */
[----:B------:R-:W3:Y:S01]  /*15a30*/  LDC R3, c[0x0][0xac8] ;  /* 0x0002b200ff037b82 */ /* 0x000ee20000000800 */
[C---:B------:R-:W-:Y:S02]  /*15a40*/  VIADD R40, R194.reuse, 0x80 ;  /* 0x00000080c2287836 */ /* 0x040fe40000000000 */
[----:B------:R-:W-:Y:S02]  /*15a50*/  IMAD.IADD R9, R9, 0x1, R11 ;  /* 0x0000000109097824 */ /* 0x000fe400078e020b */
[----:B------:R-:W-:Y:S02]  /*15a60*/  VIADD R38, R194, 0xc0 ;  /* 0x000000c0c2267836 */ /* 0x000fe40000000000 */
[----:B------:R-:W-:-:S04]  /*15a70*/  IMAD.WIDE.U32 R8, R185, UR4, R8 ;  /* 0x00000004b9087c25 */ /* 0x000fc8000f8e0008 */
[----:B------:R-:W-:Y:S01]  /*15a80*/  IMAD R9, R185, UR5, R9 ;  /* 0x00000005b9097c24 */ /* 0x000fe2000f8e0209 */
[----:B0-----:R-:W-:Y:S01]  /*15a90*/  ISETP.NE.AND P0, PT, R15, 0x1, PT ;  /* 0x000000010f00780c */ /* 0x001fe20003f05270 */
[----:B------:R-:W-:Y:S01]  /*15aa0*/  ULDC.64 UR4, c[0x0][0xaf0] ;  /* 0x0002bc0000047ab9 */ /* 0x000fe20000000a00 */
[----:B------:R-:W-:Y:S02]  /*15ab0*/  VIADD R36, R194, 0x100 ;  /* 0x00000100c2247836 */ /* 0x000fe40000000000 */
[----:B------:R-:W-:Y:S02]  /*15ac0*/  IMAD R4, R30, UR4, RZ ;  /* 0x000000041e047c24 */ /* 0x000fe4000f8e02ff */
[----:B------:R-:W-:-:S04]  /*15ad0*/  IMAD.WIDE.U32 R8, R33, UR4, R8 ;  /* 0x0000000421087c25 */ /* 0x000fc8000f8e0008 */
[----:B--2---:R-:W-:Y:S01]  /*15ae0*/  VIADD R10, R10, 0xffffff80 ;  /* 0xffffff800a0a7836 */ /* 0x004fe20000000000 */
[-C--:B---3--:R-:W-:Y:S02]  /*15af0*/  ISETP.GE.AND P1, PT, R42, R3.reuse, PT ;  /* 0x000000032a00720c */ /* 0x088fe40003f26270 */
[----:B-1----:R-:W0:Y:S01]  /*15b00*/  @P0 LDC R21, c[0x0][0xbec] ;  /* 0x0002fb00ff150b82 */ /* 0x002e220000000800 */
        /* <DEDUP_REMOVED lines=8> */
[-C--:B------:R-:W-:Y:S01]  /*15b90*/  ISETP.GE.AND P1, PT, R40, R3.reuse, PT ;  /* 0x000000032800720c */ /* 0x080fe20003f26270 */
[C---:B------:R-:W-:Y:S01]  /*15ba0*/  VIADD R32, R194.reuse, 0x180 ;  /* 0x00000180c2207836 */ /* 0x040fe20000000000 */
[----:B------:R-:W-:Y:S01]  /*15bb0*/  LOP3.LUT R11, R13, 0xfffffff8, RZ, 0xc0, !PT ;  /* 0xfffffff80d0b7812 */ /* 0x000fe200078ec0ff */
[----:B------:R-:W-:Y:S01]  /*15bc0*/  VIADD R35, R194, 0x140 ;  /* 0x00000140c2237836 */ /* 0x000fe20000000000 */
[----:B------:R-:W-:Y:S01]  /*15bd0*/  SHF.R.S32.HI R26, RZ, 0x3, R13 ;  /* 0x00000003ff1a7819 */ /* 0x000fe2000001140d */
[----:B------:R-:W-:Y:S01]  /*15be0*/  IMAD R13, R33, UR5, R4 ;  /* 0x00000005210d7c24 */ /* 0x000fe2000f8e0204 */
[----:B------:R-:W-:Y:S01]  /*15bf0*/  SEL R12, RZ, 0x1, P2 ;  /* 0x00000001ff0c7807 */ /* 0x000fe20001000000 */
[----:B------:R-:W-:Y:S01]  /*15c00*/  IMAD.IADD R11, R10, 0x1, -R11 ;  /* 0x000000010a0b7824 */ /* 0x000fe200078e0a0b */
[----:B------:R-:W-:Y:S01]  /*15c10*/  ULDC.64 UR4, c[0x0][0xae0] ;  /* 0x0002b80000047ab9 */ /* 0x000fe20000000a00 */
[----:B------:R-:W-:Y:S01]  /*15c20*/  IMAD.IADD R9, R9, 0x1, R13 ;  /* 0x0000000109097824 */ /* 0x000fe200078e020d */
[----:B------:R-:W-:Y:S01]  /*15c30*/  SHF.L.U32 R13, R14, 0x1, RZ ;  /* 0x000000010e0d7819 */ /* 0x000fe200000006ff */
[----:B------:R-:W-:Y:S01]  /*15c40*/  IMAD R10, R11, 0x20, R26 ;  /* 0x000000200b0a7824 */ /* 0x000fe200078e021a */
[----:B------:R-:W-:Y:S01]  /*15c50*/  ISETP.GE.AND P2, PT, R27, R3, PT ;  /* 0x000000031b00720c */ /* 0x000fe20003f46270 */
[----:B------:R-:W-:Y:S01]  /*15c60*/  IMAD.IADD R26, R26, 0x1, R199 ;  /* 0x000000011a1a7824 */ /* 0x000fe200078e02c7 */
[----:B------:R-:W-:Y:S01]  /*15c70*/  LOP3.LUT R12, R13, 0x2, R12, 0xe2, !PT ;  /* 0x000000020d0c7812 */ /* 0x000fe200078ee20c */
[----:B------:R-:W-:Y:S01]  /*15c80*/  IMAD.IADD R10, R199, 0x1, R10 ;  /* 0x00000001c70a7824 */ /* 0x000fe200078e020a */
[----:B------:R-:W-:Y:S01]  /*15c90*/  SHF.R.S32.HI R32, RZ, 0x1f, R32 ;  /* 0x0000001fff207819 */ /* 0x000fe20000011420 */
[----:B------:R-:W-:Y:S01]  /*15ca0*/  VIADD R37, R194, 0x100 ;  /* 0x00000100c2257836 */ /* 0x000fe20000000000 */
[----:B------:R-:W-:Y:S01]  /*15cb0*/  SHF.R.S32.HI R35, RZ, 0x1f, R35 ;  /* 0x0000001fff237819 */ /* 0x000fe20000011423 */
[----:B0-----:R-:W-:-:S03]  /*15cc0*/  @P0 IMAD.HI.U32 R4, R10, R21, RZ ;  /* 0x000000150a040227 */ /* 0x001fc600078e00ff */
[----:B------:R-:W-:Y:S01]  /*15cd0*/  SHF.R.S32.HI R37, RZ, 0x1f, R37 ;  /* 0x0000001fff257819 */ /* 0x000fe20000011425 */
[----:B------:R-:W-:Y:S01]  /*15ce0*/  IMAD.MOV.U32 R11, RZ, RZ, R10 ;  /* 0x000000ffff0b7224 */ /* 0x000fe200078e000a */
[----:B-1----:R-:W-:Y:S01]  /*15cf0*/  @P0 SHF.R.U32.HI R11, RZ, R25, R4 ;  /* 0x00000019ff0b0219 */ /* 0x002fe20000011604 */
[----:B------:R-:W-:Y:S01]  /*15d00*/  IMAD R25, R0, R15, RZ ;  /* 0x0000000f00197224 */ /* 0x000fe200078e02ff */
[----:B------:R-:W-:Y:S01]  /*15d10*/  SEL R4, RZ, 0xffffffff, P1 ;  /* 0xffffffffff047807 */ /* 0x000fe20000800000 */
[----:B------:R-:W-:Y:S01]  /*15d20*/  VIADD R39, R194, 0xc0 ;  /* 0x000000c0c2277836 */ /* 0x000fe20000000000 */
[----:B------:R-:W-:Y:S01]  /*15d30*/  ISETP.GE.AND P0, PT, R38, R3, PT ;  /* 0x000000032600720c */ /* 0x000fe20003f06270 */
[--C-:B------:R-:W-:Y:S01]  /*15d40*/  IMAD.MOV R13, RZ, RZ, -R11.reuse ;  /* 0x000000ffff0d7224 */ /* 0x100fe200078e0a0b */
[----:B------:R-:W-:Y:S01]  /*15d50*/  SHF.R.S32.HI R0, RZ, 0x1f, R11 ;  /* 0x0000001fff007819 */ /* 0x000fe2000001140b */
        /* <DEDUP_REMOVED lines=8> */
[----:B------:R-:W-:Y:S01]  /*15de0*/  IMAD.WIDE.U32 R8, R11, UR4, R8 ;  /* 0x000000040b087c25 */ /* 0x000fe2000f8e0008 */
[----:B------:R-:W-:-:S02]  /*15df0*/  ISETP.GE.AND P0, PT, R34, R3, PT ;  /* 0x000000032200720c */ /* 0x000fc40003f06270 */
[----:B------:R-:W-:Y:S01]  /*15e00*/  LOP3.LUT R12, R15, 0x8, R12, 0xe2, !PT ;  /* 0x000000080f0c7812 */ /* 0x000fe200078ee20c */
[----:B------:R-:W-:Y:S01]  /*15e10*/  IMAD R11, R11, UR5, R0 ;  /* 0x000000050b0b7c24 */ /* 0x000fe2000f8e0200 */
[----:B------:R-:W-:Y:S01]  /*15e20*/  SHF.R.S32.HI R0, RZ, 0x1f, R13 ;  /* 0x0000001fff007819 */ /* 0x000fe2000001140d */
[----:B------:R-:W-:Y:S01]  /*15e30*/  ULDC.64 UR4, c[0x0][0xad8] ;  /* 0x0002b60000047ab9 */ /* 0x000fe20000000a00 */
[----:B------:R-:W-:Y:S01]  /*15e40*/  VIADD R41, R194, 0x80 ;  /* 0x00000080c2297836 */ /* 0x000fe20000000000 */
[----:B------:R-:W-:Y:S01]  /*15e50*/  SHF.R.S32.HI R39, RZ, 0x1f, R39 ;  /* 0x0000001fff277819 */ /* 0x000fe20000011427 */
[----:B------:R-:W-:Y:S02]  /*15e60*/  IMAD.IADD R9, R9, 0x1, R11 ;  /* 0x0000000109097824 */ /* 0x000fe400078e020b */
[----:B------:R-:W-:Y:S01]  /*15e70*/  IMAD.SHL.U32 R11, R4, 0x10, RZ ;  /* 0x00000010040b7824 */ /* 0x000fe200078e00ff */
[----:B------:R-:W-:Y:S01]  /*15e80*/  SEL R4, RZ, 0xffffffff, P0 ;  /* 0xffffffffff047807 */ /* 0x000fe20000000000 */
[----:B------:R-:W-:Y:S01]  /*15e90*/  IMAD R0, R0, UR4, RZ ;  /* 0x0000000400007c24 */ /* 0x000fe2000f8e02ff */
[----:B------:R-:W-:Y:S01]  /*15ea0*/  ISETP.GE.AND P0, PT, R31, R3, PT ;  /* 0x000000031f00720c */ /* 0x000fe20003f06270 */
[----:B------:R-:W-:Y:S01]  /*15eb0*/  IMAD.WIDE.U32 R8, R13, UR4, R8 ;  /* 0x000000040d087c25 */ /* 0x000fe2000f8e0008 */
[----:B------:R-:W-:-:S02]  /*15ec0*/  LOP3.LUT R12, R11, 0x10, R12, 0xe2, !PT ;  /* 0x000000100b0c7812 */ /* 0x000fc400078ee20c */
[----:B------:R-:W-:Y:S01]  /*15ed0*/  SHF.R.S32.HI R41, RZ, 0x1f, R41 ;  /* 0x0000001fff297819 */ /* 0x000fe20000011429 */
[----:B------:R-:W-:Y:S01]  /*15ee0*/  IMAD R11, R13, UR5, R0 ;  /* 0x000000050d0b7c24 */ /* 0x000fe2000f8e0200 */
[----:B------:R-:W-:Y:S01]  /*15ef0*/  SEL R13, RZ, 0x40, P0 ;  /* 0x00000040ff0d7807 */ /* 0x000fe20000000000 */
[----:B------:R-:W-:Y:S01]  /*15f00*/  ULDC.64 UR4, c[0x0][0xa80] ;  /* 0x0002a00000047ab9 */ /* 0x000fe20000000a00 */
[----:B------:R-:W-:Y:S01]  /*15f10*/  ISETP.GE.AND P0, PT, R26, R25, PT ;  /* 0x000000191a00720c */ /* 0x000fe20003f06270 */
[----:B------:R-:W-:Y:S01]  /*15f20*/  IMAD.SHL.U32 R15, R4, 0x20, RZ ;  /* 0x00000020040f7824 */ /* 0x000fe200078e00ff */
[----:B------:R-:W-:Y:S01]  /*15f30*/  LEA R4, P1, R8, UR4, 0x1 ;  /* 0x0000000408047c11 */ /* 0x000fe2000f8208ff */
[----:B------:R-:W-:Y:S01]  /*15f40*/  IMAD.IADD R9, R9, 0x1, R11 ;  /* 0x0000000109097824 */ /* 0x000fe200078e020b */
[----:B------:R-:W-:Y:S01]  /*15f50*/  SEL R0, RZ, 0x80, P2 ;  /* 0x00000080ff007807 */ /* 0x000fe20001000000 */
[----:B------:R-:W-:Y:S01]  /*15f60*/  VIADD R43, R194, 0x40 ;  /* 0x00000040c22b7836 */ /* 0x000fe20000000000 */
[----:B------:R-:W-:Y:S01]  /*15f70*/  LOP3.LUT R12, R15, 0x20, R12, 0xe2, !PT ;  /* 0x000000200f0c7812 */ /* 0x000fe200078ee20c */
[----:B------:R0:W1:Y:S01]  /*15f80*/  SHFL.IDX PT, R14, R4, RZ, 0x181f ;  /* 0x00181fff040e7589 */ /* 0x00006200000e0000 */
[----:B------:R-:W-:-:S02]  /*15f90*/  LEA.HI.X R20, R8, UR5, R9, 0x1, P1 ;  /* 0x0000000508147c11 */ /* 0x000fc400088f0c09 */
[----:B------:R-:W-:Y:S02]  /*15fa0*/  LOP3.LUT R21, R12, R13, RZ, 0xfc, !PT ;  /* 0x0000000d0c157212 */ /* 0x000fe400078efcff */
[----:B------:R-:W-:Y:S01]  /*15fb0*/  SHF.R.S32.HI R43, RZ, 0x1f, R43 ;  /* 0x0000001fff2b7819 */ /* 0x000fe2000001142b */
[----:B------:R0:W2:Y:S01]  /*15fc0*/  SHFL.IDX PT, R15, R20, RZ, 0x181f ;  /* 0x00181fff140f7589 */ /* 0x0000a200000e0000 */
        /* <DEDUP_REMOVED lines=28> */
[----:B------:R-:W-:Y:S02]  /*16190*/  @P4 LEA R14, P5, R27, R14, 0x1 ;  /* 0x0000000e1b0e4211 */ /* 0x000fe400078a08ff */
[-C--:B------:R-:W-:Y:S02]  /*161a0*/  @P0 LEA.HI.X R9, R31, R15.reuse, R32, 0x1, P3 ;  /* 0x0000000f1f090211 */ /* 0x080fe400018f0c20 */
[----:B------:R-:W-:-:S03]  /*161b0*/  @P4 LEA.HI.X R15, R27, R15, R29, 0x1, P5 ;  /* 0x0000000f1b0f4211 */ /* 0x000fc600028f0c1d */
[----:B------:R3:W-:Y:S04]  /*161c0*/  @P0 ST.E.128 desc[UR40][R8.64], RZ ;  /* 0x000000ff08000985 */ /* 0x0007e8000c101d28 */
[----:B------:R3:W-:Y:S02]  /*161d0*/  @P4 ST.E.128 desc[UR40][R14.64], RZ ;  /* 0x000000ff0e004985 */ /* 0x0007e4000c101d28 */
.L_x_8033:
[----:B------:R-:W-:Y:S05]  /*161e0*/  BSYNC B1 ;  /* 0x0000000000017941 */ /* 0x000fea0003800000 */
.L_x_8032:
        /* <DEDUP_REMOVED lines=36> */
.L_x_8026:
[----:B------:R-:W-:Y:S05]  /*16430*/  BSYNC B0 ;  /* 0x0000000000007941 */ /* 0x000fea0003800000 */
.L_x_8019:
[----:B------:R-:W-:Y:S02]  /*16440*/  ULDC UR4, c[0x0][0xc3c] ;  /* 0x00030f0000047ab9 */ /* 0x000fe40000000800 */
[----:B------:R-:W-:-:S13]  /*16450*/  ISETP.GE.AND P0, PT, R7, UR4, PT ;  /* 0x0000000407007c0c */ /* 0x000fda000bf06270 */
[----:B------:R-:W-:Y:S05]  /*16460*/  @!P0 BRA `(.L_x_8034) ;  /* 0xfffffeb4004c8947 */ /* 0x000fea000383ffff */
[----:B------:R-:W-:Y:S05]  /*16470*/  BRA `(.L_x_7879) ;  /* 0x0000008000bc7947 */ /* 0x000fea0003800000 */
.L_x_7877:
[----:B------:R-:W-:-:S08]  /*16480*/  NOP ;  /* 0x0000000000007918 */ /* 0x000fd00000000000 */
[----:B---3--:R-:W0:-:S00]  /*16490*/  USETMAXREG.DEALLOC.CTAPOOL 0x28 ;  /* 0x00000028000079c8 */ /* 0x008e0000080e0500 */
        /* <DEDUP_REMOVED lines=14> */
.L_x_8035:
        /* <DEDUP_REMOVED lines=43> */
.L_x_8039:
[----:B------:R-:W0:Y:S01]  /*16830*/  LDC R2, c[0x0][0xc3c] ;  /* 0x00030f00ff027b82 */ /* 0x000e220000000800 */
[----:B------:R-:W-:Y:S01]  /*16840*/  UIADD3 UR4, UR4, 0x1f, URZ ;  /* 0x0000001f04047890 */ /* 0x000fe2000fffe03f */
[----:B------:R-:W-:Y:S02]  /*16850*/  ULDC UR7, c[0x0][0xc3c] ;  /* 0x00030f0000077ab9 */ /* 0x000fe40000000800 */
[----:B------:R-:W-:-:S03]  /*16860*/  IMAD.U32 R27, RZ, RZ, UR7 ;  /* 0x00000007ff1b7e24 */ /* 0x000fc6000f8e00ff */
        /* <DEDUP_REMOVED lines=30> */
[----:B------:R-:W-:-:S04]  /*16a50*/  IADD3 R9, R4, R9, RZ ;  /* 0x0000000904097210 */ /* 0x000fc80007ffe0ff */
[----:B------:R-:W-:-:S13]  /*16a60*/  ISETP.GT.AND P6, PT, R9, UR6, PT ;  /* 0x0000000609007c0c */ /* 0x000fda000bfc4270 */
[----:B------:R-:W-:Y:S05]  /*16a70*/  @!P6 BRA `(.L_x_8039) ;  /* 0xfffffffc006ce947 */ /* 0x000fea000383ffff */
.L_x_8037:
        /* <DEDUP_REMOVED lines=13> */
.L_x_8040:
        /* <DEDUP_REMOVED lines=29> */
[----:B------:R-:W0:Y:S01]  /*16d20*/  F2I.FTZ.U32.TRUNC.NTZ R3, R11 ;  /* 0x0000000b00037305 */ /* 0x000e22000021f000 */
[----:B------:R-:W-:-:S05]  /*16d30*/  IABS R12, R8 ;  /* 0x00000008000c7213 */ /* 0x000fca0000000000 */
[----:B------:R-:W-:-:S05]  /*16d40*/  IMAD.MOV R12, RZ, RZ, -R12 ;  /* 0x000000ffff0c7224 */ /* 0x000fca00078e0a0c */
[----:B------:R-:W-:-:S05]  /*16d50*/  @P0 VIADD R2, R2, 0x1 ;  /* 0x0000000102020836 */ /* 0x000fca0000000000 */
[----:B------:R-:W-:Y:S01]  /*16d60*/  MOV R13, R2 ;  /* 0x00000002000d7202 */ /* 0x000fe20000000f00 */
[----:B0-----:R-:W-:-:S04]  /*16d70*/  IMAD.MOV R2, RZ, RZ, -R3 ;  /* 0x000000ffff027224 */ /* 0x001fc800078e0a03 */
        /* <DEDUP_REMOVED lines=27> */
.L_x_8041:
        /* <DEDUP_REMOVED lines=33> */
[----:B------:R-:W-:Y:S02]  /*17140*/  VIADDMNMX R8, R8, UR5, R13, PT ;  /* 0x0000000508087c46 */ /* 0x000fe4000b80010d */
[----:B------:R-:W-:-:S02]  /*17150*/  IADD3 R9, R9, 0x1000000, R4 ;  /* 0x0100000009097810 */ /* 0x000fc40007ffe004 */
[-C--:B------:R-:W-:Y:S01]  /*17160*/  IABS R12, R8.reuse ;  /* 0x00000008000c7213 */ /* 0x080fe20000000000 */
[----:B------:R-:W-:Y:S01]  /*17170*/  IMAD.MOV R26, RZ, RZ, -R8 ;  /* 0x000000ffff1a7224 */ /* 0x000fe200078e0a08 */
[----:B------:R-:W-:Y:S02]  /*17180*/  IABS R13, R8 ;  /* 0x00000008000d7213 */ /* 0x000fe40000000000 */
[----:B------:R-:W0:Y:S08]  /*17190*/  I2F.RP R10, R12 ;  /* 0x0000000c000a7306 */ /* 0x000e300000209400 */
[----:B0-----:R-:W0:Y:S02]  /*171a0*/  MUFU.RCP R10, R10 ;  /* 0x0000000a000a7308 */ /* 0x001e240000001000 */
[----:B0-----:R-:W-:-:S06]  /*171b0*/  VIADD R3, R10, 0xffffffe ;  /* 0x0ffffffe0a037836 */ /* 0x001fcc0000000000 */
[----:B------:R-:W0:Y:S02]  /*171c0*/  F2I.FTZ.U32.TRUNC.NTZ R3, R3 ;  /* 0x0000000300037305 */ /* 0x000e24000021f000 */
[----:B0-----:R-:W-:-:S05]  /*171d0*/  IADD3 R11, RZ, -R3, RZ ;  /* 0x80000003ff0b7210 */ /* 0x001fca0007ffe0ff */
        /* <DEDUP_REMOVED lines=18> */
.L_x_8042:
[----:B------:R-:W-:-:S05]  /*17300*/  LOP3.LUT R2, RZ, R2, RZ, 0x33, !PT ;  /* 0x00000002ff027212 */ /* 0x000fca00078e33ff */
[----:B------:R-:W-:Y:S01]  /*17310*/  IMAD.IADD R25, R7, 0x1, R2 ;  /* 0x0000000107197824 */ /* 0x000fe200078e0202 */
[----:B------:R-:W-:Y:S06]  /*17320*/  BRA `(.L_x_8043) ;  /* 0x00000000000c7947 */ /* 0x000fec0003800000 */
.L_x_8038:
[----:B------:R-:W-:Y:S02]  /*17330*/  IMAD.MOV.U32 R25, RZ, RZ, RZ ;  /* 0x000000ffff197224 */ /* 0x000fe400078e00ff */
[----:B------:R-:W-:Y:S02]  /*17340*/  IMAD.U32 R24, RZ, RZ, UR6 ;  /* 0x00000006ff187e24 */ /* 0x000fe4000f8e00ff */
[----:B------:R-:W-:-:S07]  /*17350*/  IMAD.MOV.U32 R26, RZ, RZ, RZ ;  /* 0x000000ffff1a7224 */ /* 0x000fce00078e00ff */
.L_x_8043:
[----:B------:R-:W-:-:S13]  /*17360*/  ISETP.NE.AND P0, PT, R6, RZ, PT ;  /* 0x000000ff0600720c */ /* 0x000fda0003f05270 */
[----:B------:R-:W0:Y:S01]  /*17370*/  @!P0 S2R R3, SR_CgaCtaId ;  /* 0x0000000000038919 */ /* 0x000e220000008800 */
[----:B------:R-:W-:-:S04]  /*17380*/  @!P0 MOV R2, 0x400 ;  /* 0x0000040000028802 */ /* 0x000fc80000000f00 */
[----:B0-----:R-:W-:-:S05]  /*17390*/  @!P0 LEA R2, R3, R2, 0x18 ;  /* 0x0000000203028211 */ /* 0x001fca00078ec0ff */
[----:B------:R1:W-:Y:S01]  /*173a0*/  @!P0 STS.128 [R2+0x28cd0], R24 ;  /* 0x028cd01802008388 */ /* 0x0003e20000000c00 */
[----:B------:R-:W-:Y:S06]  /*173b0*/  BAR.ARV 0x5, 0x180 ;  /* 0x0146000000007b1d */ /* 0x000fec0000002000 */
.L_x_8036:
[----:B------:R2:W-:Y:S01]  /*173c0*/  STL [R1+0x24], RZ ;  /* 0x000024ff01007387 */ /* 0x0005e20000100800 */
[----:B------:R-:W-:Y:S01]  /*173d0*/  ULDC UR4, c[0x0][0xc3c] ;  /* 0x00030f0000047ab9 */ /* 0x000fe20000000800 */
[----:B------:R-:W-:Y:S01]  /*173e0*/  MOV R28, 0x1 ;  /* 0x00000001001c7802 */ /* 0x000fe20000000f00 */
[----:B------:R-:W-:Y:S01]  /*173f0*/  IMAD.MOV.U32 R22, RZ, RZ, RZ ;  /* 0x000000ffff167224 */ /* 0x000fe200078e00ff */
[----:B0-----:R-:W-:-:S13]  /*17400*/  ISETP.GE.AND P0, PT, R27, UR4, PT ;  /* 0x000000041b007c0c */ /* 0x001fda000bf06270 */
[----:B--2---:R-:W-:Y:S05]  /*17410*/  @P0 BRA `(.L_x_8044) ;  /* 0x0000006c00f80947 */ /* 0x004fea0003800000 */
[----:B------:R-:W2:Y:S01]  /*17420*/  LDL R5, [R1] ;  /* 0x0000000001057983 */ /* 0x000ea20000100800 */
[----:B------:R-:W0:Y:S01]  /*17430*/  S2UR UR5, SR_CgaCtaId ;  /* 0x00000000000579c3 */ /* 0x000e220000008800 */
[C---:B-1----:R-:W-:Y:S01]  /*17440*/  IMAD.SHL.U32 R2, R0.reuse, 0x8, RZ ;  /* 0x0000000800027824 */ /* 0x042fe200078e00ff */
[----:B------:R-:W-:Y:S01]  /*17450*/  LOP3.LUT R6, R0, 0x7f, RZ, 0xc0, !PT ;  /* 0x0000007f00067812 */ /* 0x000fe200078ec0ff */
[----:B------:R-:W-:Y:S01]  /*17460*/  UMOV UR4, 0x400 ;  /* 0x0000040000047882 */ /* 0x000fe20000000000 */
[----:B------:R-:W-:Y:S01]  /*17470*/  BSSY B8, `(.L_x_8044) ;  /* 0x00006f8000087945 */ /* 0x000fe20003800000 */
[----:B------:R-:W-:Y:S01]  /*17480*/  IMAD.MOV.U32 R29, RZ, RZ, 0x1 ;  /* 0x00000001ff1d7424 */ /* 0x000fe200078e00ff */
[----:B------:R-:W-:Y:S01]  /*17490*/  LOP3.LUT R3, R2, 0x1f8, RZ, 0xc0, !PT ;  /* 0x000001f802037812 */ /* 0x000fe200078ec0ff */
[----:B------:R-:W-:Y:S01]  /*174a0*/  IMAD.SHL.U32 R35, R6, 0x8, RZ ;  /* 0x0000000806237824 */ /* 0x000fe200078e00ff */
[----:B------:R-:W-:Y:S01]  /*174b0*/  LOP3.LUT R2, R2, 0x38, RZ, 0xc0, !PT ;  /* 0x0000003802027812 */ /* 0x000fe200078ec0ff */
[----:B------:R-:W-:Y:S01]  /*174c0*/  IMAD.MOV.U32 R19, RZ, RZ, RZ ;  /* 0x000000ffff137224 */ /* 0x000fe200078e00ff */
        /* <DEDUP_REMOVED lines=9> */
[----:B------:R-:W-:Y:S01]  /*17560*/  ULDC UR36, c[0x0][0xc] ;  /* 0x0000030000247ab9 */ /* 0x000fe20000000800 */
[----:B------:R-:W-:-:S02]  /*17570*/  LOP3.LUT R0, R2, 0x140, RZ, 0xfc, !PT ;  /* 0x0000014002007812 */ /* 0x000fc400078efcff */
[C---:B------:R-:W-:Y:S01]  /*17580*/  LOP3.LUT R3, R2.reuse, 0x40, RZ, 0xfc, !PT ;  /* 0x0000004002037812 */ /* 0x040fe200078efcff */
[----:B0-----:R-:W-:Y:S01]  /*17590*/  ULEA UR4, UR5, UR4, 0x18 ;  /* 0x0000000405047291 */ /* 0x001fe2000f8ec03f */
[C---:B------:R-:W-:Y:S02]  /*175a0*/  LOP3.LUT R3, R2.reuse, 0x100, RZ, 0xfc, !PT ;  /* 0x0000010002037812 */ /* 0x040fe400078efcff */
[----:B------:R-:W-:-:S03]  /*175b0*/  LOP3.LUT R3, R2, 0x180, RZ, 0xfc, !PT ;  /* 0x0000018002037812 */ /* 0x000fc600078efcff */
[----:B------:R-:W-:-:S04]  /*175c0*/  IMAD.U32 R17, RZ, RZ, UR4 ;  /* 0x00000004ff117e24 */ /* 0x000fc8000f8e00ff */
[----:B------:R-:W-:Y:S01]  /*175d0*/  IMAD R0, R35, 0x2, R17 ;  /* 0x0000000223007824 */ /* 0x000fe200078e0211 */
[----:B--2---:R-:W-:-:S05]  /*175e0*/  LOP3.LUT R4, R5, 0x2, RZ, 0xfc, !PT ;  /* 0x0000000205047812 */ /* 0x004fca00078efcff */
[----:B------:R0:W-:Y:S04]  /*175f0*/  STL [R1+0x48], R4 ;  /* 0x0000480401007387 */ /* 0x0001e80000100800 */
[----:B------:R1:W-:Y:S04]  /*17600*/  STL [R1+0x24], RZ ;  /* 0x000024ff01007387 */ /* 0x0003e80000100800 */
[----:B------:R1:W-:Y:S01]  /*17610*/  STL [R1+0x3c], R0 ;  /* 0x00003c0001007387 */ /* 0x0003e20000100800 */
[C---:B0-----:R-:W-:Y:S02]  /*17620*/  LOP3.LUT R4, R2.reuse, 0x80, RZ, 0xfc, !PT ;  /* 0x0000008002047812 */ /* 0x041fe400078efcff */
[----:B------:R-:W-:-:S07]  /*17630*/  LOP3.LUT R2, R2, 0x1c0, RZ, 0xfc, !PT ;  /* 0x000001c002027812 */ /* 0x000fce00078efcff */
.L_x_8155:
[----:B------:R-:W0:Y:S02]  /*17640*/  LDC.64 R2, c[0x0][0xc88] ;  /* 0x00032200ff027b82 */ /* 0x000e240000000a00 */
[----:B0-----:R-:W-:-:S05]  /*17650*/  IMAD.WIDE R2, R27, 0x4, R2 ;  /* 0x000000041b027825 */ /* 0x001fca00078e0202 */
[----:B-1----:R-:W1:Y:S01]  /*17660*/  LDG.E R31, desc[UR40][R2.64] ;  /* 0x00000028021f7981 */ /* 0x002e62000c1e1900 */
[----:B------:R-:W-:Y:S05]  /*17670*/  YIELD ;  /* 0x0000000000007946 */ /* 0x000fea0003800000 */
[----:B------:R-:W-:Y:S01]  /*17680*/  ULDC.64 UR4, c[0x0][0xa28] ;  /* 0x00028a0000047ab9 */ /* 0x000fe20000000a00 */
[----:B------:R-:W-:Y:S01]  /*17690*/  IMAD.MOV.U32 R33, RZ, RZ, RZ ;  /* 0x000000ffff217224 */ /* 0x000fe200078e00ff */
[----:B------:R-:W-:Y:S01]  /*176a0*/  ISETP.NE.U32.AND P0, PT, RZ, UR4, PT ;  /* 0x00000004ff007c0c */ /* 0x000fe2000bf05070 */
[----:B------:R-:W-:Y:S01]  /*176b0*/  ULDC.64 UR8, c[0x0][0xa18] ;  /* 0x0002860000087ab9 */ /* 0x000fe20000000a00 */
[----:B--23--:R-:W-:Y:S01]  /*176c0*/  MOV R6, RZ ;  /* 0x000000ff00067202 */ /* 0x00cfe20000000f00 */
        /* <DEDUP_REMOVED lines=39> */
[----:B--2---:R0:W-:Y:S01]  /*17940*/  STL [R1+0x14], R8 ;  /* 0x0000140801007387 */ /* 0x0041e20000100800 */
[----:B------:R-:W-:Y:S01]  /*17950*/  IMAD.MOV.U32 R10, RZ, RZ, R8 ;  /* 0x000000ffff0a7224 */ /* 0x000fe200078e0008 */
[----:B----4-:R-:W-:Y:S06]  /*17960*/  @P2 BRA `(.L_x_8045) ;  /* 0x0000000000142947 */ /* 0x010fec0003800000 */
[----:B------:R-:W-:Y:S05]  /*17970*/  @!P0 BRA `(.L_x_8045) ;  /* 0x0000000000108947 */ /* 0x000fea0003800000 */
[----:B------:R-:W2:Y:S04]  /*17980*/  LDG.E R7, desc[UR40][R2.64] ;  /* 0x0000002802077981 */ /* 0x000ea8000c1e1900 */
[----:B------:R-:W2:Y:S02]  /*17990*/  LDG.E R2, desc[UR40][R2.64+0x4] ;  /* 0x0000042802027981 */ /* 0x000ea4000c1e1900 */
[----:B--2---:R-:W-:-:S05]  /*179a0*/  IMAD.IADD R10, R2, 0x1, -R7 ;  /* 0x00000001020a7824 */ /* 0x004fca00078e0a07 */
[----:B------:R1:W-:Y:S02]  /*179b0*/  STL [R1+0x14], R10 ;  /* 0x0000140a01007387 */ /* 0x0003e40000100800 */
.L_x_8045:
[----:B------:R-:W-:Y:S01]  /*179c0*/  ULDC.64 UR4, c[0x0][0xa20] ;  /* 0x0002880000047ab9 */ /* 0x000fe20000000a00 */
[C---:B0-----:R-:W-:Y:S02]  /*179d0*/  LOP3.LUT R8, R26.reuse, 0xff000000, RZ, 0xc0, !PT ;  /* 0xff0000001a087812 */ /* 0x041fe400078ec0ff */
[----:B------:R-:W-:Y:S02]  /*179e0*/  ISETP.NE.U32.AND P0, PT, RZ, UR4, PT ;  /* 0x00000004ff007c0c */ /* 0x000fe4000bf05070 */
[----:B------:R-:W-:Y:S02]  /*179f0*/  SHF.R.U32.HI R8, RZ, 0x8, R8 ;  /* 0x00000008ff087819 */ /* 0x000fe40000011608 */
[----:B------:R-:W-:Y:S02]  /*17a00*/  ISETP.NE.AND.EX P0, PT, RZ, UR5, PT, P0 ;  /* 0x00000005ff007c0c */ /* 0x000fe4000bf05300 */
[C---:B------:R-:W-:Y:S02]  /*17a10*/  LOP3.LUT R2, R26.reuse, 0xff0000, RZ, 0xc0, !PT ;  /* 0x00ff00001a027812 */ /* 0x040fe400078ec0ff */
        /* <DEDUP_REMOVED lines=8> */
.L_x_8046:
        /* <DEDUP_REMOVED lines=9> */
.L_x_8047:
[----:B0-----:R-:W2:Y:S01]  /*17b30*/  @P1 LDG.E R2, desc[UR40][R4.64] ;  /* 0x0000002804021981 */ /* 0x001ea2000c1e1900 */
[----:B------:R-:W0:Y:S03]  /*17b40*/  LDC R3, c[0x0][0x448] ;  /* 0x00011200ff037b82 */ /* 0x000e260000000800 */
[----:B------:R3:W2:Y:S01]  /*17b50*/  @P1 LDG.E R5, desc[UR40][R4.64+0x4] ;  /* 0x0000042804051981 */ /* 0x0006a2000c1e1900 */
[----:B-----5:R-:W-:Y:S01]  /*17b60*/  IMAD.IADD R9, R9, 0x1, -R33 ;  /* 0x0000000109097824 */ /* 0x020fe200078e0a21 */
[----:B------:R-:W-:Y:S01]  /*17b70*/  BSSY B0, `(.L_x_8048) ;  /* 0x0000036000007945 */ /* 0x000fe20003800000 */
[----:B------:R-:W-:Y:S01]  /*17b80*/  LOP3.LUT R32, R8, 0xff, RZ, 0xc0, !PT ;  /* 0x000000ff08207812 */ /* 0x000fe200078ec0ff */
[----:B------:R-:W-:Y:S01]  /*17b90*/  IMAD.MOV.U32 R13, RZ, RZ, RZ ;  /* 0x000000ffff0d7224 */ /* 0x000fe200078e00ff */
[----:B0-----:R-:W-:-:S13]  /*17ba0*/  ISETP.NE.AND P0, PT, R3, 0x1, PT ;  /* 0x000000010300780c */ /* 0x001fda0003f05270 */
[----:B---3--:R-:W0:Y:S08]  /*17bb0*/  @P0 LDC R4, c[0x0][0x44c] ;  /* 0x00011300ff040b82 */ /* 0x008e300000000800 */
[----:B------:R-:W3:Y:S01]  /*17bc0*/  @P0 LDC R3, c[0x0][0x450] ;  /* 0x00011400ff030b82 */ /* 0x000ee20000000800 */
[----:B--2---:R-:W-:Y:S02]  /*17bd0*/  @P1 IMAD.IADD R6, R5, 0x1, -R2 ;  /* 0x0000000105061824 */ /* 0x004fe400078e0a02 */
[----:B------:R-:W-:-:S03]  /*17be0*/  IMAD.SHL.U32 R2, R25, 0x40, RZ ;  /* 0x0000004019027824 */ /* 0x000fc600078e00ff */
[----:B------:R-:W-:Y:S01]  /*17bf0*/  IADD3 R7, R9, R6, RZ ;  /* 0x0000000609077210 */ /* 0x000fe20007ffe0ff */
[----:B------:R-:W-:-:S03]  /*17c00*/  VIADD R2, R2, 0x3f ;  /* 0x0000003f02027836 */ /* 0x000fc60000000000 */
[C---:B------:R-:W-:Y:S01]  /*17c10*/  IADD3 R5, R7.reuse, 0x40, -R10 ;  /* 0x0000004007057810 */ /* 0x040fe20007ffe80a */
[----:B0-----:R-:W-:Y:S01]  /*17c20*/  @P0 IMAD.HI.U32 R4, R2, R4, RZ ;  /* 0x0000000402040227 */ /* 0x001fe200078e00ff */
[----:B------:R0:W-:Y:S04]  /*17c30*/  STL [R1+0x4], R7 ;  /* 0x0000040701007387 */ /* 0x0001e80000100800 */
[----:B---3--:R-:W-:Y:S01]  /*17c40*/  @P0 SHF.R.U32.HI R2, RZ, R3, R4 ;  /* 0x00000003ff020219 */ /* 0x008fe20000011604 */
[----:B------:R-:W-:-:S04]  /*17c50*/  VIADD R3, R7, 0x3f ;  /* 0x0000003f07037836 */ /* 0x000fc80000000000 */
[----:B------:R-:W-:Y:S01]  /*17c60*/  IMAD.IADD R2, R5, 0x1, R2 ;  /* 0x0000000105027824 */ /* 0x000fe200078e0202 */
[----:B------:R-:W-:-:S04]  /*17c70*/  SHF.R.S32.HI R4, RZ, 0x1f, R3 ;  /* 0x0000001fff047819 */ /* 0x000fc80000011403 */
[----:B------:R-:W-:Y:S02]  /*17c80*/  LEA.HI R4, R4, R3, RZ, 0x6 ;  /* 0x0000000304047211 */ /* 0x000fe400078f30ff */
[----:B------:R-:W-:Y:S02]  /*17c90*/  SHF.R.S32.HI R3, RZ, 0x1f, R2 ;  /* 0x0000001fff037819 */ /* 0x000fe40000011402 */
[----:B0-----:R-:W-:Y:S02]  /*17ca0*/  SHF.R.S32.HI R7, RZ, 0x6, R4 ;  /* 0x00000006ff077819 */ /* 0x001fe40000011404 */
[----:B------:R-:W-:Y:S02]  /*17cb0*/  LEA.HI R3, R3, R2, RZ, 0x6 ;  /* 0x0000000203037211 */ /* 0x000fe400078f30ff */
[----:B------:R-:W-:Y:S02]  /*17cc0*/  SHF.R.U32.HI R4, RZ, 0x10, R8 ;  /* 0x00000010ff047819 */ /* 0x000fe40000011608 */
[----:B------:R-:W-:-:S04]  /*17cd0*/  SHF.R.S32.HI R3, RZ, 0x6, R3 ;  /* 0x00000006ff037819 */ /* 0x000fc80000011403 */
        /* <DEDUP_REMOVED lines=31> */
.L_x_8049:
[----:B------:R-:W-:Y:S05]  /*17ed0*/  BSYNC B0 ;  /* 0x0000000000007941 */ /* 0x000fea0003800000 */
.L_x_8048:
[-C--:B------:R-:W-:Y:S01]  /*17ee0*/  IMAD R2, R32, R13.reuse, RZ ;  /* 0x0000000d20027224 */ /* 0x080fe200078e02ff */
[----:B------:R-:W-:Y:S04]  /*17ef0*/  BSSY B0, `(.L_x_8050) ;  /* 0x00001a8000007945 */ /* 0x000fe80003800000 */
[C---:B------:R-:W-:Y:S02]  /*17f00*/  VIADDMNMX R10, R2.reuse, R13, R10, PT ;  /* 0x0000000d020a7246 */ /* 0x040fe4000380010a */
[----:B------:R-:W-:-:S03]  /*17f10*/  LEA R2, R2, -R9, 0x6 ;  /* 0x8000000902027211 */ /* 0x000fc600078e30ff */
        /* <DEDUP_REMOVED lines=20> */
.L_x_8210:
[----:B-1----:R-:W-:Y:S02]  /*18060*/  ISETP.NE.AND P0, PT, R14, RZ, PT ;  /* 0x000000ff0e00720c */ /* 0x002fe40003f05270 */
[----:B------:R-:W-:-:S11]  /*18070*/  PLOP3.LUT P6, PT, PT, PT, PT, 0x8, 0x0 ;  /* 0x000000000000781c */ /* 0x000fd60003fce170 */
[----:B------:R-:W-:Y:S05]  /*18080*/  @P0 BRA `(.L_x_8053) ;  /* 0x00000000000c0947 */ /* 0x000fea0003800000 */
[----:B------:R-:W-:-:S03]  /*18090*/  UMOV UR4, 0xffffffff ;  /* 0xffffffff00047882 */ /* 0x000fc60000000000 */
[----:B------:R-:W-:Y:S05]  /*180a0*/  BRA.DIV UR4, `(.L_x_8054) ;  /* 0x0000007a04287947 */ /* 0x000fea000b800000 */
[----:B------:R-:W-:-:S13]  /*180b0*/  ELECT P6, URZ, PT ;  /* 0x00000000003f782f */ /* 0x000fda00038c0000 */
.L_x_8053:
        /* <DEDUP_REMOVED lines=9> */
.L_x_8213:
[----:B------:R-:W-:Y:S05]  /*18150*/  BSYNC B1 ;  /* 0x0000000000017941 */ /* 0x000fea0003800000 */
.L_x_8055:
        /* <DEDUP_REMOVED lines=10> */
.L_x_8214:
[----:B------:R-:W-:Y:S05]  /*18200*/  BSYNC B2 ;  /* 0x0000000000027941 */ /* 0x000fea0003800000 */
.L_x_8059:
        /* <DEDUP_REMOVED lines=9> */
.L_x_8062:
[----:B------:R-:W-:Y:S05]  /*182a0*/  BSYNC B2 ;  /* 0x0000000000027941 */ /* 0x000fea0003800000 */
.L_x_8061:
        /* <DEDUP_REMOVED lines=12> */
.L_x_8063:
        /* <DEDUP_REMOVED lines=13> */
.L_x_8215:
[----:B------:R-:W-:Y:S05]  /*18440*/  BSYNC B2 ;  /* 0x0000000000027941 */ /* 0x000fea0003800000 */
.L_x_8064:
[----:B------:R-:W-:Y:S01]  /*18450*/  BSSY B2, `(.L_x_8066) ;  /* 0x000000b000027945 */ /* 0x000fe20003800000 */
[----:B------:R-:W-:Y:S01]  /*18460*/  MOV R12, 0x0 ;  /* 0x00000000000c7802 */ /* 0x000fe20000000f00 */
[----:B------:R-:W-:Y:S02]  /*18470*/  IMAD.MOV.U32 R13, RZ, RZ, 0x12f00000 ;  /* 0x12f00000ff0d7424 */ /* 0x000fe400078e00ff */
[----:B------:R-:W-:Y:S05]  /*18480*/  @P1 BRA `(.L_x_8067) ;  /* 0x00000000001c1947 */ /* 0x000fea0003800000 */
[----:B------:R-:W2:Y:S01]  /*18490*/  S2R R11, SR_TID.X ;  /* 0x00000000000b7919 */ /* 0x000ea20000002100 */
[----:B01----:R-:W-:-:S04]  /*184a0*/  IMAD.MOV.U32 R9, RZ, RZ, 0x10000 ;  /* 0x00010000ff097424 */ /* 0x003fc800078e00ff */
[----:B------:R3:W-:Y:S01]  /*184b0*/  SYNCS.ARRIVE.TRANS64 RZ, [R3+URZ+0x28cb0], R9 ;  /* 0x028cb00903ff79a7 */ /* 0x0007e2000800003f */
[----:B--2---:R-:W-:-:S04]  /*184c0*/  LOP3.LUT R11, R11, 0x1f, RZ, 0xc0, !PT ;  /* 0x0000001f0b0b7812 */ /* 0x004fc800078ec0ff */
[----:B------:R-:W-:-:S13]  /*184d0*/  ISETP.NE.AND P0, PT, R11, RZ, PT ;  /* 0x000000ff0b00720c */ /* 0x000fda0003f05270 */
[----:B---3--:R-:W-:Y:S05]  /*184e0*/  @!P0 BRA `(.L_x_8067) ;  /* 0x0000000000048947 */ /* 0x008fea0003800000 */
[----:B------:R-:W-:Y:S01]  /*184f0*/  BPT.TRAP 0x1 ;  /* 0x000000040000795c */ /* 0x000fe20000300000 */
.L_x_8067:
[----:B------:R-:W-:Y:S05]  /*18500*/  BSYNC B2 ;  /* 0x0000000000027941 */ /* 0x000fea0003800000 */
.L_x_8066:
        /* <DEDUP_REMOVED lines=9> */
.L_x_8068:
        /* <DEDUP_REMOVED lines=15> */
.L_x_8069:
        /* <DEDUP_REMOVED lines=15> */
.L_x_8070:
        /* <DEDUP_REMOVED lines=15> */
.L_x_8071:
        /* <DEDUP_REMOVED lines=15> */
.L_x_8072:
        /* <DEDUP_REMOVED lines=15> */
.L_x_8073:
        /* <DEDUP_REMOVED lines=15> */
.L_x_8074:
        /* <DEDUP_REMOVED lines=15> */
.L_x_8075:
        /* <DEDUP_REMOVED lines=10> */
.L_x_8058:
[----:B------:R-:W-:Y:S05]  /*18cd0*/  BSYNC B1 ;  /* 0x0000000000017941 */ /* 0x000fea0003800000 */
.L_x_8057:
        /* <DEDUP_REMOVED lines=9> */
.L_x_8095:
        /* <DEDUP_REMOVED lines=11> */
.L_x_8216:
[----:B------:R-:W-:Y:S05]  /*18e20*/  BSYNC B2 ;  /* 0x0000000000027941 */ /* 0x000fea0003800000 */
.L_x_8078:
        /* <DEDUP_REMOVED lines=9> */
.L_x_8081:
[----:B------:R-:W-:Y:S05]  /*18ec0*/  BSYNC B2 ;  /* 0x0000000000027941 */ /* 0x000fea0003800000 */
.L_x_8080:
        /* <DEDUP_REMOVED lines=11> */
.L_x_8082:
        /* <DEDUP_REMOVED lines=13> */
.L_x_8217:
[----:B------:R-:W-:Y:S05]  /*19050*/  BSYNC B2 ;  /* 0x0000000000027941 */ /* 0x000fea0003800000 */
.L_x_8083:
        /* <DEDUP_REMOVED lines=11> */
.L_x_8086:
[----:B------:R-:W-:Y:S05]  /*19110*/  BSYNC B2 ;  /* 0x0000000000027941 */ /* 0x000fea0003800000 */
.L_x_8085:
        /* <DEDUP_REMOVED lines=8> */
[----:B------:R-:W-:-:S11]  /*191a0*/  IADD3 R9, R9, 0x28cb0, RZ ;  /* 0x00028cb009097810 */ /* 0x000fd60007ffe0ff */
.L_x_8087:
        /* <DEDUP_REMOVED lines=15> */
.L_x_8088:
        /* <DEDUP_REMOVED lines=15> */
.L_x_8089:
        /* <DEDUP_REMOVED lines=15> */
.L_x_8090:
        /* <DEDUP_REMOVED lines=15> */
.L_x_8091:
        /* <DEDUP_REMOVED lines=15> */
.L_x_8092:
        /* <DEDUP_REMOVED lines=15> */
.L_x_8093:
        /* <DEDUP_REMOVED lines=15> */
.L_x_8094:
        /* <DEDUP_REMOVED lines=10> */
.L_x_8077:
[----:B------:R-:W-:Y:S05]  /*198e0*/  BSYNC B1 ;  /* 0x0000000000017941 */ /* 0x000fea0003800000 */
.L_x_8076:
        /* <DEDUP_REMOVED lines=8> */
.L_x_8051:
[----:B------:R-:W-:Y:S05]  /*19970*/  BSYNC B0 ;  /* 0x0000000000007941 */ /* 0x000fea0003800000 */
.L_x_8050:
        /* <DEDUP_REMOVED lines=8> */
[----:B0-----:R-:W0:Y:S08]  /*19a00*/  @P1 LDC R3, c[0x0][0x44c] ;  /* 0x00011300ff031b82 */ /* 0x001e300000000800 */
[----:B------:R-:W1:Y:S01]  /*19a10*/  @P1 LDC R0, c[0x0][0x450] ;  /* 0x00011400ff001b82 */ /* 0x000e620000000800 */
[----:B0-----:R-:W-:-:S05]  /*19a20*/  @P1 IMAD.HI.U32 R3, R2, R3, RZ ;  /* 0x0000000302031227 */ /* 0x001fca00078e00ff */
[----:B-1----:R-:W-:-:S05]  /*19a30*/  @P1 SHF.R.U32.HI R2, RZ, R0, R3 ;  /* 0x00000000ff021219 */ /* 0x002fca0000011603 */
[----:B------:R-:W-:-:S05]  /*19a40*/  IMAD.IADD R2, R5, 0x1, R2 ;  /* 0x0000000105027824 */ /* 0x000fca00078e0202 */
[----:B------:R-:W-:-:S04]  /*19a50*/  SHF.R.S32.HI R0, RZ, 0x1f, R2 ;  /* 0x0000001fff007819 */ /* 0x000fc80000011402 */
[----:B------:R-:W-:-:S04]  /*19a60*/  LEA.HI R0, R0, R2, RZ, 0x6 ;  /* 0x0000000200007211 */ /* 0x000fc800078f30ff */
[----:B------:R-:W-:-:S04]  /*19a70*/  SHF.R.S32.HI R0, RZ, 0x6, R0 ;  /* 0x00000006ff007819 */ /* 0x000fc80000011400 */
[----:B------:R-:W-:Y:S01]  /*19a80*/  VIMNMX R7, R7, R0, PT ;  /* 0x0000000007077248 */ /* 0x000fe20003fe0100 */
[----:B------:R-:W-:-:S03]  /*19a90*/  IMAD.MOV.U32 R0, RZ, RZ, RZ ;  /* 0x000000ffff007224 */ /* 0x000fc600078e00ff */
[----:B------:R-:W-:-:S13]  /*19aa0*/  ISETP.GE.AND P1, PT, R7, 0x1, PT ;  /* 0x000000010700780c */ /* 0x000fda0003f26270 */
[----:B--2---:R-:W-:Y:S05]  /*19ab0*/  @!P1 BRA `(.L_x_8097) ;  /* 0x0000000000689947 */ /* 0x004fea0003800000 */
[-C--:B------:R-:W-:Y:S02]  /*19ac0*/  IABS R0, R4.reuse ;  /* 0x0000000400007213 */ /* 0x080fe40000000000 */
[----:B------:R-:W-:Y:S02]  /*19ad0*/  IABS R6, R4 ;  /* 0x0000000400067213 */ /* 0x000fe40000000000 */
[----:B------:R-:W0:Y:S03]  /*19ae0*/  I2F.RP R2, R0 ;  /* 0x0000000000027306 */ /* 0x000e260000209400 */
[----:B------:R-:W-:-:S05]  /*19af0*/  IMAD.MOV R6, RZ, RZ, -R6 ;  /* 0x000000ffff067224 */ /* 0x000fca00078e0a06 */
[----:B0-----:R-:W0:Y:S02]  /*19b00*/  MUFU.RCP R2, R2 ;  /* 0x0000000200027308 */ /* 0x001e240000001000 */
[----:B0-----:R-:W-:-:S06]  /*19b10*/  IADD3 R2, R2, 0xffffffe, RZ ;  /* 0x0ffffffe02027810 */ /* 0x001fcc0007ffe0ff */
[----:B------:R-:W0:Y:S02]  /*19b20*/  F2I.FTZ.U32.TRUNC.NTZ R3, R2 ;  /* 0x0000000200037305 */ /* 0x000e24000021f000 */
        /* <DEDUP_REMOVED lines=19> */
.L_x_8097:
[----:B------:R-:W-:Y:S05]  /*19c60*/  BSYNC B0 ;  /* 0x0000000000007941 */ /* 0x000fea0003800000 */
.L_x_8096:
        /* <DEDUP_REMOVED lines=23> */
.L_x_8099:
        /* <DEDUP_REMOVED lines=20> */
.L_x_8102:
[----:B------:R-:W-:Y:S05]  /*19f20*/  BSYNC B6 ;  /* 0x0000000000067941 */ /* 0x000fea0003800000 */
.L_x_8101:
        /* <DEDUP_REMOVED lines=20> */
.L_x_8105:
        /* <DEDUP_REMOVED lines=15> */
.L_x_8104:
[----:B------:R-:W-:Y:S05]  /*1a160*/  BSYNC B6 ;  /* 0x0000000000067941 */ /* 0x000fea0003800000 */
.L_x_8103:
[----:B------:R-:W2:Y:S01]  /*1a170*/  LDL R34, [R1+0x20] ;  /* 0x0000200001227983 */ /* 0x000ea20000100800 */
[----:B------:R-:W-:Y:S01]  /*1a180*/  ULDC.64 UR4, c[0x0][0x9f8] ;  /* 0x00027e0000047ab9 */ /* 0x000fe20000000a00 */
[----:B------:R-:W0:Y:S02]  /*1a190*/  LDC R8, c[0x0][0x430] ;  /* 0x00010c00ff087b82 */ /* 0x000e240000000800 */
[----:B------:R-:W3:Y:S01]  /*1a1a0*/  LDL R20, [R1+0x4] ;  /* 0x0000040001147983 */ /* 0x000ee20000100800 */
[----:B------:R-:W-:Y:S01]  /*1a1b0*/  ISETP.NE.U32.AND P0, PT, RZ, UR4, PT ;  /* 0x00000004ff007c0c */ /* 0x000fe2000bf05070 */
[----:B------:R-:W1:Y:S03]  /*1a1c0*/  S2R R21, SR_TID.X ;  /* 0x0000000000157919 */ /* 0x000e660000002100 */
[----:B------:R-:W-:-:S13]  /*1a1d0*/  ISETP.NE.AND.EX P0, PT, RZ, UR5, PT, P0 ;  /* 0x00000005ff007c0c */ /* 0x000fda000bf05300 */
[----:B------:R-:W-:Y:S01]  /*1a1e0*/  @P0 IADD3 R2, P1, R23, UR4, RZ ;  /* 0x0000000417020c10 */ /* 0x000fe2000ff3e0ff */
[----:B------:R-:W-:-:S03]  /*1a1f0*/  ULDC UR4, c[0x0][0x320] ;  /* 0x0000c80000047ab9 */ /* 0x000fc60000000800 */
[----:B------:R-:W-:-:S05]  /*1a200*/  @P0 IADD3.X R3, R30, UR5, RZ, P1, !PT ;  /* 0x000000051e030c10 */ /* 0x000fca0008ffe4ff */
[----:B------:R4:W3:Y:S01]  /*1a210*/  @P0 LDG.E R26, desc[UR40][R2.64] ;  /* 0x00000028021a0981 */ /* 0x0008e2000c1e1900 */
[----:B-1----:R-:W-:-:S04]  /*1a220*/  LOP3.LUT R21, R21, 0x7f, RZ, 0xc0, !PT ;  /* 0x0000007f15157812 */ /* 0x002fc800078ec0ff */
[----:B------:R-:W-:Y:S02]  /*1a230*/  SHF.R.U32.HI R0, RZ, 0x3, R21 ;  /* 0x00000003ff007819 */ /* 0x000fe40000011615 */
[----:B------:R-:W1:Y:S01]  /*1a240*/  S2R R21, SR_TID.X ;  /* 0x0000000000157919 */ /* 0x000e620000002100 */
[----:B0-----:R-:W-:Y:S01]  /*1a250*/  ISETP.NE.AND P1, PT, R8, 0x1, PT ;  /* 0x000000010800780c */ /* 0x001fe20003f25270 */
[----:B------:R-:W0:Y:S01]  /*1a260*/  S2R R4, SR_TID.X ;  /* 0x0000000000047919 */ /* 0x000e220000002100 */
[----:B------:R-:W0:Y:S11]  /*1a270*/  S2R R9, SR_TID.X ;  /* 0x0000000000097919 */ /* 0x000e360000002100 */
[----:B----4-:R-:W4:Y:S08]  /*1a280*/  @P1 LDC R3, c[0x0][0x434] ;  /* 0x00010d00ff031b82 */ /* 0x010f300000000800 */
[----:B------:R-:W4:Y:S01]  /*1a290*/  @P1 LDC R2, c[0x0][0x438] ;  /* 0x00010e00ff021b82 */ /* 0x000f220000000800 */
[----:B-1----:R-:W-:-:S05]  /*1a2a0*/  IMAD.SHL.U32 R21, R21, 0x10, RZ ;  /* 0x0000001015157824 */ /* 0x002fca00078e00ff */
[----:B------:R-:W-:Y:S01]  /*1a2b0*/  LOP3.LUT R21, R0, 0x70, R21, 0xf8, !PT ;  /* 0x0000007000157812 */ /* 0x000fe200078ef815 */
[----:B0-----:R-:W-:Y:S02]  /*1a2c0*/  IMAD.SHL.U32 R4, R4, 0x8, RZ ;  /* 0x0000000804047824 */ /* 0x001fe400078e00ff */
[----:B------:R-:W-:-:S03]  /*1a2d0*/  IMAD.SHL.U32 R9, R9, 0x8, RZ ;  /* 0x0000000809097824 */ /* 0x000fc600078e00ff */
[----:B------:R-:W-:Y:S02]  /*1a2e0*/  LOP3.LUT R4, R4, 0x38, RZ, 0xc0, !PT ;  /* 0x0000003804047812 */ /* 0x000fe400078ec0ff */
[----:B------:R-:W-:Y:S02]  /*1a2f0*/  LOP3.LUT R9, R9, 0x38, RZ, 0xc0, !PT ;  /* 0x0000003809097812 */ /* 0x000fe400078ec0ff */
[----:B------:R-:W-:Y:S02]  /*1a300*/  LOP3.LUT R18, R18, 0xffffffbf, RZ, 0xc0, !PT ;  /* 0xffffffbf12127812 */ /* 0x000fe400078ec0ff */
[----:B------:R-:W-:Y:S02]  /*1a310*/  LOP3.LUT R4, R4, 0x80, RZ, 0xfc, !PT ;  /* 0x0000008004047812 */ /* 0x000fe400078efcff */
[----:B------:R-:W-:Y:S01]  /*1a320*/  ISETP.GE.AND P3, PT, R9, UR4, PT ;  /* 0x0000000409007c0c */ /* 0x000fe2000bf66270 */
[----:B------:R-:W0:Y:S01]  /*1a330*/  S2R R11, SR_TID.X ;  /* 0x00000000000b7919 */ /* 0x000e220000002100 */
[----:B------:R-:W1:Y:S01]  /*1a340*/  S2R R10, SR_TID.X ;  /* 0x00000000000a7919 */ /* 0x000e620000002100 */
[----:B------:R-:W-:-:S02]  /*1a350*/  IMAD.MOV.U32 R36, RZ, RZ, RZ ;  /* 0x000000ffff247224 */ /* 0x000fc400078e00ff */
[----:B0-----:R-:W-:Y:S02]  /*1a360*/  IMAD.SHL.U32 R11, R11, 0x8, RZ ;  /* 0x000000080b0b7824 */ /* 0x001fe400078e00ff */
[----:B-1----:R-:W-:-:S03]  /*1a370*/  IMAD.SHL.U32 R10, R10, 0x8, RZ ;  /* 0x000000080a0a7824 */ /* 0x002fc600078e00ff */
[----:B------:R-:W-:-:S04]  /*1a380*/  LOP3.LUT R11, R11, 0x38, RZ, 0xc0, !PT ;  /* 0x000000380b0b7812 */ /* 0x000fc800078ec0ff */
[----:B------:R-:W-:Y:S02]  /*1a390*/  LOP3.LUT R11, R11, 0x180, RZ, 0xfc, !PT ;  /* 0x000001800b0b7812 */ /* 0x000fe400078efcff */
[----:B------:R-:W-:-:S04]  /*1a3a0*/  LOP3.LUT R10, R10, 0x38, RZ, 0xc0, !PT ;  /* 0x000000380a0a7812 */ /* 0x000fc800078ec0ff */
[----:B------:R-:W-:Y:S02]  /*1a3b0*/  LOP3.LUT R12, R10, 0x1c0, RZ, 0xfc, !PT ;  /* 0x000001c00a0c7812 */ /* 0x000fe400078efcff */
[----:B--2---:R-:W-:Y:S02]  /*1a3c0*/  LEA R23, R34, 0xffffffc0, 0x6 ;  /* 0xffffffc022177811 */ /* 0x004fe400078e30ff */
[----:B------:R-:W0:Y:S02]  /*1a3d0*/  S2R R34, SR_TID.X ;  /* 0x0000000000227919 */ /* 0x000e240000002100 */
[----:B------:R-:W-:Y:S01]  /*1a3e0*/  IADD3 R37, R21, R23, RZ ;  /* 0x0000001715257210 */ /* 0x000fe20007ffe0ff */
[----:B0-----:R-:W-:-:S05]  /*1a3f0*/  IMAD.SHL.U32 R34, R34, 0x8, RZ ;  /* 0x0000000822227824 */ /* 0x001fca00078e00ff */
[----:B------:R-:W-:-:S04]  /*1a400*/  LOP3.LUT R34, R34, 0x38, RZ, 0xc0, !PT ;  /* 0x0000003822227812 */ /* 0x000fc800078ec0ff */
[----:B------:R-:W-:-:S04]  /*1a410*/  LOP3.LUT R34, R34, 0x40, RZ, 0xfc, !PT ;  /* 0x0000004022227812 */ /* 0x000fc800078efcff */
[----:B------:R-:W-:Y:S02]  /*1a420*/  ISETP.GE.AND P2, PT, R34, UR4, PT ;  /* 0x0000000422007c0c */ /* 0x000fe4000bf46270 */
[----:B------:R-:W0:Y:S01]  /*1a430*/  S2R R34, SR_TID.X ;  /* 0x0000000000227919 */ /* 0x000e220000002100 */
[C---:B---3--:R-:W-:Y:S01]  /*1a440*/  ISETP.GE.AND P0, PT, R37.reuse, R20, PT ;  /* 0x000000142500720c */ /* 0x048fe20003f06270 */
[----:B------:R-:W-:-:S03]  /*1a450*/  IMAD.IADD R37, R37, 0x1, R33 ;  /* 0x0000000125257824 */ /* 0x000fc600078e0221 */
[----:B------:R-:W-:Y:S01]  /*1a460*/  ISETP.GT.U32.OR P0, PT, R21, 0x3f, P0 ;  /* 0x0000003f1500780c */ /* 0x000fe20000704470 */
[----:B----4-:R-:W-:-:S04]  /*1a470*/  @P1 IMAD.HI.U32 R3, R37, R3, RZ ;  /* 0x0000000325031227 */ /* 0x010fc800078e00ff */
[----:B------:R-:W-:Y:S01]  /*1a480*/  IMAD.MOV.U32 R0, RZ, RZ, R37 ;  /* 0x000000ffff007224 */ /* 0x000fe200078e0025 */
[----:B------:R-:W-:-:S07]  /*1a490*/  @P1 SHF.R.U32.HI R0, RZ, R2, R3 ;  /* 0x00000002ff001219 */ /* 0x000fce0000011603 */
[----:B------:R-:W1:Y:S01]  /*1a4a0*/  @!P0 LDC.64 R2, c[0x0][0x428] ;  /* 0x00010a00ff028b82 */ /* 0x000e620000000a00 */
[----:B------:R-:W-:Y:S02]  /*1a4b0*/  SEL R7, RZ, 0xffffffff, P2 ;  /* 0xffffffffff077807 */ /* 0x000fe40001000000 */
[----:B------:R-:W-:Y:S01]  /*1a4c0*/  @P2 LOP3.LUT R18, R18, 0x40, RZ, 0xfc, !PT ;  /* 0x0000004012122812 */ /* 0x000fe200078efcff */
[----:B0-----:R-:W-:-:S05]  /*1a4d0*/  IMAD.SHL.U32 R34, R34, 0x8, RZ ;  /* 0x0000000822227824 */ /* 0x001fca00078e00ff */
[----:B------:R-:W-:Y:S01]  /*1a4e0*/  LOP3.LUT R34, R34, 0x38, RZ, 0xc0, !PT ;  /* 0x0000003822227812 */ /* 0x000fe200078ec0ff */
[----:B------:R-:W-:Y:S01]  /*1a4f0*/  IMAD.SHL.U32 R7, R7, 0x2, RZ ;  /* 0x0000000207077824 */ /* 0x000fe200078e00ff */
[----:B------:R-:W-:Y:S02]  /*1a500*/  ISETP.GE.AND P2, PT, R4, UR4, PT ;  /* 0x0000000404007c0c */ /* 0x000fe4000bf46270 */
[----:B------:R-:W-:Y:S02]  /*1a510*/  LOP3.LUT R34, R34, 0xc0, RZ, 0xfc, !PT ;  /* 0x000000c022227812 */ /* 0x000fe400078efcff */
[----:B------:R-:W-:Y:S02]  /*1a520*/  SEL R4, RZ, 0x1, P3 ;  /* 0x00000001ff047807 */ /* 0x000fe40001800000 */
[----:B------:R-:W-:Y:S02]  /*1a530*/  ISETP.GE.AND P1, PT, R34, UR4, PT ;  /* 0x0000000422007c0c */ /* 0x000fe4000bf26270 */
[----:B------:R-:W-:-:S02]  /*1a540*/  LOP3.LUT R7, R7, 0x2, R4, 0xe2, !PT ;  /* 0x0000000207077812 */ /* 0x000fc400078ee204 */
[----:B------:R-:W-:Y:S02]  /*1a550*/  SEL R4, RZ, 0x4, P2 ;  /* 0x00000004ff047807 */ /* 0x000fe40001000000 */
[----:B------:R-:W-:Y:S02]  /*1a560*/  SEL R5, RZ, 0x8, P1 ;  /* 0x00000008ff057807 */ /* 0x000fe40000800000 */
[----:B------:R-:W-:Y:S02]  /*1a570*/  SHF.R.S32.HI R34, RZ, 0x1f, R26 ;  /* 0x0000001fff227819 */ /* 0x000fe4000001141a */
[----:B------:R-:W-:Y:S01]  /*1a580*/  LOP3.LUT R7, R5, R7, R4, 0xfe, !PT ;  /* 0x0000000705077212 */ /* 0x000fe200078efe04 */
[--C-:B------:R-:W-:Y:S01]  /*1a590*/  @!P0 IMAD.MOV.U32 R4, RZ, RZ, R0.reuse ;  /* 0x000000ffff048224 */ /* 0x100fe200078e0000 */
[----:B------:R-:W-:Y:S01]  /*1a5a0*/  @!P0 SHF.R.S32.HI R5, RZ, 0x1f, R0 ;  /* 0x0000001fff058819 */ /* 0x000fe20000011400 */
[----:B-1----:R-:W-:-:S04]  /*1a5b0*/  @!P0 IMAD R6, R34, R2, RZ ;  /* 0x0000000222068224 */ /* 0x002fc800078e02ff */
        /* <DEDUP_REMOVED lines=18> */
[----:B------:R-:W-:-:S02]  /*1a6e0*/  SEL R4, RZ, 0x10, P3 ;  /* 0x00000010ff047807 */ /* 0x000fc40001800000 */
[----:B------:R-:W-:Y:S02]  /*1a6f0*/  SEL R5, RZ, 0x20, P2 ;  /* 0x00000020ff057807 */ /* 0x000fe40001000000 */
[----:B0-----:R-:W-:Y:S02]  /*1a700*/  SEL R3, RZ, 0x40, P0 ;  /* 0x00000040ff037807 */ /* 0x001fe40000000000 */
        /* <DEDUP_REMOVED lines=11> */
[----:B------:R-:W-:Y:S02]  /*1a7c0*/  @P2 LOP3.LUT R18, R18, 0x4, RZ, 0xfc, !PT ;  /* 0x0000000412122812 */ /* 0x000fe400078efcff */
[----:B------:R-:W-:Y:S02]  /*1a7d0*/  IADD3 R0, -R0, RZ, RZ ;  /* 0x000000ff00007210 */ /* 0x000fe40007ffe1ff */
[----:B------:R-:W-:-:S03]  /*1a7e0*/  LOP3.LUT R18, R18, 0xfffffffd, RZ, 0xc0, !PT ;  /* 0xfffffffd12127812 */ /* 0x000fc600078ec0ff */
[----:B------:R-:W-:Y:S01]  /*1a7f0*/  IMAD R37, R8, R0, R37 ;  /* 0x0000000008257224 */ /* 0x000fe200078e0225 */
[----:B------:R-:W-:Y:S01]  /*1a800*/  @P0 LOP3.LUT R18, R18, 0x2, RZ, 0xfc, !PT ;  /* 0x0000000212120812 */ /* 0x000fe200078efcff */
[----:B0-----:R-:W-:Y:S06]  /*1a810*/  BRA.DIV UR5, `(.L_x_8106) ;  /* 0x0000005205d07947 */ /* 0x001fec000b800000 */
.L_x_8220:
[----:B------:R-:W2:Y:S01]  /*1a820*/  LDL R0, [R1+0x48] ;  /* 0x0000480001007983 */ /* 0x000ea20000100800 */
[----:B------:R-:W-:Y:S02]  /*1a830*/  LOP3.LUT R2, R3, R2, RZ, 0xfc, !PT ;  /* 0x0000000203027212 */ /* 0x000fe400078efcff */
[----:B------:R-:W-:Y:S02]  /*1a840*/  ISETP.GT.U32.AND P1, PT, R21, 0x3f, PT ;  /* 0x0000003f1500780c */ /* 0x000fe40003f24070 */
[----:B------:R-:W-:Y:S01]  /*1a850*/  LOP3.LUT R18, R18, 0xfffffeff, RZ, 0xc0, !PT ;  /* 0xfffffeff12127812 */ /* 0x000fe200078ec0ff */
[----:B------:R0:W-:Y:S03]  /*1a860*/  STL [R1+0xc], R2 ;  /* 0x00000c0201007387 */ /* 0x0001e60000100800 */
[----:B------:R-:W-:-:S07]  /*1a870*/  LOP3.LUT R18, R18, 0xfffffffe, RZ, 0xc0, !PT ;  /* 0xfffffffe12127812 */ /* 0x000fce00078ec0ff */
[----:B------:R-:W-:Y:S02]  /*1a880*/  @P1 LOP3.LUT R18, R18, 0x1, RZ, 0xfc, !PT ;  /* 0x0000000112121812 */ /* 0x000fe400078efcff */
[----:B--2---:R-:W-:-:S13]  /*1a890*/  ISETP.NE.AND P0, PT, R0, 0x3, PT ;  /* 0x000000030000780c */ /* 0x004fda0003f05270 */
[----:B------:R-:W-:Y:S01]  /*1a8a0*/  @P0 LOP3.LUT R18, R18, 0x100, RZ, 0xfc, !PT ;  /* 0x0000010012120812 */ /* 0x000fe200078efcff */
[----:B0-----:R-:W-:Y:S06]  /*1a8b0*/  @!P0 BRA `(.L_x_8107) ;  /* 0x0000000000048947 */ /* 0x001fec0003800000 */
[----:B------:R-:W-:Y:S01]  /*1a8c0*/  BPT.TRAP 0x1 ;  /* 0x000000040000795c */ /* 0x000fe20000300000 */
.L_x_8107:
        /* <DEDUP_REMOVED lines=9> */
.L_x_8221:
[----:B------:R-:W-:Y:S05]  /*1a960*/  BSYNC B0 ;  /* 0x0000000000007941 */ /* 0x000fea0003800000 */
.L_x_8108:
[----:B0-----:R-:W-:Y:S01]  /*1a970*/  SHF.R.S32.HI R0, RZ, 0x1f, R37 ;  /* 0x0000001fff007819 */ /* 0x001fe20000011425 */
[----:B------:R-:W0:Y:S01]  /*1a980*/  S2R R7, SR_TID.X ;  /* 0x0000000000077919 */ /* 0x000e220000002100 */
[----:B------:R-:W-:Y:S01]  /*1a990*/  ULDC.64 UR4, c[0x0][0x300] ;  /* 0x0000c00000047ab9 */ /* 0x000fe20000000a00 */
[----:B-----5:R-:W-:Y:S01]  /*1a9a0*/  SHF.R.S32.HI R4, RZ, 0x1f, R36 ;  /* 0x0000001fff047819 */ /* 0x020fe20000011424 */
[----:B------:R-:W-:Y:S01]  /*1a9b0*/  IMAD.WIDE.U32 R2, R37, UR4, RZ ;  /* 0x0000000425027c25 */ /* 0x000fe2000f8e00ff */
[----:B------:R1:W-:Y:S01]  /*1a9c0*/  STL [R1+0x28], R0 ;  /* 0x0000280001007387 */ /* 0x0003e20000100800 */
[----:B------:R-:W-:Y:S01]  /*1a9d0*/  ULDC.64 UR6, c[0x0][0x2e8] ;  /* 0x0000ba0000067ab9 */ /* 0x000fe20000000a00 */
[----:B------:R-:W-:Y:S01]  /*1a9e0*/  LOP3.LUT P2, RZ, R18, 0x2, RZ, 0xc0, !PT ;  /* 0x0000000212ff7812 */ /* 0x000fe2000784c0ff */
[----:B------:R-:W-:Y:S01]  /*1a9f0*/  IMAD R5, R22, 0x1000, R35 ;  /* 0x0000100016057824 */ /* 0x000fe200078e0223 */
        /* <DEDUP_REMOVED lines=10> */
[----:B------:R-:W-:-:S03]  /*1aaa0*/  IMAD.IADD R3, R3, 0x1, R0 ;  /* 0x0000000103037824 */ /* 0x000fc600078e0200 */
[----:B------:R-:W-:Y:S01]  /*1aab0*/  LOP3.LUT R7, R7, 0x38, RZ, 0xc0, !PT ;  /* 0x0000003807077812 */ /* 0x000fe200078ec0ff */
[----:B------:R-:W-:Y:S01]  /*1aac0*/  IMAD.WIDE.U32 R2, R16, UR4, R2 ;  /* 0x0000000410027c25 */ /* 0x000fe2000f8e0002 */
[----:B------:R-:W-:-:S03]  /*1aad0*/  UMOV UR4, 0xffffffff ;  /* 0xffffffff00047882 */ /* 0x000fc60000000000 */
[----:B--2---:R-:W-:Y:S01]  /*1aae0*/  IMAD R4, R16, UR5, R3 ;  /* 0x0000000510047c24 */ /* 0x004fe2000f8e0203 */
        /* <DEDUP_REMOVED lines=36> */
.L_x_8231:
[----:B------:R-:W-:-:S13]  /*1ad30*/  ISETP.GE.AND P0, PT, R23, 0x31, PT ;  /* 0x000000311700780c */ /* 0x000fda0003f06270 */
[----:B0-----:R-:W-:Y:S02]  /*1ad40*/  @P0 LEA R2, P1, R7, R0, 0x1 ;  /* 0x0000000007020211 */ /* 0x001fe400078208ff */
[----:B------:R-:W-:-:S03]  /*1ad50*/  @P0 LEA R5, R5, R17, 0x1 ;  /* 0x0000001105050211 */ /* 0x000fc600078e08ff */
[----:B------:R-:W-:-:S05]  /*1ad60*/  @P0 IMAD.X R3, RZ, RZ, R4, P1 ;  /* 0x000000ffff030224 */ /* 0x000fca00008e0604 */
[----:B------:R-:W-:Y:S01]  /*1ad70*/  @!PT LDS RZ, [RZ] ;  /* 0x00000000fffff984 */ /* 0x000fe20000000800 */
[----:B------:R-:W-:Y:S01]  /*1ad80*/  @!PT LDS RZ, [RZ] ;  /* 0x00000000fffff984 */ /* 0x000fe20000000800 */
[----:B------:R-:W-:Y:S01]  /*1ad90*/  @!PT LDS RZ, [RZ] ;  /* 0x00000000fffff984 */ /* 0x000fe20000000800 */
[----:B------:R0:W-:Y:S01]  /*1ada0*/  @P0 LDGSTS.E.BYPASS.LTC128B.128 [R5+0x23c00], desc[UR40][R2.64], !P2 ;  /* 0x23c0000002050fae */ /* 0x0001e2000d101d68 */
[----:B------:R-:W-:Y:S01]  /*1adb0*/  PLOP3.LUT P0, PT, PT, PT, PT, 0x80, 0x0 ;  /* 0x000000000000781c */ /* 0x000fe20003f0f070 */
[----:B------:R-:W-:-:S12]  /*1adc0*/  NOP ;  /* 0x0000000000007918 */ /* 0x000fd80000000000 */
.L_x_8111:
        /* <DEDUP_REMOVED lines=11> */
.L_x_8112:
[----:B------:R1:W5:Y:S01]  /*1ae80*/  LDL.LU R0, [R1+0x18] ;  /* 0x0000180001007983 */ /* 0x0003620000300800 */
[----:B------:R1:W-:Y:S03]  /*1ae90*/  SYNCS.ARRIVE.TRANS64.A1T0 RZ, [R30+URZ+0x28c30], RZ ;  /* 0x028c30ff1eff79a7 */ /* 0x0003e6000810003f */
[----:B------:R1:W5:Y:S04]  /*1aea0*/  LDL.LU R4, [R1+0x8] ;  /* 0x0000080001047983 */ /* 0x0003680000300800 */
[----:B0-----:R1:W5:Y:S02]  /*1aeb0*/  LDL R3, [R1+0xc] ;  /* 0x00000c0001037983 */ /* 0x0013640000100800 */
        /* <DEDUP_REMOVED lines=18> */
[----:B------:R0:W-:Y:S01]  /*1afe0*/  STL.64 [R1+0x18], R4 ;  /* 0x0000180401007387 */ /* 0x0001e20000100a00 */
        /* <DEDUP_REMOVED lines=20> */
.L_x_8114:
[----:B------:R-:W-:Y:S05]  /*1b130*/  BSYNC B6 ;  /* 0x0000000000067941 */ /* 0x000fea0003800000 */
.L_x_8113:
[----:B------:R-:W2:Y:S01]  /*1b140*/  LDL.LU R0, [R1+0x8] ;  /* 0x0000080001007983 */ /* 0x000ea20000300800 */
[----:B------:R-:W-:Y:S01]  /*1b150*/  ULDC.64 UR4, c[0x0][0x2d8] ;  /* 0x0000b60000047ab9 */ /* 0x000fe20000000a00 */
[----:B------:R-:W0:Y:S02]  /*1b160*/  LDC R7, c[0x0][0x448] ;  /* 0x00011200ff077b82 */ /* 0x000e240000000800 */
[----:B------:R-:W2:Y:S04]  /*1b170*/  LDL.LU.64 R2, [R1+0x18] ;  /* 0x0000180001027983 */ /* 0x000ea80000300a00 */
        /* <DEDUP_REMOVED lines=79> */
[----:B0-----:R-:W-:-:S04]  /*1b670*/  @!P0 LEA R5, P2, R9, R5, 0x1 ;  /* 0x0000000509058211 */ /* 0x001fc800078408ff */
[----:B-1----:R-:W-:-:S04]  /*1b680*/  @!P0 IADD3.X R4, RZ, R4, RZ, P2, !PT ;  /* 0x00000004ff048210 */ /* 0x002fc800017fe4ff */
[----:B------:R-:W-:-:S04]  /*1b690*/  @!P0 LOP3.LUT R5, R5, R4, RZ, 0x3c, !PT ;  /* 0x0000000405058212 */ /* 0x000fc800078e3cff */
[----:B------:R-:W-:-:S04]  /*1b6a0*/  @!P0 LOP3.LUT R4, R5, R4, RZ, 0x3c, !PT ;  /* 0x0000000405048212 */ /* 0x000fc800078e3cff */
[----:B------:R-:W-:-:S05]  /*1b6b0*/  @!P0 LOP3.LUT R5, R5, R4, RZ, 0x3c, !PT ;  /* 0x0000000405058212 */ /* 0x000fca00078e3cff */
[----:B------:R0:W-:Y:S04]  /*1b6c0*/  @!P0 LDGSTS.E.BYPASS.LTC128B.128 [R8+0x21400], desc[UR40][R4.64], !P1 ;  /* 0x2140000004088fae */ /* 0x0001e8000c901d68 */
[----:B0-----:R0:W1:Y:S02]  /*1b6d0*/  SHFL.IDX PT, R4, R2, 0x3, 0x181f ;  /* 0x00781f0002047f89 */ /* 0x00106400000e0000 */
.L_x_8240:
        /* <DEDUP_REMOVED lines=10> */
.L_x_8116:
        /* <DEDUP_REMOVED lines=18> */
.L_x_8241:
[----:B------:R-:W-:Y:S05]  /*1b8a0*/  BSYNC B0 ;  /* 0x0000000000007941 */ /* 0x000fea0003800000 */
.L_x_8117:
[----:B------:R-:W2:Y:S02]  /*1b8b0*/  LDL R2, [R1+0x48] ;  /* 0x0000480001027983 */ /* 0x000ea40000100800 */
[----:B--2---:R-:W-:-:S13]  /*1b8c0*/  ISETP.NE.AND P0, PT, R2, 0x3, PT ;  /* 0x000000030200780c */ /* 0x004fda0003f05270 */
[----:B------:R-:W-:Y:S05]  /*1b8d0*/  @!P0 BRA `(.L_x_8119) ;  /* 0x0000000000048947 */ /* 0x000fea0003800000 */
[----:B------:R-:W-:Y:S01]  /*1b8e0*/  BPT.TRAP 0x1 ;  /* 0x000000040000795c */ /* 0x000fe20000300000 */
.L_x_8119:
[----:B0-----:R-:W-:Y:S01]  /*1b8f0*/  SHF.L.U32 R0, R28, 0x1f, RZ ;  /* 0x0000001f1c007819 */ /* 0x001fe200000006ff */
[----:B------:R-:W-:Y:S03]  /*1b900*/  BSSY B0, `(.L_x_8120) ;  /* 0x0000003000007945 */ /* 0x000fe60003800000 */
[----:B------:R-:W0:Y:S02]  /*1b910*/  SYNCS.PHASECHK.TRANS64.TRYWAIT P0, [R30+URZ+0x28c60], R0 ;  /* 0x028c60001e0075a7 */ /* 0x000e24000800017f */
[----:B0-----:R-:W-:Y:S05]  /*1b920*/  @!P0 BRA `(.L_x_8121) ;  /* 0x0000004c007c8947 */ /* 0x001fea0003800000 */
.L_x_8242:
[----:B------:R-:W-:Y:S05]  /*1b930*/  BSYNC B0 ;  /* 0x0000000000007941 */ /* 0x000fea0003800000 */
.L_x_8120:
        /* <DEDUP_REMOVED lines=67> */
[----:B0-----:R-:W-:-:S04]  /*1bd70*/  IADD3 R2, P6, R2, R0, RZ ;  /* 0x0000000002027210 */ /* 0x001fc80007fde0ff */
[----:B-1----:R-:W-:Y:S02]  /*1bd80*/  IADD3.X R3, RZ, R3, RZ, P6, !PT ;  /* 0x00000003ff037210 */ /* 0x002fe400037fe4ff */
        /* <DEDUP_REMOVED lines=40> */
.L_x_8252:
        /* <DEDUP_REMOVED lines=34> */
.L_x_8123:
        /* <DEDUP_REMOVED lines=11> */
.L_x_8124:
        /* <DEDUP_REMOVED lines=12> */
.L_x_8139:
[----:B--2---:R-:W2:Y:S01]  /*1c3a0*/  LDL R10, [R1+0x48] ;  /* 0x00004800010a7983 */ /* 0x004ea20000100800 */
[----:B0-----:R-:W0:Y:S01]  /*1c3b0*/  LDC R5, c[0x0][0x430] ;  /* 0x00010c00ff057b82 */ /* 0x001e220000000800 */
[----:B-1----:R-:W1:Y:S01]  /*1c3c0*/  S2R R2, SR_TID.X ;  /* 0x0000000000027919 */ /* 0x002e620000002100 */
[----:B---3--:R-:W3:Y:S01]  /*1c3d0*/  S2R R8, SR_TID.X ;  /* 0x0000000000087919 */ /* 0x008ee20000002100 */
[----:B0-----:R-:W-:Y:S02]  /*1c3e0*/  ISETP.NE.AND P0, PT, R5, 0x1, PT ;  /* 0x000000010500780c */ /* 0x001fe40003f05270 */
[----:B-1----:R-:W-:-:S11]  /*1c3f0*/  LOP3.LUT R2, R2, 0x7f, RZ, 0xc0, !PT ;  /* 0x0000007f02027812 */ /* 0x002fd600078ec0ff */
[----:B------:R-:W0:Y:S01]  /*1c400*/  @P0 LDC R6, c[0x0][0x434] ;  /* 0x00010d00ff060b82 */ /* 0x000e220000000800 */
[----:B---3--:R-:W-:Y:S01]  /*1c410*/  IMAD.SHL.U32 R8, R8, 0x10, RZ ;  /* 0x0000001008087824 */ /* 0x008fe200078e00ff */
[----:B------:R-:W-:-:S04]  /*1c420*/  SHF.R.U32.HI R2, RZ, 0x3, R2 ;  /* 0x00000003ff027819 */ /* 0x000fc80000011602 */
[----:B------:R-:W-:Y:S02]  /*1c430*/  LOP3.LUT R8, R2, 0x70, R8, 0xf8, !PT ;  /* 0x0000007002087812 */ /* 0x000fe400078ef808 */
[----:B------:R-:W1:Y:S02]  /*1c440*/  @P0 LDC R3, c[0x0][0x438] ;  /* 0x00010e00ff030b82 */ /* 0x000e640000000800 */
[----:B------:R-:W-:Y:S01]  /*1c450*/  ISETP.GT.U32.AND P1, PT, R8, 0x3f, PT ;  /* 0x0000003f0800780c */ /* 0x000fe20003f24070 */
[----:B------:R-:W-:-:S04]  /*1c460*/  IMAD R4, R7, 0x40, R33 ;  /* 0x0000004007047824 */ /* 0x000fc800078e0221 */
[----:B------:R-:W-:-:S08]  /*1c470*/  IMAD.IADD R4, R8, 0x1, R4 ;  /* 0x0000000108047824 */ /* 0x000fd000078e0204 */
[----:B------:R-:W3:Y:S01]  /*1c480*/  @!P1 LDC.64 R8, c[0x0][0x428] ;  /* 0x00010a00ff089b82 */ /* 0x000ee20000000a00 */
[----:B0-----:R-:W-:-:S04]  /*1c490*/  @P0 IMAD.HI.U32 R6, R4, R6, RZ ;  /* 0x0000000604060227 */ /* 0x001fc800078e00ff */
[----:B------:R-:W-:Y:S01]  /*1c4a0*/  IMAD.MOV.U32 R2, RZ, RZ, R4 ;  /* 0x000000ffff027224 */ /* 0x000fe200078e0004 */
[----:B-1----:R-:W-:-:S05]  /*1c4b0*/  @P0 SHF.R.U32.HI R2, RZ, R3, R6 ;  /* 0x00000003ff020219 */ /* 0x002fca0000011606 */
[----:B------:R-:W-:-:S04]  /*1c4c0*/  IMAD.MOV R3, RZ, RZ, -R2 ;  /* 0x000000ffff037224 */ /* 0x000fc800078e0a02 */
[----:B------:R-:W-:Y:S01]  /*1c4d0*/  IMAD R5, R5, R3, R4 ;  /* 0x0000000305057224 */ /* 0x000fe200078e0204 */
[--C-:B------:R-:W-:Y:S01]  /*1c4e0*/  @!P1 SHF.R.S32.HI R3, RZ, 0x1f, R2.reuse ;  /* 0x0000001fff039819 */ /* 0x100fe20000011402 */
[-C--:B---3--:R-:W-:Y:S02]  /*1c4f0*/  @!P1 IMAD R4, R34, R8.reuse, RZ ;  /* 0x0000000822049224 */ /* 0x088fe400078e02ff */
[----:B------:R-:W-:-:S04]  /*1c500*/  @!P1 IMAD.WIDE.U32 R2, R26, R8, R2 ;  /* 0x000000081a029225 */ /* 0x000fc800078e0002 */
[----:B------:R-:W-:Y:S02]  /*1c510*/  @!P1 IMAD R4, R26, R9, R4 ;  /* 0x000000091a049224 */ /* 0x000fe400078e0204 */
[----:B------:R-:W0:Y:S02]  /*1c520*/  @!P1 LDC.64 R8, c[0x0][0x418] ;  /* 0x00010600ff089b82 */ /* 0x000e240000000a00 */
[----:B------:R-:W-:Y:S02]  /*1c530*/  @!P1 IMAD.IADD R3, R4, 0x1, R3 ;  /* 0x0000000104039824 */ /* 0x000fe400078e0203 */
[----:B------:R-:W-:Y:S02]  /*1c540*/  IMAD.MOV.U32 R4, RZ, RZ, RZ ;  /* 0x000000ffff047224 */ /* 0x000fe400078e00ff */
[----:B------:R-:W-:Y:S01]  /*1c550*/  VIADD R22, R22, 0x1 ;  /* 0x0000000116167836 */ /* 0x000fe20000000000 */
        /* <DEDUP_REMOVED lines=8> */
[----:B------:R-:W-:Y:S02]  /*1c5e0*/  SEL R22, R22, RZ, P0 ;  /* 0x000000ff16167207 */ /* 0x000fe40000000000 */
[----:B------:R-:W-:-:S02]  /*1c5f0*/  IADD3 R7, R7, -0x1, RZ ;  /* 0xffffffff07077810 */ /* 0x000fc40007ffe0ff */
[----:B------:R-:W-:Y:S02]  /*1c600*/  ISETP.GT.AND P3, PT, R2, R32, PT ;  /* 0x000000200200720c */ /* 0x000fe40003f64270 */
[----:B--2---:R-:W-:-:S13]  /*1c610*/  ISETP.NE.AND P1, PT, R10, 0x3, PT ;  /* 0x000000030a00780c */ /* 0x004fda0003f25270 */
[----:B0-----:R-:W-:Y:S05]  /*1c620*/  @!P1 BRA `(.L_x_8127) ;  /* 0x0000000000049947 */ /* 0x001fea0003800000 */
[----:B------:R-:W-:Y:S01]  /*1c630*/  BPT.TRAP 0x1 ;  /* 0x000000040000795c */ /* 0x000fe20000300000 */
.L_x_8127:
[----:B------:R-:W-:Y:S01]  /*1c640*/  IMAD R6, R22, 0x8, R17 ;  /* 0x0000000816067824 */ /* 0x000fe200078e0211 */
[----:B------:R-:W-:Y:S01]  /*1c650*/  SHF.L.U32 R20, R28, 0x1f, RZ ;  /* 0x0000001f1c147819 */ /* 0x000fe200000006ff */
[----:B------:R-:W-:Y:S01]  /*1c660*/  BSSY B1, `(.L_x_8128) ;  /* 0x0000004000017945 */ /* 0x000fe20003800000 */
[----:B------:R-:W-:Y:S02]  /*1c670*/  SHF.R.S32.HI R9, RZ, 0x1f, R5 ;  /* 0x0000001fff097819 */ /* 0x000fe40000011405 */
[----:B------:R-:W0:Y:S02]  /*1c680*/  SYNCS.PHASECHK.TRANS64.TRYWAIT P0, [R6+URZ+0x28c40], R20 ;  /* 0x028c4014060075a7 */ /* 0x000e24000800017f */
[----:B0-----:R-:W-:Y:S05]  /*1c690*/  @!P0 BRA `(.L_x_8129) ;  /* 0x0000004800608947 */ /* 0x001fea0003800000 */
.L_x_8253:
[----:B------:R-:W-:Y:S05]  /*1c6a0*/  BSYNC B1 ;  /* 0x0000000000017941 */ /* 0x000fea0003800000 */
.L_x_8128:
        /* <DEDUP_REMOVED lines=40> */
.L_x_8263:
        /* <DEDUP_REMOVED lines=8> */
.L_x_8131:
[----:B------:R-:W-:Y:S02]  /*1c9b0*/  PLOP3.LUT P1, PT, P1, P0, PT, 0xa2, 0x0 ;  /* 0x000000000000781c */ /* 0x000fe40000f21472 */
[----:B------:R-:W-:-:S08]  /*1c9c0*/  @P0 R2UR P1, UR4, R6 ;  /* 0x00000000060402ca */ /* 0x000fd00000020000 */
[----:B------:R-:W-:-:S05]  /*1c9d0*/  @P0 PLOP3.LUT P0, PT, P1, PT, PT, 0x80, 0x0 ;  /* 0x000000000000081c */ /* 0x000fca0000f0f070 */
[----:B------:R-:W-:Y:S01]  /*1c9e0*/  @!P1 SYNCS.ARRIVE.TRANS64.RED.A0T1 RZ, [UR4+0x28c30], RZ ;  /* 0x028c30ffffff99a7 */ /* 0x000fe20008200404 */
[----:B------:R-:W-:Y:S07]  /*1c9f0*/  @!P1 ARRIVES.LDGSTSBAR.64.TRANSCNT [UR4+0x28c30] ;  /* 0x028c3000ff0099b0 */ /* 0x000fee0008000a84 */
[----:B------:R-:W-:Y:S05]  /*1ca00*/  @P0 BRA.U.ANY `(.L_x_8131) ;  /* 0xfffffffd00e80947 */ /* 0x000fea000393ffff */
[----:B------:R-:W-:Y:S01]  /*1ca10*/  NOP ;  /* 0x0000000000007918 */ /* 0x000fe20000000000 */
[----:B--2---:R-:W2:Y:S02]  /*1ca20*/  LDL R2, [R1+0x48] ;  /* 0x0000480001027983 */ /* 0x004ea40000100800 */
[----:B--2---:R-:W-:-:S13]  /*1ca30*/  ISETP.NE.AND P2, PT, R2, 0x3, PT ;  /* 0x000000030200780c */ /* 0x004fda0003f45270 */
[----:B------:R-:W-:Y:S05]  /*1ca40*/  @!P2 BRA `(.L_x_8132) ;  /* 0x000000000004a947 */ /* 0x000fea0003800000 */
[----:B------:R-:W-:Y:S01]  /*1ca50*/  BPT.TRAP 0x1 ;  /* 0x000000040000795c */ /* 0x000fe20000300000 */
.L_x_8132:
[----:B------:R2:W-:Y:S01]  /*1ca60*/  SYNCS.ARRIVE.TRANS64.A1T0 RZ, [R6+URZ+0x28c30], RZ ;  /* 0x028c30ff06ff79a7 */ /* 0x0005e2000810003f */
[----:B------:R-:W-:Y:S05]  /*1ca70*/  @!P2 BRA `(.L_x_8133) ;  /* 0x000000000004a947 */ /* 0x000fea0003800000 */
[----:B------:R-:W-:Y:S01]  /*1ca80*/  BPT.TRAP 0x1 ;  /* 0x000000040000795c */ /* 0x000fe20000300000 */
.L_x_8133:
[----:B------:R-:W3:Y:S01]  /*1ca90*/  SYNCS.PHASECHK.TRANS64.TRYWAIT P0, [R6+URZ+0x28c60], R20 ;  /* 0x028c6014060075a7 */ /* 0x000ee2000800017f */
[----:B------:R-:W-:Y:S04]  /*1caa0*/  BSSY B1, `(.L_x_8134) ;  /* 0x0000002000017945 */ /* 0x000fe80003800000 */
[----:B---3--:R-:W-:Y:S05]  /*1cab0*/  @!P0 BRA `(.L_x_8135) ;  /* 0x0000004800888947 */ /* 0x008fea0003800000 */
.L_x_8264:
[----:B------:R-:W-:Y:S05]  /*1cac0*/  BSYNC B1 ;  /* 0x0000000000017941 */ /* 0x000fea0003800000 */
.L_x_8134:
        /* <DEDUP_REMOVED lines=22> */
[C---:B------:R-:W-:Y:S02]  /*1cc30*/  LOP3.LUT P1, RZ, R18.reuse, 0x80, RZ, 0xc0, !PT ;  /* 0x0000008012ff7812 */ /* 0x040fe4000782c0ff */
[C---:B------:R-:W-:Y:S01]  /*1cc40*/  LOP3.LUT P2, RZ, R18.reuse, 0x40, RZ, 0xc0, !PT ;  /* 0x0000004012ff7812 */ /* 0x040fe2000784c0ff */
[----:B------:R-:W4:Y:S01]  /*1cc50*/  SHFL.IDX PT, R3, R10, RZ, 0x181f ;  /* 0x00181fff0a037589 */ /* 0x000f2200000e0000 */
[----:B------:R-:W-:Y:S02]  /*1cc60*/  LOP3.LUT R18, R18, 0xffffdfff, RZ, 0xc0, !PT ;  /* 0xffffdfff12127812 */ /* 0x000fe400078ec0ff */
[----:B------:R-:W-:Y:S01]  /*1cc70*/  LEA R21, R21, R17, 0x1 ;  /* 0x0000001115157211 */ /* 0x000fe200078e08ff */
        /* <DEDUP_REMOVED lines=52> */
.L_x_8274:
        /* <DEDUP_REMOVED lines=25> */
.L_x_8137:
[----:B------:R-:W-:Y:S02]  /*1d150*/  PLOP3.LUT P1, PT, P1, P0, PT, 0xa2, 0x0 ;  /* 0x000000000000781c */ /* 0x000fe40000f21472 */
[----:B------:R-:W-:-:S08]  /*1d160*/  @P0 R2UR P1, UR4, R6 ;  /* 0x00000000060402ca */ /* 0x000fd00000020000 */
[----:B------:R-:W-:-:S05]  /*1d170*/  @P0 PLOP3.LUT P0, PT, P1, PT, PT, 0x80, 0x0 ;  /* 0x000000000000081c */ /* 0x000fca0000f0f070 */
[----:B------:R-:W-:Y:S01]  /*1d180*/  @!P1 SYNCS.ARRIVE.TRANS64.RED.A0T1 RZ, [UR4+0x28c50], RZ ;  /* 0x028c50ffffff99a7 */ /* 0x000fe20008200404 */
[----:B------:R-:W-:Y:S07]  /*1d190*/  @!P1 ARRIVES.LDGSTSBAR.64.TRANSCNT [UR4+0x28c50] ;  /* 0x028c5000ff0099b0 */ /* 0x000fee0008000a84 */
[----:B------:R-:W-:Y:S05]  /*1d1a0*/  @P0 BRA.U.ANY `(.L_x_8137) ;  /* 0xfffffffd00e80947 */ /* 0x000fea000393ffff */
[----:B------:R-:W-:Y:S01]  /*1d1b0*/  NOP ;  /* 0x0000000000007918 */ /* 0x000fe20000000000 */
[----:B0-----:R-:W4:Y:S02]  /*1d1c0*/  LDL R2, [R1+0x48] ;  /* 0x0000480001027983 */ /* 0x001f240000100800 */
[----:B----4-:R-:W-:-:S13]  /*1d1d0*/  ISETP.NE.AND P2, PT, R2, 0x3, PT ;  /* 0x000000030200780c */ /* 0x010fda0003f45270 */
[----:B------:R-:W-:Y:S05]  /*1d1e0*/  @!P2 BRA `(.L_x_8138) ;  /* 0x000000000004a947 */ /* 0x000fea0003800000 */
[----:B------:R-:W-:Y:S01]  /*1d1f0*/  BPT.TRAP 0x1 ;  /* 0x000000040000795c */ /* 0x000fe20000300000 */
.L_x_8138:
[----:B------:R1:W-:Y:S01]  /*1d200*/  SYNCS.ARRIVE.TRANS64.A1T0 RZ, [R6+URZ+0x28c50], RZ ;  /* 0x028c50ff06ff79a7 */ /* 0x0003e2000810003f */
[----:B------:R-:W-:Y:S05]  /*1d210*/  @P3 BRA `(.L_x_8139) ;  /* 0xfffffff000603947 */ /* 0x000fea000383ffff */
.L_x_8126:
[----:B------:R-:W-:Y:S05]  /*1d220*/  BSYNC B0 ;  /* 0x0000000000007941 */ /* 0x000fea0003800000 */
.L_x_8125:
        /* <DEDUP_REMOVED lines=21> */
.L_x_8141:
[----:B------:R-:W-:Y:S05]  /*1d380*/  BSYNC B0 ;  /* 0x0000000000007941 */ /* 0x000fea0003800000 */
.L_x_8140:
[----:B------:R-:W-:-:S07]  /*1d390*/  SEL R22, R22, RZ, P0 ;  /* 0x000000ff16167207 */ /* 0x000fce0000000000 */
.L_x_8100:
[----:B------:R-:W-:Y:S05]  /*1d3a0*/  BSYNC B7 ;  /* 0x0000000000077941 */ /* 0x000fea0003800000 */
.L_x_8098:
        /* <DEDUP_REMOVED lines=11> */
.L_x_8142:
        /* <DEDUP_REMOVED lines=43> */
.L_x_8284:
[----:B------:R-:W-:Y:S02]  /*1d710*/  ULDC UR4, c[0x0][0xc38] ;  /* 0x00030e0000047ab9 */ /* 0x000fe40000000800 */
[----:B------:R-:W-:-:S04]  /*1d720*/  IMAD.U32 R4, RZ, RZ, UR4 ;  /* 0x00000004ff047e24 */ /* 0x000fc8000f8e00ff */
[----:B-1----:R-:W-:-:S04]  /*1d730*/  IMAD R3, R14, R4, RZ ;  /* 0x000000040e037224 */ /* 0x002fc800078e02ff */
[----:B------:R-:W-:-:S05]  /*1d740*/  IMAD.IADD R6, R6, 0x1, R3 ;  /* 0x0000000106067824 */ /* 0x000fca00078e0203 */
[----:B------:R-:W-:-:S13]  /*1d750*/  ISETP.GT.AND P6, PT, R6, R0, PT ;  /* 0x000000000600720c */ /* 0x000fda0003fc4270 */
[----:B------:R-:W-:Y:S05]  /*1d760*/  @P6 BRA `(.L_x_8145) ;  /* 0x0000000000a46947 */ /* 0x000fea0003800000 */
.L_x_8148:
        /* <DEDUP_REMOVED lines=35> */
.L_x_8292:
[----:B------:R-:W-:Y:S02]  /*1d9a0*/  ULDC UR4, c[0x0][0xc38] ;  /* 0x00030e0000047ab9 */ /* 0x000fe40000000800 */
[----:B------:R-:W-:-:S04]  /*1d9b0*/  IMAD.U32 R4, RZ, RZ, UR4 ;  /* 0x00000004ff047e24 */ /* 0x000fc8000f8e00ff */
[----:B-1----:R-:W-:-:S04]  /*1d9c0*/  IMAD R3, R14, R4, RZ ;  /* 0x000000040e037224 */ /* 0x002fc800078e02ff */
[----:B------:R-:W-:-:S05]  /*1d9d0*/  IMAD.IADD R6, R3, 0x1, R6 ;  /* 0x0000000103067824 */ /* 0x000fca00078e0206 */
[----:B------:R-:W-:-:S13]  /*1d9e0*/  ISETP.GT.AND P6, PT, R6, R0, PT ;  /* 0x000000000600720c */ /* 0x000fda0003fc4270 */
[----:B------:R-:W-:Y:S05]  /*1d9f0*/  @!P6 BRA `(.L_x_8148) ;  /* 0xfffffffc005ce947 */ /* 0x000fea000383ffff */
.L_x_8145:
        /* <DEDUP_REMOVED lines=10> */
.L_x_8297:
[----:B------:R-:W-:-:S13]  /*1daa0*/  ISETP.NE.AND P0, PT, R3, RZ, PT ;  /* 0x000000ff0300720c */ /* 0x000fda0003f05270 */
[----:B------:R-:W-:Y:S05]  /*1dab0*/  @!P0 BRA `(.L_x_8150) ;  /* 0x0000000000108947 */ /* 0x000fea0003800000 */
[----:B------:R-:W-:Y:S01]  /*1dac0*/  UMOV UR4, 0xffffffff ;  /* 0xffffffff00047882 */ /* 0x000fe20000000000 */
[----:B------:R-:W-:Y:S02]  /*1dad0*/  VIADD R12, R7, 0xffffffff ;  /* 0xffffffff070c7836 */ /* 0x000fe40000000000 */
[----:B------:R-:W-:Y:S05]  /*1dae0*/  BRA.DIV UR4, `(.L_x_8151) ;  /* 0x0000004a04bc7947 */ /* 0x000fea000b800000 */
[----:B------:R4:W0:Y:S02]  /*1daf0*/  SHFL.IDX PT, R24, R2, R12, 0x1f ;  /* 0x00001f0c02187589 */ /* 0x00082400000e0000 */
.L_x_8150:
        /* <DEDUP_REMOVED lines=10> */
[----:B0-----:R-:W-:Y:S01]  /*1dba0*/  VIADD R8, R7, 0xffffffe ;  /* 0x0ffffffe07087836 */ /* 0x001fe20000000000 */
[----:B------:R-:W-:-:S05]  /*1dbb0*/  IABS R7, R25 ;  /* 0x0000001900077213 */ /* 0x000fca0000000000 */
[----:B------:R0:W1:Y:S02]  /*1dbc0*/  F2I.FTZ.U32.TRUNC.NTZ R3, R8 ;  /* 0x0000000800037305 */ /* 0x000064000021f000 */
[----:B0-----:R-:W-:Y:S01]  /*1dbd0*/  IABS R8, R0 ;  /* 0x0000000000087213 */ /* 0x001fe20000000000 */
[----:B-1----:R-:W-:-:S04]  /*1dbe0*/  IMAD.MOV R9, RZ, RZ, -R3 ;  /* 0x000000ffff097224 */ /* 0x002fc800078e0a03 */
[----:B------:R-:W-:-:S04]  /*1dbf0*/  IMAD R9, R9, R4, RZ ;  /* 0x0000000409097224 */ /* 0x000fc800078e02ff */
[----:B------:R-:W-:Y:S02]  /*1dc00*/  IMAD.HI.U32 R3, R3, R9, R2 ;  /* 0x0000000903037227 */ /* 0x000fe400078e0002 */
[----:B------:R-:W0:Y:S02]  /*1dc10*/  MUFU.RCP R2, R10 ;  /* 0x0000000a00027308 */ /* 0x000e240000001000 */
[----:B------:R-:W-:Y:S02]  /*1dc20*/  IMAD.MOV R9, RZ, RZ, -R7 ;  /* 0x000000ffff097224 */ /* 0x000fe400078e0a07 */
[----:B------:R-:W-:-:S04]  /*1dc30*/  IMAD.HI.U32 R7, R3, R8, RZ ;  /* 0x0000000803077227 */ /* 0x000fc800078e00ff */
[----:B------:R-:W-:-:S05]  /*1dc40*/  IMAD R9, R7, R9, R8 ;  /* 0x0000000907097224 */ /* 0x000fca00078e0208 */
[----:B------:R-:W-:Y:S01]  /*1dc50*/  ISETP.GT.U32.AND P1, PT, R4, R9, PT ;  /* 0x000000090400720c */ /* 0x000fe20003f24070 */
[----:B0-----:R-:W-:Y:S02]  /*1dc60*/  VIADD R8, R2, 0xffffffe ;  /* 0x0ffffffe02087836 */ /* 0x001fe40000000000 */
[----:B------:R-:W-:Y:S02]  /*1dc70*/  IMAD.MOV.U32 R2, RZ, RZ, RZ ;  /* 0x000000ffff027224 */ /* 0x000fe400078e00ff */
[----:B------:R-:W0:Y:S08]  /*1dc80*/  F2I.FTZ.U32.TRUNC.NTZ R3, R8 ;  /* 0x0000000800037305 */ /* 0x000e30000021f000 */
[----:B------:R-:W-:Y:S01]  /*1dc90*/  @!P1 IADD3 R9, R9, -R4, RZ ;  /* 0x8000000409099210 */ /* 0x000fe20007ffe0ff */
[----:B------:R-:W-:Y:S01]  /*1dca0*/  @!P1 VIADD R7, R7, 0x1 ;  /* 0x0000000107079836 */ /* 0x000fe20000000000 */
[----:B------:R-:W-:-:S02]  /*1dcb0*/  ISETP.NE.AND P1, PT, R25, RZ, PT ;  /* 0x000000ff1900720c */ /* 0x000fc40003f25270 */
[----:B------:R-:W-:Y:S02]  /*1dcc0*/  ISETP.GE.U32.AND P0, PT, R9, R4, PT ;  /* 0x000000040900720c */ /* 0x000fe40003f06070 */
[----:B------:R-:W-:Y:S01]  /*1dcd0*/  IABS R4, R5 ;  /* 0x0000000500047213 */ /* 0x000fe20000000000 */
[----:B0-----:R-:W-:-:S04]  /*1dce0*/  IMAD.MOV R9, RZ, RZ, -R3 ;  /* 0x000000ffff097224 */ /* 0x001fc800078e0a03 */
[----:B------:R-:W-:Y:S02]  /*1dcf0*/  IMAD.MOV R4, RZ, RZ, -R4 ;  /* 0x000000ffff047224 */ /* 0x000fe400078e0a04 */
[----:B------:R-:W-:-:S04]  /*1dd00*/  IMAD R9, R9, R6, RZ ;  /* 0x0000000609097224 */ /* 0x000fc800078e02ff */
[----:B------:R-:W-:Y:S02]  /*1dd10*/  @P0 VIADD R7, R7, 0x1 ;  /* 0x0000000107070836 */ /* 0x000fe40000000000 */
[----:B------:R-:W-:Y:S01]  /*1dd20*/  IMAD.HI.U32 R2, R3, R9, R2 ;  /* 0x0000000903027227 */ /* 0x000fe200078e0002 */
[----:B------:R-:W-:-:S04]  /*1dd30*/  LOP3.LUT R3, R0, R25, RZ, 0x3c, !PT ;  /* 0x0000001900037212 */ /* 0x000fc800078e3cff */
[----:B------:R-:W-:-:S13]  /*1dd40*/  ISETP.GE.AND P2, PT, R3, RZ, PT ;  /* 0x000000ff0300720c */ /* 0x000fda0003f46270 */
        /* <DEDUP_REMOVED lines=16> */
[----:B------:R-:W-:Y:S01]  /*1de50*/  IMAD R26, R5, 0x1000000, R2 ;  /* 0x01000000051a7824 */ /* 0x000fe200078e0202 */
[----:B------:R-:W-:Y:S01]  /*1de60*/  IADD3 R2, -R7, RZ, RZ ;  /* 0x000000ff07027210 */ /* 0x000fe20007ffe1ff */
[----:B------:R-:W-:-:S04]  /*1de70*/  IMAD R5, R5, R4, R7 ;  /* 0x0000000405057224 */ /* 0x000fc800078e0207 */
[----:B------:R-:W-:Y:S02]  /*1de80*/  IMAD R2, R25, R2, R0 ;  /* 0x0000000219027224 */ /* 0x000fe400078e0200 */
[----:B------:R-:W-:Y:S01]  /*1de90*/  IMAD R26, R5, 0x10000, R26 ;  /* 0x00010000051a7824 */ /* 0x000fe200078e021a */
[----:B------:R-:W-:Y:S06]  /*1dea0*/  BRA `(.L_x_8153) ;  /* 0x0000000000f47947 */ /* 0x000fec0003800000 */
.L_x_8152:
[----:B----4-:R-:W0:Y:S02]  /*1deb0*/  LDC.64 R2, c[0x0][0xc90] ;  /* 0x00032400ff027b82 */ /* 0x010e240000000a00 */
[----:B0-----:R-:W-:-:S05]  /*1dec0*/  IMAD.WIDE R2, R27, 0x4, R2 ;  /* 0x000000041b027825 */ /* 0x001fca00078e0202 */
[----:B-1----:R0:W2:Y:S02]  /*1ded0*/  LDG.E R7, desc[UR40][R2.64] ;  /* 0x0000002802077981 */ /* 0x0020a4000c1e1900 */
[----:B0-----:R-:W-:Y:S02]  /*1dee0*/  IMAD.MOV.U32 R2, RZ, RZ, RZ ;  /* 0x000000ffff027224 */ /* 0x001fe400078e00ff */
[----:B--2---:R-:W-:-:S05]  /*1def0*/  IMAD R5, R25, R7, RZ ;  /* 0x0000000719057224 */ /* 0x004fca00078e02ff */
[-C--:B------:R-:W-:Y:S02]  /*1df00*/  IABS R6, R5.reuse ;  /* 0x0000000500067213 */ /* 0x080fe40000000000 */
        /* <DEDUP_REMOVED lines=18> */
[----:B------:R-:W-:-:S13]  /*1e030*/  ISETP.GE.U32.AND P0, PT, R9, R6, PT ;  /* 0x000000060900720c */ /* 0x000fda0003f06070 */
[----:B------:R-:W-:-:S04]  /*1e040*/  @P0 VIADD R3, R3, 0x1 ;  /* 0x0000000103030836 */ /* 0x000fc80000000000 */
[----:B------:R-:W-:-:S04]  /*1e050*/  IMAD.MOV.U32 R2, RZ, RZ, R3 ;  /* 0x000000ffff027224 */ /* 0x000fc800078e0003 */
[----:B------:R-:W-:Y:S01]  /*1e060*/  @!P2 IMAD.MOV R2, RZ, RZ, -R2 ;  /* 0x000000ffff02a224 */ /* 0x000fe200078e0a02 */
        /* <DEDUP_REMOVED lines=25> */
[----:B------:R-:W-:Y:S02]  /*1e200*/  LOP3.LUT R0, R5, R4, RZ, 0x3c, !PT ;  /* 0x0000000405007212 */ /* 0x000fe400078e3cff */
[----:B------:R-:W-:Y:S02]  /*1e210*/  IADD3 R5, R6, 0x1000000, R5 ;  /* 0x0100000006057810 */ /* 0x000fe40007ffe005 */
[----:B------:R-:W-:-:S07]  /*1e220*/  ISETP.GE.AND P2, PT, R0, RZ, PT ;  /* 0x000000ff0000720c */ /* 0x000fce0003f46270 */
[----:B------:R-:W-:-:S06]  /*1e230*/  @P0 VIADD R2, R2, 0x1 ;  /* 0x0000000102020836 */ /* 0x000fcc0000000000 */
[----:B------:R-:W-:Y:S01]  /*1e240*/  @!P2 IMAD.MOV R2, RZ, RZ, -R2 ;  /* 0x000000ffff02a224 */ /* 0x000fe200078e0a02 */
[----:B------:R-:W-:Y:S01]  /*1e250*/  @!P1 LOP3.LUT R2, RZ, R4, RZ, 0x33, !PT ;  /* 0x00000004ff029212 */ /* 0x000fe200078e33ff */
[----:B------:R-:W-:-:S04]  /*1e260*/  IMAD.MOV R4, RZ, RZ, -R4 ;  /* 0x000000ffff047224 */ /* 0x000fc800078e0a04 */
[----:B------:R-:W-:-:S07]  /*1e270*/  IMAD R26, R2, R4, R5 ;  /* 0x00000004021a7224 */ /* 0x000fce00078e0205 */
.L_x_8153:
[----:B------:R-:W-:-:S05]  /*1e280*/  LOP3.LUT R2, RZ, R2, RZ, 0x33, !PT ;  /* 0x00000002ff027212 */ /* 0x000fca00078e33ff */
[----:B------:R-:W-:Y:S01]  /*1e290*/  IMAD.IADD R25, R25, 0x1, R2 ;  /* 0x0000000119197824 */ /* 0x000fe200078e0202 */
[----:B------:R-:W-:Y:S06]  /*1e2a0*/  BRA `(.L_x_8154) ;  /* 0x00000000001c7947 */ /* 0x000fec0003800000 */
.L_x_8146:
[----:B------:R-:W-:Y:S01]  /*1e2b0*/  UMOV UR4, URZ ;  /* 0x0000003f00047c82 */ /* 0x000fe20008000000 */
[----:B------:R-:W-:Y:S01]  /*1e2c0*/  UMOV UR5, URZ ;  /* 0x0000003f00057c82 */ /* 0x000fe20008000000 */
[----:B------:R-:W-:Y:S01]  /*1e2d0*/  ULDC UR6, c[0x0][0xc3c] ;  /* 0x00030f0000067ab9 */ /* 0x000fe20000000800 */
[----:B------:R-:W-:Y:S01]  /*1e2e0*/  IMAD.MOV.U32 R24, RZ, RZ, R0 ;  /* 0x000000ffff187224 */ /* 0x000fe200078e0000 */
[----:B------:R-:W-:Y:S01]  /*1e2f0*/  MOV R27, UR6 ;  /* 0x00000006001b7c02 */ /* 0x000fe20008000f00 */
[----:B------:R-:W-:Y:S02]  /*1e300*/  IMAD.U32 R25, RZ, RZ, UR4 ;  /* 0x00000004ff197e24 */ /* 0x000fe4000f8e00ff */
[----:B------:R-:W-:-:S07]  /*1e310*/  IMAD.U32 R26, RZ, RZ, UR5 ;  /* 0x00000005ff1a7e24 */ /* 0x000fce000f8e00ff */
.L_x_8154:
        /* <DEDUP_REMOVED lines=10> */
.L_x_8143:
[----:B------:R-:W-:Y:S02]  /*1e3c0*/  ULDC UR4, c[0x0][0xc3c] ;  /* 0x00030f0000047ab9 */ /* 0x000fe40000000800 */
[----:B0-----:R-:W-:-:S13]  /*1e3d0*/  ISETP.GE.AND P0, PT, R27, UR4, PT ;  /* 0x000000041b007c0c */ /* 0x001fda000bf06270 */
[----:B------:R-:W-:Y:S05]  /*1e3e0*/  @!P0 BRA `(.L_x_8155) ;  /* 0xffffff9000948947 */ /* 0x000fea000383ffff */
[----:B------:R-:W-:Y:S05]  /*1e3f0*/  BSYNC B8 ;  /* 0x0000000000087941 */ /* 0x000fea0003800000 */
.L_x_8044:
        /* <DEDUP_REMOVED lines=12> */
.L_x_8300:
[----:B------:R-:W-:Y:S05]  /*1e4c0*/  BSYNC B0 ;  /* 0x0000000000007941 */ /* 0x000fea0003800000 */
.L_x_8156:
[----:B------:R-:W-:-:S03]  /*1e4d0*/  UMOV UR4, 0xffffffff ;  /* 0xffffffff00047882 */ /* 0x000fc60000000000 */
[----:B------:R-:W-:Y:S05]  /*1e4e0*/  BRA.DIV UR4, `(.L_x_8158) ;  /* 0x0000004204787947 */ /* 0x000fea000b800000 */
[----:B0-----:R-:W0:Y:S02]  /*1e4f0*/  S2R R0, SR_TID.X ;  /* 0x0000000000007919 */ /* 0x001e240000002100 */
[----:B0-----:R-:W-:-:S04]  /*1e500*/  SHF.R.U32.HI R0, RZ, 0x5, R0 ;  /* 0x00000005ff007819 */ /* 0x001fc80000011600 */
[----:B------:R-:W-:-:S05]  /*1e510*/  LOP3.LUT R0, R0, 0x3, RZ, 0xc0, !PT ;  /* 0x0000000300007812 */ /* 0x000fca00078ec0ff */
[----:B------:R0:W1:Y:S02]  /*1e520*/  SHFL.IDX PT, R14, R0, RZ, 0x1f ;  /* 0x00001fff000e7589 */ /* 0x00006400000e0000 */
.L_x_8303:
[----:B-1----:R-:W-:-:S13]  /*1e530*/  ISETP.NE.AND P0, PT, R14, RZ, PT ;  /* 0x000000ff0e00720c */ /* 0x002fda0003f05270 */
[----:B------:R-:W-:Y:S05]  /*1e540*/  @P0 BRA `(.L_x_7879) ;  /* 0x0000000000880947 */ /* 0x000fea0003800000 */
[----:B------:R-:W-:-:S03]  /*1e550*/  UMOV UR4, 0xffffffff ;  /* 0xffffffff00047882 */ /* 0x000fc60000000000 */
[----:B------:R-:W-:Y:S05]  /*1e560*/  BRA.DIV UR4, `(.L_x_8159) ;  /* 0x00000042048c7947 */ /* 0x000fea000b800000 */
[----:B------:R-:W-:-:S13]  /*1e570*/  ELECT P6, URZ, PT ;  /* 0x00000000003f782f */ /* 0x000fda00038c0000 */
.L_x_8306:
[----:B------:R-:W-:Y:S05]  /*1e580*/  @!P6 BRA `(.L_x_7879) ;  /* 0x000000000078e947 */ /* 0x000fea0003800000 */
[----:B0-----:R-:W5:Y:S02]  /*1e590*/  LDL.LU R0, [R1] ;  /* 0x0000000001007983 */ /* 0x001f640000300800 */
[----:B-----5:R-:W-:-:S04]  /*1e5a0*/  LOP3.LUT R0, R0, 0x2, RZ, 0xfc, !PT ;  /* 0x0000000200007812 */ /* 0x020fc800078efcff */
[----:B------:R-:W-:-:S13]  /*1e5b0*/  ISETP.NE.AND P0, PT, R0, 0x3, PT ;  /* 0x000000030000780c */ /* 0x000fda0003f05270 */
[----:B------:R-:W-:Y:S05]  /*1e5c0*/  @!P0 BRA `(.L_x_8160) ;  /* 0x0000000000048947 */ /* 0x000fea0003800000 */
[----:B------:R-:W-:Y:S01]  /*1e5d0*/  BPT.TRAP 0x1 ;  /* 0x000000040000795c */ /* 0x000fe20000300000 */
.L_x_8160:
[----:B------:R-:W-:Y:S01]  /*1e5e0*/  IMAD R5, R22, 0x8, R7 ;  /* 0x0000000816057824 */ /* 0x000fe200078e0207 */
[----:B------:R-:W-:Y:S01]  /*1e5f0*/  SHF.L.U32 R0, R28, 0x1f, RZ ;  /* 0x0000001f1c007819 */ /* 0x000fe200000006ff */
[----:B------:R-:W-:-:S03]  /*1e600*/  VIADD R22, R22, 0x1 ;  /* 0x0000000116167836 */ /* 0x000fc60000000000 */
[----:B------:R-:W0:Y:S02]  /*1e610*/  SYNCS.PHASECHK.TRANS64.TRYWAIT P1, [R5+URZ+0x28c40], R0 ;  /* 0x028c4000050075a7 */ /* 0x000e24000802017f */
[----:B------:R-:W-:-:S04]  /*1e620*/  ISETP.NE.AND P2, PT, R22, 0x2, PT ;  /* 0x000000021600780c */ /* 0x000fc80003f45270 */
[----:B------:R-:W-:Y:S01]  /*1e630*/  SEL R3, RZ, 0x1, P2 ;  /* 0x00000001ff037807 */ /* 0x000fe20001000000 */
[----:B0-----:R-:W-:Y:S08]  /*1e640*/  @!P1 BRA `(.L_x_8161) ;  /* 0x0000004000749947 */ /* 0x001ff00003800000 */
.L_x_8307:
[----:B------:R-:W-:Y:S02]  /*1e650*/  SEL R22, R22, RZ, P2 ;  /* 0x000000ff16167207 */ /* 0x000fe40001000000 */
[----:B------:R-:W-:Y:S01]  /*1e660*/  LOP3.LUT R2, R28, R3, RZ, 0x3c, !PT ;  /* 0x000000031c027212 */ /* 0x000fe200078e3cff */
[----:B------:R-:W-:Y:S06]  /*1e670*/  @!P0 BRA `(.L_x_8162) ;  /* 0x0000000000048947 */ /* 0x000fec0003800000 */
[----:B------:R-:W-:Y:S01]  /*1e680*/  BPT.TRAP 0x1 ;  /* 0x000000040000795c */ /* 0x000fe20000300000 */
.L_x_8162:
[----:B------:R-:W-:Y:S01]  /*1e690*/  IMAD R3, R22, 0x8, R7 ;  /* 0x0000000816037824 */ /* 0x000fe200078e0207 */
[----:B------:R-:W-:-:S04]  /*1e6a0*/  SHF.L.U32 R2, R2, 0x1f, RZ ;  /* 0x0000001f02027819 */ /* 0x000fc800000006ff */
[----:B------:R-:W1:Y:S02]  /*1e6b0*/  SYNCS.PHASECHK.TRANS64.TRYWAIT P1, [R3+URZ+0x28c40], R2 ;  /* 0x028c4002030075a7 */ /* 0x000e64000802017f */
[----:B-1----:R-:W-:Y:S05]  /*1e6c0*/  @!P1 BRA `(.L_x_8163) ;  /* 0x0000004000689947 */ /* 0x002fea0003800000 */
.L_x_8308:
[----:B------:R-:W-:Y:S05]  /*1e6d0*/  @!P0 BRA `(.L_x_8164) ;  /* 0x0000000000048947 */ /* 0x000fea0003800000 */
[----:B------:R-:W-:Y:S01]  /*1e6e0*/  BPT.TRAP 0x1 ;  /* 0x000000040000795c */ /* 0x000fe20000300000 */
.L_x_8164:
[----:B------:R-:W5:Y:S02]  /*1e6f0*/  SYNCS.PHASECHK.TRANS64.TRYWAIT P1, [R5+URZ+0x28c60], R0 ;  /* 0x028c6000050075a7 */ /* 0x000f64000802017f */
[----:B-----5:R-:W-:Y:S05]  /*1e700*/  @!P1 BRA `(.L_x_8165) ;  /* 0x00000040006c9947 */ /* 0x020fea0003800000 */
.L_x_8309:
[----:B------:R-:W-:Y:S05]  /*1e710*/  @!P0 BRA `(.L_x_8166) ;  /* 0x0000000000048947 */ /* 0x000fea0003800000 */
[----:B------:R-:W-:Y:S01]  /*1e720*/  BPT.TRAP 0x1 ;  /* 0x000000040000795c */ /* 0x000fe20000300000 */
.L_x_8166:
[----:B------:R0:W0:Y:S02]  /*1e730*/  SYNCS.PHASECHK.TRANS64.TRYWAIT P0, [R3+URZ+0x28c60], R2 ;  /* 0x028c6002030075a7 */ /* 0x000024000800017f */
[----:B0-----:R-:W-:Y:S05]  /*1e740*/  @!P0 NANOSLEEP.SYNCS 0x989680 ;  /* 0x009896800000895d */ /* 0x001fea0003900000 */
[----:B------:R-:W0:Y:S02]  /*1e750*/  @!P0 SYNCS.PHASECHK.TRANS64 P0, [R3+URZ+0x28c60], R2 ;  /* 0x028c6002030085a7 */ /* 0x000e24000800007f */
[----:B0-----:R-:W-:Y:S05]  /*1e760*/  @!P0 BRA `(.L_x_8166) ;  /* 0xfffffffc00f08947 */ /* 0x001fea000383ffff */
.L_x_7879:
[----:B------:R-:W-:Y:S05]  /*1e770*/  BSYNC B9 ;  /* 0x0000000000097941 */ /* 0x000fea0003800000 */
.L_x_7876:
[----:B------:R-:W-:Y:S05]  /*1e780*/  EXIT ;  /* 0x000000000000794d */ /* 0x000fea0003800000 */
.L_x_7897:
[----:B0-----:R0:W1:Y:S02]  /*1e790*/  SYNCS.PHASECHK.TRANS64.TRYWAIT P5, [R61+URZ+0x28c90], R68 ;  /* 0x028c90443d0075a7 */ /* 0x00106400080a017f */
[----:B-1----:R-:W-:Y:S05]  /*1e7a0*/  @!P5 NANOSLEEP.SYNCS 0x989680 ;  /* 0x009896800000d95d */ /* 0x002fea0003900000 */
[----:B------:R-:W1:Y:S02]  /*1e7b0*/  @!P5 SYNCS.PHASECHK.TRANS64 P5, [R61+URZ+0x28c90], R68 ;  /* 0x028c90443d00d5a7 */ /* 0x000e6400080a007f */
[----:B-1----:R-:W-:Y:S05]  /*1e7c0*/  @!P5 BRA `(.L_x_7897) ;  /* 0xfffffffc00f0d947 */ /* 0x002fea000383ffff */
[----:B------:R-:W-:Y:S05]  /*1e7d0*/  BRA `(.L_x_8167) ;  /* 0xfffffe4800747947 */ /* 0x000fea000383ffff */
.L_x_7898:
        /* <DEDUP_REMOVED lines=8> */
.L_x_8169:
[----:B------:R-:W-:Y:S05]  /*1e860*/  BSYNC B1 ;  /* 0x0000000000017941 */ /* 0x000fea0003800000 */
.L_x_8168:
        /* <DEDUP_REMOVED lines=8> */
.L_x_8170:
[----:B------:R-:W-:Y:S01]  /*1e8f0*/  IMAD.MOV.U32 R70, RZ, RZ, R14 ;  /* 0x000000ffff467224 */ /* 0x000fe200078e000e */
[----:B------:R-:W-:Y:S06]  /*1e900*/  BRA `(.L_x_8171) ;  /* 0xfffffe48003c7947 */ /* 0x000fec000383ffff */
.L_x_7908:
[----:B0-----:R0:W1:Y:S02]  /*1e910*/  SYNCS.PHASECHK.TRANS64.TRYWAIT P6, [R61+URZ+0x28c90], R68 ;  /* 0x028c90443d0075a7 */ /* 0x00106400080c017f */
[----:B-1----:R-:W-:Y:S05]  /*1e920*/  @!P6 NANOSLEEP.SYNCS 0x989680 ;  /* 0x009896800000e95d */ /* 0x002fea0003900000 */
[----:B------:R-:W1:Y:S02]  /*1e930*/  @!P6 SYNCS.PHASECHK.TRANS64 P6, [R61+URZ+0x28c90], R68 ;  /* 0x028c90443d00e5a7 */ /* 0x000e6400080c007f */
[----:B-1----:R-:W-:Y:S05]  /*1e940*/  @!P6 BRA `(.L_x_7908) ;  /* 0xfffffffc00f0e947 */ /* 0x002fea000383ffff */
[----:B------:R-:W-:Y:S05]  /*1e950*/  BRA `(.L_x_8172) ;  /* 0xfffffe50009c7947 */ /* 0x000fea000383ffff */
.L_x_7909:
        /* <DEDUP_REMOVED lines=8> */
.L_x_8174:
[----:B------:R-:W-:Y:S05]  /*1e9e0*/  BSYNC B1 ;  /* 0x0000000000017941 */ /* 0x000fea0003800000 */
.L_x_8173:
        /* <DEDUP_REMOVED lines=8> */
.L_x_8175:
[----:B------:R-:W-:Y:S01]  /*1ea70*/  IMAD.MOV.U32 R70, RZ, RZ, R14 ;  /* 0x000000ffff467224 */ /* 0x000fe200078e000e */
[----:B------:R-:W-:Y:S06]  /*1ea80*/  BRA `(.L_x_8176) ;  /* 0xfffffe5000647947 */ /* 0x000fec000383ffff */
.L_x_7914:
[----:B-1----:R1:W2:Y:S02]  /*1ea90*/  SYNCS.PHASECHK.TRANS64.TRYWAIT P4, [R61+URZ+0x28c90], R68 ;  /* 0x028c90443d0075a7 */ /* 0x0022a4000808017f */
[----:B--2---:R-:W-:Y:S05]  /*1eaa0*/  @!P4 NANOSLEEP.SYNCS 0x989680 ;  /* 0x009896800000c95d */ /* 0x004fea0003900000 */
[----:B------:R-:W2:Y:S02]  /*1eab0*/  @!P4 SYNCS.PHASECHK.TRANS64 P4, [R61+URZ+0x28c90], R68 ;  /* 0x028c90443d00c5a7 */ /* 0x000ea4000808007f */
[----:B--2---:R-:W-:Y:S05]  /*1eac0*/  @!P4 BRA `(.L_x_7914) ;  /* 0xfffffffc00f0c947 */ /* 0x004fea000383ffff */
[----:B------:R-:W-:Y:S05]  /*1ead0*/  BRA `(.L_x_8177) ;  /* 0xfffffe5800647947 */ /* 0x000fea000383ffff */
.L_x_7915:
[----:B------:R-:W-:Y:S01]  /*1eae0*/  BSSY B1, `(.L_x_8178) ;  /* 0x0000007000017945 */ /* 0x000fe20003800000 */
[----:B------:R-:W-:Y:S01]  /*1eaf0*/  MOV R12, RZ ;  /* 0x000000ff000c7202 */ /* 0x000fe20000000f00 */
[----:B------:R-:W-:Y:S02]  /*1eb00*/  IMAD.MOV.U32 R11, RZ, RZ, 0x1c1f ;  /* 0x00001c1fff0b7424 */ /* 0x000fe400078e00ff */
[----:B------:R-:W-:-:S07]  /*1eb10*/  IMAD.MOV.U32 R15, RZ, RZ, -0x1 ;  /* 0xffffffffff0f7424 */ /* 0x000fce00078e00ff */
[----:B-1----:R-:W-:Y:S05]  /*1eb20*/  WARPSYNC.COLLECTIVE R15, `(.L_x_8179) ;  /* 0x000000000f087348 */ /* 0x002fea0003c00000 */
[----:B------:R0:W2:Y:S02]  /*1eb30*/  SHFL.IDX P6, R14, R13, R12, R11 ;  /* 0x0000000c0d0e7389 */ /* 0x0000a400000c000b */
[----:B012---:R-:W-:Y:S01]  /*1eb40*/  ENDCOLLECTIVE ;  /* 0x000000000000791b */ /* 0x007fe20003800000 */
.L_x_8179:
[----:B------:R-:W-:Y:S05]  /*1eb50*/  BSYNC B1 ;  /* 0x0000000000017941 */ /* 0x000fea0003800000 */
.L_x_8178:
        /* <DEDUP_REMOVED lines=8> */
.L_x_8180:
[----:B------:R-:W-:Y:S05]  /*1ebe0*/  BRA `(.L_x_8181) ;  /* 0xfffffe5800847947 */ /* 0x000fea000383ffff */
.L_x_7919:
[----:B--2---:R2:W4:Y:S02]  /*1ebf0*/  SYNCS.PHASECHK.TRANS64.TRYWAIT P3, [R61+URZ+0x28cb0], R68 ;  /* 0x028cb0443d0075a7 */ /* 0x004524000806017f */
[----:B----4-:R-:W-:Y:S05]  /*1ec00*/  @!P3 NANOSLEEP.SYNCS 0x989680 ;  /* 0x009896800000b95d */ /* 0x010fea0003900000 */
[----:B------:R-:W4:Y:S02]  /*1ec10*/  @!P3 SYNCS.PHASECHK.TRANS64 P3, [R61+URZ+0x28cb0], R68 ;  /* 0x028cb0443d00b5a7 */ /* 0x000f24000806007f */
[----:B----4-:R-:W-:Y:S05]  /*1ec20*/  @!P3 BRA `(.L_x_7919) ;  /* 0xfffffffc00f0b947 */ /* 0x010fea000383ffff */
[----:B------:R-:W-:Y:S05]  /*1ec30*/  BRA `(.L_x_8182) ;  /* 0xfffffe5c00107947 */ /* 0x000fea000383ffff */
.L_x_7932:
[----:B0-----:R0:W1:Y:S02]  /*1ec40*/  SYNCS.PHASECHK.TRANS64.TRYWAIT P1, [R12+URZ+0x28c50], R5 ;  /* 0x028c50050c0075a7 */ /* 0x001064000802017f */
[----:B-1----:R-:W-:Y:S05]  /*1ec50*/  @!P1 NANOSLEEP.SYNCS 0x989680 ;  /* 0x009896800000995d */ /* 0x002fea0003900000 */
[----:B------:R-:W1:Y:S02]  /*1ec60*/  @!P1 SYNCS.PHASECHK.TRANS64 P1, [R12+URZ+0x28c50], R5 ;  /* 0x028c50050c0095a7 */ /* 0x000e64000802007f */
[----:B-1----:R-:W-:Y:S05]  /*1ec70*/  @!P1 BRA `(.L_x_7932) ;  /* 0xfffffffc00f09947 */ /* 0x002fea000383ffff */
[----:B------:R-:W-:Y:S05]  /*1ec80*/  BRA `(.L_x_8183) ;  /* 0xfffffe6c00c87947 */ /* 0x000fea000383ffff */
.L_x_7940:
[----:B-1----:R1:W2:Y:S02]  /*1ec90*/  SYNCS.PHASECHK.TRANS64.TRYWAIT P1, [R21+URZ+0x28c50], R12 ;  /* 0x028c500c150075a7 */ /* 0x0022a4000802017f */
[----:B--2---:R-:W-:Y:S05]  /*1eca0*/  @!P1 NANOSLEEP.SYNCS 0x989680 ;  /* 0x009896800000995d */ /* 0x004fea0003900000 */
[----:B------:R-:W2:Y:S02]  /*1ecb0*/  @!P1 SYNCS.PHASECHK.TRANS64 P1, [R21+URZ+0x28c50], R12 ;  /* 0x028c500c150095a7 */ /* 0x000ea4000802007f */
[----:B--2---:R-:W-:Y:S05]  /*1ecc0*/  @!P1 BRA `(.L_x_7940) ;  /* 0xfffffffc00f09947 */ /* 0x004fea000383ffff */
[----:B------:R-:W-:Y:S05]  /*1ecd0*/  BRA `(.L_x_7939) ;  /* 0xfffffe7800f07947 */ /* 0x000fea000383ffff */
.L_x_7956:
        /* <DEDUP_REMOVED lines=8> */
.L_x_8185:
[----:B------:R-:W-:Y:S05]  /*1ed60*/  BSYNC B1 ;  /* 0x0000000000017941 */ /* 0x000fea0003800000 */
.L_x_8184:
[----:B------:R-:W-:Y:S01]  /*1ed70*/  MOV R13, R10 ;  /* 0x0000000a000d7202 */ /* 0x000fe20000000f00 */
[----:B------:R-:W-:Y:S02]  /*1ed80*/  IMAD.MOV.U32 R12, RZ, RZ, RZ ;  /* 0x000000ffff0c7224 */ /* 0x000fe400078e00ff */
[----:B------:R-:W-:Y:S02]  /*1ed90*/  IMAD.MOV.U32 R11, RZ, RZ, 0x1c1f ;  /* 0x00001c1fff0b7424 */ /* 0x000fe400078e00ff */
[----:B------:R-:W-:Y:S02]  /*1eda0*/  IMAD.MOV.U32 R15, RZ, RZ, -0x1 ;  /* 0xffffffffff0f7424 */ /* 0x000fe400078e00ff */
[----:B------:R-:W-:-:S07]  /*1edb0*/  IMAD.MOV.U32 R0, RZ, RZ, R14 ;  /* 0x000000ffff007224 */ /* 0x000fce00078e000e */
[----:B------:R-:W-:Y:S05]  /*1edc0*/  WARPSYNC.COLLECTIVE R15, `(.L_x_8186) ;  /* 0x000000000f087348 */ /* 0x000fea0003c00000 */
[----:B------:R0:W1:Y:S02]  /*1edd0*/  SHFL.IDX P6, R14, R13, R12, R11 ;  /* 0x0000000c0d0e7389 */ /* 0x00006400000c000b */
[----:B01----:R-:W-:Y:S01]  /*1ede0*/  ENDCOLLECTIVE ;  /* 0x000000000000791b */ /* 0x003fe20003800000 */
.L_x_8186:
[----:B------:R-:W-:Y:S02]  /*1edf0*/  IMAD.MOV.U32 R13, RZ, RZ, R152 ;  /* 0x000000ffff0d7224 */ /* 0x000fe400078e0098 */
[----:B------:R-:W-:-:S07]  /*1ee00*/  IMAD.MOV.U32 R3, RZ, RZ, R14 ;  /* 0x000000ffff037224 */ /* 0x000fce00078e000e */
[----:B------:R-:W-:Y:S05]  /*1ee10*/  WARPSYNC.COLLECTIVE R15, `(.L_x_8187) ;  /* 0x000000000f087348 */ /* 0x000fea0003c00000 */
[----:B------:R0:W1:Y:S02]  /*1ee20*/  SHFL.IDX P6, R14, R13, R12, R11 ;  /* 0x0000000c0d0e7389 */ /* 0x00006400000c000b */
[----:B01----:R-:W-:Y:S01]  /*1ee30*/  ENDCOLLECTIVE ;  /* 0x000000000000791b */ /* 0x003fe20003800000 */
.L_x_8187:
[----:B------:R-:W-:Y:S02]  /*1ee40*/  IMAD.MOV.U32 R13, RZ, RZ, R30 ;  /* 0x000000ffff0d7224 */ /* 0x000fe400078e001e */
[----:B------:R-:W-:-:S07]  /*1ee50*/  IMAD.MOV.U32 R7, RZ, RZ, R14 ;  /* 0x000000ffff077224 */ /* 0x000fce00078e000e */
[----:B------:R-:W-:Y:S05]  /*1ee60*/  WARPSYNC.COLLECTIVE R15, `(.L_x_8188) ;  /* 0x000000000f087348 */ /* 0x000fea0003c00000 */
[----:B------:R0:W1:Y:S02]  /*1ee70*/  SHFL.IDX P6, R14, R13, R12, R11 ;  /* 0x0000000c0d0e7389 */ /* 0x00006400000c000b */
[----:B01----:R-:W-:Y:S01]  /*1ee80*/  ENDCOLLECTIVE ;  /* 0x000000000000791b */ /* 0x003fe20003800000 */
.L_x_8188:
[----:B------:R-:W-:Y:S01]  /*1ee90*/  IMAD.MOV.U32 R8, RZ, RZ, R14 ;  /* 0x000000ffff087224 */ /* 0x000fe200078e000e */
[----:B------:R-:W-:Y:S06]  /*1eea0*/  BRA `(.L_x_8189) ;  /* 0xfffffe94003c7947 */ /* 0x000fec000383ffff */
.L_x_7959:
[----:B------:R-:W-:Y:S01]  /*1eeb0*/  BSSY B1, `(.L_x_8190) ;  /* 0x0000008000017945 */ /* 0x000fe20003800000 */
[----:B------:R-:W-:Y:S02]  /*1eec0*/  IMAD.MOV.U32 R13, RZ, RZ, R31 ;  /* 0x000000ffff0d7224 */ /* 0x000fe400078e001f */
[----:B------:R-:W-:Y:S02]  /*1eed0*/  IMAD.MOV.U32 R12, RZ, RZ, 0x1 ;  /* 0x00000001ff0c7424 */ /* 0x000fe400078e00ff */
[----:B------:R-:W-:Y:S02]  /*1eee0*/  IMAD.MOV.U32 R11, RZ, RZ, 0x1c1f ;  /* 0x00001c1fff0b7424 */ /* 0x000fe400078e00ff */
[----:B------:R-:W-:-:S07]  /*1eef0*/  IMAD.MOV.U32 R15, RZ, RZ, -0x1 ;  /* 0xffffffffff0f7424 */ /* 0x000fce00078e00ff */
[----:B0--3--:R-:W-:Y:S05]  /*1ef00*/  WARPSYNC.COLLECTIVE R15, `(.L_x_8191) ;  /* 0x000000000f087348 */ /* 0x009fea0003c00000 */
[----:B------:R1:W2:Y:S02]  /*1ef10*/  SHFL.IDX P6, R14, R13, R12, R11 ;  /* 0x0000000c0d0e7389 */ /* 0x0002a400000c000b */
[----:B0123--:R-:W-:Y:S01]  /*1ef20*/  ENDCOLLECTIVE ;  /* 0x000000000000791b */ /* 0x00ffe20003800000 */
.L_x_8191:
[----:B------:R-:W-:Y:S05]  /*1ef30*/  BSYNC B1 ;  /* 0x0000000000017941 */ /* 0x000fea0003800000 */
.L_x_8190:
[----:B------:R-:W-:Y:S01]  /*1ef40*/  IMAD.MOV.U32 R13, RZ, RZ, R10 ;  /* 0x000000ffff0d7224 */ /* 0x000fe200078e000a */
[----:B------:R-:W-:Y:S01]  /*1ef50*/  MOV R0, R14 ;  /* 0x0000000e00007202 */ /* 0x000fe20000000f00 */
[----:B------:R-:W-:Y:S02]  /*1ef60*/  IMAD.MOV.U32 R12, RZ, RZ, 0x1 ;  /* 0x00000001ff0c7424 */ /* 0x000fe400078e00ff */
[----:B------:R-:W-:Y:S02]  /*1ef70*/  IMAD.MOV.U32 R11, RZ, RZ, 0x1c1f ;  /* 0x00001c1fff0b7424 */ /* 0x000fe400078e00ff */
[----:B------:R-:W-:-:S07]  /*1ef80*/  IMAD.MOV.U32 R15, RZ, RZ, -0x1 ;  /* 0xffffffffff0f7424 */ /* 0x000fce00078e00ff */
[----:B------:R-:W-:Y:S05]  /*1ef90*/  WARPSYNC.COLLECTIVE R15, `(.L_x_8192) ;  /* 0x000000000f087348 */ /* 0x000fea0003c00000 */
[----:B------:R0:W1:Y:S02]  /*1efa0*/  SHFL.IDX P6, R14, R13, R12, R11 ;  /* 0x0000000c0d0e7389 */ /* 0x00006400000c000b */
[----:B01----:R-:W-:Y:S01]  /*1efb0*/  ENDCOLLECTIVE ;  /* 0x000000000000791b */ /* 0x003fe20003800000 */
.L_x_8192:
[----:B------:R-:W-:Y:S02]  /*1efc0*/  IMAD.MOV.U32 R13, RZ, RZ, R152 ;  /* 0x000000ffff0d7224 */ /* 0x000fe400078e0098 */
[----:B------:R-:W-:-:S07]  /*1efd0*/  IMAD.MOV.U32 R3, RZ, RZ, R14 ;  /* 0x000000ffff037224 */ /* 0x000fce00078e000e */
[----:B------:R-:W-:Y:S05]  /*1efe0*/  WARPSYNC.COLLECTIVE R15, `(.L_x_8193) ;  /* 0x000000000f087348 */ /* 0x000fea0003c00000 */
[----:B------:R0:W1:Y:S02]  /*1eff0*/  SHFL.IDX P6, R14, R13, R12, R11 ;  /* 0x0000000c0d0e7389 */ /* 0x00006400000c000b */
[----:B01----:R-:W-:Y:S01]  /*1f000*/  ENDCOLLECTIVE ;  /* 0x000000000000791b */ /* 0x003fe20003800000 */
.L_x_8193:
[----:B------:R-:W-:Y:S02]  /*1f010*/  IMAD.MOV.U32 R13, RZ, RZ, R30 ;  /* 0x000000ffff0d7224 */ /* 0x000fe400078e001e */
[----:B------:R-:W-:-:S07]  /*1f020*/  IMAD.MOV.U32 R7, RZ, RZ, R14 ;  /* 0x000000ffff077224 */ /* 0x000fce00078e000e */
[----:B------:R-:W-:Y:S05]  /*1f030*/  WARPSYNC.COLLECTIVE R15, `(.L_x_8194) ;  /* 0x000000000f087348 */ /* 0x000fea0003c00000 */
[----:B------:R0:W1:Y:S02]  /*1f040*/  SHFL.IDX P6, R14, R13, R12, R11 ;  /* 0x0000000c0d0e7389 */ /* 0x00006400000c000b */
[----:B01----:R-:W-:Y:S01]  /*1f050*/  ENDCOLLECTIVE ;  /* 0x000000000000791b */ /* 0x003fe20003800000 */
.L_x_8194:
[----:B------:R-:W-:Y:S01]  /*1f060*/  IMAD.MOV.U32 R30, RZ, RZ, R14 ;  /* 0x000000ffff1e7224 */ /* 0x000fe200078e000e */
[----:B------:R-:W-:Y:S06]  /*1f070*/  BRA `(.L_x_8195) ;  /* 0xfffffe94009c7947 */ /* 0x000fec000383ffff */
.L_x_7963:
[----:B0-----:R0:W1:Y:S02]  /*1f080*/  SYNCS.PHASECHK.TRANS64.TRYWAIT P0, [R2+URZ+0x28c00], R35 ;  /* 0x028c0023020075a7 */ /* 0x001064000800017f */
[----:B-1----:R-:W-:Y:S05]  /*1f090*/  @!P0 NANOSLEEP.SYNCS 0x989680 ;  /* 0x009896800000895d */ /* 0x002fea0003900000 */
[----:B------:R-:W1:Y:S02]  /*1f0a0*/  @!P0 SYNCS.PHASECHK.TRANS64 P0, [R2+URZ+0x28c00], R35 ;  /* 0x028c0023020085a7 */ /* 0x000e64000800007f */
[----:B-1----:R-:W-:Y:S05]  /*1f0b0*/  @!P0 BRA `(.L_x_7963) ;  /* 0xfffffffc00f08947 */ /* 0x002fea000383ffff */
[----:B------:R-:W-:Y:S05]  /*1f0c0*/  BRA `(.L_x_8196) ;  /* 0xfffffe9800907947 */ /* 0x000fea000383ffff */
.L_x_7971:
[----:B------:R-:W0:Y:S01]  /*1f0d0*/  LDC R37, c[0x0][0x3f4] ;  /* 0x0000fd00ff257b82 */ /* 0x000e220000000800 */
[----:B------:R-:W-:Y:S01]  /*1f0e0*/  BSSY B1, `(.L_x_8197) ;  /* 0x0000008000017945 */ /* 0x000fe20003800000 */
[----:B------:R-:W-:Y:S01]  /*1f0f0*/  IMAD.MOV.U32 R13, RZ, RZ, R27 ;  /* 0x000000ffff0d7224 */ /* 0x000fe200078e001b */
[----:B------:R-:W-:Y:S01]  /*1f100*/  MOV R11, 0x1c1f ;  /* 0x00001c1f000b7802 */ /* 0x000fe20000000f00 */
[----:B------:R-:W-:Y:S02]  /*1f110*/  IMAD.MOV.U32 R12, RZ, RZ, RZ ;  /* 0x000000ffff0c7224 */ /* 0x000fe400078e00ff */
[----:B------:R-:W-:-:S07]  /*1f120*/  IMAD.MOV.U32 R15, RZ, RZ, -0x1 ;  /* 0xffffffffff0f7424 */ /* 0x000fce00078e00ff */
[----:B0---4-:R-:W-:Y:S05]  /*1f130*/  WARPSYNC.COLLECTIVE R15, `(.L_x_8198) ;  /* 0x000000000f087348 */ /* 0x011fea0003c00000 */
[----:B------:R1:W2:Y:S02]  /*1f140*/  SHFL.IDX P6, R14, R13, R12, R11 ;  /* 0x0000000c0d0e7389 */ /* 0x0002a400000c000b */
[----:B012-4-:R-:W-:Y:S01]  /*1f150*/  ENDCOLLECTIVE ;  /* 0x000000000000791b */ /* 0x017fe20003800000 */
.L_x_8198:
[----:B------:R-:W-:Y:S05]  /*1f160*/  BSYNC B1 ;  /* 0x0000000000017941 */ /* 0x000fea0003800000 */
.L_x_8197:
        /* <DEDUP_REMOVED lines=10> */
.L_x_8199:
        /* <DEDUP_REMOVED lines=8> */
.L_x_8200:
[----:B------:R-:W-:-:S04]  /*1f290*/  @!P1 IADD3 R8, P2, R4, R7, RZ ;  /* 0x0000000704089210 */ /* 0x000fc80007f5e0ff */
[----:B------:R-:W-:Y:S01]  /*1f2a0*/  @!P1 IADD3.X R9, R3, R6, RZ, P2, !PT ;  /* 0x0000000603099210 */ /* 0x000fe200017fe4ff */
[----:B------:R-:W-:Y:S02]  /*1f2b0*/  IMAD.MOV.U32 R13, RZ, RZ, R34 ;  /* 0x000000ffff0d7224 */ /* 0x000fe400078e0022 */
[----:B------:R-:W-:-:S07]  /*1f2c0*/  IMAD.MOV.U32 R5, RZ, RZ, R14 ;  /* 0x000000ffff057224 */ /* 0x000fce00078e000e */
[----:B------:R-:W-:Y:S05]  /*1f2d0*/  WARPSYNC.COLLECTIVE R15, `(.L_x_8201) ;  /* 0x000000000f087348 */ /* 0x000fea0003c00000 */
[----:B------:R0:W1:Y:S02]  /*1f2e0*/  SHFL.IDX P6, R14, R13, R12, R11 ;  /* 0x0000000c0d0e7389 */ /* 0x00006400000c000b */
[----:B01----:R-:W-:Y:S01]  /*1f2f0*/  ENDCOLLECTIVE ;  /* 0x000000000000791b */ /* 0x003fe20003800000 */
.L_x_8201:
        /* <DEDUP_REMOVED lines=16> */
[----:B------:R-:W-:Y:S02]  /*1f400*/  IMAD.MOV.U32 R3, RZ, RZ, R20 ;  /* 0x000000ffff037224 */ /* 0x000fe400078e0014 */
[----:B------:R-:W-:-:S07]  /*1f410*/  @!P1 IMAD.MOV.U32 R28, RZ, RZ, R10 ;  /* 0x000000ffff1c9224 */ /* 0x000fce00078e000a */
[----:B-----5:R-:W-:Y:S05]  /*1f420*/  WARPSYNC.COLLECTIVE R15, `(.L_x_8202) ;  /* 0x000000000f087348 */ /* 0x020fea0003c00000 */
[----:B------:R0:W1:Y:S02]  /*1f430*/  SHFL.IDX P6, R14, R13, R12, R11 ;  /* 0x0000000c0d0e7389 */ /* 0x00006400000c000b */
[----:B01---5:R-:W-:Y:S01]  /*1f440*/  ENDCOLLECTIVE ;  /* 0x000000000000791b */ /* 0x023fe20003800000 */
.L_x_8202:
[----:B------:R-:W-:Y:S01]  /*1f450*/  IMAD.MOV.U32 R9, RZ, RZ, R29 ;  /* 0x000000ffff097224 */ /* 0x000fe200078e001d */
[----:B------:R-:W-:Y:S01]  /*1f460*/  PRMT R55, R3, 0x7610, R55 ;  /* 0x0000761003377816 */ /* 0x000fe20000000037 */
[----:B------:R-:W-:Y:S02]  /*1f470*/  IMAD.MOV.U32 R8, RZ, RZ, R28 ;  /* 0x000000ffff087224 */ /* 0x000fe400078e001c */
[----:B------:R-:W-:Y:S02]  /*1f480*/  @!P1 IMAD.MOV.U32 R30, RZ, RZ, R4 ;  /* 0x000000ffff1e9224 */ /* 0x000fe400078e0004 */
[----:B------:R-:W-:Y:S01]  /*1f490*/  @!P1 IMAD.MOV.U32 R31, RZ, RZ, R5 ;  /* 0x000000ffff1f9224 */ /* 0x000fe200078e0005 */
[----:B------:R-:W-:Y:S01]  /*1f4a0*/  PRMT R36, R8, 0x5410, R9 ;  /* 0x0000541008247816 */ /* 0x000fe20000000009 */
[----:B------:R-:W-:Y:S02]  /*1f4b0*/  @!P1 IMAD.MOV.U32 R32, RZ, RZ, R6 ;  /* 0x000000ffff209224 */ /* 0x000fe400078e0006 */
[----:B------:R-:W-:Y:S01]  /*1f4c0*/  @!P1 IMAD.MOV.U32 R33, RZ, RZ, R7 ;  /* 0x000000ffff219224 */ /* 0x000fe200078e0007 */
[----:B------:R-:W-:Y:S01]  /*1f4d0*/  MOV R5, R31 ;  /* 0x0000001f00057202 */ /* 0x000fe20000000f00 */
[----:B------:R-:W-:Y:S01]  /*1f4e0*/  IMAD.MOV.U32 R4, RZ, RZ, R30 ;  /* 0x000000ffff047224 */ /* 0x000fe200078e001e */
[----:B------:R-:W-:Y:S01]  /*1f4f0*/  MOV R13, R26 ;  /* 0x0000001a000d7202 */ /* 0x000fe20000000f00 */
[----:B------:R-:W-:Y:S01]  /*1f500*/  IMAD.MOV.U32 R6, RZ, RZ, R32 ;  /* 0x000000ffff067224 */ /* 0x000fe200078e0020 */
[----:B------:R-:W-:Y:S01]  /*1f510*/  PRMT R48, R5, 0x7610, R48 ;  /* 0x0000761005307816 */ /* 0x000fe20000000030 */
[----:B------:R-:W-:-:S03]  /*1f520*/  IMAD.MOV.U32 R7, RZ, RZ, R33 ;  /* 0x000000ffff077224 */ /* 0x000fc600078e0021 */
[----:B------:R-:W-:Y:S02]  /*1f530*/  PRMT R54, R4, 0x5410, R6 ;  /* 0x0000541004367816 */ /* 0x000fe40000000006 */
[----:B------:R-:W-:Y:S02]  /*1f540*/  CS2R R4, SRZ ;  /* 0x0000000000047805 */ /* 0x000fe4000001ff00 */
[----:B------:R-:W-:Y:S01]  /*1f550*/  PRMT R53, R7, 0x7610, R53 ;  /* 0x0000761007357816 */ /* 0x000fe20000000035 */
[----:B------:R-:W-:-:S07]  /*1f560*/  IMAD.MOV.U32 R3, RZ, RZ, R14 ;  /* 0x000000ffff037224 */ /* 0x000fce00078e000e */
[----:B------:R-:W-:Y:S05]  /*1f570*/  WARPSYNC.COLLECTIVE R15, `(.L_x_8203) ;  /* 0x000000000f087348 */ /* 0x000fea0003c00000 */
[----:B------:R0:W1:Y:S02]  /*1f580*/  SHFL.IDX P6, R14, R13, R12, R11 ;  /* 0x0000000c0d0e7389 */ /* 0x00006400000c000b */
[----:B01----:R-:W-:Y:S01]  /*1f590*/  ENDCOLLECTIVE ;  /* 0x000000000000791b */ /* 0x003fe20003800000 */
.L_x_8203:
[----:B------:R-:W-:Y:S02]  /*1f5a0*/  IMAD.MOV.U32 R13, RZ, RZ, R25 ;  /* 0x000000ffff0d7224 */ /* 0x000fe400078e0019 */
[----:B------:R-:W-:-:S07]  /*1f5b0*/  IMAD.MOV.U32 R24, RZ, RZ, R14 ;  /* 0x000000ffff187224 */ /* 0x000fce00078e000e */
[----:B------:R-:W-:Y:S05]  /*1f5c0*/  WARPSYNC.COLLECTIVE R15, `(.L_x_8204) ;  /* 0x000000000f087348 */ /* 0x000fea0003c00000 */
[----:B------:R0:W1:Y:S02]  /*1f5d0*/  SHFL.IDX P6, R14, R13, R12, R11 ;  /* 0x0000000c0d0e7389 */ /* 0x00006400000c000b */
[----:B01----:R-:W-:Y:S01]  /*1f5e0*/  ENDCOLLECTIVE ;  /* 0x000000000000791b */ /* 0x003fe20003800000 */
.L_x_8204:
[----:B------:R-:W-:Y:S02]  /*1f5f0*/  IMAD.MOV.U32 R13, RZ, RZ, R34 ;  /* 0x000000ffff0d7224 */ /* 0x000fe400078e0022 */
[----:B------:R-:W-:-:S07]  /*1f600*/  IMAD.MOV.U32 R25, RZ, RZ, R14 ;  /* 0x000000ffff197224 */ /* 0x000fce00078e000e */
[----:B------:R-:W-:Y:S05]  /*1f610*/  WARPSYNC.COLLECTIVE R15, `(.L_x_8205) ;  /* 0x000000000f087348 */ /* 0x000fea0003c00000 */
[----:B------:R0:W1:Y:S02]  /*1f620*/  SHFL.IDX P6, R14, R13, R12, R11 ;  /* 0x0000000c0d0e7389 */ /* 0x00006400000c000b */
[----:B01----:R-:W-:Y:S01]  /*1f630*/  ENDCOLLECTIVE ;  /* 0x000000000000791b */ /* 0x003fe20003800000 */
.L_x_8205:
[----:B------:R-:W-:Y:S05]  /*1f640*/  BRA `(.L_x_8206) ;  /* 0xfffffea400747947 */ /* 0x000fea000383ffff */
.L_x_7975:
[----:B0-----:R0:W1:Y:S02]  /*1f650*/  SYNCS.PHASECHK.TRANS64.TRYWAIT P1, [R2+URZ+0x28c00], R13 ;  /* 0x028c000d020075a7 */ /* 0x001064000802017f */
[----:B-1----:R-:W-:Y:S05]  /*1f660*/  @!P1 NANOSLEEP.SYNCS 0x989680 ;  /* 0x009896800000995d */ /* 0x002fea0003900000 */
[----:B------:R-:W1:Y:S02]  /*1f670*/  @!P1 SYNCS.PHASECHK.TRANS64 P1, [R2+URZ+0x28c00], R13 ;  /* 0x028c000d020095a7 */ /* 0x000e64000802007f */
[----:B-1----:R-:W-:Y:S05]  /*1f680*/  @!P1 BRA `(.L_x_7975) ;  /* 0xfffffffc00f09947 */ /* 0x002fea000383ffff */
[----:B------:R-:W-:Y:S05]  /*1f690*/  BRA `(.L_x_8207) ;  /* 0xfffffea800107947 */ /* 0x000fea000383ffff */
.L_x_7981:
[----:B0-----:R0:W1:Y:S02]  /*1f6a0*/  SYNCS.PHASECHK.TRANS64.TRYWAIT P1, [R21+URZ+0x28c30], R58 ;  /* 0x028c303a150075a7 */ /* 0x001064000802017f */
[----:B-1----:R-:W-:Y:S05]  /*1f6b0*/  @!P1 NANOSLEEP.SYNCS 0x989680 ;  /* 0x009896800000995d */ /* 0x002fea0003900000 */
[----:B------:R-:W1:Y:S02]  /*1f6c0*/  @!P1 SYNCS.PHASECHK.TRANS64 P1, [R21+URZ+0x28c30], R58 ;  /* 0x028c303a150095a7 */ /* 0x000e64000802007f */
[----:B-1----:R-:W-:Y:S05]  /*1f6d0*/  @!P1 BRA `(.L_x_7981) ;  /* 0xfffffffc00f09947 */ /* 0x002fea000383ffff */
[----:B------:R-:W-:Y:S05]  /*1f6e0*/  BRA `(.L_x_7980) ;  /* 0xfffffeb400807947 */ /* 0x000fea000383ffff */
.L_x_7987:
[----:B-1----:R1:W3:Y:S02]  /*1f6f0*/  SYNCS.PHASECHK.TRANS64.TRYWAIT P1, [R21+URZ+0x28c50], R58 ;  /* 0x028c503a150075a7 */ /* 0x0022e4000802017f */
[----:B---3--:R-:W-:Y:S05]  /*1f700*/  @!P1 NANOSLEEP.SYNCS 0x989680 ;  /* 0x009896800000995d */ /* 0x008fea0003900000 */
[----:B------:R-:W3:Y:S02]  /*1f710*/  @!P1 SYNCS.PHASECHK.TRANS64 P1, [R21+URZ+0x28c50], R58 ;  /* 0x028c503a150095a7 */ /* 0x000ee4000802007f */
[----:B---3--:R-:W-:Y:S05]  /*1f720*/  @!P1 BRA `(.L_x_7987) ;  /* 0xfffffffc00f09947 */ /* 0x008fea000383ffff */
[----:B------:R-:W-:Y:S05]  /*1f730*/  BRA `(.L_x_7986) ;  /* 0xfffffecc00447947 */ /* 0x000fea000383ffff */
.L_x_7995:
[----:B-1----:R1:W2:Y:S02]  /*1f740*/  SYNCS.PHASECHK.TRANS64.TRYWAIT P1, [R209+URZ+0x28c30], R213 ;  /* 0x028c30d5d10075a7 */ /* 0x0022a4000802017f */
[----:B--2---:R-:W-:Y:S05]  /*1f750*/  @!P1 NANOSLEEP.SYNCS 0x989680 ;  /* 0x009896800000995d */ /* 0x004fea0003900000 */
[----:B------:R-:W2:Y:S02]  /*1f760*/  @!P1 SYNCS.PHASECHK.TRANS64 P1, [R209+URZ+0x28c30], R213 ;  /* 0x028c30d5d10095a7 */ /* 0x000ea4000802007f */
[----:B--2---:R-:W-:Y:S05]  /*1f770*/  @!P1 BRA `(.L_x_7995) ;  /* 0xfffffffc00f09947 */ /* 0x004fea000383ffff */
[----:B------:R-:W-:Y:S05]  /*1f780*/  BRA `(.L_x_7994) ;  /* 0xfffffed000747947 */ /* 0x000fea000383ffff */
.L_x_8001:
[----:B--2---:R2:W3:Y:S02]  /*1f790*/  SYNCS.PHASECHK.TRANS64.TRYWAIT P1, [R209+URZ+0x28c50], R213 ;  /* 0x028c50d5d10075a7 */ /* 0x0044e4000802017f */
[----:B---3--:R-:W-:Y:S05]  /*1f7a0*/  @!P1 NANOSLEEP.SYNCS 0x989680 ;  /* 0x009896800000995d */ /* 0x008fea0003900000 */
[----:B------:R-:W3:Y:S02]  /*1f7b0*/  @!P1 SYNCS.PHASECHK.TRANS64 P1, [R209+URZ+0x28c50], R213 ;  /* 0x028c50d5d10095a7 */ /* 0x000ee4000802007f */
[----:B---3--:R-:W-:Y:S05]  /*1f7c0*/  @!P1 BRA `(.L_x_8001) ;  /* 0xfffffffc00f09947 */ /* 0x008fea000383ffff */
[----:B------:R-:W-:Y:S05]  /*1f7d0*/  BRA `(.L_x_8000) ;  /* 0xfffffef000247947 */ /* 0x000fea000383ffff */
.L_x_8010:
[----:B-1----:R1:W2:Y:S02]  /*1f7e0*/  SYNCS.PHASECHK.TRANS64.TRYWAIT P1, [R21+URZ+0x28c30], R198 ;  /* 0x028c30c6150075a7 */ /* 0x0022a4000802017f */
[----:B--2---:R-:W-:Y:S05]  /*1f7f0*/  @!P1 NANOSLEEP.SYNCS 0x989680 ;  /* 0x009896800000995d */ /* 0x004fea0003900000 */
[----:B------:R-:W2:Y:S02]  /*1f800*/  @!P1 SYNCS.PHASECHK.TRANS64 P1, [R21+URZ+0x28c30], R198 ;  /* 0x028c30c6150095a7 */ /* 0x000ea4000802007f */
[----:B--2---:R-:W-:Y:S05]  /*1f810*/  @!P1 BRA `(.L_x_8010) ;  /* 0xfffffffc00f09947 */ /* 0x004fea000383ffff */
[----:B------:R-:W-:Y:S05]  /*1f820*/  BRA `(.L_x_8009) ;  /* 0xfffffef400407947 */ /* 0x000fea000383ffff */
.L_x_8016:
[----:B---3--:R3:W4:Y:S02]  /*1f830*/  SYNCS.PHASECHK.TRANS64.TRYWAIT P1, [R21+URZ+0x28c50], R198 ;  /* 0x028c50c6150075a7 */ /* 0x008724000802017f */
[----:B----4-:R-:W-:Y:S05]  /*1f840*/  @!P1 NANOSLEEP.SYNCS 0x989680 ;  /* 0x009896800000995d */ /* 0x010fea0003900000 */
[----:B------:R-:W4:Y:S02]  /*1f850*/  @!P1 SYNCS.PHASECHK.TRANS64 P1, [R21+URZ+0x28c50], R198 ;  /* 0x028c50c6150095a7 */ /* 0x000f24000802007f */
[----:B----4-:R-:W-:Y:S05]  /*1f860*/  @!P1 BRA `(.L_x_8016) ;  /* 0xfffffffc00f09947 */ /* 0x010fea000383ffff */
[----:B------:R-:W-:Y:S05]  /*1f870*/  BRA `(.L_x_8015) ;  /* 0xffffff0c009c7947 */ /* 0x000fea000383ffff */
.L_x_8052:
        /* <DEDUP_REMOVED lines=8> */
[----:B------:R-:W-:Y:S05]  /*1f900*/  WARPSYNC.COLLECTIVE R15, `(.L_x_8209) ;  /* 0x000000000f087348 */ /* 0x000fea0003c00000 */
[----:B------:R0:W1:Y:S02]  /*1f910*/  SHFL.IDX P6, R14, R13, R12, R11 ;  /* 0x0000000c0d0e7389 */ /* 0x00006400000c000b */
[----:B01----:R-:W-:Y:S01]  /*1f920*/  ENDCOLLECTIVE ;  /* 0x000000000000791b */ /* 0x003fe20003800000 */
.L_x_8209:
[----:B------:R-:W-:Y:S05]  /*1f930*/  BSYNC B1 ;  /* 0x0000000000017941 */ /* 0x000fea0003800000 */
.L_x_8208:
[----:B------:R-:W-:Y:S05]  /*1f940*/  BRA `(.L_x_8210) ;  /* 0xffffff8400c47947 */ /* 0x000fea000383ffff */
.L_x_8054:
[----:B------:R-:W-:Y:S01]  /*1f950*/  BSSY B1, `(.L_x_8211) ;  /* 0x0000006000017945 */ /* 0x000fe20003800000 */
[----:B------:R-:W-:-:S07]  /*1f960*/  IMAD.MOV.U32 R15, RZ, RZ, -0x1 ;  /* 0xffffffffff0f7424 */ /* 0x000fce00078e00ff */
[----:B0-----:R-:W-:Y:S05]  /*1f970*/  WARPSYNC.COLLECTIVE R15, `(.L_x_8212) ;  /* 0x000000000f0c7348 */ /* 0x001fea0003c00000 */
[----:B------:R-:W-:Y:S02]  /*1f980*/  ELECT P6, UR62, PT ;  /* 0x00000000003e782f */ /* 0x000fe400038c0000 */
[----:B------:R-:W-:Y:S01]  /*1f990*/  MOV R14, UR62 ;  /* 0x0000003e000e7c02 */ /* 0x000fe20008000f00 */
[----:B0-----:R-:W-:Y:S10]  /*1f9a0*/  ENDCOLLECTIVE ;  /* 0x000000000000791b */ /* 0x001ff40003800000 */
.L_x_8212:
[----:B------:R-:W-:Y:S05]  /*1f9b0*/  BSYNC B1 ;  /* 0x0000000000017941 */ /* 0x000fea0003800000 */
.L_x_8211:
[----:B------:R-:W-:Y:S05]  /*1f9c0*/  BRA `(.L_x_8053) ;  /* 0xffffff8400bc7947 */ /* 0x000fea000383ffff */
.L_x_8056:
[----:B0-----:R0:W1:Y:S02]  /*1f9d0*/  SYNCS.PHASECHK.TRANS64.TRYWAIT P0, [R17+URZ+0x28c20], R3 ;  /* 0x028c2003110075a7 */ /* 0x001064000800017f */
[----:B-1----:R-:W-:Y:S05]  /*1f9e0*/  @!P0 NANOSLEEP.SYNCS 0x989680 ;  /* 0x009896800000895d */ /* 0x002fea0003900000 */
[----:B------:R-:W1:Y:S02]  /*1f9f0*/  @!P0 SYNCS.PHASECHK.TRANS64 P0, [R17+URZ+0x28c20], R3 ;  /* 0x028c2003110085a7 */ /* 0x000e64000800007f */
[----:B-1----:R-:W-:Y:S05]  /*1fa00*/  @!P0 BRA `(.L_x_8056) ;  /* 0xfffffffc00f08947 */ /* 0x002fea000383ffff */
[----:B------:R-:W-:Y:S05]  /*1fa10*/  BRA `(.L_x_8213) ;  /* 0xffffff8400cc7947 */ /* 0x000fea000383ffff */
.L_x_8060:
[----:B0-----:R0:W1:Y:S02]  /*1fa20*/  SYNCS.PHASECHK.TRANS64.TRYWAIT P0, [R3+URZ+0x28ca0], R9 ;  /* 0x028ca009030075a7 */ /* 0x001064000800017f */
[----:B-1----:R-:W-:Y:S05]  /*1fa30*/  @!P0 NANOSLEEP.SYNCS 0x989680 ;  /* 0x009896800000895d */ /* 0x002fea0003900000 */
[----:B------:R-:W1:Y:S02]  /*1fa40*/  @!P0 SYNCS.PHASECHK.TRANS64 P0, [R3+URZ+0x28ca0], R9 ;  /* 0x028ca009030085a7 */ /* 0x000e64000800007f */
[----:B-1----:R-:W-:Y:S05]  /*1fa50*/  @!P0 BRA `(.L_x_8060) ;  /* 0xfffffffc00f08947 */ /* 0x002fea000383ffff */
[----:B------:R-:W-:Y:S05]  /*1fa60*/  BRA `(.L_x_8214) ;  /* 0xffffff8400e47947 */ /* 0x000fea000383ffff */
.L_x_8065:
[----:B-1----:R1:W2:Y:S02]  /*1fa70*/  SYNCS.PHASECHK.TRANS64.TRYWAIT P0, [R3+URZ+0x28cc0], R9 ;  /* 0x028cc009030075a7 */ /* 0x0022a4000800017f */
[----:B--2---:R-:W-:Y:S05]  /*1fa80*/  @!P0 NANOSLEEP.SYNCS 0x989680 ;  /* 0x009896800000895d */ /* 0x004fea0003900000 */
[----:B------:R-:W2:Y:S02]  /*1fa90*/  @!P0 SYNCS.PHASECHK.TRANS64 P0, [R3+URZ+0x28cc0], R9 ;  /* 0x028cc009030085a7 */ /* 0x000ea4000800007f */
[----:B--2---:R-:W-:Y:S05]  /*1faa0*/  @!P0 BRA `(.L_x_8065) ;  /* 0xfffffffc00f08947 */ /* 0x004fea000383ffff */
[----:B------:R-:W-:Y:S05]  /*1fab0*/  BRA `(.L_x_8215) ;  /* 0xffffff8800607947 */ /* 0x000fea000383ffff */
.L_x_8079:
[----:B0-----:R0:W1:Y:S02]  /*1fac0*/  SYNCS.PHASECHK.TRANS64.TRYWAIT P1, [R9+URZ+0x28ca0], R2 ;  /* 0x028ca002090075a7 */ /* 0x001064000802017f */
[----:B-1----:R-:W-:Y:S05]  /*1fad0*/  @!P1 NANOSLEEP.SYNCS 0x989680 ;  /* 0x009896800000995d */ /* 0x002fea0003900000 */
[----:B------:R-:W1:Y:S02]  /*1fae0*/  @!P1 SYNCS.PHASECHK.TRANS64 P1, [R9+URZ+0x28ca0], R2 ;  /* 0x028ca002090095a7 */ /* 0x000e64000802007f */
[----:B-1----:R-:W-:Y:S05]  /*1faf0*/  @!P1 BRA `(.L_x_8079) ;  /* 0xfffffffc00f09947 */ /* 0x002fea000383ffff */
[----:B------:R-:W-:Y:S05]  /*1fb00*/  BRA `(.L_x_8216) ;  /* 0xffffff9000c47947 */ /* 0x000fea000383ffff */
.L_x_8084:
[----:B-1----:R1:W2:Y:S02]  /*1fb10*/  SYNCS.PHASECHK.TRANS64.TRYWAIT P1, [R9+URZ+0x28cc0], R2 ;  /* 0x028cc002090075a7 */ /* 0x0022a4000802017f */
[----:B--2---:R-:W-:Y:S05]  /*1fb20*/  @!P1 NANOSLEEP.SYNCS 0x989680 ;  /* 0x009896800000995d */ /* 0x004fea0003900000 */
[----:B------:R-:W2:Y:S02]  /*1fb30*/  @!P1 SYNCS.PHASECHK.TRANS64 P1, [R9+URZ+0x28cc0], R2 ;  /* 0x028cc002090095a7 */ /* 0x000ea4000802007f */
[----:B--2---:R-:W-:Y:S05]  /*1fb40*/  @!P1 BRA `(.L_x_8084) ;  /* 0xfffffffc00f09947 */ /* 0x004fea000383ffff */
[----:B------:R-:W-:Y:S05]  /*1fb50*/  BRA `(.L_x_8217) ;  /* 0xffffff94003c7947 */ /* 0x000fea000383ffff */
.L_x_8106:
        /* <DEDUP_REMOVED lines=11> */
.L_x_8219:
[----:B------:R-:W-:Y:S05]  /*1fc10*/  BSYNC B0 ;  /* 0x0000000000007941 */ /* 0x000fea0003800000 */
.L_x_8218:
[----:B------:R-:W-:Y:S05]  /*1fc20*/  BRA `(.L_x_8220) ;  /* 0xffffffa800fc7947 */ /* 0x000fea000383ffff */
.L_x_8109:
[----:B0-----:R0:W1:Y:S02]  /*1fc30*/  SYNCS.PHASECHK.TRANS64.TRYWAIT P0, [R30+URZ+0x28c40], R0 ;  /* 0x028c40001e0075a7 */ /* 0x001064000800017f */
[----:B-1----:R-:W-:Y:S05]  /*1fc40*/  @!P0 NANOSLEEP.SYNCS 0x989680 ;  /* 0x009896800000895d */ /* 0x002fea0003900000 */
[----:B------:R-:W1:Y:S02]  /*1fc50*/  @!P0 SYNCS.PHASECHK.TRANS64 P0, [R30+URZ+0x28c40], R0 ;  /* 0x028c40001e0085a7 */ /* 0x000e64000800007f */
[----:B-1----:R-:W-:Y:S05]  /*1fc60*/  @!P0 BRA `(.L_x_8109) ;  /* 0xfffffffc00f08947 */ /* 0x002fea000383ffff */
[----:B------:R-:W-:Y:S05]  /*1fc70*/  BRA `(.L_x_8221) ;  /* 0xffffffac00387947 */ /* 0x000fea000383ffff */
.L_x_8110:
        /* <DEDUP_REMOVED lines=8> */
.L_x_8223:
[----:B------:R-:W-:Y:S05]  /*1fd00*/  BSYNC B0 ;  /* 0x0000000000007941 */ /* 0x000fea0003800000 */
.L_x_8222:
        /* <DEDUP_REMOVED lines=9> */
.L_x_8224:
[----:B------:R-:W-:Y:S01]  /*1fda0*/  MOV R13, R4 ;  /* 0x00000004000d7202 */ /* 0x000fe20000000f00 */
[----:B------:R-:W-:Y:S02]  /*1fdb0*/  IMAD.MOV.U32 R12, RZ, RZ, 0x1 ;  /* 0x00000001ff0c7424 */ /* 0x000fe400078e00ff */
[----:B------:R-:W-:-:S07]  /*1fdc0*/  IMAD.MOV.U32 R3, RZ, RZ, R14 ;  /* 0x000000ffff037224 */ /* 0x000fce00078e000e */
[----:B------:R-:W-:Y:S05]  /*1fdd0*/  WARPSYNC.COLLECTIVE R15, `(.L_x_8225) ;  /* 0x000000000f087348 */ /* 0x000fea0003c00000 */
[----:B------:R0:W1:Y:S02]  /*1fde0*/  SHFL.IDX P6, R14, R13, R12, R11 ;  /* 0x0000000c0d0e7389 */ /* 0x00006400000c000b */
[----:B01----:R-:W-:Y:S01]  /*1fdf0*/  ENDCOLLECTIVE ;  /* 0x000000000000791b */ /* 0x003fe20003800000 */
.L_x_8225:
        /* <DEDUP_REMOVED lines=15> */
.L_x_8226:
[----:B------:R-:W-:Y:S02]  /*1fef0*/  @P0 IMAD R6, R5, 0x2, R17 ;  /* 0x0000000205060824 */ /* 0x000fe400078e0211 */
[----:B------:R-:W-:Y:S02]  /*1ff00*/  IMAD.MOV.U32 R13, RZ, RZ, R4 ;  /* 0x000000ffff0d7224 */ /* 0x000fe400078e0004 */
[----:B------:R-:W-:Y:S02]  /*1ff10*/  IMAD.MOV.U32 R12, RZ, RZ, 0x2 ;  /* 0x00000002ff0c7424 */ /* 0x000fe400078e00ff */
[----:B------:R-:W-:-:S07]  /*1ff20*/  IMAD.MOV.U32 R3, RZ, RZ, R14 ;  /* 0x000000ffff037224 */ /* 0x000fce00078e000e */
[----:B------:R-:W-:Y:S05]  /*1ff30*/  WARPSYNC.COLLECTIVE R15, `(.L_x_8227) ;  /* 0x000000000f087348 */ /* 0x000fea0003c00000 */
[----:B------:R0:W1:Y:S02]  /*1ff40*/  SHFL.IDX P6, R14, R13, R12, R11 ;  /* 0x0000000c0d0e7389 */ /* 0x00006400000c000b */
[----:B01----:R-:W-:Y:S01]  /*1ff50*/  ENDCOLLECTIVE ;  /* 0x000000000000791b */ /* 0x003fe20003800000 */
.L_x_8227:
        /* <DEDUP_REMOVED lines=15> */
.L_x_8228:
[----:B------:R-:W-:Y:S02]  /*20050*/  @P0 IMAD R6, R5, 0x2, R17 ;  /* 0x0000000205060824 */ /* 0x000fe400078e0211 */
[----:B------:R-:W-:Y:S02]  /*20060*/  IMAD.MOV.U32 R13, RZ, RZ, R4 ;  /* 0x000000ffff0d7224 */ /* 0x000fe400078e0004 */
[----:B------:R-:W-:Y:S02]  /*20070*/  IMAD.MOV.U32 R12, RZ, RZ, 0x3 ;  /* 0x00000003ff0c7424 */ /* 0x000fe400078e00ff */
[----:B------:R-:W-:-:S07]  /*20080*/  IMAD.MOV.U32 R3, RZ, RZ, R14 ;  /* 0x000000ffff037224 */ /* 0x000fce00078e000e */
[----:B------:R-:W-:Y:S05]  /*20090*/  WARPSYNC.COLLECTIVE R15, `(.L_x_8229) ;  /* 0x000000000f087348 */ /* 0x000fea0003c00000 */
[----:B------:R0:W1:Y:S02]  /*200a0*/  SHFL.IDX P6, R14, R13, R12, R11 ;  /* 0x0000000c0d0e7389 */ /* 0x00006400000c000b */
[----:B01----:R-:W-:Y:S01]  /*200b0*/  ENDCOLLECTIVE ;  /* 0x000000000000791b */ /* 0x003fe20003800000 */
.L_x_8229:
        /* <DEDUP_REMOVED lines=14> */
.L_x_8230:
[----:B------:R-:W-:Y:S01]  /*201a0*/  IMAD.MOV.U32 R0, RZ, RZ, R14 ;  /* 0x000000ffff007224 */ /* 0x000fe200078e000e */
[----:B------:R-:W-:Y:S06]  /*201b0*/  BRA `(.L_x_8231) ;  /* 0xffffffa800dc7947 */ /* 0x000fec000383ffff */
.L_x_8115:
        /* <DEDUP_REMOVED lines=9> */
.L_x_8232:
[C---:B------:R-:W-:Y:S01]  /*20250*/  VIADD R6, R25.reuse, 0x10 ;  /* 0x0000001019067836 */ /* 0x040fe20000000000 */
[----:B------:R-:W-:Y:S02]  /*20260*/  ISETP.GE.AND P0, PT, R25, R3, PT ;  /* 0x000000031900720c */ /* 0x000fe40003f06270 */
[----:B------:R-:W-:Y:S01]  /*20270*/  MOV R13, R0 ;  /* 0x00000000000d7202 */ /* 0x000fe20000000f00 */
[----:B------:R-:W-:-:S10]  /*20280*/  IMAD.MOV.U32 R4, RZ, RZ, R14 ;  /* 0x000000ffff047224 */ /* 0x000fd400078e000e */
[----:B------:R-:W-:Y:S05]  /*20290*/  WARPSYNC.COLLECTIVE R15, `(.L_x_8233) ;  /* 0x000000000f087348 */ /* 0x000fea0003c00000 */
[----:B------:R0:W1:Y:S02]  /*202a0*/  SHFL.IDX P6, R14, R13, R12, R11 ;  /* 0x0000000c0d0e7389 */ /* 0x00006400000c000b */
[----:B01----:R-:W-:Y:S01]  /*202b0*/  ENDCOLLECTIVE ;  /* 0x000000000000791b */ /* 0x003fe20003800000 */
.L_x_8233:
[----:B------:R-:W-:Y:S02]  /*202c0*/  IMAD.MOV.U32 R13, RZ, RZ, R2 ;  /* 0x000000ffff0d7224 */ /* 0x000fe400078e0002 */
[----:B------:R-:W-:Y:S02]  /*202d0*/  IMAD.MOV.U32 R12, RZ, RZ, 0x1 ;  /* 0x00000001ff0c7424 */ /* 0x000fe400078e00ff */
[----:B------:R-:W-:-:S07]  /*202e0*/  IMAD.MOV.U32 R5, RZ, RZ, R14 ;  /* 0x000000ffff057224 */ /* 0x000fce00078e000e */
[----:B------:R-:W-:Y:S05]  /*202f0*/  WARPSYNC.COLLECTIVE R15, `(.L_x_8234) ;  /* 0x000000000f087348 */ /* 0x000fea0003c00000 */
[----:B------:R0:W1:Y:S02]  /*20300*/  SHFL.IDX P6, R14, R13, R12, R11 ;  /* 0x0000000c0d0e7389 */ /* 0x00006400000c000b */
[----:B01----:R-:W-:Y:S01]  /*20310*/  ENDCOLLECTIVE ;  /* 0x000000000000791b */ /* 0x003fe20003800000 */
.L_x_8234:
        /* <DEDUP_REMOVED lines=15> */
.L_x_8235:
[----:B------:R-:W-:Y:S01]  /*20410*/  MOV R13, R2 ;  /* 0x00000002000d7202 */ /* 0x000fe20000000f00 */
[----:B------:R-:W-:Y:S02]  /*20420*/  IMAD.MOV.U32 R12, RZ, RZ, 0x2 ;  /* 0x00000002ff0c7424 */ /* 0x000fe400078e00ff */
[----:B------:R-:W-:-:S07]  /*20430*/  IMAD.MOV.U32 R5, RZ, RZ, R14 ;  /* 0x000000ffff057224 */ /* 0x000fce00078e000e */
[----:B------:R-:W-:Y:S05]  /*20440*/  WARPSYNC.COLLECTIVE R15, `(.L_x_8236) ;  /* 0x000000000f087348 */ /* 0x000fea0003c00000 */
[----:B------:R0:W1:Y:S02]  /*20450*/  SHFL.IDX P6, R14, R13, R12, R11 ;  /* 0x0000000c0d0e7389 */ /* 0x00006400000c000b */
[----:B01----:R-:W-:Y:S01]  /*20460*/  ENDCOLLECTIVE ;  /* 0x000000000000791b */ /* 0x003fe20003800000 */
.L_x_8236:
        /* <DEDUP_REMOVED lines=16> */
.L_x_8237:
[----:B------:R-:W-:Y:S02]  /*20570*/  IMAD.MOV.U32 R13, RZ, RZ, R2 ;  /* 0x000000ffff0d7224 */ /* 0x000fe400078e0002 */
[----:B------:R-:W-:Y:S02]  /*20580*/  IMAD.MOV.U32 R12, RZ, RZ, 0x3 ;  /* 0x00000003ff0c7424 */ /* 0x000fe400078e00ff */
[----:B------:R-:W-:-:S07]  /*20590*/  IMAD.MOV.U32 R5, RZ, RZ, R14 ;  /* 0x000000ffff057224 */ /* 0x000fce00078e000e */
[----:B------:R-:W-:Y:S05]  /*205a0*/  WARPSYNC.COLLECTIVE R15, `(.L_x_8238) ;  /* 0x000000000f087348 */ /* 0x000fea0003c00000 */
[----:B------:R0:W1:Y:S02]  /*205b0*/  SHFL.IDX P6, R14, R13, R12, R11 ;  /* 0x0000000c0d0e7389 */ /* 0x00006400000c000b */
[----:B01----:R-:W-:Y:S01]  /*205c0*/  ENDCOLLECTIVE ;  /* 0x000000000000791b */ /* 0x003fe20003800000 */
.L_x_8238:
        /* <DEDUP_REMOVED lines=14> */
.L_x_8239:
[----:B------:R-:W-:Y:S01]  /*206b0*/  IMAD.MOV.U32 R0, RZ, RZ, R14 ;  /* 0x000000ffff007224 */ /* 0x000fe200078e000e */
[----:B------:R-:W-:Y:S06]  /*206c0*/  BRA `(.L_x_8240) ;  /* 0xffffffb000047947 */ /* 0x000fec000383ffff */
.L_x_8118:
[----:B0-----:R0:W1:Y:S02]  /*206d0*/  SYNCS.PHASECHK.TRANS64.TRYWAIT P0, [R17+URZ+0x28c20], R0 ;  /* 0x028c2000110075a7 */ /* 0x001064000800017f */
[----:B-1----:R-:W-:Y:S05]  /*206e0*/  @!P0 NANOSLEEP.SYNCS 0x989680 ;  /* 0x009896800000895d */ /* 0x002fea0003900000 */
[----:B------:R-:W1:Y:S02]  /*206f0*/  @!P0 SYNCS.PHASECHK.TRANS64 P0, [R17+URZ+0x28c20], R0 ;  /* 0x028c2000110085a7 */ /* 0x000e64000800007f */
[----:B-1----:R-:W-:Y:S05]  /*20700*/  @!P0 BRA `(.L_x_8118) ;  /* 0xfffffffc00f08947 */ /* 0x002fea000383ffff */
[----:B------:R-:W-:Y:S05]  /*20710*/  BRA `(.L_x_8241) ;  /* 0xffffffb000607947 */ /* 0x000fea000383ffff */
.L_x_8121:
[----:B0-----:R0:W1:Y:S02]  /*20720*/  SYNCS.PHASECHK.TRANS64.TRYWAIT P0, [R30+URZ+0x28c60], R0 ;  /* 0x028c60001e0075a7 */ /* 0x001064000800017f */
[----:B-1----:R-:W-:Y:S05]  /*20730*/  @!P0 NANOSLEEP.SYNCS 0x989680 ;  /* 0x009896800000895d */ /* 0x002fea0003900000 */
[----:B------:R-:W1:Y:S02]  /*20740*/  @!P0 SYNCS.PHASECHK.TRANS64 P0, [R30+URZ+0x28c60], R0 ;  /* 0x028c60001e0085a7 */ /* 0x000e64000800007f */
[----:B-1----:R-:W-:Y:S05]  /*20750*/  @!P0 BRA `(.L_x_8121) ;  /* 0xfffffffc00f08947 */ /* 0x002fea000383ffff */
[----:B------:R-:W-:Y:S05]  /*20760*/  BRA `(.L_x_8242) ;  /* 0xffffffb000707947 */ /* 0x000fea000383ffff */
.L_x_8122:
        /* <DEDUP_REMOVED lines=8> */
.L_x_8244:
[----:B------:R-:W-:Y:S05]  /*207f0*/  BSYNC B0 ;  /* 0x0000000000007941 */ /* 0x000fea0003800000 */
.L_x_8243:
[----:B------:R0:W5:Y:S01]  /*20800*/  LDL R8, [R1+0xc] ;  /* 0x00000c0001087983 */ /* 0x0001620000100800 */
[----:B------:R-:W-:Y:S01]  /*20810*/  IMAD.MOV.U32 R13, RZ, RZ, R5 ;  /* 0x000000ffff0d7224 */ /* 0x000fe200078e0005 */
[----:B------:R-:W-:Y:S01]  /*20820*/  LEA R4, R4, R17, 0x1 ;  /* 0x0000001104047211 */ /* 0x000fe200078e08ff */
[----:B------:R-:W-:Y:S01]  /*20830*/  IMAD.MOV.U32 R12, RZ, RZ, RZ ;  /* 0x000000ffff0c7224 */ /* 0x000fe200078e00ff */
[----:B------:R-:W1:Y:S01]  /*20840*/  S2R R7, SR_TID.X ;  /* 0x0000000000077919 */ /* 0x000e620000002100 */
[----:B------:R-:W-:Y:S01]  /*20850*/  IMAD.MOV.U32 R11, RZ, RZ, 0x181f ;  /* 0x0000181fff0b7424 */ /* 0x000fe200078e00ff */
[C---:B------:R-:W-:Y:S01]  /*20860*/  LOP3.LUT P5, RZ, R31.reuse, 0x2, RZ, 0xc0, !PT ;  /* 0x000000021fff7812 */ /* 0x040fe200078ac0ff */
[----:B------:R-:W-:Y:S01]  /*20870*/  IMAD.MOV.U32 R15, RZ, RZ, -0x1 ;  /* 0xffffffffff0f7424 */ /* 0x000fe200078e00ff */
[C---:B------:R-:W-:Y:S01]  /*20880*/  LOP3.LUT P4, RZ, R31.reuse, 0x4, RZ, 0xc0, !PT ;  /* 0x000000041fff7812 */ /* 0x040fe2000788c0ff */
[----:B------:R-:W-:Y:S01]  /*20890*/  IMAD.MOV.U32 R3, RZ, RZ, R14 ;  /* 0x000000ffff037224 */ /* 0x000fe200078e000e */
[----:B0-----:R-:W-:-:S13]  /*208a0*/  LOP3.LUT P3, RZ, R31, 0x8, RZ, 0xc0, !PT ;  /* 0x000000081fff7812 */ /* 0x001fda000786c0ff */
[----:B-1---5:R-:W-:Y:S05]  /*208b0*/  WARPSYNC.COLLECTIVE R15, `(.L_x_8245) ;  /* 0x000000000f087348 */ /* 0x022fea0003c00000 */
[----:B------:R0:W2:Y:S02]  /*208c0*/  SHFL.IDX P6, R14, R13, R12, R11 ;  /* 0x0000000c0d0e7389 */ /* 0x0000a400000c000b */
[----:B012--5:R-:W-:Y:S01]  /*208d0*/  ENDCOLLECTIVE ;  /* 0x000000000000791b */ /* 0x027fe20003800000 */
.L_x_8245:
[----:B------:R-:W-:Y:S02]  /*208e0*/  LOP3.LUT R18, R18, 0xfffffdff, RZ, 0xc0, !PT ;  /* 0xfffffdff12127812 */ /* 0x000fe400078ec0ff */
        /* <DEDUP_REMOVED lines=40> */
.L_x_8246:
[----:B------:R-:W-:Y:S02]  /*20b70*/  IMAD.MOV.U32 R13, RZ, RZ, R5 ;  /* 0x000000ffff0d7224 */ /* 0x000fe400078e0005 */
[----:B------:R-:W-:-:S07]  /*20b80*/  IMAD.MOV.U32 R3, RZ, RZ, R14 ;  /* 0x000000ffff037224 */ /* 0x000fce00078e000e */
[----:B------:R-:W-:Y:S05]  /*20b90*/  WARPSYNC.COLLECTIVE R15, `(.L_x_8247) ;  /* 0x000000000f087348 */ /* 0x000fea0003c00000 */
[----:B------:R0:W1:Y:S02]  /*20ba0*/  SHFL.IDX P6, R14, R13, R12, R11 ;  /* 0x0000000c0d0e7389 */ /* 0x00006400000c000b */
[----:B01----:R-:W-:Y:S01]  /*20bb0*/  ENDCOLLECTIVE ;  /* 0x000000000000791b */ /* 0x003fe20003800000 */
.L_x_8247:
        /* <DEDUP_REMOVED lines=29> */
.L_x_8248:
[----:B------:R-:W-:Y:S02]  /*20d90*/  IMAD.MOV.U32 R13, RZ, RZ, R5 ;  /* 0x000000ffff0d7224 */ /* 0x000fe400078e0005 */
[----:B------:R-:W-:-:S07]  /*20da0*/  IMAD.MOV.U32 R7, RZ, RZ, R14 ;  /* 0x000000ffff077224 */ /* 0x000fce00078e000e */
[----:B------:R-:W-:Y:S05]  /*20db0*/  WARPSYNC.COLLECTIVE R15, `(.L_x_8249) ;  /* 0x000000000f087348 */ /* 0x000fea0003c00000 */
[----:B------:R0:W1:Y:S02]  /*20dc0*/  SHFL.IDX P6, R14, R13, R12, R11 ;  /* 0x0000000c0d0e7389 */ /* 0x00006400000c000b */
[----:B01----:R-:W-:Y:S01]  /*20dd0*/  ENDCOLLECTIVE ;  /* 0x000000000000791b */ /* 0x003fe20003800000 */
.L_x_8249:
        /* <DEDUP_REMOVED lines=29> */
.L_x_8250:
[----:B------:R-:W-:Y:S02]  /*20fb0*/  IMAD.MOV.U32 R13, RZ, RZ, R5 ;  /* 0x000000ffff0d7224 */ /* 0x000fe400078e0005 */
[----:B------:R-:W-:-:S07]  /*20fc0*/  IMAD.MOV.U32 R6, RZ, RZ, R14 ;  /* 0x000000ffff067224 */ /* 0x000fce00078e000e */
[----:B------:R-:W-:Y:S05]  /*20fd0*/  WARPSYNC.COLLECTIVE R15, `(.L_x_8251) ;  /* 0x000000000f087348 */ /* 0x000fea0003c00000 */
[----:B------:R0:W1:Y:S02]  /*20fe0*/  SHFL.IDX P6, R14, R13, R12, R11 ;  /* 0x0000000c0d0e7389 */ /* 0x00006400000c000b */
[----:B01----:R-:W-:Y:S01]  /*20ff0*/  ENDCOLLECTIVE ;  /* 0x000000000000791b */ /* 0x003fe20003800000 */
.L_x_8251:
[----:B------:R-:W-:Y:S01]  /*21000*/  IMAD.MOV.U32 R2, RZ, RZ, R14 ;  /* 0x000000ffff027224 */ /* 0x000fe200078e000e */
[----:B------:R-:W-:Y:S06]  /*21010*/  BRA `(.L_x_8252) ;  /* 0xffffffac00fc7947 */ /* 0x000fec000383ffff */
.L_x_8129:
[----:B0-----:R0:W1:Y:S02]  /*21020*/  SYNCS.PHASECHK.TRANS64.TRYWAIT P0, [R6+URZ+0x28c40], R20 ;  /* 0x028c4014060075a7 */ /* 0x001064000800017f */
[----:B-1----:R-:W-:Y:S05]  /*21030*/  @!P0 NANOSLEEP.SYNCS 0x989680 ;  /* 0x009896800000895d */ /* 0x002fea0003900000 */
[----:B------:R-:W1:Y:S02]  /*21040*/  @!P0 SYNCS.PHASECHK.TRANS64 P0, [R6+URZ+0x28c40], R20 ;  /* 0x028c4014060085a7 */ /* 0x000e64000800007f */
[----:B-1----:R-:W-:Y:S05]  /*21050*/  @!P0 BRA `(.L_x_8129) ;  /* 0xfffffffc00f08947 */ /* 0x002fea000383ffff */
[----:B------:R-:W-:Y:S05]  /*21060*/  BRA `(.L_x_8253) ;  /* 0xffffffb4008c7947 */ /* 0x000fea000383ffff */
.L_x_8130:
        /* <DEDUP_REMOVED lines=8> */
.L_x_8255:
[----:B------:R-:W-:Y:S05]  /*210f0*/  BSYNC B1 ;  /* 0x0000000000017941 */ /* 0x000fea0003800000 */
.L_x_8254:
[----:B------:R-:W-:Y:S01]  /*21100*/  IMAD.MOV.U32 R13, RZ, RZ, R21 ;  /* 0x000000ffff0d7224 */ /* 0x000fe200078e0015 */
[----:B------:R-:W-:Y:S01]  /*21110*/  MOV R12, RZ ;  /* 0x000000ff000c7202 */ /* 0x000fe20000000f00 */
[----:B------:R-:W-:Y:S02]  /*21120*/  IMAD.MOV.U32 R11, RZ, RZ, 0x181f ;  /* 0x0000181fff0b7424 */ /* 0x000fe400078e00ff */
[----:B------:R-:W-:Y:S02]  /*21130*/  IMAD.MOV.U32 R15, RZ, RZ, -0x1 ;  /* 0xffffffffff0f7424 */ /* 0x000fe400078e00ff */
[----:B------:R-:W-:Y:S02]  /*21140*/  IMAD.MOV.U32 R3, RZ, RZ, R14 ;  /* 0x000000ffff037224 */ /* 0x000fe400078e000e */
[----:B------:R-:W-:-:S07]  /*21150*/  IMAD R23, R8, 0x2, R17 ;  /* 0x0000000208177824 */ /* 0x000fce00078e0211 */
[----:B------:R-:W-:Y:S05]  /*21160*/  WARPSYNC.COLLECTIVE R15, `(.L_x_8256) ;  /* 0x000000000f087348 */ /* 0x000fea0003c00000 */
[----:B------:R0:W1:Y:S02]  /*21170*/  SHFL.IDX P6, R14, R13, R12, R11 ;  /* 0x0000000c0d0e7389 */ /* 0x00006400000c000b */
[----:B01----:R-:W-:Y:S01]  /*21180*/  ENDCOLLECTIVE ;  /* 0x000000000000791b */ /* 0x003fe20003800000 */
.L_x_8256:
[----:B------:R-:W-:Y:S02]  /*21190*/  IMAD.MOV.U32 R13, RZ, RZ, R25 ;  /* 0x000000ffff0d7224 */ /* 0x000fe400078e0019 */
[----:B------:R-:W-:Y:S02]  /*211a0*/  IMAD.MOV.U32 R12, RZ, RZ, 0x1 ;  /* 0x00000001ff0c7424 */ /* 0x000fe400078e00ff */
[----:B------:R-:W-:-:S07]  /*211b0*/  IMAD.MOV.U32 R2, RZ, RZ, R14 ;  /* 0x000000ffff027224 */ /* 0x000fce00078e000e */
[----:B------:R-:W-:Y:S05]  /*211c0*/  WARPSYNC.COLLECTIVE R15, `(.L_x_8257) ;  /* 0x000000000f087348 */ /* 0x000fea0003c00000 */
[----:B------:R0:W1:Y:S02]  /*211d0*/  SHFL.IDX P6, R14, R13, R12, R11 ;  /* 0x0000000c0d0e7389 */ /* 0x00006400000c000b */
[----:B01----:R-:W-:Y:S01]  /*211e0*/  ENDCOLLECTIVE ;  /* 0x000000000000791b */ /* 0x003fe20003800000 */
.L_x_8257:
        /* <DEDUP_REMOVED lines=11> */
.L_x_8258:
[----:B------:R-:W-:Y:S01]  /*212a0*/  MOV R13, R25 ;  /* 0x00000019000d7202 */ /* 0x000fe20000000f00 */
[----:B------:R-:W-:Y:S02]  /*212b0*/  IMAD.MOV.U32 R12, RZ, RZ, 0x2 ;  /* 0x00000002ff0c7424 */ /* 0x000fe400078e00ff */
[----:B------:R-:W-:-:S07]  /*212c0*/  IMAD.MOV.U32 R2, RZ, RZ, R14 ;  /* 0x000000ffff027224 */ /* 0x000fce00078e000e */
[----:B------:R-:W-:Y:S05]  /*212d0*/  WARPSYNC.COLLECTIVE R15, `(.L_x_8259) ;  /* 0x000000000f087348 */ /* 0x000fea0003c00000 */
[----:B------:R0:W1:Y:S02]  /*212e0*/  SHFL.IDX P6, R14, R13, R12, R11 ;  /* 0x0000000c0d0e7389 */ /* 0x00006400000c000b */
[----:B01----:R-:W-:Y:S01]  /*212f0*/  ENDCOLLECTIVE ;  /* 0x000000000000791b */ /* 0x003fe20003800000 */
.L_x_8259:
        /* <DEDUP_REMOVED lines=11> */
.L_x_8260:
[----:B------:R-:W-:Y:S02]  /*213b0*/  IMAD.MOV.U32 R13, RZ, RZ, R25 ;  /* 0x000000ffff0d7224 */ /* 0x000fe400078e0019 */
[----:B------:R-:W-:Y:S02]  /*213c0*/  IMAD.MOV.U32 R12, RZ, RZ, 0x3 ;  /* 0x00000003ff0c7424 */ /* 0x000fe400078e00ff */
[----:B------:R-:W-:-:S07]  /*213d0*/  IMAD.MOV.U32 R2, RZ, RZ, R14 ;  /* 0x000000ffff027224 */ /* 0x000fce00078e000e */
[----:B------:R-:W-:Y:S05]  /*213e0*/  WARPSYNC.COLLECTIVE R15, `(.L_x_8261) ;  /* 0x000000000f087348 */ /* 0x000fea0003c00000 */
[----:B------:R0:W1:Y:S02]  /*213f0*/  SHFL.IDX P6, R14, R13, R12, R11 ;  /* 0x0000000c0d0e7389 */ /* 0x00006400000c000b */
[----:B01----:R-:W-:Y:S01]  /*21400*/  ENDCOLLECTIVE ;  /* 0x000000000000791b */ /* 0x003fe20003800000 */
.L_x_8261:
        /* <DEDUP_REMOVED lines=11> */
.L_x_8262:
[----:B------:R-:W-:Y:S01]  /*214c0*/  IMAD.MOV.U32 R2, RZ, RZ, R14 ;  /* 0x000000ffff027224 */ /* 0x000fe200078e000e */
[----:B------:R-:W-:Y:S06]  /*214d0*/  BRA `(.L_x_8263) ;  /* 0xffffffb400147947 */ /* 0x000fec000383ffff */
.L_x_8135:
[----:B---3--:R3:W4:Y:S02]  /*214e0*/  SYNCS.PHASECHK.TRANS64.TRYWAIT P0, [R6+URZ+0x28c60], R20 ;  /* 0x028c6014060075a7 */ /* 0x008724000800017f */
[----:B----4-:R-:W-:Y:S05]  /*214f0*/  @!P0 NANOSLEEP.SYNCS 0x989680 ;  /* 0x009896800000895d */ /* 0x010fea0003900000 */
[----:B------:R-:W4:Y:S02]  /*21500*/  @!P0 SYNCS.PHASECHK.TRANS64 P0, [R6+URZ+0x28c60], R20 ;  /* 0x028c6014060085a7 */ /* 0x000f24000800007f */
[----:B----4-:R-:W-:Y:S05]  /*21510*/  @!P0 BRA `(.L_x_8135) ;  /* 0xfffffffc00f08947 */ /* 0x010fea000383ffff */
[----:B------:R-:W-:Y:S05]  /*21520*/  BRA `(.L_x_8264) ;  /* 0xffffffb400647947 */ /* 0x000fea000383ffff */
.L_x_8136:
[----:B------:R-:W-:Y:S01]  /*21530*/  BSSY B1, `(.L_x_8265) ;  /* 0x0000008000017945 */ /* 0x000fe20003800000 */
[----:B------:R-:W-:Y:S01]  /*21540*/  IMAD.MOV.U32 R13, RZ, RZ, R10 ;  /* 0x000000ffff0d7224 */ /* 0x000fe200078e000a */
[----:B------:R-:W-:Y:S01]  /*21550*/  MOV R12, RZ ;  /* 0x000000ff000c7202 */ /* 0x000fe20000000f00 */
[----:B------:R-:W-:Y:S02]  /*21560*/  IMAD.MOV.U32 R11, RZ, RZ, 0x181f ;  /* 0x0000181fff0b7424 */ /* 0x000fe400078e00ff */
[----:B------:R-:W-:-:S07]  /*21570*/  IMAD.MOV.U32 R15, RZ, RZ, -0x1 ;  /* 0xffffffffff0f7424 */ /* 0x000fce00078e00ff */
[----:B0-23--:R-:W-:Y:S05]  /*21580*/  WARPSYNC.COLLECTIVE R15, `(.L_x_8266) ;  /* 0x000000000f087348 */ /* 0x00dfea0003c00000 */
[----:B------:R1:W4:Y:S02]  /*21590*/  SHFL.IDX P6, R14, R13, R12, R11 ;  /* 0x0000000c0d0e7389 */ /* 0x00032400000c000b */
[----:B01234-:R-:W-:Y:S01]  /*215a0*/  ENDCOLLECTIVE ;  /* 0x000000000000791b */ /* 0x01ffe20003800000 */
.L_x_8266:
[----:B------:R-:W-:Y:S05]  /*215b0*/  BSYNC B1 ;  /* 0x0000000000017941 */ /* 0x000fea0003800000 */
.L_x_8265:
        /* <DEDUP_REMOVED lines=13> */
.L_x_8267:
[C---:B------:R-:W-:Y:S01]  /*21690*/  LOP3.LUT P3, RZ, R18.reuse, 0x10, RZ, 0xc0, !PT ;  /* 0x0000001012ff7812 */ /* 0x040fe2000786c0ff */
[----:B------:R-:W-:Y:S01]  /*216a0*/  IMAD.MOV.U32 R13, RZ, RZ, R10 ;  /* 0x000000ffff0d7224 */ /* 0x000fe200078e000a */
[----:B------:R-:W-:Y:S01]  /*216b0*/  MOV R12, 0x1 ;  /* 0x00000001000c7802 */ /* 0x000fe20000000f00 */
[----:B------:R-:W-:Y:S01]  /*216c0*/  IMAD.MOV.U32 R2, RZ, RZ, R14 ;  /* 0x000000ffff027224 */ /* 0x000fe200078e000e */
[C---:B------:R-:W-:Y:S02]  /*216d0*/  LOP3.LUT P6, RZ, R18.reuse, 0x80, RZ, 0xc0, !PT ;  /* 0x0000008012ff7812 */ /* 0x040fe400078cc0ff */
[----:B------:R-:W-:Y:S02]  /*216e0*/  LOP3.LUT R18, R18, 0xffff7fff, RZ, 0xc0, !PT ;  /* 0xffff7fff12127812 */ /* 0x000fe400078ec0ff */
[----:B------:R-:W-:-:S05]  /*216f0*/  IADD3 R2, P0, R2, R0, RZ ;  /* 0x0000000002027210 */ /* 0x000fca0007f1e0ff */
[----:B------:R-:W-:Y:S01]  /*21700*/  @P3 LOP3.LUT R18, R18, 0x8000, RZ, 0xfc, !PT ;  /* 0x0000800012123812 */ /* 0x000fe200078efcff */
        /* <DEDUP_REMOVED lines=9> */
.L_x_8268:
        /* <DEDUP_REMOVED lines=16> */
.L_x_8269:
        /* <DEDUP_REMOVED lines=19> */
.L_x_8270:
        /* <DEDUP_REMOVED lines=14> */
.L_x_8271:
        /* <DEDUP_REMOVED lines=16> */
.L_x_8272:
[----:B------:R-:W-:Y:S01]  /*21bb0*/  @!PT LDS RZ, [RZ] ;  /* 0x00000000fffff984 */ /* 0x000fe20000000800 */
[----:B------:R-:W-:Y:S01]  /*21bc0*/  @!PT LDS RZ, [RZ] ;  /* 0x00000000fffff984 */ /* 0x000fe20000000800 */
[----:B------:R-:W-:Y:S01]  /*21bd0*/  @!PT LDS RZ, [RZ] ;  /* 0x00000000fffff984 */ /* 0x000fe20000000800 */
[----:B------:R0:W-:Y:S01]  /*21be0*/  LDGSTS.E.BYPASS.LTC128B.128 [R21+0x7400], desc[UR40][R2.64+0x180], !P3 ;  /* 0x0740018002157fae */ /* 0x0001e2000d901d68 */
[----:B------:R-:W-:-:S03]  /*21bf0*/  LOP3.LUT P3, RZ, R18, 0x2000, RZ, 0xc0, !PT ;  /* 0x0000200012ff7812 */ /* 0x000fc6000786c0ff */
        /* <DEDUP_REMOVED lines=9> */
.L_x_8273:
[----:B------:R-:W-:Y:S05]  /*21c90*/  BRA `(.L_x_8274) ;  /* 0xffffffb000c87947 */ /* 0x000fea000383ffff */
.L_x_8144:
        /* <DEDUP_REMOVED lines=8> */
.L_x_8276:
[----:B------:R-:W-:Y:S05]  /*21d20*/  BSYNC B0 ;  /* 0x0000000000007941 */ /* 0x000fea0003800000 */
.L_x_8275:
        /* <DEDUP_REMOVED lines=9> */
.L_x_8277:
        /* <DEDUP_REMOVED lines=15> */
[C---:B------:R-:W-:Y:S02]  /*21eb0*/  ISETP.GE.U32.AND P5, PT, R8.reuse, 0x10, PT ;  /* 0x000000100800780c */ /* 0x040fe40003fa6070 */
[----:B--2---:R-:W-:Y:S01]  /*21ec0*/  @!P1 MOV R25, R7 ;  /* 0x0000000700199202 */ /* 0x004fe20000000f00 */
[----:B---3--:R-:W-:Y:S01]  /*21ed0*/  @!P1 IMAD.MOV.U32 R5, RZ, RZ, R4 ;  /* 0x000000ffff059224 */ /* 0x008fe200078e0004 */
[----:B------:R-:W-:-:S03]  /*21ee0*/  ISETP.NE.AND P1, PT, R8, RZ, PT ;  /* 0x000000ff0800720c */ /* 0x000fc60003f25270 */
[----:B------:R-:W-:-:S10]  /*21ef0*/  IMAD R13, R5, R25, RZ ;  /* 0x00000019050d7224 */ /* 0x000fd400078e02ff */
[----:B------:R-:W-:Y:S05]  /*21f00*/  WARPSYNC.COLLECTIVE R15, `(.L_x_8278) ;  /* 0x000000000f087348 */ /* 0x000fea0003c00000 */
[----:B------:R0:W1:Y:S02]  /*21f10*/  SHFL.UP P6, R14, R13, R12, R11 ;  /* 0x0400000c0d0e7389 */ /* 0x00006400000c000b */
[----:B01----:R-:W-:Y:S01]  /*21f20*/  ENDCOLLECTIVE ;  /* 0x000000000000791b */ /* 0x003fe20003800000 */
.L_x_8278:
[----:B------:R-:W-:Y:S01]  /*21f30*/  IMAD.MOV.U32 R12, RZ, RZ, 0x2 ;  /* 0x00000002ff0c7424 */ /* 0x000fe200078e00ff */
[----:B------:R-:W-:-:S05]  /*21f40*/  SEL R4, R14, RZ, P1 ;  /* 0x000000ff0e047207 */ /* 0x000fca0000800000 */
[----:B------:R-:W-:-:S04]  /*21f50*/  IMAD.IADD R4, R13, 0x1, R4 ;  /* 0x000000010d047824 */ /* 0x000fc800078e0204 */
[----:B------:R-:W-:-:S07]  /*21f60*/  IMAD.MOV.U32 R13, RZ, RZ, R4 ;  /* 0x000000ffff0d7224 */ /* 0x000fce00078e0004 */
[----:B------:R-:W-:Y:S05]  /*21f70*/  WARPSYNC.COLLECTIVE R15, `(.L_x_8279) ;  /* 0x000000000f087348 */ /* 0x000fea0003c00000 */
[----:B------:R0:W1:Y:S02]  /*21f80*/  SHFL.UP P6, R14, R13, R12, R11 ;  /* 0x0400000c0d0e7389 */ /* 0x00006400000c000b */
[----:B01----:R-:W-:Y:S01]  /*21f90*/  ENDCOLLECTIVE ;  /* 0x000000000000791b */ /* 0x003fe20003800000 */
.L_x_8279:
[----:B------:R-:W-:Y:S01]  /*21fa0*/  IMAD.MOV.U32 R12, RZ, RZ, 0x4 ;  /* 0x00000004ff0c7424 */ /* 0x000fe200078e00ff */
[----:B------:R-:W-:-:S05]  /*21fb0*/  SEL R3, R14, RZ, P2 ;  /* 0x000000ff0e037207 */ /* 0x000fca0001000000 */
[----:B------:R-:W-:-:S04]  /*21fc0*/  IMAD.IADD R2, R4, 0x1, R3 ;  /* 0x0000000104027824 */ /* 0x000fc800078e0203 */
[----:B------:R-:W-:-:S07]  /*21fd0*/  IMAD.MOV.U32 R13, RZ, RZ, R2 ;  /* 0x000000ffff0d7224 */ /* 0x000fce00078e0002 */
[----:B------:R-:W-:Y:S05]  /*21fe0*/  WARPSYNC.COLLECTIVE R15, `(.L_x_8280) ;  /* 0x000000000f087348 */ /* 0x000fea0003c00000 */
[----:B------:R0:W1:Y:S02]  /*21ff0*/  SHFL.UP P6, R14, R13, R12, R11 ;  /* 0x0400000c0d0e7389 */ /* 0x00006400000c000b */
[----:B01----:R-:W-:Y:S01]  /*22000*/  ENDCOLLECTIVE ;  /* 0x000000000000791b */ /* 0x003fe20003800000 */
.L_x_8280:
[----:B------:R-:W-:Y:S02]  /*22010*/  MOV R12, 0x8 ;  /* 0x00000008000c7802 */ /* 0x000fe40000000f00 */
[----:B------:R-:W-:-:S05]  /*22020*/  SEL R3, R14, RZ, P3 ;  /* 0x000000ff0e037207 */ /* 0x000fca0001800000 */
[----:B------:R-:W-:-:S04]  /*22030*/  IMAD.IADD R3, R2, 0x1, R3 ;  /* 0x0000000102037824 */ /* 0x000fc800078e0203 */
[----:B------:R-:W-:-:S07]  /*22040*/  IMAD.MOV.U32 R13, RZ, RZ, R3 ;  /* 0x000000ffff0d7224 */ /* 0x000fce00078e0003 */
[----:B------:R-:W-:Y:S05]  /*22050*/  WARPSYNC.COLLECTIVE R15, `(.L_x_8281) ;  /* 0x000000000f087348 */ /* 0x000fea0003c00000 */
[----:B------:R0:W1:Y:S02]  /*22060*/  SHFL.UP P6, R14, R13, R12, R11 ;  /* 0x0400000c0d0e7389 */ /* 0x00006400000c000b */
[----:B01----:R-:W-:Y:S01]  /*22070*/  ENDCOLLECTIVE ;  /* 0x000000000000791b */ /* 0x003fe20003800000 */
.L_x_8281:
[----:B------:R-:W-:Y:S01]  /*22080*/  IMAD.MOV.U32 R12, RZ, RZ, 0x10 ;  /* 0x00000010ff0c7424 */ /* 0x000fe200078e00ff */
[----:B------:R-:W-:-:S05]  /*22090*/  SEL R4, R14, RZ, P4 ;  /* 0x000000ff0e047207 */ /* 0x000fca0002000000 */
[----:B------:R-:W-:-:S04]  /*220a0*/  IMAD.IADD R4, R3, 0x1, R4 ;  /* 0x0000000103047824 */ /* 0x000fc800078e0204 */
[----:B------:R-:W-:-:S07]  /*220b0*/  IMAD.MOV.U32 R13, RZ, RZ, R4 ;  /* 0x000000ffff0d7224 */ /* 0x000fce00078e0004 */
[----:B------:R-:W-:Y:S05]  /*220c0*/  WARPSYNC.COLLECTIVE R15, `(.L_x_8282) ;  /* 0x000000000f087348 */ /* 0x000fea0003c00000 */
[----:B------:R0:W1:Y:S02]  /*220d0*/  SHFL.UP P6, R14, R13, R12, R11 ;  /* 0x0400000c0d0e7389 */ /* 0x00006400000c000b */
[----:B01----:R-:W-:Y:S01]  /*220e0*/  ENDCOLLECTIVE ;  /* 0x000000000000791b */ /* 0x003fe20003800000 */
.L_x_8282:
        /* <DEDUP_REMOVED lines=8> */
.L_x_8283:
[----:B------:R-:W-:Y:S05]  /*22170*/  BRA `(.L_x_8284) ;  /* 0xffffffb400647947 */ /* 0x000fea000383ffff */
.L_x_8147:
[----:B------:R-:W-:Y:S01]  /*22180*/  BSSY B0, `(.L_x_8285) ;  /* 0x0000007000007945 */ /* 0x000fe20003800000 */
[----:B------:R-:W-:Y:S02]  /*22190*/  IMAD.MOV.U32 R12, RZ, RZ, 0x1 ;  /* 0x00000001ff0c7424 */ /* 0x000fe400078e00ff */
[----:B------:R-:W-:Y:S02]  /*221a0*/  IMAD.MOV.U32 R11, RZ, RZ, RZ ;  /* 0x000000ffff0b7224 */ /* 0x000fe400078e00ff */
[----:B------:R-:W-:-:S07]  /*221b0*/  IMAD.MOV.U32 R15, RZ, RZ, -0x1 ;  /* 0xffffffffff0f7424 */ /* 0x000fce00078e00ff */
[----:B------:R-:W-:Y:S05]  /*221c0*/  WARPSYNC.COLLECTIVE R15, `(.L_x_8286) ;  /* 0x000000000f087348 */ /* 0x000fea0003c00000 */
[----:B------:R0:W1:Y:S02]  /*221d0*/  SHFL.UP P6, R14, R13, R12, R11 ;  /* 0x0400000c0d0e7389 */ /* 0x00006400000c000b */
[----:B01----:R-:W-:Y:S01]  /*221e0*/  ENDCOLLECTIVE ;  /* 0x000000000000791b */ /* 0x003fe20003800000 */
.L_x_8286:
[----:B------:R-:W-:Y:S05]  /*221f0*/  BSYNC B0 ;  /* 0x0000000000007941 */ /* 0x000fea0003800000 */
.L_x_8285:
        /* <DEDUP_REMOVED lines=8> */
.L_x_8287:
[----:B------:R-:W-:Y:S01]  /*22280*/  IMAD.MOV.U32 R12, RZ, RZ, 0x4 ;  /* 0x00000004ff0c7424 */ /* 0x000fe200078e00ff */
[----:B------:R-:W-:-:S05]  /*22290*/  SEL R2, R14, RZ, P2 ;  /* 0x000000ff0e027207 */ /* 0x000fca0001000000 */
[----:B------:R-:W-:-:S04]  /*222a0*/  IMAD.IADD R2, R13, 0x1, R2 ;  /* 0x000000010d027824 */ /* 0x000fc800078e0202 */
[----:B------:R-:W-:-:S07]  /*222b0*/  IMAD.MOV.U32 R13, RZ, RZ, R2 ;  /* 0x000000ffff0d7224 */ /* 0x000fce00078e0002 */
[----:B------:R-:W-:Y:S05]  /*222c0*/  WARPSYNC.COLLECTIVE R15, `(.L_x_8288) ;  /* 0x000000000f087348 */ /* 0x000fea0003c00000 */
[----:B------:R0:W1:Y:S02]  /*222d0*/  SHFL.UP P6, R14, R13, R12, R11 ;  /* 0x0400000c0d0e7389 */ /* 0x00006400000c000b */
[----:B01----:R-:W-:Y:S01]  /*222e0*/  ENDCOLLECTIVE ;  /* 0x000000000000791b */ /* 0x003fe20003800000 */
.L_x_8288:
[----:B------:R-:W-:Y:S01]  /*222f0*/  IMAD.MOV.U32 R12, RZ, RZ, 0x8 ;  /* 0x00000008ff0c7424 */ /* 0x000fe200078e00ff */
[----:B------:R-:W-:-:S05]  /*22300*/  SEL R3, R14, RZ, P3 ;  /* 0x000000ff0e037207 */ /* 0x000fca0001800000 */
[----:B------:R-:W-:-:S04]  /*22310*/  IMAD.IADD R3, R2, 0x1, R3 ;  /* 0x0000000102037824 */ /* 0x000fc800078e0203 */
[----:B------:R-:W-:-:S07]  /*22320*/  IMAD.MOV.U32 R13, RZ, RZ, R3 ;  /* 0x000000ffff0d7224 */ /* 0x000fce00078e0003 */
[----:B------:R-:W-:Y:S05]  /*22330*/  WARPSYNC.COLLECTIVE R15, `(.L_x_8289) ;  /* 0x000000000f087348 */ /* 0x000fea0003c00000 */
[----:B------:R0:W1:Y:S02]  /*22340*/  SHFL.UP P6, R14, R13, R12, R11 ;  /* 0x0400000c0d0e7389 */ /* 0x00006400000c000b */
[----:B01----:R-:W-:Y:S01]  /*22350*/  ENDCOLLECTIVE ;  /* 0x000000000000791b */ /* 0x003fe20003800000 */
.L_x_8289:
[----:B------:R-:W-:Y:S01]  /*22360*/  IMAD.MOV.U32 R12, RZ, RZ, 0x10 ;  /* 0x00000010ff0c7424 */ /* 0x000fe200078e00ff */
[----:B------:R-:W-:-:S05]  /*22370*/  SEL R4, R14, RZ, P4 ;  /* 0x000000ff0e047207 */ /* 0x000fca0002000000 */
[----:B------:R-:W-:-:S04]  /*22380*/  IMAD.IADD R4, R3, 0x1, R4 ;  /* 0x0000000103047824 */ /* 0x000fc800078e0204 */
[----:B------:R-:W-:-:S07]  /*22390*/  IMAD.MOV.U32 R13, RZ, RZ, R4 ;  /* 0x000000ffff0d7224 */ /* 0x000fce00078e0004 */
[----:B------:R-:W-:Y:S05]  /*223a0*/  WARPSYNC.COLLECTIVE R15, `(.L_x_8290) ;  /* 0x000000000f087348 */ /* 0x000fea0003c00000 */
[----:B------:R0:W1:Y:S02]  /*223b0*/  SHFL.UP P6, R14, R13, R12, R11 ;  /* 0x0400000c0d0e7389 */ /* 0x00006400000c000b */
[----:B01----:R-:W-:Y:S01]  /*223c0*/  ENDCOLLECTIVE ;  /* 0x000000000000791b */ /* 0x003fe20003800000 */
.L_x_8290:
[----:B------:R-:W-:Y:S02]  /*223d0*/  IMAD.MOV.U32 R12, RZ, RZ, 0x1f ;  /* 0x0000001fff0c7424 */ /* 0x000fe400078e00ff */
[----:B------:R-:W-:Y:S01]  /*223e0*/  IMAD.MOV.U32 R11, RZ, RZ, 0x1f ;  /* 0x0000001fff0b7424 */ /* 0x000fe200078e00ff */
[----:B------:R-:W-:-:S04]  /*223f0*/  SEL R3, R14, RZ, P5 ;  /* 0x000000ff0e037207 */ /* 0x000fc80002800000 */
[----:B------:R-:W-:-:S05]  /*22400*/  IADD3 R2, R4, R3, RZ ;  /* 0x0000000304027210 */ /* 0x000fca0007ffe0ff */
[----:B------:R-:W-:-:S07]  /*22410*/  IMAD.MOV.U32 R13, RZ, RZ, R2 ;  /* 0x000000ffff0d7224 */ /* 0x000fce00078e0002 */
[----:B------:R-:W-:Y:S05]  /*22420*/  WARPSYNC.COLLECTIVE R15, `(.L_x_8291) ;  /* 0x000000000f087348 */ /* 0x000fea0003c00000 */
[----:B------:R0:W1:Y:S02]  /*22430*/  SHFL.IDX P6, R14, R13, R12, R11 ;  /* 0x0000000c0d0e7389 */ /* 0x00006400000c000b */
[----:B01----:R-:W-:Y:S01]  /*22440*/  ENDCOLLECTIVE ;  /* 0x000000000000791b */ /* 0x003fe20003800000 */
.L_x_8291:
[----:B------:R-:W-:Y:S05]  /*22450*/  BRA `(.L_x_8292) ;  /* 0xffffffb400507947 */ /* 0x000fea000383ffff */
.L_x_8149:
[----:B------:R-:W-:Y:S01]  /*22460*/  BSSY B0, `(.L_x_8293) ;  /* 0x0000006000007945 */ /* 0x000fe20003800000 */
[----:B------:R-:W-:Y:S01]  /*22470*/  PLOP3.LUT P6, PT, P6, PT, PT, 0x8, 0x0 ;  /* 0x000000000000781c */ /* 0x000fe200037ce170 */
[----:B------:R-:W-:-:S12]  /*22480*/  IMAD.MOV.U32 R15, RZ, RZ, -0x1 ;  /* 0xffffffffff0f7424 */ /* 0x000fd800078e00ff */
[----:B0-----:R-:W-:Y:S05]  /*22490*/  WARPSYNC.COLLECTIVE R15, `(.L_x_8294) ;  /* 0x000000000f087348 */ /* 0x001fea0003c00000 */
[----:B------:R-:W-:Y:S01]  /*224a0*/  VOTE.ANY R14, PT, P6 ;  /* 0x00000000000e7806 */ /* 0x000fe200030e0100 */
[----:B0-----:R-:W-:Y:S06]  /*224b0*/  ENDCOLLECTIVE ;  /* 0x000000000000791b */ /* 0x001fec0003800000 */
.L_x_8294:
[----:B------:R-:W-:Y:S05]  /*224c0*/  BSYNC B0 ;  /* 0x0000000000007941 */ /* 0x000fea0003800000 */
.L_x_8293:
        /* <DEDUP_REMOVED lines=10> */
.L_x_8295:
[----:B------:R-:W-:Y:S02]  /*22570*/  IMAD.MOV.U32 R13, RZ, RZ, R5 ;  /* 0x000000ffff0d7224 */ /* 0x000fe400078e0005 */
[----:B------:R-:W-:-:S07]  /*22580*/  IMAD.MOV.U32 R25, RZ, RZ, R14 ;  /* 0x000000ffff197224 */ /* 0x000fce00078e000e */
[----:B------:R-:W-:Y:S05]  /*22590*/  WARPSYNC.COLLECTIVE R15, `(.L_x_8296) ;  /* 0x000000000f087348 */ /* 0x000fea0003c00000 */
[----:B------:R0:W1:Y:S02]  /*225a0*/  SHFL.IDX P6, R14, R13, R12, R11 ;  /* 0x0000000c0d0e7389 */ /* 0x00006400000c000b */
[----:B01----:R-:W-:Y:S01]  /*225b0*/  ENDCOLLECTIVE ;  /* 0x000000000000791b */ /* 0x003fe20003800000 */
.L_x_8296:
[----:B------:R-:W-:Y:S01]  /*225c0*/  MOV R5, R14 ;  /* 0x0000000e00057202 */ /* 0x000fe20000000f00 */
[----:B------:R-:W-:Y:S06]  /*225d0*/  BRA `(.L_x_8297) ;  /* 0xffffffb400307947 */ /* 0x000fec000383ffff */
.L_x_8151:
[----:B------:R-:W-:Y:S01]  /*225e0*/  BSSY B0, `(.L_x_8298) ;  /* 0x0000007000007945 */ /* 0x000fe20003800000 */
[----:B------:R-:W-:Y:S02]  /*225f0*/  IMAD.MOV.U32 R13, RZ, RZ, R2 ;  /* 0x000000ffff0d7224 */ /* 0x000fe400078e0002 */
[----:B------:R-:W-:Y:S02]  /*22600*/  IMAD.MOV.U32 R11, RZ, RZ, 0x1f ;  /* 0x0000001fff0b7424 */ /* 0x000fe400078e00ff */
[----:B------:R-:W-:-:S07]  /*22610*/  IMAD.MOV.U32 R15, RZ, RZ, -0x1 ;  /* 0xffffffffff0f7424 */ /* 0x000fce00078e00ff */
[----:B0123--:R-:W-:Y:S05]  /*22620*/  WARPSYNC.COLLECTIVE R15, `(.L_x_8299) ;  /* 0x000000000f087348 */ /* 0x00ffea0003c00000 */
[----:B------:R4:W0:Y:S02]  /*22630*/  SHFL.IDX P6, R14, R13, R12, R11 ;  /* 0x0000000c0d0e7389 */ /* 0x00082400000c000b */
[----:B01234-:R-:W-:Y:S01]  /*22640*/  ENDCOLLECTIVE ;  /* 0x000000000000791b */ /* 0x01ffe20003800000 */
.L_x_8299:
[----:B------:R-:W-:Y:S05]  /*22650*/  BSYNC B0 ;  /* 0x0000000000007941 */ /* 0x000fea0003800000 */
.L_x_8298:
[----:B------:R-:W-:Y:S01]  /*22660*/  IMAD.MOV.U32 R24, RZ, RZ, R14 ;  /* 0x000000ffff187224 */ /* 0x000fe200078e000e */
[----:B------:R-:W-:Y:S06]  /*22670*/  BRA `(.L_x_8150) ;  /* 0xffffffb400207947 */ /* 0x000fec000383ffff */
.L_x_8157:
[----:B0-----:R0:W1:Y:S02]  /*22680*/  SYNCS.PHASECHK.TRANS64.TRYWAIT P0, [R7+URZ+0x28c20], R0 ;  /* 0x028c2000070075a7 */ /* 0x001064000800017f */
[----:B-1----:R-:W-:Y:S05]  /*22690*/  @!P0 NANOSLEEP.SYNCS 0x989680 ;  /* 0x009896800000895d */ /* 0x002fea0003900000 */
[----:B------:R-:W1:Y:S02]  /*226a0*/  @!P0 SYNCS.PHASECHK.TRANS64 P0, [R7+URZ+0x28c20], R0 ;  /* 0x028c2000070085a7 */ /* 0x000e64000800007f */
[----:B-1----:R-:W-:Y:S05]  /*226b0*/  @!P0 BRA `(.L_x_8157) ;  /* 0xfffffffc00f08947 */ /* 0x002fea000383ffff */
[----:B------:R-:W-:Y:S05]  /*226c0*/  BRA `(.L_x_8300) ;  /* 0xffffffbc007c7947 */ /* 0x000fea000383ffff */
.L_x_8158:
        /* <DEDUP_REMOVED lines=11> */
.L_x_8302:
[----:B------:R-:W-:Y:S05]  /*22780*/  BSYNC B0 ;  /* 0x0000000000007941 */ /* 0x000fea0003800000 */
.L_x_8301:
[----:B------:R-:W-:Y:S05]  /*22790*/  BRA `(.L_x_8303) ;  /* 0xffffffbc00647947 */ /* 0x000fea000383ffff */
.L_x_8159:
[----:B------:R-:W-:Y:S01]  /*227a0*/  BSSY B0, `(.L_x_8304) ;  /* 0x0000006000007945 */ /* 0x000fe20003800000 */
[----:B------:R-:W-:-:S07]  /*227b0*/  IMAD.MOV.U32 R15, RZ, RZ, -0x1 ;  /* 0xffffffffff0f7424 */ /* 0x000fce00078e00ff */
[----:B0-234-:R-:W-:Y:S05]  /*227c0*/  WARPSYNC.COLLECTIVE R15, `(.L_x_8305) ;  /* 0x000000000f0c7348 */ /* 0x01dfea0003c00000 */
[----:B------:R-:W-:Y:S02]  /*227d0*/  ELECT P6, UR62, PT ;  /* 0x00000000003e782f */ /* 0x000fe400038c0000 */
[----:B------:R-:W-:Y:S01]  /*227e0*/  MOV R14, UR62 ;  /* 0x0000003e000e7c02 */ /* 0x000fe20008000f00 */
[----:B0-234-:R-:W-:Y:S10]  /*227f0*/  ENDCOLLECTIVE ;  /* 0x000000000000791b */ /* 0x01dff40003800000 */
.L_x_8305:
[----:B------:R-:W-:Y:S05]  /*22800*/  BSYNC B0 ;  /* 0x0000000000007941 */ /* 0x000fea0003800000 */
.L_x_8304:
[----:B------:R-:W-:Y:S05]  /*22810*/  BRA `(.L_x_8306) ;  /* 0xffffffbc00587947 */ /* 0x000fea000383ffff */
.L_x_8161:
[----:B0-----:R0:W1:Y:S02]  /*22820*/  SYNCS.PHASECHK.TRANS64.TRYWAIT P1, [R5+URZ+0x28c40], R0 ;  /* 0x028c4000050075a7 */ /* 0x001064000802017f */
[----:B-1----:R-:W-:Y:S05]  /*22830*/  @!P1 NANOSLEEP.SYNCS 0x989680 ;  /* 0x009896800000995d */ /* 0x002fea0003900000 */
[----:B------:R-:W1:Y:S02]  /*22840*/  @!P1 SYNCS.PHASECHK.TRANS64 P1, [R5+URZ+0x28c40], R0 ;  /* 0x028c4000050095a7 */ /* 0x000e64000802007f */
[----:B-1----:R-:W-:Y:S05]  /*22850*/  @!P1 BRA `(.L_x_8161) ;  /* 0xfffffffc00f09947 */ /* 0x002fea000383ffff */
[----:B------:R-:W-:Y:S05]  /*22860*/  BRA `(.L_x_8307) ;  /* 0xffffffbc00787947 */ /* 0x000fea000383ffff */
.L_x_8163:
[----:B-1----:R1:W0:Y:S02]  /*22870*/  SYNCS.PHASECHK.TRANS64.TRYWAIT P1, [R3+URZ+0x28c40], R2 ;  /* 0x028c4002030075a7 */ /* 0x002224000802017f */
[----:B0-----:R-:W-:Y:S05]  /*22880*/  @!P1 NANOSLEEP.SYNCS 0x989680 ;  /* 0x009896800000995d */ /* 0x001fea0003900000 */
[----:B------:R-:W0:Y:S02]  /*22890*/  @!P1 SYNCS.PHASECHK.TRANS64 P1, [R3+URZ+0x28c40], R2 ;  /* 0x028c4002030095a7 */ /* 0x000e24000802007f */
[----:B0-----:R-:W-:Y:S05]  /*228a0*/  @!P1 BRA `(.L_x_8163) ;  /* 0xfffffffc00f09947 */ /* 0x001fea000383ffff */
[----:B------:R-:W-:Y:S05]  /*228b0*/  BRA `(.L_x_8308) ;  /* 0xffffffbc00847947 */ /* 0x000fea000383ffff */
.L_x_8165:
[----:B------:R0:W0:Y:S02]  /*228c0*/  SYNCS.PHASECHK.TRANS64.TRYWAIT P1, [R5+URZ+0x28c60], R0 ;  /* 0x028c6000050075a7 */ /* 0x000024000802017f */
[----:B0-----:R-:W-:Y:S05]  /*228d0*/  @!P1 NANOSLEEP.SYNCS 0x989680 ;  /* 0x009896800000995d */ /* 0x001fea0003900000 */
[----:B------:R-:W0:Y:S02]  /*228e0*/  @!P1 SYNCS.PHASECHK.TRANS64 P1, [R5+URZ+0x28c60], R0 ;  /* 0x028c6000050095a7 */ /* 0x000e24000802007f */
[----:B0-----:R-:W-:Y:S05]  /*228f0*/  @!P1 BRA `(.L_x_8165) ;  /* 0xfffffffc00f09947 */ /* 0x001fea000383ffff */
[----:B------:R-:W-:Y:S05]  /*22900*/  BRA `(.L_x_8309) ;  /* 0xffffffbc00807947 */ /* 0x000fea000383ffff */
.L_x_8310:
        /* <DEDUP_REMOVED lines=15> */
.L_x_15759:


//--------------------- .text._ZN7cutlass13device_kernelIN5flash11enable_sm90INS1_16FlashAttnFwdSm90INS1_25CollectiveMainloopFwdSm90ILi2EN4cute5tupleIJNS5_1CILi1EEES8_S8_EEENS6_IJNS7_ILi64EEESA_SA_EEELi512ENS_6half_tEfNS_4arch4Sm90ELb1ELb0ELb1ELb1ELb1ELb0ELb1ELb0ELb0ELb1ELb1ELb0EEENS1_21CollectiveEpilogueFwdINS6_IJSA_NS7_ILi512EEESA_EEES9_SC_SE_Li256ELb1ELb1ELb1ELb0EEENS1_36VarlenDynamicPersistentTileSchedulerILi64ELi64ELi256ELi128ELb1ELb1ELb1ELb1ELb1ELb1EEEEEEEEEvNT_6ParamsE --------------------------
	.section	.text._ZN7cutlass13device_kernelIN5flash11enable_sm90INS1_16FlashAttnFwdSm90INS1_25CollectiveMainloopFwdSm90ILi2EN4cute5tupleIJNS5_1CILi1EEES8_S8_EEENS6_IJNS7_ILi64EEESA_SA_EEELi512ENS_6half_tEfNS_4arch4Sm90ELb1ELb0ELb1ELb1ELb1ELb0ELb1ELb0ELb0ELb1ELb1ELb0EEENS1_21CollectiveEpilogueFwdINS6_IJSA_NS7_ILi512EEESA_EEES9_SC_SE_Li256ELb1ELb1ELb1ELb0EEENS1_36VarlenDynamicPersistentTileSchedulerILi64ELi64ELi256ELi128ELb1ELb1ELb1ELb1ELb1ELb1EEEEEEEEEvNT_6ParamsE,"ax",@progbits
	.align	128
.text._ZN7cutlass13device_kernelIN5flash11enable_sm90INS1_16FlashAttnFwdSm90INS1_25CollectiveMainloopFwdSm90ILi2EN4cute5tupleIJNS5_1CILi1EEES8_S8_EEENS6_IJNS7_ILi64EEESA_SA_EEELi512ENS_6half_tEfNS_4arch4Sm90ELb1ELb0ELb1ELb1ELb1ELb0ELb1ELb0ELb0ELb1ELb1ELb0EEENS1_21CollectiveEpilogueFwdINS6_IJSA_NS7_ILi512EEESA_EEES9_SC_SE_Li256ELb1ELb1ELb1ELb0EEENS1_36VarlenDynamicPersistentTileSchedulerILi64ELi64ELi256ELi128ELb1ELb1ELb1ELb1ELb1ELb1EEEEEEEEEvNT_6ParamsE:
        .type           _ZN7cutlass13device_kernelIN5flash11enable_sm90INS1_16FlashAttnFwdSm90INS1_25CollectiveMainloopFwdSm90ILi2EN4cute5tupleIJNS5_1CILi1EEES8_S8_EEENS6_IJNS7_ILi64EEESA_SA_EEELi512ENS_6half_tEfNS_4arch4Sm90ELb1ELb0ELb1ELb1ELb1ELb0ELb1ELb0ELb0ELb1ELb1ELb0EEENS1_21CollectiveEpilogueFwdINS6_IJSA_NS7_ILi512EEESA_EEES9_SC_SE_Li256ELb1ELb1ELb1ELb0EEENS1_36VarlenDynamicPersistentTileSchedulerILi64ELi64ELi256ELi128ELb1ELb1ELb1ELb1ELb1ELb1EEEEEEEEEvNT_6ParamsE,@function
        .size           _ZN7cutlass13device_kernelIN5flash11enable_sm90INS1_16FlashAttnFwdSm90INS1_25CollectiveMainloopFwdSm90ILi2EN4cute5tupleIJNS5_1CILi1EEES8_S8_EEENS6_IJNS7_ILi64EEESA_SA_EEELi512ENS_6half_tEfNS_4arch4Sm90ELb1ELb0ELb1ELb1ELb1ELb0ELb1ELb0ELb0ELb1ELb1ELb0EEENS1_21CollectiveEpilogueFwdINS6_IJSA_NS7_ILi512EEESA_EEES9_SC_SE_Li256ELb1ELb1ELb1ELb0EEENS1_36VarlenDynamicPersistentTileSchedulerILi64ELi64ELi256ELi128ELb1ELb1ELb1ELb1ELb1ELb1EEEEEEEEEvNT_6ParamsE,(.L_x_15760 - _ZN7cutlass13device_kernelIN5flash11enable_sm90INS1_16FlashAttnFwdSm90INS1_25CollectiveMainloopFwdSm90ILi2EN4cute5tupleIJNS5_1CILi1EEES8_S8_EEENS6_IJNS7_ILi64EEESA_SA_EEELi512ENS_6half_tEfNS_4arch4Sm90ELb1ELb0ELb1ELb1ELb1ELb0ELb1ELb0ELb0ELb1ELb1ELb0EEENS1_21CollectiveEpilogueFwdINS6_IJSA_NS7_ILi512EEESA_EEES9_SC_SE_Li256ELb1ELb1ELb1ELb0EEENS1_36VarlenDynamicPersistentTileSchedulerILi64ELi64ELi256ELi128ELb1ELb1ELb1ELb1ELb1ELb1EEEEEEEEEvNT_6ParamsE)
        .other          _ZN7cutlass13device_kernelIN5flash11enable_sm90INS1_16FlashAttnFwdSm90INS1_25CollectiveMainloopFwdSm90ILi2EN4cute5tupleIJNS5_1CILi1EEES8_S8_EEENS6_IJNS7_ILi64EEESA_SA_EEELi512ENS_6half_tEfNS_4arch4Sm90ELb1ELb0ELb1ELb1ELb1ELb0ELb1ELb0ELb0ELb1ELb1ELb0EEENS1_21CollectiveEpilogueFwdINS6_IJSA_NS7_ILi512EEESA_EEES9_SC_SE_Li256ELb1ELb1ELb1ELb0EEENS1_36VarlenDynamicPersistentTileSchedulerILi64ELi64ELi256ELi128ELb1ELb1ELb1ELb1ELb1ELb1EEEEEEEEEvNT_6ParamsE,@"STO_CUDA_ENTRY STV_DEFAULT"
_ZN7cutlass13device_kernelIN5flash11enable_sm90INS1_16FlashAttnFwdSm90INS1_25CollectiveMainloopFwdSm90ILi2EN4cute5tupleIJNS5_1CILi1EEES8_S8_EEENS6_IJNS7_ILi64EEESA_SA_EEELi512ENS_6half_tEfNS_4arch4Sm90ELb1ELb0ELb1ELb1ELb1ELb0ELb1ELb0ELb0ELb1ELb1ELb0EEENS1_21CollectiveEpilogueFwdINS6_IJSA_NS7_ILi512EEESA_EEES9_SC_SE_Li256ELb1ELb1ELb1ELb0EEENS1_36VarlenDynamicPersistentTileSchedulerILi64ELi64ELi256ELi128ELb1ELb1ELb1ELb1ELb1ELb1EEEEEEEEEvNT_6ParamsE:
        /* <DEDUP_REMOVED lines=43> */
.L_x_8311:
        /* <DEDUP_REMOVED lines=22> */
.L_x_8312:
        /* <DEDUP_REMOVED lines=18> */
.L_x_8313:
        /* <DEDUP_REMOVED lines=22> */
.L_x_8314:
        /* <DEDUP_REMOVED lines=23> */
.L_x_8315:
        /* <DEDUP_REMOVED lines=8> */
.L_x_8317:
[----:B------:R-:W-:-:S08]  /*0880*/  NOP ;  /* 0x0000000000007918 */ /* 0x000fd00000000000 */
[----:B------:R-:W0:Y:S02]  /*0890*/  USETMAXREG.TRY_ALLOC.CTAPOOL UP0, 0xe8 ;  /* 0x000000e8000079c8 */ /* 0x000e240008000600 */
[----:B0-----:R-:W-:-:S13]  /*08a0*/  PLOP3.LUT P0, PT, PT, PT, UP0, 0x80, 0x0 ;  /* 0x000000000000781c */ /* 0x001fda0003f0f008 */
[----:B------:R-:W-:Y:S05]  /*08b0*/  @!P0 BRA `(.L_x_8317) ;  /* 0xfffffffc00f08947 */ /* 0x000fea000383ffff */
[----:B------:R-:W-:Y:S01]  /*08c0*/  LOP3.LUT R2, R0, 0xffffff80, RZ, 0xc0, !PT ;  /* 0xffffff8000027812 */ /* 0x000fe200078ec0ff */
[----:B------:R-:W0:Y:S01]  /*08d0*/  S2R R3, SR_CgaCtaId ;  /* 0x0000000000037919 */ /* 0x000e220000008800 */
[----:B------:R-:W-:Y:S01]  /*08e0*/  MOV R17, 0x400 ;  /* 0x0000040000117802 */ /* 0x000fe20000000f00 */
[----:B------:R-:W-:Y:S01]  /*08f0*/  ULDC UR4, c[0x0][0xd3c] ;  /* 0x00034f0000047ab9 */ /* 0x000fe20000000800 */
[----:B------:R-:W-:-:S13]  /*0900*/  ISETP.NE.AND P0, PT, R2, 0x80, PT ;  /* 0x000000800200780c */ /* 0x000fda0003f05270 */
[----:B------:R-:W-:Y:S06]  /*0910*/  @!P0 BAR.ARV 0x8, 0x100 ;  /* 0x0204000000008b1d */ /* 0x000fec0000002000 */
[----:B------:R-:W-:Y:S02]  /*0920*/  ISETP.GE.U32.AND P0, PT, R0, 0x100, PT ;  /* 0x000001000000780c */ /* 0x000fe40003f06070 */
[----:B0-----:R-:W-:-:S11]  /*0930*/  LEA R17, R3, R17, 0x18 ;  /* 0x0000001103117211 */ /* 0x001fd600078ec0ff */
[----:B------:R-:W-:Y:S08]  /*0940*/  @P0 BAR.ARV 0xf, 0x100 ;  /* 0x03c4000000000b1d */ /* 0x000ff00000002000 */
[----:B------:R-:W-:Y:S06]  /*0950*/  BAR.SYNC.DEFER_BLOCKING 0x5, 0x180 ;  /* 0x0146000000007b1d */ /* 0x000fec0000010000 */
[----:B------:R-:W0:Y:S02]  /*0960*/  LDS.128 R12, [R17+0x388d0] ;  /* 0x0388d000110c7984 */ /* 0x000e240000000c00 */
        /* <DEDUP_REMOVED lines=14> */
[----:B------:R-:W-:Y:S02]  /*0a50*/  LEA.HI R3, R3, R0, RZ, 0x2 ;  /* 0x0000000003037211 */ /* 0x000fe400078f10ff */
[----:B------:R-:W-:-:S02]  /*0a60*/  SHF.R.S32.HI R6, RZ, 0x5, R5 ;  /* 0x00000005ff067819 */ /* 0x000fc40000011405 */
[----:B------:R-:W-:Y:S02]  /*0a70*/  LOP3.LUT R13, R3, 0xfffffffc, RZ, 0xc0, !PT ;  /* 0xfffffffc030d7812 */ /* 0x000fe400078ec0ff */
[----:B------:R-:W-:Y:S02]  /*0a80*/  LOP3.LUT R3, R4, 0xfffffff0, RZ, 0xc0, !PT ;  /* 0xfffffff004037812 */ /* 0x000fe400078ec0ff */
[----:B------:R-:W-:Y:S01]  /*0a90*/  SHF.R.S32.HI R7, RZ, 0x1f, R5 ;  /* 0x0000001fff077819 */ /* 0x000fe20000011405 */
[C---:B------:R-:W-:Y:S01]  /*0aa0*/  IMAD.IADD R13, R0.reuse, 0x1, -R13 ;  /* 0x00000001000d7824 */ /* 0x040fe200078e0a0d */
[----:B------:R-:W-:Y:S01]  /*0ab0*/  SHF.R.S32.HI R5, RZ, 0x4, R4 ;  /* 0x00000004ff057819 */ /* 0x000fe20000011404 */
[----:B------:R-:W-:Y:S01]  /*0ac0*/  IMAD.IADD R3, R0, 0x1, -R3 ;  /* 0x0000000100037824 */ /* 0x000fe200078e0a03 */
[----:B------:R-:W-:Y:S02]  /*0ad0*/  LOP3.LUT R9, R2, 0xffffff80, RZ, 0xc0, !PT ;  /* 0xffffff8002097812 */ /* 0x000fe400078ec0ff */
[----:B------:R-:W-:-:S02]  /*0ae0*/  LOP3.LUT R11, R8, 0xfffffff8, RZ, 0xc0, !PT ;  /* 0xfffffff8080b7812 */ /* 0x000fc400078ec0ff */
[----:B------:R-:W-:Y:S01]  /*0af0*/  SHF.R.S32.HI R8, RZ, 0x1f, R3 ;  /* 0x0000001fff087819 */ /* 0x000fe20000011403 */
[----:B------:R-:W-:Y:S01]  /*0b00*/  IMAD.IADD R9, R0, 0x1, -R9 ;  /* 0x0000000100097824 */ /* 0x000fe200078e0a09 */
[----:B------:R-:W-:Y:S01]  /*0b10*/  LEA.HI R4, R4, R5, RZ, 0x1 ;  /* 0x0000000504047211 */ /* 0x000fe200078f08ff */
[----:B------:R-:W-:Y:S01]  /*0b20*/  IMAD.IADD R11, R0, 0x1, -R11 ;  /* 0x00000001000b7824 */ /* 0x000fe200078e0a0b */
[----:B------:R-:W-:Y:S02]  /*0b30*/  LEA.HI R7, R7, R6, RZ, 0x2 ;  /* 0x0000000607077211 */ /* 0x000fe400078f10ff */
[----:B------:R-:W-:Y:S01]  /*0b40*/  LEA.HI R10, R13, R13, RZ, 0x1 ;  /* 0x0000000d0d0a7211 */ /* 0x000fe200078f08ff */
[----:B------:R-:W-:Y:S01]  /*0b50*/  IMAD.SHL.U32 R18, R11, 0x8, RZ ;  /* 0x000000080b127824 */ /* 0x000fe200078e00ff */
[----:B------:R-:W-:Y:S02]  /*0b60*/  LEA.HI R8, R8, R3, RZ, 0x3 ;  /* 0x0000000308087211 */ /* 0x000fe400078f18ff */
[----:B------:R-:W-:Y:S01]  /*0b70*/  LOP3.LUT R4, R4, 0x1ffffffe, RZ, 0xc0, !PT ;  /* 0x1ffffffe04047812 */ /* 0x000fe200078ec0ff */
[C---:B------:R-:W-:Y:S01]  /*0b80*/  VIADD R198, R18.reuse, 0x40 ;  /* 0x0000004012c67836 */ /* 0x040fe20000000000 */
[----:B------:R-:W-:Y:S01]  /*0b90*/  SHF.R.S32.HI R20, RZ, 0x7, R2 ;  /* 0x00000007ff147819 */ /* 0x000fe20000011402 */
[----:B------:R-:W-:Y:S01]  /*0ba0*/  VIADD R197, R18, 0x80 ;  /* 0x0000008012c57836 */ /* 0x000fe20000000000 */
[----:B------:R-:W-:Y:S01]  /*0bb0*/  LOP3.LUT R7, R7, 0x3ffffc, RZ, 0xc0, !PT ;  /* 0x003ffffc07077812 */ /* 0x000fe200078ec0ff */
[----:B------:R-:W-:Y:S01]  /*0bc0*/  IMAD.IADD R4, R5, 0x1, -R4 ;  /* 0x0000000105047824 */ /* 0x000fe200078e0a04 */
[----:B------:R-:W-:Y:S01]  /*0bd0*/  SHF.R.S32.HI R0, RZ, 0x1f, R9 ;  /* 0x0000001fff007819 */ /* 0x000fe20000011409 */
[----:B------:R-:W-:Y:S01]  /*0be0*/  IMAD R12, R20, 0x100, R3 ;  /* 0x00000100140c7824 */ /* 0x000fe200078e0203 */
[----:B------:R-:W-:Y:S01]  /*0bf0*/  LOP3.LUT R16, R10, 0x1ffffffe, RZ, 0xc0, !PT ;  /* 0x1ffffffe0a107812 */ /* 0x000fe200078ec0ff */
[----:B------:R-:W-:Y:S01]  /*0c00*/  IMAD.IADD R7, R6, 0x1, -R7 ;  /* 0x0000000106077824 */ /* 0x000fe200078e0a07 */
[C---:B------:R-:W-:Y:S01]  /*0c10*/  LOP3.LUT R10, R8.reuse, 0xfffffff8, RZ, 0xc0, !PT ;  /* 0xfffffff8080a7812 */ /* 0x040fe200078ec0ff */
[----:B------:R-:W-:Y:S01]  /*0c20*/  IMAD.SHL.U32 R8, R8, 0x40, RZ ;  /* 0x0000004008087824 */ /* 0x000fe200078e00ff */
[-C--:B------:R-:W-:Y:S01]  /*0c30*/  LEA.HI R5, R0, R9.reuse, RZ, 0x2 ;  /* 0x0000000900057211 */ /* 0x080fe200078f10ff */
[----:B------:R-:W-:Y:S01]  /*0c40*/  IMAD R15, R7, 0x10, R12 ;  /* 0x00000010070f7824 */ /* 0x000fe200078e020c */
[----:B------:R-:W-:Y:S01]  /*0c50*/  LEA.HI R2, R2, R20, RZ, 0x1 ;  /* 0x0000001402027211 */ /* 0x000fe200078f08ff */
[----:B------:R-:W-:Y:S01]  /*0c60*/  IMAD.IADD R10, R3, 0x1, -R10 ;  /* 0x00000001030a7824 */ /* 0x000fe200078e0a0a */
[----:B------:R-:W-:Y:S01]  /*0c70*/  LEA.HI R3, R0, R9, RZ, 0x5 ;  /* 0x0000000900037211 */ /* 0x000fe200078f28ff */
[----:B------:R-:W-:Y:S01]  /*0c80*/  IMAD.SHL.U32 R4, R4, 0x8, RZ ;  /* 0x0000000804047824 */ /* 0x000fe200078e00ff */
[----:B------:R-:W-:Y:S01]  /*0c90*/  LOP3.LUT R12, R5, 0x7ffffffc, RZ, 0xc0, !PT ;  /* 0x7ffffffc050c7812 */ /* 0x000fe200078ec0ff */
[----:B------:R-:W-:Y:S01]  /*0ca0*/  IMAD.SHL.U32 R7, R10, 0x40, RZ ;  /* 0x000000400a077824 */ /* 0x000fe200078e00ff */
[--C-:B------:R-:W-:Y:S01]  /*0cb0*/  SHF.R.S32.HI R0, RZ, 0x2, R5.reuse ;  /* 0x00000002ff007819 */ /* 0x100fe20000011405 */
[----:B------:R-:W-:Y:S01]  /*0cc0*/  STL [R1+0x8], R20 ;  /* 0x0000081401007387 */ /* 0x000fe20000100800 */
[----:B------:R-:W-:Y:S01]  /*0cd0*/  SHF.R.S32.HI R5, RZ, 0x1f, R5 ;  /* 0x0000001fff057819 */ /* 0x000fe20000011405 */
[----:B------:R-:W-:Y:S01]  /*0ce0*/  IMAD.IADD R12, R9, 0x1, -R12 ;  /* 0x00000001090c7824 */ /* 0x000fe200078e0a0c */
[----:B------:R-:W-:Y:S01]  /*0cf0*/  SHF.R.S32.HI R3, RZ, 0x5, R3 ;  /* 0x00000005ff037819 */ /* 0x000fe20000011403 */
[----:B------:R-:W-:Y:S01]  /*0d00*/  IMAD.IADD R16, R13, 0x1, -R16 ;  /* 0x000000010d107824 */ /* 0x000fe200078e0a10 */
[----:B------:R-:W-:Y:S01]  /*0d10*/  LEA.HI R5, R5, R0, RZ, 0x3 ;  /* 0x0000000005057211 */ /* 0x000fe200078f18ff */
[----:B------:R-:W-:Y:S01]  /*0d20*/  IMAD.SHL.U32 R190, R12, 0x2, RZ ;  /* 0x000000020cbe7824 */ /* 0x000fe200078e00ff */
[----:B------:R-:W-:Y:S01]  /*0d30*/  LOP3.LUT R7, R7, 0x1c0, RZ, 0xc0, !PT ;  /* 0x000001c007077812 */ /* 0x000fe200078ec0ff */
[C---:B------:R-:W-:Y:S01]  /*0d40*/  VIADD R196, R18.reuse, 0xc0 ;  /* 0x000000c012c47836 */ /* 0x040fe20000000000 */
[----:B------:R-:W-:Y:S01]  /*0d50*/  LOP3.LUT R5, R5, 0xfffffff8, RZ, 0xc0, !PT ;  /* 0xfffffff805057812 */ /* 0x000fe200078ec0ff */
[----:B------:R-:W-:Y:S01]  /*0d60*/  VIADD R195, R18, 0x100 ;  /* 0x0000010012c37836 */ /* 0x000fe20000000000 */
[----:B------:R-:W-:Y:S01]  /*0d70*/  LOP3.LUT R9, R8, 0x7ffffe00, RZ, 0xc0, !PT ;  /* 0x7ffffe0008097812 */ /* 0x000fe200078ec0ff */
[--C-:B------:R-:W-:Y:S01]  /*0d80*/  IMAD.U32 R8, R15, 0x40, R4.reuse ;  /* 0x000000400f087824 */ /* 0x100fe200078e0004 */
[----:B------:R-:W-:Y:S01]  /*0d90*/  LOP3.LUT R4, R7, 0x8, R4, 0xf8, !PT ;  /* 0x0000000807047812 */ /* 0x000fe200078ef804 */
[----:B------:R-:W-:Y:S01]  /*0da0*/  IMAD.IADD R0, R0, 0x1, -R5 ;  /* 0x0000000100007824 */ /* 0x000fe200078e0a05 */
[----:B------:R-:W-:Y:S01]  /*0db0*/  SHF.R.U32.HI R7, RZ, 0x3, R7 ;  /* 0x00000003ff077819 */ /* 0x000fe20000011607 */
[----:B------:R-:W-:Y:S01]  /*0dc0*/  IMAD R9, R6, 0x400, R9 ;  /* 0x0000040006097824 */ /* 0x000fe200078e0209 */
[----:B------:R-:W-:Y:S01]  /*0dd0*/  STL [R1+0x2c], R8 ;  /* 0x00002c0801007387 */ /* 0x000fe20000100800 */
[----:B------:R-:W-:Y:S01]  /*0de0*/  IMAD R19, R3, 0x10, R0 ;  /* 0x0000001003137824 */ /* 0x000fe200078e0200 */
[----:B------:R-:W-:Y:S01]  /*0df0*/  LOP3.LUT R0, R2, 0xfffffe, RZ, 0xc0, !PT ;  /* 0x00fffffe02007812 */ /* 0x000fe200078ec0ff */
[----:B------:R-:W-:Y:S01]  /*0e00*/  IMAD.MOV.U32 R6, RZ, RZ, R14 ;  /* 0x000000ffff067224 */ /* 0x000fe200078e000e */
[----:B------:R-:W-:Y:S01]  /*0e10*/  LOP3.LUT R4, R4, R7, RZ, 0x3c, !PT ;  /* 0x0000000704047212 */ /* 0x000fe200078e3cff */
[----:B------:R-:W-:Y:S01]  /*0e20*/  IMAD.MOV.U32 R2, RZ, RZ, RZ ;  /* 0x000000ffff027224 */ /* 0x000fe200078e00ff */
[----:B------:R-:W-:Y:S01]  /*0e30*/  R2P PR, R10, 0x6 ;  /* 0x000000060a007804 */ /* 0x000fe20000000000 */
[----:B------:R-:W-:-:S02]  /*0e40*/  IMAD.IADD R0, R20, 0x1, -R0 ;  /* 0x0000000114007824 */ /* 0x000fc400078e0a00 */
[----:B------:R-:W-:Y:S02]  /*0e50*/  IMAD.IADD R4, R9, 0x1, R4 ;  /* 0x0000000109047824 */ /* 0x000fe400078e0204 */
[----:B------:R-:W-:Y:S01]  /*0e60*/  IMAD.SHL.U32 R3, R0, 0x100, RZ ;  /* 0x0000010000037824 */ /* 0x000fe200078e00ff */
[----:B------:R-:W-:Y:S01]  /*0e70*/  SEL R188, R188, 0xffffffe0, !P1 ;  /* 0xffffffe0bcbc7807 */ /* 0x000fe20004800000 */
[----:B------:R-:W-:Y:S01]  /*0e80*/  VIADD R0, R18, 0x180 ;  /* 0x0000018012007836 */ /* 0x000fe20000000000 */
[----:B------:R-:W-:Y:S01]  /*0e90*/  SHF.R.S32.HI R0, RZ, 0x1f, R198 ;  /* 0x0000001fff007819 */ /* 0x000fe200000114c6 */
[----:B------:R-:W-:Y:S01]  /*0ea0*/  IMAD.IADD R23, R190, 0x1, R3 ;  /* 0x00000001be177824 */ /* 0x000fe200078e0203 */
[----:B------:R0:W-:Y:S01]  /*0eb0*/  STL [R1+0x28], R3 ;  /* 0x0000280301007387 */ /* 0x0001e20000100800 */
[----:B------:R-:W-:Y:S02]  /*0ec0*/  IMAD R184, R4, 0x2, R17 ;  /* 0x0000000204b87824 */ /* 0x000fe400078e0211 */
[C---:B------:R-:W-:Y:S01]  /*0ed0*/  VIADD R0, R23.reuse, 0x10 ;  /* 0x0000001017007836 */ /* 0x040fe20000000000 */
[----:B------:R-:W-:Y:S01]  /*0ee0*/  SHF.R.S32.HI R5, RZ, 0x1f, R23 ;  /* 0x0000001fff057819 */ /* 0x000fe20000011417 */
[----:B------:R-:W-:-:S02]  /*0ef0*/  VIADD R228, R23, 0x20 ;  /* 0x0000002017e47836 */ /* 0x000fc40000000000 */
[C---:B------:R-:W-:Y:S01]  /*0f00*/  VIADD R227, R23.reuse, 0x28 ;  /* 0x0000002817e37836 */ /* 0x040fe20000000000 */
[----:B------:R-:W-:Y:S01]  /*0f10*/  SHF.R.S32.HI R0, RZ, 0x1f, R0 ;  /* 0x0000001fff007819 */ /* 0x000fe20000011400 */
[C---:B------:R-:W-:Y:S02]  /*0f20*/  VIADD R225, R23.reuse, 0x38 ;  /* 0x0000003817e17836 */ /* 0x040fe40000000000 */
[----:B0-----:R-:W-:Y:S01]  /*0f30*/  VIADD R3, R18, 0x1c0 ;  /* 0x000001c012037836 */ /* 0x001fe20000000000 */
[----:B------:R-:W-:Y:S01]  /*0f40*/  SHF.R.S32.HI R0, RZ, 0x1f, R227 ;  /* 0x0000001fff007819 */ /* 0x000fe200000114e3 */
        /* <DEDUP_REMOVED lines=61> */
[----:B------:R-:W-:Y:S02]  /*1320*/  IMAD R191, R16, 0x8, R19 ;  /* 0x0000000810bf7824 */ /* 0x000fe400078e0213 */
[----:B------:R-:W-:-:S07]  /*1330*/  IMAD.IADD R188, R188, 0x1, R187 ;  /* 0x00000001bcbc7824 */ /* 0x000fce00078e02bb */
.L_x_8381:
[----:B------:R-:W-:Y:S01]  /*1340*/  ULDC.64 UR6, c[0x0][0xd88] ;  /* 0x0003620000067ab9 */ /* 0x000fe20000000a00 */
[----:B------:R-:W-:Y:S01]  /*1350*/  ULDC.64 UR8, c[0x0][0xb10] ;  /* 0x0002c40000087ab9 */ /* 0x000fe20000000a00 */
[----:B------:R-:W-:Y:S01]  /*1360*/  UIMAD.WIDE UR6, UR5, 0x4, UR6 ;  /* 0x00000004050678a5 */ /* 0x000fe2000f8e0206 */
[----:B012---:R-:W0:Y:S05]  /*1370*/  LDC.64 R10, c[0x0][0x418] ;  /* 0x00010600ff0a7b82 */ /* 0x007e2a0000000a00 */
[----:B------:R-:W-:Y:S02]  /*1380*/  IMAD.U32 R192, RZ, RZ, UR6 ;  /* 0x00000006ffc07e24 */ /* 0x000fe4000f8e00ff */
[----:B------:R-:W-:Y:S01]  /*1390*/  IMAD.U32 R193, RZ, RZ, UR7 ;  /* 0x00000007ffc17e24 */ /* 0x000fe2000f8e00ff */
[----:B------:R-:W-:Y:S01]  /*13a0*/  ULDC.64 UR6, c[0x0][0xb20] ;  /* 0x0002c80000067ab9 */ /* 0x000fe20000000a00 */
[----:B------:R-:W1:Y:S03]  /*13b0*/  LDC R3, c[0x0][0x424] ;  /* 0x00010900ff037b82 */ /* 0x000e660000000800 */
[----:B------:R-:W2:Y:S01]  /*13c0*/  LDG.E R192, desc[UR42][R192.64] ;  /* 0x0000002ac0c07981 */ /* 0x000ea2000c1e1900 */
[----:B------:R-:W-:Y:S01]  /*13d0*/  ISETP.NE.U32.AND P1, PT, RZ, UR6, PT ;  /* 0x00000006ff007c0c */ /* 0x000fe2000bf25070 */
[----:B------:R-:W-:Y:S01]  /*13e0*/  IMAD.MOV.U32 R7, RZ, RZ, RZ ;  /* 0x000000ffff077224 */ /* 0x000fe200078e00ff */
[----:B------:R-:W-:-:S02]  /*13f0*/  ISETP.NE.U32.AND P0, PT, RZ, UR8, PT ;  /* 0x00000008ff007c0c */ /* 0x000fc4000bf05070 */
[----:B------:R-:W-:Y:S01]  /*1400*/  ISETP.NE.AND.EX P1, PT, RZ, UR7, PT, P1 ;  /* 0x00000007ff007c0c */ /* 0x000fe2000bf25310 */
[----:B---3--:R-:W3:Y:S01]  /*1410*/  LDC R186, c[0x0][0x2f0] ;  /* 0x0000bc00ffba7b82 */ /* 0x008ee20000000800 */
[----:B------:R-:W-:Y:S02]  /*1420*/  ISETP.NE.AND.EX P0, PT, RZ, UR9, PT, P0 ;  /* 0x00000009ff007c0c */ /* 0x000fe4000bf05300 */
[----:B--2---:R-:W-:-:S09]  /*1430*/  SHF.R.S32.HI R200, RZ, 0x1f, R192 ;  /* 0x0000001fffc87819 */ /* 0x004fd200000114c0 */
[----:B----4-:R-:W-:-:S04]  /*1440*/  @P1 LEA R4, P2, R192, UR6, 0x2 ;  /* 0x00000006c0041c11 */ /* 0x010fc8000f8410ff */
[C---:B------:R-:W-:Y:S02]  /*1450*/  @P1 LEA.HI.X R5, R192.reuse, UR7, R200, 0x2, P2 ;  /* 0x00000007c0051c11 */ /* 0x040fe400090f14c8 */
[----:B------:R-:W-:-:S03]  /*1460*/  @P0 LEA R8, P2, R192, UR8, 0x2 ;  /* 0x00000008c0080c11 */ /* 0x000fc6000f8410ff */
[----:B-----5:R2:W5:Y:S01]  /*1470*/  @P1 LDG.E R7, desc[UR42][R4.64] ;  /* 0x0000002a04071981 */ /* 0x020562000c1e1900 */
[----:B------:R-:W-:Y:S01]  /*1480*/  @P0 LEA.HI.X R9, R192, UR9, R200, 0x2, P2 ;  /* 0x00000009c0090c11 */ /* 0x000fe200090f14c8 */
[----:B------:R-:W-:-:S04]  /*1490*/  ULDC.64 UR8, c[0x0][0xb18] ;  /* 0x0002c60000087ab9 */ /* 0x000fc80000000a00 */
[----:B------:R2:W5:Y:S01]  /*14a0*/  @P0 LDG.E R185, desc[UR42][R8.64] ;  /* 0x0000002a08b90981 */ /* 0x000562000c1e1900 */
[----:B0-----:R-:W-:Y:S02]  /*14b0*/  ISETP.NE.U32.AND P1, PT, R10, RZ, PT ;  /* 0x000000ff0a00720c */ /* 0x001fe40003f25070 */
[----:B------:R-:W-:Y:S02]  /*14c0*/  ISETP.NE.U32.AND P2, PT, RZ, UR8, PT ;  /* 0x00000008ff007c0c */ /* 0x000fe4000bf45070 */
[C---:B------:R-:W-:Y:S02]  /*14d0*/  LOP3.LUT R0, R6.reuse, 0xff000000, RZ, 0xc0, !PT ;  /* 0xff00000006007812 */ /* 0x040fe400078ec0ff */
[----:B------:R-:W-:Y:S02]  /*14e0*/  ISETP.NE.AND.EX P1, PT, R11, RZ, PT, P1 ;  /* 0x000000ff0b00720c */ /* 0x000fe40003f25310 */
[----:B------:R-:W-:Y:S02]  /*14f0*/  ISETP.NE.AND.EX P2, PT, RZ, UR9, PT, P2 ;  /* 0x00000009ff007c0c */ /* 0x000fe4000bf45320 */
[----:B------:R-:W-:-:S02]  /*1500*/  LOP3.LUT R193, R6, 0xffff, RZ, 0xc0, !PT ;  /* 0x0000ffff06c17812 */ /* 0x000fc400078ec0ff */
[----:B------:R-:W-:Y:S02]  /*1510*/  LOP3.LUT R199, R6, 0xff0000, RZ, 0xc0, !PT ;  /* 0x00ff000006c77812 */ /* 0x000fe400078ec0ff */
[----:B------:R-:W-:Y:S02]  /*1520*/  SHF.R.U32.HI R0, RZ, 0x8, R0 ;  /* 0x00000008ff007819 */ /* 0x000fe40000011600 */
[----:B-1----:R-:W-:Y:S01]  /*1530*/  SEL R3, R3, 0x1, P1 ;  /* 0x0000000103037807 */ /* 0x002fe20000800000 */
[----:B--23--:R-:W-:Y:S06]  /*1540*/  @P0 BRA `(.L_x_8318) ;  /* 0x0000000000280947 */ /* 0x00cfec0003800000 */
[----:B------:R-:W-:Y:S01]  /*1550*/  ULDC.64 UR6, c[0x0][0xaf8] ;  /* 0x0002be0000067ab9 */ /* 0x000fe20000000a00 */
[----:B-----5:R-:W0:Y:S01]  /*1560*/  LDC R185, c[0x0][0x288] ;  /* 0x0000a200ffb97b82 */ /* 0x020e220000000800 */
[----:B------:R-:W-:-:S04]  /*1570*/  ISETP.NE.U32.AND P0, PT, RZ, UR6, PT ;  /* 0x00000006ff007c0c */ /* 0x000fc8000bf05070 */
[----:B------:R-:W-:-:S13]  /*1580*/  ISETP.NE.AND.EX P0, PT, RZ, UR7, PT, P0 ;  /* 0x00000007ff007c0c */ /* 0x000fda000bf05300 */
[----:B------:R-:W-:Y:S05]  /*1590*/  @!P0 BRA `(.L_x_8318) ;  /* 0x0000000000148947 */ /* 0x000fea0003800000 */
[----:B------:R-:W1:Y:S02]  /*15a0*/  LDC.64 R4, c[0x0][0xaf8] ;  /* 0x0002be00ff047b82 */ /* 0x000e640000000a00 */
[----:B-1----:R-:W-:-:S05]  /*15b0*/  IMAD.WIDE R4, R192, 0x4, R4 ;  /* 0x00000004c0047825 */ /* 0x002fca00078e0204 */
[----:B0-----:R-:W2:Y:S04]  /*15c0*/  LDG.E R185, desc[UR42][R4.64] ;  /* 0x0000002a04b97981 */ /* 0x001ea8000c1e1900 */
[----:B------:R-:W2:Y:S02]  /*15d0*/  LDG.E R6, desc[UR42][R4.64+0x4] ;  /* 0x0000042a04067981 */ /* 0x000ea4000c1e1900 */
[----:B--2---:R-:W-:-:S07]  /*15e0*/  IMAD.IADD R185, R6, 0x1, -R185 ;  /* 0x0000000106b97824 */ /* 0x004fce00078e0ab9 */
.L_x_8318:
[----:B------:R-:W-:Y:S01]  /*15f0*/  LEA.HI R199, R199, R0, RZ, 0x10 ;  /* 0x00000000c7c77211 */ /* 0x000fe200078f80ff */
[----:B------:R-:W-:Y:S01]  /*1600*/  IMAD R186, R3, R186, RZ ;  /* 0x000000ba03ba7224 */ /* 0x000fe200078e02ff */
[----:B------:R-:W-:Y:S06]  /*1610*/  @!P2 BRA `(.L_x_8319) ;  /* 0x000000000010a947 */ /* 0x000fec0003800000 */
[----:B------:R-:W-:-:S04]  /*1620*/  LEA R4, P0, R192, UR8, 0x2 ;  /* 0x00000008c0047c11 */ /* 0x000fc8000f8010ff */
[----:B------:R-:W-:-:S05]  /*1630*/  LEA.HI.X R5, R192, UR9, R200, 0x2, P0 ;  /* 0x00000009c0057c11 */ /* 0x000fca00080f14c8 */
[----:B------:R1:W5:Y:S01]  /*1640*/  LDG.E R186, desc[UR42][R4.64] ;  /* 0x0000002a04ba7981 */ /* 0x000362000c1e1900 */
[----:B------:R-:W-:Y:S05]  /*1650*/  BRA `(.L_x_8320) ;  /* 0x0000000000247947 */ /* 0x000fea0003800000 */
.L_x_8319:
        /* <DEDUP_REMOVED lines=9> */
.L_x_8320:
[----:B------:R-:W-:Y:S01]  /*16f0*/  UISETP.NE.AND UP0, UPT, UR41, 0x1, UPT ;  /* 0x000000012900788c */ /* 0x000fe2000bf05270 */
[----:B-----5:R-:W-:Y:S01]  /*1700*/  IMAD.IADD R186, R186, 0x1, -R7 ;  /* 0x00000001baba7824 */ /* 0x020fe200078e0a07 */
[----:B------:R-:W-:-:S03]  /*1710*/  USHF.L.U32 UR39, UR4, 0x6, URZ ;  /* 0x0000000604277899 */ /* 0x000fc6000800063f */
[----:B------:R-:W-:Y:S01]  /*1720*/  VIADD R0, R186, 0x3f ;  /* 0x0000003fba007836 */ /* 0x000fe20000000000 */
[----:B------:R-:W-:-:S04]  /*1730*/  PLOP3.LUT P0, PT, PT, PT, UP0, 0x80, 0x0 ;  /* 0x000000000000781c */ /* 0x000fc80003f0f008 */
[----:B------:R-:W-:-:S04]  /*1740*/  SHF.R.S32.HI R3, RZ, 0x1f, R0 ;  /* 0x0000001fff037819 */ /* 0x000fc80000011400 */
[----:B------:R-:W-:-:S04]  /*1750*/  LEA.HI R3, R3, R0, RZ, 0x6 ;  /* 0x0000000003037211 */ /* 0x000fc800078f30ff */
[----:B------:R-:W-:Y:S01]  /*1760*/  SHF.R.S32.HI R6, RZ, 0x6, R3 ;  /* 0x00000006ff067819 */ /* 0x000fe20000011403 */
[----:B------:R-:W-:Y:S06]  /*1770*/  @!P0 BRA `(.L_x_8321) ;  /* 0x0000001c00fc8947 */ /* 0x000fec0003800000 */
[----:B------:R-:W2:Y:S01]  /*1780*/  LDC R0, c[0x0][0x448] ;  /* 0x00011200ff007b82 */ /* 0x000ea20000000800 */
[----:B------:R-:W-:Y:S01]  /*1790*/  UIADD3 UR4, UR39, 0x3f, URZ ;  /* 0x0000003f27047890 */ /* 0x000fe2000fffe03f */
[----:B0-----:R-:W-:Y:S02]  /*17a0*/  IADD3 R185, R186, 0x40, -R185 ;  /* 0x00000040bab97810 */ /* 0x001fe40007ffe8b9 */
[----:B------:R-:W-:Y:S02]  /*17b0*/  LOP3.LUT R8, R199, 0xff, RZ, 0xc0, !PT ;  /* 0x000000ffc7087812 */ /* 0x000fe400078ec0ff */
[----:B--2---:R-:W-:Y:S01]  /*17c0*/  ISETP.NE.AND P0, PT, R0, 0x1, PT ;  /* 0x000000010000780c */ /* 0x004fe20003f05270 */
[----:B------:R-:W-:-:S12]  /*17d0*/  IMAD.U32 R0, RZ, RZ, UR4 ;  /* 0x00000004ff007e24 */ /* 0x000fd8000f8e00ff */
[----:B------:R-:W0:Y:S08]  /*17e0*/  @P0 LDC R3, c[0x0][0x44c] ;  /* 0x00011300ff030b82 */ /* 0x000e300000000800 */
[----:B-1----:R-:W1:Y:S01]  /*17f0*/  @P0 LDC R4, c[0x0][0x450] ;  /* 0x00011400ff040b82 */ /* 0x002e620000000800 */
[----:B0-----:R-:W-:-:S05]  /*1800*/  @P0 IMAD.HI.U32 R3, R3, UR4, RZ ;  /* 0x0000000403030c27 */ /* 0x001fca000f8e00ff */
        /* <DEDUP_REMOVED lines=8> */
[----:B------:R-:W-:Y:S05]  /*1890*/  @!P0 BRA `(.L_x_8322) ;  /* 0x0000000000788947 */ /* 0x000fea0003800000 */
[----:B------:R-:W-:-:S04]  /*18a0*/  SHF.R.U32.HI R0, RZ, 0x10, R199 ;  /* 0x00000010ff007819 */ /* 0x000fc800000116c7 */
[----:B------:R-:W-:-:S13]  /*18b0*/  ISETP.NE.AND P0, PT, R0, RZ, PT ;  /* 0x000000ff0000720c */ /* 0x000fda0003f05270 */
[----:B------:R-:W0:Y:S02]  /*18c0*/  @!P0 LDC R0, c[0x0][0xae8] ;  /* 0x0002ba00ff008b82 */ /* 0x000e240000000800 */
[-C--:B0-----:R-:W-:Y:S02]  /*18d0*/  IABS R7, R0.reuse ;  /* 0x0000000000077213 */ /* 0x081fe40000000000 */
        /* <DEDUP_REMOVED lines=26> */
.L_x_8322:
        /* <DEDUP_REMOVED lines=72> */
[----:B------:R-:W2:Y:S01]  /*1f00*/  LDL R4, [R1+0x8] ;  /* 0x0000080001047983 */ /* 0x000ea20000100800 */
        /* <DEDUP_REMOVED lines=9> */
[----:B------:R-:W-:Y:S01]  /*1fa0*/  UMOV UR7, 0x40000040 ;  /* 0x4000004000077882 */ /* 0x000fe20000000000 */
[----:B------:R-:W-:Y:S01]  /*1fb0*/  WARPGROUP.ARRIVE ;  /* 0x00000000000079c5 */ /* 0x000fe20000000000 */
        /* <DEDUP_REMOVED lines=12> */
[C---:B------:R-:W-:Y:S01]  /*2080*/  R2UR UR16, R5.reuse ;  /* 0x00000000051072ca */ /* 0x040fe200000e0000 */
[----:B------:R-:W-:Y:S01]  /*2090*/  VIADD R6, R5, 0x2 ;  /* 0x0000000205067836 */ /* 0x000fe20000000000 */
[----:B------:R-:W-:-:S04]  /*20a0*/  LOP3.LUT R3, R3, 0x2000000, RZ, 0xfc, !PT ;  /* 0x0200000003037812 */ /* 0x000fc800078efcff */
[----:B------:R-:W-:Y:S01]  /*20b0*/  R2UR UR12, R6 ;  /* 0x00000000060c72ca */ /* 0x000fe200000e0000 */
[----:B------:R-:W-:-:S04]  /*20c0*/  IMAD R4, R2, 0x1000, R3 ;  /* 0x0000100002047824 */ /* 0x000fc800078e0203 */
[C---:B------:R-:W-:Y:S01]  /*20d0*/  VIADD R6, R4.reuse, 0x80 ;  /* 0x0000008004067836 */ /* 0x040fe20000000000 */
[----:B------:R-:W-:-:S04]  /*20e0*/  R2UR UR18, R4 ;  /* 0x00000000041272ca */ /* 0x000fc800000e0000 */
[----:B------:R-:W-:Y:S01]  /*20f0*/  R2UR UR14, R6 ;  /* 0x00000000060e72ca */ /* 0x000fe200000e0000 */
[C---:B------:R-:W-:Y:S02]  /*2100*/  VIADD R6, R5.reuse, 0x4 ;  /* 0x0000000405067836 */ /* 0x040fe40000000000 */
[----:B------:R-:W-:-:S03]  /*2110*/  VIADD R5, R5, 0x6 ;  /* 0x0000000605057836 */ /* 0x000fc60000000000 */
[----:B------:R-:W-:Y:S01]  /*2120*/  R2UR UR8, R6 ;  /* 0x00000000060872ca */ /* 0x000fe200000e0000 */
[C---:B------:R-:W-:Y:S01]  /*2130*/  VIADD R6, R4.reuse, 0x100 ;  /* 0x0000010004067836 */ /* 0x040fe20000000000 */
[----:B------:R-:W-:Y:S01]  /*2140*/  R2UR UR4, R5 ;  /* 0x00000000050472ca */ /* 0x000fe200000e0000 */
[----:B------:R-:W-:Y:S01]  /*2150*/  HGMMA.64x256x16.F32 R24, gdesc[UR16].tnspB, RZ, !UPT, gsb0 ;  /* 0x43e00000101879f0 */ /* 0x000fe2000c0008ff */
[----:B------:R-:W-:Y:S02]  /*2160*/  VIADD R4, R4, 0x180 ;  /* 0x0000018004047836 */ /* 0x000fe40000000000 */
[----:B------:R-:W-:-:S03]  /*2170*/  R2UR UR10, R6 ;  /* 0x00000000060a72ca */ /* 0x000fc600000e0000 */
[----:B------:R-:W-:Y:S01]  /*2180*/  R2UR UR6, R4 ;  /* 0x00000000040672ca */ /* 0x000fe200000e0000 */
[----:B------:R-:W-:-:S05]  /*2190*/  IMAD.MOV.U32 R4, RZ, RZ, 0x1 ;  /* 0x00000001ff047424 */ /* 0x000fca00078e00ff */
[----:B------:R-:W-:-:S04]  /*21a0*/  SEL R4, R4, 0x2, !P0 ;  /* 0x0000000204047807 */ /* 0x000fc80004000000 */
[----:B------:R-:W-:-:S04]  /*21b0*/  LOP3.LUT R4, R4, 0x1, RZ, 0xfc, !PT ;  /* 0x0000000104047812 */ /* 0x000fc800078efcff */
[----:B------:R-:W-:Y:S01]  /*21c0*/  ISETP.NE.AND P1, PT, R4, 0x3, PT ;  /* 0x000000030400780c */ /* 0x000fe20003f25270 */
        /* <DEDUP_REMOVED lines=15> */
.L_x_8324:
[----:B------:R-:W0:Y:S01]  /*22c0*/  S2R R5, SR_CgaCtaId ;  /* 0x0000000000057919 */ /* 0x000e220000008800 */
[----:B------:R-:W-:Y:S01]  /*22d0*/  UIADD3 UR6, UR20, -0x2, URZ ;  /* 0xfffffffe14067890 */ /* 0x000fe2000fffe03f */
[----:B------:R-:W-:-:S04]  /*22e0*/  IMAD R4, R2, 0x8, R17 ;  /* 0x0000000802047824 */ /* 0x000fc800078e0211 */
[----:B------:R-:W-:Y:S01]  /*22f0*/  VIADD R4, R4, 0x38860 ;  /* 0x0003886004047836 */ /* 0x000fe20000000000 */
[----:B------:R-:W-:-:S04]  /*2300*/  ISETP.LE.AND P0, PT, R0, UR6, PT ;  /* 0x0000000600007c0c */ /* 0x000fc8000bf03270 */
[----:B0-----:R-:W-:-:S04]  /*2310*/  PRMT R4, R5, 0x654, R4 ;  /* 0x0000065405047816 */ /* 0x001fc80000000004 */
[----:B------:R0:W-:Y:S05]  /*2320*/  SYNCS.ARRIVE.TRANS64.RED.A1T0 RZ, [R4+URZ], RZ ;  /* 0x000000ff04ff79a7 */ /* 0x0001ea000810043f */
[----:B------:R-:W-:Y:S05]  /*2330*/  @!P0 BRA `(.L_x_8325) ;  /* 0x0000000800cc8947 */ /* 0x000fea0003800000 */
[----:B------:R-:W-:-:S05]  /*2340*/  UMOV UR20, UR6 ;  /* 0x0000000600147c82 */ /* 0x000fca0008000000 */
.L_x_8327:
        /* <DEDUP_REMOVED lines=9> */
[----:B------:R-:W-:Y:S01]  /*23e0*/  SEL R2, R2, RZ, P0 ;  /* 0x000000ff02027207 */ /* 0x000fe20000000000 */
        /* <DEDUP_REMOVED lines=139> */
[----:B------:R-:W-:Y:S02]  /*2ca0*/  R2UR UR6, R4 ;  /* 0x00000000040672ca */ /* 0x000fe400000e0000 */
[----:B------:R-:W-:Y:S01]  /*2cb0*/  SEL R4, RZ, 0x1, P0 ;  /* 0x00000001ff047807 */ /* 0x000fe20000000000 */
[----:B------:R-:W-:-:S02]  /*2cc0*/  WARPGROUP.DEPBAR.LE gsb0, 0x0 ;  /* 0x00008000000079c5 */ /* 0x000fc40000010000 */
[----:B------:R-:W-:-:S15]  /*2cd0*/  WARPGROUP.ARRIVE ;  /* 0x00000000000079c5 */ /* 0x000fde0000000000 */
[----:B------:R-:W-:-:S05]  /*2ce0*/  NOP ;  /* 0x0000000000007918 */ /* 0x000fca0000000000 */
        /* <DEDUP_REMOVED lines=9> */
[----:B------:R-:W-:Y:S01]  /*2d80*/  R2UR UR7, R4 ;  /* 0x00000000040772ca */ /* 0x000fe200000e0000 */
[----:B------:R-:W-:Y:S01]  /*2d90*/  UMOV UR6, UR20 ;  /* 0x0000001400067c82 */ /* 0x000fe20008000000 */
[----:B------:R-:W-:Y:S01]  /*2da0*/  UIADD3 UR20, UR20, -0x1, URZ ;  /* 0xffffffff14147890 */ /* 0x000fe2000fffe03f */
[----:B------:R-:W-:-:S10]  /*2db0*/  ISETP.LT.AND P0, PT, R0, UR6, PT ;  /* 0x0000000600007c0c */ /* 0x000fd4000bf01270 */
[----:B------:R-:W-:Y:S01]  /*2dc0*/  ULOP3.LUT UR37, UR37, UR7, URZ, 0x3c, !UPT ;  /* 0x0000000725257292 */ /* 0x000fe2000f8e3c3f */
[----:B------:R-:W-:Y:S02]  /*2dd0*/  WARPGROUP.DEPBAR.LE gsb0, 0x0 ;  /* 0x00008000000079c5 */ /* 0x000fe40000010000 */
[----:B------:R-:W-:Y:S06]  /*2de0*/  BAR.ARV 0xf, 0x100 ;  /* 0x03c4000000007b1d */ /* 0x000fec0000002000 */
[----:B------:R-:W-:Y:S05]  /*2df0*/  @!P1 BRA `(.L_x_8326) ;  /* 0x0000000000049947 */ /* 0x000fea0003800000 */
[----:B------:R-:W-:Y:S01]  /*2e00*/  BPT.TRAP 0x1 ;  /* 0x000000040000795c */ /* 0x000fe20000300000 */
.L_x_8326:
[----:B------:R-:W0:Y:S01]  /*2e10*/  S2R R5, SR_CgaCtaId ;  /* 0x0000000000057919 */ /* 0x000e220000008800 */
[----:B------:R-:W-:-:S04]  /*2e20*/  IMAD R4, R2, 0x8, R17 ;  /* 0x0000000802047824 */ /* 0x000fc800078e0211 */
[----:B------:R-:W-:-:S05]  /*2e30*/  VIADD R4, R4, 0x38860 ;  /* 0x0003886004047836 */ /* 0x000fca0000000000 */
[----:B0-----:R-:W-:-:S04]  /*2e40*/  PRMT R4, R5, 0x654, R4 ;  /* 0x0000065405047816 */ /* 0x001fc80000000004 */
[----:B------:R1:W-:Y:S01]  /*2e50*/  SYNCS.ARRIVE.TRANS64.RED.A1T0 RZ, [R4+URZ], RZ ;  /* 0x000000ff04ff79a7 */ /* 0x0003e2000810043f */
[----:B------:R-:W-:Y:S05]  /*2e60*/  @P0 BRA `(.L_x_8327) ;  /* 0xfffffff400380947 */ /* 0x000fea000383ffff */
.L_x_8325:
[----:B------:R-:W-:Y:S01]  /*2e70*/  BAR.SYNC.DEFER_BLOCKING 0xe, 0x100 ;  /* 0x0384000000007b1d */ /* 0x000fe20000010000 */
[C---:B------:R-:W-:Y:S01]  /*2e80*/  IMAD R0, R2.reuse, 0x40, R19 ;  /* 0x0000004002007824 */ /* 0x040fe200078e0213 */
[----:B------:R-:W-:Y:S01]  /*2e90*/  PLOP3.LUT P0, PT, PT, PT, PT, 0x8, 0x0 ;  /* 0x000000000000781c */ /* 0x000fe20003f0e170 */
[----:B------:R-:W-:Y:S02]  /*2ea0*/  VIADD R2, R2, 0x1 ;  /* 0x0000000102027836 */ /* 0x000fe40000000000 */
[----:B------:R-:W-:Y:S02]  /*2eb0*/  IMAD R17, R0, 0x4, R17 ;  /* 0x0000000400117824 */ /* 0x000fe400078e0211 */
[----:B------:R-:W-:Y:S01]  /*2ec0*/  IMAD.MOV.U32 R20, RZ, RZ, RZ ;  /* 0x000000ffff147224 */ /* 0x000fe200078e00ff */
[----:B------:R-:W-:-:S04]  /*2ed0*/  ISETP.NE.AND P1, PT, R2, 0x2, PT ;  /* 0x000000020200780c */ /* 0x000fc80003f25270 */
[----:B------:R-:W-:Y:S01]  /*2ee0*/  SEL R2, R2, RZ, P1 ;  /* 0x000000ff02027207 */ /* 0x000fe20000800000 */
[----:B------:R-:W2:Y:S04]  /*2ef0*/  LDS R3, [R17+0x38400] ;  /* 0x0384000011037984 */ /* 0x000ea80000000800 */
[----:B------:R-:W3:Y:S01]  /*2f00*/  LDS R0, [R17+0x38420] ;  /* 0x0384200011007984 */ /* 0x000ee20000000800 */
        /* <DEDUP_REMOVED lines=65> */
[-C--:B---3--:R-:W-:Y:S01]  /*3320*/  FMUL.FTZ R26, R26, R0.reuse ;  /* 0x000000001a1a7220 */ /* 0x088fe20000410000 */
[-C--:B------:R-:W-:Y:S01]  /*3330*/  FMUL.FTZ R27, R27, R0.reuse ;  /* 0x000000001b1b7220 */ /* 0x080fe20000410000 */
        /* <DEDUP_REMOVED lines=64> */
[----:B------:R-:W-:Y:S01]  /*3740*/  ULOP3.LUT UR37, UR37, UR4, URZ, 0x3c, !UPT ;  /* 0x0000000425257292 */ /* 0x000fe2000f8e3c3f */
[----:B------:R-:W-:Y:S06]  /*3750*/  BAR.ARV 0xf, 0x100 ;  /* 0x03c4000000007b1d */ /* 0x000fec0000002000 */
[----:B------:R-:W-:Y:S05]  /*3760*/  BRA `(.L_x_8323) ;  /* 0x000000ac00807947 */ /* 0x000fea0003800000 */
.L_x_8321:
[----:B------:R-:W2:Y:S01]  /*3770*/  LDC R0, c[0x0][0x448] ;  /* 0x00011200ff007b82 */ /* 0x000ea20000000800 */
[----:B------:R-:W-:Y:S01]  /*3780*/  UIADD3 UR4, UR39, 0x3f, URZ ;  /* 0x0000003f27047890 */ /* 0x000fe2000fffe03f */
[----:B01----:R-:W-:Y:S02]  /*3790*/  IADD3 R5, R186, 0x40, -R185 ;  /* 0x00000040ba057810 */ /* 0x003fe40007ffe8b9 */
[----:B------:R-:W-:Y:S02]  /*37a0*/  LOP3.LUT R16, R16, 0xfffffffd, RZ, 0xc0, !PT ;  /* 0xfffffffd10107812 */ /* 0x000fe400078ec0ff */
[----:B--2---:R-:W-:-:S13]  /*37b0*/  ISETP.NE.AND P0, PT, R0, 0x1, PT ;  /* 0x000000010000780c */ /* 0x004fda0003f05270 */
[----:B------:R-:W0:Y:S01]  /*37c0*/  @P0 LDC R0, c[0x0][0x44c] ;  /* 0x00011300ff000b82 */ /* 0x000e220000000800 */
[----:B------:R-:W-:-:S07]  /*37d0*/  @P0 LOP3.LUT R16, R16, 0x2, RZ, 0xfc, !PT ;  /* 0x0000000210100812 */ /* 0x000fce00078efcff */
[----:B------:R-:W1:Y:S01]  /*37e0*/  @P0 LDC R4, c[0x0][0x450] ;  /* 0x00011400ff040b82 */ /* 0x000e620000000800 */
[----:B0-----:R-:W-:-:S04]  /*37f0*/  @P0 IMAD.HI.U32 R3, R0, UR4, RZ ;  /* 0x0000000400030c27 */ /* 0x001fc8000f8e00ff */
[----:B------:R-:W-:Y:S01]  /*3800*/  IMAD.U32 R0, RZ, RZ, UR4 ;  /* 0x00000004ff007e24 */ /* 0x000fe2000f8e00ff */
[----:B------:R-:W-:Y:S01]  /*3810*/  UMOV UR4, URZ ;  /* 0x0000003f00047c82 */ /* 0x000fe20008000000 */
[----:B-1----:R-:W-:-:S05]  /*3820*/  @P0 SHF.R.U32.HI R0, RZ, R4, R3 ;  /* 0x00000004ff000219 */ /* 0x002fca0000011603 */
[----:B------:R-:W-:-:S05]  /*3830*/  IMAD.IADD R0, R5, 0x1, R0 ;  /* 0x0000000105007824 */ /* 0x000fca00078e0200 */
[----:B------:R-:W-:-:S04]  /*3840*/  SHF.R.S32.HI R3, RZ, 0x1f, R0 ;  /* 0x0000001fff037819 */ /* 0x000fc80000011400 */
[----:B------:R-:W-:Y:S02]  /*3850*/  LEA.HI R3, R3, R0, RZ, 0x6 ;  /* 0x0000000003037211 */ /* 0x000fe400078f30ff */
[----:B------:R-:W-:Y:S02]  /*3860*/  LOP3.LUT R0, R199, 0xff, RZ, 0xc0, !PT ;  /* 0x000000ffc7007812 */ /* 0x000fe400078ec0ff */
[----:B------:R-:W-:Y:S02]  /*3870*/  SHF.R.S32.HI R3, RZ, 0x6, R3 ;  /* 0x00000006ff037819 */ /* 0x000fe40000011403 */
[----:B------:R-:W-:Y:S02]  /*3880*/  R2UR UR38, R0 ;  /* 0x00000000002672ca */ /* 0x000fe400000e0000 */
[----:B------:R-:W-:-:S04]  /*3890*/  VIMNMX R6, R6, R3, PT ;  /* 0x0000000306067248 */ /* 0x000fc80003fe0100 */
[----:B------:R-:W-:-:S13]  /*38a0*/  ISETP.GE.AND P0, PT, R6, 0x1, PT ;  /* 0x000000010600780c */ /* 0x000fda0003f06270 */
[----:B------:R-:W-:Y:S05]  /*38b0*/  @!P0 BRA `(.L_x_8328) ;  /* 0x0000000000948947 */ /* 0x000fea0003800000 */
[----:B------:R-:W-:Y:S01]  /*38c0*/  SHF.R.U32.HI R5, RZ, 0x10, R199 ;  /* 0x00000010ff057819 */ /* 0x000fe200000116c7 */
[----:B------:R-:W-:-:S03]  /*38d0*/  UMOV UR4, URZ ;  /* 0x0000003f00047c82 */ /* 0x000fc60008000000 */
[----:B------:R-:W-:-:S13]  /*38e0*/  ISETP.NE.AND P0, PT, R5, RZ, PT ;  /* 0x000000ff0500720c */ /* 0x000fda0003f05270 */
[----:B------:R-:W0:Y:S02]  /*38f0*/  @!P0 LDC R5, c[0x0][0xae8] ;  /* 0x0002ba00ff058b82 */ /* 0x000e240000000800 */
[-C--:B0-----:R-:W-:Y:S02]  /*3900*/  IABS R0, R5.reuse ;  /* 0x0000000500007213 */ /* 0x081fe40000000000 */
[----:B------:R-:W-:Y:S02]  /*3910*/  IABS R8, R5 ;  /* 0x0000000500087213 */ /* 0x000fe40000000000 */
[----:B------:R-:W-:Y:S02]  /*3920*/  R2UR UR8, R0 ;  /* 0x00000000000872ca */ /* 0x000fe400000e0000 */
[C---:B------:R-:W-:Y:S02]  /*3930*/  IADD3 R0, R5.reuse, -0x1, R6 ;  /* 0xffffffff05007810 */ /* 0x040fe40007ffe006 */
[----:B------:R-:W-:-:S02]  /*3940*/  R2UR UR9, R5 ;  /* 0x00000000050972ca */ /* 0x000fc400000e0000 */
[----:B------:R-:W-:Y:S02]  /*3950*/  IABS R7, R0 ;  /* 0x0000000000077213 */ /* 0x000fe40000000000 */
[----:B------:R-:W-:Y:S02]  /*3960*/  LOP3.LUT R0, R0, R5, RZ, 0x3c, !PT ;  /* 0x0000000500007212 */ /* 0x000fe400078e3cff */
[----:B------:R-:W-:-:S03]  /*3970*/  R2UR UR7, R7 ;  /* 0x00000000070772ca */ /* 0x000fc600000e0000 */
[----:B------:R-:W0:Y:S04]  /*3980*/  I2F.RP R3, UR8 ;  /* 0x0000000800037d06 */ /* 0x000e280008209400 */
[----:B------:R-:W-:-:S06]  /*3990*/  UISETP.NE.AND UP0, UPT, UR9, URZ, UPT ;  /* 0x0000003f0900728c */ /* 0x000fcc000bf05270 */
[----:B------:R-:W-:Y:S01]  /*39a0*/  PLOP3.LUT P0, PT, PT, PT, UP0, 0x80, 0x0 ;  /* 0x000000000000781c */ /* 0x000fe20003f0f008 */
        /* <DEDUP_REMOVED lines=16> */
[----:B------:R-:W-:Y:S01]  /*3ab0*/  UISETP.GE.AND UP2, UPT, UR6, URZ, UPT ;  /* 0x0000003f0600728c */ /* 0x000fe2000bf46270 */
[----:B------:R-:W-:-:S08]  /*3ac0*/  @!P0 R2UR UR6, R5 ;  /* 0x00000000050682ca */ /* 0x000fd000000e0000 */
[----:B------:R-:W-:-:S07]  /*3ad0*/  @UP1 UIADD3 UR5, UR5, 0x1, URZ ;  /* 0x0000000105051890 */ /* 0x000fce000fffe03f */
[----:B------:R-:W-:Y:S02]  /*3ae0*/  UMOV UR4, UR5 ;  /* 0x0000000500047c82 */ /* 0x000fe40008000000 */
[----:B------:R-:W-:Y:S02]  /*3af0*/  @!UP2 UIADD3 UR4, -UR4, URZ, URZ ;  /* 0x0000003f0404a290 */ /* 0x000fe4000fffe13f */
[----:B------:R-:W-:-:S12]  /*3b00*/  @!UP0 ULOP3.LUT UR4, URZ, UR6, URZ, 0x33, !UPT ;  /* 0x000000063f048292 */ /* 0x000fd8000f8e333f */
.L_x_8328:
[----:B------:R-:W-:Y:S02]  /*3b10*/  UIMAD UR38, UR38, UR4, URZ ;  /* 0x00000004262672a4 */ /* 0x000fe4000f8e023f */
[----:B------:R-:W-:Y:S01]  /*3b20*/  IMAD.U32 R3, RZ, RZ, UR4 ;  /* 0x00000004ff037e24 */ /* 0x000fe2000f8e00ff */
[----:B------:R-:W-:Y:S01]  /*3b30*/  PLOP3.LUT P0, PT, PT, PT, PT, 0x80, 0x0 ;  /* 0x000000000000781c */ /* 0x000fe20003f0f070 */
[----:B------:R-:W-:Y:S01]  /*3b40*/  IMAD.MOV.U32 R20, RZ, RZ, RZ ;  /* 0x000000ffff147224 */ /* 0x000fe200078e00ff */
[----:B------:R-:W-:Y:S02]  /*3b50*/  CS2R R150, SRZ ;  /* 0x0000000000967805 */ /* 0x000fe4000001ff00 */
[----:B------:R-:W-:Y:S02]  /*3b60*/  CS2R R148, SRZ ;  /* 0x0000000000947805 */ /* 0x000fe4000001ff00 */
[----:B------:R-:W-:Y:S01]  /*3b70*/  VIADDMNMX R168, R3, UR38, R6, PT ;  /* 0x0000002603a87c46 */ /* 0x000fe2000b800106 */
[----:B------:R-:W-:Y:S01]  /*3b80*/  IMAD.MOV.U32 R3, RZ, RZ, RZ ;  /* 0x000000ffff037224 */ /* 0x000fe200078e00ff */
[----:B------:R-:W-:-:S02]  /*3b90*/  CS2R R146, SRZ ;  /* 0x0000000000927805 */ /* 0x000fc4000001ff00 */
[----:B------:R-:W-:Y:S02]  /*3ba0*/  CS2R R144, SRZ ;  /* 0x0000000000907805 */ /* 0x000fe4000001ff00 */
[----:B------:R-:W-:Y:S02]  /*3bb0*/  ISETP.GT.AND P1, PT, R168, UR38, PT ;  /* 0x00000026a8007c0c */ /* 0x000fe4000bf24270 */
        /* <DEDUP_REMOVED lines=61> */
[----:B------:R-:W2:Y:S04]  /*3f90*/  LDL R0, [R1+0x8] ;  /* 0x0000080001007983 */ /* 0x000ea80000100800 */
        /* <DEDUP_REMOVED lines=28> */
.L_x_8329:
        /* <DEDUP_REMOVED lines=10> */
[----:B------:R-:W0:Y:S02]  /*4200*/  SYNCS.PHASECHK.TRANS64.TRYWAIT P1, [R17+URZ+0x38800], R6 ;  /* 0x03880006110075a7 */ /* 0x000e24000802017f */
[----:B0-----:R-:W-:Y:S05]  /*4210*/  @!P1 BRA `(.L_x_8330) ;  /* 0x0000015c007c9947 */ /* 0x001fea0003800000 */
.L_x_8474:
[----:B------:R-:W-:Y:S05]  /*4220*/  @!P0 BRA `(.L_x_8331) ;  /* 0x0000000000048947 */ /* 0x000fea0003800000 */
[----:B------:R-:W-:Y:S01]  /*4230*/  BPT.TRAP 0x1 ;  /* 0x000000040000795c */ /* 0x000fe20000300000 */
.L_x_8331:
[----:B------:R-:W-:Y:S02]  /*4240*/  IMAD.U32 R8, RZ, RZ, UR37 ;  /* 0x00000025ff087e24 */ /* 0x000fe4000f8e00ff */
[----:B------:R-:W-:-:S03]  /*4250*/  IMAD R9, R2, 0x8, R17 ;  /* 0x0000000802097824 */ /* 0x000fc600078e0211 */
[----:B------:R-:W-:-:S04]  /*4260*/  SHF.L.U32 R8, R8, 0x1f, RZ ;  /* 0x0000001f08087819 */ /* 0x000fc800000006ff */
[----:B------:R1:W2:Y:S01]  /*4270*/  SYNCS.PHASECHK.TRANS64.TRYWAIT P1, [R9+URZ+0x38830], R8 ;  /* 0x03883008090075a7 */ /* 0x0002a2000802017f */
[----:B------:R-:W-:Y:S05]  /*4280*/  @!P0 BRA `(.L_x_8332) ;  /* 0x0000000000048947 */ /* 0x000fea0003800000 */
[----:B------:R-:W-:Y:S01]  /*4290*/  BPT.TRAP 0x1 ;  /* 0x000000040000795c */ /* 0x000fe20000300000 */
.L_x_8332:
[----:B------:R-:W-:-:S05]  /*42a0*/  VIADD R0, R17, 0x22400 ;  /* 0x0002240011007836 */ /* 0x000fca0000000000 */
[----:B------:R-:W-:-:S04]  /*42b0*/  SHF.R.U32.HI R0, RZ, 0x4, R0 ;  /* 0x00000004ff007819 */ /* 0x000fc80000011600 */
[----:B------:R-:W-:Y:S01]  /*42c0*/  LOP3.LUT R0, R0, 0x3fff, RZ, 0xc0, !PT ;  /* 0x00003fff00007812 */ /* 0x000fe200078ec0ff */
[----:B--2---:R-:W-:Y:S06]  /*42d0*/  @P1 BRA `(.L_x_8333) ;  /* 0x0000000000081947 */ /* 0x004fec0003800000 */
[----:B------:R-:W2:Y:S02]  /*42e0*/  SYNCS.PHASECHK.TRANS64.TRYWAIT P1, [R9+URZ+0x38830], R8 ;  /* 0x03883008090075a7 */ /* 0x000ea4000802017f */
[----:B--2---:R-:W-:Y:S05]  /*42f0*/  @!P1 BRA `(.L_x_8334) ;  /* 0x0000015c00589947 */ /* 0x004fea0003800000 */
.L_x_8333:
[----:B------:R-:W-:Y:S05]  /*4300*/  WARPSYNC.ALL ;  /* 0x0000000000007948 */ /* 0x000fea0003800000 */
[----:B------:R-:W-:Y:S01]  /*4310*/  LOP3.LUT R4, R0, 0x10000, RZ, 0xfc, !PT ;  /* 0x0001000000047812 */ /* 0x000fe200078efcff */
[----:B------:R-:W-:Y:S01]  /*4320*/  VIADD R0, R17, 0x20400 ;  /* 0x0002040011007836 */ /* 0x000fe20000000000 */
[----:B------:R-:W-:-:S03]  /*4330*/  WARPGROUP.ARRIVE ;  /* 0x00000000000079c5 */ /* 0x000fc60000000000 */
[----:B------:R-:W-:Y:S01]  /*4340*/  IMAD R3, R2, 0x200, R4 ;  /* 0x0000020002037824 */ /* 0x000fe200078e0204 */
[----:B------:R-:W-:Y:S01]  /*4350*/  UMOV UR11, 0x40000040 ;  /* 0x40000040000b7882 */ /* 0x000fe20000000000 */
[----:B------:R-:W-:Y:S01]  /*4360*/  UMOV UR9, 0x40000040 ;  /* 0x4000004000097882 */ /* 0x000fe20000000000 */
[----:B------:R-:W-:Y:S01]  /*4370*/  SHF.R.U32.HI R0, RZ, 0x4, R0 ;  /* 0x00000004ff007819 */ /* 0x000fe20000011600 */
[----:B------:R-:W-:Y:S01]  /*4380*/  UMOV UR15, 0x40000040 ;  /* 0x40000040000f7882 */ /* 0x000fe20000000000 */
[----:B------:R-:W-:Y:S01]  /*4390*/  R2UR UR10, R3 ;  /* 0x00000000030a72ca */ /* 0x000fe200000e0000 */
[----:B------:R-:W-:Y:S01]  /*43a0*/  UMOV UR13, 0x40000040 ;  /* 0x40000040000d7882 */ /* 0x000fe20000000000 */
[----:B------:R-:W-:Y:S01]  /*43b0*/  LOP3.LUT R0, R0, 0x3fff, RZ, 0xc0, !PT ;  /* 0x00003fff00007812 */ /* 0x000fe200078ec0ff */
[----:B------:R-:W-:Y:S01]  /*43c0*/  UMOV UR19, 0x40000040 ;  /* 0x4000004000137882 */ /* 0x000fe20000000000 */
[----:B------:R-:W-:Y:S01]  /*43d0*/  UMOV UR17, 0x40000040 ;  /* 0x4000004000117882 */ /* 0x000fe20000000000 */
[----:B------:R-:W-:Y:S01]  /*43e0*/  UMOV UR23, 0x40000040 ;  /* 0x4000004000177882 */ /* 0x000fe20000000000 */
[----:B------:R-:W-:Y:S01]  /*43f0*/  LOP3.LUT R0, R0, 0x10000, RZ, 0xfc, !PT ;  /* 0x0001000000007812 */ /* 0x000fe200078efcff */
[----:B------:R-:W-:-:S03]  /*4400*/  UMOV UR21, 0x40000040 ;  /* 0x4000004000157882 */ /* 0x000fc60000000000 */
[C---:B------:R-:W-:Y:S01]  /*4410*/  R2UR UR8, R0.reuse ;  /* 0x00000000000872ca */ /* 0x040fe200000e0000 */
[C---:B------:R-:W-:Y:S02]  /*4420*/  VIADD R3, R0.reuse, 0x2 ;  /* 0x0000000200037836 */ /* 0x040fe40000000000 */
[----:B------:R-:W-:Y:S02]  /*4430*/  UIADD3 UR14, UR10, 0x2, URZ ;  /* 0x000000020a0e7890 */ /* 0x000fe4000fffe03f */
[----:B------:R-:W-:Y:S01]  /*4440*/  UIADD3 UR18, UR10, 0x4, URZ ;  /* 0x000000040a127890 */ /* 0x000fe2000fffe03f */
[----:B------:R-:W-:Y:S01]  /*4450*/  R2UR UR12, R3 ;  /* 0x00000000030c72ca */ /* 0x000fe200000e0000 */
[C---:B------:R-:W-:Y:S01]  /*4460*/  VIADD R3, R0.reuse, 0x4 ;  /* 0x0000000400037836 */ /* 0x040fe20000000000 */
[----:B------:R-:W-:Y:S01]  /*4470*/  UIADD3 UR22, UR10, 0x6, URZ ;  /* 0x000000060a167890 */ /* 0x000fe2000fffe03f */
[----:B------:R-:W-:-:S03]  /*4480*/  VIADD R0, R0, 0x6 ;  /* 0x0000000600007836 */ /* 0x000fc60000000000 */
[----:B------:R-:W-:Y:S01]  /*4490*/  R2UR UR16, R3 ;  /* 0x00000000031072ca */ /* 0x000fe200000e0000 */
[----:B------:R-:W-:Y:S01]  /*44a0*/  HGMMA.64x64x16.F32 R24, gdesc[UR8], RZ, !UPT, gsb0 ;  /* 0x00e00000081879f0 */ /* 0x000fe2000c0008ff */
[----:B------:R-:W-:Y:S02]  /*44b0*/  R2UR UR20, R0 ;  /* 0x00000000001472ca */ /* 0x000fe400000e0000 */
        /* <DEDUP_REMOVED lines=10> */
[----:B------:R-:W3:Y:S02]  /*4560*/  SYNCS.PHASECHK.TRANS64.TRYWAIT P1, [R17+URZ+0x38810], R6 ;  /* 0x03881006110075a7 */ /* 0x000ee4000802017f */
[----:B---3--:R-:W-:Y:S05]  /*4570*/  @!P1 BRA `(.L_x_8335) ;  /* 0x0000015800cc9947 */ /* 0x008fea0003800000 */
.L_x_8475:
[----:B------:R-:W-:Y:S05]  /*4580*/  @!P0 BRA `(.L_x_8336) ;  /* 0x0000000000048947 */ /* 0x000fea0003800000 */
[----:B------:R-:W-:Y:S01]  /*4590*/  BPT.TRAP 0x1 ;  /* 0x000000040000795c */ /* 0x000fe20000300000 */
.L_x_8336:
[----:B------:R4:W0:Y:S01]  /*45a0*/  SYNCS.PHASECHK.TRANS64.TRYWAIT P1, [R9+URZ+0x38850], R8 ;  /* 0x03885008090075a7 */ /* 0x000822000802017f */
[----:B------:R-:W-:Y:S05]  /*45b0*/  @!P0 BRA `(.L_x_8337) ;  /* 0x0000000000048947 */ /* 0x000fea0003800000 */
[----:B------:R-:W-:Y:S01]  /*45c0*/  BPT.TRAP 0x1 ;  /* 0x000000040000795c */ /* 0x000fe20000300000 */
.L_x_8337:
[C---:B------:R-:W-:Y:S02]  /*45d0*/  VIADD R0, R17.reuse, 0x400 ;  /* 0x0000040011007836 */ /* 0x040fe40000000000 */
[----:B------:R-:W-:-:S03]  /*45e0*/  VIADD R3, R17, 0x26400 ;  /* 0x0002640011037836 */ /* 0x000fc60000000000 */
[----:B------:R-:W-:Y:S02]  /*45f0*/  SHF.R.U32.HI R0, RZ, 0x4, R0 ;  /* 0x00000004ff007819 */ /* 0x000fe40000011600 */
[----:B------:R-:W-:Y:S02]  /*4600*/  SHF.R.U32.HI R3, RZ, 0x4, R3 ;  /* 0x00000004ff037819 */ /* 0x000fe40000011603 */
[----:B------:R-:W-:Y:S02]  /*4610*/  LOP3.LUT R0, R0, 0x3fff, RZ, 0xc0, !PT ;  /* 0x00003fff00007812 */ /* 0x000fe400078ec0ff */
[----:B------:R-:W-:Y:S02]  /*4620*/  LOP3.LUT R3, R3, 0x3fff, RZ, 0xc0, !PT ;  /* 0x00003fff03037812 */ /* 0x000fe400078ec0ff */
[----:B------:R-:W-:Y:S02]  /*4630*/  LOP3.LUT R0, R0, 0x10000, RZ, 0xfc, !PT ;  /* 0x0001000000007812 */ /* 0x000fe400078efcff */
[----:B------:R-:W-:-:S03]  /*4640*/  LOP3.LUT R3, R3, 0x10000, RZ, 0xfc, !PT ;  /* 0x0001000003037812 */ /* 0x000fc600078efcff */
[----:B------:R-:W-:Y:S01]  /*4650*/  IMAD R5, R2, 0x1000, R0 ;  /* 0x0000100002057824 */ /* 0x000fe200078e0200 */
[----:B0-----:R-:W-:Y:S06]  /*4660*/  @P1 BRA `(.L_x_8338) ;  /* 0x0000000000081947 */ /* 0x001fec0003800000 */
[----:B------:R-:W0:Y:S02]  /*4670*/  SYNCS.PHASECHK.TRANS64.TRYWAIT P1, [R9+URZ+0x38850], R8 ;  /* 0x03885008090075a7 */ /* 0x000e24000802017f */
[----:B0-----:R-:W-:Y:S05]  /*4680*/  @!P1 BRA `(.L_x_8339) ;  /* 0x00000158009c9947 */ /* 0x001fea0003800000 */
.L_x_8338:
[----:B------:R-:W-:Y:S01]  /*4690*/  R2UR UR24, R3 ;  /* 0x00000000031872ca */ /* 0x000fe200000e0000 */
[----:B------:R-:W-:Y:S01]  /*46a0*/  WARPGROUP.ARRIVE ;  /* 0x00000000000079c5 */ /* 0x000fe20000000000 */
[----:B------:R-:W-:Y:S01]  /*46b0*/  R2UR UR26, R5 ;  /* 0x00000000051a72ca */ /* 0x000fe200000e0000 */
[----:B------:R-:W-:Y:S01]  /*46c0*/  UMOV UR25, 0x40000040 ;  /* 0x4000004000197882 */ /* 0x000fe20000000000 */
[----:B------:R-:W-:Y:S01]  /*46d0*/  UMOV UR27, 0x40000040 ;  /* 0x40000040001b7882 */ /* 0x000fe20000000000 */
[----:B------:R-:W-:Y:S01]  /*46e0*/  VIADD R7, R3, 0x2 ;  /* 0x0000000203077836 */ /* 0x000fe20000000000 */
[----:B------:R-:W-:Y:S01]  /*46f0*/  UMOV UR5, 0x40000040 ;  /* 0x4000004000057882 */ /* 0x000fe20000000000 */
[----:B---3--:R-:W-:Y:S01]  /*4700*/  VIADD R6, R5, 0x2 ;  /* 0x0000000205067836 */ /* 0x008fe20000000000 */
[----:B------:R-:W-:Y:S01]  /*4710*/  UMOV UR7, 0x40000040 ;  /* 0x4000004000077882 */ /* 0x000fe20000000000 */
[----:B------:R-:W0:Y:S01]  /*4720*/  S2R R10, SR_TID.X ;  /* 0x00000000000a7919 */ /* 0x000e220000002100 */
[----:B------:R-:W-:Y:S01]  /*4730*/  R2UR UR4, R7 ;  /* 0x00000000070472ca */ /* 0x000fe200000e0000 */
[----:B------:R-:W-:Y:S01]  /*4740*/  VIADD R7, R3, 0x4 ;  /* 0x0000000403077836 */ /* 0x000fe20000000000 */
[----:B------:R-:W-:Y:S01]  /*4750*/  R2UR UR6, R6 ;  /* 0x00000000060672ca */ /* 0x000fe200000e0000 */
[----:B------:R-:W-:-:S02]  /*4760*/  VIADD R6, R5, 0x4 ;  /* 0x0000000405067836 */ /* 0x000fc40000000000 */
[----:B------:R-:W-:Y:S01]  /*4770*/  HGMMA.64x64x16.F32 R24, gdesc[UR24], R24, gsb0 ;  /* 0x00e00000181879f0 */ /* 0x000fe20008000818 */
[----:B------:R-:W-:Y:S01]  /*4780*/  VIADD R11, R5, 0x800 ;  /* 0x00000800050b7836 */ /* 0x000fe20000000000 */
[----:B0-----:R-:W-:Y:S01]  /*4790*/  SHF.R.U32.HI R10, RZ, 0x7, R10 ;  /* 0x00000007ff0a7819 */ /* 0x001fe2000001160a */
        /* <DEDUP_REMOVED lines=8> */
[----:B------:R-:W-:Y:S01]  /*4820*/  VIADD R6, R5, 0x6 ;  /* 0x0000000605067836 */ /* 0x000fe20000000000 */
        /* <DEDUP_REMOVED lines=115> */
[----:B------:R-:W0:Y:S01]  /*4f60*/  SHFL.IDX PT, R6, R10, RZ, 0x1f ;  /* 0x00001fff0a067589 */ /* 0x000e2200000e0000 */
[----:B------:R-:W-:Y:S01]  /*4f70*/  VIADD R7, R3, 0x800 ;  /* 0x0000080003077836 */ /* 0x000fe20000000000 */
[----:B0-----:R-:W-:-:S04]  /*4f80*/  ISETP.GT.AND P1, PT, R6, 0x7f, PT ;  /* 0x0000007f0600780c */ /* 0x001fc80003f24270 */
[----:B------:R-:W-:-:S05]  /*4f90*/  SEL R6, RZ, 0x2, !P1 ;  /* 0x00000002ff067807 */ /* 0x000fca0004800000 */
[C---:B-12-4-:R-:W-:Y:S02]  /*4fa0*/  IMAD.IADD R8, R6.reuse, 0x1, R7 ;  /* 0x0000000106087824 */ /* 0x056fe400078e0207 */
        /* <DEDUP_REMOVED lines=12> */
[----:B------:R-:W-:Y:S02]  /*5070*/  IMAD.IADD R13, R11, 0x1, R8 ;  /* 0x000000010b0d7824 */ /* 0x000fe400078e0208 */
        /* <DEDUP_REMOVED lines=133> */
[----:B------:R-:W-:-:S02]  /*58d0*/  IMAD.IADD R10, R10, 0x1, R11 ;  /* 0x000000010a0a7824 */ /* 0x000fc400078e020b */
[----:B------:R-:W-:Y:S01]  /*58e0*/  IMAD.MOV.U32 R11, RZ, RZ, 0x40 ;  /* 0x00000040ff0b7424 */ /* 0x000fe200078e00ff */
[----:B------:R-:W-:Y:S02]  /*58f0*/  WARPGROUP.DEPBAR.LE gsb0, 0x0 ;  /* 0x00008000000079c5 */ /* 0x000fe40000010000 */
[----:B------:R-:W-:-:S06]  /*5900*/  WARPGROUP.ARRIVE ;  /* 0x00000000000079c5 */ /* 0x000fcc0000000000 */
[----:B------:R-:W-:Y:S01]  /*5910*/  HGMMA.64x64x16.F32 R24, gdesc[UR4], R24, gsb0 ;  /* 0x00e00000041879f0 */ /* 0x000fe20008000818 */
[----:B------:R-:W-:Y:S01]  /*5920*/  R2UR UR4, R6 ;  /* 0x00000000060472ca */ /* 0x000fe200000e0000 */
[----:B------:R-:W-:Y:S01]  /*5930*/  UMOV UR5, 0x40000040 ;  /* 0x4000004000057882 */ /* 0x000fe20000000000 */
[----:B------:R-:W-:Y:S01]  /*5940*/  R2UR UR6, R8 ;  /* 0x00000000080672ca */ /* 0x000fe200000e0000 */
[----:B------:R-:W-:Y:S01]  /*5950*/  UMOV UR7, 0x40000040 ;  /* 0x4000004000077882 */ /* 0x000fe20000000000 */
[----:B------:R-:W-:-:S04]  /*5960*/  SEL R6, R11, 0x3e, P1 ;  /* 0x0000003e0b067807 */ /* 0x000fc80000800000 */
[----:B------:R-:W-:Y:S01]  /*5970*/  LOP3.LUT R6, R6, 0x6, RZ, 0xc0, !PT ;  /* 0x0000000606067812 */ /* 0x000fe200078ec0ff */
        /* <DEDUP_REMOVED lines=8> */
[----:B------:R-:W-:-:S04]  /*5a00*/  SEL R7, R7, 0xf80, P1 ;  /* 0x00000f8007077807 */ /* 0x000fc80000800000 */
        /* <DEDUP_REMOVED lines=16> */
.L_x_8340:
[----:B------:R-:W0:Y:S01]  /*5b10*/  LDC R5, c[0x0][0x448] ;  /* 0x00011200ff057b82 */ /* 0x000e220000000800 */
[----:B------:R-:W-:Y:S01]  /*5b20*/  ULDC UR4, c[0x0][0xad0] ;  /* 0x0002b40000047ab9 */ /* 0x000fe20000000800 */
[----:B------:R-:W-:Y:S01]  /*5b30*/  ULDC UR10, c[0x0][0xa80] ;  /* 0x0002a000000a7ab9 */ /* 0x000fe20000000800 */
[----:B------:R-:W-:Y:S01]  /*5b40*/  FMUL.FTZ R24, R24, UR4 ;  /* 0x0000000418187c20 */ /* 0x000fe20008410000 */
[----:B------:R-:W-:Y:S01]  /*5b50*/  FMUL.FTZ R25, R25, UR4 ;  /* 0x0000000419197c20 */ /* 0x000fe20008410000 */
[----:B------:R-:W-:Y:S01]  /*5b60*/  FMUL.FTZ R28, R28, UR4 ;  /* 0x000000041c1c7c20 */ /* 0x000fe20008410000 */
[----:B------:R-:W-:Y:S01]  /*5b70*/  FMUL.FTZ R33, R33, UR4 ;  /* 0x0000000421217c20 */ /* 0x000fe20008410000 */
        /* <DEDUP_REMOVED lines=18> */
[----:B------:R-:W-:Y:S01]  /*5ca0*/  VIADD R5, R191, UR39 ;  /* 0x00000027bf057c36 */ /* 0x000fe20008000000 */
[----:B------:R0:W2:Y:S01]  /*5cb0*/  MUFU.TANH R10, R28 ;  /* 0x0000001c000a7308 */ /* 0x0000a20000002400 */
[----:B------:R-:W-:Y:S01]  /*5cc0*/  FMUL.FTZ R31, R31, UR4 ;  /* 0x000000041f1f7c20 */ /* 0x000fe20008410000 */
[----:B------:R-:W-:Y:S01]  /*5cd0*/  FMUL.FTZ R34, R34, UR4 ;  /* 0x0000000422227c20 */ /* 0x000fe20008410000 */
[----:B------:R-:W-:-:S02]  /*5ce0*/  IMAD.MOV.U32 R57, RZ, RZ, R5 ;  /* 0x000000ffff397224 */ /* 0x000fc400078e0005 */
        /* <DEDUP_REMOVED lines=12> */
[----:B------:R-:W5:Y:S01]  /*5db0*/  MUFU.TANH R32, R32 ;  /* 0x0000002000207308 */ /* 0x000f620000002400 */
[----:B------:R-:W-:Y:S01]  /*5dc0*/  FMUL.FTZ R55, R55, UR4 ;  /* 0x0000000437377c20 */ /* 0x000fe20008410000 */
[----:B------:R-:W5:Y:S01]  /*5dd0*/  S2R R169, SR_CgaCtaId ;  /* 0x0000000000a97919 */ /* 0x000f620000008800 */
[----:B------:R-:W1:Y:S01]  /*5de0*/  @P5 LDC R13, c[0x0][0x450] ;  /* 0x00011400ff0d5b82 */ /* 0x000e620000000800 */
[----:B------:R-:W-:Y:S01]  /*5df0*/  UMOV UR23, 0x40000040 ;  /* 0x4000004000177882 */ /* 0x000fe20000000000 */
[----:B------:R-:W-:Y:S01]  /*5e00*/  UMOV UR7, 0x40000040 ;  /* 0x4000004000077882 */ /* 0x000fe20000000000 */
[----:B------:R-:W-:Y:S01]  /*5e10*/  UMOV UR15, 0x40000040 ;  /* 0x40000040000f7882 */ /* 0x000fe20000000000 */
[----:B------:R-:W-:Y:S01]  /*5e20*/  UMOV UR19, 0x40000040 ;  /* 0x4000004000137882 */ /* 0x000fe20000000000 */
[----:B------:R-:W-:Y:S08]  /*5e30*/  MUFU.TANH R36, R36 ;  /* 0x0000002400247308 */ /* 0x000ff00000002400 */
[----:B------:R-:W-:Y:S01]  /*5e40*/  MUFU.TANH R37, R37 ;  /* 0x0000002500257308 */ /* 0x000fe20000002400 */
[----:B----4-:R-:W-:-:S04]  /*5e50*/  @P5 IMAD.HI.U32 R6, R5, R6, RZ ;  /* 0x0000000605065227 */ /* 0x010fc800078e00ff */
[----:B------:R-:W-:-:S03]  /*5e60*/  IMAD R5, R168, -0x40, R11 ;  /* 0xffffffc0a8057824 */ /* 0x000fc600078e020b */
[----:B------:R-:W-:Y:S01]  /*5e70*/  MUFU.TANH R40, R40 ;  /* 0x0000002800287308 */ /* 0x000fe20000002400 */
[----:B-1----:R-:W-:Y:S02]  /*5e80*/  @P5 SHF.R.U32.HI R57, RZ, R13, R6 ;  /* 0x0000000dff395219 */ /* 0x002fe40000011606 */
[----:B------:R-:W-:Y:S02]  /*5e90*/  IADD3 R6, R186, 0x1, R5 ;  /* 0x00000001ba067810 */ /* 0x000fe40007ffe005 */
[----:B0-----:R-:W-:Y:S01]  /*5ea0*/  IADD3 R28, -R190, R5, R186 ;  /* 0x00000005be1c7210 */ /* 0x001fe20007ffe1ba */
[----:B------:R-:W0:Y:S02]  /*5eb0*/  SHFL.IDX PT, R8, R57, RZ, 0x1c1f ;  /* 0x001c1fff39087589 */ /* 0x000e2400000e0000 */
[----:B------:R1:W4:Y:S02]  /*5ec0*/  MUFU.TANH R13, R33 ;  /* 0x00000021000d7308 */ /* 0x0003240000002400 */
[----:B------:R-:W4:Y:S06]  /*5ed0*/  SHFL.IDX PT, R57, R57, 0x1, 0x1c1f ;  /* 0x003c1f0039397f89 */ /* 0x000f2c00000e0000 */
[----:B------:R-:W4:Y:S01]  /*5ee0*/  MUFU.TANH R41, R41 ;  /* 0x0000002900297308 */ /* 0x000f220000002400 */
[----:B-1----:R-:W-:-:S07]  /*5ef0*/  IADD3 R33, -R185, R6, -R190 ;  /* 0x00000006b9217210 */ /* 0x002fce0007ffe9be */
[----:B------:R-:W1:Y:S01]  /*5f00*/  MUFU.TANH R44, R44 ;  /* 0x0000002c002c7308 */ /* 0x000e620000002400 */
[----:B0-----:R-:W-:-:S07]  /*5f10*/  VIADDMNMX R21, R8, R33, R28, PT ;  /* 0x0000002108157246 */ /* 0x001fce000380011c */
[----:B------:R-:W0:Y:S01]  /*5f20*/  MUFU.TANH R27, R45 ;  /* 0x0000002d001b7308 */ /* 0x000e220000002400 */
[C---:B------:R-:W-:Y:S02]  /*5f30*/  ISETP.GT.AND P1, PT, R21.reuse, RZ, PT ;  /* 0x000000ff1500720c */ /* 0x040fe40003f24270 */
[C---:B------:R-:W-:Y:S02]  /*5f40*/  ISETP.GT.AND P2, PT, R21.reuse, 0x1, PT ;  /* 0x000000011500780c */ /* 0x040fe40003f44270 */
[----:B------:R-:W-:-:S03]  /*5f50*/  ISETP.GT.AND P3, PT, R21, 0x8, PT ;  /* 0x000000081500780c */ /* 0x000fc60003f64270 */
[----:B------:R-:W0:Y:S01]  /*5f60*/  MUFU.TANH R48, R48 ;  /* 0x0000003000307308 */ /* 0x000e220000002400 */
[----:B------:R-:W-:Y:S02]  /*5f70*/  FSEL R29, R24, -INF , P1 ;  /* 0xff800000181d7808 */ /* 0x000fe40000800000 */
[----:B------:R-:W-:Y:S02]  /*5f80*/  FSEL R20, R20, -INF , P2 ;  /* 0xff80000014147808 */ /* 0x000fe40001000000 */
[----:B------:R-:W-:Y:S02]  /*5f90*/  ISETP.GT.AND P1, PT, R21, 0x9, PT ;  /* 0x000000091500780c */ /* 0x000fe40003f24270 */
[----:B--2---:R-:W-:Y:S01]  /*5fa0*/  FSEL R8, R10, -INF , P3 ;  /* 0xff8000000a087808 */ /* 0x004fe20001800000 */
[----:B------:R-:W2:Y:S01]  /*5fb0*/  MUFU.TANH R26, R49 ;  /* 0x00000031001a7308 */ /* 0x000ea20000002400 */
[----:B------:R-:W-:Y:S02]  /*5fc0*/  FMNMX.FTZ R5, R29, R20, !PT ;  /* 0x000000141d057209 */ /* 0x000fe40007810000 */
[----:B------:R-:W-:-:S02]  /*5fd0*/  ISETP.GT.AND P2, PT, R21, 0x10, PT ;  /* 0x000000101500780c */ /* 0x000fc40003f44270 */
[----:B---3--:R-:W-:Y:S02]  /*5fe0*/  FSEL R6, R12, -INF , P1 ;  /* 0xff8000000c067808 */ /* 0x008fe40000800000 */
[----:B------:R-:W-:Y:S01]  /*5ff0*/  FMNMX.FTZ R11, R8, R5, !PT ;  /* 0x00000005080b7209 */ /* 0x000fe20007810000 */
[----:B------:R-:W3:Y:S01]  /*6000*/  MUFU.TANH R52, R52 ;  /* 0x0000003400347308 */ /* 0x000ee20000002400 */
[----:B------:R-:W-:Y:S02]  /*6010*/  ISETP.GT.AND P1, PT, R21, 0x11, PT ;  /* 0x000000111500780c */ /* 0x000fe40003f24270 */
[----:B-----5:R-:W-:Y:S02]  /*6020*/  FSEL R5, R32, -INF , P2 ;  /* 0xff80000020057808 */ /* 0x020fe40001000000 */
[----:B------:R-:W-:Y:S02]  /*6030*/  FMNMX.FTZ R12, R6, R11, !PT ;  /* 0x0000000b060c7209 */ /* 0x000fe40007810000 */
[----:B----4-:R-:W-:Y:S01]  /*6040*/  FSEL R10, R13, -INF , P1 ;  /* 0xff8000000d0a7808 */ /* 0x010fe20000800000 */
[----:B------:R-:W4:Y:S01]  /*6050*/  MUFU.TANH R53, R53 ;  /* 0x0000003500357308 */ /* 0x000f220000002400 */
[----:B------:R-:W-:-:S02]  /*6060*/  ISETP.GT.AND P2, PT, R21, 0x18, PT ;  /* 0x000000181500780c */ /* 0x000fc40003f44270 */
[----:B------:R-:W-:Y:S02]  /*6070*/  FMNMX.FTZ R13, R5, R12, !PT ;  /* 0x0000000c050d7209 */ /* 0x000fe40007810000 */
[C---:B------:R-:W-:Y:S02]  /*6080*/  ISETP.GT.AND P1, PT, R21.reuse, 0x19, PT ;  /* 0x000000191500780c */ /* 0x040fe40003f24270 */
[----:B------:R-:W-:Y:S01]  /*6090*/  FSEL R11, R36, -INF , P2 ;  /* 0xff800000240b7808 */ /* 0x000fe20001000000 */
[----:B------:R5:W-:Y:S01]  /*60a0*/  MUFU.TANH R58, R30 ;  /* 0x0000001e003a7308 */ /* 0x000be20000002400 */
[----:B------:R-:W-:Y:S02]  /*60b0*/  FMNMX.FTZ R14, R10, R13, !PT ;  /* 0x0000000d0a0e7209 */ /* 0x000fe40007810000 */
[----:B------:R-:W-:Y:S02]  /*60c0*/  ISETP.GT.AND P2, PT, R21, 0x20, PT ;  /* 0x000000201500780c */ /* 0x000fe40003f44270 */
[----:B------:R-:W-:-:S02]  /*60d0*/  FSEL R12, R37, -INF , P1 ;  /* 0xff800000250c7808 */ /* 0x000fc40000800000 */
[----:B------:R-:W-:Y:S01]  /*60e0*/  FMNMX.FTZ R15, R11, R14, !PT ;  /* 0x0000000e0b0f7209 */ /* 0x000fe20007810000 */
[----:B------:R5:W-:Y:S01]  /*60f0*/  MUFU.TANH R32, R31 ;  /* 0x0000001f00207308 */ /* 0x000be20000002400 */
[C---:B------:R-:W-:Y:S02]  /*6100*/  ISETP.GT.AND P1, PT, R21.reuse, 0x21, PT ;  /* 0x000000211500780c */ /* 0x040fe40003f24270 */
[----:B------:R-:W-:Y:S02]  /*6110*/  FSEL R13, R40, -INF , P2 ;  /* 0xff800000280d7808 */ /* 0x000fe40001000000 */
[----:B------:R-:W-:Y:S02]  /*6120*/  FMNMX.FTZ R24, R12, R15, !PT ;  /* 0x0000000f0c187209 */ /* 0x000fe40007810000 */
[----:B------:R-:W-:Y:S01]  /*6130*/  ISETP.GT.AND P2, PT, R21, 0x28, PT ;  /* 0x000000281500780c */ /* 0x000fe20003f44270 */
[----:B------:R-:W5:Y:S01]  /*6140*/  MUFU.TANH R7, R7 ;  /* 0x0000000700077308 */ /* 0x000f620000002400 */
[----:B------:R-:W-:-:S02]  /*6150*/  FSEL R14, R41, -INF , P1 ;  /* 0xff800000290e7808 */ /* 0x000fc40000800000 */
[----:B------:R-:W-:Y:S02]  /*6160*/  FMNMX.FTZ R25, R13, R24, !PT ;  /* 0x000000180d197209 */ /* 0x000fe40007810000 */
[C---:B------:R-:W-:Y:S02]  /*6170*/  ISETP.GT.AND P1, PT, R21.reuse, 0x29, PT ;  /* 0x000000291500780c */ /* 0x040fe40003f24270 */
[----:B-1----:R-:W-:Y:S01]  /*6180*/  FSEL R15, R44, -INF , P2 ;  /* 0xff8000002c0f7808 */ /* 0x002fe20001000000 */
[----:B------:R-:W1:Y:S01]  /*6190*/  MUFU.TANH R56, R56 ;  /* 0x0000003800387308 */ /* 0x000e620000002400 */
[----:B------:R-:W-:Y:S02]  /*61a0*/  FMNMX.FTZ R24, R14, R25, !PT ;  /* 0x000000190e187209 */ /* 0x000fe40007810000 */
[----:B------:R-:W-:Y:S02]  /*61b0*/  ISETP.GT.AND P2, PT, R21, 0x30, PT ;  /* 0x000000301500780c */ /* 0x000fe40003f44270 */
[----:B0-----:R-:W-:-:S02]  /*61c0*/  FSEL R27, R27, -INF , P1 ;  /* 0xff8000001b1b7808 */ /* 0x001fc40000800000 */
[----:B------:R-:W-:Y:S01]  /*61d0*/  FMNMX.FTZ R24, R15, R24, !PT ;  /* 0x000000180f187209 */ /* 0x000fe20007810000 */
[----:B------:R0:W1:Y:S01]  /*61e0*/  MUFU.TANH R36, R34 ;  /* 0x0000002200247308 */ /* 0x0000620000002400 */
[----:B------:R-:W-:Y:S02]  /*61f0*/  ISETP.GT.AND P1, PT, R21, 0x31, PT ;  /* 0x000000311500780c */ /* 0x000fe40003f24270 */
[----:B------:R-:W-:Y:S02]  /*6200*/  FSEL R25, R48, -INF , P2 ;  /* 0xff80000030197808 */ /* 0x000fe40001000000 */
[----:B------:R-:W-:Y:S02]  /*6210*/  FMNMX.FTZ R24, R27, R24, !PT ;  /* 0x000000181b187209 */ /* 0x000fe40007810000 */
[----:B------:R-:W-:Y:S01]  /*6220*/  ISETP.GT.AND P2, PT, R21, 0x38, PT ;  /* 0x000000381500780c */ /* 0x000fe20003f44270 */
[----:B------:R-:W-:Y:S01]  /*6230*/  MUFU.TANH R38, R38 ;  /* 0x0000002600267308 */ /* 0x000fe20000002400 */
[----:B--2---:R-:W-:-:S02]  /*6240*/  FSEL R26, R26, -INF , P1 ;  /* 0xff8000001a1a7808 */ /* 0x004fc40000800000 */
[----:B------:R-:W-:Y:S02]  /*6250*/  FMNMX.FTZ R37, R25, R24, !PT ;  /* 0x0000001819257209 */ /* 0x000fe40007810000 */
[----:B------:R-:W-:Y:S02]  /*6260*/  ISETP.GT.AND P1, PT, R21, 0x39, PT ;  /* 0x000000391500780c */ /* 0x000fe40003f24270 */
[----:B---3--:R-:W-:Y:S01]  /*6270*/  FSEL R24, R52, -INF , P2 ;  /* 0xff80000034187808 */ /* 0x008fe20001000000 */
[----:B------:R-:W-:Y:S01]  /*6280*/  MUFU.TANH R39, R39 ;  /* 0x0000002700277308 */ /* 0x000fe20000002400 */
[----:B------:R-:W-:Y:S02]  /*6290*/  FMNMX.FTZ R37, R26, R37, !PT ;  /* 0x000000251a257209 */ /* 0x000fe40007810000 */
[----:B----4-:R-:W-:Y:S02]  /*62a0*/  FSEL R21, R53, -INF , P1 ;  /* 0xff80000035157808 */ /* 0x010fe40000800000 */
[----:B-----5:R-:W-:-:S02]  /*62b0*/  FMNMX.FTZ R30, R24, R37, !PT ;  /* 0x00000025181e7209 */ /* 0x020fc40007810000 */
[----:B------:R-:W-:Y:S01]  /*62c0*/  VIADDMNMX R57, R57, R33, R28, PT ;  /* 0x0000002139397246 */ /* 0x000fe2000380011c */
[----:B------:R2:W3:Y:S01]  /*62d0*/  MUFU.TANH R37, R35 ;  /* 0x0000002300257308 */ /* 0x0004e20000002400 */
[----:B------:R-:W-:Y:S02]  /*62e0*/  FMNMX.FTZ R30, R21, R30, !PT ;  /* 0x0000001e151e7209 */ /* 0x000fe40007810000 */
[C---:B------:R-:W-:Y:S02]  /*62f0*/  ISETP.GT.AND P1, PT, R57.reuse, RZ, PT ;  /* 0x000000ff3900720c */ /* 0x040fe40003f24270 */
[C---:B------:R-:W-:Y:S01]  /*6300*/  ISETP.GT.AND P2, PT, R57.reuse, 0x1, PT ;  /* 0x000000013900780c */ /* 0x040fe20003f44270 */
[----:B------:R-:W0:Y:S01]  /*6310*/  SHFL.BFLY PT, R31, R30, 0x2, 0x1f ;  /* 0x0c401f001e1f7f89 */ /* 0x000e2200000e0000 */
[----:B------:R-:W-:Y:S01]  /*6320*/  ISETP.GT.AND P3, PT, R57, 0x8, PT ;  /* 0x000000083900780c */ /* 0x000fe20003f64270 */
[----:B------:R-:W4:Y:S01]  /*6330*/  MUFU.TANH R42, R42 ;  /* 0x0000002a002a7308 */ /* 0x000f220000002400 */
[----:B------:R-:W-:-:S02]  /*6340*/  FSEL R28, R7, -INF , P1 ;  /* 0xff800000071c7808 */ /* 0x000fc40000800000 */
[----:B------:R-:W-:-:S04]  /*6350*/  ISETP.GT.AND P1, PT, R57, 0x9, PT ;  /* 0x000000093900780c */ /* 0x000fc80003f24270 */
[----:B------:R-:W-:Y:S01]  /*6360*/  FSEL R32, R32, -INF , P1 ;  /* 0xff80000020207808 */ /* 0x000fe20000800000 */
[----:B------:R-:W5:Y:S01]  /*6370*/  MUFU.TANH R43, R43 ;  /* 0x0000002b002b7308 */ /* 0x000f620000002400 */
[----:B------:R-:W-:-:S07]  /*6380*/  ISETP.GT.AND P1, PT, R57, 0x11, PT ;  /* 0x000000113900780c */ /* 0x000fce0003f24270 */
[----:B------:R-:W5:Y:S01]  /*6390*/  MUFU.TANH R46, R46 ;  /* 0x0000002e002e7308 */ /* 0x000f620000002400 */
[----:B0-----:R-:W-:Y:S02]  /*63a0*/  FMNMX.FTZ R34, R30, R31, !PT ;  /* 0x0000001f1e227209 */ /* 0x001fe40007810000 */
[----:B-1----:R-:W-:-:S05]  /*63b0*/  FSEL R31, R56, -INF , P2 ;  /* 0xff800000381f7808 */ /* 0x002fca0001000000 */
[----:B------:R-:W0:Y:S01]  /*63c0*/  MUFU.TANH R47, R47 ;  /* 0x0000002f002f7308 */ /* 0x000e220000002400 */
[----:B------:R-:W-:Y:S01]  /*63d0*/  FSEL R30, R58, -INF , P3 ;  /* 0xff8000003a1e7808 */ /* 0x000fe20001800000 */
[----:B--2---:R-:W1:Y:S01]  /*63e0*/  SHFL.BFLY PT, R35, R34, 0x1, 0x1f ;  /* 0x0c201f0022237f89 */ /* 0x004e6200000e0000 */
[----:B------:R-:W-:Y:S02]  /*63f0*/  FMNMX.FTZ R7, R28, R31, !PT ;  /* 0x0000001f1c077209 */ /* 0x000fe40007810000 */
[----:B------:R-:W-:Y:S02]  /*6400*/  ISETP.GT.AND P2, PT, R57, 0x10, PT ;  /* 0x000000103900780c */ /* 0x000fe40003f44270 */
[----:B------:R-:W-:Y:S01]  /*6410*/  FMNMX.FTZ R7, R30, R7, !PT ;  /* 0x000000071e077209 */ /* 0x000fe20007810000 */
[----:B------:R-:W2:Y:S01]  /*6420*/  MUFU.TANH R50, R50 ;  /* 0x0000003200327308 */ /* 0x000ea20000002400 */
[----:B------:R-:W-:Y:S02]  /*6430*/  FSEL R33, R36, -INF , P2 ;  /* 0xff80000024217808 */ /* 0x000fe40001000000 */
[----:B------:R-:W-:-:S02]  /*6440*/  FMNMX.FTZ R36, R32, R7, !PT ;  /* 0x0000000720247209 */ /* 0x000fc40007810000 */
[C---:B------:R-:W-:Y:S02]  /*6450*/  ISETP.GT.AND P2, PT, R57.reuse, 0x18, PT ;  /* 0x000000183900780c */ /* 0x040fe40003f44270 */
[----:B------:R-:W-:Y:S01]  /*6460*/  ISETP.GT.AND P3, PT, R57, 0x29, PT ;  /* 0x000000293900780c */ /* 0x000fe20003f64270 */
[----:B------:R-:W2:Y:S08]  /*6470*/  MUFU.TANH R51, R51 ;  /* 0x0000003300337308 */ /* 0x000eb00000002400 */
[----:B------:R-:W2:Y:S01]  /*6480*/  MUFU.TANH R54, R54 ;  /* 0x0000003600367308 */ /* 0x000ea20000002400 */
[----:B-1----:R-:W-:-:S02]  /*6490*/  FMNMX.FTZ R7, R34, R35, !PT ;  /* 0x0000002322077209 */ /* 0x002fc40007810000 */
[----:B---3--:R-:W-:Y:S02]  /*64a0*/  FSEL R34, R37, -INF , P1 ;  /* 0xff80000025227808 */ /* 0x008fe40000800000 */
[----:B------:R-:W-:Y:S02]  /*64b0*/  FMNMX.FTZ R37, R33, R36, !PT ;  /* 0x0000002421257209 */ /* 0x000fe40007810000 */
[----:B------:R-:W-:Y:S01]  /*64c0*/  ISETP.GT.AND P1, PT, R57, 0x19, PT ;  /* 0x000000193900780c */ /* 0x000fe20003f24270 */
[----:B------:R-:W1:Y:S01]  /*64d0*/  MUFU.TANH R55, R55 ;  /* 0x0000003700377308 */ /* 0x000e620000002400 */
[----:B------:R-:W-:Y:S02]  /*64e0*/  FSEL R35, R38, -INF , P2 ;  /* 0xff80000026237808 */ /* 0x000fe40001000000 */
[----:B------:R-:W-:Y:S02]  /*64f0*/  FMNMX.FTZ R38, R34, R37, !PT ;  /* 0x0000002522267209 */ /* 0x000fe40007810000 */
[----:B------:R-:W-:-:S02]  /*6500*/  FSEL R36, R39, -INF , P1 ;  /* 0xff80000027247808 */ /* 0x000fc40000800000 */
[----:B------:R-:W-:Y:S02]  /*6510*/  ISETP.GT.AND P2, PT, R57, 0x20, PT ;  /* 0x000000203900780c */ /* 0x000fe40003f44270 */
[----:B------:R-:W-:Y:S02]  /*6520*/  FMNMX.FTZ R39, R35, R38, !PT ;  /* 0x0000002623277209 */ /* 0x000fe40007810000 */
[C---:B------:R-:W-:Y:S02]  /*6530*/  ISETP.GT.AND P1, PT, R57.reuse, 0x21, PT ;  /* 0x000000213900780c */ /* 0x040fe40003f24270 */
[----:B----4-:R-:W-:Y:S02]  /*6540*/  FSEL R37, R42, -INF , P2 ;  /* 0xff8000002a257808 */ /* 0x010fe40001000000 */
[----:B------:R-:W-:Y:S02]  /*6550*/  FMNMX.FTZ R40, R36, R39, !PT ;  /* 0x0000002724287209 */ /* 0x000fe40007810000 */
[----:B------:R-:W-:-:S02]  /*6560*/  ISETP.GT.AND P2, PT, R57, 0x28, PT ;  /* 0x000000283900780c */ /* 0x000fc40003f44270 */
[----:B-----5:R-:W-:Y:S02]  /*6570*/  FSEL R38, R43, -INF , P1 ;  /* 0xff8000002b267808 */ /* 0x020fe40000800000 */
[----:B------:R-:W-:Y:S01]  /*6580*/  FMNMX.FTZ R41, R37, R40, !PT ;  /* 0x0000002825297209 */ /* 0x000fe20007810000 */
[C---:B------:R-:W-:Y:S01]  /*6590*/  FMUL.FTZ R40, R7.reuse, UR10 ;  /* 0x0000000a07287c20 */ /* 0x040fe20008410000 */
[----:B------:R-:W-:Y:S02]  /*65a0*/  FSETP.NEU.FTZ.AND P4, PT, R7, -INF , PT ;  /* 0xff8000000700780b */ /* 0x000fe40003f9d000 */
[----:B------:R-:W-:Y:S02]  /*65b0*/  FSEL R39, R46, -INF , P2 ;  /* 0xff8000002e277808 */ /* 0x000fe40001000000 */
[----:B------:R-:W-:Y:S02]  /*65c0*/  FMNMX.FTZ R42, R38, R41, !PT ;  /* 0x00000029262a7209 */ /* 0x000fe40007810000 */
[----:B------:R-:W-:-:S02]  /*65d0*/  FSEL R45, R40, RZ, P4 ;  /* 0x000000ff282d7208 */ /* 0x000fc40002000000 */
[----:B------:R-:W-:Y:S02]  /*65e0*/  ISETP.GT.AND P1, PT, R57, 0x30, PT ;  /* 0x000000303900780c */ /* 0x000fe40003f24270 */
[----:B0-----:R-:W-:Y:S01]  /*65f0*/  FSEL R40, R47, -INF , P3 ;  /* 0xff8000002f287808 */ /* 0x001fe20001800000 */
[--C-:B------:R-:W-:Y:S01]  /*6600*/  FFMA.FTZ R46, R29, UR10, -R45.reuse ;  /* 0x0000000a1d2e7c23 */ /* 0x100fe2000801082d */
[----:B------:R-:W-:Y:S01]  /*6610*/  FMNMX.FTZ R43, R39, R42, !PT ;  /* 0x0000002a272b7209 */ /* 0x000fe20007810000 */
[--C-:B------:R-:W-:Y:S01]  /*6620*/  FFMA.FTZ R47, R20, UR10, -R45.reuse ;  /* 0x0000000a142f7c23 */ /* 0x100fe2000801082d */
        /* <DEDUP_REMOVED lines=8> */
[----:B------:R-:W-:Y:S01]  /*66b0*/  FSEL R29, R51, -INF , P2 ;  /* 0xff800000331d7808 */ /* 0x000fe20001000000 */
[--C-:B------:R-:W-:Y:S01]  /*66c0*/  FFMA.FTZ R10, R10, UR10, -R45.reuse ;  /* 0x0000000a0a0a7c23 */ /* 0x100fe2000801082d */
[----:B------:R-:W-:Y:S01]  /*66d0*/  FMNMX.FTZ R44, R41, R42, !PT ;  /* 0x0000002a292c7209 */ /* 0x000fe20007810000 */
[--C-:B------:R-:W-:Y:S01]  /*66e0*/  FFMA.FTZ R11, R11, UR10, -R45.reuse ;  /* 0x0000000a0b0b7c23 */ /* 0x100fe2000801082d */
[----:B------:R-:W-:Y:S01]  /*66f0*/  ISETP.GT.AND P2, PT, R57, 0x39, PT ;  /* 0x000000393900780c */ /* 0x000fe20003f44270 */
[--C-:B------:R-:W-:Y:S01]  /*6700*/  FFMA.FTZ R12, R12, UR10, -R45.reuse ;  /* 0x0000000a0c0c7c23 */ /* 0x100fe2000801082d */
[----:B------:R-:W-:Y:S01]  /*6710*/  FSEL R42, R54, -INF , P1 ;  /* 0xff800000362a7808 */ /* 0x000fe20000800000 */
        /* <DEDUP_REMOVED lines=8> */
[----:B------:R-:W-:Y:S01]  /*67a0*/  MUFU.EX2 R46, R46 ;  /* 0x0000002e002e7308 */ /* 0x000fe20000000800 */
[----:B------:R-:W-:Y:S01]  /*67b0*/  FMNMX.FTZ R43, R20, R43, !PT ;  /* 0x0000002b142b7209 */ /* 0x000fe20007810000 */
[--C-:B------:R-:W-:Y:S01]  /*67c0*/  FFMA.FTZ R25, R25, UR10, -R45.reuse ;  /* 0x0000000a19197c23 */ /* 0x100fe2000801082d */
[--C-:B------:R-:W-:Y:S01]  /*67d0*/  FFMA.FTZ R26, R26, UR10, -R45.reuse ;  /* 0x0000000a1a1a7c23 */ /* 0x100fe2000801082d */
[--C-:B------:R-:W-:Y:S01]  /*67e0*/  FFMA.FTZ R24, R24, UR10, -R45.reuse ;  /* 0x0000000a18187c23 */ /* 0x100fe2000801082d */
[----:B------:R-:W-:Y:S01]  /*67f0*/  FFMA.FTZ R21, R21, UR10, -R45 ;  /* 0x0000000a15157c23 */ /* 0x000fe2000801082d */
[----:B------:R-:W0:Y:S02]  /*6800*/  SHFL.BFLY PT, R6, R43, 0x2, 0x1f ;  /* 0x0c401f002b067f89 */ /* 0x000e2400000e0000 */
[----:B------:R-:W1:Y:S08]  /*6810*/  MUFU.EX2 R47, R47 ;  /* 0x0000002f002f7308 */ /* 0x000e700000000800 */
[----:B------:R-:W-:Y:S08]  /*6820*/  MUFU.EX2 R49, R44 ;  /* 0x0000002c00317308 */ /* 0x000ff00000000800 */
[----:B------:R-:W-:Y:S01]  /*6830*/  MUFU.EX2 R51, R10 ;  /* 0x0000000a00337308 */ /* 0x000fe20000000800 */
[----:B-1----:R-:W-:-:S02]  /*6840*/  F2FP.F16.F32.PACK_AB R152, R47, R46 ;  /* 0x0000002e2f98723e */ /* 0x002fc400000000ff */
[----:B0-----:R-:W-:Y:S01]  /*6850*/  FMNMX.FTZ R6, R43, R6, !PT ;  /* 0x000000062b067209 */ /* 0x001fe20007810000 */
[----:B------:R-:W-:-:S04]  /*6860*/  FADD.FTZ R43, R46, R47 ;  /* 0x0000002f2e2b7221 */ /* 0x000fc80000010000 */
        /* <DEDUP_REMOVED lines=9> */
[----:B------:R-:W-:Y:S01]  /*6900*/  MUFU.EX2 R14, R14 ;  /* 0x0000000e000e7308 */ /* 0x000fe20000000800 */
[----:B--2---:R-:W-:Y:S02]  /*6910*/  F2FP.F16.F32.PACK_AB R158, R12, R11 ;  /* 0x0000000b0c9e723e */ /* 0x004fe400000000ff */
[----:B------:R-:W-:Y:S01]  /*6920*/  FSEL R27, R5, RZ, P1 ;  /* 0x000000ff051b7208 */ /* 0x000fe20000800000 */
[----:B------:R-:W-:-:S04]  /*6930*/  IMAD R5, R2, 0x1000, R22 ;  /* 0x0000100002057824 */ /* 0x000fc800078e0216 */
[----:B------:R-:W-:Y:S01]  /*6940*/  MUFU.EX2 R15, R15 ;  /* 0x0000000f000f7308 */ /* 0x000fe20000000800 */
[--C-:B------:R-:W-:Y:S01]  /*6950*/  FFMA.FTZ R28, R28, UR10, -R27.reuse ;  /* 0x0000000a1c1c7c23 */ /* 0x100fe2000801081b */
[--C-:B------:R-:W-:Y:S01]  /*6960*/  FFMA.FTZ R31, R31, UR10, -R27.reuse ;  /* 0x0000000a1f1f7c23 */ /* 0x100fe2000801081b */
[--C-:B------:R-:W-:Y:S01]  /*6970*/  FFMA.FTZ R30, R30, UR10, -R27.reuse ;  /* 0x0000000a1e1e7c23 */ /* 0x100fe2000801081b */
[--C-:B------:R-:W-:Y:S01]  /*6980*/  FFMA.FTZ R32, R32, UR10, -R27.reuse ;  /* 0x0000000a20207c23 */ /* 0x100fe2000801081b */
[--C-:B------:R-:W-:Y:S01]  /*6990*/  FFMA.FTZ R33, R33, UR10, -R27.reuse ;  /* 0x0000000a21217c23 */ /* 0x100fe2000801081b */
[--C-:B------:R-:W-:Y:S01]  /*69a0*/  FFMA.FTZ R34, R34, UR10, -R27.reuse ;  /* 0x0000000a22227c23 */ /* 0x100fe2000801081b */
[C---:B------:R-:W-:Y:S01]  /*69b0*/  R2UR UR4, R5.reuse ;  /* 0x00000000050472ca */ /* 0x040fe200000e0000 */
[----:B------:R-:W-:Y:S01]  /*69c0*/  MUFU.EX2 R28, R28 ;  /* 0x0000001c001c7308 */ /* 0x000fe20000000800 */
[----:B------:R-:W-:Y:S02]  /*69d0*/  VIADD R6, R5, 0x80 ;  /* 0x0000008005067836 */ /* 0x000fe40000000000 */
[----:B------:R-:W-:Y:S01]  /*69e0*/  FFMA.FTZ R35, R35, UR10, -R27 ;  /* 0x0000000a23237c23 */ /* 0x000fe2000801081b */
[----:B------:R-:W-:-:S02]  /*69f0*/  VIADD R10, R5, 0x100 ;  /* 0x00000100050a7836 */ /* 0x000fc40000000000 */
[--C-:B------:R-:W-:Y:S01]  /*6a00*/  FFMA.FTZ R36, R36, UR10, -R27.reuse ;  /* 0x0000000a24247c23 */ /* 0x100fe2000801081b */
[----:B------:R-:W-:Y:S02]  /*6a10*/  VIADD R5, R5, 0x180 ;  /* 0x0000018005057836 */ /* 0x000fe40000000000 */
[----:B------:R-:W-:Y:S01]  /*6a20*/  FFMA.FTZ R37, R37, UR10, -R27 ;  /* 0x0000000a25257c23 */ /* 0x000fe2000801081b */
[----:B------:R-:W-:Y:S01]  /*6a30*/  R2UR UR6, R6 ;  /* 0x00000000060672ca */ /* 0x000fe200000e0000 */
[----:B------:R-:W0:Y:S01]  /*6a40*/  MUFU.EX2 R31, R31 ;  /* 0x0000001f001f7308 */ /* 0x000e220000000800 */
[----:B------:R-:W-:Y:S01]  /*6a50*/  R2UR UR14, R10 ;  /* 0x000000000a0e72ca */ /* 0x000fe200000e0000 */
[----:B------:R-:W-:Y:S01]  /*6a60*/  FADD.FTZ R6, R154, R43 ;  /* 0x0000002b9a067221 */ /* 0x000fe20000010000 */
[----:B------:R-:W-:Y:S01]  /*6a70*/  R2UR UR18, R5 ;  /* 0x00000000051272ca */ /* 0x000fe200000e0000 */
[----:B------:R-:W-:Y:S02]  /*6a80*/  VIADD R5, R9, 0x38840 ;  /* 0x0003884009057836 */ /* 0x000fe40000000000 */
[--C-:B------:R-:W-:Y:S01]  /*6a90*/  FFMA.FTZ R38, R38, UR10, -R27.reuse ;  /* 0x0000000a26267c23 */ /* 0x100fe2000801081b */
[----:B------:R-:W-:Y:S01]  /*6aa0*/  FADD.FTZ R43, R49, R6 ;  /* 0x00000006312b7221 */ /* 0x000fe20000010000 */
[----:B------:R-:W-:Y:S01]  /*6ab0*/  FFMA.FTZ R39, R39, UR10, -R27 ;  /* 0x0000000a27277c23 */ /* 0x000fe2000801081b */
[----:B------:R-:W1:Y:S01]  /*6ac0*/  MUFU.EX2 R30, R30 ;  /* 0x0000001e001e7308 */ /* 0x000e620000000800 */
[----:B------:R-:W-:Y:S01]  /*6ad0*/  PRMT R5, R169, 0x654, R5 ;  /* 0x00000654a9057816 */ /* 0x000fe20000000005 */
[----:B------:R-:W-:Y:S01]  /*6ae0*/  FADD.FTZ R6, R48, R43 ;  /* 0x0000002b30067221 */ /* 0x000fe20000010000 */
[--C-:B------:R-:W-:Y:S01]  /*6af0*/  FFMA.FTZ R40, R40, UR10, -R27.reuse ;  /* 0x0000000a28287c23 */ /* 0x100fe2000801081b */
[--C-:B------:R-:W-:Y:S01]  /*6b00*/  FFMA.FTZ R41, R41, UR10, -R27.reuse ;  /* 0x0000000a29297c23 */ /* 0x100fe2000801081b */
[----:B------:R2:W-:Y:S01]  /*6b10*/  SYNCS.ARRIVE.TRANS64.RED.A1T0 RZ, [R5+URZ], RZ ;  /* 0x000000ff05ff79a7 */ /* 0x0005e2000810043f */
[----:B------:R-:W-:Y:S01]  /*6b20*/  FFMA.FTZ R29, R29, UR10, -R27 ;  /* 0x0000000a1d1d7c23 */ /* 0x000fe2000801081b */
[----:B------:R-:W-:Y:S01]  /*6b30*/  FADD.FTZ R6, R51, R6 ;  /* 0x0000000633067221 */ /* 0x000fe20000010000 */
[----:B------:R-:W3:Y:S01]  /*6b40*/  MUFU.EX2 R155, R32 ;  /* 0x00000020009b7308 */ /* 0x000ee20000000800 */
[----:B0-----:R-:W-:Y:S01]  /*6b50*/  FADD.FTZ R45, R28, R31 ;  /* 0x0000001f1c2d7221 */ /* 0x001fe20000010000 */
[--C-:B------:R-:W-:Y:S01]  /*6b60*/  FFMA.FTZ R42, R42, UR10, -R27.reuse ;  /* 0x0000000a2a2a7c23 */ /* 0x100fe2000801081b */
[----:B------:R-:W-:Y:S01]  /*6b70*/  FFMA.FTZ R20, R20, UR10, -R27 ;  /* 0x0000000a14147c23 */ /* 0x000fe2000801081b */
[----:B------:R-:W-:Y:S01]  /*6b80*/  F2FP.F16.F32.PACK_AB R153, R31, R28 ;  /* 0x0000001c1f99723e */ /* 0x000fe200000000ff */
[----:B------:R-:W-:Y:S01]  /*6b90*/  UMOV UR22, UR4 ;  /* 0x0000000400167c82 */ /* 0x000fe20008000000 */
[----:B------:R-:W-:-:S02]  /*6ba0*/  F2FP.F16.F32.PACK_AB R154, R49, R154 ;  /* 0x0000009a319a723e */ /* 0x000fc400000000ff */
[----:B------:R-:W2:Y:S01]  /*6bb0*/  MUFU.EX2 R33, R33 ;  /* 0x0000002100217308 */ /* 0x000ea20000000800 */
[----:B-1----:R-:W-:Y:S01]  /*6bc0*/  FADD.FTZ R10, R30, R45 ;  /* 0x0000002d1e0a7221 */ /* 0x002fe20000010000 */
[----:B------:R-:W-:-:S06]  /*6bd0*/  F2FP.F16.F32.PACK_AB R160, R14, R13 ;  /* 0x0000000d0ea0723e */ /* 0x000fcc00000000ff */
[----:B------:R-:W0:Y:S01]  /*6be0*/  MUFU.EX2 R34, R34 ;  /* 0x0000002200227308 */ /* 0x000e220000000800 */
[C---:B---3--:R-:W-:Y:S01]  /*6bf0*/  FADD.FTZ R10, R155.reuse, R10 ;  /* 0x0000000a9b0a7221 */ /* 0x048fe20000010000 */
[----:B------:R-:W-:Y:S01]  /*6c00*/  F2FP.F16.F32.PACK_AB R155, R155, R30 ;  /* 0x0000001e9b9b723e */ /* 0x000fe200000000ff */
[----:B------:R-:W-:Y:S06]  /*6c10*/  BAR.SYNC.DEFER_BLOCKING 0xf, 0x100 ;  /* 0x03c4000000007b1d */ /* 0x000fec0000010000 */
[----:B------:R-:W1:Y:S01]  /*6c20*/  MUFU.EX2 R35, R35 ;  /* 0x0000002300237308 */ /* 0x000e620000000800 */
[----:B--2---:R-:W-:-:S07]  /*6c30*/  FADD.FTZ R5, R33, R10 ;  /* 0x0000000a21057221 */ /* 0x004fce0000010000 */
[----:B------:R-:W2:Y:S01]  /*6c40*/  MUFU.EX2 R36, R36 ;  /* 0x0000002400247308 */ /* 0x000ea20000000800 */
[C---:B0-----:R-:W-:Y:S01]  /*6c50*/  FADD.FTZ R10, R34.reuse, R5 ;  /* 0x00000005220a7221 */ /* 0x041fe20000010000 */
[----:B------:R-:W-:Y:S01]  /*6c60*/  FADD.FTZ R5, R11, R6 ;  /* 0x000000060b057221 */ /* 0x000fe20000010000 */
[----:B------:R-:W-:-:S05]  /*6c70*/  F2FP.F16.F32.PACK_AB R157, R34, R33 ;  /* 0x00000021229d723e */ /* 0x000fca00000000ff */
[----:B------:R-:W0:Y:S01]  /*6c80*/  MUFU.EX2 R37, R37 ;  /* 0x0000002500257308 */ /* 0x000e220000000800 */
[----:B-1----:R-:W-:Y:S01]  /*6c90*/  FADD.FTZ R27, R35, R10 ;  /* 0x0000000a231b7221 */ /* 0x002fe20000010000 */
[----:B------:R-:W-:Y:S01]  /*6ca0*/  FADD.FTZ R10, R12, R5 ;  /* 0x000000050c0a7221 */ /* 0x000fe20000010000 */
[----:B------:R1:W-:Y:S03]  /*6cb0*/  STSM.16.M88.4 [R184+0x36400], R152 ;  /* 0x03640098b8007844 */ /* 0x0003e60000000200 */
[----:B------:R-:W-:Y:S02]  /*6cc0*/  FADD.FTZ R5, R13, R10 ;  /* 0x0000000a0d057221 */ /* 0x000fe40000010000 */
[----:B------:R-:W3:Y:S01]  /*6cd0*/  MUFU.EX2 R38, R38 ;  /* 0x0000002600267308 */ /* 0x000ee20000000800 */
[----:B--2---:R-:W-:Y:S01]  /*6ce0*/  FADD.FTZ R32, R36, R27 ;  /* 0x0000001b24207221 */ /* 0x004fe20000010000 */
[----:B------:R-:W-:Y:S01]  /*6cf0*/  FADD.FTZ R10, R14, R5 ;  /* 0x000000050e0a7221 */ /* 0x000fe20000010000 */
[----:B------:R-:W-:-:S03]  /*6d00*/  F2FP.F16.F32.PACK_AB R159, R36, R35 ;  /* 0x00000023249f723e */ /* 0x000fc600000000ff */
[----:B------:R-:W-:Y:S02]  /*6d10*/  FADD.FTZ R5, R15, R10 ;  /* 0x0000000a0f057221 */ /* 0x000fe40000010000 */
[----:B------:R-:W2:Y:S01]  /*6d20*/  MUFU.EX2 R39, R39 ;  /* 0x0000002700277308 */ /* 0x000ea20000000800 */
[----:B0-----:R-:W-:Y:S01]  /*6d30*/  FADD.FTZ R27, R37, R32 ;  /* 0x00000020251b7221 */ /* 0x001fe20000010000 */
[C---:B------:R-:W-:Y:S01]  /*6d40*/  FADD.FTZ R10, R162.reuse, R5 ;  /* 0x00000005a20a7221 */ /* 0x040fe20000010000 */
[----:B------:R-:W-:Y:S01]  /*6d50*/  F2FP.F16.F32.PACK_AB R162, R162, R15 ;  /* 0x0000000fa2a2723e */ /* 0x000fe200000000ff */
[----:B------:R1:W-:Y:S04]  /*6d60*/  STSM.16.M88.4 [R189], R156 ;  /* 0x0000009cbd007844 */ /* 0x0003e80000000200 */
[----:B------:R-:W0:Y:S01]  /*6d70*/  MUFU.EX2 R40, R40 ;  /* 0x0000002800287308 */ /* 0x000e220000000800 */
[C---:B---3--:R-:W-:Y:S01]  /*6d80*/  FADD.FTZ R28, R38.reuse, R27 ;  /* 0x0000001b261c7221 */ /* 0x048fe20000010000 */
[----:B------:R-:W-:-:S06]  /*6d90*/  F2FP.F16.F32.PACK_AB R161, R38, R37 ;  /* 0x0000002526a1723e */ /* 0x000fcc00000000ff */
[----:B------:R-:W3:Y:S01]  /*6da0*/  MUFU.EX2 R41, R41 ;  /* 0x0000002900297308 */ /* 0x000ee20000000800 */
[----:B--2---:R-:W-:-:S07]  /*6db0*/  FADD.FTZ R27, R39, R28 ;  /* 0x0000001c271b7221 */ /* 0x004fce0000010000 */
[----:B------:R-:W2:Y:S01]  /*6dc0*/  MUFU.EX2 R25, R25 ;  /* 0x0000001900197308 */ /* 0x000ea20000000800 */
[C---:B0-----:R-:W-:Y:S01]  /*6dd0*/  FADD.FTZ R12, R40.reuse, R27 ;  /* 0x0000001b280c7221 */ /* 0x041fe20000010000 */
[----:B------:R-:W-:-:S05]  /*6de0*/  F2FP.F16.F32.PACK_AB R163, R40, R39 ;  /* 0x0000002728a3723e */ /* 0x000fca00000000ff */
[----:B------:R1:W-:Y:S01]  /*6df0*/  STSM.16.M88.4 [R187], R160 ;  /* 0x000000a0bb007844 */ /* 0x0003e20000000200 */
[----:B------:R-:W0:Y:S01]  /*6e00*/  MUFU.EX2 R6, R29 ;  /* 0x0000001d00067308 */ /* 0x000e220000000800 */
[----:B---3--:R-:W-:-:S07]  /*6e10*/  FADD.FTZ R11, R41, R12 ;  /* 0x0000000c290b7221 */ /* 0x008fce0000010000 */
[----:B------:R-:W3:Y:S01]  /*6e20*/  MUFU.EX2 R26, R26 ;  /* 0x0000001a001a7308 */ /* 0x000ee20000000800 */
[----:B--2---:R-:W-:-:S07]  /*6e30*/  FADD.FTZ R5, R25, R10 ;  /* 0x0000000a19057221 */ /* 0x004fce0000010000 */
[----:B------:R-:W2:Y:S01]  /*6e40*/  MUFU.EX2 R42, R42 ;  /* 0x0000002a002a7308 */ /* 0x000ea20000000800 */
[C---:B0-----:R-:W-:Y:S01]  /*6e50*/  FADD.FTZ R11, R6.reuse, R11 ;  /* 0x0000000b060b7221 */ /* 0x041fe20000010000 */
[----:B------:R-:W-:-:S06]  /*6e60*/  F2FP.F16.F32.PACK_AB R165, R6, R41 ;  /* 0x0000002906a5723e */ /* 0x000fcc00000000ff */
[----:B------:R-:W0:Y:S01]  /*6e70*/  MUFU.EX2 R24, R24 ;  /* 0x0000001800187308 */ /* 0x000e220000000800 */
[C---:B---3--:R-:W-:Y:S01]  /*6e80*/  FADD.FTZ R5, R26.reuse, R5 ;  /* 0x000000051a057221 */ /* 0x048fe20000010000 */
[----:B------:R-:W-:-:S06]  /*6e90*/  F2FP.F16.F32.PACK_AB R164, R26, R25 ;  /* 0x000000191aa4723e */ /* 0x000fcc00000000ff */
[----:B------:R-:W3:Y:S01]  /*6ea0*/  MUFU.EX2 R167, R20 ;  /* 0x0000001400a77308 */ /* 0x000ee20000000800 */
[----:B--2---:R-:W-:-:S07]  /*6eb0*/  FADD.FTZ R12, R42, R11 ;  /* 0x0000000b2a0c7221 */ /* 0x004fce0000010000 */
[----:B------:R-:W2:Y:S01]  /*6ec0*/  MUFU.EX2 R21, R21 ;  /* 0x0000001500157308 */ /* 0x000ea20000000800 */
[----:B0-----:R-:W-:Y:S01]  /*6ed0*/  FADD.FTZ R10, R24, R5 ;  /* 0x00000005180a7221 */ /* 0x001fe20000010000 */
[C---:B---3--:R-:W-:Y:S01]  /*6ee0*/  FADD.FTZ R5, R167.reuse, R12 ;  /* 0x0000000ca7057221 */ /* 0x048fe20000010000 */
[----:B------:R-:W-:Y:S02]  /*6ef0*/  F2FP.F16.F32.PACK_AB R167, R167, R42 ;  /* 0x0000002aa7a7723e */ /* 0x000fe400000000ff */
[C---:B--2---:R-:W-:Y:S01]  /*6f00*/  F2FP.F16.F32.PACK_AB R166, R21.reuse, R24 ;  /* 0x0000001815a6723e */ /* 0x044fe200000000ff */
[----:B------:R-:W-:-:S04]  /*6f10*/  FADD.FTZ R6, R21, R10 ;  /* 0x0000000a15067221 */ /* 0x000fc80000010000 */
[----:B------:R1:W-:Y:S01]  /*6f20*/  STSM.16.M88.4 [R188], R164 ;  /* 0x000000a4bc007844 */ /* 0x0003e20000000200 */
[----:B------:R-:W-:-:S06]  /*6f30*/  WARPGROUP.ARRIVE ;  /* 0x00000000000079c5 */ /* 0x000fcc0000000000 */
        /* <DEDUP_REMOVED lines=24> */
.L_x_8341:
[----:B------:R-:W-:Y:S01]  /*70c0*/  VIADD R9, R9, 0x38860 ;  /* 0x0003886009097836 */ /* 0x000fe20000000000 */
[----:B------:R-:W0:Y:S01]  /*70d0*/  @P5 LDC R10, c[0x0][0x44c] ;  /* 0x00011300ff0a5b82 */ /* 0x000e220000000800 */
[----:B------:R-:W-:Y:S02]  /*70e0*/  IMAD.U32 R11, RZ, RZ, UR39 ;  /* 0x00000027ff0b7e24 */ /* 0x000fe4000f8e00ff */
[----:B------:R-:W-:Y:S01]  /*70f0*/  VIADD R168, R168, 0xfffffffe ;  /* 0xfffffffea8a87836 */ /* 0x000fe20000000000 */
[----:B------:R-:W-:-:S04]  /*7100*/  PRMT R9, R169, 0x654, R9 ;  /* 0x00000654a9097816 */ /* 0x000fc80000000009 */
[----:B------:R1:W-:Y:S01]  /*7110*/  SYNCS.ARRIVE.TRANS64.RED.A1T0 RZ, [R9+URZ], RZ ;  /* 0x000000ff09ff79a7 */ /* 0x0003e2000810043f */
[----:B------:R-:W-:Y:S01]  /*7120*/  R2UR UR7, R168 ;  /* 0x00000000a80772ca */ /* 0x000fe200000e0000 */
[----:B-1----:R-:W1:Y:S01]  /*7130*/  @P5 LDC R9, c[0x0][0x450] ;  /* 0x00011400ff095b82 */ /* 0x002e620000000800 */
[----:B0-----:R-:W-:-:S05]  /*7140*/  @P5 IMAD.HI.U32 R10, R10, UR39, RZ ;  /* 0x000000270a0a5c27 */ /* 0x001fca000f8e00ff */
[----:B-1----:R-:W-:-:S04]  /*7150*/  @P5 SHF.R.U32.HI R11, RZ, R9, R10 ;  /* 0x00000009ff0b5219 */ /* 0x002fc8000001160a */
[----:B------:R-:W-:-:S04]  /*7160*/  IADD3 R11, R11, R186, -R185 ;  /* 0x000000ba0b0b7210 */ /* 0x000fc80007ffe8b9 */
[C---:B------:R-:W-:Y:S02]  /*7170*/  R2UR UR4, R11.reuse ;  /* 0x000000000b0472ca */ /* 0x040fe400000e0000 */
[----:B------:R-:W-:-:S11]  /*7180*/  R2UR UR5, R11 ;  /* 0x000000000b0572ca */ /* 0x000fd600000e0000 */
        /* <DEDUP_REMOVED lines=9> */
[----:B------:R-:W-:Y:S01]  /*7220*/  ULDC UR4, c[0x0][0xad0] ;  /* 0x0002b40000047ab9 */ /* 0x000fe20000000800 */
[----:B------:R-:W-:Y:S01]  /*7230*/  IMAD.MOV.U32 R11, RZ, RZ, R7 ;  /* 0x000000ffff0b7224 */ /* 0x000fe200078e0007 */
[----:B------:R-:W-:Y:S01]  /*7240*/  ULDC UR5, c[0x0][0xa80] ;  /* 0x0002a00000057ab9 */ /* 0x000fe20000000800 */
[----:B------:R-:W-:-:S07]  /*7250*/  IMAD.MOV.U32 R10, RZ, RZ, R2 ;  /* 0x000000ffff0a7224 */ /* 0x000fce00078e0002 */
.L_x_8353:
[----:B------:R-:W-:-:S05]  /*7260*/  VIADD R2, R10, 0x1 ;  /* 0x000000010a027836 */ /* 0x000fca0000000000 */
[----:B------:R-:W-:-:S04]  /*7270*/  ISETP.NE.AND P1, PT, R2, 0x2, PT ;  /* 0x000000020200780c */ /* 0x000fc80003f25270 */
[----:B------:R-:W-:Y:S02]  /*7280*/  SEL R7, RZ, 0x1, P1 ;  /* 0x00000001ff077807 */ /* 0x000fe40000800000 */
[----:B------:R-:W-:Y:S02]  /*7290*/  SEL R2, R2, RZ, P1 ;  /* 0x000000ff02027207 */ /* 0x000fe40000800000 */
[----:B------:R-:W-:-:S13]  /*72a0*/  R2UR UR10, R7 ;  /* 0x00000000070a72ca */ /* 0x000fda00000e0000 */
[----:B------:R-:W-:Y:S01]  /*72b0*/  ULOP3.LUT UR37, UR37, UR10, URZ, 0x3c, !UPT ;  /* 0x0000000a25257292 */ /* 0x000fe2000f8e3c3f */
[----:B0-----:R-:W-:Y:S11]  /*72c0*/  @!P0 BRA `(.L_x_8343) ;  /* 0x0000000000048947 */ /* 0x001ff60003800000 */
[----:B------:R-:W-:Y:S01]  /*72d0*/  BPT.TRAP 0x1 ;  /* 0x000000040000795c */ /* 0x000fe20000300000 */
.L_x_8343:
[----:B------:R-:W-:Y:S02]  /*72e0*/  IMAD.U32 R7, RZ, RZ, UR37 ;  /* 0x00000025ff077e24 */ /* 0x000fe4000f8e00ff */
[----:B------:R-:W-:-:S03]  /*72f0*/  IMAD R9, R2, 0x8, R17 ;  /* 0x0000000802097824 */ /* 0x000fc600078e0211 */
[----:B------:R-:W-:-:S04]  /*7300*/  SHF.L.U32 R7, R7, 0x1f, RZ ;  /* 0x0000001f07077819 */ /* 0x000fc800000006ff */
[----:B------:R0:W1:Y:S01]  /*7310*/  SYNCS.PHASECHK.TRANS64.TRYWAIT P1, [R9+URZ+0x38830], R7 ;  /* 0x03883007090075a7 */ /* 0x000062000802017f */
[----:B------:R-:W-:Y:S05]  /*7320*/  @!P0 BRA `(.L_x_8344) ;  /* 0x0000000000048947 */ /* 0x000fea0003800000 */
[----:B------:R-:W-:Y:S01]  /*7330*/  BPT.TRAP 0x1 ;  /* 0x000000040000795c */ /* 0x000fe20000300000 */
.L_x_8344:
[----:B------:R-:W-:Y:S01]  /*7340*/  IMAD R8, R2, 0x200, R4 ;  /* 0x0000020002087824 */ /* 0x000fe200078e0204 */
[----:B-1----:R-:W-:Y:S06]  /*7350*/  @P1 BRA `(.L_x_8345) ;  /* 0x0000000000081947 */ /* 0x002fec0003800000 */
[----:B------:R-:W1:Y:S02]  /*7360*/  SYNCS.PHASECHK.TRANS64.TRYWAIT P1, [R9+URZ+0x38830], R7 ;  /* 0x03883007090075a7 */ /* 0x000e64000802017f */
[----:B-1----:R-:W-:Y:S05]  /*7370*/  @!P1 BRA `(.L_x_8346) ;  /* 0x0000012c00749947 */ /* 0x002fea0003800000 */
.L_x_8345:
[----:B------:R-:W-:Y:S01]  /*7380*/  R2UR UR10, R8 ;  /* 0x00000000080a72ca */ /* 0x000fe200000e0000 */
[----:B------:R-:W-:Y:S01]  /*7390*/  WARPGROUP.ARRIVE ;  /* 0x00000000000079c5 */ /* 0x000fe20000000000 */
[----:B------:R-:W-:Y:S01]  /*73a0*/  UMOV UR11, 0x40000040 ;  /* 0x40000040000b7882 */ /* 0x000fe20000000000 */
[----:B------:R-:W-:Y:S01]  /*73b0*/  UMOV UR15, 0x40000040 ;  /* 0x40000040000f7882 */ /* 0x000fe20000000000 */
[----:B------:R-:W-:Y:S01]  /*73c0*/  UMOV UR19, 0x40000040 ;  /* 0x4000004000137882 */ /* 0x000fe20000000000 */
[----:B------:R-:W-:-:S08]  /*73d0*/  UMOV UR23, 0x40000040 ;  /* 0x4000004000177882 */ /* 0x000fd00000000000 */
[----:B------:R-:W-:Y:S01]  /*73e0*/  HGMMA.64x64x16.F32 R152, gdesc[UR8], RZ, !UPT, gsb0 ;  /* 0x00e00000089879f0 */ /* 0x000fe2000c0008ff */
[----:B------:R-:W-:Y:S02]  /*73f0*/  UIADD3 UR14, UR10, 0x2, URZ ;  /* 0x000000020a0e7890 */ /* 0x000fe4000fffe03f */
[----:B------:R-:W-:Y:S02]  /*7400*/  UIADD3 UR18, UR10, 0x4, URZ ;  /* 0x000000040a127890 */ /* 0x000fe4000fffe03f */
[----:B------:R-:W-:Y:S01]  /*7410*/  UIADD3 UR22, UR10, 0x6, URZ ;  /* 0x000000060a167890 */ /* 0x000fe2000fffe03f */
        /* <DEDUP_REMOVED lines=12> */
.L_x_8347:
[----:B------:R2:W3:Y:S01]  /*74e0*/  SYNCS.PHASECHK.TRANS64.TRYWAIT P1, [R9+URZ+0x38850], R7 ;  /* 0x03885007090075a7 */ /* 0x0004e2000802017f */
[----:B------:R-:W-:Y:S05]  /*74f0*/  @!P0 BRA `(.L_x_8348) ;  /* 0x0000000000048947 */ /* 0x000fea0003800000 */
[----:B------:R-:W-:Y:S01]  /*7500*/  BPT.TRAP 0x1 ;  /* 0x000000040000795c */ /* 0x000fe20000300000 */
.L_x_8348:
[----:B---3--:R-:W-:Y:S05]  /*7510*/  @P1 BRA `(.L_x_8349) ;  /* 0x0000000000081947 */ /* 0x008fea0003800000 */
[----:B------:R-:W3:Y:S02]  /*7520*/  SYNCS.PHASECHK.TRANS64.TRYWAIT P1, [R9+URZ+0x38850], R7 ;  /* 0x03885007090075a7 */ /* 0x000ee4000802017f */
[----:B---3--:R-:W-:Y:S05]  /*7530*/  @!P1 BRA `(.L_x_8350) ;  /* 0x0000012c00189947 */ /* 0x008fea0003800000 */
.L_x_8349:
[----:B0123--:R-:W-:Y:S01]  /*7540*/  IMAD R7, R2, 0x1000, R0 ;  /* 0x0000100002077824 */ /* 0x00ffe200078e0200 */
[----:B------:R-:W-:Y:S01]  /*7550*/  WARPGROUP.ARRIVE ;  /* 0x00000000000079c5 */ /* 0x000fe20000000000 */
[----:B------:R-:W-:Y:S01]  /*7560*/  UMOV UR27, 0x40000040 ;  /* 0x40000040001b7882 */ /* 0x000fe20000000000 */
[----:B------:R-:W-:Y:S01]  /*7570*/  VIADD R8, R3, 0x2 ;  /* 0x0000000203087836 */ /* 0x000fe20000000000 */
[----:B------:R-:W-:Y:S01]  /*7580*/  UMOV UR29, 0x40000040 ;  /* 0x40000040001d7882 */ /* 0x000fe20000000000 */
[C---:B------:R-:W-:Y:S01]  /*7590*/  R2UR UR26, R7.reuse ;  /* 0x00000000071a72ca */ /* 0x040fe200000e0000 */
[----:B------:R-:W-:Y:S01]  /*75a0*/  UMOV UR31, 0x40000040 ;  /* 0x40000040001f7882 */ /* 0x000fe20000000000 */
[----:B------:R-:W0:Y:S01]  /*75b0*/  S2R R13, SR_TID.X ;  /* 0x00000000000d7919 */ /* 0x000e220000002100 */
[----:B------:R-:W-:Y:S01]  /*75c0*/  R2UR UR28, R8 ;  /* 0x00000000081c72ca */ /* 0x000fe200000e0000 */
[C---:B------:R-:W-:Y:S02]  /*75d0*/  VIADD R8, R7.reuse, 0x2 ;  /* 0x0000000207087836 */ /* 0x040fe40000000000 */
[----:B------:R-:W-:-:S02]  /*75e0*/  VIADD R20, R7, 0x800 ;  /* 0x0000080007147836 */ /* 0x000fc40000000000 */
[----:B------:R-:W-:Y:S01]  /*75f0*/  IMAD.MOV.U32 R15, RZ, RZ, 0x4 ;  /* 0x00000004ff0f7424 */ /* 0x000fe200078e00ff */
[----:B------:R-:W-:Y:S01]  /*7600*/  R2UR UR30, R8 ;  /* 0x00000000081e72ca */ /* 0x000fe200000e0000 */
[----:B------:R-:W-:-:S03]  /*7610*/  VIADD R8, R3, 0x4 ;  /* 0x0000000403087836 */ /* 0x000fc60000000000 */
[----:B------:R-:W-:Y:S01]  /*7620*/  HGMMA.64x64x16.F32 R152, gdesc[UR24], R152, gsb0 ;  /* 0x00e00000189879f0 */ /* 0x000fe20008000898 */
[----:B0-----:R-:W-:Y:S02]  /*7630*/  SHF.R.U32.HI R13, RZ, 0x7, R13 ;  /* 0x00000007ff0d7819 */ /* 0x001fe4000001160d */
[----:B------:R-:W-:Y:S02]  /*7640*/  WARPGROUP.DEPBAR.LE gsb0, 0x0 ;  /* 0x00008000000079c5 */ /* 0x000fe40000010000 */
[----:B------:R-:W-:-:S06]  /*7650*/  WARPGROUP.ARRIVE ;  /* 0x00000000000079c5 */ /* 0x000fcc0000000000 */
[----:B------:R-:W-:Y:S01]  /*7660*/  HGMMA.64x64x16.F32 R152, gdesc[UR28], R152, gsb0 ;  /* 0x00e000001c9879f0 */ /* 0x000fe20008000898 */
[----:B------:R-:W-:Y:S01]  /*7670*/  R2UR UR28, R8 ;  /* 0x00000000081c72ca */ /* 0x000fe200000e0000 */
[----:B------:R-:W-:Y:S01]  /*7680*/  VIADD R8, R7, 0x4 ;  /* 0x0000000407087836 */ /* 0x000fe20000000000 */
[----:B------:R-:W-:Y:S01]  /*7690*/  UMOV UR29, 0x40000040 ;  /* 0x40000040001d7882 */ /* 0x000fe20000000000 */
[----:B------:R-:W-:-:S03]  /*76a0*/  UMOV UR31, 0x40000040 ;  /* 0x40000040001f7882 */ /* 0x000fc60000000000 */
[----:B------:R-:W-:Y:S01]  /*76b0*/  R2UR UR30, R8 ;  /* 0x00000000081e72ca */ /* 0x000fe200000e0000 */
[----:B------:R-:W-:Y:S01]  /*76c0*/  VIADD R8, R3, 0x6 ;  /* 0x0000000603087836 */ /* 0x000fe20000000000 */
[----:B------:R-:W-:Y:S02]  /*76d0*/  WARPGROUP.DEPBAR.LE gsb0, 0x0 ;  /* 0x00008000000079c5 */ /* 0x000fe40000010000 */
[----:B------:R-:W-:-:S09]  /*76e0*/  WARPGROUP.ARRIVE ;  /* 0x00000000000079c5 */ /* 0x000fd20000000000 */
        /* <DEDUP_REMOVED lines=113> */
[----:B------:R-:W-:Y:S02]  /*7e00*/  R2UR UR30, R8 ;  /* 0x00000000081e72ca */ /* 0x000fe400000e0000 */
[----:B------:R0:W1:Y:S02]  /*7e10*/  SHFL.IDX PT, R8, R13, RZ, 0x1f ;  /* 0x00001fff0d087589 */ /* 0x00006400000e0000 */
[----:B0-----:R-:W-:Y:S01]  /*7e20*/  VIADD R13, R3, 0x800 ;  /* 0x00000800030d7836 */ /* 0x001fe20000000000 */
[----:B-1----:R-:W-:-:S04]  /*7e30*/  ISETP.GT.AND P1, PT, R8, 0x7f, PT ;  /* 0x0000007f0800780c */ /* 0x002fc80003f24270 */
[----:B------:R-:W-:-:S05]  /*7e40*/  SEL R14, RZ, 0x2, !P1 ;  /* 0x00000002ff0e7807 */ /* 0x000fca0004800000 */
[----:B------:R-:W-:Y:S01]  /*7e50*/  IMAD.IADD R8, R13, 0x1, R14 ;  /* 0x000000010d087824 */ /* 0x000fe200078e020e */
[----:B------:R-:W-:Y:S02]  /*7e60*/  WARPGROUP.DEPBAR.LE gsb0, 0x0 ;  /* 0x00008000000079c5 */ /* 0x000fe40000010000 */
[----:B------:R-:W-:-:S06]  /*7e70*/  WARPGROUP.ARRIVE ;  /* 0x00000000000079c5 */ /* 0x000fcc0000000000 */
[----:B------:R-:W-:Y:S01]  /*7e80*/  HGMMA.64x64x16.F32 R152, gdesc[UR28], R152, gsb0 ;  /* 0x00e000001c9879f0 */ /* 0x000fe20008000898 */
[----:B------:R-:W-:Y:S01]  /*7e90*/  R2UR UR28, R8 ;  /* 0x00000000081c72ca */ /* 0x000fe200000e0000 */
[----:B------:R-:W-:Y:S01]  /*7ea0*/  IMAD.IADD R8, R14, 0x1, R20 ;  /* 0x000000010e087824 */ /* 0x000fe200078e0214 */
[----:B------:R-:W-:Y:S01]  /*7eb0*/  UMOV UR29, 0x40000040 ;  /* 0x40000040001d7882 */ /* 0x000fe20000000000 */
[----:B------:R-:W-:-:S03]  /*7ec0*/  UMOV UR31, 0x40000040 ;  /* 0x40000040001f7882 */ /* 0x000fc60000000000 */
[----:B------:R-:W-:Y:S02]  /*7ed0*/  R2UR UR30, R8 ;  /* 0x00000000081e72ca */ /* 0x000fe400000e0000 */
[C---:B------:R-:W-:Y:S02]  /*7ee0*/  SEL R8, R15.reuse, 0x2, P1 ;  /* 0x000000020f087807 */ /* 0x040fe40000800000 */
[----:B------:R-:W-:-:S03]  /*7ef0*/  SEL R15, R15, 0x6, !P1 ;  /* 0x000000060f0f7807 */ /* 0x000fc60004800000 */
[C---:B------:R-:W-:Y:S02]  /*7f00*/  IMAD.IADD R21, R13.reuse, 0x1, R8 ;  /* 0x000000010d157824 */ /* 0x040fe400078e0208 */
[----:B------:R-:W-:Y:S01]  /*7f10*/  IMAD.IADD R13, R13, 0x1, R15 ;  /* 0x000000010d0d7824 */ /* 0x000fe200078e020f */
[----:B------:R-:W-:Y:S02]  /*7f20*/  WARPGROUP.DEPBAR.LE gsb0, 0x0 ;  /* 0x00008000000079c5 */ /* 0x000fe40000010000 */
[----:B------:R-:W-:-:S06]  /*7f30*/  WARPGROUP.ARRIVE ;  /* 0x00000000000079c5 */ /* 0x000fcc0000000000 */
[----:B------:R-:W-:Y:S01]  /*7f40*/  HGMMA.64x64x16.F32 R152, gdesc[UR28], R152, gsb0 ;  /* 0x00e000001c9879f0 */ /* 0x000fe20008000898 */
[----:B------:R-:W-:Y:S01]  /*7f50*/  R2UR UR28, R21 ;  /* 0x00000000151c72ca */ /* 0x000fe200000e0000 */
[C---:B------:R-:W-:Y:S01]  /*7f60*/  IMAD.IADD R21, R20.reuse, 0x1, R8 ;  /* 0x0000000114157824 */ /* 0x040fe200078e0208 */
[----:B------:R-:W-:Y:S01]  /*7f70*/  UMOV UR29, 0x40000040 ;  /* 0x40000040001d7882 */ /* 0x000fe20000000000 */
[----:B------:R-:W-:Y:S01]  /*7f80*/  UMOV UR31, 0x40000040 ;  /* 0x40000040001f7882 */ /* 0x000fe20000000000 */
[----:B------:R-:W-:Y:S02]  /*7f90*/  IMAD.IADD R20, R20, 0x1, R15 ;  /* 0x0000000114147824 */ /* 0x000fe400078e020f */
[----:B------:R-:W-:Y:S01]  /*7fa0*/  R2UR UR30, R21 ;  /* 0x00000000151e72ca */ /* 0x000fe200000e0000 */
[----:B------:R-:W-:Y:S02]  /*7fb0*/  WARPGROUP.DEPBAR.LE gsb0, 0x0 ;  /* 0x00008000000079c5 */ /* 0x000fe40000010000 */
[----:B------:R-:W-:-:S10]  /*7fc0*/  WARPGROUP.ARRIVE ;  /* 0x00000000000079c5 */ /* 0x000fd40000000000 */
        /* <DEDUP_REMOVED lines=26> */
[----:B------:R-:W-:Y:S01]  /*8170*/  VIADD R20, R7, 0xa00 ;  /* 0x00000a0007147836 */ /* 0x000fe20000000000 */
[----:B------:R-:W-:Y:S01]  /*8180*/  UMOV UR29, 0x40000040 ;  /* 0x40000040001d7882 */ /* 0x000fe20000000000 */
[----:B------:R-:W-:Y:S02]  /*8190*/  UMOV UR31, 0x40000040 ;  /* 0x40000040001f7882 */ /* 0x000fe40000000000 */
[----:B------:R-:W-:-:S05]  /*81a0*/  IMAD.IADD R21, R14, 0x1, R20 ;  /* 0x000000010e157824 */ /* 0x000fca00078e0214 */
[----:B------:R-:W-:Y:S01]  /*81b0*/  R2UR UR30, R21 ;  /* 0x00000000151e72ca */ /* 0x000fe200000e0000 */
[C---:B------:R-:W-:Y:S02]  /*81c0*/  IMAD.IADD R21, R13.reuse, 0x1, R8 ;  /* 0x000000010d157824 */ /* 0x040fe400078e0208 */
[----:B------:R-:W-:Y:S01]  /*81d0*/  IMAD.IADD R13, R13, 0x1, R15 ;  /* 0x000000010d0d7824 */ /* 0x000fe200078e020f */
[----:B------:R-:W-:Y:S02]  /*81e0*/  WARPGROUP.DEPBAR.LE gsb0, 0x0 ;  /* 0x00008000000079c5 */ /* 0x000fe40000010000 */
[----:B------:R-:W-:-:S07]  /*81f0*/  WARPGROUP.ARRIVE ;  /* 0x00000000000079c5 */ /* 0x000fce0000000000 */
[----:B------:R-:W-:Y:S01]  /*8200*/  HGMMA.64x64x16.F32 R152, gdesc[UR28], R152, gsb0 ;  /* 0x00e000001c9879f0 */ /* 0x000fe20008000898 */
[----:B------:R-:W-:Y:S01]  /*8210*/  R2UR UR28, R21 ;  /* 0x00000000151c72ca */ /* 0x000fe200000e0000 */
[--C-:B------:R-:W-:Y:S01]  /*8220*/  IMAD.IADD R21, R8, 0x1, R20.reuse ;  /* 0x0000000108157824 */ /* 0x100fe200078e0214 */
        /* <DEDUP_REMOVED lines=82> */
[--C-:B------:R-:W-:Y:S02]  /*8750*/  IMAD.IADD R8, R8, 0x1, R20.reuse ;  /* 0x0000000108087824 */ /* 0x100fe400078e0214 */
        /* <DEDUP_REMOVED lines=37> */
.L_x_8351:
[----:B------:R-:W0:Y:S01]  /*89b0*/  LDC R7, c[0x0][0x448] ;  /* 0x00011200ff077b82 */ /* 0x000e220000000800 */
[----:B------:R-:W-:Y:S01]  /*89c0*/  VIADD R8, R191, UR39 ;  /* 0x00000027bf087c36 */ /* 0x000fe20008000000 */
[----:B------:R-:W-:Y:S01]  /*89d0*/  UMOV UR10, 0xffffffc0 ;  /* 0xffffffc0000a7882 */ /* 0x000fe20000000000 */
[----:B------:R-:W-:Y:S01]  /*89e0*/  FMUL.FTZ R14, R152, UR4 ;  /* 0x00000004980e7c20 */ /* 0x000fe20008410000 */
[----:B------:R-:W-:Y:S01]  /*89f0*/  UIMAD UR10, UR7, UR10, 0x1 ;  /* 0x00000001070a74a4 */ /* 0x000fe2000f8e020a */
        /* <DEDUP_REMOVED lines=19> */
[----:B0-----:R-:W-:Y:S01]  /*8b30*/  ISETP.NE.AND P1, PT, R7, 0x1, PT ;  /* 0x000000010700780c */ /* 0x001fe20003f25270 */
        /* <DEDUP_REMOVED lines=8> */
[----:B------:R-:W-:Y:S01]  /*8bc0*/  MUFU.TANH R152, R152 ;  /* 0x0000009800987308 */ /* 0x000fe20000002400 */
[----:B------:R-:W-:-:S03]  /*8bd0*/  UMOV UR15, 0x40000040 ;  /* 0x40000040000f7882 */ /* 0x000fc60000000000 */
[----:B------:R-:W3:Y:S04]  /*8be0*/  @P1 LDC R13, c[0x0][0x44c] ;  /* 0x00011300ff0d1b82 */ /* 0x000ee80000000800 */
[----:B------:R-:W-:Y:S04]  /*8bf0*/  MUFU.TANH R161, R161 ;  /* 0x000000a100a17308 */ /* 0x000fe80000002400 */
[----:B------:R-:W4:Y:S04]  /*8c00*/  @P1 LDC R7, c[0x0][0x450] ;  /* 0x00011400ff071b82 */ /* 0x000f280000000800 */
[----:B------:R-:W-:Y:S08]  /*8c10*/  MUFU.TANH R155, R155 ;  /* 0x0000009b009b7308 */ /* 0x000ff00000002400 */
[----:B------:R-:W-:Y:S01]  /*8c20*/  MUFU.TANH R158, R158 ;  /* 0x0000009e009e7308 */ /* 0x000fe20000002400 */
[----:B---3--:R-:W-:-:S07]  /*8c30*/  @P1 IMAD.HI.U32 R13, R8, R13, RZ ;  /* 0x0000000d080d1227 */ /* 0x008fce00078e00ff */
[----:B------:R-:W-:Y:S01]  /*8c40*/  MUFU.TANH R21, R21 ;  /* 0x0000001500157308 */ /* 0x000fe20000002400 */
[----:B----4-:R-:W-:Y:S01]  /*8c50*/  @P1 SHF.R.U32.HI R8, RZ, R7, R13 ;  /* 0x00000007ff081219 */ /* 0x010fe2000001160d */
[----:B------:R-:W-:Y:S01]  /*8c60*/  FMUL.FTZ R13, R153, UR4 ;  /* 0x00000004990d7c20 */ /* 0x000fe20008410000 */
[----:B------:R-:W-:Y:S01]  /*8c70*/  FMUL.FTZ R7, R154, UR4 ;  /* 0x000000049a077c20 */ /* 0x000fe20008410000 */
[----:B------:R-:W-:-:S04]  /*8c80*/  IADD3 R154, R186, UR10, -R190 ;  /* 0x0000000aba9a7c10 */ /* 0x000fc8000fffe8be */
[----:B------:R-:W-:Y:S01]  /*8c90*/  MUFU.TANH R159, R159 ;  /* 0x0000009f009f7308 */ /* 0x000fe20000002400 */
[----:B------:R-:W3:Y:S01]  /*8ca0*/  SHFL.IDX PT, R153, R8, RZ, 0x1c1f ;  /* 0x001c1fff08997589 */ /* 0x000ee200000e0000 */
[----:B------:R-:W-:Y:S01]  /*8cb0*/  UMOV UR10, UR5 ;  /* 0x00000005000a7c82 */ /* 0x000fe20008000000 */
[----:B------:R-:W-:Y:S02]  /*8cc0*/  IMAD.IADD R154, R154, 0x1, -R185 ;  /* 0x000000019a9a7824 */ /* 0x000fe400078e0ab9 */
[----:B------:R-:W4:Y:S03]  /*8cd0*/  SHFL.IDX PT, R8, R8, 0x1, 0x1c1f ;  /* 0x003c1f0008087f89 */ /* 0x000f2600000e0000 */
[----:B------:R-:W5:Y:S08]  /*8ce0*/  MUFU.TANH R7, R7 ;  /* 0x0000000700077308 */ /* 0x000f700000002400 */
[----:B------:R-:W5:Y:S08]  /*8cf0*/  MUFU.TANH R13, R13 ;  /* 0x0000000d000d7308 */ /* 0x000f700000002400 */
[----:B------:R-:W5:Y:S01]  /*8d00*/  MUFU.TANH R157, R157 ;  /* 0x0000009d009d7308 */ /* 0x000f620000002400 */
[----:B---3--:R-:W-:-:S02]  /*8d10*/  IMAD.IADD R153, R154, 0x1, R153 ;  /* 0x000000019a997824 */ /* 0x008fc400078e0299 */
[----:B----4-:R-:W-:-:S03]  /*8d20*/  IMAD.IADD R8, R154, 0x1, R8 ;  /* 0x000000019a087824 */ /* 0x010fc600078e0208 */
[C---:B------:R-:W-:Y:S02]  /*8d30*/  ISETP.GT.AND P5, PT, R153.reuse, RZ, PT ;  /* 0x000000ff9900720c */ /* 0x040fe40003fa4270 */
[C---:B------:R-:W-:Y:S01]  /*8d40*/  ISETP.GT.AND P3, PT, R153.reuse, 0x8, PT ;  /* 0x000000089900780c */ /* 0x040fe20003f64270 */
[----:B------:R-:W3:Y:S01]  /*8d50*/  MUFU.TANH R164, R164 ;  /* 0x000000a400a47308 */ /* 0x000ee20000002400 */
[C---:B------:R-:W-:Y:S02]  /*8d60*/  ISETP.GT.AND P2, PT, R153.reuse, 0x9, PT ;  /* 0x000000099900780c */ /* 0x040fe40003f44270 */
[----:B-1----:R-:W-:Y:S02]  /*8d70*/  FSEL R154, R14, -INF , P5 ;  /* 0xff8000000e9a7808 */ /* 0x002fe40002800000 */
[----:B------:R-:W-:Y:S02]  /*8d80*/  ISETP.GT.AND P6, PT, R8, RZ, PT ;  /* 0x000000ff0800720c */ /* 0x000fe40003fc4270 */
[----:B------:R-:W-:Y:S01]  /*8d90*/  ISETP.GT.AND P5, PT, R153, 0x11, PT ;  /* 0x000000119900780c */ /* 0x000fe20003fa4270 */
[----:B------:R-:W-:Y:S01]  /*8da0*/  MUFU.TANH R165, R165 ;  /* 0x000000a500a57308 */ /* 0x000fe20000002400 */
[----:B--2---:R-:W-:-:S02]  /*8db0*/  FSEL R160, R15, -INF , P3 ;  /* 0xff8000000fa07808 */ /* 0x004fc40001800000 */
[----:B------:R-:W-:Y:S02]  /*8dc0*/  ISETP.GT.AND P3, PT, R153, 0x19, PT ;  /* 0x000000199900780c */ /* 0x000fe40003f64270 */
[----:B0-----:R-:W-:Y:S02]  /*8dd0*/  FSEL R14, R20, -INF , P2 ;  /* 0xff800000140e7808 */ /* 0x001fe40001000000 */
[----:B-----5:R-:W-:Y:S01]  /*8de0*/  FSEL R7, R7, -INF , P6 ;  /* 0xff80000007077808 */ /* 0x020fe20003000000 */
[----:B------:R-:W-:Y:S01]  /*8df0*/  MUFU.TANH R168, R175 ;  /* 0x000000af00a87308 */ /* 0x000fe20000002400 */
[----:B------:R-:W-:Y:S02]  /*8e00*/  FSEL R20, R152, -INF , P5 ;  /* 0xff80000098147808 */ /* 0x000fe40002800000 */
[----:B------:R-:W-:Y:S02]  /*8e10*/  ISETP.GT.AND P6, PT, R8, 0x1, PT ;  /* 0x000000010800780c */ /* 0x000fe40003fc4270 */
[----:B------:R-:W-:-:S02]  /*8e20*/  FSEL R152, R161, -INF , P3 ;  /* 0xff800000a1987808 */ /* 0x000fc40001800000 */
[----:B------:R-:W-:Y:S01]  /*8e30*/  FSEL R155, R155, -INF , P6 ;  /* 0xff8000009b9b7808 */ /* 0x000fe20003000000 */
[----:B------:R-:W0:Y:S01]  /*8e40*/  MUFU.TANH R161, R162 ;  /* 0x000000a200a17308 */ /* 0x000e220000002400 */
[----:B------:R-:W-:Y:S02]  /*8e50*/  ISETP.GT.AND P6, PT, R8, 0x8, PT ;  /* 0x000000080800780c */ /* 0x000fe40003fc4270 */
[C---:B------:R-:W-:Y:S02]  /*8e60*/  ISETP.GT.AND P4, PT, R153.reuse, 0x1, PT ;  /* 0x000000019900780c */ /* 0x040fe40003f84270 */
[----:B------:R-:W-:Y:S02]  /*8e70*/  FSEL R158, R158, -INF , P6 ;  /* 0xff8000009e9e7808 */ /* 0x000fe40003000000 */
[----:B------:R-:W-:Y:S01]  /*8e80*/  ISETP.GT.AND P1, PT, R153, 0x10, PT ;  /* 0x000000109900780c */ /* 0x000fe20003f24270 */
[----:B------:R-:W1:Y:S01]  /*8e90*/  MUFU.TANH R162, R163 ;  /* 0x000000a300a27308 */ /* 0x000e620000002400 */
[----:B------:R-:W-:-:S02]  /*8ea0*/  FSEL R156, R13, -INF , P4 ;  /* 0xff8000000d9c7808 */ /* 0x000fc40002000000 */
[----:B------:R-:W-:Y:S02]  /*8eb0*/  ISETP.GT.AND P6, PT, R8, 0x9, PT ;  /* 0x000000090800780c */ /* 0x000fe40003fc4270 */
[C---:B------:R-:W-:Y:S02]  /*8ec0*/  ISETP.GT.AND P4, PT, R153.reuse, 0x18, PT ;  /* 0x000000189900780c */ /* 0x040fe40003f84270 */
[----:B------:R-:W-:Y:S01]  /*8ed0*/  ISETP.GT.AND P2, PT, R153, 0x20, PT ;  /* 0x000000209900780c */ /* 0x000fe20003f44270 */
[----:B------:R-:W2:Y:S01]  /*8ee0*/  MUFU.TANH R163, R166 ;  /* 0x000000a600a37308 */ /* 0x000ea20000002400 */
[----:B------:R-:W-:Y:S02]  /*8ef0*/  FSEL R15, R21, -INF , P1 ;  /* 0xff800000150f7808 */ /* 0x000fe40000800000 */
[----:B------:R-:W-:Y:S02]  /*8f00*/  FSEL R159, R159, -INF , P6 ;  /* 0xff8000009f9f7808 */ /* 0x000fe40003000000 */
[----:B------:R-:W-:-:S02]  /*8f10*/  FSEL R21, R157, -INF , P4 ;  /* 0xff8000009d157808 */ /* 0x000fc40002000000 */
[----:B------:R-:W-:Y:S01]  /*8f20*/  ISETP.GT.AND P6, PT, R8, 0x10, PT ;  /* 0x000000100800780c */ /* 0x000fe20003fc4270 */
[----:B------:R-:W-:Y:S01]  /*8f30*/  MUFU.TANH R166, R171 ;  /* 0x000000ab00a67308 */ /* 0x000fe20000002400 */
[----:B---3--:R-:W-:Y:S02]  /*8f40*/  FSEL R157, R164, -INF , P2 ;  /* 0xff800000a49d7808 */ /* 0x008fe40001000000 */
[----:B------:R-:W-:Y:S02]  /*8f50*/  ISETP.GT.AND P1, PT, R153, 0x21, PT ;  /* 0x000000219900780c */ /* 0x000fe40003f24270 */
[----:B0-----:R-:W-:Y:S02]  /*8f60*/  FSEL R161, R161, -INF , P6 ;  /* 0xff800000a1a17808 */ /* 0x001fe40003000000 */
[----:B------:R-:W-:Y:S01]  /*8f70*/  ISETP.GT.AND P6, PT, R8, 0x11, PT ;  /* 0x000000110800780c */ /* 0x000fe20003fc4270 */
[----:B------:R-:W0:Y:S01]  /*8f80*/  MUFU.TANH R164, R167 ;  /* 0x000000a700a47308 */ /* 0x000e220000002400 */
[----:B------:R-:W-:-:S02]  /*8f90*/  FSEL R13, R165, -INF , P1 ;  /* 0xff800000a50d7808 */ /* 0x000fc40000800000 */
[----:B-1----:R-:W-:Y:S02]  /*8fa0*/  FSEL R162, R162, -INF , P6 ;  /* 0xff800000a2a27808 */ /* 0x002fe40003000000 */
[C---:B------:R-:W-:Y:S02]  /*8fb0*/  ISETP.GT.AND P6, PT, R8.reuse, 0x18, PT ;  /* 0x000000180800780c */ /* 0x040fe40003fc4270 */
[----:B------:R-:W-:Y:S01]  /*8fc0*/  ISETP.GT.AND P5, PT, R153, 0x29, PT ;  /* 0x000000299900780c */ /* 0x000fe20003fa4270 */
[----:B------:R-:W1:Y:S01]  /*8fd0*/  MUFU.TANH R165, R170 ;  /* 0x000000aa00a57308 */ /* 0x000e620000002400 */
[----:B--2---:R-:W-:Y:S02]  /*8fe0*/  FSEL R163, R163, -INF , P6 ;  /* 0xff800000a3a37808 */ /* 0x004fe40003000000 */
[----:B------:R-:W-:Y:S02]  /*8ff0*/  ISETP.GT.AND P6, PT, R8, 0x19, PT ;  /* 0x000000190800780c */ /* 0x000fe40003fc4270 */
[----:B------:R-:W-:-:S02]  /*9000*/  ISETP.GT.AND P4, PT, R153, 0x30, PT ;  /* 0x000000309900780c */ /* 0x000fc40003f84270 */
[C---:B------:R-:W-:Y:S01]  /*9010*/  ISETP.GT.AND P3, PT, R153.reuse, 0x31, PT ;  /* 0x000000319900780c */ /* 0x040fe20003f64270 */
[----:B------:R-:W2:Y:S01]  /*9020*/  MUFU.TANH R167, R174 ;  /* 0x000000ae00a77308 */ /* 0x000ea20000002400 */
[----:B0-----:R-:W-:Y:S02]  /*9030*/  FSEL R164, R164, -INF , P6 ;  /* 0xff800000a4a47808 */ /* 0x001fe40003000000 */
[----:B------:R-:W-:Y:S02]  /*9040*/  ISETP.GT.AND P6, PT, R8, 0x20, PT ;  /* 0x000000200800780c */ /* 0x000fe40003fc4270 */
[C---:B------:R-:W-:Y:S02]  /*9050*/  ISETP.GT.AND P2, PT, R153.reuse, 0x38, PT ;  /* 0x000000389900780c */ /* 0x040fe40003f44270 */
[----:B------:R-:W-:Y:S01]  /*9060*/  ISETP.GT.AND P1, PT, R153, 0x39, PT ;  /* 0x000000399900780c */ /* 0x000fe20003f24270 */
[----:B------:R-:W0:Y:S01]  /*9070*/  MUFU.TANH R169, R178 ;  /* 0x000000b200a97308 */ /* 0x000e220000002400 */
[----:B-1----:R-:W-:-:S02]  /*9080*/  FSEL R165, R165, -INF , P6 ;  /* 0xff800000a5a57808 */ /* 0x002fc40003000000 */
[----:B------:R-:W-:-:S04]  /*9090*/  ISETP.GT.AND P6, PT, R8, 0x21, PT ;  /* 0x000000210800780c */ /* 0x000fc80003fc4270 */
[----:B------:R-:W-:Y:S01]  /*90a0*/  FSEL R166, R166, -INF , P6 ;  /* 0xff800000a6a67808 */ /* 0x000fe20003000000 */
[----:B------:R-:W1:Y:S01]  /*90b0*/  MUFU.TANH R170, R179 ;  /* 0x000000b300aa7308 */ /* 0x000e620000002400 */
[----:B------:R-:W-:-:S04]  /*90c0*/  ISETP.GT.AND P6, PT, R8, 0x28, PT ;  /* 0x000000280800780c */ /* 0x000fc80003fc4270 */
[----:B--2---:R-:W-:Y:S02]  /*90d0*/  FSEL R167, R167, -INF , P6 ;  /* 0xff800000a7a77808 */ /* 0x004fe40003000000 */
[----:B------:R-:W-:Y:S01]  /*90e0*/  ISETP.GT.AND P6, PT, R8, 0x29, PT ;  /* 0x000000290800780c */ /* 0x000fe20003fc4270 */
[----:B------:R2:W3:Y:S03]  /*90f0*/  MUFU.TANH R171, R182 ;  /* 0x000000b600ab7308 */ /* 0x0004e60000002400 */
[----:B------:R-:W-:Y:S02]  /*9100*/  FSEL R168, R168, -INF , P6 ;  /* 0xff800000a8a87808 */ /* 0x000fe40003000000 */
[----:B------:R-:W-:-:S03]  /*9110*/  ISETP.GT.AND P6, PT, R8, 0x30, PT ;  /* 0x000000300800780c */ /* 0x000fc60003fc4270 */
[----:B------:R-:W4:Y:S01]  /*9120*/  MUFU.TANH R174, R183 ;  /* 0x000000b700ae7308 */ /* 0x000f220000002400 */
[----:B0-----:R-:W-:Y:S01]  /*9130*/  FSEL R169, R169, -INF , P6 ;  /* 0xff800000a9a97808 */ /* 0x001fe20003000000 */
[----:B--2---:R-:W0:Y:S01]  /*9140*/  S2R R182, SR_CgaCtaId ;  /* 0x0000000000b67919 */ /* 0x004e220000008800 */
[----:B------:R-:W-:-:S04]  /*9150*/  ISETP.GT.AND P6, PT, R8, 0x31, PT ;  /* 0x000000310800780c */ /* 0x000fc80003fc4270 */
[----:B-1----:R-:W-:Y:S02]  /*9160*/  FSEL R170, R170, -INF , P6 ;  /* 0xff800000aaaa7808 */ /* 0x002fe40003000000 */
[----:B------:R-:W-:-:S04]  /*9170*/  ISETP.GT.AND P6, PT, R8, 0x38, PT ;  /* 0x000000380800780c */ /* 0x000fc80003fc4270 */
[----:B---3--:R-:W-:Y:S02]  /*9180*/  FSEL R171, R171, -INF , P6 ;  /* 0xff800000abab7808 */ /* 0x008fe40003000000 */
[----:B------:R-:W-:Y:S02]  /*9190*/  ISETP.GT.AND P6, PT, R8, 0x39, PT ;  /* 0x000000390800780c */ /* 0x000fe40003fc4270 */
[----:B------:R-:W-:Y:S02]  /*91a0*/  FMNMX.FTZ R8, R7, R12, !PT ;  /* 0x0000000c07087209 */ /* 0x000fe40007810000 */
[----:B----4-:R-:W-:Y:S02]  /*91b0*/  FSEL R174, R174, -INF , P6 ;  /* 0xff800000aeae7808 */ /* 0x010fe40003000000 */
        /* <DEDUP_REMOVED lines=25> */
[----:B------:R1:W2:Y:S01]  /*9350*/  MUFU.TANH R12, R172 ;  /* 0x000000ac000c7308 */ /* 0x0002a20000002400 */
        /* <DEDUP_REMOVED lines=8> */
[--C-:B-1----:R-:W-:Y:S01]  /*93e0*/  FFMA.FTZ R172, R168, UR10, -R175.reuse ;  /* 0x0000000aa8ac7c23 */ /* 0x102fe200080108af */
        /* <DEDUP_REMOVED lines=9> */
[----:B------:R-:W-:Y:S01]  /*9480*/  FFMA.FTZ R174, R174, UR10, -R175 ;  /* 0x0000000aaeae7c23 */ /* 0x000fe200080108af */
[----:B------:R-:W-:Y:S01]  /*9490*/  FMUL.FTZ R175, R177, UR4 ;  /* 0x00000004b1af7c20 */ /* 0x000fe20008410000 */
[----:B------:R-:W-:Y:S01]  /*94a0*/  FMUL.FTZ R177, R181, UR4 ;  /* 0x00000004b5b17c20 */ /* 0x000fe20008410000 */
[----:B--2---:R-:W-:-:S02]  /*94b0*/  FSEL R12, R12, -INF , P6 ;  /* 0xff8000000c0c7808 */ /* 0x004fc40003000000 */
[----:B------:R2:W3:Y:S08]  /*94c0*/  MUFU.EX2 R153, R155 ;  /* 0x0000009b00997308 */ /* 0x0004f00000000800 */
[----:B------:R-:W4:Y:S01]  /*94d0*/  MUFU.TANH R175, R175 ;  /* 0x000000af00af7308 */ /* 0x000f220000002400 */
[----:B-1----:R-:W-:Y:S01]  /*94e0*/  FFMA.FTZ R5, R168, R5, R7 ;  /* 0x00000005a8057223 */ /* 0x002fe20000010007 */
[----:B--2---:R-:W-:Y:S01]  /*94f0*/  FMUL.FTZ R155, R173, UR4 ;  /* 0x00000004ad9b7c20 */ /* 0x004fe20008410000 */
[----:B------:R-:W-:Y:S01]  /*9500*/  FMUL.FTZ R173, R176, UR4 ;  /* 0x00000004b0ad7c20 */ /* 0x000fe20008410000 */
[----:B------:R-:W-:Y:S01]  /*9510*/  FMUL.FTZ R176, R180, UR4 ;  /* 0x00000004b4b07c20 */ /* 0x000fe20008410000 */
[-C--:B------:R-:W-:Y:S01]  /*9520*/  FMUL.FTZ R26, R26, R168.reuse ;  /* 0x000000a81a1a7220 */ /* 0x080fe20000410000 */
[-C--:B------:R-:W-:Y:S01]  /*9530*/  FMUL.FTZ R27, R27, R168.reuse ;  /* 0x000000a81b1b7220 */ /* 0x080fe20000410000 */
[----:B------:R-:W-:Y:S01]  /*9540*/  FMUL.FTZ R30, R30, R168 ;  /* 0x000000a81e1e7220 */ /* 0x000fe20000410000 */
[----:B------:R-:W1:Y:S01]  /*9550*/  MUFU.TANH R155, R155 ;  /* 0x0000009b009b7308 */ /* 0x000e620000002400 */
[C---:B---3--:R-:W-:Y:S01]  /*9560*/  FADD.FTZ R5, R153.reuse, R5 ;  /* 0x0000000599057221 */ /* 0x048fe20000010000 */
[----:B------:R-:W-:Y:S01]  /*9570*/  F2FP.F16.F32.PACK_AB R153, R153, R7 ;  /* 0x000000079999723e */ /* 0x000fe200000000ff */
[----:B------:R-:W-:-:S02]  /*9580*/  VIADD R7, R9, 0x38840 ;  /* 0x0003884009077836 */ /* 0x000fc40000000000 */
[-C--:B------:R-:W-:Y:S01]  /*9590*/  FMUL.FTZ R31, R31, R168.reuse ;  /* 0x000000a81f1f7220 */ /* 0x080fe20000410000 */
[-C--:B------:R-:W-:Y:S01]  /*95a0*/  FMUL.FTZ R34, R34, R168.reuse ;  /* 0x000000a822227220 */ /* 0x080fe20000410000 */
[-C--:B------:R-:W-:Y:S01]  /*95b0*/  FMUL.FTZ R35, R35, R168.reuse ;  /* 0x000000a823237220 */ /* 0x080fe20000410000 */
[-C--:B------:R-:W-:Y:S01]  /*95c0*/  FMUL.FTZ R38, R38, R168.reuse ;  /* 0x000000a826267220 */ /* 0x080fe20000410000 */
[----:B0-----:R-:W-:Y:S01]  /*95d0*/  PRMT R7, R182, 0x654, R7 ;  /* 0x00000654b6077816 */ /* 0x001fe20000000007 */
[----:B------:R-:W0:Y:S01]  /*95e0*/  MUFU.TANH R173, R173 ;  /* 0x000000ad00ad7308 */ /* 0x000e220000002400 */
[----:B----4-:R-:W-:Y:S01]  /*95f0*/  FSEL R175, R175, -INF , P3 ;  /* 0xff800000afaf7808 */ /* 0x010fe20001800000 */
[-C--:B------:R-:W-:Y:S01]  /*9600*/  FMUL.FTZ R39, R39, R168.reuse ;  /* 0x000000a827277220 */ /* 0x080fe20000410000 */
[----:B------:R2:W-:Y:S01]  /*9610*/  SYNCS.ARRIVE.TRANS64.RED.A1T0 RZ, [R7+URZ], RZ ;  /* 0x000000ff07ff79a7 */ /* 0x0005e2000810043f */
[-C--:B------:R-:W-:Y:S01]  /*9620*/  FMUL.FTZ R42, R42, R168.reuse ;  /* 0x000000a82a2a7220 */ /* 0x080fe20000410000 */
[-C--:B------:R-:W-:Y:S01]  /*9630*/  FMUL.FTZ R43, R43, R168.reuse ;  /* 0x000000a82b2b7220 */ /* 0x080fe20000410000 */
[-C--:B------:R-:W-:Y:S01]  /*9640*/  FMUL.FTZ R46, R46, R168.reuse ;  /* 0x000000a82e2e7220 */ /* 0x080fe20000410000 */
[-C--:B------:R-:W-:Y:S01]  /*9650*/  FMUL.FTZ R47, R47, R168.reuse ;  /* 0x000000a82f2f7220 */ /* 0x080fe20000410000 */
[----:B------:R-:W3:Y:S01]  /*9660*/  MUFU.TANH R176, R176 ;  /* 0x000000b000b07308 */ /* 0x000ee20000002400 */
[----:B-1----:R-:W-:Y:S01]  /*9670*/  FSEL R155, R155, -INF , P5 ;  /* 0xff8000009b9b7808 */ /* 0x002fe20002800000 */
[-C--:B------:R-:W-:Y:S01]  /*9680*/  FMUL.FTZ R50, R50, R168.reuse ;  /* 0x000000a832327220 */ /* 0x080fe20000410000 */
[----:B--2---:R-:W-:Y:S01]  /*9690*/  FMNMX.FTZ R7, R154, R11, !PT ;  /* 0x0000000b9a077209 */ /* 0x004fe20007810000 */
[-C--:B------:R-:W-:Y:S01]  /*96a0*/  FMUL.FTZ R51, R51, R168.reuse ;  /* 0x000000a833337220 */ /* 0x080fe20000410000 */
[-C--:B------:R-:W-:Y:S01]  /*96b0*/  FMUL.FTZ R54, R54, R168.reuse ;  /* 0x000000a836367220 */ /* 0x080fe20000410000 */
[-C--:B------:R-:W-:Y:S01]  /*96c0*/  FMUL.FTZ R55, R55, R168.reuse ;  /* 0x000000a837377220 */ /* 0x080fe20000410000 */
[----:B------:R-:W-:Y:S01]  /*96d0*/  FMNMX.FTZ R7, R156, R7, !PT ;  /* 0x000000079c077209 */ /* 0x000fe20007810000 */
[----:B------:R-:W1:Y:S01]  /*96e0*/  MUFU.TANH R177, R177 ;  /* 0x000000b100b17308 */ /* 0x000e620000002400 */
[----:B0-----:R-:W-:Y:S01]  /*96f0*/  FSEL R173, R173, -INF , P4 ;  /* 0xff800000adad7808 */ /* 0x001fe20002000000 */
[-C--:B------:R-:W-:Y:S01]  /*9700*/  FMUL.FTZ R58, R58, R168.reuse ;  /* 0x000000a83a3a7220 */ /* 0x080fe20000410000 */
[----:B------:R-:W-:Y:S01]  /*9710*/  FMNMX.FTZ R7, R160, R7, !PT ;  /* 0x00000007a0077209 */ /* 0x000fe20007810000 */
[-C--:B------:R-:W-:Y:S01]  /*9720*/  FMUL.FTZ R59, R59, R168.reuse ;  /* 0x000000a83b3b7220 */ /* 0x080fe20000410000 */
[-C--:B------:R-:W-:Y:S01]  /*9730*/  FMUL.FTZ R62, R62, R168.reuse ;  /* 0x000000a83e3e7220 */ /* 0x080fe20000410000 */
[-C--:B------:R-:W-:Y:S01]  /*9740*/  FMUL.FTZ R63, R63, R168.reuse ;  /* 0x000000a83f3f7220 */ /* 0x080fe20000410000 */
[----:B------:R-:W-:Y:S01]  /*9750*/  FMNMX.FTZ R7, R14, R7, !PT ;  /* 0x000000070e077209 */ /* 0x000fe20007810000 */
[----:B------:R-:W0:Y:S01]  /*9760*/  MUFU.EX2 R158, R158 ;  /* 0x0000009e009e7308 */ /* 0x000e220000000800 */
[----:B---3--:R-:W-:Y:S01]  /*9770*/  FSEL R176, R176, -INF , P2 ;  /* 0xff800000b0b07808 */ /* 0x008fe20001000000 */
[-C--:B------:R-:W-:Y:S01]  /*9780*/  FMUL.FTZ R66, R66, R168.reuse ;  /* 0x000000a842427220 */ /* 0x080fe20000410000 */
[----:B------:R-:W-:Y:S01]  /*9790*/  FMNMX.FTZ R7, R15, R7, !PT ;  /* 0x000000070f077209 */ /* 0x000fe20007810000 */
[-C--:B------:R-:W-:Y:S01]  /*97a0*/  FMUL.FTZ R67, R67, R168.reuse ;  /* 0x000000a843437220 */ /* 0x080fe20000410000 */
[-C--:B------:R-:W-:Y:S01]  /*97b0*/  FMUL.FTZ R70, R70, R168.reuse ;  /* 0x000000a846467220 */ /* 0x080fe20000410000 */
[-C--:B------:R-:W-:Y:S01]  /*97c0*/  FMUL.FTZ R71, R71, R168.reuse ;  /* 0x000000a847477220 */ /* 0x080fe20000410000 */
[----:B------:R-:W-:Y:S01]  /*97d0*/  FMNMX.FTZ R7, R20, R7, !PT ;  /* 0x0000000714077209 */ /* 0x000fe20007810000 */
[----:B------:R-:W2:Y:S01]  /*97e0*/  MUFU.EX2 R159, R159 ;  /* 0x0000009f009f7308 */ /* 0x000ea20000000800 */
[----:B-1----:R-:W-:Y:S01]  /*97f0*/  FSEL R177, R177, -INF , P1 ;  /* 0xff800000b1b17808 */ /* 0x002fe20000800000 */
[-C--:B------:R-:W-:Y:S01]  /*9800*/  FMUL.FTZ R74, R74, R168.reuse ;  /* 0x000000a84a4a7220 */ /* 0x080fe20000410000 */
[----:B------:R-:W-:Y:S01]  /*9810*/  FMNMX.FTZ R7, R21, R7, !PT ;  /* 0x0000000715077209 */ /* 0x000fe20007810000 */
[-C--:B------:R-:W-:Y:S01]  /*9820*/  FMUL.FTZ R75, R75, R168.reuse ;  /* 0x000000a84b4b7220 */ /* 0x080fe20000410000 */
[----:B------:R-:W-:Y:S01]  /*9830*/  ISETP.NE.AND P1, PT, R23, RZ, PT ;  /* 0x000000ff1700720c */ /* 0x000fe20003f25270 */
[-C--:B------:R-:W-:Y:S01]  /*9840*/  FMUL.FTZ R78, R78, R168.reuse ;  /* 0x000000a84e4e7220 */ /* 0x080fe20000410000 */
[----:B------:R-:W-:Y:S01]  /*9850*/  FMNMX.FTZ R7, R152, R7, !PT ;  /* 0x0000000798077209 */ /* 0x000fe20007810000 */
[----:B------:R-:W1:Y:S01]  /*9860*/  MUFU.EX2 R161, R161 ;  /* 0x000000a100a17308 */ /* 0x000e620000000800 */
[----:B0-----:R-:W-:Y:S01]  /*9870*/  FADD.FTZ R5, R158, R5 ;  /* 0x000000059e057221 */ /* 0x001fe20000010000 */
[-C--:B------:R-:W-:Y:S01]  /*9880*/  FMUL.FTZ R79, R79, R168.reuse ;  /* 0x000000a84f4f7220 */ /* 0x080fe20000410000 */
[----:B------:R-:W-:Y:S01]  /*9890*/  FMNMX.FTZ R7, R157, R7, !PT ;  /* 0x000000079d077209 */ /* 0x000fe20007810000 */
[-C--:B------:R-:W-:Y:S01]  /*98a0*/  FMUL.FTZ R82, R82, R168.reuse ;  /* 0x000000a852527220 */ /* 0x080fe20000410000 */
[-C--:B------:R-:W-:Y:S01]  /*98b0*/  FMUL.FTZ R83, R83, R168.reuse ;  /* 0x000000a853537220 */ /* 0x080fe20000410000 */
[-C--:B------:R-:W-:Y:S01]  /*98c0*/  FMUL.FTZ R86, R86, R168.reuse ;  /* 0x000000a856567220 */ /* 0x080fe20000410000 */
[----:B------:R-:W-:Y:S01]  /*98d0*/  FMNMX.FTZ R7, R13, R7, !PT ;  /* 0x000000070d077209 */ /* 0x000fe20007810000 */
[----:B------:R-:W0:Y:S01]  /*98e0*/  MUFU.EX2 R162, R162 ;  /* 0x000000a200a27308 */ /* 0x000e220000000800 */
[----:B--2---:R-:W-:Y:S01]  /*98f0*/  FADD.FTZ R5, R159, R5 ;  /* 0x000000059f057221 */ /* 0x004fe20000010000 */
[----:B------:R-:W-:Y:S01]  /*9900*/  @!P1 IMAD R10, R10, 0x40, R19 ;  /* 0x000000400a0a9824 */ /* 0x000fe200078e0213 */
[----:B------:R-:W-:Y:S01]  /*9910*/  FMNMX.FTZ R7, R12, R7, !PT ;  /* 0x000000070c077209 */ /* 0x000fe20007810000 */
[-C--:B------:R-:W-:Y:S01]  /*9920*/  FMUL.FTZ R87, R87, R168.reuse ;  /* 0x000000a857577220 */ /* 0x080fe20000410000 */
[-C--:B------:R-:W-:Y:S01]  /*9930*/  FMUL.FTZ R90, R90, R168.reuse ;  /* 0x000000a85a5a7220 */ /* 0x080fe20000410000 */
[----:B------:R-:W-:Y:S01]  /*9940*/  @!P1 IMAD R10, R10, 0x4, R17 ;  /* 0x000000040a0a9824 */ /* 0x000fe200078e0211 */
[----:B------:R-:W-:Y:S01]  /*9950*/  FMNMX.FTZ R7, R155, R7, !PT ;  /* 0x000000079b077209 */ /* 0x000fe20007810000 */
[----:B------:R-:W2:Y:S01]  /*9960*/  MUFU.EX2 R163, R163 ;  /* 0x000000a300a37308 */ /* 0x000ea20000000800 */
[----:B-1----:R-:W-:Y:S01]  /*9970*/  FADD.FTZ R5, R161, R5 ;  /* 0x00000005a1057221 */ /* 0x002fe20000010000 */
[-C--:B------:R-:W-:Y:S01]  /*9980*/  FMUL.FTZ R91, R91, R168.reuse ;  /* 0x000000a85b5b7220 */ /* 0x080fe20000410000 */
[----:B------:R-:W-:Y:S01]  /*9990*/  FMNMX.FTZ R7, R173, R7, !PT ;  /* 0x00000007ad077209 */ /* 0x000fe20007810000 */
[----:B------:R-:W-:Y:S01]  /*99a0*/  @!P1 STS [R10+0x38420], R168 ;  /* 0x038420a80a009388 */ /* 0x000fe20000000800 */
[-C--:B------:R-:W-:Y:S01]  /*99b0*/  FMUL.FTZ R94, R94, R168.reuse ;  /* 0x000000a85e5e7220 */ /* 0x080fe20000410000 */
        /* <DEDUP_REMOVED lines=12> */
[-C--:B------:R-:W-:Y:S01]  /*9a80*/  FMUL.FTZ R106, R106, R168.reuse ;  /* 0x000000a86a6a7220 */ /* 0x080fe20000410000 */
[-C--:B------:R-:W-:Y:S01]  /*9a90*/  FMUL.FTZ R107, R107, R168.reuse ;  /* 0x000000a86b6b7220 */ /* 0x080fe20000410000 */
[----:B------:R-:W2:Y:S01]  /*9aa0*/  SHFL.BFLY PT, R178, R7, 0x2, 0x1f ;  /* 0x0c401f0007b27f89 */ /* 0x000ea200000e0000 */
        /* <DEDUP_REMOVED lines=22> */
[----:B------:R-:W-:Y:S01]  /*9c10*/  FMUL.FTZ R142, R142, R168 ;  /* 0x000000a88e8e7220 */ /* 0x000fe20000410000 */
[----:B--2---:R-:W-:Y:S01]  /*9c20*/  FMNMX.FTZ R7, R7, R178, !PT ;  /* 0x000000b207077209 */ /* 0x004fe20007810000 */
[-C--:B------:R-:W-:Y:S01]  /*9c30*/  FMUL.FTZ R143, R143, R168.reuse ;  /* 0x000000a88f8f7220 */ /* 0x080fe20000410000 */
[-C--:B------:R-:W-:Y:S01]  /*9c40*/  FMUL.FTZ R146, R146, R168.reuse ;  /* 0x000000a892927220 */ /* 0x080fe20000410000 */
[-C--:B------:R-:W-:Y:S01]  /*9c50*/  FMUL.FTZ R147, R147, R168.reuse ;  /* 0x000000a893937220 */ /* 0x080fe20000410000 */
[----:B------:R-:W2:Y:S01]  /*9c60*/  MUFU.EX2 R169, R169 ;  /* 0x000000a900a97308 */ /* 0x000ea20000000800 */
[----:B------:R-:W3:Y:S01]  /*9c70*/  SHFL.BFLY PT, R178, R7, 0x1, 0x1f ;  /* 0x0c201f0007b27f89 */ /* 0x000ee200000e0000 */
[----:B-1----:R-:W-:Y:S01]  /*9c80*/  FADD.FTZ R5, R167, R5 ;  /* 0x00000005a7057221 */ /* 0x002fe20000010000 */
[-C--:B------:R-:W-:Y:S01]  /*9c90*/  FMUL.FTZ R150, R150, R168.reuse ;  /* 0x000000a896967220 */ /* 0x080fe20000410000 */
[----:B------:R-:W-:-:S04]  /*9ca0*/  FMUL.FTZ R151, R151, R168 ;  /* 0x000000a897977220 */ /* 0x000fc80000410000 */
[----:B------:R-:W1:Y:S01]  /*9cb0*/  MUFU.EX2 R170, R170 ;  /* 0x000000aa00aa7308 */ /* 0x000e620000000800 */
[----:B0-----:R-:W-:-:S07]  /*9cc0*/  FADD.FTZ R5, R172, R5 ;  /* 0x00000005ac057221 */ /* 0x001fce0000010000 */
[----:B------:R-:W0:Y:S01]  /*9cd0*/  MUFU.EX2 R171, R171 ;  /* 0x000000ab00ab7308 */ /* 0x000e220000000800 */
[----:B--2---:R-:W-:-:S07]  /*9ce0*/  FADD.FTZ R5, R169, R5 ;  /* 0x00000005a9057221 */ /* 0x004fce0000010000 */
[----:B------:R-:W2:Y:S01]  /*9cf0*/  MUFU.EX2 R174, R174 ;  /* 0x000000ae00ae7308 */ /* 0x000ea20000000800 */
[----:B---3--:R-:W-:Y:S01]  /*9d00*/  FMNMX.FTZ R7, R7, R178, !PT ;  /* 0x000000b207077209 */ /* 0x008fe20007810000 */
[----:B-1----:R-:W-:-:S03]  /*9d10*/  FADD.FTZ R5, R170, R5 ;  /* 0x00000005aa057221 */ /* 0x002fc60000010000 */
[----:B------:R-:W-:-:S04]  /*9d20*/  FSETP.NEU.FTZ.AND P2, PT, R7, -INF , PT ;  /* 0xff8000000700780b */ /* 0x000fc80003f5d000 */
[----:B------:R-:W-:Y:S01]  /*9d30*/  FSEL R178, R7, RZ, P2 ;  /* 0x000000ff07b27208 */ /* 0x000fe20001000000 */
[----:B0-----:R-:W-:-:S04]  /*9d40*/  FADD.FTZ R5, R171, R5 ;  /* 0x00000005ab057221 */ /* 0x001fc80000010000 */
[----:B------:R-:W-:Y:S01]  /*9d50*/  FADD.FTZ R178, -R178, R11 ;  /* 0x0000000bb2b27221 */ /* 0x000fe20000010100 */
[----:B--2---:R-:W-:-:S03]  /*9d60*/  FADD.FTZ R5, R174, R5 ;  /* 0x00000005ae057221 */ /* 0x004fc60000010000 */
[----:B------:R-:W-:-:S06]  /*9d70*/  FMUL.FTZ R11, R178, UR10 ;  /* 0x0000000ab20b7c20 */ /* 0x000fcc0008410000 */
[----:B------:R-:W0:Y:S02]  /*9d80*/  MUFU.EX2 R11, R11 ;  /* 0x0000000b000b7308 */ /* 0x000e240000000800 */
        /* <DEDUP_REMOVED lines=10> */
[----:B0-----:R-:W-:Y:S01]  /*9e30*/  FMUL.FTZ R10, R7, UR10 ;  /* 0x0000000a070a7c20 */ /* 0x001fe20008410000 */
        /* <DEDUP_REMOVED lines=26> */
[----:B------:R-:W1:Y:S01]  /*9fe0*/  MUFU.EX2 R156, R156 ;  /* 0x0000009c009c7308 */ /* 0x000e620000000800 */
[----:B------:R-:W-:Y:S01]  /*9ff0*/  F2FP.F16.F32.PACK_AB R155, R159, R158 ;  /* 0x0000009e9f9b723e */ /* 0x000fe200000000ff */
[----:B------:R-:W-:Y:S01]  /*a000*/  FMUL.FTZ R57, R57, R11 ;  /* 0x0000000b39397220 */ /* 0x000fe20000410000 */
[----:B------:R-:W-:Y:S01]  /*a010*/  F2FP.F16.F32.PACK_AB R159, R164, R163 ;  /* 0x000000a3a49f723e */ /* 0x000fe200000000ff */
[----:B------:R-:W-:Y:S01]  /*a020*/  FMUL.FTZ R60, R60, R11 ;  /* 0x0000000b3c3c7220 */ /* 0x000fe20000410000 */
[----:B------:R-:W-:Y:S01]  /*a030*/  F2FP.F16.F32.PACK_AB R163, R172, R167 ;  /* 0x000000a7aca3723e */ /* 0x000fe200000000ff */
[----:B0-----:R-:W-:Y:S01]  /*a040*/  FFMA.FTZ R179, R11, R6, R154 ;  /* 0x000000060bb37223 */ /* 0x001fe2000001009a */
[----:B------:R-:W-:Y:S01]  /*a050*/  F2FP.F16.F32.PACK_AB R167, R174, R171 ;  /* 0x000000abaea7723e */ /* 0x000fe200000000ff */
        /* <DEDUP_REMOVED lines=40> */
[----:B------:R2:W3:Y:S01]  /*a2e0*/  MUFU.EX2 R6, R152 ;  /* 0x0000009800067308 */ /* 0x0004e20000000800 */
        /* <DEDUP_REMOVED lines=8> */
[----:B--2---:R-:W-:Y:S01]  /*a370*/  F2FP.F16.F32.PACK_AB R152, R156, R154 ;  /* 0x0000009a9c98723e */ /* 0x004fe200000000ff */
[----:B------:R-:W-:Y:S01]  /*a380*/  FMUL.FTZ R144, R144, R11 ;  /* 0x0000000b90907220 */ /* 0x000fe20000410000 */
[----:B0-----:R-:W-:Y:S01]  /*a390*/  F2FP.F16.F32.PACK_AB R154, R14, R10 ;  /* 0x0000000a0e9a723e */ /* 0x001fe200000000ff */
[----:B------:R-:W-:Y:S01]  /*a3a0*/  BAR.SYNC.DEFER_BLOCKING 0xf, 0x100 ;  /* 0x03c4000000007b1d */ /* 0x000fe20000010000 */
[----:B-1----:R-:W-:Y:S01]  /*a3b0*/  F2FP.F16.F32.PACK_AB R156, R20, R15 ;  /* 0x0000000f149c723e */ /* 0x002fe200000000ff */
[-C--:B------:R-:W-:Y:S01]  /*a3c0*/  FMUL.FTZ R145, R145, R11.reuse ;  /* 0x0000000b91917220 */ /* 0x080fe20000410000 */
[-C--:B------:R-:W-:Y:S01]  /*a3d0*/  FMUL.FTZ R148, R148, R11.reuse ;  /* 0x0000000b94947220 */ /* 0x080fe20000410000 */
[----:B------:R-:W-:Y:S01]  /*a3e0*/  FMUL.FTZ R149, R149, R11 ;  /* 0x0000000b95957220 */ /* 0x000fe20000410000 */
[----:B----4-:R-:W-:Y:S01]  /*a3f0*/  F2FP.F16.F32.PACK_AB R157, R162, R161 ;  /* 0x000000a1a29d723e */ /* 0x010fe200000000ff */
[----:B------:R-:W0:Y:S01]  /*a400*/  MUFU.EX2 R13, R13 ;  /* 0x0000000d000d7308 */ /* 0x000e220000000800 */
[----:B------:R-:W-:Y:S01]  /*a410*/  F2FP.F16.F32.PACK_AB R161, R166, R165 ;  /* 0x000000a5a6a1723e */ /* 0x000fe200000000ff */
[----:B------:R-:W-:Y:S01]  /*a420*/  FADD.FTZ R179, R10, R179 ;  /* 0x000000b30ab37221 */ /* 0x000fe20000010000 */
[----:B------:R-:W-:Y:S01]  /*a430*/  F2FP.F16.F32.PACK_AB R165, R170, R169 ;  /* 0x000000a9aaa5723e */ /* 0x000fe200000000ff */
[----:B------:R-:W-:Y:S01]  /*a440*/  IMAD R169, R2, 0x1000, R22 ;  /* 0x0000100002a97824 */ /* 0x000fe200078e0216 */
[----:B---3--:R-:W-:Y:S01]  /*a450*/  F2FP.F16.F32.PACK_AB R158, R6, R21 ;  /* 0x00000015069e723e */ /* 0x008fe200000000ff */
[----:B------:R-:W-:-:S02]  /*a460*/  FADD.FTZ R179, R14, R179 ;  /* 0x000000b30eb37221 */ /* 0x000fc40000010000 */
[----:B------:R-:W-:Y:S01]  /*a470*/  MUFU.EX2 R12, R12 ;  /* 0x0000000c000c7308 */ /* 0x000fe20000000800 */
[C---:B------:R-:W-:Y:S01]  /*a480*/  R2UR UR14, R169.reuse ;  /* 0x00000000a90e72ca */ /* 0x040fe200000e0000 */
[----:B------:R-:W-:Y:S02]  /*a490*/  VIADD R11, R169, 0x80 ;  /* 0x00000080a90b7836 */ /* 0x000fe40000000000 */
[----:B------:R-:W-:-:S04]  /*a4a0*/  FADD.FTZ R179, R15, R179 ;  /* 0x000000b30fb37221 */ /* 0x000fc80000010000 */
[----:B------:R-:W-:Y:S01]  /*a4b0*/  FADD.FTZ R179, R20, R179 ;  /* 0x000000b314b37221 */ /* 0x000fe20000010000 */
[----:B------:R-:W1:Y:S01]  /*a4c0*/  MUFU.EX2 R178, R178 ;  /* 0x000000b200b27308 */ /* 0x000e620000000800 */
[----:B0-----:R-:W-:Y:S01]  /*a4d0*/  F2FP.F16.F32.PACK_AB R160, R13, R180 ;  /* 0x000000b40da0723e */ /* 0x001fe200000000ff */
[----:B------:R0:W-:Y:S01]  /*a4e0*/  STSM.16.M88.4 [R184+0x36400], R152 ;  /* 0x03640098b8007844 */ /* 0x0001e20000000200 */
[----:B------:R-:W-:-:S03]  /*a4f0*/  FADD.FTZ R179, R21, R179 ;  /* 0x000000b315b37221 */ /* 0x000fc60000010000 */
[----:B------:R0:W-:Y:S01]  /*a500*/  STSM.16.M88.4 [R189], R156 ;  /* 0x0000009cbd007844 */ /* 0x0001e20000000200 */
[----:B------:R-:W-:Y:S01]  /*a510*/  FADD.FTZ R179, R6, R179 ;  /* 0x000000b306b37221 */ /* 0x000fe20000010000 */
[----:B------:R-:W2:Y:S03]  /*a520*/  MUFU.EX2 R173, R173 ;  /* 0x000000ad00ad7308 */ /* 0x000ea60000000800 */
[----:B------:R-:W-:-:S04]  /*a530*/  FADD.FTZ R179, R180, R179 ;  /* 0x000000b3b4b37221 */ /* 0x000fc80000010000 */
[----:B------:R-:W-:Y:S01]  /*a540*/  FADD.FTZ R179, R13, R179 ;  /* 0x000000b30db37221 */ /* 0x000fe20000010000 */
[----:B------:R-:W3:Y:S01]  /*a550*/  MUFU.EX2 R175, R175 ;  /* 0x000000af00af7308 */ /* 0x000ee20000000800 */
[----:B-1----:R-:W-:Y:S02]  /*a560*/  F2FP.F16.F32.PACK_AB R162, R178, R12 ;  /* 0x0000000cb2a2723e */ /* 0x002fe400000000ff */
[----:B------:R-:W-:-:S03]  /*a570*/  FADD.FTZ R179, R12, R179 ;  /* 0x000000b30cb37221 */ /* 0x000fc60000010000 */
[----:B------:R0:W-:Y:S01]  /*a580*/  STSM.16.M88.4 [R187], R160 ;  /* 0x000000a0bb007844 */ /* 0x0001e20000000200 */
[----:B------:R-:W-:Y:S01]  /*a590*/  FADD.FTZ R179, R178, R179 ;  /* 0x000000b3b2b37221 */ /* 0x000fe20000010000 */
[----:B------:R-:W1:Y:S03]  /*a5a0*/  MUFU.EX2 R176, R176 ;  /* 0x000000b000b07308 */ /* 0x000e660000000800 */
[----:B--2---:R-:W-:-:S05]  /*a5b0*/  FADD.FTZ R179, R173, R179 ;  /* 0x000000b3adb37221 */ /* 0x004fca0000010000 */
[----:B------:R-:W2:Y:S01]  /*a5c0*/  MUFU.EX2 R177, R177 ;  /* 0x000000b100b17308 */ /* 0x000ea20000000800 */
[C---:B---3--:R-:W-:Y:S01]  /*a5d0*/  F2FP.F16.F32.PACK_AB R164, R175.reuse, R173 ;  /* 0x000000adafa4723e */ /* 0x048fe200000000ff */
[----:B------:R-:W-:-:S04]  /*a5e0*/  FADD.FTZ R179, R175, R179 ;  /* 0x000000b3afb37221 */ /* 0x000fc80000010000 */
[----:B-1----:R-:W-:Y:S01]  /*a5f0*/  FADD.FTZ R179, R176, R179 ;  /* 0x000000b3b0b37221 */ /* 0x002fe20000010000 */
[----:B--2---:R-:W-:-:S03]  /*a600*/  F2FP.F16.F32.PACK_AB R166, R177, R176 ;  /* 0x000000b0b1a6723e */ /* 0x004fc600000000ff */
[----:B------:R-:W-:Y:S02]  /*a610*/  FADD.FTZ R6, R177, R179 ;  /* 0x000000b3b1067221 */ /* 0x000fe40000010000 */
[----:B------:R0:W-:Y:S01]  /*a620*/  STSM.16.M88.4 [R188], R164 ;  /* 0x000000a4bc007844 */ /* 0x0001e20000000200 */
[----:B------:R-:W-:-:S06]  /*a630*/  WARPGROUP.ARRIVE ;  /* 0x00000000000079c5 */ /* 0x000fcc0000000000 */
[----:B------:R-:W-:Y:S01]  /*a640*/  HGMMA.64x256x16.F32 R24, R152, gdesc[UR12].tnspB, R24, gsb0 ;  /* 0x43e0000c98187df0 */ /* 0x000fe20008000818 */
[----:B------:R-:W-:Y:S01]  /*a650*/  R2UR UR14, R11 ;  /* 0x000000000b0e72ca */ /* 0x000fe200000e0000 */
[----:B------:R-:W-:Y:S01]  /*a660*/  UMOV UR15, 0x40000040 ;  /* 0x40000040000f7882 */ /* 0x000fe20000000000 */
[C---:B------:R-:W-:Y:S02]  /*a670*/  VIADD R11, R169.reuse, 0x100 ;  /* 0x00000100a90b7836 */ /* 0x040fe40000000000 */
[----:B------:R-:W-:Y:S01]  /*a680*/  VIADD R169, R169, 0x180 ;  /* 0x00000180a9a97836 */ /* 0x000fe20000000000 */
[----:B------:R-:W-:Y:S02]  /*a690*/  WARPGROUP.DEPBAR.LE gsb0, 0x0 ;  /* 0x00008000000079c5 */ /* 0x000fe40000010000 */
[----:B------:R-:W-:-:S15]  /*a6a0*/  WARPGROUP.ARRIVE ;  /* 0x00000000000079c5 */ /* 0x000fde0000000000 */
[----:B------:R-:W-:-:S05]  /*a6b0*/  NOP ;  /* 0x0000000000007918 */ /* 0x000fca0000000000 */
        /* <DEDUP_REMOVED lines=24> */
.L_x_8352:
[----:B------:R-:W-:Y:S01]  /*a840*/  UISETP.GT.AND UP0, UPT, UR7, UR6, UPT ;  /* 0x000000060700728c */ /* 0x000fe2000bf04270 */
[----:B------:R-:W-:Y:S01]  /*a850*/  VIADD R9, R9, 0x38860 ;  /* 0x0003886009097836 */ /* 0x000fe20000000000 */
[----:B------:R-:W-:Y:S01]  /*a860*/  UIADD3 UR7, UR7, -0x1, URZ ;  /* 0xffffffff07077890 */ /* 0x000fe2000fffe03f */
[----:B------:R-:W-:Y:S02]  /*a870*/  IMAD.MOV.U32 R12, RZ, RZ, R8 ;  /* 0x000000ffff0c7224 */ /* 0x000fe400078e0008 */
[----:B------:R-:W-:Y:S01]  /*a880*/  IMAD.MOV.U32 R11, RZ, RZ, R7 ;  /* 0x000000ffff0b7224 */ /* 0x000fe200078e0007 */
[----:B------:R-:W-:Y:S01]  /*a890*/  PLOP3.LUT P1, PT, PT, PT, UP0, 0x80, 0x0 ;  /* 0x000000000000781c */ /* 0x000fe20003f2f008 */
[----:B------:R-:W-:Y:S01]  /*a8a0*/  IMAD.MOV.U32 R10, RZ, RZ, R2 ;  /* 0x000000ffff0a7224 */ /* 0x000fe200078e0002 */
[----:B------:R-:W-:-:S04]  /*a8b0*/  PRMT R9, R182, 0x654, R9 ;  /* 0x00000654b6097816 */ /* 0x000fc80000000009 */
[----:B------:R0:W-:Y:S07]  /*a8c0*/  SYNCS.ARRIVE.TRANS64.RED.A1T0 RZ, [R9+URZ], RZ ;  /* 0x000000ff09ff79a7 */ /* 0x0001ee000810043f */
[----:B------:R-:W-:Y:S05]  /*a8d0*/  @P1 BRA `(.L_x_8353) ;  /* 0xffffffc800601947 */ /* 0x000fea000383ffff */
.L_x_8342:
        /* <DEDUP_REMOVED lines=8> */
.L_x_8365:
[----:B------:R-:W-:-:S05]  /*a960*/  VIADD R2, R11, 0x1 ;  /* 0x000000010b027836 */ /* 0x000fca0000000000 */
[----:B------:R-:W-:-:S04]  /*a970*/  ISETP.NE.AND P1, PT, R2, 0x2, PT ;  /* 0x000000020200780c */ /* 0x000fc80003f25270 */
[----:B------:R-:W-:Y:S02]  /*a980*/  SEL R7, RZ, 0x1, P1 ;  /* 0x00000001ff077807 */ /* 0x000fe40000800000 */
[----:B------:R-:W-:Y:S02]  /*a990*/  SEL R2, R2, RZ, P1 ;  /* 0x000000ff02027207 */ /* 0x000fe40000800000 */
[----:B------:R-:W-:-:S13]  /*a9a0*/  R2UR UR6, R7 ;  /* 0x00000000070672ca */ /* 0x000fda00000e0000 */
[----:B------:R-:W-:Y:S01]  /*a9b0*/  ULOP3.LUT UR37, UR37, UR6, URZ, 0x3c, !UPT ;  /* 0x0000000625257292 */ /* 0x000fe2000f8e3c3f */
[----:B-1----:R-:W-:Y:S11]  /*a9c0*/  @!P0 BRA `(.L_x_8355) ;  /* 0x0000000000048947 */ /* 0x002ff60003800000 */
[----:B------:R-:W-:Y:S01]  /*a9d0*/  BPT.TRAP 0x1 ;  /* 0x000000040000795c */ /* 0x000fe20000300000 */
.L_x_8355:
[----:B------:R-:W-:Y:S02]  /*a9e0*/  IMAD.U32 R7, RZ, RZ, UR37 ;  /* 0x00000025ff077e24 */ /* 0x000fe4000f8e00ff */
[----:B0-----:R-:W-:-:S03]  /*a9f0*/  IMAD R9, R2, 0x8, R17 ;  /* 0x0000000802097824 */ /* 0x001fc600078e0211 */
[----:B------:R-:W-:-:S04]  /*aa00*/  SHF.L.U32 R7, R7, 0x1f, RZ ;  /* 0x0000001f07077819 */ /* 0x000fc800000006ff */
[----:B------:R0:W1:Y:S01]  /*aa10*/  SYNCS.PHASECHK.TRANS64.TRYWAIT P1, [R9+URZ+0x38830], R7 ;  /* 0x03883007090075a7 */ /* 0x000062000802017f */
[----:B------:R-:W-:Y:S05]  /*aa20*/  @!P0 BRA `(.L_x_8356) ;  /* 0x0000000000048947 */ /* 0x000fea0003800000 */
[----:B------:R-:W-:Y:S01]  /*aa30*/  BPT.TRAP 0x1 ;  /* 0x000000040000795c */ /* 0x000fe20000300000 */
.L_x_8356:
[----:B------:R-:W-:Y:S01]  /*aa40*/  IMAD R8, R2, 0x200, R4 ;  /* 0x0000020002087824 */ /* 0x000fe200078e0204 */
[----:B-1----:R-:W-:Y:S06]  /*aa50*/  @P1 BRA `(.L_x_8357) ;  /* 0x0000000000081947 */ /* 0x002fec0003800000 */
[----:B------:R-:W1:Y:S02]  /*aa60*/  SYNCS.PHASECHK.TRANS64.TRYWAIT P1, [R9+URZ+0x38830], R7 ;  /* 0x03883007090075a7 */ /* 0x000e64000802017f */
[----:B-1----:R-:W-:Y:S05]  /*aa70*/  @!P1 BRA `(.L_x_8358) ;  /* 0x000000f400dc9947 */ /* 0x002fea0003800000 */
.L_x_8357:
        /* <DEDUP_REMOVED lines=22> */
.L_x_8359:
[----:B------:R2:W3:Y:S01]  /*abe0*/  SYNCS.PHASECHK.TRANS64.TRYWAIT P1, [R9+URZ+0x38850], R7 ;  /* 0x03885007090075a7 */ /* 0x0004e2000802017f */
[----:B------:R-:W-:Y:S05]  /*abf0*/  @!P0 BRA `(.L_x_8360) ;  /* 0x0000000000048947 */ /* 0x000fea0003800000 */
[----:B------:R-:W-:Y:S01]  /*ac00*/  BPT.TRAP 0x1 ;  /* 0x000000040000795c */ /* 0x000fe20000300000 */
.L_x_8360:
[----:B---3--:R-:W-:Y:S05]  /*ac10*/  @P1 BRA `(.L_x_8361) ;  /* 0x0000000000081947 */ /* 0x008fea0003800000 */
[----:B------:R-:W3:Y:S02]  /*ac20*/  SYNCS.PHASECHK.TRANS64.TRYWAIT P1, [R9+URZ+0x38850], R7 ;  /* 0x03885007090075a7 */ /* 0x000ee4000802017f */
[----:B---3--:R-:W-:Y:S05]  /*ac30*/  @!P1 BRA `(.L_x_8362) ;  /* 0x000000f400809947 */ /* 0x008fea0003800000 */
.L_x_8361:
        /* <DEDUP_REMOVED lines=327> */
.L_x_8363:
        /* <DEDUP_REMOVED lines=18> */
[----:B------:R-:W-:Y:S01]  /*c1d0*/  UMOV UR10, UR4 ;  /* 0x00000004000a7c82 */ /* 0x000fe20008000000 */
[----:B------:R-:W-:Y:S01]  /*c1e0*/  FMUL.FTZ R159, R159, UR5 ;  /* 0x000000059f9f7c20 */ /* 0x000fe20008410000 */
[----:B------:R-:W2:Y:S01]  /*c1f0*/  S2R R185, SR_CgaCtaId ;  /* 0x0000000000b97919 */ /* 0x000ea20000008800 */
[----:B------:R-:W-:Y:S01]  /*c200*/  FMUL.FTZ R155, R155, UR5 ;  /* 0x000000059b9b7c20 */ /* 0x000fe20008410000 */
[----:B------:R-:W3:Y:S01]  /*c210*/  MUFU.TANH R14, R14 ;  /* 0x0000000e000e7308 */ /* 0x000ee20000002400 */
[----:B0-----:R-:W-:Y:S01]  /*c220*/  FMNMX.FTZ R7, R8, R12, !PT ;  /* 0x0000000c08077209 */ /* 0x001fe20007810000 */
[----:B------:R-:W-:Y:S01]  /*c230*/  FMUL.FTZ R158, R158, UR5 ;  /* 0x000000059e9e7c20 */ /* 0x000fe20008410000 */
[----:B------:R-:W-:Y:S01]  /*c240*/  FMUL.FTZ R170, R170, UR5 ;  /* 0x00000005aaaa7c20 */ /* 0x000fe20008410000 */
[----:B------:R-:W-:Y:S01]  /*c250*/  ISETP.NE.AND P1, PT, R23, RZ, PT ;  /* 0x000000ff1700720c */ /* 0x000fe20003f25270 */
[----:B------:R-:W-:-:S03]  /*c260*/  UMOV UR15, 0x40000040 ;  /* 0x40000040000f7882 */ /* 0x000fc60000000000 */
[----:B------:R-:W0:Y:S01]  /*c270*/  MUFU.TANH R15, R15 ;  /* 0x0000000f000f7308 */ /* 0x000e220000002400 */
[----:B-1----:R-:W-:-:S07]  /*c280*/  FMNMX.FTZ R7, R13, R7, !PT ;  /* 0x000000070d077209 */ /* 0x002fce0007810000 */
[----:B------:R-:W1:Y:S01]  /*c290*/  MUFU.TANH R20, R20 ;  /* 0x0000001400147308 */ /* 0x000e620000002400 */
[----:B---3--:R-:W-:Y:S01]  /*c2a0*/  FMNMX.FTZ R7, R14, R7, !PT ;  /* 0x000000070e077209 */ /* 0x008fe20007810000 */
[----:B------:R-:W-:-:S04]  /*c2b0*/  @!P1 IMAD R11, R11, 0x40, R19 ;  /* 0x000000400b0b9824 */ /* 0x000fc800078e0213 */
[----:B------:R-:W-:Y:S02]  /*c2c0*/  @!P1 IMAD R11, R11, 0x4, R17 ;  /* 0x000000040b0b9824 */ /* 0x000fe400078e0211 */
        /* <DEDUP_REMOVED lines=22> */
[----:B------:R-:W-:Y:S01]  /*c430*/  MUFU.TANH R155, R155 ;  /* 0x0000009b009b7308 */ /* 0x000fe20000002400 */
[----:B---3--:R-:W-:-:S07]  /*c440*/  FMNMX.FTZ R7, R169, R7, !PT ;  /* 0x00000007a9077209 */ /* 0x008fce0007810000 */
[----:B------:R-:W-:Y:S01]  /*c450*/  MUFU.TANH R158, R158 ;  /* 0x0000009e009e7308 */ /* 0x000fe20000002400 */
[----:B0-----:R-:W-:-:S05]  /*c460*/  FMNMX.FTZ R7, R172, R7, !PT ;  /* 0x00000007ac077209 */ /* 0x001fca0007810000 */
[----:B------:R-:W0:Y:S02]  /*c470*/  SHFL.BFLY PT, R165, R7, 0x2, 0x1f ;  /* 0x0c401f0007a57f89 */ /* 0x000e2400000e0000 */
[----:B0-----:R-:W-:Y:S01]  /*c480*/  FMNMX.FTZ R7, R7, R165, !PT ;  /* 0x000000a507077209 */ /* 0x001fe20007810000 */
[----:B------:R-:W-:-:S04]  /*c490*/  FMUL.FTZ R165, R154, UR5 ;  /* 0x000000059aa57c20 */ /* 0x000fc80008410000 */
[----:B------:R-:W0:Y:S02]  /*c4a0*/  SHFL.BFLY PT, R173, R7, 0x1, 0x1f ;  /* 0x0c201f0007ad7f89 */ /* 0x000e2400000e0000 */
[----:B------:R-:W-:Y:S01]  /*c4b0*/  MUFU.TANH R165, R165 ;  /* 0x000000a500a57308 */ /* 0x000fe20000002400 */
[----:B0-----:R-:W-:-:S05]  /*c4c0*/  FMNMX.FTZ R7, R7, R173, !PT ;  /* 0x000000ad07077209 */ /* 0x001fca0007810000 */
[C---:B------:R-:W-:Y:S01]  /*c4d0*/  FMUL.FTZ R154, R7.reuse, UR10 ;  /* 0x0000000a079a7c20 */ /* 0x040fe20008410000 */
[----:B------:R-:W-:Y:S02]  /*c4e0*/  FADD.FTZ R176, -R7, R12 ;  /* 0x0000000c07b07221 */ /* 0x000fe40000010100 */
[----:B------:R0:W-:Y:S01]  /*c4f0*/  MUFU.TANH R12, R159 ;  /* 0x0000009f000c7308 */ /* 0x0001e20000002400 */
[--C-:B------:R-:W-:Y:S01]  /*c500*/  FFMA.FTZ R8, R8, UR10, -R154.reuse ;  /* 0x0000000a08087c23 */ /* 0x100fe2000801089a */
[----:B------:R-:W-:Y:S01]  /*c510*/  FMUL.FTZ R176, R176, UR10 ;  /* 0x0000000ab0b07c20 */ /* 0x000fe20008410000 */
[--C-:B------:R-:W-:Y:S01]  /*c520*/  FFMA.FTZ R173, R152, UR10, -R154.reuse ;  /* 0x0000000a98ad7c23 */ /* 0x100fe2000801089a */
[--C-:B------:R-:W-:Y:S01]  /*c530*/  FFMA.FTZ R14, R14, UR10, -R154.reuse ;  /* 0x0000000a0e0e7c23 */ /* 0x100fe2000801089a */
[--C-:B------:R-:W-:Y:S01]  /*c540*/  FFMA.FTZ R15, R15, UR10, -R154.reuse ;  /* 0x0000000a0f0f7c23 */ /* 0x100fe2000801089a */
[--C-:B------:R-:W-:Y:S01]  /*c550*/  FFMA.FTZ R20, R20, UR10, -R154.reuse ;  /* 0x0000000a14147c23 */ /* 0x100fe2000801089a */
[--C-:B------:R-:W-:Y:S01]  /*c560*/  FFMA.FTZ R21, R21, UR10, -R154.reuse ;  /* 0x0000000a15157c23 */ /* 0x100fe2000801089a */
[----:B------:R-:W-:Y:S01]  /*c570*/  MUFU.EX2 R8, R8 ;  /* 0x0000000800087308 */ /* 0x000fe20000000800 */
[--C-:B0-----:R-:W-:Y:S01]  /*c580*/  FFMA.FTZ R159, R13, UR10, -R154.reuse ;  /* 0x0000000a0d9f7c23 */ /* 0x101fe2000801089a */
        /* <DEDUP_REMOVED lines=8> */
[--C-:B------:R-:W-:Y:S01]  /*c610*/  FFMA.FTZ R169, R169, UR10, -R154.reuse ;  /* 0x0000000aa9a97c23 */ /* 0x100fe2000801089a */
[----:B------:R-:W-:-:S05]  /*c620*/  FFMA.FTZ R172, R172, UR10, -R154 ;  /* 0x0000000aacac7c23 */ /* 0x000fca000801089a */
[----:B------:R3:W4:Y:S01]  /*c630*/  MUFU.EX2 R152, R159 ;  /* 0x0000009f00987308 */ /* 0x0007220000000800 */
[----:B0-----:R-:W-:-:S07]  /*c640*/  FMUL.FTZ R176, R183, UR5 ;  /* 0x00000005b7b07c20 */ /* 0x001fce0008410000 */
[----:B------:R-:W-:Y:S01]  /*c650*/  MUFU.EX2 R15, R15 ;  /* 0x0000000f000f7308 */ /* 0x000fe20000000800 */
[----:B-1----:R-:W-:Y:S01]  /*c660*/  FFMA.FTZ R154, R13, R6, R8 ;  /* 0x000000060d9a7223 */ /* 0x002fe20000010008 */
[----:B---3--:R-:W-:Y:S01]  /*c670*/  FMUL.FTZ R159, R162, UR5 ;  /* 0x00000005a29f7c20 */ /* 0x008fe20008410000 */
[----:B------:R-:W-:Y:S01]  /*c680*/  FMUL.FTZ R162, R163, UR5 ;  /* 0x00000005a3a27c20 */ /* 0x000fe20008410000 */
[----:B------:R-:W-:Y:S01]  /*c690*/  FMUL.FTZ R6, R166, UR5 ;  /* 0x00000005a6067c20 */ /* 0x000fe20008410000 */
[----:B------:R-:W-:Y:S01]  /*c6a0*/  FMUL.FTZ R166, R171, UR5 ;  /* 0x00000005aba67c20 */ /* 0x000fe20008410000 */
[----:B------:R-:W-:Y:S01]  /*c6b0*/  FMUL.FTZ R171, R178, UR5 ;  /* 0x00000005b2ab7c20 */ /* 0x000fe20008410000 */
[-C--:B------:R-:W-:Y:S01]  /*c6c0*/  FMUL.FTZ R24, R24, R13.reuse ;  /* 0x0000000d18187220 */ /* 0x080fe20000410000 */
[----:B------:R-:W-:Y:S01]  /*c6d0*/  MUFU.TANH R159, R159 ;  /* 0x0000009f009f7308 */ /* 0x000fe20000002400 */
[C---:B----4-:R-:W-:Y:S01]  /*c6e0*/  FADD.FTZ R154, R152.reuse, R154 ;  /* 0x0000009a989a7221 */ /* 0x050fe20000010000 */
        /* <DEDUP_REMOVED lines=15> */
[----:B0-----:R-:W-:Y:S01]  /*c7e0*/  FMUL.FTZ R14, R167, UR5 ;  /* 0x00000005a70e7c20 */ /* 0x001fe20008410000 */
[----:B------:R-:W-:Y:S01]  /*c7f0*/  FMUL.FTZ R167, R174, UR5 ;  /* 0x00000005aea77c20 */ /* 0x000fe20008410000 */
[----:B------:R-:W-:Y:S01]  /*c800*/  FMUL.FTZ R174, R179, UR5 ;  /* 0x00000005b3ae7c20 */ /* 0x000fe20008410000 */
[-C--:B------:R-:W-:Y:S01]  /*c810*/  FMUL.FTZ R49, R49, R13.reuse ;  /* 0x0000000d31317220 */ /* 0x080fe20000410000 */
[-C--:B------:R-:W-:Y:S01]  /*c820*/  FMUL.FTZ R52, R52, R13.reuse ;  /* 0x0000000d34347220 */ /* 0x080fe20000410000 */
[-C--:B------:R-:W-:Y:S01]  /*c830*/  FMUL.FTZ R53, R53, R13.reuse ;  /* 0x0000000d35357220 */ /* 0x080fe20000410000 */
[-C--:B------:R-:W-:Y:S01]  /*c840*/  FMUL.FTZ R56, R56, R13.reuse ;  /* 0x0000000d38387220 */ /* 0x080fe20000410000 */
[----:B------:R-:W0:Y:S01]  /*c850*/  MUFU.TANH R6, R6 ;  /* 0x0000000600067308 */ /* 0x000e220000002400 */
[----:B-1----:R-:W-:Y:S01]  /*c860*/  FADD.FTZ R154, R8, R154 ;  /* 0x0000009a089a7221 */ /* 0x002fe20000010000 */
[-C--:B------:R-:W-:Y:S01]  /*c870*/  FMUL.FTZ R57, R57, R13.reuse ;  /* 0x0000000d39397220 */ /* 0x080fe20000410000 */
[-C--:B------:R-:W-:Y:S01]  /*c880*/  FMUL.FTZ R60, R60, R13.reuse ;  /* 0x0000000d3c3c7220 */ /* 0x080fe20000410000 */
[-C--:B------:R-:W-:Y:S01]  /*c890*/  FMUL.FTZ R61, R61, R13.reuse ;  /* 0x0000000d3d3d7220 */ /* 0x080fe20000410000 */
[C---:B------:R-:W-:Y:S01]  /*c8a0*/  FADD.FTZ R163, R15.reuse, R154 ;  /* 0x0000009a0fa37221 */ /* 0x040fe20000010000 */
[----:B------:R-:W-:Y:S01]  /*c8b0*/  F2FP.F16.F32.PACK_AB R154, R15, R8 ;  /* 0x000000080f9a723e */ /* 0x000fe200000000ff */
[----:B------:R-:W-:Y:S01]  /*c8c0*/  VIADD R8, R9, 0x38840 ;  /* 0x0003884009087836 */ /* 0x000fe20000000000 */
[----:B------:R-:W1:Y:S01]  /*c8d0*/  MUFU.TANH R14, R14 ;  /* 0x0000000e000e7308 */ /* 0x000e620000002400 */
[-C--:B------:R-:W-:Y:S01]  /*c8e0*/  FMUL.FTZ R64, R64, R13.reuse ;  /* 0x0000000d40407220 */ /* 0x080fe20000410000 */
[-C--:B------:R-:W-:Y:S01]  /*c8f0*/  FMUL.FTZ R65, R65, R13.reuse ;  /* 0x0000000d41417220 */ /* 0x080fe20000410000 */
[-C--:B------:R-:W-:Y:S01]  /*c900*/  FMUL.FTZ R68, R68, R13.reuse ;  /* 0x0000000d44447220 */ /* 0x080fe20000410000 */
[----:B--2---:R-:W-:Y:S01]  /*c910*/  PRMT R8, R185, 0x654, R8 ;  /* 0x00000654b9087816 */ /* 0x004fe20000000008 */
[-C--:B------:R-:W-:Y:S01]  /*c920*/  FMUL.FTZ R69, R69, R13.reuse ;  /* 0x0000000d45457220 */ /* 0x080fe20000410000 */
[-C--:B------:R-:W-:Y:S01]  /*c930*/  FMUL.FTZ R72, R72, R13.reuse ;  /* 0x0000000d48487220 */ /* 0x080fe20000410000 */
[-C--:B------:R-:W-:Y:S01]  /*c940*/  FMUL.FTZ R73, R73, R13.reuse ;  /* 0x0000000d49497220 */ /* 0x080fe20000410000 */
[----:B------:R2:W-:Y:S01]  /*c950*/  SYNCS.ARRIVE.TRANS64.RED.A1T0 RZ, [R8+URZ], RZ ;  /* 0x000000ff08ff79a7 */ /* 0x0005e2000810043f */
[----:B------:R4:W5:Y:S01]  /*c960*/  MUFU.TANH R15, R170 ;  /* 0x000000aa000f7308 */ /* 0x0009620000002400 */
[----:B------:R-:W-:Y:S01]  /*c970*/  @!P1 STS [R11+0x38400], R13 ;  /* 0x0384000d0b009388 */ /* 0x000fe20000000800 */
[-C--:B------:R-:W-:Y:S01]  /*c980*/  FMUL.FTZ R76, R76, R13.reuse ;  /* 0x0000000d4c4c7220 */ /* 0x080fe20000410000 */
[-C--:B------:R-:W-:Y:S01]  /*c990*/  FMUL.FTZ R77, R77, R13.reuse ;  /* 0x0000000d4d4d7220 */ /* 0x080fe20000410000 */
[-C--:B------:R-:W-:Y:S01]  /*c9a0*/  FMUL.FTZ R80, R80, R13.reuse ;  /* 0x0000000d50507220 */ /* 0x080fe20000410000 */
[-C--:B------:R-:W-:Y:S01]  /*c9b0*/  FMUL.FTZ R81, R81, R13.reuse ;  /* 0x0000000d51517220 */ /* 0x080fe20000410000 */
[-C--:B------:R-:W-:Y:S01]  /*c9c0*/  FMUL.FTZ R84, R84, R13.reuse ;  /* 0x0000000d54547220 */ /* 0x080fe20000410000 */
[----:B--2---:R-:W-:Y:S01]  /*c9d0*/  FMNMX.FTZ R8, R165, R10, !PT ;  /* 0x0000000aa5087209 */ /* 0x004fe20007810000 */
[----:B------:R-:W2:Y:S01]  /*c9e0*/  MUFU.TANH R166, R166 ;  /* 0x000000a600a67308 */ /* 0x000ea20000002400 */
[----:B----4-:R-:W-:Y:S01]  /*c9f0*/  FMUL.FTZ R170, R175, UR5 ;  /* 0x00000005afaa7c20 */ /* 0x010fe20008410000 */
[----:B------:R-:W-:Y:S01]  /*ca00*/  FMUL.FTZ R175, R182, UR5 ;  /* 0x00000005b6af7c20 */ /* 0x000fe20008410000 */
        /* <DEDUP_REMOVED lines=16> */
[----:B---3--:R-:W-:Y:S01]  /*cb10*/  FMNMX.FTZ R8, R162, R8, !PT ;  /* 0x00000008a2087209 */ /* 0x008fe20007810000 */
[-C--:B------:R-:W-:Y:S01]  /*cb20*/  FMUL.FTZ R105, R105, R13.reuse ;  /* 0x0000000d69697220 */ /* 0x080fe20000410000 */
[-C--:B------:R-:W-:Y:S01]  /*cb30*/  FMUL.FTZ R108, R108, R13.reuse ;  /* 0x0000000d6c6c7220 */ /* 0x080fe20000410000 */
[-C--:B------:R-:W-:Y:S01]  /*cb40*/  FMUL.FTZ R109, R109, R13.reuse ;  /* 0x0000000d6d6d7220 */ /* 0x080fe20000410000 */
[----:B0-----:R-:W-:Y:S01]  /*cb50*/  FMNMX.FTZ R8, R6, R8, !PT ;  /* 0x0000000806087209 */ /* 0x001fe20007810000 */
[----:B------:R-:W0:Y:S01]  /*cb60*/  MUFU.TANH R171, R171 ;  /* 0x000000ab00ab7308 */ /* 0x000e220000002400 */
[-C--:B------:R-:W-:Y:S01]  /*cb70*/  FMUL.FTZ R112, R112, R13.reuse ;  /* 0x0000000d70707220 */ /* 0x080fe20000410000 */
[-C--:B------:R-:W-:Y:S01]  /*cb80*/  FMUL.FTZ R113, R113, R13.reuse ;  /* 0x0000000d71717220 */ /* 0x080fe20000410000 */
[----:B-1----:R-:W-:Y:S01]  /*cb90*/  FMNMX.FTZ R8, R14, R8, !PT ;  /* 0x000000080e087209 */ /* 0x002fe20007810000 */
[-C--:B------:R-:W-:Y:S01]  /*cba0*/  FMUL.FTZ R116, R116, R13.reuse ;  /* 0x0000000d74747220 */ /* 0x080fe20000410000 */
[-C--:B------:R-:W-:Y:S01]  /*cbb0*/  FMUL.FTZ R117, R117, R13.reuse ;  /* 0x0000000d75757220 */ /* 0x080fe20000410000 */
[-C--:B------:R-:W-:Y:S01]  /*cbc0*/  FMUL.FTZ R120, R120, R13.reuse ;  /* 0x0000000d78787220 */ /* 0x080fe20000410000 */
[----:B-----5:R-:W-:Y:S01]  /*cbd0*/  FMNMX.FTZ R8, R15, R8, !PT ;  /* 0x000000080f087209 */ /* 0x020fe20007810000 */
[----:B------:R-:W1:Y:S01]  /*cbe0*/  MUFU.TANH R174, R174 ;  /* 0x000000ae00ae7308 */ /* 0x000e620000002400 */
[-C--:B------:R-:W-:Y:S01]  /*cbf0*/  FMUL.FTZ R121, R121, R13.reuse ;  /* 0x0000000d79797220 */ /* 0x080fe20000410000 */
[-C--:B------:R-:W-:Y:S01]  /*cc00*/  FMUL.FTZ R124, R124, R13.reuse ;  /* 0x0000000d7c7c7220 */ /* 0x080fe20000410000 */
[----:B--2---:R-:W-:Y:S01]  /*cc10*/  FMNMX.FTZ R8, R166, R8, !PT ;  /* 0x00000008a6087209 */ /* 0x004fe20007810000 */
[-C--:B------:R-:W-:Y:S01]  /*cc20*/  FMUL.FTZ R125, R125, R13.reuse ;  /* 0x0000000d7d7d7220 */ /* 0x080fe20000410000 */
[-C--:B------:R-:W-:Y:S01]  /*cc30*/  FMUL.FTZ R128, R128, R13.reuse ;  /* 0x0000000d80807220 */ /* 0x080fe20000410000 */
[-C--:B------:R-:W-:Y:S01]  /*cc40*/  FMUL.FTZ R129, R129, R13.reuse ;  /* 0x0000000d81817220 */ /* 0x080fe20000410000 */
[----:B----4-:R-:W-:Y:S01]  /*cc50*/  FMNMX.FTZ R8, R167, R8, !PT ;  /* 0x00000008a7087209 */ /* 0x010fe20007810000 */
[----:B------:R-:W2:Y:S01]  /*cc60*/  MUFU.TANH R175, R175 ;  /* 0x000000af00af7308 */ /* 0x000ea20000002400 */
[-C--:B------:R-:W-:Y:S01]  /*cc70*/  FMUL.FTZ R132, R132, R13.reuse ;  /* 0x0000000d84847220 */ /* 0x080fe20000410000 */
[-C--:B------:R-:W-:Y:S01]  /*cc80*/  FMUL.FTZ R133, R133, R13.reuse ;  /* 0x0000000d85857220 */ /* 0x080fe20000410000 */
[----:B------:R-:W-:Y:S01]  /*cc90*/  FMNMX.FTZ R8, R170, R8, !PT ;  /* 0x00000008aa087209 */ /* 0x000fe20007810000 */
        /* <DEDUP_REMOVED lines=10> */
[----:B------:R-:W-:-:S02]  /*cd40*/  FMUL.FTZ R149, R149, R13 ;  /* 0x0000000d95957220 */ /* 0x000fc40000410000 */
[----:B------:R-:W1:Y:S01]  /*cd50*/  MUFU.EX2 R20, R20 ;  /* 0x0000001400147308 */ /* 0x000e620000000800 */
[----:B--2---:R-:W-:-:S07]  /*cd60*/  FMNMX.FTZ R8, R175, R8, !PT ;  /* 0x00000008af087209 */ /* 0x004fce0007810000 */
[----:B------:R-:W2:Y:S01]  /*cd70*/  MUFU.EX2 R21, R21 ;  /* 0x0000001500157308 */ /* 0x000ea20000000800 */
[----:B0-----:R-:W-:-:S05]  /*cd80*/  FMNMX.FTZ R8, R176, R8, !PT ;  /* 0x00000008b0087209 */ /* 0x001fca0007810000 */
[----:B------:R-:W0:Y:S02]  /*cd90*/  SHFL.BFLY PT, R177, R8, 0x2, 0x1f ;  /* 0x0c401f0008b17f89 */ /* 0x000e2400000e0000 */
[----:B------:R-:W3:Y:S01]  /*cda0*/  MUFU.EX2 R173, R173 ;  /* 0x000000ad00ad7308 */ /* 0x000ee20000000800 */
[----:B-1----:R-:W-:-:S07]  /*cdb0*/  FADD.FTZ R163, R20, R163 ;  /* 0x000000a314a37221 */ /* 0x002fce0000010000 */
[----:B------:R1:W-:Y:S01]  /*cdc0*/  MUFU.EX2 R178, R156 ;  /* 0x0000009c00b27308 */ /* 0x0003e20000000800 */
[----:B--2---:R-:W-:-:S07]  /*cdd0*/  FADD.FTZ R163, R21, R163 ;  /* 0x000000a315a37221 */ /* 0x004fce0000010000 */
[----:B------:R-:W-:Y:S01]  /*cde0*/  MUFU.EX2 R157, R157 ;  /* 0x0000009d009d7308 */ /* 0x000fe20000000800 */
[----:B---3--:R-:W-:Y:S01]  /*cdf0*/  FADD.FTZ R163, R173, R163 ;  /* 0x000000a3ada37221 */ /* 0x008fe20000010000 */
[----:B-1----:R-:W-:Y:S02]  /*ce00*/  F2FP.F16.F32.PACK_AB R156, R21, R20 ;  /* 0x00000014159c723e */ /* 0x002fe400000000ff */
[----:B0-----:R-:W-:-:S04]  /*ce10*/  FMNMX.FTZ R8, R8, R177, !PT ;  /* 0x000000b108087209 */ /* 0x001fc80007810000 */
[----:B------:R-:W0:Y:S01]  /*ce20*/  MUFU.EX2 R177, R153 ;  /* 0x0000009900b17308 */ /* 0x000e220000000800 */
[----:B------:R-:W1:Y:S07]  /*ce30*/  SHFL.BFLY PT, R179, R8, 0x1, 0x1f ;  /* 0x0c201f0008b37f89 */ /* 0x000e6e00000e0000 */
[----:B------:R-:W-:Y:S08]  /*ce40*/  MUFU.EX2 R161, R161 ;  /* 0x000000a100a17308 */ /* 0x000ff00000000800 */
[----:B------:R-:W-:Y:S01]  /*ce50*/  MUFU.EX2 R164, R164 ;  /* 0x000000a400a47308 */ /* 0x000fe20000000800 */
[----:B0-----:R-:W-:-:S04]  /*ce60*/  FADD.FTZ R163, R177, R163 ;  /* 0x000000a3b1a37221 */ /* 0x001fc80000010000 */
[----:B------:R-:W-:-:S03]  /*ce70*/  FADD.FTZ R163, R178, R163 ;  /* 0x000000a3b2a37221 */ /* 0x000fc60000010000 */
[----:B------:R-:W-:Y:S01]  /*ce80*/  MUFU.EX2 R168, R168 ;  /* 0x000000a800a87308 */ /* 0x000fe20000000800 */
[----:B------:R-:W-:Y:S01]  /*ce90*/  FADD.FTZ R163, R157, R163 ;  /* 0x000000a39da37221 */ /* 0x000fe20000010000 */
[----:B-1----:R-:W-:-:S05]  /*cea0*/  FMNMX.FTZ R8, R8, R179, !PT ;  /* 0x000000b308087209 */ /* 0x002fca0007810000 */
[----:B------:R-:W-:Y:S01]  /*ceb0*/  FADD.FTZ R10, -R8, R10 ;  /* 0x0000000a080a7221 */ /* 0x000fe20000010100 */
[----:B------:R-:W0:Y:S03]  /*cec0*/  MUFU.EX2 R179, R160 ;  /* 0x000000a000b37308 */ /* 0x000e260000000800 */
[----:B------:R-:W-:-:S05]  /*ced0*/  FMUL.FTZ R10, R10, UR10 ;  /* 0x0000000a0a0a7c20 */ /* 0x000fca0008410000 */
[----:B------:R-:W-:Y:S08]  /*cee0*/  MUFU.EX2 R169, R169 ;  /* 0x000000a900a97308 */ /* 0x000ff00000000800 */
[----:B------:R-:W1:Y:S01]  /*cef0*/  MUFU.EX2 R10, R10 ;  /* 0x0000000a000a7308 */ /* 0x000e620000000800 */
[----:B0-----:R-:W-:-:S04]  /*cf00*/  FADD.FTZ R163, R179, R163 ;  /* 0x000000a3b3a37221 */ /* 0x001fc80000010000 */
[----:B------:R-:W-:-:S03]  /*cf10*/  FADD.FTZ R163, R161, R163 ;  /* 0x000000a3a1a37221 */ /* 0x000fc60000010000 */
[----:B------:R-:W-:Y:S01]  /*cf20*/  MUFU.EX2 R172, R172 ;  /* 0x000000ac00ac7308 */ /* 0x000fe20000000800 */
[----:B------:R-:W-:Y:S01]  /*cf30*/  FADD.FTZ R163, R164, R163 ;  /* 0x000000a3a4a37221 */ /* 0x000fe20000010000 */
[----:B------:R-:W-:-:S03]  /*cf40*/  F2FP.F16.F32.PACK_AB R164, R168, R164 ;  /* 0x000000a4a8a4723e */ /* 0x000fc600000000ff */
[----:B------:R-:W-:Y:S01]  /*cf50*/  FADD.FTZ R163, R168, R163 ;  /* 0x000000a3a8a37221 */ /* 0x000fe20000010000 */
[----:B------:R-:W-:Y:S01]  /*cf60*/  IMAD R168, R2, 0x1000, R22 ;  /* 0x0000100002a87824 */ /* 0x000fe200078e0216 */
[----:B-1----:R0:W-:Y:S02]  /*cf70*/  @!P1 STS [R11+0x38420], R10 ;  /* 0x0384200a0b009388 */ /* 0x0021e40000000800 */
[----:B------:R-:W-:Y:S02]  /*cf80*/  FADD.FTZ R163, R169, R163 ;  /* 0x000000a3a9a37221 */ /* 0x000fe40000010000 */
        /* <DEDUP_REMOVED lines=30> */
[-C--:B------:R-:W-:Y:S01]  /*d170*/  FMUL.FTZ R46, R46, R10.reuse ;  /* 0x0000000a2e2e7220 */ /* 0x080fe20000410000 */
[-C--:B------:R-:W-:Y:S01]  /*d180*/  FMUL.FTZ R47, R47, R10.reuse ;  /* 0x0000000a2f2f7220 */ /* 0x080fe20000410000 */
[-C--:B------:R-:W-:Y:S01]  /*d190*/  FMUL.FTZ R50, R50, R10.reuse ;  /* 0x0000000a32327220 */ /* 0x080fe20000410000 */
[-C--:B------:R-:W-:Y:S01]  /*d1a0*/  FMUL.FTZ R51, R51, R10.reuse ;  /* 0x0000000a33337220 */ /* 0x080fe20000410000 */
[-C--:B------:R-:W-:Y:S01]  /*d1b0*/  FMUL.FTZ R54, R54, R10.reuse ;  /* 0x0000000a36367220 */ /* 0x080fe20000410000 */
[----:B0-----:R-:W-:Y:S01]  /*d1c0*/  FFMA.FTZ R181, R10, R5, R165 ;  /* 0x000000050ab57223 */ /* 0x001fe200000100a5 */
        /* <DEDUP_REMOVED lines=10> */
[----:B-1----:R-:W-:Y:S01]  /*d270*/  FADD.FTZ R181, R155, R181 ;  /* 0x000000b59bb57221 */ /* 0x002fe20000010000 */
[----:B0-----:R-:W-:Y:S01]  /*d280*/  F2FP.F16.F32.PACK_AB R158, R177, R173 ;  /* 0x000000adb19e723e */ /* 0x001fe200000000ff */
        /* <DEDUP_REMOVED lines=46> */
[----:B-1----:R-:W-:Y:S01]  /*d570*/  F2FP.F16.F32.PACK_AB R153, R155, R165 ;  /* 0x000000a59b99723e */ /* 0x002fe200000000ff */
[-C--:B------:R-:W-:Y:S01]  /*d580*/  FMUL.FTZ R147, R147, R10.reuse ;  /* 0x0000000a93937220 */ /* 0x080fe20000410000 */
[----:B--2---:R-:W-:Y:S01]  /*d590*/  F2FP.F16.F32.PACK_AB R155, R12, R11 ;  /* 0x0000000b0c9b723e */ /* 0x004fe200000000ff */
[----:B------:R-:W-:Y:S01]  /*d5a0*/  BAR.SYNC.DEFER_BLOCKING 0xf, 0x100 ;  /* 0x03c4000000007b1d */ /* 0x000fe20000010000 */
[----:B0-----:R-:W-:Y:S01]  /*d5b0*/  F2FP.F16.F32.PACK_AB R159, R14, R171 ;  /* 0x000000ab0e9f723e */ /* 0x001fe200000000ff */
[-C--:B------:R-:W-:Y:S01]  /*d5c0*/  FMUL.FTZ R150, R150, R10.reuse ;  /* 0x0000000a96967220 */ /* 0x080fe20000410000 */
[----:B------:R-:W-:Y:S01]  /*d5d0*/  FMUL.FTZ R151, R151, R10 ;  /* 0x0000000a97977220 */ /* 0x000fe20000410000 */
[----:B------:R-:W-:Y:S01]  /*d5e0*/  VIADD R10, R168, 0x80 ;  /* 0x00000080a80a7836 */ /* 0x000fe20000000000 */
[----:B---3--:R-:W-:Y:S01]  /*d5f0*/  F2FP.F16.F32.PACK_AB R166, R172, R169 ;  /* 0x000000a9aca6723e */ /* 0x008fe200000000ff */
[----:B------:R-:W-:Y:S01]  /*d600*/  MUFU.EX2 R20, R167 ;  /* 0x000000a700147308 */ /* 0x000fe20000000800 */
[----:B------:R-:W-:Y:S01]  /*d610*/  UMOV UR14, UR6 ;  /* 0x00000006000e7c82 */ /* 0x000fe20008000000 */
[----:B------:R-:W-:Y:S01]  /*d620*/  FADD.FTZ R181, R11, R181 ;  /* 0x000000b50bb57221 */ /* 0x000fe20000010000 */
[----:B------:R-:W-:Y:S01]  /*d630*/  R2UR UR6, R10 ;  /* 0x000000000a0672ca */ /* 0x000fe200000e0000 */
[----:B------:R-:W-:-:S02]  /*d640*/  VIADD R10, R168, 0x100 ;  /* 0x00000100a80a7836 */ /* 0x000fc40000000000 */
[----:B------:R-:W-:Y:S01]  /*d650*/  VIADD R168, R168, 0x180 ;  /* 0x00000180a8a87836 */ /* 0x000fe20000000000 */
[----:B----4-:R-:W-:Y:S01]  /*d660*/  F2FP.F16.F32.PACK_AB R161, R182, R5 ;  /* 0x00000005b6a1723e */ /* 0x010fe200000000ff */
[----:B------:R0:W1:Y:S01]  /*d670*/  MUFU.EX2 R21, R160 ;  /* 0x000000a000157308 */ /* 0x0000620000000800 */
[----:B------:R-:W-:-:S04]  /*d680*/  FADD.FTZ R181, R12, R181 ;  /* 0x000000b50cb57221 */ /* 0x000fc80000010000 */
[----:B------:R-:W-:-:S03]  /*d690*/  FADD.FTZ R181, R15, R181 ;  /* 0x000000b50fb57221 */ /* 0x000fc60000010000 */
[----:B------:R-:W-:Y:S01]  /*d6a0*/  MUFU.EX2 R180, R180 ;  /* 0x000000b400b47308 */ /* 0x000fe20000000800 */
[----:B0-----:R-:W-:Y:S01]  /*d6b0*/  F2FP.F16.F32.PACK_AB R160, R157, R178 ;  /* 0x000000b29da0723e */ /* 0x001fe200000000ff */
[----:B------:R0:W-:Y:S01]  /*d6c0*/  STSM.16.M88.4 [R184+0x36400], R152 ;  /* 0x03640098b8007844 */ /* 0x0001e20000000200 */
[C---:B------:R-:W-:Y:S01]  /*d6d0*/  F2FP.F16.F32.PACK_AB R157, R170.reuse, R15 ;  /* 0x0000000faa9d723e */ /* 0x040fe200000000ff */
[----:B------:R-:W-:-:S04]  /*d6e0*/  FADD.FTZ R181, R170, R181 ;  /* 0x000000b5aab57221 */ /* 0x000fc80000010000 */
[----:B------:R-:W2:Y:S01]  /*d6f0*/  MUFU.EX2 R174, R174 ;  /* 0x000000ae00ae7308 */ /* 0x000ea20000000800 */
[----:B-1----:R-:W-:Y:S01]  /*d700*/  F2FP.F16.F32.PACK_AB R163, R21, R20 ;  /* 0x0000001415a3723e */ /* 0x002fe200000000ff */
[----:B------:R0:W-:Y:S01]  /*d710*/  STSM.16.M88.4 [R189], R156 ;  /* 0x0000009cbd007844 */ /* 0x0001e20000000200 */
[----:B------:R-:W-:-:S03]  /*d720*/  FADD.FTZ R181, R171, R181 ;  /* 0x000000b5abb57221 */ /* 0x000fc60000010000 */
[----:B------:R0:W-:Y:S01]  /*d730*/  STSM.16.M88.4 [R187], R160 ;  /* 0x000000a0bb007844 */ /* 0x0001e20000000200 */
[----:B------:R-:W-:Y:S01]  /*d740*/  FADD.FTZ R181, R14, R181 ;  /* 0x000000b50eb57221 */ /* 0x000fe20000010000 */
[----:B------:R-:W-:Y:S03]  /*d750*/  MUFU.EX2 R175, R175 ;  /* 0x000000af00af7308 */ /* 0x000fe60000000800 */
[----:B------:R-:W-:-:S04]  /*d760*/  FADD.FTZ R181, R5, R181 ;  /* 0x000000b505b57221 */ /* 0x000fc80000010000 */
[----:B------:R-:W-:Y:S01]  /*d770*/  FADD.FTZ R181, R182, R181 ;  /* 0x000000b5b6b57221 */ /* 0x000fe20000010000 */
[----:B------:R-:W1:Y:S01]  /*d780*/  MUFU.EX2 R176, R176 ;  /* 0x000000b000b07308 */ /* 0x000e620000000800 */
[----:B--2---:R-:W-:Y:S02]  /*d790*/  F2FP.F16.F32.PACK_AB R165, R174, R180 ;  /* 0x000000b4aea5723e */ /* 0x004fe400000000ff */
[----:B------:R-:W-:-:S04]  /*d7a0*/  FADD.FTZ R181, R20, R181 ;  /* 0x000000b514b57221 */ /* 0x000fc80000010000 */
[----:B------:R-:W-:-:S04]  /*d7b0*/  FADD.FTZ R181, R21, R181 ;  /* 0x000000b515b57221 */ /* 0x000fc80000010000 */
[----:B------:R-:W-:-:S04]  /*d7c0*/  FADD.FTZ R181, R180, R181 ;  /* 0x000000b5b4b57221 */ /* 0x000fc80000010000 */
[----:B------:R-:W-:Y:S01]  /*d7d0*/  FADD.FTZ R181, R174, R181 ;  /* 0x000000b5aeb57221 */ /* 0x000fe20000010000 */
[----:B-1----:R-:W-:-:S03]  /*d7e0*/  F2FP.F16.F32.PACK_AB R167, R176, R175 ;  /* 0x000000afb0a7723e */ /* 0x002fc600000000ff */
[----:B------:R-:W-:Y:S02]  /*d7f0*/  FADD.FTZ R181, R175, R181 ;  /* 0x000000b5afb57221 */ /* 0x000fe40000010000 */
[----:B------:R0:W-:Y:S01]  /*d800*/  STSM.16.M88.4 [R188], R164 ;  /* 0x000000a4bc007844 */ /* 0x0001e20000000200 */
[----:B------:R-:W-:Y:S01]  /*d810*/  WARPGROUP.ARRIVE ;  /* 0x00000000000079c5 */ /* 0x000fe20000000000 */
[----:B------:R-:W-:-:S05]  /*d820*/  FADD.FTZ R5, R176, R181 ;  /* 0x000000b5b0057221 */ /* 0x000fca0000010000 */
[----:B------:R-:W-:Y:S01]  /*d830*/  HGMMA.64x256x16.F32 R24, R152, gdesc[UR12].tnspB, R24, gsb0 ;  /* 0x43e0000c98187df0 */ /* 0x000fe20008000818 */
[----:B------:R-:W-:Y:S01]  /*d840*/  UMOV UR14, UR6 ;  /* 0x00000006000e7c82 */ /* 0x000fe20008000000 */
[----:B------:R-:W-:Y:S01]  /*d850*/  UMOV UR15, 0x40000040 ;  /* 0x40000040000f7882 */ /* 0x000fe20000000000 */
[----:B------:R-:W-:Y:S01]  /*d860*/  R2UR UR6, R10 ;  /* 0x000000000a0672ca */ /* 0x000fe200000e0000 */
[----:B------:R-:W-:Y:S02]  /*d870*/  WARPGROUP.DEPBAR.LE gsb0, 0x0 ;  /* 0x00008000000079c5 */ /* 0x000fe40000010000 */
[----:B------:R-:W-:-:S15]  /*d880*/  WARPGROUP.ARRIVE ;  /* 0x00000000000079c5 */ /* 0x000fde0000000000 */
[----:B------:R-:W-:-:S07]  /*d890*/  NOP ;  /* 0x0000000000007918 */ /* 0x000fce0000000000 */
        /* <DEDUP_REMOVED lines=25> */
.L_x_8364:
        /* <DEDUP_REMOVED lines=10> */
.L_x_8354:
[----:B------:R-:W2:Y:S01]  /*dad0*/  SHFL.BFLY PT, R4, R5, 0x2, 0x1f ;  /* 0x0c401f0005047f89 */ /* 0x000ea200000e0000 */
[----:B------:R-:W-:Y:S01]  /*dae0*/  IMAD.MOV.U32 R20, RZ, RZ, -0x800000 ;  /* 0xff800000ff147424 */ /* 0x000fe200078e00ff */
[----:B------:R-:W-:Y:S08]  /*daf0*/  BAR.ARV 0x8, 0x100 ;  /* 0x0204000000007b1d */ /* 0x000ff00000002000 */
[----:B------:R-:W-:Y:S01]  /*db00*/  BAR.SYNC.DEFER_BLOCKING 0xf, 0x100 ;  /* 0x03c4000000007b1d */ /* 0x000fe20000010000 */
[----:B------:R-:W-:Y:S01]  /*db10*/  ISETP.NE.AND P2, PT, R23, RZ, PT ;  /* 0x000000ff1700720c */ /* 0x000fe20003f45270 */
[----:B------:R-:W-:-:S04]  /*db20*/  UIADD3 UR36, UR36, 0x1, URZ ;  /* 0x0000000124247890 */ /* 0x000fc8000fffe03f */
[----:B------:R-:W3:Y:S01]  /*db30*/  SHFL.BFLY PT, R3, R6, 0x2, 0x1f ;  /* 0x0c401f0006037f89 */ /* 0x000ee200000e0000 */
[----:B--2---:R-:W-:-:S05]  /*db40*/  FADD.FTZ R4, R4, R5 ;  /* 0x0000000504047221 */ /* 0x004fca0000010000 */
[----:B------:R-:W2:Y:S01]  /*db50*/  SHFL.BFLY PT, R11, R4, 0x1, 0x1f ;  /* 0x0c201f00040b7f89 */ /* 0x000ea200000e0000 */
[----:B---3--:R-:W-:Y:S01]  /*db60*/  FADD.FTZ R3, R3, R6 ;  /* 0x0000000603037221 */ /* 0x008fe20000010000 */
[----:B------:R-:W-:-:S04]  /*db70*/  IMAD.U32 R6, RZ, RZ, UR10 ;  /* 0x0000000aff067e24 */ /* 0x000fc8000f8e00ff */
[----:B------:R-:W0:Y:S01]  /*db80*/  SHFL.BFLY PT, R0, R3, 0x1, 0x1f ;  /* 0x0c201f0003007f89 */ /* 0x000e2200000e0000 */
[----:B--2---:R-:W-:Y:S01]  /*db90*/  FADD.FTZ R10, R4, R11 ;  /* 0x0000000b040a7221 */ /* 0x004fe20000010000 */
[----:B------:R-:W-:-:S04]  /*dba0*/  IMAD.U32 R4, RZ, RZ, UR10 ;  /* 0x0000000aff047e24 */ /* 0x000fc8000f8e00ff */
[----:B------:R-:W-:-:S13]  /*dbb0*/  FSETP.NE.FTZ.AND P1, PT, R10, RZ, PT ;  /* 0x000000ff0a00720b */ /* 0x000fda0003f35000 */
[----:B------:R-:W-:Y:S01]  /*dbc0*/  @P1 FMUL.FTZ R4, R4, 0.69314718246459960938 ;  /* 0x3f31721804041820 */ /* 0x000fe20000410000 */
[----:B01----:R-:W-:Y:S01]  /*dbd0*/  FADD.FTZ R9, R3, R0 ;  /* 0x0000000003097221 */ /* 0x003fe20000010000 */
[----:B------:R-:W-:Y:S01]  /*dbe0*/  IMAD.MOV.U32 R3, RZ, RZ, -0x800000 ;  /* 0xff800000ff037424 */ /* 0x000fe200078e00ff */
[----:B------:R-:W0:Y:S03]  /*dbf0*/  @P1 MUFU.LG2 R0, R10 ;  /* 0x0000000a00001308 */ /* 0x000e260000000c00 */
[----:B------:R-:W-:-:S13]  /*dc00*/  FSETP.NE.FTZ.AND P0, PT, R9, RZ, PT ;  /* 0x000000ff0900720b */ /* 0x000fda0003f15000 */
[----:B------:R-:W1:Y:S01]  /*dc10*/  @P0 MUFU.LG2 R11, R9 ;  /* 0x00000009000b0308 */ /* 0x000e620000000c00 */
[----:B0-----:R-:W-:Y:S01]  /*dc20*/  @P1 FMUL.FTZ R5, R0, 0.69314718246459960938 ;  /* 0x3f31721800051820 */ /* 0x001fe20000410000 */
[----:B------:R-:W-:Y:S02]  /*dc30*/  IMAD.MOV.U32 R0, RZ, RZ, RZ ;  /* 0x000000ffff007224 */ /* 0x000fe400078e00ff */
[----:B------:R-:W-:Y:S01]  /*dc40*/  @P0 FMUL.FTZ R6, R6, 0.69314718246459960938 ;  /* 0x3f31721806060820 */ /* 0x000fe20000410000 */
[----:B------:R-:W-:Y:S01]  /*dc50*/  @P1 FFMA.FTZ R20, R4, R8, R5 ;  /* 0x0000000804141223 */ /* 0x000fe20000010005 */
[----:B------:R-:W-:Y:S02]  /*dc60*/  IMAD.MOV.U32 R4, RZ, RZ, RZ ;  /* 0x000000ffff047224 */ /* 0x000fe400078e00ff */
[----:B------:R-:W0:Y:S08]  /*dc70*/  @P1 MUFU.RCP R0, R10 ;  /* 0x0000000a00001308 */ /* 0x000e300000001000 */
[----:B------:R-:W2:Y:S01]  /*dc80*/  @P0 MUFU.RCP R4, R9 ;  /* 0x0000000900040308 */ /* 0x000ea20000001000 */
[----:B-1----:R-:W-:-:S04]  /*dc90*/  @P0 FMUL.FTZ R11, R11, 0.69314718246459960938 ;  /* 0x3f3172180b0b0820 */ /* 0x002fc80000410000 */
[----:B------:R-:W-:Y:S01]  /*dca0*/  @P0 FFMA.FTZ R3, R6, R7, R11 ;  /* 0x0000000706030223 */ /* 0x000fe2000001000b */
[C---:B------:R-:W-:Y:S01]  /*dcb0*/  @!P2 IMAD R6, R2.reuse, 0x40, R19 ;  /* 0x000000400206a824 */ /* 0x040fe200078e0213 */
[----:B------:R-:W-:Y:S01]  /*dcc0*/  PLOP3.LUT P0, PT, PT, PT, PT, 0x8, 0x0 ;  /* 0x000000000000781c */ /* 0x000fe20003f0e170 */
[----:B------:R-:W-:Y:S02]  /*dcd0*/  VIADD R2, R2, 0x1 ;  /* 0x0000000102027836 */ /* 0x000fe40000000000 */
[-C--:B0-----:R-:W-:Y:S01]  /*dce0*/  FMUL.FTZ R26, R26, R0.reuse ;  /* 0x000000001a1a7220 */ /* 0x081fe20000410000 */
[----:B------:R-:W-:Y:S02]  /*dcf0*/  @!P2 IMAD R17, R6, 0x4, R17 ;  /* 0x000000040611a824 */ /* 0x000fe400078e0211 */
[-C--:B------:R-:W-:Y:S01]  /*dd00*/  FMUL.FTZ R27, R27, R0.reuse ;  /* 0x000000001b1b7220 */ /* 0x080fe20000410000 */
[-C--:B------:R-:W-:Y:S01]  /*dd10*/  FMUL.FTZ R30, R30, R0.reuse ;  /* 0x000000001e1e7220 */ /* 0x080fe20000410000 */
[----:B------:R-:W-:Y:S01]  /*dd20*/  ISETP.NE.AND P1, PT, R2, 0x2, PT ;  /* 0x000000020200780c */ /* 0x000fe20003f25270 */
[-C--:B------:R-:W-:Y:S01]  /*dd30*/  FMUL.FTZ R31, R31, R0.reuse ;  /* 0x000000001f1f7220 */ /* 0x080fe20000410000 */
[----:B------:R0:W-:Y:S01]  /*dd40*/  @!P2 STS [R17+0x38420], R0 ;  /* 0x038420001100a388 */ /* 0x0001e20000000800 */
[----:B------:R-:W-:Y:S01]  /*dd50*/  FMUL.FTZ R34, R34, R0 ;  /* 0x0000000022227220 */ /* 0x000fe20000410000 */
[----:B------:R-:W-:Y:S01]  /*dd60*/  SEL R5, RZ, 0x1, P1 ;  /* 0x00000001ff057807 */ /* 0x000fe20000800000 */
[-C--:B--2---:R-:W-:Y:S01]  /*dd70*/  FMUL.FTZ R24, R24, R4.reuse ;  /* 0x0000000418187220 */ /* 0x084fe20000410000 */
[----:B------:R0:W-:Y:S01]  /*dd80*/  @!P2 STS [R17+0x38400], R4 ;  /* 0x038400041100a388 */ /* 0x0001e20000000800 */
        /* <DEDUP_REMOVED lines=123> */
[----:B------:R-:W-:Y:S01]  /*e540*/  SEL R2, R2, RZ, P1 ;  /* 0x000000ff02027207 */ /* 0x000fe20000800000 */
[----:B------:R-:W-:Y:S01]  /*e550*/  ULOP3.LUT UR37, UR37, UR4, URZ, 0x3c, !UPT ;  /* 0x0000000425257292 */ /* 0x000fe2000f8e3c3f */
[----:B0-----:R-:W-:Y:S11]  /*e560*/  BAR.ARV 0xe, 0x100 ;  /* 0x0384000000007b1d */ /* 0x001ff60000002000 */
.L_x_8323:
[----:B------:R-:W2:Y:S01]  /*e570*/  S2R R0, SR_CgaCtaId ;  /* 0x0000000000007919 */ /* 0x000ea20000008800 */
[----:B------:R-:W-:Y:S01]  /*e580*/  MOV R17, 0x400 ;  /* 0x0000040000117802 */ /* 0x000fe20000000f00 */
[----:B------:R-:W-:Y:S01]  /*e590*/  BSSY B0, `(.L_x_8366) ;  /* 0x0000485000007945 */ /* 0x000fe20003800000 */
[----:B------:R-:W-:Y:S02]  /*e5a0*/  BAR.SYNC.DEFER_BLOCKING 0x5, 0x180 ;  /* 0x0146000000007b1d */ /* 0x000fe40000010000 */
[----:B--2---:R-:W-:Y:S02]  /*e5b0*/  LEA R17, R0, R17, 0x18 ;  /* 0x0000001100117211 */ /* 0x004fe400078ec0ff */
[----:B------:R-:W-:-:S03]  /*e5c0*/  SHF.R.U32.HI R0, RZ, 0x10, R199 ;  /* 0x00000010ff007819 */ /* 0x000fc600000116c7 */
[----:B01----:R-:W0:Y:S02]  /*e5d0*/  LDS.128 R4, [R17+0x388d0] ;  /* 0x0388d00011047984 */ /* 0x003e240000000c00 */
[----:B0-----:R-:W-:Y:S02]  /*e5e0*/  R2UR UR4, R5 ;  /* 0x00000000050472ca */ /* 0x001fe400000e0000 */
[----:B------:R-:W-:Y:S01]  /*e5f0*/  R2UR UR5, R7 ;  /* 0x00000000070572ca */ /* 0x000fe200000e0000 */
[----:B------:R-:W-:Y:S06]  /*e600*/  BAR.ARV 0x4, 0x180 ;  /* 0x0106000000007b1d */ /* 0x000fec0000002000 */
[----:B------:R-:W-:Y:S08]  /*e610*/  @P0 BRA `(.L_x_8367) ;  /* 0x00000038002c0947 */ /* 0x000ff00003800000 */
[----:B------:R-:W2:Y:S01]  /*e620*/  LDL R9, [R1+0x2c] ;  /* 0x00002c0001097983 */ /* 0x000ea20000100800 */
[----:B------:R-:W-:Y:S01]  /*e630*/  ULDC.64 UR6, c[0x0][0xd08] ;  /* 0x0003420000067ab9 */ /* 0x000fe20000000a00 */
[----:B------:R-:W0:Y:S01]  /*e640*/  S2R R8, SR_SWINHI ;  /* 0x0000000000087919 */ /* 0x000e220000002f00 */
[----:B------:R-:W-:Y:S02]  /*e650*/  MOV R4, R17 ;  /* 0x0000001100047202 */ /* 0x000fe40000000f00 */
[----:B0-----:R-:W-:Y:S01]  /*e660*/  MOV R5, R8 ;  /* 0x0000000800057202 */ /* 0x001fe20000000f00 */
[----:B------:R-:W-:Y:S02]  /*e670*/  BAR.SYNC.DEFER_BLOCKING 0x1, 0x100 ;  /* 0x0044000000007b1d */ /* 0x000fe40000010000 */
[----:B--2---:R-:W-:-:S03]  /*e680*/  IMAD.WIDE R152, R9, 0x2, R4 ;  /* 0x0000000209987825 */ /* 0x004fc600078e0204 */
[C---:B------:R-:W-:Y:S02]  /*e690*/  IADD3 R8, P6, R152.reuse, 0x6060, RZ ;  /* 0x0000606098087810 */ /* 0x040fe40007fde0ff */
[----:B------:R-:W-:Y:S02]  /*e6a0*/  IADD3 R10, P0, R152, 0x6040, RZ ;  /* 0x00006040980a7810 */ /* 0x000fe40007f1e0ff */
[----:B------:R-:W-:Y:S01]  /*e6b0*/  LOP3.LUT R7, R8, 0x380, RZ, 0xc0, !PT ;  /* 0x0000038008077812 */ /* 0x000fe200078ec0ff */
[----:B------:R-:W-:Y:S01]  /*e6c0*/  IMAD.X R9, RZ, RZ, R153, P6 ;  /* 0x000000ffff097224 */ /* 0x000fe200030e0699 */
[----:B------:R-:W-:Y:S02]  /*e6d0*/  LOP3.LUT R11, R10, 0x380, RZ, 0xc0, !PT ;  /* 0x000003800a0b7812 */ /* 0x000fe400078ec0ff */
[----:B------:R-:W-:Y:S02]  /*e6e0*/  SHF.R.U64 R7, R7, 0x3, RZ ;  /* 0x0000000307077819 */ /* 0x000fe400000012ff */
[----:B------:R-:W-:-:S02]  /*e6f0*/  IADD3 R12, P1, R152, 0x6020, RZ ;  /* 0x00006020980c7810 */ /* 0x000fc40007f3e0ff */
[----:B------:R-:W-:Y:S02]  /*e700*/  LOP3.LUT R8, R7, R8, RZ, 0x3c, !PT ;  /* 0x0000000807087212 */ /* 0x000fe400078e3cff */
[----:B------:R-:W-:Y:S02]  /*e710*/  SHF.R.U64 R11, R11, 0x3, RZ ;  /* 0x000000030b0b7819 */ /* 0x000fe400000012ff */
[----:B------:R-:W-:Y:S02]  /*e720*/  LOP3.LUT R13, R12, 0x380, RZ, 0xc0, !PT ;  /* 0x000003800c0d7812 */ /* 0x000fe400078ec0ff */
[----:B------:R-:W-:Y:S01]  /*e730*/  MOV R165, R8 ;  /* 0x0000000800a57202 */ /* 0x000fe20000000f00 */
[--C-:B------:R-:W-:Y:S01]  /*e740*/  IMAD.MOV.U32 R9, RZ, RZ, R153.reuse ;  /* 0x000000ffff097224 */ /* 0x100fe200078e0099 */
[----:B------:R-:W-:Y:S01]  /*e750*/  LOP3.LUT R10, R11, R10, RZ, 0x3c, !PT ;  /* 0x0000000a0b0a7212 */ /* 0x000fe200078e3cff */
[----:B------:R-:W-:Y:S01]  /*e760*/  IMAD.X R11, RZ, RZ, R153, P0 ;  /* 0x000000ffff0b7224 */ /* 0x000fe200000e0699 */
[----:B------:R-:W-:-:S02]  /*e770*/  LOP3.LUT R8, R152, 0x380, RZ, 0xc0, !PT ;  /* 0x0000038098087812 */ /* 0x000fc400078ec0ff */
[----:B------:R-:W-:Y:S02]  /*e780*/  SHF.R.U64 R13, R13, 0x3, RZ ;  /* 0x000000030d0d7819 */ /* 0x000fe400000012ff */
[----:B------:R-:W-:Y:S02]  /*e790*/  SHF.R.U64 R8, R8, 0x3, RZ ;  /* 0x0000000308087819 */ /* 0x000fe400000012ff */
[----:B------:R-:W-:Y:S01]  /*e7a0*/  LOP3.LUT R12, R13, R12, RZ, 0x3c, !PT ;  /* 0x0000000c0d0c7212 */ /* 0x000fe200078e3cff */
[----:B------:R-:W-:Y:S01]  /*e7b0*/  IMAD.X R13, RZ, RZ, R153, P1 ;  /* 0x000000ffff0d7224 */ /* 0x000fe200008e0699 */
[----:B------:R-:W-:Y:S02]  /*e7c0*/  MOV R164, R10 ;  /* 0x0000000a00a47202 */ /* 0x000fe40000000f00 */
[----:B------:R-:W0:Y:S01]  /*e7d0*/  LDC R10, c[0x0][0xbd4] ;  /* 0x0002f500ff0a7b82 */ /* 0x000e220000000800 */
[----:B------:R-:W-:Y:S02]  /*e7e0*/  LOP3.LUT R8, R8, R152, RZ, 0x3c, !PT ;  /* 0x0000009808087212 */ /* 0x000fe400078e3cff */
[----:B------:R-:W-:-:S02]  /*e7f0*/  MOV R22, R12 ;  /* 0x0000000c00167202 */ /* 0x000fc40000000f00 */
[C---:B------:R-:W-:Y:S02]  /*e800*/  IADD3 R156, P4, R152.reuse, 0x4040, RZ ;  /* 0x00004040989c7810 */ /* 0x040fe40007f9e0ff */
[----:B------:R-:W-:Y:S02]  /*e810*/  MOV R12, R8 ;  /* 0x00000008000c7202 */ /* 0x000fe40000000f00 */
[C---:B------:R-:W-:Y:S02]  /*e820*/  IADD3 R162, P0, R152.reuse, 0x2060, RZ ;  /* 0x0000206098a27810 */ /* 0x040fe40007f1e0ff */
[----:B------:R-:W-:Y:S02]  /*e830*/  IADD3 R8, P1, R152, 0x2040, RZ ;  /* 0x0000204098087810 */ /* 0x000fe40007f3e0ff */
[----:B------:R-:W-:Y:S02]  /*e840*/  LOP3.LUT R157, R156, 0x380, RZ, 0xc0, !PT ;  /* 0x000003809c9d7812 */ /* 0x000fe400078ec0ff */
[----:B------:R-:W-:-:S02]  /*e850*/  LOP3.LUT R163, R162, 0x380, RZ, 0xc0, !PT ;  /* 0x00000380a2a37812 */ /* 0x000fc400078ec0ff */
[----:B------:R-:W-:Y:S02]  /*e860*/  LOP3.LUT R9, R8, 0x380, RZ, 0xc0, !PT ;  /* 0x0000038008097812 */ /* 0x000fe400078ec0ff */
[----:B------:R-:W-:Y:S02]  /*e870*/  SHF.R.U64 R157, R157, 0x3, RZ ;  /* 0x000000039d9d7819 */ /* 0x000fe400000012ff */
[----:B------:R-:W-:Y:S02]  /*e880*/  SHF.R.U64 R163, R163, 0x3, RZ ;  /* 0x00000003a3a37819 */ /* 0x000fe400000012ff */
[----:B------:R-:W-:Y:S02]  /*e890*/  SHF.R.U64 R9, R9, 0x3, RZ ;  /* 0x0000000309097819 */ /* 0x000fe400000012ff */
[----:B------:R-:W-:Y:S01]  /*e8a0*/  LOP3.LUT R156, R157, R156, RZ, 0x3c, !PT ;  /* 0x0000009c9d9c7212 */ /* 0x000fe200078e3cff */
[--C-:B------:R-:W-:Y:S01]  /*e8b0*/  IMAD.X R157, RZ, RZ, R153.reuse, P4 ;  /* 0x000000ffff9d7224 */ /* 0x100fe200020e0699 */
[----:B------:R-:W-:Y:S01]  /*e8c0*/  LOP3.LUT R162, R163, R162, RZ, 0x3c, !PT ;  /* 0x000000a2a3a27212 */ /* 0x000fe200078e3cff */
[--C-:B------:R-:W-:Y:S01]  /*e8d0*/  IMAD.X R163, RZ, RZ, R153.reuse, P0 ;  /* 0x000000ffffa37224 */ /* 0x100fe200000e0699 */
[----:B------:R-:W-:Y:S01]  /*e8e0*/  LOP3.LUT R8, R9, R8, RZ, 0x3c, !PT ;  /* 0x0000000809087212 */ /* 0x000fe200078e3cff */
[----:B------:R-:W-:Y:S01]  /*e8f0*/  IMAD.X R9, RZ, RZ, R153, P1 ;  /* 0x000000ffff097224 */ /* 0x000fe200008e0699 */
[----:B------:R-:W-:-:S02]  /*e900*/  ISETP.NE.AND P0, PT, R0, RZ, PT ;  /* 0x000000ff0000720c */ /* 0x000fc40003f05270 */
[----:B------:R-:W-:Y:S02]  /*e910*/  MOV R156, R156 ;  /* 0x0000009c009c7202 */ /* 0x000fe40000000f00 */
[----:B------:R-:W-:Y:S02]  /*e920*/  IADD3 R158, P5, R152, 0x4020, RZ ;  /* 0x00004020989e7810 */ /* 0x000fe40007fbe0ff */
[----:B0-----:R-:W-:Y:S02]  /*e930*/  SEL R0, R0, R10, P0 ;  /* 0x0000000a00007207 */ /* 0x001fe40000000000 */
[----:B------:R-:W-:Y:S02]  /*e940*/  MOV R157, R8 ;  /* 0x00000008009d7202 */ /* 0x000fe40000000f00 */
[----:B------:R-:W-:Y:S02]  /*e950*/  IADD3 R8, P0, R152, 0x2020, RZ ;  /* 0x0000202098087810 */ /* 0x000fe40007f1e0ff */
[----:B------:R-:W-:-:S02]  /*e960*/  LOP3.LUT R159, R158, 0x380, RZ, 0xc0, !PT ;  /* 0x000003809e9f7812 */ /* 0x000fc400078ec0ff */
[----:B------:R-:W-:Y:S02]  /*e970*/  LOP3.LUT R9, R8, 0x380, RZ, 0xc0, !PT ;  /* 0x0000038008097812 */ /* 0x000fe400078ec0ff */
[----:B------:R-:W-:Y:S02]  /*e980*/  SHF.R.U64 R159, R159, 0x3, RZ ;  /* 0x000000039f9f7819 */ /* 0x000fe400000012ff */
[----:B------:R-:W-:Y:S02]  /*e990*/  SHF.R.U64 R9, R9, 0x3, RZ ;  /* 0x0000000309097819 */ /* 0x000fe400000012ff */
[----:B------:R-:W-:Y:S01]  /*e9a0*/  LOP3.LUT R158, R159, R158, RZ, 0x3c, !PT ;  /* 0x0000009e9f9e7212 */ /* 0x000fe200078e3cff */
[--C-:B------:R-:W-:Y:S01]  /*e9b0*/  IMAD.X R159, RZ, RZ, R153.reuse, P5 ;  /* 0x000000ffff9f7224 */ /* 0x100fe200028e0699 */
[----:B------:R-:W-:Y:S01]  /*e9c0*/  LOP3.LUT R8, R9, R8, RZ, 0x3c, !PT ;  /* 0x0000000809087212 */ /* 0x000fe200078e3cff */
[----:B------:R-:W-:Y:S01]  /*e9d0*/  IMAD.X R9, RZ, RZ, R153, P0 ;  /* 0x000000ffff097224 */ /* 0x000fe200000e0699 */
[----:B------:R-:W-:-:S02]  /*e9e0*/  F2FP.F16.F32.PACK_AB R10, R29, R28 ;  /* 0x0000001c1d0a723e */ /* 0x000fc400000000ff */
[----:B------:R-:W-:Y:S02]  /*e9f0*/  MOV R158, R158 ;  /* 0x0000009e009e7202 */ /* 0x000fe40000000f00 */
[----:B------:R-:W-:Y:S02]  /*ea00*/  MOV R159, R8 ;  /* 0x00000008009f7202 */ /* 0x000fe40000000f00 */
[----:B------:R-:W-:Y:S02]  /*ea10*/  F2FP.F16.F32.PACK_AB R8, R25, R24 ;  /* 0x000000181908723e */ /* 0x000fe400000000ff */
[----:B------:R-:W-:Y:S02]  /*ea20*/  F2FP.F16.F32.PACK_AB R9, R27, R26 ;  /* 0x0000001a1b09723e */ /* 0x000fe400000000ff */
[----:B------:R-:W-:Y:S02]  /*ea30*/  F2FP.F16.F32.PACK_AB R11, R31, R30 ;  /* 0x0000001e1f0b723e */ /* 0x000fe400000000ff */
[----:B------:R-:W-:-:S02]  /*ea40*/  IADD3 R14, P2, R152, 0x6000, RZ ;  /* 0x00006000980e7810 */ /* 0x000fc40007f5e0ff */
[----:B------:R-:W-:Y:S01]  /*ea50*/  F2FP.F16.F32.PACK_AB R13, R35, R34 ;  /* 0x00000022230d723e */ /* 0x000fe200000000ff */
[----:B------:R0:W-:Y:S01]  /*ea60*/  STSM.16.M88.4 [R12], R8 ;  /* 0x000000080c007844 */ /* 0x0001e20000000200 */
[----:B------:R-:W-:Y:S02]  /*ea70*/  LOP3.LUT R15, R14, 0x380, RZ, 0xc0, !PT ;  /* 0x000003800e0f7812 */ /* 0x000fe400078ec0ff */
[----:B------:R-:W-:Y:S02]  /*ea80*/  IADD3 R154, P3, R152, 0x4060, RZ ;  /* 0x00004060989a7810 */ /* 0x000fe40007f7e0ff */
[----:B------:R-:W-:Y:S02]  /*ea90*/  SHF.R.U64 R15, R15, 0x3, RZ ;  /* 0x000000030f0f7819 */ /* 0x000fe400000012ff */
[----:B------:R-:W-:Y:S02]  /*eaa0*/  LOP3.LUT R155, R154, 0x380, RZ, 0xc0, !PT ;  /* 0x000003809a9b7812 */ /* 0x000fe400078ec0ff */
[----:B------:R-:W-:Y:S01]  /*eab0*/  LOP3.LUT R14, R15, R14, RZ, 0x3c, !PT ;  /* 0x0000000e0f0e7212 */ /* 0x000fe200078e3cff */
[----:B------:R-:W-:Y:S01]  /*eac0*/  IMAD.X R15, RZ, RZ, R153, P2 ;  /* 0x000000ffff0f7224 */ /* 0x000fe200010e0699 */
[----:B------:R-:W-:-:S02]  /*ead0*/  SHF.R.U64 R155, R155, 0x3, RZ ;  /* 0x000000039b9b7819 */ /* 0x000fc400000012ff */
[C---:B------:R-:W-:Y:S02]  /*eae0*/  IADD3 R160, P6, R152.reuse, 0x4000, RZ ;  /* 0x0000400098a07810 */ /* 0x040fe40007fde0ff */
[----:B------:R-:W-:Y:S02]  /*eaf0*/  MOV R21, R14 ;  /* 0x0000000e00157202 */ /* 0x000fe40000000f00 */
[----:B0-----:R-:W-:Y:S02]  /*eb00*/  IADD3 R8, P0, R152, 0x20, RZ ;  /* 0x0000002098087810 */ /* 0x001fe40007f1e0ff */
[----:B------:R-:W-:Y:S02]  /*eb10*/  F2FP.F16.F32.PACK_AB R12, R33, R32 ;  /* 0x00000020210c723e */ /* 0x000fe400000000ff */
[----:B------:R-:W-:Y:S02]  /*eb20*/  LOP3.LUT R9, R8, 0x380, RZ, 0xc0, !PT ;  /* 0x0000038008097812 */ /* 0x000fe400078ec0ff */
[----:B------:R-:W-:-:S02]  /*eb30*/  F2FP.F16.F32.PACK_AB R14, R37, R36 ;  /* 0x00000024250e723e */ /* 0x000fc400000000ff */
[----:B------:R-:W-:Y:S02]  /*eb40*/  SHF.R.U64 R9, R9, 0x3, RZ ;  /* 0x0000000309097819 */ /* 0x000fe400000012ff */
[----:B------:R-:W-:Y:S02]  /*eb50*/  F2FP.F16.F32.PACK_AB R15, R39, R38 ;  /* 0x00000026270f723e */ /* 0x000fe400000000ff */
[----:B------:R-:W-:Y:S01]  /*eb60*/  LOP3.LUT R8, R9, R8, RZ, 0x3c, !PT ;  /* 0x0000000809087212 */ /* 0x000fe200078e3cff */
[----:B------:R-:W-:Y:S01]  /*eb70*/  IMAD.X R9, RZ, RZ, R153, P0 ;  /* 0x000000ffff097224 */ /* 0x000fe200000e0699 */
[----:B------:R-:W-:Y:S02]  /*eb80*/  F2FP.F16.F32.PACK_AB R10, R45, R44 ;  /* 0x0000002c2d0a723e */ /* 0x000fe400000000ff */
[----:B------:R-:W-:Y:S02]  /*eb90*/  F2FP.F16.F32.PACK_AB R11, R47, R46 ;  /* 0x0000002e2f0b723e */ /* 0x000fe400000000ff */
[----:B------:R-:W-:-:S02]  /*eba0*/  MOV R8, R8 ;  /* 0x0000000800087202 */ /* 0x000fc40000000f00 */
[----:B------:R-:W-:Y:S01]  /*ebb0*/  LOP3.LUT R154, R155, R154, RZ, 0x3c, !PT ;  /* 0x0000009a9b9a7212 */ /* 0x000fe200078e3cff */
[----:B------:R-:W-:Y:S01]  /*ebc0*/  IMAD.X R155, RZ, RZ, R153, P3 ;  /* 0x000000ffff9b7224 */ /* 0x000fe200018e0699 */
[----:B------:R-:W-:Y:S01]  /*ebd0*/  LOP3.LUT R161, R160, 0x380, RZ, 0xc0, !PT ;  /* 0x00000380a0a17812 */ /* 0x000fe200078ec0ff */
[----:B------:R0:W-:Y:S01]  /*ebe0*/  STSM.16.M88.4 [R8], R12 ;  /* 0x0000000c08007844 */ /* 0x0001e20000000200 */
[----:B------:R-:W-:Y:S02]  /*ebf0*/  MOV R162, R162 ;  /* 0x000000a200a27202 */ /* 0x000fe40000000f00 */
[----:B------:R-:W-:Y:S02]  /*ec00*/  MOV R7, R154 ;  /* 0x0000009a00077202 */ /* 0x000fe40000000f00 */
[----:B------:R-:W-:Y:S02]  /*ec10*/  SHF.R.U64 R161, R161, 0x3, RZ ;  /* 0x00000003a1a17819 */ /* 0x000fe400000012ff */
[----:B------:R-:W-:-:S02]  /*ec20*/  F2FP.F16.F32.PACK_AB R155, R71, R70 ;  /* 0x00000046479b723e */ /* 0x000fc400000000ff */
        /* <DEDUP_REMOVED lines=89> */
[----:B-1----:R-:W0:Y:S04]  /*f1c0*/  LDC.64 R14, c[0x0][0xd00] ;  /* 0x00034000ff0e7b82 */ /* 0x002e280000000a00 */
[----:B------:R1:W-:Y:S04]  /*f1d0*/  STSM.16.M88.4 [R165], R8 ;  /* 0x00000008a5007844 */ /* 0x0003e80000000200 */
[----:B-1----:R-:W1:Y:S08]  /*f1e0*/  LDC.64 R10, c[0x0][0xd00] ;  /* 0x00034000ff0a7b82 */ /* 0x002e700000000a00 */
[----:B------:R-:W-:Y:S01]  /*f1f0*/  BAR.SYNC.DEFER_BLOCKING 0x1, 0x100 ;  /* 0x0044000000007b1d */ /* 0x000fe20000010000 */
[----:B------:R-:W-:-:S04]  /*f200*/  @P0 LEA R8, P2, R192, UR6, 0x2 ;  /* 0x00000006c0080c11 */ /* 0x000fc8000f8410ff */
[----:B------:R-:W-:Y:S01]  /*f210*/  @P0 LEA.HI.X R9, R192, UR7, R200, 0x2, P2 ;  /* 0x00000007c0090c11 */ /* 0x000fe200090f14c8 */
[----:B------:R-:W-:Y:S01]  /*f220*/  IMAD.MOV.U32 R7, RZ, RZ, RZ ;  /* 0x000000ffff077224 */ /* 0x000fe200078e00ff */
[----:B-1----:R-:W-:-:S03]  /*f230*/  ISETP.NE.U32.AND P1, PT, R10, RZ, PT ;  /* 0x000000ff0a00720c */ /* 0x002fc60003f25070 */
[----:B------:R0:W2:Y:S01]  /*f240*/  @P0 LDG.E R12, desc[UR42][R8.64] ;  /* 0x0000002a080c0981 */ /* 0x0000a2000c1e1900 */
[----:B------:R-:W-:Y:S01]  /*f250*/  ISETP.NE.AND.EX P1, PT, R11, RZ, PT, P1 ;  /* 0x000000ff0b00720c */ /* 0x000fe20003f25310 */
[----:B0-----:R-:W-:-:S12]  /*f260*/  IMAD.WIDE R8, R192, 0x4, R14 ;  /* 0x00000004c0087825 */ /* 0x001fd800078e020e */
        /* <DEDUP_REMOVED lines=10> */
.L_x_8368:
[----:B------:R-:W2:Y:S01]  /*f310*/  LDL R8, [R1+0x8] ;  /* 0x0000080001087983 */ /* 0x000ea20000100800 */
[----:B------:R-:W-:-:S03]  /*f320*/  LOP3.LUT R199, R199, 0xff, RZ, 0xc0, !PT ;  /* 0x000000ffc7c77812 */ /* 0x000fc600078ec0ff */
[----:B--2---:R-:W0:Y:S02]  /*f330*/  SHFL.IDX PT, R8, R8, RZ, 0x1f ;  /* 0x00001fff08087589 */ /* 0x004e2400000e0000 */
[----:B0-----:R-:W-:Y:S02]  /*f340*/  ISETP.NE.AND P0, PT, R8, RZ, PT ;  /* 0x000000ff0800720c */ /* 0x001fe40003f05270 */
[----:B-----5:R-:W-:-:S11]  /*f350*/  SHF.R.S32.HI R8, RZ, 0x1f, R7 ;  /* 0x0000001fff087819 */ /* 0x020fd60000011407 */
[----:B------:R-:W-:Y:S05]  /*f360*/  @P0 BRA `(.L_x_8369) ;  /* 0x0000000000f40947 */ /* 0x000fea0003800000 */
[----:B------:R-:W2:Y:S01]  /*f370*/  LDL R156, [R1+0x28] ;  /* 0x00002800019c7983 */ /* 0x000ea20000100800 */
[----:B------:R-:W-:Y:S01]  /*f380*/  IMAD.MOV.U32 R9, RZ, RZ, 0xab8 ;  /* 0x00000ab8ff097424 */ /* 0x000fe200078e00ff */
[----:B------:R-:W-:Y:S01]  /*f390*/  ISETP.GT.AND P1, PT, R0, 0x1, PT ;  /* 0x000000010000780c */ /* 0x000fe20003f24270 */
[----:B------:R-:W0:Y:S01]  /*f3a0*/  LDC R155, c[0x0][0xce8] ;  /* 0x00033a00ff9b7b82 */ /* 0x000e220000000800 */
[----:B------:R-:W-:Y:S01]  /*f3b0*/  ISETP.NE.U32.AND P0, PT, R10, RZ, PT ;  /* 0x000000ff0a00720c */ /* 0x000fe20003f05070 */
[----:B------:R-:W-:Y:S01]  /*f3c0*/  VIADD R153, R191, UR39 ;  /* 0x00000027bf997c36 */ /* 0x000fe20008000000 */
[----:B------:R-:W-:Y:S02]  /*f3d0*/  SEL R9, R9, 0xa78, P1 ;  /* 0x00000a7809097807 */ /* 0x000fe40000800000 */
[----:B------:R-:W-:Y:S02]  /*f3e0*/  ISETP.NE.AND.EX P0, PT, R11, RZ, PT, P0 ;  /* 0x000000ff0b00720c */ /* 0x000fe40003f05300 */
[----:B------:R-:W-:Y:S01]  /*f3f0*/  SEL R154, R199, RZ, P1 ;  /* 0x000000ffc79a7207 */ /* 0x000fe20000800000 */
[----:B------:R-:W1:Y:S01]  /*f400*/  LDC.64 R12, c[0x0][R9+0x220] ;  /* 0x00008800090c7b82 */ /* 0x000e620000000a00 */
[----:B------:R-:W-:-:S02]  /*f410*/  SEL R22, R192, RZ, !P0 ;  /* 0x000000ffc0167207 */ /* 0x000fc40004000000 */
[----:B------:R-:W-:-:S05]  /*f420*/  SEL R21, R200, RZ, !P0 ;  /* 0x000000ffc8157207 */ /* 0x000fca0004000000 */
[----:B------:R-:W3:Y:S01]  /*f430*/  LDC.64 R14, c[0x0][R9+0x218] ;  /* 0x00008600090e7b82 */ /* 0x000ee20000000a00 */
[----:B0-----:R-:W-:Y:S01]  /*f440*/  ISETP.NE.AND P0, PT, R155, 0x1, PT ;  /* 0x000000019b00780c */ /* 0x001fe20003f05270 */
[----:B-1----:R-:W-:-:S04]  /*f450*/  IMAD R13, R13, R22, RZ ;  /* 0x000000160d0d7224 */ /* 0x002fc800078e02ff */
[C---:B------:R-:W-:Y:S02]  /*f460*/  IMAD R21, R12.reuse, R21, R13 ;  /* 0x000000150c157224 */ /* 0x040fe400078e020d */
[----:B------:R-:W-:-:S04]  /*f470*/  IMAD.WIDE.U32 R12, R12, R22, RZ ;  /* 0x000000160c0c7225 */ /* 0x000fc800078e00ff */
[-C--:B---3--:R-:W-:Y:S02]  /*f480*/  IMAD R22, R15, R193.reuse, RZ ;  /* 0x000000c10f167224 */ /* 0x088fe400078e02ff */
        /* <DEDUP_REMOVED lines=20> */
[----:B------:R-:W-:-:S02]  /*f5d0*/  VIADD R21, R19, UR39 ;  /* 0x0000002713157c36 */ /* 0x000fc40008000000 */
        /* <DEDUP_REMOVED lines=8> */
[----:B0-----:R-:W-:-:S04]  /*f660*/  LEA R15, P0, R14, R12, 0x2 ;  /* 0x0000000c0e0f7211 */ /* 0x001fc800078010ff */
[----:B-1----:R-:W-:Y:S02]  /*f670*/  LEA.HI.X R9, R14, R13, R9, 0x2, P0 ;  /* 0x0000000d0e097211 */ /* 0x002fe400000f1409 */
[----:B------:R-:W-:Y:S04]  /*f680*/  SHFL.IDX PT, R14, R15, 0x1, 0x1c1f ;  /* 0x003c1f000f0e7f89 */ /* 0x000fe800000e0000 */
[----:B------:R-:W-:Y:S01]  /*f690*/  SHFL.IDX PT, R13, R9, RZ, 0x1c1f ;  /* 0x001c1fff090d7589 */ /* 0x000fe200000e0000 */
[----:B--2---:R-:W-:-:S05]  /*f6a0*/  IMAD.MOV R12, RZ, RZ, -R156 ;  /* 0x000000ffff0c7224 */ /* 0x004fca00078e0a9c */
[----:B------:R-:W-:Y:S02]  /*f6b0*/  ISETP.NE.AND P0, PT, R190, R12, PT ;  /* 0x0000000cbe00720c */ /* 0x000fe40003f05270 */
        /* <DEDUP_REMOVED lines=8> */
.L_x_8369:
        /* <DEDUP_REMOVED lines=10> */
[----:B------:R-:W-:-:S04]  /*f7e0*/  SHF.R.S32.HI R9, RZ, 0x1f, R0 ;  /* 0x0000001fff097819 */ /* 0x000fc80000011400 */
[----:B------:R-:W-:-:S04]  /*f7f0*/  LEA.HI R9, R9, R0, RZ, 0x3 ;  /* 0x0000000009097211 */ /* 0x000fc800078f18ff */
[----:B0-----:R-:W-:-:S05]  /*f800*/  SHF.R.S32.HI R3, RZ, 0x3, R9 ;  /* 0x00000003ff037819 */ /* 0x001fca0000011409 */
        /* <DEDUP_REMOVED lines=9> */
[----:B------:R-:W-:Y:S01]  /*f8a0*/  IMAD.X R25, RZ, RZ, R5, P3 ;  /* 0x000000ffff197224 */ /* 0x000fe200018e0605 */
[----:B------:R-:W-:Y:S02]  /*f8b0*/  IADD3 R53, P3, R4, 0x8000, RZ ;  /* 0x0000800004357810 */ /* 0x000fe40007f7e0ff */
[----:B------:R-:W-:Y:S02]  /*f8c0*/  SHF.R.U64 R44, R44, 0x3, RZ ;  /* 0x000000032c2c7819 */ /* 0x000fe400000012ff */
[----:B------:R-:W-:Y:S01]  /*f8d0*/  LOP3.LUT R52, R53, 0x380, RZ, 0xc0, !PT ;  /* 0x0000038035347812 */ /* 0x000fe200078ec0ff */
[----:B------:R-:W-:Y:S01]  /*f8e0*/  IMAD R8, R8, UR8, RZ ;  /* 0x0000000808087c24 */ /* 0x000fe2000f8e02ff */
[----:B------:R-:W-:Y:S01]  /*f8f0*/  IADD3 R49, P2, R4, 0x7000, RZ ;  /* 0x0000700004317810 */ /* 0x000fe20007f5e0ff */
[----:B------:R-:W5:Y:S01]  /*f900*/  LD.E.128 R24, desc[UR42][R24.64] ;  /* 0x0000002a18187980 */ /* 0x000f62000c101d00 */
[----:B------:R-:W-:-:S02]  /*f910*/  SHF.R.U64 R52, R52, 0x3, RZ ;  /* 0x0000000334347819 */ /* 0x000fc400000012ff */
[C---:B------:R-:W-:Y:S02]  /*f920*/  IADD3 R29, P4, R4.reuse, 0x2000, RZ ;  /* 0x00002000041d7810 */ /* 0x040fe40007f9e0ff */
[C---:B------:R-:W-:Y:S02]  /*f930*/  IADD3 R33, P5, R4.reuse, 0x3000, RZ ;  /* 0x0000300004217810 */ /* 0x040fe40007fbe0ff */
[----:B------:R-:W-:Y:S02]  /*f940*/  IADD3 R37, P6, R4, 0x4000, RZ ;  /* 0x0000400004257810 */ /* 0x000fe40007fde0ff */
[----:B------:R-:W-:Y:S02]  /*f950*/  LOP3.LUT R40, R41, 0x380, RZ, 0xc0, !PT ;  /* 0x0000038029287812 */ /* 0x000fe400078ec0ff */
[----:B------:R-:W-:Y:S01]  /*f960*/  LOP3.LUT R52, R52, R53, RZ, 0x3c, !PT ;  /* 0x0000003534347212 */ /* 0x000fe200078e3cff */
[--C-:B------:R-:W-:Y:S01]  /*f970*/  IMAD.X R53, RZ, RZ, R5.reuse, P3 ;  /* 0x000000ffff357224 */ /* 0x100fe200018e0605 */
[----:B------:R-:W-:Y:S01]  /*f980*/  LOP3.LUT R44, R44, R45, RZ, 0x3c, !PT ;  /* 0x0000002d2c2c7212 */ /* 0x000fe200078e3cff */
[----:B------:R-:W-:Y:S01]  /*f990*/  IMAD.X R45, RZ, RZ, R5, P1 ;  /* 0x000000ffff2d7224 */ /* 0x000fe200008e0605 */
[----:B------:R-:W-:-:S02]  /*f9a0*/  LOP3.LUT R48, R49, 0x380, RZ, 0xc0, !PT ;  /* 0x0000038031307812 */ /* 0x000fc400078ec0ff */
[----:B------:R-:W-:Y:S01]  /*f9b0*/  IADD3 R11, P3, R4, 0xf000, RZ ;  /* 0x0000f000040b7810 */ /* 0x000fe20007f7e0ff */
[----:B------:R-:W5:Y:S01]  /*f9c0*/  LD.E.128 R52, desc[UR42][R52.64] ;  /* 0x0000002a34347980 */ /* 0x000f62000c101d00 */
[----:B------:R-:W-:Y:S02]  /*f9d0*/  LOP3.LUT R28, R29, 0x380, RZ, 0xc0, !PT ;  /* 0x000003801d1c7812 */ /* 0x000fe400078ec0ff */
[----:B------:R-:W-:Y:S01]  /*f9e0*/  LOP3.LUT R32, R33, 0x380, RZ, 0xc0, !PT ;  /* 0x0000038021207812 */ /* 0x000fe200078ec0ff */
[----:B------:R-:W-:Y:S01]  /*f9f0*/  IMAD.X R81, RZ, RZ, R5, P3 ;  /* 0x000000ffff517224 */ /* 0x000fe200018e0605 */
[----:B------:R-:W-:Y:S01]  /*fa00*/  LOP3.LUT R36, R37, 0x380, RZ, 0xc0, !PT ;  /* 0x0000038025247812 */ /* 0x000fe200078ec0ff */
[----:B------:R-:W5:Y:S01]  /*fa10*/  LD.E.128 R44, desc[UR42][R44.64] ;  /* 0x0000002a2c2c7980 */ /* 0x000f62000c101d00 */
[----:B------:R-:W-:Y:S02]  /*fa20*/  SHF.R.U64 R40, R40, 0x3, RZ ;  /* 0x0000000328287819 */ /* 0x000fe400000012ff */
[----:B------:R-:W-:-:S02]  /*fa30*/  IADD3 R73, P1, R4, 0xd000, RZ ;  /* 0x0000d00004497810 */ /* 0x000fc40007f3e0ff */
[----:B------:R-:W-:Y:S02]  /*fa40*/  SHF.R.U64 R48, R48, 0x3, RZ ;  /* 0x0000000330307819 */ /* 0x000fe400000012ff */
[----:B------:R-:W-:Y:S02]  /*fa50*/  SHF.R.U64 R28, R28, 0x3, RZ ;  /* 0x000000031c1c7819 */ /* 0x000fe400000012ff */
[----:B------:R-:W-:Y:S02]  /*fa60*/  SHF.R.U64 R32, R32, 0x3, RZ ;  /* 0x0000000320207819 */ /* 0x000fe400000012ff */
[----:B------:R-:W-:Y:S02]  /*fa70*/  SHF.R.U64 R36, R36, 0x3, RZ ;  /* 0x0000000324247819 */ /* 0x000fe400000012ff */
[----:B------:R-:W-:Y:S01]  /*fa80*/  LOP3.LUT R40, R40, R41, RZ, 0x3c, !PT ;  /* 0x0000002928287212 */ /* 0x000fe200078e3cff */
[----:B------:R-:W-:Y:S01]  /*fa90*/  IMAD.X R41, RZ, RZ, R5, P0 ;  /* 0x000000ffff297224 */ /* 0x000fe200000e0605 */
[----:B------:R-:W-:-:S02]  /*faa0*/  LOP3.LUT R72, R73, 0x380, RZ, 0xc0, !PT ;  /* 0x0000038049487812 */ /* 0x000fc400078ec0ff */
[----:B--2---:R-:W-:Y:S02]  /*fab0*/  ISETP.NE.AND P3, PT, R21, 0x1, PT ;  /* 0x000000011500780c */ /* 0x004fe40003f65270 */
[----:B------:R-:W-:Y:S01]  /*fac0*/  LOP3.LUT R48, R48, R49, RZ, 0x3c, !PT ;  /* 0x0000003130307212 */ /* 0x000fe200078e3cff */
[--C-:B------:R-:W-:Y:S01]  /*fad0*/  IMAD.X R49, RZ, RZ, R5.reuse, P2 ;  /* 0x000000ffff317224 */ /* 0x100fe200010e0605 */
[----:B------:R-:W-:Y:S01]  /*fae0*/  IADD3 R69, P0, R4, 0xc000, RZ ;  /* 0x0000c00004457810 */ /* 0x000fe20007f1e0ff */
[----:B------:R-:W5:Y:S01]  /*faf0*/  LD.E.128 R40, desc[UR42][R40.64] ;  /* 0x0000002a28287980 */ /* 0x000f62000c101d00 */
[----:B------:R-:W-:Y:S01]  /*fb00*/  LOP3.LUT R28, R28, R29, RZ, 0x3c, !PT ;  /* 0x0000001d1c1c7212 */ /* 0x000fe200078e3cff */
[--C-:B------:R-:W-:Y:S01]  /*fb10*/  IMAD.X R29, RZ, RZ, R5.reuse, P4 ;  /* 0x000000ffff1d7224 */ /* 0x100fe200020e0605 */
[----:B------:R-:W-:Y:S01]  /*fb20*/  LOP3.LUT R32, R32, R33, RZ, 0x3c, !PT ;  /* 0x0000002120207212 */ /* 0x000fe200078e3cff */
[--C-:B------:R-:W-:Y:S01]  /*fb30*/  IMAD.X R33, RZ, RZ, R5.reuse, P5 ;  /* 0x000000ffff217224 */ /* 0x100fe200028e0605 */
[----:B------:R-:W-:Y:S01]  /*fb40*/  LOP3.LUT R36, R36, R37, RZ, 0x3c, !PT ;  /* 0x0000002524247212 */ /* 0x000fe200078e3cff */
[----:B------:R-:W-:Y:S01]  /*fb50*/  IMAD.X R37, RZ, RZ, R5, P6 ;  /* 0x000000ffff257224 */ /* 0x000fe200030e0605 */
[----:B------:R-:W-:Y:S01]  /*fb60*/  IADD3 R77, P2, R4, 0xe000, RZ ;  /* 0x0000e000044d7810 */ /* 0x000fe20007f5e0ff */
[----:B------:R-:W0:Y:S01]  /*fb70*/  @P3 LDC R85, c[0x0][0xcec] ;  /* 0x00033b00ff553b82 */ /* 0x000e220000000800 */
[----:B------:R-:W-:Y:S01]  /*fb80*/  SHF.R.U64 R72, R72, 0x3, RZ ;  /* 0x0000000348487819 */ /* 0x000fe200000012ff */
[----:B------:R-:W5:Y:S01]  /*fb90*/  LD.E.128 R28, desc[UR42][R28.64] ;  /* 0x0000002a1c1c7980 */ /* 0x000f62000c101d00 */
[----:B------:R-:W-:-:S02]  /*fba0*/  LOP3.LUT R10, R11, 0x380, RZ, 0xc0, !PT ;  /* 0x000003800b0a7812 */ /* 0x000fc400078ec0ff */
[C---:B------:R-:W-:Y:S01]  /*fbb0*/  IADD3 R57, P4, R4.reuse, 0x9000, RZ ;  /* 0x0000900004397810 */ /* 0x040fe20007f9e0ff */
[----:B------:R-:W5:Y:S01]  /*fbc0*/  LD.E.128 R32, desc[UR42][R32.64] ;  /* 0x0000002a20207980 */ /* 0x000f62000c101d00 */
[C---:B------:R-:W-:Y:S01]  /*fbd0*/  IADD3 R61, P5, R4.reuse, 0xa000, RZ ;  /* 0x0000a000043d7810 */ /* 0x040fe20007fbe0ff */
[----:B------:R-:W1:Y:S01]  /*fbe0*/  @P3 LDC R87, c[0x0][0xcf0] ;  /* 0x00033c00ff573b82 */ /* 0x000e620000000800 */
[C---:B------:R-:W-:Y:S01]  /*fbf0*/  IADD3 R65, P6, R4.reuse, 0xb000, RZ ;  /* 0x0000b00004417810 */ /* 0x040fe20007fde0ff */
[----:B------:R-:W5:Y:S01]  /*fc00*/  LD.E.128 R36, desc[UR42][R36.64] ;  /* 0x0000002a24247980 */ /* 0x000f62000c101d00 */
[----:B------:R-:W-:Y:S02]  /*fc10*/  LOP3.LUT R68, R69, 0x380, RZ, 0xc0, !PT ;  /* 0x0000038045447812 */ /* 0x000fe400078ec0ff */
[----:B------:R-:W-:Y:S01]  /*fc20*/  LOP3.LUT R13, R4, 0x380, RZ, 0xc0, !PT ;  /* 0x00000380040d7812 */ /* 0x000fe200078ec0ff */
[----:B------:R-:W5:Y:S01]  /*fc30*/  LD.E.128 R48, desc[UR42][R48.64] ;  /* 0x0000002a30307980 */ /* 0x000f62000c101d00 */
[----:B------:R-:W-:-:S02]  /*fc40*/  LOP3.LUT R76, R77, 0x380, RZ, 0xc0, !PT ;  /* 0x000003804d4c7812 */ /* 0x000fc400078ec0ff */
[----:B------:R-:W-:Y:S01]  /*fc50*/  LOP3.LUT R72, R72, R73, RZ, 0x3c, !PT ;  /* 0x0000004948487212 */ /* 0x000fe200078e3cff */
[----:B------:R-:W-:Y:S01]  /*fc60*/  IMAD.X R73, RZ, RZ, R5, P1 ;  /* 0x000000ffff497224 */ /* 0x000fe200008e0605 */
[----:B------:R-:W-:Y:S02]  /*fc70*/  SHF.R.U64 R10, R10, 0x3, RZ ;  /* 0x000000030a0a7819 */ /* 0x000fe400000012ff */
[----:B------:R-:W-:Y:S02]  /*fc80*/  LOP3.LUT R56, R57, 0x380, RZ, 0xc0, !PT ;  /* 0x0000038039387812 */ /* 0x000fe400078ec0ff */
[----:B------:R-:W-:Y:S01]  /*fc90*/  LOP3.LUT R60, R61, 0x380, RZ, 0xc0, !PT ;  /* 0x000003803d3c7812 */ /* 0x000fe200078ec0ff */
[----:B------:R-:W5:Y:S01]  /*fca0*/  LD.E.128 R72, desc[UR42][R72.64] ;  /* 0x0000002a48487980 */ /* 0x000f62000c101d00 */
[----:B------:R-:W-:Y:S02]  /*fcb0*/  LOP3.LUT R64, R65, 0x380, RZ, 0xc0, !PT ;  /* 0x0000038041407812 */ /* 0x000fe400078ec0ff */
[----:B------:R-:W-:-:S02]  /*fcc0*/  SHF.R.U64 R68, R68, 0x3, RZ ;  /* 0x0000000344447819 */ /* 0x000fc400000012ff */
[----:B------:R-:W-:Y:S02]  /*fcd0*/  SHF.R.U64 R13, R13, 0x3, RZ ;  /* 0x000000030d0d7819 */ /* 0x000fe400000012ff */
[----:B------:R-:W-:Y:S02]  /*fce0*/  ISETP.GE.AND P1, PT, R198, UR7, PT ;  /* 0x00000007c6007c0c */ /* 0x000fe4000bf26270 */
[----:B------:R-:W-:Y:S02]  /*fcf0*/  SHF.R.U64 R76, R76, 0x3, RZ ;  /* 0x000000034c4c7819 */ /* 0x000fe400000012ff */
[----:B------:R-:W-:Y:S01]  /*fd00*/  LOP3.LUT R80, R10, R11, RZ, 0x3c, !PT ;  /* 0x0000000b0a507212 */ /* 0x000fe200078e3cff */
[----:B------:R-:W-:Y:S01]  /*fd10*/  IMAD R11, R7, UR9, R8 ;  /* 0x00000009070b7c24 */ /* 0x000fe2000f8e0208 */
[----:B------:R-:W-:Y:S02]  /*fd20*/  SHF.R.U64 R56, R56, 0x3, RZ ;  /* 0x0000000338387819 */ /* 0x000fe400000012ff */
[----:B------:R-:W-:-:S02]  /*fd30*/  SHF.R.U64 R60, R60, 0x3, RZ ;  /* 0x000000033c3c7819 */ /* 0x000fc400000012ff */
[----:B------:R-:W-:Y:S01]  /*fd40*/  SHF.R.U64 R64, R64, 0x3, RZ ;  /* 0x0000000340407819 */ /* 0x000fe200000012ff */
[----:B------:R-:W5:Y:S01]  /*fd50*/  LD.E.128 R80, desc[UR42][R80.64] ;  /* 0x0000002a50507980 */ /* 0x000f62000c101d00 */
[----:B------:R-:W-:Y:S01]  /*fd60*/  LOP3.LUT R68, R68, R69, RZ, 0x3c, !PT ;  /* 0x0000004544447212 */ /* 0x000fe200078e3cff */
[--C-:B------:R-:W-:Y:S01]  /*fd70*/  IMAD.X R69, RZ, RZ, R5.reuse, P0 ;  /* 0x000000ffff457224 */ /* 0x100fe200000e0605 */
[----:B------:R-:W-:Y:S02]  /*fd80*/  LOP3.LUT R4, R13, R4, RZ, 0x3c, !PT ;  /* 0x000000040d047212 */ /* 0x000fe400078e3cff */
[----:B------:R-:W-:Y:S02]  /*fd90*/  SEL R8, RZ, 0xffffffff, P1 ;  /* 0xffffffffff087807 */ /* 0x000fe40000800000 */
[----:B------:R-:W-:Y:S01]  /*fda0*/  LOP3.LUT R76, R76, R77, RZ, 0x3c, !PT ;  /* 0x0000004d4c4c7212 */ /* 0x000fe200078e3cff */
[--C-:B------:R-:W-:Y:S01]  /*fdb0*/  IMAD.X R77, RZ, RZ, R5.reuse, P2 ;  /* 0x000000ffff4d7224 */ /* 0x100fe200010e0605 */
[----:B------:R-:W-:Y:S01]  /*fdc0*/  ISETP.GE.AND P0, PT, R197, UR7, PT ;  /* 0x00000007c5007c0c */ /* 0x000fe2000bf06270 */
[----:B------:R2:W5:Y:S01]  /*fdd0*/  LD.E.128 R12, desc[UR42][R4.64] ;  /* 0x0000002a040c7980 */ /* 0x000562000c101d00 */
[----:B------:R-:W-:Y:S01]  /*fde0*/  LOP3.LUT R56, R56, R57, RZ, 0x3c, !PT ;  /* 0x0000003938387212 */ /* 0x000fe200078e3cff */
[--C-:B------:R-:W-:Y:S01]  /*fdf0*/  IMAD.X R57, RZ, RZ, R5.reuse, P4 ;  /* 0x000000ffff397224 */ /* 0x100fe200020e0605 */
[----:B------:R-:W-:Y:S01]  /*fe00*/  LOP3.LUT R60, R60, R61, RZ, 0x3c, !PT ;  /* 0x0000003d3c3c7212 */ /* 0x000fe200078e3cff */
[--C-:B------:R-:W-:Y:S01]  /*fe10*/  IMAD.X R61, RZ, RZ, R5.reuse, P5 ;  /* 0x000000ffff3d7224 */ /* 0x100fe200028e0605 */
[----:B------:R-:W-:Y:S01]  /*fe20*/  LOP3.LUT R64, R64, R65, RZ, 0x3c, !PT ;  /* 0x0000004140407212 */ /* 0x000fe200078e3cff */
[----:B------:R-:W-:Y:S01]  /*fe30*/  IMAD.X R65, RZ, RZ, R5, P6 ;  /* 0x000000ffff417224 */ /* 0x000fe200030e0605 */
[----:B------:R-:W-:Y:S01]  /*fe40*/  ISETP.GE.AND P2, PT, R18, UR7, PT ;  /* 0x0000000712007c0c */ /* 0x000fe2000bf46270 */
[----:B------:R-:W-:Y:S01]  /*fe50*/  IMAD.SHL.U32 R10, R8, 0x2, RZ ;  /* 0x00000002080a7824 */ /* 0x000fe200078e00ff */
[----:B------:R-:W-:Y:S01]  /*fe60*/  SEL R8, RZ, 0xffffffff, P0 ;  /* 0xffffffffff087807 */ /* 0x000fe20000000000 */
[----:B--2---:R-:W-:Y:S01]  /*fe70*/  IMAD.WIDE.U32 R4, R7, UR8, RZ ;  /* 0x0000000807047c25 */ /* 0x004fe2000f8e00ff */
[----:B------:R-:W-:Y:S01]  /*fe80*/  LOP3.LUT R9, R9, 0xfffffff8, RZ, 0xc0, !PT ;  /* 0xfffffff809097812 */ /* 0x000fe200078ec0ff */
[----:B------:R-:W-:Y:S01]  /*fe90*/  ULDC.64 UR8, c[0x0][0xbe8] ;  /* 0x0002fa0000087ab9 */ /* 0x000fe20000000a00 */
[----:B------:R-:W-:Y:S01]  /*fea0*/  SEL R7, RZ, 0x1, P2 ;  /* 0x00000001ff077807 */ /* 0x000fe20001000000 */
[----:B------:R-:W-:Y:S01]  /*feb0*/  IMAD.IADD R5, R5, 0x1, R11 ;  /* 0x0000000105057824 */ /* 0x000fe200078e020b */
[----:B------:R-:W5:Y:S01]  /*fec0*/  LD.E.128 R56, desc[UR42][R56.64] ;  /* 0x0000002a38387980 */ /* 0x000f62000c101d00 */
[----:B------:R-:W-:Y:S01]  /*fed0*/  IMAD.SHL.U32 R8, R8, 0x4, RZ ;  /* 0x0000000408087824 */ /* 0x000fe200078e00ff */
[----:B------:R-:W-:Y:S01]  /*fee0*/  LOP3.LUT R7, R10, 0x2, R7, 0xe2, !PT ;  /* 0x000000020a077812 */ /* 0x000fe200078ee207 */
[----:B------:R-:W-:Y:S01]  /*fef0*/  IMAD.IADD R0, R0, 0x1, -R9 ;  /* 0x0000000100007824 */ /* 0x000fe200078e0a09 */
[----:B------:R-:W-:Y:S01]  /*ff00*/  ISETP.GE.AND P0, PT, R196, UR7, PT ;  /* 0x00000007c4007c0c */ /* 0x000fe2000bf06270 */
[C---:B------:R-:W-:Y:S01]  /*ff10*/  IMAD.WIDE.U32 R4, R193.reuse, UR8, R4 ;  /* 0x00000008c1047c25 */ /* 0x040fe2000f8e0004 */
[----:B------:R-:W-:Y:S01]  /*ff20*/  LOP3.LUT R7, R8, 0x4, R7, 0xe2, !PT ;  /* 0x0000000408077812 */ /* 0x000fe200078ee207 */
[----:B------:R-:W5:Y:S01]  /*ff30*/  LD.E.128 R60, desc[UR42][R60.64] ;  /* 0x0000002a3c3c7980 */ /* 0x000f62000c101d00 */
[----:B------:R-:W-:Y:S01]  /*ff40*/  SHF.R.S32.HI R9, RZ, 0x1f, R192 ;  /* 0x0000001fff097819 */ /* 0x000fe200000114c0 */
[----:B------:R-:W-:Y:S01]  /*ff50*/  IMAD R0, R0, 0x20, R3 ;  /* 0x0000002000007824 */ /* 0x000fe200078e0203 */
[----:B------:R-:W-:Y:S01]  /*ff60*/  SEL R8, RZ, 0xffffffff, P0 ;  /* 0xffffffffff087807 */ /* 0x000fe20000000000 */
[----:B------:R-:W-:Y:S01]  /*ff70*/  IMAD R5, R193, UR9, R5 ;  /* 0x00000009c1057c24 */ /* 0x000fe2000f8e0205 */
[----:B------:R-:W-:Y:S01]  /*ff80*/  ISETP.GE.AND P0, PT, R195, UR7, PT ;  /* 0x00000007c3007c0c */ /* 0x000fe2000bf06270 */
[----:B------:R-:W-:Y:S01]  /*ff90*/  ULDC.64 UR8, c[0x0][0xbf0] ;  /* 0x0002fc0000087ab9 */ /* 0x000fe20000000a00 */
[----:B------:R-:W-:Y:S01]  /*ffa0*/  VIADD R20, R0, UR39 ;  /* 0x0000002700147c36 */ /* 0x000fe20008000000 */
[----:B------:R-:W5:Y:S01]  /*ffb0*/  LD.E.128 R64, desc[UR42][R64.64] ;  /* 0x0000002a40407980 */ /* 0x000f62000c101d00 */
[----:B------:R-:W-:Y:S01]  /*ffc0*/  IMAD R11, R9, UR8, RZ ;  /* 0x00000008090b7c24 */ /* 0x000fe2000f8e02ff */
[----:B------:R-:W-:Y:S01]  /*ffd0*/  SEL R9, RZ, 0xffffffff, P0 ;  /* 0xffffffffff097807 */ /* 0x000fe20000000000 */
[----:B------:R-:W-:Y:S01]  /*ffe0*/  IMAD.SHL.U32 R8, R8, 0x8, RZ ;  /* 0x0000000808087824 */ /* 0x000fe200078e00ff */
[----:B------:R-:W5:Y:S01]  /*fff0*/  LD.E.128 R68, desc[UR42][R68.64] ;  /* 0x0000002a44447980 */ /* 0x000f62000c101d00 */
[----:B0-----:R-:W-:-:S03]  /*10000*/  @P3 IMAD.HI.U32 R0, R20, R85, RZ ;  /* 0x0000005514003227 */ /* 0x001fc600078e00ff */
[----:B------:R-:W-:Y:S01]  /*10010*/  LOP3.LUT R8, R8, 0x8, R7, 0xe2, !PT ;  /* 0x0000000808087812 */ /* 0x000fe200078ee207 */
[----:B------:R-:W-:Y:S01]  /*10020*/  IMAD.SHL.U32 R9, R9, 0x10, RZ ;  /* 0x0000001009097824 */ /* 0x000fe200078e00ff */
[----:B------:R-:W5:Y:S01]  /*10030*/  LD.E.128 R76, desc[UR42][R76.64] ;  /* 0x0000002a4c4c7980 */ /* 0x000f62000c101d00 */
[----:B------:R-:W-:Y:S01]  /*10040*/  IMAD.MOV.U32 R7, RZ, RZ, R20 ;  /* 0x000000ffff077224 */ /* 0x000fe200078e0014 */
[----:B-1----:R-:W-:Y:S01]  /*10050*/  @P3 SHF.R.U32.HI R7, RZ, R87, R0 ;  /* 0x00000057ff073219 */ /* 0x002fe20000011600 */
[C---:B------:R-:W-:Y:S02]  /*10060*/  IMAD R11, R192.reuse, UR9, R11 ;  /* 0x00000009c00b7c24 */ /* 0x040fe4000f8e020b */
[----:B------:R-:W-:Y:S01]  /*10070*/  IMAD.WIDE.U32 R4, R192, UR8, R4 ;  /* 0x00000008c0047c25 */ /* 0x000fe2000f8e0004 */
[----:B------:R-:W-:Y:S01]  /*10080*/  LOP3.LUT R8, R9, 0x10, R8, 0xe2, !PT ;  /* 0x0000001009087812 */ /* 0x000fe200078ee208 */
[----:B------:R-:W-:Y:S01]  /*10090*/  ULDC.64 UR8, c[0x0][0xbe0] ;  /* 0x0002f80000087ab9 */ /* 0x000fe20000000a00 */
[----:B------:R-:W-:Y:S01]  /*100a0*/  SHF.R.S32.HI R9, RZ, 0x1f, R7 ;  /* 0x0000001fff097819 */ /* 0x000fe20000011407 */
[----:B------:R-:W-:Y:S01]  /*100b0*/  IMAD.IADD R5, R5, 0x1, R11 ;  /* 0x0000000105057824 */ /* 0x000fe200078e020b */
[----:B------:R-:W-:Y:S01]  /*100c0*/  ISETP.GE.AND P0, PT, R194, UR7, PT ;  /* 0x00000007c2007c0c */ /* 0x000fe2000bf06270 */
[----:B------:R-:W-:Y:S01]  /*100d0*/  IMAD.MOV R11, RZ, RZ, -R7 ;  /* 0x000000ffff0b7224 */ /* 0x000fe200078e0a07 */
[----:B------:R-:W-:Y:S01]  /*100e0*/  @!PT LDS RZ, [RZ] ;  /* 0x00000000fffff984 */ /* 0x000fe20000000800 */
[----:B------:R-:W-:Y:S01]  /*100f0*/  @!PT LDS RZ, [RZ] ;  /* 0x00000000fffff984 */ /* 0x000fe20000000800 */
[----:B------:R-:W-:Y:S01]  /*10100*/  @!PT LDS RZ, [RZ] ;  /* 0x00000000fffff984 */ /* 0x000fe20000000800 */
[----:B------:R-:W-:Y:S01]  /*10110*/  @!PT LDS RZ, [RZ] ;  /* 0x00000000fffff984 */ /* 0x000fe20000000800 */
[----:B------:R0:W-:Y:S06]  /*10120*/  MEMBAR.ALL.CTA ;  /* 0x0000000000007992 */ /* 0x0001ec0000008000 */
[----:B0-----:R-:W0:Y:S01]  /*10130*/  FENCE.VIEW.ASYNC.S ;  /* 0x00000000000073c6 */ /* 0x001e220000000000 */
[----:B------:R-:W-:Y:S01]  /*10140*/  IMAD R10, R9, UR8, RZ ;  /* 0x00000008090a7c24 */ /* 0x000fe2000f8e02ff */
[----:B------:R-:W-:Y:S01]  /*10150*/  SEL R0, RZ, 0xffffffff, P0 ;  /* 0xffffffffff007807 */ /* 0x000fe20000000000 */
[----:B------:R-:W-:-:S02]  /*10160*/  IMAD R9, R21, R11, R20 ;  /* 0x0000000b15097224 */ /* 0x000fc400078e0214 */
[----:B------:R-:W-:-:S04]  /*10170*/  IMAD.WIDE.U32 R4, R7, UR8, R4 ;  /* 0x0000000807047c25 */ /* 0x000fc8000f8e0004 */
[----:B------:R-:W-:Y:S01]  /*10180*/  IMAD.SHL.U32 R85, R0, 0x20, RZ ;  /* 0x0000002000557824 */ /* 0x000fe200078e00ff */
[----:B------:R-:W-:Y:S01]  /*10190*/  SHF.R.S32.HI R0, RZ, 0x1f, R9 ;  /* 0x0000001fff007819 */ /* 0x000fe20000011409 */
[----:B------:R-:W-:Y:S01]  /*101a0*/  IMAD R11, R7, UR9, R10 ;  /* 0x00000009070b7c24 */ /* 0x000fe2000f8e020a */
[----:B------:R-:W-:Y:S01]  /*101b0*/  ULDC.64 UR8, c[0x0][0xbd8] ;  /* 0x0002f60000087ab9 */ /* 0x000fe20000000a00 */
[----:B------:R-:W-:Y:S01]  /*101c0*/  IMAD R86, R21, UR6, RZ ;  /* 0x0000000615567c24 */ /* 0x000fe2000f8e02ff */
[----:B------:R-:W-:Y:S01]  /*101d0*/  LOP3.LUT R8, R85, 0x20, R8, 0xe2, !PT ;  /* 0x0000002055087812 */ /* 0x000fe200078ee208 */
[----:B------:R-:W-:Y:S02]  /*101e0*/  IMAD.IADD R5, R5, 0x1, R11 ;  /* 0x0000000105057824 */ /* 0x000fe400078e020b */
[----:B------:R-:W-:Y:S02]  /*101f0*/  IMAD R0, R0, UR8, RZ ;  /* 0x0000000800007c24 */ /* 0x000fe4000f8e02ff */
[----:B------:R-:W-:-:S02]  /*10200*/  VIADD R85, R3, UR39 ;  /* 0x0000002703557c36 */ /* 0x000fc40008000000 */
[C---:B------:R-:W-:Y:S02]  /*10210*/  VIADD R153, R18.reuse, 0x180 ;  /* 0x0000018012997836 */ /* 0x040fe40000000000 */
[C---:B------:R-:W-:Y:S02]  /*10220*/  IMAD R11, R9.reuse, UR9, R0 ;  /* 0x00000009090b7c24 */ /* 0x040fe4000f8e0200 */
[----:B------:R-:W-:Y:S01]  /*10230*/  IMAD.WIDE.U32 R4, R9, UR8, R4 ;  /* 0x0000000809047c25 */ /* 0x000fe2000f8e0004 */
[----:B------:R-:W-:Y:S01]  /*10240*/  ISETP.GE.AND P1, PT, R85, R86, PT ;  /* 0x000000565500720c */ /* 0x000fe20003f26270 */
[----:B------:R-:W-:Y:S01]  /*10250*/  ULDC.64 UR8, c[0x0][0xb80] ;  /* 0x0002e00000087ab9 */ /* 0x000fe20000000a00 */
[----:B------:R-:W-:Y:S01]  /*10260*/  ISETP.GE.AND P0, PT, R153, UR7, PT ;  /* 0x0000000799007c0c */ /* 0x000fe2000bf06270 */
[----:B------:R-:W-:Y:S01]  /*10270*/  VIADD R152, R18, 0x1c0 ;  /* 0x000001c012987836 */ /* 0x000fe20000000000 */
[----:B------:R-:W-:Y:S01]  /*10280*/  LEA R22, P2, R4, UR8, 0x1 ;  /* 0x0000000804167c11 */ /* 0x000fe2000f8408ff */
[----:B------:R-:W-:-:S02]  /*10290*/  IMAD.IADD R3, R5, 0x1, R11 ;  /* 0x0000000105037824 */ /* 0x000fc400078e020b */
[----:B------:R-:W-:Y:S01]  /*102a0*/  VIADD R0, R17, 0x38820 ;  /* 0x0003882011007836 */ /* 0x000fe20000000000 */
[----:B------:R-:W-:Y:S02]  /*102b0*/  SEL R7, RZ, 0x40, P0 ;  /* 0x00000040ff077807 */ /* 0x000fe40000000000 */
[----:B------:R-:W-:Y:S02]  /*102c0*/  ISETP.GE.AND P0, PT, R152, UR7, PT ;  /* 0x0000000798007c0c */ /* 0x000fe4000bf06270 */
[----:B------:R-:W-:Y:S02]  /*102d0*/  LEA.HI.X R84, R4, UR9, R3, 0x1, P2 ;  /* 0x0000000904547c11 */ /* 0x000fe400090f0c03 */
[----:B------:R-:W-:Y:S02]  /*102e0*/  PRMT R0, RZ, 0x654, R0 ;  /* 0x00000654ff007816 */ /* 0x000fe40000000000 */
[----:B------:R-:W-:Y:S01]  /*102f0*/  LOP3.LUT R7, R8, R7, RZ, 0xfc, !PT ;  /* 0x0000000708077212 */ /* 0x000fe200078efcff */
[----:B0-----:R0:W1:Y:S01]  /*10300*/  SHFL.IDX PT, R4, R22, RZ, 0x181f ;  /* 0x00181fff16047589 */ /* 0x00106200000e0000 */
[----:B------:R-:W-:Y:S01]  /*10310*/  SEL R8, RZ, 0x80, P0 ;  /* 0x00000080ff087807 */ /* 0x000fe20000000000 */
[----:B------:R2:W-:Y:S01]  /*10320*/  SYNCS.ARRIVE.TRANS64.RED.A1T0 RZ, [R0+URZ], RZ ;  /* 0x000000ff00ff79a7 */ /* 0x0005e2000810043f */
[----:B------:R-:W-:Y:S01]  /*10330*/  BSSY B1, `(.L_x_8371) ;  /* 0x000002a000017945 */ /* 0x000fe20003800000 */
[----:B------:R0:W3:Y:S01]  /*10340*/  SHFL.IDX PT, R5, R84, RZ, 0x181f ;  /* 0x00181fff54057589 */ /* 0x0000e200000e0000 */
[----:B------:R-:W-:-:S02]  /*10350*/  SHF.R.S32.HI R154, RZ, 0x1f, R198 ;  /* 0x0000001fff9a7819 */ /* 0x000fc400000114c6 */
[----:B--2---:R-:W-:Y:S01]  /*10360*/  LOP3.LUT R0, R7, R8, RZ, 0xfc, !PT ;  /* 0x0000000807007212 */ /* 0x004fe200078efcff */
        /* <DEDUP_REMOVED lines=8> */
[-C--:B-1----:R-:W-:Y:S01]  /*103f0*/  @!P1 LEA R8, P2, R198, R4.reuse, 0x1 ;  /* 0x00000004c6089211 */ /* 0x082fe200078408ff */
[----:B---3--:R-:W-:Y:S02]  /*10400*/  @!P0 IMAD.WIDE R10, R18, 0x2, R4 ;  /* 0x00000002120a8825 */ /* 0x008fe400078e0204 */
[----:B------:R-:W-:Y:S02]  /*10410*/  @!P4 LEA R20, P5, R197, R4, 0x1 ;  /* 0x00000004c514c211 */ /* 0x000fe400078a08ff */
[----:B------:R-:W-:Y:S01]  /*10420*/  @!P1 LEA.HI.X R9, R198, R5, R154, 0x1, P2 ;  /* 0x00000005c6099211 */ /* 0x000fe200010f0c9a */
[----:B-----5:R1:W-:Y:S01]  /*10430*/  @!P0 ST.E.128 desc[UR42][R10.64], R12 ;  /* 0x0000000c0a008985 */ /* 0x0203e2000c101d2a */
[----:B------:R-:W-:Y:S02]  /*10440*/  ISETP.GE.AND P2, PT, R195, UR7, PT ;  /* 0x00000007c3007c0c */ /* 0x000fe4000bf46270 */
[----:B------:R-:W-:Y:S01]  /*10450*/  LOP3.LUT P0, RZ, R7, 0x40, RZ, 0xc0, !PT ;  /* 0x0000004007ff7812 */ /* 0x000fe2000780c0ff */
[----:B------:R2:W-:Y:S01]  /*10460*/  @!P1 ST.E.128 desc[UR42][R8.64], R28 ;  /* 0x0000001c08009985 */ /* 0x0005e2000c101d2a */
[----:B------:R-:W-:-:S02]  /*10470*/  ISETP.GE.AND P1, PT, R194, UR7, PT ;  /* 0x00000007c2007c0c */ /* 0x000fc4000bf26270 */
[----:B------:R-:W-:Y:S02]  /*10480*/  @!P4 LEA.HI.X R21, R197, R5, R3, 0x1, P5 ;  /* 0x00000005c515c211 */ /* 0x000fe400028f0c03 */
[----:B------:R-:W-:-:S03]  /*10490*/  SHF.R.S32.HI R3, RZ, 0x1f, R194 ;  /* 0x0000001fff037819 */ /* 0x000fc600000114c2 */
[----:B------:R4:W-:Y:S01]  /*104a0*/  @!P4 ST.E.128 desc[UR42][R20.64], R36 ;  /* 0x000000241400c985 */ /* 0x0009e2000c101d2a */
[CC--:B-1----:R-:W-:Y:S02]  /*104b0*/  @!P3 LEA R14, P6, R196.reuse, R4.reuse, 0x1 ;  /* 0x00000004c40eb211 */ /* 0x0c2fe400078c08ff */
[CC--:B------:R-:W-:Y:S02]  /*104c0*/  @!P2 LEA R12, P5, R195.reuse, R4.reuse, 0x1 ;  /* 0x00000004c30ca211 */ /* 0x0c0fe400078a08ff */
[-C--:B------:R-:W-:Y:S02]  /*104d0*/  @!P3 LEA.HI.X R15, R196, R5.reuse, R89, 0x1, P6 ;  /* 0x00000005c40fb211 */ /* 0x080fe400030f0c59 */
[----:B------:R-:W-:Y:S02]  /*104e0*/  LOP3.LUT P6, RZ, R0, 0x80, RZ, 0xc0, !PT ;  /* 0x0000008000ff7812 */ /* 0x000fe400078cc0ff */
[----:B------:R-:W-:Y:S01]  /*104f0*/  @!P2 LEA.HI.X R13, R195, R5, R87, 0x1, P5 ;  /* 0x00000005c30da211 */ /* 0x000fe200028f0c57 */
[----:B------:R4:W-:Y:S01]  /*10500*/  @!P3 ST.E.128 desc[UR42][R14.64], R44 ;  /* 0x0000002c0e00b985 */ /* 0x0009e2000c101d2a */
[----:B------:R-:W-:-:S02]  /*10510*/  @!P1 LEA R10, P5, R194, R4, 0x1 ;  /* 0x00000004c20a9211 */ /* 0x000fc400078a08ff */
[----:B--2---:R-:W-:Y:S01]  /*10520*/  SHF.R.S32.HI R9, RZ, 0x1f, R153 ;  /* 0x0000001fff097819 */ /* 0x004fe20000011499 */
[----:B------:R4:W-:Y:S01]  /*10530*/  @!P2 ST.E.128 desc[UR42][R12.64], R52 ;  /* 0x000000340c00a985 */ /* 0x0009e2000c101d2a */
[-C--:B------:R-:W-:Y:S02]  /*10540*/  @!P1 LEA.HI.X R11, R194, R5.reuse, R3, 0x1, P5 ;  /* 0x00000005c20b9211 */ /* 0x080fe400028f0c03 */
        /* <DEDUP_REMOVED lines=8> */
.L_x_8372:
[----:B------:R-:W-:Y:S05]  /*105d0*/  BSYNC B1 ;  /* 0x0000000000017941 */ /* 0x000fea0003800000 */
.L_x_8371:
[----:B------:R-:W-:Y:S01]  /*105e0*/  VIADD R3, R85, 0x20 ;  /* 0x0000002055037836 */ /* 0x000fe20000000000 */
[----:B---34-:R2:W3:Y:S04]  /*105f0*/  SHFL.IDX PT, R5, R84, 0x1, 0x181f ;  /* 0x00381f0054057f89 */ /* 0x0184e800000e0000 */
        /* <DEDUP_REMOVED lines=42> */
.L_x_8370:
[----:B------:R-:W-:Y:S01]  /*108a0*/  ULDC.64 UR8, c[0x0][0xc08] ;  /* 0x0003020000087ab9 */ /* 0x000fe20000000a00 */
[----:B------:R-:W-:Y:S01]  /*108b0*/  ULDC UR7, c[0x0][0xce8] ;  /* 0x00033a0000077ab9 */ /* 0x000fe20000000800 */
[----:B------:R-:W-:Y:S01]  /*108c0*/  IMAD R8, R8, UR8, RZ ;  /* 0x0000000808087c24 */ /* 0x000fe2000f8e02ff */
[----:B------:R-:W-:Y:S01]  /*108d0*/  UISETP.NE.AND UP0, UPT, UR7, 0x1, UPT ;  /* 0x000000010700788c */ /* 0x000fe2000bf05270 */
[C---:B------:R-:W-:Y:S01]  /*108e0*/  IMAD.WIDE.U32 R4, R7.reuse, UR8, RZ ;  /* 0x0000000807047c25 */ /* 0x040fe2000f8e00ff */
[----:B------:R-:W-:Y:S01]  /*108f0*/  ULDC.64 UR10, c[0x0][0xc30] ;  /* 0x00030c00000a7ab9 */ /* 0x000fe20000000a00 */
[----:B------:R-:W-:Y:S01]  /*10900*/  UIMAD UR6, UR6, UR7, URZ ;  /* 0x00000007060672a4 */ /* 0x000fe2000f8e023f */
[----:B------:R-:W-:Y:S01]  /*10910*/  BSSY B1, `(.L_x_8374) ;  /* 0x00000d3000017945 */ /* 0x000fe20003800000 */
[----:B0-----:R-:W-:Y:S01]  /*10920*/  IMAD R3, R7, UR9, R8 ;  /* 0x0000000907037c24 */ /* 0x001fe2000f8e0208 */
[----:B------:R-:W-:Y:S01]  /*10930*/  ULDC.64 UR8, c[0x0][0xc38] ;  /* 0x00030e0000087ab9 */ /* 0x000fe20000000a00 */
[----:B------:R-:W-:Y:S01]  /*10940*/  PLOP3.LUT P0, PT, PT, PT, UP0, 0x80, 0x0 ;  /* 0x000000000000781c */ /* 0x000fe20003f0f008 */
[----:B------:R-:W-:Y:S01]  /*10950*/  VIADD R0, R191, UR39 ;  /* 0x00000027bf007c36 */ /* 0x000fe20008000000 */
[----:B------:R-:W-:Y:S01]  /*10960*/  SHF.R.S32.HI R152, RZ, 0x1f, R201 ;  /* 0x0000001fff987819 */ /* 0x000fe200000114c9 */
[----:B------:R-:W-:Y:S01]  /*10970*/  IMAD.IADD R5, R5, 0x1, R3 ;  /* 0x0000000105057824 */ /* 0x000fe200078e0203 */
[----:B------:R-:W-:Y:S01]  /*10980*/  SHF.R.S32.HI R3, RZ, 0x1f, R192 ;  /* 0x0000001fff037819 */ /* 0x000fe200000114c0 */
[----:B------:R-:W-:Y:S01]  /*10990*/  IMAD.MOV.U32 R7, RZ, RZ, R0 ;  /* 0x000000ffff077224 */ /* 0x000fe200078e0000 */
[----:B------:R-:W-:Y:S01]  /*109a0*/  SHF.R.S32.HI R153, RZ, 0x1f, R202 ;  /* 0x0000001fff997819 */ /* 0x000fe200000114ca */
[----:B------:R-:W-:Y:S01]  /*109b0*/  IMAD.WIDE.U32 R4, R193, UR8, R4 ;  /* 0x00000008c1047c25 */ /* 0x000fe2000f8e0004 */
[----:B------:R-:W-:-:S02]  /*109c0*/  SHF.R.S32.HI R154, RZ, 0x1f, R203 ;  /* 0x0000001fff9a7819 */ /* 0x000fc400000114cb */
[----:B------:R-:W-:Y:S01]  /*109d0*/  SHF.R.S32.HI R155, RZ, 0x1f, R204 ;  /* 0x0000001fff9b7819 */ /* 0x000fe200000114cc */
[----:B------:R-:W-:Y:S01]  /*109e0*/  IMAD R5, R193, UR9, R5 ;  /* 0x00000009c1057c24 */ /* 0x000fe2000f8e0205 */
[----:B------:R-:W-:Y:S01]  /*109f0*/  ULDC.64 UR8, c[0x0][0xc40] ;  /* 0x0003100000087ab9 */ /* 0x000fe20000000a00 */
[----:B------:R-:W-:Y:S01]  /*10a00*/  VIADD R180, R23, 0x10 ;  /* 0x0000001017b47836 */ /* 0x000fe20000000000 */
[----:B------:R-:W-:Y:S01]  /*10a10*/  SHF.R.S32.HI R156, RZ, 0x1f, R205 ;  /* 0x0000001fff9c7819 */ /* 0x000fe200000114cd */
[----:B------:R-:W-:Y:S01]  /*10a20*/  IMAD R3, R3, UR8, RZ ;  /* 0x0000000803037c24 */ /* 0x000fe2000f8e02ff */
[----:B------:R-:W-:Y:S01]  /*10a30*/  SHF.R.S32.HI R157, RZ, 0x1f, R206 ;  /* 0x0000001fff9d7819 */ /* 0x000fe200000114ce */
[C---:B------:R-:W-:Y:S01]  /*10a40*/  IMAD.WIDE.U32 R4, R192.reuse, UR8, R4 ;  /* 0x00000008c0047c25 */ /* 0x040fe2000f8e0004 */
[----:B------:R-:W-:Y:S01]  /*10a50*/  @UP0 ULDC UR8, c[0x0][0xcec] ;  /* 0x00033b0000080ab9 */ /* 0x000fe20000000800 */
[----:B------:R-:W-:Y:S02]  /*10a60*/  SHF.R.S32.HI R158, RZ, 0x1f, R207 ;  /* 0x0000001fff9e7819 */ /* 0x000fe400000114cf */
[----:B------:R-:W-:Y:S01]  /*10a70*/  IMAD R3, R192, UR9, R3 ;  /* 0x00000009c0037c24 */ /* 0x000fe2000f8e0203 */
[----:B------:R-:W-:Y:S01]  /*10a80*/  SHF.R.S32.HI R159, RZ, 0x1f, R208 ;  /* 0x0000001fff9f7819 */ /* 0x000fe200000114d0 */
[----:B------:R-:W-:Y:S01]  /*10a90*/  VIADD R182, R23, 0x8 ;  /* 0x0000000817b67836 */ /* 0x000fe20000000000 */
[----:B------:R-:W-:Y:S01]  /*10aa0*/  SHF.R.S32.HI R160, RZ, 0x1f, R209 ;  /* 0x0000001fffa07819 */ /* 0x000fe200000114d1 */
[----:B------:R-:W-:Y:S01]  /*10ab0*/  IMAD.IADD R5, R5, 0x1, R3 ;  /* 0x0000000105057824 */ /* 0x000fe200078e0203 */
[----:B------:R-:W-:Y:S01]  /*10ac0*/  SHF.R.S32.HI R161, RZ, 0x1f, R210 ;  /* 0x0000001fffa17819 */ /* 0x000fe200000114d2 */
[----:B------:R-:W-:Y:S01]  /*10ad0*/  @P0 IMAD.HI.U32 R3, R0, UR8, RZ ;  /* 0x0000000800030c27 */ /* 0x000fe2000f8e00ff */
[----:B------:R-:W-:Y:S01]  /*10ae0*/  @UP0 ULDC UR8, c[0x0][0xcf0] ;  /* 0x00033c0000080ab9 */ /* 0x000fe20000000800 */
[----:B------:R-:W-:-:S02]  /*10af0*/  SHF.R.S32.HI R162, RZ, 0x1f, R211 ;  /* 0x0000001fffa27819 */ /* 0x000fc400000114d3 */
[----:B------:R-:W-:Y:S01]  /*10b00*/  SHF.R.S32.HI R163, RZ, 0x1f, R212 ;  /* 0x0000001fffa37819 */ /* 0x000fe200000114d4 */
[----:B------:R-:W-:Y:S01]  /*10b10*/  VIADD R179, R23, 0x10 ;  /* 0x0000001017b37836 */ /* 0x000fe20000000000 */
[----:B------:R-:W-:Y:S01]  /*10b20*/  @P0 SHF.R.U32.HI R7, RZ, UR8, R3 ;  /* 0x00000008ff070c19 */ /* 0x000fe20008011603 */
[----:B------:R-:W-:Y:S01]  /*10b30*/  ULDC.64 UR8, c[0x0][0xc48] ;  /* 0x0003120000087ab9 */ /* 0x000fe20000000a00 */
[----:B------:R-:W-:Y:S01]  /*10b40*/  SHF.R.S32.HI R164, RZ, 0x1f, R213 ;  /* 0x0000001fffa47819 */ /* 0x000fe200000114d5 */
[----:B------:R-:W-:Y:S01]  /*10b50*/  IMAD.WIDE.U32 R4, R199, UR8, R4 ;  /* 0x00000008c7047c25 */ /* 0x000fe2000f8e0004 */
[--C-:B------:R-:W-:Y:S02]  /*10b60*/  SHF.R.S32.HI R3, RZ, 0x1f, R7.reuse ;  /* 0x0000001fff037819 */ /* 0x100fe40000011407 */
[----:B------:R-:W-:Y:S01]  /*10b70*/  SHF.R.S32.HI R165, RZ, 0x1f, R214 ;  /* 0x0000001fffa57819 */ /* 0x000fe200000114d6 */
[----:B------:R-:W-:Y:S01]  /*10b80*/  IMAD.MOV R9, RZ, RZ, -R7 ;  /* 0x000000ffff097224 */ /* 0x000fe200078e0a07 */
[----:B------:R-:W-:Y:S01]  /*10b90*/  SHF.R.S32.HI R166, RZ, 0x1f, R215 ;  /* 0x0000001fffa67819 */ /* 0x000fe200000114d7 */
[----:B------:R-:W-:Y:S01]  /*10ba0*/  IMAD R8, R3, UR10, RZ ;  /* 0x0000000a03087c24 */ /* 0x000fe2000f8e02ff */
[----:B------:R-:W-:Y:S01]  /*10bb0*/  SHF.R.S32.HI R167, RZ, 0x1f, R216 ;  /* 0x0000001fffa77819 */ /* 0x000fe200000114d8 */
[----:B------:R-:W-:Y:S01]  /*10bc0*/  IMAD R3, R9, UR7, R0 ;  /* 0x0000000709037c24 */ /* 0x000fe2000f8e0200 */
        /* <DEDUP_REMOVED lines=8> */
[----:B------:R-:W-:Y:S01]  /*10c50*/  IMAD.IADD R5, R5, 0x1, R9 ;  /* 0x0000000105057824 */ /* 0x000fe200078e0209 */
[----:B------:R-:W-:Y:S01]  /*10c60*/  SHF.R.S32.HI R171, RZ, 0x1f, R220 ;  /* 0x0000001fffab7819 */ /* 0x000fe200000114dc */
[----:B------:R-:W-:Y:S01]  /*10c70*/  IMAD R0, R0, UR8, RZ ;  /* 0x0000000800007c24 */ /* 0x000fe2000f8e02ff */
[----:B------:R-:W-:Y:S01]  /*10c80*/  SHF.R.S32.HI R172, RZ, 0x1f, R221 ;  /* 0x0000001fffac7819 */ /* 0x000fe200000114dd */
[C---:B------:R-:W-:Y:S01]  /*10c90*/  IMAD.WIDE.U32 R4, R3.reuse, UR8, R4 ;  /* 0x0000000803047c25 */ /* 0x040fe2000f8e0004 */
[----:B------:R-:W-:Y:S02]  /*10ca0*/  SHF.R.S32.HI R20, RZ, 0x1f, R222 ;  /* 0x0000001fff147819 */ /* 0x000fe400000114de */
[----:B------:R-:W-:Y:S01]  /*10cb0*/  SHF.R.S32.HI R21, RZ, 0x1f, R223 ;  /* 0x0000001fff157819 */ /* 0x000fe200000114df */
[----:B------:R-:W-:Y:S01]  /*10cc0*/  IMAD R7, R3, UR9, R0 ;  /* 0x0000000903077c24 */ /* 0x000fe2000f8e0200 */
[----:B------:R-:W-:Y:S01]  /*10cd0*/  ULDC.64 UR8, c[0x0][0xc00] ;  /* 0x0003000000087ab9 */ /* 0x000fe20000000a00 */
[----:B------:R-:W-:Y:S01]  /*10ce0*/  SHF.R.S32.HI R173, RZ, 0x1f, R224 ;  /* 0x0000001fffad7819 */ /* 0x000fe200000114e0 */
[----:B------:R-:W-:Y:S01]  /*10cf0*/  VIADD R181, R23, 0x8 ;  /* 0x0000000817b57836 */ /* 0x000fe20000000000 */
[C---:B------:R-:W-:Y:S01]  /*10d00*/  LEA R0, P0, R4.reuse, UR8, 0x2 ;  /* 0x0000000804007c11 */ /* 0x040fe2000f8010ff */
[----:B------:R-:W-:Y:S01]  /*10d10*/  IMAD.IADD R3, R5, 0x1, R7 ;  /* 0x0000000105037824 */ /* 0x000fe200078e0207 */
[----:B------:R-:W-:Y:S01]  /*10d20*/  SHF.R.S32.HI R174, RZ, 0x1f, R225 ;  /* 0x0000001fffae7819 */ /* 0x000fe200000114e1 */
[----:B------:R-:W-:Y:S01]  /*10d30*/  VIADD R7, R19, UR39 ;  /* 0x0000002713077c36 */ /* 0x000fe20008000000 */
[----:B------:R-:W-:Y:S01]  /*10d40*/  SHF.R.S32.HI R175, RZ, 0x1f, R226 ;  /* 0x0000001fffaf7819 */ /* 0x000fe200000114e2 */
[----:B------:R0:W1:Y:S01]  /*10d50*/  SHFL.IDX PT, R13, R0, RZ, 0x1c1f ;  /* 0x001c1fff000d7589 */ /* 0x00006200000e0000 */
[----:B------:R-:W-:Y:S01]  /*10d60*/  LEA.HI.X R3, R4, UR9, R3, 0x2, P0 ;  /* 0x0000000904037c11 */ /* 0x000fe200080f1403 */
[----:B------:R-:W-:Y:S01]  /*10d70*/  VIADD R4, R17, 0x38820 ;  /* 0x0003882011047836 */ /* 0x000fe20000000000 */
[----:B------:R-:W-:-:S02]  /*10d80*/  ISETP.GE.AND P0, PT, R7, UR6, PT ;  /* 0x0000000607007c0c */ /* 0x000fc4000bf06270 */
[----:B------:R-:W-:Y:S01]  /*10d90*/  SHF.R.S32.HI R176, RZ, 0x1f, R227 ;  /* 0x0000001fffb07819 */ /* 0x000fe200000114e3 */
[----:B------:R0:W2:Y:S01]  /*10da0*/  SHFL.IDX PT, R12, R3, RZ, 0x1c1f ;  /* 0x001c1fff030c7589 */ /* 0x0000a200000e0000 */
[----:B------:R-:W-:Y:S02]  /*10db0*/  PRMT R4, RZ, 0x654, R4 ;  /* 0x00000654ff047816 */ /* 0x000fe40000000004 */
[----:B------:R-:W-:Y:S02]  /*10dc0*/  SHF.R.S32.HI R177, RZ, 0x1f, R228 ;  /* 0x0000001fffb17819 */ /* 0x000fe400000114e4 */
[----:B------:R0:W-:Y:S01]  /*10dd0*/  SYNCS.ARRIVE.TRANS64.RED.A1T0 RZ, [R4+URZ], RZ ;  /* 0x000000ff04ff79a7 */ /* 0x0001e2000810043f */
[----:B------:R-:W-:Y:S02]  /*10de0*/  SHF.R.S32.HI R178, RZ, 0x1f, R229 ;  /* 0x0000001fffb27819 */ /* 0x000fe400000114e5 */
[----:B------:R-:W-:Y:S02]  /*10df0*/  SHF.R.S32.HI R180, RZ, 0x1f, R180 ;  /* 0x0000001fffb47819 */ /* 0x000fe400000114b4 */
[----:B------:R-:W-:-:S02]  /*10e00*/  SHF.R.S32.HI R182, RZ, 0x1f, R182 ;  /* 0x0000001fffb67819 */ /* 0x000fc400000114b6 */
[----:B------:R-:W-:Y:S01]  /*10e10*/  SHF.R.S32.HI R183, RZ, 0x1f, R23 ;  /* 0x0000001fffb77819 */ /* 0x000fe20000011417 */
[----:B0-----:R-:W-:Y:S06]  /*10e20*/  @P0 BRA `(.L_x_8375) ;  /* 0x0000000800040947 */ /* 0x001fec0003800000 */
        /* <DEDUP_REMOVED lines=129> */
.L_x_8375:
[----:B------:R-:W-:Y:S05]  /*11640*/  BSYNC B1 ;  /* 0x0000000000017941 */ /* 0x000fea0003800000 */
.L_x_8374:
        /* <DEDUP_REMOVED lines=13> */
[----:B------:R-:W-:Y:S01]  /*11720*/  @!P1 LEA R8, P5, R179, R0, 0x2 ;  /* 0x00000000b3089211 */ /* 0x000fe200078a10ff */
        /* <DEDUP_REMOVED lines=23> */
[----:B------:R-:W-:-:S03]  /*118a0*/  ISETP.GE.AND P4, PT, R221, UR6, PT ;  /* 0x00000006dd007c0c */ /* 0x000fc6000bf86270 */
[----:B------:R4:W-:Y:S01]  /*118b0*/  @!P5 ST.E.64 desc[UR42][R10.64], R50 ;  /* 0x000000320a00d985 */ /* 0x0009e2000c101b2a */
[CC--:B0-----:R-:W-:Y:S02]  /*118c0*/  @!P0 LEA R4, P6, R225.reuse, R0.reuse, 0x2 ;  /* 0x00000000e1048211 */ /* 0x0c1fe400078c10ff */
[C---:B---3--:R-:W-:Y:S02]  /*118d0*/  @!P1 LEA R8, P5, R224.reuse, R0, 0x2 ;  /* 0x00000000e0089211 */ /* 0x048fe400078a10ff */
[-C--:B------:R-:W-:Y:S02]  /*118e0*/  @!P0 LEA.HI.X R5, R225, R22.reuse, R174, 0x2, P6 ;  /* 0x00000016e1058211 */ /* 0x080fe400030f14ae */
[----:B------:R-:W-:Y:S02]  /*118f0*/  @!P1 LEA.HI.X R9, R224, R22, R173, 0x2, P5 ;  /* 0x00000016e0099211 */ /* 0x000fe400028f14ad */
[----:B------:R-:W-:Y:S01]  /*11900*/  ISETP.GE.AND P5, PT, R220, UR6, PT ;  /* 0x00000006dc007c0c */ /* 0x000fe2000bfa6270 */
[----:B------:R0:W-:Y:S01]  /*11910*/  @!P0 ST.E.64 desc[UR42][R4.64], R54 ;  /* 0x0000003604008985 */ /* 0x0001e2000c101b2a */
[----:B----4-:R-:W-:-:S02]  /*11920*/  @!P2 LEA R10, P6, R223, R0, 0x2 ;  /* 0x00000000df0aa211 */ /* 0x010fc400078c10ff */
[----:B------:R-:W-:Y:S01]  /*11930*/  ISETP.GE.AND P0, PT, R219, UR6, PT ;  /* 0x00000006db007c0c */ /* 0x000fe2000bf06270 */
[----:B------:R3:W-:Y:S01]  /*11940*/  @!P1 ST.E.64 desc[UR42][R8.64], R58 ;  /* 0x0000003a08009985 */ /* 0x0007e2000c101b2a */
[----:B------:R-:W-:Y:S02]  /*11950*/  @!P2 LEA.HI.X R11, R223, R22, R21, 0x2, P6 ;  /* 0x00000016df0ba211 */ /* 0x000fe400030f1415 */
[-C--:B--2---:R-:W-:Y:S02]  /*11960*/  @!P3 LEA R12, P6, R222, R0.reuse, 0x2 ;  /* 0x00000000de0cb211 */ /* 0x084fe400078c10ff */
[----:B------:R-:W-:Y:S01]  /*11970*/  ISETP.GE.AND P1, PT, R218, UR6, PT ;  /* 0x00000006da007c0c */ /* 0x000fe2000bf26270 */
[----:B------:R2:W-:Y:S01]  /*11980*/  @!P2 ST.E.64 desc[UR42][R10.64], R62 ;  /* 0x0000003e0a00a985 */ /* 0x0005e2000c101b2a */
[----:B------:R-:W-:Y:S02]  /*11990*/  @!P4 LEA R14, P2, R221, R0, 0x2 ;  /* 0x00000000dd0ec211 */ /* 0x000fe400078410ff */
[----:B-1----:R-:W-:-:S02]  /*119a0*/  @!P3 LEA.HI.X R13, R222, R22, R20, 0x2, P6 ;  /* 0x00000016de0db211 */ /* 0x002fc400030f1414 */
[----:B------:R-:W-:Y:S02]  /*119b0*/  @!P4 LEA.HI.X R15, R221, R22, R172, 0x2, P2 ;  /* 0x00000016dd0fc211 */ /* 0x000fe400010f14ac */
[----:B------:R-:W-:Y:S01]  /*119c0*/  ISETP.GE.AND P2, PT, R217, UR6, PT ;  /* 0x00000006d9007c0c */ /* 0x000fe2000bf46270 */
[----:B------:R-:W-:Y:S01]  /*119d0*/  @!P3 ST.E.64 desc[UR42][R12.64], R66 ;  /* 0x000000420c00b985 */ /* 0x000fe2000c101b2a */
[----:B------:R-:W-:-:S03]  /*119e0*/  @!P5 LEA R20, P6, R220, R0, 0x2 ;  /* 0x00000000dc14d211 */ /* 0x000fc600078c10ff */
[----:B------:R1:W-:Y:S01]  /*119f0*/  @!P4 ST.E.64 desc[UR42][R14.64], R70 ;  /* 0x000000460e00c985 */ /* 0x0003e2000c101b2a */
[----:B------:R-:W-:Y:S02]  /*11a00*/  @!P5 LEA.HI.X R21, R220, R22, R171, 0x2, P6 ;  /* 0x00000016dc15d211 */ /* 0x000fe400030f14ab */
[CC--:B0-----:R-:W-:Y:S02]  /*11a10*/  @!P0 LEA R4, P4, R219.reuse, R0.reuse, 0x2 ;  /* 0x00000000db048211 */ /* 0x0c1fe400078810ff */
[----:B---3--:R-:W-:Y:S01]  /*11a20*/  @!P1 LEA R8, P3, R218, R0, 0x2 ;  /* 0x00000000da089211 */ /* 0x008fe200078610ff */
[----:B------:R0:W-:Y:S01]  /*11a30*/  @!P5 ST.E.64 desc[UR42][R20.64], R74 ;  /* 0x0000004a1400d985 */ /* 0x0001e2000c101b2a */
[----:B------:R-:W-:Y:S02]  /*11a40*/  @!P0 LEA.HI.X R5, R219, R22, R170, 0x2, P4 ;  /* 0x00000016db058211 */ /* 0x000fe400020f14aa */
[----:B------:R-:W-:Y:S02]  /*11a50*/  ISETP.GE.AND P4, PT, R215, UR6, PT ;  /* 0x00000006d7007c0c */ /* 0x000fe4000bf86270 */
[----:B------:R-:W-:Y:S01]  /*11a60*/  ISETP.GE.AND P5, PT, R216, UR6, PT ;  /* 0x00000006d8007c0c */ /* 0x000fe2000bfa6270 */
[----:B------:R3:W-:Y:S01]  /*11a70*/  @!P0 ST.E.64 desc[UR42][R4.64], R78 ;  /* 0x0000004e04008985 */ /* 0x0007e2000c101b2a */
[----:B--2---:R-:W-:-:S02]  /*11a80*/  @!P2 LEA R10, P6, R217, R0, 0x2 ;  /* 0x00000000d90aa211 */ /* 0x004fc400078c10ff */
        /* <DEDUP_REMOVED lines=17> */
[-C--:B---3--:R-:W-:Y:S02]  /*11ba0*/  @!P2 LEA R4, P6, R213, R0.reuse, 0x2 ;  /* 0x00000000d504a211 */ /* 0x088fe400078c10ff */
[----:B------:R-:W-:Y:S01]  /*11bb0*/  ISETP.GE.AND P4, PT, R209, UR6, PT ;  /* 0x00000006d1007c0c */ /* 0x000fe2000bf86270 */
[----:B------:R3:W-:Y:S01]  /*11bc0*/  @!P3 ST.E.64 desc[UR42][R20.64], R98 ;  /* 0x000000621400b985 */ /* 0x0007e2000c101b2a */
[----:B--2---:R-:W-:Y:S02]  /*11bd0*/  @!P1 LEA R8, P3, R212, R0, 0x2 ;  /* 0x00000000d4089211 */ /* 0x004fe400078610ff */
        /* <DEDUP_REMOVED lines=9> */
[----:B------:R0:W-:Y:S01]  /*11c70*/  @!P0 ST.E.64 desc[UR42][R10.64], R110 ;  /* 0x0000006e0a008985 */ /* 0x0001e2000c101b2a */
        /* <DEDUP_REMOVED lines=15> */
[-C--:B--2---:R-:W-:Y:S01]  /*11d70*/  @!P1 LEA R8, P6, R206, R0.reuse, 0x2 ;  /* 0x00000000ce089211 */ /* 0x084fe200078c10ff */
[----:B------:R2:W-:Y:S02]  /*11d80*/  @!P0 ST.E.64 desc[UR42][R4.64], R126 ;  /* 0x0000007e04008985 */ /* 0x0005e4000c101b2a */
[----:B0-----:R-:W-:-:S02]  /*11d90*/  @!P4 LEA R10, P0, R205, R0, 0x2 ;  /* 0x00000000cd0ac211 */ /* 0x001fc400078010ff */
[----:B------:R-:W-:Y:S02]  /*11da0*/  @!P1 LEA.HI.X R9, R206, R22, R157, 0x2, P6 ;  /* 0x00000016ce099211 */ /* 0x000fe400030f149d */
[----:B---3--:R-:W-:Y:S02]  /*11db0*/  @!P3 LEA R12, P6, R204, R0, 0x2 ;  /* 0x00000000cc0cb211 */ /* 0x008fe400078c10ff */
[----:B------:R-:W-:Y:S01]  /*11dc0*/  @!P4 LEA.HI.X R11, R205, R22, R156, 0x2, P0 ;  /* 0x00000016cd0bc211 */ /* 0x000fe200000f149c */
[----:B------:R2:W-:Y:S01]  /*11dd0*/  @!P1 ST.E.64 desc[UR42][R8.64], R130 ;  /* 0x0000008208009985 */ /* 0x0005e2000c101b2a */
[-C--:B----4-:R-:W-:Y:S02]  /*11de0*/  @!P2 LEA R14, P1, R203, R0.reuse, 0x2 ;  /* 0x00000000cb0ea211 */ /* 0x090fe400078210ff */
        /* <DEDUP_REMOVED lines=14> */
.L_x_8367:
[----:B------:R-:W0:Y:S01]  /*11ed0*/  LDC.64 R8, c[0x0][0xd00] ;  /* 0x00034000ff087b82 */ /* 0x000e220000000a00 */
[----:B------:R-:W-:Y:S01]  /*11ee0*/  ULDC.64 UR6, c[0x0][0xd08] ;  /* 0x0003420000067ab9 */ /* 0x000fe20000000a00 */
[----:B------:R-:W-:Y:S01]  /*11ef0*/  IMAD.MOV.U32 R3, RZ, RZ, RZ ;  /* 0x000000ffff037224 */ /* 0x000fe200078e00ff */
[----:B------:R-:W-:-:S04]  /*11f00*/  ISETP.NE.U32.AND P1, PT, RZ, UR6, PT ;  /* 0x00000006ff007c0c */ /* 0x000fc8000bf25070 */
[----:B------:R-:W-:Y:S01]  /*11f10*/  ISETP.NE.AND.EX P1, PT, RZ, UR7, PT, P1 ;  /* 0x00000007ff007c0c */ /* 0x000fe2000bf25310 */
[----:B------:R-:W1:Y:S01]  /*11f20*/  LDC.64 R4, c[0x0][0xd00] ;  /* 0x00034000ff047b82 */ /* 0x000e620000000a00 */
[----:B0-----:R-:W-:-:S04]  /*11f30*/  ISETP.NE.U32.AND P0, PT, R8, RZ, PT ;  /* 0x000000ff0800720c */ /* 0x001fc80003f05070 */
[----:B------:R-:W-:-:S07]  /*11f40*/  ISETP.NE.AND.EX P0, PT, R9, RZ, PT, P0 ;  /* 0x000000ff0900720c */ /* 0x000fce0003f05300 */
[C---:B------:R-:W-:Y:S01]  /*11f50*/  @P1 LEA R8, P2, R192.reuse, UR6, 0x2 ;  /* 0x00000006c0081c11 */ /* 0x040fe2000f8410ff */
[----:B------:R-:W-:Y:S01]  /*11f60*/  ULDC UR6, c[0x0][0xb88] ;  /* 0x0002e20000067ab9 */ /* 0x000fe20000000800 */
[C---:B-1----:R-:W-:Y:S02]  /*11f70*/  IMAD.WIDE R4, R192.reuse, 0x4, R4 ;  /* 0x00000004c0047825 */ /* 0x042fe400078e0204 */
[----:B------:R-:W-:Y:S02]  /*11f80*/  @P1 LEA.HI.X R9, R192, UR7, R200, 0x2, P2 ;  /* 0x00000007c0091c11 */ /* 0x000fe400090f14c8 */
[----:B------:R-:W-:Y:S01]  /*11f90*/  IMAD.U32 R7, RZ, RZ, UR6 ;  /* 0x00000006ff077e24 */ /* 0x000fe2000f8e00ff */
[----:B------:R0:W5:Y:S05]  /*11fa0*/  @P0 LDG.E R3, desc[UR42][R4.64] ;  /* 0x0000002a04030981 */ /* 0x00016a000c1e1900 */
        /* <DEDUP_REMOVED lines=12> */
.L_x_8376:
[----:B------:R-:W-:Y:S01]  /*12070*/  BSSY B1, `(.L_x_8377) ;  /* 0x0000038000017945 */ /* 0x000fe20003800000 */
[----:B------:R-:W-:Y:S02]  /*12080*/  SEL R31, R192, RZ, !P0 ;  /* 0x000000ffc01f7207 */ /* 0x000fe40004000000 */
[----:B------:R-:W-:Y:S02]  /*12090*/  SEL R200, R200, RZ, !P0 ;  /* 0x000000ffc8c87207 */ /* 0x000fe40004000000 */
[----:B-----5:R-:W-:Y:S01]  /*120a0*/  SHF.R.S32.HI R24, RZ, 0x1f, R3 ;  /* 0x0000001fff187819 */ /* 0x020fe20000011403 */
[----:B------:R-:W-:Y:S06]  /*120b0*/  @P3 BRA `(.L_x_8378) ;  /* 0x0000000000cc3947 */ /* 0x000fec0003800000 */
[----:B------:R-:W0:Y:S01]  /*120c0*/  S2R R33, SR_TID.X ;  /* 0x0000000000217919 */ /* 0x000e220000002100 */
[----:B------:R-:W1:Y:S01]  /*120d0*/  LDC R26, c[0x0][0xce8] ;  /* 0x00033a00ff1a7b82 */ /* 0x000e620000000800 */
[----:B------:R-:W-:Y:S02]  /*120e0*/  IMAD.U32 R8, RZ, RZ, UR39 ;  /* 0x00000027ff087e24 */ /* 0x000fe4000f8e00ff */
[----:B-1----:R-:W-:-:S03]  /*120f0*/  IMAD R4, R7, R26, RZ ;  /* 0x0000001a07047224 */ /* 0x002fc600078e02ff */
[----:B0-----:R-:W-:-:S04]  /*12100*/  IADD3 R33, R8, -0x80, R33 ;  /* 0xffffff8008217810 */ /* 0x001fc80007ffe021 */
[----:B------:R-:W-:-:S13]  /*12110*/  ISETP.GE.AND P0, PT, R33, R4, PT ;  /* 0x000000042100720c */ /* 0x000fda0003f06270 */
[----:B------:R-:W-:Y:S05]  /*12120*/  @P0 BRA `(.L_x_8378) ;  /* 0x0000000000b00947 */ /* 0x000fea0003800000 */
[----:B------:R-:W-:Y:S01]  /*12130*/  ISETP.NE.AND P1, PT, R26, 0x1, PT ;  /* 0x000000011a00780c */ /* 0x000fe20003f25270 */
[----:B------:R-:W-:Y:S01]  /*12140*/  IMAD.MOV.U32 R22, RZ, RZ, 0xab8 ;  /* 0x00000ab8ff167424 */ /* 0x000fe200078e00ff */
[----:B------:R-:W-:Y:S01]  /*12150*/  ISETP.GT.AND P0, PT, R0, 0x1, PT ;  /* 0x000000010000780c */ /* 0x000fe20003f04270 */
[----:B------:R-:W0:Y:S01]  /*12160*/  LDC.64 R4, c[0x0][0xca8] ;  /* 0x00032a00ff047b82 */ /* 0x000e220000000a00 */
[----:B------:R-:W-:Y:S01]  /*12170*/  LOP3.LUT R199, R199, 0xff, RZ, 0xc0, !PT ;  /* 0x000000ffc7c77812 */ /* 0x000fe200078ec0ff */
[----:B------:R-:W-:Y:S01]  /*12180*/  IMAD.MOV.U32 R25, RZ, RZ, R33 ;  /* 0x000000ffff197224 */ /* 0x000fe200078e0021 */
[----:B------:R-:W-:-:S05]  /*12190*/  SEL R22, R22, 0xa78, P0 ;  /* 0x00000a7816167807 */ /* 0x000fca0000000000 */
[----:B------:R-:W1:Y:S08]  /*121a0*/  LDC.64 R14, c[0x0][R22+0x220] ;  /* 0x00008800160e7b82 */ /* 0x000e700000000a00 */
[----:B------:R-:W2:Y:S08]  /*121b0*/  @P1 LDC R0, c[0x0][0xcec] ;  /* 0x00033b00ff001b82 */ /* 0x000eb00000000800 */
[----:B------:R-:W3:Y:S08]  /*121c0*/  @P1 LDC R29, c[0x0][0xcf0] ;  /* 0x00033c00ff1d1b82 */ /* 0x000ef00000000800 */
[----:B------:R-:W4:Y:S01]  /*121d0*/  LDC.64 R12, c[0x0][R22+0x218] ;  /* 0x00008600160c7b82 */ /* 0x000f220000000a00 */
[----:B-1----:R-:W-:-:S07]  /*121e0*/  IMAD R15, R15, R31, RZ ;  /* 0x0000001f0f0f7224 */ /* 0x002fce00078e02ff */
[----:B------:R-:W1:Y:S01]  /*121f0*/  LDC.64 R10, c[0x0][R22+0x228] ;  /* 0x00008a00160a7b82 */ /* 0x000e620000000a00 */
[----:B--2---:R-:W-:-:S07]  /*12200*/  @P1 IMAD.HI.U32 R0, R33, R0, RZ ;  /* 0x0000000021001227 */ /* 0x004fce00078e00ff */
[----:B------:R-:W2:Y:S01]  /*12210*/  LDC.64 R8, c[0x0][R22+0x210] ;  /* 0x0000840016087b82 */ /* 0x000ea20000000a00 */
[----:B---3--:R-:W-:Y:S01]  /*12220*/  @P1 SHF.R.U32.HI R25, RZ, R29, R0 ;  /* 0x0000001dff191219 */ /* 0x008fe20000011600 */
[----:B------:R-:W-:Y:S01]  /*12230*/  IMAD R29, R14, R200, R15 ;  /* 0x000000c80e1d7224 */ /* 0x000fe200078e020f */
[----:B------:R-:W-:-:S03]  /*12240*/  SEL R15, R199, RZ, P0 ;  /* 0x000000ffc70f7207 */ /* 0x000fc60000000000 */
[----:B------:R-:W-:Y:S02]  /*12250*/  IMAD.MOV R0, RZ, RZ, -R25 ;  /* 0x000000ffff007224 */ /* 0x000fe400078e0a19 */
[-C--:B----4-:R-:W-:Y:S01]  /*12260*/  IMAD R27, R13, R193.reuse, RZ ;  /* 0x000000c10d1b7224 */ /* 0x090fe200078e02ff */
[----:B0-----:R-:W0:Y:S01]  /*12270*/  @!P0 LDC R4, c[0x0][0xc50] ;  /* 0x00031400ff048b82 */ /* 0x001e220000000800 */
[----:B------:R-:W-:-:S04]  /*12280*/  IMAD.WIDE.U32 R20, R12, R193, RZ ;  /* 0x000000c10c147225 */ /* 0x000fc800078e00ff */
[----:B------:R-:W-:-:S03]  /*12290*/  IMAD.WIDE.U32 R12, R14, R31, RZ ;  /* 0x0000001f0e0c7225 */ /* 0x000fc600078e00ff */
[----:B------:R-:W3:Y:S01]  /*122a0*/  @!P0 LDC R5, c[0x0][0xc54] ;  /* 0x00031500ff058b82 */ /* 0x000ee20000000800 */
[----:B------:R-:W-:Y:S01]  /*122b0*/  IMAD.IADD R27, R21, 0x1, R27 ;  /* 0x00000001151b7824 */ /* 0x000fe200078e021b */
[----:B------:R-:W-:Y:S01]  /*122c0*/  IADD3 R20, P1, P3, R12, R20, R3 ;  /* 0x000000140c147210 */ /* 0x000fe20007b3e003 */
[----:B------:R-:W-:Y:S02]  /*122d0*/  IMAD.IADD R29, R13, 0x1, R29 ;  /* 0x000000010d1d7824 */ /* 0x000fe400078e021d */
[-C--:B-1----:R-:W-:Y:S02]  /*122e0*/  IMAD R21, R11, R15.reuse, RZ ;  /* 0x0000000f0b157224 */ /* 0x082fe400078e02ff */
[----:B------:R-:W-:-:S04]  /*122f0*/  IMAD.WIDE.U32 R10, R10, R15, RZ ;  /* 0x0000000f0a0a7225 */ /* 0x000fc800078e00ff */
[----:B------:R-:W-:Y:S01]  /*12300*/  IMAD R13, R26, R0, R33 ;  /* 0x000000001a0d7224 */ /* 0x000fe200078e0221 */
[----:B------:R-:W-:Y:S01]  /*12310*/  IADD3.X R0, R29, R27, R24, P1, P3 ;  /* 0x0000001b1d007210 */ /* 0x000fe20000fe6418 */
[----:B------:R-:W-:Y:S01]  /*12320*/  IMAD.IADD R21, R11, 0x1, R21 ;  /* 0x000000010b157824 */ /* 0x000fe200078e0215 */
[----:B------:R-:W-:Y:S02]  /*12330*/  IADD3 R10, P0, P1, R25, R20, R10 ;  /* 0x00000014190a7210 */ /* 0x000fe4000791e00a */
[----:B------:R-:W-:Y:S02]  /*12340*/  SHF.R.S32.HI R25, RZ, 0x1f, R25 ;  /* 0x0000001fff197819 */ /* 0x000fe40000011419 */
[----:B------:R-:W-:Y:S02]  /*12350*/  SHF.R.S32.HI R15, RZ, 0x1f, R13 ;  /* 0x0000001fff0f7819 */ /* 0x000fe4000001140d */
[----:B------:R-:W-:Y:S01]  /*12360*/  IADD3.X R11, R25, R0, R21, P0, P1 ;  /* 0x00000000190b7210 */ /* 0x000fe200007e2415 */
[----:B--2---:R-:W-:-:S04]  /*12370*/  IMAD R0, R9, R13, RZ ;  /* 0x0000000d09007224 */ /* 0x004fc800078e02ff */
[C---:B------:R-:W-:Y:S02]  /*12380*/  IMAD R15, R8.reuse, R15, R0 ;  /* 0x0000000f080f7224 */ /* 0x040fe400078e0200 */
[----:B------:R-:W-:-:S04]  /*12390*/  IMAD.WIDE.U32 R8, R8, R13, R10 ;  /* 0x0000000d08087225 */ /* 0x000fc800078e000a */
[----:B------:R-:W-:Y:S01]  /*123a0*/  IMAD.IADD R0, R9, 0x1, R15 ;  /* 0x0000000109007824 */ /* 0x000fe200078e020f */
[----:B0-----:R-:W-:Y:S01]  /*123b0*/  LEA R4, P0, R8, R4, 0x2 ;  /* 0x0000000408047211 */ /* 0x001fe200078010ff */
[----:B------:R-:W-:-:S03]  /*123c0*/  IMAD.MOV.U32 R9, RZ, RZ, -0x800000 ;  /* 0xff800000ff097424 */ /* 0x000fc600078e00ff */
[----:B---3--:R-:W-:-:S05]  /*123d0*/  LEA.HI.X R5, R8, R5, R0, 0x2, P0 ;  /* 0x0000000508057211 */ /* 0x008fca00000f1400 */
[----:B------:R0:W-:Y:S04]  /*123e0*/  STG.E desc[UR42][R4.64], R9 ;  /* 0x0000000904007986 */ /* 0x0001e8000c10192a */
.L_x_8378:
[----:B------:R-:W-:Y:S05]  /*123f0*/  BSYNC B1 ;  /* 0x0000000000017941 */ /* 0x000fea0003800000 */
.L_x_8377:
[----:B------:R-:W-:Y:S05]  /*12400*/  @P2 BRA `(.L_x_8373) ;  /* 0x0000000800742947 */ /* 0x000fea0003800000 */
[----:B------:R-:W1:Y:S01]  /*12410*/  LDC R10, c[0x0][0xce8] ;  /* 0x00033a00ff0a7b82 */ /* 0x000e620000000800 */
[----:B------:R-:W-:Y:S01]  /*12420*/  ULDC.64 UR6, c[0x0][0xba0] ;  /* 0x0002e80000067ab9 */ /* 0x000fe20000000a00 */
[----:B------:R-:W-:Y:S01]  /*12430*/  ULDC UR8, c[0x0][0xbc8] ;  /* 0x0002f20000087ab9 */ /* 0x000fe20000000800 */
[----:B------:R-:W-:Y:S01]  /*12440*/  IMAD R0, R24, UR6, RZ ;  /* 0x0000000618007c24 */ /* 0x000fe2000f8e02ff */
[----:B------:R-:W-:Y:S01]  /*12450*/  ISETP.GE.AND P2, PT, R198, UR8, PT ;  /* 0x00000008c6007c0c */ /* 0x000fe2000bf46270 */
[----:B0-----:R-:W-:Y:S01]  /*12460*/  IMAD.WIDE.U32 R4, R3, UR6, RZ ;  /* 0x0000000603047c25 */ /* 0x001fe2000f8e00ff */
[----:B------:R-:W-:Y:S01]  /*12470*/  ISETP.GE.AND P1, PT, R197, UR8, PT ;  /* 0x00000008c5007c0c */ /* 0x000fe2000bf26270 */
[----:B------:R-:W-:Y:S01]  /*12480*/  BSSY B1, `(.L_x_8379) ;  /* 0x0000071000017945 */ /* 0x000fe20003800000 */
[C---:B------:R-:W-:Y:S01]  /*12490*/  ISETP.GE.AND P3, PT, R18.reuse, UR8, PT ;  /* 0x0000000812007c0c */ /* 0x040fe2000bf66270 */
[----:B------:R-:W-:Y:S01]  /*124a0*/  IMAD R3, R3, UR7, R0 ;  /* 0x0000000703037c24 */ /* 0x000fe2000f8e0200 */
[----:B------:R-:W-:Y:S01]  /*124b0*/  ULDC.64 UR6, c[0x0][0xbe8] ;  /* 0x0002fa0000067ab9 */ /* 0x000fe20000000a00 */
[----:B------:R-:W-:Y:S01]  /*124c0*/  SEL R14, RZ, 0xffffffff, P1 ;  /* 0xffffffffff0e7807 */ /* 0x000fe20000800000 */
[C---:B------:R-:W-:Y:S01]  /*124d0*/  VIADD R32, R18.reuse, 0x180 ;  /* 0x0000018012207836 */ /* 0x040fe20000000000 */
[----:B------:R-:W-:Y:S01]  /*124e0*/  SEL R12, RZ, 0x1, P3 ;  /* 0x00000001ff0c7807 */ /* 0x000fe20001800000 */
[----:B------:R-:W-:Y:S01]  /*124f0*/  IMAD.IADD R5, R5, 0x1, R3 ;  /* 0x0000000105057824 */ /* 0x000fe200078e0203 */
[----:B------:R-:W-:Y:S01]  /*12500*/  SHF.R.S32.HI R3, RZ, 0x1f, R28 ;  /* 0x0000001fff037819 */ /* 0x000fe2000001141c */
[----:B------:R-:W-:Y:S01]  /*12510*/  VIADD R30, R18, 0x1c0 ;  /* 0x000001c0121e7836 */ /* 0x000fe20000000000 */
[----:B------:R-:W-:Y:S01]  /*12520*/  SHF.R.S32.HI R27, RZ, 0x1f, R194 ;  /* 0x0000001fff1b7819 */ /* 0x000fe200000114c2 */
[----:B------:R-:W-:Y:S01]  /*12530*/  IMAD.WIDE.U32 R4, R193, UR6, R4 ;  /* 0x00000006c1047c25 */ /* 0x000fe2000f8e0004 */
[----:B------:R-:W-:-:S02]  /*12540*/  LEA.HI R3, R3, R28, RZ, 0x3 ;  /* 0x0000001c03037211 */ /* 0x000fc400078f18ff */
[----:B------:R-:W-:Y:S01]  /*12550*/  ISETP.GE.AND P1, PT, R30, UR8, PT ;  /* 0x000000081e007c0c */ /* 0x000fe2000bf26270 */
[----:B------:R-:W-:Y:S01]  /*12560*/  IMAD R5, R193, UR7, R5 ;  /* 0x00000007c1057c24 */ /* 0x000fe2000f8e0205 */
[----:B------:R-:W-:Y:S01]  /*12570*/  LOP3.LUT R9, R3, 0xfffffff8, RZ, 0xc0, !PT ;  /* 0xfffffff803097812 */ /* 0x000fe200078ec0ff */
[----:B------:R-:W-:Y:S01]  /*12580*/  ULDC.64 UR6, c[0x0][0xbf0] ;  /* 0x0002fc0000067ab9 */ /* 0x000fe20000000a00 */
[----:B-1----:R-:W-:Y:S01]  /*12590*/  ISETP.NE.AND P0, PT, R10, 0x1, PT ;  /* 0x000000010a00780c */ /* 0x002fe20003f05270 */
[----:B------:R-:W-:Y:S01]  /*125a0*/  IMAD R0, R200, UR6, RZ ;  /* 0x00000006c8007c24 */ /* 0x000fe2000f8e02ff */
[----:B------:R-:W-:Y:S01]  /*125b0*/  SHF.R.S32.HI R15, RZ, 0x3, R3 ;  /* 0x00000003ff0f7819 */ /* 0x000fe20000011403 */
[----:B------:R-:W-:Y:S01]  /*125c0*/  IMAD.IADD R28, R28, 0x1, -R9 ;  /* 0x000000011c1c7824 */ /* 0x000fe200078e0a09 */
[----:B------:R-:W-:Y:S01]  /*125d0*/  SHF.R.S32.HI R26, RZ, 0x1f, R195 ;  /* 0x0000001fff1a7819 */ /* 0x000fe200000114c3 */
[C---:B------:R-:W-:Y:S01]  /*125e0*/  IMAD R9, R31.reuse, UR7, R0 ;  /* 0x000000071f097c24 */ /* 0x040fe2000f8e0200 */
[----:B------:R-:W-:Y:S01]  /*125f0*/  SEL R0, RZ, 0xffffffff, P2 ;  /* 0xffffffffff007807 */ /* 0x000fe20001000000 */
[----:B------:R-:W-:Y:S01]  /*12600*/  IMAD R3, R28, 0x20, R15 ;  /* 0x000000201c037824 */ /* 0x000fe200078e020f */
[----:B------:R-:W-:Y:S01]  /*12610*/  SHF.R.S32.HI R28, RZ, 0x1f, R197 ;  /* 0x0000001fff1c7819 */ /* 0x000fe200000114c5 */
[----:B------:R-:W-:Y:S01]  /*12620*/  IMAD.WIDE.U32 R4, R31, UR6, R4 ;  /* 0x000000061f047c25 */ /* 0x000fe2000f8e0004 */
[----:B------:R-:W-:Y:S01]  /*12630*/  ULDC.64 UR6, c[0x0][0xbe0] ;  /* 0x0002f80000067ab9 */ /* 0x000fe20000000a00 */
[----:B------:R-:W-:-:S02]  /*12640*/  SHF.R.S32.HI R29, RZ, 0x1f, R32 ;  /* 0x0000001fff1d7819 */ /* 0x000fc40000011420 */
[----:B------:R-:W0:Y:S01]  /*12650*/  @P0 LDC R11, c[0x0][0xcec] ;  /* 0x00033b00ff0b0b82 */ /* 0x000e220000000800 */
[----:B------:R-:W-:Y:S01]  /*12660*/  VIADD R8, R3, UR39 ;  /* 0x0000002703087c36 */ /* 0x000fe20008000000 */
[----:B------:R-:W-:Y:S01]  /*12670*/  SHF.R.S32.HI R31, RZ, 0x1f, R30 ;  /* 0x0000001fff1f7819 */ /* 0x000fe2000001141e */
[----:B------:R-:W-:Y:S01]  /*12680*/  IMAD.SHL.U32 R21, R0, 0x2, RZ ;  /* 0x0000000200157824 */ /* 0x000fe200078e00ff */
[----:B------:R-:W-:Y:S01]  /*12690*/  SHF.R.S32.HI R33, RZ, 0x1f, R196 ;  /* 0x0000001fff217819 */ /* 0x000fe200000114c4 */
[----:B------:R-:W-:Y:S01]  /*126a0*/  IMAD.MOV.U32 R3, RZ, RZ, R8 ;  /* 0x000000ffff037224 */ /* 0x000fe200078e0008 */
[----:B------:R-:W-:Y:S01]  /*126b0*/  SHF.R.S32.HI R34, RZ, 0x1f, R198 ;  /* 0x0000001fff227819 */ /* 0x000fe200000114c6 */
[----:B------:R-:W-:Y:S01]  /*126c0*/  IMAD.IADD R5, R5, 0x1, R9 ;  /* 0x0000000105057824 */ /* 0x000fe200078e0209 */
[----:B------:R-:W1:Y:S01]  /*126d0*/  @P0 LDC R13, c[0x0][0xcf0] ;  /* 0x00033c00ff0d0b82 */ /* 0x000e620000000800 */
[----:B------:R-:W-:Y:S01]  /*126e0*/  LOP3.LUT R12, R21, 0x2, R12, 0xe2, !PT ;  /* 0x00000002150c7812 */ /* 0x000fe200078ee20c */
[----:B------:R-:W-:-:S02]  /*126f0*/  IMAD R25, R7, R10, RZ ;  /* 0x0000000a07197224 */ /* 0x000fc400078e02ff */
[----:B0-----:R-:W-:-:S04]  /*12700*/  @P0 IMAD.HI.U32 R0, R8, R11, RZ ;  /* 0x0000000b08000227 */ /* 0x001fc800078e00ff */
[----:B------:R-:W-:Y:S01]  /*12710*/  IMAD.SHL.U32 R11, R14, 0x4, RZ ;  /* 0x000000040e0b7824 */ /* 0x000fe200078e00ff */
[----:B-1----:R-:W-:Y:S02]  /*12720*/  @P0 SHF.R.U32.HI R3, RZ, R13, R0 ;  /* 0x0000000dff030219 */ /* 0x002fe40000011600 */
[----:B------:R-:W-:Y:S02]  /*12730*/  ISETP.GE.AND P0, PT, R196, UR8, PT ;  /* 0x00000008c4007c0c */ /* 0x000fe4000bf06270 */
[--C-:B------:R-:W-:Y:S01]  /*12740*/  SHF.R.S32.HI R0, RZ, 0x1f, R3.reuse ;  /* 0x0000001fff007819 */ /* 0x100fe20000011403 */
[----:B------:R-:W-:Y:S01]  /*12750*/  IMAD.MOV R9, RZ, RZ, -R3 ;  /* 0x000000ffff097224 */ /* 0x000fe200078e0a03 */
[----:B------:R-:W-:Y:S01]  /*12760*/  LOP3.LUT R12, R11, 0x4, R12, 0xe2, !PT ;  /* 0x000000040b0c7812 */ /* 0x000fe200078ee20c */
[----:B------:R-:W-:Y:S01]  /*12770*/  IMAD.WIDE.U32 R4, R3, UR6, R4 ;  /* 0x0000000603047c25 */ /* 0x000fe2000f8e0004 */
[----:B------:R-:W-:Y:S02]  /*12780*/  SEL R11, RZ, 0xffffffff, P0 ;  /* 0xffffffffff0b7807 */ /* 0x000fe40000000000 */
[----:B------:R-:W-:Y:S01]  /*12790*/  ISETP.GE.AND P0, PT, R195, UR8, PT ;  /* 0x00000008c3007c0c */ /* 0x000fe2000bf06270 */
[----:B------:R-:W-:-:S02]  /*127a0*/  IMAD R0, R0, UR6, RZ ;  /* 0x0000000600007c24 */ /* 0x000fc4000f8e02ff */
[----:B------:R-:W-:Y:S02]  /*127b0*/  IMAD R9, R10, R9, R8 ;  /* 0x000000090a097224 */ /* 0x000fe400078e0208 */
[----:B------:R-:W-:Y:S02]  /*127c0*/  IMAD.SHL.U32 R13, R11, 0x8, RZ ;  /* 0x000000080b0d7824 */ /* 0x000fe400078e00ff */
[----:B------:R-:W-:Y:S01]  /*127d0*/  IMAD R11, R3, UR7, R0 ;  /* 0x00000007030b7c24 */ /* 0x000fe2000f8e0200 */
[----:B------:R-:W-:Y:S01]  /*127e0*/  SEL R3, RZ, 0xffffffff, P0 ;  /* 0xffffffffff037807 */ /* 0x000fe20000000000 */
[----:B------:R-:W-:Y:S01]  /*127f0*/  ULDC.64 UR6, c[0x0][0xbd8] ;  /* 0x0002f60000067ab9 */ /* 0x000fe20000000a00 */
[----:B------:R-:W-:Y:S01]  /*12800*/  ISETP.GE.AND P0, PT, R194, UR8, PT ;  /* 0x00000008c2007c0c */ /* 0x000fe2000bf06270 */
[----:B------:R-:W-:Y:S01]  /*12810*/  IMAD.IADD R5, R5, 0x1, R11 ;  /* 0x0000000105057824 */ /* 0x000fe200078e020b */
[----:B------:R-:W-:Y:S02]  /*12820*/  SHF.R.S32.HI R0, RZ, 0x1f, R9 ;  /* 0x0000001fff007819 */ /* 0x000fe40000011409 */
        /* <DEDUP_REMOVED lines=10> */
[----:B------:R-:W-:Y:S01]  /*128d0*/  SEL R9, RZ, 0x40, P0 ;  /* 0x00000040ff097807 */ /* 0x000fe20000000000 */
[----:B------:R-:W-:Y:S01]  /*128e0*/  VIADD R0, R15, UR39 ;  /* 0x000000270f007c36 */ /* 0x000fe20008000000 */
[C---:B------:R-:W-:Y:S01]  /*128f0*/  LEA R22, P0, R4.reuse, UR6, 0x1 ;  /* 0x0000000604167c11 */ /* 0x040fe2000f8008ff */
[----:B------:R-:W-:Y:S01]  /*12900*/  IMAD.IADD R3, R5, 0x1, R3 ;  /* 0x0000000105037824 */ /* 0x000fe200078e0203 */
[----:B------:R-:W-:Y:S02]  /*12910*/  LOP3.LUT R12, R11, 0x20, R12, 0xe2, !PT ;  /* 0x000000200b0c7812 */ /* 0x000fe400078ee20c */
[----:B------:R-:W-:Y:S01]  /*12920*/  SEL R5, RZ, 0x80, P1 ;  /* 0x00000080ff057807 */ /* 0x000fe20000800000 */
[----:B------:R0:W1:Y:S01]  /*12930*/  SHFL.IDX PT, R8, R22, RZ, 0x181f ;  /* 0x00181fff16087589 */ /* 0x00006200000e0000 */
[----:B------:R-:W-:-:S02]  /*12940*/  LEA.HI.X R3, R4, UR7, R3, 0x1, P0 ;  /* 0x0000000704037c11 */ /* 0x000fc400080f0c03 */
        /* <DEDUP_REMOVED lines=36> */
.L_x_8380:
[----:B------:R-:W-:Y:S05]  /*12b90*/  BSYNC B1 ;  /* 0x0000000000017941 */ /* 0x000fea0003800000 */
.L_x_8379:
        /* <DEDUP_REMOVED lines=36> */
.L_x_8373:
[----:B------:R-:W-:Y:S05]  /*12de0*/  BSYNC B0 ;  /* 0x0000000000007941 */ /* 0x000fea0003800000 */
.L_x_8366:
[----:B------:R-:W-:Y:S02]  /*12df0*/  ULDC UR6, c[0x0][0xd3c] ;  /* 0x00034f0000067ab9 */ /* 0x000fe40000000800 */
[----:B------:R-:W-:-:S06]  /*12e00*/  UISETP.GE.AND UP0, UPT, UR5, UR6, UPT ;  /* 0x000000060500728c */ /* 0x000fcc000bf06270 */
[----:B------:R-:W-:-:S13]  /*12e10*/  PLOP3.LUT P0, PT, PT, PT, UP0, 0x80, 0x0 ;  /* 0x000000000000781c */ /* 0x000fda0003f0f008 */
[----:B------:R-:W-:Y:S05]  /*12e20*/  @!P0 BRA `(.L_x_8381) ;  /* 0xfffffee400448947 */ /* 0x000fea000383ffff */
[----:B------:R-:W-:Y:S05]  /*12e30*/  EXIT ;  /* 0x000000000000794d */ /* 0x000fea0003800000 */
.L_x_8316:
        /* <DEDUP_REMOVED lines=16> */
.L_x_8382:
        /* <DEDUP_REMOVED lines=43> */
.L_x_8386:
        /* <DEDUP_REMOVED lines=35> */
.L_x_8384:
        /* <DEDUP_REMOVED lines=13> */
.L_x_8387:
        /* <DEDUP_REMOVED lines=62> */
.L_x_8388:
        /* <DEDUP_REMOVED lines=61> */
.L_x_8389:
[----:B------:R-:W-:-:S05]  /*13ca0*/  LOP3.LUT R25, RZ, R2, RZ, 0x33, !PT ;  /* 0x00000002ff197212 */ /* 0x000fca00078e33ff */
[----:B------:R-:W-:Y:S01]  /*13cb0*/  IMAD.IADD R25, R6, 0x1, R25 ;  /* 0x0000000106197824 */ /* 0x000fe200078e0219 */
[----:B------:R-:W-:Y:S06]  /*13cc0*/  BRA `(.L_x_8390) ;  /* 0x0000000000147947 */ /* 0x000fec0003800000 */
.L_x_8385:
[----:B------:R-:W-:Y:S01]  /*13cd0*/  ULDC UR4, c[0x0][0xd3c] ;  /* 0x00034f0000047ab9 */ /* 0x000fe20000000800 */
[----:B------:R-:W-:Y:S02]  /*13ce0*/  IMAD.MOV.U32 R25, RZ, RZ, RZ ;  /* 0x000000ffff197224 */ /* 0x000fe400078e00ff */
[----:B------:R-:W-:Y:S02]  /*13cf0*/  IMAD.U32 R24, RZ, RZ, UR6 ;  /* 0x00000006ff187e24 */ /* 0x000fe4000f8e00ff */
[----:B------:R-:W-:Y:S02]  /*13d00*/  IMAD.MOV.U32 R26, RZ, RZ, RZ ;  /* 0x000000ffff1a7224 */ /* 0x000fe400078e00ff */
[----:B------:R-:W-:-:S07]  /*13d10*/  IMAD.U32 R27, RZ, RZ, UR4 ;  /* 0x00000004ff1b7e24 */ /* 0x000fce000f8e00ff */
.L_x_8390:
[----:B------:R-:W-:-:S13]  /*13d20*/  ISETP.NE.AND P0, PT, R7, RZ, PT ;  /* 0x000000ff0700720c */ /* 0x000fda0003f05270 */
[----:B------:R-:W0:Y:S01]  /*13d30*/  @!P0 S2R R3, SR_CgaCtaId ;  /* 0x0000000000038919 */ /* 0x000e220000008800 */
[----:B------:R-:W-:-:S04]  /*13d40*/  @!P0 MOV R2, 0x400 ;  /* 0x0000040000028802 */ /* 0x000fc80000000f00 */
[----:B0-----:R-:W-:-:S05]  /*13d50*/  @!P0 LEA R2, R3, R2, 0x18 ;  /* 0x0000000203028211 */ /* 0x001fca00078ec0ff */
[----:B------:R0:W-:Y:S01]  /*13d60*/  @!P0 STS.128 [R2+0x388d0], R24 ;  /* 0x0388d01802008388 */ /* 0x0001e20000000c00 */
[----:B------:R-:W-:Y:S06]  /*13d70*/  BAR.ARV 0x5, 0x180 ;  /* 0x0146000000007b1d */ /* 0x000fec0000002000 */
.L_x_8383:
[----:B------:R2:W-:Y:S01]  /*13d80*/  STL [R1+0x20], RZ ;  /* 0x000020ff01007387 */ /* 0x0005e20000100800 */
[----:B------:R-:W-:Y:S01]  /*13d90*/  ULDC UR4, c[0x0][0xd3c] ;  /* 0x00034f0000047ab9 */ /* 0x000fe20000000800 */
[----:B------:R-:W-:Y:S01]  /*13da0*/  IMAD.MOV.U32 R23, RZ, RZ, 0x1 ;  /* 0x00000001ff177424 */ /* 0x000fe200078e00ff */
[----:B-1----:R-:W-:Y:S01]  /*13db0*/  ISETP.GE.AND P0, PT, R27, UR4, PT ;  /* 0x000000041b007c0c */ /* 0x002fe2000bf06270 */
[----:B------:R-:W-:-:S12]  /*13dc0*/  IMAD.MOV.U32 R18, RZ, RZ, RZ ;  /* 0x000000ffff127224 */ /* 0x000fd800078e00ff */
[----:B--2---:R-:W-:Y:S05]  /*13dd0*/  @P0 BRA `(.L_x_8391) ;  /* 0x0000005c00a40947 */ /* 0x004fea0003800000 */
[----:B------:R-:W1:Y:S01]  /*13de0*/  S2UR UR5, SR_CgaCtaId ;  /* 0x00000000000579c3 */ /* 0x000e620000008800 */
[----:B------:R2:W-:Y:S01]  /*13df0*/  STL [R1+0x20], RZ ;  /* 0x000020ff01007387 */ /* 0x0005e20000100800 */
[C---:B0-----:R-:W-:Y:S01]  /*13e00*/  IMAD.SHL.U32 R2, R0.reuse, 0x8, RZ ;  /* 0x0000000800027824 */ /* 0x041fe200078e00ff */
        /* <DEDUP_REMOVED lines=17> */
[----:B-1----:R-:W-:Y:S01]  /*13f20*/  ULEA UR4, UR5, UR4, 0x18 ;  /* 0x0000000405047291 */ /* 0x002fe2000f8ec03f */
[C---:B------:R-:W-:Y:S02]  /*13f30*/  LOP3.LUT R0, R4.reuse, 0x100, RZ, 0xfc, !PT ;  /* 0x0000010004007812 */ /* 0x040fe400078efcff */
[----:B------:R-:W-:-:S02]  /*13f40*/  LOP3.LUT R3, R4, 0x140, RZ, 0xfc, !PT ;  /* 0x0000014004037812 */ /* 0x000fc400078efcff */
[C---:B------:R-:W-:Y:S01]  /*13f50*/  LOP3.LUT R2, R4.reuse, 0x180, RZ, 0xfc, !PT ;  /* 0x0000018004027812 */ /* 0x040fe200078efcff */
[----:B------:R-:W-:Y:S01]  /*13f60*/  IMAD.U32 R17, RZ, RZ, UR4 ;  /* 0x00000004ff117e24 */ /* 0x000fe2000f8e00ff */
[----:B------:R-:W-:-:S03]  /*13f70*/  LOP3.LUT R0, R4, 0x1c0, RZ, 0xfc, !PT ;  /* 0x000001c004007812 */ /* 0x000fc600078efcff */
[----:B--2---:R-:W-:-:S07]  /*13f80*/  IMAD R19, R34, 0x2, R17 ;  /* 0x0000000222137824 */ /* 0x004fce00078e0211 */
.L_x_8460:
        /* <DEDUP_REMOVED lines=48> */
.L_x_8392:
        /* <DEDUP_REMOVED lines=9> */
.L_x_8393:
        /* <DEDUP_REMOVED lines=9> */
.L_x_8394:
[----:B------:R-:W3:Y:S01]  /*143b0*/  LDL R4, [R1+0x8] ;  /* 0x0000080001047983 */ /* 0x000ee20000100800 */
[----:B012---:R-:W0:Y:S01]  /*143c0*/  LDC R0, c[0x0][0x448] ;  /* 0x00011200ff007b82 */ /* 0x007e220000000800 */
[----:B-----5:R-:W-:Y:S01]  /*143d0*/  IMAD.IADD R29, R29, 0x1, -R32 ;  /* 0x000000011d1d7824 */ /* 0x020fe200078e0a20 */
[----:B------:R-:W-:Y:S01]  /*143e0*/  LOP3.LUT R16, R16, 0xfffff7ff, RZ, 0xc0, !PT ;  /* 0xfffff7ff10107812 */ /* 0x000fe200078ec0ff */
[----:B------:R-:W-:Y:S01]  /*143f0*/  BSSY B0, `(.L_x_8395) ;  /* 0x0000037000007945 */ /* 0x000fe20003800000 */
        /* <DEDUP_REMOVED lines=54> */
.L_x_8396:
[----:B------:R-:W-:Y:S05]  /*14760*/  BSYNC B0 ;  /* 0x0000000000007941 */ /* 0x000fea0003800000 */
.L_x_8395:
        /* <DEDUP_REMOVED lines=24> */
.L_x_8398:
        /* <DEDUP_REMOVED lines=20> */
.L_x_8401:
[----:B------:R-:W-:Y:S05]  /*14a30*/  BSYNC B6 ;  /* 0x0000000000067941 */ /* 0x000fea0003800000 */
.L_x_8400:
        /* <DEDUP_REMOVED lines=20> */
.L_x_8404:
        /* <DEDUP_REMOVED lines=15> */
.L_x_8403:
[----:B------:R-:W-:Y:S05]  /*14c70*/  BSYNC B6 ;  /* 0x0000000000067941 */ /* 0x000fea0003800000 */
.L_x_8402:
        /* <DEDUP_REMOVED lines=9> */
[----:B------:R-:W-:-:S05]  /*14d10*/  @P0 IADD3.X R3, R30, UR5, RZ, P1, !PT ;  /* 0x000000051e030c10 */ /* 0x000fca0008ffe4ff */
        /* <DEDUP_REMOVED lines=9> */
[----:B------:R-:W1:Y:S01]  /*14db0*/  S2R R4, SR_TID.X ;  /* 0x0000000000047919 */ /* 0x000e620000002100 */
[----:B------:R-:W-:Y:S02]  /*14dc0*/  LOP3.LUT R0, R0, 0x1c0, RZ, 0xfc, !PT ;  /* 0x000001c000007812 */ /* 0x000fe400078efcff */
[----:B------:R-:W-:Y:S02]  /*14dd0*/  LOP3.LUT R21, R21, 0x38, RZ, 0xc0, !PT ;  /* 0x0000003815157812 */ /* 0x000fe400078ec0ff */
[----:B------:R-:W-:-:S02]  /*14de0*/  ISETP.GE.AND P0, PT, R0, UR4, PT ;  /* 0x0000000400007c0c */ /* 0x000fc4000bf06270 */
[----:B------:R-:W3:Y:S01]  /*14df0*/  S2R R0, SR_TID.X ;  /* 0x0000000000007919 */ /* 0x000ee20000002100 */
        /* <DEDUP_REMOVED lines=8> */
[----:B-1----:R-:W-:-:S05]  /*14e80*/  IMAD.SHL.U32 R4, R4, 0x8, RZ ;  /* 0x0000000804047824 */ /* 0x002fca00078e00ff */
[----:B------:R-:W-:Y:S01]  /*14e90*/  LOP3.LUT R4, R4, 0x38, RZ, 0xc0, !PT ;  /* 0x0000003804047812 */ /* 0x000fe200078ec0ff */
[----:B---3--:R-:W-:-:S03]  /*14ea0*/  IMAD.SHL.U32 R0, R0, 0x8, RZ ;  /* 0x0000000800007824 */ /* 0x008fc600078e00ff */
[----:B------:R-:W-:Y:S02]  /*14eb0*/  LOP3.LUT R4, R4, 0x80, RZ, 0xfc, !PT ;  /* 0x0000008004047812 */ /* 0x000fe400078efcff */
[----:B------:R-:W-:Y:S02]  /*14ec0*/  LOP3.LUT R0, R0, 0x38, RZ, 0xc0, !PT ;  /* 0x0000003800007812 */ /* 0x000fe400078ec0ff */
[----:B------:R-:W-:Y:S02]  /*14ed0*/  ISETP.GE.AND P5, PT, R4, UR4, PT ;  /* 0x0000000404007c0c */ /* 0x000fe4000bfa6270 */
[----:B------:R-:W-:-:S04]  /*14ee0*/  LOP3.LUT R0, R0, 0xc0, RZ, 0xfc, !PT ;  /* 0x000000c000007812 */ /* 0x000fc800078efcff */
[----:B------:R-:W-:-:S07]  /*14ef0*/  ISETP.GE.AND P4, PT, R0, UR4, PT ;  /* 0x0000000400007c0c */ /* 0x000fce000bf86270 */
[----:B------:R-:W-:-:S04]  /*14f00*/  @P5 LOP3.LUT R16, R16, 0x20, RZ, 0xfc, !PT ;  /* 0x0000002010105812 */ /* 0x000fc800078efcff */
[----:B------:R-:W-:-:S04]  /*14f10*/  LOP3.LUT R16, R16, 0xffffffef, RZ, 0xc0, !PT ;  /* 0xffffffef10107812 */ /* 0x000fc800078ec0ff */
[----:B------:R-:W-:-:S04]  /*14f20*/  @P4 LOP3.LUT R16, R16, 0x10, RZ, 0xfc, !PT ;  /* 0x0000001010104812 */ /* 0x000fc800078efcff */
[----:B------:R-:W-:Y:S02]  /*14f30*/  LOP3.LUT R16, R16, 0xfffffffb, RZ, 0xc0, !PT ;  /* 0xfffffffb10107812 */ /* 0x000fe400078ec0ff */
[----:B--2---:R-:W-:Y:S02]  /*14f40*/  LEA R0, R33, 0xffffffc0, 0x6 ;  /* 0xffffffc021007811 */ /* 0x004fe400078e30ff */
[C---:B------:R-:W-:Y:S02]  /*14f50*/  LOP3.LUT R33, R21.reuse, 0x100, RZ, 0xfc, !PT ;  /* 0x0000010015217812 */ /* 0x040fe400078efcff */
[----:B------:R-:W-:Y:S02]  /*14f60*/  LOP3.LUT R21, R21, 0x140, RZ, 0xfc, !PT ;  /* 0x0000014015157812 */ /* 0x000fe400078efcff */
[----:B------:R-:W-:Y:S02]  /*14f70*/  ISETP.GE.AND P3, PT, R33, UR4, PT ;  /* 0x0000000421007c0c */ /* 0x000fe4000bf66270 */
[----:B------:R-:W-:-:S13]  /*14f80*/  ISETP.GE.AND P2, PT, R21, UR4, PT ;  /* 0x0000000415007c0c */ /* 0x000fda000bf46270 */
[----:B------:R-:W-:-:S04]  /*14f90*/  @P2 LOP3.LUT R16, R16, 0x4, RZ, 0xfc, !PT ;  /* 0x0000000410102812 */ /* 0x000fc800078efcff */
[----:B------:R-:W-:-:S04]  /*14fa0*/  LOP3.LUT R16, R16, 0xfffffff7, RZ, 0xc0, !PT ;  /* 0xfffffff710107812 */ /* 0x000fc800078ec0ff */
[----:B------:R-:W-:Y:S01]  /*14fb0*/  @P3 LOP3.LUT R16, R16, 0x8, RZ, 0xfc, !PT ;  /* 0x0000000810103812 */ /* 0x000fe200078efcff */
[----:B0---4-:R-:W-:Y:S06]  /*14fc0*/  BRA.DIV UR5, `(.L_x_8405) ;  /* 0x0000005205b07947 */ /* 0x011fec000b800000 */
.L_x_8478:
        /* <DEDUP_REMOVED lines=59> */
.L_x_8406:
        /* <DEDUP_REMOVED lines=9> */
.L_x_8479:
[----:B------:R-:W-:Y:S05]  /*15410*/  BSYNC B0 ;  /* 0x0000000000007941 */ /* 0x000fea0003800000 */
.L_x_8407:
        /* <DEDUP_REMOVED lines=64> */
.L_x_8489:
        /* <DEDUP_REMOVED lines=10> */
.L_x_8410:
        /* <DEDUP_REMOVED lines=11> */
.L_x_8411:
        /* <DEDUP_REMOVED lines=31> */
.L_x_8413:
[----:B------:R-:W-:Y:S05]  /*15b60*/  BSYNC B6 ;  /* 0x0000000000067941 */ /* 0x000fea0003800000 */
.L_x_8412:
[----:B------:R-:W2:Y:S01]  /*15b70*/  LDL R4, [R1+0xc] ;  /* 0x00000c0001047983 */ /* 0x000ea20000100800 */
[----:B0-----:R-:W0:Y:S01]  /*15b80*/  S2R R2, SR_TID.X ;  /* 0x0000000000027919 */ /* 0x001e220000002100 */
[----:B------:R-:W-:Y:S01]  /*15b90*/  IMAD.MOV.U32 R21, RZ, RZ, R35 ;  /* 0x000000ffff157224 */ /* 0x000fe200078e0023 */
[----:B------:R-:W-:Y:S01]  /*15ba0*/  ULDC.64 UR4, c[0x0][0x298] ;  /* 0x0000a60000047ab9 */ /* 0x000fe20000000a00 */
[----:B------:R-:W3:Y:S01]  /*15bb0*/  LDC R5, c[0x0][0x448] ;  /* 0x00011200ff057b82 */ /* 0x000ee20000000800 */
[----:B------:R-:W4:Y:S04]  /*15bc0*/  LDL R20, [R1+0x4] ;  /* 0x0000040001147983 */ /* 0x000f280000100800 */
[----:B------:R0:W5:Y:S02]  /*15bd0*/  LDL R9, [R1+0x8] ;  /* 0x0000080001097983 */ /* 0x0001640000100800 */
[----:B0-----:R-:W-:-:S04]  /*15be0*/  LOP3.LUT R2, R2, 0x7f, RZ, 0xc0, !PT ;  /* 0x0000007f02027812 */ /* 0x001fc800078ec0ff */
[----:B------:R-:W-:Y:S02]  /*15bf0*/  SHF.R.U32.HI R0, RZ, 0x3, R2 ;  /* 0x00000003ff007819 */ /* 0x000fe40000011602 */
[----:B------:R-:W0:Y:S01]  /*15c00*/  LDC R2, c[0x0][0x448] ;  /* 0x00011200ff027b82 */ /* 0x000e220000000800 */
[----:B------:R-:W1:Y:S01]  /*15c10*/  S2R R35, SR_TID.X ;  /* 0x0000000000237919 */ /* 0x000e620000002100 */
[----:B0-----:R-:W-:-:S13]  /*15c20*/  ISETP.NE.AND P6, PT, R2, 0x1, PT ;  /* 0x000000010200780c */ /* 0x001fda0003fc5270 */
[----:B------:R-:W0:Y:S01]  /*15c30*/  @P6 LDC R3, c[0x0][0x44c] ;  /* 0x00011300ff036b82 */ /* 0x000e220000000800 */
[----:B-1----:R-:W-:-:S07]  /*15c40*/  IMAD.SHL.U32 R35, R35, 0x10, RZ ;  /* 0x0000001023237824 */ /* 0x002fce00078e00ff */
[----:B------:R-:W1:Y:S01]  /*15c50*/  @P6 LDC R2, c[0x0][0x450] ;  /* 0x00011400ff026b82 */ /* 0x000e620000000800 */
[----:B------:R-:W-:-:S05]  /*15c60*/  LOP3.LUT R35, R0, 0x70, R35, 0xf8, !PT ;  /* 0x0000007000237812 */ /* 0x000fca00078ef823 */
[----:B------:R-:W-:-:S04]  /*15c70*/  IMAD R35, R25, 0x40, R35 ;  /* 0x0000004019237824 */ /* 0x000fc800078e0223 */
[----:B------:R-:W-:Y:S02]  /*15c80*/  IMAD.MOV.U32 R0, RZ, RZ, R35 ;  /* 0x000000ffff007224 */ /* 0x000fe400078e0023 */
[----:B0-----:R-:W-:-:S05]  /*15c90*/  @P6 IMAD.HI.U32 R3, R35, R3, RZ ;  /* 0x0000000323036227 */ /* 0x001fca00078e00ff */
[----:B-1----:R-:W-:Y:S01]  /*15ca0*/  @P6 SHF.R.U32.HI R0, RZ, R2, R3 ;  /* 0x00000002ff006219 */ /* 0x002fe20000011603 */
[----:B------:R-:W-:Y:S01]  /*15cb0*/  IMAD.WIDE.U32 R2, R36, UR4, RZ ;  /* 0x0000000424027c25 */ /* 0x000fe2000f8e00ff */
[----:B------:R-:W0:Y:S03]  /*15cc0*/  S2R R7, SR_TID.X ;  /* 0x0000000000077919 */ /* 0x000e260000002100 */
        /* <DEDUP_REMOVED lines=21> */
[----:B---3--:R-:W-:Y:S02]  /*15e20*/  IMAD R0, R5, R0, R35 ;  /* 0x0000000005007224 */ /* 0x008fe400078e0223 */
        /* <DEDUP_REMOVED lines=15> */
[----:B-----5:R-:W-:Y:S01]  /*15f20*/  IMAD R3, R9, R5, RZ ;  /* 0x0000000509037224 */ /* 0x020fe200078e02ff */
[----:B------:R-:W-:Y:S01]  /*15f30*/  SHFL.IDX PT, R4, R2, RZ, 0x181f ;  /* 0x00181fff02047589 */ /* 0x000fe200000e0000 */
[----:B------:R-:W-:Y:S01]  /*15f40*/  IMAD R25, R25, 0x40, R8 ;  /* 0x0000004019197824 */ /* 0x000fe200078e0208 */
        /* <DEDUP_REMOVED lines=37> */
.L_x_8498:
        /* <DEDUP_REMOVED lines=12> */
.L_x_8415:
        /* <DEDUP_REMOVED lines=28> */
.L_x_8417:
[----:B------:R-:W-:Y:S05]  /*16420*/  BSYNC B6 ;  /* 0x0000000000067941 */ /* 0x000fea0003800000 */
.L_x_8416:
        /* <DEDUP_REMOVED lines=163> */
.L_x_8508:
        /* <DEDUP_REMOVED lines=23> */
.L_x_8420:
[----:B------:R-:W-:Y:S05]  /*16fd0*/  BSYNC B0 ;  /* 0x0000000000007941 */ /* 0x000fea0003800000 */
.L_x_8419:
[----:B------:R-:W-:Y:S01]  /*16fe0*/  NOP ;  /* 0x0000000000007918 */ /* 0x000fe20000000000 */
[----:B------:R-:W-:-:S13]  /*16ff0*/  PLOP3.LUT P0, PT, PT, PT, PT, 0x80, 0x0 ;  /* 0x000000000000781c */ /* 0x000fda0003f0f070 */
.L_x_8421:
        /* <DEDUP_REMOVED lines=18> */
.L_x_8509:
[----:B------:R-:W-:Y:S05]  /*17120*/  BSYNC B0 ;  /* 0x0000000000007941 */ /* 0x000fea0003800000 */
.L_x_8422:
[----:B------:R-:W-:-:S05]  /*17130*/  IMAD.U32 R2, RZ, RZ, UR36 ;  /* 0x00000024ff027e24 */ /* 0x000fca000f8e00ff */
[----:B------:R-:W-:-:S13]  /*17140*/  ISETP.NE.AND P0, PT, R2, 0x3, PT ;  /* 0x000000030200780c */ /* 0x000fda0003f05270 */
[----:B------:R-:W-:Y:S05]  /*17150*/  @!P0 BRA `(.L_x_8424) ;  /* 0x0000000000048947 */ /* 0x000fea0003800000 */
[----:B------:R-:W-:Y:S01]  /*17160*/  BPT.TRAP 0x1 ;  /* 0x000000040000795c */ /* 0x000fe20000300000 */
.L_x_8424:
[----:B0-----:R-:W-:Y:S01]  /*17170*/  SHF.L.U32 R0, R23, 0x1f, RZ ;  /* 0x0000001f17007819 */ /* 0x001fe200000006ff */
[----:B------:R-:W-:Y:S03]  /*17180*/  BSSY B0, `(.L_x_8425) ;  /* 0x0000003000007945 */ /* 0x000fe60003800000 */
[----:B------:R-:W0:Y:S02]  /*17190*/  SYNCS.PHASECHK.TRANS64.TRYWAIT P0, [R22+URZ+0x38860], R0 ;  /* 0x03886000160075a7 */ /* 0x000e24000800017f */
[----:B0-----:R-:W-:Y:S05]  /*171a0*/  @!P0 BRA `(.L_x_8426) ;  /* 0x0000004400fc8947 */ /* 0x001fea0003800000 */
.L_x_8510:
[----:B------:R-:W-:Y:S05]  /*171b0*/  BSYNC B0 ;  /* 0x0000000000007941 */ /* 0x000fea0003800000 */
.L_x_8425:
        /* <DEDUP_REMOVED lines=108> */
.L_x_8520:
        /* <DEDUP_REMOVED lines=34> */
.L_x_8428:
        /* <DEDUP_REMOVED lines=11> */
.L_x_8429:
        /* <DEDUP_REMOVED lines=11> */
.L_x_8444:
        /* <DEDUP_REMOVED lines=44> */
.L_x_8432:
[----:B------:R-:W-:Y:S01]  /*17ec0*/  IMAD R6, R18, 0x8, R17 ;  /* 0x0000000812067824 */ /* 0x000fe200078e0211 */
[----:B------:R-:W-:Y:S01]  /*17ed0*/  SHF.L.U32 R20, R23, 0x1f, RZ ;  /* 0x0000001f17147819 */ /* 0x000fe200000006ff */
[----:B------:R-:W-:Y:S01]  /*17ee0*/  BSSY B1, `(.L_x_8433) ;  /* 0x0000004000017945 */ /* 0x000fe20003800000 */
[----:B------:R-:W-:Y:S02]  /*17ef0*/  SHF.R.S32.HI R9, RZ, 0x1f, R5 ;  /* 0x0000001fff097819 */ /* 0x000fe40000011405 */
[----:B------:R-:W0:Y:S02]  /*17f00*/  SYNCS.PHASECHK.TRANS64.TRYWAIT P0, [R6+URZ+0x38840], R20 ;  /* 0x03884014060075a7 */ /* 0x000e24000800017f */
[----:B0-----:R-:W-:Y:S05]  /*17f10*/  @!P0 BRA `(.L_x_8434) ;  /* 0x0000004000dc8947 */ /* 0x001fea0003800000 */
.L_x_8521:
[----:B------:R-:W-:Y:S05]  /*17f20*/  BSYNC B1 ;  /* 0x0000000000017941 */ /* 0x000fea0003800000 */
.L_x_8433:
        /* <DEDUP_REMOVED lines=40> */
.L_x_8531:
        /* <DEDUP_REMOVED lines=8> */
.L_x_8436:
        /* <DEDUP_REMOVED lines=11> */
.L_x_8437:
[----:B------:R2:W-:Y:S01]  /*182e0*/  SYNCS.ARRIVE.TRANS64.A1T0 RZ, [R6+URZ+0x38830], RZ ;  /* 0x038830ff06ff79a7 */ /* 0x0005e2000810003f */
[----:B------:R-:W-:Y:S05]  /*182f0*/  @!P2 BRA `(.L_x_8438) ;  /* 0x000000000004a947 */ /* 0x000fea0003800000 */
[----:B------:R-:W-:Y:S01]  /*18300*/  BPT.TRAP 0x1 ;  /* 0x000000040000795c */ /* 0x000fe20000300000 */
.L_x_8438:
[----:B------:R-:W3:Y:S01]  /*18310*/  SYNCS.PHASECHK.TRANS64.TRYWAIT P0, [R6+URZ+0x38860], R20 ;  /* 0x03886014060075a7 */ /* 0x000ee2000800017f */
[----:B------:R-:W-:Y:S04]  /*18320*/  BSSY B1, `(.L_x_8439) ;  /* 0x0000002000017945 */ /* 0x000fe80003800000 */
[----:B---3--:R-:W-:Y:S05]  /*18330*/  @!P0 BRA `(.L_x_8440) ;  /* 0x0000004400048947 */ /* 0x008fea0003800000 */
.L_x_8532:
[----:B------:R-:W-:Y:S05]  /*18340*/  BSYNC B1 ;  /* 0x0000000000017941 */ /* 0x000fea0003800000 */
.L_x_8439:
        /* <DEDUP_REMOVED lines=79> */
.L_x_8542:
        /* <DEDUP_REMOVED lines=25> */
.L_x_8442:
        /* <DEDUP_REMOVED lines=11> */
.L_x_8443:
[----:B------:R1:W-:Y:S01]  /*18a80*/  SYNCS.ARRIVE.TRANS64.A1T0 RZ, [R6+URZ+0x38850], RZ ;  /* 0x038850ff06ff79a7 */ /* 0x0003e2000810003f */
[----:B------:R-:W-:Y:S05]  /*18a90*/  @P3 BRA `(.L_x_8444) ;  /* 0xfffffff000583947 */ /* 0x000fea000383ffff */
.L_x_8431:
[----:B------:R-:W-:Y:S05]  /*18aa0*/  BSYNC B0 ;  /* 0x0000000000007941 */ /* 0x000fea0003800000 */
.L_x_8430:
        /* <DEDUP_REMOVED lines=21> */
.L_x_8446:
[----:B------:R-:W-:Y:S05]  /*18c00*/  BSYNC B0 ;  /* 0x0000000000007941 */ /* 0x000fea0003800000 */
.L_x_8445:
[----:B------:R-:W-:-:S07]  /*18c10*/  SEL R18, R18, RZ, P0 ;  /* 0x000000ff12127207 */ /* 0x000fce0000000000 */
.L_x_8399:
[----:B------:R-:W-:Y:S05]  /*18c20*/  BSYNC B7 ;  /* 0x0000000000077941 */ /* 0x000fea0003800000 */
.L_x_8397:
        /* <DEDUP_REMOVED lines=11> */
.L_x_8447:
        /* <DEDUP_REMOVED lines=43> */
.L_x_8552:
[----:B------:R-:W-:Y:S02]  /*18f90*/  ULDC UR4, c[0x0][0xd38] ;  /* 0x00034e0000047ab9 */ /* 0x000fe40000000800 */
[----:B------:R-:W-:-:S04]  /*18fa0*/  IMAD.U32 R4, RZ, RZ, UR4 ;  /* 0x00000004ff047e24 */ /* 0x000fc8000f8e00ff */
[----:B-1----:R-:W-:-:S04]  /*18fb0*/  IMAD R5, R14, R4, RZ ;  /* 0x000000040e057224 */ /* 0x002fc800078e02ff */
[----:B------:R-:W-:-:S05]  /*18fc0*/  IMAD.IADD R6, R6, 0x1, R5 ;  /* 0x0000000106067824 */ /* 0x000fca00078e0205 */
[----:B------:R-:W-:-:S13]  /*18fd0*/  ISETP.GT.AND P6, PT, R6, R0, PT ;  /* 0x000000000600720c */ /* 0x000fda0003fc4270 */
[----:B------:R-:W-:Y:S05]  /*18fe0*/  @P6 BRA `(.L_x_8450) ;  /* 0x0000000000a46947 */ /* 0x000fea0003800000 */
.L_x_8453:
        /* <DEDUP_REMOVED lines=35> */
.L_x_8560:
[----:B------:R-:W-:Y:S02]  /*19220*/  ULDC UR4, c[0x0][0xd38] ;  /* 0x00034e0000047ab9 */ /* 0x000fe40000000800 */
[----:B------:R-:W-:-:S04]  /*19230*/  IMAD.U32 R4, RZ, RZ, UR4 ;  /* 0x00000004ff047e24 */ /* 0x000fc8000f8e00ff */
[----:B-1----:R-:W-:-:S04]  /*19240*/  IMAD R5, R14, R4, RZ ;  /* 0x000000040e057224 */ /* 0x002fc800078e02ff */
[----:B------:R-:W-:-:S05]  /*19250*/  IMAD.IADD R6, R5, 0x1, R6 ;  /* 0x0000000105067824 */ /* 0x000fca00078e0206 */
[----:B------:R-:W-:-:S13]  /*19260*/  ISETP.GT.AND P6, PT, R6, R0, PT ;  /* 0x000000000600720c */ /* 0x000fda0003fc4270 */
[----:B------:R-:W-:Y:S05]  /*19270*/  @!P6 BRA `(.L_x_8453) ;  /* 0xfffffffc005ce947 */ /* 0x000fea000383ffff */
.L_x_8450:
        /* <DEDUP_REMOVED lines=10> */
.L_x_8565:
[----:B------:R-:W-:-:S13]  /*19320*/  ISETP.NE.AND P0, PT, R2, RZ, PT ;  /* 0x000000ff0200720c */ /* 0x000fda0003f05270 */
[----:B------:R-:W-:Y:S05]  /*19330*/  @!P0 BRA `(.L_x_8455) ;  /* 0x0000000000108947 */ /* 0x000fea0003800000 */
[----:B------:R-:W-:Y:S01]  /*19340*/  UMOV UR4, 0xffffffff ;  /* 0xffffffff00047882 */ /* 0x000fe20000000000 */
[----:B-1----:R-:W-:Y:S02]  /*19350*/  VIADD R12, R12, 0xffffffff ;  /* 0xffffffff0c0c7836 */ /* 0x002fe40000000000 */
[----:B------:R-:W-:Y:S05]  /*19360*/  BRA.DIV UR4, `(.L_x_8456) ;  /* 0x0000004604347947 */ /* 0x000fea000b800000 */
[----:B------:R4:W1:Y:S02]  /*19370*/  SHFL.IDX PT, R24, R3, R12, 0x1f ;  /* 0x00001f0c03187589 */ /* 0x00086400000e0000 */
.L_x_8455:
        /* <DEDUP_REMOVED lines=59> */
.L_x_8457:
        /* <DEDUP_REMOVED lines=60> */
.L_x_8458:
[----:B------:R-:W-:-:S05]  /*19af0*/  LOP3.LUT R0, RZ, R3, RZ, 0x33, !PT ;  /* 0x00000003ff007212 */ /* 0x000fca00078e33ff */
[----:B------:R-:W-:Y:S01]  /*19b00*/  IMAD.IADD R25, R25, 0x1, R0 ;  /* 0x0000000119197824 */ /* 0x000fe200078e0200 */
[----:B------:R-:W-:Y:S06]  /*19b10*/  BRA `(.L_x_8459) ;  /* 0x00000000001c7947 */ /* 0x000fec0003800000 */
.L_x_8451:
[----:B------:R-:W-:Y:S01]  /*19b20*/  UMOV UR4, URZ ;  /* 0x0000003f00047c82 */ /* 0x000fe20008000000 */
[----:B------:R-:W-:Y:S01]  /*19b30*/  UMOV UR5, URZ ;  /* 0x0000003f00057c82 */ /* 0x000fe20008000000 */
[----:B------:R-:W-:Y:S01]  /*19b40*/  ULDC UR6, c[0x0][0xd3c] ;  /* 0x00034f0000067ab9 */ /* 0x000fe20000000800 */
[----:B------:R-:W-:Y:S02]  /*19b50*/  IMAD.MOV.U32 R24, RZ, RZ, R0 ;  /* 0x000000ffff187224 */ /* 0x000fe400078e0000 */
[----:B------:R-:W-:Y:S02]  /*19b60*/  IMAD.U32 R25, RZ, RZ, UR4 ;  /* 0x00000004ff197e24 */ /* 0x000fe4000f8e00ff */
[----:B------:R-:W-:Y:S02]  /*19b70*/  IMAD.U32 R26, RZ, RZ, UR5 ;  /* 0x00000005ff1a7e24 */ /* 0x000fe4000f8e00ff */
[----:B------:R-:W-:-:S07]  /*19b80*/  IMAD.U32 R27, RZ, RZ, UR6 ;  /* 0x00000006ff1b7e24 */ /* 0x000fce000f8e00ff */
.L_x_8459:
        /* <DEDUP_REMOVED lines=10> */
.L_x_8448:
[----:B------:R-:W-:Y:S02]  /*19c30*/  ULDC UR4, c[0x0][0xd3c] ;  /* 0x00034f0000047ab9 */ /* 0x000fe40000000800 */
[----:B0-----:R-:W-:-:S13]  /*19c40*/  ISETP.GE.AND P0, PT, R27, UR4, PT ;  /* 0x000000041b007c0c */ /* 0x001fda000bf06270 */
[----:B------:R-:W-:Y:S05]  /*19c50*/  @!P0 BRA `(.L_x_8460) ;  /* 0xffffffa000cc8947 */ /* 0x000fea000383ffff */
[----:B------:R-:W-:Y:S05]  /*19c60*/  BSYNC B8 ;  /* 0x0000000000087941 */ /* 0x000fea0003800000 */
.L_x_8391:
        /* <DEDUP_REMOVED lines=12> */
.L_x_8568:
[----:B------:R-:W-:Y:S05]  /*19d30*/  BSYNC B0 ;  /* 0x0000000000007941 */ /* 0x000fea0003800000 */
.L_x_8461:
[----:B------:R-:W-:-:S03]  /*19d40*/  UMOV UR4, 0xffffffff ;  /* 0xffffffff00047882 */ /* 0x000fc60000000000 */
[----:B------:R-:W-:Y:S05]  /*19d50*/  BRA.DIV UR4, `(.L_x_8463) ;  /* 0x0000003a04f47947 */ /* 0x000fea000b800000 */
[----:B0-----:R-:W0:Y:S02]  /*19d60*/  S2R R0, SR_TID.X ;  /* 0x0000000000007919 */ /* 0x001e240000002100 */
[----:B0-----:R-:W-:-:S04]  /*19d70*/  SHF.R.U32.HI R0, RZ, 0x5, R0 ;  /* 0x00000005ff007819 */ /* 0x001fc80000011600 */
[----:B------:R-:W-:-:S05]  /*19d80*/  LOP3.LUT R0, R0, 0x3, RZ, 0xc0, !PT ;  /* 0x0000000300007812 */ /* 0x000fca00078ec0ff */
[----:B------:R0:W1:Y:S02]  /*19d90*/  SHFL.IDX PT, R14, R0, RZ, 0x1f ;  /* 0x00001fff000e7589 */ /* 0x00006400000e0000 */
.L_x_8571:
[----:B-1----:R-:W-:Y:S01]  /*19da0*/  ISETP.NE.AND P0, PT, R14, RZ, PT ;  /* 0x000000ff0e00720c */ /* 0x002fe20003f05270 */
[----:B------:R-:W-:-:S12]  /*19db0*/  BSSY B0, `(.L_x_8464) ;  /* 0x0000024000007945 */ /* 0x000fd80003800000 */
[----:B------:R-:W-:Y:S05]  /*19dc0*/  @P0 BRA `(.L_x_8465) ;  /* 0x0000000000880947 */ /* 0x000fea0003800000 */
[----:B------:R-:W-:-:S03]  /*19dd0*/  UMOV UR4, 0xffffffff ;  /* 0xffffffff00047882 */ /* 0x000fc60000000000 */
[----:B------:R-:W-:Y:S05]  /*19de0*/  BRA.DIV UR4, `(.L_x_8466) ;  /* 0x0000003e04047947 */ /* 0x000fea000b800000 */
[----:B------:R-:W-:-:S13]  /*19df0*/  ELECT P6, URZ, PT ;  /* 0x00000000003f782f */ /* 0x000fda00038c0000 */
.L_x_8574:
[----:B------:R-:W-:Y:S05]  /*19e00*/  @!P6 BRA `(.L_x_8465) ;  /* 0x000000000078e947 */ /* 0x000fea0003800000 */
[----:B------:R-:W-:-:S06]  /*19e10*/  ULOP3.LUT UR4, UR40, 0x2, URZ, 0xfc, !UPT ;  /* 0x0000000228047892 */ /* 0x000fcc000f8efc3f */
[----:B0-----:R-:W-:-:S05]  /*19e20*/  IMAD.U32 R0, RZ, RZ, UR4 ;  /* 0x00000004ff007e24 */ /* 0x001fca000f8e00ff */
[----:B------:R-:W-:-:S13]  /*19e30*/  ISETP.NE.AND P0, PT, R0, 0x3, PT ;  /* 0x000000030000780c */ /* 0x000fda0003f05270 */
[----:B------:R-:W-:Y:S05]  /*19e40*/  @!P0 BRA `(.L_x_8467) ;  /* 0x0000000000048947 */ /* 0x000fea0003800000 */
[----:B------:R-:W-:Y:S01]  /*19e50*/  BPT.TRAP 0x1 ;  /* 0x000000040000795c */ /* 0x000fe20000300000 */
.L_x_8467:
[C---:B------:R-:W-:Y:S01]  /*19e60*/  IMAD R3, R18.reuse, 0x8, R5 ;  /* 0x0000000812037824 */ /* 0x040fe200078e0205 */
[----:B------:R-:W-:Y:S01]  /*19e70*/  SHF.L.U32 R2, R23, 0x1f, RZ ;  /* 0x0000001f17027819 */ /* 0x000fe200000006ff */
[----:B------:R-:W-:-:S03]  /*19e80*/  VIADD R18, R18, 0x1 ;  /* 0x0000000112127836 */ /* 0x000fc60000000000 */
[----:B------:R-:W0:Y:S02]  /*19e90*/  SYNCS.PHASECHK.TRANS64.TRYWAIT P1, [R3+URZ+0x38840], R2 ;  /* 0x03884002030075a7 */ /* 0x000e24000802017f */
[----:B------:R-:W-:-:S04]  /*19ea0*/  ISETP.NE.AND P2, PT, R18, 0x2, PT ;  /* 0x000000021200780c */ /* 0x000fc80003f45270 */
[----:B------:R-:W-:Y:S01]  /*19eb0*/  SEL R0, RZ, 0x1, P2 ;  /* 0x00000001ff007807 */ /* 0x000fe20001000000 */
[----:B0-----:R-:W-:Y:S08]  /*19ec0*/  @!P1 BRA `(.L_x_8468) ;  /* 0x0000003800ec9947 */ /* 0x001ff00003800000 */
.L_x_8575:
[----:B------:R-:W-:Y:S02]  /*19ed0*/  SEL R18, R18, RZ, P2 ;  /* 0x000000ff12127207 */ /* 0x000fe40001000000 */
[----:B------:R-:W-:Y:S01]  /*19ee0*/  LOP3.LUT R0, R23, R0, RZ, 0x3c, !PT ;  /* 0x0000000017007212 */ /* 0x000fe200078e3cff */
[----:B------:R-:W-:Y:S06]  /*19ef0*/  @!P0 BRA `(.L_x_8469) ;  /* 0x0000000000048947 */ /* 0x000fec0003800000 */
[----:B------:R-:W-:Y:S01]  /*19f00*/  BPT.TRAP 0x1 ;  /* 0x000000040000795c */ /* 0x000fe20000300000 */
.L_x_8469:
[----:B------:R-:W-:Y:S01]  /*19f10*/  IMAD R5, R18, 0x8, R5 ;  /* 0x0000000812057824 */ /* 0x000fe200078e0205 */
[----:B------:R-:W-:-:S04]  /*19f20*/  SHF.L.U32 R0, R0, 0x1f, RZ ;  /* 0x0000001f00007819 */ /* 0x000fc800000006ff */
[----:B------:R-:W1:Y:S02]  /*19f30*/  SYNCS.PHASECHK.TRANS64.TRYWAIT P1, [R5+URZ+0x38840], R0 ;  /* 0x03884000050075a7 */ /* 0x000e64000802017f */
[----:B-1----:R-:W-:Y:S05]  /*19f40*/  @!P1 BRA `(.L_x_8470) ;  /* 0x0000003800e09947 */ /* 0x002fea0003800000 */
.L_x_8576:
[----:B------:R-:W-:Y:S05]  /*19f50*/  @!P0 BRA `(.L_x_8471) ;  /* 0x0000000000048947 */ /* 0x000fea0003800000 */
[----:B------:R-:W-:Y:S01]  /*19f60*/  BPT.TRAP 0x1 ;  /* 0x000000040000795c */ /* 0x000fe20000300000 */
.L_x_8471:
[----:B------:R-:W5:Y:S02]  /*19f70*/  SYNCS.PHASECHK.TRANS64.TRYWAIT P1, [R3+URZ+0x38860], R2 ;  /* 0x03886002030075a7 */ /* 0x000f64000802017f */
[----:B-----5:R-:W-:Y:S05]  /*19f80*/  @!P1 BRA `(.L_x_8472) ;  /* 0x0000003800e49947 */ /* 0x020fea0003800000 */
.L_x_8577:
[----:B------:R-:W-:Y:S05]  /*19f90*/  @!P0 BRA `(.L_x_8473) ;  /* 0x0000000000048947 */ /* 0x000fea0003800000 */
[----:B------:R-:W-:Y:S01]  /*19fa0*/  BPT.TRAP 0x1 ;  /* 0x000000040000795c */ /* 0x000fe20000300000 */
.L_x_8473:
[----:B------:R0:W0:Y:S02]  /*19fb0*/  SYNCS.PHASECHK.TRANS64.TRYWAIT P0, [R5+URZ+0x38860], R0 ;  /* 0x03886000050075a7 */ /* 0x000024000800017f */
[----:B0-----:R-:W-:Y:S05]  /*19fc0*/  @!P0 NANOSLEEP.SYNCS 0x989680 ;  /* 0x009896800000895d */ /* 0x001fea0003900000 */
[----:B------:R-:W0:Y:S02]  /*19fd0*/  @!P0 SYNCS.PHASECHK.TRANS64 P0, [R5+URZ+0x38860], R0 ;  /* 0x03886000050085a7 */ /* 0x000e24000800007f */
[----:B0-----:R-:W-:Y:S05]  /*19fe0*/  @!P0 BRA `(.L_x_8473) ;  /* 0xfffffffc00f08947 */ /* 0x001fea000383ffff */
.L_x_8465:
[----:B------:R-:W-:Y:S05]  /*19ff0*/  BSYNC B0 ;  /* 0x0000000000007941 */ /* 0x000fea0003800000 */
.L_x_8464:
[----:B------:R-:W-:Y:S05]  /*1a000*/  EXIT ;  /* 0x000000000000794d */ /* 0x000fea0003800000 */
.L_x_8330:
[----:B0-----:R0:W1:Y:S02]  /*1a010*/  SYNCS.PHASECHK.TRANS64.TRYWAIT P1, [R17+URZ+0x38800], R6 ;  /* 0x03880006110075a7 */ /* 0x001064000802017f */
[----:B-1----:R-:W-:Y:S05]  /*1a020*/  @!P1 NANOSLEEP.SYNCS 0x989680 ;  /* 0x009896800000995d */ /* 0x002fea0003900000 */
[----:B------:R-:W1:Y:S02]  /*1a030*/  @!P1 SYNCS.PHASECHK.TRANS64 P1, [R17+URZ+0x38800], R6 ;  /* 0x03880006110095a7 */ /* 0x000e64000802007f */
[----:B-1----:R-:W-:Y:S05]  /*1a040*/  @!P1 BRA `(.L_x_8330) ;  /* 0xfffffffc00f09947 */ /* 0x002fea000383ffff */
[----:B------:R-:W-:Y:S05]  /*1a050*/  BRA `(.L_x_8474) ;  /* 0xfffffea000707947 */ /* 0x000fea000383ffff */
.L_x_8334:
[----:B--2---:R2:W3:Y:S02]  /*1a060*/  SYNCS.PHASECHK.TRANS64.TRYWAIT P1, [R9+URZ+0x38830], R8 ;  /* 0x03883008090075a7 */ /* 0x0044e4000802017f */
[----:B---3--:R-:W-:Y:S05]  /*1a070*/  @!P1 NANOSLEEP.SYNCS 0x989680 ;  /* 0x009896800000995d */ /* 0x008fea0003900000 */
[----:B------:R-:W3:Y:S02]  /*1a080*/  @!P1 SYNCS.PHASECHK.TRANS64 P1, [R9+URZ+0x38830], R8 ;  /* 0x03883008090095a7 */ /* 0x000ee4000802007f */
[----:B---3--:R-:W-:Y:S05]  /*1a090*/  @!P1 BRA `(.L_x_8334) ;  /* 0xfffffffc00f09947 */ /* 0x008fea000383ffff */
[----:B------:R-:W-:Y:S05]  /*1a0a0*/  BRA `(.L_x_8333) ;  /* 0xfffffea000947947 */ /* 0x000fea000383ffff */
.L_x_8335:
[----:B---3--:R3:W4:Y:S02]  /*1a0b0*/  SYNCS.PHASECHK.TRANS64.TRYWAIT P1, [R17+URZ+0x38810], R6 ;  /* 0x03881006110075a7 */ /* 0x008724000802017f */
[----:B----4-:R-:W-:Y:S05]  /*1a0c0*/  @!P1 NANOSLEEP.SYNCS 0x989680 ;  /* 0x009896800000995d */ /* 0x010fea0003900000 */
[----:B------:R-:W4:Y:S02]  /*1a0d0*/  @!P1 SYNCS.PHASECHK.TRANS64 P1, [R17+URZ+0x38810], R6 ;  /* 0x03881006110095a7 */ /* 0x000f24000802007f */
[----:B----4-:R-:W-:Y:S05]  /*1a0e0*/  @!P1 BRA `(.L_x_8335) ;  /* 0xfffffffc00f09947 */ /* 0x010fea000383ffff */
[----:B------:R-:W-:Y:S05]  /*1a0f0*/  BRA `(.L_x_8475) ;  /* 0xfffffea400207947 */ /* 0x000fea000383ffff */
.L_x_8339:
[----:B------:R0:W0:Y:S02]  /*1a100*/  SYNCS.PHASECHK.TRANS64.TRYWAIT P1, [R9+URZ+0x38850], R8 ;  /* 0x03885008090075a7 */ /* 0x000024000802017f */
[----:B0-----:R-:W-:Y:S05]  /*1a110*/  @!P1 NANOSLEEP.SYNCS 0x989680 ;  /* 0x009896800000995d */ /* 0x001fea0003900000 */
[----:B------:R-:W0:Y:S02]  /*1a120*/  @!P1 SYNCS.PHASECHK.TRANS64 P1, [R9+URZ+0x38850], R8 ;  /* 0x03885008090095a7 */ /* 0x000e24000802007f */
[----:B0-----:R-:W-:Y:S05]  /*1a130*/  @!P1 BRA `(.L_x_8339) ;  /* 0xfffffffc00f09947 */ /* 0x001fea000383ffff */
[----:B------:R-:W-:Y:S05]  /*1a140*/  BRA `(.L_x_8338) ;  /* 0xfffffea400507947 */ /* 0x000fea000383ffff */
.L_x_8346:
[----:B-1----:R1:W2:Y:S02]  /*1a150*/  SYNCS.PHASECHK.TRANS64.TRYWAIT P1, [R9+URZ+0x38830], R7 ;  /* 0x03883007090075a7 */ /* 0x0022a4000802017f */
[----:B--2---:R-:W-:Y:S05]  /*1a160*/  @!P1 NANOSLEEP.SYNCS 0x989680 ;  /* 0x009896800000995d */ /* 0x004fea0003900000 */
[----:B------:R-:W2:Y:S02]  /*1a170*/  @!P1 SYNCS.PHASECHK.TRANS64 P1, [R9+URZ+0x38830], R7 ;  /* 0x03883007090095a7 */ /* 0x000ea4000802007f */
[----:B--2---:R-:W-:Y:S05]  /*1a180*/  @!P1 BRA `(.L_x_8346) ;  /* 0xfffffffc00f09947 */ /* 0x004fea000383ffff */
[----:B------:R-:W-:Y:S05]  /*1a190*/  BRA `(.L_x_8345) ;  /* 0xfffffed000787947 */ /* 0x000fea000383ffff */
.L_x_8350:
[----:B---3--:R3:W4:Y:S02]  /*1a1a0*/  SYNCS.PHASECHK.TRANS64.TRYWAIT P1, [R9+URZ+0x38850], R7 ;  /* 0x03885007090075a7 */ /* 0x008724000802017f */
[----:B----4-:R-:W-:Y:S05]  /*1a1b0*/  @!P1 NANOSLEEP.SYNCS 0x989680 ;  /* 0x009896800000995d */ /* 0x010fea0003900000 */
[----:B------:R-:W4:Y:S02]  /*1a1c0*/  @!P1 SYNCS.PHASECHK.TRANS64 P1, [R9+URZ+0x38850], R7 ;  /* 0x03885007090095a7 */ /* 0x000f24000802007f */
[----:B----4-:R-:W-:Y:S05]  /*1a1d0*/  @!P1 BRA `(.L_x_8350) ;  /* 0xfffffffc00f09947 */ /* 0x010fea000383ffff */
[----:B------:R-:W-:Y:S05]  /*1a1e0*/  BRA `(.L_x_8349) ;  /* 0xfffffed000d47947 */ /* 0x000fea000383ffff */
.L_x_8358:
[----:B-1----:R1:W2:Y:S02]  /*1a1f0*/  SYNCS.PHASECHK.TRANS64.TRYWAIT P1, [R9+URZ+0x38830], R7 ;  /* 0x03883007090075a7 */ /* 0x0022a4000802017f */
[----:B--2---:R-:W-:Y:S05]  /*1a200*/  @!P1 NANOSLEEP.SYNCS 0x989680 ;  /* 0x009896800000995d */ /* 0x004fea0003900000 */
[----:B------:R-:W2:Y:S02]  /*1a210*/  @!P1 SYNCS.PHASECHK.TRANS64 P1, [R9+URZ+0x38830], R7 ;  /* 0x03883007090095a7 */ /* 0x000ea4000802007f */
[----:B--2---:R-:W-:Y:S05]  /*1a220*/  @!P1 BRA `(.L_x_8358) ;  /* 0xfffffffc00f09947 */ /* 0x004fea000383ffff */
[----:B------:R-:W-:Y:S05]  /*1a230*/  BRA `(.L_x_8357) ;  /* 0xffffff0800107947 */ /* 0x000fea000383ffff */
.L_x_8362:
[----:B---3--:R3:W4:Y:S02]  /*1a240*/  SYNCS.PHASECHK.TRANS64.TRYWAIT P1, [R9+URZ+0x38850], R7 ;  /* 0x03885007090075a7 */ /* 0x008724000802017f */
[----:B----4-:R-:W-:Y:S05]  /*1a250*/  @!P1 NANOSLEEP.SYNCS 0x989680 ;  /* 0x009896800000995d */ /* 0x010fea0003900000 */
[----:B------:R-:W4:Y:S02]  /*1a260*/  @!P1 SYNCS.PHASECHK.TRANS64 P1, [R9+URZ+0x38850], R7 ;  /* 0x03885007090095a7 */ /* 0x000f24000802007f */
[----:B----4-:R-:W-:Y:S05]  /*1a270*/  @!P1 BRA `(.L_x_8362) ;  /* 0xfffffffc00f09947 */ /* 0x010fea000383ffff */
[----:B------:R-:W-:Y:S05]  /*1a280*/  BRA `(.L_x_8361) ;  /* 0xffffff08006c7947 */ /* 0x000fea000383ffff */
.L_x_8405:
        /* <DEDUP_REMOVED lines=11> */
.L_x_8477:
[----:B------:R-:W-:Y:S05]  /*1a340*/  BSYNC B0 ;  /* 0x0000000000007941 */ /* 0x000fea0003800000 */
.L_x_8476:
[----:B------:R-:W-:Y:S05]  /*1a350*/  BRA `(.L_x_8478) ;  /* 0xffffffac001c7947 */ /* 0x000fea000383ffff */
.L_x_8408:
[----:B0-----:R0:W1:Y:S02]  /*1a360*/  SYNCS.PHASECHK.TRANS64.TRYWAIT P0, [R22+URZ+0x38840], R0 ;  /* 0x03884000160075a7 */ /* 0x001064000800017f */
[----:B-1----:R-:W-:Y:S05]  /*1a370*/  @!P0 NANOSLEEP.SYNCS 0x989680 ;  /* 0x009896800000895d */ /* 0x002fea0003900000 */
[----:B------:R-:W1:Y:S02]  /*1a380*/  @!P0 SYNCS.PHASECHK.TRANS64 P0, [R22+URZ+0x38840], R0 ;  /* 0x03884000160085a7 */ /* 0x000e64000800007f */
[----:B-1----:R-:W-:Y:S05]  /*1a390*/  @!P0 BRA `(.L_x_8408) ;  /* 0xfffffffc00f08947 */ /* 0x002fea000383ffff */
[----:B------:R-:W-:Y:S05]  /*1a3a0*/  BRA `(.L_x_8479) ;  /* 0xffffffb000187947 */ /* 0x000fea000383ffff */
.L_x_8409:
        /* <DEDUP_REMOVED lines=8> */
.L_x_8481:
[----:B------:R-:W-:Y:S05]  /*1a430*/  BSYNC B0 ;  /* 0x0000000000007941 */ /* 0x000fea0003800000 */
.L_x_8480:
        /* <DEDUP_REMOVED lines=9> */
.L_x_8482:
[----:B------:R-:W-:Y:S02]  /*1a4d0*/  IMAD.MOV.U32 R13, RZ, RZ, R5 ;  /* 0x000000ffff0d7224 */ /* 0x000fe400078e0005 */
[----:B------:R-:W-:Y:S02]  /*1a4e0*/  IMAD.MOV.U32 R12, RZ, RZ, 0x1 ;  /* 0x00000001ff0c7424 */ /* 0x000fe400078e00ff */
[----:B------:R-:W-:-:S07]  /*1a4f0*/  IMAD.MOV.U32 R3, RZ, RZ, R14 ;  /* 0x000000ffff037224 */ /* 0x000fce00078e000e */
[----:B------:R-:W-:Y:S05]  /*1a500*/  WARPSYNC.COLLECTIVE R15, `(.L_x_8483) ;  /* 0x000000000f087348 */ /* 0x000fea0003c00000 */
[----:B------:R0:W1:Y:S02]  /*1a510*/  SHFL.IDX P6, R14, R13, R12, R11 ;  /* 0x0000000c0d0e7389 */ /* 0x00006400000c000b */
[----:B01----:R-:W-:Y:S01]  /*1a520*/  ENDCOLLECTIVE ;  /* 0x000000000000791b */ /* 0x003fe20003800000 */
.L_x_8483:
        /* <DEDUP_REMOVED lines=15> */
.L_x_8484:
[----:B------:R-:W-:Y:S02]  /*1a620*/  @P0 IMAD R6, R4, 0x2, R17 ;  /* 0x0000000204060824 */ /* 0x000fe400078e0211 */
[----:B------:R-:W-:Y:S02]  /*1a630*/  IMAD.MOV.U32 R13, RZ, RZ, R5 ;  /* 0x000000ffff0d7224 */ /* 0x000fe400078e0005 */
[----:B------:R-:W-:Y:S02]  /*1a640*/  IMAD.MOV.U32 R12, RZ, RZ, 0x2 ;  /* 0x00000002ff0c7424 */ /* 0x000fe400078e00ff */
[----:B------:R-:W-:-:S07]  /*1a650*/  IMAD.MOV.U32 R3, RZ, RZ, R14 ;  /* 0x000000ffff037224 */ /* 0x000fce00078e000e */
[----:B------:R-:W-:Y:S05]  /*1a660*/  WARPSYNC.COLLECTIVE R15, `(.L_x_8485) ;  /* 0x000000000f087348 */ /* 0x000fea0003c00000 */
[----:B------:R0:W1:Y:S02]  /*1a670*/  SHFL.IDX P6, R14, R13, R12, R11 ;  /* 0x0000000c0d0e7389 */ /* 0x00006400000c000b */
[----:B01----:R-:W-:Y:S01]  /*1a680*/  ENDCOLLECTIVE ;  /* 0x000000000000791b */ /* 0x003fe20003800000 */
.L_x_8485:
        /* <DEDUP_REMOVED lines=15> */
.L_x_8486:
[----:B------:R-:W-:Y:S02]  /*1a780*/  @P0 IMAD R6, R4, 0x2, R17 ;  /* 0x0000000204060824 */ /* 0x000fe400078e0211 */
[----:B------:R-:W-:Y:S02]  /*1a790*/  IMAD.MOV.U32 R13, RZ, RZ, R5 ;  /* 0x000000ffff0d7224 */ /* 0x000fe400078e0005 */
[----:B------:R-:W-:Y:S02]  /*1a7a0*/  IMAD.MOV.U32 R12, RZ, RZ, 0x3 ;  /* 0x00000003ff0c7424 */ /* 0x000fe400078e00ff */
[----:B------:R-:W-:-:S07]  /*1a7b0*/  IMAD.MOV.U32 R3, RZ, RZ, R14 ;  /* 0x000000ffff037224 */ /* 0x000fce00078e000e */
[----:B------:R-:W-:Y:S05]  /*1a7c0*/  WARPSYNC.COLLECTIVE R15, `(.L_x_8487) ;  /* 0x000000000f087348 */ /* 0x000fea0003c00000 */
[----:B------:R0:W1:Y:S02]  /*1a7d0*/  SHFL.IDX P6, R14, R13, R12, R11 ;  /* 0x0000000c0d0e7389 */ /* 0x00006400000c000b */
[----:B01----:R-:W-:Y:S01]  /*1a7e0*/  ENDCOLLECTIVE ;  /* 0x000000000000791b */ /* 0x003fe20003800000 */
.L_x_8487:
        /* <DEDUP_REMOVED lines=10> */
.L_x_8488:
[----:B------:R-:W-:Y:S01]  /*1a890*/  @!PT LDS RZ, [RZ] ;  /* 0x00000000fffff984 */ /* 0x000fe20000000800 */
[----:B------:R-:W-:Y:S01]  /*1a8a0*/  @!PT LDS RZ, [RZ] ;  /* 0x00000000fffff984 */ /* 0x000fe20000000800 */
[----:B------:R-:W-:Y:S01]  /*1a8b0*/  @!PT LDS RZ, [RZ] ;  /* 0x00000000fffff984 */ /* 0x000fe20000000800 */
[----:B------:R0:W-:Y:S01]  /*1a8c0*/  @P0 LDGSTS.E.BYPASS.LTC128B.128 [R6+0x23400], desc[UR42][R2.64], !P2 ;  /* 0x2340000002060fae */ /* 0x0001e2000d101d6a */
[----:B------:R-:W-:Y:S01]  /*1a8d0*/  IMAD.MOV.U32 R0, RZ, RZ, R14 ;  /* 0x000000ffff007224 */ /* 0x000fe200078e000e */
[----:B------:R-:W-:Y:S06]  /*1a8e0*/  BRA `(.L_x_8489) ;  /* 0xffffffac00cc7947 */ /* 0x000fec000383ffff */
.L_x_8414:
        /* <DEDUP_REMOVED lines=10> */
.L_x_8490:
        /* <DEDUP_REMOVED lines=9> */
.L_x_8491:
[----:B------:R-:W-:Y:S02]  /*1aa20*/  IMAD.MOV.U32 R13, RZ, RZ, R2 ;  /* 0x000000ffff0d7224 */ /* 0x000fe400078e0002 */
[----:B------:R-:W-:Y:S02]  /*1aa30*/  IMAD.MOV.U32 R12, RZ, RZ, 0x1 ;  /* 0x00000001ff0c7424 */ /* 0x000fe400078e00ff */
[----:B------:R-:W-:-:S07]  /*1aa40*/  IMAD.MOV.U32 R5, RZ, RZ, R14 ;  /* 0x000000ffff057224 */ /* 0x000fce00078e000e */
[----:B------:R-:W-:Y:S05]  /*1aa50*/  WARPSYNC.COLLECTIVE R15, `(.L_x_8492) ;  /* 0x000000000f087348 */ /* 0x000fea0003c00000 */
[----:B------:R0:W1:Y:S02]  /*1aa60*/  SHFL.IDX P6, R14, R13, R12, R11 ;  /* 0x0000000c0d0e7389 */ /* 0x00006400000c000b */
[----:B01----:R-:W-:Y:S01]  /*1aa70*/  ENDCOLLECTIVE ;  /* 0x000000000000791b */ /* 0x003fe20003800000 */
.L_x_8492:
        /* <DEDUP_REMOVED lines=15> */
.L_x_8493:
        /* <DEDUP_REMOVED lines=8> */
.L_x_8494:
        /* <DEDUP_REMOVED lines=16> */
.L_x_8495:
[----:B------:R-:W-:Y:S01]  /*1acf0*/  @P2 LOP3.LUT R16, R16, 0x40, RZ, 0xfc, !PT ;  /* 0x0000004010102812 */ /* 0x000fe200078efcff */
[----:B------:R-:W-:Y:S02]  /*1ad00*/  IMAD.MOV.U32 R13, RZ, RZ, R2 ;  /* 0x000000ffff0d7224 */ /* 0x000fe400078e0002 */
[----:B------:R-:W-:Y:S02]  /*1ad10*/  IMAD.MOV.U32 R12, RZ, RZ, 0x3 ;  /* 0x00000003ff0c7424 */ /* 0x000fe400078e00ff */
[----:B------:R-:W-:-:S07]  /*1ad20*/  IMAD.MOV.U32 R5, RZ, RZ, R14 ;  /* 0x000000ffff057224 */ /* 0x000fce00078e000e */
[----:B------:R-:W-:Y:S05]  /*1ad30*/  WARPSYNC.COLLECTIVE R15, `(.L_x_8496) ;  /* 0x000000000f087348 */ /* 0x000fea0003c00000 */
[----:B------:R0:W1:Y:S02]  /*1ad40*/  SHFL.IDX P6, R14, R13, R12, R11 ;  /* 0x0000000c0d0e7389 */ /* 0x00006400000c000b */
[----:B01----:R-:W-:Y:S01]  /*1ad50*/  ENDCOLLECTIVE ;  /* 0x000000000000791b */ /* 0x003fe20003800000 */
.L_x_8496:
        /* <DEDUP_REMOVED lines=14> */
.L_x_8497:
[----:B------:R-:W-:Y:S01]  /*1ae40*/  IMAD.MOV.U32 R0, RZ, RZ, R14 ;  /* 0x000000ffff007224 */ /* 0x000fe200078e000e */
[----:B------:R-:W-:Y:S06]  /*1ae50*/  BRA `(.L_x_8498) ;  /* 0xffffffb000d07947 */ /* 0x000fec000383ffff */
.L_x_8418:
        /* <DEDUP_REMOVED lines=47> */
.L_x_8500:
[----:B------:R-:W-:Y:S05]  /*1b150*/  BSYNC B0 ;  /* 0x0000000000007941 */ /* 0x000fea0003800000 */
.L_x_8499:
        /* <DEDUP_REMOVED lines=11> */
.L_x_8501:
        /* <DEDUP_REMOVED lines=39> */
.L_x_8502:
[----:B------:R-:W-:Y:S02]  /*1b480*/  IMAD.MOV.U32 R13, RZ, RZ, R0 ;  /* 0x000000ffff0d7224 */ /* 0x000fe400078e0000 */
[----:B------:R-:W-:-:S07]  /*1b490*/  IMAD.MOV.U32 R7, RZ, RZ, R14 ;  /* 0x000000ffff077224 */ /* 0x000fce00078e000e */
[----:B------:R-:W-:Y:S05]  /*1b4a0*/  WARPSYNC.COLLECTIVE R15, `(.L_x_8503) ;  /* 0x000000000f087348 */ /* 0x000fea0003c00000 */
[----:B------:R0:W1:Y:S02]  /*1b4b0*/  SHFL.IDX P6, R14, R13, R12, R11 ;  /* 0x0000000c0d0e7389 */ /* 0x00006400000c000b */
[----:B01----:R-:W-:Y:S01]  /*1b4c0*/  ENDCOLLECTIVE ;  /* 0x000000000000791b */ /* 0x003fe20003800000 */
.L_x_8503:
        /* <DEDUP_REMOVED lines=33> */
.L_x_8504:
[----:B------:R-:W-:Y:S02]  /*1b6e0*/  IMAD.MOV.U32 R13, RZ, RZ, R0 ;  /* 0x000000ffff0d7224 */ /* 0x000fe400078e0000 */
[----:B------:R-:W-:-:S07]  /*1b6f0*/  IMAD.MOV.U32 R7, RZ, RZ, R14 ;  /* 0x000000ffff077224 */ /* 0x000fce00078e000e */
[----:B------:R-:W-:Y:S05]  /*1b700*/  WARPSYNC.COLLECTIVE R15, `(.L_x_8505) ;  /* 0x000000000f087348 */ /* 0x000fea0003c00000 */
[----:B------:R0:W1:Y:S02]  /*1b710*/  SHFL.IDX P6, R14, R13, R12, R11 ;  /* 0x0000000c0d0e7389 */ /* 0x00006400000c000b */
[----:B01----:R-:W-:Y:S01]  /*1b720*/  ENDCOLLECTIVE ;  /* 0x000000000000791b */ /* 0x003fe20003800000 */
.L_x_8505:
        /* <DEDUP_REMOVED lines=27> */
.L_x_8506:
[----:B------:R-:W-:Y:S02]  /*1b8e0*/  IMAD.MOV.U32 R13, RZ, RZ, R0 ;  /* 0x000000ffff0d7224 */ /* 0x000fe400078e0000 */
[----:B------:R-:W-:-:S07]  /*1b8f0*/  IMAD.MOV.U32 R6, RZ, RZ, R14 ;  /* 0x000000ffff067224 */ /* 0x000fce00078e000e */
[----:B------:R-:W-:Y:S05]  /*1b900*/  WARPSYNC.COLLECTIVE R15, `(.L_x_8507) ;  /* 0x000000000f087348 */ /* 0x000fea0003c00000 */
[----:B------:R0:W1:Y:S02]  /*1b910*/  SHFL.IDX P6, R14, R13, R12, R11 ;  /* 0x0000000c0d0e7389 */ /* 0x00006400000c000b */
[----:B01----:R-:W-:Y:S01]  /*1b920*/  ENDCOLLECTIVE ;  /* 0x000000000000791b */ /* 0x003fe20003800000 */
.L_x_8507:
[----:B------:R-:W-:Y:S01]  /*1b930*/  IMAD.MOV.U32 R0, RZ, RZ, R14 ;  /* 0x000000ffff007224 */ /* 0x000fe200078e000e */
[----:B------:R-:W-:Y:S06]  /*1b940*/  BRA `(.L_x_8508) ;  /* 0xffffffb400447947 */ /* 0x000fec000383ffff */
.L_x_8423:
[----:B0-----:R0:W1:Y:S02]  /*1b950*/  SYNCS.PHASECHK.TRANS64.TRYWAIT P0, [R17+URZ+0x38820], R0 ;  /* 0x03882000110075a7 */ /* 0x001064000800017f */
[----:B-1----:R-:W-:Y:S05]  /*1b960*/  @!P0 NANOSLEEP.SYNCS 0x989680 ;  /* 0x009896800000895d */ /* 0x002fea0003900000 */
[----:B------:R-:W1:Y:S02]  /*1b970*/  @!P0 SYNCS.PHASECHK.TRANS64 P0, [R17+URZ+0x38820], R0 ;  /* 0x03882000110085a7 */ /* 0x000e64000800007f */
[----:B-1----:R-:W-:Y:S05]  /*1b980*/  @!P0 BRA `(.L_x_8423) ;  /* 0xfffffffc00f08947 */ /* 0x002fea000383ffff */
[----:B------:R-:W-:Y:S05]  /*1b990*/  BRA `(.L_x_8509) ;  /* 0xffffffb400e07947 */ /* 0x000fea000383ffff */
.L_x_8426:
[----:B0-----:R0:W1:Y:S02]  /*1b9a0*/  SYNCS.PHASECHK.TRANS64.TRYWAIT P0, [R22+URZ+0x38860], R0 ;  /* 0x03886000160075a7 */ /* 0x001064000800017f */
[----:B-1----:R-:W-:Y:S05]  /*1b9b0*/  @!P0 NANOSLEEP.SYNCS 0x989680 ;  /* 0x009896800000895d */ /* 0x002fea0003900000 */
[----:B------:R-:W1:Y:S02]  /*1b9c0*/  @!P0 SYNCS.PHASECHK.TRANS64 P0, [R22+URZ+0x38860], R0 ;  /* 0x03886000160085a7 */ /* 0x000e64000800007f */
[----:B-1----:R-:W-:Y:S05]  /*1b9d0*/  @!P0 BRA `(.L_x_8426) ;  /* 0xfffffffc00f08947 */ /* 0x002fea000383ffff */
[----:B------:R-:W-:Y:S05]  /*1b9e0*/  BRA `(.L_x_8510) ;  /* 0xffffffb400f07947 */ /* 0x000fea000383ffff */
.L_x_8427:
        /* <DEDUP_REMOVED lines=8> */
.L_x_8512:
[----:B------:R-:W-:Y:S05]  /*1ba70*/  BSYNC B0 ;  /* 0x0000000000007941 */ /* 0x000fea0003800000 */
.L_x_8511:
        /* <DEDUP_REMOVED lines=15> */
.L_x_8513:
        /* <DEDUP_REMOVED lines=39> */
.L_x_8514:
[----:B------:R-:W-:Y:S02]  /*1bde0*/  IMAD.MOV.U32 R13, RZ, RZ, R4 ;  /* 0x000000ffff0d7224 */ /* 0x000fe400078e0004 */
[----:B------:R-:W-:-:S07]  /*1bdf0*/  IMAD.MOV.U32 R3, RZ, RZ, R14 ;  /* 0x000000ffff037224 */ /* 0x000fce00078e000e */
[----:B------:R-:W-:Y:S05]  /*1be00*/  WARPSYNC.COLLECTIVE R15, `(.L_x_8515) ;  /* 0x000000000f087348 */ /* 0x000fea0003c00000 */
[----:B------:R0:W1:Y:S02]  /*1be10*/  SHFL.IDX P6, R14, R13, R12, R11 ;  /* 0x0000000c0d0e7389 */ /* 0x00006400000c000b */
[----:B01----:R-:W-:Y:S01]  /*1be20*/  ENDCOLLECTIVE ;  /* 0x000000000000791b */ /* 0x003fe20003800000 */
.L_x_8515:
        /* <DEDUP_REMOVED lines=29> */
.L_x_8516:
[----:B------:R-:W-:Y:S02]  /*1c000*/  IMAD.MOV.U32 R13, RZ, RZ, R4 ;  /* 0x000000ffff0d7224 */ /* 0x000fe400078e0004 */
[----:B------:R-:W-:-:S07]  /*1c010*/  IMAD.MOV.U32 R7, RZ, RZ, R14 ;  /* 0x000000ffff077224 */ /* 0x000fce00078e000e */
[----:B------:R-:W-:Y:S05]  /*1c020*/  WARPSYNC.COLLECTIVE R15, `(.L_x_8517) ;  /* 0x000000000f087348 */ /* 0x000fea0003c00000 */
[----:B------:R0:W1:Y:S02]  /*1c030*/  SHFL.IDX P6, R14, R13, R12, R11 ;  /* 0x0000000c0d0e7389 */ /* 0x00006400000c000b */
[----:B01----:R-:W-:Y:S01]  /*1c040*/  ENDCOLLECTIVE ;  /* 0x000000000000791b */ /* 0x003fe20003800000 */
.L_x_8517:
        /* <DEDUP_REMOVED lines=29> */
.L_x_8518:
[----:B------:R-:W-:Y:S02]  /*1c220*/  IMAD.MOV.U32 R13, RZ, RZ, R4 ;  /* 0x000000ffff0d7224 */ /* 0x000fe400078e0004 */
[----:B------:R-:W-:-:S07]  /*1c230*/  IMAD.MOV.U32 R6, RZ, RZ, R14 ;  /* 0x000000ffff067224 */ /* 0x000fce00078e000e */
[----:B------:R-:W-:Y:S05]  /*1c240*/  WARPSYNC.COLLECTIVE R15, `(.L_x_8519) ;  /* 0x000000000f087348 */ /* 0x000fea0003c00000 */
[----:B------:R0:W1:Y:S02]  /*1c250*/  SHFL.IDX P6, R14, R13, R12, R11 ;  /* 0x0000000c0d0e7389 */ /* 0x00006400000c000b */
[----:B01----:R-:W-:Y:S01]  /*1c260*/  ENDCOLLECTIVE ;  /* 0x000000000000791b */ /* 0x003fe20003800000 */
.L_x_8519:
[----:B------:R-:W-:Y:S01]  /*1c270*/  IMAD.MOV.U32 R2, RZ, RZ, R14 ;  /* 0x000000ffff027224 */ /* 0x000fe200078e000e */
[----:B------:R-:W-:Y:S06]  /*1c280*/  BRA `(.L_x_8520) ;  /* 0xffffffb4007c7947 */ /* 0x000fec000383ffff */
.L_x_8434:
[----:B0-----:R0:W1:Y:S02]  /*1c290*/  SYNCS.PHASECHK.TRANS64.TRYWAIT P0, [R6+URZ+0x38840], R20 ;  /* 0x03884014060075a7 */ /* 0x001064000800017f */
[----:B-1----:R-:W-:Y:S05]  /*1c2a0*/  @!P0 NANOSLEEP.SYNCS 0x989680 ;  /* 0x009896800000895d */ /* 0x002fea0003900000 */
[----:B------:R-:W1:Y:S02]  /*1c2b0*/  @!P0 SYNCS.PHASECHK.TRANS64 P0, [R6+URZ+0x38840], R20 ;  /* 0x03884014060085a7 */ /* 0x000e64000800007f */
[----:B-1----:R-:W-:Y:S05]  /*1c2c0*/  @!P0 BRA `(.L_x_8434) ;  /* 0xfffffffc00f08947 */ /* 0x002fea000383ffff */
[----:B------:R-:W-:Y:S05]  /*1c2d0*/  BRA `(.L_x_8521) ;  /* 0xffffffbc00107947 */ /* 0x000fea000383ffff */
.L_x_8435:
        /* <DEDUP_REMOVED lines=8> */
.L_x_8523:
[----:B------:R-:W-:Y:S05]  /*1c360*/  BSYNC B1 ;  /* 0x0000000000017941 */ /* 0x000fea0003800000 */
.L_x_8522:
        /* <DEDUP_REMOVED lines=9> */
.L_x_8524:
[----:B------:R-:W-:Y:S02]  /*1c400*/  IMAD.MOV.U32 R13, RZ, RZ, R25 ;  /* 0x000000ffff0d7224 */ /* 0x000fe400078e0019 */
[----:B------:R-:W-:Y:S02]  /*1c410*/  IMAD.MOV.U32 R12, RZ, RZ, 0x1 ;  /* 0x00000001ff0c7424 */ /* 0x000fe400078e00ff */
[----:B------:R-:W-:-:S07]  /*1c420*/  IMAD.MOV.U32 R2, RZ, RZ, R14 ;  /* 0x000000ffff027224 */ /* 0x000fce00078e000e */
[----:B------:R-:W-:Y:S05]  /*1c430*/  WARPSYNC.COLLECTIVE R15, `(.L_x_8525) ;  /* 0x000000000f087348 */ /* 0x000fea0003c00000 */
[----:B------:R0:W1:Y:S02]  /*1c440*/  SHFL.IDX P6, R14, R13, R12, R11 ;  /* 0x0000000c0d0e7389 */ /* 0x00006400000c000b */
[----:B01----:R-:W-:Y:S01]  /*1c450*/  ENDCOLLECTIVE ;  /* 0x000000000000791b */ /* 0x003fe20003800000 */
.L_x_8525:
        /* <DEDUP_REMOVED lines=11> */
.L_x_8526:
[----:B------:R-:W-:Y:S02]  /*1c510*/  IMAD.MOV.U32 R13, RZ, RZ, R25 ;  /* 0x000000ffff0d7224 */ /* 0x000fe400078e0019 */
[----:B------:R-:W-:Y:S02]  /*1c520*/  IMAD.MOV.U32 R12, RZ, RZ, 0x2 ;  /* 0x00000002ff0c7424 */ /* 0x000fe400078e00ff */
[----:B------:R-:W-:-:S07]  /*1c530*/  IMAD.MOV.U32 R2, RZ, RZ, R14 ;  /* 0x000000ffff027224 */ /* 0x000fce00078e000e */
[----:B------:R-:W-:Y:S05]  /*1c540*/  WARPSYNC.COLLECTIVE R15, `(.L_x_8527) ;  /* 0x000000000f087348 */ /* 0x000fea0003c00000 */
[----:B------:R0:W1:Y:S02]  /*1c550*/  SHFL.IDX P6, R14, R13, R12, R11 ;  /* 0x0000000c0d0e7389 */ /* 0x00006400000c000b */
[----:B01----:R-:W-:Y:S01]  /*1c560*/  ENDCOLLECTIVE ;  /* 0x000000000000791b */ /* 0x003fe20003800000 */
.L_x_8527:
        /* <DEDUP_REMOVED lines=11> */
.L_x_8528:
[----:B------:R-:W-:Y:S02]  /*1c620*/  IMAD.MOV.U32 R13, RZ, RZ, R25 ;  /* 0x000000ffff0d7224 */ /* 0x000fe400078e0019 */
[----:B------:R-:W-:Y:S02]  /*1c630*/  IMAD.MOV.U32 R12, RZ, RZ, 0x3 ;  /* 0x00000003ff0c7424 */ /* 0x000fe400078e00ff */
[----:B------:R-:W-:-:S07]  /*1c640*/  IMAD.MOV.U32 R2, RZ, RZ, R14 ;  /* 0x000000ffff027224 */ /* 0x000fce00078e000e */
[----:B------:R-:W-:Y:S05]  /*1c650*/  WARPSYNC.COLLECTIVE R15, `(.L_x_8529) ;  /* 0x000000000f087348 */ /* 0x000fea0003c00000 */
[----:B------:R0:W1:Y:S02]  /*1c660*/  SHFL.IDX P6, R14, R13, R12, R11 ;  /* 0x0000000c0d0e7389 */ /* 0x00006400000c000b */
[----:B01----:R-:W-:Y:S01]  /*1c670*/  ENDCOLLECTIVE ;  /* 0x000000000000791b */ /* 0x003fe20003800000 */
.L_x_8529:
        /* <DEDUP_REMOVED lines=11> */
.L_x_8530:
[----:B------:R-:W-:Y:S01]  /*1c730*/  IMAD.MOV.U32 R2, RZ, RZ, R14 ;  /* 0x000000ffff027224 */ /* 0x000fe200078e000e */
[----:B------:R-:W-:Y:S06]  /*1c740*/  BRA `(.L_x_8531) ;  /* 0xffffffb800987947 */ /* 0x000fec000383ffff */
.L_x_8440:
[----:B---3--:R3:W4:Y:S02]  /*1c750*/  SYNCS.PHASECHK.TRANS64.TRYWAIT P0, [R6+URZ+0x38860], R20 ;  /* 0x03886014060075a7 */ /* 0x008724000800017f */
[----:B----4-:R-:W-:Y:S05]  /*1c760*/  @!P0 NANOSLEEP.SYNCS 0x989680 ;  /* 0x009896800000895d */ /* 0x010fea0003900000 */
[----:B------:R-:W4:Y:S02]  /*1c770*/  @!P0 SYNCS.PHASECHK.TRANS64 P0, [R6+URZ+0x38860], R20 ;  /* 0x03886014060085a7 */ /* 0x000f24000800007f */
[----:B----4-:R-:W-:Y:S05]  /*1c780*/  @!P0 BRA `(.L_x_8440) ;  /* 0xfffffffc00f08947 */ /* 0x010fea000383ffff */
[----:B------:R-:W-:Y:S05]  /*1c790*/  BRA `(.L_x_8532) ;  /* 0xffffffb800e87947 */ /* 0x000fea000383ffff */
.L_x_8441:
        /* <DEDUP_REMOVED lines=8> */
.L_x_8534:
[----:B------:R-:W-:Y:S05]  /*1c820*/  BSYNC B1 ;  /* 0x0000000000017941 */ /* 0x000fea0003800000 */
.L_x_8533:
        /* <DEDUP_REMOVED lines=13> */
.L_x_8535:
        /* <DEDUP_REMOVED lines=17> */
.L_x_8536:
        /* <DEDUP_REMOVED lines=16> */
.L_x_8537:
        /* <DEDUP_REMOVED lines=19> */
.L_x_8538:
        /* <DEDUP_REMOVED lines=14> */
.L_x_8539:
        /* <DEDUP_REMOVED lines=16> */
.L_x_8540:
        /* <DEDUP_REMOVED lines=14> */
.L_x_8541:
[----:B------:R-:W-:Y:S05]  /*1cf00*/  BRA `(.L_x_8542) ;  /* 0xffffffb8004c7947 */ /* 0x000fea000383ffff */
.L_x_8449:
        /* <DEDUP_REMOVED lines=8> */
.L_x_8544:
[----:B------:R-:W-:Y:S05]  /*1cf90*/  BSYNC B0 ;  /* 0x0000000000007941 */ /* 0x000fea0003800000 */
.L_x_8543:
        /* <DEDUP_REMOVED lines=9> */
.L_x_8545:
        /* <DEDUP_REMOVED lines=23> */
.L_x_8546:
[----:B------:R-:W-:Y:S01]  /*1d1a0*/  IMAD.MOV.U32 R12, RZ, RZ, 0x2 ;  /* 0x00000002ff0c7424 */ /* 0x000fe200078e00ff */
[----:B------:R-:W-:-:S05]  /*1d1b0*/  SEL R4, R14, RZ, P1 ;  /* 0x000000ff0e047207 */ /* 0x000fca0000800000 */
[----:B------:R-:W-:-:S04]  /*1d1c0*/  IMAD.IADD R4, R13, 0x1, R4 ;  /* 0x000000010d047824 */ /* 0x000fc800078e0204 */
[----:B------:R-:W-:-:S07]  /*1d1d0*/  IMAD.MOV.U32 R13, RZ, RZ, R4 ;  /* 0x000000ffff0d7224 */ /* 0x000fce00078e0004 */
[----:B------:R-:W-:Y:S05]  /*1d1e0*/  WARPSYNC.COLLECTIVE R15, `(.L_x_8547) ;  /* 0x000000000f087348 */ /* 0x000fea0003c00000 */
[----:B------:R0:W1:Y:S02]  /*1d1f0*/  SHFL.UP P6, R14, R13, R12, R11 ;  /* 0x0400000c0d0e7389 */ /* 0x00006400000c000b */
[----:B01----:R-:W-:Y:S01]  /*1d200*/  ENDCOLLECTIVE ;  /* 0x000000000000791b */ /* 0x003fe20003800000 */
.L_x_8547:
[----:B------:R-:W-:Y:S01]  /*1d210*/  IMAD.MOV.U32 R12, RZ, RZ, 0x4 ;  /* 0x00000004ff0c7424 */ /* 0x000fe200078e00ff */
[----:B------:R-:W-:-:S05]  /*1d220*/  SEL R3, R14, RZ, P2 ;  /* 0x000000ff0e037207 */ /* 0x000fca0001000000 */
[----:B------:R-:W-:-:S04]  /*1d230*/  IMAD.IADD R2, R4, 0x1, R3 ;  /* 0x0000000104027824 */ /* 0x000fc800078e0203 */
[----:B------:R-:W-:-:S07]  /*1d240*/  IMAD.MOV.U32 R13, RZ, RZ, R2 ;  /* 0x000000ffff0d7224 */ /* 0x000fce00078e0002 */
[----:B------:R-:W-:Y:S05]  /*1d250*/  WARPSYNC.COLLECTIVE R15, `(.L_x_8548) ;  /* 0x000000000f087348 */ /* 0x000fea0003c00000 */
[----:B------:R0:W1:Y:S02]  /*1d260*/  SHFL.UP P6, R14, R13, R12, R11 ;  /* 0x0400000c0d0e7389 */ /* 0x00006400000c000b */
[----:B01----:R-:W-:Y:S01]  /*1d270*/  ENDCOLLECTIVE ;  /* 0x000000000000791b */ /* 0x003fe20003800000 */
.L_x_8548:
[----:B------:R-:W-:Y:S01]  /*1d280*/  IMAD.MOV.U32 R12, RZ, RZ, 0x8 ;  /* 0x00000008ff0c7424 */ /* 0x000fe200078e00ff */
[----:B------:R-:W-:-:S05]  /*1d290*/  SEL R3, R14, RZ, P3 ;  /* 0x000000ff0e037207 */ /* 0x000fca0001800000 */
[----:B------:R-:W-:-:S04]  /*1d2a0*/  IMAD.IADD R3, R2, 0x1, R3 ;  /* 0x0000000102037824 */ /* 0x000fc800078e0203 */
[----:B------:R-:W-:-:S07]  /*1d2b0*/  IMAD.MOV.U32 R13, RZ, RZ, R3 ;  /* 0x000000ffff0d7224 */ /* 0x000fce00078e0003 */
[----:B------:R-:W-:Y:S05]  /*1d2c0*/  WARPSYNC.COLLECTIVE R15, `(.L_x_8549) ;  /* 0x000000000f087348 */ /* 0x000fea0003c00000 */
[----:B------:R0:W1:Y:S02]  /*1d2d0*/  SHFL.UP P6, R14, R13, R12, R11 ;  /* 0x0400000c0d0e7389 */ /* 0x00006400000c000b */
[----:B01----:R-:W-:Y:S01]  /*1d2e0*/  ENDCOLLECTIVE ;  /* 0x000000000000791b */ /* 0x003fe20003800000 */
.L_x_8549:
[----:B------:R-:W-:Y:S01]  /*1d2f0*/  IMAD.MOV.U32 R12, RZ, RZ, 0x10 ;  /* 0x00000010ff0c7424 */ /* 0x000fe200078e00ff */
[----:B------:R-:W-:-:S05]  /*1d300*/  SEL R4, R14, RZ, P4 ;  /* 0x000000ff0e047207 */ /* 0x000fca0002000000 */
[----:B------:R-:W-:-:S04]  /*1d310*/  IMAD.IADD R4, R3, 0x1, R4 ;  /* 0x0000000103047824 */ /* 0x000fc800078e0204 */
[----:B------:R-:W-:-:S07]  /*1d320*/  IMAD.MOV.U32 R13, RZ, RZ, R4 ;  /* 0x000000ffff0d7224 */ /* 0x000fce00078e0004 */
[----:B------:R-:W-:Y:S05]  /*1d330*/  WARPSYNC.COLLECTIVE R15, `(.L_x_8550) ;  /* 0x000000000f087348 */ /* 0x000fea0003c00000 */
[----:B------:R0:W1:Y:S02]  /*1d340*/  SHFL.UP P6, R14, R13, R12, R11 ;  /* 0x0400000c0d0e7389 */ /* 0x00006400000c000b */
[----:B01----:R-:W-:Y:S01]  /*1d350*/  ENDCOLLECTIVE ;  /* 0x000000000000791b */ /* 0x003fe20003800000 */
.L_x_8550:
        /* <DEDUP_REMOVED lines=8> */
.L_x_8551:
[----:B------:R-:W-:Y:S05]  /*1d3e0*/  BRA `(.L_x_8552) ;  /* 0xffffffb800e87947 */ /* 0x000fea000383ffff */
.L_x_8452:
[----:B------:R-:W-:Y:S01]  /*1d3f0*/  BSSY B0, `(.L_x_8553) ;  /* 0x0000007000007945 */ /* 0x000fe20003800000 */
[----:B------:R-:W-:Y:S02]  /*1d400*/  IMAD.MOV.U32 R12, RZ, RZ, 0x1 ;  /* 0x00000001ff0c7424 */ /* 0x000fe400078e00ff */
[----:B------:R-:W-:Y:S02]  /*1d410*/  IMAD.MOV.U32 R11, RZ, RZ, RZ ;  /* 0x000000ffff0b7224 */ /* 0x000fe400078e00ff */
[----:B------:R-:W-:-:S07]  /*1d420*/  IMAD.MOV.U32 R15, RZ, RZ, -0x1 ;  /* 0xffffffffff0f7424 */ /* 0x000fce00078e00ff */
[----:B------:R-:W-:Y:S05]  /*1d430*/  WARPSYNC.COLLECTIVE R15, `(.L_x_8554) ;  /* 0x000000000f087348 */ /* 0x000fea0003c00000 */
[----:B------:R0:W1:Y:S02]  /*1d440*/  SHFL.UP P6, R14, R13, R12, R11 ;  /* 0x0400000c0d0e7389 */ /* 0x00006400000c000b */
[----:B01----:R-:W-:Y:S01]  /*1d450*/  ENDCOLLECTIVE ;  /* 0x000000000000791b */ /* 0x003fe20003800000 */
.L_x_8554:
[----:B------:R-:W-:Y:S05]  /*1d460*/  BSYNC B0 ;  /* 0x0000000000007941 */ /* 0x000fea0003800000 */
.L_x_8553:
        /* <DEDUP_REMOVED lines=8> */
.L_x_8555:
[----:B------:R-:W-:Y:S01]  /*1d4f0*/  IMAD.MOV.U32 R12, RZ, RZ, 0x4 ;  /* 0x00000004ff0c7424 */ /* 0x000fe200078e00ff */
[----:B------:R-:W-:-:S05]  /*1d500*/  SEL R2, R14, RZ, P2 ;  /* 0x000000ff0e027207 */ /* 0x000fca0001000000 */
[----:B------:R-:W-:-:S04]  /*1d510*/  IMAD.IADD R2, R13, 0x1, R2 ;  /* 0x000000010d027824 */ /* 0x000fc800078e0202 */
[----:B------:R-:W-:-:S07]  /*1d520*/  IMAD.MOV.U32 R13, RZ, RZ, R2 ;  /* 0x000000ffff0d7224 */ /* 0x000fce00078e0002 */
[----:B------:R-:W-:Y:S05]  /*1d530*/  WARPSYNC.COLLECTIVE R15, `(.L_x_8556) ;  /* 0x000000000f087348 */ /* 0x000fea0003c00000 */
[----:B------:R0:W1:Y:S02]  /*1d540*/  SHFL.UP P6, R14, R13, R12, R11 ;  /* 0x0400000c0d0e7389 */ /* 0x00006400000c000b */
[----:B01----:R-:W-:Y:S01]  /*1d550*/  ENDCOLLECTIVE ;  /* 0x000000000000791b */ /* 0x003fe20003800000 */
.L_x_8556:
[----:B------:R-:W-:Y:S01]  /*1d560*/  IMAD.MOV.U32 R12, RZ, RZ, 0x8 ;  /* 0x00000008ff0c7424 */ /* 0x000fe200078e00ff */
[----:B------:R-:W-:-:S05]  /*1d570*/  SEL R3, R14, RZ, P3 ;  /* 0x000000ff0e037207 */ /* 0x000fca0001800000 */
[----:B------:R-:W-:-:S04]  /*1d580*/  IMAD.IADD R3, R2, 0x1, R3 ;  /* 0x0000000102037824 */ /* 0x000fc800078e0203 */
[----:B------:R-:W-:-:S07]  /*1d590*/  IMAD.MOV.U32 R13, RZ, RZ, R3 ;  /* 0x000000ffff0d7224 */ /* 0x000fce00078e0003 */
[----:B------:R-:W-:Y:S05]  /*1d5a0*/  WARPSYNC.COLLECTIVE R15, `(.L_x_8557) ;  /* 0x000000000f087348 */ /* 0x000fea0003c00000 */
[----:B------:R0:W1:Y:S02]  /*1d5b0*/  SHFL.UP P6, R14, R13, R12, R11 ;  /* 0x0400000c0d0e7389 */ /* 0x00006400000c000b */
[----:B01----:R-:W-:Y:S01]  /*1d5c0*/  ENDCOLLECTIVE ;  /* 0x000000000000791b */ /* 0x003fe20003800000 */
.L_x_8557:
[----:B------:R-:W-:Y:S01]  /*1d5d0*/  IMAD.MOV.U32 R12, RZ, RZ, 0x10 ;  /* 0x00000010ff0c7424 */ /* 0x000fe200078e00ff */
[----:B------:R-:W-:-:S05]  /*1d5e0*/  SEL R4, R14, RZ, P4 ;  /* 0x000000ff0e047207 */ /* 0x000fca0002000000 */
[----:B------:R-:W-:-:S04]  /*1d5f0*/  IMAD.IADD R4, R3, 0x1, R4 ;  /* 0x0000000103047824 */ /* 0x000fc800078e0204 */
[----:B------:R-:W-:-:S07]  /*1d600*/  IMAD.MOV.U32 R13, RZ, RZ, R4 ;  /* 0x000000ffff0d7224 */ /* 0x000fce00078e0004 */
[----:B------:R-:W-:Y:S05]  /*1d610*/  WARPSYNC.COLLECTIVE R15, `(.L_x_8558) ;  /* 0x000000000f087348 */ /* 0x000fea0003c00000 */
[----:B------:R0:W1:Y:S02]  /*1d620*/  SHFL.UP P6, R14, R13, R12, R11 ;  /* 0x0400000c0d0e7389 */ /* 0x00006400000c000b */
[----:B01----:R-:W-:Y:S01]  /*1d630*/  ENDCOLLECTIVE ;  /* 0x000000000000791b */ /* 0x003fe20003800000 */
.L_x_8558:
        /* <DEDUP_REMOVED lines=8> */
.L_x_8559:
[----:B------:R-:W-:Y:S05]  /*1d6c0*/  BRA `(.L_x_8560) ;  /* 0xffffffb800d47947 */ /* 0x000fea000383ffff */
.L_x_8454:
[----:B------:R-:W-:Y:S01]  /*1d6d0*/  BSSY B0, `(.L_x_8561) ;  /* 0x0000006000007945 */ /* 0x000fe20003800000 */
[----:B------:R-:W-:Y:S01]  /*1d6e0*/  PLOP3.LUT P6, PT, P6, PT, PT, 0x8, 0x0 ;  /* 0x000000000000781c */ /* 0x000fe200037ce170 */
[----:B------:R-:W-:-:S12]  /*1d6f0*/  IMAD.MOV.U32 R15, RZ, RZ, -0x1 ;  /* 0xffffffffff0f7424 */ /* 0x000fd800078e00ff */
[----:B0-----:R-:W-:Y:S05]  /*1d700*/  WARPSYNC.COLLECTIVE R15, `(.L_x_8562) ;  /* 0x000000000f087348 */ /* 0x001fea0003c00000 */
[----:B------:R-:W-:Y:S01]  /*1d710*/  VOTE.ANY R14, PT, P6 ;  /* 0x00000000000e7806 */ /* 0x000fe200030e0100 */
[----:B0-----:R-:W-:Y:S06]  /*1d720*/  ENDCOLLECTIVE ;  /* 0x000000000000791b */ /* 0x001fec0003800000 */
.L_x_8562:
[----:B------:R-:W-:Y:S05]  /*1d730*/  BSYNC B0 ;  /* 0x0000000000007941 */ /* 0x000fea0003800000 */
.L_x_8561:
        /* <DEDUP_REMOVED lines=8> */
.L_x_8563:
[----:B------:R-:W-:Y:S02]  /*1d7c0*/  IMAD.IADD R27, R12, 0x1, R27 ;  /* 0x000000010c1b7824 */ /* 0x000fe400078e021b */
[----:B------:R-:W-:Y:S02]  /*1d7d0*/  IMAD.MOV.U32 R13, RZ, RZ, R8 ;  /* 0x000000ffff0d7224 */ /* 0x000fe400078e0008 */
[----:B------:R-:W-:-:S07]  /*1d7e0*/  IMAD.MOV.U32 R25, RZ, RZ, R14 ;  /* 0x000000ffff197224 */ /* 0x000fce00078e000e */
[----:B------:R-:W-:Y:S05]  /*1d7f0*/  WARPSYNC.COLLECTIVE R15, `(.L_x_8564) ;  /* 0x000000000f087348 */ /* 0x000fea0003c00000 */
[----:B------:R0:W1:Y:S02]  /*1d800*/  SHFL.IDX P6, R14, R13, R12, R11 ;  /* 0x0000000c0d0e7389 */ /* 0x00006400000c000b */
[----:B01----:R-:W-:Y:S01]  /*1d810*/  ENDCOLLECTIVE ;  /* 0x000000000000791b */ /* 0x003fe20003800000 */
.L_x_8564:
[----:B------:R-:W-:Y:S01]  /*1d820*/  IMAD.MOV.U32 R8, RZ, RZ, R14 ;  /* 0x000000ffff087224 */ /* 0x000fe200078e000e */
[----:B------:R-:W-:Y:S06]  /*1d830*/  BRA `(.L_x_8565) ;  /* 0xffffffb800b87947 */ /* 0x000fec000383ffff */
.L_x_8456:
[----:B------:R-:W-:Y:S01]  /*1d840*/  BSSY B0, `(.L_x_8566) ;  /* 0x0000007000007945 */ /* 0x000fe20003800000 */
[----:B------:R-:W-:Y:S02]  /*1d850*/  IMAD.MOV.U32 R13, RZ, RZ, R3 ;  /* 0x000000ffff0d7224 */ /* 0x000fe400078e0003 */
[----:B------:R-:W-:Y:S02]  /*1d860*/  IMAD.MOV.U32 R11, RZ, RZ, 0x1f ;  /* 0x0000001fff0b7424 */ /* 0x000fe400078e00ff */
[----:B------:R-:W-:-:S07]  /*1d870*/  IMAD.MOV.U32 R15, RZ, RZ, -0x1 ;  /* 0xffffffffff0f7424 */ /* 0x000fce00078e00ff */
[----:B0-23--:R-:W-:Y:S05]  /*1d880*/  WARPSYNC.COLLECTIVE R15, `(.L_x_8567) ;  /* 0x000000000f087348 */ /* 0x00dfea0003c00000 */
[----:B------:R1:W4:Y:S02]  /*1d890*/  SHFL.IDX P6, R14, R13, R12, R11 ;  /* 0x0000000c0d0e7389 */ /* 0x00032400000c000b */
[----:B01234-:R-:W-:Y:S01]  /*1d8a0*/  ENDCOLLECTIVE ;  /* 0x000000000000791b */ /* 0x01ffe20003800000 */
.L_x_8567:
[----:B------:R-:W-:Y:S05]  /*1d8b0*/  BSYNC B0 ;  /* 0x0000000000007941 */ /* 0x000fea0003800000 */
.L_x_8566:
[----:B------:R-:W-:Y:S01]  /*1d8c0*/  IMAD.MOV.U32 R24, RZ, RZ, R14 ;  /* 0x000000ffff187224 */ /* 0x000fe200078e000e */
[----:B------:R-:W-:Y:S06]  /*1d8d0*/  BRA `(.L_x_8455) ;  /* 0xffffffb800a87947 */ /* 0x000fec000383ffff */
.L_x_8462:
[----:B0-----:R0:W1:Y:S02]  /*1d8e0*/  SYNCS.PHASECHK.TRANS64.TRYWAIT P0, [R5+URZ+0x38820], R0 ;  /* 0x03882000050075a7 */ /* 0x001064000800017f */
[----:B-1----:R-:W-:Y:S05]  /*1d8f0*/  @!P0 NANOSLEEP.SYNCS 0x989680 ;  /* 0x009896800000895d */ /* 0x002fea0003900000 */
[----:B------:R-:W1:Y:S02]  /*1d900*/  @!P0 SYNCS.PHASECHK.TRANS64 P0, [R5+URZ+0x38820], R0 ;  /* 0x03882000050085a7 */ /* 0x000e64000800007f */
[----:B-1----:R-:W-:Y:S05]  /*1d910*/  @!P0 BRA `(.L_x_8462) ;  /* 0xfffffffc00f08947 */ /* 0x002fea000383ffff */
[----:B------:R-:W-:Y:S05]  /*1d920*/  BRA `(.L_x_8568) ;  /* 0xffffffc400007947 */ /* 0x000fea000383ffff */
.L_x_8463:
        /* <DEDUP_REMOVED lines=11> */
.L_x_8570:
[----:B------:R-:W-:Y:S05]  /*1d9e0*/  BSYNC B0 ;  /* 0x0000000000007941 */ /* 0x000fea0003800000 */
.L_x_8569:
[----:B------:R-:W-:Y:S05]  /*1d9f0*/  BRA `(.L_x_8571) ;  /* 0xffffffc000e87947 */ /* 0x000fea000383ffff */
.L_x_8466:
[----:B------:R-:W-:Y:S01]  /*1da00*/  BSSY B1, `(.L_x_8572) ;  /* 0x0000006000017945 */ /* 0x000fe20003800000 */
[----:B------:R-:W-:-:S07]  /*1da10*/  IMAD.MOV.U32 R15, RZ, RZ, -0x1 ;  /* 0xffffffffff0f7424 */ /* 0x000fce00078e00ff */
[----:B0-234-:R-:W-:Y:S05]  /*1da20*/  WARPSYNC.COLLECTIVE R15, `(.L_x_8573) ;  /* 0x000000000f0c7348 */ /* 0x01dfea0003c00000 */
[----:B------:R-:W-:Y:S02]  /*1da30*/  ELECT P6, UR62, PT ;  /* 0x00000000003e782f */ /* 0x000fe400038c0000 */
[----:B------:R-:W-:Y:S01]  /*1da40*/  MOV R14, UR62 ;  /* 0x0000003e000e7c02 */ /* 0x000fe20008000f00 */
[----:B0-234-:R-:W-:Y:S10]  /*1da50*/  ENDCOLLECTIVE ;  /* 0x000000000000791b */ /* 0x01dff40003800000 */
.L_x_8573:
[----:B------:R-:W-:Y:S05]  /*1da60*/  BSYNC B1 ;  /* 0x0000000000017941 */ /* 0x000fea0003800000 */
.L_x_8572:
[----:B------:R-:W-:Y:S05]  /*1da70*/  BRA `(.L_x_8574) ;  /* 0xffffffc000e07947 */ /* 0x000fea000383ffff */
.L_x_8468:
[----:B0-----:R0:W1:Y:S02]  /*1da80*/  SYNCS.PHASECHK.TRANS64.TRYWAIT P1, [R3+URZ+0x38840], R2 ;  /* 0x03884002030075a7 */ /* 0x001064000802017f */
[----:B-1----:R-:W-:Y:S05]  /*1da90*/  @!P1 NANOSLEEP.SYNCS 0x989680 ;  /* 0x009896800000995d */ /* 0x002fea0003900000 */
[----:B------:R-:W1:Y:S02]  /*1daa0*/  @!P1 SYNCS.PHASECHK.TRANS64 P1, [R3+URZ+0x38840], R2 ;  /* 0x03884002030095a7 */ /* 0x000e64000802007f */
[----:B-1----:R-:W-:Y:S05]  /*1dab0*/  @!P1 BRA `(.L_x_8468) ;  /* 0xfffffffc00f09947 */ /* 0x002fea000383ffff */
[----:B------:R-:W-:Y:S05]  /*1dac0*/  BRA `(.L_x_8575) ;  /* 0xffffffc400007947 */ /* 0x000fea000383ffff */
.L_x_8470:
[----:B-1----:R1:W0:Y:S02]  /*1dad0*/  SYNCS.PHASECHK.TRANS64.TRYWAIT P1, [R5+URZ+0x38840], R0 ;  /* 0x03884000050075a7 */ /* 0x002224000802017f */
[----:B0-----:R-:W-:Y:S05]  /*1dae0*/  @!P1 NANOSLEEP.SYNCS 0x989680 ;  /* 0x009896800000995d */ /* 0x001fea0003900000 */
[----:B------:R-:W0:Y:S02]  /*1daf0*/  @!P1 SYNCS.PHASECHK.TRANS64 P1, [R5+URZ+0x38840], R0 ;  /* 0x03884000050095a7 */ /* 0x000e24000802007f */
[----:B0-----:R-:W-:Y:S05]  /*1db00*/  @!P1 BRA `(.L_x_8470) ;  /* 0xfffffffc00f09947 */ /* 0x001fea000383ffff */
[----:B------:R-:W-:Y:S05]  /*1db10*/  BRA `(.L_x_8576) ;  /* 0xffffffc4000c7947 */ /* 0x000fea000383ffff */
.L_x_8472:
[----:B------:R0:W0:Y:S02]  /*1db20*/  SYNCS.PHASECHK.TRANS64.TRYWAIT P1, [R3+URZ+0x38860], R2 ;  /* 0x03886002030075a7 */ /* 0x000024000802017f */
[----:B0-----:R-:W-:Y:S05]  /*1db30*/  @!P1 NANOSLEEP.SYNCS 0x989680 ;  /* 0x009896800000995d */ /* 0x001fea0003900000 */
[----:B------:R-:W0:Y:S02]  /*1db40*/  @!P1 SYNCS.PHASECHK.TRANS64 P1, [R3+URZ+0x38860], R2 ;  /* 0x03886002030095a7 */ /* 0x000e24000802007f */
[----:B0-----:R-:W-:Y:S05]  /*1db50*/  @!P1 BRA `(.L_x_8472) ;  /* 0xfffffffc00f09947 */ /* 0x001fea000383ffff */
[----:B------:R-:W-:Y:S05]  /*1db60*/  BRA `(.L_x_8577) ;  /* 0xffffffc400087947 */ /* 0x000fea000383ffff */
.L_x_8578:
        /* <DEDUP_REMOVED lines=9> */
.L_x_15760:


//--------------------- .text._ZN7cutlass13device_kernelIN5flash11enable_sm90INS1_16FlashAttnFwdSm90INS1_25CollectiveMainloopFwdSm90ILi2EN4cute5tupleIJNS5_1CILi1EEES8_S8_EEENS6_IJNS7_ILi64EEESA_SA_EEELi512ENS_6half_tEfNS_4arch4Sm90ELb1ELb0ELb1ELb1ELb1ELb1ELb1ELb0ELb0ELb1ELb1ELb0EEENS1_21CollectiveEpilogueFwdINS6_IJSA_NS7_ILi512EEESA_EEES9_SC_SE_Li256ELb1ELb1ELb1ELb0EEENS1_36VarlenDynamicPersistentTileSchedulerILi64ELi64ELi256ELi128ELb1ELb1ELb1ELb1ELb1ELb1EEEEEEEEEvNT_6ParamsE --------------------------
	.section	.text._ZN7cutlass13device_kernelIN5flash11enable_sm90INS1_16FlashAttnFwdSm90INS1_25CollectiveMainloopFwdSm90ILi2EN4cute5tupleIJNS5_1CILi1EEES8_S8_EEENS6_IJNS7_ILi64EEESA_SA_EEELi512ENS_6half_tEfNS_4arch4Sm90ELb1ELb0ELb1ELb1ELb1ELb1ELb1ELb0ELb0ELb1ELb1ELb0EEENS1_21CollectiveEpilogueFwdINS6_IJSA_NS7_ILi512EEESA_EEES9_SC_SE_Li256ELb1ELb1ELb1ELb0EEENS1_36VarlenDynamicPersistentTileSchedulerILi64ELi64ELi256ELi128ELb1ELb1ELb1ELb1ELb1ELb1EEEEEEEEEvNT_6ParamsE,"ax",@progbits
	.align	128
.text._ZN7cutlass13device_kernelIN5flash11enable_sm90INS1_16FlashAttnFwdSm90INS1_25CollectiveMainloopFwdSm90ILi2EN4cute5tupleIJNS5_1CILi1EEES8_S8_EEENS6_IJNS7_ILi64EEESA_SA_EEELi512ENS_6half_tEfNS_4arch4Sm90ELb1ELb0ELb1ELb1ELb1ELb1ELb1ELb0ELb0ELb1ELb1ELb0EEENS1_21CollectiveEpilogueFwdINS6_IJSA_NS7_ILi512EEESA_EEES9_SC_SE_Li256ELb1ELb1ELb1ELb0EEENS1_36VarlenDynamicPersistentTileSchedulerILi64ELi64ELi256ELi128ELb1ELb1ELb1ELb1ELb1ELb1EEEEEEEEEvNT_6ParamsE:
        .type           _ZN7cutlass13device_kernelIN5flash11enable_sm90INS1_16FlashAttnFwdSm90INS1_25CollectiveMainloopFwdSm90ILi2EN4cute5tupleIJNS5_1CILi1EEES8_S8_EEENS6_IJNS7_ILi64EEESA_SA_EEELi512ENS_6half_tEfNS_4arch4Sm90ELb1ELb0ELb1ELb1ELb1ELb1ELb1ELb0ELb0ELb1ELb1ELb0EEENS1_21CollectiveEpilogueFwdINS6_IJSA_NS7_ILi512EEESA_EEES9_SC_SE_Li256ELb1ELb1ELb1ELb0EEENS1_36VarlenDynamicPersistentTileSchedulerILi64ELi64ELi256ELi128ELb1ELb1ELb1ELb1ELb1ELb1EEEEEEEEEvNT_6ParamsE,@function
        .size           _ZN7cutlass13device_kernelIN5flash11enable_sm90INS1_16FlashAttnFwdSm90INS1_25CollectiveMainloopFwdSm90ILi2EN4cute5tupleIJNS5_1CILi1EEES8_S8_EEENS6_IJNS7_ILi64EEESA_SA_EEELi512ENS_6half_tEfNS_4arch4Sm90ELb1ELb0ELb1ELb1ELb1ELb1ELb1ELb0ELb0ELb1ELb1ELb0EEENS1_21CollectiveEpilogueFwdINS6_IJSA_NS7_ILi512EEESA_EEES9_SC_SE_Li256ELb1ELb1ELb1ELb0EEENS1_36VarlenDynamicPersistentTileSchedulerILi64ELi64ELi256ELi128ELb1ELb1ELb1ELb1ELb1ELb1EEEEEEEEEvNT_6ParamsE,(.L_x_15761 - _ZN7cutlass13device_kernelIN5flash11enable_sm90INS1_16FlashAttnFwdSm90INS1_25CollectiveMainloopFwdSm90ILi2EN4cute5tupleIJNS5_1CILi1EEES8_S8_EEENS6_IJNS7_ILi64EEESA_SA_EEELi512ENS_6half_tEfNS_4arch4Sm90ELb1ELb0ELb1ELb1ELb1ELb1ELb1ELb0ELb0ELb1ELb1ELb0EEENS1_21CollectiveEpilogueFwdINS6_IJSA_NS7_ILi512EEESA_EEES9_SC_SE_Li256ELb1ELb1ELb1ELb0EEENS1_36VarlenDynamicPersistentTileSchedulerILi64ELi64ELi256ELi128ELb1ELb1ELb1ELb1ELb1ELb1EEEEEEEEEvNT_6ParamsE)
        .other          _ZN7cutlass13device_kernelIN5flash11enable_sm90INS1_16FlashAttnFwdSm90INS1_25CollectiveMainloopFwdSm90ILi2EN4cute5tupleIJNS5_1CILi1EEES8_S8_EEENS6_IJNS7_ILi64EEESA_SA_EEELi512ENS_6half_tEfNS_4arch4Sm90ELb1ELb0ELb1ELb1ELb1ELb1ELb1ELb0ELb0ELb1ELb1ELb0EEENS1_21CollectiveEpilogueFwdINS6_IJSA_NS7_ILi512EEESA_EEES9_SC_SE_Li256ELb1ELb1ELb1ELb0EEENS1_36VarlenDynamicPersistentTileSchedulerILi64ELi64ELi256ELi128ELb1ELb1ELb1ELb1ELb1ELb1EEEEEEEEEvNT_6ParamsE,@"STO_CUDA_ENTRY STV_DEFAULT"
_ZN7cutlass13device_kernelIN5flash11enable_sm90INS1_16FlashAttnFwdSm90INS1_25CollectiveMainloopFwdSm90ILi2EN4cute5tupleIJNS5_1CILi1EEES8_S8_EEENS6_IJNS7_ILi64EEESA_SA_EEELi512ENS_6half_tEfNS_4arch4Sm90ELb1ELb0ELb1ELb1ELb1ELb1ELb1ELb0ELb0ELb1ELb1ELb0EEENS1_21CollectiveEpilogueFwdINS6_IJSA_NS7_ILi512EEESA_EEES9_SC_SE_Li256ELb1ELb1ELb1ELb0EEENS1_36VarlenDynamicPersistentTileSchedulerILi64ELi64ELi256ELi128ELb1ELb1ELb1ELb1ELb1ELb1EEEEEEEEEvNT_6ParamsE:
        /* <DEDUP_REMOVED lines=17> */
.L_x_8580:
[----:B------:R-:W-:Y:S05]  /*0110*/  BSYNC B0 ;  /* 0x0000000000007941 */ /* 0x000fea0003800000 */
.L_x_8579:
[----:B------:R-:W-:Y:S01]  /*0120*/  SHF.R.U32.HI R4, RZ, 0x7, R0 ;  /* 0x00000007ff047819 */ /* 0x000fe20000011600 */
[----:B------:R-:W-:Y:S01]  /*0130*/  VOTEU.ANY UP0, P0 ;  /* 0x00000000003f7886 */ /* 0x000fe20000000100 */
[----:B------:R-:W0:Y:S01]  /*0140*/  SHFL.IDX PT, R3, R2, RZ, 0x1f ;  /* 0x00001fff02037589 */ /* 0x000e2200000e0000 */
[----:B------:R-:W-:Y:S01]  /*0150*/  UMOV UR4, 0x80 ;  /* 0x0000008000047882 */ /* 0x000fe20000000000 */
[----:B------:R-:W-:Y:S01]  /*0160*/  UMOV UR7, 0x100 ;  /* 0x0000010000077882 */ /* 0x000fe20000000000 */
[----:B------:R-:W-:Y:S01]  /*0170*/  VOTEU.ANY UP1, P0 ;  /* 0x00000000003f7886 */ /* 0x000fe20000020100 */
[----:B------:R-:W1:Y:S01]  /*0180*/  SHFL.IDX PT, R4, R4, RZ, 0x1f ;  /* 0x00001fff04047589 */ /* 0x000e6200000e0000 */
[----:B------:R-:W2:Y:S01]  /*0190*/  @UP0 S2UR UR8, SR_CgaCtaId ;  /* 0x00000000000809c3 */ /* 0x000ea20000008800 */
[----:B------:R-:W-:Y:S01]  /*01a0*/  @UP0 UMOV UR6, 0x400 ;  /* 0x0000040000060882 */ /* 0x000fe20000000000 */
[----:B------:R-:W-:-:S04]  /*01b0*/  @UP0 UIADD3 UR4, -UR4, 0x100000, URZ ;  /* 0x0010000004040890 */ /* 0x000fc8000fffe13f */
[----:B------:R-:W-:Y:S02]  /*01c0*/  @UP0 USHF.L.U32 UR5, UR4, 0xb, URZ ;  /* 0x0000000b04050899 */ /* 0x000fe4000800063f */
[----:B------:R-:W-:Y:S01]  /*01d0*/  @UP0 USHF.L.U32 UR4, UR4, 0x1, URZ ;  /* 0x0000000104040899 */ /* 0x000fe2000800063f */
[----:B------:R-:W-:Y:S01]  /*01e0*/  VOTEU.ANY UP2, P0 ;  /* 0x00000000003f7886 */ /* 0x000fe20000040100 */
[----:B0-----:R-:W-:Y:S01]  /*01f0*/  ISETP.NE.AND P1, PT, R3, RZ, PT ;  /* 0x000000ff0300720c */ /* 0x001fe20003f25270 */
[----:B-1----:R0:W-:Y:S01]  /*0200*/  STL [R1+0x7c], R4 ;  /* 0x00007c0401007387 */ /* 0x0021e20000100800 */
[----:B--2---:R-:W-:Y:S02]  /*0210*/  @UP0 ULEA UR8, UR8, UR6, 0x18 ;  /* 0x0000000608080291 */ /* 0x004fe4000f8ec03f */
[----:B------:R-:W-:-:S04]  /*0220*/  @UP0 UIADD3 UR6, -UR7, 0x100000, URZ ;  /* 0x0010000007060890 */ /* 0x000fc8000fffe13f */
[----:B------:R-:W-:Y:S02]  /*0230*/  @UP0 USHF.L.U32 UR7, UR6, 0xb, URZ ;  /* 0x0000000b06070899 */ /* 0x000fe4000800063f */
[----:B------:R-:W-:Y:S01]  /*0240*/  @UP0 USHF.L.U32 UR6, UR6, 0x1, URZ ;  /* 0x0000000106060899 */ /* 0x000fe2000800063f */
[----:B------:R-:W-:Y:S01]  /*0250*/  VOTEU.ANY UP0, P0 ;  /* 0x00000000003f7886 */ /* 0x000fe20000000100 */
[----:B------:R-:W1:Y:S04]  /*0260*/  FENCE.VIEW.ASYNC.S ;  /* 0x00000000000073c6 */ /* 0x000e680000000000 */
[----:B-1----:R0:W1:Y:S01]  /*0270*/  @UP0 SYNCS.EXCH.64 URZ, [UR8+0x38800], UR4 ;  /* 0x03880004083f05b2 */ /* 0x0020620008000100 */
[----:B------:R0:W2:Y:S05]  /*0280*/  @UP1 SYNCS.EXCH.64 URZ, [UR8+0x38810], UR4 ;  /* 0x03881004083f15b2 */ /* 0x0000aa0008000100 */
[----:B------:R0:W3:Y:S02]  /*0290*/  @UP2 SYNCS.EXCH.64 URZ, [UR8+0x38820], UR6 ;  /* 0x03882006083f25b2 */ /* 0x0000e40008000100 */
[----:B0-----:R-:W-:Y:S05]  /*02a0*/  @P1 BRA `(.L_x_8581) ;  /* 0x0000000000381947 */ /* 0x001fea0003800000 */
        /* <DEDUP_REMOVED lines=12> */
[----:B------:R0:W0:Y:S01]  /*0370*/  SYNCS.EXCH.64 URZ, [UR6+0x38848], UR4 ;  /* 0x03884804063f75b2 */ /* 0x0000220008000100 */
[----:B------:R-:W-:Y:S01]  /*0380*/  NOP ;  /* 0x0000000000007918 */ /* 0x000fe20000000000 */
.L_x_8581:
        /* <DEDUP_REMOVED lines=22> */
.L_x_8582:
        /* <DEDUP_REMOVED lines=18> */
.L_x_8583:
        /* <DEDUP_REMOVED lines=22> */
.L_x_8584:
        /* <DEDUP_REMOVED lines=22> */
.L_x_8585:
[----:B------:R-:W-:Y:S01]  /*08d0*/  IMAD.MOV.U32 R3, RZ, RZ, 0x1 ;  /* 0x00000001ff037424 */ /* 0x000fe200078e00ff */
[----:B------:R-:W-:Y:S01]  /*08e0*/  ISETP.NE.AND P0, PT, R4, RZ, PT ;  /* 0x000000ff0400720c */ /* 0x000fe20003f05270 */
[----:B------:R-:W-:Y:S01]  /*08f0*/  NOP ;  /* 0x0000000000007918 */ /* 0x000fe20000000000 */
[----:B------:R-:W-:Y:S01]  /*0900*/  ULDC.64 UR40, c[0x0][0x208] ;  /* 0x0000820000287ab9 */ /* 0x000fe20000000a00 */
[----:B------:R-:W-:Y:S01]  /*0910*/  BSSY B9, `(.L_x_8586) ;  /* 0x0002368000097945 */ /* 0x000fe20003800000 */
[----:B------:R-:W-:-:S05]  /*0920*/  SEL R3, R3, 0x2, !P0 ;  /* 0x0000000203037807 */ /* 0x000fca0004000000 */
[----:B------:R0:W-:Y:S02]  /*0930*/  STL [R1+0x10], R3 ;  /* 0x0000100301007387 */ /* 0x0001e40000100800 */
[----:B01234-:R-:W-:Y:S06]  /*0940*/  BAR.SYNC.DEFER_BLOCKING 0x0 ;  /* 0x0000000000007b1d */ /* 0x01ffec0000010000 */
[----:B------:R-:W-:Y:S05]  /*0950*/  @!P0 BRA `(.L_x_8587) ;  /* 0x000001a400048947 */ /* 0x000fea0003800000 */
.L_x_8588:
        /* <DEDUP_REMOVED lines=19> */
[----:B------:R-:W2:Y:S01]  /*0a90*/  LDL.LU R22, [R1+0x10] ;  /* 0x0000100001167983 */ /* 0x000ea20000300800 */
[----:B------:R-:W-:Y:S02]  /*0aa0*/  VIADD R0, R0, 0xffffff80 ;  /* 0xffffff8000007836 */ /* 0x000fe40000000000 */
[----:B------:R-:W-:Y:S02]  /*0ab0*/  IMAD.MOV.U32 R229, RZ, RZ, 0x20 ;  /* 0x00000020ffe57424 */ /* 0x000fe400078e00ff */
[----:B------:R-:W-:Y:S01]  /*0ac0*/  IMAD.MOV.U32 R185, RZ, RZ, RZ ;  /* 0x000000ffffb97224 */ /* 0x000fe200078e00ff */
[----:B------:R-:W-:Y:S01]  /*0ad0*/  SHF.R.S32.HI R3, RZ, 0x1f, R0 ;  /* 0x0000001fff037819 */ /* 0x000fe20000011400 */
[----:B------:R-:W-:-:S03]  /*0ae0*/  IMAD.MOV.U32 R191, RZ, RZ, RZ ;  /* 0x000000ffffbf7224 */ /* 0x000fc600078e00ff */
[CC--:B------:R-:W-:Y:S02]  /*0af0*/  LEA.HI R4, R3.reuse, R0.reuse, RZ, 0x4 ;  /* 0x0000000003047211 */ /* 0x0c0fe400078f20ff */
[CC--:B------:R-:W-:Y:S02]  /*0b00*/  LEA.HI R5, R3.reuse, R0.reuse, RZ, 0x5 ;  /* 0x0000000003057211 */ /* 0x0c0fe400078f28ff */
[CC--:B------:R-:W-:Y:S02]  /*0b10*/  LEA.HI R2, R3.reuse, R0.reuse, RZ, 0x7 ;  /* 0x0000000003027211 */ /* 0x0c0fe400078f38ff */
        /* <DEDUP_REMOVED lines=9> */
[----:B------:R-:W-:Y:S01]  /*0bb0*/  IMAD.IADD R3, R0, 0x1, -R3 ;  /* 0x0000000100037824 */ /* 0x000fe200078e0a03 */
[----:B------:R-:W-:Y:S01]  /*0bc0*/  LEA.HI R4, R4, R7, RZ, 0x1 ;  /* 0x0000000704047211 */ /* 0x000fe200078f08ff */
[----:B------:R-:W-:Y:S01]  /*0bd0*/  IMAD.SHL.U32 R195, R21, 0x8, RZ ;  /* 0x0000000815c37824 */ /* 0x000fe200078e00ff */
[----:B------:R-:W-:Y:S01]  /*0be0*/  SHF.R.S32.HI R192, RZ, 0x2, R11 ;  /* 0x00000002ffc07819 */ /* 0x000fe2000001140b */
[----:B------:R-:W-:Y:S01]  /*0bf0*/  IMAD.IADD R19, R0, 0x1, -R19 ;  /* 0x0000000100137824 */ /* 0x000fe200078e0a13 */
[----:B------:R-:W-:Y:S01]  /*0c00*/  SHF.R.S32.HI R8, RZ, 0x1f, R3 ;  /* 0x0000001fff087819 */ /* 0x000fe20000011403 */
[----:B------:R-:W-:Y:S01]  /*0c10*/  VIADD R36, R195, 0x40 ;  /* 0x00000040c3247836 */ /* 0x000fe20000000000 */
[----:B------:R-:W-:Y:S01]  /*0c20*/  SHF.R.S32.HI R0, RZ, 0x1f, R9 ;  /* 0x0000001fff007819 */ /* 0x000fe20000011409 */
[----:B------:R-:W-:Y:S01]  /*0c30*/  VIADD R25, R192, 0x20 ;  /* 0x00000020c0197836 */ /* 0x000fe20000000000 */
[----:B------:R-:W-:Y:S01]  /*0c40*/  LEA.HI R10, R8, R3, RZ, 0x3 ;  /* 0x00000003080a7211 */ /* 0x000fe200078f18ff */
[C---:B------:R-:W-:Y:S01]  /*0c50*/  IMAD.SHL.U32 R18, R19.reuse, 0x8, RZ ;  /* 0x0000000813127824 */ /* 0x040fe200078e00ff */
[--C-:B------:R-:W-:Y:S01]  /*0c60*/  SHF.R.S32.HI R24, RZ, 0x5, R5.reuse ;  /* 0x00000005ff187819 */ /* 0x100fe20000011405 */
[----:B------:R-:W-:Y:S01]  /*0c70*/  IMAD.SHL.U32 R188, R19, 0x4, RZ ;  /* 0x0000000413bc7824 */ /* 0x000fe200078e00ff */
[----:B------:R-:W-:Y:S01]  /*0c80*/  LOP3.LUT R4, R4, 0x1ffffffe, RZ, 0xc0, !PT ;  /* 0x1ffffffe04047812 */ /* 0x000fe200078ec0ff */
[C---:B------:R-:W-:Y:S01]  /*0c90*/  VIADD R226, R18.reuse, 0x40 ;  /* 0x0000004012e27836 */ /* 0x040fe20000000000 */
[----:B------:R-:W-:Y:S01]  /*0ca0*/  SHF.R.S32.HI R5, RZ, 0x1f, R5 ;  /* 0x0000001fff057819 */ /* 0x000fe20000011405 */
[----:B------:R-:W-:Y:S01]  /*0cb0*/  VIADD R225, R18, 0x60 ;  /* 0x0000006012e17836 */ /* 0x000fe20000000000 */
[-C--:B------:R-:W-:Y:S01]  /*0cc0*/  LEA.HI R6, R0, R9.reuse, RZ, 0x2 ;  /* 0x0000000900067211 */ /* 0x080fe200078f10ff */
[----:B------:R-:W-:Y:S01]  /*0cd0*/  IMAD.IADD R4, R7, 0x1, -R4 ;  /* 0x0000000107047824 */ /* 0x000fe200078e0a04 */
[----:B------:R-:W-:Y:S01]  /*0ce0*/  SHF.R.S32.HI R20, RZ, 0x7, R2 ;  /* 0x00000007ff147819 */ /* 0x000fe20000011402 */
[----:B------:R-:W-:Y:S01]  /*0cf0*/  VIADD R35, R195, 0x80 ;  /* 0x00000080c3237836 */ /* 0x000fe20000000000 */
[----:B------:R-:W-:Y:S01]  /*0d00*/  LOP3.LUT R12, R10, 0xfffffff8, RZ, 0xc0, !PT ;  /* 0xfffffff80a0c7812 */ /* 0x000fe200078ec0ff */
[----:B------:R-:W-:Y:S01]  /*0d10*/  IMAD.SHL.U32 R4, R4, 0x8, RZ ;  /* 0x0000000804047824 */ /* 0x000fe200078e00ff */
[----:B------:R-:W-:Y:S01]  /*0d20*/  LEA.HI R5, R5, R24, RZ, 0x2 ;  /* 0x0000001805057211 */ /* 0x000fe200078f10ff */
[----:B------:R-:W-:Y:S01]  /*0d30*/  IMAD R16, R20, 0x100, R3 ;  /* 0x0000010014107824 */ /* 0x000fe200078e0203 */
[----:B------:R-:W-:Y:S01]  /*0d40*/  SHF.R.S32.HI R7, RZ, 0x2, R6 ;  /* 0x00000002ff077819 */ /* 0x000fe20000011406 */
[----:B------:R-:W-:Y:S01]  /*0d50*/  IMAD.IADD R12, R3, 0x1, -R12 ;  /* 0x00000001030c7824 */ /* 0x000fe200078e0a0c */
[----:B------:R-:W-:Y:S01]  /*0d60*/  SHF.R.S32.HI R8, RZ, 0x1f, R6 ;  /* 0x0000001fff087819 */ /* 0x000fe20000011406 */
[----:B------:R-:W-:Y:S01]  /*0d70*/  IMAD.SHL.U32 R10, R10, 0x40, RZ ;  /* 0x000000400a0a7824 */ /* 0x000fe200078e00ff */
[----:B------:R-:W-:Y:S01]  /*0d80*/  LOP3.LUT R6, R6, 0x7ffffffc, RZ, 0xc0, !PT ;  /* 0x7ffffffc06067812 */ /* 0x000fe200078ec0ff */
[----:B------:R-:W-:Y:S01]  /*0d90*/  VIADD R209, R188, 0x10 ;  /* 0x00000010bcd17836 */ /* 0x000fe20000000000 */
[----:B------:R-:W-:Y:S01]  /*0da0*/  LOP3.LUT R5, R5, 0x3ffffc, RZ, 0xc0, !PT ;  /* 0x003ffffc05057812 */ /* 0x000fe200078ec0ff */
[C---:B------:R-:W-:Y:S01]  /*0db0*/  VIADD R224, R18.reuse, 0x80 ;  /* 0x0000008012e07836 */ /* 0x040fe20000000000 */
[----:B------:R-:W-:Y:S01]  /*0dc0*/  SHF.R.S32.HI R3, RZ, 0x1f, R25 ;  /* 0x0000001fff037819 */ /* 0x000fe20000011419 */
[----:B------:R-:W-:Y:S01]  /*0dd0*/  VIADD R29, R18, 0x1c0 ;  /* 0x000001c0121d7836 */ /* 0x000fe20000000000 */
[----:B------:R-:W-:Y:S01]  /*0de0*/  LEA.HI R0, R0, R9, RZ, 0x5 ;  /* 0x0000000900007211 */ /* 0x000fe200078f28ff */
[----:B------:R-:W-:Y:S01]  /*0df0*/  IMAD.IADD R9, R9, 0x1, -R6 ;  /* 0x0000000109097824 */ /* 0x000fe200078e0a06 */
[----:B------:R-:W-:Y:S01]  /*0e00*/  LEA.HI R8, R8, R7, RZ, 0x3 ;  /* 0x0000000708087211 */ /* 0x000fe200078f18ff */
[----:B------:R-:W-:Y:S01]  /*0e10*/  IMAD.IADD R5, R24, 0x1, -R5 ;  /* 0x0000000118057824 */ /* 0x000fe200078e0a05 */
[----:B------:R-:W-:Y:S01]  /*0e20*/  LEA.HI R6, R3, R25, RZ, 0x3 ;  /* 0x0000001903067211 */ /* 0x000fe200078f18ff */
[----:B------:R-:W-:Y:S01]  /*0e30*/  IMAD.SHL.U32 R3, R12, 0x40, RZ ;  /* 0x000000400c037824 */ /* 0x000fe200078e00ff */
[----:B------:R-:W-:Y:S01]  /*0e40*/  LOP3.LUT R8, R8, 0xfffffff8, RZ, 0xc0, !PT ;  /* 0xfffffff808087812 */ /* 0x000fe200078ec0ff */
[----:B------:R-:W-:Y:S01]  /*0e50*/  IMAD R23, R5, 0x10, R16 ;  /* 0x0000001005177824 */ /* 0x000fe200078e0210 */
[----:B------:R-:W-:Y:S01]  /*0e60*/  LEA.HI R2, R2, R20, RZ, 0x1 ;  /* 0x0000001402027211 */ /* 0x000fe200078f08ff */
[----:B------:R-:W-:Y:S01]  /*0e70*/  IMAD.SHL.U32 R5, R25, 0x40, RZ ;  /* 0x0000004019057824 */ /* 0x000fe200078e00ff */
[----:B------:R-:W-:Y:S01]  /*0e80*/  LOP3.LUT R3, R3, 0x1c0, RZ, 0xc0, !PT ;  /* 0x000001c003037812 */ /* 0x000fe200078ec0ff */
[----:B------:R-:W-:Y:S01]  /*0e90*/  IMAD.IADD R193, R7, 0x1, -R8 ;  /* 0x0000000107c17824 */ /* 0x000fe200078e0a08 */
[----:B------:R-:W-:Y:S01]  /*0ea0*/  LOP3.LUT R10, R10, 0x7ffffe00, RZ, 0xc0, !PT ;  /* 0x7ffffe000a0a7812 */ /* 0x000fe200078ec0ff */
[--C-:B------:R-:W-:Y:S01]  /*0eb0*/  IMAD.U32 R8, R23, 0x40, R4.reuse ;  /* 0x0000004017087824 */ /* 0x100fe200078e0004 */
[----:B------:R-:W-:Y:S01]  /*0ec0*/  LOP3.LUT R4, R3, 0x8, R4, 0xf8, !PT ;  /* 0x0000000803047812 */ /* 0x000fe200078ef804 */
[----:B------:R-:W-:Y:S01]  /*0ed0*/  IMAD.SHL.U32 R6, R6, 0x40, RZ ;  /* 0x0000004006067824 */ /* 0x000fe200078e00ff */
[----:B------:R-:W-:Y:S01]  /*0ee0*/  SHF.R.U32.HI R3, RZ, 0x3, R3 ;  /* 0x00000003ff037819 */ /* 0x000fe20000011603 */
[----:B------:R-:W-:Y:S01]  /*0ef0*/  IMAD R10, R24, 0x400, R10 ;  /* 0x00000400180a7824 */ /* 0x000fe200078e020a */
[----:B------:R-:W-:Y:S01]  /*0f00*/  SHF.R.S32.HI R11, RZ, 0x1f, R11 ;  /* 0x0000001fff0b7819 */ /* 0x000fe2000001140b */
[----:B------:R-:W-:Y:S01]  /*0f10*/  STL [R1+0x14], R24 ;  /* 0x0000141801007387 */ /* 0x000fe20000100800 */
[----:B------:R-:W-:Y:S01]  /*0f20*/  LOP3.LUT R2, R2, 0xfffffe, RZ, 0xc0, !PT ;  /* 0x00fffffe02027812 */ /* 0x000fe200078ec0ff */
[----:B------:R-:W-:Y:S01]  /*0f30*/  VIADD R223, R18, 0xa0 ;  /* 0x000000a012df7836 */ /* 0x000fe20000000000 */
[----:B------:R-:W-:Y:S01]  /*0f40*/  LOP3.LUT R3, R4, R3, RZ, 0x3c, !PT ;  /* 0x0000000304037212 */ /* 0x000fe200078e3cff */
[----:B------:R-:W-:Y:S01]  /*0f50*/  VIADD R27, R18, 0x1e0 ;  /* 0x000001e0121b7836 */ /* 0x000fe20000000000 */
[----:B------:R-:W-:Y:S01]  /*0f60*/  LEA.HI R11, R11, R192, RZ, 0x3 ;  /* 0x000000c00b0b7211 */ /* 0x000fe200078f18ff */
[----:B------:R-:W-:Y:S01]  /*0f70*/  IMAD.IADD R2, R20, 0x1, -R2 ;  /* 0x0000000114027824 */ /* 0x000fe200078e0a02 */
[----:B------:R-:W-:Y:S01]  /*0f80*/  LOP3.LUT R5, R5, 0x1c0, RZ, 0xc0, !PT ;  /* 0x000001c005057812 */ /* 0x000fe200078ec0ff */
[----:B------:R-:W-:Y:S01]  /*0f90*/  IMAD.IADD R10, R10, 0x1, R3 ;  /* 0x000000010a0a7824 */ /* 0x000fe200078e0203 */
[----:B------:R-:W-:Y:S01]  /*0fa0*/  LOP3.LUT R11, R11, 0xfffffff8, RZ, 0xc0, !PT ;  /* 0xfffffff80b0b7812 */ /* 0x000fe200078ec0ff */
[----:B------:R-:W-:Y:S01]  /*0fb0*/  IMAD.SHL.U32 R28, R2, 0x100, RZ ;  /* 0x00000100021c7824 */ /* 0x000fe200078e00ff */
[----:B------:R-:W-:Y:S01]  /*0fc0*/  SHF.R.S32.HI R3, RZ, 0x1f, R226 ;  /* 0x0000001fff037819 */ /* 0x000fe200000114e2 */
[----:B------:R-:W-:Y:S01]  /*0fd0*/  STL [R1+0x70], R20 ;  /* 0x0000701401007387 */ /* 0x000fe20000100800 */
[----:B------:R-:W-:Y:S01]  /*0fe0*/  SHF.R.S32.HI R37, RZ, 0x1f, R36 ;  /* 0x0000001fff257819 */ /* 0x000fe20000011424 */
[----:B------:R-:W-:Y:S01]  /*0ff0*/  VIADD R221, R18, 0xc0 ;  /* 0x000000c012dd7836 */ /* 0x000fe20000000000 */
[----:B------:R-:W-:Y:S01]  /*1000*/  SHF.R.S32.HI R2, RZ, 0x1f, R225 ;  /* 0x0000001fff027819 */ /* 0x000fe200000114e1 */
[----:B------:R0:W-:Y:S01]  /*1010*/  STL [R1+0x84], R8 ;  /* 0x0000840801007387 */ /* 0x0001e20000100800 */
[----:B------:R-:W-:Y:S01]  /*1020*/  SHF.R.S32.HI R36, RZ, 0x1f, R35 ;  /* 0x0000001fff247819 */ /* 0x000fe20000011423 */
[----:B------:R-:W-:Y:S01]  /*1030*/  IMAD.IADD R194, R192, 0x1, -R11 ;  /* 0x00000001c0c27824 */ /* 0x000fe200078e0a0b */
[----:B------:R-:W-:Y:S01]  /*1040*/  SHF.R.S32.HI R35, RZ, 0x1f, R209 ;  /* 0x0000001fff237819 */ /* 0x000fe200000114d1 */
[----:B------:R-:W-:Y:S01]  /*1050*/  STL [R1+0x68], RZ ;  /* 0x000068ff01007387 */ /* 0x000fe20000100800 */
[----:B------:R-:W-:Y:S01]  /*1060*/  SHF.R.U32.HI R7, RZ, 0x3, R5 ;  /* 0x00000003ff077819 */ /* 0x000fe20000011605 */
[----:B------:R-:W-:Y:S01]  /*1070*/  VIADD R220, R18, 0xe0 ;  /* 0x000000e012dc7836 */ /* 0x000fe20000000000 */
[----:B------:R-:W-:Y:S01]  /*1080*/  SHF.L.U64.HI R3, R226, 0x1, R3 ;  /* 0x00000001e2037819 */ /* 0x000fe20000010203 */
[----:B------:R-:W-:Y:S01]  /*1090*/  STL [R1+0x8], R29 ;  /* 0x0000081d01007387 */ /* 0x000fe20000100800 */
[----:B------:R-:W-:Y:S01]  /*10a0*/  LOP3.LUT R5, R5, 0x38, R18, 0xf8, !PT ;  /* 0x0000003805057812 */ /* 0x000fe200078ef812 */
[----:B------:R-:W-:Y:S01]  /*10b0*/  VIADD R219, R18, 0x100 ;  /* 0x0000010012db7836 */ /* 0x000fe20000000000 */
[----:B------:R-:W-:Y:S01]  /*10c0*/  LOP3.LUT R6, R6, 0xfffffe00, RZ, 0xc0, !PT ;  /* 0xfffffe0006067812 */ /* 0x000fe200078ec0ff */
[----:B------:R-:W-:Y:S01]  /*10d0*/  STL [R1+0x4], R27 ;  /* 0x0000041b01007387 */ /* 0x000fe20000100800 */
[----:B------:R-:W-:Y:S01]  /*10e0*/  SHF.R.S32.HI R11, RZ, 0x1f, R224 ;  /* 0x0000001fff0b7819 */ /* 0x000fe200000114e0 */
[C---:B------:R-:W-:Y:S01]  /*10f0*/  VIADD R218, R18.reuse, 0x120 ;  /* 0x0000012012da7836 */ /* 0x040fe20000000000 */
[----:B0-----:R-:W-:Y:S01]  /*1100*/  SHF.R.S32.HI R8, RZ, 0x1f, R223 ;  /* 0x0000001fff087819 */ /* 0x001fe200000114df */
[----:B------:R-:W-:Y:S01]  /*1110*/  STL [R1+0x80], R28 ;  /* 0x0000801c01007387 */ /* 0x000fe20000100800 */
[----:B------:R-:W-:Y:S01]  /*1120*/  SHF.L.U64.HI R2, R225, 0x1, R2 ;  /* 0x00000001e1027819 */ /* 0x000fe20000010202 */
[----:B------:R-:W-:Y:S01]  /*1130*/  VIADD R217, R18, 0x140 ;  /* 0x0000014012d97836 */ /* 0x000fe20000000000 */
[----:B------:R-:W-:Y:S01]  /*1140*/  R2P PR, R12, 0x6 ;  /* 0x000000060c007804 */ /* 0x000fe20000000000 */
[----:B------:R-:W-:Y:S01]  /*1150*/  STL [R1+0x74], R35 ;  /* 0x0000742301007387 */ /* 0x000fe20000100800 */
[----:B------:R-:W-:Y:S01]  /*1160*/  SHF.R.S32.HI R12, RZ, 0x1f, R221 ;  /* 0x0000001fff0c7819 */ /* 0x000fe200000114dd */
[----:B------:R-:W-:Y:S01]  /*1170*/  VIADD R216, R18, 0x160 ;  /* 0x0000016012d87836 */ /* 0x000fe20000000000 */
[----:B------:R-:W-:Y:S01]  /*1180*/  LOP3.LUT R4, R6, R5, R7, 0xf6, !PT ;  /* 0x0000000506047212 */ /* 0x000fe200078ef607 */
[----:B------:R0:W-:Y:S01]  /*1190*/  STL [R1+0x1c], R3 ;  /* 0x00001c0301007387 */ /* 0x0001e20000100800 */
[----:B------:R-:W-:Y:S01]  /*11a0*/  SHF.L.U64.HI R11, R224, 0x1, R11 ;  /* 0x00000001e00b7819 */ /* 0x000fe2000001020b */
[----:B------:R-:W-:Y:S01]  /*11b0*/  IMAD.MOV.U32 R5, RZ, RZ, R13 ;  /* 0x000000ffff057224 */ /* 0x000fe200078e000d */
[----:B------:R-:W-:Y:S01]  /*11c0*/  SHF.R.S32.HI R13, RZ, 0x1f, R220 ;  /* 0x0000001fff0d7819 */ /* 0x000fe200000114dc */
[----:B------:R-:W-:Y:S01]  /*11d0*/  IMAD.MOV.U32 R6, RZ, RZ, R14 ;  /* 0x000000ffff067224 */ /* 0x000fe200078e000e */
[----:B------:R1:W-:Y:S01]  /*11e0*/  STL [R1+0x20], R2 ;  /* 0x0000200201007387 */ /* 0x0003e20000100800 */
[----:B------:R-:W-:Y:S01]  /*11f0*/  SHF.R.S32.HI R14, RZ, 0x1f, R219 ;  /* 0x0000001fff0e7819 */ /* 0x000fe200000114db */
[----:B------:R-:W-:Y:S01]  /*1200*/  IMAD.MOV.U32 R7, RZ, RZ, R15 ;  /* 0x000000ffff077224 */ /* 0x000fe200078e000f */
[----:B------:R-:W-:Y:S01]  /*1210*/  SHF.R.S32.HI R15, RZ, 0x1f, R218 ;  /* 0x0000001fff0f7819 */ /* 0x000fe200000114da */
[----:B------:R-:W-:Y:S01]  /*1220*/  STL [R1+0x24], R11 ;  /* 0x0000240b01007387 */ /* 0x000fe20000100800 */
[----:B0-----:R-:W-:Y:S01]  /*1230*/  SHF.L.U64.HI R3, R223, 0x1, R8 ;  /* 0x00000001df037819 */ /* 0x001fe20000010208 */
[----:B------:R-:W-:Y:S01]  /*1240*/  VIADD R215, R18, 0x180 ;  /* 0x0000018012d77836 */ /* 0x000fe20000000000 */
[----:B------:R-:W-:Y:S01]  /*1250*/  SHF.L.U64.HI R8, R220, 0x1, R13 ;  /* 0x00000001dc087819 */ /* 0x000fe2000001020d */
[----:B------:R-:W-:Y:S01]  /*1260*/  VIADD R214, R18, 0x1a0 ;  /* 0x000001a012d67836 */ /* 0x000fe20000000000 */
[----:B------:R-:W-:Y:S01]  /*1270*/  SHF.R.S32.HI R0, RZ, 0x5, R0 ;  /* 0x00000005ff007819 */ /* 0x000fe20000011400 */
[----:B------:R0:W-:Y:S01]  /*1280*/  STL [R1+0x28], R3 ;  /* 0x0000280301007387 */ /* 0x0001e20000100800 */
[----:B-1----:R-:W-:Y:S01]  /*1290*/  SHF.L.U64.HI R2, R221, 0x1, R12 ;  /* 0x00000001dd027819 */ /* 0x002fe2000001020c */
[----:B------:R-:W-:Y:S01]  /*12a0*/  VIADD R32, R195, 0x140 ;  /* 0x00000140c3207836 */ /* 0x000fe20000000000 */
[----:B------:R-:W-:Y:S01]  /*12b0*/  SHF.R.S32.HI R16, RZ, 0x1f, R217 ;  /* 0x0000001fff107819 */ /* 0x000fe200000114d9 */
[----:B------:R-:W-:Y:S01]  /*12c0*/  IMAD R193, R0, 0x10, R193 ;  /* 0x0000001000c17824 */ /* 0x000fe200078e02c1 */
[----:B------:R-:W-:Y:S01]  /*12d0*/  SHF.R.S32.HI R21, RZ, 0x1f, R216 ;  /* 0x0000001fff157819 */ /* 0x000fe200000114d8 */
[----:B------:R1:W-:Y:S01]  /*12e0*/  STL [R1+0x2c], R2 ;  /* 0x00002c0201007387 */ /* 0x0003e20000100800 */
[----:B------:R-:W-:Y:S01]  /*12f0*/  SHF.R.S32.HI R20, RZ, 0x1f, R215 ;  /* 0x0000001fff147819 */ /* 0x000fe200000114d7 */
[----:B------:R-:W-:Y:S01]  /*1300*/  IMAD R227, R10, 0x2, R17 ;  /* 0x000000020ae37824 */ /* 0x000fe200078e0211 */
[----:B------:R-:W-:Y:S01]  /*1310*/  LEA.HI R0, R19, R19, RZ, 0x1 ;  /* 0x0000001313007211 */ /* 0x000fe200078f08ff */
[----:B------:R3:W-:Y:S01]  /*1320*/  STL [R1+0x30], R8 ;  /* 0x0000300801007387 */ /* 0x0007e20000100800 */
[----:B0-----:R-:W-:Y:S01]  /*1330*/  SHF.L.U64.HI R3, R219, 0x1, R14 ;  /* 0x00000001db037819 */ /* 0x001fe2000001020e */
[----:B------:R-:W-:Y:S01]  /*1340*/  VIADD R228, R227, 0x36440 ;  /* 0x00036440e3e47836 */ /* 0x000fe20000000000 */
[----:B------:R-:W-:Y:S01]  /*1350*/  SHF.R.S32.HI R25, RZ, 0x1f, R214 ;  /* 0x0000001fff197819 */ /* 0x000fe200000114d6 */
[C---:B------:R-:W-:Y:S01]  /*1360*/  VIADD R34, R195.reuse, 0xc0 ;  /* 0x000000c0c3227836 */ /* 0x040fe20000000000 */
[----:B------:R-:W-:Y:S01]  /*1370*/  SHF.R.S32.HI R24, RZ, 0x1f, R29 ;  /* 0x0000001fff187819 */ /* 0x000fe2000001141d */
[----:B------:R0:W-:Y:S01]  /*1380*/  STL [R1+0x34], R3 ;  /* 0x0000340301007387 */ /* 0x0001e20000100800 */
[----:B-1----:R-:W-:Y:S01]  /*1390*/  SHF.L.U64.HI R2, R218, 0x1, R15 ;  /* 0x00000001da027819 */ /* 0x002fe2000001020f */
[C---:B------:R-:W-:Y:S01]  /*13a0*/  VIADD R33, R195.reuse, 0x100 ;  /* 0x00000100c3217836 */ /* 0x040fe20000000000 */
[----:B------:R-:W-:Y:S01]  /*13b0*/  LOP3.LUT R0, R0, 0x1ffffffe, RZ, 0xc0, !PT ;  /* 0x1ffffffe00007812 */ /* 0x000fe200078ec0ff */
[----:B------:R-:W-:Y:S01]  /*13c0*/  VIADD R31, R195, 0x180 ;  /* 0x00000180c31f7836 */ /* 0x000fe20000000000 */
[----:B---3--:R-:W-:Y:S01]  /*13d0*/  SHF.L.U64.HI R8, R217, 0x1, R16 ;  /* 0x00000001d9087819 */ /* 0x008fe20000010210 */
[----:B------:R1:W-:Y:S01]  /*13e0*/  STL [R1+0x38], R2 ;  /* 0x0000380201007387 */ /* 0x0003e20000100800 */
[----:B------:R-:W-:Y:S01]  /*13f0*/  SHF.R.S32.HI R26, RZ, 0x1f, R27 ;  /* 0x0000001fff1a7819 */ /* 0x000fe2000001141b */
[----:B------:R-:W-:Y:S01]  /*1400*/  IMAD.IADD R0, R19, 0x1, -R0 ;  /* 0x0000000113007824 */ /* 0x000fe200078e0a00 */
[----:B------:R-:W-:Y:S01]  /*1410*/  SHF.R.S32.HI R32, RZ, 0x1f, R32 ;  /* 0x0000001fff207819 */ /* 0x000fe20000011420 */
[----:B------:R3:W-:Y:S01]  /*1420*/  STL [R1+0x3c], R8 ;  /* 0x00003c0801007387 */ /* 0x0007e20000100800 */
[----:B0-----:R-:W-:Y:S01]  /*1430*/  SHF.L.U64.HI R3, R216, 0x1, R21 ;  /* 0x00000001d8037819 */ /* 0x001fe20000010215 */
[----:B------:R-:W-:Y:S01]  /*1440*/  IMAD R0, R0, 0x8, R193 ;  /* 0x0000000800007824 */ /* 0x000fe200078e02c1 */
[----:B------:R-:W-:Y:S01]  /*1450*/  SEL R229, R229, 0xffffffe0, !P1 ;  /* 0xffffffe0e5e57807 */ /* 0x000fe20004800000 */
[----:B------:R-:W-:Y:S01]  /*1460*/  VIADD R30, R195, 0x1c0 ;  /* 0x000001c0c31e7836 */ /* 0x000fe20000000000 */
[----:B------:R-:W-:Y:S01]  /*1470*/  SHF.R.S32.HI R34, RZ, 0x1f, R34 ;  /* 0x0000001fff227819 */ /* 0x000fe20000011422 */
[----:B-1----:R-:W-:Y:S01]  /*1480*/  IMAD.SHL.U32 R2, R9, 0x2, RZ ;  /* 0x0000000209027824 */ /* 0x002fe200078e00ff */
[----:B------:R-:W-:Y:S01]  /*1490*/  SHF.L.U64.HI R9, R215, 0x1, R20 ;  /* 0x00000001d7097819 */ /* 0x000fe20000010214 */
[----:B------:R0:W-:Y:S01]  /*14a0*/  STL [R1+0x40], R3 ;  /* 0x0000400301007387 */ /* 0x0001e20000100800 */
[----:B------:R-:W-:Y:S01]  /*14b0*/  SHF.R.S32.HI R33, RZ, 0x1f, R33 ;  /* 0x0000001fff217819 */ /* 0x000fe20000011421 */
[----:B------:R-:W-:Y:S01]  /*14c0*/  IMAD.IADD R211, R2, 0x1, R28 ;  /* 0x0000000102d37824 */ /* 0x000fe200078e021c */
[----:B---3--:R-:W-:Y:S01]  /*14d0*/  SHF.L.U64.HI R8, R214, 0x1, R25 ;  /* 0x00000001d6087819 */ /* 0x008fe20000010219 */
[----:B------:R-:W-:Y:S01]  /*14e0*/  STL [R1+0x44], R9 ;  /* 0x0000440901007387 */ /* 0x000fe20000100800 */
[----:B------:R-:W-:Y:S01]  /*14f0*/  SHF.R.S32.HI R31, RZ, 0x1f, R31 ;  /* 0x0000001fff1f7819 */ /* 0x000fe2000001141f */
[C---:B------:R-:W-:Y:S01]  /*1500*/  VIADD R40, R211.reuse, 0x10 ;  /* 0x00000010d3287836 */ /* 0x040fe20000000000 */
[----:B------:R-:W-:Y:S01]  /*1510*/  SHF.R.S32.HI R30, RZ, 0x1f, R30 ;  /* 0x0000001fff1e7819 */ /* 0x000fe2000001141e */
[----:B------:R1:W-:Y:S01]  /*1520*/  STL [R1+0x10], R2 ;  /* 0x0000100201007387 */ /* 0x0003e20000100800 */
[----:B------:R-:W-:Y:S01]  /*1530*/  VIADD R38, R211, 0x20 ;  /* 0x00000020d3267836 */ /* 0x000fe20000000000 */
[----:B0-----:R-:W-:Y:S01]  /*1540*/  SHF.L.U64.HI R3, R29, 0x1, R24 ;  /* 0x000000011d037819 */ /* 0x001fe20000010218 */
[C---:B------:R-:W-:Y:S01]  /*1550*/  VIADD R35, R211.reuse, 0x38 ;  /* 0x00000038d3237836 */ /* 0x040fe20000000000 */
[----:B------:R-:W-:Y:S01]  /*1560*/  STL [R1+0x48], R8 ;  /* 0x0000480801007387 */ /* 0x000fe20000100800 */
[C---:B------:R-:W-:Y:S01]  /*1570*/  VIADD R32, R211.reuse, 0x50 ;  /* 0x00000050d3207836 */ /* 0x040fe20000000000 */
[----:B------:R-:W-:Y:S01]  /*1580*/  SHF.R.S32.HI R19, RZ, 0x1f, R18 ;  /* 0x0000001fff137819 */ /* 0x000fe20000011412 */
[C---:B------:R-:W-:Y:S01]  /*1590*/  VIADD R29, R211.reuse, 0x68 ;  /* 0x00000068d31d7836 */ /* 0x040fe20000000000 */
[----:B------:R0:W-:Y:S01]  /*15a0*/  STL [R1+0x4c], R3 ;  /* 0x00004c0301007387 */ /* 0x0001e20000100800 */
[----:B------:R-:W-:Y:S01]  /*15b0*/  VIADD R21, R211, 0x98 ;  /* 0x00000098d3157836 */ /* 0x000fe20000000000 */
[----:B-1----:R-:W-:Y:S01]  /*15c0*/  SHF.L.U64.HI R2, R27, 0x1, R26 ;  /* 0x000000011b027819 */ /* 0x002fe2000001021a */
[----:B------:R-:W-:-:S02]  /*15d0*/  VIADD R26, R211, 0x80 ;  /* 0x00000080d31a7836 */ /* 0x000fc40000000000 */
[C---:B------:R-:W-:Y:S02]  /*15e0*/  VIADD R15, R211.reuse, 0xb0 ;  /* 0x000000b0d30f7836 */ /* 0x040fe40000000000 */
[----:B------:R1:W-:Y:S01]  /*15f0*/  STL [R1+0x50], R2 ;  /* 0x0000500201007387 */ /* 0x0003e20000100800 */
[C---:B------:R-:W-:Y:S02]  /*1600*/  VIADD R13, R211.reuse, 0xc0 ;  /* 0x000000c0d30d7836 */ /* 0x040fe40000000000 */
[----:B0-----:R-:W-:Y:S02]  /*1610*/  IMAD R3, R4, 0x2, R17 ;  /* 0x0000000204037824 */ /* 0x001fe400078e0211 */
[----:B------:R-:W-:Y:S02]  /*1620*/  VIADD R184, R18, 0x20 ;  /* 0x0000002012b87836 */ /* 0x000fe40000000000 */
[C---:B------:R-:W-:Y:S01]  /*1630*/  VIADD R41, R211.reuse, 0x8 ;  /* 0x00000008d3297836 */ /* 0x040fe20000000000 */
[----:B------:R-:W-:Y:S01]  /*1640*/  STL [R1+0x78], R3 ;  /* 0x0000780301007387 */ /* 0x000fe20000100800 */
[C---:B------:R-:W-:Y:S01]  /*1650*/  VIADD R39, R211.reuse, 0x18 ;  /* 0x00000018d3277836 */ /* 0x040fe20000000000 */
[----:B-1----:R-:W-:Y:S01]  /*1660*/  SHF.R.S32.HI R2, RZ, 0x1f, R211 ;  /* 0x0000001fff027819 */ /* 0x002fe200000114d3 */
        /* <DEDUP_REMOVED lines=32> */
[C---:B------:R-:W-:Y:S01]  /*1870*/  @P2 VIADD R228, R0.reuse, 0xffffffc0 ;  /* 0xffffffc000e42836 */ /* 0x040fe20000000000 */
[----:B------:R-:W-:Y:S01]  /*1880*/  SHF.R.S32.HI R33, RZ, 0x1f, R33 ;  /* 0x0000001fff217819 */ /* 0x000fe20000011421 */
[----:B------:R-:W-:Y:S01]  /*1890*/  IMAD.IADD R0, R0, 0x1, R229 ;  /* 0x0000000100007824 */ /* 0x000fe200078e02e5 */
[----:B------:R-:W-:Y:S01]  /*18a0*/  SHF.R.S32.HI R31, RZ, 0x1f, R31 ;  /* 0x0000001fff1f7819 */ /* 0x000fe2000001141f */
[C---:B------:R-:W-:Y:S01]  /*18b0*/  VIADD R9, R211.reuse, 0xd8 ;  /* 0x000000d8d3097836 */ /* 0x040fe20000000000 */
[----:B------:R-:W-:Y:S01]  /*18c0*/  SHF.R.S32.HI R30, RZ, 0x1f, R30 ;  /* 0x0000001fff1e7819 */ /* 0x000fe2000001141e */
[C---:B------:R-:W-:Y:S01]  /*18d0*/  VIADD R8, R211.reuse, 0xe0 ;  /* 0x000000e0d3087836 */ /* 0x040fe20000000000 */
[----:B------:R0:W-:Y:S01]  /*18e0*/  STL [R1], R0 ;  /* 0x0000000001007387 */ /* 0x0001e20000100800 */
[C---:B------:R-:W-:Y:S01]  /*18f0*/  VIADD R4, R211.reuse, 0xe8 ;  /* 0x000000e8d3047836 */ /* 0x040fe20000000000 */
[----:B------:R-:W-:Y:S01]  /*1900*/  SHF.R.S32.HI R28, RZ, 0x1f, R28 ;  /* 0x0000001fff1c7819 */ /* 0x000fe2000001141c */
[C---:B------:R-:W-:Y:S01]  /*1910*/  VIADD R3, R211.reuse, 0xf0 ;  /* 0x000000f0d3037836 */ /* 0x040fe20000000000 */
        /* <DEDUP_REMOVED lines=15> */
[----:B--2---:R-:W-:Y:S02]  /*1a10*/  LOP3.LUT R187, R22, 0x1, RZ, 0xfc, !PT ;  /* 0x0000000116bb7812 */ /* 0x004fe400078efcff */
[----:B0-----:R-:W-:-:S07]  /*1a20*/  CS2R R22, SRZ ;  /* 0x0000000000167805 */ /* 0x001fce000001ff00 */
.L_x_8737:
[----:B0123--:R-:W0:Y:S01]  /*1a30*/  LDC.64 R2, c[0x0][0xd88] ;  /* 0x00036200ff027b82 */ /* 0x00fe220000000a00 */
[----:B------:R-:W-:Y:S01]  /*1a40*/  ULDC.64 UR6, c[0x0][0xb00] ;  /* 0x0002c00000067ab9 */ /* 0x000fe20000000a00 */
[----:B------:R-:W-:Y:S01]  /*1a50*/  ULDC.64 UR4, c[0x0][0xb20] ;  /* 0x0002c80000047ab9 */ /* 0x000fe20000000a00 */
[----:B------:R-:W-:Y:S01]  /*1a60*/  ULDC.64 UR8, c[0x0][0xb10] ;  /* 0x0002c40000087ab9 */ /* 0x000fe20000000a00 */
[----:B0-----:R-:W-:-:S05]  /*1a70*/  IMAD.WIDE R2, R7, 0x4, R2 ;  /* 0x0000000407027825 */ /* 0x001fca00078e0202 */
[----:B------:R-:W2:Y:S01]  /*1a80*/  LDG.E R24, desc[UR40][R2.64] ;  /* 0x0000002802187981 */ /* 0x000ea2000c1e1900 */
        /* <DEDUP_REMOVED lines=12> */
[C-C-:B------:R-:W-:Y:S01]  /*1b50*/  SHF.L.U64.HI R26, R24.reuse, 0x2, R0.reuse ;  /* 0x00000002181a7819 */ /* 0x140fe20000010200 */
[----:B------:R-:W-:Y:S01]  /*1b60*/  STL [R1+0x5c], R27 ;  /* 0x00005c1b01007387 */ /* 0x000fe20000100800 */
        /* <DEDUP_REMOVED lines=28> */
[----:B-1--4-:R-:W-:Y:S08]  /*1d30*/  @P1 BRA `(.L_x_8590) ;  /* 0x0000000000241947 */ /* 0x012ff00003800000 */
        /* <DEDUP_REMOVED lines=9> */
.L_x_8590:
[----:B------:R-:W-:Y:S02]  /*1dd0*/  IMAD.U32 R34, RZ, RZ, UR5 ;  /* 0x00000005ff227e24 */ /* 0x000fe4000f8e00ff */
[----:B------:R-:W-:Y:S01]  /*1de0*/  IMAD.U32 R25, RZ, RZ, UR4 ;  /* 0x00000004ff197e24 */ /* 0x000fe2000f8e00ff */
[----:B------:R-:W-:Y:S06]  /*1df0*/  @!P2 BRA `(.L_x_8591) ;  /* 0x000000000010a947 */ /* 0x000fec0003800000 */
[----:B------:R-:W-:-:S04]  /*1e00*/  IADD3 R2, P0, R27, UR8, RZ ;  /* 0x000000081b027c10 */ /* 0x000fc8000ff1e0ff */
[----:B------:R-:W-:-:S05]  /*1e10*/  IADD3.X R3, R26, UR9, RZ, P0, !PT ;  /* 0x000000091a037c10 */ /* 0x000fca00087fe4ff */
[----:B------:R0:W5:Y:S01]  /*1e20*/  LDG.E R25, desc[UR40][R2.64] ;  /* 0x0000002802197981 */ /* 0x000162000c1e1900 */
[----:B------:R-:W-:Y:S05]  /*1e30*/  BRA `(.L_x_8592) ;  /* 0x0000000000107947 */ /* 0x000fea0003800000 */
.L_x_8591:
[----:B------:R-:W-:Y:S05]  /*1e40*/  @!P0 BRA `(.L_x_8592) ;  /* 0x00000000000c8947 */ /* 0x000fea0003800000 */
[----:B------:R-:W2:Y:S04]  /*1e50*/  LDG.E R0, desc[UR40][R2.64] ;  /* 0x0000002802007981 */ /* 0x000ea8000c1e1900 */
[----:B------:R-:W2:Y:S02]  /*1e60*/  LDG.E R25, desc[UR40][R2.64+0x4] ;  /* 0x0000042802197981 */ /* 0x000ea4000c1e1900 */
[----:B--2---:R-:W-:-:S07]  /*1e70*/  IMAD.IADD R25, R25, 0x1, -R0 ;  /* 0x0000000119197824 */ /* 0x004fce00078e0a00 */
.L_x_8592:
        /* <DEDUP_REMOVED lines=9> */
[----:B------:R-:W-:-:S04]  /*1f10*/  ISETP.NE.U32.AND P1, PT, RZ, UR4, PT ;  /* 0x00000004ff007c0c */ /* 0x000fc8000bf25070 */
[----:B------:R-:W-:Y:S01]  /*1f20*/  ISETP.NE.AND.EX P1, PT, RZ, UR5, PT, P1 ;  /* 0x00000005ff007c0c */ /* 0x000fe2000bf25310 */
[----:B0----5:R-:W-:-:S12]  /*1f30*/  IMAD.MOV.U32 R2, RZ, RZ, R25 ;  /* 0x000000ffff027224 */ /* 0x021fd800078e0019 */
[----:B------:R-:W-:-:S04]  /*1f40*/  @P1 IADD3 R6, P2, R27, UR4, RZ ;  /* 0x000000041b061c10 */ /* 0x000fc8000ff5e0ff */
[----:B------:R-:W-:-:S05]  /*1f50*/  @P1 IADD3.X R7, R26, UR5, RZ, P2, !PT ;  /* 0x000000051a071c10 */ /* 0x000fca00097fe4ff */
[----:B------:R0:W5:Y:S01]  /*1f60*/  @P1 LDG.E R2, desc[UR40][R6.64] ;  /* 0x0000002806021981 */ /* 0x000162000c1e1900 */
[----:B-1----:R-:W-:Y:S01]  /*1f70*/  ISETP.NE.AND P1, PT, R4, 0x1, PT ;  /* 0x000000010400780c */ /* 0x002fe20003f25270 */
[----:B------:R-:W-:Y:S01]  /*1f80*/  IMAD.SHL.U32 R213, R5, 0x40, RZ ;  /* 0x0000004005d57824 */ /* 0x000fe200078e00ff */
[----:B------:R-:W-:Y:S01]  /*1f90*/  LOP3.LUT R13, R8, 0xff, RZ, 0xc0, !PT ;  /* 0x000000ff080d7812 */ /* 0x000fe200078ec0ff */
[----:B------:R-:W-:Y:S01]  /*1fa0*/  BSSY B0, `(.L_x_8593) ;  /* 0x0000036000007945 */ /* 0x000fe20003800000 */
[----:B------:R-:W-:Y:S01]  /*1fb0*/  SHF.R.U32.HI R12, RZ, 0x10, R8 ;  /* 0x00000010ff0c7819 */ /* 0x000fe20000011608 */
[----:B------:R-:W-:Y:S02]  /*1fc0*/  VIADD R3, R213, 0x3f ;  /* 0x0000003fd5037836 */ /* 0x000fe40000000000 */
[----:B------:R0:W-:Y:S04]  /*1fd0*/  STL [R1+0x64], R13 ;  /* 0x0000640d01007387 */ /* 0x0001e80000100800 */
[----:B------:R0:W-:Y:S02]  /*1fe0*/  STL [R1+0x54], R12 ;  /* 0x0000540c01007387 */ /* 0x0001e40000100800 */
[----:B------:R-:W1:Y:S08]  /*1ff0*/  @P1 LDC R4, c[0x0][0x44c] ;  /* 0x00011300ff041b82 */ /* 0x000e700000000800 */
[----:B------:R-:W3:Y:S01]  /*2000*/  @P1 LDC R11, c[0x0][0x450] ;  /* 0x00011400ff0b1b82 */ /* 0x000ee20000000800 */
[----:B--2---:R-:W-:-:S02]  /*2010*/  @P0 IMAD.IADD R34, R9, 0x1, -R0 ;  /* 0x0000000109220824 */ /* 0x004fc400078e0a00 */
[----:B------:R-:W-:Y:S02]  /*2020*/  IMAD.IADD R9, R25, 0x1, -R10 ;  /* 0x0000000119097824 */ /* 0x000fe400078e0a0a */
[----:B-1----:R-:W-:-:S04]  /*2030*/  @P1 IMAD.HI.U32 R0, R3, R4, RZ ;  /* 0x0000000403001227 */ /* 0x002fc800078e00ff */
[----:B------:R-:W-:Y:S01]  /*2040*/  IMAD.IADD R212, R9, 0x1, R34 ;  /* 0x0000000109d47824 */ /* 0x000fe200078e0222 */
[----:B---3--:R-:W-:-:S03]  /*2050*/  @P1 SHF.R.U32.HI R3, RZ, R11, R0 ;  /* 0x0000000bff031219 */ /* 0x008fc60000011600 */
[C---:B------:R-:W-:Y:S01]  /*2060*/  VIADD R0, R212.reuse, 0x3f ;  /* 0x0000003fd4007836 */ /* 0x040fe20000000000 */
[----:B------:R-:W-:-:S05]  /*2070*/  IADD3 R38, R212, 0x40, -R207 ;  /* 0x00000040d4267810 */ /* 0x000fca0007ffe8cf */
[----:B------:R-:W-:Y:S01]  /*2080*/  IMAD.IADD R4, R38, 0x1, R3 ;  /* 0x0000000126047824 */ /* 0x000fe200078e0203 */
[----:B------:R-:W-:-:S04]  /*2090*/  SHF.R.S32.HI R3, RZ, 0x1f, R0 ;  /* 0x0000001fff037819 */ /* 0x000fc80000011400 */
[----:B------:R-:W-:Y:S02]  /*20a0*/  SHF.R.S32.HI R5, RZ, 0x1f, R4 ;  /* 0x0000001fff057819 */ /* 0x000fe40000011404 */
[----:B------:R-:W-:Y:S02]  /*20b0*/  LEA.HI R3, R3, R0, RZ, 0x6 ;  /* 0x0000000003037211 */ /* 0x000fe400078f30ff */
[----:B------:R-:W-:Y:S02]  /*20c0*/  LEA.HI R5, R5, R4, RZ, 0x6 ;  /* 0x0000000405057211 */ /* 0x000fe400078f30ff */
[----:B------:R-:W-:Y:S02]  /*20d0*/  SHF.R.S32.HI R37, RZ, 0x6, R3 ;  /* 0x00000006ff257819 */ /* 0x000fe40000011403 */
[----:B------:R-:W-:-:S04]  /*20e0*/  SHF.R.S32.HI R0, RZ, 0x6, R5 ;  /* 0x00000006ff007819 */ /* 0x000fc80000011405 */
[----:B------:R-:W-:Y:S01]  /*20f0*/  VIMNMX R10, R37, R0, PT ;  /* 0x00000000250a7248 */ /* 0x000fe20003fe0100 */
[----:B------:R-:W-:-:S03]  /*2100*/  IMAD.MOV.U32 R0, RZ, RZ, RZ ;  /* 0x000000ffff007224 */ /* 0x000fc600078e00ff */
        /* <DEDUP_REMOVED lines=31> */
.L_x_8594:
[----:B------:R-:W-:Y:S05]  /*2300*/  BSYNC B0 ;  /* 0x0000000000007941 */ /* 0x000fea0003800000 */
.L_x_8593:
[----:B------:R-:W-:Y:S01]  /*2310*/  IMAD R3, R13, R0, RZ ;  /* 0x000000000d037224 */ /* 0x000fe200078e02ff */
[----:B------:R-:W-:-:S04]  /*2320*/  PLOP3.LUT P3, PT, PT, PT, PT, 0x80, 0x0 ;  /* 0x000000000000781c */ /* 0x000fc80003f6f070 */
[C---:B------:R-:W-:Y:S02]  /*2330*/  VIADDMNMX R0, R3.reuse, R0, R10, PT ;  /* 0x0000000003007246 */ /* 0x040fe4000380010a */
[----:B------:R-:W-:-:S03]  /*2340*/  LEA R3, R3, -R9, 0x6 ;  /* 0x8000000903037211 */ /* 0x000fc600078e30ff */
        /* <DEDUP_REMOVED lines=32> */
.L_x_8597:
[----:B------:R-:W-:Y:S05]  /*2550*/  BSYNC B6 ;  /* 0x0000000000067941 */ /* 0x000fea0003800000 */
.L_x_8596:
        /* <DEDUP_REMOVED lines=20> */
.L_x_8599:
[----:B------:R-:W-:Y:S05]  /*26a0*/  BSYNC B6 ;  /* 0x0000000000067941 */ /* 0x000fea0003800000 */
.L_x_8598:
[----:B------:R-:W-:Y:S01]  /*26b0*/  ULDC.64 UR4, c[0x0][0xaf0] ;  /* 0x0002bc0000047ab9 */ /* 0x000fe20000000a00 */
[----:B------:R-:W2:Y:S01]  /*26c0*/  LDL R8, [R1+0x14] ;  /* 0x0000140001087983 */ /* 0x000ea20000100800 */
[----:B------:R-:W-:Y:S01]  /*26d0*/  ISETP.NE.U32.AND P0, PT, RZ, UR4, PT ;  /* 0x00000004ff007c0c */ /* 0x000fe2000bf05070 */
[----:B------:R-:W-:Y:S01]  /*26e0*/  IMAD.MOV.U32 R59, RZ, RZ, R24 ;  /* 0x000000ffff3b7224 */ /* 0x000fe200078e0018 */
[----:B------:R-:W0:Y:S02]  /*26f0*/  LDC.64 R52, c[0x0][0x3f8] ;  /* 0x0000fe00ff347b82 */ /* 0x000e240000000a00 */
[----:B------:R-:W-:Y:S01]  /*2700*/  ISETP.NE.AND.EX P0, PT, RZ, UR5, PT, P0 ;  /* 0x00000005ff007c0c */ /* 0x000fe2000bf05300 */
[----:B------:R-:W1:Y:S05]  /*2710*/  S2R R0, SR_TID.X ;  /* 0x0000000000007919 */ /* 0x000e6a0000002100 */
[----:B------:R-:W3:Y:S07]  /*2720*/  LDC R47, c[0x0][0x3f4] ;  /* 0x0000fd00ff2f7b82 */ /* 0x000eee0000000800 */
[----:B------:R-:W-:-:S02]  /*2730*/  @P0 IADD3 R4, P1, R27, UR4, RZ ;  /* 0x000000041b040c10 */ /* 0x000fc4000ff3e0ff */
[----:B------:R-:W-:Y:S01]  /*2740*/  SHF.R.S32.HI R3, RZ, 0x1f, R192 ;  /* 0x0000001fff037819 */ /* 0x000fe200000114c0 */
[----:B------:R-:W4:Y:S01]  /*2750*/  S2R R10, SR_TID.X ;  /* 0x00000000000a7919 */ /* 0x000f220000002100 */
[----:B------:R-:W-:Y:S01]  /*2760*/  @P0 IADD3.X R5, R26, UR5, RZ, P1, !PT ;  /* 0x000000051a050c10 */ /* 0x000fe20008ffe4ff */
[----:B------:R-:W-:Y:S01]  /*2770*/  IMAD.SHL.U32 R56, R194, 0x40, RZ ;  /* 0x00000040c2387824 */ /* 0x000fe200078e00ff */
[----:B------:R-:W-:Y:S01]  /*2780*/  SHF.R.S32.HI R189, RZ, 0x1f, R188 ;  /* 0x0000001fffbd7819 */ /* 0x000fe200000114bc */
[----:B------:R-:W-:Y:S02]  /*2790*/  ULDC UR4, c[0x0][0x2f4] ;  /* 0x0000bd0000047ab9 */ /* 0x000fe40000000800 */
[----:B------:R1:W2:Y:S02]  /*27a0*/  @P0 LDG.E R59, desc[UR40][R4.64] ;  /* 0x00000028043b0981 */ /* 0x0002a4000c1e1900 */
[----:B-1----:R-:W1:Y:S01]  /*27b0*/  LDC.64 R4, c[0x0][0x408] ;  /* 0x00010200ff047b82 */ /* 0x002e620000000a00 */
[----:B------:R-:W-:-:S05]  /*27c0*/  VIADD R6, R0, 0xffffff80 ;  /* 0xffffff8000067836 */ /* 0x000fca0000000000 */
[----:B------:R-:W-:-:S04]  /*27d0*/  SHF.R.S32.HI R7, RZ, 0x1f, R6 ;  /* 0x0000001fff077819 */ /* 0x000fc80000011406 */
[----:B------:R-:W-:Y:S01]  /*27e0*/  LEA.HI R7, R7, R6, RZ, 0x2 ;  /* 0x0000000607077211 */ /* 0x000fe200078f10ff */
[----:B0-----:R-:W-:-:S03]  /*27f0*/  IMAD R0, R3, R52, RZ ;  /* 0x0000003403007224 */ /* 0x001fc600078e02ff */
[----:B------:R-:W-:Y:S02]  /*2800*/  LOP3.LUT R9, R7, 0xfffffffc, RZ, 0xc0, !PT ;  /* 0xfffffffc07097812 */ /* 0x000fe400078ec0ff */
[----:B---3--:R-:W-:-:S03]  /*2810*/  ISETP.GE.AND P0, PT, R18, R47, PT ;  /* 0x0000002f1200720c */ /* 0x008fc60003f06270 */
[----:B------:R-:W-:Y:S02]  /*2820*/  IMAD.IADD R45, R6, 0x1, -R9 ;  /* 0x00000001062d7824 */ /* 0x000fe400078e0a09 */
[----:B-1----:R-:W-:-:S04]  /*2830*/  IMAD R3, R3, R4, RZ ;  /* 0x0000000403037224 */ /* 0x002fc800078e02ff */
[C---:B------:R-:W-:Y:S01]  /*2840*/  IMAD R9, R192.reuse, R5, R3 ;  /* 0x00000005c0097224 */ /* 0x040fe200078e0203 */
[----:B------:R-:W-:Y:S01]  /*2850*/  SEL R3, R47, RZ, P0 ;  /* 0x000000ff2f037207 */ /* 0x000fe20000000000 */
[----:B------:R-:W-:-:S04]  /*2860*/  IMAD R7, R192, R53, R0 ;  /* 0x00000035c0077224 */ /* 0x000fc800078e0200 */
[----:B------:R-:W-:Y:S01]  /*2870*/  IMAD.IADD R3, R18, 0x1, R3 ;  /* 0x0000000112037824 */ /* 0x000fe200078e0203 */
[----:B------:R-:W-:-:S04]  /*2880*/  LOP3.LUT R56, R56, 0x1c0, RZ, 0xc0, !PT ;  /* 0x000001c038387812 */ /* 0x000fc800078ec0ff */
[----:B------:R-:W-:Y:S01]  /*2890*/  SHF.R.S32.HI R0, RZ, 0x1f, R3 ;  /* 0x0000001fff007819 */ /* 0x000fe20000011403 */
[-C--:B------:R-:W-:Y:S01]  /*28a0*/  IMAD.WIDE.U32 R20, R192, R52.reuse, R188 ;  /* 0x00000034c0147225 */ /* 0x080fe200078e00bc */
[----:B------:R-:W-:Y:S02]  /*28b0*/  SHF.R.U32.HI R50, RZ, 0x3, R56 ;  /* 0x00000003ff327819 */ /* 0x000fe40000011638 */
[----:B------:R-:W-:Y:S01]  /*28c0*/  LEA.HI R57, R0, R3, RZ, 0x3 ;  /* 0x0000000300397211 */ /* 0x000fe200078f18ff */
[----:B------:R-:W-:Y:S01]  /*28d0*/  IMAD.WIDE.U32 R28, R192, R52, R18 ;  /* 0x00000034c01c7225 */ /* 0x000fe200078e0012 */
[----:B------:R-:W-:-:S03]  /*28e0*/  LOP3.LUT R3, R56, 0x18, R18, 0xf8, !PT ;  /* 0x0000001838037812 */ /* 0x000fc600078ef812 */
[----:B------:R-:W-:Y:S01]  /*28f0*/  IMAD.IADD R21, R21, 0x1, R7 ;  /* 0x0000000115157824 */ /* 0x000fe200078e0207 */
[----:B------:R-:W-:Y:S01]  /*2900*/  LOP3.LUT R3, R3, R50, RZ, 0x3c, !PT ;  /* 0x0000003203037212 */ /* 0x000fe200078e3cff */
[----:B------:R-:W-:Y:S01]  /*2910*/  IMAD.IADD R29, R7, 0x1, R29 ;  /* 0x00000001071d7824 */ /* 0x000fe200078e021d */
[----:B-----5:R-:W-:Y:S01]  /*2920*/  SHF.R.S32.HI R7, RZ, 0x1f, R2 ;  /* 0x0000001fff077819 */ /* 0x020fe20000011402 */
[----:B------:R-:W-:-:S04]  /*2930*/  IMAD.WIDE.U32 R30, R192, R4, R188 ;  /* 0x00000004c01e7225 */ /* 0x000fc800078e00bc */
[----:B------:R-:W-:-:S04]  /*2940*/  IMAD.WIDE.U32 R32, R192, R4, R18 ;  /* 0x00000004c0207225 */ /* 0x000fc800078e0012 */
[----:B------:R-:W-:Y:S02]  /*2950*/  IMAD R6, R7, R52, RZ ;  /* 0x0000003407067224 */ /* 0x000fe400078e02ff */
[----:B------:R-:W-:Y:S02]  /*2960*/  IMAD.IADD R31, R31, 0x1, R9 ;  /* 0x000000011f1f7824 */ /* 0x000fe400078e0209 */
[----:B------:R-:W-:Y:S02]  /*2970*/  IMAD.IADD R33, R9, 0x1, R33 ;  /* 0x0000000109217824 */ /* 0x000fe400078e0221 */
[----:B------:R-:W-:Y:S01]  /*2980*/  IMAD R7, R7, R4, RZ ;  /* 0x0000000407077224 */ /* 0x000fe200078e02ff */
[----:B----4-:R-:W-:Y:S01]  /*2990*/  SHF.R.U32.HI R10, RZ, 0x7, R10 ;  /* 0x00000007ff0a7819 */ /* 0x010fe2000001160a */
[----:B------:R-:W-:Y:S01]  /*29a0*/  IMAD R43, R2, R53, R6 ;  /* 0x00000035022b7224 */ /* 0x000fe200078e0206 */
[----:B------:R-:W-:Y:S01]  /*29b0*/  ISETP.GE.AND P2, PT, R18, UR4, PT ;  /* 0x0000000412007c0c */ /* 0x000fe2000bf46270 */
[----:B------:R-:W-:Y:S01]  /*29c0*/  IMAD.WIDE.U32 R20, R2, R52, R20 ;  /* 0x0000003402147225 */ /* 0x000fe200078e0014 */
[----:B------:R-:W-:-:S03]  /*29d0*/  LOP3.LUT R41, R57, 0xfffffff8, RZ, 0xc0, !PT ;  /* 0xfffffff839297812 */ /* 0x000fc600078ec0ff */
[----:B------:R-:W-:Y:S01]  /*29e0*/  IMAD.WIDE.U32 R28, R2, R52, R28 ;  /* 0x00000034021c7225 */ /* 0x000fe200078e001c */
[----:B------:R-:W-:-:S03]  /*29f0*/  SHF.L.U64.HI R53, R52, 0x6, R53 ;  /* 0x0000000634357819 */ /* 0x000fc60000010235 */
[C---:B------:R-:W-:Y:S02]  /*2a00*/  IMAD R7, R2.reuse, R5, R7 ;  /* 0x0000000502077224 */ /* 0x040fe400078e0207 */
[----:B------:R-:W-:-:S04]  /*2a10*/  IMAD.WIDE.U32 R30, R2, R4, R30 ;  /* 0x00000004021e7225 */ /* 0x000fc800078e001e */
[----:B------:R-:W-:Y:S01]  /*2a20*/  IMAD.WIDE.U32 R32, R2, R4, R32 ;  /* 0x0000000402207225 */ /* 0x000fe200078e0020 */
[----:B------:R-:W-:Y:S02]  /*2a30*/  SHF.L.U64.HI R51, R4, 0x6, R5 ;  /* 0x0000000604337819 */ /* 0x000fe40000010205 */
[----:B------:R-:W-:Y:S01]  /*2a40*/  ISETP.GE.AND P1, PT, R184, UR4, PT ;  /* 0x00000004b8007c0c */ /* 0x000fe2000bf26270 */
[----:B------:R-:W-:Y:S01]  /*2a50*/  IMAD.IADD R44, R21, 0x1, R43 ;  /* 0x00000001152c7824 */ /* 0x000fe200078e022b */
[----:B------:R-:W-:Y:S01]  /*2a60*/  P2R R60, PR, RZ, 0x4 ;  /* 0x00000004ff3c7803 */ /* 0x000fe20000000000 */
[----:B------:R-:W-:Y:S02]  /*2a70*/  IMAD.IADD R58, R58, 0x1, R25 ;  /* 0x000000013a3a7824 */ /* 0x000fe400078e0219 */
[----:B------:R-:W-:Y:S02]  /*2a80*/  IMAD.SHL.U32 R52, R52, 0x40, RZ ;  /* 0x0000004034347824 */ /* 0x000fe400078e00ff */
[----:B------:R-:W-:-:S02]  /*2a90*/  IMAD.SHL.U32 R49, R4, 0x40, RZ ;  /* 0x0000004004317824 */ /* 0x000fc400078e00ff */
[----:B------:R-:W-:Y:S02]  /*2aa0*/  VIADD R48, R10, 0x8 ;  /* 0x000000080a307836 */ /* 0x000fe40000000000 */
[----:B------:R-:W-:Y:S02]  /*2ab0*/  IMAD.SHL.U32 R47, R47, 0x2, RZ ;  /* 0x000000022f2f7824 */ /* 0x000fe400078e00ff */
[----:B------:R-:W-:Y:S02]  /*2ac0*/  IMAD R45, R45, 0x40, R192 ;  /* 0x000000402d2d7824 */ /* 0x000fe400078e02c0 */
[----:B------:R-:W-:Y:S02]  /*2ad0*/  IMAD.IADD R43, R43, 0x1, R29 ;  /* 0x000000012b2b7824 */ /* 0x000fe400078e021d */
[----:B------:R-:W-:Y:S02]  /*2ae0*/  IMAD.IADD R42, R31, 0x1, R7 ;  /* 0x000000011f2a7824 */ /* 0x000fe400078e0207 */
[----:B------:R-:W-:-:S02]  /*2af0*/  IMAD.IADD R40, R7, 0x1, R33 ;  /* 0x0000000107287824 */ /* 0x000fc400078e0221 */
[----:B--2---:R-:W-:Y:S01]  /*2b00*/  IMAD R46, R8, 0x200, R3 ;  /* 0x00000200082e7824 */ /* 0x004fe200078e0203 */
[----:B------:R-:W-:-:S04]  /*2b10*/  LOP3.LUT R3, R56, 0x38, R57, 0xf8, !PT ;  /* 0x0000003838037812 */ /* 0x000fc800078ef839 */
[----:B------:R-:W-:Y:S02]  /*2b20*/  LOP3.LUT R0, R3, R50, RZ, 0x3c, !PT ;  /* 0x0000003203007212 */ /* 0x000fe400078e3cff */
[----:B------:R-:W-:-:S03]  /*2b30*/  SHF.R.S32.HI R3, RZ, 0x1f, R41 ;  /* 0x0000001fff037819 */ /* 0x000fc60000011429 */
[----:B------:R-:W-:Y:S01]  /*2b40*/  IMAD R0, R8, 0x200, R0 ;  /* 0x0000020008007824 */ /* 0x000fe200078e0200 */
[----:B------:R-:W-:-:S07]  /*2b50*/  SHF.R.S32.HI R39, RZ, 0x1f, R59 ;  /* 0x0000001fff277819 */ /* 0x000fce000001143b */
.L_x_8632:
        /* <DEDUP_REMOVED lines=42> */
[----:B------:R-:W-:-:S03]  /*2e00*/  ISETP.NE.AND P3, PT, RZ, UR8, PT ;  /* 0x00000008ff007c0c */ /* 0x000fc6000bf65270 */
        /* <DEDUP_REMOVED lines=8> */
[----:B------:R-:W-:Y:S02]  /*2e90*/  IMAD R9, R53, R35, RZ ;  /* 0x0000002335097224 */ /* 0x000fe400078e02ff */
[----:B------:R-:W-:-:S04]  /*2ea0*/  IMAD.WIDE.U32 R6, R186, UR4, R4 ;  /* 0x00000004ba067c25 */ /* 0x000fc8000f8e0004 */
[----:B------:R-:W-:Y:S01]  /*2eb0*/  IMAD R7, R186, UR5, R7 ;  /* 0x00000005ba077c24 */ /* 0x000fe2000f8e0207 */
[----:B------:R-:W-:Y:S01]  /*2ec0*/  LEA R70, P4, R6, UR6, 0x1 ;  /* 0x0000000606467c11 */ /* 0x000fe2000f8808ff */
[----:B------:R-:W-:-:S03]  /*2ed0*/  IMAD.WIDE.U32 R4, R52, R35, RZ ;  /* 0x0000002334047225 */ /* 0x000fc600078e00ff */
[----:B------:R-:W-:Y:S01]  /*2ee0*/  LEA.HI.X R14, R6, UR7, R7, 0x1, P4 ;  /* 0x00000007060e7c11 */ /* 0x000fe2000a0f0c07 */
[----:B------:R-:W-:-:S04]  /*2ef0*/  IMAD R9, R68, R52, R9 ;  /* 0x0000003444097224 */ /* 0x000fc800078e0209 */
[----:B------:R-:W-:Y:S01]  /*2f00*/  IMAD.IADD R11, R5, 0x1, R9 ;  /* 0x00000001050b7824 */ /* 0x000fe200078e0209 */
[----:B------:R-:W-:Y:S06]  /*2f10*/  @!P3 BRA `(.L_x_8602) ;  /* 0x0000000800a0b947 */ /* 0x000fec0003800000 */
        /* <DEDUP_REMOVED lines=31> */
.L_x_8604:
[----:B------:R-:W-:Y:S05]  /*3110*/  BSYNC B1 ;  /* 0x0000000000017941 */ /* 0x000fea0003800000 */
.L_x_8603:
[----:B------:R-:W-:Y:S01]  /*3120*/  ISETP.NE.AND P3, PT, R187, 0x3, PT ;  /* 0x00000003bb00780c */ /* 0x000fe20003f65270 */
[----:B0----5:R-:W-:Y:S02]  /*3130*/  IMAD.MOV.U32 R4, RZ, RZ, R8 ;  /* 0x000000ffff047224 */ /* 0x021fe400078e0008 */
[----:B------:R-:W-:Y:S02]  /*3140*/  IMAD.MOV.U32 R5, RZ, RZ, R9 ;  /* 0x000000ffff057224 */ /* 0x000fe400078e0009 */
[----:B------:R-:W-:Y:S02]  /*3150*/  IMAD.MOV.U32 R6, RZ, RZ, R26 ;  /* 0x000000ffff067224 */ /* 0x000fe400078e001a */
[----:B------:R-:W-:Y:S01]  /*3160*/  IMAD.MOV.U32 R7, RZ, RZ, R27 ;  /* 0x000000ffff077224 */ /* 0x000fe200078e001b */
[----:B------:R-:W-:Y:S01]  /*3170*/  PRMT R72, R4, 0x5410, R5 ;  /* 0x0000541004487816 */ /* 0x000fe20000000005 */
[----:B------:R-:W-:Y:S02]  /*3180*/  IMAD.MOV.U32 R4, RZ, RZ, R24 ;  /* 0x000000ffff047224 */ /* 0x000fe400078e0018 */
[----:B------:R-:W-:Y:S01]  /*3190*/  IMAD.MOV.U32 R5, RZ, RZ, R25 ;  /* 0x000000ffff057224 */ /* 0x000fe200078e0019 */
[----:B------:R-:W-:Y:S01]  /*31a0*/  PRMT R74, R6, 0x5410, R7 ;  /* 0x00005410064a7816 */ /* 0x000fe20000000007 */
[----:B------:R-:W-:-:S02]  /*31b0*/  IMAD.MOV.U32 R6, RZ, RZ, R54 ;  /* 0x000000ffff067224 */ /* 0x000fc400078e0036 */
[----:B------:R-:W-:Y:S01]  /*31c0*/  IMAD.MOV.U32 R7, RZ, RZ, R55 ;  /* 0x000000ffff077224 */ /* 0x000fe200078e0037 */
[----:B------:R-:W-:-:S04]  /*31d0*/  PRMT R75, R4, 0x5410, R5 ;  /* 0x00005410044b7816 */ /* 0x000fc80000000005 */
[----:B------:R-:W-:Y:S01]  /*31e0*/  PRMT R76, R6, 0x5410, R7 ;  /* 0x00005410064c7816 */ /* 0x000fe20000000007 */
[----:B------:R-:W-:Y:S06]  /*31f0*/  @!P3 BRA `(.L_x_8605) ;  /* 0x000000000004b947 */ /* 0x000fec0003800000 */
[----:B------:R-:W-:Y:S01]  /*3200*/  BPT.TRAP 0x1 ;  /* 0x000000040000795c */ /* 0x000fe20000300000 */
.L_x_8605:
[----:B------:R-:W-:Y:S01]  /*3210*/  IMAD R61, R185, 0x8, R17 ;  /* 0x00000008b93d7824 */ /* 0x000fe200078e0211 */
[----:B------:R-:W-:Y:S01]  /*3220*/  SHF.L.U32 R68, R191, 0x1f, RZ ;  /* 0x0000001fbf447819 */ /* 0x000fe200000006ff */
[----:B------:R-:W-:Y:S03]  /*3230*/  BSSY B1, `(.L_x_8606) ;  /* 0x0000003000017945 */ /* 0x000fe60003800000 */
[----:B------:R-:W0:Y:S02]  /*3240*/  SYNCS.PHASECHK.TRANS64.TRYWAIT P5, [R61+URZ+0x38890], R68 ;  /* 0x038890443d0075a7 */ /* 0x000e2400080a017f */
[----:B0-----:R-:W-:Y:S05]  /*3250*/  @!P5 BRA `(.L_x_8607) ;  /* 0x0000020c0054d947 */ /* 0x001fea0003800000 */
.L_x_8876:
[----:B------:R-:W-:Y:S05]  /*3260*/  BSYNC B1 ;  /* 0x0000000000017941 */ /* 0x000fea0003800000 */
.L_x_8606:
[----:B------:R-:W-:-:S03]  /*3270*/  UMOV UR4, 0xffffffff ;  /* 0xffffffff00047882 */ /* 0x000fc60000000000 */
[----:B------:R-:W-:Y:S05]  /*3280*/  BRA.DIV UR4, `(.L_x_8608) ;  /* 0x0000020e045c7947 */ /* 0x000fea000b800000 */
[----:B------:R1:W2:Y:S04]  /*3290*/  SHFL.IDX PT, R71, R14, RZ, 0x1c1f ;  /* 0x001c1fff0e477589 */ /* 0x0002a800000e0000 */
[----:B------:R1:W3:Y:S02]  /*32a0*/  SHFL.IDX PT, R73, R70, RZ, 0x1c1f ;  /* 0x001c1fff46497589 */ /* 0x0002e400000e0000 */
.L_x_8880:
[----:B------:R-:W-:Y:S05]  /*32b0*/  @P4 BRA `(.L_x_8609) ;  /* 0x0000001400484947 */ /* 0x000fea0003800000 */
[----:B------:R-:W-:Y:S01]  /*32c0*/  ISETP.NE.AND P5, PT, R60, RZ, PT ;  /* 0x000000ff3c00720c */ /* 0x000fe20003fa5270 */
        /* <DEDUP_REMOVED lines=8> */
[--C-:B------:R-:W-:Y:S01]  /*3350*/  SHF.R.U64 R11, R26, 0x10, R27.reuse ;  /* 0x000000101a0b7819 */ /* 0x100fe2000000121b */
[----:B------:R-:W-:Y:S01]  /*3360*/  HADD2.F32 R5, -RZ, R5.H0_H0 ;  /* 0x20000005ff057230 */ /* 0x000fe20000004100 */
[----:B------:R-:W-:Y:S01]  /*3370*/  SHF.R.U32.HI R26, RZ, 0x10, R27 ;  /* 0x00000010ff1a7819 */ /* 0x000fe2000001161b */
[----:B------:R-:W-:Y:S02]  /*3380*/  HADD2.F32 R12, -RZ, R12.H0_H0 ;  /* 0x2000000cff0c7230 */ /* 0x000fe40000004100 */
[----:B------:R-:W-:-:S03]  /*3390*/  HADD2.F32 R11, -RZ, R11.H0_H0 ;  /* 0x2000000bff0b7230 */ /* 0x000fc60000004100 */
[CC--:B------:R-:W-:Y:S01]  /*33a0*/  FMUL.FTZ R13, R5.reuse, R12.reuse ;  /* 0x0000000c050d7220 */ /* 0x0c0fe20000410000 */
[C---:B-1----:R-:W-:Y:S01]  /*33b0*/  FMUL.FTZ R14, R10.reuse, R12 ;  /* 0x0000000c0a0e7220 */ /* 0x042fe20000410000 */
[--C-:B------:R-:W-:Y:S02]  /*33c0*/  HADD2.F32 R12, -RZ, R7.reuse.H1_H1 ;  /* 0x30000007ff0c7230 */ /* 0x100fe40000004100 */
[-C--:B------:R-:W-:Y:S01]  /*33d0*/  FFMA.FTZ R10, R10, R11.reuse, R13 ;  /* 0x0000000b0a0a7223 */ /* 0x080fe2000001000d */
[----:B------:R-:W-:Y:S01]  /*33e0*/  SHF.R.U32.HI R13, RZ, 0x10, R55 ;  /* 0x00000010ff0d7819 */ /* 0x000fe20000011637 */
[----:B------:R-:W-:Y:S01]  /*33f0*/  FFMA.FTZ R5, R5, R11, -R14 ;  /* 0x0000000b05057223 */ /* 0x000fe2000001080e */
[----:B------:R-:W-:Y:S02]  /*3400*/  IMAD.MOV.U32 R11, RZ, RZ, R4 ;  /* 0x000000ffff0b7224 */ /* 0x000fe400078e0004 */
[----:B------:R-:W-:Y:S02]  /*3410*/  HADD2.F32 R4, -RZ, R7.H0_H0 ;  /* 0x20000007ff047230 */ /* 0x000fe40000004100 */
[----:B------:R-:W-:Y:S01]  /*3420*/  HADD2.F32 R13, -RZ, R13.H0_H0 ;  /* 0x2000000dff0d7230 */ /* 0x000fe20000004100 */
[----:B------:R-:W-:Y:S01]  /*3430*/  F2FP.F16.F32.PACK_AB R5, R10, R5 ;  /* 0x000000050a05723e */ /* 0x000fe200000000ff */
[----:B------:R-:W-:-:S02]  /*3440*/  HADD2.F32 R7, -RZ, R26.H0_H0 ;  /* 0x2000001aff077230 */ /* 0x000fc40000004100 */
[----:B------:R-:W-:Y:S02]  /*3450*/  HADD2.F32 R14, -RZ, R76.H0_H0 ;  /* 0x2000004cff0e7230 */ /* 0x000fe40000004100 */
[-C--:B------:R-:W-:Y:S01]  /*3460*/  FMUL.FTZ R15, R12, R13.reuse ;  /* 0x0000000d0c0f7220 */ /* 0x080fe20000410000 */
[----:B------:R-:W-:-:S03]  /*3470*/  FMUL.FTZ R13, R4, R13 ;  /* 0x0000000d040d7220 */ /* 0x000fc60000410000 */
[-C--:B------:R-:W-:Y:S01]  /*3480*/  FFMA.FTZ R4, R4, R7.reuse, -R15 ;  /* 0x0000000704047223 */ /* 0x080fe2000001080f */
[----:B------:R-:W-:Y:S01]  /*3490*/  FFMA.FTZ R7, R12, R7, R13 ;  /* 0x000000070c077223 */ /* 0x000fe2000001000d */
[----:B------:R-:W-:Y:S02]  /*34a0*/  IMAD.MOV.U32 R12, RZ, RZ, R6 ;  /* 0x000000ffff0c7224 */ /* 0x000fe400078e0006 */
[--C-:B------:R-:W-:Y:S02]  /*34b0*/  HADD2.F32 R6, -RZ, R11.reuse.H1_H1 ;  /* 0x3000000bff067230 */ /* 0x100fe40000004100 */
[----:B------:R-:W-:Y:S01]  /*34c0*/  HADD2.F32 R11, -RZ, R11.H0_H0 ;  /* 0x2000000bff0b7230 */ /* 0x000fe20000004100 */
[----:B------:R-:W-:Y:S01]  /*34d0*/  F2FP.F16.F32.PACK_AB R7, R7, R4 ;  /* 0x000000040707723e */ /* 0x000fe200000000ff */
[----:B------:R-:W-:Y:S02]  /*34e0*/  HADD2.F32 R13, -RZ, R74.H0_H0 ;  /* 0x2000004aff0d7230 */ /* 0x000fe40000004100 */
        /* <DEDUP_REMOVED lines=14> */
.L_x_8613:
[----:B------:R-:W-:Y:S05]  /*35d0*/  BSYNC B2 ;  /* 0x0000000000027941 */ /* 0x000fea0003800000 */
.L_x_8612:
[----:B---3--:R-:W-:-:S04]  /*35e0*/  LEA R10, P4, R18, R73, 0x1 ;  /* 0x00000049120a7211 */ /* 0x008fc800078808ff */
[----:B--2---:R-:W-:-:S05]  /*35f0*/  LEA.HI.X R11, R18, R71, R19, 0x1, P4 ;  /* 0x00000047120b7211 */ /* 0x004fca00020f0c13 */
[----:B0-----:R4:W-:Y:S04]  /*3600*/  ST.E.128 desc[UR40][R10.64], R4 ;  /* 0x000000040a007985 */ /* 0x0019e8000c101d28 */
.L_x_8611:
[----:B------:R-:W-:Y:S05]  /*3610*/  BSYNC B1 ;  /* 0x0000000000017941 */ /* 0x000fea0003800000 */
.L_x_8610:
        /* <DEDUP_REMOVED lines=8> */
[----:B--2---:R-:W-:-:S03]  /*36a0*/  LEA.HI.X R11, R184, R71, R199, 0x1, P4 ;  /* 0x00000047b80b7211 */ /* 0x004fc600020f0cc7 */
[----:B------:R-:W-:-:S06]  /*36b0*/  IMAD R4, R4, 0x2, R17 ;  /* 0x0000000204047824 */ /* 0x000fcc00078e0211 */
[----:B------:R-:W2:Y:S01]  /*36c0*/  LDS.128 R4, [R4+0x22400] ;  /* 0x0224000004047984 */ /* 0x000ea20000000c00 */
[----:B------:R-:W-:Y:S05]  /*36d0*/  @P5 BRA `(.L_x_8615) ;  /* 0x0000000000a45947 */ /* 0x000fea0003800000 */
[----:B------:R-:W-:Y:S01]  /*36e0*/  SHF.R.U64 R12, R8, 0x10, R9 ;  /* 0x00000010080c7819 */ /* 0x000fe20000001209 */
[----:B--2---:R-:W-:Y:S01]  /*36f0*/  IMAD.MOV.U32 R8, RZ, RZ, R7 ;  /* 0x000000ffff087224 */ /* 0x004fe200078e0007 */
[--C-:B-1----:R-:W-:Y:S01]  /*3700*/  SHF.R.U64 R14, R24, 0x10, R25.reuse ;  /* 0x00000010180e7819 */ /* 0x102fe20000001219 */
[--C-:B------:R-:W-:Y:S01]  /*3710*/  HADD2.F32 R7, -RZ, R5.reuse.H1_H1 ;  /* 0x30000005ff077230 */ /* 0x100fe20000004100 */
[----:B------:R-:W-:Y:S01]  /*3720*/  SHF.R.U32.HI R15, RZ, 0x10, R25 ;  /* 0x00000010ff0f7819 */ /* 0x000fe20000011619 */
[----:B------:R-:W-:Y:S01]  /*3730*/  HADD2.F32 R5, -RZ, R5.H0_H0 ;  /* 0x20000005ff057230 */ /* 0x000fe20000004100 */
[----:B------:R-:W-:Y:S01]  /*3740*/  SHF.R.U32.HI R13, RZ, 0x10, R9 ;  /* 0x00000010ff0d7819 */ /* 0x000fe20000011609 */
        /* <DEDUP_REMOVED lines=34> */
.L_x_8615:
[----:B------:R-:W-:Y:S05]  /*3970*/  BSYNC B1 ;  /* 0x0000000000017941 */ /* 0x000fea0003800000 */
.L_x_8614:
[----:B--2---:R2:W-:Y:S01]  /*3980*/  ST.E.128 desc[UR40][R10.64], R4 ;  /* 0x000000040a007985 */ /* 0x0045e2000c101d28 */
[----:B------:R-:W-:Y:S05]  /*3990*/  BRA `(.L_x_8609) ;  /* 0x0000000c00907947 */ /* 0x000fea0003800000 */
.L_x_8602:
        /* <DEDUP_REMOVED lines=42> */
.L_x_8616:
[----:B------:R-:W-:Y:S01]  /*3c40*/  IMAD R61, R185, 0x8, R17 ;  /* 0x00000008b93d7824 */ /* 0x000fe200078e0211 */
[----:B------:R-:W-:Y:S01]  /*3c50*/  SHF.L.U32 R68, R191, 0x1f, RZ ;  /* 0x0000001fbf447819 */ /* 0x000fe200000006ff */
[----:B------:R-:W-:Y:S03]  /*3c60*/  BSSY B1, `(.L_x_8617) ;  /* 0x0000003000017945 */ /* 0x000fe60003800000 */
[----:B------:R-:W0:Y:S02]  /*3c70*/  SYNCS.PHASECHK.TRANS64.TRYWAIT P6, [R61+URZ+0x38890], R68 ;  /* 0x038890443d0075a7 */ /* 0x000e2400080c017f */
[----:B0-----:R-:W-:Y:S05]  /*3c80*/  @!P6 BRA `(.L_x_8618) ;  /* 0x000002040028e947 */ /* 0x001fea0003800000 */
.L_x_8881:
[----:B------:R-:W-:Y:S05]  /*3c90*/  BSYNC B1 ;  /* 0x0000000000017941 */ /* 0x000fea0003800000 */
.L_x_8617:
[----:B------:R-:W-:-:S03]  /*3ca0*/  UMOV UR4, 0xffffffff ;  /* 0xffffffff00047882 */ /* 0x000fc60000000000 */
[----:B------:R-:W-:Y:S05]  /*3cb0*/  BRA.DIV UR4, `(.L_x_8619) ;  /* 0x0000020604307947 */ /* 0x000fea000b800000 */
[----:B------:R1:W2:Y:S04]  /*3cc0*/  SHFL.IDX PT, R54, R14, RZ, 0x1c1f ;  /* 0x001c1fff0e367589 */ /* 0x0002a800000e0000 */
[----:B------:R-:W3:Y:S02]  /*3cd0*/  SHFL.IDX PT, R70, R70, RZ, 0x1c1f ;  /* 0x001c1fff46467589 */ /* 0x000ee400000e0000 */
.L_x_8885:
[----:B------:R-:W4:Y:S02]  /*3ce0*/  LDC R72, c[0x0][0x2f4] ;  /* 0x0000bd00ff487b82 */ /* 0x000f240000000800 */
[----:B----4-:R-:W-:-:S13]  /*3cf0*/  ISETP.GE.OR P4, PT, R18, R72, P4 ;  /* 0x000000481200720c */ /* 0x010fda0002786670 */
[----:B------:R-:W-:Y:S05]  /*3d00*/  @P4 BRA `(.L_x_8609) ;  /* 0x0000000800b44947 */ /* 0x000fea0003800000 */
[----:B------:R-:W4:Y:S01]  /*3d10*/  LDL R10, [R1+0x14] ;  /* 0x00001400010a7983 */ /* 0x000f220000100800 */
[----:B------:R-:W-:Y:S01]  /*3d20*/  IMAD.IADD R8, R72, 0x1, -R47 ;  /* 0x0000000148087824 */ /* 0x000fe200078e0a2f */
[----:B------:R-:W-:Y:S04]  /*3d30*/  BSSY B1, `(.L_x_8620) ;  /* 0x000006c000017945 */ /* 0x000fe80003800000 */
[----:B------:R-:W-:-:S04]  /*3d40*/  SEL R8, R47, R8, !P0 ;  /* 0x000000082f087207 */ /* 0x000fc80004000000 */
[----:B------:R-:W-:-:S04]  /*3d50*/  SHF.R.S32.HI R9, RZ, 0x1f, R8 ;  /* 0x0000001fff097819 */ /* 0x000fc80000011408 */
[----:B------:R-:W-:-:S04]  /*3d60*/  LEA.HI R9, R9, R8, RZ, 0x4 ;  /* 0x0000000809097211 */ /* 0x000fc800078f20ff */
[----:B------:R-:W-:-:S04]  /*3d70*/  SHF.R.S32.HI R8, RZ, 0x4, R9 ;  /* 0x00000004ff087819 */ /* 0x000fc80000011409 */
[----:B------:R-:W-:-:S05]  /*3d80*/  LEA.HI.SX32 R8, R57, R8, 0x1d ;  /* 0x0000000839087211 */ /* 0x000fca00078feaff */
[----:B------:R-:W-:Y:S02]  /*3d90*/  IMAD.SHL.U32 R55, R8, 0x8, RZ ;  /* 0x0000000808377824 */ /* 0x000fe400078e00ff */
[----:B------:R-:W-:-:S03]  /*3da0*/  IMAD.IADD R8, R0, 0x1, R67 ;  /* 0x0000000100087824 */ /* 0x000fc600078e0243 */
[----:B------:R-:W-:Y:S01]  /*3db0*/  LOP3.LUT R9, R56, 0x38, R55, 0xf8, !PT ;  /* 0x0000003838097812 */ /* 0x000fe200078ef837 */
[----:B------:R-:W-:-:S03]  /*3dc0*/  IMAD R8, R8, 0x2, R17 ;  /* 0x0000000208087824 */ /* 0x000fc600078e0211 */
[----:B------:R-:W-:-:S05]  /*3dd0*/  LOP3.LUT R9, R9, R50, RZ, 0x3c, !PT ;  /* 0x0000003209097212 */ /* 0x000fca00078e3cff */
[----:B----4-:R-:W-:-:S04]  /*3de0*/  IMAD R10, R10, 0x200, R9 ;  /* 0x000002000a0a7824 */ /* 0x010fc800078e0209 */
[----:B------:R-:W-:-:S04]  /*3df0*/  IMAD.IADD R10, R67, 0x1, R10 ;  /* 0x00000001430a7824 */ /* 0x000fc800078e020a */
[----:B------:R-:W-:Y:S02]  /*3e00*/  IMAD R12, R10, 0x2, R17 ;  /* 0x000000020a0c7824 */ /* 0x000fe400078e0211 */
        /* <DEDUP_REMOVED lines=27> */
[----:B------:R-:W-:Y:S02]  /*3fc0*/  HADD2.F32 R82, -RZ, R73.H1_H1 ;  /* 0x30000049ff527230 */ /* 0x000fe40000004100 */
[----:B------:R-:W-:Y:S01]  /*3fd0*/  FFMA.FTZ R9, R67, R80, R78 ;  /* 0x0000005043097223 */ /* 0x000fe2000001004e */
[----:B------:R-:W-:Y:S02]  /*3fe0*/  IMAD.MOV.U32 R67, RZ, RZ, R11 ;  /* 0x000000ffff437224 */ /* 0x000fe400078e000b */
[----:B------:R-:W-:Y:S01]  /*3ff0*/  HADD2.F32 R11, -RZ, R69.H0_H0 ;  /* 0x20000045ff0b7230 */ /* 0x000fe20000004100 */
        /* <DEDUP_REMOVED lines=9> */
[----:B------:R-:W-:Y:S02]  /*4090*/  HADD2.F32 R80, -RZ, R69.H1_H1 ;  /* 0x30000045ff507230 */ /* 0x000fe40000004100 */
[----:B------:R-:W-:Y:S01]  /*40a0*/  HADD2.F32 R69, -RZ, R71.H0_H0 ;  /* 0x20000047ff457230 */ /* 0x000fe20000004100 */
[--C-:B------:R-:W-:Y:S01]  /*40b0*/  SHF.R.U32.HI R71, RZ, 0x10, R7.reuse ;  /* 0x00000010ff477819 */ /* 0x100fe20000011607 */
[----:B------:R-:W-:Y:S01]  /*40c0*/  FFMA.FTZ R11, R11, R78, R82 ;  /* 0x0000004e0b0b7223 */ /* 0x000fe20000010052 */
[----:B------:R-:W-:Y:S01]  /*40d0*/  HADD2.F32 R78, -RZ, R67.H1_H1 ;  /* 0x30000043ff4e7230 */ /* 0x000fe20000004100 */
[----:B------:R-:W-:Y:S01]  /*40e0*/  SHF.R.U64 R7, R6, 0x10, R7 ;  /* 0x0000001006077819 */ /* 0x000fe20000001207 */
[----:B------:R-:W-:-:S02]  /*40f0*/  IMAD.MOV.U32 R9, RZ, RZ, R13 ;  /* 0x000000ffff097224 */ /* 0x000fc400078e000d */
        /* <DEDUP_REMOVED lines=11> */
[----:B------:R-:W-:-:S02]  /*41b0*/  HADD2.F32 R12, -RZ, R67.H0_H0 ;  /* 0x20000043ff0c7230 */ /* 0x000fc40000004100 */
[--C-:B------:R-:W-:Y:S02]  /*41c0*/  HADD2.F32 R8, -RZ, R69.reuse.H0_H0 ;  /* 0x20000045ff087230 */ /* 0x100fe40000004100 */
[----:B------:R-:W-:Y:S02]  /*41d0*/  HADD2.F32 R5, -RZ, R69.H1_H1 ;  /* 0x30000045ff057230 */ /* 0x000fe40000004100 */
[-C--:B------:R-:W-:Y:S01]  /*41e0*/  FMUL.FTZ R73, R12, R71.reuse ;  /* 0x000000470c497220 */ /* 0x080fe20000410000 */
[----:B------:R-:W-:Y:S02]  /*41f0*/  IMAD.MOV.U32 R11, RZ, RZ, R15 ;  /* 0x000000ffff0b7224 */ /* 0x000fe400078e000f */
[C---:B------:R-:W-:Y:S01]  /*4200*/  FMUL.FTZ R71, R8.reuse, R71 ;  /* 0x0000004708477220 */ /* 0x040fe20000410000 */
[----:B------:R-:W-:Y:S02]  /*4210*/  IMAD.MOV.U32 R13, RZ, RZ, R74 ;  /* 0x000000ffff0d7224 */ /* 0x000fe400078e004a */
[----:B------:R-:W-:Y:S01]  /*4220*/  FFMA.FTZ R8, R8, R25, -R73 ;  /* 0x0000001908087223 */ /* 0x000fe20000010849 */
[----:B------:R-:W-:-:S02]  /*4230*/  IMAD.MOV.U32 R15, RZ, RZ, R80 ;  /* 0x000000ffff0f7224 */ /* 0x000fc400078e0050 */
        /* <DEDUP_REMOVED lines=27> */
.L_x_8621:
[----:B------:R-:W-:Y:S05]  /*43f0*/  BSYNC B1 ;  /* 0x0000000000017941 */ /* 0x000fea0003800000 */
.L_x_8620:
        /* <DEDUP_REMOVED lines=10> */
.L_x_8601:
[----:B------:R-:W-:-:S13]  /*44a0*/  ISETP.NE.AND P3, PT, R187, 0x3, PT ;  /* 0x00000003bb00780c */ /* 0x000fda0003f65270 */
[----:B------:R-:W-:Y:S05]  /*44b0*/  @!P3 BRA `(.L_x_8622) ;  /* 0x000000000004b947 */ /* 0x000fea0003800000 */
[----:B------:R-:W-:Y:S01]  /*44c0*/  BPT.TRAP 0x1 ;  /* 0x000000040000795c */ /* 0x000fe20000300000 */
.L_x_8622:
[----:B------:R-:W-:Y:S01]  /*44d0*/  IMAD R61, R185, 0x8, R17 ;  /* 0x00000008b93d7824 */ /* 0x000fe200078e0211 */
[----:B------:R-:W-:Y:S01]  /*44e0*/  SHF.L.U32 R68, R191, 0x1f, RZ ;  /* 0x0000001fbf447819 */ /* 0x000fe200000006ff */
[----:B------:R-:W-:Y:S01]  /*44f0*/  BSSY B1, `(.L_x_8623) ;  /* 0x0000004000017945 */ /* 0x000fe20003800000 */
[----:B------:R-:W-:Y:S02]  /*4500*/  SHF.R.S32.HI R65, RZ, 0x1f, R63 ;  /* 0x0000001fff417819 */ /* 0x000fe4000001143f */
[----:B------:R-:W1:Y:S02]  /*4510*/  SYNCS.PHASECHK.TRANS64.TRYWAIT P4, [R61+URZ+0x38890], R68 ;  /* 0x038890443d0075a7 */ /* 0x000e64000808017f */
[----:B-1----:R-:W-:Y:S05]  /*4520*/  @!P4 BRA `(.L_x_8624) ;  /* 0x000001fc0060c947 */ /* 0x002fea0003800000 */
.L_x_8886:
[----:B------:R-:W-:Y:S05]  /*4530*/  BSYNC B1 ;  /* 0x0000000000017941 */ /* 0x000fea0003800000 */
.L_x_8623:
        /* <DEDUP_REMOVED lines=24> */
.L_x_8890:
        /* <DEDUP_REMOVED lines=18> */
.L_x_8609:
[----:B------:R-:W-:Y:S05]  /*47e0*/  BSYNC B0 ;  /* 0x0000000000007941 */ /* 0x000fea0003800000 */
.L_x_8600:
        /* <DEDUP_REMOVED lines=17> */
.L_x_8627:
[----:B------:R-:W-:Y:S05]  /*4900*/  BSYNC B0 ;  /* 0x0000000000007941 */ /* 0x000fea0003800000 */
.L_x_8626:
[----:B------:R-:W1:Y:S01]  /*4910*/  SYNCS.PHASECHK.TRANS64.TRYWAIT P3, [R61+URZ+0x388b0], R68 ;  /* 0x0388b0443d0075a7 */ /* 0x000e62000806017f */
[----:B------:R-:W-:Y:S04]  /*4920*/  BSSY B0, `(.L_x_8628) ;  /* 0x0000002000007945 */ /* 0x000fe80003800000 */
[----:B-1----:R-:W-:Y:S05]  /*4930*/  @!P3 BRA `(.L_x_8629) ;  /* 0x000001f800b4b947 */ /* 0x002fea0003800000 */
.L_x_8891:
[----:B------:R-:W-:Y:S05]  /*4940*/  BSYNC B0 ;  /* 0x0000000000007941 */ /* 0x000fea0003800000 */
.L_x_8628:
        /* <DEDUP_REMOVED lines=21> */
[----:B------:R-:W4:Y:S01]  /*4aa0*/  LDL R27, [R1+0x1c] ;  /* 0x00001c00011b7983 */ /* 0x000f220000100800 */
[----:B------:R-:W-:-:S03]  /*4ab0*/  ULDC UR4, c[0x0][0x320] ;  /* 0x0000c80000047ab9 */ /* 0x000fc60000000800 */
[----:B---3--:R-:W3:Y:S04]  /*4ac0*/  LDL R14, [R1+0x20] ;  /* 0x00002000010e7983 */ /* 0x008ee80000100800 */
[----:B------:R-:W5:Y:S01]  /*4ad0*/  LDL R26, [R1+0x24] ;  /* 0x00002400011a7983 */ /* 0x000f620000100800 */
[----:B------:R-:W-:Y:S01]  /*4ae0*/  ISETP.GE.AND P5, PT, R18, UR4, PT ;  /* 0x0000000412007c0c */ /* 0x000fe2000bfa6270 */
[----:B------:R-:W-:Y:S01]  /*4af0*/  IMAD R8, R185, 0x8000, R46 ;  /* 0x00008000b9087824 */ /* 0x000fe200078e022e */
[----:B------:R-:W-:Y:S01]  /*4b00*/  LOP3.LUT P3, RZ, R194, 0x4, RZ, 0xc0, !PT ;  /* 0x00000004c2ff7812 */ /* 0x000fe2000786c0ff */
[----:B------:R-:W5:Y:S02]  /*4b10*/  LDL R25, [R1+0x28] ;  /* 0x0000280001197983 */ /* 0x000f640000100800 */
[----:B------:R-:W-:-:S02]  /*4b20*/  IMAD R13, R8, 0x2, R17 ;  /* 0x00000002080d7824 */ /* 0x000fc400078e0211 */
[----:B------:R-:W5:Y:S04]  /*4b30*/  LDL R24, [R1+0x2c] ;  /* 0x00002c0001187983 */ /* 0x000f680000100800 */
[----:B------:R-:W5:Y:S01]  /*4b40*/  LDL R15, [R1+0x30] ;  /* 0x00003000010f7983 */ /* 0x000f620000100800 */
[----:B------:R-:W-:-:S03]  /*4b50*/  IADD3 R12, R8, 0x20, RZ ;  /* 0x00000020080c7810 */ /* 0x000fc60007ffe0ff */
[----:B------:R-:W1:Y:S01]  /*4b60*/  @!P5 LDS.128 R4, [R13+0x400] ;  /* 0x000400000d04d984 */ /* 0x000e620000000c00 */
[----:B------:R-:W-:Y:S01]  /*4b70*/  @P3 VIADD R12, R8, 0xffffffe0 ;  /* 0xffffffe0080c3836 */ /* 0x000fe20000000000 */
[-C--:B0-----:R-:W-:Y:S02]  /*4b80*/  @!P5 LEA R8, P3, R18, R11.reuse, 0x1 ;  /* 0x0000000b1208d211 */ /* 0x081fe400078608ff */
[----:B------:R-:W5:Y:S01]  /*4b90*/  LDL R62, [R1+0x38] ;  /* 0x00003800013e7983 */ /* 0x000f620000100800 */
[----:B------:R-:W-:Y:S01]  /*4ba0*/  IMAD R12, R12, 0x2, R17 ;  /* 0x000000020c0c7824 */ /* 0x000fe200078e0211 */
[----:B--2---:R-:W-:Y:S02]  /*4bb0*/  @!P5 LEA.HI.X R9, R18, R10, R19, 0x1, P3 ;  /* 0x0000000a1209d211 */ /* 0x004fe400018f0c13 */
[C---:B------:R-:W-:Y:S01]  /*4bc0*/  ISETP.GE.AND P3, PT, R184.reuse, UR4, PT ;  /* 0x00000004b8007c0c */ /* 0x040fe2000bf66270 */
[----:B------:R-:W2:Y:S04]  /*4bd0*/  LDL R55, [R1+0x3c] ;  /* 0x00003c0001377983 */ /* 0x000ea80000100800 */
[----:B------:R-:W2:Y:S04]  /*4be0*/  LDL R54, [R1+0x40] ;  /* 0x0000400001367983 */ /* 0x000ea80000100800 */
[----:B-1----:R0:W-:Y:S04]  /*4bf0*/  @!P5 ST.E.128 desc[UR40][R8.64], R4 ;  /* 0x000000040800d985 */ /* 0x0021e8000c101d28 */
[----:B------:R-:W1:Y:S01]  /*4c00*/  @!P3 LDS.128 R4, [R12+0x400] ;  /* 0x000400000c04b984 */ /* 0x000e620000000c00 */
[----:B0-----:R-:W-:-:S04]  /*4c10*/  @!P3 LEA R8, P5, R184, R11, 0x1 ;  /* 0x0000000bb808b211 */ /* 0x001fc800078a08ff */
[----:B------:R-:W-:Y:S02]  /*4c20*/  @!P3 LEA.HI.X R9, R184, R10, R199, 0x1, P5 ;  /* 0x0000000ab809b211 */ /* 0x000fe400028f0cc7 */
[----:B------:R-:W-:-:S03]  /*4c30*/  ISETP.GE.AND P5, PT, R226, UR4, PT ;  /* 0x00000004e2007c0c */ /* 0x000fc6000bfa6270 */
[----:B-1----:R0:W-:Y:S10]  /*4c40*/  @!P3 ST.E.128 desc[UR40][R8.64], R4 ;  /* 0x000000040800b985 */ /* 0x0021f4000c101d28 */
[----:B------:R-:W1:Y:S01]  /*4c50*/  @!P5 LDS.128 R4, [R13+0x2400] ;  /* 0x002400000d04d984 */ /* 0x000e620000000c00 */
[----:B0-----:R-:W-:-:S05]  /*4c60*/  @!P5 LEA R8, P3, R226, R11, 0x1 ;  /* 0x0000000be208d211 */ /* 0x001fca00078608ff */
[----:B----4-:R-:W-:Y:S01]  /*4c70*/  @!P5 IMAD.X R9, R10, 0x1, R27, P3 ;  /* 0x000000010a09d824 */ /* 0x010fe200018e061b */
[C---:B------:R-:W-:Y:S01]  /*4c80*/  ISETP.GE.AND P3, PT, R225.reuse, UR4, PT ;  /* 0x00000004e1007c0c */ /* 0x040fe2000bf66270 */
[----:B------:R-:W4:Y:S04]  /*4c90*/  LDL R27, [R1+0x44] ;  /* 0x00004400011b7983 */ /* 0x000f280000100800 */
[----:B-1----:R0:W-:Y:S08]  /*4ca0*/  @!P5 ST.E.128 desc[UR40][R8.64], R4 ;  /* 0x000000040800d985 */ /* 0x0021f0000c101d28 */
[----:B------:R-:W1:Y:S01]  /*4cb0*/  @!P3 LDS.128 R4, [R12+0x2400] ;  /* 0x002400000c04b984 */ /* 0x000e620000000c00 */
[----:B0-----:R-:W-:-:S05]  /*4cc0*/  @!P3 LEA R8, P5, R225, R11, 0x1 ;  /* 0x0000000be108b211 */ /* 0x001fca00078a08ff */
[----:B---3--:R-:W-:Y:S02]  /*4cd0*/  @!P3 IMAD.X R9, R10, 0x1, R14, P5 ;  /* 0x000000010a09b824 */ /* 0x008fe400028e060e */
[----:B------:R-:W3:Y:S01]  /*4ce0*/  LDL R14, [R1+0x34] ;  /* 0x00003400010e7983 */ /* 0x000ee20000100800 */
[----:B------:R-:W-:-:S03]  /*4cf0*/  ISETP.GE.AND P5, PT, R224, UR4, PT ;  /* 0x00000004e0007c0c */ /* 0x000fc6000bfa6270 */
[----:B-1----:R0:W-:Y:S10]  /*4d00*/  @!P3 ST.E.128 desc[UR40][R8.64], R4 ;  /* 0x000000040800b985 */ /* 0x0021f4000c101d28 */
[----:B------:R-:W1:Y:S01]  /*4d10*/  @!P5 LDS.128 R4, [R13+0x4400] ;  /* 0x004400000d04d984 */ /* 0x000e620000000c00 */
[----:B0-----:R-:W-:-:S05]  /*4d20*/  @!P5 LEA R8, P3, R224, R11, 0x1 ;  /* 0x0000000be008d211 */ /* 0x001fca00078608ff */
[----:B-----5:R-:W-:Y:S01]  /*4d30*/  @!P5 IMAD.X R9, R10, 0x1, R26, P3 ;  /* 0x000000010a09d824 */ /* 0x020fe200018e061a */
[C---:B------:R-:W-:Y:S01]  /*4d40*/  ISETP.GE.AND P3, PT, R223.reuse, UR4, PT ;  /* 0x00000004df007c0c */ /* 0x040fe2000bf66270 */
[----:B------:R-:W5:Y:S04]  /*4d50*/  LDL R26, [R1+0x48] ;  /* 0x00004800011a7983 */ /* 0x000f680000100800 */
[----:B-1----:R0:W-:Y:S08]  /*4d60*/  @!P5 ST.E.128 desc[UR40][R8.64], R4 ;  /* 0x000000040800d985 */ /* 0x0021f0000c101d28 */
[----:B------:R-:W1:Y:S01]  /*4d70*/  @!P3 LDS.128 R4, [R12+0x4400] ;  /* 0x004400000c04b984 */ /* 0x000e620000000c00 */
[----:B0-----:R-:W-:-:S05]  /*4d80*/  @!P3 LEA R8, P5, R223, R11, 0x1 ;  /* 0x0000000bdf08b211 */ /* 0x001fca00078a08ff */
[----:B------:R-:W-:Y:S01]  /*4d90*/  @!P3 IMAD.X R9, R10, 0x1, R25, P5 ;  /* 0x000000010a09b824 */ /* 0x000fe200028e0619 */
        /* <DEDUP_REMOVED lines=11> */
[----:B------:R-:W-:Y:S02]  /*4e50*/  @!P3 IMAD.X R9, R10, 0x1, R15, P5 ;  /* 0x000000010a09b824 */ /* 0x000fe400028e060f */
[----:B------:R-:W5:Y:S01]  /*4e60*/  LDL R15, [R1+0x4] ;  /* 0x00000400010f7983 */ /* 0x000f620000100800 */
[----:B------:R-:W-:-:S03]  /*4e70*/  ISETP.GE.AND P5, PT, R219, UR4, PT ;  /* 0x00000004db007c0c */ /* 0x000fc6000bfa6270 */
[----:B-1----:R0:W-:Y:S10]  /*4e80*/  @!P3 ST.E.128 desc[UR40][R8.64], R4 ;  /* 0x000000040800b985 */ /* 0x0021f4000c101d28 */
        /* <DEDUP_REMOVED lines=8> */
[----:B------:R-:W-:Y:S01]  /*4f10*/  @!P3 IMAD.X R9, R10, 0x1, R62, P5 ;  /* 0x000000010a09b824 */ /* 0x000fe200028e063e */
[----:B------:R-:W-:-:S04]  /*4f20*/  ISETP.GE.AND P5, PT, R217, UR4, PT ;  /* 0x00000004d9007c0c */ /* 0x000fc8000bfa6270 */
[----:B-1----:R0:W-:Y:S09]  /*4f30*/  @!P3 ST.E.128 desc[UR40][R8.64], R4 ;  /* 0x000000040800b985 */ /* 0x0021f2000c101d28 */
[----:B------:R-:W1:Y:S01]  /*4f40*/  @!P5 LDS.128 R4, [R13+0xa400] ;  /* 0x00a400000d04d984 */ /* 0x000e620000000c00 */
[----:B0-----:R-:W-:-:S05]  /*4f50*/  @!P5 LEA R8, P3, R217, R11, 0x1 ;  /* 0x0000000bd908d211 */ /* 0x001fca00078608ff */
[----:B--2---:R-:W-:Y:S01]  /*4f60*/  @!P5 IMAD.X R9, R10, 0x1, R55, P3 ;  /* 0x000000010a09d824 */ /* 0x004fe200018e0637 */
[----:B------:R-:W-:-:S04]  /*4f70*/  ISETP.GE.AND P3, PT, R216, UR4, PT ;  /* 0x00000004d8007c0c */ /* 0x000fc8000bf66270 */
[----:B-1----:R0:W-:Y:S09]  /*4f80*/  @!P5 ST.E.128 desc[UR40][R8.64], R4 ;  /* 0x000000040800d985 */ /* 0x0021f2000c101d28 */
[----:B------:R-:W1:Y:S01]  /*4f90*/  @!P3 LDS.128 R4, [R12+0xa400] ;  /* 0x00a400000c04b984 */ /* 0x000e620000000c00 */
[----:B0-----:R-:W-:-:S05]  /*4fa0*/  @!P3 LEA R8, P5, R216, R11, 0x1 ;  /* 0x0000000bd808b211 */ /* 0x001fca00078a08ff */
[----:B------:R-:W-:Y:S01]  /*4fb0*/  @!P3 IMAD.X R9, R10, 0x1, R54, P5 ;  /* 0x000000010a09b824 */ /* 0x000fe200028e0636 */
[----:B------:R-:W-:-:S04]  /*4fc0*/  ISETP.GE.AND P5, PT, R215, UR4, PT ;  /* 0x00000004d7007c0c */ /* 0x000fc8000bfa6270 */
[----:B-1----:R0:W-:Y:S09]  /*4fd0*/  @!P3 ST.E.128 desc[UR40][R8.64], R4 ;  /* 0x000000040800b985 */ /* 0x0021f2000c101d28 */
[----:B------:R-:W1:Y:S01]  /*4fe0*/  @!P5 LDS.128 R4, [R13+0xc400] ;  /* 0x00c400000d04d984 */ /* 0x000e620000000c00 */
[----:B0-----:R-:W-:-:S05]  /*4ff0*/  @!P5 LEA R8, P3, R215, R11, 0x1 ;  /* 0x0000000bd708d211 */ /* 0x001fca00078608ff */
[----:B----4-:R-:W-:Y:S01]  /*5000*/  @!P5 IMAD.X R9, R10, 0x1, R27, P3 ;  /* 0x000000010a09d824 */ /* 0x010fe200018e061b */
[----:B------:R-:W-:-:S04]  /*5010*/  ISETP.GE.AND P3, PT, R214, UR4, PT ;  /* 0x00000004d6007c0c */ /* 0x000fc8000bf66270 */
[----:B-1----:R0:W-:Y:S09]  /*5020*/  @!P5 ST.E.128 desc[UR40][R8.64], R4 ;  /* 0x000000040800d985 */ /* 0x0021f2000c101d28 */
[----:B------:R-:W1:Y:S01]  /*5030*/  @!P3 LDS.128 R4, [R12+0xc400] ;  /* 0x00c400000c04b984 */ /* 0x000e620000000c00 */
[----:B0-----:R-:W-:-:S05]  /*5040*/  @!P3 LEA R8, P5, R214, R11, 0x1 ;  /* 0x0000000bd608b211 */ /* 0x001fca00078a08ff */
[----:B-----5:R-:W-:Y:S01]  /*5050*/  @!P3 IMAD.X R9, R10, 0x1, R26, P5 ;  /* 0x000000010a09b824 */ /* 0x020fe200028e061a */
        /* <DEDUP_REMOVED lines=9> */
[----:B---3--:R-:W-:-:S05]  /*50f0*/  @!P3 IMAD.X R9, R10, 0x1, R14, P5 ;  /* 0x000000010a09b824 */ /* 0x008fca00028e060e */
[----:B-1----:R4:W-:Y:S03]  /*5100*/  @!P3 ST.E.128 desc[UR40][R8.64], R4 ;  /* 0x000000040800b985 */ /* 0x0029e6000c101d28 */
.L_x_8631:
[----:B------:R-:W-:Y:S05]  /*5110*/  BSYNC B0 ;  /* 0x0000000000007941 */ /* 0x000fea0003800000 */
.L_x_8630:
[----:B------:R-:W-:Y:S01]  /*5120*/  @!PT LDS RZ, [RZ] ;  /* 0x00000000fffff984 */ /* 0x000fe20000000800 */
[----:B------:R-:W-:Y:S01]  /*5130*/  @!PT LDS RZ, [RZ] ;  /* 0x00000000fffff984 */ /* 0x000fe20000000800 */
[----:B------:R-:W-:Y:S01]  /*5140*/  @!PT LDS RZ, [RZ] ;  /* 0x00000000fffff984 */ /* 0x000fe20000000800 */
[----:B------:R-:W-:Y:S01]  /*5150*/  @!PT LDS RZ, [RZ] ;  /* 0x00000000fffff984 */ /* 0x000fe20000000800 */
[----:B------:R5:W-:Y:S06]  /*5160*/  MEMBAR.ALL.CTA ;  /* 0x0000000000007992 */ /* 0x000bec0000008000 */
[----:B-----5:R-:W5:Y:S01]  /*5170*/  FENCE.VIEW.ASYNC.S ;  /* 0x00000000000073c6 */ /* 0x020f620000000000 */
[----:B-1----:R-:W-:Y:S01]  /*5180*/  @!P4 VIADD R61, R61, 0x388c0 ;  /* 0x000388c03d3dc836 */ /* 0x002fe20000000000 */
        /* <DEDUP_REMOVED lines=10> */
.L_x_8595:
[----:B------:R-:W4:Y:S01]  /*5230*/  LDL R4, [R1+0x7c] ;  /* 0x00007c0001047983 */ /* 0x000f220000100800 */
[----:B------:R-:W-:Y:S01]  /*5240*/  BSSY B0, `(.L_x_8633) ;  /* 0x0000005000007945 */ /* 0x000fe20003800000 */
[----:B----4-:R-:W-:-:S03]  /*5250*/  ISETP.NE.AND P0, PT, R4, 0x1, PT ;  /* 0x000000010400780c */ /* 0x010fc60003f05270 */
[----:B------:R-:W-:Y:S10]  /*5260*/  @P3 BRA `(.L_x_8634) ;  /* 0x0000000000083947 */ /* 0x000ff40003800000 */
[----:B------:R-:W1:Y:S02]  /*5270*/  FENCE.VIEW.ASYNC.G ;  /* 0x00000000000073c6 */ /* 0x000e640000000100 */
[----:B-1----:R-:W-:Y:S06]  /*5280*/  BAR.ARV 0xc, 0x180 ;  /* 0x0306000000007b1d */ /* 0x002fec0000002000 */
.L_x_8634:
[----:B------:R-:W-:Y:S05]  /*5290*/  BSYNC B0 ;  /* 0x0000000000007941 */ /* 0x000fea0003800000 */
.L_x_8633:
[----:B------:R-:W-:Y:S04]  /*52a0*/  BSSY B7, `(.L_x_8635) ;  /* 0x00010b7000077945 */ /* 0x000fe80003800000 */
[----:B------:R-:W-:Y:S05]  /*52b0*/  @!P0 BRA `(.L_x_8636) ;  /* 0x0000002000288947 */ /* 0x000fea0003800000 */
[----:B------:R-:W1:Y:S01]  /*52c0*/  LDC R0, c[0x0][0x448] ;  /* 0x00011200ff007b82 */ /* 0x000e620000000800 */
[----:B------:R-:W-:Y:S01]  /*52d0*/  VIADD R3, R213, 0x3f ;  /* 0x0000003fd5037836 */ /* 0x000fe20000000000 */
[----:B------:R-:W-:Y:S01]  /*52e0*/  BSSY B0, `(.L_x_8637) ;  /* 0x000002c000007945 */ /* 0x000fe20003800000 */
[----:B-1----:R-:W-:-:S13]  /*52f0*/  ISETP.NE.AND P0, PT, R0, 0x1, PT ;  /* 0x000000010000780c */ /* 0x002fda0003f05270 */
[----:B------:R-:W1:Y:S08]  /*5300*/  @P0 LDC R0, c[0x0][0x44c] ;  /* 0x00011300ff000b82 */ /* 0x000e700000000800 */
[----:B------:R-:W4:Y:S01]  /*5310*/  @P0 LDC R5, c[0x0][0x450] ;  /* 0x00011400ff050b82 */ /* 0x000f220000000800 */
[----:B-1----:R-:W-:-:S05]  /*5320*/  @P0 IMAD.HI.U32 R0, R3, R0, RZ ;  /* 0x0000000003000227 */ /* 0x002fca00078e00ff */
[----:B----4-:R-:W-:-:S05]  /*5330*/  @P0 SHF.R.U32.HI R3, RZ, R5, R0 ;  /* 0x00000005ff030219 */ /* 0x010fca0000011600 */
[----:B------:R-:W-:-:S05]  /*5340*/  IMAD.IADD R3, R38, 0x1, R3 ;  /* 0x0000000126037824 */ /* 0x000fca00078e0203 */
[----:B------:R-:W-:-:S04]  /*5350*/  SHF.R.S32.HI R0, RZ, 0x1f, R3 ;  /* 0x0000001fff007819 */ /* 0x000fc80000011403 */
[----:B------:R-:W-:Y:S01]  /*5360*/  LEA.HI R0, R0, R3, RZ, 0x6 ;  /* 0x0000000300007211 */ /* 0x000fe200078f30ff */
[----:B------:R-:W-:-:S03]  /*5370*/  IMAD.MOV.U32 R3, RZ, RZ, RZ ;  /* 0x000000ffff037224 */ /* 0x000fc600078e00ff */
[----:B------:R-:W-:-:S04]  /*5380*/  SHF.R.S32.HI R0, RZ, 0x6, R0 ;  /* 0x00000006ff007819 */ /* 0x000fc80000011400 */
[----:B--2---:R-:W-:-:S04]  /*5390*/  VIMNMX R10, R37, R0, PT ;  /* 0x00000000250a7248 */ /* 0x004fc80003fe0100 */
        /* <DEDUP_REMOVED lines=9> */
[----:B------:R-:W-:-:S05]  /*5430*/  IABS R8, R9 ;  /* 0x0000000900087213 */ /* 0x000fca0000000000 */
[----:B------:R-:W-:Y:S02]  /*5440*/  IMAD.MOV R8, RZ, RZ, -R8 ;  /* 0x000000ffff087224 */ /* 0x000fe400078e0a08 */
[----:B-1----:R-:W1:Y:S02]  /*5450*/  MUFU.RCP R4, R4 ;  /* 0x0000000400047308 */ /* 0x002e640000001000 */
[----:B-1---5:R-:W-:Y:S01]  /*5460*/  VIADD R2, R4, 0xffffffe ;  /* 0x0ffffffe04027836 */ /* 0x022fe20000000000 */
[----:B------:R-:W-:Y:S02]  /*5470*/  IABS R4, R0 ;  /* 0x0000000000047213 */ /* 0x000fe40000000000 */
[----:B------:R-:W-:-:S03]  /*5480*/  LOP3.LUT R0, R0, R9, RZ, 0x3c, !PT ;  /* 0x0000000900007212 */ /* 0x000fc600078e3cff */
[----:B------:R1:W2:Y:S01]  /*5490*/  F2I.FTZ.U32.TRUNC.NTZ R3, R2 ;  /* 0x0000000200037305 */ /* 0x0002a2000021f000 */
[----:B------:R-:W-:Y:S01]  /*54a0*/  ISETP.GE.AND P2, PT, R0, RZ, PT ;  /* 0x000000ff0000720c */ /* 0x000fe20003f46270 */
[----:B-1----:R-:W-:Y:S02]  /*54b0*/  IMAD.MOV.U32 R2, RZ, RZ, RZ ;  /* 0x000000ffff027224 */ /* 0x002fe400078e00ff */
[----:B--2---:R-:W-:-:S04]  /*54c0*/  IMAD.MOV R6, RZ, RZ, -R3 ;  /* 0x000000ffff067224 */ /* 0x004fc800078e0a03 */
        /* <DEDUP_REMOVED lines=13> */
.L_x_8638:
[----:B------:R-:W-:Y:S05]  /*55a0*/  BSYNC B0 ;  /* 0x0000000000007941 */ /* 0x000fea0003800000 */
.L_x_8637:
        /* <DEDUP_REMOVED lines=42> */
[----:B---3--:R-:W-:-:S02]  /*5850*/  CS2R R72, SRZ ;  /* 0x0000000000487805 */ /* 0x008fc4000001ff00 */
        /* <DEDUP_REMOVED lines=24> */
[----:B--2---:R-:W-:-:S05]  /*59e0*/  IMAD R0, R0, R3, RZ ;  /* 0x0000000300007224 */ /* 0x004fca00078e02ff */
[----:B------:R-:W-:-:S04]  /*59f0*/  VIADDMNMX R10, R0, R3, R10, PT ;  /* 0x00000003000a7246 */ /* 0x000fc8000380010a */
[----:B------:R-:W-:-:S13]  /*5a00*/  ISETP.GT.AND P1, PT, R10, R0, PT ;  /* 0x000000000a00720c */ /* 0x000fda0003f24270 */
[----:B------:R-:W-:Y:S05]  /*5a10*/  @!P1 BRA `(.L_x_8639) ;  /* 0x0000010000fc9947 */ /* 0x000fea0003800000 */
[----:B-----5:R-:W2:Y:S01]  /*5a20*/  LDL R2, [R1+0x70] ;  /* 0x0000700001027983 */ /* 0x020ea20000100800 */
[----:B------:R-:W-:Y:S01]  /*5a30*/  IMAD.MOV.U32 R5, RZ, RZ, 0x40000040 ;  /* 0x40000040ff057424 */ /* 0x000fe200078e00ff */
[----:B------:R-:W-:Y:S01]  /*5a40*/  BAR.SYNC.DEFER_BLOCKING 0xe, 0x100 ;  /* 0x0384000000007b1d */ /* 0x000fe20000010000 */
[----:B------:R-:W-:-:S03]  /*5a50*/  IMAD.MOV.U32 R9, RZ, RZ, 0x40000040 ;  /* 0x40000040ff097424 */ /* 0x000fc600078e00ff */
[----:B------:R-:W-:Y:S01]  /*5a60*/  R2UR UR7, R5 ;  /* 0x00000000050772ca */ /* 0x000fe200000e0000 */
[----:B------:R-:W-:Y:S01]  /*5a70*/  IMAD.MOV.U32 R7, RZ, RZ, 0x40000040 ;  /* 0x40000040ff077424 */ /* 0x000fe200078e00ff */
[----:B------:R-:W-:Y:S01]  /*5a80*/  ISETP.NE.AND P2, PT, R187, 0x3, PT ;  /* 0x00000003bb00780c */ /* 0x000fe20003f45270 */
[----:B------:R-:W-:Y:S01]  /*5a90*/  IMAD.MOV.U32 R5, RZ, RZ, 0x40000040 ;  /* 0x40000040ff057424 */ /* 0x000fe200078e00ff */
[----:B------:R-:W-:Y:S01]  /*5aa0*/  R2UR UR15, R9 ;  /* 0x00000000090f72ca */ /* 0x000fe200000e0000 */
[----:B------:R-:W-:Y:S01]  /*5ab0*/  IMAD.MOV.U32 R9, RZ, RZ, 0x40000040 ;  /* 0x40000040ff097424 */ /* 0x000fe200078e00ff */
[----:B------:R-:W-:Y:S01]  /*5ac0*/  R2UR UR11, R7 ;  /* 0x00000000070b72ca */ /* 0x000fe200000e0000 */
[----:B------:R-:W-:-:S03]  /*5ad0*/  IMAD.MOV.U32 R7, RZ, RZ, 0x40000040 ;  /* 0x40000040ff077424 */ /* 0x000fc600078e00ff */
[----:B------:R-:W-:Y:S02]  /*5ae0*/  R2UR UR9, R9 ;  /* 0x00000000090972ca */ /* 0x000fe400000e0000 */
[----:B------:R-:W-:Y:S01]  /*5af0*/  R2UR UR13, R7 ;  /* 0x00000000070d72ca */ /* 0x000fe200000e0000 */
[----:B------:R-:W-:Y:S01]  /*5b00*/  WARPGROUP.ARRIVE ;  /* 0x00000000000079c5 */ /* 0x000fe20000000000 */
[----:B--2---:R-:W1:Y:S02]  /*5b10*/  SHFL.IDX PT, R2, R2, RZ, 0x1f ;  /* 0x00001fff02027589 */ /* 0x004e6400000e0000 */
[----:B-1----:R-:W-:-:S04]  /*5b20*/  LEA.HI R3, R2, R2, RZ, 0x1 ;  /* 0x0000000202037211 */ /* 0x002fc800078f08ff */
[----:B------:R-:W-:-:S05]  /*5b30*/  LOP3.LUT R3, R3, 0x1fffe, RZ, 0xc0, !PT ;  /* 0x0001fffe03037812 */ /* 0x000fca00078ec0ff */
[----:B------:R-:W-:Y:S02]  /*5b40*/  IMAD.IADD R2, R2, 0x1, -R3 ;  /* 0x0000000102027824 */ /* 0x000fe400078e0a03 */
[----:B------:R-:W-:Y:S02]  /*5b50*/  VIADD R3, R17, 0x36400 ;  /* 0x0003640011037836 */ /* 0x000fe40000000000 */
[----:B------:R-:W-:-:S03]  /*5b60*/  IMAD R2, R2, 0x8000, R17 ;  /* 0x0000800002027824 */ /* 0x000fc600078e0211 */
[----:B------:R-:W-:Y:S01]  /*5b70*/  SHF.R.U32.HI R3, RZ, 0x4, R3 ;  /* 0x00000004ff037819 */ /* 0x000fe20000011603 */
[----:B------:R-:W-:-:S03]  /*5b80*/  VIADD R2, R2, 0x400 ;  /* 0x0000040002027836 */ /* 0x000fc60000000000 */
[----:B------:R-:W-:Y:S02]  /*5b90*/  LOP3.LUT R3, R3, 0x3fff, RZ, 0xc0, !PT ;  /* 0x00003fff03037812 */ /* 0x000fe400078ec0ff */
[----:B------:R-:W-:-:S04]  /*5ba0*/  SHF.R.U32.HI R2, RZ, 0x4, R2 ;  /* 0x00000004ff027819 */ /* 0x000fc80000011602 */
[----:B------:R-:W-:-:S04]  /*5bb0*/  LOP3.LUT R2, R2, 0x3fff, RZ, 0xc0, !PT ;  /* 0x00003fff02027812 */ /* 0x000fc800078ec0ff */
[----:B------:R-:W-:Y:S02]  /*5bc0*/  LOP3.LUT R14, R2, 0x2000000, RZ, 0xfc, !PT ;  /* 0x02000000020e7812 */ /* 0x000fe400078efcff */
[----:B------:R-:W-:Y:S01]  /*5bd0*/  LOP3.LUT R2, R3, 0x10000, RZ, 0xfc, !PT ;  /* 0x0001000003027812 */ /* 0x000fe200078efcff */
[----:B------:R-:W-:Y:S02]  /*5be0*/  IMAD.MOV.U32 R3, RZ, RZ, 0x40000040 ;  /* 0x40000040ff037424 */ /* 0x000fe400078e00ff */
[----:B------:R-:W-:Y:S01]  /*5bf0*/  IMAD R4, R22, 0x1000, R14 ;  /* 0x0000100016047824 */ /* 0x000fe200078e020e */
[----:B------:R-:W-:Y:S02]  /*5c00*/  R2UR UR4, R2 ;  /* 0x00000000020472ca */ /* 0x000fe400000e0000 */
[----:B------:R-:W-:Y:S01]  /*5c10*/  R2UR UR5, R3 ;  /* 0x00000000030572ca */ /* 0x000fe200000e0000 */
[C---:B------:R-:W-:Y:S01]  /*5c20*/  VIADD R8, R4.reuse, 0x100 ;  /* 0x0000010004087836 */ /* 0x040fe20000000000 */
[C---:B------:R-:W-:Y:S01]  /*5c30*/  R2UR UR6, R4.reuse ;  /* 0x00000000040672ca */ /* 0x040fe200000e0000 */
[----:B------:R-:W-:-:S02]  /*5c40*/  VIADD R6, R4, 0x80 ;  /* 0x0000008004067836 */ /* 0x000fc40000000000 */
        /* <DEDUP_REMOVED lines=30> */
.L_x_8640:
[----:B------:R-:W-:Y:S01]  /*5e30*/  VIADD R10, R10, 0xfffffffe ;  /* 0xfffffffe0a0a7836 */ /* 0x000fe20000000000 */
[----:B------:R-:W-:Y:S01]  /*5e40*/  BSSY B0, `(.L_x_8641) ;  /* 0x00000c3000007945 */ /* 0x000fe20003800000 */
[----:B0-----:R-:W-:-:S03]  /*5e50*/  IMAD R11, R22, 0x8, R17 ;  /* 0x00000008160b7824 */ /* 0x001fc600078e0211 */
[----:B------:R-:W-:Y:S01]  /*5e60*/  ISETP.GE.AND P0, PT, R10, R0, PT ;  /* 0x000000000a00720c */ /* 0x000fe20003f06270 */
[----:B------:R-:W-:-:S05]  /*5e70*/  VIADD R11, R11, 0x38860 ;  /* 0x000388600b0b7836 */ /* 0x000fca0000000000 */
[----:B------:R-:W-:-:S04]  /*5e80*/  PRMT R11, R190, 0x654, R11 ;  /* 0x00000654be0b7816 */ /* 0x000fc8000000000b */
[----:B------:R0:W-:Y:S03]  /*5e90*/  SYNCS.ARRIVE.TRANS64.RED.A1T0 RZ, [R11+URZ], RZ ;  /* 0x000000ff0bff79a7 */ /* 0x0001e6000810043f */
[----:B------:R-:W-:Y:S05]  /*5ea0*/  @!P0 BRA `(.L_x_8642) ;  /* 0x0000000800f08947 */ /* 0x000fea0003800000 */
[----:B------:R-:W-:-:S07]  /*5eb0*/  IMAD.MOV.U32 R15, RZ, RZ, R10 ;  /* 0x000000ffff0f7224 */ /* 0x000fce00078e000a */
.L_x_8644:
[----:B------:R-:W-:Y:S01]  /*5ec0*/  BAR.SYNC.DEFER_BLOCKING 0xe, 0x100 ;  /* 0x0384000000007b1d */ /* 0x000fe20000010000 */
[----:B-1----:R-:W-:Y:S01]  /*5ed0*/  IMAD R10, R22, 0x40, R193 ;  /* 0x00000040160a7824 */ /* 0x002fe200078e02c1 */
[----:B------:R-:W-:Y:S01]  /*5ee0*/  R2UR UR4, R2 ;  /* 0x00000000020472ca */ /* 0x000fe200000e0000 */
[----:B------:R-:W-:Y:S01]  /*5ef0*/  VIADD R22, R22, 0x1 ;  /* 0x0000000116167836 */ /* 0x000fe20000000000 */
[----:B------:R-:W-:Y:S01]  /*5f00*/  R2UR UR5, R3 ;  /* 0x00000000030572ca */ /* 0x000fe200000e0000 */
[----:B------:R-:W-:Y:S02]  /*5f10*/  IMAD R10, R10, 0x4, R17 ;  /* 0x000000040a0a7824 */ /* 0x000fe400078e0211 */
[----:B------:R-:W-:Y:S01]  /*5f20*/  IMAD.MOV.U32 R13, RZ, RZ, 0x40000040 ;  /* 0x40000040ff0d7424 */ /* 0x000fe200078e00ff */
[----:B------:R-:W-:-:S04]  /*5f30*/  ISETP.NE.AND P0, PT, R22, 0x2, PT ;  /* 0x000000021600780c */ /* 0x000fc80003f05270 */
[----:B------:R-:W-:Y:S01]  /*5f40*/  SEL R22, R22, RZ, P0 ;  /* 0x000000ff16167207 */ /* 0x000fe20000000000 */
[----:B0-----:R-:W0:Y:S04]  /*5f50*/  LDS R11, [R10+0x38400] ;  /* 0x038400000a0b7984 */ /* 0x001e280000000800 */
        /* <DEDUP_REMOVED lines=156> */
[----:B------:R-:W-:Y:S01]  /*6920*/  R2UR UR6, R10 ;  /* 0x000000000a0672ca */ /* 0x000fe200000e0000 */
[----:B------:R-:W-:Y:S01]  /*6930*/  IMAD.MOV.U32 R10, RZ, RZ, R15 ;  /* 0x000000ffff0a7224 */ /* 0x000fe200078e000f */
[----:B------:R-:W-:Y:S01]  /*6940*/  R2UR UR7, R11 ;  /* 0x000000000b0772ca */ /* 0x000fe200000e0000 */
[----:B------:R-:W-:Y:S01]  /*6950*/  VIADD R15, R15, 0xffffffff ;  /* 0xffffffff0f0f7836 */ /* 0x000fe20000000000 */
[----:B------:R-:W-:Y:S02]  /*6960*/  R2UR UR4, R4 ;  /* 0x00000000040472ca */ /* 0x000fe400000e0000 */
[----:B------:R-:W-:Y:S02]  /*6970*/  R2UR UR5, R5 ;  /* 0x00000000050572ca */ /* 0x000fe400000e0000 */
[----:B------:R-:W-:Y:S02]  /*6980*/  ISETP.GT.AND P1, PT, R10, R0, PT ;  /* 0x000000000a00720c */ /* 0x000fe40003f24270 */
[----:B------:R-:W-:-:S04]  /*6990*/  SEL R10, RZ, 0x1, P0 ;  /* 0x00000001ff0a7807 */ /* 0x000fc80000000000 */
[----:B------:R-:W-:Y:S01]  /*69a0*/  LOP3.LUT R23, R23, R10, RZ, 0x3c, !PT ;  /* 0x0000000a17177212 */ /* 0x000fe200078e3cff */
[----:B------:R-:W-:Y:S02]  /*69b0*/  WARPGROUP.DEPBAR.LE gsb0, 0x0 ;  /* 0x00008000000079c5 */ /* 0x000fe40000010000 */
[----:B------:R-:W-:-:S10]  /*69c0*/  WARPGROUP.ARRIVE ;  /* 0x00000000000079c5 */ /* 0x000fd40000000000 */
[----:B------:R-:W-:Y:S03]  /*69d0*/  HGMMA.64x256x16.F32 R24, gdesc[UR4].tnspB, R24, gsb0 ;  /* 0x43e00000041879f0 */ /* 0x000fe60008000818 */
[----:B------:R-:W-:Y:S02]  /*69e0*/  WARPGROUP.DEPBAR.LE gsb0, 0x0 ;  /* 0x00008000000079c5 */ /* 0x000fe40000010000 */
[----:B------:R-:W-:Y:S06]  /*69f0*/  BAR.ARV 0xf, 0x100 ;  /* 0x03c4000000007b1d */ /* 0x000fec0000002000 */
[----:B------:R-:W-:Y:S05]  /*6a00*/  @!P2 BRA `(.L_x_8643) ;  /* 0x000000000004a947 */ /* 0x000fea0003800000 */
[----:B------:R-:W-:Y:S01]  /*6a10*/  BPT.TRAP 0x1 ;  /* 0x000000040000795c */ /* 0x000fe20000300000 */
.L_x_8643:
[----:B------:R-:W-:-:S04]  /*6a20*/  IMAD R10, R22, 0x8, R17 ;  /* 0x00000008160a7824 */ /* 0x000fc800078e0211 */
[----:B------:R-:W-:-:S05]  /*6a30*/  VIADD R10, R10, 0x38860 ;  /* 0x000388600a0a7836 */ /* 0x000fca0000000000 */
[----:B------:R-:W-:-:S04]  /*6a40*/  PRMT R10, R190, 0x654, R10 ;  /* 0x00000654be0a7816 */ /* 0x000fc8000000000a */
[----:B------:R1:W-:Y:S01]  /*6a50*/  SYNCS.ARRIVE.TRANS64.RED.A1T0 RZ, [R10+URZ], RZ ;  /* 0x000000ff0aff79a7 */ /* 0x0003e2000810043f */
[----:B------:R-:W-:Y:S05]  /*6a60*/  @P1 BRA `(.L_x_8644) ;  /* 0xfffffff400141947 */ /* 0x000fea000383ffff */
.L_x_8642:
[----:B------:R-:W-:Y:S05]  /*6a70*/  BSYNC B0 ;  /* 0x0000000000007941 */ /* 0x000fea0003800000 */
.L_x_8641:
        /* <DEDUP_REMOVED lines=142> */
.L_x_8636:
[----:B------:R-:W1:Y:S01]  /*7360*/  LDC R0, c[0x0][0x448] ;  /* 0x00011200ff007b82 */ /* 0x000e620000000800 */
[----:B------:R-:W-:Y:S01]  /*7370*/  VIADD R3, R213, 0x3f ;  /* 0x0000003fd5037836 */ /* 0x000fe20000000000 */
[----:B------:R-:W-:Y:S01]  /*7380*/  BSSY B0, `(.L_x_8645) ;  /* 0x000002c000007945 */ /* 0x000fe20003800000 */
[----:B------:R-:W-:Y:S01]  /*7390*/  IMAD.MOV.U32 R169, RZ, RZ, RZ ;  /* 0x000000ffffa97224 */ /* 0x000fe200078e00ff */
[----:B-1----:R-:W-:-:S13]  /*73a0*/  ISETP.NE.AND P0, PT, R0, 0x1, PT ;  /* 0x000000010000780c */ /* 0x002fda0003f05270 */
[----:B------:R-:W1:Y:S08]  /*73b0*/  @P0 LDC R0, c[0x0][0x44c] ;  /* 0x00011300ff000b82 */ /* 0x000e700000000800 */
[----:B------:R-:W4:Y:S01]  /*73c0*/  @P0 LDC R5, c[0x0][0x450] ;  /* 0x00011400ff050b82 */ /* 0x000f220000000800 */
[----:B-1----:R-:W-:-:S05]  /*73d0*/  @P0 IMAD.HI.U32 R0, R3, R0, RZ ;  /* 0x0000000003000227 */ /* 0x002fca00078e00ff */
[----:B----4-:R-:W-:-:S05]  /*73e0*/  @P0 SHF.R.U32.HI R3, RZ, R5, R0 ;  /* 0x00000005ff030219 */ /* 0x010fca0000011600 */
[----:B------:R-:W-:-:S05]  /*73f0*/  IMAD.IADD R3, R38, 0x1, R3 ;  /* 0x0000000126037824 */ /* 0x000fca00078e0203 */
[----:B------:R-:W-:-:S04]  /*7400*/  SHF.R.S32.HI R0, RZ, 0x1f, R3 ;  /* 0x0000001fff007819 */ /* 0x000fc80000011403 */
[----:B------:R-:W-:-:S04]  /*7410*/  LEA.HI R0, R0, R3, RZ, 0x6 ;  /* 0x0000000300007211 */ /* 0x000fc800078f30ff */
        /* <DEDUP_REMOVED lines=11> */
[-C--:B0-----:R-:W-:Y:S02]  /*74d0*/  IABS R11, R9.reuse ;  /* 0x00000009000b7213 */ /* 0x081fe40000000000 */
        /* <DEDUP_REMOVED lines=22> */
.L_x_8646:
[----:B------:R-:W-:Y:S05]  /*7640*/  BSYNC B0 ;  /* 0x0000000000007941 */ /* 0x000fea0003800000 */
.L_x_8645:
        /* <DEDUP_REMOVED lines=68> */
[----:B------:R2:W-:Y:S01]  /*7a90*/  STL [R1+0xc], R0 ;  /* 0x00000c0001007387 */ /* 0x0005e20000100800 */
[----:B------:R-:W-:-:S04]  /*7aa0*/  VIADDMNMX R169, R0, R169, R10, PT ;  /* 0x000000a900a97246 */ /* 0x000fc8000380010a */
[----:B------:R-:W-:-:S13]  /*7ab0*/  ISETP.GT.AND P1, PT, R169, R0, PT ;  /* 0x00000000a900720c */ /* 0x000fda0003f24270 */
[----:B--2---:R-:W-:Y:S05]  /*7ac0*/  @!P1 BRA `(.L_x_8639) ;  /* 0x000000e000d09947 */ /* 0x004fea0003800000 */
        /* <DEDUP_REMOVED lines=18> */
[----:B------:R-:W1:Y:S01]  /*7bf0*/  LDC.64 R14, c[0x4][R14] ;  /* 0x010000000e0e7b82 */ /* 0x000e620000000a00 */
[----:B------:R-:W-:Y:S01]  /*7c00*/  ULDC.64 UR4, c[0x4][0x58] ;  /* 0x0100160000047ab9 */ /* 0x000fe20000000a00 */
[----:B------:R-:W-:Y:S02]  /*7c10*/  IMAD.U32 R6, RZ, RZ, UR6 ;  /* 0x00000006ff067e24 */ /* 0x000fe4000f8e00ff */
[----:B------:R-:W-:-:S02]  /*7c20*/  IMAD.U32 R7, RZ, RZ, UR7 ;  /* 0x00000007ff077e24 */ /* 0x000fc4000f8e00ff */
[----:B------:R-:W-:Y:S02]  /*7c30*/  IMAD.U32 R10, RZ, RZ, UR4 ;  /* 0x00000004ff0a7e24 */ /* 0x000fe4000f8e00ff */
[----:B0-----:R-:W-:Y:S02]  /*7c40*/  IMAD.U32 R11, RZ, RZ, UR5 ;  /* 0x00000005ff0b7e24 */ /* 0x001fe4000f8e00ff */
[----:B------:R-:W-:Y:S02]  /*7c50*/  IMAD.MOV.U32 R8, RZ, RZ, 0x70 ;  /* 0x00000070ff087424 */ /* 0x000fe400078e00ff */
[----:B------:R-:W-:Y:S02]  /*7c60*/  IMAD.MOV.U32 R12, RZ, RZ, 0x1 ;  /* 0x00000001ff0c7424 */ /* 0x000fe400078e00ff */
[----:B------:R-:W-:-:S07]  /*7c70*/  IMAD.MOV.U32 R13, RZ, RZ, RZ ;  /* 0x000000ffff0d7224 */ /* 0x000fce00078e00ff */
[----:B------:R-:W-:-:S07]  /*7c80*/  LEPC R20, `(.L_x_8648) ;  /* 0x000000001014794e */ /* 0x000fce0000000000 */
[----:B-1---5:R-:W-:Y:S05]  /*7c90*/  CALL.ABS.NOINC R14 ;  /* 0x000000000e007343 */ /* 0x022fea0003c00000 */
.L_x_8648:
[----:B------:R-:W-:Y:S05]  /*7ca0*/  BSYNC B6 ;  /* 0x0000000000067941 */ /* 0x000fea0003800000 */
.L_x_8647:
[----:B------:R-:W-:Y:S02]  /*7cb0*/  ULDC UR4, c[0x0][0x3f4] ;  /* 0x0000fd0000047ab9 */ /* 0x000fe40000000800 */
[----:B------:R-:W-:-:S13]  /*7cc0*/  ISETP.LT.AND P0, PT, RZ, UR4, PT ;  /* 0x00000004ff007c0c */ /* 0x000fda000bf01270 */
[----:B------:R-:W-:Y:S05]  /*7cd0*/  @P0 BRA `(.L_x_8649) ;  /* 0x0000000000400947 */ /* 0x000fea0003800000 */
[----:B------:R-:W2:Y:S02]  /*7ce0*/  LDL R20, [R1+0x68] ;  /* 0x0000680001147983 */ /* 0x000ea40000100800 */
[----:B--2---:R-:W-:-:S04]  /*7cf0*/  LEA.HI R0, R20, R20, RZ, 0x1 ;  /* 0x0000001414007211 */ /* 0x004fc800078f08ff */
[----:B------:R-:W-:-:S05]  /*7d00*/  LOP3.LUT R0, R0, 0xfffffffe, RZ, 0xc0, !PT ;  /* 0xfffffffe00007812 */ /* 0x000fca00078ec0ff */
[----:B------:R-:W-:-:S05]  /*7d10*/  IMAD.IADD R0, R20, 0x1, -R0 ;  /* 0x0000000114007824 */ /* 0x000fca00078e0a00 */
[----:B-----5:R-:W-:-:S04]  /*7d20*/  SHF.L.U32 R2, R0, 0x1f, RZ ;  /* 0x0000001f00027819 */ /* 0x020fc800000006ff */
[----:B------:R1:W2:Y:S03]  /*7d30*/  SYNCS.PHASECHK.TRANS64.TRYWAIT P0, [R17+URZ+0x38800], R2 ;  /* 0x03880002110075a7 */ /* 0x0002a6000800017f */
[----:B--2---:R-:W-:Y:S05]  /*7d40*/  @!P0 NANOSLEEP.SYNCS 0x989680 ;  /* 0x009896800000895d */ /* 0x004fea0003900000 */
[----:B------:R-:W2:Y:S01]  /*7d50*/  @!P0 SYNCS.PHASECHK.TRANS64 P0, [R17+URZ+0x38800], R2 ;  /* 0x03880002110085a7 */ /* 0x000ea2000800007f */
[----:B------:R-:W-:Y:S04]  /*7d60*/  BSSY B0, `(.L_x_8650) ;  /* 0x0000006000007945 */ /* 0x000fe80003800000 */
[----:B--2---:R-:W-:Y:S05]  /*7d70*/  @P0 BRA `(.L_x_8651) ;  /* 0x0000000000100947 */ /* 0x004fea0003800000 */
.L_x_8652:
[----:B--2---:R2:W3:Y:S02]  /*7d80*/  SYNCS.PHASECHK.TRANS64.TRYWAIT P0, [R17+URZ+0x38800], R2 ;  /* 0x03880002110075a7 */ /* 0x0044e4000800017f */
[----:B---3--:R-:W-:Y:S05]  /*7d90*/  @!P0 NANOSLEEP.SYNCS 0x989680 ;  /* 0x009896800000895d */ /* 0x008fea0003900000 */
[----:B------:R-:W3:Y:S02]  /*7da0*/  @!P0 SYNCS.PHASECHK.TRANS64 P0, [R17+URZ+0x38800], R2 ;  /* 0x03880002110085a7 */ /* 0x000ee4000800007f */
[----:B---3--:R-:W-:Y:S05]  /*7db0*/  @!P0 BRA `(.L_x_8652) ;  /* 0xfffffffc00f08947 */ /* 0x008fea000383ffff */
.L_x_8651:
[----:B------:R-:W-:Y:S05]  /*7dc0*/  BSYNC B0 ;  /* 0x0000000000007941 */ /* 0x000fea0003800000 */
.L_x_8650:
[----:B------:R-:W-:Y:S05]  /*7dd0*/  BRA `(.L_x_8653) ;  /* 0x0000002c00507947 */ /* 0x000fea0003800000 */
.L_x_8649:
        /* <DEDUP_REMOVED lines=31> */
.L_x_8655:
[----:B------:R-:W-:Y:S05]  /*7fd0*/  BSYNC B6 ;  /* 0x0000000000067941 */ /* 0x000fea0003800000 */
.L_x_8654:
        /* <DEDUP_REMOVED lines=43> */
.L_x_8897:
        /* <DEDUP_REMOVED lines=8> */
[----:B------:R-:W4:Y:S01]  /*8310*/  LDL R7, [R1+0x74] ;  /* 0x0000740001077983 */ /* 0x000f220000100800 */
[----:B------:R-:W-:Y:S01]  /*8320*/  ULDC UR4, c[0x0][0x3f4] ;  /* 0x0000fd0000047ab9 */ /* 0x000fe20000000800 */
[----:B---3--:R-:W-:Y:S01]  /*8330*/  IMAD.MOV.U32 R2, RZ, RZ, R5 ;  /* 0x000000ffff027224 */ /* 0x008fe200078e0005 */
[----:B------:R-:W-:Y:S01]  /*8340*/  ISETP.GE.AND P2, PT, R188, UR4, PT ;  /* 0x00000004bc007c0c */ /* 0x000fe2000bf46270 */
[----:B--2---:R-:W-:Y:S01]  /*8350*/  IMAD.MOV.U32 R3, RZ, RZ, R0 ;  /* 0x000000ffff037224 */ /* 0x004fe200078e0000 */
        /* <DEDUP_REMOVED lines=8> */
[-C--:B--2---:R-:W-:Y:S02]  /*83e0*/  @!P3 IADD3 R2, P0, R5, R4.reuse, RZ ;  /* 0x000000040502b210 */ /* 0x084fe40007f1e0ff */
[----:B0-----:R-:W-:-:S02]  /*83f0*/  @!P3 IADD3 R4, P1, R6, R4, RZ ;  /* 0x000000040604b210 */ /* 0x001fc40007f3e0ff */
[----:B----4-:R-:W-:Y:S02]  /*8400*/  @!P3 SHF.L.U64.HI R11, R209, 0x1, R7 ;  /* 0x00000001d10bb819 */ /* 0x010fe40000010207 */
[----:B------:R-:W-:-:S03]  /*8410*/  MOV R7, R8 ;  /* 0x0000000800077202 */ /* 0x000fc60000000f00 */
[----:B------:R-:W-:Y:S02]  /*8420*/  @!P3 IMAD.X R3, R0, 0x1, R11, P0 ;  /* 0x000000010003b824 */ /* 0x000fe400000e060b */
[----:B------:R-:W-:-:S03]  /*8430*/  @!P2 IMAD.WIDE R6, R188, 0x2, R6 ;  /* 0x00000002bc06a825 */ /* 0x000fc600078e0206 */
[----:B------:R0:W5:Y:S01]  /*8440*/  @!P3 LD.E.64 R24, desc[UR40][R2.64] ;  /* 0x000000280218b980 */ /* 0x000162000c101b00 */
[----:B------:R-:W-:-:S03]  /*8450*/  @!P3 IMAD.X R5, R8, 0x1, R11, P1 ;  /* 0x000000010805b824 */ /* 0x000fc600008e060b */
[----:B------:R0:W5:Y:S04]  /*8460*/  @!P2 LD.E.64 R28, desc[UR40][R6.64] ;  /* 0x00000028061ca980 */ /* 0x000168000c101b00 */
[----:B------:R0:W5:Y:S02]  /*8470*/  @!P3 LD.E.64 R20, desc[UR40][R4.64] ;  /* 0x000000280414b980 */ /* 0x000164000c101b00 */
.L_x_8660:
[----:B------:R-:W-:Y:S05]  /*8480*/  BSYNC B1 ;  /* 0x0000000000017941 */ /* 0x000fea0003800000 */
.L_x_8659:
[----:B--2--5:R-:W-:Y:S01]  /*8490*/  IMAD.MOV.U32 R0, RZ, RZ, R24 ;  /* 0x000000ffff007224 */ /* 0x024fe200078e0018 */
[----:B------:R-:W-:Y:S01]  /*84a0*/  UMOV UR4, 0xffffffff ;  /* 0xffffffff00047882 */ /* 0x000fe20000000000 */
[----:B0-----:R-:W-:Y:S02]  /*84b0*/  IMAD.MOV.U32 R2, RZ, RZ, R25 ;  /* 0x000000ffff027224 */ /* 0x001fe400078e0019 */
        /* <DEDUP_REMOVED lines=11> */
[----:B------:R-:W-:Y:S02]  /*8570*/  CS2R R2, SRZ ;  /* 0x0000000000027805 */ /* 0x000fe4000001ff00 */
[----:B------:R-:W-:Y:S01]  /*8580*/  PRMT R43, R43, 0x5410, R0 ;  /* 0x000054102b2b7816 */ /* 0x000fe20000000000 */
[----:B------:R-:W-:Y:S06]  /*8590*/  BRA.DIV UR4, `(.L_x_8661) ;  /* 0x000001c204247947 */ /* 0x000fec000b800000 */
[----:B---3--:R0:W2:Y:S04]  /*85a0*/  SHFL.IDX PT, R5, R10, 0x1, 0x1c1f ;  /* 0x003c1f000a057f89 */ /* 0x0080a800000e0000 */
[----:B------:R0:W3:Y:S04]  /*85b0*/  SHFL.IDX PT, R4, R9, 0x1, 0x1c1f ;  /* 0x003c1f0009047f89 */ /* 0x0000e800000e0000 */
[----:B------:R0:W0:Y:S04]  /*85c0*/  SHFL.IDX PT, R7, R31, 0x1, 0x1c1f ;  /* 0x003c1f001f077f89 */ /* 0x00002800000e0000 */
[----:B------:R0:W0:Y:S02]  /*85d0*/  SHFL.IDX PT, R14, R30, 0x1, 0x1c1f ;  /* 0x003c1f001e0e7f89 */ /* 0x00002400000e0000 */
.L_x_8903:
[----:B------:R-:W5:Y:S01]  /*85e0*/  LDL R6, [R1+0x68] ;  /* 0x0000680001067983 */ /* 0x000f620000100800 */
[----:B------:R-:W-:Y:S01]  /*85f0*/  VIADD R33, R33, 0x20 ;  /* 0x0000002021217836 */ /* 0x000fe20000000000 */
[----:B------:R-:W-:Y:S01]  /*8600*/  BSSY B1, `(.L_x_8662) ;  /* 0x0000023000017945 */ /* 0x000fe20003800000 */
[----:B01----:R-:W-:Y:S01]  /*8610*/  IMAD.SHL.U32 R30, R194, 0x40, RZ ;  /* 0x00000040c21e7824 */ /* 0x003fe200078e00ff */
[----:B------:R-:W-:Y:S02]  /*8620*/  CS2R R10, SRZ ;  /* 0x00000000000a7805 */ /* 0x000fe4000001ff00 */
[----:B----4-:R-:W-:Y:S02]  /*8630*/  CS2R R8, SRZ ;  /* 0x0000000000087805 */ /* 0x010fe4000001ff00 */
[----:B------:R-:W-:Y:S02]  /*8640*/  ISETP.GE.AND P0, PT, R33, R32, PT ;  /* 0x000000202100720c */ /* 0x000fe40003f06270 */
[----:B------:R-:W-:-:S02]  /*8650*/  CS2R R12, SRZ ;  /* 0x00000000000c7805 */ /* 0x000fc4000001ff00 */
        /* <DEDUP_REMOVED lines=13> */
[C---:B------:R-:W-:Y:S01]  /*8730*/  @!P3 IMAD.SHL.U32 R9, R209.reuse, 0x2, RZ ;  /* 0x00000002d109b824 */ /* 0x040fe200078e00ff */
[----:B------:R0:W5:Y:S04]  /*8740*/  @!P2 LD.E.64 R10, desc[UR40][R2.64] ;  /* 0x00000028020aa980 */ /* 0x000168000c101b00 */
[----:B------:R-:W-:Y:S02]  /*8750*/  @!P3 IADD3 R4, P0, R4, R9, RZ ;  /* 0x000000090404b210 */ /* 0x000fe40007f1e0ff */
[----:B------:R-:W-:Y:S01]  /*8760*/  CS2R R12, SRZ ;  /* 0x00000000000c7805 */ /* 0x000fe2000001ff00 */
[----:B0-----:R-:W-:Y:S02]  /*8770*/  IMAD.MOV.U32 R2, RZ, RZ, R14 ;  /* 0x000000ffff027224 */ /* 0x001fe400078e000e */
[----:B------:R-:W-:Y:S01]  /*8780*/  IMAD.MOV.U32 R3, RZ, RZ, R7 ;  /* 0x000000ffff037224 */ /* 0x000fe200078e0007 */
[----:B----4-:R-:W-:-:S02]  /*8790*/  @!P3 SHF.L.U64.HI R8, R209, 0x1, R6 ;  /* 0x00000001d108b819 */ /* 0x010fc40000010206 */
        /* <DEDUP_REMOVED lines=9> */
.L_x_8663:
[----:B------:R-:W-:Y:S05]  /*8830*/  BSYNC B1 ;  /* 0x0000000000017941 */ /* 0x000fea0003800000 */
.L_x_8662:
[----:B0-----:R-:W4:Y:S01]  /*8840*/  LDL R15, [R1+0x14] ;  /* 0x00001400010f7983 */ /* 0x001f220000100800 */
[----:B------:R-:W0:Y:S01]  /*8850*/  SYNCS.PHASECHK.TRANS64.TRYWAIT P0, [R17+URZ+0x38800], R34 ;  /* 0x03880022110075a7 */ /* 0x000e22000800017f */
[----:B--2---:R-:W-:Y:S01]  /*8860*/  LOP3.LUT R5, R30, 0x1c0, RZ, 0xc0, !PT ;  /* 0x000001c01e057812 */ /* 0x004fe200078ec0ff */
[----:B-----5:R-:W-:Y:S01]  /*8870*/  IMAD.MOV.U32 R6, RZ, RZ, R2 ;  /* 0x000000ffff067224 */ /* 0x020fe200078e0002 */
[----:B------:R-:W-:Y:S01]  /*8880*/  VIADDMNMX R31, R32, -R213, 0x40, PT ;  /* 0x00000040201f7446 */ /* 0x000fe200038009d5 */
[----:B------:R-:W-:Y:S01]  /*8890*/  IMAD.MOV.U32 R7, RZ, RZ, R11 ;  /* 0x000000ffff077224 */ /* 0x000fe200078e000b */
[----:B---3--:R-:W-:Y:S01]  /*88a0*/  LOP3.LUT R4, R5, 0x18, R18, 0xf8, !PT ;  /* 0x0000001805047812 */ /* 0x008fe200078ef812 */
[----:B------:R-:W-:Y:S01]  /*88b0*/  IMAD.MOV.U32 R14, RZ, RZ, R8 ;  /* 0x000000ffff0e7224 */ /* 0x000fe200078e0008 */
[----:B------:R-:W-:Y:S01]  /*88c0*/  SHF.R.U32.HI R5, RZ, 0x3, R5 ;  /* 0x00000003ff057819 */ /* 0x000fe20000011605 */
[----:B------:R-:W-:Y:S01]  /*88d0*/  BSSY B1, `(.L_x_8664) ;  /* 0x0000014000017945 */ /* 0x000fe20003800000 */
[----:B------:R-:W-:Y:S01]  /*88e0*/  PRMT R45, R6, 0x7610, R45 ;  /* 0x00007610062d7816 */ /* 0x000fe2000000002d */
[----:B------:R-:W-:Y:S01]  /*88f0*/  IMAD.MOV.U32 R6, RZ, RZ, R10 ;  /* 0x000000ffff067224 */ /* 0x000fe200078e000a */
[----:B------:R-:W-:Y:S01]  /*8900*/  LOP3.LUT R4, R4, R5, RZ, 0x3c, !PT ;  /* 0x0000000504047212 */ /* 0x000fe200078e3cff */
[----:B------:R-:W-:Y:S01]  /*8910*/  IMAD.MOV.U32 R5, RZ, RZ, R3 ;  /* 0x000000ffff057224 */ /* 0x000fe200078e0003 */
[----:B------:R-:W-:-:S02]  /*8920*/  PRMT R46, R7, 0x5410, R14 ;  /* 0x00005410072e7816 */ /* 0x000fc4000000000e */
[----:B------:R-:W-:Y:S01]  /*8930*/  PRMT R45, R45, 0x5410, R6 ;  /* 0x000054102d2d7816 */ /* 0x000fe20000000006 */
[----:B------:R-:W-:Y:S01]  /*8940*/  IMAD.MOV.U32 R6, RZ, RZ, R12 ;  /* 0x000000ffff067224 */ /* 0x000fe200078e000c */
[----:B------:R-:W-:Y:S01]  /*8950*/  PRMT R30, R5, 0x7610, R30 ;  /* 0x00007610051e7816 */ /* 0x000fe2000000001e */
[----:B------:R-:W-:Y:S01]  /*8960*/  IMAD.MOV.U32 R5, RZ, RZ, R9 ;  /* 0x000000ffff057224 */ /* 0x000fe200078e0009 */
[----:B------:R-:W-:Y:S02]  /*8970*/  LOP3.LUT P2, RZ, R194, 0x4, RZ, 0xc0, !PT ;  /* 0x00000004c2ff7812 */ /* 0x000fe4000784c0ff */
[----:B------:R-:W-:Y:S02]  /*8980*/  ISETP.GE.AND P1, PT, R192, R31, PT ;  /* 0x0000001fc000720c */ /* 0x000fe40003f26270 */
[----:B------:R-:W-:Y:S01]  /*8990*/  PRMT R30, R30, 0x5410, R5 ;  /* 0x000054101e1e7816 */ /* 0x000fe20000000005 */
[----:B------:R-:W-:Y:S01]  /*89a0*/  IMAD.MOV.U32 R5, RZ, RZ, R13 ;  /* 0x000000ffff057224 */ /* 0x000fe200078e000d */
[----:B------:R-:W-:Y:S01]  /*89b0*/  PRMT R47, R6, 0x7610, R47 ;  /* 0x00007610062f7816 */ /* 0x000fe2000000002f */
[----:B----4-:R-:W-:-:S04]  /*89c0*/  IMAD R4, R15, 0x200, R4 ;  /* 0x000002000f047824 */ /* 0x010fc800078e0204 */
[----:B------:R-:W-:-:S04]  /*89d0*/  IMAD R15, R4, 0x2, R17 ;  /* 0x00000002040f7824 */ /* 0x000fc800078e0211 */
[C---:B------:R-:W-:Y:S02]  /*89e0*/  VIADD R4, R15.reuse, 0x20400 ;  /* 0x000204000f047836 */ /* 0x040fe40000000000 */
[----:B------:R-:W-:Y:S01]  /*89f0*/  VIADD R14, R15, 0x20440 ;  /* 0x000204400f0e7836 */ /* 0x000fe20000000000 */
[----:B0-----:R-:W-:Y:S06]  /*8a00*/  @!P0 BRA `(.L_x_8665) ;  /* 0x000001bc00788947 */ /* 0x001fec0003800000 */
.L_x_8904:
[----:B------:R-:W-:Y:S05]  /*8a10*/  BSYNC B1 ;  /* 0x0000000000017941 */ /* 0x000fea0003800000 */
.L_x_8664:
        /* <DEDUP_REMOVED lines=51> */
.L_x_8669:
[----:B------:R-:W-:Y:S05]  /*8d50*/  BSYNC B2 ;  /* 0x0000000000027941 */ /* 0x000fea0003800000 */
.L_x_8668:
        /* <DEDUP_REMOVED lines=14> */
[C---:B0-----:R-:W-:Y:S01]  /*8e40*/  FMUL.FTZ R34, R25.reuse, R27 ;  /* 0x0000001b19227220 */ /* 0x041fe20000410000 */
        /* <DEDUP_REMOVED lines=28> */
.L_x_8667:
[----:B------:R-:W-:Y:S05]  /*9010*/  BSYNC B1 ;  /* 0x0000000000017941 */ /* 0x000fea0003800000 */
.L_x_8666:
        /* <DEDUP_REMOVED lines=50> */
.L_x_8672:
[----:B------:R-:W-:Y:S05]  /*9340*/  BSYNC B1 ;  /* 0x0000000000017941 */ /* 0x000fea0003800000 */
.L_x_8671:
[----:B------:R-:W-:Y:S05]  /*9350*/  @P1 BRA `(.L_x_8670) ;  /* 0x0000001400cc1947 */ /* 0x000fea0003800000 */
[----:B-1----:R-:W1:Y:S01]  /*9360*/  LDS.128 R4, [R14+0x1000] ;  /* 0x001000000e047984 */ /* 0x002e620000000c00 */
        /* <DEDUP_REMOVED lines=8> */
[----:B-1----:R-:W-:-:S02]  /*93f0*/  HADD2.F32 R9, -RZ, R7.H1_H1 ;  /* 0x30000007ff097230 */ /* 0x002fc40000004100 */
[--C-:B------:R-:W-:Y:S02]  /*9400*/  HADD2.F32 R2, -RZ, R4.reuse.H0_H0 ;  /* 0x20000004ff027230 */ /* 0x100fe40000004100 */
[----:B------:R-:W-:Y:S02]  /*9410*/  HADD2.F32 R4, -RZ, R4.H1_H1 ;  /* 0x30000004ff047230 */ /* 0x000fe40000004100 */
[C---:B------:R-:W-:Y:S01]  /*9420*/  FMUL.FTZ R15, R9.reuse, R12 ;  /* 0x0000000c090f7220 */ /* 0x040fe20000410000 */
[----:B------:R-:W-:Y:S02]  /*9430*/  HADD2.F32 R8, -RZ, R7.H0_H0 ;  /* 0x20000007ff087230 */ /* 0x000fe40000004100 */
[----:B------:R-:W-:Y:S01]  /*9440*/  FMUL.FTZ R21, R9, R10 ;  /* 0x0000000a09157220 */ /* 0x000fe20000410000 */
[--C-:B------:R-:W-:Y:S02]  /*9450*/  HADD2.F32 R7, -RZ, R6.reuse.H0_H0 ;  /* 0x20000006ff077230 */ /* 0x100fe40000004100 */
[----:B------:R-:W-:Y:S01]  /*9460*/  FMUL.FTZ R9, R4, R13 ;  /* 0x0000000d04097220 */ /* 0x000fe20000410000 */
[----:B------:R-:W-:-:S02]  /*9470*/  HADD2.F32 R6, -RZ, R6.H1_H1 ;  /* 0x30000006ff067230 */ /* 0x000fc40000004100 */
[----:B------:R-:W-:Y:S01]  /*9480*/  FFMA.FTZ R20, R8, R10, -R15 ;  /* 0x0000000a08147223 */ /* 0x000fe2000001080f */
[-C--:B------:R-:W-:Y:S01]  /*9490*/  FMUL.FTZ R15, R4, R11.reuse ;  /* 0x0000000b040f7220 */ /* 0x080fe20000410000 */
[----:B------:R-:W-:Y:S01]  /*94a0*/  FFMA.FTZ R11, R2, R11, -R9 ;  /* 0x0000000b020b7223 */ /* 0x000fe20000010809 */
[--C-:B------:R-:W-:Y:S02]  /*94b0*/  HADD2.F32 R9, -RZ, R30.reuse.H1_H1 ;  /* 0x3000001eff097230 */ /* 0x100fe40000004100 */
[----:B------:R-:W-:Y:S01]  /*94c0*/  FFMA.FTZ R21, R8, R12, R21 ;  /* 0x0000000c08157223 */ /* 0x000fe20000010015 */
[--C-:B------:R-:W-:Y:S02]  /*94d0*/  HADD2.F32 R3, -RZ, R5.reuse.H0_H0 ;  /* 0x20000005ff037230 */ /* 0x100fe40000004100 */
[----:B------:R-:W-:Y:S01]  /*94e0*/  FFMA.FTZ R2, R2, R13, R15 ;  /* 0x0000000d02027223 */ /* 0x000fe2000001000f */
[----:B------:R-:W-:Y:S02]  /*94f0*/  HADD2.F32 R30, -RZ, R30.H0_H0 ;  /* 0x2000001eff1e7230 */ /* 0x000fe40000004100 */
[----:B------:R-:W-:Y:S01]  /*9500*/  FMUL.FTZ R10, R6, R9 ;  /* 0x00000009060a7220 */ /* 0x000fe20000410000 */
[----:B------:R-:W-:-:S02]  /*9510*/  HADD2.F32 R5, -RZ, R5.H1_H1 ;  /* 0x30000005ff057230 */ /* 0x000fc40000004100 */
[----:B------:R-:W-:Y:S02]  /*9520*/  HADD2.F32 R8, -RZ, R24.H0_H0 ;  /* 0x20000018ff087230 */ /* 0x000fe40000004100 */
[-C--:B------:R-:W-:Y:S01]  /*9530*/  FMUL.FTZ R12, R6, R30.reuse ;  /* 0x0000001e060c7220 */ /* 0x080fe20000410000 */
[----:B------:R-:W-:Y:S02]  /*9540*/  HADD2.F32 R4, -RZ, R25.H0_H0 ;  /* 0x20000019ff047230 */ /* 0x000fe40000004100 */
[----:B------:R-:W-:Y:S01]  /*9550*/  FFMA.FTZ R10, R7, R30, -R10 ;  /* 0x0000001e070a7223 */ /* 0x000fe2000001080a */
[----:B------:R-:W-:Y:S01]  /*9560*/  FMUL.FTZ R6, R5, R8 ;  /* 0x0000000805067220 */ /* 0x000fe20000410000 */
[----:B------:R-:W-:Y:S01]  /*9570*/  FFMA.FTZ R9, R7, R9, R12 ;  /* 0x0000000907097223 */ /* 0x000fe2000001000c */
[----:B------:R-:W-:Y:S01]  /*9580*/  FMUL.FTZ R13, R5, R4 ;  /* 0x00000004050d7220 */ /* 0x000fe20000410000 */
        /* <DEDUP_REMOVED lines=8> */
.L_x_8657:
        /* <DEDUP_REMOVED lines=37> */
[----:B------:R-:W3:Y:S04]  /*9860*/  SHFL.IDX PT, R0, R25, RZ, 0x1c1f ;  /* 0x001c1fff19007589 */ /* 0x000ee800000e0000 */
[----:B------:R-:W4:Y:S04]  /*9870*/  SHFL.IDX PT, R14, R34, RZ, 0x1c1f ;  /* 0x001c1fff220e7589 */ /* 0x000f2800000e0000 */
[----:B------:R-:W5:Y:S01]  /*9880*/  SHFL.IDX PT, R3, R27, RZ, 0x1c1f ;  /* 0x001c1fff1b037589 */ /* 0x000f6200000e0000 */
[----:B-1----:R-:W-:-:S04]  /*9890*/  ISETP.GE.AND P0, PT, R18, R37, PT ;  /* 0x000000251200720c */ /* 0x002fc80003f06270 */
[----:B------:R-:W-:-:S13]  /*98a0*/  ISETP.GE.OR P1, PT, R33, R24, P0 ;  /* 0x000000182100720c */ /* 0x000fda0000726670 */
[C---:B------:R-:W-:Y:S01]  /*98b0*/  @!P1 IMAD.SHL.U32 R5, R18.reuse, 0x2, RZ ;  /* 0x0000000212059824 */ /* 0x040fe200078e00ff */
[----:B------:R-:W-:-:S04]  /*98c0*/  @!P1 SHF.L.U64.HI R6, R18, 0x1, R19 ;  /* 0x0000000112069819 */ /* 0x000fc80000010213 */
[----:B--2---:R-:W-:-:S05]  /*98d0*/  @!P1 IADD3 R8, P2, R2, R5, RZ ;  /* 0x0000000502089210 */ /* 0x004fca0007f5e0ff */
[----:B---3--:R-:W-:Y:S01]  /*98e0*/  @!P1 IMAD.X R9, R0, 0x1, R6, P2 ;  /* 0x0000000100099824 */ /* 0x008fe200010e0606 */
[----:B----4-:R-:W-:-:S05]  /*98f0*/  @!P1 IADD3 R4, P2, R14, R5, RZ ;  /* 0x000000050e049210 */ /* 0x010fca0007f5e0ff */
[----:B0-----:R-:W2:Y:S01]  /*9900*/  @!P1 LD.E.128 R8, desc[UR40][R8.64] ;  /* 0x0000002808089980 */ /* 0x001ea2000c101d00 */
[----:B-----5:R-:W-:-:S06]  /*9910*/  @!P1 IMAD.X R5, R3, 0x1, R6, P2 ;  /* 0x0000000103059824 */ /* 0x020fcc00010e0606 */
[----:B------:R-:W3:Y:S01]  /*9920*/  @!P1 LD.E.128 R4, desc[UR40][R4.64] ;  /* 0x0000002804049980 */ /* 0x000ee2000c101d00 */
[----:B------:R-:W-:Y:S02]  /*9930*/  CS2R R2, SRZ ;  /* 0x0000000000027805 */ /* 0x000fe4000001ff00 */
[----:B------:R-:W-:Y:S02]  /*9940*/  CS2R R20, SRZ ;  /* 0x0000000000147805 */ /* 0x000fe4000001ff00 */
[----:B------:R-:W-:Y:S01]  /*9950*/  CS2R R28, SRZ ;  /* 0x00000000001c7805 */ /* 0x000fe2000001ff00 */
[----:B------:R-:W0:Y:S01]  /*9960*/  SHFL.IDX PT, R25, R25, 0x1, 0x1c1f ;  /* 0x003c1f0019197f89 */ /* 0x000e2200000e0000 */
[----:B------:R-:W-:-:S03]  /*9970*/  CS2R R30, SRZ ;  /* 0x00000000001e7805 */ /* 0x000fc6000001ff00 */
[----:B------:R-:W1:Y:S04]  /*9980*/  SHFL.IDX PT, R14, R34, 0x1, 0x1c1f ;  /* 0x003c1f00220e7f89 */ /* 0x000e6800000e0000 */
[----:B------:R-:W4:Y:S04]  /*9990*/  SHFL.IDX PT, R27, R27, 0x1, 0x1c1f ;  /* 0x003c1f001b1b7f89 */ /* 0x000f2800000e0000 */
[----:B------:R5:W0:Y:S01]  /*99a0*/  SHFL.IDX PT, R26, R32, 0x1, 0x1c1f ;  /* 0x003c1f00201a7f89 */ /* 0x000a2200000e0000 */
[----:B--2---:R-:W-:Y:S02]  /*99b0*/  @!P1 IMAD.MOV.U32 R2, RZ, RZ, R8 ;  /* 0x000000ffff029224 */ /* 0x004fe400078e0008 */
[----:B------:R-:W-:-:S02]  /*99c0*/  @!P1 IMAD.MOV.U32 R20, RZ, RZ, R10 ;  /* 0x000000ffff149224 */ /* 0x000fc400078e000a */
[----:B------:R-:W-:Y:S02]  /*99d0*/  IMAD.MOV.U32 R0, RZ, RZ, R2 ;  /* 0x000000ffff007224 */ /* 0x000fe400078e0002 */
[----:B------:R-:W-:Y:S02]  /*99e0*/  @!P1 IMAD.MOV.U32 R3, RZ, RZ, R9 ;  /* 0x000000ffff039224 */ /* 0x000fe400078e0009 */
[----:B---3--:R-:W-:Y:S01]  /*99f0*/  @!P1 IMAD.MOV.U32 R29, RZ, RZ, R5 ;  /* 0x000000ffff1d9224 */ /* 0x008fe200078e0005 */
[----:B------:R-:W-:Y:S01]  /*9a00*/  PRMT R54, R54, 0x5410, R0 ;  /* 0x0000541036367816 */ /* 0x000fe20000000000 */
[----:B------:R-:W-:Y:S02]  /*9a10*/  IMAD.MOV.U32 R0, RZ, RZ, R20 ;  /* 0x000000ffff007224 */ /* 0x000fe400078e0014 */
[----:B------:R-:W-:Y:S02]  /*9a20*/  @!P1 IMAD.MOV.U32 R30, RZ, RZ, R6 ;  /* 0x000000ffff1e9224 */ /* 0x000fe400078e0006 */
[----:B------:R-:W-:Y:S01]  /*9a30*/  @!P1 IMAD.MOV.U32 R21, RZ, RZ, R11 ;  /* 0x000000ffff159224 */ /* 0x000fe200078e000b */
[----:B------:R-:W-:Y:S01]  /*9a40*/  PRMT R35, R0, 0x7610, R35 ;  /* 0x0000761000237816 */ /* 0x000fe20000000023 */
[----:B------:R-:W-:-:S02]  /*9a50*/  @!P1 IMAD.MOV.U32 R28, RZ, RZ, R4 ;  /* 0x000000ffff1c9224 */ /* 0x000fc400078e0004 */
[----:B------:R-:W-:Y:S02]  /*9a60*/  @!P1 IMAD.MOV.U32 R31, RZ, RZ, R7 ;  /* 0x000000ffff1f9224 */ /* 0x000fe400078e0007 */
[----:B------:R-:W-:Y:S02]  /*9a70*/  IMAD.MOV.U32 R4, RZ, RZ, R29 ;  /* 0x000000ffff047224 */ /* 0x000fe400078e001d */
[----:B------:R-:W-:Y:S02]  /*9a80*/  IMAD.MOV.U32 R5, RZ, RZ, R30 ;  /* 0x000000ffff057224 */ /* 0x000fe400078e001e */
[----:B------:R-:W-:Y:S01]  /*9a90*/  IMAD.MOV.U32 R12, RZ, RZ, R3 ;  /* 0x000000ffff0c7224 */ /* 0x000fe200078e0003 */
[----:B------:R-:W-:Y:S01]  /*9aa0*/  PRMT R47, R4, 0x7610, R47 ;  /* 0x00007610042f7816 */ /* 0x000fe2000000002f */
[----:B------:R-:W-:Y:S01]  /*9ab0*/  IMAD.MOV.U32 R8, RZ, RZ, R21 ;  /* 0x000000ffff087224 */ /* 0x000fe200078e0015 */
[----:B------:R-:W-:Y:S01]  /*9ac0*/  PRMT R55, R5, 0x7610, R55 ;  /* 0x0000761005377816 */ /* 0x000fe20000000037 */
[----:B------:R-:W-:Y:S01]  /*9ad0*/  IMAD.MOV.U32 R0, RZ, RZ, R28 ;  /* 0x000000ffff007224 */ /* 0x000fe200078e001c */
[----:B------:R-:W-:Y:S01]  /*9ae0*/  PRMT R46, R12, 0x7610, R46 ;  /* 0x000076100c2e7816 */ /* 0x000fe2000000002e */
[----:B------:R-:W-:Y:S01]  /*9af0*/  IMAD.MOV.U32 R6, RZ, RZ, R31 ;  /* 0x000000ffff067224 */ /* 0x000fe200078e001f */
[----:B-----5:R-:W-:-:S02]  /*9b00*/  PRMT R32, R8, 0x7610, R32 ;  /* 0x0000761008207816 */ /* 0x020fc40000000020 */
[----:B------:R-:W-:Y:S02]  /*9b10*/  CS2R R4, SRZ ;  /* 0x0000000000047805 */ /* 0x000fe4000001ff00 */
[----:B------:R-:W-:Y:S02]  /*9b20*/  PRMT R54, R0, 0x7610, R54 ;  /* 0x0000761000367816 */ /* 0x000fe40000000036 */
[----:B01--4-:R-:W-:-:S07]  /*9b30*/  PRMT R50, R6, 0x7610, R50 ;  /* 0x0000761006327816 */ /* 0x013fce0000000032 */
.L_x_8914:
        /* <DEDUP_REMOVED lines=24> */
.L_x_8675:
[----:B------:R-:W-:Y:S05]  /*9cc0*/  BSYNC B1 ;  /* 0x0000000000017941 */ /* 0x000fea0003800000 */
.L_x_8674:
[----:B------:R-:W0:Y:S01]  /*9cd0*/  SYNCS.PHASECHK.TRANS64.TRYWAIT P1, [R17+URZ+0x38800], R12 ;  /* 0x0388000c110075a7 */ /* 0x000e22000802017f */
[----:B------:R-:W-:Y:S01]  /*9ce0*/  VIADDMNMX R13, R24, -R213, 0x40, PT ;  /* 0x00000040180d7446 */ /* 0x000fe200038009d5 */
        /* <DEDUP_REMOVED lines=14> */
[----:B------:R-:W-:-:S03]  /*9dd0*/  IMAD.IADD R36, R18, 0x1, R37 ;  /* 0x0000000112247824 */ /* 0x000fc600078e0225 */
[----:B------:R-:W-:Y:S01]  /*9de0*/  PRMT R57, R15, 0x5410, R24 ;  /* 0x000054100f397816 */ /* 0x000fe20000000018 */
[----:B0-----:R-:W-:Y:S06]  /*9df0*/  @!P1 BRA `(.L_x_8677) ;  /* 0x000001ac00f89947 */ /* 0x001fec0003800000 */
.L_x_8915:
[----:B------:R-:W-:Y:S05]  /*9e00*/  BSYNC B1 ;  /* 0x0000000000017941 */ /* 0x000fea0003800000 */
.L_x_8676:
[----:B------:R-:W-:Y:S01]  /*9e10*/  BSSY B1, `(.L_x_8678) ;  /* 0x0000064000017945 */ /* 0x000fe20003800000 */
[----:B------:R-:W-:Y:S01]  /*9e20*/  IMAD.MOV.U32 R33, RZ, RZ, R10 ;  /* 0x000000ffff217224 */ /* 0x000fe200078e000a */
[----:B------:R-:W-:Y:S01]  /*9e30*/  LOP3.LUT R36, R36, 0x38, RZ, 0xc0, !PT ;  /* 0x0000003824247812 */ /* 0x000fe200078ec0ff */
[----:B------:R-:W-:Y:S01]  /*9e40*/  IMAD.MOV.U32 R34, RZ, RZ, R11 ;  /* 0x000000ffff227224 */ /* 0x000fe200078e000b */
[----:B------:R-:W-:Y:S06]  /*9e50*/  @P2 BRA `(.L_x_8679) ;  /* 0x00000004007c2947 */ /* 0x000fec0003800000 */
[----:B------:R-:W2:Y:S01]  /*9e60*/  LDL R25, [R1+0x14] ;  /* 0x0000140001197983 */ /* 0x000ea20000100800 */
[----:B0-----:R-:W-:Y:S01]  /*9e70*/  IMAD.SHL.U32 R12, R194, 0x40, RZ ;  /* 0x00000040c20c7824 */ /* 0x001fe200078e00ff */
[--C-:B------:R-:W-:Y:S01]  /*9e80*/  SHF.R.U64 R28, R28, 0x10, R29.reuse ;  /* 0x000000101c1c7819 */ /* 0x100fe2000000121d */
[----:B------:R-:W-:Y:S01]  /*9e90*/  HADD2.F32 R47, -RZ, R47.H0_H0 ;  /* 0x2000002fff2f7230 */ /* 0x000fe20000004100 */
[----:B------:R-:W-:Y:S01]  /*9ea0*/  SHF.R.U32.HI R49, RZ, 0x10, R29 ;  /* 0x00000010ff317819 */ /* 0x000fe2000001161d */
[----:B------:R-:W-:Y:S01]  /*9eb0*/  HADD2.F32 R46, -RZ, R46.H0_H0 ;  /* 0x2000002eff2e7230 */ /* 0x000fe20000004100 */
[----:B------:R-:W-:Y:S01]  /*9ec0*/  LOP3.LUT R13, R12, 0x1c0, RZ, 0xc0, !PT ;  /* 0x000001c00c0d7812 */ /* 0x000fe200078ec0ff */
[----:B------:R-:W-:Y:S01]  /*9ed0*/  HADD2.F32 R50, -RZ, R50.H0_H0 ;  /* 0x20000032ff327230 */ /* 0x000fe20000004100 */
[----:B------:R-:W-:Y:S01]  /*9ee0*/  SHF.R.U64 R2, R2, 0x10, R3 ;  /* 0x0000001002027819 */ /* 0x000fe20000001203 */
[----:B------:R-:W-:Y:S01]  /*9ef0*/  HADD2.F32 R49, -RZ, R49.H0_H0 ;  /* 0x20000031ff317230 */ /* 0x000fe20000004100 */
[----:B------:R-:W-:-:S02]  /*9f00*/  LOP3.LUT R12, R13, 0x38, R18, 0xf8, !PT ;  /* 0x000000380d0c7812 */ /* 0x000fc400078ef812 */
[----:B------:R-:W-:Y:S02]  /*9f10*/  SHF.R.U32.HI R15, RZ, 0x3, R13 ;  /* 0x00000003ff0f7819 */ /* 0x000fe4000001160d */
[----:B------:R-:W-:Y:S02]  /*9f20*/  SHF.R.U32.HI R48, RZ, 0x10, R3 ;  /* 0x00000010ff307819 */ /* 0x000fe40000011603 */
[----:B------:R-:W-:Y:S02]  /*9f30*/  LOP3.LUT R12, R12, R15, RZ, 0x3c, !PT ;  /* 0x0000000f0c0c7212 */ /* 0x000fe400078e3cff */
[----:B------:R-:W-:Y:S02]  /*9f40*/  LOP3.LUT R24, R15, R36, R13, 0x1e, !PT ;  /* 0x000000240f187212 */ /* 0x000fe400078e1e0d */
[----:B------:R-:W-:Y:S02]  /*9f50*/  SHF.R.U64 R3, R20, 0x10, R21 ;  /* 0x0000001014037819 */ /* 0x000fe40000001215 */
[----:B------:R-:W-:-:S02]  /*9f60*/  SHF.R.U64 R20, R30, 0x10, R31 ;  /* 0x000000101e147819 */ /* 0x000fc4000000121f */
[----:B------:R-:W-:Y:S01]  /*9f70*/  SHF.R.U32.HI R53, RZ, 0x10, R31 ;  /* 0x00000010ff357819 */ /* 0x000fe2000001161f */
[----:B------:R-:W-:Y:S01]  /*9f80*/  HADD2.F32 R3, -RZ, R3.H0_H0 ;  /* 0x20000003ff037230 */ /* 0x000fe20000004100 */
[----:B------:R-:W-:Y:S01]  /*9f90*/  SHF.R.U32.HI R40, RZ, 0x10, R21 ;  /* 0x00000010ff287819 */ /* 0x000fe20000011615 */
[C---:B--2---:R-:W-:Y:S02]  /*9fa0*/  IMAD R12, R25.reuse, 0x200, R12 ;  /* 0x00000200190c7824 */ /* 0x044fe400078e020c */
[----:B------:R-:W-:Y:S02]  /*9fb0*/  IMAD R24, R25, 0x200, R24 ;  /* 0x0000020019187824 */ /* 0x000fe400078e0218 */
[--C-:B------:R-:W-:Y:S02]  /*9fc0*/  IMAD R37, R12, 0x2, R17.reuse ;  /* 0x000000020c257824 */ /* 0x100fe400078e0211 */
[----:B------:R-:W-:-:S03]  /*9fd0*/  IMAD R38, R24, 0x2, R17 ;  /* 0x0000000218267824 */ /* 0x000fc600078e0211 */
[----:B------:R-:W0:Y:S04]  /*9fe0*/  LDS.128 R12, [R37+0x20400] ;  /* 0x02040000250c7984 */ /* 0x000e280000000c00 */
[----:B------:R-:W1:Y:S01]  /*9ff0*/  LDS.128 R24, [R38+0x20400] ;  /* 0x0204000026187984 */ /* 0x000e620000000c00 */
[--C-:B0-----:R-:W-:Y:S02]  /*a000*/  HADD2.F32 R41, -RZ, R15.reuse.H0_H0 ;  /* 0x2000000fff297230 */ /* 0x101fe40000004100 */
[----:B------:R-:W-:Y:S02]  /*a010*/  HADD2.F32 R29, -RZ, R15.H1_H1 ;  /* 0x3000000fff1d7230 */ /* 0x000fe40000004100 */
[----:B-1----:R-:W-:Y:S02]  /*a020*/  HADD2.F32 R15, -RZ, R25.H0_H0 ;  /* 0x20000019ff0f7230 */ /* 0x002fe40000004100 */
[----:B------:R-:W-:-:S02]  /*a030*/  HADD2.F32 R30, -RZ, R13.H0_H0 ;  /* 0x2000000dff1e7230 */ /* 0x000fc40000004100 */
[----:B------:R-:W-:Y:S02]  /*a040*/  HADD2.F32 R44, -RZ, R25.H1_H1 ;  /* 0x30000019ff2c7230 */ /* 0x000fe40000004100 */
[C---:B------:R-:W-:Y:S01]  /*a050*/  FMUL.FTZ R25, R15.reuse, R47 ;  /* 0x0000002f0f197220 */ /* 0x040fe20000410000 */
[-C--:B------:R-:W-:Y:S01]  /*a060*/  FMUL.FTZ R51, R15, R46.reuse ;  /* 0x0000002e0f337220 */ /* 0x080fe20000410000 */
[----:B------:R-:W-:Y:S02]  /*a070*/  HADD2.F32 R31, -RZ, R13.H1_H1 ;  /* 0x3000000dff1f7230 */ /* 0x000fe40000004100 */
[----:B------:R-:W-:Y:S01]  /*a080*/  FFMA.FTZ R15, R30, R46, -R25 ;  /* 0x0000002e1e0f7223 */ /* 0x000fe20000010819 */
[----:B------:R-:W-:Y:S02]  /*a090*/  HADD2.F32 R46, -RZ, R48.H0_H0 ;  /* 0x20000030ff2e7230 */ /* 0x000fe40000004100 */
[----:B------:R-:W-:Y:S01]  /*a0a0*/  FMUL.FTZ R52, R44, R49 ;  /* 0x000000312c347220 */ /* 0x000fe20000410000 */
[----:B------:R-:W-:-:S02]  /*a0b0*/  HADD2.F32 R45, -RZ, R27.H0_H0 ;  /* 0x2000001bff2d7230 */ /* 0x000fc40000004100 */
[----:B------:R-:W-:Y:S01]  /*a0c0*/  FFMA.FTZ R25, R30, R47, R51 ;  /* 0x0000002f1e197223 */ /* 0x000fe20000010033 */
[----:B------:R-:W-:Y:S02]  /*a0d0*/  HADD2.F32 R48, -RZ, R32.H0_H0 ;  /* 0x20000020ff307230 */ /* 0x000fe40000004100 */
[-C--:B------:R-:W-:Y:S01]  /*a0e0*/  FMUL.FTZ R32, R44, R46.reuse ;  /* 0x0000002e2c207220 */ /* 0x080fe20000410000 */
[----:B------:R-:W-:Y:S01]  /*a0f0*/  FFMA.FTZ R30, R31, R46, -R52 ;  /* 0x0000002e1f1e7223 */ /* 0x000fe20000010834 */
[----:B------:R-:W-:Y:S01]  /*a100*/  FMUL.FTZ R44, R45, R50 ;  /* 0x000000322d2c7220 */ /* 0x000fe20000410000 */
[----:B------:R-:W-:Y:S02]  /*a110*/  HADD2.F32 R43, -RZ, R27.H1_H1 ;  /* 0x3000001bff2b7230 */ /* 0x000fe40000004100 */
[----:B------:R-:W-:Y:S01]  /*a120*/  FFMA.FTZ R32, R31, R49, R32 ;  /* 0x000000311f207223 */ /* 0x000fe20000010020 */
[----:B------:R-:W-:Y:S02]  /*a130*/  HADD2.F32 R52, -RZ, R53.H0_H0 ;  /* 0x20000035ff347230 */ /* 0x000fe40000004100 */
[-C--:B------:R-:W-:Y:S01]  /*a140*/  FFMA.FTZ R31, R41, R48.reuse, -R44 ;  /* 0x00000030291f7223 */ /* 0x080fe2000001082c */
[----:B------:R-:W-:Y:S01]  /*a150*/  FMUL.FTZ R45, R45, R48 ;  /* 0x000000302d2d7220 */ /* 0x000fe20000410000 */
[----:B------:R-:W-:Y:S01]  /*a160*/  HADD2.F32 R44, -RZ, R40.H0_H0 ;  /* 0x20000028ff2c7230 */ /* 0x000fe20000004100 */
[----:B------:R-:W-:Y:S01]  /*a170*/  F2FP.F16.F32.PACK_AB R25, R32, R25 ;  /* 0x000000192019723e */ /* 0x000fe200000000ff */
[----:B------:R-:W-:-:S02]  /*a180*/  HADD2.F32 R39, -RZ, R24.H0_H0 ;  /* 0x20000018ff277230 */ /* 0x000fc40000004100 */
[----:B------:R-:W-:Y:S01]  /*a190*/  FMUL.FTZ R48, R43, R52 ;  /* 0x000000342b307220 */ /* 0x000fe20000410000 */
[--C-:B------:R-:W-:Y:S02]  /*a1a0*/  HADD2.F32 R46, -RZ, R54.reuse.H0_H0 ;  /* 0x20000036ff2e7230 */ /* 0x100fe40000004100 */
[----:B------:R-:W-:Y:S01]  /*a1b0*/  FFMA.FTZ R41, R41, R50, R45 ;  /* 0x0000003229297223 */ /* 0x000fe2000001002d */
[----:B------:R-:W-:Y:S02]  /*a1c0*/  HADD2.F32 R40, -RZ, R54.H1_H1 ;  /* 0x30000036ff287230 */ /* 0x000fe40000004100 */
[-C--:B------:R-:W-:Y:S01]  /*a1d0*/  FMUL.FTZ R58, R43, R44.reuse ;  /* 0x0000002c2b3a7220 */ /* 0x080fe20000410000 */
[----:B------:R-:W-:Y:S02]  /*a1e0*/  HADD2.F32 R21, -RZ, R12.H0_H0 ;  /* 0x2000000cff157230 */ /* 0x000fe40000004100 */
[----:B------:R-:W-:Y:S01]  /*a1f0*/  FFMA.FTZ R54, R29, R44, -R48 ;  /* 0x0000002c1d367223 */ /* 0x000fe20000010830 */
[----:B------:R-:W-:-:S02]  /*a200*/  HADD2.F32 R27, -RZ, R26.H0_H0 ;  /* 0x2000001aff1b7230 */ /* 0x000fc40000004100 */
[C---:B------:R-:W-:Y:S01]  /*a210*/  FMUL.FTZ R50, R39.reuse, R46 ;  /* 0x0000002e27327220 */ /* 0x040fe20000410000 */
[----:B------:R-:W-:Y:S02]  /*a220*/  HADD2.F32 R48, -RZ, R55.H0_H0 ;  /* 0x20000037ff307230 */ /* 0x000fe40000004100 */
[----:B------:R-:W-:Y:S01]  /*a230*/  FMUL.FTZ R39, R39, R40 ;  /* 0x0000002827277220 */ /* 0x000fe20000410000 */
[----:B------:R-:W-:Y:S02]  /*a240*/  HADD2.F32 R44, -RZ, R35.H0_H0 ;  /* 0x20000023ff2c7230 */ /* 0x000fe40000004100 */
[----:B------:R-:W-:Y:S01]  /*a250*/  FFMA.FTZ R58, R29, R52, R58 ;  /* 0x000000341d3a7223 */ /* 0x000fe2000001003a */
[----:B------:R-:W-:Y:S01]  /*a260*/  FFMA.FTZ R50, R21, R40, -R50 ;  /* 0x0000002815327223 */ /* 0x000fe20000010832 */
[----:B------:R-:W-:Y:S02]  /*a270*/  HADD2.F32 R13, -RZ, R14.H0_H0 ;  /* 0x2000000eff0d7230 */ /* 0x000fe40000004100 */
[C---:B------:R-:W-:Y:S01]  /*a280*/  FMUL.FTZ R52, R27.reuse, R48 ;  /* 0x000000301b347220 */ /* 0x040fe20000410000 */
[----:B------:R-:W-:Y:S01]  /*a290*/  FMUL.FTZ R40, R27, R44 ;  /* 0x0000002c1b287220 */ /* 0x000fe20000410000 */
[----:B------:R-:W-:-:S02]  /*a2a0*/  HADD2.F32 R24, -RZ, R24.H1_H1 ;  /* 0x30000018ff187230 */ /* 0x000fc40000004100 */
[----:B------:R-:W-:Y:S01]  /*a2b0*/  FFMA.FTZ R39, R21, R46, R39 ;  /* 0x0000002e15277223 */ /* 0x000fe20000010027 */
[----:B------:R-:W-:Y:S02]  /*a2c0*/  HADD2.F32 R26, -RZ, R26.H1_H1 ;  /* 0x3000001aff1a7230 */ /* 0x000fe40000004100 */
[C---:B------:R-:W-:Y:S01]  /*a2d0*/  FFMA.FTZ R52, R13.reuse, R44, -R52 ;  /* 0x0000002c0d347223 */ /* 0x040fe20000010834 */
[----:B------:R-:W-:Y:S02]  /*a2e0*/  HADD2.F32 R27, -RZ, R28.H0_H0 ;  /* 0x2000001cff1b7230 */ /* 0x000fe40000004100 */
[----:B------:R-:W-:Y:S01]  /*a2f0*/  FFMA.FTZ R40, R13, R48, R40 ;  /* 0x000000300d287223 */ /* 0x000fe20000010028 */
[----:B------:R-:W-:Y:S02]  /*a300*/  HADD2.F32 R29, -RZ, R20.H0_H0 ;  /* 0x20000014ff1d7230 */ /* 0x000fe40000004100 */
        /* <DEDUP_REMOVED lines=18> */
[----:B------:R-:W-:-:S05]  /*a430*/  F2FP.F16.F32.PACK_AB R26, R29, R40 ;  /* 0x000000281d1a723e */ /* 0x000fca00000000ff */
[----:B------:R1:W-:Y:S02]  /*a440*/  STS.128 [R38+0x20400], R24 ;  /* 0x0204001826007388 */ /* 0x0003e40000000c00 */
.L_x_8679:
[----:B------:R-:W-:Y:S05]  /*a450*/  BSYNC B1 ;  /* 0x0000000000017941 */ /* 0x000fea0003800000 */
.L_x_8678:
[----:B------:R-:W-:Y:S02]  /*a460*/  PRMT R35, R33, 0x7610, R35 ;  /* 0x0000761021237816 */ /* 0x000fe40000000023 */
[----:B------:R-:W-:Y:S01]  /*a470*/  PRMT R40, R34, 0x7610, R40 ;  /* 0x0000761022287816 */ /* 0x000fe20000000028 */
[----:B------:R-:W-:Y:S06]  /*a480*/  @P0 BRA `(.L_x_8670) ;  /* 0x0000000400800947 */ /* 0x000fec0003800000 */
[----:B------:R-:W2:Y:S01]  /*a490*/  LDL R41, [R1+0x78] ;  /* 0x0000780001297983 */ /* 0x000ea20000100800 */
[----:B01----:R-:W-:-:S04]  /*a4a0*/  VIADD R12, R192, 0x20 ;  /* 0x00000020c00c7836 */ /* 0x003fc80000000000 */
[----:B------:R-:W-:Y:S01]  /*a4b0*/  IMAD.SHL.U32 R3, R12, 0x40, RZ ;  /* 0x000000400c037824 */ /* 0x000fe200078e00ff */
[----:B------:R-:W-:-:S04]  /*a4c0*/  SHF.R.S32.HI R2, RZ, 0x1f, R12 ;  /* 0x0000001fff027819 */ /* 0x000fc8000001140c */
[----:B------:R-:W-:Y:S02]  /*a4d0*/  LEA.HI R2, R2, R12, RZ, 0x3 ;  /* 0x0000000c02027211 */ /* 0x000fe400078f18ff */
[----:B------:R-:W-:-:S03]  /*a4e0*/  LOP3.LUT R3, R3, 0x1c0, RZ, 0xc0, !PT ;  /* 0x000001c003037812 */ /* 0x000fc600078ec0ff */
[----:B------:R-:W-:Y:S01]  /*a4f0*/  IMAD.SHL.U32 R2, R2, 0x40, RZ ;  /* 0x0000004002027824 */ /* 0x000fe200078e00ff */
[----:B------:R-:W-:-:S04]  /*a500*/  SHF.R.U32.HI R12, RZ, 0x3, R3 ;  /* 0x00000003ff0c7819 */ /* 0x000fc80000011603 */
[----:B------:R-:W-:Y:S02]  /*a510*/  LOP3.LUT R36, R12, R36, R3, 0x1e, !PT ;  /* 0x000000240c247212 */ /* 0x000fe400078e1e03 */
[----:B------:R-:W-:-:S05]  /*a520*/  LOP3.LUT R3, R2, 0xfffffe00, RZ, 0xc0, !PT ;  /* 0xfffffe0002037812 */ /* 0x000fca00078ec0ff */
[----:B------:R-:W-:-:S04]  /*a530*/  IMAD.IADD R2, R3, 0x1, R36 ;  /* 0x0000000103027824 */ /* 0x000fc800078e0224 */
[----:B------:R-:W-:-:S05]  /*a540*/  IMAD R2, R2, 0x2, R17 ;  /* 0x0000000202027824 */ /* 0x000fca00078e0211 */
[----:B------:R-:W0:Y:S01]  /*a550*/  LDS.128 R24, [R2+0x20400] ;  /* 0x0204000002187984 */ /* 0x000e220000000c00 */
[----:B------:R-:W-:Y:S02]  /*a560*/  SHF.R.U64 R3, R8, 0x10, R9 ;  /* 0x0000001008037819 */ /* 0x000fe40000001209 */
[--C-:B------:R-:W-:Y:S02]  /*a570*/  SHF.R.U64 R8, R4, 0x10, R5.reuse ;  /* 0x0000001004087819 */ /* 0x100fe40000001205 */
[----:B------:R-:W-:Y:S01]  /*a580*/  SHF.R.U32.HI R32, RZ, 0x10, R5 ;  /* 0x00000010ff207819 */ /* 0x000fe20000011605 */
[----:B------:R-:W-:Y:S01]  /*a590*/  HADD2.F32 R31, -RZ, R55.H1_H1 ;  /* 0x30000037ff1f7230 */ /* 0x000fe20000004100 */
[----:B------:R-:W-:Y:S01]  /*a5a0*/  SHF.R.U64 R5, R6, 0x10, R7 ;  /* 0x0000001006057819 */ /* 0x000fe20000001207 */
[----:B------:R-:W-:Y:S01]  /*a5b0*/  HADD2.F32 R29, -RZ, R57.H1_H1 ;  /* 0x30000039ff1d7230 */ /* 0x000fe20000004100 */
[----:B------:R-:W-:Y:S01]  /*a5c0*/  SHF.R.U32.HI R33, RZ, 0x10, R9 ;  /* 0x00000010ff217819 */ /* 0x000fe20000011609 */
[----:B------:R-:W-:Y:S01]  /*a5d0*/  HADD2.F32 R32, -RZ, R32.H0_H0 ;  /* 0x20000020ff207230 */ /* 0x000fe20000004100 */
[----:B------:R-:W-:-:S02]  /*a5e0*/  SHF.R.U32.HI R37, RZ, 0x10, R7 ;  /* 0x00000010ff257819 */ /* 0x000fc40000011607 */
[----:B------:R-:W-:Y:S01]  /*a5f0*/  SHF.R.U32.HI R39, RZ, 0x10, R11 ;  /* 0x00000010ff277819 */ /* 0x000fe2000001160b */
[--C-:B0-----:R-:W-:Y:S02]  /*a600*/  HADD2.F32 R6, -RZ, R25.reuse.H0_H0 ;  /* 0x20000019ff067230 */ /* 0x101fe40000004100 */
[----:B------:R-:W-:-:S03]  /*a610*/  HADD2.F32 R25, -RZ, R25.H1_H1 ;  /* 0x30000019ff197230 */ /* 0x000fc60000004100 */
[C---:B------:R-:W-:Y:S01]  /*a620*/  FMUL.FTZ R30, R6.reuse, R31 ;  /* 0x0000001f061e7220 */ /* 0x040fe20000410000 */
[----:B------:R-:W-:Y:S01]  /*a630*/  FMUL.FTZ R34, R6, R29 ;  /* 0x0000001d06227220 */ /* 0x000fe20000410000 */
[----:B------:R-:W-:Y:S02]  /*a640*/  HADD2.F32 R20, -RZ, R24.H0_H0 ;  /* 0x20000018ff147230 */ /* 0x000fe40000004100 */
[----:B------:R-:W-:Y:S01]  /*a650*/  FMUL.FTZ R36, R25, R32 ;  /* 0x0000002019247220 */ /* 0x000fe20000410000 */
[--C-:B------:R-:W-:Y:S01]  /*a660*/  HADD2.F32 R28, -RZ, R27.reuse.H0_H0 ;  /* 0x2000001bff1c7230 */ /* 0x100fe20000004100 */
[----:B------:R-:W-:Y:S01]  /*a670*/  SHF.R.U64 R4, R10, 0x10, R11 ;  /* 0x000000100a047819 */ /* 0x000fe2000000120b */
[----:B------:R-:W-:Y:S02]  /*a680*/  HADD2.F32 R21, -RZ, R26.H0_H0 ;  /* 0x2000001aff157230 */ /* 0x000fe40000004100 */
[----:B------:R-:W-:Y:S02]  /*a690*/  HADD2.F32 R27, -RZ, R27.H1_H1 ;  /* 0x3000001bff1b7230 */ /* 0x000fe40000004100 */
[----:B------:R-:W-:-:S02]  /*a6a0*/  HADD2.F32 R24, -RZ, R24.H1_H1 ;  /* 0x30000018ff187230 */ /* 0x000fc40000004100 */
[----:B------:R-:W-:Y:S02]  /*a6b0*/  HADD2.F32 R3, -RZ, R3.H0_H0 ;  /* 0x20000003ff037230 */ /* 0x000fe40000004100 */
[----:B------:R-:W-:Y:S01]  /*a6c0*/  HADD2.F32 R26, -RZ, R26.H1_H1 ;  /* 0x3000001aff1a7230 */ /* 0x000fe20000004100 */
[----:B--2---:R-:W0:Y:S02]  /*a6d0*/  LDS.128 R12, [R41+0x20400] ;  /* 0x02040000290c7984 */ /* 0x004e240000000c00 */
[--C-:B0-----:R-:W-:Y:S02]  /*a6e0*/  HADD2.F32 R9, -RZ, R13.reuse.H0_H0 ;  /* 0x2000000dff097230 */ /* 0x101fe40000004100 */
[----:B------:R-:W-:-:S03]  /*a6f0*/  HADD2.F32 R13, -RZ, R13.H1_H1 ;  /* 0x3000000dff0d7230 */ /* 0x000fc60000004100 */
[C---:B------:R-:W-:Y:S01]  /*a700*/  FFMA.FTZ R6, R9.reuse, R29, -R30 ;  /* 0x0000001d09067223 */ /* 0x040fe2000001081e */
[----:B------:R-:W-:Y:S02]  /*a710*/  HADD2.F32 R30, -RZ, R33.H0_H0 ;  /* 0x20000021ff1e7230 */ /* 0x000fe40000004100 */
[----:B------:R-:W-:Y:S02]  /*a720*/  HADD2.F32 R29, -RZ, R42.H1_H1 ;  /* 0x3000002aff1d7230 */ /* 0x000fe40000004100 */
[----:B------:R-:W-:Y:S01]  /*a730*/  FFMA.FTZ R34, R9, R31, R34 ;  /* 0x0000001f09227223 */ /* 0x000fe20000010022 */
[----:B------:R-:W-:Y:S02]  /*a740*/  HADD2.F32 R7, -RZ, R12.H0_H0 ;  /* 0x2000000cff077230 */ /* 0x000fe40000004100 */
[-C--:B------:R-:W-:Y:S01]  /*a750*/  FMUL.FTZ R38, R25, R30.reuse ;  /* 0x0000001e19267220 */ /* 0x080fe20000410000 */
[----:B------:R-:W-:Y:S02]  /*a760*/  HADD2.F32 R9, -RZ, R57.H0_H0 ;  /* 0x20000039ff097230 */ /* 0x000fe40000004100 */
[C---:B------:R-:W-:Y:S01]  /*a770*/  FFMA.FTZ R25, R13.reuse, R30, -R36 ;  /* 0x0000001e0d197223 */ /* 0x040fe20000010824 */
[C---:B------:R-:W-:Y:S01]  /*a780*/  FMUL.FTZ R30, R20.reuse, R29 ;  /* 0x0000001d141e7220 */ /* 0x040fe20000410000 */
[----:B------:R-:W-:Y:S01]  /*a790*/  FFMA.FTZ R31, R13, R32, R38 ;  /* 0x000000200d1f7223 */ /* 0x000fe20000010026 */
[----:B------:R-:W-:-:S02]  /*a7a0*/  FMUL.FTZ R20, R20, R9 ;  /* 0x0000000914147220 */ /* 0x000fc40000410000 */
[C---:B------:R-:W-:Y:S01]  /*a7b0*/  FFMA.FTZ R13, R7.reuse, R9, -R30 ;  /* 0x00000009070d7223 */ /* 0x040fe2000001081e */
[--C-:B------:R-:W-:Y:S02]  /*a7c0*/  HADD2.F32 R9, -RZ, R35.reuse.H0_H0 ;  /* 0x20000023ff097230 */ /* 0x100fe40000004100 */
[----:B------:R-:W-:Y:S02]  /*a7d0*/  HADD2.F32 R35, -RZ, R35.H1_H1 ;  /* 0x30000023ff237230 */ /* 0x000fe40000004100 */
[----:B------:R-:W-:Y:S01]  /*a7e0*/  FFMA.FTZ R29, R7, R29, R20 ;  /* 0x0000001d071d7223 */ /* 0x000fe20000010014 */
[----:B------:R-:W-:Y:S02]  /*a7f0*/  HADD2.F32 R42, -RZ, R42.H0_H0 ;  /* 0x2000002aff2a7230 */ /* 0x000fe40000004100 */
[----:B------:R-:W-:Y:S02]  /*a800*/  HADD2.F32 R11, -RZ, R15.H0_H0 ;  /* 0x2000000fff0b7230 */ /* 0x000fe40000004100 */
[----:B------:R-:W-:Y:S01]  /*a810*/  FMUL.FTZ R32, R28, R35 ;  /* 0x000000231c207220 */ /* 0x000fe20000410000 */
[----:B------:R-:W-:-:S02]  /*a820*/  HADD2.F32 R7, -RZ, R40.H0_H0 ;  /* 0x20000028ff077230 */ /* 0x000fc40000004100 */
[----:B------:R-:W-:Y:S01]  /*a830*/  FMUL.FTZ R33, R21, R42 ;  /* 0x0000002a15217220 */ /* 0x000fe20000410000 */
[----:B------:R-:W-:Y:S02]  /*a840*/  HADD2.F32 R10, -RZ, R14.H0_H0 ;  /* 0x2000000eff0a7230 */ /* 0x000fe40000004100 */
[----:B------:R-:W-:Y:S02]  /*a850*/  HADD2.F32 R30, -RZ, R37.H0_H0 ;  /* 0x20000025ff1e7230 */ /* 0x000fe40000004100 */
[----:B------:R-:W-:Y:S02]  /*a860*/  HADD2.F32 R20, -RZ, R39.H0_H0 ;  /* 0x20000027ff147230 */ /* 0x000fe40000004100 */
[-C--:B------:R-:W-:Y:S01]  /*a870*/  FMUL.FTZ R28, R28, R7.reuse ;  /* 0x000000071c1c7220 */ /* 0x080fe20000410000 */
[----:B------:R-:W-:Y:S01]  /*a880*/  FFMA.FTZ R32, R11, R7, -R32 ;  /* 0x000000070b207223 */ /* 0x000fe20000010820 */
[----:B------:R-:W-:Y:S02]  /*a890*/  HADD2.F32 R7, -RZ, R8.H0_H0 ;  /* 0x20000008ff077230 */ /* 0x000fe40000004100 */
[----:B------:R-:W-:Y:S01]  /*a8a0*/  FMUL.FTZ R21, R21, R9 ;  /* 0x0000000915157220 */ /* 0x000fe20000410000 */
[----:B------:R-:W-:-:S02]  /*a8b0*/  HADD2.F32 R15, -RZ, R15.H1_H1 ;  /* 0x3000000fff0f7230 */ /* 0x000fc40000004100 */
[C---:B------:R-:W-:Y:S01]  /*a8c0*/  FFMA.FTZ R33, R10.reuse, R9, -R33 ;  /* 0x000000090a217223 */ /* 0x040fe20000010821 */
[C---:B------:R-:W-:Y:S01]  /*a8d0*/  FMUL.FTZ R36, R27.reuse, R30 ;  /* 0x0000001e1b247220 */ /* 0x040fe20000410000 */
[----:B------:R-:W-:Y:S01]  /*a8e0*/  FMUL.FTZ R38, R27, R20 ;  /* 0x000000141b267220 */ /* 0x000fe20000410000 */
[----:B------:R-:W-:Y:S02]  /*a8f0*/  HADD2.F32 R9, -RZ, R5.H0_H0 ;  /* 0x20000005ff097230 */ /* 0x000fe40000004100 */
[----:B------:R-:W-:Y:S01]  /*a900*/  FFMA.FTZ R28, R11, R35, R28 ;  /* 0x000000230b1c7223 */ /* 0x000fe2000001001c */
[----:B------:R-:W-:Y:S02]  /*a910*/  HADD2.F32 R5, -RZ, R4.H0_H0 ;  /* 0x20000004ff057230 */ /* 0x000fe40000004100 */
[----:B------:R-:W-:Y:S01]  /*a920*/  FFMA.FTZ R10, R10, R42, R21 ;  /* 0x0000002a0a0a7223 */ /* 0x000fe20000010015 */
[----:B------:R-:W-:Y:S02]  /*a930*/  HADD2.F32 R12, -RZ, R12.H1_H1 ;  /* 0x3000000cff0c7230 */ /* 0x000fe40000004100 */
[----:B------:R-:W-:Y:S01]  /*a940*/  FMUL.FTZ R11, R24, R7 ;  /* 0x00000007180b7220 */ /* 0x000fe20000410000 */
[----:B------:R-:W-:-:S02]  /*a950*/  HADD2.F32 R14, -RZ, R14.H1_H1 ;  /* 0x3000000eff0e7230 */ /* 0x000fc40000004100 */
[C---:B------:R-:W-:Y:S01]  /*a960*/  FFMA.FTZ R21, R15.reuse, R20, -R36 ;  /* 0x000000140f157223 */ /* 0x040fe20000010824 */
[----:B------:R-:W-:Y:S01]  /*a970*/  FFMA.FTZ R27, R15, R30, R38 ;  /* 0x0000001e0f1b7223 */ /* 0x000fe20000010026 */
[----:B------:R-:W-:Y:S01]  /*a980*/  FMUL.FTZ R24, R24, R3 ;  /* 0x0000000318187220 */ /* 0x000fe20000410000 */
[C---:B------:R-:W-:Y:S01]  /*a990*/  FMUL.FTZ R15, R26.reuse, R9 ;  /* 0x000000091a0f7220 */ /* 0x040fe20000410000 */
[----:B------:R-:W-:Y:S01]  /*a9a0*/  FMUL.FTZ R26, R26, R5 ;  /* 0x000000051a1a7220 */ /* 0x000fe20000410000 */
[C---:B------:R-:W-:Y:S01]  /*a9b0*/  FFMA.FTZ R4, R12.reuse, R3, -R11 ;  /* 0x000000030c047223 */ /* 0x040fe2000001080b */
[----:B------:R-:W-:Y:S01]  /*a9c0*/  FFMA.FTZ R8, R12, R7, R24 ;  /* 0x000000070c087223 */ /* 0x000fe20000010018 */
[C---:B------:R-:W-:Y:S01]  /*a9d0*/  FFMA.FTZ R12, R14.reuse, R5, -R15 ;  /* 0x000000050e0c7223 */ /* 0x040fe2000001080f */
[----:B------:R-:W-:Y:S01]  /*a9e0*/  FFMA.FTZ R3, R14, R9, R26 ;  /* 0x000000090e037223 */ /* 0x000fe2000001001a */
        /* <DEDUP_REMOVED lines=8> */
[----:B------:R3:W-:Y:S04]  /*aa70*/  STS.128 [R41+0x20400], R4 ;  /* 0x0204000429007388 */ /* 0x0007e80000000c00 */
[----:B------:R3:W-:Y:S02]  /*aa80*/  STS.128 [R2+0x20400], R8 ;  /* 0x0204000802007388 */ /* 0x0007e40000000c00 */
.L_x_8670:
[----:B------:R-:W-:Y:S05]  /*aa90*/  BSYNC B0 ;  /* 0x0000000000007941 */ /* 0x000fea0003800000 */
.L_x_8656:
        /* <DEDUP_REMOVED lines=8> */
.L_x_8653:
[----:B------:R-:W-:-:S13]  /*ab20*/  ISETP.NE.AND P0, PT, R187, 0x3, PT ;  /* 0x00000003bb00780c */ /* 0x000fda0003f05270 */
[----:B------:R-:W-:Y:S05]  /*ab30*/  @!P0 BRA `(.L_x_8680) ;  /* 0x0000000000048947 */ /* 0x000fea0003800000 */
[----:B------:R-:W-:Y:S01]  /*ab40*/  BPT.TRAP 0x1 ;  /* 0x000000040000795c */ /* 0x000fe20000300000 */
.L_x_8680:
[----:B------:R-:W-:Y:S01]  /*ab50*/  IMAD R20, R22, 0x8, R17 ;  /* 0x0000000816147824 */ /* 0x000fe200078e0211 */
[----:B-1----:R-:W-:-:S04]  /*ab60*/  SHF.L.U32 R13, R23, 0x1f, RZ ;  /* 0x0000001f170d7819 */ /* 0x002fc800000006ff */
[----:B------:R1:W4:Y:S01]  /*ab70*/  SYNCS.PHASECHK.TRANS64.TRYWAIT P1, [R20+URZ+0x38830], R13 ;  /* 0x0388300d140075a7 */ /* 0x000322000802017f */
[----:B------:R-:W-:Y:S05]  /*ab80*/  @!P0 BRA `(.L_x_8681) ;  /* 0x0000000000048947 */ /* 0x000fea0003800000 */
[----:B------:R-:W-:Y:S01]  /*ab90*/  BPT.TRAP 0x1 ;  /* 0x000000040000795c */ /* 0x000fe20000300000 */
.L_x_8681:
[C---:B--23--:R-:W-:Y:S02]  /*aba0*/  VIADD R2, R17.reuse, 0x22400 ;  /* 0x0002240011027836 */ /* 0x04cfe40000000000 */
[----:B------:R-:W-:-:S03]  /*abb0*/  VIADD R3, R17, 0x20400 ;  /* 0x0002040011037836 */ /* 0x000fc60000000000 */
[----:B------:R-:W-:Y:S02]  /*abc0*/  SHF.R.U32.HI R2, RZ, 0x4, R2 ;  /* 0x00000004ff027819 */ /* 0x000fe40000011602 */
[----:B------:R-:W-:Y:S02]  /*abd0*/  SHF.R.U32.HI R3, RZ, 0x4, R3 ;  /* 0x00000004ff037819 */ /* 0x000fe40000011603 */
[----:B------:R-:W-:Y:S02]  /*abe0*/  LOP3.LUT R2, R2, 0x3fff, RZ, 0xc0, !PT ;  /* 0x00003fff02027812 */ /* 0x000fe400078ec0ff */
[----:B------:R-:W-:Y:S02]  /*abf0*/  LOP3.LUT R3, R3, 0x3fff, RZ, 0xc0, !PT ;  /* 0x00003fff03037812 */ /* 0x000fe400078ec0ff */
[----:B------:R-:W-:Y:S01]  /*ac00*/  LOP3.LUT R206, R2, 0x10000, RZ, 0xfc, !PT ;  /* 0x0001000002ce7812 */ /* 0x000fe200078efcff */
[----:B----4-:R-:W-:Y:S06]  /*ac10*/  @P1 BRA `(.L_x_8682) ;  /* 0x0000000000081947 */ /* 0x010fec0003800000 */
[----:B------:R-:W2:Y:S02]  /*ac20*/  SYNCS.PHASECHK.TRANS64.TRYWAIT P1, [R20+URZ+0x38830], R13 ;  /* 0x0388300d140075a7 */ /* 0x000ea4000802017f */
[----:B--2---:R-:W-:Y:S05]  /*ac30*/  @!P1 BRA `(.L_x_8683) ;  /* 0x000001a0007c9947 */ /* 0x004fea0003800000 */
.L_x_8682:
[----:B------:R-:W-:Y:S01]  /*ac40*/  LOP3.LUT R4, R3, 0x10000, RZ, 0xfc, !PT ;  /* 0x0001000003047812 */ /* 0x000fe200078efcff */
[----:B------:R-:W-:Y:S01]  /*ac50*/  IMAD R2, R22, 0x200, R206 ;  /* 0x0000020016027824 */ /* 0x000fe200078e02ce */
[----:B------:R-:W-:Y:S05]  /*ac60*/  WARPSYNC.ALL ;  /* 0x0000000000007948 */ /* 0x000fea0003800000 */
[----:B------:R-:W-:Y:S01]  /*ac70*/  IMAD.MOV.U32 R5, RZ, RZ, 0x40000040 ;  /* 0x40000040ff057424 */ /* 0x000fe200078e00ff */
[----:B------:R-:W-:Y:S01]  /*ac80*/  R2UR UR4, R4 ;  /* 0x00000000040472ca */ /* 0x000fe200000e0000 */
[----:B------:R-:W-:Y:S01]  /*ac90*/  IMAD.MOV.U32 R3, RZ, RZ, 0x40000040 ;  /* 0x40000040ff037424 */ /* 0x000fe200078e00ff */
[----:B------:R-:W-:Y:S01]  /*aca0*/  R2UR UR6, R2 ;  /* 0x00000000020672ca */ /* 0x000fe200000e0000 */
[----:B0-----:R-:W-:Y:S01]  /*acb0*/  WARPGROUP.ARRIVE ;  /* 0x00000000000079c5 */ /* 0x001fe20000000000 */
[----:B------:R-:W-:Y:S01]  /*acc0*/  R2UR UR5, R5 ;  /* 0x00000000050572ca */ /* 0x000fe200000e0000 */
[----:B------:R-:W-:Y:S01]  /*acd0*/  VIADD R10, R4, 0x2 ;  /* 0x00000002040a7836 */ /* 0x000fe20000000000 */
[----:B------:R-:W-:Y:S01]  /*ace0*/  R2UR UR7, R3 ;  /* 0x00000000030772ca */ /* 0x000fe200000e0000 */
[----:B------:R-:W-:Y:S01]  /*acf0*/  VIADD R6, R2, 0x2 ;  /* 0x0000000202067836 */ /* 0x000fe20000000000 */
[----:B------:R-:W-:Y:S01]  /*ad00*/  SHF.L.U32 R0, R0, 0x1f, RZ ;  /* 0x0000001f00007819 */ /* 0x000fe200000006ff */
[----:B------:R-:W-:Y:S01]  /*ad10*/  IMAD.MOV.U32 R11, RZ, RZ, 0x40000040 ;  /* 0x40000040ff0b7424 */ /* 0x000fe200078e00ff */
[----:B------:R-:W-:Y:S01]  /*ad20*/  BSSY B0, `(.L_x_8684) ;  /* 0x0000023000007945 */ /* 0x000fe20003800000 */
[----:B------:R-:W-:-:S02]  /*ad30*/  IMAD.MOV.U32 R7, RZ, RZ, 0x40000040 ;  /* 0x40000040ff077424 */ /* 0x000fc400078e00ff */
[----:B------:R-:W-:Y:S02]  /*ad40*/  VIADD R8, R4, 0x4 ;  /* 0x0000000404087836 */ /* 0x000fe40000000000 */
[----:B------:R-:W-:Y:S02]  /*ad50*/  IMAD.MOV.U32 R9, RZ, RZ, 0x40000040 ;  /* 0x40000040ff097424 */ /* 0x000fe400078e00ff */
[----:B------:R-:W-:Y:S02]  /*ad60*/  IMAD.MOV.U32 R3, RZ, RZ, 0x40000040 ;  /* 0x40000040ff037424 */ /* 0x000fe400078e00ff */
[----:B------:R-:W-:Y:S01]  /*ad70*/  HGMMA.64x64x16.F32 R24, gdesc[UR4], RZ, !UPT, gsb0 ;  /* 0x00e00000041879f0 */ /* 0x000fe2000c0008ff */
[----:B------:R-:W-:Y:S02]  /*ad80*/  R2UR UR4, R10 ;  /* 0x000000000a0472ca */ /* 0x000fe400000e0000 */
        /* <DEDUP_REMOVED lines=26> */
[----:B------:R-:W0:Y:S02]  /*af30*/  SYNCS.PHASECHK.TRANS64.TRYWAIT P1, [R17+URZ+0x38810], R0 ;  /* 0x03881000110075a7 */ /* 0x000e24000802017f */
[----:B0-----:R-:W-:Y:S05]  /*af40*/  @!P1 BRA `(.L_x_8685) ;  /* 0x0000019c00cc9947 */ /* 0x001fea0003800000 */
.L_x_8916:
[----:B------:R-:W-:Y:S05]  /*af50*/  BSYNC B0 ;  /* 0x0000000000007941 */ /* 0x000fea0003800000 */
.L_x_8684:
[----:B------:R-:W-:Y:S05]  /*af60*/  @!P0 BRA `(.L_x_8686) ;  /* 0x0000000000048947 */ /* 0x000fea0003800000 */
[----:B------:R-:W-:Y:S01]  /*af70*/  BPT.TRAP 0x1 ;  /* 0x000000040000795c */ /* 0x000fe20000300000 */
.L_x_8686:
[----:B------:R3:W4:Y:S01]  /*af80*/  SYNCS.PHASECHK.TRANS64.TRYWAIT P1, [R20+URZ+0x38850], R13 ;  /* 0x0388500d140075a7 */ /* 0x000722000802017f */
[----:B------:R-:W-:Y:S05]  /*af90*/  @!P0 BRA `(.L_x_8687) ;  /* 0x0000000000048947 */ /* 0x000fea0003800000 */
[----:B------:R-:W-:Y:S01]  /*afa0*/  BPT.TRAP 0x1 ;  /* 0x000000040000795c */ /* 0x000fe20000300000 */
.L_x_8687:
[----:B0-----:R-:W-:-:S05]  /*afb0*/  VIADD R0, R17, 0x400 ;  /* 0x0000040011007836 */ /* 0x001fca0000000000 */
[----:B------:R-:W-:-:S04]  /*afc0*/  SHF.R.U32.HI R0, RZ, 0x4, R0 ;  /* 0x00000004ff007819 */ /* 0x000fc80000011600 */
[----:B------:R-:W-:Y:S01]  /*afd0*/  LOP3.LUT R0, R0, 0x3fff, RZ, 0xc0, !PT ;  /* 0x00003fff00007812 */ /* 0x000fe200078ec0ff */
[----:B----4-:R-:W-:Y:S06]  /*afe0*/  @P1 BRA `(.L_x_8688) ;  /* 0x0000000000081947 */ /* 0x010fec0003800000 */
[----:B------:R-:W0:Y:S02]  /*aff0*/  SYNCS.PHASECHK.TRANS64.TRYWAIT P1, [R20+URZ+0x38850], R13 ;  /* 0x0388500d140075a7 */ /* 0x000e24000802017f */
[----:B0-----:R-:W-:Y:S05]  /*b000*/  @!P1 BRA `(.L_x_8689) ;  /* 0x0000019c00b09947 */ /* 0x001fea0003800000 */
.L_x_8688:
[----:B------:R-:W-:Y:S05]  /*b010*/  WARPSYNC.ALL ;  /* 0x0000000000007948 */ /* 0x000fea0003800000 */
[----:B------:R-:W-:Y:S01]  /*b020*/  LOP3.LUT R208, R0, 0x10000, RZ, 0xfc, !PT ;  /* 0x0001000000d07812 */ /* 0x000fe200078efcff */
[----:B------:R-:W-:Y:S01]  /*b030*/  VIADD R0, R17, 0x26400 ;  /* 0x0002640011007836 */ /* 0x000fe20000000000 */
[----:B------:R-:W-:-:S03]  /*b040*/  WARPGROUP.ARRIVE ;  /* 0x00000000000079c5 */ /* 0x000fc60000000000 */
[----:B------:R-:W-:-:S03]  /*b050*/  IMAD R12, R22, 0x1000, R208 ;  /* 0x00001000160c7824 */ /* 0x000fc600078e02d0 */
[----:B------:R-:W4:Y:S01]  /*b060*/  S2R R21, SR_TID.X ;  /* 0x0000000000157919 */ /* 0x000f220000002100 */
[----:B0123--:R-:W-:Y:S01]  /*b070*/  IMAD.MOV.U32 R13, RZ, RZ, 0x40000040 ;  /* 0x40000040ff0d7424 */ /* 0x00ffe200078e00ff */
[----:B------:R-:W-:Y:S01]  /*b080*/  SHF.R.U32.HI R0, RZ, 0x4, R0 ;  /* 0x00000004ff007819 */ /* 0x000fe20000011600 */
[----:B------:R-:W-:Y:S01]  /*b090*/  IMAD.MOV.U32 R3, RZ, RZ, 0x40000040 ;  /* 0x40000040ff037424 */ /* 0x000fe200078e00ff */
[C---:B------:R-:W-:Y:S01]  /*b0a0*/  R2UR UR6, R12.reuse ;  /* 0x000000000c0672ca */ /* 0x040fe200000e0000 */
[----:B------:R-:W-:Y:S01]  /*b0b0*/  VIADD R14, R12, 0x2 ;  /* 0x000000020c0e7836 */ /* 0x000fe20000000000 */
[----:B------:R-:W-:Y:S01]  /*b0c0*/  LOP3.LUT R0, R0, 0x3fff, RZ, 0xc0, !PT ;  /* 0x00003fff00007812 */ /* 0x000fe200078ec0ff */
[----:B------:R-:W-:Y:S01]  /*b0d0*/  IMAD.MOV.U32 R15, RZ, RZ, 0x40000040 ;  /* 0x40000040ff0f7424 */ /* 0x000fe200078e00ff */
[----:B------:R-:W-:Y:S01]  /*b0e0*/  R2UR UR7, R13 ;  /* 0x000000000d0772ca */ /* 0x000fe200000e0000 */
[----:B------:R-:W-:Y:S01]  /*b0f0*/  IMAD.MOV.U32 R59, RZ, RZ, 0x40000040 ;  /* 0x40000040ff3b7424 */ /* 0x000fe200078e00ff */
[----:B------:R-:W-:Y:S01]  /*b100*/  LOP3.LUT R2, R0, 0x10000, RZ, 0xfc, !PT ;  /* 0x0001000000027812 */ /* 0x000fe200078efcff */
[----:B------:R-:W-:Y:S01]  /*b110*/  VIADD R62, R12, 0x800 ;  /* 0x000008000c3e7836 */ /* 0x000fe20000000000 */
[----:B------:R-:W-:-:S02]  /*b120*/  R2UR UR5, R3 ;  /* 0x00000000030572ca */ /* 0x000fc400000e0000 */
[C---:B------:R-:W-:Y:S01]  /*b130*/  R2UR UR4, R2.reuse ;  /* 0x00000000020472ca */ /* 0x040fe200000e0000 */
[C---:B------:R-:W-:Y:S02]  /*b140*/  VIADD R58, R2.reuse, 0x2 ;  /* 0x00000002023a7836 */ /* 0x040fe40000000000 */
[----:B------:R-:W-:-:S10]  /*b150*/  VIADD R60, R2, 0x800 ;  /* 0x00000800023c7836 */ /* 0x000fd40000000000 */
        /* <DEDUP_REMOVED lines=9> */
[----:B----4-:R-:W-:-:S05]  /*b1f0*/  SHF.R.U32.HI R21, RZ, 0x7, R21 ;  /* 0x00000007ff157819 */ /* 0x010fca0000011615 */
[----:B------:R0:W1:Y:S02]  /*b200*/  SHFL.IDX PT, R0, R21, RZ, 0x1f ;  /* 0x00001fff15007589 */ /* 0x00006400000e0000 */
[----:B0-----:R-:W-:Y:S01]  /*b210*/  IMAD.MOV.U32 R21, RZ, RZ, 0x4 ;  /* 0x00000004ff157424 */ /* 0x001fe200078e00ff */
[----:B-1----:R-:W-:-:S04]  /*b220*/  ISETP.GT.AND P1, PT, R0, 0x7f, PT ;  /* 0x0000007f0000780c */ /* 0x002fc80003f24270 */
[----:B------:R-:W-:Y:S02]  /*b230*/  SEL R0, RZ, 0x2, !P1 ;  /* 0x00000002ff007807 */ /* 0x000fe40004800000 */
[C---:B------:R-:W-:Y:S02]  /*b240*/  SEL R13, R21.reuse, 0x2, P1 ;  /* 0x00000002150d7807 */ /* 0x040fe40000800000 */
        /* <DEDUP_REMOVED lines=10> */
[----:B------:R-:W-:Y:S02]  /*b2f0*/  R2UR UR5, R59 ;  /* 0x000000003b0572ca */ /* 0x000fe400000e0000 */
[----:B------:R-:W-:Y:S01]  /*b300*/  MOV R59, 0x40000040 ;  /* 0x40000040003b7802 */ /* 0x000fe20000000f00 */
[----:B------:R-:W-:-:S02]  /*b310*/  WARPGROUP.DEPBAR.LE gsb0, 0x0 ;  /* 0x00008000000079c5 */ /* 0x000fc40000010000 */
[----:B------:R-:W-:-:S08]  /*b320*/  WARPGROUP.ARRIVE ;  /* 0x00000000000079c5 */ /* 0x000fd00000000000 */
        /* <DEDUP_REMOVED lines=326> */
[----:B------:R-:W-:Y:S01]  /*c790*/  IMAD.MOV.U32 R14, RZ, RZ, 0x1000 ;  /* 0x00001000ff0e7424 */ /* 0x000fe200078e00ff */
[----:B------:R-:W-:Y:S02]  /*c7a0*/  R2UR UR7, R15 ;  /* 0x000000000f0772ca */ /* 0x000fe400000e0000 */
[----:B------:R-:W-:Y:S02]  /*c7b0*/  R2UR UR4, R58 ;  /* 0x000000003a0472ca */ /* 0x000fe400000e0000 */
[----:B------:R-:W-:Y:S02]  /*c7c0*/  R2UR UR5, R59 ;  /* 0x000000003b0572ca */ /* 0x000fe400000e0000 */
[----:B------:R-:W-:-:S04]  /*c7d0*/  SEL R14, R14, 0xf80, P1 ;  /* 0x00000f800e0e7807 */ /* 0x000fc80000800000 */
[----:B------:R-:W-:-:S04]  /*c7e0*/  LOP3.LUT R15, R14, 0x1e00, RZ, 0xc0, !PT ;  /* 0x00001e000e0f7812 */ /* 0x000fc800078ec0ff */
[CC--:B------:R-:W-:Y:S02]  /*c7f0*/  IADD3 R14, R13.reuse, R15.reuse, R2 ;  /* 0x0000000f0d0e7210 */ /* 0x0c0fe40007ffe002 */
[----:B------:R-:W-:Y:S01]  /*c800*/  IADD3 R12, R13, R15, R12 ;  /* 0x0000000f0d0c7210 */ /* 0x000fe20007ffe00c */
[----:B------:R-:W-:Y:S01]  /*c810*/  IMAD.MOV.U32 R13, RZ, RZ, 0x40000040 ;  /* 0x40000040ff0d7424 */ /* 0x000fe200078e00ff */
[----:B------:R-:W-:Y:S01]  /*c820*/  MOV R15, 0x40000040 ;  /* 0x40000040000f7802 */ /* 0x000fe20000000f00 */
        /* <DEDUP_REMOVED lines=13> */
.L_x_8690:
[----:B------:R-:W2:Y:S01]  /*c900*/  LDL R15, [R1+0x18] ;  /* 0x00001800010f7983 */ /* 0x000ea20000100800 */
[----:B------:R-:W0:Y:S01]  /*c910*/  LDC R222, c[0x0][0x448] ;  /* 0x00011200ffde7b82 */ /* 0x000e220000000800 */
[----:B------:R-:W-:Y:S02]  /*c920*/  ULDC UR4, c[0x0][0xad0] ;  /* 0x0002b40000047ab9 */ /* 0x000fe40000000800 */
[----:B------:R-:W3:Y:S01]  /*c930*/  LDL R58, [R1+0x10] ;  /* 0x00001000013a7983 */ /* 0x000ee20000100800 */
[----:B------:R-:W-:Y:S01]  /*c940*/  FMUL.FTZ R13, R24, UR4 ;  /* 0x00000004180d7c20 */ /* 0x000fe20008410000 */
[----:B------:R-:W-:Y:S01]  /*c950*/  FMUL.FTZ R57, R25, UR4 ;  /* 0x0000000419397c20 */ /* 0x000fe20008410000 */
[----:B------:R-:W-:Y:S01]  /*c960*/  FMUL.FTZ R12, R26, UR4 ;  /* 0x000000041a0c7c20 */ /* 0x000fe20008410000 */
[----:B------:R-:W-:Y:S02]  /*c970*/  IMAD R71, R169, -0x40, R0 ;  /* 0xffffffc0a9477824 */ /* 0x000fe400078e0200 */
        /* <DEDUP_REMOVED lines=9> */
[----:B------:R-:W4:Y:S01]  /*ca10*/  LDL R40, [R1] ;  /* 0x0000000001287983 */ /* 0x000f220000100800 */
[----:B------:R-:W5:Y:S01]  /*ca20*/  MUFU.TANH R57, R57 ;  /* 0x0000003900397308 */ /* 0x000f620000002400 */
[----:B------:R-:W-:-:S02]  /*ca30*/  LOP3.LUT R16, R16, 0xfffffffd, RZ, 0xc0, !PT ;  /* 0xfffffffd10107812 */ /* 0x000fc400078ec0ff */
[----:B0-----:R-:W-:Y:S01]  /*ca40*/  ISETP.NE.AND P5, PT, R222, 0x1, PT ;  /* 0x00000001de00780c */ /* 0x001fe20003fa5270 */
[----:B------:R-:W-:-:S04]  /*ca50*/  FMUL.FTZ R48, R48, UR4 ;  /* 0x0000000430307c20 */ /* 0x000fc80008410000 */
[----:B------:R-:W0:Y:S01]  /*ca60*/  MUFU.TANH R69, R69 ;  /* 0x0000004500457308 */ /* 0x000e220000002400 */
[----:B------:R-:W-:-:S07]  /*ca70*/  FMUL.FTZ R14, R27, UR4 ;  /* 0x000000041b0e7c20 */ /* 0x000fce0008410000 */
[----:B------:R-:W0:Y:S01]  /*ca80*/  MUFU.TANH R21, R21 ;  /* 0x0000001500157308 */ /* 0x000e220000002400 */
[----:B------:R-:W1:Y:S07]  /*ca90*/  @P5 LDC R24, c[0x0][0x44c] ;  /* 0x00011300ff185b82 */ /* 0x000e6e0000000800 */
[----:B------:R-:W0:Y:S08]  /*caa0*/  MUFU.TANH R67, R67 ;  /* 0x0000004300437308 */ /* 0x000e300000002400 */
[----:B------:R-:W0:Y:S01]  /*cab0*/  MUFU.TANH R63, R63 ;  /* 0x0000003f003f7308 */ /* 0x000e220000002400 */
[----:B------:R-:W5:Y:S07]  /*cac0*/  @P5 LDC R25, c[0x0][0x450] ;  /* 0x00011400ff195b82 */ /* 0x000f6e0000000800 */
        /* <DEDUP_REMOVED lines=17> */
[----:B------:R-:W-:-:S07]  /*cbe0*/  @P5 LOP3.LUT R16, R16, 0x2, RZ, 0xfc, !PT ;  /* 0x0000000210105812 */ /* 0x000fce00078efcff */
[----:B------:R-:W0:Y:S08]  /*cbf0*/  MUFU.TANH R33, R33 ;  /* 0x0000002100217308 */ /* 0x000e300000002400 */
[----:B------:R-:W0:Y:S08]  /*cc00*/  MUFU.TANH R37, R37 ;  /* 0x0000002500257308 */ /* 0x000e300000002400 */
[----:B------:R-:W0:Y:S08]  /*cc10*/  MUFU.TANH R29, R29 ;  /* 0x0000001d001d7308 */ /* 0x000e300000002400 */
[----:B------:R-:W0:Y:S08]  /*cc20*/  MUFU.TANH R27, R48 ;  /* 0x00000030001b7308 */ /* 0x000e300000002400 */
[----:B------:R-:W-:Y:S08]  /*cc30*/  MUFU.TANH R12, R12 ;  /* 0x0000000c000c7308 */ /* 0x000ff00000002400 */
[----:B------:R-:W-:Y:S08]  /*cc40*/  MUFU.TANH R14, R14 ;  /* 0x0000000e000e7308 */ /* 0x000ff00000002400 */
[----:B------:R-:W-:Y:S08]  /*cc50*/  MUFU.TANH R73, R73 ;  /* 0x0000004900497308 */ /* 0x000ff00000002400 */
[----:B------:R-:W-:Y:S08]  /*cc60*/  MUFU.TANH R75, R75 ;  /* 0x0000004b004b7308 */ /* 0x000ff00000002400 */
[----:B------:R-:W-:Y:S08]  /*cc70*/  MUFU.TANH R77, R77 ;  /* 0x0000004d004d7308 */ /* 0x000ff00000002400 */
[----:B------:R-:W-:Y:S01]  /*cc80*/  MUFU.TANH R79, R79 ;  /* 0x0000004f004f7308 */ /* 0x000fe20000002400 */
[----:B--2---:R-:W-:-:S04]  /*cc90*/  IMAD.IADD R15, R15, 0x1, R213 ;  /* 0x000000010f0f7824 */ /* 0x004fc800078e02d5 */
[----:B-1----:R-:W-:-:S05]  /*cca0*/  @P5 IMAD.HI.U32 R24, R15, R24, RZ ;  /* 0x000000180f185227 */ /* 0x002fca00078e00ff */
[----:B-----5:R-:W-:Y:S02]  /*ccb0*/  @P5 SHF.R.U32.HI R15, RZ, R25, R24 ;  /* 0x00000019ff0f5219 */ /* 0x020fe40000011618 */
[----:B------:R-:W-:Y:S02]  /*ccc0*/  IADD3 R24, R212, 0x1, R71 ;  /* 0x00000001d4187810 */ /* 0x000fe40007ffe047 */
[----:B---3--:R-:W-:Y:S01]  /*ccd0*/  IADD3 R71, -R58, R71, R212 ;  /* 0x000000473a477210 */ /* 0x008fe20007ffe1d4 */
[----:B------:R-:W1:Y:S01]  /*cce0*/  SHFL.IDX PT, R26, R15, RZ, 0x1c1f ;  /* 0x001c1fff0f1a7589 */ /* 0x000e6200000e0000 */
[----:B------:R-:W-:-:S04]  /*ccf0*/  IADD3 R24, -R207, R24, -R58 ;  /* 0x00000018cf187210 */ /* 0x000fc80007ffe93a */
[----:B-1----:R-:W-:-:S04]  /*cd00*/  VIADDMNMX R26, R26, R24, R71, PT ;  /* 0x000000181a1a7246 */ /* 0x002fc80003800147 */
[C---:B------:R-:W-:Y:S02]  /*cd10*/  ISETP.GT.AND P1, PT, R26.reuse, RZ, PT ;  /* 0x000000ff1a00720c */ /* 0x040fe40003f24270 */
[C---:B------:R-:W-:Y:S02]  /*cd20*/  ISETP.GT.AND P2, PT, R26.reuse, 0x1, PT ;  /* 0x000000011a00780c */ /* 0x040fe40003f44270 */
[C---:B------:R-:W-:Y:S02]  /*cd30*/  ISETP.GT.AND P3, PT, R26.reuse, 0x8, PT ;  /* 0x000000081a00780c */ /* 0x040fe40003f64270 */
[----:B------:R-:W-:Y:S02]  /*cd40*/  FSEL R0, R13, -INF , P1 ;  /* 0xff8000000d007808 */ /* 0x000fe40000800000 */
[----:B------:R-:W-:Y:S02]  /*cd50*/  FSEL R57, R57, -INF , P2 ;  /* 0xff80000039397808 */ /* 0x000fe40001000000 */
[----:B------:R-:W-:-:S02]  /*cd60*/  ISETP.GT.AND P1, PT, R26, 0x9, PT ;  /* 0x000000091a00780c */ /* 0x000fc40003f24270 */
[----:B0-----:R-:W-:Y:S02]  /*cd70*/  FSEL R69, R69, -INF , P3 ;  /* 0xff80000045457808 */ /* 0x001fe40001800000 */
[----:B------:R-:W-:Y:S02]  /*cd80*/  FMNMX.FTZ R28, R0, R57, !PT ;  /* 0x00000039001c7209 */ /* 0x000fe40007810000 */
[C---:B------:R-:W-:Y:S02]  /*cd90*/  ISETP.GT.AND P2, PT, R26.reuse, 0x10, PT ;  /* 0x000000101a00780c */ /* 0x040fe40003f44270 */
[----:B------:R-:W-:Y:S02]  /*cda0*/  FSEL R41, R21, -INF , P1 ;  /* 0xff80000015297808 */ /* 0x000fe40000800000 */
[----:B------:R-:W-:Y:S02]  /*cdb0*/  FMNMX.FTZ R28, R69, R28, !PT ;  /* 0x0000001c451c7209 */ /* 0x000fe40007810000 */
[----:B------:R-:W-:-:S02]  /*cdc0*/  ISETP.GT.AND P1, PT, R26, 0x11, PT ;  /* 0x000000111a00780c */ /* 0x000fc40003f24270 */
[----:B------:R-:W-:Y:S02]  /*cdd0*/  FSEL R67, R67, -INF , P2 ;  /* 0xff80000043437808 */ /* 0x000fe40001000000 */
        /* <DEDUP_REMOVED lines=12> */
[----:B------:R-:W-:Y:S01]  /*cea0*/  FMNMX.FTZ R28, R59, R28, !PT ;  /* 0x0000001c3b1c7209 */ /* 0x000fe20007810000 */
[----:B------:R-:W0:Y:S01]  /*ceb0*/  MUFU.TANH R25, R49 ;  /* 0x0000003100197308 */ /* 0x000e220000002400 */
[C---:B------:R-:W-:Y:S02]  /*cec0*/  ISETP.GT.AND P2, PT, R26.reuse, 0x28, PT ;  /* 0x000000281a00780c */ /* 0x040fe40003f44270 */
[----:B------:R-:W-:Y:S02]  /*ced0*/  FSEL R33, R33, -INF , P1 ;  /* 0xff80000021217808 */ /* 0x000fe40000800000 */
[----:B------:R-:W-:Y:S02]  /*cee0*/  FMNMX.FTZ R28, R61, R28, !PT ;  /* 0x0000001c3d1c7209 */ /* 0x000fe40007810000 */
[----:B------:R-:W-:Y:S01]  /*cef0*/  ISETP.GT.AND P1, PT, R26, 0x29, PT ;  /* 0x000000291a00780c */ /* 0x000fe20003f24270 */
[----:B------:R-:W1:Y:S01]  /*cf00*/  MUFU.TANH R21, R52 ;  /* 0x0000003400157308 */ /* 0x000e620000002400 */
[----:B------:R-:W-:-:S02]  /*cf10*/  FSEL R37, R37, -INF , P2 ;  /* 0xff80000025257808 */ /* 0x000fc40001000000 */
[----:B------:R-:W-:Y:S02]  /*cf20*/  FMNMX.FTZ R28, R33, R28, !PT ;  /* 0x0000001c211c7209 */ /* 0x000fe40007810000 */
[C---:B------:R-:W-:Y:S02]  /*cf30*/  ISETP.GT.AND P2, PT, R26.reuse, 0x30, PT ;  /* 0x000000301a00780c */ /* 0x040fe40003f44270 */
[----:B------:R-:W-:Y:S01]  /*cf40*/  FSEL R29, R29, -INF , P1 ;  /* 0xff8000001d1d7808 */ /* 0x000fe20000800000 */
[----:B------:R-:W2:Y:S01]  /*cf50*/  MUFU.TANH R13, R53 ;  /* 0x00000035000d7308 */ /* 0x000ea20000002400 */
[----:B------:R-:W-:Y:S02]  /*cf60*/  FMNMX.FTZ R28, R37, R28, !PT ;  /* 0x0000001c251c7209 */ /* 0x000fe40007810000 */
[----:B------:R-:W-:Y:S02]  /*cf70*/  ISETP.GT.AND P1, PT, R26, 0x31, PT ;  /* 0x000000311a00780c */ /* 0x000fe40003f24270 */
[----:B------:R-:W-:-:S02]  /*cf80*/  FSEL R27, R27, -INF , P2 ;  /* 0xff8000001b1b7808 */ /* 0x000fc40001000000 */
[----:B------:R-:W-:Y:S02]  /*cf90*/  FMNMX.FTZ R28, R29, R28, !PT ;  /* 0x0000001c1d1c7209 */ /* 0x000fe40007810000 */
[C---:B------:R-:W-:Y:S02]  /*cfa0*/  ISETP.GT.AND P2, PT, R26.reuse, 0x38, PT ;  /* 0x000000381a00780c */ /* 0x040fe40003f44270 */
[----:B0-----:R-:W-:Y:S02]  /*cfb0*/  FSEL R25, R25, -INF , P1 ;  /* 0xff80000019197808 */ /* 0x001fe40000800000 */
[----:B------:R-:W-:Y:S02]  /*cfc0*/  FMNMX.FTZ R28, R27, R28, !PT ;  /* 0x0000001c1b1c7209 */ /* 0x000fe40007810000 */
[----:B------:R-:W-:Y:S02]  /*cfd0*/  ISETP.GT.AND P1, PT, R26, 0x39, PT ;  /* 0x000000391a00780c */ /* 0x000fe40003f24270 */
[----:B-1----:R-:W-:-:S02]  /*cfe0*/  FSEL R21, R21, -INF , P2 ;  /* 0xff80000015157808 */ /* 0x002fc40001000000 */
[----:B------:R-:W-:Y:S02]  /*cff0*/  FMNMX.FTZ R28, R25, R28, !PT ;  /* 0x0000001c191c7209 */ /* 0x000fe40007810000 */
[----:B--2---:R-:W-:Y:S02]  /*d000*/  FSEL R13, R13, -INF , P1 ;  /* 0xff8000000d0d7808 */ /* 0x004fe40000800000 */
[----:B------:R-:W-:-:S04]  /*d010*/  FMNMX.FTZ R28, R21, R28, !PT ;  /* 0x0000001c151c7209 */ /* 0x000fc80007810000 */
[----:B------:R-:W-:Y:S01]  /*d020*/  FMNMX.FTZ R28, R13, R28, !PT ;  /* 0x0000001c0d1c7209 */ /* 0x000fe20007810000 */
[----:B------:R-:W0:Y:S04]  /*d030*/  SHFL.IDX PT, R15, R15, 0x1, 0x1c1f ;  /* 0x003c1f000f0f7f89 */ /* 0x000e2800000e0000 */
[----:B------:R-:W1:Y:S01]  /*d040*/  SHFL.BFLY PT, R31, R28, 0x2, 0x1f ;  /* 0x0c401f001c1f7f89 */ /* 0x000e6200000e0000 */
[----:B------:R-:W2:Y:S01]  /*d050*/  MUFU.TANH R81, R81 ;  /* 0x0000005100517308 */ /* 0x000ea20000002400 */
[----:B------:R-:W-:Y:S01]  /*d060*/  FMUL.FTZ R26, R43, UR4 ;  /* 0x000000042b1a7c20 */ /* 0x000fe20008410000 */
[----:B0-----:R-:W-:Y:S02]  /*d070*/  VIADDMNMX R24, R15, R24, R71, PT ;  /* 0x000000180f187246 */ /* 0x001fe40003800147 */
[----:B-1----:R-:W-:-:S02]  /*d080*/  FMNMX.FTZ R31, R28, R31, !PT ;  /* 0x0000001f1c1f7209 */ /* 0x002fc40007810000 */
[C---:B------:R-:W-:Y:S02]  /*d090*/  ISETP.GT.AND P1, PT, R24.reuse, RZ, PT ;  /* 0x000000ff1800720c */ /* 0x040fe40003f24270 */
[----:B------:R-:W-:Y:S01]  /*d0a0*/  ISETP.GT.AND P2, PT, R24, 0x1, PT ;  /* 0x000000011800780c */ /* 0x000fe20003f44270 */
[----:B------:R-:W0:Y:S01]  /*d0b0*/  SHFL.BFLY PT, R30, R31, 0x1, 0x1f ;  /* 0x0c201f001f1e7f89 */ /* 0x000e2200000e0000 */
[----:B------:R-:W-:Y:S02]  /*d0c0*/  FSEL R71, R12, -INF , P1 ;  /* 0xff8000000c477808 */ /* 0x000fe40000800000 */
[----:B------:R-:W-:Y:S02]  /*d0d0*/  ISETP.GT.AND P3, PT, R24, 0x8, PT ;  /* 0x000000081800780c */ /* 0x000fe40003f64270 */
[----:B------:R-:W-:Y:S02]  /*d0e0*/  FSEL R12, R14, -INF , P2 ;  /* 0xff8000000e0c7808 */ /* 0x000fe40001000000 */
[----:B------:R-:W-:-:S02]  /*d0f0*/  ISETP.GT.AND P1, PT, R24, 0x9, PT ;  /* 0x000000091800780c */ /* 0x000fc40003f24270 */
[----:B------:R-:W-:Y:S02]  /*d100*/  FSEL R73, R73, -INF , P3 ;  /* 0xff80000049497808 */ /* 0x000fe40001800000 */
[----:B------:R-:W-:Y:S01]  /*d110*/  FMNMX.FTZ R14, R71, R12, !PT ;  /* 0x0000000c470e7209 */ /* 0x000fe20007810000 */
[----:B------:R-:W1:Y:S01]  /*d120*/  MUFU.TANH R83, R83 ;  /* 0x0000005300537308 */ /* 0x000e620000002400 */
[----:B------:R-:W-:Y:S02]  /*d130*/  ISETP.GT.AND P2, PT, R24, 0x10, PT ;  /* 0x000000101800780c */ /* 0x000fe40003f44270 */
[----:B------:R-:W-:Y:S02]  /*d140*/  FSEL R75, R75, -INF , P1 ;  /* 0xff8000004b4b7808 */ /* 0x000fe40000800000 */
[----:B------:R-:W-:Y:S01]  /*d150*/  FMNMX.FTZ R14, R73, R14, !PT ;  /* 0x0000000e490e7209 */ /* 0x000fe20007810000 */
[----:B------:R-:W-:Y:S01]  /*d160*/  FMUL.FTZ R49, R46, UR4 ;  /* 0x000000042e317c20 */ /* 0x000fe20008410000 */
[----:B------:R-:W-:Y:S01]  /*d170*/  ISETP.GT.AND P1, PT, R24, 0x11, PT ;  /* 0x000000111800780c */ /* 0x000fe20003f24270 */
[----:B------:R-:W3:Y:S01]  /*d180*/  MUFU.TANH R85, R85 ;  /* 0x0000005500557308 */ /* 0x000ee20000002400 */
[----:B------:R-:W-:-:S02]  /*d190*/  FSEL R77, R77, -INF , P2 ;  /* 0xff8000004d4d7808 */ /* 0x000fc40001000000 */
[----:B------:R-:W-:Y:S01]  /*d1a0*/  FMNMX.FTZ R14, R75, R14, !PT ;  /* 0x0000000e4b0e7209 */ /* 0x000fe20007810000 */
[----:B------:R-:W-:Y:S01]  /*d1b0*/  FMUL.FTZ R45, R47, UR4 ;  /* 0x000000042f2d7c20 */ /* 0x000fe20008410000 */
[----:B------:R-:W-:Y:S02]  /*d1c0*/  ISETP.GT.AND P2, PT, R24, 0x18, PT ;  /* 0x000000181800780c */ /* 0x000fe40003f44270 */
[----:B------:R-:W-:Y:S01]  /*d1d0*/  FSEL R79, R79, -INF , P1 ;  /* 0xff8000004f4f7808 */ /* 0x000fe20000800000 */
[----:B------:R-:W5:Y:S01]  /*d1e0*/  MUFU.TANH R26, R26 ;  /* 0x0000001a001a7308 */ /* 0x000f620000002400 */
[----:B------:R-:W-:Y:S02]  /*d1f0*/  FMNMX.FTZ R14, R77, R14, !PT ;  /* 0x0000000e4d0e7209 */ /* 0x000fe40007810000 */
[----:B0-----:R-:W-:Y:S01]  /*d200*/  FMNMX.FTZ R15, R31, R30, !PT ;  /* 0x0000001e1f0f7209 */ /* 0x001fe20007810000 */
[----:B------:R-:W-:Y:S01]  /*d210*/  FMUL.FTZ R47, R50, UR4 ;  /* 0x00000004322f7c20 */ /* 0x000fe20008410000 */
[----:B------:R-:W-:-:S02]  /*d220*/  ISETP.GT.AND P1, PT, R24, 0x19, PT ;  /* 0x000000191800780c */ /* 0x000fc40003f24270 */
[----:B--2---:R-:W-:Y:S01]  /*d230*/  FSEL R81, R81, -INF , P2 ;  /* 0xff80000051517808 */ /* 0x004fe20001000000 */
[----:B------:R-:W0:Y:S01]  /*d240*/  MUFU.TANH R49, R49 ;  /* 0x0000003100317308 */ /* 0x000e220000002400 */
[----:B------:R-:W-:Y:S02]  /*d250*/  FMNMX.FTZ R30, R79, R14, !PT ;  /* 0x0000000e4f1e7209 */ /* 0x000fe40007810000 */
[C---:B------:R-:W-:Y:S02]  /*d260*/  ISETP.GT.AND P2, PT, R24.reuse, 0x20, PT ;  /* 0x000000201800780c */ /* 0x040fe40003f44270 */
[----:B-1----:R-:W-:Y:S02]  /*d270*/  FSEL R83, R83, -INF , P1 ;  /* 0xff80000053537808 */ /* 0x002fe40000800000 */
[----:B------:R-:W-:Y:S01]  /*d280*/  FMNMX.FTZ R30, R81, R30, !PT ;  /* 0x0000001e511e7209 */ /* 0x000fe20007810000 */
[----:B------:R-:W1:Y:S01]  /*d290*/  MUFU.TANH R45, R45 ;  /* 0x0000002d002d7308 */ /* 0x000e620000002400 */
[----:B------:R-:W-:-:S02]  /*d2a0*/  ISETP.GT.AND P1, PT, R24, 0x21, PT ;  /* 0x000000211800780c */ /* 0x000fc40003f24270 */
[----:B---3--:R-:W-:Y:S02]  /*d2b0*/  FSEL R85, R85, -INF , P2 ;  /* 0xff80000055557808 */ /* 0x008fe40001000000 */
[----:B------:R-:W-:-:S03]  /*d2c0*/  FMNMX.FTZ R30, R83, R30, !PT ;  /* 0x0000001e531e7209 */ /* 0x000fc60007810000 */
[----:B------:R-:W2:Y:S01]  /*d2d0*/  MUFU.TANH R47, R47 ;  /* 0x0000002f002f7308 */ /* 0x000ea20000002400 */
[----:B------:R-:W-:Y:S01]  /*d2e0*/  FMUL.FTZ R28, R55, UR4 ;  /* 0x00000004371c7c20 */ /* 0x000fe20008410000 */
[----:B------:R-:W-:Y:S01]  /*d2f0*/  ISETP.GT.AND P2, PT, R24, 0x28, PT ;  /* 0x000000281800780c */ /* 0x000fe20003f44270 */
[----:B------:R-:W-:Y:S01]  /*d300*/  ULDC UR4, c[0x0][0xa80] ;  /* 0x0002a00000047ab9 */ /* 0x000fe20000000800 */
[----:B-----5:R-:W-:Y:S02]  /*d310*/  FSEL R55, R26, -INF , P1 ;  /* 0xff8000001a377808 */ /* 0x020fe40000800000 */
[----:B------:R-:W-:Y:S02]  /*d320*/  FMNMX.FTZ R30, R85, R30, !PT ;  /* 0x0000001e551e7209 */ /* 0x000fe40007810000 */
[----:B------:R-:W3:Y:S01]  /*d330*/  MUFU.TANH R51, R51 ;  /* 0x0000003300337308 */ /* 0x000ee20000002400 */
[----:B------:R-:W-:Y:S02]  /*d340*/  ISETP.GT.AND P3, PT, R24, 0x29, PT ;  /* 0x000000291800780c */ /* 0x000fe40003f64270 */
[----:B0-----:R-:W-:-:S02]  /*d350*/  FSEL R49, R49, -INF , P2 ;  /* 0xff80000031317808 */ /* 0x001fc40001000000 */
[----:B------:R-:W-:-:S03]  /*d360*/  FMNMX.FTZ R30, R55, R30, !PT ;  /* 0x0000001e371e7209 */ /* 0x000fc60007810000 */
[----:B------:R-:W0:Y:S01]  /*d370*/  MUFU.TANH R53, R54 ;  /* 0x0000003600357308 */ /* 0x000e220000002400 */
[----:B------:R-:W-:Y:S01]  /*d380*/  ISETP.GT.AND P1, PT, R24, 0x30, PT ;  /* 0x000000301800780c */ /* 0x000fe20003f24270 */
[----:B------:R-:W-:Y:S01]  /*d390*/  IMAD.U32 R14, RZ, RZ, UR4 ;  /* 0x00000004ff0e7e24 */ /* 0x000fe2000f8e00ff */
[----:B-1----:R-:W-:Y:S02]  /*d3a0*/  FSEL R45, R45, -INF , P3 ;  /* 0xff8000002d2d7808 */ /* 0x002fe40001800000 */
[----:B------:R-:W-:-:S03]  /*d3b0*/  FMNMX.FTZ R30, R49, R30, !PT ;  /* 0x0000001e311e7209 */ /* 0x000fc60007810000 */
[----:B------:R-:W1:Y:S01]  /*d3c0*/  MUFU.TANH R28, R28 ;  /* 0x0000001c001c7308 */ /* 0x000e620000002400 */
[C---:B------:R-:W-:Y:S01]  /*d3d0*/  ISETP.GT.AND P2, PT, R24.reuse, 0x31, PT ;  /* 0x000000311800780c */ /* 0x040fe20003f44270 */
[----:B------:R-:W-:Y:S01]  /*d3e0*/  FMUL.FTZ R26, R15, R14 ;  /* 0x0000000e0f1a7220 */ /* 0x000fe20000410000 */
[----:B--2---:R-:W-:Y:S02]  /*d3f0*/  FSEL R47, R47, -INF , P1 ;  /* 0xff8000002f2f7808 */ /* 0x004fe40000800000 */
[----:B------:R-:W-:Y:S02]  /*d400*/  FMNMX.FTZ R30, R45, R30, !PT ;  /* 0x0000001e2d1e7209 */ /* 0x000fe40007810000 */
[----:B------:R-:W-:Y:S02]  /*d410*/  FSETP.NEU.FTZ.AND P4, PT, R15, -INF , PT ;  /* 0xff8000000f00780b */ /* 0x000fe40003f9d000 */
[----:B------:R-:W-:Y:S02]  /*d420*/  ISETP.GT.AND P1, PT, R24, 0x38, PT ;  /* 0x000000381800780c */ /* 0x000fe40003f24270 */
[----:B---3--:R-:W-:-:S02]  /*d430*/  FSEL R51, R51, -INF , P2 ;  /* 0xff80000033337808 */ /* 0x008fc40001000000 */
[----:B------:R-:W-:Y:S02]  /*d440*/  FMNMX.FTZ R30, R47, R30, !PT ;  /* 0x0000001e2f1e7209 */ /* 0x000fe40007810000 */
[----:B------:R-:W-:Y:S02]  /*d450*/  FSEL R26, R26, RZ, P4 ;  /* 0x000000ff1a1a7208 */ /* 0x000fe40002000000 */
[----:B------:R-:W-:Y:S02]  /*d460*/  ISETP.GT.AND P2, PT, R24, 0x39, PT ;  /* 0x000000391800780c */ /* 0x000fe40003f44270 */
[----:B0-----:R-:W-:Y:S02]  /*d470*/  FSEL R53, R53, -INF , P1 ;  /* 0xff80000035357808 */ /* 0x001fe40000800000 */
[----:B------:R-:W-:Y:S01]  /*d480*/  FMNMX.FTZ R30, R51, R30, !PT ;  /* 0x0000001e331e7209 */ /* 0x000fe20007810000 */
[----:B------:R-:W-:Y:S01]  /*d490*/  FFMA.FTZ R39, R57, R14, -R26 ;  /* 0x0000000e39277223 */ /* 0x000fe2000001081a */
[----:B-1----:R-:W-:-:S02]  /*d4a0*/  FSEL R57, R28, -INF , P2 ;  /* 0xff8000001c397808 */ /* 0x002fc40001000000 */
[----:B------:R-:W-:-:S04]  /*d4b0*/  FMNMX.FTZ R30, R53, R30, !PT ;  /* 0x0000001e351e7209 */ /* 0x000fc80007810000 */
[----:B------:R-:W-:-:S05]  /*d4c0*/  FMNMX.FTZ R30, R57, R30, !PT ;  /* 0x0000001e391e7209 */ /* 0x000fca0007810000 */
[----:B------:R-:W0:Y:S01]  /*d4d0*/  SHFL.BFLY PT, R31, R30, 0x2, 0x1f ;  /* 0x0c401f001e1f7f89 */ /* 0x000e2200000e0000 */
[-CC-:B------:R-:W-:Y:S01]  /*d4e0*/  FFMA.FTZ R152, R0, R14.reuse, -R26.reuse ;  /* 0x0000000e00987223 */ /* 0x180fe2000001081a */
[----:B------:R-:W-:Y:S01]  /*d4f0*/  FFMA.FTZ R35, R59, R14, -R26 ;  /* 0x0000000e3b237223 */ /* 0x000fe2000001081a */
[----:B0-----:R-:W-:-:S05]  /*d500*/  FMNMX.FTZ R0, R30, R31, !PT ;  /* 0x0000001f1e007209 */ /* 0x001fca0007810000 */
        /* <DEDUP_REMOVED lines=14> */
[----:B0-----:R-:W-:-:S04]  /*d5f0*/  FMNMX.FTZ R168, R0, R59, !PT ;  /* 0x0000003b00a87209 */ /* 0x001fc80007810000 */
[C---:B------:R-:W-:Y:S01]  /*d600*/  FSETP.NEU.FTZ.AND P1, PT, R168.reuse, -INF , PT ;  /* 0xff800000a800780b */ /* 0x040fe20003f3d000 */
[----:B------:R-:W-:Y:S01]  /*d610*/  FMUL.FTZ R0, R168, R14 ;  /* 0x0000000ea8007220 */ /* 0x000fe20000410000 */
[----:B------:R-:W-:Y:S04]  /*d620*/  MUFU.EX2 R152, R152 ;  /* 0x0000009800987308 */ /* 0x000fe80000000800 */
[----:B------:R-:W-:-:S04]  /*d630*/  FSEL R26, R0, RZ, P1 ;  /* 0x000000ff001a7208 */ /* 0x000fc80000800000 */
[----:B------:R-:W0:Y:S01]  /*d640*/  MUFU.EX2 R39, R39 ;  /* 0x0000002700277308 */ /* 0x000e220000000800 */
[-CC-:B------:R-:W-:Y:S01]  /*d650*/  FFMA.FTZ R153, R71, R14.reuse, -R26.reuse ;  /* 0x0000000e47997223 */ /* 0x180fe2000001081a */
[-CC-:B------:R-:W-:Y:S01]  /*d660*/  FFMA.FTZ R0, R12, R14.reuse, -R26.reuse ;  /* 0x0000000e0c007223 */ /* 0x180fe2000001081a */
[----:B------:R-:W-:-:S05]  /*d670*/  FFMA.FTZ R155, R73, R14, -R26 ;  /* 0x0000000e499b7223 */ /* 0x000fca000001081a */
[----:B------:R-:W1:Y:S01]  /*d680*/  MUFU.EX2 R154, R154 ;  /* 0x0000009a009a7308 */ /* 0x000e620000000800 */
[-CC-:B------:R-:W-:Y:S01]  /*d690*/  FFMA.FTZ R12, R75, R14.reuse, -R26.reuse ;  /* 0x0000000e4b0c7223 */ /* 0x180fe2000001081a */
[----:B------:R-:W-:-:S06]  /*d6a0*/  FFMA.FTZ R165, R77, R14, -R26 ;  /* 0x0000000e4da57223 */ /* 0x000fcc000001081a */
[----:B------:R-:W-:Y:S01]  /*d6b0*/  MUFU.EX2 R153, R153 ;  /* 0x0000009900997308 */ /* 0x000fe20000000800 */
[----:B------:R-:W-:-:S07]  /*d6c0*/  VIADD R13, R20, 0x38840 ;  /* 0x00038840140d7836 */ /* 0x000fce0000000000 */
[----:B------:R-:W2:Y:S08]  /*d6d0*/  MUFU.EX2 R0, R0 ;  /* 0x0000000000007308 */ /* 0x000eb00000000800 */
[----:B------:R-:W3:Y:S01]  /*d6e0*/  MUFU.EX2 R41, R41 ;  /* 0x0000002900297308 */ /* 0x000ee20000000800 */
[----:B------:R-:W-:Y:S01]  /*d6f0*/  FFMA.FTZ R30, R79, R14, -R26 ;  /* 0x0000000e4f1e7223 */ /* 0x000fe2000001081a */
[----:B0-----:R-:W-:-:S06]  /*d700*/  FADD.FTZ R37, R152, R39 ;  /* 0x0000002798257221 */ /* 0x001fcc0000010000 */
[----:B------:R-:W0:Y:S01]  /*d710*/  MUFU.EX2 R155, R155 ;  /* 0x0000009b009b7308 */ /* 0x000e220000000800 */
[----:B------:R-:W-:-:S07]  /*d720*/  PRMT R24, R190, 0x654, R13 ;  /* 0x00000654be187816 */ /* 0x000fce000000000d */
[----:B------:R-:W5:Y:S01]  /*d730*/  MUFU.EX2 R164, R164 ;  /* 0x000000a400a47308 */ /* 0x000f620000000800 */
[----:B------:R-:W-:Y:S01]  /*d740*/  LOP3.LUT R13, R56, 0x2000000, RZ, 0xfc, !PT ;  /* 0x02000000380d7812 */ /* 0x000fe200078efcff */
[----:B------:R-:W-:-:S06]  /*d750*/  IMAD.MOV.U32 R27, RZ, RZ, 0x40000040 ;  /* 0x40000040ff1b7424 */ /* 0x000fcc00078e00ff */
[----:B------:R-:W4:Y:S01]  /*d760*/  MUFU.EX2 R12, R12 ;  /* 0x0000000c000c7308 */ /* 0x000f220000000800 */
[----:B-1----:R-:W-:Y:S01]  /*d770*/  FADD.FTZ R38, R154, R37 ;  /* 0x000000259a267221 */ /* 0x002fe20000010000 */
[----:B------:R-:W-:Y:S01]  /*d780*/  IMAD.MOV.U32 R25, RZ, RZ, 0x40000040 ;  /* 0x40000040ff197424 */ /* 0x000fe200078e00ff */
[----:B------:R1:W-:Y:S05]  /*d790*/  SYNCS.ARRIVE.TRANS64.RED.A1T0 RZ, [R24+URZ], RZ ;  /* 0x000000ff18ff79a7 */ /* 0x0003ea000810043f */
[----:B------:R-:W4:Y:S01]  /*d7a0*/  MUFU.EX2 R43, R43 ;  /* 0x0000002b002b7308 */ /* 0x000f220000000800 */
[----:B------:R-:W-:Y:S01]  /*d7b0*/  R2UR UR11, R27 ;  /* 0x000000001b0b72ca */ /* 0x000fe200000e0000 */
[----:B--2---:R-:W-:Y:S01]  /*d7c0*/  FADD.FTZ R36, R153, R0 ;  /* 0x0000000099247221 */ /* 0x004fe20000010000 */
[----:B-1----:R-:W-:-:S05]  /*d7d0*/  IMAD R24, R22, 0x1000, R13 ;  /* 0x0000100016187824 */ /* 0x002fca00078e020d */
[----:B------:R-:W1:Y:S01]  /*d7e0*/  MUFU.EX2 R165, R165 ;  /* 0x000000a500a57308 */ /* 0x000e620000000800 */
[----:B------:R-:W-:Y:S01]  /*d7f0*/  FFMA.FTZ R167, R81, R14, -R26 ;  /* 0x0000000e51a77223 */ /* 0x000fe2000001081a */
[----:B---3--:R-:W-:-:S06]  /*d800*/  FADD.FTZ R27, R41, R38 ;  /* 0x00000026291b7221 */ /* 0x008fcc0000010000 */
[----:B------:R-:W2:Y:S01]  /*d810*/  MUFU.EX2 R166, R166 ;  /* 0x000000a600a67308 */ /* 0x000ea20000000800 */
[-CC-:B------:R-:W-:Y:S01]  /*d820*/  FFMA.FTZ R28, R83, R14.reuse, -R26.reuse ;  /* 0x0000000e531c7223 */ /* 0x180fe2000001081a */
[-CC-:B------:R-:W-:Y:S01]  /*d830*/  FFMA.FTZ R161, R85, R14.reuse, -R26.reuse ;  /* 0x0000000e55a17223 */ /* 0x180fe2000001081a */
[-CC-:B------:R-:W-:Y:S01]  /*d840*/  FFMA.FTZ R32, R55, R14.reuse, -R26.reuse ;  /* 0x0000000e37207223 */ /* 0x180fe2000001081a */
[----:B------:R-:W-:-:S04]  /*d850*/  FFMA.FTZ R163, R49, R14, -R26 ;  /* 0x0000000e31a37223 */ /* 0x000fc8000001081a */
[----:B------:R-:W3:Y:S01]  /*d860*/  MUFU.EX2 R30, R30 ;  /* 0x0000001e001e7308 */ /* 0x000ee20000000800 */
[-CC-:B------:R-:W-:Y:S01]  /*d870*/  FFMA.FTZ R34, R45, R14.reuse, -R26.reuse ;  /* 0x0000000e2d227223 */ /* 0x180fe2000001081a */
[-CC-:B------:R-:W-:Y:S01]  /*d880*/  FFMA.FTZ R157, R47, R14.reuse, -R26.reuse ;  /* 0x0000000e2f9d7223 */ /* 0x180fe2000001081a */
[-CC-:B------:R-:W-:Y:S01]  /*d890*/  FFMA.FTZ R51, R51, R14.reuse, -R26.reuse ;  /* 0x0000000e33337223 */ /* 0x180fe2000001081a */
[-CC-:B------:R-:W-:Y:S01]  /*d8a0*/  FFMA.FTZ R53, R53, R14.reuse, -R26.reuse ;  /* 0x0000000e35357223 */ /* 0x180fe2000001081a */
[----:B------:R-:W-:-:S03]  /*d8b0*/  FFMA.FTZ R57, R57, R14, -R26 ;  /* 0x0000000e39397223 */ /* 0x000fc6000001081a */
[----:B------:R-:W3:Y:S01]  /*d8c0*/  MUFU.EX2 R35, R35 ;  /* 0x0000002300237308 */ /* 0x000ee20000000800 */
[----:B------:R-:W-:Y:S01]  /*d8d0*/  R2UR UR7, R25 ;  /* 0x00000000190772ca */ /* 0x000fe200000e0000 */
[----:B------:R-:W-:Y:S02]  /*d8e0*/  VIADD R26, R24, 0x80 ;  /* 0x00000080181a7836 */ /* 0x000fe40000000000 */
[----:B0-----:R-:W-:Y:S01]  /*d8f0*/  FADD.FTZ R25, R155, R36 ;  /* 0x000000249b197221 */ /* 0x001fe20000010000 */
[----:B-----5:R-:W-:Y:S01]  /*d900*/  FADD.FTZ R38, R164, R27 ;  /* 0x0000001ba4267221 */ /* 0x020fe20000010000 */
[----:B------:R-:W-:Y:S02]  /*d910*/  IMAD.MOV.U32 R27, RZ, RZ, 0x40000040 ;  /* 0x40000040ff1b7424 */ /* 0x000fe400078e00ff */
[----:B------:R-:W0:Y:S01]  /*d920*/  MUFU.EX2 R160, R160 ;  /* 0x000000a000a07308 */ /* 0x000e220000000800 */
[----:B----4-:R-:W-:Y:S01]  /*d930*/  FADD.FTZ R36, R12, R25 ;  /* 0x000000190c247221 */ /* 0x010fe20000010000 */
[----:B------:R-:W-:Y:S01]  /*d940*/  R2UR UR10, R26 ;  /* 0x000000001a0a72ca */ /* 0x000fe200000e0000 */
[----:B------:R-:W-:Y:S01]  /*d950*/  FADD.FTZ R37, R43, R38 ;  /* 0x000000262b257221 */ /* 0x000fe20000010000 */
[----:B------:R-:W-:-:S04]  /*d960*/  VIADD R26, R24, 0x100 ;  /* 0x00000100181a7836 */ /* 0x000fc80000000000 */
[----:B------:R-:W4:Y:S01]  /*d970*/  MUFU.EX2 R167, R167 ;  /* 0x000000a700a77308 */ /* 0x000f220000000800 */
[----:B------:R-:W-:Y:S01]  /*d980*/  R2UR UR15, R27 ;  /* 0x000000001b0f72ca */ /* 0x000fe200000e0000 */
[----:B-1----:R-:W-:Y:S01]  /*d990*/  FADD.FTZ R27, R165, R36 ;  /* 0x00000024a51b7221 */ /* 0x002fe20000010000 */
[----:B--2---:R-:W-:-:S05]  /*d9a0*/  FADD.FTZ R36, R166, R37 ;  /* 0x00000025a6247221 */ /* 0x004fca0000010000 */
[----:B------:R-:W1:Y:S01]  /*d9b0*/  MUFU.EX2 R31, R31 ;  /* 0x0000001f001f7308 */ /* 0x000e620000000800 */
[----:B------:R-:W-:Y:S01]  /*d9c0*/  R2UR UR14, R26 ;  /* 0x000000001a0e72ca */ /* 0x000fe200000e0000 */
[----:B---3--:R-:W-:-:S06]  /*d9d0*/  FADD.FTZ R26, R30, R27 ;  /* 0x0000001b1e1a7221 */ /* 0x008fcc0000010000 */
[----:B------:R-:W2:Y:S01]  /*d9e0*/  MUFU.EX2 R28, R28 ;  /* 0x0000001c001c7308 */ /* 0x000ea20000000800 */
[----:B------:R-:W-:Y:S01]  /*d9f0*/  FADD.FTZ R27, R35, R36 ;  /* 0x00000024231b7221 */ /* 0x000fe20000010000 */
[----:B------:R-:W-:-:S06]  /*da00*/  IMAD.MOV.U32 R25, RZ, RZ, 0x40000040 ;  /* 0x40000040ff197424 */ /* 0x000fcc00078e00ff */
[----:B------:R-:W3:Y:S01]  /*da10*/  MUFU.EX2 R162, R162 ;  /* 0x000000a200a27308 */ /* 0x000ee20000000800 */
[----:B0-----:R-:W-:-:S07]  /*da20*/  FADD.FTZ R36, R160, R27 ;  /* 0x0000001ba0247221 */ /* 0x001fce0000010000 */
[----:B------:R-:W0:Y:S01]  /*da30*/  MUFU.EX2 R161, R161 ;  /* 0x000000a100a17308 */ /* 0x000e220000000800 */
[----:B------:R-:W-:-:S07]  /*da40*/  R2UR UR19, R25 ;  /* 0x00000000191372ca */ /* 0x000fce00000e0000 */
[----:B------:R-:W5:Y:S01]  /*da50*/  MUFU.EX2 R33, R33 ;  /* 0x0000002100217308 */ /* 0x000f620000000800 */
[----:B----4-:R-:W-:Y:S01]  /*da60*/  FADD.FTZ R25, R167, R26 ;  /* 0x0000001aa7197221 */ /* 0x010fe20000010000 */
[----:B-1----:R-:W-:-:S06]  /*da70*/  FADD.FTZ R27, R31, R36 ;  /* 0x000000241f1b7221 */ /* 0x002fcc0000010000 */
[----:B------:R-:W1:Y:S01]  /*da80*/  MUFU.EX2 R32, R32 ;  /* 0x0000002000207308 */ /* 0x000e620000000800 */
[----:B------:R-:W-:Y:S01]  /*da90*/  R2UR UR6, R24 ;  /* 0x00000000180672ca */ /* 0x000fe200000e0000 */
[----:B--2---:R-:W-:Y:S01]  /*daa0*/  FADD.FTZ R26, R28, R25 ;  /* 0x000000191c1a7221 */ /* 0x004fe20000010000 */
[----:B------:R-:W-:-:S05]  /*dab0*/  F2FP.F16.F32.PACK_AB R155, R12, R155 ;  /* 0x0000009b0c9b723e */ /* 0x000fca00000000ff */
[----:B------:R-:W2:Y:S01]  /*dac0*/  MUFU.EX2 R163, R163 ;  /* 0x000000a300a37308 */ /* 0x000ea20000000800 */
[----:B------:R-:W-:Y:S02]  /*dad0*/  VIADD R24, R24, 0x180 ;  /* 0x0000018018187836 */ /* 0x000fe40000000000 */
[----:B---3--:R-:W-:-:S05]  /*dae0*/  FADD.FTZ R12, R162, R27 ;  /* 0x0000001ba20c7221 */ /* 0x008fca0000010000 */
[----:B------:R-:W3:Y:S01]  /*daf0*/  MUFU.EX2 R156, R156 ;  /* 0x0000009c009c7308 */ /* 0x000ee20000000800 */
[----:B0-----:R-:W-:-:S07]  /*db00*/  FADD.FTZ R25, R161, R26 ;  /* 0x0000001aa1197221 */ /* 0x001fce0000010000 */
[----:B------:R-:W0:Y:S01]  /*db10*/  MUFU.EX2 R34, R34 ;  /* 0x0000002200227308 */ /* 0x000e220000000800 */
[----:B------:R-:W-:Y:S01]  /*db20*/  R2UR UR18, R24 ;  /* 0x00000000181272ca */ /* 0x000fe200000e0000 */
[----:B-----5:R-:W-:Y:S01]  /*db30*/  FADD.FTZ R27, R33, R12 ;  /* 0x0000000c211b7221 */ /* 0x020fe20000010000 */
[----:B------:R-:W-:-:S05]  /*db40*/  F2FP.F16.F32.PACK_AB R153, R0, R153 ;  /* 0x000000990099723e */ /* 0x000fca00000000ff */
[----:B------:R-:W4:Y:S01]  /*db50*/  MUFU.EX2 R29, R29 ;  /* 0x0000001d001d7308 */ /* 0x000f220000000800 */
[----:B-1----:R-:W-:-:S07]  /*db60*/  FADD.FTZ R0, R32, R25 ;  /* 0x0000001920007221 */ /* 0x002fce0000010000 */
[----:B------:R-:W1:Y:S01]  /*db70*/  MUFU.EX2 R157, R157 ;  /* 0x0000009d009d7308 */ /* 0x000e620000000800 */
[----:B--2---:R-:W-:-:S07]  /*db80*/  FADD.FTZ R25, R163, R0 ;  /* 0x00000000a3197221 */ /* 0x004fce0000010000 */
[----:B------:R-:W2:Y:S08]  /*db90*/  MUFU.EX2 R158, R158 ;  /* 0x0000009e009e7308 */ /* 0x000eb00000000800 */
[----:B------:R-:W-:Y:S08]  /*dba0*/  MUFU.EX2 R21, R21 ;  /* 0x0000001500157308 */ /* 0x000ff00000000800 */
[----:B------:R-:W5:Y:S08]  /*dbb0*/  MUFU.EX2 R24, R51 ;  /* 0x0000003300187308 */ /* 0x000f700000000800 */
[----:B------:R-:W-:Y:S08]  /*dbc0*/  MUFU.EX2 R53, R53 ;  /* 0x0000003500357308 */ /* 0x000ff00000000800 */
[----:B------:R-:W5:Y:S01]  /*dbd0*/  MUFU.EX2 R12, R57 ;  /* 0x00000039000c7308 */ /* 0x000f620000000800 */
[----:B---3--:R-:W-:Y:S01]  /*dbe0*/  FADD.FTZ R26, R156, R27 ;  /* 0x0000001b9c1a7221 */ /* 0x008fe20000010000 */
[----:B0-----:R-:W-:Y:S01]  /*dbf0*/  FADD.FTZ R0, R34, R25 ;  /* 0x0000001922007221 */ /* 0x001fe20000010000 */
[----:B------:R-:W-:-:S02]  /*dc00*/  F2FP.F16.F32.PACK_AB R152, R39, R152 ;  /* 0x000000982798723e */ /* 0x000fc400000000ff */
[----:B----4-:R-:W-:Y:S01]  /*dc10*/  FADD.FTZ R27, R29, R26 ;  /* 0x0000001a1d1b7221 */ /* 0x010fe20000010000 */
[----:B-1----:R-:W-:Y:S01]  /*dc20*/  FADD.FTZ R25, R157, R0 ;  /* 0x000000009d197221 */ /* 0x002fe20000010000 */
[----:B------:R-:W-:Y:S01]  /*dc30*/  F2FP.F16.F32.PACK_AB R154, R41, R154 ;  /* 0x0000009a299a723e */ /* 0x000fe200000000ff */
[----:B------:R-:W-:Y:S01]  /*dc40*/  BAR.SYNC.DEFER_BLOCKING 0xf, 0x100 ;  /* 0x03c4000000007b1d */ /* 0x000fe20000010000 */
[----:B------:R-:W-:Y:S01]  /*dc50*/  F2FP.F16.F32.PACK_AB R164, R43, R164 ;  /* 0x000000a42ba4723e */ /* 0x000fe200000000ff */
[----:B--2---:R-:W-:Y:S01]  /*dc60*/  FADD.FTZ R0, R158, R27 ;  /* 0x0000001b9e007221 */ /* 0x004fe20000010000 */
[----:B------:R-:W-:Y:S02]  /*dc70*/  F2FP.F16.F32.PACK_AB R165, R30, R165 ;  /* 0x000000a51ea5723e */ /* 0x000fe400000000ff */
[----:B------:R-:W-:Y:S02]  /*dc80*/  F2FP.F16.F32.PACK_AB R166, R35, R166 ;  /* 0x000000a623a6723e */ /* 0x000fe400000000ff */
[----:B------:R-:W-:Y:S01]  /*dc90*/  F2FP.F16.F32.PACK_AB R167, R28, R167 ;  /* 0x000000a71ca7723e */ /* 0x000fe200000000ff */
[----:B-----5:R-:W-:Y:S01]  /*dca0*/  FADD.FTZ R26, R24, R25 ;  /* 0x00000019181a7221 */ /* 0x020fe20000010000 */
        /* <DEDUP_REMOVED lines=8> */
[----:B------:R-:W-:Y:S01]  /*dd30*/  STSM.16.M88.4 [R227+0x36400], R152 ;  /* 0x03640098e3007844 */ /* 0x000fe20000000200 */
[----:B------:R-:W-:Y:S01]  /*dd40*/  FADD.FTZ R0, R21, R0 ;  /* 0x0000000015007221 */ /* 0x000fe20000010000 */
[----:B------:R-:W-:Y:S02]  /*dd50*/  FADD.FTZ R21, R53, R26 ;  /* 0x0000001a35157221 */ /* 0x000fe40000010000 */
[----:B------:R0:W-:Y:S04]  /*dd60*/  STSM.16.M88.4 [R40], R164 ;  /* 0x000000a428007844 */ /* 0x0001e80000000200 */
[----:B------:R1:W-:Y:S04]  /*dd70*/  STSM.16.M88.4 [R228], R160 ;  /* 0x000000a0e4007844 */ /* 0x0003e80000000200 */
[----:B------:R1:W-:Y:S01]  /*dd80*/  STSM.16.M88.4 [R229], R156 ;  /* 0x0000009ce5007844 */ /* 0x0003e20000000200 */
[----:B0-----:R-:W-:-:S06]  /*dd90*/  WARPGROUP.ARRIVE ;  /* 0x00000000000079c5 */ /* 0x001fcc0000000000 */
        /* <DEDUP_REMOVED lines=8> */
[----:B------:R-:W-:Y:S01]  /*de20*/  HGMMA.64x256x16.F32 R24, R160, gdesc[UR12].tnspB, R24, gsb0 ;  /* 0x43e0000ca0187df0 */ /* 0x000fe20008000818 */
[----:B------:R-:W-:Y:S02]  /*de30*/  FADD.FTZ R12, R12, R21 ;  /* 0x000000150c0c7221 */ /* 0x000fe40000010000 */
        /* <DEDUP_REMOVED lines=15> */
.L_x_8691:
[----:B------:R-:W2:Y:S01]  /*df30*/  LDL R153, [R1+0xc] ;  /* 0x00000c0001997983 */ /* 0x000ea20000100800 */
[----:B------:R-:W-:Y:S01]  /*df40*/  VIADD R20, R20, 0x38860 ;  /* 0x0003886014147836 */ /* 0x000fe20000000000 */
[----:B------:R-:W0:Y:S01]  /*df50*/  @P5 LDC R21, c[0x0][0x44c] ;  /* 0x00011300ff155b82 */ /* 0x000e220000000800 */
[----:B------:R-:W-:Y:S01]  /*df60*/  IMAD.MOV.U32 R152, RZ, RZ, R213 ;  /* 0x000000ffff987224 */ /* 0x000fe200078e00d5 */
[----:B------:R-:W-:Y:S01]  /*df70*/  ULDC UR38, c[0x0][0xad0] ;  /* 0x0002b40000267ab9 */ /* 0x000fe20000000800 */
[----:B------:R-:W-:Y:S01]  /*df80*/  ULDC UR39, c[0x0][0xad0] ;  /* 0x0002b40000277ab9 */ /* 0x000fe20000000800 */
[----:B------:R-:W-:Y:S01]  /*df90*/  PRMT R20, R190, 0x654, R20 ;  /* 0x00000654be147816 */ /* 0x000fe20000000014 */
[----:B------:R-:W-:Y:S01]  /*dfa0*/  ULDC UR36, c[0x0][0xa80] ;  /* 0x0002a00000247ab9 */ /* 0x000fe20000000800 */
[----:B------:R-:W-:Y:S01]  /*dfb0*/  ULDC UR37, c[0x0][0xa80] ;  /* 0x0002a00000257ab9 */ /* 0x000fe20000000800 */
[----:B------:R-:W-:Y:S01]  /*dfc0*/  BSSY B1, `(.L_x_8692) ;  /* 0x00003cd000017945 */ /* 0x000fe20003800000 */
[----:B------:R1:W-:Y:S02]  /*dfd0*/  SYNCS.ARRIVE.TRANS64.RED.A1T0 RZ, [R20+URZ], RZ ;  /* 0x000000ff14ff79a7 */ /* 0x0003e4000810043f */
[----:B-1----:R-:W1:Y:S01]  /*dfe0*/  @P5 LDC R20, c[0x0][0x450] ;  /* 0x00011400ff145b82 */ /* 0x002e620000000800 */
[----:B0-----:R-:W-:-:S05]  /*dff0*/  @P5 IMAD.HI.U32 R21, R213, R21, RZ ;  /* 0x00000015d5155227 */ /* 0x001fca00078e00ff */
[----:B-1----:R-:W-:-:S04]  /*e000*/  @P5 SHF.R.U32.HI R152, RZ, R20, R21 ;  /* 0x00000014ff985219 */ /* 0x002fc80000011615 */
[----:B------:R-:W-:-:S04]  /*e010*/  IADD3 R20, R152, R212, -R207 ;  /* 0x000000d498147210 */ /* 0x000fc80007ffe8cf */
[----:B------:R-:W-:-:S04]  /*e020*/  SHF.R.S32.HI R21, RZ, 0x1f, R20 ;  /* 0x0000001fff157819 */ /* 0x000fc80000011414 */
[----:B------:R-:W-:Y:S01]  /*e030*/  LEA.HI R21, R21, R20, RZ, 0x6 ;  /* 0x0000001415157211 */ /* 0x000fe200078f30ff */
[----:B------:R-:W-:-:S03]  /*e040*/  VIADD R20, R169, 0xfffffffe ;  /* 0xfffffffea9147836 */ /* 0x000fc60000000000 */
[----:B------:R-:W-:-:S04]  /*e050*/  SHF.R.S32.HI R210, RZ, 0x6, R21 ;  /* 0x00000006ffd27819 */ /* 0x000fc80000011415 */
[----:B--2---:R-:W-:-:S04]  /*e060*/  VIMNMX R210, R153, R210, !PT ;  /* 0x000000d299d27248 */ /* 0x004fc80007fe0100 */
[----:B------:R-:W-:-:S13]  /*e070*/  ISETP.GE.AND P1, PT, R20, R210, PT ;  /* 0x000000d21400720c */ /* 0x000fda0003f26270 */
[----:B------:R-:W-:Y:S05]  /*e080*/  @!P1 BRA `(.L_x_8693) ;  /* 0x0000003c00009947 */ /* 0x000fea0003800000 */
[----:B------:R-:W-:Y:S01]  /*e090*/  BSSY B0, `(.L_x_8693) ;  /* 0x00003bf000007945 */ /* 0x000fe20003800000 */
[----:B------:R-:W-:Y:S02]  /*e0a0*/  IMAD.MOV.U32 R198, RZ, RZ, R168 ;  /* 0x000000ffffc67224 */ /* 0x000fe400078e00a8 */
[----:B------:R-:W-:Y:S02]  /*e0b0*/  IMAD.MOV.U32 R196, RZ, RZ, R15 ;  /* 0x000000ffffc47224 */ /* 0x000fe400078e000f */
[----:B------:R-:W-:-:S07]  /*e0c0*/  IMAD.MOV.U32 R197, RZ, RZ, R22 ;  /* 0x000000ffffc57224 */ /* 0x000fce00078e0016 */
.L_x_8706:
[----:B------:R-:W-:-:S05]  /*e0d0*/  VIADD R22, R197, 0x1 ;  /* 0x00000001c5167836 */ /* 0x000fca0000000000 */
[----:B------:R-:W-:-:S04]  /*e0e0*/  ISETP.NE.AND P1, PT, R22, 0x2, PT ;  /* 0x000000021600780c */ /* 0x000fc80003f25270 */
[----:B------:R-:W-:Y:S02]  /*e0f0*/  SEL R14, RZ, 0x1, P1 ;  /* 0x00000001ff0e7807 */ /* 0x000fe40000800000 */
[----:B------:R-:W-:Y:S02]  /*e100*/  SEL R22, R22, RZ, P1 ;  /* 0x000000ff16167207 */ /* 0x000fe40000800000 */
[----:B------:R-:W-:Y:S01]  /*e110*/  LOP3.LUT R23, R23, R14, RZ, 0x3c, !PT ;  /* 0x0000000e17177212 */ /* 0x000fe200078e3cff */
[----:B0-----:R-:W-:Y:S06]  /*e120*/  @!P0 BRA `(.L_x_8694) ;  /* 0x0000000000048947 */ /* 0x001fec0003800000 */
[----:B------:R-:W-:Y:S01]  /*e130*/  BPT.TRAP 0x1 ;  /* 0x000000040000795c */ /* 0x000fe20000300000 */
.L_x_8694:
[----:B------:R-:W-:Y:S01]  /*e140*/  IMAD R21, R22, 0x8, R17 ;  /* 0x0000000816157824 */ /* 0x000fe200078e0211 */
[----:B------:R-:W-:-:S04]  /*e150*/  SHF.L.U32 R200, R23, 0x1f, RZ ;  /* 0x0000001f17c87819 */ /* 0x000fc800000006ff */
[----:B------:R0:W1:Y:S01]  /*e160*/  SYNCS.PHASECHK.TRANS64.TRYWAIT P1, [R21+URZ+0x38830], R200 ;  /* 0x038830c8150075a7 */ /* 0x000062000802017f */
[----:B------:R-:W-:Y:S05]  /*e170*/  @!P0 BRA `(.L_x_8695) ;  /* 0x0000000000048947 */ /* 0x000fea0003800000 */
[----:B------:R-:W-:Y:S01]  /*e180*/  BPT.TRAP 0x1 ;  /* 0x000000040000795c */ /* 0x000fe20000300000 */
.L_x_8695:
[----:B------:R-:W-:Y:S01]  /*e190*/  BSSY B2, `(.L_x_8696) ;  /* 0x0000006000027945 */ /* 0x000fe20003800000 */
[----:B------:R-:W-:Y:S02]  /*e1a0*/  IMAD R154, R22, 0x200, R206 ;  /* 0x00000200169a7824 */ /* 0x000fe400078e02ce */
[----:B------:R-:W-:Y:S01]  /*e1b0*/  IMAD.MOV.U32 R155, RZ, RZ, 0x40000040 ;  /* 0x40000040ff9b7424 */ /* 0x000fe200078e00ff */
[----:B-1----:R-:W-:Y:S06]  /*e1c0*/  @P1 BRA `(.L_x_8697) ;  /* 0x0000000000081947 */ /* 0x002fec0003800000 */
[----:B------:R-:W1:Y:S02]  /*e1d0*/  SYNCS.PHASECHK.TRANS64.TRYWAIT P1, [R21+URZ+0x38830], R200 ;  /* 0x038830c8150075a7 */ /* 0x000e64000802017f */
[----:B-1----:R-:W-:Y:S05]  /*e1e0*/  @!P1 BRA `(.L_x_8698) ;  /* 0x0000016c004c9947 */ /* 0x002fea0003800000 */
.L_x_8697:
[----:B------:R-:W-:Y:S05]  /*e1f0*/  BSYNC B2 ;  /* 0x0000000000027941 */ /* 0x000fea0003800000 */
.L_x_8696:
        /* <DEDUP_REMOVED lines=36> */
.L_x_8699:
[----:B------:R2:W3:Y:S01]  /*e440*/  SYNCS.PHASECHK.TRANS64.TRYWAIT P1, [R21+URZ+0x38850], R200 ;  /* 0x038850c8150075a7 */ /* 0x0004e2000802017f */
[----:B------:R-:W-:Y:S05]  /*e450*/  @!P0 BRA `(.L_x_8700) ;  /* 0x0000000000048947 */ /* 0x000fea0003800000 */
[----:B------:R-:W-:Y:S01]  /*e460*/  BPT.TRAP 0x1 ;  /* 0x000000040000795c */ /* 0x000fe20000300000 */
.L_x_8700:
[----:B------:R-:W-:Y:S04]  /*e470*/  BSSY B2, `(.L_x_8701) ;  /* 0x0000004000027945 */ /* 0x000fe80003800000 */
[----:B---3--:R-:W-:Y:S05]  /*e480*/  @P1 BRA `(.L_x_8702) ;  /* 0x0000000000081947 */ /* 0x008fea0003800000 */
[----:B------:R-:W3:Y:S02]  /*e490*/  SYNCS.PHASECHK.TRANS64.TRYWAIT P1, [R21+URZ+0x38850], R200 ;  /* 0x038850c8150075a7 */ /* 0x000ee4000802017f */
[----:B---3--:R-:W-:Y:S05]  /*e4a0*/  @!P1 BRA `(.L_x_8703) ;  /* 0x0000016800b09947 */ /* 0x008fea0003800000 */
.L_x_8702:
[----:B------:R-:W-:Y:S05]  /*e4b0*/  BSYNC B2 ;  /* 0x0000000000027941 */ /* 0x000fea0003800000 */
.L_x_8701:
[----:B0123--:R-:W-:Y:S01]  /*e4c0*/  IMAD R200, R22, 0x1000, R208 ;  /* 0x0000100016c87824 */ /* 0x00ffe200078e02d0 */
[----:B------:R-:W-:Y:S01]  /*e4d0*/  R2UR UR4, R2 ;  /* 0x00000000020472ca */ /* 0x000fe200000e0000 */
[----:B------:R-:W-:Y:S01]  /*e4e0*/  IMAD.MOV.U32 R201, RZ, RZ, 0x40000040 ;  /* 0x40000040ffc97424 */ /* 0x000fe200078e00ff */
[----:B------:R-:W-:Y:S01]  /*e4f0*/  R2UR UR5, R3 ;  /* 0x00000000030572ca */ /* 0x000fe200000e0000 */
[----:B------:R-:W-:Y:S01]  /*e500*/  WARPGROUP.ARRIVE ;  /* 0x00000000000079c5 */ /* 0x000fe20000000000 */
[----:B------:R-:W-:Y:S01]  /*e510*/  R2UR UR6, R200 ;  /* 0x00000000c80672ca */ /* 0x000fe200000e0000 */
[----:B------:R-:W-:Y:S01]  /*e520*/  VIADD R14, R2, 0x2 ;  /* 0x00000002020e7836 */ /* 0x000fe20000000000 */
[----:B------:R-:W-:Y:S01]  /*e530*/  R2UR UR7, R201 ;  /* 0x00000000c90772ca */ /* 0x000fe200000e0000 */
[----:B------:R-:W-:Y:S02]  /*e540*/  IMAD.MOV.U32 R15, RZ, RZ, 0x40000040 ;  /* 0x40000040ff0f7424 */ /* 0x000fe400078e00ff */
[----:B------:R-:W0:Y:S01]  /*e550*/  S2R R202, SR_TID.X ;  /* 0x0000000000ca7919 */ /* 0x000e220000002100 */
[----:B------:R-:W-:-:S02]  /*e560*/  VIADD R204, R200, 0x800 ;  /* 0x00000800c8cc7836 */ /* 0x000fc40000000000 */
[----:B------:R-:W-:Y:S02]  /*e570*/  VIADD R205, R2, 0x800 ;  /* 0x0000080002cd7836 */ /* 0x000fe40000000000 */
[----:B------:R-:W-:-:S05]  /*e580*/  IMAD.MOV.U32 R203, RZ, RZ, 0x40000040 ;  /* 0x40000040ffcb7424 */ /* 0x000fca00078e00ff */
        /* <DEDUP_REMOVED lines=165> */
[----:B------:R-:W-:-:S05]  /*efe0*/  SEL R201, RZ, 0x2, !P1 ;  /* 0x00000002ffc97807 */ /* 0x000fca0004800000 */
        /* <DEDUP_REMOVED lines=9> */
[----:B------:R-:W-:Y:S01]  /*f080*/  IMAD.MOV.U32 R14, RZ, RZ, 0x4 ;  /* 0x00000004ff0e7424 */ /* 0x000fe200078e00ff */
[----:B------:R-:W-:-:S04]  /*f090*/  R2UR UR5, R15 ;  /* 0x000000000f0572ca */ /* 0x000fc800000e0000 */
[C---:B------:R-:W-:Y:S02]  /*f0a0*/  SEL R15, R14.reuse, 0x2, P1 ;  /* 0x000000020e0f7807 */ /* 0x040fe40000800000 */
[----:B------:R-:W-:-:S03]  /*f0b0*/  SEL R14, R14, 0x6, !P1 ;  /* 0x000000060e0e7807 */ /* 0x000fc60004800000 */
        /* <DEDUP_REMOVED lines=60> */
[----:B------:R-:W-:Y:S02]  /*f480*/  R2UR UR6, R202 ;  /* 0x00000000ca0672ca */ /* 0x000fe400000e0000 */
[----:B------:R-:W-:Y:S01]  /*f490*/  R2UR UR7, R203 ;  /* 0x00000000cb0772ca */ /* 0x000fe200000e0000 */
[----:B------:R-:W-:Y:S01]  /*f4a0*/  IMAD.MOV.U32 R203, RZ, RZ, 0x40000040 ;  /* 0x40000040ffcb7424 */ /* 0x000fe200078e00ff */
[----:B------:R-:W-:Y:S01]  /*f4b0*/  IADD3 R202, R204, R14, RZ ;  /* 0x0000000eccca7210 */ /* 0x000fe20007ffe0ff */
        /* <DEDUP_REMOVED lines=107> */
[----:B------:R-:W-:-:S02]  /*fb70*/  IMAD.IADD R14, R14, 0x1, R204 ;  /* 0x000000010e0e7824 */ /* 0x000fc400078e02cc */
[----:B------:R-:W-:Y:S01]  /*fb80*/  IMAD.MOV.U32 R203, RZ, RZ, 0x40000040 ;  /* 0x40000040ffcb7424 */ /* 0x000fe200078e00ff */
[----:B------:R-:W-:Y:S02]  /*fb90*/  WARPGROUP.DEPBAR.LE gsb0, 0x0 ;  /* 0x00008000000079c5 */ /* 0x000fe40000010000 */
[----:B------:R-:W-:-:S07]  /*fba0*/  WARPGROUP.ARRIVE ;  /* 0x00000000000079c5 */ /* 0x000fce0000000000 */
[----:B------:R-:W-:Y:S01]  /*fbb0*/  HGMMA.64x64x16.F32 R152, gdesc[UR4], R152, gsb0 ;  /* 0x00e00000049879f0 */ /* 0x000fe20008000898 */
[----:B------:R-:W-:Y:S02]  /*fbc0*/  R2UR UR4, R202 ;  /* 0x00000000ca0472ca */ /* 0x000fe400000e0000 */
[----:B------:R-:W-:Y:S02]  /*fbd0*/  R2UR UR5, R203 ;  /* 0x00000000cb0572ca */ /* 0x000fe400000e0000 */
[----:B------:R-:W-:Y:S02]  /*fbe0*/  R2UR UR6, R14 ;  /* 0x000000000e0672ca */ /* 0x000fe400000e0000 */
[----:B------:R-:W-:Y:S01]  /*fbf0*/  R2UR UR7, R15 ;  /* 0x000000000f0772ca */ /* 0x000fe200000e0000 */
[----:B------:R-:W-:-:S05]  /*fc00*/  IMAD.MOV.U32 R15, RZ, RZ, 0x1000 ;  /* 0x00001000ff0f7424 */ /* 0x000fca00078e00ff */
        /* <DEDUP_REMOVED lines=19> */
.L_x_8704:
[----:B------:R-:W2:Y:S01]  /*fd40*/  LDL R14, [R1+0x18] ;  /* 0x00001800010e7983 */ /* 0x000ea20000100800 */
[----:B------:R-:W-:-:S03]  /*fd50*/  ISETP.NE.AND P1, PT, R222, 0x1, PT ;  /* 0x00000001de00780c */ /* 0x000fc60003f25270 */
[----:B------:R-:W3:Y:S10]  /*fd60*/  LDL R201, [R1+0x10] ;  /* 0x0000100001c97983 */ /* 0x000ef40000100800 */
[----:B------:R-:W0:Y:S08]  /*fd70*/  @P1 LDC R200, c[0x0][0x44c] ;  /* 0x00011300ffc81b82 */ /* 0x000e300000000800 */
[----:B------:R-:W1:Y:S01]  /*fd80*/  @P1 LDC R15, c[0x0][0x450] ;  /* 0x00011400ff0f1b82 */ /* 0x000e620000000800 */
[----:B------:R-:W-:Y:S01]  /*fd90*/  FMUL.FTZ R202, R183, UR39 ;  /* 0x00000027b7ca7c20 */ /* 0x000fe20008410000 */
[----:B------:R-:W-:-:S06]  /*fda0*/  FMUL.FTZ R182, R182, UR39 ;  /* 0x00000027b6b67c20 */ /* 0x000fcc0008410000 */
[----:B------:R-:W-:Y:S01]  /*fdb0*/  MUFU.TANH R182, R182 ;  /* 0x000000b600b67308 */ /* 0x000fe20000002400 */
[----:B--2---:R-:W-:-:S04]  /*fdc0*/  IMAD.IADD R14, R14, 0x1, R213 ;  /* 0x000000010e0e7824 */ /* 0x004fc800078e02d5 */
[----:B0-----:R-:W-:-:S05]  /*fdd0*/  @P1 IMAD.HI.U32 R200, R14, R200, RZ ;  /* 0x000000c80ec81227 */ /* 0x001fca00078e00ff */
[----:B-1----:R-:W-:Y:S01]  /*fde0*/  @P1 SHF.R.U32.HI R14, RZ, R15, R200 ;  /* 0x0000000fff0e1219 */ /* 0x002fe200000116c8 */
        /* <DEDUP_REMOVED lines=22> */
[----:B------:R-:W-:-:S02]  /*ff50*/  FMUL.FTZ R175, R178, UR39 ;  /* 0x00000027b2af7c20 */ /* 0x000fc40008410000 */
[----:B------:R-:W0:Y:S04]  /*ff60*/  SHFL.IDX PT, R178, R14, RZ, 0x1c1f ;  /* 0x001c1fff0eb27589 */ /* 0x000e2800000e0000 */
[----:B------:R1:W2:Y:S02]  /*ff70*/  SHFL.IDX PT, R200, R14, 0x1, 0x1c1f ;  /* 0x003c1f000ec87f89 */ /* 0x0002a400000e0000 */
[----:B-1----:R-:W-:Y:S01]  /*ff80*/  FMUL.FTZ R14, R179, UR39 ;  /* 0x00000027b30e7c20 */ /* 0x002fe20008410000 */
[----:B------:R-:W-:-:S04]  /*ff90*/  IMAD.MOV.U32 R179, RZ, RZ, -0x40 ;  /* 0xffffffc0ffb37424 */ /* 0x000fc800078e00ff */
[----:B------:R-:W-:Y:S01]  /*ffa0*/  IMAD R179, R20, R179, 0x1 ;  /* 0x0000000114b37424 */ /* 0x000fe200078e02b3 */
[----:B------:R-:W1:Y:S04]  /*ffb0*/  MUFU.TANH R156, R156 ;  /* 0x0000009c009c7308 */ /* 0x000e680000002400 */
[----:B---3--:R-:W-:-:S04]  /*ffc0*/  IADD3 R179, R212, R179, -R201 ;  /* 0x000000b3d4b37210 */ /* 0x008fc80007ffe8c9 */
[----:B------:R-:W3:Y:S01]  /*ffd0*/  MUFU.TANH R167, R167 ;  /* 0x000000a700a77308 */ /* 0x000ee20000002400 */
[----:B------:R-:W-:-:S04]  /*ffe0*/  IMAD.IADD R201, R179, 0x1, -R207 ;  /* 0x00000001b3c97824 */ /* 0x000fc800078e0acf */
[----:B0-----:R-:W-:-:S03]  /*fff0*/  IMAD.IADD R179, R201, 0x1, R178 ;  /* 0x00000001c9b37824 */ /* 0x001fc600078e02b2 */
[----:B------:R-:W0:Y:S02]  /*10000*/  MUFU.TANH R15, R15 ;  /* 0x0000000f000f7308 */ /* 0x000e240000002400 */
[----:B------:R-:W-:-:S06]  /*10010*/  ISETP.GT.AND P2, PT, R179, 0x9, PT ;  /* 0x00000009b300780c */ /* 0x000fcc0003f44270 */
[----:B------:R-:W4:Y:S01]  /*10020*/  MUFU.TANH R158, R158 ;  /* 0x0000009e009e7308 */ /* 0x000f220000002400 */
[----:B-1----:R-:W-:-:S07]  /*10030*/  FSEL R156, R156, -INF , P2 ;  /* 0xff8000009c9c7808 */ /* 0x002fce0001000000 */
[----:B------:R-:W1:Y:S01]  /*10040*/  MUFU.TANH R152, R152 ;  /* 0x0000009800987308 */ /* 0x000e620000002400 */
[----:B--2---:R-:W-:Y:S01]  /*10050*/  IMAD.IADD R183, R201, 0x1, R200 ;  /* 0x00000001c9b77824 */ /* 0x004fe200078e02c8 */
[----:B------:R-:W-:-:S06]  /*10060*/  ISETP.GT.AND P2, PT, R179, 0x20, PT ;  /* 0x00000020b300780c */ /* 0x000fcc0003f44270 */
[----:B------:R-:W2:Y:S01]  /*10070*/  MUFU.TANH R160, R160 ;  /* 0x000000a000a07308 */ /* 0x000ea20000002400 */
[----:B------:R-:W-:-:S07]  /*10080*/  ISETP.GT.AND P4, PT, R179, RZ, PT ;  /* 0x000000ffb300720c */ /* 0x000fce0003f84270 */
[----:B------:R-:W5:Y:S01]  /*10090*/  MUFU.TANH R155, R155 ;  /* 0x0000009b009b7308 */ /* 0x000f620000002400 */
[----:B---3--:R-:W-:-:S07]  /*100a0*/  FSEL R167, R167, -INF , P2 ;  /* 0xff800000a7a77808 */ /* 0x008fce0001000000 */
[----:B------:R-:W3:Y:S01]  /*100b0*/  MUFU.TANH R169, R169 ;  /* 0x000000a900a97308 */ /* 0x000ee20000002400 */
[----:B------:R-:W-:-:S07]  /*100c0*/  ISETP.GT.AND P2, PT, R183, 0x9, PT ;  /* 0x00000009b700780c */ /* 0x000fce0003f44270 */
[----:B------:R-:W3:Y:S01]  /*100d0*/  MUFU.TANH R163, R163 ;  /* 0x000000a300a37308 */ /* 0x000ee20000002400 */
[----:B------:R-:W-:-:S07]  /*100e0*/  ISETP.GT.AND P5, PT, R179, 0x1, PT ;  /* 0x00000001b300780c */ /* 0x000fce0003fa4270 */
[----:B------:R-:W3:Y:S01]  /*100f0*/  MUFU.TANH R153, R153 ;  /* 0x0000009900997308 */ /* 0x000ee20000002400 */
[----:B0-----:R-:W-:Y:S02]  /*10100*/  FSEL R178, R15, -INF , P4 ;  /* 0xff8000000fb27808 */ /* 0x001fe40002000000 */
[----:B------:R-:W-:-:S05]  /*10110*/  ISETP.GT.AND P4, PT, R179, 0x11, PT ;  /* 0x00000011b300780c */ /* 0x000fca0003f84270 */
[----:B------:R-:W0:Y:S01]  /*10120*/  MUFU.TANH R164, R164 ;  /* 0x000000a400a47308 */ /* 0x000e220000002400 */
[----:B----4-:R-:W-:-:S07]  /*10130*/  FSEL R158, R158, -INF , P2 ;  /* 0xff8000009e9e7808 */ /* 0x010fce0001000000 */
[----:B------:R-:W4:Y:S01]  /*10140*/  MUFU.TANH R14, R14 ;  /* 0x0000000e000e7308 */ /* 0x000f220000002400 */
[----:B------:R-:W-:-:S07]  /*10150*/  ISETP.GT.AND P1, PT, R179, 0x8, PT ;  /* 0x00000008b300780c */ /* 0x000fce0003f24270 */
[----:B------:R-:W4:Y:S01]  /*10160*/  MUFU.TANH R154, R154 ;  /* 0x0000009a009a7308 */ /* 0x000f220000002400 */
[----:B-1----:R-:W-:Y:S02]  /*10170*/  FSEL R152, R152, -INF , P5 ;  /* 0xff80000098987808 */ /* 0x002fe40002800000 */
[----:B------:R-:W-:-:S05]  /*10180*/  ISETP.GT.AND P2, PT, R183, 0x20, PT ;  /* 0x00000020b700780c */ /* 0x000fca0003f44270 */
[----:B------:R-:W1:Y:S01]  /*10190*/  MUFU.TANH R159, R159 ;  /* 0x0000009f009f7308 */ /* 0x000e620000002400 */
[----:B------:R-:W-:Y:S02]  /*101a0*/  ISETP.GT.AND P5, PT, R179, 0x18, PT ;  /* 0x00000018b300780c */ /* 0x000fe40003fa4270 */
[----:B--2---:R-:W-:-:S05]  /*101b0*/  FSEL R160, R160, -INF , P4 ;  /* 0xff800000a0a07808 */ /* 0x004fca0002000000 */
[----:B------:R-:W2:Y:S01]  /*101c0*/  MUFU.TANH R157, R157 ;  /* 0x0000009d009d7308 */ /* 0x000ea20000002400 */
[----:B------:R-:W-:Y:S02]  /*101d0*/  ISETP.GT.AND P4, PT, R183, RZ, PT ;  /* 0x000000ffb700720c */ /* 0x000fe40003f84270 */
[----:B-----5:R-:W-:-:S05]  /*101e0*/  FSEL R155, R155, -INF , P1 ;  /* 0xff8000009b9b7808 */ /* 0x020fca0000800000 */
[----:B------:R-:W5:Y:S01]  /*101f0*/  MUFU.TANH R168, R168 ;  /* 0x000000a800a87308 */ /* 0x000f620000002400 */
[----:B---3--:R-:W-:Y:S02]  /*10200*/  FSEL R169, R169, -INF , P2 ;  /* 0xff800000a9a97808 */ /* 0x008fe40001000000 */
[----:B------:R-:W-:Y:S02]  /*10210*/  ISETP.GT.AND P1, PT, R179, 0x19, PT ;  /* 0x00000019b300780c */ /* 0x000fe40003f24270 */
[----:B------:R-:W-:Y:S02]  /*10220*/  FSEL R163, R163, -INF , P5 ;  /* 0xff800000a3a37808 */ /* 0x000fe40002800000 */
[C---:B------:R-:W-:Y:S01]  /*10230*/  ISETP.GT.AND P2, PT, R183.reuse, 0x31, PT ;  /* 0x00000031b700780c */ /* 0x040fe20003f44270 */
[----:B------:R-:W3:Y:S01]  /*10240*/  MUFU.TANH R161, R161 ;  /* 0x000000a100a17308 */ /* 0x000ee20000002400 */
[----:B------:R-:W-:Y:S02]  /*10250*/  ISETP.GT.AND P5, PT, R183, 0x1, PT ;  /* 0x00000001b700780c */ /* 0x000fe40003fa4270 */
[----:B------:R-:W-:-:S02]  /*10260*/  FSEL R153, R153, -INF , P4 ;  /* 0xff80000099997808 */ /* 0x000fc40002000000 */
[----:B------:R-:W-:Y:S02]  /*10270*/  ISETP.GT.AND P3, PT, R179, 0x10, PT ;  /* 0x00000010b300780c */ /* 0x000fe40003f64270 */
[----:B0-----:R-:W-:Y:S01]  /*10280*/  FSEL R164, R164, -INF , P1 ;  /* 0xff800000a4a47808 */ /* 0x001fe20000800000 */
[----:B------:R-:W0:Y:S01]  /*10290*/  MUFU.TANH R162, R162 ;  /* 0x000000a200a27308 */ /* 0x000e220000002400 */
[----:B----4-:R-:W-:Y:S02]  /*102a0*/  FSEL R15, R14, -INF , P2 ;  /* 0xff8000000e0f7808 */ /* 0x010fe40001000000 */
[----:B------:R-:W-:Y:S02]  /*102b0*/  ISETP.GT.AND P1, PT, R183, 0x8, PT ;  /* 0x00000008b700780c */ /* 0x000fe40003f24270 */
[----:B------:R-:W-:Y:S02]  /*102c0*/  FSEL R154, R154, -INF , P5 ;  /* 0xff8000009a9a7808 */ /* 0x000fe40002800000 */
[----:B------:R-:W-:Y:S01]  /*102d0*/  FMNMX.FTZ R14, R153, R198, !PT ;  /* 0x000000c6990e7209 */ /* 0x000fe20007810000 */
[----:B------:R-:W4:Y:S01]  /*102e0*/  MUFU.TANH R165, R165 ;  /* 0x000000a500a57308 */ /* 0x000f220000002400 */
[----:B-1----:R-:W-:-:S02]  /*102f0*/  FSEL R159, R159, -INF , P3 ;  /* 0xff8000009f9f7808 */ /* 0x002fc40001800000 */
[----:B------:R-:W-:Y:S02]  /*10300*/  ISETP.GT.AND P3, PT, R179, 0x21, PT ;  /* 0x00000021b300780c */ /* 0x000fe40003f64270 */
[----:B--2---:R-:W-:Y:S02]  /*10310*/  FSEL R157, R157, -INF , P1 ;  /* 0xff8000009d9d7808 */ /* 0x004fe40000800000 */
[----:B------:R-:W-:Y:S01]  /*10320*/  FMNMX.FTZ R14, R154, R14, !PT ;  /* 0x0000000e9a0e7209 */ /* 0x000fe20007810000 */
[----:B------:R-:W1:Y:S01]  /*10330*/  MUFU.TANH R166, R166 ;  /* 0x000000a600a67308 */ /* 0x000e620000002400 */
[----:B-----5:R-:W-:Y:S02]  /*10340*/  FSEL R201, R168, -INF , P3 ;  /* 0xff800000a8c97808 */ /* 0x020fe40001800000 */
[----:B------:R-:W-:Y:S02]  /*10350*/  ISETP.GT.AND P3, PT, R183, 0x10, PT ;  /* 0x00000010b700780c */ /* 0x000fe40003f64270 */
        /* <DEDUP_REMOVED lines=10> */
[----:B----4-:R-:W-:Y:S02]  /*10400*/  FSEL R165, R165, -INF , P5 ;  /* 0xff800000a5a57808 */ /* 0x010fe40002800000 */
[----:B------:R-:W-:Y:S02]  /*10410*/  FMNMX.FTZ R14, R162, R14, !PT ;  /* 0x0000000ea20e7209 */ /* 0x000fe40007810000 */
[----:B-1----:R-:W-:Y:S02]  /*10420*/  FSEL R166, R166, -INF , P1 ;  /* 0xff800000a6a67808 */ /* 0x002fe40000800000 */
[----:B------:R-:W-:Y:S01]  /*10430*/  FMNMX.FTZ R14, R165, R14, !PT ;  /* 0x0000000ea50e7209 */ /* 0x000fe20007810000 */
[----:B------:R-:W1:Y:S01]  /*10440*/  MUFU.TANH R174, R174 ;  /* 0x000000ae00ae7308 */ /* 0x000e620000002400 */
[----:B------:R-:W-:-:S02]  /*10450*/  ISETP.GT.AND P3, PT, R183, 0x21, PT ;  /* 0x00000021b700780c */ /* 0x000fc40003f64270 */
[----:B------:R-:W-:-:S05]  /*10460*/  FMNMX.FTZ R14, R166, R14, !PT ;  /* 0x0000000ea60e7209 */ /* 0x000fca0007810000 */
[----:B------:R-:W3:Y:S01]  /*10470*/  MUFU.TANH R175, R175 ;  /* 0x000000af00af7308 */ /* 0x000ee20000002400 */
[----:B------:R-:W-:Y:S02]  /*10480*/  ISETP.GT.AND P4, PT, R183, 0x28, PT ;  /* 0x00000028b700780c */ /* 0x000fe40003f84270 */
[----:B--2---:R-:W-:Y:S02]  /*10490*/  FSEL R170, R170, -INF , P3 ;  /* 0xff800000aaaa7808 */ /* 0x004fe40001800000 */
[----:B------:R-:W-:Y:S02]  /*104a0*/  FMNMX.FTZ R14, R169, R14, !PT ;  /* 0x0000000ea90e7209 */ /* 0x000fe40007810000 */
[----:B------:R-:W-:Y:S02]  /*104b0*/  ISETP.GT.AND P5, PT, R183, 0x29, PT ;  /* 0x00000029b700780c */ /* 0x000fe40003fa4270 */
[----:B0-----:R-:W-:Y:S02]  /*104c0*/  FSEL R171, R171, -INF , P4 ;  /* 0xff800000abab7808 */ /* 0x001fe40002000000 */
[----:B------:R-:W-:Y:S01]  /*104d0*/  FMNMX.FTZ R14, R170, R14, !PT ;  /* 0x0000000eaa0e7209 */ /* 0x000fe20007810000 */
[----:B------:R-:W0:Y:S01]  /*104e0*/  MUFU.TANH R200, R202 ;  /* 0x000000ca00c87308 */ /* 0x000e220000002400 */
[----:B------:R-:W-:-:S02]  /*104f0*/  ISETP.GT.AND P1, PT, R183, 0x30, PT ;  /* 0x00000030b700780c */ /* 0x000fc40003f24270 */
[----:B-1----:R-:W-:Y:S02]  /*10500*/  FSEL R174, R174, -INF , P5 ;  /* 0xff800000aeae7808 */ /* 0x002fe40002800000 */
[----:B------:R-:W-:Y:S02]  /*10510*/  FMNMX.FTZ R14, R171, R14, !PT ;  /* 0x0000000eab0e7209 */ /* 0x000fe40007810000 */
[----:B---3--:R-:W-:Y:S02]  /*10520*/  FSEL R175, R175, -INF , P1 ;  /* 0xff800000afaf7808 */ /* 0x008fe40000800000 */
[----:B------:R-:W-:Y:S02]  /*10530*/  FMNMX.FTZ R14, R174, R14, !PT ;  /* 0x0000000eae0e7209 */ /* 0x000fe40007810000 */
[----:B------:R-:W-:Y:S02]  /*10540*/  ISETP.GT.AND P3, PT, R183, 0x38, PT ;  /* 0x00000038b700780c */ /* 0x000fe40003f64270 */
[----:B------:R-:W-:-:S02]  /*10550*/  FMNMX.FTZ R14, R175, R14, !PT ;  /* 0x0000000eaf0e7209 */ /* 0x000fc40007810000 */
[----:B------:R-:W-:Y:S02]  /*10560*/  ISETP.GT.AND P4, PT, R183, 0x39, PT ;  /* 0x00000039b700780c */ /* 0x000fe40003f84270 */
[----:B------:R-:W-:Y:S02]  /*10570*/  FSEL R182, R182, -INF , P3 ;  /* 0xff800000b6b67808 */ /* 0x000fe40001800000 */
[----:B------:R-:W-:Y:S02]  /*10580*/  FMNMX.FTZ R14, R15, R14, !PT ;  /* 0x0000000e0f0e7209 */ /* 0x000fe40007810000 */
[----:B0-----:R-:W-:Y:S02]  /*10590*/  FSEL R200, R200, -INF , P4 ;  /* 0xff800000c8c87808 */ /* 0x001fe40002000000 */
[----:B------:R-:W-:-:S04]  /*105a0*/  FMNMX.FTZ R14, R182, R14, !PT ;  /* 0x0000000eb60e7209 */ /* 0x000fc80007810000 */
[----:B------:R-:W-:-:S05]  /*105b0*/  FMNMX.FTZ R14, R200, R14, !PT ;  /* 0x0000000ec80e7209 */ /* 0x000fca0007810000 */
[----:B------:R-:W0:Y:S02]  /*105c0*/  SHFL.BFLY PT, R168, R14, 0x2, 0x1f ;  /* 0x0c401f000ea87f89 */ /* 0x000e2400000e0000 */
[----:B0-----:R-:W-:-:S05]  /*105d0*/  FMNMX.FTZ R168, R14, R168, !PT ;  /* 0x000000a80ea87209 */ /* 0x001fca0007810000 */
[----:B------:R-:W0:Y:S02]  /*105e0*/  SHFL.BFLY PT, R14, R168, 0x1, 0x1f ;  /* 0x0c201f00a80e7f89 */ /* 0x000e2400000e0000 */
[----:B0-----:R-:W-:-:S04]  /*105f0*/  FMNMX.FTZ R168, R168, R14, !PT ;  /* 0x0000000ea8a87209 */ /* 0x001fc80007810000 */
[----:B------:R-:W-:-:S04]  /*10600*/  FSETP.NEU.FTZ.AND P6, PT, R168, -INF , PT ;  /* 0xff800000a800780b */ /* 0x000fc80003fdd000 */
[----:B------:R-:W-:-:S05]  /*10610*/  FSEL R14, R168, RZ, P6 ;  /* 0x000000ffa80e7208 */ /* 0x000fca0003000000 */
[----:B------:R-:W-:Y:S01]  /*10620*/  FADD.FTZ R198, -R14, R198 ;  /* 0x000000c60ec67221 */ /* 0x000fe20000010100 */
[----:B------:R-:W-:-:S04]  /*10630*/  IMAD.U32 R14, RZ, RZ, UR37 ;  /* 0x00000025ff0e7e24 */ /* 0x000fc8000f8e00ff */
[----:B------:R-:W-:Y:S01]  /*10640*/  FMUL.FTZ R183, R168, R14 ;  /* 0x0000000ea8b77220 */ /* 0x000fe20000410000 */
[----:B------:R-:W-:-:S04]  /*10650*/  ISETP.GT.AND P1, PT, R179, 0x29, PT ;  /* 0x00000029b300780c */ /* 0x000fc80003f24270 */
[----:B------:R-:W-:Y:S02]  /*10660*/  FSEL R183, R183, RZ, P6 ;  /* 0x000000ffb7b77208 */ /* 0x000fe40003000000 */
[C---:B------:R-:W-:Y:S02]  /*10670*/  ISETP.GT.AND P2, PT, R179.reuse, 0x30, PT ;  /* 0x00000030b300780c */ /* 0x040fe40003f44270 */
[C---:B------:R-:W-:Y:S02]  /*10680*/  ISETP.GT.AND P3, PT, R179.reuse, 0x31, PT ;  /* 0x00000031b300780c */ /* 0x040fe40003f64270 */
[C---:B------:R-:W-:Y:S02]  /*10690*/  ISETP.GT.AND P4, PT, R179.reuse, 0x38, PT ;  /* 0x00000038b300780c */ /* 0x040fe40003f84270 */
[C---:B------:R-:W-:Y:S02]  /*106a0*/  ISETP.GT.AND P5, PT, R179.reuse, 0x39, PT ;  /* 0x00000039b300780c */ /* 0x040fe40003fa4270 */
[----:B------:R-:W-:Y:S01]  /*106b0*/  ISETP.GT.AND P6, PT, R179, 0x28, PT ;  /* 0x00000028b300780c */ /* 0x000fe20003fc4270 */
[-CC-:B------:R-:W-:Y:S01]  /*106c0*/  FFMA.FTZ R179, R174, R14.reuse, -R183.reuse ;  /* 0x0000000eaeb37223 */ /* 0x180fe200000108b7 */
[-C--:B------:R-:W-:Y:S01]  /*106d0*/  FFMA.FTZ R153, R153, R14.reuse, -R183 ;  /* 0x0000000e99997223 */ /* 0x080fe200000108b7 */
[----:B------:R-:W-:-:S05]  /*106e0*/  FMUL.FTZ R174, R198, R14 ;  /* 0x0000000ec6ae7220 */ /* 0x000fca0000410000 */
[----:B------:R-:W-:Y:S08]  /*106f0*/  MUFU.EX2 R153, R153 ;  /* 0x0000009900997308 */ /* 0x000ff00000000800 */
[----:B------:R-:W0:Y:S01]  /*10700*/  MUFU.EX2 R174, R174 ;  /* 0x000000ae00ae7308 */ /* 0x000e220000000800 */
[-CC-:B------:R-:W-:Y:S01]  /*10710*/  FFMA.FTZ R154, R154, R14.reuse, -R183.reuse ;  /* 0x0000000e9a9a7223 */ /* 0x180fe200000108b7 */
[----:B------:R-:W-:-:S06]  /*10720*/  FFMA.FTZ R202, R15, R14, -R183 ;  /* 0x0000000e0fca7223 */ /* 0x000fcc00000108b7 */
[----:B------:R0:W1:Y:S02]  /*10730*/  MUFU.EX2 R15, R154 ;  /* 0x0000009a000f7308 */ /* 0x0000640000000800 */
[----:B0-----:R-:W-:Y:S01]  /*10740*/  FFMA.FTZ R154, R174, R12, R153 ;  /* 0x0000000cae9a7223 */ /* 0x001fe20000010099 */
[----:B------:R-:W-:-:S05]  /*10750*/  VIADD R12, R21, 0x38840 ;  /* 0x00038840150c7836 */ /* 0x000fca0000000000 */
[----:B------:R-:W-:-:S04]  /*10760*/  PRMT R12, R190, 0x654, R12 ;  /* 0x00000654be0c7816 */ /* 0x000fc8000000000c */
[----:B------:R0:W-:Y:S01]  /*10770*/  SYNCS.ARRIVE.TRANS64.RED.A1T0 RZ, [R12+URZ], RZ ;  /* 0x000000ff0cff79a7 */ /* 0x0001e2000810043f */
[C---:B-1----:R-:W-:Y:S01]  /*10780*/  FADD.FTZ R154, R15.reuse, R154 ;  /* 0x0000009a0f9a7221 */ /* 0x042fe20000010000 */
[----:B------:R-:W-:Y:S02]  /*10790*/  F2FP.F16.F32.PACK_AB R153, R15, R153 ;  /* 0x000000990f99723e */ /* 0x000fe400000000ff */
[----:B0-----:R-:W-:-:S04]  /*107a0*/  FMNMX.FTZ R12, R178, R196, !PT ;  /* 0x000000c4b20c7209 */ /* 0x001fc80007810000 */
[----:B------:R-:W-:-:S04]  /*107b0*/  FMNMX.FTZ R15, R152, R12, !PT ;  /* 0x0000000c980f7209 */ /* 0x000fc80007810000 */
[----:B------:R-:W-:Y:S01]  /*107c0*/  FMNMX.FTZ R15, R155, R15, !PT ;  /* 0x0000000f9b0f7209 */ /* 0x000fe20007810000 */
[----:B------:R-:W-:-:S03]  /*107d0*/  FMUL.FTZ R172, R172, UR39 ;  /* 0x00000027acac7c20 */ /* 0x000fc60008410000 */
[----:B------:R-:W-:Y:S01]  /*107e0*/  FMNMX.FTZ R15, R156, R15, !PT ;  /* 0x0000000f9c0f7209 */ /* 0x000fe20007810000 */
[----:B------:R-:W-:-:S03]  /*107f0*/  FMUL.FTZ R173, R173, UR39 ;  /* 0x00000027adad7c20 */ /* 0x000fc60008410000 */
[----:B------:R-:W-:Y:S01]  /*10800*/  FMNMX.FTZ R15, R159, R15, !PT ;  /* 0x0000000f9f0f7209 */ /* 0x000fe20007810000 */
[----:B------:R-:W0:Y:S03]  /*10810*/  MUFU.TANH R172, R172 ;  /* 0x000000ac00ac7308 */ /* 0x000e260000002400 */
[----:B------:R-:W-:-:S05]  /*10820*/  FMNMX.FTZ R15, R160, R15, !PT ;  /* 0x0000000fa00f7209 */ /* 0x000fca0007810000 */
[----:B------:R1:W2:Y:S01]  /*10830*/  MUFU.TANH R12, R173 ;  /* 0x000000ad000c7308 */ /* 0x0002a20000002400 */
[----:B------:R-:W-:Y:S01]  /*10840*/  FMNMX.FTZ R15, R163, R15, !PT ;  /* 0x0000000fa30f7209 */ /* 0x000fe20007810000 */
[----:B-1----:R-:W-:Y:S01]  /*10850*/  FMUL.FTZ R173, R176, UR39 ;  /* 0x00000027b0ad7c20 */ /* 0x002fe20008410000 */
[----:B------:R-:W-:Y:S02]  /*10860*/  FMUL.FTZ R176, R177, UR39 ;  /* 0x00000027b1b07c20 */ /* 0x000fe40008410000 */
[----:B------:R-:W-:Y:S01]  /*10870*/  FMNMX.FTZ R15, R164, R15, !PT ;  /* 0x0000000fa40f7209 */ /* 0x000fe20007810000 */
[----:B------:R-:W-:Y:S02]  /*10880*/  FMUL.FTZ R177, R180, UR39 ;  /* 0x00000027b4b17c20 */ /* 0x000fe40008410000 */
[----:B------:R-:W1:Y:S01]  /*10890*/  MUFU.TANH R173, R173 ;  /* 0x000000ad00ad7308 */ /* 0x000e620000002400 */
[----:B------:R-:W-:Y:S01]  /*108a0*/  FMNMX.FTZ R15, R167, R15, !PT ;  /* 0x0000000fa70f7209 */ /* 0x000fe20007810000 */
[----:B------:R-:W-:Y:S01]  /*108b0*/  FMUL.FTZ R198, R181, UR39 ;  /* 0x00000027b5c67c20 */ /* 0x000fe20008410000 */
[----:B0-----:R-:W-:-:S05]  /*108c0*/  FSEL R172, R172, -INF , P6 ;  /* 0xff800000acac7808 */ /* 0x001fca0003000000 */
[----:B------:R-:W0:Y:S01]  /*108d0*/  MUFU.TANH R176, R176 ;  /* 0x000000b000b07308 */ /* 0x000e220000002400 */
[----:B------:R-:W-:Y:S02]  /*108e0*/  FMNMX.FTZ R15, R201, R15, !PT ;  /* 0x0000000fc90f7209 */ /* 0x000fe40007810000 */
[----:B--2---:R-:W-:-:S05]  /*108f0*/  FSEL R180, R12, -INF , P1 ;  /* 0xff8000000cb47808 */ /* 0x004fca0000800000 */
[----:B------:R-:W2:Y:S01]  /*10900*/  MUFU.TANH R177, R177 ;  /* 0x000000b100b17308 */ /* 0x000ea20000002400 */
[----:B------:R-:W-:Y:S02]  /*10910*/  FMNMX.FTZ R15, R172, R15, !PT ;  /* 0x0000000fac0f7209 */ /* 0x000fe40007810000 */
[----:B-1----:R-:W-:-:S05]  /*10920*/  FSEL R173, R173, -INF , P2 ;  /* 0xff800000adad7808 */ /* 0x002fca0001000000 */
[----:B------:R-:W1:Y:S01]  /*10930*/  MUFU.TANH R198, R198 ;  /* 0x000000c600c67308 */ /* 0x000e620000002400 */
[----:B------:R-:W-:Y:S02]  /*10940*/  FMNMX.FTZ R15, R180, R15, !PT ;  /* 0x0000000fb40f7209 */ /* 0x000fe40007810000 */
[----:B0-----:R-:W-:Y:S02]  /*10950*/  FSEL R176, R176, -INF , P3 ;  /* 0xff800000b0b07808 */ /* 0x001fe40001800000 */
[----:B------:R-:W-:Y:S02]  /*10960*/  FMNMX.FTZ R15, R173, R15, !PT ;  /* 0x0000000fad0f7209 */ /* 0x000fe40007810000 */
[----:B--2---:R-:W-:Y:S02]  /*10970*/  FSEL R177, R177, -INF , P4 ;  /* 0xff800000b1b17808 */ /* 0x004fe40002000000 */
[----:B------:R-:W-:-:S04]  /*10980*/  FMNMX.FTZ R15, R176, R15, !PT ;  /* 0x0000000fb00f7209 */ /* 0x000fc80007810000 */
[----:B------:R-:W-:Y:S02]  /*10990*/  FMNMX.FTZ R15, R177, R15, !PT ;  /* 0x0000000fb10f7209 */ /* 0x000fe40007810000 */
[----:B-1----:R-:W-:-:S04]  /*109a0*/  FSEL R198, R198, -INF , P5 ;  /* 0xff800000c6c67808 */ /* 0x002fc80002800000 */
[----:B------:R-:W-:-:S05]  /*109b0*/  FMNMX.FTZ R15, R198, R15, !PT ;  /* 0x0000000fc60f7209 */ /* 0x000fca0007810000 */
[----:B------:R-:W0:Y:S02]  /*109c0*/  SHFL.BFLY PT, R12, R15, 0x2, 0x1f ;  /* 0x0c401f000f0c7f89 */ /* 0x000e2400000e0000 */
        /* <DEDUP_REMOVED lines=15> */
[----:B------:R-:W-:-:S04]  /*10ac0*/  FSETP.NEU.FTZ.AND P2, PT, R15, -INF , PT ;  /* 0xff8000000f00780b */ /* 0x000fc80003f5d000 */
[----:B------:R-:W-:Y:S01]  /*10ad0*/  FSEL R12, R15, RZ, P2 ;  /* 0x000000ff0f0c7208 */ /* 0x000fe20001000000 */
[----:B------:R0:W-:Y:S01]  /*10ae0*/  MUFU.EX2 R200, R162 ;  /* 0x000000a200c87308 */ /* 0x0001e20000000800 */
[----:B------:R-:W-:-:S03]  /*10af0*/  ISETP.NE.AND P1, PT, R211, RZ, PT ;  /* 0x000000ffd300720c */ /* 0x000fc60003f25270 */
[----:B0-----:R-:W-:-:S04]  /*10b00*/  FADD.FTZ R162, -R12, R196 ;  /* 0x000000c40ca27221 */ /* 0x001fc80000010100 */
[----:B------:R-:W-:-:S06]  /*10b10*/  FMUL.FTZ R162, R162, R14 ;  /* 0x0000000ea2a27220 */ /* 0x000fcc0000410000 */
[----:B------:R-:W0:Y:S08]  /*10b20*/  MUFU.EX2 R162, R162 ;  /* 0x000000a200a27308 */ /* 0x000e300000000800 */
[----:B------:R1:W-:Y:S02]  /*10b30*/  MUFU.EX2 R12, R170 ;  /* 0x000000aa000c7308 */ /* 0x0003e40000000800 */
[----:B-1----:R-:W-:-:S04]  /*10b40*/  @!P1 IMAD R170, R197, 0x40, R193 ;  /* 0x00000040c5aa9824 */ /* 0x002fc800078e02c1 */
[----:B------:R-:W-:-:S05]  /*10b50*/  @!P1 IMAD R170, R170, 0x4, R17 ;  /* 0x00000004aaaa9824 */ /* 0x000fca00078e0211 */
[----:B0-----:R-:W-:Y:S04]  /*10b60*/  @!P1 STS [R170+0x38400], R162 ;  /* 0x038400a2aa009388 */ /* 0x001fe80000000800 */
[----:B------:R0:W-:Y:S02]  /*10b70*/  @!P1 STS [R170+0x38420], R174 ;  /* 0x038420aeaa009388 */ /* 0x0001e40000000800 */
[----:B0-----:R-:W-:-:S05]  /*10b80*/  FMUL.FTZ R170, R15, R14 ;  /* 0x0000000e0faa7220 */ /* 0x001fca0000410000 */
[----:B------:R-:W-:Y:S01]  /*10b90*/  FSEL R170, R170, RZ, P2 ;  /* 0x000000ffaaaa7208 */ /* 0x000fe20001000000 */
[----:B------:R-:W-:Y:S04]  /*10ba0*/  MUFU.EX2 R181, R161 ;  /* 0x000000a100b57308 */ /* 0x000fe80000000800 */
[----:B------:R-:W-:-:S04]  /*10bb0*/  FFMA.FTZ R201, R201, R14, -R170 ;  /* 0x0000000ec9c97223 */ /* 0x000fc800000108aa */
[----:B------:R-:W-:Y:S08]  /*10bc0*/  MUFU.EX2 R161, R169 ;  /* 0x000000a900a17308 */ /* 0x000ff00000000800 */
[----:B------:R0:W-:Y:S02]  /*10bd0*/  MUFU.EX2 R169, R171 ;  /* 0x000000ab00a97308 */ /* 0x0001e40000000800 */
[-CC-:B0-----:R-:W-:Y:S01]  /*10be0*/  FFMA.FTZ R171, R160, R14.reuse, -R170.reuse ;  /* 0x0000000ea0ab7223 */ /* 0x181fe200000108aa */
[----:B------:R-:W-:-:S05]  /*10bf0*/  FFMA.FTZ R160, R173, R14, -R170 ;  /* 0x0000000eada07223 */ /* 0x000fca00000108aa */
[----:B------:R0:W-:Y:S02]  /*10c00*/  MUFU.EX2 R173, R201 ;  /* 0x000000c900ad7308 */ /* 0x0001e40000000800 */
[----:B0-----:R-:W2:Y:S06]  /*10c10*/  LDL R201, [R1] ;  /* 0x0000000001c97983 */ /* 0x001eac0000100800 */
[----:B------:R-:W0:Y:S01]  /*10c20*/  MUFU.EX2 R157, R157 ;  /* 0x0000009d009d7308 */ /* 0x000e220000000800 */
[-CC-:B------:R-:W-:Y:S01]  /*10c30*/  FFMA.FTZ R178, R178, R14.reuse, -R170.reuse ;  /* 0x0000000eb2b27223 */ /* 0x180fe200000108aa */
[----:B------:R-:W-:-:S06]  /*10c40*/  FFMA.FTZ R152, R152, R14, -R170 ;  /* 0x0000000e98987223 */ /* 0x000fcc00000108aa */
[----:B------:R-:W1:Y:S01]  /*10c50*/  MUFU.EX2 R158, R158 ;  /* 0x0000009e009e7308 */ /* 0x000e620000000800 */
[-CC-:B------:R-:W-:Y:S01]  /*10c60*/  FFMA.FTZ R155, R155, R14.reuse, -R170.reuse ;  /* 0x0000000e9b9b7223 */ /* 0x180fe200000108aa */
[----:B------:R-:W-:-:S06]  /*10c70*/  FFMA.FTZ R156, R156, R14, -R170 ;  /* 0x0000000e9c9c7223 */ /* 0x000fcc00000108aa */
[----:B------:R-:W3:Y:S01]  /*10c80*/  MUFU.EX2 R197, R178 ;  /* 0x000000b200c57308 */ /* 0x000ee20000000800 */
[----:B0-----:R-:W-:-:S07]  /*10c90*/  FADD.FTZ R154, R157, R154 ;  /* 0x0000009a9d9a7221 */ /* 0x001fce0000010000 */
[----:B------:R-:W0:Y:S01]  /*10ca0*/  MUFU.EX2 R152, R152 ;  /* 0x0000009800987308 */ /* 0x000e220000000800 */
[----:B------:R-:W-:Y:S01]  /*10cb0*/  FFMA.FTZ R159, R159, R14, -R170 ;  /* 0x0000000e9f9f7223 */ /* 0x000fe200000108aa */
[----:B-1----:R-:W-:-:S06]  /*10cc0*/  FADD.FTZ R154, R158, R154 ;  /* 0x0000009a9e9a7221 */ /* 0x002fcc0000010000 */
[----:B------:R-:W1:Y:S08]  /*10cd0*/  MUFU.EX2 R165, R165 ;  /* 0x000000a500a57308 */ /* 0x000e700000000800 */
[----:B------:R-:W4:Y:S01]  /*10ce0*/  MUFU.EX2 R203, R155 ;  /* 0x0000009b00cb7308 */ /* 0x000f220000000800 */
[----:B------:R-:W-:Y:S01]  /*10cf0*/  FADD.FTZ R154, R181, R154 ;  /* 0x0000009ab59a7221 */ /* 0x000fe20000010000 */
[----:B---3--:R-:W-:-:S06]  /*10d00*/  FFMA.FTZ R0, R162, R0, R197 ;  /* 0x00000000a2007223 */ /* 0x008fcc00000100c5 */
[----:B------:R-:W3:Y:S01]  /*10d10*/  MUFU.EX2 R166, R166 ;  /* 0x000000a600a67308 */ /* 0x000ee20000000800 */
[----:B------:R-:W-:-:S07]  /*10d20*/  FFMA.FTZ R196, R163, R14, -R170 ;  /* 0x0000000ea3c47223 */ /* 0x000fce00000108aa */
[----:B------:R-:W5:Y:S01]  /*10d30*/  MUFU.EX2 R156, R156 ;  /* 0x0000009c009c7308 */ /* 0x000f620000000800 */
[----:B------:R-:W-:Y:S01]  /*10d40*/  FADD.FTZ R154, R200, R154 ;  /* 0x0000009ac89a7221 */ /* 0x000fe20000010000 */
[----:B0-----:R-:W-:-:S06]  /*10d50*/  FADD.FTZ R0, R152, R0 ;  /* 0x0000000098007221 */ /* 0x001fcc0000010000 */
[----:B------:R-:W0:Y:S01]  /*10d60*/  MUFU.EX2 R204, R159 ;  /* 0x0000009f00cc7308 */ /* 0x000e220000000800 */
[-CC-:B------:R-:W-:Y:S01]  /*10d70*/  FFMA.FTZ R164, R164, R14.reuse, -R170.reuse ;  /* 0x0000000ea4a47223 */ /* 0x180fe200000108aa */
[-CC-:B------:R-:W-:Y:S01]  /*10d80*/  FFMA.FTZ R163, R172, R14.reuse, -R170.reuse ;  /* 0x0000000eaca37223 */ /* 0x180fe200000108aa */
[----:B------:R-:W-:Y:S01]  /*10d90*/  FFMA.FTZ R180, R180, R14, -R170 ;  /* 0x0000000eb4b47223 */ /* 0x000fe200000108aa */
[----:B-1----:R-:W-:-:S04]  /*10da0*/  FADD.FTZ R154, R165, R154 ;  /* 0x0000009aa59a7221 */ /* 0x002fc80000010000 */
[----:B------:R-:W1:Y:S01]  /*10db0*/  MUFU.EX2 R205, R171 ;  /* 0x000000ab00cd7308 */ /* 0x000e620000000800 */
[-CC-:B------:R-:W-:Y:S01]  /*10dc0*/  FFMA.FTZ R176, R176, R14.reuse, -R170.reuse ;  /* 0x0000000eb0b07223 */ /* 0x180fe200000108aa */
[-CC-:B------:R-:W-:Y:S01]  /*10dd0*/  FFMA.FTZ R177, R177, R14.reuse, -R170.reuse ;  /* 0x0000000eb1b17223 */ /* 0x180fe200000108aa */
[-C--:B------:R-:W-:Y:S01]  /*10de0*/  FFMA.FTZ R198, R198, R14.reuse, -R170 ;  /* 0x0000000ec6c67223 */ /* 0x080fe200000108aa */
[----:B----4-:R-:W-:Y:S01]  /*10df0*/  FADD.FTZ R0, R203, R0 ;  /* 0x00000000cb007221 */ /* 0x010fe20000010000 */
[----:B------:R-:W-:-:S03]  /*10e00*/  FFMA.FTZ R167, R167, R14, -R170 ;  /* 0x0000000ea7a77223 */ /* 0x000fc600000108aa */
[----:B------:R-:W4:Y:S01]  /*10e10*/  MUFU.EX2 R196, R196 ;  /* 0x000000c400c47308 */ /* 0x000f220000000800 */
[----:B------:R-:W-:-:S07]  /*10e20*/  F2FP.F16.F32.PACK_AB R155, R158, R157 ;  /* 0x0000009d9e9b723e */ /* 0x000fce00000000ff */
[----:B------:R3:W-:Y:S08]  /*10e30*/  MUFU.EX2 R178, R163 ;  /* 0x000000a300b27308 */ /* 0x0007f00000000800 */
[----:B------:R-:W4:Y:S01]  /*10e40*/  MUFU.EX2 R164, R164 ;  /* 0x000000a400a47308 */ /* 0x000f220000000800 */
[----:B---3--:R-:W-:Y:S01]  /*10e50*/  FADD.FTZ R163, R166, R154 ;  /* 0x0000009aa6a37221 */ /* 0x008fe20000010000 */
[----:B-----5:R-:W-:-:S06]  /*10e60*/  FADD.FTZ R154, R156, R0 ;  /* 0x000000009c9a7221 */ /* 0x020fcc0000010000 */
[----:B------:R-:W-:Y:S01]  /*10e70*/  MUFU.EX2 R179, R179 ;  /* 0x000000b300b37308 */ /* 0x000fe20000000800 */
[----:B0-----:R-:W-:-:S07]  /*10e80*/  FADD.FTZ R158, R204, R154 ;  /* 0x0000009acc9e7221 */ /* 0x001fce0000010000 */
[----:B------:R-:W0:Y:S01]  /*10e90*/  MUFU.EX2 R172, R167 ;  /* 0x000000a700ac7308 */ /* 0x000e220000000800 */
[----:B-1----:R-:W-:-:S07]  /*10ea0*/  FADD.FTZ R158, R205, R158 ;  /* 0x0000009ecd9e7221 */ /* 0x002fce0000010000 */
[----:B------:R-:W1:Y:S08]  /*10eb0*/  MUFU.EX2 R180, R180 ;  /* 0x000000b400b47308 */ /* 0x000e700000000800 */
[----:B------:R-:W-:Y:S08]  /*10ec0*/  MUFU.EX2 R175, R175 ;  /* 0x000000af00af7308 */ /* 0x000ff00000000800 */
[----:B------:R-:W-:Y:S08]  /*10ed0*/  MUFU.EX2 R202, R202 ;  /* 0x000000ca00ca7308 */ /* 0x000ff00000000800 */
[----:B------:R-:W-:Y:S08]  /*10ee0*/  MUFU.EX2 R182, R182 ;  /* 0x000000b600b67308 */ /* 0x000ff00000000800 */
[----:B------:R-:W-:Y:S08]  /*10ef0*/  MUFU.EX2 R183, R183 ;  /* 0x000000b700b77308 */ /* 0x000ff00000000800 */
[----:B------:R0:W-:Y:S08]  /*10f00*/  MUFU.EX2 R0, R160 ;  /* 0x000000a000007308 */ /* 0x0001f00000000800 */
[----:B------:R-:W3:Y:S08]  /*10f10*/  MUFU.EX2 R176, R176 ;  /* 0x000000b000b07308 */ /* 0x000ef00000000800 */
[----:B------:R-:W-:Y:S08]  /*10f20*/  MUFU.EX2 R177, R177 ;  /* 0x000000b100b17308 */ /* 0x000ff00000000800 */
[----:B------:R-:W5:Y:S01]  /*10f30*/  MUFU.EX2 R198, R198 ;  /* 0x000000c600c67308 */ /* 0x000f620000000800 */
[----:B----4-:R-:W-:Y:S01]  /*10f40*/  FADD.FTZ R158, R196, R158 ;  /* 0x0000009ec49e7221 */ /* 0x010fe20000010000 */
[----:B------:R-:W-:-:S02]  /*10f50*/  IMAD R170, R22, 0x1000, R13 ;  /* 0x0000100016aa7824 */ /* 0x000fc400078e020d */
[----:B------:R-:W-:Y:S01]  /*10f60*/  IMAD.MOV.U32 R171, RZ, RZ, 0x40000040 ;  /* 0x40000040ffab7424 */ /* 0x000fe200078e00ff */
[----:B------:R-:W-:Y:S01]  /*10f70*/  F2FP.F16.F32.PACK_AB R157, R200, R181 ;  /* 0x000000b5c89d723e */ /* 0x000fe200000000ff */
[----:B------:R-:W-:Y:S01]  /*10f80*/  FADD.FTZ R181, R164, R158 ;  /* 0x0000009ea4b57221 */ /* 0x000fe20000010000 */
[----:B------:R-:W-:Y:S01]  /*10f90*/  F2FP.F16.F32.PACK_AB R152, R152, R197 ;  /* 0x000000c59898723e */ /* 0x000fe200000000ff */
[-C--:B------:R-:W-:Y:S01]  /*10fa0*/  FMUL.FTZ R26, R26, R174.reuse ;  /* 0x000000ae1a1a7220 */ /* 0x080fe20000410000 */
[----:B------:R-:W-:Y:S01]  /*10fb0*/  F2FP.F16.F32.PACK_AB R154, R156, R203 ;  /* 0x000000cb9c9a723e */ /* 0x000fe200000000ff */
[----:B------:R-:W-:Y:S01]  /*10fc0*/  BAR.SYNC.DEFER_BLOCKING 0xf, 0x100 ;  /* 0x03c4000000007b1d */ /* 0x000fe20000010000 */
        /* <DEDUP_REMOVED lines=63> */
[----:B------:R-:W-:Y:S01]  /*113c0*/  F2FP.F16.F32.PACK_AB R159, R166, R165 ;  /* 0x000000a5a69f723e */ /* 0x000fe200000000ff */
[----:B------:R-:W-:Y:S01]  /*113d0*/  FMUL.FTZ R24, R24, R162 ;  /* 0x000000a218187220 */ /* 0x000fe20000410000 */
[----:B------:R-:W-:Y:S01]  /*113e0*/  F2FP.F16.F32.PACK_AB R156, R205, R204 ;  /* 0x000000cccd9c723e */ /* 0x000fe200000000ff */
[----:B------:R-:W-:Y:S01]  /*113f0*/  FMUL.FTZ R25, R25, R162 ;  /* 0x000000a219197220 */ /* 0x000fe20000410000 */
[----:B------:R-:W-:Y:S01]  /*11400*/  F2FP.F16.F32.PACK_AB R158, R164, R196 ;  /* 0x000000c4a49e723e */ /* 0x000fe200000000ff */
        /* <DEDUP_REMOVED lines=62> */
[----:B------:R-:W-:Y:S01]  /*117f0*/  FADD.FTZ R174, R161, R163 ;  /* 0x000000a3a1ae7221 */ /* 0x000fe20000010000 */
[----:B------:R-:W-:-:S02]  /*11800*/  R2UR UR6, R170 ;  /* 0x00000000aa0672ca */ /* 0x000fc400000e0000 */
[----:B------:R-:W-:Y:S02]  /*11810*/  R2UR UR7, R171 ;  /* 0x00000000ab0772ca */ /* 0x000fe400000e0000 */
[----:B------:R-:W-:Y:S02]  /*11820*/  F2FP.F16.F32.PACK_AB R161, R12, R161 ;  /* 0x000000a10ca1723e */ /* 0x000fe400000000ff */
[----:B0-----:R-:W-:Y:S02]  /*11830*/  F2FP.F16.F32.PACK_AB R160, R173, R172 ;  /* 0x000000acada0723e */ /* 0x001fe400000000ff */
[----:B-1----:R-:W-:Y:S02]  /*11840*/  F2FP.F16.F32.PACK_AB R162, R180, R178 ;  /* 0x000000b2b4a2723e */ /* 0x002fe400000000ff */
[----:B------:R-:W-:Y:S02]  /*11850*/  F2FP.F16.F32.PACK_AB R163, R179, R169 ;  /* 0x000000a9b3a3723e */ /* 0x000fe400000000ff */
[----:B---3--:R-:W-:-:S02]  /*11860*/  F2FP.F16.F32.PACK_AB R164, R176, R0 ;  /* 0x00000000b0a4723e */ /* 0x008fc400000000ff */
[----:B------:R-:W-:Y:S02]  /*11870*/  F2FP.F16.F32.PACK_AB R165, R202, R175 ;  /* 0x000000afcaa5723e */ /* 0x000fe400000000ff */
[----:B-----5:R-:W-:Y:S02]  /*11880*/  F2FP.F16.F32.PACK_AB R166, R198, R177 ;  /* 0x000000b1c6a6723e */ /* 0x020fe400000000ff */
[----:B------:R-:W-:Y:S01]  /*11890*/  F2FP.F16.F32.PACK_AB R167, R183, R182 ;  /* 0x000000b6b7a7723e */ /* 0x000fe200000000ff */
[----:B------:R0:W-:Y:S04]  /*118a0*/  STSM.16.M88.4 [R227+0x36400], R152 ;  /* 0x03640098e3007844 */ /* 0x0001e80000000200 */
[----:B--2---:R1:W-:Y:S04]  /*118b0*/  STSM.16.M88.4 [R201], R156 ;  /* 0x0000009cc9007844 */ /* 0x0043e80000000200 */
[----:B------:R1:W-:Y:S04]  /*118c0*/  STSM.16.M88.4 [R228], R160 ;  /* 0x000000a0e4007844 */ /* 0x0003e80000000200 */
[----:B------:R1:W-:Y:S01]  /*118d0*/  STSM.16.M88.4 [R229], R164 ;  /* 0x000000a4e5007844 */ /* 0x0003e20000000200 */
[----:B------:R-:W-:-:S06]  /*118e0*/  WARPGROUP.ARRIVE ;  /* 0x00000000000079c5 */ /* 0x000fcc0000000000 */
[----:B------:R-:W-:Y:S03]  /*118f0*/  HGMMA.64x256x16.F32 R24, R152, gdesc[UR4].tnspB, R24, gsb0 ;  /* 0x43e0000498187df0 */ /* 0x000fe60008000818 */
[----:B------:R-:W-:Y:S02]  /*11900*/  WARPGROUP.DEPBAR.LE gsb0, 0x0 ;  /* 0x00008000000079c5 */ /* 0x000fe40000010000 */
[----:B0-----:R-:W-:Y:S02]  /*11910*/  VIADD R152, R170, 0x80 ;  /* 0x00000080aa987836 */ /* 0x001fe40000000000 */
[----:B------:R-:W-:-:S03]  /*11920*/  IMAD.MOV.U32 R153, RZ, RZ, 0x40000040 ;  /* 0x40000040ff997424 */ /* 0x000fc600078e00ff */
[----:B------:R-:W-:Y:S02]  /*11930*/  R2UR UR6, R152 ;  /* 0x00000000980672ca */ /* 0x000fe400000e0000 */
[----:B------:R-:W-:Y:S01]  /*11940*/  R2UR UR7, R153 ;  /* 0x00000000990772ca */ /* 0x000fe200000e0000 */
[----:B------:R-:W-:-:S15]  /*11950*/  WARPGROUP.ARRIVE ;  /* 0x00000000000079c5 */ /* 0x000fde0000000000 */
[----:B------:R-:W-:Y:S01]  /*11960*/  HGMMA.64x256x16.F32 R24, R156, gdesc[UR4].tnspB, R24, gsb0 ;  /* 0x43e000049c187df0 */ /* 0x000fe20008000818 */
[----:B------:R-:W-:Y:S02]  /*11970*/  VIADD R152, R170, 0x100 ;  /* 0x00000100aa987836 */ /* 0x000fe40000000000 */
[----:B------:R-:W-:-:S03]  /*11980*/  IMAD.MOV.U32 R153, RZ, RZ, 0x40000040 ;  /* 0x40000040ff997424 */ /* 0x000fc600078e00ff */
[----:B------:R-:W-:Y:S02]  /*11990*/  R2UR UR6, R152 ;  /* 0x00000000980672ca */ /* 0x000fe400000e0000 */
[----:B------:R-:W-:Y:S01]  /*119a0*/  R2UR UR7, R153 ;  /* 0x00000000990772ca */ /* 0x000fe200000e0000 */
[----:B------:R-:W-:Y:S02]  /*119b0*/  VIADD R170, R170, 0x180 ;  /* 0x00000180aaaa7836 */ /* 0x000fe40000000000 */
[----:B------:R-:W-:Y:S01]  /*119c0*/  IMAD.MOV.U32 R171, RZ, RZ, 0x40000040 ;  /* 0x40000040ffab7424 */ /* 0x000fe200078e00ff */
[----:B------:R-:W-:Y:S02]  /*119d0*/  WARPGROUP.DEPBAR.LE gsb0, 0x0 ;  /* 0x00008000000079c5 */ /* 0x000fe40000010000 */
[----:B------:R-:W-:-:S14]  /*119e0*/  WARPGROUP.ARRIVE ;  /* 0x00000000000079c5 */ /* 0x000fdc0000000000 */
[----:B------:R-:W-:Y:S01]  /*119f0*/  HGMMA.64x256x16.F32 R24, R160, gdesc[UR4].tnspB, R24, gsb0 ;  /* 0x43e00004a0187df0 */ /* 0x000fe20008000818 */
[----:B------:R-:W-:Y:S02]  /*11a00*/  R2UR UR6, R170 ;  /* 0x00000000aa0672ca */ /* 0x000fe400000e0000 */
[----:B------:R-:W-:Y:S01]  /*11a10*/  R2UR UR7, R171 ;  /* 0x00000000ab0772ca */ /* 0x000fe200000e0000 */
        /* <DEDUP_REMOVED lines=29> */
.L_x_8705:
[C---:B------:R-:W-:Y:S01]  /*11bf0*/  ISETP.GT.AND P1, PT, R20.reuse, R210, PT ;  /* 0x000000d21400720c */ /* 0x040fe20003f24270 */
[----:B------:R-:W-:Y:S02]  /*11c00*/  VIADD R21, R21, 0x38860 ;  /* 0x0003886015157836 */ /* 0x000fe40000000000 */
        /* <DEDUP_REMOVED lines=8> */
.L_x_8693:
[----:B------:R-:W-:Y:S05]  /*11c90*/  BSYNC B1 ;  /* 0x0000000000017941 */ /* 0x000fea0003800000 */
.L_x_8692:
[----:B0-----:R-:W2:Y:S01]  /*11ca0*/  LDL R21, [R1+0xc] ;  /* 0x00000c0001157983 */ /* 0x001ea20000100800 */
[----:B------:R-:W-:Y:S01]  /*11cb0*/  BSSY B0, `(.L_x_8707) ;  /* 0x000036c000007945 */ /* 0x000fe20003800000 */
[----:B--2---:R-:W-:-:S13]  /*11cc0*/  ISETP.GE.AND P1, PT, R20, R21, PT ;  /* 0x000000151400720c */ /* 0x004fda0003f26270 */
[----:B------:R-:W-:Y:S05]  /*11cd0*/  @!P1 BRA `(.L_x_8708) ;  /* 0x0000003400a49947 */ /* 0x000fea0003800000 */
[----:B------:R-:W-:Y:S02]  /*11ce0*/  IMAD.MOV.U32 R196, RZ, RZ, R168 ;  /* 0x000000ffffc47224 */ /* 0x000fe400078e00a8 */
[----:B------:R-:W-:Y:S02]  /*11cf0*/  IMAD.MOV.U32 R198, RZ, RZ, R15 ;  /* 0x000000ffffc67224 */ /* 0x000fe400078e000f */
[----:B------:R-:W-:-:S07]  /*11d00*/  IMAD.MOV.U32 R197, RZ, RZ, R22 ;  /* 0x000000ffffc57224 */ /* 0x000fce00078e0016 */
.L_x_8721:
[----:B------:R-:W-:-:S05]  /*11d10*/  VIADD R22, R197, 0x1 ;  /* 0x00000001c5167836 */ /* 0x000fca0000000000 */
[----:B------:R-:W-:-:S04]  /*11d20*/  ISETP.NE.AND P1, PT, R22, 0x2, PT ;  /* 0x000000021600780c */ /* 0x000fc80003f25270 */
[----:B------:R-:W-:Y:S02]  /*11d30*/  SEL R14, RZ, 0x1, P1 ;  /* 0x00000001ff0e7807 */ /* 0x000fe40000800000 */
[----:B------:R-:W-:Y:S02]  /*11d40*/  SEL R22, R22, RZ, P1 ;  /* 0x000000ff16167207 */ /* 0x000fe40000800000 */
[----:B------:R-:W-:Y:S01]  /*11d50*/  LOP3.LUT R23, R23, R14, RZ, 0x3c, !PT ;  /* 0x0000000e17177212 */ /* 0x000fe200078e3cff */
[----:B------:R-:W-:Y:S06]  /*11d60*/  @!P0 BRA `(.L_x_8709) ;  /* 0x0000000000048947 */ /* 0x000fec0003800000 */
[----:B------:R-:W-:Y:S01]  /*11d70*/  BPT.TRAP 0x1 ;  /* 0x000000040000795c */ /* 0x000fe20000300000 */
.L_x_8709:
[----:B------:R-:W-:Y:S01]  /*11d80*/  IMAD R21, R22, 0x8, R17 ;  /* 0x0000000816157824 */ /* 0x000fe200078e0211 */
[----:B------:R-:W-:-:S04]  /*11d90*/  SHF.L.U32 R200, R23, 0x1f, RZ ;  /* 0x0000001f17c87819 */ /* 0x000fc800000006ff */
[----:B------:R0:W1:Y:S01]  /*11da0*/  SYNCS.PHASECHK.TRANS64.TRYWAIT P1, [R21+URZ+0x38830], R200 ;  /* 0x038830c8150075a7 */ /* 0x000062000802017f */
[----:B------:R-:W-:Y:S05]  /*11db0*/  @!P0 BRA `(.L_x_8710) ;  /* 0x0000000000048947 */ /* 0x000fea0003800000 */
[----:B------:R-:W-:Y:S01]  /*11dc0*/  BPT.TRAP 0x1 ;  /* 0x000000040000795c */ /* 0x000fe20000300000 */
.L_x_8710:
[----:B------:R-:W-:Y:S01]  /*11dd0*/  BSSY B1, `(.L_x_8711) ;  /* 0x0000006000017945 */ /* 0x000fe20003800000 */
[----:B------:R-:W-:Y:S02]  /*11de0*/  IMAD R154, R22, 0x200, R206 ;  /* 0x00000200169a7824 */ /* 0x000fe400078e02ce */
[----:B------:R-:W-:Y:S01]  /*11df0*/  IMAD.MOV.U32 R155, RZ, RZ, 0x40000040 ;  /* 0x40000040ff9b7424 */ /* 0x000fe200078e00ff */
[----:B-1----:R-:W-:Y:S06]  /*11e00*/  @P1 BRA `(.L_x_8712) ;  /* 0x0000000000081947 */ /* 0x002fec0003800000 */
[----:B------:R-:W1:Y:S02]  /*11e10*/  SYNCS.PHASECHK.TRANS64.TRYWAIT P1, [R21+URZ+0x38830], R200 ;  /* 0x038830c8150075a7 */ /* 0x000e64000802017f */
[----:B-1----:R-:W-:Y:S05]  /*11e20*/  @!P1 BRA `(.L_x_8713) ;  /* 0x0000013000649947 */ /* 0x002fea0003800000 */
.L_x_8712:
[----:B------:R-:W-:Y:S05]  /*11e30*/  BSYNC B1 ;  /* 0x0000000000017941 */ /* 0x000fea0003800000 */
.L_x_8711:
        /* <DEDUP_REMOVED lines=36> */
.L_x_8714:
[----:B------:R2:W3:Y:S01]  /*12080*/  SYNCS.PHASECHK.TRANS64.TRYWAIT P1, [R21+URZ+0x38850], R200 ;  /* 0x038850c8150075a7 */ /* 0x0004e2000802017f */
[----:B------:R-:W-:Y:S05]  /*12090*/  @!P0 BRA `(.L_x_8715) ;  /* 0x0000000000048947 */ /* 0x000fea0003800000 */
[----:B------:R-:W-:Y:S01]  /*120a0*/  BPT.TRAP 0x1 ;  /* 0x000000040000795c */ /* 0x000fe20000300000 */
.L_x_8715:
[----:B------:R-:W-:Y:S04]  /*120b0*/  BSSY B1, `(.L_x_8716) ;  /* 0x0000004000017945 */ /* 0x000fe80003800000 */
[----:B---3--:R-:W-:Y:S05]  /*120c0*/  @P1 BRA `(.L_x_8717) ;  /* 0x0000000000081947 */ /* 0x008fea0003800000 */
[----:B------:R-:W3:Y:S02]  /*120d0*/  SYNCS.PHASECHK.TRANS64.TRYWAIT P1, [R21+URZ+0x38850], R200 ;  /* 0x038850c8150075a7 */ /* 0x000ee4000802017f */
[----:B---3--:R-:W-:Y:S05]  /*120e0*/  @!P1 BRA `(.L_x_8718) ;  /* 0x0000012c00c89947 */ /* 0x008fea0003800000 */
.L_x_8717:
[----:B------:R-:W-:Y:S05]  /*120f0*/  BSYNC B1 ;  /* 0x0000000000017941 */ /* 0x000fea0003800000 */
.L_x_8716:
        /* <DEDUP_REMOVED lines=116> */
[----:B------:R-:W-:Y:S02]  /*12840*/  R2UR UR5, R15 ;  /* 0x000000000f0572ca */ /* 0x000fe400000e0000 */
[----:B------:R-:W-:Y:S02]  /*12850*/  MOV R15, 0x40000040 ;  /* 0x40000040000f7802 */ /* 0x000fe40000000f00 */
[----:B------:R-:W-:Y:S01]  /*12860*/  R2UR UR6, R14 ;  /* 0x000000000e0672ca */ /* 0x000fe200000e0000 */
[----:B------:R-:W-:Y:S01]  /*12870*/  VIADD R14, R2, 0x406 ;  /* 0x00000406020e7836 */ /* 0x000fe20000000000 */
[----:B------:R-:W-:Y:S01]  /*12880*/  R2UR UR7, R15 ;  /* 0x000000000f0772ca */ /* 0x000fe200000e0000 */
[----:B------:R-:W-:Y:S01]  /*12890*/  IMAD.MOV.U32 R15, RZ, RZ, 0x40000040 ;  /* 0x40000040ff0f7424 */ /* 0x000fe200078e00ff */
[----:B------:R-:W-:-:S02]  /*128a0*/  WARPGROUP.DEPBAR.LE gsb0, 0x0 ;  /* 0x00008000000079c5 */ /* 0x000fc40000010000 */
        /* <DEDUP_REMOVED lines=269> */
.L_x_8719:
        /* <DEDUP_REMOVED lines=39> */
[----:B--2---:R-:W-:-:S02]  /*13bf0*/  FMNMX.FTZ R14, R156, R14, !PT ;  /* 0x0000000e9c0e7209 */ /* 0x004fc40007810000 */
[----:B------:R-:W-:-:S05]  /*13c00*/  ISETP.NE.AND P1, PT, R211, RZ, PT ;  /* 0x000000ffd300720c */ /* 0x000fca0003f25270 */
        /* <DEDUP_REMOVED lines=28> */
[----:B------:R-:W-:Y:S08]  /*13dd0*/  MUFU.TANH R159, R159 ;  /* 0x0000009f009f7308 */ /* 0x000ff00000002400 */
[----:B------:R-:W-:Y:S01]  /*13de0*/  MUFU.TANH R162, R162 ;  /* 0x000000a200a27308 */ /* 0x000fe20000002400 */
[----:B0-----:R-:W-:-:S07]  /*13df0*/  FMNMX.FTZ R15, R15, R14, !PT ;  /* 0x0000000e0f0f7209 */ /* 0x001fce0007810000 */
[----:B------:R-:W-:Y:S01]  /*13e00*/  MUFU.TANH R163, R163 ;  /* 0x000000a300a37308 */ /* 0x000fe20000002400 */
[----:B------:R-:W0:Y:S07]  /*13e10*/  SHFL.BFLY PT, R14, R15, 0x1, 0x1f ;  /* 0x0c201f000f0e7f89 */ /* 0x000e2e00000e0000 */
[----:B------:R-:W-:Y:S08]  /*13e20*/  MUFU.TANH R166, R166 ;  /* 0x000000a600a67308 */ /* 0x000ff00000002400 */
[----:B------:R-:W-:Y:S08]  /*13e30*/  MUFU.TANH R167, R167 ;  /* 0x000000a700a77308 */ /* 0x000ff00000002400 */
[----:B------:R-:W-:Y:S01]  /*13e40*/  MUFU.TANH R170, R170 ;  /* 0x000000aa00aa7308 */ /* 0x000fe20000002400 */
[----:B0-----:R-:W-:Y:S01]  /*13e50*/  FMNMX.FTZ R15, R15, R14, !PT ;  /* 0x0000000e0f0f7209 */ /* 0x001fe20007810000 */
        /* <DEDUP_REMOVED lines=21> */
[----:B------:R-:W-:Y:S01]  /*13fb0*/  VIADD R198, R21, 0x38840 ;  /* 0x0003884015c67836 */ /* 0x000fe20000000000 */
[----:B------:R-:W-:Y:S04]  /*13fc0*/  MUFU.EX2 R153, R201 ;  /* 0x000000c900997308 */ /* 0x000fe80000000800 */
[----:B------:R-:W-:-:S04]  /*13fd0*/  PRMT R198, R190, 0x654, R198 ;  /* 0x00000654bec67816 */ /* 0x000fc800000000c6 */
[----:B------:R1:W-:Y:S01]  /*13fe0*/  SYNCS.ARRIVE.TRANS64.RED.A1T0 RZ, [R198+URZ], RZ ;  /* 0x000000ffc6ff79a7 */ /* 0x0003e2000810043f */
[----:B------:R-:W0:Y:S01]  /*13ff0*/  MUFU.EX2 R152, R152 ;  /* 0x0000009800987308 */ /* 0x000e220000000800 */
[----:B-1----:R-:W-:-:S07]  /*14000*/  FMNMX.FTZ R198, R154, R196, !PT ;  /* 0x000000c49ac67209 */ /* 0x002fce0007810000 */
[----:B------:R-:W1:Y:S01]  /*14010*/  MUFU.EX2 R200, R200 ;  /* 0x000000c800c87308 */ /* 0x000e620000000800 */
[----:B--2---:R-:W-:-:S04]  /*14020*/  FMNMX.FTZ R198, R155, R198, !PT ;  /* 0x000000c69bc67209 */ /* 0x004fc80007810000 */
[----:B---3--:R-:W-:-:S03]  /*14030*/  FMNMX.FTZ R198, R158, R198, !PT ;  /* 0x000000c69ec67209 */ /* 0x008fc60007810000 */
[----:B------:R-:W2:Y:S01]  /*14040*/  MUFU.TANH R174, R174 ;  /* 0x000000ae00ae7308 */ /* 0x000ea20000002400 */
[----:B0-----:R-:W-:Y:S01]  /*14050*/  FFMA.FTZ R0, R153, R0, R152 ;  /* 0x0000000099007223 */ /* 0x001fe20000010098 */
[----:B------:R-:W-:-:S04]  /*14060*/  FMNMX.FTZ R198, R159, R198, !PT ;  /* 0x000000c69fc67209 */ /* 0x000fc80007810000 */
[----:B------:R-:W-:Y:S02]  /*14070*/  FMNMX.FTZ R198, R162, R198, !PT ;  /* 0x000000c6a2c67209 */ /* 0x000fe40007810000 */
[----:B------:R-:W0:Y:S01]  /*14080*/  MUFU.TANH R175, R175 ;  /* 0x000000af00af7308 */ /* 0x000e220000002400 */
[C---:B-1----:R-:W-:Y:S01]  /*14090*/  FADD.FTZ R0, R200.reuse, R0 ;  /* 0x00000000c8007221 */ /* 0x042fe20000010000 */
[----:B------:R-:W-:Y:S02]  /*140a0*/  F2FP.F16.F32.PACK_AB R152, R200, R152 ;  /* 0x00000098c898723e */ /* 0x000fe400000000ff */
[----:B------:R-:W-:-:S04]  /*140b0*/  FMNMX.FTZ R198, R163, R198, !PT ;  /* 0x000000c6a3c67209 */ /* 0x000fc80007810000 */
[----:B------:R-:W-:Y:S01]  /*140c0*/  FMNMX.FTZ R198, R166, R198, !PT ;  /* 0x000000c6a6c67209 */ /* 0x000fe20007810000 */
[----:B------:R-:W1:Y:S03]  /*140d0*/  MUFU.TANH R178, R178 ;  /* 0x000000b200b27308 */ /* 0x000e660000002400 */
[----:B------:R-:W-:-:S04]  /*140e0*/  FMNMX.FTZ R198, R167, R198, !PT ;  /* 0x000000c6a7c67209 */ /* 0x000fc80007810000 */
[----:B------:R-:W-:Y:S01]  /*140f0*/  FMNMX.FTZ R198, R170, R198, !PT ;  /* 0x000000c6aac67209 */ /* 0x000fe20007810000 */
[----:B------:R-:W3:Y:S03]  /*14100*/  MUFU.TANH R179, R179 ;  /* 0x000000b300b37308 */ /* 0x000ee60000002400 */
[----:B------:R-:W-:-:S04]  /*14110*/  FMNMX.FTZ R198, R171, R198, !PT ;  /* 0x000000c6abc67209 */ /* 0x000fc80007810000 */
[----:B--2---:R-:W-:Y:S01]  /*14120*/  FMNMX.FTZ R200, R174, R198, !PT ;  /* 0x000000c6aec87209 */ /* 0x004fe20007810000 */
[----:B------:R-:W2:Y:S03]  /*14130*/  MUFU.TANH R182, R182 ;  /* 0x000000b600b67308 */ /* 0x000ea60000002400 */
[----:B0-----:R-:W-:-:S04]  /*14140*/  FMNMX.FTZ R200, R175, R200, !PT ;  /* 0x000000c8afc87209 */ /* 0x001fc80007810000 */
[----:B-1----:R-:W-:Y:S01]  /*14150*/  FMNMX.FTZ R200, R178, R200, !PT ;  /* 0x000000c8b2c87209 */ /* 0x002fe20007810000 */
[----:B------:R-:W0:Y:S03]  /*14160*/  MUFU.TANH R198, R183 ;  /* 0x000000b700c67308 */ /* 0x000e260000002400 */
[----:B---3--:R-:W-:-:S05]  /*14170*/  FMNMX.FTZ R200, R179, R200, !PT ;  /* 0x000000c8b3c87209 */ /* 0x008fca0007810000 */
[----:B------:R-:W-:Y:S01]  /*14180*/  MUFU.EX2 R156, R156 ;  /* 0x0000009c009c7308 */ /* 0x000fe20000000800 */
[----:B--2---:R-:W-:-:S07]  /*14190*/  FMNMX.FTZ R200, R182, R200, !PT ;  /* 0x000000c8b6c87209 */ /* 0x004fce0007810000 */
[----:B------:R-:W-:Y:S01]  /*141a0*/  MUFU.EX2 R160, R160 ;  /* 0x000000a000a07308 */ /* 0x000fe20000000800 */
[----:B0-----:R-:W-:-:S05]  /*141b0*/  FMNMX.FTZ R201, R198, R200, !PT ;  /* 0x000000c8c6c97209 */ /* 0x001fca0007810000 */
[----:B------:R-:W0:Y:S02]  /*141c0*/  SHFL.BFLY PT, R183, R201, 0x2, 0x1f ;  /* 0x0c401f00c9b77f89 */ /* 0x000e2400000e0000 */
[----:B------:R1:W-:Y:S08]  /*141d0*/  MUFU.EX2 R200, R168 ;  /* 0x000000a800c87308 */ /* 0x0003f00000000800 */
[----:B------:R-:W-:Y:S08]  /*141e0*/  MUFU.EX2 R161, R161 ;  /* 0x000000a100a17308 */ /* 0x000ff00000000800 */
[----:B------:R-:W-:Y:S01]  /*141f0*/  MUFU.EX2 R164, R164 ;  /* 0x000000a400a47308 */ /* 0x000fe20000000800 */
[----:B0-----:R-:W-:-:S07]  /*14200*/  FMNMX.FTZ R201, R201, R183, !PT ;  /* 0x000000b7c9c97209 */ /* 0x001fce0007810000 */
[----:B------:R0:W-:Y:S01]  /*14210*/  MUFU.EX2 R183, R157 ;  /* 0x0000009d00b77308 */ /* 0x0001e20000000800 */
[----:B------:R-:W1:Y:S07]  /*14220*/  SHFL.BFLY PT, R202, R201, 0x1, 0x1f ;  /* 0x0c201f00c9ca7f89 */ /* 0x000e6e00000e0000 */
[----:B------:R-:W-:Y:S08]  /*14230*/  MUFU.EX2 R165, R165 ;  /* 0x000000a500a57308 */ /* 0x000ff00000000800 */
[----:B------:R-:W-:Y:S08]  /*14240*/  MUFU.EX2 R169, R169 ;  /* 0x000000a900a97308 */ /* 0x000ff00000000800 */
[----:B------:R-:W-:Y:S01]  /*14250*/  MUFU.EX2 R172, R172 ;  /* 0x000000ac00ac7308 */ /* 0x000fe20000000800 */
[----:B-1----:R-:W-:-:S05]  /*14260*/  FMNMX.FTZ R168, R201, R202, !PT ;  /* 0x000000cac9a87209 */ /* 0x002fca0007810000 */
[C---:B0-----:R-:W-:Y:S01]  /*14270*/  FADD.FTZ R157, -R168.reuse, R196 ;  /* 0x000000c4a89d7221 */ /* 0x041fe20000010100 */
[----:B------:R-:W-:Y:S02]  /*14280*/  @!P1 IMAD R196, R197, 0x40, R193 ;  /* 0x00000040c5c49824 */ /* 0x000fe400078e02c1 */
[-C--:B------:R-:W-:Y:S01]  /*14290*/  FMUL.FTZ R203, R168, R14.reuse ;  /* 0x0000000ea8cb7220 */ /* 0x080fe20000410000 */
[----:B------:R-:W-:Y:S01]  /*142a0*/  MUFU.EX2 R173, R173 ;  /* 0x000000ad00ad7308 */ /* 0x000fe20000000800 */
[-C--:B------:R-:W-:Y:S01]  /*142b0*/  FMUL.FTZ R157, R157, R14.reuse ;  /* 0x0000000e9d9d7220 */ /* 0x080fe20000410000 */
[----:B------:R-:W-:Y:S02]  /*142c0*/  @!P1 IMAD R196, R196, 0x4, R17 ;  /* 0x00000004c4c49824 */ /* 0x000fe400078e0211 */
[-CC-:B------:R-:W-:Y:S01]  /*142d0*/  FFMA.FTZ R204, R154, R14.reuse, -R203.reuse ;  /* 0x0000000e9acc7223 */ /* 0x180fe200000108cb */
[-CC-:B------:R-:W-:Y:S01]  /*142e0*/  FFMA.FTZ R154, R155, R14.reuse, -R203.reuse ;  /* 0x0000000e9b9a7223 */ /* 0x180fe200000108cb */
[-CC-:B------:R-:W-:Y:S01]  /*142f0*/  FFMA.FTZ R205, R158, R14.reuse, -R203.reuse ;  /* 0x0000000e9ecd7223 */ /* 0x180fe200000108cb */
[-CC-:B------:R-:W-:Y:S01]  /*14300*/  FFMA.FTZ R207, R159, R14.reuse, -R203.reuse ;  /* 0x0000000e9fcf7223 */ /* 0x180fe200000108cb */
[----:B------:R-:W-:Y:S01]  /*14310*/  @!P1 STS [R196+0x38400], R153 ;  /* 0x03840099c4009388 */ /* 0x000fe20000000800 */
        /* <DEDUP_REMOVED lines=12> */
[----:B0-----:R0:W-:Y:S01]  /*143e0*/  @!P1 STS [R196+0x38420], R157 ;  /* 0x0384209dc4009388 */ /* 0x0011e20000000800 */
[----:B------:R-:W-:-:S06]  /*143f0*/  FADD.FTZ R0, R156, R0 ;  /* 0x000000009c007221 */ /* 0x000fcc0000010000 */
[----:B------:R-:W2:Y:S01]  /*14400*/  MUFU.EX2 R177, R177 ;  /* 0x000000b100b17308 */ /* 0x000ea20000000800 */
[-CC-:B0-----:R-:W-:Y:S01]  /*14410*/  FFMA.FTZ R196, R167, R14.reuse, -R203.reuse ;  /* 0x0000000ea7c47223 */ /* 0x181fe200000108cb */
[----:B------:R-:W-:-:S06]  /*14420*/  FFMA.FTZ R167, R178, R14, -R203 ;  /* 0x0000000eb2a77223 */ /* 0x000fcc00000108cb */
[----:B------:R-:W0:Y:S01]  /*14430*/  MUFU.EX2 R180, R180 ;  /* 0x000000b400b47308 */ /* 0x000e220000000800 */
[----:B------:R-:W3:Y:S01]  /*14440*/  LDL R203, [R1] ;  /* 0x0000000001cb7983 */ /* 0x000ee20000100800 */
[----:B------:R-:W-:-:S04]  /*14450*/  FADD.FTZ R0, R183, R0 ;  /* 0x00000000b7007221 */ /* 0x000fc80000010000 */
[----:B------:R-:W-:Y:S02]  /*14460*/  FADD.FTZ R0, R160, R0 ;  /* 0x00000000a0007221 */ /* 0x000fe40000010000 */
[----:B------:R-:W-:Y:S02]  /*14470*/  MUFU.EX2 R166, R181 ;  /* 0x000000b500a67308 */ /* 0x000fe40000000800 */
[----:B------:R-:W-:-:S04]  /*14480*/  FADD.FTZ R0, R161, R0 ;  /* 0x00000000a1007221 */ /* 0x000fc80000010000 */
[----:B------:R-:W-:-:S04]  /*14490*/  FADD.FTZ R0, R164, R0 ;  /* 0x00000000a4007221 */ /* 0x000fc80000010000 */
[----:B------:R-:W-:-:S04]  /*144a0*/  FADD.FTZ R0, R165, R0 ;  /* 0x00000000a5007221 */ /* 0x000fc80000010000 */
[----:B------:R-:W-:-:S04]  /*144b0*/  FADD.FTZ R0, R200, R0 ;  /* 0x00000000c8007221 */ /* 0x000fc80000010000 */
[----:B------:R-:W-:Y:S01]  /*144c0*/  FADD.FTZ R0, R169, R0 ;  /* 0x00000000a9007221 */ /* 0x000fe20000010000 */
[----:B------:R4:W-:Y:S03]  /*144d0*/  MUFU.EX2 R174, R154 ;  /* 0x0000009a00ae7308 */ /* 0x0009e60000000800 */
[----:B------:R-:W-:-:S05]  /*144e0*/  FADD.FTZ R0, R172, R0 ;  /* 0x00000000ac007221 */ /* 0x000fca0000010000 */
[----:B------:R-:W5:Y:S01]  /*144f0*/  MUFU.EX2 R163, R204 ;  /* 0x000000cc00a37308 */ /* 0x000f620000000800 */
[----:B----4-:R-:W-:Y:S01]  /*14500*/  F2FP.F16.F32.PACK_AB R154, R183, R156 ;  /* 0x0000009cb79a723e */ /* 0x010fe200000000ff */
[----:B------:R-:W-:Y:S01]  /*14510*/  FADD.FTZ R0, R173, R0 ;  /* 0x00000000ad007221 */ /* 0x000fe20000010000 */
[----:B------:R-:W-:Y:S02]  /*14520*/  F2FP.F16.F32.PACK_AB R156, R161, R160 ;  /* 0x000000a0a19c723e */ /* 0x000fe400000000ff */
[----:B------:R-:W-:-:S03]  /*14530*/  F2FP.F16.F32.PACK_AB R160, R169, R200 ;  /* 0x000000c8a9a0723e */ /* 0x000fc600000000ff */
[----:B------:R-:W-:Y:S01]  /*14540*/  MUFU.EX2 R175, R205 ;  /* 0x000000cd00af7308 */ /* 0x000fe20000000800 */
[----:B-1----:R-:W-:-:S07]  /*14550*/  FADD.FTZ R0, R176, R0 ;  /* 0x00000000b0007221 */ /* 0x002fce0000010000 */
[----:B------:R-:W1:Y:S08]  /*14560*/  MUFU.EX2 R178, R207 ;  /* 0x000000cf00b27308 */ /* 0x000e700000000800 */
[----:B------:R-:W-:Y:S08]  /*14570*/  MUFU.EX2 R183, R202 ;  /* 0x000000ca00b77308 */ /* 0x000ff00000000800 */
[----:B------:R-:W-:Y:S08]  /*14580*/  MUFU.EX2 R179, R210 ;  /* 0x000000d200b37308 */ /* 0x000ff00000000800 */
[----:B------:R-:W4:Y:S08]  /*14590*/  MUFU.EX2 R181, R212 ;  /* 0x000000d400b57308 */ /* 0x000f300000000800 */
[----:B------:R-:W-:Y:S08]  /*145a0*/  MUFU.EX2 R182, R222 ;  /* 0x000000de00b67308 */ /* 0x000ff00000000800 */
[----:B------:R-:W4:Y:S08]  /*145b0*/  MUFU.EX2 R196, R196 ;  /* 0x000000c400c47308 */ /* 0x000f300000000800 */
[----:B------:R2:W-:Y:S08]  /*145c0*/  MUFU.EX2 R202, R162 ;  /* 0x000000a200ca7308 */ /* 0x0005f00000000800 */
[----:B------:R-:W4:Y:S01]  /*145d0*/  MUFU.EX2 R197, R197 ;  /* 0x000000c500c57308 */ /* 0x000f220000000800 */
[----:B--2---:R-:W-:-:S07]  /*145e0*/  F2FP.F16.F32.PACK_AB R162, R173, R172 ;  /* 0x000000acada2723e */ /* 0x004fce00000000ff */
[----:B------:R-:W2:Y:S08]  /*145f0*/  MUFU.EX2 R198, R158 ;  /* 0x0000009e00c67308 */ /* 0x000eb00000000800 */
[----:B------:R-:W-:Y:S08]  /*14600*/  MUFU.EX2 R169, R167 ;  /* 0x000000a700a97308 */ /* 0x000ff00000000800 */
[----:B------:R-:W2:Y:S08]  /*14610*/  MUFU.EX2 R201, R201 ;  /* 0x000000c900c97308 */ /* 0x000eb00000000800 */
[----:B------:R1:W-:Y:S08]  /*14620*/  MUFU.EX2 R172, R155 ;  /* 0x0000009b00ac7308 */ /* 0x0003f00000000800 */
[----:B------:R2:W2:Y:S01]  /*14630*/  MUFU.EX2 R173, R159 ;  /* 0x0000009f00ad7308 */ /* 0x0004a20000000800 */
[----:B------:R-:W-:Y:S01]  /*14640*/  FADD.FTZ R0, R177, R0 ;  /* 0x00000000b1007221 */ /* 0x000fe20000010000 */
[----:B------:R-:W-:-:S02]  /*14650*/  IMAD R170, R22, 0x1000, R13 ;  /* 0x0000100016aa7824 */ /* 0x000fc400078e020d */
[----:B------:R-:W-:Y:S02]  /*14660*/  IMAD.MOV.U32 R171, RZ, RZ, 0x40000040 ;  /* 0x40000040ffab7424 */ /* 0x000fe400078e00ff */
        /* <DEDUP_REMOVED lines=65> */
[----:B-----5:R-:W-:Y:S01]  /*14a80*/  FFMA.FTZ R12, R157, R12, R163 ;  /* 0x0000000c9d0c7223 */ /* 0x020fe200000100a3 */
        /* <DEDUP_REMOVED lines=64> */
[----:B------:R-:W-:-:S02]  /*14e90*/  F2FP.F16.F32.PACK_AB R153, R174, R163 ;  /* 0x000000a3ae99723e */ /* 0x000fc400000000ff */
[----:B-1----:R-:W-:Y:S01]  /*14ea0*/  F2FP.F16.F32.PACK_AB R155, R178, R175 ;  /* 0x000000afb29b723e */ /* 0x002fe200000000ff */
[----:B------:R-:W-:Y:S01]  /*14eb0*/  BAR.SYNC.DEFER_BLOCKING 0xf, 0x100 ;  /* 0x03c4000000007b1d */ /* 0x000fe20000010000 */
[----:B------:R-:W-:Y:S01]  /*14ec0*/  F2FP.F16.F32.PACK_AB R158, R165, R164 ;  /* 0x000000a4a59e723e */ /* 0x000fe200000000ff */
[----:B------:R-:W-:Y:S01]  /*14ed0*/  FADD.FTZ R0, R166, R0 ;  /* 0x00000000a6007221 */ /* 0x000fe20000010000 */
[----:B----4-:R-:W-:Y:S02]  /*14ee0*/  F2FP.F16.F32.PACK_AB R157, R181, R179 ;  /* 0x000000b3b59d723e */ /* 0x010fe400000000ff */
[----:B--2---:R-:W-:Y:S02]  /*14ef0*/  F2FP.F16.F32.PACK_AB R159, R196, R182 ;  /* 0x000000b6c49f723e */ /* 0x004fe400000000ff */
[----:B------:R-:W-:Y:S02]  /*14f00*/  R2UR UR6, R170 ;  /* 0x00000000aa0672ca */ /* 0x000fe400000e0000 */
[----:B------:R-:W-:-:S02]  /*14f10*/  R2UR UR7, R171 ;  /* 0x00000000ab0772ca */ /* 0x000fc400000e0000 */
[----:B------:R-:W-:Y:S02]  /*14f20*/  F2FP.F16.F32.PACK_AB R161, R183, R197 ;  /* 0x000000c5b7a1723e */ /* 0x000fe400000000ff */
[----:B------:R-:W-:Y:S02]  /*14f30*/  F2FP.F16.F32.PACK_AB R163, R202, R198 ;  /* 0x000000c6caa3723e */ /* 0x000fe400000000ff */
[----:B------:R-:W-:Y:S02]  /*14f40*/  F2FP.F16.F32.PACK_AB R164, R177, R176 ;  /* 0x000000b0b1a4723e */ /* 0x000fe400000000ff */
[----:B------:R-:W-:Y:S02]  /*14f50*/  F2FP.F16.F32.PACK_AB R166, R166, R180 ;  /* 0x000000b4a6a6723e */ /* 0x000fe400000000ff */
[----:B------:R-:W-:Y:S02]  /*14f60*/  F2FP.F16.F32.PACK_AB R165, R201, R169 ;  /* 0x000000a9c9a5723e */ /* 0x000fe400000000ff */
[----:B------:R-:W-:Y:S01]  /*14f70*/  F2FP.F16.F32.PACK_AB R167, R173, R172 ;  /* 0x000000acada7723e */ /* 0x000fe200000000ff */
[----:B------:R0:W-:Y:S04]  /*14f80*/  STSM.16.M88.4 [R227+0x36400], R152 ;  /* 0x03640098e3007844 */ /* 0x0001e80000000200 */
[----:B---3--:R1:W-:Y:S04]  /*14f90*/  STSM.16.M88.4 [R203], R156 ;  /* 0x0000009ccb007844 */ /* 0x0083e80000000200 */
        /* <DEDUP_REMOVED lines=22> */
[----:B------:R-:W-:-:S04]  /*15100*/  FADD.FTZ R12, R174, R12 ;  /* 0x0000000cae0c7221 */ /* 0x000fc80000010000 */
        /* <DEDUP_REMOVED lines=28> */
.L_x_8720:
[----:B------:R-:W2:Y:S01]  /*152d0*/  LDL R152, [R1+0xc] ;  /* 0x00000c0001987983 */ /* 0x000ea20000100800 */
[----:B------:R-:W-:Y:S02]  /*152e0*/  VIADD R21, R21, 0x38860 ;  /* 0x0003886015157836 */ /* 0x000fe40000000000 */
[----:B------:R-:W-:Y:S02]  /*152f0*/  IMAD.MOV.U32 R196, RZ, RZ, R168 ;  /* 0x000000ffffc47224 */ /* 0x000fe400078e00a8 */
[----:B------:R-:W-:Y:S01]  /*15300*/  IMAD.MOV.U32 R198, RZ, RZ, R15 ;  /* 0x000000ffffc67224 */ /* 0x000fe200078e000f */
[----:B------:R-:W-:Y:S01]  /*15310*/  PRMT R21, R190, 0x654, R21 ;  /* 0x00000654be157816 */ /* 0x000fe20000000015 */
[----:B------:R-:W-:-:S03]  /*15320*/  IMAD.MOV.U32 R197, RZ, RZ, R22 ;  /* 0x000000ffffc57224 */ /* 0x000fc600078e0016 */
[----:B------:R0:W-:Y:S01]  /*15330*/  SYNCS.ARRIVE.TRANS64.RED.A1T0 RZ, [R21+URZ], RZ ;  /* 0x000000ff15ff79a7 */ /* 0x0001e2000810043f */
[C---:B--2---:R-:W-:Y:S01]  /*15340*/  ISETP.GT.AND P1, PT, R20.reuse, R152, PT ;  /* 0x000000981400720c */ /* 0x044fe20003f24270 */
[----:B------:R-:W-:-:S12]  /*15350*/  VIADD R20, R20, 0xffffffff ;  /* 0xffffffff14147836 */ /* 0x000fd80000000000 */
[----:B0-----:R-:W-:Y:S05]  /*15360*/  @P1 BRA `(.L_x_8721) ;  /* 0xffffffc800681947 */ /* 0x001fea000383ffff */
.L_x_8708:
[----:B------:R-:W-:Y:S05]  /*15370*/  BSYNC B0 ;  /* 0x0000000000007941 */ /* 0x000fea0003800000 */
.L_x_8707:
[----:B------:R-:W2:Y:S01]  /*15380*/  LDL.LU R21, [R1+0x68] ;  /* 0x0000680001157983 */ /* 0x000ea20000300800 */
        /* <DEDUP_REMOVED lines=166> */
[----:B--2---:R-:W-:-:S05]  /*15df0*/  VIADD R21, R21, 0x1 ;  /* 0x0000000115157836 */ /* 0x004fca0000000000 */
[----:B------:R2:W-:Y:S03]  /*15e00*/  STL [R1+0x68], R21 ;  /* 0x0000681501007387 */ /* 0x0005e60000100800 */
.L_x_8639:
[----:B------:R-:W-:Y:S05]  /*15e10*/  BSYNC B7 ;  /* 0x0000000000077941 */ /* 0x000fea0003800000 */
.L_x_8635:
[----:B------:R-:W3:Y:S08]  /*15e20*/  S2UR UR4, SR_CgaCtaId ;  /* 0x00000000000479c3 */ /* 0x000ef00000008800 */
[----:B------:R-:W-:Y:S01]  /*15e30*/  BAR.SYNC.DEFER_BLOCKING 0x5, 0x180 ;  /* 0x0146000000007b1d */ /* 0x000fe20000010000 */
[----:B------:R-:W-:-:S05]  /*15e40*/  MOV R17, 0x400 ;  /* 0x0000040000117802 */ /* 0x000fca0000000f00 */
[----:B------:R-:W-:Y:S01]  /*15e50*/  BSSY B0, `(.L_x_8722) ;  /* 0x00004ed000007945 */ /* 0x000fe20003800000 */
[----:B---3--:R-:W-:-:S05]  /*15e60*/  IMAD.U32 R190, RZ, RZ, UR4 ;  /* 0x00000004ffbe7e24 */ /* 0x008fca000f8e00ff */
[----:B------:R-:W-:-:S05]  /*15e70*/  LEA R17, R190, R17, 0x18 ;  /* 0x00000011be117211 */ /* 0x000fca00078ec0ff */
[----:B------:R3:W4:Y:S01]  /*15e80*/  LDS.128 R4, [R17+0x388d0] ;  /* 0x0388d00011047984 */ /* 0x0007220000000c00 */
[----:B------:R-:W-:Y:S06]  /*15e90*/  BAR.ARV 0x4, 0x180 ;  /* 0x0106000000007b1d */ /* 0x000fec0000002000 */
[----:B------:R-:W-:Y:S05]  /*15ea0*/  @P0 BRA `(.L_x_8723) ;  /* 0x0000003c00940947 */ /* 0x000fea0003800000 */
[----:B-----5:R-:W3:Y:S01]  /*15eb0*/  LDL R2, [R1+0x84] ;  /* 0x0000840001027983 */ /* 0x020ee20000100800 */
[----:B------:R-:W2:Y:S01]  /*15ec0*/  S2R R0, SR_SWINHI ;  /* 0x0000000000007919 */ /* 0x000ea20000002f00 */
[----:B-1----:R-:W-:Y:S01]  /*15ed0*/  F2FP.F16.F32.PACK_AB R10, R29, R28 ;  /* 0x0000001c1d0a723e */ /* 0x002fe200000000ff */
[----:B------:R-:W-:Y:S01]  /*15ee0*/  ULDC.64 UR6, c[0x0][0xd00] ;  /* 0x0003400000067ab9 */ /* 0x000fe20000000a00 */
[----:B0-----:R-:W-:Y:S01]  /*15ef0*/  F2FP.F16.F32.PACK_AB R11, R31, R30 ;  /* 0x0000001e1f0b723e */ /* 0x001fe200000000ff */
[----:B------:R-:W3:Y:S01]  /*15f00*/  LDL.LU R154, [R1+0x5c] ;  /* 0x00005c00019a7983 */ /* 0x000ee20000300800 */
[----:B------:R-:W-:Y:S01]  /*15f10*/  F2FP.F16.F32.PACK_AB R12, R33, R32 ;  /* 0x00000020210c723e */ /* 0x000fe200000000ff */
[----:B------:R-:W-:Y:S01]  /*15f20*/  ULDC.64 UR4, c[0x0][0xd08] ;  /* 0x0003420000047ab9 */ /* 0x000fe20000000a00 */
[----:B------:R-:W-:Y:S01]  /*15f30*/  F2FP.F16.F32.PACK_AB R13, R35, R34 ;  /* 0x00000022230d723e */ /* 0x000fe200000000ff */
[----:B----4-:R-:W4:Y:S01]  /*15f40*/  LDL.LU R4, [R1+0x60] ;  /* 0x0000600001047983 */ /* 0x010f220000300800 */
[----:B------:R-:W-:-:S02]  /*15f50*/  MOV R20, R17 ;  /* 0x0000001100147202 */ /* 0x000fc40000000f00 */
[----:B--2---:R-:W-:Y:S02]  /*15f60*/  MOV R21, R0 ;  /* 0x0000000000157202 */ /* 0x004fe40000000f00 */
[----:B------:R-:W-:Y:S02]  /*15f70*/  F2FP.F16.F32.PACK_AB R14, R37, R36 ;  /* 0x00000024250e723e */ /* 0x000fe400000000ff */
[----:B------:R-:W-:Y:S01]  /*15f80*/  F2FP.F16.F32.PACK_AB R15, R39, R38 ;  /* 0x00000026270f723e */ /* 0x000fe200000000ff */
[----:B------:R-:W-:Y:S01]  /*15f90*/  BAR.SYNC.DEFER_BLOCKING 0x1, 0x100 ;  /* 0x0044000000007b1d */ /* 0x000fe20000010000 */
[----:B---3--:R-:W-:-:S03]  /*15fa0*/  IMAD.WIDE R2, R2, 0x2, R20 ;  /* 0x0000000202027825 */ /* 0x008fc600078e0214 */
[----:B------:R-:W-:-:S04]  /*15fb0*/  LOP3.LUT R0, R2, 0x380, RZ, 0xc0, !PT ;  /* 0x0000038002007812 */ /* 0x000fc800078ec0ff */
[----:B------:R-:W-:Y:S02]  /*15fc0*/  SHF.R.U64 R0, R0, 0x3, RZ ;  /* 0x0000000300007819 */ /* 0x000fe400000012ff */
[----:B------:R-:W-:Y:S02]  /*15fd0*/  MOV R9, R3 ;  /* 0x0000000300097202 */ /* 0x000fe40000000f00 */
        /* <DEDUP_REMOVED lines=151> */
[----:B------:R-:W-:Y:S02]  /*16950*/  F2FP.F16.F32.PACK_AB R8, R137, R136 ;  /* 0x000000888908723e */ /* 0x000fe400000000ff */
[----:B------:R-:W-:Y:S02]  /*16960*/  F2FP.F16.F32.PACK_AB R9, R139, R138 ;  /* 0x0000008a8b09723e */ /* 0x000fe400000000ff */
[----:B------:R-:W-:-:S02]  /*16970*/  F2FP.F16.F32.PACK_AB R10, R141, R140 ;  /* 0x0000008c8d0a723e */ /* 0x000fc400000000ff */
[----:B------:R-:W-:-:S05]  /*16980*/  F2FP.F16.F32.PACK_AB R11, R143, R142 ;  /* 0x0000008e8f0b723e */ /* 0x000fca00000000ff */
[----:B------:R0:W-:Y:S01]  /*16990*/  STSM.16.M88.4 [R2], R8 ;  /* 0x0000000802007844 */ /* 0x0001e20000000200 */
[----:B------:R-:W-:Y:S01]  /*169a0*/  IMAD.X R3, RZ, RZ, R3, P0 ;  /* 0x000000ffff037224 */ /* 0x000fe200000e0603 */
[----:B------:R-:W-:Y:S02]  /*169b0*/  F2FP.F16.F32.PACK_AB R12, R145, R144 ;  /* 0x00000090910c723e */ /* 0x000fe400000000ff */
        /* <DEDUP_REMOVED lines=8> */
[----:B----4-:R-:W-:-:S02]  /*16a40*/  IADD3.X R9, R4, UR7, RZ, P0, !PT ;  /* 0x0000000704097c10 */ /* 0x010fc400087fe4ff */
        /* <DEDUP_REMOVED lines=9> */
[----:B0-----:R-:W-:Y:S01]  /*16ae0*/  IMAD.U32 R2, RZ, RZ, UR4 ;  /* 0x00000004ff027e24 */ /* 0x001fe2000f8e00ff */
        /* <DEDUP_REMOVED lines=8> */
.L_x_8724:
[----:B------:R-:W2:Y:S01]  /*16b70*/  LDL R0, [R1+0x70] ;  /* 0x0000700001007983 */ /* 0x000ea20000100800 */
[----:B------:R-:W-:-:S03]  /*16b80*/  ULDC UR4, c[0x0][0xbd4] ;  /* 0x0002f50000047ab9 */ /* 0x000fc60000000800 */
[----:B------:R-:W3:Y:S04]  /*16b90*/  LDL.LU R4, [R1+0x54] ;  /* 0x0000540001047983 */ /* 0x000ee80000300800 */
[----:B------:R1:W5:Y:S04]  /*16ba0*/  LDL R157, [R1+0x58] ;  /* 0x00005800019d7983 */ /* 0x0003680000100800 */
[----:B--2---:R-:W2:Y:S01]  /*16bb0*/  SHFL.IDX PT, R0, R0, RZ, 0x1f ;  /* 0x00001fff00007589 */ /* 0x004ea200000e0000 */
[----:B---3--:R-:W-:Y:S02]  /*16bc0*/  ISETP.NE.AND P1, PT, R4, RZ, PT ;  /* 0x000000ff0400720c */ /* 0x008fe40003f25270 */
[----:B--2---:R-:W-:-:S02]  /*16bd0*/  ISETP.NE.AND P0, PT, R0, RZ, PT ;  /* 0x000000ff0000720c */ /* 0x004fc40003f05270 */
        /* <DEDUP_REMOVED lines=27> */
[----:B---3--:R-:W-:Y:S02]  /*16d90*/  IMAD.IADD R12, R160, 0x1, R213 ;  /* 0x00000001a00c7824 */ /* 0x008fe400078e02d5 */
        /* <DEDUP_REMOVED lines=29> */
[----:B------:R-:W-:-:S03]  /*16f70*/  IMAD.IADD R13, R193, 0x1, R213 ;  /* 0x00000001c10d7824 */ /* 0x000fc600078e02d5 */
        /* <DEDUP_REMOVED lines=10> */
.L_x_8725:
        /* <DEDUP_REMOVED lines=11> */
[----:B------:R-:W-:-:S05]  /*170d0*/  SHF.R.S32.HI R80, RZ, 0x3, R82 ;  /* 0x00000003ff507819 */ /* 0x000fca0000011452 */
[----:B01----:R-:W-:-:S04]  /*170e0*/  IMAD R9, R80, 0x40, R195 ;  /* 0x0000004050097824 */ /* 0x003fc800078e02c3 */
        /* <DEDUP_REMOVED lines=9> */
[C---:B------:R-:W-:Y:S02]  /*17180*/  IADD3 R65, P0, R20.reuse, 0xc000, RZ ;  /* 0x0000c00014417810 */ /* 0x040fe40007f1e0ff */
[C---:B------:R-:W-:Y:S02]  /*17190*/  IADD3 R29, P5, R20.reuse, 0x3000, RZ ;  /* 0x00003000141d7810 */ /* 0x040fe40007fbe0ff */
[----:B------:R-:W-:Y:S01]  /*171a0*/  IADD3 R33, P6, R20, 0x4000, RZ ;  /* 0x0000400014217810 */ /* 0x000fe20007fde0ff */
[----:B------:R-:W-:Y:S01]  /*171b0*/  IMAD R4, R4, UR4, RZ ;  /* 0x0000000404047c24 */ /* 0x000fe2000f8e02ff */
[C---:B------:R-:W-:Y:S01]  /*171c0*/  IADD3 R41, P1, R20.reuse, 0x6000, RZ ;  /* 0x0000600014297810 */ /* 0x040fe20007f3e0ff */
[----:B------:R-:W5:Y:S01]  /*171d0*/  LD.E.128 R36, desc[UR40][R36.64] ;  /* 0x0000002824247980 */ /* 0x000f62000c101d00 */
[----:B------:R-:W-:-:S02]  /*171e0*/  IADD3 R45, P2, R20, 0x7000, RZ ;  /* 0x00007000142d7810 */ /* 0x000fc40007f5e0ff */
[----:B------:R-:W-:Y:S02]  /*171f0*/  LOP3.LUT R64, R65, 0x380, RZ, 0xc0, !PT ;  /* 0x0000038041407812 */ /* 0x000fe400078ec0ff */
[----:B------:R-:W-:Y:S02]  /*17200*/  SHF.R.U64 R12, R12, 0x3, RZ ;  /* 0x000000030c0c7819 */ /* 0x000fe400000012ff */
[----:B------:R-:W-:Y:S02]  /*17210*/  LOP3.LUT R24, R25, 0x380, RZ, 0xc0, !PT ;  /* 0x0000038019187812 */ /* 0x000fe400078ec0ff */
[----:B------:R-:W-:Y:S02]  /*17220*/  LOP3.LUT R28, R29, 0x380, RZ, 0xc0, !PT ;  /* 0x000003801d1c7812 */ /* 0x000fe400078ec0ff */
[----:B------:R-:W-:Y:S02]  /*17230*/  LOP3.LUT R32, R33, 0x380, RZ, 0xc0, !PT ;  /* 0x0000038021207812 */ /* 0x000fe400078ec0ff */
[----:B------:R-:W-:-:S02]  /*17240*/  LOP3.LUT R40, R41, 0x380, RZ, 0xc0, !PT ;  /* 0x0000038029287812 */ /* 0x000fc400078ec0ff */
[----:B------:R-:W-:Y:S02]  /*17250*/  LOP3.LUT R44, R45, 0x380, RZ, 0xc0, !PT ;  /* 0x000003802d2c7812 */ /* 0x000fe400078ec0ff */
[----:B------:R-:W-:Y:S02]  /*17260*/  SHF.R.U64 R64, R64, 0x3, RZ ;  /* 0x0000000340407819 */ /* 0x000fe400000012ff */
[----:B------:R-:W-:Y:S01]  /*17270*/  LOP3.LUT R12, R12, R13, RZ, 0x3c, !PT ;  /* 0x0000000d0c0c7212 */ /* 0x000fe200078e3cff */
[----:B------:R-:W-:Y:S01]  /*17280*/  IMAD.X R13, RZ, RZ, R21, P3 ;  /* 0x000000ffff0d7224 */ /* 0x000fe200018e0615 */
[----:B------:R-:W-:Y:S02]  /*17290*/  SHF.R.U64 R24, R24, 0x3, RZ ;  /* 0x0000000318187819 */ /* 0x000fe400000012ff */
[----:B------:R-:W-:Y:S02]  /*172a0*/  SHF.R.U64 R28, R28, 0x3, RZ ;  /* 0x000000031c1c7819 */ /* 0x000fe400000012ff */
[----:B------:R-:W-:-:S02]  /*172b0*/  SHF.R.U64 R32, R32, 0x3, RZ ;  /* 0x0000000320207819 */ /* 0x000fc400000012ff */
[----:B------:R-:W-:Y:S01]  /*172c0*/  LOP3.LUT R9, R20, 0x380, RZ, 0xc0, !PT ;  /* 0x0000038014097812 */ /* 0x000fe200078ec0ff */
[----:B------:R-:W-:Y:S01]  /*172d0*/  IMAD R85, R3, UR5, R4 ;  /* 0x0000000503557c24 */ /* 0x000fe2000f8e0204 */
[----:B------:R-:W-:Y:S01]  /*172e0*/  SHF.R.U64 R40, R40, 0x3, RZ ;  /* 0x0000000328287819 */ /* 0x000fe200000012ff */
[----:B------:R-:W5:Y:S01]  /*172f0*/  LD.E.128 R12, desc[UR40][R12.64] ;  /* 0x000000280c0c7980 */ /* 0x000f62000c101d00 */
[----:B------:R-:W-:Y:S02]  /*17300*/  IADD3 R49, P3, R20, 0x8000, RZ ;  /* 0x0000800014317810 */ /* 0x000fe40007f7e0ff */
[----:B------:R-:W-:Y:S02]  /*17310*/  SHF.R.U64 R44, R44, 0x3, RZ ;  /* 0x000000032c2c7819 */ /* 0x000fe400000012ff */
[----:B------:R-:W-:Y:S01]  /*17320*/  LOP3.LUT R64, R64, R65, RZ, 0x3c, !PT ;  /* 0x0000004140407212 */ /* 0x000fe200078e3cff */
[----:B------:R-:W-:Y:S01]  /*17330*/  IMAD.X R65, RZ, RZ, R21, P0 ;  /* 0x000000ffff417224 */ /* 0x000fe200000e0615 */
[----:B---3--:R-:W-:-:S02]  /*17340*/  ISETP.NE.AND P0, PT, R83, 0x1, PT ;  /* 0x000000015300780c */ /* 0x008fc40003f05270 */
        /* <DEDUP_REMOVED lines=8> */
[----:B------:R-:W-:Y:S01]  /*173d0*/  LOP3.LUT R48, R49, 0x380, RZ, 0xc0, !PT ;  /* 0x0000038031307812 */ /* 0x000fe200078ec0ff */
[----:B------:R-:W5:Y:S01]  /*173e0*/  LD.E.128 R24, desc[UR40][R24.64] ;  /* 0x0000002818187980 */ /* 0x000f62000c101d00 */
[----:B------:R-:W-:Y:S01]  /*173f0*/  LOP3.LUT R44, R44, R45, RZ, 0x3c, !PT ;  /* 0x0000002d2c2c7212 */ /* 0x000fe200078e3cff */
[----:B------:R-:W-:Y:S01]  /*17400*/  IMAD.X R45, RZ, RZ, R21, P2 ;  /* 0x000000ffff2d7224 */ /* 0x000fe200010e0615 */
[C---:B------:R-:W-:Y:S01]  /*17410*/  IADD3 R53, P4, R20.reuse, 0x9000, RZ ;  /* 0x0000900014357810 */ /* 0x040fe20007f9e0ff */
[----:B------:R-:W0:Y:S01]  /*17420*/  @P0 LDC R4, c[0x0][0xcec] ;  /* 0x00033b00ff040b82 */ /* 0x000e220000000800 */
[C---:B------:R-:W-:Y:S01]  /*17430*/  IADD3 R57, P5, R20.reuse, 0xa000, RZ ;  /* 0x0000a00014397810 */ /* 0x040fe20007fbe0ff */
[----:B------:R-:W5:Y:S01]  /*17440*/  LD.E.128 R28, desc[UR40][R28.64] ;  /* 0x000000281c1c7980 */ /* 0x000f62000c101d00 */
[----:B------:R-:W-:-:S02]  /*17450*/  IADD3 R61, P6, R20, 0xb000, RZ ;  /* 0x0000b000143d7810 */ /* 0x000fc40007fde0ff */
[C---:B------:R-:W-:Y:S01]  /*17460*/  IADD3 R69, P1, R20.reuse, 0xd000, RZ ;  /* 0x0000d00014457810 */ /* 0x040fe20007f3e0ff */
[----:B------:R-:W5:Y:S01]  /*17470*/  LD.E.128 R32, desc[UR40][R32.64] ;  /* 0x0000002820207980 */ /* 0x000f62000c101d00 */
[----:B------:R-:W-:Y:S02]  /*17480*/  IADD3 R73, P2, R20, 0xe000, RZ ;  /* 0x0000e00014497810 */ /* 0x000fe40007f5e0ff */
[----:B------:R-:W-:Y:S01]  /*17490*/  SHF.R.U64 R48, R48, 0x3, RZ ;  /* 0x0000000330307819 */ /* 0x000fe200000012ff */
[----:B------:R-:W5:Y:S01]  /*174a0*/  LD.E.128 R40, desc[UR40][R40.64] ;  /* 0x0000002828287980 */ /* 0x000f62000c101d00 */
[----:B------:R-:W-:Y:S02]  /*174b0*/  LOP3.LUT R52, R53, 0x380, RZ, 0xc0, !PT ;  /* 0x0000038035347812 */ /* 0x000fe400078ec0ff */
[----:B------:R-:W-:Y:S01]  /*174c0*/  LOP3.LUT R56, R57, 0x380, RZ, 0xc0, !PT ;  /* 0x0000038039387812 */ /* 0x000fe200078ec0ff */
[----:B------:R-:W5:Y:S01]  /*174d0*/  LD.E.128 R44, desc[UR40][R44.64] ;  /* 0x000000282c2c7980 */ /* 0x000f62000c101d00 */
[----:B------:R-:W-:-:S02]  /*174e0*/  LOP3.LUT R60, R61, 0x380, RZ, 0xc0, !PT ;  /* 0x000003803d3c7812 */ /* 0x000fc400078ec0ff */
[----:B------:R-:W-:Y:S01]  /*174f0*/  LOP3.LUT R68, R69, 0x380, RZ, 0xc0, !PT ;  /* 0x0000038045447812 */ /* 0x000fe200078ec0ff */
[----:B------:R-:W5:Y:S01]  /*17500*/  LD.E.128 R64, desc[UR40][R64.64] ;  /* 0x0000002840407980 */ /* 0x000f62000c101d00 */
[----:B------:R-:W-:Y:S02]  /*17510*/  LOP3.LUT R72, R73, 0x380, RZ, 0xc0, !PT ;  /* 0x0000038049487812 */ /* 0x000fe400078ec0ff */
[----:B------:R-:W-:Y:S01]  /*17520*/  LOP3.LUT R48, R48, R49, RZ, 0x3c, !PT ;  /* 0x0000003130307212 */ /* 0x000fe200078e3cff */
[----:B------:R-:W-:Y:S01]  /*17530*/  IMAD.X R49, RZ, RZ, R21, P3 ;  /* 0x000000ffff317224 */ /* 0x000fe200018e0615 */
[----:B------:R-:W-:Y:S02]  /*17540*/  SHF.R.U64 R52, R52, 0x3, RZ ;  /* 0x0000000334347819 */ /* 0x000fe400000012ff */
[----:B------:R-:W-:Y:S02]  /*17550*/  SHF.R.U64 R56, R56, 0x3, RZ ;  /* 0x0000000338387819 */ /* 0x000fe400000012ff */
[----:B------:R-:W-:Y:S01]  /*17560*/  SHF.R.U64 R60, R60, 0x3, RZ ;  /* 0x000000033c3c7819 */ /* 0x000fe200000012ff */
[----:B------:R-:W5:Y:S01]  /*17570*/  LD.E.128 R48, desc[UR40][R48.64] ;  /* 0x0000002830307980 */ /* 0x000f62000c101d00 */
[----:B------:R-:W-:-:S02]  /*17580*/  SHF.R.U64 R68, R68, 0x3, RZ ;  /* 0x0000000344447819 */ /* 0x000fc400000012ff */
[----:B------:R-:W-:Y:S02]  /*17590*/  SHF.R.U64 R72, R72, 0x3, RZ ;  /* 0x0000000348487819 */ /* 0x000fe400000012ff */
[----:B------:R-:W-:Y:S02]  /*175a0*/  IADD3 R11, P3, R20, 0xf000, RZ ;  /* 0x0000f000140b7810 */ /* 0x000fe40007f7e0ff */
[----:B------:R-:W-:Y:S02]  /*175b0*/  SHF.R.U64 R9, R9, 0x3, RZ ;  /* 0x0000000309097819 */ /* 0x000fe400000012ff */
        /* <DEDUP_REMOVED lines=13> */
[----:B------:R-:W-:Y:S01]  /*17690*/  IMAD.MOV.U32 R9, RZ, RZ, R21 ;  /* 0x000000ffff097224 */ /* 0x000fe200078e0015 */
[----:B------:R-:W-:Y:S01]  /*176a0*/  LOP3.LUT R10, R11, 0x380, RZ, 0xc0, !PT ;  /* 0x000003800b0a7812 */ /* 0x000fe200078ec0ff */
[----:B------:R-:W-:Y:S01]  /*176b0*/  IMAD.WIDE.U32 R20, R3, UR4, RZ ;  /* 0x0000000403147c25 */ /* 0x000fe2000f8e00ff */
[----:B------:R-:W-:Y:S01]  /*176c0*/  ULDC.64 UR4, c[0x0][0xbe8] ;  /* 0x0002fa0000047ab9 */ /* 0x000fe20000000a00 */
[----:B------:R-:W1:Y:S01]  /*176d0*/  @P0 LDC R3, c[0x0][0xcf0] ;  /* 0x00033c00ff030b82 */ /* 0x000e620000000800 */
[----:B------:R-:W-:Y:S01]  /*176e0*/  SHF.R.U64 R10, R10, 0x3, RZ ;  /* 0x000000030a0a7819 */ /* 0x000fe200000012ff */
[----:B------:R-:W-:Y:S01]  /*176f0*/  IMAD.IADD R21, R21, 0x1, R85 ;  /* 0x0000000115157824 */ /* 0x000fe200078e0255 */
[----:B------:R-:W5:Y:S01]  /*17700*/  LD.E.128 R52, desc[UR40][R52.64] ;  /* 0x0000002834347980 */ /* 0x000f62000c101d00 */
[----:B------:R-:W-:Y:S01]  /*17710*/  IMAD.IADD R85, R81, 0x1, -R82 ;  /* 0x0000000151557824 */ /* 0x000fe200078e0a52 */
[----:B------:R-:W-:Y:S01]  /*17720*/  LOP3.LUT R76, R10, R11, RZ, 0x3c, !PT ;  /* 0x0000000b0a4c7212 */ /* 0x000fe200078e3cff */
[----:B------:R-:W-:Y:S01]  /*17730*/  IMAD.WIDE.U32 R20, R186, UR4, R20 ;  /* 0x00000004ba147c25 */ /* 0x000fe2000f8e0014 */
[----:B------:R-:W-:Y:S01]  /*17740*/  SHF.R.S32.HI R81, RZ, 0x1f, R0 ;  /* 0x0000001fff517819 */ /* 0x000fe20000011400 */
[----:B------:R-:W5:Y:S02]  /*17750*/  LD.E.128 R8, desc[UR40][R8.64] ;  /* 0x0000002808087980 */ /* 0x000f64000c101d00 */
[----:B------:R-:W-:-:S02]  /*17760*/  IMAD R82, R85, 0x20, R80 ;  /* 0x0000002055527824 */ /* 0x000fc400078e0250 */
[----:B------:R-:W-:Y:S01]  /*17770*/  IMAD R21, R186, UR5, R21 ;  /* 0x00000005ba157c24 */ /* 0x000fe2000f8e0215 */
[----:B------:R-:W-:Y:S01]  /*17780*/  ULDC.64 UR4, c[0x0][0xbf0] ;  /* 0x0002fc0000047ab9 */ /* 0x000fe20000000a00 */
[----:B------:R-:W-:Y:S01]  /*17790*/  IMAD.IADD R87, R213, 0x1, R82 ;  /* 0x00000001d5577824 */ /* 0x000fe200078e0252 */
[----:B------:R-:W5:Y:S01]  /*177a0*/  LD.E.128 R56, desc[UR40][R56.64] ;  /* 0x0000002838387980 */ /* 0x000f62000c101d00 */
[----:B------:R-:W-:Y:S02]  /*177b0*/  IMAD R81, R81, UR4, RZ ;  /* 0x0000000451517c24 */ /* 0x000fe4000f8e02ff */
[----:B0-----:R-:W-:Y:S01]  /*177c0*/  @P0 IMAD.HI.U32 R4, R87, R4, RZ ;  /* 0x0000000457040227 */ /* 0x001fe200078e00ff */
[----:B------:R-:W5:Y:S03]  /*177d0*/  LD.E.128 R60, desc[UR40][R60.64] ;  /* 0x000000283c3c7980 */ /* 0x000f66000c101d00 */
[C---:B------:R-:W-:Y:S01]  /*177e0*/  IMAD R85, R0.reuse, UR5, R81 ;  /* 0x0000000500557c24 */ /* 0x040fe2000f8e0251 */
[----:B------:R-:W5:Y:S01]  /*177f0*/  LD.E.128 R68, desc[UR40][R68.64] ;  /* 0x0000002844447980 */ /* 0x000f62000c101d00 */
[----:B------:R-:W-:Y:S01]  /*17800*/  IMAD.MOV.U32 R81, RZ, RZ, R87 ;  /* 0x000000ffff517224 */ /* 0x000fe200078e0057 */
[----:B-1----:R-:W-:Y:S01]  /*17810*/  @P0 SHF.R.U32.HI R81, RZ, R3, R4 ;  /* 0x00000003ff510219 */ /* 0x002fe20000011604 */
[----:B------:R-:W-:Y:S01]  /*17820*/  IMAD.WIDE.U32 R20, R0, UR4, R20 ;  /* 0x0000000400147c25 */ /* 0x000fe2000f8e0014 */
[----:B------:R-:W-:Y:S01]  /*17830*/  ULDC.64 UR4, c[0x0][0xbe0] ;  /* 0x0002f80000047ab9 */ /* 0x000fe20000000a00 */
[----:B------:R-:W0:Y:S01]  /*17840*/  LDC R4, c[0x0][0xbc8] ;  /* 0x0002f200ff047b82 */ /* 0x000e220000000800 */
[----:B------:R-:W5:Y:S01]  /*17850*/  LD.E.128 R72, desc[UR40][R72.64] ;  /* 0x0000002848487980 */ /* 0x000f62000c101d00 */
[----:B------:R-:W-:-:S03]  /*17860*/  IMAD.MOV R0, RZ, RZ, -R81 ;  /* 0x000000ffff007224 */ /* 0x000fc600078e0a51 */
[----:B------:R-:W5:Y:S01]  /*17870*/  LD.E.128 R76, desc[UR40][R76.64] ;  /* 0x000000284c4c7980 */ /* 0x000f62000c101d00 */
[----:B------:R-:W-:Y:S01]  /*17880*/  IMAD R3, R83, R0, R87 ;  /* 0x0000000053037224 */ /* 0x000fe200078e0257 */
[----:B------:R-:W-:Y:S01]  /*17890*/  SHF.R.S32.HI R0, RZ, 0x1f, R81 ;  /* 0x0000001fff007819 */ /* 0x000fe20000011451 */
[----:B------:R-:W-:Y:S01]  /*178a0*/  IMAD.IADD R21, R21, 0x1, R85 ;  /* 0x0000000115157824 */ /* 0x000fe200078e0255 */
[----:B------:R-:W-:Y:S01]  /*178b0*/  @!PT LDS RZ, [RZ] ;  /* 0x00000000fffff984 */ /* 0x000fe20000000800 */
[----:B------:R-:W-:Y:S01]  /*178c0*/  @!PT LDS RZ, [RZ] ;  /* 0x00000000fffff984 */ /* 0x000fe20000000800 */
[----:B------:R-:W-:Y:S01]  /*178d0*/  @!PT LDS RZ, [RZ] ;  /* 0x00000000fffff984 */ /* 0x000fe20000000800 */
[----:B------:R-:W-:Y:S01]  /*178e0*/  @!PT LDS RZ, [RZ] ;  /* 0x00000000fffff984 */ /* 0x000fe20000000800 */
[----:B------:R1:W-:Y:S06]  /*178f0*/  MEMBAR.ALL.CTA ;  /* 0x0000000000007992 */ /* 0x0003ec0000008000 */
[----:B-1----:R-:W1:Y:S01]  /*17900*/  FENCE.VIEW.ASYNC.S ;  /* 0x00000000000073c6 */ /* 0x002e620000000000 */
[----:B------:R-:W-:-:S02]  /*17910*/  IMAD R0, R0, UR4, RZ ;  /* 0x0000000400007c24 */ /* 0x000fc4000f8e02ff */
[----:B------:R-:W-:-:S04]  /*17920*/  IMAD.WIDE.U32 R20, R81, UR4, R20 ;  /* 0x0000000451147c25 */ /* 0x000fc8000f8e0014 */
        /* <DEDUP_REMOVED lines=8> */
[----:B------:R-:W-:Y:S02]  /*179b0*/  VIADD R0, R17, 0x38820 ;  /* 0x0003882011007836 */ /* 0x000fe40000000000 */
[----:B------:R-:W-:Y:S01]  /*179c0*/  IMAD.IADD R3, R21, 0x1, R81 ;  /* 0x0000000115037824 */ /* 0x000fe200078e0251 */
[C---:B------:R-:W-:Y:S01]  /*179d0*/  LEA R81, P0, R20.reuse, UR4, 0x1 ;  /* 0x0000000414517c11 */ /* 0x040fe2000f8008ff */
[C---:B------:R-:W-:Y:S01]  /*179e0*/  VIADD R164, R195.reuse, 0x40 ;  /* 0x00000040c3a47836 */ /* 0x040fe20000000000 */
[----:B------:R-:W-:Y:S02]  /*179f0*/  PRMT R0, RZ, 0x654, R0 ;  /* 0x00000654ff007816 */ /* 0x000fe40000000000 */
[----:B------:R-:W-:Y:S01]  /*17a00*/  LEA.HI.X R82, R20, UR5, R3, 0x1, P0 ;  /* 0x0000000514527c11 */ /* 0x000fe200080f0c03 */
[C---:B------:R-:W-:Y:S01]  /*17a10*/  VIADD R162, R195.reuse, 0x80 ;  /* 0x00000080c3a27836 */ /* 0x040fe20000000000 */
[-C--:B0-----:R-:W-:Y:S01]  /*17a20*/  ISETP.GE.AND P0, PT, R164, R4.reuse, PT ;  /* 0x00000004a400720c */ /* 0x081fe20003f06270 */
[----:B-1----:R0:W-:Y:S01]  /*17a30*/  SYNCS.ARRIVE.TRANS64.RED.A1T0 RZ, [R0+URZ], RZ ;  /* 0x000000ff00ff79a7 */ /* 0x0021e2000810043f */
[C---:B------:R-:W-:Y:S01]  /*17a40*/  ISETP.GE.AND P1, PT, R195.reuse, R4, PT ;  /* 0x00000004c300720c */ /* 0x040fe20003f26270 */
[----:B------:R-:W-:Y:S01]  /*17a50*/  VIADD R160, R195, 0xc0 ;  /* 0x000000c0c3a07836 */ /* 0x000fe20000000000 */
[----:B0-----:R-:W-:-:S02]  /*17a60*/  SEL R0, RZ, 0xffffffff, P0 ;  /* 0xffffffffff007807 */ /* 0x001fc40000000000 */
[-C--:B------:R-:W-:Y:S01]  /*17a70*/  ISETP.GE.AND P0, PT, R162, R4.reuse, PT ;  /* 0x00000004a200720c */ /* 0x080fe20003f06270 */
[----:B------:R-:W-:Y:S02]  /*17a80*/  IMAD R83, R2, R83, RZ ;  /* 0x0000005302537224 */ /* 0x000fe400078e02ff */
[----:B------:R-:W-:Y:S01]  /*17a90*/  IMAD.SHL.U32 R3, R0, 0x2, RZ ;  /* 0x0000000200037824 */ /* 0x000fe200078e00ff */
[----:B------:R-:W-:Y:S02]  /*17aa0*/  SEL R0, RZ, 0x1, P1 ;  /* 0x00000001ff007807 */ /* 0x000fe40000800000 */
[----:B------:R-:W-:Y:S01]  /*17ab0*/  SEL R2, RZ, 0xffffffff, P0 ;  /* 0xffffffffff027807 */ /* 0x000fe20000000000 */
[----:B------:R-:W-:Y:S01]  /*17ac0*/  VIADD R158, R195, 0x100 ;  /* 0x00000100c39e7836 */ /* 0x000fe20000000000 */
[-C--:B------:R-:W-:Y:S02]  /*17ad0*/  ISETP.GE.AND P0, PT, R160, R4.reuse, PT ;  /* 0x00000004a000720c */ /* 0x080fe40003f06270 */
[----:B------:R-:W-:Y:S01]  /*17ae0*/  LOP3.LUT R0, R3, 0x2, R0, 0xe2, !PT ;  /* 0x0000000203007812 */ /* 0x000fe200078ee200 */
[----:B------:R-:W-:Y:S01]  /*17af0*/  IMAD.SHL.U32 R3, R2, 0x4, RZ ;  /* 0x0000000402037824 */ /* 0x000fe200078e00ff */
[----:B------:R-:W-:Y:S01]  /*17b00*/  SEL R2, RZ, 0xffffffff, P0 ;  /* 0xffffffffff027807 */ /* 0x000fe20000000000 */
[----:B------:R-:W-:Y:S01]  /*17b10*/  VIADD R156, R195, 0x140 ;  /* 0x00000140c39c7836 */ /* 0x000fe20000000000 */
[----:B------:R-:W-:-:S02]  /*17b20*/  ISETP.GE.AND P0, PT, R158, R4, PT ;  /* 0x000000049e00720c */ /* 0x000fc40003f06270 */
[----:B------:R-:W-:Y:S01]  /*17b30*/  LOP3.LUT R0, R3, 0x4, R0, 0xe2, !PT ;  /* 0x0000000403007812 */ /* 0x000fe200078ee200 */
[----:B------:R-:W-:Y:S01]  /*17b40*/  IMAD.SHL.U32 R3, R2, 0x8, RZ ;  /* 0x0000000802037824 */ /* 0x000fe200078e00ff */
[----:B------:R-:W-:Y:S02]  /*17b50*/  SEL R2, RZ, 0xffffffff, P0 ;  /* 0xffffffffff027807 */ /* 0x000fe40000000000 */
[-C--:B------:R-:W-:Y:S02]  /*17b60*/  ISETP.GE.AND P0, PT, R156, R4.reuse, PT ;  /* 0x000000049c00720c */ /* 0x080fe40003f06270 */
[----:B------:R-:W-:Y:S01]  /*17b70*/  LOP3.LUT R0, R3, 0x8, R0, 0xe2, !PT ;  /* 0x0000000803007812 */ /* 0x000fe200078ee200 */
[----:B------:R-:W-:Y:S01]  /*17b80*/  IMAD.SHL.U32 R3, R2, 0x10, RZ ;  /* 0x0000001002037824 */ /* 0x000fe200078e00ff */
[----:B------:R-:W-:Y:S01]  /*17b90*/  SEL R2, RZ, 0xffffffff, P0 ;  /* 0xffffffffff027807 */ /* 0x000fe20000000000 */
[----:B------:R-:W-:Y:S02]  /*17ba0*/  VIADD R154, R195, 0x180 ;  /* 0x00000180c39a7836 */ /* 0x000fe40000000000 */
[----:B------:R-:W-:Y:S01]  /*17bb0*/  IMAD.IADD R213, R80, 0x1, R213 ;  /* 0x0000000150d57824 */ /* 0x000fe200078e02d5 */
[----:B------:R-:W-:Y:S01]  /*17bc0*/  LOP3.LUT R0, R3, 0x10, R0, 0xe2, !PT ;  /* 0x0000001003007812 */ /* 0x000fe200078ee200 */
[----:B------:R-:W-:Y:S01]  /*17bd0*/  IMAD.SHL.U32 R3, R2, 0x20, RZ ;  /* 0x0000002002037824 */ /* 0x000fe200078e00ff */
[----:B------:R-:W-:Y:S01]  /*17be0*/  ISETP.GE.AND P0, PT, R154, R4, PT ;  /* 0x000000049a00720c */ /* 0x000fe20003f06270 */
[----:B------:R-:W-:Y:S01]  /*17bf0*/  VIADD R152, R195, 0x1c0 ;  /* 0x000001c0c3987836 */ /* 0x000fe20000000000 */
[----:B------:R-:W-:-:S02]  /*17c00*/  ISETP.GE.AND P1, PT, R213, R83, PT ;  /* 0x00000053d500720c */ /* 0x000fc40003f26270 */
[----:B------:R-:W-:Y:S02]  /*17c10*/  LOP3.LUT R0, R3, 0x20, R0, 0xe2, !PT ;  /* 0x0000002003007812 */ /* 0x000fe400078ee200 */
[----:B------:R-:W-:Y:S02]  /*17c20*/  SEL R3, RZ, 0x40, P0 ;  /* 0x00000040ff037807 */ /* 0x000fe40000000000 */
[----:B------:R-:W-:Y:S02]  /*17c30*/  ISETP.GE.AND P0, PT, R152, R4, PT ;  /* 0x000000049800720c */ /* 0x000fe40003f06270 */
[----:B------:R-:W-:Y:S02]  /*17c40*/  LOP3.LUT R80, R0, R3, RZ, 0xfc, !PT ;  /* 0x0000000300507212 */ /* 0x000fe400078efcff */
[----:B------:R-:W-:Y:S01]  /*17c50*/  SEL R3, RZ, 0x80, P0 ;  /* 0x00000080ff037807 */ /* 0x000fe20000000000 */
[C---:B------:R-:W-:Y:S02]  /*17c60*/  VIADD R153, R195.reuse, 0x1c0 ;  /* 0x000001c0c3997836 */ /* 0x040fe40000000000 */
[C---:B------:R-:W-:Y:S01]  /*17c70*/  VIADD R155, R195.reuse, 0x180 ;  /* 0x00000180c39b7836 */ /* 0x040fe20000000000 */
[----:B------:R-:W-:Y:S01]  /*17c80*/  LOP3.LUT R0, R80, R3, RZ, 0xfc, !PT ;  /* 0x0000000350007212 */ /* 0x000fe200078efcff */
[----:B------:R-:W-:-:S02]  /*17c90*/  VIADD R157, R195, 0x140 ;  /* 0x00000140c39d7836 */ /* 0x000fc40000000000 */
[C---:B------:R-:W-:Y:S02]  /*17ca0*/  VIADD R159, R195.reuse, 0x100 ;  /* 0x00000100c39f7836 */ /* 0x040fe40000000000 */
[C---:B------:R-:W-:Y:S02]  /*17cb0*/  VIADD R161, R195.reuse, 0xc0 ;  /* 0x000000c0c3a17836 */ /* 0x040fe40000000000 */
        /* <DEDUP_REMOVED lines=44> */
.L_x_8728:
[----:B------:R-:W-:Y:S05]  /*17f80*/  BSYNC B1 ;  /* 0x0000000000017941 */ /* 0x000fea0003800000 */
.L_x_8727:
[----:B0----5:R-:W-:Y:S01]  /*17f90*/  VIADD R8, R213, 0x20 ;  /* 0x00000020d5087836 */ /* 0x021fe20000000000 */
        /* <DEDUP_REMOVED lines=37> */
.L_x_8726:
[----:B01----:R-:W2:Y:S01]  /*181f0*/  LDL.LU R10, [R1+0x64] ;  /* 0x00006400010a7983 */ /* 0x003ea20000300800 */
[----:B------:R-:W-:Y:S01]  /*18200*/  ULDC.64 UR4, c[0x0][0xc08] ;  /* 0x0003020000047ab9 */ /* 0x000fe20000000a00 */
[----:B------:R-:W0:Y:S02]  /*18210*/  LDC R11, c[0x0][0xce8] ;  /* 0x00033a00ff0b7b82 */ /* 0x000e240000000800 */
[----:B------:R-:W3:Y:S01]  /*18220*/  LDL R12, [R1+0x18] ;  /* 0x00001800010c7983 */ /* 0x000ee20000100800 */
[----:B------:R-:W-:Y:S01]  /*18230*/  IMAD R4, R4, UR4, RZ ;  /* 0x0000000404047c24 */ /* 0x000fe2000f8e02ff */
[----:B------:R-:W-:Y:S01]  /*18240*/  BSSY B1, `(.L_x_8730) ;  /* 0x0000110000017945 */ /* 0x000fe20003800000 */
[----:B------:R-:W-:Y:S01]  /*18250*/  IMAD.WIDE.U32 R8, R3, UR4, RZ ;  /* 0x0000000403087c25 */ /* 0x000fe2000f8e00ff */
[----:B------:R-:W-:-:S03]  /*18260*/  IADD3 R182, R211, 0x78, RZ ;  /* 0x00000078d3b67810 */ /* 0x000fc60007ffe0ff */
[----:B------:R-:W-:Y:S01]  /*18270*/  IMAD R4, R3, UR5, R4 ;  /* 0x0000000503047c24 */ /* 0x000fe2000f8e0204 */
[----:B------:R-:W-:Y:S01]  /*18280*/  ULDC.64 UR4, c[0x0][0xc38] ;  /* 0x00030e0000047ab9 */ /* 0x000fe20000000a00 */
[----:B------:R-:W-:Y:S01]  /*18290*/  SHF.R.S32.HI R3, RZ, 0x1f, R0 ;  /* 0x0000001fff037819 */ /* 0x000fe20000011400 */
[----:B------:R-:W-:Y:S02]  /*182a0*/  VIADD R21, R211, 0xf8 ;  /* 0x000000f8d3157836 */ /* 0x000fe40000000000 */
[----:B------:R-:W-:Y:S02]  /*182b0*/  IMAD.IADD R9, R9, 0x1, R4 ;  /* 0x0000000109097824 */ /* 0x000fe400078e0204 */
[----:B------:R-:W-:Y:S01]  /*182c0*/  VIADD R153, R211, 0xf0 ;  /* 0x000000f0d3997836 */ /* 0x000fe20000000000 */
[----:B------:R-:W-:Y:S01]  /*182d0*/  SHF.R.S32.HI R21, RZ, 0x1f, R21 ;  /* 0x0000001fff157819 */ /* 0x000fe20000011415 */
[----:B------:R-:W-:-:S03]  /*182e0*/  IMAD.WIDE.U32 R8, R186, UR4, R8 ;  /* 0x00000004ba087c25 */ /* 0x000fc6000f8e0008 */
[----:B------:R-:W-:Y:S01]  /*182f0*/  SHF.R.S32.HI R153, RZ, 0x1f, R153 ;  /* 0x0000001fff997819 */ /* 0x000fe20000011499 */
[----:B------:R-:W-:Y:S01]  /*18300*/  IMAD R9, R186, UR5, R9 ;  /* 0x00000005ba097c24 */ /* 0x000fe2000f8e0209 */
[----:B------:R-:W-:Y:S01]  /*18310*/  ULDC.64 UR4, c[0x0][0xc40] ;  /* 0x0003100000047ab9 */ /* 0x000fe20000000a00 */
[----:B0-----:R-:W-:Y:S01]  /*18320*/  ISETP.NE.AND P0, PT, R11, 0x1, PT ;  /* 0x000000010b00780c */ /* 0x001fe20003f05270 */
[----:B------:R-:W-:Y:S02]  /*18330*/  IMAD R3, R3, UR4, RZ ;  /* 0x0000000403037c24 */ /* 0x000fe4000f8e02ff */
[----:B------:R-:W-:-:S04]  /*18340*/  IMAD.WIDE.U32 R8, R0, UR4, R8 ;  /* 0x0000000400087c25 */ /* 0x000fc8000f8e0008 */
[----:B------:R-:W-:Y:S01]  /*18350*/  IMAD R3, R0, UR5, R3 ;  /* 0x0000000500037c24 */ /* 0x000fe2000f8e0203 */
[----:B------:R-:W-:Y:S01]  /*18360*/  ULDC.64 UR4, c[0x0][0xc48] ;  /* 0x0003120000047ab9 */ /* 0x000fe20000000a00 */
[----:B------:R-:W-:Y:S02]  /*18370*/  VIADD R155, R211, 0xe8 ;  /* 0x000000e8d39b7836 */ /* 0x000fe40000000000 */
[----:B------:R-:W-:Y:S02]  /*18380*/  IMAD.IADD R9, R9, 0x1, R3 ;  /* 0x0000000109097824 */ /* 0x000fe400078e0203 */
[----:B------:R-:W0:Y:S01]  /*18390*/  @P0 LDC R0, c[0x0][0xcf0] ;  /* 0x00033c00ff000b82 */ /* 0x000e220000000800 */
        /* <DEDUP_REMOVED lines=73> */
[--C-:B---3--:R-:W-:Y:S02]  /*18830*/  IMAD.IADD R3, R12, 0x1, R213.reuse ;  /* 0x000000010c037824 */ /* 0x108fe400078e02d5 */
[----:B------:R-:W-:Y:S02]  /*18840*/  IMAD.IADD R213, R193, 0x1, R213 ;  /* 0x00000001c1d57824 */ /* 0x000fe400078e02d5 */
[----:B------:R-:W-:Y:S02]  /*18850*/  IMAD.MOV.U32 R4, RZ, RZ, R3 ;  /* 0x000000ffff047224 */ /* 0x000fe400078e0003 */
        /* <DEDUP_REMOVED lines=33> */
[----:B------:R-:W-:Y:S01]  /*18a70*/  ISETP.GE.AND P4, PT, R197, UR4, PT ;  /* 0x00000004c5007c0c */ /* 0x000fe2000bf86270 */
[----:B------:R-:W-:Y:S01]  /*18a80*/  VIADD R8, R211, 0x30 ;  /* 0x00000030d3087836 */ /* 0x000fe20000000000 */
        /* <DEDUP_REMOVED lines=133> */
[----:B------:R-:W-:Y:S02]  /*192e0*/  @!P5 LEA R14, P0, R20, R14, 0x2 ;  /* 0x0000000e140ed211 */ /* 0x000fe400078010ff */
[-C--:B------:R-:W-:Y:S01]  /*192f0*/  @!P2 LEA.HI.X R9, R152, R11.reuse, R153, 0x2, P1 ;  /* 0x0000000b9809a211 */ /* 0x080fe200008f1499 */
[----:B------:R3:W-:Y:S01]  /*19300*/  @!P3 ST.E.64 desc[UR40][R12.64], R140 ;  /* 0x0000008c0c00b985 */ /* 0x0007e2000c101b28 */
[----:B------:R-:W-:-:S03]  /*19310*/  @!P5 LEA.HI.X R15, R20, R11, R21, 0x2, P0 ;  /* 0x0000000b140fd211 */ /* 0x000fc600000f1415 */
[----:B------:R3:W-:Y:S04]  /*19320*/  @!P2 ST.E.64 desc[UR40][R8.64], R144 ;  /* 0x000000900800a985 */ /* 0x0007e8000c101b28 */
[----:B------:R3:W-:Y:S02]  /*19330*/  @!P5 ST.E.64 desc[UR40][R14.64], R148 ;  /* 0x000000940e00d985 */ /* 0x0007e4000c101b28 */
.L_x_8731:
[----:B------:R-:W-:Y:S05]  /*19340*/  BSYNC B1 ;  /* 0x0000000000017941 */ /* 0x000fea0003800000 */
.L_x_8730:
[----:B------:R-:W-:Y:S01]  /*19350*/  VIADD R213, R213, 0x8 ;  /* 0x00000008d5d57836 */ /* 0x000fe20000000000 */
[----:B---3--:R3:W4:Y:S04]  /*19360*/  SHFL.IDX PT, R12, R10, 0x1, 0x1c1f ;  /* 0x003c1f000a0c7f89 */ /* 0x00872800000e0000 */
[----:B------:R-:W-:Y:S01]  /*19370*/  ISETP.GE.AND P0, PT, R213, R0, PT ;  /* 0x00000000d500720c */ /* 0x000fe20003f06270 */
[----:B0-----:R-:W0:-:S12]  /*19380*/  SHFL.IDX PT, R4, R4, 0x1, 0x1c1f ;  /* 0x003c1f0004047f89 */ /* 0x001e1800000e0000 */
[----:B---3--:R-:W-:Y:S05]  /*19390*/  @P0 BRA `(.L_x_8729) ;  /* 0x0000001800600947 */ /* 0x008fea0003800000 */
[C---:B------:R-:W-:Y:S01]  /*193a0*/  VIADD R13, R211.reuse, 0x8 ;  /* 0x00000008d30d7836 */ /* 0x040fe20000000000 */
[----:B------:R-:W-:Y:S01]  /*193b0*/  ULDC UR4, c[0x0][0xbc8] ;  /* 0x0002f20000047ab9 */ /* 0x000fe20000000800 */
[C---:B------:R-:W-:Y:S01]  /*193c0*/  VIADD R25, R211.reuse, 0x10 ;  /* 0x00000010d3197836 */ /* 0x040fe20000000000 */
[C---:B------:R-:W-:Y:S01]  /*193d0*/  ISETP.GE.AND P2, PT, R211.reuse, UR4, PT ;  /* 0x00000004d3007c0c */ /* 0x040fe2000bf46270 */
[----:B--2---:R-:W-:Y:S01]  /*193e0*/  VIADD R11, R211, 0x18 ;  /* 0x00000018d30b7836 */ /* 0x004fe20000000000 */
[----:B------:R-:W-:Y:S01]  /*193f0*/  ISETP.GE.AND P5, PT, R13, UR4, PT ;  /* 0x000000040d007c0c */ /* 0x000fe2000bfa6270 */
[----:B-1----:R-:W-:Y:S01]  /*19400*/  VIADD R14, R211, 0x8 ;  /* 0x00000008d30e7836 */ /* 0x002fe20000000000 */
[----:B------:R-:W-:Y:S01]  /*19410*/  ISETP.GE.AND P3, PT, R25, UR4, PT ;  /* 0x0000000419007c0c */ /* 0x000fe2000bf66270 */
[----:B------:R-:W-:Y:S01]  /*19420*/  VIADD R28, R211, 0x10 ;  /* 0x00000010d31c7836 */ /* 0x000fe20000000000 */
[----:B------:R-:W-:Y:S01]  /*19430*/  ISETP.GE.AND P4, PT, R11, UR4, PT ;  /* 0x000000040b007c0c */ /* 0x000fe2000bf86270 */
[----:B------:R-:W-:Y:S01]  /*19440*/  VIADD R24, R211, 0x18 ;  /* 0x00000018d3187836 */ /* 0x000fe20000000000 */
[----:B------:R-:W-:-:S02]  /*19450*/  SHF.R.S32.HI R14, RZ, 0x1f, R14 ;  /* 0x0000001fff0e7819 */ /* 0x000fc4000001140e */
[----:B------:R-:W-:Y:S02]  /*19460*/  SHF.R.S32.HI R15, RZ, 0x1f, R211 ;  /* 0x0000001fff0f7819 */ /* 0x000fe400000114d3 */
[----:B------:R-:W-:Y:S02]  /*19470*/  SHF.R.S32.HI R28, RZ, 0x1f, R28 ;  /* 0x0000001fff1c7819 */ /* 0x000fe4000001141c */
[-C--:B0-----:R-:W-:Y:S02]  /*19480*/  @!P2 LEA R2, P0, R211, R4.reuse, 0x2 ;  /* 0x00000004d302a211 */ /* 0x081fe400078010ff */
[----:B------:R-:W-:Y:S02]  /*19490*/  @!P5 LEA R8, P1, R13, R4, 0x2 ;  /* 0x000000040d08d211 */ /* 0x000fe400078210ff */
[CC--:B----4-:R-:W-:Y:S01]  /*194a0*/  @!P2 LEA.HI.X R3, R211.reuse, R12.reuse, R15, 0x2, P0 ;  /* 0x0000000cd303a211 */ /* 0x0d0fe200000f140f */
[----:B------:R-:W-:Y:S01]  /*194b0*/  VIADD R15, R211, 0x28 ;  /* 0x00000028d30f7836 */ /* 0x000fe20000000000 */
[----:B------:R-:W-:Y:S01]  /*194c0*/  @!P5 LEA.HI.X R9, R13, R12, R14, 0x2, P1 ;  /* 0x0000000c0d09d211 */ /* 0x000fe200008f140e */
[----:B------:R-:W-:Y:S01]  /*194d0*/  VIADD R14, R211, 0x20 ;  /* 0x00000020d30e7836 */ /* 0x000fe20000000000 */
[----:B------:R-:W-:Y:S01]  /*194e0*/  SHF.R.S32.HI R24, RZ, 0x1f, R24 ;  /* 0x0000001fff187819 */ /* 0x000fe20000011418 */
[----:B------:R0:W-:Y:S01]  /*194f0*/  @!P2 ST.E.64 desc[UR40][R2.64], R26 ;  /* 0x0000001a0200a985 */ /* 0x0001e2000c101b28 */
[----:B------:R-:W-:Y:S01]  /*19500*/  ISETP.GE.AND P1, PT, R15, UR4, PT ;  /* 0x000000040f007c0c */ /* 0x000fe2000bf26270 */
[----:B------:R-:W-:Y:S01]  /*19510*/  VIADD R13, R211, 0x30 ;  /* 0x00000030d30d7836 */ /* 0x000fe20000000000 */
[----:B------:R-:W-:Y:S01]  /*19520*/  ISETP.GE.AND P0, PT, R14, UR4, PT ;  /* 0x000000040e007c0c */ /* 0x000fe2000bf06270 */
[----:B------:R1:W-:Y:S03]  /*19530*/  @!P5 ST.E.64 desc[UR40][R8.64], R30 ;  /* 0x0000001e0800d985 */ /* 0x0003e6000c101b28 */
[----:B------:R-:W-:-:S02]  /*19540*/  ISETP.GE.AND P2, PT, R13, UR4, PT ;  /* 0x000000040d007c0c */ /* 0x000fc4000bf46270 */
[-C--:B0-----:R-:W-:Y:S02]  /*19550*/  @!P3 LEA R2, P5, R25, R4.reuse, 0x2 ;  /* 0x000000041902b211 */ /* 0x081fe400078a10ff */
[----:B-1----:R-:W-:Y:S02]  /*19560*/  @!P4 LEA R8, P6, R11, R4, 0x2 ;  /* 0x000000040b08c211 */ /* 0x002fe400078c10ff */
[-C--:B------:R-:W-:Y:S02]  /*19570*/  @!P3 LEA.HI.X R3, R25, R12.reuse, R28, 0x2, P5 ;  /* 0x0000000c1903b211 */ /* 0x080fe400028f141c */
[----:B------:R-:W-:Y:S01]  /*19580*/  @!P4 LEA.HI.X R9, R11, R12, R24, 0x2, P6 ;  /* 0x0000000c0b09c211 */ /* 0x000fe200030f1418 */
[----:B------:R-:W-:-:S04]  /*19590*/  VIADD R24, R211, 0x20 ;  /* 0x00000020d3187836 */ /* 0x000fc80000000000 */
[-C--:B------:R-:W-:Y:S01]  /*195a0*/  @!P2 LEA R10, P6, R13, R4.reuse, 0x2 ;  /* 0x000000040d0aa211 */ /* 0x080fe200078c10ff */
[----:B------:R0:W-:Y:S01]  /*195b0*/  @!P3 ST.E.64 desc[UR40][R2.64], R34 ;  /* 0x000000220200b985 */ /* 0x0001e2000c101b28 */
[----:B------:R-:W-:Y:S02]  /*195c0*/  ISETP.GE.AND P3, PT, R212, UR4, PT ;  /* 0x00000004d4007c0c */ /* 0x000fe4000bf66270 */
[----:B------:R-:W-:Y:S01]  /*195d0*/  SHF.R.S32.HI R24, RZ, 0x1f, R24 ;  /* 0x0000001fff187819 */ /* 0x000fe20000011418 */
        /* <DEDUP_REMOVED lines=13> */
[----:B------:R1:W-:Y:S01]  /*196b0*/  @!P1 ST.E.64 desc[UR40][R8.64], R46 ;  /* 0x0000002e08009985 */ /* 0x0003e2000c101b28 */
[----:B------:R-:W-:Y:S02]  /*196c0*/  ISETP.GE.AND P0, PT, R204, UR4, PT ;  /* 0x00000004cc007c0c */ /* 0x000fe4000bf06270 */
[----:B------:R-:W-:Y:S01]  /*196d0*/  ISETP.GE.AND P1, PT, R202, UR4, PT ;  /* 0x00000004ca007c0c */ /* 0x000fe2000bf26270 */
[----:B------:R2:W-:Y:S01]  /*196e0*/  @!P2 ST.E.64 desc[UR40][R10.64], R50 ;  /* 0x000000320a00a985 */ /* 0x0005e2000c101b28 */
[----:B0-----:R-:W-:-:S04]  /*196f0*/  @!P3 LEA R2, P6, R212, R4, 0x2 ;  /* 0x00000004d402b211 */ /* 0x001fc800078c10ff */
[----:B------:R-:W-:Y:S02]  /*19700*/  @!P3 LEA.HI.X R3, R212, R12, R222, 0x2, P6 ;  /* 0x0000000cd403b211 */ /* 0x000fe400030f14de */
[----:B-1----:R-:W-:-:S03]  /*19710*/  @!P4 LEA R8, P2, R208, R4, 0x2 ;  /* 0x00000004d008c211 */ /* 0x002fc600078410ff */
[----:B------:R0:W-:Y:S01]  /*19720*/  @!P3 ST.E.64 desc[UR40][R2.64], R54 ;  /* 0x000000360200b985 */ /* 0x0001e2000c101b28 */
[----:B------:R-:W-:Y:S02]  /*19730*/  ISETP.GE.AND P3, PT, R197, UR4, PT ;  /* 0x00000004c5007c0c */ /* 0x000fe4000bf66270 */
[----:B--2---:R-:W-:Y:S02]  /*19740*/  @!P5 LEA R10, P6, R206, R4, 0x2 ;  /* 0x00000004ce0ad211 */ /* 0x004fe400078c10ff */
[-C--:B------:R-:W-:Y:S02]  /*19750*/  @!P4 LEA.HI.X R9, R208, R12.reuse, R210, 0x2, P2 ;  /* 0x0000000cd009c211 */ /* 0x080fe400010f14d2 */
[----:B------:R-:W-:Y:S02]  /*19760*/  ISETP.GE.AND P2, PT, R200, UR4, PT ;  /* 0x00000004c8007c0c */ /* 0x000fe4000bf46270 */
[----:B------:R-:W-:Y:S01]  /*19770*/  @!P5 LEA.HI.X R11, R206, R12, R207, 0x2, P6 ;  /* 0x0000000cce0bd211 */ /* 0x000fe200030f14cf */
[----:B------:R1:W-:Y:S01]  /*19780*/  @!P4 ST.E.64 desc[UR40][R8.64], R58 ;  /* 0x0000003a0800c985 */ /* 0x0003e2000c101b28 */
[----:B------:R-:W-:-:S03]  /*19790*/  ISETP.GE.AND P4, PT, R186, UR4, PT ;  /* 0x00000004ba007c0c */ /* 0x000fc6000bf86270 */
[----:B------:R2:W-:Y:S01]  /*197a0*/  @!P5 ST.E.64 desc[UR40][R10.64], R62 ;  /* 0x0000003e0a00d985 */ /* 0x0005e2000c101b28 */
[----:B0-----:R-:W-:-:S04]  /*197b0*/  @!P0 LEA R2, P6, R204, R4, 0x2 ;  /* 0x00000004cc028211 */ /* 0x001fc800078c10ff */
[----:B------:R-:W-:Y:S02]  /*197c0*/  @!P0 LEA.HI.X R3, R204, R12, R205, 0x2, P6 ;  /* 0x0000000ccc038211 */ /* 0x000fe400030f14cd */
[----:B-1----:R-:W-:-:S03]  /*197d0*/  @!P1 LEA R8, P5, R202, R4, 0x2 ;  /* 0x00000004ca089211 */ /* 0x002fc600078a10ff */
        /* <DEDUP_REMOVED lines=16> */
[----:B------:R0:W-:Y:S01]  /*198e0*/  @!P4 ST.E.64 desc[UR40][R8.64], R82 ;  /* 0x000000520800c985 */ /* 0x0001e2000c101b28 */
[----:B------:R-:W-:Y:S02]  /*198f0*/  ISETP.GE.AND P4, PT, R172, UR4, PT ;  /* 0x00000004ac007c0c */ /* 0x000fe4000bf86270 */
[----:B------:R-:W-:Y:S02]  /*19900*/  @!P5 LEA.HI.X R11, R182, R12, R183, 0x2, P6 ;  /* 0x0000000cb60bd211 */ /* 0x000fe400030f14b7 */
[----:B-1----:R-:W-:-:S03]  /*19910*/  @!P2 LEA R2, P6, R180, R4, 0x2 ;  /* 0x00000004b402a211 */ /* 0x002fc600078c10ff */
        /* <DEDUP_REMOVED lines=58> */
[----:B---3--:R-:W-:-:S04]  /*19cc0*/  LEA R2, P0, R20, R4, 0x2 ;  /* 0x0000000414027211 */ /* 0x008fc800078010ff */
[----:B------:R-:W-:-:S05]  /*19cd0*/  LEA.HI.X R3, R20, R12, R21, 0x2, P0 ;  /* 0x0000000c14037211 */ /* 0x000fca00000f1415 */
[----:B------:R0:W-:Y:S01]  /*19ce0*/  ST.E.64 desc[UR40][R2.64], R150 ;  /* 0x0000009602007985 */ /* 0x0001e2000c101b28 */
[----:B------:R-:W-:Y:S05]  /*19cf0*/  BRA `(.L_x_8729) ;  /* 0x0000001000087947 */ /* 0x000fea0003800000 */
.L_x_8723:
[----:B----4-:R-:W4:Y:S01]  /*19d00*/  LDL.LU R4, [R1+0x5c] ;  /* 0x00005c0001047983 */ /* 0x010f220000300800 */
[----:B------:R-:W-:Y:S01]  /*19d10*/  ULDC.64 UR6, c[0x0][0xd08] ;  /* 0x0003420000067ab9 */ /* 0x000fe20000000a00 */
[----:B------:R-:W-:Y:S02]  /*19d20*/  ULDC.64 UR4, c[0x0][0xd00] ;  /* 0x0003400000047ab9 */ /* 0x000fe40000000a00 */
[----:B------:R-:W2:Y:S04]  /*19d30*/  LDL.LU R0, [R1+0x60] ;  /* 0x0000600001007983 */ /* 0x000ea80000300800 */
[----:B-1----:R-:W3:Y:S01]  /*19d40*/  LDL R10, [R1+0x54] ;  /* 0x00005400010a7983 */ /* 0x002ee20000100800 */
[----:B------:R-:W-:Y:S01]  /*19d50*/  ISETP.NE.U32.AND P1, PT, RZ, UR6, PT ;  /* 0x00000006ff007c0c */ /* 0x000fe2000bf25070 */
[----:B------:R-:W-:Y:S01]  /*19d60*/  IMAD.MOV.U32 R25, RZ, RZ, RZ ;  /* 0x000000ffff197224 */ /* 0x000fe200078e00ff */
[----:B------:R-:W-:-:S02]  /*19d70*/  ISETP.NE.U32.AND P0, PT, RZ, UR4, PT ;  /* 0x00000004ff007c0c */ /* 0x000fc4000bf05070 */
[----:B------:R-:W-:Y:S02]  /*19d80*/  ISETP.NE.AND.EX P1, PT, RZ, UR7, PT, P1 ;  /* 0x00000007ff007c0c */ /* 0x000fe4000bf25310 */
[----:B------:R-:W-:Y:S02]  /*19d90*/  ISETP.NE.AND.EX P0, PT, RZ, UR5, PT, P0 ;  /* 0x00000005ff007c0c */ /* 0x000fe4000bf05300 */
[----:B----45:R-:W-:-:S04]  /*19da0*/  IADD3 R2, P2, R4, UR4, RZ ;  /* 0x0000000404027c10 */ /* 0x030fc8000ff5e0ff */
        /* <DEDUP_REMOVED lines=8> */
[----:B------:R-:W2:-:S12]  /*19e30*/  S2R R4, SR_TID.X ;  /* 0x0000000000047919 */ /* 0x000e980000002100 */
[----:B------:R-:W3:Y:S01]  /*19e40*/  @!P2 LDC R10, c[0x0][0xbd4] ;  /* 0x0002f500ff0aab82 */ /* 0x000ee20000000800 */
[----:B--2---:R-:W-:Y:S01]  /*19e50*/  VIADD R30, R4, 0xffffff80 ;  /* 0xffffff80041e7836 */ /* 0x004fe20000000000 */
[----:B---3--:R1:W-:Y:S01]  /*19e60*/  @!P2 STL [R1+0x54], R10 ;  /* 0x0000540a0100a387 */ /* 0x0083e20000100800 */
[----:B------:R-:W-:-:S03]  /*19e70*/  ISETP.GT.AND P2, PT, R10, 0x1, PT ;  /* 0x000000010a00780c */ /* 0x000fc60003f44270 */
[----:B------:R-:W-:Y:S01]  /*19e80*/  ISETP.GT.AND P3, PT, R30, 0x3f, PT ;  /* 0x0000003f1e00780c */ /* 0x000fe20003f64270 */
[----:B------:R-:W-:-:S12]  /*19e90*/  @P1 BRA `(.L_x_8732) ;  /* 0x0000000000101947 */ /* 0x000fd80003800000 */
[----:B------:R-:W-:Y:S05]  /*19ea0*/  @!P0 BRA `(.L_x_8732) ;  /* 0x00000000000c8947 */ /* 0x000fea0003800000 */
[----:B-1----:R-:W2:Y:S04]  /*19eb0*/  LDG.E R9, desc[UR40][R2.64] ;  /* 0x0000002802097981 */ /* 0x002ea8000c1e1900 */
[----:B-----5:R-:W2:Y:S02]  /*19ec0*/  LDG.E R0, desc[UR40][R2.64+0x4] ;  /* 0x0000042802007981 */ /* 0x020ea4000c1e1900 */
[----:B--2---:R-:W-:-:S07]  /*19ed0*/  IMAD.IADD R0, R0, 0x1, -R9 ;  /* 0x0000000100007824 */ /* 0x004fce00078e0a09 */
.L_x_8732:
[----:B-1----:R-:W2:Y:S04]  /*19ee0*/  LDL.LU R3, [R1+0x58] ;  /* 0x0000580001037983 */ /* 0x002ea80000300800 */
[----:B------:R-:W3:Y:S01]  /*19ef0*/  LDL.LU R2, [R1+0x6c] ;  /* 0x00006c0001027983 */ /* 0x000ee20000300800 */
[----:B------:R-:W-:Y:S01]  /*19f00*/  BSSY B1, `(.L_x_8733) ;  /* 0x0000037000017945 */ /* 0x000fe20003800000 */
[----:B-----5:R-:W-:Y:S02]  /*19f10*/  SHF.R.S32.HI R26, RZ, 0x1f, R25 ;  /* 0x0000001fff1a7819 */ /* 0x020fe40000011419 */
[----:B--2---:R-:W-:Y:S02]  /*19f20*/  SEL R33, R3, RZ, !P0 ;  /* 0x000000ff03217207 */ /* 0x004fe40004000000 */
[----:B---3--:R-:W-:Y:S01]  /*19f30*/  SEL R28, R2, RZ, !P0 ;  /* 0x000000ff021c7207 */ /* 0x008fe20004000000 */
[----:B------:R-:W-:Y:S06]  /*19f40*/  @P3 BRA `(.L_x_8734) ;  /* 0x0000000000c83947 */ /* 0x000fec0003800000 */
[----:B------:R-:W1:Y:S01]  /*19f50*/  S2R R4, SR_TID.X ;  /* 0x0000000000047919 */ /* 0x000e620000002100 */
[----:B------:R-:W2:Y:S02]  /*19f60*/  LDC R37, c[0x0][0xce8] ;  /* 0x00033a00ff257b82 */ /* 0x000ea40000000800 */
[----:B--2---:R-:W-:Y:S01]  /*19f70*/  IMAD R2, R0, R37, RZ ;  /* 0x0000002500027224 */ /* 0x004fe200078e02ff */
[----:B-1----:R-:W-:-:S04]  /*19f80*/  IADD3 R35, R213, -0x80, R4 ;  /* 0xffffff80d5237810 */ /* 0x002fc80007ffe004 */
[----:B------:R-:W-:-:S13]  /*19f90*/  ISETP.GE.AND P0, PT, R35, R2, PT ;  /* 0x000000022300720c */ /* 0x000fda0003f06270 */
[----:B------:R-:W-:Y:S05]  /*19fa0*/  @P0 BRA `(.L_x_8734) ;  /* 0x0000000000b00947 */ /* 0x000fea0003800000 */
[----:B------:R-:W2:Y:S01]  /*19fb0*/  LDL.LU R32, [R1+0x64] ;  /* 0x0000640001207983 */ /* 0x000ea20000300800 */
[----:B------:R-:W-:Y:S01]  /*19fc0*/  IMAD.MOV.U32 R24, RZ, RZ, 0xab8 ;  /* 0x00000ab8ff187424 */ /* 0x000fe200078e00ff */
[----:B------:R-:W-:Y:S01]  /*19fd0*/  ISETP.GT.AND P0, PT, R10, 0x1, PT ;  /* 0x000000010a00780c */ /* 0x000fe20003f04270 */
[----:B------:R-:W1:Y:S01]  /*19fe0*/  LDC.64 R12, c[0x0][0xca8] ;  /* 0x00032a00ff0c7b82 */ /* 0x000e620000000a00 */
[----:B------:R-:W-:Y:S01]  /*19ff0*/  ISETP.NE.AND P1, PT, R37, 0x1, PT ;  /* 0x000000012500780c */ /* 0x000fe20003f25270 */
[----:B------:R-:W-:Y:S01]  /*1a000*/  IMAD.MOV.U32 R27, RZ, RZ, R35 ;  /* 0x000000ffff1b7224 */ /* 0x000fe200078e0023 */
[----:B------:R-:W-:-:S05]  /*1a010*/  SEL R24, R24, 0xa78, P0 ;  /* 0x00000a7818187807 */ /* 0x000fca0000000000 */
[----:B------:R-:W3:Y:S08]  /*1a020*/  LDC.64 R2, c[0x0][R24+0x220] ;  /* 0x0000880018027b82 */ /* 0x000ef00000000a00 */
[----:B------:R-:W4:Y:S08]  /*1a030*/  LDC.64 R14, c[0x0][R24+0x218] ;  /* 0x00008600180e7b82 */ /* 0x000f300000000a00 */
[----:B------:R-:W5:Y:S08]  /*1a040*/  LDC.64 R8, c[0x0][R24+0x228] ;  /* 0x00008a0018087b82 */ /* 0x000f700000000a00 */
[----:B------:R-:W1:Y:S08]  /*1a050*/  @P1 LDC R4, c[0x0][0xcec] ;  /* 0x00033b00ff041b82 */ /* 0x000e700000000800 */
[----:B0-----:R-:W0:Y:S08]  /*1a060*/  LDC.64 R10, c[0x0][R24+0x210] ;  /* 0x00008400180a7b82 */ /* 0x001e300000000a00 */
[----:B------:R-:W5:Y:S01]  /*1a070*/  @P1 LDC R31, c[0x0][0xcf0] ;  /* 0x00033c00ff1f1b82 */ /* 0x000f620000000800 */
[----:B-1----:R-:W-:-:S07]  /*1a080*/  @P1 IMAD.HI.U32 R4, R35, R4, RZ ;  /* 0x0000000423041227 */ /* 0x002fce00078e00ff */
[----:B------:R-:W1:Y:S01]  /*1a090*/  @!P0 LDC R12, c[0x0][0xc50] ;  /* 0x00031400ff0c8b82 */ /* 0x000e620000000800 */
[-C--:B---3--:R-:W-:Y:S02]  /*1a0a0*/  IMAD R3, R3, R33.reuse, RZ ;  /* 0x0000002103037224 */ /* 0x088fe400078e02ff */
[----:B------:R-:W-:-:S05]  /*1a0b0*/  IMAD.WIDE.U32 R20, R2, R33, RZ ;  /* 0x0000002102147225 */ /* 0x000fca00078e00ff */
[----:B------:R-:W3:Y:S01]  /*1a0c0*/  @!P0 LDC R13, c[0x0][0xc54] ;  /* 0x00031500ff0d8b82 */ /* 0x000ee20000000800 */
[-C--:B----4-:R-:W-:Y:S02]  /*1a0d0*/  IMAD R29, R15, R186.reuse, RZ ;  /* 0x000000ba0f1d7224 */ /* 0x090fe400078e02ff */
        /* <DEDUP_REMOVED lines=16> */
[-C--:B0-----:R-:W-:Y:S01]  /*1a1e0*/  IMAD R2, R11, R3.reuse, RZ ;  /* 0x000000030b027224 */ /* 0x081fe200078e02ff */
[----:B------:R-:W-:Y:S01]  /*1a1f0*/  SHF.R.S32.HI R15, RZ, 0x1f, R3 ;  /* 0x0000001fff0f7819 */ /* 0x000fe20000011403 */
[----:B------:R-:W-:-:S04]  /*1a200*/  IMAD.WIDE.U32 R8, R10, R3, R8 ;  /* 0x000000030a087225 */ /* 0x000fc800078e0008 */
[----:B------:R-:W-:Y:S01]  /*1a210*/  IMAD R15, R10, R15, R2 ;  /* 0x0000000f0a0f7224 */ /* 0x000fe200078e0202 */
[----:B-1----:R-:W-:Y:S01]  /*1a220*/  LEA R12, P0, R8, R12, 0x2 ;  /* 0x0000000c080c7211 */ /* 0x002fe200078010ff */
[----:B------:R-:W-:Y:S02]  /*1a230*/  IMAD.MOV.U32 R3, RZ, RZ, -0x800000 ;  /* 0xff800000ff037424 */ /* 0x000fe400078e00ff */
[----:B------:R-:W-:-:S05]  /*1a240*/  IMAD.IADD R2, R9, 0x1, R15 ;  /* 0x0000000109027824 */ /* 0x000fca00078e020f */
[----:B---3--:R-:W-:-:S05]  /*1a250*/  LEA.HI.X R13, R8, R13, R2, 0x2, P0 ;  /* 0x0000000d080d7211 */ /* 0x008fca00000f1402 */
[----:B------:R1:W-:Y:S02]  /*1a260*/  STG.E desc[UR40][R12.64], R3 ;  /* 0x000000030c007986 */ /* 0x0003e4000c101928 */
.L_x_8734:
[----:B------:R-:W-:Y:S05]  /*1a270*/  BSYNC B1 ;  /* 0x0000000000017941 */ /* 0x000fea0003800000 */
.L_x_8733:
[----:B------:R-:W-:Y:S05]  /*1a280*/  @P2 BRA `(.L_x_8729) ;  /* 0x0000000800a42947 */ /* 0x000fea0003800000 */
[----:B-1----:R-:W1:Y:S01]  /*1a290*/  LDC R13, c[0x0][0xce8] ;  /* 0x00033a00ff0d7b82 */ /* 0x002e620000000800 */
[----:B------:R-:W-:Y:S01]  /*1a2a0*/  ULDC.64 UR4, c[0x0][0xba0] ;  /* 0x0002e80000047ab9 */ /* 0x000fe20000000a00 */
[----:B------:R-:W-:Y:S01]  /*1a2b0*/  SHF.R.S32.HI R9, RZ, 0x1f, R30 ;  /* 0x0000001fff097819 */ /* 0x000fe2000001141e */
[----:B------:R-:W-:Y:S01]  /*1a2c0*/  IMAD R4, R26, UR4, RZ ;  /* 0x000000041a047c24 */ /* 0x000fe2000f8e02ff */
[----:B------:R-:W-:Y:S01]  /*1a2d0*/  BSSY B1, `(.L_x_8735) ;  /* 0x0000080000017945 */ /* 0x000fe20003800000 */
[----:B------:R-:W-:Y:S01]  /*1a2e0*/  IMAD.WIDE.U32 R2, R25, UR4, RZ ;  /* 0x0000000419027c25 */ /* 0x000fe2000f8e00ff */
[----:B------:R-:W-:-:S03]  /*1a2f0*/  LEA.HI R9, R9, R30, RZ, 0x3 ;  /* 0x0000001e09097211 */ /* 0x000fc600078f18ff */
[----:B------:R-:W-:Y:S01]  /*1a300*/  IMAD R25, R25, UR5, R4 ;  /* 0x0000000519197c24 */ /* 0x000fe2000f8e0204 */
[----:B------:R-:W-:Y:S01]  /*1a310*/  LOP3.LUT R21, R9, 0xfffffff8, RZ, 0xc0, !PT ;  /* 0xfffffff809157812 */ /* 0x000fe200078ec0ff */
[----:B------:R-:W2:Y:S01]  /*1a320*/  LDC R4, c[0x0][0xbc8] ;  /* 0x0002f200ff047b82 */ /* 0x000ea20000000800 */
[----:B------:R-:W-:Y:S01]  /*1a330*/  ULDC.64 UR4, c[0x0][0xbe8] ;  /* 0x0002fa0000047ab9 */ /* 0x000fe20000000a00 */
[----:B------:R-:W-:Y:S01]  /*1a340*/  IMAD.IADD R3, R3, 0x1, R25 ;  /* 0x0000000103037824 */ /* 0x000fe200078e0219 */
[----:B------:R-:W-:Y:S01]  /*1a350*/  SHF.R.S32.HI R24, RZ, 0x3, R9 ;  /* 0x00000003ff187819 */ /* 0x000fe20000011409 */
[----:B------:R-:W-:Y:S02]  /*1a360*/  IMAD.IADD R10, R30, 0x1, -R21 ;  /* 0x000000011e0a7824 */ /* 0x000fe400078e0a15 */
[----:B------:R-:W-:-:S04]  /*1a370*/  IMAD.WIDE.U32 R2, R186, UR4, R2 ;  /* 0x00000004ba027c25 */ /* 0x000fc8000f8e0002 */
[----:B------:R-:W-:Y:S01]  /*1a380*/  IMAD R3, R186, UR5, R3 ;  /* 0x00000005ba037c24 */ /* 0x000fe2000f8e0203 */
[----:B------:R-:W-:Y:S01]  /*1a390*/  ULDC.64 UR4, c[0x0][0xbf0] ;  /* 0x0002fc0000047ab9 */ /* 0x000fe20000000a00 */
[----:B------:R-:W-:Y:S01]  /*1a3a0*/  VIADD R42, R195, 0x40 ;  /* 0x00000040c32a7836 */ /* 0x000fe20000000000 */
[----:B-1----:R-:W-:Y:S01]  /*1a3b0*/  ISETP.NE.AND P0, PT, R13, 0x1, PT ;  /* 0x000000010d00780c */ /* 0x002fe20003f05270 */
[----:B------:R-:W-:Y:S02]  /*1a3c0*/  IMAD R10, R10, 0x20, R24 ;  /* 0x000000200a0a7824 */ /* 0x000fe400078e0218 */
[----:B------:R-:W-:Y:S02]  /*1a3d0*/  IMAD R8, R28, UR4, RZ ;  /* 0x000000041c087c24 */ /* 0x000fe4000f8e02ff */
[----:B------:R-:W-:Y:S02]  /*1a3e0*/  IMAD.IADD R10, R213, 0x1, R10 ;  /* 0x00000001d50a7824 */ /* 0x000fe400078e020a */
[----:B------:R-:W-:-:S02]  /*1a3f0*/  IMAD R9, R33, UR5, R8 ;  /* 0x0000000521097c24 */ /* 0x000fc4000f8e0208 */
[----:B------:R-:W-:Y:S01]  /*1a400*/  IMAD.WIDE.U32 R2, R33, UR4, R2 ;  /* 0x0000000421027c25 */ /* 0x000fe2000f8e0002 */
[----:B------:R-:W-:Y:S01]  /*1a410*/  ULDC.64 UR4, c[0x0][0xbe0] ;  /* 0x0002f80000047ab9 */ /* 0x000fe20000000a00 */
[-C--:B--2---:R-:W-:Y:S02]  /*1a420*/  ISETP.GE.AND P1, PT, R42, R4.reuse, PT ;  /* 0x000000042a00720c */ /* 0x084fe40003f26270 */
[----:B0-----:R-:W0:Y:S01]  /*1a430*/  @P0 LDC R11, c[0x0][0xcec] ;  /* 0x00033b00ff0b0b82 */ /* 0x001e220000000800 */
[----:B------:R-:W-:Y:S01]  /*1a440*/  VIADD R40, R195, 0x80 ;  /* 0x00000080c3287836 */ /* 0x000fe20000000000 */
[----:B------:R-:W-:Y:S01]  /*1a450*/  SEL R12, RZ, 0xffffffff, P1 ;  /* 0xffffffffff0c7807 */ /* 0x000fe20000800000 */
[----:B------:R-:W-:Y:S01]  /*1a460*/  IMAD.IADD R3, R3, 0x1, R9 ;  /* 0x0000000103037824 */ /* 0x000fe200078e0209 */
[CC--:B------:R-:W-:Y:S01]  /*1a470*/  ISETP.GE.AND P2, PT, R195.reuse, R4.reuse, PT ;  /* 0x00000004c300720c */ /* 0x0c0fe20003f46270 */
[----:B------:R-:W-:Y:S01]  /*1a480*/  IMAD.MOV.U32 R9, RZ, RZ, R10 ;  /* 0x000000ffff097224 */ /* 0x000fe200078e000a */
[----:B------:R-:W-:Y:S01]  /*1a490*/  ISETP.GE.AND P1, PT, R40, R4, PT ;  /* 0x000000042800720c */ /* 0x000fe20003f26270 */
[----:B------:R-:W-:Y:S01]  /*1a4a0*/  IMAD.SHL.U32 R12, R12, 0x2, RZ ;  /* 0x000000020c0c7824 */ /* 0x000fe200078e00ff */
[----:B------:R-:W1:Y:S01]  /*1a4b0*/  @P0 LDC R15, c[0x0][0xcf0] ;  /* 0x00033c00ff0f0b82 */ /* 0x000e620000000800 */
[C---:B------:R-:W-:Y:S01]  /*1a4c0*/  VIADD R38, R195.reuse, 0xc0 ;  /* 0x000000c0c3267836 */ /* 0x040fe20000000000 */
[----:B------:R-:W-:Y:S01]  /*1a4d0*/  SEL R14, RZ, 0xffffffff, P1 ;  /* 0xffffffffff0e7807 */ /* 0x000fe20000800000 */
[----:B------:R-:W-:-:S02]  /*1a4e0*/  VIADD R36, R195, 0x100 ;  /* 0x00000100c3247836 */ /* 0x000fc40000000000 */
[----:B------:R-:W-:Y:S02]  /*1a4f0*/  IMAD R25, R0, R13, RZ ;  /* 0x0000000d00197224 */ /* 0x000fe400078e02ff */
[C---:B------:R-:W-:Y:S01]  /*1a500*/  VIADD R34, R195.reuse, 0x140 ;  /* 0x00000140c3227836 */ /* 0x040fe20000000000 */
[----:B------:R-:W-:Y:S01]  /*1a510*/  ISETP.GE.AND P1, PT, R36, R4, PT ;  /* 0x000000042400720c */ /* 0x000fe20003f26270 */
[C---:B------:R-:W-:Y:S02]  /*1a520*/  VIADD R31, R195.reuse, 0x180 ;  /* 0x00000180c31f7836 */ /* 0x040fe40000000000 */
[----:B------:R-:W-:Y:S02]  /*1a530*/  IMAD.IADD R24, R24, 0x1, R213 ;  /* 0x0000000118187824 */ /* 0x000fe400078e02d5 */
[C---:B------:R-:W-:Y:S02]  /*1a540*/  VIADD R27, R195.reuse, 0x1c0 ;  /* 0x000001c0c31b7836 */ /* 0x040fe40000000000 */
[----:B------:R-:W-:-:S02]  /*1a550*/  VIADD R29, R195, 0x1c0 ;  /* 0x000001c0c31d7836 */ /* 0x000fc40000000000 */
[----:B0-----:R-:W-:Y:S01]  /*1a560*/  @P0 IMAD.HI.U32 R8, R10, R11, RZ ;  /* 0x0000000b0a080227 */ /* 0x001fe200078e00ff */
[----:B------:R-:W-:Y:S02]  /*1a570*/  SEL R11, RZ, 0x1, P2 ;  /* 0x00000001ff0b7807 */ /* 0x000fe40001000000 */
[-C--:B------:R-:W-:Y:S01]  /*1a580*/  ISETP.GE.AND P2, PT, R27, R4.reuse, PT ;  /* 0x000000041b00720c */ /* 0x080fe20003f46270 */
[C---:B------:R-:W-:Y:S01]  /*1a590*/  VIADD R32, R195.reuse, 0x180 ;  /* 0x00000180c3207836 */ /* 0x040fe20000000000 */
[----:B------:R-:W-:Y:S01]  /*1a5a0*/  LOP3.LUT R12, R12, 0x2, R11, 0xe2, !PT ;  /* 0x000000020c0c7812 */ /* 0x000fe200078ee20b */
[C---:B------:R-:W-:Y:S01]  /*1a5b0*/  VIADD R35, R195.reuse, 0x140 ;  /* 0x00000140c3237836 */ /* 0x040fe20000000000 */
[----:B-1----:R-:W-:Y:S01]  /*1a5c0*/  @P0 SHF.R.U32.HI R9, RZ, R15, R8 ;  /* 0x0000000fff090219 */ /* 0x002fe20000011608 */
[----:B------:R-:W-:Y:S01]  /*1a5d0*/  IMAD.SHL.U32 R15, R14, 0x4, RZ ;  /* 0x000000040e0f7824 */ /* 0x000fe200078e00ff */
[----:B------:R-:W-:Y:S01]  /*1a5e0*/  ISETP.GE.AND P0, PT, R38, R4, PT ;  /* 0x000000042600720c */ /* 0x000fe20003f06270 */
[----:B------:R-:W-:Y:S01]  /*1a5f0*/  VIADD R37, R195, 0x100 ;  /* 0x00000100c3257836 */ /* 0x000fe20000000000 */
[--C-:B------:R-:W-:Y:S01]  /*1a600*/  SHF.R.S32.HI R8, RZ, 0x1f, R9.reuse ;  /* 0x0000001fff087819 */ /* 0x100fe20000011409 */
[----:B------:R-:W-:Y:S01]  /*1a610*/  IMAD.MOV R11, RZ, RZ, -R9 ;  /* 0x000000ffff0b7224 */ /* 0x000fe200078e0a09 */
[----:B------:R-:W-:Y:S01]  /*1a620*/  SEL R0, RZ, 0xffffffff, P0 ;  /* 0xffffffffff007807 */ /* 0x000fe20000000000 */
[----:B------:R-:W-:Y:S01]  /*1a630*/  IMAD.WIDE.U32 R2, R9, UR4, R2 ;  /* 0x0000000409027c25 */ /* 0x000fe2000f8e0002 */
[----:B------:R-:W-:-:S02]  /*1a640*/  LOP3.LUT R12, R15, 0x4, R12, 0xe2, !PT ;  /* 0x000000040f0c7812 */ /* 0x000fc400078ee20c */
[-C--:B------:R-:W-:Y:S01]  /*1a650*/  ISETP.GE.AND P0, PT, R34, R4.reuse, PT ;  /* 0x000000042200720c */ /* 0x080fe20003f06270 */
[----:B------:R-:W-:Y:S01]  /*1a660*/  IMAD R8, R8, UR4, RZ ;  /* 0x0000000408087c24 */ /* 0x000fe2000f8e02ff */
[----:B------:R-:W-:Y:S01]  /*1a670*/  SHF.R.S32.HI R29, RZ, 0x1f, R29 ;  /* 0x0000001fff1d7819 */ /* 0x000fe2000001141d */
[----:B------:R-:W-:Y:S01]  /*1a680*/  IMAD R11, R13, R11, R10 ;  /* 0x0000000b0d0b7224 */ /* 0x000fe200078e020a */
[----:B------:R-:W-:Y:S01]  /*1a690*/  SHF.R.S32.HI R32, RZ, 0x1f, R32 ;  /* 0x0000001fff207819 */ /* 0x000fe20000011420 */
[----:B------:R-:W-:Y:S01]  /*1a6a0*/  IMAD R13, R9, UR5, R8 ;  /* 0x00000005090d7c24 */ /* 0x000fe2000f8e0208 */
[----:B------:R-:W-:Y:S01]  /*1a6b0*/  SEL R8, RZ, 0xffffffff, P1 ;  /* 0xffffffffff087807 */ /* 0x000fe20000800000 */
[----:B------:R-:W-:Y:S01]  /*1a6c0*/  IMAD.SHL.U32 R15, R0, 0x8, RZ ;  /* 0x00000008000f7824 */ /* 0x000fe200078e00ff */
[----:B------:R-:W-:Y:S01]  /*1a6d0*/  SHF.R.S32.HI R0, RZ, 0x1f, R11 ;  /* 0x0000001fff007819 */ /* 0x000fe2000001140b */
[----:B------:R-:W-:Y:S01]  /*1a6e0*/  ULDC.64 UR4, c[0x0][0xbd8] ;  /* 0x0002f60000047ab9 */ /* 0x000fe20000000a00 */
[----:B------:R-:W-:Y:S01]  /*1a6f0*/  IMAD.IADD R3, R3, 0x1, R13 ;  /* 0x0000000103037824 */ /* 0x000fe200078e020d */
[----:B------:R-:W-:Y:S01]  /*1a700*/  SHF.R.S32.HI R35, RZ, 0x1f, R35 ;  /* 0x0000001fff237819 */ /* 0x000fe20000011423 */
        /* <DEDUP_REMOVED lines=13> */
[C---:B------:R-:W-:Y:S01]  /*1a7e0*/  LEA R14, P1, R2.reuse, UR4, 0x1 ;  /* 0x00000004020e7c11 */ /* 0x040fe2000f8208ff */
[----:B------:R-:W-:Y:S01]  /*1a7f0*/  VIADD R39, R195, 0xc0 ;  /* 0x000000c0c3277836 */ /* 0x000fe20000000000 */
[----:B------:R-:W-:Y:S01]  /*1a800*/  LOP3.LUT R12, R13, 0x20, R12, 0xe2, !PT ;  /* 0x000000200d0c7812 */ /* 0x000fe200078ee20c */
[C---:B------:R-:W-:Y:S01]  /*1a810*/  VIADD R41, R195.reuse, 0x80 ;  /* 0x00000080c3297836 */ /* 0x040fe20000000000 */
[----:B------:R-:W-:Y:S01]  /*1a820*/  LEA.HI.X R15, R2, UR5, R3, 0x1, P1 ;  /* 0x00000005020f7c11 */ /* 0x000fe200088f0c03 */
[----:B------:R-:W-:Y:S01]  /*1a830*/  VIADD R43, R195, 0x40 ;  /* 0x00000040c32b7836 */ /* 0x000fe20000000000 */
[----:B------:R-:W-:-:S02]  /*1a840*/  LOP3.LUT R20, R12, R11, RZ, 0xfc, !PT ;  /* 0x0000000b0c147212 */ /* 0x000fc400078efcff */
[----:B------:R-:W-:Y:S01]  /*1a850*/  SEL R9, RZ, 0x80, P2 ;  /* 0x00000080ff097807 */ /* 0x000fe20001000000 */
[----:B------:R0:W1:Y:S01]  /*1a860*/  SHFL.IDX PT, R12, R14, RZ, 0x181f ;  /* 0x00181fff0e0c7589 */ /* 0x00006200000e0000 */
[----:B------:R-:W-:Y:S02]  /*1a870*/  SHF.R.S32.HI R37, RZ, 0x1f, R37 ;  /* 0x0000001fff257819 */ /* 0x000fe40000011425 */
[----:B------:R-:W-:Y:S01]  /*1a880*/  LOP3.LUT R21, R20, R9, RZ, 0xfc, !PT ;  /* 0x0000000914157212 */ /* 0x000fe200078efcff */
[----:B------:R0:W2:Y:S01]  /*1a890*/  SHFL.IDX PT, R13, R15, RZ, 0x181f ;  /* 0x00181fff0f0d7589 */ /* 0x0000a200000e0000 */
[----:B------:R-:W-:Y:S02]  /*1a8a0*/  SHF.R.S32.HI R39, RZ, 0x1f, R39 ;  /* 0x0000001fff277819 */ /* 0x000fe40000011427 */
[----:B------:R-:W-:Y:S02]  /*1a8b0*/  SHF.R.S32.HI R41, RZ, 0x1f, R41 ;  /* 0x0000001fff297819 */ /* 0x000fe40000011429 */
[----:B------:R-:W-:Y:S01]  /*1a8c0*/  SHF.R.S32.HI R43, RZ, 0x1f, R43 ;  /* 0x0000001fff2b7819 */ /* 0x000fe2000001142b */
[----:B------:R-:W-:Y:S06]  /*1a8d0*/  @P0 BRA `(.L_x_8736) ;  /* 0x00000000007c0947 */ /* 0x000fec0003800000 */
        /* <DEDUP_REMOVED lines=31> */
.L_x_8736:
[----:B------:R-:W-:Y:S05]  /*1aad0*/  BSYNC B1 ;  /* 0x0000000000017941 */ /* 0x000fea0003800000 */
.L_x_8735:
[----:B------:R-:W-:Y:S01]  /*1aae0*/  VIADD R0, R24, 0x20 ;  /* 0x0000002018007836 */ /* 0x000fe20000000000 */
[----:B--23--:R2:W3:Y:S04]  /*1aaf0*/  SHFL.IDX PT, R13, R15, 0x1, 0x181f ;  /* 0x00381f000f0d7f89 */ /* 0x00c4e800000e0000 */
        /* <DEDUP_REMOVED lines=34> */
.L_x_8729:
[----:B------:R-:W-:Y:S05]  /*1ad20*/  BSYNC B0 ;  /* 0x0000000000007941 */ /* 0x000fea0003800000 */
.L_x_8722:
[----:B------:R-:W-:Y:S02]  /*1ad30*/  ULDC UR4, c[0x0][0xd3c] ;  /* 0x00034f0000047ab9 */ /* 0x000fe40000000800 */
[----:B------:R-:W-:-:S13]  /*1ad40*/  ISETP.GE.AND P0, PT, R7, UR4, PT ;  /* 0x0000000407007c0c */ /* 0x000fda000bf06270 */
[----:B------:R-:W-:Y:S05]  /*1ad50*/  @!P0 BRA `(.L_x_8737) ;  /* 0xfffffe6c00348947 */ /* 0x000fea000383ffff */
[----:B------:R-:W-:Y:S05]  /*1ad60*/  BRA `(.L_x_8589) ;  /* 0x0000009000887947 */ /* 0x000fea0003800000 */
.L_x_8587:
        /* <DEDUP_REMOVED lines=16> */
.L_x_8738:
        /* <DEDUP_REMOVED lines=43> */
.L_x_8742:
        /* <DEDUP_REMOVED lines=37> */
.L_x_8740:
        /* <DEDUP_REMOVED lines=13> */
.L_x_8743:
        /* <DEDUP_REMOVED lines=32> */
[----:B------:R-:W-:-:S04]  /*1b640*/  @P0 VIADD R2, R2, 0x1 ;  /* 0x0000000102020836 */ /* 0x000fc80000000000 */
[----:B------:R-:W-:Y:S02]  /*1b650*/  IMAD.MOV.U32 R13, RZ, RZ, R2 ;  /* 0x000000ffff0d7224 */ /* 0x000fe400078e0002 */
[----:B0-----:R-:W-:Y:S02]  /*1b660*/  IMAD.MOV R2, RZ, RZ, -R3 ;  /* 0x000000ffff027224 */ /* 0x001fe400078e0a03 */
        /* <DEDUP_REMOVED lines=27> */
.L_x_8744:
        /* <DEDUP_REMOVED lines=61> */
.L_x_8745:
[----:B------:R-:W-:-:S05]  /*1bbf0*/  LOP3.LUT R2, RZ, R2, RZ, 0x33, !PT ;  /* 0x00000002ff027212 */ /* 0x000fca00078e33ff */
[----:B------:R-:W-:Y:S01]  /*1bc00*/  IMAD.IADD R25, R7, 0x1, R2 ;  /* 0x0000000107197824 */ /* 0x000fe200078e0202 */
[----:B------:R-:W-:Y:S06]  /*1bc10*/  BRA `(.L_x_8746) ;  /* 0x00000000000c7947 */ /* 0x000fec0003800000 */
.L_x_8741:
[----:B------:R-:W-:Y:S02]  /*1bc20*/  IMAD.MOV.U32 R25, RZ, RZ, RZ ;  /* 0x000000ffff197224 */ /* 0x000fe400078e00ff */
[----:B------:R-:W-:Y:S02]  /*1bc30*/  IMAD.U32 R24, RZ, RZ, UR6 ;  /* 0x00000006ff187e24 */ /* 0x000fe4000f8e00ff */
[----:B------:R-:W-:-:S07]  /*1bc40*/  IMAD.MOV.U32 R26, RZ, RZ, RZ ;  /* 0x000000ffff1a7224 */ /* 0x000fce00078e00ff */
.L_x_8746:
[----:B------:R-:W-:-:S13]  /*1bc50*/  ISETP.NE.AND P0, PT, R6, RZ, PT ;  /* 0x000000ff0600720c */ /* 0x000fda0003f05270 */
[----:B------:R-:W0:Y:S01]  /*1bc60*/  @!P0 S2R R3, SR_CgaCtaId ;  /* 0x0000000000038919 */ /* 0x000e220000008800 */
[----:B------:R-:W-:-:S04]  /*1bc70*/  @!P0 MOV R2, 0x400 ;  /* 0x0000040000028802 */ /* 0x000fc80000000f00 */
[----:B0-----:R-:W-:-:S05]  /*1bc80*/  @!P0 LEA R2, R3, R2, 0x18 ;  /* 0x0000000203028211 */ /* 0x001fca00078ec0ff */
[----:B------:R1:W-:Y:S01]  /*1bc90*/  @!P0 STS.128 [R2+0x388d0], R24 ;  /* 0x0388d01802008388 */ /* 0x0003e20000000c00 */
[----:B------:R-:W-:Y:S06]  /*1bca0*/  BAR.ARV 0x5, 0x180 ;  /* 0x0146000000007b1d */ /* 0x000fec0000002000 */
.L_x_8739:
[----:B------:R2:W-:Y:S01]  /*1bcb0*/  STL [R1+0x34], RZ ;  /* 0x000034ff01007387 */ /* 0x0005e20000100800 */
[----:B------:R-:W-:Y:S01]  /*1bcc0*/  ULDC UR4, c[0x0][0xd3c] ;  /* 0x00034f0000047ab9 */ /* 0x000fe20000000800 */
[----:B------:R-:W-:Y:S01]  /*1bcd0*/  IMAD.MOV.U32 R28, RZ, RZ, 0x1 ;  /* 0x00000001ff1c7424 */ /* 0x000fe200078e00ff */
[----:B0-----:R-:W-:Y:S01]  /*1bce0*/  ISETP.GE.AND P0, PT, R27, UR4, PT ;  /* 0x000000041b007c0c */ /* 0x001fe2000bf06270 */
[----:B------:R-:W-:-:S12]  /*1bcf0*/  IMAD.MOV.U32 R22, RZ, RZ, RZ ;  /* 0x000000ffff167224 */ /* 0x000fd800078e00ff */
[----:B--2---:R-:W-:Y:S05]  /*1bd00*/  @P0 BRA `(.L_x_8747) ;  /* 0x0000007c00c40947 */ /* 0x004fea0003800000 */
[----:B------:R-:W2:Y:S01]  /*1bd10*/  LDL R4, [R1+0x10] ;  /* 0x0000100001047983 */ /* 0x000ea20000100800 */
[----:B------:R-:W0:Y:S01]  /*1bd20*/  S2UR UR5, SR_CgaCtaId ;  /* 0x00000000000579c3 */ /* 0x000e220000008800 */
[C---:B-1----:R-:W-:Y:S01]  /*1bd30*/  IMAD.SHL.U32 R2, R0.reuse, 0x8, RZ ;  /* 0x0000000800027824 */ /* 0x042fe200078e00ff */
[----:B------:R-:W-:Y:S01]  /*1bd40*/  LOP3.LUT R5, R0, 0x7f, RZ, 0xc0, !PT ;  /* 0x0000007f00057812 */ /* 0x000fe200078ec0ff */
[----:B------:R-:W-:Y:S01]  /*1bd50*/  UMOV UR4, 0x400 ;  /* 0x0000040000047882 */ /* 0x000fe20000000000 */
[----:B------:R-:W-:Y:S01]  /*1bd60*/  BSSY B8, `(.L_x_8747) ;  /* 0x00007eb000087945 */ /* 0x000fe20003800000 */
[----:B------:R-:W-:Y:S01]  /*1bd70*/  IMAD.MOV.U32 R29, RZ, RZ, 0x1 ;  /* 0x00000001ff1d7424 */ /* 0x000fe200078e00ff */
[C---:B------:R-:W-:Y:S01]  /*1bd80*/  LOP3.LUT R3, R2.reuse, 0x1f8, RZ, 0xc0, !PT ;  /* 0x000001f802037812 */ /* 0x040fe200078ec0ff */
[----:B------:R-:W-:Y:S01]  /*1bd90*/  IMAD.SHL.U32 R36, R5, 0x8, RZ ;  /* 0x0000000805247824 */ /* 0x000fe200078e00ff */
[----:B------:R-:W-:Y:S01]  /*1bda0*/  LOP3.LUT R2, R2, 0x38, RZ, 0xc0, !PT ;  /* 0x0000003802027812 */ /* 0x000fe200078ec0ff */
[----:B------:R-:W-:Y:S01]  /*1bdb0*/  IMAD.MOV.U32 R19, RZ, RZ, RZ ;  /* 0x000000ffff137224 */ /* 0x000fe200078e00ff */
[----:B------:R-:W-:Y:S01]  /*1bdc0*/  LOP3.LUT R3, R3, 0x38, R0, 0x78, !PT ;  /* 0x0000003803037812 */ /* 0x000fe200078e7800 */
[----:B------:R-:W-:Y:S01]  /*1bdd0*/  IMAD.SHL.U32 R0, R0, 0x10, RZ ;  /* 0x0000001000007824 */ /* 0x000fe200078e00ff */
[----:B------:R-:W-:Y:S01]  /*1bde0*/  ULDC.64 UR38, c[0x0][0x198] ;  /* 0x0000660000267ab9 */ /* 0x000fe20000000a00 */
[----:B------:R-:W-:Y:S01]  /*1bdf0*/  IMAD.MOV.U32 R22, RZ, RZ, RZ ;  /* 0x000000ffff167224 */ /* 0x000fe200078e00ff */
[----:B------:R-:W-:Y:S01]  /*1be00*/  LOP3.LUT R36, R3, 0x200, R36, 0xf8, !PT ;  /* 0x0000020003247812 */ /* 0x000fe200078ef824 */
[----:B------:R-:W-:Y:S01]  /*1be10*/  IMAD.MOV.U32 R28, RZ, RZ, 0x1 ;  /* 0x00000001ff1c7424 */ /* 0x000fe200078e00ff */
[----:B------:R-:W-:Y:S01]  /*1be20*/  SHF.R.U32.HI R3, RZ, 0x3, R5 ;  /* 0x00000003ff037819 */ /* 0x000fe20000011605 */
[----:B------:R-:W-:-:S03]  /*1be30*/  ULDC UR36, c[0x0][0xc] ;  /* 0x0000030000247ab9 */ /* 0x000fc60000000800 */
[----:B------:R-:W-:Y:S02]  /*1be40*/  LOP3.LUT R3, R3, 0x70, R0, 0xf8, !PT ;  /* 0x0000007003037812 */ /* 0x000fe400078ef800 */
[C---:B------:R-:W-:Y:S01]  /*1be50*/  LOP3.LUT R0, R2.reuse, 0x40, RZ, 0xfc, !PT ;  /* 0x0000004002007812 */ /* 0x040fe200078efcff */
[----:B0-----:R-:W-:Y:S01]  /*1be60*/  ULEA UR4, UR5, UR4, 0x18 ;  /* 0x0000000405047291 */ /* 0x001fe2000f8ec03f */
[C---:B------:R-:W-:Y:S02]  /*1be70*/  LOP3.LUT R3, R2.reuse, 0xc0, RZ, 0xfc, !PT ;  /* 0x000000c002037812 */ /* 0x040fe400078efcff */
[C---:B------:R-:W-:Y:S02]  /*1be80*/  LOP3.LUT R0, R2.reuse, 0x100, RZ, 0xfc, !PT ;  /* 0x0000010002007812 */ /* 0x040fe400078efcff */
[C---:B------:R-:W-:Y:S01]  /*1be90*/  LOP3.LUT R3, R2.reuse, 0x180, RZ, 0xfc, !PT ;  /* 0x0000018002037812 */ /* 0x040fe200078efcff */
[----:B------:R-:W-:Y:S01]  /*1bea0*/  IMAD.U32 R18, RZ, RZ, UR4 ;  /* 0x00000004ff127e24 */ /* 0x000fe2000f8e00ff */
[----:B------:R-:W-:-:S03]  /*1beb0*/  LOP3.LUT R0, R2, 0x1c0, RZ, 0xfc, !PT ;  /* 0x000001c002007812 */ /* 0x000fc600078efcff */
[----:B------:R-:W-:Y:S01]  /*1bec0*/  IMAD R23, R36, 0x2, R18 ;  /* 0x0000000224177824 */ /* 0x000fe200078e0212 */
[----:B--2---:R-:W-:-:S05]  /*1bed0*/  LOP3.LUT R4, R4, 0x2, RZ, 0xfc, !PT ;  /* 0x0000000204047812 */ /* 0x004fca00078efcff */
[----:B------:R0:W-:Y:S04]  /*1bee0*/  STL [R1+0x50], R4 ;  /* 0x0000500401007387 */ /* 0x0001e80000100800 */
[----:B------:R1:W-:Y:S01]  /*1bef0*/  STL [R1+0x34], RZ ;  /* 0x000034ff01007387 */ /* 0x0003e20000100800 */
[C---:B0-----:R-:W-:Y:S02]  /*1bf00*/  LOP3.LUT R4, R2.reuse, 0x80, RZ, 0xfc, !PT ;  /* 0x0000008002047812 */ /* 0x041fe400078efcff */
[----:B-1----:R-:W-:-:S07]  /*1bf10*/  LOP3.LUT R4, R2, 0x140, RZ, 0xfc, !PT ;  /* 0x0000014002047812 */ /* 0x002fce00078efcff */
.L_x_8864:
        /* <DEDUP_REMOVED lines=50> */
[----:B---3--:R-:W-:Y:S06]  /*1c240*/  @P2 BRA `(.L_x_8748) ;  /* 0x0000000000142947 */ /* 0x008fec0003800000 */
[----:B------:R-:W-:Y:S05]  /*1c250*/  @!P0 BRA `(.L_x_8748) ;  /* 0x0000000000108947 */ /* 0x000fea0003800000 */
[----:B------:R-:W2:Y:S04]  /*1c260*/  LDG.E R7, desc[UR40][R2.64] ;  /* 0x0000002802077981 */ /* 0x000ea8000c1e1900 */
[----:B------:R-:W2:Y:S02]  /*1c270*/  LDG.E R2, desc[UR40][R2.64+0x4] ;  /* 0x0000042802027981 */ /* 0x000ea4000c1e1900 */
[----:B--2---:R-:W-:-:S05]  /*1c280*/  IMAD.IADD R10, R2, 0x1, -R7 ;  /* 0x00000001020a7824 */ /* 0x004fca00078e0a07 */
[----:B------:R1:W-:Y:S02]  /*1c290*/  STL [R1+0xc], R10 ;  /* 0x00000c0a01007387 */ /* 0x0003e40000100800 */
.L_x_8748:
        /* <DEDUP_REMOVED lines=14> */
.L_x_8749:
        /* <DEDUP_REMOVED lines=9> */
.L_x_8750:
[----:B0-----:R-:W2:Y:S01]  /*1c410*/  @P1 LDG.E R2, desc[UR40][R4.64] ;  /* 0x0000002804021981 */ /* 0x001ea2000c1e1900 */
[----:B------:R-:W0:Y:S03]  /*1c420*/  LDC R3, c[0x0][0x448] ;  /* 0x00011200ff037b82 */ /* 0x000e260000000800 */
[----:B------:R3:W2:Y:S01]  /*1c430*/  @P1 LDG.E R5, desc[UR40][R4.64+0x4] ;  /* 0x0000042804051981 */ /* 0x0006a2000c1e1900 */
[----:B-----5:R-:W-:Y:S01]  /*1c440*/  IMAD.IADD R9, R9, 0x1, -R34 ;  /* 0x0000000109097824 */ /* 0x020fe200078e0a22 */
[----:B------:R-:W-:Y:S01]  /*1c450*/  BSSY B0, `(.L_x_8751) ;  /* 0x0000035000007945 */ /* 0x000fe20003800000 */
[----:B------:R-:W-:Y:S02]  /*1c460*/  LOP3.LUT R33, R8, 0xff, RZ, 0xc0, !PT ;  /* 0x000000ff08217812 */ /* 0x000fe400078ec0ff */
[----:B0-----:R-:W-:-:S13]  /*1c470*/  ISETP.NE.AND P0, PT, R3, 0x1, PT ;  /* 0x000000010300780c */ /* 0x001fda0003f05270 */
[----:B---3--:R-:W0:Y:S08]  /*1c480*/  @P0 LDC R4, c[0x0][0x44c] ;  /* 0x00011300ff040b82 */ /* 0x008e300000000800 */
[----:B------:R-:W3:Y:S01]  /*1c490*/  @P0 LDC R3, c[0x0][0x450] ;  /* 0x00011400ff030b82 */ /* 0x000ee20000000800 */
[----:B--2---:R-:W-:Y:S02]  /*1c4a0*/  @P1 IMAD.IADD R6, R5, 0x1, -R2 ;  /* 0x0000000105061824 */ /* 0x004fe400078e0a02 */
[----:B------:R-:W-:-:S02]  /*1c4b0*/  IMAD.SHL.U32 R2, R25, 0x40, RZ ;  /* 0x0000004019027824 */ /* 0x000fc400078e00ff */
[----:B------:R-:W-:Y:S02]  /*1c4c0*/  IMAD.IADD R26, R9, 0x1, R6 ;  /* 0x00000001091a7824 */ /* 0x000fe400078e0206 */
[----:B------:R-:W-:-:S03]  /*1c4d0*/  VIADD R2, R2, 0x3f ;  /* 0x0000003f02027836 */ /* 0x000fc60000000000 */
[----:B------:R-:W-:Y:S01]  /*1c4e0*/  IADD3 R7, R26, 0x40, -R10 ;  /* 0x000000401a077810 */ /* 0x000fe20007ffe80a */
[----:B0-----:R-:W-:-:S05]  /*1c4f0*/  @P0 IMAD.HI.U32 R4, R2, R4, RZ ;  /* 0x0000000402040227 */ /* 0x001fca00078e00ff */
[----:B---3--:R-:W-:Y:S01]  /*1c500*/  @P0 SHF.R.U32.HI R2, RZ, R3, R4 ;  /* 0x00000003ff020219 */ /* 0x008fe20000011604 */
[----:B------:R-:W-:-:S04]  /*1c510*/  VIADD R3, R26, 0x3f ;  /* 0x0000003f1a037836 */ /* 0x000fc80000000000 */
[----:B------:R-:W-:Y:S01]  /*1c520*/  IMAD.IADD R2, R7, 0x1, R2 ;  /* 0x0000000107027824 */ /* 0x000fe200078e0202 */
[----:B------:R-:W-:-:S04]  /*1c530*/  SHF.R.S32.HI R4, RZ, 0x1f, R3 ;  /* 0x0000001fff047819 */ /* 0x000fc80000011403 */
[----:B------:R-:W-:Y:S02]  /*1c540*/  LEA.HI R4, R4, R3, RZ, 0x6 ;  /* 0x0000000304047211 */ /* 0x000fe400078f30ff */
[----:B------:R-:W-:Y:S02]  /*1c550*/  SHF.R.S32.HI R3, RZ, 0x1f, R2 ;  /* 0x0000001fff037819 */ /* 0x000fe40000011402 */
[----:B------:R-:W-:Y:S02]  /*1c560*/  SHF.R.S32.HI R5, RZ, 0x6, R4 ;  /* 0x00000006ff057819 */ /* 0x000fe40000011404 */
[----:B------:R-:W-:Y:S01]  /*1c570*/  LEA.HI R3, R3, R2, RZ, 0x6 ;  /* 0x0000000203037211 */ /* 0x000fe200078f30ff */
[----:B------:R-:W-:Y:S01]  /*1c580*/  IMAD.MOV.U32 R2, RZ, RZ, RZ ;  /* 0x000000ffff027224 */ /* 0x000fe200078e00ff */
        /* <DEDUP_REMOVED lines=33> */
.L_x_8752:
[----:B------:R-:W-:Y:S05]  /*1c7a0*/  BSYNC B0 ;  /* 0x0000000000007941 */ /* 0x000fea0003800000 */
.L_x_8751:
[-C--:B------:R-:W-:Y:S01]  /*1c7b0*/  IMAD R3, R33, R2.reuse, RZ ;  /* 0x0000000221037224 */ /* 0x080fe200078e02ff */
        /* <DEDUP_REMOVED lines=23> */
.L_x_8919:
[----:B-1----:R-:W-:Y:S02]  /*1c930*/  ISETP.NE.AND P0, PT, R14, RZ, PT ;  /* 0x000000ff0e00720c */ /* 0x002fe40003f05270 */
[----:B------:R-:W-:-:S11]  /*1c940*/  PLOP3.LUT P6, PT, PT, PT, PT, 0x8, 0x0 ;  /* 0x000000000000781c */ /* 0x000fd60003fce170 */
[----:B------:R-:W-:Y:S05]  /*1c950*/  @P0 BRA `(.L_x_8756) ;  /* 0x00000000000c0947 */ /* 0x000fea0003800000 */
[----:B------:R-:W-:-:S03]  /*1c960*/  UMOV UR4, 0xffffffff ;  /* 0xffffffff00047882 */ /* 0x000fc60000000000 */
[----:B------:R-:W-:Y:S05]  /*1c970*/  BRA.DIV UR4, `(.L_x_8757) ;  /* 0x0000008604ec7947 */ /* 0x000fea000b800000 */
[----:B------:R-:W-:-:S13]  /*1c980*/  ELECT P6, URZ, PT ;  /* 0x00000000003f782f */ /* 0x000fda00038c0000 */
.L_x_8756:
        /* <DEDUP_REMOVED lines=9> */
.L_x_8922:
[----:B------:R-:W-:Y:S05]  /*1ca20*/  BSYNC B1 ;  /* 0x0000000000017941 */ /* 0x000fea0003800000 */
.L_x_8758:
        /* <DEDUP_REMOVED lines=10> */
.L_x_8923:
[----:B------:R-:W-:Y:S05]  /*1cad0*/  BSYNC B2 ;  /* 0x0000000000027941 */ /* 0x000fea0003800000 */
.L_x_8762:
        /* <DEDUP_REMOVED lines=9> */
.L_x_8765:
[----:B------:R-:W-:Y:S05]  /*1cb70*/  BSYNC B2 ;  /* 0x0000000000027941 */ /* 0x000fea0003800000 */
.L_x_8764:
        /* <DEDUP_REMOVED lines=12> */
.L_x_8766:
        /* <DEDUP_REMOVED lines=13> */
.L_x_8924:
[----:B------:R-:W-:Y:S05]  /*1cd10*/  BSYNC B2 ;  /* 0x0000000000027941 */ /* 0x000fea0003800000 */
.L_x_8767:
        /* <DEDUP_REMOVED lines=11> */
.L_x_8770:
[----:B------:R-:W-:Y:S05]  /*1cdd0*/  BSYNC B2 ;  /* 0x0000000000027941 */ /* 0x000fea0003800000 */
.L_x_8769:
        /* <DEDUP_REMOVED lines=9> */
.L_x_8771:
        /* <DEDUP_REMOVED lines=15> */
.L_x_8772:
        /* <DEDUP_REMOVED lines=15> */
.L_x_8773:
        /* <DEDUP_REMOVED lines=15> */
.L_x_8774:
        /* <DEDUP_REMOVED lines=15> */
.L_x_8775:
        /* <DEDUP_REMOVED lines=15> */
.L_x_8776:
        /* <DEDUP_REMOVED lines=15> */
.L_x_8777:
        /* <DEDUP_REMOVED lines=15> */
.L_x_8778:
        /* <DEDUP_REMOVED lines=10> */
.L_x_8761:
[----:B------:R-:W-:Y:S05]  /*1d5a0*/  BSYNC B1 ;  /* 0x0000000000017941 */ /* 0x000fea0003800000 */
.L_x_8760:
        /* <DEDUP_REMOVED lines=9> */
.L_x_8798:
        /* <DEDUP_REMOVED lines=11> */
.L_x_8925:
[----:B------:R-:W-:Y:S05]  /*1d6f0*/  BSYNC B2 ;  /* 0x0000000000027941 */ /* 0x000fea0003800000 */
.L_x_8781:
        /* <DEDUP_REMOVED lines=9> */
.L_x_8784:
[----:B------:R-:W-:Y:S05]  /*1d790*/  BSYNC B2 ;  /* 0x0000000000027941 */ /* 0x000fea0003800000 */
.L_x_8783:
        /* <DEDUP_REMOVED lines=11> */
.L_x_8785:
        /* <DEDUP_REMOVED lines=13> */
.L_x_8926:
[----:B------:R-:W-:Y:S05]  /*1d920*/  BSYNC B2 ;  /* 0x0000000000027941 */ /* 0x000fea0003800000 */
.L_x_8786:
        /* <DEDUP_REMOVED lines=11> */
.L_x_8789:
[----:B------:R-:W-:Y:S05]  /*1d9e0*/  BSYNC B2 ;  /* 0x0000000000027941 */ /* 0x000fea0003800000 */
.L_x_8788:
        /* <DEDUP_REMOVED lines=9> */
.L_x_8790:
        /* <DEDUP_REMOVED lines=15> */
.L_x_8791:
        /* <DEDUP_REMOVED lines=15> */
.L_x_8792:
        /* <DEDUP_REMOVED lines=15> */
.L_x_8793:
        /* <DEDUP_REMOVED lines=15> */
.L_x_8794:
        /* <DEDUP_REMOVED lines=15> */
.L_x_8795:
        /* <DEDUP_REMOVED lines=15> */
.L_x_8796:
        /* <DEDUP_REMOVED lines=15> */
.L_x_8797:
        /* <DEDUP_REMOVED lines=10> */
.L_x_8780:
[----:B------:R-:W-:Y:S05]  /*1e1b0*/  BSYNC B1 ;  /* 0x0000000000017941 */ /* 0x000fea0003800000 */
.L_x_8779:
        /* <DEDUP_REMOVED lines=8> */
.L_x_8754:
[----:B------:R-:W-:Y:S05]  /*1e240*/  BSYNC B0 ;  /* 0x0000000000007941 */ /* 0x000fea0003800000 */
.L_x_8753:
        /* <DEDUP_REMOVED lines=46> */
.L_x_8800:
[----:B------:R-:W-:Y:S05]  /*1e530*/  BSYNC B0 ;  /* 0x0000000000007941 */ /* 0x000fea0003800000 */
.L_x_8799:
        /* <DEDUP_REMOVED lines=23> */
.L_x_8802:
        /* <DEDUP_REMOVED lines=20> */
.L_x_8805:
[----:B------:R-:W-:Y:S05]  /*1e7f0*/  BSYNC B6 ;  /* 0x0000000000067941 */ /* 0x000fea0003800000 */
.L_x_8804:
        /* <DEDUP_REMOVED lines=20> */
.L_x_8808:
        /* <DEDUP_REMOVED lines=15> */
.L_x_8807:
[----:B------:R-:W-:Y:S05]  /*1ea30*/  BSYNC B6 ;  /* 0x0000000000067941 */ /* 0x000fea0003800000 */
.L_x_8806:
[----:B------:R-:W2:Y:S01]  /*1ea40*/  LDL R21, [R1+0x30] ;  /* 0x0000300001157983 */ /* 0x000ea20000100800 */
[----:B------:R-:W-:Y:S01]  /*1ea50*/  ULDC.64 UR4, c[0x0][0xaf0] ;  /* 0x0002bc0000047ab9 */ /* 0x000fe20000000a00 */
[----:B------:R-:W0:Y:S01]  /*1ea60*/  LDC R9, c[0x0][0x430] ;  /* 0x00010c00ff097b82 */ /* 0x000e220000000800 */
[----:B------:R-:W-:Y:S01]  /*1ea70*/  ISETP.NE.U32.AND P0, PT, RZ, UR4, PT ;  /* 0x00000004ff007c0c */ /* 0x000fe2000bf05070 */
[----:B------:R-:W1:Y:S03]  /*1ea80*/  S2R R20, SR_TID.X ;  /* 0x0000000000147919 */ /* 0x000e660000002100 */
[----:B------:R-:W-:-:S13]  /*1ea90*/  ISETP.NE.AND.EX P0, PT, RZ, UR5, PT, P0 ;  /* 0x00000005ff007c0c */ /* 0x000fda000bf05300 */
[----:B------:R-:W-:Y:S01]  /*1eaa0*/  @P0 IADD3 R2, P1, R31, UR4, RZ ;  /* 0x000000041f020c10 */ /* 0x000fe2000ff3e0ff */
[----:B------:R-:W-:-:S03]  /*1eab0*/  ULDC UR4, c[0x0][0x320] ;  /* 0x0000c80000047ab9 */ /* 0x000fc60000000800 */
[----:B------:R-:W-:-:S05]  /*1eac0*/  @P0 IADD3.X R3, R32, UR5, RZ, P1, !PT ;  /* 0x0000000520030c10 */ /* 0x000fca0008ffe4ff */
[----:B------:R3:W4:Y:S01]  /*1ead0*/  @P0 LDG.E R30, desc[UR40][R2.64] ;  /* 0x00000028021e0981 */ /* 0x000722000c1e1900 */
[----:B-1----:R-:W-:-:S04]  /*1eae0*/  LOP3.LUT R20, R20, 0x7f, RZ, 0xc0, !PT ;  /* 0x0000007f14147812 */ /* 0x002fc800078ec0ff */
[----:B------:R-:W-:Y:S02]  /*1eaf0*/  SHF.R.U32.HI R35, RZ, 0x3, R20 ;  /* 0x00000003ff237819 */ /* 0x000fe40000011614 */
[----:B------:R-:W1:Y:S02]  /*1eb00*/  S2R R20, SR_TID.X ;  /* 0x0000000000147919 */ /* 0x000e640000002100 */
[----:B-1----:R-:W-:-:S05]  /*1eb10*/  IMAD.SHL.U32 R20, R20, 0x10, RZ ;  /* 0x0000001014147824 */ /* 0x002fca00078e00ff */
[----:B------:R-:W-:Y:S02]  /*1eb20*/  LOP3.LUT R20, R35, 0x70, R20, 0xf8, !PT ;  /* 0x0000007023147812 */ /* 0x000fe400078ef814 */
[----:B------:R-:W1:Y:S01]  /*1eb30*/  S2R R35, SR_TID.X ;  /* 0x0000000000237919 */ /* 0x000e620000002100 */
[----:B0-----:R-:W-:Y:S01]  /*1eb40*/  ISETP.NE.AND P1, PT, R9, 0x1, PT ;  /* 0x000000010900780c */ /* 0x001fe20003f25270 */
[----:B------:R-:W0:-:S12]  /*1eb50*/  S2R R4, SR_TID.X ;  /* 0x0000000000047919 */ /* 0x000e180000002100 */
[----:B---3--:R-:W3:Y:S08]  /*1eb60*/  @P1 LDC R3, c[0x0][0x434] ;  /* 0x00010d00ff031b82 */ /* 0x008ef00000000800 */
[----:B------:R-:W5:Y:S01]  /*1eb70*/  @P1 LDC R2, c[0x0][0x438] ;  /* 0x00010e00ff021b82 */ /* 0x000f620000000800 */
[----:B-1----:R-:W-:-:S05]  /*1eb80*/  IMAD.SHL.U32 R35, R35, 0x8, RZ ;  /* 0x0000000823237824 */ /* 0x002fca00078e00ff */
[----:B------:R-:W-:-:S04]  /*1eb90*/  LOP3.LUT R35, R35, 0x38, RZ, 0xc0, !PT ;  /* 0x0000003823237812 */ /* 0x000fc800078ec0ff */
[----:B------:R-:W-:-:S04]  /*1eba0*/  LOP3.LUT R35, R35, 0x40, RZ, 0xfc, !PT ;  /* 0x0000004023237812 */ /* 0x000fc800078efcff */
[----:B------:R-:W-:Y:S02]  /*1ebb0*/  ISETP.GE.AND P2, PT, R35, UR4, PT ;  /* 0x0000000423007c0c */ /* 0x000fe4000bf46270 */
[----:B------:R-:W1:Y:S01]  /*1ebc0*/  S2R R35, SR_TID.X ;  /* 0x0000000000237919 */ /* 0x000e620000002100 */
[----:B0-----:R-:W-:Y:S01]  /*1ebd0*/  IMAD.SHL.U32 R4, R4, 0x8, RZ ;  /* 0x0000000804047824 */ /* 0x001fe200078e00ff */
[----:B------:R-:W-:-:S04]  /*1ebe0*/  LOP3.LUT R16, R16, 0xffffffbf, RZ, 0xc0, !PT ;  /* 0xffffffbf10107812 */ /* 0x000fc800078ec0ff */
[----:B------:R-:W-:Y:S02]  /*1ebf0*/  LOP3.LUT R4, R4, 0x38, RZ, 0xc0, !PT ;  /* 0x0000003804047812 */ /* 0x000fe400078ec0ff */
[----:B------:R-:W-:Y:S02]  /*1ec00*/  SEL R8, RZ, 0xffffffff, P2 ;  /* 0xffffffffff087807 */ /* 0x000fe40001000000 */
[----:B------:R-:W-:Y:S02]  /*1ec10*/  LOP3.LUT R4, R4, 0x80, RZ, 0xfc, !PT ;  /* 0x0000008004047812 */ /* 0x000fe400078efcff */
[----:B------:R-:W-:Y:S01]  /*1ec20*/  @P2 LOP3.LUT R16, R16, 0x40, RZ, 0xfc, !PT ;  /* 0x0000004010102812 */ /* 0x000fe200078efcff */
[----:B------:R-:W-:Y:S01]  /*1ec30*/  IMAD.SHL.U32 R8, R8, 0x2, RZ ;  /* 0x0000000208087824 */ /* 0x000fe200078e00ff */
[----:B------:R-:W-:Y:S01]  /*1ec40*/  ISETP.GE.AND P2, PT, R4, UR4, PT ;  /* 0x0000000404007c0c */ /* 0x000fe2000bf46270 */
[----:B-1----:R-:W-:-:S05]  /*1ec50*/  IMAD.SHL.U32 R35, R35, 0x8, RZ ;  /* 0x0000000823237824 */ /* 0x002fca00078e00ff */
[----:B------:R-:W-:-:S04]  /*1ec60*/  LOP3.LUT R35, R35, 0x38, RZ, 0xc0, !PT ;  /* 0x0000003823237812 */ /* 0x000fc800078ec0ff */
[----:B------:R-:W-:Y:S02]  /*1ec70*/  LOP3.LUT R35, R35, 0xc0, RZ, 0xfc, !PT ;  /* 0x000000c023237812 */ /* 0x000fe400078efcff */
[----:B------:R-:W-:Y:S02]  /*1ec80*/  LOP3.LUT R16, R16, 0xffffff7f, RZ, 0xc0, !PT ;  /* 0xffffff7f10107812 */ /* 0x000fe400078ec0ff */
[----:B--2---:R-:W-:Y:S02]  /*1ec90*/  LEA R31, R21, 0xffffffc0, 0x6 ;  /* 0xffffffc0151f7811 */ /* 0x004fe400078e30ff */
[----:B------:R-:W0:Y:S03]  /*1eca0*/  S2R R21, SR_TID.X ;  /* 0x0000000000157919 */ /* 0x000e260000002100 */
[----:B------:R-:W-:-:S05]  /*1ecb0*/  IMAD.IADD R0, R20, 0x1, R31 ;  /* 0x0000000114007824 */ /* 0x000fca00078e021f */
[C---:B------:R-:W-:Y:S01]  /*1ecc0*/  ISETP.GE.AND P0, PT, R0.reuse, R26, PT ;  /* 0x0000001a0000720c */ /* 0x040fe20003f06270 */
[----:B------:R-:W-:-:S03]  /*1ecd0*/  IMAD.IADD R0, R0, 0x1, R34 ;  /* 0x0000000100007824 */ /* 0x000fc600078e0222 */
[----:B------:R-:W-:Y:S01]  /*1ece0*/  ISETP.GT.U32.OR P0, PT, R20, 0x3f, P0 ;  /* 0x0000003f1400780c */ /* 0x000fe20000704470 */
[----:B---3--:R-:W-:-:S04]  /*1ecf0*/  @P1 IMAD.HI.U32 R3, R0, R3, RZ ;  /* 0x0000000300031227 */ /* 0x008fc800078e00ff */
[----:B------:R-:W-:Y:S01]  /*1ed00*/  IMAD.MOV.U32 R6, RZ, RZ, R0 ;  /* 0x000000ffff067224 */ /* 0x000fe200078e0000 */
[----:B-----5:R-:W-:-:S07]  /*1ed10*/  @P1 SHF.R.U32.HI R6, RZ, R2, R3 ;  /* 0x00000002ff061219 */ /* 0x020fce0000011603 */
[----:B------:R-:W1:Y:S01]  /*1ed20*/  @!P0 LDC.64 R2, c[0x0][0x428] ;  /* 0x00010a00ff028b82 */ /* 0x000e620000000a00 */
[----:B0-----:R-:W-:-:S05]  /*1ed30*/  IMAD.SHL.U32 R21, R21, 0x8, RZ ;  /* 0x0000000815157824 */ /* 0x001fca00078e00ff */
        /* <DEDUP_REMOVED lines=11> */
[----:B-1----:R-:W-:-:S04]  /*1edf0*/  @!P0 IMAD R7, R35, R2, RZ ;  /* 0x0000000223078224 */ /* 0x002fc800078e02ff */
        /* <DEDUP_REMOVED lines=47> */
[----:B------:R-:W-:Y:S05]  /*1f0f0*/  BRA.DIV UR5, `(.L_x_8809) ;  /* 0x0000006205907947 */ /* 0x000fea000b800000 */
.L_x_8929:
[----:B0-----:R-:W2:Y:S01]  /*1f100*/  LDL R0, [R1+0x50] ;  /* 0x0000500001007983 */ /* 0x001ea20000100800 */
[----:B------:R-:W-:Y:S02]  /*1f110*/  ISETP.GT.U32.AND P1, PT, R20, 0x3f, PT ;  /* 0x0000003f1400780c */ /* 0x000fe40003f24070 */
[----:B------:R-:W-:Y:S02]  /*1f120*/  LOP3.LUT R16, R16, 0xfffffeff, RZ, 0xc0, !PT ;  /* 0xfffffeff10107812 */ /* 0x000fe400078ec0ff */
[----:B------:R-:W-:Y:S02]  /*1f130*/  LOP3.LUT R32, R5, R32, RZ, 0xfc, !PT ;  /* 0x0000002005207212 */ /* 0x000fe400078efcff */
[----:B------:R-:W-:-:S07]  /*1f140*/  LOP3.LUT R16, R16, 0xfffffffe, RZ, 0xc0, !PT ;  /* 0xfffffffe10107812 */ /* 0x000fce00078ec0ff */
[----:B------:R-:W-:Y:S02]  /*1f150*/  @P1 LOP3.LUT R16, R16, 0x1, RZ, 0xfc, !PT ;  /* 0x0000000110101812 */ /* 0x000fe400078efcff */
[----:B--2---:R-:W-:-:S13]  /*1f160*/  ISETP.NE.AND P0, PT, R0, 0x3, PT ;  /* 0x000000030000780c */ /* 0x004fda0003f05270 */
[----:B------:R-:W-:Y:S01]  /*1f170*/  @P0 LOP3.LUT R16, R16, 0x100, RZ, 0xfc, !PT ;  /* 0x0000010010100812 */ /* 0x000fe200078efcff */
[----:B------:R-:W-:Y:S06]  /*1f180*/  @!P0 BRA `(.L_x_8810) ;  /* 0x0000000000048947 */ /* 0x000fec0003800000 */
[----:B------:R-:W-:Y:S01]  /*1f190*/  BPT.TRAP 0x1 ;  /* 0x000000040000795c */ /* 0x000fe20000300000 */
.L_x_8810:
[----:B------:R-:W0:Y:S01]  /*1f1a0*/  S2R R0, SR_TID.X ;  /* 0x0000000000007919 */ /* 0x000e220000002100 */
        /* <DEDUP_REMOVED lines=8> */
.L_x_8930:
[----:B------:R-:W-:Y:S05]  /*1f230*/  BSYNC B0 ;  /* 0x0000000000007941 */ /* 0x000fea0003800000 */
.L_x_8811:
        /* <DEDUP_REMOVED lines=62> */
.L_x_8940:
        /* <DEDUP_REMOVED lines=10> */
.L_x_8814:
        /* <DEDUP_REMOVED lines=11> */
.L_x_8815:
        /* <DEDUP_REMOVED lines=34> */
.L_x_8817:
[----:B------:R-:W-:Y:S05]  /*1f990*/  BSYNC B6 ;  /* 0x0000000000067941 */ /* 0x000fea0003800000 */
.L_x_8816:
        /* <DEDUP_REMOVED lines=76> */
[----:B------:R-:W1:Y:S04]  /*1fe60*/  SHFL.IDX PT, R4, R3, 0x1, 0x181f ;  /* 0x00381f0003047f89 */ /* 0x000e6800000e0000 */
[----:B------:R-:W-:Y:S01]  /*1fe70*/  SHFL.IDX PT, R3, R3, 0x3, 0x181f ;  /* 0x00781f0003037f89 */ /* 0x000fe200000e0000 */
        /* <DEDUP_REMOVED lines=14> */
[----:B-1----:R0:W-:Y:S02]  /*1ff60*/  @!P0 LDGSTS.E.BYPASS.LTC128B.128 [R23+0x21400], desc[UR40][R4.64], !P1 ;  /* 0x2140000004178fae */ /* 0x0021e4000c901d68 */
.L_x_8949:
[----:B01----:R-:W-:-:S05]  /*1ff70*/  VIADD R4, R25, 0x30 ;  /* 0x0000003019047836 */ /* 0x003fca0000000000 */
[----:B------:R-:W-:Y:S01]  /*1ff80*/  ISETP.GE.AND P0, PT, R4, R2, PT ;  /* 0x000000020400720c */ /* 0x000fe20003f06270 */
[----:B------:R0:W-:-:S12]  /*1ff90*/  STL [R1+0x2c], R4 ;  /* 0x00002c0401007387 */ /* 0x0001d80000100800 */
[----:B------:R-:W-:-:S05]  /*1ffa0*/  @!P0 LEA R2, P2, R7, R0, 0x1 ;  /* 0x0000000007028211 */ /* 0x000fca00078408ff */
[----:B------:R-:W-:-:S05]  /*1ffb0*/  @!P0 IMAD.X R3, RZ, RZ, R3, P2 ;  /* 0x000000ffff038224 */ /* 0x000fca00010e0603 */
[----:B------:R-:W-:Y:S01]  /*1ffc0*/  @!PT LDS RZ, [RZ] ;  /* 0x00000000fffff984 */ /* 0x000fe20000000800 */
[----:B------:R-:W-:Y:S01]  /*1ffd0*/  @!PT LDS RZ, [RZ] ;  /* 0x00000000fffff984 */ /* 0x000fe20000000800 */
[----:B------:R-:W-:Y:S01]  /*1ffe0*/  @!PT LDS RZ, [RZ] ;  /* 0x00000000fffff984 */ /* 0x000fe20000000800 */
[----:B------:R0:W-:Y:S01]  /*1fff0*/  @!P0 LDGSTS.E.BYPASS.LTC128B.128 [R23+0x21c00], desc[UR40][R2.64], !P1 ;  /* 0x21c0000002178fae */ /* 0x0001e2000c901d68 */
[----:B------:R-:W-:Y:S01]  /*20000*/  PLOP3.LUT P0, PT, PT, PT, PT, 0x80, 0x0 ;  /* 0x000000000000781c */ /* 0x000fe20003f0f070 */
[----:B------:R-:W-:-:S12]  /*20010*/  NOP ;  /* 0x0000000000007918 */ /* 0x000fd80000000000 */
.L_x_8819:
        /* <DEDUP_REMOVED lines=28> */
.L_x_8821:
[----:B------:R-:W-:Y:S05]  /*201e0*/  BSYNC B6 ;  /* 0x0000000000067941 */ /* 0x000fea0003800000 */
.L_x_8820:
        /* <DEDUP_REMOVED lines=11> */
[----:B0-----:R-:W-:-:S04]  /*202a0*/  SHF.L.U32 R8, R8, 0x3, RZ ;  /* 0x0000000308087819 */ /* 0x001fc800000006ff */
        /* <DEDUP_REMOVED lines=179> */
.L_x_8959:
[----:B------:R-:W2:Y:S01]  /*20de0*/  LDL.LU R3, [R1+0x2c] ;  /* 0x00002c0001037983 */ /* 0x000ea20000300800 */
[----:B------:R-:W-:Y:S01]  /*20df0*/  BSSY B0, `(.L_x_8823) ;  /* 0x0000019000007945 */ /* 0x000fe20003800000 */
[----:B--2---:R-:W-:-:S13]  /*20e00*/  ISETP.GE.AND P0, PT, R3, R6, PT ;  /* 0x000000060300720c */ /* 0x004fda0003f06270 */
[----:B------:R-:W-:Y:S05]  /*20e10*/  @P0 BRA `(.L_x_8824) ;  /* 0x0000000000580947 */ /* 0x000fea0003800000 */
[----:B------:R-:W-:Y:S02]  /*20e20*/  LOP3.LUT R0, R0, 0x40, RZ, 0xc0, !PT ;  /* 0x0000004000007812 */ /* 0x000fe400078ec0ff */
[----:B------:R-:W-:Y:S02]  /*20e30*/  LOP3.LUT P6, RZ, R16, 0x800, RZ, 0xc0, !PT ;  /* 0x0000080010ff7812 */ /* 0x000fe400078cc0ff */
        /* <DEDUP_REMOVED lines=20> */
.L_x_8824:
[----:B------:R-:W-:Y:S05]  /*20f80*/  BSYNC B0 ;  /* 0x0000000000007941 */ /* 0x000fea0003800000 */
.L_x_8823:
[----:B------:R-:W-:Y:S01]  /*20f90*/  NOP ;  /* 0x0000000000007918 */ /* 0x000fe20000000000 */
[----:B------:R-:W-:-:S13]  /*20fa0*/  PLOP3.LUT P0, PT, PT, PT, PT, 0x80, 0x0 ;  /* 0x000000000000781c */ /* 0x000fda0003f0f070 */
.L_x_8825:
        /* <DEDUP_REMOVED lines=18> */
.L_x_8960:
[----:B------:R-:W-:Y:S05]  /*210d0*/  BSYNC B0 ;  /* 0x0000000000007941 */ /* 0x000fea0003800000 */
.L_x_8826:
[----:B------:R-:W2:Y:S02]  /*210e0*/  LDL R2, [R1+0x50] ;  /* 0x0000500001027983 */ /* 0x000ea40000100800 */
[----:B--2---:R-:W-:-:S13]  /*210f0*/  ISETP.NE.AND P0, PT, R2, 0x3, PT ;  /* 0x000000030200780c */ /* 0x004fda0003f05270 */
[----:B------:R-:W-:Y:S05]  /*21100*/  @!P0 BRA `(.L_x_8828) ;  /* 0x0000000000048947 */ /* 0x000fea0003800000 */
[----:B------:R-:W-:Y:S01]  /*21110*/  BPT.TRAP 0x1 ;  /* 0x000000040000795c */ /* 0x000fe20000300000 */
.L_x_8828:
[----:B-1----:R-:W-:Y:S01]  /*21120*/  SHF.L.U32 R0, R28, 0x1f, RZ ;  /* 0x0000001f1c007819 */ /* 0x002fe200000006ff */
[----:B------:R-:W-:Y:S03]  /*21130*/  BSSY B0, `(.L_x_8829) ;  /* 0x0000003000007945 */ /* 0x000fe60003800000 */
[----:B------:R-:W1:Y:S02]  /*21140*/  SYNCS.PHASECHK.TRANS64.TRYWAIT P0, [R26+URZ+0x38860], R0 ;  /* 0x038860001a0075a7 */ /* 0x000e64000800017f */
[----:B-1----:R-:W-:Y:S05]  /*21150*/  @!P0 BRA `(.L_x_8830) ;  /* 0x0000005800248947 */ /* 0x002fea0003800000 */
.L_x_8961:
[----:B------:R-:W-:Y:S05]  /*21160*/  BSYNC B0 ;  /* 0x0000000000007941 */ /* 0x000fea0003800000 */
.L_x_8829:
        /* <DEDUP_REMOVED lines=109> */
.L_x_8971:
        /* <DEDUP_REMOVED lines=34> */
.L_x_8832:
        /* <DEDUP_REMOVED lines=11> */
.L_x_8833:
        /* <DEDUP_REMOVED lines=11> */
.L_x_8848:
        /* <DEDUP_REMOVED lines=38> */
[----:B------:R-:W-:Y:S02]  /*21e20*/  ISETP.GT.AND P3, PT, R2, R33, PT ;  /* 0x000000210200720c */ /* 0x000fe40003f64270 */
[----:B--2---:R-:W-:-:S13]  /*21e30*/  ISETP.NE.AND P1, PT, R10, 0x3, PT ;  /* 0x000000030a00780c */ /* 0x004fda0003f25270 */
[----:B0-----:R-:W-:Y:S05]  /*21e40*/  @!P1 BRA `(.L_x_8836) ;  /* 0x0000000000049947 */ /* 0x001fea0003800000 */
[----:B------:R-:W-:Y:S01]  /*21e50*/  BPT.TRAP 0x1 ;  /* 0x000000040000795c */ /* 0x000fe20000300000 */
.L_x_8836:
[----:B------:R-:W-:Y:S01]  /*21e60*/  IMAD R6, R22, 0x8, R18 ;  /* 0x0000000816067824 */ /* 0x000fe200078e0212 */
[----:B------:R-:W-:Y:S01]  /*21e70*/  SHF.L.U32 R25, R28, 0x1f, RZ ;  /* 0x0000001f1c197819 */ /* 0x000fe200000006ff */
[----:B------:R-:W-:Y:S01]  /*21e80*/  BSSY B1, `(.L_x_8837) ;  /* 0x0000004000017945 */ /* 0x000fe20003800000 */
[----:B------:R-:W-:Y:S02]  /*21e90*/  SHF.R.S32.HI R9, RZ, 0x1f, R5 ;  /* 0x0000001fff097819 */ /* 0x000fe40000011405 */
[----:B------:R-:W0:Y:S02]  /*21ea0*/  SYNCS.PHASECHK.TRANS64.TRYWAIT P0, [R6+URZ+0x38840], R25 ;  /* 0x03884019060075a7 */ /* 0x000e24000800017f */
[----:B0-----:R-:W-:Y:S05]  /*21eb0*/  @!P0 BRA `(.L_x_8838) ;  /* 0x0000005400088947 */ /* 0x001fea0003800000 */
.L_x_8972:
[----:B------:R-:W-:Y:S05]  /*21ec0*/  BSYNC B1 ;  /* 0x0000000000017941 */ /* 0x000fea0003800000 */
.L_x_8837:
        /* <DEDUP_REMOVED lines=40> */
.L_x_8982:
        /* <DEDUP_REMOVED lines=8> */
.L_x_8840:
        /* <DEDUP_REMOVED lines=11> */
.L_x_8841:
[----:B------:R2:W-:Y:S01]  /*22280*/  SYNCS.ARRIVE.TRANS64.A1T0 RZ, [R6+URZ+0x38830], RZ ;  /* 0x038830ff06ff79a7 */ /* 0x0005e2000810003f */
[----:B------:R-:W-:Y:S05]  /*22290*/  @!P2 BRA `(.L_x_8842) ;  /* 0x000000000004a947 */ /* 0x000fea0003800000 */
[----:B------:R-:W-:Y:S01]  /*222a0*/  BPT.TRAP 0x1 ;  /* 0x000000040000795c */ /* 0x000fe20000300000 */
.L_x_8842:
[----:B------:R-:W3:Y:S01]  /*222b0*/  SYNCS.PHASECHK.TRANS64.TRYWAIT P0, [R6+URZ+0x38860], R25 ;  /* 0x03886019060075a7 */ /* 0x000ee2000800017f */
[----:B------:R-:W-:Y:S04]  /*222c0*/  BSSY B1, `(.L_x_8843) ;  /* 0x0000002000017945 */ /* 0x000fe80003800000 */
[----:B---3--:R-:W-:Y:S05]  /*222d0*/  @!P0 BRA `(.L_x_8844) ;  /* 0x0000005400308947 */ /* 0x008fea0003800000 */
.L_x_8983:
[----:B------:R-:W-:Y:S05]  /*222e0*/  BSYNC B1 ;  /* 0x0000000000017941 */ /* 0x000fea0003800000 */
.L_x_8843:
        /* <DEDUP_REMOVED lines=79> */
.L_x_8993:
        /* <DEDUP_REMOVED lines=25> */
.L_x_8846:
        /* <DEDUP_REMOVED lines=11> */
.L_x_8847:
[----:B------:R1:W-:Y:S01]  /*22a20*/  SYNCS.ARRIVE.TRANS64.A1T0 RZ, [R6+URZ+0x38850], RZ ;  /* 0x038850ff06ff79a7 */ /* 0x0003e2000810003f */
[----:B------:R-:W-:Y:S05]  /*22a30*/  @P3 BRA `(.L_x_8848) ;  /* 0xfffffff000603947 */ /* 0x000fea000383ffff */
.L_x_8835:
[----:B------:R-:W-:Y:S05]  /*22a40*/  BSYNC B0 ;  /* 0x0000000000007941 */ /* 0x000fea0003800000 */
.L_x_8834:
        /* <DEDUP_REMOVED lines=21> */
.L_x_8850:
[----:B------:R-:W-:Y:S05]  /*22ba0*/  BSYNC B0 ;  /* 0x0000000000007941 */ /* 0x000fea0003800000 */
.L_x_8849:
[----:B------:R-:W-:-:S07]  /*22bb0*/  SEL R22, R22, RZ, P0 ;  /* 0x000000ff16167207 */ /* 0x000fce0000000000 */
.L_x_8803:
[----:B------:R-:W-:Y:S05]  /*22bc0*/  BSYNC B7 ;  /* 0x0000000000077941 */ /* 0x000fea0003800000 */
.L_x_8801:
        /* <DEDUP_REMOVED lines=8> */
[----:B---3--:R3:W4:Y:S01]  /*22c50*/  LDS.128 R24, [R18+0x388d0] ;  /* 0x0388d00012187984 */ /* 0x0087220000000c00 */
[----:B------:R-:W-:Y:S06]  /*22c60*/  BAR.ARV 0x4, 0x180 ;  /* 0x0106000000007b1d */ /* 0x000fec0000002000 */
[----:B------:R-:W-:Y:S05]  /*22c70*/  BRA `(.L_x_8852) ;  /* 0x0000000c00d87947 */ /* 0x000fea0003800000 */
.L_x_8851:
        /* <DEDUP_REMOVED lines=14> */
[----:B---3--:R-:W-:Y:S01]  /*22d60*/  IMAD.MOV.U32 R25, RZ, RZ, RZ ;  /* 0x000000ffff197224 */ /* 0x008fe200078e00ff */
[C---:B------:R-:W-:Y:S01]  /*22d70*/  ISETP.GE.U32.AND P2, PT, R8.reuse, 0x2, PT ;  /* 0x000000020800780c */ /* 0x040fe20003f46070 */
[----:B------:R-:W-:Y:S01]  /*22d80*/  IMAD.MOV.U32 R5, RZ, RZ, RZ ;  /* 0x000000ffff057224 */ /* 0x000fe200078e00ff */
[C---:B------:R-:W-:Y:S01]  /*22d90*/  ISETP.GE.U32.AND P3, PT, R8.reuse, 0x4, PT ;  /* 0x000000040800780c */ /* 0x040fe20003f66070 */
[----:B------:R-:W-:Y:S01]  /*22da0*/  SHFL.IDX PT, R0, R24, RZ, 0x1f ;  /* 0x00001fff18007589 */ /* 0x000fe200000e0000 */
[C---:B------:R-:W-:Y:S02]  /*22db0*/  ISETP.GE.U32.AND P4, PT, R8.reuse, 0x8, PT ;  /* 0x000000080800780c */ /* 0x040fe40003f86070 */
[----:B------:R-:W-:Y:S01]  /*22dc0*/  ISETP.GE.U32.AND P5, PT, R8, 0x10, PT ;  /* 0x000000100800780c */ /* 0x000fe20003fa6070 */
[----:B-12---:R0:W-:Y:S02]  /*22dd0*/  SHFL.IDX PT, R6, R24, 0x1, 0x1f ;  /* 0x00201f0018067f89 */ /* 0x0061e400000e0000 */
        /* <DEDUP_REMOVED lines=21> */
.L_x_9003:
[----:B------:R-:W-:Y:S02]  /*22f30*/  ULDC UR4, c[0x0][0xd38] ;  /* 0x00034e0000047ab9 */ /* 0x000fe40000000800 */
[----:B------:R-:W-:-:S04]  /*22f40*/  IMAD.U32 R4, RZ, RZ, UR4 ;  /* 0x00000004ff047e24 */ /* 0x000fc8000f8e00ff */
[----:B-1----:R-:W-:-:S04]  /*22f50*/  IMAD R3, R14, R4, RZ ;  /* 0x000000040e037224 */ /* 0x002fc800078e02ff */
[----:B------:R-:W-:-:S05]  /*22f60*/  IMAD.IADD R6, R6, 0x1, R3 ;  /* 0x0000000106067824 */ /* 0x000fca00078e0203 */
[----:B------:R-:W-:-:S13]  /*22f70*/  ISETP.GT.AND P6, PT, R6, R0, PT ;  /* 0x000000000600720c */ /* 0x000fda0003fc4270 */
[----:B------:R-:W-:Y:S05]  /*22f80*/  @P6 BRA `(.L_x_8854) ;  /* 0x0000000000a46947 */ /* 0x000fea0003800000 */
.L_x_8857:
        /* <DEDUP_REMOVED lines=35> */
.L_x_9011:
[----:B------:R-:W-:Y:S02]  /*231c0*/  ULDC UR4, c[0x0][0xd38] ;  /* 0x00034e0000047ab9 */ /* 0x000fe40000000800 */
[----:B------:R-:W-:-:S04]  /*231d0*/  IMAD.U32 R4, RZ, RZ, UR4 ;  /* 0x00000004ff047e24 */ /* 0x000fc8000f8e00ff */
[----:B-1----:R-:W-:-:S04]  /*231e0*/  IMAD R3, R14, R4, RZ ;  /* 0x000000040e037224 */ /* 0x002fc800078e02ff */
[----:B------:R-:W-:-:S05]  /*231f0*/  IMAD.IADD R6, R3, 0x1, R6 ;  /* 0x0000000103067824 */ /* 0x000fca00078e0206 */
[----:B------:R-:W-:-:S13]  /*23200*/  ISETP.GT.AND P6, PT, R6, R0, PT ;  /* 0x000000000600720c */ /* 0x000fda0003fc4270 */
[----:B------:R-:W-:Y:S05]  /*23210*/  @!P6 BRA `(.L_x_8857) ;  /* 0xfffffffc005ce947 */ /* 0x000fea000383ffff */
.L_x_8854:
        /* <DEDUP_REMOVED lines=10> */
.L_x_9016:
[----:B------:R-:W-:-:S13]  /*232c0*/  ISETP.NE.AND P0, PT, R3, RZ, PT ;  /* 0x000000ff0300720c */ /* 0x000fda0003f05270 */
[----:B------:R-:W-:Y:S05]  /*232d0*/  @!P0 BRA `(.L_x_8859) ;  /* 0x0000000000108947 */ /* 0x000fea0003800000 */
[----:B------:R-:W-:Y:S01]  /*232e0*/  UMOV UR4, 0xffffffff ;  /* 0xffffffff00047882 */ /* 0x000fe20000000000 */
[----:B------:R-:W-:Y:S02]  /*232f0*/  VIADD R12, R7, 0xffffffff ;  /* 0xffffffff070c7836 */ /* 0x000fe40000000000 */
[----:B------:R-:W-:Y:S05]  /*23300*/  BRA.DIV UR4, `(.L_x_8860) ;  /* 0x0000005604647947 */ /* 0x000fea000b800000 */
[----:B------:R4:W0:Y:S02]  /*23310*/  SHFL.IDX PT, R24, R2, R12, 0x1f ;  /* 0x00001f0c02187589 */ /* 0x00082400000e0000 */
.L_x_8859:
        /* <DEDUP_REMOVED lines=25> */
[----:B------:R-:W-:-:S02]  /*234b0*/  @!P1 IMAD.IADD R9, R9, 0x1, -R4 ;  /* 0x0000000109099824 */ /* 0x000fc400078e0a04 */
[----:B------:R-:W-:Y:S01]  /*234c0*/  @!P1 VIADD R7, R7, 0x1 ;  /* 0x0000000107079836 */ /* 0x000fe20000000000 */
[----:B------:R-:W-:Y:S02]  /*234d0*/  ISETP.NE.AND P1, PT, R25, RZ, PT ;  /* 0x000000ff1900720c */ /* 0x000fe40003f25270 */
[----:B------:R-:W-:Y:S02]  /*234e0*/  ISETP.GE.U32.AND P0, PT, R9, R4, PT ;  /* 0x000000040900720c */ /* 0x000fe40003f06070 */
[----:B------:R-:W-:Y:S01]  /*234f0*/  IABS R4, R5 ;  /* 0x0000000500047213 */ /* 0x000fe20000000000 */
[----:B0-----:R-:W-:-:S04]  /*23500*/  IMAD.MOV R9, RZ, RZ, -R3 ;  /* 0x000000ffff097224 */ /* 0x001fc800078e0a03 */
[----:B------:R-:W-:Y:S02]  /*23510*/  IMAD.MOV R4, RZ, RZ, -R4 ;  /* 0x000000ffff047224 */ /* 0x000fe400078e0a04 */
[----:B------:R-:W-:-:S04]  /*23520*/  IMAD R9, R9, R6, RZ ;  /* 0x0000000609097224 */ /* 0x000fc800078e02ff */
[----:B------:R-:W-:Y:S01]  /*23530*/  IMAD.HI.U32 R2, R3, R9, R2 ;  /* 0x0000000903027227 */ /* 0x000fe200078e0002 */
[----:B------:R-:W-:-:S03]  /*23540*/  LOP3.LUT R3, R0, R25, RZ, 0x3c, !PT ;  /* 0x0000001900037212 */ /* 0x000fc600078e3cff */
[----:B------:R-:W-:Y:S01]  /*23550*/  @P0 VIADD R7, R7, 0x1 ;  /* 0x0000000107070836 */ /* 0x000fe20000000000 */
        /* <DEDUP_REMOVED lines=23> */
.L_x_8861:
        /* <DEDUP_REMOVED lines=61> */
.L_x_8862:
[----:B------:R-:W-:-:S04]  /*23aa0*/  LOP3.LUT R2, RZ, R2, RZ, 0x33, !PT ;  /* 0x00000002ff027212 */ /* 0x000fc800078e33ff */
[----:B------:R-:W-:Y:S01]  /*23ab0*/  IADD3 R25, R25, R2, RZ ;  /* 0x0000000219197210 */ /* 0x000fe20007ffe0ff */
[----:B------:R-:W-:Y:S06]  /*23ac0*/  BRA `(.L_x_8863) ;  /* 0x00000000001c7947 */ /* 0x000fec0003800000 */
.L_x_8855:
[----:B------:R-:W-:Y:S01]  /*23ad0*/  UMOV UR4, URZ ;  /* 0x0000003f00047c82 */ /* 0x000fe20008000000 */
[----:B------:R-:W-:Y:S01]  /*23ae0*/  UMOV UR5, URZ ;  /* 0x0000003f00057c82 */ /* 0x000fe20008000000 */
[----:B------:R-:W-:Y:S01]  /*23af0*/  ULDC UR6, c[0x0][0xd3c] ;  /* 0x00034f0000067ab9 */ /* 0x000fe20000000800 */
[----:B------:R-:W-:Y:S02]  /*23b00*/  IMAD.MOV.U32 R24, RZ, RZ, R0 ;  /* 0x000000ffff187224 */ /* 0x000fe400078e0000 */
[----:B------:R-:W-:Y:S02]  /*23b10*/  IMAD.U32 R25, RZ, RZ, UR4 ;  /* 0x00000004ff197e24 */ /* 0x000fe4000f8e00ff */
[----:B------:R-:W-:Y:S02]  /*23b20*/  IMAD.U32 R26, RZ, RZ, UR5 ;  /* 0x00000005ff1a7e24 */ /* 0x000fe4000f8e00ff */
[----:B------:R-:W-:-:S07]  /*23b30*/  IMAD.U32 R27, RZ, RZ, UR6 ;  /* 0x00000006ff1b7e24 */ /* 0x000fce000f8e00ff */
.L_x_8863:
        /* <DEDUP_REMOVED lines=10> */
.L_x_8852:
[----:B------:R-:W-:Y:S02]  /*23be0*/  ULDC UR4, c[0x0][0xd3c] ;  /* 0x00034f0000047ab9 */ /* 0x000fe40000000800 */
[----:B----4-:R-:W-:-:S13]  /*23bf0*/  ISETP.GE.AND P0, PT, R27, UR4, PT ;  /* 0x000000041b007c0c */ /* 0x010fda000bf06270 */
[----:B------:R-:W-:Y:S05]  /*23c00*/  @!P0 BRA `(.L_x_8864) ;  /* 0xffffff8000c48947 */ /* 0x000fea000383ffff */
[----:B------:R-:W-:Y:S05]  /*23c10*/  BSYNC B8 ;  /* 0x0000000000087941 */ /* 0x000fea0003800000 */
.L_x_8747:
[----:B------:R-:W4:Y:S01]  /*23c20*/  LDL.LU R0, [R1+0x34] ;  /* 0x0000340001007983 */ /* 0x000f220000300800 */
[----:B------:R-:W-:Y:S01]  /*23c30*/  BSSY B0, `(.L_x_8865) ;  /* 0x000000b000007945 */ /* 0x000fe20003800000 */
[----:B0-----:R-:W0:Y:S01]  /*23c40*/  S2R R5, SR_CgaCtaId ;  /* 0x0000000000057919 */ /* 0x001e220000008800 */
[----:B----4-:R-:W-:-:S05]  /*23c50*/  VIADD R0, R0, 0x1 ;  /* 0x0000000100007836 */ /* 0x010fca0000000000 */
        /* <DEDUP_REMOVED lines=8> */
.L_x_9019:
[----:B------:R-:W-:Y:S05]  /*23ce0*/  BSYNC B0 ;  /* 0x0000000000007941 */ /* 0x000fea0003800000 */
.L_x_8865:
[----:B------:R-:W-:-:S03]  /*23cf0*/  UMOV UR4, 0xffffffff ;  /* 0xffffffff00047882 */ /* 0x000fc60000000000 */
[----:B------:R-:W-:Y:S05]  /*23d00*/  BRA.DIV UR4, `(.L_x_8867) ;  /* 0x0000004e04207947 */ /* 0x000fea000b800000 */
[----:B0-----:R-:W0:Y:S02]  /*23d10*/  S2R R0, SR_TID.X ;  /* 0x0000000000007919 */ /* 0x001e240000002100 */
[----:B0-----:R-:W-:-:S04]  /*23d20*/  SHF.R.U32.HI R0, RZ, 0x5, R0 ;  /* 0x00000005ff007819 */ /* 0x001fc80000011600 */
[----:B------:R-:W-:-:S05]  /*23d30*/  LOP3.LUT R0, R0, 0x3, RZ, 0xc0, !PT ;  /* 0x0000000300007812 */ /* 0x000fca00078ec0ff */
[----:B------:R0:W1:Y:S02]  /*23d40*/  SHFL.IDX PT, R14, R0, RZ, 0x1f ;  /* 0x00001fff000e7589 */ /* 0x00006400000e0000 */
.L_x_9022:
[----:B-1----:R-:W-:-:S13]  /*23d50*/  ISETP.NE.AND P0, PT, R14, RZ, PT ;  /* 0x000000ff0e00720c */ /* 0x002fda0003f05270 */
[----:B------:R-:W-:Y:S05]  /*23d60*/  @P0 BRA `(.L_x_8589) ;  /* 0x0000000000880947 */ /* 0x000fea0003800000 */
[----:B------:R-:W-:-:S03]  /*23d70*/  UMOV UR4, 0xffffffff ;  /* 0xffffffff00047882 */ /* 0x000fc60000000000 */
[----:B------:R-:W-:Y:S05]  /*23d80*/  BRA.DIV UR4, `(.L_x_8868) ;  /* 0x0000004e04347947 */ /* 0x000fea000b800000 */
[----:B------:R-:W-:-:S13]  /*23d90*/  ELECT P6, URZ, PT ;  /* 0x00000000003f782f */ /* 0x000fda00038c0000 */
.L_x_9025:
[----:B------:R-:W-:Y:S05]  /*23da0*/  @!P6 BRA `(.L_x_8589) ;  /* 0x000000000078e947 */ /* 0x000fea0003800000 */
[----:B0-----:R-:W4:Y:S02]  /*23db0*/  LDL.LU R0, [R1+0x10] ;  /* 0x0000100001007983 */ /* 0x001f240000300800 */
[----:B----4-:R-:W-:-:S04]  /*23dc0*/  LOP3.LUT R0, R0, 0x2, RZ, 0xfc, !PT ;  /* 0x0000000200007812 */ /* 0x010fc800078efcff */
[----:B------:R-:W-:-:S13]  /*23dd0*/  ISETP.NE.AND P0, PT, R0, 0x3, PT ;  /* 0x000000030000780c */ /* 0x000fda0003f05270 */
[----:B------:R-:W-:Y:S05]  /*23de0*/  @!P0 BRA `(.L_x_8869) ;  /* 0x0000000000048947 */ /* 0x000fea0003800000 */
[----:B------:R-:W-:Y:S01]  /*23df0*/  BPT.TRAP 0x1 ;  /* 0x000000040000795c */ /* 0x000fe20000300000 */
.L_x_8869:
[----:B------:R-:W-:Y:S01]  /*23e00*/  IMAD R5, R22, 0x8, R7 ;  /* 0x0000000816057824 */ /* 0x000fe200078e0207 */
[----:B------:R-:W-:Y:S01]  /*23e10*/  SHF.L.U32 R0, R28, 0x1f, RZ ;  /* 0x0000001f1c007819 */ /* 0x000fe200000006ff */
[----:B------:R-:W-:-:S03]  /*23e20*/  VIADD R22, R22, 0x1 ;  /* 0x0000000116167836 */ /* 0x000fc60000000000 */
[----:B------:R-:W0:Y:S02]  /*23e30*/  SYNCS.PHASECHK.TRANS64.TRYWAIT P1, [R5+URZ+0x38840], R0 ;  /* 0x03884000050075a7 */ /* 0x000e24000802017f */
[----:B------:R-:W-:-:S04]  /*23e40*/  ISETP.NE.AND P2, PT, R22, 0x2, PT ;  /* 0x000000021600780c */ /* 0x000fc80003f45270 */
[----:B------:R-:W-:Y:S01]  /*23e50*/  SEL R3, RZ, 0x1, P2 ;  /* 0x00000001ff037807 */ /* 0x000fe20001000000 */
[----:B0-----:R-:W-:Y:S08]  /*23e60*/  @!P1 BRA `(.L_x_8870) ;  /* 0x0000004c001c9947 */ /* 0x001ff00003800000 */
.L_x_9026:
[----:B------:R-:W-:Y:S02]  /*23e70*/  SEL R22, R22, RZ, P2 ;  /* 0x000000ff16167207 */ /* 0x000fe40001000000 */
[----:B------:R-:W-:Y:S01]  /*23e80*/  LOP3.LUT R2, R28, R3, RZ, 0x3c, !PT ;  /* 0x000000031c027212 */ /* 0x000fe200078e3cff */
[----:B------:R-:W-:Y:S06]  /*23e90*/  @!P0 BRA `(.L_x_8871) ;  /* 0x0000000000048947 */ /* 0x000fec0003800000 */
[----:B------:R-:W-:Y:S01]  /*23ea0*/  BPT.TRAP 0x1 ;  /* 0x000000040000795c */ /* 0x000fe20000300000 */
.L_x_8871:
[----:B------:R-:W-:Y:S01]  /*23eb0*/  IMAD R3, R22, 0x8, R7 ;  /* 0x0000000816037824 */ /* 0x000fe200078e0207 */
[----:B------:R-:W-:-:S04]  /*23ec0*/  SHF.L.U32 R2, R2, 0x1f, RZ ;  /* 0x0000001f02027819 */ /* 0x000fc800000006ff */
[----:B------:R-:W1:Y:S02]  /*23ed0*/  SYNCS.PHASECHK.TRANS64.TRYWAIT P1, [R3+URZ+0x38840], R2 ;  /* 0x03884002030075a7 */ /* 0x000e64000802017f */
[----:B-1----:R-:W-:Y:S05]  /*23ee0*/  @!P1 BRA `(.L_x_8872) ;  /* 0x0000004c00109947 */ /* 0x002fea0003800000 */
.L_x_9027:
[----:B------:R-:W-:Y:S05]  /*23ef0*/  @!P0 BRA `(.L_x_8873) ;  /* 0x0000000000048947 */ /* 0x000fea0003800000 */
[----:B------:R-:W-:Y:S01]  /*23f00*/  BPT.TRAP 0x1 ;  /* 0x000000040000795c */ /* 0x000fe20000300000 */
.L_x_8873:
[----:B------:R-:W4:Y:S02]  /*23f10*/  SYNCS.PHASECHK.TRANS64.TRYWAIT P1, [R5+URZ+0x38860], R0 ;  /* 0x03886000050075a7 */ /* 0x000f24000802017f */
[----:B----4-:R-:W-:Y:S05]  /*23f20*/  @!P1 BRA `(.L_x_8874) ;  /* 0x0000004c00149947 */ /* 0x010fea0003800000 */
.L_x_9028:
[----:B------:R-:W-:Y:S05]  /*23f30*/  @!P0 BRA `(.L_x_8875) ;  /* 0x0000000000048947 */ /* 0x000fea0003800000 */
[----:B------:R-:W-:Y:S01]  /*23f40*/  BPT.TRAP 0x1 ;  /* 0x000000040000795c */ /* 0x000fe20000300000 */
.L_x_8875:
[----:B------:R0:W0:Y:S02]  /*23f50*/  SYNCS.PHASECHK.TRANS64.TRYWAIT P0, [R3+URZ+0x38860], R2 ;  /* 0x03886002030075a7 */ /* 0x000024000800017f */
[----:B0-----:R-:W-:Y:S05]  /*23f60*/  @!P0 NANOSLEEP.SYNCS 0x989680 ;  /* 0x009896800000895d */ /* 0x001fea0003900000 */
[----:B------:R-:W0:Y:S02]  /*23f70*/  @!P0 SYNCS.PHASECHK.TRANS64 P0, [R3+URZ+0x38860], R2 ;  /* 0x03886002030085a7 */ /* 0x000e24000800007f */
[----:B0-----:R-:W-:Y:S05]  /*23f80*/  @!P0 BRA `(.L_x_8875) ;  /* 0xfffffffc00f08947 */ /* 0x001fea000383ffff */
.L_x_8589:
[----:B------:R-:W-:Y:S05]  /*23f90*/  BSYNC B9 ;  /* 0x0000000000097941 */ /* 0x000fea0003800000 */
.L_x_8586:
[----:B------:R-:W-:Y:S05]  /*23fa0*/  EXIT ;  /* 0x000000000000794d */ /* 0x000fea0003800000 */
.L_x_8607:
[----:B0-----:R0:W1:Y:S02]  /*23fb0*/  SYNCS.PHASECHK.TRANS64.TRYWAIT P5, [R61+URZ+0x38890], R68 ;  /* 0x038890443d0075a7 */ /* 0x00106400080a017f */
[----:B-1----:R-:W-:Y:S05]  /*23fc0*/  @!P5 NANOSLEEP.SYNCS 0x989680 ;  /* 0x009896800000d95d */ /* 0x002fea0003900000 */
[----:B------:R-:W1:Y:S02]  /*23fd0*/  @!P5 SYNCS.PHASECHK.TRANS64 P5, [R61+URZ+0x38890], R68 ;  /* 0x038890443d00d5a7 */ /* 0x000e6400080a007f */
[----:B-1----:R-:W-:Y:S05]  /*23fe0*/  @!P5 BRA `(.L_x_8607) ;  /* 0xfffffffc00f0d947 */ /* 0x002fea000383ffff */
[----:B------:R-:W-:Y:S05]  /*23ff0*/  BRA `(.L_x_8876) ;  /* 0xfffffdf000987947 */ /* 0x000fea000383ffff */
.L_x_8608:
        /* <DEDUP_REMOVED lines=8> */
.L_x_8878:
[----:B------:R-:W-:Y:S05]  /*24080*/  BSYNC B1 ;  /* 0x0000000000017941 */ /* 0x000fea0003800000 */
.L_x_8877:
        /* <DEDUP_REMOVED lines=8> */
.L_x_8879:
[----:B------:R-:W-:Y:S01]  /*24110*/  IMAD.MOV.U32 R73, RZ, RZ, R14 ;  /* 0x000000ffff497224 */ /* 0x000fe200078e000e */
[----:B------:R-:W-:Y:S06]  /*24120*/  BRA `(.L_x_8880) ;  /* 0xfffffdf000607947 */ /* 0x000fec000383ffff */
.L_x_8618:
[----:B0-----:R0:W1:Y:S02]  /*24130*/  SYNCS.PHASECHK.TRANS64.TRYWAIT P6, [R61+URZ+0x38890], R68 ;  /* 0x038890443d0075a7 */ /* 0x00106400080c017f */
[----:B-1----:R-:W-:Y:S05]  /*24140*/  @!P6 NANOSLEEP.SYNCS 0x989680 ;  /* 0x009896800000e95d */ /* 0x002fea0003900000 */
[----:B------:R-:W1:Y:S02]  /*24150*/  @!P6 SYNCS.PHASECHK.TRANS64 P6, [R61+URZ+0x38890], R68 ;  /* 0x038890443d00e5a7 */ /* 0x000e6400080c007f */
[----:B-1----:R-:W-:Y:S05]  /*24160*/  @!P6 BRA `(.L_x_8618) ;  /* 0xfffffffc00f0e947 */ /* 0x002fea000383ffff */
[----:B------:R-:W-:Y:S05]  /*24170*/  BRA `(.L_x_8881) ;  /* 0xfffffdf800c47947 */ /* 0x000fea000383ffff */
.L_x_8619:
        /* <DEDUP_REMOVED lines=8> */
.L_x_8883:
[----:B------:R-:W-:Y:S05]  /*24200*/  BSYNC B1 ;  /* 0x0000000000017941 */ /* 0x000fea0003800000 */
.L_x_8882:
        /* <DEDUP_REMOVED lines=8> */
.L_x_8884:
[----:B------:R-:W-:Y:S01]  /*24290*/  IMAD.MOV.U32 R70, RZ, RZ, R14 ;  /* 0x000000ffff467224 */ /* 0x000fe200078e000e */
[----:B------:R-:W-:Y:S06]  /*242a0*/  BRA `(.L_x_8885) ;  /* 0xfffffdf8008c7947 */ /* 0x000fec000383ffff */
.L_x_8624:
[----:B-1----:R1:W2:Y:S02]  /*242b0*/  SYNCS.PHASECHK.TRANS64.TRYWAIT P4, [R61+URZ+0x38890], R68 ;  /* 0x038890443d0075a7 */ /* 0x0022a4000808017f */
[----:B--2---:R-:W-:Y:S05]  /*242c0*/  @!P4 NANOSLEEP.SYNCS 0x989680 ;  /* 0x009896800000c95d */ /* 0x004fea0003900000 */
[----:B------:R-:W2:Y:S02]  /*242d0*/  @!P4 SYNCS.PHASECHK.TRANS64 P4, [R61+URZ+0x38890], R68 ;  /* 0x038890443d00c5a7 */ /* 0x000ea4000808007f */
[----:B--2---:R-:W-:Y:S05]  /*242e0*/  @!P4 BRA `(.L_x_8624) ;  /* 0xfffffffc00f0c947 */ /* 0x004fea000383ffff */
[----:B------:R-:W-:Y:S05]  /*242f0*/  BRA `(.L_x_8886) ;  /* 0xfffffe00008c7947 */ /* 0x000fea000383ffff */
.L_x_8625:
[----:B------:R-:W-:Y:S01]  /*24300*/  BSSY B1, `(.L_x_8887) ;  /* 0x0000007000017945 */ /* 0x000fe20003800000 */
[----:B------:R-:W-:Y:S02]  /*24310*/  IMAD.MOV.U32 R12, RZ, RZ, RZ ;  /* 0x000000ffff0c7224 */ /* 0x000fe400078e00ff */
[----:B------:R-:W-:Y:S02]  /*24320*/  IMAD.MOV.U32 R11, RZ, RZ, 0x1c1f ;  /* 0x00001c1fff0b7424 */ /* 0x000fe400078e00ff */
[----:B------:R-:W-:-:S07]  /*24330*/  IMAD.MOV.U32 R15, RZ, RZ, -0x1 ;  /* 0xffffffffff0f7424 */ /* 0x000fce00078e00ff */
[----:B-1----:R-:W-:Y:S05]  /*24340*/  WARPSYNC.COLLECTIVE R15, `(.L_x_8888) ;  /* 0x000000000f087348 */ /* 0x002fea0003c00000 */
[----:B------:R0:W2:Y:S02]  /*24350*/  SHFL.IDX P6, R14, R13, R12, R11 ;  /* 0x0000000c0d0e7389 */ /* 0x0000a400000c000b */
[----:B012---:R-:W-:Y:S01]  /*24360*/  ENDCOLLECTIVE ;  /* 0x000000000000791b */ /* 0x007fe20003800000 */
.L_x_8888:
[----:B------:R-:W-:Y:S05]  /*24370*/  BSYNC B1 ;  /* 0x0000000000017941 */ /* 0x000fea0003800000 */
.L_x_8887:
        /* <DEDUP_REMOVED lines=8> */
.L_x_8889:
[----:B------:R-:W-:Y:S05]  /*24400*/  BRA `(.L_x_8890) ;  /* 0xfffffe0000ac7947 */ /* 0x000fea000383ffff */
.L_x_8629:
[----:B-1----:R1:W2:Y:S02]  /*24410*/  SYNCS.PHASECHK.TRANS64.TRYWAIT P3, [R61+URZ+0x388b0], R68 ;  /* 0x0388b0443d0075a7 */ /* 0x0022a4000806017f */
[----:B--2---:R-:W-:Y:S05]  /*24420*/  @!P3 NANOSLEEP.SYNCS 0x989680 ;  /* 0x009896800000b95d */ /* 0x004fea0003900000 */
[----:B------:R-:W2:Y:S02]  /*24430*/  @!P3 SYNCS.PHASECHK.TRANS64 P3, [R61+URZ+0x388b0], R68 ;  /* 0x0388b0443d00b5a7 */ /* 0x000ea4000806007f */
[----:B--2---:R-:W-:Y:S05]  /*24440*/  @!P3 BRA `(.L_x_8629) ;  /* 0xfffffffc00f0b947 */ /* 0x004fea000383ffff */
[----:B------:R-:W-:Y:S05]  /*24450*/  BRA `(.L_x_8891) ;  /* 0xfffffe0400387947 */ /* 0x000fea000383ffff */
.L_x_8658:
        /* <DEDUP_REMOVED lines=8> */
.L_x_8893:
[----:B------:R-:W-:Y:S05]  /*244e0*/  BSYNC B1 ;  /* 0x0000000000017941 */ /* 0x000fea0003800000 */
.L_x_8892:
        /* <DEDUP_REMOVED lines=8> */
.L_x_8894:
[----:B------:R-:W-:Y:S02]  /*24570*/  IMAD.MOV.U32 R13, RZ, RZ, R31 ;  /* 0x000000ffff0d7224 */ /* 0x000fe400078e001f */
[----:B------:R-:W-:-:S07]  /*24580*/  IMAD.MOV.U32 R5, RZ, RZ, R14 ;  /* 0x000000ffff057224 */ /* 0x000fce00078e000e */
[----:B------:R-:W-:Y:S05]  /*24590*/  WARPSYNC.COLLECTIVE R15, `(.L_x_8895) ;  /* 0x000000000f087348 */ /* 0x000fea0003c00000 */
[----:B------:R0:W1:Y:S02]  /*245a0*/  SHFL.IDX P6, R14, R13, R12, R11 ;  /* 0x0000000c0d0e7389 */ /* 0x00006400000c000b */
[----:B01----:R-:W-:Y:S01]  /*245b0*/  ENDCOLLECTIVE ;  /* 0x000000000000791b */ /* 0x003fe20003800000 */
.L_x_8895:
[----:B------:R-:W-:Y:S02]  /*245c0*/  IMAD.MOV.U32 R13, RZ, RZ, R30 ;  /* 0x000000ffff0d7224 */ /* 0x000fe400078e001e */
[----:B------:R-:W-:-:S07]  /*245d0*/  IMAD.MOV.U32 R8, RZ, RZ, R14 ;  /* 0x000000ffff087224 */ /* 0x000fce00078e000e */
[----:B------:R-:W-:Y:S05]  /*245e0*/  WARPSYNC.COLLECTIVE R15, `(.L_x_8896) ;  /* 0x000000000f087348 */ /* 0x000fea0003c00000 */
[----:B------:R0:W1:Y:S02]  /*245f0*/  SHFL.IDX P6, R14, R13, R12, R11 ;  /* 0x0000000c0d0e7389 */ /* 0x00006400000c000b */
[----:B01----:R-:W-:Y:S01]  /*24600*/  ENDCOLLECTIVE ;  /* 0x000000000000791b */ /* 0x003fe20003800000 */
.L_x_8896:
[----:B------:R-:W-:Y:S01]  /*24610*/  IMAD.MOV.U32 R6, RZ, RZ, R14 ;  /* 0x000000ffff067224 */ /* 0x000fe200078e000e */
[----:B------:R-:W-:Y:S06]  /*24620*/  BRA `(.L_x_8897) ;  /* 0xfffffe3c00187947 */ /* 0x000fec000383ffff */
.L_x_8661:
[----:B------:R-:W-:Y:S01]  /*24630*/  BSSY B1, `(.L_x_8898) ;  /* 0x0000008000017945 */ /* 0x000fe20003800000 */
[----:B------:R-:W-:Y:S02]  /*24640*/  IMAD.MOV.U32 R13, RZ, RZ, R10 ;  /* 0x000000ffff0d7224 */ /* 0x000fe400078e000a */
[----:B------:R-:W-:Y:S02]  /*24650*/  IMAD.MOV.U32 R12, RZ, RZ, 0x1 ;  /* 0x00000001ff0c7424 */ /* 0x000fe400078e00ff */
[----:B------:R-:W-:Y:S02]  /*24660*/  IMAD.MOV.U32 R11, RZ, RZ, 0x1c1f ;  /* 0x00001c1fff0b7424 */ /* 0x000fe400078e00ff */
[----:B------:R-:W-:-:S07]  /*24670*/  IMAD.MOV.U32 R15, RZ, RZ, -0x1 ;  /* 0xffffffffff0f7424 */ /* 0x000fce00078e00ff */
[----:B-1-34-:R-:W-:Y:S05]  /*24680*/  WARPSYNC.COLLECTIVE R15, `(.L_x_8899) ;  /* 0x000000000f087348 */ /* 0x01afea0003c00000 */
[----:B------:R0:W2:Y:S02]  /*24690*/  SHFL.IDX P6, R14, R13, R12, R11 ;  /* 0x0000000c0d0e7389 */ /* 0x0000a400000c000b */
[----:B01234-:R-:W-:Y:S01]  /*246a0*/  ENDCOLLECTIVE ;  /* 0x000000000000791b */ /* 0x01ffe20003800000 */
.L_x_8899:
[----:B------:R-:W-:Y:S05]  /*246b0*/  BSYNC B1 ;  /* 0x0000000000017941 */ /* 0x000fea0003800000 */
.L_x_8898:
        /* <DEDUP_REMOVED lines=8> */
.L_x_8900:
[----:B------:R-:W-:Y:S02]  /*24740*/  IMAD.MOV.U32 R13, RZ, RZ, R31 ;  /* 0x000000ffff0d7224 */ /* 0x000fe400078e001f */
[----:B------:R-:W-:-:S07]  /*24750*/  IMAD.MOV.U32 R4, RZ, RZ, R14 ;  /* 0x000000ffff047224 */ /* 0x000fce00078e000e */
[----:B------:R-:W-:Y:S05]  /*24760*/  WARPSYNC.COLLECTIVE R15, `(.L_x_8901) ;  /* 0x000000000f087348 */ /* 0x000fea0003c00000 */
[----:B------:R0:W1:Y:S02]  /*24770*/  SHFL.IDX P6, R14, R13, R12, R11 ;  /* 0x0000000c0d0e7389 */ /* 0x00006400000c000b */
[----:B01----:R-:W-:Y:S01]  /*24780*/  ENDCOLLECTIVE ;  /* 0x000000000000791b */ /* 0x003fe20003800000 */
.L_x_8901:
[----:B------:R-:W-:Y:S02]  /*24790*/  IMAD.MOV.U32 R13, RZ, RZ, R30 ;  /* 0x000000ffff0d7224 */ /* 0x000fe400078e001e */
[----:B------:R-:W-:-:S07]  /*247a0*/  IMAD.MOV.U32 R7, RZ, RZ, R14 ;  /* 0x000000ffff077224 */ /* 0x000fce00078e000e */
[----:B------:R-:W-:Y:S05]  /*247b0*/  WARPSYNC.COLLECTIVE R15, `(.L_x_8902) ;  /* 0x000000000f087348 */ /* 0x000fea0003c00000 */
[----:B------:R0:W1:Y:S02]  /*247c0*/  SHFL.IDX P6, R14, R13, R12, R11 ;  /* 0x0000000c0d0e7389 */ /* 0x00006400000c000b */
[----:B01----:R-:W-:Y:S01]  /*247d0*/  ENDCOLLECTIVE ;  /* 0x000000000000791b */ /* 0x003fe20003800000 */
.L_x_8902:
[----:B------:R-:W-:Y:S05]  /*247e0*/  BRA `(.L_x_8903) ;  /* 0xfffffe3c007c7947 */ /* 0x000fea000383ffff */
.L_x_8665:
[----:B0-----:R0:W1:Y:S02]  /*247f0*/  SYNCS.PHASECHK.TRANS64.TRYWAIT P0, [R17+URZ+0x38800], R34 ;  /* 0x03880022110075a7 */ /* 0x001064000800017f */
[----:B-1----:R-:W-:Y:S05]  /*24800*/  @!P0 NANOSLEEP.SYNCS 0x989680 ;  /* 0x009896800000895d */ /* 0x002fea0003900000 */
[----:B------:R-:W1:Y:S02]  /*24810*/  @!P0 SYNCS.PHASECHK.TRANS64 P0, [R17+URZ+0x38800], R34 ;  /* 0x03880022110085a7 */ /* 0x000e64000800007f */
[----:B-1----:R-:W-:Y:S05]  /*24820*/  @!P0 BRA `(.L_x_8665) ;  /* 0xfffffffc00f08947 */ /* 0x002fea000383ffff */
[----:B------:R-:W-:Y:S05]  /*24830*/  BRA `(.L_x_8904) ;  /* 0xfffffe4000747947 */ /* 0x000fea000383ffff */
.L_x_8673:
[----:B------:R-:W1:Y:S01]  /*24840*/  LDC R37, c[0x0][0x3f4] ;  /* 0x0000fd00ff257b82 */ /* 0x000e620000000800 */
[----:B------:R-:W-:Y:S01]  /*24850*/  BSSY B1, `(.L_x_8905) ;  /* 0x0000008000017945 */ /* 0x000fe20003800000 */
[----:B------:R-:W-:Y:S02]  /*24860*/  IMAD.MOV.U32 R13, RZ, RZ, R25 ;  /* 0x000000ffff0d7224 */ /* 0x000fe400078e0019 */
[----:B------:R-:W-:Y:S02]  /*24870*/  IMAD.MOV.U32 R12, RZ, RZ, RZ ;  /* 0x000000ffff0c7224 */ /* 0x000fe400078e00ff */
[----:B0-----:R-:W-:Y:S02]  /*24880*/  IMAD.MOV.U32 R11, RZ, RZ, 0x1c1f ;  /* 0x00001c1fff0b7424 */ /* 0x001fe400078e00ff */
[----:B------:R-:W-:-:S07]  /*24890*/  IMAD.MOV.U32 R15, RZ, RZ, -0x1 ;  /* 0xffffffffff0f7424 */ /* 0x000fce00078e00ff */
[----:B-1----:R-:W-:Y:S05]  /*248a0*/  WARPSYNC.COLLECTIVE R15, `(.L_x_8906) ;  /* 0x000000000f087348 */ /* 0x002fea0003c00000 */
[----:B------:R0:W2:Y:S02]  /*248b0*/  SHFL.IDX P6, R14, R13, R12, R11 ;  /* 0x0000000c0d0e7389 */ /* 0x0000a400000c000b */
[----:B012---:R-:W-:Y:S01]  /*248c0*/  ENDCOLLECTIVE ;  /* 0x000000000000791b */ /* 0x007fe20003800000 */
.L_x_8906:
[----:B------:R-:W-:Y:S05]  /*248d0*/  BSYNC B1 ;  /* 0x0000000000017941 */ /* 0x000fea0003800000 */
.L_x_8905:
        /* <DEDUP_REMOVED lines=10> */
.L_x_8907:
        /* <DEDUP_REMOVED lines=8> */
.L_x_8908:
[----:B------:R-:W-:-:S05]  /*24a00*/  @!P1 IADD3 R8, P2, R2, R5, RZ ;  /* 0x0000000502089210 */ /* 0x000fca0007f5e0ff */
[----:B------:R-:W-:Y:S02]  /*24a10*/  @!P1 IMAD.X R9, R0, 0x1, R6, P2 ;  /* 0x0000000100099824 */ /* 0x000fe400010e0606 */
[----:B------:R-:W-:Y:S02]  /*24a20*/  IMAD.MOV.U32 R13, RZ, RZ, R34 ;  /* 0x000000ffff0d7224 */ /* 0x000fe400078e0022 */
[----:B------:R-:W-:-:S07]  /*24a30*/  IMAD.MOV.U32 R3, RZ, RZ, R14 ;  /* 0x000000ffff037224 */ /* 0x000fce00078e000e */
[----:B------:R-:W-:Y:S05]  /*24a40*/  WARPSYNC.COLLECTIVE R15, `(.L_x_8909) ;  /* 0x000000000f087348 */ /* 0x000fea0003c00000 */
[----:B------:R0:W1:Y:S02]  /*24a50*/  SHFL.IDX P6, R14, R13, R12, R11 ;  /* 0x0000000c0d0e7389 */ /* 0x00006400000c000b */
[----:B01----:R-:W-:Y:S01]  /*24a60*/  ENDCOLLECTIVE ;  /* 0x000000000000791b */ /* 0x003fe20003800000 */
.L_x_8909:
        /* <DEDUP_REMOVED lines=21> */
.L_x_8910:
[----:B------:R-:W-:Y:S01]  /*24bc0*/  IMAD.MOV.U32 R8, RZ, RZ, R21 ;  /* 0x000000ffff087224 */ /* 0x000fe200078e0015 */
[----:B------:R-:W-:Y:S01]  /*24bd0*/  PRMT R54, R54, 0x5410, R0 ;  /* 0x0000541036367816 */ /* 0x000fe20000000000 */
[----:B------:R-:W-:Y:S02]  /*24be0*/  IMAD.MOV.U32 R0, RZ, RZ, R20 ;  /* 0x000000ffff007224 */ /* 0x000fe400078e0014 */
[----:B------:R-:W-:Y:S02]  /*24bf0*/  @!P1 IMAD.MOV.U32 R29, RZ, RZ, R5 ;  /* 0x000000ffff1d9224 */ /* 0x000fe400078e0005 */
[----:B------:R-:W-:Y:S01]  /*24c00*/  @!P1 IMAD.MOV.U32 R30, RZ, RZ, R6 ;  /* 0x000000ffff1e9224 */ /* 0x000fe200078e0006 */
[----:B------:R-:W-:Y:S01]  /*24c10*/  PRMT R35, R0, 0x7610, R35 ;  /* 0x0000761000237816 */ /* 0x000fe20000000023 */
[----:B------:R-:W-:Y:S02]  /*24c20*/  @!P1 IMAD.MOV.U32 R28, RZ, RZ, R4 ;  /* 0x000000ffff1c9224 */ /* 0x000fe400078e0004 */
[----:B------:R-:W-:-:S02]  /*24c30*/  @!P1 IMAD.MOV.U32 R31, RZ, RZ, R7 ;  /* 0x000000ffff1f9224 */ /* 0x000fc400078e0007 */
[--C-:B------:R-:W-:Y:S01]  /*24c40*/  IMAD.MOV.U32 R13, RZ, RZ, R32.reuse ;  /* 0x000000ffff0d7224 */ /* 0x100fe200078e0020 */
[----:B------:R-:W-:Y:S01]  /*24c50*/  PRMT R32, R8, 0x7610, R32 ;  /* 0x0000761008207816 */ /* 0x000fe20000000020 */
[----:B------:R-:W-:Y:S02]  /*24c60*/  IMAD.MOV.U32 R4, RZ, RZ, R29 ;  /* 0x000000ffff047224 */ /* 0x000fe400078e001d */
[----:B------:R-:W-:Y:S02]  /*24c70*/  IMAD.MOV.U32 R5, RZ, RZ, R30 ;  /* 0x000000ffff057224 */ /* 0x000fe400078e001e */
[----:B------:R-:W-:Y:S01]  /*24c80*/  IMAD.MOV.U32 R0, RZ, RZ, R28 ;  /* 0x000000ffff007224 */ /* 0x000fe200078e001c */
[----:B------:R-:W-:Y:S01]  /*24c90*/  PRMT R47, R4, 0x7610, R47 ;  /* 0x00007610042f7816 */ /* 0x000fe2000000002f */
[----:B------:R-:W-:Y:S01]  /*24ca0*/  IMAD.MOV.U32 R6, RZ, RZ, R31 ;  /* 0x000000ffff067224 */ /* 0x000fe200078e001f */
[----:B------:R-:W-:Y:S01]  /*24cb0*/  PRMT R55, R5, 0x7610, R55 ;  /* 0x0000761005377816 */ /* 0x000fe20000000037 */
[----:B------:R-:W-:Y:S01]  /*24cc0*/  IMAD.MOV.U32 R25, RZ, RZ, R14 ;  /* 0x000000ffff197224 */ /* 0x000fe200078e000e */
[----:B------:R-:W-:-:S07]  /*24cd0*/  PRMT R54, R0, 0x7610, R54 ;  /* 0x0000761000367816 */ /* 0x000fce0000000036 */
[----:B------:R-:W-:Y:S05]  /*24ce0*/  WARPSYNC.COLLECTIVE R15, `(.L_x_8911) ;  /* 0x000000000f087348 */ /* 0x000fea0003c00000 */
[----:B------:R0:W1:Y:S02]  /*24cf0*/  SHFL.IDX P6, R14, R13, R12, R11 ;  /* 0x0000000c0d0e7389 */ /* 0x00006400000c000b */
[----:B01----:R-:W-:Y:S01]  /*24d00*/  ENDCOLLECTIVE ;  /* 0x000000000000791b */ /* 0x003fe20003800000 */
.L_x_8911:
[----:B------:R-:W-:Y:S02]  /*24d10*/  PRMT R50, R6, 0x7610, R50 ;  /* 0x0000761006327816 */ /* 0x000fe40000000032 */
[----:B------:R-:W-:Y:S01]  /*24d20*/  CS2R R4, SRZ ;  /* 0x0000000000047805 */ /* 0x000fe2000001ff00 */
[----:B------:R-:W-:Y:S02]  /*24d30*/  IMAD.MOV.U32 R13, RZ, RZ, R27 ;  /* 0x000000ffff0d7224 */ /* 0x000fe400078e001b */
[----:B------:R-:W-:-:S07]  /*24d40*/  IMAD.MOV.U32 R26, RZ, RZ, R14 ;  /* 0x000000ffff1a7224 */ /* 0x000fce00078e000e */
[----:B------:R-:W-:Y:S05]  /*24d50*/  WARPSYNC.COLLECTIVE R15, `(.L_x_8912) ;  /* 0x000000000f087348 */ /* 0x000fea0003c00000 */
[----:B------:R0:W1:Y:S02]  /*24d60*/  SHFL.IDX P6, R14, R13, R12, R11 ;  /* 0x0000000c0d0e7389 */ /* 0x00006400000c000b */
[----:B01----:R-:W-:Y:S01]  /*24d70*/  ENDCOLLECTIVE ;  /* 0x000000000000791b */ /* 0x003fe20003800000 */
.L_x_8912:
[----:B------:R-:W-:Y:S02]  /*24d80*/  IMAD.MOV.U32 R13, RZ, RZ, R34 ;  /* 0x000000ffff0d7224 */ /* 0x000fe400078e0022 */
[----:B------:R-:W-:-:S07]  /*24d90*/  IMAD.MOV.U32 R27, RZ, RZ, R14 ;  /* 0x000000ffff1b7224 */ /* 0x000fce00078e000e */
[----:B------:R-:W-:Y:S05]  /*24da0*/  WARPSYNC.COLLECTIVE R15, `(.L_x_8913) ;  /* 0x000000000f087348 */ /* 0x000fea0003c00000 */
[----:B------:R0:W1:Y:S02]  /*24db0*/  SHFL.IDX P6, R14, R13, R12, R11 ;  /* 0x0000000c0d0e7389 */ /* 0x00006400000c000b */
[----:B01----:R-:W-:Y:S01]  /*24dc0*/  ENDCOLLECTIVE ;  /* 0x000000000000791b */ /* 0x003fe20003800000 */
.L_x_8913:
[----:B------:R-:W-:Y:S05]  /*24dd0*/  BRA `(.L_x_8914) ;  /* 0xfffffe4c00587947 */ /* 0x000fea000383ffff */
.L_x_8677:
[----:B0-----:R0:W1:Y:S02]  /*24de0*/  SYNCS.PHASECHK.TRANS64.TRYWAIT P1, [R17+URZ+0x38800], R12 ;  /* 0x0388000c110075a7 */ /* 0x001064000802017f */
[----:B-1----:R-:W-:Y:S05]  /*24df0*/  @!P1 NANOSLEEP.SYNCS 0x989680 ;  /* 0x009896800000995d */ /* 0x002fea0003900000 */
[----:B------:R-:W1:Y:S02]  /*24e00*/  @!P1 SYNCS.PHASECHK.TRANS64 P1, [R17+URZ+0x38800], R12 ;  /* 0x0388000c110095a7 */ /* 0x000e64000802007f */
[----:B-1----:R-:W-:Y:S05]  /*24e10*/  @!P1 BRA `(.L_x_8677) ;  /* 0xfffffffc00f09947 */ /* 0x002fea000383ffff */
[----:B------:R-:W-:Y:S05]  /*24e20*/  BRA `(.L_x_8915) ;  /* 0xfffffe4c00f47947 */ /* 0x000fea000383ffff */
.L_x_8683:
[----:B--2---:R2:W3:Y:S02]  /*24e30*/  SYNCS.PHASECHK.TRANS64.TRYWAIT P1, [R20+URZ+0x38830], R13 ;  /* 0x0388300d140075a7 */ /* 0x0044e4000802017f */
[----:B---3--:R-:W-:Y:S05]  /*24e40*/  @!P1 NANOSLEEP.SYNCS 0x989680 ;  /* 0x009896800000995d */ /* 0x008fea0003900000 */
[----:B------:R-:W3:Y:S02]  /*24e50*/  @!P1 SYNCS.PHASECHK.TRANS64 P1, [R20+URZ+0x38830], R13 ;  /* 0x0388300d140095a7 */ /* 0x000ee4000802007f */
[----:B---3--:R-:W-:Y:S05]  /*24e60*/  @!P1 BRA `(.L_x_8683) ;  /* 0xfffffffc00f09947 */ /* 0x008fea000383ffff */
[----:B------:R-:W-:Y:S05]  /*24e70*/  BRA `(.L_x_8682) ;  /* 0xfffffe5c00707947 */ /* 0x000fea000383ffff */
.L_x_8685:
[----:B0-----:R0:W3:Y:S02]  /*24e80*/  SYNCS.PHASECHK.TRANS64.TRYWAIT P1, [R17+URZ+0x38810], R0 ;  /* 0x03881000110075a7 */ /* 0x0010e4000802017f */
[----:B---3--:R-:W-:Y:S05]  /*24e90*/  @!P1 NANOSLEEP.SYNCS 0x989680 ;  /* 0x009896800000995d */ /* 0x008fea0003900000 */
[----:B------:R-:W3:Y:S02]  /*24ea0*/  @!P1 SYNCS.PHASECHK.TRANS64 P1, [R17+URZ+0x38810], R0 ;  /* 0x03881000110095a7 */ /* 0x000ee4000802007f */
[----:B---3--:R-:W-:Y:S05]  /*24eb0*/  @!P1 BRA `(.L_x_8685) ;  /* 0xfffffffc00f09947 */ /* 0x008fea000383ffff */
[----:B------:R-:W-:Y:S05]  /*24ec0*/  BRA `(.L_x_8916) ;  /* 0xfffffe6000207947 */ /* 0x000fea000383ffff */
.L_x_8689:
[----:B0-----:R0:W4:Y:S02]  /*24ed0*/  SYNCS.PHASECHK.TRANS64.TRYWAIT P1, [R20+URZ+0x38850], R13 ;  /* 0x0388500d140075a7 */ /* 0x001124000802017f */
[----:B----4-:R-:W-:Y:S05]  /*24ee0*/  @!P1 NANOSLEEP.SYNCS 0x989680 ;  /* 0x009896800000995d */ /* 0x010fea0003900000 */
[----:B------:R-:W4:Y:S02]  /*24ef0*/  @!P1 SYNCS.PHASECHK.TRANS64 P1, [R20+URZ+0x38850], R13 ;  /* 0x0388500d140095a7 */ /* 0x000f24000802007f */
[----:B----4-:R-:W-:Y:S05]  /*24f00*/  @!P1 BRA `(.L_x_8689) ;  /* 0xfffffffc00f09947 */ /* 0x010fea000383ffff */
[----:B------:R-:W-:Y:S05]  /*24f10*/  BRA `(.L_x_8688) ;  /* 0xfffffe60003c7947 */ /* 0x000fea000383ffff */
.L_x_8698:
[----:B-1----:R1:W2:Y:S02]  /*24f20*/  SYNCS.PHASECHK.TRANS64.TRYWAIT P1, [R21+URZ+0x38830], R200 ;  /* 0x038830c8150075a7 */ /* 0x0022a4000802017f */
[----:B--2---:R-:W-:Y:S05]  /*24f30*/  @!P1 NANOSLEEP.SYNCS 0x989680 ;  /* 0x009896800000995d */ /* 0x004fea0003900000 */
[----:B------:R-:W2:Y:S02]  /*24f40*/  @!P1 SYNCS.PHASECHK.TRANS64 P1, [R21+URZ+0x38830], R200 ;  /* 0x038830c8150095a7 */ /* 0x000ea4000802007f */
[----:B--2---:R-:W-:Y:S05]  /*24f50*/  @!P1 BRA `(.L_x_8698) ;  /* 0xfffffffc00f09947 */ /* 0x004fea000383ffff */
[----:B------:R-:W-:Y:S05]  /*24f60*/  BRA `(.L_x_8697) ;  /* 0xfffffe9000a07947 */ /* 0x000fea000383ffff */
.L_x_8703:
[----:B---3--:R3:W4:Y:S02]  /*24f70*/  SYNCS.PHASECHK.TRANS64.TRYWAIT P1, [R21+URZ+0x38850], R200 ;  /* 0x038850c8150075a7 */ /* 0x008724000802017f */
[----:B----4-:R-:W-:Y:S05]  /*24f80*/  @!P1 NANOSLEEP.SYNCS 0x989680 ;  /* 0x009896800000995d */ /* 0x010fea0003900000 */
[----:B------:R-:W4:Y:S02]  /*24f90*/  @!P1 SYNCS.PHASECHK.TRANS64 P1, [R21+URZ+0x38850], R200 ;  /* 0x038850c8150095a7 */ /* 0x000f24000802007f */
[----:B----4-:R-:W-:Y:S05]  /*24fa0*/  @!P1 BRA `(.L_x_8703) ;  /* 0xfffffffc00f09947 */ /* 0x010fea000383ffff */
[----:B------:R-:W-:Y:S05]  /*24fb0*/  BRA `(.L_x_8702) ;  /* 0xfffffe94003c7947 */ /* 0x000fea000383ffff */
.L_x_8713:
[----:B-1----:R1:W2:Y:S02]  /*24fc0*/  SYNCS.PHASECHK.TRANS64.TRYWAIT P1, [R21+URZ+0x38830], R200 ;  /* 0x038830c8150075a7 */ /* 0x0022a4000802017f */
[----:B--2---:R-:W-:Y:S05]  /*24fd0*/  @!P1 NANOSLEEP.SYNCS 0x989680 ;  /* 0x009896800000995d */ /* 0x004fea0003900000 */
[----:B------:R-:W2:Y:S02]  /*24fe0*/  @!P1 SYNCS.PHASECHK.TRANS64 P1, [R21+URZ+0x38830], R200 ;  /* 0x038830c8150095a7 */ /* 0x000ea4000802007f */
[----:B--2---:R-:W-:Y:S05]  /*24ff0*/  @!P1 BRA `(.L_x_8713) ;  /* 0xfffffffc00f09947 */ /* 0x004fea000383ffff */
[----:B------:R-:W-:Y:S05]  /*25000*/  BRA `(.L_x_8712) ;  /* 0xfffffecc00887947 */ /* 0x000fea000383ffff */
.L_x_8718:
[----:B---3--:R3:W4:Y:S02]  /*25010*/  SYNCS.PHASECHK.TRANS64.TRYWAIT P1, [R21+URZ+0x38850], R200 ;  /* 0x038850c8150075a7 */ /* 0x008724000802017f */
[----:B----4-:R-:W-:Y:S05]  /*25020*/  @!P1 NANOSLEEP.SYNCS 0x989680 ;  /* 0x009896800000995d */ /* 0x010fea0003900000 */
[----:B------:R-:W4:Y:S02]  /*25030*/  @!P1 SYNCS.PHASECHK.TRANS64 P1, [R21+URZ+0x38850], R200 ;  /* 0x038850c8150095a7 */ /* 0x000f24000802007f */
[----:B----4-:R-:W-:Y:S05]  /*25040*/  @!P1 BRA `(.L_x_8718) ;  /* 0xfffffffc00f09947 */ /* 0x010fea000383ffff */
[----:B------:R-:W-:Y:S05]  /*25050*/  BRA `(.L_x_8717) ;  /* 0xfffffed000247947 */ /* 0x000fea000383ffff */
.L_x_8755:
        /* <DEDUP_REMOVED lines=11> */
.L_x_8918:
[----:B------:R-:W-:Y:S05]  /*25110*/  BSYNC B1 ;  /* 0x0000000000017941 */ /* 0x000fea0003800000 */
.L_x_8917:
[----:B------:R-:W-:Y:S05]  /*25120*/  BRA `(.L_x_8919) ;  /* 0xffffff7800007947 */ /* 0x000fea000383ffff */
.L_x_8757:
[----:B------:R-:W-:Y:S01]  /*25130*/  BSSY B1, `(.L_x_8920) ;  /* 0x0000006000017945 */ /* 0x000fe20003800000 */
[----:B------:R-:W-:-:S07]  /*25140*/  IMAD.MOV.U32 R15, RZ, RZ, -0x1 ;  /* 0xffffffffff0f7424 */ /* 0x000fce00078e00ff */
[----:B0-----:R-:W-:Y:S05]  /*25150*/  WARPSYNC.COLLECTIVE R15, `(.L_x_8921) ;  /* 0x000000000f0c7348 */ /* 0x001fea0003c00000 */
[----:B------:R-:W-:Y:S02]  /*25160*/  ELECT P6, UR62, PT ;  /* 0x00000000003e782f */ /* 0x000fe400038c0000 */
[----:B------:R-:W-:Y:S01]  /*25170*/  MOV R14, UR62 ;  /* 0x0000003e000e7c02 */ /* 0x000fe20008000f00 */
[----:B0-----:R-:W-:Y:S10]  /*25180*/  ENDCOLLECTIVE ;  /* 0x000000000000791b */ /* 0x001ff40003800000 */
.L_x_8921:
[----:B------:R-:W-:Y:S05]  /*25190*/  BSYNC B1 ;  /* 0x0000000000017941 */ /* 0x000fea0003800000 */
.L_x_8920:
[----:B------:R-:W-:Y:S05]  /*251a0*/  BRA `(.L_x_8756) ;  /* 0xffffff7400f87947 */ /* 0x000fea000383ffff */
.L_x_8759:
[----:B0-----:R0:W1:Y:S02]  /*251b0*/  SYNCS.PHASECHK.TRANS64.TRYWAIT P0, [R18+URZ+0x38820], R3 ;  /* 0x03882003120075a7 */ /* 0x001064000800017f */
[----:B-1----:R-:W-:Y:S05]  /*251c0*/  @!P0 NANOSLEEP.SYNCS 0x989680 ;  /* 0x009896800000895d */ /* 0x002fea0003900000 */
[----:B------:R-:W1:Y:S02]  /*251d0*/  @!P0 SYNCS.PHASECHK.TRANS64 P0, [R18+URZ+0x38820], R3 ;  /* 0x03882003120085a7 */ /* 0x000e64000800007f */
[----:B-1----:R-:W-:Y:S05]  /*251e0*/  @!P0 BRA `(.L_x_8759) ;  /* 0xfffffffc00f08947 */ /* 0x002fea000383ffff */
[----:B------:R-:W-:Y:S05]  /*251f0*/  BRA `(.L_x_8922) ;  /* 0xffffff7800087947 */ /* 0x000fea000383ffff */
.L_x_8763:
[----:B0-----:R0:W1:Y:S02]  /*25200*/  SYNCS.PHASECHK.TRANS64.TRYWAIT P0, [R3+URZ+0x388a0], R9 ;  /* 0x0388a009030075a7 */ /* 0x001064000800017f */
[----:B-1----:R-:W-:Y:S05]  /*25210*/  @!P0 NANOSLEEP.SYNCS 0x989680 ;  /* 0x009896800000895d */ /* 0x002fea0003900000 */
[----:B------:R-:W1:Y:S02]  /*25220*/  @!P0 SYNCS.PHASECHK.TRANS64 P0, [R3+URZ+0x388a0], R9 ;  /* 0x0388a009030085a7 */ /* 0x000e64000800007f */
[----:B-1----:R-:W-:Y:S05]  /*25230*/  @!P0 BRA `(.L_x_8763) ;  /* 0xfffffffc00f08947 */ /* 0x002fea000383ffff */
[----:B------:R-:W-:Y:S05]  /*25240*/  BRA `(.L_x_8923) ;  /* 0xffffff7800207947 */ /* 0x000fea000383ffff */
.L_x_8768:
[----:B-1----:R1:W2:Y:S02]  /*25250*/  SYNCS.PHASECHK.TRANS64.TRYWAIT P0, [R3+URZ+0x388c0], R9 ;  /* 0x0388c009030075a7 */ /* 0x0022a4000800017f */
[----:B--2---:R-:W-:Y:S05]  /*25260*/  @!P0 NANOSLEEP.SYNCS 0x989680 ;  /* 0x009896800000895d */ /* 0x004fea0003900000 */
[----:B------:R-:W2:Y:S02]  /*25270*/  @!P0 SYNCS.PHASECHK.TRANS64 P0, [R3+URZ+0x388c0], R9 ;  /* 0x0388c009030085a7 */ /* 0x000ea4000800007f */
[----:B--2---:R-:W-:Y:S05]  /*25280*/  @!P0 BRA `(.L_x_8768) ;  /* 0xfffffffc00f08947 */ /* 0x004fea000383ffff */
[----:B------:R-:W-:Y:S05]  /*25290*/  BRA `(.L_x_8924) ;  /* 0xffffff78009c7947 */ /* 0x000fea000383ffff */
.L_x_8782:
[----:B0-----:R0:W1:Y:S02]  /*252a0*/  SYNCS.PHASECHK.TRANS64.TRYWAIT P1, [R9+URZ+0x388a0], R2 ;  /* 0x0388a002090075a7 */ /* 0x001064000802017f */
[----:B-1----:R-:W-:Y:S05]  /*252b0*/  @!P1 NANOSLEEP.SYNCS 0x989680 ;  /* 0x009896800000995d */ /* 0x002fea0003900000 */
[----:B------:R-:W1:Y:S02]  /*252c0*/  @!P1 SYNCS.PHASECHK.TRANS64 P1, [R9+URZ+0x388a0], R2 ;  /* 0x0388a002090095a7 */ /* 0x000e64000802007f */
[----:B-1----:R-:W-:Y:S05]  /*252d0*/  @!P1 BRA `(.L_x_8782) ;  /* 0xfffffffc00f09947 */ /* 0x002fea000383ffff */
[----:B------:R-:W-:Y:S05]  /*252e0*/  BRA `(.L_x_8925) ;  /* 0xffffff8400007947 */ /* 0x000fea000383ffff */
.L_x_8787:
[----:B-1----:R1:W2:Y:S02]  /*252f0*/  SYNCS.PHASECHK.TRANS64.TRYWAIT P1, [R9+URZ+0x388c0], R2 ;  /* 0x0388c002090075a7 */ /* 0x0022a4000802017f */
[----:B--2---:R-:W-:Y:S05]  /*25300*/  @!P1 NANOSLEEP.SYNCS 0x989680 ;  /* 0x009896800000995d */ /* 0x004fea0003900000 */
[----:B------:R-:W2:Y:S02]  /*25310*/  @!P1 SYNCS.PHASECHK.TRANS64 P1, [R9+URZ+0x388c0], R2 ;  /* 0x0388c002090095a7 */ /* 0x000ea4000802007f */
[----:B--2---:R-:W-:Y:S05]  /*25320*/  @!P1 BRA `(.L_x_8787) ;  /* 0xfffffffc00f09947 */ /* 0x004fea000383ffff */
[----:B------:R-:W-:Y:S05]  /*25330*/  BRA `(.L_x_8926) ;  /* 0xffffff8400787947 */ /* 0x000fea000383ffff */
.L_x_8809:
        /* <DEDUP_REMOVED lines=11> */
.L_x_8928:
[----:B------:R-:W-:Y:S05]  /*253f0*/  BSYNC B0 ;  /* 0x0000000000007941 */ /* 0x000fea0003800000 */
.L_x_8927:
[----:B------:R-:W-:Y:S05]  /*25400*/  BRA `(.L_x_8929) ;  /* 0xffffff9c003c7947 */ /* 0x000fea000383ffff */
.L_x_8812:
[----:B0-----:R0:W1:Y:S02]  /*25410*/  SYNCS.PHASECHK.TRANS64.TRYWAIT P0, [R26+URZ+0x38840], R0 ;  /* 0x038840001a0075a7 */ /* 0x001064000800017f */
[----:B-1----:R-:W-:Y:S05]  /*25420*/  @!P0 NANOSLEEP.SYNCS 0x989680 ;  /* 0x009896800000895d */ /* 0x002fea0003900000 */
[----:B------:R-:W1:Y:S02]  /*25430*/  @!P0 SYNCS.PHASECHK.TRANS64 P0, [R26+URZ+0x38840], R0 ;  /* 0x038840001a0085a7 */ /* 0x000e64000800007f */
[----:B-1----:R-:W-:Y:S05]  /*25440*/  @!P0 BRA `(.L_x_8812) ;  /* 0xfffffffc00f08947 */ /* 0x002fea000383ffff */
[----:B------:R-:W-:Y:S05]  /*25450*/  BRA `(.L_x_8930) ;  /* 0xffffff9c00747947 */ /* 0x000fea000383ffff */
.L_x_8813:
        /* <DEDUP_REMOVED lines=8> */
.L_x_8932:
[----:B------:R-:W-:Y:S05]  /*254e0*/  BSYNC B0 ;  /* 0x0000000000007941 */ /* 0x000fea0003800000 */
.L_x_8931:
[----:B------:R-:W-:Y:S01]  /*254f0*/  MOV R13, R0 ;  /* 0x00000000000d7202 */ /* 0x000fe20000000f00 */
        /* <DEDUP_REMOVED lines=8> */
.L_x_8933:
[----:B------:R-:W-:Y:S02]  /*25580*/  IMAD.MOV.U32 R13, RZ, RZ, R4 ;  /* 0x000000ffff0d7224 */ /* 0x000fe400078e0004 */
[----:B------:R-:W-:Y:S02]  /*25590*/  IMAD.MOV.U32 R12, RZ, RZ, 0x1 ;  /* 0x00000001ff0c7424 */ /* 0x000fe400078e00ff */
[----:B------:R-:W-:-:S07]  /*255a0*/  IMAD.MOV.U32 R3, RZ, RZ, R14 ;  /* 0x000000ffff037224 */ /* 0x000fce00078e000e */
[----:B------:R-:W-:Y:S05]  /*255b0*/  WARPSYNC.COLLECTIVE R15, `(.L_x_8934) ;  /* 0x000000000f087348 */ /* 0x000fea0003c00000 */
[----:B------:R0:W1:Y:S02]  /*255c0*/  SHFL.IDX P6, R14, R13, R12, R11 ;  /* 0x0000000c0d0e7389 */ /* 0x00006400000c000b */
[----:B01----:R-:W-:Y:S01]  /*255d0*/  ENDCOLLECTIVE ;  /* 0x000000000000791b */ /* 0x003fe20003800000 */
.L_x_8934:
        /* <DEDUP_REMOVED lines=15> */
.L_x_8935:
[----:B------:R-:W-:Y:S02]  /*256d0*/  @P0 IMAD R6, R5, 0x2, R18 ;  /* 0x0000000205060824 */ /* 0x000fe400078e0212 */
[----:B------:R-:W-:Y:S02]  /*256e0*/  IMAD.MOV.U32 R13, RZ, RZ, R4 ;  /* 0x000000ffff0d7224 */ /* 0x000fe400078e0004 */
[----:B------:R-:W-:Y:S02]  /*256f0*/  IMAD.MOV.U32 R12, RZ, RZ, 0x2 ;  /* 0x00000002ff0c7424 */ /* 0x000fe400078e00ff */
[----:B------:R-:W-:-:S07]  /*25700*/  IMAD.MOV.U32 R3, RZ, RZ, R14 ;  /* 0x000000ffff037224 */ /* 0x000fce00078e000e */
[----:B------:R-:W-:Y:S05]  /*25710*/  WARPSYNC.COLLECTIVE R15, `(.L_x_8936) ;  /* 0x000000000f087348 */ /* 0x000fea0003c00000 */
[----:B------:R0:W1:Y:S02]  /*25720*/  SHFL.IDX P6, R14, R13, R12, R11 ;  /* 0x0000000c0d0e7389 */ /* 0x00006400000c000b */
[----:B01----:R-:W-:Y:S01]  /*25730*/  ENDCOLLECTIVE ;  /* 0x000000000000791b */ /* 0x003fe20003800000 */
.L_x_8936:
        /* <DEDUP_REMOVED lines=15> */
.L_x_8937:
[----:B------:R-:W-:Y:S02]  /*25830*/  @P0 IMAD R6, R5, 0x2, R18 ;  /* 0x0000000205060824 */ /* 0x000fe400078e0212 */
[----:B------:R-:W-:Y:S02]  /*25840*/  IMAD.MOV.U32 R13, RZ, RZ, R4 ;  /* 0x000000ffff0d7224 */ /* 0x000fe400078e0004 */
[----:B------:R-:W-:Y:S02]  /*25850*/  IMAD.MOV.U32 R12, RZ, RZ, 0x3 ;  /* 0x00000003ff0c7424 */ /* 0x000fe400078e00ff */
[----:B------:R-:W-:-:S07]  /*25860*/  IMAD.MOV.U32 R3, RZ, RZ, R14 ;  /* 0x000000ffff037224 */ /* 0x000fce00078e000e */
[----:B------:R-:W-:Y:S05]  /*25870*/  WARPSYNC.COLLECTIVE R15, `(.L_x_8938) ;  /* 0x000000000f087348 */ /* 0x000fea0003c00000 */
[----:B------:R0:W1:Y:S02]  /*25880*/  SHFL.IDX P6, R14, R13, R12, R11 ;  /* 0x0000000c0d0e7389 */ /* 0x00006400000c000b */
[----:B01----:R-:W-:Y:S01]  /*25890*/  ENDCOLLECTIVE ;  /* 0x000000000000791b */ /* 0x003fe20003800000 */
.L_x_8938:
        /* <DEDUP_REMOVED lines=10> */
.L_x_8939:
[----:B------:R-:W-:Y:S01]  /*25940*/  @!PT LDS RZ, [RZ] ;  /* 0x00000000fffff984 */ /* 0x000fe20000000800 */
[----:B------:R-:W-:Y:S01]  /*25950*/  @!PT LDS RZ, [RZ] ;  /* 0x00000000fffff984 */ /* 0x000fe20000000800 */
[----:B------:R-:W-:Y:S01]  /*25960*/  @!PT LDS RZ, [RZ] ;  /* 0x00000000fffff984 */ /* 0x000fe20000000800 */
[----:B------:R0:W-:Y:S01]  /*25970*/  @P0 LDGSTS.E.BYPASS.LTC128B.128 [R6+0x23400], desc[UR40][R2.64], !P2 ;  /* 0x2340000002060fae */ /* 0x0001e2000d101d68 */
[----:B------:R-:W-:Y:S01]  /*25980*/  IMAD.MOV.U32 R0, RZ, RZ, R14 ;  /* 0x000000ffff007224 */ /* 0x000fe200078e000e */
[----:B------:R-:W-:Y:S06]  /*25990*/  BRA `(.L_x_8940) ;  /* 0xffffff9c00207947 */ /* 0x000fec000383ffff */
.L_x_8818:
        /* <DEDUP_REMOVED lines=9> */
.L_x_8941:
        /* <DEDUP_REMOVED lines=10> */
.L_x_8942:
[----:B------:R-:W-:Y:S02]  /*25ad0*/  IMAD.MOV.U32 R13, RZ, RZ, R3 ;  /* 0x000000ffff0d7224 */ /* 0x000fe400078e0003 */
[----:B------:R-:W-:Y:S02]  /*25ae0*/  IMAD.MOV.U32 R12, RZ, RZ, 0x1 ;  /* 0x00000001ff0c7424 */ /* 0x000fe400078e00ff */
[----:B------:R-:W-:-:S07]  /*25af0*/  IMAD.MOV.U32 R4, RZ, RZ, R14 ;  /* 0x000000ffff047224 */ /* 0x000fce00078e000e */
[----:B------:R-:W-:Y:S05]  /*25b00*/  WARPSYNC.COLLECTIVE R15, `(.L_x_8943) ;  /* 0x000000000f087348 */ /* 0x000fea0003c00000 */
[----:B------:R0:W1:Y:S02]  /*25b10*/  SHFL.IDX P6, R14, R13, R12, R11 ;  /* 0x0000000c0d0e7389 */ /* 0x00006400000c000b */
[----:B01----:R-:W-:Y:S01]  /*25b20*/  ENDCOLLECTIVE ;  /* 0x000000000000791b */ /* 0x003fe20003800000 */
.L_x_8943:
        /* <DEDUP_REMOVED lines=12> */
.L_x_8944:
[----:B------:R-:W-:Y:S02]  /*25bf0*/  IMAD.MOV.U32 R13, RZ, RZ, R3 ;  /* 0x000000ffff0d7224 */ /* 0x000fe400078e0003 */
[----:B------:R-:W-:Y:S02]  /*25c00*/  IMAD.MOV.U32 R12, RZ, RZ, 0x2 ;  /* 0x00000002ff0c7424 */ /* 0x000fe400078e00ff */
[----:B------:R-:W-:-:S07]  /*25c10*/  IMAD.MOV.U32 R5, RZ, RZ, R14 ;  /* 0x000000ffff057224 */ /* 0x000fce00078e000e */
[----:B------:R-:W-:Y:S05]  /*25c20*/  WARPSYNC.COLLECTIVE R15, `(.L_x_8945) ;  /* 0x000000000f087348 */ /* 0x000fea0003c00000 */
[----:B------:R0:W1:Y:S02]  /*25c30*/  SHFL.IDX P6, R14, R13, R12, R11 ;  /* 0x0000000c0d0e7389 */ /* 0x00006400000c000b */
[----:B01----:R-:W-:Y:S01]  /*25c40*/  ENDCOLLECTIVE ;  /* 0x000000000000791b */ /* 0x003fe20003800000 */
.L_x_8945:
        /* <DEDUP_REMOVED lines=10> */
.L_x_8946:
        /* <DEDUP_REMOVED lines=11> */
.L_x_8947:
        /* <DEDUP_REMOVED lines=10> */
.L_x_8948:
[----:B------:R-:W-:Y:S01]  /*25e40*/  @!PT LDS RZ, [RZ] ;  /* 0x00000000fffff984 */ /* 0x000fe20000000800 */
[----:B------:R-:W-:Y:S01]  /*25e50*/  @!PT LDS RZ, [RZ] ;  /* 0x00000000fffff984 */ /* 0x000fe20000000800 */
[----:B------:R-:W-:Y:S01]  /*25e60*/  @!PT LDS RZ, [RZ] ;  /* 0x00000000fffff984 */ /* 0x000fe20000000800 */
[----:B------:R1:W-:Y:S01]  /*25e70*/  @!P0 LDGSTS.E.BYPASS.LTC128B.128 [R23+0x21400], desc[UR40][R4.64], !P1 ;  /* 0x2140000004178fae */ /* 0x0003e2000c901d68 */
[----:B------:R-:W-:Y:S01]  /*25e80*/  IMAD.MOV.U32 R0, RZ, RZ, R14 ;  /* 0x000000ffff007224 */ /* 0x000fe200078e000e */
[----:B------:R-:W-:Y:S06]  /*25e90*/  BRA `(.L_x_8949) ;  /* 0xffffffa000347947 */ /* 0x000fec000383ffff */
.L_x_8822:
        /* <DEDUP_REMOVED lines=45> */
.L_x_8951:
[----:B------:R-:W-:Y:S05]  /*26170*/  BSYNC B0 ;  /* 0x0000000000007941 */ /* 0x000fea0003800000 */
.L_x_8950:
        /* <DEDUP_REMOVED lines=11> */
.L_x_8952:
        /* <DEDUP_REMOVED lines=39> */
.L_x_8953:
        /* <DEDUP_REMOVED lines=8> */
.L_x_8954:
        /* <DEDUP_REMOVED lines=33> */
.L_x_8955:
[----:B------:R-:W-:Y:S02]  /*26730*/  IMAD.MOV.U32 R13, RZ, RZ, R5 ;  /* 0x000000ffff0d7224 */ /* 0x000fe400078e0005 */
[----:B------:R-:W-:-:S07]  /*26740*/  IMAD.MOV.U32 R8, RZ, RZ, R14 ;  /* 0x000000ffff087224 */ /* 0x000fce00078e000e */
[----:B------:R-:W-:Y:S05]  /*26750*/  WARPSYNC.COLLECTIVE R15, `(.L_x_8956) ;  /* 0x000000000f087348 */ /* 0x000fea0003c00000 */
[----:B------:R0:W1:Y:S02]  /*26760*/  SHFL.IDX P6, R14, R13, R12, R11 ;  /* 0x0000000c0d0e7389 */ /* 0x00006400000c000b */
[----:B01----:R-:W-:Y:S01]  /*26770*/  ENDCOLLECTIVE ;  /* 0x000000000000791b */ /* 0x003fe20003800000 */
.L_x_8956:
        /* <DEDUP_REMOVED lines=23> */
.L_x_8957:
        /* <DEDUP_REMOVED lines=9> */
.L_x_8958:
[----:B------:R-:W-:Y:S01]  /*26980*/  IMAD.MOV.U32 R2, RZ, RZ, R14 ;  /* 0x000000ffff027224 */ /* 0x000fe200078e000e */
[----:B------:R-:W-:Y:S06]  /*26990*/  BRA `(.L_x_8959) ;  /* 0xffffffa400107947 */ /* 0x000fec000383ffff */
.L_x_8827:
[----:B-1----:R1:W2:Y:S02]  /*269a0*/  SYNCS.PHASECHK.TRANS64.TRYWAIT P0, [R18+URZ+0x38820], R0 ;  /* 0x03882000120075a7 */ /* 0x0022a4000800017f */
[----:B--2---:R-:W-:Y:S05]  /*269b0*/  @!P0 NANOSLEEP.SYNCS 0x989680 ;  /* 0x009896800000895d */ /* 0x004fea0003900000 */
[----:B------:R-:W2:Y:S02]  /*269c0*/  @!P0 SYNCS.PHASECHK.TRANS64 P0, [R18+URZ+0x38820], R0 ;  /* 0x03882000120085a7 */ /* 0x000ea4000800007f */
[----:B--2---:R-:W-:Y:S05]  /*269d0*/  @!P0 BRA `(.L_x_8827) ;  /* 0xfffffffc00f08947 */ /* 0x004fea000383ffff */
[----:B------:R-:W-:Y:S05]  /*269e0*/  BRA `(.L_x_8960) ;  /* 0xffffffa400b87947 */ /* 0x000fea000383ffff */
.L_x_8830:
[----:B-1----:R1:W2:Y:S02]  /*269f0*/  SYNCS.PHASECHK.TRANS64.TRYWAIT P0, [R26+URZ+0x38860], R0 ;  /* 0x038860001a0075a7 */ /* 0x0022a4000800017f */
[----:B--2---:R-:W-:Y:S05]  /*26a00*/  @!P0 NANOSLEEP.SYNCS 0x989680 ;  /* 0x009896800000895d */ /* 0x004fea0003900000 */
[----:B------:R-:W2:Y:S02]  /*26a10*/  @!P0 SYNCS.PHASECHK.TRANS64 P0, [R26+URZ+0x38860], R0 ;  /* 0x038860001a0085a7 */ /* 0x000ea4000800007f */
[----:B--2---:R-:W-:Y:S05]  /*26a20*/  @!P0 BRA `(.L_x_8830) ;  /* 0xfffffffc00f08947 */ /* 0x004fea000383ffff */
[----:B------:R-:W-:Y:S05]  /*26a30*/  BRA `(.L_x_8961) ;  /* 0xffffffa400c87947 */ /* 0x000fea000383ffff */
.L_x_8831:
        /* <DEDUP_REMOVED lines=8> */
.L_x_8963:
[----:B------:R-:W-:Y:S05]  /*26ac0*/  BSYNC B0 ;  /* 0x0000000000007941 */ /* 0x000fea0003800000 */
.L_x_8962:
        /* <DEDUP_REMOVED lines=15> */
.L_x_8964:
        /* <DEDUP_REMOVED lines=39> */
.L_x_8965:
[----:B------:R-:W-:Y:S02]  /*26e30*/  IMAD.MOV.U32 R13, RZ, RZ, R5 ;  /* 0x000000ffff0d7224 */ /* 0x000fe400078e0005 */
[----:B------:R-:W-:-:S07]  /*26e40*/  IMAD.MOV.U32 R3, RZ, RZ, R14 ;  /* 0x000000ffff037224 */ /* 0x000fce00078e000e */
[----:B------:R-:W-:Y:S05]  /*26e50*/  WARPSYNC.COLLECTIVE R15, `(.L_x_8966) ;  /* 0x000000000f087348 */ /* 0x000fea0003c00000 */
[----:B------:R0:W1:Y:S02]  /*26e60*/  SHFL.IDX P6, R14, R13, R12, R11 ;  /* 0x0000000c0d0e7389 */ /* 0x00006400000c000b */
[----:B01----:R-:W-:Y:S01]  /*26e70*/  ENDCOLLECTIVE ;  /* 0x000000000000791b */ /* 0x003fe20003800000 */
.L_x_8966:
        /* <DEDUP_REMOVED lines=29> */
.L_x_8967:
[----:B------:R-:W-:Y:S02]  /*27050*/  IMAD.MOV.U32 R13, RZ, RZ, R5 ;  /* 0x000000ffff0d7224 */ /* 0x000fe400078e0005 */
[----:B------:R-:W-:-:S07]  /*27060*/  IMAD.MOV.U32 R7, RZ, RZ, R14 ;  /* 0x000000ffff077224 */ /* 0x000fce00078e000e */
[----:B------:R-:W-:Y:S05]  /*27070*/  WARPSYNC.COLLECTIVE R15, `(.L_x_8968) ;  /* 0x000000000f087348 */ /* 0x000fea0003c00000 */
[----:B------:R0:W1:Y:S02]  /*27080*/  SHFL.IDX P6, R14, R13, R12, R11 ;  /* 0x0000000c0d0e7389 */ /* 0x00006400000c000b */
[----:B01----:R-:W-:Y:S01]  /*27090*/  ENDCOLLECTIVE ;  /* 0x000000000000791b */ /* 0x003fe20003800000 */
.L_x_8968:
        /* <DEDUP_REMOVED lines=29> */
.L_x_8969:
[----:B------:R-:W-:Y:S02]  /*27270*/  IMAD.MOV.U32 R13, RZ, RZ, R5 ;  /* 0x000000ffff0d7224 */ /* 0x000fe400078e0005 */
[----:B------:R-:W-:-:S07]  /*27280*/  IMAD.MOV.U32 R6, RZ, RZ, R14 ;  /* 0x000000ffff067224 */ /* 0x000fce00078e000e */
[----:B------:R-:W-:Y:S05]  /*27290*/  WARPSYNC.COLLECTIVE R15, `(.L_x_8970) ;  /* 0x000000000f087348 */ /* 0x000fea0003c00000 */
[----:B------:R0:W1:Y:S02]  /*272a0*/  SHFL.IDX P6, R14, R13, R12, R11 ;  /* 0x0000000c0d0e7389 */ /* 0x00006400000c000b */
[----:B01----:R-:W-:Y:S01]  /*272b0*/  ENDCOLLECTIVE ;  /* 0x000000000000791b */ /* 0x003fe20003800000 */
.L_x_8970:
[----:B------:R-:W-:Y:S01]  /*272c0*/  IMAD.MOV.U32 R2, RZ, RZ, R14 ;  /* 0x000000ffff027224 */ /* 0x000fe200078e000e */
[----:B------:R-:W-:Y:S06]  /*272d0*/  BRA `(.L_x_8971) ;  /* 0xffffffa400587947 */ /* 0x000fec000383ffff */
.L_x_8838:
[----:B0-----:R0:W1:Y:S02]  /*272e0*/  SYNCS.PHASECHK.TRANS64.TRYWAIT P0, [R6+URZ+0x38840], R25 ;  /* 0x03884019060075a7 */ /* 0x001064000800017f */
[----:B-1----:R-:W-:Y:S05]  /*272f0*/  @!P0 NANOSLEEP.SYNCS 0x989680 ;  /* 0x009896800000895d */ /* 0x002fea0003900000 */
[----:B------:R-:W1:Y:S02]  /*27300*/  @!P0 SYNCS.PHASECHK.TRANS64 P0, [R6+URZ+0x38840], R25 ;  /* 0x03884019060085a7 */ /* 0x000e64000800007f */
[----:B-1----:R-:W-:Y:S05]  /*27310*/  @!P0 BRA `(.L_x_8838) ;  /* 0xfffffffc00f08947 */ /* 0x002fea000383ffff */
[----:B------:R-:W-:Y:S05]  /*27320*/  BRA `(.L_x_8972) ;  /* 0xffffffa800e47947 */ /* 0x000fea000383ffff */
.L_x_8839:
        /* <DEDUP_REMOVED lines=8> */
.L_x_8974:
[----:B------:R-:W-:Y:S05]  /*273b0*/  BSYNC B1 ;  /* 0x0000000000017941 */ /* 0x000fea0003800000 */
.L_x_8973:
        /* <DEDUP_REMOVED lines=9> */
.L_x_8975:
[----:B------:R-:W-:Y:S02]  /*27450*/  IMAD.MOV.U32 R13, RZ, RZ, R26 ;  /* 0x000000ffff0d7224 */ /* 0x000fe400078e001a */
[----:B------:R-:W-:Y:S02]  /*27460*/  IMAD.MOV.U32 R12, RZ, RZ, 0x1 ;  /* 0x00000001ff0c7424 */ /* 0x000fe400078e00ff */
[----:B------:R-:W-:-:S07]  /*27470*/  IMAD.MOV.U32 R2, RZ, RZ, R14 ;  /* 0x000000ffff027224 */ /* 0x000fce00078e000e */
[----:B------:R-:W-:Y:S05]  /*27480*/  WARPSYNC.COLLECTIVE R15, `(.L_x_8976) ;  /* 0x000000000f087348 */ /* 0x000fea0003c00000 */
[----:B------:R0:W1:Y:S02]  /*27490*/  SHFL.IDX P6, R14, R13, R12, R11 ;  /* 0x0000000c0d0e7389 */ /* 0x00006400000c000b */
[----:B01----:R-:W-:Y:S01]  /*274a0*/  ENDCOLLECTIVE ;  /* 0x000000000000791b */ /* 0x003fe20003800000 */
.L_x_8976:
        /* <DEDUP_REMOVED lines=11> */
.L_x_8977:
[----:B------:R-:W-:Y:S02]  /*27560*/  IMAD.MOV.U32 R13, RZ, RZ, R26 ;  /* 0x000000ffff0d7224 */ /* 0x000fe400078e001a */
[----:B------:R-:W-:Y:S02]  /*27570*/  IMAD.MOV.U32 R12, RZ, RZ, 0x2 ;  /* 0x00000002ff0c7424 */ /* 0x000fe400078e00ff */
[----:B------:R-:W-:-:S07]  /*27580*/  IMAD.MOV.U32 R2, RZ, RZ, R14 ;  /* 0x000000ffff027224 */ /* 0x000fce00078e000e */
[----:B------:R-:W-:Y:S05]  /*27590*/  WARPSYNC.COLLECTIVE R15, `(.L_x_8978) ;  /* 0x000000000f087348 */ /* 0x000fea0003c00000 */
[----:B------:R0:W1:Y:S02]  /*275a0*/  SHFL.IDX P6, R14, R13, R12, R11 ;  /* 0x0000000c0d0e7389 */ /* 0x00006400000c000b */
[----:B01----:R-:W-:Y:S01]  /*275b0*/  ENDCOLLECTIVE ;  /* 0x000000000000791b */ /* 0x003fe20003800000 */
.L_x_8978:
        /* <DEDUP_REMOVED lines=11> */
.L_x_8979:
[----:B------:R-:W-:Y:S02]  /*27670*/  IMAD.MOV.U32 R13, RZ, RZ, R26 ;  /* 0x000000ffff0d7224 */ /* 0x000fe400078e001a */
[----:B------:R-:W-:Y:S02]  /*27680*/  IMAD.MOV.U32 R12, RZ, RZ, 0x3 ;  /* 0x00000003ff0c7424 */ /* 0x000fe400078e00ff */
[----:B------:R-:W-:-:S07]  /*27690*/  IMAD.MOV.U32 R2, RZ, RZ, R14 ;  /* 0x000000ffff027224 */ /* 0x000fce00078e000e */
[----:B------:R-:W-:Y:S05]  /*276a0*/  WARPSYNC.COLLECTIVE R15, `(.L_x_8980) ;  /* 0x000000000f087348 */ /* 0x000fea0003c00000 */
[----:B------:R0:W1:Y:S02]  /*276b0*/  SHFL.IDX P6, R14, R13, R12, R11 ;  /* 0x0000000c0d0e7389 */ /* 0x00006400000c000b */
[----:B01----:R-:W-:Y:S01]  /*276c0*/  ENDCOLLECTIVE ;  /* 0x000000000000791b */ /* 0x003fe20003800000 */
.L_x_8980:
        /* <DEDUP_REMOVED lines=11> */
.L_x_8981:
[----:B------:R-:W-:Y:S01]  /*27780*/  IMAD.MOV.U32 R2, RZ, RZ, R14 ;  /* 0x000000ffff027224 */ /* 0x000fe200078e000e */
[----:B------:R-:W-:Y:S06]  /*27790*/  BRA `(.L_x_8982) ;  /* 0xffffffa8006c7947 */ /* 0x000fec000383ffff */
.L_x_8844:
[----:B---3--:R3:W4:Y:S02]  /*277a0*/  SYNCS.PHASECHK.TRANS64.TRYWAIT P0, [R6+URZ+0x38860], R25 ;  /* 0x03886019060075a7 */ /* 0x008724000800017f */
[----:B----4-:R-:W-:Y:S05]  /*277b0*/  @!P0 NANOSLEEP.SYNCS 0x989680 ;  /* 0x009896800000895d */ /* 0x010fea0003900000 */
[----:B------:R-:W4:Y:S02]  /*277c0*/  @!P0 SYNCS.PHASECHK.TRANS64 P0, [R6+URZ+0x38860], R25 ;  /* 0x03886019060085a7 */ /* 0x000f24000800007f */
[----:B----4-:R-:W-:Y:S05]  /*277d0*/  @!P0 BRA `(.L_x_8844) ;  /* 0xfffffffc00f08947 */ /* 0x010fea000383ffff */
[----:B------:R-:W-:Y:S05]  /*277e0*/  BRA `(.L_x_8983) ;  /* 0xffffffa800bc7947 */ /* 0x000fea000383ffff */
.L_x_8845:
        /* <DEDUP_REMOVED lines=8> */
.L_x_8985:
[----:B------:R-:W-:Y:S05]  /*27870*/  BSYNC B1 ;  /* 0x0000000000017941 */ /* 0x000fea0003800000 */
.L_x_8984:
        /* <DEDUP_REMOVED lines=13> */
.L_x_8986:
        /* <DEDUP_REMOVED lines=17> */
.L_x_8987:
        /* <DEDUP_REMOVED lines=16> */
.L_x_8988:
        /* <DEDUP_REMOVED lines=19> */
.L_x_8989:
        /* <DEDUP_REMOVED lines=14> */
.L_x_8990:
        /* <DEDUP_REMOVED lines=16> */
.L_x_8991:
        /* <DEDUP_REMOVED lines=14> */
.L_x_8992:
[----:B------:R-:W-:Y:S05]  /*27f50*/  BRA `(.L_x_8993) ;  /* 0xffffffa800207947 */ /* 0x000fea000383ffff */
.L_x_8853:
        /* <DEDUP_REMOVED lines=8> */
.L_x_8995:
[----:B------:R-:W-:Y:S05]  /*27fe0*/  BSYNC B0 ;  /* 0x0000000000007941 */ /* 0x000fea0003800000 */
.L_x_8994:
        /* <DEDUP_REMOVED lines=9> */
.L_x_8996:
        /* <DEDUP_REMOVED lines=23> */
.L_x_8997:
[----:B------:R-:W-:Y:S01]  /*281f0*/  IMAD.MOV.U32 R12, RZ, RZ, 0x2 ;  /* 0x00000002ff0c7424 */ /* 0x000fe200078e00ff */
[----:B------:R-:W-:-:S05]  /*28200*/  SEL R4, R14, RZ, P1 ;  /* 0x000000ff0e047207 */ /* 0x000fca0000800000 */
[----:B------:R-:W-:-:S04]  /*28210*/  IMAD.IADD R4, R13, 0x1, R4 ;  /* 0x000000010d047824 */ /* 0x000fc800078e0204 */
[----:B------:R-:W-:-:S07]  /*28220*/  IMAD.MOV.U32 R13, RZ, RZ, R4 ;  /* 0x000000ffff0d7224 */ /* 0x000fce00078e0004 */
[----:B------:R-:W-:Y:S05]  /*28230*/  WARPSYNC.COLLECTIVE R15, `(.L_x_8998) ;  /* 0x000000000f087348 */ /* 0x000fea0003c00000 */
[----:B------:R0:W1:Y:S02]  /*28240*/  SHFL.UP P6, R14, R13, R12, R11 ;  /* 0x0400000c0d0e7389 */ /* 0x00006400000c000b */
[----:B01----:R-:W-:Y:S01]  /*28250*/  ENDCOLLECTIVE ;  /* 0x000000000000791b */ /* 0x003fe20003800000 */
.L_x_8998:
[----:B------:R-:W-:Y:S01]  /*28260*/  IMAD.MOV.U32 R12, RZ, RZ, 0x4 ;  /* 0x00000004ff0c7424 */ /* 0x000fe200078e00ff */
[----:B------:R-:W-:-:S05]  /*28270*/  SEL R3, R14, RZ, P2 ;  /* 0x000000ff0e037207 */ /* 0x000fca0001000000 */
[----:B------:R-:W-:-:S04]  /*28280*/  IMAD.IADD R2, R4, 0x1, R3 ;  /* 0x0000000104027824 */ /* 0x000fc800078e0203 */
[----:B------:R-:W-:-:S07]  /*28290*/  IMAD.MOV.U32 R13, RZ, RZ, R2 ;  /* 0x000000ffff0d7224 */ /* 0x000fce00078e0002 */
[----:B------:R-:W-:Y:S05]  /*282a0*/  WARPSYNC.COLLECTIVE R15, `(.L_x_8999) ;  /* 0x000000000f087348 */ /* 0x000fea0003c00000 */
[----:B------:R0:W1:Y:S02]  /*282b0*/  SHFL.UP P6, R14, R13, R12, R11 ;  /* 0x0400000c0d0e7389 */ /* 0x00006400000c000b */
[----:B01----:R-:W-:Y:S01]  /*282c0*/  ENDCOLLECTIVE ;  /* 0x000000000000791b */ /* 0x003fe20003800000 */
.L_x_8999:
[----:B------:R-:W-:Y:S01]  /*282d0*/  IMAD.MOV.U32 R12, RZ, RZ, 0x8 ;  /* 0x00000008ff0c7424 */ /* 0x000fe200078e00ff */
[----:B------:R-:W-:-:S05]  /*282e0*/  SEL R3, R14, RZ, P3 ;  /* 0x000000ff0e037207 */ /* 0x000fca0001800000 */
[----:B------:R-:W-:-:S04]  /*282f0*/  IMAD.IADD R3, R2, 0x1, R3 ;  /* 0x0000000102037824 */ /* 0x000fc800078e0203 */
[----:B------:R-:W-:-:S07]  /*28300*/  IMAD.MOV.U32 R13, RZ, RZ, R3 ;  /* 0x000000ffff0d7224 */ /* 0x000fce00078e0003 */
[----:B------:R-:W-:Y:S05]  /*28310*/  WARPSYNC.COLLECTIVE R15, `(.L_x_9000) ;  /* 0x000000000f087348 */ /* 0x000fea0003c00000 */
[----:B------:R0:W1:Y:S02]  /*28320*/  SHFL.UP P6, R14, R13, R12, R11 ;  /* 0x0400000c0d0e7389 */ /* 0x00006400000c000b */
[----:B01----:R-:W-:Y:S01]  /*28330*/  ENDCOLLECTIVE ;  /* 0x000000000000791b */ /* 0x003fe20003800000 */
.L_x_9000:
[----:B------:R-:W-:Y:S01]  /*28340*/  IMAD.MOV.U32 R12, RZ, RZ, 0x10 ;  /* 0x00000010ff0c7424 */ /* 0x000fe200078e00ff */
[----:B------:R-:W-:-:S05]  /*28350*/  SEL R4, R14, RZ, P4 ;  /* 0x000000ff0e047207 */ /* 0x000fca0002000000 */
[----:B------:R-:W-:-:S04]  /*28360*/  IMAD.IADD R4, R3, 0x1, R4 ;  /* 0x0000000103047824 */ /* 0x000fc800078e0204 */
[----:B------:R-:W-:-:S07]  /*28370*/  IMAD.MOV.U32 R13, RZ, RZ, R4 ;  /* 0x000000ffff0d7224 */ /* 0x000fce00078e0004 */
[----:B------:R-:W-:Y:S05]  /*28380*/  WARPSYNC.COLLECTIVE R15, `(.L_x_9001) ;  /* 0x000000000f087348 */ /* 0x000fea0003c00000 */
[----:B------:R0:W1:Y:S02]  /*28390*/  SHFL.UP P6, R14, R13, R12, R11 ;  /* 0x0400000c0d0e7389 */ /* 0x00006400000c000b */
[----:B01----:R-:W-:Y:S01]  /*283a0*/  ENDCOLLECTIVE ;  /* 0x000000000000791b */ /* 0x003fe20003800000 */
.L_x_9001:
        /* <DEDUP_REMOVED lines=8> */
.L_x_9002:
[----:B------:R-:W-:Y:S05]  /*28430*/  BRA `(.L_x_9003) ;  /* 0xffffffa800bc7947 */ /* 0x000fea000383ffff */
.L_x_8856:
[----:B------:R-:W-:Y:S01]  /*28440*/  BSSY B0, `(.L_x_9004) ;  /* 0x0000007000007945 */ /* 0x000fe20003800000 */
[----:B------:R-:W-:Y:S02]  /*28450*/  IMAD.MOV.U32 R12, RZ, RZ, 0x1 ;  /* 0x00000001ff0c7424 */ /* 0x000fe400078e00ff */
[----:B------:R-:W-:Y:S02]  /*28460*/  IMAD.MOV.U32 R11, RZ, RZ, RZ ;  /* 0x000000ffff0b7224 */ /* 0x000fe400078e00ff */
[----:B------:R-:W-:-:S07]  /*28470*/  IMAD.MOV.U32 R15, RZ, RZ, -0x1 ;  /* 0xffffffffff0f7424 */ /* 0x000fce00078e00ff */
[----:B------:R-:W-:Y:S05]  /*28480*/  WARPSYNC.COLLECTIVE R15, `(.L_x_9005) ;  /* 0x000000000f087348 */ /* 0x000fea0003c00000 */
[----:B------:R0:W1:Y:S02]  /*28490*/  SHFL.UP P6, R14, R13, R12, R11 ;  /* 0x0400000c0d0e7389 */ /* 0x00006400000c000b */
[----:B01----:R-:W-:Y:S01]  /*284a0*/  ENDCOLLECTIVE ;  /* 0x000000000000791b */ /* 0x003fe20003800000 */
.L_x_9005:
[----:B------:R-:W-:Y:S05]  /*284b0*/  BSYNC B0 ;  /* 0x0000000000007941 */ /* 0x000fea0003800000 */
.L_x_9004:
        /* <DEDUP_REMOVED lines=8> */
.L_x_9006:
[----:B------:R-:W-:Y:S01]  /*28540*/  IMAD.MOV.U32 R12, RZ, RZ, 0x4 ;  /* 0x00000004ff0c7424 */ /* 0x000fe200078e00ff */
[----:B------:R-:W-:-:S05]  /*28550*/  SEL R2, R14, RZ, P2 ;  /* 0x000000ff0e027207 */ /* 0x000fca0001000000 */
[----:B------:R-:W-:-:S04]  /*28560*/  IMAD.IADD R2, R13, 0x1, R2 ;  /* 0x000000010d027824 */ /* 0x000fc800078e0202 */
[----:B------:R-:W-:-:S07]  /*28570*/  IMAD.MOV.U32 R13, RZ, RZ, R2 ;  /* 0x000000ffff0d7224 */ /* 0x000fce00078e0002 */
[----:B------:R-:W-:Y:S05]  /*28580*/  WARPSYNC.COLLECTIVE R15, `(.L_x_9007) ;  /* 0x000000000f087348 */ /* 0x000fea0003c00000 */
[----:B------:R0:W1:Y:S02]  /*28590*/  SHFL.UP P6, R14, R13, R12, R11 ;  /* 0x0400000c0d0e7389 */ /* 0x00006400000c000b */
[----:B01----:R-:W-:Y:S01]  /*285a0*/  ENDCOLLECTIVE ;  /* 0x000000000000791b */ /* 0x003fe20003800000 */
.L_x_9007:
[----:B------:R-:W-:Y:S01]  /*285b0*/  IMAD.MOV.U32 R12, RZ, RZ, 0x8 ;  /* 0x00000008ff0c7424 */ /* 0x000fe200078e00ff */
[----:B------:R-:W-:-:S05]  /*285c0*/  SEL R3, R14, RZ, P3 ;  /* 0x000000ff0e037207 */ /* 0x000fca0001800000 */
[----:B------:R-:W-:-:S04]  /*285d0*/  IMAD.IADD R3, R2, 0x1, R3 ;  /* 0x0000000102037824 */ /* 0x000fc800078e0203 */
[----:B------:R-:W-:-:S07]  /*285e0*/  IMAD.MOV.U32 R13, RZ, RZ, R3 ;  /* 0x000000ffff0d7224 */ /* 0x000fce00078e0003 */
[----:B------:R-:W-:Y:S05]  /*285f0*/  WARPSYNC.COLLECTIVE R15, `(.L_x_9008) ;  /* 0x000000000f087348 */ /* 0x000fea0003c00000 */
[----:B------:R0:W1:Y:S02]  /*28600*/  SHFL.UP P6, R14, R13, R12, R11 ;  /* 0x0400000c0d0e7389 */ /* 0x00006400000c000b */
[----:B01----:R-:W-:Y:S01]  /*28610*/  ENDCOLLECTIVE ;  /* 0x000000000000791b */ /* 0x003fe20003800000 */
.L_x_9008:
[----:B------:R-:W-:Y:S01]  /*28620*/  IMAD.MOV.U32 R12, RZ, RZ, 0x10 ;  /* 0x00000010ff0c7424 */ /* 0x000fe200078e00ff */
[----:B------:R-:W-:-:S05]  /*28630*/  SEL R4, R14, RZ, P4 ;  /* 0x000000ff0e047207 */ /* 0x000fca0002000000 */
[----:B------:R-:W-:-:S04]  /*28640*/  IMAD.IADD R4, R3, 0x1, R4 ;  /* 0x0000000103047824 */ /* 0x000fc800078e0204 */
[----:B------:R-:W-:-:S07]  /*28650*/  IMAD.MOV.U32 R13, RZ, RZ, R4 ;  /* 0x000000ffff0d7224 */ /* 0x000fce00078e0004 */
[----:B------:R-:W-:Y:S05]  /*28660*/  WARPSYNC.COLLECTIVE R15, `(.L_x_9009) ;  /* 0x000000000f087348 */ /* 0x000fea0003c00000 */
[----:B------:R0:W1:Y:S02]  /*28670*/  SHFL.UP P6, R14, R13, R12, R11 ;  /* 0x0400000c0d0e7389 */ /* 0x00006400000c000b */
[----:B01----:R-:W-:Y:S01]  /*28680*/  ENDCOLLECTIVE ;  /* 0x000000000000791b */ /* 0x003fe20003800000 */
.L_x_9009:
        /* <DEDUP_REMOVED lines=8> */
.L_x_9010:
[----:B------:R-:W-:Y:S05]  /*28710*/  BRA `(.L_x_9011) ;  /* 0xffffffa800a87947 */ /* 0x000fea000383ffff */
.L_x_8858:
[----:B------:R-:W-:Y:S01]  /*28720*/  BSSY B0, `(.L_x_9012) ;  /* 0x0000006000007945 */ /* 0x000fe20003800000 */
[----:B------:R-:W-:Y:S01]  /*28730*/  PLOP3.LUT P6, PT, P6, PT, PT, 0x8, 0x0 ;  /* 0x000000000000781c */ /* 0x000fe200037ce170 */
[----:B------:R-:W-:-:S12]  /*28740*/  IMAD.MOV.U32 R15, RZ, RZ, -0x1 ;  /* 0xffffffffff0f7424 */ /* 0x000fd800078e00ff */
[----:B0-----:R-:W-:Y:S05]  /*28750*/  WARPSYNC.COLLECTIVE R15, `(.L_x_9013) ;  /* 0x000000000f087348 */ /* 0x001fea0003c00000 */
[----:B------:R-:W-:Y:S01]  /*28760*/  VOTE.ANY R14, PT, P6 ;  /* 0x00000000000e7806 */ /* 0x000fe200030e0100 */
[----:B0-----:R-:W-:Y:S06]  /*28770*/  ENDCOLLECTIVE ;  /* 0x000000000000791b */ /* 0x001fec0003800000 */
.L_x_9013:
[----:B------:R-:W-:Y:S05]  /*28780*/  BSYNC B0 ;  /* 0x0000000000007941 */ /* 0x000fea0003800000 */
.L_x_9012:
        /* <DEDUP_REMOVED lines=10> */
.L_x_9014:
[----:B------:R-:W-:Y:S02]  /*28830*/  IMAD.MOV.U32 R13, RZ, RZ, R5 ;  /* 0x000000ffff0d7224 */ /* 0x000fe400078e0005 */
[----:B------:R-:W-:-:S07]  /*28840*/  IMAD.MOV.U32 R25, RZ, RZ, R14 ;  /* 0x000000ffff197224 */ /* 0x000fce00078e000e */
[----:B------:R-:W-:Y:S05]  /*28850*/  WARPSYNC.COLLECTIVE R15, `(.L_x_9015) ;  /* 0x000000000f087348 */ /* 0x000fea0003c00000 */
[----:B------:R0:W1:Y:S02]  /*28860*/  SHFL.IDX P6, R14, R13, R12, R11 ;  /* 0x0000000c0d0e7389 */ /* 0x00006400000c000b */
[----:B01----:R-:W-:Y:S01]  /*28870*/  ENDCOLLECTIVE ;  /* 0x000000000000791b */ /* 0x003fe20003800000 */
.L_x_9015:
[----:B------:R-:W-:Y:S01]  /*28880*/  IMAD.MOV.U32 R5, RZ, RZ, R14 ;  /* 0x000000ffff057224 */ /* 0x000fe200078e000e */
[----:B------:R-:W-:Y:S06]  /*28890*/  BRA `(.L_x_9016) ;  /* 0xffffffa800887947 */ /* 0x000fec000383ffff */
.L_x_8860:
[----:B------:R-:W-:Y:S01]  /*288a0*/  BSSY B0, `(.L_x_9017) ;  /* 0x0000007000007945 */ /* 0x000fe20003800000 */
[----:B------:R-:W-:Y:S02]  /*288b0*/  IMAD.MOV.U32 R13, RZ, RZ, R2 ;  /* 0x000000ffff0d7224 */ /* 0x000fe400078e0002 */
[----:B------:R-:W-:Y:S02]  /*288c0*/  IMAD.MOV.U32 R11, RZ, RZ, 0x1f ;  /* 0x0000001fff0b7424 */ /* 0x000fe400078e00ff */
[----:B------:R-:W-:-:S07]  /*288d0*/  IMAD.MOV.U32 R15, RZ, RZ, -0x1 ;  /* 0xffffffffff0f7424 */ /* 0x000fce00078e00ff */
[----:B0123--:R-:W-:Y:S05]  /*288e0*/  WARPSYNC.COLLECTIVE R15, `(.L_x_9018) ;  /* 0x000000000f087348 */ /* 0x00ffea0003c00000 */
[----:B------:R4:W0:Y:S02]  /*288f0*/  SHFL.IDX P6, R14, R13, R12, R11 ;  /* 0x0000000c0d0e7389 */ /* 0x00082400000c000b */
[----:B01234-:R-:W-:Y:S01]  /*28900*/  ENDCOLLECTIVE ;  /* 0x000000000000791b */ /* 0x01ffe20003800000 */
.L_x_9018:
[----:B------:R-:W-:Y:S05]  /*28910*/  BSYNC B0 ;  /* 0x0000000000007941 */ /* 0x000fea0003800000 */
.L_x_9017:
[----:B------:R-:W-:Y:S01]  /*28920*/  IMAD.MOV.U32 R24, RZ, RZ, R14 ;  /* 0x000000ffff187224 */ /* 0x000fe200078e000e */
[----:B------:R-:W-:Y:S06]  /*28930*/  BRA `(.L_x_8859) ;  /* 0xffffffa800787947 */ /* 0x000fec000383ffff */
.L_x_8866:
[----:B0-----:R0:W1:Y:S02]  /*28940*/  SYNCS.PHASECHK.TRANS64.TRYWAIT P0, [R7+URZ+0x38820], R0 ;  /* 0x03882000070075a7 */ /* 0x001064000800017f */
[----:B-1----:R-:W-:Y:S05]  /*28950*/  @!P0 NANOSLEEP.SYNCS 0x989680 ;  /* 0x009896800000895d */ /* 0x002fea0003900000 */
[----:B------:R-:W1:Y:S02]  /*28960*/  @!P0 SYNCS.PHASECHK.TRANS64 P0, [R7+URZ+0x38820], R0 ;  /* 0x03882000070085a7 */ /* 0x000e64000800007f */
[----:B-1----:R-:W-:Y:S05]  /*28970*/  @!P0 BRA `(.L_x_8866) ;  /* 0xfffffffc00f08947 */ /* 0x002fea000383ffff */
[----:B------:R-:W-:Y:S05]  /*28980*/  BRA `(.L_x_9019) ;  /* 0xffffffb000d47947 */ /* 0x000fea000383ffff */
.L_x_8867:
        /* <DEDUP_REMOVED lines=8> */
[----:B0-23--:R-:W-:Y:S05]  /*28a10*/  WARPSYNC.COLLECTIVE R15, `(.L_x_9021) ;  /* 0x000000000f087348 */ /* 0x00dfea0003c00000 */
[----:B------:R1:W4:Y:S02]  /*28a20*/  SHFL.IDX P6, R14, R13, R12, R11 ;  /* 0x0000000c0d0e7389 */ /* 0x00032400000c000b */
[----:B01234-:R-:W-:Y:S01]  /*28a30*/  ENDCOLLECTIVE ;  /* 0x000000000000791b */ /* 0x01ffe20003800000 */
.L_x_9021:
[----:B------:R-:W-:Y:S05]  /*28a40*/  BSYNC B0 ;  /* 0x0000000000007941 */ /* 0x000fea0003800000 */
.L_x_9020:
[----:B------:R-:W-:Y:S05]  /*28a50*/  BRA `(.L_x_9022) ;  /* 0xffffffb000bc7947 */ /* 0x000fea000383ffff */
.L_x_8868:
[----:B------:R-:W-:Y:S01]  /*28a60*/  BSSY B0, `(.L_x_9023) ;  /* 0x0000006000007945 */ /* 0x000fe20003800000 */
[----:B------:R-:W-:-:S07]  /*28a70*/  IMAD.MOV.U32 R15, RZ, RZ, -0x1 ;  /* 0xffffffffff0f7424 */ /* 0x000fce00078e00ff */
[----:B0-23--:R-:W-:Y:S05]  /*28a80*/  WARPSYNC.COLLECTIVE R15, `(.L_x_9024) ;  /* 0x000000000f0c7348 */ /* 0x00dfea0003c00000 */
[----:B------:R-:W-:Y:S02]  /*28a90*/  ELECT P6, UR62, PT ;  /* 0x00000000003e782f */ /* 0x000fe400038c0000 */
[----:B------:R-:W-:Y:S01]  /*28aa0*/  MOV R14, UR62 ;  /* 0x0000003e000e7c02 */ /* 0x000fe20008000f00 */
[----:B0-23--:R-:W-:Y:S10]  /*28ab0*/  ENDCOLLECTIVE ;  /* 0x000000000000791b */ /* 0x00dff40003800000 */
.L_x_9024:
[----:B------:R-:W-:Y:S05]  /*28ac0*/  BSYNC B0 ;  /* 0x0000000000007941 */ /* 0x000fea0003800000 */
.L_x_9023:
[----:B------:R-:W-:Y:S05]  /*28ad0*/  BRA `(.L_x_9025) ;  /* 0xffffffb000b07947 */ /* 0x000fea000383ffff */
.L_x_8870:
[----:B0-----:R0:W1:Y:S02]  /*28ae0*/  SYNCS.PHASECHK.TRANS64.TRYWAIT P1, [R5+URZ+0x38840], R0 ;  /* 0x03884000050075a7 */ /* 0x001064000802017f */
[----:B-1----:R-:W-:Y:S05]  /*28af0*/  @!P1 NANOSLEEP.SYNCS 0x989680 ;  /* 0x009896800000995d */ /* 0x002fea0003900000 */
[----:B------:R-:W1:Y:S02]  /*28b00*/  @!P1 SYNCS.PHASECHK.TRANS64 P1, [R5+URZ+0x38840], R0 ;  /* 0x03884000050095a7 */ /* 0x000e64000802007f */
[----:B-1----:R-:W-:Y:S05]  /*28b10*/  @!P1 BRA `(.L_x_8870) ;  /* 0xfffffffc00f09947 */ /* 0x002fea000383ffff */
[----:B------:R-:W-:Y:S05]  /*28b20*/  BRA `(.L_x_9026) ;  /* 0xffffffb000d07947 */ /* 0x000fea000383ffff */
.L_x_8872:
[----:B-1----:R1:W4:Y:S02]  /*28b30*/  SYNCS.PHASECHK.TRANS64.TRYWAIT P1, [R3+URZ+0x38840], R2 ;  /* 0x03884002030075a7 */ /* 0x002324000802017f */
[----:B----4-:R-:W-:Y:S05]  /*28b40*/  @!P1 NANOSLEEP.SYNCS 0x989680 ;  /* 0x009896800000995d */ /* 0x010fea0003900000 */
[----:B------:R-:W4:Y:S02]  /*28b50*/  @!P1 SYNCS.PHASECHK.TRANS64 P1, [R3+URZ+0x38840], R2 ;  /* 0x03884002030095a7 */ /* 0x000f24000802007f */
[----:B----4-:R-:W-:Y:S05]  /*28b60*/  @!P1 BRA `(.L_x_8872) ;  /* 0xfffffffc00f09947 */ /* 0x010fea000383ffff */
[----:B------:R-:W-:Y:S05]  /*28b70*/  BRA `(.L_x_9027) ;  /* 0xffffffb000dc7947 */ /* 0x000fea000383ffff */
.L_x_8874:
[----:B----4-:R4:W0:Y:S02]  /*28b80*/  SYNCS.PHASECHK.TRANS64.TRYWAIT P1, [R5+URZ+0x38860], R0 ;  /* 0x03886000050075a7 */ /* 0x010824000802017f */
[----:B0-----:R-:W-:Y:S05]  /*28b90*/  @!P1 NANOSLEEP.SYNCS 0x989680 ;  /* 0x009896800000995d */ /* 0x001fea0003900000 */
[----:B------:R-:W0:Y:S02]  /*28ba0*/  @!P1 SYNCS.PHASECHK.TRANS64 P1, [R5+URZ+0x38860], R0 ;  /* 0x03886000050095a7 */ /* 0x000e24000802007f */
[----:B0-----:R-:W-:Y:S05]  /*28bb0*/  @!P1 BRA `(.L_x_8874) ;  /* 0xfffffffc00f09947 */ /* 0x001fea000383ffff */
[----:B------:R-:W-:Y:S05]  /*28bc0*/  BRA `(.L_x_9028) ;  /* 0xffffffb000d87947 */ /* 0x000fea000383ffff */
.L_x_9029:
        /* <DEDUP_REMOVED lines=11> */
.L_x_15761:


//--------------------- .text._ZN7cutlass13device_kernelIN5flash11enable_sm90INS1_16FlashAttnFwdSm90INS1_25CollectiveMainloopFwdSm90ILi2EN4cute5tupleIJNS5_1CILi1EEES8_S8_EEENS6_IJNS7_ILi128EEENS7_ILi96EEENS7_ILi64EEEEEELi256ENS_6half_tEfNS_4arch4Sm90ELb0ELb0ELb1ELb0ELb1ELb0ELb0ELb1ELb0ELb1ELb1ELb0EEENS1_21CollectiveEpilogueFwdINS6_IJSA_NS7_ILi256EEESB_EEES9_SE_SG_Li256ELb0ELb1ELb1ELb0EEENS1_19SingleTileSchedulerILb0ELb1ELb1ELi128EEEEEEEEEvNT_6ParamsE --------------------------
	.section	.text._ZN7cutlass13device_kernelIN5flash11enable_sm90INS1_16FlashAttnFwdSm90INS1_25CollectiveMainloopFwdSm90ILi2EN4cute5tupleIJNS5_1CILi1EEES8_S8_EEENS6_IJNS7_ILi128EEENS7_ILi96EEENS7_ILi64EEEEEELi256ENS_6half_tEfNS_4arch4Sm90ELb0ELb0ELb1ELb0ELb1ELb0ELb0ELb1ELb0ELb1ELb1ELb0EEENS1_21CollectiveEpilogueFwdINS6_IJSA_NS7_ILi256EEESB_EEES9_SE_SG_Li256ELb0ELb1ELb1ELb0EEENS1_19SingleTileSchedulerILb0ELb1ELb1ELi128EEEEEEEEEvNT_6ParamsE,"ax",@progbits
	.align	128
.text._ZN7cutlass13device_kernelIN5flash11enable_sm90INS1_16FlashAttnFwdSm90INS1_25CollectiveMainloopFwdSm90ILi2EN4cute5tupleIJNS5_1CILi1EEES8_S8_EEENS6_IJNS7_ILi128EEENS7_ILi96EEENS7_ILi64EEEEEELi256ENS_6half_tEfNS_4arch4Sm90ELb0ELb0ELb1ELb0ELb1ELb0ELb0ELb1ELb0ELb1ELb1ELb0EEENS1_21CollectiveEpilogueFwdINS6_IJSA_NS7_ILi256EEESB_EEES9_SE_SG_Li256ELb0ELb1ELb1ELb0EEENS1_19SingleTileSchedulerILb0ELb1ELb1ELi128EEEEEEEEEvNT_6ParamsE:
        .type           _ZN7cutlass13device_kernelIN5flash11enable_sm90INS1_16FlashAttnFwdSm90INS1_25CollectiveMainloopFwdSm90ILi2EN4cute5tupleIJNS5_1CILi1EEES8_S8_EEENS6_IJNS7_ILi128EEENS7_ILi96EEENS7_ILi64EEEEEELi256ENS_6half_tEfNS_4arch4Sm90ELb0ELb0ELb1ELb0ELb1ELb0ELb0ELb1ELb0ELb1ELb1ELb0EEENS1_21CollectiveEpilogueFwdINS6_IJSA_NS7_ILi256EEESB_EEES9_SE_SG_Li256ELb0ELb1ELb1ELb0EEENS1_19SingleTileSchedulerILb0ELb1ELb1ELi128EEEEEEEEEvNT_6ParamsE,@function
        .size           _ZN7cutlass13device_kernelIN5flash11enable_sm90INS1_16FlashAttnFwdSm90INS1_25CollectiveMainloopFwdSm90ILi2EN4cute5tupleIJNS5_1CILi1EEES8_S8_EEENS6_IJNS7_ILi128EEENS7_ILi96EEENS7_ILi64EEEEEELi256ENS_6half_tEfNS_4arch4Sm90ELb0ELb0ELb1ELb0ELb1ELb0ELb0ELb1ELb0ELb1ELb1ELb0EEENS1_21CollectiveEpilogueFwdINS6_IJSA_NS7_ILi256EEESB_EEES9_SE_SG_Li256ELb0ELb1ELb1ELb0EEENS1_19SingleTileSchedulerILb0ELb1ELb1ELi128EEEEEEEEEvNT_6ParamsE,(.L_x_15762 - _ZN7cutlass13device_kernelIN5flash11enable_sm90INS1_16FlashAttnFwdSm90INS1_25CollectiveMainloopFwdSm90ILi2EN4cute5tupleIJNS5_1CILi1EEES8_S8_EEENS6_IJNS7_ILi128EEENS7_ILi96EEENS7_ILi64EEEEEELi256ENS_6half_tEfNS_4arch4Sm90ELb0ELb0ELb1ELb0ELb1ELb0ELb0ELb1ELb0ELb1ELb1ELb0EEENS1_21CollectiveEpilogueFwdINS6_IJSA_NS7_ILi256EEESB_EEES9_SE_SG_Li256ELb0ELb1ELb1ELb0EEENS1_19SingleTileSchedulerILb0ELb1ELb1ELi128EEEEEEEEEvNT_6ParamsE)
        .other          _ZN7cutlass13device_kernelIN5flash11enable_sm90INS1_16FlashAttnFwdSm90INS1_25CollectiveMainloopFwdSm90ILi2EN4cute5tupleIJNS5_1CILi1EEES8_S8_EEENS6_IJNS7_ILi128EEENS7_ILi96EEENS7_ILi64EEEEEELi256ENS_6half_tEfNS_4arch4Sm90ELb0ELb0ELb1ELb0ELb1ELb0ELb0ELb1ELb0ELb1ELb1ELb0EEENS1_21CollectiveEpilogueFwdINS6_IJSA_NS7_ILi256EEESB_EEES9_SE_SG_Li256ELb0ELb1ELb1ELb0EEENS1_19SingleTileSchedulerILb0ELb1ELb1ELi128EEEEEEEEEvNT_6ParamsE,@"STO_CUDA_ENTRY STV_DEFAULT"
_ZN7cutlass13device_kernelIN5flash11enable_sm90INS1_16FlashAttnFwdSm90INS1_25CollectiveMainloopFwdSm90ILi2EN4cute5tupleIJNS5_1CILi1EEES8_S8_EEENS6_IJNS7_ILi128EEENS7_ILi96EEENS7_ILi64EEEEEELi256ENS_6half_tEfNS_4arch4Sm90ELb0ELb0ELb1ELb0ELb1ELb0ELb0ELb1ELb0ELb1ELb1ELb0EEENS1_21CollectiveEpilogueFwdINS6_IJSA_NS7_ILi256EEESB_EEES9_SE_SG_Li256ELb0ELb1ELb1ELb0EEENS1_19SingleTileSchedulerILb0ELb1ELb1ELi128EEEEEEEEEvNT_6ParamsE:
        /* <DEDUP_REMOVED lines=9> */
[----:B------:R-:W-:-:S05]  /*0090*/  SHF.R.U32.HI R2, RZ, 0x7, R16 ;  /* 0x00000007ff027819 */ /* 0x000fca0000011610 */
[----:B------:R1:W2:Y:S04]  /*00a0*/  SHFL.IDX PT, R4, R2, RZ, 0x1f ;  /* 0x00001fff02047589 */ /* 0x0002a800000e0000 */
[----:B------:R-:W-:Y:S01]  /*00b0*/  VOTEU.ALL UP0, P0 ;  /* 0x00000000003f7886 */ /* 0x000fe20000000000 */
[----:B------:R-:W-:-:S04]  /*00c0*/  VOTEU.ALL UP1, P0 ;  /* 0x00000000003f7886 */ /* 0x000fc80000020000 */
[----:B------:R-:W3:Y:S01]  /*00d0*/  @!UP0 S2UR UR8, SR_CgaCtaId ;  /* 0x00000000000889c3 */ /* 0x000ee20000008800 */
[----:B------:R-:W-:Y:S01]  /*00e0*/  @!UP0 UMOV UR6, 0x400 ;  /* 0x0000040000068882 */ /* 0x000fe20000000000 */
[----:B------:R-:W-:-:S04]  /*00f0*/  @!UP0 UIADD3 UR4, -UR4, 0x100000, URZ ;  /* 0x0010000004048890 */ /* 0x000fc8000fffe13f */
[----:B------:R-:W-:Y:S02]  /*0100*/  @!UP0 USHF.L.U32 UR5, UR4, 0xb, URZ ;  /* 0x0000000b04058899 */ /* 0x000fe4000800063f */
[----:B------:R-:W-:Y:S02]  /*0110*/  @!UP0 USHF.L.U32 UR4, UR4, 0x1, URZ ;  /* 0x0000000104048899 */ /* 0x000fe4000800063f */
[----:B---3--:R-:W-:Y:S02]  /*0120*/  @!UP0 ULEA UR8, UR8, UR6, 0x18 ;  /* 0x0000000608088291 */ /* 0x008fe4000f8ec03f */
        /* <DEDUP_REMOVED lines=25> */
.L_x_9030:
        /* <DEDUP_REMOVED lines=22> */
.L_x_9031:
        /* <DEDUP_REMOVED lines=18> */
.L_x_9032:
        /* <DEDUP_REMOVED lines=22> */
.L_x_9033:
        /* <DEDUP_REMOVED lines=23> */
.L_x_9034:
        /* <DEDUP_REMOVED lines=9> */
.L_x_9037:
[----:B------:R-:W-:-:S08]  /*08a0*/  NOP ;  /* 0x0000000000007918 */ /* 0x000fd00000000000 */
[----:B------:R-:W0:Y:S02]  /*08b0*/  USETMAXREG.TRY_ALLOC.CTAPOOL UP0, 0xe8 ;  /* 0x000000e8000079c8 */ /* 0x000e240008000600 */
[----:B0-----:R-:W-:-:S13]  /*08c0*/  PLOP3.LUT P0, PT, PT, PT, UP0, 0x80, 0x0 ;  /* 0x000000000000781c */ /* 0x001fda0003f0f008 */
[----:B------:R-:W-:Y:S05]  /*08d0*/  @!P0 BRA `(.L_x_9037) ;  /* 0xfffffffc00f08947 */ /* 0x000fea000383ffff */
[----:B------:R-:W0:Y:S01]  /*08e0*/  S2UR UR6, SR_CTAID.Y ;  /* 0x00000000000679c3 */ /* 0x000e220000002600 */
[----:B------:R-:W-:-:S07]  /*08f0*/  ULDC UR7, c[0x0][0xc50] ;  /* 0x0003140000077ab9 */ /* 0x000fce0000000800 */
[----:B------:R-:W-:Y:S08]  /*0900*/  BAR.ARV 0x8, 0x180 ;  /* 0x0206000000007b1d */ /* 0x000ff00000002000 */
[----:B------:R-:W1:Y:S01]  /*0910*/  S2UR UR8, SR_CTAID.Z ;  /* 0x00000000000879c3 */ /* 0x000e620000002700 */
[----:B------:R-:W-:Y:S01]  /*0920*/  ISETP.NE.AND P0, PT, R2, 0x1, PT ;  /* 0x000000010200780c */ /* 0x000fe20003f05270 */
[----:B------:R-:W-:-:S11]  /*0930*/  UISETP.NE.AND UP0, UPT, UR7, 0x1, UPT ;  /* 0x000000010700788c */ /* 0x000fd6000bf05270 */
[----:B------:R-:W-:Y:S01]  /*0940*/  @UP0 ULDC UR4, c[0x0][0xc54] ;  /* 0x0003150000040ab9 */ /* 0x000fe20000000800 */
[----:B------:R-:W-:Y:S06]  /*0950*/  @!P0 BAR.ARV 0x9, 0x100 ;  /* 0x0244000000008b1d */ /* 0x000fec0000002000 */
[----:B0-----:R-:W-:Y:S01]  /*0960*/  UIMAD.WIDE.U32 UR4, UR6, UR4, URZ ;  /* 0x00000004060472a5 */ /* 0x001fe2000f8e003f */
[----:B------:R-:W-:Y:S01]  /*0970*/  @UP0 ULDC UR9, c[0x0][0xc58] ;  /* 0x0003160000090ab9 */ /* 0x000fe20000000800 */
[----:B------:R-:W-:Y:S01]  /*0980*/  UMOV UR38, UR6 ;  /* 0x0000000600267c82 */ /* 0x000fe20008000000 */
[----:B-1----:R-:W-:Y:S01]  /*0990*/  ISETP.LE.AND P0, PT, RZ, UR8, PT ;  /* 0x00000008ff007c0c */ /* 0x002fe2000bf03270 */
[----:B------:R-:W-:-:S04]  /*09a0*/  @UP0 USHF.R.U32.HI UR38, URZ, UR9, UR5 ;  /* 0x000000093f260299 */ /* 0x000fc80008011605 */
[----:B------:R-:W-:-:S04]  /*09b0*/  UIADD3 UR4, -UR38, URZ, URZ ;  /* 0x0000003f26047290 */ /* 0x000fc8000fffe13f */
[----:B------:R-:W-:-:S04]  /*09c0*/  UIMAD UR7, UR7, UR4, UR6 ;  /* 0x00000004070772a4 */ /* 0x000fc8000f8e0206 */
[----:B------:R-:W-:Y:S08]  /*09d0*/  @!P0 BRA `(.L_x_9038) ;  /* 0x000000b400188947 */ /* 0x000ff00003800000 */
[----:B------:R-:W-:Y:S01]  /*09e0*/  ULDC.64 UR4, c[0x0][0x418] ;  /* 0x0001060000047ab9 */ /* 0x000fe20000000a00 */
[----:B------:R-:W-:Y:S01]  /*09f0*/  ULDC UR42, c[0x0][0x424] ;  /* 0x00010900002a7ab9 */ /* 0x000fe20000000800 */
[----:B------:R-:W-:Y:S02]  /*0a00*/  UISETP.NE.U32.AND UP0, UPT, UR4, URZ, UPT ;  /* 0x0000003f0400728c */ /* 0x000fe4000bf05070 */
[----:B------:R-:W-:Y:S02]  /*0a10*/  ULOP3.LUT UR40, UR7, 0xffff, URZ, 0xc0, !UPT ;  /* 0x0000ffff07287892 */ /* 0x000fe4000f8ec03f */
[----:B------:R-:W-:Y:S01]  /*0a20*/  UISETP.NE.AND.EX UP0, UPT, UR5, URZ, UPT, UP0 ;  /* 0x0000003f0500728c */ /* 0x000fe2000bf05300 */
[----:B------:R-:W-:-:S03]  /*0a30*/  ULDC UR4, c[0x0][0x2f0] ;  /* 0x0000bc0000047ab9 */ /* 0x000fc60000000800 */
[----:B------:R-:W-:-:S04]  /*0a40*/  USEL UR42, UR42, 0x1, UP0 ;  /* 0x000000012a2a7887 */ /* 0x000fc80008000000 */
[----:B------:R-:W-:-:S04]  /*0a50*/  UIMAD UR42, UR42, UR4, URZ ;  /* 0x000000042a2a72a4 */ /* 0x000fc8000f8e023f */
[----:B------:R-:W-:Y:S02]  /*0a60*/  UISETP.GE.AND UP0, UPT, UR42, 0x1, UPT ;  /* 0x000000012a00788c */ /* 0x000fe4000bf06270 */
[----:B------:R-:W-:-:S04]  /*0a70*/  UIADD3 UR4, UR42, 0x5f, URZ ;  /* 0x0000005f2a047890 */ /* 0x000fc8000fffe03f */
[----:B------:R-:W-:Y:S01]  /*0a80*/  PLOP3.LUT P0, PT, PT, PT, UP0, 0x80, 0x0 ;  /* 0x000000000000781c */ /* 0x000fe20003f0f008 */
[----:B------:R-:W-:-:S04]  /*0a90*/  UIMAD.WIDE UR4, UR4, 0x2aaaaaab, URZ ;  /* 0x2aaaaaab040478a5 */ /* 0x000fc8000f8e023f */
[----:B------:R-:W-:-:S03]  /*0aa0*/  USHF.R.U32.HI UR6, URZ, 0x1f, UR5 ;  /* 0x0000001f3f067899 */ /* 0x000fc60008011605 */
[----:B------:R-:W-:Y:S01]  /*0ab0*/  UMOV UR4, URZ ;  /* 0x0000003f00047c82 */ /* 0x000fe20008000000 */
[----:B------:R-:W-:-:S04]  /*0ac0*/  ULEA.HI.SX32 UR6, UR5, UR6, 0x1c ;  /* 0x0000000605067291 */ /* 0x000fc8000f8fe23f */
[----:B------:R-:W-:Y:S08]  /*0ad0*/  @!P0 BRA `(.L_x_9039) ;  /* 0x0000000000908947 */ /* 0x000ff00003800000 */
        /* <DEDUP_REMOVED lines=11> */
[----:B------:R-:W-:-:S04]  /*0b90*/  IABS R5, R5 ;  /* 0x0000000500057213 */ /* 0x000fc80000000000 */
[----:B------:R-:W-:-:S04]  /*0ba0*/  MOV R4, R5 ;  /* 0x0000000500047202 */ /* 0x000fc80000000f00 */
[----:B------:R-:W-:-:S03]  /*0bb0*/  R2UR UR10, R4 ;  /* 0x00000000040a72ca */ /* 0x000fc600000e0000 */
        /* <DEDUP_REMOVED lines=22> */
.L_x_9039:
[----:B------:R-:W-:Y:S01]  /*0d20*/  UIMAD UR40, UR40, UR4, URZ ;  /* 0x00000004282872a4 */ /* 0x000fe2000f8e023f */
[----:B------:R-:W-:Y:S01]  /*0d30*/  IMAD.U32 R0, RZ, RZ, UR6 ;  /* 0x00000006ff007e24 */ /* 0x000fe2000f8e00ff */
[----:B------:R-:W-:Y:S01]  /*0d40*/  IADD3 R16, R16, -0x80, RZ ;  /* 0xffffff8010107810 */ /* 0x000fe20007ffe0ff */
        /* <DEDUP_REMOVED lines=107> */
.L_x_9041:
[----:B------:R-:W-:Y:S02]  /*1400*/  SHF.L.U32 R8, RZ, 0x1f, RZ ;  /* 0x0000001fff087819 */ /* 0x000fe400000006ff */
[----:B------:R-:W-:Y:S02]  /*1410*/  IADD3 R3, R2, 0x8, RZ ;  /* 0x0000000802037810 */ /* 0x000fe40007ffe0ff */
[----:B------:R-:W0:Y:S02]  /*1420*/  SYNCS.PHASECHK.TRANS64.TRYWAIT P0, [UR41+0x22800], R8 ;  /* 0x02280008ff0075a7 */ /* 0x000e240008000169 */
[----:B0-----:R-:W-:Y:S05]  /*1430*/  @!P0 BRA `(.L_x_9042) ;  /* 0x000000a800888947 */ /* 0x001fea0003800000 */
.L_x_9114:
[----:B------:R-:W-:Y:S05]  /*1440*/  WARPSYNC.ALL ;  /* 0x0000000000007948 */ /* 0x000fea0003800000 */
[----:B------:R-:W-:Y:S01]  /*1450*/  ULOP3.LUT UR4, UR39, 0x1, URZ, 0xfc, !UPT ;  /* 0x0000000127047892 */ /* 0x000fe2000f8efc3f */
[----:B------:R1:W-:Y:S03]  /*1460*/  BAR.SYNC.DEFER_BLOCKING R3, 0x100 ;  /* 0x000400030000751d */ /* 0x0003e60000010000 */
[----:B------:R-:W-:-:S06]  /*1470*/  UISETP.NE.AND UP0, UPT, UR4, 0x3, UPT ;  /* 0x000000030400788c */ /* 0x000fcc000bf05270 */
[----:B------:R-:W-:-:S13]  /*1480*/  PLOP3.LUT P0, PT, PT, PT, UP0, 0x80, 0x0 ;  /* 0x000000000000781c */ /* 0x000fda0003f0f008 */
[----:B-1----:R-:W-:Y:S05]  /*1490*/  @!P0 BRA `(.L_x_9043) ;  /* 0x0000000000048947 */ /* 0x002fea0003800000 */
[----:B------:R-:W-:Y:S01]  /*14a0*/  BPT.TRAP 0x1 ;  /* 0x000000040000795c */ /* 0x000fe20000300000 */
.L_x_9043:
[----:B------:R1:W2:Y:S01]  /*14b0*/  SYNCS.PHASECHK.TRANS64.TRYWAIT P1, [UR41+0x22830], R8 ;  /* 0x02283008ff0075a7 */ /* 0x0002a20008020169 */
[----:B------:R-:W-:Y:S05]  /*14c0*/  @!P0 BRA `(.L_x_9044) ;  /* 0x0000000000048947 */ /* 0x000fea0003800000 */
[----:B------:R-:W-:Y:S01]  /*14d0*/  BPT.TRAP 0x1 ;  /* 0x000000040000795c */ /* 0x000fe20000300000 */
.L_x_9044:
[----:B--2---:R-:W-:Y:S05]  /*14e0*/  @P1 BRA `(.L_x_9045) ;  /* 0x0000000000081947 */ /* 0x004fea0003800000 */
[----:B------:R-:W2:Y:S02]  /*14f0*/  SYNCS.PHASECHK.TRANS64.TRYWAIT P1, [UR41+0x22830], R8 ;  /* 0x02283008ff0075a7 */ /* 0x000ea40008020169 */
[----:B--2---:R-:W-:Y:S05]  /*1500*/  @!P1 BRA `(.L_x_9046) ;  /* 0x000000a8006c9947 */ /* 0x004fea0003800000 */
.L_x_9045:
[----:B------:R-:W-:Y:S01]  /*1510*/  UIADD3 UR4, UR41, 0x1c400, URZ ;  /* 0x0001c40029047890 */ /* 0x000fe2000fffe03f */
[----:B------:R-:W-:Y:S01]  /*1520*/  WARPGROUP.ARRIVE ;  /* 0x00000000000079c5 */ /* 0x000fe20000000000 */
[----:B------:R-:W-:Y:S01]  /*1530*/  ULOP3.LUT UR8, UR44, 0x10000, URZ, 0xfc, !UPT ;  /* 0x000100002c087892 */ /* 0x000fe2000f8efc3f */
[----:B------:R-:W-:Y:S01]  /*1540*/  IADD3 R0, -R2, 0xb, RZ ;  /* 0x0000000b02007810 */ /* 0x000fe20007ffe1ff */
[----:B------:R-:W-:-:S03]  /*1550*/  USHF.R.U32.HI UR4, URZ, 0x4, UR4 ;  /* 0x000000043f047899 */ /* 0x000fc60008011604 */
[----:B------:R-:W2:Y:S01]  /*1560*/  S2UR UR26, SR_CgaCtaId ;  /* 0x00000000001a79c3 */ /* 0x000ea20000008800 */
[----:B------:R-:W-:Y:S01]  /*1570*/  UMOV UR9, 0x40000040 ;  /* 0x4000004000097882 */ /* 0x000fe20000000000 */
[----:B------:R-:W-:Y:S01]  /*1580*/  UMOV UR7, 0x40000040 ;  /* 0x4000004000077882 */ /* 0x000fe20000000000 */
[----:B------:R-:W-:Y:S01]  /*1590*/  ULOP3.LUT UR4, UR4, 0x3fff, URZ, 0xc0, !UPT ;  /* 0x00003fff04047892 */ /* 0x000fe2000f8ec03f */
[----:B------:R-:W-:Y:S01]  /*15a0*/  UMOV UR5, UR9 ;  /* 0x0000000900057c82 */ /* 0x000fe20008000000 */
[----:B------:R-:W-:Y:S02]  /*15b0*/  UIADD3 UR12, UR8, 0x2, URZ ;  /* 0x00000002080c7890 */ /* 0x000fe4000fffe03f */
[----:B------:R-:W-:Y:S01]  /*15c0*/  ULOP3.LUT UR6, UR4, 0x10000, URZ, 0xfc, !UPT ;  /* 0x0001000004067892 */ /* 0x000fe2000f8efc3f */
[----:B------:R-:W-:Y:S02]  /*15d0*/  UMOV UR13, 0x40000040 ;  /* 0x40000040000d7882 */ /* 0x000fe40000000000 */
[----:B------:R-:W-:Y:S01]  /*15e0*/  UMOV UR4, UR8 ;  /* 0x0000000800047c82 */ /* 0x000fe20008000000 */
[----:B------:R-:W-:Y:S01]  /*15f0*/  UIADD3 UR14, UR6, 0x2, URZ ;  /* 0x00000002060e7890 */ /* 0x000fe2000fffe03f */
[----:B------:R-:W-:Y:S01]  /*1600*/  UMOV UR15, 0x40000040 ;  /* 0x40000040000f7882 */ /* 0x000fe20000000000 */
[----:B------:R-:W-:-:S03]  /*1610*/  UIADD3 UR16, UR8, 0x4, URZ ;  /* 0x0000000408107890 */ /* 0x000fc6000fffe03f */
[----:B------:R-:W-:Y:S01]  /*1620*/  HGMMA.64x96x16.F32 R24, gdesc[UR4], RZ, !UPT, gsb0 ;  /* 0x01600000041879f0 */ /* 0x000fe2000c0008ff */
        /* <DEDUP_REMOVED lines=17> */
[----:B------:R3:W-:Y:S06]  /*1740*/  BAR.ARV R0, 0x100 ;  /* 0x000400000000751d */ /* 0x0007ec0000002000 */
[----:B--2---:R-:W-:Y:S05]  /*1750*/  @!P0 BRA `(.L_x_9047) ;  /* 0x0000000000048947 */ /* 0x004fea0003800000 */
[----:B------:R-:W-:Y:S01]  /*1760*/  BPT.TRAP 0x1 ;  /* 0x000000040000795c */ /* 0x000fe20000300000 */
.L_x_9047:
[----:B------:R-:W-:Y:S01]  /*1770*/  LOP3.LUT R17, R17, 0xffffff80, RZ, 0xc0, !PT ;  /* 0xffffff8011117812 */ /* 0x000fe200078ec0ff */
[----:B------:R-:W-:Y:S01]  /*1780*/  ULDC UR4, c[0x0][0x9d8] ;  /* 0x0002760000047ab9 */ /* 0x000fe20000000800 */
[----:B------:R-:W-:Y:S01]  /*1790*/  UIMAD UR42, UR43, -0x60, UR42 ;  /* 0xffffffa02b2a78a4 */ /* 0x000fe2000f8e022a */
[----:B------:R-:W-:Y:S01]  /*17a0*/  FMUL.FTZ R24, R24, UR4 ;  /* 0x0000000418187c20 */ /* 0x000fe20008410000 */
[----:B------:R-:W-:Y:S01]  /*17b0*/  FMUL.FTZ R25, R25, UR4 ;  /* 0x0000000419197c20 */ /* 0x000fe20008410000 */
[----:B------:R-:W-:Y:S02]  /*17c0*/  IMAD.IADD R17, R16, 0x1, -R17 ;  /* 0x0000000110117824 */ /* 0x000fe400078e0a11 */
[----:B------:R-:W-:Y:S01]  /*17d0*/  FMUL.FTZ R28, R28, UR4 ;  /* 0x000000041c1c7c20 */ /* 0x000fe20008410000 */
[----:B------:R-:W-:Y:S01]  /*17e0*/  UIADD3 UR42, UR42, 0x60, URZ ;  /* 0x000000602a2a7890 */ /* 0x000fe2000fffe03f */
[----:B------:R-:W-:Y:S01]  /*17f0*/  FMUL.FTZ R29, R29, UR4 ;  /* 0x000000041d1d7c20 */ /* 0x000fe20008410000 */
[----:B------:R-:W2:Y:S01]  /*1800*/  MUFU.TANH R24, R24 ;  /* 0x0000001800187308 */ /* 0x000ea20000002400 */
[----:B------:R-:W-:Y:S01]  /*1810*/  SHF.R.S32.HI R4, RZ, 0x1f, R17 ;  /* 0x0000001fff047819 */ /* 0x000fe20000011411 */
[----:B------:R-:W-:Y:S01]  /*1820*/  FMUL.FTZ R32, R32, UR4 ;  /* 0x0000000420207c20 */ /* 0x000fe20008410000 */
[----:B------:R-:W-:Y:S01]  /*1830*/  FMUL.FTZ R26, R26, UR4 ;  /* 0x000000041a1a7c20 */ /* 0x000fe20008410000 */
[----:B0-----:R-:W-:Y:S01]  /*1840*/  IMAD.U32 R5, RZ, RZ, UR42 ;  /* 0x0000002aff057e24 */ /* 0x001fe2000f8e00ff */
        /* <DEDUP_REMOVED lines=8> */
[----:B------:R-:W-:Y:S01]  /*18d0*/  FMUL.FTZ R31, R31, UR4 ;  /* 0x000000041f1f7c20 */ /* 0x000fe20008410000 */
[----:B------:R-:W-:-:S02]  /*18e0*/  IMAD.IADD R4, R17, 0x1, -R4 ;  /* 0x0000000111047824 */ /* 0x000fc400078e0a04 */
[----:B------:R-:W-:Y:S01]  /*18f0*/  FMUL.FTZ R40, R40, UR4 ;  /* 0x0000000428287c20 */ /* 0x000fe20008410000 */
[----:B------:R-:W4:Y:S01]  /*1900*/  MUFU.TANH R28, R28 ;  /* 0x0000001c001c7308 */ /* 0x000f220000002400 */
[----:B------:R-:W-:Y:S01]  /*1910*/  FMUL.FTZ R34, R34, UR4 ;  /* 0x0000000422227c20 */ /* 0x000fe20008410000 */
[----:B------:R-:W-:Y:S02]  /*1920*/  IMAD R4, R4, -0x2, R5 ;  /* 0xfffffffe04047824 */ /* 0x000fe400078e0205 */
[----:B------:R-:W-:Y:S01]  /*1930*/  FMUL.FTZ R41, R41, UR4 ;  /* 0x0000000429297c20 */ /* 0x000fe20008410000 */
[----:B------:R-:W-:Y:S01]  /*1940*/  FMUL.FTZ R35, R35, UR4 ;  /* 0x0000000423237c20 */ /* 0x000fe20008410000 */
[----:B------:R-:W-:Y:S01]  /*1950*/  FMUL.FTZ R44, R44, UR4 ;  /* 0x000000042c2c7c20 */ /* 0x000fe20008410000 */
[----:B------:R-:W-:Y:S01]  /*1960*/  FMUL.FTZ R38, R38, UR4 ;  /* 0x0000000426267c20 */ /* 0x000fe20008410000 */
[C---:B------:R-:W-:Y:S01]  /*1970*/  ISETP.GT.AND P6, PT, R4.reuse, RZ, PT ;  /* 0x000000ff0400720c */ /* 0x040fe20003fc4270 */
[----:B------:R-:W5:Y:S01]  /*1980*/  MUFU.TANH R29, R29 ;  /* 0x0000001d001d7308 */ /* 0x000f620000002400 */
[C---:B------:R-:W-:Y:S01]  /*1990*/  ISETP.GT.AND P5, PT, R4.reuse, 0x1, PT ;  /* 0x000000010400780c */ /* 0x040fe20003fa4270 */
[----:B------:R-:W-:Y:S01]  /*19a0*/  FMUL.FTZ R45, R45, UR4 ;  /* 0x000000042d2d7c20 */ /* 0x000fe20008410000 */
[----:B------:R-:W-:Y:S01]  /*19b0*/  ISETP.GT.AND P4, PT, R4, 0x8, PT ;  /* 0x000000080400780c */ /* 0x000fe20003f84270 */
[----:B------:R-:W-:Y:S01]  /*19c0*/  FMUL.FTZ R39, R39, UR4 ;  /* 0x0000000427277c20 */ /* 0x000fe20008410000 */
[----:B--2---:R-:W-:Y:S01]  /*19d0*/  FSEL R24, R24, -INF , P6 ;  /* 0xff80000018187808 */ /* 0x004fe20003000000 */
[----:B------:R-:W-:Y:S01]  /*19e0*/  FMUL.FTZ R48, R48, UR4 ;  /* 0x0000000430307c20 */ /* 0x000fe20008410000 */
[----:B0-----:R-:W-:Y:S01]  /*19f0*/  FSEL R25, R25, -INF , P5 ;  /* 0xff80000019197808 */ /* 0x001fe20002800000 */
[----:B------:R-:W0:Y:S01]  /*1a00*/  MUFU.TANH R32, R32 ;  /* 0x0000002000207308 */ /* 0x000e220000002400 */
[----:B------:R-:W-:Y:S01]  /*1a10*/  ISETP.GT.AND P3, PT, R4, 0x9, PT ;  /* 0x000000090400780c */ /* 0x000fe20003f64270 */
[----:B------:R-:W-:Y:S01]  /*1a20*/  FMUL.FTZ R42, R42, UR4 ;  /* 0x000000042a2a7c20 */ /* 0x000fe20008410000 */
[----:B----4-:R-:W-:Y:S01]  /*1a30*/  FSEL R28, R28, -INF , P4 ;  /* 0xff8000001c1c7808 */ /* 0x010fe20002000000 */
[----:B------:R-:W-:Y:S01]  /*1a40*/  FMUL.FTZ R49, R49, UR4 ;  /* 0x0000000431317c20 */ /* 0x000fe20008410000 */
[----:B------:R-:W-:Y:S01]  /*1a50*/  FMNMX.FTZ R5, R24, R25, !PT ;  /* 0x0000001918057209 */ /* 0x000fe20007810000 */
[----:B------:R-:W-:Y:S01]  /*1a60*/  FMUL.FTZ R43, R43, UR4 ;  /* 0x000000042b2b7c20 */ /* 0x000fe20008410000 */
[----:B------:R-:W-:Y:S01]  /*1a70*/  ISETP.GT.AND P2, PT, R4, 0x10, PT ;  /* 0x000000100400780c */ /* 0x000fe20003f44270 */
[----:B------:R-:W2:Y:S01]  /*1a80*/  MUFU.TANH R26, R26 ;  /* 0x0000001a001a7308 */ /* 0x000ea20000002400 */
[----:B-----5:R-:W-:Y:S01]  /*1a90*/  FSEL R29, R29, -INF , P3 ;  /* 0xff8000001d1d7808 */ /* 0x020fe20001800000 */
[----:B------:R-:W-:Y:S01]  /*1aa0*/  FMUL.FTZ R52, R52, UR4 ;  /* 0x0000000434347c20 */ /* 0x000fe20008410000 */
[----:B------:R-:W-:Y:S01]  /*1ab0*/  FMNMX.FTZ R6, R28, R5, !PT ;  /* 0x000000051c067209 */ /* 0x000fe20007810000 */
[----:B------:R-:W-:Y:S01]  /*1ac0*/  FMUL.FTZ R46, R46, UR4 ;  /* 0x000000042e2e7c20 */ /* 0x000fe20008410000 */
[----:B------:R-:W-:Y:S01]  /*1ad0*/  ISETP.GT.AND P1, PT, R4, 0x11, PT ;  /* 0x000000110400780c */ /* 0x000fe20003f24270 */
[----:B------:R-:W-:Y:S01]  /*1ae0*/  FMUL.FTZ R53, R53, UR4 ;  /* 0x0000000435357c20 */ /* 0x000fe20008410000 */
[----:B------:R-:W-:Y:S01]  /*1af0*/  FMNMX.FTZ R5, R29, R6, !PT ;  /* 0x000000061d057209 */ /* 0x000fe20007810000 */
[----:B------:R-:W4:Y:S01]  /*1b00*/  MUFU.TANH R33, R33 ;  /* 0x0000002100217308 */ /* 0x000f220000002400 */
        /* <DEDUP_REMOVED lines=8> */
[----:B--2---:R-:W-:Y:S01]  /*1b90*/  FSEL R26, R26, -INF , P6 ;  /* 0xff8000001a1a7808 */ /* 0x004fe20003000000 */
[----:B------:R-:W-:Y:S01]  /*1ba0*/  FMUL.FTZ R60, R60, UR4 ;  /* 0x000000043c3c7c20 */ /* 0x000fe20008410000 */
[----:B------:R-:W-:Y:S01]  /*1bb0*/  ISETP.GT.AND P6, PT, R4, 0x18, PT ;  /* 0x000000180400780c */ /* 0x000fe20003fc4270 */
[----:B------:R-:W-:Y:S01]  /*1bc0*/  FMUL.FTZ R54, R54, UR4 ;  /* 0x0000000436367c20 */ /* 0x000fe20008410000 */
[----:B------:R-:W-:Y:S01]  /*1bd0*/  FMUL.FTZ R61, R61, UR4 ;  /* 0x000000043d3d7c20 */ /* 0x000fe20008410000 */
[----:B------:R-:W-:Y:S01]  /*1be0*/  FMUL.FTZ R55, R55, UR4 ;  /* 0x0000000437377c20 */ /* 0x000fe20008410000 */
[----:B------:R-:W-:Y:S01]  /*1bf0*/  FMUL.FTZ R64, R64, UR4 ;  /* 0x0000000440407c20 */ /* 0x000fe20008410000 */
[----:B------:R-:W2:Y:S01]  /*1c00*/  MUFU.TANH R36, R36 ;  /* 0x0000002400247308 */ /* 0x000ea20000002400 */
        /* <DEDUP_REMOVED lines=16> */
[----:B--2---:R-:W-:Y:S01]  /*1d10*/  FSEL R36, R36, -INF , P6 ;  /* 0xff80000024247808 */ /* 0x004fe20003000000 */
[----:B------:R-:W-:Y:S01]  /*1d20*/  FMUL.FTZ R71, R71, UR4 ;  /* 0x0000000447477c20 */ /* 0x000fe20008410000 */
[----:B------:R-:W-:Y:S01]  /*1d30*/  ULDC UR10, c[0x0][0x988] ;  /* 0x00026200000a7ab9 */ /* 0x000fe20000000800 */
[----:B------:R-:W-:Y:S01]  /*1d40*/  P2R R10, PR, RZ, 0x1 ;  /* 0x00000001ff0a7803 */ /* 0x000fe20000000000 */
[----:B------:R-:W-:Y:S01]  /*1d50*/  UIADD3 UR4, UR41, 0x22840, URZ ;  /* 0x0002284029047890 */ /* 0x000fe2000fffe03f */
[----:B------:R-:W-:-:S02]  /*1d60*/  FMNMX.FTZ R6, R36, R5, !PT ;  /* 0x0000000524067209 */ /* 0x000fc40007810000 */
[----:B------:R-:W2:Y:S01]  /*1d70*/  MUFU.TANH R31, R31 ;  /* 0x0000001f001f7308 */ /* 0x000ea20000002400 */
[----:B----4-:R-:W-:Y:S01]  /*1d80*/  FSEL R30, R30, -INF , P4 ;  /* 0xff8000001e1e7808 */ /* 0x010fe20002000000 */
[----:B------:R-:W-:Y:S01]  /*1d90*/  UPRMT UR4, UR26, 0x654, UR4 ;  /* 0x000006541a047896 */ /* 0x000fe20008000004 */
[----:B------:R-:W-:-:S05]  /*1da0*/  ISETP.GT.AND P4, PT, R4, 0x20, PT ;  /* 0x000000200400780c */ /* 0x000fca0003f84270 */
[----:B------:R-:W4:Y:S01]  /*1db0*/  MUFU.TANH R40, R40 ;  /* 0x0000002800287308 */ /* 0x000f220000002400 */
[----:B0-----:R-:W-:Y:S02]  /*1dc0*/  FSEL R37, R37, -INF , P5 ;  /* 0xff80000025257808 */ /* 0x001fe40002800000 */
[----:B------:R-:W-:Y:S02]  /*1dd0*/  SYNCS.ARRIVE.TRANS64.RED.A1T0 RZ, [UR4], RZ ;  /* 0x000000ffffff79a7 */ /* 0x000fe40008100404 */
[----:B------:R-:W-:-:S03]  /*1de0*/  FMNMX.FTZ R5, R37, R6, !PT ;  /* 0x0000000625057209 */ /* 0x000fc60007810000 */
[----:B------:R-:W0:Y:S01]  /*1df0*/  MUFU.TANH R34, R34 ;  /* 0x0000002200227308 */ /* 0x000e220000002400 */
[----:B--2---:R-:W-:Y:S02]  /*1e00*/  FSEL R31, R31, -INF , P3 ;  /* 0xff8000001f1f7808 */ /* 0x004fe40001800000 */
[----:B------:R-:W-:-:S05]  /*1e10*/  ISETP.GT.AND P3, PT, R4, 0x21, PT ;  /* 0x000000210400780c */ /* 0x000fca0003f64270 */
[----:B------:R-:W2:Y:S01]  /*1e20*/  MUFU.TANH R41, R41 ;  /* 0x0000002900297308 */ /* 0x000ea20000002400 */
[----:B----4-:R-:W-:-:S04]  /*1e30*/  FSEL R40, R40, -INF , P4 ;  /* 0xff80000028287808 */ /* 0x010fc80002000000 */
[----:B------:R-:W-:-:S03]  /*1e40*/  FMNMX.FTZ R6, R40, R5, !PT ;  /* 0x0000000528067209 */ /* 0x000fc60007810000 */
[----:B------:R-:W4:Y:S01]  /*1e50*/  MUFU.TANH R35, R35 ;  /* 0x0000002300237308 */ /* 0x000f220000002400 */
[----:B0-----:R-:W-:Y:S02]  /*1e60*/  FSEL R34, R34, -INF , P2 ;  /* 0xff80000022227808 */ /* 0x001fe40001000000 */
[----:B------:R-:W-:-:S05]  /*1e70*/  ISETP.GT.AND P2, PT, R4, 0x28, PT ;  /* 0x000000280400780c */ /* 0x000fca0003f44270 */
[----:B------:R-:W0:Y:S01]  /*1e80*/  MUFU.TANH R44, R44 ;  /* 0x0000002c002c7308 */ /* 0x000e220000002400 */
[----:B--2---:R-:W-:-:S04]  /*1e90*/  FSEL R41, R41, -INF , P3 ;  /* 0xff80000029297808 */ /* 0x004fc80001800000 */
[----:B------:R-:W-:-:S03]  /*1ea0*/  FMNMX.FTZ R5, R41, R6, !PT ;  /* 0x0000000629057209 */ /* 0x000fc60007810000 */
[----:B------:R-:W2:Y:S01]  /*1eb0*/  MUFU.TANH R38, R38 ;  /* 0x0000002600267308 */ /* 0x000ea20000002400 */
[----:B----4-:R-:W-:Y:S02]  /*1ec0*/  FSEL R35, R35, -INF , P1 ;  /* 0xff80000023237808 */ /* 0x010fe40000800000 */
[----:B------:R-:W-:-:S05]  /*1ed0*/  ISETP.GT.AND P1, PT, R4, 0x29, PT ;  /* 0x000000290400780c */ /* 0x000fca0003f24270 */
[----:B------:R-:W4:Y:S01]  /*1ee0*/  MUFU.TANH R45, R45 ;  /* 0x0000002d002d7308 */ /* 0x000f220000002400 */
[----:B0-----:R-:W-:-:S04]  /*1ef0*/  FSEL R44, R44, -INF , P2 ;  /* 0xff8000002c2c7808 */ /* 0x001fc80001000000 */
        /* <DEDUP_REMOVED lines=74> */
[----:B--2---:R-:W-:-:S04]  /*23a0*/  FSEL R69, R69, -INF , P1 ;  /* 0xff80000045457808 */ /* 0x004fc80000800000 */
[----:B------:R-:W-:-:S03]  /*23b0*/  FMNMX.FTZ R5, R69, R4, !PT ;  /* 0x0000000445057209 */ /* 0x000fc60007810000 */
[----:B------:R-:W2:Y:S01]  /*23c0*/  MUFU.TANH R66, R66 ;  /* 0x0000004200427308 */ /* 0x000ea20000002400 */
[----:B----4-:R-:W-:Y:S01]  /*23d0*/  FSEL R62, R62, -INF , P6 ;  /* 0xff8000003e3e7808 */ /* 0x010fe20003000000 */
[----:B------:R-:W4:Y:S06]  /*23e0*/  SHFL.BFLY PT, R4, R5, 0x2, 0x1f ;  /* 0x0c401f0005047f89 */ /* 0x000f2c00000e0000 */
[----:B------:R-:W5:Y:S01]  /*23f0*/  MUFU.TANH R67, R67 ;  /* 0x0000004300437308 */ /* 0x000f620000002400 */
[----:B0-----:R-:W-:-:S07]  /*2400*/  FSEL R63, R63, -INF , P5 ;  /* 0xff8000003f3f7808 */ /* 0x001fce0002800000 */
[----:B------:R-:W0:Y:S01]  /*2410*/  MUFU.TANH R70, R70 ;  /* 0x0000004600467308 */ /* 0x000e220000002400 */
[----:B--2---:R-:W-:-:S07]  /*2420*/  FSEL R66, R66, -INF , P4 ;  /* 0xff80000042427808 */ /* 0x004fce0002000000 */
[----:B------:R-:W2:Y:S01]  /*2430*/  MUFU.TANH R71, R71 ;  /* 0x0000004700477308 */ /* 0x000ea20000002400 */
[----:B-----5:R-:W-:Y:S02]  /*2440*/  FSEL R67, R67, -INF , P3 ;  /* 0xff80000043437808 */ /* 0x020fe40001800000 */
[----:B----4-:R-:W-:Y:S02]  /*2450*/  FMNMX.FTZ R6, R5, R4, !PT ;  /* 0x0000000405067209 */ /* 0x010fe40007810000 */
[----:B------:R-:W-:-:S03]  /*2460*/  FMNMX.FTZ R5, R26, R27, !PT ;  /* 0x0000001b1a057209 */ /* 0x000fc60007810000 */
[----:B------:R-:W4:Y:S01]  /*2470*/  SHFL.BFLY PT, R7, R6, 0x1, 0x1f ;  /* 0x0c201f0006077f89 */ /* 0x000f2200000e0000 */
[----:B0-----:R-:W-:Y:S02]  /*2480*/  FSEL R70, R70, -INF , P2 ;  /* 0xff80000046467808 */ /* 0x001fe40001000000 */
[----:B--2---:R-:W-:Y:S02]  /*2490*/  FSEL R71, R71, -INF , P1 ;  /* 0xff80000047477808 */ /* 0x004fe40000800000 */
[----:B----4-:R-:W-:Y:S02]  /*24a0*/  FMNMX.FTZ R4, R6, R7, !PT ;  /* 0x0000000706047209 */ /* 0x010fe40007810000 */
[----:B------:R-:W-:Y:S02]  /*24b0*/  FMNMX.FTZ R6, R30, R5, !PT ;  /* 0x000000051e067209 */ /* 0x000fe40007810000 */
[C---:B------:R-:W-:Y:S01]  /*24c0*/  FSETP.NEU.FTZ.AND P0, PT, R4.reuse, -INF , PT ;  /* 0xff8000000400780b */ /* 0x040fe20003f1d000 */
[----:B------:R-:W-:Y:S01]  /*24d0*/  FMUL.FTZ R7, R4, UR10 ;  /* 0x0000000a04077c20 */ /* 0x000fe20008410000 */
[----:B------:R-:W-:-:S04]  /*24e0*/  FMNMX.FTZ R5, R31, R6, !PT ;  /* 0x000000061f057209 */ /* 0x000fc80007810000 */
[----:B------:R-:W-:Y:S02]  /*24f0*/  FMNMX.FTZ R6, R34, R5, !PT ;  /* 0x0000000522067209 */ /* 0x000fe40007810000 */
[----:B------:R-:W-:Y:S02]  /*2500*/  FSEL R9, R7, RZ, P0 ;  /* 0x000000ff07097208 */ /* 0x000fe40000000000 */
[----:B------:R-:W-:Y:S02]  /*2510*/  FMNMX.FTZ R5, R35, R6, !PT ;  /* 0x0000000623057209 */ /* 0x000fe40007810000 */
[----:B------:R-:W-:Y:S01]  /*2520*/  ISETP.NE.AND P0, PT, R10, RZ, PT ;  /* 0x000000ff0a00720c */ /* 0x000fe20003f05270 */
        /* <DEDUP_REMOVED lines=28> */
[----:B------:R-:W-:Y:S01]  /*26f0*/  FFMA.FTZ R60, R60, UR10, -R9 ;  /* 0x0000000a3c3c7c23 */ /* 0x000fe20008010809 */
[----:B------:R-:W-:Y:S01]  /*2700*/  FMNMX.FTZ R5, R51, R6, !PT ;  /* 0x0000000633057209 */ /* 0x000fe20007810000 */
[----:B------:R-:W2:Y:S01]  /*2710*/  MUFU.EX2 R29, R29 ;  /* 0x0000001d001d7308 */ /* 0x000ea20000000800 */
[----:B0-----:R-:W-:Y:S01]  /*2720*/  FADD.FTZ R11, R24, R25 ;  /* 0x00000019180b7221 */ /* 0x001fe20000010000 */
[--C-:B------:R-:W-:Y:S01]  /*2730*/  FFMA.FTZ R61, R61, UR10, -R9.reuse ;  /* 0x0000000a3d3d7c23 */ /* 0x100fe20008010809 */
[----:B------:R-:W-:Y:S01]  /*2740*/  FMNMX.FTZ R6, R54, R5, !PT ;  /* 0x0000000536067209 */ /* 0x000fe20007810000 */
[--C-:B------:R-:W-:Y:S01]  /*2750*/  FFMA.FTZ R64, R64, UR10, -R9.reuse ;  /* 0x0000000a40407c23 */ /* 0x100fe20008010809 */
[--C-:B------:R-:W-:Y:S01]  /*2760*/  FFMA.FTZ R65, R65, UR10, -R9.reuse ;  /* 0x0000000a41417c23 */ /* 0x100fe20008010809 */
[--C-:B------:R-:W-:Y:S01]  /*2770*/  FFMA.FTZ R68, R68, UR10, -R9.reuse ;  /* 0x0000000a44447c23 */ /* 0x100fe20008010809 */
[----:B------:R-:W-:Y:S01]  /*2780*/  FMNMX.FTZ R5, R55, R6, !PT ;  /* 0x0000000637057209 */ /* 0x000fe20007810000 */
[----:B------:R-:W-:Y:S01]  /*2790*/  MUFU.EX2 R32, R32 ;  /* 0x0000002000207308 */ /* 0x000fe20000000800 */
[----:B------:R-:W-:Y:S01]  /*27a0*/  FFMA.FTZ R9, R69, UR10, -R9 ;  /* 0x0000000a45097c23 */ /* 0x000fe20008010809 */
[----:B------:R-:W-:-:S02]  /*27b0*/  F2FP.F16.F32.PACK_AB R160, R25, R24 ;  /* 0x0000001819a0723e */ /* 0x000fc400000000ff */
[----:B------:R-:W-:-:S04]  /*27c0*/  FMNMX.FTZ R6, R58, R5, !PT ;  /* 0x000000053a067209 */ /* 0x000fc80007810000 */
[----:B------:R-:W-:Y:S01]  /*27d0*/  FMNMX.FTZ R5, R59, R6, !PT ;  /* 0x000000063b057209 */ /* 0x000fe20007810000 */
[----:B------:R-:W0:Y:S01]  /*27e0*/  MUFU.EX2 R33, R33 ;  /* 0x0000002100217308 */ /* 0x000e220000000800 */
[----:B--2---:R-:W-:Y:S02]  /*27f0*/  F2FP.F16.F32.PACK_AB R162, R29, R28 ;  /* 0x0000001c1da2723e */ /* 0x004fe400000000ff */
[----:B------:R-:W-:-:S04]  /*2800*/  FMNMX.FTZ R6, R62, R5, !PT ;  /* 0x000000053e067209 */ /* 0x000fc80007810000 */
[----:B------:R-:W-:Y:S01]  /*2810*/  FMNMX.FTZ R5, R63, R6, !PT ;  /* 0x000000063f057209 */ /* 0x000fe20007810000 */
[----:B------:R-:W-:Y:S03]  /*2820*/  MUFU.EX2 R36, R36 ;  /* 0x0000002400247308 */ /* 0x000fe60000000800 */
[----:B------:R-:W-:-:S04]  /*2830*/  FMNMX.FTZ R6, R66, R5, !PT ;  /* 0x0000000542067209 */ /* 0x000fc80007810000 */
[----:B------:R-:W-:Y:S01]  /*2840*/  FMNMX.FTZ R5, R67, R6, !PT ;  /* 0x0000000643057209 */ /* 0x000fe20007810000 */
[----:B------:R-:W2:Y:S01]  /*2850*/  MUFU.EX2 R37, R37 ;  /* 0x0000002500257308 */ /* 0x000ea20000000800 */
[----:B0-----:R-:W-:Y:S02]  /*2860*/  F2FP.F16.F32.PACK_AB R156, R33, R32 ;  /* 0x00000020219c723e */ /* 0x001fe400000000ff */
[----:B------:R-:W-:-:S04]  /*2870*/  FMNMX.FTZ R6, R70, R5, !PT ;  /* 0x0000000546067209 */ /* 0x000fc80007810000 */
[----:B------:R-:W-:Y:S01]  /*2880*/  FMNMX.FTZ R6, R71, R6, !PT ;  /* 0x0000000647067209 */ /* 0x000fe20007810000 */
[----:B------:R-:W-:Y:S04]  /*2890*/  MUFU.EX2 R40, R40 ;  /* 0x0000002800287308 */ /* 0x000fe80000000800 */
[----:B------:R-:W0:Y:S04]  /*28a0*/  SHFL.BFLY PT, R5, R6, 0x2, 0x1f ;  /* 0x0c401f0006057f89 */ /* 0x000e2800000e0000 */
[----:B------:R-:W4:Y:S01]  /*28b0*/  MUFU.EX2 R41, R41 ;  /* 0x0000002900297308 */ /* 0x000f220000000800 */
[----:B--2---:R-:W-:-:S07]  /*28c0*/  F2FP.F16.F32.PACK_AB R158, R37, R36 ;  /* 0x00000024259e723e */ /* 0x004fce00000000ff */
[----:B------:R-:W-:Y:S08]  /*28d0*/  MUFU.EX2 R44, R44 ;  /* 0x0000002c002c7308 */ /* 0x000ff00000000800 */
[----:B------:R-:W2:Y:S01]  /*28e0*/  MUFU.EX2 R45, R45 ;  /* 0x0000002d002d7308 */ /* 0x000ea20000000800 */
[----:B----4-:R-:W-:Y:S02]  /*28f0*/  F2FP.F16.F32.PACK_AB R152, R41, R40 ;  /* 0x000000282998723e */ /* 0x010fe400000000ff */
[----:B0-----:R-:W-:-:S05]  /*2900*/  FMNMX.FTZ R5, R6, R5, !PT ;  /* 0x0000000506057209 */ /* 0x001fca0007810000 */
[----:B------:R-:W-:Y:S01]  /*2910*/  MUFU.EX2 R48, R48 ;  /* 0x0000003000307308 */ /* 0x000fe20000000800 */
[----:B------:R-:W0:Y:S07]  /*2920*/  SHFL.BFLY PT, R6, R5, 0x1, 0x1f ;  /* 0x0c201f0005067f89 */ /* 0x000e2e00000e0000 */
[----:B------:R-:W4:Y:S01]  /*2930*/  MUFU.EX2 R49, R49 ;  /* 0x0000003100317308 */ /* 0x000f220000000800 */
[----:B--2---:R-:W-:-:S07]  /*2940*/  F2FP.F16.F32.PACK_AB R154, R45, R44 ;  /* 0x0000002c2d9a723e */ /* 0x004fce00000000ff */
[----:B------:R-:W-:Y:S08]  /*2950*/  MUFU.EX2 R52, R52 ;  /* 0x0000003400347308 */ /* 0x000ff00000000800 */
[----:B------:R-:W-:Y:S01]  /*2960*/  MUFU.EX2 R53, R53 ;  /* 0x0000003500357308 */ /* 0x000fe20000000800 */
[----:B0-----:R-:W-:Y:S01]  /*2970*/  FMNMX.FTZ R7, R5, R6, !PT ;  /* 0x0000000605077209 */ /* 0x001fe20007810000 */
[----:B------:R-:W-:Y:S01]  /*2980*/  FADD.FTZ R6, R28, R11 ;  /* 0x0000000b1c067221 */ /* 0x000fe20000010000 */
[----:B----4-:R-:W-:-:S02]  /*2990*/  F2FP.F16.F32.PACK_AB R164, R49, R48 ;  /* 0x0000003031a4723e */ /* 0x010fc400000000ff */
[C---:B------:R-:W-:Y:S01]  /*29a0*/  FSETP.NEU.FTZ.AND P1, PT, R7.reuse, -INF , PT ;  /* 0xff8000000700780b */ /* 0x040fe20003f3d000 */
[----:B------:R-:W-:Y:S01]  /*29b0*/  FMUL.FTZ R5, R7, UR10 ;  /* 0x0000000a07057c20 */ /* 0x000fe20008410000 */
[----:B------:R-:W-:Y:S01]  /*29c0*/  FADD.FTZ R11, R29, R6 ;  /* 0x000000061d0b7221 */ /* 0x000fe20000010000 */
[----:B------:R-:W-:Y:S03]  /*29d0*/  MUFU.EX2 R56, R56 ;  /* 0x0000003800387308 */ /* 0x000fe60000000800 */
[----:B------:R-:W-:Y:S01]  /*29e0*/  FSEL R5, R5, RZ, P1 ;  /* 0x000000ff05057208 */ /* 0x000fe20000800000 */
[----:B------:R-:W-:-:S04]  /*29f0*/  FADD.FTZ R6, R32, R11 ;  /* 0x0000000b20067221 */ /* 0x000fc80000010000 */
        /* <DEDUP_REMOVED lines=9> */
[----:B------:R-:W-:Y:S01]  /*2a90*/  FADD.FTZ R13, R33, R6 ;  /* 0x00000006210d7221 */ /* 0x000fe20000010000 */
        /* <DEDUP_REMOVED lines=12> */
[----:B------:R-:W2:Y:S01]  /*2b60*/  MUFU.EX2 R30, R30 ;  /* 0x0000001e001e7308 */ /* 0x000ea20000000800 */
[--C-:B------:R-:W-:Y:S01]  /*2b70*/  FFMA.FTZ R58, R58, UR10, -R5.reuse ;  /* 0x0000000a3a3a7c23 */ /* 0x100fe20008010805 */
[--C-:B------:R-:W-:Y:S01]  /*2b80*/  FFMA.FTZ R59, R59, UR10, -R5.reuse ;  /* 0x0000000a3b3b7c23 */ /* 0x100fe20008010805 */
[----:B------:R-:W-:Y:S01]  /*2b90*/  FADD.FTZ R13, R41, R10 ;  /* 0x0000000a290d7221 */ /* 0x000fe20000010000 */
[--C-:B------:R-:W-:Y:S01]  /*2ba0*/  FFMA.FTZ R62, R62, UR10, -R5.reuse ;  /* 0x0000000a3e3e7c23 */ /* 0x100fe20008010805 */
[--C-:B------:R-:W-:Y:S01]  /*2bb0*/  FFMA.FTZ R63, R63, UR10, -R5.reuse ;  /* 0x0000000a3f3f7c23 */ /* 0x100fe20008010805 */
[----:B------:R-:W-:Y:S01]  /*2bc0*/  FFMA.FTZ R66, R66, UR10, -R5 ;  /* 0x0000000a42427c23 */ /* 0x000fe20008010805 */
[----:B------:R-:W-:Y:S01]  /*2bd0*/  FADD.FTZ R10, R44, R13 ;  /* 0x0000000d2c0a7221 */ /* 0x000fe20000010000 */
[----:B------:R-:W4:Y:S01]  /*2be0*/  MUFU.EX2 R31, R31 ;  /* 0x0000001f001f7308 */ /* 0x000f220000000800 */
[----:B0-----:R-:W-:Y:S01]  /*2bf0*/  FADD.FTZ R11, R26, R27 ;  /* 0x0000001b1a0b7221 */ /* 0x001fe20000010000 */
[--C-:B------:R-:W-:Y:S01]  /*2c00*/  FFMA.FTZ R67, R67, UR10, -R5.reuse ;  /* 0x0000000a43437c23 */ /* 0x100fe20008010805 */
[----:B------:R-:W-:Y:S01]  /*2c10*/  FADD.FTZ R13, R45, R10 ;  /* 0x0000000a2d0d7221 */ /* 0x000fe20000010000 */
[--C-:B------:R-:W-:Y:S01]  /*2c20*/  FFMA.FTZ R70, R70, UR10, -R5.reuse ;  /* 0x0000000a46467c23 */ /* 0x100fe20008010805 */
[----:B------:R-:W-:Y:S01]  /*2c30*/  FFMA.FTZ R5, R71, UR10, -R5 ;  /* 0x0000000a47057c23 */ /* 0x000fe20008010805 */
[----:B------:R-:W-:Y:S01]  /*2c40*/  F2FP.F16.F32.PACK_AB R166, R53, R52 ;  /* 0x0000003435a6723e */ /* 0x000fe200000000ff */
[----:B------:R-:W-:Y:S01]  /*2c50*/  FADD.FTZ R10, R48, R13 ;  /* 0x0000000d300a7221 */ /* 0x000fe20000010000 */
[----:B------:R-:W0:Y:S01]  /*2c60*/  MUFU.EX2 R34, R34 ;  /* 0x0000002200227308 */ /* 0x000e220000000800 */
[----:B--2---:R-:W-:Y:S01]  /*2c70*/  FADD.FTZ R6, R30, R11 ;  /* 0x0000000b1e067221 */ /* 0x004fe20000010000 */
[----:B------:R-:W-:Y:S01]  /*2c80*/  F2FP.F16.F32.PACK_AB R161, R27, R26 ;  /* 0x0000001a1ba1723e */ /* 0x000fe200000000ff */
[----:B------:R-:W-:-:S04]  /*2c90*/  FADD.FTZ R13, R49, R10 ;  /* 0x0000000a310d7221 */ /* 0x000fc80000010000 */
[----:B------:R-:W-:Y:S01]  /*2ca0*/  FADD.FTZ R10, R52, R13 ;  /* 0x0000000d340a7221 */ /* 0x000fe20000010000 */
[----:B------:R-:W2:Y:S01]  /*2cb0*/  MUFU.EX2 R35, R35 ;  /* 0x0000002300237308 */ /* 0x000ea20000000800 */
[C---:B----4-:R-:W-:Y:S01]  /*2cc0*/  FADD.FTZ R11, R31.reuse, R6 ;  /* 0x000000061f0b7221 */ /* 0x050fe20000010000 */
[----:B------:R-:W-:Y:S01]  /*2cd0*/  F2FP.F16.F32.PACK_AB R163, R31, R30 ;  /* 0x0000001e1fa3723e */ /* 0x000fe200000000ff */
[----:B------:R-:W-:-:S04]  /*2ce0*/  FADD.FTZ R13, R53, R10 ;  /* 0x0000000a350d7221 */ /* 0x000fc80000010000 */
[----:B------:R-:W-:Y:S01]  /*2cf0*/  FADD.FTZ R10, R56, R13 ;  /* 0x0000000d380a7221 */ /* 0x000fe20000010000 */
[----:B------:R-:W4:Y:S01]  /*2d00*/  MUFU.EX2 R38, R38 ;  /* 0x0000002600267308 */ /* 0x000f220000000800 */
[----:B0-----:R-:W-:-:S07]  /*2d10*/  FADD.FTZ R6, R34, R11 ;  /* 0x0000000b22067221 */ /* 0x001fce0000010000 */
[----:B------:R-:W0:Y:S01]  /*2d20*/  MUFU.EX2 R39, R39 ;  /* 0x0000002700277308 */ /* 0x000e220000000800 */
[C---:B--2---:R-:W-:Y:S01]  /*2d30*/  FADD.FTZ R11, R35.reuse, R6 ;  /* 0x00000006230b7221 */ /* 0x044fe20000010000 */
[----:B------:R-:W-:-:S06]  /*2d40*/  F2FP.F16.F32.PACK_AB R157, R35, R34 ;  /* 0x00000022239d723e */ /* 0x000fcc00000000ff */
[----:B------:R-:W2:Y:S01]  /*2d50*/  MUFU.EX2 R42, R42 ;  /* 0x0000002a002a7308 */ /* 0x000ea20000000800 */
[----:B----4-:R-:W-:-:S07]  /*2d60*/  FADD.FTZ R6, R38, R11 ;  /* 0x0000000b26067221 */ /* 0x010fce0000010000 */
[----:B------:R-:W4:Y:S01]  /*2d70*/  MUFU.EX2 R43, R43 ;  /* 0x0000002b002b7308 */ /* 0x000f220000000800 */
[C---:B0-----:R-:W-:Y:S01]  /*2d80*/  FADD.FTZ R11, R39.reuse, R6 ;  /* 0x00000006270b7221 */ /* 0x041fe20000010000 */
[----:B------:R-:W-:-:S06]  /*2d90*/  F2FP.F16.F32.PACK_AB R159, R39, R38 ;  /* 0x00000026279f723e */ /* 0x000fcc00000000ff */
[----:B------:R-:W0:Y:S01]  /*2da0*/  MUFU.EX2 R46, R46 ;  /* 0x0000002e002e7308 */ /* 0x000e220000000800 */
[----:B--2---:R-:W-:-:S07]  /*2db0*/  FADD.FTZ R6, R42, R11 ;  /* 0x0000000b2a067221 */ /* 0x004fce0000010000 */
[----:B------:R-:W2:Y:S01]  /*2dc0*/  MUFU.EX2 R47, R47 ;  /* 0x0000002f002f7308 */ /* 0x000ea20000000800 */
[C---:B----4-:R-:W-:Y:S01]  /*2dd0*/  FADD.FTZ R11, R43.reuse, R6 ;  /* 0x000000062b0b7221 */ /* 0x050fe20000010000 */
[----:B------:R-:W-:-:S06]  /*2de0*/  F2FP.F16.F32.PACK_AB R153, R43, R42 ;  /* 0x0000002a2b99723e */ /* 0x000fcc00000000ff */
        /* <DEDUP_REMOVED lines=11> */
[C---:B--2---:R-:W-:Y:S01]  /*2ea0*/  FADD.FTZ R13, R57.reuse, R10 ;  /* 0x0000000a390d7221 */ /* 0x044fe20000010000 */
[----:B------:R-:W-:-:S06]  /*2eb0*/  F2FP.F16.F32.PACK_AB R168, R57, R56 ;  /* 0x0000003839a8723e */ /* 0x000fcc00000000ff */
[----:B------:R-:W2:Y:S01]  /*2ec0*/  MUFU.EX2 R55, R55 ;  /* 0x0000003700377308 */ /* 0x000ea20000000800 */
[----:B----4-:R-:W-:-:S07]  /*2ed0*/  FADD.FTZ R6, R54, R11 ;  /* 0x0000000b36067221 */ /* 0x010fce0000010000 */
[----:B------:R-:W4:Y:S01]  /*2ee0*/  MUFU.EX2 R61, R61 ;  /* 0x0000003d003d7308 */ /* 0x000f220000000800 */
[----:B0-----:R-:W-:-:S07]  /*2ef0*/  FADD.FTZ R10, R60, R13 ;  /* 0x0000000d3c0a7221 */ /* 0x001fce0000010000 */
[----:B------:R-:W0:Y:S01]  /*2f00*/  MUFU.EX2 R58, R58 ;  /* 0x0000003a003a7308 */ /* 0x000e220000000800 */
[C---:B--2---:R-:W-:Y:S01]  /*2f10*/  FADD.FTZ R11, R55.reuse, R6 ;  /* 0x00000006370b7221 */ /* 0x044fe20000010000 */
[----:B------:R-:W-:-:S06]  /*2f20*/  F2FP.F16.F32.PACK_AB R167, R55, R54 ;  /* 0x0000003637a7723e */ /* 0x000fcc00000000ff */
[----:B------:R-:W2:Y:S01]  /*2f30*/  MUFU.EX2 R64, R64 ;  /* 0x0000004000407308 */ /* 0x000ea20000000800 */
[C---:B----4-:R-:W-:Y:S01]  /*2f40*/  FADD.FTZ R13, R61.reuse, R10 ;  /* 0x0000000a3d0d7221 */ /* 0x050fe20000010000 */
[----:B------:R-:W-:-:S06]  /*2f50*/  F2FP.F16.F32.PACK_AB R170, R61, R60 ;  /* 0x0000003c3daa723e */ /* 0x000fcc00000000ff */
[----:B------:R-:W4:Y:S01]  /*2f60*/  MUFU.EX2 R59, R59 ;  /* 0x0000003b003b7308 */ /* 0x000f220000000800 */
[----:B0-----:R-:W-:-:S07]  /*2f70*/  FADD.FTZ R6, R58, R11 ;  /* 0x0000000b3a067221 */ /* 0x001fce0000010000 */
[----:B------:R-:W0:Y:S01]  /*2f80*/  MUFU.EX2 R65, R65 ;  /* 0x0000004100417308 */ /* 0x000e220000000800 */
[----:B--2---:R-:W-:-:S07]  /*2f90*/  FADD.FTZ R10, R64, R13 ;  /* 0x0000000d400a7221 */ /* 0x004fce0000010000 */
[----:B------:R-:W2:Y:S01]  /*2fa0*/  MUFU.EX2 R62, R62 ;  /* 0x0000003e003e7308 */ /* 0x000ea20000000800 */
[C---:B----4-:R-:W-:Y:S01]  /*2fb0*/  FADD.FTZ R11, R59.reuse, R6 ;  /* 0x000000063b0b7221 */ /* 0x050fe20000010000 */
[----:B------:R-:W-:-:S06]  /*2fc0*/  F2FP.F16.F32.PACK_AB R169, R59, R58 ;  /* 0x0000003a3ba9723e */ /* 0x000fcc00000000ff */
[----:B------:R-:W4:Y:S01]  /*2fd0*/  MUFU.EX2 R68, R68 ;  /* 0x0000004400447308 */ /* 0x000f220000000800 */
[C---:B0-----:R-:W-:Y:S01]  /*2fe0*/  FADD.FTZ R13, R65.reuse, R10 ;  /* 0x0000000a410d7221 */ /* 0x041fe20000010000 */
[----:B------:R-:W-:-:S06]  /*2ff0*/  F2FP.F16.F32.PACK_AB R172, R65, R64 ;  /* 0x0000004041ac723e */ /* 0x000fcc00000000ff */
[----:B------:R-:W0:Y:S01]  /*3000*/  MUFU.EX2 R63, R63 ;  /* 0x0000003f003f7308 */ /* 0x000e220000000800 */
[----:B--2---:R-:W-:-:S07]  /*3010*/  FADD.FTZ R6, R62, R11 ;  /* 0x0000000b3e067221 */ /* 0x004fce0000010000 */
        /* <DEDUP_REMOVED lines=11> */
[C---:B0-----:R-:W-:Y:S01]  /*30d0*/  FADD.FTZ R9, R67.reuse, R10 ;  /* 0x0000000a43097221 */ /* 0x041fe20000010000 */
[----:B------:R-:W-:-:S03]  /*30e0*/  F2FP.F16.F32.PACK_AB R173, R67, R66 ;  /* 0x0000004243ad723e */ /* 0x000fc600000000ff */
[----:B--2---:R-:W-:-:S04]  /*30f0*/  FADD.FTZ R10, R70, R9 ;  /* 0x00000009460a7221 */ /* 0x004fc80000010000 */
[C---:B----4-:R-:W-:Y:S01]  /*3100*/  FADD.FTZ R5, R175.reuse, R10 ;  /* 0x0000000aaf057221 */ /* 0x050fe20000010000 */
[----:B------:R-:W-:Y:S01]  /*3110*/  F2FP.F16.F32.PACK_AB R175, R175, R70 ;  /* 0x00000046afaf723e */ /* 0x000fe200000000ff */
[----:B------:R-:W-:Y:S06]  /*3120*/  @!P0 BRA `(.L_x_9048) ;  /* 0x0000000000048947 */ /* 0x000fec0003800000 */
[----:B------:R-:W-:Y:S01]  /*3130*/  BPT.TRAP 0x1 ;  /* 0x000000040000795c */ /* 0x000fe20000300000 */
.L_x_9048:
[----:B------:R0:W2:Y:S01]  /*3140*/  SYNCS.PHASECHK.TRANS64.TRYWAIT P1, [UR41+0x22850], R8 ;  /* 0x02285008ff0075a7 */ /* 0x0000a20008020169 */
[----:B------:R-:W-:Y:S05]  /*3150*/  @!P0 BRA `(.L_x_9049) ;  /* 0x0000000000048947 */ /* 0x000fea0003800000 */
[----:B------:R-:W-:Y:S01]  /*3160*/  BPT.TRAP 0x1 ;  /* 0x000000040000795c */ /* 0x000fe20000300000 */
.L_x_9049:
[----:B--2---:R-:W-:Y:S05]  /*3170*/  @P1 BRA `(.L_x_9050) ;  /* 0x0000000000081947 */ /* 0x004fea0003800000 */
[----:B------:R-:W2:Y:S02]  /*3180*/  SYNCS.PHASECHK.TRANS64.TRYWAIT P1, [UR41+0x22850], R8 ;  /* 0x02285008ff0075a7 */ /* 0x000ea40008020169 */
[----:B--2---:R-:W-:Y:S05]  /*3190*/  @!P1 BRA `(.L_x_9051) ;  /* 0x0000008c00609947 */ /* 0x004fea0003800000 */
.L_x_9050:
[----:B------:R4:W-:Y:S01]  /*31a0*/  BAR.SYNC.DEFER_BLOCKING R3, 0x100 ;  /* 0x000400030000751d */ /* 0x0009e20000010000 */
[----:B------:R-:W-:-:S04]  /*31b0*/  UIADD3 UR4, UR41, 0x400, URZ ;  /* 0x0000040029047890 */ /* 0x000fc8000fffe03f */
[----:B------:R-:W-:Y:S01]  /*31c0*/  USHF.R.U32.HI UR4, URZ, 0x4, UR4 ;  /* 0x000000043f047899 */ /* 0x000fe20008011604 */
[----:B------:R-:W-:-:S03]  /*31d0*/  UMOV UR15, 0x40000040 ;  /* 0x40000040000f7882 */ /* 0x000fc60000000000 */
[----:B------:R-:W-:-:S04]  /*31e0*/  ULOP3.LUT UR4, UR4, 0x3fff, URZ, 0xc0, !UPT ;  /* 0x00003fff04047892 */ /* 0x000fc8000f8ec03f */
[----:B------:R-:W-:-:S04]  /*31f0*/  ULOP3.LUT UR24, UR4, 0x3000000, URZ, 0xfc, !UPT ;  /* 0x0300000004187892 */ /* 0x000fc8000f8efc3f */
[----:B------:R-:W-:-:S03]  /*3200*/  UIADD3 UR4, UR24, 0x80, URZ ;  /* 0x0000008018047890 */ /* 0x000fc6000fffe03f */
[----:B------:R-:W-:Y:S01]  /*3210*/  UMOV UR14, UR24 ;  /* 0x00000018000e7c82 */ /* 0x000fe20008000000 */
[----:B------:R-:W-:-:S06]  /*3220*/  WARPGROUP.ARRIVE ;  /* 0x00000000000079c5 */ /* 0x000fcc0000000000 */
[----:B------:R-:W-:Y:S01]  /*3230*/  HGMMA.64x256x16.F32 R24, R160, gdesc[UR12].tnspB, RZ, !UPT, gsb0 ;  /* 0x43e0000ca0187df0 */ /* 0x000fe2000c0008ff */
        /* <DEDUP_REMOVED lines=35> */
[----:B----4-:R-:W-:Y:S05]  /*3470*/  @!P0 BRA `(.L_x_9052) ;  /* 0x0000000000048947 */ /* 0x010fea0003800000 */
[----:B------:R-:W-:Y:S01]  /*3480*/  BPT.TRAP 0x1 ;  /* 0x000000040000795c */ /* 0x000fe20000300000 */
.L_x_9052:
[----:B------:R-:W-:Y:S02]  /*3490*/  UIADD3 UR7, UR43, -0x2, URZ ;  /* 0xfffffffe2b077890 */ /* 0x000fe4000fffe03f */
[----:B------:R-:W-:Y:S02]  /*34a0*/  UIADD3 UR4, UR41, 0x22860, URZ ;  /* 0x0002286029047890 */ /* 0x000fe4000fffe03f */
[----:B------:R-:W-:Y:S02]  /*34b0*/  UISETP.GE.AND UP0, UPT, UR7, UR40, UPT ;  /* 0x000000280700728c */ /* 0x000fe4000bf06270 */
[----:B------:R-:W-:-:S04]  /*34c0*/  UPRMT UR4, UR26, 0x654, UR4 ;  /* 0x000006541a047896 */ /* 0x000fc80008000004 */
[----:B------:R-:W-:-:S05]  /*34d0*/  PLOP3.LUT P1, PT, PT, PT, UP0, 0x80, 0x0 ;  /* 0x000000000000781c */ /* 0x000fca0003f2f008 */
[----:B------:R-:W-:Y:S08]  /*34e0*/  SYNCS.ARRIVE.TRANS64.RED.A1T0 RZ, [UR4], RZ ;  /* 0x000000ffffff79a7 */ /* 0x000ff00008100404 */
[----:B------:R-:W-:Y:S05]  /*34f0*/  @!P1 BRA `(.L_x_9053) ;  /* 0x0000002000dc9947 */ /* 0x000fea0003800000 */
[----:B012---:R-:W-:Y:S01]  /*3500*/  MOV R8, R7 ;  /* 0x0000000700087202 */ /* 0x007fe20000000f00 */
[----:B------:R-:W-:Y:S01]  /*3510*/  IMAD.MOV.U32 R13, RZ, RZ, R4 ;  /* 0x000000ffff0d7224 */ /* 0x000fe200078e0004 */
[----:B------:R-:W-:Y:S01]  /*3520*/  UMOV UR4, URZ ;  /* 0x0000003f00047c82 */ /* 0x000fe20008000000 */
[----:B------:R-:W-:Y:S01]  /*3530*/  UMOV UR5, URZ ;  /* 0x0000003f00057c82 */ /* 0x000fe20008000000 */
[----:B------:R-:W-:Y:S01]  /*3540*/  ULDC UR27, c[0x0][0x9d8] ;  /* 0x00027600001b7ab9 */ /* 0x000fe20000000800 */
[----:B------:R-:W-:-:S05]  /*3550*/  ULDC UR25, c[0x0][0x988] ;  /* 0x0002620000197ab9 */ /* 0x000fca0000000800 */
.L_x_9064:
[----:B------:R-:W-:Y:S01]  /*3560*/  UIADD3 UR5, UR5, 0x1, URZ ;  /* 0x0000000105057890 */ /* 0x000fe2000fffe03f */
[----:B---3--:R-:W-:Y:S01]  /*3570*/  IMAD.U32 R0, RZ, RZ, UR7 ;  /* 0x00000007ff007e24 */ /* 0x008fe2000f8e00ff */
        /* <DEDUP_REMOVED lines=8> */
.L_x_9054:
[----:B------:R-:W-:Y:S01]  /*3600*/  IMAD.U32 R0, RZ, RZ, UR4 ;  /* 0x00000004ff007e24 */ /* 0x000fe2000f8e00ff */
[----:B------:R-:W-:-:S04]  /*3610*/  ULEA UR28, UR5, UR41, 0x3 ;  /* 0x00000029051c7291 */ /* 0x000fc8000f8e183f */
[----:B------:R-:W-:-:S04]  /*3620*/  SHF.L.U32 R0, R0, 0x1f, RZ ;  /* 0x0000001f00007819 */ /* 0x000fc800000006ff */
[----:B------:R-:W-:-:S13]  /*3630*/  R2UR UR29, R0 ;  /* 0x00000000001d72ca */ /* 0x000fda00000e0000 */
[----:B------:R-:W-:-:S04]  /*3640*/  MOV R0, UR29 ;  /* 0x0000001d00007c02 */ /* 0x000fc80008000f00 */
[----:B------:R0:W1:Y:S01]  /*3650*/  SYNCS.PHASECHK.TRANS64.TRYWAIT P2, [UR28+0x22830], R0 ;  /* 0x02283000ff0075a7 */ /* 0x000062000804015c */
[----:B------:R-:W-:Y:S05]  /*3660*/  @!P0 BRA `(.L_x_9055) ;  /* 0x0000000000048947 */ /* 0x000fea0003800000 */
[----:B------:R-:W-:Y:S01]  /*3670*/  BPT.TRAP 0x1 ;  /* 0x000000040000795c */ /* 0x000fe20000300000 */
.L_x_9055:
[----:B-1----:R-:W-:Y:S05]  /*3680*/  @P2 BRA `(.L_x_9056) ;  /* 0x00000000000c2947 */ /* 0x002fea0003800000 */
[----:B0-----:R-:W-:-:S04]  /*3690*/  IMAD.U32 R0, RZ, RZ, UR29 ;  /* 0x0000001dff007e24 */ /* 0x001fc8000f8e00ff */
[----:B------:R-:W0:Y:S02]  /*36a0*/  SYNCS.PHASECHK.TRANS64.TRYWAIT P2, [UR28+0x22830], R0 ;  /* 0x02283000ff0075a7 */ /* 0x000e24000804015c */
[----:B0-----:R-:W-:Y:S05]  /*36b0*/  @!P2 BRA `(.L_x_9057) ;  /* 0x000000880030a947 */ /* 0x001fea0003800000 */
.L_x_9056:
[----:B------:R-:W-:Y:S01]  /*36c0*/  UIMAD UR10, UR5, 0x300, UR6 ;  /* 0x00000300050a78a4 */ /* 0x000fe2000f8e0206 */
[----:B------:R-:W-:Y:S01]  /*36d0*/  WARPGROUP.ARRIVE ;  /* 0x00000000000079c5 */ /* 0x000fe20000000000 */
[----:B------:R-:W-:Y:S01]  /*36e0*/  UMOV UR11, 0x40000040 ;  /* 0x40000040000b7882 */ /* 0x000fe20000000000 */
[----:B------:R-:W-:Y:S01]  /*36f0*/  UMOV UR15, 0x40000040 ;  /* 0x40000040000f7882 */ /* 0x000fe20000000000 */
[----:B------:R-:W-:Y:S01]  /*3700*/  UIADD3 UR14, UR10, 0x2, URZ ;  /* 0x000000020a0e7890 */ /* 0x000fe2000fffe03f */
[----:B0-----:R-:W-:Y:S01]  /*3710*/  IADD3 R0, -R2, 0xb, RZ ;  /* 0x0000000b02007810 */ /* 0x001fe20007ffe1ff */
[----:B------:R-:W-:Y:S01]  /*3720*/  UIADD3 UR18, UR10, 0x4, URZ ;  /* 0x000000040a127890 */ /* 0x000fe2000fffe03f */
[----:B------:R-:W-:Y:S02]  /*3730*/  UMOV UR19, 0x40000040 ;  /* 0x4000004000137882 */ /* 0x000fe40000000000 */
[----:B------:R-:W-:Y:S01]  /*3740*/  HGMMA.64x96x16.F32 R152, gdesc[UR8], RZ, !UPT, gsb0 ;  /* 0x01600000089879f0 */ /* 0x000fe2000c0008ff */
[----:B------:R-:W-:Y:S01]  /*3750*/  UIADD3 UR22, UR10, 0x6, URZ ;  /* 0x000000060a167890 */ /* 0x000fe2000fffe03f */
[----:B------:R-:W-:Y:S01]  /*3760*/  UMOV UR23, 0x40000040 ;  /* 0x4000004000177882 */ /* 0x000fe20000000000 */
        /* <DEDUP_REMOVED lines=11> */
[----:B------:R-:W-:Y:S05]  /*3820*/  @!P0 BRA `(.L_x_9058) ;  /* 0x0000000000048947 */ /* 0x000fea0003800000 */
[----:B------:R-:W-:Y:S01]  /*3830*/  BPT.TRAP 0x1 ;  /* 0x000000040000795c */ /* 0x000fe20000300000 */
.L_x_9058:
        /* <DEDUP_REMOVED lines=100> */
[----:B---3--:R-:W-:-:S05]  /*3e80*/  FMNMX.FTZ R4, R181, R4, !PT ;  /* 0x00000004b5047209 */ /* 0x008fca0007810000 */
[----:B------:R-:W3:Y:S02]  /*3e90*/  SHFL.BFLY PT, R159, R4, 0x2, 0x1f ;  /* 0x0c401f00049f7f89 */ /* 0x000ee400000e0000 */
[----:B------:R-:W4:Y:S08]  /*3ea0*/  MUFU.TANH R11, R11 ;  /* 0x0000000b000b7308 */ /* 0x000f300000002400 */
[----:B------:R-:W5:Y:S08]  /*3eb0*/  MUFU.TANH R12, R12 ;  /* 0x0000000c000c7308 */ /* 0x000f700000002400 */
[----:B------:R-:W0:Y:S01]  /*3ec0*/  MUFU.TANH R14, R14 ;  /* 0x0000000e000e7308 */ /* 0x000e220000002400 */
[----:B---3--:R-:W-:Y:S01]  /*3ed0*/  FMNMX.FTZ R167, R4, R159, !PT ;  /* 0x0000009f04a77209 */ /* 0x008fe20007810000 */
[----:B------:R-:W-:-:S06]  /*3ee0*/  FMUL.FTZ R159, R190, UR27 ;  /* 0x0000001bbe9f7c20 */ /* 0x000fcc0008410000 */
[----:B------:R-:W3:Y:S01]  /*3ef0*/  MUFU.TANH R15, R15 ;  /* 0x0000000f000f7308 */ /* 0x000ee20000002400 */
[----:B------:R-:W1:Y:S07]  /*3f00*/  SHFL.BFLY PT, R4, R167, 0x1, 0x1f ;  /* 0x0c201f00a7047f89 */ /* 0x000e6e00000e0000 */
[----:B------:R-:W3:Y:S08]  /*3f10*/  MUFU.TANH R17, R17 ;  /* 0x0000001100117308 */ /* 0x000ef00000002400 */
[----:B------:R-:W3:Y:S08]  /*3f20*/  MUFU.TANH R18, R18 ;  /* 0x0000001200127308 */ /* 0x000ef00000002400 */
[----:B------:R-:W3:Y:S01]  /*3f30*/  MUFU.TANH R21, R21 ;  /* 0x0000001500157308 */ /* 0x000ee20000002400 */
[----:B-1----:R-:W-:-:S02]  /*3f40*/  FMNMX.FTZ R4, R167, R4, !PT ;  /* 0x00000004a7047209 */ /* 0x002fc40007810000 */
[----:B------:R-:W-:-:S03]  /*3f50*/  FMNMX.FTZ R167, R9, R8, !PT ;  /* 0x0000000809a77209 */ /* 0x000fc60007810000 */
[C---:B------:R-:W-:Y:S02]  /*3f60*/  FMUL.FTZ R183, R4.reuse, UR10 ;  /* 0x0000000a04b77c20 */ /* 0x040fe40008410000 */
[----:B------:R-:W1:Y:S01]  /*3f70*/  MUFU.TANH R22, R22 ;  /* 0x0000001600167308 */ /* 0x000e620000002400 */
[----:B------:R-:W-:Y:S01]  /*3f80*/  FADD.FTZ R13, -R4, R13 ;  /* 0x0000000d040d7221 */ /* 0x000fe20000010100 */
[--C-:B------:R-:W-:Y:S01]  /*3f90*/  FFMA.FTZ R178, R16, UR10, -R183.reuse ;  /* 0x0000000a10b27c23 */ /* 0x100fe200080108b7 */
[----:B--2---:R-:W-:Y:S01]  /*3fa0*/  FMNMX.FTZ R16, R10, R167, !PT ;  /* 0x000000a70a107209 */ /* 0x004fe20007810000 */
[--C-:B------:R-:W-:Y:S01]  /*3fb0*/  FFMA.FTZ R175, R7, UR10, -R183.reuse ;  /* 0x0000000a07af7c23 */ /* 0x100fe200080108b7 */
[----:B------:R-:W-:Y:S01]  /*3fc0*/  FMUL.FTZ R13, R13, UR10 ;  /* 0x0000000a0d0d7c20 */ /* 0x000fe20008410000 */
[--C-:B------:R-:W-:Y:S01]  /*3fd0*/  FFMA.FTZ R179, R19, UR10, -R183.reuse ;  /* 0x0000000a13b37c23 */ /* 0x100fe200080108b7 */
[----:B----4-:R-:W-:Y:S01]  /*3fe0*/  FMNMX.FTZ R167, R11, R16, !PT ;  /* 0x000000100ba77209 */ /* 0x010fe20007810000 */
[----:B------:R-:W2:Y:S01]  /*3ff0*/  MUFU.TANH R23, R23 ;  /* 0x0000001700177308 */ /* 0x000ea20000002400 */
[--C-:B------:R-:W-:Y:S01]  /*4000*/  FFMA.FTZ R194, R168, UR10, -R183.reuse ;  /* 0x0000000aa8c27c23 */ /* 0x100fe200080108b7 */
[--C-:B------:R-:W-:Y:S01]  /*4010*/  FFMA.FTZ R182, R20, UR10, -R183.reuse ;  /* 0x0000000a14b67c23 */ /* 0x100fe200080108b7 */
[----:B-----5:R-:W-:Y:S01]  /*4020*/  FMNMX.FTZ R167, R12, R167, !PT ;  /* 0x000000a70ca77209 */ /* 0x020fe20007810000 */
[--C-:B------:R-:W-:Y:S01]  /*4030*/  FFMA.FTZ R168, R180, UR10, -R183.reuse ;  /* 0x0000000ab4a87c23 */ /* 0x100fe200080108b7 */
[--C-:B------:R-:W-:Y:S01]  /*4040*/  FFMA.FTZ R171, R200, UR10, -R183.reuse ;  /* 0x0000000ac8ab7c23 */ /* 0x100fe200080108b7 */
[--C-:B------:R-:W-:Y:S01]  /*4050*/  FFMA.FTZ R190, R165, UR10, -R183.reuse ;  /* 0x0000000aa5be7c23 */ /* 0x100fe200080108b7 */
[----:B0-----:R-:W-:Y:S01]  /*4060*/  FMNMX.FTZ R16, R14, R167, !PT ;  /* 0x000000a70e107209 */ /* 0x001fe20007810000 */
[----:B------:R-:W0:Y:S01]  /*4070*/  MUFU.TANH R152, R152 ;  /* 0x0000009800987308 */ /* 0x000e220000002400 */
[--C-:B------:R-:W-:Y:S01]  /*4080*/  FFMA.FTZ R167, R166, UR10, -R183.reuse ;  /* 0x0000000aa6a77c23 */ /* 0x100fe200080108b7 */
[--C-:B------:R-:W-:Y:S01]  /*4090*/  FFMA.FTZ R166, R176, UR10, -R183.reuse ;  /* 0x0000000ab0a67c23 */ /* 0x100fe200080108b7 */
[----:B---3--:R-:W-:Y:S01]  /*40a0*/  FMNMX.FTZ R16, R15, R16, !PT ;  /* 0x000000100f107209 */ /* 0x008fe20007810000 */
[--C-:B------:R-:W-:Y:S01]  /*40b0*/  FFMA.FTZ R165, R170, UR10, -R183.reuse ;  /* 0x0000000aaaa57c23 */ /* 0x100fe200080108b7 */
[--C-:B------:R-:W-:Y:S01]  /*40c0*/  FFMA.FTZ R20, R173, UR10, -R183.reuse ;  /* 0x0000000aad147c23 */ /* 0x100fe200080108b7 */
[--C-:B------:R-:W-:Y:S01]  /*40d0*/  FFMA.FTZ R186, R201, UR10, -R183.reuse ;  /* 0x0000000ac9ba7c23 */ /* 0x100fe200080108b7 */
[----:B------:R-:W-:Y:S01]  /*40e0*/  FMNMX.FTZ R7, R17, R16, !PT ;  /* 0x0000001011077209 */ /* 0x000fe20007810000 */
[----:B------:R-:W3:Y:S01]  /*40f0*/  MUFU.TANH R153, R153 ;  /* 0x0000009900997308 */ /* 0x000ee20000002400 */
[--C-:B------:R-:W-:Y:S01]  /*4100*/  FFMA.FTZ R173, R174, UR10, -R183.reuse ;  /* 0x0000000aaead7c23 */ /* 0x100fe200080108b7 */
[--C-:B------:R-:W-:Y:S01]  /*4110*/  FFMA.FTZ R170, R185, UR10, -R183.reuse ;  /* 0x0000000ab9aa7c23 */ /* 0x100fe200080108b7 */
[----:B------:R-:W-:Y:S01]  /*4120*/  FMNMX.FTZ R16, R18, R7, !PT ;  /* 0x0000000712107209 */ /* 0x000fe20007810000 */
[--C-:B------:R-:W-:Y:S01]  /*4130*/  FFMA.FTZ R169, R202, UR10, -R183.reuse ;  /* 0x0000000acaa97c23 */ /* 0x100fe200080108b7 */
[--C-:B------:R-:W-:Y:S01]  /*4140*/  FFMA.FTZ R172, R172, UR10, -R183.reuse ;  /* 0x0000000aacac7c23 */ /* 0x100fe200080108b7 */
[--C-:B------:R-:W-:Y:S01]  /*4150*/  FFMA.FTZ R177, R177, UR10, -R183.reuse ;  /* 0x0000000ab1b17c23 */ /* 0x100fe200080108b7 */
[----:B------:R-:W-:Y:S01]  /*4160*/  FMNMX.FTZ R7, R21, R16, !PT ;  /* 0x0000001015077209 */ /* 0x000fe20007810000 */
[----:B------:R-:W4:Y:S01]  /*4170*/  MUFU.TANH R154, R154 ;  /* 0x0000009a009a7308 */ /* 0x000f220000002400 */
[--C-:B------:R-:W-:Y:S01]  /*4180*/  FFMA.FTZ R187, R184, UR10, -R183.reuse ;  /* 0x0000000ab8bb7c23 */ /* 0x100fe200080108b7 */
[--C-:B------:R-:W-:Y:S01]  /*4190*/  FFMA.FTZ R185, R203, UR10, -R183.reuse ;  /* 0x0000000acbb97c23 */ /* 0x100fe200080108b7 */
[----:B-1----:R-:W-:Y:S01]  /*41a0*/  FMNMX.FTZ R16, R22, R7, !PT ;  /* 0x0000000716107209 */ /* 0x002fe20007810000 */
[--C-:B------:R-:W-:Y:S01]  /*41b0*/  FFMA.FTZ R19, R188, UR10, -R183.reuse ;  /* 0x0000000abc137c23 */ /* 0x100fe200080108b7 */
[--C-:B------:R-:W-:Y:S01]  /*41c0*/  FFMA.FTZ R174, R192, UR10, -R183.reuse ;  /* 0x0000000ac0ae7c23 */ /* 0x100fe200080108b7 */
[--C-:B------:R-:W-:Y:S01]  /*41d0*/  FFMA.FTZ R189, R189, UR10, -R183.reuse ;  /* 0x0000000abdbd7c23 */ /* 0x100fe200080108b7 */
[----:B--2---:R-:W-:Y:S01]  /*41e0*/  FMNMX.FTZ R7, R23, R16, !PT ;  /* 0x0000001017077209 */ /* 0x004fe20007810000 */
[----:B------:R-:W1:Y:S01]  /*41f0*/  MUFU.TANH R155, R155 ;  /* 0x0000009b009b7308 */ /* 0x000e620000002400 */
[----:B------:R-:W-:-:S02]  /*4200*/  FFMA.FTZ R181, R181, UR10, -R183 ;  /* 0x0000000ab5b57c23 */ /* 0x000fc400080108b7 */
[----:B0-----:R-:W-:-:S04]  /*4210*/  FMNMX.FTZ R16, R152, R7, !PT ;  /* 0x0000000798107209 */ /* 0x001fc80007810000 */
[----:B---3--:R-:W-:Y:S01]  /*4220*/  FMNMX.FTZ R7, R153, R16, !PT ;  /* 0x0000001099077209 */ /* 0x008fe20007810000 */
[----:B------:R-:W0:Y:S03]  /*4230*/  MUFU.TANH R156, R156 ;  /* 0x0000009c009c7308 */ /* 0x000e260000002400 */
[----:B----4-:R-:W-:-:S05]  /*4240*/  FMNMX.FTZ R16, R154, R7, !PT ;  /* 0x000000079a107209 */ /* 0x010fca0007810000 */
[----:B------:R-:W2:Y:S01]  /*4250*/  MUFU.TANH R157, R157 ;  /* 0x0000009d009d7308 */ /* 0x000ea20000002400 */
[----:B-1----:R-:W-:-:S07]  /*4260*/  FMNMX.FTZ R7, R155, R16, !PT ;  /* 0x000000109b077209 */ /* 0x002fce0007810000 */
[----:B------:R-:W1:Y:S01]  /*4270*/  MUFU.TANH R158, R158 ;  /* 0x0000009e009e7308 */ /* 0x000e620000002400 */
[----:B0-----:R-:W-:-:S07]  /*4280*/  FMNMX.FTZ R16, R156, R7, !PT ;  /* 0x000000079c107209 */ /* 0x001fce0007810000 */
[----:B------:R-:W0:Y:S01]  /*4290*/  MUFU.TANH R159, R159 ;  /* 0x0000009f009f7308 */ /* 0x000e220000002400 */
[----:B--2---:R-:W-:-:S07]  /*42a0*/  FMNMX.FTZ R7, R157, R16, !PT ;  /* 0x000000109d077209 */ /* 0x004fce0007810000 */
        /* <DEDUP_REMOVED lines=13> */
[----:B-1----:R-:W-:-:S05]  /*4380*/  FMNMX.FTZ R7, R164, R7, !PT ;  /* 0x00000007a4077209 */ /* 0x002fca0007810000 */
[----:B------:R-:W1:Y:S02]  /*4390*/  SHFL.BFLY PT, R16, R7, 0x2, 0x1f ;  /* 0x0c401f0007107f89 */ /* 0x000e6400000e0000 */
        /* <DEDUP_REMOVED lines=22> */
[----:B-1----:R-:W-:Y:S01]  /*4500*/  FMNMX.FTZ R16, R7, R16, !PT ;  /* 0x0000001007107209 */ /* 0x002fe20007810000 */
[-C--:B------:R-:W-:Y:S01]  /*4510*/  FMUL.FTZ R57, R57, R13.reuse ;  /* 0x0000000d39397220 */ /* 0x080fe20000410000 */
[----:B------:R-:W-:Y:S01]  /*4520*/  MUFU.EX2 R171, R171 ;  /* 0x000000ab00ab7308 */ /* 0x000fe20000000800 */
[-C--:B------:R-:W-:Y:S01]  /*4530*/  FMUL.FTZ R60, R60, R13.reuse ;  /* 0x0000000d3c3c7220 */ /* 0x080fe20000410000 */
[-C--:B------:R-:W-:Y:S01]  /*4540*/  FMUL.FTZ R61, R61, R13.reuse ;  /* 0x0000000d3d3d7220 */ /* 0x080fe20000410000 */
[----:B------:R-:W1:Y:S01]  /*4550*/  SHFL.BFLY PT, R7, R16, 0x1, 0x1f ;  /* 0x0c201f0010077f89 */ /* 0x000e6200000e0000 */
        /* <DEDUP_REMOVED lines=23> */
[----:B-1----:R-:W-:Y:S01]  /*46d0*/  FMNMX.FTZ R7, R16, R7, !PT ;  /* 0x0000000710077209 */ /* 0x002fe20007810000 */
[-C--:B------:R-:W-:Y:S01]  /*46e0*/  FMUL.FTZ R104, R104, R13.reuse ;  /* 0x0000000d68687220 */ /* 0x080fe20000410000 */
[-C--:B------:R-:W-:Y:S01]  /*46f0*/  FMUL.FTZ R105, R105, R13.reuse ;  /* 0x0000000d69697220 */ /* 0x080fe20000410000 */
        /* <DEDUP_REMOVED lines=27> */
[----:B------:R-:W-:Y:S01]  /*48b0*/  FFMA.FTZ R191, R162, UR10, -R176 ;  /* 0x0000000aa2bf7c23 */ /* 0x000fe200080108b0 */
[----:B------:R-:W2:Y:S01]  /*48c0*/  MUFU.EX2 R10, R10 ;  /* 0x0000000a000a7308 */ /* 0x000ea20000000800 */
[----:B0-----:R-:W-:Y:S01]  /*48d0*/  F2FP.F16.F32.PACK_AB R162, R182, R179 ;  /* 0x000000b3b6a2723e */ /* 0x001fe200000000ff */
[-C--:B------:R-:W-:Y:S01]  /*48e0*/  FMUL.FTZ R113, R113, R13.reuse ;  /* 0x0000000d71717220 */ /* 0x080fe20000410000 */
[-C--:B------:R-:W-:Y:S01]  /*48f0*/  FMUL.FTZ R116, R116, R13.reuse ;  /* 0x0000000d74747220 */ /* 0x080fe20000410000 */
[-C--:B------:R-:W-:Y:S01]  /*4900*/  FMUL.FTZ R117, R117, R13.reuse ;  /* 0x0000000d75757220 */ /* 0x080fe20000410000 */
[-C--:B------:R-:W-:Y:S01]  /*4910*/  FMUL.FTZ R120, R120, R13.reuse ;  /* 0x0000000d78787220 */ /* 0x080fe20000410000 */
[-C--:B------:R-:W-:Y:S01]  /*4920*/  FMUL.FTZ R121, R121, R13.reuse ;  /* 0x0000000d79797220 */ /* 0x080fe20000410000 */
[----:B------:R-:W-:Y:S01]  /*4930*/  FMUL.FTZ R124, R124, R13 ;  /* 0x0000000d7c7c7220 */ /* 0x000fe20000410000 */
[----:B------:R-:W0:Y:S01]  /*4940*/  MUFU.EX2 R11, R11 ;  /* 0x0000000b000b7308 */ /* 0x000e220000000800 */
        /* <DEDUP_REMOVED lines=10> */
[----:B------:R-:W-:Y:S01]  /*49f0*/  FFMA.FTZ R6, R156, UR10, -R176 ;  /* 0x0000000a9c067c23 */ /* 0x000fe200080108b0 */
[-C--:B------:R-:W-:Y:S01]  /*4a00*/  FMUL.FTZ R137, R137, R13.reuse ;  /* 0x0000000d89897220 */ /* 0x080fe20000410000 */
[-C--:B------:R-:W-:Y:S01]  /*4a10*/  FMUL.FTZ R140, R140, R13.reuse ;  /* 0x0000000d8c8c7220 */ /* 0x080fe20000410000 */
[-C--:B------:R-:W-:Y:S01]  /*4a20*/  FMUL.FTZ R141, R141, R13.reuse ;  /* 0x0000000d8d8d7220 */ /* 0x080fe20000410000 */
[-C--:B------:R-:W-:Y:S01]  /*4a30*/  FMUL.FTZ R144, R144, R13.reuse ;  /* 0x0000000d90907220 */ /* 0x080fe20000410000 */
[----:B------:R-:W2:Y:S01]  /*4a40*/  MUFU.EX2 R12, R12 ;  /* 0x0000000c000c7308 */ /* 0x000ea20000000800 */
[----:B0-----:R-:W-:Y:S01]  /*4a50*/  FADD.FTZ R189, R11, R152 ;  /* 0x000000980bbd7221 */ /* 0x001fe20000010000 */
[----:B------:R-:W-:Y:S01]  /*4a60*/  FADD.FTZ R152, R182, R153 ;  /* 0x00000099b6987221 */ /* 0x000fe20000010000 */
[-C--:B------:R-:W-:Y:S01]  /*4a70*/  FMUL.FTZ R145, R145, R13.reuse ;  /* 0x0000000d91917220 */ /* 0x080fe20000410000 */
[-C--:B------:R-:W-:Y:S01]  /*4a80*/  FMUL.FTZ R148, R148, R13.reuse ;  /* 0x0000000d94947220 */ /* 0x080fe20000410000 */
[----:B------:R-:W-:Y:S01]  /*4a90*/  FMUL.FTZ R149, R149, R13 ;  /* 0x0000000d95957220 */ /* 0x000fe20000410000 */
[----:B------:R-:W-:Y:S01]  /*4aa0*/  FADD.FTZ R157, R171, R152 ;  /* 0x00000098ab9d7221 */ /* 0x000fe20000010000 */
[-C--:B------:R-:W-:Y:S01]  /*4ab0*/  FMUL.FTZ R26, R26, R8.reuse ;  /* 0x000000081a1a7220 */ /* 0x080fe20000410000 */
[----:B------:R-:W0:Y:S01]  /*4ac0*/  MUFU.EX2 R15, R15 ;  /* 0x0000000f000f7308 */ /* 0x000e220000000800 */
[----:B-1----:R-:W-:Y:S01]  /*4ad0*/  FADD.FTZ R153, R180, R189 ;  /* 0x000000bdb4997221 */ /* 0x002fe20000010000 */
[----:B------:R-:W-:Y:S01]  /*4ae0*/  FADD.FTZ R154, R186, R157 ;  /* 0x0000009dba9a7221 */ /* 0x000fe20000010000 */
[----:B------:R-:W-:Y:S01]  /*4af0*/  FFMA.FTZ R189, R158, UR10, -R176 ;  /* 0x0000000a9ebd7c23 */ /* 0x000fe200080108b0 */
[----:B------:R-:W-:Y:S01]  /*4b00*/  F2FP.F16.F32.PACK_AB R163, R180, R11 ;  /* 0x0000000bb4a3723e */ /* 0x000fe200000000ff */
[-C--:B------:R-:W-:Y:S01]  /*4b10*/  FMUL.FTZ R27, R27, R8.reuse ;  /* 0x000000081b1b7220 */ /* 0x080fe20000410000 */
[----:B------:R-:W-:Y:S01]  /*4b20*/  FADD.FTZ R157, R169, R154 ;  /* 0x0000009aa99d7221 */ /* 0x000fe20000010000 */
[----:B------:R-:W-:Y:S01]  /*4b30*/  F2FP.F16.F32.PACK_AB R158, R190, R169 ;  /* 0x000000a9be9e723e */ /* 0x000fe200000000ff */
[----:B------:R-:W1:Y:S01]  /*4b40*/  MUFU.EX2 R14, R14 ;  /* 0x0000000e000e7308 */ /* 0x000e620000000800 */
[----:B--2---:R-:W-:Y:S01]  /*4b50*/  FADD.FTZ R152, R12, R153 ;  /* 0x000000990c987221 */ /* 0x004fe20000010000 */
[----:B------:R-:W-:Y:S01]  /*4b60*/  FADD.FTZ R156, R190, R157 ;  /* 0x0000009dbe9c7221 */ /* 0x000fe20000010000 */
[-C--:B------:R-:W-:Y:S01]  /*4b70*/  FMUL.FTZ R30, R30, R8.reuse ;  /* 0x000000081e1e7220 */ /* 0x080fe20000410000 */
[-C--:B------:R-:W-:Y:S01]  /*4b80*/  FMUL.FTZ R31, R31, R8.reuse ;  /* 0x000000081f1f7220 */ /* 0x080fe20000410000 */
[-C--:B------:R-:W-:Y:S01]  /*4b90*/  FMUL.FTZ R34, R34, R8.reuse ;  /* 0x0000000822227220 */ /* 0x080fe20000410000 */
[-C--:B------:R-:W-:Y:S01]  /*4ba0*/  FMUL.FTZ R35, R35, R8.reuse ;  /* 0x0000000823237220 */ /* 0x080fe20000410000 */
[----:B------:R-:W-:Y:S01]  /*4bb0*/  FMUL.FTZ R38, R38, R8 ;  /* 0x0000000826267220 */ /* 0x000fe20000410000 */
[----:B------:R-:W2:Y:S01]  /*4bc0*/  MUFU.EX2 R17, R17 ;  /* 0x0000001100117308 */ /* 0x000ea20000000800 */
[----:B0-----:R-:W-:Y:S01]  /*4bd0*/  FADD.FTZ R153, R15, R152 ;  /* 0x000000980f997221 */ /* 0x001fe20000010000 */
[----:B------:R-:W-:Y:S01]  /*4be0*/  FFMA.FTZ R152, R160, UR10, -R176 ;  /* 0x0000000aa0987c23 */ /* 0x000fe200080108b0 */
[----:B------:R-:W-:Y:S01]  /*4bf0*/  F2FP.F16.F32.PACK_AB R160, R175, R178 ;  /* 0x000000b2afa0723e */ /* 0x000fe200000000ff */
        /* <DEDUP_REMOVED lines=37> */
[----:B--2---:R-:W-:Y:S01]  /*4e50*/  FADD.FTZ R156, R194, R157 ;  /* 0x0000009dc29c7221 */ /* 0x004fe20000010000 */
[----:B------:R-:W-:Y:S01]  /*4e60*/  F2FP.F16.F32.PACK_AB R157, R15, R12 ;  /* 0x0000000c0f9d723e */ /* 0x000fe200000000ff */
[-C--:B------:R-:W-:Y:S01]  /*4e70*/  FMUL.FTZ R95, R95, R8.reuse ;  /* 0x000000085f5f7220 */ /* 0x080fe20000410000 */
[-C--:B------:R-:W-:Y:S01]  /*4e80*/  FMUL.FTZ R98, R98, R8.reuse ;  /* 0x0000000862627220 */ /* 0x080fe20000410000 */
[-C--:B------:R-:W-:Y:S01]  /*4e90*/  FMUL.FTZ R99, R99, R8.reuse ;  /* 0x0000000863637220 */ /* 0x080fe20000410000 */
[-C--:B------:R-:W-:Y:S01]  /*4ea0*/  FMUL.FTZ R102, R102, R8.reuse ;  /* 0x0000000866667220 */ /* 0x080fe20000410000 */
[-C--:B------:R-:W-:Y:S01]  /*4eb0*/  FMUL.FTZ R103, R103, R8.reuse ;  /* 0x0000000867677220 */ /* 0x080fe20000410000 */
[----:B------:R-:W-:Y:S01]  /*4ec0*/  MUFU.EX2 R21, R21 ;  /* 0x0000001500157308 */ /* 0x000fe20000000800 */
        /* <DEDUP_REMOVED lines=30> */
[----:B------:R-:W-:Y:S01]  /*50b0*/  FMUL.FTZ R151, R151, R8 ;  /* 0x0000000897977220 */ /* 0x000fe20000410000 */
[----:B------:R-:W-:Y:S08]  /*50c0*/  MUFU.EX2 R22, R22 ;  /* 0x0000001600167308 */ /* 0x000ff00000000800 */
[----:B------:R-:W0:Y:S08]  /*50d0*/  MUFU.EX2 R173, R173 ;  /* 0x000000ad00ad7308 */ /* 0x000e300000000800 */
[----:B------:R-:W2:Y:S08]  /*50e0*/  MUFU.EX2 R23, R23 ;  /* 0x0000001700177308 */ /* 0x000eb00000000800 */
[----:B------:R3:W-:Y:S08]  /*50f0*/  MUFU.EX2 R5, R155 ;  /* 0x0000009b00057308 */ /* 0x0007f00000000800 */
[----:B------:R-:W4:Y:S01]  /*5100*/  MUFU.EX2 R166, R166 ;  /* 0x000000a600a67308 */ /* 0x000f220000000800 */
[----:B---3--:R-:W-:Y:S01]  /*5110*/  FFMA.FTZ R155, R161, UR10, -R176 ;  /* 0x0000000aa19b7c23 */ /* 0x008fe200080108b0 */
[----:B------:R-:W-:Y:S01]  /*5120*/  F2FP.F16.F32.PACK_AB R161, R10, R9 ;  /* 0x000000090aa1723e */ /* 0x000fe200000000ff */
[----:B------:R-:W-:Y:S01]  /*5130*/  FADD.FTZ R9, R21, R154 ;  /* 0x0000009a15097221 */ /* 0x000fe20000010000 */
[----:B-1----:R-:W-:Y:S01]  /*5140*/  FADD.FTZ R154, R20, R153 ;  /* 0x00000099149a7221 */ /* 0x002fe20000010000 */
[----:B------:R-:W-:Y:S01]  /*5150*/  F2FP.F16.F32.PACK_AB R153, R183, R18 ;  /* 0x00000012b799723e */ /* 0x000fe200000000ff */
[----:B------:R-:W-:Y:S01]  /*5160*/  FFMA.FTZ R176, R164, UR10, -R176 ;  /* 0x0000000aa4b07c23 */ /* 0x000fe200080108b0 */
[----:B------:R-:W-:Y:S01]  /*5170*/  FADD.FTZ R9, R184, R9 ;  /* 0x00000009b8097221 */ /* 0x000fe20000010000 */
[----:B------:R-:W1:Y:S01]  /*5180*/  MUFU.EX2 R177, R177 ;  /* 0x000000b100b17308 */ /* 0x000e620000000800 */
[C---:B0-----:R-:W-:Y:S01]  /*5190*/  FADD.FTZ R11, R173.reuse, R154 ;  /* 0x0000009aad0b7221 */ /* 0x041fe20000010000 */
[----:B------:R-:W-:Y:S01]  /*51a0*/  F2FP.F16.F32.PACK_AB R154, R172, R165 ;  /* 0x000000a5ac9a723e */ /* 0x000fe200000000ff */
[----:B------:R-:W-:Y:S01]  /*51b0*/  FADD.FTZ R12, R22, R9 ;  /* 0x00000009160c7221 */ /* 0x000fe20000010000 */
[----:B------:R-:W-:-:S02]  /*51c0*/  F2FP.F16.F32.PACK_AB R164, R173, R20 ;  /* 0x00000014ada4723e */ /* 0x000fc400000000ff */
[C---:B--2---:R-:W-:Y:S01]  /*51d0*/  F2FP.F16.F32.PACK_AB R165, R23.reuse, R22 ;  /* 0x0000001617a5723e */ /* 0x044fe200000000ff */
[----:B------:R-:W-:Y:S01]  /*51e0*/  FADD.FTZ R12, R23, R12 ;  /* 0x0000000c170c7221 */ /* 0x000fe20000010000 */
[----:B------:R-:W0:Y:S08]  /*51f0*/  MUFU.EX2 R6, R6 ;  /* 0x0000000600067308 */ /* 0x000e300000000800 */
[----:B------:R-:W-:Y:S08]  /*5200*/  MUFU.EX2 R168, R168 ;  /* 0x000000a800a87308 */ /* 0x000ff00000000800 */
[----:B------:R-:W-:Y:S08]  /*5210*/  MUFU.EX2 R188, R188 ;  /* 0x000000bc00bc7308 */ /* 0x000ff00000000800 */
[----:B------:R-:W-:Y:S08]  /*5220*/  MUFU.EX2 R187, R187 ;  /* 0x000000bb00bb7308 */ /* 0x000ff00000000800 */
[----:B------:R-:W2:Y:S08]  /*5230*/  MUFU.EX2 R189, R189 ;  /* 0x000000bd00bd7308 */ /* 0x000eb00000000800 */
[----:B------:R3:W-:Y:S08]  /*5240*/  MUFU.EX2 R175, R159 ;  /* 0x0000009f00af7308 */ /* 0x0007f00000000800 */
[----:B------:R-:W5:Y:S01]  /*5250*/  MUFU.EX2 R170, R170 ;  /* 0x000000aa00aa7308 */ /* 0x000f620000000800 */
[----:B---3--:R-:W-:Y:S01]  /*5260*/  F2FP.F16.F32.PACK_AB R159, R17, R14 ;  /* 0x0000000e119f723e */ /* 0x008fe200000000ff */
[----:B----4-:R-:W-:Y:S01]  /*5270*/  FADD.FTZ R14, R166, R11 ;  /* 0x0000000ba60e7221 */ /* 0x010fe20000010000 */
[----:B------:R-:W-:Y:S01]  /*5280*/  FADD.FTZ R11, R5, R12 ;  /* 0x0000000c050b7221 */ /* 0x000fe20000010000 */
[----:B-1----:R-:W-:-:S02]  /*5290*/  F2FP.F16.F32.PACK_AB R166, R177, R166 ;  /* 0x000000a6b1a6723e */ /* 0x002fc400000000ff */
[----:B------:R-:W-:Y:S01]  /*52a0*/  FADD.FTZ R15, R177, R14 ;  /* 0x0000000eb10f7221 */ /* 0x000fe20000010000 */
[----:B0-----:R-:W-:Y:S01]  /*52b0*/  FADD.FTZ R11, R6, R11 ;  /* 0x0000000b060b7221 */ /* 0x001fe20000010000 */
[----:B------:R-:W0:Y:S01]  /*52c0*/  MUFU.EX2 R185, R185 ;  /* 0x000000b900b97308 */ /* 0x000e220000000800 */
[----:B--2---:R-:W-:Y:S01]  /*52d0*/  F2FP.F16.F32.PACK_AB R169, R189, R188 ;  /* 0x000000bcbda9723e */ /* 0x004fe200000000ff */
[----:B------:R-:W-:Y:S01]  /*52e0*/  FADD.FTZ R14, R168, R15 ;  /* 0x0000000fa80e7221 */ /* 0x000fe20000010000 */
[----:B------:R-:W-:Y:S01]  /*52f0*/  FADD.FTZ R18, R188, R11 ;  /* 0x0000000bbc127221 */ /* 0x000fe20000010000 */
[C---:B------:R-:W-:Y:S02]  /*5300*/  F2FP.F16.F32.PACK_AB R168, R187.reuse, R168 ;  /* 0x000000a8bba8723e */ /* 0x040fe400000000ff */
[----:B------:R-:W-:Y:S01]  /*5310*/  FADD.FTZ R11, R187, R14 ;  /* 0x0000000ebb0b7221 */ /* 0x000fe20000010000 */
[----:B------:R-:W-:Y:S01]  /*5320*/  FADD.FTZ R18, R189, R18 ;  /* 0x00000012bd127221 */ /* 0x000fe20000010000 */
[----:B------:R1:W2:Y:S02]  /*5330*/  MUFU.EX2 R10, R152 ;  /* 0x00000098000a7308 */ /* 0x0002a40000000800 */
[----:B-----5:R-:W-:Y:S01]  /*5340*/  FADD.FTZ R14, R170, R11 ;  /* 0x0000000baa0e7221 */ /* 0x020fe20000010000 */
[----:B------:R-:W-:-:S05]  /*5350*/  FADD.FTZ R15, R175, R18 ;  /* 0x00000012af0f7221 */ /* 0x000fca0000010000 */
[----:B------:R-:W3:Y:S01]  /*5360*/  MUFU.EX2 R19, R19 ;  /* 0x0000001300137308 */ /* 0x000ee20000000800 */
[----:B-1----:R-:W-:Y:S01]  /*5370*/  F2FP.F16.F32.PACK_AB R152, R194, R167 ;  /* 0x000000a7c298723e */ /* 0x002fe200000000ff */
[C---:B0-----:R-:W-:Y:S01]  /*5380*/  FADD.FTZ R14, R185.reuse, R14 ;  /* 0x0000000eb90e7221 */ /* 0x041fe20000010000 */
[----:B------:R-:W-:Y:S02]  /*5390*/  F2FP.F16.F32.PACK_AB R167, R6, R5 ;  /* 0x0000000506a7723e */ /* 0x000fe400000000ff */
[----:B------:R-:W-:-:S03]  /*53a0*/  F2FP.F16.F32.PACK_AB R170, R185, R170 ;  /* 0x000000aab9aa723e */ /* 0x000fc600000000ff */
[----:B------:R0:W1:Y:S01]  /*53b0*/  MUFU.EX2 R9, R155 ;  /* 0x0000009b00097308 */ /* 0x0000620000000800 */
[C---:B--2---:R-:W-:Y:S01]  /*53c0*/  FADD.FTZ R6, R10.reuse, R15 ;  /* 0x0000000f0a067221 */ /* 0x044fe20000010000 */
[----:B------:R-:W-:-:S06]  /*53d0*/  F2FP.F16.F32.PACK_AB R171, R10, R175 ;  /* 0x000000af0aab723e */ /* 0x000fcc00000000ff */
[----:B------:R-:W2:Y:S01]  /*53e0*/  MUFU.EX2 R174, R174 ;  /* 0x000000ae00ae7308 */ /* 0x000ea20000000800 */
[----:B---3--:R-:W-:Y:S01]  /*53f0*/  FADD.FTZ R5, R19, R14 ;  /* 0x0000000e13057221 */ /* 0x008fe20000010000 */
[----:B0-----:R-:W-:-:S06]  /*5400*/  F2FP.F16.F32.PACK_AB R155, R184, R21 ;  /* 0x00000015b89b723e */ /* 0x001fcc00000000ff */
[----:B------:R-:W0:Y:S01]  /*5410*/  MUFU.EX2 R12, R191 ;  /* 0x000000bf000c7308 */ /* 0x000e220000000800 */
[----:B-1----:R-:W-:-:S07]  /*5420*/  FADD.FTZ R15, R9, R6 ;  /* 0x00000006090f7221 */ /* 0x002fce0000010000 */
[----:B------:R-:W1:Y:S01]  /*5430*/  MUFU.EX2 R192, R192 ;  /* 0x000000c000c07308 */ /* 0x000e620000000800 */
[C---:B--2---:R-:W-:Y:S01]  /*5440*/  FADD.FTZ R5, R174.reuse, R5 ;  /* 0x00000005ae057221 */ /* 0x044fe20000010000 */
[----:B------:R-:W-:-:S03]  /*5450*/  F2FP.F16.F32.PACK_AB R172, R174, R19 ;  /* 0x00000013aeac723e */ /* 0x000fc600000000ff */
[----:B------:R-:W-:-:S03]  /*5460*/  FADD.FTZ R6, R16, R5 ;  /* 0x0000000510067221 */ /* 0x000fc60000010000 */
[----:B------:R-:W2:Y:S01]  /*5470*/  MUFU.EX2 R181, R181 ;  /* 0x000000b500b57308 */ /* 0x000ea20000000800 */
[C---:B0-----:R-:W-:Y:S01]  /*5480*/  FADD.FTZ R15, R12.reuse, R15 ;  /* 0x0000000f0c0f7221 */ /* 0x041fe20000010000 */
[----:B------:R-:W-:-:S06]  /*5490*/  F2FP.F16.F32.PACK_AB R173, R12, R9 ;  /* 0x000000090cad723e */ /* 0x000fcc00000000ff */
[----:B------:R-:W0:Y:S01]  /*54a0*/  MUFU.EX2 R11, R176 ;  /* 0x000000b0000b7308 */ /* 0x000e220000000800 */
[----:B-1----:R-:W-:Y:S01]  /*54b0*/  FADD.FTZ R10, R192, R15 ;  /* 0x0000000fc00a7221 */ /* 0x002fe20000010000 */
[C---:B--2---:R-:W-:Y:S01]  /*54c0*/  FADD.FTZ R6, R181.reuse, R6 ;  /* 0x00000006b5067221 */ /* 0x044fe20000010000 */
[----:B------:R-:W-:Y:S02]  /*54d0*/  F2FP.F16.F32.PACK_AB R174, R181, R16 ;  /* 0x00000010b5ae723e */ /* 0x000fe400000000ff */
[C---:B0-----:R-:W-:Y:S01]  /*54e0*/  FADD.FTZ R5, R11.reuse, R10 ;  /* 0x0000000a0b057221 */ /* 0x041fe20000010000 */
[----:B------:R-:W-:Y:S01]  /*54f0*/  F2FP.F16.F32.PACK_AB R175, R11, R192 ;  /* 0x000000c00baf723e */ /* 0x000fe200000000ff */
[----:B------:R-:W-:Y:S06]  /*5500*/  @!P0 BRA `(.L_x_9059) ;  /* 0x0000000000048947 */ /* 0x000fec0003800000 */
[----:B------:R-:W-:Y:S01]  /*5510*/  BPT.TRAP 0x1 ;  /* 0x000000040000795c */ /* 0x000fe20000300000 */
.L_x_9059:
[----:B------:R-:W-:-:S04]  /*5520*/  IMAD.U32 R8, RZ, RZ, UR29 ;  /* 0x0000001dff087e24 */ /* 0x000fc8000f8e00ff */
[----:B------:R0:W1:Y:S01]  /*5530*/  SYNCS.PHASECHK.TRANS64.TRYWAIT P2, [UR28+0x22850], R8 ;  /* 0x02285008ff0075a7 */ /* 0x000062000804015c */
[----:B------:R-:W-:Y:S05]  /*5540*/  @!P0 BRA `(.L_x_9060) ;  /* 0x0000000000048947 */ /* 0x000fea0003800000 */
[----:B------:R-:W-:Y:S01]  /*5550*/  BPT.TRAP 0x1 ;  /* 0x000000040000795c */ /* 0x000fe20000300000 */
.L_x_9060:
[----:B-1----:R-:W-:Y:S05]  /*5560*/  @P2 BRA `(.L_x_9061) ;  /* 0x00000000000c2947 */ /* 0x002fea0003800000 */
[----:B0-----:R-:W-:-:S04]  /*5570*/  IMAD.U32 R8, RZ, RZ, UR29 ;  /* 0x0000001dff087e24 */ /* 0x001fc8000f8e00ff */
[----:B------:R-:W0:Y:S02]  /*5580*/  SYNCS.PHASECHK.TRANS64.TRYWAIT P2, [UR28+0x22850], R8 ;  /* 0x02285008ff0075a7 */ /* 0x000e24000804015c */
[----:B0-----:R-:W-:Y:S05]  /*5590*/  @!P2 BRA `(.L_x_9062) ;  /* 0x000000680094a947 */ /* 0x001fea0003800000 */
.L_x_9061:
[----:B------:R1:W-:Y:S01]  /*55a0*/  BAR.SYNC.DEFER_BLOCKING R3, 0x100 ;  /* 0x000400030000751d */ /* 0x0003e20000010000 */
[----:B------:R-:W-:-:S05]  /*55b0*/  UIMAD UR11, UR5, 0xc00, UR24 ;  /* 0x00000c00050b78a4 */ /* 0x000fca000f8e0218 */
[----:B------:R-:W-:Y:S02]  /*55c0*/  UMOV UR15, 0x40000040 ;  /* 0x40000040000f7882 */ /* 0x000fe40000000000 */
[----:B------:R-:W-:Y:S01]  /*55d0*/  UMOV UR14, UR11 ;  /* 0x0000000b000e7c82 */ /* 0x000fe20008000000 */
[----:B------:R-:W-:-:S06]  /*55e0*/  WARPGROUP.ARRIVE ;  /* 0x00000000000079c5 */ /* 0x000fcc0000000000 */
        /* <DEDUP_REMOVED lines=32> */
[----:B-1----:R-:W-:Y:S05]  /*57f0*/  @!P0 BRA `(.L_x_9063) ;  /* 0x0000000000048947 */ /* 0x002fea0003800000 */
[----:B------:R-:W-:Y:S01]  /*5800*/  BPT.TRAP 0x1 ;  /* 0x000000040000795c */ /* 0x000fe20000300000 */
.L_x_9063:
[----:B------:R-:W-:Y:S01]  /*5810*/  UIADD3 UR11, UR28, 0x22860, URZ ;  /* 0x000228601c0b7890 */ /* 0x000fe2000fffe03f */
[----:B0-----:R-:W-:Y:S01]  /*5820*/  MOV R8, R7 ;  /* 0x0000000700087202 */ /* 0x001fe20000000f00 */
[----:B------:R-:W-:Y:S02]  /*5830*/  IMAD.MOV.U32 R13, RZ, RZ, R4 ;  /* 0x000000ffff0d7224 */ /* 0x000fe400078e0004 */
[----:B------:R-:W-:-:S09]  /*5840*/  UPRMT UR11, UR26, 0x654, UR11 ;  /* 0x000006541a0b7896 */ /* 0x000fd2000800000b */
[----:B------:R-:W-:Y:S01]  /*5850*/  SYNCS.ARRIVE.TRANS64.RED.A1T0 RZ, [UR11], RZ ;  /* 0x000000ffffff79a7 */ /* 0x000fe2000810040b */
[----:B------:R-:W-:Y:S05]  /*5860*/  @P1 BRA `(.L_x_9064) ;  /* 0xffffffdc003c1947 */ /* 0x000fea000383ffff */
.L_x_9053:
[----:B------:R-:W4:Y:S01]  /*5870*/  SHFL.BFLY PT, R3, R6, 0x2, 0x1f ;  /* 0x0c401f0006037f89 */ /* 0x000f2200000e0000 */
[----:B------:R0:W-:Y:S08]  /*5880*/  BAR.ARV R0, 0x100 ;  /* 0x000400000000751d */ /* 0x0001f00000002000 */
[----:B------:R-:W-:Y:S06]  /*5890*/  BAR.ARV 0x8, 0x180 ;  /* 0x0206000000007b1d */ /* 0x000fec0000002000 */
[----:B------:R-:W-:Y:S01]  /*58a0*/  PLOP3.LUT P0, PT, PT, PT, PT, 0x8, 0x0 ;  /* 0x000000000000781c */ /* 0x000fe20003f0e170 */
[----:B012---:R-:W0:Y:S01]  /*58b0*/  SHFL.BFLY PT, R8, R5, 0x2, 0x1f ;  /* 0x0c401f0005087f89 */ /* 0x007e2200000e0000 */
[----:B----4-:R-:W-:-:S05]  /*58c0*/  FADD.FTZ R3, R3, R6 ;  /* 0x0000000603037221 */ /* 0x010fca0000010000 */
[----:B------:R-:W1:Y:S01]  /*58d0*/  SHFL.BFLY PT, R2, R3, 0x1, 0x1f ;  /* 0x0c201f0003027f89 */ /* 0x000e6200000e0000 */
[----:B0-----:R-:W-:Y:S01]  /*58e0*/  FADD.FTZ R8, R8, R5 ;  /* 0x0000000508087221 */ /* 0x001fe20000010000 */
[----:B------:R-:W-:-:S04]  /*58f0*/  IMAD.MOV.U32 R5, RZ, RZ, -0x800000 ;  /* 0xff800000ff057424 */ /* 0x000fc800078e00ff */
[----:B------:R-:W0:Y:S01]  /*5900*/  SHFL.BFLY PT, R9, R8, 0x1, 0x1f ;  /* 0x0c201f0008097f89 */ /* 0x000e2200000e0000 */
[----:B-1----:R-:W-:Y:S01]  /*5910*/  FADD.FTZ R10, R3, R2 ;  /* 0x00000002030a7221 */ /* 0x002fe20000010000 */
[----:B------:R-:W-:Y:S02]  /*5920*/  IMAD.MOV.U32 R2, RZ, RZ, RZ ;  /* 0x000000ffff027224 */ /* 0x000fe400078e00ff */
[----:B------:R-:W-:Y:S02]  /*5930*/  IMAD.MOV.U32 R3, RZ, RZ, -0x800000 ;  /* 0xff800000ff037424 */ /* 0x000fe400078e00ff */
[----:B------:R-:W-:-:S13]  /*5940*/  FSETP.NE.FTZ.AND P1, PT, R10, RZ, PT ;  /* 0x000000ff0a00720b */ /* 0x000fda0003f35000 */
[----:B------:R-:W1:Y:S01]  /*5950*/  @P1 MUFU.LG2 R6, R10 ;  /* 0x0000000a00061308 */ /* 0x000e620000000c00 */
[----:B0-----:R-:W-:Y:S01]  /*5960*/  FADD.FTZ R11, R8, R9 ;  /* 0x00000009080b7221 */ /* 0x001fe20000010000 */
[----:B------:R-:W-:-:S04]  /*5970*/  IMAD.MOV.U32 R9, RZ, RZ, RZ ;  /* 0x000000ffff097224 */ /* 0x000fc800078e00ff */
[----:B------:R-:W-:Y:S02]  /*5980*/  FSETP.NE.FTZ.AND P2, PT, R11, RZ, PT ;  /* 0x000000ff0b00720b */ /* 0x000fe40003f55000 */
[----:B------:R-:W0:Y:S01]  /*5990*/  @P1 MUFU.RCP R9, R10 ;  /* 0x0000000a00091308 */ /* 0x000e220000001000 */
[----:B-1----:R-:W-:-:S10]  /*59a0*/  @P1 FMUL.FTZ R6, R6, 0.69314718246459960938 ;  /* 0x3f31721806061820 */ /* 0x002fd40000410000 */
[----:B------:R-:W1:Y:S01]  /*59b0*/  @P2 MUFU.LG2 R8, R11 ;  /* 0x0000000b00082308 */ /* 0x000e620000000c00 */
[-C--:B0-----:R-:W-:Y:S01]  /*59c0*/  FMUL.FTZ R24, R24, R9.reuse ;  /* 0x0000000918187220 */ /* 0x081fe20000410000 */
[----:B------:R-:W-:-:S06]  /*59d0*/  FMUL.FTZ R25, R25, R9 ;  /* 0x0000000919197220 */ /* 0x000fcc0000410000 */
[----:B------:R0:W2:Y:S01]  /*59e0*/  @P2 MUFU.RCP R2, R11 ;  /* 0x0000000b00022308 */ /* 0x0000a20000001000 */
        /* <DEDUP_REMOVED lines=63> */
[----:B0-----:R-:W-:-:S02]  /*5de0*/  IMAD.U32 R11, RZ, RZ, UR10 ;  /* 0x0000000aff0b7e24 */ /* 0x001fc4000f8e00ff */
[----:B-1----:R-:W-:Y:S01]  /*5df0*/  @P2 FMUL.FTZ R8, R8, 0.69314718246459960938 ;  /* 0x3f31721808082820 */ /* 0x002fe20000410000 */
[-C--:B--2---:R-:W-:Y:S01]  /*5e00*/  FMUL.FTZ R26, R26, R2.reuse ;  /* 0x000000021a1a7220 */ /* 0x084fe20000410000 */
[-C--:B------:R-:W-:Y:S01]  /*5e10*/  FMUL.FTZ R27, R27, R2.reuse ;  /* 0x000000021b1b7220 */ /* 0x080fe20000410000 */
[----:B------:R-:W-:Y:S01]  /*5e20*/  @P1 FMUL.FTZ R9, R9, 0.69314718246459960938 ;  /* 0x3f31721809091820 */ /* 0x000fe20000410000 */
        /* <DEDUP_REMOVED lines=64> */
[----:B------:R-:W-:-:S07]  /*6230*/  @P2 FFMA.FTZ R3, R11, R7, R8 ;  /* 0x000000070b032223 */ /* 0x000fce0000010008 */
.L_x_9040:
[----:B------:R-:W-:Y:S05]  /*6240*/  @P0 BRA `(.L_x_9065) ;  /* 0x00000020004c0947 */ /* 0x000fea0003800000 */
[----:B---3--:R-:W0:Y:S01]  /*6250*/  S2R R0, SR_TID.X ;  /* 0x0000000000007919 */ /* 0x008e220000002100 */
[----:B------:R-:W1:Y:S01]  /*6260*/  LDC R8, c[0x0][0xbe8] ;  /* 0x0002fa00ff087b82 */ /* 0x000e620000000800 */
[----:B------:R-:W-:Y:S01]  /*6270*/  USHF.R.S32.HI UR7, URZ, 0x1f, UR38 ;  /* 0x0000001f3f077899 */ /* 0x000fe20008011426 */
[----:B------:R-:W-:Y:S01]  /*6280*/  BSSY B0, `(.L_x_9066) ;  /* 0x000014b000007945 */ /* 0x000fe20003800000 */
[----:B------:R-:W2:Y:S01]  /*6290*/  S2R R16, SR_CTAID.X ;  /* 0x0000000000107919 */ /* 0x000ea20000002500 */
[----:B------:R-:W-:Y:S02]  /*62a0*/  ULDC.64 UR8, c[0x0][0xbd0] ;  /* 0x0002f40000087ab9 */ /* 0x000fe40000000a00 */
[----:B------:R-:W-:Y:S02]  /*62b0*/  UIMAD UR6, UR7, UR8, URZ ;  /* 0x00000008070672a4 */ /* 0x000fe4000f8e023f */
[----:B------:R-:W3:Y:S01]  /*62c0*/  S2UR UR12, SR_CTAID.Z ;  /* 0x00000000000c79c3 */ /* 0x000ee20000002700 */
[----:B------:R-:W-:-:S02]  /*62d0*/  UIMAD.WIDE.U32 UR4, UR38, UR8, URZ ;  /* 0x00000008260472a5 */ /* 0x000fc4000f8e003f */
[----:B------:R-:W-:-:S03]  /*62e0*/  UIMAD UR6, UR38, UR9, UR6 ;  /* 0x00000009260672a4 */ /* 0x000fc6000f8e0206 */
[----:B------:R-:W-:Y:S01]  /*62f0*/  ULDC.64 UR8, c[0x0][0xb38] ;  /* 0x0002ce0000087ab9 */ /* 0x000fe20000000a00 */
[----:B------:R-:W-:Y:S01]  /*6300*/  UIADD3 UR6, UR5, UR6, URZ ;  /* 0x0000000605067290 */ /* 0x000fe2000fffe03f */
[----:B------:R-:W4:Y:S01]  /*6310*/  LDC.64 R14, c[0x0][0xbd8] ;  /* 0x0002f600ff0e7b82 */ /* 0x000f220000000a00 */
[----:B------:R-:W-:-:S07]  /*6320*/  UIMAD UR7, UR7, UR8, URZ ;  /* 0x00000008070772a4 */ /* 0x000fce000f8e023f */
[----:B------:R-:W-:Y:S01]  /*6330*/  BAR.SYNC.DEFER_BLOCKING 0x1, 0x100 ;  /* 0x0044000000007b1d */ /* 0x000fe20000010000 */
[----:B-1----:R-:W-:-:S07]  /*6340*/  ISETP.NE.AND P0, PT, R8, 0x1, PT ;  /* 0x000000010800780c */ /* 0x002fce0003f05270 */
[----:B------:R-:W1:Y:S01]  /*6350*/  S2UR UR11, SR_CTAID.Y ;  /* 0x00000000000b79c3 */ /* 0x000e620000002600 */
[----:B0-----:R-:W-:Y:S01]  /*6360*/  IADD3 R9, R0, -0x80, RZ ;  /* 0xffffff8000097810 */ /* 0x001fe20007ffe0ff */
[----:B---3--:R-:W-:-:S06]  /*6370*/  USHF.R.S32.HI UR10, URZ, 0x1f, UR12 ;  /* 0x0000001f3f0a7899 */ /* 0x008fcc000801140c */
[----:B------:R-:W1:Y:S01]  /*6380*/  LDC R23, c[0x0][0xc50] ;  /* 0x00031400ff177b82 */ /* 0x000e620000000800 */
[----:B------:R-:W-:-:S04]  /*6390*/  SHF.R.S32.HI R6, RZ, 0x1f, R9 ;  /* 0x0000001fff067819 */ /* 0x000fc80000011409 */
[CC--:B------:R-:W-:Y:S02]  /*63a0*/  LEA.HI R2, R6.reuse, R9.reuse, RZ, 0x7 ;  /* 0x0000000906027211 */ /* 0x0c0fe400078f38ff */
[----:B------:R-:W-:Y:S01]  /*63b0*/  LEA.HI R6, R6, R9, RZ, 0x2 ;  /* 0x0000000906067211 */ /* 0x000fe200078f10ff */
[----:B------:R-:W0:Y:S01]  /*63c0*/  LDC.64 R20, c[0x0][0xb40] ;  /* 0x0002d000ff147b82 */ /* 0x000e220000000a00 */
[----:B------:R-:W-:Y:S02]  /*63d0*/  LOP3.LUT R0, R2, 0xffffff80, RZ, 0xc0, !PT ;  /* 0xffffff8002007812 */ /* 0x000fe400078ec0ff */
[----:B------:R-:W-:Y:S02]  /*63e0*/  LOP3.LUT R6, R6, 0xfffffffc, RZ, 0xc0, !PT ;  /* 0xfffffffc06067812 */ /* 0x000fe400078ec0ff */
[----:B------:R-:W-:Y:S01]  /*63f0*/  SHF.R.S32.HI R11, RZ, 0x7, R2 ;  /* 0x00000007ff0b7819 */ /* 0x000fe20000011402 */
[C---:B------:R-:W-:Y:S02]  /*6400*/  IMAD.IADD R0, R9.reuse, 0x1, -R0 ;  /* 0x0000000109007824 */ /* 0x040fe400078e0a00 */
[----:B------:R-:W-:Y:S01]  /*6410*/  IMAD.IADD R6, R9, 0x1, -R6 ;  /* 0x0000000109067824 */ /* 0x000fe200078e0a06 */
[----:B------:R-:W-:Y:S01]  /*6420*/  LEA.HI R2, R2, R11, RZ, 0x1 ;  /* 0x0000000b02027211 */ /* 0x000fe200078f08ff */
[----:B------:R-:W3:Y:S01]  /*6430*/  @P0 LDC R18, c[0x0][0xbec] ;  /* 0x0002fb00ff120b82 */ /* 0x000ee20000000800 */
[----:B------:R-:W-:-:S02]  /*6440*/  SHF.R.S32.HI R13, RZ, 0x1f, R0 ;  /* 0x0000001fff0d7819 */ /* 0x000fc40000011400 */
[C---:B------:R-:W-:Y:S02]  /*6450*/  LEA.HI R9, R6.reuse, R6, RZ, 0x1 ;  /* 0x0000000606097211 */ /* 0x040fe400078f08ff */
[----:B------:R-:W-:Y:S02]  /*6460*/  LEA.HI R10, R13, R0, RZ, 0x2 ;  /* 0x000000000d0a7211 */ /* 0x000fe400078f10ff */
[----:B------:R-:W-:Y:S01]  /*6470*/  LOP3.LUT R9, R9, 0x1ffffffe, RZ, 0xc0, !PT ;  /* 0x1ffffffe09097812 */ /* 0x000fe200078ec0ff */
[----:B------:R-:W5:Y:S01]  /*6480*/  @P0 LDC R19, c[0x0][0xbf0] ;  /* 0x0002fc00ff130b82 */ /* 0x000f620000000800 */
[--C-:B------:R-:W-:Y:S02]  /*6490*/  SHF.R.S32.HI R4, RZ, 0x2, R10.reuse ;  /* 0x00000002ff047819 */ /* 0x100fe4000001140a */
[----:B------:R-:W-:Y:S01]  /*64a0*/  SHF.R.S32.HI R7, RZ, 0x1f, R10 ;  /* 0x0000001fff077819 */ /* 0x000fe2000001140a */
[----:B------:R-:W-:Y:S01]  /*64b0*/  IMAD.IADD R12, R6, 0x1, -R9 ;  /* 0x00000001060c7824 */ /* 0x000fe200078e0a09 */
[----:B------:R-:W-:-:S02]  /*64c0*/  LOP3.LUT R2, R2, 0x3fffffe, RZ, 0xc0, !PT ;  /* 0x03fffffe02027812 */ /* 0x000fc400078ec0ff */
[----:B------:R-:W-:Y:S01]  /*64d0*/  LEA.HI R7, R7, R4, RZ, 0x3 ;  /* 0x0000000407077211 */ /* 0x000fe200078f18ff */
[----:B------:R-:W5:Y:S01]  /*64e0*/  @P0 LDC R153, c[0x0][0xbf0] ;  /* 0x0002fc00ff990b82 */ /* 0x000f620000000800 */
[----:B------:R-:W-:Y:S01]  /*64f0*/  MOV R6, UR4 ;  /* 0x0000000400067c02 */ /* 0x000fe20008000f00 */
[----:B------:R-:W-:Y:S01]  /*6500*/  IMAD.IADD R2, R11, 0x1, -R2 ;  /* 0x000000010b027824 */ /* 0x000fe200078e0a02 */
[----:B------:R-:W-:-:S04]  /*6510*/  LOP3.LUT R7, R7, 0xfffffff8, RZ, 0xc0, !PT ;  /* 0xfffffff807077812 */ /* 0x000fc800078ec0ff */
[----:B------:R-:W-:Y:S02]  /*6520*/  IADD3 R7, R4, -R7, RZ ;  /* 0x8000000704077210 */ /* 0x000fe40007ffe0ff */
[----:B------:R-:W-:-:S04]  /*6530*/  LEA.HI R4, R13, R0, RZ, 0x5 ;  /* 0x000000000d047211 */ /* 0x000fc800078f28ff */
[----:B------:R-:W-:-:S05]  /*6540*/  SHF.R.S32.HI R4, RZ, 0x5, R4 ;  /* 0x00000005ff047819 */ /* 0x000fca0000011404 */
[----:B------:R-:W-:Y:S02]  /*6550*/  IMAD R9, R4, 0x10, R7 ;  /* 0x0000001004097824 */ /* 0x000fe400078e0207 */
[----:B------:R-:W0:Y:S01]  /*6560*/  @P0 LDC R4, c[0x0][0xbec] ;  /* 0x0002fb00ff040b82 */ /* 0x000e220000000800 */
[----:B------:R-:W-:Y:S01]  /*6570*/  IMAD.U32 R7, RZ, RZ, UR5 ;  /* 0x00000005ff077e24 */ /* 0x000fe2000f8e00ff */
[----:B------:R-:W-:Y:S01]  /*6580*/  UIMAD.WIDE.U32 UR4, UR38, UR8, URZ ;  /* 0x00000008260472a5 */ /* 0x000fe2000f8e003f */
[----:B------:R-:W-:Y:S01]  /*6590*/  IMAD.U32 R7, RZ, RZ, UR6 ;  /* 0x00000006ff077e24 */ /* 0x000fe2000f8e00ff */
[----:B------:R-:W-:Y:S01]  /*65a0*/  LEA R9, R2, R9, 0x6 ;  /* 0x0000000902097211 */ /* 0x000fe200078e30ff */
[C---:B----4-:R-:W-:Y:S01]  /*65b0*/  IMAD R2, R14.reuse, UR10, RZ ;  /* 0x0000000a0e027c24 */ /* 0x050fe2000f8e02ff */
[----:B------:R-:W-:Y:S01]  /*65c0*/  UIMAD UR6, UR38, UR9, UR7 ;  /* 0x00000009260672a4 */ /* 0x000fe2000f8e0207 */
[----:B------:R-:W-:Y:S01]  /*65d0*/  IMAD.WIDE.U32 R6, R14, UR12, R6 ;  /* 0x0000000c0e067c25 */ /* 0x000fe2000f8e0006 */
[----:B------:R-:W-:Y:S01]  /*65e0*/  IADD3 R14, RZ, -UR38, RZ ;  /* 0x80000026ff0e7c10 */ /* 0x000fe2000fffe0ff */
[----:B------:R-:W-:Y:S01]  /*65f0*/  ULDC.64 UR8, c[0x0][0xb28] ;  /* 0x0002ca0000087ab9 */ /* 0x000fe20000000a00 */
[----:B------:R-:W-:Y:S01]  /*6600*/  UIADD3 UR6, UR5, UR6, URZ ;  /* 0x0000000605067290 */ /* 0x000fe2000fffe03f */
[----:B------:R-:W-:-:S02]  /*6610*/  IMAD R12, R12, 0x8, R9 ;  /* 0x000000080c0c7824 */ /* 0x000fc400078e0209 */
[----:B-1----:R-:W-:Y:S02]  /*6620*/  IMAD R23, R23, R14, UR11 ;  /* 0x0000000b17177e24 */ /* 0x002fe4000f8e020e */
[----:B--2---:R-:W-:Y:S01]  /*6630*/  IMAD R11, R16, 0x80, R12 ;  /* 0x00000080100b7824 */ /* 0x004fe200078e020c */
[----:B------:R-:W-:Y:S01]  /*6640*/  MOV R12, UR4 ;  /* 0x00000004000c7c02 */ /* 0x000fe20008000f00 */
[----:B------:R-:W-:Y:S01]  /*6650*/  IMAD R17, R15, UR12, R2 ;  /* 0x0000000c0f117c24 */ /* 0x000fe2000f8e0202 */
[----:B------:R-:W-:Y:S01]  /*6660*/  SHF.R.S32.HI R14, RZ, 0x1f, R23 ;  /* 0x0000001fff0e7819 */ /* 0x000fe20000011417 */
[----:B------:R-:W-:Y:S01]  /*6670*/  IMAD.U32 R13, RZ, RZ, UR5 ;  /* 0x00000005ff0d7e24 */ /* 0x000fe2000f8e00ff */
[----:B------:R-:W-:Y:S01]  /*6680*/  ULDC.64 UR4, c[0x0][0xbe0] ;  /* 0x0002f80000047ab9 */ /* 0x000fe20000000a00 */
[----:B------:R-:W-:Y:S01]  /*6690*/  IMAD.U32 R13, RZ, RZ, UR6 ;  /* 0x00000006ff0d7e24 */ /* 0x000fe2000f8e00ff */
[----:B------:R-:W-:Y:S01]  /*66a0*/  ULDC.64 UR6, c[0x0][0xb48] ;  /* 0x0002d20000067ab9 */ /* 0x000fe20000000a00 */
[----:B------:R-:W-:Y:S01]  /*66b0*/  IMAD.IADD R7, R7, 0x1, R17 ;  /* 0x0000000107077824 */ /* 0x000fe200078e0211 */
[----:B------:R-:W-:Y:S01]  /*66c0*/  MOV R17, R11 ;  /* 0x0000000b00117202 */ /* 0x000fe20000000f00 */
[----:B0-----:R-:W-:-:S04]  /*66d0*/  @P0 IMAD.HI.U32 R2, R11, R4, RZ ;  /* 0x000000040b020227 */ /* 0x001fc800078e00ff */
[----:B------:R-:W-:Y:S02]  /*66e0*/  IMAD R4, R20, UR10, RZ ;  /* 0x0000000a14047c24 */ /* 0x000fe4000f8e02ff */
[----:B---3--:R-:W-:-:S04]  /*66f0*/  @P0 IMAD.HI.U32 R18, R11, R18, RZ ;  /* 0x000000120b120227 */ /* 0x008fc800078e00ff */
[----:B------:R-:W-:Y:S01]  /*6700*/  IMAD.MOV.U32 R15, RZ, RZ, R11 ;  /* 0x000000ffff0f7224 */ /* 0x000fe200078e000b */
[----:B-----5:R-:W-:Y:S01]  /*6710*/  @P0 SHF.R.U32.HI R15, RZ, R19, R2 ;  /* 0x00000013ff0f0219 */ /* 0x020fe20000011602 */
[----:B------:R-:W-:Y:S01]  /*6720*/  IMAD R19, R21, UR12, R4 ;  /* 0x0000000c15137c24 */ /* 0x000fe2000f8e0204 */
[----:B------:R-:W-:Y:S01]  /*6730*/  @P0 SHF.R.U32.HI R17, RZ, R153, R18 ;  /* 0x00000099ff110219 */ /* 0x000fe20000011612 */
[----:B------:R-:W-:-:S04]  /*6740*/  IMAD.WIDE.U32 R12, R20, UR12, R12 ;  /* 0x0000000c140c7c25 */ /* 0x000fc8000f8e000c */
        /* <DEDUP_REMOVED lines=39> */
[----:B------:R-:W-:Y:S01]  /*69c0*/  SHFL.IDX PT, R14, R18, 0x1, 0x1c1f ;  /* 0x003c1f00120e7f89 */ /* 0x000fe200000e0000 */
[----:B------:R-:W-:Y:S01]  /*69d0*/  LEA.HI.X R17, R6, UR7, R11, 0x2, P0 ;  /* 0x0000000706117c11 */ /* 0x000fe200080f140b */
[----:B------:R-:W-:Y:S01]  /*69e0*/  IMAD R11, R16, 0x80, R9 ;  /* 0x00000080100b7824 */ /* 0x000fe200078e0209 */
[----:B------:R-:W-:Y:S01]  /*69f0*/  LEA.HI.X R4, R12, UR9, R7, 0x2, P1 ;  /* 0x000000090c047c11 */ /* 0x000fe200088f1407 */
[----:B0-----:R-:W-:Y:S01]  /*6a00*/  ULEA UR4, UR5, UR4, 0x18 ;  /* 0x0000000405047291 */ /* 0x001fe2000f8ec03f */
[----:B------:R-:W-:Y:S01]  /*6a10*/  SHFL.IDX PT, R12, R18, RZ, 0x1c1f ;  /* 0x001c1fff120c7589 */ /* 0x000fe200000e0000 */
[----:B------:R-:W-:Y:S01]  /*6a20*/  IMAD R8, R8, UR6, RZ ;  /* 0x0000000608087c24 */ /* 0x000fe2000f8e02ff */
[----:B------:R-:W-:Y:S01]  /*6a30*/  LOP3.LUT P0, RZ, R0, 0x3, RZ, 0xc0, !PT ;  /* 0x0000000300ff7812 */ /* 0x000fe2000780c0ff */
[----:B------:R-:W-:Y:S01]  /*6a40*/  UIADD3 UR4, UR4, 0x22820, URZ ;  /* 0x0002282004047890 */ /* 0x000fe2000fffe03f */
[----:B------:R-:W0:Y:S01]  /*6a50*/  SHFL.IDX PT, R13, R17, RZ, 0x1c1f ;  /* 0x001c1fff110d7589 */ /* 0x000e2200000e0000 */
[----:B------:R-:W-:-:S02]  /*6a60*/  IADD3 R9, R11, 0x8, RZ ;  /* 0x000000080b097810 */ /* 0x000fc40007ffe0ff */
[-C--:B------:R-:W-:Y:S01]  /*6a70*/  ISETP.GE.OR P1, PT, R11, R8.reuse, P0 ;  /* 0x000000080b00720c */ /* 0x080fe20000726670 */
[----:B------:R1:W2:Y:S01]  /*6a80*/  SHFL.IDX PT, R15, R17, 0x1, 0x1c1f ;  /* 0x003c1f00110f7f89 */ /* 0x0002a200000e0000 */
[-C--:B------:R-:W-:Y:S01]  /*6a90*/  ISETP.GE.OR P0, PT, R9, R8.reuse, P0 ;  /* 0x000000080900720c */ /* 0x080fe20000706670 */
[----:B------:R-:W-:Y:S01]  /*6aa0*/  UPRMT UR4, URZ, 0x654, UR4 ;  /* 0x000006543f047896 */ /* 0x000fe20008000004 */
[----:B------:R-:W-:Y:S01]  /*6ab0*/  ISETP.GE.AND P2, PT, R11, R8, PT ;  /* 0x000000080b00720c */ /* 0x000fe20003f46270 */
[----:B------:R3:W4:Y:S01]  /*6ac0*/  SHFL.IDX PT, R6, R2, RZ, 0x1c1f ;  /* 0x001c1fff02067589 */ /* 0x00072200000e0000 */
[----:B-1----:R-:W-:-:S03]  /*6ad0*/  LOP3.LUT R17, R10, 0x7ffffffc, RZ, 0xc0, !PT ;  /* 0x7ffffffc0a117812 */ /* 0x002fc600078ec0ff */
[----:B------:R3:W1:Y:S03]  /*6ae0*/  SHFL.IDX PT, R7, R4, RZ, 0x1c1f ;  /* 0x001c1fff04077589 */ /* 0x00066600000e0000 */
[----:B------:R-:W-:Y:S01]  /*6af0*/  SYNCS.ARRIVE.TRANS64.RED.A1T0 RZ, [UR4], RZ ;  /* 0x000000ffffff79a7 */ /* 0x000fe20008100404 */
[----:B------:R-:W-:-:S04]  /*6b00*/  IMAD.IADD R0, R0, 0x1, -R17 ;  /* 0x0000000100007824 */ /* 0x000fc800078e0a11 */
[----:B------:R-:W-:Y:S01]  /*6b10*/  IMAD.SHL.U32 R0, R0, 0x2, RZ ;  /* 0x0000000200007824 */ /* 0x000fe200078e00ff */
[----:B0-----:R3:W-:Y:S04]  /*6b20*/  @!P1 ST.E desc[UR36][R12.64], R5 ;  /* 0x000000050c009985 */ /* 0x0017e8000c101924 */
[----:B--2---:R3:W-:Y:S01]  /*6b30*/  @!P0 ST.E desc[UR36][R14.64], R3 ;  /* 0x000000030e008985 */ /* 0x0047e2000c101924 */
[----:B------:R-:W-:Y:S05]  /*6b40*/  @P2 BRA `(.L_x_9067) ;  /* 0x0000000800f82947 */ /* 0x000fea0003800000 */
[C---:B---3--:R-:W-:Y:S01]  /*6b50*/  IADD3 R3, R0.reuse, 0x8, RZ ;  /* 0x0000000800037810 */ /* 0x048fe20007ffe0ff */
[C---:B------:R-:W-:Y:S01]  /*6b60*/  VIADD R5, R0.reuse, 0x10 ;  /* 0x0000001000057836 */ /* 0x040fe20000000000 */
[----:B------:R-:W-:Y:S01]  /*6b70*/  ULDC UR4, c[0x0][0xac8] ;  /* 0x0002b20000047ab9 */ /* 0x000fe20000000800 */
[C---:B------:R-:W-:Y:S01]  /*6b80*/  VIADD R10, R0.reuse, 0x18 ;  /* 0x00000018000a7836 */ /* 0x040fe20000000000 */
[----:B------:R-:W-:Y:S01]  /*6b90*/  ISETP.GE.AND P3, PT, R3, UR4, PT ;  /* 0x0000000403007c0c */ /* 0x000fe2000bf66270 */
[C---:B------:R-:W-:Y:S01]  /*6ba0*/  VIADD R19, R0.reuse, 0x28 ;  /* 0x0000002800137836 */ /* 0x040fe20000000000 */
[----:B------:R-:W-:Y:S01]  /*6bb0*/  ISETP.GE.AND P4, PT, R5, UR4, PT ;  /* 0x0000000405007c0c */ /* 0x000fe2000bf86270 */
[----:B------:R-:W-:Y:S01]  /*6bc0*/  VIADD R20, R0, 0x40 ;  /* 0x0000004000147836 */ /* 0x000fe20000000000 */
[----:B------:R-:W-:Y:S01]  /*6bd0*/  ISETP.GE.AND P5, PT, R10, UR4, PT ;  /* 0x000000040a007c0c */ /* 0x000fe2000bfa6270 */
[C---:B------:R-:W-:Y:S01]  /*6be0*/  VIADD R21, R0.reuse, 0x48 ;  /* 0x0000004800157836 */ /* 0x040fe20000000000 */
[C---:B------:R-:W-:Y:S01]  /*6bf0*/  ISETP.GE.AND P2, PT, R0.reuse, UR4, PT ;  /* 0x0000000400007c0c */ /* 0x040fe2000bf46270 */
[C---:B------:R-:W-:Y:S01]  /*6c00*/  VIADD R23, R0.reuse, 0x58 ;  /* 0x0000005800177836 */ /* 0x040fe20000000000 */
[----:B------:R-:W-:-:S02]  /*6c10*/  IADD3 R18, R0, 0x20, RZ ;  /* 0x0000002000127810 */ /* 0x000fc40007ffe0ff */
[----:B------:R-:W-:Y:S02]  /*6c20*/  ISETP.GE.AND P1, PT, R19, UR4, PT ;  /* 0x0000000413007c0c */ /* 0x000fe4000bf26270 */
[----:B------:R-:W-:Y:S02]  /*6c30*/  ISETP.GE.AND P0, PT, R18, UR4, PT ;  /* 0x0000000412007c0c */ /* 0x000fe4000bf06270 */
[----:B------:R-:W-:Y:S02]  /*6c40*/  @!P3 LEA.HI R3, R3, R3, RZ, 0x1 ;  /* 0x000000030303b211 */ /* 0x000fe400078f08ff */
[----:B------:R-:W-:Y:S02]  /*6c50*/  @!P4 LEA.HI R5, R5, R5, RZ, 0x1 ;  /* 0x000000050505c211 */ /* 0x000fe400078f08ff */
[----:B------:R-:W-:Y:S02]  /*6c60*/  @!P5 LEA.HI R10, R10, R10, RZ, 0x1 ;  /* 0x0000000a0a0ad211 */ /* 0x000fe400078f08ff */
[----:B------:R-:W-:-:S02]  /*6c70*/  @!P3 LOP3.LUT R3, R3, 0xfffffffe, RZ, 0xc0, !PT ;  /* 0xfffffffe0303b812 */ /* 0x000fc400078ec0ff */
[----:B------:R-:W-:Y:S02]  /*6c80*/  @!P4 LOP3.LUT R5, R5, 0xfffffffe, RZ, 0xc0, !PT ;  /* 0xfffffffe0505c812 */ /* 0x000fe400078ec0ff */
[----:B------:R-:W-:Y:S01]  /*6c90*/  @!P5 LOP3.LUT R17, R10, 0xfffffffe, RZ, 0xc0, !PT ;  /* 0xfffffffe0a11d812 */ /* 0x000fe200078ec0ff */
[C-C-:B-1--4-:R-:W-:Y:S01]  /*6ca0*/  @!P2 IMAD.WIDE R10, R0.reuse, 0x4, R6.reuse ;  /* 0x00000004000aa825 */ /* 0x152fe200078e0206 */
[----:B------:R-:W-:Y:S02]  /*6cb0*/  IADD3 R22, R0, 0x50, RZ ;  /* 0x0000005000167810 */ /* 0x000fe40007ffe0ff */
[----:B------:R-:W-:Y:S01]  /*6cc0*/  @!P0 LEA.HI R18, R18, R18, RZ, 0x1 ;  /* 0x0000001212128211 */ /* 0x000fe200078f08ff */
[--C-:B------:R-:W-:Y:S01]  /*6cd0*/  @!P3 IMAD.WIDE R12, R3, 0x4, R6.reuse ;  /* 0x00000004030cb825 */ /* 0x100fe200078e0206 */
[----:B------:R0:W-:Y:S01]  /*6ce0*/  @!P2 ST.E.64 desc[UR36][R10.64], R24 ;  /* 0x000000180a00a985 */ /* 0x0001e2000c101b24 */
[----:B------:R-:W-:Y:S02]  /*6cf0*/  ISETP.GE.AND P6, PT, R22, UR4, PT ;  /* 0x0000000416007c0c */ /* 0x000fe4000bfc6270 */
[C---:B------:R-:W-:Y:S01]  /*6d00*/  VIADD R3, R0.reuse, 0x30 ;  /* 0x0000003000037836 */ /* 0x040fe20000000000 */
[----:B------:R1:W-:Y:S01]  /*6d10*/  @!P3 ST.E.64 desc[UR36][R12.64], R28 ;  /* 0x0000001c0c00b985 */ /* 0x0003e2000c101b24 */
[----:B------:R-:W-:Y:S01]  /*6d20*/  @!P4 IMAD.WIDE R14, R5, 0x4, R6 ;  /* 0x00000004050ec825 */ /* 0x000fe200078e0206 */
[----:B------:R-:W-:-:S02]  /*6d30*/  IADD3 R5, R0, 0x38, RZ ;  /* 0x0000003800057810 */ /* 0x000fc40007ffe0ff */
[----:B------:R-:W-:Y:S01]  /*6d40*/  ISETP.GE.AND P2, PT, R3, UR4, PT ;  /* 0x0000000403007c0c */ /* 0x000fe2000bf46270 */
[----:B------:R-:W-:Y:S01]  /*6d50*/  @!P5 IMAD.WIDE R16, R17, 0x4, R6 ;  /* 0x000000041110d825 */ /* 0x000fe200078e0206 */
[----:B------:R2:W-:Y:S01]  /*6d60*/  @!P4 ST.E.64 desc[UR36][R14.64], R32 ;  /* 0x000000200e00c985 */ /* 0x0005e2000c101b24 */
[----:B------:R-:W-:Y:S02]  /*6d70*/  ISETP.GE.AND P3, PT, R5, UR4, PT ;  /* 0x0000000405007c0c */ /* 0x000fe4000bf66270 */
[----:B------:R-:W-:Y:S01]  /*6d80*/  ISETP.GE.AND P4, PT, R20, UR4, PT ;  /* 0x0000000414007c0c */ /* 0x000fe2000bf86270 */
[----:B------:R3:W-:Y:S01]  /*6d90*/  @!P5 ST.E.64 desc[UR36][R16.64], R36 ;  /* 0x000000241000d985 */ /* 0x0007e2000c101b24 */
[----:B------:R-:W-:Y:S01]  /*6da0*/  ISETP.GE.AND P5, PT, R21, UR4, PT ;  /* 0x0000000415007c0c */ /* 0x000fe2000bfa6270 */
[----:B0-----:R-:W-:Y:S01]  /*6db0*/  VIADD R24, R0, 0x60 ;  /* 0x0000006000187836 */ /* 0x001fe20000000000 */
[----:B------:R-:W-:Y:S02]  /*6dc0*/  @!P1 LEA.HI R19, R19, R19, RZ, 0x1 ;  /* 0x0000001313139211 */ /* 0x000fe400078f08ff */
[----:B------:R-:W-:-:S02]  /*6dd0*/  @!P0 LOP3.LUT R11, R18, 0xfffffffe, RZ, 0xc0, !PT ;  /* 0xfffffffe120b8812 */ /* 0x000fc400078ec0ff */
        /* <DEDUP_REMOVED lines=12> */
[----:B--2---:R-:W-:Y:S01]  /*6ea0*/  @!P4 LOP3.LUT R15, R20, 0xfffffffe, RZ, 0xc0, !PT ;  /* 0xfffffffe140fc812 */ /* 0x004fe200078ec0ff */
[----:B------:R-:W-:Y:S01]  /*6eb0*/  VIADD R20, R0, 0x78 ;  /* 0x0000007800147836 */ /* 0x000fe20000000000 */
[----:B---3--:R-:W-:Y:S02]  /*6ec0*/  @!P5 LOP3.LUT R17, R21, 0xfffffffe, RZ, 0xc0, !PT ;  /* 0xfffffffe1511d812 */ /* 0x008fe400078ec0ff */
[----:B------:R-:W-:Y:S01]  /*6ed0*/  @!P6 LOP3.LUT R19, R22, 0xfffffffe, RZ, 0xc0, !PT ;  /* 0xfffffffe1613e812 */ /* 0x000fe200078ec0ff */
[----:B------:R-:W-:Y:S01]  /*6ee0*/  @!P4 IMAD.WIDE R14, R15, 0x4, R6 ;  /* 0x000000040f0ec825 */ /* 0x000fe200078e0206 */
[----:B------:R-:W-:-:S02]  /*6ef0*/  ISETP.GE.AND P1, PT, R23, UR4, PT ;  /* 0x0000000417007c0c */ /* 0x000fc4000bf26270 */
[----:B------:R-:W-:Y:S01]  /*6f00*/  ISETP.GE.AND P0, PT, R24, UR4, PT ;  /* 0x0000000418007c0c */ /* 0x000fe2000bf06270 */
[--C-:B0-----:R-:W-:Y:S01]  /*6f10*/  @!P2 IMAD.WIDE R10, R3, 0x4, R6.reuse ;  /* 0x00000004030aa825 */ /* 0x101fe200078e0206 */
[C---:B------:R-:W-:Y:S02]  /*6f20*/  IADD3 R3, R0.reuse, 0x68, RZ ;  /* 0x0000006800037810 */ /* 0x040fe40007ffe0ff */
[----:B------:R-:W-:Y:S01]  /*6f30*/  IADD3 R21, R0, 0x80, RZ ;  /* 0x0000008000157810 */ /* 0x000fe20007ffe0ff */
[--C-:B-1----:R-:W-:Y:S01]  /*6f40*/  @!P3 IMAD.WIDE R12, R5, 0x4, R6.reuse ;  /* 0x00000004050cb825 */ /* 0x102fe200078e0206 */
        /* <DEDUP_REMOVED lines=12> */
[----:B------:R4:W-:Y:S01]  /*7010*/  @!P6 ST.E.64 desc[UR36][R18.64], R64 ;  /* 0x000000401200e985 */ /* 0x0009e2000c101b24 */
[----:B------:R-:W-:-:S02]  /*7020*/  ISETP.GE.AND P6, PT, R5, UR4, PT ;  /* 0x0000000405007c0c */ /* 0x000fc4000bfc6270 */
[----:B------:R-:W-:Y:S02]  /*7030*/  ISETP.GE.AND P3, PT, R22, UR4, PT ;  /* 0x0000000416007c0c */ /* 0x000fe4000bf66270 */
[----:B------:R-:W-:Y:S02]  /*7040*/  @!P0 LEA.HI R24, R24, R24, RZ, 0x1 ;  /* 0x0000001818188211 */ /* 0x000fe400078f08ff */
[----:B0-----:R-:W-:Y:S01]  /*7050*/  @!P1 LOP3.LUT R11, R23, 0xfffffffe, RZ, 0xc0, !PT ;  /* 0xfffffffe170b9812 */ /* 0x001fe200078ec0ff */
[----:B------:R-:W-:Y:S01]  /*7060*/  VIADD R23, R0, 0x90 ;  /* 0x0000009000177836 */ /* 0x000fe20000000000 */
        /* <DEDUP_REMOVED lines=9> */
[----:B------:R-:W-:Y:S01]  /*7100*/  @!P2 LOP3.LUT R3, R3, 0xfffffffe, RZ, 0xc0, !PT ;  /* 0xfffffffe0303a812 */ /* 0x000fe200078ec0ff */
[----:B------:R1:W-:Y:S01]  /*7110*/  @!P0 ST.E.64 desc[UR36][R12.64], R72 ;  /* 0x000000480c008985 */ /* 0x0003e2000c101b24 */
[----:B------:R-:W-:Y:S02]  /*7120*/  @!P6 LOP3.LUT R5, R5, 0xfffffffe, RZ, 0xc0, !PT ;  /* 0xfffffffe0505e812 */ /* 0x000fe400078ec0ff */
[----:B--2---:R-:W-:-:S02]  /*7130*/  @!P5 LOP3.LUT R15, R20, 0xfffffffe, RZ, 0xc0, !PT ;  /* 0xfffffffe140fd812 */ /* 0x004fc400078ec0ff */
[----:B---3--:R-:W-:Y:S01]  /*7140*/  @!P4 LOP3.LUT R17, R21, 0xfffffffe, RZ, 0xc0, !PT ;  /* 0xfffffffe1511c812 */ /* 0x008fe200078ec0ff */
[----:B------:R-:W-:Y:S01]  /*7150*/  VIADD R21, R0, 0xb8 ;  /* 0x000000b800157836 */ /* 0x000fe20000000000 */
[----:B----4-:R-:W-:Y:S01]  /*7160*/  @!P3 LOP3.LUT R19, R22, 0xfffffffe, RZ, 0xc0, !PT ;  /* 0xfffffffe1613b812 */ /* 0x010fe200078ec0ff */
[--C-:B------:R-:W-:Y:S01]  /*7170*/  @!P5 IMAD.WIDE R14, R15, 0x4, R6.reuse ;  /* 0x000000040f0ed825 */ /* 0x100fe200078e0206 */
[----:B------:R-:W-:Y:S02]  /*7180*/  IADD3 R24, R0, 0x98, RZ ;  /* 0x0000009800187810 */ /* 0x000fe40007ffe0ff */
[----:B------:R-:W-:Y:S01]  /*7190*/  ISETP.GE.AND P0, PT, R23, UR4, PT ;  /* 0x0000000417007c0c */ /* 0x000fe2000bf06270 */
[--C-:B0-----:R-:W-:Y:S01]  /*71a0*/  @!P2 IMAD.WIDE R10, R3, 0x4, R6.reuse ;  /* 0x00000004030aa825 */ /* 0x101fe200078e0206 */
[----:B------:R-:W-:Y:S02]  /*71b0*/  ISETP.GE.AND P1, PT, R24, UR4, PT ;  /* 0x0000000418007c0c */ /* 0x000fe4000bf26270 */
[----:B------:R-:W-:Y:S01]  /*71c0*/  IADD3 R20, R0, 0xb0, RZ ;  /* 0x000000b000147810 */ /* 0x000fe20007ffe0ff */
[--C-:B-1----:R-:W-:Y:S01]  /*71d0*/  @!P6 IMAD.WIDE R12, R5, 0x4, R6.reuse ;  /* 0x00000004050ce825 */ /* 0x102fe200078e0206 */
[----:B------:R0:W-:Y:S03]  /*71e0*/  @!P2 ST.E.64 desc[UR36][R10.64], R76 ;  /* 0x0000004c0a00a985 */ /* 0x0001e6000c101b24 */
[--C-:B------:R-:W-:Y:S01]  /*71f0*/  @!P4 IMAD.WIDE R16, R17, 0x4, R6.reuse ;  /* 0x000000041110c825 */ /* 0x100fe200078e0206 */
[----:B------:R1:W-:Y:S03]  /*7200*/  @!P6 ST.E.64 desc[UR36][R12.64], R80 ;  /* 0x000000500c00e985 */ /* 0x0003e6000c101b24 */
[----:B------:R-:W-:Y:S01]  /*7210*/  @!P3 IMAD.WIDE R18, R19, 0x4, R6 ;  /* 0x000000041312b825 */ /* 0x000fe200078e0206 */
[----:B------:R2:W-:Y:S01]  /*7220*/  @!P5 ST.E.64 desc[UR36][R14.64], R84 ;  /* 0x000000540e00d985 */ /* 0x0005e2000c101b24 */
[----:B------:R-:W-:-:S02]  /*7230*/  ISETP.GE.AND P5, PT, R21, UR4, PT ;  /* 0x0000000415007c0c */ /* 0x000fc4000bfa6270 */
[C---:B------:R-:W-:Y:S01]  /*7240*/  VIADD R3, R0.reuse, 0xa0 ;  /* 0x000000a000037836 */ /* 0x040fe20000000000 */
[----:B------:R3:W-:Y:S01]  /*7250*/  @!P4 ST.E.64 desc[UR36][R16.64], R88 ;  /* 0x000000581000c985 */ /* 0x0007e2000c101b24 */
[----:B------:R-:W-:Y:S01]  /*7260*/  VIADD R5, R0, 0xa8 ;  /* 0x000000a800057836 */ /* 0x000fe20000000000 */
[----:B------:R-:W-:Y:S01]  /*7270*/  ISETP.GE.AND P4, PT, R20, UR4, PT ;  /* 0x0000000414007c0c */ /* 0x000fe2000bf86270 */
        /* <DEDUP_REMOVED lines=13> */
[--C-:B------:R-:W-:Y:S01]  /*7350*/  @!P1 IMAD.WIDE R12, R13, 0x4, R6.reuse ;  /* 0x000000040d0c9825 */ /* 0x100fe200078e0206 */
[----:B------:R-:W-:Y:S01]  /*7360*/  @!P2 LOP3.LUT R3, R3, 0xfffffffe, RZ, 0xc0, !PT ;  /* 0xfffffffe0303a812 */ /* 0x000fe200078ec0ff */
[----:B------:R0:W-:Y:S01]  /*7370*/  @!P0 ST.E.64 desc[UR36][R10.64], R96 ;  /* 0x000000600a008985 */ /* 0x0001e2000c101b24 */
[----:B------:R-:W-:Y:S02]  /*7380*/  @!P5 LEA.HI R21, R21, R21, RZ, 0x1 ;  /* 0x000000151515d211 */ /* 0x000fe400078f08ff */
[----:B------:R-:W-:Y:S01]  /*7390*/  @!P3 LOP3.LUT R5, R5, 0xfffffffe, RZ, 0xc0, !PT ;  /* 0xfffffffe0505b812 */ /* 0x000fe200078ec0ff */
[----:B--2---:R-:W-:Y:S01]  /*73a0*/  @!P2 IMAD.WIDE R14, R3, 0x4, R6 ;  /* 0x00000004030ea825 */ /* 0x004fe200078e0206 */
[----:B------:R-:W-:Y:S01]  /*73b0*/  @!P6 LEA.HI R22, R22, R22, RZ, 0x1 ;  /* 0x000000161616e211 */ /* 0x000fe200078f08ff */
[----:B------:R1:W-:Y:S01]  /*73c0*/  @!P1 ST.E.64 desc[UR36][R12.64], R100 ;  /* 0x000000640c009985 */ /* 0x0003e2000c101b24 */
[----:B---3--:R-:W-:Y:S01]  /*73d0*/  @!P4 LOP3.LUT R17, R20, 0xfffffffe, RZ, 0xc0, !PT ;  /* 0xfffffffe1411c812 */ /* 0x008fe200078ec0ff */
[----:B------:R-:W-:Y:S01]  /*73e0*/  VIADD R20, R0, 0xd8 ;  /* 0x000000d800147836 */ /* 0x000fe20000000000 */
[----:B------:R-:W-:Y:S01]  /*73f0*/  @!P5 LOP3.LUT R21, R21, 0xfffffffe, RZ, 0xc0, !PT ;  /* 0xfffffffe1515d812 */ /* 0x000fe200078ec0ff */
[----:B------:R2:W-:Y:S01]  /*7400*/  @!P2 ST.E.64 desc[UR36][R14.64], R104 ;  /* 0x000000680e00a985 */ /* 0x0005e2000c101b24 */
[----:B----4-:R-:W-:-:S02]  /*7410*/  @!P6 LOP3.LUT R19, R22, 0xfffffffe, RZ, 0xc0, !PT ;  /* 0xfffffffe1613e812 */ /* 0x010fc400078ec0ff */
[----:B------:R-:W-:Y:S01]  /*7420*/  IADD3 R3, R0, 0xc8, RZ ;  /* 0x000000c800037810 */ /* 0x000fe20007ffe0ff */
[--C-:B0-----:R-:W-:Y:S01]  /*7430*/  @!P3 IMAD.WIDE R10, R5, 0x4, R6.reuse ;  /* 0x00000004050ab825 */ /* 0x101fe200078e0206 */
[----:B------:R-:W-:Y:S02]  /*7440*/  ISETP.GE.AND P2, PT, R20, UR4, PT ;  /* 0x0000000414007c0c */ /* 0x000fe4000bf46270 */
[----:B------:R-:W-:Y:S01]  /*7450*/  ISETP.GE.AND P0, PT, R3, UR4, PT ;  /* 0x0000000403007c0c */ /* 0x000fe2000bf06270 */
[----:B------:R-:W-:Y:S01]  /*7460*/  VIADD R5, R0, 0xd0 ;  /* 0x000000d000057836 */ /* 0x000fe20000000000 */
[----:B------:R0:W-:Y:S01]  /*7470*/  @!P3 ST.E.64 desc[UR36][R10.64], R108 ;  /* 0x0000006c0a00b985 */ /* 0x0001e2000c101b24 */
[----:B-1----:R-:W-:-:S03]  /*7480*/  @!P4 IMAD.WIDE R12, R17, 0x4, R6 ;  /* 0x00000004110cc825 */ /* 0x002fc600078e0206 */
[----:B------:R-:W-:Y:S01]  /*7490*/  ISETP.GE.AND P1, PT, R5, UR4, PT ;  /* 0x0000000405007c0c */ /* 0x000fe2000bf26270 */
[--C-:B------:R-:W-:Y:S01]  /*74a0*/  @!P5 IMAD.WIDE R16, R21, 0x4, R6.reuse ;  /* 0x000000041510d825 */ /* 0x100fe200078e0206 */
[C---:B------:R-:W-:Y:S01]  /*74b0*/  IADD3 R21, R0.reuse, 0xe0, RZ ;  /* 0x000000e000157810 */ /* 0x040fe20007ffe0ff */
        /* <DEDUP_REMOVED lines=15> */
[----:B------:R-:W-:-:S02]  /*75b0*/  @!P0 LOP3.LUT R3, R3, 0xfffffffe, RZ, 0xc0, !PT ;  /* 0xfffffffe03038812 */ /* 0x000fc400078ec0ff */
[----:B------:R-:W-:Y:S02]  /*75c0*/  @!P1 LOP3.LUT R5, R5, 0xfffffffe, RZ, 0xc0, !PT ;  /* 0xfffffffe05059812 */ /* 0x000fe400078ec0ff */
[----:B------:R-:W-:Y:S02]  /*75d0*/  @!P4 LEA.HI R14, R14, R14, RZ, 0x1 ;  /* 0x0000000e0e0ec211 */ /* 0x000fe400078f08ff */
[----:B------:R-:W-:Y:S01]  /*75e0*/  @!P5 LEA.HI R10, R15, R15, RZ, 0x1 ;  /* 0x0000000f0f0ad211 */ /* 0x000fe200078f08ff */
[----:B-1----:R-:W-:Y:S01]  /*75f0*/  @!P1 IMAD.WIDE R12, R5, 0x4, R6 ;  /* 0x00000004050c9825 */ /* 0x002fe200078e0206 */
[----:B------:R-:W-:Y:S02]  /*7600*/  @!P6 LEA.HI R11, R11, R11, RZ, 0x1 ;  /* 0x0000000b0b0be211 */ /* 0x000fe400078f08ff */
[----:B------:R-:W-:Y:S02]  /*7610*/  @!P2 LOP3.LUT R15, R20, 0xfffffffe, RZ, 0xc0, !PT ;  /* 0xfffffffe140fa812 */ /* 0x000fe400078ec0ff */
[----:B---3--:R-:W-:-:S02]  /*7620*/  @!P3 LOP3.LUT R17, R21, 0xfffffffe, RZ, 0xc0, !PT ;  /* 0xfffffffe1511b812 */ /* 0x008fc400078ec0ff */
[----:B0-----:R-:W-:Y:S01]  /*7630*/  @!P4 LOP3.LUT R19, R14, 0xfffffffe, RZ, 0xc0, !PT ;  /* 0xfffffffe0e13c812 */ /* 0x001fe200078ec0ff */
        /* <DEDUP_REMOVED lines=13> */
[----:B------:R0:W-:Y:S04]  /*7710*/  @!P5 ST.E.64 desc[UR36][R20.64], R144 ;  /* 0x000000901400d985 */ /* 0x0001e8000c101b24 */
[----:B------:R0:W-:Y:S02]  /*7720*/  @!P6 ST.E.64 desc[UR36][R6.64], R148 ;  /* 0x000000940600e985 */ /* 0x0001e4000c101b24 */
.L_x_9067:
[----:B------:R-:W-:Y:S05]  /*7730*/  BSYNC B0 ;  /* 0x0000000000007941 */ /* 0x000fea0003800000 */
.L_x_9066:
[----:B------:R-:W-:Y:S01]  /*7740*/  ISETP.GE.AND P0, PT, R9, R8, PT ;  /* 0x000000080900720c */ /* 0x000fe20003f06270 */
[----:B---3--:R2:W3:Y:S04]  /*7750*/  SHFL.IDX PT, R3, R4, 0x1, 0x1c1f ;  /* 0x003c1f0004037f89 */ /* 0x0084e800000e0000 */
[----:B------:R-:W0:Y:S08]  /*7760*/  SHFL.IDX PT, R2, R2, 0x1, 0x1c1f ;  /* 0x003c1f0002027f89 */ /* 0x000e3000000e0000 */
[----:B--2---:R-:W-:Y:S05]  /*7770*/  @P0 BRA `(.L_x_9038) ;  /* 0x0000004400b00947 */ /* 0x004fea0003800000 */
[C---:B------:R-:W-:Y:S01]  /*7780*/  VIADD R4, R0.reuse, 0x8 ;  /* 0x0000000800047836 */ /* 0x040fe20000000000 */
[----:B------:R-:W-:Y:S01]  /*7790*/  ULDC UR4, c[0x0][0xac8] ;  /* 0x0002b20000047ab9 */ /* 0x000fe20000000800 */
[C---:B------:R-:W-:Y:S01]  /*77a0*/  VIADD R5, R0.reuse, 0x10 ;  /* 0x0000001000057836 */ /* 0x040fe20000000000 */
[C---:B------:R-:W-:Y:S01]  /*77b0*/  ISETP.GE.AND P0, PT, R0.reuse, UR4, PT ;  /* 0x0000000400007c0c */ /* 0x040fe2000bf06270 */
[----:B0-----:R-:W-:Y:S01]  /*77c0*/  VIADD R11, R0, 0x20 ;  /* 0x00000020000b7836 */ /* 0x001fe20000000000 */
        /* <DEDUP_REMOVED lines=12> */
[----:B------:R-:W-:-:S02]  /*7890*/  IADD3 R16, R0, 0x48, RZ ;  /* 0x0000004800107810 */ /* 0x000fc40007ffe0ff */
[----:B------:R-:W-:Y:S02]  /*78a0*/  @!P1 LEA.HI R4, R4, R4, RZ, 0x1 ;  /* 0x0000000404049211 */ /* 0x000fe400078f08ff */
[----:B------:R-:W-:Y:S02]  /*78b0*/  @!P2 LEA.HI R5, R5, R5, RZ, 0x1 ;  /* 0x000000050505a211 */ /* 0x000fe400078f08ff */
[----:B-1----:R-:W-:Y:S02]  /*78c0*/  @!P1 LOP3.LUT R7, R4, 0xfffffffe, RZ, 0xc0, !PT ;  /* 0xfffffffe04079812 */ /* 0x002fe400078ec0ff */
[----:B------:R-:W-:Y:S01]  /*78d0*/  @!P2 LOP3.LUT R9, R5, 0xfffffffe, RZ, 0xc0, !PT ;  /* 0xfffffffe0509a812 */ /* 0x000fe200078ec0ff */
[--C-:B---3--:R-:W-:Y:S01]  /*78e0*/  @!P0 IMAD.WIDE R4, R0, 0x4, R2.reuse ;  /* 0x0000000400048825 */ /* 0x108fe200078e0202 */
[----:B------:R-:W-:Y:S02]  /*78f0*/  ISETP.GE.AND P3, PT, R15, UR4, PT ;  /* 0x000000040f007c0c */ /* 0x000fe4000bf66270 */
[----:B------:R-:W-:Y:S01]  /*7900*/  ISETP.GE.AND P4, PT, R16, UR4, PT ;  /* 0x0000000410007c0c */ /* 0x000fe2000bf86270 */
[----:B----4-:R-:W-:Y:S01]  /*7910*/  @!P1 IMAD.WIDE R6, R7, 0x4, R2 ;  /* 0x0000000407069825 */ /* 0x010fe200078e0202 */
        /* <DEDUP_REMOVED lines=9> */
[----:B------:R-:W-:-:S02]  /*79b0*/  @!P3 LEA.HI R15, R15, R15, RZ, 0x1 ;  /* 0x0000000f0f0fb211 */ /* 0x000fc400078f08ff */
[----:B0-----:R-:W-:Y:S02]  /*79c0*/  @!P5 LOP3.LUT R5, R10, 0xfffffffe, RZ, 0xc0, !PT ;  /* 0xfffffffe0a05d812 */ /* 0x001fe400078ec0ff */
[----:B------:R-:W-:Y:S02]  /*79d0*/  @!P0 LEA.HI R12, R12, R12, RZ, 0x1 ;  /* 0x0000000c0c0c8211 */ /* 0x000fe400078f08ff */
[----:B-1----:R-:W-:Y:S01]  /*79e0*/  @!P6 LOP3.LUT R7, R11, 0xfffffffe, RZ, 0xc0, !PT ;  /* 0xfffffffe0b07e812 */ /* 0x002fe200078ec0ff */
[--C-:B------:R-:W-:Y:S01]  /*79f0*/  @!P5 IMAD.WIDE R4, R5, 0x4, R2.reuse ;  /* 0x000000040504d825 */ /* 0x100fe200078e0202 */
[----:B------:R-:W-:Y:S02]  /*7a00*/  @!P1 LEA.HI R13, R13, R13, RZ, 0x1 ;  /* 0x0000000d0d0d9211 */ /* 0x000fe400078f08ff */
[----:B------:R-:W-:Y:S01]  /*7a10*/  @!P2 LEA.HI R14, R14, R14, RZ, 0x1 ;  /* 0x0000000e0e0ea211 */ /* 0x000fe200078f08ff */
[----:B------:R-:W-:Y:S01]  /*7a20*/  @!P6 IMAD.WIDE R6, R7, 0x4, R2 ;  /* 0x000000040706e825 */ /* 0x000fe200078e0202 */
[----:B------:R-:W-:Y:S01]  /*7a30*/  @!P4 LEA.HI R16, R16, R16, RZ, 0x1 ;  /* 0x000000101010c211 */ /* 0x000fe200078f08ff */
[----:B------:R0:W-:Y:S01]  /*7a40*/  @!P5 ST.E.64 desc[UR36][R4.64], R38 ;  /* 0x000000260400d985 */ /* 0x0001e2000c101b24 */
[----:B--2---:R-:W-:-:S02]  /*7a50*/  @!P0 LOP3.LUT R9, R12, 0xfffffffe, RZ, 0xc0, !PT ;  /* 0xfffffffe0c098812 */ /* 0x004fc400078ec0ff */
[----:B------:R-:W-:Y:S01]  /*7a60*/  @!P1 LOP3.LUT R13, R13, 0xfffffffe, RZ, 0xc0, !PT ;  /* 0xfffffffe0d0d9812 */ /* 0x000fe200078ec0ff */
[----:B------:R1:W-:Y:S01]  /*7a70*/  @!P6 ST.E.64 desc[UR36][R6.64], R42 ;  /* 0x0000002a0600e985 */ /* 0x0003e2000c101b24 */
[----:B------:R-:W-:Y:S02]  /*7a80*/  @!P2 LOP3.LUT R11, R14, 0xfffffffe, RZ, 0xc0, !PT ;  /* 0xfffffffe0e0ba812 */ /* 0x000fe400078ec0ff */
[----:B------:R-:W-:Y:S02]  /*7a90*/  @!P3 LOP3.LUT R15, R15, 0xfffffffe, RZ, 0xc0, !PT ;  /* 0xfffffffe0f0fb812 */ /* 0x000fe400078ec0ff */
        /* <DEDUP_REMOVED lines=17> */
[C---:B------:R-:W-:Y:S02]  /*7bb0*/  IADD3 R17, R0.reuse, 0x78, RZ ;  /* 0x0000007800117810 */ /* 0x040fe40007ffe0ff */
[----:B------:R-:W-:Y:S01]  /*7bc0*/  VIADD R15, R0, 0x68 ;  /* 0x00000068000f7836 */ /* 0x000fe20000000000 */
[----:B------:R4:W-:Y:S01]  /*7bd0*/  @!P4 ST.E.64 desc[UR36][R12.64], R62 ;  /* 0x0000003e0c00c985 */ /* 0x0009e2000c101b24 */
[----:B------:R-:W-:Y:S02]  /*7be0*/  ISETP.GE.AND P4, PT, R14, UR4, PT ;  /* 0x000000040e007c0c */ /* 0x000fe4000bf86270 */
[----:B------:R-:W-:Y:S02]  /*7bf0*/  ISETP.GE.AND P1, PT, R17, UR4, PT ;  /* 0x0000000411007c0c */ /* 0x000fe4000bf26270 */
        /* <DEDUP_REMOVED lines=120> */
.L_x_9065:
[----:B---3--:R-:W0:Y:S02]  /*8380*/  S2R R0, SR_TID.X ;  /* 0x0000000000007919 */ /* 0x008e240000002100 */
[----:B0-----:R-:W-:-:S05]  /*8390*/  VIADD R2, R0, 0xffffff80 ;  /* 0xffffff8000027836 */ /* 0x001fca0000000000 */
[----:B------:R-:W-:-:S13]  /*83a0*/  ISETP.GT.AND P0, PT, R2, 0x7f, PT ;  /* 0x0000007f0200780c */ /* 0x000fda0003f04270 */
[----:B------:R-:W-:Y:S05]  /*83b0*/  @P0 BRA `(.L_x_9038) ;  /* 0x0000003800a00947 */ /* 0x000fea0003800000 */
[----:B------:R-:W0:Y:S01]  /*83c0*/  S2R R3, SR_CTAID.X ;  /* 0x0000000000037919 */ /* 0x000e220000002500 */
[----:B------:R-:W1:Y:S01]  /*83d0*/  LDC R6, c[0x0][0xbe8] ;  /* 0x0002fa00ff067b82 */ /* 0x000e620000000800 */
[----:B------:R-:W-:Y:S01]  /*83e0*/  ULDC UR4, c[0x0][0xa88] ;  /* 0x0002a20000047ab9 */ /* 0x000fe20000000800 */
[----:B0-----:R-:W-:Y:S01]  /*83f0*/  LEA R0, R3, R0, 0x7 ;  /* 0x0000000003007211 */ /* 0x001fe200078e38ff */
[----:B-1----:R-:W-:-:S04]  /*8400*/  IMAD R3, R6, UR4, RZ ;  /* 0x0000000406037c24 */ /* 0x002fc8000f8e02ff */
        /* <DEDUP_REMOVED lines=12> */
[----:B------:R-:W-:Y:S01]  /*84d0*/  UIADD3 UR6, UR5, UR6, URZ ;  /* 0x0000000605067290 */ /* 0x000fe2000fffe03f */
[----:B------:R-:W-:Y:S01]  /*84e0*/  MOV R2, UR4 ;  /* 0x0000000400027c02 */ /* 0x000fe20008000f00 */
[----:B------:R-:W-:Y:S01]  /*84f0*/  IMAD.U32 R3, RZ, RZ, UR5 ;  /* 0x00000005ff037e24 */ /* 0x000fe2000f8e00ff */
[----:B------:R-:W2:Y:S01]  /*8500*/  @P0 LDC R7, c[0x0][0xbec] ;  /* 0x0002fb00ff070b82 */ /* 0x000ea20000000800 */
[----:B------:R-:W-:Y:S02]  /*8510*/  ULDC.64 UR4, c[0x0][0xbe0] ;  /* 0x0002f80000047ab9 */ /* 0x000fe40000000a00 */
        /* <DEDUP_REMOVED lines=8> */
[----:B--2---:R-:W-:Y:S01]  /*85a0*/  @P0 IMAD.HI.U32 R4, R0, R7, RZ ;  /* 0x0000000700040227 */ /* 0x004fe200078e00ff */
[----:B------:R-:W-:-:S03]  /*85b0*/  IADD3 R7, RZ, -UR38, RZ ;  /* 0x80000026ff077c10 */ /* 0x000fc6000fffe0ff */
[----:B------:R-:W-:Y:S01]  /*85c0*/  IMAD.IADD R3, R11, 0x1, R3 ;  /* 0x000000010b037824 */ /* 0x000fe200078e0203 */
[----:B---3--:R-:W-:Y:S01]  /*85d0*/  @P0 SHF.R.U32.HI R5, RZ, R9, R4 ;  /* 0x00000009ff050219 */ /* 0x008fe20000011604 */
        /* <DEDUP_REMOVED lines=22> */
.L_x_9036:
        /* <DEDUP_REMOVED lines=18> */
.L_x_9068:
[----:B------:R-:W-:Y:S01]  /*8860*/  ULDC UR7, c[0x0][0xc50] ;  /* 0x0003140000077ab9 */ /* 0x000fe20000000800 */
[----:B------:R-:W-:Y:S01]  /*8870*/  UMOV UR40, UR6 ;  /* 0x0000000600287c82 */ /* 0x000fe20008000000 */
[----:B------:R-:W-:-:S11]  /*8880*/  UISETP.NE.AND UP0, UPT, UR7, 0x1, UPT ;  /* 0x000000010700788c */ /* 0x000fd6000bf05270 */
[----:B------:R-:W-:Y:S01]  /*8890*/  @UP0 ULDC UR4, c[0x0][0xc54] ;  /* 0x0003150000040ab9 */ /* 0x000fe20000000800 */
[----:B------:R-:W-:Y:S01]  /*88a0*/  @UP0 ULDC UR8, c[0x0][0xc58] ;  /* 0x0003160000080ab9 */ /* 0x000fe20000000800 */
[----:B------:R-:W-:-:S04]  /*88b0*/  UIMAD.WIDE.U32 UR4, UR6, UR4, URZ ;  /* 0x00000004060472a5 */ /* 0x000fc8000f8e003f */
[----:B------:R-:W-:-:S12]  /*88c0*/  @UP0 USHF.R.U32.HI UR40, URZ, UR8, UR5 ;  /* 0x000000083f280299 */ /* 0x000fd80008011605 */
.L_x_9069:
        /* <DEDUP_REMOVED lines=64> */
.L_x_9071:
[----:B------:R-:W-:Y:S02]  /*8cd0*/  UIMAD UR45, UR44, UR38, URZ ;  /* 0x000000262c2d72a4 */ /* 0x000fe4000f8e023f */
[----:B------:R-:W-:Y:S02]  /*8ce0*/  IMAD.U32 R3, RZ, RZ, UR38 ;  /* 0x00000026ff037e24 */ /* 0x000fe4000f8e00ff */
[----:B------:R-:W-:Y:S02]  /*8cf0*/  IMAD.MOV.U32 R21, RZ, RZ, RZ ;  /* 0x000000ffff157224 */ /* 0x000fe400078e00ff */
[----:B------:R-:W-:Y:S01]  /*8d00*/  IMAD.MOV.U32 R8, RZ, RZ, 0x1 ;  /* 0x00000001ff087424 */ /* 0x000fe200078e00ff */
[----:B------:R-:W-:-:S04]  /*8d10*/  MOV R0, UR45 ;  /* 0x0000002d00007c02 */ /* 0x000fc80008000f00 */
[----:B------:R-:W-:-:S04]  /*8d20*/  VIADDMNMX R0, R0, R3, UR42, PT ;  /* 0x0000002a00007e46 */ /* 0x000fc8000b800103 */
[----:B------:R-:W-:-:S13]  /*8d30*/  R2UR UR46, R0 ;  /* 0x00000000002e72ca */ /* 0x000fda00000e0000 */
        /* <DEDUP_REMOVED lines=26> */
.L_x_9072:
        /* <DEDUP_REMOVED lines=20> */
.L_x_9074:
        /* <DEDUP_REMOVED lines=15> */
.L_x_9073:
[----:B------:R-:W0:Y:S01]  /*9110*/  LDC.64 R4, c[0x0][0x9f8] ;  /* 0x00027e00ff047b82 */ /* 0x000e220000000a00 */
[----:B------:R-:W-:-:S07]  /*9120*/  MOV R30, R33 ;  /* 0x00000021001e7202 */ /* 0x000fce0000000f00 */
[----:B------:R-:W1:Y:S01]  /*9130*/  LDC R29, c[0x0][0x430] ;  /* 0x00010c00ff1d7b82 */ /* 0x000e620000000800 */
[C---:B------:R-:W-:Y:S01]  /*9140*/  IMAD.SHL.U32 R28, R16.reuse, 0x10, RZ ;  /* 0x00000010101c7824 */ /* 0x040fe200078e00ff */
[C---:B------:R-:W-:Y:S01]  /*9150*/  LOP3.LUT R7, R16.reuse, 0x7f, RZ, 0xc0, !PT ;  /* 0x0000007f10077812 */ /* 0x040fe200078ec0ff */
[----:B------:R-:W-:Y:S01]  /*9160*/  IMAD.U32 R9, RZ, RZ, UR46 ;  /* 0x0000002eff097e24 */ /* 0x000fe2000f8e00ff */
[----:B------:R-:W-:Y:S01]  /*9170*/  LOP3.LUT R23, R23, 0xffffffbf, RZ, 0xc0, !PT ;  /* 0xffffffbf17177812 */ /* 0x000fe200078ec0ff */
[----:B------:R-:W-:Y:S01]  /*9180*/  IMAD.SHL.U32 R6, R16, 0x8, RZ ;  /* 0x0000000810067824 */ /* 0x000fe200078e00ff */
        /* <DEDUP_REMOVED lines=8> */
[----:B------:R-:W-:Y:S02]  /*9210*/  IADD3 R9, R9, -0x1, RZ ;  /* 0xffffffff09097810 */ /* 0x000fe40007ffe0ff */
[----:B------:R-:W-:Y:S02]  /*9220*/  LOP3.LUT R26, R28, R27, RZ, 0xfc, !PT ;  /* 0x0000001b1c1a7212 */ /* 0x000fe400078efcff */
[----:B-1----:R-:W-:-:S03]  /*9230*/  ISETP.NE.AND P1, PT, R29, 0x1, PT ;  /* 0x000000011d00780c */ /* 0x002fc60003f25270 */
[----:B------:R-:W-:-:S05]  /*9240*/  IMAD R22, R9, 0x60, R26 ;  /* 0x0000006009167824 */ /* 0x000fca00078e021a */
[C---:B------:R-:W-:Y:S01]  /*9250*/  ISETP.GE.AND P0, PT, R22.reuse, UR41, PT ;  /* 0x0000002916007c0c */ /* 0x040fe2000bf06270 */
[----:B-----5:R-:W-:-:S03]  /*9260*/  IMAD.IADD R22, R22, 0x1, R31 ;  /* 0x0000000116167824 */ /* 0x020fc600078e021f */
[----:B------:R-:W-:Y:S01]  /*9270*/  ISETP.GT.U32.OR P0, PT, R26, 0x5f, P0 ;  /* 0x0000005f1a00780c */ /* 0x000fe20000704470 */
[----:B------:R-:W1:Y:S01]  /*9280*/  @P1 LDC R3, c[0x0][0x434] ;  /* 0x00010d00ff031b82 */ /* 0x000e620000000800 */
[----:B------:R-:W-:-:S07]  /*9290*/  @P1 LOP3.LUT R23, R23, 0x40, RZ, 0xfc, !PT ;  /* 0x0000004017171812 */ /* 0x000fce00078efcff */
[----:B0-----:R-:W0:Y:S08]  /*92a0*/  @P1 LDC R5, c[0x0][0x438] ;  /* 0x00010e00ff051b82 */ /* 0x001e300000000800 */
[----:B------:R-:W3:Y:S08]  /*92b0*/  @!P0 LDC.64 R10, c[0x0][0x428] ;  /* 0x00010a00ff0a8b82 */ /* 0x000ef00000000a00 */
[----:B------:R-:W4:Y:S01]  /*92c0*/  @!P0 LDC.64 R12, c[0x0][0x418] ;  /* 0x00010600ff0c8b82 */ /* 0x000f220000000a00 */
[----:B-1----:R-:W-:-:S04]  /*92d0*/  @P1 IMAD.HI.U32 R0, R22, R3, RZ ;  /* 0x0000000316001227 */ /* 0x002fc800078e00ff */
[----:B------:R-:W-:Y:S01]  /*92e0*/  IMAD.MOV.U32 R3, RZ, RZ, R22 ;  /* 0x000000ffff037224 */ /* 0x000fe200078e0016 */
[----:B0-----:R-:W-:-:S04]  /*92f0*/  @P1 SHF.R.U32.HI R3, RZ, R5, R0 ;  /* 0x00000005ff031219 */ /* 0x001fc80000011600 */
[----:B------:R-:W-:Y:S02]  /*9300*/  @!P0 SHF.R.S32.HI R5, RZ, 0x1f, R3 ;  /* 0x0000001fff058819 */ /* 0x000fe40000011403 */
[----:B------:R-:W-:Y:S02]  /*9310*/  @!P0 MOV R4, R3 ;  /* 0x0000000300048202 */ /* 0x000fe40000000f00 */
[----:B--2---:R-:W-:-:S05]  /*9320*/  SHF.R.S32.HI R25, RZ, 0x1f, R30 ;  /* 0x0000001fff197819 */ /* 0x004fca000001141e */
[----:B---3--:R-:W-:-:S04]  /*9330*/  @!P0 IMAD R0, R25, R10, RZ ;  /* 0x0000000a19008224 */ /* 0x008fc800078e02ff */
[C---:B------:R-:W-:Y:S02]  /*9340*/  @!P0 IMAD R15, R30.reuse, R11, R0 ;  /* 0x0000000b1e0f8224 */ /* 0x040fe400078e0200 */
[----:B------:R-:W-:-:S04]  /*9350*/  @!P0 IMAD.WIDE.U32 R10, R30, R10, R4 ;  /* 0x0000000a1e0a8225 */ /* 0x000fc800078e0004 */
[----:B------:R-:W-:Y:S01]  /*9360*/  @!P0 IMAD.IADD R0, R11, 0x1, R15 ;  /* 0x000000010b008824 */ /* 0x000fe200078e020f */
[----:B----4-:R-:W-:-:S04]  /*9370*/  @!P0 LEA R4, P1, R10, R12, 0x2 ;  /* 0x0000000c0a048211 */ /* 0x010fc800078210ff */
[----:B------:R-:W-:-:S05]  /*9380*/  @!P0 LEA.HI.X R5, R10, R13, R0, 0x2, P1 ;  /* 0x0000000d0a058211 */ /* 0x000fca00008f1400 */
[----:B------:R0:W5:Y:S01]  /*9390*/  @!P0 LDG.E R4, desc[UR36][R4.64] ;  /* 0x0000002404048981 */ /* 0x000162000c1e1900 */
[----:B------:R-:W-:Y:S01]  /*93a0*/  LOP3.LUT R24, R6, 0x38, RZ, 0xc0, !PT ;  /* 0x0000003806187812 */ /* 0x000fe200078ec0ff */
[----:B------:R-:W-:Y:S01]  /*93b0*/  UMOV UR5, 0xffffffff ;  /* 0xffffffff00057882 */ /* 0x000fe20000000000 */
[----:B------:R-:W-:Y:S02]  /*93c0*/  LOP3.LUT R23, R23, 0xffffffef, RZ, 0xc0, !PT ;  /* 0xffffffef17177812 */ /* 0x000fe400078ec0ff */
[C---:B------:R-:W-:Y:S02]  /*93d0*/  LOP3.LUT R0, R24.reuse, 0x40, RZ, 0xfc, !PT ;  /* 0x0000004018007812 */ /* 0x040fe400078efcff */
[----:B------:R-:W-:Y:S02]  /*93e0*/  LOP3.LUT R8, R24, 0xc0, RZ, 0xfc, !PT ;  /* 0x000000c018087812 */ /* 0x000fe400078efcff */
[----:B------:R-:W-:Y:S02]  /*93f0*/  ISETP.GE.AND P1, PT, R0, UR4, PT ;  /* 0x0000000400007c0c */ /* 0x000fe4000bf26270 */
[----:B------:R-:W-:-:S04]  /*9400*/  LOP3.LUT R0, R24, 0x80, RZ, 0xfc, !PT ;  /* 0x0000008018007812 */ /* 0x000fc800078efcff */
[----:B------:R-:W-:-:S07]  /*9410*/  ISETP.GE.AND P2, PT, R0, UR4, PT ;  /* 0x0000000400007c0c */ /* 0x000fce000bf46270 */
[----:B------:R-:W-:Y:S02]  /*9420*/  @P1 LOP3.LUT R23, R23, 0x10, RZ, 0xfc, !PT ;  /* 0x0000001017171812 */ /* 0x000fe400078efcff */
[----:B------:R-:W-:Y:S02]  /*9430*/  ISETP.GE.AND P1, PT, R8, UR4, PT ;  /* 0x0000000408007c0c */ /* 0x000fe4000bf26270 */
[----:B------:R-:W-:-:S04]  /*9440*/  LOP3.LUT R23, R23, 0xfffffff7, RZ, 0xc0, !PT ;  /* 0xfffffff717177812 */ /* 0x000fc800078ec0ff */
[----:B------:R-:W-:Y:S02]  /*9450*/  @P2 LOP3.LUT R23, R23, 0x8, RZ, 0xfc, !PT ;  /* 0x0000000817172812 */ /* 0x000fe400078efcff */
[----:B------:R-:W-:Y:S02]  /*9460*/  ISETP.GE.AND P2, PT, R24, UR4, PT ;  /* 0x0000000418007c0c */ /* 0x000fe4000bf46270 */
[----:B------:R-:W-:-:S04]  /*9470*/  LOP3.LUT R23, R23, 0xfffffffb, RZ, 0xc0, !PT ;  /* 0xfffffffb17177812 */ /* 0x000fc800078ec0ff */
[----:B------:R-:W-:-:S04]  /*9480*/  @P1 LOP3.LUT R23, R23, 0x4, RZ, 0xfc, !PT ;  /* 0x0000000417171812 */ /* 0x000fc800078efcff */
[----:B------:R-:W-:-:S04]  /*9490*/  LOP3.LUT R23, R23, 0xfffffffe, RZ, 0xc0, !PT ;  /* 0xfffffffe17177812 */ /* 0x000fc800078ec0ff */
[----:B------:R-:W-:Y:S01]  /*94a0*/  @P2 LOP3.LUT R23, R23, 0x1, RZ, 0xfc, !PT ;  /* 0x0000000117172812 */ /* 0x000fe200078efcff */
[----:B0-----:R-:W-:Y:S06]  /*94b0*/  BRA.DIV UR5, `(.L_x_9075) ;  /* 0x0000002a05e87947 */ /* 0x001fec000b800000 */
.L_x_9116:
[----:B------:R-:W-:Y:S01]  /*94c0*/  ULOP3.LUT UR4, UR39, 0x2, URZ, 0xfc, !UPT ;  /* 0x0000000227047892 */ /* 0x000fe2000f8efc3f */
[----:B-----5:R-:W-:Y:S02]  /*94d0*/  @!P0 SHF.R.S32.HI R5, RZ, 0x1f, R4 ;  /* 0x0000001fff058819 */ /* 0x020fe40000011404 */
[----:B------:R-:W-:Y:S02]  /*94e0*/  CS2R R36, SRZ ;  /* 0x0000000000247805 */ /* 0x000fe4000001ff00 */
[----:B------:R-:W-:Y:S01]  /*94f0*/  LOP3.LUT R23, R23, 0xffffffdf, RZ, 0xc0, !PT ;  /* 0xffffffdf17177812 */ /* 0x000fe200078ec0ff */
[----:B------:R-:W-:Y:S01]  /*9500*/  IMAD.U32 R19, RZ, RZ, UR40 ;  /* 0x00000028ff137e24 */ /* 0x000fe2000f8e00ff */
[----:B------:R-:W-:Y:S01]  /*9510*/  @!P0 MOV R36, R4 ;  /* 0x0000000400248202 */ /* 0x000fe20000000f00 */
[----:B------:R-:W-:Y:S01]  /*9520*/  IMAD.U32 R34, RZ, RZ, UR4 ;  /* 0x00000004ff227e24 */ /* 0x000fe2000f8e00ff */
[----:B------:R-:W-:Y:S01]  /*9530*/  LOP3.LUT R23, R23, 0xffffff7f, RZ, 0xc0, !PT ;  /* 0xffffff7f17177812 */ /* 0x000fe200078ec0ff */
[----:B------:R-:W-:Y:S01]  /*9540*/  @!P0 IMAD.MOV.U32 R37, RZ, RZ, R5 ;  /* 0x000000ffff258224 */ /* 0x000fe200078e0005 */
[----:B------:R-:W-:-:S02]  /*9550*/  ISETP.GT.U32.AND P0, PT, R26, 0x5f, PT ;  /* 0x0000005f1a00780c */ /* 0x000fc40003f04070 */
[----:B------:R-:W-:Y:S02]  /*9560*/  ISETP.NE.AND P1, PT, R34, 0x3, PT ;  /* 0x000000032200780c */ /* 0x000fe40003f25270 */
[----:B------:R-:W-:Y:S02]  /*9570*/  IADD3 R0, -R3, RZ, RZ ;  /* 0x000000ff03007210 */ /* 0x000fe40007ffe1ff */
[----:B------:R-:W-:Y:S02]  /*9580*/  SHF.R.S32.HI R19, RZ, 0x1f, R19 ;  /* 0x0000001fff137819 */ /* 0x000fe40000011413 */
[----:B------:R-:W-:Y:S01]  /*9590*/  SEL R18, RZ, 0x1, P2 ;  /* 0x00000001ff127807 */ /* 0x000fe20001000000 */
[----:B------:R-:W-:-:S04]  /*95a0*/  IMAD R22, R29, R0, R22 ;  /* 0x000000001d167224 */ /* 0x000fc800078e0216 */
[----:B------:R-:W-:-:S04]  /*95b0*/  @P0 LOP3.LUT R23, R23, 0x80, RZ, 0xfc, !PT ;  /* 0x0000008017170812 */ /* 0x000fc800078efcff */
[----:B------:R-:W-:Y:S01]  /*95c0*/  @P1 LOP3.LUT R23, R23, 0x20, RZ, 0xfc, !PT ;  /* 0x0000002017171812 */ /* 0x000fe200078efcff */
[----:B------:R-:W-:Y:S06]  /*95d0*/  @!P1 BRA `(.L_x_9076) ;  /* 0x0000000000049947 */ /* 0x000fec0003800000 */
[----:B------:R-:W-:Y:S01]  /*95e0*/  BPT.TRAP 0x1 ;  /* 0x000000040000795c */ /* 0x000fe20000300000 */
.L_x_9076:
[----:B------:R-:W-:-:S05]  /*95f0*/  IMAD.MOV.U32 R0, RZ, RZ, 0x1 ;  /* 0x00000001ff007424 */ /* 0x000fca00078e00ff */
[----:B------:R-:W-:-:S04]  /*9600*/  SHF.L.U32 R0, R0, 0x1f, RZ ;  /* 0x0000001f00007819 */ /* 0x000fc800000006ff */
[----:B------:R-:W0:Y:S02]  /*9610*/  SYNCS.PHASECHK.TRANS64.TRYWAIT P0, [UR43+0x22840], R0 ;  /* 0x02284000ff0075a7 */ /* 0x000e24000800016b */
[----:B0-----:R-:W-:Y:S05]  /*9620*/  @!P0 BRA `(.L_x_9077) ;  /* 0x0000002800ac8947 */ /* 0x001fea0003800000 */
.L_x_9117:
[----:B------:R-:W-:Y:S01]  /*9630*/  SHF.R.S32.HI R17, RZ, 0x1f, R22 ;  /* 0x0000001fff117819 */ /* 0x000fe20000011416 */
[----:B------:R-:W-:Y:S01]  /*9640*/  ULDC.64 UR4, c[0x0][0x300] ;  /* 0x0000c00000047ab9 */ /* 0x000fe20000000a00 */
[----:B------:R-:W-:Y:S01]  /*9650*/  R2UR UR6, R19 ;  /* 0x00000000130672ca */ /* 0x000fe200000e0000 */
[----:B------:R-:W-:Y:S01]  /*9660*/  IMAD.WIDE.U32 R4, R22, UR4, RZ ;  /* 0x0000000416047c25 */ /* 0x000fe2000f8e00ff */
[----:B------:R-:W-:-:S03]  /*9670*/  LOP3.LUT R23, R23, 0xfffffffd, RZ, 0xc0, !PT ;  /* 0xfffffffd17177812 */ /* 0x000fc600078ec0ff */
[----:B0-----:R-:W-:-:S04]  /*9680*/  IMAD R3, R17, UR4, RZ ;  /* 0x0000000411037c24 */ /* 0x001fc8000f8e02ff */
        /* <DEDUP_REMOVED lines=16> */
[----:B------:R-:W-:Y:S02]  /*9790*/  ULDC UR4, c[0x0][0x2f4] ;  /* 0x0000bd0000047ab9 */ /* 0x000fe40000000800 */
[----:B------:R-:W-:-:S02]  /*97a0*/  ISETP.GE.AND P2, PT, R24, UR4, PT ;  /* 0x0000000418007c0c */ /* 0x000fc4000bf46270 */
[----:B------:R-:W-:Y:S01]  /*97b0*/  LEA.HI.X R0, R4, UR7, R5, 0x1, P0 ;  /* 0x0000000704007c11 */ /* 0x000fe200080f0c05 */
[----:B------:R-:W-:Y:S01]  /*97c0*/  IMAD.MOV.U32 R4, RZ, RZ, -0x60 ;  /* 0xffffffa0ff047424 */ /* 0x000fe200078e00ff */
[----:B------:R-:W-:-:S03]  /*97d0*/  LOP3.LUT R5, R6, 0x1c0, RZ, 0xc0, !PT ;  /* 0x000001c006057812 */ /* 0x000fc600078ec0ff */
[----:B------:R-:W-:Y:S01]  /*97e0*/  IMAD R4, R9, R4, UR41 ;  /* 0x0000002909047e24 */ /* 0x000fe2000f8e0204 */
[----:B------:R-:W-:-:S04]  /*97f0*/  LOP3.LUT R5, R5, 0x38, R6, 0xf8, !PT ;  /* 0x0000003805057812 */ /* 0x000fc800078ef806 */
[----:B------:R-:W-:Y:S01]  /*9800*/  LOP3.LUT R5, R5, 0x38, R16, 0x78, !PT ;  /* 0x0000003805057812 */ /* 0x000fe200078e7810 */
[----:B------:R-:W-:Y:S01]  /*9810*/  IMAD.SHL.U32 R16, R7, 0x8, RZ ;  /* 0x0000000807107824 */ /* 0x000fe200078e00ff */
[----:B------:R-:W-:Y:S02]  /*9820*/  IADD3 R35, -R27, R4, RZ ;  /* 0x000000041b237210 */ /* 0x000fe40007ffe1ff */
[----:B------:R-:W-:Y:S02]  /*9830*/  @P2 LOP3.LUT R23, R23, 0x2, RZ, 0xfc, !PT ;  /* 0x0000000217172812 */ /* 0x000fe400078efcff */
[----:B------:R-:W-:Y:S02]  /*9840*/  LOP3.LUT R16, R5, 0x200, R16, 0xf8, !PT ;  /* 0x0000020005107812 */ /* 0x000fe400078ef810 */
[----:B------:R-:W-:Y:S01]  /*9850*/  ISETP.GE.AND P0, PT, R35, 0x1, PT ;  /* 0x000000012300780c */ /* 0x000fe20003f06270 */
[----:B------:R-:W-:-:S12]  /*9860*/  BRA.DIV UR5, `(.L_x_9078) ;  /* 0x0000002a05347947 */ /* 0x000fd8000b800000 */
        /* <DEDUP_REMOVED lines=19> */
[----:B------:R-:W0:Y:S03]  /*99a0*/  SHFL.IDX PT, R14, R3, 0x3, 0x181f ;  /* 0x00781f00030e7f89 */ /* 0x000e2600000e0000 */
[----:B-1----:R-:W-:Y:S02]  /*99b0*/  @P0 IMAD.X R5, RZ, RZ, R6, P1 ;  /* 0x000000ffff050224 */ /* 0x002fe400008e0606 */
        /* <DEDUP_REMOVED lines=12> */
[----:B------:R0:W2:Y:S02]  /*9a80*/  SHFL.IDX PT, R14, R3, 0x5, 0x181f ;  /* 0x00b81f00030e7f89 */ /* 0x0000a400000e0000 */
[----:B-1----:R-:W-:Y:S02]  /*9a90*/  @P0 IADD3.X R5, RZ, R6, RZ, P1, !PT ;  /* 0x00000006ff050210 */ /* 0x002fe40000ffe4ff */
[----:B------:R0:W1:Y:S04]  /*9aa0*/  SHFL.IDX PT, R6, R0, 0x5, 0x181f ;  /* 0x00b81f0000067f89 */ /* 0x00006800000e0000 */
[----:B------:R0:W-:Y:S03]  /*9ab0*/  @P0 LDGSTS.E.BYPASS.LTC128B.128 [R7+0x1e400], desc[UR36][R4.64], !P2 ;  /* 0x1e40000004070fae */ /* 0x0001e6000d101d64 */
.L_x_9131:
[----:B------:R-:W-:-:S13]  /*9ac0*/  ISETP.GE.AND P0, PT, R35, 0x51, PT ;  /* 0x000000512300780c */ /* 0x000fda0003f06270 */
[----:B0-2---:R-:W-:Y:S02]  /*9ad0*/  @P0 LEA R4, P1, R24, R14, 0x1 ;  /* 0x0000000e18040211 */ /* 0x005fe400078208ff */
[----:B------:R-:W-:-:S03]  /*9ae0*/  @P0 LEA R3, R16, UR43, 0x1 ;  /* 0x0000002b10030c11 */ /* 0x000fc6000f8e08ff */
[----:B-1----:R-:W-:-:S05]  /*9af0*/  @P0 IMAD.X R5, RZ, RZ, R6, P1 ;  /* 0x000000ffff050224 */ /* 0x002fca00008e0606 */
        /* <DEDUP_REMOVED lines=11> */
.L_x_9079:
        /* <DEDUP_REMOVED lines=23> */
.L_x_9080:
[----:B------:R-:W0:Y:S01]  /*9d20*/  LDC R3, c[0x0][0x448] ;  /* 0x00011200ff037b82 */ /* 0x000e220000000800 */
[----:B------:R-:W-:Y:S01]  /*9d30*/  R2UR UR6, R19 ;  /* 0x00000000130672ca */ /* 0x000fe200000e0000 */
[----:B------:R-:W-:Y:S01]  /*9d40*/  ULDC.64 UR8, c[0x0][0x2d8] ;  /* 0x0000b60000087ab9 */ /* 0x000fe20000000a00 */
[----:B------:R-:W-:Y:S01]  /*9d50*/  IMAD R0, R32, 0x80, R26 ;  /* 0x0000008020007824 */ /* 0x000fe200078e021a */
[----:B------:R-:W-:Y:S01]  /*9d60*/  UIMAD.WIDE.U32 UR4, UR40, UR8, URZ ;  /* 0x00000008280472a5 */ /* 0x000fe2000f8e003f */
[----:B------:R-:W-:-:S03]  /*9d70*/  SHF.R.S32.HI R8, RZ, 0x1f, R33 ;  /* 0x0000001fff087819 */ /* 0x000fc60000011421 */
[----:B------:R-:W-:-:S06]  /*9d80*/  MOV R9, R0 ;  /* 0x0000000000097202 */ /* 0x000fcc0000000f00 */
[----:B------:R-:W-:-:S04]  /*9d90*/  UIMAD UR6, UR6, UR8, URZ ;  /* 0x00000008060672a4 */ /* 0x000fc8000f8e023f */
[----:B------:R-:W-:-:S03]  /*9da0*/  UIMAD UR6, UR40, UR9, UR6 ;  /* 0x00000009280672a4 */ /* 0x000fc6000f8e0206 */
[----:B------:R-:W-:Y:S01]  /*9db0*/  ULDC.64 UR8, c[0x0][0x2e0] ;  /* 0x0000b80000087ab9 */ /* 0x000fe20000000a00 */
[----:B------:R-:W-:Y:S01]  /*9dc0*/  UIADD3 UR6, UR5, UR6, URZ ;  /* 0x0000000605067290 */ /* 0x000fe2000fffe03f */
[----:B------:R-:W-:Y:S01]  /*9dd0*/  IMAD R8, R8, UR8, RZ ;  /* 0x0000000808087c24 */ /* 0x000fe2000f8e02ff */
[----:B0-----:R-:W-:-:S03]  /*9de0*/  ISETP.NE.AND P0, PT, R3, 0x1, PT ;  /* 0x000000010300780c */ /* 0x001fc60003f05270 */
[----:B------:R-:W-:-:S10]  /*9df0*/  IMAD R11, R33, UR9, R8 ;  /* 0x00000009210b7c24 */ /* 0x000fd4000f8e0208 */
[----:B------:R-:W0:Y:S08]  /*9e00*/  @P0 LDC R5, c[0x0][0x44c] ;  /* 0x00011300ff050b82 */ /* 0x000e300000000800 */
[----:B------:R-:W1:Y:S01]  /*9e10*/  @P0 LDC R7, c[0x0][0x450] ;  /* 0x00011400ff070b82 */ /* 0x000e620000000800 */
[----:B0-----:R-:W-:Y:S01]  /*9e20*/  @P0 IMAD.HI.U32 R4, R0, R5, RZ ;  /* 0x0000000500040227 */ /* 0x001fe200078e00ff */
[----:B------:R-:W-:-:S04]  /*9e30*/  MOV R5, UR5 ;  /* 0x0000000500057c02 */ /* 0x000fc80008000f00 */
[----:B-1----:R-:W-:Y:S01]  /*9e40*/  @P0 SHF.R.U32.HI R9, RZ, R7, R4 ;  /* 0x00000007ff090219 */ /* 0x002fe20000011604 */
[----:B------:R-:W-:Y:S01]  /*9e50*/  IMAD.U32 R4, RZ, RZ, UR4 ;  /* 0x00000004ff047e24 */ /* 0x000fe2000f8e00ff */
[----:B------:R-:W-:Y:S01]  /*9e60*/  ULDC.64 UR4, c[0x0][0x2d0] ;  /* 0x0000b40000047ab9 */ /* 0x000fe20000000a00 */
[----:B------:R-:W-:Y:S02]  /*9e70*/  IMAD.U32 R7, RZ, RZ, UR6 ;  /* 0x00000006ff077e24 */ /* 0x000fe4000f8e00ff */
[----:B------:R-:W-:-:S04]  /*9e80*/  IMAD.MOV.U32 R6, RZ, RZ, R4 ;  /* 0x000000ffff067224 */ /* 0x000fc800078e0004 */
[----:B------:R-:W-:Y:S01]  /*9e90*/  IMAD.WIDE.U32 R4, R33, UR8, R6 ;  /* 0x0000000821047c25 */ /* 0x000fe2000f8e0006 */
[----:B------:R-:W-:Y:S02]  /*9ea0*/  IADD3 R7, -R9, RZ, RZ ;  /* 0x000000ff09077210 */ /* 0x000fe40007ffe1ff */
[----:B------:R-:W-:Y:S01]  /*9eb0*/  SHF.R.S32.HI R6, RZ, 0x1f, R9 ;  /* 0x0000001fff067819 */ /* 0x000fe20000011409 */
[----:B------:R-:W-:Y:S02]  /*9ec0*/  IMAD.IADD R5, R5, 0x1, R11 ;  /* 0x0000000105057824 */ /* 0x000fe400078e020b */
        /* <DEDUP_REMOVED lines=20> */
[----:B------:R-:W-:Y:S01]  /*a010*/  LEA R32, R32, R27, 0x7 ;  /* 0x0000001b20207211 */ /* 0x000fe200078e38ff */
[----:B------:R-:W-:Y:S01]  /*a020*/  IMAD R3, R3, UR4, RZ ;  /* 0x0000000403037c24 */ /* 0x000fe2000f8e02ff */
[----:B------:R-:W1:Y:S02]  /*a030*/  SHFL.IDX PT, R4, R0, RZ, 0x181f ;  /* 0x00181fff00047589 */ /* 0x000e6400000e0000 */
[C---:B------:R-:W-:Y:S02]  /*a040*/  IADD3 R8, R32.reuse, 0x10, RZ ;  /* 0x0000001020087810 */ /* 0x040fe40007ffe0ff */
[----:B------:R-:W-:Y:S01]  /*a050*/  ISETP.GE.AND P0, PT, R32, R3, PT ;  /* 0x000000032000720c */ /* 0x000fe20003f06270 */
[----:B------:R-:W-:-:S12]  /*a060*/  SHFL.IDX PT, R7, R0, 0x1, 0x181f ;  /* 0x00381f0000077f89 */ /* 0x000fd800000e0000 */
[----:B------:R-:W-:Y:S02]  /*a070*/  @!P0 LEA R9, R16, UR43, 0x1 ;  /* 0x0000002b10098c11 */ /* 0x000fe4000f8e08ff */
[----:B0-----:R-:W-:-:S05]  /*a080*/  @!P0 LEA R14, P2, R24, R14, 0x1 ;  /* 0x0000000e180e8211 */ /* 0x001fca00078408ff */
[----:B-1----:R-:W-:Y:S02]  /*a090*/  @!P0 IMAD.X R5, RZ, RZ, R4, P2 ;  /* 0x000000ffff058224 */ /* 0x002fe400010e0604 */
[----:B------:R-:W-:Y:S02]  /*a0a0*/  @!P0 IMAD.MOV.U32 R4, RZ, RZ, R14 ;  /* 0x000000ffff048224 */ /* 0x000fe400078e000e */
[----:B------:R-:W0:Y:S04]  /*a0b0*/  SHFL.IDX PT, R14, R6, 0x1, 0x181f ;  /* 0x00381f00060e7f89 */ /* 0x000e2800000e0000 */
[----:B------:R0:W-:Y:S01]  /*a0c0*/  @!P0 LDGSTS.E.BYPASS.LTC128B.128 [R9+0x18400], desc[UR36][R4.64], !P1 ;  /* 0x1840000004098fae */ /* 0x0001e2000c901d64 */
[----:B------:R-:W-:Y:S01]  /*a0d0*/  ISETP.GE.AND P0, PT, R8, R3, PT ;  /* 0x000000030800720c */ /* 0x000fe20003f06270 */
[----:B------:R-:W-:-:S12]  /*a0e0*/  VIADD R8, R32, 0x20 ;  /* 0x0000002020087836 */ /* 0x000fd80000000000 */
[----:B------:R-:W-:Y:S02]  /*a0f0*/  @!P0 LEA R21, R16, UR43, 0x1 ;  /* 0x0000002b10158c11 */ /* 0x000fe4000f8e08ff */
[----:B0-----:R-:W-:Y:S02]  /*a100*/  @!P0 LEA R4, P2, R24, R14, 0x1 ;  /* 0x0000000e18048211 */ /* 0x001fe400078408ff */
[----:B------:R-:W0:Y:S03]  /*a110*/  SHFL.IDX PT, R14, R6, 0x2, 0x181f ;  /* 0x00581f00060e7f89 */ /* 0x000e2600000e0000 */
[----:B------:R-:W-:Y:S02]  /*a120*/  @!P0 IMAD.X R5, RZ, RZ, R7, P2 ;  /* 0x000000ffff058224 */ /* 0x000fe400010e0607 */
[----:B------:R-:W1:Y:S04]  /*a130*/  SHFL.IDX PT, R7, R0, 0x2, 0x181f ;  /* 0x00581f0000077f89 */ /* 0x000e6800000e0000 */
[----:B------:R0:W-:Y:S01]  /*a140*/  @!P0 LDGSTS.E.BYPASS.LTC128B.128 [R21+0x18c00], desc[UR36][R4.64], !P1 ;  /* 0x18c0000004158fae */ /* 0x0001e2000c901d64 */
[----:B------:R-:W-:Y:S01]  /*a150*/  ISETP.GE.AND P0, PT, R8, R3, PT ;  /* 0x000000030800720c */ /* 0x000fe20003f06270 */
[----:B------:R-:W-:-:S12]  /*a160*/  VIADD R8, R32, 0x30 ;  /* 0x0000003020087836 */ /* 0x000fd80000000000 */
[----:B------:R-:W-:Y:S02]  /*a170*/  @!P0 LEA R9, R16, UR43, 0x1 ;  /* 0x0000002b10098c11 */ /* 0x000fe4000f8e08ff */
[----:B0-----:R-:W-:Y:S02]  /*a180*/  @!P0 LEA R4, P2, R24, R14, 0x1 ;  /* 0x0000000e18048211 */ /* 0x001fe400078408ff */
[----:B------:R-:W0:Y:S02]  /*a190*/  SHFL.IDX PT, R14, R6, 0x3, 0x181f ;  /* 0x00781f00060e7f89 */ /* 0x000e2400000e0000 */
[----:B-1----:R-:W-:Y:S02]  /*a1a0*/  @!P0 IADD3.X R5, RZ, R7, RZ, P2, !PT ;  /* 0x00000007ff058210 */ /* 0x002fe400017fe4ff */
[----:B------:R-:W1:Y:S04]  /*a1b0*/  SHFL.IDX PT, R7, R0, 0x3, 0x181f ;  /* 0x00781f0000077f89 */ /* 0x000e6800000e0000 */
[----:B------:R0:W-:Y:S01]  /*a1c0*/  @!P0 LDGSTS.E.BYPASS.LTC128B.128 [R9+0x19400], desc[UR36][R4.64], !P1 ;  /* 0x1940000004098fae */ /* 0x0001e2000c901d64 */
[----:B------:R-:W-:-:S02]  /*a1d0*/  ISETP.GE.AND P0, PT, R8, R3, PT ;  /* 0x000000030800720c */ /* 0x000fc40003f06270 */
[----:B------:R-:W-:-:S11]  /*a1e0*/  IADD3 R8, R32, 0x40, RZ ;  /* 0x0000004020087810 */ /* 0x000fd60007ffe0ff */
[----:B------:R-:W-:Y:S02]  /*a1f0*/  @!P0 LEA R21, R16, UR43, 0x1 ;  /* 0x0000002b10158c11 */ /* 0x000fe4000f8e08ff */
[----:B0-----:R-:W-:Y:S02]  /*a200*/  @!P0 LEA R4, P2, R24, R14, 0x1 ;  /* 0x0000000e18048211 */ /* 0x001fe400078408ff */
[----:B------:R-:W0:Y:S03]  /*a210*/  SHFL.IDX PT, R14, R6, 0x4, 0x181f ;  /* 0x00981f00060e7f89 */ /* 0x000e2600000e0000 */
[----:B-1----:R-:W-:Y:S02]  /*a220*/  @!P0 IMAD.X R5, RZ, RZ, R7, P2 ;  /* 0x000000ffff058224 */ /* 0x002fe400010e0607 */
[----:B------:R-:W1:Y:S04]  /*a230*/  SHFL.IDX PT, R7, R0, 0x4, 0x181f ;  /* 0x00981f0000077f89 */ /* 0x000e6800000e0000 */
[----:B------:R0:W-:Y:S01]  /*a240*/  @!P0 LDGSTS.E.BYPASS.LTC128B.128 [R21+0x19c00], desc[UR36][R4.64], !P1 ;  /* 0x19c0000004158fae */ /* 0x0001e2000c901d64 */
[----:B------:R-:W-:Y:S01]  /*a250*/  ISETP.GE.AND P0, PT, R8, R3, PT ;  /* 0x000000030800720c */ /* 0x000fe20003f06270 */
[----:B------:R-:W-:-:S12]  /*a260*/  VIADD R8, R32, 0x50 ;  /* 0x0000005020087836 */ /* 0x000fd80000000000 */
        /* <DEDUP_REMOVED lines=21> */
.L_x_9148:
[----:B------:R-:W-:Y:S01]  /*a3c0*/  IADD3 R32, R32, 0x70, RZ ;  /* 0x0000007020207810 */ /* 0x000fe20007ffe0ff */
[----:B0-----:R-:W-:-:S03]  /*a3d0*/  IMAD.MOV.U32 R0, RZ, RZ, 0x1 ;  /* 0x00000001ff007424 */ /* 0x001fc600078e00ff */
[----:B------:R-:W-:Y:S02]  /*a3e0*/  ISETP.GE.AND P0, PT, R32, R3, PT ;  /* 0x000000032000720c */ /* 0x000fe40003f06270 */
[----:B------:R-:W-:-:S11]  /*a3f0*/  SHF.L.U32 R0, R0, 0x1f, RZ ;  /* 0x0000001f00007819 */ /* 0x000fd600000006ff */
[----:B--2---:R-:W-:Y:S02]  /*a400*/  @!P0 LEA R4, P2, R24, R14, 0x1 ;  /* 0x0000000e18048211 */ /* 0x004fe400078408ff */
        /* <DEDUP_REMOVED lines=13> */
.L_x_9149:
[----:B------:R-:W-:-:S13]  /*a4e0*/  ISETP.NE.AND P0, PT, R34, 0x3, PT ;  /* 0x000000032200780c */ /* 0x000fda0003f05270 */
[----:B------:R-:W-:Y:S05]  /*a4f0*/  @!P0 BRA `(.L_x_9083) ;  /* 0x0000000000048947 */ /* 0x000fea0003800000 */
[----:B------:R-:W-:Y:S01]  /*a500*/  BPT.TRAP 0x1 ;  /* 0x000000040000795c */ /* 0x000fe20000300000 */
.L_x_9083:
[----:B------:R-:W1:Y:S02]  /*a510*/  SYNCS.PHASECHK.TRANS64.TRYWAIT P0, [UR43+0x22860], R0 ;  /* 0x02286000ff0075a7 */ /* 0x000e64000800016b */
[----:B-1----:R-:W-:Y:S05]  /*a520*/  @!P0 BRA `(.L_x_9084) ;  /* 0x0000002c00208947 */ /* 0x002fea0003800000 */
.L_x_9150:
[----:B------:R-:W-:Y:S01]  /*a530*/  ULDC.64 UR4, c[0x0][0x328] ;  /* 0x0000ca0000047ab9 */ /* 0x000fe20000000a00 */
[----:B------:R-:W-:Y:S01]  /*a540*/  ULDC.64 UR6, c[0x0][0x338] ;  /* 0x0000ce0000067ab9 */ /* 0x000fe20000000a00 */
[----:B------:R-:W-:Y:S01]  /*a550*/  IMAD R17, R17, UR4, RZ ;  /* 0x0000000411117c24 */ /* 0x000fe2000f8e02ff */
[----:B------:R-:W-:Y:S01]  /*a560*/  LOP3.LUT P3, RZ, R23, 0x10, RZ, 0xc0, !PT ;  /* 0x0000001017ff7812 */ /* 0x000fe2000786c0ff */
[C---:B------:R-:W-:Y:S01]  /*a570*/  IMAD.WIDE.U32 R4, R22.reuse, UR4, RZ ;  /* 0x0000000416047c25 */ /* 0x040fe2000f8e00ff */
[----:B------:R-:W-:Y:S02]  /*a580*/  R2UR UR4, R19 ;  /* 0x00000000130472ca */ /* 0x000fe400000e0000 */
[C---:B------:R-:W-:Y:S01]  /*a590*/  LOP3.LUT P2, RZ, R23.reuse, 0x8, RZ, 0xc0, !PT ;  /* 0x0000000817ff7812 */ /* 0x040fe2000784c0ff */
[----:B------:R-:W-:Y:S01]  /*a5a0*/  IMAD R17, R22, UR5, R17 ;  /* 0x0000000516117c24 */ /* 0x000fe2000f8e0211 */
[----:B------:R-:W-:Y:S01]  /*a5b0*/  LOP3.LUT P1, RZ, R23, 0x4, RZ, 0xc0, !PT ;  /* 0x0000000417ff7812 */ /* 0x000fe2000782c0ff */
[----:B0-----:R-:W-:Y:S01]  /*a5c0*/  IMAD R3, R37, UR6, RZ ;  /* 0x0000000625037c24 */ /* 0x001fe2000f8e02ff */
[----:B------:R-:W-:-:S02]  /*a5d0*/  SEL R0, RZ, 0x4, P2 ;  /* 0x00000004ff007807 */ /* 0x000fc40001000000 */
[----:B------:R-:W-:Y:S01]  /*a5e0*/  IADD3 R5, R5, R17, RZ ;  /* 0x0000001105057210 */ /* 0x000fe20007ffe0ff */
[C---:B------:R-:W-:Y:S01]  /*a5f0*/  IMAD R3, R36.reuse, UR7, R3 ;  /* 0x0000000724037c24 */ /* 0x040fe2000f8e0203 */
[----:B------:R-:W-:Y:S02]  /*a600*/  SEL R7, RZ, 0x8, P1 ;  /* 0x00000008ff077807 */ /* 0x000fe40000800000 */
[----:B------:R-:W-:Y:S01]  /*a610*/  LOP3.LUT P4, RZ, R23, 0x1, RZ, 0xc0, !PT ;  /* 0x0000000117ff7812 */ /* 0x000fe2000788c0ff */
        /* <DEDUP_REMOVED lines=10> */
[----:B------:R-:W-:Y:S02]  /*a6c0*/  SEL R5, RZ, 0x2, P3 ;  /* 0x00000002ff057807 */ /* 0x000fe40001800000 */
[----:B------:R-:W-:Y:S02]  /*a6d0*/  LEA R17, P0, R4, UR6, 0x1 ;  /* 0x0000000604117c11 */ /* 0x000fe4000f8008ff */
[----:B------:R-:W-:Y:S02]  /*a6e0*/  IADD3 R0, R0, R5, R18 ;  /* 0x0000000500007210 */ /* 0x000fe40007ffe012 */
[----:B------:R-:W-:-:S03]  /*a6f0*/  LEA.HI.X R3, R4, UR7, R3, 0x1, P0 ;  /* 0x0000000704037c11 */ /* 0x000fc600080f0c03 */
[----:B------:R-:W-:Y:S01]  /*a700*/  IMAD.IADD R6, R0, 0x1, R7 ;  /* 0x0000000100067824 */ /* 0x000fe200078e0207 */
[----:B------:R-:W-:Y:S06]  /*a710*/  BRA.DIV UR4, `(.L_x_9085) ;  /* 0x0000002a04bc7947 */ /* 0x000fec000b800000 */
[----:B------:R-:W0:Y:S01]  /*a720*/  SHFL.IDX PT, R14, R17, RZ, 0x181f ;  /* 0x00181fff110e7589 */ /* 0x000e2200000e0000 */
[----:B------:R-:W-:Y:S01]  /*a730*/  IMAD.SHL.U32 R24, R24, 0x2, RZ ;  /* 0x0000000218187824 */ /* 0x000fe200078e00ff */
[----:B------:R-:W-:Y:S02]  /*a740*/  LEA R21, R16, UR43, 0x1 ;  /* 0x0000002b10157c11 */ /* 0x000fe4000f8e08ff */
[----:B------:R-:W1:Y:S01]  /*a750*/  SHFL.IDX PT, R0, R3, RZ, 0x181f ;  /* 0x00181fff03007589 */ /* 0x000e6200000e0000 */
[C---:B------:R-:W-:Y:S02]  /*a760*/  LOP3.LUT P2, RZ, R6.reuse, 0x2, RZ, 0xc0, !PT ;  /* 0x0000000206ff7812 */ /* 0x040fe4000784c0ff */
[----:B------:R-:W-:Y:S02]  /*a770*/  LOP3.LUT P1, RZ, R6, 0x4, RZ, 0xc0, !PT ;  /* 0x0000000406ff7812 */ /* 0x000fe4000782c0ff */
[----:B0-----:R-:W-:Y:S02]  /*a780*/  IADD3 R4, P0, R14, R24, RZ ;  /* 0x000000180e047210 */ /* 0x001fe40007f1e0ff */
[----:B------:R-:W0:Y:S02]  /*a790*/  SHFL.IDX PT, R14, R17, 0x1, 0x181f ;  /* 0x00381f00110e7f89 */ /* 0x000e2400000e0000 */
[----:B-1----:R-:W-:-:S02]  /*a7a0*/  IADD3.X R5, RZ, R0, RZ, P0, !PT ;  /* 0x00000000ff057210 */ /* 0x002fc400007fe4ff */
[----:B------:R-:W1:Y:S01]  /*a7b0*/  SHFL.IDX PT, R0, R3, 0x1, 0x181f ;  /* 0x00381f0003007f89 */ /* 0x000e6200000e0000 */
[----:B0-----:R-:W-:-:S03]  /*a7c0*/  IADD3 R10, P0, R14, R24, RZ ;  /* 0x000000180e0a7210 */ /* 0x001fc60007f1e0ff */
[----:B------:R-:W0:Y:S02]  /*a7d0*/  SHFL.IDX PT, R14, R17, 0x2, 0x181f ;  /* 0x00581f00110e7f89 */ /* 0x000e2400000e0000 */
[----:B-1----:R-:W-:Y:S02]  /*a7e0*/  IMAD.X R11, RZ, RZ, R0, P0 ;  /* 0x000000ffff0b7224 */ /* 0x002fe400000e0600 */
[----:B------:R-:W1:Y:S01]  /*a7f0*/  SHFL.IDX PT, R0, R3, 0x2, 0x181f ;  /* 0x00581f0003007f89 */ /* 0x000e6200000e0000 */
[----:B0-----:R-:W-:-:S03]  /*a800*/  IADD3 R8, P0, R14, R24, RZ ;  /* 0x000000180e087210 */ /* 0x001fc60007f1e0ff */
[----:B------:R-:W0:Y:S02]  /*a810*/  SHFL.IDX PT, R14, R17, 0x3, 0x181f ;  /* 0x00781f00110e7f89 */ /* 0x000e2400000e0000 */
[----:B-1----:R-:W-:Y:S01]  /*a820*/  IMAD.X R9, RZ, RZ, R0, P0 ;  /* 0x000000ffff097224 */ /* 0x002fe200000e0600 */
[----:B------:R-:W-:Y:S01]  /*a830*/  ISETP.LT.OR P0, PT, R35, 0x1, P4 ;  /* 0x000000012300780c */ /* 0x000fe20002701670 */
[----:B------:R-:W1:-:S12]  /*a840*/  SHFL.IDX PT, R0, R3, 0x3, 0x181f ;  /* 0x00781f0003007f89 */ /* 0x000e5800000e0000 */
[----:B------:R-:W-:Y:S01]  /*a850*/  LDGSTS.E.BYPASS.LTC128B.128 [R21+0x400], desc[UR36][R4.64], !P0 ;  /* 0x0040000004157fae */ /* 0x000fe2000c101d64 */
[----:B------:R-:W-:-:S13]  /*a860*/  ISETP.LT.OR P0, PT, R35, 0x1, !P2 ;  /* 0x000000012300780c */ /* 0x000fda0005701670 */
[----:B------:R-:W-:Y:S01]  /*a870*/  LDGSTS.E.BYPASS.LTC128B.128 [R21+0x3400], desc[UR36][R4.64+0x80], !P0 ;  /* 0x0340008004157fae */ /* 0x000fe2000c101d64 */
[----:B------:R-:W-:-:S13]  /*a880*/  ISETP.LT.OR P0, PT, R35, 0x1, !P1 ;  /* 0x000000012300780c */ /* 0x000fda0004f01670 */
[----:B------:R-:W-:Y:S01]  /*a890*/  LDGSTS.E.BYPASS.LTC128B.128 [R21+0x6400], desc[UR36][R4.64+0x100], !P0 ;  /* 0x0640010004157fae */ /* 0x000fe2000c101d64 */
[----:B------:R-:W-:-:S04]  /*a8a0*/  LOP3.LUT P0, RZ, R6, 0x8, RZ, 0xc0, !PT ;  /* 0x0000000806ff7812 */ /* 0x000fc8000780c0ff */
[----:B------:R-:W-:-:S13]  /*a8b0*/  ISETP.LT.OR P3, PT, R35, 0x1, !P0 ;  /* 0x000000012300780c */ /* 0x000fda0004761670 */
[----:B------:R2:W-:Y:S01]  /*a8c0*/  LDGSTS.E.BYPASS.LTC128B.128 [R21+0x9400], desc[UR36][R4.64+0x180], !P3 ;  /* 0x0940018004157fae */ /* 0x0005e2000d901d64 */
[----:B0-----:R-:W-:-:S03]  /*a8d0*/  IADD3 R6, P3, R14, R24, RZ ;  /* 0x000000180e067210 */ /* 0x001fc60007f7e0ff */
[----:B------:R-:W2:Y:S01]  /*a8e0*/  SHFL.IDX PT, R14, R17, 0x4, 0x181f ;  /* 0x00981f00110e7f89 */ /* 0x000ea200000e0000 */
[----:B-1----:R-:W-:Y:S02]  /*a8f0*/  IADD3.X R7, RZ, R0, RZ, P3, !PT ;  /* 0x00000000ff077210 */ /* 0x002fe40001ffe4ff */
[C---:B------:R-:W-:Y:S01]  /*a900*/  ISETP.LT.OR P3, PT, R35.reuse, 0x11, P4 ;  /* 0x000000112300780c */ /* 0x040fe20002761670 */
[----:B------:R-:W0:Y:S04]  /*a910*/  SHFL.IDX PT, R0, R3, 0x4, 0x181f ;  /* 0x00981f0003007f89 */ /* 0x000e2800000e0000 */
[----:B------:R-:W1:Y:S08]  /*a920*/  SHFL.IDX PT, R3, R3, 0x5, 0x181f ;  /* 0x00b81f0003037f89 */ /* 0x000e7000000e0000 */
[----:B------:R-:W-:Y:S01]  /*a930*/  LDGSTS.E.BYPASS.LTC128B.128 [R21+0xc00], desc[UR36][R10.64], !P3 ;  /* 0x00c000000a157fae */ /* 0x000fe2000d901d64 */
[----:B------:R-:W-:-:S13]  /*a940*/  ISETP.LT.OR P3, PT, R35, 0x11, !P2 ;  /* 0x000000112300780c */ /* 0x000fda0005761670 */
[----:B------:R-:W-:Y:S01]  /*a950*/  LDGSTS.E.BYPASS.LTC128B.128 [R21+0x3c00], desc[UR36][R10.64+0x80], !P3 ;  /* 0x03c000800a157fae */ /* 0x000fe2000d901d64 */
[----:B------:R-:W-:-:S13]  /*a960*/  ISETP.LT.OR P3, PT, R35, 0x11, !P1 ;  /* 0x000000112300780c */ /* 0x000fda0004f61670 */
[----:B------:R-:W-:Y:S01]  /*a970*/  LDGSTS.E.BYPASS.LTC128B.128 [R21+0x6c00], desc[UR36][R10.64+0x100], !P3 ;  /* 0x06c001000a157fae */ /* 0x000fe2000d901d64 */
[----:B------:R-:W-:-:S13]  /*a980*/  ISETP.LT.OR P3, PT, R35, 0x11, !P0 ;  /* 0x000000112300780c */ /* 0x000fda0004761670 */
[----:B------:R-:W-:Y:S01]  /*a990*/  LDGSTS.E.BYPASS.LTC128B.128 [R21+0x9c00], desc[UR36][R10.64+0x180], !P3 ;  /* 0x09c001800a157fae */ /* 0x000fe2000d901d64 */
[----:B--2---:R-:W-:-:S03]  /*a9a0*/  IADD3 R4, P3, R14, R24, RZ ;  /* 0x000000180e047210 */ /* 0x004fc60007f7e0ff */
[----:B------:R2:W3:Y:S02]  /*a9b0*/  SHFL.IDX PT, R14, R17, 0x5, 0x181f ;  /* 0x00b81f00110e7f89 */ /* 0x0004e400000e0000 */
[----:B0-----:R-:W-:Y:S01]  /*a9c0*/  IMAD.X R5, RZ, RZ, R0, P3 ;  /* 0x000000ffff057224 */ /* 0x001fe200018e0600 */
[----:B------:R-:W-:Y:S02]  /*a9d0*/  ISETP.LT.OR P3, PT, R35, 0x21, P4 ;  /* 0x000000212300780c */ /* 0x000fe40002761670 */
[----:B------:R-:W-:-:S11]  /*a9e0*/  IADD3 R0, R21, 0x400, RZ ;  /* 0x0000040015007810 */ /* 0x000fd60007ffe0ff */
[----:B------:R-:W-:Y:S01]  /*a9f0*/  LDGSTS.E.BYPASS.LTC128B.128 [R21+0x1400], desc[UR36][R8.64], !P3 ;  /* 0x0140000008157fae */ /* 0x000fe2000d901d64 */
[----:B------:R-:W-:-:S13]  /*aa00*/  ISETP.LT.OR P3, PT, R35, 0x21, !P2 ;  /* 0x000000212300780c */ /* 0x000fda0005761670 */
[----:B------:R-:W-:Y:S01]  /*aa10*/  LDGSTS.E.BYPASS.LTC128B.128 [R21+0x4400], desc[UR36][R8.64+0x80], !P3 ;  /* 0x0440008008157fae */ /* 0x000fe2000d901d64 */
[----:B------:R-:W-:-:S13]  /*aa20*/  ISETP.LT.OR P3, PT, R35, 0x21, !P1 ;  /* 0x000000212300780c */ /* 0x000fda0004f61670 */
[----:B------:R-:W-:Y:S01]  /*aa30*/  LDGSTS.E.BYPASS.LTC128B.128 [R21+0x7400], desc[UR36][R8.64+0x100], !P3 ;  /* 0x0740010008157fae */ /* 0x000fe2000d901d64 */
[----:B------:R-:W-:-:S13]  /*aa40*/  ISETP.LT.OR P3, PT, R35, 0x21, !P0 ;  /* 0x000000212300780c */ /* 0x000fda0004761670 */
[----:B------:R0:W-:Y:S01]  /*aa50*/  LDGSTS.E.BYPASS.LTC128B.128 [R21+0xa400], desc[UR36][R8.64+0x180], !P3 ;  /* 0x0a40018008157fae */ /* 0x0001e2000d901d64 */
[----:B------:R-:W-:Y:S01]  /*aa60*/  ISETP.LT.OR P3, PT, R35, 0x31, P4 ;  /* 0x000000312300780c */ /* 0x000fe20002761670 */
[----:B0-----:R-:W-:-:S12]  /*aa70*/  IMAD.MOV.U32 R8, RZ, RZ, RZ ;  /* 0x000000ffff087224 */ /* 0x001fd800078e00ff */
[----:B------:R2:W-:Y:S01]  /*aa80*/  LDGSTS.E.BYPASS.LTC128B.128 [R21+0x1c00], desc[UR36][R6.64], !P3 ;  /* 0x01c0000006157fae */ /* 0x0005e2000d901d64 */
[----:B------:R-:W-:-:S13]  /*aa90*/  ISETP.LT.OR P3, PT, R35, 0x31, !P2 ;  /* 0x000000312300780c */ /* 0x000fda0005761670 */
[----:B------:R2:W-:Y:S01]  /*aaa0*/  LDGSTS.E.BYPASS.LTC128B.128 [R21+0x4c00], desc[UR36][R6.64+0x80], !P3 ;  /* 0x04c0008006157fae */ /* 0x0005e2000d901d64 */
[----:B------:R-:W-:-:S13]  /*aab0*/  ISETP.LT.OR P3, PT, R35, 0x31, !P1 ;  /* 0x000000312300780c */ /* 0x000fda0004f61670 */
[----:B------:R2:W-:Y:S01]  /*aac0*/  LDGSTS.E.BYPASS.LTC128B.128 [R21+0x7c00], desc[UR36][R6.64+0x100], !P3 ;  /* 0x07c0010006157fae */ /* 0x0005e2000d901d64 */
[----:B------:R-:W-:-:S13]  /*aad0*/  ISETP.LT.OR P3, PT, R35, 0x31, !P0 ;  /* 0x000000312300780c */ /* 0x000fda0004761670 */
[----:B------:R2:W-:Y:S01]  /*aae0*/  LDGSTS.E.BYPASS.LTC128B.128 [R21+0xac00], desc[UR36][R6.64+0x180], !P3 ;  /* 0x0ac0018006157fae */ /* 0x0005e2000d901d64 */
[----:B------:R-:W-:-:S13]  /*aaf0*/  ISETP.LT.OR P3, PT, R35, 0x41, P4 ;  /* 0x000000412300780c */ /* 0x000fda0002761670 */
[----:B------:R2:W-:Y:S01]  /*ab00*/  LDGSTS.E.BYPASS.LTC128B.128 [R21+0x2400], desc[UR36][R4.64], !P3 ;  /* 0x0240000004157fae */ /* 0x0005e2000d901d64 */
[----:B------:R-:W-:-:S13]  /*ab10*/  ISETP.LT.OR P3, PT, R35, 0x41, !P2 ;  /* 0x000000412300780c */ /* 0x000fda0005761670 */
[----:B------:R2:W-:Y:S01]  /*ab20*/  LDGSTS.E.BYPASS.LTC128B.128 [R21+0x5400], desc[UR36][R4.64+0x80], !P3 ;  /* 0x0540008004157fae */ /* 0x0005e2000d901d64 */
[----:B------:R-:W-:-:S13]  /*ab30*/  ISETP.LT.OR P3, PT, R35, 0x41, !P1 ;  /* 0x000000412300780c */ /* 0x000fda0004f61670 */
[----:B------:R2:W-:Y:S01]  /*ab40*/  LDGSTS.E.BYPASS.LTC128B.128 [R21+0x8400], desc[UR36][R4.64+0x100], !P3 ;  /* 0x0840010004157fae */ /* 0x0005e2000d901d64 */
[----:B------:R-:W-:-:S13]  /*ab50*/  ISETP.LT.OR P3, PT, R35, 0x41, !P0 ;  /* 0x000000412300780c */ /* 0x000fda0004761670 */
[----:B-1-3--:R2:W-:Y:S02]  /*ab60*/  LDGSTS.E.BYPASS.LTC128B.128 [R21+0xb400], desc[UR36][R4.64+0x180], !P3 ;  /* 0x0b40018004157fae */ /* 0x00a5e4000d901d64 */
.L_x_9164:
[----:B0-2---:R-:W-:Y:S02]  /*ab70*/  IADD3 R4, P3, R14, R24, RZ ;  /* 0x000000180e047210 */ /* 0x005fe40007f7e0ff */
[C---:B------:R-:W-:Y:S02]  /*ab80*/  ISETP.LT.OR P2, PT, R35.reuse, 0x51, !P2 ;  /* 0x000000512300780c */ /* 0x040fe40005741670 */
[C---:B------:R-:W-:Y:S01]  /*ab90*/  ISETP.LT.OR P1, PT, R35.reuse, 0x51, !P1 ;  /* 0x000000512300780c */ /* 0x040fe20004f21670 */
[----:B------:R-:W-:Y:S01]  /*aba0*/  IMAD.X R5, RZ, RZ, R3, P3 ;  /* 0x000000ffff057224 */ /* 0x000fe200018e0603 */
[C---:B------:R-:W-:Y:S02]  /*abb0*/  ISETP.LT.OR P3, PT, R35.reuse, 0x51, P4 ;  /* 0x000000512300780c */ /* 0x040fe40002761670 */
[----:B------:R-:W-:-:S11]  /*abc0*/  ISETP.LT.OR P0, PT, R35, 0x51, !P0 ;  /* 0x000000512300780c */ /* 0x000fd60004701670 */
[----:B------:R-:W-:Y:S01]  /*abd0*/  @!PT LDS RZ, [RZ] ;  /* 0x00000000fffff984 */ /* 0x000fe20000000800 */
[----:B------:R-:W-:Y:S01]  /*abe0*/  @!PT LDS RZ, [RZ] ;  /* 0x00000000fffff984 */ /* 0x000fe20000000800 */
[----:B------:R-:W-:Y:S01]  /*abf0*/  @!PT LDS RZ, [RZ] ;  /* 0x00000000fffff984 */ /* 0x000fe20000000800 */
[----:B------:R0:W-:Y:S04]  /*ac00*/  LDGSTS.E.BYPASS.LTC128B.128 [R21+0x2c00], desc[UR36][R4.64], !P3 ;  /* 0x02c0000004157fae */ /* 0x0001e8000d901d64 */
[----:B------:R0:W-:Y:S04]  /*ac10*/  LDGSTS.E.BYPASS.LTC128B.128 [R21+0x5c00], desc[UR36][R4.64+0x80], !P2 ;  /* 0x05c0008004157fae */ /* 0x0001e8000d101d64 */
[----:B------:R0:W-:Y:S04]  /*ac20*/  LDGSTS.E.BYPASS.LTC128B.128 [R21+0x8c00], desc[UR36][R4.64+0x100], !P1 ;  /* 0x08c0010004157fae */ /* 0x0001e8000c901d64 */
        /* <DEDUP_REMOVED lines=8> */
.L_x_9086:
[----:B------:R-:W-:Y:S01]  /*acb0*/  UIADD3 UR4, UR46, -0x2, URZ ;  /* 0xfffffffe2e047890 */ /* 0x000fe2000fffe03f */
[----:B------:R-:W-:Y:S01]  /*acc0*/  SYNCS.ARRIVE.TRANS64.A1T0 RZ, [UR43+0x22850], RZ ;  /* 0x022850ffffff79a7 */ /* 0x000fe2000810002b */
[----:B------:R-:W-:Y:S01]  /*acd0*/  BSSY B0, `(.L_x_9070) ;  /* 0x00000e7000007945 */ /* 0x000fe20003800000 */
[----:B------:R-:W-:Y:S01]  /*ace0*/  IMAD.MOV.U32 R21, RZ, RZ, 0x1 ;  /* 0x00000001ff157424 */ /* 0x000fe200078e00ff */
[----:B------:R-:W-:Y:S01]  /*acf0*/  UISETP.GE.AND UP0, UPT, UR4, UR45, UPT ;  /* 0x0000002d0400728c */ /* 0x000fe2000bf06270 */
[----:B------:R-:W-:-:S05]  /*ad00*/  MOV R20, 0x1 ;  /* 0x0000000100147802 */ /* 0x000fca0000000f00 */
[----:B------:R-:W-:-:S13]  /*ad10*/  PLOP3.LUT P0, PT, PT, PT, UP0, 0x40, 0x0 ;  /* 0x000000000000781c */ /* 0x000fda0003f0e808 */
[----:B------:R-:W-:Y:S05]  /*ad20*/  @P0 BRA `(.L_x_9087) ;  /* 0x0000000c00840947 */ /* 0x000fea0003800000 */
[----:B------:R-:W-:Y:S01]  /*ad30*/  UIADD3 UR4, UR44, 0x1, URZ ;  /* 0x000000012c047890 */ /* 0x000fe2000fffe03f */
[----:B------:R-:W-:Y:S01]  /*ad40*/  IADD3 R27, R28, R31, R27 ;  /* 0x0000001f1c1b7210 */ /* 0x000fe20007ffe01b */
[----:B------:R-:W-:Y:S01]  /*ad50*/  IMAD.MOV.U32 R20, RZ, RZ, 0x1 ;  /* 0x00000001ff147424 */ /* 0x000fe200078e00ff */
[----:B------:R-:W-:Y:S01]  /*ad60*/  LOP3.LUT R4, RZ, UR42, RZ, 0x33, !PT ;  /* 0x0000002aff047c12 */ /* 0x000fe2000f8e33ff */
[----:B------:R-:W-:Y:S01]  /*ad70*/  UIMAD UR4, UR4, UR38, URZ ;  /* 0x00000026040472a4 */ /* 0x000fe2000f8e023f */
[----:B------:R-:W-:Y:S01]  /*ad80*/  MOV R21, 0x1 ;  /* 0x0000000100157802 */ /* 0x000fe20000000f00 */
[----:B------:R-:W-:-:S04]  /*ad90*/  VIADD R36, R27, 0xfffffee0 ;  /* 0xfffffee01b247836 */ /* 0x000fc80000000000 */
[----:B------:R-:W-:-:S04]  /*ada0*/  LOP3.LUT R3, RZ, UR4, RZ, 0x33, !PT ;  /* 0x00000004ff037c12 */ /* 0x000fc8000f8e33ff */
[----:B------:R-:W-:-:S04]  /*adb0*/  VIMNMX R3, R3, R4, !PT ;  /* 0x0000000403037248 */ /* 0x000fc80007fe0100 */
[C---:B------:R-:W-:Y:S01]  /*adc0*/  IADD3 R35, -R3.reuse, -0x2, RZ ;  /* 0xfffffffe03237810 */ /* 0x040fe20007ffe1ff */
[----:B------:R-:W-:-:S07]  /*add0*/  IMAD R36, R3, -0x60, R36 ;  /* 0xffffffa003247824 */ /* 0x000fce00078e0224 */
.L_x_9102:
[----:B------:R-:W-:Y:S01]  /*ade0*/  ISETP.NE.AND P1, PT, R29, 0x1, PT ;  /* 0x000000011d00780c */ /* 0x000fe20003f25270 */
[----:B------:R-:W-:Y:S01]  /*adf0*/  BSSY B1, `(.L_x_9088) ;  /* 0x0000014000017945 */ /* 0x000fe20003800000 */
[----:B------:R-:W-:Y:S01]  /*ae00*/  ISETP.GT.U32.AND P0, PT, R26, 0x5f, PT ;  /* 0x0000005f1a00780c */ /* 0x000fe20003f04070 */
[----:B------:R-:W-:-:S10]  /*ae10*/  IMAD.MOV.U32 R33, RZ, RZ, RZ ;  /* 0x000000ffff217224 */ /* 0x000fd400078e00ff */
[----:B0-----:R-:W0:Y:S08]  /*ae20*/  @P1 LDC R3, c[0x0][0x434] ;  /* 0x00010d00ff031b82 */ /* 0x001e300000000800 */
[----:B------:R-:W1:Y:S01]  /*ae30*/  @P1 LDC R5, c[0x0][0x438] ;  /* 0x00010e00ff051b82 */ /* 0x000e620000000800 */
[----:B0-----:R-:W-:-:S04]  /*ae40*/  @P1 IMAD.HI.U32 R4, R36, R3, RZ ;  /* 0x0000000324041227 */ /* 0x001fc800078e00ff */
[----:B------:R-:W-:Y:S01]  /*ae50*/  IMAD.MOV.U32 R3, RZ, RZ, R36 ;  /* 0x000000ffff037224 */ /* 0x000fe200078e0024 */
[----:B-1----:R-:W-:Y:S01]  /*ae60*/  @P1 SHF.R.U32.HI R3, RZ, R5, R4 ;  /* 0x00000005ff031219 */ /* 0x002fe20000011604 */
[----:B--23--:R-:W-:Y:S06]  /*ae70*/  @P0 BRA `(.L_x_9089) ;  /* 0x00000000002c0947 */ /* 0x00cfec0003800000 */
[----:B------:R-:W-:Y:S01]  /*ae80*/  SHF.R.S32.HI R5, RZ, 0x1f, R3 ;  /* 0x0000001fff057819 */ /* 0x000fe20000011403 */
[----:B------:R-:W-:Y:S01]  /*ae90*/  ULDC.64 UR4, c[0x0][0x428] ;  /* 0x00010a0000047ab9 */ /* 0x000fe20000000a00 */
[----:B------:R-:W-:Y:S01]  /*aea0*/  MOV R4, R3 ;  /* 0x0000000300047202 */ /* 0x000fe20000000f00 */
[----:B------:R-:W-:-:S04]  /*aeb0*/  IMAD R9, R25, UR4, RZ ;  /* 0x0000000419097c24 */ /* 0x000fc8000f8e02ff */
[----:B------:R-:W-:-:S04]  /*aec0*/  IMAD.WIDE.U32 R6, R30, UR4, R4 ;  /* 0x000000041e067c25 */ /* 0x000fc8000f8e0004 */
[----:B------:R-:W-:Y:S01]  /*aed0*/  IMAD R5, R30, UR5, R9 ;  /* 0x000000051e057c24 */ /* 0x000fe2000f8e0209 */
[----:B------:R-:W-:Y:S02]  /*aee0*/  ULDC.64 UR4, c[0x0][0x418] ;  /* 0x0001060000047ab9 */ /* 0x000fe40000000a00 */
[----:B------:R-:W-:Y:S01]  /*aef0*/  LEA R4, P0, R6, UR4, 0x2 ;  /* 0x0000000406047c11 */ /* 0x000fe2000f8010ff */
[----:B------:R-:W-:-:S05]  /*af00*/  IMAD.IADD R5, R5, 0x1, R7 ;  /* 0x0000000105057824 */ /* 0x000fca00078e0207 */
[----:B------:R-:W-:-:S05]  /*af10*/  LEA.HI.X R5, R6, UR5, R5, 0x2, P0 ;  /* 0x0000000506057c11 */ /* 0x000fca00080f1405 */
[----:B------:R0:W5:Y:S02]  /*af20*/  LDG.E R33, desc[UR36][R4.64] ;  /* 0x0000002404217981 */ /* 0x000164000c1e1900 */
.L_x_9089:
[----:B------:R-:W-:Y:S05]  /*af30*/  BSYNC B1 ;  /* 0x0000000000017941 */ /* 0x000fea0003800000 */
.L_x_9088:
[----:B------:R-:W-:-:S13]  /*af40*/  ISETP.NE.AND P0, PT, R34, 0x3, PT ;  /* 0x000000032200780c */ /* 0x000fda0003f05270 */
[----:B------:R-:W-:Y:S05]  /*af50*/  @!P0 BRA `(.L_x_9090) ;  /* 0x0000000000048947 */ /* 0x000fea0003800000 */
[----:B------:R-:W-:Y:S01]  /*af60*/  BPT.TRAP 0x1 ;  /* 0x000000040000795c */ /* 0x000fe20000300000 */
.L_x_9090:
[----:B------:R-:W-:Y:S01]  /*af70*/  LEA R32, R21, UR43, 0x3 ;  /* 0x0000002b15207c11 */ /* 0x000fe2000f8e18ff */
[----:B------:R-:W-:Y:S01]  /*af80*/  BSSY B1, `(.L_x_9091) ;  /* 0x0000004000017945 */ /* 0x000fe20003800000 */
[----:B------:R-:W-:-:S04]  /*af90*/  SHF.L.U32 R31, R20, 0x1f, RZ ;  /* 0x0000001f141f7819 */ /* 0x000fc800000006ff */
[----:B------:R-:W1:Y:S02]  /*afa0*/  SYNCS.PHASECHK.TRANS64.TRYWAIT P0, [R32+URZ+0x22840], R31 ;  /* 0x0228401f200075a7 */ /* 0x000e64000800017f */
[----:B-1----:R-:W-:Y:S05]  /*afb0*/  @!P0 BRA `(.L_x_9092) ;  /* 0x0000002c00008947 */ /* 0x002fea0003800000 */
.L_x_9165:
[----:B------:R-:W-:Y:S05]  /*afc0*/  BSYNC B1 ;  /* 0x0000000000017941 */ /* 0x000fea0003800000 */
.L_x_9091:
[----:B------:R-:W-:Y:S01]  /*afd0*/  ULDC UR4, c[0x0][0x430] ;  /* 0x00010c0000047ab9 */ /* 0x000fe20000000800 */
[----:B-----5:R-:W-:Y:S01]  /*afe0*/  SHF.R.S32.HI R22, RZ, 0x1f, R33 ;  /* 0x0000001fff167819 */ /* 0x020fe20000011421 */
[----:B------:R-:W-:Y:S01]  /*aff0*/  UIADD3 UR4, -UR4, URZ, URZ ;  /* 0x0000003f04047290 */ /* 0x000fe2000fffe13f */
[----:B------:R-:W-:Y:S01]  /*b000*/  LOP3.LUT P1, RZ, R23, 0x2, RZ, 0xc0, !PT ;  /* 0x0000000217ff7812 */ /* 0x000fe2000782c0ff */
[----:B------:R-:W-:Y:S01]  /*b010*/  ULDC.64 UR6, c[0x0][0x310] ;  /* 0x0000c40000067ab9 */ /* 0x000fe20000000a00 */
[----:B------:R-:W-:Y:S02]  /*b020*/  IMAD R17, R21, 0x1800, R16 ;  /* 0x0000180015117824 */ /* 0x000fe400078e0210 */
[----:B------:R-:W-:Y:S02]  /*b030*/  IMAD R6, R22, UR6, RZ ;  /* 0x0000000616067c24 */ /* 0x000fe4000f8e02ff */
[----:B------:R-:W-:Y:S01]  /*b040*/  IMAD R28, R3, UR4, R36 ;  /* 0x00000004031c7c24 */ /* 0x000fe2000f8e0224 */
[----:B------:R-:W-:-:S03]  /*b050*/  ULDC.64 UR4, c[0x0][0x300] ;  /* 0x0000c00000047ab9 */ /* 0x000fc60000000a00 */
[----:B0-----:R-:W-:Y:S01]  /*b060*/  IMAD.WIDE.U32 R4, R28, UR4, RZ ;  /* 0x000000041c047c25 */ /* 0x001fe2000f8e00ff */
[----:B------:R-:W-:-:S05]  /*b070*/  SHF.R.S32.HI R27, RZ, 0x1f, R28 ;  /* 0x0000001fff1b7819 */ /* 0x000fca000001141c */
[----:B------:R-:W-:Y:S01]  /*b080*/  IMAD R3, R27, UR4, RZ ;  /* 0x000000041b037c24 */ /* 0x000fe2000f8e02ff */
[----:B------:R-:W-:-:S03]  /*b090*/  R2UR UR4, R19 ;  /* 0x00000000130472ca */ /* 0x000fc600000e0000 */
[----:B------:R-:W-:-:S04]  /*b0a0*/  IMAD R3, R28, UR5, R3 ;  /* 0x000000051c037c24 */ /* 0x000fc8000f8e0203 */
[----:B------:R-:W-:Y:S02]  /*b0b0*/  IMAD.IADD R5, R5, 0x1, R3 ;  /* 0x0000000105057824 */ /* 0x000fe400078e0203 */
[C---:B------:R-:W-:Y:S02]  /*b0c0*/  IMAD R3, R33.reuse, UR7, R6 ;  /* 0x0000000721037c24 */ /* 0x040fe4000f8e0206 */
[----:B------:R-:W-:Y:S01]  /*b0d0*/  IMAD.WIDE.U32 R4, R33, UR6, R4 ;  /* 0x0000000621047c25 */ /* 0x000fe2000f8e0004 */
[----:B------:R-:W-:Y:S02]  /*b0e0*/  ULDC.64 UR6, c[0x0][0x308] ;  /* 0x0000c20000067ab9 */ /* 0x000fe40000000a00 */
[----:B------:R-:W-:Y:S02]  /*b0f0*/  UIMAD UR4, UR4, UR6, URZ ;  /* 0x00000006040472a4 */ /* 0x000fe4000f8e023f */
[----:B------:R-:W-:Y:S01]  /*b100*/  IADD3 R5, R5, R3, RZ ;  /* 0x0000000305057210 */ /* 0x000fe20007ffe0ff */
        /* <DEDUP_REMOVED lines=12> */
[----:B------:R-:W-:Y:S04]  /*b1d0*/  SHFL.IDX PT, R7, R3, 0x1, 0x181f ;  /* 0x00381f0003077f89 */ /* 0x000fe800000e0000 */
[----:B------:R-:W-:Y:S04]  /*b1e0*/  SHFL.IDX PT, R4, R3, 0x2, 0x181f ;  /* 0x00581f0003047f89 */ /* 0x000fe800000e0000 */
[----:B------:R-:W-:Y:S04]  /*b1f0*/  SHFL.IDX PT, R18, R3, 0x4, 0x181f ;  /* 0x00981f0003127f89 */ /* 0x000fe800000e0000 */
[----:B------:R-:W-:Y:S01]  /*b200*/  SHFL.IDX PT, R37, R10, 0x5, 0x181f ;  /* 0x00b81f000a257f89 */ /* 0x000fe200000e0000 */
[----:B0-----:R-:W-:-:S03]  /*b210*/  IADD3 R12, P0, R14, R24, RZ ;  /* 0x000000180e0c7210 */ /* 0x001fc60007f1e0ff */
[----:B------:R-:W0:Y:S01]  /*b220*/  SHFL.IDX PT, R14, R10, 0x1, 0x181f ;  /* 0x00381f000a0e7f89 */ /* 0x000e2200000e0000 */
[----:B--2---:R-:W-:-:S03]  /*b230*/  IADD3.X R13, RZ, R5, RZ, P0, !PT ;  /* 0x00000005ff0d7210 */ /* 0x004fc600007fe4ff */
[----:B------:R-:W-:Y:S04]  /*b240*/  SHFL.IDX PT, R5, R3, 0x3, 0x181f ;  /* 0x00781f0003057f89 */ /* 0x000fe800000e0000 */
[----:B------:R2:W-:Y:S01]  /*b250*/  LDGSTS.E.BYPASS.LTC128B.128 [R17+0x1c400], desc[UR36][R12.64], !P1 ;  /* 0x1c4000000c117fae */ /* 0x0005e2000c901d64 */
[----:B0-----:R-:W-:-:S03]  /*b260*/  IADD3 R8, P0, R14, R24, RZ ;  /* 0x000000180e087210 */ /* 0x001fc60007f1e0ff */
[----:B------:R-:W0:Y:S02]  /*b270*/  SHFL.IDX PT, R14, R10, 0x2, 0x181f ;  /* 0x00581f000a0e7f89 */ /* 0x000e2400000e0000 */
[----:B------:R-:W-:-:S05]  /*b280*/  IMAD.X R9, RZ, RZ, R7, P0 ;  /* 0x000000ffff097224 */ /* 0x000fca00000e0607 */
[----:B------:R2:W-:Y:S01]  /*b290*/  LDGSTS.E.BYPASS.LTC128B.128 [R17+0x1cc00], desc[UR36][R8.64], !P1 ;  /* 0x1cc0000008117fae */ /* 0x0005e2000c901d64 */
[----:B0-----:R-:W-:-:S03]  /*b2a0*/  IADD3 R6, P0, R14, R24, RZ ;  /* 0x000000180e067210 */ /* 0x001fc60007f1e0ff */
[----:B------:R-:W0:Y:S02]  /*b2b0*/  SHFL.IDX PT, R14, R10, 0x3, 0x181f ;  /* 0x00781f000a0e7f89 */ /* 0x000e2400000e0000 */
[----:B------:R-:W-:-:S05]  /*b2c0*/  IMAD.X R7, RZ, RZ, R4, P0 ;  /* 0x000000ffff077224 */ /* 0x000fca00000e0604 */
[----:B------:R2:W-:Y:S01]  /*b2d0*/  LDGSTS.E.BYPASS.LTC128B.128 [R17+0x1d400], desc[UR36][R6.64], !P1 ;  /* 0x1d40000006117fae */ /* 0x0005e2000c901d64 */
[----:B0-----:R-:W-:-:S03]  /*b2e0*/  IADD3 R4, P0, R14, R24, RZ ;  /* 0x000000180e047210 */ /* 0x001fc60007f1e0ff */
[----:B------:R-:W0:Y:S01]  /*b2f0*/  SHFL.IDX PT, R14, R10, 0x4, 0x181f ;  /* 0x00981f000a0e7f89 */ /* 0x000e2200000e0000 */
[----:B------:R-:W-:-:S05]  /*b300*/  IADD3.X R5, RZ, R5, RZ, P0, !PT ;  /* 0x00000005ff057210 */ /* 0x000fca00007fe4ff */
[----:B------:R2:W-:Y:S01]  /*b310*/  LDGSTS.E.BYPASS.LTC128B.128 [R17+0x1dc00], desc[UR36][R4.64], !P1 ;  /* 0x1dc0000004117fae */ /* 0x0005e2000c901d64 */
[----:B0-----:R-:W-:-:S05]  /*b320*/  IADD3 R14, P0, R14, R24, RZ ;  /* 0x000000180e0e7210 */ /* 0x001fca0007f1e0ff */
[----:B------:R-:W-:Y:S02]  /*b330*/  IMAD.X R15, RZ, RZ, R18, P0 ;  /* 0x000000ffff0f7224 */ /* 0x000fe400000e0612 */
[----:B------:R2:W0:Y:S04]  /*b340*/  SHFL.IDX PT, R18, R3, 0x5, 0x181f ;  /* 0x00b81f0003127f89 */ /* 0x00042800000e0000 */
[----:B------:R2:W-:Y:S02]  /*b350*/  LDGSTS.E.BYPASS.LTC128B.128 [R17+0x1e400], desc[UR36][R14.64], !P1 ;  /* 0x1e4000000e117fae */ /* 0x0005e4000c901d64 */
.L_x_9179:
[----:B--2---:R-:W-:-:S05]  /*b360*/  IADD3 R4, P0, R37, R24, RZ ;  /* 0x0000001825047210 */ /* 0x004fca0007f1e0ff */
[----:B0-----:R-:W-:Y:S01]  /*b370*/  IMAD.X R5, RZ, RZ, R18, P0 ;  /* 0x000000ffff057224 */ /* 0x001fe200000e0612 */
[----:B------:R-:W-:-:S04]  /*b380*/  PLOP3.LUT P0, PT, PT, PT, PT, 0x80, 0x0 ;  /* 0x000000000000781c */ /* 0x000fc80003f0f070 */
[----:B------:R-:W-:Y:S01]  /*b390*/  @!PT LDS RZ, [RZ] ;  /* 0x00000000fffff984 */ /* 0x000fe20000000800 */
[----:B------:R-:W-:Y:S01]  /*b3a0*/  @!PT LDS RZ, [RZ] ;  /* 0x00000000fffff984 */ /* 0x000fe20000000800 */
[----:B------:R-:W-:Y:S01]  /*b3b0*/  @!PT LDS RZ, [RZ] ;  /* 0x00000000fffff984 */ /* 0x000fe20000000800 */
[----:B------:R0:W-:Y:S01]  /*b3c0*/  LDGSTS.E.BYPASS.LTC128B.128 [R17+0x1ec00], desc[UR36][R4.64], !P1 ;  /* 0x1ec0000004117fae */ /* 0x0001e2000c901d64 */
[----:B------:R-:W-:-:S08]  /*b3d0*/  NOP ;  /* 0x0000000000007918 */ /* 0x000fd00000000000 */
.L_x_9094:
        /* <DEDUP_REMOVED lines=10> */
.L_x_9095:
[----:B------:R2:W-:Y:S01]  /*b480*/  SYNCS.ARRIVE.TRANS64.A1T0 RZ, [R32+URZ+0x22830], RZ ;  /* 0x022830ff20ff79a7 */ /* 0x0005e2000810003f */
[----:B------:R-:W-:Y:S05]  /*b490*/  @!P2 BRA `(.L_x_9096) ;  /* 0x000000000004a947 */ /* 0x000fea0003800000 */
[----:B------:R-:W-:Y:S01]  /*b4a0*/  BPT.TRAP 0x1 ;  /* 0x000000040000795c */ /* 0x000fe20000300000 */
.L_x_9096:
[----:B------:R-:W3:Y:S01]  /*b4b0*/  SYNCS.PHASECHK.TRANS64.TRYWAIT P0, [R32+URZ+0x22860], R31 ;  /* 0x0228601f200075a7 */ /* 0x000ee2000800017f */
[----:B------:R-:W-:Y:S04]  /*b4c0*/  BSSY B1, `(.L_x_9097) ;  /* 0x0000002000017945 */ /* 0x000fe80003800000 */
[----:B---3--:R-:W-:Y:S05]  /*b4d0*/  @!P0 BRA `(.L_x_9098) ;  /* 0x0000002c005c8947 */ /* 0x008fea0003800000 */
.L_x_9180:
[----:B------:R-:W-:Y:S05]  /*b4e0*/  BSYNC B1 ;  /* 0x0000000000017941 */ /* 0x000fea0003800000 */
.L_x_9097:
[----:B------:R-:W-:Y:S01]  /*b4f0*/  ULDC.64 UR4, c[0x0][0x328] ;  /* 0x0000ca0000047ab9 */ /* 0x000fe20000000a00 */
[----:B------:R-:W-:Y:S01]  /*b500*/  ULDC.64 UR6, c[0x0][0x338] ;  /* 0x0000ce0000067ab9 */ /* 0x000fe20000000a00 */
[----:B------:R-:W-:Y:S01]  /*b510*/  IMAD R27, R27, UR4, RZ ;  /* 0x000000041b1b7c24 */ /* 0x000fe2000f8e02ff */
[----:B------:R-:W-:Y:S01]  /*b520*/  LOP3.LUT P4, RZ, R23, 0x1, RZ, 0xc0, !PT ;  /* 0x0000000117ff7812 */ /* 0x000fe2000788c0ff */
[C---:B0-----:R-:W-:Y:S01]  /*b530*/  IMAD.WIDE.U32 R4, R28.reuse, UR4, RZ ;  /* 0x000000041c047c25 */ /* 0x041fe2000f8e00ff */
[----:B------:R-:W-:Y:S02]  /*b540*/  R2UR UR4, R19 ;  /* 0x00000000130472ca */ /* 0x000fe400000e0000 */
[C---:B------:R-:W-:Y:S01]  /*b550*/  LOP3.LUT P3, RZ, R23.reuse, 0x10, RZ, 0xc0, !PT ;  /* 0x0000001017ff7812 */ /* 0x040fe2000786c0ff */
[----:B------:R-:W-:Y:S01]  /*b560*/  IMAD R27, R28, UR5, R27 ;  /* 0x000000051c1b7c24 */ /* 0x000fe2000f8e021b */
[C---:B------:R-:W-:Y:S01]  /*b570*/  LOP3.LUT P2, RZ, R23.reuse, 0x8, RZ, 0xc0, !PT ;  /* 0x0000000817ff7812 */ /* 0x040fe2000784c0ff */
[----:B------:R-:W-:Y:S01]  /*b580*/  IMAD R22, R22, UR6, RZ ;  /* 0x0000000616167c24 */ /* 0x000fe2000f8e02ff */
[----:B------:R-:W-:-:S02]  /*b590*/  LOP3.LUT P1, RZ, R23, 0x4, RZ, 0xc0, !PT ;  /* 0x0000000417ff7812 */ /* 0x000fc4000782c0ff */
        /* <DEDUP_REMOVED lines=16> */
[----:B------:R-:W-:-:S03]  /*b6a0*/  IMAD R17, R21, 0xc000, R0 ;  /* 0x0000c00015117824 */ /* 0x000fc600078e0200 */
[----:B------:R-:W4:Y:S04]  /*b6b0*/  SHFL.IDX PT, R5, R18, RZ, 0x181f ;  /* 0x00181fff12057589 */ /* 0x000f2800000e0000 */
[----:B------:R-:W-:Y:S04]  /*b6c0*/  SHFL.IDX PT, R6, R18, 0x1, 0x181f ;  /* 0x00381f0012067f89 */ /* 0x000fe800000e0000 */
[----:B------:R-:W-:Y:S04]  /*b6d0*/  SHFL.IDX PT, R7, R18, 0x3, 0x181f ;  /* 0x00781f0012077f89 */ /* 0x000fe800000e0000 */
[----:B------:R-:W-:Y:S01]  /*b6e0*/  SHFL.IDX PT, R22, R18, 0x4, 0x181f ;  /* 0x00981f0012167f89 */ /* 0x000fe200000e0000 */
[----:B0-----:R-:W-:-:S05]  /*b6f0*/  IADD3 R14, P0, R14, R24, RZ ;  /* 0x000000180e0e7210 */ /* 0x001fca0007f1e0ff */
[----:B----4-:R-:W-:Y:S02]  /*b700*/  IMAD.X R15, RZ, RZ, R5, P0 ;  /* 0x000000ffff0f7224 */ /* 0x010fe400000e0605 */
[----:B------:R-:W0:Y:S04]  /*b710*/  SHFL.IDX PT, R5, R3, 0x1, 0x181f ;  /* 0x00381f0003057f89 */ /* 0x000e2800000e0000 */
[----:B------:R-:W-:Y:S04]  /*b720*/  LDGSTS.E.BYPASS.LTC128B.128 [R17], desc[UR36][R14.64], !P4 ;  /* 0x000000000e117fae */ /* 0x000fe8000e101d64 */
[----:B------:R-:W-:Y:S04]  /*b730*/  LDGSTS.E.BYPASS.LTC128B.128 [R17+0x3000], desc[UR36][R14.64+0x80], !P3 ;  /* 0x030000800e117fae */ /* 0x000fe8000d901d64 */
[----:B------:R-:W-:Y:S04]  /*b740*/  LDGSTS.E.BYPASS.LTC128B.128 [R17+0x6000], desc[UR36][R14.64+0x100], !P2 ;  /* 0x060001000e117fae */ /* 0x000fe8000d101d64 */
[----:B------:R-:W-:Y:S01]  /*b750*/  LDGSTS.E.BYPASS.LTC128B.128 [R17+0x9000], desc[UR36][R14.64+0x180], !P1 ;  /* 0x090001800e117fae */ /* 0x000fe2000c901d64 */
[----:B0-----:R-:W-:-:S03]  /*b760*/  IADD3 R10, P0, R5, R24, RZ ;  /* 0x00000018050a7210 */ /* 0x001fc60007f1e0ff */
[----:B------:R-:W0:Y:S02]  /*b770*/  SHFL.IDX PT, R5, R3, 0x2, 0x181f ;  /* 0x00581f0003057f89 */ /* 0x000e2400000e0000 */
[----:B------:R-:W-:Y:S02]  /*b780*/  IMAD.X R11, RZ, RZ, R6, P0 ;  /* 0x000000ffff0b7224 */ /* 0x000fe400000e0606 */
[----:B------:R-:W4:Y:S04]  /*b790*/  SHFL.IDX PT, R6, R18, 0x2, 0x181f ;  /* 0x00581f0012067f89 */ /* 0x000f2800000e0000 */
[----:B------:R-:W-:Y:S04]  /*b7a0*/  LDGSTS.E.BYPASS.LTC128B.128 [R17+0x800], desc[UR36][R10.64], !P4 ;  /* 0x008000000a117fae */ /* 0x000fe8000e101d64 */
[----:B------:R-:W-:Y:S04]  /*b7b0*/  LDGSTS.E.BYPASS.LTC128B.128 [R17+0x3800], desc[UR36][R10.64+0x80], !P3 ;  /* 0x038000800a117fae */ /* 0x000fe8000d901d64 */
[----:B------:R-:W-:Y:S04]  /*b7c0*/  LDGSTS.E.BYPASS.LTC128B.128 [R17+0x6800], desc[UR36][R10.64+0x100], !P2 ;  /* 0x068001000a117fae */ /* 0x000fe8000d101d64 */
[----:B------:R-:W-:Y:S01]  /*b7d0*/  LDGSTS.E.BYPASS.LTC128B.128 [R17+0x9800], desc[UR36][R10.64+0x180], !P1 ;  /* 0x098001800a117fae */ /* 0x000fe2000c901d64 */
[----:B0-----:R-:W-:-:S03]  /*b7e0*/  IADD3 R8, P0, R5, R24, RZ ;  /* 0x0000001805087210 */ /* 0x001fc60007f1e0ff */
[----:B------:R-:W-:Y:S04]  /*b7f0*/  SHFL.IDX PT, R18, R18, 0x5, 0x181f ;  /* 0x00b81f0012127f89 */ /* 0x000fe800000e0000 */
[----:B------:R-:W0:Y:S01]  /*b800*/  SHFL.IDX PT, R5, R3, 0x3, 0x181f ;  /* 0x00781f0003057f89 */ /* 0x000e2200000e0000 */
[----:B----4-:R-:W-:-:S05]  /*b810*/  IADD3.X R9, RZ, R6, RZ, P0, !PT ;  /* 0x00000006ff097210 */ /* 0x010fca00007fe4ff */
[----:B------:R-:W-:Y:S04]  /*b820*/  LDGSTS.E.BYPASS.LTC128B.128 [R17+0x1000], desc[UR36][R8.64], !P4 ;  /* 0x0100000008117fae */ /* 0x000fe8000e101d64 */
[----:B------:R-:W-:Y:S04]  /*b830*/  LDGSTS.E.BYPASS.LTC128B.128 [R17+0x4000], desc[UR36][R8.64+0x80], !P3 ;  /* 0x0400008008117fae */ /* 0x000fe8000d901d64 */
[----:B------:R-:W-:Y:S04]  /*b840*/  LDGSTS.E.BYPASS.LTC128B.128 [R17+0x7000], desc[UR36][R8.64+0x100], !P2 ;  /* 0x0700010008117fae */ /* 0x000fe8000d101d64 */
[----:B------:R4:W-:Y:S01]  /*b850*/  LDGSTS.E.BYPASS.LTC128B.128 [R17+0xa000], desc[UR36][R8.64+0x180], !P1 ;  /* 0x0a00018008117fae */ /* 0x0009e2000c901d64 */
[----:B0-----:R-:W-:-:S03]  /*b860*/  IADD3 R6, P0, R5, R24, RZ ;  /* 0x0000001805067210 */ /* 0x001fc60007f1e0ff */
[----:B------:R-:W0:Y:S02]  /*b870*/  SHFL.IDX PT, R5, R3, 0x4, 0x181f ;  /* 0x00981f0003057f89 */ /* 0x000e2400000e0000 */
[----:B------:R-:W-:Y:S02]  /*b880*/  IMAD.X R7, RZ, RZ, R7, P0 ;  /* 0x000000ffff077224 */ /* 0x000fe400000e0607 */
[----:B------:R-:W1:Y:S01]  /*b890*/  SHFL.IDX PT, R3, R3, 0x5, 0x181f ;  /* 0x00b81f0003037f89 */ /* 0x000e6200000e0000 */
[----:B----4-:R-:W-:-:S03]  /*b8a0*/  MOV R8, RZ ;  /* 0x000000ff00087202 */ /* 0x010fc60000000f00 */
[----:B------:R4:W-:Y:S04]  /*b8b0*/  LDGSTS.E.BYPASS.LTC128B.128 [R17+0x1800], desc[UR36][R6.64], !P4 ;  /* 0x0180000006117fae */ /* 0x0009e8000e101d64 */
[----:B------:R4:W-:Y:S04]  /*b8c0*/  LDGSTS.E.BYPASS.LTC128B.128 [R17+0x4800], desc[UR36][R6.64+0x80], !P3 ;  /* 0x0480008006117fae */ /* 0x0009e8000d901d64 */
[----:B------:R4:W-:Y:S04]  /*b8d0*/  LDGSTS.E.BYPASS.LTC128B.128 [R17+0x7800], desc[UR36][R6.64+0x100], !P2 ;  /* 0x0780010006117fae */ /* 0x0009e8000d101d64 */
[----:B------:R4:W-:Y:S01]  /*b8e0*/  LDGSTS.E.BYPASS.LTC128B.128 [R17+0xa800], desc[UR36][R6.64+0x180], !P1 ;  /* 0x0a80018006117fae */ /* 0x0009e2000c901d64 */
[----:B0-----:R-:W-:-:S05]  /*b8f0*/  IADD3 R4, P0, R5, R24, RZ ;  /* 0x0000001805047210 */ /* 0x001fca0007f1e0ff */
[----:B------:R-:W-:-:S05]  /*b900*/  IMAD.X R5, RZ, RZ, R22, P0 ;  /* 0x000000ffff057224 */ /* 0x000fca00000e0616 */
[----:B------:R4:W-:Y:S04]  /*b910*/  LDGSTS.E.BYPASS.LTC128B.128 [R17+0x2000], desc[UR36][R4.64], !P4 ;  /* 0x0200000004117fae */ /* 0x0009e8000e101d64 */
[----:B------:R4:W-:Y:S04]  /*b920*/  LDGSTS.E.BYPASS.LTC128B.128 [R17+0x5000], desc[UR36][R4.64+0x80], !P3 ;  /* 0x0500008004117fae */ /* 0x0009e8000d901d64 */
[----:B------:R4:W-:Y:S04]  /*b930*/  LDGSTS.E.BYPASS.LTC128B.128 [R17+0x8000], desc[UR36][R4.64+0x100], !P2 ;  /* 0x0800010004117fae */ /* 0x0009e8000d101d64 */
[----:B-1----:R4:W-:Y:S02]  /*b940*/  LDGSTS.E.BYPASS.LTC128B.128 [R17+0xb000], desc[UR36][R4.64+0x180], !P1 ;  /* 0x0b00018004117fae */ /* 0x0029e4000c901d64 */
.L_x_9194:
[----:B----4-:R-:W-:-:S05]  /*b950*/  IADD3 R4, P0, R3, R24, RZ ;  /* 0x0000001803047210 */ /* 0x010fca0007f1e0ff */
[----:B------:R-:W-:Y:S01]  /*b960*/  IMAD.X R5, RZ, RZ, R18, P0 ;  /* 0x000000ffff057224 */ /* 0x000fe200000e0612 */
[----:B------:R-:W-:-:S04]  /*b970*/  PLOP3.LUT P0, PT, PT, PT, PT, 0x80, 0x0 ;  /* 0x000000000000781c */ /* 0x000fc80003f0f070 */
        /* <DEDUP_REMOVED lines=8> */
.L_x_9100:
        /* <DEDUP_REMOVED lines=10> */
.L_x_9101:
[----:B------:R-:W-:Y:S01]  /*baa0*/  VIADD R21, R21, 0x1 ;  /* 0x0000000115157836 */ /* 0x000fe20000000000 */
[----:B------:R-:W-:Y:S01]  /*bab0*/  IADD3 R35, R35, -0x1, RZ ;  /* 0xffffffff23237810 */ /* 0x000fe20007ffe0ff */
[----:B------:R1:W-:Y:S01]  /*bac0*/  SYNCS.ARRIVE.TRANS64.A1T0 RZ, [R32+URZ+0x22850], RZ ;  /* 0x022850ff20ff79a7 */ /* 0x0003e2000810003f */
[----:B------:R-:W-:Y:S02]  /*bad0*/  VIADD R36, R36, 0xffffffa0 ;  /* 0xffffffa024247836 */ /* 0x000fe40000000000 */
[----:B------:R-:W-:-:S04]  /*bae0*/  ISETP.NE.AND P0, PT, R21, 0x2, PT ;  /* 0x000000021500780c */ /* 0x000fc80003f05270 */
[----:B------:R-:W-:Y:S02]  /*baf0*/  SEL R21, R21, RZ, P0 ;  /* 0x000000ff15157207 */ /* 0x000fe40000000000 */
[----:B------:R-:W-:Y:S02]  /*bb00*/  SEL R3, RZ, 0x1, P0 ;  /* 0x00000001ff037807 */ /* 0x000fe40000000000 */
[----:B------:R-:W-:Y:S02]  /*bb10*/  ISETP.GT.AND P0, PT, R35, UR45, PT ;  /* 0x0000002d23007c0c */ /* 0x000fe4000bf04270 */
[----:B------:R-:W-:-:S11]  /*bb20*/  LOP3.LUT R20, R20, R3, RZ, 0x3c, !PT ;  /* 0x0000000314147212 */ /* 0x000fd600078e3cff */
[----:B-1----:R-:W-:Y:S05]  /*bb30*/  @P0 BRA `(.L_x_9102) ;  /* 0xfffffff000a80947 */ /* 0x002fea000383ffff */
.L_x_9087:
[----:B------:R-:W-:Y:S05]  /*bb40*/  BSYNC B0 ;  /* 0x0000000000007941 */ /* 0x000fea0003800000 */
.L_x_9070:
[----:B------:R-:W0:Y:S01]  /*bb50*/  S2R R3, SR_CgaCtaId ;  /* 0x0000000000037919 */ /* 0x000e220000008800 */
[----:B------:R-:W-:Y:S01]  /*bb60*/  MOV R0, 0x400 ;  /* 0x0000040000007802 */ /* 0x000fe20000000f00 */
[----:B------:R-:W-:Y:S01]  /*bb70*/  BSSY B0, `(.L_x_9103) ;  /* 0x0000005000007945 */ /* 0x000fe20003800000 */
[----:B------:R-:W-:Y:S02]  /*bb80*/  SHF.L.U32 R8, R8, 0x1f, RZ ;  /* 0x0000001f08087819 */ /* 0x000fe400000006ff */
[----:B0-----:R-:W-:-:S04]  /*bb90*/  LEA R4, R3, R0, 0x18 ;  /* 0x0000000003047211 */ /* 0x001fc800078ec0ff */
[----:B------:R-:W0:Y:S02]  /*bba0*/  SYNCS.PHASECHK.TRANS64.TRYWAIT P0, [R4+URZ+0x22820], R8 ;  /* 0x02282008040075a7 */ /* 0x000e24000800017f */
[----:B0-----:R-:W-:Y:S05]  /*bbb0*/  @!P0 BRA `(.L_x_9104) ;  /* 0x0000002c00988947 */ /* 0x001fea0003800000 */
.L_x_9195:
[----:B------:R-:W-:Y:S05]  /*bbc0*/  BSYNC B0 ;  /* 0x0000000000007941 */ /* 0x000fea0003800000 */
.L_x_9103:
[----:B------:R-:W-:-:S03]  /*bbd0*/  UMOV UR4, 0xffffffff ;  /* 0xffffffff00047882 */ /* 0x000fc60000000000 */
[----:B------:R-:W-:Y:S05]  /*bbe0*/  BRA.DIV UR4, `(.L_x_9105) ;  /* 0x0000002e04a07947 */ /* 0x000fea000b800000 */
[----:B------:R1:W4:Y:S02]  /*bbf0*/  SHFL.IDX PT, R14, R2, RZ, 0x1f ;  /* 0x00001fff020e7589 */ /* 0x00032400000e0000 */
.L_x_9198:
[----:B----4-:R-:W-:-:S13]  /*bc00*/  ISETP.NE.AND P0, PT, R14, RZ, PT ;  /* 0x000000ff0e00720c */ /* 0x010fda0003f05270 */
[----:B------:R-:W-:Y:S05]  /*bc10*/  @P0 BRA `(.L_x_9038) ;  /* 0x0000000000880947 */ /* 0x000fea0003800000 */
[----:B------:R-:W-:-:S03]  /*bc20*/  UMOV UR4, 0xffffffff ;  /* 0xffffffff00047882 */ /* 0x000fc60000000000 */
[----:B------:R-:W-:Y:S05]  /*bc30*/  BRA.DIV UR4, `(.L_x_9106) ;  /* 0x0000002e04b47947 */ /* 0x000fea000b800000 */
[----:B------:R-:W-:-:S13]  /*bc40*/  ELECT P6, URZ, PT ;  /* 0x00000000003f782f */ /* 0x000fda00038c0000 */
.L_x_9201:
[----:B------:R-:W-:Y:S05]  /*bc50*/  @!P6 BRA `(.L_x_9038) ;  /* 0x000000000078e947 */ /* 0x000fea0003800000 */
[----:B------:R-:W-:-:S06]  /*bc60*/  ULOP3.LUT UR4, UR39, 0x2, URZ, 0xfc, !UPT ;  /* 0x0000000227047892 */ /* 0x000fcc000f8efc3f */
[----:B------:R-:W-:-:S05]  /*bc70*/  IMAD.U32 R0, RZ, RZ, UR4 ;  /* 0x00000004ff007e24 */ /* 0x000fca000f8e00ff */
[----:B------:R-:W-:-:S13]  /*bc80*/  ISETP.NE.AND P0, PT, R0, 0x3, PT ;  /* 0x000000030000780c */ /* 0x000fda0003f05270 */
[----:B------:R-:W-:Y:S05]  /*bc90*/  @!P0 BRA `(.L_x_9107) ;  /* 0x0000000000048947 */ /* 0x000fea0003800000 */
[----:B------:R-:W-:Y:S01]  /*bca0*/  BPT.TRAP 0x1 ;  /* 0x000000040000795c */ /* 0x000fe20000300000 */
.L_x_9107:
[C---:B------:R-:W-:Y:S01]  /*bcb0*/  LEA R5, R21.reuse, R4, 0x3 ;  /* 0x0000000415057211 */ /* 0x040fe200078e18ff */
[----:B------:R-:W-:Y:S01]  /*bcc0*/  VIADD R21, R21, 0x1 ;  /* 0x0000000115157836 */ /* 0x000fe20000000000 */
[----:B------:R-:W-:-:S04]  /*bcd0*/  SHF.L.U32 R0, R20, 0x1f, RZ ;  /* 0x0000001f14007819 */ /* 0x000fc800000006ff */
[----:B------:R-:W4:Y:S01]  /*bce0*/  SYNCS.PHASECHK.TRANS64.TRYWAIT P1, [R5+URZ+0x22840], R0 ;  /* 0x02284000050075a7 */ /* 0x000f22000802017f */
[----:B------:R-:W-:-:S04]  /*bcf0*/  ISETP.NE.AND P2, PT, R21, 0x2, PT ;  /* 0x000000021500780c */ /* 0x000fc80003f45270 */
[----:B------:R-:W-:Y:S01]  /*bd00*/  SEL R3, RZ, 0x1, P2 ;  /* 0x00000001ff037807 */ /* 0x000fe20001000000 */
[----:B----4-:R-:W-:Y:S08]  /*bd10*/  @!P1 BRA `(.L_x_9108) ;  /* 0x0000002c009c9947 */ /* 0x010ff00003800000 */
.L_x_9202:
[----:B------:R-:W-:Y:S02]  /*bd20*/  SEL R21, R21, RZ, P2 ;  /* 0x000000ff15157207 */ /* 0x000fe40001000000 */
[----:B-1----:R-:W-:Y:S01]  /*bd30*/  LOP3.LUT R2, R20, R3, RZ, 0x3c, !PT ;  /* 0x0000000314027212 */ /* 0x002fe200078e3cff */
[----:B------:R-:W-:Y:S06]  /*bd40*/  @!P0 BRA `(.L_x_9109) ;  /* 0x0000000000048947 */ /* 0x000fec0003800000 */
[----:B------:R-:W-:Y:S01]  /*bd50*/  BPT.TRAP 0x1 ;  /* 0x000000040000795c */ /* 0x000fe20000300000 */
.L_x_9109:
[----:B------:R-:W-:Y:S01]  /*bd60*/  IMAD R21, R21, 0x8, R4 ;  /* 0x0000000815157824 */ /* 0x000fe200078e0204 */
[----:B------:R-:W-:-:S04]  /*bd70*/  SHF.L.U32 R2, R2, 0x1f, RZ ;  /* 0x0000001f02027819 */ /* 0x000fc800000006ff */
[----:B------:R-:W1:Y:S02]  /*bd80*/  SYNCS.PHASECHK.TRANS64.TRYWAIT P1, [R21+URZ+0x22840], R2 ;  /* 0x02284002150075a7 */ /* 0x000e64000802017f */
[----:B-1----:R-:W-:Y:S05]  /*bd90*/  @!P1 BRA `(.L_x_9110) ;  /* 0x0000002c00909947 */ /* 0x002fea0003800000 */
.L_x_9203:
[----:B------:R-:W-:Y:S05]  /*bda0*/  @!P0 BRA `(.L_x_9111) ;  /* 0x0000000000048947 */ /* 0x000fea0003800000 */
[----:B------:R-:W-:Y:S01]  /*bdb0*/  BPT.TRAP 0x1 ;  /* 0x000000040000795c */ /* 0x000fe20000300000 */
.L_x_9111:
[----:B------:R-:W0:Y:S02]  /*bdc0*/  SYNCS.PHASECHK.TRANS64.TRYWAIT P1, [R5+URZ+0x22860], R0 ;  /* 0x02286000050075a7 */ /* 0x000e24000802017f */
[----:B0-----:R-:W-:Y:S05]  /*bdd0*/  @!P1 BRA `(.L_x_9112) ;  /* 0x0000002c00949947 */ /* 0x001fea0003800000 */
.L_x_9204:
[----:B------:R-:W-:Y:S05]  /*bde0*/  @!P0 BRA `(.L_x_9113) ;  /* 0x0000000000048947 */ /* 0x000fea0003800000 */
[----:B------:R-:W-:Y:S01]  /*bdf0*/  BPT.TRAP 0x1 ;  /* 0x000000040000795c */ /* 0x000fe20000300000 */
.L_x_9113:
[----:B------:R0:W0:Y:S02]  /*be00*/  SYNCS.PHASECHK.TRANS64.TRYWAIT P0, [R21+URZ+0x22860], R2 ;  /* 0x02286002150075a7 */ /* 0x000024000800017f */
[----:B0-----:R-:W-:Y:S05]  /*be10*/  @!P0 NANOSLEEP.SYNCS 0x989680 ;  /* 0x009896800000895d */ /* 0x001fea0003900000 */
[----:B------:R-:W0:Y:S02]  /*be20*/  @!P0 SYNCS.PHASECHK.TRANS64 P0, [R21+URZ+0x22860], R2 ;  /* 0x02286002150085a7 */ /* 0x000e24000800007f */
[----:B0-----:R-:W-:Y:S05]  /*be30*/  @!P0 BRA `(.L_x_9113) ;  /* 0xfffffffc00f08947 */ /* 0x001fea000383ffff */
.L_x_9038:
[----:B------:R-:W-:Y:S05]  /*be40*/  BSYNC B6 ;  /* 0x0000000000067941 */ /* 0x000fea0003800000 */
.L_x_9035:
[----:B------:R-:W-:Y:S05]  /*be50*/  EXIT ;  /* 0x000000000000794d */ /* 0x000fea0003800000 */
.L_x_9042:
[----:B0-----:R-:W-:-:S04]  /*be60*/  MOV R5, UR41 ;  /* 0x0000002900057c02 */ /* 0x001fc80008000f00 */
[----:B------:R0:W1:Y:S03]  /*be70*/  SYNCS.PHASECHK.TRANS64.TRYWAIT P0, [R5+URZ+0x22800], R8 ;  /* 0x02280008050075a7 */ /* 0x000066000800017f */
[----:B-1----:R-:W-:Y:S05]  /*be80*/  @!P0 NANOSLEEP.SYNCS 0x989680 ;  /* 0x009896800000895d */ /* 0x002fea0003900000 */
[----:B------:R-:W1:Y:S02]  /*be90*/  @!P0 SYNCS.PHASECHK.TRANS64 P0, [R5+URZ+0x22800], R8 ;  /* 0x02280008050085a7 */ /* 0x000e64000800007f */
[----:B-1----:R-:W-:Y:S05]  /*bea0*/  @!P0 BRA `(.L_x_9042) ;  /* 0xfffffffc00ec8947 */ /* 0x002fea000383ffff */
[----:B------:R-:W-:Y:S05]  /*beb0*/  BRA `(.L_x_9114) ;  /* 0xffffff5400607947 */ /* 0x000fea000383ffff */
.L_x_9046:
[----:B0-----:R-:W-:-:S04]  /*bec0*/  IMAD.U32 R5, RZ, RZ, UR41 ;  /* 0x00000029ff057e24 */ /* 0x001fc8000f8e00ff */
[----:B------:R0:W2:Y:S03]  /*bed0*/  SYNCS.PHASECHK.TRANS64.TRYWAIT P1, [R5+URZ+0x22830], R8 ;  /* 0x02283008050075a7 */ /* 0x0000a6000802017f */
[----:B--2---:R-:W-:Y:S05]  /*bee0*/  @!P1 NANOSLEEP.SYNCS 0x989680 ;  /* 0x009896800000995d */ /* 0x004fea0003900000 */
[----:B------:R-:W2:Y:S02]  /*bef0*/  @!P1 SYNCS.PHASECHK.TRANS64 P1, [R5+URZ+0x22830], R8 ;  /* 0x02283008050095a7 */ /* 0x000ea4000802007f */
[----:B--2---:R-:W-:Y:S05]  /*bf00*/  @!P1 BRA `(.L_x_9046) ;  /* 0xfffffffc00ec9947 */ /* 0x004fea000383ffff */
[----:B------:R-:W-:Y:S05]  /*bf10*/  BRA `(.L_x_9045) ;  /* 0xffffff54007c7947 */ /* 0x000fea000383ffff */
.L_x_9051:
[----:B--2---:R-:W-:-:S04]  /*bf20*/  IMAD.U32 R9, RZ, RZ, UR41 ;  /* 0x00000029ff097e24 */ /* 0x004fc8000f8e00ff */
[----:B------:R2:W4:Y:S03]  /*bf30*/  SYNCS.PHASECHK.TRANS64.TRYWAIT P1, [R9+URZ+0x22850], R8 ;  /* 0x02285008090075a7 */ /* 0x000526000802017f */
[----:B----4-:R-:W-:Y:S05]  /*bf40*/  @!P1 NANOSLEEP.SYNCS 0x989680 ;  /* 0x009896800000995d */ /* 0x010fea0003900000 */
[----:B------:R-:W4:Y:S02]  /*bf50*/  @!P1 SYNCS.PHASECHK.TRANS64 P1, [R9+URZ+0x22850], R8 ;  /* 0x02285008090095a7 */ /* 0x000f24000802007f */
[----:B----4-:R-:W-:Y:S05]  /*bf60*/  @!P1 BRA `(.L_x_9051) ;  /* 0xfffffffc00ec9947 */ /* 0x010fea000383ffff */
[----:B------:R-:W-:Y:S05]  /*bf70*/  BRA `(.L_x_9050) ;  /* 0xffffff7000887947 */ /* 0x000fea000383ffff */
.L_x_9057:
[----:B0-----:R-:W-:Y:S01]  /*bf80*/  MOV R0, UR28 ;  /* 0x0000001c00007c02 */ /* 0x001fe20008000f00 */
[----:B------:R-:W-:-:S04]  /*bf90*/  IMAD.U32 R7, RZ, RZ, UR29 ;  /* 0x0000001dff077e24 */ /* 0x000fc8000f8e00ff */
[----:B------:R0:W1:Y:S03]  /*bfa0*/  SYNCS.PHASECHK.TRANS64.TRYWAIT P2, [R0+URZ+0x22830], R7 ;  /* 0x02283007000075a7 */ /* 0x000066000804017f */
[----:B-1----:R-:W-:Y:S05]  /*bfb0*/  @!P2 NANOSLEEP.SYNCS 0x989680 ;  /* 0x009896800000a95d */ /* 0x002fea0003900000 */
[----:B------:R-:W1:Y:S02]  /*bfc0*/  @!P2 SYNCS.PHASECHK.TRANS64 P2, [R0+URZ+0x22830], R7 ;  /* 0x022830070000a5a7 */ /* 0x000e64000804007f */
[----:B-1----:R-:W-:Y:S05]  /*bfd0*/  @!P2 BRA `(.L_x_9057) ;  /* 0xfffffffc00e8a947 */ /* 0x002fea000383ffff */
[----:B------:R-:W-:Y:S05]  /*bfe0*/  BRA `(.L_x_9056) ;  /* 0xffffff7400b47947 */ /* 0x000fea000383ffff */
.L_x_9062:
[----:B0-----:R-:W-:Y:S01]  /*bff0*/  IMAD.U32 R8, RZ, RZ, UR28 ;  /* 0x0000001cff087e24 */ /* 0x001fe2000f8e00ff */
[----:B------:R-:W-:-:S04]  /*c000*/  MOV R9, UR29 ;  /* 0x0000001d00097c02 */ /* 0x000fc80008000f00 */
[----:B------:R0:W1:Y:S03]  /*c010*/  SYNCS.PHASECHK.TRANS64.TRYWAIT P2, [R8+URZ+0x22850], R9 ;  /* 0x02285009080075a7 */ /* 0x000066000804017f */
[----:B-1----:R-:W-:Y:S05]  /*c020*/  @!P2 NANOSLEEP.SYNCS 0x989680 ;  /* 0x009896800000a95d */ /* 0x002fea0003900000 */
[----:B------:R-:W1:Y:S02]  /*c030*/  @!P2 SYNCS.PHASECHK.TRANS64 P2, [R8+URZ+0x22850], R9 ;  /* 0x022850090800a5a7 */ /* 0x000e64000804007f */
[----:B-1----:R-:W-:Y:S05]  /*c040*/  @!P2 BRA `(.L_x_9062) ;  /* 0xfffffffc00e8a947 */ /* 0x002fea000383ffff */
[----:B------:R-:W-:Y:S05]  /*c050*/  BRA `(.L_x_9061) ;  /* 0xffffff9400507947 */ /* 0x000fea000383ffff */
.L_x_9075:
[----:B------:R-:W-:Y:S01]  /*c060*/  IMAD.MOV.U32 R13, RZ, RZ, R2 ;  /* 0x000000ffff0d7224 */ /* 0x000fe200078e0002 */
[----:B------:R-:W-:Y:S01]  /*c070*/  MOV R11, 0x1f ;  /* 0x0000001f000b7802 */ /* 0x000fe20000000f00 */
[----:B------:R-:W-:Y:S02]  /*c080*/  IMAD.MOV.U32 R12, RZ, RZ, RZ ;  /* 0x000000ffff0c7224 */ /* 0x000fe400078e00ff */
[----:B------:R-:W-:-:S07]  /*c090*/  IMAD.MOV.U32 R15, RZ, RZ, -0x1 ;  /* 0xffffffffff0f7424 */ /* 0x000fce00078e00ff */
[----:B-----5:R-:W-:Y:S05]  /*c0a0*/  WARPSYNC.COLLECTIVE R15, `(.L_x_9115) ;  /* 0x000000000f087348 */ /* 0x020fea0003c00000 */
[----:B------:R0:W1:Y:S02]  /*c0b0*/  SHFL.IDX P6, R14, R13, R12, R11 ;  /* 0x0000000c0d0e7389 */ /* 0x00006400000c000b */
[----:B01---5:R-:W-:Y:S01]  /*c0c0*/  ENDCOLLECTIVE ;  /* 0x000000000000791b */ /* 0x023fe20003800000 */
.L_x_9115:
[----:B------:R-:W-:Y:S05]  /*c0d0*/  BRA `(.L_x_9116) ;  /* 0xffffffd000f87947 */ /* 0x000fea000383ffff */
.L_x_9077:
[----:B0-----:R-:W-:-:S04]  /*c0e0*/  IMAD.U32 R3, RZ, RZ, UR43 ;  /* 0x0000002bff037e24 */ /* 0x001fc8000f8e00ff */
[----:B------:R0:W1:Y:S03]  /*c0f0*/  SYNCS.PHASECHK.TRANS64.TRYWAIT P0, [R3+URZ+0x22840], R0 ;  /* 0x02284000030075a7 */ /* 0x000066000800017f */
[----:B-1----:R-:W-:Y:S05]  /*c100*/  @!P0 NANOSLEEP.SYNCS 0x989680 ;  /* 0x009896800000895d */ /* 0x002fea0003900000 */
[----:B------:R-:W1:Y:S02]  /*c110*/  @!P0 SYNCS.PHASECHK.TRANS64 P0, [R3+URZ+0x22840], R0 ;  /* 0x02284000030085a7 */ /* 0x000e64000800007f */
[----:B-1----:R-:W-:Y:S05]  /*c120*/  @!P0 BRA `(.L_x_9077) ;  /* 0xfffffffc00ec8947 */ /* 0x002fea000383ffff */
[----:B------:R-:W-:Y:S05]  /*c130*/  BRA `(.L_x_9117) ;  /* 0xffffffd4003c7947 */ /* 0x000fea000383ffff */
.L_x_9078:
        /* <DEDUP_REMOVED lines=8> */
.L_x_9119:
[----:B------:R-:W-:Y:S05]  /*c1c0*/  BSYNC B0 ;  /* 0x0000000000007941 */ /* 0x000fea0003800000 */
.L_x_9118:
        /* <DEDUP_REMOVED lines=9> */
.L_x_9120:
        /* <DEDUP_REMOVED lines=8> */
.L_x_9121:
        /* <DEDUP_REMOVED lines=11> */
.L_x_9122:
[----:B------:R-:W-:Y:S02]  /*c390*/  IMAD.MOV.U32 R13, RZ, RZ, R0 ;  /* 0x000000ffff0d7224 */ /* 0x000fe400078e0000 */
[----:B------:R-:W-:Y:S01]  /*c3a0*/  IMAD.MOV.U32 R12, RZ, RZ, 0x2 ;  /* 0x00000002ff0c7424 */ /* 0x000fe200078e00ff */
[----:B------:R-:W-:-:S13]  /*c3b0*/  @P0 LEA R4, P1, R24, R14, 0x1 ;  /* 0x0000000e18040211 */ /* 0x000fda00078208ff */
[----:B------:R-:W-:Y:S05]  /*c3c0*/  WARPSYNC.COLLECTIVE R15, `(.L_x_9123) ;  /* 0x000000000f087348 */ /* 0x000fea0003c00000 */
[----:B------:R0:W1:Y:S02]  /*c3d0*/  SHFL.IDX P6, R14, R13, R12, R11 ;  /* 0x0000000c0d0e7389 */ /* 0x00006400000c000b */
[----:B01----:R-:W-:Y:S01]  /*c3e0*/  ENDCOLLECTIVE ;  /* 0x000000000000791b */ /* 0x003fe20003800000 */
.L_x_9123:
        /* <DEDUP_REMOVED lines=12> */
.L_x_9124:
[----:B------:R-:W-:Y:S01]  /*c4b0*/  MOV R13, R0 ;  /* 0x00000000000d7202 */ /* 0x000fe20000000f00 */
[----:B------:R-:W-:Y:S01]  /*c4c0*/  IMAD.MOV.U32 R12, RZ, RZ, 0x3 ;  /* 0x00000003ff0c7424 */ /* 0x000fe200078e00ff */
[----:B------:R-:W-:-:S13]  /*c4d0*/  @P0 LEA R4, P1, R24, R14, 0x1 ;  /* 0x0000000e18040211 */ /* 0x000fda00078208ff */
[----:B------:R-:W-:Y:S05]  /*c4e0*/  WARPSYNC.COLLECTIVE R15, `(.L_x_9125) ;  /* 0x000000000f087348 */ /* 0x000fea0003c00000 */
[----:B------:R0:W1:Y:S02]  /*c4f0*/  SHFL.IDX P6, R14, R13, R12, R11 ;  /* 0x0000000c0d0e7389 */ /* 0x00006400000c000b */
[----:B01----:R-:W-:Y:S01]  /*c500*/  ENDCOLLECTIVE ;  /* 0x000000000000791b */ /* 0x003fe20003800000 */
.L_x_9125:
[----:B------:R-:W-:-:S05]  /*c510*/  @P0 IMAD.X R5, RZ, RZ, R6, P1 ;  /* 0x000000ffff050224 */ /* 0x000fca00008e0606 */
        /* <DEDUP_REMOVED lines=11> */
.L_x_9126:
[----:B------:R-:W-:Y:S01]  /*c5d0*/  IMAD.MOV.U32 R13, RZ, RZ, R0 ;  /* 0x000000ffff0d7224 */ /* 0x000fe200078e0000 */
[----:B------:R-:W-:Y:S02]  /*c5e0*/  MOV R12, 0x4 ;  /* 0x00000004000c7802 */ /* 0x000fe40000000f00 */
[----:B------:R-:W-:-:S13]  /*c5f0*/  @P0 LEA R4, P1, R24, R14, 0x1 ;  /* 0x0000000e18040211 */ /* 0x000fda00078208ff */
[----:B------:R-:W-:Y:S05]  /*c600*/  WARPSYNC.COLLECTIVE R15, `(.L_x_9127) ;  /* 0x000000000f087348 */ /* 0x000fea0003c00000 */
[----:B------:R0:W1:Y:S02]  /*c610*/  SHFL.IDX P6, R14, R13, R12, R11 ;  /* 0x0000000c0d0e7389 */ /* 0x00006400000c000b */
[----:B01----:R-:W-:Y:S01]  /*c620*/  ENDCOLLECTIVE ;  /* 0x000000000000791b */ /* 0x003fe20003800000 */
.L_x_9127:
        /* <DEDUP_REMOVED lines=12> */
.L_x_9128:
[----:B------:R-:W-:Y:S02]  /*c6f0*/  IMAD.MOV.U32 R13, RZ, RZ, R0 ;  /* 0x000000ffff0d7224 */ /* 0x000fe400078e0000 */
[----:B------:R-:W-:Y:S01]  /*c700*/  IMAD.MOV.U32 R12, RZ, RZ, 0x5 ;  /* 0x00000005ff0c7424 */ /* 0x000fe200078e00ff */
[----:B------:R-:W-:-:S13]  /*c710*/  @P0 LEA R4, P1, R24, R14, 0x1 ;  /* 0x0000000e18040211 */ /* 0x000fda00078208ff */
[----:B------:R-:W-:Y:S05]  /*c720*/  WARPSYNC.COLLECTIVE R15, `(.L_x_9129) ;  /* 0x000000000f087348 */ /* 0x000fea0003c00000 */
[----:B------:R0:W1:Y:S02]  /*c730*/  SHFL.IDX P6, R14, R13, R12, R11 ;  /* 0x0000000c0d0e7389 */ /* 0x00006400000c000b */
[----:B01----:R-:W-:Y:S01]  /*c740*/  ENDCOLLECTIVE ;  /* 0x000000000000791b */ /* 0x003fe20003800000 */
.L_x_9129:
        /* <DEDUP_REMOVED lines=10> */
.L_x_9130:
[----:B------:R-:W-:Y:S05]  /*c7f0*/  BRA `(.L_x_9131) ;  /* 0xffffffd000b07947 */ /* 0x000fea000383ffff */
.L_x_9081:
[----:B------:R-:W-:Y:S01]  /*c800*/  IMAD.MOV.U32 R13, RZ, RZ, R0 ;  /* 0x000000ffff0d7224 */ /* 0x000fe200078e0000 */
[----:B------:R-:W-:Y:S01]  /*c810*/  MOV R12, RZ ;  /* 0x000000ff000c7202 */ /* 0x000fe20000000f00 */
[----:B------:R-:W-:Y:S02]  /*c820*/  IMAD.MOV.U32 R11, RZ, RZ, 0x181f ;  /* 0x0000181fff0b7424 */ /* 0x000fe400078e00ff */
[----:B------:R-:W-:Y:S02]  /*c830*/  IMAD.MOV.U32 R15, RZ, RZ, -0x1 ;  /* 0xffffffffff0f7424 */ /* 0x000fe400078e00ff */
[----:B------:R-:W-:-:S07]  /*c840*/  IMAD R32, R32, 0x80, R27 ;  /* 0x0000008020207824 */ /* 0x000fce00078e021b */
[----:B------:R-:W-:Y:S05]  /*c850*/  WARPSYNC.COLLECTIVE R15, `(.L_x_9132) ;  /* 0x000000000f087348 */ /* 0x000fea0003c00000 */
[----:B------:R0:W1:Y:S02]  /*c860*/  SHFL.IDX P6, R14, R13, R12, R11 ;  /* 0x0000000c0d0e7389 */ /* 0x00006400000c000b */
[----:B01----:R-:W-:Y:S01]  /*c870*/  ENDCOLLECTIVE ;  /* 0x000000000000791b */ /* 0x003fe20003800000 */
.L_x_9132:
[----:B------:R-:W-:Y:S02]  /*c880*/  VIADD R8, R32, 0x10 ;  /* 0x0000001020087836 */ /* 0x000fe40000000000 */
[----:B------:R-:W-:Y:S01]  /*c890*/  IMAD.MOV.U32 R13, RZ, RZ, R6 ;  /* 0x000000ffff0d7224 */ /* 0x000fe200078e0006 */
[----:B------:R-:W-:-:S07]  /*c8a0*/  MOV R4, R14 ;  /* 0x0000000e00047202 */ /* 0x000fce0000000f00 */
[----:B------:R-:W-:Y:S05]  /*c8b0*/  WARPSYNC.COLLECTIVE R15, `(.L_x_9133) ;  /* 0x000000000f087348 */ /* 0x000fea0003c00000 */
[----:B------:R0:W1:Y:S02]  /*c8c0*/  SHFL.IDX P6, R14, R13, R12, R11 ;  /* 0x0000000c0d0e7389 */ /* 0x00006400000c000b */
[----:B01----:R-:W-:Y:S01]  /*c8d0*/  ENDCOLLECTIVE ;  /* 0x000000000000791b */ /* 0x003fe20003800000 */
.L_x_9133:
[----:B------:R-:W-:Y:S02]  /*c8e0*/  ULDC UR4, c[0x0][0x288] ;  /* 0x0000a20000047ab9 */ /* 0x000fe40000000800 */
[----:B------:R-:W-:-:S05]  /*c8f0*/  IMAD R3, R3, UR4, RZ ;  /* 0x0000000403037c24 */ /* 0x000fca000f8e02ff */
[----:B------:R-:W-:Y:S02]  /*c900*/  ISETP.GE.AND P0, PT, R32, R3, PT ;  /* 0x000000032000720c */ /* 0x000fe40003f06270 */
[----:B------:R-:W-:Y:S01]  /*c910*/  MOV R13, R0 ;  /* 0x00000000000d7202 */ /* 0x000fe20000000f00 */
[----:B------:R-:W-:-:S10]  /*c920*/  IMAD.MOV.U32 R12, RZ, RZ, 0x1 ;  /* 0x00000001ff0c7424 */ /* 0x000fd400078e00ff */
[----:B------:R-:W-:Y:S02]  /*c930*/  @!P0 LEA R9, R16, UR43, 0x1 ;  /* 0x0000002b10098c11 */ /* 0x000fe4000f8e08ff */
[----:B------:R-:W-:-:S04]  /*c940*/  @!P0 LEA R14, P2, R24, R14, 0x1 ;  /* 0x0000000e180e8211 */ /* 0x000fc800078408ff */
[----:B------:R-:W-:Y:S01]  /*c950*/  @!P0 IADD3.X R5, RZ, R4, RZ, P2, !PT ;  /* 0x00000004ff058210 */ /* 0x000fe200017fe4ff */
[----:B------:R-:W-:-:S08]  /*c960*/  @!P0 IMAD.MOV.U32 R4, RZ, RZ, R14 ;  /* 0x000000ffff048224 */ /* 0x000fd000078e000e */
[----:B------:R-:W-:Y:S05]  /*c970*/  WARPSYNC.COLLECTIVE R15, `(.L_x_9134) ;  /* 0x000000000f087348 */ /* 0x000fea0003c00000 */
[----:B------:R0:W1:Y:S02]  /*c980*/  SHFL.IDX P6, R14, R13, R12, R11 ;  /* 0x0000000c0d0e7389 */ /* 0x00006400000c000b */
[----:B01----:R-:W-:Y:S01]  /*c990*/  ENDCOLLECTIVE ;  /* 0x000000000000791b */ /* 0x003fe20003800000 */
.L_x_9134:
[----:B------:R-:W-:Y:S01]  /*c9a0*/  @!PT LDS RZ, [RZ] ;  /* 0x00000000fffff984 */ /* 0x000fe20000000800 */
[----:B------:R-:W-:Y:S01]  /*c9b0*/  @!PT LDS RZ, [RZ] ;  /* 0x00000000fffff984 */ /* 0x000fe20000000800 */
[----:B------:R-:W-:Y:S01]  /*c9c0*/  @!PT LDS RZ, [RZ] ;  /* 0x00000000fffff984 */ /* 0x000fe20000000800 */
[----:B------:R0:W-:Y:S01]  /*c9d0*/  @!P0 LDGSTS.E.BYPASS.LTC128B.128 [R9+0x18400], desc[UR36][R4.64], !P1 ;  /* 0x1840000004098fae */ /* 0x0001e2000c901d64 */
[----:B------:R-:W-:Y:S01]  /*c9e0*/  ISETP.GE.AND P0, PT, R8, R3, PT ;  /* 0x000000030800720c */ /* 0x000fe20003f06270 */
[----:B------:R-:W-:Y:S01]  /*c9f0*/  VIADD R8, R32, 0x20 ;  /* 0x0000002020087836 */ /* 0x000fe20000000000 */
[----:B------:R-:W-:-:S11]  /*ca00*/  MOV R13, R6 ;  /* 0x00000006000d7202 */ /* 0x000fd60000000f00 */
[----:B------:R-:W-:Y:S01]  /*ca10*/  @!P0 LEA R21, R16, UR43, 0x1 ;  /* 0x0000002b10158c11 */ /* 0x000fe2000f8e08ff */
[----:B0-----:R-:W-:-:S07]  /*ca20*/  IMAD.MOV.U32 R7, RZ, RZ, R14 ;  /* 0x000000ffff077224 */ /* 0x001fce00078e000e */
[----:B------:R-:W-:Y:S05]  /*ca30*/  WARPSYNC.COLLECTIVE R15, `(.L_x_9135) ;  /* 0x000000000f087348 */ /* 0x000fea0003c00000 */
[----:B------:R0:W1:Y:S02]  /*ca40*/  SHFL.IDX P6, R14, R13, R12, R11 ;  /* 0x0000000c0d0e7389 */ /* 0x00006400000c000b */
[----:B01----:R-:W-:Y:S01]  /*ca50*/  ENDCOLLECTIVE ;  /* 0x000000000000791b */ /* 0x003fe20003800000 */
.L_x_9135:
[----:B------:R-:W-:Y:S01]  /*ca60*/  MOV R13, R0 ;  /* 0x00000000000d7202 */ /* 0x000fe20000000f00 */
[----:B------:R-:W-:Y:S01]  /*ca70*/  IMAD.MOV.U32 R12, RZ, RZ, 0x2 ;  /* 0x00000002ff0c7424 */ /* 0x000fe200078e00ff */
[----:B------:R-:W-:-:S13]  /*ca80*/  @!P0 LEA R4, P2, R24, R14, 0x1 ;  /* 0x0000000e18048211 */ /* 0x000fda00078408ff */
[----:B------:R-:W-:Y:S05]  /*ca90*/  WARPSYNC.COLLECTIVE R15, `(.L_x_9136) ;  /* 0x000000000f087348 */ /* 0x000fea0003c00000 */
[----:B------:R0:W1:Y:S02]  /*caa0*/  SHFL.IDX P6, R14, R13, R12, R11 ;  /* 0x0000000c0d0e7389 */ /* 0x00006400000c000b */
[----:B01----:R-:W-:Y:S01]  /*cab0*/  ENDCOLLECTIVE ;  /* 0x000000000000791b */ /* 0x003fe20003800000 */
.L_x_9136:
[----:B------:R-:W-:-:S05]  /*cac0*/  @!P0 IMAD.X R5, RZ, RZ, R7, P2 ;  /* 0x000000ffff058224 */ /* 0x000fca00010e0607 */
        /* <DEDUP_REMOVED lines=12> */
.L_x_9137:
[----:B------:R-:W-:Y:S01]  /*cb90*/  MOV R13, R0 ;  /* 0x00000000000d7202 */ /* 0x000fe20000000f00 */
[----:B------:R-:W-:Y:S01]  /*cba0*/  IMAD.MOV.U32 R12, RZ, RZ, 0x3 ;  /* 0x00000003ff0c7424 */ /* 0x000fe200078e00ff */
[----:B------:R-:W-:-:S13]  /*cbb0*/  @!P0 LEA R4, P2, R24, R14, 0x1 ;  /* 0x0000000e18048211 */ /* 0x000fda00078408ff */
[----:B------:R-:W-:Y:S05]  /*cbc0*/  WARPSYNC.COLLECTIVE R15, `(.L_x_9138) ;  /* 0x000000000f087348 */ /* 0x000fea0003c00000 */
[----:B------:R0:W1:Y:S02]  /*cbd0*/  SHFL.IDX P6, R14, R13, R12, R11 ;  /* 0x0000000c0d0e7389 */ /* 0x00006400000c000b */
[----:B01----:R-:W-:Y:S01]  /*cbe0*/  ENDCOLLECTIVE ;  /* 0x000000000000791b */ /* 0x003fe20003800000 */
.L_x_9138:
        /* <DEDUP_REMOVED lines=13> */
.L_x_9139:
[----:B------:R-:W-:Y:S01]  /*ccc0*/  MOV R13, R0 ;  /* 0x00000000000d7202 */ /* 0x000fe20000000f00 */
[----:B------:R-:W-:Y:S01]  /*ccd0*/  IMAD.MOV.U32 R12, RZ, RZ, 0x4 ;  /* 0x00000004ff0c7424 */ /* 0x000fe200078e00ff */
[----:B------:R-:W-:-:S13]  /*cce0*/  @!P0 LEA R4, P2, R24, R14, 0x1 ;  /* 0x0000000e18048211 */ /* 0x000fda00078408ff */
[----:B------:R-:W-:Y:S05]  /*ccf0*/  WARPSYNC.COLLECTIVE R15, `(.L_x_9140) ;  /* 0x000000000f087348 */ /* 0x000fea0003c00000 */
[----:B------:R0:W1:Y:S02]  /*cd00*/  SHFL.IDX P6, R14, R13, R12, R11 ;  /* 0x0000000c0d0e7389 */ /* 0x00006400000c000b */
[----:B01----:R-:W-:Y:S01]  /*cd10*/  ENDCOLLECTIVE ;  /* 0x000000000000791b */ /* 0x003fe20003800000 */
.L_x_9140:
        /* <DEDUP_REMOVED lines=13> */
.L_x_9141:
[----:B------:R-:W-:Y:S01]  /*cdf0*/  MOV R13, R0 ;  /* 0x00000000000d7202 */ /* 0x000fe20000000f00 */
[----:B------:R-:W-:Y:S01]  /*ce00*/  IMAD.MOV.U32 R12, RZ, RZ, 0x5 ;  /* 0x00000005ff0c7424 */ /* 0x000fe200078e00ff */
[----:B------:R-:W-:-:S13]  /*ce10*/  @!P0 LEA R4, P2, R24, R14, 0x1 ;  /* 0x0000000e18048211 */ /* 0x000fda00078408ff */
[----:B------:R-:W-:Y:S05]  /*ce20*/  WARPSYNC.COLLECTIVE R15, `(.L_x_9142) ;  /* 0x000000000f087348 */ /* 0x000fea0003c00000 */
[----:B------:R0:W1:Y:S02]  /*ce30*/  SHFL.IDX P6, R14, R13, R12, R11 ;  /* 0x0000000c0d0e7389 */ /* 0x00006400000c000b */
[----:B01----:R-:W-:Y:S01]  /*ce40*/  ENDCOLLECTIVE ;  /* 0x000000000000791b */ /* 0x003fe20003800000 */
.L_x_9142:
[----:B------:R-:W-:-:S05]  /*ce50*/  @!P0 IMAD.X R5, RZ, RZ, R7, P2 ;  /* 0x000000ffff058224 */ /* 0x000fca00010e0607 */
[----:B------:R-:W-:Y:S01]  /*ce60*/  @!PT LDS RZ, [RZ] ;  /* 0x00000000fffff984 */ /* 0x000fe20000000800 */
[----:B------:R-:W-:Y:S01]  /*ce70*/  @!PT LDS RZ, [RZ] ;  /* 0x00000000fffff984 */ /* 0x000fe20000000800 */
[----:B------:R-:W-:Y:S01]  /*ce80*/  @!PT LDS RZ, [RZ] ;  /* 0x00000000fffff984 */ /* 0x000fe20000000800 */
[----:B------:R0:W-:Y:S01]  /*ce90*/  @!P0 LDGSTS.E.BYPASS.LTC128B.128 [R9+0x1a400], desc[UR36][R4.64], !P1 ;  /* 0x1a40000004098fae */ /* 0x0001e2000c901d64 */
[----:B------:R-:W-:Y:S02]  /*cea0*/  ISETP.GE.AND P0, PT, R8, R3, PT ;  /* 0x000000030800720c */ /* 0x000fe40003f06270 */
[----:B------:R-:W-:-:S11]  /*ceb0*/  MOV R13, R6 ;  /* 0x00000006000d7202 */ /* 0x000fd60000000f00 */
[----:B------:R-:W-:Y:S01]  /*cec0*/  @!P0 LEA R21, R16, UR43, 0x1 ;  /* 0x0000002b10158c11 */ /* 0x000fe2000f8e08ff */
[----:B0-----:R-:W-:-:S07]  /*ced0*/  IMAD.MOV.U32 R7, RZ, RZ, R14 ;  /* 0x000000ffff077224 */ /* 0x001fce00078e000e */
[----:B------:R-:W-:Y:S05]  /*cee0*/  WARPSYNC.COLLECTIVE R15, `(.L_x_9143) ;  /* 0x000000000f087348 */ /* 0x000fea0003c00000 */
[----:B------:R0:W1:Y:S02]  /*cef0*/  SHFL.IDX P6, R14, R13, R12, R11 ;  /* 0x0000000c0d0e7389 */ /* 0x00006400000c000b */
[----:B01----:R-:W-:Y:S01]  /*cf00*/  ENDCOLLECTIVE ;  /* 0x000000000000791b */ /* 0x003fe20003800000 */
.L_x_9143:
[----:B------:R-:W-:Y:S01]  /*cf10*/  IMAD.MOV.U32 R13, RZ, RZ, R0 ;  /* 0x000000ffff0d7224 */ /* 0x000fe200078e0000 */
[----:B------:R-:W-:Y:S02]  /*cf20*/  MOV R12, 0x6 ;  /* 0x00000006000c7802 */ /* 0x000fe40000000f00 */
[----:B------:R-:W-:-:S13]  /*cf30*/  @!P0 LEA R4, P2, R24, R14, 0x1 ;  /* 0x0000000e18048211 */ /* 0x000fda00078408ff */
[----:B------:R-:W-:Y:S05]  /*cf40*/  WARPSYNC.COLLECTIVE R15, `(.L_x_9144) ;  /* 0x000000000f087348 */ /* 0x000fea0003c00000 */
[----:B------:R0:W1:Y:S02]  /*cf50*/  SHFL.IDX P6, R14, R13, R12, R11 ;  /* 0x0000000c0d0e7389 */ /* 0x00006400000c000b */
[----:B01----:R-:W-:Y:S01]  /*cf60*/  ENDCOLLECTIVE ;  /* 0x000000000000791b */ /* 0x003fe20003800000 */
.L_x_9144:
[----:B------:R-:W-:-:S05]  /*cf70*/  @!P0 IMAD.X R5, RZ, RZ, R7, P2 ;  /* 0x000000ffff058224 */ /* 0x000fca00010e0607 */
[----:B------:R-:W-:Y:S01]  /*cf80*/  @!PT LDS RZ, [RZ] ;  /* 0x00000000fffff984 */ /* 0x000fe20000000800 */
[----:B------:R-:W-:Y:S01]  /*cf90*/  @!PT LDS RZ, [RZ] ;  /* 0x00000000fffff984 */ /* 0x000fe20000000800 */
[----:B------:R-:W-:Y:S01]  /*cfa0*/  @!PT LDS RZ, [RZ] ;  /* 0x00000000fffff984 */ /* 0x000fe20000000800 */
[----:B------:R0:W-:Y:S01]  /*cfb0*/  @!P0 LDGSTS.E.BYPASS.LTC128B.128 [R21+0x1ac00], desc[UR36][R4.64], !P1 ;  /* 0x1ac0000004158fae */ /* 0x0001e2000c901d64 */
[----:B------:R-:W-:Y:S01]  /*cfc0*/  IMAD.MOV.U32 R13, RZ, RZ, R6 ;  /* 0x000000ffff0d7224 */ /* 0x000fe200078e0006 */
[----:B0-----:R-:W-:Y:S01]  /*cfd0*/  IADD3 R4, R32, 0x60, RZ ;  /* 0x0000006020047810 */ /* 0x001fe20007ffe0ff */
[----:B------:R-:W-:-:S03]  /*cfe0*/  IMAD.MOV.U32 R7, RZ, RZ, R14 ;  /* 0x000000ffff077224 */ /* 0x000fc600078e000e */
[----:B------:R-:W-:-:S13]  /*cff0*/  ISETP.GE.AND P0, PT, R4, R3, PT ;  /* 0x000000030400720c */ /* 0x000fda0003f06270 */
[----:B------:R-:W-:Y:S05]  /*d000*/  WARPSYNC.COLLECTIVE R15, `(.L_x_9145) ;  /* 0x000000000f087348 */ /* 0x000fea0003c00000 */
[----:B------:R0:W1:Y:S02]  /*d010*/  SHFL.IDX P6, R14, R13, R12, R11 ;  /* 0x0000000c0d0e7389 */ /* 0x00006400000c000b */
[----:B01----:R-:W-:Y:S01]  /*d020*/  ENDCOLLECTIVE ;  /* 0x000000000000791b */ /* 0x003fe20003800000 */
.L_x_9145:
[----:B------:R-:W-:Y:S01]  /*d030*/  @!P0 LEA R9, R16, UR43, 0x1 ;  /* 0x0000002b10098c11 */ /* 0x000fe2000f8e08ff */
[----:B------:R-:W-:Y:S01]  /*d040*/  IMAD.MOV.U32 R13, RZ, RZ, R0 ;  /* 0x000000ffff0d7224 */ /* 0x000fe200078e0000 */
[----:B------:R-:W-:Y:S02]  /*d050*/  MOV R12, 0x7 ;  /* 0x00000007000c7802 */ /* 0x000fe40000000f00 */
[----:B------:R-:W-:-:S13]  /*d060*/  @!P0 LEA R4, P2, R24, R14, 0x1 ;  /* 0x0000000e18048211 */ /* 0x000fda00078408ff */
[----:B------:R-:W-:Y:S05]  /*d070*/  WARPSYNC.COLLECTIVE R15, `(.L_x_9146) ;  /* 0x000000000f087348 */ /* 0x000fea0003c00000 */
[----:B------:R0:W1:Y:S02]  /*d080*/  SHFL.IDX P6, R14, R13, R12, R11 ;  /* 0x0000000c0d0e7389 */ /* 0x00006400000c000b */
[----:B01----:R-:W-:Y:S01]  /*d090*/  ENDCOLLECTIVE ;  /* 0x000000000000791b */ /* 0x003fe20003800000 */
.L_x_9146:
[----:B------:R-:W-:-:S05]  /*d0a0*/  @!P0 IMAD.X R5, RZ, RZ, R7, P2 ;  /* 0x000000ffff058224 */ /* 0x000fca00010e0607 */
[----:B------:R-:W-:Y:S01]  /*d0b0*/  @!PT LDS RZ, [RZ] ;  /* 0x00000000fffff984 */ /* 0x000fe20000000800 */
[----:B------:R-:W-:Y:S01]  /*d0c0*/  @!PT LDS RZ, [RZ] ;  /* 0x00000000fffff984 */ /* 0x000fe20000000800 */
[----:B------:R-:W-:Y:S01]  /*d0d0*/  @!PT LDS RZ, [RZ] ;  /* 0x00000000fffff984 */ /* 0x000fe20000000800 */
[----:B------:R0:W-:Y:S01]  /*d0e0*/  @!P0 LDGSTS.E.BYPASS.LTC128B.128 [R9+0x1b400], desc[UR36][R4.64], !P1 ;  /* 0x1b40000004098fae */ /* 0x0001e2000c901d64 */
[----:B------:R-:W-:Y:S02]  /*d0f0*/  IMAD.MOV.U32 R13, RZ, RZ, R6 ;  /* 0x000000ffff0d7224 */ /* 0x000fe400078e0006 */
[----:B------:R-:W-:-:S07]  /*d100*/  IMAD.MOV.U32 R7, RZ, RZ, R14 ;  /* 0x000000ffff077224 */ /* 0x000fce00078e000e */
[----:B0-----:R-:W-:Y:S05]  /*d110*/  WARPSYNC.COLLECTIVE R15, `(.L_x_9147) ;  /* 0x000000000f087348 */ /* 0x001fea0003c00000 */
[----:B------:R1:W2:Y:S02]  /*d120*/  SHFL.IDX P6, R14, R13, R12, R11 ;  /* 0x0000000c0d0e7389 */ /* 0x0002a400000c000b */
[----:B012---:R-:W-:Y:S01]  /*d130*/  ENDCOLLECTIVE ;  /* 0x000000000000791b */ /* 0x007fe20003800000 */
.L_x_9147:
[----:B------:R-:W-:Y:S05]  /*d140*/  BRA `(.L_x_9148) ;  /* 0xffffffd0009c7947 */ /* 0x000fea000383ffff */
.L_x_9082:
[----:B0-----:R-:W-:-:S04]  /*d150*/  MOV R3, UR43 ;  /* 0x0000002b00037c02 */ /* 0x001fc80008000f00 */
[----:B------:R0:W1:Y:S03]  /*d160*/  SYNCS.PHASECHK.TRANS64.TRYWAIT P0, [R3+URZ+0x22820], R0 ;  /* 0x02282000030075a7 */ /* 0x000066000800017f */
[----:B-1----:R-:W-:Y:S05]  /*d170*/  @!P0 NANOSLEEP.SYNCS 0x989680 ;  /* 0x009896800000895d */ /* 0x002fea0003900000 */
[----:B------:R-:W1:Y:S02]  /*d180*/  @!P0 SYNCS.PHASECHK.TRANS64 P0, [R3+URZ+0x22820], R0 ;  /* 0x02282000030085a7 */ /* 0x000e64000800007f */
[----:B-1----:R-:W-:Y:S05]  /*d190*/  @!P0 BRA `(.L_x_9082) ;  /* 0xfffffffc00ec8947 */ /* 0x002fea000383ffff */
[----:B------:R-:W-:Y:S05]  /*d1a0*/  BRA `(.L_x_9149) ;  /* 0xffffffd000cc7947 */ /* 0x000fea000383ffff */
.L_x_9084:
[----:B0-----:R-:W-:-:S04]  /*d1b0*/  IMAD.U32 R3, RZ, RZ, UR43 ;  /* 0x0000002bff037e24 */ /* 0x001fc8000f8e00ff */
[----:B------:R0:W1:Y:S03]  /*d1c0*/  SYNCS.PHASECHK.TRANS64.TRYWAIT P0, [R3+URZ+0x22860], R0 ;  /* 0x02286000030075a7 */ /* 0x000066000800017f */
[----:B-1----:R-:W-:Y:S05]  /*d1d0*/  @!P0 NANOSLEEP.SYNCS 0x989680 ;  /* 0x009896800000895d */ /* 0x002fea0003900000 */
[----:B------:R-:W1:Y:S02]  /*d1e0*/  @!P0 SYNCS.PHASECHK.TRANS64 P0, [R3+URZ+0x22860], R0 ;  /* 0x02286000030085a7 */ /* 0x000e64000800007f */
[----:B-1----:R-:W-:Y:S05]  /*d1f0*/  @!P0 BRA `(.L_x_9084) ;  /* 0xfffffffc00ec8947 */ /* 0x002fea000383ffff */
[----:B------:R-:W-:Y:S05]  /*d200*/  BRA `(.L_x_9150) ;  /* 0xffffffd000c87947 */ /* 0x000fea000383ffff */
.L_x_9085:
        /* <DEDUP_REMOVED lines=8> */
.L_x_9152:
[----:B------:R-:W-:Y:S05]  /*d290*/  BSYNC B0 ;  /* 0x0000000000007941 */ /* 0x000fea0003800000 */
.L_x_9151:
[----:B------:R-:W-:Y:S01]  /*d2a0*/  IMAD.MOV.U32 R13, RZ, RZ, R17 ;  /* 0x000000ffff0d7224 */ /* 0x000fe200078e0011 */
[----:B------:R-:W-:Y:S01]  /*d2b0*/  MOV R11, 0x181f ;  /* 0x0000181f000b7802 */ /* 0x000fe20000000f00 */
[----:B------:R-:W-:Y:S01]  /*d2c0*/  IMAD.MOV.U32 R12, RZ, RZ, RZ ;  /* 0x000000ffff0c7224 */ /* 0x000fe200078e00ff */
[----:B------:R-:W-:Y:S01]  /*d2d0*/  MOV R0, R14 ;  /* 0x0000000e00007202 */ /* 0x000fe20000000f00 */
[----:B------:R-:W-:Y:S01]  /*d2e0*/  IMAD.MOV.U32 R15, RZ, RZ, -0x1 ;  /* 0xffffffffff0f7424 */ /* 0x000fe200078e00ff */
[----:B------:R-:W-:Y:S01]  /*d2f0*/  LEA R21, R16, UR43, 0x1 ;  /* 0x0000002b10157c11 */ /* 0x000fe2000f8e08ff */
[----:B------:R-:W-:Y:S01]  /*d300*/  IMAD.SHL.U32 R24, R24, 0x2, RZ ;  /* 0x0000000218187824 */ /* 0x000fe200078e00ff */
[----:B------:R-:W-:Y:S01]  /*d310*/  LOP3.LUT P2, RZ, R6, 0x2, RZ, 0xc0, !PT ;  /* 0x0000000206ff7812 */ /* 0x000fe2000784c0ff */
[----:B------:R-:W-:-:S12]  /*d320*/  IMAD.MOV.U32 R8, RZ, RZ, RZ ;  /* 0x000000ffff087224 */ /* 0x000fd800078e00ff */
[----:B------:R-:W-:Y:S05]  /*d330*/  WARPSYNC.COLLECTIVE R15, `(.L_x_9153) ;  /* 0x000000000f087348 */ /* 0x000fea0003c00000 */
[----:B------:R0:W1:Y:S02]  /*d340*/  SHFL.IDX P6, R14, R13, R12, R11 ;  /* 0x0000000c0d0e7389 */ /* 0x00006400000c000b */
[----:B01----:R-:W-:Y:S01]  /*d350*/  ENDCOLLECTIVE ;  /* 0x000000000000791b */ /* 0x003fe20003800000 */
.L_x_9153:
[----:B------:R-:W-:-:S04]  /*d360*/  LOP3.LUT P1, RZ, R6, 0x4, RZ, 0xc0, !PT ;  /* 0x0000000406ff7812 */ /* 0x000fc8000782c0ff */
[----:B------:R-:W-:Y:S01]  /*d370*/  ISETP.LT.OR P3, PT, R35, 0x1, !P1 ;  /* 0x000000012300780c */ /* 0x000fe20004f61670 */
[----:B------:R-:W-:Y:S02]  /*d380*/  IMAD.MOV.U32 R13, RZ, RZ, R3 ;  /* 0x000000ffff0d7224 */ /* 0x000fe400078e0003 */
[----:B------:R-:W-:Y:S01]  /*d390*/  IMAD.MOV.U32 R12, RZ, RZ, 0x1 ;  /* 0x00000001ff0c7424 */ /* 0x000fe200078e00ff */
[----:B------:R-:W-:-:S13]  /*d3a0*/  IADD3 R4, P0, R14, R24, RZ ;  /* 0x000000180e047210 */ /* 0x000fda0007f1e0ff */
[----:B------:R-:W-:Y:S05]  /*d3b0*/  WARPSYNC.COLLECTIVE R15, `(.L_x_9154) ;  /* 0x000000000f087348 */ /* 0x000fea0003c00000 */
[----:B------:R0:W1:Y:S02]  /*d3c0*/  SHFL.IDX P6, R14, R13, R12, R11 ;  /* 0x0000000c0d0e7389 */ /* 0x00006400000c000b */
[----:B01----:R-:W-:Y:S01]  /*d3d0*/  ENDCOLLECTIVE ;  /* 0x000000000000791b */ /* 0x003fe20003800000 */
.L_x_9154:
[----:B------:R-:W-:Y:S02]  /*d3e0*/  IADD3.X R5, RZ, R0, RZ, P0, !PT ;  /* 0x00000000ff057210 */ /* 0x000fe400007fe4ff */
[----:B------:R-:W-:Y:S01]  /*d3f0*/  ISETP.LT.OR P0, PT, R35, 0x1, P4 ;  /* 0x000000012300780c */ /* 0x000fe20002701670 */
        /* <DEDUP_REMOVED lines=10> */
.L_x_9155:
[----:B------:R-:W-:Y:S01]  /*d4a0*/  @!PT LDS RZ, [RZ] ;  /* 0x00000000fffff984 */ /* 0x000fe20000000800 */
[----:B------:R-:W-:Y:S01]  /*d4b0*/  @!PT LDS RZ, [RZ] ;  /* 0x00000000fffff984 */ /* 0x000fe20000000800 */
[----:B------:R-:W-:Y:S01]  /*d4c0*/  @!PT LDS RZ, [RZ] ;  /* 0x00000000fffff984 */ /* 0x000fe20000000800 */
[----:B------:R-:W-:Y:S01]  /*d4d0*/  LDGSTS.E.BYPASS.LTC128B.128 [R21+0x3400], desc[UR36][R4.64+0x80], !P0 ;  /* 0x0340008004157fae */ /* 0x000fe2000c101d64 */
[----:B------:R-:W-:-:S03]  /*d4e0*/  LOP3.LUT P0, RZ, R6, 0x8, RZ, 0xc0, !PT ;  /* 0x0000000806ff7812 */ /* 0x000fc6000780c0ff */
[----:B------:R-:W-:Y:S01]  /*d4f0*/  LDGSTS.E.BYPASS.LTC128B.128 [R21+0x6400], desc[UR36][R4.64+0x100], !P3 ;  /* 0x0640010004157fae */ /* 0x000fe2000d901d64 */
[----:B------:R-:W-:Y:S02]  /*d500*/  ISETP.LT.OR P3, PT, R35, 0x1, !P0 ;  /* 0x000000012300780c */ /* 0x000fe40004761670 */
[----:B------:R-:W-:Y:S01]  /*d510*/  MOV R13, R3 ;  /* 0x00000003000d7202 */ /* 0x000fe20000000f00 */
[----:B------:R-:W-:-:S10]  /*d520*/  IMAD.MOV.U32 R12, RZ, RZ, 0x2 ;  /* 0x00000002ff0c7424 */ /* 0x000fd400078e00ff */
[----:B------:R0:W-:Y:S02]  /*d530*/  LDGSTS.E.BYPASS.LTC128B.128 [R21+0x9400], desc[UR36][R4.64+0x180], !P3 ;  /* 0x0940018004157fae */ /* 0x0001e4000d901d64 */
[----:B0-----:R-:W-:-:S13]  /*d540*/  IADD3 R4, P3, R14, R24, RZ ;  /* 0x000000180e047210 */ /* 0x001fda0007f7e0ff */
[----:B------:R-:W-:Y:S05]  /*d550*/  WARPSYNC.COLLECTIVE R15, `(.L_x_9156) ;  /* 0x000000000f087348 */ /* 0x000fea0003c00000 */
[----:B------:R0:W1:Y:S02]  /*d560*/  SHFL.IDX P6, R14, R13, R12, R11 ;  /* 0x0000000c0d0e7389 */ /* 0x00006400000c000b */
[----:B01----:R-:W-:Y:S01]  /*d570*/  ENDCOLLECTIVE ;  /* 0x000000000000791b */ /* 0x003fe20003800000 */
.L_x_9156:
[----:B------:R-:W-:Y:S01]  /*d580*/  IMAD.X R5, RZ, RZ, R0, P3 ;  /* 0x000000ffff057224 */ /* 0x000fe200018e0600 */
[----:B------:R-:W-:Y:S02]  /*d590*/  ISETP.LT.OR P3, PT, R35, 0x11, P4 ;  /* 0x000000112300780c */ /* 0x000fe40002761670 */
        /* <DEDUP_REMOVED lines=10> */
.L_x_9157:
[----:B------:R-:W-:Y:S01]  /*d640*/  @!PT LDS RZ, [RZ] ;  /* 0x00000000fffff984 */ /* 0x000fe20000000800 */
[----:B------:R-:W-:Y:S01]  /*d650*/  @!PT LDS RZ, [RZ] ;  /* 0x00000000fffff984 */ /* 0x000fe20000000800 */
[----:B------:R-:W-:Y:S01]  /*d660*/  @!PT LDS RZ, [RZ] ;  /* 0x00000000fffff984 */ /* 0x000fe20000000800 */
[----:B------:R-:W-:Y:S01]  /*d670*/  LDGSTS.E.BYPASS.LTC128B.128 [R21+0x3c00], desc[UR36][R4.64+0x80], !P3 ;  /* 0x03c0008004157fae */ /* 0x000fe2000d901d64 */
[----:B------:R-:W-:Y:S01]  /*d680*/  ISETP.LT.OR P3, PT, R35, 0x11, !P1 ;  /* 0x000000112300780c */ /* 0x000fe20004f61670 */
[----:B------:R-:W-:Y:S01]  /*d690*/  IMAD.MOV.U32 R13, RZ, RZ, R3 ;  /* 0x000000ffff0d7224 */ /* 0x000fe200078e0003 */
[----:B------:R-:W-:-:S11]  /*d6a0*/  MOV R12, 0x3 ;  /* 0x00000003000c7802 */ /* 0x000fd60000000f00 */
[----:B------:R-:W-:Y:S01]  /*d6b0*/  LDGSTS.E.BYPASS.LTC128B.128 [R21+0x6c00], desc[UR36][R4.64+0x100], !P3 ;  /* 0x06c0010004157fae */ /* 0x000fe2000d901d64 */
[----:B------:R-:W-:-:S13]  /*d6c0*/  ISETP.LT.OR P3, PT, R35, 0x11, !P0 ;  /* 0x000000112300780c */ /* 0x000fda0004761670 */
[----:B------:R0:W-:Y:S02]  /*d6d0*/  LDGSTS.E.BYPASS.LTC128B.128 [R21+0x9c00], desc[UR36][R4.64+0x180], !P3 ;  /* 0x09c0018004157fae */ /* 0x0001e4000d901d64 */
[----:B0-----:R-:W-:-:S13]  /*d6e0*/  IADD3 R4, P3, R14, R24, RZ ;  /* 0x000000180e047210 */ /* 0x001fda0007f7e0ff */
[----:B------:R-:W-:Y:S05]  /*d6f0*/  WARPSYNC.COLLECTIVE R15, `(.L_x_9158) ;  /* 0x000000000f087348 */ /* 0x000fea0003c00000 */
[----:B------:R0:W1:Y:S02]  /*d700*/  SHFL.IDX P6, R14, R13, R12, R11 ;  /* 0x0000000c0d0e7389 */ /* 0x00006400000c000b */
[----:B01----:R-:W-:Y:S01]  /*d710*/  ENDCOLLECTIVE ;  /* 0x000000000000791b */ /* 0x003fe20003800000 */
.L_x_9158:
[----:B------:R-:W-:Y:S01]  /*d720*/  IMAD.X R5, RZ, RZ, R0, P3 ;  /* 0x000000ffff057224 */ /* 0x000fe200018e0600 */
[----:B------:R-:W-:Y:S01]  /*d730*/  ISETP.LT.OR P3, PT, R35, 0x21, P4 ;  /* 0x000000212300780c */ /* 0x000fe20002761670 */
        /* <DEDUP_REMOVED lines=10> */
.L_x_9159:
[----:B------:R-:W-:Y:S01]  /*d7e0*/  @!PT LDS RZ, [RZ] ;  /* 0x00000000fffff984 */ /* 0x000fe20000000800 */
[----:B------:R-:W-:Y:S01]  /*d7f0*/  @!PT LDS RZ, [RZ] ;  /* 0x00000000fffff984 */ /* 0x000fe20000000800 */
[----:B------:R-:W-:Y:S01]  /*d800*/  @!PT LDS RZ, [RZ] ;  /* 0x00000000fffff984 */ /* 0x000fe20000000800 */
[----:B------:R-:W-:Y:S01]  /*d810*/  LDGSTS.E.BYPASS.LTC128B.128 [R21+0x4400], desc[UR36][R4.64+0x80], !P3 ;  /* 0x0440008004157fae */ /* 0x000fe2000d901d64 */
[----:B------:R-:W-:Y:S01]  /*d820*/  ISETP.LT.OR P3, PT, R35, 0x21, !P1 ;  /* 0x000000212300780c */ /* 0x000fe20004f61670 */
[----:B------:R-:W-:Y:S02]  /*d830*/  IMAD.MOV.U32 R13, RZ, RZ, R3 ;  /* 0x000000ffff0d7224 */ /* 0x000fe400078e0003 */
[----:B------:R-:W-:-:S10]  /*d840*/  IMAD.MOV.U32 R12, RZ, RZ, 0x4 ;  /* 0x00000004ff0c7424 */ /* 0x000fd400078e00ff */
[----:B------:R-:W-:Y:S01]  /*d850*/  LDGSTS.E.BYPASS.LTC128B.128 [R21+0x7400], desc[UR36][R4.64+0x100], !P3 ;  /* 0x0740010004157fae */ /* 0x000fe2000d901d64 */
[----:B------:R-:W-:-:S13]  /*d860*/  ISETP.LT.OR P3, PT, R35, 0x21, !P0 ;  /* 0x000000212300780c */ /* 0x000fda0004761670 */
[----:B------:R0:W-:Y:S02]  /*d870*/  LDGSTS.E.BYPASS.LTC128B.128 [R21+0xa400], desc[UR36][R4.64+0x180], !P3 ;  /* 0x0a40018004157fae */ /* 0x0001e4000d901d64 */
[----:B0-----:R-:W-:-:S13]  /*d880*/  IADD3 R4, P3, R14, R24, RZ ;  /* 0x000000180e047210 */ /* 0x001fda0007f7e0ff */
[----:B------:R-:W-:Y:S05]  /*d890*/  WARPSYNC.COLLECTIVE R15, `(.L_x_9160) ;  /* 0x000000000f087348 */ /* 0x000fea0003c00000 */
[----:B------:R0:W1:Y:S02]  /*d8a0*/  SHFL.IDX P6, R14, R13, R12, R11 ;  /* 0x0000000c0d0e7389 */ /* 0x00006400000c000b */
[----:B01----:R-:W-:Y:S01]  /*d8b0*/  ENDCOLLECTIVE ;  /* 0x000000000000791b */ /* 0x003fe20003800000 */
.L_x_9160:
        /* <DEDUP_REMOVED lines=12> */
.L_x_9161:
[----:B------:R-:W-:Y:S01]  /*d980*/  @!PT LDS RZ, [RZ] ;  /* 0x00000000fffff984 */ /* 0x000fe20000000800 */
[----:B------:R-:W-:Y:S01]  /*d990*/  @!PT LDS RZ, [RZ] ;  /* 0x00000000fffff984 */ /* 0x000fe20000000800 */
[----:B------:R-:W-:Y:S01]  /*d9a0*/  @!PT LDS RZ, [RZ] ;  /* 0x00000000fffff984 */ /* 0x000fe20000000800 */
[----:B------:R-:W-:Y:S01]  /*d9b0*/  LDGSTS.E.BYPASS.LTC128B.128 [R21+0x4c00], desc[UR36][R4.64+0x80], !P3 ;  /* 0x04c0008004157fae */ /* 0x000fe2000d901d64 */
[----:B------:R-:W-:Y:S02]  /*d9c0*/  ISETP.LT.OR P3, PT, R35, 0x31, !P1 ;  /* 0x000000312300780c */ /* 0x000fe40004f61670 */
[----:B------:R-:W-:Y:S01]  /*d9d0*/  MOV R13, R3 ;  /* 0x00000003000d7202 */ /* 0x000fe20000000f00 */
        /* <DEDUP_REMOVED lines=8> */
.L_x_9162:
[----:B------:R-:W-:Y:S01]  /*da60*/  IMAD.X R5, RZ, RZ, R0, P3 ;  /* 0x000000ffff057224 */ /* 0x000fe200018e0600 */
[----:B------:R-:W-:Y:S01]  /*da70*/  ISETP.LT.OR P3, PT, R35, 0x41, P4 ;  /* 0x000000412300780c */ /* 0x000fe20002761670 */
[----:B------:R-:W-:Y:S01]  /*da80*/  VIADD R0, R21, 0x400 ;  /* 0x0000040015007836 */ /* 0x000fe20000000000 */
        /* <DEDUP_REMOVED lines=10> */
.L_x_9163:
        /* <DEDUP_REMOVED lines=8> */
[----:B------:R-:W-:Y:S05]  /*dbb0*/  BRA `(.L_x_9164) ;  /* 0xffffffcc00ec7947 */ /* 0x000fea000383ffff */
.L_x_9092:
[----:B-1----:R1:W2:Y:S02]  /*dbc0*/  SYNCS.PHASECHK.TRANS64.TRYWAIT P0, [R32+URZ+0x22840], R31 ;  /* 0x0228401f200075a7 */ /* 0x0022a4000800017f */
[----:B--2---:R-:W-:Y:S05]  /*dbd0*/  @!P0 NANOSLEEP.SYNCS 0x989680 ;  /* 0x009896800000895d */ /* 0x004fea0003900000 */
[----:B------:R-:W2:Y:S02]  /*dbe0*/  @!P0 SYNCS.PHASECHK.TRANS64 P0, [R32+URZ+0x22840], R31 ;  /* 0x0228401f200085a7 */ /* 0x000ea4000800007f */
[----:B--2---:R-:W-:Y:S05]  /*dbf0*/  @!P0 BRA `(.L_x_9092) ;  /* 0xfffffffc00f08947 */ /* 0x004fea000383ffff */
[----:B------:R-:W-:Y:S05]  /*dc00*/  BRA `(.L_x_9165) ;  /* 0xffffffd000ec7947 */ /* 0x000fea000383ffff */
.L_x_9093:
        /* <DEDUP_REMOVED lines=8> */
.L_x_9167:
[----:B------:R-:W-:Y:S05]  /*dc90*/  BSYNC B1 ;  /* 0x0000000000017941 */ /* 0x000fea0003800000 */
.L_x_9166:
        /* <DEDUP_REMOVED lines=9> */
.L_x_9168:
[----:B------:R-:W-:Y:S02]  /*dd30*/  IMAD.MOV.U32 R13, RZ, RZ, R3 ;  /* 0x000000ffff0d7224 */ /* 0x000fe400078e0003 */
[----:B------:R-:W-:Y:S01]  /*dd40*/  IMAD.MOV.U32 R12, RZ, RZ, 0x1 ;  /* 0x00000001ff0c7424 */ /* 0x000fe200078e00ff */
[----:B------:R-:W-:-:S13]  /*dd50*/  IADD3 R4, P0, R14, R24, RZ ;  /* 0x000000180e047210 */ /* 0x000fda0007f1e0ff */
[----:B------:R-:W-:Y:S05]  /*dd60*/  WARPSYNC.COLLECTIVE R15, `(.L_x_9169) ;  /* 0x000000000f087348 */ /* 0x000fea0003c00000 */
[----:B------:R0:W1:Y:S02]  /*dd70*/  SHFL.IDX P6, R14, R13, R12, R11 ;  /* 0x0000000c0d0e7389 */ /* 0x00006400000c000b */
[----:B01----:R-:W-:Y:S01]  /*dd80*/  ENDCOLLECTIVE ;  /* 0x000000000000791b */ /* 0x003fe20003800000 */
.L_x_9169:
        /* <DEDUP_REMOVED lines=10> */
.L_x_9170:
[----:B------:R-:W-:Y:S01]  /*de30*/  MOV R13, R3 ;  /* 0x00000003000d7202 */ /* 0x000fe20000000f00 */
[----:B------:R-:W-:Y:S01]  /*de40*/  IMAD.MOV.U32 R12, RZ, RZ, 0x2 ;  /* 0x00000002ff0c7424 */ /* 0x000fe200078e00ff */
[----:B------:R-:W-:-:S13]  /*de50*/  IADD3 R6, P0, R14, R24, RZ ;  /* 0x000000180e067210 */ /* 0x000fda0007f1e0ff */
[----:B------:R-:W-:Y:S05]  /*de60*/  WARPSYNC.COLLECTIVE R15, `(.L_x_9171) ;  /* 0x000000000f087348 */ /* 0x000fea0003c00000 */
[----:B------:R0:W1:Y:S02]  /*de70*/  SHFL.IDX P6, R14, R13, R12, R11 ;  /* 0x0000000c0d0e7389 */ /* 0x00006400000c000b */
[----:B01----:R-:W-:Y:S01]  /*de80*/  ENDCOLLECTIVE ;  /* 0x000000000000791b */ /* 0x003fe20003800000 */
.L_x_9171:
        /* <DEDUP_REMOVED lines=10> */
.L_x_9172:
[----:B------:R-:W-:Y:S01]  /*df30*/  IMAD.MOV.U32 R13, RZ, RZ, R3 ;  /* 0x000000ffff0d7224 */ /* 0x000fe200078e0003 */
[----:B------:R-:W-:Y:S02]  /*df40*/  MOV R12, 0x3 ;  /* 0x00000003000c7802 */ /* 0x000fe40000000f00 */
[----:B------:R-:W-:-:S13]  /*df50*/  IADD3 R6, P0, R14, R24, RZ ;  /* 0x000000180e067210 */ /* 0x000fda0007f1e0ff */
[----:B------:R-:W-:Y:S05]  /*df60*/  WARPSYNC.COLLECTIVE R15, `(.L_x_9173) ;  /* 0x000000000f087348 */ /* 0x000fea0003c00000 */
[----:B------:R0:W1:Y:S02]  /*df70*/  SHFL.IDX P6, R14, R13, R12, R11 ;  /* 0x0000000c0d0e7389 */ /* 0x00006400000c000b */
[----:B01----:R-:W-:Y:S01]  /*df80*/  ENDCOLLECTIVE ;  /* 0x000000000000791b */ /* 0x003fe20003800000 */
.L_x_9173:
        /* <DEDUP_REMOVED lines=10> */
.L_x_9174:
[----:B------:R-:W-:Y:S02]  /*e030*/  IMAD.MOV.U32 R13, RZ, RZ, R3 ;  /* 0x000000ffff0d7224 */ /* 0x000fe400078e0003 */
[----:B------:R-:W-:Y:S01]  /*e040*/  IMAD.MOV.U32 R12, RZ, RZ, 0x4 ;  /* 0x00000004ff0c7424 */ /* 0x000fe200078e00ff */
[----:B------:R-:W-:-:S13]  /*e050*/  IADD3 R4, P0, R14, R24, RZ ;  /* 0x000000180e047210 */ /* 0x000fda0007f1e0ff */
[----:B------:R-:W-:Y:S05]  /*e060*/  WARPSYNC.COLLECTIVE R15, `(.L_x_9175) ;  /* 0x000000000f087348 */ /* 0x000fea0003c00000 */
[----:B------:R0:W1:Y:S02]  /*e070*/  SHFL.IDX P6, R14, R13, R12, R11 ;  /* 0x0000000c0d0e7389 */ /* 0x00006400000c000b */
[----:B01----:R-:W-:Y:S01]  /*e080*/  ENDCOLLECTIVE ;  /* 0x000000000000791b */ /* 0x003fe20003800000 */
.L_x_9175:
        /* <DEDUP_REMOVED lines=10> */
.L_x_9176:
[----:B------:R-:W-:Y:S01]  /*e130*/  MOV R13, R3 ;  /* 0x00000003000d7202 */ /* 0x000fe20000000f00 */
[----:B------:R-:W-:Y:S01]  /*e140*/  IMAD.MOV.U32 R12, RZ, RZ, 0x5 ;  /* 0x00000005ff0c7424 */ /* 0x000fe200078e00ff */
[----:B------:R-:W-:-:S13]  /*e150*/  IADD3 R4, P0, R14, R24, RZ ;  /* 0x000000180e047210 */ /* 0x000fda0007f1e0ff */
[----:B------:R-:W-:Y:S05]  /*e160*/  WARPSYNC.COLLECTIVE R15, `(.L_x_9177) ;  /* 0x000000000f087348 */ /* 0x000fea0003c00000 */
[----:B------:R0:W1:Y:S02]  /*e170*/  SHFL.IDX P6, R14, R13, R12, R11 ;  /* 0x0000000c0d0e7389 */ /* 0x00006400000c000b */
[----:B01----:R-:W-:Y:S01]  /*e180*/  ENDCOLLECTIVE ;  /* 0x000000000000791b */ /* 0x003fe20003800000 */
.L_x_9177:
        /* <DEDUP_REMOVED lines=10> */
.L_x_9178:
[----:B------:R-:W-:Y:S01]  /*e230*/  IMAD.MOV.U32 R37, RZ, RZ, R14 ;  /* 0x000000ffff257224 */ /* 0x000fe200078e000e */
[----:B------:R-:W-:Y:S06]  /*e240*/  BRA `(.L_x_9179) ;  /* 0xffffffd000447947 */ /* 0x000fec000383ffff */
.L_x_9098:
[----:B---3--:R3:W4:Y:S02]  /*e250*/  SYNCS.PHASECHK.TRANS64.TRYWAIT P0, [R32+URZ+0x22860], R31 ;  /* 0x0228601f200075a7 */ /* 0x008724000800017f */
[----:B----4-:R-:W-:Y:S05]  /*e260*/  @!P0 NANOSLEEP.SYNCS 0x989680 ;  /* 0x009896800000895d */ /* 0x010fea0003900000 */
[----:B------:R-:W4:Y:S02]  /*e270*/  @!P0 SYNCS.PHASECHK.TRANS64 P0, [R32+URZ+0x22860], R31 ;  /* 0x0228601f200085a7 */ /* 0x000f24000800007f */
[----:B----4-:R-:W-:Y:S05]  /*e280*/  @!P0 BRA `(.L_x_9098) ;  /* 0xfffffffc00f08947 */ /* 0x010fea000383ffff */
[----:B------:R-:W-:Y:S05]  /*e290*/  BRA `(.L_x_9180) ;  /* 0xffffffd000907947 */ /* 0x000fea000383ffff */
.L_x_9099:
        /* <DEDUP_REMOVED lines=8> */
.L_x_9182:
[----:B------:R-:W-:Y:S05]  /*e320*/  BSYNC B1 ;  /* 0x0000000000017941 */ /* 0x000fea0003800000 */
.L_x_9181:
[----:B------:R-:W-:Y:S01]  /*e330*/  IMAD.MOV.U32 R13, RZ, RZ, R3 ;  /* 0x000000ffff0d7224 */ /* 0x000fe200078e0003 */
[----:B------:R-:W-:Y:S01]  /*e340*/  MOV R11, 0x181f ;  /* 0x0000181f000b7802 */ /* 0x000fe20000000f00 */
[----:B------:R-:W-:Y:S01]  /*e350*/  IMAD.MOV.U32 R12, RZ, RZ, RZ ;  /* 0x000000ffff0c7224 */ /* 0x000fe200078e00ff */
[----:B------:R-:W-:Y:S01]  /*e360*/  MOV R5, R14 ;  /* 0x0000000e00057202 */ /* 0x000fe20000000f00 */
[----:B------:R-:W-:Y:S02]  /*e370*/  IMAD.MOV.U32 R15, RZ, RZ, -0x1 ;  /* 0xffffffffff0f7424 */ /* 0x000fe400078e00ff */
[----:B------:R-:W-:Y:S02]  /*e380*/  IMAD R17, R21, 0xc000, R0 ;  /* 0x0000c00015117824 */ /* 0x000fe400078e0200 */
[----:B------:R-:W-:-:S07]  /*e390*/  IMAD.MOV.U32 R8, RZ, RZ, RZ ;  /* 0x000000ffff087224 */ /* 0x000fce00078e00ff */
[----:B------:R-:W-:Y:S05]  /*e3a0*/  WARPSYNC.COLLECTIVE R15, `(.L_x_9183) ;  /* 0x000000000f087348 */ /* 0x000fea0003c00000 */
[----:B------:R0:W1:Y:S02]  /*e3b0*/  SHFL.IDX P6, R14, R13, R12, R11 ;  /* 0x0000000c0d0e7389 */ /* 0x00006400000c000b */
[----:B01----:R-:W-:Y:S01]  /*e3c0*/  ENDCOLLECTIVE ;  /* 0x000000000000791b */ /* 0x003fe20003800000 */
.L_x_9183:
[----:B------:R-:W-:Y:S01]  /*e3d0*/  MOV R13, R18 ;  /* 0x00000012000d7202 */ /* 0x000fe20000000f00 */
[----:B------:R-:W-:Y:S01]  /*e3e0*/  IMAD.MOV.U32 R12, RZ, RZ, 0x1 ;  /* 0x00000001ff0c7424 */ /* 0x000fe200078e00ff */
[----:B------:R-:W-:-:S13]  /*e3f0*/  IADD3 R4, P0, R14, R24, RZ ;  /* 0x000000180e047210 */ /* 0x000fda0007f1e0ff */
[----:B------:R-:W-:Y:S05]  /*e400*/  WARPSYNC.COLLECTIVE R15, `(.L_x_9184) ;  /* 0x000000000f087348 */ /* 0x000fea0003c00000 */
[----:B------:R0:W1:Y:S02]  /*e410*/  SHFL.IDX P6, R14, R13, R12, R11 ;  /* 0x0000000c0d0e7389 */ /* 0x00006400000c000b */
[----:B01----:R-:W-:Y:S01]  /*e420*/  ENDCOLLECTIVE ;  /* 0x000000000000791b */ /* 0x003fe20003800000 */
.L_x_9184:
[----:B------:R-:W-:-:S05]  /*e430*/  IMAD.X R5, RZ, RZ, R5, P0 ;  /* 0x000000ffff057224 */ /* 0x000fca00000e0605 */
[----:B------:R-:W-:Y:S01]  /*e440*/  @!PT LDS RZ, [RZ] ;  /* 0x00000000fffff984 */ /* 0x000fe20000000800 */
[----:B------:R-:W-:Y:S01]  /*e450*/  @!PT LDS RZ, [RZ] ;  /* 0x00000000fffff984 */ /* 0x000fe20000000800 */
[----:B------:R-:W-:Y:S01]  /*e460*/  @!PT LDS RZ, [RZ] ;  /* 0x00000000fffff984 */ /* 0x000fe20000000800 */
[----:B------:R0:W-:Y:S04]  /*e470*/  LDGSTS.E.BYPASS.LTC128B.128 [R17], desc[UR36][R4.64], !P4 ;  /* 0x0000000004117fae */ /* 0x0001e8000e101d64 */
        /* <DEDUP_REMOVED lines=8> */
.L_x_9185:
[----:B------:R-:W-:Y:S01]  /*e500*/  MOV R13, R18 ;  /* 0x00000012000d7202 */ /* 0x000fe20000000f00 */
[----:B------:R-:W-:Y:S02]  /*e510*/  IMAD.MOV.U32 R12, RZ, RZ, 0x2 ;  /* 0x00000002ff0c7424 */ /* 0x000fe400078e00ff */
[----:B------:R-:W-:-:S07]  /*e520*/  IMAD.MOV.U32 R5, RZ, RZ, R14 ;  /* 0x000000ffff057224 */ /* 0x000fce00078e000e */
[----:B------:R-:W-:Y:S05]  /*e530*/  WARPSYNC.COLLECTIVE R15, `(.L_x_9186) ;  /* 0x000000000f087348 */ /* 0x000fea0003c00000 */
[----:B------:R0:W1:Y:S02]  /*e540*/  SHFL.IDX P6, R14, R13, R12, R11 ;  /* 0x0000000c0d0e7389 */ /* 0x00006400000c000b */
[----:B01----:R-:W-:Y:S01]  /*e550*/  ENDCOLLECTIVE ;  /* 0x000000000000791b */ /* 0x003fe20003800000 */
.L_x_9186:
        /* <DEDUP_REMOVED lines=9> */
[----:B------:R-:W-:-:S03]  /*e5f0*/  IMAD.MOV.U32 R6, RZ, RZ, R14 ;  /* 0x000000ffff067224 */ /* 0x000fc600078e000e */
[----:B------:R0:W-:Y:S04]  /*e600*/  LDGSTS.E.BYPASS.LTC128B.128 [R17+0x9800], desc[UR36][R4.64+0x180], !P1 ;  /* 0x0980018004117fae */ /* 0x0001e8000c901d64 */
[----:B0-----:R-:W-:Y:S05]  /*e610*/  WARPSYNC.COLLECTIVE R15, `(.L_x_9187) ;  /* 0x000000000f087348 */ /* 0x001fea0003c00000 */
[----:B------:R1:W2:Y:S02]  /*e620*/  SHFL.IDX P6, R14, R13, R12, R11 ;  /* 0x0000000c0d0e7389 */ /* 0x0002a400000c000b */
[----:B012---:R-:W-:Y:S01]  /*e630*/  ENDCOLLECTIVE ;  /* 0x000000000000791b */ /* 0x007fe20003800000 */
.L_x_9187:
[----:B------:R-:W-:Y:S01]  /*e640*/  MOV R13, R18 ;  /* 0x00000012000d7202 */ /* 0x000fe20000000f00 */
[----:B------:R-:W-:Y:S02]  /*e650*/  IMAD.MOV.U32 R12, RZ, RZ, 0x3 ;  /* 0x00000003ff0c7424 */ /* 0x000fe400078e00ff */
[----:B------:R-:W-:-:S07]  /*e660*/  IMAD.MOV.U32 R5, RZ, RZ, R14 ;  /* 0x000000ffff057224 */ /* 0x000fce00078e000e */
[----:B------:R-:W-:Y:S05]  /*e670*/  WARPSYNC.COLLECTIVE R15, `(.L_x_9188) ;  /* 0x000000000f087348 */ /* 0x000fea0003c00000 */
[----:B------:R0:W1:Y:S02]  /*e680*/  SHFL.IDX P6, R14, R13, R12, R11 ;  /* 0x0000000c0d0e7389 */ /* 0x00006400000c000b */
[----:B01----:R-:W-:Y:S01]  /*e690*/  ENDCOLLECTIVE ;  /* 0x000000000000791b */ /* 0x003fe20003800000 */
.L_x_9188:
        /* <DEDUP_REMOVED lines=14> */
.L_x_9189:
[----:B------:R-:W-:Y:S01]  /*e780*/  MOV R13, R18 ;  /* 0x00000012000d7202 */ /* 0x000fe20000000f00 */
[----:B------:R-:W-:Y:S02]  /*e790*/  IMAD.MOV.U32 R12, RZ, RZ, 0x4 ;  /* 0x00000004ff0c7424 */ /* 0x000fe400078e00ff */
[----:B------:R-:W-:-:S07]  /*e7a0*/  IMAD.MOV.U32 R5, RZ, RZ, R14 ;  /* 0x000000ffff057224 */ /* 0x000fce00078e000e */
[----:B------:R-:W-:Y:S05]  /*e7b0*/  WARPSYNC.COLLECTIVE R15, `(.L_x_9190) ;  /* 0x000000000f087348 */ /* 0x000fea0003c00000 */
[----:B------:R0:W1:Y:S02]  /*e7c0*/  SHFL.IDX P6, R14, R13, R12, R11 ;  /* 0x0000000c0d0e7389 */ /* 0x00006400000c000b */
[----:B01----:R-:W-:Y:S01]  /*e7d0*/  ENDCOLLECTIVE ;  /* 0x000000000000791b */ /* 0x003fe20003800000 */
.L_x_9190:
        /* <DEDUP_REMOVED lines=14> */
.L_x_9191:
[----:B------:R-:W-:Y:S01]  /*e8c0*/  MOV R13, R18 ;  /* 0x00000012000d7202 */ /* 0x000fe20000000f00 */
[----:B------:R-:W-:Y:S02]  /*e8d0*/  IMAD.MOV.U32 R12, RZ, RZ, 0x5 ;  /* 0x00000005ff0c7424 */ /* 0x000fe400078e00ff */
[----:B------:R-:W-:-:S07]  /*e8e0*/  IMAD.MOV.U32 R5, RZ, RZ, R14 ;  /* 0x000000ffff057224 */ /* 0x000fce00078e000e */
[----:B------:R-:W-:Y:S05]  /*e8f0*/  WARPSYNC.COLLECTIVE R15, `(.L_x_9192) ;  /* 0x000000000f087348 */ /* 0x000fea0003c00000 */
[----:B------:R0:W1:Y:S02]  /*e900*/  SHFL.IDX P6, R14, R13, R12, R11 ;  /* 0x0000000c0d0e7389 */ /* 0x00006400000c000b */
[----:B01----:R-:W-:Y:S01]  /*e910*/  ENDCOLLECTIVE ;  /* 0x000000000000791b */ /* 0x003fe20003800000 */
.L_x_9192:
        /* <DEDUP_REMOVED lines=14> */
.L_x_9193:
[----:B------:R-:W-:Y:S01]  /*ea00*/  IMAD.MOV.U32 R3, RZ, RZ, R14 ;  /* 0x000000ffff037224 */ /* 0x000fe200078e000e */
[----:B------:R-:W-:Y:S06]  /*ea10*/  BRA `(.L_x_9194) ;  /* 0xffffffcc00cc7947 */ /* 0x000fec000383ffff */
.L_x_9104:
[----:B0-----:R0:W1:Y:S02]  /*ea20*/  SYNCS.PHASECHK.TRANS64.TRYWAIT P0, [R4+URZ+0x22820], R8 ;  /* 0x02282008040075a7 */ /* 0x001064000800017f */
[----:B-1----:R-:W-:Y:S05]  /*ea30*/  @!P0 NANOSLEEP.SYNCS 0x989680 ;  /* 0x009896800000895d */ /* 0x002fea0003900000 */
[----:B------:R-:W1:Y:S02]  /*ea40*/  @!P0 SYNCS.PHASECHK.TRANS64 P0, [R4+URZ+0x22820], R8 ;  /* 0x02282008040085a7 */ /* 0x000e64000800007f */
[----:B-1----:R-:W-:Y:S05]  /*ea50*/  @!P0 BRA `(.L_x_9104) ;  /* 0xfffffffc00f08947 */ /* 0x002fea000383ffff */
[----:B------:R-:W-:Y:S05]  /*ea60*/  BRA `(.L_x_9195) ;  /* 0xffffffd000547947 */ /* 0x000fea000383ffff */
.L_x_9105:
[----:B------:R-:W-:Y:S01]  /*ea70*/  BSSY B0, `(.L_x_9196) ;  /* 0x0000008000007945 */ /* 0x000fe20003800000 */
[----:B------:R-:W-:Y:S01]  /*ea80*/  MOV R13, R2 ;  /* 0x00000002000d7202 */ /* 0x000fe20000000f00 */
[----:B------:R-:W-:Y:S01]  /*ea90*/  IMAD.MOV.U32 R12, RZ, RZ, RZ ;  /* 0x000000ffff0c7224 */ /* 0x000fe200078e00ff */
[----:B------:R-:W-:Y:S01]  /*eaa0*/  MOV R15, 0xffffffff ;  /* 0xffffffff000f7802 */ /* 0x000fe20000000f00 */
[----:B------:R-:W-:-:S07]  /*eab0*/  IMAD.MOV.U32 R11, RZ, RZ, 0x1f ;  /* 0x0000001fff0b7424 */ /* 0x000fce00078e00ff */
[----:B0-23-5:R-:W-:Y:S05]  /*eac0*/  WARPSYNC.COLLECTIVE R15, `(.L_x_9197) ;  /* 0x000000000f087348 */ /* 0x02dfea0003c00000 */
[----:B------:R1:W4:Y:S02]  /*ead0*/  SHFL.IDX P6, R14, R13, R12, R11 ;  /* 0x0000000c0d0e7389 */ /* 0x00032400000c000b */
[----:B012345:R-:W-:Y:S01]  /*eae0*/  ENDCOLLECTIVE ;  /* 0x000000000000791b */ /* 0x03ffe20003800000 */
.L_x_9197:
[----:B------:R-:W-:Y:S05]  /*eaf0*/  BSYNC B0 ;  /* 0x0000000000007941 */ /* 0x000fea0003800000 */
.L_x_9196:
[----:B------:R-:W-:Y:S05]  /*eb00*/  BRA `(.L_x_9198) ;  /* 0xffffffd0003c7947 */ /* 0x000fea000383ffff */
.L_x_9106:
[----:B------:R-:W-:Y:S01]  /*eb10*/  BSSY B0, `(.L_x_9199) ;  /* 0x0000006000007945 */ /* 0x000fe20003800000 */
[----:B------:R-:W-:-:S07]  /*eb20*/  IMAD.MOV.U32 R15, RZ, RZ, -0x1 ;  /* 0xffffffffff0f7424 */ /* 0x000fce00078e00ff */
[----:B0123-5:R-:W-:Y:S05]  /*eb30*/  WARPSYNC.COLLECTIVE R15, `(.L_x_9200) ;  /* 0x000000000f0c7348 */ /* 0x02ffea0003c00000 */
[----:B------:R-:W-:Y:S02]  /*eb40*/  ELECT P6, UR62, PT ;  /* 0x00000000003e782f */ /* 0x000fe400038c0000 */
[----:B------:R-:W-:Y:S01]  /*eb50*/  MOV R14, UR62 ;  /* 0x0000003e000e7c02 */ /* 0x000fe20008000f00 */
[----:B0123-5:R-:W-:Y:S10]  /*eb60*/  ENDCOLLECTIVE ;  /* 0x000000000000791b */ /* 0x02fff40003800000 */
.L_x_9200:
[----:B------:R-:W-:Y:S05]  /*eb70*/  BSYNC B0 ;  /* 0x0000000000007941 */ /* 0x000fea0003800000 */
.L_x_9199:
[----:B------:R-:W-:Y:S05]  /*eb80*/  BRA `(.L_x_9201) ;  /* 0xffffffd000307947 */ /* 0x000fea000383ffff */
.L_x_9108:
[----:B----4-:R4:W0:Y:S02]  /*eb90*/  SYNCS.PHASECHK.TRANS64.TRYWAIT P1, [R5+URZ+0x22840], R0 ;  /* 0x02284000050075a7 */ /* 0x010824000802017f */
[----:B0-----:R-:W-:Y:S05]  /*eba0*/  @!P1 NANOSLEEP.SYNCS 0x989680 ;  /* 0x009896800000995d */ /* 0x001fea0003900000 */
[----:B------:R-:W0:Y:S02]  /*ebb0*/  @!P1 SYNCS.PHASECHK.TRANS64 P1, [R5+URZ+0x22840], R0 ;  /* 0x02284000050095a7 */ /* 0x000e24000802007f */
[----:B0-----:R-:W-:Y:S05]  /*ebc0*/  @!P1 BRA `(.L_x_9108) ;  /* 0xfffffffc00f09947 */ /* 0x001fea000383ffff */
[----:B------:R-:W-:Y:S05]  /*ebd0*/  BRA `(.L_x_9202) ;  /* 0xffffffd000507947 */ /* 0x000fea000383ffff */
.L_x_9110:
[----:B-1----:R1:W0:Y:S02]  /*ebe0*/  SYNCS.PHASECHK.TRANS64.TRYWAIT P1, [R21+URZ+0x22840], R2 ;  /* 0x02284002150075a7 */ /* 0x002224000802017f */
[----:B0-----:R-:W-:Y:S05]  /*ebf0*/  @!P1 NANOSLEEP.SYNCS 0x989680 ;  /* 0x009896800000995d */ /* 0x001fea0003900000 */
[----:B------:R-:W0:Y:S02]  /*ec00*/  @!P1 SYNCS.PHASECHK.TRANS64 P1, [R21+URZ+0x22840], R2 ;  /* 0x02284002150095a7 */ /* 0x000e24000802007f */
[----:B0-----:R-:W-:Y:S05]  /*ec10*/  @!P1 BRA `(.L_x_9110) ;  /* 0xfffffffc00f09947 */ /* 0x001fea000383ffff */
[----:B------:R-:W-:Y:S05]  /*ec20*/  BRA `(.L_x_9203) ;  /* 0xffffffd0005c7947 */ /* 0x000fea000383ffff */
.L_x_9112:
[----:B------:R0:W0:Y:S02]  /*ec30*/  SYNCS.PHASECHK.TRANS64.TRYWAIT P1, [R5+URZ+0x22860], R0 ;  /* 0x02286000050075a7 */ /* 0x000024000802017f */
[----:B0-----:R-:W-:Y:S05]  /*ec40*/  @!P1 NANOSLEEP.SYNCS 0x989680 ;  /* 0x009896800000995d */ /* 0x001fea0003900000 */
[----:B------:R-:W0:Y:S02]  /*ec50*/  @!P1 SYNCS.PHASECHK.TRANS64 P1, [R5+URZ+0x22860], R0 ;  /* 0x02286000050095a7 */ /* 0x000e24000802007f */
[----:B0-----:R-:W-:Y:S05]  /*ec60*/  @!P1 BRA `(.L_x_9112) ;  /* 0xfffffffc00f09947 */ /* 0x001fea000383ffff */
[----:B------:R-:W-:Y:S05]  /*ec70*/  BRA `(.L_x_9204) ;  /* 0xffffffd000587947 */ /* 0x000fea000383ffff */
.L_x_9205:
        /* <DEDUP_REMOVED lines=16> */
.L_x_15762:


//--------------------- .text._ZN7cutlass13device_kernelIN5flash11enable_sm90INS1_16FlashAttnFwdSm90INS1_25CollectiveMainloopFwdSm90ILi2EN4cute5tupleIJNS5_1CILi1EEES8_S8_EEENS6_IJNS7_ILi128EEENS7_ILi96EEENS7_ILi64EEEEEELi256ENS_6half_tEfNS_4arch4Sm90ELb0ELb0ELb1ELb0ELb1ELb0ELb1ELb1ELb0ELb1ELb1ELb0EEENS1_21CollectiveEpilogueFwdINS6_IJSA_NS7_ILi256EEESB_EEES9_SE_SG_Li256ELb0ELb1ELb1ELb0EEENS1_19SingleTileSchedulerILb0ELb1ELb1ELi128EEEEEEEEEvNT_6ParamsE --------------------------
	.section	.text._ZN7cutlass13device_kernelIN5flash11enable_sm90INS1_16FlashAttnFwdSm90INS1_25CollectiveMainloopFwdSm90ILi2EN4cute5tupleIJNS5_1CILi1EEES8_S8_EEENS6_IJNS7_ILi128EEENS7_ILi96EEENS7_ILi64EEEEEELi256ENS_6half_tEfNS_4arch4Sm90ELb0ELb0ELb1ELb0ELb1ELb0ELb1ELb1ELb0ELb1ELb1ELb0EEENS1_21CollectiveEpilogueFwdINS6_IJSA_NS7_ILi256EEESB_EEES9_SE_SG_Li256ELb0ELb1ELb1ELb0EEENS1_19SingleTileSchedulerILb0ELb1ELb1ELi128EEEEEEEEEvNT_6ParamsE,"ax",@progbits
	.align	128
.text._ZN7cutlass13device_kernelIN5flash11enable_sm90INS1_16FlashAttnFwdSm90INS1_25CollectiveMainloopFwdSm90ILi2EN4cute5tupleIJNS5_1CILi1EEES8_S8_EEENS6_IJNS7_ILi128EEENS7_ILi96EEENS7_ILi64EEEEEELi256ENS_6half_tEfNS_4arch4Sm90ELb0ELb0ELb1ELb0ELb1ELb0ELb1ELb1ELb0ELb1ELb1ELb0EEENS1_21CollectiveEpilogueFwdINS6_IJSA_NS7_ILi256EEESB_EEES9_SE_SG_Li256ELb0ELb1ELb1ELb0EEENS1_19SingleTileSchedulerILb0ELb1ELb1ELi128EEEEEEEEEvNT_6ParamsE:
        .type           _ZN7cutlass13device_kernelIN5flash11enable_sm90INS1_16FlashAttnFwdSm90INS1_25CollectiveMainloopFwdSm90ILi2EN4cute5tupleIJNS5_1CILi1EEES8_S8_EEENS6_IJNS7_ILi128EEENS7_ILi96EEENS7_ILi64EEEEEELi256ENS_6half_tEfNS_4arch4Sm90ELb0ELb0ELb1ELb0ELb1ELb0ELb1ELb1ELb0ELb1ELb1ELb0EEENS1_21CollectiveEpilogueFwdINS6_IJSA_NS7_ILi256EEESB_EEES9_SE_SG_Li256ELb0ELb1ELb1ELb0EEENS1_19SingleTileSchedulerILb0ELb1ELb1ELi128EEEEEEEEEvNT_6ParamsE,@function
        .size           _ZN7cutlass13device_kernelIN5flash11enable_sm90INS1_16FlashAttnFwdSm90INS1_25CollectiveMainloopFwdSm90ILi2EN4cute5tupleIJNS5_1CILi1EEES8_S8_EEENS6_IJNS7_ILi128EEENS7_ILi96EEENS7_ILi64EEEEEELi256ENS_6half_tEfNS_4arch4Sm90ELb0ELb0ELb1ELb0ELb1ELb0ELb1ELb1ELb0ELb1ELb1ELb0EEENS1_21CollectiveEpilogueFwdINS6_IJSA_NS7_ILi256EEESB_EEES9_SE_SG_Li256ELb0ELb1ELb1ELb0EEENS1_19SingleTileSchedulerILb0ELb1ELb1ELi128EEEEEEEEEvNT_6ParamsE,(.L_x_15763 - _ZN7cutlass13device_kernelIN5flash11enable_sm90INS1_16FlashAttnFwdSm90INS1_25CollectiveMainloopFwdSm90ILi2EN4cute5tupleIJNS5_1CILi1EEES8_S8_EEENS6_IJNS7_ILi128EEENS7_ILi96EEENS7_ILi64EEEEEELi256ENS_6half_tEfNS_4arch4Sm90ELb0ELb0ELb1ELb0ELb1ELb0ELb1ELb1ELb0ELb1ELb1ELb0EEENS1_21CollectiveEpilogueFwdINS6_IJSA_NS7_ILi256EEESB_EEES9_SE_SG_Li256ELb0ELb1ELb1ELb0EEENS1_19SingleTileSchedulerILb0ELb1ELb1ELi128EEEEEEEEEvNT_6ParamsE)
        .other          _ZN7cutlass13device_kernelIN5flash11enable_sm90INS1_16FlashAttnFwdSm90INS1_25CollectiveMainloopFwdSm90ILi2EN4cute5tupleIJNS5_1CILi1EEES8_S8_EEENS6_IJNS7_ILi128EEENS7_ILi96EEENS7_ILi64EEEEEELi256ENS_6half_tEfNS_4arch4Sm90ELb0ELb0ELb1ELb0ELb1ELb0ELb1ELb1ELb0ELb1ELb1ELb0EEENS1_21CollectiveEpilogueFwdINS6_IJSA_NS7_ILi256EEESB_EEES9_SE_SG_Li256ELb0ELb1ELb1ELb0EEENS1_19SingleTileSchedulerILb0ELb1ELb1ELi128EEEEEEEEEvNT_6ParamsE,@"STO_CUDA_ENTRY STV_DEFAULT"
_ZN7cutlass13device_kernelIN5flash11enable_sm90INS1_16FlashAttnFwdSm90INS1_25CollectiveMainloopFwdSm90ILi2EN4cute5tupleIJNS5_1CILi1EEES8_S8_EEENS6_IJNS7_ILi128EEENS7_ILi96EEENS7_ILi64EEEEEELi256ENS_6half_tEfNS_4arch4Sm90ELb0ELb0ELb1ELb0ELb1ELb0ELb1ELb1ELb0ELb1ELb1ELb0EEENS1_21CollectiveEpilogueFwdINS6_IJSA_NS7_ILi256EEESB_EEES9_SE_SG_Li256ELb0ELb1ELb1ELb0EEENS1_19SingleTileSchedulerILb0ELb1ELb1ELi128EEEEEEEEEvNT_6ParamsE:
        /* <DEDUP_REMOVED lines=43> */
[----:B------:R0:W0:Y:S01]  /*02b0*/  SYNCS.EXCH.64 URZ, [UR8+0x32440], UR6 ;  /* 0x03244006083f75b2 */ /* 0x0000220008000100 */
[----:B------:R0:W0:Y:S01]  /*02c0*/  SYNCS.EXCH.64 URZ, [UR8+0x32438], UR4 ;  /* 0x03243804083f75b2 */ /* 0x0000220008000100 */
[----:B------:R0:W0:Y:S01]  /*02d0*/  SYNCS.EXCH.64 URZ, [UR8+0x32448], UR6 ;  /* 0x03244806083f75b2 */ /* 0x0000220008000100 */
[----:B------:R-:W-:Y:S01]  /*02e0*/  NOP ;  /* 0x0000000000007918 */ /* 0x000fe20000000000 */
.L_x_9206:
        /* <DEDUP_REMOVED lines=22> */
.L_x_9207:
        /* <DEDUP_REMOVED lines=18> */
.L_x_9208:
        /* <DEDUP_REMOVED lines=22> */
.L_x_9209:
        /* <DEDUP_REMOVED lines=23> */
.L_x_9210:
        /* <DEDUP_REMOVED lines=11> */
.L_x_9213:
[----:B------:R-:W-:-:S08]  /*08f0*/  NOP ;  /* 0x0000000000007918 */ /* 0x000fd00000000000 */
[----:B------:R-:W1:Y:S02]  /*0900*/  USETMAXREG.TRY_ALLOC.CTAPOOL UP0, 0xe8 ;  /* 0x000000e8000079c8 */ /* 0x000e640008000600 */
[----:B-1----:R-:W-:-:S13]  /*0910*/  PLOP3.LUT P0, PT, PT, PT, UP0, 0x80, 0x0 ;  /* 0x000000000000781c */ /* 0x002fda0003f0f008 */
[----:B------:R-:W-:Y:S05]  /*0920*/  @!P0 BRA `(.L_x_9213) ;  /* 0xfffffffc00f08947 */ /* 0x000fea000383ffff */
[----:B------:R-:W1:Y:S01]  /*0930*/  S2UR UR6, SR_CTAID.Y ;  /* 0x00000000000679c3 */ /* 0x000e620000002600 */
[----:B------:R-:W-:Y:S01]  /*0940*/  ULDC UR7, c[0x0][0xd50] ;  /* 0x0003540000077ab9 */ /* 0x000fe20000000800 */
[----:B------:R-:W-:Y:S01]  /*0950*/  SHF.R.U32.HI R17, RZ, 0x7, R28 ;  /* 0x00000007ff117819 */ /* 0x000fe2000001161c */
[----:B------:R-:W-:-:S05]  /*0960*/  UISETP.NE.AND UP0, UPT, UR7, 0x1, UPT ;  /* 0x000000010700788c */ /* 0x000fca000bf05270 */
[----:B------:R-:W-:Y:S08]  /*0970*/  BAR.ARV 0x8, 0x180 ;  /* 0x0206000000007b1d */ /* 0x000ff00000002000 */
[----:B------:R-:W2:Y:S01]  /*0980*/  S2UR UR8, SR_CTAID.Z ;  /* 0x00000000000879c3 */ /* 0x000ea20000002700 */
[----:B------:R-:W-:Y:S01]  /*0990*/  ISETP.NE.AND P0, PT, R17, 0x1, PT ;  /* 0x000000011100780c */ /* 0x000fe20003f05270 */
[----:B------:R-:W-:Y:S01]  /*09a0*/  @UP0 ULDC UR4, c[0x0][0xd54] ;  /* 0x0003550000040ab9 */ /* 0x000fe20000000800 */
[----:B------:R-:W-:Y:S01]  /*09b0*/  @UP0 ULDC UR9, c[0x0][0xd58] ;  /* 0x0003560000090ab9 */ /* 0x000fe20000000800 */
[----:B-1----:R-:W-:-:S10]  /*09c0*/  UIMAD.WIDE.U32 UR4, UR6, UR4, URZ ;  /* 0x00000004060472a5 */ /* 0x002fd4000f8e003f */
[----:B------:R-:W-:Y:S06]  /*09d0*/  @!P0 BAR.ARV 0x9, 0x100 ;  /* 0x0244000000008b1d */ /* 0x000fec0000002000 */
[----:B------:R-:W-:Y:S01]  /*09e0*/  UMOV UR10, UR6 ;  /* 0x00000006000a7c82 */ /* 0x000fe20008000000 */
[----:B------:R-:W-:Y:S01]  /*09f0*/  @UP0 USHF.R.U32.HI UR10, URZ, UR9, UR5 ;  /* 0x000000093f0a0299 */ /* 0x000fe20008011605 */
[----:B--2---:R-:W-:-:S03]  /*0a00*/  ISETP.LE.AND P0, PT, RZ, UR8, PT ;  /* 0x00000008ff007c0c */ /* 0x004fc6000bf03270 */
[----:B------:R-:W-:Y:S02]  /*0a10*/  UIADD3 UR4, -UR10, URZ, URZ ;  /* 0x0000003f0a047290 */ /* 0x000fe4000fffe13f */
[----:B------:R-:W-:Y:S02]  /*0a20*/  IMAD.U32 R0, RZ, RZ, UR10 ;  /* 0x0000000aff007e24 */ /* 0x000fe4000f8e00ff */
[----:B------:R-:W-:-:S03]  /*0a30*/  UIMAD UR7, UR7, UR4, UR6 ;  /* 0x00000004070772a4 */ /* 0x000fc6000f8e0206 */
[----:B------:R1:W-:Y:S03]  /*0a40*/  STL [R1+0x4], R0 ;  /* 0x0000040001007387 */ /* 0x0003e60000100800 */
[----:B------:R-:W-:Y:S06]  /*0a50*/  @!P0 BRA `(.L_x_9214) ;  /* 0x000000d400148947 */ /* 0x000fec0003800000 */
        /* <DEDUP_REMOVED lines=22> */
[-C--:B-1----:R-:W-:Y:S02]  /*0bc0*/  IABS R0, R3.reuse ;  /* 0x0000000300007213 */ /* 0x082fe40000000000 */
        /* <DEDUP_REMOVED lines=29> */
.L_x_9215:
[----:B------:R-:W-:Y:S01]  /*0da0*/  UIMAD UR5, UR9, UR4, URZ ;  /* 0x00000004090572a4 */ /* 0x000fe2000f8e023f */
[----:B-1----:R-:W-:Y:S01]  /*0db0*/  IMAD.U32 R0, RZ, RZ, UR6 ;  /* 0x00000006ff007e24 */ /* 0x002fe2000f8e00ff */
[----:B------:R-:W-:Y:S01]  /*0dc0*/  MOV R3, UR4 ;  /* 0x0000000400037c02 */ /* 0x000fe20008000f00 */
[----:B------:R-:W-:Y:S01]  /*0dd0*/  VIADD R22, R28, 0xffffff80 ;  /* 0xffffff801c167836 */ /* 0x000fe20000000000 */
[----:B------:R-:W-:Y:S01]  /*0de0*/  PLOP3.LUT P0, PT, PT, PT, PT, 0x80, 0x0 ;  /* 0x000000000000781c */ /* 0x000fe20003f0f070 */
[----:B------:R-:W-:Y:S01]  /*0df0*/  IMAD.MOV.U32 R4, RZ, RZ, RZ ;  /* 0x000000ffff047224 */ /* 0x000fe200078e00ff */
[----:B------:R-:W-:Y:S01]  /*0e00*/  VIADDMNMX R0, R3, UR5, R0, PT ;  /* 0x0000000503007c46 */ /* 0x000fe2000b800100 */
[----:B------:R-:W-:Y:S01]  /*0e10*/  IMAD.U32 R19, RZ, RZ, UR5 ;  /* 0x00000005ff137e24 */ /* 0x000fe2000f8e00ff */
[----:B------:R-:W-:Y:S01]  /*0e20*/  CS2R R150, SRZ ;  /* 0x0000000000967805 */ /* 0x000fe2000001ff00 */
[----:B------:R-:W-:Y:S01]  /*0e30*/  IMAD.MOV.U32 R3, RZ, RZ, RZ ;  /* 0x000000ffff037224 */ /* 0x000fe200078e00ff */
[----:B------:R-:W-:-:S02]  /*0e40*/  R2UR UR38, R0 ;  /* 0x00000000002672ca */ /* 0x000fc400000e0000 */
        /* <DEDUP_REMOVED lines=67> */
[----:B------:R-:W1:Y:S01]  /*1280*/  S2UR UR6, SR_CgaCtaId ;  /* 0x00000000000679c3 */ /* 0x000e620000008800 */
[----:B------:R-:W-:Y:S02]  /*1290*/  UMOV UR5, 0x400 ;  /* 0x0000040000057882 */ /* 0x000fe40000000000 */
[----:B------:R-:W-:-:S04]  /*12a0*/  LEA.HI R23, R3, R22, RZ, 0x7 ;  /* 0x0000001603177211 */ /* 0x000fc800078f38ff */
[----:B------:R-:W-:-:S06]  /*12b0*/  SHF.R.S32.HI R0, RZ, 0x7, R23 ;  /* 0x00000007ff007819 */ /* 0x000fcc0000011417 */
[----:B------:R-:W2:Y:S01]  /*12c0*/  SHFL.IDX PT, R0, R0, RZ, 0x1f ;  /* 0x00001fff00007589 */ /* 0x000ea200000e0000 */
[----:B-1----:R-:W-:-:S04]  /*12d0*/  ULEA UR7, UR6, UR5, 0x18 ;  /* 0x0000000506077291 */ /* 0x002fc8000f8ec03f */
[----:B------:R-:W-:Y:S02]  /*12e0*/  UIADD3 UR6, UR7, 0x18400, URZ ;  /* 0x0001840007067890 */ /* 0x000fe4000fffe03f */
[----:B------:R-:W-:Y:S02]  /*12f0*/  MOV R16, UR7 ;  /* 0x0000000700107c02 */ /* 0x000fe40008000f00 */
[----:B------:R-:W-:Y:S01]  /*1300*/  ULOP3.LUT UP0, URZ, UR6, 0x1bf, URZ, 0xc0, !UPT ;  /* 0x000001bf063f7892 */ /* 0x000fe2000f80c03f */
[----:B--2---:R-:W-:-:S05]  /*1310*/  R2UR UR4, R0 ;  /* 0x00000000000472ca */ /* 0x004fca00000e0000 */
[----:B------:R-:W-:-:S08]  /*1320*/  PLOP3.LUT P0, PT, PT, PT, UP0, 0x80, 0x0 ;  /* 0x000000000000781c */ /* 0x000fd00003f0f008 */
[----:B------:R-:W-:-:S04]  /*1330*/  ULEA.HI UR5, UR4, UR4, URZ, 0x1 ;  /* 0x0000000404057291 */ /* 0x000fc8000f8f083f */
[----:B------:R-:W-:-:S04]  /*1340*/  ULOP3.LUT UR5, UR5, 0xffffe, URZ, 0xc0, !UPT ;  /* 0x000ffffe05057892 */ /* 0x000fc8000f8ec03f */
[----:B------:R-:W-:Y:S01]  /*1350*/  UIADD3 UR40, UR4, -UR5, URZ ;  /* 0x8000000504287290 */ /* 0x000fe2000fffe03f */
[----:B------:R-:W-:Y:S11]  /*1360*/  @!P0 BRA `(.L_x_9217) ;  /* 0x0000000000408947 */ /* 0x000ff60003800000 */
[----:B------:R-:W-:Y:S01]  /*1370*/  MOV R0, 0x0 ;  /* 0x0000000000007802 */ /* 0x000fe20000000f00 */
[----:B------:R-:W-:Y:S01]  /*1380*/  ULDC.64 UR4, c[0x4][0xf0] ;  /* 0x01003c0000047ab9 */ /* 0x000fe20000000a00 */
[----:B------:R-:W-:Y:S01]  /*1390*/  ULDC.64 UR6, c[0x4][0x38] ;  /* 0x01000e0000067ab9 */ /* 0x000fe20000000a00 */
[----:B------:R-:W-:Y:S01]  /*13a0*/  IMAD.U32 R4, RZ, RZ, UR4 ;  /* 0x00000004ff047e24 */ /* 0x000fe2000f8e00ff */
[----:B0-----:R0:W1:Y:S01]  /*13b0*/  LDC.64 R2, c[0x4][R0] ;  /* 0x0100000000027b82 */ /* 0x0010620000000a00 */
        /* <DEDUP_REMOVED lines=11> */
.L_x_9217:
[----:B------:R-:W-:Y:S02]  /*1470*/  R2UR UR4, R16 ;  /* 0x00000000100472ca */ /* 0x000fe400000e0000 */
[----:B------:R-:W-:Y:S02]  /*1480*/  SHF.L.U32 R0, RZ, 0x1f, RZ ;  /* 0x0000001fff007819 */ /* 0x000fe400000006ff */
[----:B------:R-:W-:-:S09]  /*1490*/  IADD3 R210, R17, 0x8, RZ ;  /* 0x0000000811d27810 */ /* 0x000fd20007ffe0ff */
[----:B------:R-:W1:Y:S02]  /*14a0*/  SYNCS.PHASECHK.TRANS64.TRYWAIT P0, [UR4+0x32400], R0 ;  /* 0x03240000ff0075a7 */ /* 0x000e640008000144 */
[----:B-1----:R-:W-:Y:S05]  /*14b0*/  @!P0 BRA `(.L_x_9218) ;  /* 0x000000c800848947 */ /* 0x002fea0003800000 */
.L_x_9295:
[----:B------:R-:W-:Y:S05]  /*14c0*/  WARPSYNC.ALL ;  /* 0x0000000000007948 */ /* 0x000fea0003800000 */
[----:B0-----:R-:W2:Y:S01]  /*14d0*/  LDL R2, [R1] ;  /* 0x0000000001027983 */ /* 0x001ea20000100800 */
[----:B------:R0:W-:Y:S01]  /*14e0*/  BAR.SYNC.DEFER_BLOCKING R210, 0x100 ;  /* 0x000400d20000751d */ /* 0x0001e20000010000 */
[----:B--2---:R-:W-:-:S13]  /*14f0*/  R2UR UR4, R2 ;  /* 0x00000000020472ca */ /* 0x004fda00000e0000 */
[----:B------:R-:W-:-:S04]  /*1500*/  ULOP3.LUT UR4, UR4, 0x1, URZ, 0xfc, !UPT ;  /* 0x0000000104047892 */ /* 0x000fc8000f8efc3f */
[----:B------:R-:W-:-:S06]  /*1510*/  UISETP.NE.AND UP0, UPT, UR4, 0x3, UPT ;  /* 0x000000030400788c */ /* 0x000fcc000bf05270 */
[----:B------:R-:W-:-:S13]  /*1520*/  PLOP3.LUT P0, PT, PT, PT, UP0, 0x80, 0x0 ;  /* 0x000000000000781c */ /* 0x000fda0003f0f008 */
[----:B0-----:R-:W-:Y:S05]  /*1530*/  @!P0 BRA `(.L_x_9219) ;  /* 0x0000000000048947 */ /* 0x001fea0003800000 */
[----:B------:R-:W-:Y:S01]  /*1540*/  BPT.TRAP 0x1 ;  /* 0x000000040000795c */ /* 0x000fe20000300000 */
.L_x_9219:
[----:B------:R-:W-:-:S13]  /*1550*/  R2UR UR4, R16 ;  /* 0x00000000100472ca */ /* 0x000fda00000e0000 */
[----:B------:R0:W2:Y:S01]  /*1560*/  SYNCS.PHASECHK.TRANS64.TRYWAIT P1, [UR4+0x32430], R0 ;  /* 0x03243000ff0075a7 */ /* 0x0000a20008020144 */
[----:B------:R-:W-:Y:S05]  /*1570*/  @!P0 BRA `(.L_x_9220) ;  /* 0x0000000000048947 */ /* 0x000fea0003800000 */
[----:B------:R-:W-:Y:S01]  /*1580*/  BPT.TRAP 0x1 ;  /* 0x000000040000795c */ /* 0x000fe20000300000 */
.L_x_9220:
[----:B--2---:R-:W-:Y:S05]  /*1590*/  @P1 BRA `(.L_x_9221) ;  /* 0x00000000000c1947 */ /* 0x004fea0003800000 */
[----:B------:R-:W-:-:S13]  /*15a0*/  R2UR UR4, R16 ;  /* 0x00000000100472ca */ /* 0x000fda00000e0000 */
[----:B------:R-:W2:Y:S02]  /*15b0*/  SYNCS.PHASECHK.TRANS64.TRYWAIT P1, [UR4+0x32430], R0 ;  /* 0x03243000ff0075a7 */ /* 0x000ea40008020144 */
[----:B--2---:R-:W-:Y:S05]  /*15c0*/  @!P1 BRA `(.L_x_9222) ;  /* 0x000000c8005c9947 */ /* 0x004fea0003800000 */
.L_x_9221:
[----:B------:R-:W-:Y:S01]  /*15d0*/  R2UR UR9, R16 ;  /* 0x00000000100972ca */ /* 0x000fe200000e0000 */
[----:B------:R-:W-:Y:S01]  /*15e0*/  WARPGROUP.ARRIVE ;  /* 0x00000000000079c5 */ /* 0x000fe20000000000 */
[----:B------:R-:W-:Y:S01]  /*15f0*/  UMOV UR7, 0x40000040 ;  /* 0x4000004000077882 */ /* 0x000fe20000000000 */
[----:B------:R-:W-:Y:S01]  /*1600*/  UMOV UR13, 0x40000040 ;  /* 0x40000040000d7882 */ /* 0x000fe20000000000 */
[----:B------:R-:W-:Y:S01]  /*1610*/  IMAD.U32 R15, RZ, RZ, UR7 ;  /* 0x00000007ff0f7e24 */ /* 0x000fe2000f8e00ff */
[----:B------:R-:W-:-:S08]  /*1620*/  MOV R13, UR13 ;  /* 0x0000000d000d7c02 */ /* 0x000fd00008000f00 */
        /* <DEDUP_REMOVED lines=8> */
[----:B------:R-:W-:Y:S01]  /*16b0*/  ULOP3.LUT UR8, UR4, 0x10000, URZ, 0xfc, !UPT ;  /* 0x0001000004087892 */ /* 0x000fe2000f8efc3f */
[----:B------:R-:W-:-:S03]  /*16c0*/  UMOV UR5, UR7 ;  /* 0x0000000700057c82 */ /* 0x000fc60008000000 */
[----:B------:R-:W-:-:S03]  /*16d0*/  IMAD.U32 R17, RZ, RZ, UR10 ;  /* 0x0000000aff117e24 */ /* 0x000fc6000f8e00ff */
[----:B------:R-:W-:Y:S02]  /*16e0*/  UMOV UR6, UR8 ;  /* 0x0000000800067c82 */ /* 0x000fe40008000000 */
[----:B------:R-:W-:Y:S01]  /*16f0*/  IMAD.U32 R14, RZ, RZ, UR6 ;  /* 0x00000006ff0e7e24 */ /* 0x000fe2000f8e00ff */
[----:B------:R-:W-:Y:S01]  /*1700*/  UMOV UR4, UR6 ;  /* 0x0000000600047c82 */ /* 0x000fe20008000000 */
[----:B------:R-:W-:Y:S02]  /*1710*/  UMOV UR6, UR10 ;  /* 0x0000000a00067c82 */ /* 0x000fe40008000000 */
[----:B------:R-:W-:Y:S01]  /*1720*/  HGMMA.64x96x16.F32 R24, gdesc[UR4], RZ, !UPT, gsb0 ;  /* 0x01600000041879f0 */ /* 0x000fe2000c0008ff */
[----:B------:R-:W-:Y:S02]  /*1730*/  UIADD3 UR4, UR8, 0x2, URZ ;  /* 0x0000000208047890 */ /* 0x000fe4000fffe03f */
[----:B------:R-:W-:Y:S01]  /*1740*/  UIADD3 UR6, UR10, 0x2, URZ ;  /* 0x000000020a067890 */ /* 0x000fe2000fffe03f */
[----:B------:R-:W-:Y:S01]  /*1750*/  UMOV UR5, UR13 ;  /* 0x0000000d00057c82 */ /* 0x000fe20008000000 */
[----:B------:R-:W-:Y:S01]  /*1760*/  UMOV UR7, 0x40000040 ;  /* 0x4000004000077882 */ /* 0x000fe20000000000 */
[----:B------:R-:W-:-:S02]  /*1770*/  UMOV UR13, 0x40000040 ;  /* 0x40000040000d7882 */ /* 0x000fc40000000000 */
[----:B------:R-:W-:Y:S01]  /*1780*/  UMOV UR12, UR4 ;  /* 0x00000004000c7c82 */ /* 0x000fe20008000000 */
[----:B------:R-:W-:Y:S01]  /*1790*/  IMAD.U32 R11, RZ, RZ, UR13 ;  /* 0x0000000dff0b7e24 */ /* 0x000fe2000f8e00ff */
[----:B------:R-:W-:Y:S01]  /*17a0*/  UMOV UR4, UR12 ;  /* 0x0000000c00047c82 */ /* 0x000fe20008000000 */
[----:B------:R-:W-:Y:S01]  /*17b0*/  IMAD.U32 R12, RZ, RZ, UR12 ;  /* 0x0000000cff0c7e24 */ /* 0x000fe2000f8e00ff */
[----:B------:R-:W-:Y:S02]  /*17c0*/  WARPGROUP.DEPBAR.LE gsb0, 0x0 ;  /* 0x00008000000079c5 */ /* 0x000fe40000010000 */
[----:B------:R-:W-:-:S06]  /*17d0*/  WARPGROUP.ARRIVE ;  /* 0x00000000000079c5 */ /* 0x000fcc0000000000 */
[----:B------:R-:W-:Y:S01]  /*17e0*/  HGMMA.64x96x16.F32 R24, gdesc[UR4], R24, gsb0 ;  /* 0x01600000041879f0 */ /* 0x000fe20008000818 */
[----:B------:R-:W-:Y:S02]  /*17f0*/  UIADD3 UR4, UR8, 0x4, URZ ;  /* 0x0000000408047890 */ /* 0x000fe4000fffe03f */
[----:B------:R-:W-:Y:S01]  /*1800*/  UIADD3 UR6, UR10, 0x4, URZ ;  /* 0x000000040a067890 */ /* 0x000fe2000fffe03f */
[----:B------:R-:W-:Y:S01]  /*1810*/  UMOV UR5, UR13 ;  /* 0x0000000d00057c82 */ /* 0x000fe20008000000 */
[----:B------:R-:W-:-:S03]  /*1820*/  UMOV UR7, 0x40000040 ;  /* 0x4000004000077882 */ /* 0x000fc60000000000 */
[----:B------:R-:W-:Y:S02]  /*1830*/  UMOV UR12, UR4 ;  /* 0x00000004000c7c82 */ /* 0x000fe40008000000 */
[----:B------:R-:W-:Y:S01]  /*1840*/  UMOV UR4, UR12 ;  /* 0x0000000c00047c82 */ /* 0x000fe20008000000 */
[----:B------:R-:W-:Y:S01]  /*1850*/  IMAD.U32 R10, RZ, RZ, UR12 ;  /* 0x0000000cff0a7e24 */ /* 0x000fe2000f8e00ff */
[----:B------:R-:W-:Y:S02]  /*1860*/  WARPGROUP.DEPBAR.LE gsb0, 0x0 ;  /* 0x00008000000079c5 */ /* 0x000fe40000010000 */
[----:B------:R-:W-:-:S06]  /*1870*/  WARPGROUP.ARRIVE ;  /* 0x00000000000079c5 */ /* 0x000fcc0000000000 */
[----:B------:R-:W-:Y:S01]  /*1880*/  HGMMA.64x96x16.F32 R24, gdesc[UR4], R24, gsb0 ;  /* 0x01600000041879f0 */ /* 0x000fe20008000818 */
[----:B------:R-:W-:Y:S02]  /*1890*/  UIADD3 UR4, UR8, 0x6, URZ ;  /* 0x0000000608047890 */ /* 0x000fe4000fffe03f */
[----:B------:R-:W-:Y:S01]  /*18a0*/  UIADD3 UR6, UR10, 0x6, URZ ;  /* 0x000000060a067890 */ /* 0x000fe2000fffe03f */
[----:B------:R-:W-:Y:S01]  /*18b0*/  UMOV UR5, 0x40000040 ;  /* 0x4000004000057882 */ /* 0x000fe20000000000 */
[----:B------:R-:W-:Y:S02]  /*18c0*/  UMOV UR7, 0x40000040 ;  /* 0x4000004000077882 */ /* 0x000fe40000000000 */
[----:B------:R-:W-:Y:S02]  /*18d0*/  IMAD.U32 R8, RZ, RZ, UR4 ;  /* 0x00000004ff087e24 */ /* 0x000fe4000f8e00ff */
[----:B------:R-:W-:Y:S01]  /*18e0*/  IMAD.U32 R9, RZ, RZ, UR5 ;  /* 0x00000005ff097e24 */ /* 0x000fe2000f8e00ff */
[----:B------:R-:W-:-:S02]  /*18f0*/  WARPGROUP.DEPBAR.LE gsb0, 0x0 ;  /* 0x00008000000079c5 */ /* 0x000fc40000010000 */
[----:B------:R-:W-:-:S06]  /*1900*/  WARPGROUP.ARRIVE ;  /* 0x00000000000079c5 */ /* 0x000fcc0000000000 */
[----:B------:R-:W-:Y:S03]  /*1910*/  HGMMA.64x96x16.F32 R24, gdesc[UR4], R24, gsb0 ;  /* 0x01600000041879f0 */ /* 0x000fe60008000818 */
[----:B------:R-:W-:Y:S02]  /*1920*/  WARPGROUP.DEPBAR.LE gsb0, 0x0 ;  /* 0x00008000000079c5 */ /* 0x000fe40000010000 */
[----:B------:R-:W2:Y:S02]  /*1930*/  SYNCS.PHASECHK.TRANS64.TRYWAIT P1, [UR9+0x32410], R0 ;  /* 0x03241000ff0075a7 */ /* 0x000ea40008020149 */
[----:B--2---:R-:W-:Y:S05]  /*1940*/  @!P1 BRA `(.L_x_9223) ;  /* 0x000000c400989947 */ /* 0x004fea0003800000 */
.L_x_9296:
[----:B------:R-:W-:Y:S05]  /*1950*/  @!P0 BRA `(.L_x_9224) ;  /* 0x0000000000048947 */ /* 0x000fea0003800000 */
[----:B------:R-:W-:Y:S01]  /*1960*/  BPT.TRAP 0x1 ;  /* 0x000000040000795c */ /* 0x000fe20000300000 */
.L_x_9224:
[----:B------:R-:W-:-:S13]  /*1970*/  R2UR UR4, R16 ;  /* 0x00000000100472ca */ /* 0x000fda00000e0000 */
[----:B------:R2:W3:Y:S01]  /*1980*/  SYNCS.PHASECHK.TRANS64.TRYWAIT P1, [UR4+0x32450], R0 ;  /* 0x03245000ff0075a7 */ /* 0x0004e20008020144 */
[----:B------:R-:W-:Y:S05]  /*1990*/  @!P0 BRA `(.L_x_9225) ;  /* 0x0000000000048947 */ /* 0x000fea0003800000 */
[----:B------:R-:W-:Y:S01]  /*19a0*/  BPT.TRAP 0x1 ;  /* 0x000000040000795c */ /* 0x000fe20000300000 */
.L_x_9225:
[----:B---3--:R-:W-:Y:S05]  /*19b0*/  @P1 BRA `(.L_x_9226) ;  /* 0x00000000000c1947 */ /* 0x008fea0003800000 */
[----:B------:R-:W-:-:S13]  /*19c0*/  R2UR UR4, R16 ;  /* 0x00000000100472ca */ /* 0x000fda00000e0000 */
[----:B------:R-:W3:Y:S02]  /*19d0*/  SYNCS.PHASECHK.TRANS64.TRYWAIT P1, [UR4+0x32450], R0 ;  /* 0x03245000ff0075a7 */ /* 0x000ee40008020144 */
[----:B---3--:R-:W-:Y:S05]  /*19e0*/  @!P1 BRA `(.L_x_9227) ;  /* 0x000000c4008c9947 */ /* 0x008fea0003800000 */
.L_x_9226:
[----:B------:R-:W-:Y:S01]  /*19f0*/  R2UR UR4, R16 ;  /* 0x00000000100472ca */ /* 0x000fe200000e0000 */
        /* <DEDUP_REMOVED lines=9> */
[----:B------:R-:W-:Y:S01]  /*1a90*/  IMAD.U32 R5, RZ, RZ, UR13 ;  /* 0x0000000dff057e24 */ /* 0x000fe2000f8e00ff */
[----:B------:R-:W-:Y:S01]  /*1aa0*/  UMOV UR15, 0x40000040 ;  /* 0x40000040000f7882 */ /* 0x000fe20000000000 */
[----:B------:R-:W-:Y:S01]  /*1ab0*/  UMOV UR17, 0x40000040 ;  /* 0x4000004000117882 */ /* 0x000fe20000000000 */
[----:B------:R-:W-:Y:S01]  /*1ac0*/  UIADD3 UR4, UR4, 0x400, URZ ;  /* 0x0000040004047890 */ /* 0x000fe2000fffe03f */
[----:B------:R-:W3:Y:S01]  /*1ad0*/  S2R R20, SR_TID.X ;  /* 0x0000000000147919 */ /* 0x000ee20000002100 */
[----:B------:R-:W-:-:S02]  /*1ae0*/  ULOP3.LUT UR6, UR6, 0x10000, URZ, 0xfc, !UPT ;  /* 0x0001000006067892 */ /* 0x000fc4000f8efc3f */
[----:B------:R-:W-:Y:S02]  /*1af0*/  USHF.R.U32.HI UR4, URZ, 0x4, UR4 ;  /* 0x000000043f047899 */ /* 0x000fe40008011604 */
[----:B------:R-:W-:Y:S02]  /*1b00*/  UIADD3 UR16, UR6, 0x404, URZ ;  /* 0x0000040406107890 */ /* 0x000fe4000fffe03f */
[----:B------:R-:W-:Y:S01]  /*1b10*/  ULOP3.LUT UR7, UR4, 0x3fff, URZ, 0xc0, !UPT ;  /* 0x00003fff04077892 */ /* 0x000fe2000f8ec03f */
[----:B------:R-:W-:Y:S01]  /*1b20*/  UMOV UR8, UR6 ;  /* 0x0000000600087c82 */ /* 0x000fe20008000000 */
[----:B------:R-:W-:Y:S01]  /*1b30*/  UIADD3 UR4, UR6, 0x2, URZ ;  /* 0x0000000206047890 */ /* 0x000fe2000fffe03f */
[----:B------:R-:W-:Y:S01]  /*1b40*/  MOV R6, UR8 ;  /* 0x0000000800067c02 */ /* 0x000fe20008000f00 */
[----:B------:R-:W-:Y:S01]  /*1b50*/  ULOP3.LUT UR57, UR7, 0x10000, URZ, 0xfc, !UPT ;  /* 0x0001000007397892 */ /* 0x000fe2000f8efc3f */
[----:B------:R-:W-:Y:S01]  /*1b60*/  UMOV UR19, 0x40000040 ;  /* 0x4000004000137882 */ /* 0x000fe20000000000 */
[----:B------:R-:W-:-:S03]  /*1b70*/  UIADD3 UR20, UR6, 0x406, URZ ;  /* 0x0000040606147890 */ /* 0x000fc6000fffe03f */
[----:B------:R-:W-:Y:S01]  /*1b80*/  UMOV UR12, UR4 ;  /* 0x00000004000c7c82 */ /* 0x000fe20008000000 */
[----:B------:R-:W-:Y:S01]  /*1b90*/  UIADD3 UR4, UR6, 0x4, URZ ;  /* 0x0000000406047890 */ /* 0x000fe2000fffe03f */
[----:B------:R-:W-:Y:S01]  /*1ba0*/  IMAD.U32 R4, RZ, RZ, UR12 ;  /* 0x0000000cff047e24 */ /* 0x000fe2000f8e00ff */
[----:B------:R-:W-:Y:S01]  /*1bb0*/  UMOV UR10, UR57 ;  /* 0x00000039000a7c82 */ /* 0x000fe20008000000 */
[----:B------:R-:W-:Y:S01]  /*1bc0*/  UIADD3 UR14, UR57, 0x302, URZ ;  /* 0x00000302390e7890 */ /* 0x000fe2000fffe03f */
[----:B------:R-:W-:Y:S01]  /*1bd0*/  HGMMA.64x96x16.F32 R24, gdesc[UR8], R24, gsb0 ;  /* 0x01600000081879f0 */ /* 0x000fe20008000818 */
[----:B------:R-:W-:Y:S02]  /*1be0*/  UIADD3 UR10, UR57, 0x2, URZ ;  /* 0x00000002390a7890 */ /* 0x000fe4000fffe03f */
[----:B------:R-:W-:Y:S01]  /*1bf0*/  IMAD.U32 R18, RZ, RZ, UR57 ;  /* 0x00000039ff127e24 */ /* 0x000fe2000f8e00ff */
[----:B------:R-:W-:Y:S01]  /*1c00*/  UMOV UR8, UR12 ;  /* 0x0000000c00087c82 */ /* 0x000fe20008000000 */
[----:B------:R-:W-:Y:S01]  /*1c10*/  UMOV UR9, UR13 ;  /* 0x0000000d00097c82 */ /* 0x000fe20008000000 */
[----:B------:R-:W-:Y:S01]  /*1c20*/  UMOV UR11, 0x40000040 ;  /* 0x40000040000b7882 */ /* 0x000fe20000000000 */
[----:B------:R-:W-:Y:S01]  /*1c30*/  UMOV UR12, UR4 ;  /* 0x00000004000c7c82 */ /* 0x000fe20008000000 */
[----:B------:R-:W-:Y:S01]  /*1c40*/  UMOV UR13, 0x40000040 ;  /* 0x40000040000d7882 */ /* 0x000fe20000000000 */
[----:B------:R-:W-:Y:S01]  /*1c50*/  UIADD3 UR4, UR6, 0x6, URZ ;  /* 0x0000000606047890 */ /* 0x000fe2000fffe03f */
[----:B------:R-:W-:Y:S01]  /*1c60*/  MOV R2, UR12 ;  /* 0x0000000c00027c02 */ /* 0x000fe20008000f00 */
[----:B-1----:R-:W-:Y:S01]  /*1c70*/  IMAD.U32 R3, RZ, RZ, UR13 ;  /* 0x0000000dff037e24 */ /* 0x002fe2000f8e00ff */
[----:B------:R-:W-:Y:S01]  /*1c80*/  UIADD3 UR18, UR57, 0x304, URZ ;  /* 0x0000030439127890 */ /* 0x000fe2000fffe03f */
[----:B---3--:R-:W-:Y:S01]  /*1c90*/  SHF.R.U32.HI R20, RZ, 0x7, R20 ;  /* 0x00000007ff147819 */ /* 0x008fe20000011614 */
[----:B------:R-:W-:Y:S01]  /*1ca0*/  UIADD3 UR22, UR57, 0x306, URZ ;  /* 0x0000030639167890 */ /* 0x000fe2000fffe03f */
[----:B------:R-:W-:Y:S01]  /*1cb0*/  UMOV UR21, 0x40000040 ;  /* 0x4000004000157882 */ /* 0x000fe20000000000 */
[----:B------:R-:W-:Y:S01]  /*1cc0*/  UMOV UR23, 0x40000040 ;  /* 0x4000004000177882 */ /* 0x000fe20000000000 */
[----:B------:R-:W-:Y:S01]  /*1cd0*/  UIADD3 UR24, UR6, 0x800, URZ ;  /* 0x0000080006187890 */ /* 0x000fe2000fffe03f */
[----:B0-2---:R-:W-:Y:S01]  /*1ce0*/  IADD3 R0, -R20, 0xb, RZ ;  /* 0x0000000b14007810 */ /* 0x005fe20007ffe1ff */
        /* <DEDUP_REMOVED lines=49> */
[----:B------:R-:W-:Y:S02]  /*2000*/  UIADD3 UR8, UR6, 0x400, URZ ;  /* 0x0000040006087890 */ /* 0x000fe4000fffe03f */
[----:B------:R-:W-:Y:S01]  /*2010*/  UIADD3 UR10, UR57, 0x300, URZ ;  /* 0x00000300390a7890 */ /* 0x000fe2000fffe03f */
[----:B------:R-:W-:Y:S01]  /*2020*/  UMOV UR9, 0x40000040 ;  /* 0x4000004000097882 */ /* 0x000fe20000000000 */
        /* <DEDUP_REMOVED lines=42> */
.L_x_9228:
        /* <DEDUP_REMOVED lines=9> */
[----:B------:R-:W1:Y:S01]  /*2360*/  MUFU.TANH R24, R24 ;  /* 0x0000001800187308 */ /* 0x000e620000002400 */
[----:B------:R-:W-:Y:S01]  /*2370*/  SHF.R.S32.HI R20, RZ, 0x1f, R23 ;  /* 0x0000001fff147819 */ /* 0x000fe20000011417 */
[----:B------:R-:W-:Y:S01]  /*2380*/  FMUL.FTZ R32, R32, UR6 ;  /* 0x0000000620207c20 */ /* 0x000fe20008410000 */
[----:B------:R-:W-:Y:S01]  /*2390*/  FMUL.FTZ R33, R33, UR6 ;  /* 0x0000000621217c20 */ /* 0x000fe20008410000 */
[----:B------:R-:W-:Y:S01]  /*23a0*/  IMAD.U32 R21, RZ, RZ, UR39 ;  /* 0x00000027ff157e24 */ /* 0x000fe2000f8e00ff */
[----:B------:R-:W-:Y:S01]  /*23b0*/  LEA.HI R20, R20, R23, RZ, 0x2 ;  /* 0x0000001714147211 */ /* 0x000fe200078f10ff */
[----:B------:R-:W-:Y:S01]  /*23c0*/  FMUL.FTZ R26, R26, UR6 ;  /* 0x000000061a1a7c20 */ /* 0x000fe20008410000 */
[----:B------:R-:W-:Y:S01]  /*23d0*/  FMUL.FTZ R27, R27, UR6 ;  /* 0x000000061b1b7c20 */ /* 0x000fe20008410000 */
[----:B------:R-:W2:Y:S01]  /*23e0*/  MUFU.TANH R25, R25 ;  /* 0x0000001900197308 */ /* 0x000ea20000002400 */
[----:B------:R-:W-:Y:S01]  /*23f0*/  LOP3.LUT R20, R20, 0x7ffffffc, RZ, 0xc0, !PT ;  /* 0x7ffffffc14147812 */ /* 0x000fe200078ec0ff */
[----:B------:R-:W-:Y:S01]  /*2400*/  FMUL.FTZ R30, R30, UR6 ;  /* 0x000000061e1e7c20 */ /* 0x000fe20008410000 */
[----:B------:R-:W-:Y:S01]  /*2410*/  FMUL.FTZ R31, R31, UR6 ;  /* 0x000000061f1f7c20 */ /* 0x000fe20008410000 */
[----:B------:R-:W-:Y:S01]  /*2420*/  FMUL.FTZ R34, R34, UR6 ;  /* 0x0000000622227c20 */ /* 0x000fe20008410000 */
[----:B------:R-:W-:Y:S01]  /*2430*/  FMUL.FTZ R36, R36, UR6 ;  /* 0x0000000624247c20 */ /* 0x000fe20008410000 */
[----:B------:R-:W-:-:S02]  /*2440*/  IMAD.IADD R20, R23, 0x1, -R20 ;  /* 0x0000000117147824 */ /* 0x000fc400078e0a14 */
        /* <DEDUP_REMOVED lines=16> */
[----:B--2---:R-:W-:Y:S01]  /*2550*/  FSEL R25, R25, -INF , P1 ;  /* 0xff80000019197808 */ /* 0x004fe20000800000 */
[----:B------:R-:W1:Y:S01]  /*2560*/  MUFU.TANH R32, R32 ;  /* 0x0000002000207308 */ /* 0x000e620000002400 */
[----:B------:R-:W-:Y:S01]  /*2570*/  ISETP.GT.AND P5, PT, R20, 0x9, PT ;  /* 0x000000091400780c */ /* 0x000fe20003fa4270 */
[----:B------:R-:W-:Y:S01]  /*2580*/  FMUL.FTZ R45, R45, UR6 ;  /* 0x000000062d2d7c20 */ /* 0x000fe20008410000 */
[----:B---3--:R-:W-:Y:S01]  /*2590*/  FSEL R75, R28, -INF , P6 ;  /* 0xff8000001c4b7808 */ /* 0x008fe20003000000 */
[----:B------:R-:W-:Y:S01]  /*25a0*/  FMUL.FTZ R46, R46, UR6 ;  /* 0x000000062e2e7c20 */ /* 0x000fe20008410000 */
[----:B------:R-:W-:Y:S01]  /*25b0*/  FMNMX.FTZ R22, R21, R25, !PT ;  /* 0x0000001915167209 */ /* 0x000fe20007810000 */
[----:B------:R-:W-:Y:S01]  /*25c0*/  FMUL.FTZ R48, R48, UR6 ;  /* 0x0000000630307c20 */ /* 0x000fe20008410000 */
[C---:B------:R-:W-:Y:S01]  /*25d0*/  ISETP.GT.AND P4, PT, R20.reuse, 0x10, PT ;  /* 0x000000101400780c */ /* 0x040fe20003f84270 */
[----:B------:R-:W2:Y:S01]  /*25e0*/  MUFU.TANH R33, R33 ;  /* 0x0000002100217308 */ /* 0x000ea20000002400 */
[----:B----4-:R-:W-:Y:S01]  /*25f0*/  FSEL R29, R29, -INF , P5 ;  /* 0xff8000001d1d7808 */ /* 0x010fe20002800000 */
[----:B------:R-:W-:Y:S01]  /*2600*/  FMUL.FTZ R47, R47, UR6 ;  /* 0x000000062f2f7c20 */ /* 0x000fe20008410000 */
[----:B------:R-:W-:Y:S01]  /*2610*/  FMNMX.FTZ R22, R75, R22, !PT ;  /* 0x000000164b167209 */ /* 0x000fe20007810000 */
[----:B------:R-:W-:Y:S01]  /*2620*/  FMUL.FTZ R49, R49, UR6 ;  /* 0x0000000631317c20 */ /* 0x000fe20008410000 */
[----:B------:R-:W-:Y:S01]  /*2630*/  ISETP.GT.AND P3, PT, R20, 0x11, PT ;  /* 0x000000111400780c */ /* 0x000fe20003f64270 */
[----:B------:R-:W-:Y:S01]  /*2640*/  FMUL.FTZ R50, R50, UR6 ;  /* 0x0000000632327c20 */ /* 0x000fe20008410000 */
[----:B------:R-:W-:Y:S01]  /*2650*/  FMNMX.FTZ R22, R29, R22, !PT ;  /* 0x000000161d167209 */ /* 0x000fe20007810000 */
[----:B------:R-:W3:Y:S01]  /*2660*/  MUFU.TANH R26, R26 ;  /* 0x0000001a001a7308 */ /* 0x000ee20000002400 */
        /* <DEDUP_REMOVED lines=16> */
[----:B---3--:R-:W-:Y:S01]  /*2770*/  FSEL R23, R26, -INF , P2 ;  /* 0xff8000001a177808 */ /* 0x008fe20001000000 */
[----:B------:R-:W-:Y:S01]  /*2780*/  FMUL.FTZ R61, R61, UR6 ;  /* 0x000000063d3d7c20 */ /* 0x000fe20008410000 */
[----:B------:R-:W-:Y:S01]  /*2790*/  ISETP.GT.AND P2, PT, R20, 0x18, PT ;  /* 0x000000181400780c */ /* 0x000fe20003f44270 */
[----:B------:R-:W-:Y:S01]  /*27a0*/  FMUL.FTZ R62, R62, UR6 ;  /* 0x000000063e3e7c20 */ /* 0x000fe20008410000 */
[----:B------:R-:W-:Y:S01]  /*27b0*/  FMUL.FTZ R64, R64, UR6 ;  /* 0x0000000640407c20 */ /* 0x000fe20008410000 */
[----:B------:R-:W-:Y:S01]  /*27c0*/  FMUL.FTZ R63, R63, UR6 ;  /* 0x000000063f3f7c20 */ /* 0x000fe20008410000 */
[----:B------:R-:W-:Y:S01]  /*27d0*/  FMUL.FTZ R65, R65, UR6 ;  /* 0x0000000641417c20 */ /* 0x000fe20008410000 */
[----:B------:R-:W3:Y:S01]  /*27e0*/  MUFU.TANH R31, R31 ;  /* 0x0000001f001f7308 */ /* 0x000ee20000002400 */
[----:B-1----:R-:W-:Y:S01]  /*27f0*/  FSEL R27, R27, -INF , P1 ;  /* 0xff8000001b1b7808 */ /* 0x002fe20000800000 */
[----:B------:R-:W-:Y:S01]  /*2800*/  FMUL.FTZ R66, R66, UR6 ;  /* 0x0000000642427c20 */ /* 0x000fe20008410000 */
[----:B------:R-:W-:Y:S01]  /*2810*/  ISETP.GT.AND P1, PT, R20, 0x19, PT ;  /* 0x000000191400780c */ /* 0x000fe20003f24270 */
        /* <DEDUP_REMOVED lines=8> */
[----:B------:R-:W-:Y:S01]  /*28a0*/  FMUL.FTZ R71, R71, UR6 ;  /* 0x0000000647477c20 */ /* 0x000fe20008410000 */
[----:B------:R-:W-:Y:S01]  /*28b0*/  FMNMX.FTZ R22, R73, R22, !PT ;  /* 0x0000001649167209 */ /* 0x000fe20007810000 */
[----:B------:R-:W2:Y:S01]  /*28c0*/  S2UR UR11, SR_CgaCtaId ;  /* 0x00000000000b79c3 */ /* 0x000ea20000008800 */
[----:B------:R-:W-:Y:S01]  /*28d0*/  R2UR UR10, R16 ;  /* 0x00000000100a72ca */ /* 0x000fe200000e0000 */
[----:B------:R-:W4:Y:S01]  /*28e0*/  MUFU.TANH R36, R36 ;  /* 0x0000002400247308 */ /* 0x000f220000002400 */
[----:B---3--:R-:W-:Y:S01]  /*28f0*/  FSEL R31, R31, -INF , P5 ;  /* 0xff8000001f1f7808 */ /* 0x008fe20002800000 */
[----:B------:R-:W-:Y:S01]  /*2900*/  ULDC UR6, c[0x0][0xa80] ;  /* 0x0002a00000067ab9 */ /* 0x000fe20000000800 */
[----:B------:R-:W-:Y:S01]  /*2910*/  ISETP.GT.AND P5, PT, R20, 0x21, PT ;  /* 0x000000211400780c */ /* 0x000fe20003fa4270 */
[----:B------:R-:W-:Y:S01]  /*2920*/  ULOP3.LUT UR7, UR7, 0x3000000, URZ, 0xfc, !UPT ;  /* 0x0300000007077892 */ /* 0x000fe2000f8efc3f */
[----:B------:R-:W-:Y:S01]  /*2930*/  FMNMX.FTZ R22, R31, R22, !PT ;  /* 0x000000161f167209 */ /* 0x000fe20007810000 */
[----:B------:R-:W-:-:S02]  /*2940*/  UMOV UR15, 0x40000040 ;  /* 0x40000040000f7882 */ /* 0x000fc40000000000 */
[----:B------:R-:W3:Y:S01]  /*2950*/  MUFU.TANH R35, R35 ;  /* 0x0000002300237308 */ /* 0x000ee20000002400 */
[----:B-1----:R-:W-:Y:S02]  /*2960*/  FSEL R163, R34, -INF , P4 ;  /* 0xff80000022a37808 */ /* 0x002fe40002000000 */
[----:B------:R-:W-:Y:S01]  /*2970*/  ISETP.GT.AND P4, PT, R20, 0x28, PT ;  /* 0x000000281400780c */ /* 0x000fe20003f84270 */
[----:B------:R-:W-:Y:S01]  /*2980*/  UIADD3 UR10, UR10, 0x32440, URZ ;  /* 0x000324400a0a7890 */ /* 0x000fe2000fffe03f */
[----:B------:R-:W-:Y:S01]  /*2990*/  FMNMX.FTZ R22, R163, R22, !PT ;  /* 0x00000016a3167209 */ /* 0x000fe20007810000 */
[----:B------:R-:W-:Y:S02]  /*29a0*/  UMOV UR14, UR7 ;  /* 0x00000007000e7c82 */ /* 0x000fe40008000000 */
[----:B------:R-:W1:Y:S01]  /*29b0*/  MUFU.TANH R37, R37 ;  /* 0x0000002500257308 */ /* 0x000e620000002400 */
[----:B----4-:R-:W-:-:S04]  /*29c0*/  FSEL R166, R36, -INF , P2 ;  /* 0xff80000024a67808 */ /* 0x010fc80001000000 */
[----:B------:R-:W-:Y:S01]  /*29d0*/  FMNMX.FTZ R33, R166, R33, !PT ;  /* 0x00000021a6217209 */ /* 0x000fe20007810000 */
[----:B--2---:R-:W-:Y:S02]  /*29e0*/  UPRMT UR10, UR11, 0x654, UR10 ;  /* 0x000006540b0a7896 */ /* 0x004fe4000800000a */
[----:B------:R-:W2:Y:S01]  /*29f0*/  MUFU.TANH R38, R38 ;  /* 0x0000002600267308 */ /* 0x000ea20000002400 */
[----:B---3--:R-:W-:Y:S01]  /*2a00*/  FSEL R167, R35, -INF , P3 ;  /* 0xff80000023a77808 */ /* 0x008fe20001800000 */
[----:B------:R-:W-:Y:S01]  /*2a10*/  UMOV UR11, 0x40000040 ;  /* 0x40000040000b7882 */ /* 0x000fe20000000000 */
[----:B------:R-:W-:Y:S02]  /*2a20*/  ISETP.GT.AND P3, PT, R20, 0x29, PT ;  /* 0x000000291400780c */ /* 0x000fe40003f64270 */
[----:B------:R-:W-:Y:S02]  /*2a30*/  FMNMX.FTZ R22, R167, R22, !PT ;  /* 0x00000016a7167209 */ /* 0x000fe40007810000 */
[----:B------:R-:W-:Y:S01]  /*2a40*/  SYNCS.ARRIVE.TRANS64.RED.A1T0 RZ, [UR10], RZ ;  /* 0x000000ffffff79a7 */ /* 0x000fe2000810040a */
[----:B------:R-:W3:Y:S01]  /*2a50*/  MUFU.TANH R40, R40 ;  /* 0x0000002800287308 */ /* 0x000ee20000002400 */
[----:B-1----:R-:W-:Y:S01]  /*2a60*/  FSEL R168, R37, -INF , P1 ;  /* 0xff80000025a87808 */ /* 0x002fe20000800000 */
[----:B------:R-:W-:-:S03]  /*2a70*/  UIADD3 UR10, UR7, 0x80, URZ ;  /* 0x00000080070a7890 */ /* 0x000fc6000fffe03f */
[----:B------:R-:W-:-:S03]  /*2a80*/  FMNMX.FTZ R24, R168, R33, !PT ;  /* 0x00000021a8187209 */ /* 0x000fc60007810000 */
[----:B------:R-:W1:Y:S01]  /*2a90*/  MUFU.TANH R39, R39 ;  /* 0x0000002700277308 */ /* 0x000e620000002400 */
[----:B--2---:R-:W-:Y:S02]  /*2aa0*/  FSEL R201, R38, -INF , P2 ;  /* 0xff80000026c97808 */ /* 0x004fe40001000000 */
[----:B------:R-:W-:Y:S02]  /*2ab0*/  ISETP.GT.AND P2, PT, R20, 0x30, PT ;  /* 0x000000301400780c */ /* 0x000fe40003f44270 */
[----:B------:R-:W-:-:S03]  /*2ac0*/  FMNMX.FTZ R22, R201, R22, !PT ;  /* 0x00000016c9167209 */ /* 0x000fc60007810000 */
[----:B------:R-:W2:Y:S01]  /*2ad0*/  MUFU.TANH R41, R41 ;  /* 0x0000002900297308 */ /* 0x000ea20000002400 */
[----:B---3--:R-:W-:-:S04]  /*2ae0*/  FSEL R199, R40, -INF , P6 ;  /* 0xff80000028c77808 */ /* 0x008fc80003000000 */
[----:B------:R-:W-:-:S03]  /*2af0*/  FMNMX.FTZ R24, R199, R24, !PT ;  /* 0x00000018c7187209 */ /* 0x000fc60007810000 */
[----:B------:R-:W3:Y:S01]  /*2b00*/  MUFU.TANH R42, R42 ;  /* 0x0000002a002a7308 */ /* 0x000ee20000002400 */
[----:B-1----:R-:W-:Y:S02]  /*2b10*/  FSEL R229, R39, -INF , P1 ;  /* 0xff80000027e57808 */ /* 0x002fe40000800000 */
[----:B------:R-:W-:Y:S02]  /*2b20*/  ISETP.GT.AND P1, PT, R20, 0x31, PT ;  /* 0x000000311400780c */ /* 0x000fe40003f24270 */
[----:B------:R-:W-:-:S03]  /*2b30*/  FMNMX.FTZ R22, R229, R22, !PT ;  /* 0x00000016e5167209 */ /* 0x000fc60007810000 */
[----:B------:R-:W1:Y:S01]  /*2b40*/  MUFU.TANH R44, R44 ;  /* 0x0000002c002c7308 */ /* 0x000e620000002400 */
[----:B--2---:R-:W-:-:S04]  /*2b50*/  FSEL R227, R41, -INF , P5 ;  /* 0xff80000029e37808 */ /* 0x004fc80002800000 */
[----:B------:R-:W-:-:S03]  /*2b60*/  FMNMX.FTZ R33, R227, R24, !PT ;  /* 0x00000018e3217209 */ /* 0x000fc60007810000 */
[----:B------:R-:W2:Y:S01]  /*2b70*/  MUFU.TANH R43, R43 ;  /* 0x0000002b002b7308 */ /* 0x000ea20000002400 */
[----:B---3--:R-:W-:Y:S02]  /*2b80*/  FSEL R203, R42, -INF , P6 ;  /* 0xff8000002acb7808 */ /* 0x008fe40003000000 */
[----:B------:R-:W-:Y:S02]  /*2b90*/  ISETP.GT.AND P6, PT, R20, 0x38, PT ;  /* 0x000000381400780c */ /* 0x000fe40003fc4270 */
[----:B------:R-:W-:-:S03]  /*2ba0*/  FMNMX.FTZ R22, R203, R22, !PT ;  /* 0x00000016cb167209 */ /* 0x000fc60007810000 */
[----:B------:R-:W3:Y:S01]  /*2bb0*/  MUFU.TANH R45, R45 ;  /* 0x0000002d002d7308 */ /* 0x000ee20000002400 */
[----:B-1----:R-:W-:-:S04]  /*2bc0*/  FSEL R180, R44, -INF , P4 ;  /* 0xff8000002cb47808 */ /* 0x002fc80002000000 */
        /* <DEDUP_REMOVED lines=65> */
[----:B--2---:R-:W-:-:S04]  /*2fe0*/  FSEL R195, R62, -INF , P2 ;  /* 0xff8000003ec37808 */ /* 0x004fc80001000000 */
[----:B------:R-:W-:-:S03]  /*2ff0*/  FMNMX.FTZ R22, R195, R22, !PT ;  /* 0x00000016c3167209 */ /* 0x000fc60007810000 */
[----:B------:R-:W2:Y:S01]  /*3000*/  MUFU.TANH R65, R65 ;  /* 0x0000004100417308 */ /* 0x000ea20000002400 */
[----:B---3--:R-:W-:-:S04]  /*3010*/  FSEL R181, R64, -INF , P6 ;  /* 0xff80000040b57808 */ /* 0x008fc80003000000 */
        /* <DEDUP_REMOVED lines=18> */
[----:B------:R-:W-:Y:S02]  /*3140*/  FMNMX.FTZ R20, R179, R20, !PT ;  /* 0x00000014b3147209 */ /* 0x000fe40007810000 */
[----:B-1----:R-:W-:-:S03]  /*3150*/  FSEL R173, R70, -INF , P4 ;  /* 0xff80000046ad7808 */ /* 0x002fc60002000000 */
[----:B------:R-:W1:Y:S01]  /*3160*/  SHFL.BFLY PT, R33, R20, 0x2, 0x1f ;  /* 0x0c401f0014217f89 */ /* 0x000e6200000e0000 */
[----:B------:R-:W-:Y:S02]  /*3170*/  FMNMX.FTZ R22, R173, R22, !PT ;  /* 0x00000016ad167209 */ /* 0x000fe40007810000 */
[----:B--2---:R-:W-:-:S04]  /*3180*/  FSEL R177, R71, -INF , P3 ;  /* 0xff80000047b17808 */ /* 0x004fc80001800000 */
[----:B------:R-:W-:-:S05]  /*3190*/  FMNMX.FTZ R22, R177, R22, !PT ;  /* 0x00000016b1167209 */ /* 0x000fca0007810000 */
[----:B------:R-:W2:Y:S01]  /*31a0*/  SHFL.BFLY PT, R35, R22, 0x2, 0x1f ;  /* 0x0c401f0016237f89 */ /* 0x000ea200000e0000 */
[----:B-1----:R-:W-:-:S05]  /*31b0*/  FMNMX.FTZ R33, R20, R33, !PT ;  /* 0x0000002114217209 */ /* 0x002fca0007810000 */
[----:B------:R-:W1:Y:S01]  /*31c0*/  SHFL.BFLY PT, R194, R33, 0x1, 0x1f ;  /* 0x0c201f0021c27f89 */ /* 0x000e6200000e0000 */
[----:B--2---:R-:W-:-:S05]  /*31d0*/  FMNMX.FTZ R35, R22, R35, !PT ;  /* 0x0000002316237209 */ /* 0x004fca0007810000 */
[----:B------:R-:W2:Y:S01]  /*31e0*/  SHFL.BFLY PT, R156, R35, 0x1, 0x1f ;  /* 0x0c201f00239c7f89 */ /* 0x000ea200000e0000 */
[----:B-1----:R-:W-:Y:S01]  /*31f0*/  FMNMX.FTZ R194, R33, R194, !PT ;  /* 0x000000c221c27209 */ /* 0x002fe20007810000 */
[----:B------:R1:W-:Y:S03]  /*3200*/  BAR.SYNC.DEFER_BLOCKING R210, 0x100 ;  /* 0x000400d20000751d */ /* 0x0003e60000010000 */
[C---:B------:R-:W-:Y:S01]  /*3210*/  FSETP.NEU.FTZ.AND P1, PT, R194.reuse, -INF , PT ;  /* 0xff800000c200780b */ /* 0x040fe20003f3d000 */
[----:B------:R-:W-:-:S05]  /*3220*/  FMUL.FTZ R174, R194, UR6 ;  /* 0x00000006c2ae7c20 */ /* 0x000fca0008410000 */
[----:B------:R-:W-:-:S05]  /*3230*/  FSEL R174, R174, RZ, P1 ;  /* 0x000000ffaeae7208 */ /* 0x000fca0000800000 */
[--C-:B------:R-:W-:Y:S01]  /*3240*/  FFMA.FTZ R20, R21, UR6, -R174.reuse ;  /* 0x0000000615147c23 */ /* 0x100fe200080108ae */
[----:B--2---:R-:W-:Y:S01]  /*3250*/  FMNMX.FTZ R156, R35, R156, !PT ;  /* 0x0000009c239c7209 */ /* 0x004fe20007810000 */
[--C-:B------:R-:W-:Y:S01]  /*3260*/  FFMA.FTZ R21, R25, UR6, -R174.reuse ;  /* 0x0000000619157c23 */ /* 0x100fe200080108ae */
[--C-:B------:R-:W-:Y:S01]  /*3270*/  FFMA.FTZ R157, R75, UR6, -R174.reuse ;  /* 0x000000064b9d7c23 */ /* 0x100fe200080108ae */
[--C-:B------:R-:W-:Y:S01]  /*3280*/  FFMA.FTZ R160, R29, UR6, -R174.reuse ;  /* 0x000000061da07c23 */ /* 0x100fe200080108ae */
[C---:B------:R-:W-:Y:S01]  /*3290*/  FSETP.NEU.FTZ.AND P1, PT, R156.reuse, -INF , PT ;  /* 0xff8000009c00780b */ /* 0x040fe20003f3d000 */
[----:B------:R-:W-:Y:S01]  /*32a0*/  FMUL.FTZ R176, R156, UR6 ;  /* 0x000000069cb07c20 */ /* 0x000fe20008410000 */
[----:B------:R-:W-:Y:S01]  /*32b0*/  MUFU.EX2 R22, R20 ;  /* 0x0000001400167308 */ /* 0x000fe20000000800 */
[--C-:B------:R-:W-:Y:S01]  /*32c0*/  FFMA.FTZ R164, R165, UR6, -R174.reuse ;  /* 0x00000006a5a47c23 */ /* 0x100fe200080108ae */
[--C-:B------:R-:W-:Y:S01]  /*32d0*/  FFMA.FTZ R165, R166, UR6, -R174.reuse ;  /* 0x00000006a6a57c23 */ /* 0x100fe200080108ae */
[--C-:B------:R-:W-:Y:S01]  /*32e0*/  FFMA.FTZ R161, R161, UR6, -R174.reuse ;  /* 0x00000006a1a17c23 */ /* 0x100fe200080108ae */
[----:B------:R-:W-:Y:S01]  /*32f0*/  FSEL R176, R176, RZ, P1 ;  /* 0x000000ffb0b07208 */ /* 0x000fe20000800000 */
[--C-:B------:R-:W-:Y:S01]  /*3300*/  FFMA.FTZ R168, R168, UR6, -R174.reuse ;  /* 0x00000006a8a87c23 */ /* 0x100fe200080108ae */
[--C-:B------:R-:W-:Y:S01]  /*3310*/  FFMA.FTZ R178, R199, UR6, -R174.reuse ;  /* 0x00000006c7b27c23 */ /* 0x100fe200080108ae */
[----:B------:R-:W-:Y:S01]  /*3320*/  FFMA.FTZ R199, R227, UR6, -R174 ;  /* 0x00000006e3c77c23 */ /* 0x000fe200080108ae */
[----:B------:R-:W2:Y:S01]  /*3330*/  MUFU.EX2 R21, R21 ;  /* 0x0000001500157308 */ /* 0x000ea20000000800 */
        /* <DEDUP_REMOVED lines=8> */
[----:B------:R-:W-:Y:S01]  /*33c0*/  FFMA.FTZ R170, R229, UR6, -R176 ;  /* 0x00000006e5aa7c23 */ /* 0x000fe200080108b0 */
[----:B------:R-:W-:Y:S01]  /*33d0*/  FFMA.FTZ R201, R182, UR6, -R174 ;  /* 0x00000006b6c97c23 */ /* 0x000fe200080108ae */
[--C-:B------:R-:W-:Y:S01]  /*33e0*/  FFMA.FTZ R182, R203, UR6, -R176.reuse ;  /* 0x00000006cbb67c23 */ /* 0x100fe200080108b0 */
[----:B------:R-:W-:Y:S01]  /*33f0*/  FFMA.FTZ R203, R221, UR6, -R176 ;  /* 0x00000006ddcb7c23 */ /* 0x000fe200080108b0 */
[----:B------:R-:W-:Y:S01]  /*3400*/  FFMA.FTZ R180, R180, UR6, -R174 ;  /* 0x00000006b4b47c23 */ /* 0x000fe200080108ae */
[--C-:B------:R-:W-:Y:S01]  /*3410*/  FFMA.FTZ R184, R223, UR6, -R176.reuse ;  /* 0x00000006dfb87c23 */ /* 0x100fe200080108b0 */
[----:B------:R-:W-:Y:S01]  /*3420*/  FFMA.FTZ R221, R225, UR6, -R176 ;  /* 0x00000006e1dd7c23 */ /* 0x000fe200080108b0 */
[----:B------:R-:W3:Y:S01]  /*3430*/  MUFU.EX2 R160, R160 ;  /* 0x000000a000a07308 */ /* 0x000ee20000000800 */
[----:B--2---:R-:W-:Y:S01]  /*3440*/  F2FP.F16.F32.PACK_AB R152, R21, R22 ;  /* 0x000000161598723e */ /* 0x004fe200000000ff */
[--C-:B------:R-:W-:Y:S01]  /*3450*/  FFMA.FTZ R186, R219, UR6, -R174.reuse ;  /* 0x00000006dbba7c23 */ /* 0x100fe200080108ae */
[--C-:B------:R-:W-:Y:S01]  /*3460*/  FFMA.FTZ R217, R217, UR6, -R174.reuse ;  /* 0x00000006d9d97c23 */ /* 0x100fe200080108ae */
[--C-:B------:R-:W-:Y:S01]  /*3470*/  FFMA.FTZ R188, R215, UR6, -R174.reuse ;  /* 0x00000006d7bc7c23 */ /* 0x100fe200080108ae */
[----:B------:R-:W-:Y:S01]  /*3480*/  FFMA.FTZ R213, R213, UR6, -R174 ;  /* 0x00000006d5d57c23 */ /* 0x000fe200080108ae */
[--C-:B------:R-:W-:Y:S01]  /*3490*/  FFMA.FTZ R190, R211, UR6, -R176.reuse ;  /* 0x00000006d3be7c23 */ /* 0x100fe200080108b0 */
[--C-:B------:R-:W-:Y:S01]  /*34a0*/  FFMA.FTZ R209, R209, UR6, -R176.reuse ;  /* 0x00000006d1d17c23 */ /* 0x100fe200080108b0 */
[----:B------:R-:W-:Y:S01]  /*34b0*/  MUFU.EX2 R23, R23 ;  /* 0x0000001700177308 */ /* 0x000fe20000000800 */
[--C-:B------:R-:W-:Y:S01]  /*34c0*/  FFMA.FTZ R192, R207, UR6, -R176.reuse ;  /* 0x00000006cfc07c23 */ /* 0x100fe200080108b0 */
[----:B------:R-:W-:Y:S01]  /*34d0*/  FFMA.FTZ R205, R205, UR6, -R176 ;  /* 0x00000006cdcd7c23 */ /* 0x000fe200080108b0 */
[--C-:B------:R-:W-:Y:S01]  /*34e0*/  FFMA.FTZ R196, R185, UR6, -R174.reuse ;  /* 0x00000006b9c47c23 */ /* 0x100fe200080108ae */
[--C-:B------:R-:W-:Y:S01]  /*34f0*/  FFMA.FTZ R185, R189, UR6, -R174.reuse ;  /* 0x00000006bdb97c23 */ /* 0x100fe200080108ae */
[--C-:B------:R-:W-:Y:S01]  /*3500*/  FFMA.FTZ R183, R183, UR6, -R174.reuse ;  /* 0x00000006b7b77c23 */ /* 0x100fe200080108ae */
[----:B------:R-:W-:Y:S01]  /*3510*/  FFMA.FTZ R198, R191, UR6, -R174 ;  /* 0x00000006bfc67c23 */ /* 0x000fe200080108ae */
[--C-:B------:R-:W-:Y:S01]  /*3520*/  FFMA.FTZ R187, R187, UR6, -R176.reuse ;  /* 0x00000006bbbb7c23 */ /* 0x100fe200080108b0 */
[----:B------:R-:W2:Y:S01]  /*3530*/  MUFU.EX2 R162, R162 ;  /* 0x000000a200a27308 */ /* 0x000ea20000000800 */
[----:B---3--:R-:W-:Y:S01]  /*3540*/  F2FP.F16.F32.PACK_AB R154, R160, R157 ;  /* 0x0000009da09a723e */ /* 0x008fe200000000ff */
[--C-:B------:R-:W-:Y:S01]  /*3550*/  FFMA.FTZ R200, R193, UR6, -R176.reuse ;  /* 0x00000006c1c87c23 */ /* 0x100fe200080108b0 */
[--C-:B------:R-:W-:Y:S01]  /*3560*/  FFMA.FTZ R189, R195, UR6, -R176.reuse ;  /* 0x00000006c3bd7c23 */ /* 0x100fe200080108b0 */
[----:B------:R-:W-:Y:S01]  /*3570*/  FFMA.FTZ R202, R197, UR6, -R176 ;  /* 0x00000006c5ca7c23 */ /* 0x000fe200080108b0 */
[--C-:B------:R-:W-:Y:S01]  /*3580*/  FFMA.FTZ R204, R169, UR6, -R174.reuse ;  /* 0x00000006a9cc7c23 */ /* 0x100fe200080108ae */
[--C-:B------:R-:W-:Y:S01]  /*3590*/  FFMA.FTZ R169, R172, UR6, -R174.reuse ;  /* 0x00000006aca97c23 */ /* 0x100fe200080108ae */
[--C-:B------:R-:W-:Y:S01]  /*35a0*/  FFMA.FTZ R181, R181, UR6, -R174.reuse ;  /* 0x00000006b5b57c23 */ /* 0x100fe200080108ae */
[----:B------:R-:W-:Y:S01]  /*35b0*/  MUFU.EX2 R158, R158 ;  /* 0x0000009e009e7308 */ /* 0x000fe20000000800 */
[----:B------:R-:W-:Y:S01]  /*35c0*/  FFMA.FTZ R172, R179, UR6, -R174 ;  /* 0x00000006b3ac7c23 */ /* 0x000fe200080108ae */
[--C-:B------:R-:W-:Y:S01]  /*35d0*/  FFMA.FTZ R174, R175, UR6, -R176.reuse ;  /* 0x00000006afae7c23 */ /* 0x100fe200080108b0 */
[--C-:B------:R-:W-:Y:S01]  /*35e0*/  FFMA.FTZ R171, R171, UR6, -R176.reuse ;  /* 0x00000006abab7c23 */ /* 0x100fe200080108b0 */
[--C-:B------:R-:W-:Y:S01]  /*35f0*/  FFMA.FTZ R173, R173, UR6, -R176.reuse ;  /* 0x00000006adad7c23 */ /* 0x100fe200080108b0 */
[----:B------:R-:W-:Y:S01]  /*3600*/  FFMA.FTZ R176, R177, UR6, -R176 ;  /* 0x00000006b1b07c23 */ /* 0x000fe200080108b0 */
[----:B------:R-:W-:Y:S01]  /*3610*/  FADD.FTZ R22, R22, R21 ;  /* 0x0000001516167221 */ /* 0x000fe20000010000 */
[----:B------:R-:W-:Y:S01]  /*3620*/  MOV R20, UR7 ;  /* 0x0000000700147c02 */ /* 0x000fe20008000f00 */
[----:B------:R-:W3:Y:S01]  /*3630*/  MUFU.EX2 R159, R159 ;  /* 0x0000009f009f7308 */ /* 0x000ee20000000800 */
[----:B--2---:R-:W-:Y:S01]  /*3640*/  F2FP.F16.F32.PACK_AB R153, R162, R23 ;  /* 0x00000017a299723e */ /* 0x004fe200000000ff */
[----:B------:R-:W-:Y:S01]  /*3650*/  FADD.FTZ R23, R23, R162 ;  /* 0x000000a217177221 */ /* 0x000fe20000010000 */
[----:B------:R-:W-:-:S04]  /*3660*/  FADD.FTZ R157, R157, R22 ;  /* 0x000000169d9d7221 */ /* 0x000fc80000010000 */
[----:B------:R-:W-:Y:S01]  /*3670*/  FADD.FTZ R160, R160, R157 ;  /* 0x0000009da0a07221 */ /* 0x000fe20000010000 */
[----:B------:R-:W-:Y:S08]  /*3680*/  MUFU.EX2 R161, R161 ;  /* 0x000000a100a17308 */ /* 0x000ff00000000800 */
[----:B------:R-:W2:Y:S01]  /*3690*/  MUFU.EX2 R164, R164 ;  /* 0x000000a400a47308 */ /* 0x000ea20000000800 */
[----:B---3--:R-:W-:Y:S01]  /*36a0*/  F2FP.F16.F32.PACK_AB R155, R159, R158 ;  /* 0x0000009e9f9b723e */ /* 0x008fe200000000ff */
[----:B------:R-:W-:-:S03]  /*36b0*/  FADD.FTZ R158, R158, R23 ;  /* 0x000000179e9e7221 */ /* 0x000fc60000010000 */
[----:B------:R-:W-:Y:S01]  /*36c0*/  WARPGROUP.ARRIVE ;  /* 0x00000000000079c5 */ /* 0x000fe20000000000 */
[----:B------:R-:W-:Y:S02]  /*36d0*/  FADD.FTZ R158, R159, R158 ;  /* 0x0000009e9f9e7221 */ /* 0x000fe40000010000 */
[----:B------:R-:W-:Y:S03]  /*36e0*/  MUFU.EX2 R165, R165 ;  /* 0x000000a500a57308 */ /* 0x000fe60000000800 */
[----:B------:R-:W-:Y:S05]  /*36f0*/  HGMMA.64x256x16.F32 R24, R152, gdesc[UR12].tnspB, RZ, !UPT, gsb0 ;  /* 0x43e0000c98187df0 */ /* 0x000fea000c0008ff */
[----:B------:R-:W-:Y:S08]  /*3700*/  MUFU.EX2 R168, R168 ;  /* 0x000000a800a87308 */ /* 0x000ff00000000800 */
[----:B------:R-:W-:Y:S08]  /*3710*/  MUFU.EX2 R163, R163 ;  /* 0x000000a300a37308 */ /* 0x000ff00000000800 */
[----:B------:R-:W3:Y:S08]  /*3720*/  MUFU.EX2 R166, R166 ;  /* 0x000000a600a67308 */ /* 0x000ef00000000800 */
[----:B------:R-:W-:Y:S08]  /*3730*/  MUFU.EX2 R167, R167 ;  /* 0x000000a700a77308 */ /* 0x000ff00000000800 */
[----:B------:R-:W4:Y:S08]  /*3740*/  MUFU.EX2 R170, R170 ;  /* 0x000000aa00aa7308 */ /* 0x000f300000000800 */
[----:B------:R-:W-:Y:S08]  /*3750*/  MUFU.EX2 R178, R178 ;  /* 0x000000b200b27308 */ /* 0x000ff00000000800 */
[----:B------:R-:W5:Y:S08]  /*3760*/  MUFU.EX2 R199, R199 ;  /* 0x000000c700c77308 */ /* 0x000f700000000800 */
[----:B------:R-:W-:Y:S08]  /*3770*/  MUFU.EX2 R180, R180 ;  /* 0x000000b400b47308 */ /* 0x000ff00000000800 */
[----:B------:R-:W-:Y:S08]  /*3780*/  MUFU.EX2 R201, R201 ;  /* 0x000000c900c97308 */ /* 0x000ff00000000800 */
[----:B------:R-:W-:Y:S08]  /*3790*/  MUFU.EX2 R182, R182 ;  /* 0x000000b600b67308 */ /* 0x000ff00000000800 */
[----:B------:R-:W0:Y:S08]  /*37a0*/  MUFU.EX2 R203, R203 ;  /* 0x000000cb00cb7308 */ /* 0x000e300000000800 */
[----:B------:R-:W-:Y:S08]  /*37b0*/  MUFU.EX2 R184, R184 ;  /* 0x000000b800b87308 */ /* 0x000ff00000000800 */
[----:B------:R-:W1:Y:S08]  /*37c0*/  MUFU.EX2 R221, R221 ;  /* 0x000000dd00dd7308 */ /* 0x000e700000000800 */
[----:B------:R-:W-:Y:S08]  /*37d0*/  MUFU.EX2 R186, R186 ;  /* 0x000000ba00ba7308 */ /* 0x000ff00000000800 */
[----:B------:R-:W1:Y:S08]  /*37e0*/  MUFU.EX2 R217, R217 ;  /* 0x000000d900d97308 */ /* 0x000e700000000800 */
[----:B------:R-:W-:Y:S08]  /*37f0*/  MUFU.EX2 R188, R188 ;  /* 0x000000bc00bc7308 */ /* 0x000ff00000000800 */
[----:B------:R-:W-:Y:S08]  /*3800*/  MUFU.EX2 R213, R213 ;  /* 0x000000d500d57308 */ /* 0x000ff00000000800 */
[----:B------:R-:W-:Y:S08]  /*3810*/  MUFU.EX2 R190, R190 ;  /* 0x000000be00be7308 */ /* 0x000ff00000000800 */
[----:B------:R-:W1:Y:S08]  /*3820*/  MUFU.EX2 R209, R209 ;  /* 0x000000d100d17308 */ /* 0x000e700000000800 */
        /* <DEDUP_REMOVED lines=14> */
[----:B------:R-:W-:Y:S01]  /*3910*/  MUFU.EX2 R174, R174 ;  /* 0x000000ae00ae7308 */ /* 0x000fe20000000800 */
[----:B------:R-:W-:-:S02]  /*3920*/  WARPGROUP.DEPBAR.LE gsb0, 0x0 ;  /* 0x00008000000079c5 */ /* 0x000fc40000010000 */
[----:B--2---:R-:W-:Y:S01]  /*3930*/  F2FP.F16.F32.PACK_AB R152, R164, R161 ;  /* 0x000000a1a498723e */ /* 0x004fe200000000ff */
[----:B------:R-:W-:Y:S01]  /*3940*/  FADD.FTZ R161, R161, R160 ;  /* 0x000000a0a1a17221 */ /* 0x000fe20000010000 */
[----:B---3--:R-:W-:Y:S01]  /*3950*/  F2FP.F16.F32.PACK_AB R153, R166, R163 ;  /* 0x000000a3a699723e */ /* 0x008fe200000000ff */
[----:B------:R-:W-:Y:S01]  /*3960*/  FADD.FTZ R163, R163, R158 ;  /* 0x0000009ea3a37221 */ /* 0x000fe20000010000 */
[----:B------:R-:W-:Y:S01]  /*3970*/  F2FP.F16.F32.PACK_AB R154, R168, R165 ;  /* 0x000000a5a89a723e */ /* 0x000fe200000000ff */
[----:B------:R-:W2:Y:S01]  /*3980*/  MUFU.EX2 R171, R171 ;  /* 0x000000ab00ab7308 */ /* 0x000ea20000000800 */
[----:B----4-:R-:W-:Y:S01]  /*3990*/  F2FP.F16.F32.PACK_AB R155, R170, R167 ;  /* 0x000000a7aa9b723e */ /* 0x010fe200000000ff */
[----:B------:R-:W-:Y:S01]  /*39a0*/  FADD.FTZ R164, R164, R161 ;  /* 0x000000a1a4a47221 */ /* 0x000fe20000010000 */
[----:B------:R-:W-:Y:S02]  /*39b0*/  FADD.FTZ R166, R166, R163 ;  /* 0x000000a3a6a67221 */ /* 0x000fe40000010000 */
[----:B------:R-:W-:Y:S01]  /*39c0*/  WARPGROUP.ARRIVE ;  /* 0x00000000000079c5 */ /* 0x000fe20000000000 */
[----:B------:R-:W-:Y:S01]  /*39d0*/  FADD.FTZ R165, R165, R164 ;  /* 0x000000a4a5a57221 */ /* 0x000fe20000010000 */
[----:B------:R-:W-:Y:S01]  /*39e0*/  FADD.FTZ R167, R167, R166 ;  /* 0x000000a6a7a77221 */ /* 0x000fe20000010000 */
[----:B------:R-:W-:Y:S02]  /*39f0*/  MUFU.EX2 R173, R173 ;  /* 0x000000ad00ad7308 */ /* 0x000fe40000000800 */
[----:B------:R-:W-:Y:S01]  /*3a00*/  FADD.FTZ R165, R168, R165 ;  /* 0x000000a5a8a57221 */ /* 0x000fe20000010000 */
[----:B------:R-:W-:Y:S01]  /*3a10*/  HGMMA.64x256x16.F32 R24, R152, gdesc[UR8].tnspB, R24, gsb0 ;  /* 0x43e0000898187df0 */ /* 0x000fe20008000818 */
[----:B------:R-:W-:Y:S01]  /*3a20*/  UIADD3 UR10, UR7, 0x100, URZ ;  /* 0x00000100070a7890 */ /* 0x000fe2000fffe03f */
[----:B------:R-:W-:Y:S01]  /*3a30*/  FADD.FTZ R167, R170, R167 ;  /* 0x000000a7aaa77221 */ /* 0x000fe20000010000 */
[----:B------:R-:W-:-:S02]  /*3a40*/  UMOV UR11, 0x40000040 ;  /* 0x40000040000b7882 */ /* 0x000fc40000000000 */
[----:B------:R-:W3:Y:S01]  /*3a50*/  MUFU.EX2 R176, R176 ;  /* 0x000000b000b07308 */ /* 0x000ee20000000800 */
[----:B------:R-:W-:Y:S02]  /*3a60*/  WARPGROUP.DEPBAR.LE gsb0, 0x0 ;  /* 0x00008000000079c5 */ /* 0x000fe40000010000 */
[----:B-----5:R-:W-:Y:S01]  /*3a70*/  F2FP.F16.F32.PACK_AB R152, R199, R178 ;  /* 0x000000b2c798723e */ /* 0x020fe200000000ff */
[----:B------:R-:W-:Y:S01]  /*3a80*/  FADD.FTZ R178, R178, R165 ;  /* 0x000000a5b2b27221 */ /* 0x000fe20000010000 */
[----:B0-----:R-:W-:Y:S01]  /*3a90*/  F2FP.F16.F32.PACK_AB R153, R203, R182 ;  /* 0x000000b6cb99723e */ /* 0x001fe200000000ff */
[----:B------:R-:W-:Y:S01]  /*3aa0*/  FADD.FTZ R182, R182, R167 ;  /* 0x000000a7b6b67221 */ /* 0x000fe20000010000 */
[----:B------:R-:W-:Y:S01]  /*3ab0*/  F2FP.F16.F32.PACK_AB R154, R201, R180 ;  /* 0x000000b4c99a723e */ /* 0x000fe200000000ff */
[----:B------:R-:W-:Y:S01]  /*3ac0*/  FADD.FTZ R199, R199, R178 ;  /* 0x000000b2c7c77221 */ /* 0x000fe20000010000 */
[----:B-1----:R-:W-:Y:S01]  /*3ad0*/  F2FP.F16.F32.PACK_AB R155, R221, R184 ;  /* 0x000000b8dd9b723e */ /* 0x002fe200000000ff */
[----:B------:R-:W-:-:S02]  /*3ae0*/  FADD.FTZ R203, R203, R182 ;  /* 0x000000b6cbcb7221 */ /* 0x000fc40000010000 */
[----:B------:R-:W-:Y:S01]  /*3af0*/  FADD.FTZ R180, R180, R199 ;  /* 0x000000c7b4b47221 */ /* 0x000fe20000010000 */
[----:B------:R-:W-:Y:S01]  /*3b00*/  WARPGROUP.ARRIVE ;  /* 0x00000000000079c5 */ /* 0x000fe20000000000 */
[----:B------:R-:W-:Y:S02]  /*3b10*/  FADD.FTZ R184, R184, R203 ;  /* 0x000000cbb8b87221 */ /* 0x000fe40000010000 */
[----:B------:R-:W-:Y:S02]  /*3b20*/  FADD.FTZ R201, R201, R180 ;  /* 0x000000b4c9c97221 */ /* 0x000fe40000010000 */
[----:B------:R-:W-:-:S05]  /*3b30*/  FADD.FTZ R221, R221, R184 ;  /* 0x000000b8dddd7221 */ /* 0x000fca0000010000 */
[----:B------:R-:W-:Y:S01]  /*3b40*/  HGMMA.64x256x16.F32 R24, R152, gdesc[UR8].tnspB, R24, gsb0 ;  /* 0x43e0000898187df0 */ /* 0x000fe20008000818 */
[----:B------:R-:W-:Y:S01]  /*3b50*/  UIADD3 UR10, UR7, 0x180, URZ ;  /* 0x00000180070a7890 */ /* 0x000fe2000fffe03f */
[----:B------:R-:W-:Y:S01]  /*3b60*/  UMOV UR11, 0x40000040 ;  /* 0x40000040000b7882 */ /* 0x000fe20000000000 */
[----:B------:R-:W-:Y:S02]  /*3b70*/  WARPGROUP.DEPBAR.LE gsb0, 0x0 ;  /* 0x00008000000079c5 */ /* 0x000fe40000010000 */
[----:B------:R-:W-:Y:S01]  /*3b80*/  F2FP.F16.F32.PACK_AB R152, R217, R186 ;  /* 0x000000bad998723e */ /* 0x000fe200000000ff */
[----:B------:R-:W-:Y:S01]  /*3b90*/  FADD.FTZ R186, R186, R201 ;  /* 0x000000c9baba7221 */ /* 0x000fe20000010000 */
[----:B------:R-:W-:Y:S01]  /*3ba0*/  F2FP.F16.F32.PACK_AB R153, R209, R190 ;  /* 0x000000bed199723e */ /* 0x000fe200000000ff */
[----:B------:R-:W-:Y:S01]  /*3bb0*/  FADD.FTZ R190, R190, R221 ;  /* 0x000000ddbebe7221 */ /* 0x000fe20000010000 */
[----:B------:R-:W-:Y:S01]  /*3bc0*/  F2FP.F16.F32.PACK_AB R154, R213, R188 ;  /* 0x000000bcd59a723e */ /* 0x000fe200000000ff */
[----:B------:R-:W-:Y:S01]  /*3bd0*/  FADD.FTZ R217, R217, R186 ;  /* 0x000000bad9d97221 */ /* 0x000fe20000010000 */
[----:B------:R-:W-:Y:S01]  /*3be0*/  F2FP.F16.F32.PACK_AB R155, R205, R192 ;  /* 0x000000c0cd9b723e */ /* 0x000fe200000000ff */
[----:B------:R-:W-:-:S02]  /*3bf0*/  FADD.FTZ R209, R209, R190 ;  /* 0x000000bed1d17221 */ /* 0x000fc40000010000 */
[----:B------:R-:W-:Y:S01]  /*3c00*/  FADD.FTZ R188, R188, R217 ;  /* 0x000000d9bcbc7221 */ /* 0x000fe20000010000 */
[----:B------:R-:W-:Y:S01]  /*3c10*/  WARPGROUP.ARRIVE ;  /* 0x00000000000079c5 */ /* 0x000fe20000000000 */
[----:B------:R-:W-:Y:S02]  /*3c20*/  FADD.FTZ R192, R192, R209 ;  /* 0x000000d1c0c07221 */ /* 0x000fe40000010000 */
[----:B------:R-:W-:Y:S02]  /*3c30*/  FADD.FTZ R188, R213, R188 ;  /* 0x000000bcd5bc7221 */ /* 0x000fe40000010000 */
[----:B------:R-:W-:-:S08]  /*3c40*/  FADD.FTZ R192, R205, R192 ;  /* 0x000000c0cdc07221 */ /* 0x000fd00000010000 */
        /* <DEDUP_REMOVED lines=23> */
[C---:B--2---:R-:W-:Y:S01]  /*3dc0*/  F2FP.F16.F32.PACK_AB R153, R171.reuse, R174 ;  /* 0x000000aeab99723e */ /* 0x044fe200000000ff */
[----:B------:R-:W-:Y:S01]  /*3dd0*/  FADD.FTZ R174, R174, R189 ;  /* 0x000000bdaeae7221 */ /* 0x000fe20000010000 */
[----:B------:R-:W-:Y:S01]  /*3de0*/  F2FP.F16.F32.PACK_AB R154, R172, R169 ;  /* 0x000000a9ac9a723e */ /* 0x000fe200000000ff */
[----:B------:R-:W-:Y:S01]  /*3df0*/  FADD.FTZ R204, R204, R181 ;  /* 0x000000b5cccc7221 */ /* 0x000fe20000010000 */
[----:B---3--:R-:W-:Y:S01]  /*3e00*/  F2FP.F16.F32.PACK_AB R155, R176, R173 ;  /* 0x000000adb09b723e */ /* 0x008fe200000000ff */
[----:B------:R-:W-:-:S02]  /*3e10*/  FADD.FTZ R174, R171, R174 ;  /* 0x000000aeabae7221 */ /* 0x000fc40000010000 */
[----:B------:R-:W-:Y:S01]  /*3e20*/  FADD.FTZ R21, R169, R204 ;  /* 0x000000cca9157221 */ /* 0x000fe20000010000 */
[----:B------:R-:W-:Y:S01]  /*3e30*/  WARPGROUP.ARRIVE ;  /* 0x00000000000079c5 */ /* 0x000fe20000000000 */
[----:B------:R-:W-:Y:S02]  /*3e40*/  FADD.FTZ R173, R173, R174 ;  /* 0x000000aeadad7221 */ /* 0x000fe40000010000 */
[----:B------:R-:W-:Y:S02]  /*3e50*/  FADD.FTZ R21, R172, R21 ;  /* 0x00000015ac157221 */ /* 0x000fe40000010000 */
[----:B------:R-:W-:-:S08]  /*3e60*/  FADD.FTZ R22, R176, R173 ;  /* 0x000000adb0167221 */ /* 0x000fd00000010000 */
[----:B------:R-:W-:Y:S03]  /*3e70*/  HGMMA.64x256x16.F32 R24, R152, gdesc[UR8].tnspB, R24, gsb0 ;  /* 0x43e0000898187df0 */ /* 0x000fe60008000818 */
[----:B------:R-:W-:Y:S02]  /*3e80*/  WARPGROUP.DEPBAR.LE gsb0, 0x0 ;  /* 0x00008000000079c5 */ /* 0x000fe40000010000 */
[----:B------:R-:W-:Y:S05]  /*3e90*/  @!P0 BRA `(.L_x_9229) ;  /* 0x0000000000048947 */ /* 0x000fea0003800000 */
[----:B------:R-:W-:Y:S01]  /*3ea0*/  BPT.TRAP 0x1 ;  /* 0x000000040000795c */ /* 0x000fe20000300000 */
.L_x_9229:
[----:B------:R-:W0:Y:S01]  /*3eb0*/  S2UR UR11, SR_CgaCtaId ;  /* 0x00000000000b79c3 */ /* 0x000e220000008800 */
[----:B------:R-:W-:Y:S01]  /*3ec0*/  R2UR UR10, R19 ;  /* 0x00000000130a72ca */ /* 0x000fe200000e0000 */
[----:B------:R-:W-:Y:S01]  /*3ed0*/  UIADD3 UR38, UR38, -0x2, URZ ;  /* 0xfffffffe26267890 */ /* 0x000fe2000fffe03f */
[----:B------:R-:W-:-:S11]  /*3ee0*/  R2UR UR7, R16 ;  /* 0x00000000100772ca */ /* 0x000fd600000e0000 */
[----:B------:R-:W-:Y:S02]  /*3ef0*/  UISETP.GE.AND UP0, UPT, UR38, UR10, UPT ;  /* 0x0000000a2600728c */ /* 0x000fe4000bf06270 */
[----:B------:R-:W-:-:S04]  /*3f00*/  UIADD3 UR7, UR7, 0x32460, URZ ;  /* 0x0003246007077890 */ /* 0x000fc8000fffe03f */
[----:B------:R-:W-:Y:S01]  /*3f10*/  PLOP3.LUT P1, PT, PT, PT, UP0, 0x80, 0x0 ;  /* 0x000000000000781c */ /* 0x000fe20003f2f008 */
[----:B0-----:R-:W-:-:S09]  /*3f20*/  UPRMT UR7, UR11, 0x654, UR7 ;  /* 0x000006540b077896 */ /* 0x001fd20008000007 */
[----:B------:R-:W-:Y:S03]  /*3f30*/  SYNCS.ARRIVE.TRANS64.RED.A1T0 RZ, [UR7], RZ ;  /* 0x000000ffffff79a7 */ /* 0x000fe60008100407 */
[----:B------:R-:W-:Y:S05]  /*3f40*/  @!P1 BRA `(.L_x_9230) ;  /* 0x0000002800e49947 */ /* 0x000fea0003800000 */
[----:B------:R-:W-:Y:S01]  /*3f50*/  IMAD.MOV.U32 R201, RZ, RZ, R156 ;  /* 0x000000ffffc97224 */ /* 0x000fe200078e009c */
[----:B------:R-:W-:Y:S01]  /*3f60*/  UMOV UR61, URZ ;  /* 0x0000003f003d7c82 */ /* 0x000fe20008000000 */
[----:B------:R-:W-:Y:S02]  /*3f70*/  IMAD.MOV.U32 R200, RZ, RZ, R194 ;  /* 0x000000ffffc87224 */ /* 0x000fe400078e00c2 */
[----:B------:R-:W-:Y:S01]  /*3f80*/  IMAD.U32 R23, RZ, RZ, UR38 ;  /* 0x00000026ff177e24 */ /* 0x000fe2000f8e00ff */
[----:B------:R-:W-:-:S06]  /*3f90*/  UMOV UR38, URZ ;  /* 0x0000003f00267c82 */ /* 0x000fcc0008000000 */
.L_x_9241:
[----:B------:R-:W-:Y:S01]  /*3fa0*/  R2UR UR6, R23 ;  /* 0x00000000170672ca */ /* 0x000fe200000e0000 */
[----:B------:R-:W-:Y:S01]  /*3fb0*/  UIADD3 UR38, UR38, 0x1, URZ ;  /* 0x0000000126267890 */ /* 0x000fe2000fffe03f */
[----:B------:R-:W-:-:S03]  /*3fc0*/  R2UR UR7, R19 ;  /* 0x00000000130772ca */ /* 0x000fc600000e0000 */
[----:B------:R-:W-:-:S04]  /*3fd0*/  UISETP.NE.AND UP0, UPT, UR38, 0x2, UPT ;  /* 0x000000022600788c */ /* 0x000fc8000bf05270 */
[----:B------:R-:W-:-:S04]  /*3fe0*/  USEL UR38, UR38, URZ, UP0 ;  /* 0x0000003f26267287 */ /* 0x000fc80008000000 */
[----:B------:R-:W-:Y:S01]  /*3ff0*/  IMAD.U32 R0, RZ, RZ, UR6 ;  /* 0x00000006ff007e24 */ /* 0x000fe2000f8e00ff */
[----:B------:R-:W-:-:S04]  /*4000*/  UIADD3 UR6, UR6, -0x1, URZ ;  /* 0xffffffff06067890 */ /* 0x000fc8000fffe03f */
[----:B------:R-:W-:Y:S02]  /*4010*/  ISETP.GT.AND P1, PT, R0, UR7, PT ;  /* 0x0000000700007c0c */ /* 0x000fe4000bf24270 */
[----:B------:R-:W-:Y:S01]  /*4020*/  MOV R23, UR6 ;  /* 0x0000000600177c02 */ /* 0x000fe20008000f00 */
[----:B------:R-:W-:-:S04]  /*4030*/  USEL UR6, URZ, 0x1, UP0 ;  /* 0x000000013f067887 */ /* 0x000fc80008000000 */
[----:B------:R-:W-:Y:S01]  /*4040*/  ULOP3.LUT UR61, UR61, UR6, URZ, 0x3c, !UPT ;  /* 0x000000063d3d7292 */ /* 0x000fe2000f8e3c3f */
[----:B------:R-:W-:Y:S11]  /*4050*/  @!P0 BRA `(.L_x_9231) ;  /* 0x0000000000048947 */ /* 0x000ff60003800000 */
[----:B------:R-:W-:Y:S01]  /*4060*/  BPT.TRAP 0x1 ;  /* 0x000000040000795c */ /* 0x000fe20000300000 */
.L_x_9231:
[----:B------:R-:W-:Y:S01]  /*4070*/  R2UR UR6, R16 ;  /* 0x00000000100672ca */ /* 0x000fe200000e0000 */
[----:B------:R-:W-:-:S05]  /*4080*/  IMAD.U32 R0, RZ, RZ, UR61 ;  /* 0x0000003dff007e24 */ /* 0x000fca000f8e00ff */
[----:B------:R-:W-:-:S07]  /*4090*/  SHF.L.U32 R0, R0, 0x1f, RZ ;  /* 0x0000001f00007819 */ /* 0x000fce00000006ff */
[----:B------:R-:W-:-:S09]  /*40a0*/  ULEA UR60, UR38, UR6, 0x3 ;  /* 0x00000006263c7291 */ /* 0x000fd2000f8e183f */
[----:B------:R0:W1:Y:S01]  /*40b0*/  SYNCS.PHASECHK.TRANS64.TRYWAIT P2, [UR60+0x32430], R0 ;  /* 0x03243000ff0075a7 */ /* 0x000062000804017c */
[----:B------:R-:W-:Y:S05]  /*40c0*/  @!P0 BRA `(.L_x_9232) ;  /* 0x0000000000048947 */ /* 0x000fea0003800000 */
[----:B------:R-:W-:Y:S01]  /*40d0*/  BPT.TRAP 0x1 ;  /* 0x000000040000795c */ /* 0x000fe20000300000 */
.L_x_9232:
[----:B-1----:R-:W-:Y:S05]  /*40e0*/  @P2 BRA `(.L_x_9233) ;  /* 0x0000000000082947 */ /* 0x002fea0003800000 */
[----:B------:R-:W1:Y:S02]  /*40f0*/  SYNCS.PHASECHK.TRANS64.TRYWAIT P2, [UR60+0x32430], R0 ;  /* 0x03243000ff0075a7 */ /* 0x000e64000804017c */
[----:B-1----:R-:W-:Y:S05]  /*4100*/  @!P2 BRA `(.L_x_9234) ;  /* 0x0000009c00e0a947 */ /* 0x002fea0003800000 */
.L_x_9233:
[----:B------:R-:W-:Y:S01]  /*4110*/  R2UR UR6, R17 ;  /* 0x00000000110672ca */ /* 0x000fe200000e0000 */
[----:B-1----:R-:W-:Y:S01]  /*4120*/  WARPGROUP.ARRIVE ;  /* 0x00000000000079c5 */ /* 0x002fe20000000000 */
        /* <DEDUP_REMOVED lines=10> */
[----:B------:R-:W-:Y:S01]  /*41d0*/  UIMAD UR6, UR38, 0x300, UR6 ;  /* 0x00000300260678a4 */ /* 0x000fe2000f8e0206 */
[----:B------:R-:W-:Y:S02]  /*41e0*/  R2UR UR16, R12 ;  /* 0x000000000c1072ca */ /* 0x000fe400000e0000 */
[----:B------:R-:W-:Y:S01]  /*41f0*/  R2UR UR17, R13 ;  /* 0x000000000d1172ca */ /* 0x000fe200000e0000 */
[----:B------:R-:W-:Y:S01]  /*4200*/  UIADD3 UR7, UR6, 0x2, URZ ;  /* 0x0000000206077890 */ /* 0x000fe2000fffe03f */
[----:B------:R-:W-:Y:S02]  /*4210*/  MOV R206, UR13 ;  /* 0x0000000d00ce7c02 */ /* 0x000fe40008000f00 */
[----:B------:R-:W-:Y:S01]  /*4220*/  UMOV UR22, UR6 ;  /* 0x0000000600167c82 */ /* 0x000fe20008000000 */
[----:B------:R-:W-:Y:S01]  /*4230*/  MOV R207, UR12 ;  /* 0x0000000c00cf7c02 */ /* 0x000fe20008000f00 */
[----:B------:R-:W-:Y:S01]  /*4240*/  HGMMA.64x96x16.F32 R152, gdesc[UR20], RZ, !UPT, gsb0 ;  /* 0x01600000149879f0 */ /* 0x000fe2000c0008ff */
[----:B------:R-:W-:Y:S01]  /*4250*/  R2UR UR12, R10 ;  /* 0x000000000a0c72ca */ /* 0x000fe200000e0000 */
[----:B------:R-:W-:Y:S01]  /*4260*/  UMOV UR18, UR7 ;  /* 0x0000000700127c82 */ /* 0x000fe20008000000 */
[----:B------:R-:W-:Y:S01]  /*4270*/  R2UR UR13, R11 ;  /* 0x000000000b0d72ca */ /* 0x000fe200000e0000 */
[----:B------:R-:W-:Y:S01]  /*4280*/  UIADD3 UR7, UR6, 0x4, URZ ;  /* 0x0000000406077890 */ /* 0x000fe2000fffe03f */
[----:B------:R-:W-:Y:S01]  /*4290*/  MOV R208, UR9 ;  /* 0x0000000900d07c02 */ /* 0x000fe20008000f00 */
[----:B------:R-:W-:Y:S01]  /*42a0*/  UIADD3 UR6, UR6, 0x6, URZ ;  /* 0x0000000606067890 */ /* 0x000fe2000fffe03f */
[----:B------:R-:W-:-:S02]  /*42b0*/  MOV R209, UR8 ;  /* 0x0000000800d17c02 */ /* 0x000fc40008000f00 */
[----:B------:R-:W-:Y:S02]  /*42c0*/  R2UR UR8, R8 ;  /* 0x00000000080872ca */ /* 0x000fe400000e0000 */
[----:B------:R-:W-:Y:S01]  /*42d0*/  UMOV UR14, UR7 ;  /* 0x00000007000e7c82 */ /* 0x000fe20008000000 */
[----:B------:R-:W-:Y:S01]  /*42e0*/  R2UR UR9, R9 ;  /* 0x00000000090972ca */ /* 0x000fe200000e0000 */
[----:B------:R-:W-:Y:S01]  /*42f0*/  UMOV UR10, UR6 ;  /* 0x00000006000a7c82 */ /* 0x000fe20008000000 */
[----:B------:R-:W-:Y:S02]  /*4300*/  R2UR UR21, R202 ;  /* 0x00000000ca1572ca */ /* 0x000fe400000e0000 */
[----:B------:R-:W-:Y:S01]  /*4310*/  R2UR UR20, R203 ;  /* 0x00000000cb1472ca */ /* 0x000fe200000e0000 */
[----:B------:R-:W-:Y:S02]  /*4320*/  WARPGROUP.DEPBAR.LE gsb0, 0x0 ;  /* 0x00008000000079c5 */ /* 0x000fe40000010000 */
[----:B------:R-:W-:-:S06]  /*4330*/  WARPGROUP.ARRIVE ;  /* 0x00000000000079c5 */ /* 0x000fcc0000000000 */
[----:B------:R-:W-:Y:S01]  /*4340*/  HGMMA.64x96x16.F32 R152, gdesc[UR16], R152, gsb0 ;  /* 0x01600000109879f0 */ /* 0x000fe20008000898 */
        /* <DEDUP_REMOVED lines=13> */
[----:B------:R-:W-:-:S12]  /*4420*/  @!P0 BRA `(.L_x_9235) ;  /* 0x0000000000048947 */ /* 0x000fd80003800000 */
[----:B------:R-:W-:Y:S01]  /*4430*/  BPT.TRAP 0x1 ;  /* 0x000000040000795c */ /* 0x000fe20000300000 */
.L_x_9235:
[----:B------:R1:W2:Y:S01]  /*4440*/  SYNCS.PHASECHK.TRANS64.TRYWAIT P2, [UR60+0x32450], R0 ;  /* 0x03245000ff0075a7 */ /* 0x0002a2000804017c */
[----:B------:R-:W-:Y:S05]  /*4450*/  @!P0 BRA `(.L_x_9236) ;  /* 0x0000000000048947 */ /* 0x000fea0003800000 */
[----:B------:R-:W-:Y:S01]  /*4460*/  BPT.TRAP 0x1 ;  /* 0x000000040000795c */ /* 0x000fe20000300000 */
.L_x_9236:
[----:B--2---:R-:W-:Y:S05]  /*4470*/  @P2 BRA `(.L_x_9237) ;  /* 0x0000000000082947 */ /* 0x004fea0003800000 */
[----:B------:R-:W2:Y:S02]  /*4480*/  SYNCS.PHASECHK.TRANS64.TRYWAIT P2, [UR60+0x32450], R0 ;  /* 0x03245000ff0075a7 */ /* 0x000ea4000804017c */
[----:B--2---:R-:W-:Y:S05]  /*4490*/  @!P2 BRA `(.L_x_9238) ;  /* 0x0000009c0014a947 */ /* 0x004fea0003800000 */
.L_x_9237:
[----:B------:R-:W-:Y:S01]  /*44a0*/  R2UR UR6, R18 ;  /* 0x00000000120672ca */ /* 0x000fe200000e0000 */
[----:B------:R-:W-:Y:S01]  /*44b0*/  WARPGROUP.ARRIVE ;  /* 0x00000000000079c5 */ /* 0x000fe20000000000 */
[----:B012---:R-:W-:Y:S01]  /*44c0*/  MOV R0, UR49 ;  /* 0x0000003100007c02 */ /* 0x007fe20008000f00 */
        /* <DEDUP_REMOVED lines=10> */
[----:B------:R-:W-:Y:S01]  /*4570*/  UIMAD UR39, UR38, 0xc00, UR6 ;  /* 0x00000c00262778a4 */ /* 0x000fe2000f8e0206 */
[----:B------:R-:W-:Y:S01]  /*4580*/  R2UR UR52, R4 ;  /* 0x00000000043472ca */ /* 0x000fe200000e0000 */
[----:B------:R-:W-:Y:S01]  /*4590*/  UMOV UR15, 0x40000040 ;  /* 0x40000040000f7882 */ /* 0x000fe20000000000 */
[----:B------:R-:W-:Y:S01]  /*45a0*/  R2UR UR53, R5 ;  /* 0x00000000053572ca */ /* 0x000fe200000e0000 */
[----:B------:R-:W-:Y:S01]  /*45b0*/  UIADD3 UR6, UR39, 0x2, URZ ;  /* 0x0000000227067890 */ /* 0x000fe2000fffe03f */
[----:B------:R-:W-:Y:S01]  /*45c0*/  MOV R205, UR57 ;  /* 0x0000003900cd7c02 */ /* 0x000fe20008000f00 */
[----:B------:R-:W-:Y:S01]  /*45d0*/  UIADD3 UR10, UR39, 0x300, URZ ;  /* 0x00000300270a7890 */ /* 0x000fe2000fffe03f */
[----:B------:R-:W-:Y:S01]  /*45e0*/  MOV R206, UR56 ;  /* 0x0000003800ce7c02 */ /* 0x000fe20008000f00 */
[----:B------:R-:W-:Y:S01]  /*45f0*/  UMOV UR50, UR39 ;  /* 0x0000002700327c82 */ /* 0x000fe20008000000 */
[----:B------:R-:W-:Y:S01]  /*4600*/  R2UR UR56, R2 ;  /* 0x00000000023872ca */ /* 0x000fe200000e0000 */
[----:B------:R-:W-:Y:S01]  /*4610*/  HGMMA.64x96x16.F32 R152, gdesc[UR48], R152, gsb0 ;  /* 0x01600000309879f0 */ /* 0x000fe20008000898 */
[----:B------:R-:W-:Y:S01]  /*4620*/  UMOV UR54, UR6 ;  /* 0x0000000600367c82 */ /* 0x000fe20008000000 */
[----:B------:R-:W-:Y:S01]  /*4630*/  R2UR UR57, R3 ;  /* 0x00000000033972ca */ /* 0x000fe200000e0000 */
[----:B------:R-:W-:Y:S01]  /*4640*/  UIADD3 UR6, UR39, 0x4, URZ ;  /* 0x0000000427067890 */ /* 0x000fe2000fffe03f */
[----:B------:R-:W-:Y:S01]  /*4650*/  R2UR UR49, R0 ;  /* 0x00000000003172ca */ /* 0x000fe200000e0000 */
[----:B------:R-:W-:Y:S01]  /*4660*/  UIADD3 UR14, UR39, 0x302, URZ ;  /* 0x00000302270e7890 */ /* 0x000fe2000fffe03f */
[----:B------:R-:W-:Y:S01]  /*4670*/  R2UR UR48, R202 ;  /* 0x00000000ca3072ca */ /* 0x000fe200000e0000 */
[----:B------:R-:W-:Y:S01]  /*4680*/  UIADD3 UR18, UR39, 0x304, URZ ;  /* 0x0000030427127890 */ /* 0x000fe2000fffe03f */
[----:B------:R-:W0:Y:S01]  /*4690*/  S2R R207, SR_TID.X ;  /* 0x0000000000cf7919 */ /* 0x000e220000002100 */
[----:B------:R-:W-:Y:S01]  /*46a0*/  UMOV UR19, 0x40000040 ;  /* 0x4000004000137882 */ /* 0x000fe20000000000 */
[----:B------:R-:W-:Y:S01]  /*46b0*/  UMOV UR58, UR6 ;  /* 0x00000006003a7c82 */ /* 0x000fe20008000000 */
[----:B------:R-:W-:-:S02]  /*46c0*/  UIADD3 UR6, UR39, 0x6, URZ ;  /* 0x0000000627067890 */ /* 0x000fc4000fffe03f */
        /* <DEDUP_REMOVED lines=14> */
[----:B0-----:R-:W-:-:S04]  /*47b0*/  SHF.R.U32.HI R207, RZ, 0x7, R207 ;  /* 0x00000007ffcf7819 */ /* 0x001fc800000116cf */
[----:B------:R-:W-:Y:S01]  /*47c0*/  IADD3 R0, -R207, 0xb, RZ ;  /* 0x0000000bcf007810 */ /* 0x000fe20007ffe1ff */
[----:B------:R-:W-:Y:S02]  /*47d0*/  WARPGROUP.DEPBAR.LE gsb0, 0x0 ;  /* 0x00008000000079c5 */ /* 0x000fe40000010000 */
[----:B------:R-:W-:-:S06]  /*47e0*/  WARPGROUP.ARRIVE ;  /* 0x00000000000079c5 */ /* 0x000fcc0000000000 */
[----:B------:R-:W-:Y:S01]  /*47f0*/  HGMMA.64x96x16.F32 R152, gdesc[UR52], R152, gsb0 ;  /* 0x01600000349879f0 */ /* 0x000fe20008000898 */
[----:B------:R-:W-:Y:S01]  /*4800*/  R2UR UR53, R203 ;  /* 0x00000000cb3572ca */ /* 0x000fe200000e0000 */
[----:B------:R-:W-:Y:S01]  /*4810*/  UIADD3 UR54, UR39, 0x904, URZ ;  /* 0x0000090427367890 */ /* 0x000fe2000fffe03f */
[----:B------:R-:W-:Y:S01]  /*4820*/  R2UR UR52, R204 ;  /* 0x00000000cc3472ca */ /* 0x000fe200000e0000 */
[----:B------:R-:W-:Y:S01]  /*4830*/  UMOV UR55, 0x40000040 ;  /* 0x4000004000377882 */ /* 0x000fe20000000000 */
        /* <DEDUP_REMOVED lines=50> */
.L_x_9239:
[----:B------:R-:W-:Y:S01]  /*4b60*/  ULDC UR6, c[0x0][0xad0] ;  /* 0x0002b40000067ab9 */ /* 0x000fe20000000800 */
[----:B------:R-:W1:Y:S01]  /*4b70*/  S2UR UR10, SR_CgaCtaId ;  /* 0x00000000000a79c3 */ /* 0x000e620000008800 */
        /* <DEDUP_REMOVED lines=25> */
[----:B--2---:R-:W-:Y:S01]  /*4d10*/  FMNMX.FTZ R186, R152, R200, !PT ;  /* 0x000000c898ba7209 */ /* 0x004fe20007810000 */
[----:B------:R-:W-:Y:S01]  /*4d20*/  FMUL.FTZ R176, R179, UR6 ;  /* 0x00000006b3b07c20 */ /* 0x000fe20008410000 */
[----:B------:R-:W-:Y:S01]  /*4d30*/  FMUL.FTZ R155, R155, UR6 ;  /* 0x000000069b9b7c20 */ /* 0x000fe20008410000 */
[----:B------:R-:W-:Y:S01]  /*4d40*/  FMUL.FTZ R179, R184, UR6 ;  /* 0x00000006b8b37c20 */ /* 0x000fe20008410000 */
[----:B------:R-:W-:Y:S01]  /*4d50*/  FMUL.FTZ R184, R187, UR6 ;  /* 0x00000006bbb87c20 */ /* 0x000fe20008410000 */
[----:B------:R-:W2:Y:S01]  /*4d60*/  MUFU.TANH R157, R157 ;  /* 0x0000009d009d7308 */ /* 0x000ea20000002400 */
[----:B------:R-:W-:Y:S01]  /*4d70*/  FMUL.FTZ R161, R163, UR6 ;  /* 0x00000006a3a17c20 */ /* 0x000fe20008410000 */
[----:B---3--:R-:W-:Y:S01]  /*4d80*/  FMNMX.FTZ R187, R153, R186, !PT ;  /* 0x000000ba99bb7209 */ /* 0x008fe20007810000 */
[----:B------:R-:W-:Y:S01]  /*4d90*/  FMUL.FTZ R163, R165, UR6 ;  /* 0x00000006a5a37c20 */ /* 0x000fe20008410000 */
[----:B------:R-:W-:Y:S01]  /*4da0*/  FMUL.FTZ R165, R169, UR6 ;  /* 0x00000006a9a57c20 */ /* 0x000fe20008410000 */
[----:B------:R-:W-:Y:S01]  /*4db0*/  FMUL.FTZ R169, R172, UR6 ;  /* 0x00000006aca97c20 */ /* 0x000fe20008410000 */
[----:B------:R-:W-:Y:S01]  /*4dc0*/  FMUL.FTZ R172, R177, UR6 ;  /* 0x00000006b1ac7c20 */ /* 0x000fe20008410000 */
[----:B------:R-:W-:Y:S01]  /*4dd0*/  FMUL.FTZ R177, R180, UR6 ;  /* 0x00000006b4b17c20 */ /* 0x000fe20008410000 */
[----:B------:R-:W3:Y:S01]  /*4de0*/  MUFU.TANH R158, R158 ;  /* 0x0000009e009e7308 */ /* 0x000ee20000002400 */
[----:B----4-:R-:W-:Y:S01]  /*4df0*/  FMNMX.FTZ R186, R156, R187, !PT ;  /* 0x000000bb9cba7209 */ /* 0x010fe20007810000 */
        /* <DEDUP_REMOVED lines=10> */
[----:B------:R-:W-:Y:S01]  /*4ea0*/  UIADD3 UR7, UR60, 0x32440, URZ ;  /* 0x000324403c077890 */ /* 0x000fe2000fffe03f */
[----:B------:R-:W-:-:S03]  /*4eb0*/  R2UR UR11, R20 ;  /* 0x00000000140b72ca */ /* 0x000fc600000e0000 */
[----:B------:R-:W2:Y:S01]  /*4ec0*/  MUFU.TANH R154, R154 ;  /* 0x0000009a009a7308 */ /* 0x000ea20000002400 */
[----:B---3--:R-:W-:Y:S01]  /*4ed0*/  FMNMX.FTZ R188, R158, R187, !PT ;  /* 0x000000bb9ebc7209 */ /* 0x008fe20007810000 */
[----:B-1----:R-:W-:-:S06]  /*4ee0*/  UPRMT UR10, UR10, 0x654, UR7 ;  /* 0x000006540a0a7896 */ /* 0x002fcc0008000007 */
[----:B------:R-:W1:Y:S01]  /*4ef0*/  MUFU.TANH R162, R162 ;  /* 0x000000a200a27308 */ /* 0x000e620000002400 */
[----:B----4-:R-:W-:Y:S01]  /*4f00*/  FMNMX.FTZ R187, R159, R188, !PT ;  /* 0x000000bc9fbb7209 */ /* 0x010fe20007810000 */
[----:B------:R-:W-:Y:S01]  /*4f10*/  UIMAD UR7, UR38, 0xc00, UR11 ;  /* 0x00000c00260778a4 */ /* 0x000fe2000f8e020b */
[----:B------:R-:W-:Y:S02]  /*4f20*/  SYNCS.ARRIVE.TRANS64.RED.A1T0 RZ, [UR10], RZ ;  /* 0x000000ffffff79a7 */ /* 0x000fe4000810040a */
[----:B------:R-:W-:-:S03]  /*4f30*/  UMOV UR11, 0x40000040 ;  /* 0x40000040000b7882 */ /* 0x000fc60000000000 */
[----:B------:R-:W3:Y:S01]  /*4f40*/  MUFU.TANH R155, R155 ;  /* 0x0000009b009b7308 */ /* 0x000ee20000002400 */
[----:B--2---:R-:W-:Y:S01]  /*4f50*/  FMNMX.FTZ R188, R154, R201, !PT ;  /* 0x000000c99abc7209 */ /* 0x004fe20007810000 */
[----:B------:R-:W-:-:S06]  /*4f60*/  UMOV UR10, UR7 ;  /* 0x00000007000a7c82 */ /* 0x000fcc0008000000 */
[----:B------:R-:W2:Y:S01]  /*4f70*/  MUFU.TANH R163, R163 ;  /* 0x000000a300a37308 */ /* 0x000ea20000002400 */
[----:B-1----:R-:W-:-:S07]  /*4f80*/  FMNMX.FTZ R190, R162, R187, !PT ;  /* 0x000000bba2be7209 */ /* 0x002fce0007810000 */
[----:B------:R-:W1:Y:S01]  /*4f90*/  MUFU.TANH R202, R202 ;  /* 0x000000ca00ca7308 */ /* 0x000e620000002400 */
[----:B---3--:R-:W-:-:S07]  /*4fa0*/  FMNMX.FTZ R187, R155, R188, !PT ;  /* 0x000000bc9bbb7209 */ /* 0x008fce0007810000 */
[----:B------:R-:W3:Y:S01]  /*4fb0*/  MUFU.TANH R164, R164 ;  /* 0x000000a400a47308 */ /* 0x000ee20000002400 */
[----:B--2---:R-:W-:-:S07]  /*4fc0*/  FMNMX.FTZ R205, R163, R190, !PT ;  /* 0x000000bea3cd7209 */ /* 0x004fce0007810000 */
[----:B------:R-:W2:Y:S01]  /*4fd0*/  MUFU.TANH R203, R203 ;  /* 0x000000cb00cb7308 */ /* 0x000ea20000002400 */
[----:B-1----:R-:W-:Y:S01]  /*4fe0*/  FMNMX.FTZ R188, R202, R187, !PT ;  /* 0x000000bbcabc7209 */ /* 0x002fe20007810000 */
[----:B------:R-:W-:-:S06]  /*4ff0*/  FMUL.FTZ R187, R192, UR6 ;  /* 0x00000006c0bb7c20 */ /* 0x000fcc0008410000 */
[----:B------:R-:W1:Y:S01]  /*5000*/  MUFU.TANH R165, R165 ;  /* 0x000000a500a57308 */ /* 0x000e620000002400 */
[----:B---3--:R-:W-:-:S07]  /*5010*/  FMNMX.FTZ R190, R164, R205, !PT ;  /* 0x000000cda4be7209 */ /* 0x008fce0007810000 */
[----:B------:R-:W3:Y:S01]  /*5020*/  MUFU.TANH R160, R160 ;  /* 0x000000a000a07308 */ /* 0x000ee20000002400 */
[----:B--2---:R-:W-:-:S07]  /*5030*/  FMNMX.FTZ R205, R203, R188, !PT ;  /* 0x000000bccbcd7209 */ /* 0x004fce0007810000 */
        /* <DEDUP_REMOVED lines=22> */
[----:B------:R-:W-:Y:S01]  /*51a0*/  FMUL.FTZ R192, R196, UR6 ;  /* 0x00000006c4c07c20 */ /* 0x000fe20008410000 */
[----:B------:R-:W-:-:S05]  /*51b0*/  FMUL.FTZ R196, R195, UR6 ;  /* 0x00000006c3c47c20 */ /* 0x000fca0008410000 */
        /* <DEDUP_REMOVED lines=11> */
[----:B-1----:R-:W-:-:S07]  /*5270*/  FMNMX.FTZ R205, R175, R194, !PT ;  /* 0x000000c2afcd7209 */ /* 0x002fce0007810000 */
[----:B------:R-:W1:Y:S01]  /*5280*/  MUFU.TANH R185, R185 ;  /* 0x000000b900b97308 */ /* 0x000e620000002400 */
[----:B---3--:R-:W-:Y:S01]  /*5290*/  FMNMX.FTZ R194, R180, R193, !PT ;  /* 0x000000c1b4c27209 */ /* 0x008fe20007810000 */
[----:B------:R-:W-:-:S06]  /*52a0*/  FMUL.FTZ R193, R197, UR6 ;  /* 0x00000006c5c17c20 */ /* 0x000fcc0008410000 */
        /* <DEDUP_REMOVED lines=19> */
[----:B------:R-:W-:Y:S01]  /*53e0*/  FMUL.FTZ R206, R199, UR6 ;  /* 0x00000006c7ce7c20 */ /* 0x000fe20008410000 */
[----:B------:R-:W-:-:S05]  /*53f0*/  ULDC UR6, c[0x0][0xa80] ;  /* 0x0002a00000067ab9 */ /* 0x000fca0000000800 */
        /* <DEDUP_REMOVED lines=11> */
[----:B---3--:R-:W-:-:S05]  /*54b0*/  FMNMX.FTZ R198, R193, R198, !PT ;  /* 0x000000c6c1c67209 */ /* 0x008fca0007810000 */
[----:B------:R-:W3:Y:S02]  /*54c0*/  SHFL.BFLY PT, R199, R198, 0x2, 0x1f ;  /* 0x0c401f00c6c77f89 */ /* 0x000ee400000e0000 */
[----:B------:R-:W4:Y:S01]  /*54d0*/  MUFU.TANH R206, R206 ;  /* 0x000000ce00ce7308 */ /* 0x000f220000002400 */
[----:B--2---:R-:W-:-:S04]  /*54e0*/  FMNMX.FTZ R194, R196, R195, !PT ;  /* 0x000000c3c4c27209 */ /* 0x004fc80007810000 */
[----:B-1----:R-:W-:-:S04]  /*54f0*/  FMNMX.FTZ R195, R205, R194, !PT ;  /* 0x000000c2cdc37209 */ /* 0x002fc80007810000 */
[----:B----4-:R-:W-:-:S05]  /*5500*/  FMNMX.FTZ R197, R206, R195, !PT ;  /* 0x000000c3cec57209 */ /* 0x010fca0007810000 */
[----:B------:R-:W1:Y:S01]  /*5510*/  SHFL.BFLY PT, R208, R197, 0x2, 0x1f ;  /* 0x0c401f00c5d07f89 */ /* 0x000e6200000e0000 */
[----:B---3--:R-:W-:-:S05]  /*5520*/  FMNMX.FTZ R199, R198, R199, !PT ;  /* 0x000000c7c6c77209 */ /* 0x008fca0007810000 */
[----:B------:R-:W2:Y:S01]  /*5530*/  SHFL.BFLY PT, R194, R199, 0x1, 0x1f ;  /* 0x0c201f00c7c27f89 */ /* 0x000ea200000e0000 */
[----:B-1----:R-:W-:-:S05]  /*5540*/  FMNMX.FTZ R208, R197, R208, !PT ;  /* 0x000000d0c5d07209 */ /* 0x002fca0007810000 */
[----:B------:R-:W1:Y:S01]  /*5550*/  SHFL.BFLY PT, R207, R208, 0x1, 0x1f ;  /* 0x0c201f00d0cf7f89 */ /* 0x000e6200000e0000 */
[----:B--2---:R-:W-:-:S05]  /*5560*/  FMNMX.FTZ R194, R199, R194, !PT ;  /* 0x000000c2c7c27209 */ /* 0x004fca0007810000 */
        /* <DEDUP_REMOVED lines=16> */
[----:B-1----:R-:W-:Y:S01]  /*5670*/  FMNMX.FTZ R156, R208, R207, !PT ;  /* 0x000000cfd09c7209 */ /* 0x002fe20007810000 */
[----:B------:R-:W-:Y:S01]  /*5680*/  MUFU.EX2 R197, R211 ;  /* 0x000000d300c57308 */ /* 0x000fe20000000800 */
[--C-:B------:R-:W-:Y:S01]  /*5690*/  FFMA.FTZ R171, R171, UR6, -R200.reuse ;  /* 0x00000006abab7c23 */ /* 0x100fe200080108c8 */
[--C-:B------:R-:W-:Y:S01]  /*56a0*/  FFMA.FTZ R172, R172, UR6, -R200.reuse ;  /* 0x00000006acac7c23 */ /* 0x100fe200080108c8 */
[--C-:B------:R-:W-:Y:S01]  /*56b0*/  FFMA.FTZ R178, R178, UR6, -R200.reuse ;  /* 0x00000006b2b27c23 */ /* 0x100fe200080108c8 */
[C---:B------:R-:W-:Y:S01]  /*56c0*/  FADD.FTZ R152, -R156.reuse, R201 ;  /* 0x000000c99c987221 */ /* 0x040fe20000010100 */
[----:B------:R-:W-:Y:S01]  /*56d0*/  FMUL.FTZ R209, R156, UR6 ;  /* 0x000000069cd17c20 */ /* 0x000fe20008410000 */
[--C-:B------:R-:W-:Y:S01]  /*56e0*/  FFMA.FTZ R179, R179, UR6, -R200.reuse ;  /* 0x00000006b3b37c23 */ /* 0x100fe200080108c8 */
[--C-:B------:R-:W-:Y:S01]  /*56f0*/  FFMA.FTZ R180, R180, UR6, -R200.reuse ;  /* 0x00000006b4b47c23 */ /* 0x100fe200080108c8 */
[----:B------:R-:W-:Y:S01]  /*5700*/  FMUL.FTZ R152, R152, UR6 ;  /* 0x0000000698987c20 */ /* 0x000fe20008410000 */
[--C-:B------:R-:W-:Y:S01]  /*5710*/  FFMA.FTZ R207, R154, UR6, -R209.reuse ;  /* 0x000000069acf7c23 */ /* 0x100fe200080108d1 */
[--C-:B------:R-:W-:Y:S01]  /*5720*/  FFMA.FTZ R208, R155, UR6, -R209.reuse ;  /* 0x000000069bd07c23 */ /* 0x100fe200080108d1 */
[--C-:B------:R-:W-:Y:S01]  /*5730*/  FFMA.FTZ R202, R202, UR6, -R209.reuse ;  /* 0x00000006caca7c23 */ /* 0x100fe200080108d1 */
[--C-:B------:R-:W-:Y:S01]  /*5740*/  FFMA.FTZ R203, R203, UR6, -R209.reuse ;  /* 0x00000006cbcb7c23 */ /* 0x100fe200080108d1 */
[----:B------:R-:W1:Y:S01]  /*5750*/  MUFU.EX2 R157, R152 ;  /* 0x00000098009d7308 */ /* 0x000e620000000800 */
[-C--:B--2---:R-:W-:Y:S01]  /*5760*/  FMUL.FTZ R24, R24, R195.reuse ;  /* 0x000000c318187220 */ /* 0x084fe20000410000 */
        /* <DEDUP_REMOVED lines=134> */
[----:B--2---:R-:W-:Y:S01]  /*5fd0*/  F2FP.F16.F32.PACK_AB R152, R198, R197 ;  /* 0x000000c5c698723e */ /* 0x004fe200000000ff */
[--C-:B------:R-:W-:Y:S01]  /*5fe0*/  FFMA.FTZ R160, R160, UR6, -R209.reuse ;  /* 0x00000006a0a07c23 */ /* 0x100fe200080108d1 */
[----:B---3--:R-:W-:Y:S01]  /*5ff0*/  F2FP.F16.F32.PACK_AB R154, R201, R199 ;  /* 0x000000c7c99a723e */ /* 0x008fe200000000ff */
[--C-:B------:R-:W-:Y:S01]  /*6000*/  FFMA.FTZ R161, R161, UR6, -R209.reuse ;  /* 0x00000006a1a17c23 */ /* 0x100fe200080108d1 */
[----:B----4-:R-:W-:Y:S01]  /*6010*/  F2FP.F16.F32.PACK_AB R153, R208, R207 ;  /* 0x000000cfd099723e */ /* 0x010fe200000000ff */
[--C-:B------:R-:W-:Y:S01]  /*6020*/  FFMA.FTZ R166, R166, UR6, -R209.reuse ;  /* 0x00000006a6a67c23 */ /* 0x100fe200080108d1 */
[----:B-----5:R-:W-:Y:S01]  /*6030*/  F2FP.F16.F32.PACK_AB R155, R203, R202 ;  /* 0x000000cacb9b723e */ /* 0x020fe200000000ff */
[----:B------:R1:W-:Y:S01]  /*6040*/  BAR.SYNC.DEFER_BLOCKING R210, 0x100 ;  /* 0x000400d20000751d */ /* 0x0003e20000010000 */
        /* <DEDUP_REMOVED lines=23> */
[----:B------:R-:W-:Y:S01]  /*61c0*/  WARPGROUP.ARRIVE ;  /* 0x00000000000079c5 */ /* 0x000fe20000000000 */
[--C-:B------:R-:W-:Y:S01]  /*61d0*/  FFMA.FTZ R187, R187, UR6, -R200.reuse ;  /* 0x00000006bbbb7c23 */ /* 0x100fe200080108c8 */
[----:B------:R-:W-:Y:S01]  /*61e0*/  FFMA.FTZ R188, R188, UR6, -R200 ;  /* 0x00000006bcbc7c23 */ /* 0x000fe200080108c8 */
[--C-:B------:R-:W-:Y:S01]  /*61f0*/  FFMA.FTZ R190, R190, UR6, -R209.reuse ;  /* 0x00000006bebe7c23 */ /* 0x100fe200080108d1 */
[----:B------:R-:W-:Y:S01]  /*6200*/  FFMA.FTZ R205, R206, UR6, -R209 ;  /* 0x00000006cecd7c23 */ /* 0x000fe200080108d1 */
[----:B------:R-:W-:Y:S01]  /*6210*/  FFMA.FTZ R21, R195, R21, R197 ;  /* 0x00000015c3157223 */ /* 0x000fe200000100c5 */
[----:B------:R-:W-:Y:S01]  /*6220*/  HGMMA.64x256x16.F32 R24, R152, gdesc[UR8].tnspB, R24, gsb0 ;  /* 0x43e0000898187df0 */ /* 0x000fe20008000818 */
[----:B------:R-:W-:Y:S01]  /*6230*/  MUFU.EX2 R163, R163 ;  /* 0x000000a300a37308 */ /* 0x000fe20000000800 */
[----:B------:R-:W-:Y:S01]  /*6240*/  UIADD3 UR10, UR7, 0x80, URZ ;  /* 0x00000080070a7890 */ /* 0x000fe2000fffe03f */
[----:B------:R-:W-:Y:S01]  /*6250*/  FFMA.FTZ R157, R157, R22, R207 ;  /* 0x000000169d9d7223 */ /* 0x000fe200000100cf */
[----:B------:R-:W-:Y:S01]  /*6260*/  UMOV UR11, 0x40000040 ;  /* 0x40000040000b7882 */ /* 0x000fe20000000000 */
[----:B------:R-:W-:-:S02]  /*6270*/  FADD.FTZ R198, R198, R21 ;  /* 0x00000015c6c67221 */ /* 0x000fc40000010000 */
[----:B------:R-:W-:Y:S02]  /*6280*/  FADD.FTZ R157, R208, R157 ;  /* 0x0000009dd09d7221 */ /* 0x000fe40000010000 */
[----:B------:R-:W-:Y:S01]  /*6290*/  MUFU.EX2 R160, R160 ;  /* 0x000000a000a07308 */ /* 0x000fe20000000800 */
[----:B------:R-:W-:Y:S01]  /*62a0*/  FADD.FTZ R198, R199, R198 ;  /* 0x000000c6c7c67221 */ /* 0x000fe20000010000 */
[----:B------:R-:W-:-:S03]  /*62b0*/  FADD.FTZ R202, R202, R157 ;  /* 0x0000009dcaca7221 */ /* 0x000fc60000010000 */
[----:B------:R-:W-:Y:S01]  /*62c0*/  FADD.FTZ R201, R201, R198 ;  /* 0x000000c6c9c97221 */ /* 0x000fe20000010000 */
[----:B------:R-:W-:Y:S02]  /*62d0*/  FADD.FTZ R203, R203, R202 ;  /* 0x000000cacbcb7221 */ /* 0x000fe40000010000 */
        /* <DEDUP_REMOVED lines=33> */
[----:B--2---:R-:W-:-:S05]  /*64f0*/  F2FP.F16.F32.PACK_AB R152, R159, R158 ;  /* 0x0000009e9f98723e */ /* 0x004fca00000000ff */
[----:B------:R-:W2:Y:S01]  /*6500*/  MUFU.EX2 R193, R193 ;  /* 0x000000c100c17308 */ /* 0x000ea20000000800 */
[----:B---3--:R-:W-:Y:S01]  /*6510*/  F2FP.F16.F32.PACK_AB R153, R161, R160 ;  /* 0x000000a0a199723e */ /* 0x008fe200000000ff */
[----:B------:R-:W-:Y:S01]  /*6520*/  FADD.FTZ R158, R158, R201 ;  /* 0x000000c99e9e7221 */ /* 0x000fe20000010000 */
[----:B------:R-:W-:Y:S01]  /*6530*/  F2FP.F16.F32.PACK_AB R154, R163, R162 ;  /* 0x000000a2a39a723e */ /* 0x000fe200000000ff */
[----:B------:R-:W-:Y:S01]  /*6540*/  FADD.FTZ R160, R160, R203 ;  /* 0x000000cba0a07221 */ /* 0x000fe20000010000 */
[----:B----4-:R-:W-:Y:S01]  /*6550*/  F2FP.F16.F32.PACK_AB R155, R211, R166 ;  /* 0x000000a6d39b723e */ /* 0x010fe200000000ff */
[----:B------:R-:W-:Y:S02]  /*6560*/  FADD.FTZ R159, R159, R158 ;  /* 0x0000009e9f9f7221 */ /* 0x000fe40000010000 */
[----:B------:R-:W-:Y:S01]  /*6570*/  MUFU.EX2 R196, R196 ;  /* 0x000000c400c47308 */ /* 0x000fe20000000800 */
[----:B------:R-:W-:Y:S01]  /*6580*/  WARPGROUP.ARRIVE ;  /* 0x00000000000079c5 */ /* 0x000fe20000000000 */
[----:B------:R-:W-:Y:S01]  /*6590*/  FADD.FTZ R161, R161, R160 ;  /* 0x000000a0a1a17221 */ /* 0x000fe20000010000 */
[----:B------:R-:W-:-:S03]  /*65a0*/  FADD.FTZ R162, R162, R159 ;  /* 0x0000009fa2a27221 */ /* 0x000fc60000010000 */
[----:B------:R-:W-:Y:S01]  /*65b0*/  FADD.FTZ R166, R166, R161 ;  /* 0x000000a1a6a67221 */ /* 0x000fe20000010000 */
[----:B------:R-:W-:Y:S01]  /*65c0*/  HGMMA.64x256x16.F32 R24, R152, gdesc[UR8].tnspB, R24, gsb0 ;  /* 0x43e0000898187df0 */ /* 0x000fe20008000818 */
[----:B------:R-:W-:Y:S01]  /*65d0*/  UIADD3 UR10, UR7, 0x100, URZ ;  /* 0x00000100070a7890 */ /* 0x000fe2000fffe03f */
[----:B------:R-:W3:Y:S01]  /*65e0*/  MUFU.EX2 R205, R205 ;  /* 0x000000cd00cd7308 */ /* 0x000ee20000000800 */
[----:B------:R-:W-:Y:S01]  /*65f0*/  UMOV UR11, 0x40000040 ;  /* 0x40000040000b7882 */ /* 0x000fe20000000000 */
[----:B------:R-:W-:Y:S01]  /*6600*/  FADD.FTZ R163, R163, R162 ;  /* 0x000000a2a3a37221 */ /* 0x000fe20000010000 */
[----:B------:R-:W-:Y:S01]  /*6610*/  FADD.FTZ R166, R211, R166 ;  /* 0x000000a6d3a67221 */ /* 0x000fe20000010000 */
        /* <DEDUP_REMOVED lines=54> */
[----:B--2---:R-:W-:Y:S01]  /*6980*/  F2FP.F16.F32.PACK_AB R153, R193, R190 ;  /* 0x000000bec199723e */ /* 0x004fe200000000ff */
        /* <DEDUP_REMOVED lines=14> */
.L_x_9240:
[----:B------:R-:W0:Y:S01]  /*6a70*/  S2UR UR7, SR_CgaCtaId ;  /* 0x00000000000779c3 */ /* 0x000e220000008800 */
[----:B------:R-:W-:Y:S01]  /*6a80*/  UIADD3 UR60, UR60, 0x32460, URZ ;  /* 0x000324603c3c7890 */ /* 0x000fe2000fffe03f */
[----:B------:R-:W-:Y:S02]  /*6a90*/  IMAD.MOV.U32 R201, RZ, RZ, R156 ;  /* 0x000000ffffc97224 */ /* 0x000fe400078e009c */
[----:B------:R-:W-:Y:S01]  /*6aa0*/  IMAD.MOV.U32 R200, RZ, RZ, R194 ;  /* 0x000000ffffc87224 */ /* 0x000fe200078e00c2 */
[----:B0-----:R-:W-:-:S09]  /*6ab0*/  UPRMT UR60, UR7, 0x654, UR60 ;  /* 0x00000654073c7896 */ /* 0x001fd2000800003c */
[----:B------:R-:W-:Y:S01]  /*6ac0*/  SYNCS.ARRIVE.TRANS64.RED.A1T0 RZ, [UR60], RZ ;  /* 0x000000ffffff79a7 */ /* 0x000fe2000810043c */
[----:B------:R-:W-:Y:S05]  /*6ad0*/  @P1 BRA `(.L_x_9241) ;  /* 0xffffffd400301947 */ /* 0x000fea000383ffff */
.L_x_9230:
[----:B------:R-:W0:Y:S01]  /*6ae0*/  SHFL.BFLY PT, R2, R21, 0x2, 0x1f ;  /* 0x0c401f0015027f89 */ /* 0x000e2200000e0000 */
[----:B------:R1:W-:Y:S08]  /*6af0*/  BAR.ARV R0, 0x100 ;  /* 0x000400000000751d */ /* 0x0003f00000002000 */
[----:B------:R-:W-:Y:S06]  /*6b00*/  BAR.ARV 0x8, 0x180 ;  /* 0x0206000000007b1d */ /* 0x000fec0000002000 */
[----:B-1----:R-:W-:Y:S01]  /*6b10*/  IMAD.U32 R0, RZ, RZ, UR6 ;  /* 0x00000006ff007e24 */ /* 0x002fe2000f8e00ff */
[----:B------:R-:W-:Y:S01]  /*6b20*/  PLOP3.LUT P0, PT, PT, PT, PT, 0x8, 0x0 ;  /* 0x000000000000781c */ /* 0x000fe20003f0e170 */
[----:B------:R-:W1:Y:S01]  /*6b30*/  SHFL.BFLY PT, R5, R22, 0x2, 0x1f ;  /* 0x0c401f0016057f89 */ /* 0x000e6200000e0000 */
[----:B0-----:R-:W-:-:S05]  /*6b40*/  FADD.FTZ R3, R2, R21 ;  /* 0x0000001502037221 */ /* 0x001fca0000010000 */
[----:B------:R-:W0:Y:S01]  /*6b50*/  SHFL.BFLY PT, R2, R3, 0x1, 0x1f ;  /* 0x0c201f0003027f89 */ /* 0x000e2200000e0000 */
[----:B-1----:R-:W-:-:S05]  /*6b60*/  FADD.FTZ R5, R5, R22 ;  /* 0x0000001605057221 */ /* 0x002fca0000010000 */
[----:B------:R-:W1:Y:S01]  /*6b70*/  SHFL.BFLY PT, R4, R5, 0x1, 0x1f ;  /* 0x0c201f0005047f89 */ /* 0x000e6200000e0000 */
[----:B0-----:R-:W-:Y:S01]  /*6b80*/  FADD.FTZ R8, R3, R2 ;  /* 0x0000000203087221 */ /* 0x001fe20000010000 */
[----:B------:R-:W-:Y:S01]  /*6b90*/  MOV R2, RZ ;  /* 0x000000ff00027202 */ /* 0x000fe20000000f00 */
[----:B------:R-:W-:-:S03]  /*6ba0*/  IMAD.MOV.U32 R3, RZ, RZ, -0x800000 ;  /* 0xff800000ff037424 */ /* 0x000fc600078e00ff */
[----:B------:R-:W-:-:S13]  /*6bb0*/  FSETP.NE.FTZ.AND P1, PT, R8, RZ, PT ;  /* 0x000000ff0800720b */ /* 0x000fda0003f35000 */
[----:B------:R-:W0:Y:S01]  /*6bc0*/  @P1 MUFU.LG2 R6, R8 ;  /* 0x0000000800061308 */ /* 0x000e220000000c00 */
[----:B-1----:R-:W-:Y:S01]  /*6bd0*/  FADD.FTZ R9, R5, R4 ;  /* 0x0000000405097221 */ /* 0x002fe20000010000 */
[----:B------:R-:W-:Y:S02]  /*6be0*/  IMAD.MOV.U32 R4, RZ, RZ, RZ ;  /* 0x000000ffff047224 */ /* 0x000fe400078e00ff */
[----:B------:R-:W-:Y:S02]  /*6bf0*/  IMAD.U32 R5, RZ, RZ, UR6 ;  /* 0x00000006ff057e24 */ /* 0x000fe4000f8e00ff */
[----:B------:R-:W-:Y:S02]  /*6c00*/  FSETP.NE.FTZ.AND P2, PT, R9, RZ, PT ;  /* 0x000000ff0900720b */ /* 0x000fe40003f55000 */
[----:B------:R-:W1:Y:S01]  /*6c10*/  @P1 MUFU.RCP R4, R8 ;  /* 0x0000000800041308 */ /* 0x000e620000001000 */
[----:B------:R-:W-:Y:S01]  /*6c20*/  @P1 FMUL.FTZ R5, R5, 0.69314718246459960938 ;  /* 0x3f31721805051820 */ /* 0x000fe20000410000 */
[----:B0-----:R-:W-:-:S09]  /*6c30*/  @P1 FMUL.FTZ R6, R6, 0.69314718246459960938 ;  /* 0x3f31721806061820 */ /* 0x001fd20000410000 */
[----:B------:R-:W0:Y:S01]  /*6c40*/  @P2 MUFU.LG2 R7, R9 ;  /* 0x0000000900072308 */ /* 0x000e220000000c00 */
[----:B------:R-:W-:Y:S01]  /*6c50*/  @P2 FMUL.FTZ R0, R0, 0.69314718246459960938 ;  /* 0x3f31721800002820 */ /* 0x000fe20000410000 */
[-C--:B-1----:R-:W-:Y:S01]  /*6c60*/  FMUL.FTZ R24, R24, R4.reuse ;  /* 0x0000000418187220 */ /* 0x082fe20000410000 */
[----:B------:R-:W-:-:S05]  /*6c70*/  FMUL.FTZ R25, R25, R4 ;  /* 0x0000000419197220 */ /* 0x000fca0000410000 */
        /* <DEDUP_REMOVED lines=9> */
[----:B0-----:R-:W-:Y:S01]  /*6d10*/  @P2 FMUL.FTZ R7, R7, 0.69314718246459960938 ;  /* 0x3f31721807072820 */ /* 0x001fe20000410000 */
        /* <DEDUP_REMOVED lines=121> */
.L_x_9216:
[----:B------:R-:W-:Y:S05]  /*74b0*/  @P0 BRA `(.L_x_9242) ;  /* 0x0000002000540947 */ /* 0x000fea0003800000 */
[----:B------:R-:W2:Y:S01]  /*74c0*/  LDL R0, [R1+0x4] ;  /* 0x0000040001007983 */ /* 0x000ea20000100800 */
[----:B------:R-:W1:Y:S01]  /*74d0*/  LDC R8, c[0x0][0xce8] ;  /* 0x00033a00ff087b82 */ /* 0x000e620000000800 */
[----:B------:R-:W-:Y:S01]  /*74e0*/  ULDC.64 UR8, c[0x0][0xcd0] ;  /* 0x0003340000087ab9 */ /* 0x000fe20000000a00 */
[----:B------:R-:W-:Y:S06]  /*74f0*/  BSSY B0, `(.L_x_9243) ;  /* 0x000014d000007945 */ /* 0x000fec0003800000 */
[----:B------:R-:W3:Y:S08]  /*7500*/  S2UR UR12, SR_CTAID.Z ;  /* 0x00000000000c79c3 */ /* 0x000ef00000002700 */
[----:B------:R-:W4:Y:S08]  /*7510*/  LDC.64 R18, c[0x0][0xcd8] ;  /* 0x00033600ff127b82 */ /* 0x000f300000000a00 */
[----:B------:R-:W-:Y:S01]  /*7520*/  BAR.SYNC.DEFER_BLOCKING 0x1, 0x100 ;  /* 0x0044000000007b1d */ /* 0x000fe20000010000 */
[----:B-1----:R-:W-:-:S07]  /*7530*/  ISETP.NE.AND P0, PT, R8, 0x1, PT ;  /* 0x000000010800780c */ /* 0x002fce0003f05270 */
[----:B------:R-:W1:Y:S01]  /*7540*/  S2UR UR11, SR_CTAID.Y ;  /* 0x00000000000b79c3 */ /* 0x000e620000002600 */
[----:B---3--:R-:W-:-:S07]  /*7550*/  USHF.R.S32.HI UR10, URZ, 0x1f, UR12 ;  /* 0x0000001f3f0a7899 */ /* 0x008fce000801140c */
[----:B------:R-:W1:Y:S08]  /*7560*/  LDC R23, c[0x0][0xd50] ;  /* 0x00035400ff177b82 */ /* 0x000e700000000800 */
[----:B------:R-:W3:Y:S08]  /*7570*/  @P0 LDC R14, c[0x0][0xcec] ;  /* 0x00033b00ff0e0b82 */ /* 0x000ef00000000800 */
[----:B------:R-:W5:Y:S08]  /*7580*/  LDC.64 R20, c[0x0][0xc40] ;  /* 0x00031000ff147b82 */ /* 0x000f700000000a00 */
[----:B------:R-:W1:Y:S08]  /*7590*/  @P0 LDC R17, c[0x0][0xcf0] ;  /* 0x00033c00ff110b82 */ /* 0x000e700000000800 */
[----:B------:R-:W1:Y:S08]  /*75a0*/  @P0 LDC R22, c[0x0][0xcec] ;  /* 0x00033b00ff160b82 */ /* 0x000e700000000800 */
[----:B------:R-:W1:Y:S01]  /*75b0*/  @P0 LDC R153, c[0x0][0xcf0] ;  /* 0x00033c00ff990b82 */ /* 0x000e620000000800 */
[----:B--2---:R-:W-:-:S02]  /*75c0*/  R2UR UR13, R0 ;  /* 0x00000000000d72ca */ /* 0x004fc400000e0000 */
[----:B------:R-:W2:Y:S11]  /*75d0*/  S2R R0, SR_TID.X ;  /* 0x0000000000007919 */ /* 0x000eb60000002100 */
[----:B------:R-:W-:-:S02]  /*75e0*/  USHF.R.S32.HI UR7, URZ, 0x1f, UR13 ;  /* 0x0000001f3f077899 */ /* 0x000fc4000801140d */
[----:B------:R-:W-:Y:S02]  /*75f0*/  UIMAD.WIDE.U32 UR4, UR13, UR8, URZ ;  /* 0x000000080d0472a5 */ /* 0x000fe4000f8e003f */
[----:B------:R-:W-:-:S04]  /*7600*/  UIMAD UR6, UR7, UR8, URZ ;  /* 0x00000008070672a4 */ /* 0x000fc8000f8e023f */
[----:B------:R-:W-:-:S03]  /*7610*/  UIMAD UR6, UR13, UR9, UR6 ;  /* 0x000000090d0672a4 */ /* 0x000fc6000f8e0206 */
[----:B------:R-:W-:Y:S01]  /*7620*/  ULDC.64 UR8, c[0x0][0xc38] ;  /* 0x00030e0000087ab9 */ /* 0x000fe20000000a00 */
[----:B------:R-:W-:Y:S02]  /*7630*/  UIADD3 UR6, UR5, UR6, URZ ;  /* 0x0000000605067290 */ /* 0x000fe4000fffe03f */
[----:B------:R-:W-:Y:S01]  /*7640*/  UIMAD UR7, UR7, UR8, URZ ;  /* 0x00000008070772a4 */ /* 0x000fe2000f8e023f */
[----:B--2---:R-:W-:-:S04]  /*7650*/  IADD3 R12, R0, -0x80, RZ ;  /* 0xffffff80000c7810 */ /* 0x004fc80007ffe0ff */
[----:B------:R-:W-:-:S04]  /*7660*/  SHF.R.S32.HI R7, RZ, 0x1f, R12 ;  /* 0x0000001fff077819 */ /* 0x000fc8000001140c */
[CC--:B0-----:R-:W-:Y:S02]  /*7670*/  LEA.HI R2, R7.reuse, R12.reuse, RZ, 0x7 ;  /* 0x0000000c07027211 */ /* 0x0c1fe400078f38ff */
[----:B------:R-:W-:Y:S02]  /*7680*/  LEA.HI R7, R7, R12, RZ, 0x2 ;  /* 0x0000000c07077211 */ /* 0x000fe400078f10ff */
[----:B------:R-:W-:Y:S02]  /*7690*/  LOP3.LUT R5, R2, 0xffffff80, RZ, 0xc0, !PT ;  /* 0xffffff8002057812 */ /* 0x000fe400078ec0ff */
[----:B------:R-:W-:Y:S02]  /*76a0*/  SHF.R.S32.HI R9, RZ, 0x7, R2 ;  /* 0x00000007ff097819 */ /* 0x000fe40000011402 */
[----:B------:R-:W-:Y:S01]  /*76b0*/  LOP3.LUT R7, R7, 0xfffffffc, RZ, 0xc0, !PT ;  /* 0xfffffffc07077812 */ /* 0x000fe200078ec0ff */
[----:B------:R-:W-:Y:S01]  /*76c0*/  IMAD.IADD R0, R12, 0x1, -R5 ;  /* 0x000000010c007824 */ /* 0x000fe200078e0a05 */
[----:B------:R-:W-:-:S03]  /*76d0*/  LEA.HI R2, R2, R9, RZ, 0x1 ;  /* 0x0000000902027211 */ /* 0x000fc600078f08ff */
[----:B------:R-:W-:Y:S01]  /*76e0*/  IMAD.IADD R7, R12, 0x1, -R7 ;  /* 0x000000010c077824 */ /* 0x000fe200078e0a07 */
[----:B------:R-:W-:Y:S02]  /*76f0*/  SHF.R.S32.HI R13, RZ, 0x1f, R0 ;  /* 0x0000001fff0d7819 */ /* 0x000fe40000011400 */
[----:B------:R-:W-:Y:S02]  /*7700*/  LOP3.LUT R2, R2, 0x3fffffe, RZ, 0xc0, !PT ;  /* 0x03fffffe02027812 */ /* 0x000fe400078ec0ff */
[----:B------:R-:W-:Y:S02]  /*7710*/  LEA.HI R10, R13, R0, RZ, 0x2 ;  /* 0x000000000d0a7211 */ /* 0x000fe400078f10ff */
[----:B------:R-:W-:Y:S01]  /*7720*/  LEA.HI R11, R7, R7, RZ, 0x1 ;  /* 0x00000007070b7211 */ /* 0x000fe200078f08ff */
[----:B------:R-:W-:Y:S01]  /*7730*/  IMAD.IADD R2, R9, 0x1, -R2 ;  /* 0x0000000109027824 */ /* 0x000fe200078e0a02 */
[--C-:B------:R-:W-:Y:S01]  /*7740*/  SHF.R.S32.HI R5, RZ, 0x2, R10.reuse ;  /* 0x00000002ff057819 */ /* 0x100fe2000001140a */
[----:B------:R-:W0:Y:S01]  /*7750*/  S2R R9, SR_CTAID.X ;  /* 0x0000000000097919 */ /* 0x000e220000002500 */
[----:B------:R-:W-:-:S02]  /*7760*/  SHF.R.S32.HI R6, RZ, 0x1f, R10 ;  /* 0x0000001fff067819 */ /* 0x000fc4000001140a */
[----:B------:R-:W-:Y:S02]  /*7770*/  LOP3.LUT R12, R11, 0x1ffffffe, RZ, 0xc0, !PT ;  /* 0x1ffffffe0b0c7812 */ /* 0x000fe400078ec0ff */
[----:B------:R-:W-:Y:S02]  /*7780*/  LEA.HI R6, R6, R5, RZ, 0x3 ;  /* 0x0000000506067211 */ /* 0x000fe400078f18ff */
[----:B------:R-:W-:Y:S01]  /*7790*/  IADD3 R11, R7, -R12, RZ ;  /* 0x8000000c070b7210 */ /* 0x000fe20007ffe0ff */
[----:B------:R-:W-:Y:S01]  /*77a0*/  IMAD.U32 R7, RZ, RZ, UR5 ;  /* 0x00000005ff077e24 */ /* 0x000fe2000f8e00ff */
[----:B------:R-:W-:Y:S01]  /*77b0*/  LOP3.LUT R6, R6, 0xfffffff8, RZ, 0xc0, !PT ;  /* 0xfffffff806067812 */ /* 0x000fe200078ec0ff */
[----:B------:R-:W-:Y:S01]  /*77c0*/  IMAD.U32 R7, RZ, RZ, UR6 ;  /* 0x00000006ff077e24 */ /* 0x000fe2000f8e00ff */
[----:B------:R-:W-:Y:S01]  /*77d0*/  UIMAD UR6, UR13, UR9, UR7 ;  /* 0x000000090d0672a4 */ /* 0x000fe2000f8e0207 */
[----:B----4-:R-:W-:Y:S02]  /*77e0*/  IMAD R12, R18, UR10, RZ ;  /* 0x0000000a120c7c24 */ /* 0x010fe4000f8e02ff */
[----:B------:R-:W-:Y:S01]  /*77f0*/  IMAD.IADD R6, R5, 0x1, -R6 ;  /* 0x0000000105067824 */ /* 0x000fe200078e0a06 */
[----:B------:R-:W-:Y:S01]  /*7800*/  LEA.HI R5, R13, R0, RZ, 0x5 ;  /* 0x000000000d057211 */ /* 0x000fe200078f28ff */
[----:B------:R-:W-:-:S03]  /*7810*/  IMAD R15, R19, UR12, R12 ;  /* 0x0000000c130f7c24 */ /* 0x000fc6000f8e020c */
[----:B------:R-:W-:-:S05]  /*7820*/  SHF.R.S32.HI R5, RZ, 0x5, R5 ;  /* 0x00000005ff057819 */ /* 0x000fca0000011405 */
[----:B------:R-:W-:Y:S02]  /*7830*/  IMAD R5, R5, 0x10, R6 ;  /* 0x0000001005057824 */ /* 0x000fe400078e0206 */
[----:B------:R-:W-:Y:S01]  /*7840*/  IMAD.U32 R6, RZ, RZ, UR4 ;  /* 0x00000004ff067e24 */ /* 0x000fe2000f8e00ff */
[----:B------:R-:W-:Y:S02]  /*7850*/  UIMAD.WIDE.U32 UR4, UR13, UR8, URZ ;  /* 0x000000080d0472a5 */ /* 0x000fe4000f8e003f */
[----:B------:R-:W-:Y:S01]  /*7860*/  LEA R16, R2, R5, 0x6 ;  /* 0x0000000502107211 */ /* 0x000fe200078e30ff */
[----:B------:R-:W-:Y:S01]  /*7870*/  IMAD.WIDE.U32 R6, R18, UR12, R6 ;  /* 0x0000000c12067c25 */ /* 0x000fe2000f8e0006 */
[----:B------:R-:W-:Y:S01]  /*7880*/  UIADD3 UR6, UR5, UR6, URZ ;  /* 0x0000000605067290 */ /* 0x000fe2000fffe03f */
[----:B------:R-:W-:Y:S02]  /*7890*/  ULDC.64 UR8, c[0x0][0xc28] ;  /* 0x00030a0000087ab9 */ /* 0x000fe40000000a00 */
[----:B------:R-:W-:-:S02]  /*78a0*/  IMAD R2, R11, 0x8, R16 ;  /* 0x000000080b027824 */ /* 0x000fc400078e0210 */
[----:B------:R-:W-:Y:S02]  /*78b0*/  IMAD R18, RZ, RZ, -UR13 ;  /* 0x8000000dff127e24 */ /* 0x000fe4000f8e02ff */
[----:B0-----:R-:W-:Y:S02]  /*78c0*/  IMAD R5, R9, 0x80, R2 ;  /* 0x0000008009057824 */ /* 0x001fe400078e0202 */
[----:B------:R-:W-:Y:S01]  /*78d0*/  IMAD.U32 R13, RZ, RZ, UR5 ;  /* 0x00000005ff0d7e24 */ /* 0x000fe2000f8e00ff */
[----:B------:R-:W-:Y:S01]  /*78e0*/  MOV R13, UR6 ;  /* 0x00000006000d7c02 */ /* 0x000fe20008000f00 */
[----:B---3--:R-:W-:Y:S01]  /*78f0*/  @P0 IMAD.HI.U32 R2, R5, R14, RZ ;  /* 0x0000000e05020227 */ /* 0x008fe200078e00ff */
[----:B------:R-:W-:-:S03]  /*7900*/  ULDC.64 UR6, c[0x0][0xc48] ;  /* 0x0003120000067ab9 */ /* 0x000fc60000000a00 */
[----:B------:R-:W-:Y:S01]  /*7910*/  IMAD.U32 R12, RZ, RZ, UR4 ;  /* 0x00000004ff0c7e24 */ /* 0x000fe2000f8e00ff */
[----:B------:R-:W-:Y:S01]  /*7920*/  ULDC.64 UR4, c[0x0][0xce0] ;  /* 0x0003380000047ab9 */ /* 0x000fe20000000a00 */
[C---:B-----5:R-:W-:Y:S02]  /*7930*/  IMAD R14, R20.reuse, UR10, RZ ;  /* 0x0000000a140e7c24 */ /* 0x060fe4000f8e02ff */
[----:B-1----:R-:W-:Y:S02]  /*7940*/  IMAD R23, R23, R18, UR11 ;  /* 0x0000000b17177e24 */ /* 0x002fe4000f8e0212 */
[----:B------:R-:W-:Y:S01]  /*7950*/  IMAD.MOV.U32 R11, RZ, RZ, R5 ;  /* 0x000000ffff0b7224 */ /* 0x000fe200078e0005 */
[----:B------:R-:W-:Y:S01]  /*7960*/  @P0 SHF.R.U32.HI R11, RZ, R17, R2 ;  /* 0x00000011ff0b0219 */ /* 0x000fe20000011602 */
[----:B------:R-:W-:Y:S01]  /*7970*/  IMAD R17, R21, UR12, R14 ;  /* 0x0000000c15117c24 */ /* 0x000fe2000f8e020e */
[----:B------:R-:W-:Y:S01]  /*7980*/  SHF.R.S32.HI R14, RZ, 0x1f, R23 ;  /* 0x0000001fff0e7819 */ /* 0x000fe20000011417 */
[----:B------:R-:W-:-:S04]  /*7990*/  IMAD.WIDE.U32 R12, R20, UR12, R12 ;  /* 0x0000000c140c7c25 */ /* 0x000fc8000f8e000c */
[----:B------:R-:W-:Y:S01]  /*79a0*/  IMAD.IADD R7, R7, 0x1, R15 ;  /* 0x0000000107077824 */ /* 0x000fe200078e020f */
[----:B------:R-:W-:Y:S01]  /*79b0*/  IADD3 R13, R13, R17, RZ ;  /* 0x000000110d0d7210 */ /* 0x000fe20007ffe0ff */
[----:B------:R-:W-:-:S04]  /*79c0*/  @P0 IMAD.HI.U32 R22, R5, R22, RZ ;  /* 0x0000001605160227 */ /* 0x000fc800078e00ff */
[----:B------:R-:W-:Y:S01]  /*79d0*/  IMAD.MOV.U32 R15, RZ, RZ, R5 ;  /* 0x000000ffff0f7224 */ /* 0x000fe200078e0005 */
[----:B------:R-:W-:Y:S01]  /*79e0*/  @P0 SHF.R.U32.HI R15, RZ, R153, R22 ;  /* 0x00000099ff0f0219 */ /* 0x000fe20000011616 */
[C---:B------:R-:W-:Y:S02]  /*79f0*/  IMAD R2, R14.reuse, UR4, RZ ;  /* 0x000000040e027c24 */ /* 0x040fe4000f8e02ff */
[----:B------:R-:W-:Y:S02]  /*7a00*/  IMAD R17, R14, UR6, RZ ;  /* 0x000000060e117c24 */ /* 0x000fe4000f8e02ff */
[----:B------:R-:W-:-:S04]  /*7a10*/  IMAD.WIDE.U32 R6, R23, UR4, R6 ;  /* 0x0000000417067c25 */ /* 0x000fc8000f8e0006 */
[----:B------:R-:W-:Y:S01]  /*7a20*/  IMAD R14, R23, UR5, R2 ;  /* 0x00000005170e7c24 */ /* 0x000fe2000f8e0202 */
[----:B------:R-:W-:Y:S01]  /*7a30*/  IADD3 R6, P0, R11, R6, RZ ;  /* 0x000000060b067210 */ /* 0x000fe20007f1e0ff */
[----:B------:R-:W-:Y:S01]  /*7a40*/  IMAD R19, R23, UR7, R17 ;  /* 0x0000000717137c24 */ /* 0x000fe2000f8e0211 */
[--C-:B------:R-:W-:Y:S01]  /*7a50*/  SHF.R.S32.HI R17, RZ, 0x1f, R11.reuse ;  /* 0x0000001fff117819 */ /* 0x100fe2000001140b */
[----:B------:R-:W-:Y:S01]  /*7a60*/  IMAD.MOV R11, RZ, RZ, -R11 ;  /* 0x000000ffff0b7224 */ /* 0x000fe200078e0a0b */
[--C-:B------:R-:W-:Y:S01]  /*7a70*/  SHF.R.S32.HI R2, RZ, 0x1f, R15.reuse ;  /* 0x0000001fff027819 */ /* 0x100fe2000001140f */
[----:B------:R-:W-:Y:S01]  /*7a80*/  ULDC.64 UR4, c[0x0][0xc30] ;  /* 0x00030c0000047ab9 */ /* 0x000fe20000000a00 */
[----:B------:R-:W-:Y:S01]  /*7a90*/  IMAD.MOV R18, RZ, RZ, -R15 ;  /* 0x000000ffff127224 */ /* 0x000fe200078e0a0f */
[----:B------:R-:W-:Y:S01]  /*7aa0*/  IADD3.X R7, R17, R7, R14, P0, !PT ;  /* 0x0000000711077210 */ /* 0x000fe200007fe40e */
[----:B------:R-:W-:Y:S02]  /*7ab0*/  IMAD R11, R8, R11, R5 ;  /* 0x0000000b080b7224 */ /* 0x000fe400078e0205 */
[----:B------:R-:W-:-:S02]  /*7ac0*/  IMAD R2, R2, UR4, RZ ;  /* 0x0000000402027c24 */ /* 0x000fc4000f8e02ff */
        /* <DEDUP_REMOVED lines=29> */
[----:B------:R0:W-:Y:S01]  /*7ca0*/  SHFL.IDX PT, R12, R17, RZ, 0x1c1f ;  /* 0x001c1fff110c7589 */ /* 0x0001e200000e0000 */
[----:B------:R-:W-:Y:S01]  /*7cb0*/  IMAD R8, R8, UR6, RZ ;  /* 0x0000000608087c24 */ /* 0x000fe2000f8e02ff */
[----:B------:R-:W-:Y:S01]  /*7cc0*/  LOP3.LUT P0, RZ, R0, 0x3, RZ, 0xc0, !PT ;  /* 0x0000000300ff7812 */ /* 0x000fe2000780c0ff */
[C---:B------:R-:W-:Y:S01]  /*7cd0*/  VIADD R9, R11.reuse, 0x8 ;  /* 0x000000080b097836 */ /* 0x040fe20000000000 */
[----:B------:R-:W1:Y:S01]  /*7ce0*/  SHFL.IDX PT, R13, R18, RZ, 0x1c1f ;  /* 0x001c1fff120d7589 */ /* 0x000e6200000e0000 */
[----:B------:R-:W-:Y:S01]  /*7cf0*/  UIADD3 UR4, UR4, 0x32420, URZ ;  /* 0x0003242004047890 */ /* 0x000fe2000fffe03f */
[----:B------:R-:W-:-:S02]  /*7d00*/  ISETP.GE.OR P1, PT, R11, R8, P0 ;  /* 0x000000080b00720c */ /* 0x000fc40000726670 */
[----:B------:R-:W2:Y:S01]  /*7d10*/  SHFL.IDX PT, R15, R18, 0x1, 0x1c1f ;  /* 0x003c1f00120f7f89 */ /* 0x000ea200000e0000 */
[-C--:B------:R-:W-:Y:S01]  /*7d20*/  ISETP.GE.OR P0, PT, R9, R8.reuse, P0 ;  /* 0x000000080900720c */ /* 0x080fe20000706670 */
[----:B------:R-:W-:Y:S01]  /*7d30*/  UPRMT UR4, URZ, 0x654, UR4 ;  /* 0x000006543f047896 */ /* 0x000fe20008000004 */
[----:B------:R-:W-:Y:S01]  /*7d40*/  ISETP.GE.AND P2, PT, R11, R8, PT ;  /* 0x000000080b00720c */ /* 0x000fe20003f46270 */
[----:B------:R3:W4:Y:S01]  /*7d50*/  SHFL.IDX PT, R6, R2, RZ, 0x1c1f ;  /* 0x001c1fff02067589 */ /* 0x00072200000e0000 */
[----:B0-----:R-:W-:-:S03]  /*7d60*/  LOP3.LUT R17, R10, 0x7ffffffc, RZ, 0xc0, !PT ;  /* 0x7ffffffc0a117812 */ /* 0x001fc600078ec0ff */
[----:B------:R3:W0:Y:S02]  /*7d70*/  SHFL.IDX PT, R7, R5, RZ, 0x1c1f ;  /* 0x001c1fff05077589 */ /* 0x00062400000e0000 */
[----:B------:R-:W-:Y:S01]  /*7d80*/  IMAD.IADD R0, R0, 0x1, -R17 ;  /* 0x0000000100007824 */ /* 0x000fe200078e0a11 */
[----:B------:R-:W-:Y:S04]  /*7d90*/  SYNCS.ARRIVE.TRANS64.RED.A1T0 RZ, [UR4], RZ ;  /* 0x000000ffffff79a7 */ /* 0x000fe80008100404 */
[----:B------:R-:W-:Y:S01]  /*7da0*/  SHF.L.U32 R0, R0, 0x1, RZ ;  /* 0x0000000100007819 */ /* 0x000fe200000006ff */
[----:B-1----:R3:W-:Y:S04]  /*7db0*/  @!P1 ST.E desc[UR36][R12.64], R4 ;  /* 0x000000040c009985 */ /* 0x0027e8000c101924 */
[----:B--2---:R3:W-:Y:S01]  /*7dc0*/  @!P0 ST.E desc[UR36][R14.64], R3 ;  /* 0x000000030e008985 */ /* 0x0047e2000c101924 */
[----:B------:R-:W-:Y:S05]  /*7dd0*/  @P2 BRA `(.L_x_9244) ;  /* 0x0000000800f82947 */ /* 0x000fea0003800000 */
[C---:B---3--:R-:W-:Y:S01]  /*7de0*/  VIADD R3, R0.reuse, 0x8 ;  /* 0x0000000800037836 */ /* 0x048fe20000000000 */
[----:B------:R-:W-:Y:S01]  /*7df0*/  ULDC UR4, c[0x0][0xbc8] ;  /* 0x0002f20000047ab9 */ /* 0x000fe20000000800 */
[C---:B------:R-:W-:Y:S01]  /*7e00*/  VIADD R4, R0.reuse, 0x10 ;  /* 0x0000001000047836 */ /* 0x040fe20000000000 */
[C---:B------:R-:W-:Y:S01]  /*7e10*/  ISETP.GE.AND P2, PT, R0.reuse, UR4, PT ;  /* 0x0000000400007c0c */ /* 0x040fe2000bf46270 */
[C---:B------:R-:W-:Y:S01]  /*7e20*/  VIADD R10, R0.reuse, 0x18 ;  /* 0x00000018000a7836 */ /* 0x040fe20000000000 */
[----:B------:R-:W-:Y:S01]  /*7e30*/  ISETP.GE.AND P3, PT, R3, UR4, PT ;  /* 0x0000000403007c0c */ /* 0x000fe2000bf66270 */
[----:B------:R-:W-:Y:S01]  /*7e40*/  VIADD R18, R0, 0x20 ;  /* 0x0000002000127836 */ /* 0x000fe20000000000 */
[----:B------:R-:W-:Y:S01]  /*7e50*/  ISETP.GE.AND P4, PT, R4, UR4, PT ;  /* 0x0000000404007c0c */ /* 0x000fe2000bf86270 */
[----:B------:R-:W-:Y:S01]  /*7e60*/  VIADD R20, R0, 0x40 ;  /* 0x0000004000147836 */ /* 0x000fe20000000000 */
[----:B------:R-:W-:Y:S01]  /*7e70*/  ISETP.GE.AND P5, PT, R10, UR4, PT ;  /* 0x000000040a007c0c */ /* 0x000fe2000bfa6270 */
[C---:B------:R-:W-:Y:S01]  /*7e80*/  VIADD R21, R0.reuse, 0x48 ;  /* 0x0000004800157836 */ /* 0x040fe20000000000 */
[C---:B------:R-:W-:Y:S01]  /*7e90*/  IADD3 R19, R0.reuse, 0x28, RZ ;  /* 0x0000002800137810 */ /* 0x040fe20007ffe0ff */
[----:B------:R-:W-:Y:S01]  /*7ea0*/  VIADD R23, R0, 0x58 ;  /* 0x0000005800177836 */ /* 0x000fe20000000000 */
[----:B------:R-:W-:-:S02]  /*7eb0*/  ISETP.GE.AND P0, PT, R18, UR4, PT ;  /* 0x0000000412007c0c */ /* 0x000fc4000bf06270 */
[----:B------:R-:W-:Y:S02]  /*7ec0*/  ISETP.GE.AND P1, PT, R19, UR4, PT ;  /* 0x0000000413007c0c */ /* 0x000fe4000bf26270 */
[----:B------:R-:W-:Y:S02]  /*7ed0*/  IADD3 R22, R0, 0x50, RZ ;  /* 0x0000005000167810 */ /* 0x000fe40007ffe0ff */
[----:B------:R-:W-:Y:S02]  /*7ee0*/  @!P3 LEA.HI R3, R3, R3, RZ, 0x1 ;  /* 0x000000030303b211 */ /* 0x000fe400078f08ff */
[----:B------:R-:W-:Y:S02]  /*7ef0*/  @!P4 LEA.HI R4, R4, R4, RZ, 0x1 ;  /* 0x000000040404c211 */ /* 0x000fe400078f08ff */
[----:B------:R-:W-:Y:S02]  /*7f00*/  @!P5 LEA.HI R10, R10, R10, RZ, 0x1 ;  /* 0x0000000a0a0ad211 */ /* 0x000fe400078f08ff */
[----:B------:R-:W-:-:S02]  /*7f10*/  @!P3 LOP3.LUT R3, R3, 0xfffffffe, RZ, 0xc0, !PT ;  /* 0xfffffffe0303b812 */ /* 0x000fc400078ec0ff */
[----:B------:R-:W-:Y:S01]  /*7f20*/  @!P4 LOP3.LUT R15, R4, 0xfffffffe, RZ, 0xc0, !PT ;  /* 0xfffffffe040fc812 */ /* 0x000fe200078ec0ff */
[----:B------:R-:W-:Y:S01]  /*7f30*/  VIADD R4, R0, 0x38 ;  /* 0x0000003800047836 */ /* 0x000fe20000000000 */
[----:B------:R-:W-:Y:S01]  /*7f40*/  @!P5 LOP3.LUT R17, R10, 0xfffffffe, RZ, 0xc0, !PT ;  /* 0xfffffffe0a11d812 */ /* 0x000fe200078ec0ff */
[--C-:B0---4-:R-:W-:Y:S01]  /*7f50*/  @!P2 IMAD.WIDE R10, R0, 0x4, R6.reuse ;  /* 0x00000004000aa825 */ /* 0x111fe200078e0206 */
[----:B------:R-:W-:Y:S02]  /*7f60*/  ISETP.GE.AND P6, PT, R22, UR4, PT ;  /* 0x0000000416007c0c */ /* 0x000fe4000bfc6270 */
[----:B------:R-:W-:Y:S01]  /*7f70*/  @!P0 LEA.HI R18, R18, R18, RZ, 0x1 ;  /* 0x0000001212128211 */ /* 0x000fe200078f08ff */
[--C-:B------:R-:W-:Y:S01]  /*7f80*/  @!P3 IMAD.WIDE R12, R3, 0x4, R6.reuse ;  /* 0x00000004030cb825 */ /* 0x100fe200078e0206 */
[----:B------:R0:W-:Y:S01]  /*7f90*/  @!P2 ST.E.64 desc[UR36][R10.64], R24 ;  /* 0x000000180a00a985 */ /* 0x0001e2000c101b24 */
[----:B------:R-:W-:Y:S02]  /*7fa0*/  @!P1 LEA.HI R19, R19, R19, RZ, 0x1 ;  /* 0x0000001313139211 */ /* 0x000fe400078f08ff */
[----:B------:R-:W-:Y:S01]  /*7fb0*/  VIADD R3, R0, 0x30 ;  /* 0x0000003000037836 */ /* 0x000fe20000000000 */
[----:B------:R1:W-:Y:S01]  /*7fc0*/  @!P3 ST.E.64 desc[UR36][R12.64], R28 ;  /* 0x0000001c0c00b985 */ /* 0x0003e2000c101b24 */
[----:B------:R-:W-:Y:S01]  /*7fd0*/  @!P4 IMAD.WIDE R14, R15, 0x4, R6 ;  /* 0x000000040f0ec825 */ /* 0x000fe200078e0206 */
[----:B------:R-:W-:-:S02]  /*7fe0*/  ISETP.GE.AND P3, PT, R4, UR4, PT ;  /* 0x0000000404007c0c */ /* 0x000fc4000bf66270 */
[----:B------:R-:W-:Y:S01]  /*7ff0*/  ISETP.GE.AND P2, PT, R3, UR4, PT ;  /* 0x0000000403007c0c */ /* 0x000fe2000bf46270 */
[----:B------:R-:W-:Y:S01]  /*8000*/  @!P5 IMAD.WIDE R16, R17, 0x4, R6 ;  /* 0x000000041110d825 */ /* 0x000fe200078e0206 */
[----:B------:R2:W-:Y:S01]  /*8010*/  @!P4 ST.E.64 desc[UR36][R14.64], R32 ;  /* 0x000000200e00c985 */ /* 0x0005e2000c101b24 */
[----:B------:R-:W-:Y:S02]  /*8020*/  ISETP.GE.AND P4, PT, R20, UR4, PT ;  /* 0x0000000414007c0c */ /* 0x000fe4000bf86270 */
[----:B------:R-:W-:Y:S01]  /*8030*/  @!P6 LEA.HI R22, R22, R22, RZ, 0x1 ;  /* 0x000000161616e211 */ /* 0x000fe200078f08ff */
[----:B------:R3:W-:Y:S01]  /*8040*/  @!P5 ST.E.64 desc[UR36][R16.64], R36 ;  /* 0x000000241000d985 */ /* 0x0007e2000c101b24 */
[----:B------:R-:W-:Y:S01]  /*8050*/  ISETP.GE.AND P5, PT, R21, UR4, PT ;  /* 0x0000000415007c0c */ /* 0x000fe2000bfa6270 */
[----:B0-----:R-:W-:Y:S01]  /*8060*/  VIADD R24, R0, 0x60 ;  /* 0x0000006000187836 */ /* 0x001fe20000000000 */
[----:B------:R-:W-:Y:S02]  /*8070*/  @!P0 LOP3.LUT R11, R18, 0xfffffffe, RZ, 0xc0, !PT ;  /* 0xfffffffe120b8812 */ /* 0x000fe400078ec0ff */
[----:B-1----:R-:W-:-:S02]  /*8080*/  @!P1 LOP3.LUT R13, R19, 0xfffffffe, RZ, 0xc0, !PT ;  /* 0xfffffffe130d9812 */ /* 0x002fc400078ec0ff */
[----:B------:R-:W-:Y:S01]  /*8090*/  @!P2 LEA.HI R3, R3, R3, RZ, 0x1 ;  /* 0x000000030303a211 */ /* 0x000fe200078f08ff */
[--C-:B------:R-:W-:Y:S01]  /*80a0*/  @!P0 IMAD.WIDE R10, R11, 0x4, R6.reuse ;  /* 0x000000040b0a8825 */ /* 0x100fe200078e0206 */
[----:B------:R-:W-:Y:S02]  /*80b0*/  @!P3 LEA.HI R4, R4, R4, RZ, 0x1 ;  /* 0x000000040404b211 */ /* 0x000fe400078f08ff */
[----:B------:R-:W-:Y:S01]  /*80c0*/  @!P4 LEA.HI R20, R20, R20, RZ, 0x1 ;  /* 0x000000141414c211 */ /* 0x000fe200078f08ff */
[----:B------:R-:W-:Y:S01]  /*80d0*/  @!P1 IMAD.WIDE R12, R13, 0x4, R6 ;  /* 0x000000040d0c9825 */ /* 0x000fe200078e0206 */
[----:B------:R-:W-:Y:S01]  /*80e0*/  @!P2 LOP3.LUT R3, R3, 0xfffffffe, RZ, 0xc0, !PT ;  /* 0xfffffffe0303a812 */ /* 0x000fe200078ec0ff */
[----:B------:R0:W-:Y:S01]  /*80f0*/  @!P0 ST.E.64 desc[UR36][R10.64], R40 ;  /* 0x000000280a008985 */ /* 0x0001e2000c101b24 */
[----:B------:R-:W-:Y:S02]  /*8100*/  @!P5 LEA.HI R21, R21, R21, RZ, 0x1 ;  /* 0x000000151515d211 */ /* 0x000fe400078f08ff */
[----:B--2---:R-:W-:Y:S01]  /*8110*/  @!P3 LOP3.LUT R15, R4, 0xfffffffe, RZ, 0xc0, !PT ;  /* 0xfffffffe040fb812 */ /* 0x004fe200078ec0ff */
[----:B------:R1:W-:Y:S01]  /*8120*/  @!P1 ST.E.64 desc[UR36][R12.64], R44 ;  /* 0x0000002c0c009985 */ /* 0x0003e2000c101b24 */
[----:B---3--:R-:W-:Y:S01]  /*8130*/  @!P4 LOP3.LUT R17, R20, 0xfffffffe, RZ, 0xc0, !PT ;  /* 0xfffffffe1411c812 */ /* 0x008fe200078ec0ff */
[----:B------:R-:W-:Y:S01]  /*8140*/  VIADD R4, R0, 0x70 ;  /* 0x0000007000047836 */ /* 0x000fe20000000000 */
[----:B------:R-:W-:-:S02]  /*8150*/  @!P5 LOP3.LUT R21, R21, 0xfffffffe, RZ, 0xc0, !PT ;  /* 0xfffffffe1515d812 */ /* 0x000fc400078ec0ff */
[----:B------:R-:W-:Y:S01]  /*8160*/  @!P6 LOP3.LUT R19, R22, 0xfffffffe, RZ, 0xc0, !PT ;  /* 0xfffffffe1613e812 */ /* 0x000fe200078ec0ff */
[----:B------:R-:W-:Y:S01]  /*8170*/  VIADD R22, R0, 0x88 ;  /* 0x0000008800167836 */ /* 0x000fe20000000000 */
[----:B------:R-:W-:Y:S02]  /*8180*/  ISETP.GE.AND P1, PT, R23, UR4, PT ;  /* 0x0000000417007c0c */ /* 0x000fe4000bf26270 */
[----:B------:R-:W-:Y:S01]  /*8190*/  ISETP.GE.AND P0, PT, R24, UR4, PT ;  /* 0x0000000418007c0c */ /* 0x000fe2000bf06270 */
[----:B0-----:R-:W-:Y:S01]  /*81a0*/  @!P2 IMAD.WIDE R10, R3, 0x4, R6 ;  /* 0x00000004030aa825 */ /* 0x001fe200078e0206 */
[----:B------:R-:W-:-:S03]  /*81b0*/  IADD3 R20, R0, 0x78, RZ ;  /* 0x0000007800147810 */ /* 0x000fc60007ffe0ff */
[--C-:B-1----:R-:W-:Y:S01]  /*81c0*/  @!P3 IMAD.WIDE R12, R15, 0x4, R6.reuse ;  /* 0x000000040f0cb825 */ /* 0x102fe200078e0206 */
[----:B------:R0:W-:Y:S03]  /*81d0*/  @!P2 ST.E.64 desc[UR36][R10.64], R48 ;  /* 0x000000300a00a985 */ /* 0x0001e6000c101b24 */
        /* <DEDUP_REMOVED lines=30> */
[----:B--2---:R-:W-:Y:S01]  /*83c0*/  @!P6 LOP3.LUT R15, R4, 0xfffffffe, RZ, 0xc0, !PT ;  /* 0xfffffffe040fe812 */ /* 0x004fe200078ec0ff */
[----:B------:R-:W-:Y:S01]  /*83d0*/  VIADD R4, R0, 0xa8 ;  /* 0x000000a800047836 */ /* 0x000fe20000000000 */
[----:B---3--:R-:W-:Y:S01]  /*83e0*/  @!P5 LOP3.LUT R17, R20, 0xfffffffe, RZ, 0xc0, !PT ;  /* 0xfffffffe1411d812 */ /* 0x008fe200078ec0ff */
[----:B------:R-:W-:Y:S01]  /*83f0*/  VIADD R20, R0, 0xb0 ;  /* 0x000000b000147836 */ /* 0x000fe20000000000 */
[----:B------:R-:W-:Y:S02]  /*8400*/  @!P4 LOP3.LUT R21, R21, 0xfffffffe, RZ, 0xc0, !PT ;  /* 0xfffffffe1515c812 */ /* 0x000fe400078ec0ff */
[----:B----4-:R-:W-:Y:S01]  /*8410*/  @!P3 LOP3.LUT R19, R22, 0xfffffffe, RZ, 0xc0, !PT ;  /* 0xfffffffe1613b812 */ /* 0x010fe200078ec0ff */
[C---:B------:R-:W-:Y:S01]  /*8420*/  VIADD R22, R0.reuse, 0xc0 ;  /* 0x000000c000167836 */ /* 0x040fe20000000000 */
[----:B------:R-:W-:Y:S01]  /*8430*/  ISETP.GE.AND P0, PT, R23, UR4, PT ;  /* 0x0000000417007c0c */ /* 0x000fe2000bf06270 */
[----:B0-----:R-:W-:Y:S01]  /*8440*/  @!P2 IMAD.WIDE R10, R3, 0x4, R6 ;  /* 0x00000004030aa825 */ /* 0x001fe200078e0206 */
[----:B------:R-:W-:-:S02]  /*8450*/  IADD3 R3, R0, 0xa0, RZ ;  /* 0x000000a000037810 */ /* 0x000fc40007ffe0ff */
        /* <DEDUP_REMOVED lines=19> */
[----:B0-----:R-:W-:Y:S02]  /*8590*/  @!P0 LOP3.LUT R11, R23, 0xfffffffe, RZ, 0xc0, !PT ;  /* 0xfffffffe170b8812 */ /* 0x001fe400078ec0ff */
[----:B-1----:R-:W-:Y:S02]  /*85a0*/  @!P1 LOP3.LUT R13, R24, 0xfffffffe, RZ, 0xc0, !PT ;  /* 0xfffffffe180d9812 */ /* 0x002fe400078ec0ff */
[----:B------:R-:W-:Y:S01]  /*85b0*/  @!P2 LOP3.LUT R3, R3, 0xfffffffe, RZ, 0xc0, !PT ;  /* 0xfffffffe0303a812 */ /* 0x000fe200078ec0ff */
[--C-:B------:R-:W-:Y:S01]  /*85c0*/  @!P0 IMAD.WIDE R10, R11, 0x4, R6.reuse ;  /* 0x000000040b0a8825 */ /* 0x100fe200078e0206 */
[----:B------:R-:W-:Y:S02]  /*85d0*/  @!P3 LEA.HI R4, R4, R4, RZ, 0x1 ;  /* 0x000000040404b211 */ /* 0x000fe400078f08ff */
[----:B------:R-:W-:Y:S01]  /*85e0*/  @!P4 LEA.HI R20, R20, R20, RZ, 0x1 ;  /* 0x000000141414c211 */ /* 0x000fe200078f08ff */
[--C-:B------:R-:W-:Y:S01]  /*85f0*/  @!P1 IMAD.WIDE R12, R13, 0x4, R6.reuse ;  /* 0x000000040d0c9825 */ /* 0x100fe200078e0206 */
[----:B------:R-:W-:Y:S01]  /*8600*/  @!P6 LEA.HI R22, R22, R22, RZ, 0x1 ;  /* 0x000000161616e211 */ /* 0x000fe200078f08ff */
[----:B------:R0:W-:Y:S01]  /*8610*/  @!P0 ST.E.64 desc[UR36][R10.64], R96 ;  /* 0x000000600a008985 */ /* 0x0001e2000c101b24 */
[----:B------:R-:W-:Y:S01]  /*8620*/  @!P5 LEA.HI R21, R21, R21, RZ, 0x1 ;  /* 0x000000151515d211 */ /* 0x000fe200078f08ff */
[--C-:B--2---:R-:W-:Y:S01]  /*8630*/  @!P2 IMAD.WIDE R14, R3, 0x4, R6.reuse ;  /* 0x00000004030ea825 */ /* 0x104fe200078e0206 */
[----:B---3--:R-:W-:Y:S01]  /*8640*/  @!P3 LOP3.LUT R17, R4, 0xfffffffe, RZ, 0xc0, !PT ;  /* 0xfffffffe0411b812 */ /* 0x008fe200078ec0ff */
[----:B------:R1:W-:Y:S01]  /*8650*/  @!P1 ST.E.64 desc[UR36][R12.64], R100 ;  /* 0x000000640c009985 */ /* 0x0003e2000c101b24 */
[----:B----4-:R-:W-:Y:S01]  /*8660*/  @!P4 LOP3.LUT R19, R20, 0xfffffffe, RZ, 0xc0, !PT ;  /* 0xfffffffe1413c812 */ /* 0x010fe200078ec0ff */
[----:B------:R-:W-:Y:S01]  /*8670*/  VIADD R4, R0, 0xd0 ;  /* 0x000000d000047836 */ /* 0x000fe20000000000 */
[----:B------:R-:W-:Y:S01]  /*8680*/  @!P6 LOP3.LUT R3, R22, 0xfffffffe, RZ, 0xc0, !PT ;  /* 0xfffffffe1603e812 */ /* 0x000fe200078ec0ff */
[----:B------:R2:W-:Y:S01]  /*8690*/  @!P2 ST.E.64 desc[UR36][R14.64], R104 ;  /* 0x000000680e00a985 */ /* 0x0005e2000c101b24 */
[----:B------:R-:W-:Y:S01]  /*86a0*/  @!P5 LOP3.LUT R21, R21, 0xfffffffe, RZ, 0xc0, !PT ;  /* 0xfffffffe1515d812 */ /* 0x000fe200078ec0ff */
[----:B------:R-:W-:Y:S01]  /*86b0*/  VIADD R20, R0, 0xd8 ;  /* 0x000000d800147836 */ /* 0x000fe20000000000 */
[----:B------:R-:W-:Y:S01]  /*86c0*/  ISETP.GE.AND P1, PT, R4, UR4, PT ;  /* 0x0000000404007c0c */ /* 0x000fe2000bf26270 */
[----:B0-----:R-:W-:-:S03]  /*86d0*/  @!P3 IMAD.WIDE R10, R17, 0x4, R6 ;  /* 0x00000004110ab825 */ /* 0x001fc600078e0206 */
[----:B------:R-:W-:Y:S01]  /*86e0*/  ISETP.GE.AND P2, PT, R20, UR4, PT ;  /* 0x0000000414007c0c */ /* 0x000fe2000bf46270 */
[--C-:B-1----:R-:W-:Y:S01]  /*86f0*/  @!P4 IMAD.WIDE R12, R19, 0x4, R6.reuse ;  /* 0x00000004130cc825 */ /* 0x102fe200078e0206 */
[----:B------:R0:W-:Y:S03]  /*8700*/  @!P3 ST.E.64 desc[UR36][R10.64], R108 ;  /* 0x0000006c0a00b985 */ /* 0x0001e6000c101b24 */
[--C-:B------:R-:W-:Y:S01]  /*8710*/  @!P6 IMAD.WIDE R18, R3, 0x4, R6.reuse ;  /* 0x000000040312e825 */ /* 0x100fe200078e0206 */
[C---:B------:R-:W-:Y:S01]  /*8720*/  IADD3 R3, R0.reuse, 0xc8, RZ ;  /* 0x000000c800037810 */ /* 0x040fe20007ffe0ff */
[----:B------:R1:W-:Y:S01]  /*8730*/  @!P4 ST.E.64 desc[UR36][R12.64], R112 ;  /* 0x000000700c00c985 */ /* 0x0003e2000c101b24 */
[----:B--2---:R-:W-:Y:S01]  /*8740*/  IADD3 R15, R0, 0xf0, RZ ;  /* 0x000000f0000f7810 */ /* 0x004fe20007ffe0ff */
[----:B------:R-:W-:Y:S01]  /*8750*/  @!P5 IMAD.WIDE R16, R21, 0x4, R6 ;  /* 0x000000041510d825 */ /* 0x000fe200078e0206 */
[----:B------:R-:W-:-:S02]  /*8760*/  ISETP.GE.AND P0, PT, R3, UR4, PT ;  /* 0x0000000403007c0c */ /* 0x000fc4000bf06270 */
[----:B------:R-:W-:Y:S01]  /*8770*/  @!P1 LEA.HI R4, R4, R4, RZ, 0x1 ;  /* 0x0000000404049211 */ /* 0x000fe200078f08ff */
[C---:B------:R-:W-:Y:S01]  /*8780*/  VIADD R21, R0.reuse, 0xe0 ;  /* 0x000000e000157836 */ /* 0x040fe20000000000 */
[----:B------:R2:W-:Y:S01]  /*8790*/  @!P5 ST.E.64 desc[UR36][R16.64], R116 ;  /* 0x000000741000d985 */ /* 0x0005e2000c101b24 */
[C---:B------:R-:W-:Y:S01]  /*87a0*/  VIADD R14, R0.reuse, 0xe8 ;  /* 0x000000e8000e7836 */ /* 0x040fe20000000000 */
[----:B------:R-:W-:Y:S01]  /*87b0*/  ISETP.GE.AND P5, PT, R15, UR4, PT ;  /* 0x000000040f007c0c */ /* 0x000fe2000bfa6270 */
[----:B0-----:R-:W-:Y:S01]  /*87c0*/  VIADD R11, R0, 0xf8 ;  /* 0x000000f8000b7836 */ /* 0x001fe20000000000 */
[----:B------:R0:W-:Y:S01]  /*87d0*/  @!P6 ST.E.64 desc[UR36][R18.64], R120 ;  /* 0x000000781200e985 */ /* 0x0001e2000c101b24 */
[----:B------:R-:W-:Y:S02]  /*87e0*/  ISETP.GE.AND P3, PT, R21, UR4, PT ;  /* 0x0000000415007c0c */ /* 0x000fe4000bf66270 */
[----:B------:R-:W-:Y:S02]  /*87f0*/  ISETP.GE.AND P4, PT, R14, UR4, PT ;  /* 0x000000040e007c0c */ /* 0x000fe4000bf86270 */
[----:B------:R-:W-:-:S02]  /*8800*/  ISETP.GE.AND P6, PT, R11, UR4, PT ;  /* 0x000000040b007c0c */ /* 0x000fc4000bfc6270 */
[----:B------:R-:W-:Y:S02]  /*8810*/  @!P0 LEA.HI R3, R3, R3, RZ, 0x1 ;  /* 0x0000000303038211 */ /* 0x000fe400078f08ff */
[----:B------:R-:W-:Y:S02]  /*8820*/  @!P2 LEA.HI R20, R20, R20, RZ, 0x1 ;  /* 0x000000141414a211 */ /* 0x000fe400078f08ff */
[----:B------:R-:W-:Y:S02]  /*8830*/  @!P5 LEA.HI R10, R15, R15, RZ, 0x1 ;  /* 0x0000000f0f0ad211 */ /* 0x000fe400078f08ff */
[----:B------:R-:W-:Y:S02]  /*8840*/  @!P0 LOP3.LUT R3, R3, 0xfffffffe, RZ, 0xc0, !PT ;  /* 0xfffffffe03038812 */ /* 0x000fe400078ec0ff */
[----:B------:R-:W-:Y:S02]  /*8850*/  @!P3 LEA.HI R21, R21, R21, RZ, 0x1 ;  /* 0x000000151515b211 */ /* 0x000fe400078f08ff */
[----:B------:R-:W-:-:S02]  /*8860*/  @!P4 LEA.HI R14, R14, R14, RZ, 0x1 ;  /* 0x0000000e0e0ec211 */ /* 0x000fc400078f08ff */
[----:B------:R-:W-:Y:S02]  /*8870*/  @!P6 LEA.HI R11, R11, R11, RZ, 0x1 ;  /* 0x0000000b0b0be211 */ /* 0x000fe400078f08ff */
[----:B-1----:R-:W-:Y:S02]  /*8880*/  @!P1 LOP3.LUT R13, R4, 0xfffffffe, RZ, 0xc0, !PT ;  /* 0xfffffffe040d9812 */ /* 0x002fe400078ec0ff */
[----:B------:R-:W-:Y:S02]  /*8890*/  @!P2 LOP3.LUT R15, R20, 0xfffffffe, RZ, 0xc0, !PT ;  /* 0xfffffffe140fa812 */ /* 0x000fe400078ec0ff */
[----:B--2---:R-:W-:Y:S01]  /*88a0*/  @!P3 LOP3.LUT R17, R21, 0xfffffffe, RZ, 0xc0, !PT ;  /* 0xfffffffe1511b812 */ /* 0x004fe200078ec0ff */
[--C-:B------:R-:W-:Y:S01]  /*88b0*/  @!P1 IMAD.WIDE R12, R13, 0x4, R6.reuse ;  /* 0x000000040d0c9825 */ /* 0x100fe200078e0206 */
[----:B0-----:R-:W-:Y:S02]  /*88c0*/  @!P4 LOP3.LUT R19, R14, 0xfffffffe, RZ, 0xc0, !PT ;  /* 0xfffffffe0e13c812 */ /* 0x001fe400078ec0ff */
[----:B------:R-:W-:Y:S01]  /*88d0*/  @!P5 LOP3.LUT R21, R10, 0xfffffffe, RZ, 0xc0, !PT ;  /* 0xfffffffe0a15d812 */ /* 0x000fe200078ec0ff */
[----:B------:R-:W-:Y:S01]  /*88e0*/  @!P2 IMAD.WIDE R14, R15, 0x4, R6 ;  /* 0x000000040f0ea825 */ /* 0x000fe200078e0206 */
[----:B------:R-:W-:-:S03]  /*88f0*/  @!P6 LOP3.LUT R23, R11, 0xfffffffe, RZ, 0xc0, !PT ;  /* 0xfffffffe0b17e812 */ /* 0x000fc600078ec0ff */
        /* <DEDUP_REMOVED lines=12> */
.L_x_9244:
[----:B------:R-:W-:Y:S05]  /*89c0*/  BSYNC B0 ;  /* 0x0000000000007941 */ /* 0x000fea0003800000 */
.L_x_9243:
        /* <DEDUP_REMOVED lines=8> */
[----:B-1----:R-:W-:Y:S01]  /*8a50*/  VIADD R10, R0, 0x18 ;  /* 0x00000018000a7836 */ /* 0x002fe20000000000 */
[----:B------:R-:W-:Y:S01]  /*8a60*/  ISETP.GE.AND P1, PT, R4, UR4, PT ;  /* 0x0000000404007c0c */ /* 0x000fe2000bf26270 */
[C---:B------:R-:W-:Y:S01]  /*8a70*/  VIADD R12, R0.reuse, 0x28 ;  /* 0x00000028000c7836 */ /* 0x040fe20000000000 */
[----:B------:R-:W-:Y:S01]  /*8a80*/  ISETP.GE.AND P2, PT, R5, UR4, PT ;  /* 0x0000000405007c0c */ /* 0x000fe2000bf46270 */
[C---:B------:R-:W-:Y:S01]  /*8a90*/  VIADD R13, R0.reuse, 0x30 ;  /* 0x00000030000d7836 */ /* 0x040fe20000000000 */
[C---:B------:R-:W-:Y:S01]  /*8aa0*/  IADD3 R11, R0.reuse, 0x20, RZ ;  /* 0x00000020000b7810 */ /* 0x040fe20007ffe0ff */
[----:B------:R-:W-:Y:S01]  /*8ab0*/  VIADD R14, R0, 0x38 ;  /* 0x00000038000e7836 */ /* 0x000fe20000000000 */
        /* <DEDUP_REMOVED lines=8> */
[----:B------:R-:W-:-:S02]  /*8b40*/  @!P1 LEA.HI R4, R4, R4, RZ, 0x1 ;  /* 0x0000000404049211 */ /* 0x000fc400078f08ff */
[----:B------:R-:W-:Y:S02]  /*8b50*/  @!P2 LEA.HI R5, R5, R5, RZ, 0x1 ;  /* 0x000000050505a211 */ /* 0x000fe400078f08ff */
[----:B0-----:R-:W-:Y:S02]  /*8b60*/  @!P1 LOP3.LUT R7, R4, 0xfffffffe, RZ, 0xc0, !PT ;  /* 0xfffffffe04079812 */ /* 0x001fe400078ec0ff */
[----:B------:R-:W-:Y:S01]  /*8b70*/  @!P2 LOP3.LUT R9, R5, 0xfffffffe, RZ, 0xc0, !PT ;  /* 0xfffffffe0509a812 */ /* 0x000fe200078ec0ff */
[--C-:B---3--:R-:W-:Y:S01]  /*8b80*/  @!P0 IMAD.WIDE R4, R0, 0x4, R2.reuse ;  /* 0x0000000400048825 */ /* 0x108fe200078e0202 */
[----:B------:R-:W-:Y:S02]  /*8b90*/  ISETP.GE.AND P4, PT, R16, UR4, PT ;  /* 0x0000000410007c0c */ /* 0x000fe4000bf86270 */
[----:B------:R-:W-:Y:S01]  /*8ba0*/  @!P5 LEA.HI R10, R10, R10, RZ, 0x1 ;  /* 0x0000000a0a0ad211 */ /* 0x000fe200078f08ff */
        /* <DEDUP_REMOVED lines=20> */
[----:B------:R-:W-:-:S02]  /*8cf0*/  @!P1 LOP3.LUT R13, R13, 0xfffffffe, RZ, 0xc0, !PT ;  /* 0xfffffffe0d0d9812 */ /* 0x000fc400078ec0ff */
[----:B------:R-:W-:Y:S01]  /*8d00*/  @!P2 LOP3.LUT R11, R14, 0xfffffffe, RZ, 0xc0, !PT ;  /* 0xfffffffe0e0ba812 */ /* 0x000fe200078ec0ff */
[----:B------:R1:W-:Y:S01]  /*8d10*/  @!P6 ST.E.64 desc[UR36][R6.64], R42 ;  /* 0x0000002a0600e985 */ /* 0x0003e2000c101b24 */
[----:B------:R-:W-:Y:S01]  /*8d20*/  @!P3 LOP3.LUT R15, R15, 0xfffffffe, RZ, 0xc0, !PT ;  /* 0xfffffffe0f0fb812 */ /* 0x000fe200078ec0ff */
[----:B------:R-:W-:Y:S01]  /*8d30*/  VIADD R14, R0, 0x60 ;  /* 0x00000060000e7836 */ /* 0x000fe20000000000 */
[----:B------:R-:W-:Y:S02]  /*8d40*/  @!P4 LOP3.LUT R17, R16, 0xfffffffe, RZ, 0xc0, !PT ;  /* 0xfffffffe1011c812 */ /* 0x000fe400078ec0ff */
[----:B------:R-:W-:Y:S02]  /*8d50*/  ISETP.GE.AND P5, PT, R18, UR4, PT ;  /* 0x0000000412007c0c */ /* 0x000fe4000bfa6270 */
[----:B------:R-:W-:Y:S02]  /*8d60*/  ISETP.GE.AND P6, PT, R19, UR4, PT ;  /* 0x0000000413007c0c */ /* 0x000fe4000bfc6270 */
[----:B------:R-:W-:Y:S01]  /*8d70*/  IADD3 R16, R0, 0x70, RZ ;  /* 0x0000007000107810 */ /* 0x000fe20007ffe0ff */
        /* <DEDUP_REMOVED lines=86> */
[----:B------:R-:W-:Y:S02]  /*92e0*/  ISETP.GE.AND P0, PT, R14, UR4, PT ;  /* 0x000000040e007c0c */ /* 0x000fe4000bf06270 */
        /* <DEDUP_REMOVED lines=10> */
[C---:B------:R-:W-:Y:S01]  /*9390*/  VIADD R20, R0.reuse, 0xf0 ;  /* 0x000000f000147836 */ /* 0x040fe20000000000 */
        /* <DEDUP_REMOVED lines=39> */
.L_x_9242:
        /* <DEDUP_REMOVED lines=8> */
[----:B-1----:R-:W-:-:S03]  /*9690*/  IMAD R3, R6, UR4, RZ ;  /* 0x0000000406037c24 */ /* 0x002fc6000f8e02ff */
[----:B------:R-:W-:-:S04]  /*96a0*/  IADD3 R0, R0, -0x80, RZ ;  /* 0xffffff8000007810 */ /* 0x000fc80007ffe0ff */
[----:B------:R-:W-:-:S13]  /*96b0*/  ISETP.GE.AND P0, PT, R0, R3, PT ;  /* 0x000000030000720c */ /* 0x000fda0003f06270 */
[----:B------:R-:W-:Y:S05]  /*96c0*/  @P0 BRA `(.L_x_9214) ;  /* 0x0000004400f80947 */ /* 0x000fea0003800000 */
[----:B------:R-:W2:Y:S01]  /*96d0*/  LDL R4, [R1+0x4] ;  /* 0x0000040001047983 */ /* 0x000ea20000100800 */
[----:B------:R-:W-:Y:S01]  /*96e0*/  ISETP.NE.AND P0, PT, R6, 0x1, PT ;  /* 0x000000010600780c */ /* 0x000fe20003f05270 */
[----:B------:R-:W-:Y:S01]  /*96f0*/  S2UR UR7, SR_CTAID.Z ;  /* 0x00000000000779c3 */ /* 0x000fe20000002700 */
[----:B------:R-:W-:Y:S01]  /*9700*/  ULDC.64 UR8, c[0x0][0xcd0] ;  /* 0x0003340000087ab9 */ /* 0x000fe20000000a00 */
[----:B------:R-:W-:-:S06]  /*9710*/  IMAD.MOV.U32 R5, RZ, RZ, R0 ;  /* 0x000000ffff057224 */ /* 0x000fcc00078e0000 */
[----:B------:R-:W0:Y:S08]  /*9720*/  LDC.64 R10, c[0x0][0xcd8] ;  /* 0x00033600ff0a7b82 */ /* 0x000e300000000a00 */
[----:B------:R-:W1:Y:S08]  /*9730*/  @P0 LDC R7, c[0x0][0xcec] ;  /* 0x00033b00ff070b82 */ /* 0x000e700000000800 */
[----:B------:R-:W3:Y:S08]  /*9740*/  @P0 LDC R9, c[0x0][0xcf0] ;  /* 0x00033c00ff090b82 */ /* 0x000ef00000000800 */
[----:B------:R-:W4:Y:S08]  /*9750*/  S2UR UR10, SR_CTAID.Y ;  /* 0x00000000000a79c3 */ /* 0x000f300000002600 */
[----:B------:R-:W4:Y:S01]  /*9760*/  LDC R8, c[0x0][0xd50] ;  /* 0x00035400ff087b82 */ /* 0x000f220000000800 */
[----:B--2---:R-:W-:Y:S01]  /*9770*/  R2UR UR11, R4 ;  /* 0x00000000040b72ca */ /* 0x004fe200000e0000 */
[----:B-1----:R-:W-:-:S05]  /*9780*/  @P0 IMAD.HI.U32 R4, R0, R7, RZ ;  /* 0x0000000700040227 */ /* 0x002fca00078e00ff */
[----:B---3--:R-:W-:-:S07]  /*9790*/  @P0 SHF.R.U32.HI R5, RZ, R9, R4 ;  /* 0x00000009ff050219 */ /* 0x008fce0000011604 */
[----:B------:R-:W-:Y:S02]  /*97a0*/  USHF.R.S32.HI UR6, URZ, 0x1f, UR11 ;  /* 0x0000001f3f067899 */ /* 0x000fe4000801140b */
[----:B------:R-:W-:Y:S01]  /*97b0*/  IMAD R7, RZ, RZ, -UR11 ;  /* 0x8000000bff077e24 */ /* 0x000fe2000f8e02ff */
[----:B------:R-:W-:Y:S02]  /*97c0*/  UIMAD.WIDE.U32 UR4, UR11, UR8, URZ ;  /* 0x000000080b0472a5 */ /* 0x000fe4000f8e003f */
[----:B------:R-:W-:Y:S01]  /*97d0*/  UIMAD UR6, UR6, UR8, URZ ;  /* 0x00000008060672a4 */ /* 0x000fe2000f8e023f */
[----:B----4-:R-:W-:Y:S01]  /*97e0*/  IMAD R9, R8, R7, UR10 ;  /* 0x0000000a08097e24 */ /* 0x010fe2000f8e0207 */
[----:B------:R-:W-:Y:S01]  /*97f0*/  USHF.R.S32.HI UR8, URZ, 0x1f, UR7 ;  /* 0x0000001f3f087899 */ /* 0x000fe20008011407 */
[----:B------:R-:W-:Y:S01]  /*9800*/  IMAD.MOV R7, RZ, RZ, -R5 ;  /* 0x000000ffff077224 */ /* 0x000fe200078e0a05 */
[----:B------:R-:W-:Y:S01]  /*9810*/  UIMAD UR6, UR11, UR9, UR6 ;  /* 0x000000090b0672a4 */ /* 0x000fe2000f8e0206 */
[----:B------:R-:W-:Y:S01]  /*9820*/  IMAD.U32 R3, RZ, RZ, UR5 ;  /* 0x00000005ff037e24 */ /* 0x000fe2000f8e00ff */
[----:B------:R-:W-:Y:S01]  /*9830*/  SHF.R.S32.HI R4, RZ, 0x1f, R9 ;  /* 0x0000001fff047819 */ /* 0x000fe20000011409 */
[----:B------:R-:W-:Y:S01]  /*9840*/  IMAD.U32 R2, RZ, RZ, UR4 ;  /* 0x00000004ff027e24 */ /* 0x000fe2000f8e00ff */
[----:B------:R-:W-:Y:S01]  /*9850*/  UIADD3 UR6, UR5, UR6, URZ ;  /* 0x0000000605067290 */ /* 0x000fe2000fffe03f */
[----:B0-----:R-:W-:-:S02]  /*9860*/  IMAD R12, R10, UR8, RZ ;  /* 0x000000080a0c7c24 */ /* 0x001fc4000f8e02ff */
        /* <DEDUP_REMOVED lines=24> */
.L_x_9212:
        /* <DEDUP_REMOVED lines=18> */
.L_x_9245:
[----:B------:R-:W-:Y:S01]  /*9b10*/  ULDC UR7, c[0x0][0xd50] ;  /* 0x0003540000077ab9 */ /* 0x000fe20000000800 */
[----:B------:R-:W-:Y:S01]  /*9b20*/  UMOV UR39, UR6 ;  /* 0x0000000600277c82 */ /* 0x000fe20008000000 */
[----:B------:R-:W-:-:S11]  /*9b30*/  UISETP.NE.AND UP0, UPT, UR7, 0x1, UPT ;  /* 0x000000010700788c */ /* 0x000fd6000bf05270 */
[----:B------:R-:W-:Y:S01]  /*9b40*/  @UP0 ULDC UR4, c[0x0][0xd54] ;  /* 0x0003550000040ab9 */ /* 0x000fe20000000800 */
[----:B------:R-:W-:Y:S01]  /*9b50*/  @UP0 ULDC UR8, c[0x0][0xd58] ;  /* 0x0003560000080ab9 */ /* 0x000fe20000000800 */
[----:B------:R-:W-:-:S04]  /*9b60*/  UIMAD.WIDE.U32 UR4, UR6, UR4, URZ ;  /* 0x00000004060472a5 */ /* 0x000fc8000f8e003f */
[----:B------:R-:W-:-:S12]  /*9b70*/  @UP0 USHF.R.U32.HI UR39, URZ, UR8, UR5 ;  /* 0x000000083f270299 */ /* 0x000fd80008011605 */
.L_x_9246:
[----:B------:R-:W-:Y:S01]  /*9b80*/  ISETP.LE.AND P0, PT, RZ, UR43, PT ;  /* 0x0000002bff007c0c */ /* 0x000fe2000bf03270 */
[----:B------:R-:W-:Y:S01]  /*9b90*/  UIADD3 UR4, -UR39, URZ, URZ ;  /* 0x0000003f27047290 */ /* 0x000fe2000fffe13f */
[----:B------:R-:W-:Y:S01]  /*9ba0*/  IMAD.MOV.U32 R26, RZ, RZ, 0x1 ;  /* 0x00000001ff1a7424 */ /* 0x000fe200078e00ff */
[----:B------:R-:W-:Y:S01]  /*9bb0*/  MOV R6, 0x1 ;  /* 0x0000000100067802 */ /* 0x000fe20000000f00 */
[----:B------:R-:W-:Y:S01]  /*9bc0*/  IMAD.MOV.U32 R17, RZ, RZ, RZ ;  /* 0x000000ffff117224 */ /* 0x000fe200078e00ff */
[----:B------:R-:W-:-:S08]  /*9bd0*/  UIMAD UR6, UR7, UR4, UR6 ;  /* 0x00000004070672a4 */ /* 0x000fd0000f8e0206 */
        /* <DEDUP_REMOVED lines=12> */
[----:B------:R-:W-:Y:S01]  /*9ca0*/  UISETP.NE.U32.AND UP0, UPT, UR4, URZ, UPT ;  /* 0x0000003f0400728c */ /* 0x000fe2000bf05070 */
[----:B------:R-:W0:Y:S02]  /*9cb0*/  S2R R36, SR_CTAID.X ;  /* 0x0000000000247919 */ /* 0x000e240000002500 */
[----:B------:R-:W-:Y:S01]  /*9cc0*/  ULDC UR4, c[0x0][0x424] ;  /* 0x0001090000047ab9 */ /* 0x000fe20000000800 */
[----:B------:R-:W-:Y:S01]  /*9cd0*/  UISETP.NE.AND.EX UP0, UPT, UR5, URZ, UPT, UP0 ;  /* 0x0000003f0500728c */ /* 0x000fe2000bf05300 */
[----:B------:R1:W5:Y:S01]  /*9ce0*/  @P0 LDG.E R24, desc[UR36][R2.64] ;  /* 0x0000002402180981 */ /* 0x000362000c1e1900 */
[----:B------:R-:W-:-:S02]  /*9cf0*/  ULOP3.LUT UR44, UR6, 0xffff, URZ, 0xc0, !UPT ;  /* 0x0000ffff062c7892 */ /* 0x000fc4000f8ec03f */
[----:B------:R-:W-:Y:S01]  /*9d00*/  USEL UR4, UR4, 0x1, UP0 ;  /* 0x0000000104047887 */ /* 0x000fe20008000000 */
[----:B------:R-:W-:-:S03]  /*9d10*/  UMOV UR38, URZ ;  /* 0x0000003f00267c82 */ /* 0x000fc60008000000 */
[----:B------:R-:W-:-:S04]  /*9d20*/  UIMAD UR41, UR4, UR41, URZ ;  /* 0x00000029042972a4 */ /* 0x000fc8000f8e023f */
[----:B------:R-:W-:Y:S02]  /*9d30*/  UISETP.GE.AND UP0, UPT, UR41, 0x1, UPT ;  /* 0x000000012900788c */ /* 0x000fe4000bf06270 */
[----:B------:R-:W-:-:S04]  /*9d40*/  UIADD3 UR4, UR41, 0x5f, URZ ;  /* 0x0000005f29047890 */ /* 0x000fc8000fffe03f */
[----:B------:R-:W-:Y:S01]  /*9d50*/  PLOP3.LUT P0, PT, PT, PT, UP0, 0x80, 0x0 ;  /* 0x000000000000781c */ /* 0x000fe20003f0f008 */
[----:B------:R-:W-:-:S04]  /*9d60*/  UIMAD.WIDE UR4, UR4, 0x2aaaaaab, URZ ;  /* 0x2aaaaaab040478a5 */ /* 0x000fc8000f8e023f */
[----:B------:R-:W-:-:S04]  /*9d70*/  USHF.R.U32.HI UR40, URZ, 0x1f, UR5 ;  /* 0x0000001f3f287899 */ /* 0x000fc80008011605 */
        /* <DEDUP_REMOVED lines=35> */
.L_x_9248:
[----:B------:R-:W-:Y:S02]  /*9fb0*/  UIMAD UR46, UR44, UR38, URZ ;  /* 0x000000262c2e72a4 */ /* 0x000fe4000f8e023f */
[----:B------:R-:W-:Y:S01]  /*9fc0*/  IMAD.U32 R3, RZ, RZ, UR38 ;  /* 0x00000026ff037e24 */ /* 0x000fe2000f8e00ff */
[----:B------:R-:W-:Y:S01]  /*9fd0*/  MOV R17, RZ ;  /* 0x000000ff00117202 */ /* 0x000fe20000000f00 */
[----:B------:R-:W-:Y:S02]  /*9fe0*/  IMAD.MOV.U32 R6, RZ, RZ, 0x1 ;  /* 0x00000001ff067424 */ /* 0x000fe400078e00ff */
[----:B------:R-:W-:-:S05]  /*9ff0*/  IMAD.U32 R0, RZ, RZ, UR46 ;  /* 0x0000002eff007e24 */ /* 0x000fca000f8e00ff */
        /* <DEDUP_REMOVED lines=21> */
[----:B------:R-:W-:Y:S01]  /*a150*/  MOV R8, 0x70 ;  /* 0x0000007000087802 */ /* 0x000fe20000000f00 */
[----:B------:R-:W-:-:S02]  /*a160*/  IMAD.U32 R10, RZ, RZ, UR4 ;  /* 0x00000004ff0a7e24 */ /* 0x000fc4000f8e00ff */
[----:B------:R-:W-:Y:S02]  /*a170*/  IMAD.U32 R11, RZ, RZ, UR5 ;  /* 0x00000005ff0b7e24 */ /* 0x000fe4000f8e00ff */
[----:B------:R-:W-:Y:S02]  /*a180*/  IMAD.MOV.U32 R12, RZ, RZ, 0x1 ;  /* 0x00000001ff0c7424 */ /* 0x000fe400078e00ff */
[----:B------:R-:W-:-:S07]  /*a190*/  IMAD.MOV.U32 R13, RZ, RZ, RZ ;  /* 0x000000ffff0d7224 */ /* 0x000fce00078e00ff */
[----:B------:R-:W-:-:S07]  /*a1a0*/  LEPC R20, `(.L_x_9249) ;  /* 0x000000001014794e */ /* 0x000fce0000000000 */
[----:B0----5:R-:W-:Y:S05]  /*a1b0*/  CALL.ABS.NOINC R2 ;  /* 0x0000000002007343 */ /* 0x021fea0003c00000 */
.L_x_9249:
        /* <DEDUP_REMOVED lines=20> */
.L_x_9251:
        /* <DEDUP_REMOVED lines=9> */
[----:B------:R-:W-:Y:S01]  /*a390*/  MOV R13, RZ ;  /* 0x000000ff000d7202 */ /* 0x000fe20000000f00 */
[----:B------:R-:W-:-:S02]  /*a3a0*/  IMAD.U32 R11, RZ, RZ, UR5 ;  /* 0x00000005ff0b7e24 */ /* 0x000fc4000f8e00ff */
[----:B------:R-:W-:Y:S02]  /*a3b0*/  IMAD.MOV.U32 R8, RZ, RZ, 0x70 ;  /* 0x00000070ff087424 */ /* 0x000fe400078e00ff */
[----:B0-----:R-:W-:-:S07]  /*a3c0*/  IMAD.MOV.U32 R12, RZ, RZ, 0x1 ;  /* 0x00000001ff0c7424 */ /* 0x001fce00078e00ff */
[----:B------:R-:W-:-:S07]  /*a3d0*/  LEPC R20, `(.L_x_9250) ;  /* 0x000000001014794e */ /* 0x000fce0000000000 */
[----:B-1----:R-:W-:Y:S05]  /*a3e0*/  CALL.ABS.NOINC R2 ;  /* 0x0000000002007343 */ /* 0x002fea0003c00000 */
.L_x_9250:
        /* <DEDUP_REMOVED lines=9> */
[C---:B------:R-:W-:Y:S01]  /*a480*/  SHF.L.U32 R0, R28.reuse, 0x4, RZ ;  /* 0x000000041c007819 */ /* 0x040fe200000006ff */
[----:B------:R-:W-:Y:S01]  /*a490*/  IMAD.U32 R3, RZ, RZ, UR5 ;  /* 0x00000005ff037e24 */ /* 0x000fe2000f8e00ff */
[----:B------:R-:W-:Y:S01]  /*a4a0*/  LOP3.LUT R7, R28, 0x7f, RZ, 0xc0, !PT ;  /* 0x0000007f1c077812 */ /* 0x000fe200078ec0ff */
[----:B------:R-:W-:Y:S01]  /*a4b0*/  IMAD.U32 R4, RZ, RZ, UR45 ;  /* 0x0000002dff047e24 */ /* 0x000fe2000f8e00ff */
[----:B0-----:R-:W-:Y:S02]  /*a4c0*/  ISETP.NE.AND P1, PT, R12, 0x1, PT ;  /* 0x000000010c00780c */ /* 0x001fe40003f25270 */
[----:B------:R-:W-:Y:S01]  /*a4d0*/  LOP3.LUT R16, R16, 0xffffbfff, RZ, 0xc0, !PT ;  /* 0xffffbfff10107812 */ /* 0x000fe200078ec0ff */
[----:B------:R0:W2:Y:S01]  /*a4e0*/  @P0 LDG.E R30, desc[UR36][R2.64] ;  /* 0x00000024021e0981 */ /* 0x0000a2000c1e1900 */
[----:B------:R-:W-:Y:S01]  /*a4f0*/  LOP3.LUT R5, R0, 0x70, RZ, 0xc0, !PT ;  /* 0x0000007000057812 */ /* 0x000fe200078ec0ff */
[----:B------:R-:W-:Y:S01]  /*a500*/  VIADD R0, R4, 0xffffffff ;  /* 0xffffffff04007836 */ /* 0x000fe20000000000 */
[----:B------:R-:W-:Y:S01]  /*a510*/  SHF.R.U32.HI R37, RZ, 0x3, R7 ;  /* 0x00000003ff257819 */ /* 0x000fe20000011607 */
[----:B------:R-:W-:Y:S01]  /*a520*/  IMAD.SHL.U32 R6, R28, 0x8, RZ ;  /* 0x000000081c067824 */ /* 0x000fe200078e00ff */
[----:B------:R-:W-:-:S02]  /*a530*/  ULDC UR4, c[0x0][0x320] ;  /* 0x0000c80000047ab9 */ /* 0x000fc40000000800 */
[----:B------:R-:W-:-:S03]  /*a540*/  LOP3.LUT R32, R5, R37, RZ, 0xfc, !PT ;  /* 0x0000002505207212 */ /* 0x000fc600078efcff */
[----:B0-----:R-:W0:Y:S01]  /*a550*/  @P1 LDC R2, c[0x0][0x434] ;  /* 0x00010d00ff021b82 */ /* 0x001e220000000800 */
[----:B------:R-:W-:Y:S01]  /*a560*/  @P1 LOP3.LUT R16, R16, 0x4000, RZ, 0xfc, !PT ;  /* 0x0000400010101812 */ /* 0x000fe200078efcff */
[----:B------:R-:W-:-:S04]  /*a570*/  IMAD R5, R0, 0x60, R32 ;  /* 0x0000006000057824 */ /* 0x000fc800078e0220 */
[C---:B-----5:R-:W-:Y:S01]  /*a580*/  IMAD.IADD R10, R5.reuse, 0x1, R24 ;  /* 0x00000001050a7824 */ /* 0x060fe200078e0218 */
[----:B------:R-:W-:Y:S01]  /*a590*/  ISETP.GE.AND P0, PT, R5, UR41, PT ;  /* 0x0000002905007c0c */ /* 0x000fe2000bf06270 */
[----:B------:R-:W1:Y:S03]  /*a5a0*/  @P1 LDC R3, c[0x0][0x438] ;  /* 0x00010e00ff031b82 */ /* 0x000e660000000800 */
[----:B------:R-:W-:Y:S02]  /*a5b0*/  ISETP.GT.U32.OR P0, PT, R32, 0x5f, P0 ;  /* 0x0000005f2000780c */ /* 0x000fe40000704470 */
[----:B------:R-:W-:-:S11]  /*a5c0*/  MOV R11, R10 ;  /* 0x0000000a000b7202 */ /* 0x000fd60000000f00 */
[----:B------:R-:W3:Y:S01]  /*a5d0*/  @!P0 LDC.64 R8, c[0x0][0x428] ;  /* 0x00010a00ff088b82 */ /* 0x000ee20000000a00 */
[----:B0-----:R-:W-:-:S07]  /*a5e0*/  @P1 IMAD.HI.U32 R2, R10, R2, RZ ;  /* 0x000000020a021227 */ /* 0x001fce00078e00ff */
[----:B------:R-:W0:Y:S01]  /*a5f0*/  @!P0 LDC.64 R4, c[0x0][0x418] ;  /* 0x00010600ff048b82 */ /* 0x000e220000000a00 */
[----:B-1----:R-:W-:-:S04]  /*a600*/  @P1 SHF.R.U32.HI R11, RZ, R3, R2 ;  /* 0x00000003ff0b1219 */ /* 0x002fc80000011602 */
[----:B------:R-:W-:Y:S02]  /*a610*/  @!P0 SHF.R.S32.HI R3, RZ, 0x1f, R11 ;  /* 0x0000001fff038819 */ /* 0x000fe4000001140b */
[----:B--2---:R-:W-:-:S05]  /*a620*/  SHF.R.S32.HI R33, RZ, 0x1f, R30 ;  /* 0x0000001fff217819 */ /* 0x004fca000001141e */
[----:B---3--:R-:W-:-:S04]  /*a630*/  @!P0 IMAD R2, R33, R8, RZ ;  /* 0x0000000821028224 */ /* 0x008fc800078e02ff */
[----:B------:R-:W-:Y:S02]  /*a640*/  @!P0 IMAD R9, R30, R9, R2 ;  /* 0x000000091e098224 */ /* 0x000fe400078e0202 */
[----:B------:R-:W-:-:S04]  /*a650*/  @!P0 IMAD.MOV.U32 R2, RZ, RZ, R11 ;  /* 0x000000ffff028224 */ /* 0x000fc800078e000b */
[----:B------:R-:W-:-:S04]  /*a660*/  @!P0 IMAD.WIDE.U32 R2, R30, R8, R2 ;  /* 0x000000081e028225 */ /* 0x000fc800078e0002 */
[----:B------:R-:W-:Y:S01]  /*a670*/  @!P0 IMAD.IADD R3, R3, 0x1, R9 ;  /* 0x0000000103038824 */ /* 0x000fe200078e0209 */
[----:B0-----:R-:W-:-:S04]  /*a680*/  @!P0 LEA R4, P1, R2, R4, 0x2 ;  /* 0x0000000402048211 */ /* 0x001fc800078210ff */
        /* <DEDUP_REMOVED lines=8> */
[----:B------:R-:W-:-:S02]  /*a710*/  ISETP.GE.AND P3, PT, R27, UR4, PT ;  /* 0x000000041b007c0c */ /* 0x000fc4000bf66270 */
[C---:B------:R-:W-:Y:S02]  /*a720*/  ISETP.GE.AND P2, PT, R22.reuse, UR4, PT ;  /* 0x0000000416007c0c */ /* 0x040fe4000bf46270 */
[----:B------:R-:W-:Y:S02]  /*a730*/  LOP3.LUT R26, R22, 0xc0, RZ, 0xfc, !PT ;  /* 0x000000c0161a7812 */ /* 0x000fe400078efcff */
[----:B------:R-:W-:Y:S02]  /*a740*/  IADD3 R23, -R11, RZ, RZ ;  /* 0x000000ff0b177210 */ /* 0x000fe40007ffe1ff */
[----:B------:R-:W-:-:S03]  /*a750*/  ISETP.GE.AND P1, PT, R26, UR4, PT ;  /* 0x000000041a007c0c */ /* 0x000fc6000bf26270 */
[----:B------:R-:W-:Y:S01]  /*a760*/  @P4 LOP3.LUT R16, R16, 0x10, RZ, 0xfc, !PT ;  /* 0x0000001010104812 */ /* 0x000fe200078efcff */
[----:B------:R-:W-:-:S03]  /*a770*/  IMAD R23, R12, R23, R10 ;  /* 0x000000170c177224 */ /* 0x000fc600078e020a */
[----:B------:R-:W-:-:S04]  /*a780*/  LOP3.LUT R16, R16, 0xfffffffe, RZ, 0xc0, !PT ;  /* 0xfffffffe10107812 */ /* 0x000fc800078ec0ff */
[----:B------:R-:W-:-:S04]  /*a790*/  LOP3.LUT R16, R16, 0xfffffff7, RZ, 0xc0, !PT ;  /* 0xfffffff710107812 */ /* 0x000fc800078ec0ff */
[----:B------:R-:W-:-:S04]  /*a7a0*/  @P3 LOP3.LUT R16, R16, 0x8, RZ, 0xfc, !PT ;  /* 0x0000000810103812 */ /* 0x000fc800078efcff */
[----:B------:R-:W-:-:S04]  /*a7b0*/  @P2 LOP3.LUT R16, R16, 0x1, RZ, 0xfc, !PT ;  /* 0x0000000110102812 */ /* 0x000fc800078efcff */
[----:B------:R-:W-:-:S04]  /*a7c0*/  LOP3.LUT R16, R16, 0xfffffffb, RZ, 0xc0, !PT ;  /* 0xfffffffb10107812 */ /* 0x000fc800078ec0ff */
[----:B------:R-:W-:Y:S01]  /*a7d0*/  @P1 LOP3.LUT R16, R16, 0x4, RZ, 0xfc, !PT ;  /* 0x0000000410101812 */ /* 0x000fe200078efcff */
[----:B0-----:R-:W-:Y:S06]  /*a7e0*/  BRA.DIV UR5, `(.L_x_9252) ;  /* 0x0000003a05587947 */ /* 0x001fec000b800000 */
.L_x_9298:
[----:B------:R-:W2:Y:S01]  /*a7f0*/  LDL R2, [R1] ;  /* 0x0000000001027983 */ /* 0x000ea20000100800 */
[--C-:B-----5:R-:W-:Y:S02]  /*a800*/  @!P0 SHF.R.S32.HI R3, RZ, 0x1f, R4.reuse ;  /* 0x0000001fff038819 */ /* 0x120fe40000011404 */
[----:B------:R-:W-:Y:S02]  /*a810*/  CS2R R18, SRZ ;  /* 0x0000000000127805 */ /* 0x000fe4000001ff00 */
[----:B------:R-:W-:Y:S01]  /*a820*/  LOP3.LUT R16, R16, 0xffff7fff, RZ, 0xc0, !PT ;  /* 0xffff7fff10107812 */ /* 0x000fe200078ec0ff */
[----:B------:R-:W-:Y:S01]  /*a830*/  @!P0 IMAD.MOV.U32 R18, RZ, RZ, R4 ;  /* 0x000000ffff128224 */ /* 0x000fe200078e0004 */
[----:B------:R-:W-:Y:S01]  /*a840*/  MOV R29, UR39 ;  /* 0x00000027001d7c02 */ /* 0x000fe20008000f00 */
[----:B------:R-:W-:Y:S01]  /*a850*/  @!P0 IMAD.MOV.U32 R19, RZ, RZ, R3 ;  /* 0x000000ffff138224 */ /* 0x000fe200078e0003 */
[----:B------:R-:W-:Y:S02]  /*a860*/  ISETP.GT.U32.AND P0, PT, R32, 0x5f, PT ;  /* 0x0000005f2000780c */ /* 0x000fe40003f04070 */
[----:B------:R-:W-:-:S02]  /*a870*/  SHF.R.S32.HI R29, RZ, 0x1f, R29 ;  /* 0x0000001fff1d7819 */ /* 0x000fc4000001141d */
[----:B------:R-:W-:-:S09]  /*a880*/  SEL R34, RZ, 0x1, P2 ;  /* 0x00000001ff227807 */ /* 0x000fd20001000000 */
[----:B------:R-:W-:-:S04]  /*a890*/  @P0 LOP3.LUT R16, R16, 0x8000, RZ, 0xfc, !PT ;  /* 0x0000800010100812 */ /* 0x000fc800078efcff */
[----:B------:R-:W-:Y:S02]  /*a8a0*/  LOP3.LUT R16, R16, 0xffffffdf, RZ, 0xc0, !PT ;  /* 0xffffffdf10107812 */ /* 0x000fe400078ec0ff */
[----:B--2---:R-:W-:-:S13]  /*a8b0*/  R2UR UR4, R2 ;  /* 0x00000000020472ca */ /* 0x004fda00000e0000 */
[----:B------:R-:W-:-:S06]  /*a8c0*/  ULOP3.LUT UR4, UR4, 0x2, URZ, 0xfc, !UPT ;  /* 0x0000000204047892 */ /* 0x000fcc000f8efc3f */
[----:B------:R-:W-:-:S05]  /*a8d0*/  IMAD.U32 R2, RZ, RZ, UR4 ;  /* 0x00000004ff027e24 */ /* 0x000fca000f8e00ff */
[----:B------:R-:W-:-:S13]  /*a8e0*/  ISETP.NE.AND P1, PT, R2, 0x3, PT ;  /* 0x000000030200780c */ /* 0x000fda0003f25270 */
[----:B------:R-:W-:Y:S01]  /*a8f0*/  @P1 LOP3.LUT R16, R16, 0x20, RZ, 0xfc, !PT ;  /* 0x0000002010101812 */ /* 0x000fe200078efcff */
[----:B------:R-:W-:Y:S06]  /*a900*/  @!P1 BRA `(.L_x_9253) ;  /* 0x0000000000049947 */ /* 0x000fec0003800000 */
[----:B------:R-:W-:Y:S01]  /*a910*/  BPT.TRAP 0x1 ;  /* 0x000000040000795c */ /* 0x000fe20000300000 */
.L_x_9253:
[----:B------:R-:W-:-:S05]  /*a920*/  IMAD.MOV.U32 R2, RZ, RZ, 0x1 ;  /* 0x00000001ff027424 */ /* 0x000fca00078e00ff */
[----:B------:R-:W-:-:S04]  /*a930*/  SHF.L.U32 R2, R2, 0x1f, RZ ;  /* 0x0000001f02027819 */ /* 0x000fc800000006ff */
[----:B------:R-:W0:Y:S02]  /*a940*/  SYNCS.PHASECHK.TRANS64.TRYWAIT P0, [UR42+0x32440], R2 ;  /* 0x03244002ff0075a7 */ /* 0x000e24000800016a */
[----:B0-----:R-:W-:Y:S05]  /*a950*/  @!P0 BRA `(.L_x_9254) ;  /* 0x00000038001c8947 */ /* 0x001fea0003800000 */
.L_x_9299:
[----:B------:R-:W-:Y:S01]  /*a960*/  SHF.R.S32.HI R25, RZ, 0x1f, R23 ;  /* 0x0000001fff197819 */ /* 0x000fe20000011417 */
[----:B------:R-:W-:Y:S01]  /*a970*/  ULDC.64 UR4, c[0x0][0x300] ;  /* 0x0000c00000047ab9 */ /* 0x000fe20000000a00 */
[----:B------:R-:W-:Y:S01]  /*a980*/  R2UR UR6, R29 ;  /* 0x000000001d0672ca */ /* 0x000fe200000e0000 */
[----:B------:R-:W-:Y:S01]  /*a990*/  IMAD.MOV.U32 R9, RZ, RZ, -0x60 ;  /* 0xffffffa0ff097424 */ /* 0x000fe200078e00ff */
[----:B------:R-:W-:Y:S01]  /*a9a0*/  LOP3.LUT R16, R16, 0xfffffffd, RZ, 0xc0, !PT ;  /* 0xfffffffd10107812 */ /* 0x000fe200078ec0ff */
[----:B0-----:R-:W-:Y:S02]  /*a9b0*/  IMAD R2, R25, UR4, RZ ;  /* 0x0000000419027c24 */ /* 0x001fe4000f8e02ff */
[----:B------:R-:W-:Y:S02]  /*a9c0*/  IMAD R0, R0, R9, UR41 ;  /* 0x0000002900007e24 */ /* 0x000fe4000f8e0209 */
[C---:B------:R-:W-:Y:S02]  /*a9d0*/  IMAD R5, R23.reuse, UR5, R2 ;  /* 0x0000000517057c24 */ /* 0x040fe4000f8e0202 */
[----:B------:R-:W-:Y:S01]  /*a9e0*/  IMAD.WIDE.U32 R2, R23, UR4, RZ ;  /* 0x0000000417027c25 */ /* 0x000fe2000f8e00ff */
[----:B------:R-:W-:Y:S01]  /*a9f0*/  ULDC.64 UR4, c[0x0][0x310] ;  /* 0x0000c40000047ab9 */ /* 0x000fe20000000a00 */
[----:B------:R-:W-:-:S02]  /*aa00*/  IADD3 R17, -R37, R0, RZ ;  /* 0x0000000025117210 */ /* 0x000fc40007ffe1ff */
        /* <DEDUP_REMOVED lines=10> */
[----:B------:R-:W-:Y:S01]  /*aab0*/  IMAD.WIDE.U32 R2, R5, UR39, R2 ;  /* 0x0000002705027c25 */ /* 0x000fe2000f8e0002 */
[----:B------:R-:W-:-:S03]  /*aac0*/  UMOV UR5, 0xffffffff ;  /* 0xffffffff00057882 */ /* 0x000fc60000000000 */
[----:B------:R-:W-:Y:S01]  /*aad0*/  VIADD R5, R3, UR4 ;  /* 0x0000000403057c36 */ /* 0x000fe20008000000 */
[----:B------:R-:W-:Y:S01]  /*aae0*/  ULDC UR4, c[0x0][0x2f4] ;  /* 0x0000bd0000047ab9 */ /* 0x000fe20000000800 */
[----:B------:R-:W-:Y:S02]  /*aaf0*/  LOP3.LUT R3, R6, 0x1c0, RZ, 0xc0, !PT ;  /* 0x000001c006037812 */ /* 0x000fe400078ec0ff */
[----:B------:R-:W-:Y:S02]  /*ab00*/  ISETP.GE.AND P2, PT, R22, UR4, PT ;  /* 0x0000000416007c0c */ /* 0x000fe4000bf46270 */
[----:B------:R-:W-:Y:S02]  /*ab10*/  LOP3.LUT R3, R3, 0x38, R6, 0xf8, !PT ;  /* 0x0000003803037812 */ /* 0x000fe400078ef806 */
[C---:B------:R-:W-:Y:S02]  /*ab20*/  LEA R4, P0, R2.reuse, UR6, 0x1 ;  /* 0x0000000602047c11 */ /* 0x040fe4000f8008ff */
[----:B------:R-:W-:Y:S01]  /*ab30*/  LOP3.LUT R3, R3, 0x38, R28, 0x78, !PT ;  /* 0x0000003803037812 */ /* 0x000fe200078e781c */
[----:B------:R-:W-:Y:S01]  /*ab40*/  IMAD.SHL.U32 R28, R7, 0x8, RZ ;  /* 0x00000008071c7824 */ /* 0x000fe200078e00ff */
[----:B------:R-:W-:-:S02]  /*ab50*/  LEA.HI.X R5, R2, UR7, R5, 0x1, P0 ;  /* 0x0000000702057c11 */ /* 0x000fc400080f0c05 */
[----:B------:R-:W-:Y:S02]  /*ab60*/  ISETP.GE.AND P0, PT, R17, 0x1, PT ;  /* 0x000000011100780c */ /* 0x000fe40003f06270 */
[----:B------:R-:W-:Y:S02]  /*ab70*/  LOP3.LUT R28, R3, 0x200, R28, 0xf8, !PT ;  /* 0x00000200031c7812 */ /* 0x000fe400078ef81c */
[----:B------:R-:W-:Y:S01]  /*ab80*/  @P2 LOP3.LUT R16, R16, 0x2, RZ, 0xfc, !PT ;  /* 0x0000000210102812 */ /* 0x000fe200078efcff */
[----:B------:R-:W-:Y:S08]  /*ab90*/  BRA.DIV UR5, `(.L_x_9255) ;  /* 0x0000003605a47947 */ /* 0x000ff0000b800000 */
[----:B------:R-:W0:Y:S01]  /*aba0*/  SHFL.IDX PT, R14, R4, RZ, 0x181f ;  /* 0x00181fff040e7589 */ /* 0x000e2200000e0000 */
[----:B------:R-:W-:-:S03]  /*abb0*/  @P0 LEA R7, R28, UR42, 0x1 ;  /* 0x0000002a1c070c11 */ /* 0x000fc6000f8e08ff */
[----:B------:R-:W1:Y:S01]  /*abc0*/  SHFL.IDX PT, R0, R5, RZ, 0x181f ;  /* 0x00181fff05007589 */ /* 0x000e6200000e0000 */
[----:B0-----:R-:W-:-:S03]  /*abd0*/  @P0 LEA R2, P1, R22, R14, 0x1 ;  /* 0x0000000e16020211 */ /* 0x001fc600078208ff */
[----:B------:R-:W0:Y:S02]  /*abe0*/  SHFL.IDX PT, R14, R4, 0x1, 0x181f ;  /* 0x00381f00040e7f89 */ /* 0x000e2400000e0000 */
        /* <DEDUP_REMOVED lines=20> */
[----:B------:R-:W0:Y:S02]  /*ad30*/  SHFL.IDX PT, R14, R4, 0x4, 0x181f ;  /* 0x00981f00040e7f89 */ /* 0x000e2400000e0000 */
[----:B-1----:R-:W-:Y:S02]  /*ad40*/  @P0 IADD3.X R3, RZ, R0, RZ, P1, !PT ;  /* 0x00000000ff030210 */ /* 0x002fe40000ffe4ff */
        /* <DEDUP_REMOVED lines=9> */
.L_x_9313:
        /* <DEDUP_REMOVED lines=15> */
.L_x_9256:
        /* <DEDUP_REMOVED lines=23> */
[----:B0-----:R-:W-:Y:S05]  /*b040*/  CALL.ABS.NOINC R2 ;  /* 0x0000000002007343 */ /* 0x001fea0003c00000 */
.L_x_9257:
[----:B------:R-:W0:Y:S01]  /*b050*/  LDC R6, c[0x0][0x448] ;  /* 0x00011200ff067b82 */ /* 0x000e220000000800 */
[----:B------:R-:W-:Y:S01]  /*b060*/  R2UR UR6, R29 ;  /* 0x000000001d0672ca */ /* 0x000fe200000e0000 */
[----:B------:R-:W-:Y:S01]  /*b070*/  ULDC.64 UR8, c[0x0][0x2d8] ;  /* 0x0000b60000087ab9 */ /* 0x000fe20000000a00 */
[----:B------:R-:W-:Y:S01]  /*b080*/  LEA R35, R36, R32, 0x7 ;  /* 0x0000002024237211 */ /* 0x000fe200078e38ff */
[----:B------:R-:W-:Y:S01]  /*b090*/  UIMAD.WIDE.U32 UR4, UR39, UR8, URZ ;  /* 0x00000008270472a5 */ /* 0x000fe2000f8e003f */
[----:B------:R-:W-:-:S03]  /*b0a0*/  LOP3.LUT R16, R16, 0xfffeffff, RZ, 0xc0, !PT ;  /* 0xfffeffff10107812 */ /* 0x000fc600078ec0ff */
[----:B------:R-:W-:-:S06]  /*b0b0*/  IMAD.MOV.U32 R7, RZ, RZ, R35 ;  /* 0x000000ffff077224 */ /* 0x000fcc00078e0023 */
[----:B------:R-:W-:-:S04]  /*b0c0*/  UIMAD UR6, UR6, UR8, URZ ;  /* 0x00000008060672a4 */ /* 0x000fc8000f8e023f */
[----:B------:R-:W-:-:S03]  /*b0d0*/  UIMAD UR6, UR39, UR9, UR6 ;  /* 0x00000009270672a4 */ /* 0x000fc6000f8e0206 */
[----:B------:R-:W-:Y:S01]  /*b0e0*/  ULDC.64 UR8, c[0x0][0x2e0] ;  /* 0x0000b80000087ab9 */ /* 0x000fe20000000a00 */
[----:B------:R-:W-:Y:S01]  /*b0f0*/  UIADD3 UR5, UR5, UR6, URZ ;  /* 0x0000000605057290 */ /* 0x000fe2000fffe03f */
[----:B0-----:R-:W-:Y:S01]  /*b100*/  ISETP.NE.AND P0, PT, R6, 0x1, PT ;  /* 0x000000010600780c */ /* 0x001fe20003f05270 */
[----:B------:R-:W-:Y:S02]  /*b110*/  UIMAD UR6, UR47, UR8, URZ ;  /* 0x000000082f0672a4 */ /* 0x000fe4000f8e023f */
[----:B------:R-:W-:Y:S02]  /*b120*/  UIMAD.WIDE.U32 UR4, UR43, UR8, UR4 ;  /* 0x000000082b0472a5 */ /* 0x000fe4000f8e0004 */
[----:B------:R-:W-:-:S04]  /*b130*/  UIMAD UR6, UR43, UR9, UR6 ;  /* 0x000000092b0672a4 */ /* 0x000fc8000f8e0206 */
[----:B------:R-:W-:Y:S01]  /*b140*/  IMAD.U32 R4, RZ, RZ, UR4 ;  /* 0x00000004ff047e24 */ /* 0x000fe2000f8e00ff */
[----:B------:R-:W-:Y:S02]  /*b150*/  UIADD3 UR6, UR5, UR6, URZ ;  /* 0x0000000605067290 */ /* 0x000fe4000fffe03f */
[----:B------:R-:W-:Y:S01]  /*b160*/  MOV R5, UR5 ;  /* 0x0000000500057c02 */ /* 0x000fe20008000f00 */
[----:B------:R-:W0:Y:S01]  /*b170*/  @P0 LDC R0, c[0x0][0x44c] ;  /* 0x00011300ff000b82 */ /* 0x000e220000000800 */
[----:B------:R-:W-:Y:S01]  /*b180*/  IMAD.MOV.U32 R2, RZ, RZ, R4 ;  /* 0x000000ffff027224 */ /* 0x000fe200078e0004 */
[----:B------:R-:W-:Y:S01]  /*b190*/  ULDC.64 UR4, c[0x0][0x2d0] ;  /* 0x0000b40000047ab9 */ /* 0x000fe20000000a00 */
[----:B------:R-:W-:-:S05]  /*b1a0*/  @P0 LOP3.LUT R16, R16, 0x10000, RZ, 0xfc, !PT ;  /* 0x0001000010100812 */ /* 0x000fca00078efcff */
[----:B------:R-:W1:Y:S01]  /*b1b0*/  @P0 LDC R3, c[0x0][0x450] ;  /* 0x00011400ff030b82 */ /* 0x000e620000000800 */
[----:B0-----:R-:W-:-:S05]  /*b1c0*/  @P0 IMAD.HI.U32 R0, R35, R0, RZ ;  /* 0x0000000023000227 */ /* 0x001fca00078e00ff */
[----:B-1----:R-:W-:Y:S01]  /*b1d0*/  @P0 SHF.R.U32.HI R7, RZ, R3, R0 ;  /* 0x00000003ff070219 */ /* 0x002fe20000011600 */
[----:B------:R-:W-:-:S03]  /*b1e0*/  IMAD.U32 R3, RZ, RZ, UR6 ;  /* 0x00000006ff037e24 */ /* 0x000fc6000f8e00ff */
        /* <DEDUP_REMOVED lines=15> */
[----:B------:R-:W-:-:S04]  /*b2e0*/  IADD3 R3, R3, R7, RZ ;  /* 0x0000000703037210 */ /* 0x000fc80007ffe0ff */
        /* <DEDUP_REMOVED lines=10> */
[C---:B------:R-:W-:Y:S02]  /*b390*/  VIADD R8, R6.reuse, 0x10 ;  /* 0x0000001006087836 */ /* 0x040fe40000000000 */
[----:B------:R-:W-:Y:S01]  /*b3a0*/  SHFL.IDX PT, R7, R4, 0x1, 0x181f ;  /* 0x00381f0004077f89 */ /* 0x000fe200000e0000 */
[----:B------:R-:W-:-:S03]  /*b3b0*/  VIADD R9, R6, 0x40 ;  /* 0x0000004006097836 */ /* 0x000fc60000000000 */
[----:B------:R-:W-:Y:S04]  /*b3c0*/  SHFL.IDX PT, R20, R4, 0x2, 0x181f ;  /* 0x00581f0004147f89 */ /* 0x000fe800000e0000 */
[----:B------:R-:W-:Y:S01]  /*b3d0*/  SHFL.IDX PT, R10, R4, 0x5, 0x181f ;  /* 0x00b81f00040a7f89 */ /* 0x000fe200000e0000 */
[----:B0-----:R-:W-:-:S05]  /*b3e0*/  IMAD R5, R2, UR4, RZ ;  /* 0x0000000402057c24 */ /* 0x001fca000f8e02ff */
[-C--:B------:R-:W-:Y:S02]  /*b3f0*/  ISETP.GE.AND P3, PT, R6, R5.reuse, PT ;  /* 0x000000050600720c */ /* 0x080fe40003f66270 */
[-C--:B------:R-:W-:Y:S01]  /*b400*/  ISETP.GE.AND P2, PT, R8, R5.reuse, PT ;  /* 0x000000050800720c */ /* 0x080fe20003f46270 */
[----:B------:R-:W-:Y:S01]  /*b410*/  VIADD R8, R6, 0x20 ;  /* 0x0000002006087836 */ /* 0x000fe20000000000 */
[----:B------:R-:W-:-:S04]  /*b420*/  ISETP.GE.AND P4, PT, R9, R5, PT ;  /* 0x000000050900720c */ /* 0x000fc80003f86270 */
[----:B------:R-:W-:Y:S01]  /*b430*/  ISETP.GE.AND P6, PT, R8, R5, PT ;  /* 0x000000050800720c */ /* 0x000fe20003fc6270 */
[----:B------:R-:W-:-:S04]  /*b440*/  VIADD R8, R6, 0x30 ;  /* 0x0000003006087836 */ /* 0x000fc80000000000 */
[----:B-1----:R-:W-:Y:S02]  /*b450*/  @!P3 LEA R2, P1, R22, R14, 0x1 ;  /* 0x0000000e1602b211 */ /* 0x002fe400078208ff */
[----:B------:R-:W0:Y:S01]  /*b460*/  SHFL.IDX PT, R14, R0, 0x1, 0x181f ;  /* 0x00381f00000e7f89 */ /* 0x000e2200000e0000 */
[----:B------:R-:W-:Y:S02]  /*b470*/  ISETP.GE.AND P5, PT, R8, R5, PT ;  /* 0x000000050800720c */ /* 0x000fe40003fa6270 */
[----:B--2---:R-:W-:Y:S01]  /*b480*/  @!P3 IMAD.X R3, RZ, RZ, R3, P1 ;  /* 0x000000ffff03b224 */ /* 0x004fe200008e0603 */
[----:B------:R-:W-:Y:S01]  /*b490*/  @!P3 LEA R9, R28, UR42, 0x1 ;  /* 0x0000002a1c09bc11 */ /* 0x000fe2000f8e08ff */
[----:B------:R-:W-:Y:S01]  /*b4a0*/  SHFL.IDX PT, R8, R4, 0x4, 0x181f ;  /* 0x00981f0004087f89 */ /* 0x000fe200000e0000 */
[----:B------:R-:W-:Y:S02]  /*b4b0*/  @P3 LOP3.LUT R16, R16, 0x1000, RZ, 0xfc, !PT ;  /* 0x0000100010103812 */ /* 0x000fe400078efcff */
[----:B------:R-:W-:Y:S01]  /*b4c0*/  @!P2 LEA R21, R28, UR42, 0x1 ;  /* 0x0000002a1c15ac11 */ /* 0x000fe2000f8e08ff */
[----:B------:R1:W-:Y:S01]  /*b4d0*/  @!P3 LDGSTS.E.BYPASS.LTC128B.128 [R9+0x18400], desc[UR36][R2.64], !P0 ;  /* 0x184000000209bfae */ /* 0x0003e2000c101d64 */
[----:B------:R-:W-:-:S04]  /*b4e0*/  LOP3.LUT R16, R16, 0xfffff7ff, RZ, 0xc0, !PT ;  /* 0xfffff7ff10107812 */ /* 0x000fc800078ec0ff */
[----:B------:R-:W-:-:S04]  /*b4f0*/  @P2 LOP3.LUT R16, R16, 0x800, RZ, 0xfc, !PT ;  /* 0x0000080010102812 */ /* 0x000fc800078efcff */
[----:B------:R-:W-:Y:S01]  /*b500*/  LOP3.LUT R16, R16, 0xfffffbff, RZ, 0xc0, !PT ;  /* 0xfffffbff10107812 */ /* 0x000fe200078ec0ff */
[----:B-1----:R-:W-:Y:S01]  /*b510*/  VIADD R2, R6, 0x50 ;  /* 0x0000005006027836 */ /* 0x002fe20000000000 */
[----:B------:R-:W-:Y:S02]  /*b520*/  SHFL.IDX PT, R9, R0, 0x5, 0x181f ;  /* 0x00b81f0000097f89 */ /* 0x000fe400000e0000 */
[----:B------:R-:W-:Y:S02]  /*b530*/  @P6 LOP3.LUT R16, R16, 0x400, RZ, 0xfc, !PT ;  /* 0x0000040010106812 */ /* 0x000fe400078efcff */
[----:B0-----:R-:W-:Y:S02]  /*b540*/  @!P2 LEA R12, P1, R22, R14, 0x1 ;  /* 0x0000000e160ca211 */ /* 0x001fe400078208ff */
[----:B------:R-:W0:Y:S01]  /*b550*/  SHFL.IDX PT, R14, R0, 0x2, 0x181f ;  /* 0x00581f00000e7f89 */ /* 0x000e2200000e0000 */
[----:B------:R-:W-:Y:S02]  /*b560*/  ISETP.GE.AND P3, PT, R2, R5, PT ;  /* 0x000000050200720c */ /* 0x000fe40003f66270 */
[----:B------:R-:W-:Y:S01]  /*b570*/  @!P2 IADD3.X R11, RZ, R7, RZ, P1, !PT ;  /* 0x00000007ff0ba210 */ /* 0x000fe20000ffe4ff */
[----:B------:R-:W-:Y:S01]  /*b580*/  @!P2 IMAD.MOV.U32 R2, RZ, RZ, R12 ;  /* 0x000000ffff02a224 */ /* 0x000fe200078e000c */
[----:B------:R-:W-:Y:S01]  /*b590*/  SHFL.IDX PT, R7, R4, 0x3, 0x181f ;  /* 0x00781f0004077f89 */ /* 0x000fe200000e0000 */
[----:B------:R-:W-:-:S02]  /*b5a0*/  LOP3.LUT R16, R16, 0xfffffdff, RZ, 0xc0, !PT ;  /* 0xfffffdff10107812 */ /* 0x000fc400078ec0ff */
[----:B------:R-:W-:Y:S02]  /*b5b0*/  @!P2 IMAD.MOV.U32 R3, RZ, RZ, R11 ;  /* 0x000000ffff03a224 */ /* 0x000fe400078e000b */
[----:B------:R-:W-:Y:S01]  /*b5c0*/  SHFL.IDX PT, R11, R0, 0x6, 0x181f ;  /* 0x00d81f00000b7f89 */ /* 0x000fe200000e0000 */
[----:B------:R-:W-:-:S03]  /*b5d0*/  @P5 LOP3.LUT R16, R16, 0x200, RZ, 0xfc, !PT ;  /* 0x0000020010105812 */ /* 0x000fc600078efcff */
[----:B------:R1:W-:Y:S01]  /*b5e0*/  @!P2 LDGSTS.E.BYPASS.LTC128B.128 [R21+0x18c00], desc[UR36][R2.64], !P0 ;  /* 0x18c000000215afae */ /* 0x0003e2000c101d64 */
[----:B------:R-:W-:-:S04]  /*b5f0*/  LOP3.LUT R16, R16, 0xfffffeff, RZ, 0xc0, !PT ;  /* 0xfffffeff10107812 */ /* 0x000fc800078ec0ff */
[----:B------:R-:W-:-:S04]  /*b600*/  @P4 LOP3.LUT R16, R16, 0x100, RZ, 0xfc, !PT ;  /* 0x0000010010104812 */ /* 0x000fc800078efcff */
[----:B------:R-:W-:Y:S02]  /*b610*/  LOP3.LUT R16, R16, 0xffffff7f, RZ, 0xc0, !PT ;  /* 0xffffff7f10107812 */ /* 0x000fe400078ec0ff */
[----:B0-----:R-:W-:Y:S01]  /*b620*/  @!P6 LEA R15, P1, R22, R14, 0x1 ;  /* 0x0000000e160fe211 */ /* 0x001fe200078208ff */
[----:B-1----:R-:W-:Y:S01]  /*b630*/  SHFL.IDX PT, R2, R4, 0x6, 0x181f ;  /* 0x00d81f0004027f89 */ /* 0x002fe200000e0000 */
[----:B------:R-:W-:Y:S01]  /*b640*/  VIADD R3, R6, 0x60 ;  /* 0x0000006006037836 */ /* 0x000fe20000000000 */
[C---:B------:R-:W-:Y:S02]  /*b650*/  @!P6 LEA R21, R28.reuse, UR42, 0x1 ;  /* 0x0000002a1c15ec11 */ /* 0x040fe4000f8e08ff */
[----:B------:R-:W0:Y:S01]  /*b660*/  SHFL.IDX PT, R14, R0, 0x3, 0x181f ;  /* 0x00781f00000e7f89 */ /* 0x000e2200000e0000 */
[----:B------:R-:W-:Y:S01]  /*b670*/  @!P6 IMAD.X R20, RZ, RZ, R20, P1 ;  /* 0x000000ffff14e224 */ /* 0x000fe200008e0614 */
[----:B------:R-:W-:Y:S02]  /*b680*/  ISETP.GE.AND P2, PT, R3, R5, PT ;  /* 0x000000050300720c */ /* 0x000fe40003f46270 */
[----:B------:R-:W-:Y:S01]  /*b690*/  SHFL.IDX PT, R4, R4, 0x7, 0x181f ;  /* 0x00f81f0004047f89 */ /* 0x000fe200000e0000 */
[----:B------:R-:W-:Y:S01]  /*b6a0*/  @!P6 IMAD.MOV.U32 R3, RZ, RZ, R20 ;  /* 0x000000ffff03e224 */ /* 0x000fe200078e0014 */
[----:B------:R-:W-:-:S02]  /*b6b0*/  @!P4 LEA R20, R28, UR42, 0x1 ;  /* 0x0000002a1c14cc11 */ /* 0x000fc4000f8e08ff */
[----:B------:R-:W-:-:S04]  /*b6c0*/  @P3 LOP3.LUT R16, R16, 0x80, RZ, 0xfc, !PT ;  /* 0x0000008010103812 */ /* 0x000fc800078efcff */
[----:B------:R-:W-:-:S04]  /*b6d0*/  LOP3.LUT R16, R16, 0xffffffbf, RZ, 0xc0, !PT ;  /* 0xffffffbf10107812 */ /* 0x000fc800078ec0ff */
[----:B------:R-:W-:Y:S02]  /*b6e0*/  @P2 LOP3.LUT R16, R16, 0x40, RZ, 0xfc, !PT ;  /* 0x0000004010102812 */ /* 0x000fe400078efcff */
[----:B0-----:R-:W-:-:S04]  /*b6f0*/  @!P5 LEA R13, P1, R22, R14, 0x1 ;  /* 0x0000000e160dd211 */ /* 0x001fc800078208ff */
[----:B------:R-:W-:Y:S02]  /*b700*/  @!P5 IADD3.X R14, RZ, R7, RZ, P1, !PT ;  /* 0x00000007ff0ed210 */ /* 0x000fe40000ffe4ff */
[----:B------:R-:W0:Y:S02]  /*b710*/  SHFL.IDX PT, R7, R0, 0x4, 0x181f ;  /* 0x00981f0000077f89 */ /* 0x000e2400000e0000 */
[----:B0-----:R-:W-:-:S05]  /*b720*/  @!P4 LEA R7, P1, R22, R7, 0x1 ;  /* 0x000000071607c211 */ /* 0x001fca00078208ff */
[----:B------:R-:W-:Y:S01]  /*b730*/  @!P4 IMAD.X R8, RZ, RZ, R8, P1 ;  /* 0x000000ffff08c224 */ /* 0x000fe200008e0608 */
[----:B------:R-:W-:-:S04]  /*b740*/  @!P3 LEA R9, P1, R22, R9, 0x1 ;  /* 0x000000091609b211 */ /* 0x000fc800078208ff */
[----:B------:R-:W-:Y:S02]  /*b750*/  @!P3 IADD3.X R10, RZ, R10, RZ, P1, !PT ;  /* 0x0000000aff0ab210 */ /* 0x000fe40000ffe4ff */
[----:B------:R-:W-:-:S04]  /*b760*/  @!P2 LEA R11, P1, R22, R11, 0x1 ;  /* 0x0000000b160ba211 */ /* 0x000fc800078208ff */
[----:B------:R-:W-:Y:S01]  /*b770*/  @!P2 IADD3.X R12, RZ, R2, RZ, P1, !PT ;  /* 0x00000002ff0ca210 */ /* 0x000fe20000ffe4ff */
[----:B------:R-:W-:Y:S01]  /*b780*/  @!P6 IMAD.MOV.U32 R2, RZ, RZ, R15 ;  /* 0x000000ffff02e224 */ /* 0x000fe200078e000f */
[----:B------:R-:W-:-:S04]  /*b790*/  @!P5 LEA R15, R28, UR42, 0x1 ;  /* 0x0000002a1c0fdc11 */ /* 0x000fc8000f8e08ff */
[----:B------:R0:W-:Y:S02]  /*b7a0*/  @!P6 LDGSTS.E.BYPASS.LTC128B.128 [R21+0x19400], desc[UR36][R2.64], !P0 ;  /* 0x194000000215efae */ /* 0x0001e4000c101d64 */
[----:B0-----:R-:W-:Y:S01]  /*b7b0*/  @!P5 IMAD.MOV.U32 R2, RZ, RZ, R13 ;  /* 0x000000ffff02d224 */ /* 0x001fe200078e000d */
[----:B------:R-:W-:Y:S02]  /*b7c0*/  @!P5 MOV R3, R14 ;  /* 0x0000000e0003d202 */ /* 0x000fe40000000f00 */
[----:B------:R0:W1:Y:S04]  /*b7d0*/  SHFL.IDX PT, R14, R0, 0x7, 0x181f ;  /* 0x00f81f00000e7f89 */ /* 0x00006800000e0000 */
[----:B------:R2:W-:Y:S02]  /*b7e0*/  @!P5 LDGSTS.E.BYPASS.LTC128B.128 [R15+0x19c00], desc[UR36][R2.64], !P0 ;  /* 0x19c00000020fdfae */ /* 0x0005e4000c101d64 */
[----:B--2---:R-:W-:Y:S01]  /*b7f0*/  @!P4 IMAD.MOV.U32 R2, RZ, RZ, R7 ;  /* 0x000000ffff02c224 */ /* 0x004fe200078e0007 */
[----:B------:R-:W-:Y:S01]  /*b800*/  @!P3 LEA R7, R28, UR42, 0x1 ;  /* 0x0000002a1c07bc11 */ /* 0x000fe2000f8e08ff */
[----:B------:R-:W-:-:S05]  /*b810*/  @!P4 IMAD.MOV.U32 R3, RZ, RZ, R8 ;  /* 0x000000ffff03c224 */ /* 0x000fca00078e0008 */
[----:B------:R2:W-:Y:S02]  /*b820*/  @!P4 LDGSTS.E.BYPASS.LTC128B.128 [R20+0x1a400], desc[UR36][R2.64], !P0 ;  /* 0x1a4000000214cfae */ /* 0x0005e4000c101d64 */
[----:B--2---:R-:W-:Y:S01]  /*b830*/  @!P3 IMAD.MOV.U32 R2, RZ, RZ, R9 ;  /* 0x000000ffff02b224 */ /* 0x004fe200078e0009 */
[----:B------:R-:W-:Y:S02]  /*b840*/  @!P3 MOV R3, R10 ;  /* 0x0000000a0003b202 */ /* 0x000fe40000000f00 */
[----:B------:R-:W-:-:S03]  /*b850*/  @!P2 LEA R9, R28, UR42, 0x1 ;  /* 0x0000002a1c09ac11 */ /* 0x000fc6000f8e08ff */
[----:B------:R2:W-:Y:S02]  /*b860*/  @!P3 LDGSTS.E.BYPASS.LTC128B.128 [R7+0x1ac00], desc[UR36][R2.64], !P0 ;  /* 0x1ac000000207bfae */ /* 0x0005e4000c101d64 */
[----:B--2---:R-:W-:Y:S02]  /*b870*/  @!P2 IMAD.MOV.U32 R2, RZ, RZ, R11 ;  /* 0x000000ffff02a224 */ /* 0x004fe400078e000b */
[----:B------:R-:W-:-:S05]  /*b880*/  @!P2 IMAD.MOV.U32 R3, RZ, RZ, R12 ;  /* 0x000000ffff03a224 */ /* 0x000fca00078e000c */
[----:B-1----:R0:W-:Y:S02]  /*b890*/  @!P2 LDGSTS.E.BYPASS.LTC128B.128 [R9+0x1b400], desc[UR36][R2.64], !P0 ;  /* 0x1b4000000209afae */ /* 0x0021e4000c101d64 */
.L_x_9330:
        /* <DEDUP_REMOVED lines=35> */
[----:B0-----:R-:W-:Y:S05]  /*bad0*/  CALL.ABS.NOINC R2 ;  /* 0x0000000002007343 */ /* 0x001fea0003c00000 */
.L_x_9259:
[----:B------:R-:W0:Y:S01]  /*bae0*/  LDC R2, c[0x0][0x448] ;  /* 0x00011200ff027b82 */ /* 0x000e220000000800 */
[----:B------:R-:W-:Y:S01]  /*baf0*/  R2UR UR6, R29 ;  /* 0x000000001d0672ca */ /* 0x000fe200000e0000 */
[----:B------:R-:W-:Y:S01]  /*bb00*/  ULDC.64 UR8, c[0x0][0x3d8] ;  /* 0x0000f60000087ab9 */ /* 0x000fe20000000a00 */
[----:B------:R-:W-:Y:S01]  /*bb10*/  ULDC UR7, c[0x0][0x448] ;  /* 0x0001120000077ab9 */ /* 0x000fe20000000800 */
[----:B------:R-:W-:-:S10]  /*bb20*/  UIMAD.WIDE.U32 UR4, UR39, UR8, URZ ;  /* 0x00000008270472a5 */ /* 0x000fd4000f8e003f */
        /* <DEDUP_REMOVED lines=15> */
[----:B-1----:R-:W-:-:S05]  /*bc20*/  @P6 SHF.R.U32.HI R2, RZ, R3, R0 ;  /* 0x00000003ff026219 */ /* 0x002fca0000011600 */
[----:B------:R-:W-:-:S04]  /*bc30*/  IMAD.MOV R0, RZ, RZ, -R2 ;  /* 0x000000ffff007224 */ /* 0x000fc800078e0a02 */
[----:B------:R-:W-:Y:S01]  /*bc40*/  IMAD R5, R0, UR7, R35 ;  /* 0x0000000700057c24 */ /* 0x000fe2000f8e0223 */
[----:B------:R-:W-:-:S05]  /*bc50*/  SHF.R.S32.HI R0, RZ, 0x1f, R2 ;  /* 0x0000001fff007819 */ /* 0x000fca0000011402 */
[----:B------:R-:W-:Y:S01]  /*bc60*/  IMAD R3, R0, UR8, RZ ;  /* 0x0000000800037c24 */ /* 0x000fe2000f8e02ff */
[----:B------:R-:W-:-:S03]  /*bc70*/  SHF.R.S32.HI R0, RZ, 0x1f, R5 ;  /* 0x0000001fff007819 */ /* 0x000fc60000011405 */
        /* <DEDUP_REMOVED lines=8> */
[C---:B------:R-:W-:Y:S01]  /*bd00*/  LEA R0, P0, R2.reuse, UR4, 0x1 ;  /* 0x0000000402007c11 */ /* 0x040fe2000f8008ff */
[----:B------:R-:W-:Y:S01]  /*bd10*/  IMAD.IADD R3, R3, 0x1, R7 ;  /* 0x0000000103037824 */ /* 0x000fe200078e0207 */
[----:B------:R-:W-:Y:S02]  /*bd20*/  ULDC UR4, c[0x0][0x3b8] ;  /* 0x0000ee0000047ab9 */ /* 0x000fe40000000800 */
[----:B------:R-:W-:Y:S02]  /*bd30*/  ISETP.GE.AND P3, PT, R31, UR4, PT ;  /* 0x000000041f007c0c */ /* 0x000fe4000bf66270 */
[----:B------:R-:W-:Y:S01]  /*bd40*/  LEA.HI.X R4, R2, UR5, R3, 0x1, P0 ;  /* 0x0000000502047c11 */ /* 0x000fe200080f0c03 */
[----:B------:R-:W-:Y:S01]  /*bd50*/  UMOV UR5, 0xffffffff ;  /* 0xffffffff00057882 */ /* 0x000fe20000000000 */
[----:B------:R-:W-:-:S02]  /*bd60*/  ISETP.GE.AND P2, PT, R27, UR4, PT ;  /* 0x000000041b007c0c */ /* 0x000fc4000bf46270 */
[----:B------:R-:W-:Y:S02]  /*bd70*/  ISETP.GE.AND P1, PT, R26, UR4, PT ;  /* 0x000000041a007c0c */ /* 0x000fe4000bf26270 */
[----:B------:R-:W-:Y:S01]  /*bd80*/  ISETP.GE.AND P4, PT, R22, UR4, PT ;  /* 0x0000000416007c0c */ /* 0x000fe2000bf86270 */
[----:B------:R-:W-:-:S12]  /*bd90*/  BRA.DIV UR5, `(.L_x_9260) ;  /* 0x0000003605a47947 */ /* 0x000fd8000b800000 */
[----:B------:R-:W0:Y:S01]  /*bda0*/  SHFL.IDX PT, R14, R0, RZ, 0x181f ;  /* 0x00181fff000e7589 */ /* 0x000e2200000e0000 */
[C---:B------:R-:W-:Y:S02]  /*bdb0*/  LOP3.LUT P5, RZ, R16.reuse, 0x400, RZ, 0xc0, !PT ;  /* 0x0000040010ff7812 */ /* 0x040fe400078ac0ff */
[C---:B------:R-:W-:Y:S01]  /*bdc0*/  LOP3.LUT P6, RZ, R16.reuse, 0x800, RZ, 0xc0, !PT ;  /* 0x0000080010ff7812 */ /* 0x040fe200078cc0ff */
[----:B------:R-:W1:Y:S01]  /*bdd0*/  SHFL.IDX PT, R2, R4, RZ, 0x181f ;  /* 0x00181fff04027589 */ /* 0x000e6200000e0000 */
[----:B------:R-:W-:Y:S02]  /*bde0*/  P2R R5, PR, RZ, 0x20 ;  /* 0x00000020ff057803 */ /* 0x000fe40000000000 */
[----:B------:R-:W-:-:S09]  /*bdf0*/  LOP3.LUT P5, RZ, R16, 0x1000, RZ, 0xc0, !PT ;  /* 0x0000100010ff7812 */ /* 0x000fd200078ac0ff */
[----:B------:R-:W-:-:S04]  /*be00*/  @!P6 LEA R9, R28, UR42, 0x1 ;  /* 0x0000002a1c09ec11 */ /* 0x000fc8000f8e08ff */
[----:B------:R-:W-:Y:S02]  /*be10*/  @!P5 LEA R7, R28, UR42, 0x1 ;  /* 0x0000002a1c07dc11 */ /* 0x000fe4000f8e08ff */
[----:B0-----:R-:W-:-:S05]  /*be20*/  @!P5 LEA R14, P0, R22, R14, 0x1 ;  /* 0x0000000e160ed211 */ /* 0x001fca00078008ff */
[----:B-1----:R-:W-:Y:S01]  /*be30*/  @!P5 IMAD.X R3, RZ, RZ, R2, P0 ;  /* 0x000000ffff03d224 */ /* 0x002fe200000e0602 */
[----:B------:R-:W-:Y:S02]  /*be40*/  @!P5 MOV R2, R14 ;  /* 0x0000000e0002d202 */ /* 0x000fe40000000f00 */
[----:B------:R-:W0:Y:S04]  /*be50*/  SHFL.IDX PT, R14, R0, 0x1, 0x181f ;  /* 0x00381f00000e7f89 */ /* 0x000e2800000e0000 */
[----:B------:R-:W-:Y:S04]  /*be60*/  @!P5 LDGSTS.E.BYPASS.LTC128B.128 [R7+0x22400], desc[UR36][R2.64], !P4 ;  /* 0x224000000207dfae */ /* 0x000fe8000e101d64 */
[----:B------:R-:W-:Y:S04]  /*be70*/  @!P5 LDGSTS.E.BYPASS.LTC128B.128 [R7+0x26400], desc[UR36][R2.64+0x80], !P3 ;  /* 0x264000800207dfae */ /* 0x000fe8000d901d64 */
[----:B------:R-:W-:Y:S04]  /*be80*/  @!P5 LDGSTS.E.BYPASS.LTC128B.128 [R7+0x2a400], desc[UR36][R2.64+0x100], !P2 ;  /* 0x2a4001000207dfae */ /* 0x000fe8000d101d64 */
[----:B------:R1:W-:Y:S01]  /*be90*/  @!P5 LDGSTS.E.BYPASS.LTC128B.128 [R7+0x2e400], desc[UR36][R2.64+0x180], !P1 ;  /* 0x2e4001800207dfae */ /* 0x0003e2000c901d64 */
[----:B------:R-:W-:-:S03]  /*bea0*/  ISETP.NE.AND P5, PT, R5, RZ, PT ;  /* 0x000000ff0500720c */ /* 0x000fc60003fa5270 */
[----:B------:R-:W2:Y:S01]  /*beb0*/  SHFL.IDX PT, R5, R4, 0x1, 0x181f ;  /* 0x00381f0004057f89 */ /* 0x000ea200000e0000 */
[----:B0-----:R-:W-:-:S05]  /*bec0*/  @!P6 LEA R14, P0, R22, R14, 0x1 ;  /* 0x0000000e160ee211 */ /* 0x001fca00078008ff */
[----:B-1----:R-:W-:-:S04]  /*bed0*/  @!P6 IMAD.MOV.U32 R2, RZ, RZ, R14 ;  /* 0x000000ffff02e224 */ /* 0x002fc800078e000e */
[----:B------:R-:W-:Y:S01]  /*bee0*/  @!P5 LEA R7, R28, UR42, 0x1 ;  /* 0x0000002a1c07dc11 */ /* 0x000fe2000f8e08ff */
[----:B------:R-:W0:Y:S01]  /*bef0*/  SHFL.IDX PT, R14, R0, 0x2, 0x181f ;  /* 0x00581f00000e7f89 */ /* 0x000e2200000e0000 */
[----:B--2---:R-:W-:-:S04]  /*bf00*/  @!P6 IMAD.X R5, RZ, RZ, R5, P0 ;  /* 0x000000ffff05e224 */ /* 0x004fc800000e0605 */
[----:B------:R-:W-:Y:S02]  /*bf10*/  @!P6 IMAD.MOV.U32 R3, RZ, RZ, R5 ;  /* 0x000000ffff03e224 */ /* 0x000fe400078e0005 */
[----:B------:R-:W1:Y:S04]  /*bf20*/  SHFL.IDX PT, R5, R4, 0x2, 0x181f ;  /* 0x00581f0004057f89 */ /* 0x000e6800000e0000 */
[----:B------:R-:W-:Y:S01]  /*bf30*/  @!P6 LDGSTS.E.BYPASS.LTC128B.128 [R9+0x22c00], desc[UR36][R2.64], !P4 ;  /* 0x22c000000209efae */ /* 0x000fe2000e101d64 */
[----:B0-----:R-:W-:-:S03]  /*bf40*/  @!P5 LEA R14, P0, R22, R14, 0x1 ;  /* 0x0000000e160ed211 */ /* 0x001fc600078008ff */
[----:B------:R-:W-:Y:S04]  /*bf50*/  @!P6 LDGSTS.E.BYPASS.LTC128B.128 [R9+0x26c00], desc[UR36][R2.64+0x80], !P3 ;  /* 0x26c000800209efae */ /* 0x000fe8000d901d64 */
[----:B------:R-:W-:Y:S04]  /*bf60*/  @!P6 LDGSTS.E.BYPASS.LTC128B.128 [R9+0x2ac00], desc[UR36][R2.64+0x100], !P2 ;  /* 0x2ac001000209efae */ /* 0x000fe8000d101d64 */
[----:B------:R0:W-:Y:S01]  /*bf70*/  @!P6 LDGSTS.E.BYPASS.LTC128B.128 [R9+0x2ec00], desc[UR36][R2.64+0x180], !P1 ;  /* 0x2ec001800209efae */ /* 0x0001e2000c901d64 */
[----:B------:R-:W-:-:S04]  /*bf80*/  LOP3.LUT P6, RZ, R16, 0x80, RZ, 0xc0, !PT ;  /* 0x0000008010ff7812 */ /* 0x000fc800078cc0ff */
[----:B------:R-:W-:Y:S02]  /*bf90*/  P2R R6, PR, RZ, 0x40 ;  /* 0x00000040ff067803 */ /* 0x000fe40000000000 */
[----:B------:R-:W-:Y:S02]  /*bfa0*/  LOP3.LUT P6, RZ, R16, 0x200, RZ, 0xc0, !PT ;  /* 0x0000020010ff7812 */ /* 0x000fe400078cc0ff */
[----:B-1----:R-:W-:Y:S01]  /*bfb0*/  @!P5 IADD3.X R5, RZ, R5, RZ, P0, !PT ;  /* 0x00000005ff05d210 */ /* 0x002fe200007fe4ff */
[----:B0-----:R-:W-:Y:S02]  /*bfc0*/  @!P5 IMAD.MOV.U32 R2, RZ, RZ, R14 ;  /* 0x000000ffff02d224 */ /* 0x001fe400078e000e */
[----:B------:R-:W0:Y:S02]  /*bfd0*/  SHFL.IDX PT, R14, R0, 0x3, 0x181f ;  /* 0x00781f00000e7f89 */ /* 0x000e2400000e0000 */
[----:B------:R-:W-:Y:S02]  /*bfe0*/  @!P5 IMAD.MOV.U32 R3, RZ, RZ, R5 ;  /* 0x000000ffff03d224 */ /* 0x000fe400078e0005 */
[----:B------:R-:W1:Y:S04]  /*bff0*/  SHFL.IDX PT, R5, R4, 0x3, 0x181f ;  /* 0x00781f0004057f89 */ /* 0x000e6800000e0000 */
[----:B------:R-:W-:Y:S01]  /*c000*/  @!P6 LEA R9, R28, UR42, 0x1 ;  /* 0x0000002a1c09ec11 */ /* 0x000fe2000f8e08ff */
[----:B------:R-:W-:Y:S04]  /*c010*/  @!P5 LDGSTS.E.BYPASS.LTC128B.128 [R7+0x23400], desc[UR36][R2.64], !P4 ;  /* 0x234000000207dfae */ /* 0x000fe8000e101d64 */
[----:B------:R-:W-:Y:S04]  /*c020*/  @!P5 LDGSTS.E.BYPASS.LTC128B.128 [R7+0x27400], desc[UR36][R2.64+0x80], !P3 ;  /* 0x274000800207dfae */ /* 0x000fe8000d901d64 */
[----:B------:R-:W-:Y:S04]  /*c030*/  @!P5 LDGSTS.E.BYPASS.LTC128B.128 [R7+0x2b400], desc[UR36][R2.64+0x100], !P2 ;  /* 0x2b4001000207dfae */ /* 0x000fe8000d101d64 */
[----:B------:R2:W-:Y:S01]  /*c040*/  @!P5 LDGSTS.E.BYPASS.LTC128B.128 [R7+0x2f400], desc[UR36][R2.64+0x180], !P1 ;  /* 0x2f4001800207dfae */ /* 0x0005e2000c901d64 */
[----:B------:R-:W-:-:S02]  /*c050*/  LOP3.LUT P5, RZ, R16, 0x40, RZ, 0xc0, !PT ;  /* 0x0000004010ff7812 */ /* 0x000fc400078ac0ff */
[----:B0-----:R-:W-:Y:S02]  /*c060*/  @!P6 LEA R14, P0, R22, R14, 0x1 ;  /* 0x0000000e160ee211 */ /* 0x001fe400078008ff */
[----:B------:R-:W-:Y:S02]  /*c070*/  P2R R8, PR, RZ, 0x20 ;  /* 0x00000020ff087803 */ /* 0x000fe40000000000 */
[----:B------:R-:W-:Y:S01]  /*c080*/  LOP3.LUT P5, RZ, R16, 0x100, RZ, 0xc0, !PT ;  /* 0x0000010010ff7812 */ /* 0x000fe200078ac0ff */
[----:B-1----:R-:W-:Y:S01]  /*c090*/  @!P6 IMAD.X R5, RZ, RZ, R5, P0 ;  /* 0x000000ffff05e224 */ /* 0x002fe200000e0605 */
[----:B--2---:R-:W-:-:S03]  /*c0a0*/  @!P6 MOV R2, R14 ;  /* 0x0000000e0002e202 */ /* 0x004fc60000000f00 */
[----:B------:R-:W-:Y:S01]  /*c0b0*/  @!P6 IMAD.MOV.U32 R3, RZ, RZ, R5 ;  /* 0x000000ffff03e224 */ /* 0x000fe200078e0005 */
[----:B------:R-:W0:Y:S04]  /*c0c0*/  SHFL.IDX PT, R14, R0, 0x4, 0x181f ;  /* 0x00981f00000e7f89 */ /* 0x000e2800000e0000 */
[----:B------:R-:W1:Y:S03]  /*c0d0*/  SHFL.IDX PT, R5, R4, 0x4, 0x181f ;  /* 0x00981f0004057f89 */ /* 0x000e6600000e0000 */
[----:B------:R-:W-:Y:S01]  /*c0e0*/  @!P5 LEA R7, R28, UR42, 0x1 ;  /* 0x0000002a1c07dc11 */ /* 0x000fe2000f8e08ff */
[----:B------:R-:W-:Y:S04]  /*c0f0*/  @!P6 LDGSTS.E.BYPASS.LTC128B.128 [R9+0x23c00], desc[UR36][R2.64], !P4 ;  /* 0x23c000000209efae */ /* 0x000fe8000e101d64 */
[----:B------:R-:W-:Y:S04]  /*c100*/  @!P6 LDGSTS.E.BYPASS.LTC128B.128 [R9+0x27c00], desc[UR36][R2.64+0x80], !P3 ;  /* 0x27c000800209efae */ /* 0x000fe8000d901d64 */
[----:B------:R-:W-:Y:S04]  /*c110*/  @!P6 LDGSTS.E.BYPASS.LTC128B.128 [R9+0x2bc00], desc[UR36][R2.64+0x100], !P2 ;  /* 0x2bc001000209efae */ /* 0x000fe8000d101d64 */
[----:B------:R2:W-:Y:S01]  /*c120*/  @!P6 LDGSTS.E.BYPASS.LTC128B.128 [R9+0x2fc00], desc[UR36][R2.64+0x180], !P1 ;  /* 0x2fc001800209efae */ /* 0x0005e2000c901d64 */
[----:B------:R-:W-:-:S02]  /*c130*/  ISETP.NE.AND P6, PT, R6, RZ, PT ;  /* 0x000000ff0600720c */ /* 0x000fc40003fc5270 */
[----:B0-----:R-:W-:-:S05]  /*c140*/  @!P5 LEA R14, P0, R22, R14, 0x1 ;  /* 0x0000000e160ed211 */ /* 0x001fca00078008ff */
[----:B-1----:R-:W-:Y:S02]  /*c150*/  @!P5 IMAD.X R5, RZ, RZ, R5, P0 ;  /* 0x000000ffff05d224 */ /* 0x002fe400000e0605 */
[----:B--2---:R-:W-:Y:S02]  /*c160*/  @!P5 IMAD.MOV.U32 R2, RZ, RZ, R14 ;  /* 0x000000ffff02d224 */ /* 0x004fe400078e000e */
[----:B------:R-:W0:Y:S01]  /*c170*/  SHFL.IDX PT, R14, R0, 0x5, 0x181f ;  /* 0x00b81f00000e7f89 */ /* 0x000e2200000e0000 */
[----:B------:R-:W-:Y:S02]  /*c180*/  @!P5 MOV R3, R5 ;  /* 0x000000050003d202 */ /* 0x000fe40000000f00 */
[----:B------:R-:W-:Y:S01]  /*c190*/  @!P6 LEA R9, R28, UR42, 0x1 ;  /* 0x0000002a1c09ec11 */ /* 0x000fe2000f8e08ff */
[----:B------:R-:W1:Y:S04]  /*c1a0*/  SHFL.IDX PT, R5, R4, 0x5, 0x181f ;  /* 0x00b81f0004057f89 */ /* 0x000e6800000e0000 */
        /* <DEDUP_REMOVED lines=9> */
[----:B------:R-:W-:Y:S01]  /*c240*/  @!P6 IMAD.MOV.U32 R3, RZ, RZ, R5 ;  /* 0x000000ffff03e224 */ /* 0x000fe200078e0005 */
[----:B------:R-:W-:Y:S02]  /*c250*/  @!P5 LEA R7, R28, UR42, 0x1 ;  /* 0x0000002a1c07dc11 */ /* 0x000fe4000f8e08ff */
[----:B------:R-:W1:Y:S04]  /*c260*/  SHFL.IDX PT, R5, R4, 0x6, 0x181f ;  /* 0x00d81f0004057f89 */ /* 0x000e6800000e0000 */
[----:B------:R-:W-:Y:S04]  /*c270*/  @!P6 LDGSTS.E.BYPASS.LTC128B.128 [R9+0x24c00], desc[UR36][R2.64], !P4 ;  /* 0x24c000000209efae */ /* 0x000fe8000e101d64 */
[----:B------:R-:W-:Y:S04]  /*c280*/  @!P6 LDGSTS.E.BYPASS.LTC128B.128 [R9+0x28c00], desc[UR36][R2.64+0x80], !P3 ;  /* 0x28c000800209efae */ /* 0x000fe8000d901d64 */
[----:B------:R-:W-:Y:S04]  /*c290*/  @!P6 LDGSTS.E.BYPASS.LTC128B.128 [R9+0x2cc00], desc[UR36][R2.64+0x100], !P2 ;  /* 0x2cc001000209efae */ /* 0x000fe8000d101d64 */
[----:B------:R2:W-:Y:S01]  /*c2a0*/  @!P6 LDGSTS.E.BYPASS.LTC128B.128 [R9+0x30c00], desc[UR36][R2.64+0x180], !P1 ;  /* 0x30c001800209efae */ /* 0x0005e2000c901d64 */
[----:B0-----:R-:W-:-:S04]  /*c2b0*/  @!P5 LEA R14, P0, R22, R14, 0x1 ;  /* 0x0000000e160ed211 */ /* 0x001fc800078008ff */
[----:B-1----:R-:W-:Y:S01]  /*c2c0*/  @!P5 IADD3.X R5, RZ, R5, RZ, P0, !PT ;  /* 0x00000005ff05d210 */ /* 0x002fe200007fe4ff */
[----:B--2---:R-:W-:-:S04]  /*c2d0*/  @!P5 IMAD.MOV.U32 R2, RZ, RZ, R14 ;  /* 0x000000ffff02d224 */ /* 0x004fc800078e000e */
[----:B------:R-:W-:Y:S01]  /*c2e0*/  @!P5 IMAD.MOV.U32 R3, RZ, RZ, R5 ;  /* 0x000000ffff03d224 */ /* 0x000fe200078e0005 */
[----:B------:R0:W1:Y:S04]  /*c2f0*/  SHFL.IDX PT, R14, R0, 0x7, 0x181f ;  /* 0x00f81f00000e7f89 */ /* 0x00006800000e0000 */
[----:B------:R0:W-:Y:S04]  /*c300*/  @!P5 LDGSTS.E.BYPASS.LTC128B.128 [R7+0x25400], desc[UR36][R2.64], !P4 ;  /* 0x254000000207dfae */ /* 0x0001e8000e101d64 */
[----:B------:R0:W-:Y:S04]  /*c310*/  @!P5 LDGSTS.E.BYPASS.LTC128B.128 [R7+0x29400], desc[UR36][R2.64+0x80], !P3 ;  /* 0x294000800207dfae */ /* 0x0001e8000d901d64 */
[----:B------:R0:W-:Y:S04]  /*c320*/  @!P5 LDGSTS.E.BYPASS.LTC128B.128 [R7+0x2d400], desc[UR36][R2.64+0x100], !P2 ;  /* 0x2d4001000207dfae */ /* 0x0001e8000d101d64 */
[----:B------:R0:W-:Y:S04]  /*c330*/  @!P5 LDGSTS.E.BYPASS.LTC128B.128 [R7+0x31400], desc[UR36][R2.64+0x180], !P1 ;  /* 0x314001800207dfae */ /* 0x0001e8000c901d64 */
[----:B------:R0:W2:Y:S02]  /*c340*/  SHFL.IDX PT, R5, R4, 0x7, 0x181f ;  /* 0x00f81f0004057f89 */ /* 0x0000a400000e0000 */
.L_x_9348:
[----:B------:R-:W-:Y:S01]  /*c350*/  LOP3.LUT P0, RZ, R16, 0x2000, RZ, 0xc0, !PT ;  /* 0x0000200010ff7812 */ /* 0x000fe2000780c0ff */
[----:B------:R-:W-:-:S12]  /*c360*/  BSSY B0, `(.L_x_9261) ;  /* 0x000000c000007945 */ /* 0x000fd80003800000 */
[----:B------:R-:W-:Y:S05]  /*c370*/  @P0 BRA `(.L_x_9262) ;  /* 0x0000000000280947 */ /* 0x000fea0003800000 */
[----:B01----:R-:W-:-:S05]  /*c380*/  LEA R2, P0, R22, R14, 0x1 ;  /* 0x0000000e16027211 */ /* 0x003fca00078008ff */
[----:B--2---:R-:W-:Y:S01]  /*c390*/  IMAD.X R3, RZ, RZ, R5, P0 ;  /* 0x000000ffff037224 */ /* 0x004fe200000e0605 */
[----:B------:R-:W-:-:S05]  /*c3a0*/  LEA R5, R28, UR42, 0x1 ;  /* 0x0000002a1c057c11 */ /* 0x000fca000f8e08ff */
[----:B------:R-:W-:Y:S01]  /*c3b0*/  @!PT LDS RZ, [RZ] ;  /* 0x00000000fffff984 */ /* 0x000fe20000000800 */
[----:B------:R-:W-:Y:S01]  /*c3c0*/  @!PT LDS RZ, [RZ] ;  /* 0x00000000fffff984 */ /* 0x000fe20000000800 */
[----:B------:R-:W-:Y:S01]  /*c3d0*/  @!PT LDS RZ, [RZ] ;  /* 0x00000000fffff984 */ /* 0x000fe20000000800 */
[----:B------:R3:W-:Y:S04]  /*c3e0*/  LDGSTS.E.BYPASS.LTC128B.128 [R5+0x25c00], desc[UR36][R2.64], !P4 ;  /* 0x25c0000002057fae */ /* 0x0007e8000e101d64 */
[----:B------:R3:W-:Y:S04]  /*c3f0*/  LDGSTS.E.BYPASS.LTC128B.128 [R5+0x29c00], desc[UR36][R2.64+0x80], !P3 ;  /* 0x29c0008002057fae */ /* 0x0007e8000d901d64 */
[----:B------:R3:W-:Y:S04]  /*c400*/  LDGSTS.E.BYPASS.LTC128B.128 [R5+0x2dc00], desc[UR36][R2.64+0x100], !P2 ;  /* 0x2dc0010002057fae */ /* 0x0007e8000d101d64 */
[----:B------:R3:W-:Y:S02]  /*c410*/  LDGSTS.E.BYPASS.LTC128B.128 [R5+0x31c00], desc[UR36][R2.64+0x180], !P1 ;  /* 0x31c0018002057fae */ /* 0x0007e4000c901d64 */
.L_x_9262:
[----:B------:R-:W-:Y:S05]  /*c420*/  BSYNC B0 ;  /* 0x0000000000007941 */ /* 0x000fea0003800000 */
.L_x_9261:
[----:B------:R-:W-:Y:S01]  /*c430*/  NOP ;  /* 0x0000000000007918 */ /* 0x000fe20000000000 */
[----:B------:R-:W-:Y:S01]  /*c440*/  SYNCS.ARRIVE.TRANS64.RED.A0T1 RZ, [UR42+0x32410], RZ ;  /* 0x032410ffffff79a7 */ /* 0x000fe2000820042a */
[----:B0-----:R-:W-:Y:S01]  /*c450*/  MOV R0, 0x1 ;  /* 0x0000000100007802 */ /* 0x001fe20000000f00 */
[----:B------:R-:W-:Y:S03]  /*c460*/  ARRIVES.LDGSTSBAR.64.TRANSCNT [UR42+0x32410] ;  /* 0x03241000ff0079b0 */ /* 0x000fe60008000aaa */
[----:B------:R-:W-:Y:S01]  /*c470*/  SHF.L.U32 R0, R0, 0x1f, RZ ;  /* 0x0000001f00007819 */ /* 0x000fe200000006ff */
[----:B------:R-:W-:Y:S01]  /*c480*/  NOP ;  /* 0x0000000000007918 */ /* 0x000fe20000000000 */
[----:B------:R-:W-:Y:S02]  /*c490*/  SYNCS.ARRIVE.TRANS64.A1T0 RZ, [UR42+0x32410], RZ ;  /* 0x032410ffffff79a7 */ /* 0x000fe4000810002a */
[----:B------:R-:W0:Y:S02]  /*c4a0*/  SYNCS.PHASECHK.TRANS64.TRYWAIT P0, [UR42+0x32420], R0 ;  /* 0x03242000ff0075a7 */ /* 0x000e24000800016a */
[----:B0-----:R-:W-:Y:S05]  /*c4b0*/  @!P0 BRA `(.L_x_9263) ;  /* 0x0000003800a48947 */ /* 0x001fea0003800000 */
.L_x_9349:
[----:B------:R-:W-:-:S13]  /*c4c0*/  LOP3.LUT P0, RZ, R16, 0x20, RZ, 0xc0, !PT ;  /* 0x0000002010ff7812 */ /* 0x000fda000780c0ff */
[----:B------:R-:W-:Y:S05]  /*c4d0*/  @!P0 BRA `(.L_x_9264) ;  /* 0x0000000000048947 */ /* 0x000fea0003800000 */
[----:B------:R-:W-:Y:S01]  /*c4e0*/  BPT.TRAP 0x1 ;  /* 0x000000040000795c */ /* 0x000fe20000300000 */
.L_x_9264:
[----:B------:R-:W4:Y:S02]  /*c4f0*/  SYNCS.PHASECHK.TRANS64.TRYWAIT P0, [UR42+0x32460], R0 ;  /* 0x03246000ff0075a7 */ /* 0x000f24000800016a */
[----:B----4-:R-:W-:Y:S05]  /*c500*/  @!P0 BRA `(.L_x_9265) ;  /* 0x0000003800a88947 */ /* 0x010fea0003800000 */
.L_x_9350:
[----:B------:R-:W-:Y:S01]  /*c510*/  ULDC.64 UR4, c[0x0][0x328] ;  /* 0x0000ca0000047ab9 */ /* 0x000fe20000000a00 */
[----:B------:R-:W-:Y:S01]  /*c520*/  ULDC.64 UR6, c[0x0][0x338] ;  /* 0x0000ce0000067ab9 */ /* 0x000fe20000000a00 */
[----:B0-----:R-:W-:Y:S01]  /*c530*/  IMAD R0, R25, UR4, RZ ;  /* 0x0000000419007c24 */ /* 0x001fe2000f8e02ff */
[C---:B------:R-:W-:Y:S01]  /*c540*/  LOP3.LUT P3, RZ, R16.reuse, 0x10, RZ, 0xc0, !PT ;  /* 0x0000001010ff7812 */ /* 0x040fe2000786c0ff */
[----:B---3--:R-:W-:Y:S01]  /*c550*/  IMAD.WIDE.U32 R2, R23, UR4, RZ ;  /* 0x0000000417027c25 */ /* 0x008fe2000f8e00ff */
[----:B------:R-:W-:Y:S02]  /*c560*/  R2UR UR4, R29 ;  /* 0x000000001d0472ca */ /* 0x000fe400000e0000 */
[C---:B------:R-:W-:Y:S01]  /*c570*/  LOP3.LUT P2, RZ, R16.reuse, 0x8, RZ, 0xc0, !PT ;  /* 0x0000000810ff7812 */ /* 0x040fe2000784c0ff */
[----:B------:R-:W-:Y:S01]  /*c580*/  IMAD R23, R23, UR5, R0 ;  /* 0x0000000517177c24 */ /* 0x000fe2000f8e0200 */
[C---:B------:R-:W-:Y:S01]  /*c590*/  LOP3.LUT P1, RZ, R16.reuse, 0x4, RZ, 0xc0, !PT ;  /* 0x0000000410ff7812 */ /* 0x040fe2000782c0ff */
[----:B--2---:R-:W-:Y:S01]  /*c5a0*/  IMAD R5, R19, UR6, RZ ;  /* 0x0000000613057c24 */ /* 0x004fe2000f8e02ff */
[----:B------:R-:W-:Y:S01]  /*c5b0*/  SEL R0, RZ, 0x4, P2 ;  /* 0x00000004ff007807 */ /* 0x000fe20001000000 */
[----:B------:R-:W-:Y:S01]  /*c5c0*/  IMAD.IADD R3, R3, 0x1, R23 ;  /* 0x0000000103037824 */ /* 0x000fe200078e0217 */
[----:B------:R-:W-:Y:S01]  /*c5d0*/  LOP3.LUT P4, RZ, R16, 0x1, RZ, 0xc0, !PT ;  /* 0x0000000110ff7812 */ /* 0x000fe2000788c0ff */
[----:B------:R-:W-:-:S02]  /*c5e0*/  IMAD R5, R18, UR7, R5 ;  /* 0x0000000712057c24 */ /* 0x000fc4000f8e0205 */
[----:B------:R-:W-:Y:S01]  /*c5f0*/  IMAD.WIDE.U32 R2, R18, UR6, R2 ;  /* 0x0000000612027c25 */ /* 0x000fe2000f8e0002 */
[----:B------:R-:W-:Y:S02]  /*c600*/  ULDC.64 UR6, c[0x0][0x330] ;  /* 0x0000cc0000067ab9 */ /* 0x000fe40000000a00 */
[----:B------:R-:W-:Y:S01]  /*c610*/  UIMAD UR4, UR4, UR6, URZ ;  /* 0x00000006040472a4 */ /* 0x000fe2000f8e023f */
[----:B------:R-:W-:Y:S02]  /*c620*/  IMAD.IADD R3, R3, 0x1, R5 ;  /* 0x0000000103037824 */ /* 0x000fe400078e0205 */
[----:B------:R-:W-:Y:S01]  /*c630*/  IMAD.U32 R5, RZ, RZ, UR6 ;  /* 0x00000006ff057e24 */ /* 0x000fe2000f8e00ff */
[----:B------:R-:W-:-:S03]  /*c640*/  UIMAD UR4, UR39, UR7, UR4 ;  /* 0x00000007270472a4 */ /* 0x000fc6000f8e0204 */
[----:B------:R-:W-:Y:S01]  /*c650*/  IMAD.WIDE.U32 R2, R5, UR39, R2 ;  /* 0x0000002705027c25 */ /* 0x000fe2000f8e0002 */
[----:B------:R-:W-:Y:S01]  /*c660*/  ULDC.64 UR6, c[0x0][0x318] ;  /* 0x0000c60000067ab9 */ /* 0x000fe20000000a00 */
[----:B------:R-:W-:-:S03]  /*c670*/  SEL R5, RZ, 0x8, P1 ;  /* 0x00000008ff057807 */ /* 0x000fc60000800000 */
        /* <DEDUP_REMOVED lines=8> */
[----:B-1----:R-:W0:Y:S01]  /*c700*/  SHFL.IDX PT, R14, R18, RZ, 0x181f ;  /* 0x00181fff120e7589 */ /* 0x002e2200000e0000 */
[----:B------:R-:W-:Y:S01]  /*c710*/  IMAD.SHL.U32 R0, R22, 0x2, RZ ;  /* 0x0000000216007824 */ /* 0x000fe200078e00ff */
[----:B------:R-:W-:Y:S02]  /*c720*/  LEA R10, R28, UR42, 0x1 ;  /* 0x0000002a1c0a7c11 */ /* 0x000fe4000f8e08ff */
[----:B------:R-:W1:Y:S01]  /*c730*/  SHFL.IDX PT, R3, R19, RZ, 0x181f ;  /* 0x00181fff13037589 */ /* 0x000e6200000e0000 */
[C---:B------:R-:W-:Y:S02]  /*c740*/  LOP3.LUT P2, RZ, R5.reuse, 0x2, RZ, 0xc0, !PT ;  /* 0x0000000205ff7812 */ /* 0x040fe4000784c0ff */
[----:B------:R-:W-:Y:S01]  /*c750*/  LOP3.LUT P1, RZ, R5, 0x4, RZ, 0xc0, !PT ;  /* 0x0000000405ff7812 */ /* 0x000fe2000782c0ff */
[----:B------:R-:W-:Y:S01]  /*c760*/  SHFL.IDX PT, R4, R19, 0x1, 0x181f ;  /* 0x00381f0013047f89 */ /* 0x000fe200000e0000 */
[----:B------:R-:W-:-:S03]  /*c770*/  VIADD R31, R10, 0x400 ;  /* 0x000004000a1f7836 */ /* 0x000fc60000000000 */
[----:B------:R-:W-:Y:S01]  /*c780*/  SHFL.IDX PT, R20, R19, 0x4, 0x181f ;  /* 0x00981f0013147f89 */ /* 0x000fe200000e0000 */
[----:B0-----:R-:W-:-:S03]  /*c790*/  IADD3 R2, P0, R14, R0, RZ ;  /* 0x000000000e027210 */ /* 0x001fc60007f1e0ff */
[----:B------:R-:W0:Y:S02]  /*c7a0*/  SHFL.IDX PT, R14, R18, 0x1, 0x181f ;  /* 0x00381f00120e7f89 */ /* 0x000e2400000e0000 */
[----:B-1----:R-:W-:Y:S01]  /*c7b0*/  IMAD.X R3, RZ, RZ, R3, P0 ;  /* 0x000000ffff037224 */ /* 0x002fe200000e0603 */
[----:B0-----:R-:W-:Y:S02]  /*c7c0*/  IADD3 R6, P0, R14, R0, RZ ;  /* 0x000000000e067210 */ /* 0x001fe40007f1e0ff */
[----:B------:R-:W0:Y:S02]  /*c7d0*/  SHFL.IDX PT, R14, R18, 0x2, 0x181f ;  /* 0x00581f00120e7f89 */ /* 0x000e2400000e0000 */
[----:B------:R-:W-:Y:S02]  /*c7e0*/  IADD3.X R7, RZ, R4, RZ, P0, !PT ;  /* 0x00000004ff077210 */ /* 0x000fe400007fe4ff */
[----:B------:R-:W1:Y:S01]  /*c7f0*/  SHFL.IDX PT, R4, R19, 0x2, 0x181f ;  /* 0x00581f0013047f89 */ /* 0x000e6200000e0000 */
[----:B0-----:R-:W-:-:S03]  /*c800*/  IADD3 R8, P0, R14, R0, RZ ;  /* 0x000000000e087210 */ /* 0x001fc60007f1e0ff */
[----:B------:R-:W0:Y:S02]  /*c810*/  SHFL.IDX PT, R14, R18, 0x3, 0x181f ;  /* 0x00781f00120e7f89 */ /* 0x000e2400000e0000 */
[----:B-1----:R-:W-:Y:S01]  /*c820*/  IMAD.X R9, RZ, RZ, R4, P0 ;  /* 0x000000ffff097224 */ /* 0x002fe200000e0604 */
[----:B------:R-:W-:-:S13]  /*c830*/  ISETP.LT.OR P0, PT, R17, 0x1, P4 ;  /* 0x000000011100780c */ /* 0x000fda0002701670 */
[----:B------:R-:W-:Y:S01]  /*c840*/  LDGSTS.E.BYPASS.LTC128B.128 [R10+0x400], desc[UR36][R2.64], !P0 ;  /* 0x00400000020a7fae */ /* 0x000fe2000c101d64 */
[----:B------:R-:W-:-:S13]  /*c850*/  ISETP.LT.OR P0, PT, R17, 0x1, !P2 ;  /* 0x000000011100780c */ /* 0x000fda0005701670 */
[----:B------:R-:W-:Y:S01]  /*c860*/  LDGSTS.E.BYPASS.LTC128B.128 [R10+0x3400], desc[UR36][R2.64+0x80], !P0 ;  /* 0x03400080020a7fae */ /* 0x000fe2000c101d64 */
[----:B------:R-:W-:-:S13]  /*c870*/  ISETP.LT.OR P0, PT, R17, 0x1, !P1 ;  /* 0x000000011100780c */ /* 0x000fda0004f01670 */
[----:B------:R-:W-:Y:S01]  /*c880*/  LDGSTS.E.BYPASS.LTC128B.128 [R10+0x6400], desc[UR36][R2.64+0x100], !P0 ;  /* 0x06400100020a7fae */ /* 0x000fe2000c101d64 */
[----:B------:R-:W-:-:S03]  /*c890*/  LOP3.LUT P0, RZ, R5, 0x8, RZ, 0xc0, !PT ;  /* 0x0000000805ff7812 */ /* 0x000fc6000780c0ff */
[----:B------:R-:W1:Y:S01]  /*c8a0*/  SHFL.IDX PT, R5, R19, 0x3, 0x181f ;  /* 0x00781f0013057f89 */ /* 0x000e6200000e0000 */
[----:B------:R-:W-:-:S03]  /*c8b0*/  ISETP.LT.OR P3, PT, R17, 0x1, !P0 ;  /* 0x000000011100780c */ /* 0x000fc60004761670 */
[----:B------:R-:W-:Y:S10]  /*c8c0*/  SHFL.IDX PT, R19, R19, 0x5, 0x181f ;  /* 0x00b81f0013137f89 */ /* 0x000ff400000e0000 */
[----:B------:R2:W-:Y:S01]  /*c8d0*/  LDGSTS.E.BYPASS.LTC128B.128 [R10+0x9400], desc[UR36][R2.64+0x180], !P3 ;  /* 0x09400180020a7fae */ /* 0x0005e2000d901d64 */
[----:B0-----:R-:W-:-:S03]  /*c8e0*/  IADD3 R4, P3, R14, R0, RZ ;  /* 0x000000000e047210 */ /* 0x001fc60007f7e0ff */
[----:B------:R-:W2:Y:S02]  /*c8f0*/  SHFL.IDX PT, R14, R18, 0x4, 0x181f ;  /* 0x00981f00120e7f89 */ /* 0x000ea400000e0000 */
[----:B-1----:R-:W-:Y:S01]  /*c900*/  IMAD.X R5, RZ, RZ, R5, P3 ;  /* 0x000000ffff057224 */ /* 0x002fe200018e0605 */
[----:B------:R-:W-:-:S13]  /*c910*/  ISETP.LT.OR P3, PT, R17, 0x11, P4 ;  /* 0x000000111100780c */ /* 0x000fda0002761670 */
[----:B------:R-:W-:Y:S01]  /*c920*/  LDGSTS.E.BYPASS.LTC128B.128 [R10+0xc00], desc[UR36][R6.64], !P3 ;  /* 0x00c00000060a7fae */ /* 0x000fe2000d901d64 */
[----:B------:R-:W-:-:S13]  /*c930*/  ISETP.LT.OR P3, PT, R17, 0x11, !P2 ;  /* 0x000000111100780c */ /* 0x000fda0005761670 */
[----:B------:R-:W-:Y:S01]  /*c940*/  LDGSTS.E.BYPASS.LTC128B.128 [R10+0x3c00], desc[UR36][R6.64+0x80], !P3 ;  /* 0x03c00080060a7fae */ /* 0x000fe2000d901d64 */
[----:B------:R-:W-:-:S13]  /*c950*/  ISETP.LT.OR P3, PT, R17, 0x11, !P1 ;  /* 0x000000111100780c */ /* 0x000fda0004f61670 */
[----:B------:R-:W-:Y:S01]  /*c960*/  LDGSTS.E.BYPASS.LTC128B.128 [R10+0x6c00], desc[UR36][R6.64+0x100], !P3 ;  /* 0x06c00100060a7fae */ /* 0x000fe2000d901d64 */
[----:B------:R-:W-:-:S13]  /*c970*/  ISETP.LT.OR P3, PT, R17, 0x11, !P0 ;  /* 0x000000111100780c */ /* 0x000fda0004761670 */
[----:B------:R0:W-:Y:S01]  /*c980*/  LDGSTS.E.BYPASS.LTC128B.128 [R10+0x9c00], desc[UR36][R6.64+0x180], !P3 ;  /* 0x09c00180060a7fae */ /* 0x0001e2000d901d64 */
[----:B--2---:R-:W-:-:S03]  /*c990*/  IADD3 R2, P3, R14, R0, RZ ;  /* 0x000000000e027210 */ /* 0x004fc60007f7e0ff */
[----:B------:R1:W2:Y:S02]  /*c9a0*/  SHFL.IDX PT, R14, R18, 0x5, 0x181f ;  /* 0x00b81f00120e7f89 */ /* 0x0002a400000e0000 */
[----:B------:R-:W-:Y:S01]  /*c9b0*/  IMAD.X R3, RZ, RZ, R20, P3 ;  /* 0x000000ffff037224 */ /* 0x000fe200018e0614 */
[----:B------:R-:W-:Y:S02]  /*c9c0*/  ISETP.LT.OR P3, PT, R17, 0x21, P4 ;  /* 0x000000211100780c */ /* 0x000fe40002761670 */
[----:B0-----:R-:W-:-:S11]  /*c9d0*/  MOV R6, RZ ;  /* 0x000000ff00067202 */ /* 0x001fd60000000f00 */
        /* <DEDUP_REMOVED lines=22> */
[----:B--2---:R1:W-:Y:S02]  /*cb40*/  LDGSTS.E.BYPASS.LTC128B.128 [R10+0xb400], desc[UR36][R2.64+0x180], !P3 ;  /* 0x0b400180020a7fae */ /* 0x0043e4000d901d64 */
.L_x_9364:
[----:B01----:R-:W-:Y:S02]  /*cb50*/  IADD3 R2, P3, R14, R0, RZ ;  /* 0x000000000e027210 */ /* 0x003fe40007f7e0ff */
        /* <DEDUP_REMOVED lines=19> */
.L_x_9267:
        /* <DEDUP_REMOVED lines=8> */
[----:B------:R-:W0:Y:S01]  /*cd10*/  S2R R2, SR_TID.X ;  /* 0x0000000000027919 */ /* 0x000e220000002100 */
[----:B------:R-:W-:Y:S01]  /*cd20*/  UIADD3 UR4, UR44, 0x1, URZ ;  /* 0x000000012c047890 */ /* 0x000fe2000fffe03f */
[----:B------:R-:W-:Y:S01]  /*cd30*/  LOP3.LUT R3, RZ, UR40, RZ, 0x33, !PT ;  /* 0x00000028ff037c12 */ /* 0x000fe2000f8e33ff */
[----:B------:R-:W-:Y:S01]  /*cd40*/  IMAD.MOV.U32 R26, RZ, RZ, 0x1 ;  /* 0x00000001ff1a7424 */ /* 0x000fe200078e00ff */
[----:B------:R-:W-:Y:S01]  /*cd50*/  MOV R17, 0x1 ;  /* 0x0000000100117802 */ /* 0x000fe20000000f00 */
[----:B------:R-:W-:Y:S01]  /*cd60*/  UIMAD UR4, UR4, UR38, URZ ;  /* 0x00000026040472a4 */ /* 0x000fe2000f8e023f */
[----:B0-----:R-:W-:-:S05]  /*cd70*/  IMAD.SHL.U32 R2, R2, 0x10, RZ ;  /* 0x0000001002027824 */ /* 0x001fca00078e00ff */
[----:B------:R-:W-:-:S04]  /*cd80*/  LOP3.LUT R2, R2, 0x70, RZ, 0xc0, !PT ;  /* 0x0000007002027812 */ /* 0x000fc800078ec0ff */
[----:B------:R-:W-:Y:S02]  /*cd90*/  IADD3 R24, R2, R24, R37 ;  /* 0x0000001802187210 */ /* 0x000fe40007ffe025 */
[----:B------:R-:W-:-:S03]  /*cda0*/  LOP3.LUT R2, RZ, UR4, RZ, 0x33, !PT ;  /* 0x00000004ff027c12 */ /* 0x000fc6000f8e33ff */
[----:B------:R-:W-:Y:S01]  /*cdb0*/  VIADD R5, R24, 0xfffffee0 ;  /* 0xfffffee018057836 */ /* 0x000fe20000000000 */
[----:B------:R-:W-:-:S04]  /*cdc0*/  VIMNMX R2, R2, R3, !PT ;  /* 0x0000000302027248 */ /* 0x000fc80007fe0100 */
[C---:B------:R-:W-:Y:S01]  /*cdd0*/  IADD3 R27, -R2.reuse, -0x2, RZ ;  /* 0xfffffffe021b7810 */ /* 0x040fe20007ffe1ff */
[----:B------:R-:W-:-:S07]  /*cde0*/  IMAD R18, R2, -0x60, R5 ;  /* 0xffffffa002127824 */ /* 0x000fce00078e0205 */
.L_x_9283:
        /* <DEDUP_REMOVED lines=17> */
[----:B------:R-:W-:-:S04]  /*cf00*/  ULDC.64 UR4, c[0x0][0x418] ;  /* 0x0001060000047ab9 */ /* 0x000fc80000000a00 */
[----:B------:R-:W-:Y:S02]  /*cf10*/  IADD3 R3, R5, R3, RZ ;  /* 0x0000000305037210 */ /* 0x000fe40007ffe0ff */
[----:B------:R-:W-:-:S04]  /*cf20*/  LEA R4, P0, R2, UR4, 0x2 ;  /* 0x0000000402047c11 */ /* 0x000fc8000f8010ff */
[----:B------:R-:W-:-:S05]  /*cf30*/  LEA.HI.X R5, R2, UR5, R3, 0x2, P0 ;  /* 0x0000000502057c11 */ /* 0x000fca00080f1403 */
[----:B------:R0:W5:Y:S04]  /*cf40*/  LDG.E R4, desc[UR36][R4.64] ;  /* 0x0000002404047981 */ /* 0x000168000c1e1900 */
.L_x_9270:
[----:B------:R-:W-:Y:S05]  /*cf50*/  BSYNC B1 ;  /* 0x0000000000017941 */ /* 0x000fea0003800000 */
.L_x_9269:
[----:B------:R-:W-:-:S13]  /*cf60*/  LOP3.LUT P0, RZ, R16, 0x20, RZ, 0xc0, !PT ;  /* 0x0000002010ff7812 */ /* 0x000fda000780c0ff */
[----:B------:R-:W-:Y:S05]  /*cf70*/  @!P0 BRA `(.L_x_9271) ;  /* 0x0000000000048947 */ /* 0x000fea0003800000 */
[----:B------:R-:W-:Y:S01]  /*cf80*/  BPT.TRAP 0x1 ;  /* 0x000000040000795c */ /* 0x000fe20000300000 */
.L_x_9271:
[----:B------:R-:W-:Y:S01]  /*cf90*/  LEA R19, R17, UR42, 0x3 ;  /* 0x0000002a11137c11 */ /* 0x000fe2000f8e18ff */
[----:B------:R-:W-:Y:S01]  /*cfa0*/  BSSY B1, `(.L_x_9272) ;  /* 0x0000004000017945 */ /* 0x000fe20003800000 */
[----:B------:R-:W-:-:S04]  /*cfb0*/  SHF.L.U32 R23, R26, 0x1f, RZ ;  /* 0x0000001f1a177819 */ /* 0x000fc800000006ff */
[----:B------:R-:W1:Y:S02]  /*cfc0*/  SYNCS.PHASECHK.TRANS64.TRYWAIT P0, [R19+URZ+0x32440], R23 ;  /* 0x03244017130075a7 */ /* 0x000e64000800017f */
[----:B-1----:R-:W-:Y:S05]  /*cfd0*/  @!P0 BRA `(.L_x_9273) ;  /* 0x0000003800788947 */ /* 0x002fea0003800000 */
.L_x_9365:
[----:B------:R-:W-:Y:S05]  /*cfe0*/  BSYNC B1 ;  /* 0x0000000000017941 */ /* 0x000fea0003800000 */
.L_x_9272:
[----:B------:R-:W-:Y:S01]  /*cff0*/  ULDC UR4, c[0x0][0x430] ;  /* 0x00010c0000047ab9 */ /* 0x000fe20000000800 */
[----:B-----5:R-:W-:Y:S01]  /*d000*/  SHF.R.S32.HI R20, RZ, 0x1f, R4 ;  /* 0x0000001fff147819 */ /* 0x020fe20000011404 */
[----:B------:R-:W-:Y:S01]  /*d010*/  UIADD3 UR4, -UR4, URZ, URZ ;  /* 0x0000003f04047290 */ /* 0x000fe2000fffe13f */
[----:B------:R-:W-:Y:S01]  /*d020*/  LOP3.LUT P1, RZ, R16, 0x2, RZ, 0xc0, !PT ;  /* 0x0000000210ff7812 */ /* 0x000fe2000782c0ff */
[----:B------:R-:W-:Y:S01]  /*d030*/  ULDC.64 UR6, c[0x0][0x310] ;  /* 0x0000c40000067ab9 */ /* 0x000fe20000000a00 */
[----:B------:R-:W-:-:S03]  /*d040*/  IMAD R22, R17, 0x1800, R28 ;  /* 0x0000180011167824 */ /* 0x000fc600078e021c */
[----:B0-----:R-:W-:Y:S01]  /*d050*/  IMAD R5, R7, UR4, R18 ;  /* 0x0000000407057c24 */ /* 0x001fe2000f8e0212 */
[----:B------:R-:W-:-:S03]  /*d060*/  ULDC.64 UR4, c[0x0][0x300] ;  /* 0x0000c00000047ab9 */ /* 0x000fc60000000a00 */
[----:B------:R-:W-:Y:S01]  /*d070*/  IMAD.WIDE.U32 R2, R5, UR4, RZ ;  /* 0x0000000405027c25 */ /* 0x000fe2000f8e00ff */
[----:B------:R-:W-:-:S05]  /*d080*/  SHF.R.S32.HI R25, RZ, 0x1f, R5 ;  /* 0x0000001fff197819 */ /* 0x000fca0000011405 */
[----:B------:R-:W-:Y:S01]  /*d090*/  IMAD R6, R25, UR4, RZ ;  /* 0x0000000419067c24 */ /* 0x000fe2000f8e02ff */
[----:B------:R-:W-:-:S03]  /*d0a0*/  R2UR UR4, R29 ;  /* 0x000000001d0472ca */ /* 0x000fc600000e0000 */
[----:B------:R-:W-:-:S04]  /*d0b0*/  IMAD R7, R5, UR5, R6 ;  /* 0x0000000505077c24 */ /* 0x000fc8000f8e0206 */
[----:B------:R-:W-:Y:S02]  /*d0c0*/  IMAD.IADD R3, R3, 0x1, R7 ;  /* 0x0000000103037824 */ /* 0x000fe400078e0207 */
[----:B------:R-:W-:Y:S02]  /*d0d0*/  IMAD R7, R20, UR6, RZ ;  /* 0x0000000614077c24 */ /* 0x000fe4000f8e02ff */
[----:B------:R-:W-:-:S04]  /*d0e0*/  IMAD.WIDE.U32 R2, R4, UR6, R2 ;  /* 0x0000000604027c25 */ /* 0x000fc8000f8e0002 */
[----:B------:R-:W-:Y:S01]  /*d0f0*/  IMAD R7, R4, UR7, R7 ;  /* 0x0000000704077c24 */ /* 0x000fe2000f8e0207 */
        /* <DEDUP_REMOVED lines=13> */
[----:B------:R-:W-:-:S03]  /*d1d0*/  LEA R22, R22, UR42, 0x1 ;  /* 0x0000002a16167c11 */ /* 0x000fc6000f8e08ff */
[----:B------:R-:W2:Y:S04]  /*d1e0*/  SHFL.IDX PT, R3, R24, RZ, 0x181f ;  /* 0x00181fff18037589 */ /* 0x000ea800000e0000 */
[----:B------:R-:W-:Y:S04]  /*d1f0*/  SHFL.IDX PT, R6, R24, 0x1, 0x181f ;  /* 0x00381f0018067f89 */ /* 0x000fe800000e0000 */
[----:B------:R-:W-:Y:S01]  /*d200*/  SHFL.IDX PT, R34, R24, 0x5, 0x181f ;  /* 0x00b81f0018227f89 */ /* 0x000fe200000e0000 */
[----:B0-----:R-:W-:-:S03]  /*d210*/  IADD3 R12, P0, R14, R0, RZ ;  /* 0x000000000e0c7210 */ /* 0x001fc60007f1e0ff */
[----:B------:R-:W0:Y:S02]  /*d220*/  SHFL.IDX PT, R14, R21, 0x1, 0x181f ;  /* 0x00381f00150e7f89 */ /* 0x000e2400000e0000 */
[----:B--2---:R-:W-:Y:S02]  /*d230*/  IMAD.X R13, RZ, RZ, R3, P0 ;  /* 0x000000ffff0d7224 */ /* 0x004fe400000e0603 */
        /* <DEDUP_REMOVED lines=8> */
[----:B------:R-:W-:Y:S02]  /*d2c0*/  IMAD.X R9, RZ, RZ, R3, P0 ;  /* 0x000000ffff097224 */ /* 0x000fe400000e0603 */
[----:B------:R-:W3:Y:S04]  /*d2d0*/  SHFL.IDX PT, R3, R24, 0x3, 0x181f ;  /* 0x00781f0018037f89 */ /* 0x000ee800000e0000 */
[----:B------:R2:W-:Y:S01]  /*d2e0*/  LDGSTS.E.BYPASS.LTC128B.128 [R22+0x1d400], desc[UR36][R8.64], !P1 ;  /* 0x1d40000008167fae */ /* 0x0005e2000c901d64 */
[----:B0-----:R-:W-:-:S03]  /*d2f0*/  IADD3 R6, P0, R14, R0, RZ ;  /* 0x000000000e067210 */ /* 0x001fc60007f1e0ff */
[----:B------:R-:W0:Y:S01]  /*d300*/  SHFL.IDX PT, R14, R21, 0x4, 0x181f ;  /* 0x00981f00150e7f89 */ /* 0x000e2200000e0000 */
[----:B---3--:R-:W-:-:S03]  /*d310*/  IADD3.X R7, RZ, R3, RZ, P0, !PT ;  /* 0x00000003ff077210 */ /* 0x008fc600007fe4ff */
[----:B------:R-:W3:Y:S04]  /*d320*/  SHFL.IDX PT, R3, R24, 0x4, 0x181f ;  /* 0x00981f0018037f89 */ /* 0x000ee800000e0000 */
[----:B------:R2:W-:Y:S01]  /*d330*/  LDGSTS.E.BYPASS.LTC128B.128 [R22+0x1dc00], desc[UR36][R6.64], !P1 ;  /* 0x1dc0000006167fae */ /* 0x0005e2000c901d64 */
[----:B0-----:R-:W-:-:S03]  /*d340*/  IADD3 R2, P0, R14, R0, RZ ;  /* 0x000000000e027210 */ /* 0x001fc60007f1e0ff */
[----:B------:R2:W0:Y:S02]  /*d350*/  SHFL.IDX PT, R14, R21, 0x5, 0x181f ;  /* 0x00b81f00150e7f89 */ /* 0x00042400000e0000 */
[----:B---3--:R-:W-:-:S05]  /*d360*/  IMAD.X R3, RZ, RZ, R3, P0 ;  /* 0x000000ffff037224 */ /* 0x008fca00000e0603 */
[----:B------:R2:W-:Y:S03]  /*d370*/  LDGSTS.E.BYPASS.LTC128B.128 [R22+0x1e400], desc[UR36][R2.64], !P1 ;  /* 0x1e40000002167fae */ /* 0x0005e6000c901d64 */
.L_x_9379:
[----:B0-2---:R-:W-:-:S05]  /*d380*/  IADD3 R2, P0, R14, R0, RZ ;  /* 0x000000000e027210 */ /* 0x005fca0007f1e0ff */
[----:B------:R-:W-:Y:S01]  /*d390*/  IMAD.X R3, RZ, RZ, R34, P0 ;  /* 0x000000ffff037224 */ /* 0x000fe200000e0622 */
[----:B------:R-:W-:-:S04]  /*d3a0*/  PLOP3.LUT P0, PT, PT, PT, PT, 0x80, 0x0 ;  /* 0x000000000000781c */ /* 0x000fc80003f0f070 */
[----:B------:R-:W-:Y:S01]  /*d3b0*/  @!PT LDS RZ, [RZ] ;  /* 0x00000000fffff984 */ /* 0x000fe20000000800 */
[----:B------:R-:W-:Y:S01]  /*d3c0*/  @!PT LDS RZ, [RZ] ;  /* 0x00000000fffff984 */ /* 0x000fe20000000800 */
[----:B------:R-:W-:Y:S01]  /*d3d0*/  @!PT LDS RZ, [RZ] ;  /* 0x00000000fffff984 */ /* 0x000fe20000000800 */
[----:B------:R0:W-:Y:S01]  /*d3e0*/  LDGSTS.E.BYPASS.LTC128B.128 [R22+0x1ec00], desc[UR36][R2.64], !P1 ;  /* 0x1ec0000002167fae */ /* 0x0001e2000c901d64 */
[----:B------:R-:W-:-:S08]  /*d3f0*/  NOP ;  /* 0x0000000000007918 */ /* 0x000fd00000000000 */
.L_x_9275:
        /* <DEDUP_REMOVED lines=10> */
.L_x_9276:
[----:B------:R2:W-:Y:S01]  /*d4a0*/  SYNCS.ARRIVE.TRANS64.A1T0 RZ, [R19+URZ+0x32430], RZ ;  /* 0x032430ff13ff79a7 */ /* 0x0005e2000810003f */
[----:B------:R-:W-:Y:S05]  /*d4b0*/  @!P2 BRA `(.L_x_9277) ;  /* 0x000000000004a947 */ /* 0x000fea0003800000 */
[----:B------:R-:W-:Y:S01]  /*d4c0*/  BPT.TRAP 0x1 ;  /* 0x000000040000795c */ /* 0x000fe20000300000 */
.L_x_9277:
[----:B------:R-:W3:Y:S01]  /*d4d0*/  SYNCS.PHASECHK.TRANS64.TRYWAIT P0, [R19+URZ+0x32460], R23 ;  /* 0x03246017130075a7 */ /* 0x000ee2000800017f */
[----:B------:R-:W-:Y:S04]  /*d4e0*/  BSSY B1, `(.L_x_9278) ;  /* 0x0000002000017945 */ /* 0x000fe80003800000 */
[----:B---3--:R-:W-:Y:S05]  /*d4f0*/  @!P0 BRA `(.L_x_9279) ;  /* 0x0000003800d08947 */ /* 0x008fea0003800000 */
.L_x_9380:
[----:B------:R-:W-:Y:S05]  /*d500*/  BSYNC B1 ;  /* 0x0000000000017941 */ /* 0x000fea0003800000 */
.L_x_9278:
[----:B------:R-:W-:Y:S01]  /*d510*/  ULDC.64 UR4, c[0x0][0x328] ;  /* 0x0000ca0000047ab9 */ /* 0x000fe20000000a00 */
[----:B------:R-:W-:Y:S01]  /*d520*/  ULDC.64 UR6, c[0x0][0x338] ;  /* 0x0000ce0000067ab9 */ /* 0x000fe20000000a00 */
[----:B------:R-:W-:Y:S01]  /*d530*/  IMAD R6, R25, UR4, RZ ;  /* 0x0000000419067c24 */ /* 0x000fe2000f8e02ff */
[C---:B------:R-:W-:Y:S01]  /*d540*/  LOP3.LUT P4, RZ, R16.reuse, 0x1, RZ, 0xc0, !PT ;  /* 0x0000000110ff7812 */ /* 0x040fe2000788c0ff */
[----:B0-----:R-:W-:Y:S01]  /*d550*/  IMAD.WIDE.U32 R2, R5, UR4, RZ ;  /* 0x0000000405027c25 */ /* 0x001fe2000f8e00ff */
[----:B------:R-:W-:Y:S02]  /*d560*/  R2UR UR4, R29 ;  /* 0x000000001d0472ca */ /* 0x000fe400000e0000 */
[C---:B------:R-:W-:Y:S01]  /*d570*/  LOP3.LUT P3, RZ, R16.reuse, 0x10, RZ, 0xc0, !PT ;  /* 0x0000001010ff7812 */ /* 0x040fe2000786c0ff */
[----:B------:R-:W-:Y:S01]  /*d580*/  IMAD R5, R5, UR5, R6 ;  /* 0x0000000505057c24 */ /* 0x000fe2000f8e0206 */
[----:B------:R-:W-:Y:S01]  /*d590*/  LOP3.LUT P2, RZ, R16, 0x8, RZ, 0xc0, !PT ;  /* 0x0000000810ff7812 */ /* 0x000fe2000784c0ff */
[----:B------:R-:W-:Y:S01]  /*d5a0*/  IMAD R7, R20, UR6, RZ ;  /* 0x0000000614077c24 */ /* 0x000fe2000f8e02ff */
[----:B------:R-:W-:Y:S01]  /*d5b0*/  LOP3.LUT P1, RZ, R16, 0x4, RZ, 0xc0, !PT ;  /* 0x0000000410ff7812 */ /* 0x000fe2000782c0ff */
[----:B------:R-:W-:-:S02]  /*d5c0*/  IMAD.IADD R3, R3, 0x1, R5 ;  /* 0x0000000103037824 */ /* 0x000fc400078e0205 */
[C---:B------:R-:W-:Y:S02]  /*d5d0*/  IMAD R7, R4.reuse, UR7, R7 ;  /* 0x0000000704077c24 */ /* 0x040fe4000f8e0207 */
[----:B------:R-:W-:Y:S01]  /*d5e0*/  IMAD.WIDE.U32 R2, R4, UR6, R2 ;  /* 0x0000000604027c25 */ /* 0x000fe2000f8e0002 */
[----:B------:R-:W-:Y:S02]  /*d5f0*/  ULDC.64 UR6, c[0x0][0x330] ;  /* 0x0000cc0000067ab9 */ /* 0x000fe40000000a00 */
[----:B------:R-:W-:Y:S02]  /*d600*/  UIMAD UR4, UR4, UR6, URZ ;  /* 0x00000006040472a4 */ /* 0x000fe4000f8e023f */
[----:B------:R-:W-:Y:S01]  /*d610*/  IMAD.U32 R5, RZ, RZ, UR6 ;  /* 0x00000006ff057e24 */ /* 0x000fe2000f8e00ff */
[----:B------:R-:W-:Y:S01]  /*d620*/  IADD3 R3, R3, R7, RZ ;  /* 0x0000000703037210 */ /* 0x000fe20007ffe0ff */
        /* <DEDUP_REMOVED lines=9> */
[----:B------:R-:W-:-:S03]  /*d6c0*/  IMAD R21, R17, 0xc000, R31 ;  /* 0x0000c00011157824 */ /* 0x000fc600078e021f */
[----:B------:R-:W4:Y:S04]  /*d6d0*/  SHFL.IDX PT, R3, R22, RZ, 0x181f ;  /* 0x00181fff16037589 */ /* 0x000f2800000e0000 */
[----:B------:R-:W-:Y:S04]  /*d6e0*/  SHFL.IDX PT, R4, R22, 0x1, 0x181f ;  /* 0x00381f0016047f89 */ /* 0x000fe800000e0000 */
[----:B------:R-:W-:Y:S04]  /*d6f0*/  SHFL.IDX PT, R5, R22, 0x3, 0x181f ;  /* 0x00781f0016057f89 */ /* 0x000fe800000e0000 */
[----:B-1-3--:R-:W-:Y:S01]  /*d700*/  SHFL.IDX PT, R23, R22, 0x4, 0x181f ;  /* 0x00981f0016177f89 */ /* 0x00afe200000e0000 */
[----:B0-----:R-:W-:-:S03]  /*d710*/  IADD3 R10, P0, R14, R0, RZ ;  /* 0x000000000e0a7210 */ /* 0x001fc60007f1e0ff */
[----:B------:R-:W0:Y:S02]  /*d720*/  SHFL.IDX PT, R14, R20, 0x1, 0x181f ;  /* 0x00381f00140e7f89 */ /* 0x000e2400000e0000 */
[----:B----4-:R-:W-:-:S05]  /*d730*/  IMAD.X R11, RZ, RZ, R3, P0 ;  /* 0x000000ffff0b7224 */ /* 0x010fca00000e0603 */
[----:B------:R-:W-:Y:S04]  /*d740*/  LDGSTS.E.BYPASS.LTC128B.128 [R21], desc[UR36][R10.64], !P4 ;  /* 0x000000000a157fae */ /* 0x000fe8000e101d64 */
[----:B------:R-:W-:Y:S04]  /*d750*/  LDGSTS.E.BYPASS.LTC128B.128 [R21+0x3000], desc[UR36][R10.64+0x80], !P3 ;  /* 0x030000800a157fae */ /* 0x000fe8000d901d64 */
[----:B------:R-:W-:Y:S04]  /*d760*/  LDGSTS.E.BYPASS.LTC128B.128 [R21+0x6000], desc[UR36][R10.64+0x100], !P2 ;  /* 0x060001000a157fae */ /* 0x000fe8000d101d64 */
[----:B------:R-:W-:Y:S01]  /*d770*/  LDGSTS.E.BYPASS.LTC128B.128 [R21+0x9000], desc[UR36][R10.64+0x180], !P1 ;  /* 0x090001800a157fae */ /* 0x000fe2000c901d64 */
[----:B0-----:R-:W-:-:S03]  /*d780*/  IADD3 R8, P0, R14, R0, RZ ;  /* 0x000000000e087210 */ /* 0x001fc60007f1e0ff */
[----:B------:R-:W0:Y:S01]  /*d790*/  SHFL.IDX PT, R14, R20, 0x2, 0x181f ;  /* 0x00581f00140e7f89 */ /* 0x000e2200000e0000 */
[----:B------:R-:W-:-:S03]  /*d7a0*/  IADD3.X R9, RZ, R4, RZ, P0, !PT ;  /* 0x00000004ff097210 */ /* 0x000fc600007fe4ff */
[----:B------:R-:W1:Y:S04]  /*d7b0*/  SHFL.IDX PT, R4, R22, 0x2, 0x181f ;  /* 0x00581f0016047f89 */ /* 0x000e6800000e0000 */
[----:B------:R-:W-:Y:S04]  /*d7c0*/  LDGSTS.E.BYPASS.LTC128B.128 [R21+0x800], desc[UR36][R8.64], !P4 ;  /* 0x0080000008157fae */ /* 0x000fe8000e101d64 */
[----:B------:R-:W-:Y:S04]  /*d7d0*/  LDGSTS.E.BYPASS.LTC128B.128 [R21+0x3800], desc[UR36][R8.64+0x80], !P3 ;  /* 0x0380008008157fae */ /* 0x000fe8000d901d64 */
[----:B------:R-:W-:Y:S04]  /*d7e0*/  LDGSTS.E.BYPASS.LTC128B.128 [R21+0x6800], desc[UR36][R8.64+0x100], !P2 ;  /* 0x0680010008157fae */ /* 0x000fe8000d101d64 */
[----:B------:R-:W-:Y:S01]  /*d7f0*/  LDGSTS.E.BYPASS.LTC128B.128 [R21+0x9800], desc[UR36][R8.64+0x180], !P1 ;  /* 0x0980018008157fae */ /* 0x000fe2000c901d64 */
[----:B0-----:R-:W-:-:S03]  /*d800*/  IADD3 R6, P0, R14, R0, RZ ;  /* 0x000000000e067210 */ /* 0x001fc60007f1e0ff */
[----:B------:R-:W-:Y:S04]  /*d810*/  SHFL.IDX PT, R22, R22, 0x5, 0x181f ;  /* 0x00b81f0016167f89 */ /* 0x000fe800000e0000 */
[----:B------:R-:W0:Y:S01]  /*d820*/  SHFL.IDX PT, R14, R20, 0x3, 0x181f ;  /* 0x00781f00140e7f89 */ /* 0x000e2200000e0000 */
[----:B-1----:R-:W-:-:S05]  /*d830*/  IMAD.X R7, RZ, RZ, R4, P0 ;  /* 0x000000ffff077224 */ /* 0x002fca00000e0604 */
[----:B------:R-:W-:Y:S04]  /*d840*/  LDGSTS.E.BYPASS.LTC128B.128 [R21+0x1000], desc[UR36][R6.64], !P4 ;  /* 0x0100000006157fae */ /* 0x000fe8000e101d64 */
[----:B------:R-:W-:Y:S04]  /*d850*/  LDGSTS.E.BYPASS.LTC128B.128 [R21+0x4000], desc[UR36][R6.64+0x80], !P3 ;  /* 0x0400008006157fae */ /* 0x000fe8000d901d64 */
[----:B------:R-:W-:Y:S04]  /*d860*/  LDGSTS.E.BYPASS.LTC128B.128 [R21+0x7000], desc[UR36][R6.64+0x100], !P2 ;  /* 0x0700010006157fae */ /* 0x000fe8000d101d64 */
[----:B------:R1:W-:Y:S01]  /*d870*/  LDGSTS.E.BYPASS.LTC128B.128 [R21+0xa000], desc[UR36][R6.64+0x180], !P1 ;  /* 0x0a00018006157fae */ /* 0x0003e2000c901d64 */
[----:B0-----:R-:W-:-:S03]  /*d880*/  IADD3 R4, P0, R14, R0, RZ ;  /* 0x000000000e047210 */ /* 0x001fc60007f1e0ff */
[----:B------:R-:W0:Y:S02]  /*d890*/  SHFL.IDX PT, R14, R20, 0x4, 0x181f ;  /* 0x00981f00140e7f89 */ /* 0x000e2400000e0000 */
[----:B------:R-:W-:Y:S01]  /*d8a0*/  IMAD.X R5, RZ, RZ, R5, P0 ;  /* 0x000000ffff057224 */ /* 0x000fe200000e0605 */
[----:B-1----:R-:W-:-:S04]  /*d8b0*/  MOV R6, RZ ;  /* 0x000000ff00067202 */ /* 0x002fc80000000f00 */
[----:B------:R1:W-:Y:S04]  /*d8c0*/  LDGSTS.E.BYPASS.LTC128B.128 [R21+0x1800], desc[UR36][R4.64], !P4 ;  /* 0x0180000004157fae */ /* 0x0003e8000e101d64 */
[----:B------:R1:W-:Y:S04]  /*d8d0*/  LDGSTS.E.BYPASS.LTC128B.128 [R21+0x4800], desc[UR36][R4.64+0x80], !P3 ;  /* 0x0480008004157fae */ /* 0x0003e8000d901d64 */
[----:B------:R1:W-:Y:S04]  /*d8e0*/  LDGSTS.E.BYPASS.LTC128B.128 [R21+0x7800], desc[UR36][R4.64+0x100], !P2 ;  /* 0x0780010004157fae */ /* 0x0003e8000d101d64 */
[----:B------:R1:W-:Y:S01]  /*d8f0*/  LDGSTS.E.BYPASS.LTC128B.128 [R21+0xa800], desc[UR36][R4.64+0x180], !P1 ;  /* 0x0a80018004157fae */ /* 0x0003e2000c901d64 */
[----:B0-----:R-:W-:-:S03]  /*d900*/  IADD3 R2, P0, R14, R0, RZ ;  /* 0x000000000e027210 */ /* 0x001fc60007f1e0ff */
[----:B------:R1:W0:Y:S02]  /*d910*/  SHFL.IDX PT, R14, R20, 0x5, 0x181f ;  /* 0x00b81f00140e7f89 */ /* 0x00022400000e0000 */
[----:B------:R-:W-:-:S05]  /*d920*/  IMAD.X R3, RZ, RZ, R23, P0 ;  /* 0x000000ffff037224 */ /* 0x000fca00000e0617 */
[----:B------:R1:W-:Y:S04]  /*d930*/  LDGSTS.E.BYPASS.LTC128B.128 [R21+0x2000], desc[UR36][R2.64], !P4 ;  /* 0x0200000002157fae */ /* 0x0003e8000e101d64 */
[----:B------:R1:W-:Y:S04]  /*d940*/  LDGSTS.E.BYPASS.LTC128B.128 [R21+0x5000], desc[UR36][R2.64+0x80], !P3 ;  /* 0x0500008002157fae */ /* 0x0003e8000d901d64 */
[----:B------:R1:W-:Y:S04]  /*d950*/  LDGSTS.E.BYPASS.LTC128B.128 [R21+0x8000], desc[UR36][R2.64+0x100], !P2 ;  /* 0x0800010002157fae */ /* 0x0003e8000d101d64 */
[----:B------:R1:W-:Y:S02]  /*d960*/  LDGSTS.E.BYPASS.LTC128B.128 [R21+0xb000], desc[UR36][R2.64+0x180], !P1 ;  /* 0x0b00018002157fae */ /* 0x0003e4000c901d64 */
.L_x_9394:
[----:B01----:R-:W-:-:S05]  /*d970*/  IADD3 R2, P0, R14, R0, RZ ;  /* 0x000000000e027210 */ /* 0x003fca0007f1e0ff */
        /* <DEDUP_REMOVED lines=10> */
.L_x_9281:
        /* <DEDUP_REMOVED lines=10> */
.L_x_9282:
[----:B------:R-:W-:Y:S01]  /*dac0*/  VIADD R17, R17, 0x1 ;  /* 0x0000000111117836 */ /* 0x000fe20000000000 */
[----:B------:R1:W-:Y:S01]  /*dad0*/  SYNCS.ARRIVE.TRANS64.A1T0 RZ, [R19+URZ+0x32450], RZ ;  /* 0x032450ff13ff79a7 */ /* 0x0003e2000810003f */
[----:B------:R-:W-:Y:S01]  /*dae0*/  VIADD R27, R27, 0xffffffff ;  /* 0xffffffff1b1b7836 */ /* 0x000fe20000000000 */
[----:B------:R-:W-:Y:S02]  /*daf0*/  IADD3 R18, R18, -0x60, RZ ;  /* 0xffffffa012127810 */ /* 0x000fe40007ffe0ff */
[----:B------:R-:W-:-:S04]  /*db00*/  ISETP.NE.AND P0, PT, R17, 0x2, PT ;  /* 0x000000021100780c */ /* 0x000fc80003f05270 */
[----:B------:R-:W-:Y:S02]  /*db10*/  SEL R17, R17, RZ, P0 ;  /* 0x000000ff11117207 */ /* 0x000fe40000000000 */
[----:B0-----:R-:W-:Y:S02]  /*db20*/  SEL R3, RZ, 0x1, P0 ;  /* 0x00000001ff037807 */ /* 0x001fe40000000000 */
[----:B------:R-:W-:Y:S02]  /*db30*/  ISETP.GT.AND P0, PT, R27, UR46, PT ;  /* 0x0000002e1b007c0c */ /* 0x000fe4000bf04270 */
[----:B------:R-:W-:-:S11]  /*db40*/  LOP3.LUT R26, R26, R3, RZ, 0x3c, !PT ;  /* 0x000000031a1a7212 */ /* 0x000fd600078e3cff */
[----:B-1----:R-:W-:Y:S05]  /*db50*/  @P0 BRA `(.L_x_9283) ;  /* 0xfffffff000a40947 */ /* 0x002fea000383ffff */
.L_x_9268:
[----:B------:R-:W-:Y:S05]  /*db60*/  BSYNC B0 ;  /* 0x0000000000007941 */ /* 0x000fea0003800000 */
.L_x_9247:
[----:B------:R-:W0:Y:S01]  /*db70*/  S2R R3, SR_CgaCtaId ;  /* 0x0000000000037919 */ /* 0x000e220000008800 */
[----:B------:R-:W-:Y:S01]  /*db80*/  MOV R0, 0x400 ;  /* 0x0000040000007802 */ /* 0x000fe20000000f00 */
[----:B------:R-:W-:Y:S01]  /*db90*/  BSSY B0, `(.L_x_9284) ;  /* 0x0000005000007945 */ /* 0x000fe20003800000 */
[----:B------:R-:W-:Y:S02]  /*dba0*/  SHF.L.U32 R6, R6, 0x1f, RZ ;  /* 0x0000001f06067819 */ /* 0x000fe400000006ff */
[----:B0-----:R-:W-:-:S04]  /*dbb0*/  LEA R4, R3, R0, 0x18 ;  /* 0x0000000003047211 */ /* 0x001fc800078ec0ff */
[----:B------:R-:W0:Y:S02]  /*dbc0*/  SYNCS.PHASECHK.TRANS64.TRYWAIT P0, [R4+URZ+0x32420], R6 ;  /* 0x03242006040075a7 */ /* 0x000e24000800017f */
[----:B0-----:R-:W-:Y:S05]  /*dbd0*/  @!P0 BRA `(.L_x_9285) ;  /* 0x0000003800f88947 */ /* 0x001fea0003800000 */
.L_x_9395:
[----:B------:R-:W-:Y:S05]  /*dbe0*/  BSYNC B0 ;  /* 0x0000000000007941 */ /* 0x000fea0003800000 */
.L_x_9284:
[----:B------:R-:W-:-:S03]  /*dbf0*/  UMOV UR4, 0xffffffff ;  /* 0xffffffff00047882 */ /* 0x000fc60000000000 */
[----:B------:R-:W-:Y:S05]  /*dc00*/  BRA.DIV UR4, `(.L_x_9286) ;  /* 0x0000003e04007947 */ /* 0x000fea000b800000 */
[----:B------:R-:W1:Y:S02]  /*dc10*/  S2R R0, SR_TID.X ;  /* 0x0000000000007919 */ /* 0x000e640000002100 */
[----:B-1----:R-:W-:-:S04]  /*dc20*/  SHF.R.U32.HI R0, RZ, 0x5, R0 ;  /* 0x00000005ff007819 */ /* 0x002fc80000011600 */
[----:B------:R-:W-:-:S05]  /*dc30*/  LOP3.LUT R0, R0, 0x3, RZ, 0xc0, !PT ;  /* 0x0000000300007812 */ /* 0x000fca00078ec0ff */
[----:B------:R1:W3:Y:S02]  /*dc40*/  SHFL.IDX PT, R14, R0, RZ, 0x1f ;  /* 0x00001fff000e7589 */ /* 0x0002e400000e0000 */
.L_x_9398:
[----:B---3--:R-:W-:-:S13]  /*dc50*/  ISETP.NE.AND P0, PT, R14, RZ, PT ;  /* 0x000000ff0e00720c */ /* 0x008fda0003f05270 */
[----:B------:R-:W-:Y:S05]  /*dc60*/  @P0 BRA `(.L_x_9214) ;  /* 0x0000000000900947 */ /* 0x000fea0003800000 */
[----:B------:R-:W-:-:S03]  /*dc70*/  UMOV UR4, 0xffffffff ;  /* 0xffffffff00047882 */ /* 0x000fc60000000000 */
[----:B------:R-:W-:Y:S05]  /*dc80*/  BRA.DIV UR4, `(.L_x_9287) ;  /* 0x0000003e04147947 */ /* 0x000fea000b800000 */
[----:B------:R-:W-:-:S13]  /*dc90*/  ELECT P6, URZ, PT ;  /* 0x00000000003f782f */ /* 0x000fda00038c0000 */
.L_x_9401:
        /* <DEDUP_REMOVED lines=8> */
.L_x_9288:
[C---:B------:R-:W-:Y:S01]  /*dd20*/  IMAD R5, R17.reuse, 0x8, R4 ;  /* 0x0000000811057824 */ /* 0x040fe200078e0204 */
[----:B------:R-:W-:Y:S01]  /*dd30*/  SHF.L.U32 R0, R26, 0x1f, RZ ;  /* 0x0000001f1a007819 */ /* 0x000fe200000006ff */
[----:B------:R-:W-:-:S03]  /*dd40*/  VIADD R17, R17, 0x1 ;  /* 0x0000000111117836 */ /* 0x000fc60000000000 */
[----:B------:R-:W1:Y:S02]  /*dd50*/  SYNCS.PHASECHK.TRANS64.TRYWAIT P1, [R5+URZ+0x32440], R0 ;  /* 0x03244000050075a7 */ /* 0x000e64000802017f */
[----:B------:R-:W-:-:S04]  /*dd60*/  ISETP.NE.AND P2, PT, R17, 0x2, PT ;  /* 0x000000021100780c */ /* 0x000fc80003f45270 */
[----:B------:R-:W-:Y:S01]  /*dd70*/  SEL R3, RZ, 0x1, P2 ;  /* 0x00000001ff037807 */ /* 0x000fe20001000000 */
[----:B-1----:R-:W-:Y:S08]  /*dd80*/  @!P1 BRA `(.L_x_9289) ;  /* 0x0000003800f49947 */ /* 0x002ff00003800000 */
.L_x_9402:
[----:B------:R-:W-:Y:S02]  /*dd90*/  SEL R17, R17, RZ, P2 ;  /* 0x000000ff11117207 */ /* 0x000fe40001000000 */
[----:B------:R-:W-:Y:S01]  /*dda0*/  LOP3.LUT R2, R26, R3, RZ, 0x3c, !PT ;  /* 0x000000031a027212 */ /* 0x000fe200078e3cff */
[----:B------:R-:W-:Y:S06]  /*ddb0*/  @!P0 BRA `(.L_x_9290) ;  /* 0x0000000000048947 */ /* 0x000fec0003800000 */
[----:B------:R-:W-:Y:S01]  /*ddc0*/  BPT.TRAP 0x1 ;  /* 0x000000040000795c */ /* 0x000fe20000300000 */
.L_x_9290:
[----:B------:R-:W-:Y:S02]  /*ddd0*/  LEA R17, R17, R4, 0x3 ;  /* 0x0000000411117211 */ /* 0x000fe400078e18ff */
[----:B------:R-:W-:-:S04]  /*dde0*/  SHF.L.U32 R2, R2, 0x1f, RZ ;  /* 0x0000001f02027819 */ /* 0x000fc800000006ff */
[----:B------:R-:W3:Y:S02]  /*ddf0*/  SYNCS.PHASECHK.TRANS64.TRYWAIT P1, [R17+URZ+0x32440], R2 ;  /* 0x03244002110075a7 */ /* 0x000ee4000802017f */
[----:B---3--:R-:W-:Y:S05]  /*de00*/  @!P1 BRA `(.L_x_9291) ;  /* 0x0000003800e89947 */ /* 0x008fea0003800000 */
.L_x_9403:
[----:B------:R-:W-:Y:S05]  /*de10*/  @!P0 BRA `(.L_x_9292) ;  /* 0x0000000000048947 */ /* 0x000fea0003800000 */
[----:B------:R-:W-:Y:S01]  /*de20*/  BPT.TRAP 0x1 ;  /* 0x000000040000795c */ /* 0x000fe20000300000 */
.L_x_9292:
[----:B------:R-:W4:Y:S02]  /*de30*/  SYNCS.PHASECHK.TRANS64.TRYWAIT P1, [R5+URZ+0x32460], R0 ;  /* 0x03246000050075a7 */ /* 0x000f24000802017f */
[----:B----4-:R-:W-:Y:S05]  /*de40*/  @!P1 BRA `(.L_x_9293) ;  /* 0x0000003800ec9947 */ /* 0x010fea0003800000 */
.L_x_9404:
[----:B------:R-:W-:Y:S05]  /*de50*/  @!P0 BRA `(.L_x_9294) ;  /* 0x0000000000048947 */ /* 0x000fea0003800000 */
[----:B------:R-:W-:Y:S01]  /*de60*/  BPT.TRAP 0x1 ;  /* 0x000000040000795c */ /* 0x000fe20000300000 */
.L_x_9294:
[----:B------:R0:W0:Y:S02]  /*de70*/  SYNCS.PHASECHK.TRANS64.TRYWAIT P0, [R17+URZ+0x32460], R2 ;  /* 0x03246002110075a7 */ /* 0x000024000800017f */
[----:B0-----:R-:W-:Y:S05]  /*de80*/  @!P0 NANOSLEEP.SYNCS 0x989680 ;  /* 0x009896800000895d */ /* 0x001fea0003900000 */
[----:B------:R-:W0:Y:S02]  /*de90*/  @!P0 SYNCS.PHASECHK.TRANS64 P0, [R17+URZ+0x32460], R2 ;  /* 0x03246002110085a7 */ /* 0x000e24000800007f */
[----:B0-----:R-:W-:Y:S05]  /*dea0*/  @!P0 BRA `(.L_x_9294) ;  /* 0xfffffffc00f08947 */ /* 0x001fea000383ffff */
.L_x_9214:
[----:B------:R-:W-:Y:S05]  /*deb0*/  BSYNC B6 ;  /* 0x0000000000067941 */ /* 0x000fea0003800000 */
.L_x_9211:
[----:B------:R-:W-:Y:S05]  /*dec0*/  EXIT ;  /* 0x000000000000794d */ /* 0x000fea0003800000 */
.L_x_9218:
[----:B------:R-:W-:-:S13]  /*ded0*/  R2UR UR4, R16 ;  /* 0x00000000100472ca */ /* 0x000fda00000e0000 */
[----:B-1----:R-:W-:-:S04]  /*dee0*/  IMAD.U32 R3, RZ, RZ, UR4 ;  /* 0x00000004ff037e24 */ /* 0x002fc8000f8e00ff */
[----:B------:R1:W2:Y:S03]  /*def0*/  SYNCS.PHASECHK.TRANS64.TRYWAIT P0, [R3+URZ+0x32400], R0 ;  /* 0x03240000030075a7 */ /* 0x0002a6000800017f */
[----:B--2---:R-:W-:Y:S05]  /*df00*/  @!P0 NANOSLEEP.SYNCS 0x989680 ;  /* 0x009896800000895d */ /* 0x004fea0003900000 */
[----:B------:R-:W2:Y:S02]  /*df10*/  @!P0 SYNCS.PHASECHK.TRANS64 P0, [R3+URZ+0x32400], R0 ;  /* 0x03240000030085a7 */ /* 0x000ea4000800007f */
[----:B--2---:R-:W-:Y:S05]  /*df20*/  @!P0 BRA `(.L_x_9218) ;  /* 0xfffffffc00e88947 */ /* 0x004fea000383ffff */
[----:B------:R-:W-:Y:S05]  /*df30*/  BRA `(.L_x_9295) ;  /* 0xffffff3400607947 */ /* 0x000fea000383ffff */
.L_x_9222:
[----:B------:R-:W-:-:S13]  /*df40*/  R2UR UR4, R16 ;  /* 0x00000000100472ca */ /* 0x000fda00000e0000 */
[----:B-1----:R-:W-:-:S04]  /*df50*/  IMAD.U32 R3, RZ, RZ, UR4 ;  /* 0x00000004ff037e24 */ /* 0x002fc8000f8e00ff */
[----:B------:R1:W2:Y:S03]  /*df60*/  SYNCS.PHASECHK.TRANS64.TRYWAIT P1, [R3+URZ+0x32430], R0 ;  /* 0x03243000030075a7 */ /* 0x0002a6000802017f */
[----:B--2---:R-:W-:Y:S05]  /*df70*/  @!P1 NANOSLEEP.SYNCS 0x989680 ;  /* 0x009896800000995d */ /* 0x004fea0003900000 */
[----:B------:R-:W2:Y:S02]  /*df80*/  @!P1 SYNCS.PHASECHK.TRANS64 P1, [R3+URZ+0x32430], R0 ;  /* 0x03243000030095a7 */ /* 0x000ea4000802007f */
[----:B--2---:R-:W-:Y:S05]  /*df90*/  @!P1 BRA `(.L_x_9222) ;  /* 0xfffffffc00e89947 */ /* 0x004fea000383ffff */
[----:B------:R-:W-:Y:S05]  /*dfa0*/  BRA `(.L_x_9221) ;  /* 0xffffff3400887947 */ /* 0x000fea000383ffff */
.L_x_9223:
[----:B------:R-:W-:-:S13]  /*dfb0*/  R2UR UR4, R16 ;  /* 0x00000000100472ca */ /* 0x000fda00000e0000 */
[----:B-1----:R-:W-:-:S04]  /*dfc0*/  IMAD.U32 R3, RZ, RZ, UR4 ;  /* 0x00000004ff037e24 */ /* 0x002fc8000f8e00ff */
[----:B------:R1:W2:Y:S03]  /*dfd0*/  SYNCS.PHASECHK.TRANS64.TRYWAIT P1, [R3+URZ+0x32410], R0 ;  /* 0x03241000030075a7 */ /* 0x0002a6000802017f */
[----:B--2---:R-:W-:Y:S05]  /*dfe0*/  @!P1 NANOSLEEP.SYNCS 0x989680 ;  /* 0x009896800000995d */ /* 0x004fea0003900000 */
[----:B------:R-:W2:Y:S02]  /*dff0*/  @!P1 SYNCS.PHASECHK.TRANS64 P1, [R3+URZ+0x32410], R0 ;  /* 0x03241000030095a7 */ /* 0x000ea4000802007f */
[----:B--2---:R-:W-:Y:S05]  /*e000*/  @!P1 BRA `(.L_x_9223) ;  /* 0xfffffffc00e89947 */ /* 0x004fea000383ffff */
[----:B------:R-:W-:Y:S05]  /*e010*/  BRA `(.L_x_9296) ;  /* 0xffffff38004c7947 */ /* 0x000fea000383ffff */
.L_x_9227:
[----:B------:R-:W-:-:S13]  /*e020*/  R2UR UR4, R16 ;  /* 0x00000000100472ca */ /* 0x000fda00000e0000 */
[----:B-1----:R-:W-:-:S04]  /*e030*/  MOV R3, UR4 ;  /* 0x0000000400037c02 */ /* 0x002fc80008000f00 */
[----:B------:R1:W3:Y:S03]  /*e040*/  SYNCS.PHASECHK.TRANS64.TRYWAIT P1, [R3+URZ+0x32450], R0 ;  /* 0x03245000030075a7 */ /* 0x0002e6000802017f */
[----:B---3--:R-:W-:Y:S05]  /*e050*/  @!P1 NANOSLEEP.SYNCS 0x989680 ;  /* 0x009896800000995d */ /* 0x008fea0003900000 */
[----:B------:R-:W3:Y:S02]  /*e060*/  @!P1 SYNCS.PHASECHK.TRANS64 P1, [R3+URZ+0x32450], R0 ;  /* 0x03245000030095a7 */ /* 0x000ee4000802007f */
[----:B---3--:R-:W-:Y:S05]  /*e070*/  @!P1 BRA `(.L_x_9227) ;  /* 0xfffffffc00e89947 */ /* 0x008fea000383ffff */
[----:B------:R-:W-:Y:S05]  /*e080*/  BRA `(.L_x_9226) ;  /* 0xffffff3800587947 */ /* 0x000fea000383ffff */
.L_x_9234:
[----:B-1----:R-:W-:-:S04]  /*e090*/  IMAD.U32 R153, RZ, RZ, UR60 ;  /* 0x0000003cff997e24 */ /* 0x002fc8000f8e00ff */
[----:B------:R1:W2:Y:S03]  /*e0a0*/  SYNCS.PHASECHK.TRANS64.TRYWAIT P2, [R153+URZ+0x32430], R0 ;  /* 0x03243000990075a7 */ /* 0x0002a6000804017f */
[----:B--2---:R-:W-:Y:S05]  /*e0b0*/  @!P2 NANOSLEEP.SYNCS 0x989680 ;  /* 0x009896800000a95d */ /* 0x004fea0003900000 */
[----:B------:R-:W2:Y:S02]  /*e0c0*/  @!P2 SYNCS.PHASECHK.TRANS64 P2, [R153+URZ+0x32430], R0 ;  /* 0x032430009900a5a7 */ /* 0x000ea4000804007f */
[----:B--2---:R-:W-:Y:S05]  /*e0d0*/  @!P2 BRA `(.L_x_9234) ;  /* 0xfffffffc00eca947 */ /* 0x004fea000383ffff */
[----:B------:R-:W-:Y:S05]  /*e0e0*/  BRA `(.L_x_9233) ;  /* 0xffffff6000087947 */ /* 0x000fea000383ffff */
.L_x_9238:
[----:B--2---:R-:W-:-:S04]  /*e0f0*/  IMAD.U32 R203, RZ, RZ, UR60 ;  /* 0x0000003cffcb7e24 */ /* 0x004fc8000f8e00ff */
[----:B------:R2:W3:Y:S03]  /*e100*/  SYNCS.PHASECHK.TRANS64.TRYWAIT P2, [R203+URZ+0x32450], R0 ;  /* 0x03245000cb0075a7 */ /* 0x0004e6000804017f */
[----:B---3--:R-:W-:Y:S05]  /*e110*/  @!P2 NANOSLEEP.SYNCS 0x989680 ;  /* 0x009896800000a95d */ /* 0x008fea0003900000 */
[----:B------:R-:W3:Y:S02]  /*e120*/  @!P2 SYNCS.PHASECHK.TRANS64 P2, [R203+URZ+0x32450], R0 ;  /* 0x03245000cb00a5a7 */ /* 0x000ee4000804007f */
[----:B---3--:R-:W-:Y:S05]  /*e130*/  @!P2 BRA `(.L_x_9238) ;  /* 0xfffffffc00eca947 */ /* 0x008fea000383ffff */
[----:B------:R-:W-:Y:S05]  /*e140*/  BRA `(.L_x_9237) ;  /* 0xffffff6000d47947 */ /* 0x000fea000383ffff */
.L_x_9252:
[----:B------:R-:W-:Y:S01]  /*e150*/  IMAD.MOV.U32 R13, RZ, RZ, R18 ;  /* 0x000000ffff0d7224 */ /* 0x000fe200078e0012 */
[----:B------:R-:W-:Y:S01]  /*e160*/  MOV R12, RZ ;  /* 0x000000ff000c7202 */ /* 0x000fe20000000f00 */
[----:B------:R-:W-:Y:S02]  /*e170*/  IMAD.MOV.U32 R11, RZ, RZ, 0x1f ;  /* 0x0000001fff0b7424 */ /* 0x000fe400078e00ff */
[----:B------:R-:W-:-:S07]  /*e180*/  IMAD.MOV.U32 R15, RZ, RZ, -0x1 ;  /* 0xffffffffff0f7424 */ /* 0x000fce00078e00ff */
[----:B-----5:R-:W-:Y:S05]  /*e190*/  WARPSYNC.COLLECTIVE R15, `(.L_x_9297) ;  /* 0x000000000f087348 */ /* 0x020fea0003c00000 */
[----:B------:R0:W1:Y:S02]  /*e1a0*/  SHFL.IDX P6, R14, R13, R12, R11 ;  /* 0x0000000c0d0e7389 */ /* 0x00006400000c000b */
[----:B01---5:R-:W-:Y:S01]  /*e1b0*/  ENDCOLLECTIVE ;  /* 0x000000000000791b */ /* 0x023fe20003800000 */
.L_x_9297:
[----:B------:R-:W-:Y:S05]  /*e1c0*/  BRA `(.L_x_9298) ;  /* 0xffffffc400887947 */ /* 0x000fea000383ffff */
.L_x_9254:
[----:B0-----:R-:W-:-:S04]  /*e1d0*/  IMAD.U32 R3, RZ, RZ, UR42 ;  /* 0x0000002aff037e24 */ /* 0x001fc8000f8e00ff */
[----:B------:R0:W1:Y:S03]  /*e1e0*/  SYNCS.PHASECHK.TRANS64.TRYWAIT P0, [R3+URZ+0x32440], R2 ;  /* 0x03244002030075a7 */ /* 0x000066000800017f */
[----:B-1----:R-:W-:Y:S05]  /*e1f0*/  @!P0 NANOSLEEP.SYNCS 0x989680 ;  /* 0x009896800000895d */ /* 0x002fea0003900000 */
[----:B------:R-:W1:Y:S02]  /*e200*/  @!P0 SYNCS.PHASECHK.TRANS64 P0, [R3+URZ+0x32440], R2 ;  /* 0x03244002030085a7 */ /* 0x000e64000800007f */
[----:B-1----:R-:W-:Y:S05]  /*e210*/  @!P0 BRA `(.L_x_9254) ;  /* 0xfffffffc00ec8947 */ /* 0x002fea000383ffff */
[----:B------:R-:W-:Y:S05]  /*e220*/  BRA `(.L_x_9299) ;  /* 0xffffffc400cc7947 */ /* 0x000fea000383ffff */
.L_x_9255:
        /* <DEDUP_REMOVED lines=8> */
.L_x_9301:
[----:B------:R-:W-:Y:S05]  /*e2b0*/  BSYNC B0 ;  /* 0x0000000000007941 */ /* 0x000fea0003800000 */
.L_x_9300:
[----:B------:R-:W-:Y:S01]  /*e2c0*/  IMAD.MOV.U32 R13, RZ, RZ, R4 ;  /* 0x000000ffff0d7224 */ /* 0x000fe200078e0004 */
[----:B------:R-:W-:Y:S01]  /*e2d0*/  MOV R15, 0xffffffff ;  /* 0xffffffff000f7802 */ /* 0x000fe20000000f00 */
[----:B------:R-:W-:Y:S01]  /*e2e0*/  IMAD.MOV.U32 R12, RZ, RZ, RZ ;  /* 0x000000ffff0c7224 */ /* 0x000fe200078e00ff */
[----:B------:R-:W-:Y:S01]  /*e2f0*/  MOV R0, R14 ;  /* 0x0000000e00007202 */ /* 0x000fe20000000f00 */
[----:B------:R-:W-:Y:S01]  /*e300*/  IMAD.MOV.U32 R11, RZ, RZ, 0x181f ;  /* 0x0000181fff0b7424 */ /* 0x000fe200078e00ff */
[----:B------:R-:W-:-:S07]  /*e310*/  @P0 LEA R7, R28, UR42, 0x1 ;  /* 0x0000002a1c070c11 */ /* 0x000fce000f8e08ff */
[----:B------:R-:W-:Y:S05]  /*e320*/  WARPSYNC.COLLECTIVE R15, `(.L_x_9302) ;  /* 0x000000000f087348 */ /* 0x000fea0003c00000 */
[----:B------:R0:W1:Y:S02]  /*e330*/  SHFL.IDX P6, R14, R13, R12, R11 ;  /* 0x0000000c0d0e7389 */ /* 0x00006400000c000b */
[----:B01----:R-:W-:Y:S01]  /*e340*/  ENDCOLLECTIVE ;  /* 0x000000000000791b */ /* 0x003fe20003800000 */
.L_x_9302:
[----:B------:R-:W-:Y:S02]  /*e350*/  IMAD.MOV.U32 R13, RZ, RZ, R5 ;  /* 0x000000ffff0d7224 */ /* 0x000fe400078e0005 */
[----:B------:R-:W-:Y:S01]  /*e360*/  IMAD.MOV.U32 R12, RZ, RZ, 0x1 ;  /* 0x00000001ff0c7424 */ /* 0x000fe200078e00ff */
[----:B------:R-:W-:-:S13]  /*e370*/  @P0 LEA R2, P1, R22, R14, 0x1 ;  /* 0x0000000e16020211 */ /* 0x000fda00078208ff */
[----:B------:R-:W-:Y:S05]  /*e380*/  WARPSYNC.COLLECTIVE R15, `(.L_x_9303) ;  /* 0x000000000f087348 */ /* 0x000fea0003c00000 */
[----:B------:R0:W1:Y:S02]  /*e390*/  SHFL.IDX P6, R14, R13, R12, R11 ;  /* 0x0000000c0d0e7389 */ /* 0x00006400000c000b */
[----:B01----:R-:W-:Y:S01]  /*e3a0*/  ENDCOLLECTIVE ;  /* 0x000000000000791b */ /* 0x003fe20003800000 */
.L_x_9303:
        /* <DEDUP_REMOVED lines=12> */
.L_x_9304:
[----:B------:R-:W-:Y:S01]  /*e470*/  IMAD.MOV.U32 R13, RZ, RZ, R5 ;  /* 0x000000ffff0d7224 */ /* 0x000fe200078e0005 */
[----:B------:R-:W-:Y:S02]  /*e480*/  MOV R12, 0x2 ;  /* 0x00000002000c7802 */ /* 0x000fe40000000f00 */
[----:B------:R-:W-:-:S13]  /*e490*/  @P0 LEA R2, P1, R22, R14, 0x1 ;  /* 0x0000000e16020211 */ /* 0x000fda00078208ff */
[----:B------:R-:W-:Y:S05]  /*e4a0*/  WARPSYNC.COLLECTIVE R15, `(.L_x_9305) ;  /* 0x000000000f087348 */ /* 0x000fea0003c00000 */
[----:B------:R0:W1:Y:S02]  /*e4b0*/  SHFL.IDX P6, R14, R13, R12, R11 ;  /* 0x0000000c0d0e7389 */ /* 0x00006400000c000b */
[----:B01----:R-:W-:Y:S01]  /*e4c0*/  ENDCOLLECTIVE ;  /* 0x000000000000791b */ /* 0x003fe20003800000 */
.L_x_9305:
        /* <DEDUP_REMOVED lines=12> */
.L_x_9306:
[----:B------:R-:W-:Y:S01]  /*e590*/  MOV R13, R5 ;  /* 0x00000005000d7202 */ /* 0x000fe20000000f00 */
[----:B------:R-:W-:Y:S01]  /*e5a0*/  IMAD.MOV.U32 R12, RZ, RZ, 0x3 ;  /* 0x00000003ff0c7424 */ /* 0x000fe200078e00ff */
[----:B------:R-:W-:-:S13]  /*e5b0*/  @P0 LEA R2, P1, R22, R14, 0x1 ;  /* 0x0000000e16020211 */ /* 0x000fda00078208ff */
[----:B------:R-:W-:Y:S05]  /*e5c0*/  WARPSYNC.COLLECTIVE R15, `(.L_x_9307) ;  /* 0x000000000f087348 */ /* 0x000fea0003c00000 */
[----:B------:R0:W1:Y:S02]  /*e5d0*/  SHFL.IDX P6, R14, R13, R12, R11 ;  /* 0x0000000c0d0e7389 */ /* 0x00006400000c000b */
[----:B01----:R-:W-:Y:S01]  /*e5e0*/  ENDCOLLECTIVE ;  /* 0x000000000000791b */ /* 0x003fe20003800000 */
.L_x_9307:
        /* <DEDUP_REMOVED lines=12> */
.L_x_9308:
[----:B------:R-:W-:Y:S02]  /*e6b0*/  IMAD.MOV.U32 R13, RZ, RZ, R5 ;  /* 0x000000ffff0d7224 */ /* 0x000fe400078e0005 */
[----:B------:R-:W-:Y:S01]  /*e6c0*/  IMAD.MOV.U32 R12, RZ, RZ, 0x4 ;  /* 0x00000004ff0c7424 */ /* 0x000fe200078e00ff */
[----:B------:R-:W-:-:S13]  /*e6d0*/  @P0 LEA R2, P1, R22, R14, 0x1 ;  /* 0x0000000e16020211 */ /* 0x000fda00078208ff */
[----:B------:R-:W-:Y:S05]  /*e6e0*/  WARPSYNC.COLLECTIVE R15, `(.L_x_9309) ;  /* 0x000000000f087348 */ /* 0x000fea0003c00000 */
[----:B------:R0:W1:Y:S02]  /*e6f0*/  SHFL.IDX P6, R14, R13, R12, R11 ;  /* 0x0000000c0d0e7389 */ /* 0x00006400000c000b */
[----:B01----:R-:W-:Y:S01]  /*e700*/  ENDCOLLECTIVE ;  /* 0x000000000000791b */ /* 0x003fe20003800000 */
.L_x_9309:
        /* <DEDUP_REMOVED lines=12> */
.L_x_9310:
[----:B------:R-:W-:Y:S02]  /*e7d0*/  IMAD.MOV.U32 R13, RZ, RZ, R5 ;  /* 0x000000ffff0d7224 */ /* 0x000fe400078e0005 */
[----:B------:R-:W-:Y:S01]  /*e7e0*/  IMAD.MOV.U32 R12, RZ, RZ, 0x5 ;  /* 0x00000005ff0c7424 */ /* 0x000fe200078e00ff */
[----:B------:R-:W-:-:S13]  /*e7f0*/  @P0 LEA R2, P1, R22, R14, 0x1 ;  /* 0x0000000e16020211 */ /* 0x000fda00078208ff */
[----:B------:R-:W-:Y:S05]  /*e800*/  WARPSYNC.COLLECTIVE R15, `(.L_x_9311) ;  /* 0x000000000f087348 */ /* 0x000fea0003c00000 */
[----:B------:R0:W1:Y:S02]  /*e810*/  SHFL.IDX P6, R14, R13, R12, R11 ;  /* 0x0000000c0d0e7389 */ /* 0x00006400000c000b */
[----:B01----:R-:W-:Y:S01]  /*e820*/  ENDCOLLECTIVE ;  /* 0x000000000000791b */ /* 0x003fe20003800000 */
.L_x_9311:
        /* <DEDUP_REMOVED lines=10> */
.L_x_9312:
[----:B------:R-:W-:Y:S05]  /*e8d0*/  BRA `(.L_x_9313) ;  /* 0xffffffc400407947 */ /* 0x000fea000383ffff */
.L_x_9258:
[----:B------:R-:W-:Y:S01]  /*e8e0*/  IMAD.MOV.U32 R13, RZ, RZ, R4 ;  /* 0x000000ffff0d7224 */ /* 0x000fe200078e0004 */
[----:B------:R-:W-:Y:S01]  /*e8f0*/  MOV R11, 0x181f ;  /* 0x0000181f000b7802 */ /* 0x000fe20000000f00 */
[----:B------:R-:W-:Y:S01]  /*e900*/  IMAD.MOV.U32 R12, RZ, RZ, RZ ;  /* 0x000000ffff0c7224 */ /* 0x000fe200078e00ff */
[----:B------:R-:W-:Y:S01]  /*e910*/  LOP3.LUT R16, R16, 0xffffefff, RZ, 0xc0, !PT ;  /* 0xffffefff10107812 */ /* 0x000fe200078ec0ff */
[----:B------:R-:W-:-:S07]  /*e920*/  IMAD.MOV.U32 R15, RZ, RZ, -0x1 ;  /* 0xffffffffff0f7424 */ /* 0x000fce00078e00ff */
[----:B------:R-:W-:Y:S05]  /*e930*/  WARPSYNC.COLLECTIVE R15, `(.L_x_9314) ;  /* 0x000000000f087348 */ /* 0x000fea0003c00000 */
[----:B------:R0:W1:Y:S02]  /*e940*/  SHFL.IDX P6, R14, R13, R12, R11 ;  /* 0x0000000c0d0e7389 */ /* 0x00006400000c000b */
[----:B01----:R-:W-:Y:S01]  /*e950*/  ENDCOLLECTIVE ;  /* 0x000000000000791b */ /* 0x003fe20003800000 */
.L_x_9314:
[----:B------:R-:W-:Y:S02]  /*e960*/  IMAD.MOV.U32 R13, RZ, RZ, R0 ;  /* 0x000000ffff0d7224 */ /* 0x000fe400078e0000 */
[----:B------:R-:W-:-:S07]  /*e970*/  IMAD.MOV.U32 R3, RZ, RZ, R14 ;  /* 0x000000ffff037224 */ /* 0x000fce00078e000e */
[----:B------:R-:W-:Y:S05]  /*e980*/  WARPSYNC.COLLECTIVE R15, `(.L_x_9315) ;  /* 0x000000000f087348 */ /* 0x000fea0003c00000 */
[----:B------:R0:W1:Y:S02]  /*e990*/  SHFL.IDX P6, R14, R13, R12, R11 ;  /* 0x0000000c0d0e7389 */ /* 0x00006400000c000b */
[----:B01----:R-:W-:Y:S01]  /*e9a0*/  ENDCOLLECTIVE ;  /* 0x000000000000791b */ /* 0x003fe20003800000 */
.L_x_9315:
[----:B------:R-:W-:Y:S02]  /*e9b0*/  ULDC UR4, c[0x0][0x288] ;  /* 0x0000a20000047ab9 */ /* 0x000fe40000000800 */
[----:B------:R-:W-:Y:S01]  /*e9c0*/  IMAD R5, R6, UR4, RZ ;  /* 0x0000000406057c24 */ /* 0x000fe2000f8e02ff */
[----:B------:R-:W-:-:S04]  /*e9d0*/  LEA R6, R36, R37, 0x7 ;  /* 0x0000002524067211 */ /* 0x000fc800078e38ff */
[C---:B------:R-:W-:Y:S01]  /*e9e0*/  ISETP.GE.AND P2, PT, R6.reuse, R5, PT ;  /* 0x000000050600720c */ /* 0x040fe20003f46270 */
[----:B------:R-:W-:Y:S02]  /*e9f0*/  VIADD R8, R6, 0x10 ;  /* 0x0000001006087836 */ /* 0x000fe40000000000 */
[----:B------:R-:W-:Y:S01]  /*ea00*/  IMAD.MOV.U32 R13, RZ, RZ, R4 ;  /* 0x000000ffff0d7224 */ /* 0x000fe200078e0004 */
[----:B------:R-:W-:-:S09]  /*ea10*/  MOV R12, 0x1 ;  /* 0x00000001000c7802 */ /* 0x000fd20000000f00 */
[----:B------:R-:W-:Y:S02]  /*ea20*/  @!P2 LEA R9, R28, UR42, 0x1 ;  /* 0x0000002a1c09ac11 */ /* 0x000fe4000f8e08ff */
[----:B------:R-:W-:Y:S02]  /*ea30*/  @P2 LOP3.LUT R16, R16, 0x1000, RZ, 0xfc, !PT ;  /* 0x0000100010102812 */ /* 0x000fe400078efcff */
[----:B------:R-:W-:-:S13]  /*ea40*/  @!P2 LEA R2, P1, R22, R14, 0x1 ;  /* 0x0000000e1602a211 */ /* 0x000fda00078208ff */
[----:B------:R-:W-:Y:S05]  /*ea50*/  WARPSYNC.COLLECTIVE R15, `(.L_x_9316) ;  /* 0x000000000f087348 */ /* 0x000fea0003c00000 */
[----:B------:R0:W1:Y:S02]  /*ea60*/  SHFL.IDX P6, R14, R13, R12, R11 ;  /* 0x0000000c0d0e7389 */ /* 0x00006400000c000b */
[----:B01----:R-:W-:Y:S01]  /*ea70*/  ENDCOLLECTIVE ;  /* 0x000000000000791b */ /* 0x003fe20003800000 */
.L_x_9316:
[----:B------:R-:W-:Y:S01]  /*ea80*/  LOP3.LUT R16, R16, 0xfffff7ff, RZ, 0xc0, !PT ;  /* 0xfffff7ff10107812 */ /* 0x000fe200078ec0ff */
[----:B------:R-:W-:-:S05]  /*ea90*/  @!P2 IMAD.X R3, RZ, RZ, R3, P1 ;  /* 0x000000ffff03a224 */ /* 0x000fca00008e0603 */
[----:B------:R-:W-:Y:S01]  /*eaa0*/  @!PT LDS RZ, [RZ] ;  /* 0x00000000fffff984 */ /* 0x000fe20000000800 */
[----:B------:R-:W-:Y:S01]  /*eab0*/  @!PT LDS RZ, [RZ] ;  /* 0x00000000fffff984 */ /* 0x000fe20000000800 */
[----:B------:R-:W-:Y:S01]  /*eac0*/  @!PT LDS RZ, [RZ] ;  /* 0x00000000fffff984 */ /* 0x000fe20000000800 */
[----:B------:R0:W-:Y:S01]  /*ead0*/  @!P2 LDGSTS.E.BYPASS.LTC128B.128 [R9+0x18400], desc[UR36][R2.64], !P0 ;  /* 0x184000000209afae */ /* 0x0001e2000c101d64 */
[----:B------:R-:W-:Y:S01]  /*eae0*/  ISETP.GE.AND P2, PT, R8, R5, PT ;  /* 0x000000050800720c */ /* 0x000fe20003f46270 */
[----:B------:R-:W-:Y:S02]  /*eaf0*/  VIADD R8, R6, 0x20 ;  /* 0x0000002006087836 */ /* 0x000fe40000000000 */
[----:B------:R-:W-:-:S10]  /*eb00*/  IMAD.MOV.U32 R13, RZ, RZ, R0 ;  /* 0x000000ffff0d7224 */ /* 0x000fd400078e0000 */
[----:B------:R-:W-:Y:S01]  /*eb10*/  @!P2 LEA R21, R28, UR42, 0x1 ;  /* 0x0000002a1c15ac11 */ /* 0x000fe2000f8e08ff */
[----:B------:R-:W-:Y:S01]  /*eb20*/  IMAD.MOV.U32 R7, RZ, RZ, R14 ;  /* 0x000000ffff077224 */ /* 0x000fe200078e000e */
[----:B0-----:R-:W-:-:S07]  /*eb30*/  @P2 LOP3.LUT R16, R16, 0x800, RZ, 0xfc, !PT ;  /* 0x0000080010102812 */ /* 0x001fce00078efcff */
[----:B------:R-:W-:Y:S05]  /*eb40*/  WARPSYNC.COLLECTIVE R15, `(.L_x_9317) ;  /* 0x000000000f087348 */ /* 0x000fea0003c00000 */
[----:B------:R0:W1:Y:S02]  /*eb50*/  SHFL.IDX P6, R14, R13, R12, R11 ;  /* 0x0000000c0d0e7389 */ /* 0x00006400000c000b */
[----:B01----:R-:W-:Y:S01]  /*eb60*/  ENDCOLLECTIVE ;  /* 0x000000000000791b */ /* 0x003fe20003800000 */
.L_x_9317:
[----:B------:R-:W-:Y:S01]  /*eb70*/  LOP3.LUT R16, R16, 0xfffffbff, RZ, 0xc0, !PT ;  /* 0xfffffbff10107812 */ /* 0x000fe200078ec0ff */
[----:B------:R-:W-:Y:S01]  /*eb80*/  IMAD.MOV.U32 R13, RZ, RZ, R4 ;  /* 0x000000ffff0d7224 */ /* 0x000fe200078e0004 */
[----:B------:R-:W-:-:S04]  /*eb90*/  @!P2 LEA R12, P1, R22, R14, 0x1 ;  /* 0x0000000e160ca211 */ /* 0x000fc800078208ff */
[----:B------:R-:W-:Y:S01]  /*eba0*/  @!P2 MOV R2, R12 ;  /* 0x0000000c0002a202 */ /* 0x000fe20000000f00 */
[----:B------:R-:W-:Y:S01]  /*ebb0*/  @!P2 IMAD.X R11, RZ, RZ, R7, P1 ;  /* 0x000000ffff0ba224 */ /* 0x000fe200008e0607 */
[----:B------:R-:W-:-:S03]  /*ebc0*/  MOV R12, 0x2 ;  /* 0x00000002000c7802 */ /* 0x000fc60000000f00 */
[----:B------:R-:W-:Y:S02]  /*ebd0*/  @!P2 IMAD.MOV.U32 R3, RZ, RZ, R11 ;  /* 0x000000ffff03a224 */ /* 0x000fe400078e000b */
[----:B------:R-:W-:-:S03]  /*ebe0*/  IMAD.MOV.U32 R11, RZ, RZ, 0x181f ;  /* 0x0000181fff0b7424 */ /* 0x000fc600078e00ff */
[----:B------:R-:W-:Y:S01]  /*ebf0*/  @!PT LDS RZ, [RZ] ;  /* 0x00000000fffff984 */ /* 0x000fe20000000800 */
[----:B------:R-:W-:Y:S01]  /*ec00*/  @!PT LDS RZ, [RZ] ;  /* 0x00000000fffff984 */ /* 0x000fe20000000800 */
[----:B------:R-:W-:Y:S01]  /*ec10*/  @!PT LDS RZ, [RZ] ;  /* 0x00000000fffff984 */ /* 0x000fe20000000800 */
[----:B------:R0:W-:Y:S01]  /*ec20*/  @!P2 LDGSTS.E.BYPASS.LTC128B.128 [R21+0x18c00], desc[UR36][R2.64], !P0 ;  /* 0x18c000000215afae */ /* 0x0001e2000c101d64 */
[----:B------:R-:W-:Y:S01]  /*ec30*/  ISETP.GE.AND P2, PT, R8, R5, PT ;  /* 0x000000050800720c */ /* 0x000fe20003f46270 */
[----:B------:R-:W-:-:S12]  /*ec40*/  VIADD R8, R6, 0x30 ;  /* 0x0000003006087836 */ /* 0x000fd80000000000 */
[----:B0-----:R-:W-:Y:S05]  /*ec50*/  WARPSYNC.COLLECTIVE R15, `(.L_x_9318) ;  /* 0x000000000f087348 */ /* 0x001fea0003c00000 */
[----:B------:R1:W2:Y:S02]  /*ec60*/  SHFL.IDX P6, R14, R13, R12, R11 ;  /* 0x0000000c0d0e7389 */ /* 0x0002a400000c000b */
[----:B012---:R-:W-:Y:S01]  /*ec70*/  ENDCOLLECTIVE ;  /* 0x000000000000791b */ /* 0x007fe20003800000 */
.L_x_9318:
[----:B------:R-:W-:Y:S02]  /*ec80*/  @!P2 LEA R21, R28, UR42, 0x1 ;  /* 0x0000002a1c15ac11 */ /* 0x000fe4000f8e08ff */
[----:B------:R-:W-:Y:S01]  /*ec90*/  @P2 LOP3.LUT R16, R16, 0x400, RZ, 0xfc, !PT ;  /* 0x0000040010102812 */ /* 0x000fe200078efcff */
[----:B------:R-:W-:-:S03]  /*eca0*/  IMAD.MOV.U32 R13, RZ, RZ, R0 ;  /* 0x000000ffff0d7224 */ /* 0x000fc600078e0000 */
[----:B------:R-:W-:Y:S01]  /*ecb0*/  LOP3.LUT R16, R16, 0xfffffdff, RZ, 0xc0, !PT ;  /* 0xfffffdff10107812 */ /* 0x000fe200078ec0ff */
[----:B------:R-:W-:-:S07]  /*ecc0*/  IMAD.MOV.U32 R20, RZ, RZ, R14 ;  /* 0x000000ffff147224 */ /* 0x000fce00078e000e */
[----:B------:R-:W-:Y:S05]  /*ecd0*/  WARPSYNC.COLLECTIVE R15, `(.L_x_9319) ;  /* 0x000000000f087348 */ /* 0x000fea0003c00000 */
[----:B------:R0:W1:Y:S02]  /*ece0*/  SHFL.IDX P6, R14, R13, R12, R11 ;  /* 0x0000000c0d0e7389 */ /* 0x00006400000c000b */
[----:B01----:R-:W-:Y:S01]  /*ecf0*/  ENDCOLLECTIVE ;  /* 0x000000000000791b */ /* 0x003fe20003800000 */
.L_x_9319:
[----:B------:R-:W-:Y:S01]  /*ed00*/  MOV R13, R4 ;  /* 0x00000004000d7202 */ /* 0x000fe20000000f00 */
[----:B------:R-:W-:Y:S01]  /*ed10*/  IMAD.MOV.U32 R12, RZ, RZ, 0x3 ;  /* 0x00000003ff0c7424 */ /* 0x000fe200078e00ff */
[----:B------:R-:W-:-:S04]  /*ed20*/  @!P2 LEA R15, P1, R22, R14, 0x1 ;  /* 0x0000000e160fa211 */ /* 0x000fc800078208ff */
[----:B------:R-:W-:Y:S01]  /*ed30*/  @!P2 IADD3.X R20, RZ, R20, RZ, P1, !PT ;  /* 0x00000014ff14a210 */ /* 0x000fe20000ffe4ff */
[----:B------:R-:W-:Y:S02]  /*ed40*/  @!P2 IMAD.MOV.U32 R2, RZ, RZ, R15 ;  /* 0x000000ffff02a224 */ /* 0x000fe400078e000f */
[----:B------:R-:W-:Y:S02]  /*ed50*/  IMAD.MOV.U32 R15, RZ, RZ, -0x1 ;  /* 0xffffffffff0f7424 */ /* 0x000fe400078e00ff */
[----:B------:R-:W-:-:S07]  /*ed60*/  @!P2 IMAD.MOV.U32 R3, RZ, RZ, R20 ;  /* 0x000000ffff03a224 */ /* 0x000fce00078e0014 */
[----:B------:R-:W-:Y:S05]  /*ed70*/  WARPSYNC.COLLECTIVE R15, `(.L_x_9320) ;  /* 0x000000000f087348 */ /* 0x000fea0003c00000 */
[----:B------:R0:W1:Y:S02]  /*ed80*/  SHFL.IDX P6, R14, R13, R12, R11 ;  /* 0x0000000c0d0e7389 */ /* 0x00006400000c000b */
[----:B01----:R-:W-:Y:S01]  /*ed90*/  ENDCOLLECTIVE ;  /* 0x000000000000791b */ /* 0x003fe20003800000 */
.L_x_9320:
[----:B------:R-:W-:Y:S01]  /*eda0*/  @!PT LDS RZ, [RZ] ;  /* 0x00000000fffff984 */ /* 0x000fe20000000800 */
[----:B------:R-:W-:Y:S01]  /*edb0*/  @!PT LDS RZ, [RZ] ;  /* 0x00000000fffff984 */ /* 0x000fe20000000800 */
[----:B------:R-:W-:Y:S01]  /*edc0*/  @!PT LDS RZ, [RZ] ;  /* 0x00000000fffff984 */ /* 0x000fe20000000800 */
[----:B------:R0:W-:Y:S01]  /*edd0*/  @!P2 LDGSTS.E.BYPASS.LTC128B.128 [R21+0x19400], desc[UR36][R2.64], !P0 ;  /* 0x194000000215afae */ /* 0x0001e2000c101d64 */
[----:B------:R-:W-:Y:S02]  /*ede0*/  ISETP.GE.AND P2, PT, R8, R5, PT ;  /* 0x000000050800720c */ /* 0x000fe40003f46270 */
[----:B------:R-:W-:Y:S02]  /*edf0*/  IADD3 R8, R6, 0x40, RZ ;  /* 0x0000004006087810 */ /* 0x000fe40007ffe0ff */
[----:B------:R-:W-:-:S09]  /*ee00*/  MOV R13, R0 ;  /* 0x00000000000d7202 */ /* 0x000fd20000000f00 */
[----:B------:R-:W-:-:S04]  /*ee10*/  @P2 LOP3.LUT R16, R16, 0x200, RZ, 0xfc, !PT ;  /* 0x0000020010102812 */ /* 0x000fc800078efcff */
[----:B------:R-:W-:Y:S01]  /*ee20*/  LOP3.LUT R16, R16, 0xfffffeff, RZ, 0xc0, !PT ;  /* 0xfffffeff10107812 */ /* 0x000fe200078ec0ff */
[----:B0-----:R-:W-:-:S07]  /*ee30*/  IMAD.MOV.U32 R7, RZ, RZ, R14 ;  /* 0x000000ffff077224 */ /* 0x001fce00078e000e */
[----:B------:R-:W-:Y:S05]  /*ee40*/  WARPSYNC.COLLECTIVE R15, `(.L_x_9321) ;  /* 0x000000000f087348 */ /* 0x000fea0003c00000 */
[----:B------:R0:W1:Y:S02]  /*ee50*/  SHFL.IDX P6, R14, R13, R12, R11 ;  /* 0x0000000c0d0e7389 */ /* 0x00006400000c000b */
[----:B01----:R-:W-:Y:S01]  /*ee60*/  ENDCOLLECTIVE ;  /* 0x000000000000791b */ /* 0x003fe20003800000 */
.L_x_9321:
[----:B------:R-:W-:Y:S01]  /*ee70*/  @!P2 LEA R15, R28, UR42, 0x1 ;  /* 0x0000002a1c0fac11 */ /* 0x000fe2000f8e08ff */
[----:B------:R-:W-:Y:S01]  /*ee80*/  IMAD.MOV.U32 R12, RZ, RZ, 0x4 ;  /* 0x00000004ff0c7424 */ /* 0x000fe200078e00ff */
        /* <DEDUP_REMOVED lines=10> */
[----:B0-----:R-:W-:-:S12]  /*ef30*/  IMAD.MOV.U32 R15, RZ, RZ, -0x1 ;  /* 0xffffffffff0f7424 */ /* 0x001fd800078e00ff */
[----:B------:R-:W-:Y:S02]  /*ef40*/  @!P2 LEA R20, R28, UR42, 0x1 ;  /* 0x0000002a1c14ac11 */ /* 0x000fe4000f8e08ff */
[----:B------:R-:W-:-:S07]  /*ef50*/  @P2 LOP3.LUT R16, R16, 0x100, RZ, 0xfc, !PT ;  /* 0x0000010010102812 */ /* 0x000fce00078efcff */
[----:B------:R-:W-:Y:S05]  /*ef60*/  WARPSYNC.COLLECTIVE R15, `(.L_x_9322) ;  /* 0x000000000f087348 */ /* 0x000fea0003c00000 */
[----:B------:R0:W1:Y:S02]  /*ef70*/  SHFL.IDX P6, R14, R13, R12, R11 ;  /* 0x0000000c0d0e7389 */ /* 0x00006400000c000b */
[----:B01----:R-:W-:Y:S01]  /*ef80*/  ENDCOLLECTIVE ;  /* 0x000000000000791b */ /* 0x003fe20003800000 */
.L_x_9322:
[----:B------:R-:W-:Y:S01]  /*ef90*/  LOP3.LUT R16, R16, 0xffffff7f, RZ, 0xc0, !PT ;  /* 0xffffff7f10107812 */ /* 0x000fe200078ec0ff */
[----:B------:R-:W-:Y:S01]  /*efa0*/  IMAD.MOV.U32 R13, RZ, RZ, R0 ;  /* 0x000000ffff0d7224 */ /* 0x000fe200078e0000 */
[----:B------:R-:W-:-:S07]  /*efb0*/  MOV R8, R14 ;  /* 0x0000000e00087202 */ /* 0x000fce0000000f00 */
[----:B------:R-:W-:Y:S05]  /*efc0*/  WARPSYNC.COLLECTIVE R15, `(.L_x_9323) ;  /* 0x000000000f087348 */ /* 0x000fea0003c00000 */
[----:B------:R0:W1:Y:S02]  /*efd0*/  SHFL.IDX P6, R14, R13, R12, R11 ;  /* 0x0000000c0d0e7389 */ /* 0x00006400000c000b */
[----:B01----:R-:W-:Y:S01]  /*efe0*/  ENDCOLLECTIVE ;  /* 0x000000000000791b */ /* 0x003fe20003800000 */
.L_x_9323:
[----:B------:R-:W-:Y:S01]  /*eff0*/  IMAD.MOV.U32 R13, RZ, RZ, R4 ;  /* 0x000000ffff0d7224 */ /* 0x000fe200078e0004 */
[----:B------:R-:W-:Y:S01]  /*f000*/  MOV R12, 0x5 ;  /* 0x00000005000c7802 */ /* 0x000fe20000000f00 */
[----:B------:R-:W-:-:S07]  /*f010*/  IMAD.MOV.U32 R7, RZ, RZ, R14 ;  /* 0x000000ffff077224 */ /* 0x000fce00078e000e */
[----:B------:R-:W-:Y:S05]  /*f020*/  WARPSYNC.COLLECTIVE R15, `(.L_x_9324) ;  /* 0x000000000f087348 */ /* 0x000fea0003c00000 */
[----:B------:R0:W1:Y:S02]  /*f030*/  SHFL.IDX P6, R14, R13, R12, R11 ;  /* 0x0000000c0d0e7389 */ /* 0x00006400000c000b */
[----:B01----:R-:W-:Y:S01]  /*f040*/  ENDCOLLECTIVE ;  /* 0x000000000000791b */ /* 0x003fe20003800000 */
.L_x_9324:
[----:B------:R-:W-:-:S04]  /*f050*/  @!P2 LEA R7, P1, R22, R7, 0x1 ;  /* 0x000000071607a211 */ /* 0x000fc800078208ff */
[----:B------:R-:W-:Y:S01]  /*f060*/  @!P2 MOV R2, R7 ;  /* 0x000000070002a202 */ /* 0x000fe20000000f00 */
[----:B------:R-:W-:-:S04]  /*f070*/  @!P2 IMAD.X R8, RZ, RZ, R8, P1 ;  /* 0x000000ffff08a224 */ /* 0x000fc800008e0608 */
[----:B------:R-:W-:Y:S02]  /*f080*/  @!P2 IMAD.MOV.U32 R3, RZ, RZ, R8 ;  /* 0x000000ffff03a224 */ /* 0x000fe400078e0008 */
[----:B------:R-:W-:Y:S02]  /*f090*/  IMAD.MOV.U32 R13, RZ, RZ, R0 ;  /* 0x000000ffff0d7224 */ /* 0x000fe400078e0000 */
[----:B------:R-:W-:Y:S01]  /*f0a0*/  VIADD R8, R6, 0x50 ;  /* 0x0000005006087836 */ /* 0x000fe20000000000 */
[----:B------:R-:W-:Y:S01]  /*f0b0*/  @!PT LDS RZ, [RZ] ;  /* 0x00000000fffff984 */ /* 0x000fe20000000800 */
[----:B------:R-:W-:Y:S01]  /*f0c0*/  @!PT LDS RZ, [RZ] ;  /* 0x00000000fffff984 */ /* 0x000fe20000000800 */
[----:B------:R-:W-:Y:S01]  /*f0d0*/  @!PT LDS RZ, [RZ] ;  /* 0x00000000fffff984 */ /* 0x000fe20000000800 */
[----:B------:R0:W-:Y:S04]  /*f0e0*/  @!P2 LDGSTS.E.BYPASS.LTC128B.128 [R20+0x1a400], desc[UR36][R2.64], !P0 ;  /* 0x1a4000000214afae */ /* 0x0001e8000c101d64 */
[----:B------:R-:W-:Y:S02]  /*f0f0*/  ISETP.GE.AND P2, PT, R8, R5, PT ;  /* 0x000000050800720c */ /* 0x000fe40003f46270 */
[----:B------:R-:W-:Y:S01]  /*f100*/  IADD3 R8, R6, 0x60, RZ ;  /* 0x0000006006087810 */ /* 0x000fe20007ffe0ff */
[----:B------:R-:W-:-:S10]  /*f110*/  IMAD.MOV.U32 R10, RZ, RZ, R14 ;  /* 0x000000ffff0a7224 */ /* 0x000fd400078e000e */
[----:B0-----:R-:W-:Y:S05]  /*f120*/  WARPSYNC.COLLECTIVE R15, `(.L_x_9325) ;  /* 0x000000000f087348 */ /* 0x001fea0003c00000 */
[----:B------:R1:W2:Y:S02]  /*f130*/  SHFL.IDX P6, R14, R13, R12, R11 ;  /* 0x0000000c0d0e7389 */ /* 0x0002a400000c000b */
[----:B012---:R-:W-:Y:S01]  /*f140*/  ENDCOLLECTIVE ;  /* 0x000000000000791b */ /* 0x007fe20003800000 */
.L_x_9325:
[----:B------:R-:W-:Y:S02]  /*f150*/  @!P2 LEA R7, R28, UR42, 0x1 ;  /* 0x0000002a1c07ac11 */ /* 0x000fe4000f8e08ff */
[----:B------:R-:W-:Y:S01]  /*f160*/  @P2 LOP3.LUT R16, R16, 0x80, RZ, 0xfc, !PT ;  /* 0x0000008010102812 */ /* 0x000fe200078efcff */
[----:B------:R-:W-:Y:S01]  /*f170*/  IMAD.MOV.U32 R13, RZ, RZ, R4 ;  /* 0x000000ffff0d7224 */ /* 0x000fe200078e0004 */
[----:B------:R-:W-:Y:S02]  /*f180*/  MOV R12, 0x6 ;  /* 0x00000006000c7802 */ /* 0x000fe40000000f00 */
[----:B------:R-:W-:Y:S01]  /*f190*/  LOP3.LUT R16, R16, 0xffffffbf, RZ, 0xc0, !PT ;  /* 0xffffffbf10107812 */ /* 0x000fe200078ec0ff */
[----:B------:R-:W-:-:S07]  /*f1a0*/  IMAD.MOV.U32 R9, RZ, RZ, R14 ;  /* 0x000000ffff097224 */ /* 0x000fce00078e000e */
[----:B------:R-:W-:Y:S05]  /*f1b0*/  WARPSYNC.COLLECTIVE R15, `(.L_x_9326) ;  /* 0x000000000f087348 */ /* 0x000fea0003c00000 */
[----:B------:R0:W1:Y:S02]  /*f1c0*/  SHFL.IDX P6, R14, R13, R12, R11 ;  /* 0x0000000c0d0e7389 */ /* 0x00006400000c000b */
[----:B01----:R-:W-:Y:S01]  /*f1d0*/  ENDCOLLECTIVE ;  /* 0x000000000000791b */ /* 0x003fe20003800000 */
.L_x_9326:
[----:B------:R-:W-:-:S04]  /*f1e0*/  @!P2 LEA R9, P1, R22, R9, 0x1 ;  /* 0x000000091609a211 */ /* 0x000fc800078208ff */
[----:B------:R-:W-:Y:S01]  /*f1f0*/  @!P2 IADD3.X R10, RZ, R10, RZ, P1, !PT ;  /* 0x0000000aff0aa210 */ /* 0x000fe20000ffe4ff */
[----:B------:R-:W-:-:S04]  /*f200*/  @!P2 IMAD.MOV.U32 R2, RZ, RZ, R9 ;  /* 0x000000ffff02a224 */ /* 0x000fc800078e0009 */
        /* <DEDUP_REMOVED lines=11> */
.L_x_9327:
[----:B------:R-:W-:Y:S02]  /*f2c0*/  @!P2 LEA R9, R28, UR42, 0x1 ;  /* 0x0000002a1c09ac11 */ /* 0x000fe4000f8e08ff */
[----:B------:R-:W-:Y:S02]  /*f2d0*/  @P2 LOP3.LUT R16, R16, 0x40, RZ, 0xfc, !PT ;  /* 0x0000004010102812 */ /* 0x000fe400078efcff */
[----:B------:R-:W-:Y:S01]  /*f2e0*/  MOV R13, R4 ;  /* 0x00000004000d7202 */ /* 0x000fe20000000f00 */
[----:B------:R-:W-:-:S05]  /*f2f0*/  IMAD.MOV.U32 R11, RZ, RZ, R14 ;  /* 0x000000ffff0b7224 */ /* 0x000fca00078e000e */
[----:B------:R-:W-:-:S05]  /*f300*/  @!P2 LEA R11, P1, R22, R11, 0x1 ;  /* 0x0000000b160ba211 */ /* 0x000fca00078208ff */
[----:B------:R-:W-:Y:S02]  /*f310*/  @!P2 IMAD.X R12, RZ, RZ, R2, P1 ;  /* 0x000000ffff0ca224 */ /* 0x000fe400008e0602 */
[----:B------:R-:W-:Y:S02]  /*f320*/  @!P2 IMAD.MOV.U32 R2, RZ, RZ, R11 ;  /* 0x000000ffff02a224 */ /* 0x000fe400078e000b */
[----:B------:R-:W-:Y:S02]  /*f330*/  @!P2 IMAD.MOV.U32 R3, RZ, RZ, R12 ;  /* 0x000000ffff03a224 */ /* 0x000fe400078e000c */
[----:B------:R-:W-:Y:S02]  /*f340*/  IMAD.MOV.U32 R12, RZ, RZ, 0x7 ;  /* 0x00000007ff0c7424 */ /* 0x000fe400078e00ff */
[----:B------:R-:W-:Y:S01]  /*f350*/  IMAD.MOV.U32 R11, RZ, RZ, 0x181f ;  /* 0x0000181fff0b7424 */ /* 0x000fe200078e00ff */
[----:B------:R-:W-:Y:S01]  /*f360*/  @!PT LDS RZ, [RZ] ;  /* 0x00000000fffff984 */ /* 0x000fe20000000800 */
[----:B------:R-:W-:Y:S01]  /*f370*/  @!PT LDS RZ, [RZ] ;  /* 0x00000000fffff984 */ /* 0x000fe20000000800 */
[----:B------:R-:W-:Y:S01]  /*f380*/  @!PT LDS RZ, [RZ] ;  /* 0x00000000fffff984 */ /* 0x000fe20000000800 */
[----:B------:R0:W-:Y:S06]  /*f390*/  @!P2 LDGSTS.E.BYPASS.LTC128B.128 [R9+0x1b400], desc[UR36][R2.64], !P0 ;  /* 0x1b4000000209afae */ /* 0x0001ec000c101d64 */
[----:B0-----:R-:W-:Y:S05]  /*f3a0*/  WARPSYNC.COLLECTIVE R15, `(.L_x_9328) ;  /* 0x000000000f087348 */ /* 0x001fea0003c00000 */
[----:B------:R1:W2:Y:S02]  /*f3b0*/  SHFL.IDX P6, R14, R13, R12, R11 ;  /* 0x0000000c0d0e7389 */ /* 0x0002a400000c000b */
[----:B012---:R-:W-:Y:S01]  /*f3c0*/  ENDCOLLECTIVE ;  /* 0x000000000000791b */ /* 0x007fe20003800000 */
.L_x_9328:
[----:B------:R-:W-:Y:S01]  /*f3d0*/  MOV R13, R0 ;  /* 0x00000000000d7202 */ /* 0x000fe20000000f00 */
[----:B------:R-:W-:-:S07]  /*f3e0*/  IMAD.MOV.U32 R4, RZ, RZ, R14 ;  /* 0x000000ffff047224 */ /* 0x000fce00078e000e */
[----:B------:R-:W-:Y:S05]  /*f3f0*/  WARPSYNC.COLLECTIVE R15, `(.L_x_9329) ;  /* 0x000000000f087348 */ /* 0x000fea0003c00000 */
[----:B------:R0:W1:Y:S02]  /*f400*/  SHFL.IDX P6, R14, R13, R12, R11 ;  /* 0x0000000c0d0e7389 */ /* 0x00006400000c000b */
[----:B01----:R-:W-:Y:S01]  /*f410*/  ENDCOLLECTIVE ;  /* 0x000000000000791b */ /* 0x003fe20003800000 */
.L_x_9329:
[----:B------:R-:W-:Y:S05]  /*f420*/  BRA `(.L_x_9330) ;  /* 0xffffffc4001c7947 */ /* 0x000fea000383ffff */
.L_x_9260:
        /* <DEDUP_REMOVED lines=8> */
.L_x_9332:
[----:B------:R-:W-:Y:S05]  /*f4b0*/  BSYNC B0 ;  /* 0x0000000000007941 */ /* 0x000fea0003800000 */
.L_x_9331:
[----:B------:R-:W-:Y:S01]  /*f4c0*/  IMAD.MOV.U32 R13, RZ, RZ, R0 ;  /* 0x000000ffff0d7224 */ /* 0x000fe200078e0000 */
[----:B------:R-:W-:Y:S01]  /*f4d0*/  MOV R11, 0x181f ;  /* 0x0000181f000b7802 */ /* 0x000fe20000000f00 */
[----:B------:R-:W-:Y:S01]  /*f4e0*/  IMAD.MOV.U32 R12, RZ, RZ, RZ ;  /* 0x000000ffff0c7224 */ /* 0x000fe200078e00ff */
[----:B------:R-:W-:Y:S01]  /*f4f0*/  LOP3.LUT P5, RZ, R16, 0x1000, RZ, 0xc0, !PT ;  /* 0x0000100010ff7812 */ /* 0x000fe200078ac0ff */
[----:B------:R-:W-:Y:S02]  /*f500*/  IMAD.MOV.U32 R15, RZ, RZ, -0x1 ;  /* 0xffffffffff0f7424 */ /* 0x000fe400078e00ff */
[----:B------:R-:W-:-:S10]  /*f510*/  IMAD.MOV.U32 R2, RZ, RZ, R14 ;  /* 0x000000ffff027224 */ /* 0x000fd400078e000e */
[----:B------:R-:W-:Y:S05]  /*f520*/  WARPSYNC.COLLECTIVE R15, `(.L_x_9333) ;  /* 0x000000000f087348 */ /* 0x000fea0003c00000 */
[----:B------:R0:W1:Y:S02]  /*f530*/  SHFL.IDX P6, R14, R13, R12, R11 ;  /* 0x0000000c0d0e7389 */ /* 0x00006400000c000b */
[----:B01----:R-:W-:Y:S01]  /*f540*/  ENDCOLLECTIVE ;  /* 0x000000000000791b */ /* 0x003fe20003800000 */
.L_x_9333:
[----:B------:R-:W-:Y:S02]  /*f550*/  @!P5 LEA R7, R28, UR42, 0x1 ;  /* 0x0000002a1c07dc11 */ /* 0x000fe4000f8e08ff */
[----:B------:R-:W-:Y:S01]  /*f560*/  MOV R13, R4 ;  /* 0x00000004000d7202 */ /* 0x000fe20000000f00 */
[----:B------:R-:W-:Y:S01]  /*f570*/  IMAD.MOV.U32 R12, RZ, RZ, 0x1 ;  /* 0x00000001ff0c7424 */ /* 0x000fe200078e00ff */
[----:B------:R-:W-:-:S05]  /*f580*/  @!P5 LEA R14, P0, R22, R14, 0x1 ;  /* 0x0000000e160ed211 */ /* 0x000fca00078008ff */
[----:B------:R-:W-:Y:S02]  /*f590*/  @!P5 IMAD.X R3, RZ, RZ, R2, P0 ;  /* 0x000000ffff03d224 */ /* 0x000fe400000e0602 */
[----:B------:R-:W-:-:S07]  /*f5a0*/  @!P5 IMAD.MOV.U32 R2, RZ, RZ, R14 ;  /* 0x000000ffff02d224 */ /* 0x000fce00078e000e */
[----:B------:R-:W-:Y:S05]  /*f5b0*/  WARPSYNC.COLLECTIVE R15, `(.L_x_9334) ;  /* 0x000000000f087348 */ /* 0x000fea0003c00000 */
[----:B------:R0:W1:Y:S02]  /*f5c0*/  SHFL.IDX P6, R14, R13, R12, R11 ;  /* 0x0000000c0d0e7389 */ /* 0x00006400000c000b */
[----:B01----:R-:W-:Y:S01]  /*f5d0*/  ENDCOLLECTIVE ;  /* 0x000000000000791b */ /* 0x003fe20003800000 */
.L_x_9334:
[----:B------:R-:W-:Y:S01]  /*f5e0*/  @!PT LDS RZ, [RZ] ;  /* 0x00000000fffff984 */ /* 0x000fe20000000800 */
[----:B------:R-:W-:Y:S01]  /*f5f0*/  @!PT LDS RZ, [RZ] ;  /* 0x00000000fffff984 */ /* 0x000fe20000000800 */
[----:B------:R-:W-:Y:S01]  /*f600*/  @!PT LDS RZ, [RZ] ;  /* 0x00000000fffff984 */ /* 0x000fe20000000800 */
[----:B------:R0:W-:Y:S04]  /*f610*/  @!P5 LDGSTS.E.BYPASS.LTC128B.128 [R7+0x22400], desc[UR36][R2.64], !P4 ;  /* 0x224000000207dfae */ /* 0x0001e8000e101d64 */
[----:B------:R0:W-:Y:S04]  /*f620*/  @!P5 LDGSTS.E.BYPASS.LTC128B.128 [R7+0x26400], desc[UR36][R2.64+0x80], !P3 ;  /* 0x264000800207dfae */ /* 0x0001e8000d901d64 */
[----:B------:R0:W-:Y:S01]  /*f630*/  @!P5 LDGSTS.E.BYPASS.LTC128B.128 [R7+0x2a400], desc[UR36][R2.64+0x100], !P2 ;  /* 0x2a4001000207dfae */ /* 0x0001e2000d101d64 */
[----:B------:R-:W-:-:S03]  /*f640*/  IMAD.MOV.U32 R13, RZ, RZ, R0 ;  /* 0x000000ffff0d7224 */ /* 0x000fc600078e0000 */
[----:B------:R0:W-:Y:S01]  /*f650*/  @!P5 LDGSTS.E.BYPASS.LTC128B.128 [R7+0x2e400], desc[UR36][R2.64+0x180], !P1 ;  /* 0x2e4001800207dfae */ /* 0x0001e2000c901d64 */
[----:B------:R-:W-:Y:S01]  /*f660*/  LOP3.LUT P5, RZ, R16, 0x400, RZ, 0xc0, !PT ;  /* 0x0000040010ff7812 */ /* 0x000fe200078ac0ff */
[----:B------:R-:W-:-:S12]  /*f670*/  IMAD.MOV.U32 R5, RZ, RZ, R14 ;  /* 0x000000ffff057224 */ /* 0x000fd800078e000e */
[----:B0-----:R-:W-:Y:S05]  /*f680*/  WARPSYNC.COLLECTIVE R15, `(.L_x_9335) ;  /* 0x000000000f087348 */ /* 0x001fea0003c00000 */
[----:B------:R1:W2:Y:S02]  /*f690*/  SHFL.IDX P6, R14, R13, R12, R11 ;  /* 0x0000000c0d0e7389 */ /* 0x0002a400000c000b */
[----:B012---:R-:W-:Y:S01]  /*f6a0*/  ENDCOLLECTIVE ;  /* 0x000000000000791b */ /* 0x007fe20003800000 */
.L_x_9335:
[----:B------:R-:W-:Y:S01]  /*f6b0*/  @!P5 LEA R7, R28, UR42, 0x1 ;  /* 0x0000002a1c07dc11 */ /* 0x000fe2000f8e08ff */
[----:B------:R-:W-:Y:S01]  /*f6c0*/  IMAD.MOV.U32 R13, RZ, RZ, R4 ;  /* 0x000000ffff0d7224 */ /* 0x000fe200078e0004 */
[----:B------:R-:W-:Y:S02]  /*f6d0*/  MOV R12, 0x2 ;  /* 0x00000002000c7802 */ /* 0x000fe40000000f00 */
[----:B------:R-:W-:-:S13]  /*f6e0*/  LOP3.LUT P6, RZ, R16, 0x800, RZ, 0xc0, !PT ;  /* 0x0000080010ff7812 */ /* 0x000fda00078cc0ff */
[----:B------:R-:W-:Y:S02]  /*f6f0*/  @!P6 LEA R14, P0, R22, R14, 0x1 ;  /* 0x0000000e160ee211 */ /* 0x000fe400078008ff */
[----:B------:R-:W-:Y:S02]  /*f700*/  @!P6 LEA R9, R28, UR42, 0x1 ;  /* 0x0000002a1c09ec11 */ /* 0x000fe4000f8e08ff */
[----:B------:R-:W-:Y:S01]  /*f710*/  @!P6 IADD3.X R5, RZ, R5, RZ, P0, !PT ;  /* 0x00000005ff05e210 */ /* 0x000fe200007fe4ff */
[----:B------:R-:W-:-:S04]  /*f720*/  @!P6 IMAD.MOV.U32 R2, RZ, RZ, R14 ;  /* 0x000000ffff02e224 */ /* 0x000fc800078e000e */
[----:B------:R-:W-:-:S05]  /*f730*/  @!P6 IMAD.MOV.U32 R3, RZ, RZ, R5 ;  /* 0x000000ffff03e224 */ /* 0x000fca00078e0005 */
[----:B------:R-:W-:Y:S01]  /*f740*/  @!PT LDS RZ, [RZ] ;  /* 0x00000000fffff984 */ /* 0x000fe20000000800 */
[----:B------:R-:W-:Y:S01]  /*f750*/  @!PT LDS RZ, [RZ] ;  /* 0x00000000fffff984 */ /* 0x000fe20000000800 */
[----:B------:R-:W-:Y:S01]  /*f760*/  @!PT LDS RZ, [RZ] ;  /* 0x00000000fffff984 */ /* 0x000fe20000000800 */
[----:B------:R0:W-:Y:S04]  /*f770*/  @!P6 LDGSTS.E.BYPASS.LTC128B.128 [R9+0x22c00], desc[UR36][R2.64], !P4 ;  /* 0x22c000000209efae */ /* 0x0001e8000e101d64 */
[----:B------:R0:W-:Y:S04]  /*f780*/  @!P6 LDGSTS.E.BYPASS.LTC128B.128 [R9+0x26c00], desc[UR36][R2.64+0x80], !P3 ;  /* 0x26c000800209efae */ /* 0x0001e8000d901d64 */
[----:B------:R0:W-:Y:S04]  /*f790*/  @!P6 LDGSTS.E.BYPASS.LTC128B.128 [R9+0x2ac00], desc[UR36][R2.64+0x100], !P2 ;  /* 0x2ac001000209efae */ /* 0x0001e8000d101d64 */
[----:B------:R0:W-:Y:S02]  /*f7a0*/  @!P6 LDGSTS.E.BYPASS.LTC128B.128 [R9+0x2ec00], desc[UR36][R2.64+0x180], !P1 ;  /* 0x2ec001800209efae */ /* 0x0001e4000c901d64 */
[----:B0-----:R-:W-:Y:S05]  /*f7b0*/  WARPSYNC.COLLECTIVE R15, `(.L_x_9336) ;  /* 0x000000000f087348 */ /* 0x001fea0003c00000 */
[----:B------:R1:W2:Y:S02]  /*f7c0*/  SHFL.IDX P6, R14, R13, R12, R11 ;  /* 0x0000000c0d0e7389 */ /* 0x0002a400000c000b */
[----:B012---:R-:W-:Y:S01]  /*f7d0*/  ENDCOLLECTIVE ;  /* 0x000000000000791b */ /* 0x007fe20003800000 */
.L_x_9336:
[----:B------:R-:W-:Y:S02]  /*f7e0*/  IMAD.MOV.U32 R13, RZ, RZ, R0 ;  /* 0x000000ffff0d7224 */ /* 0x000fe400078e0000 */
[----:B------:R-:W-:-:S07]  /*f7f0*/  IMAD.MOV.U32 R5, RZ, RZ, R14 ;  /* 0x000000ffff057224 */ /* 0x000fce00078e000e */
[----:B------:R-:W-:Y:S05]  /*f800*/  WARPSYNC.COLLECTIVE R15, `(.L_x_9337) ;  /* 0x000000000f087348 */ /* 0x000fea0003c00000 */
[----:B------:R0:W1:Y:S02]  /*f810*/  SHFL.IDX P6, R14, R13, R12, R11 ;  /* 0x0000000c0d0e7389 */ /* 0x00006400000c000b */
[----:B01----:R-:W-:Y:S01]  /*f820*/  ENDCOLLECTIVE ;  /* 0x000000000000791b */ /* 0x003fe20003800000 */
.L_x_9337:
[----:B------:R-:W-:Y:S02]  /*f830*/  IMAD.MOV.U32 R13, RZ, RZ, R4 ;  /* 0x000000ffff0d7224 */ /* 0x000fe400078e0004 */
[----:B------:R-:W-:Y:S01]  /*f840*/  IMAD.MOV.U32 R12, RZ, RZ, 0x3 ;  /* 0x00000003ff0c7424 */ /* 0x000fe200078e00ff */
[----:B------:R-:W-:-:S04]  /*f850*/  @!P5 LEA R14, P0, R22, R14, 0x1 ;  /* 0x0000000e160ed211 */ /* 0x000fc800078008ff */
[----:B------:R-:W-:Y:S01]  /*f860*/  @!P5 MOV R2, R14 ;  /* 0x0000000e0002d202 */ /* 0x000fe20000000f00 */
[----:B------:R-:W-:-:S08]  /*f870*/  @!P5 IMAD.X R5, RZ, RZ, R5, P0 ;  /* 0x000000ffff05d224 */ /* 0x000fd000000e0605 */
[----:B------:R-:W-:Y:S05]  /*f880*/  WARPSYNC.COLLECTIVE R15, `(.L_x_9338) ;  /* 0x000000000f087348 */ /* 0x000fea0003c00000 */
[----:B------:R0:W1:Y:S02]  /*f890*/  SHFL.IDX P6, R14, R13, R12, R11 ;  /* 0x0000000c0d0e7389 */ /* 0x00006400000c000b */
[----:B01----:R-:W-:Y:S01]  /*f8a0*/  ENDCOLLECTIVE ;  /* 0x000000000000791b */ /* 0x003fe20003800000 */
.L_x_9338:
[----:B------:R-:W-:-:S05]  /*f8b0*/  @!P5 IMAD.MOV.U32 R3, RZ, RZ, R5 ;  /* 0x000000ffff03d224 */ /* 0x000fca00078e0005 */
[----:B------:R-:W-:Y:S01]  /*f8c0*/  @!PT LDS RZ, [RZ] ;  /* 0x00000000fffff984 */ /* 0x000fe20000000800 */
[----:B------:R-:W-:Y:S01]  /*f8d0*/  @!PT LDS RZ, [RZ] ;  /* 0x00000000fffff984 */ /* 0x000fe20000000800 */
[----:B------:R-:W-:Y:S01]  /*f8e0*/  @!PT LDS RZ, [RZ] ;  /* 0x00000000fffff984 */ /* 0x000fe20000000800 */
[----:B------:R0:W-:Y:S04]  /*f8f0*/  @!P5 LDGSTS.E.BYPASS.LTC128B.128 [R7+0x23400], desc[UR36][R2.64], !P4 ;  /* 0x234000000207dfae */ /* 0x0001e8000e101d64 */
[----:B------:R0:W-:Y:S01]  /*f900*/  @!P5 LDGSTS.E.BYPASS.LTC128B.128 [R7+0x27400], desc[UR36][R2.64+0x80], !P3 ;  /* 0x274000800207dfae */ /* 0x0001e2000d901d64 */
[----:B------:R-:W-:-:S03]  /*f910*/  IMAD.MOV.U32 R13, RZ, RZ, R0 ;  /* 0x000000ffff0d7224 */ /* 0x000fc600078e0000 */
[----:B------:R0:W-:Y:S04]  /*f920*/  @!P5 LDGSTS.E.BYPASS.LTC128B.128 [R7+0x2b400], desc[UR36][R2.64+0x100], !P2 ;  /* 0x2b4001000207dfae */ /* 0x0001e8000d101d64 */
[----:B------:R0:W-:Y:S01]  /*f930*/  @!P5 LDGSTS.E.BYPASS.LTC128B.128 [R7+0x2f400], desc[UR36][R2.64+0x180], !P1 ;  /* 0x2f4001800207dfae */ /* 0x0001e2000c901d64 */
[----:B------:R-:W-:Y:S02]  /*f940*/  LOP3.LUT P5, RZ, R16, 0x100, RZ, 0xc0, !PT ;  /* 0x0000010010ff7812 */ /* 0x000fe400078ac0ff */
[----:B------:R-:W-:-:S11]  /*f950*/  MOV R5, R14 ;  /* 0x0000000e00057202 */ /* 0x000fd60000000f00 */
[----:B0-----:R-:W-:Y:S05]  /*f960*/  WARPSYNC.COLLECTIVE R15, `(.L_x_9339) ;  /* 0x000000000f087348 */ /* 0x001fea0003c00000 */
[----:B------:R1:W2:Y:S02]  /*f970*/  SHFL.IDX P6, R14, R13, R12, R11 ;  /* 0x0000000c0d0e7389 */ /* 0x0002a400000c000b */
[----:B012---:R-:W-:Y:S01]  /*f980*/  ENDCOLLECTIVE ;  /* 0x000000000000791b */ /* 0x007fe20003800000 */
.L_x_9339:
[----:B------:R-:W-:Y:S01]  /*f990*/  @!P5 LEA R7, R28, UR42, 0x1 ;  /* 0x0000002a1c07dc11 */ /* 0x000fe2000f8e08ff */
[----:B------:R-:W-:Y:S02]  /*f9a0*/  IMAD.MOV.U32 R13, RZ, RZ, R4 ;  /* 0x000000ffff0d7224 */ /* 0x000fe400078e0004 */
[----:B------:R-:W-:Y:S01]  /*f9b0*/  IMAD.MOV.U32 R12, RZ, RZ, 0x4 ;  /* 0x00000004ff0c7424 */ /* 0x000fe200078e00ff */
[----:B------:R-:W-:-:S13]  /*f9c0*/  LOP3.LUT P6, RZ, R16, 0x200, RZ, 0xc0, !PT ;  /* 0x0000020010ff7812 */ /* 0x000fda00078cc0ff */
[----:B------:R-:W-:Y:S02]  /*f9d0*/  @!P6 LEA R14, P0, R22, R14, 0x1 ;  /* 0x0000000e160ee211 */ /* 0x000fe400078008ff */
[----:B------:R-:W-:-:S03]  /*f9e0*/  @!P6 LEA R9, R28, UR42, 0x1 ;  /* 0x0000002a1c09ec11 */ /* 0x000fc6000f8e08ff */
[----:B------:R-:W-:Y:S02]  /*f9f0*/  @!P6 IMAD.X R5, RZ, RZ, R5, P0 ;  /* 0x000000ffff05e224 */ /* 0x000fe400000e0605 */
[----:B------:R-:W-:-:S03]  /*fa00*/  @!P6 IMAD.MOV.U32 R2, RZ, RZ, R14 ;  /* 0x000000ffff02e224 */ /* 0x000fc600078e000e */
[----:B------:R-:W-:-:S05]  /*fa10*/  @!P6 MOV R3, R5 ;  /* 0x000000050003e202 */ /* 0x000fca0000000f00 */
        /* <DEDUP_REMOVED lines=10> */
.L_x_9340:
[----:B------:R-:W-:Y:S01]  /*fac0*/  MOV R13, R0 ;  /* 0x00000000000d7202 */ /* 0x000fe20000000f00 */
[----:B------:R-:W-:-:S07]  /*fad0*/  IMAD.MOV.U32 R5, RZ, RZ, R14 ;  /* 0x000000ffff057224 */ /* 0x000fce00078e000e */
[----:B------:R-:W-:Y:S05]  /*fae0*/  WARPSYNC.COLLECTIVE R15, `(.L_x_9341) ;  /* 0x000000000f087348 */ /* 0x000fea0003c00000 */
[----:B------:R0:W1:Y:S02]  /*faf0*/  SHFL.IDX P6, R14, R13, R12, R11 ;  /* 0x0000000c0d0e7389 */ /* 0x00006400000c000b */
[----:B01----:R-:W-:Y:S01]  /*fb00*/  ENDCOLLECTIVE ;  /* 0x000000000000791b */ /* 0x003fe20003800000 */
.L_x_9341:
[----:B------:R-:W-:Y:S01]  /*fb10*/  MOV R13, R4 ;  /* 0x00000004000d7202 */ /* 0x000fe20000000f00 */
[----:B------:R-:W-:Y:S01]  /*fb20*/  IMAD.MOV.U32 R12, RZ, RZ, 0x5 ;  /* 0x00000005ff0c7424 */ /* 0x000fe200078e00ff */
[----:B------:R-:W-:-:S05]  /*fb30*/  @!P5 LEA R14, P0, R22, R14, 0x1 ;  /* 0x0000000e160ed211 */ /* 0x000fca00078008ff */
[----:B------:R-:W-:-:S08]  /*fb40*/  @!P5 IMAD.MOV.U32 R2, RZ, RZ, R14 ;  /* 0x000000ffff02d224 */ /* 0x000fd000078e000e */
[----:B------:R-:W-:Y:S05]  /*fb50*/  WARPSYNC.COLLECTIVE R15, `(.L_x_9342) ;  /* 0x000000000f087348 */ /* 0x000fea0003c00000 */
[----:B------:R0:W1:Y:S02]  /*fb60*/  SHFL.IDX P6, R14, R13, R12, R11 ;  /* 0x0000000c0d0e7389 */ /* 0x00006400000c000b */
[----:B01----:R-:W-:Y:S01]  /*fb70*/  ENDCOLLECTIVE ;  /* 0x000000000000791b */ /* 0x003fe20003800000 */
.L_x_9342:
[----:B------:R-:W-:-:S04]  /*fb80*/  @!P5 IMAD.X R5, RZ, RZ, R5, P0 ;  /* 0x000000ffff05d224 */ /* 0x000fc800000e0605 */
[----:B------:R-:W-:-:S05]  /*fb90*/  @!P5 IMAD.MOV.U32 R3, RZ, RZ, R5 ;  /* 0x000000ffff03d224 */ /* 0x000fca00078e0005 */
[----:B------:R-:W-:Y:S01]  /*fba0*/  @!PT LDS RZ, [RZ] ;  /* 0x00000000fffff984 */ /* 0x000fe20000000800 */
[----:B------:R-:W-:Y:S01]  /*fbb0*/  @!PT LDS RZ, [RZ] ;  /* 0x00000000fffff984 */ /* 0x000fe20000000800 */
[----:B------:R-:W-:Y:S01]  /*fbc0*/  @!PT LDS RZ, [RZ] ;  /* 0x00000000fffff984 */ /* 0x000fe20000000800 */
[----:B------:R0:W-:Y:S01]  /*fbd0*/  @!P5 LDGSTS.E.BYPASS.LTC128B.128 [R7+0x24400], desc[UR36][R2.64], !P4 ;  /* 0x244000000207dfae */ /* 0x0001e2000e101d64 */
[----:B------:R-:W-:-:S03]  /*fbe0*/  IMAD.MOV.U32 R13, RZ, RZ, R0 ;  /* 0x000000ffff0d7224 */ /* 0x000fc600078e0000 */
[----:B------:R0:W-:Y:S04]  /*fbf0*/  @!P5 LDGSTS.E.BYPASS.LTC128B.128 [R7+0x28400], desc[UR36][R2.64+0x80], !P3 ;  /* 0x284000800207dfae */ /* 0x0001e8000d901d64 */
[----:B------:R0:W-:Y:S04]  /*fc00*/  @!P5 LDGSTS.E.BYPASS.LTC128B.128 [R7+0x2c400], desc[UR36][R2.64+0x100], !P2 ;  /* 0x2c4001000207dfae */ /* 0x0001e8000d101d64 */
[----:B------:R0:W-:Y:S01]  /*fc10*/  @!P5 LDGSTS.E.BYPASS.LTC128B.128 [R7+0x30400], desc[UR36][R2.64+0x180], !P1 ;  /* 0x304001800207dfae */ /* 0x0001e2000c901d64 */
[----:B------:R-:W-:Y:S01]  /*fc20*/  IMAD.MOV.U32 R5, RZ, RZ, R14 ;  /* 0x000000ffff057224 */ /* 0x000fe200078e000e */
[----:B------:R-:W-:-:S13]  /*fc30*/  LOP3.LUT P5, RZ, R16, 0x40, RZ, 0xc0, !PT ;  /* 0x0000004010ff7812 */ /* 0x000fda00078ac0ff */
[----:B0-----:R-:W-:Y:S05]  /*fc40*/  WARPSYNC.COLLECTIVE R15, `(.L_x_9343) ;  /* 0x000000000f087348 */ /* 0x001fea0003c00000 */
[----:B------:R1:W2:Y:S02]  /*fc50*/  SHFL.IDX P6, R14, R13, R12, R11 ;  /* 0x0000000c0d0e7389 */ /* 0x0002a400000c000b */
[----:B012---:R-:W-:Y:S01]  /*fc60*/  ENDCOLLECTIVE ;  /* 0x000000000000791b */ /* 0x007fe20003800000 */
.L_x_9343:
        /* <DEDUP_REMOVED lines=19> */
.L_x_9344:
[----:B------:R-:W-:Y:S02]  /*fda0*/  IMAD.MOV.U32 R13, RZ, RZ, R0 ;  /* 0x000000ffff0d7224 */ /* 0x000fe400078e0000 */
[----:B------:R-:W-:-:S07]  /*fdb0*/  IMAD.MOV.U32 R5, RZ, RZ, R14 ;  /* 0x000000ffff057224 */ /* 0x000fce00078e000e */
[----:B------:R-:W-:Y:S05]  /*fdc0*/  WARPSYNC.COLLECTIVE R15, `(.L_x_9345) ;  /* 0x000000000f087348 */ /* 0x000fea0003c00000 */
[----:B------:R0:W1:Y:S02]  /*fdd0*/  SHFL.IDX P6, R14, R13, R12, R11 ;  /* 0x0000000c0d0e7389 */ /* 0x00006400000c000b */
[----:B01----:R-:W-:Y:S01]  /*fde0*/  ENDCOLLECTIVE ;  /* 0x000000000000791b */ /* 0x003fe20003800000 */
.L_x_9345:
        /* <DEDUP_REMOVED lines=8> */
.L_x_9346:
        /* <DEDUP_REMOVED lines=9> */
[----:B------:R-:W-:-:S07]  /*ff00*/  MOV R5, R14 ;  /* 0x0000000e00057202 */ /* 0x000fce0000000f00 */
[----:B0-----:R-:W-:Y:S05]  /*ff10*/  WARPSYNC.COLLECTIVE R15, `(.L_x_9347) ;  /* 0x000000000f087348 */ /* 0x001fea0003c00000 */
[----:B------:R1:W2:Y:S02]  /*ff20*/  SHFL.IDX P6, R14, R13, R12, R11 ;  /* 0x0000000c0d0e7389 */ /* 0x0002a400000c000b */
[----:B012---:R-:W-:Y:S01]  /*ff30*/  ENDCOLLECTIVE ;  /* 0x000000000000791b */ /* 0x007fe20003800000 */
.L_x_9347:
[----:B------:R-:W-:Y:S05]  /*ff40*/  BRA `(.L_x_9348) ;  /* 0xffffffc400007947 */ /* 0x000fea000383ffff */
.L_x_9263:
[----:B0--3--:R-:W-:-:S04]  /*ff50*/  IMAD.U32 R3, RZ, RZ, UR42 ;  /* 0x0000002aff037e24 */ /* 0x009fc8000f8e00ff */
[----:B------:R0:W3:Y:S03]  /*ff60*/  SYNCS.PHASECHK.TRANS64.TRYWAIT P0, [R3+URZ+0x32420], R0 ;  /* 0x03242000030075a7 */ /* 0x0000e6000800017f */
[----:B---3--:R-:W-:Y:S05]  /*ff70*/  @!P0 NANOSLEEP.SYNCS 0x989680 ;  /* 0x009896800000895d */ /* 0x008fea0003900000 */
[----:B------:R-:W3:Y:S02]  /*ff80*/  @!P0 SYNCS.PHASECHK.TRANS64 P0, [R3+URZ+0x32420], R0 ;  /* 0x03242000030085a7 */ /* 0x000ee4000800007f */
[----:B---3--:R-:W-:Y:S05]  /*ff90*/  @!P0 BRA `(.L_x_9263) ;  /* 0xfffffffc00ec8947 */ /* 0x008fea000383ffff */
[----:B------:R-:W-:Y:S05]  /*ffa0*/  BRA `(.L_x_9349) ;  /* 0xffffffc400447947 */ /* 0x000fea000383ffff */
.L_x_9265:
[----:B0--3--:R-:W-:-:S04]  /*ffb0*/  IMAD.U32 R3, RZ, RZ, UR42 ;  /* 0x0000002aff037e24 */ /* 0x009fc8000f8e00ff */
[----:B------:R0:W3:Y:S03]  /*ffc0*/  SYNCS.PHASECHK.TRANS64.TRYWAIT P0, [R3+URZ+0x32460], R0 ;  /* 0x03246000030075a7 */ /* 0x0000e6000800017f */
[----:B---3--:R-:W-:Y:S05]  /*ffd0*/  @!P0 NANOSLEEP.SYNCS 0x989680 ;  /* 0x009896800000895d */ /* 0x008fea0003900000 */
[----:B------:R-:W3:Y:S02]  /*ffe0*/  @!P0 SYNCS.PHASECHK.TRANS64 P0, [R3+URZ+0x32460], R0 ;  /* 0x03246000030085a7 */ /* 0x000ee4000800007f */
[----:B---3--:R-:W-:Y:S05]  /*fff0*/  @!P0 BRA `(.L_x_9265) ;  /* 0xfffffffc00ec8947 */ /* 0x008fea000383ffff */
[----:B------:R-:W-:Y:S05]  /*10000*/  BRA `(.L_x_9350) ;  /* 0xffffffc400407947 */ /* 0x000fea000383ffff */
.L_x_9266:
[----:B------:R-:W-:Y:S01]  /*10010*/  BSSY B0, `(.L_x_9351) ;  /* 0x0000008000007945 */ /* 0x000fe20003800000 */
[----:B------:R-:W-:Y:S01]  /*10020*/  MOV R13, R19 ;  /* 0x00000013000d7202 */ /* 0x000fe20000000f00 */
[----:B------:R-:W-:Y:S02]  /*10030*/  IMAD.MOV.U32 R12, RZ, RZ, RZ ;  /* 0x000000ffff0c7224 */ /* 0x000fe400078e00ff */
[----:B------:R-:W-:Y:S02]  /*10040*/  IMAD.MOV.U32 R11, RZ, RZ, 0x181f ;  /* 0x0000181fff0b7424 */ /* 0x000fe400078e00ff */
[----:B------:R-:W-:-:S07]  /*10050*/  IMAD.MOV.U32 R15, RZ, RZ, -0x1 ;  /* 0xffffffffff0f7424 */ /* 0x000fce00078e00ff */
[----:B-1----:R-:W-:Y:S05]  /*10060*/  WARPSYNC.COLLECTIVE R15, `(.L_x_9352) ;  /* 0x000000000f087348 */ /* 0x002fea0003c00000 */
[----:B-1----:R0:W1:Y:S02]  /*10070*/  SHFL.IDX P6, R14, R13, R12, R11 ;  /* 0x0000000c0d0e7389 */ /* 0x00206400000c000b */
[----:B01----:R-:W-:Y:S01]  /*10080*/  ENDCOLLECTIVE ;  /* 0x000000000000791b */ /* 0x003fe20003800000 */
.L_x_9352:
[----:B------:R-:W-:Y:S05]  /*10090*/  BSYNC B0 ;  /* 0x0000000000007941 */ /* 0x000fea0003800000 */
.L_x_9351:
[----:B------:R-:W-:Y:S01]  /*100a0*/  IMAD.MOV.U32 R13, RZ, RZ, R18 ;  /* 0x000000ffff0d7224 */ /* 0x000fe200078e0012 */
[----:B------:R-:W-:Y:S01]  /*100b0*/  MOV R15, 0xffffffff ;  /* 0xffffffff000f7802 */ /* 0x000fe20000000f00 */
[----:B------:R-:W-:Y:S01]  /*100c0*/  IMAD.MOV.U32 R12, RZ, RZ, RZ ;  /* 0x000000ffff0c7224 */ /* 0x000fe200078e00ff */
[----:B------:R-:W-:Y:S01]  /*100d0*/  MOV R3, R14 ;  /* 0x0000000e00037202 */ /* 0x000fe20000000f00 */
[----:B------:R-:W-:Y:S01]  /*100e0*/  IMAD.MOV.U32 R11, RZ, RZ, 0x181f ;  /* 0x0000181fff0b7424 */ /* 0x000fe200078e00ff */
[----:B------:R-:W-:Y:S01]  /*100f0*/  LEA R10, R28, UR42, 0x1 ;  /* 0x0000002a1c0a7c11 */ /* 0x000fe2000f8e08ff */
[----:B------:R-:W-:Y:S01]  /*10100*/  IMAD.SHL.U32 R0, R22, 0x2, RZ ;  /* 0x0000000216007824 */ /* 0x000fe200078e00ff */
[----:B------:R-:W-:Y:S01]  /*10110*/  LOP3.LUT P2, RZ, R5, 0x2, RZ, 0xc0, !PT ;  /* 0x0000000205ff7812 */ /* 0x000fe2000784c0ff */
[----:B------:R-:W-:-:S12]  /*10120*/  IMAD.MOV.U32 R6, RZ, RZ, RZ ;  /* 0x000000ffff067224 */ /* 0x000fd800078e00ff */
[----:B------:R-:W-:Y:S05]  /*10130*/  WARPSYNC.COLLECTIVE R15, `(.L_x_9353) ;  /* 0x000000000f087348 */ /* 0x000fea0003c00000 */
[----:B------:R0:W1:Y:S02]  /*10140*/  SHFL.IDX P6, R14, R13, R12, R11 ;  /* 0x0000000c0d0e7389 */ /* 0x00006400000c000b */
[----:B01----:R-:W-:Y:S01]  /*10150*/  ENDCOLLECTIVE ;  /* 0x000000000000791b */ /* 0x003fe20003800000 */
.L_x_9353:
[----:B------:R-:W-:Y:S02]  /*10160*/  LOP3.LUT P1, RZ, R5, 0x4, RZ, 0xc0, !PT ;  /* 0x0000000405ff7812 */ /* 0x000fe4000782c0ff */
[----:B------:R-:W-:Y:S02]  /*10170*/  IADD3 R31, R10, 0x400, RZ ;  /* 0x000004000a1f7810 */ /* 0x000fe40007ffe0ff */
[----:B------:R-:W-:Y:S01]  /*10180*/  ISETP.LT.OR P3, PT, R17, 0x1, !P1 ;  /* 0x000000011100780c */ /* 0x000fe20004f61670 */
[----:B------:R-:W-:Y:S01]  /*10190*/  IMAD.MOV.U32 R13, RZ, RZ, R19 ;  /* 0x000000ffff0d7224 */ /* 0x000fe200078e0013 */
[----:B------:R-:W-:Y:S02]  /*101a0*/  MOV R12, 0x1 ;  /* 0x00000001000c7802 */ /* 0x000fe40000000f00 */
[----:B------:R-:W-:-:S13]  /*101b0*/  IADD3 R2, P0, R14, R0, RZ ;  /* 0x000000000e027210 */ /* 0x000fda0007f1e0ff */
[----:B------:R-:W-:Y:S05]  /*101c0*/  WARPSYNC.COLLECTIVE R15, `(.L_x_9354) ;  /* 0x000000000f087348 */ /* 0x000fea0003c00000 */
[----:B------:R0:W1:Y:S02]  /*101d0*/  SHFL.IDX P6, R14, R13, R12, R11 ;  /* 0x0000000c0d0e7389 */ /* 0x00006400000c000b */
[----:B01----:R-:W-:Y:S01]  /*101e0*/  ENDCOLLECTIVE ;  /* 0x000000000000791b */ /* 0x003fe20003800000 */
.L_x_9354:
        /* <DEDUP_REMOVED lines=12> */
.L_x_9355:
        /* <DEDUP_REMOVED lines=14> */
.L_x_9356:
        /* <DEDUP_REMOVED lines=12> */
.L_x_9357:
        /* <DEDUP_REMOVED lines=14> */
.L_x_9358:
[----:B------:R-:W-:Y:S02]  /*10530*/  IADD3.X R3, RZ, R4, RZ, P3, !PT ;  /* 0x00000004ff037210 */ /* 0x000fe40001ffe4ff */
        /* <DEDUP_REMOVED lines=11> */
.L_x_9359:
        /* <DEDUP_REMOVED lines=14> */
.L_x_9360:
[----:B------:R-:W-:Y:S01]  /*106d0*/  IMAD.X R3, RZ, RZ, R5, P3 ;  /* 0x000000ffff037224 */ /* 0x000fe200018e0605 */
        /* <DEDUP_REMOVED lines=11> */
.L_x_9361:
        /* <DEDUP_REMOVED lines=14> */
.L_x_9362:
        /* <DEDUP_REMOVED lines=12> */
.L_x_9363:
        /* <DEDUP_REMOVED lines=9> */
.L_x_9273:
[----:B-1----:R1:W2:Y:S02]  /*109c0*/  SYNCS.PHASECHK.TRANS64.TRYWAIT P0, [R19+URZ+0x32440], R23 ;  /* 0x03244017130075a7 */ /* 0x0022a4000800017f */
[----:B--2---:R-:W-:Y:S05]  /*109d0*/  @!P0 NANOSLEEP.SYNCS 0x989680 ;  /* 0x009896800000895d */ /* 0x004fea0003900000 */
[----:B------:R-:W2:Y:S02]  /*109e0*/  @!P0 SYNCS.PHASECHK.TRANS64 P0, [R19+URZ+0x32440], R23 ;  /* 0x03244017130085a7 */ /* 0x000ea4000800007f */
[----:B--2---:R-:W-:Y:S05]  /*109f0*/  @!P0 BRA `(.L_x_9273) ;  /* 0xfffffffc00f08947 */ /* 0x004fea000383ffff */
[----:B------:R-:W-:Y:S05]  /*10a00*/  BRA `(.L_x_9365) ;  /* 0xffffffc400747947 */ /* 0x000fea000383ffff */
.L_x_9274:
[----:B------:R-:W-:Y:S01]  /*10a10*/  BSSY B1, `(.L_x_9366) ;  /* 0x0000008000017945 */ /* 0x000fe20003800000 */
[----:B------:R-:W-:Y:S01]  /*10a20*/  IMAD.MOV.U32 R13, RZ, RZ, R24 ;  /* 0x000000ffff0d7224 */ /* 0x000fe200078e0018 */
[----:B------:R-:W-:Y:S01]  /*10a30*/  MOV R15, 0xffffffff ;  /* 0xffffffff000f7802 */ /* 0x000fe20000000f00 */
[----:B------:R-:W-:Y:S02]  /*10a40*/  IMAD.MOV.U32 R12, RZ, RZ, RZ ;  /* 0x000000ffff0c7224 */ /* 0x000fe400078e00ff */
[----:B------:R-:W-:-:S07]  /*10a50*/  IMAD.MOV.U32 R11, RZ, RZ, 0x181f ;  /* 0x0000181fff0b7424 */ /* 0x000fce00078e00ff */
[----:B-1----:R-:W-:Y:S05]  /*10a60*/  WARPSYNC.COLLECTIVE R15, `(.L_x_9367) ;  /* 0x000000000f087348 */ /* 0x002fea0003c00000 */
[----:B------:R0:W2:Y:S02]  /*10a70*/  SHFL.IDX P6, R14, R13, R12, R11 ;  /* 0x0000000c0d0e7389 */ /* 0x0000a400000c000b */
[----:B012---:R-:W-:Y:S01]  /*10a80*/  ENDCOLLECTIVE ;  /* 0x000000000000791b */ /* 0x007fe20003800000 */
.L_x_9367:
[----:B------:R-:W-:Y:S05]  /*10a90*/  BSYNC B1 ;  /* 0x0000000000017941 */ /* 0x000fea0003800000 */
.L_x_9366:
        /* <DEDUP_REMOVED lines=9> */
.L_x_9368:
[----:B------:R-:W-:Y:S01]  /*10b30*/  IMAD.MOV.U32 R13, RZ, RZ, R24 ;  /* 0x000000ffff0d7224 */ /* 0x000fe200078e0018 */
[----:B------:R-:W-:Y:S02]  /*10b40*/  MOV R12, 0x1 ;  /* 0x00000001000c7802 */ /* 0x000fe40000000f00 */
[----:B------:R-:W-:-:S13]  /*10b50*/  IADD3 R2, P0, R14, R0, RZ ;  /* 0x000000000e027210 */ /* 0x000fda0007f1e0ff */
[----:B------:R-:W-:Y:S05]  /*10b60*/  WARPSYNC.COLLECTIVE R15, `(.L_x_9369) ;  /* 0x000000000f087348 */ /* 0x000fea0003c00000 */
[----:B------:R0:W1:Y:S02]  /*10b70*/  SHFL.IDX P6, R14, R13, R12, R11 ;  /* 0x0000000c0d0e7389 */ /* 0x00006400000c000b */
[----:B01----:R-:W-:Y:S01]  /*10b80*/  ENDCOLLECTIVE ;  /* 0x000000000000791b */ /* 0x003fe20003800000 */
.L_x_9369:
        /* <DEDUP_REMOVED lines=10> */
.L_x_9370:
[----:B------:R-:W-:Y:S01]  /*10c30*/  MOV R13, R24 ;  /* 0x00000018000d7202 */ /* 0x000fe20000000f00 */
[----:B------:R-:W-:Y:S01]  /*10c40*/  IMAD.MOV.U32 R12, RZ, RZ, 0x2 ;  /* 0x00000002ff0c7424 */ /* 0x000fe200078e00ff */
[----:B------:R-:W-:-:S13]  /*10c50*/  IADD3 R2, P0, R14, R0, RZ ;  /* 0x000000000e027210 */ /* 0x000fda0007f1e0ff */
[----:B------:R-:W-:Y:S05]  /*10c60*/  WARPSYNC.COLLECTIVE R15, `(.L_x_9371) ;  /* 0x000000000f087348 */ /* 0x000fea0003c00000 */
[----:B------:R0:W1:Y:S02]  /*10c70*/  SHFL.IDX P6, R14, R13, R12, R11 ;  /* 0x0000000c0d0e7389 */ /* 0x00006400000c000b */
[----:B01----:R-:W-:Y:S01]  /*10c80*/  ENDCOLLECTIVE ;  /* 0x000000000000791b */ /* 0x003fe20003800000 */
.L_x_9371:
        /* <DEDUP_REMOVED lines=10> */
.L_x_9372:
[----:B------:R-:W-:Y:S02]  /*10d30*/  IMAD.MOV.U32 R13, RZ, RZ, R24 ;  /* 0x000000ffff0d7224 */ /* 0x000fe400078e0018 */
[----:B------:R-:W-:Y:S01]  /*10d40*/  IMAD.MOV.U32 R12, RZ, RZ, 0x3 ;  /* 0x00000003ff0c7424 */ /* 0x000fe200078e00ff */
[----:B------:R-:W-:-:S13]  /*10d50*/  IADD3 R2, P0, R14, R0, RZ ;  /* 0x000000000e027210 */ /* 0x000fda0007f1e0ff */
[----:B------:R-:W-:Y:S05]  /*10d60*/  WARPSYNC.COLLECTIVE R15, `(.L_x_9373) ;  /* 0x000000000f087348 */ /* 0x000fea0003c00000 */
[----:B------:R0:W1:Y:S02]  /*10d70*/  SHFL.IDX P6, R14, R13, R12, R11 ;  /* 0x0000000c0d0e7389 */ /* 0x00006400000c000b */
[----:B01----:R-:W-:Y:S01]  /*10d80*/  ENDCOLLECTIVE ;  /* 0x000000000000791b */ /* 0x003fe20003800000 */
.L_x_9373:
        /* <DEDUP_REMOVED lines=10> */
.L_x_9374:
[----:B------:R-:W-:Y:S02]  /*10e30*/  IMAD.MOV.U32 R13, RZ, RZ, R24 ;  /* 0x000000ffff0d7224 */ /* 0x000fe400078e0018 */
[----:B------:R-:W-:Y:S01]  /*10e40*/  IMAD.MOV.U32 R12, RZ, RZ, 0x4 ;  /* 0x00000004ff0c7424 */ /* 0x000fe200078e00ff */
[----:B------:R-:W-:-:S13]  /*10e50*/  IADD3 R2, P0, R14, R0, RZ ;  /* 0x000000000e027210 */ /* 0x000fda0007f1e0ff */
[----:B------:R-:W-:Y:S05]  /*10e60*/  WARPSYNC.COLLECTIVE R15, `(.L_x_9375) ;  /* 0x000000000f087348 */ /* 0x000fea0003c00000 */
[----:B------:R0:W1:Y:S02]  /*10e70*/  SHFL.IDX P6, R14, R13, R12, R11 ;  /* 0x0000000c0d0e7389 */ /* 0x00006400000c000b */
[----:B01----:R-:W-:Y:S01]  /*10e80*/  ENDCOLLECTIVE ;  /* 0x000000000000791b */ /* 0x003fe20003800000 */
.L_x_9375:
        /* <DEDUP_REMOVED lines=10> */
.L_x_9376:
[----:B------:R-:W-:Y:S01]  /*10f30*/  IMAD.MOV.U32 R13, RZ, RZ, R24 ;  /* 0x000000ffff0d7224 */ /* 0x000fe200078e0018 */
[----:B------:R-:W-:Y:S02]  /*10f40*/  MOV R12, 0x5 ;  /* 0x00000005000c7802 */ /* 0x000fe40000000f00 */
[----:B------:R-:W-:-:S13]  /*10f50*/  IADD3 R2, P0, R14, R0, RZ ;  /* 0x000000000e027210 */ /* 0x000fda0007f1e0ff */
[----:B------:R-:W-:Y:S05]  /*10f60*/  WARPSYNC.COLLECTIVE R15, `(.L_x_9377) ;  /* 0x000000000f087348 */ /* 0x000fea0003c00000 */
[----:B------:R0:W1:Y:S02]  /*10f70*/  SHFL.IDX P6, R14, R13, R12, R11 ;  /* 0x0000000c0d0e7389 */ /* 0x00006400000c000b */
[----:B01----:R-:W-:Y:S01]  /*10f80*/  ENDCOLLECTIVE ;  /* 0x000000000000791b */ /* 0x003fe20003800000 */
.L_x_9377:
        /* <DEDUP_REMOVED lines=10> */
.L_x_9378:
[----:B------:R-:W-:Y:S05]  /*11030*/  BRA `(.L_x_9379) ;  /* 0xffffffc000d07947 */ /* 0x000fea000383ffff */
.L_x_9279:
[----:B---3--:R3:W4:Y:S02]  /*11040*/  SYNCS.PHASECHK.TRANS64.TRYWAIT P0, [R19+URZ+0x32460], R23 ;  /* 0x03246017130075a7 */ /* 0x008724000800017f */
[----:B----4-:R-:W-:Y:S05]  /*11050*/  @!P0 NANOSLEEP.SYNCS 0x989680 ;  /* 0x009896800000895d */ /* 0x010fea0003900000 */
[----:B------:R-:W4:Y:S02]  /*11060*/  @!P0 SYNCS.PHASECHK.TRANS64 P0, [R19+URZ+0x32460], R23 ;  /* 0x03246017130085a7 */ /* 0x000f24000800007f */
[----:B----4-:R-:W-:Y:S05]  /*11070*/  @!P0 BRA `(.L_x_9279) ;  /* 0xfffffffc00f08947 */ /* 0x010fea000383ffff */
[----:B------:R-:W-:Y:S05]  /*11080*/  BRA `(.L_x_9380) ;  /* 0xffffffc4001c7947 */ /* 0x000fea000383ffff */
.L_x_9280:
        /* <DEDUP_REMOVED lines=8> */
.L_x_9382:
[----:B------:R-:W-:Y:S05]  /*11110*/  BSYNC B1 ;  /* 0x0000000000017941 */ /* 0x000fea0003800000 */
.L_x_9381:
[----:B------:R-:W-:Y:S01]  /*11120*/  MOV R13, R20 ;  /* 0x00000014000d7202 */ /* 0x000fe20000000f00 */
        /* <DEDUP_REMOVED lines=8> */
.L_x_9383:
[----:B------:R-:W-:Y:S02]  /*111b0*/  IMAD.MOV.U32 R6, RZ, RZ, RZ ;  /* 0x000000ffff067224 */ /* 0x000fe400078e00ff */
[----:B------:R-:W-:Y:S02]  /*111c0*/  IMAD.MOV.U32 R13, RZ, RZ, R22 ;  /* 0x000000ffff0d7224 */ /* 0x000fe400078e0016 */
[----:B------:R-:W-:Y:S01]  /*111d0*/  IMAD.MOV.U32 R12, RZ, RZ, 0x1 ;  /* 0x00000001ff0c7424 */ /* 0x000fe200078e00ff */
[----:B------:R-:W-:-:S13]  /*111e0*/  IADD3 R2, P0, R14, R0, RZ ;  /* 0x000000000e027210 */ /* 0x000fda0007f1e0ff */
[----:B------:R-:W-:Y:S05]  /*111f0*/  WARPSYNC.COLLECTIVE R15, `(.L_x_9384) ;  /* 0x000000000f087348 */ /* 0x000fea0003c00000 */
[----:B------:R0:W1:Y:S02]  /*11200*/  SHFL.IDX P6, R14, R13, R12, R11 ;  /* 0x0000000c0d0e7389 */ /* 0x00006400000c000b */
[----:B01----:R-:W-:Y:S01]  /*11210*/  ENDCOLLECTIVE ;  /* 0x000000000000791b */ /* 0x003fe20003800000 */
.L_x_9384:
[----:B------:R-:W-:-:S05]  /*11220*/  IADD3.X R3, RZ, R3, RZ, P0, !PT ;  /* 0x00000003ff037210 */ /* 0x000fca00007fe4ff */
        /* <DEDUP_REMOVED lines=12> */
.L_x_9385:
[----:B------:R-:W-:Y:S02]  /*112f0*/  IMAD.MOV.U32 R13, RZ, RZ, R22 ;  /* 0x000000ffff0d7224 */ /* 0x000fe400078e0016 */
[----:B------:R-:W-:Y:S01]  /*11300*/  IMAD.MOV.U32 R12, RZ, RZ, 0x2 ;  /* 0x00000002ff0c7424 */ /* 0x000fe200078e00ff */
[----:B------:R-:W-:-:S13]  /*11310*/  IADD3 R2, P0, R14, R0, RZ ;  /* 0x000000000e027210 */ /* 0x000fda0007f1e0ff */
[----:B------:R-:W-:Y:S05]  /*11320*/  WARPSYNC.COLLECTIVE R15, `(.L_x_9386) ;  /* 0x000000000f087348 */ /* 0x000fea0003c00000 */
[----:B------:R0:W1:Y:S02]  /*11330*/  SHFL.IDX P6, R14, R13, R12, R11 ;  /* 0x0000000c0d0e7389 */ /* 0x00006400000c000b */
[----:B01----:R-:W-:Y:S01]  /*11340*/  ENDCOLLECTIVE ;  /* 0x000000000000791b */ /* 0x003fe20003800000 */
.L_x_9386:
[----:B------:R-:W-:-:S05]  /*11350*/  IMAD.X R3, RZ, RZ, R4, P0 ;  /* 0x000000ffff037224 */ /* 0x000fca00000e0604 */
[----:B------:R-:W-:Y:S01]  /*11360*/  @!PT LDS RZ, [RZ] ;  /* 0x00000000fffff984 */ /* 0x000fe20000000800 */
[----:B------:R-:W-:Y:S01]  /*11370*/  @!PT LDS RZ, [RZ] ;  /* 0x00000000fffff984 */ /* 0x000fe20000000800 */
[----:B------:R-:W-:Y:S01]  /*11380*/  @!PT LDS RZ, [RZ] ;  /* 0x00000000fffff984 */ /* 0x000fe20000000800 */
[----:B------:R0:W-:Y:S04]  /*11390*/  LDGSTS.E.BYPASS.LTC128B.128 [R21+0x800], desc[UR36][R2.64], !P4 ;  /* 0x0080000002157fae */ /* 0x0001e8000e101d64 */
        /* <DEDUP_REMOVED lines=8> */
.L_x_9387:
[----:B------:R-:W-:Y:S01]  /*11420*/  IMAD.MOV.U32 R13, RZ, RZ, R22 ;  /* 0x000000ffff0d7224 */ /* 0x000fe200078e0016 */
[----:B------:R-:W-:Y:S02]  /*11430*/  MOV R12, 0x3 ;  /* 0x00000003000c7802 */ /* 0x000fe40000000f00 */
[----:B------:R-:W-:-:S13]  /*11440*/  IADD3 R2, P0, R14, R0, RZ ;  /* 0x000000000e027210 */ /* 0x000fda0007f1e0ff */
[----:B------:R-:W-:Y:S05]  /*11450*/  WARPSYNC.COLLECTIVE R15, `(.L_x_9388) ;  /* 0x000000000f087348 */ /* 0x000fea0003c00000 */
[----:B------:R0:W1:Y:S02]  /*11460*/  SHFL.IDX P6, R14, R13, R12, R11 ;  /* 0x0000000c0d0e7389 */ /* 0x00006400000c000b */
[----:B01----:R-:W-:Y:S01]  /*11470*/  ENDCOLLECTIVE ;  /* 0x000000000000791b */ /* 0x003fe20003800000 */
.L_x_9388:
        /* <DEDUP_REMOVED lines=13> */
.L_x_9389:
[----:B------:R-:W-:Y:S01]  /*11550*/  MOV R13, R22 ;  /* 0x00000016000d7202 */ /* 0x000fe20000000f00 */
[----:B------:R-:W-:Y:S01]  /*11560*/  IMAD.MOV.U32 R12, RZ, RZ, 0x4 ;  /* 0x00000004ff0c7424 */ /* 0x000fe200078e00ff */
[----:B------:R-:W-:-:S13]  /*11570*/  IADD3 R2, P0, R14, R0, RZ ;  /* 0x000000000e027210 */ /* 0x000fda0007f1e0ff */
[----:B------:R-:W-:Y:S05]  /*11580*/  WARPSYNC.COLLECTIVE R15, `(.L_x_9390) ;  /* 0x000000000f087348 */ /* 0x000fea0003c00000 */
[----:B------:R0:W1:Y:S02]  /*11590*/  SHFL.IDX P6, R14, R13, R12, R11 ;  /* 0x0000000c0d0e7389 */ /* 0x00006400000c000b */
[----:B01----:R-:W-:Y:S01]  /*115a0*/  ENDCOLLECTIVE ;  /* 0x000000000000791b */ /* 0x003fe20003800000 */
.L_x_9390:
        /* <DEDUP_REMOVED lines=13> */
.L_x_9391:
[----:B------:R-:W-:Y:S02]  /*11680*/  IMAD.MOV.U32 R13, RZ, RZ, R22 ;  /* 0x000000ffff0d7224 */ /* 0x000fe400078e0016 */
[----:B------:R-:W-:Y:S01]  /*11690*/  IMAD.MOV.U32 R12, RZ, RZ, 0x5 ;  /* 0x00000005ff0c7424 */ /* 0x000fe200078e00ff */
[----:B------:R-:W-:-:S13]  /*116a0*/  IADD3 R2, P0, R14, R0, RZ ;  /* 0x000000000e027210 */ /* 0x000fda0007f1e0ff */
[----:B------:R-:W-:Y:S05]  /*116b0*/  WARPSYNC.COLLECTIVE R15, `(.L_x_9392) ;  /* 0x000000000f087348 */ /* 0x000fea0003c00000 */
[----:B------:R0:W1:Y:S02]  /*116c0*/  SHFL.IDX P6, R14, R13, R12, R11 ;  /* 0x0000000c0d0e7389 */ /* 0x00006400000c000b */
[----:B01----:R-:W-:Y:S01]  /*116d0*/  ENDCOLLECTIVE ;  /* 0x000000000000791b */ /* 0x003fe20003800000 */
.L_x_9392:
[----:B------:R-:W-:-:S05]  /*116e0*/  IADD3.X R3, RZ, R23, RZ, P0, !PT ;  /* 0x00000017ff037210 */ /* 0x000fca00007fe4ff */
[----:B------:R-:W-:Y:S01]  /*116f0*/  @!PT LDS RZ, [RZ] ;  /* 0x00000000fffff984 */ /* 0x000fe20000000800 */
[----:B------:R-:W-:Y:S01]  /*11700*/  @!PT LDS RZ, [RZ] ;  /* 0x00000000fffff984 */ /* 0x000fe20000000800 */
[----:B------:R-:W-:Y:S01]  /*11710*/  @!PT LDS RZ, [RZ] ;  /* 0x00000000fffff984 */ /* 0x000fe20000000800 */
[----:B------:R0:W-:Y:S04]  /*11720*/  LDGSTS.E.BYPASS.LTC128B.128 [R21+0x2000], desc[UR36][R2.64], !P4 ;  /* 0x0200000002157fae */ /* 0x0001e8000e101d64 */
        /* <DEDUP_REMOVED lines=8> */
.L_x_9393:
[----:B------:R-:W-:Y:S05]  /*117b0*/  BRA `(.L_x_9394) ;  /* 0xffffffc0006c7947 */ /* 0x000fea000383ffff */
.L_x_9285:
[----:B0-----:R0:W1:Y:S02]  /*117c0*/  SYNCS.PHASECHK.TRANS64.TRYWAIT P0, [R4+URZ+0x32420], R6 ;  /* 0x03242006040075a7 */ /* 0x001064000800017f */
[----:B-1----:R-:W-:Y:S05]  /*117d0*/  @!P0 NANOSLEEP.SYNCS 0x989680 ;  /* 0x009896800000895d */ /* 0x002fea0003900000 */
[----:B------:R-:W1:Y:S02]  /*117e0*/  @!P0 SYNCS.PHASECHK.TRANS64 P0, [R4+URZ+0x32420], R6 ;  /* 0x03242006040085a7 */ /* 0x000e64000800007f */
[----:B-1----:R-:W-:Y:S05]  /*117f0*/  @!P0 BRA `(.L_x_9285) ;  /* 0xfffffffc00f08947 */ /* 0x002fea000383ffff */
[----:B------:R-:W-:Y:S05]  /*11800*/  BRA `(.L_x_9395) ;  /* 0xffffffc000f47947 */ /* 0x000fea000383ffff */
.L_x_9286:
[----:B------:R-:W1:Y:S01]  /*11810*/  S2R R0, SR_TID.X ;  /* 0x0000000000007919 */ /* 0x000e620000002100 */
[----:B------:R-:W-:Y:S01]  /*11820*/  BSSY B0, `(.L_x_9396) ;  /* 0x000000a000007945 */ /* 0x000fe20003800000 */
[----:B------:R-:W-:Y:S01]  /*11830*/  IMAD.MOV.U32 R12, RZ, RZ, RZ ;  /* 0x000000ffff0c7224 */ /* 0x000fe200078e00ff */
[----:B------:R-:W-:Y:S01]  /*11840*/  MOV R11, 0x1f ;  /* 0x0000001f000b7802 */ /* 0x000fe20000000f00 */
[----:B------:R-:W-:Y:S01]  /*11850*/  IMAD.MOV.U32 R15, RZ, RZ, -0x1 ;  /* 0xffffffffff0f7424 */ /* 0x000fe200078e00ff */
[----:B-1----:R-:W-:-:S04]  /*11860*/  SHF.R.U32.HI R0, RZ, 0x5, R0 ;  /* 0x00000005ff007819 */ /* 0x002fc80000011600 */
[----:B------:R-:W-:-:S05]  /*11870*/  LOP3.LUT R0, R0, 0x3, RZ, 0xc0, !PT ;  /* 0x0000000300007812 */ /* 0x000fca00078ec0ff */
[----:B------:R-:W-:-:S07]  /*11880*/  IMAD.MOV.U32 R13, RZ, RZ, R0 ;  /* 0x000000ffff0d7224 */ /* 0x000fce00078e0000 */
[----:B0-2--5:R-:W-:Y:S05]  /*11890*/  WARPSYNC.COLLECTIVE R15, `(.L_x_9397) ;  /* 0x000000000f087348 */ /* 0x025fea0003c00000 */
[----:B------:R1:W3:Y:S02]  /*118a0*/  SHFL.IDX P6, R14, R13, R12, R11 ;  /* 0x0000000c0d0e7389 */ /* 0x0002e400000c000b */
[----:B0123-5:R-:W-:Y:S01]  /*118b0*/  ENDCOLLECTIVE ;  /* 0x000000000000791b */ /* 0x02ffe20003800000 */
.L_x_9397:
[----:B------:R-:W-:Y:S05]  /*118c0*/  BSYNC B0 ;  /* 0x0000000000007941 */ /* 0x000fea0003800000 */
.L_x_9396:
[----:B------:R-:W-:Y:S05]  /*118d0*/  BRA `(.L_x_9398) ;  /* 0xffffffc000dc7947 */ /* 0x000fea000383ffff */
.L_x_9287:
[----:B------:R-:W-:Y:S01]  /*118e0*/  BSSY B0, `(.L_x_9399) ;  /* 0x0000006000007945 */ /* 0x000fe20003800000 */
[----:B------:R-:W-:-:S07]  /*118f0*/  IMAD.MOV.U32 R15, RZ, RZ, -0x1 ;  /* 0xffffffffff0f7424 */ /* 0x000fce00078e00ff */
[----:B012--5:R-:W-:Y:S05]  /*11900*/  WARPSYNC.COLLECTIVE R15, `(.L_x_9400) ;  /* 0x000000000f0c7348 */ /* 0x027fea0003c00000 */
[----:B------:R-:W-:Y:S02]  /*11910*/  ELECT P6, UR62, PT ;  /* 0x00000000003e782f */ /* 0x000fe400038c0000 */
[----:B------:R-:W-:Y:S01]  /*11920*/  MOV R14, UR62 ;  /* 0x0000003e000e7c02 */ /* 0x000fe20008000f00 */
[----:B012--5:R-:W-:Y:S10]  /*11930*/  ENDCOLLECTIVE ;  /* 0x000000000000791b */ /* 0x027ff40003800000 */
.L_x_9400:
[----:B------:R-:W-:Y:S05]  /*11940*/  BSYNC B0 ;  /* 0x0000000000007941 */ /* 0x000fea0003800000 */
.L_x_9399:
[----:B------:R-:W-:Y:S05]  /*11950*/  BRA `(.L_x_9401) ;  /* 0xffffffc000d07947 */ /* 0x000fea000383ffff */
.L_x_9289:
[----:B-1----:R1:W3:Y:S02]  /*11960*/  SYNCS.PHASECHK.TRANS64.TRYWAIT P1, [R5+URZ+0x32440], R0 ;  /* 0x03244000050075a7 */ /* 0x0022e4000802017f */
[----:B---3--:R-:W-:Y:S05]  /*11970*/  @!P1 NANOSLEEP.SYNCS 0x989680 ;  /* 0x009896800000995d */ /* 0x008fea0003900000 */
[----:B------:R-:W3:Y:S02]  /*11980*/  @!P1 SYNCS.PHASECHK.TRANS64 P1, [R5+URZ+0x32440], R0 ;  /* 0x03244000050095a7 */ /* 0x000ee4000802007f */
[----:B---3--:R-:W-:Y:S05]  /*11990*/  @!P1 BRA `(.L_x_9289) ;  /* 0xfffffffc00f09947 */ /* 0x008fea000383ffff */
[----:B------:R-:W-:Y:S05]  /*119a0*/  BRA `(.L_x_9402) ;  /* 0xffffffc000f87947 */ /* 0x000fea000383ffff */
.L_x_9291:
[----:B---3--:R3:W4:Y:S02]  /*119b0*/  SYNCS.PHASECHK.TRANS64.TRYWAIT P1, [R17+URZ+0x32440], R2 ;  /* 0x03244002110075a7 */ /* 0x008724000802017f */
[----:B----4-:R-:W-:Y:S05]  /*119c0*/  @!P1 NANOSLEEP.SYNCS 0x989680 ;  /* 0x009896800000995d */ /* 0x010fea0003900000 */
[----:B------:R-:W4:Y:S02]  /*119d0*/  @!P1 SYNCS.PHASECHK.TRANS64 P1, [R17+URZ+0x32440], R2 ;  /* 0x03244002110095a7 */ /* 0x000f24000802007f */
[----:B----4-:R-:W-:Y:S05]  /*119e0*/  @!P1 BRA `(.L_x_9291) ;  /* 0xfffffffc00f09947 */ /* 0x010fea000383ffff */
[----:B------:R-:W-:Y:S05]  /*119f0*/  BRA `(.L_x_9403) ;  /* 0xffffffc400047947 */ /* 0x000fea000383ffff */
.L_x_9293:
[----:B----4-:R4:W0:Y:S02]  /*11a00*/  SYNCS.PHASECHK.TRANS64.TRYWAIT P1, [R5+URZ+0x32460], R0 ;  /* 0x03246000050075a7 */ /* 0x010824000802017f */
[----:B0-----:R-:W-:Y:S05]  /*11a10*/  @!P1 NANOSLEEP.SYNCS 0x989680 ;  /* 0x009896800000995d */ /* 0x001fea0003900000 */
[----:B------:R-:W0:Y:S02]  /*11a20*/  @!P1 SYNCS.PHASECHK.TRANS64 P1, [R5+URZ+0x32460], R0 ;  /* 0x03246000050095a7 */ /* 0x000e24000802007f */
[----:B0-----:R-:W-:Y:S05]  /*11a30*/  @!P1 BRA `(.L_x_9293) ;  /* 0xfffffffc00f09947 */ /* 0x001fea000383ffff */
[----:B------:R-:W-:Y:S05]  /*11a40*/  BRA `(.L_x_9404) ;  /* 0xffffffc400007947 */ /* 0x000fea000383ffff */
.L_x_9405:
        /* <DEDUP_REMOVED lines=11> */
.L_x_15763:


//--------------------- .text._ZN7cutlass13device_kernelIN5flash11enable_sm90INS1_16FlashAttnFwdSm90INS1_25CollectiveMainloopFwdSm90ILi2EN4cute5tupleIJNS5_1CILi1EEES8_S8_EEENS6_IJNS7_ILi128EEENS7_ILi96EEENS7_ILi64EEEEEELi256ENS_6half_tEfNS_4arch4Sm90ELb0ELb0ELb1ELb1ELb1ELb0ELb0ELb1ELb0ELb1ELb1ELb0EEENS1_21CollectiveEpilogueFwdINS6_IJSA_NS7_ILi256EEESB_EEES9_SE_SG_Li256ELb1ELb1ELb1ELb0EEENS1_36VarlenDynamicPersistentTileSchedulerILi128ELi96ELi256ELi128ELb1ELb1ELb1ELb0ELb1ELb1EEEEEEEEEvNT_6ParamsE --------------------------
	.section	.text._ZN7cutlass13device_kernelIN5flash11enable_sm90INS1_16FlashAttnFwdSm90INS1_25CollectiveMainloopFwdSm90ILi2EN4cute5tupleIJNS5_1CILi1EEES8_S8_EEENS6_IJNS7_ILi128EEENS7_ILi96EEENS7_ILi64EEEEEELi256ENS_6half_tEfNS_4arch4Sm90ELb0ELb0ELb1ELb1ELb1ELb0ELb0ELb1ELb0ELb1ELb1ELb0EEENS1_21CollectiveEpilogueFwdINS6_IJSA_NS7_ILi256EEESB_EEES9_SE_SG_Li256ELb1ELb1ELb1ELb0EEENS1_36VarlenDynamicPersistentTileSchedulerILi128ELi96ELi256ELi128ELb1ELb1ELb1ELb0ELb1ELb1EEEEEEEEEvNT_6ParamsE,"ax",@progbits
	.align	128
.text._ZN7cutlass13device_kernelIN5flash11enable_sm90INS1_16FlashAttnFwdSm90INS1_25CollectiveMainloopFwdSm90ILi2EN4cute5tupleIJNS5_1CILi1EEES8_S8_EEENS6_IJNS7_ILi128EEENS7_ILi96EEENS7_ILi64EEEEEELi256ENS_6half_tEfNS_4arch4Sm90ELb0ELb0ELb1ELb1ELb1ELb0ELb0ELb1ELb0ELb1ELb1ELb0EEENS1_21CollectiveEpilogueFwdINS6_IJSA_NS7_ILi256EEESB_EEES9_SE_SG_Li256ELb1ELb1ELb1ELb0EEENS1_36VarlenDynamicPersistentTileSchedulerILi128ELi96ELi256ELi128ELb1ELb1ELb1ELb0ELb1ELb1EEEEEEEEEvNT_6ParamsE:
        .type           _ZN7cutlass13device_kernelIN5flash11enable_sm90INS1_16FlashAttnFwdSm90INS1_25CollectiveMainloopFwdSm90ILi2EN4cute5tupleIJNS5_1CILi1EEES8_S8_EEENS6_IJNS7_ILi128EEENS7_ILi96EEENS7_ILi64EEEEEELi256ENS_6half_tEfNS_4arch4Sm90ELb0ELb0ELb1ELb1ELb1ELb0ELb0ELb1ELb0ELb1ELb1ELb0EEENS1_21CollectiveEpilogueFwdINS6_IJSA_NS7_ILi256EEESB_EEES9_SE_SG_Li256ELb1ELb1ELb1ELb0EEENS1_36VarlenDynamicPersistentTileSchedulerILi128ELi96ELi256ELi128ELb1ELb1ELb1ELb0ELb1ELb1EEEEEEEEEvNT_6ParamsE,@function
        .size           _ZN7cutlass13device_kernelIN5flash11enable_sm90INS1_16FlashAttnFwdSm90INS1_25CollectiveMainloopFwdSm90ILi2EN4cute5tupleIJNS5_1CILi1EEES8_S8_EEENS6_IJNS7_ILi128EEENS7_ILi96EEENS7_ILi64EEEEEELi256ENS_6half_tEfNS_4arch4Sm90ELb0ELb0ELb1ELb1ELb1ELb0ELb0ELb1ELb0ELb1ELb1ELb0EEENS1_21CollectiveEpilogueFwdINS6_IJSA_NS7_ILi256EEESB_EEES9_SE_SG_Li256ELb1ELb1ELb1ELb0EEENS1_36VarlenDynamicPersistentTileSchedulerILi128ELi96ELi256ELi128ELb1ELb1ELb1ELb0ELb1ELb1EEEEEEEEEvNT_6ParamsE,(.L_x_15764 - _ZN7cutlass13device_kernelIN5flash11enable_sm90INS1_16FlashAttnFwdSm90INS1_25CollectiveMainloopFwdSm90ILi2EN4cute5tupleIJNS5_1CILi1EEES8_S8_EEENS6_IJNS7_ILi128EEENS7_ILi96EEENS7_ILi64EEEEEELi256ENS_6half_tEfNS_4arch4Sm90ELb0ELb0ELb1ELb1ELb1ELb0ELb0ELb1ELb0ELb1ELb1ELb0EEENS1_21CollectiveEpilogueFwdINS6_IJSA_NS7_ILi256EEESB_EEES9_SE_SG_Li256ELb1ELb1ELb1ELb0EEENS1_36VarlenDynamicPersistentTileSchedulerILi128ELi96ELi256ELi128ELb1ELb1ELb1ELb0ELb1ELb1EEEEEEEEEvNT_6ParamsE)
        .other          _ZN7cutlass13device_kernelIN5flash11enable_sm90INS1_16FlashAttnFwdSm90INS1_25CollectiveMainloopFwdSm90ILi2EN4cute5tupleIJNS5_1CILi1EEES8_S8_EEENS6_IJNS7_ILi128EEENS7_ILi96EEENS7_ILi64EEEEEELi256ENS_6half_tEfNS_4arch4Sm90ELb0ELb0ELb1ELb1ELb1ELb0ELb0ELb1ELb0ELb1ELb1ELb0EEENS1_21CollectiveEpilogueFwdINS6_IJSA_NS7_ILi256EEESB_EEES9_SE_SG_Li256ELb1ELb1ELb1ELb0EEENS1_36VarlenDynamicPersistentTileSchedulerILi128ELi96ELi256ELi128ELb1ELb1ELb1ELb0ELb1ELb1EEEEEEEEEvNT_6ParamsE,@"STO_CUDA_ENTRY STV_DEFAULT"
_ZN7cutlass13device_kernelIN5flash11enable_sm90INS1_16FlashAttnFwdSm90INS1_25CollectiveMainloopFwdSm90ILi2EN4cute5tupleIJNS5_1CILi1EEES8_S8_EEENS6_IJNS7_ILi128EEENS7_ILi96EEENS7_ILi64EEEEEELi256ENS_6half_tEfNS_4arch4Sm90ELb0ELb0ELb1ELb1ELb1ELb0ELb0ELb1ELb0ELb1ELb1ELb0EEENS1_21CollectiveEpilogueFwdINS6_IJSA_NS7_ILi256EEESB_EEES9_SE_SG_Li256ELb1ELb1ELb1ELb0EEENS1_36VarlenDynamicPersistentTileSchedulerILi128ELi96ELi256ELi128ELb1ELb1ELb1ELb0ELb1ELb1EEEEEEEEEvNT_6ParamsE:
        /* <DEDUP_REMOVED lines=13> */
[----:B------:R-:W-:-:S04]  /*00d0*/  VOTEU.ALL UP1, P0 ;  /* 0x00000000003f7886 */ /* 0x000fc80000020000 */
        /* <DEDUP_REMOVED lines=31> */
.L_x_9406:
        /* <DEDUP_REMOVED lines=22> */
.L_x_9407:
        /* <DEDUP_REMOVED lines=18> */
.L_x_9408:
        /* <DEDUP_REMOVED lines=22> */
.L_x_9409:
        /* <DEDUP_REMOVED lines=23> */
.L_x_9410:
        /* <DEDUP_REMOVED lines=8> */
.L_x_9412:
[----:B------:R-:W-:-:S08]  /*08a0*/  NOP ;  /* 0x0000000000007918 */ /* 0x000fd00000000000 */
[----:B------:R-:W0:Y:S02]  /*08b0*/  USETMAXREG.TRY_ALLOC.CTAPOOL UP0, 0xe8 ;  /* 0x000000e8000079c8 */ /* 0x000e240008000600 */
[----:B0-----:R-:W-:-:S13]  /*08c0*/  PLOP3.LUT P0, PT, PT, PT, UP0, 0x80, 0x0 ;  /* 0x000000000000781c */ /* 0x001fda0003f0f008 */
[----:B------:R-:W-:Y:S05]  /*08d0*/  @!P0 BRA `(.L_x_9412) ;  /* 0xfffffffc00f08947 */ /* 0x000fea000383ffff */
[----:B------:R-:W-:Y:S01]  /*08e0*/  SHF.R.U32.HI R2, RZ, 0x7, R0 ;  /* 0x00000007ff027819 */ /* 0x000fe20000011600 */
[----:B------:R-:W0:Y:S08]  /*08f0*/  S2UR UR5, SR_CgaCtaId ;  /* 0x00000000000579c3 */ /* 0x000e300000008800 */
[----:B------:R-:W-:Y:S06]  /*0900*/  BAR.ARV 0x8, 0x180 ;  /* 0x0206000000007b1d */ /* 0x000fec0000002000 */
[----:B------:R-:W-:Y:S01]  /*0910*/  ISETP.NE.AND P0, PT, R2, 0x1, PT ;  /* 0x000000010200780c */ /* 0x000fe20003f05270 */
[----:B------:R-:W-:-:S12]  /*0920*/  UMOV UR4, 0x400 ;  /* 0x0000040000047882 */ /* 0x000fd80000000000 */
[----:B------:R-:W-:Y:S06]  /*0930*/  @!P0 BAR.ARV 0x9, 0x100 ;  /* 0x0244000000008b1d */ /* 0x000fec0000002000 */
[----:B0-----:R-:W-:Y:S02]  /*0940*/  ULEA UR4, UR5, UR4, 0x18 ;  /* 0x0000000405047291 */ /* 0x001fe4000f8ec03f */
[----:B------:R-:W-:Y:S07]  /*0950*/  BAR.SYNC.DEFER_BLOCKING 0x5, 0x180 ;  /* 0x0146000000007b1d */ /* 0x000fee0000010000 */
[----:B------:R-:W0:Y:S01]  /*0960*/  LDS.128 R4, [UR4+0x228d0] ;  /* 0x0228d004ff047984 */ /* 0x000e220008000c00 */
[----:B------:R-:W-:Y:S01]  /*0970*/  ULDC UR4, c[0x0][0xc3c] ;  /* 0x00030f0000047ab9 */ /* 0x000fe20000000800 */
[----:B------:R-:W-:Y:S06]  /*0980*/  BAR.ARV 0x4, 0x180 ;  /* 0x0106000000007b1d */ /* 0x000fec0000002000 */
[----:B0-----:R-:W-:-:S13]  /*0990*/  ISETP.GE.AND P0, PT, R7, UR4, PT ;  /* 0x0000000407007c0c */ /* 0x001fda000bf06270 */
[----:B------:R-:W-:Y:S05]  /*09a0*/  @P0 EXIT ;  /* 0x000000000000094d */ /* 0x000fea0003800000 */
[----:B------:R-:W-:Y:S01]  /*09b0*/  VIADD R0, R0, 0xffffff80 ;  /* 0xffffff8000007836 */ /* 0x000fe20000000000 */
[----:B------:R-:W-:Y:S01]  /*09c0*/  R2UR UR6, R5 ;  /* 0x00000000050672ca */ /* 0x000fe200000e0000 */
[----:B------:R-:W-:Y:S01]  /*09d0*/  ULOP3.LUT UR47, UR38, 0x1, URZ, 0xfc, !UPT ;  /* 0x00000001262f7892 */ /* 0x000fe2000f8efc3f */
        /* <DEDUP_REMOVED lines=8> */
[----:B------:R-:W-:Y:S02]  /*0a60*/  LOP3.LUT R221, R2, 0xffffff80, RZ, 0xc0, !PT ;  /* 0xffffff8002dd7812 */ /* 0x000fe400078ec0ff */
[CC--:B------:R-:W-:Y:S01]  /*0a70*/  LEA.HI R5, R3.reuse, R0.reuse, RZ, 0x2 ;  /* 0x0000000003057211 */ /* 0x0c0fe200078f10ff */
[----:B------:R-:W-:Y:S01]  /*0a80*/  IMAD.SHL.U32 R6, R4, 0x20, RZ ;  /* 0x0000002004067824 */ /* 0x000fe200078e00ff */
[----:B------:R-:W-:Y:S01]  /*0a90*/  LEA.HI R3, R3, R0, RZ, 0x4 ;  /* 0x0000000003037211 */ /* 0x000fe200078f20ff */
[C---:B------:R-:W-:Y:S01]  /*0aa0*/  IMAD.IADD R221, R0.reuse, 0x1, -R221 ;  /* 0x0000000100dd7824 */ /* 0x040fe200078e0add */
[----:B------:R-:W-:Y:S02]  /*0ab0*/  LOP3.LUT R11, R5, 0xfffffffc, RZ, 0xc0, !PT ;  /* 0xfffffffc050b7812 */ /* 0x000fe400078ec0ff */
[----:B------:R-:W-:Y:S02]  /*0ac0*/  LOP3.LUT R5, R3, 0x3fffff0, RZ, 0xc0, !PT ;  /* 0x03fffff003057812 */ /* 0x000fe400078ec0ff */
[----:B------:R-:W-:Y:S01]  /*0ad0*/  SHF.R.S32.HI R8, RZ, 0x1f, R221 ;  /* 0x0000001fff087819 */ /* 0x000fe200000114dd */
[C---:B------:R-:W-:Y:S01]  /*0ae0*/  IMAD.IADD R12, R0.reuse, 0x1, -R11 ;  /* 0x00000001000c7824 */ /* 0x040fe200078e0a0b */
[----:B------:R-:W-:Y:S01]  /*0af0*/  SHF.R.S32.HI R4, RZ, 0x4, R3 ;  /* 0x00000004ff047819 */ /* 0x000fe20000011403 */
[----:B------:R-:W-:Y:S01]  /*0b00*/  IMAD.IADD R5, R0, 0x1, -R5 ;  /* 0x0000000100057824 */ /* 0x000fe200078e0a05 */
[----:B------:R-:W-:-:S02]  /*0b10*/  LEA.HI R9, R8, R221, RZ, 0x2 ;  /* 0x000000dd08097211 */ /* 0x000fc400078f10ff */
[----:B------:R-:W-:Y:S02]  /*0b20*/  LEA.HI R0, R3, R4, RZ, 0x1 ;  /* 0x0000000403007211 */ /* 0x000fe400078f08ff */
[--C-:B------:R-:W-:Y:S02]  /*0b30*/  SHF.R.S32.HI R10, RZ, 0x2, R9.reuse ;  /* 0x00000002ff0a7819 */ /* 0x100fe40000011409 */
[----:B------:R-:W-:Y:S02]  /*0b40*/  SHF.R.S32.HI R7, RZ, 0x1f, R9 ;  /* 0x0000001fff077819 */ /* 0x000fe40000011409 */
[----:B------:R-:W-:Y:S02]  /*0b50*/  SHF.R.S32.HI R3, RZ, 0x7, R2 ;  /* 0x00000007ff037819 */ /* 0x000fe40000011402 */
[----:B------:R-:W-:Y:S02]  /*0b60*/  LEA.HI R11, R7, R10, RZ, 0x3 ;  /* 0x0000000a070b7211 */ /* 0x000fe400078f18ff */
[----:B------:R-:W-:-:S02]  /*0b70*/  LOP3.LUT R6, R6, 0xfffffc00, RZ, 0xc0, !PT ;  /* 0xfffffc0006067812 */ /* 0x000fc400078ec0ff */
[----:B------:R-:W-:Y:S02]  /*0b80*/  LOP3.LUT R7, R0, 0x1ffffffe, RZ, 0xc0, !PT ;  /* 0x1ffffffe00077812 */ /* 0x000fe400078ec0ff */
[----:B------:R-:W-:Y:S01]  /*0b90*/  LOP3.LUT R11, R11, 0xfffffff8, RZ, 0xc0, !PT ;  /* 0xfffffff80b0b7812 */ /* 0x000fe200078ec0ff */
[----:B------:R-:W-:Y:S01]  /*0ba0*/  IMAD R6, R5, 0x40, R6 ;  /* 0x0000004005067824 */ /* 0x000fe200078e0206 */
[----:B------:R-:W-:Y:S01]  /*0bb0*/  LEA.HI R2, R2, R3, RZ, 0x1 ;  /* 0x0000000302027211 */ /* 0x000fe200078f08ff */
[----:B------:R-:W-:Y:S01]  /*0bc0*/  IMAD.IADD R7, R4, 0x1, -R7 ;  /* 0x0000000104077824 */ /* 0x000fe200078e0a07 */
[----:B------:R-:W-:Y:S01]  /*0bd0*/  LEA.HI R8, R8, R221, RZ, 0x5 ;  /* 0x000000dd08087211 */ /* 0x000fe200078f28ff */
[----:B------:R-:W-:Y:S01]  /*0be0*/  IMAD.IADD R11, R10, 0x1, -R11 ;  /* 0x000000010a0b7824 */ /* 0x000fe200078e0a0b */
[----:B------:R-:W-:Y:S02]  /*0bf0*/  LEA.HI R0, R12, R12, RZ, 0x1 ;  /* 0x0000000c0c007211 */ /* 0x000fe400078f08ff */
[----:B------:R-:W-:-:S02]  /*0c00*/  LOP3.LUT R2, R2, 0x3fffffe, RZ, 0xc0, !PT ;  /* 0x03fffffe02027812 */ /* 0x000fc400078ec0ff */
[----:B------:R-:W-:Y:S02]  /*0c10*/  SHF.R.S32.HI R8, RZ, 0x5, R8 ;  /* 0x00000005ff087819 */ /* 0x000fe40000011408 */
[----:B------:R-:W-:Y:S01]  /*0c20*/  LOP3.LUT R5, R0, 0x1ffffffe, RZ, 0xc0, !PT ;  /* 0x1ffffffe00057812 */ /* 0x000fe200078ec0ff */
[----:B------:R-:W-:Y:S01]  /*0c30*/  IMAD R0, R7, 0x8, R6 ;  /* 0x0000000807007824 */ /* 0x000fe200078e0206 */
[----:B------:R-:W-:Y:S01]  /*0c40*/  LOP3.LUT R4, R9, 0x7ffffffc, RZ, 0xc0, !PT ;  /* 0x7ffffffc09047812 */ /* 0x000fe200078ec0ff */
[----:B------:R-:W-:Y:S02]  /*0c50*/  IMAD.IADD R3, R3, 0x1, -R2 ;  /* 0x0000000103037824 */ /* 0x000fe400078e0a02 */
[----:B------:R-:W-:Y:S01]  /*0c60*/  IMAD R8, R8, 0x10, R11 ;  /* 0x0000001008087824 */ /* 0x000fe200078e020b */
[----:B------:R0:W-:Y:S01]  /*0c70*/  STL [R1+0x30], R0 ;  /* 0x0000300001007387 */ /* 0x0001e20000100800 */
[----:B------:R-:W-:Y:S02]  /*0c80*/  IMAD.IADD R5, R12, 0x1, -R5 ;  /* 0x000000010c057824 */ /* 0x000fe400078e0a05 */
[----:B------:R-:W-:-:S04]  /*0c90*/  IMAD.IADD R2, R221, 0x1, -R4 ;  /* 0x00000001dd027824 */ /* 0x000fc800078e0a04 */
[----:B------:R-:W-:Y:S02]  /*0ca0*/  IMAD.SHL.U32 R2, R2, 0x2, RZ ;  /* 0x0000000202027824 */ /* 0x000fe400078e00ff */
[----:B0-----:R-:W-:Y:S02]  /*0cb0*/  IMAD R0, R3, 0x40, R8 ;  /* 0x0000004003007824 */ /* 0x001fe400078e0208 */
[C---:B------:R-:W-:Y:S02]  /*0cc0*/  VIADD R220, R2.reuse, 0x8 ;  /* 0x0000000802dc7836 */ /* 0x040fe40000000000 */
        /* <DEDUP_REMOVED lines=12> */
[----:B0-----:R-:W-:Y:S01]  /*0d90*/  IMAD R0, R5, 0x8, R0 ;  /* 0x0000000805007824 */ /* 0x001fe200078e0200 */
        /* <DEDUP_REMOVED lines=41> */
[----:B0-----:R-:W-:-:S07]  /*1030*/  SHF.R.S32.HI R222, RZ, 0x1f, R17 ;  /* 0x0000001fffde7819 */ /* 0x001fce0000011411 */
.L_x_9462:
[----:B------:R-:W-:Y:S01]  /*1040*/  ULDC.64 UR8, c[0x0][0xc88] ;  /* 0x0003220000087ab9 */ /* 0x000fe20000000a00 */
[----:B------:R-:W-:Y:S01]  /*1050*/  ULDC.64 UR10, c[0x0][0xa20] ;  /* 0x00028800000a7ab9 */ /* 0x000fe20000000a00 */
[----:B------:R-:W-:Y:S02]  /*1060*/  UIMAD.WIDE UR8, UR7, 0x4, UR8 ;  /* 0x00000004070878a5 */ /* 0x000fe4000f8e0208 */
[----:B------:R-:W-:Y:S01]  /*1070*/  UISETP.NE.U32.AND UP1, UPT, UR10, URZ, UPT ;  /* 0x0000003f0a00728c */ /* 0x000fe2000bf25070 */
[----:B------:R-:W-:Y:S01]  /*1080*/  ULDC UR4, c[0x0][0x424] ;  /* 0x0001090000047ab9 */ /* 0x000fe20000000800 */
[----:B------:R-:W-:Y:S02]  /*1090*/  ULDC UR7, c[0x0][0x2f0] ;  /* 0x0000bc0000077ab9 */ /* 0x000fe40000000800 */
[----:B0123--:R-:W-:Y:S02]  /*10a0*/  IMAD.U32 R4, RZ, RZ, UR8 ;  /* 0x00000008ff047e24 */ /* 0x00ffe4000f8e00ff */
[----:B------:R-:W-:Y:S01]  /*10b0*/  IMAD.U32 R5, RZ, RZ, UR9 ;  /* 0x00000009ff057e24 */ /* 0x000fe2000f8e00ff */
[----:B------:R-:W-:-:S04]  /*10c0*/  ULDC.64 UR8, c[0x0][0xa28] ;  /* 0x00028a0000087ab9 */ /* 0x000fc80000000a00 */
[----:B------:R-:W2:Y:S01]  /*10d0*/  LDG.E R4, desc[UR50][R4.64] ;  /* 0x0000003204047981 */ /* 0x000ea2000c1e1900 */
        /* <DEDUP_REMOVED lines=18> */
[----:B------:R-:W-:Y:S01]  /*1200*/  UISETP.NE.U32.AND UP0, UPT, UR8, URZ, UPT ;  /* 0x0000003f0800728c */ /* 0x000fe2000bf05070 */
[----:B------:R-:W-:Y:S01]  /*1210*/  UMOV UR49, URZ ;  /* 0x0000003f00317c82 */ /* 0x000fe20008000000 */
[----:B------:R-:W-:Y:S02]  /*1220*/  ULOP3.LUT UR8, UR5, 0xff000000, URZ, 0xc0, !UPT ;  /* 0xff00000005087892 */ /* 0x000fe4000f8ec03f */
[----:B------:R-:W-:Y:S01]  /*1230*/  UISETP.NE.AND.EX UP0, UPT, UR9, URZ, UPT, UP0 ;  /* 0x0000003f0900728c */ /* 0x000fe2000bf05300 */
[----:B------:R-:W-:-:S03]  /*1240*/  UMOV UR41, UR6 ;  /* 0x0000000600297c82 */ /* 0x000fc60008000000 */
[----:B------:R-:W-:-:S04]  /*1250*/  USEL UR4, UR4, 0x1, UP0 ;  /* 0x0000000104047887 */ /* 0x000fc80008000000 */
[----:B------:R-:W-:Y:S01]  /*1260*/  UIMAD UR4, UR4, UR7, URZ ;  /* 0x00000007040472a4 */ /* 0x000fe2000f8e023f */
[----:B--2---:R-:W-:-:S06]  /*1270*/  @P0 R2UR UR49, R4 ;  /* 0x00000000043102ca */ /* 0x004fcc00000e0000 */
[----:B---3--:R-:W-:Y:S01]  /*1280*/  @P1 R2UR UR4, R6 ;  /* 0x00000000060412ca */ /* 0x008fe200000e0000 */
[----:B----45:R-:W-:-:S14]  /*1290*/  @P1 BRA `(.L_x_9413) ;  /* 0x0000000000341947 */ /* 0x030fdc0003800000 */
        /* <DEDUP_REMOVED lines=13> */
.L_x_9413:
[----:B------:R-:W-:Y:S02]  /*1370*/  UIADD3 UR49, -UR49, UR4, URZ ;  /* 0x0000000431317290 */ /* 0x000fe4000fffe13f */
[----:B------:R-:W-:Y:S02]  /*1380*/  ULOP3.LUT UR4, UR5, 0xff0000, URZ, 0xc0, !UPT ;  /* 0x00ff000005047892 */ /* 0x000fe4000f8ec03f */
[----:B------:R-:W-:Y:S02]  /*1390*/  UISETP.GE.AND UP0, UPT, UR49, 0x1, UPT ;  /* 0x000000013100788c */ /* 0x000fe4000bf06270 */
[----:B------:R-:W-:Y:S02]  /*13a0*/  UIADD3 UR6, UR49, 0x5f, URZ ;  /* 0x0000005f31067890 */ /* 0x000fe4000fffe03f */
[----:B------:R-:W-:Y:S02]  /*13b0*/  USHF.R.U32.HI UR8, URZ, 0x8, UR8 ;  /* 0x000000083f087899 */ /* 0x000fe40008011608 */
[----:B------:R-:W-:Y:S01]  /*13c0*/  PLOP3.LUT P0, PT, PT, PT, UP0, 0x80, 0x0 ;  /* 0x000000000000781c */ /* 0x000fe20003f0f008 */
[----:B------:R-:W-:-:S02]  /*13d0*/  UIMAD.WIDE UR6, UR6, 0x2aaaaaab, URZ ;  /* 0x2aaaaaab060678a5 */ /* 0x000fc4000f8e023f */
[----:B------:R-:W-:Y:S02]  /*13e0*/  ULEA.HI UR8, UR4, UR8, URZ, 0x10 ;  /* 0x0000000804087291 */ /* 0x000fe4000f8f803f */
[----:B------:R-:W-:Y:S02]  /*13f0*/  USHF.R.U32.HI UR6, URZ, 0x1f, UR7 ;  /* 0x0000001f3f067899 */ /* 0x000fe40008011607 */
[----:B------:R-:W-:Y:S02]  /*1400*/  ULOP3.LUT UR42, UR8, 0xff, URZ, 0xc0, !UPT ;  /* 0x000000ff082a7892 */ /* 0x000fe4000f8ec03f */
[----:B------:R-:W-:Y:S01]  /*1410*/  ULOP3.LUT UR43, UR5, 0xffff, URZ, 0xc0, !UPT ;  /* 0x0000ffff052b7892 */ /* 0x000fe2000f8ec03f */
[----:B------:R-:W-:Y:S01]  /*1420*/  UMOV UR4, URZ ;  /* 0x0000003f00047c82 */ /* 0x000fe20008000000 */
[----:B------:R-:W-:Y:S02]  /*1430*/  USHF.R.U32.HI UR44, URZ, 0x10, UR8 ;  /* 0x000000103f2c7899 */ /* 0x000fe40008011608 */
[----:B------:R-:W-:Y:S01]  /*1440*/  ULEA.HI.SX32 UR9, UR7, UR6, 0x1c ;  /* 0x0000000607097291 */ /* 0x000fe2000f8fe23f */
[----:B------:R-:W-:Y:S11]  /*1450*/  @!P0 BRA `(.L_x_9414) ;  /* 0x0000000000908947 */ /* 0x000ff60003800000 */
[----:B------:R-:W-:Y:S01]  /*1460*/  UISETP.NE.AND UP0, UPT, UR44, URZ, UPT ;  /* 0x0000003f2c00728c */ /* 0x000fe2000bf05270 */
[----:B------:R-:W-:-:S03]  /*1470*/  ULDC UR4, c[0x0][0x9f0] ;  /* 0x00027c0000047ab9 */ /* 0x000fc60000000800 */
        /* <DEDUP_REMOVED lines=34> */
.L_x_9414:
[----:B------:R-:W-:Y:S01]  /*16a0*/  UIMAD UR45, UR42, UR4, URZ ;  /* 0x000000042a2d72a4 */ /* 0x000fe2000f8e023f */
        /* <DEDUP_REMOVED lines=74> */
[----:B------:R-:W0:Y:S01]  /*1b50*/  S2R R0, SR_TID.X ;  /* 0x0000000000007919 */ /* 0x000e220000002100 */
[----:B------:R-:W1:Y:S01]  /*1b60*/  S2UR UR7, SR_CgaCtaId ;  /* 0x00000000000779c3 */ /* 0x000e620000008800 */
[----:B------:R-:W-:Y:S02]  /*1b70*/  UMOV UR6, 0x400 ;  /* 0x0000040000067882 */ /* 0x000fe40000000000 */
[----:B-1----:R-:W-:-:S04]  /*1b80*/  ULEA UR6, UR7, UR6, 0x18 ;  /* 0x0000000607067291 */ /* 0x002fc8000f8ec03f */
[----:B------:R-:W-:Y:S01]  /*1b90*/  UIADD3 UR6, UR6, 0x18400, URZ ;  /* 0x0001840006067890 */ /* 0x000fe2000fffe03f */
[----:B0-----:R-:W-:-:S03]  /*1ba0*/  VIADD R0, R0, 0xffffff80 ;  /* 0xffffff8000007836 */ /* 0x001fc60000000000 */
[----:B------:R-:W-:Y:S02]  /*1bb0*/  ULOP3.LUT UP0, URZ, UR6, 0x1bf, URZ, 0xc0, !UPT ;  /* 0x000001bf063f7892 */ /* 0x000fe4000f80c03f */
[----:B------:R-:W-:-:S04]  /*1bc0*/  SHF.R.S32.HI R3, RZ, 0x1f, R0 ;  /* 0x0000001fff037819 */ /* 0x000fc80000011400 */
[----:B------:R-:W-:Y:S02]  /*1bd0*/  PLOP3.LUT P0, PT, PT, PT, UP0, 0x80, 0x0 ;  /* 0x000000000000781c */ /* 0x000fe40003f0f008 */
[----:B------:R-:W-:-:S04]  /*1be0*/  LEA.HI R3, R3, R0, RZ, 0x7 ;  /* 0x0000000003037211 */ /* 0x000fc800078f38ff */
[----:B------:R-:W-:-:S06]  /*1bf0*/  SHF.R.S32.HI R3, RZ, 0x7, R3 ;  /* 0x00000007ff037819 */ /* 0x000fcc0000011403 */
[----:B------:R-:W0:Y:S02]  /*1c00*/  SHFL.IDX PT, R3, R3, RZ, 0x1f ;  /* 0x00001fff03037589 */ /* 0x000e2400000e0000 */
[----:B0-----:R-:W-:-:S13]  /*1c10*/  R2UR UR4, R3 ;  /* 0x00000000030472ca */ /* 0x001fda00000e0000 */
        /* <DEDUP_REMOVED lines=23> */
.L_x_9416:
[----:B------:R-:W0:Y:S01]  /*1d90*/  S2R R0, SR_CgaCtaId ;  /* 0x0000000000007919 */ /* 0x000e220000008800 */
[----:B------:R-:W-:Y:S01]  /*1da0*/  ULEA.HI UR4, UR46, UR46, URZ, 0x1 ;  /* 0x0000002e2e047291 */ /* 0x000fe2000f8f083f */
[----:B------:R-:W-:Y:S01]  /*1db0*/  MOV R7, 0x400 ;  /* 0x0000040000077802 */ /* 0x000fe20000000f00 */
[----:B------:R-:W1:Y:S02]  /*1dc0*/  S2R R20, SR_TID.X ;  /* 0x0000000000147919 */ /* 0x000e640000002100 */
[----:B------:R-:W-:-:S04]  /*1dd0*/  ULOP3.LUT UR4, UR4, 0xfffffffe, URZ, 0xc0, !UPT ;  /* 0xfffffffe04047892 */ /* 0x000fc8000f8ec03f */
[----:B------:R-:W-:-:S06]  /*1de0*/  UIADD3 UR4, UR46, -UR4, URZ ;  /* 0x800000042e047290 */ /* 0x000fcc000fffe03f */
[----:B------:R-:W-:Y:S01]  /*1df0*/  IMAD.U32 R3, RZ, RZ, UR4 ;  /* 0x00000004ff037e24 */ /* 0x000fe2000f8e00ff */
[----:B0-----:R-:W-:-:S04]  /*1e00*/  LEA R7, R0, R7, 0x18 ;  /* 0x0000000700077211 */ /* 0x001fc800078ec0ff */
[----:B------:R-:W-:Y:S02]  /*1e10*/  SHF.L.U32 R0, R3, 0x1f, RZ ;  /* 0x0000001f03007819 */ /* 0x000fe400000006ff */
[----:B-1----:R-:W-:Y:S02]  /*1e20*/  SHF.R.U32.HI R20, RZ, 0x7, R20 ;  /* 0x00000007ff147819 */ /* 0x002fe40000011614 */
[----:B------:R-:W0:Y:S03]  /*1e30*/  SYNCS.PHASECHK.TRANS64.TRYWAIT P0, [R7+URZ+0x22800], R0 ;  /* 0x02280000070075a7 */ /* 0x000e26000800017f */
[----:B------:R-:W-:Y:S01]  /*1e40*/  VIADD R8, R20, 0x8 ;  /* 0x0000000814087836 */ /* 0x000fe20000000000 */
[----:B0-----:R-:W-:Y:S06]  /*1e50*/  @!P0 BRA `(.L_x_9417) ;  /* 0x000000ec00c08947 */ /* 0x001fec0003800000 */
.L_x_9545:
[----:B0-----:R-:W-:Y:S01]  /*1e60*/  IMAD.U32 R0, RZ, RZ, UR47 ;  /* 0x0000002fff007e24 */ /* 0x001fe2000f8e00ff */
[----:B------:R-:W-:Y:S05]  /*1e70*/  WARPSYNC.ALL ;  /* 0x0000000000007948 */ /* 0x000fea0003800000 */
[----:B------:R0:W-:Y:S01]  /*1e80*/  BAR.SYNC.DEFER_BLOCKING R8, 0x100 ;  /* 0x000400080000751d */ /* 0x0001e20000010000 */
[----:B------:R-:W-:-:S13]  /*1e90*/  ISETP.NE.AND P0, PT, R0, 0x3, PT ;  /* 0x000000030000780c */ /* 0x000fda0003f05270 */
[----:B0-----:R-:W-:Y:S05]  /*1ea0*/  @!P0 BRA `(.L_x_9418) ;  /* 0x0000000000048947 */ /* 0x001fea0003800000 */
[----:B------:R-:W-:Y:S01]  /*1eb0*/  BPT.TRAP 0x1 ;  /* 0x000000040000795c */ /* 0x000fe20000300000 */
.L_x_9418:
[----:B------:R-:W-:Y:S01]  /*1ec0*/  R2UR UR22, R7 ;  /* 0x00000000071672ca */ /* 0x000fe200000e0000 */
[----:B------:R-:W-:-:S05]  /*1ed0*/  IMAD.U32 R9, RZ, RZ, UR36 ;  /* 0x00000024ff097e24 */ /* 0x000fca000f8e00ff */
[----:B------:R-:W-:-:S07]  /*1ee0*/  SHF.L.U32 R9, R9, 0x1f, RZ ;  /* 0x0000001f09097819 */ /* 0x000fce00000006ff */
[----:B------:R-:W-:-:S09]  /*1ef0*/  ULEA UR22, UR37, UR22, 0x3 ;  /* 0x0000001625167291 */ /* 0x000fd2000f8e183f */
[----:B------:R0:W1:Y:S01]  /*1f00*/  SYNCS.PHASECHK.TRANS64.TRYWAIT P1, [UR22+0x22830], R9 ;  /* 0x02283009ff0075a7 */ /* 0x0000620008020156 */
[----:B------:R-:W-:Y:S05]  /*1f10*/  @!P0 BRA `(.L_x_9419) ;  /* 0x0000000000048947 */ /* 0x000fea0003800000 */
[----:B------:R-:W-:Y:S01]  /*1f20*/  BPT.TRAP 0x1 ;  /* 0x000000040000795c */ /* 0x000fe20000300000 */
.L_x_9419:
[----:B-1----:R-:W-:Y:S05]  /*1f30*/  @P1 BRA `(.L_x_9420) ;  /* 0x0000000000081947 */ /* 0x002fea0003800000 */
[----:B------:R-:W1:Y:S02]  /*1f40*/  SYNCS.PHASECHK.TRANS64.TRYWAIT P1, [UR22+0x22830], R9 ;  /* 0x02283009ff0075a7 */ /* 0x000e640008020156 */
[----:B-1----:R-:W-:Y:S05]  /*1f50*/  @!P1 BRA `(.L_x_9421) ;  /* 0x000000ec00949947 */ /* 0x002fea0003800000 */
.L_x_9420:
[----:B------:R-:W-:Y:S01]  /*1f60*/  R2UR UR4, R7 ;  /* 0x00000000070472ca */ /* 0x000fe200000e0000 */
[----:B------:R-:W-:Y:S01]  /*1f70*/  ULOP3.LUT UR16, UR52, 0x10000, URZ, 0xfc, !UPT ;  /* 0x0001000034107892 */ /* 0x000fe2000f8efc3f */
[----:B------:R-:W-:Y:S01]  /*1f80*/  WARPGROUP.ARRIVE ;  /* 0x00000000000079c5 */ /* 0x000fe20000000000 */
[----:B------:R-:W-:Y:S01]  /*1f90*/  UMOV UR17, 0x40000040 ;  /* 0x4000004000117882 */ /* 0x000fe20000000000 */
[----:B------:R-:W-:Y:S01]  /*1fa0*/  UMOV UR19, 0x40000040 ;  /* 0x4000004000137882 */ /* 0x000fe20000000000 */
[----:B------:R-:W-:Y:S01]  /*1fb0*/  UMOV UR5, 0x40000040 ;  /* 0x4000004000057882 */ /* 0x000fe20000000000 */
[----:B------:R-:W-:Y:S01]  /*1fc0*/  UMOV UR7, 0x40000040 ;  /* 0x4000004000077882 */ /* 0x000fe20000000000 */
[----:B------:R-:W-:Y:S01]  /*1fd0*/  UIADD3 UR8, UR16, 0x4, URZ ;  /* 0x0000000410087890 */ /* 0x000fe2000fffe03f */
[----:B-1----:R-:W1:Y:S01]  /*1fe0*/  S2R R0, SR_TID.X ;  /* 0x0000000000007919 */ /* 0x002e620000002100 */
[----:B------:R-:W-:Y:S01]  /*1ff0*/  UMOV UR9, 0x40000040 ;  /* 0x4000004000097882 */ /* 0x000fe20000000000 */
[----:B------:R-:W-:Y:S01]  /*2000*/  UMOV UR11, 0x40000040 ;  /* 0x40000040000b7882 */ /* 0x000fe20000000000 */
[----:B------:R-:W-:-:S02]  /*2010*/  UIADD3 UR12, UR16, 0x6, URZ ;  /* 0x00000006100c7890 */ /* 0x000fc4000fffe03f */
[----:B------:R-:W-:Y:S01]  /*2020*/  UIADD3 UR4, UR4, 0x1c400, URZ ;  /* 0x0001c40004047890 */ /* 0x000fe2000fffe03f */
[----:B------:R-:W-:Y:S01]  /*2030*/  UMOV UR13, 0x40000040 ;  /* 0x40000040000d7882 */ /* 0x000fe20000000000 */
[----:B------:R-:W-:Y:S02]  /*2040*/  UMOV UR15, 0x40000040 ;  /* 0x40000040000f7882 */ /* 0x000fe40000000000 */
[----:B------:R-:W-:-:S04]  /*2050*/  USHF.R.U32.HI UR4, URZ, 0x4, UR4 ;  /* 0x000000043f047899 */ /* 0x000fc80008011604 */
[----:B------:R-:W-:-:S04]  /*2060*/  ULOP3.LUT UR4, UR4, 0x3fff, URZ, 0xc0, !UPT ;  /* 0x00003fff04047892 */ /* 0x000fc8000f8ec03f */
[----:B------:R-:W-:Y:S02]  /*2070*/  ULOP3.LUT UR20, UR4, 0x10000, URZ, 0xfc, !UPT ;  /* 0x0001000004147892 */ /* 0x000fe4000f8efc3f */
[----:B------:R-:W-:Y:S02]  /*2080*/  UIADD3 UR4, UR16, 0x2, URZ ;  /* 0x0000000210047890 */ /* 0x000fe4000fffe03f */
[----:B------:R-:W-:-:S04]  /*2090*/  UIMAD UR18, UR37, 0x300, UR20 ;  /* 0x00000300251278a4 */ /* 0x000fc8000f8e0214 */
[----:B------:R-:W-:Y:S02]  /*20a0*/  UIADD3 UR6, UR18, 0x2, URZ ;  /* 0x0000000212067890 */ /* 0x000fe4000fffe03f */
[----:B------:R-:W-:Y:S02]  /*20b0*/  UIADD3 UR10, UR18, 0x4, URZ ;  /* 0x00000004120a7890 */ /* 0x000fe4000fffe03f */
[----:B------:R-:W-:Y:S02]  /*20c0*/  UIADD3 UR14, UR18, 0x6, URZ ;  /* 0x00000006120e7890 */ /* 0x000fe4000fffe03f */
[----:B------:R-:W-:Y:S01]  /*20d0*/  HGMMA.64x96x16.F32 R24, gdesc[UR16], RZ, !UPT, gsb0 ;  /* 0x01600000101879f0 */ /* 0x000fe2000c0008ff */
[----:B-1----:R-:W-:-:S04]  /*20e0*/  SHF.R.U32.HI R0, RZ, 0x7, R0 ;  /* 0x00000007ff007819 */ /* 0x002fc80000011600 */
[----:B------:R-:W-:Y:S01]  /*20f0*/  IADD3 R0, -R0, 0xb, RZ ;  /* 0x0000000b00007810 */ /* 0x000fe20007ffe1ff */
        /* <DEDUP_REMOVED lines=13> */
.L_x_9422:
        /* <DEDUP_REMOVED lines=16> */
[----:B------:R-:W-:Y:S01]  /*22d0*/  MUFU.TANH R25, R25 ;  /* 0x0000001900197308 */ /* 0x000fe20000002400 */
[----:B------:R-:W-:Y:S01]  /*22e0*/  ISETP.GT.AND P6, PT, R3, RZ, PT ;  /* 0x000000ff0300720c */ /* 0x000fe20003fc4270 */
[----:B------:R-:W-:Y:S01]  /*22f0*/  FMUL.FTZ R37, R37, UR6 ;  /* 0x0000000625257c20 */ /* 0x000fe20008410000 */
[C---:B------:R-:W-:Y:S01]  /*2300*/  ISETP.GT.AND P5, PT, R3.reuse, 0x1, PT ;  /* 0x000000010300780c */ /* 0x040fe20003fa4270 */
[----:B------:R-:W-:Y:S01]  /*2310*/  FMUL.FTZ R30, R30, UR6 ;  /* 0x000000061e1e7c20 */ /* 0x000fe20008410000 */
[C---:B------:R-:W-:Y:S01]  /*2320*/  ISETP.GT.AND P4, PT, R3.reuse, 0x8, PT ;  /* 0x000000080300780c */ /* 0x040fe20003f84270 */
[----:B------:R-:W-:Y:S01]  /*2330*/  FMUL.FTZ R38, R38, UR6 ;  /* 0x0000000626267c20 */ /* 0x000fe20008410000 */
[----:B------:R-:W-:Y:S01]  /*2340*/  ISETP.GT.AND P3, PT, R3, 0x9, PT ;  /* 0x000000090300780c */ /* 0x000fe20003f64270 */
[----:B------:R-:W-:Y:S01]  /*2350*/  MUFU.TANH R28, R28 ;  /* 0x0000001c001c7308 */ /* 0x000fe20000002400 */
[----:B--2---:R-:W-:Y:S01]  /*2360*/  FSEL R4, R24, -INF , P6 ;  /* 0xff80000018047808 */ /* 0x004fe20003000000 */
[----:B------:R-:W-:Y:S01]  /*2370*/  FMUL.FTZ R40, R40, UR6 ;  /* 0x0000000628287c20 */ /* 0x000fe20008410000 */
[----:B------:R-:W-:Y:S01]  /*2380*/  FMUL.FTZ R31, R31, UR6 ;  /* 0x000000061f1f7c20 */ /* 0x000fe20008410000 */
[----:B------:R-:W-:Y:S01]  /*2390*/  ISETP.GT.AND P2, PT, R3, 0x10, PT ;  /* 0x000000100300780c */ /* 0x000fe20003f44270 */
[----:B------:R-:W-:Y:S01]  /*23a0*/  FMUL.FTZ R41, R41, UR6 ;  /* 0x0000000629297c20 */ /* 0x000fe20008410000 */
[----:B------:R-:W-:Y:S01]  /*23b0*/  FMUL.FTZ R39, R39, UR6 ;  /* 0x0000000627277c20 */ /* 0x000fe20008410000 */
[----:B------:R-:W-:Y:S01]  /*23c0*/  ISETP.GT.AND P1, PT, R3, 0x11, PT ;  /* 0x000000110300780c */ /* 0x000fe20003f24270 */
        /* <DEDUP_REMOVED lines=25> */
[----:B--2---:R-:W-:Y:S01]  /*2560*/  FSEL R32, R32, -INF , P2 ;  /* 0xff80000020207808 */ /* 0x004fe20001000000 */
[----:B------:R-:W-:Y:S01]  /*2570*/  FMUL.FTZ R59, R59, UR6 ;  /* 0x000000063b3b7c20 */ /* 0x000fe20008410000 */
[----:B------:R-:W-:Y:S01]  /*2580*/  FMUL.FTZ R68, R68, UR6 ;  /* 0x0000000644447c20 */ /* 0x000fe20008410000 */
[----:B------:R-:W-:Y:S01]  /*2590*/  FMUL.FTZ R69, R69, UR6 ;  /* 0x0000000645457c20 */ /* 0x000fe20008410000 */
[----:B------:R-:W-:Y:S01]  /*25a0*/  ULDC UR10, c[0x0][0x988] ;  /* 0x00026200000a7ab9 */ /* 0x000fe20000000800 */
[----:B------:R-:W-:Y:S01]  /*25b0*/  P2R R72, PR, RZ, 0x1 ;  /* 0x00000001ff487803 */ /* 0x000fe20000000000 */
[----:B------:R-:W-:Y:S01]  /*25c0*/  FMUL.FTZ R62, R62, UR6 ;  /* 0x000000063e3e7c20 */ /* 0x000fe20008410000 */
[----:B------:R2:W4:Y:S01]  /*25d0*/  MUFU.TANH R13, R35 ;  /* 0x00000023000d7308 */ /* 0x0005220000002400 */
        /* <DEDUP_REMOVED lines=8> */
[----:B--2---:R-:W-:Y:S01]  /*2660*/  FSEL R35, R25, -INF , P5 ;  /* 0xff80000019237808 */ /* 0x004fe20002800000 */
[----:B------:R-:W2:Y:S01]  /*2670*/  S2UR UR7, SR_CgaCtaId ;  /* 0x00000000000779c3 */ /* 0x000ea20000008800 */
[----:B------:R-:W-:-:S02]  /*2680*/  UIADD3 UR6, UR22, 0x22840, URZ ;  /* 0x0002284016067890 */ /* 0x000fc4000fffe03f */
[----:B------:R-:W-:-:S03]  /*2690*/  FMNMX.FTZ R25, R4, R35, !PT ;  /* 0x0000002304197209 */ /* 0x000fc60007810000 */
[----:B------:R5:W0:Y:S01]  /*26a0*/  MUFU.TANH R12, R34 ;  /* 0x00000022000c7308 */ /* 0x000a220000002400 */
[----:B----4-:R-:W-:-:S07]  /*26b0*/  FSEL R13, R13, -INF , P1 ;  /* 0xff8000000d0d7808 */ /* 0x010fce0000800000 */
[----:B------:R-:W4:Y:S01]  /*26c0*/  MUFU.TANH R36, R36 ;  /* 0x0000002400247308 */ /* 0x000f220000002400 */
[----:B-----5:R-:W-:Y:S02]  /*26d0*/  FSEL R34, R28, -INF , P4 ;  /* 0xff8000001c227808 */ /* 0x020fe40002000000 */
[----:B---3--:R-:W-:Y:S02]  /*26e0*/  FSEL R6, R6, -INF , P5 ;  /* 0xff80000006067808 */ /* 0x008fe40002800000 */
[----:B------:R-:W-:Y:S02]  /*26f0*/  FMNMX.FTZ R25, R34, R25, !PT ;  /* 0x0000001922197209 */ /* 0x000fe40007810000 */
[C---:B------:R-:W-:Y:S01]  /*2700*/  ISETP.GT.AND P5, PT, R3.reuse, 0x19, PT ;  /* 0x000000190300780c */ /* 0x040fe20003fa4270 */
[----:B------:R-:W3:Y:S01]  /*2710*/  MUFU.TANH R10, R30 ;  /* 0x0000001e000a7308 */ /* 0x000ee20000002400 */
[----:B0-----:R-:W-:Y:S01]  /*2720*/  FSEL R12, R12, -INF , P2 ;  /* 0xff8000000c0c7808 */ /* 0x001fe20001000000 */
[----:B--2---:R-:W-:Y:S01]  /*2730*/  UPRMT UR6, UR7, 0x654, UR6 ;  /* 0x0000065407067896 */ /* 0x004fe20008000006 */
[----:B------:R-:W-:-:S05]  /*2740*/  ISETP.GT.AND P2, PT, R3, 0x28, PT ;  /* 0x000000280300780c */ /* 0x000fca0003f44270 */
[----:B------:R-:W-:Y:S01]  /*2750*/  MUFU.TANH R37, R37 ;  /* 0x0000002500257308 */ /* 0x000fe20000002400 */
[----:B----4-:R-:W-:Y:S02]  /*2760*/  FSEL R36, R36, -INF , P6 ;  /* 0xff80000024247808 */ /* 0x010fe40003000000 */
[----:B------:R-:W-:Y:S05]  /*2770*/  SYNCS.ARRIVE.TRANS64.RED.A1T0 RZ, [UR6], RZ ;  /* 0x000000ffffff79a7 */ /* 0x000fea0008100406 */
[----:B------:R0:W2:Y:S01]  /*2780*/  MUFU.TANH R14, R38 ;  /* 0x00000026000e7308 */ /* 0x0000a20000002400 */
[----:B---3--:R-:W-:Y:S02]  /*2790*/  FSEL R10, R10, -INF , P4 ;  /* 0xff8000000a0a7808 */ /* 0x008fe40002000000 */
[----:B------:R-:W-:-:S05]  /*27a0*/  ISETP.GT.AND P4, PT, R3, 0x20, PT ;  /* 0x000000200300780c */ /* 0x000fca0003f84270 */
[----:B------:R-:W3:Y:S01]  /*27b0*/  MUFU.TANH R11, R31 ;  /* 0x0000001f000b7308 */ /* 0x000ee20000002400 */
[----:B0-----:R-:W-:-:S04]  /*27c0*/  FSEL R38, R29, -INF , P3 ;  /* 0xff8000001d267808 */ /* 0x001fc80001800000 */
[----:B------:R-:W-:-:S03]  /*27d0*/  FMNMX.FTZ R25, R38, R25, !PT ;  /* 0x0000001926197209 */ /* 0x000fc60007810000 */
[----:B------:R-:W0:Y:S01]  /*27e0*/  MUFU.TANH R40, R40 ;  /* 0x0000002800287308 */ /* 0x000e220000002400 */
[----:B------:R-:W-:Y:S02]  /*27f0*/  FMNMX.FTZ R24, R32, R25, !PT ;  /* 0x0000001920187209 */ /* 0x000fe40007810000 */
[----:B--2---:R-:W-:Y:S02]  /*2800*/  FSEL R14, R14, -INF , P6 ;  /* 0xff8000000e0e7808 */ /* 0x004fe40003000000 */
[----:B------:R-:W-:-:S03]  /*2810*/  ISETP.GT.AND P6, PT, R3, 0x30, PT ;  /* 0x000000300300780c */ /* 0x000fc60003fc4270 */
[----:B------:R2:W4:Y:S01]  /*2820*/  MUFU.TANH R15, R39 ;  /* 0x00000027000f7308 */ /* 0x0005220000002400 */
[----:B---3--:R-:W-:Y:S02]  /*2830*/  FSEL R11, R11, -INF , P3 ;  /* 0xff8000000b0b7808 */ /* 0x008fe40001800000 */
[----:B------:R-:W-:-:S05]  /*2840*/  ISETP.GT.AND P3, PT, R3, 0x21, PT ;  /* 0x000000210300780c */ /* 0x000fca0003f64270 */
[----:B------:R-:W3:Y:S01]  /*2850*/  MUFU.TANH R41, R41 ;  /* 0x0000002900297308 */ /* 0x000ee20000002400 */
[----:B--2---:R-:W-:Y:S02]  /*2860*/  FSEL R39, R33, -INF , P1 ;  /* 0xff80000021277808 */ /* 0x004fe40000800000 */
[----:B0-----:R-:W-:Y:S02]  /*2870*/  FSEL R40, R40, -INF , P4 ;  /* 0xff80000028287808 */ /* 0x001fe40002000000 */
[----:B------:R-:W-:Y:S02]  /*2880*/  FMNMX.FTZ R25, R39, R24, !PT ;  /* 0x0000001827197209 */ /* 0x000fe40007810000 */
[----:B------:R-:W-:Y:S01]  /*2890*/  ISETP.GT.AND P1, PT, R3, 0x29, PT ;  /* 0x000000290300780c */ /* 0x000fe20003f24270 */
[----:B------:R-:W0:Y:S01]  /*28a0*/  MUFU.TANH R44, R44 ;  /* 0x0000002c002c7308 */ /* 0x000e220000002400 */
[----:B------:R-:W-:Y:S02]  /*28b0*/  FMNMX.FTZ R25, R36, R25, !PT ;  /* 0x0000001924197209 */ /* 0x000fe40007810000 */
[----:B----4-:R-:W-:-:S05]  /*28c0*/  FSEL R15, R15, -INF , P5 ;  /* 0xff8000000f0f7808 */ /* 0x010fca0002800000 */
[----:B------:R2:W4:Y:S01]  /*28d0*/  MUFU.TANH R20, R42 ;  /* 0x0000002a00147308 */ /* 0x0005220000002400 */
[----:B---3--:R-:W-:-:S07]  /*28e0*/  FSEL R41, R41, -INF , P3 ;  /* 0xff80000029297808 */ /* 0x008fce0001800000 */
[----:B------:R-:W3:Y:S01]  /*28f0*/  MUFU.TANH R45, R45 ;  /* 0x0000002d002d7308 */ /* 0x000ee20000002400 */
[----:B--2---:R-:W-:Y:S02]  /*2900*/  FSEL R42, R37, -INF , P5 ;  /* 0xff800000252a7808 */ /* 0x004fe40002800000 */
[----:B0-----:R-:W-:Y:S02]  /*2910*/  FSEL R44, R44, -INF , P2 ;  /* 0xff8000002c2c7808 */ /* 0x001fe40001000000 */
[----:B------:R-:W-:Y:S02]  /*2920*/  FMNMX.FTZ R25, R42, R25, !PT ;  /* 0x000000192a197209 */ /* 0x000fe40007810000 */
[----:B------:R-:W-:Y:S01]  /*2930*/  ISETP.GT.AND P5, PT, R3, 0x31, PT ;  /* 0x000000310300780c */ /* 0x000fe20003fa4270 */
[----:B------:R-:W0:Y:S01]  /*2940*/  MUFU.TANH R48, R48 ;  /* 0x0000003000307308 */ /* 0x000e220000002400 */
[----:B------:R-:W-:Y:S02]  /*2950*/  FMNMX.FTZ R24, R40, R25, !PT ;  /* 0x0000001928187209 */ /* 0x000fe40007810000 */
[----:B----4-:R-:W-:-:S02]  /*2960*/  FSEL R20, R20, -INF , P4 ;  /* 0xff80000014147808 */ /* 0x010fc40002000000 */
[----:B------:R-:W-:Y:S02]  /*2970*/  FMNMX.FTZ R25, R41, R24, !PT ;  /* 0x0000001829197209 */ /* 0x000fe40007810000 */
[----:B------:R-:W-:Y:S01]  /*2980*/  ISETP.GT.AND P4, PT, R3, 0x38, PT ;  /* 0x000000380300780c */ /* 0x000fe20003f84270 */
[----:B------:R-:W2:Y:S01]  /*2990*/  MUFU.TANH R49, R49 ;  /* 0x0000003100317308 */ /* 0x000ea20000002400 */
[----:B---3--:R-:W-:Y:S02]  /*29a0*/  FSEL R45, R45, -INF , P1 ;  /* 0xff8000002d2d7808 */ /* 0x008fe40000800000 */
[----:B------:R-:W-:-:S04]  /*29b0*/  FMNMX.FTZ R24, R44, R25, !PT ;  /* 0x000000192c187209 */ /* 0x000fc80007810000 */
[----:B------:R-:W-:Y:S01]  /*29c0*/  FMNMX.FTZ R25, R45, R24, !PT ;  /* 0x000000182d197209 */ /* 0x000fe20007810000 */
[----:B------:R-:W3:Y:S01]  /*29d0*/  MUFU.TANH R21, R43 ;  /* 0x0000002b00157308 */ /* 0x000ee20000002400 */
[----:B0-----:R-:W-:-:S04]  /*29e0*/  FSEL R48, R48, -INF , P6 ;  /* 0xff80000030307808 */ /* 0x001fc80003000000 */
[----:B------:R-:W-:-:S03]  /*29f0*/  FMNMX.FTZ R24, R48, R25, !PT ;  /* 0x0000001930187209 */ /* 0x000fc60007810000 */
[----:B------:R-:W0:Y:S01]  /*2a00*/  MUFU.TANH R52, R52 ;  /* 0x0000003400347308 */ /* 0x000e220000002400 */
[----:B--2---:R-:W-:-:S04]  /*2a10*/  FSEL R49, R49, -INF , P5 ;  /* 0xff80000031317808 */ /* 0x004fc80002800000 */
[----:B------:R-:W-:-:S03]  /*2a20*/  FMNMX.FTZ R25, R49, R24, !PT ;  /* 0x0000001831197209 */ /* 0x000fc60007810000 */
[----:B------:R-:W2:Y:S01]  /*2a30*/  MUFU.TANH R46, R46 ;  /* 0x0000002e002e7308 */ /* 0x000ea20000002400 */
[----:B---3--:R-:W-:Y:S02]  /*2a40*/  FSEL R21, R21, -INF , P3 ;  /* 0xff80000015157808 */ /* 0x008fe40001800000 */
[----:B------:R-:W-:-:S05]  /*2a50*/  ISETP.GT.AND P3, PT, R3, 0x39, PT ;  /* 0x000000390300780c */ /* 0x000fca0003f64270 */
[----:B------:R-:W3:Y:S01]  /*2a60*/  MUFU.TANH R53, R53 ;  /* 0x0000003500357308 */ /* 0x000ee20000002400 */
[----:B0-----:R-:W-:-:S04]  /*2a70*/  FSEL R52, R52, -INF , P4 ;  /* 0xff80000034347808 */ /* 0x001fc80002000000 */
[----:B------:R-:W-:-:S03]  /*2a80*/  FMNMX.FTZ R28, R52, R25, !PT ;  /* 0x00000019341c7209 */ /* 0x000fc60007810000 */
[----:B------:R-:W0:Y:S01]  /*2a90*/  MUFU.TANH R47, R47 ;  /* 0x0000002f002f7308 */ /* 0x000e220000002400 */
[----:B--2---:R-:W-:Y:S02]  /*2aa0*/  FSEL R24, R46, -INF , P2 ;  /* 0xff8000002e187808 */ /* 0x004fe40001000000 */
[----:B------:R-:W-:-:S05]  /*2ab0*/  ISETP.GT.AND P2, PT, R3, 0x40, PT ;  /* 0x000000400300780c */ /* 0x000fca0003f44270 */
[----:B------:R-:W2:Y:S01]  /*2ac0*/  MUFU.TANH R56, R56 ;  /* 0x0000003800387308 */ /* 0x000ea20000002400 */
[----:B---3--:R-:W-:-:S04]  /*2ad0*/  FSEL R53, R53, -INF , P3 ;  /* 0xff80000035357808 */ /* 0x008fc80001800000 */
[----:B------:R-:W-:-:S03]  /*2ae0*/  FMNMX.FTZ R29, R53, R28, !PT ;  /* 0x0000001c351d7209 */ /* 0x000fc60007810000 */
[----:B------:R-:W3:Y:S01]  /*2af0*/  MUFU.TANH R26, R50 ;  /* 0x00000032001a7308 */ /* 0x000ee20000002400 */
[----:B0-----:R-:W-:Y:S02]  /*2b00*/  FSEL R25, R47, -INF , P1 ;  /* 0xff8000002f197808 */ /* 0x001fe40000800000 */
[----:B------:R-:W-:-:S05]  /*2b10*/  ISETP.GT.AND P1, PT, R3, 0x41, PT ;  /* 0x000000410300780c */ /* 0x000fca0003f24270 */
        /* <DEDUP_REMOVED lines=31> */
[----:B---3--:R-:W-:-:S07]  /*2d10*/  FSEL R65, R65, -INF , P3 ;  /* 0xff80000041417808 */ /* 0x008fce0001800000 */
[----:B------:R-:W3:Y:S01]  /*2d20*/  MUFU.TANH R69, R69 ;  /* 0x0000004500457308 */ /* 0x000ee20000002400 */
[----:B0-----:R-:W-:Y:S02]  /*2d30*/  FSEL R31, R31, -INF , P1 ;  /* 0xff8000001f1f7808 */ /* 0x001fe40000800000 */
[----:B------:R-:W-:Y:S02]  /*2d40*/  ISETP.GT.AND P1, PT, R3, 0x59, PT ;  /* 0x000000590300780c */ /* 0x000fe40003f24270 */
[----:B------:R-:W-:-:S03]  /*2d50*/  FMNMX.FTZ R3, R65, R46, !PT ;  /* 0x0000002e41037209 */ /* 0x000fc60007810000 */
[----:B------:R-:W0:Y:S01]  /*2d60*/  MUFU.TANH R62, R62 ;  /* 0x0000003e003e7308 */ /* 0x000e220000002400 */
[----:B--2---:R-:W-:-:S04]  /*2d70*/  FSEL R68, R68, -INF , P2 ;  /* 0xff80000044447808 */ /* 0x004fc80001000000 */
[----:B------:R-:W-:-:S03]  /*2d80*/  FMNMX.FTZ R46, R68, R3, !PT ;  /* 0x00000003442e7209 */ /* 0x000fc60007810000 */
[----:B------:R-:W2:Y:S01]  /*2d90*/  MUFU.TANH R63, R63 ;  /* 0x0000003f003f7308 */ /* 0x000ea20000002400 */
[----:B---3--:R-:W-:-:S04]  /*2da0*/  FSEL R69, R69, -INF , P1 ;  /* 0xff80000045457808 */ /* 0x008fc80000800000 */
[----:B------:R-:W-:-:S03]  /*2db0*/  FMNMX.FTZ R46, R69, R46, !PT ;  /* 0x0000002e452e7209 */ /* 0x000fc60007810000 */
[----:B------:R-:W3:Y:S01]  /*2dc0*/  MUFU.TANH R66, R66 ;  /* 0x0000004200427308 */ /* 0x000ee20000002400 */
[----:B0-----:R-:W-:Y:S01]  /*2dd0*/  FSEL R62, R62, -INF , P6 ;  /* 0xff8000003e3e7808 */ /* 0x001fe20003000000 */
[----:B------:R-:W0:Y:S06]  /*2de0*/  SHFL.BFLY PT, R3, R46, 0x2, 0x1f ;  /* 0x0c401f002e037f89 */ /* 0x000e2c00000e0000 */
[----:B------:R-:W4:Y:S01]  /*2df0*/  MUFU.TANH R67, R67 ;  /* 0x0000004300437308 */ /* 0x000f220000002400 */
[----:B--2---:R-:W-:-:S07]  /*2e00*/  FSEL R63, R63, -INF , P5 ;  /* 0xff8000003f3f7808 */ /* 0x004fce0002800000 */
[----:B------:R-:W2:Y:S01]  /*2e10*/  MUFU.TANH R70, R70 ;  /* 0x0000004600467308 */ /* 0x000ea20000002400 */
[----:B---3--:R-:W-:-:S07]  /*2e20*/  FSEL R66, R66, -INF , P4 ;  /* 0xff80000042427808 */ /* 0x008fce0002000000 */
[----:B------:R-:W3:Y:S01]  /*2e30*/  MUFU.TANH R71, R71 ;  /* 0x0000004700477308 */ /* 0x000ee20000002400 */
[----:B----4-:R-:W-:Y:S02]  /*2e40*/  FSEL R67, R67, -INF , P3 ;  /* 0xff80000043437808 */ /* 0x010fe40001800000 */
[----:B0-----:R-:W-:-:S05]  /*2e50*/  FMNMX.FTZ R33, R46, R3, !PT ;  /* 0x000000032e217209 */ /* 0x001fca0007810000 */
[----:B------:R-:W0:Y:S01]  /*2e60*/  SHFL.BFLY PT, R50, R33, 0x1, 0x1f ;  /* 0x0c201f0021327f89 */ /* 0x000e2200000e0000 */
[----:B--2---:R-:W-:Y:S02]  /*2e70*/  FSEL R70, R70, -INF , P2 ;  /* 0xff80000046467808 */ /* 0x004fe40001000000 */
[----:B---3--:R-:W-:Y:S02]  /*2e80*/  FSEL R71, R71, -INF , P1 ;  /* 0xff80000047477808 */ /* 0x008fe40000800000 */
[----:B0-----:R-:W-:Y:S02]  /*2e90*/  FMNMX.FTZ R3, R33, R50, !PT ;  /* 0x0000003221037209 */ /* 0x001fe40007810000 */
[----:B------:R-:W-:Y:S02]  /*2ea0*/  FMNMX.FTZ R33, R5, R6, !PT ;  /* 0x0000000605217209 */ /* 0x000fe40007810000 */
[C---:B------:R-:W-:Y:S01]  /*2eb0*/  FSETP.NEU.FTZ.AND P0, PT, R3.reuse, -INF , PT ;  /* 0xff8000000300780b */ /* 0x040fe20003f1d000 */
[----:B------:R-:W-:Y:S01]  /*2ec0*/  FMUL.FTZ R37, R3, UR10 ;  /* 0x0000000a03257c20 */ /* 0x000fe20008410000 */
[----:B------:R-:W-:-:S04]  /*2ed0*/  FMNMX.FTZ R46, R10, R33, !PT ;  /* 0x000000210a2e7209 */ /* 0x000fc80007810000 */
        /* <DEDUP_REMOVED lines=9> */
[--C-:B------:R-:W-:Y:S01]  /*2f70*/  FFMA.FTZ R154, R34, UR10, -R47.reuse ;  /* 0x0000000a229a7c23 */ /* 0x100fe2000801082f */
[----:B------:R-:W-:Y:S01]  /*2f80*/  MUFU.EX2 R152, R152 ;  /* 0x0000009800987308 */ /* 0x000fe20000000800 */
        /* <DEDUP_REMOVED lines=26> */
[----:B------:R-:W-:-:S03]  /*3130*/  FFMA.FTZ R37, R39, UR10, -R47 ;  /* 0x0000000a27257c23 */ /* 0x000fc6000801082f */
[----:B------:R-:W-:Y:S02]  /*3140*/  FMNMX.FTZ R39, R27, R4, !PT ;  /* 0x000000041b277209 */ /* 0x000fe40007810000 */
[----:B------:R-:W-:Y:S02]  /*3150*/  MUFU.EX2 R156, R156 ;  /* 0x0000009c009c7308 */ /* 0x000fe40000000800 */
[----:B------:R-:W-:-:S04]  /*3160*/  FMNMX.FTZ R4, R28, R39, !PT ;  /* 0x000000271c047209 */ /* 0x000fc80007810000 */
[----:B------:R-:W-:Y:S02]  /*3170*/  FMNMX.FTZ R39, R29, R4, !PT ;  /* 0x000000041d277209 */ /* 0x000fe40007810000 */
[----:B------:R-:W-:Y:S02]  /*3180*/  MUFU.EX2 R37, R37 ;  /* 0x0000002500257308 */ /* 0x000fe40000000800 */
[----:B------:R-:W-:Y:S01]  /*3190*/  FMNMX.FTZ R4, R30, R39, !PT ;  /* 0x000000271e047209 */ /* 0x000fe20007810000 */
[--C-:B------:R-:W-:Y:S01]  /*31a0*/  FFMA.FTZ R39, R42, UR10, -R47.reuse ;  /* 0x0000000a2a277c23 */ /* 0x100fe2000801082f */
[----:B------:R-:W-:Y:S02]  /*31b0*/  FFMA.FTZ R47, R69, UR10, -R47 ;  /* 0x0000000a452f7c23 */ /* 0x000fe4000801082f */
        /* <DEDUP_REMOVED lines=10> */
[----:B------:R-:W-:Y:S03]  /*3260*/  MUFU.EX2 R160, R160 ;  /* 0x000000a000a07308 */ /* 0x000fe60000000800 */
[----:B------:R-:W0:Y:S05]  /*3270*/  SHFL.BFLY PT, R41, R4, 0x2, 0x1f ;  /* 0x0c401f0004297f89 */ /* 0x000e2a00000e0000 */
[----:B------:R-:W-:Y:S08]  /*3280*/  MUFU.EX2 R44, R44 ;  /* 0x0000002c002c7308 */ /* 0x000ff00000000800 */
[----:B------:R-:W2:Y:S08]  /*3290*/  MUFU.EX2 R45, R45 ;  /* 0x0000002d002d7308 */ /* 0x000eb00000000800 */
[----:B------:R-:W-:Y:S01]  /*32a0*/  MUFU.EX2 R48, R48 ;  /* 0x0000003000307308 */ /* 0x000fe20000000800 */
[----:B0-----:R-:W-:-:S05]  /*32b0*/  FMNMX.FTZ R41, R4, R41, !PT ;  /* 0x0000002904297209 */ /* 0x001fca0007810000 */
[----:B------:R-:W0:Y:S02]  /*32c0*/  SHFL.BFLY PT, R4, R41, 0x1, 0x1f ;  /* 0x0c201f0029047f89 */ /* 0x000e2400000e0000 */
[----:B------:R-:W3:Y:S01]  /*32d0*/  MUFU.EX2 R49, R49 ;  /* 0x0000003100317308 */ /* 0x000ee20000000800 */
[----:B--2---:R-:W-:-:S07]  /*32e0*/  F2FP.F16.F32.PACK_AB R162, R45, R44 ;  /* 0x0000002c2da2723e */ /* 0x004fce00000000ff */
[----:B------:R-:W-:Y:S08]  /*32f0*/  MUFU.EX2 R52, R52 ;  /* 0x0000003400347308 */ /* 0x000ff00000000800 */
[----:B------:R-:W2:Y:S01]  /*3300*/  MUFU.EX2 R53, R53 ;  /* 0x0000003500357308 */ /* 0x000ea20000000800 */
[----:B---3--:R-:W-:Y:S02]  /*3310*/  F2FP.F16.F32.PACK_AB R164, R49, R48 ;  /* 0x0000003031a4723e */ /* 0x008fe400000000ff */
[----:B0-----:R-:W-:-:S05]  /*3320*/  FMNMX.FTZ R4, R41, R4, !PT ;  /* 0x0000000429047209 */ /* 0x001fca0007810000 */
[----:B------:R-:W-:Y:S01]  /*3330*/  MUFU.EX2 R56, R56 ;  /* 0x0000003800387308 */ /* 0x000fe20000000800 */
[C---:B------:R-:W-:Y:S01]  /*3340*/  FSETP.NEU.FTZ.AND P1, PT, R4.reuse, -INF , PT ;  /* 0xff8000000400780b */ /* 0x040fe20003f3d000 */
[----:B------:R-:W-:-:S06]  /*3350*/  FMUL.FTZ R32, R4, UR10 ;  /* 0x0000000a04207c20 */ /* 0x000fcc0008410000 */
[----:B------:R-:W-:Y:S01]  /*3360*/  MUFU.EX2 R57, R57 ;  /* 0x0000003900397308 */ /* 0x000fe20000000800 */
[----:B------:R-:W-:Y:S02]  /*3370*/  FSEL R32, R32, RZ, P1 ;  /* 0x000000ff20207208 */ /* 0x000fe40000800000 */
[----:B--2---:R-:W-:-:S03]  /*3380*/  F2FP.F16.F32.PACK_AB R166, R53, R52 ;  /* 0x0000003435a6723e */ /* 0x004fc600000000ff */
        /* <DEDUP_REMOVED lines=14> */
[----:B0-----:R-:W-:Y:S01]  /*3470*/  FADD.FTZ R5, R152, R33 ;  /* 0x0000002198057221 */ /* 0x001fe20000010000 */
[--C-:B------:R-:W-:Y:S01]  /*3480*/  FFMA.FTZ R26, R26, UR10, -R32.reuse ;  /* 0x0000000a1a1a7c23 */ /* 0x100fe20008010820 */
[--C-:B------:R-:W-:Y:S01]  /*3490*/  FFMA.FTZ R27, R27, UR10, -R32.reuse ;  /* 0x0000000a1b1b7c23 */ /* 0x100fe20008010820 */
[--C-:B------:R-:W-:Y:S01]  /*34a0*/  FFMA.FTZ R28, R28, UR10, -R32.reuse ;  /* 0x0000000a1c1c7c23 */ /* 0x100fe20008010820 */
[----:B------:R-:W-:Y:S01]  /*34b0*/  FADD.FTZ R34, R154, R5 ;  /* 0x000000059a227221 */ /* 0x000fe20000010000 */
[--C-:B------:R-:W-:Y:S01]  /*34c0*/  FFMA.FTZ R29, R29, UR10, -R32.reuse ;  /* 0x0000000a1d1d7c23 */ /* 0x100fe20008010820 */
[----:B------:R-:W-:Y:S01]  /*34d0*/  FFMA.FTZ R30, R30, UR10, -R32 ;  /* 0x0000000a1e1e7c23 */ /* 0x000fe20008010820 */
[----:B------:R-:W0:Y:S01]  /*34e0*/  MUFU.EX2 R10, R10 ;  /* 0x0000000a000a7308 */ /* 0x000e220000000800 */
[----:B------:R-:W-:Y:S01]  /*34f0*/  FADD.FTZ R5, R35, R34 ;  /* 0x0000002223057221 */ /* 0x000fe20000010000 */
[--C-:B------:R-:W-:Y:S01]  /*3500*/  FFMA.FTZ R31, R31, UR10, -R32.reuse ;  /* 0x0000000a1f1f7c23 */ /* 0x100fe20008010820 */
[----:B------:R-:W-:Y:S01]  /*3510*/  F2FP.F16.F32.PACK_AB R152, R33, R152 ;  /* 0x000000982198723e */ /* 0x000fe200000000ff */
[--C-:B------:R-:W-:Y:S01]  /*3520*/  FFMA.FTZ R62, R62, UR10, -R32.reuse ;  /* 0x0000000a3e3e7c23 */ /* 0x100fe20008010820 */
[----:B------:R-:W-:Y:S01]  /*3530*/  FADD.FTZ R34, R156, R5 ;  /* 0x000000059c227221 */ /* 0x000fe20000010000 */
[--C-:B------:R-:W-:Y:S01]  /*3540*/  FFMA.FTZ R63, R63, UR10, -R32.reuse ;  /* 0x0000000a3f3f7c23 */ /* 0x100fe20008010820 */
[----:B------:R-:W-:Y:S01]  /*3550*/  FFMA.FTZ R66, R66, UR10, -R32 ;  /* 0x0000000a42427c23 */ /* 0x000fe20008010820 */
[----:B------:R-:W3:Y:S01]  /*3560*/  MUFU.EX2 R11, R11 ;  /* 0x0000000b000b7308 */ /* 0x000ee20000000800 */
[----:B--2---:R-:W-:Y:S01]  /*3570*/  FADD.FTZ R5, R153, R6 ;  /* 0x0000000699057221 */ /* 0x004fe20000010000 */
[----:B------:R-:W-:Y:S01]  /*3580*/  FADD.FTZ R41, R37, R34 ;  /* 0x0000002225297221 */ /* 0x000fe20000010000 */
[--C-:B------:R-:W-:Y:S01]  /*3590*/  FFMA.FTZ R67, R67, UR10, -R32.reuse ;  /* 0x0000000a43437c23 */ /* 0x100fe20008010820 */
[--C-:B------:R-:W-:Y:S01]  /*35a0*/  FFMA.FTZ R70, R70, UR10, -R32.reuse ;  /* 0x0000000a46467c23 */ /* 0x100fe20008010820 */
[----:B------:R-:W-:Y:S01]  /*35b0*/  FFMA.FTZ R32, R71, UR10, -R32 ;  /* 0x0000000a47207c23 */ /* 0x000fe20008010820 */
[----:B------:R-:W-:Y:S01]  /*35c0*/  FADD.FTZ R36, R158, R41 ;  /* 0x000000299e247221 */ /* 0x000fe20000010000 */
[----:B------:R-:W-:Y:S01]  /*35d0*/  F2FP.F16.F32.PACK_AB R153, R6, R153 ;  /* 0x000000990699723e */ /* 0x000fe200000000ff */
[----:B------:R-:W2:Y:S01]  /*35e0*/  MUFU.EX2 R12, R12 ;  /* 0x0000000c000c7308 */ /* 0x000ea20000000800 */
[----:B0-----:R-:W-:Y:S01]  /*35f0*/  FADD.FTZ R34, R10, R5 ;  /* 0x000000050a227221 */ /* 0x001fe20000010000 */
[----:B------:R-:W-:Y:S01]  /*3600*/  FADD.FTZ R41, R39, R36 ;  /* 0x0000002427297221 */ /* 0x000fe20000010000 */
[----:B------:R-:W-:-:S02]  /*3610*/  F2FP.F16.F32.PACK_AB R154, R35, R154 ;  /* 0x0000009a239a723e */ /* 0x000fc400000000ff */
[----:B------:R-:W-:Y:S01]  /*3620*/  F2FP.F16.F32.PACK_AB R156, R37, R156 ;  /* 0x0000009c259c723e */ /* 0x000fe200000000ff */
[----:B------:R-:W-:Y:S01]  /*3630*/  FADD.FTZ R36, R160, R41 ;  /* 0x00000029a0247221 */ /* 0x000fe20000010000 */
[----:B------:R-:W-:Y:S01]  /*3640*/  F2FP.F16.F32.PACK_AB R158, R39, R158 ;  /* 0x0000009e279e723e */ /* 0x000fe200000000ff */
[----:B------:R-:W0:Y:S01]  /*3650*/  MUFU.EX2 R13, R13 ;  /* 0x0000000d000d7308 */ /* 0x000e220000000800 */
[----:B---3--:R-:W-:Y:S01]  /*3660*/  FADD.FTZ R5, R11, R34 ;  /* 0x000000220b057221 */ /* 0x008fe20000010000 */
[----:B------:R-:W-:Y:S01]  /*3670*/  FADD.FTZ R41, R43, R36 ;  /* 0x000000242b297221 */ /* 0x000fe20000010000 */
[----:B------:R-:W-:Y:S02]  /*3680*/  F2FP.F16.F32.PACK_AB R155, R11, R10 ;  /* 0x0000000a0b9b723e */ /* 0x000fe400000000ff */
[----:B------:R-:W-:Y:S01]  /*3690*/  F2FP.F16.F32.PACK_AB R160, R43, R160 ;  /* 0x000000a02ba0723e */ /* 0x000fe200000000ff */
[----:B------:R-:W-:Y:S01]  /*36a0*/  FADD.FTZ R36, R44, R41 ;  /* 0x000000292c247221 */ /* 0x000fe20000010000 */
[----:B------:R-:W-:Y:S01]  /*36b0*/  F2FP.F16.F32.PACK_AB R168, R57, R56 ;  /* 0x0000003839a8723e */ /* 0x000fe200000000ff */
[----:B------:R-:W3:Y:S01]  /*36c0*/  MUFU.EX2 R14, R14 ;  /* 0x0000000e000e7308 */ /* 0x000ee20000000800 */
[----:B--2---:R-:W-:Y:S01]  /*36d0*/  FADD.FTZ R34, R12, R5 ;  /* 0x000000050c227221 */ /* 0x004fe20000010000 */
[----:B------:R-:W-:-:S04]  /*36e0*/  FADD.FTZ R41, R45, R36 ;  /* 0x000000242d297221 */ /* 0x000fc80000010000 */
[----:B------:R-:W-:Y:S02]  /*36f0*/  FADD.FTZ R36, R48, R41 ;  /* 0x0000002930247221 */ /* 0x000fe40000010000 */
[----:B------:R-:W2:Y:S01]  /*3700*/  MUFU.EX2 R15, R15 ;  /* 0x0000000f000f7308 */ /* 0x000ea20000000800 */
[----:B0-----:R-:W-:Y:S01]  /*3710*/  FADD.FTZ R5, R13, R34 ;  /* 0x000000220d057221 */ /* 0x001fe20000010000 */
[----:B------:R-:W-:Y:S01]  /*3720*/  FADD.FTZ R41, R49, R36 ;  /* 0x0000002431297221 */ /* 0x000fe20000010000 */
[----:B------:R-:W-:-:S03]  /*3730*/  F2FP.F16.F32.PACK_AB R157, R13, R12 ;  /* 0x0000000c0d9d723e */ /* 0x000fc600000000ff */
[----:B------:R-:W-:Y:S02]  /*3740*/  FADD.FTZ R36, R52, R41 ;  /* 0x0000002934247221 */ /* 0x000fe40000010000 */
[----:B------:R-:W0:Y:S01]  /*3750*/  MUFU.EX2 R20, R20 ;  /* 0x0000001400147308 */ /* 0x000e220000000800 */
[----:B---3--:R-:W-:Y:S01]  /*3760*/  FADD.FTZ R34, R14, R5 ;  /* 0x000000050e227221 */ /* 0x008fe20000010000 */
[----:B------:R-:W-:-:S04]  /*3770*/  FADD.FTZ R33, R53, R36 ;  /* 0x0000002435217221 */ /* 0x000fc80000010000 */
[----:B------:R-:W-:Y:S02]  /*3780*/  FADD.FTZ R36, R56, R33 ;  /* 0x0000002138247221 */ /* 0x000fe40000010000 */
[----:B------:R-:W3:Y:S01]  /*3790*/  MUFU.EX2 R21, R21 ;  /* 0x0000001500157308 */ /* 0x000ee20000000800 */
[----:B--2---:R-:W-:Y:S01]  /*37a0*/  FADD.FTZ R5, R15, R34 ;  /* 0x000000220f057221 */ /* 0x004fe20000010000 */
[----:B------:R-:W-:Y:S01]  /*37b0*/  FADD.FTZ R33, R57, R36 ;  /* 0x0000002439217221 */ /* 0x000fe20000010000 */
[----:B------:R-:W-:-:S05]  /*37c0*/  F2FP.F16.F32.PACK_AB R159, R15, R14 ;  /* 0x0000000e0f9f723e */ /* 0x000fca00000000ff */
[----:B------:R-:W2:Y:S01]  /*37d0*/  MUFU.EX2 R24, R24 ;  /* 0x0000001800187308 */ /* 0x000ea20000000800 */
[----:B0-----:R-:W-:-:S07]  /*37e0*/  FADD.FTZ R34, R20, R5 ;  /* 0x0000000514227221 */ /* 0x001fce0000010000 */
[----:B------:R-:W0:Y:S01]  /*37f0*/  MUFU.EX2 R25, R25 ;  /* 0x0000001900197308 */ /* 0x000e220000000800 */
[C---:B---3--:R-:W-:Y:S01]  /*3800*/  FADD.FTZ R5, R21.reuse, R34 ;  /* 0x0000002215057221 */ /* 0x048fe20000010000 */
[----:B------:R-:W-:-:S06]  /*3810*/  F2FP.F16.F32.PACK_AB R161, R21, R20 ;  /* 0x0000001415a1723e */ /* 0x000fcc00000000ff */
[----:B------:R-:W3:Y:S01]  /*3820*/  MUFU.EX2 R26, R26 ;  /* 0x0000001a001a7308 */ /* 0x000ee20000000800 */
[----:B--2---:R-:W-:-:S07]  /*3830*/  FADD.FTZ R34, R24, R5 ;  /* 0x0000000518227221 */ /* 0x004fce0000010000 */
[----:B------:R-:W2:Y:S01]  /*3840*/  MUFU.EX2 R27, R27 ;  /* 0x0000001b001b7308 */ /* 0x000ea20000000800 */
[C---:B0-----:R-:W-:Y:S01]  /*3850*/  FADD.FTZ R5, R25.reuse, R34 ;  /* 0x0000002219057221 */ /* 0x041fe20000010000 */
[----:B------:R-:W-:-:S06]  /*3860*/  F2FP.F16.F32.PACK_AB R163, R25, R24 ;  /* 0x0000001819a3723e */ /* 0x000fcc00000000ff */
[----:B------:R-:W0:Y:S01]  /*3870*/  MUFU.EX2 R28, R28 ;  /* 0x0000001c001c7308 */ /* 0x000e220000000800 */
[----:B---3--:R-:W-:-:S07]  /*3880*/  FADD.FTZ R34, R26, R5 ;  /* 0x000000051a227221 */ /* 0x008fce0000010000 */
[----:B------:R-:W3:Y:S01]  /*3890*/  MUFU.EX2 R60, R60 ;  /* 0x0000003c003c7308 */ /* 0x000ee20000000800 */
[C---:B--2---:R-:W-:Y:S01]  /*38a0*/  FADD.FTZ R5, R27.reuse, R34 ;  /* 0x000000221b057221 */ /* 0x044fe20000010000 */
[----:B------:R-:W-:-:S06]  /*38b0*/  F2FP.F16.F32.PACK_AB R165, R27, R26 ;  /* 0x0000001a1ba5723e */ /* 0x000fcc00000000ff */
[----:B------:R-:W2:Y:S01]  /*38c0*/  MUFU.EX2 R29, R29 ;  /* 0x0000001d001d7308 */ /* 0x000ea20000000800 */
[----:B0-----:R-:W-:-:S07]  /*38d0*/  FADD.FTZ R34, R28, R5 ;  /* 0x000000051c227221 */ /* 0x001fce0000010000 */
[----:B------:R-:W0:Y:S01]  /*38e0*/  MUFU.EX2 R61, R61 ;  /* 0x0000003d003d7308 */ /* 0x000e220000000800 */
[----:B---3--:R-:W-:-:S07]  /*38f0*/  FADD.FTZ R36, R60, R33 ;  /* 0x000000213c247221 */ /* 0x008fce0000010000 */
[----:B------:R-:W3:Y:S01]  /*3900*/  MUFU.EX2 R30, R30 ;  /* 0x0000001e001e7308 */ /* 0x000ee20000000800 */
[C---:B--2---:R-:W-:Y:S01]  /*3910*/  FADD.FTZ R5, R29.reuse, R34 ;  /* 0x000000221d057221 */ /* 0x044fe20000010000 */
[----:B------:R-:W-:-:S06]  /*3920*/  F2FP.F16.F32.PACK_AB R167, R29, R28 ;  /* 0x0000001c1da7723e */ /* 0x000fcc00000000ff */
[----:B------:R-:W2:Y:S01]  /*3930*/  MUFU.EX2 R64, R64 ;  /* 0x0000004000407308 */ /* 0x000ea20000000800 */
[C---:B0-----:R-:W-:Y:S01]  /*3940*/  FADD.FTZ R33, R61.reuse, R36 ;  /* 0x000000243d217221 */ /* 0x041fe20000010000 */
[----:B------:R-:W-:-:S06]  /*3950*/  F2FP.F16.F32.PACK_AB R170, R61, R60 ;  /* 0x0000003c3daa723e */ /* 0x000fcc00000000ff */
        /* <DEDUP_REMOVED lines=23> */
[----:B---3--:R-:W-:-:S04]  /*3ad0*/  FADD.FTZ R6, R70, R11 ;  /* 0x0000000b46067221 */ /* 0x008fc80000010000 */
[C---:B--2---:R-:W-:Y:S01]  /*3ae0*/  FADD.FTZ R6, R175.reuse, R6 ;  /* 0x00000006af067221 */ /* 0x044fe20000010000 */
[----:B------:R-:W-:Y:S01]  /*3af0*/  F2FP.F16.F32.PACK_AB R175, R175, R70 ;  /* 0x00000046afaf723e */ /* 0x000fe200000000ff */
[C---:B0-----:R-:W-:Y:S01]  /*3b00*/  FADD.FTZ R5, R47.reuse, R36 ;  /* 0x000000242f057221 */ /* 0x041fe20000010000 */
[----:B------:R-:W-:Y:S01]  /*3b10*/  F2FP.F16.F32.PACK_AB R174, R47, R68 ;  /* 0x000000442fae723e */ /* 0x000fe200000000ff */
[----:B------:R-:W-:Y:S06]  /*3b20*/  @!P0 BRA `(.L_x_9423) ;  /* 0x0000000000048947 */ /* 0x000fec0003800000 */
[----:B------:R-:W-:Y:S01]  /*3b30*/  BPT.TRAP 0x1 ;  /* 0x000000040000795c */ /* 0x000fe20000300000 */
.L_x_9423:
[----:B------:R0:W2:Y:S01]  /*3b40*/  SYNCS.PHASECHK.TRANS64.TRYWAIT P1, [UR22+0x22850], R9 ;  /* 0x02285009ff0075a7 */ /* 0x0000a20008020156 */
[----:B------:R-:W-:Y:S05]  /*3b50*/  @!P0 BRA `(.L_x_9424) ;  /* 0x0000000000048947 */ /* 0x000fea0003800000 */
[----:B------:R-:W-:Y:S01]  /*3b60*/  BPT.TRAP 0x1 ;  /* 0x000000040000795c */ /* 0x000fe20000300000 */
.L_x_9424:
[----:B--2---:R-:W-:Y:S05]  /*3b70*/  @P1 BRA `(.L_x_9425) ;  /* 0x0000000000081947 */ /* 0x004fea0003800000 */
[----:B------:R-:W2:Y:S02]  /*3b80*/  SYNCS.PHASECHK.TRANS64.TRYWAIT P1, [UR22+0x22850], R9 ;  /* 0x02285009ff0075a7 */ /* 0x000ea40008020156 */
[----:B--2---:R-:W-:Y:S05]  /*3b90*/  @!P1 BRA `(.L_x_9426) ;  /* 0x000000d0009c9947 */ /* 0x004fea0003800000 */
.L_x_9425:
[----:B------:R-:W-:Y:S01]  /*3ba0*/  R2UR UR6, R7 ;  /* 0x00000000070672ca */ /* 0x000fe200000e0000 */
[----:B------:R3:W-:Y:S06]  /*3bb0*/  BAR.SYNC.DEFER_BLOCKING R8, 0x100 ;  /* 0x000400080000751d */ /* 0x0007ec0000010000 */
[----:B------:R-:W-:-:S06]  /*3bc0*/  UMOV UR7, 0x40000040 ;  /* 0x4000004000077882 */ /* 0x000fcc0000000000 */
[----:B------:R-:W-:-:S04]  /*3bd0*/  UIADD3 UR6, UR6, 0x400, URZ ;  /* 0x0000040006067890 */ /* 0x000fc8000fffe03f */
[----:B------:R-:W-:-:S04]  /*3be0*/  USHF.R.U32.HI UR6, URZ, 0x4, UR6 ;  /* 0x000000043f067899 */ /* 0x000fc80008011606 */
[----:B------:R-:W-:-:S04]  /*3bf0*/  ULOP3.LUT UR6, UR6, 0x3fff, URZ, 0xc0, !UPT ;  /* 0x00003fff06067892 */ /* 0x000fc8000f8ec03f */
[----:B------:R-:W-:Y:S01]  /*3c00*/  ULOP3.LUT UR21, UR6, 0x3000000, URZ, 0xfc, !UPT ;  /* 0x0300000006157892 */ /* 0x000fe2000f8efc3f */
[----:B------:R-:W-:-:S03]  /*3c10*/  WARPGROUP.ARRIVE ;  /* 0x00000000000079c5 */ /* 0x000fc60000000000 */
[----:B------:R-:W-:-:S07]  /*3c20*/  UIMAD UR11, UR37, 0xc00, UR21 ;  /* 0x00000c00250b78a4 */ /* 0x000fce000f8e0215 */
        /* <DEDUP_REMOVED lines=33> */
[----:B---3--:R-:W-:Y:S05]  /*3e40*/  @!P0 BRA `(.L_x_9427) ;  /* 0x0000000000048947 */ /* 0x008fea0003800000 */
[----:B------:R-:W-:Y:S01]  /*3e50*/  BPT.TRAP 0x1 ;  /* 0x000000040000795c */ /* 0x000fe20000300000 */
.L_x_9427:
[----:B------:R-:W3:Y:S01]  /*3e60*/  S2UR UR6, SR_CgaCtaId ;  /* 0x00000000000679c3 */ /* 0x000ee20000008800 */
[----:B------:R-:W-:-:S04]  /*3e70*/  UIADD3 UR22, UR22, 0x22860, URZ ;  /* 0x0002286016167890 */ /* 0x000fc8000fffe03f */
[----:B---3--:R-:W-:-:S09]  /*3e80*/  UPRMT UR22, UR6, 0x654, UR22 ;  /* 0x0000065406167896 */ /* 0x008fd20008000016 */
[----:B------:R-:W-:Y:S01]  /*3e90*/  SYNCS.ARRIVE.TRANS64.RED.A1T0 RZ, [UR22], RZ ;  /* 0x000000ffffff79a7 */ /* 0x000fe20008100416 */
[----:B------:R-:W-:-:S04]  /*3ea0*/  UIADD3 UR22, UR48, -0x2, URZ ;  /* 0xfffffffe30167890 */ /* 0x000fc8000fffe03f */
[----:B------:R-:W-:-:S06]  /*3eb0*/  UISETP.GE.AND UP0, UPT, UR22, UR45, UPT ;  /* 0x0000002d1600728c */ /* 0x000fcc000bf06270 */
[----:B------:R-:W-:-:S13]  /*3ec0*/  PLOP3.LUT P1, PT, PT, PT, UP0, 0x80, 0x0 ;  /* 0x000000000000781c */ /* 0x000fda0003f2f008 */
[----:B------:R-:W-:Y:S05]  /*3ed0*/  @!P1 BRA `(.L_x_9428) ;  /* 0x0000002000e49947 */ /* 0x000fea0003800000 */
[----:B------:R-:W-:Y:S01]  /*3ee0*/  IMAD.MOV.U32 R8, RZ, RZ, R4 ;  /* 0x000000ffff087224 */ /* 0x000fe200078e0004 */
[----:B------:R-:W-:Y:S01]  /*3ef0*/  ULDC UR26, c[0x0][0x9d8] ;  /* 0x00027600001a7ab9 */ /* 0x000fe20000000800 */
[----:B0-2---:R-:W-:Y:S01]  /*3f00*/  IMAD.MOV.U32 R9, RZ, RZ, R3 ;  /* 0x000000ffff097224 */ /* 0x005fe200078e0003 */
[----:B------:R-:W-:-:S06]  /*3f10*/  ULDC UR23, c[0x0][0x988] ;  /* 0x0002620000177ab9 */ /* 0x000fcc0000000800 */
.L_x_9439:
        /* <DEDUP_REMOVED lines=8> */
[----:B------:R-:W-:Y:S10]  /*3fa0*/  @!P0 BRA `(.L_x_9429) ;  /* 0x0000000000048947 */ /* 0x000ff40003800000 */
[----:B------:R-:W-:Y:S01]  /*3fb0*/  BPT.TRAP 0x1 ;  /* 0x000000040000795c */ /* 0x000fe20000300000 */
.L_x_9429:
[----:B------:R-:W0:Y:S01]  /*3fc0*/  S2UR UR24, SR_CgaCtaId ;  /* 0x00000000001879c3 */ /* 0x000e220000008800 */
[----:B------:R-:W-:Y:S01]  /*3fd0*/  UMOV UR6, 0x400 ;  /* 0x0000040000067882 */ /* 0x000fe20000000000 */
[----:B------:R-:W-:-:S05]  /*3fe0*/  IMAD.U32 R7, RZ, RZ, UR36 ;  /* 0x00000024ff077e24 */ /* 0x000fca000f8e00ff */
[----:B------:R-:W-:Y:S01]  /*3ff0*/  SHF.L.U32 R7, R7, 0x1f, RZ ;  /* 0x0000001f07077819 */ /* 0x000fe200000006ff */
[----:B0-----:R-:W-:-:S04]  /*4000*/  ULEA UR6, UR24, UR6, 0x18 ;  /* 0x0000000618067291 */ /* 0x001fc8000f8ec03f */
[----:B------:R-:W-:-:S09]  /*4010*/  ULEA UR25, UR37, UR6, 0x3 ;  /* 0x0000000625197291 */ /* 0x000fd2000f8e183f */
[----:B------:R0:W2:Y:S01]  /*4020*/  SYNCS.PHASECHK.TRANS64.TRYWAIT P1, [UR25+0x22830], R7 ;  /* 0x02283007ff0075a7 */ /* 0x0000a20008020159 */
[----:B------:R-:W-:Y:S05]  /*4030*/  @!P0 BRA `(.L_x_9430) ;  /* 0x0000000000048947 */ /* 0x000fea0003800000 */
[----:B------:R-:W-:Y:S01]  /*4040*/  BPT.TRAP 0x1 ;  /* 0x000000040000795c */ /* 0x000fe20000300000 */
.L_x_9430:
[----:B--2---:R-:W-:Y:S05]  /*4050*/  @P1 BRA `(.L_x_9431) ;  /* 0x0000000000081947 */ /* 0x004fea0003800000 */
[----:B------:R-:W2:Y:S02]  /*4060*/  SYNCS.PHASECHK.TRANS64.TRYWAIT P1, [UR25+0x22830], R7 ;  /* 0x02283007ff0075a7 */ /* 0x000ea40008020159 */
[----:B--2---:R-:W-:Y:S05]  /*4070*/  @!P1 BRA `(.L_x_9432) ;  /* 0x000000cc007c9947 */ /* 0x004fea0003800000 */
.L_x_9431:
[----:B------:R-:W-:Y:S01]  /*4080*/  UIMAD UR18, UR37, 0x300, UR20 ;  /* 0x00000300251278a4 */ /* 0x000fe2000f8e0214 */
[----:B------:R-:W-:Y:S01]  /*4090*/  WARPGROUP.ARRIVE ;  /* 0x00000000000079c5 */ /* 0x000fe20000000000 */
[----:B------:R-:W-:Y:S01]  /*40a0*/  UMOV UR19, 0x40000040 ;  /* 0x4000004000137882 */ /* 0x000fe20000000000 */
[----:B------:R-:W-:Y:S01]  /*40b0*/  UMOV UR7, 0x40000040 ;  /* 0x4000004000077882 */ /* 0x000fe20000000000 */
[----:B------:R-:W-:-:S03]  /*40c0*/  UIADD3 UR6, UR18, 0x2, URZ ;  /* 0x0000000212067890 */ /* 0x000fc6000fffe03f */
[----:B-1----:R-:W1:Y:S01]  /*40d0*/  S2R R0, SR_TID.X ;  /* 0x0000000000007919 */ /* 0x002e620000002100 */
[----:B------:R-:W-:Y:S01]  /*40e0*/  UIADD3 UR10, UR18, 0x4, URZ ;  /* 0x00000004120a7890 */ /* 0x000fe2000fffe03f */
[----:B------:R-:W-:Y:S01]  /*40f0*/  UMOV UR11, 0x40000040 ;  /* 0x40000040000b7882 */ /* 0x000fe20000000000 */
[----:B------:R-:W-:Y:S01]  /*4100*/  HGMMA.64x96x16.F32 R152, gdesc[UR16], RZ, !UPT, gsb0 ;  /* 0x01600000109879f0 */ /* 0x000fe2000c0008ff */
[----:B------:R-:W-:Y:S01]  /*4110*/  UIADD3 UR14, UR18, 0x6, URZ ;  /* 0x00000006120e7890 */ /* 0x000fe2000fffe03f */
[----:B------:R-:W-:Y:S01]  /*4120*/  UMOV UR15, 0x40000040 ;  /* 0x40000040000f7882 */ /* 0x000fe20000000000 */
        /* <DEDUP_REMOVED lines=15> */
.L_x_9433:
        /* <DEDUP_REMOVED lines=29> */
[----:B------:R-:W-:Y:S01]  /*43f0*/  UMOV UR10, UR23 ;  /* 0x00000017000a7c82 */ /* 0x000fe20008000000 */
        /* <DEDUP_REMOVED lines=13> */
[----:B------:R-:W-:-:S03]  /*44d0*/  UIADD3 UR6, UR25, 0x22840, URZ ;  /* 0x0002284019067890 */ /* 0x000fc6000fffe03f */
[----:B------:R-:W4:Y:S01]  /*44e0*/  MUFU.TANH R14, R14 ;  /* 0x0000000e000e7308 */ /* 0x000f220000002400 */
[----:B--2---:R-:W-:Y:S01]  /*44f0*/  FMNMX.FTZ R3, R12, R3, !PT ;  /* 0x000000030c037209 */ /* 0x004fe20007810000 */
[----:B------:R-:W-:-:S06]  /*4500*/  UPRMT UR6, UR24, 0x654, UR6 ;  /* 0x0000065418067896 */ /* 0x000fcc0008000006 */
[----:B------:R-:W2:Y:S01]  /*4510*/  MUFU.TANH R15, R15 ;  /* 0x0000000f000f7308 */ /* 0x000ea20000002400 */
[----:B---3--:R-:W-:Y:S02]  /*4520*/  FMNMX.FTZ R3, R13, R3, !PT ;  /* 0x000000030d037209 */ /* 0x008fe40007810000 */
[----:B------:R-:W-:Y:S05]  /*4530*/  SYNCS.ARRIVE.TRANS64.RED.A1T0 RZ, [UR6], RZ ;  /* 0x000000ffffff79a7 */ /* 0x000fea0008100406 */
        /* <DEDUP_REMOVED lines=34> */
[----:B------:R-:W-:Y:S01]  /*4760*/  MUFU.TANH R176, R176 ;  /* 0x000000b000b07308 */ /* 0x000fe20000002400 */
[----:B---3--:R-:W-:-:S07]  /*4770*/  FMNMX.FTZ R3, R180, R3, !PT ;  /* 0x00000003b4037209 */ /* 0x008fce0007810000 */
[----:B------:R-:W-:Y:S01]  /*4780*/  MUFU.TANH R155, R155 ;  /* 0x0000009b009b7308 */ /* 0x000fe20000002400 */
[----:B----4-:R-:W-:-:S05]  /*4790*/  FMNMX.FTZ R3, R181, R3, !PT ;  /* 0x00000003b5037209 */ /* 0x010fca0007810000 */
        /* <DEDUP_REMOVED lines=10> */
[----:B--2---:R-:W-:-:S05]  /*4840*/  FMNMX.FTZ R3, R3, R154, !PT ;  /* 0x0000009a03037209 */ /* 0x004fca0007810000 */
[C---:B------:R-:W-:Y:S01]  /*4850*/  FADD.FTZ R9, -R3.reuse, R9 ;  /* 0x0000000903097221 */ /* 0x040fe20000010100 */
[----:B------:R-:W-:Y:S01]  /*4860*/  FMUL.FTZ R154, R3, UR10 ;  /* 0x0000000a039a7c20 */ /* 0x000fe20008410000 */
[----:B------:R-:W-:Y:S02]  /*4870*/  MUFU.TANH R188, R188 ;  /* 0x000000bc00bc7308 */ /* 0x000fe40000002400 */
        /* <DEDUP_REMOVED lines=17> */
[--C-:B------:R-:W-:Y:S01]  /*4990*/  FFMA.FTZ R161, R161, UR10, -R154.reuse ;  /* 0x0000000aa1a17c23 */ /* 0x100fe2000801089a */
[--C-:B------:R-:W-:Y:S01]  /*49a0*/  FFMA.FTZ R164, R164, UR10, -R154.reuse ;  /* 0x0000000aa4a47c23 */ /* 0x100fe2000801089a */
[--C-:B------:R-:W-:Y:S01]  /*49b0*/  FFMA.FTZ R165, R165, UR10, -R154.reuse ;  /* 0x0000000aa5a57c23 */ /* 0x100fe2000801089a */
[--C-:B------:R-:W-:Y:S01]  /*49c0*/  FFMA.FTZ R168, R168, UR10, -R154.reuse ;  /* 0x0000000aa8a87c23 */ /* 0x100fe2000801089a */
[--C-:B------:R-:W-:Y:S01]  /*49d0*/  FFMA.FTZ R169, R169, UR10, -R154.reuse ;  /* 0x0000000aa9a97c23 */ /* 0x100fe2000801089a */
[----:B------:R4:W5:Y:S01]  /*49e0*/  MUFU.EX2 R152, R10 ;  /* 0x0000000a00987308 */ /* 0x0009620000000800 */
[--C-:B------:R-:W-:Y:S01]  /*49f0*/  FFMA.FTZ R172, R172, UR10, -R154.reuse ;  /* 0x0000000aacac7c23 */ /* 0x100fe2000801089a */
[--C-:B------:R-:W-:Y:S01]  /*4a00*/  FFMA.FTZ R173, R173, UR10, -R154.reuse ;  /* 0x0000000aadad7c23 */ /* 0x100fe2000801089a */
[--C-:B------:R-:W-:Y:S01]  /*4a10*/  FFMA.FTZ R177, R177, UR10, -R154.reuse ;  /* 0x0000000ab1b17c23 */ /* 0x100fe2000801089a */
[--C-:B------:R-:W-:Y:S01]  /*4a20*/  FFMA.FTZ R180, R180, UR10, -R154.reuse ;  /* 0x0000000ab4b47c23 */ /* 0x100fe2000801089a */
[----:B------:R-:W-:Y:S01]  /*4a30*/  FFMA.FTZ R181, R181, UR10, -R154 ;  /* 0x0000000ab5b57c23 */ /* 0x000fe2000801089a */
[-C--:B--2---:R-:W-:Y:S01]  /*4a40*/  FMUL.FTZ R24, R24, R9.reuse ;  /* 0x0000000918187220 */ /* 0x084fe20000410000 */
[----:B------:R-:W-:Y:S01]  /*4a50*/  FMUL.FTZ R25, R25, R9 ;  /* 0x0000000919197220 */ /* 0x000fe20000410000 */
[----:B------:R2:W-:Y:S01]  /*4a60*/  MUFU.EX2 R185, R12 ;  /* 0x0000000c00b97308 */ /* 0x0005e20000000800 */
[----:B---3--:R-:W-:Y:S01]  /*4a70*/  FFMA.FTZ R154, R9, R5, R4 ;  /* 0x00000005099a7223 */ /* 0x008fe20000010004 */
[----:B----4-:R-:W-:Y:S01]  /*4a80*/  FMUL.FTZ R10, R171, UR26 ;  /* 0x0000001aab0a7c20 */ /* 0x010fe20008410000 */
[----:B------:R-:W-:Y:S01]  /*4a90*/  FMUL.FTZ R171, R174, UR26 ;  /* 0x0000001aaeab7c20 */ /* 0x000fe20008410000 */
[----:B------:R-:W-:Y:S01]  /*4aa0*/  FMUL.FTZ R5, R175, UR26 ;  /* 0x0000001aaf057c20 */ /* 0x000fe20008410000 */
[----:B------:R-:W-:Y:S01]  /*4ab0*/  FMUL.FTZ R174, R179, UR26 ;  /* 0x0000001ab3ae7c20 */ /* 0x000fe20008410000 */
[----:B------:R-:W-:Y:S01]  /*4ac0*/  FMUL.FTZ R175, R182, UR26 ;  /* 0x0000001ab6af7c20 */ /* 0x000fe20008410000 */
[----:B------:R-:W-:Y:S01]  /*4ad0*/  FMUL.FTZ R179, R186, UR26 ;  /* 0x0000001abab37c20 */ /* 0x000fe20008410000 */
[----:B------:R-:W-:Y:S01]  /*4ae0*/  MUFU.TANH R10, R10 ;  /* 0x0000000a000a7308 */ /* 0x000fe20000002400 */
[C---:B-----5:R-:W-:Y:S01]  /*4af0*/  FADD.FTZ R154, R152.reuse, R154 ;  /* 0x0000009a989a7221 */ /* 0x060fe20000010000 */
[----:B------:R-:W-:Y:S01]  /*4b00*/  F2FP.F16.F32.PACK_AB R152, R152, R4 ;  /* 0x000000049898723e */ /* 0x000fe200000000ff */
[----:B--2---:R-:W-:Y:S01]  /*4b10*/  FMUL.FTZ R12, R178, UR26 ;  /* 0x0000001ab20c7c20 */ /* 0x004fe20008410000 */
[----:B------:R-:W-:Y:S01]  /*4b20*/  FMUL.FTZ R178, R183, UR26 ;  /* 0x0000001ab7b27c20 */ /* 0x000fe20008410000 */
[----:B------:R-:W-:Y:S01]  /*4b30*/  FMUL.FTZ R182, R187, UR26 ;  /* 0x0000001abbb67c20 */ /* 0x000fe20008410000 */
[----:B------:R-:W-:Y:S01]  /*4b40*/  FMUL.FTZ R183, R190, UR26 ;  /* 0x0000001abeb77c20 */ /* 0x000fe20008410000 */
[----:B------:R-:W-:Y:S01]  /*4b50*/  FMUL.FTZ R186, R194, UR26 ;  /* 0x0000001ac2ba7c20 */ /* 0x000fe20008410000 */
[----:B------:R-:W2:Y:S01]  /*4b60*/  MUFU.EX2 R4, R11 ;  /* 0x0000000b00047308 */ /* 0x000ea20000000800 */
[----:B------:R-:W-:Y:S01]  /*4b70*/  FMUL.FTZ R187, R195, UR26 ;  /* 0x0000001ac3bb7c20 */ /* 0x000fe20008410000 */
[----:B------:R-:W-:Y:S01]  /*4b80*/  FMUL.FTZ R195, R199, UR26 ;  /* 0x0000001ac7c37c20 */ /* 0x000fe20008410000 */
[-C--:B------:R-:W-:Y:S01]  /*4b90*/  FMUL.FTZ R28, R28, R9.reuse ;  /* 0x000000091c1c7220 */ /* 0x080fe20000410000 */
[-C--:B------:R-:W-:Y:S01]  /*4ba0*/  FMUL.FTZ R29, R29, R9.reuse ;  /* 0x000000091d1d7220 */ /* 0x080fe20000410000 */
[-C--:B------:R-:W-:Y:S01]  /*4bb0*/  FMUL.FTZ R32, R32, R9.reuse ;  /* 0x0000000920207220 */ /* 0x080fe20000410000 */
[-C--:B------:R-:W-:Y:S01]  /*4bc0*/  FMUL.FTZ R33, R33, R9.reuse ;  /* 0x0000000921217220 */ /* 0x080fe20000410000 */
[-C--:B------:R-:W-:Y:S01]  /*4bd0*/  FMUL.FTZ R36, R36, R9.reuse ;  /* 0x0000000924247220 */ /* 0x080fe20000410000 */
[----:B------:R-:W3:Y:S01]  /*4be0*/  MUFU.TANH R171, R171 ;  /* 0x000000ab00ab7308 */ /* 0x000ee20000002400 */
[-C--:B------:R-:W-:Y:S01]  /*4bf0*/  FMUL.FTZ R37, R37, R9.reuse ;  /* 0x0000000925257220 */ /* 0x080fe20000410000 */
[-C--:B------:R-:W-:Y:S01]  /*4c00*/  FMUL.FTZ R40, R40, R9.reuse ;  /* 0x0000000928287220 */ /* 0x080fe20000410000 */
[-C--:B------:R-:W-:Y:S01]  /*4c10*/  FMUL.FTZ R41, R41, R9.reuse ;  /* 0x0000000929297220 */ /* 0x080fe20000410000 */
[-C--:B------:R-:W-:Y:S01]  /*4c20*/  FMUL.FTZ R44, R44, R9.reuse ;  /* 0x000000092c2c7220 */ /* 0x080fe20000410000 */
[-C--:B------:R-:W-:Y:S01]  /*4c30*/  FMUL.FTZ R45, R45, R9.reuse ;  /* 0x000000092d2d7220 */ /* 0x080fe20000410000 */
[-C--:B------:R-:W-:Y:S01]  /*4c40*/  FMUL.FTZ R48, R48, R9.reuse ;  /* 0x0000000930307220 */ /* 0x080fe20000410000 */
[-C--:B------:R-:W-:Y:S01]  /*4c50*/  FMUL.FTZ R49, R49, R9.reuse ;  /* 0x0000000931317220 */ /* 0x080fe20000410000 */
[----:B------:R-:W4:Y:S01]  /*4c60*/  MUFU.TANH R5, R5 ;  /* 0x0000000500057308 */ /* 0x000f220000002400 */
[----:B--2---:R-:W-:Y:S01]  /*4c70*/  FADD.FTZ R11, R4, R154 ;  /* 0x0000009a040b7221 */ /* 0x004fe20000010000 */
[C---:B------:R-:W-:Y:S01]  /*4c80*/  F2FP.F16.F32.PACK_AB R154, R185.reuse, R4 ;  /* 0x00000004b99a723e */ /* 0x040fe200000000ff */
[-C--:B------:R-:W-:Y:S01]  /*4c90*/  FMUL.FTZ R52, R52, R9.reuse ;  /* 0x0000000934347220 */ /* 0x080fe20000410000 */
[----:B------:R-:W-:Y:S01]  /*4ca0*/  FMNMX.FTZ R4, R176, R8, !PT ;  /* 0x00000008b0047209 */ /* 0x000fe20007810000 */
[----:B------:R-:W-:Y:S01]  /*4cb0*/  FADD.FTZ R11, R185, R11 ;  /* 0x0000000bb90b7221 */ /* 0x000fe20000010000 */
[----:B------:R-:W-:Y:S01]  /*4cc0*/  FMUL.FTZ R185, R191, UR26 ;  /* 0x0000001abfb97c20 */ /* 0x000fe20008410000 */
[-C--:B------:R-:W-:Y:S01]  /*4cd0*/  FMUL.FTZ R53, R53, R9.reuse ;  /* 0x0000000935357220 */ /* 0x080fe20000410000 */
[----:B------:R-:W-:Y:S01]  /*4ce0*/  FMNMX.FTZ R4, R155, R4, !PT ;  /* 0x000000049b047209 */ /* 0x000fe20007810000 */
[----:B------:R-:W2:Y:S01]  /*4cf0*/  MUFU.TANH R12, R12 ;  /* 0x0000000c000c7308 */ /* 0x000ea20000002400 */
        /* <DEDUP_REMOVED lines=10> */
[----:B------:R-:W-:Y:S01]  /*4da0*/  FMNMX.FTZ R4, R162, R4, !PT ;  /* 0x00000004a2047209 */ /* 0x000fe20007810000 */
[-C--:B------:R-:W-:Y:S01]  /*4db0*/  FMUL.FTZ R69, R69, R9.reuse ;  /* 0x0000000945457220 */ /* 0x080fe20000410000 */
[-C--:B------:R-:W-:Y:S01]  /*4dc0*/  FMUL.FTZ R72, R72, R9.reuse ;  /* 0x0000000948487220 */ /* 0x080fe20000410000 */
        /* <DEDUP_REMOVED lines=10> */
[----:B------:R-:W1:Y:S01]  /*4e70*/  MUFU.TANH R178, R178 ;  /* 0x000000b200b27308 */ /* 0x000e620000002400 */
        /* <DEDUP_REMOVED lines=10> */
[----:B---3--:R-:W-:Y:S01]  /*4f20*/  FMNMX.FTZ R4, R171, R4, !PT ;  /* 0x00000004ab047209 */ /* 0x008fe20007810000 */
[-C--:B------:R-:W-:Y:S01]  /*4f30*/  FMUL.FTZ R100, R100, R9.reuse ;  /* 0x0000000964647220 */ /* 0x080fe20000410000 */
[-C--:B------:R-:W-:Y:S01]  /*4f40*/  FMUL.FTZ R101, R101, R9.reuse ;  /* 0x0000000965657220 */ /* 0x080fe20000410000 */
[-C--:B------:R-:W-:Y:S01]  /*4f50*/  FMUL.FTZ R104, R104, R9.reuse ;  /* 0x0000000968687220 */ /* 0x080fe20000410000 */
[----:B----4-:R-:W-:Y:S01]  /*4f60*/  FMNMX.FTZ R4, R5, R4, !PT ;  /* 0x0000000405047209 */ /* 0x010fe20007810000 */
[----:B------:R-:W3:Y:S01]  /*4f70*/  MUFU.TANH R182, R182 ;  /* 0x000000b600b67308 */ /* 0x000ee20000002400 */
[-C--:B------:R-:W-:Y:S01]  /*4f80*/  FMUL.FTZ R105, R105, R9.reuse ;  /* 0x0000000969697220 */ /* 0x080fe20000410000 */
[-C--:B------:R-:W-:Y:S01]  /*4f90*/  FMUL.FTZ R108, R108, R9.reuse ;  /* 0x000000096c6c7220 */ /* 0x080fe20000410000 */
[----:B--2---:R-:W-:Y:S01]  /*4fa0*/  FMNMX.FTZ R4, R12, R4, !PT ;  /* 0x000000040c047209 */ /* 0x004fe20007810000 */
[-C--:B------:R-:W-:Y:S01]  /*4fb0*/  FMUL.FTZ R109, R109, R9.reuse ;  /* 0x000000096d6d7220 */ /* 0x080fe20000410000 */
[-C--:B------:R-:W-:Y:S01]  /*4fc0*/  FMUL.FTZ R112, R112, R9.reuse ;  /* 0x0000000970707220 */ /* 0x080fe20000410000 */
[-C--:B------:R-:W-:Y:S01]  /*4fd0*/  FMUL.FTZ R113, R113, R9.reuse ;  /* 0x0000000971717220 */ /* 0x080fe20000410000 */
[----:B-----5:R-:W-:Y:S01]  /*4fe0*/  FMNMX.FTZ R4, R174, R4, !PT ;  /* 0x00000004ae047209 */ /* 0x020fe20007810000 */
[----:B------:R-:W2:Y:S01]  /*4ff0*/  MUFU.TANH R183, R183 ;  /* 0x000000b700b77308 */ /* 0x000ea20000002400 */
[-C--:B------:R-:W-:Y:S01]  /*5000*/  FMUL.FTZ R116, R116, R9.reuse ;  /* 0x0000000974747220 */ /* 0x080fe20000410000 */
[-C--:B------:R-:W-:Y:S01]  /*5010*/  FMUL.FTZ R117, R117, R9.reuse ;  /* 0x0000000975757220 */ /* 0x080fe20000410000 */
[----:B0-----:R-:W-:Y:S01]  /*5020*/  FMNMX.FTZ R4, R175, R4, !PT ;  /* 0x00000004af047209 */ /* 0x001fe20007810000 */
[-C--:B------:R-:W-:Y:S01]  /*5030*/  FMUL.FTZ R120, R120, R9.reuse ;  /* 0x0000000978787220 */ /* 0x080fe20000410000 */
[-C--:B------:R-:W-:Y:S01]  /*5040*/  FMUL.FTZ R121, R121, R9.reuse ;  /* 0x0000000979797220 */ /* 0x080fe20000410000 */
[-C--:B------:R-:W-:Y:S01]  /*5050*/  FMUL.FTZ R124, R124, R9.reuse ;  /* 0x000000097c7c7220 */ /* 0x080fe20000410000 */
[----:B-1----:R-:W-:Y:S01]  /*5060*/  FMNMX.FTZ R4, R178, R4, !PT ;  /* 0x00000004b2047209 */ /* 0x002fe20007810000 */
[----:B------:R-:W0:Y:S01]  /*5070*/  MUFU.TANH R185, R185 ;  /* 0x000000b900b97308 */ /* 0x000e220000002400 */
[-C--:B------:R-:W-:Y:S01]  /*5080*/  FMUL.FTZ R125, R125, R9.reuse ;  /* 0x000000097d7d7220 */ /* 0x080fe20000410000 */
[-C--:B------:R-:W-:Y:S01]  /*5090*/  FMUL.FTZ R128, R128, R9.reuse ;  /* 0x0000000980807220 */ /* 0x080fe20000410000 */
[----:B------:R-:W-:Y:S01]  /*50a0*/  FMNMX.FTZ R4, R179, R4, !PT ;  /* 0x00000004b3047209 */ /* 0x000fe20007810000 */
[-C--:B------:R-:W-:Y:S01]  /*50b0*/  FMUL.FTZ R129, R129, R9.reuse ;  /* 0x0000000981817220 */ /* 0x080fe20000410000 */
[-C--:B------:R-:W-:Y:S01]  /*50c0*/  FMUL.FTZ R132, R132, R9.reuse ;  /* 0x0000000984847220 */ /* 0x080fe20000410000 */
[-C--:B------:R-:W-:Y:S01]  /*50d0*/  FMUL.FTZ R133, R133, R9.reuse ;  /* 0x0000000985857220 */ /* 0x080fe20000410000 */
[----:B---3--:R-:W-:Y:S01]  /*50e0*/  FMNMX.FTZ R4, R182, R4, !PT ;  /* 0x00000004b6047209 */ /* 0x008fe20007810000 */
[----:B------:R-:W1:Y:S01]  /*50f0*/  MUFU.TANH R186, R186 ;  /* 0x000000ba00ba7308 */ /* 0x000e620000002400 */
[-C--:B------:R-:W-:Y:S01]  /*5100*/  FMUL.FTZ R136, R136, R9.reuse ;  /* 0x0000000988887220 */ /* 0x080fe20000410000 */
[-C--:B------:R-:W-:Y:S01]  /*5110*/  FMUL.FTZ R137, R137, R9.reuse ;  /* 0x0000000989897220 */ /* 0x080fe20000410000 */
[----:B--2---:R-:W-:Y:S01]  /*5120*/  FMNMX.FTZ R4, R183, R4, !PT ;  /* 0x00000004b7047209 */ /* 0x004fe20007810000 */
[-C--:B------:R-:W-:Y:S01]  /*5130*/  FMUL.FTZ R140, R140, R9.reuse ;  /* 0x000000098c8c7220 */ /* 0x080fe20000410000 */
[-C--:B------:R-:W-:Y:S01]  /*5140*/  FMUL.FTZ R141, R141, R9.reuse ;  /* 0x000000098d8d7220 */ /* 0x080fe20000410000 */
[-C--:B------:R-:W-:Y:S01]  /*5150*/  FMUL.FTZ R144, R144, R9.reuse ;  /* 0x0000000990907220 */ /* 0x080fe20000410000 */
[-C--:B------:R-:W-:Y:S01]  /*5160*/  FMUL.FTZ R145, R145, R9.reuse ;  /* 0x0000000991917220 */ /* 0x080fe20000410000 */
[----:B------:R-:W2:Y:S01]  /*5170*/  MUFU.TANH R187, R187 ;  /* 0x000000bb00bb7308 */ /* 0x000ea20000002400 */
[----:B0-----:R-:W-:Y:S01]  /*5180*/  FMNMX.FTZ R4, R185, R4, !PT ;  /* 0x00000004b9047209 */ /* 0x001fe20007810000 */
[-C--:B------:R-:W-:Y:S01]  /*5190*/  FMUL.FTZ R148, R148, R9.reuse ;  /* 0x0000000994947220 */ /* 0x080fe20000410000 */
[----:B------:R-:W-:-:S05]  /*51a0*/  FMUL.FTZ R149, R149, R9 ;  /* 0x0000000995957220 */ /* 0x000fca0000410000 */
[----:B------:R-:W0:Y:S01]  /*51b0*/  MUFU.TANH R195, R195 ;  /* 0x000000c300c37308 */ /* 0x000e220000002400 */
[----:B-1----:R-:W-:-:S07]  /*51c0*/  FMNMX.FTZ R4, R186, R4, !PT ;  /* 0x00000004ba047209 */ /* 0x002fce0007810000 */
[----:B------:R-:W-:Y:S01]  /*51d0*/  MUFU.EX2 R191, R20 ;  /* 0x0000001400bf7308 */ /* 0x000fe20000000800 */
[----:B--2---:R-:W-:-:S04]  /*51e0*/  FMNMX.FTZ R4, R187, R4, !PT ;  /* 0x00000004bb047209 */ /* 0x004fc80007810000 */
[----:B------:R-:W-:-:S03]  /*51f0*/  FMNMX.FTZ R4, R188, R4, !PT ;  /* 0x00000004bc047209 */ /* 0x000fc60007810000 */
[----:B------:R1:W-:Y:S01]  /*5200*/  MUFU.EX2 R20, R156 ;  /* 0x0000009c00147308 */ /* 0x0003e20000000800 */
[----:B0-----:R-:W-:-:S05]  /*5210*/  FMNMX.FTZ R4, R195, R4, !PT ;  /* 0x00000004c3047209 */ /* 0x001fca0007810000 */
[----:B------:R-:W0:Y:S02]  /*5220*/  SHFL.BFLY PT, R189, R4, 0x2, 0x1f ;  /* 0x0c401f0004bd7f89 */ /* 0x000e2400000e0000 */
[----:B------:R-:W-:Y:S08]  /*5230*/  MUFU.EX2 R190, R13 ;  /* 0x0000000d00be7308 */ /* 0x000ff00000000800 */
[----:B------:R-:W-:Y:S08]  /*5240*/  MUFU.EX2 R194, R14 ;  /* 0x0000000e00c27308 */ /* 0x000ff00000000800 */
[----:B------:R-:W-:Y:S01]  /*5250*/  MUFU.EX2 R193, R184 ;  /* 0x000000b800c17308 */ /* 0x000fe20000000800 */
[----:B0-----:R-:W-:-:S07]  /*5260*/  FMNMX.FTZ R4, R4, R189, !PT ;  /* 0x000000bd04047209 */ /* 0x001fce0007810000 */
[----:B------:R-:W-:Y:S01]  /*5270*/  MUFU.EX2 R189, R15 ;  /* 0x0000000f00bd7308 */ /* 0x000fe20000000800 */
[----:B------:R-:W0:Y:S07]  /*5280*/  SHFL.BFLY PT, R196, R4, 0x1, 0x1f ;  /* 0x0c201f0004c47f89 */ /* 0x000e2e00000e0000 */
[----:B------:R2:W-:Y:S08]  /*5290*/  MUFU.EX2 R15, R153 ;  /* 0x00000099000f7308 */ /* 0x0005f00000000800 */
[----:B------:R3:W-:Y:S08]  /*52a0*/  MUFU.EX2 R14, R157 ;  /* 0x0000009d000e7308 */ /* 0x0007f00000000800 */
[----:B------:R4:W-:Y:S01]  /*52b0*/  MUFU.EX2 R192, R160 ;  /* 0x000000a000c07308 */ /* 0x0009e20000000800 */
[----:B0-----:R-:W-:-:S05]  /*52c0*/  FMNMX.FTZ R4, R4, R196, !PT ;  /* 0x000000c404047209 */ /* 0x001fca0007810000 */
[C---:B-1----:R-:W-:Y:S01]  /*52d0*/  FADD.FTZ R156, -R4.reuse, R8 ;  /* 0x00000008049c7221 */ /* 0x042fe20000010100 */
[----:B--2---:R-:W-:Y:S01]  /*52e0*/  FMUL.FTZ R153, R4, UR10 ;  /* 0x0000000a04997c20 */ /* 0x004fe20008410000 */
[----:B------:R0:W-:Y:S02]  /*52f0*/  MUFU.EX2 R13, R161 ;  /* 0x000000a1000d7308 */ /* 0x0001e40000000800 */
[----:B------:R-:W-:Y:S01]  /*5300*/  FMUL.FTZ R156, R156, UR10 ;  /* 0x0000000a9c9c7c20 */ /* 0x000fe20008410000 */
        /* <DEDUP_REMOVED lines=9> */
[--C-:B---3--:R-:W-:Y:S01]  /*53a0*/  FFMA.FTZ R157, R170, UR10, -R153.reuse ;  /* 0x0000000aaa9d7c23 */ /* 0x108fe20008010899 */
[--C-:B----4-:R-:W-:Y:S01]  /*53b0*/  FFMA.FTZ R160, R10, UR10, -R153.reuse ;  /* 0x0000000a0aa07c23 */ /* 0x110fe20008010899 */
[--C-:B------:R-:W-:Y:S01]  /*53c0*/  FFMA.FTZ R171, R171, UR10, -R153.reuse ;  /* 0x0000000aabab7c23 */ /* 0x100fe20008010899 */
[--C-:B------:R-:W-:Y:S01]  /*53d0*/  FFMA.FTZ R5, R5, UR10, -R153.reuse ;  /* 0x0000000a05057c23 */ /* 0x100fe20008010899 */
[--C-:B------:R-:W-:Y:S01]  /*53e0*/  FFMA.FTZ R12, R12, UR10, -R153.reuse ;  /* 0x0000000a0c0c7c23 */ /* 0x100fe20008010899 */
[--C-:B0-----:R-:W-:Y:S01]  /*53f0*/  FFMA.FTZ R161, R174, UR10, -R153.reuse ;  /* 0x0000000aaea17c23 */ /* 0x101fe20008010899 */
[--C-:B-1----:R-:W-:Y:S01]  /*5400*/  FFMA.FTZ R164, R175, UR10, -R153.reuse ;  /* 0x0000000aafa47c23 */ /* 0x102fe20008010899 */
        /* <DEDUP_REMOVED lines=9> */
[----:B------:R-:W0:Y:S08]  /*54a0*/  MUFU.EX2 R10, R156 ;  /* 0x0000009c000a7308 */ /* 0x000e300000000800 */
[----:B------:R-:W1:Y:S08]  /*54b0*/  MUFU.EX2 R153, R176 ;  /* 0x000000b000997308 */ /* 0x000e700000000800 */
[----:B------:R-:W2:Y:S01]  /*54c0*/  MUFU.EX2 R155, R155 ;  /* 0x0000009b009b7308 */ /* 0x000ea20000000800 */
[-C--:B0-----:R-:W-:Y:S01]  /*54d0*/  FMUL.FTZ R26, R26, R10.reuse ;  /* 0x0000000a1a1a7220 */ /* 0x081fe20000410000 */
[-C--:B------:R-:W-:Y:S01]  /*54e0*/  FMUL.FTZ R27, R27, R10.reuse ;  /* 0x0000000a1b1b7220 */ /* 0x080fe20000410000 */
[-C--:B------:R-:W-:Y:S01]  /*54f0*/  FMUL.FTZ R30, R30, R10.reuse ;  /* 0x0000000a1e1e7220 */ /* 0x080fe20000410000 */
[-C--:B------:R-:W-:Y:S01]  /*5500*/  FMUL.FTZ R31, R31, R10.reuse ;  /* 0x0000000a1f1f7220 */ /* 0x080fe20000410000 */
[-C--:B------:R-:W-:Y:S01]  /*5510*/  FMUL.FTZ R34, R34, R10.reuse ;  /* 0x0000000a22227220 */ /* 0x080fe20000410000 */
[-C--:B------:R-:W-:Y:S01]  /*5520*/  FMUL.FTZ R35, R35, R10.reuse ;  /* 0x0000000a23237220 */ /* 0x080fe20000410000 */
[----:B------:R-:W-:Y:S01]  /*5530*/  FMUL.FTZ R38, R38, R10 ;  /* 0x0000000a26267220 */ /* 0x000fe20000410000 */
[----:B------:R-:W-:Y:S01]  /*5540*/  MUFU.EX2 R156, R159 ;  /* 0x0000009f009c7308 */ /* 0x000fe20000000800 */
[----:B-1----:R-:W-:Y:S01]  /*5550*/  FFMA.FTZ R6, R10, R6, R153 ;  /* 0x000000060a067223 */ /* 0x002fe20000010099 */
[-C--:B------:R-:W-:Y:S01]  /*5560*/  FMUL.FTZ R39, R39, R10.reuse ;  /* 0x0000000a27277220 */ /* 0x080fe20000410000 */
[-C--:B------:R-:W-:Y:S01]  /*5570*/  FMUL.FTZ R42, R42, R10.reuse ;  /* 0x0000000a2a2a7220 */ /* 0x080fe20000410000 */
[-C--:B------:R-:W-:Y:S01]  /*5580*/  FMUL.FTZ R43, R43, R10.reuse ;  /* 0x0000000a2b2b7220 */ /* 0x080fe20000410000 */
[-C--:B------:R-:W-:Y:S01]  /*5590*/  FMUL.FTZ R46, R46, R10.reuse ;  /* 0x0000000a2e2e7220 */ /* 0x080fe20000410000 */
[-C--:B------:R-:W-:Y:S01]  /*55a0*/  FMUL.FTZ R47, R47, R10.reuse ;  /* 0x0000000a2f2f7220 */ /* 0x080fe20000410000 */
[-C--:B------:R-:W-:Y:S01]  /*55b0*/  FMUL.FTZ R50, R50, R10.reuse ;  /* 0x0000000a32327220 */ /* 0x080fe20000410000 */
[----:B------:R-:W-:Y:S01]  /*55c0*/  MUFU.EX2 R8, R165 ;  /* 0x000000a500087308 */ /* 0x000fe20000000800 */
[C---:B--2---:R-:W-:Y:S01]  /*55d0*/  FADD.FTZ R6, R155.reuse, R6 ;  /* 0x000000069b067221 */ /* 0x044fe20000010000 */
[----:B------:R-:W-:Y:S01]  /*55e0*/  F2FP.F16.F32.PACK_AB R153, R155, R153 ;  /* 0x000000999b99723e */ /* 0x000fe200000000ff */
        /* <DEDUP_REMOVED lines=24> */
[-C--:B------:R-:W-:Y:S01]  /*5770*/  FMUL.FTZ R90, R90, R10.reuse ;  /* 0x0000000a5a5a7220 */ /* 0x080fe20000410000 */
[-C--:B------:R-:W-:Y:S01]  /*5780*/  FMUL.FTZ R91, R91, R10.reuse ;  /* 0x0000000a5b5b7220 */ /* 0x080fe20000410000 */
[----:B------:R-:W-:Y:S01]  /*5790*/  FADD.FTZ R6, R156, R6 ;  /* 0x000000069c067221 */ /* 0x000fe20000010000 */
[----:B------:R-:W-:Y:S01]  /*57a0*/  FADD.FTZ R156, R190, R11 ;  /* 0x0000000bbe9c7221 */ /* 0x000fe20000010000 */
[----:B------:R-:W-:Y:S01]  /*57b0*/  FMUL.FTZ R94, R94, R10 ;  /* 0x0000000a5e5e7220 */ /* 0x000fe20000410000 */
[----:B------:R-:W0:Y:S01]  /*57c0*/  MUFU.EX2 R159, R166 ;  /* 0x000000a6009f7308 */ /* 0x000e220000000800 */
[----:B-1----:R-:W-:Y:S01]  /*57d0*/  FADD.FTZ R11, R158, R6 ;  /* 0x000000069e0b7221 */ /* 0x002fe20000010000 */
[C---:B------:R-:W-:Y:S01]  /*57e0*/  FADD.FTZ R6, R194.reuse, R156 ;  /* 0x0000009cc2067221 */ /* 0x040fe20000010000 */
        /* <DEDUP_REMOVED lines=22> */
[C---:B-1----:R-:W-:Y:S01]  /*5950*/  FADD.FTZ R11, R166.reuse, R11 ;  /* 0x0000000ba60b7221 */ /* 0x042fe20000010000 */
[----:B------:R-:W-:Y:S01]  /*5960*/  F2FP.F16.F32.PACK_AB R159, R166, R159 ;  /* 0x0000009fa69f723e */ /* 0x000fe200000000ff */
[-C--:B------:R-:W-:Y:S01]  /*5970*/  FMUL.FTZ R123, R123, R10.reuse ;  /* 0x0000000a7b7b7220 */ /* 0x080fe20000410000 */
[----:B------:R-:W-:Y:S01]  /*5980*/  F2FP.F16.F32.PACK_AB R166, R184, R13 ;  /* 0x0000000db8a6723e */ /* 0x000fe200000000ff */
[-C--:B------:R-:W-:Y:S01]  /*5990*/  FMUL.FTZ R126, R126, R10.reuse ;  /* 0x0000000a7e7e7220 */ /* 0x080fe20000410000 */
[-C--:B------:R-:W-:Y:S01]  /*59a0*/  FMUL.FTZ R127, R127, R10.reuse ;  /* 0x0000000a7f7f7220 */ /* 0x080fe20000410000 */
[----:B------:R-:W-:Y:S01]  /*59b0*/  FMUL.FTZ R130, R130, R10 ;  /* 0x0000000a82827220 */ /* 0x000fe20000410000 */
[----:B------:R-:W-:Y:S01]  /*59c0*/  MUFU.EX2 R170, R169 ;  /* 0x000000a900aa7308 */ /* 0x000fe20000000800 */
[----:B--2---:R-:W-:Y:S01]  /*59d0*/  FADD.FTZ R6, R21, R6 ;  /* 0x0000000615067221 */ /* 0x004fe20000010000 */
[----:B0-----:R-:W-:Y:S01]  /*59e0*/  F2FP.F16.F32.PACK_AB R157, R165, R158 ;  /* 0x0000009ea59d723e */ /* 0x001fe200000000ff */
[-C--:B------:R-:W-:Y:S01]  /*59f0*/  FMUL.FTZ R131, R131, R10.reuse ;  /* 0x0000000a83837220 */ /* 0x080fe20000410000 */
[----:B------:R-:W-:Y:S01]  /*5a00*/  F2FP.F16.F32.PACK_AB R158, R191, R189 ;  /* 0x000000bdbf9e723e */ /* 0x000fe200000000ff */
[----:B------:R-:W-:Y:S01]  /*5a10*/  FADD.FTZ R6, R193, R6 ;  /* 0x00000006c1067221 */ /* 0x000fe20000010000 */
[-C--:B------:R-:W-:Y:S01]  /*5a20*/  FMUL.FTZ R134, R134, R10.reuse ;  /* 0x0000000a86867220 */ /* 0x080fe20000410000 */
[-C--:B------:R-:W-:Y:S01]  /*5a30*/  FMUL.FTZ R135, R135, R10.reuse ;  /* 0x0000000a87877220 */ /* 0x080fe20000410000 */
[----:B------:R0:W1:Y:S01]  /*5a40*/  MUFU.EX2 R169, R160 ;  /* 0x000000a000a97308 */ /* 0x0000620000000800 */
[----:B---3--:R-:W-:Y:S01]  /*5a50*/  FADD.FTZ R11, R162, R11 ;  /* 0x0000000ba20b7221 */ /* 0x008fe20000010000 */
[----:B------:R-:W-:Y:S01]  /*5a60*/  FADD.FTZ R6, R15, R6 ;  /* 0x000000060f067221 */ /* 0x000fe20000010000 */
[-C--:B------:R-:W-:Y:S01]  /*5a70*/  FMUL.FTZ R138, R138, R10.reuse ;  /* 0x0000000a8a8a7220 */ /* 0x080fe20000410000 */
[-C--:B------:R-:W-:Y:S01]  /*5a80*/  FMUL.FTZ R139, R139, R10.reuse ;  /* 0x0000000a8b8b7220 */ /* 0x080fe20000410000 */
[-C--:B------:R-:W-:Y:S01]  /*5a90*/  FMUL.FTZ R142, R142, R10.reuse ;  /* 0x0000000a8e8e7220 */ /* 0x080fe20000410000 */
[----:B------:R-:W-:Y:S01]  /*5aa0*/  FADD.FTZ R6, R20, R6 ;  /* 0x0000000614067221 */ /* 0x000fe20000010000 */
[-C--:B------:R-:W-:Y:S01]  /*5ab0*/  FMUL.FTZ R143, R143, R10.reuse ;  /* 0x0000000a8f8f7220 */ /* 0x080fe20000410000 */
[----:B------:R-:W2:Y:S01]  /*5ac0*/  MUFU.EX2 R163, R171 ;  /* 0x000000ab00a37308 */ /* 0x000ea20000000800 */
[----:B0-----:R-:W-:Y:S01]  /*5ad0*/  F2FP.F16.F32.PACK_AB R160, R193, R21 ;  /* 0x00000015c1a0723e */ /* 0x001fe200000000ff */
[-C--:B------:R-:W-:Y:S01]  /*5ae0*/  FMUL.FTZ R146, R146, R10.reuse ;  /* 0x0000000a92927220 */ /* 0x080fe20000410000 */
[-C--:B------:R-:W-:Y:S01]  /*5af0*/  FMUL.FTZ R147, R147, R10.reuse ;  /* 0x0000000a93937220 */ /* 0x080fe20000410000 */
[-C--:B------:R-:W-:Y:S01]  /*5b00*/  FMUL.FTZ R150, R150, R10.reuse ;  /* 0x0000000a96967220 */ /* 0x080fe20000410000 */
[----:B------:R-:W-:-:S03]  /*5b10*/  FMUL.FTZ R151, R151, R10 ;  /* 0x0000000a97977220 */ /* 0x000fc60000410000 */
[----:B------:R-:W0:Y:S01]  /*5b20*/  MUFU.EX2 R5, R5 ;  /* 0x0000000500057308 */ /* 0x000e220000000800 */
[----:B-1----:R-:W-:-:S07]  /*5b30*/  FADD.FTZ R11, R169, R11 ;  /* 0x0000000ba90b7221 */ /* 0x002fce0000010000 */
[----:B------:R-:W1:Y:S01]  /*5b40*/  MUFU.EX2 R12, R12 ;  /* 0x0000000c000c7308 */ /* 0x000e620000000800 */
[----:B--2---:R-:W-:-:S07]  /*5b50*/  FADD.FTZ R11, R163, R11 ;  /* 0x0000000ba30b7221 */ /* 0x004fce0000010000 */
[----:B------:R2:W3:Y:S01]  /*5b60*/  MUFU.EX2 R171, R161 ;  /* 0x000000a100ab7308 */ /* 0x0004e20000000800 */
[C---:B0-----:R-:W-:Y:S01]  /*5b70*/  FADD.FTZ R11, R5.reuse, R11 ;  /* 0x0000000b050b7221 */ /* 0x041fe20000010000 */
[----:B------:R-:W-:Y:S01]  /*5b80*/  F2FP.F16.F32.PACK_AB R163, R5, R163 ;  /* 0x000000a305a3723e */ /* 0x000fe200000000ff */
[----:B------:R-:W-:-:S04]  /*5b90*/  FADD.FTZ R5, R14, R6 ;  /* 0x000000060e057221 */ /* 0x000fc80000010000 */
[----:B------:R-:W-:Y:S01]  /*5ba0*/  FADD.FTZ R5, R192, R5 ;  /* 0x00000005c0057221 */ /* 0x000fe20000010000 */
[----:B------:R0:W4:Y:S01]  /*5bb0*/  MUFU.EX2 R167, R164 ;  /* 0x000000a400a77308 */ /* 0x0001220000000800 */
[----:B-1----:R-:W-:Y:S01]  /*5bc0*/  FADD.FTZ R11, R12, R11 ;  /* 0x0000000b0c0b7221 */ /* 0x002fe20000010000 */
[----:B--2---:R-:W-:Y:S01]  /*5bd0*/  F2FP.F16.F32.PACK_AB R161, R169, R162 ;  /* 0x000000a2a9a1723e */ /* 0x004fe200000000ff */
[----:B------:R-:W-:Y:S01]  /*5be0*/  FADD.FTZ R5, R13, R5 ;  /* 0x000000050d057221 */ /* 0x000fe20000010000 */
[----:B------:R-:W-:-:S03]  /*5bf0*/  F2FP.F16.F32.PACK_AB R162, R20, R15 ;  /* 0x0000000f14a2723e */ /* 0x000fc600000000ff */
[----:B------:R-:W-:Y:S01]  /*5c00*/  FADD.FTZ R5, R184, R5 ;  /* 0x00000005b8057221 */ /* 0x000fe20000010000 */
[----:B------:R-:W1:Y:S01]  /*5c10*/  MUFU.EX2 R178, R178 ;  /* 0x000000b200b27308 */ /* 0x000e620000000800 */
[C---:B---3--:R-:W-:Y:S01]  /*5c20*/  FADD.FTZ R11, R171.reuse, R11 ;  /* 0x0000000bab0b7221 */ /* 0x048fe20000010000 */
[----:B------:R-:W-:Y:S01]  /*5c30*/  F2FP.F16.F32.PACK_AB R165, R171, R12 ;  /* 0x0000000caba5723e */ /* 0x000fe200000000ff */
[----:B------:R-:W-:Y:S01]  /*5c40*/  FADD.FTZ R5, R8, R5 ;  /* 0x0000000508057221 */ /* 0x000fe20000010000 */
[----:B0-----:R-:W-:-:S04]  /*5c50*/  F2FP.F16.F32.PACK_AB R164, R192, R14 ;  /* 0x0000000ec0a4723e */ /* 0x001fc800000000ff */
[----:B------:R-:W0:Y:S01]  /*5c60*/  MUFU.EX2 R179, R179 ;  /* 0x000000b300b37308 */ /* 0x000e220000000800 */
[----:B----4-:R-:W-:-:S07]  /*5c70*/  FADD.FTZ R11, R167, R11 ;  /* 0x0000000ba70b7221 */ /* 0x010fce0000010000 */
[----:B------:R-:W2:Y:S01]  /*5c80*/  MUFU.EX2 R168, R168 ;  /* 0x000000a800a87308 */ /* 0x000ea20000000800 */
[C---:B-1----:R-:W-:Y:S01]  /*5c90*/  FADD.FTZ R11, R178.reuse, R11 ;  /* 0x0000000bb20b7221 */ /* 0x042fe20000010000 */
[----:B------:R-:W-:-:S06]  /*5ca0*/  F2FP.F16.F32.PACK_AB R167, R178, R167 ;  /* 0x000000a7b2a7723e */ /* 0x000fcc00000000ff */
[----:B------:R-:W1:Y:S01]  /*5cb0*/  MUFU.EX2 R182, R182 ;  /* 0x000000b600b67308 */ /* 0x000e620000000800 */
[----:B0-----:R-:W-:-:S07]  /*5cc0*/  FADD.FTZ R11, R179, R11 ;  /* 0x0000000bb30b7221 */ /* 0x001fce0000010000 */
[----:B------:R-:W0:Y:S01]  /*5cd0*/  MUFU.EX2 R183, R183 ;  /* 0x000000b700b77308 */ /* 0x000e220000000800 */
[C---:B--2---:R-:W-:Y:S01]  /*5ce0*/  FADD.FTZ R5, R168.reuse, R5 ;  /* 0x00000005a8057221 */ /* 0x044fe20000010000 */
[----:B------:R-:W-:-:S03]  /*5cf0*/  F2FP.F16.F32.PACK_AB R168, R168, R8 ;  /* 0x00000008a8a8723e */ /* 0x000fc600000000ff */
[----:B------:R-:W-:-:S03]  /*5d00*/  FADD.FTZ R8, R170, R5 ;  /* 0x00000005aa087221 */ /* 0x000fc60000010000 */
[----:B------:R-:W2:Y:S01]  /*5d10*/  MUFU.EX2 R175, R172 ;  /* 0x000000ac00af7308 */ /* 0x000ea20000000800 */
[C---:B-1----:R-:W-:Y:S01]  /*5d20*/  FADD.FTZ R6, R182.reuse, R11 ;  /* 0x0000000bb6067221 */ /* 0x042fe20000010000 */
[----:B------:R-:W-:-:S06]  /*5d30*/  F2FP.F16.F32.PACK_AB R169, R182, R179 ;  /* 0x000000b3b6a9723e */ /* 0x000fcc00000000ff */
[----:B------:R-:W1:Y:S01]  /*5d40*/  MUFU.EX2 R185, R185 ;  /* 0x000000b900b97308 */ /* 0x000e620000000800 */
[----:B0-----:R-:W-:-:S07]  /*5d50*/  FADD.FTZ R6, R183, R6 ;  /* 0x00000006b7067221 */ /* 0x001fce0000010000 */
[----:B------:R-:W0:Y:S01]  /*5d60*/  MUFU.EX2 R172, R173 ;  /* 0x000000ad00ac7308 */ /* 0x000e220000000800 */
[C---:B--2---:R-:W-:Y:S01]  /*5d70*/  FADD.FTZ R5, R175.reuse, R8 ;  /* 0x00000008af057221 */ /* 0x044fe20000010000 */
[----:B------:R-:W-:-:S06]  /*5d80*/  F2FP.F16.F32.PACK_AB R170, R175, R170 ;  /* 0x000000aaafaa723e */ /* 0x000fcc00000000ff */
[----:B------:R-:W2:Y:S01]  /*5d90*/  MUFU.EX2 R173, R186 ;  /* 0x000000ba00ad7308 */ /* 0x000ea20000000800 */
[C---:B-1----:R-:W-:Y:S01]  /*5da0*/  FADD.FTZ R6, R185.reuse, R6 ;  /* 0x00000006b9067221 */ /* 0x042fe20000010000 */
[----:B------:R-:W-:-:S06]  /*5db0*/  F2FP.F16.F32.PACK_AB R171, R185, R183 ;  /* 0x000000b7b9ab723e */ /* 0x000fcc00000000ff */
[----:B------:R-:W1:Y:S01]  /*5dc0*/  MUFU.EX2 R177, R177 ;  /* 0x000000b100b17308 */ /* 0x000e620000000800 */
[----:B0-----:R-:W-:-:S07]  /*5dd0*/  FADD.FTZ R8, R172, R5 ;  /* 0x00000005ac087221 */ /* 0x001fce0000010000 */
[----:B------:R-:W0:Y:S01]  /*5de0*/  MUFU.EX2 R187, R187 ;  /* 0x000000bb00bb7308 */ /* 0x000e220000000800 */
[----:B--2---:R-:W-:-:S07]  /*5df0*/  FADD.FTZ R6, R173, R6 ;  /* 0x00000006ad067221 */ /* 0x004fce0000010000 */
[----:B------:R-:W2:Y:S01]  /*5e00*/  MUFU.EX2 R174, R180 ;  /* 0x000000b400ae7308 */ /* 0x000ea20000000800 */
[C---:B-1----:R-:W-:Y:S01]  /*5e10*/  FADD.FTZ R5, R177.reuse, R8 ;  /* 0x00000008b1057221 */ /* 0x042fe20000010000 */
[----:B------:R-:W-:-:S06]  /*5e20*/  F2FP.F16.F32.PACK_AB R172, R177, R172 ;  /* 0x000000acb1ac723e */ /* 0x000fcc00000000ff */
[----:B------:R-:W1:Y:S01]  /*5e30*/  MUFU.EX2 R188, R188 ;  /* 0x000000bc00bc7308 */ /* 0x000e620000000800 */
[C---:B0-----:R-:W-:Y:S01]  /*5e40*/  FADD.FTZ R11, R187.reuse, R6 ;  /* 0x00000006bb0b7221 */ /* 0x041fe20000010000 */
[----:B------:R-:W-:-:S06]  /*5e50*/  F2FP.F16.F32.PACK_AB R173, R187, R173 ;  /* 0x000000adbbad723e */ /* 0x000fcc00000000ff */
[----:B------:R-:W0:Y:S01]  /*5e60*/  MUFU.EX2 R181, R181 ;  /* 0x000000b500b57308 */ /* 0x000e220000000800 */
[----:B--2---:R-:W-:-:S07]  /*5e70*/  FADD.FTZ R6, R174, R5 ;  /* 0x00000005ae067221 */ /* 0x004fce0000010000 */
[----:B------:R-:W2:Y:S01]  /*5e80*/  MUFU.EX2 R175, R195 ;  /* 0x000000c300af7308 */ /* 0x000ea20000000800 */
[----:B-1----:R-:W-:Y:S01]  /*5e90*/  FADD.FTZ R8, R188, R11 ;  /* 0x0000000bbc087221 */ /* 0x002fe20000010000 */
[C---:B0-----:R-:W-:Y:S01]  /*5ea0*/  FADD.FTZ R5, R181.reuse, R6 ;  /* 0x00000006b5057221 */ /* 0x041fe20000010000 */
[----:B------:R-:W-:Y:S02]  /*5eb0*/  F2FP.F16.F32.PACK_AB R174, R181, R174 ;  /* 0x000000aeb5ae723e */ /* 0x000fe400000000ff */
[C---:B--2---:R-:W-:Y:S01]  /*5ec0*/  FADD.FTZ R6, R175.reuse, R8 ;  /* 0x00000008af067221 */ /* 0x044fe20000010000 */
[----:B------:R-:W-:Y:S01]  /*5ed0*/  F2FP.F16.F32.PACK_AB R175, R175, R188 ;  /* 0x000000bcafaf723e */ /* 0x000fe200000000ff */
[----:B------:R-:W-:Y:S06]  /*5ee0*/  @!P0 BRA `(.L_x_9434) ;  /* 0x0000000000048947 */ /* 0x000fec0003800000 */
[----:B------:R-:W-:Y:S01]  /*5ef0*/  BPT.TRAP 0x1 ;  /* 0x000000040000795c */ /* 0x000fe20000300000 */
.L_x_9434:
[----:B------:R0:W1:Y:S01]  /*5f00*/  SYNCS.PHASECHK.TRANS64.TRYWAIT P1, [UR25+0x22850], R7 ;  /* 0x02285007ff0075a7 */ /* 0x0000620008020159 */
[----:B------:R-:W-:Y:S05]  /*5f10*/  @!P0 BRA `(.L_x_9435) ;  /* 0x0000000000048947 */ /* 0x000fea0003800000 */
[----:B------:R-:W-:Y:S01]  /*5f20*/  BPT.TRAP 0x1 ;  /* 0x000000040000795c */ /* 0x000fe20000300000 */
.L_x_9435:
[----:B-1----:R-:W-:Y:S05]  /*5f30*/  @P1 BRA `(.L_x_9436) ;  /* 0x0000000000081947 */ /* 0x002fea0003800000 */
[----:B------:R-:W1:Y:S02]  /*5f40*/  SYNCS.PHASECHK.TRANS64.TRYWAIT P1, [UR25+0x22850], R7 ;  /* 0x02285007ff0075a7 */ /* 0x000e640008020159 */
[----:B-1----:R-:W-:Y:S05]  /*5f50*/  @!P1 BRA `(.L_x_9437) ;  /* 0x000000ac00dc9947 */ /* 0x002fea0003800000 */
.L_x_9436:
[----:B-1----:R-:W1:Y:S01]  /*5f60*/  S2R R8, SR_TID.X ;  /* 0x0000000000087919 */ /* 0x002e620000002100 */
[----:B------:R-:W-:Y:S01]  /*5f70*/  UIMAD UR11, UR37, 0xc00, UR21 ;  /* 0x00000c00250b78a4 */ /* 0x000fe2000f8e0215 */
[----:B------:R-:W-:-:S06]  /*5f80*/  UMOV UR7, 0x40000040 ;  /* 0x4000004000077882 */ /* 0x000fcc0000000000 */
[----:B------:R-:W-:Y:S01]  /*5f90*/  UMOV UR6, UR11 ;  /* 0x0000000b00067c82 */ /* 0x000fe20008000000 */
[----:B-1----:R-:W-:-:S05]  /*5fa0*/  SHF.R.U32.HI R8, RZ, 0x7, R8 ;  /* 0x00000007ff087819 */ /* 0x002fca0000011608 */
[----:B0-----:R-:W-:-:S05]  /*5fb0*/  VIADD R7, R8, 0x8 ;  /* 0x0000000808077836 */ /* 0x001fca0000000000 */
[----:B------:R0:W-:Y:S06]  /*5fc0*/  BAR.SYNC.DEFER_BLOCKING R7, 0x100 ;  /* 0x000400070000751d */ /* 0x0001ec0000010000 */
        /* <DEDUP_REMOVED lines=33> */
[----:B0-----:R-:W-:Y:S05]  /*61e0*/  @!P0 BRA `(.L_x_9438) ;  /* 0x0000000000048947 */ /* 0x001fea0003800000 */
[----:B------:R-:W-:Y:S01]  /*61f0*/  BPT.TRAP 0x1 ;  /* 0x000000040000795c */ /* 0x000fe20000300000 */
.L_x_9438:
[----:B------:R-:W-:Y:S01]  /*6200*/  UIADD3 UR25, UR25, 0x22860, URZ ;  /* 0x0002286019197890 */ /* 0x000fe2000fffe03f */
[----:B------:R-:W-:Y:S01]  /*6210*/  PLOP3.LUT P1, PT, PT, PT, UP0, 0x80, 0x0 ;  /* 0x000000000000781c */ /* 0x000fe20003f2f008 */
[----:B------:R-:W-:Y:S02]  /*6220*/  IMAD.MOV.U32 R8, RZ, RZ, R4 ;  /* 0x000000ffff087224 */ /* 0x000fe400078e0004 */
[----:B------:R-:W-:Y:S01]  /*6230*/  UPRMT UR25, UR24, 0x654, UR25 ;  /* 0x0000065418197896 */ /* 0x000fe20008000019 */
[----:B------:R-:W-:-:S08]  /*6240*/  IMAD.MOV.U32 R9, RZ, RZ, R3 ;  /* 0x000000ffff097224 */ /* 0x000fd000078e0003 */
[----:B------:R-:W-:Y:S01]  /*6250*/  SYNCS.ARRIVE.TRANS64.RED.A1T0 RZ, [UR25], RZ ;  /* 0x000000ffffff79a7 */ /* 0x000fe20008100419 */
[----:B------:R-:W-:Y:S05]  /*6260*/  @P1 BRA `(.L_x_9439) ;  /* 0xffffffdc002c1947 */ /* 0x000fea000383ffff */
.L_x_9428:
[----:B------:R-:W0:Y:S01]  /*6270*/  SHFL.BFLY PT, R8, R5, 0x2, 0x1f ;  /* 0x0c401f0005087f89 */ /* 0x000e2200000e0000 */
[----:B------:R-:W-:Y:S01]  /*6280*/  UIADD3 UR37, UR37, 0x1, URZ ;  /* 0x0000000125257890 */ /* 0x000fe2000fffe03f */
[----:B------:R1:W-:Y:S06]  /*6290*/  BAR.ARV R0, 0x100 ;  /* 0x000400000000751d */ /* 0x0003ec0000002000 */
[----:B------:R-:W-:Y:S02]  /*62a0*/  UISETP.NE.AND UP0, UPT, UR37, 0x2, UPT ;  /* 0x000000022500788c */ /* 0x000fe4000bf05270 */
[----:B------:R-:W-:Y:S06]  /*62b0*/  BAR.ARV 0x8, 0x180 ;  /* 0x0206000000007b1d */ /* 0x000fec0000002000 */
[----:B-1----:R-:W-:Y:S01]  /*62c0*/  IMAD.MOV.U32 R0, RZ, RZ, -0x800000 ;  /* 0xff800000ff007424 */ /* 0x002fe200078e00ff */
[----:B------:R-:W-:Y:S01]  /*62d0*/  USEL UR4, URZ, 0x1, UP0 ;  /* 0x000000013f047887 */ /* 0x000fe20008000000 */
[----:B------:R-:W1:Y:S01]  /*62e0*/  SHFL.BFLY PT, R7, R6, 0x2, 0x1f ;  /* 0x0c401f0006077f89 */ /* 0x000e6200000e0000 */
[----:B------:R-:W-:Y:S01]  /*62f0*/  PLOP3.LUT P0, PT, PT, PT, PT, 0x8, 0x0 ;  /* 0x000000000000781c */ /* 0x000fe20003f0e170 */
[----:B------:R-:W-:Y:S01]  /*6300*/  UIADD3 UR46, UR46, 0x1, URZ ;  /* 0x000000012e2e7890 */ /* 0x000fe2000fffe03f */
[----:B0-2---:R-:W-:Y:S01]  /*6310*/  FADD.FTZ R9, R8, R5 ;  /* 0x0000000508097221 */ /* 0x005fe20000010000 */
[----:B------:R-:W-:Y:S01]  /*6320*/  IMAD.MOV.U32 R5, RZ, RZ, RZ ;  /* 0x000000ffff057224 */ /* 0x000fe200078e00ff */
[----:B------:R-:W-:-:S02]  /*6330*/  USEL UR37, UR37, URZ, UP0 ;  /* 0x0000003f25257287 */ /* 0x000fc40008000000 */
[----:B------:R-:W-:Y:S01]  /*6340*/  ULOP3.LUT UR36, UR36, UR4, URZ, 0x3c, !UPT ;  /* 0x0000000424247292 */ /* 0x000fe2000f8e3c3f */
[----:B------:R-:W0:Y:S01]  /*6350*/  SHFL.BFLY PT, R8, R9, 0x1, 0x1f ;  /* 0x0c201f0009087f89 */ /* 0x000e2200000e0000 */
[----:B-1----:R-:W-:-:S05]  /*6360*/  FADD.FTZ R10, R7, R6 ;  /* 0x00000006070a7221 */ /* 0x002fca0000010000 */
[----:B------:R-:W1:Y:S01]  /*6370*/  SHFL.BFLY PT, R7, R10, 0x1, 0x1f ;  /* 0x0c201f000a077f89 */ /* 0x000e6200000e0000 */
[----:B0-----:R-:W-:Y:S01]  /*6380*/  FADD.FTZ R11, R9, R8 ;  /* 0x00000008090b7221 */ /* 0x001fe20000010000 */
[----:B------:R-:W-:Y:S02]  /*6390*/  IMAD.MOV.U32 R8, RZ, RZ, RZ ;  /* 0x000000ffff087224 */ /* 0x000fe400078e00ff */
[----:B------:R-:W-:Y:S02]  /*63a0*/  IMAD.U32 R9, RZ, RZ, UR10 ;  /* 0x0000000aff097e24 */ /* 0x000fe4000f8e00ff */
[----:B------:R-:W-:-:S13]  /*63b0*/  FSETP.NE.FTZ.AND P1, PT, R11, RZ, PT ;  /* 0x000000ff0b00720b */ /* 0x000fda0003f35000 */
[----:B------:R-:W0:Y:S01]  /*63c0*/  @P1 MUFU.RCP R8, R11 ;  /* 0x0000000b00081308 */ /* 0x000e220000001000 */
[----:B------:R-:W-:Y:S01]  /*63d0*/  @P1 FMUL.FTZ R9, R9, 0.69314718246459960938 ;  /* 0x3f31721809091820 */ /* 0x000fe20000410000 */
[----:B-1----:R-:W-:-:S05]  /*63e0*/  FADD.FTZ R6, R10, R7 ;  /* 0x000000070a067221 */ /* 0x002fca0000010000 */
[----:B------:R-:W-:Y:S01]  /*63f0*/  FSETP.NE.FTZ.AND P2, PT, R6, RZ, PT ;  /* 0x000000ff0600720b */ /* 0x000fe20003f55000 */
[----:B------:R-:W1:Y:S01]  /*6400*/  @P1 MUFU.LG2 R7, R11 ;  /* 0x0000000b00071308 */ /* 0x000e620000000c00 */
[-C--:B0-----:R-:W-:Y:S01]  /*6410*/  FMUL.FTZ R24, R24, R8.reuse ;  /* 0x0000000818187220 */ /* 0x081fe20000410000 */
[-C--:B------:R-:W-:Y:S01]  /*6420*/  FMUL.FTZ R25, R25, R8.reuse ;  /* 0x0000000819197220 */ /* 0x080fe20000410000 */
[----:B------:R-:W-:-:S09]  /*6430*/  FMUL.FTZ R28, R28, R8 ;  /* 0x000000081c1c7220 */ /* 0x000fd20000410000 */
[----:B------:R-:W0:Y:S01]  /*6440*/  @P2 MUFU.LG2 R10, R6 ;  /* 0x00000006000a2308 */ /* 0x000e220000000c00 */
[-C--:B------:R-:W-:Y:S01]  /*6450*/  FMUL.FTZ R29, R29, R8.reuse ;  /* 0x000000081d1d7220 */ /* 0x080fe20000410000 */
[-C--:B------:R-:W-:Y:S01]  /*6460*/  FMUL.FTZ R32, R32, R8.reuse ;  /* 0x0000000820207220 */ /* 0x080fe20000410000 */
[-C--:B------:R-:W-:Y:S01]  /*6470*/  FMUL.FTZ R33, R33, R8.reuse ;  /* 0x0000000821217220 */ /* 0x080fe20000410000 */
[-C--:B------:R-:W-:Y:S01]  /*6480*/  FMUL.FTZ R36, R36, R8.reuse ;  /* 0x0000000824247220 */ /* 0x080fe20000410000 */
[-C--:B------:R-:W-:Y:S01]  /*6490*/  FMUL.FTZ R37, R37, R8.reuse ;  /* 0x0000000825257220 */ /* 0x080fe20000410000 */
[-C--:B------:R-:W-:Y:S01]  /*64a0*/  FMUL.FTZ R40, R40, R8.reuse ;  /* 0x0000000828287220 */ /* 0x080fe20000410000 */
[-C--:B------:R-:W-:Y:S01]  /*64b0*/  FMUL.FTZ R41, R41, R8.reuse ;  /* 0x0000000829297220 */ /* 0x080fe20000410000 */
[----:B------:R2:W3:Y:S01]  /*64c0*/  @P2 MUFU.RCP R5, R6 ;  /* 0x0000000600052308 */ /* 0x0004e20000001000 */
        /* <DEDUP_REMOVED lines=54> */
[----:B------:R-:W-:-:S02]  /*6830*/  IMAD.U32 R8, RZ, RZ, UR10 ;  /* 0x0000000aff087e24 */ /* 0x000fc4000f8e00ff */
[----:B-1----:R-:W-:Y:S01]  /*6840*/  @P1 FMUL.FTZ R7, R7, 0.69314718246459960938 ;  /* 0x3f31721807071820 */ /* 0x002fe20000410000 */
[----:B0-----:R-:W-:Y:S01]  /*6850*/  @P2 FMUL.FTZ R10, R10, 0.69314718246459960938 ;  /* 0x3f3172180a0a2820 */ /* 0x001fe20000410000 */
[----:B--2---:R-:W-:Y:S02]  /*6860*/  IMAD.MOV.U32 R6, RZ, RZ, -0x800000 ;  /* 0xff800000ff067424 */ /* 0x004fe400078e00ff */
[----:B------:R-:W-:Y:S01]  /*6870*/  @P2 FMUL.FTZ R8, R8, 0.69314718246459960938 ;  /* 0x3f31721808082820 */ /* 0x000fe20000410000 */
[-C--:B---3--:R-:W-:Y:S01]  /*6880*/  FMUL.FTZ R26, R26, R5.reuse ;  /* 0x000000051a1a7220 */ /* 0x088fe20000410000 */
        /* <DEDUP_REMOVED lines=65> */
.L_x_9415:
        /* <DEDUP_REMOVED lines=13> */
[----:B------:R-:W-:Y:S01]  /*6d70*/  IMAD.MOV.U32 R4, RZ, RZ, 0x2 ;  /* 0x00000002ff047424 */ /* 0x000fe200078e00ff */
[----:B------:R-:W-:Y:S01]  /*6d80*/  F2FP.F16.F32.PACK_AB R10, R29, R28 ;  /* 0x0000001c1d0a723e */ /* 0x000fe200000000ff */
[----:B------:R-:W-:Y:S01]  /*6d90*/  ULDC.64 UR14, c[0x0][0xc00] ;  /* 0x00030000000e7ab9 */ /* 0x000fe20000000a00 */
[----:B------:R-:W3:Y:S01]  /*6da0*/  LDL R176, [R1+0x2c] ;  /* 0x00002c0001b07983 */ /* 0x000ee20000100800 */
[----:B------:R-:W-:Y:S01]  /*6db0*/  UMOV UR10, UR8 ;  /* 0x00000008000a7c82 */ /* 0x000fe20008000000 */
[----:B0-----:R-:W-:Y:S01]  /*6dc0*/  UMOV UR11, UR4 ;  /* 0x00000004000b7c82 */ /* 0x001fe20008000000 */
[----:B------:R-:W-:Y:S02]  /*6dd0*/  F2FP.F16.F32.PACK_AB R11, R31, R30 ;  /* 0x0000001e1f0b723e */ /* 0x000fe400000000ff */
[----:B------:R-:W-:-:S02]  /*6de0*/  F2FP.F16.F32.PACK_AB R14, R37, R36 ;  /* 0x00000024250e723e */ /* 0x000fc400000000ff */
[----:B------:R-:W-:Y:S01]  /*6df0*/  F2FP.F16.F32.PACK_AB R15, R39, R38 ;  /* 0x00000026270f723e */ /* 0x000fe200000000ff */
[----:B------:R-:W-:Y:S02]  /*6e00*/  USHF.L.U32 UR4, UR39, 0x2, URZ ;  /* 0x0000000227047899 */ /* 0x000fe4000800063f */
[----:B------:R-:W-:Y:S02]  /*6e10*/  USHF.L.U64.HI UR16, UR39, 0x2, UR40 ;  /* 0x0000000227107899 */ /* 0x000fe40008010228 */
[----:B------:R-:W-:-:S04]  /*6e20*/  UIADD3 UR9, UP0, UR4, UR14, URZ ;  /* 0x0000000e04097290 */ /* 0x000fc8000ff1e03f */
[----:B------:R-:W-:Y:S01]  /*6e30*/  UIADD3.X UR12, UR16, UR15, URZ, UP0, !UPT ;  /* 0x0000000f100c7290 */ /* 0x000fe200087fe43f */
[----:B------:R-:W-:Y:S01]  /*6e40*/  BAR.SYNC.DEFER_BLOCKING 0x1, 0x100 ;  /* 0x0044000000007b1d */ /* 0x000fe20000010000 */
[----:B--2---:R-:W-:-:S03]  /*6e50*/  IMAD.WIDE R4, R3, R4, UR10 ;  /* 0x0000000a03047e25 */ /* 0x004fc6000f8e0204 */
[C---:B------:R-:W-:Y:S02]  /*6e60*/  IADD3 R163, P0, R4.reuse, 0x40, RZ ;  /* 0x0000004004a37810 */ /* 0x040fe40007f1e0ff */
[C---:B------:R-:W-:Y:S02]  /*6e70*/  IADD3 R13, P1, R4.reuse, 0x20, RZ ;  /* 0x00000020040d7810 */ /* 0x040fe40007f3e0ff */
[----:B------:R-:W-:Y:S02]  /*6e80*/  LOP3.LUT R162, R163, 0x380, RZ, 0xc0, !PT ;  /* 0x00000380a3a27812 */ /* 0x000fe400078ec0ff */
[----:B------:R-:W-:Y:S02]  /*6e90*/  LOP3.LUT R12, R13, 0x380, RZ, 0xc0, !PT ;  /* 0x000003800d0c7812 */ /* 0x000fe400078ec0ff */
[----:B------:R-:W-:Y:S02]  /*6ea0*/  LOP3.LUT R9, R4, 0x380, RZ, 0xc0, !PT ;  /* 0x0000038004097812 */ /* 0x000fe400078ec0ff */
[----:B------:R-:W-:-:S02]  /*6eb0*/  SHF.R.U64 R162, R162, 0x3, RZ ;  /* 0x00000003a2a27819 */ /* 0x000fc400000012ff */
[C---:B------:R-:W-:Y:S02]  /*6ec0*/  IADD3 R171, P5, R4.reuse, 0x4040, RZ ;  /* 0x0000404004ab7810 */ /* 0x040fe40007fbe0ff */
[C---:B------:R-:W-:Y:S02]  /*6ed0*/  IADD3 R167, P3, R4.reuse, 0x4000, RZ ;  /* 0x0000400004a77810 */ /* 0x040fe40007f7e0ff */
[----:B------:R-:W-:Y:S02]  /*6ee0*/  IADD3 R153, P2, R4, 0x4060, RZ ;  /* 0x0000406004997810 */ /* 0x000fe40007f5e0ff */
[----:B------:R-:W-:Y:S02]  /*6ef0*/  SHF.R.U64 R12, R12, 0x3, RZ ;  /* 0x000000030c0c7819 */ /* 0x000fe400000012ff */
[----:B------:R-:W-:Y:S02]  /*6f00*/  IADD3 R165, P4, R4, 0x60, RZ ;  /* 0x0000006004a57810 */ /* 0x000fe40007f9e0ff */
[----:B------:R-:W-:-:S02]  /*6f10*/  SHF.R.U64 R9, R9, 0x3, RZ ;  /* 0x0000000309097819 */ /* 0x000fc400000012ff */
[----:B------:R-:W-:Y:S01]  /*6f20*/  LOP3.LUT R162, R162, R163, RZ, 0x3c, !PT ;  /* 0x000000a3a2a27212 */ /* 0x000fe200078e3cff */
[----:B------:R-:W-:Y:S01]  /*6f30*/  IMAD.X R163, RZ, RZ, R5, P0 ;  /* 0x000000ffffa37224 */ /* 0x000fe200000e0605 */
[C---:B------:R-:W-:Y:S02]  /*6f40*/  IADD3 R169, P6, R4.reuse, 0x4020, RZ ;  /* 0x0000402004a97810 */ /* 0x040fe40007fde0ff */
[----:B------:R-:W-:Y:S02]  /*6f50*/  LOP3.LUT R170, R171, 0x380, RZ, 0xc0, !PT ;  /* 0x00000380abaa7812 */ /* 0x000fe400078ec0ff */
[----:B------:R-:W-:Y:S02]  /*6f60*/  LOP3.LUT R166, R167, 0x380, RZ, 0xc0, !PT ;  /* 0x00000380a7a67812 */ /* 0x000fe400078ec0ff */
[----:B------:R-:W-:Y:S02]  /*6f70*/  LOP3.LUT R152, R153, 0x380, RZ, 0xc0, !PT ;  /* 0x0000038099987812 */ /* 0x000fe400078ec0ff */
[----:B------:R-:W-:-:S02]  /*6f80*/  IADD3 R155, P0, R4, 0x8020, RZ ;  /* 0x00008020049b7810 */ /* 0x000fc40007f1e0ff */
[----:B------:R-:W-:Y:S01]  /*6f90*/  LOP3.LUT R12, R12, R13, RZ, 0x3c, !PT ;  /* 0x0000000d0c0c7212 */ /* 0x000fe200078e3cff */
[--C-:B------:R-:W-:Y:S01]  /*6fa0*/  IMAD.X R13, RZ, RZ, R5.reuse, P1 ;  /* 0x000000ffff0d7224 */ /* 0x100fe200008e0605 */
[----:B------:R-:W-:Y:S02]  /*6fb0*/  LOP3.LUT R164, R165, 0x380, RZ, 0xc0, !PT ;  /* 0x00000380a5a47812 */ /* 0x000fe400078ec0ff */
[----:B------:R-:W-:Y:S01]  /*6fc0*/  LOP3.LUT R8, R9, R4, RZ, 0x3c, !PT ;  /* 0x0000000409087212 */ /* 0x000fe200078e3cff */
[----:B------:R-:W-:Y:S01]  /*6fd0*/  IMAD.MOV.U32 R9, RZ, RZ, R5 ;  /* 0x000000ffff097224 */ /* 0x000fe200078e0005 */
[----:B------:R-:W-:Y:S02]  /*6fe0*/  LOP3.LUT R168, R169, 0x380, RZ, 0xc0, !PT ;  /* 0x00000380a9a87812 */ /* 0x000fe400078ec0ff */
[----:B------:R-:W-:Y:S02]  /*6ff0*/  SHF.R.U64 R170, R170, 0x3, RZ ;  /* 0x00000003aaaa7819 */ /* 0x000fe400000012ff */
[----:B------:R-:W-:-:S02]  /*7000*/  IADD3 R173, P1, R4, 0x8000, RZ ;  /* 0x0000800004ad7810 */ /* 0x000fc40007f3e0ff */
[----:B------:R-:W-:Y:S02]  /*7010*/  SHF.R.U64 R166, R166, 0x3, RZ ;  /* 0x00000003a6a67819 */ /* 0x000fe400000012ff */
[----:B------:R-:W-:Y:S02]  /*7020*/  SHF.R.U64 R152, R152, 0x3, RZ ;  /* 0x0000000398987819 */ /* 0x000fe400000012ff */
[----:B------:R-:W-:Y:S02]  /*7030*/  LOP3.LUT R154, R155, 0x380, RZ, 0xc0, !PT ;  /* 0x000003809b9a7812 */ /* 0x000fe400078ec0ff */
[----:B------:R-:W-:Y:S02]  /*7040*/  SHF.R.U64 R164, R164, 0x3, RZ ;  /* 0x00000003a4a47819 */ /* 0x000fe400000012ff */
[----:B------:R-:W-:Y:S02]  /*7050*/  SHF.R.U64 R168, R168, 0x3, RZ ;  /* 0x00000003a8a87819 */ /* 0x000fe400000012ff */
[----:B------:R-:W-:-:S02]  /*7060*/  MOV R7, R8 ;  /* 0x0000000800077202 */ /* 0x000fc40000000f00 */
[----:B------:R-:W-:Y:S01]  /*7070*/  LOP3.LUT R170, R170, R171, RZ, 0x3c, !PT ;  /* 0x000000abaaaa7212 */ /* 0x000fe200078e3cff */
[--C-:B------:R-:W-:Y:S01]  /*7080*/  IMAD.X R171, RZ, RZ, R5.reuse, P5 ;  /* 0x000000ffffab7224 */ /* 0x100fe200028e0605 */
[----:B------:R-:W-:Y:S02]  /*7090*/  LOP3.LUT R172, R173, 0x380, RZ, 0xc0, !PT ;  /* 0x00000380adac7812 */ /* 0x000fe400078ec0ff */
[----:B------:R-:W-:Y:S01]  /*70a0*/  LOP3.LUT R166, R166, R167, RZ, 0x3c, !PT ;  /* 0x000000a7a6a67212 */ /* 0x000fe200078e3cff */
[--C-:B------:R-:W-:Y:S01]  /*70b0*/  IMAD.X R167, RZ, RZ, R5.reuse, P3 ;  /* 0x000000ffffa77224 */ /* 0x100fe200018e0605 */
[----:B------:R-:W-:Y:S02]  /*70c0*/  F2FP.F16.F32.PACK_AB R8, R25, R24 ;  /* 0x000000181908723e */ /* 0x000fe400000000ff */
[----:B------:R-:W-:Y:S02]  /*70d0*/  F2FP.F16.F32.PACK_AB R9, R27, R26 ;  /* 0x0000001a1b09723e */ /* 0x000fe400000000ff */
[----:B------:R-:W-:Y:S01]  /*70e0*/  LOP3.LUT R152, R152, R153, RZ, 0x3c, !PT ;  /* 0x0000009998987212 */ /* 0x000fe200078e3cff */
[----:B------:R-:W-:Y:S01]  /*70f0*/  IMAD.X R153, RZ, RZ, R5, P2 ;  /* 0x000000ffff997224 */ /* 0x000fe200010e0605 */
[----:B------:R-:W-:-:S02]  /*7100*/  MOV R3, R12 ;  /* 0x0000000c00037202 */ /* 0x000fc40000000f00 */
[----:B------:R-:W-:Y:S02]  /*7110*/  SHF.R.U64 R154, R154, 0x3, RZ ;  /* 0x000000039a9a7819 */ /* 0x000fe400000012ff */
[----:B------:R-:W-:Y:S01]  /*7120*/  LOP3.LUT R164, R164, R165, RZ, 0x3c, !PT ;  /* 0x000000a5a4a47212 */ /* 0x000fe200078e3cff */
[--C-:B------:R-:W-:Y:S01]  /*7130*/  IMAD.X R165, RZ, RZ, R5.reuse, P4 ;  /* 0x000000ffffa57224 */ /* 0x100fe200020e0605 */
[----:B------:R-:W-:Y:S02]  /*7140*/  F2FP.F16.F32.PACK_AB R12, R33, R32 ;  /* 0x00000020210c723e */ /* 0x000fe400000000ff */
[----:B------:R-:W-:Y:S02]  /*7150*/  F2FP.F16.F32.PACK_AB R13, R35, R34 ;  /* 0x00000022230d723e */ /* 0x000fe400000000ff */
[----:B------:R-:W-:Y:S02]  /*7160*/  IADD3 R21, P5, R4, 0xc020, RZ ;  /* 0x0000c02004157810 */ /* 0x000fe40007fbe0ff */
[----:B------:R-:W-:Y:S01]  /*7170*/  LOP3.LUT R168, R168, R169, RZ, 0x3c, !PT ;  /* 0x000000a9a8a87212 */ /* 0x000fe200078e3cff */
[----:B------:R-:W-:Y:S01]  /*7180*/  IMAD.X R169, RZ, RZ, R5, P6 ;  /* 0x000000ffffa97224 */ /* 0x000fe200030e0605 */
[----:B------:R-:W-:-:S02]  /*7190*/  IADD3 R159, P3, R4, 0x8060, RZ ;  /* 0x00008060049f7810 */ /* 0x000fc40007f7e0ff */
[----:B------:R-:W-:Y:S02]  /*71a0*/  IADD3 R157, P2, R4, 0xc040, RZ ;  /* 0x0000c040049d7810 */ /* 0x000fe40007f5e0ff */
[----:B------:R-:W-:Y:S02]  /*71b0*/  SHF.R.U64 R172, R172, 0x3, RZ ;  /* 0x00000003acac7819 */ /* 0x000fe400000012ff */
[----:B------:R-:W-:Y:S01]  /*71c0*/  IADD3 R175, P4, R4, 0x8040, RZ ;  /* 0x0000804004af7810 */ /* 0x000fe20007f9e0ff */
[----:B------:R0:W-:Y:S01]  /*71d0*/  STSM.16.M88.4 [R7], R8 ;  /* 0x0000000807007844 */ /* 0x0001e20000000200 */
[----:B------:R-:W-:Y:S01]  /*71e0*/  LOP3.LUT R154, R154, R155, RZ, 0x3c, !PT ;  /* 0x0000009b9a9a7212 */ /* 0x000fe200078e3cff */
[----:B------:R-:W-:Y:S01]  /*71f0*/  IMAD.X R155, RZ, RZ, R5, P0 ;  /* 0x000000ffff9b7224 */ /* 0x000fe200000e0605 */
[----:B------:R-:W-:Y:S01]  /*7200*/  IADD3 R161, P6, R4, 0xc000, RZ ;  /* 0x0000c00004a17810 */ /* 0x000fe20007fde0ff */
[----:B------:R1:W-:Y:S01]  /*7210*/  STSM.16.M88.4 [R3], R12 ;  /* 0x0000000c03007844 */ /* 0x0003e20000000200 */
[----:B------:R-:W-:-:S02]  /*7220*/  LOP3.LUT R20, R21, 0x380, RZ, 0xc0, !PT ;  /* 0x0000038015147812 */ /* 0x000fc400078ec0ff */
[----:B------:R-:W-:Y:S02]  /*7230*/  LOP3.LUT R158, R159, 0x380, RZ, 0xc0, !PT ;  /* 0x000003809f9e7812 */ /* 0x000fe400078ec0ff */
[----:B------:R-:W-:Y:S02]  /*7240*/  LOP3.LUT R156, R157, 0x380, RZ, 0xc0, !PT ;  /* 0x000003809d9c7812 */ /* 0x000fe400078ec0ff */
[----:B------:R-:W-:Y:S02]  /*7250*/  MOV R163, R162 ;  /* 0x000000a200a37202 */ /* 0x000fe40000000f00 */
[----:B------:R-:W-:Y:S01]  /*7260*/  LOP3.LUT R172, R172, R173, RZ, 0x3c, !PT ;  /* 0x000000adacac7212 */ /* 0x000fe200078e3cff */
[----:B------:R-:W-:Y:S01]  /*7270*/  IMAD.X R173, RZ, RZ, R5, P1 ;  /* 0x000000ffffad7224 */ /* 0x000fe200008e0605 */
[----:B------:R-:W-:Y:S02]  /*7280*/  LOP3.LUT R174, R175, 0x380, RZ, 0xc0, !PT ;  /* 0x00000380afae7812 */ /* 0x000fe400078ec0ff */
[----:B0-----:R-:W-:-:S02]  /*7290*/  F2FP.F16.F32.PACK_AB R8, R41, R40 ;  /* 0x000000282908723e */ /* 0x001fc400000000ff */
[----:B------:R-:W-:Y:S02]  /*72a0*/  F2FP.F16.F32.PACK_AB R9, R43, R42 ;  /* 0x0000002a2b09723e */ /* 0x000fe400000000ff */
[----:B------:R-:W-:Y:S02]  /*72b0*/  F2FP.F16.F32.PACK_AB R10, R45, R44 ;  /* 0x0000002c2d0a723e */ /* 0x000fe400000000ff */
[----:B------:R-:W-:Y:S02]  /*72c0*/  F2FP.F16.F32.PACK_AB R11, R47, R46 ;  /* 0x0000002e2f0b723e */ /* 0x000fe400000000ff */
[----:B------:R-:W-:Y:S02]  /*72d0*/  MOV R164, R164 ;  /* 0x000000a400a47202 */ /* 0x000fe40000000f00 */
[----:B-1----:R-:W-:Y:S02]  /*72e0*/  F2FP.F16.F32.PACK_AB R12, R49, R48 ;  /* 0x00000030310c723e */ /* 0x002fe400000000ff */
[----:B------:R-:W-:-:S02]  /*72f0*/  F2FP.F16.F32.PACK_AB R13, R51, R50 ;  /* 0x00000032330d723e */ /* 0x000fc400000000ff */
[----:B------:R-:W-:Y:S02]  /*7300*/  F2FP.F16.F32.PACK_AB R14, R53, R52 ;  /* 0x00000034350e723e */ /* 0x000fe400000000ff */
[----:B------:R-:W-:Y:S02]  /*7310*/  F2FP.F16.F32.PACK_AB R15, R55, R54 ;  /* 0x00000036370f723e */ /* 0x000fe400000000ff */
[----:B------:R-:W-:Y:S02]  /*7320*/  LOP3.LUT R160, R161, 0x380, RZ, 0xc0, !PT ;  /* 0x00000380a1a07812 */ /* 0x000fe400078ec0ff */
[----:B------:R-:W-:Y:S02]  /*7330*/  SHF.R.U64 R20, R20, 0x3, RZ ;  /* 0x0000000314147819 */ /* 0x000fe400000012ff */
[----:B------:R-:W-:Y:S01]  /*7340*/  IADD3 R3, P1, R4, 0xc060, RZ ;  /* 0x0000c06004037810 */ /* 0x000fe20007f3e0ff */
[----:B------:R0:W-:Y:S01]  /*7350*/  STSM.16.M88.4 [R163], R8 ;  /* 0x00000008a3007844 */ /* 0x0001e20000000200 */
[----:B------:R-:W-:-:S02]  /*7360*/  SHF.R.U64 R158, R158, 0x3, RZ ;  /* 0x000000039e9e7819 */ /* 0x000fc400000012ff */
[----:B------:R-:W-:Y:S02]  /*7370*/  SHF.R.U64 R156, R156, 0x3, RZ ;  /* 0x000000039c9c7819 */ /* 0x000fe400000012ff */
[----:B------:R-:W-:Y:S02]  /*7380*/  MOV R162, R152 ;  /* 0x0000009800a27202 */ /* 0x000fe40000000f00 */
[----:B------:R-:W-:Y:S01]  /*7390*/  MOV R7, R154 ;  /* 0x0000009a00077202 */ /* 0x000fe20000000f00 */
[----:B------:R1:W-:Y:S01]  /*73a0*/  STSM.16.M88.4 [R164], R12 ;  /* 0x0000000ca4007844 */ /* 0x0003e20000000200 */
[----:B------:R-:W-:Y:S02]  /*73b0*/  SHF.R.U64 R174, R174, 0x3, RZ ;  /* 0x00000003aeae7819 */ /* 0x000fe400000012ff */
[----:B------:R-:W-:Y:S02]  /*73c0*/  MOV R166, R166 ;  /* 0x000000a600a67202 */ /* 0x000fe40000000f00 */
[----:B------:R-:W-:-:S02]  /*73d0*/  F2FP.F16.F32.PACK_AB R152, R57, R56 ;  /* 0x000000383998723e */ /* 0x000fc400000000ff */
[----:B------:R-:W-:Y:S02]  /*73e0*/  F2FP.F16.F32.PACK_AB R153, R59, R58 ;  /* 0x0000003a3b99723e */ /* 0x000fe400000000ff */
[----:B------:R-:W-:Y:S02]  /*73f0*/  F2FP.F16.F32.PACK_AB R154, R61, R60 ;  /* 0x0000003c3d9a723e */ /* 0x000fe400000000ff */
[----:B------:R-:W-:Y:S02]  /*7400*/  F2FP.F16.F32.PACK_AB R155, R63, R62 ;  /* 0x0000003e3f9b723e */ /* 0x000fe400000000ff */
[----:B------:R-:W-:Y:S02]  /*7410*/  SHF.R.U64 R160, R160, 0x3, RZ ;  /* 0x00000003a0a07819 */ /* 0x000fe400000012ff */
[----:B------:R-:W-:Y:S02]  /*7420*/  MOV R168, R168 ;  /* 0x000000a800a87202 */ /* 0x000fe40000000f00 */
[----:B0-----:R-:W-:-:S02]  /*7430*/  F2FP.F16.F32.PACK_AB R8, R65, R64 ;  /* 0x000000404108723e */ /* 0x001fc400000000ff */
[----:B------:R-:W-:Y:S02]  /*7440*/  F2FP.F16.F32.PACK_AB R9, R67, R66 ;  /* 0x000000424309723e */ /* 0x000fe400000000ff */
[----:B------:R-:W-:Y:S02]  /*7450*/  F2FP.F16.F32.PACK_AB R10, R69, R68 ;  /* 0x00000044450a723e */ /* 0x000fe400000000ff */
[----:B------:R-:W-:Y:S02]  /*7460*/  F2FP.F16.F32.PACK_AB R11, R71, R70 ;  /* 0x00000046470b723e */ /* 0x000fe400000000ff */
[----:B------:R-:W-:Y:S01]  /*7470*/  LOP3.LUT R20, R20, R21, RZ, 0x3c, !PT ;  /* 0x0000001514147212 */ /* 0x000fe200078e3cff */
[----:B------:R-:W-:Y:S01]  /*7480*/  IMAD.X R21, RZ, RZ, R5, P5 ;  /* 0x000000ffff157224 */ /* 0x000fe200028e0605 */
[----:B------:R-:W-:Y:S02]  /*7490*/  LOP3.LUT R4, R3, 0x380, RZ, 0xc0, !PT ;  /* 0x0000038003047812 */ /* 0x000fe400078ec0ff */
[----:B------:R-:W-:-:S02]  /*74a0*/  MOV R170, R170 ;  /* 0x000000aa00aa7202 */ /* 0x000fc40000000f00 */
[----:B-1----:R-:W-:Y:S02]  /*74b0*/  F2FP.F16.F32.PACK_AB R12, R73, R72 ;  /* 0x00000048490c723e */ /* 0x002fe400000000ff */
[----:B------:R-:W-:Y:S02]  /*74c0*/  F2FP.F16.F32.PACK_AB R13, R75, R74 ;  /* 0x0000004a4b0d723e */ /* 0x000fe400000000ff */
[----:B------:R-:W-:Y:S02]  /*74d0*/  F2FP.F16.F32.PACK_AB R14, R77, R76 ;  /* 0x0000004c4d0e723e */ /* 0x000fe400000000ff */
[----:B------:R-:W-:Y:S02]  /*74e0*/  F2FP.F16.F32.PACK_AB R15, R79, R78 ;  /* 0x0000004e4f0f723e */ /* 0x000fe400000000ff */
[----:B------:R-:W-:Y:S01]  /*74f0*/  LOP3.LUT R158, R158, R159, RZ, 0x3c, !PT ;  /* 0x0000009f9e9e7212 */ /* 0x000fe200078e3cff */
[--C-:B------:R-:W-:Y:S01]  /*7500*/  IMAD.X R159, RZ, RZ, R5.reuse, P3 ;  /* 0x000000ffff9f7224 */ /* 0x100fe200018e0605 */
[----:B------:R-:W-:Y:S01]  /*7510*/  LOP3.LUT R156, R156, R157, RZ, 0x3c, !PT ;  /* 0x0000009d9c9c7212 */ /* 0x000fe200078e3cff */
[--C-:B------:R-:W-:Y:S01]  /*7520*/  IMAD.X R157, RZ, RZ, R5.reuse, P2 ;  /* 0x000000ffff9d7224 */ /* 0x100fe200010e0605 */
[----:B------:R-:W-:Y:S01]  /*7530*/  LOP3.LUT R174, R174, R175, RZ, 0x3c, !PT ;  /* 0x000000afaeae7212 */ /* 0x000fe200078e3cff */
[--C-:B------:R-:W-:Y:S01]  /*7540*/  IMAD.X R175, RZ, RZ, R5.reuse, P4 ;  /* 0x000000ffffaf7224 */ /* 0x100fe200020e0605 */
[----:B------:R-:W-:Y:S01]  /*7550*/  LOP3.LUT R160, R160, R161, RZ, 0x3c, !PT ;  /* 0x000000a1a0a07212 */ /* 0x000fe200078e3cff */
[----:B------:R0:W-:Y:S01]  /*7560*/  STSM.16.M88.4 [R166], R152 ;  /* 0x00000098a6007844 */ /* 0x0001e20000000200 */
[----:B------:R-:W-:Y:S01]  /*7570*/  SHF.R.U64 R4, R4, 0x3, RZ ;  /* 0x0000000304047819 */ /* 0x000fe200000012ff */
[----:B------:R-:W-:Y:S01]  /*7580*/  IMAD.X R161, RZ, RZ, R5, P6 ;  /* 0x000000ffffa17224 */ /* 0x000fe200030e0605 */
[----:B------:R-:W-:Y:S01]  /*7590*/  F2FP.F16.F32.PACK_AB R164, R81, R80 ;  /* 0x0000005051a4723e */ /* 0x000fe200000000ff */
[----:B------:R1:W-:Y:S01]  /*75a0*/  STSM.16.M88.4 [R168], R8 ;  /* 0x00000008a8007844 */ /* 0x0003e20000000200 */
[----:B------:R-:W-:-:S02]  /*75b0*/  F2FP.F16.F32.PACK_AB R165, R83, R82 ;  /* 0x0000005253a5723e */ /* 0x000fc400000000ff */
[----:B------:R-:W-:Y:S01]  /*75c0*/  F2FP.F16.F32.PACK_AB R167, R87, R86 ;  /* 0x0000005657a7723e */ /* 0x000fe200000000ff */
[----:B------:R2:W-:Y:S01]  /*75d0*/  STSM.16.M88.4 [R170], R12 ;  /* 0x0000000caa007844 */ /* 0x0005e20000000200 */
[----:B------:R-:W-:Y:S02]  /*75e0*/  MOV R172, R172 ;  /* 0x000000ac00ac7202 */ /* 0x000fe40000000f00 */
[----:B------:R-:W-:Y:S02]  /*75f0*/  F2FP.F16.F32.PACK_AB R169, R91, R90 ;  /* 0x0000005a5ba9723e */ /* 0x000fe400000000ff */
[----:B------:R-:W-:Y:S02]  /*7600*/  F2FP.F16.F32.PACK_AB R171, R95, R94 ;  /* 0x0000005e5fab723e */ /* 0x000fe400000000ff */
[----:B0-----:R-:W-:Y:S02]  /*7610*/  F2FP.F16.F32.PACK_AB R166, R85, R84 ;  /* 0x0000005455a6723e */ /* 0x001fe400000000ff */
[----:B------:R-:W-:-:S02]  /*7620*/  MOV R20, R20 ;  /* 0x0000001400147202 */ /* 0x000fc40000000f00 */
[----:B-1----:R-:W-:Y:S02]  /*7630*/  F2FP.F16.F32.PACK_AB R168, R89, R88 ;  /* 0x0000005859a8723e */ /* 0x002fe400000000ff */
[----:B------:R-:W-:Y:S02]  /*7640*/  MOV R173, R158 ;  /* 0x0000009e00ad7202 */ /* 0x000fe40000000f00 */
[----:B--2---:R-:W-:Y:S02]  /*7650*/  F2FP.F16.F32.PACK_AB R170, R93, R92 ;  /* 0x0000005c5daa723e */ /* 0x004fe400000000ff */
[----:B------:R-:W-:Y:S02]  /*7660*/  MOV R21, R156 ;  /* 0x0000009c00157202 */ /* 0x000fe40000000f00 */
[----:B------:R-:W-:Y:S02]  /*7670*/  F2FP.F16.F32.PACK_AB R152, R97, R96 ;  /* 0x000000606198723e */ /* 0x000fe400000000ff */
[----:B------:R-:W-:-:S02]  /*7680*/  F2FP.F16.F32.PACK_AB R153, R99, R98 ;  /* 0x000000626399723e */ /* 0x000fc400000000ff */
[----:B------:R-:W-:Y:S02]  /*7690*/  F2FP.F16.F32.PACK_AB R154, R101, R100 ;  /* 0x00000064659a723e */ /* 0x000fe400000000ff */
[----:B------:R-:W-:Y:S01]  /*76a0*/  F2FP.F16.F32.PACK_AB R155, R103, R102 ;  /* 0x00000066679b723e */ /* 0x000fe200000000ff */
[----:B------:R-:W-:Y:S01]  /*76b0*/  IMAD.X R5, RZ, RZ, R5, P1 ;  /* 0x000000ffff057224 */ /* 0x000fe200008e0605 */
[----:B------:R-:W-:Y:S01]  /*76c0*/  LOP3.LUT R4, R4, R3, RZ, 0x3c, !PT ;  /* 0x0000000304047212 */ /* 0x000fe200078e3cff */
[----:B------:R0:W-:Y:S01]  /*76d0*/  STSM.16.M88.4 [R162], R164 ;  /* 0x000000a4a2007844 */ /* 0x0001e20000000200 */
[----:B------:R-:W-:Y:S02]  /*76e0*/  MOV R174, R174 ;  /* 0x000000ae00ae7202 */ /* 0x000fe40000000f00 */
[----:B------:R-:W-:Y:S02]  /*76f0*/  F2FP.F16.F32.PACK_AB R156, R105, R104 ;  /* 0x00000068699c723e */ /* 0x000fe400000000ff */
[----:B------:R-:W-:-:S02]  /*7700*/  F2FP.F16.F32.PACK_AB R157, R107, R106 ;  /* 0x0000006a6b9d723e */ /* 0x000fc400000000ff */
[----:B------:R-:W-:Y:S02]  /*7710*/  F2FP.F16.F32.PACK_AB R158, R109, R108 ;  /* 0x0000006c6d9e723e */ /* 0x000fe400000000ff */
[----:B------:R-:W-:Y:S02]  /*7720*/  F2FP.F16.F32.PACK_AB R159, R111, R110 ;  /* 0x0000006e6f9f723e */ /* 0x000fe400000000ff */
[----:B------:R-:W-:Y:S01]  /*7730*/  MOV R3, R160 ;  /* 0x000000a000037202 */ /* 0x000fe20000000f00 */
[----:B------:R-:W-:Y:S01]  /*7740*/  STSM.16.M88.4 [R172], R168 ;  /* 0x000000a8ac007844 */ /* 0x000fe20000000200 */
[----:B------:R-:W-:Y:S02]  /*7750*/  F2FP.F16.F32.PACK_AB R160, R113, R112 ;  /* 0x0000007071a0723e */ /* 0x000fe400000000ff */
[----:B------:R-:W-:Y:S02]  /*7760*/  F2FP.F16.F32.PACK_AB R161, R115, R114 ;  /* 0x0000007273a1723e */ /* 0x000fe400000000ff */
[----:B0-----:R-:W-:-:S02]  /*7770*/  F2FP.F16.F32.PACK_AB R162, R117, R116 ;  /* 0x0000007475a2723e */ /* 0x001fc400000000ff */
[----:B------:R-:W-:Y:S01]  /*7780*/  F2FP.F16.F32.PACK_AB R163, R119, R118 ;  /* 0x0000007677a3723e */ /* 0x000fe200000000ff */
[----:B------:R0:W-:Y:S01]  /*7790*/  STSM.16.M88.4 [R7], R152 ;  /* 0x0000009807007844 */ /* 0x0001e20000000200 */
[----:B------:R-:W-:Y:S02]  /*77a0*/  F2FP.F16.F32.PACK_AB R8, R121, R120 ;  /* 0x000000787908723e */ /* 0x000fe400000000ff */
[----:B------:R-:W-:Y:S02]  /*77b0*/  F2FP.F16.F32.PACK_AB R9, R123, R122 ;  /* 0x0000007a7b09723e */ /* 0x000fe400000000ff */
[----:B------:R-:W-:Y:S02]  /*77c0*/  F2FP.F16.F32.PACK_AB R10, R125, R124 ;  /* 0x0000007c7d0a723e */ /* 0x000fe400000000ff */
[----:B------:R-:W-:Y:S01]  /*77d0*/  F2FP.F16.F32.PACK_AB R11, R127, R126 ;  /* 0x0000007e7f0b723e */ /* 0x000fe200000000ff */
[----:B------:R1:W-:Y:S01]  /*77e0*/  STSM.16.M88.4 [R174], R156 ;  /* 0x0000009cae007844 */ /* 0x0003e20000000200 */
[----:B------:R-:W-:-:S02]  /*77f0*/  F2FP.F16.F32.PACK_AB R12, R129, R128 ;  /* 0x00000080810c723e */ /* 0x000fc400000000ff */
[----:B------:R-:W-:Y:S02]  /*7800*/  F2FP.F16.F32.PACK_AB R13, R131, R130 ;  /* 0x00000082830d723e */ /* 0x000fe400000000ff */
[----:B------:R-:W-:Y:S02]  /*7810*/  F2FP.F16.F32.PACK_AB R14, R133, R132 ;  /* 0x00000084850e723e */ /* 0x000fe400000000ff */
[----:B------:R-:W-:Y:S02]  /*7820*/  F2FP.F16.F32.PACK_AB R15, R135, R134 ;  /* 0x00000086870f723e */ /* 0x000fe400000000ff */
[----:B0-----:R-:W-:Y:S02]  /*7830*/  F2FP.F16.F32.PACK_AB R152, R137, R136 ;  /* 0x000000888998723e */ /* 0x001fe400000000ff */
[----:B------:R-:W-:Y:S02]  /*7840*/  F2FP.F16.F32.PACK_AB R153, R139, R138 ;  /* 0x0000008a8b99723e */ /* 0x000fe400000000ff */
[----:B------:R-:W-:-:S02]  /*7850*/  F2FP.F16.F32.PACK_AB R154, R141, R140 ;  /* 0x0000008c8d9a723e */ /* 0x000fc400000000ff */
[----:B------:R-:W-:Y:S01]  /*7860*/  F2FP.F16.F32.PACK_AB R155, R143, R142 ;  /* 0x0000008e8f9b723e */ /* 0x000fe200000000ff */
[----:B------:R-:W-:Y:S01]  /*7870*/  STSM.16.M88.4 [R173], R160 ;  /* 0x000000a0ad007844 */ /* 0x000fe20000000200 */
[----:B------:R-:W-:Y:S02]  /*7880*/  MOV R164, R4 ;  /* 0x0000000400a47202 */ /* 0x000fe40000000f00 */
[----:B-1----:R-:W-:Y:S02]  /*7890*/  F2FP.F16.F32.PACK_AB R156, R145, R144 ;  /* 0x00000090919c723e */ /* 0x002fe400000000ff */
[----:B------:R-:W-:Y:S02]  /*78a0*/  F2FP.F16.F32.PACK_AB R157, R147, R146 ;  /* 0x00000092939d723e */ /* 0x000fe400000000ff */
[----:B------:R-:W-:Y:S02]  /*78b0*/  F2FP.F16.F32.PACK_AB R158, R149, R148 ;  /* 0x00000094959e723e */ /* 0x000fe400000000ff */
[----:B------:R-:W-:Y:S01]  /*78c0*/  F2FP.F16.F32.PACK_AB R159, R151, R150 ;  /* 0x00000096979f723e */ /* 0x000fe200000000ff */
[----:B------:R0:W-:Y:S04]  /*78d0*/  STSM.16.M88.4 [R3], R8 ;  /* 0x0000000803007844 */ /* 0x0001e80000000200 */
[----:B------:R1:W-:Y:S04]  /*78e0*/  STSM.16.M88.4 [R20], R12 ;  /* 0x0000000c14007844 */ /* 0x0003e80000000200 */
[----:B------:R2:W-:Y:S04]  /*78f0*/  STSM.16.M88.4 [R21], R152 ;  /* 0x0000009815007844 */ /* 0x0005e80000000200 */
[----:B------:R2:W-:Y:S01]  /*7900*/  STSM.16.M88.4 [R164], R156 ;  /* 0x0000009ca4007844 */ /* 0x0005e20000000200 */
[----:B------:R-:W-:Y:S01]  /*7910*/  BAR.SYNC.DEFER_BLOCKING 0x1, 0x100 ;  /* 0x0044000000007b1d */ /* 0x000fe20000010000 */
[----:B------:R-:W-:-:S04]  /*7920*/  ISETP.NE.U32.AND P0, PT, RZ, UR14, PT ;  /* 0x0000000eff007c0c */ /* 0x000fc8000bf05070 */
[----:B------:R-:W-:Y:S01]  /*7930*/  ISETP.NE.AND.EX P0, PT, RZ, UR15, PT, P0 ;  /* 0x0000000fff007c0c */ /* 0x000fe2000bf05300 */
[----:B------:R-:W-:Y:S01]  /*7940*/  IMAD.U32 R4, RZ, RZ, UR9 ;  /* 0x00000009ff047e24 */ /* 0x000fe2000f8e00ff */
[----:B------:R-:W-:Y:S01]  /*7950*/  ULDC UR9, c[0x0][0xbe8] ;  /* 0x0002fa0000097ab9 */ /* 0x000fe20000000800 */
[----:B------:R-:W-:Y:S01]  /*7960*/  IMAD.U32 R5, RZ, RZ, UR12 ;  /* 0x0000000cff057e24 */ /* 0x000fe2000f8e00ff */
[----:B------:R-:W-:-:S09]  /*7970*/  ULDC.64 UR12, c[0x0][0xc08] ;  /* 0x00030200000c7ab9 */ /* 0x000fd20000000a00 */
[----:B------:R-:W4:Y:S01]  /*7980*/  @P0 LDG.E R7, desc[UR50][R4.64] ;  /* 0x0000003204070981 */ /* 0x000f22000c1e1900 */
[----:B------:R-:W-:-:S04]  /*7990*/  UISETP.NE.U32.AND UP0, UPT, UR12, URZ, UPT ;  /* 0x0000003f0c00728c */ /* 0x000fc8000bf05070 */
[----:B------:R-:W-:-:S06]  /*79a0*/  UISETP.NE.AND.EX UP0, UPT, UR13, URZ, UPT, UP0 ;  /* 0x0000003f0d00728c */ /* 0x000fcc000bf05300 */
[----:B------:R-:W-:-:S05]  /*79b0*/  PLOP3.LUT P4, PT, PT, PT, UP0, 0x80, 0x0 ;  /* 0x000000000000781c */ /* 0x000fca0003f8f008 */
[----:B------:R-:W-:-:S03]  /*79c0*/  @UP0 UIADD3 UR12, UP1, UR4, UR12, URZ ;  /* 0x0000000c040c0290 */ /* 0x000fc6000ff3e03f */
[----:B------:R-:W-:Y:S01]  /*79d0*/  ULDC UR4, c[0x0][0xa88] ;  /* 0x0002a20000047ab9 */ /* 0x000fe20000000800 */
[----:B------:R-:W-:Y:S01]  /*79e0*/  @UP0 UIADD3.X UR13, UR16, UR13, URZ, UP1, !UPT ;  /* 0x0000000d100d0290 */ /* 0x000fe20008ffe43f */
[----:B0-----:R-:W-:Y:S01]  /*79f0*/  IMAD.U32 R3, RZ, RZ, UR4 ;  /* 0x00000004ff037e24 */ /* 0x001fe2000f8e00ff */
[----:B------:R-:W-:Y:S01]  /*7a00*/  UISETP.NE.AND UP0, UPT, UR44, URZ, UPT ;  /* 0x0000003f2c00728c */ /* 0x000fe2000bf05270 */
[----:B------:R-:W-:-:S03]  /*7a10*/  ULDC UR4, c[0x0][0xad4] ;  /* 0x0002b50000047ab9 */ /* 0x000fc60000000800 */
[----:B------:R-:W-:Y:S02]  /*7a20*/  USEL UR4, UR44, UR4, UP0 ;  /* 0x000000042c047287 */ /* 0x000fe40008000000 */
[----:B------:R-:W-:Y:S02]  /*7a30*/  UISETP.NE.AND UP1, UPT, UR9, 0x1, UPT ;  /* 0x000000010900788c */ /* 0x000fe4000bf25270 */
[----:B------:R-:W-:Y:S01]  /*7a40*/  UISETP.GT.AND UP2, UPT, UR4, 0x1, UPT ;  /* 0x000000010400788c */ /* 0x000fe2000bf44270 */
[----:B------:R-:W-:-:S03]  /*7a50*/  UMOV UR21, 0x9b8 ;  /* 0x000009b800157882 */ /* 0x000fc60000000000 */
[----:B------:R-:W-:Y:S01]  /*7a60*/  USEL UR21, UR21, 0x978, UP2 ;  /* 0x0000097815157887 */ /* 0x000fe20009000000 */
[----:B------:R-:W-:Y:S01]  /*7a70*/  PLOP3.LUT P1, PT, PT, PT, UP1, 0x80, 0x0 ;  /* 0x000000000000781c */ /* 0x000fe20003f2f018 */
[----:B------:R-:W-:Y:S01]  /*7a80*/  UISETP.NE.U32.AND UP0, UPT, UR14, URZ, UPT ;  /* 0x0000003f0e00728c */ /* 0x000fe2000bf05070 */
[----:B-1----:R-:W-:Y:S01]  /*7a90*/  IMAD.U32 R12, RZ, RZ, UR41 ;  /* 0x00000029ff0c7e24 */ /* 0x002fe2000f8e00ff */
[----:B------:R-:W-:Y:S01]  /*7aa0*/  UMOV UR4, URZ ;  /* 0x0000003f00047c82 */ /* 0x000fe20008000000 */
[----:B------:R-:W-:Y:S01]  /*7ab0*/  IMAD.U32 R8, RZ, RZ, UR12 ;  /* 0x0000000cff087e24 */ /* 0x000fe2000f8e00ff */
[----:B------:R-:W-:Y:S01]  /*7ac0*/  UISETP.NE.AND.EX UP0, UPT, UR15, URZ, UPT, UP0 ;  /* 0x0000003f0f00728c */ /* 0x000fe2000bf05300 */
[----:B------:R-:W-:Y:S01]  /*7ad0*/  IMAD.U32 R9, RZ, RZ, UR13 ;  /* 0x0000000dff097e24 */ /* 0x000fe2000f8e00ff */
[----:B------:R-:W-:Y:S01]  /*7ae0*/  @UP1 ULDC UR23, c[0x0][0xbec] ;  /* 0x0002fb0000171ab9 */ /* 0x000fe20000000800 */
[----:B---3--:R-:W-:Y:S01]  /*7af0*/  IMAD R12, R12, 0x80, R176 ;  /* 0x000000800c0c7824 */ /* 0x008fe200078e02b0 */
[----:B------:R-:W-:-:S02]  /*7b00*/  USEL UR39, UR39, URZ, !UP0 ;  /* 0x0000003f27277287 */ /* 0x000fc4000c000000 */
[----:B------:R0:W5:Y:S01]  /*7b10*/  @P4 LDG.E R3, desc[UR50][R8.64] ;  /* 0x0000003208034981 */ /* 0x000162000c1e1900 */
[----:B------:R-:W-:Y:S01]  /*7b20*/  USEL UR20, UR42, URZ, UP2 ;  /* 0x0000003f2a147287 */ /* 0x000fe20009000000 */
[----:B------:R-:W-:Y:S01]  /*7b30*/  ULDC.64 UR16, c[0x0][UR21+0x220] ;  /* 0x0000880015107abb */ /* 0x000fe20008000a00 */
[----:B------:R-:W-:Y:S01]  /*7b40*/  USEL UR40, UR40, URZ, !UP0 ;  /* 0x0000003f28287287 */ /* 0x000fe2000c000000 */
[----:B------:R-:W-:Y:S01]  /*7b50*/  ULDC.64 UR18, c[0x0][UR21+0x228] ;  /* 0x00008a0015127abb */ /* 0x000fe20008000a00 */
[----:B------:R-:W-:Y:S01]  /*7b60*/  UIMAD UR17, UR17, UR39, URZ ;  /* 0x00000027111172a4 */ /* 0x000fe2000f8e023f */
[----:B------:R-:W-:Y:S01]  /*7b70*/  @UP1 ULDC UR26, c[0x0][0xbf0] ;  /* 0x0002fc00001a1ab9 */ /* 0x000fe20000000800 */
[----:B0-----:R-:W-:Y:S01]  /*7b80*/  @P1 IMAD.HI.U32 R8, R12, UR23, RZ ;  /* 0x000000170c081c27 */ /* 0x001fe2000f8e00ff */
[----:B------:R-:W-:Y:S01]  /*7b90*/  ULDC.64 UR14, c[0x0][UR21+0x218] ;  /* 0x00008600150e7abb */ /* 0x000fe20008000a00 */
[----:B------:R-:W-:Y:S02]  /*7ba0*/  UIMAD.WIDE.U32 UR24, UR18, UR20, URZ ;  /* 0x00000014121872a5 */ /* 0x000fe4000f8e003f */
[----:B------:R-:W-:-:S02]  /*7bb0*/  UIMAD.WIDE.U32 UR12, UR14, UR43, URZ ;  /* 0x0000002b0e0c72a5 */ /* 0x000fc4000f8e003f */
[----:B------:R-:W-:Y:S02]  /*7bc0*/  UIMAD UR22, UR15, UR43, URZ ;  /* 0x0000002b0f1672a4 */ /* 0x000fe4000f8e023f */
[----:B------:R-:W-:Y:S02]  /*7bd0*/  UIMAD UR18, UR19, UR20, URZ ;  /* 0x00000014131272a4 */ /* 0x000fe4000f8e023f */
[----:B------:R-:W-:Y:S02]  /*7be0*/  UIMAD.WIDE.U32 UR14, UR16, UR39, URZ ;  /* 0x00000027100e72a5 */ /* 0x000fe4000f8e003f */
[----:B------:R-:W-:Y:S02]  /*7bf0*/  UIMAD UR17, UR16, UR40, UR17 ;  /* 0x00000028101172a4 */ /* 0x000fe4000f8e0211 */
[----:B------:R-:W-:Y:S02]  /*7c00*/  UIADD3 UR18, UR25, UR18, URZ ;  /* 0x0000001219127290 */ /* 0x000fe4000fffe03f */
[----:B------:R-:W-:-:S02]  /*7c10*/  UIADD3 UR22, UR13, UR22, URZ ;  /* 0x000000160d167290 */ /* 0x000fc4000fffe03f */
[----:B------:R-:W-:Y:S02]  /*7c20*/  UIADD3 UR17, UR15, UR17, URZ ;  /* 0x000000110f117290 */ /* 0x000fe4000fffe03f */
[----:B------:R-:W-:Y:S01]  /*7c30*/  IMAD.U32 R14, RZ, RZ, UR18 ;  /* 0x00000012ff0e7e24 */ /* 0x000fe2000f8e00ff */
[----:B----4-:R-:W-:Y:S01]  /*7c40*/  @P0 R2UR UR4, R7 ;  /* 0x00000000070402ca */ /* 0x010fe200000e0000 */
[----:B------:R-:W-:Y:S01]  /*7c50*/  IMAD.MOV.U32 R7, RZ, RZ, R12 ;  /* 0x000000ffff077224 */ /* 0x000fe200078e000c */
[----:B------:R-:W-:Y:S01]  /*7c60*/  @P1 SHF.R.U32.HI R7, RZ, UR26, R8 ;  /* 0x0000001aff071c19 */ /* 0x000fe20008011608 */
[----:B------:R-:W-:-:S04]  /*7c70*/  IMAD.U32 R8, RZ, RZ, UR24 ;  /* 0x00000018ff087e24 */ /* 0x000fc8000f8e00ff */
[----:B------:R-:W-:-:S06]  /*7c80*/  IMAD.MOV R11, RZ, RZ, -R7 ;  /* 0x000000ffff0b7224 */ /* 0x000fcc00078e0a07 */
[----:B------:R-:W-:Y:S02]  /*7c90*/  UIADD3 UR12, UP0, UP3, UR14, UR12, UR4 ;  /* 0x0000000c0e0c7290 */ /* 0x000fe4000fb1e004 */
[----:B------:R-:W-:Y:S01]  /*7ca0*/  USHF.R.S32.HI UR16, URZ, 0x1f, UR4 ;  /* 0x0000001f3f107899 */ /* 0x000fe20008011404 */
[----:B------:R-:W-:Y:S01]  /*7cb0*/  IMAD R11, R11, UR9, R12 ;  /* 0x000000090b0b7c24 */ /* 0x000fe2000f8e020c */
[----:B------:R-:W-:Y:S02]  /*7cc0*/  SHF.R.S32.HI R9, RZ, 0x1f, R7 ;  /* 0x0000001fff097819 */ /* 0x000fe40000011407 */
[----:B------:R-:W-:Y:S01]  /*7cd0*/  UIADD3.X UR14, UR17, UR22, UR16, UP0, UP3 ;  /* 0x00000016110e7290 */ /* 0x000fe200087e6410 */
[----:B------:R-:W-:Y:S01]  /*7ce0*/  IADD3 R8, P2, P3, R7, UR12, R8 ;  /* 0x0000000c07087c10 */ /* 0x000fe2000fb5e008 */
[----:B------:R-:W-:Y:S01]  /*7cf0*/  ULDC.64 UR12, c[0x0][UR21+0x210] ;  /* 0x00008400150c7abb */ /* 0x000fe20008000a00 */
[----:B------:R-:W-:Y:S01]  /*7d00*/  SHF.R.S32.HI R7, RZ, 0x1f, R11 ;  /* 0x0000001fff077819 */ /* 0x000fe2000001140b */
[----:B------:R-:W-:-:S02]  /*7d10*/  IMAD R10, R11, UR13, RZ ;  /* 0x0000000d0b0a7c24 */ /* 0x000fc4000f8e02ff */
[----:B------:R-:W-:Y:S01]  /*7d20*/  IADD3.X R9, R9, UR14, R14, P2, P3 ;  /* 0x0000000e09097c10 */ /* 0x000fe200097e640e */
[----:B------:R-:W-:Y:S01]  /*7d30*/  ULDC.64 UR14, c[0x0][0xba8] ;  /* 0x0002ea00000e7ab9 */ /* 0x000fe20000000a00 */
[----:B------:R-:W-:Y:S01]  /*7d40*/  IMAD R7, R7, UR12, R10 ;  /* 0x0000000c07077c24 */ /* 0x000fe2000f8e020a */
[----:B------:R-:W-:Y:S01]  /*7d50*/  @!UP2 ULDC UR14, c[0x0][0xb50] ;  /* 0x0002d400000eaab9 */ /* 0x000fe20000000800 */
[----:B------:R-:W-:Y:S01]  /*7d60*/  @!UP2 ULDC UR15, c[0x0][0xb54] ;  /* 0x0002d500000faab9 */ /* 0x000fe20000000800 */
[----:B------:R-:W-:-:S04]  /*7d70*/  IMAD.WIDE.U32 R8, R11, UR12, R8 ;  /* 0x0000000c0b087c25 */ /* 0x000fc8000f8e0008 */
[----:B------:R-:W-:Y:S01]  /*7d80*/  IMAD.IADD R7, R9, 0x1, R7 ;  /* 0x0000000109077824 */ /* 0x000fe200078e0207 */
[----:B------:R-:W-:-:S04]  /*7d90*/  LEA R11, P2, R8, UR14, 0x2 ;  /* 0x0000000e080b7c11 */ /* 0x000fc8000f8410ff */
[----:B------:R-:W-:Y:S01]  /*7da0*/  LEA.HI.X R7, R8, UR15, R7, 0x2, P2 ;  /* 0x0000000f08077c11 */ /* 0x000fe200090f1407 */
[----:B--2---:R-:W-:Y:S08]  /*7db0*/  @P4 BRA `(.L_x_9442) ;  /* 0x0000000000104947 */ /* 0x004ff00003800000 */
[----:B------:R-:W-:Y:S05]  /*7dc0*/  @!P0 BRA `(.L_x_9442) ;  /* 0x00000000000c8947 */ /* 0x000fea0003800000 */
[----:B------:R-:W2:Y:S04]  /*7dd0*/  LDG.E R8, desc[UR50][R4.64] ;  /* 0x0000003204087981 */ /* 0x000ea8000c1e1900 */
[----:B-----5:R-:W2:Y:S02]  /*7de0*/  LDG.E R3, desc[UR50][R4.64+0x4] ;  /* 0x0000043204037981 */ /* 0x020ea4000c1e1900 */
[----:B--2---:R-:W-:-:S07]  /*7df0*/  IMAD.IADD R3, R3, 0x1, -R8 ;  /* 0x0000000103037824 */ /* 0x004fce00078e0a08 */
.L_x_9442:
[----:B------:R-:W2:Y:S01]  /*7e00*/  LDL R10, [R1+0x28] ;  /* 0x00002800010a7983 */ /* 0x000ea20000100800 */
[----:B------:R-:W-:Y:S01]  /*7e10*/  IMAD.U32 R14, RZ, RZ, UR41 ;  /* 0x00000029ff0e7e24 */ /* 0x000fe2000f8e00ff */
[----:B------:R-:W-:Y:S01]  /*7e20*/  LOP3.LUT P0, RZ, R221, 0x3, RZ, 0xc0, !PT ;  /* 0x00000003ddff7812 */ /* 0x000fe2000780c0ff */
[----:B-----5:R-:W-:Y:S01]  /*7e30*/  IMAD R3, R3, UR9, RZ ;  /* 0x0000000903037c24 */ /* 0x020fe2000f8e02ff */
[----:B------:R-:W-:Y:S01]  /*7e40*/  SHFL.IDX PT, R4, R11, RZ, 0x1c1f ;  /* 0x001c1fff0b047589 */ /* 0x000fe200000e0000 */
[----:B------:R-:W-:-:S03]  /*7e50*/  PLOP3.LUT P3, PT, PT, PT, UP2, 0x80, 0x0 ;  /* 0x000000000000781c */ /* 0x000fc60003f6f028 */
[----:B------:R-:W0:Y:S04]  /*7e60*/  SHFL.IDX PT, R5, R7, RZ, 0x1c1f ;  /* 0x001c1fff07057589 */ /* 0x000e2800000e0000 */
[----:B------:R-:W-:Y:S04]  /*7e70*/  SHFL.IDX PT, R8, R11, 0x1, 0x1c1f ;  /* 0x003c1f000b087f89 */ /* 0x000fe800000e0000 */
[----:B------:R-:W1:Y:S01]  /*7e80*/  SHFL.IDX PT, R9, R7, 0x1, 0x1c1f ;  /* 0x003c1f0007097f89 */ /* 0x000e6200000e0000 */
[----:B--2---:R-:W-:-:S04]  /*7e90*/  IMAD R14, R14, 0x80, R10 ;  /* 0x000000800e0e7824 */ /* 0x004fc800078e020a */
        /* <DEDUP_REMOVED lines=8> */
[----:B0-----:R-:W0:Y:S01]  /*7f20*/  S2R R0, SR_TID.X ;  /* 0x0000000000007919 */ /* 0x001e220000002100 */
[----:B------:R-:W-:Y:S01]  /*7f30*/  ULDC.64 UR14, c[0x0][0xaa0] ;  /* 0x0002a800000e7ab9 */ /* 0x000fe20000000a00 */
[----:B0-----:R-:W-:-:S05]  /*7f40*/  VIADD R0, R0, 0xffffff80 ;  /* 0xffffff8000007836 */ /* 0x001fca0000000000 */
[----:B------:R-:W-:-:S04]  /*7f50*/  SHF.R.S32.HI R5, RZ, 0x1f, R0 ;  /* 0x0000001fff057819 */ /* 0x000fc80000011400 */
[----:B------:R-:W-:-:S04]  /*7f60*/  LEA.HI R5, R5, R0, RZ, 0x3 ;  /* 0x0000000005057211 */ /* 0x000fc800078f18ff */
[----:B------:R-:W-:Y:S02]  /*7f70*/  LOP3.LUT R7, R5, 0xfffffff8, RZ, 0xc0, !PT ;  /* 0xfffffff805077812 */ /* 0x000fe400078ec0ff */
[----:B------:R-:W-:Y:S01]  /*7f80*/  SHF.R.S32.HI R21, RZ, 0x3, R5 ;  /* 0x00000003ff157819 */ /* 0x000fe20000011405 */
[----:B------:R-:W-:Y:S02]  /*7f90*/  IMAD.MOV.U32 R5, RZ, RZ, 0x2 ;  /* 0x00000002ff057424 */ /* 0x000fe400078e00ff */
[----:B------:R-:W-:-:S04]  /*7fa0*/  IMAD.IADD R20, R0, 0x1, -R7 ;  /* 0x0000000100147824 */ /* 0x000fc800078e0a07 */
[----:B------:R-:W-:-:S04]  /*7fb0*/  IMAD.SHL.U32 R0, R20, 0x8, RZ ;  /* 0x0000000814007824 */ /* 0x000fc800078e00ff */
[----:B------:R-:W-:-:S04]  /*7fc0*/  IMAD R4, R21, 0x40, R0 ;  /* 0x0000004015047824 */ /* 0x000fc800078e0200 */
[----:B------:R-:W-:Y:S01]  /*7fd0*/  IMAD.WIDE R4, R4, R5, UR10 ;  /* 0x0000000a04047e25 */ /* 0x000fe2000f8e0205 */
[----:B------:R-:W-:Y:S02]  /*7fe0*/  UIMAD UR12, UR16, UR14, URZ ;  /* 0x0000000e100c72a4 */ /* 0x000fe4000f8e023f */
[C---:B------:R-:W-:Y:S02]  /*7ff0*/  IADD3 R9, P4, R4.reuse, 0x1000, RZ ;  /* 0x0000100004097810 */ /* 0x040fe40007f9e0ff */
[C---:B------:R-:W-:Y:S02]  /*8000*/  IADD3 R13, P3, R4.reuse, 0x2000, RZ ;  /* 0x00002000040d7810 */ /* 0x040fe40007f7e0ff */
[----:B------:R-:W-:Y:S01]  /*8010*/  IADD3 R25, P2, R4, 0x3000, RZ ;  /* 0x0000300004197810 */ /* 0x000fe20007f5e0ff */
[----:B------:R-:W-:Y:S01]  /*8020*/  UIMAD UR12, UR4, UR15, UR12 ;  /* 0x0000000f040c72a4 */ /* 0x000fe2000f8e020c */
[----:B------:R-:W-:Y:S01]  /*8030*/  LOP3.LUT R8, R9, 0x380, RZ, 0xc0, !PT ;  /* 0x0000038009087812 */ /* 0x000fe200078ec0ff */
[----:B------:R-:W-:Y:S01]  /*8040*/  UIMAD.WIDE.U32 UR10, UR4, UR14, URZ ;  /* 0x0000000e040a72a5 */ /* 0x000fe2000f8e003f */
[----:B------:R-:W-:-:S02]  /*8050*/  LOP3.LUT R12, R13, 0x380, RZ, 0xc0, !PT ;  /* 0x000003800d0c7812 */ /* 0x000fc400078ec0ff */
[----:B------:R-:W-:Y:S01]  /*8060*/  LOP3.LUT R24, R25, 0x380, RZ, 0xc0, !PT ;  /* 0x0000038019187812 */ /* 0x000fe200078ec0ff */
[----:B------:R-:W-:Y:S01]  /*8070*/  UIADD3 UR11, UR11, UR12, URZ ;  /* 0x0000000c0b0b7290 */ /* 0x000fe2000fffe03f */
[----:B------:R-:W-:Y:S01]  /*8080*/  SHF.R.U64 R8, R8, 0x3, RZ ;  /* 0x0000000308087819 */ /* 0x000fe200000012ff */
[----:B------:R-:W-:Y:S01]  /*8090*/  IMAD.U32 R77, RZ, RZ, UR41 ;  /* 0x00000029ff4d7e24 */ /* 0x000fe2000f8e00ff */
[----:B------:R-:W-:Y:S01]  /*80a0*/  SHF.R.U64 R12, R12, 0x3, RZ ;  /* 0x000000030c0c7819 */ /* 0x000fe200000012ff */
[----:B------:R-:W-:Y:S01]  /*80b0*/  ULDC.64 UR12, c[0x0][0xae8] ;  /* 0x0002ba00000c7ab9 */ /* 0x000fe20000000a00 */
[----:B------:R-:W-:Y:S01]  /*80c0*/  SHF.R.U64 R24, R24, 0x3, RZ ;  /* 0x0000000318187819 */ /* 0x000fe200000012ff */
[----:B------:R-:W-:Y:S01]  /*80d0*/  UIMAD.WIDE.U32 UR10, UR43, UR12, UR10 ;  /* 0x0000000c2b0a72a5 */ /* 0x000fe2000f8e000a */
[----:B------:R-:W-:Y:S01]  /*80e0*/  LOP3.LUT R8, R8, R9, RZ, 0x3c, !PT ;  /* 0x0000000908087212 */ /* 0x000fe200078e3cff */
[--C-:B------:R-:W-:Y:S01]  /*80f0*/  IMAD.X R9, RZ, RZ, R5.reuse, P4 ;  /* 0x000000ffff097224 */ /* 0x100fe200020e0605 */
[----:B------:R-:W-:Y:S01]  /*8100*/  LOP3.LUT R12, R12, R13, RZ, 0x3c, !PT ;  /* 0x0000000d0c0c7212 */ /* 0x000fe200078e3cff */
[----:B------:R-:W-:Y:S01]  /*8110*/  IMAD.X R13, RZ, RZ, R5, P3 ;  /* 0x000000ffff0d7224 */ /* 0x000fe200018e0605 */
[----:B------:R-:W-:Y:S01]  /*8120*/  LOP3.LUT R24, R24, R25, RZ, 0x3c, !PT ;  /* 0x0000001918187212 */ /* 0x000fe200078e3cff */
[----:B------:R-:W-:Y:S01]  /*8130*/  IMAD R20, R20, 0x20, R21 ;  /* 0x0000002014147824 */ /* 0x000fe200078e0215 */
[C---:B------:R-:W-:Y:S01]  /*8140*/  IADD3 R29, P0, R4.reuse, 0x4000, RZ ;  /* 0x00004000041d7810 */ /* 0x040fe20007f1e0ff */
[----:B------:R-:W-:Y:S01]  /*8150*/  IMAD.X R25, RZ, RZ, R5, P2 ;  /* 0x000000ffff197224 */ /* 0x000fe200010e0605 */
[----:B------:R-:W-:-:S02]  /*8160*/  IADD3 R33, P6, R4, 0x5000, RZ ;  /* 0x0000500004217810 */ /* 0x000fc40007fde0ff */
[C---:B------:R-:W-:Y:S01]  /*8170*/  IADD3 R37, P5, R4.reuse, 0x6000, RZ ;  /* 0x0000600004257810 */ /* 0x040fe20007fbe0ff */
[----:B------:R-:W-:Y:S01]  /*8180*/  USHF.R.S32.HI UR4, URZ, 0x1f, UR39 ;  /* 0x0000001f3f047899 */ /* 0x000fe20008011427 */
[C---:B------:R-:W-:Y:S01]  /*8190*/  IADD3 R41, P4, R4.reuse, 0x7000, RZ ;  /* 0x0000700004297810 */ /* 0x040fe20007f9e0ff */
[----:B------:R-:W-:Y:S01]  /*81a0*/  @UP1 ULDC UR14, c[0x0][0xbec] ;  /* 0x0002fb00000e1ab9 */ /* 0x000fe20000000800 */
[C---:B------:R-:W-:Y:S01]  /*81b0*/  IADD3 R45, P3, R4.reuse, 0x8000, RZ ;  /* 0x00008000042d7810 */ /* 0x040fe20007f7e0ff */
[----:B------:R-:W-:Y:S01]  /*81c0*/  UIMAD UR11, UR43, UR13, UR11 ;  /* 0x0000000d2b0b72a4 */ /* 0x000fe2000f8e020b */
[----:B------:R-:W-:Y:S01]  /*81d0*/  IADD3 R49, P2, R4, 0x9000, RZ ;  /* 0x0000900004317810 */ /* 0x000fe20007f5e0ff */
[----:B------:R-:W-:Y:S01]  /*81e0*/  IMAD R78, R77, 0x80, R20 ;  /* 0x000000804d4e7824 */ /* 0x000fe200078e0214 */
[----:B------:R-:W-:Y:S01]  /*81f0*/  LOP3.LUT R28, R29, 0x380, RZ, 0xc0, !PT ;  /* 0x000003801d1c7812 */ /* 0x000fe200078ec0ff */
[----:B------:R-:W-:Y:S01]  /*8200*/  ULDC.64 UR12, c[0x0][0xaf0] ;  /* 0x0002bc00000c7ab9 */ /* 0x000fe20000000a00 */
[----:B------:R-:W-:Y:S01]  /*8210*/  LOP3.LUT R32, R33, 0x380, RZ, 0xc0, !PT ;  /* 0x0000038021207812 */ /* 0x000fe200078ec0ff */
[----:B------:R-:W-:Y:S01]  /*8220*/  IMAD.U32 R84, RZ, RZ, UR41 ;  /* 0x00000029ff547e24 */ /* 0x000fe2000f8e00ff */
[----:B------:R-:W-:Y:S01]  /*8230*/  LOP3.LUT R36, R37, 0x380, RZ, 0xc0, !PT ;  /* 0x0000038025247812 */ /* 0x000fe200078ec0ff */
[----:B------:R-:W5:Y:S01]  /*8240*/  LD.E.128 R12, desc[UR50][R12.64] ;  /* 0x000000320c0c7980 */ /* 0x000f62000c101d00 */
[----:B------:R-:W-:-:S02]  /*8250*/  LOP3.LUT R40, R41, 0x380, RZ, 0xc0, !PT ;  /* 0x0000038029287812 */ /* 0x000fc400078ec0ff */
[----:B------:R-:W-:Y:S01]  /*8260*/  LOP3.LUT R44, R45, 0x380, RZ, 0xc0, !PT ;  /* 0x000003802d2c7812 */ /* 0x000fe200078ec0ff */
[----:B------:R-:W-:Y:S01]  /*8270*/  UIMAD UR4, UR4, UR12, URZ ;  /* 0x0000000c040472a4 */ /* 0x000fe2000f8e023f */
[----:B------:R-:W-:Y:S01]  /*8280*/  LOP3.LUT R48, R49, 0x380, RZ, 0xc0, !PT ;  /* 0x0000038031307812 */ /* 0x000fe200078ec0ff */
[----:B------:R-:W-:Y:S01]  /*8290*/  @P1 IMAD.HI.U32 R20, R78, UR14, RZ ;  /* 0x0000000e4e141c27 */ /* 0x000fe2000f8e00ff */
[----:B------:R-:W-:Y:S01]  /*82a0*/  SHF.R.U64 R28, R28, 0x3, RZ ;  /* 0x000000031c1c7819 */ /* 0x000fe200000012ff */
[----:B------:R-:W-:Y:S01]  /*82b0*/  UIMAD.WIDE.U32 UR10, UR39, UR12, UR10 ;  /* 0x0000000c270a72a5 */ /* 0x000fe2000f8e000a */
[----:B------:R-:W-:Y:S01]  /*82c0*/  SHF.R.U64 R32, R32, 0x3, RZ ;  /* 0x0000000320207819 */ /* 0x000fe200000012ff */
[----:B------:R-:W5:Y:S01]  /*82d0*/  LD.E.128 R24, desc[UR50][R24.64] ;  /* 0x0000003218187980 */ /* 0x000f62000c101d00 */
[----:B------:R-:W-:Y:S02]  /*82e0*/  SHF.R.U64 R36, R36, 0x3, RZ ;  /* 0x0000000324247819 */ /* 0x000fe400000012ff */
[----:B------:R-:W-:-:S02]  /*82f0*/  SHF.R.U64 R40, R40, 0x3, RZ ;  /* 0x0000000328287819 */ /* 0x000fc400000012ff */
[----:B------:R-:W-:Y:S01]  /*8300*/  SHF.R.U64 R44, R44, 0x3, RZ ;  /* 0x000000032c2c7819 */ /* 0x000fe200000012ff */
[----:B------:R-:W-:Y:S01]  /*8310*/  UIMAD UR4, UR39, UR13, UR4 ;  /* 0x0000000d270472a4 */ /* 0x000fe2000f8e0204 */
[----:B------:R-:W-:Y:S01]  /*8320*/  SHF.R.U64 R48, R48, 0x3, RZ ;  /* 0x0000000330307819 */ /* 0x000fe200000012ff */
[----:B------:R-:W-:Y:S01]  /*8330*/  @UP1 ULDC UR12, c[0x0][0xbf0] ;  /* 0x0002fc00000c1ab9 */ /* 0x000fe20000000800 */
        /* <DEDUP_REMOVED lines=11> */
[----:B------:R-:W-:Y:S01]  /*83f0*/  @P1 SHF.R.U32.HI R79, RZ, UR12, R20 ;  /* 0x0000000cff4f1c19 */ /* 0x000fe20008011614 */
[----:B------:R-:W-:Y:S01]  /*8400*/  UIADD3 UR4, UR11, UR4, URZ ;  /* 0x000000040b047290 */ /* 0x000fe2000fffe03f */
[----:B------:R-:W-:Y:S01]  /*8410*/  LOP3.LUT R48, R48, R49, RZ, 0x3c, !PT ;  /* 0x0000003130307212 */ /* 0x000fe200078e3cff */
[----:B------:R-:W-:Y:S01]  /*8420*/  IMAD.X R49, RZ, RZ, R5, P2 ;  /* 0x000000ffff317224 */ /* 0x000fe200010e0605 */
[C---:B------:R-:W-:Y:S01]  /*8430*/  IADD3 R53, P0, R4.reuse, 0xa000, RZ ;  /* 0x0000a00004357810 */ /* 0x040fe20007f1e0ff */
[----:B------:R-:W-:Y:S01]  /*8440*/  IMAD.U32 R76, RZ, RZ, UR10 ;  /* 0x0000000aff4c7e24 */ /* 0x000fe2000f8e00ff */
[C---:B------:R-:W-:Y:S01]  /*8450*/  IADD3 R57, P6, R4.reuse, 0xb000, RZ ;  /* 0x0000b00004397810 */ /* 0x040fe20007fde0ff */
[----:B------:R-:W-:Y:S01]  /*8460*/  IMAD.U32 R77, RZ, RZ, UR11 ;  /* 0x0000000bff4d7e24 */ /* 0x000fe2000f8e00ff */
[C---:B------:R-:W-:Y:S01]  /*8470*/  IADD3 R61, P5, R4.reuse, 0xc000, RZ ;  /* 0x0000c000043d7810 */ /* 0x040fe20007fbe0ff */
[----:B------:R-:W5:Y:S01]  /*8480*/  LD.E.128 R28, desc[UR50][R28.64] ;  /* 0x000000321c1c7980 */ /* 0x000f62000c101d00 */
[----:B------:R-:W-:-:S02]  /*8490*/  IADD3 R65, P4, R4, 0xd000, RZ ;  /* 0x0000d00004417810 */ /* 0x000fc40007f9e0ff */
[C---:B------:R-:W-:Y:S01]  /*84a0*/  IADD3 R69, P3, R4.reuse, 0xe000, RZ ;  /* 0x0000e00004457810 */ /* 0x040fe20007f7e0ff */
[--C-:B------:R-:W-:Y:S01]  /*84b0*/  IMAD.MOV R81, RZ, RZ, -R79.reuse ;  /* 0x000000ffff517224 */ /* 0x100fe200078e0a4f */
[----:B------:R-:W-:Y:S01]  /*84c0*/  IADD3 R7, P2, R4, 0xf000, RZ ;  /* 0x0000f00004077810 */ /* 0x000fe20007f5e0ff */
[----:B------:R-:W-:Y:S01]  /*84d0*/  ULDC.64 UR10, c[0x0][0xae0] ;  /* 0x0002b800000a7ab9 */ /* 0x000fe20000000a00 */
[----:B------:R-:W-:Y:S01]  /*84e0*/  SHF.R.S32.HI R20, RZ, 0x1f, R79 ;  /* 0x0000001fff147819 */ /* 0x000fe2000001144f */
[----:B------:R-:W5:Y:S01]  /*84f0*/  LD.E.128 R32, desc[UR50][R32.64] ;  /* 0x0000003220207980 */ /* 0x000f62000c101d00 */
[----:B------:R-:W-:Y:S02]  /*8500*/  LOP3.LUT R52, R53, 0x380, RZ, 0xc0, !PT ;  /* 0x0000038035347812 */ /* 0x000fe400078ec0ff */
[----:B------:R-:W-:Y:S01]  /*8510*/  LOP3.LUT R56, R57, 0x380, RZ, 0xc0, !PT ;  /* 0x0000038039387812 */ /* 0x000fe200078ec0ff */
[----:B------:R-:W5:Y:S01]  /*8520*/  LD.E.128 R36, desc[UR50][R36.64] ;  /* 0x0000003224247980 */ /* 0x000f62000c101d00 */
[----:B------:R-:W-:-:S02]  /*8530*/  LOP3.LUT R60, R61, 0x380, RZ, 0xc0, !PT ;  /* 0x000003803d3c7812 */ /* 0x000fc400078ec0ff */
[----:B------:R-:W-:Y:S01]  /*8540*/  LOP3.LUT R64, R65, 0x380, RZ, 0xc0, !PT ;  /* 0x0000038041407812 */ /* 0x000fe200078ec0ff */
[----:B------:R-:W5:Y:S01]  /*8550*/  LD.E.128 R40, desc[UR50][R40.64] ;  /* 0x0000003228287980 */ /* 0x000f62000c101d00 */
[----:B------:R-:W-:Y:S01]  /*8560*/  LOP3.LUT R68, R69, 0x380, RZ, 0xc0, !PT ;  /* 0x0000038045447812 */ /* 0x000fe200078ec0ff */
[----:B------:R-:W-:Y:S01]  /*8570*/  IMAD.U32 R77, RZ, RZ, UR4 ;  /* 0x00000004ff4d7e24 */ /* 0x000fe2000f8e00ff */
[----:B------:R-:W-:Y:S01]  /*8580*/  LOP3.LUT R11, R4, 0x380, RZ, 0xc0, !PT ;  /* 0x00000380040b7812 */ /* 0x000fe200078ec0ff */
[----:B------:R-:W-:Y:S01]  /*8590*/  IMAD R81, R81, UR9, R78 ;  /* 0x0000000951517c24 */ /* 0x000fe2000f8e024e */
[----:B------:R-:W-:Y:S01]  /*85a0*/  LOP3.LUT R6, R7, 0x380, RZ, 0xc0, !PT ;  /* 0x0000038007067812 */ /* 0x000fe200078ec0ff */
[----:B------:R-:W-:Y:S01]  /*85b0*/  IMAD R20, R20, UR10, RZ ;  /* 0x0000000a14147c24 */ /* 0x000fe2000f8e02ff */
[----:B------:R-:W-:Y:S01]  /*85c0*/  SHF.R.U64 R52, R52, 0x3, RZ ;  /* 0x0000000334347819 */ /* 0x000fe200000012ff */
[----:B------:R-:W-:Y:S01]  /*85d0*/  IMAD.X R73, RZ, RZ, R5, P2 ;  /* 0x000000ffff497224 */ /* 0x000fe200010e0605 */
[----:B------:R-:W-:Y:S01]  /*85e0*/  SHF.R.U64 R56, R56, 0x3, RZ ;  /* 0x0000000338387819 */ /* 0x000fe200000012ff */
[----:B------:R-:W5:Y:S01]  /*85f0*/  LD.E.128 R44, desc[UR50][R44.64] ;  /* 0x000000322c2c7980 */ /* 0x000f62000c101d00 */
[----:B------:R-:W-:-:S02]  /*8600*/  SHF.R.U64 R60, R60, 0x3, RZ ;  /* 0x000000033c3c7819 */ /* 0x000fc400000012ff */
[----:B------:R-:W-:Y:S01]  /*8610*/  SHF.R.U64 R64, R64, 0x3, RZ ;  /* 0x0000000340407819 */ /* 0x000fe200000012ff */
[----:B------:R-:W5:Y:S01]  /*8620*/  LD.E.128 R48, desc[UR50][R48.64] ;  /* 0x0000003230307980 */ /* 0x000f62000c101d00 */
[----:B------:R-:W-:Y:S01]  /*8630*/  SHF.R.U64 R68, R68, 0x3, RZ ;  /* 0x0000000344447819 */ /* 0x000fe200000012ff */
[----:B------:R-:W-:Y:S01]  /*8640*/  IMAD.WIDE.U32 R76, R79, UR10, R76 ;  /* 0x0000000a4f4c7c25 */ /* 0x000fe2000f8e004c */
        /* <DEDUP_REMOVED lines=13> */
[----:B------:R-:W-:Y:S01]  /*8720*/  SHF.R.S32.HI R20, RZ, 0x1f, R81 ;  /* 0x0000001fff147819 */ /* 0x000fe20000011451 */
[----:B------:R-:W-:Y:S01]  /*8730*/  ULDC.64 UR10, c[0x0][0xad8] ;  /* 0x0002b600000a7ab9 */ /* 0x000fe20000000a00 */
[----:B------:R-:W-:-:S02]  /*8740*/  LOP3.LUT R4, R11, R4, RZ, 0x3c, !PT ;  /* 0x000000040b047212 */ /* 0x000fc400078e3cff */
[----:B------:R-:W-:Y:S01]  /*8750*/  LOP3.LUT R72, R6, R7, RZ, 0x3c, !PT ;  /* 0x0000000706487212 */ /* 0x000fe200078e3cff */
[----:B------:R-:W-:Y:S01]  /*8760*/  IMAD R20, R20, UR10, RZ ;  /* 0x0000000a14147c24 */ /* 0x000fe2000f8e02ff */
[----:B------:R-:W5:Y:S01]  /*8770*/  LD.E.128 R8, desc[UR50][R8.64] ;  /* 0x0000003208087980 */ /* 0x000f62000c101d00 */
[----:B------:R-:W-:-:S03]  /*8780*/  IMAD.IADD R77, R77, 0x1, R79 ;  /* 0x000000014d4d7824 */ /* 0x000fc600078e024f */
[----:B------:R-:W5:Y:S01]  /*8790*/  LD.E.128 R4, desc[UR50][R4.64] ;  /* 0x0000003204047980 */ /* 0x000f62000c101d00 */
[----:B------:R-:W-:-:S03]  /*87a0*/  IMAD R84, R84, 0x80, R21 ;  /* 0x0000008054547824 */ /* 0x000fc600078e0215 */
[----:B------:R-:W5:Y:S01]  /*87b0*/  LD.E.128 R52, desc[UR50][R52.64] ;  /* 0x0000003234347980 */ /* 0x000f62000c101d00 */
[----:B------:R-:W-:-:S03]  /*87c0*/  IMAD R79, R81, UR11, R20 ;  /* 0x0000000b514f7c24 */ /* 0x000fc6000f8e0214 */
[----:B------:R-:W5:Y:S01]  /*87d0*/  LD.E.128 R56, desc[UR50][R56.64] ;  /* 0x0000003238387980 */ /* 0x000f62000c101d00 */
[----:B------:R-:W-:Y:S01]  /*87e0*/  IMAD.WIDE.U32 R20, R81, UR10, R76 ;  /* 0x0000000a51147c25 */ /* 0x000fe2000f8e004c */
[----:B------:R-:W-:Y:S02]  /*87f0*/  ULDC.64 UR10, c[0x0][0xa80] ;  /* 0x0002a000000a7ab9 */ /* 0x000fe40000000a00 */
[----:B------:R-:W5:Y:S04]  /*8800*/  LD.E.128 R60, desc[UR50][R60.64] ;  /* 0x000000323c3c7980 */ /* 0x000f68000c101d00 */
        /* <DEDUP_REMOVED lines=9> */
[----:B------:R-:W-:Y:S01]  /*88a0*/  IMAD.IADD R21, R21, 0x1, R79 ;  /* 0x0000000115157824 */ /* 0x000fe200078e024f */
[----:B------:R-:W-:Y:S01]  /*88b0*/  LEA R82, P2, R20, UR10, 0x1 ;  /* 0x0000000a14527c11 */ /* 0x000fe2000f8408ff */
[----:B------:R-:W-:-:S03]  /*88c0*/  UIADD3 UR8, UR8, 0x22820, URZ ;  /* 0x0002282008087890 */ /* 0x000fc6000fffe03f */
[----:B------:R-:W-:Y:S02]  /*88d0*/  LEA.HI.X R83, R20, UR11, R21, 0x1, P2 ;  /* 0x0000000b14537c11 */ /* 0x000fe400090f0c15 */
[C---:B------:R-:W-:Y:S01]  /*88e0*/  ISETP.GE.AND P2, PT, R84.reuse, R3, PT ;  /* 0x000000035400720c */ /* 0x040fe20003f46270 */
[----:B------:R-:W-:Y:S01]  /*88f0*/  UPRMT UR8, URZ, 0x654, UR8 ;  /* 0x000006543f087896 */ /* 0x000fe20008000008 */
[C---:B------:R-:W-:Y:S02]  /*8900*/  VIADD R76, R84.reuse, 0x20 ;  /* 0x00000020544c7836 */ /* 0x040fe40000000000 */
[----:B------:R-:W-:Y:S02]  /*8910*/  VIADD R78, R84, 0x40 ;  /* 0x00000040544e7836 */ /* 0x000fe40000000000 */
[C---:B------:R-:W-:Y:S02]  /*8920*/  VIADD R88, R0.reuse, 0x80 ;  /* 0x0000008000587836 */ /* 0x040fe40000000000 */
[----:B------:R-:W-:-:S02]  /*8930*/  VIADD R90, R0, 0xc0 ;  /* 0x000000c0005a7836 */ /* 0x000fc40000000000 */
[----:B------:R-:W-:Y:S01]  /*8940*/  VIADD R86, R0, 0x40 ;  /* 0x0000004000567836 */ /* 0x000fe20000000000 */
[----:B0-----:R0:W1:Y:S01]  /*8950*/  SHFL.IDX PT, R85, R82, RZ, 0x181f ;  /* 0x00181fff52557589 */ /* 0x00106200000e0000 */
[----:B------:R-:W-:Y:S03]  /*8960*/  BSSY B1, `(.L_x_9444) ;  /* 0x000001b000017945 */ /* 0x000fe60003800000 */
[----:B------:R0:W2:Y:S01]  /*8970*/  SHFL.IDX PT, R81, R83, RZ, 0x181f ;  /* 0x00181fff53517589 */ /* 0x0000a200000e0000 */
[----:B------:R-:W-:Y:S01]  /*8980*/  SYNCS.ARRIVE.TRANS64.RED.A1T0 RZ, [UR8], RZ ;  /* 0x000000ffffff79a7 */ /* 0x000fe20008100408 */
[-C--:B------:R-:W-:Y:S02]  /*8990*/  ISETP.GE.AND P1, PT, R76, R3.reuse, PT ;  /* 0x000000034c00720c */ /* 0x080fe40003f26270 */
[----:B------:R-:W-:Y:S02]  /*89a0*/  ISETP.GE.AND P0, PT, R78, R3, PT ;  /* 0x000000034e00720c */ /* 0x000fe40003f06270 */
[----:B------:R-:W-:-:S02]  /*89b0*/  SHF.R.S32.HI R92, RZ, 0x1f, R0 ;  /* 0x0000001fff5c7819 */ /* 0x000fc40000011400 */
[----:B------:R-:W-:Y:S02]  /*89c0*/  SHF.R.S32.HI R87, RZ, 0x1f, R88 ;  /* 0x0000001fff577819 */ /* 0x000fe40000011458 */
[----:B------:R-:W-:Y:S02]  /*89d0*/  SHF.R.S32.HI R89, RZ, 0x1f, R90 ;  /* 0x0000001fff597819 */ /* 0x000fe4000001145a */
        /* <DEDUP_REMOVED lines=8> */
[----:B--2---:R-:W-:Y:S02]  /*8a60*/  @!P5 LEA.HI.X R21, R0, R81, R92, 0x1, P6 ;  /* 0x000000510015d211 */ /* 0x004fe400030f0c5c */
[----:B------:R-:W-:-:S03]  /*8a70*/  @!P4 LEA R76, P6, R86, R85, 0x1 ;  /* 0x00000055564cc211 */ /* 0x000fc600078c08ff */
[----:B-----5:R0:W-:Y:S01]  /*8a80*/  @!P5 ST.E.128 desc[UR50][R20.64], R4 ;  /* 0x000000041400d985 */ /* 0x0201e2000c101d32 */
[----:B------:R-:W-:Y:S02]  /*8a90*/  @!P4 LEA.HI.X R77, R86, R81, R91, 0x1, P6 ;  /* 0x00000051564dc211 */ /* 0x000fe400030f0c5b */
[----:B------:R-:W-:-:S03]  /*8aa0*/  @!P3 LEA R78, P6, R88, R85, 0x1 ;  /* 0x00000055584eb211 */ /* 0x000fc600078c08ff */
[----:B------:R0:W-:Y:S01]  /*8ab0*/  @!P4 ST.E.128 desc[UR50][R76.64], R28 ;  /* 0x0000001c4c00c985 */ /* 0x0001e2000c101d32 */
[----:B------:R-:W-:Y:S02]  /*8ac0*/  @!P3 LEA.HI.X R79, R88, R81, R87, 0x1, P6 ;  /* 0x00000051584fb211 */ /* 0x000fe400030f0c57 */
[----:B------:R-:W-:-:S03]  /*8ad0*/  @!P2 LEA R80, P6, R90, R85, 0x1 ;  /* 0x000000555a50a211 */ /* 0x000fc600078c08ff */
[----:B------:R0:W-:Y:S01]  /*8ae0*/  @!P3 ST.E.128 desc[UR50][R78.64], R44 ;  /* 0x0000002c4e00b985 */ /* 0x0001e2000c101d32 */
[----:B------:R-:W-:-:S05]  /*8af0*/  @!P2 LEA.HI.X R81, R90, R81, R89, 0x1, P6 ;  /* 0x000000515a51a211 */ /* 0x000fca00030f0c59 */
[----:B------:R0:W-:Y:S04]  /*8b00*/  @!P2 ST.E.128 desc[UR50][R80.64], R60 ;  /* 0x0000003c5000a985 */ /* 0x0001e8000c101d32 */
.L_x_9445:
[----:B------:R-:W-:Y:S05]  /*8b10*/  BSYNC B1 ;  /* 0x0000000000017941 */ /* 0x000fea0003800000 */
.L_x_9444:
[----:B0----5:R0:W3:Y:S01]  /*8b20*/  SHFL.IDX PT, R29, R83, 0x1, 0x181f ;  /* 0x00381f00531d7f89 */ /* 0x0210e200000e0000 */
[----:B------:R-:W-:Y:S03]  /*8b30*/  BSSY B1, `(.L_x_9446) ;  /* 0x0000014000017945 */ /* 0x000fe60003800000 */
[----:B------:R0:W4:Y:S01]  /*8b40*/  SHFL.IDX PT, R21, R82, 0x1, 0x181f ;  /* 0x00381f0052157f89 */ /* 0x00012200000e0000 */
[----:B------:R-:W-:Y:S05]  /*8b50*/  @P1 BRA `(.L_x_9447) ;  /* 0x0000000000441947 */ /* 0x000fea0003800000 */
[----:B------:R-:W-:Y:S02]  /*8b60*/  ULDC UR4, c[0x0][0xac8] ;  /* 0x0002b20000047ab9 */ /* 0x000fe40000000800 */
[----:B------:R-:W-:Y:S02]  /*8b70*/  ISETP.GE.AND P4, PT, R0, UR4, PT ;  /* 0x0000000400007c0c */ /* 0x000fe4000bf86270 */
[----:B------:R-:W-:Y:S02]  /*8b80*/  ISETP.GE.AND P3, PT, R86, UR4, PT ;  /* 0x0000000456007c0c */ /* 0x000fe4000bf66270 */
[----:B------:R-:W-:Y:S02]  /*8b90*/  ISETP.GE.AND P2, PT, R88, UR4, PT ;  /* 0x0000000458007c0c */ /* 0x000fe4000bf46270 */
[----:B------:R-:W-:-:S07]  /*8ba0*/  ISETP.GE.AND P1, PT, R90, UR4, PT ;  /* 0x000000045a007c0c */ /* 0x000fce000bf26270 */
[-C--:B----4-:R-:W-:Y:S02]  /*8bb0*/  @!P4 LEA R4, P6, R0, R21.reuse, 0x1 ;  /* 0x000000150004c211 */ /* 0x090fe400078c08ff */
[----:B------:R-:W-:Y:S02]  /*8bc0*/  @!P3 LEA R6, P5, R86, R21, 0x1 ;  /* 0x000000155606b211 */ /* 0x000fe400078a08ff */
[----:B---3--:R-:W-:Y:S02]  /*8bd0*/  @!P4 LEA.HI.X R5, R0, R29, R92, 0x1, P6 ;  /* 0x0000001d0005c211 */ /* 0x008fe400030f0c5c */
[----:B------:R-:W-:Y:S02]  /*8be0*/  @!P2 LEA R20, P6, R88, R21, 0x1 ;  /* 0x000000155814a211 */ /* 0x000fe400078c08ff */
[----:B------:R-:W-:Y:S01]  /*8bf0*/  @!P3 LEA.HI.X R7, R86, R29, R91, 0x1, P5 ;  /* 0x0000001d5607b211 */ /* 0x000fe200028f0c5b */
[----:B------:R3:W-:Y:S01]  /*8c00*/  @!P4 ST.E.128 desc[UR50][R4.64], R8 ;  /* 0x000000080400c985 */ /* 0x0007e2000c101d32 */
[----:B------:R-:W-:-:S02]  /*8c10*/  @!P1 LEA R28, P5, R90, R21, 0x1 ;  /* 0x000000155a1c9211 */ /* 0x000fc400078a08ff */
[-C--:B------:R-:W-:Y:S01]  /*8c20*/  @!P2 LEA.HI.X R21, R88, R29.reuse, R87, 0x1, P6 ;  /* 0x0000001d5815a211 */ /* 0x080fe200030f0c57 */
[----:B------:R3:W-:Y:S01]  /*8c30*/  @!P3 ST.E.128 desc[UR50][R6.64], R32 ;  /* 0x000000200600b985 */ /* 0x0007e2000c101d32 */
[----:B------:R-:W-:-:S03]  /*8c40*/  @!P1 LEA.HI.X R29, R90, R29, R89, 0x1, P5 ;  /* 0x0000001d5a1d9211 */ /* 0x000fc600028f0c59 */
[----:B------:R3:W-:Y:S04]  /*8c50*/  @!P2 ST.E.128 desc[UR50][R20.64], R48 ;  /* 0x000000301400a985 */ /* 0x0007e8000c101d32 */
[----:B------:R3:W-:Y:S02]  /*8c60*/  @!P1 ST.E.128 desc[UR50][R28.64], R64 ;  /* 0x000000401c009985 */ /* 0x0007e4000c101d32 */
.L_x_9447:
[----:B------:R-:W-:Y:S05]  /*8c70*/  BSYNC B1 ;  /* 0x0000000000017941 */ /* 0x000fea0003800000 */
.L_x_9446:
[----:B---3--:R3:W0:Y:S01]  /*8c80*/  SHFL.IDX PT, R11, R83, 0x2, 0x181f ;  /* 0x00581f00530b7f89 */ /* 0x00862200000e0000 */
[----:B------:R-:W-:Y:S03]  /*8c90*/  BSSY B1, `(.L_x_9448) ;  /* 0x0000014000017945 */ /* 0x000fe60003800000 */
[----:B------:R3:W0:Y:S01]  /*8ca0*/  SHFL.IDX PT, R7, R82, 0x2, 0x181f ;  /* 0x00581f0052077f89 */ /* 0x00062200000e0000 */
[----:B------:R-:W-:Y:S05]  /*8cb0*/  @P0 BRA `(.L_x_9449) ;  /* 0x0000000000440947 */ /* 0x000fea0003800000 */
[----:B------:R-:W-:Y:S02]  /*8cc0*/  ULDC UR4, c[0x0][0xac8] ;  /* 0x0002b20000047ab9 */ /* 0x000fe40000000800 */
[----:B------:R-:W-:Y:S02]  /*8cd0*/  ISETP.GE.AND P3, PT, R0, UR4, PT ;  /* 0x0000000400007c0c */ /* 0x000fe4000bf66270 */
[----:B------:R-:W-:Y:S02]  /*8ce0*/  ISETP.GE.AND P2, PT, R86, UR4, PT ;  /* 0x0000000456007c0c */ /* 0x000fe4000bf46270 */
[----:B------:R-:W-:Y:S02]  /*8cf0*/  ISETP.GE.AND P1, PT, R88, UR4, PT ;  /* 0x0000000458007c0c */ /* 0x000fe4000bf26270 */
[----:B------:R-:W-:-:S07]  /*8d00*/  ISETP.GE.AND P0, PT, R90, UR4, PT ;  /* 0x000000045a007c0c */ /* 0x000fce000bf06270 */
[-C--:B0-----:R-:W-:Y:S02]  /*8d10*/  @!P3 LEA R4, P6, R0, R7.reuse, 0x1 ;  /* 0x000000070004b211 */ /* 0x081fe400078c08ff */
[-C--:B------:R-:W-:Y:S02]  /*8d20*/  @!P2 LEA R6, P5, R86, R7.reuse, 0x1 ;  /* 0x000000075606a211 */ /* 0x080fe400078a08ff */
[----:B------:R-:W-:Y:S02]  /*8d30*/  @!P1 LEA R8, P4, R88, R7, 0x1 ;  /* 0x0000000758089211 */ /* 0x000fe400078808ff */
[----:B------:R-:W-:Y:S02]  /*8d40*/  @!P3 LEA.HI.X R5, R0, R11, R92, 0x1, P6 ;  /* 0x0000000b0005b211 */ /* 0x000fe400030f0c5c */
[----:B------:R-:W-:Y:S02]  /*8d50*/  @!P0 LEA R10, P6, R90, R7, 0x1 ;  /* 0x000000075a0a8211 */ /* 0x000fe400078c08ff */
[-C--:B------:R-:W-:Y:S01]  /*8d60*/  @!P2 LEA.HI.X R7, R86, R11.reuse, R91, 0x1, P5 ;  /* 0x0000000b5607a211 */ /* 0x080fe200028f0c5b */
[----:B------:R0:W-:Y:S01]  /*8d70*/  @!P3 ST.E.128 desc[UR50][R4.64], R12 ;  /* 0x0000000c0400b985 */ /* 0x0001e2000c101d32 */
[----:B------:R-:W-:-:S02]  /*8d80*/  @!P1 LEA.HI.X R9, R88, R11, R87, 0x1, P4 ;  /* 0x0000000b58099211 */ /* 0x000fc400020f0c57 */
[----:B------:R-:W-:Y:S01]  /*8d90*/  @!P0 LEA.HI.X R11, R90, R11, R89, 0x1, P6 ;  /* 0x0000000b5a0b8211 */ /* 0x000fe200030f0c59 */
[----:B------:R0:W-:Y:S04]  /*8da0*/  @!P2 ST.E.128 desc[UR50][R6.64], R36 ;  /* 0x000000240600a985 */ /* 0x0001e8000c101d32 */
[----:B------:R0:W-:Y:S04]  /*8db0*/  @!P1 ST.E.128 desc[UR50][R8.64], R52 ;  /* 0x0000003408009985 */ /* 0x0001e8000c101d32 */
[----:B------:R0:W-:Y:S02]  /*8dc0*/  @!P0 ST.E.128 desc[UR50][R10.64], R68 ;  /* 0x000000440a008985 */ /* 0x0001e4000c101d32 */
.L_x_9449:
[----:B------:R-:W-:Y:S05]  /*8dd0*/  BSYNC B1 ;  /* 0x0000000000017941 */ /* 0x000fea0003800000 */
.L_x_9448:
[----:B0-----:R-:W-:Y:S01]  /*8de0*/  VIADD R4, R84, 0x60 ;  /* 0x0000006054047836 */ /* 0x001fe20000000000 */
[----:B---3--:R-:W0:Y:S04]  /*8df0*/  SHFL.IDX PT, R83, R83, 0x3, 0x181f ;  /* 0x00781f0053537f89 */ /* 0x008e2800000e0000 */
[----:B------:R-:W-:Y:S01]  /*8e00*/  ISETP.GE.AND P0, PT, R4, R3, PT ;  /* 0x000000030400720c */ /* 0x000fe20003f06270 */
[----:B------:R3:W0:-:S12]  /*8e10*/  SHFL.IDX PT, R11, R82, 0x3, 0x181f ;  /* 0x00781f00520b7f89 */ /* 0x00061800000e0000 */
[----:B---3--:R-:W-:Y:S05]  /*8e20*/  @P0 BRA `(.L_x_9450) ;  /* 0x0000002400940947 */ /* 0x008fea0003800000 */
[----:B------:R-:W-:Y:S02]  /*8e30*/  ULDC UR4, c[0x0][0xac8] ;  /* 0x0002b20000047ab9 */ /* 0x000fe40000000800 */
[----:B------:R-:W-:Y:S02]  /*8e40*/  ISETP.GE.AND P3, PT, R0, UR4, PT ;  /* 0x0000000400007c0c */ /* 0x000fe4000bf66270 */
[----:B------:R-:W-:Y:S02]  /*8e50*/  ISETP.GE.AND P4, PT, R86, UR4, PT ;  /* 0x0000000456007c0c */ /* 0x000fe4000bf86270 */
[----:B------:R-:W-:-:S09]  /*8e60*/  ISETP.GE.AND P5, PT, R88, UR4, PT ;  /* 0x0000000458007c0c */ /* 0x000fd2000bfa6270 */
[-C--:B0-----:R-:W-:Y:S02]  /*8e70*/  @!P3 LEA R4, P0, R0, R11.reuse, 0x1 ;  /* 0x0000000b0004b211 */ /* 0x081fe400078008ff */
[-C--:B------:R-:W-:Y:S02]  /*8e80*/  @!P4 LEA R6, P1, R86, R11.reuse, 0x1 ;  /* 0x0000000b5606c211 */ /* 0x080fe400078208ff */
[----:B------:R-:W-:Y:S02]  /*8e90*/  @!P5 LEA R8, P2, R88, R11, 0x1 ;  /* 0x0000000b5808d211 */ /* 0x000fe400078408ff */
[-C--:B------:R-:W-:Y:S02]  /*8ea0*/  @!P3 LEA.HI.X R5, R0, R83.reuse, R92, 0x1, P0 ;  /* 0x000000530005b211 */ /* 0x080fe400000f0c5c */
[-C--:B------:R-:W-:Y:S02]  /*8eb0*/  @!P4 LEA.HI.X R7, R86, R83.reuse, R91, 0x1, P1 ;  /* 0x000000535607c211 */ /* 0x080fe400008f0c5b */
[----:B------:R-:W-:Y:S01]  /*8ec0*/  @!P5 LEA.HI.X R9, R88, R83, R87, 0x1, P2 ;  /* 0x000000535809d211 */ /* 0x000fe200010f0c57 */
[----:B------:R3:W-:Y:S01]  /*8ed0*/  @!P3 ST.E.128 desc[UR50][R4.64], R24 ;  /* 0x000000180400b985 */ /* 0x0007e2000c101d32 */
[----:B------:R-:W-:-:S03]  /*8ee0*/  ISETP.GE.AND P0, PT, R90, UR4, PT ;  /* 0x000000045a007c0c */ /* 0x000fc6000bf06270 */
[----:B------:R3:W-:Y:S04]  /*8ef0*/  @!P4 ST.E.128 desc[UR50][R6.64], R40 ;  /* 0x000000280600c985 */ /* 0x0007e8000c101d32 */
[----:B------:R3:W-:Y:S06]  /*8f00*/  @!P5 ST.E.128 desc[UR50][R8.64], R56 ;  /* 0x000000380800d985 */ /* 0x0007ec000c101d32 */
[----:B------:R-:W-:Y:S05]  /*8f10*/  @P0 BRA `(.L_x_9450) ;  /* 0x0000002400580947 */ /* 0x000fea0003800000 */
[----:B---3--:R-:W-:-:S04]  /*8f20*/  LEA R4, P0, R90, R11, 0x1 ;  /* 0x0000000b5a047211 */ /* 0x008fc800078008ff */
[----:B------:R-:W-:-:S05]  /*8f30*/  LEA.HI.X R5, R90, R83, R89, 0x1, P0 ;  /* 0x000000535a057211 */ /* 0x000fca00000f0c59 */
[----:B------:R0:W-:Y:S01]  /*8f40*/  ST.E.128 desc[UR50][R4.64], R72 ;  /* 0x0000004804007985 */ /* 0x0001e2000c101d32 */
[----:B------:R-:W-:Y:S05]  /*8f50*/  BRA `(.L_x_9450) ;  /* 0x0000002400487947 */ /* 0x000fea0003800000 */
.L_x_9443:
[----:B------:R-:W-:Y:S01]  /*8f60*/  ULDC.64 UR14, c[0x0][0xb08] ;  /* 0x0002c200000e7ab9 */ /* 0x000fe20000000a00 */
[----:B------:R-:W-:Y:S01]  /*8f70*/  IMAD.MOV.U32 R3, RZ, RZ, R12 ;  /* 0x000000ffff037224 */ /* 0x000fe200078e000c */
        /* <DEDUP_REMOVED lines=11> */
[----:B------:R-:W-:Y:S01]  /*9030*/  ULDC.64 UR12, c[0x0][0xb38] ;  /* 0x0002ce00000c7ab9 */ /* 0x000fe20000000a00 */
[----:B------:R-:W-:Y:S01]  /*9040*/  UIMAD UR4, UR4, UR14, URZ ;  /* 0x0000000e040472a4 */ /* 0x000fe2000f8e023f */
[----:B------:R-:W-:Y:S01]  /*9050*/  SHF.R.S32.HI R156, RZ, 0x1f, R207 ;  /* 0x0000001fff9c7819 */ /* 0x000fe200000114cf */
[----:B------:R-:W-:Y:S01]  /*9060*/  UIMAD.WIDE.U32 UR10, UR43, UR12, UR10 ;  /* 0x0000000c2b0a72a5 */ /* 0x000fe2000f8e000a */
[----:B------:R-:W-:Y:S01]  /*9070*/  SHF.R.S32.HI R157, RZ, 0x1f, R208 ;  /* 0x0000001fff9d7819 */ /* 0x000fe200000114d0 */
[----:B------:R-:W-:Y:S01]  /*9080*/  UIMAD UR4, UR39, UR15, UR4 ;  /* 0x0000000f270472a4 */ /* 0x000fe2000f8e0204 */
[----:B------:R-:W-:Y:S01]  /*9090*/  SHF.R.S32.HI R158, RZ, 0x1f, R209 ;  /* 0x0000001fff9e7819 */ /* 0x000fe200000114d1 */
[----:B------:R-:W-:Y:S01]  /*90a0*/  UIMAD UR11, UR43, UR13, UR11 ;  /* 0x0000000d2b0b72a4 */ /* 0x000fe2000f8e020b */
[----:B------:R-:W-:Y:S01]  /*90b0*/  SHF.R.S32.HI R159, RZ, 0x1f, R210 ;  /* 0x0000001fff9f7819 */ /* 0x000fe200000114d2 */
[----:B------:R-:W-:Y:S01]  /*90c0*/  @UP1 ULDC UR12, c[0x0][0xbec] ;  /* 0x0002fb00000c1ab9 */ /* 0x000fe20000000800 */
[----:B------:R-:W-:Y:S01]  /*90d0*/  UIADD3 UR8, UR8, 0x22820, URZ ;  /* 0x0002282008087890 */ /* 0x000fe2000fffe03f */
[----:B0-----:R-:W-:Y:S01]  /*90e0*/  @P1 IMAD.HI.U32 R0, R12, UR12, RZ ;  /* 0x0000000c0c001c27 */ /* 0x001fe2000f8e00ff */
[----:B------:R-:W-:Y:S01]  /*90f0*/  UIMAD.WIDE.U32 UR10, UR39, UR14, UR10 ;  /* 0x0000000e270a72a5 */ /* 0x000fe2000f8e000a */
[----:B------:R-:W-:Y:S01]  /*9100*/  SHF.R.S32.HI R160, RZ, 0x1f, R211 ;  /* 0x0000001fffa07819 */ /* 0x000fe200000114d3 */
[----:B------:R-:W-:Y:S01]  /*9110*/  ULDC.64 UR12, c[0x0][0xb48] ;  /* 0x0002d200000c7ab9 */ /* 0x000fe20000000a00 */
[----:B------:R-:W-:Y:S01]  /*9120*/  UPRMT UR8, URZ, 0x654, UR8 ;  /* 0x000006543f087896 */ /* 0x000fe20008000008 */
[----:B------:R-:W-:Y:S01]  /*9130*/  SHF.R.S32.HI R161, RZ, 0x1f, R212 ;  /* 0x0000001fffa17819 */ /* 0x000fe200000114d4 */
[----:B------:R-:W-:Y:S01]  /*9140*/  UIADD3 UR11, UR11, UR4, URZ ;  /* 0x000000040b0b7290 */ /* 0x000fe2000fffe03f */
[----:B------:R-:W-:-:S02]  /*9150*/  SHF.R.S32.HI R162, RZ, 0x1f, R213 ;  /* 0x0000001fffa27819 */ /* 0x000fc400000114d5 */
[----:B------:R-:W-:Y:S01]  /*9160*/  @UP1 ULDC UR4, c[0x0][0xbf0] ;  /* 0x0002fc0000041ab9 */ /* 0x000fe20000000800 */
[----:B------:R-:W-:Y:S01]  /*9170*/  UIMAD.WIDE.U32 UR10, UR42, UR12, UR10 ;  /* 0x0000000c2a0a72a5 */ /* 0x000fe2000f8e000a */
[----:B------:R-:W-:Y:S02]  /*9180*/  @P1 SHF.R.U32.HI R3, RZ, UR4, R0 ;  /* 0x00000004ff031c19 */ /* 0x000fe40008011600 */
[----:B------:R-:W-:Y:S01]  /*9190*/  SYNCS.ARRIVE.TRANS64.RED.A1T0 RZ, [UR8], RZ ;  /* 0x000000ffffff79a7 */ /* 0x000fe20008100408 */
[----:B------:R-:W-:Y:S01]  /*91a0*/  UIMAD UR42, UR42, UR13, UR11 ;  /* 0x0000000d2a2a72a4 */ /* 0x000fe2000f8e020b */
[--C-:B------:R-:W-:Y:S01]  /*91b0*/  SHF.R.S32.HI R0, RZ, 0x1f, R3.reuse ;  /* 0x0000001fff007819 */ /* 0x100fe20000011403 */
[----:B------:R-:W-:Y:S01]  /*91c0*/  IMAD.MOV R7, RZ, RZ, -R3 ;  /* 0x000000ffff077224 */ /* 0x000fe200078e0a03 */
[----:B------:R-:W-:Y:S01]  /*91d0*/  ULDC.64 UR12, c[0x0][0xb30] ;  /* 0x0002cc00000c7ab9 */ /* 0x000fe20000000a00 */
[----:B------:R-:W-:Y:S01]  /*91e0*/  IMAD.U32 R5, RZ, RZ, UR11 ;  /* 0x0000000bff057e24 */ /* 0x000fe2000f8e00ff */
[----:B------:R-:W-:Y:S01]  /*91f0*/  SHF.R.S32.HI R163, RZ, 0x1f, R214 ;  /* 0x0000001fffa37819 */ /* 0x000fe200000114d6 */
[----:B------:R-:W-:Y:S01]  /*9200*/  IMAD R7, R7, UR9, R12 ;  /* 0x0000000907077c24 */ /* 0x000fe2000f8e020c */
[----:B------:R-:W-:Y:S01]  /*9210*/  SHF.R.S32.HI R164, RZ, 0x1f, R215 ;  /* 0x0000001fffa47819 */ /* 0x000fe200000114d7 */
[----:B------:R-:W-:Y:S01]  /*9220*/  IMAD R0, R0, UR12, RZ ;  /* 0x0000000c00007c24 */ /* 0x000fe2000f8e02ff */
[----:B------:R-:W-:Y:S01]  /*9230*/  SHF.R.S32.HI R20, RZ, 0x1f, R216 ;  /* 0x0000001fff147819 */ /* 0x000fe200000114d8 */
[----:B------:R-:W-:Y:S01]  /*9240*/  IMAD.U32 R4, RZ, RZ, UR10 ;  /* 0x0000000aff047e24 */ /* 0x000fe2000f8e00ff */
[----:B------:R-:W-:Y:S01]  /*9250*/  ULDC.64 UR10, c[0x0][0xb28] ;  /* 0x0002ca00000a7ab9 */ /* 0x000fe20000000a00 */
[----:B------:R-:W-:Y:S01]  /*9260*/  IMAD.U32 R5, RZ, RZ, UR42 ;  /* 0x0000002aff057e24 */ /* 0x000fe2000f8e00ff */
[----:B------:R-:W-:Y:S01]  /*9270*/  SHF.R.S32.HI R165, RZ, 0x1f, R217 ;  /* 0x0000001fffa57819 */ /* 0x000fe200000114d9 */
        /* <DEDUP_REMOVED lines=10> */
[----:B------:R-:W-:-:S03]  /*9320*/  ULDC.64 UR10, c[0x0][0xb00] ;  /* 0x0002c000000a7ab9 */ /* 0x000fc60000000a00 */
[----:B------:R-:W-:Y:S01]  /*9330*/  IMAD.IADD R3, R5, 0x1, R3 ;  /* 0x0000000105037824 */ /* 0x000fe200078e0203 */
[----:B------:R-:W-:-:S04]  /*9340*/  LEA R0, P1, R4, UR10, 0x2 ;  /* 0x0000000a04007c11 */ /* 0x000fc8000f8210ff */
[----:B------:R-:W-:Y:S02]  /*9350*/  LEA.HI.X R3, R4, UR11, R3, 0x2, P1 ;  /* 0x0000000b04037c11 */ /* 0x000fe400088f1403 */
[----:B------:R0:W1:Y:S04]  /*9360*/  SHFL.IDX PT, R4, R0, RZ, 0x1c1f ;  /* 0x001c1fff00047589 */ /* 0x00006800000e0000 */
[----:B------:R0:W2:Y:S01]  /*9370*/  SHFL.IDX PT, R5, R3, RZ, 0x1c1f ;  /* 0x001c1fff03057589 */ /* 0x0000a200000e0000 */
[----:B------:R-:W-:Y:S05]  /*9380*/  @P2 BRA `(.L_x_9452) ;  /* 0x0000000800242947 */ /* 0x000fea0003800000 */
[----:B------:R-:W-:Y:S01]  /*9390*/  ULDC UR4, c[0x0][0xac8] ;  /* 0x0002b20000047ab9 */ /* 0x000fe20000000800 */
[----:B------:R-:W-:Y:S01]  /*93a0*/  VIADD R21, R2, 0xe0 ;  /* 0x000000e002157836 */ /* 0x000fe20000000000 */
[----:B------:R-:W-:Y:S02]  /*93b0*/  ISETP.GE.AND P2, PT, R220, UR4, PT ;  /* 0x00000004dc007c0c */ /* 0x000fe4000bf46270 */
[----:B------:R-:W-:Y:S02]  /*93c0*/  ISETP.GE.AND P3, PT, R2, UR4, PT ;  /* 0x0000000402007c0c */ /* 0x000fe4000bf66270 */
[----:B------:R-:W-:Y:S02]  /*93d0*/  ISETP.GE.AND P1, PT, R219, UR4, PT ;  /* 0x00000004db007c0c */ /* 0x000fe4000bf26270 */
[----:B------:R-:W-:-:S07]  /*93e0*/  ISETP.GE.AND P4, PT, R218, UR4, PT ;  /* 0x00000004da007c0c */ /* 0x000fce000bf86270 */
[----:B-1----:R-:W-:Y:S02]  /*93f0*/  @!P2 LEA R8, P5, R220, R4, 0x2 ;  /* 0x00000004dc08a211 */ /* 0x002fe400078a10ff */
[----:B--2---:R-:W-:Y:S02]  /*9400*/  @!P3 IMAD.WIDE R6, R2, 0x4, R4 ;  /* 0x000000040206b825 */ /* 0x004fe400078e0204 */
[----:B------:R-:W-:-:S03]  /*9410*/  @!P2 LEA.HI.X R9, R220, R5, R168, 0x2, P5 ;  /* 0x00000005dc09a211 */ /* 0x000fc600028f14a8 */
[----:B------:R1:W-:Y:S01]  /*9420*/  @!P3 ST.E.64 desc[UR50][R6.64], R24 ;  /* 0x000000180600b985 */ /* 0x0003e2000c101b32 */
[----:B------:R-:W-:-:S03]  /*9430*/  ISETP.GE.AND P3, PT, R217, UR4, PT ;  /* 0x00000004d9007c0c */ /* 0x000fc6000bf66270 */
[----:B------:R2:W-:Y:S01]  /*9440*/  @!P2 ST.E.64 desc[UR50][R8.64], R28 ;  /* 0x0000001c0800a985 */ /* 0x0005e2000c101b32 */
[----:B------:R-:W-:Y:S02]  /*9450*/  ISETP.GE.AND P2, PT, R216, UR4, PT ;  /* 0x00000004d8007c0c */ /* 0x000fe4000bf46270 */
[----:B-1----:R-:W-:Y:S01]  /*9460*/  @!P1 LEA R6, P6, R219, R4, 0x2 ;  /* 0x00000004db069211 */ /* 0x002fe200078c10ff */
[----:B------:R-:W-:-:S03]  /*9470*/  VIADD R25, R2, 0xf8 ;  /* 0x000000f802197836 */ /* 0x000fc60000000000 */
[----:B------:R-:W-:Y:S01]  /*9480*/  @!P1 LEA.HI.X R7, R219, R5, R167, 0x2, P6 ;  /* 0x00000005db079211 */ /* 0x000fe200030f14a7 */
[----:B--2---:R-:W-:Y:S01]  /*9490*/  VIADD R29, R2, 0xe8 ;  /* 0x000000e8021d7836 */ /* 0x004fe20000000000 */
[----:B------:R-:W-:-:S03]  /*94a0*/  @!P4 LEA R8, P5, R218, R4, 0x2 ;  /* 0x00000004da08c211 */ /* 0x000fc600078a10ff */
[----:B------:R1:W-:Y:S01]  /*94b0*/  @!P1 ST.E.64 desc[UR50][R6.64], R32 ;  /* 0x0000002006009985 */ /* 0x0003e2000c101b32 */
[----:B------:R-:W-:Y:S02]  /*94c0*/  @!P4 LEA.HI.X R9, R218, R5, R166, 0x2, P5 ;  /* 0x00000005da09c211 */ /* 0x000fe400028f14a6 */
[----:B------:R-:W-:-:S03]  /*94d0*/  ISETP.GE.AND P1, PT, R215, UR4, PT ;  /* 0x00000004d7007c0c */ /* 0x000fc6000bf26270 */
[----:B------:R2:W-:Y:S01]  /*94e0*/  @!P4 ST.E.64 desc[UR50][R8.64], R36 ;  /* 0x000000240800c985 */ /* 0x0005e2000c101b32 */
[----:B------:R-:W-:Y:S02]  /*94f0*/  ISETP.GE.AND P4, PT, R214, UR4, PT ;  /* 0x00000004d6007c0c */ /* 0x000fe4000bf86270 */
[----:B-1----:R-:W-:Y:S01]  /*9500*/  @!P3 LEA R6, P6, R217, R4, 0x2 ;  /* 0x00000004d906b211 */ /* 0x002fe200078c10ff */
[----:B------:R-:W-:-:S03]  /*9510*/  VIADD R33, R2, 0xf0 ;  /* 0x000000f002217836 */ /* 0x000fc60000000000 */
[----:B------:R-:W-:Y:S02]  /*9520*/  @!P3 LEA.HI.X R7, R217, R5, R165, 0x2, P6 ;  /* 0x00000005d907b211 */ /* 0x000fe400030f14a5 */
[----:B--2---:R-:W-:-:S03]  /*9530*/  @!P2 LEA R8, P5, R216, R4, 0x2 ;  /* 0x00000004d808a211 */ /* 0x004fc600078a10ff */
[----:B------:R1:W-:Y:S01]  /*9540*/  @!P3 ST.E.64 desc[UR50][R6.64], R40 ;  /* 0x000000280600b985 */ /* 0x0003e2000c101b32 */
[----:B------:R-:W-:Y:S02]  /*9550*/  @!P2 LEA.HI.X R9, R216, R5, R20, 0x2, P5 ;  /* 0x00000005d809a211 */ /* 0x000fe400028f1414 */
[----:B------:R-:W-:-:S03]  /*9560*/  ISETP.GE.AND P3, PT, R213, UR4, PT ;  /* 0x00000004d5007c0c */ /* 0x000fc6000bf66270 */
[----:B------:R2:W-:Y:S01]  /*9570*/  @!P2 ST.E.64 desc[UR50][R8.64], R44 ;  /* 0x0000002c0800a985 */ /* 0x0005e2000c101b32 */
[----:B------:R-:W-:Y:S02]  /*9580*/  ISETP.GE.AND P2, PT, R212, UR4, PT ;  /* 0x00000004d4007c0c */ /* 0x000fe4000bf46270 */
[----:B-1----:R-:W-:-:S04]  /*9590*/  @!P1 LEA R6, P6, R215, R4, 0x2 ;  /* 0x00000004d7069211 */ /* 0x002fc800078c10ff */
        /* <DEDUP_REMOVED lines=19> */
[-C--:B------:R-:W-:Y:S02]  /*96d0*/  @!P4 LEA.HI.X R9, R210, R5.reuse, R159, 0x2, P5 ;  /* 0x00000005d209c211 */ /* 0x080fe400028f149f */
[----:B------:R-:W-:Y:S02]  /*96e0*/  ISETP.GE.AND P1, PT, R207, UR4, PT ;  /* 0x00000004cf007c0c */ /* 0x000fe4000bf26270 */
[-C--:B------:R-:W-:Y:S01]  /*96f0*/  @!P2 LEA R10, P5, R208, R4.reuse, 0x2 ;  /* 0x00000004d00aa211 */ /* 0x080fe200078a10ff */
[----:B------:R2:W-:Y:S01]  /*9700*/  @!P4 ST.E.64 desc[UR50][R8.64], R68 ;  /* 0x000000440800c985 */ /* 0x0005e2000c101b32 */
[----:B------:R-:W-:Y:S02]  /*9710*/  ISETP.GE.AND P4, PT, R206, UR4, PT ;  /* 0x00000004ce007c0c */ /* 0x000fe4000bf86270 */
[----:B------:R-:W-:Y:S02]  /*9720*/  @!P2 LEA.HI.X R11, R208, R5, R157, 0x2, P5 ;  /* 0x00000005d00ba211 */ /* 0x000fe400028f149d */
[----:B-1----:R-:W-:-:S04]  /*9730*/  @!P3 LEA R6, P6, R209, R4, 0x2 ;  /* 0x00000004d106b211 */ /* 0x002fc800078c10ff */
[----:B------:R-:W-:Y:S02]  /*9740*/  @!P3 LEA.HI.X R7, R209, R5, R158, 0x2, P6 ;  /* 0x00000005d107b211 */ /* 0x000fe400030f149e */
[----:B------:R-:W-:-:S03]  /*9750*/  @!P1 LEA R12, P6, R207, R4, 0x2 ;  /* 0x00000004cf0c9211 */ /* 0x000fc600078c10ff */
[----:B------:R-:W-:Y:S01]  /*9760*/  @!P4 LEA R14, P5, R206, R4, 0x2 ;  /* 0x00000004ce0ec211 */ /* 0x000fe200078a10ff */
[----:B------:R1:W-:Y:S01]  /*9770*/  @!P3 ST.E.64 desc[UR50][R6.64], R72 ;  /* 0x000000480600b985 */ /* 0x0003e2000c101b32 */
[----:B------:R-:W-:Y:S02]  /*9780*/  ISETP.GE.AND P3, PT, R205, UR4, PT ;  /* 0x00000004cd007c0c */ /* 0x000fe4000bf66270 */
[-C--:B------:R-:W-:Y:S01]  /*9790*/  @!P1 LEA.HI.X R13, R207, R5.reuse, R156, 0x2, P6 ;  /* 0x00000005cf0d9211 */ /* 0x080fe200030f149c */
[----:B------:R3:W-:Y:S01]  /*97a0*/  @!P2 ST.E.64 desc[UR50][R10.64], R76 ;  /* 0x0000004c0a00a985 */ /* 0x0007e2000c101b32 */
[----:B------:R-:W-:Y:S02]  /*97b0*/  ISETP.GE.AND P2, PT, R204, UR4, PT ;  /* 0x00000004cc007c0c */ /* 0x000fe4000bf46270 */
[----:B------:R-:W-:Y:S01]  /*97c0*/  @!P4 LEA.HI.X R15, R206, R5, R155, 0x2, P5 ;  /* 0x00000005ce0fc211 */ /* 0x000fe200028f149b */
[----:B------:R4:W-:Y:S01]  /*97d0*/  @!P1 ST.E.64 desc[UR50][R12.64], R80 ;  /* 0x000000500c009985 */ /* 0x0009e2000c101b32 */
[----:B------:R-:W-:-:S03]  /*97e0*/  ISETP.GE.AND P1, PT, R203, UR4, PT ;  /* 0x00000004cb007c0c */ /* 0x000fc6000bf26270 */
[----:B------:R5:W-:Y:S01]  /*97f0*/  @!P4 ST.E.64 desc[UR50][R14.64], R84 ;  /* 0x000000540e00c985 */ /* 0x000be2000c101b32 */
[----:B------:R-:W-:Y:S02]  /*9800*/  ISETP.GE.AND P4, PT, R202, UR4, PT ;  /* 0x00000004ca007c0c */ /* 0x000fe4000bf86270 */
[----:B--2---:R-:W-:-:S03]  /*9810*/  @!P3 LEA R8, P6, R205, R4, 0x2 ;  /* 0x00000004cd08b211 */ /* 0x004fc600078c10ff */
[CC--:B-1----:R-:W-:Y:S02]  /*9820*/  @!P2 LEA R6, P5, R204.reuse, R4.reuse, 0x2 ;  /* 0x00000004cc06a211 */ /* 0x0c2fe400078a10ff */
[-C--:B------:R-:W-:Y:S02]  /*9830*/  @!P3 LEA.HI.X R9, R205, R5.reuse, R154, 0x2, P6 ;  /* 0x00000005cd09b211 */ /* 0x080fe400030f149a */
[-C--:B------:R-:W-:Y:S02]  /*9840*/  @!P2 LEA.HI.X R7, R204, R5.reuse, R153, 0x2, P5 ;  /* 0x00000005cc07a211 */ /* 0x080fe400028f1499 */
[----:B---3--:R-:W-:Y:S01]  /*9850*/  @!P1 LEA R10, P6, R203, R4, 0x2 ;  /* 0x00000004cb0a9211 */ /* 0x008fe200078c10ff */
[----:B------:R1:W-:Y:S01]  /*9860*/  @!P3 ST.E.64 desc[UR50][R8.64], R88 ;  /* 0x000000580800b985 */ /* 0x0003e2000c101b32 */
[----:B------:R-:W-:Y:S02]  /*9870*/  ISETP.GE.AND P3, PT, R201, UR4, PT ;  /* 0x00000004c9007c0c */ /* 0x000fe4000bf66270 */
[----:B------:R-:W-:Y:S01]  /*9880*/  @!P1 LEA.HI.X R11, R203, R5, R152, 0x2, P6 ;  /* 0x00000005cb0b9211 */ /* 0x000fe200030f1498 */
[----:B------:R2:W-:Y:S01]  /*9890*/  @!P2 ST.E.64 desc[UR50][R6.64], R92 ;  /* 0x0000005c0600a985 */ /* 0x0005e2000c101b32 */
[----:B------:R-:W-:-:S02]  /*98a0*/  ISETP.GE.AND P2, PT, R200, UR4, PT ;  /* 0x00000004c8007c0c */ /* 0x000fc4000bf46270 */
[C---:B----4-:R-:W-:Y:S01]  /*98b0*/  @!P4 LEA R12, P5, R202.reuse, R4, 0x2 ;  /* 0x00000004ca0cc211 */ /* 0x050fe200078a10ff */
[----:B------:R3:W-:Y:S01]  /*98c0*/  @!P1 ST.E.64 desc[UR50][R10.64], R96 ;  /* 0x000000600a009985 */ /* 0x0007e2000c101b32 */
[----:B------:R-:W-:Y:S02]  /*98d0*/  ISETP.GE.AND P1, PT, R23, UR4, PT ;  /* 0x0000000417007c0c */ /* 0x000fe4000bf26270 */
[----:B------:R-:W-:-:S03]  /*98e0*/  @!P4 LEA.HI.X R13, R202, R5, R229, 0x2, P5 ;  /* 0x00000005ca0dc211 */ /* 0x000fc600028f14e5 */
[CC--:B-----5:R-:W-:Y:S02]  /*98f0*/  @!P3 LEA R14, P6, R201.reuse, R4.reuse, 0x2 ;  /* 0x00000004c90eb211 */ /* 0x0e0fe400078c10ff */
[----:B------:R4:W-:Y:S01]  /*9900*/  @!P4 ST.E.64 desc[UR50][R12.64], R100 ;  /* 0x000000640c00c985 */ /* 0x0009e2000c101b32 */
[----:B------:R-:W-:Y:S02]  /*9910*/  ISETP.GE.AND P4, PT, R22, UR4, PT ;  /* 0x0000000416007c0c */ /* 0x000fe4000bf86270 */
[CC--:B-1----:R-:W-:Y:S02]  /*9920*/  @!P2 LEA R8, P5, R200.reuse, R4.reuse, 0x2 ;  /* 0x00000004c808a211 */ /* 0x0c2fe400078a10ff */
[-C--:B------:R-:W-:Y:S02]  /*9930*/  @!P3 LEA.HI.X R15, R201, R5.reuse, R228, 0x2, P6 ;  /* 0x00000005c90fb211 */ /* 0x080fe400030f14e4 */
[----:B------:R-:W-:Y:S02]  /*9940*/  @!P2 LEA.HI.X R9, R200, R5, R227, 0x2, P5 ;  /* 0x00000005c809a211 */ /* 0x000fe400028f14e3 */
[----:B--2---:R-:W-:Y:S01]  /*9950*/  @!P1 LEA R6, P6, R23, R4, 0x2 ;  /* 0x0000000417069211 */ /* 0x004fe200078c10ff */
[----:B------:R1:W-:Y:S01]  /*9960*/  @!P3 ST.E.64 desc[UR50][R14.64], R104 ;  /* 0x000000680e00b985 */ /* 0x0003e2000c101b32 */
[----:B------:R-:W-:-:S02]  /*9970*/  ISETP.GE.AND P3, PT, R19, UR4, PT ;  /* 0x0000000413007c0c */ /* 0x000fc4000bf66270 */
[-C--:B------:R-:W-:Y:S01]  /*9980*/  @!P1 LEA.HI.X R7, R23, R5.reuse, R226, 0x2, P6 ;  /* 0x0000000517079211 */ /* 0x080fe200030f14e2 */
[----:B------:R2:W-:Y:S01]  /*9990*/  @!P2 ST.E.64 desc[UR50][R8.64], R108 ;  /* 0x0000006c0800a985 */ /* 0x0005e2000c101b32 */
[----:B------:R-:W-:Y:S02]  /*99a0*/  ISETP.GE.AND P2, PT, R18, UR4, PT ;  /* 0x0000000412007c0c */ /* 0x000fe4000bf46270 */
[C---:B---3--:R-:W-:Y:S01]  /*99b0*/  @!P4 LEA R10, P5, R22.reuse, R4, 0x2 ;  /* 0x00000004160ac211 */ /* 0x048fe200078a10ff */
[----:B------:R3:W-:Y:S01]  /*99c0*/  @!P1 ST.E.64 desc[UR50][R6.64], R112 ;  /* 0x0000007006009985 */ /* 0x0007e2000c101b32 */
[----:B------:R-:W-:Y:S02]  /*99d0*/  ISETP.GE.AND P1, PT, R17, UR4, PT ;  /* 0x0000000411007c0c */ /* 0x000fe4000bf26270 */
[----:B------:R-:W-:-:S03]  /*99e0*/  @!P4 LEA.HI.X R11, R22, R5, R225, 0x2, P5 ;  /* 0x00000005160bc211 */ /* 0x000fc600028f14e1 */
[CC--:B----4-:R-:W-:Y:S02]  /*99f0*/  @!P3 LEA R12, P6, R19.reuse, R4.reuse, 0x2 ;  /* 0x00000004130cb211 */ /* 0x0d0fe400078c10ff */
[----:B------:R4:W-:Y:S02]  /*9a00*/  @!P4 ST.E.64 desc[UR50][R10.64], R116 ;  /* 0x000000740a00c985 */ /* 0x0009e4000c101b32 */
[CC--:B-1----:R-:W-:Y:S02]  /*9a10*/  @!P2 LEA R14, P4, R18.reuse, R4.reuse, 0x2 ;  /* 0x00000004120ea211 */ /* 0x0c2fe400078810ff */
[-C--:B------:R-:W-:Y:S02]  /*9a20*/  @!P3 LEA.HI.X R13, R19, R5.reuse, R224, 0x2, P6 ;  /* 0x00000005130db211 */ /* 0x080fe400030f14e0 */
[----:B------:R-:W-:Y:S02]  /*9a30*/  @!P2 LEA.HI.X R15, R18, R5, R223, 0x2, P4 ;  /* 0x00000005120fa211 */ /* 0x000fe400020f14df */
[----:B------:R-:W-:Y:S01]  /*9a40*/  ISETP.GE.AND P4, PT, R16, UR4, PT ;  /* 0x0000000410007c0c */ /* 0x000fe2000bf86270 */
[----:B------:R1:W-:Y:S01]  /*9a50*/  @!P3 ST.E.64 desc[UR50][R12.64], R120 ;  /* 0x000000780c00b985 */ /* 0x0003e2000c101b32 */
[----:B--2---:R-:W-:-:S02]  /*9a60*/  @!P1 LEA R8, P5, R17, R4, 0x2 ;  /* 0x0000000411089211 */ /* 0x004fc400078a10ff */
[----:B------:R-:W-:Y:S01]  /*9a70*/  ISETP.GE.AND P3, PT, R21, UR4, PT ;  /* 0x0000000415007c0c */ /* 0x000fe2000bf66270 */
[----:B------:R-:W-:Y:S01]  /*9a80*/  @!P2 ST.E.64 desc[UR50][R14.64], R124 ;  /* 0x0000007c0e00a985 */ /* 0x000fe2000c101b32 */
[----:B------:R-:W-:Y:S02]  /*9a90*/  @!P1 LEA.HI.X R9, R17, R5, R222, 0x2, P5 ;  /* 0x0000000511099211 */ /* 0x000fe400028f14de */
[----:B------:R-:W-:Y:S02]  /*9aa0*/  ISETP.GE.AND P2, PT, R29, UR4, PT ;  /* 0x000000041d007c0c */ /* 0x000fe4000bf46270 */
[----:B---3--:R-:W-:Y:S01]  /*9ab0*/  SHF.R.S32.HI R7, RZ, 0x1f, R16 ;  /* 0x0000001fff077819 */ /* 0x008fe20000011410 */
[----:B------:R2:W-:Y:S01]  /*9ac0*/  @!P1 ST.E.64 desc[UR50][R8.64], R128 ;  /* 0x0000008008009985 */ /* 0x0005e2000c101b32 */
[----:B------:R-:W-:Y:S02]  /*9ad0*/  ISETP.GE.AND P1, PT, R33, UR4, PT ;  /* 0x0000000421007c0c */ /* 0x000fe4000bf26270 */
[----:B------:R-:W-:-:S02]  /*9ae0*/  @!P4 LEA R6, P5, R16, R4, 0x2 ;  /* 0x000000041006c211 */ /* 0x000fc400078a10ff */
[----:B----4-:R-:W-:Y:S02]  /*9af0*/  SHF.R.S32.HI R11, RZ, 0x1f, R21 ;  /* 0x0000001fff0b7819 */ /* 0x010fe40000011415 */
[----:B------:R-:W-:Y:S02]  /*9b00*/  @!P3 LEA R10, P6, R21, R4, 0x2 ;  /* 0x00000004150ab211 */ /* 0x000fe400078c10ff */
[-C--:B------:R-:W-:Y:S02]  /*9b10*/  @!P4 LEA.HI.X R7, R16, R5.reuse, R7, 0x2, P5 ;  /* 0x000000051007c211 */ /* 0x080fe400028f1407 */
[----:B------:R-:W-:Y:S02]  /*9b20*/  ISETP.GE.AND P5, PT, R25, UR4, PT ;  /* 0x0000000419007c0c */ /* 0x000fe4000bfa6270 */
[----:B------:R-:W-:Y:S01]  /*9b30*/  @!P3 LEA.HI.X R11, R21, R5, R11, 0x2, P6 ;  /* 0x00000005150bb211 */ /* 0x000fe200030f140b */
[----:B------:R3:W-:Y:S01]  /*9b40*/  @!P4 ST.E.64 desc[UR50][R6.64], R132 ;  /* 0x000000840600c985 */ /* 0x0007e2000c101b32 */
[----:B-1----:R-:W-:-:S02]  /*9b50*/  SHF.R.S32.HI R12, RZ, 0x1f, R29 ;  /* 0x0000001fff0c7819 */ /* 0x002fc4000001141d */
[CC--:B--2---:R-:W-:Y:S01]  /*9b60*/  @!P2 LEA R8, P6, R29.reuse, R4.reuse, 0x2 ;  /* 0x000000041d08a211 */ /* 0x0c4fe200078c10ff */
[----:B------:R3:W-:Y:S01]  /*9b70*/  @!P3 ST.E.64 desc[UR50][R10.64], R136 ;  /* 0x000000880a00b985 */ /* 0x0007e2000c101b32 */
[----:B------:R-:W-:Y:S02]  /*9b80*/  SHF.R.S32.HI R13, RZ, 0x1f, R33 ;  /* 0x0000001fff0d7819 */ /* 0x000fe40000011421 */
[-C--:B------:R-:W-:Y:S02]  /*9b90*/  @!P2 LEA.HI.X R9, R29, R5.reuse, R12, 0x2, P6 ;  /* 0x000000051d09a211 */ /* 0x080fe400030f140c */
[C---:B------:R-:W-:Y:S02]  /*9ba0*/  @!P1 LEA R12, P6, R33.reuse, R4, 0x2 ;  /* 0x00000004210c9211 */ /* 0x040fe400078c10ff */
[----:B------:R-:W-:Y:S01]  /*9bb0*/  SHF.R.S32.HI R14, RZ, 0x1f, R25 ;  /* 0x0000001fff0e7819 */ /* 0x000fe20000011419 */
[----:B------:R3:W-:Y:S01]  /*9bc0*/  @!P2 ST.E.64 desc[UR50][R8.64], R140 ;  /* 0x0000008c0800a985 */ /* 0x0007e2000c101b32 */
[----:B------:R-:W-:-:S02]  /*9bd0*/  @!P1 LEA.HI.X R13, R33, R5, R13, 0x2, P6 ;  /* 0x00000005210d9211 */ /* 0x000fc400030f140d */
[----:B------:R-:W-:-:S03]  /*9be0*/  @!P5 LEA R4, P6, R25, R4, 0x2 ;  /* 0x000000041904d211 */ /* 0x000fc600078c10ff */
[----:B------:R3:W-:Y:S01]  /*9bf0*/  @!P1 ST.E.64 desc[UR50][R12.64], R144 ;  /* 0x000000900c009985 */ /* 0x0007e2000c101b32 */
[----:B------:R-:W-:-:S05]  /*9c00*/  @!P5 LEA.HI.X R5, R25, R5, R14, 0x2, P6 ;  /* 0x000000051905d211 */ /* 0x000fca00030f140e */
[----:B------:R3:W-:Y:S04]  /*9c10*/  @!P5 ST.E.64 desc[UR50][R4.64], R148 ;  /* 0x000000940400d985 */ /* 0x0007e8000c101b32 */
.L_x_9452:
[----:B------:R-:W-:Y:S05]  /*9c20*/  BSYNC B1 ;  /* 0x0000000000017941 */ /* 0x000fea0003800000 */
.L_x_9451:
[----:B--23--:R2:W3:Y:S04]  /*9c30*/  SHFL.IDX PT, R5, R3, 0x1, 0x1c1f ;  /* 0x003c1f0003057f89 */ /* 0x00c4e800000e0000 */
[----:B-1----:R2:W1:Y:S01]  /*9c40*/  SHFL.IDX PT, R4, R0, 0x1, 0x1c1f ;  /* 0x003c1f0000047f89 */ /* 0x00246200000e0000 */
[----:B------:R-:W-:Y:S05]  /*9c50*/  @P0 BRA `(.L_x_9450) ;  /* 0x0000001800080947 */ /* 0x000fea0003800000 */
[----:B------:R-:W-:Y:S01]  /*9c60*/  ULDC UR4, c[0x0][0xac8] ;  /* 0x0002b20000047ab9 */ /* 0x000fe20000000800 */
[----:B0-2---:R-:W-:Y:S01]  /*9c70*/  VIADD R3, R2, 0xe8 ;  /* 0x000000e802037836 */ /* 0x005fe20000000000 */
[----:B------:R-:W-:Y:S02]  /*9c80*/  ISETP.GE.AND P5, PT, R220, UR4, PT ;  /* 0x00000004dc007c0c */ /* 0x000fe4000bfa6270 */
[----:B------:R-:W-:Y:S02]  /*9c90*/  ISETP.GE.AND P4, PT, R2, UR4, PT ;  /* 0x0000000402007c0c */ /* 0x000fe4000bf86270 */
[----:B------:R-:W-:Y:S02]  /*9ca0*/  ISETP.GE.AND P2, PT, R219, UR4, PT ;  /* 0x00000004db007c0c */ /* 0x000fe4000bf46270 */
[----:B------:R-:W-:Y:S02]  /*9cb0*/  ISETP.GE.AND P1, PT, R218, UR4, PT ;  /* 0x00000004da007c0c */ /* 0x000fe4000bf26270 */
[----:B------:R-:W-:-:S02]  /*9cc0*/  ISETP.GE.AND P0, PT, R217, UR4, PT ;  /* 0x00000004d9007c0c */ /* 0x000fc4000bf06270 */
[----:B------:R-:W-:-:S03]  /*9cd0*/  SHF.R.S32.HI R25, RZ, 0x1f, R16 ;  /* 0x0000001fff197819 */ /* 0x000fc60000011410 */
[-C--:B-1----:R-:W-:Y:S02]  /*9ce0*/  @!P5 LEA R8, P3, R220, R4.reuse, 0x2 ;  /* 0x00000004dc08d211 */ /* 0x082fe400078610ff */
[----:B---3--:R-:W-:Y:S02]  /*9cf0*/  @!P4 IMAD.WIDE R6, R2, 0x4, R4 ;  /* 0x000000040206c825 */ /* 0x008fe400078e0204 */
[-C--:B------:R-:W-:Y:S02]  /*9d00*/  @!P5 LEA.HI.X R9, R220, R5.reuse, R168, 0x2, P3 ;  /* 0x00000005dc09d211 */ /* 0x080fe400018f14a8 */
[CC--:B------:R-:W-:Y:S01]  /*9d10*/  @!P2 LEA R10, P6, R219.reuse, R4.reuse, 0x2 ;  /* 0x00000004db0aa211 */ /* 0x0c0fe200078c10ff */
[----:B------:R0:W-:Y:S01]  /*9d20*/  @!P4 ST.E.64 desc[UR50][R6.64], R26 ;  /* 0x0000001a0600c985 */ /* 0x0001e2000c101b32 */
[----:B------:R-:W-:Y:S02]  /*9d30*/  ISETP.GE.AND P3, PT, R216, UR4, PT ;  /* 0x00000004d8007c0c */ /* 0x000fe4000bf66270 */
[----:B------:R-:W-:Y:S01]  /*9d40*/  @!P2 LEA.HI.X R11, R219, R5, R167, 0x2, P6 ;  /* 0x00000005db0ba211 */ /* 0x000fe200030f14a7 */
[----:B------:R1:W-:Y:S01]  /*9d50*/  @!P5 ST.E.64 desc[UR50][R8.64], R30 ;  /* 0x0000001e0800d985 */ /* 0x0003e2000c101b32 */
[----:B------:R-:W-:-:S02]  /*9d60*/  @!P1 LEA R12, P5, R218, R4, 0x2 ;  /* 0x00000004da0c9211 */ /* 0x000fc400078a10ff */
[----:B------:R-:W-:Y:S01]  /*9d70*/  ISETP.GE.AND P4, PT, R215, UR4, PT ;  /* 0x00000004d7007c0c */ /* 0x000fe2000bf86270 */
[----:B------:R2:W-:Y:S01]  /*9d80*/  @!P2 ST.E.64 desc[UR50][R10.64], R34 ;  /* 0x000000220a00a985 */ /* 0x0005e2000c101b32 */
[CC--:B------:R-:W-:Y:S02]  /*9d90*/  @!P0 LEA R14, P6, R217.reuse, R4.reuse, 0x2 ;  /* 0x00000004d90e8211 */ /* 0x0c0fe400078c10ff */
[-C--:B------:R-:W-:Y:S02]  /*9da0*/  @!P1 LEA.HI.X R13, R218, R5.reuse, R166, 0x2, P5 ;  /* 0x00000005da0d9211 */ /* 0x080fe400028f14a6 */
[----:B------:R-:W-:Y:S01]  /*9db0*/  ISETP.GE.AND P5, PT, R214, UR4, PT ;  /* 0x00000004d6007c0c */ /* 0x000fe2000bfa6270 */
[----:B0-----:R-:W-:Y:S01]  /*9dc0*/  VIADD R27, R2, 0xe0 ;  /* 0x000000e0021b7836 */ /* 0x001fe20000000000 */
[----:B------:R-:W-:Y:S01]  /*9dd0*/  @!P0 LEA.HI.X R15, R217, R5, R165, 0x2, P6 ;  /* 0x00000005d90f8211 */ /* 0x000fe200030f14a5 */
[----:B------:R0:W-:Y:S01]  /*9de0*/  @!P1 ST.E.64 desc[UR50][R12.64], R38 ;  /* 0x000000260c009985 */ /* 0x0001e2000c101b32 */
[----:B------:R-:W-:-:S02]  /*9df0*/  @!P3 LEA R6, P6, R216, R4, 0x2 ;  /* 0x00000004d806b211 */ /* 0x000fc400078c10ff */
[----:B------:R-:W-:Y:S01]  /*9e00*/  ISETP.GE.AND P1, PT, R212, UR4, PT ;  /* 0x00000004d4007c0c */ /* 0x000fe2000bf26270 */
[----:B------:R3:W-:Y:S01]  /*9e10*/  @!P0 ST.E.64 desc[UR50][R14.64], R42 ;  /* 0x0000002a0e008985 */ /* 0x0007e2000c101b32 */
[----:B------:R-:W-:Y:S02]  /*9e20*/  ISETP.GE.AND P0, PT, R213, UR4, PT ;  /* 0x00000004d5007c0c */ /* 0x000fe4000bf06270 */
        /* <DEDUP_REMOVED lines=8> */
[CC--:B--2---:R-:W-:Y:S02]  /*9eb0*/  @!P0 LEA R10, P4, R213.reuse, R4.reuse, 0x2 ;  /* 0x00000004d50a8211 */ /* 0x0c4fe400078810ff */
[----:B------:R-:W-:Y:S01]  /*9ec0*/  ISETP.GE.AND P3, PT, R210, UR4, PT ;  /* 0x00000004d2007c0c */ /* 0x000fe2000bf66270 */
[----:B------:R2:W-:Y:S01]  /*9ed0*/  @!P5 ST.E.64 desc[UR50][R20.64], R54 ;  /* 0x000000361400d985 */ /* 0x0005e2000c101b32 */
[----:B0-----:R-:W-:Y:S02]  /*9ee0*/  @!P1 LEA R12, P5, R212, R4, 0x2 ;  /* 0x00000004d40c9211 */ /* 0x001fe400078a10ff */
[----:B------:R-:W-:Y:S02]  /*9ef0*/  @!P0 LEA.HI.X R11, R213, R5, R162, 0x2, P4 ;  /* 0x00000005d50b8211 */ /* 0x000fe400020f14a2 */
[----:B------:R-:W-:-:S02]  /*9f00*/  ISETP.GE.AND P4, PT, R209, UR4, PT ;  /* 0x00000004d1007c0c */ /* 0x000fc4000bf86270 */
[-C--:B------:R-:W-:Y:S01]  /*9f10*/  @!P1 LEA.HI.X R13, R212, R5.reuse, R161, 0x2, P5 ;  /* 0x00000005d40d9211 */ /* 0x080fe200028f14a1 */
[----:B------:R-:W-:Y:S01]  /*9f20*/  @!P0 ST.E.64 desc[UR50][R10.64], R58 ;  /* 0x0000003a0a008985 */ /* 0x000fe2000c101b32 */
[----:B------:R-:W-:Y:S02]  /*9f30*/  ISETP.GE.AND P5, PT, R208, UR4, PT ;  /* 0x00000004d0007c0c */ /* 0x000fe4000bfa6270 */
[CC--:B---3--:R-:W-:Y:S01]  /*9f40*/  @!P2 LEA R14, P6, R211.reuse, R4.reuse, 0x2 ;  /* 0x00000004d30ea211 */ /* 0x0c8fe200078c10ff */
[----:B------:R0:W-:Y:S01]  /*9f50*/  @!P1 ST.E.64 desc[UR50][R12.64], R62 ;  /* 0x0000003e0c009985 */ /* 0x0001e2000c101b32 */
[----:B------:R-:W-:Y:S02]  /*9f60*/  ISETP.GE.AND P1, PT, R206, UR4, PT ;  /* 0x00000004ce007c0c */ /* 0x000fe4000bf26270 */
[----:B------:R-:W-:Y:S02]  /*9f70*/  @!P2 LEA.HI.X R15, R211, R5, R160, 0x2, P6 ;  /* 0x00000005d30fa211 */ /* 0x000fe400030f14a0 */
[----:B-1----:R-:W-:-:S02]  /*9f80*/  @!P3 LEA R6, P6, R210, R4, 0x2 ;  /* 0x00000004d206b211 */ /* 0x002fc400078c10ff */
[----:B------:R-:W-:Y:S01]  /*9f90*/  ISETP.GE.AND P0, PT, R207, UR4, PT ;  /* 0x00000004cf007c0c */ /* 0x000fe2000bf06270 */
[----:B------:R1:W-:Y:S01]  /*9fa0*/  @!P2 ST.E.64 desc[UR50][R14.64], R66 ;  /* 0x000000420e00a985 */ /* 0x0003e2000c101b32 */
[CC--:B----4-:R-:W-:Y:S02]  /*9fb0*/  @!P4 LEA R8, P2, R209.reuse, R4.reuse, 0x2 ;  /* 0x00000004d108c211 */ /* 0x0d0fe400078410ff */
[-C--:B------:R-:W-:Y:S02]  /*9fc0*/  @!P3 LEA.HI.X R7, R210, R5.reuse, R159, 0x2, P6 ;  /* 0x00000005d207b211 */ /* 0x080fe400030f149f */
[----:B--2---:R-:W-:Y:S02]  /*9fd0*/  @!P5 LEA R20, P6, R208, R4, 0x2 ;  /* 0x00000004d014d211 */ /* 0x004fe400078c10ff */
[----:B------:R-:W-:Y:S01]  /*9fe0*/  @!P4 LEA.HI.X R9, R209, R5, R158, 0x2, P2 ;  /* 0x00000005d109c211 */ /* 0x000fe200010f149e */
[----:B------:R-:W-:Y:S01]  /*9ff0*/  @!P3 ST.E.64 desc[UR50][R6.64], R70 ;  /* 0x000000460600b985 */ /* 0x000fe2000c101b32 */
[----:B------:R-:W-:-:S02]  /*a000*/  ISETP.GE.AND P2, PT, R205, UR4, PT ;  /* 0x00000004cd007c0c */ /* 0x000fc4000bf46270 */
[-C--:B------:R-:W-:Y:S01]  /*a010*/  @!P5 LEA.HI.X R21, R208, R5.reuse, R157, 0x2, P6 ;  /* 0x00000005d015d211 */ /* 0x080fe200030f149d */
[----:B------:R2:W-:Y:S01]  /*a020*/  @!P4 ST.E.64 desc[UR50][R8.64], R74 ;  /* 0x0000004a0800c985 */ /* 0x0005e2000c101b32 */
[-C--:B0-----:R-:W-:Y:S02]  /*a030*/  @!P1 LEA R12, P3, R206, R4.reuse, 0x2 ;  /* 0x00000004ce0c9211 */ /* 0x081fe400078610ff */
[----:B------:R-:W-:Y:S01]  /*a040*/  @!P0 LEA R10, P6, R207, R4, 0x2 ;  /* 0x00000004cf0a8211 */ /* 0x000fe200078c10ff */
[----:B------:R0:W-:Y:S01]  /*a050*/  @!P5 ST.E.64 desc[UR50][R20.64], R78 ;  /* 0x0000004e1400d985 */ /* 0x0001e2000c101b32 */
[----:B------:R-:W-:Y:S02]  /*a060*/  ISETP.GE.AND P5, PT, R204, UR4, PT ;  /* 0x00000004cc007c0c */ /* 0x000fe4000bfa6270 */
[----:B------:R-:W-:Y:S02]  /*a070*/  ISETP.GE.AND P4, PT, R203, UR4, PT ;  /* 0x00000004cb007c0c */ /* 0x000fe4000bf86270 */
[----:B------:R-:W-:-:S02]  /*a080*/  @!P1 LEA.HI.X R13, R206, R5, R155, 0x2, P3 ;  /* 0x00000005ce0d9211 */ /* 0x000fc400018f149b */
[----:B------:R-:W-:Y:S02]  /*a090*/  ISETP.GE.AND P3, PT, R202, UR4, PT ;  /* 0x00000004ca007c0c */ /* 0x000fe4000bf66270 */
[-C--:B------:R-:W-:Y:S02]  /*a0a0*/  @!P0 LEA.HI.X R11, R207, R5.reuse, R156, 0x2, P6 ;  /* 0x00000005cf0b8211 */ /* 0x080fe400030f149c */
[CC--:B-1----:R-:W-:Y:S02]  /*a0b0*/  @!P2 LEA R14, P6, R205.reuse, R4.reuse, 0x2 ;  /* 0x00000004cd0ea211 */ /* 0x0c2fe400078c10ff */
[----:B------:R-:W-:Y:S01]  /*a0c0*/  SHF.R.S32.HI R0, RZ, 0x1f, R27 ;  /* 0x0000001fff007819 */ /* 0x000fe2000001141b */
[----:B------:R1:W-:Y:S01]  /*a0d0*/  @!P0 ST.E.64 desc[UR50][R10.64], R82 ;  /* 0x000000520a008985 */ /* 0x0003e2000c101b32 */
[----:B------:R-:W-:Y:S02]  /*a0e0*/  @!P2 LEA.HI.X R15, R205, R5, R154, 0x2, P6 ;  /* 0x00000005cd0fa211 */ /* 0x000fe400030f149a */
[-C--:B--2---:R-:W-:Y:S01]  /*a0f0*/  @!P4 LEA R8, P0, R203, R4.reuse, 0x2 ;  /* 0x00000004cb08c211 */ /* 0x084fe200078010ff */
[----:B------:R2:W-:Y:S01]  /*a100*/  @!P1 ST.E.64 desc[UR50][R12.64], R86 ;  /* 0x000000560c009985 */ /* 0x0005e2000c101b32 */
[----:B------:R-:W-:-:S02]  /*a110*/  @!P5 LEA R6, P1, R204, R4, 0x2 ;  /* 0x00000004cc06d211 */ /* 0x000fc400078210ff */
[----:B0-----:R-:W-:Y:S01]  /*a120*/  @!P3 LEA R20, P6, R202, R4, 0x2 ;  /* 0x00000004ca14b211 */ /* 0x001fe200078c10ff */
[----:B------:R0:W-:Y:S01]  /*a130*/  @!P2 ST.E.64 desc[UR50][R14.64], R90 ;  /* 0x0000005a0e00a985 */ /* 0x0001e2000c101b32 */
[----:B------:R-:W-:Y:S02]  /*a140*/  ISETP.GE.AND P2, PT, R201, UR4, PT ;  /* 0x00000004c9007c0c */ /* 0x000fe4000bf46270 */
[-C--:B------:R-:W-:Y:S02]  /*a150*/  @!P5 LEA.HI.X R7, R204, R5.reuse, R153, 0x2, P1 ;  /* 0x00000005cc07d211 */ /* 0x080fe400008f1499 */
[----:B------:R-:W-:Y:S02]  /*a160*/  ISETP.GE.AND P1, PT, R200, UR4, PT ;  /* 0x00000004c8007c0c */ /* 0x000fe4000bf26270 */
[-C--:B------:R-:W-:Y:S01]  /*a170*/  @!P4 LEA.HI.X R9, R203, R5.reuse, R152, 0x2, P0 ;  /* 0x00000005cb09c211 */ /* 0x080fe200000f1498 */
[----:B------:R-:W-:Y:S01]  /*a180*/  @!P5 ST.E.64 desc[UR50][R6.64], R94 ;  /* 0x0000005e0600d985 */ /* 0x000fe2000c101b32 */
[----:B------:R-:W-:-:S02]  /*a190*/  @!P3 LEA.HI.X R21, R202, R5, R229, 0x2, P6 ;  /* 0x00000005ca15b211 */ /* 0x000fc400030f14e5 */
[----:B------:R-:W-:Y:S01]  /*a1a0*/  ISETP.GE.AND P0, PT, R23, UR4, PT ;  /* 0x0000000417007c0c */ /* 0x000fe2000bf06270 */
[----:B------:R3:W-:Y:S01]  /*a1b0*/  @!P4 ST.E.64 desc[UR50][R8.64], R98 ;  /* 0x000000620800c985 */ /* 0x0007e2000c101b32 */
[----:B------:R-:W-:Y:S02]  /*a1c0*/  ISETP.GE.AND P4, PT, R19, UR4, PT ;  /* 0x0000000413007c0c */ /* 0x000fe4000bf86270 */
[CC--:B-1----:R-:W-:Y:S01]  /*a1d0*/  @!P2 LEA R10, P6, R201.reuse, R4.reuse, 0x2 ;  /* 0x00000004c90aa211 */ /* 0x0c2fe200078c10ff */
[----:B------:R1:W-:Y:S01]  /*a1e0*/  @!P3 ST.E.64 desc[UR50][R20.64], R102 ;  /* 0x000000661400b985 */ /* 0x0003e2000c101b32 */
[----:B------:R-:W-:Y:S02]  /*a1f0*/  ISETP.GE.AND P3, PT, R22, UR4, PT ;  /* 0x0000000416007c0c */ /* 0x000fe4000bf66270 */
[----:B--2---:R-:W-:Y:S02]  /*a200*/  @!P1 LEA R12, P5, R200, R4, 0x2 ;  /* 0x00000004c80c9211 */ /* 0x004fe400078a10ff */
[----:B------:R-:W-:-:S02]  /*a210*/  @!P2 LEA.HI.X R11, R201, R5, R228, 0x2, P6 ;  /* 0x00000005c90ba211 */ /* 0x000fc400030f14e4 */
[-C--:B------:R-:W-:Y:S02]  /*a220*/  @!P1 LEA.HI.X R13, R200, R5.reuse, R227, 0x2, P5 ;  /* 0x00000005c80d9211 */ /* 0x080fe400028f14e3 */
[-C--:B0-----:R-:W-:Y:S01]  /*a230*/  @!P0 LEA R14, P6, R23, R4.reuse, 0x2 ;  /* 0x00000004170e8211 */ /* 0x081fe200078c10ff */
[----:B------:R0:W-:Y:S01]  /*a240*/  @!P2 ST.E.64 desc[UR50][R10.64], R106 ;  /* 0x0000006a0a00a985 */ /* 0x0001e2000c101b32 */
[-C--:B---3--:R-:W-:Y:S02]  /*a250*/  @!P4 LEA R8, P5, R19, R4.reuse, 0x2 ;  /* 0x000000041308c211 */ /* 0x088fe400078a10ff */
[-C--:B------:R-:W-:Y:S01]  /*a260*/  @!P0 LEA.HI.X R15, R23, R5.reuse, R226, 0x2, P6 ;  /* 0x00000005170f8211 */ /* 0x080fe200030f14e2 */
[----:B------:R2:W-:Y:S01]  /*a270*/  @!P1 ST.E.64 desc[UR50][R12.64], R110 ;  /* 0x0000006e0c009985 */ /* 0x0005e2000c101b32 */
[----:B------:R-:W-:Y:S01]  /*a280*/  @!P3 LEA R6, P1, R22, R4, 0x2 ;  /* 0x000000041606b211 */ /* 0x000fe200078210ff */
[----:B-1----:R-:W-:Y:S01]  /*a290*/  VIADD R21, R2, 0xf0 ;  /* 0x000000f002157836 */ /* 0x002fe20000000000 */
[----:B------:R-:W-:Y:S01]  /*a2a0*/  ISETP.GE.AND P2, PT, R18, UR4, PT ;  /* 0x0000000412007c0c */ /* 0x000fe2000bf46270 */
[----:B------:R1:W-:Y:S01]  /*a2b0*/  @!P0 ST.E.64 desc[UR50][R14.64], R114 ;  /* 0x000000720e008985 */ /* 0x0003e2000c101b32 */
[----:B------:R-:W-:-:S02]  /*a2c0*/  @!P3 LEA.HI.X R7, R22, R5, R225, 0x2, P1 ;  /* 0x000000051607b211 */ /* 0x000fc400008f14e1 */
[----:B------:R-:W-:Y:S02]  /*a2d0*/  ISETP.GE.AND P1, PT, R17, UR4, PT ;  /* 0x0000000411007c0c */ /* 0x000fe4000bf26270 */
[----:B------:R-:W-:Y:S01]  /*a2e0*/  @!P4 LEA.HI.X R9, R19, R5, R224, 0x2, P5 ;  /* 0x000000051309c211 */ /* 0x000fe200028f14e0 */
[----:B------:R3:W-:Y:S01]  /*a2f0*/  @!P3 ST.E.64 desc[UR50][R6.64], R118 ;  /* 0x000000760600b985 */ /* 0x0007e2000c101b32 */
[----:B------:R-:W-:Y:S02]  /*a300*/  ISETP.GE.AND P0, PT, R16, UR4, PT ;  /* 0x0000000410007c0c */ /* 0x000fe4000bf06270 */
[----:B------:R-:W-:Y:S01]  /*a310*/  ISETP.GE.AND P3, PT, R3, UR4, PT ;  /* 0x0000000403007c0c */ /* 0x000fe2000bf66270 */
[----:B------:R4:W-:Y:S01]  /*a320*/  @!P4 ST.E.64 desc[UR50][R8.64], R122 ;  /* 0x0000007a0800c985 */ /* 0x0009e2000c101b32 */
[----:B------:R-:W-:Y:S02]  /*a330*/  ISETP.GE.AND P4, PT, R27, UR4, PT ;  /* 0x000000041b007c0c */ /* 0x000fe4000bf86270 */
[----:B0-----:R-:W-:-:S03]  /*a340*/  @!P2 LEA R10, P5, R18, R4, 0x2 ;  /* 0x00000004120aa211 */ /* 0x001fc600078a10ff */
[CC--:B--2---:R-:W-:Y:S02]  /*a350*/  @!P1 LEA R12, P6, R17.reuse, R4.reuse, 0x2 ;  /* 0x00000004110c9211 */ /* 0x0c4fe400078c10ff */
[-C--:B------:R-:W-:Y:S02]  /*a360*/  @!P2 LEA.HI.X R11, R18, R5.reuse, R223, 0x2, P5 ;  /* 0x00000005120ba211 */ /* 0x080fe400028f14df */
[CC--:B-1----:R-:W-:Y:S02]  /*a370*/  @!P0 LEA R14, P5, R16.reuse, R4.reuse, 0x2 ;  /* 0x00000004100e8211 */ /* 0x0c2fe400078a10ff */
[-C--:B------:R-:W-:Y:S01]  /*a380*/  @!P1 LEA.HI.X R13, R17, R5.reuse, R222, 0x2, P6 ;  /* 0x00000005110d9211 */ /* 0x080fe200030f14de */
[----:B------:R0:W-:Y:S01]  /*a390*/  @!P2 ST.E.64 desc[UR50][R10.64], R126 ;  /* 0x0000007e0a00a985 */ /* 0x0001e2000c101b32 */
[----:B------:R-:W-:Y:S02]  /*a3a0*/  ISETP.GE.AND P6, PT, R21, UR4, PT ;  /* 0x0000000415007c0c */ /* 0x000fe4000bfc6270 */
[----:B------:R-:W-:Y:S01]  /*a3b0*/  @!P0 LEA.HI.X R15, R16, R5, R25, 0x2, P5 ;  /* 0x00000005100f8211 */ /* 0x000fe200028f1419 */
[----:B------:R0:W-:Y:S01]  /*a3c0*/  @!P1 ST.E.64 desc[UR50][R12.64], R130 ;  /* 0x000000820c009985 */ /* 0x0001e2000c101b32 */
[----:B---3--:R-:W-:-:S03]  /*a3d0*/  @!P4 LEA R6, P5, R27, R4, 0x2 ;  /* 0x000000041b06c211 */ /* 0x008fc600078a10ff */
[----:B------:R0:W-:Y:S01]  /*a3e0*/  @!P0 ST.E.64 desc[UR50][R14.64], R134 ;  /* 0x000000860e008985 */ /* 0x0001e2000c101b32 */
[-C--:B------:R-:W-:Y:S02]  /*a3f0*/  @!P4 LEA.HI.X R7, R27, R5.reuse, R0, 0x2, P5 ;  /* 0x000000051b07c211 */ /* 0x080fe400028f1400 */
[----:B------:R-:W-:Y:S02]  /*a400*/  SHF.R.S32.HI R0, RZ, 0x1f, R3 ;  /* 0x0000001fff007819 */ /* 0x000fe40000011403 */
[C---:B----4-:R-:W-:Y:S01]  /*a410*/  @!P3 LEA R8, P5, R3.reuse, R4, 0x2 ;  /* 0x000000040308b211 */ /* 0x050fe200078a10ff */
[----:B------:R0:W-:Y:S03]  /*a420*/  @!P4 ST.E.64 desc[UR50][R6.64], R138 ;  /* 0x0000008a0600c985 */ /* 0x0001e6000c101b32 */
[----:B------:R-:W-:Y:S01]  /*a430*/  @!P3 LEA.HI.X R9, R3, R5, R0, 0x2, P5 ;  /* 0x000000050309b211 */ /* 0x000fe200028f1400 */
[----:B------:R-:W-:Y:S01]  /*a440*/  VIADD R3, R2, 0xf8 ;  /* 0x000000f802037836 */ /* 0x000fe20000000000 */
[----:B------:R-:W-:-:S02]  /*a450*/  SHF.R.S32.HI R0, RZ, 0x1f, R21 ;  /* 0x0000001fff007819 */ /* 0x000fc40000011415 */
[----:B------:R-:W-:Y:S01]  /*a460*/  @!P6 LEA R20, P5, R21, R4, 0x2 ;  /* 0x000000041514e211 */ /* 0x000fe200078a10ff */
[----:B------:R0:W-:Y:S01]  /*a470*/  @!P3 ST.E.64 desc[UR50][R8.64], R142 ;  /* 0x0000008e0800b985 */ /* 0x0001e2000c101b32 */
[----:B------:R-:W-:Y:S02]  /*a480*/  ISETP.GE.AND P0, PT, R3, UR4, PT ;  /* 0x0000000403007c0c */ /* 0x000fe4000bf06270 */
[----:B------:R-:W-:-:S05]  /*a490*/  @!P6 LEA.HI.X R21, R21, R5, R0, 0x2, P5 ;  /* 0x000000051515e211 */ /* 0x000fca00028f1400 */
[----:B------:R0:W-:Y:S06]  /*a4a0*/  @!P6 ST.E.64 desc[UR50][R20.64], R146 ;  /* 0x000000921400e985 */ /* 0x0001ec000c101b32 */
[----:B------:R-:W-:Y:S05]  /*a4b0*/  @P0 BRA `(.L_x_9450) ;  /* 0x0000000c00f00947 */ /* 0x000fea0003800000 */
[----:B------:R-:W-:Y:S02]  /*a4c0*/  LEA R4, P0, R3, R4, 0x2 ;  /* 0x0000000403047211 */ /* 0x000fe400078010ff */
[----:B------:R-:W-:-:S04]  /*a4d0*/  SHF.R.S32.HI R0, RZ, 0x1f, R3 ;  /* 0x0000001fff007819 */ /* 0x000fc80000011403 */
[----:B------:R-:W-:-:S05]  /*a4e0*/  LEA.HI.X R5, R3, R5, R0, 0x2, P0 ;  /* 0x0000000503057211 */ /* 0x000fca00000f1400 */
[----:B------:R1:W-:Y:S01]  /*a4f0*/  ST.E.64 desc[UR50][R4.64], R150 ;  /* 0x0000009604007985 */ /* 0x0003e2000c101b32 */
[----:B------:R-:W-:Y:S05]  /*a500*/  BRA `(.L_x_9450) ;  /* 0x0000000c00dc7947 */ /* 0x000fea0003800000 */
.L_x_9441:
        /* <DEDUP_REMOVED lines=33> */
.L_x_9453:
        /* <DEDUP_REMOVED lines=58> */
.L_x_9455:
[----:B------:R-:W-:Y:S05]  /*aac0*/  BSYNC B1 ;  /* 0x0000000000017941 */ /* 0x000fea0003800000 */
.L_x_9454:
[----:B------:R-:W-:-:S06]  /*aad0*/  UISETP.GT.AND UP0, UPT, UR44, 0x1, UPT ;  /* 0x000000012c00788c */ /* 0x000fcc000bf04270 */
[----:B------:R-:W-:-:S13]  /*aae0*/  PLOP3.LUT P0, PT, PT, PT, UP0, 0x80, 0x0 ;  /* 0x000000000000781c */ /* 0x000fda0003f0f008 */
[----:B------:R-:W-:Y:S05]  /*aaf0*/  @P0 BRA `(.L_x_9450) ;  /* 0x0000000800600947 */ /* 0x000fea0003800000 */
[----:B------:R-:W1:Y:S01]  /*ab00*/  LDC R11, c[0x0][0xbe8] ;  /* 0x0002fa00ff0b7b82 */ /* 0x000e620000000800 */
[----:B0-----:R-:W-:Y:S01]  /*ab10*/  SHF.R.S32.HI R3, RZ, 0x1f, R8 ;  /* 0x0000001fff037819 */ /* 0x001fe20000011408 */
[----:B------:R-:W-:Y:S01]  /*ab20*/  ULDC.64 UR10, c[0x0][0xaa0] ;  /* 0x0002a800000a7ab9 */ /* 0x000fe20000000a00 */
[----:B------:R-:W-:Y:S01]  /*ab30*/  BSSY B1, `(.L_x_9456) ;  /* 0x0000052000017945 */ /* 0x000fe20003800000 */
[----:B------:R-:W-:Y:S01]  /*ab40*/  UIMAD.WIDE.U32 UR8, UR4, UR10, URZ ;  /* 0x0000000a040872a5 */ /* 0x000fe2000f8e003f */
[----:B------:R-:W-:Y:S01]  /*ab50*/  LEA.HI R3, R3, R8, RZ, 0x3 ;  /* 0x0000000803037211 */ /* 0x000fe200078f18ff */
[----:B------:R-:W-:-:S03]  /*ab60*/  UIMAD UR10, UR19, UR10, URZ ;  /* 0x0000000a130a72a4 */ /* 0x000fc6000f8e023f */
[----:B------:R-:W-:Y:S01]  /*ab70*/  LOP3.LUT R9, R3, 0xfffffff8, RZ, 0xc0, !PT ;  /* 0xfffffff803097812 */ /* 0x000fe200078ec0ff */
[----:B------:R-:W-:Y:S01]  /*ab80*/  UIMAD UR10, UR4, UR11, UR10 ;  /* 0x0000000b040a72a4 */ /* 0x000fe2000f8e020a */
[----:B------:R-:W-:-:S03]  /*ab90*/  SHF.R.S32.HI R13, RZ, 0x3, R3 ;  /* 0x00000003ff0d7819 */ /* 0x000fc60000011403 */
[----:B------:R-:W-:Y:S01]  /*aba0*/  IMAD.IADD R10, R8, 0x1, -R9 ;  /* 0x00000001080a7824 */ /* 0x000fe200078e0a09 */
[----:B------:R-:W-:Y:S01]  /*abb0*/  UIADD3 UR9, UR9, UR10, URZ ;  /* 0x0000000a09097290 */ /* 0x000fe2000fffe03f */
[----:B------:R-:W-:Y:S02]  /*abc0*/  IMAD.U32 R8, RZ, RZ, UR41 ;  /* 0x00000029ff087e24 */ /* 0x000fe4000f8e00ff */
[----:B------:R-:W-:Y:S01]  /*abd0*/  IMAD R3, R10, 0x20, R13 ;  /* 0x000000200a037824 */ /* 0x000fe200078e020d */
[----:B------:R-:W-:Y:S02]  /*abe0*/  ULDC.64 UR10, c[0x0][0xae8] ;  /* 0x0002ba00000a7ab9 */ /* 0x000fe40000000a00 */
[----:B------:R-:W-:Y:S01]  /*abf0*/  UIMAD.WIDE.U32 UR8, UR43, UR10, UR8 ;  /* 0x0000000a2b0872a5 */ /* 0x000fe2000f8e0008 */
[----:B------:R-:W-:Y:S01]  /*ac00*/  IMAD R8, R8, 0x80, R3 ;  /* 0x0000008008087824 */ /* 0x000fe200078e0203 */
[----:B-1----:R-:W-:Y:S02]  /*ac10*/  ISETP.NE.AND P0, PT, R11, 0x1, PT ;  /* 0x000000010b00780c */ /* 0x002fe40003f05270 */
[----:B------:R-:W-:Y:S01]  /*ac20*/  UIMAD UR9, UR43, UR11, UR9 ;  /* 0x0000000b2b0972a4 */ /* 0x000fe2000f8e0209 */
[----:B------:R-:W-:-:S02]  /*ac30*/  IMAD.MOV.U32 R3, RZ, RZ, R8 ;  /* 0x000000ffff037224 */ /* 0x000fc400078e0008 */
[----:B------:R-:W-:Y:S02]  /*ac40*/  ULDC.64 UR10, c[0x0][0xaf0] ;  /* 0x0002bc00000a7ab9 */ /* 0x000fe40000000a00 */
[----:B------:R-:W-:Y:S02]  /*ac50*/  UIMAD UR40, UR40, UR10, URZ ;  /* 0x0000000a282872a4 */ /* 0x000fe4000f8e023f */
[----:B------:R-:W-:Y:S02]  /*ac60*/  UIMAD.WIDE.U32 UR8, UR39, UR10, UR8 ;  /* 0x0000000a270872a5 */ /* 0x000fe4000f8e0008 */
[----:B------:R-:W-:Y:S02]  /*ac70*/  UIMAD UR4, UR39, UR11, UR40 ;  /* 0x0000000b270472a4 */ /* 0x000fe4000f8e0228 */
[----:B------:R-:W0:Y:S02]  /*ac80*/  @P0 LDC R5, c[0x0][0xbec] ;  /* 0x0002fb00ff050b82 */ /* 0x000e240000000800 */
[----:B------:R-:W-:Y:S01]  /*ac90*/  UIADD3 UR4, UR9, UR4, URZ ;  /* 0x0000000409047290 */ /* 0x000fe2000fffe03f */
[----:B------:R-:W-:-:S05]  /*aca0*/  ULDC.64 UR10, c[0x0][0xae0] ;  /* 0x0002b800000a7ab9 */ /* 0x000fca0000000a00 */
[----:B------:R-:W1:Y:S01]  /*acb0*/  @P0 LDC R7, c[0x0][0xbf0] ;  /* 0x0002fc00ff070b82 */ /* 0x000e620000000800 */
[----:B0-----:R-:W-:-:S04]  /*acc0*/  @P0 IMAD.HI.U32 R4, R8, R5, RZ ;  /* 0x0000000508040227 */ /* 0x001fc800078e00ff */
[----:B------:R-:W-:Y:S02]  /*acd0*/  IMAD.U32 R5, RZ, RZ, UR9 ;  /* 0x00000009ff057e24 */ /* 0x000fe4000f8e00ff */
[----:B------:R-:W-:Y:S01]  /*ace0*/  IMAD.U32 R5, RZ, RZ, UR4 ;  /* 0x00000004ff057e24 */ /* 0x000fe2000f8e00ff */
[----:B-1----:R-:W-:Y:S01]  /*acf0*/  @P0 SHF.R.U32.HI R3, RZ, R7, R4 ;  /* 0x00000007ff030219 */ /* 0x002fe20000011604 */
[----:B------:R-:W-:Y:S01]  /*ad00*/  IMAD.U32 R4, RZ, RZ, UR8 ;  /* 0x00000008ff047e24 */ /* 0x000fe2000f8e00ff */
[----:B------:R-:W-:Y:S02]  /*ad10*/  ULDC.64 UR8, c[0x0][0xad8] ;  /* 0x0002b60000087ab9 */ /* 0x000fe40000000a00 */
[--C-:B------:R-:W-:Y:S01]  /*ad20*/  SHF.R.S32.HI R6, RZ, 0x1f, R3.reuse ;  /* 0x0000001fff067819 */ /* 0x100fe20000011403 */
[----:B------:R-:W-:Y:S02]  /*ad30*/  IMAD.MOV R7, RZ, RZ, -R3 ;  /* 0x000000ffff077224 */ /* 0x000fe400078e0a03 */
[----:B------:R-:W-:-:S04]  /*ad40*/  IMAD.WIDE.U32 R4, R3, UR10, R4 ;  /* 0x0000000a03047c25 */ /* 0x000fc8000f8e0004 */
[----:B------:R-:W-:Y:S02]  /*ad50*/  IMAD R7, R11, R7, R8 ;  /* 0x000000070b077224 */ /* 0x000fe400078e0208 */
[----:B------:R-:W-:Y:S02]  /*ad60*/  IMAD R6, R6, UR10, RZ ;  /* 0x0000000a06067c24 */ /* 0x000fe4000f8e02ff */
[----:B------:R-:W-:Y:S02]  /*ad70*/  IMAD.U32 R8, RZ, RZ, UR41 ;  /* 0x00000029ff087e24 */ /* 0x000fe4000f8e00ff */
[----:B------:R-:W-:Y:S01]  /*ad80*/  IMAD R9, R3, UR11, R6 ;  /* 0x0000000b03097c24 */ /* 0x000fe2000f8e0206 */
[----:B------:R-:W-:Y:S01]  /*ad90*/  SHF.R.S32.HI R6, RZ, 0x1f, R7 ;  /* 0x0000001fff067819 */ /* 0x000fe20000011407 */
[----:B------:R-:W-:Y:S02]  /*ada0*/  IMAD R8, R8, 0x80, R13 ;  /* 0x0000008008087824 */ /* 0x000fe400078e020d */
[----:B------:R-:W-:-:S02]  /*adb0*/  IMAD.IADD R5, R5, 0x1, R9 ;  /* 0x0000000105057824 */ /* 0x000fc400078e0209 */
[----:B------:R-:W-:Y:S02]  /*adc0*/  IMAD R6, R6, UR8, RZ ;  /* 0x0000000806067c24 */ /* 0x000fe4000f8e02ff */
[----:B------:R-:W-:-:S04]  /*add0*/  IMAD.WIDE.U32 R4, R7, UR8, R4 ;  /* 0x0000000807047c25 */ /* 0x000fc8000f8e0004 */
[----:B------:R-:W-:Y:S01]  /*ade0*/  IMAD R9, R7, UR9, R6 ;  /* 0x0000000907097c24 */ /* 0x000fe2000f8e0206 */
[----:B------:R-:W-:Y:S01]  /*adf0*/  ULDC.64 UR8, c[0x0][0xa80] ;  /* 0x0002a00000087ab9 */ /* 0x000fe20000000a00 */
[----:B-----5:R-:W-:Y:S01]  /*ae00*/  IMAD R11, R0, R11, RZ ;  /* 0x0000000b000b7224 */ /* 0x020fe200078e02ff */
[----:B------:R-:W-:Y:S01]  /*ae10*/  LEA R6, P2, R4, UR8, 0x1 ;  /* 0x0000000804067c11 */ /* 0x000fe2000f8408ff */
[C---:B------:R-:W-:Y:S02]  /*ae20*/  VIADD R3, R8.reuse, 0x40 ;  /* 0x0000004008037836 */ /* 0x040fe40000000000 */
[----:B------:R-:W-:Y:S02]  /*ae30*/  IMAD.IADD R5, R5, 0x1, R9 ;  /* 0x0000000105057824 */ /* 0x000fe400078e0209 */
[----:B------:R-:W-:Y:S01]  /*ae40*/  VIADD R0, R8, 0x20 ;  /* 0x0000002008007836 */ /* 0x000fe20000000000 */
[----:B------:R-:W-:Y:S01]  /*ae50*/  ISETP.GE.AND P0, PT, R3, R11, PT ;  /* 0x0000000b0300720c */ /* 0x000fe20003f06270 */
[----:B------:R-:W-:Y:S01]  /*ae60*/  IMAD.SHL.U32 R7, R10, 0x8, RZ ;  /* 0x000000080a077824 */ /* 0x000fe200078e00ff */
[----:B------:R-:W-:-:S02]  /*ae70*/  LEA.HI.X R3, R4, UR9, R5, 0x1, P2 ;  /* 0x0000000904037c11 */ /* 0x000fc400090f0c05 */
[-C--:B------:R-:W-:Y:S01]  /*ae80*/  ISETP.GE.AND P2, PT, R8, R11.reuse, PT ;  /* 0x0000000b0800720c */ /* 0x080fe20003f46270 */
[C---:B------:R-:W-:Y:S01]  /*ae90*/  VIADD R9, R7.reuse, 0x40 ;  /* 0x0000004007097836 */ /* 0x040fe20000000000 */
[----:B------:R-:W-:Y:S01]  /*aea0*/  ISETP.GE.AND P1, PT, R0, R11, PT ;  /* 0x0000000b0000720c */ /* 0x000fe20003f26270 */
[C---:B------:R-:W-:Y:S01]  /*aeb0*/  VIADD R15, R7.reuse, 0x80 ;  /* 0x00000080070f7836 */ /* 0x040fe20000000000 */
[----:B------:R0:W1:Y:S01]  /*aec0*/  SHFL.IDX PT, R4, R6, RZ, 0x181f ;  /* 0x00181fff06047589 */ /* 0x00006200000e0000 */
[----:B------:R-:W-:Y:S01]  /*aed0*/  VIADD R13, R7, 0xc0 ;  /* 0x000000c0070d7836 */ /* 0x000fe20000000000 */
[----:B------:R-:W-:Y:S02]  /*aee0*/  SHF.R.S32.HI R12, RZ, 0x1f, R7 ;  /* 0x0000001fff0c7819 */ /* 0x000fe40000011407 */
[----:B------:R0:W2:Y:S01]  /*aef0*/  SHFL.IDX PT, R0, R3, RZ, 0x181f ;  /* 0x00181fff03007589 */ /* 0x0000a200000e0000 */
[----:B------:R-:W-:Y:S02]  /*af00*/  SHF.R.S32.HI R10, RZ, 0x1f, R9 ;  /* 0x0000001fff0a7819 */ /* 0x000fe40000011409 */
[----:B------:R-:W-:-:S02]  /*af10*/  SHF.R.S32.HI R14, RZ, 0x1f, R15 ;  /* 0x0000001fff0e7819 */ /* 0x000fc4000001140f */
        /* <DEDUP_REMOVED lines=10> */
[----:B------:R3:W-:Y:S01]  /*afc0*/  @!P5 ST.E.128 desc[UR50][R24.64], RZ ;  /* 0x000000ff1800d985 */ /* 0x0007e2000c101d32 */
[----:B------:R-:W-:Y:S02]  /*afd0*/  @!P4 LEA.HI.X R27, R9, R0, R10, 0x1, P6 ;  /* 0x00000000091bc211 */ /* 0x000fe400030f0c0a */
[----:B------:R-:W-:-:S03]  /*afe0*/  @!P3 LEA R28, P6, R15, R4, 0x1 ;  /* 0x000000040f1cb211 */ /* 0x000fc600078c08ff */
[----:B------:R3:W-:Y:S01]  /*aff0*/  @!P4 ST.E.128 desc[UR50][R26.64], RZ ;  /* 0x000000ff1a00c985 */ /* 0x0007e2000c101d32 */
[----:B------:R-:W-:Y:S02]  /*b000*/  @!P3 LEA.HI.X R29, R15, R0, R14, 0x1, P6 ;  /* 0x000000000f1db211 */ /* 0x000fe400030f0c0e */
[----:B------:R-:W-:-:S03]  /*b010*/  @!P2 LEA R4, P6, R13, R4, 0x1 ;  /* 0x000000040d04a211 */ /* 0x000fc600078c08ff */
[----:B------:R3:W-:Y:S01]  /*b020*/  @!P3 ST.E.128 desc[UR50][R28.64], RZ ;  /* 0x000000ff1c00b985 */ /* 0x0007e2000c101d32 */
[----:B------:R-:W-:-:S05]  /*b030*/  @!P2 LEA.HI.X R5, R13, R0, R20, 0x1, P6 ;  /* 0x000000000d05a211 */ /* 0x000fca00030f0c14 */
[----:B------:R3:W-:Y:S04]  /*b040*/  @!P2 ST.E.128 desc[UR50][R4.64], RZ ;  /* 0x000000ff0400a985 */ /* 0x0007e8000c101d32 */
.L_x_9457:
[----:B------:R-:W-:Y:S05]  /*b050*/  BSYNC B1 ;  /* 0x0000000000017941 */ /* 0x000fea0003800000 */
.L_x_9456:
[----:B--2---:R2:W4:Y:S01]  /*b060*/  SHFL.IDX PT, R0, R3, 0x1, 0x181f ;  /* 0x00381f0003007f89 */ /* 0x00452200000e0000 */
[----:B------:R-:W-:Y:S03]  /*b070*/  BSSY B1, `(.L_x_9458) ;  /* 0x0000014000017945 */ /* 0x000fe60003800000 */
[----:B-1-3--:R2:W1:Y:S01]  /*b080*/  SHFL.IDX PT, R4, R6, 0x1, 0x181f ;  /* 0x00381f0006047f89 */ /* 0x00a46200000e0000 */
[----:B------:R-:W-:Y:S05]  /*b090*/  @P1 BRA `(.L_x_9459) ;  /* 0x0000000000441947 */ /* 0x000fea0003800000 */
[----:B------:R-:W-:Y:S02]  /*b0a0*/  ULDC UR4, c[0x0][0xac8] ;  /* 0x0002b20000047ab9 */ /* 0x000fe40000000800 */
[----:B------:R-:W-:Y:S02]  /*b0b0*/  ISETP.GE.AND P4, PT, R7, UR4, PT ;  /* 0x0000000407007c0c */ /* 0x000fe4000bf86270 */
[----:B------:R-:W-:Y:S02]  /*b0c0*/  ISETP.GE.AND P3, PT, R9, UR4, PT ;  /* 0x0000000409007c0c */ /* 0x000fe4000bf66270 */
[----:B------:R-:W-:Y:S02]  /*b0d0*/  ISETP.GE.AND P2, PT, R15, UR4, PT ;  /* 0x000000040f007c0c */ /* 0x000fe4000bf46270 */
[----:B------:R-:W-:-:S07]  /*b0e0*/  ISETP.GE.AND P1, PT, R13, UR4, PT ;  /* 0x000000040d007c0c */ /* 0x000fce000bf26270 */
[-C--:B-1----:R-:W-:Y:S02]  /*b0f0*/  @!P4 LEA R24, P6, R7, R4.reuse, 0x1 ;  /* 0x000000040718c211 */ /* 0x082fe400078c08ff */
[----:B------:R-:W-:Y:S02]  /*b100*/  @!P3 LEA R26, P5, R9, R4, 0x1 ;  /* 0x00000004091ab211 */ /* 0x000fe400078a08ff */
[----:B----4-:R-:W-:Y:S02]  /*b110*/  @!P4 LEA.HI.X R25, R7, R0, R12, 0x1, P6 ;  /* 0x000000000719c211 */ /* 0x010fe400030f0c0c */
[----:B------:R-:W-:Y:S02]  /*b120*/  @!P2 LEA R28, P6, R15, R4, 0x1 ;  /* 0x000000040f1ca211 */ /* 0x000fe400078c08ff */
[----:B------:R-:W-:Y:S01]  /*b130*/  @!P3 LEA.HI.X R27, R9, R0, R10, 0x1, P5 ;  /* 0x00000000091bb211 */ /* 0x000fe200028f0c0a */
[----:B------:R3:W-:Y:S01]  /*b140*/  @!P4 ST.E.128 desc[UR50][R24.64], RZ ;  /* 0x000000ff1800c985 */ /* 0x0007e2000c101d32 */
[----:B------:R-:W-:-:S02]  /*b150*/  @!P1 LEA R4, P5, R13, R4, 0x1 ;  /* 0x000000040d049211 */ /* 0x000fc400078a08ff */
[-C--:B------:R-:W-:Y:S01]  /*b160*/  @!P2 LEA.HI.X R29, R15, R0.reuse, R14, 0x1, P6 ;  /* 0x000000000f1da211 */ /* 0x080fe200030f0c0e */
[----:B------:R3:W-:Y:S01]  /*b170*/  @!P3 ST.E.128 desc[UR50][R26.64], RZ ;  /* 0x000000ff1a00b985 */ /* 0x0007e2000c101d32 */
[----:B------:R-:W-:-:S03]  /*b180*/  @!P1 LEA.HI.X R5, R13, R0, R20, 0x1, P5 ;  /* 0x000000000d059211 */ /* 0x000fc600028f0c14 */
[----:B------:R3:W-:Y:S04]  /*b190*/  @!P2 ST.E.128 desc[UR50][R28.64], RZ ;  /* 0x000000ff1c00a985 */ /* 0x0007e8000c101d32 */
[----:B------:R3:W-:Y:S02]  /*b1a0*/  @!P1 ST.E.128 desc[UR50][R4.64], RZ ;  /* 0x000000ff04009985 */ /* 0x0007e4000c101d32 */
.L_x_9459:
[----:B------:R-:W-:Y:S05]  /*b1b0*/  BSYNC B1 ;  /* 0x0000000000017941 */ /* 0x000fea0003800000 */
.L_x_9458:
[----:B----4-:R4:W0:Y:S01]  /*b1c0*/  SHFL.IDX PT, R0, R3, 0x2, 0x181f ;  /* 0x00581f0003007f89 */ /* 0x01082200000e0000 */
        /* <DEDUP_REMOVED lines=9> */
[-C--:B------:R-:W-:Y:S02]  /*b260*/  @!P2 LEA R26, P5, R9, R4.reuse, 0x1 ;  /* 0x00000004091aa211 */ /* 0x080fe400078a08ff */
[----:B------:R-:W-:Y:S02]  /*b270*/  @!P1 LEA R28, P4, R15, R4, 0x1 ;  /* 0x000000040f1c9211 */ /* 0x000fe400078808ff */
[----:B0-----:R-:W-:Y:S02]  /*b280*/  @!P3 LEA.HI.X R25, R7, R0, R12, 0x1, P6 ;  /* 0x000000000719b211 */ /* 0x001fe400030f0c0c */
[----:B------:R-:W-:Y:S02]  /*b290*/  @!P0 LEA R4, P6, R13, R4, 0x1 ;  /* 0x000000040d048211 */ /* 0x000fe400078c08ff */
[-C--:B------:R-:W-:Y:S01]  /*b2a0*/  @!P2 LEA.HI.X R27, R9, R0.reuse, R10, 0x1, P5 ;  /* 0x00000000091ba211 */ /* 0x080fe200028f0c0a */
[----:B------:R3:W-:Y:S01]  /*b2b0*/  @!P3 ST.E.128 desc[UR50][R24.64], RZ ;  /* 0x000000ff1800b985 */ /* 0x0007e2000c101d32 */
[----:B------:R-:W-:-:S02]  /*b2c0*/  @!P1 LEA.HI.X R29, R15, R0, R14, 0x1, P4 ;  /* 0x000000000f1d9211 */ /* 0x000fc400020f0c0e */
[----:B------:R-:W-:Y:S01]  /*b2d0*/  @!P0 LEA.HI.X R5, R13, R0, R20, 0x1, P6 ;  /* 0x000000000d058211 */ /* 0x000fe200030f0c14 */
[----:B------:R3:W-:Y:S04]  /*b2e0*/  @!P2 ST.E.128 desc[UR50][R26.64], RZ ;  /* 0x000000ff1a00a985 */ /* 0x0007e8000c101d32 */
[----:B------:R3:W-:Y:S04]  /*b2f0*/  @!P1 ST.E.128 desc[UR50][R28.64], RZ ;  /* 0x000000ff1c009985 */ /* 0x0007e8000c101d32 */
[----:B------:R3:W-:Y:S02]  /*b300*/  @!P0 ST.E.128 desc[UR50][R4.64], RZ ;  /* 0x000000ff04008985 */ /* 0x0007e4000c101d32 */
.L_x_9461:
[----:B------:R-:W-:Y:S05]  /*b310*/  BSYNC B1 ;  /* 0x0000000000017941 */ /* 0x000fea0003800000 */
.L_x_9460:
[----:B0-----:R-:W-:Y:S01]  /*b320*/  VIADD R0, R8, 0x60 ;  /* 0x0000006008007836 */ /* 0x001fe20000000000 */
[----:B--2-4-:R-:W0:Y:S04]  /*b330*/  SHFL.IDX PT, R3, R3, 0x3, 0x181f ;  /* 0x00781f0003037f89 */ /* 0x014e2800000e0000 */
[----:B------:R-:W-:Y:S01]  /*b340*/  ISETP.GE.AND P0, PT, R0, R11, PT ;  /* 0x0000000b0000720c */ /* 0x000fe20003f06270 */
[----:B-1-3--:R1:W2:-:S12]  /*b350*/  SHFL.IDX PT, R4, R6, 0x3, 0x181f ;  /* 0x00781f0006047f89 */ /* 0x00a29800000e0000 */
[----:B-1----:R-:W-:Y:S05]  /*b360*/  @P0 BRA `(.L_x_9450) ;  /* 0x0000000000440947 */ /* 0x002fea0003800000 */
[----:B------:R-:W-:Y:S02]  /*b370*/  ULDC UR4, c[0x0][0xac8] ;  /* 0x0002b20000047ab9 */ /* 0x000fe40000000800 */
[----:B------:R-:W-:Y:S02]  /*b380*/  ISETP.GE.AND P3, PT, R7, UR4, PT ;  /* 0x0000000407007c0c */ /* 0x000fe4000bf66270 */
[----:B------:R-:W-:Y:S02]  /*b390*/  ISETP.GE.AND P2, PT, R9, UR4, PT ;  /* 0x0000000409007c0c */ /* 0x000fe4000bf46270 */
[----:B------:R-:W-:Y:S02]  /*b3a0*/  ISETP.GE.AND P1, PT, R15, UR4, PT ;  /* 0x000000040f007c0c */ /* 0x000fe4000bf26270 */
[----:B------:R-:W-:-:S07]  /*b3b0*/  ISETP.GE.AND P0, PT, R13, UR4, PT ;  /* 0x000000040d007c0c */ /* 0x000fce000bf06270 */
[----:B--2---:R-:W-:-:S04]  /*b3c0*/  @!P3 LEA R6, P4, R7, R4, 0x1 ;  /* 0x000000040706b211 */ /* 0x004fc800078808ff */
[-C--:B0-----:R-:W-:Y:S02]  /*b3d0*/  @!P3 LEA.HI.X R7, R7, R3.reuse, R12, 0x1, P4 ;  /* 0x000000030707b211 */ /* 0x081fe400020f0c0c */
[-C--:B------:R-:W-:Y:S02]  /*b3e0*/  @!P2 LEA R8, P4, R9, R4.reuse, 0x1 ;  /* 0x000000040908a211 */ /* 0x080fe400078808ff */
[-C--:B------:R-:W-:Y:S01]  /*b3f0*/  @!P1 LEA R24, P5, R15, R4.reuse, 0x1 ;  /* 0x000000040f189211 */ /* 0x080fe200078a08ff */
[----:B------:R0:W-:Y:S01]  /*b400*/  @!P3 ST.E.128 desc[UR50][R6.64], RZ ;  /* 0x000000ff0600b985 */ /* 0x0001e2000c101d32 */
[----:B------:R-:W-:Y:S02]  /*b410*/  @!P0 LEA R4, P6, R13, R4, 0x1 ;  /* 0x000000040d048211 */ /* 0x000fe400078c08ff */
[-C--:B------:R-:W-:Y:S02]  /*b420*/  @!P2 LEA.HI.X R9, R9, R3.reuse, R10, 0x1, P4 ;  /* 0x000000030909a211 */ /* 0x080fe400020f0c0a */
[----:B------:R-:W-:-:S02]  /*b430*/  @!P1 LEA.HI.X R25, R15, R3, R14, 0x1, P5 ;  /* 0x000000030f199211 */ /* 0x000fc400028f0c0e */
[----:B------:R-:W-:Y:S01]  /*b440*/  @!P0 LEA.HI.X R5, R13, R3, R20, 0x1, P6 ;  /* 0x000000030d058211 */ /* 0x000fe200030f0c14 */
[----:B------:R0:W-:Y:S04]  /*b450*/  @!P2 ST.E.128 desc[UR50][R8.64], RZ ;  /* 0x000000ff0800a985 */ /* 0x0001e8000c101d32 */
[----:B------:R0:W-:Y:S04]  /*b460*/  @!P1 ST.E.128 desc[UR50][R24.64], RZ ;  /* 0x000000ff18009985 */ /* 0x0001e8000c101d32 */
[----:B------:R0:W-:Y:S02]  /*b470*/  @!P0 ST.E.128 desc[UR50][R4.64], RZ ;  /* 0x000000ff04008985 */ /* 0x0001e4000c101d32 */
.L_x_9450:
[----:B------:R-:W-:Y:S05]  /*b480*/  BSYNC B0 ;  /* 0x0000000000007941 */ /* 0x000fea0003800000 */
.L_x_9440:
[----:B------:R-:W-:Y:S02]  /*b490*/  ULDC UR4, c[0x0][0xc3c] ;  /* 0x00030f0000047ab9 */ /* 0x000fe40000000800 */
[----:B------:R-:W-:-:S06]  /*b4a0*/  UISETP.GE.AND UP0, UPT, UR7, UR4, UPT ;  /* 0x000000040700728c */ /* 0x000fcc000bf06270 */
[----:B------:R-:W-:-:S13]  /*b4b0*/  PLOP3.LUT P0, PT, PT, PT, UP0, 0x80, 0x0 ;  /* 0x000000000000781c */ /* 0x000fda0003f0f008 */
[----:B------:R-:W-:Y:S05]  /*b4c0*/  @!P0 BRA `(.L_x_9462) ;  /* 0xffffff5800dc8947 */ /* 0x000fea000383ffff */
[----:B------:R-:W-:Y:S05]  /*b4d0*/  EXIT ;  /* 0x000000000000794d */ /* 0x000fea0003800000 */
.L_x_9411:
        /* <DEDUP_REMOVED lines=16> */
.L_x_9463:
        /* <DEDUP_REMOVED lines=43> */
.L_x_9467:
        /* <DEDUP_REMOVED lines=35> */
.L_x_9465:
        /* <DEDUP_REMOVED lines=18> */
.L_x_9468:
        /* <DEDUP_REMOVED lines=57> */
.L_x_9466:
[----:B------:R-:W-:Y:S01]  /*bf70*/  ULDC UR4, c[0x0][0xc3c] ;  /* 0x00030f0000047ab9 */ /* 0x000fe20000000800 */
[----:B------:R-:W-:Y:S02]  /*bf80*/  IMAD.MOV.U32 R17, RZ, RZ, RZ ;  /* 0x000000ffff117224 */ /* 0x000fe400078e00ff */
[----:B------:R-:W-:Y:S02]  /*bf90*/  IMAD.U32 R16, RZ, RZ, UR6 ;  /* 0x00000006ff107e24 */ /* 0x000fe4000f8e00ff */
[----:B------:R-:W-:Y:S02]  /*bfa0*/  IMAD.MOV.U32 R18, RZ, RZ, RZ ;  /* 0x000000ffff127224 */ /* 0x000fe400078e00ff */
[----:B------:R-:W-:-:S07]  /*bfb0*/  IMAD.U32 R19, RZ, RZ, UR4 ;  /* 0x00000004ff137e24 */ /* 0x000fce000f8e00ff */
.L_x_9469:
[----:B------:R-:W-:-:S13]  /*bfc0*/  ISETP.NE.AND P0, PT, R7, RZ, PT ;  /* 0x000000ff0700720c */ /* 0x000fda0003f05270 */
[----:B------:R-:W0:Y:S01]  /*bfd0*/  @!P0 S2R R3, SR_CgaCtaId ;  /* 0x0000000000038919 */ /* 0x000e220000008800 */
[----:B------:R-:W-:-:S04]  /*bfe0*/  @!P0 MOV R2, 0x400 ;  /* 0x0000040000028802 */ /* 0x000fc80000000f00 */
[----:B0-----:R-:W-:-:S05]  /*bff0*/  @!P0 LEA R2, R3, R2, 0x18 ;  /* 0x0000000203028211 */ /* 0x001fca00078ec0ff */
[----:B------:R1:W-:Y:S01]  /*c000*/  @!P0 STS.128 [R2+0x228d0], R16 ;  /* 0x0228d01002008388 */ /* 0x0003e20000000c00 */
[----:B------:R-:W-:Y:S06]  /*c010*/  BAR.ARV 0x5, 0x180 ;  /* 0x0146000000007b1d */ /* 0x000fec0000002000 */
.L_x_9464:
        /* <DEDUP_REMOVED lines=25> */
[----:B------:R-:W-:Y:S01]  /*c1b0*/  LOP3.LUT R0, R4, 0xc0, RZ, 0xfc, !PT ;  /* 0x000000c004007812 */ /* 0x000fe200078efcff */
[----:B0-----:R-:W-:-:S06]  /*c1c0*/  ULEA UR4, UR5, UR4, 0x18 ;  /* 0x0000000405047291 */ /* 0x001fcc000f8ec03f */
[----:B------:R-:W-:-:S04]  /*c1d0*/  IMAD.U32 R22, RZ, RZ, UR4 ;  /* 0x00000004ff167e24 */ /* 0x000fc8000f8e00ff */
[----:B--2---:R-:W-:-:S07]  /*c1e0*/  IMAD R36, R28, 0x2, R22 ;  /* 0x000000021c247824 */ /* 0x004fce00078e0216 */
.L_x_9531:
[----:B0-----:R-:W0:Y:S02]  /*c1f0*/  LDC.64 R2, c[0x0][0xc88] ;  /* 0x00032200ff027b82 */ /* 0x001e240000000a00 */
[----:B0-----:R-:W-:-:S05]  /*c200*/  IMAD.WIDE R2, R19, 0x4, R2 ;  /* 0x0000000413027825 */ /* 0x001fca00078e0202 */
        /* <DEDUP_REMOVED lines=12> */
[----:B------:R0:W-:Y:S01]  /*c2d0*/  STL [R1], R0 ;  /* 0x0000000001007387 */ /* 0x0001e20000100800 */
        /* <DEDUP_REMOVED lines=33> */
.L_x_9471:
        /* <DEDUP_REMOVED lines=9> */
.L_x_9472:
        /* <DEDUP_REMOVED lines=9> */
.L_x_9473:
[----:B-----5:R-:W-:Y:S01]  /*c610*/  IMAD.IADD R32, R7, 0x1, -R30 ;  /* 0x0000000107207824 */ /* 0x020fe200078e0a1e */
[----:B012---:R-:W-:Y:S01]  /*c620*/  LOP3.LUT R0, R18, 0xff000000, RZ, 0xc0, !PT ;  /* 0xff00000012007812 */ /* 0x007fe200078ec0ff */
[----:B------:R-:W-:Y:S02]  /*c630*/  BSSY B0, `(.L_x_9474) ;  /* 0x0000028000007945 */ /* 0x000fe40003800000 */
[C---:B------:R-:W-:Y:S01]  /*c640*/  VIADD R2, R32.reuse, 0x5f ;  /* 0x0000005f20027836 */ /* 0x040fe20000000000 */
[----:B------:R-:W-:Y:S02]  /*c650*/  ISETP.GE.AND P0, PT, R32, 0x1, PT ;  /* 0x000000012000780c */ /* 0x000fe40003f06270 */
[----:B------:R-:W-:Y:S01]  /*c660*/  SHF.R.U32.HI R3, RZ, 0x8, R0 ;  /* 0x00000008ff037819 */ /* 0x000fe20000011600 */
[----:B------:R-:W-:Y:S01]  /*c670*/  IMAD.HI R2, R2, 0x2aaaaaab, RZ ;  /* 0x2aaaaaab02027827 */ /* 0x000fe200078e02ff */
[----:B------:R-:W-:-:S04]  /*c680*/  LOP3.LUT R0, R18, 0xff0000, RZ, 0xc0, !PT ;  /* 0x00ff000012007812 */ /* 0x000fc800078ec0ff */
[----:B------:R-:W-:Y:S02]  /*c690*/  LEA.HI R5, R0, R3, RZ, 0x10 ;  /* 0x0000000300057211 */ /* 0x000fe400078f80ff */
[----:B------:R-:W-:Y:S02]  /*c6a0*/  SHF.R.U32.HI R3, RZ, 0x1f, R2 ;  /* 0x0000001fff037819 */ /* 0x000fe40000011602 */
[----:B------:R-:W-:Y:S02]  /*c6b0*/  LOP3.LUT R29, R5, 0xff, RZ, 0xc0, !PT ;  /* 0x000000ff051d7812 */ /* 0x000fe400078ec0ff */
[----:B------:R-:W-:Y:S01]  /*c6c0*/  LEA.HI.SX32 R0, R2, R3, 0x1c ;  /* 0x0000000302007211 */ /* 0x000fe200078fe2ff */
[----:B------:R-:W-:Y:S01]  /*c6d0*/  IMAD.MOV.U32 R2, RZ, RZ, RZ ;  /* 0x000000ffff027224 */ /* 0x000fe200078e00ff */
        /* <DEDUP_REMOVED lines=29> */
.L_x_9475:
[----:B------:R-:W-:Y:S05]  /*c8b0*/  BSYNC B0 ;  /* 0x0000000000007941 */ /* 0x000fea0003800000 */
.L_x_9474:
        /* <DEDUP_REMOVED lines=23> */
.L_x_9477:
        /* <DEDUP_REMOVED lines=20> */
.L_x_9480:
[----:B------:R-:W-:Y:S05]  /*cb70*/  BSYNC B6 ;  /* 0x0000000000067941 */ /* 0x000fea0003800000 */
.L_x_9479:
        /* <DEDUP_REMOVED lines=20> */
.L_x_9483:
        /* <DEDUP_REMOVED lines=15> */
.L_x_9482:
[----:B------:R-:W-:Y:S05]  /*cdb0*/  BSYNC B6 ;  /* 0x0000000000067941 */ /* 0x000fea0003800000 */
.L_x_9481:
[----:B------:R-:W-:Y:S01]  /*cdc0*/  ULDC.64 UR4, c[0x0][0x9f8] ;  /* 0x00027e0000047ab9 */ /* 0x000fe20000000a00 */
[----:B------:R-:W0:Y:S01]  /*cdd0*/  S2R R20, SR_TID.X ;  /* 0x0000000000147919 */ /* 0x000e220000002100 */
[----:B------:R-:W-:Y:S01]  /*cde0*/  ISETP.NE.U32.AND P0, PT, RZ, UR4, PT ;  /* 0x00000004ff007c0c */ /* 0x000fe2000bf05070 */
[----:B------:R-:W1:Y:S03]  /*cdf0*/  LDC R8, c[0x0][0x430] ;  /* 0x00010c00ff087b82 */ /* 0x000e660000000800 */
[----:B------:R-:W-:-:S13]  /*ce00*/  ISETP.NE.AND.EX P0, PT, RZ, UR5, PT, P0 ;  /* 0x00000005ff007c0c */ /* 0x000fda000bf05300 */
[----:B------:R-:W-:Y:S01]  /*ce10*/  @P0 IADD3 R2, P1, R31, UR4, RZ ;  /* 0x000000041f020c10 */ /* 0x000fe2000ff3e0ff */
[----:B------:R-:W-:Y:S01]  /*ce20*/  VIADD R0, R35, 0xffffffff ;  /* 0xffffffff23007836 */ /* 0x000fe20000000000 */
[----:B------:R-:W-:Y:S02]  /*ce30*/  ULDC UR4, c[0x0][0x320] ;  /* 0x0000c80000047ab9 */ /* 0x000fe40000000800 */
[----:B------:R-:W-:-:S05]  /*ce40*/  @P0 IADD3.X R3, R33, UR5, RZ, P1, !PT ;  /* 0x0000000521030c10 */ /* 0x000fca0008ffe4ff */
[----:B------:R2:W3:Y:S01]  /*ce50*/  @P0 LDG.E R27, desc[UR50][R2.64] ;  /* 0x00000032021b0981 */ /* 0x0004e2000c1e1900 */
[----:B0-----:R-:W-:-:S04]  /*ce60*/  LOP3.LUT R20, R20, 0x7f, RZ, 0xc0, !PT ;  /* 0x0000007f14147812 */ /* 0x001fc800078ec0ff */
[----:B------:R-:W-:Y:S02]  /*ce70*/  SHF.R.U32.HI R21, RZ, 0x3, R20 ;  /* 0x00000003ff157819 */ /* 0x000fe40000011614 */
[----:B------:R-:W0:Y:S01]  /*ce80*/  S2R R20, SR_TID.X ;  /* 0x0000000000147919 */ /* 0x000e220000002100 */
[----:B-1----:R-:W-:-:S13]  /*ce90*/  ISETP.NE.AND P2, PT, R8, 0x1, PT ;  /* 0x000000010800780c */ /* 0x002fda0003f45270 */
[----:B------:R-:W2:Y:S08]  /*cea0*/  @P2 LDC R6, c[0x0][0x434] ;  /* 0x00010d00ff062b82 */ /* 0x000eb00000000800 */
[----:B------:R-:W1:Y:S01]  /*ceb0*/  @P2 LDC R7, c[0x0][0x438] ;  /* 0x00010e00ff072b82 */ /* 0x000e620000000800 */
[----:B0-----:R-:W-:-:S05]  /*cec0*/  IMAD.SHL.U32 R20, R20, 0x10, RZ ;  /* 0x0000001014147824 */ /* 0x001fca00078e00ff */
[----:B------:R-:W-:-:S05]  /*ced0*/  LOP3.LUT R20, R21, 0x70, R20, 0xf8, !PT ;  /* 0x0000007015147812 */ /* 0x000fca00078ef814 */
[----:B------:R-:W-:-:S05]  /*cee0*/  IMAD R35, R0, 0x60, R20 ;  /* 0x0000006000237824 */ /* 0x000fca00078e0214 */
[----:B------:R-:W-:-:S04]  /*cef0*/  ISETP.GE.AND P0, PT, R35, R32, PT ;  /* 0x000000202300720c */ /* 0x000fc80003f06270 */
[----:B------:R-:W-:Y:S01]  /*cf00*/  ISETP.GT.U32.OR P0, PT, R20, 0x5f, P0 ;  /* 0x0000005f1400780c */ /* 0x000fe20000704470 */
[----:B------:R-:W0:Y:S01]  /*cf10*/  S2R R21, SR_TID.X ;  /* 0x0000000000157919 */ /* 0x000e220000002100 */
[----:B------:R-:W-:-:S11]  /*cf20*/  IMAD.IADD R35, R35, 0x1, R30 ;  /* 0x0000000123237824 */ /* 0x000fd600078e021e */
[----:B------:R-:W4:Y:S01]  /*cf30*/  @!P0 LDC.64 R4, c[0x0][0x428] ;  /* 0x00010a00ff048b82 */ /* 0x000f220000000a00 */
[----:B--2---:R-:W-:-:S04]  /*cf40*/  @P2 IMAD.HI.U32 R2, R35, R6, RZ ;  /* 0x0000000623022227 */ /* 0x004fc800078e00ff */
[----:B------:R-:W-:Y:S01]  /*cf50*/  IMAD.MOV.U32 R6, RZ, RZ, R35 ;  /* 0x000000ffff067224 */ /* 0x000fe200078e0023 */
[----:B-1----:R-:W-:-:S04]  /*cf60*/  @P2 SHF.R.U32.HI R6, RZ, R7, R2 ;  /* 0x00000007ff062219 */ /* 0x002fc80000011602 */
[--C-:B------:R-:W-:Y:S01]  /*cf70*/  @!P0 SHF.R.S32.HI R3, RZ, 0x1f, R6.reuse ;  /* 0x0000001fff038819 */ /* 0x100fe20000011406 */
[----:B------:R-:W-:Y:S02]  /*cf80*/  @!P0 IMAD.MOV.U32 R2, RZ, RZ, R6 ;  /* 0x000000ffff028224 */ /* 0x000fe400078e0006 */
[----:B0-----:R-:W-:-:S05]  /*cf90*/  IMAD.SHL.U32 R21, R21, 0x8, RZ ;  /* 0x0000000815157824 */ /* 0x001fca00078e00ff */
[----:B------:R-:W-:-:S04]  /*cfa0*/  LOP3.LUT R21, R21, 0x38, RZ, 0xc0, !PT ;  /* 0x0000003815157812 */ /* 0x000fc800078ec0ff */
[----:B------:R-:W-:Y:S02]  /*cfb0*/  LOP3.LUT R10, R21, 0x40, RZ, 0xfc, !PT ;  /* 0x00000040150a7812 */ /* 0x000fe400078efcff */
[----:B------:R-:W-:Y:S02]  /*cfc0*/  LOP3.LUT R23, R23, 0xffffff7f, RZ, 0xc0, !PT ;  /* 0xffffff7f17177812 */ /* 0x000fe400078ec0ff */
[----:B------:R-:W-:Y:S02]  /*cfd0*/  ISETP.GE.AND P3, PT, R10, UR4, PT ;  /* 0x000000040a007c0c */ /* 0x000fe4000bf66270 */
[----:B------:R-:W-:Y:S02]  /*cfe0*/  @P2 LOP3.LUT R23, R23, 0x80, RZ, 0xfc, !PT ;  /* 0x0000008017172812 */ /* 0x000fe400078efcff */
[----:B------:R-:W-:Y:S02]  /*cff0*/  LOP3.LUT R9, R21, 0x80, RZ, 0xfc, !PT ;  /* 0x0000008015097812 */ /* 0x000fe400078efcff */
[----:B------:R-:W-:Y:S01]  /*d000*/  LOP3.LUT R23, R23, 0xfffffff7, RZ, 0xc0, !PT ;  /* 0xfffffff717177812 */ /* 0x000fe200078ec0ff */
[----:B------:R-:W-:Y:S01]  /*d010*/  IMAD.MOV.U32 R34, RZ, RZ, RZ ;  /* 0x000000ffff227224 */ /* 0x000fe200078e00ff */
[----:B------:R-:W-:-:S05]  /*d020*/  ISETP.GE.AND P2, PT, R21, UR4, PT ;  /* 0x0000000415007c0c */ /* 0x000fca000bf46270 */
[----:B------:R-:W-:-:S04]  /*d030*/  @P3 LOP3.LUT R23, R23, 0x8, RZ, 0xfc, !PT ;  /* 0x0000000817173812 */ /* 0x000fc800078efcff */
[----:B------:R-:W-:-:S04]  /*d040*/  LOP3.LUT R23, R23, 0xffffffef, RZ, 0xc0, !PT ;  /* 0xffffffef17177812 */ /* 0x000fc800078ec0ff */
[----:B------:R-:W-:Y:S01]  /*d050*/  LOP3.LUT R23, R23, 0xfffffffb, RZ, 0xc0, !PT ;  /* 0xfffffffb17177812 */ /* 0x000fe200078ec0ff */
[----:B------:R-:W-:Y:S01]  /*d060*/  UMOV UR5, 0xffffffff ;  /* 0xffffffff00057882 */ /* 0x000fe20000000000 */
[----:B------:R-:W-:Y:S02]  /*d070*/  LOP3.LUT R18, R18, 0xffff, RZ, 0xc0, !PT ;  /* 0x0000ffff12127812 */ /* 0x000fe400078ec0ff */
[----:B---3--:R-:W-:Y:S01]  /*d080*/  SHF.R.S32.HI R31, RZ, 0x1f, R27 ;  /* 0x0000001fff1f7819 */ /* 0x008fe2000001141b */
[----:B----4-:R-:W-:-:S04]  /*d090*/  @!P0 IMAD.WIDE.U32 R2, R27, R4, R2 ;  /* 0x000000041b028225 */ /* 0x010fc800078e0002 */
[----:B------:R-:W-:-:S04]  /*d0a0*/  @!P0 IMAD R7, R31, R4, RZ ;  /* 0x000000041f078224 */ /* 0x000fc800078e02ff */
[----:B------:R-:W-:Y:S02]  /*d0b0*/  @!P0 IMAD R7, R27, R5, R7 ;  /* 0x000000051b078224 */ /* 0x000fe400078e0207 */
[----:B------:R-:W0:Y:S02]  /*d0c0*/  @!P0 LDC.64 R4, c[0x0][0x418] ;  /* 0x00010600ff048b82 */ /* 0x000e240000000a00 */
[----:B------:R-:W-:Y:S01]  /*d0d0*/  @!P0 IMAD.IADD R7, R3, 0x1, R7 ;  /* 0x0000000103078824 */ /* 0x000fe200078e0207 */
[----:B0-----:R-:W-:-:S04]  /*d0e0*/  @!P0 LEA R4, P1, R2, R4, 0x2 ;  /* 0x0000000402048211 */ /* 0x001fc800078210ff */
[----:B------:R-:W-:Y:S02]  /*d0f0*/  @!P0 LEA.HI.X R5, R2, R5, R7, 0x2, P1 ;  /* 0x0000000502058211 */ /* 0x000fe400008f1407 */
[----:B------:R-:W-:Y:S01]  /*d100*/  ISETP.GE.AND P1, PT, R9, UR4, PT ;  /* 0x0000000409007c0c */ /* 0x000fe2000bf26270 */
[----:B------:R-:W-:Y:S02]  /*d110*/  IMAD.MOV R2, RZ, RZ, -R6 ;  /* 0x000000ffff027224 */ /* 0x000fe400078e0a06 */
[----:B------:R0:W5:Y:S02]  /*d120*/  @!P0 LDG.E R34, desc[UR50][R4.64] ;  /* 0x0000003204228981 */ /* 0x000164000c1e1900 */
[----:B------:R-:W-:Y:S01]  /*d130*/  IMAD R35, R8, R2, R35 ;  /* 0x0000000208237224 */ /* 0x000fe200078e0223 */
[----:B------:R-:W-:-:S04]  /*d140*/  LOP3.LUT R8, R21, 0xc0, RZ, 0xfc, !PT ;  /* 0x000000c015087812 */ /* 0x000fc800078efcff */
[----:B------:R-:W-:-:S03]  /*d150*/  ISETP.GE.AND P0, PT, R8, UR4, PT ;  /* 0x0000000408007c0c */ /* 0x000fc6000bf06270 */
[----:B------:R-:W-:-:S04]  /*d160*/  @P1 LOP3.LUT R23, R23, 0x4, RZ, 0xfc, !PT ;  /* 0x0000000417171812 */ /* 0x000fc800078efcff */
[----:B------:R-:W-:-:S04]  /*d170*/  @P2 LOP3.LUT R23, R23, 0x10, RZ, 0xfc, !PT ;  /* 0x0000001017172812 */ /* 0x000fc800078efcff */
[----:B------:R-:W-:Y:S01]  /*d180*/  LOP3.LUT R23, R23, 0xfffffffd, RZ, 0xc0, !PT ;  /* 0xfffffffd17177812 */ /* 0x000fe200078ec0ff */
[----:B------:R-:W-:-:S03]  /*d190*/  IMAD.U32 R2, RZ, RZ, UR36 ;  /* 0x00000024ff027e24 */ /* 0x000fc6000f8e00ff */
[----:B------:R-:W-:Y:S01]  /*d1a0*/  @P0 LOP3.LUT R23, R23, 0x2, RZ, 0xfc, !PT ;  /* 0x0000000217170812 */ /* 0x000fe200078efcff */
[----:B0-----:R-:W-:Y:S06]  /*d1b0*/  BRA.DIV UR5, `(.L_x_9484) ;  /* 0x0000003e055c7947 */ /* 0x001fec000b800000 */
.L_x_9548:
[----:B------:R-:W-:Y:S02]  /*d1c0*/  ISETP.NE.AND P0, PT, R2, 0x3, PT ;  /* 0x000000030200780c */ /* 0x000fe40003f05270 */
[----:B------:R-:W-:Y:S02]  /*d1d0*/  ISETP.GT.U32.AND P1, PT, R20, 0x5f, PT ;  /* 0x0000005f1400780c */ /* 0x000fe40003f24070 */
[----:B------:R-:W-:Y:S02]  /*d1e0*/  LOP3.LUT R23, R23, 0xffffffbf, RZ, 0xc0, !PT ;  /* 0xffffffbf17177812 */ /* 0x000fe400078ec0ff */
[----:B------:R-:W-:-:S07]  /*d1f0*/  SEL R6, RZ, 0x1, P2 ;  /* 0x00000001ff067807 */ /* 0x000fce0001000000 */
[----:B------:R-:W-:-:S04]  /*d200*/  @P0 LOP3.LUT R23, R23, 0x40, RZ, 0xfc, !PT ;  /* 0x0000004017170812 */ /* 0x000fc800078efcff */
[----:B------:R-:W-:-:S04]  /*d210*/  LOP3.LUT R23, R23, 0xffffffdf, RZ, 0xc0, !PT ;  /* 0xffffffdf17177812 */ /* 0x000fc800078ec0ff */
[----:B------:R-:W-:Y:S01]  /*d220*/  @P1 LOP3.LUT R23, R23, 0x20, RZ, 0xfc, !PT ;  /* 0x0000002017171812 */ /* 0x000fe200078efcff */
[----:B------:R-:W-:Y:S06]  /*d230*/  @!P0 BRA `(.L_x_9485) ;  /* 0x0000000000048947 */ /* 0x000fec0003800000 */
[----:B------:R-:W-:Y:S01]  /*d240*/  BPT.TRAP 0x1 ;  /* 0x000000040000795c */ /* 0x000fe20000300000 */
.L_x_9485:
[----:B------:R-:W-:Y:S01]  /*d250*/  IMAD R32, R0, -0x60, R32 ;  /* 0xffffffa000207824 */ /* 0x000fe200078e0220 */
[----:B------:R-:W-:Y:S01]  /*d260*/  SHF.L.U32 R0, R26, 0x1f, RZ ;  /* 0x0000001f1a007819 */ /* 0x000fe200000006ff */
[----:B------:R-:W-:Y:S01]  /*d270*/  IMAD R33, R24, 0x8, R22 ;  /* 0x0000000818217824 */ /* 0x000fe200078e0216 */
[----:B------:R-:W-:Y:S03]  /*d280*/  BSSY B0, `(.L_x_9486) ;  /* 0x0000003000007945 */ /* 0x000fe60003800000 */
[----:B------:R-:W0:Y:S02]  /*d290*/  SYNCS.PHASECHK.TRANS64.TRYWAIT P0, [R33+URZ+0x22840], R0 ;  /* 0x02284000210075a7 */ /* 0x000e24000800017f */
[----:B0-----:R-:W-:Y:S05]  /*d2a0*/  @!P0 BRA `(.L_x_9487) ;  /* 0x0000003c00548947 */ /* 0x001fea0003800000 */
.L_x_9549:
[----:B------:R-:W-:Y:S05]  /*d2b0*/  BSYNC B0 ;  /* 0x0000000000007941 */ /* 0x000fea0003800000 */
.L_x_9486:
[----:B0-----:R-:W-:Y:S01]  /*d2c0*/  SHF.R.S32.HI R0, RZ, 0x1f, R35 ;  /* 0x0000001fff007819 */ /* 0x001fe20000011423 */
[----:B------:R-:W-:Y:S01]  /*d2d0*/  ULDC.64 UR4, c[0x0][0x300] ;  /* 0x0000c00000047ab9 */ /* 0x000fe20000000a00 */
[----:B------:R-:W0:Y:S01]  /*d2e0*/  S2R R8, SR_TID.X ;  /* 0x0000000000087919 */ /* 0x000e220000002100 */
[----:B------:R-:W-:Y:S01]  /*d2f0*/  IMAD.WIDE.U32 R2, R35, UR4, RZ ;  /* 0x0000000423027c25 */ /* 0x000fe2000f8e00ff */
[----:B-----5:R-:W-:Y:S01]  /*d300*/  SHF.R.S32.HI R4, RZ, 0x1f, R34 ;  /* 0x0000001fff047819 */ /* 0x020fe20000011422 */
[----:B------:R-:W-:Y:S01]  /*d310*/  ULDC.64 UR6, c[0x0][0x2e8] ;  /* 0x0000ba0000067ab9 */ /* 0x000fe20000000a00 */
[----:B------:R1:W-:Y:S01]  /*d320*/  STL [R1+0x1c], R0 ;  /* 0x00001c0001007387 */ /* 0x0003e20000100800 */
[----:B------:R-:W-:-:S03]  /*d330*/  LOP3.LUT R23, R23, 0xfffffffe, RZ, 0xc0, !PT ;  /* 0xfffffffe17177812 */ /* 0x000fc600078ec0ff */
[----:B------:R2:W-:Y:S01]  /*d340*/  STL [R1+0x20], R4 ;  /* 0x0000200401007387 */ /* 0x0005e20000100800 */
[----:B-1----:R-:W-:-:S04]  /*d350*/  IMAD R0, R0, UR4, RZ ;  /* 0x0000000400007c24 */ /* 0x002fc8000f8e02ff */
[----:B------:R-:W-:Y:S01]  /*d360*/  IMAD R0, R35, UR5, R0 ;  /* 0x0000000523007c24 */ /* 0x000fe2000f8e0200 */
[----:B------:R-:W-:-:S03]  /*d370*/  ULDC.64 UR4, c[0x0][0x310] ;  /* 0x0000c40000047ab9 */ /* 0x000fc60000000a00 */
[----:B------:R-:W-:Y:S02]  /*d380*/  IMAD.IADD R3, R3, 0x1, R0 ;  /* 0x0000000103037824 */ /* 0x000fe400078e0200 */
[----:B------:R-:W-:Y:S02]  /*d390*/  IMAD R0, R4, UR4, RZ ;  /* 0x0000000404007c24 */ /* 0x000fe4000f8e02ff */
[----:B--2---:R-:W1:Y:S01]  /*d3a0*/  S2R R4, SR_TID.X ;  /* 0x0000000000047919 */ /* 0x004e620000002100 */
[----:B------:R-:W-:-:S04]  /*d3b0*/  IMAD.WIDE.U32 R2, R34, UR4, R2 ;  /* 0x0000000422027c25 */ /* 0x000fc8000f8e0002 */
[----:B------:R-:W-:Y:S01]  /*d3c0*/  IMAD R0, R34, UR5, R0 ;  /* 0x0000000522007c24 */ /* 0x000fe2000f8e0200 */
[----:B------:R-:W-:Y:S01]  /*d3d0*/  ULDC.64 UR4, c[0x0][0x308] ;  /* 0x0000c20000047ab9 */ /* 0x000fe20000000a00 */
[----:B0-----:R-:W-:Y:S02]  /*d3e0*/  IMAD.SHL.U32 R8, R8, 0x8, RZ ;  /* 0x0000000808087824 */ /* 0x001fe400078e00ff */
[----:B------:R-:W-:-:S03]  /*d3f0*/  IMAD.IADD R3, R3, 0x1, R0 ;  /* 0x0000000103037824 */ /* 0x000fc600078e0200 */
[----:B------:R-:W-:Y:S01]  /*d400*/  LOP3.LUT R8, R8, 0x38, RZ, 0xc0, !PT ;  /* 0x0000003808087812 */ /* 0x000fe200078ec0ff */
[----:B------:R-:W-:Y:S01]  /*d410*/  IMAD.WIDE.U32 R2, R18, UR4, R2 ;  /* 0x0000000412027c25 */ /* 0x000fe2000f8e0002 */
[----:B------:R-:W-:Y:S02]  /*d420*/  ULDC UR4, c[0x0][0x2f4] ;  /* 0x0000bd0000047ab9 */ /* 0x000fe40000000800 */
[----:B------:R-:W-:Y:S02]  /*d430*/  ISETP.GE.AND P2, PT, R8, UR4, PT ;  /* 0x0000000408007c0c */ /* 0x000fe4000bf46270 */
[----:B------:R-:W-:-:S11]  /*d440*/  LEA R0, P0, R2, UR6, 0x1 ;  /* 0x0000000602007c11 */ /* 0x000fd6000f8008ff */
[----:B------:R-:W-:Y:S02]  /*d450*/  @P2 LOP3.LUT R23, R23, 0x1, RZ, 0xfc, !PT ;  /* 0x0000000117172812 */ /* 0x000fe400078efcff */
[----:B-1----:R-:W-:-:S04]  /*d460*/  LOP3.LUT R4, R4, 0x7f, RZ, 0xc0, !PT ;  /* 0x0000007f04047812 */ /* 0x002fc800078ec0ff */
[----:B------:R-:W-:Y:S01]  /*d470*/  SHF.R.U32.HI R5, RZ, 0x3, R4 ;  /* 0x00000003ff057819 */ /* 0x000fe20000011604 */
[----:B------:R-:W-:Y:S01]  /*d480*/  IMAD R4, R18, UR5, R3 ;  /* 0x0000000512047c24 */ /* 0x000fe2000f8e0203 */
[----:B------:R-:W-:-:S03]  /*d490*/  UMOV UR5, 0xffffffff ;  /* 0xffffffff00057882 */ /* 0x000fc60000000000 */
[----:B------:R-:W-:Y:S01]  /*d4a0*/  IMAD.IADD R32, R32, 0x1, -R5 ;  /* 0x0000000120207824 */ /* 0x000fe200078e0a05 */
[----:B------:R-:W-:Y:S01]  /*d4b0*/  LEA.HI.X R4, R2, UR7, R4, 0x1, P0 ;  /* 0x0000000702047c11 */ /* 0x000fe200080f0c04 */
[----:B------:R-:W-:-:S03]  /*d4c0*/  IMAD R5, R24, 0x1800, R28 ;  /* 0x0000180018057824 */ /* 0x000fc600078e021c */
        /* <DEDUP_REMOVED lines=54> */
.L_x_9563:
        /* <DEDUP_REMOVED lines=10> */
.L_x_9489:
        /* <DEDUP_REMOVED lines=11> */
.L_x_9490:
[----:B0-----:R0:W5:Y:S01]  /*d980*/  LDL.LU R3, [R1] ;  /* 0x0000000001037983 */ /* 0x0011620000300800 */
[C---:B------:R-:W-:Y:S01]  /*d990*/  LOP3.LUT P3, RZ, R23.reuse, 0x8, RZ, 0xc0, !PT ;  /* 0x0000000817ff7812 */ /* 0x040fe2000786c0ff */
[----:B------:R0:W-:Y:S01]  /*d9a0*/  SYNCS.ARRIVE.TRANS64.A1T0 RZ, [R33+URZ+0x22830], RZ ;  /* 0x022830ff21ff79a7 */ /* 0x0001e2000810003f */
[----:B------:R-:W-:-:S13]  /*d9b0*/  LOP3.LUT P2, RZ, R23, 0x4, RZ, 0xc0, !PT ;  /* 0x0000000417ff7812 */ /* 0x000fda000784c0ff */
[----:B------:R-:W-:Y:S05]  /*d9c0*/  WARPSYNC.ALL ;  /* 0x0000000000007948 */ /* 0x000fea0003800000 */
[----:B------:R-:W-:Y:S01]  /*d9d0*/  BAR.SYNC.DEFER_BLOCKING 0x8, 0x180 ;  /* 0x0206000000007b1d */ /* 0x000fe20000010000 */
[----:B------:R-:W-:Y:S02]  /*d9e0*/  LOP3.LUT P1, RZ, R23, 0x100, RZ, 0xc0, !PT ;  /* 0x0000010017ff7812 */ /* 0x000fe4000782c0ff */
[----:B------:R-:W-:Y:S02]  /*d9f0*/  SEL R0, RZ, 0x2, P3 ;  /* 0x00000002ff007807 */ /* 0x000fe40001800000 */
[----:B------:R-:W-:Y:S01]  /*da00*/  SEL R2, RZ, 0x4, P2 ;  /* 0x00000004ff027807 */ /* 0x000fe20001000000 */
[----:B------:R-:W-:Y:S01]  /*da10*/  ULDC.64 UR4, c[0x0][0x298] ;  /* 0x0000a60000047ab9 */ /* 0x000fe20000000a00 */
[----:B------:R-:W-:Y:S01]  /*da20*/  SEL R4, R25, RZ, !P1 ;  /* 0x000000ff19047207 */ /* 0x000fe20004800000 */
[----:B------:R-:W-:Y:S01]  /*da30*/  BSSY B6, `(.L_x_9491) ;  /* 0x0000021000067945 */ /* 0x000fe20003800000 */
[----:B------:R-:W-:-:S02]  /*da40*/  IADD3 R0, R2, R0, R6 ;  /* 0x0000000002007210 */ /* 0x000fc40007ffe006 */
[----:B------:R-:W-:Y:S01]  /*da50*/  LOP3.LUT P0, RZ, R23, 0x2, RZ, 0xc0, !PT ;  /* 0x0000000217ff7812 */ /* 0x000fe2000780c0ff */
[----:B------:R1:W-:Y:S03]  /*da60*/  STL [R1+0x14], R4 ;  /* 0x0000140401007387 */ /* 0x0003e60000100800 */
[----:B------:R-:W-:-:S05]  /*da70*/  SEL R25, RZ, 0x8, P0 ;  /* 0x00000008ff197807 */ /* 0x000fca0000000000 */
[----:B------:R-:W-:Y:S01]  /*da80*/  IMAD.IADD R25, R0, 0x1, R25 ;  /* 0x0000000100197824 */ /* 0x000fe200078e0219 */
[----:B------:R-:W-:Y:S01]  /*da90*/  SHF.R.S32.HI R0, RZ, 0x1f, R37 ;  /* 0x0000001fff007819 */ /* 0x000fe20000011425 */
[----:B-1----:R-:W-:-:S04]  /*daa0*/  IMAD.WIDE.U32 R4, R37, UR4, RZ ;  /* 0x0000000425047c25 */ /* 0x002fc8000f8e00ff */
[----:B------:R-:W-:-:S04]  /*dab0*/  IMAD R0, R0, UR4, RZ ;  /* 0x0000000400007c24 */ /* 0x000fc8000f8e02ff */
[----:B------:R-:W-:-:S04]  /*dac0*/  IMAD R0, R37, UR5, R0 ;  /* 0x0000000525007c24 */ /* 0x000fc8000f8e0200 */
[----:B------:R-:W-:Y:S01]  /*dad0*/  IMAD.IADD R37, R5, 0x1, R0 ;  /* 0x0000000105257824 */ /* 0x000fe200078e0200 */
[----:B-----5:R-:W-:-:S05]  /*dae0*/  SEL R2, R3, RZ, !P1 ;  /* 0x000000ff03027207 */ /* 0x020fca0004800000 */
[----:B------:R1:W-:Y:S04]  /*daf0*/  STL [R1], R2 ;  /* 0x0000000201007387 */ /* 0x0003e80000100800 */
[----:B------:R2:W-:Y:S01]  /*db00*/  STL.64 [R1+0x8], R4 ;  /* 0x0000080401007387 */ /* 0x0005e20000100a00 */
[----:B-1----:R-:W-:-:S05]  /*db10*/  VIADD R2, R22, 0x18400 ;  /* 0x0001840016027836 */ /* 0x002fca0000000000 */
[----:B------:R-:W-:-:S13]  /*db20*/  LOP3.LUT P0, RZ, R2, 0x3ff, RZ, 0xc0, !PT ;  /* 0x000003ff02ff7812 */ /* 0x000fda000780c0ff */
[----:B--2---:R-:W-:Y:S05]  /*db30*/  @!P0 BRA `(.L_x_9492) ;  /* 0x0000000000408947 */ /* 0x004fea0003800000 */
[----:B------:R-:W-:Y:S01]  /*db40*/  MOV R2, 0x0 ;  /* 0x0000000000027802 */ /* 0x000fe20000000f00 */
        /* <DEDUP_REMOVED lines=15> */
.L_x_9492:
[----:B------:R-:W-:Y:S05]  /*dc40*/  BSYNC B6 ;  /* 0x0000000000067941 */ /* 0x000fea0003800000 */
.L_x_9491:
[----:B------:R-:W2:Y:S01]  /*dc50*/  LDL.LU.64 R2, [R1+0x8] ;  /* 0x0000080001027983 */ /* 0x000ea20000300a00 */
[----:B------:R-:W-:Y:S01]  /*dc60*/  ULDC.64 UR4, c[0x0][0x2d8] ;  /* 0x0000b60000047ab9 */ /* 0x000fe20000000a00 */
[----:B------:R-:W1:Y:S02]  /*dc70*/  LDC R6, c[0x0][0x448] ;  /* 0x00011200ff067b82 */ /* 0x000e640000000800 */
[----:B------:R-:W3:Y:S04]  /*dc80*/  LDL.LU R21, [R1] ;  /* 0x0000000001157983 */ /* 0x000ee80000300800 */
[----:B------:R-:W4:Y:S01]  /*dc90*/  LDL.LU R20, [R1+0x14] ;  /* 0x0000140001147983 */ /* 0x000f220000300800 */
[----:B------:R-:W-:-:S03]  /*dca0*/  IMAD.SHL.U32 R17, R17, 0x80, RZ ;  /* 0x0000008011117824 */ /* 0x000fc600078e00ff */
[----:B------:R0:W5:Y:S01]  /*dcb0*/  LDL R10, [R1+0x10] ;  /* 0x00001000010a7983 */ /* 0x0001620000100800 */
[----:B-1----:R-:W-:-:S13]  /*dcc0*/  ISETP.NE.AND P0, PT, R6, 0x1, PT ;  /* 0x000000010600780c */ /* 0x002fda0003f05270 */
[----:B------:R-:W1:Y:S01]  /*dcd0*/  @P0 LDC R4, c[0x0][0x44c] ;  /* 0x00011300ff040b82 */ /* 0x000e620000000800 */
[----:B------:R-:W0:Y:S02]  /*dce0*/  S2R R8, SR_TID.X ;  /* 0x0000000000087919 */ /* 0x000e240000002100 */
[----:B0-----:R-:W-:-:S05]  /*dcf0*/  IMAD.SHL.U32 R8, R8, 0x8, RZ ;  /* 0x0000000808087824 */ /* 0x001fca00078e00ff */
        /* <DEDUP_REMOVED lines=9> */
[----:B------:R-:W0:Y:S02]  /*dd90*/  S2R R20, SR_TID.X ;  /* 0x0000000000147919 */ /* 0x000e240000002100 */
[----:B------:R-:W-:Y:S02]  /*dda0*/  IMAD.IADD R3, R3, 0x1, R0 ;  /* 0x0000000103037824 */ /* 0x000fe400078e0200 */
[----:B------:R-:W2:Y:S01]  /*ddb0*/  @P0 LDC R0, c[0x0][0x450] ;  /* 0x00011400ff000b82 */ /* 0x000ea20000000800 */
[----:B0-----:R-:W-:-:S04]  /*ddc0*/  LOP3.LUT R20, R20, 0x7f, RZ, 0xc0, !PT ;  /* 0x0000007f14147812 */ /* 0x001fc800078ec0ff */
[----:B------:R-:W-:Y:S02]  /*ddd0*/  SHF.R.U32.HI R21, RZ, 0x3, R20 ;  /* 0x00000003ff157819 */ /* 0x000fe40000011614 */
[----:B------:R-:W0:Y:S02]  /*dde0*/  S2R R20, SR_TID.X ;  /* 0x0000000000147919 */ /* 0x000e240000002100 */
[----:B0-----:R-:W-:-:S05]  /*ddf0*/  IMAD.SHL.U32 R20, R20, 0x10, RZ ;  /* 0x0000001014147824 */ /* 0x001fca00078e00ff */
[----:B------:R-:W-:-:S04]  /*de00*/  LOP3.LUT R20, R21, 0x70, R20, 0xf8, !PT ;  /* 0x0000007015147812 */ /* 0x000fc800078ef814 */
[----:B------:R-:W-:-:S05]  /*de10*/  LOP3.LUT R5, R20, R17, RZ, 0xfc, !PT ;  /* 0x0000001114057212 */ /* 0x000fca00078efcff */
[----:B-1----:R-:W-:-:S04]  /*de20*/  @P0 IMAD.HI.U32 R7, R5, R4, RZ ;  /* 0x0000000405070227 */ /* 0x002fc800078e00ff */
[----:B------:R-:W-:Y:S01]  /*de30*/  IMAD.MOV.U32 R4, RZ, RZ, R5 ;  /* 0x000000ffff047224 */ /* 0x000fe200078e0005 */
[----:B--2---:R-:W-:Y:S01]  /*de40*/  @P0 SHF.R.U32.HI R4, RZ, R0, R7 ;  /* 0x00000000ff040219 */ /* 0x004fe20000011607 */
        /* <DEDUP_REMOVED lines=25> */
[----:B------:R-:W-:Y:S01]  /*dfe0*/  IMAD.IADD R17, R9, 0x1, R17 ;  /* 0x0000000109117824 */ /* 0x000fe200078e0211 */
[----:B------:R-:W1:Y:S03]  /*dff0*/  SHFL.IDX PT, R2, R4, RZ, 0x181f ;  /* 0x00181fff04027589 */ /* 0x000e6600000e0000 */
[C---:B------:R-:W-:Y:S01]  /*e000*/  VIADD R6, R17.reuse, 0x10 ;  /* 0x0000001011067836 */ /* 0x040fe20000000000 */
[----:B------:R-:W-:Y:S01]  /*e010*/  ISETP.GE.AND P0, PT, R17, R5, PT ;  /* 0x000000051100720c */ /* 0x000fe20003f06270 */
[----:B------:R-:W-:-:S12]  /*e020*/  SHFL.IDX PT, R14, R0, 0x7, 0x181f ;  /* 0x00f81f00000e7f89 */ /* 0x000fd800000e0000 */
[----:B0-----:R-:W-:-:S05]  /*e030*/  @!P0 LEA R3, P2, R8, R3, 0x1 ;  /* 0x0000000308038211 */ /* 0x001fca00078408ff */
[----:B-1----:R-:W-:-:S05]  /*e040*/  @!P0 IMAD.X R2, RZ, RZ, R2, P2 ;  /* 0x000000ffff028224 */ /* 0x002fca00010e0602 */
[----:B------:R-:W-:-:S04]  /*e050*/  @!P0 LOP3.LUT R3, R3, R2, RZ, 0x3c, !PT ;  /* 0x0000000203038212 */ /* 0x000fc800078e3cff */
[----:B------:R-:W-:-:S04]  /*e060*/  @!P0 LOP3.LUT R2, R3, R2, RZ, 0x3c, !PT ;  /* 0x0000000203028212 */ /* 0x000fc800078e3cff */
[----:B------:R-:W-:-:S05]  /*e070*/  @!P0 LOP3.LUT R3, R3, R2, RZ, 0x3c, !PT ;  /* 0x0000000203038212 */ /* 0x000fca00078e3cff */
[----:B------:R0:W-:Y:S01]  /*e080*/  @!P0 LDGSTS.E.BYPASS.LTC128B.128 [R36+0x18400], desc[UR50][R2.64], !P1 ;  /* 0x1840000002248fae */ /* 0x0001e2000c901d72 */
[----:B------:R-:W-:Y:S01]  /*e090*/  ISETP.GE.AND P0, PT, R6, R5, PT ;  /* 0x000000050600720c */ /* 0x000fe20003f06270 */
[----:B------:R-:W-:Y:S02]  /*e0a0*/  VIADD R6, R17, 0x20 ;  /* 0x0000002011067836 */ /* 0x000fe40000000000 */
[----:B0-----:R-:W0:Y:S04]  /*e0b0*/  SHFL.IDX PT, R3, R0, 0x1, 0x181f ;  /* 0x00381f0000037f89 */ /* 0x001e2800000e0000 */
[----:B------:R-:W1:Y:S06]  /*e0c0*/  SHFL.IDX PT, R2, R4, 0x1, 0x181f ;  /* 0x00381f0004027f89 */ /* 0x000e6c00000e0000 */
        /* <DEDUP_REMOVED lines=48> */
[----:B------:R-:W1:Y:S04]  /*e3d0*/  SHFL.IDX PT, R2, R4, 0x6, 0x181f ;  /* 0x00d81f0004027f89 */ /* 0x000e6800000e0000 */
[----:B------:R-:W2:Y:S02]  /*e3e0*/  SHFL.IDX PT, R4, R4, 0x7, 0x181f ;  /* 0x00f81f0004047f89 */ /* 0x000ea400000e0000 */
[----:B0-----:R-:W-:-:S05]  /*e3f0*/  @!P0 LEA R3, P2, R8, R3, 0x1 ;  /* 0x0000000308038211 */ /* 0x001fca00078408ff */
[----:B-1----:R-:W-:-:S05]  /*e400*/  @!P0 IMAD.X R2, RZ, RZ, R2, P2 ;  /* 0x000000ffff028224 */ /* 0x002fca00010e0602 */
[----:B------:R-:W-:-:S04]  /*e410*/  @!P0 LOP3.LUT R3, R3, R2, RZ, 0x3c, !PT ;  /* 0x0000000203038212 */ /* 0x000fc800078e3cff */
[----:B------:R-:W-:-:S04]  /*e420*/  @!P0 LOP3.LUT R2, R3, R2, RZ, 0x3c, !PT ;  /* 0x0000000203028212 */ /* 0x000fc800078e3cff */
[----:B------:R-:W-:-:S05]  /*e430*/  @!P0 LOP3.LUT R3, R3, R2, RZ, 0x3c, !PT ;  /* 0x0000000203038212 */ /* 0x000fca00078e3cff */
[----:B--2---:R0:W-:Y:S02]  /*e440*/  @!P0 LDGSTS.E.BYPASS.LTC128B.128 [R36+0x1b400], desc[UR50][R2.64], !P1 ;  /* 0x1b40000002248fae */ /* 0x0041e4000c901d72 */
.L_x_9580:
[----:B------:R-:W-:-:S05]  /*e450*/  VIADD R0, R17, 0x70 ;  /* 0x0000007011007836 */ /* 0x000fca0000000000 */
[----:B------:R-:W-:-:S13]  /*e460*/  ISETP.GE.AND P0, PT, R0, R5, PT ;  /* 0x000000050000720c */ /* 0x000fda0003f06270 */
[----:B0-----:R-:W-:-:S05]  /*e470*/  @!P0 LEA R2, P2, R8, R14, 0x1 ;  /* 0x0000000e08028211 */ /* 0x001fca00078408ff */
[----:B------:R-:W-:-:S05]  /*e480*/  @!P0 IMAD.X R3, RZ, RZ, R4, P2 ;  /* 0x000000ffff038224 */ /* 0x000fca00010e0604 */
[----:B------:R-:W-:Y:S01]  /*e490*/  @!PT LDS RZ, [RZ] ;  /* 0x00000000fffff984 */ /* 0x000fe20000000800 */
[----:B------:R-:W-:Y:S01]  /*e4a0*/  @!PT LDS RZ, [RZ] ;  /* 0x00000000fffff984 */ /* 0x000fe20000000800 */
[----:B------:R-:W-:Y:S01]  /*e4b0*/  @!PT LDS RZ, [RZ] ;  /* 0x00000000fffff984 */ /* 0x000fe20000000800 */
[----:B------:R0:W-:Y:S01]  /*e4c0*/  @!P0 LDGSTS.E.BYPASS.LTC128B.128 [R36+0x1bc00], desc[UR50][R2.64], !P1 ;  /* 0x1bc0000002248fae */ /* 0x0001e2000c901d72 */
[----:B------:R-:W-:Y:S01]  /*e4d0*/  PLOP3.LUT P0, PT, PT, PT, PT, 0x80, 0x0 ;  /* 0x000000000000781c */ /* 0x000fe20003f0f070 */
[----:B------:R-:W-:-:S12]  /*e4e0*/  NOP ;  /* 0x0000000000007918 */ /* 0x000fd80000000000 */
.L_x_9494:
        /* <DEDUP_REMOVED lines=18> */
.L_x_9581:
[----:B------:R-:W-:Y:S05]  /*e610*/  BSYNC B0 ;  /* 0x0000000000007941 */ /* 0x000fea0003800000 */
.L_x_9495:
[----:B------:R-:W-:-:S05]  /*e620*/  IMAD.U32 R0, RZ, RZ, UR36 ;  /* 0x00000024ff007e24 */ /* 0x000fca000f8e00ff */
[----:B------:R-:W-:-:S13]  /*e630*/  ISETP.NE.AND P0, PT, R0, 0x3, PT ;  /* 0x000000030000780c */ /* 0x000fda0003f05270 */
[----:B------:R-:W-:Y:S05]  /*e640*/  @!P0 BRA `(.L_x_9497) ;  /* 0x0000000000048947 */ /* 0x000fea0003800000 */
[----:B------:R-:W-:Y:S01]  /*e650*/  BPT.TRAP 0x1 ;  /* 0x000000040000795c */ /* 0x000fe20000300000 */
.L_x_9497:
[----:B------:R-:W-:Y:S01]  /*e660*/  SHF.L.U32 R0, R26, 0x1f, RZ ;  /* 0x0000001f1a007819 */ /* 0x000fe200000006ff */
[----:B------:R-:W-:Y:S03]  /*e670*/  BSSY B0, `(.L_x_9498) ;  /* 0x0000003000007945 */ /* 0x000fe60003800000 */
[----:B------:R-:W1:Y:S02]  /*e680*/  SYNCS.PHASECHK.TRANS64.TRYWAIT P0, [R33+URZ+0x22860], R0 ;  /* 0x02286000210075a7 */ /* 0x000e64000800017f */
[----:B-1----:R-:W-:Y:S05]  /*e690*/  @!P0 BRA `(.L_x_9499) ;  /* 0x0000003c00208947 */ /* 0x002fea0003800000 */
.L_x_9582:
[----:B------:R-:W-:Y:S05]  /*e6a0*/  BSYNC B0 ;  /* 0x0000000000007941 */ /* 0x000fea0003800000 */
.L_x_9498:
[----:B------:R-:W1:Y:S01]  /*e6b0*/  LDL.LU R2, [R1+0x1c] ;  /* 0x00001c0001027983 */ /* 0x000e620000300800 */
[----:B------:R-:W-:Y:S01]  /*e6c0*/  ULDC.64 UR4, c[0x0][0x328] ;  /* 0x0000ca0000047ab9 */ /* 0x000fe20000000a00 */
[----:B------:R-:W-:Y:S02]  /*e6d0*/  ULDC.64 UR6, c[0x0][0x318] ;  /* 0x0000c60000067ab9 */ /* 0x000fe40000000a00 */
[----:B------:R-:W2:Y:S01]  /*e6e0*/  LDL.LU R4, [R1+0x20] ;  /* 0x0000200001047983 */ /* 0x000ea20000300800 */
[----:B-1----:R-:W-:Y:S02]  /*e6f0*/  IMAD R0, R2, UR4, RZ ;  /* 0x0000000402007c24 */ /* 0x002fe4000f8e02ff */
[----:B0-----:R-:W-:-:S04]  /*e700*/  IMAD.WIDE.U32 R2, R35, UR4, RZ ;  /* 0x0000000423027c25 */ /* 0x001fc8000f8e00ff */
        /* <DEDUP_REMOVED lines=16> */
[C---:B------:R-:W-:Y:S01]  /*e810*/  LOP3.LUT R7, R25.reuse, 0x1, RZ, 0xc0, !PT ;  /* 0x0000000119077812 */ /* 0x040fe200078ec0ff */
[----:B------:R-:W-:Y:S01]  /*e820*/  IMAD R4, R4, 0x2, R22 ;  /* 0x0000000204047824 */ /* 0x000fe200078e0216 */
[----:B------:R-:W-:Y:S01]  /*e830*/  LOP3.LUT P2, RZ, R25, 0x2, RZ, 0xc0, !PT ;  /* 0x0000000219ff7812 */ /* 0x000fe2000784c0ff */
[----:B------:R-:W1:Y:S01]  /*e840*/  SHFL.IDX PT, R14, R5, RZ, 0x181f ;  /* 0x00181fff050e7589 */ /* 0x000e6200000e0000 */
[----:B------:R-:W-:Y:S02]  /*e850*/  ISETP.NE.U32.AND P3, PT, R7, 0x1, PT ;  /* 0x000000010700780c */ /* 0x000fe40003f65070 */
[----:B------:R-:W-:Y:S01]  /*e860*/  LOP3.LUT P1, RZ, R25, 0x4, RZ, 0xc0, !PT ;  /* 0x0000000419ff7812 */ /* 0x000fe2000782c0ff */
[----:B------:R-:W2:Y:S01]  /*e870*/  SHFL.IDX PT, R3, R6, RZ, 0x181f ;  /* 0x00181fff06037589 */ /* 0x000ea200000e0000 */
[----:B0-----:R-:W-:-:S05]  /*e880*/  IMAD.SHL.U32 R2, R2, 0x8, RZ ;  /* 0x0000000802027824 */ /* 0x001fca00078e00ff */
[----:B------:R-:W-:-:S05]  /*e890*/  LOP3.LUT R2, R2, 0x38, RZ, 0xc0, !PT ;  /* 0x0000003802027812 */ /* 0x000fca00078ec0ff */
[----:B------:R-:W-:-:S05]  /*e8a0*/  IMAD.SHL.U32 R0, R2, 0x2, RZ ;  /* 0x0000000202007824 */ /* 0x000fca00078e00ff */
[----:B-1----:R-:W-:Y:S02]  /*e8b0*/  IADD3 R2, P0, R14, R0, RZ ;  /* 0x000000000e027210 */ /* 0x002fe40007f1e0ff */
[----:B------:R-:W0:Y:S03]  /*e8c0*/  SHFL.IDX PT, R14, R5, 0x1, 0x181f ;  /* 0x00381f00050e7f89 */ /* 0x000e2600000e0000 */
[----:B--2---:R-:W-:Y:S01]  /*e8d0*/  IMAD.X R3, RZ, RZ, R3, P0 ;  /* 0x000000ffff037224 */ /* 0x004fe200000e0603 */
[----:B------:R-:W-:-:S13]  /*e8e0*/  ISETP.LT.OR P0, PT, R32, 0x1, P3 ;  /* 0x000000012000780c */ /* 0x000fda0001f01670 */
[----:B------:R-:W-:Y:S01]  /*e8f0*/  LDGSTS.E.BYPASS.LTC128B.128 [R4+0x400], desc[UR50][R2.64], !P0 ;  /* 0x0040000002047fae */ /* 0x000fe2000c101d72 */
[----:B------:R-:W-:-:S13]  /*e900*/  ISETP.LT.OR P0, PT, R32, 0x1, !P2 ;  /* 0x000000012000780c */ /* 0x000fda0005701670 */
[----:B------:R-:W-:Y:S01]  /*e910*/  LDGSTS.E.BYPASS.LTC128B.128 [R4+0x3400], desc[UR50][R2.64+0x80], !P0 ;  /* 0x0340008002047fae */ /* 0x000fe2000c101d72 */
[----:B------:R-:W-:-:S13]  /*e920*/  ISETP.LT.OR P0, PT, R32, 0x1, !P1 ;  /* 0x000000012000780c */ /* 0x000fda0004f01670 */
[----:B------:R-:W-:Y:S01]  /*e930*/  LDGSTS.E.BYPASS.LTC128B.128 [R4+0x6400], desc[UR50][R2.64+0x100], !P0 ;  /* 0x0640010002047fae */ /* 0x000fe2000c101d72 */
[----:B------:R-:W-:-:S04]  /*e940*/  LOP3.LUT P0, RZ, R25, 0x8, RZ, 0xc0, !PT ;  /* 0x0000000819ff7812 */ /* 0x000fc8000780c0ff */
[----:B------:R-:W-:-:S13]  /*e950*/  ISETP.LT.OR P4, PT, R32, 0x1, !P0 ;  /* 0x000000012000780c */ /* 0x000fda0004781670 */
[----:B------:R1:W-:Y:S04]  /*e960*/  LDGSTS.E.BYPASS.LTC128B.128 [R4+0x9400], desc[UR50][R2.64+0x180], !P4 ;  /* 0x0940018002047fae */ /* 0x0003e8000e101d72 */
[----:B-1----:R-:W1:Y:S01]  /*e970*/  SHFL.IDX PT, R3, R6, 0x1, 0x181f ;  /* 0x00381f0006037f89 */ /* 0x002e6200000e0000 */
        /* <DEDUP_REMOVED lines=11> */
[----:B0-----:R-:W-:-:S03]  /*ea30*/  IADD3 R8, P4, R14, R0, RZ ;  /* 0x000000000e087210 */ /* 0x001fc60007f9e0ff */
[----:B------:R-:W-:Y:S04]  /*ea40*/  SHFL.IDX PT, R14, R5, 0x3, 0x181f ;  /* 0x00781f00050e7f89 */ /* 0x000fe800000e0000 */
[----:B-1----:R-:W0:Y:S02]  /*ea50*/  SHFL.IDX PT, R3, R6, 0x2, 0x181f ;  /* 0x00581f0006037f89 */ /* 0x002e2400000e0000 */
[----:B0-----:R-:W-:Y:S01]  /*ea60*/  IMAD.X R9, RZ, RZ, R3, P4 ;  /* 0x000000ffff097224 */ /* 0x001fe200020e0603 */
[----:B------:R-:W-:Y:S01]  /*ea70*/  ISETP.LT.OR P4, PT, R32, 0x21, P3 ;  /* 0x000000212000780c */ /* 0x000fe20001f81670 */
[----:B------:R-:W0:-:S12]  /*ea80*/  SHFL.IDX PT, R3, R6, 0x3, 0x181f ;  /* 0x00781f0006037f89 */ /* 0x000e1800000e0000 */
[----:B------:R-:W-:Y:S01]  /*ea90*/  LDGSTS.E.BYPASS.LTC128B.128 [R4+0x1400], desc[UR50][R8.64], !P4 ;  /* 0x0140000008047fae */ /* 0x000fe2000e101d72 */
[----:B------:R-:W-:-:S13]  /*eaa0*/  ISETP.LT.OR P4, PT, R32, 0x21, !P2 ;  /* 0x000000212000780c */ /* 0x000fda0005781670 */
[----:B------:R-:W-:Y:S01]  /*eab0*/  LDGSTS.E.BYPASS.LTC128B.128 [R4+0x4400], desc[UR50][R8.64+0x80], !P4 ;  /* 0x0440008008047fae */ /* 0x000fe2000e101d72 */
[----:B------:R-:W-:-:S13]  /*eac0*/  ISETP.LT.OR P4, PT, R32, 0x21, !P1 ;  /* 0x000000212000780c */ /* 0x000fda0004f81670 */
[----:B------:R-:W-:Y:S01]  /*ead0*/  LDGSTS.E.BYPASS.LTC128B.128 [R4+0x7400], desc[UR50][R8.64+0x100], !P4 ;  /* 0x0740010008047fae */ /* 0x000fe2000e101d72 */
[----:B------:R-:W-:-:S13]  /*eae0*/  ISETP.LT.OR P4, PT, R32, 0x21, !P0 ;  /* 0x000000212000780c */ /* 0x000fda0004781670 */
[----:B------:R-:W-:Y:S01]  /*eaf0*/  LDGSTS.E.BYPASS.LTC128B.128 [R4+0xa400], desc[UR50][R8.64+0x180], !P4 ;  /* 0x0a40018008047fae */ /* 0x000fe2000e101d72 */
[----:B------:R-:W-:-:S03]  /*eb00*/  IADD3 R2, P4, R14, R0, RZ ;  /* 0x000000000e027210 */ /* 0x000fc60007f9e0ff */
[----:B------:R-:W1:Y:S02]  /*eb10*/  SHFL.IDX PT, R14, R5, 0x4, 0x181f ;  /* 0x00981f00050e7f89 */ /* 0x000e6400000e0000 */
[----:B0-----:R-:W-:Y:S01]  /*eb20*/  IMAD.X R3, RZ, RZ, R3, P4 ;  /* 0x000000ffff037224 */ /* 0x001fe200020e0603 */
[----:B------:R-:W-:-:S13]  /*eb30*/  ISETP.LT.OR P4, PT, R32, 0x31, P3 ;  /* 0x000000312000780c */ /* 0x000fda0001f81670 */
[----:B------:R-:W-:Y:S01]  /*eb40*/  LDGSTS.E.BYPASS.LTC128B.128 [R4+0x1c00], desc[UR50][R2.64], !P4 ;  /* 0x01c0000002047fae */ /* 0x000fe2000e101d72 */
[----:B------:R-:W-:-:S13]  /*eb50*/  ISETP.LT.OR P4, PT, R32, 0x31, !P2 ;  /* 0x000000312000780c */ /* 0x000fda0005781670 */
[----:B------:R-:W-:Y:S01]  /*eb60*/  LDGSTS.E.BYPASS.LTC128B.128 [R4+0x4c00], desc[UR50][R2.64+0x80], !P4 ;  /* 0x04c0008002047fae */ /* 0x000fe2000e101d72 */
[----:B------:R-:W-:-:S13]  /*eb70*/  ISETP.LT.OR P4, PT, R32, 0x31, !P1 ;  /* 0x000000312000780c */ /* 0x000fda0004f81670 */
[----:B------:R-:W-:Y:S01]  /*eb80*/  LDGSTS.E.BYPASS.LTC128B.128 [R4+0x7c00], desc[UR50][R2.64+0x100], !P4 ;  /* 0x07c0010002047fae */ /* 0x000fe2000e101d72 */
[----:B------:R-:W-:-:S13]  /*eb90*/  ISETP.LT.OR P4, PT, R32, 0x31, !P0 ;  /* 0x000000312000780c */ /* 0x000fda0004781670 */
[----:B------:R0:W-:Y:S04]  /*eba0*/  LDGSTS.E.BYPASS.LTC128B.128 [R4+0xac00], desc[UR50][R2.64+0x180], !P4 ;  /* 0x0ac0018002047fae */ /* 0x0001e8000e101d72 */
[----:B0-----:R-:W0:Y:S01]  /*ebb0*/  SHFL.IDX PT, R3, R6, 0x4, 0x181f ;  /* 0x00981f0006037f89 */ /* 0x001e2200000e0000 */
[----:B-1----:R-:W-:-:S03]  /*ebc0*/  IADD3 R2, P4, R14, R0, RZ ;  /* 0x000000000e027210 */ /* 0x002fc60007f9e0ff */
[----:B------:R-:W1:Y:S04]  /*ebd0*/  SHFL.IDX PT, R6, R6, 0x5, 0x181f ;  /* 0x00b81f0006067f89 */ /* 0x000e6800000e0000 */
[----:B------:R2:W3:Y:S01]  /*ebe0*/  SHFL.IDX PT, R14, R5, 0x5, 0x181f ;  /* 0x00b81f00050e7f89 */ /* 0x0004e200000e0000 */
[----:B0-----:R-:W-:Y:S01]  /*ebf0*/  IMAD.X R3, RZ, RZ, R3, P4 ;  /* 0x000000ffff037224 */ /* 0x001fe200020e0603 */
        /* <DEDUP_REMOVED lines=8> */
.L_x_9596:
[C---:B------:R-:W-:Y:S02]  /*ec80*/  ISETP.LT.OR P3, PT, R32.reuse, 0x51, P3 ;  /* 0x000000512000780c */ /* 0x040fe40001f61670 */
[C---:B------:R-:W-:Y:S02]  /*ec90*/  ISETP.LT.OR P2, PT, R32.reuse, 0x51, !P2 ;  /* 0x000000512000780c */ /* 0x040fe40005741670 */
[----:B------:R-:W-:Y:S02]  /*eca0*/  ISETP.LT.OR P1, PT, R32, 0x51, !P1 ;  /* 0x000000512000780c */ /* 0x000fe40004f21670 */
[----:B0-2---:R-:W-:Y:S02]  /*ecb0*/  IADD3 R2, P4, R14, R0, RZ ;  /* 0x000000000e027210 */ /* 0x005fe40007f9e0ff */
[----:B------:R-:W-:-:S03]  /*ecc0*/  ISETP.LT.OR P0, PT, R32, 0x51, !P0 ;  /* 0x000000512000780c */ /* 0x000fc60004701670 */
[----:B------:R-:W-:-:S05]  /*ecd0*/  IMAD.X R3, RZ, RZ, R6, P4 ;  /* 0x000000ffff037224 */ /* 0x000fca00020e0606 */
[----:B------:R-:W-:Y:S01]  /*ece0*/  @!PT LDS RZ, [RZ] ;  /* 0x00000000fffff984 */ /* 0x000fe20000000800 */
[----:B------:R-:W-:Y:S01]  /*ecf0*/  @!PT LDS RZ, [RZ] ;  /* 0x00000000fffff984 */ /* 0x000fe20000000800 */
[----:B------:R-:W-:Y:S01]  /*ed00*/  @!PT LDS RZ, [RZ] ;  /* 0x00000000fffff984 */ /* 0x000fe20000000800 */
[----:B------:R0:W-:Y:S04]  /*ed10*/  LDGSTS.E.BYPASS.LTC128B.128 [R4+0x2c00], desc[UR50][R2.64], !P3 ;  /* 0x02c0000002047fae */ /* 0x0001e8000d901d72 */
[----:B------:R0:W-:Y:S04]  /*ed20*/  LDGSTS.E.BYPASS.LTC128B.128 [R4+0x5c00], desc[UR50][R2.64+0x80], !P2 ;  /* 0x05c0008002047fae */ /* 0x0001e8000d101d72 */
[----:B------:R0:W-:Y:S04]  /*ed30*/  LDGSTS.E.BYPASS.LTC128B.128 [R4+0x8c00], desc[UR50][R2.64+0x100], !P1 ;  /* 0x08c0010002047fae */ /* 0x0001e8000c901d72 */
[----:B------:R0:W-:Y:S01]  /*ed40*/  LDGSTS.E.BYPASS.LTC128B.128 [R4+0xbc00], desc[UR50][R2.64+0x180], !P0 ;  /* 0x0bc0018002047fae */ /* 0x0001e2000c101d72 */
[----:B------:R-:W-:Y:S01]  /*ed50*/  PLOP3.LUT P0, PT, PT, PT, PT, 0x80, 0x0 ;  /* 0x000000000000781c */ /* 0x000fe20003f0f070 */
[----:B------:R-:W-:-:S12]  /*ed60*/  NOP ;  /* 0x0000000000007918 */ /* 0x000fd80000000000 */
.L_x_9501:
        /* <DEDUP_REMOVED lines=11> */
.L_x_9502:
[----:B------:R-:W2:Y:S01]  /*ee20*/  LDL.LU R2, [R1+0x18] ;  /* 0x0000180001027983 */ /* 0x000ea20000300800 */
[----:B------:R0:W-:Y:S01]  /*ee30*/  SYNCS.ARRIVE.TRANS64.A1T0 RZ, [R33+URZ+0x22850], RZ ;  /* 0x022850ff21ff79a7 */ /* 0x0001e2000810003f */
[----:B------:R-:W-:Y:S01]  /*ee40*/  BSSY B0, `(.L_x_9503) ;  /* 0x00000dc000007945 */ /* 0x000fe20003800000 */
[----:B--2---:R-:W-:-:S05]  /*ee50*/  VIADD R21, R2, 0xfffffffe ;  /* 0xfffffffe02157836 */ /* 0x004fca0000000000 */
[----:B------:R-:W-:-:S13]  /*ee60*/  ISETP.GE.AND P0, PT, R21, R29, PT ;  /* 0x0000001d1500720c */ /* 0x000fda0003f06270 */
[----:B0-----:R-:W-:Y:S05]  /*ee70*/  @!P0 BRA `(.L_x_9504) ;  /* 0x0000000c00608947 */ /* 0x001fea0003800000 */
.L_x_9517:
[----:B0-----:R-:W0:Y:S01]  /*ee80*/  S2R R2, SR_TID.X ;  /* 0x0000000000027919 */ /* 0x001e220000002100 */
[----:B-1----:R-:W1:Y:S01]  /*ee90*/  LDC R3, c[0x0][0x430] ;  /* 0x00010c00ff037b82 */ /* 0x002e620000000800 */
[----:B------:R-:W-:Y:S02]  /*eea0*/  IMAD R8, R21, 0x60, R30 ;  /* 0x0000006015087824 */ /* 0x000fe400078e021e */
[----:B------:R-:W-:Y:S01]  /*eeb0*/  VIADD R24, R24, 0x1 ;  /* 0x0000000118187836 */ /* 0x000fe20000000000 */
[----:B-1----:R-:W-:Y:S02]  /*eec0*/  ISETP.NE.AND P0, PT, R3, 0x1, PT ;  /* 0x000000010300780c */ /* 0x002fe40003f05270 */
[----:B0-----:R-:W-:-:S04]  /*eed0*/  LOP3.LUT R2, R2, 0x7f, RZ, 0xc0, !PT ;  /* 0x0000007f02027812 */ /* 0x001fc800078ec0ff */
[----:B------:R-:W-:Y:S02]  /*eee0*/  SHF.R.U32.HI R4, RZ, 0x3, R2 ;  /* 0x00000003ff047819 */ /* 0x000fe40000011602 */
[----:B------:R-:W0:Y:S05]  /*eef0*/  S2R R2, SR_TID.X ;  /* 0x0000000000027919 */ /* 0x000e2a0000002100 */
[----:B------:R-:W1:Y:S08]  /*ef00*/  @P0 LDC R3, c[0x0][0x434] ;  /* 0x00010d00ff030b82 */ /* 0x000e700000000800 */
[----:B------:R-:W2:Y:S01]  /*ef10*/  @P0 LDC R7, c[0x0][0x438] ;  /* 0x00010e00ff070b82 */ /* 0x000ea20000000800 */
[----:B0-----:R-:W-:-:S05]  /*ef20*/  IMAD.SHL.U32 R2, R2, 0x10, RZ ;  /* 0x0000001002027824 */ /* 0x001fca00078e00ff */
[----:B------:R-:W-:-:S04]  /*ef30*/  LOP3.LUT R2, R4, 0x70, R2, 0xf8, !PT ;  /* 0x0000007004027812 */ /* 0x000fc800078ef802 */
[C---:B------:R-:W-:Y:S01]  /*ef40*/  ISETP.GT.U32.AND P1, PT, R2.reuse, 0x5f, PT ;  /* 0x0000005f0200780c */ /* 0x040fe20003f24070 */
[----:B------:R-:W-:-:S04]  /*ef50*/  IMAD.IADD R8, R2, 0x1, R8 ;  /* 0x0000000102087824 */ /* 0x000fc800078e0208 */
[----:B-1----:R-:W-:-:S04]  /*ef60*/  @P0 IMAD.HI.U32 R2, R8, R3, RZ ;  /* 0x0000000308020227 */ /* 0x002fc800078e00ff */
[----:B------:R-:W-:Y:S01]  /*ef70*/  IMAD.MOV.U32 R9, RZ, RZ, R8 ;  /* 0x000000ffff097224 */ /* 0x000fe200078e0008 */
[----:B--2---:R-:W-:-:S03]  /*ef80*/  @P0 SHF.R.U32.HI R9, RZ, R7, R2 ;  /* 0x00000007ff090219 */ /* 0x004fc60000011602 */
[----:B------:R-:W0:Y:S01]  /*ef90*/  @!P1 LDC.64 R4, c[0x0][0x428] ;  /* 0x00010a00ff049b82 */ /* 0x000e220000000a00 */
[----:B------:R-:W-:-:S07]  /*efa0*/  @!P1 SHF.R.S32.HI R3, RZ, 0x1f, R9 ;  /* 0x0000001fff039819 */ /* 0x000fce0000011409 */
[----:B------:R-:W1:Y:S01]  /*efb0*/  @!P1 LDC.64 R6, c[0x0][0x418] ;  /* 0x00010600ff069b82 */ /* 0x000e620000000a00 */
[----:B0-----:R-:W-:-:S04]  /*efc0*/  @!P1 IMAD R2, R31, R4, RZ ;  /* 0x000000041f029224 */ /* 0x001fc800078e02ff */
[----:B------:R-:W-:Y:S02]  /*efd0*/  @!P1 IMAD R5, R27, R5, R2 ;  /* 0x000000051b059224 */ /* 0x000fe400078e0202 */
[----:B------:R-:W-:-:S04]  /*efe0*/  @!P1 IMAD.MOV.U32 R2, RZ, RZ, R9 ;  /* 0x000000ffff029224 */ /* 0x000fc800078e0009 */
[----:B------:R-:W-:-:S04]  /*eff0*/  @!P1 IMAD.WIDE.U32 R2, R27, R4, R2 ;  /* 0x000000041b029225 */ /* 0x000fc800078e0002 */
[----:B------:R-:W-:Y:S01]  /*f000*/  @!P1 IMAD.IADD R3, R5, 0x1, R3 ;  /* 0x0000000105039824 */ /* 0x000fe200078e0203 */
[C---:B-1----:R-:W-:Y:S01]  /*f010*/  @!P1 LEA R6, P0, R2.reuse, R6, 0x2 ;  /* 0x0000000602069211 */ /* 0x042fe200078010ff */
[----:B------:R-:W-:Y:S02]  /*f020*/  IMAD.MOV.U32 R4, RZ, RZ, RZ ;  /* 0x000000ffff047224 */ /* 0x000fe400078e00ff */
[----:B------:R-:W-:Y:S01]  /*f030*/  IMAD.U32 R10, RZ, RZ, UR36 ;  /* 0x00000024ff0a7e24 */ /* 0x000fe2000f8e00ff */
[----:B------:R-:W-:Y:S01]  /*f040*/  @!P1 LEA.HI.X R7, R2, R7, R3, 0x2, P0 ;  /* 0x0000000702079211 */ /* 0x000fe200000f1403 */
[----:B------:R-:W-:Y:S01]  /*f050*/  IMAD.MOV R5, RZ, RZ, -R9 ;  /* 0x000000ffff057224 */ /* 0x000fe200078e0a09 */
[----:B------:R-:W-:-:S03]  /*f060*/  ISETP.NE.AND P0, PT, R24, 0x2, PT ;  /* 0x000000021800780c */ /* 0x000fc60003f05270 */
[----:B------:R0:W5:Y:S01]  /*f070*/  @!P1 LDG.E R4, desc[UR50][R6.64] ;  /* 0x0000003206049981 */ /* 0x000162000c1e1900 */
[----:B------:R-:W-:Y:S01]  /*f080*/  ISETP.NE.AND P1, PT, R10, 0x3, PT ;  /* 0x000000030a00780c */ /* 0x000fe20003f25270 */
[----:B------:R-:W-:Y:S05]  /*f090*/  YIELD ;  /* 0x0000000000007946 */ /* 0x000fea0003800000 */
[----:B------:R-:W-:Y:S01]  /*f0a0*/  ULDC UR4, c[0x0][0x430] ;  /* 0x00010c0000047ab9 */ /* 0x000fe20000000800 */
[----:B------:R-:W-:Y:S01]  /*f0b0*/  IMAD.MOV.U32 R2, RZ, RZ, R21 ;  /* 0x000000ffff027224 */ /* 0x000fe200078e0015 */
[----:B------:R-:W-:Y:S01]  /*f0c0*/  SEL R3, RZ, 0x1, P0 ;  /* 0x00000001ff037807 */ /* 0x000fe20000000000 */
[----:B------:R-:W-:Y:S01]  /*f0d0*/  IMAD R5, R5, UR4, R8 ;  /* 0x0000000405057c24 */ /* 0x000fe2000f8e0208 */
[----:B------:R-:W-:Y:S01]  /*f0e0*/  SEL R24, R24, RZ, P0 ;  /* 0x000000ff18187207 */ /* 0x000fe20000000000 */
[----:B------:R-:W-:Y:S01]  /*f0f0*/  VIADD R21, R21, 0xffffffff ;  /* 0xffffffff15157836 */ /* 0x000fe20000000000 */
[----:B------:R-:W-:-:S02]  /*f100*/  LOP3.LUT R26, R26, R3, RZ, 0x3c, !PT ;  /* 0x000000031a1a7212 */ /* 0x000fc400078e3cff */
[----:B------:R-:W-:Y:S01]  /*f110*/  ISETP.GT.AND P2, PT, R2, R29, PT ;  /* 0x0000001d0200720c */ /* 0x000fe20003f44270 */
[----:B0-----:R-:W-:-:S12]  /*f120*/  @!P1 BRA `(.L_x_9505) ;  /* 0x0000000000049947 */ /* 0x001fd80003800000 */
[----:B------:R-:W-:Y:S01]  /*f130*/  BPT.TRAP 0x1 ;  /* 0x000000040000795c */ /* 0x000fe20000300000 */
.L_x_9505:
[----:B------:R-:W-:Y:S01]  /*f140*/  IMAD R10, R24, 0x8, R22 ;  /* 0x00000008180a7824 */ /* 0x000fe200078e0216 */
[----:B------:R-:W-:Y:S01]  /*f150*/  SHF.L.U32 R20, R26, 0x1f, RZ ;  /* 0x0000001f1a147819 */ /* 0x000fe200000006ff */
[----:B------:R-:W-:Y:S01]  /*f160*/  BSSY B1, `(.L_x_9506) ;  /* 0x0000004000017945 */ /* 0x000fe20003800000 */
[----:B------:R-:W-:Y:S02]  /*f170*/  SHF.R.S32.HI R9, RZ, 0x1f, R5 ;  /* 0x0000001fff097819 */ /* 0x000fe40000011405 */
[----:B------:R-:W0:Y:S02]  /*f180*/  SYNCS.PHASECHK.TRANS64.TRYWAIT P0, [R10+URZ+0x22840], R20 ;  /* 0x022840140a0075a7 */ /* 0x000e24000800017f */
[----:B0-----:R-:W-:Y:S05]  /*f190*/  @!P0 BRA `(.L_x_9507) ;  /* 0x0000003800bc8947 */ /* 0x001fea0003800000 */
.L_x_9597:
[----:B------:R-:W-:Y:S05]  /*f1a0*/  BSYNC B1 ;  /* 0x0000000000017941 */ /* 0x000fea0003800000 */
.L_x_9506:
[----:B------:R-:W-:Y:S01]  /*f1b0*/  ULDC.64 UR4, c[0x0][0x300] ;  /* 0x0000c00000047ab9 */ /* 0x000fe20000000a00 */
[----:B-----5:R-:W-:Y:S01]  /*f1c0*/  SHF.R.S32.HI R17, RZ, 0x1f, R4 ;  /* 0x0000001fff117819 */ /* 0x020fe20000011404 */
[----:B------:R-:W-:Y:S01]  /*f1d0*/  IMAD R2, R9, UR4, RZ ;  /* 0x0000000409027c24 */ /* 0x000fe2000f8e02ff */
[----:B------:R-:W-:Y:S01]  /*f1e0*/  ULDC.64 UR6, c[0x0][0x2e8] ;  /* 0x0000ba0000067ab9 */ /* 0x000fe20000000a00 */
[----:B------:R-:W-:Y:S02]  /*f1f0*/  LOP3.LUT P1, RZ, R23, 0x1, RZ, 0xc0, !PT ;  /* 0x0000000117ff7812 */ /* 0x000fe4000782c0ff */
        /* <DEDUP_REMOVED lines=18> */
[----:B------:R-:W2:Y:S04]  /*f320*/  SHFL.IDX PT, R3, R8, RZ, 0x181f ;  /* 0x00181fff08037589 */ /* 0x000ea800000e0000 */
[----:B------:R-:W-:Y:S01]  /*f330*/  SHFL.IDX PT, R14, R6, 0x5, 0x181f ;  /* 0x00b81f00060e7f89 */ /* 0x000fe200000e0000 */
[----:B-1----:R-:W-:-:S05]  /*f340*/  IADD3 R2, P0, R2, R0, RZ ;  /* 0x0000000002027210 */ /* 0x002fca0007f1e0ff */
[----:B--2---:R-:W-:-:S05]  /*f350*/  IMAD.X R3, RZ, RZ, R3, P0 ;  /* 0x000000ffff037224 */ /* 0x004fca00000e0603 */
[----:B------:R1:W-:Y:S04]  /*f360*/  LDGSTS.E.BYPASS.LTC128B.128 [R7+0x1c400], desc[UR50][R2.64], !P1 ;  /* 0x1c40000002077fae */ /* 0x0003e8000c901d72 */
[----:B-1----:R-:W1:Y:S04]  /*f370*/  SHFL.IDX PT, R2, R6, 0x1, 0x181f ;  /* 0x00381f0006027f89 */ /* 0x002e6800000e0000 */
[----:B------:R-:W2:Y:S01]  /*f380*/  SHFL.IDX PT, R3, R8, 0x1, 0x181f ;  /* 0x00381f0008037f89 */ /* 0x000ea200000e0000 */
        /* <DEDUP_REMOVED lines=18> */
[----:B---3--:R1:W-:Y:S03]  /*f4b0*/  LDGSTS.E.BYPASS.LTC128B.128 [R7+0x1e400], desc[UR50][R2.64], !P1 ;  /* 0x1e40000002077fae */ /* 0x0083e6000c901d72 */
.L_x_9611:
[----:B-1----:R-:W-:-:S05]  /*f4c0*/  IADD3 R2, P0, R14, R0, RZ ;  /* 0x000000000e027210 */ /* 0x002fca0007f1e0ff */
[----:B------:R-:W-:Y:S01]  /*f4d0*/  IMAD.X R3, RZ, RZ, R8, P0 ;  /* 0x000000ffff037224 */ /* 0x000fe200000e0608 */
[----:B------:R-:W-:-:S04]  /*f4e0*/  PLOP3.LUT P0, PT, PT, PT, PT, 0x80, 0x0 ;  /* 0x000000000000781c */ /* 0x000fc80003f0f070 */
[----:B------:R-:W-:Y:S01]  /*f4f0*/  @!PT LDS RZ, [RZ] ;  /* 0x00000000fffff984 */ /* 0x000fe20000000800 */
[----:B------:R-:W-:Y:S01]  /*f500*/  @!PT LDS RZ, [RZ] ;  /* 0x00000000fffff984 */ /* 0x000fe20000000800 */
[----:B------:R-:W-:Y:S01]  /*f510*/  @!PT LDS RZ, [RZ] ;  /* 0x00000000fffff984 */ /* 0x000fe20000000800 */
[----:B------:R1:W-:Y:S01]  /*f520*/  LDGSTS.E.BYPASS.LTC128B.128 [R7+0x1ec00], desc[UR50][R2.64], !P1 ;  /* 0x1ec0000002077fae */ /* 0x0003e2000c901d72 */
[----:B------:R-:W-:-:S08]  /*f530*/  NOP ;  /* 0x0000000000007918 */ /* 0x000fd00000000000 */
.L_x_9509:
        /* <DEDUP_REMOVED lines=11> */
.L_x_9510:
[----:B------:R1:W-:Y:S01]  /*f5f0*/  SYNCS.ARRIVE.TRANS64.A1T0 RZ, [R10+URZ+0x22830], RZ ;  /* 0x022830ff0aff79a7 */ /* 0x0003e2000810003f */
[----:B------:R-:W-:Y:S05]  /*f600*/  @!P3 BRA `(.L_x_9511) ;  /* 0x000000000004b947 */ /* 0x000fea0003800000 */
[----:B------:R-:W-:Y:S01]  /*f610*/  BPT.TRAP 0x1 ;  /* 0x000000040000795c */ /* 0x000fe20000300000 */
.L_x_9511:
[----:B------:R-:W2:Y:S01]  /*f620*/  SYNCS.PHASECHK.TRANS64.TRYWAIT P0, [R10+URZ+0x22860], R20 ;  /* 0x022860140a0075a7 */ /* 0x000ea2000800017f */
[----:B------:R-:W-:Y:S04]  /*f630*/  BSSY B1, `(.L_x_9512) ;  /* 0x0000002000017945 */ /* 0x000fe80003800000 */
[----:B--2---:R-:W-:Y:S05]  /*f640*/  @!P0 BRA `(.L_x_9513) ;  /* 0x0000003c00448947 */ /* 0x004fea0003800000 */
.L_x_9612:
[----:B------:R-:W-:Y:S05]  /*f650*/  BSYNC B1 ;  /* 0x0000000000017941 */ /* 0x000fea0003800000 */
.L_x_9512:
[----:B------:R-:W-:Y:S01]  /*f660*/  ULDC.64 UR4, c[0x0][0x328] ;  /* 0x0000ca0000047ab9 */ /* 0x000fe20000000a00 */
[----:B------:R-:W-:Y:S01]  /*f670*/  ULDC.64 UR6, c[0x0][0x318] ;  /* 0x0000c60000067ab9 */ /* 0x000fe20000000a00 */
[----:B------:R-:W-:Y:S01]  /*f680*/  IMAD R2, R9, UR4, RZ ;  /* 0x0000000409027c24 */ /* 0x000fe2000f8e02ff */
[C---:B------:R-:W-:Y:S01]  /*f690*/  LOP3.LUT P5, RZ, R23.reuse, 0x10, RZ, 0xc0, !PT ;  /* 0x0000001017ff7812 */ /* 0x040fe200078ac0ff */
[----:B0-2---:R-:W-:Y:S01]  /*f6a0*/  IMAD R20, R24, 0x6000, R28 ;  /* 0x0000600018147824 */ /* 0x005fe200078e021c */
[----:B------:R-:W-:Y:S01]  /*f6b0*/  LOP3.LUT P4, RZ, R23, 0x8, RZ, 0xc0, !PT ;  /* 0x0000000817ff7812 */ /* 0x000fe2000788c0ff */
[----:B------:R-:W-:Y:S01]  /*f6c0*/  IMAD R7, R5, UR5, R2 ;  /* 0x0000000505077c24 */ /* 0x000fe2000f8e0202 */
[----:B------:R-:W-:Y:S01]  /*f6d0*/  LOP3.LUT P3, RZ, R23, 0x4, RZ, 0xc0, !PT ;  /* 0x0000000417ff7812 */ /* 0x000fe2000786c0ff */
[----:B------:R-:W-:Y:S01]  /*f6e0*/  IMAD.WIDE.U32 R2, R5, UR4, RZ ;  /* 0x0000000405027c25 */ /* 0x000fe2000f8e00ff */
[----:B------:R-:W-:Y:S01]  /*f6f0*/  ULDC.64 UR4, c[0x0][0x338] ;  /* 0x0000ce0000047ab9 */ /* 0x000fe20000000a00 */
[----:B------:R-:W-:-:S02]  /*f700*/  LOP3.LUT P1, RZ, R23, 0x2, RZ, 0xc0, !PT ;  /* 0x0000000217ff7812 */ /* 0x000fc4000782c0ff */
        /* <DEDUP_REMOVED lines=13> */
[----:B------:R-:W-:-:S03]  /*f7e0*/  IMAD R20, R20, 0x2, R22 ;  /* 0x0000000214147824 */ /* 0x000fc600078e0216 */
[----:B------:R-:W2:Y:S04]  /*f7f0*/  SHFL.IDX PT, R3, R25, RZ, 0x181f ;  /* 0x00181fff19037589 */ /* 0x000ea800000e0000 */
[----:B------:R-:W-:Y:S04]  /*f800*/  SHFL.IDX PT, R4, R25, 0x1, 0x181f ;  /* 0x00381f0019047f89 */ /* 0x000fe800000e0000 */
[----:B------:R-:W-:Y:S04]  /*f810*/  SHFL.IDX PT, R8, R17, 0x2, 0x181f ;  /* 0x00581f0011087f89 */ /* 0x000fe800000e0000 */
[----:B------:R-:W-:Y:S01]  /*f820*/  SHFL.IDX PT, R5, R25, 0x3, 0x181f ;  /* 0x00781f0019057f89 */ /* 0x000fe200000e0000 */
[----:B0-----:R-:W-:-:S03]  /*f830*/  IADD3 R2, P0, R14, R0, RZ ;  /* 0x000000000e027210 */ /* 0x001fc60007f1e0ff */
[----:B------:R-:W0:Y:S02]  /*f840*/  SHFL.IDX PT, R14, R17, 0x1, 0x181f ;  /* 0x00381f00110e7f89 */ /* 0x000e2400000e0000 */
[----:B--2---:R-:W-:-:S05]  /*f850*/  IMAD.X R3, RZ, RZ, R3, P0 ;  /* 0x000000ffff037224 */ /* 0x004fca00000e0603 */
[----:B------:R-:W-:Y:S04]  /*f860*/  LDGSTS.E.BYPASS.LTC128B.128 [R20+0x400], desc[UR50][R2.64], !P5 ;  /* 0x0040000002147fae */ /* 0x000fe8000e901d72 */
[----:B------:R-:W-:Y:S04]  /*f870*/  LDGSTS.E.BYPASS.LTC128B.128 [R20+0x3400], desc[UR50][R2.64+0x80], !P4 ;  /* 0x0340008002147fae */ /* 0x000fe8000e101d72 */
[----:B------:R-:W-:Y:S04]  /*f880*/  LDGSTS.E.BYPASS.LTC128B.128 [R20+0x6400], desc[UR50][R2.64+0x100], !P3 ;  /* 0x0640010002147fae */ /* 0x000fe8000d901d72 */
[----:B------:R2:W-:Y:S01]  /*f890*/  LDGSTS.E.BYPASS.LTC128B.128 [R20+0x9400], desc[UR50][R2.64+0x180], !P1 ;  /* 0x0940018002147fae */ /* 0x0005e2000c901d72 */
[----:B0-----:R-:W-:-:S03]  /*f8a0*/  IADD3 R6, P0, R14, R0, RZ ;  /* 0x000000000e067210 */ /* 0x001fc60007f1e0ff */
[----:B------:R-:W-:Y:S02]  /*f8b0*/  SHFL.IDX PT, R14, R17, 0x3, 0x181f ;  /* 0x00781f00110e7f89 */ /* 0x000fe400000e0000 */
[----:B------:R-:W-:Y:S01]  /*f8c0*/  IMAD.X R7, RZ, RZ, R4, P0 ;  /* 0x000000ffff077224 */ /* 0x000fe200000e0604 */
[-C--:B------:R-:W-:Y:S01]  /*f8d0*/  IADD3 R8, P0, R8, R0.reuse, RZ ;  /* 0x0000000008087210 */ /* 0x080fe20007f1e0ff */
[----:B------:R-:W0:Y:S04]  /*f8e0*/  SHFL.IDX PT, R4, R25, 0x2, 0x181f ;  /* 0x00581f0019047f89 */ /* 0x000e2800000e0000 */
[----:B--2---:R-:W-:Y:S04]  /*f8f0*/  SHFL.IDX PT, R3, R25, 0x4, 0x181f ;  /* 0x00981f0019037f89 */ /* 0x004fe800000e0000 */
[----:B------:R2:W-:Y:S04]  /*f900*/  LDGSTS.E.BYPASS.LTC128B.128 [R20+0xc00], desc[UR50][R6.64], !P5 ;  /* 0x00c0000006147fae */ /* 0x0005e8000e901d72 */
[----:B------:R2:W-:Y:S04]  /*f910*/  LDGSTS.E.BYPASS.LTC128B.128 [R20+0x3c00], desc[UR50][R6.64+0x80], !P4 ;  /* 0x03c0008006147fae */ /* 0x0005e8000e101d72 */
[----:B------:R2:W-:Y:S04]  /*f920*/  LDGSTS.E.BYPASS.LTC128B.128 [R20+0x6c00], desc[UR50][R6.64+0x100], !P3 ;  /* 0x06c0010006147fae */ /* 0x0005e8000d901d72 */
[----:B------:R2:W-:Y:S01]  /*f930*/  LDGSTS.E.BYPASS.LTC128B.128 [R20+0x9c00], desc[UR50][R6.64+0x180], !P1 ;  /* 0x09c0018006147fae */ /* 0x0005e2000c901d72 */
[----:B0-----:R-:W-:Y:S01]  /*f940*/  IMAD.X R9, RZ, RZ, R4, P0 ;  /* 0x000000ffff097224 */ /* 0x001fe200000e0604 */
[----:B------:R-:W-:-:S02]  /*f950*/  IADD3 R4, P0, R14, R0, RZ ;  /* 0x000000000e047210 */ /* 0x000fc40007f1e0ff */
[----:B------:R-:W-:Y:S04]  /*f960*/  SHFL.IDX PT, R25, R25, 0x5, 0x181f ;  /* 0x00b81f0019197f89 */ /* 0x000fe800000e0000 */
[----:B------:R-:W0:Y:S01]  /*f970*/  SHFL.IDX PT, R14, R17, 0x4, 0x181f ;  /* 0x00981f00110e7f89 */ /* 0x000e2200000e0000 */
[----:B------:R-:W-:-:S03]  /*f980*/  IMAD.X R5, RZ, RZ, R5, P0 ;  /* 0x000000ffff057224 */ /* 0x000fc600000e0605 */
[----:B------:R2:W-:Y:S04]  /*f990*/  LDGSTS.E.BYPASS.LTC128B.128 [R20+0x1400], desc[UR50][R8.64], !P5 ;  /* 0x0140000008147fae */ /* 0x0005e8000e901d72 */
[----:B------:R2:W-:Y:S04]  /*f9a0*/  LDGSTS.E.BYPASS.LTC128B.128 [R20+0x4400], desc[UR50][R8.64+0x80], !P4 ;  /* 0x0440008008147fae */ /* 0x0005e8000e101d72 */
[----:B------:R2:W-:Y:S04]  /*f9b0*/  LDGSTS.E.BYPASS.LTC128B.128 [R20+0x7400], desc[UR50][R8.64+0x100], !P3 ;  /* 0x0740010008147fae */ /* 0x0005e8000d901d72 */
[----:B------:R2:W-:Y:S04]  /*f9c0*/  LDGSTS.E.BYPASS.LTC128B.128 [R20+0xa400], desc[UR50][R8.64+0x180], !P1 ;  /* 0x0a40018008147fae */ /* 0x0005e8000c901d72 */
[----:B------:R2:W-:Y:S01]  /*f9d0*/  LDGSTS.E.BYPASS.LTC128B.128 [R20+0x1c00], desc[UR50][R4.64], !P5 ;  /* 0x01c0000004147fae */ /* 0x0005e2000e901d72 */
[----:B0-----:R-:W-:-:S03]  /*f9e0*/  IADD3 R2, P0, R14, R0, RZ ;  /* 0x000000000e027210 */ /* 0x001fc60007f1e0ff */
[----:B------:R2:W-:Y:S02]  /*f9f0*/  LDGSTS.E.BYPASS.LTC128B.128 [R20+0x4c00], desc[UR50][R4.64+0x80], !P4 ;  /* 0x04c0008004147fae */ /* 0x0005e4000e101d72 */
[----:B------:R-:W-:Y:S02]  /*fa00*/  IMAD.X R3, RZ, RZ, R3, P0 ;  /* 0x000000ffff037224 */ /* 0x000fe400000e0603 */
[----:B------:R2:W-:Y:S04]  /*fa10*/  LDGSTS.E.BYPASS.LTC128B.128 [R20+0x7c00], desc[UR50][R4.64+0x100], !P3 ;  /* 0x07c0010004147fae */ /* 0x0005e8000d901d72 */
[----:B------:R2:W-:Y:S04]  /*fa20*/  LDGSTS.E.BYPASS.LTC128B.128 [R20+0xac00], desc[UR50][R4.64+0x180], !P1 ;  /* 0x0ac0018004147fae */ /* 0x0005e8000c901d72 */
[----:B------:R2:W-:Y:S04]  /*fa30*/  LDGSTS.E.BYPASS.LTC128B.128 [R20+0x2400], desc[UR50][R2.64], !P5 ;  /* 0x0240000002147fae */ /* 0x0005e8000e901d72 */
[----:B------:R2:W-:Y:S04]  /*fa40*/  LDGSTS.E.BYPASS.LTC128B.128 [R20+0x5400], desc[UR50][R2.64+0x80], !P4 ;  /* 0x0540008002147fae */ /* 0x0005e8000e101d72 */
[----:B------:R2:W-:Y:S04]  /*fa50*/  LDGSTS.E.BYPASS.LTC128B.128 [R20+0x8400], desc[UR50][R2.64+0x100], !P3 ;  /* 0x0840010002147fae */ /* 0x0005e8000d901d72 */
[----:B------:R2:W-:Y:S04]  /*fa60*/  LDGSTS.E.BYPASS.LTC128B.128 [R20+0xb400], desc[UR50][R2.64+0x180], !P1 ;  /* 0x0b40018002147fae */ /* 0x0005e8000c901d72 */
[----:B------:R2:W0:Y:S02]  /*fa70*/  SHFL.IDX PT, R14, R17, 0x5, 0x181f ;  /* 0x00b81f00110e7f89 */ /* 0x00042400000e0000 */
.L_x_9626:
[----:B0-2---:R-:W-:-:S05]  /*fa80*/  IADD3 R2, P0, R14, R0, RZ ;  /* 0x000000000e027210 */ /* 0x005fca0007f1e0ff */
        /* <DEDUP_REMOVED lines=10> */
.L_x_9515:
        /* <DEDUP_REMOVED lines=11> */
.L_x_9516:
[----:B------:R0:W-:Y:S01]  /*fbe0*/  SYNCS.ARRIVE.TRANS64.A1T0 RZ, [R10+URZ+0x22850], RZ ;  /* 0x022850ff0aff79a7 */ /* 0x0001e2000810003f */
[----:B------:R-:W-:Y:S05]  /*fbf0*/  @P2 BRA `(.L_x_9517) ;  /* 0xfffffff000a02947 */ /* 0x000fea000383ffff */
.L_x_9504:
[----:B------:R-:W-:Y:S05]  /*fc00*/  BSYNC B0 ;  /* 0x0000000000007941 */ /* 0x000fea0003800000 */
.L_x_9503:
[----:B------:R-:W2:Y:S01]  /*fc10*/  S2R R2, SR_TID.X ;  /* 0x0000000000027919 */ /* 0x000ea20000002100 */
[----:B------:R-:W-:Y:S01]  /*fc20*/  VIADD R24, R24, 0x1 ;  /* 0x0000000118187836 */ /* 0x000fe20000000000 */
[----:B------:R-:W-:Y:S04]  /*fc30*/  BSSY B0, `(.L_x_9518) ;  /* 0x0000012000007945 */ /* 0x000fe80003800000 */
[----:B------:R-:W-:-:S04]  /*fc40*/  ISETP.NE.AND P0, PT, R24, 0x2, PT ;  /* 0x000000021800780c */ /* 0x000fc80003f05270 */
[----:B------:R-:W-:Y:S02]  /*fc50*/  SEL R5, RZ, 0x1, P0 ;  /* 0x00000001ff057807 */ /* 0x000fe40000000000 */
        /* <DEDUP_REMOVED lines=14> */
[----:B---3--:R-:W-:-:S07]  /*fd40*/  IADD3 R16, R0, UR37, R9 ;  /* 0x0000002500107c10 */ /* 0x008fce000fffe009 */
.L_x_9519:
[----:B------:R-:W-:Y:S05]  /*fd50*/  BSYNC B0 ;  /* 0x0000000000007941 */ /* 0x000fea0003800000 */
.L_x_9518:
[----:B------:R-:W-:Y:S02]  /*fd60*/  SEL R24, R24, RZ, P0 ;  /* 0x000000ff18187207 */ /* 0x000fe40000000000 */
[----:B------:R-:W-:-:S07]  /*fd70*/  LOP3.LUT R26, R26, R5, RZ, 0x3c, !PT ;  /* 0x000000051a1a7212 */ /* 0x000fce00078e3cff */
.L_x_9478:
[----:B------:R-:W-:Y:S05]  /*fd80*/  BSYNC B7 ;  /* 0x0000000000077941 */ /* 0x000fea0003800000 */
.L_x_9476:
[----:B------:R-:W-:-:S13]  /*fd90*/  LOP3.LUT P0, RZ, R23, 0x200, RZ, 0xc0, !PT ;  /* 0x0000020017ff7812 */ /* 0x000fda000780c0ff */
[----:B------:R-:W-:Y:S05]  /*fda0*/  @!P0 BRA `(.L_x_9520) ;  /* 0x0000000000248947 */ /* 0x000fea0003800000 */
[----:B------:R-:W-:Y:S05]  /*fdb0*/  WARPSYNC.ALL ;  /* 0x0000000000007948 */ /* 0x000fea0003800000 */
[----:B------:R-:W2:Y:S08]  /*fdc0*/  S2UR UR5, SR_CgaCtaId ;  /* 0x00000000000579c3 */ /* 0x000eb00000008800 */
[----:B------:R-:W-:Y:S06]  /*fdd0*/  BAR.SYNC.DEFER_BLOCKING 0x5, 0x180 ;  /* 0x0146000000007b1d */ /* 0x000fec0000010000 */
[----:B------:R-:W-:-:S02]  /*fde0*/  UMOV UR4, 0x400 ;  /* 0x0000040000047882 */ /* 0x000fc40000000000 */
[----:B--2---:R-:W-:-:S06]  /*fdf0*/  ULEA UR4, UR5, UR4, 0x18 ;  /* 0x0000000405047291 */ /* 0x004fcc000f8ec03f */
[----:B------:R-:W-:-:S05]  /*fe00*/  IMAD.U32 R22, RZ, RZ, UR4 ;  /* 0x00000004ff167e24 */ /* 0x000fca000f8e00ff */
[----:B------:R4:W2:Y:S01]  /*fe10*/  LDS.128 R16, [R22+0x228d0] ;  /* 0x0228d00016107984 */ /* 0x0008a20000000c00 */
[----:B------:R-:W-:Y:S06]  /*fe20*/  BAR.ARV 0x4, 0x180 ;  /* 0x0106000000007b1d */ /* 0x000fec0000002000 */
[----:B------:R-:W-:Y:S05]  /*fe30*/  BRA `(.L_x_9521) ;  /* 0x0000000800d07947 */ /* 0x000fea0003800000 */
.L_x_9520:
[----:B------:R-:W2:Y:S01]  /*fe40*/  S2R R9, SR_TID.X ;  /* 0x0000000000097919 */ /* 0x000ea20000002100 */
[----:B------:R-:W-:Y:S01]  /*fe50*/  UMOV UR4, 0xffffffff ;  /* 0xffffffff00047882 */ /* 0x000fe20000000000 */
[----:B--2---:R-:W-:-:S04]  /*fe60*/  LOP3.LUT R9, R9, 0x1f, RZ, 0xc0, !PT ;  /* 0x0000001f09097812 */ /* 0x004fc800078ec0ff */
[----:B------:R-:W-:Y:S01]  /*fe70*/  ISETP.NE.AND P0, PT, R9, 0x1f, PT ;  /* 0x0000001f0900780c */ /* 0x000fe20003f05270 */
[----:B------:R-:W-:-:S12]  /*fe80*/  BRA.DIV UR4, `(.L_x_9522) ;  /* 0x0000003e04147947 */ /* 0x000fd8000b800000 */
[----:B------:R-:W-:Y:S01]  /*fe90*/  IMAD.IADD R7, R19, 0x1, R9 ;  /* 0x0000000113077824 */ /* 0x000fe200078e0209 */
[----:B------:R-:W-:-:S04]  /*fea0*/  ULDC UR4, c[0x0][0xc3c] ;  /* 0x00030f0000047ab9 */ /* 0x000fc80000000800 */
[----:B------:R-:W-:-:S13]  /*feb0*/  ISETP.GE.OR P1, PT, R7, UR4, !P0 ;  /* 0x0000000407007c0c */ /* 0x000fda000c726670 */
[----:B------:R-:W2:Y:S08]  /*fec0*/  @!P1 LDC.64 R2, c[0x0][0xc80] ;  /* 0x00032000ff029b82 */ /* 0x000eb00000000a00 */
[----:B------:R-:W3:Y:S01]  /*fed0*/  @!P1 LDC.64 R4, c[0x0][0xc78] ;  /* 0x00031e00ff049b82 */ /* 0x000ee20000000a00 */
[----:B--2---:R-:W-:-:S05]  /*fee0*/  @!P1 IMAD.WIDE R2, R7, 0x4, R2 ;  /* 0x0000000407029825 */ /* 0x004fca00078e0202 */
[----:B------:R3:W2:Y:S02]  /*fef0*/  @!P1 LDG.E R6, desc[UR50][R2.64] ;  /* 0x0000003202069981 */ /* 0x0006a4000c1e1900 */
        /* <DEDUP_REMOVED lines=8> */
[----:B------:R-:W-:Y:S01]  /*ff80*/  ISETP.GE.U32.AND P5, PT, R9, 0x10, PT ;  /* 0x000000100900780c */ /* 0x000fe20003fa6070 */
[----:B------:R-:W-:Y:S01]  /*ff90*/  SHFL.IDX PT, R8, R16, 0x1, 0x1f ;  /* 0x00201f0010087f89 */ /* 0x000fe200000e0000 */
[----:B--2---:R-:W-:-:S02]  /*ffa0*/  @!P1 IMAD.MOV.U32 R7, RZ, RZ, R6 ;  /* 0x000000ffff079224 */ /* 0x004fc400078e0006 */
[----:B------:R-:W-:Y:S02]  /*ffb0*/  IMAD.MOV.U32 R6, RZ, RZ, RZ ;  /* 0x000000ffff067224 */ /* 0x000fe400078e00ff */
[----:B---3--:R-:W-:Y:S01]  /*ffc0*/  @!P1 IMAD.MOV.U32 R4, RZ, RZ, R5 ;  /* 0x000000ffff049224 */ /* 0x008fe200078e0005 */
[----:B------:R-:W-:-:S03]  /*ffd0*/  ISETP.NE.AND P1, PT, R9, RZ, PT ;  /* 0x000000ff0900720c */ /* 0x000fc60003f25270 */
[----:B------:R-:W-:-:S05]  /*ffe0*/  IMAD R13, R4, R7, RZ ;  /* 0x00000007040d7224 */ /* 0x000fca00078e02ff */
[----:B------:R-:W2:Y:S02]  /*fff0*/  SHFL.UP PT, R14, R13, 0x1, RZ ;  /* 0x042000000d0e7989 */ /* 0x000ea400000e00ff */
[----:B--2---:R-:W-:-:S05]  /*10000*/  SEL R14, R14, RZ, P1 ;  /* 0x000000ff0e0e7207 */ /* 0x004fca0000800000 */
[----:B------:R-:W-:-:S05]  /*10010*/  IMAD.IADD R5, R13, 0x1, R14 ;  /* 0x000000010d057824 */ /* 0x000fca00078e020e */
        /* <DEDUP_REMOVED lines=12> */
[----:B------:R2:W3:Y:S02]  /*100e0*/  SHFL.IDX PT, R14, R2, 0x1f, 0x1f ;  /* 0x03e01f00020e7f89 */ /* 0x0004e400000e0000 */
.L_x_9636:
[----:B------:R-:W-:Y:S02]  /*100f0*/  ULDC UR4, c[0x0][0xc38] ;  /* 0x00030e0000047ab9 */ /* 0x000fe40000000800 */
[----:B------:R-:W-:-:S04]  /*10100*/  IMAD.U32 R5, RZ, RZ, UR4 ;  /* 0x00000004ff057e24 */ /* 0x000fc8000f8e00ff */
[----:B---3--:R-:W-:-:S04]  /*10110*/  IMAD R14, R14, R5, RZ ;  /* 0x000000050e0e7224 */ /* 0x008fc800078e02ff */
[----:B------:R-:W-:-:S05]  /*10120*/  IMAD.IADD R9, R8, 0x1, R14 ;  /* 0x0000000108097824 */ /* 0x000fca00078e020e */
[----:B------:R-:W-:-:S13]  /*10130*/  ISETP.GT.AND P6, PT, R9, R0, PT ;  /* 0x000000000900720c */ /* 0x000fda0003fc4270 */
[----:B------:R-:W-:Y:S05]  /*10140*/  @P6 BRA `(.L_x_9523) ;  /* 0x0000000000a46947 */ /* 0x000fea0003800000 */
.L_x_9526:
[----:B--2---:R-:W2:Y:S01]  /*10150*/  LDC R2, c[0x0][0xc3c] ;  /* 0x00030f00ff027b82 */ /* 0x004ea20000000800 */
[----:B------:R-:W-:-:S05]  /*10160*/  VIADD R19, R19, 0x1f ;  /* 0x0000001f13137836 */ /* 0x000fca0000000000 */
[----:B--2---:R-:W-:-:S13]  /*10170*/  ISETP.GE.AND P6, PT, R19, R2, PT ;  /* 0x000000021300720c */ /* 0x004fda0003fc6270 */
[----:B------:R-:W-:Y:S05]  /*10180*/  @P6 BRA `(.L_x_9524) ;  /* 0x0000000400b86947 */ /* 0x000fea0003800000 */
[----:B------:R-:W2:Y:S01]  /*10190*/  S2R R3, SR_TID.X ;  /* 0x0000000000037919 */ /* 0x000ea20000002100 */
[----:B------:R-:W-:Y:S01]  /*101a0*/  IMAD.MOV.U32 R7, RZ, RZ, RZ ;  /* 0x000000ffff077224 */ /* 0x000fe200078e00ff */
[----:B--2---:R-:W-:-:S05]  /*101b0*/  LOP3.LUT R3, R3, 0x1f, RZ, 0xc0, !PT ;  /* 0x0000001f03037812 */ /* 0x004fca00078ec0ff */
[----:B------:R-:W-:-:S05]  /*101c0*/  IMAD.IADD R11, R19, 0x1, R3 ;  /* 0x00000001130b7824 */ /* 0x000fca00078e0203 */
[----:B------:R-:W-:-:S13]  /*101d0*/  ISETP.GE.OR P6, PT, R11, R2, !P0 ;  /* 0x000000020b00720c */ /* 0x000fda00047c6670 */
[----:B------:R-:W2:Y:S08]  /*101e0*/  @!P6 LDC.64 R2, c[0x0][0xc80] ;  /* 0x00032000ff02eb82 */ /* 0x000eb00000000a00 */
[----:B------:R-:W3:Y:S01]  /*101f0*/  @!P6 LDC.64 R4, c[0x0][0xc78] ;  /* 0x00031e00ff04eb82 */ /* 0x000ee20000000a00 */
[----:B--2---:R-:W-:-:S05]  /*10200*/  @!P6 IMAD.WIDE R2, R11, 0x4, R2 ;  /* 0x000000040b02e825 */ /* 0x004fca00078e0202 */
[----:B------:R3:W2:Y:S02]  /*10210*/  @!P6 LDG.E R7, desc[UR50][R2.64] ;  /* 0x000000320207e981 */ /* 0x0006a4000c1e1900 */
[----:B---3--:R-:W-:-:S04]  /*10220*/  @!P6 IMAD.WIDE R2, R11, 0x4, R4 ;  /* 0x000000040b02e825 */ /* 0x008fc800078e0204 */
[----:B------:R-:W-:-:S06]  /*10230*/  IMAD.MOV.U32 R4, RZ, RZ, RZ ;  /* 0x000000ffff047224 */ /* 0x000fcc00078e00ff */
[----:B------:R-:W2:Y:S01]  /*10240*/  @!P6 LDG.E R4, desc[UR50][R2.64] ;  /* 0x000000320204e981 */ /* 0x000ea2000c1e1900 */
[----:B------:R-:W-:Y:S01]  /*10250*/  UMOV UR4, 0xffffffff ;  /* 0xffffffff00047882 */ /* 0x000fe20000000000 */
[----:B--2---:R-:W-:Y:S02]  /*10260*/  IMAD R13, R4, R7, RZ ;  /* 0x00000007040d7224 */ /* 0x004fe400078e02ff */
[----:B------:R-:W-:Y:S05]  /*10270*/  BRA.DIV UR4, `(.L_x_9525) ;  /* 0x0000003e04547947 */ /* 0x000fea000b800000 */
        /* <DEDUP_REMOVED lines=16> */
.L_x_9644:
[----:B------:R-:W-:Y:S02]  /*10380*/  ULDC UR4, c[0x0][0xc38] ;  /* 0x00030e0000047ab9 */ /* 0x000fe40000000800 */
[----:B------:R-:W-:-:S04]  /*10390*/  IMAD.U32 R5, RZ, RZ, UR4 ;  /* 0x00000004ff057e24 */ /* 0x000fc8000f8e00ff */
[----:B---3--:R-:W-:-:S04]  /*103a0*/  IMAD R14, R14, R5, RZ ;  /* 0x000000050e0e7224 */ /* 0x008fc800078e02ff */
[----:B------:R-:W-:-:S05]  /*103b0*/  IMAD.IADD R9, R14, 0x1, R9 ;  /* 0x000000010e097824 */ /* 0x000fca00078e0209 */
[----:B------:R-:W-:-:S13]  /*103c0*/  ISETP.GT.AND P6, PT, R9, R0, PT ;  /* 0x000000000900720c */ /* 0x000fda0003fc4270 */
[----:B------:R-:W-:Y:S05]  /*103d0*/  @!P6 BRA `(.L_x_9526) ;  /* 0xfffffffc005ce947 */ /* 0x000fea000383ffff */
.L_x_9523:
[----:B------:R-:W-:Y:S01]  /*103e0*/  IMAD.IADD R9, R9, 0x1, -R14 ;  /* 0x0000000109097824 */ /* 0x000fe200078e0a0e */
[----:B------:R-:W-:-:S03]  /*103f0*/  UMOV UR4, 0xffffffff ;  /* 0xffffffff00047882 */ /* 0x000fc60000000000 */
[----:B------:R-:W-:-:S05]  /*10400*/  IMAD R3, R2, R5, R9 ;  /* 0x0000000502037224 */ /* 0x000fca00078e0209 */
[----:B------:R-:W-:Y:S01]  /*10410*/  ISETP.GT.AND P6, PT, R3, R0, PT ;  /* 0x000000000300720c */ /* 0x000fe20003fc4270 */
[----:B------:R-:W-:-:S12]  /*10420*/  BRA.DIV UR4, `(.L_x_9527) ;  /* 0x0000003e04a07947 */ /* 0x000fd8000b800000 */
[----:B------:R-:W-:-:S04]  /*10430*/  VOTE.ANY R3, PT, !P6 ;  /* 0x0000000000037806 */ /* 0x000fc800070e0100 */
[----:B------:R-:W3:Y:S02]  /*10440*/  POPC R8, R3 ;  /* 0x0000000300087309 */ /* 0x000ee40000000000 */
[----:B---3--:R3:W4:Y:S04]  /*10450*/  SHFL.IDX PT, R7, R7, R8, 0x1f ;  /* 0x00001f0807077589 */ /* 0x00872800000e0000 */
[----:B------:R3:W0:Y:S02]  /*10460*/  SHFL.IDX PT, R4, R4, R8, 0x1f ;  /* 0x00001f0804047589 */ /* 0x00062400000e0000 */
.L_x_9649:
[----:B------:R-:W-:-:S13]  /*10470*/  ISETP.NE.AND P0, PT, R3, RZ, PT ;  /* 0x000000ff0300720c */ /* 0x000fda0003f05270 */
[----:B------:R-:W-:Y:S05]  /*10480*/  @!P0 BRA `(.L_x_9528) ;  /* 0x0000000000108947 */ /* 0x000fea0003800000 */
[----:B------:R-:W-:Y:S01]  /*10490*/  UMOV UR4, 0xffffffff ;  /* 0xffffffff00047882 */ /* 0x000fe20000000000 */
[----:B------:R-:W-:Y:S02]  /*104a0*/  VIADD R12, R8, 0xffffffff ;  /* 0xffffffff080c7836 */ /* 0x000fe40000000000 */
[----:B------:R-:W-:Y:S05]  /*104b0*/  BRA.DIV UR4, `(.L_x_9529) ;  /* 0x0000003e04d87947 */ /* 0x000fea000b800000 */
[----:B------:R0:W0:Y:S02]  /*104c0*/  SHFL.IDX PT, R6, R2, R12, 0x1f ;  /* 0x00001f0c02067589 */ /* 0x00002400000e0000 */
.L_x_9528:
[----:B01--4-:R-:W-:Y:S01]  /*104d0*/  IABS R10, R7 ;  /* 0x00000007000a7213 */ /* 0x013fe20000000000 */
[----:B------:R-:W-:Y:S01]  /*104e0*/  IMAD R16, R6, R5, R9 ;  /* 0x0000000506107224 */ /* 0x000fe200078e0209 */
[----:B------:R-:W-:Y:S01]  /*104f0*/  IABS R5, R4 ;  /* 0x0000000400057213 */ /* 0x000fe20000000000 */
[----:B------:R-:W-:Y:S01]  /*10500*/  IMAD.IADD R19, R8, 0x1, R19 ;  /* 0x0000000108137824 */ /* 0x000fe200078e0213 */
[----:B------:R-:W0:Y:S01]  /*10510*/  I2F.RP R11, R10 ;  /* 0x0000000a000b7306 */ /* 0x000e220000209400 */
[----:B------:R-:W-:-:S07]  /*10520*/  IMAD.IADD R0, R0, 0x1, -R16 ;  /* 0x0000000100007824 */ /* 0x000fce00078e0a10 */
[----:B------:R-:W1:Y:S08]  /*10530*/  I2F.RP R12, R5 ;  /* 0x00000005000c7306 */ /* 0x000e700000209400 */
[----:B0-----:R-:W2:Y:S08]  /*10540*/  MUFU.RCP R11, R11 ;  /* 0x0000000b000b7308 */ /* 0x001eb00000001000 */
[----:B-1----:R-:W-:Y:S01]  /*10550*/  MUFU.RCP R12, R12 ;  /* 0x0000000c000c7308 */ /* 0x002fe20000001000 */
[----:B--2---:R-:W-:-:S07]  /*10560*/  VIADD R2, R11, 0xffffffe ;  /* 0x0ffffffe0b027836 */ /* 0x004fce0000000000 */
[----:B------:R0:W1:Y:S02]  /*10570*/  F2I.FTZ.U32.TRUNC.NTZ R3, R2 ;  /* 0x0000000200037305 */ /* 0x000064000021f000 */
[----:B0-----:R-:W-:Y:S02]  /*10580*/  IMAD.MOV.U32 R2, RZ, RZ, RZ ;  /* 0x000000ffff027224 */ /* 0x001fe400078e00ff */
[----:B-1----:R-:W-:-:S04]  /*10590*/  IMAD.MOV R9, RZ, RZ, -R3 ;  /* 0x000000ffff097224 */ /* 0x002fc800078e0a03 */
        /* <DEDUP_REMOVED lines=45> */
.L_x_9524:
[----:B------:R-:W-:Y:S01]  /*10870*/  UMOV UR4, URZ ;  /* 0x0000003f00047c82 */ /* 0x000fe20008000000 */
[----:B------:R-:W-:Y:S01]  /*10880*/  UMOV UR5, URZ ;  /* 0x0000003f00057c82 */ /* 0x000fe20008000000 */
[----:B------:R-:W-:Y:S01]  /*10890*/  ULDC UR6, c[0x0][0xc3c] ;  /* 0x00030f0000067ab9 */ /* 0x000fe20000000800 */
[----:B------:R-:W-:Y:S02]  /*108a0*/  IMAD.MOV.U32 R16, RZ, RZ, R0 ;  /* 0x000000ffff107224 */ /* 0x000fe400078e0000 */
[----:B------:R-:W-:Y:S02]  /*108b0*/  IMAD.U32 R17, RZ, RZ, UR4 ;  /* 0x00000004ff117e24 */ /* 0x000fe4000f8e00ff */
[----:B------:R-:W-:Y:S02]  /*108c0*/  IMAD.U32 R18, RZ, RZ, UR5 ;  /* 0x00000005ff127e24 */ /* 0x000fe4000f8e00ff */
[----:B------:R-:W-:-:S07]  /*108d0*/  IMAD.U32 R19, RZ, RZ, UR6 ;  /* 0x00000006ff137e24 */ /* 0x000fce000f8e00ff */
.L_x_9530:
[----:B------:R-:W2:Y:S01]  /*108e0*/  S2R R0, SR_TID.X ;  /* 0x0000000000007919 */ /* 0x000ea20000002100 */
[----:B------:R-:W-:Y:S05]  /*108f0*/  WARPSYNC.ALL ;  /* 0x0000000000007948 */ /* 0x000fea0003800000 */
[----:B------:R-:W-:Y:S01]  /*10900*/  BAR.SYNC.DEFER_BLOCKING 0x4, 0x180 ;  /* 0x0106000000007b1d */ /* 0x000fe20000010000 */
[----:B--2---:R-:W-:-:S04]  /*10910*/  LOP3.LUT R0, R0, 0x1f, RZ, 0xc0, !PT ;  /* 0x0000001f00007812 */ /* 0x004fc800078ec0ff */
[----:B------:R-:W-:-:S13]  /*10920*/  ISETP.NE.AND P0, PT, R0, RZ, PT ;  /* 0x000000ff0000720c */ /* 0x000fda0003f05270 */
[----:B------:R-:W2:Y:S01]  /*10930*/  @!P0 S2R R3, SR_CgaCtaId ;  /* 0x0000000000038919 */ /* 0x000ea20000008800 */
[----:B------:R-:W-:-:S04]  /*10940*/  @!P0 MOV R0, 0x400 ;  /* 0x0000040000008802 */ /* 0x000fc80000000f00 */
[----:B--2---:R-:W-:-:S05]  /*10950*/  @!P0 LEA R22, R3, R0, 0x18 ;  /* 0x0000000003168211 */ /* 0x004fca00078ec0ff */
[----:B------:R2:W-:Y:S01]  /*10960*/  @!P0 STS.128 [R22+0x228d0], R16 ;  /* 0x0228d01016008388 */ /* 0x0005e20000000c00 */
[----:B------:R-:W-:Y:S06]  /*10970*/  BAR.ARV 0x5, 0x180 ;  /* 0x0146000000007b1d */ /* 0x000fec0000002000 */
.L_x_9521:
[----:B------:R-:W-:Y:S02]  /*10980*/  ULDC UR4, c[0x0][0xc3c] ;  /* 0x00030f0000047ab9 */ /* 0x000fe40000000800 */
[----:B--2---:R-:W-:-:S13]  /*10990*/  ISETP.GE.AND P0, PT, R19, UR4, PT ;  /* 0x0000000413007c0c */ /* 0x004fda000bf06270 */
[----:B------:R-:W-:Y:S05]  /*109a0*/  @!P0 BRA `(.L_x_9531) ;  /* 0xffffffb800108947 */ /* 0x000fea000383ffff */
[----:B------:R-:W-:Y:S05]  /*109b0*/  BSYNC B8 ;  /* 0x0000000000087941 */ /* 0x000fea0003800000 */
.L_x_9470:
[----:B------:R-:W2:Y:S01]  /*109c0*/  LDL.LU R0, [R1+0x24] ;  /* 0x0000240001007983 */ /* 0x000ea20000300800 */
[----:B------:R-:W-:Y:S01]  /*109d0*/  BSSY B0, `(.L_x_9532) ;  /* 0x000000b000007945 */ /* 0x000fe20003800000 */
[----:B------:R-:W5:Y:S01]  /*109e0*/  S2R R5, SR_CgaCtaId ;  /* 0x0000000000057919 */ /* 0x000f620000008800 */
[----:B--2---:R-:W-:-:S05]  /*109f0*/  VIADD R0, R0, 0x1 ;  /* 0x0000000100007836 */ /* 0x004fca0000000000 */
        /* <DEDUP_REMOVED lines=8> */
.L_x_9652:
[----:B------:R-:W-:Y:S05]  /*10a80*/  BSYNC B0 ;  /* 0x0000000000007941 */ /* 0x000fea0003800000 */
.L_x_9532:
[----:B------:R-:W-:-:S03]  /*10a90*/  UMOV UR4, 0xffffffff ;  /* 0xffffffff00047882 */ /* 0x000fc60000000000 */
[----:B------:R-:W-:Y:S05]  /*10aa0*/  BRA.DIV UR4, `(.L_x_9534) ;  /* 0x0000003a04987947 */ /* 0x000fea000b800000 */
[----:B-1----:R-:W1:Y:S02]  /*10ab0*/  S2R R0, SR_TID.X ;  /* 0x0000000000007919 */ /* 0x002e640000002100 */
[----:B-1----:R-:W-:-:S04]  /*10ac0*/  SHF.R.U32.HI R0, RZ, 0x5, R0 ;  /* 0x00000005ff007819 */ /* 0x002fc80000011600 */
[----:B------:R-:W-:-:S05]  /*10ad0*/  LOP3.LUT R0, R0, 0x3, RZ, 0xc0, !PT ;  /* 0x0000000300007812 */ /* 0x000fca00078ec0ff */
[----:B------:R1:W2:Y:S02]  /*10ae0*/  SHFL.IDX PT, R14, R0, RZ, 0x1f ;  /* 0x00001fff000e7589 */ /* 0x0002a400000e0000 */
.L_x_9655:
[----:B--2---:R-:W-:Y:S01]  /*10af0*/  ISETP.NE.AND P0, PT, R14, RZ, PT ;  /* 0x000000ff0e00720c */ /* 0x004fe20003f05270 */
[----:B------:R-:W-:-:S12]  /*10b00*/  BSSY B0, `(.L_x_9535) ;  /* 0x0000024000007945 */ /* 0x000fd80003800000 */
[----:B------:R-:W-:Y:S05]  /*10b10*/  @P0 BRA `(.L_x_9536) ;  /* 0x0000000000880947 */ /* 0x000fea0003800000 */
[----:B------:R-:W-:-:S03]  /*10b20*/  UMOV UR4, 0xffffffff ;  /* 0xffffffff00047882 */ /* 0x000fc60000000000 */
[----:B------:R-:W-:Y:S05]  /*10b30*/  BRA.DIV UR4, `(.L_x_9537) ;  /* 0x0000003a04a87947 */ /* 0x000fea000b800000 */
[----:B------:R-:W-:-:S13]  /*10b40*/  ELECT P6, URZ, PT ;  /* 0x00000000003f782f */ /* 0x000fda00038c0000 */
.L_x_9658:
[----:B------:R-:W-:Y:S05]  /*10b50*/  @!P6 BRA `(.L_x_9536) ;  /* 0x000000000078e947 */ /* 0x000fea0003800000 */
[----:B------:R-:W-:-:S06]  /*10b60*/  ULOP3.LUT UR4, UR38, 0x2, URZ, 0xfc, !UPT ;  /* 0x0000000226047892 */ /* 0x000fcc000f8efc3f */
[----:B-1----:R-:W-:-:S05]  /*10b70*/  IMAD.U32 R0, RZ, RZ, UR4 ;  /* 0x00000004ff007e24 */ /* 0x002fca000f8e00ff */
[----:B------:R-:W-:-:S13]  /*10b80*/  ISETP.NE.AND P0, PT, R0, 0x3, PT ;  /* 0x000000030000780c */ /* 0x000fda0003f05270 */
[----:B------:R-:W-:Y:S05]  /*10b90*/  @!P0 BRA `(.L_x_9538) ;  /* 0x0000000000048947 */ /* 0x000fea0003800000 */
[----:B------:R-:W-:Y:S01]  /*10ba0*/  BPT.TRAP 0x1 ;  /* 0x000000040000795c */ /* 0x000fe20000300000 */
.L_x_9538:
[----:B------:R-:W-:Y:S01]  /*10bb0*/  IMAD R5, R24, 0x8, R7 ;  /* 0x0000000818057824 */ /* 0x000fe200078e0207 */
[----:B------:R-:W-:Y:S01]  /*10bc0*/  SHF.L.U32 R0, R26, 0x1f, RZ ;  /* 0x0000001f1a007819 */ /* 0x000fe200000006ff */
[----:B------:R-:W-:-:S03]  /*10bd0*/  VIADD R24, R24, 0x1 ;  /* 0x0000000118187836 */ /* 0x000fc60000000000 */
[----:B------:R-:W1:Y:S02]  /*10be0*/  SYNCS.PHASECHK.TRANS64.TRYWAIT P1, [R5+URZ+0x22840], R0 ;  /* 0x02284000050075a7 */ /* 0x000e64000802017f */
[----:B------:R-:W-:-:S04]  /*10bf0*/  ISETP.NE.AND P2, PT, R24, 0x2, PT ;  /* 0x000000021800780c */ /* 0x000fc80003f45270 */
[----:B------:R-:W-:Y:S01]  /*10c00*/  SEL R3, RZ, 0x1, P2 ;  /* 0x00000001ff037807 */ /* 0x000fe20001000000 */
[----:B-1----:R-:W-:Y:S08]  /*10c10*/  @!P1 BRA `(.L_x_9539) ;  /* 0x0000003800909947 */ /* 0x002ff00003800000 */
.L_x_9659:
[----:B------:R-:W-:Y:S02]  /*10c20*/  SEL R24, R24, RZ, P2 ;  /* 0x000000ff18187207 */ /* 0x000fe40001000000 */
[----:B------:R-:W-:Y:S01]  /*10c30*/  LOP3.LUT R2, R26, R3, RZ, 0x3c, !PT ;  /* 0x000000031a027212 */ /* 0x000fe200078e3cff */
[----:B------:R-:W-:Y:S06]  /*10c40*/  @!P0 BRA `(.L_x_9540) ;  /* 0x0000000000048947 */ /* 0x000fec0003800000 */
[----:B------:R-:W-:Y:S01]  /*10c50*/  BPT.TRAP 0x1 ;  /* 0x000000040000795c */ /* 0x000fe20000300000 */
.L_x_9540:
[----:B------:R-:W-:Y:S01]  /*10c60*/  IMAD R3, R24, 0x8, R7 ;  /* 0x0000000818037824 */ /* 0x000fe200078e0207 */
[----:B------:R-:W-:-:S04]  /*10c70*/  SHF.L.U32 R2, R2, 0x1f, RZ ;  /* 0x0000001f02027819 */ /* 0x000fc800000006ff */
[----:B------:R-:W2:Y:S02]  /*10c80*/  SYNCS.PHASECHK.TRANS64.TRYWAIT P1, [R3+URZ+0x22840], R2 ;  /* 0x02284002030075a7 */ /* 0x000ea4000802017f */
[----:B--2---:R-:W-:Y:S05]  /*10c90*/  @!P1 BRA `(.L_x_9541) ;  /* 0x0000003800849947 */ /* 0x004fea0003800000 */
.L_x_9660:
[----:B------:R-:W-:Y:S05]  /*10ca0*/  @!P0 BRA `(.L_x_9542) ;  /* 0x0000000000048947 */ /* 0x000fea0003800000 */
[----:B------:R-:W-:Y:S01]  /*10cb0*/  BPT.TRAP 0x1 ;  /* 0x000000040000795c */ /* 0x000fe20000300000 */
.L_x_9542:
[----:B------:R-:W5:Y:S02]  /*10cc0*/  SYNCS.PHASECHK.TRANS64.TRYWAIT P1, [R5+URZ+0x22860], R0 ;  /* 0x02286000050075a7 */ /* 0x000f64000802017f */
[----:B-----5:R-:W-:Y:S05]  /*10cd0*/  @!P1 BRA `(.L_x_9543) ;  /* 0x0000003800889947 */ /* 0x020fea0003800000 */
.L_x_9661:
[----:B------:R-:W-:Y:S05]  /*10ce0*/  @!P0 BRA `(.L_x_9544) ;  /* 0x0000000000048947 */ /* 0x000fea0003800000 */
[----:B------:R-:W-:Y:S01]  /*10cf0*/  BPT.TRAP 0x1 ;  /* 0x000000040000795c */ /* 0x000fe20000300000 */
.L_x_9544:
[----:B------:R0:W0:Y:S02]  /*10d00*/  SYNCS.PHASECHK.TRANS64.TRYWAIT P0, [R3+URZ+0x22860], R2 ;  /* 0x02286002030075a7 */ /* 0x000024000800017f */
[----:B0-----:R-:W-:Y:S05]  /*10d10*/  @!P0 NANOSLEEP.SYNCS 0x989680 ;  /* 0x009896800000895d */ /* 0x001fea0003900000 */
[----:B------:R-:W0:Y:S02]  /*10d20*/  @!P0 SYNCS.PHASECHK.TRANS64 P0, [R3+URZ+0x22860], R2 ;  /* 0x02286002030085a7 */ /* 0x000e24000800007f */
[----:B0-----:R-:W-:Y:S05]  /*10d30*/  @!P0 BRA `(.L_x_9544) ;  /* 0xfffffffc00f08947 */ /* 0x001fea000383ffff */
.L_x_9536:
[----:B------:R-:W-:Y:S05]  /*10d40*/  BSYNC B0 ;  /* 0x0000000000007941 */ /* 0x000fea0003800000 */
.L_x_9535:
[----:B------:R-:W-:Y:S05]  /*10d50*/  EXIT ;  /* 0x000000000000794d */ /* 0x000fea0003800000 */
.L_x_9417:
[----:B0-----:R0:W1:Y:S02]  /*10d60*/  SYNCS.PHASECHK.TRANS64.TRYWAIT P0, [R7+URZ+0x22800], R0 ;  /* 0x02280000070075a7 */ /* 0x001064000800017f */
[----:B-1----:R-:W-:Y:S05]  /*10d70*/  @!P0 NANOSLEEP.SYNCS 0x989680 ;  /* 0x009896800000895d */ /* 0x002fea0003900000 */
[----:B------:R-:W1:Y:S02]  /*10d80*/  @!P0 SYNCS.PHASECHK.TRANS64 P0, [R7+URZ+0x22800], R0 ;  /* 0x02280000070085a7 */ /* 0x000e64000800007f */
[----:B-1----:R-:W-:Y:S05]  /*10d90*/  @!P0 BRA `(.L_x_9417) ;  /* 0xfffffffc00f08947 */ /* 0x002fea000383ffff */
[----:B------:R-:W-:Y:S05]  /*10da0*/  BRA `(.L_x_9545) ;  /* 0xffffff10002c7947 */ /* 0x000fea000383ffff */
.L_x_9421:
[----:B-1----:R-:W-:-:S04]  /*10db0*/  IMAD.U32 R0, RZ, RZ, UR22 ;  /* 0x00000016ff007e24 */ /* 0x002fc8000f8e00ff */
[----:B------:R1:W2:Y:S03]  /*10dc0*/  SYNCS.PHASECHK.TRANS64.TRYWAIT P1, [R0+URZ+0x22830], R9 ;  /* 0x02283009000075a7 */ /* 0x0002a6000802017f */
[----:B--2---:R-:W-:Y:S05]  /*10dd0*/  @!P1 NANOSLEEP.SYNCS 0x989680 ;  /* 0x009896800000995d */ /* 0x004fea0003900000 */
[----:B------:R-:W2:Y:S02]  /*10de0*/  @!P1 SYNCS.PHASECHK.TRANS64 P1, [R0+URZ+0x22830], R9 ;  /* 0x02283009000095a7 */ /* 0x000ea4000802007f */
[----:B--2---:R-:W-:Y:S05]  /*10df0*/  @!P1 BRA `(.L_x_9421) ;  /* 0xfffffffc00ec9947 */ /* 0x004fea000383ffff */
[----:B------:R-:W-:Y:S05]  /*10e00*/  BRA `(.L_x_9420) ;  /* 0xffffff1000547947 */ /* 0x000fea000383ffff */
.L_x_9426:
[----:B--2---:R-:W-:-:S04]  /*10e10*/  IMAD.U32 R10, RZ, RZ, UR22 ;  /* 0x00000016ff0a7e24 */ /* 0x004fc8000f8e00ff */
[----:B------:R2:W3:Y:S03]  /*10e20*/  SYNCS.PHASECHK.TRANS64.TRYWAIT P1, [R10+URZ+0x22850], R9 ;  /* 0x022850090a0075a7 */ /* 0x0004e6000802017f */
[----:B---3--:R-:W-:Y:S05]  /*10e30*/  @!P1 NANOSLEEP.SYNCS 0x989680 ;  /* 0x009896800000995d */ /* 0x008fea0003900000 */
[----:B------:R-:W3:Y:S02]  /*10e40*/  @!P1 SYNCS.PHASECHK.TRANS64 P1, [R10+URZ+0x22850], R9 ;  /* 0x022850090a0095a7 */ /* 0x000ee4000802007f */
[----:B---3--:R-:W-:Y:S05]  /*10e50*/  @!P1 BRA `(.L_x_9426) ;  /* 0xfffffffc00ec9947 */ /* 0x008fea000383ffff */
[----:B------:R-:W-:Y:S05]  /*10e60*/  BRA `(.L_x_9425) ;  /* 0xffffff2c004c7947 */ /* 0x000fea000383ffff */
.L_x_9432:
[----:B-1----:R-:W-:-:S04]  /*10e70*/  IMAD.U32 R0, RZ, RZ, UR25 ;  /* 0x00000019ff007e24 */ /* 0x002fc8000f8e00ff */
[----:B------:R1:W2:Y:S03]  /*10e80*/  SYNCS.PHASECHK.TRANS64.TRYWAIT P1, [R0+URZ+0x22830], R7 ;  /* 0x02283007000075a7 */ /* 0x0002a6000802017f */
[----:B--2---:R-:W-:Y:S05]  /*10e90*/  @!P1 NANOSLEEP.SYNCS 0x989680 ;  /* 0x009896800000995d */ /* 0x004fea0003900000 */
[----:B------:R-:W2:Y:S02]  /*10ea0*/  @!P1 SYNCS.PHASECHK.TRANS64 P1, [R0+URZ+0x22830], R7 ;  /* 0x02283007000095a7 */ /* 0x000ea4000802007f */
[----:B--2---:R-:W-:Y:S05]  /*10eb0*/  @!P1 BRA `(.L_x_9432) ;  /* 0xfffffffc00ec9947 */ /* 0x004fea000383ffff */
[----:B------:R-:W-:Y:S05]  /*10ec0*/  BRA `(.L_x_9431) ;  /* 0xffffff30006c7947 */ /* 0x000fea000383ffff */
.L_x_9437:
[----:B-1----:R-:W-:-:S04]  /*10ed0*/  IMAD.U32 R8, RZ, RZ, UR25 ;  /* 0x00000019ff087e24 */ /* 0x002fc8000f8e00ff */
[----:B------:R1:W2:Y:S03]  /*10ee0*/  SYNCS.PHASECHK.TRANS64.TRYWAIT P1, [R8+URZ+0x22850], R7 ;  /* 0x02285007080075a7 */ /* 0x0002a6000802017f */
[----:B--2---:R-:W-:Y:S05]  /*10ef0*/  @!P1 NANOSLEEP.SYNCS 0x989680 ;  /* 0x009896800000995d */ /* 0x004fea0003900000 */
[----:B------:R-:W2:Y:S02]  /*10f00*/  @!P1 SYNCS.PHASECHK.TRANS64 P1, [R8+URZ+0x22850], R7 ;  /* 0x02285007080095a7 */ /* 0x000ea4000802007f */
[----:B--2---:R-:W-:Y:S05]  /*10f10*/  @!P1 BRA `(.L_x_9437) ;  /* 0xfffffffc00ec9947 */ /* 0x004fea000383ffff */
[----:B------:R-:W-:Y:S05]  /*10f20*/  BRA `(.L_x_9436) ;  /* 0xffffff50000c7947 */ /* 0x000fea000383ffff */
.L_x_9484:
        /* <DEDUP_REMOVED lines=11> */
.L_x_9547:
[----:B------:R-:W-:Y:S05]  /*10fe0*/  BSYNC B0 ;  /* 0x0000000000007941 */ /* 0x000fea0003800000 */
.L_x_9546:
[----:B------:R-:W-:Y:S05]  /*10ff0*/  BRA `(.L_x_9548) ;  /* 0xffffffc000707947 */ /* 0x000fea000383ffff */
.L_x_9487:
[----:B0-----:R0:W1:Y:S02]  /*11000*/  SYNCS.PHASECHK.TRANS64.TRYWAIT P0, [R33+URZ+0x22840], R0 ;  /* 0x02284000210075a7 */ /* 0x001064000800017f */
[----:B-1----:R-:W-:Y:S05]  /*11010*/  @!P0 NANOSLEEP.SYNCS 0x989680 ;  /* 0x009896800000895d */ /* 0x002fea0003900000 */
[----:B------:R-:W1:Y:S02]  /*11020*/  @!P0 SYNCS.PHASECHK.TRANS64 P0, [R33+URZ+0x22840], R0 ;  /* 0x02284000210085a7 */ /* 0x000e64000800007f */
[----:B-1----:R-:W-:Y:S05]  /*11030*/  @!P0 BRA `(.L_x_9487) ;  /* 0xfffffffc00f08947 */ /* 0x002fea000383ffff */
[----:B------:R-:W-:Y:S05]  /*11040*/  BRA `(.L_x_9549) ;  /* 0xffffffc000987947 */ /* 0x000fea000383ffff */
.L_x_9488:
        /* <DEDUP_REMOVED lines=8> */
.L_x_9551:
[----:B------:R-:W-:Y:S05]  /*110d0*/  BSYNC B0 ;  /* 0x0000000000007941 */ /* 0x000fea0003800000 */
.L_x_9550:
        /* <DEDUP_REMOVED lines=9> */
.L_x_9552:
[----:B------:R-:W-:Y:S02]  /*11170*/  IMAD.MOV.U32 R13, RZ, RZ, R4 ;  /* 0x000000ffff0d7224 */ /* 0x000fe400078e0004 */
[----:B------:R-:W-:Y:S02]  /*11180*/  IMAD.MOV.U32 R12, RZ, RZ, 0x1 ;  /* 0x00000001ff0c7424 */ /* 0x000fe400078e00ff */
[----:B------:R-:W-:-:S07]  /*11190*/  IMAD.MOV.U32 R3, RZ, RZ, R14 ;  /* 0x000000ffff037224 */ /* 0x000fce00078e000e */
[----:B------:R-:W-:Y:S05]  /*111a0*/  WARPSYNC.COLLECTIVE R15, `(.L_x_9553) ;  /* 0x000000000f087348 */ /* 0x000fea0003c00000 */
[----:B------:R0:W1:Y:S02]  /*111b0*/  SHFL.IDX P6, R14, R13, R12, R11 ;  /* 0x0000000c0d0e7389 */ /* 0x00006400000c000b */
[----:B01----:R-:W-:Y:S01]  /*111c0*/  ENDCOLLECTIVE ;  /* 0x000000000000791b */ /* 0x003fe20003800000 */
.L_x_9553:
        /* <DEDUP_REMOVED lines=15> */
.L_x_9554:
[----:B------:R-:W-:Y:S02]  /*112c0*/  @P0 IMAD R7, R5, 0x2, R22 ;  /* 0x0000000205070824 */ /* 0x000fe400078e0216 */
[----:B------:R-:W-:Y:S02]  /*112d0*/  IMAD.MOV.U32 R13, RZ, RZ, R4 ;  /* 0x000000ffff0d7224 */ /* 0x000fe400078e0004 */
[----:B------:R-:W-:Y:S02]  /*112e0*/  IMAD.MOV.U32 R12, RZ, RZ, 0x2 ;  /* 0x00000002ff0c7424 */ /* 0x000fe400078e00ff */
[----:B------:R-:W-:-:S07]  /*112f0*/  IMAD.MOV.U32 R3, RZ, RZ, R14 ;  /* 0x000000ffff037224 */ /* 0x000fce00078e000e */
[----:B------:R-:W-:Y:S05]  /*11300*/  WARPSYNC.COLLECTIVE R15, `(.L_x_9555) ;  /* 0x000000000f087348 */ /* 0x000fea0003c00000 */
[----:B------:R0:W1:Y:S02]  /*11310*/  SHFL.IDX P6, R14, R13, R12, R11 ;  /* 0x0000000c0d0e7389 */ /* 0x00006400000c000b */
[----:B01----:R-:W-:Y:S01]  /*11320*/  ENDCOLLECTIVE ;  /* 0x000000000000791b */ /* 0x003fe20003800000 */
.L_x_9555:
        /* <DEDUP_REMOVED lines=15> */
.L_x_9556:
[----:B------:R-:W-:Y:S02]  /*11420*/  @P0 IMAD R7, R5, 0x2, R22 ;  /* 0x0000000205070824 */ /* 0x000fe400078e0216 */
[----:B------:R-:W-:Y:S02]  /*11430*/  IMAD.MOV.U32 R13, RZ, RZ, R4 ;  /* 0x000000ffff0d7224 */ /* 0x000fe400078e0004 */
[----:B------:R-:W-:Y:S02]  /*11440*/  IMAD.MOV.U32 R12, RZ, RZ, 0x3 ;  /* 0x00000003ff0c7424 */ /* 0x000fe400078e00ff */
[----:B------:R-:W-:-:S07]  /*11450*/  IMAD.MOV.U32 R3, RZ, RZ, R14 ;  /* 0x000000ffff037224 */ /* 0x000fce00078e000e */
[----:B------:R-:W-:Y:S05]  /*11460*/  WARPSYNC.COLLECTIVE R15, `(.L_x_9557) ;  /* 0x000000000f087348 */ /* 0x000fea0003c00000 */
[----:B------:R0:W1:Y:S02]  /*11470*/  SHFL.IDX P6, R14, R13, R12, R11 ;  /* 0x0000000c0d0e7389 */ /* 0x00006400000c000b */
[----:B01----:R-:W-:Y:S01]  /*11480*/  ENDCOLLECTIVE ;  /* 0x000000000000791b */ /* 0x003fe20003800000 */
.L_x_9557:
        /* <DEDUP_REMOVED lines=15> */
.L_x_9558:
[----:B------:R-:W-:Y:S02]  /*11580*/  @P0 IMAD R7, R5, 0x2, R22 ;  /* 0x0000000205070824 */ /* 0x000fe400078e0216 */
[----:B------:R-:W-:Y:S02]  /*11590*/  IMAD.MOV.U32 R13, RZ, RZ, R4 ;  /* 0x000000ffff0d7224 */ /* 0x000fe400078e0004 */
[----:B------:R-:W-:Y:S02]  /*115a0*/  IMAD.MOV.U32 R12, RZ, RZ, 0x4 ;  /* 0x00000004ff0c7424 */ /* 0x000fe400078e00ff */
[----:B------:R-:W-:-:S07]  /*115b0*/  IMAD.MOV.U32 R3, RZ, RZ, R14 ;  /* 0x000000ffff037224 */ /* 0x000fce00078e000e */
[----:B------:R-:W-:Y:S05]  /*115c0*/  WARPSYNC.COLLECTIVE R15, `(.L_x_9559) ;  /* 0x000000000f087348 */ /* 0x000fea0003c00000 */
[----:B------:R0:W1:Y:S02]  /*115d0*/  SHFL.IDX P6, R14, R13, R12, R11 ;  /* 0x0000000c0d0e7389 */ /* 0x00006400000c000b */
[----:B01----:R-:W-:Y:S01]  /*115e0*/  ENDCOLLECTIVE ;  /* 0x000000000000791b */ /* 0x003fe20003800000 */
.L_x_9559:
        /* <DEDUP_REMOVED lines=15> */
.L_x_9560:
[----:B------:R-:W-:Y:S02]  /*116e0*/  @P0 IMAD R7, R5, 0x2, R22 ;  /* 0x0000000205070824 */ /* 0x000fe400078e0216 */
[----:B------:R-:W-:Y:S02]  /*116f0*/  IMAD.MOV.U32 R13, RZ, RZ, R4 ;  /* 0x000000ffff0d7224 */ /* 0x000fe400078e0004 */
[----:B------:R-:W-:Y:S02]  /*11700*/  IMAD.MOV.U32 R12, RZ, RZ, 0x5 ;  /* 0x00000005ff0c7424 */ /* 0x000fe400078e00ff */
[----:B------:R-:W-:-:S07]  /*11710*/  IMAD.MOV.U32 R3, RZ, RZ, R14 ;  /* 0x000000ffff037224 */ /* 0x000fce00078e000e */
[----:B------:R-:W-:Y:S05]  /*11720*/  WARPSYNC.COLLECTIVE R15, `(.L_x_9561) ;  /* 0x000000000f087348 */ /* 0x000fea0003c00000 */
[----:B------:R0:W1:Y:S02]  /*11730*/  SHFL.IDX P6, R14, R13, R12, R11 ;  /* 0x0000000c0d0e7389 */ /* 0x00006400000c000b */
[----:B01----:R-:W-:Y:S01]  /*11740*/  ENDCOLLECTIVE ;  /* 0x000000000000791b */ /* 0x003fe20003800000 */
.L_x_9561:
        /* <DEDUP_REMOVED lines=10> */
.L_x_9562:
[----:B------:R-:W-:Y:S01]  /*117f0*/  @!PT LDS RZ, [RZ] ;  /* 0x00000000fffff984 */ /* 0x000fe20000000800 */
[----:B------:R-:W-:Y:S01]  /*11800*/  @!PT LDS RZ, [RZ] ;  /* 0x00000000fffff984 */ /* 0x000fe20000000800 */
[----:B------:R-:W-:Y:S01]  /*11810*/  @!PT LDS RZ, [RZ] ;  /* 0x00000000fffff984 */ /* 0x000fe20000000800 */
[----:B------:R1:W-:Y:S01]  /*11820*/  @P0 LDGSTS.E.BYPASS.LTC128B.128 [R7+0x1e400], desc[UR50][R2.64], !P2 ;  /* 0x1e40000002070fae */ /* 0x0003e2000d101d72 */
[----:B------:R-:W-:Y:S01]  /*11830*/  IMAD.MOV.U32 R0, RZ, RZ, R14 ;  /* 0x000000ffff007224 */ /* 0x000fe200078e000e */
[----:B------:R-:W-:Y:S06]  /*11840*/  BRA `(.L_x_9563) ;  /* 0xffffffbc00f87947 */ /* 0x000fec000383ffff */
.L_x_9493:
        /* <DEDUP_REMOVED lines=9> */
.L_x_9564:
[C---:B------:R-:W-:Y:S01]  /*118e0*/  VIADD R6, R17.reuse, 0x10 ;  /* 0x0000001011067836 */ /* 0x040fe20000000000 */
[----:B------:R-:W-:Y:S01]  /*118f0*/  ISETP.GE.AND P0, PT, R17, R5, PT ;  /* 0x000000051100720c */ /* 0x000fe20003f06270 */
[----:B------:R-:W-:Y:S02]  /*11900*/  IMAD.MOV.U32 R13, RZ, RZ, R0 ;  /* 0x000000ffff0d7224 */ /* 0x000fe400078e0000 */
[----:B------:R-:W-:-:S10]  /*11910*/  IMAD.MOV.U32 R2, RZ, RZ, R14 ;  /* 0x000000ffff027224 */ /* 0x000fd400078e000e */
[----:B------:R-:W-:Y:S05]  /*11920*/  WARPSYNC.COLLECTIVE R15, `(.L_x_9565) ;  /* 0x000000000f087348 */ /* 0x000fea0003c00000 */
[----:B------:R0:W1:Y:S02]  /*11930*/  SHFL.IDX P6, R14, R13, R12, R11 ;  /* 0x0000000c0d0e7389 */ /* 0x00006400000c000b */
[----:B01----:R-:W-:Y:S01]  /*11940*/  ENDCOLLECTIVE ;  /* 0x000000000000791b */ /* 0x003fe20003800000 */
.L_x_9565:
[----:B------:R-:W-:Y:S02]  /*11950*/  IMAD.MOV.U32 R13, RZ, RZ, R4 ;  /* 0x000000ffff0d7224 */ /* 0x000fe400078e0004 */
[----:B------:R-:W-:Y:S02]  /*11960*/  IMAD.MOV.U32 R12, RZ, RZ, 0x1 ;  /* 0x00000001ff0c7424 */ /* 0x000fe400078e00ff */
[----:B------:R-:W-:-:S07]  /*11970*/  IMAD.MOV.U32 R3, RZ, RZ, R14 ;  /* 0x000000ffff037224 */ /* 0x000fce00078e000e */
[----:B------:R-:W-:Y:S05]  /*11980*/  WARPSYNC.COLLECTIVE R15, `(.L_x_9566) ;  /* 0x000000000f087348 */ /* 0x000fea0003c00000 */
[----:B------:R0:W1:Y:S02]  /*11990*/  SHFL.IDX P6, R14, R13, R12, R11 ;  /* 0x0000000c0d0e7389 */ /* 0x00006400000c000b */
[----:B01----:R-:W-:Y:S01]  /*119a0*/  ENDCOLLECTIVE ;  /* 0x000000000000791b */ /* 0x003fe20003800000 */
.L_x_9566:
        /* <DEDUP_REMOVED lines=15> */
.L_x_9567:
[----:B------:R-:W-:Y:S02]  /*11aa0*/  IMAD.MOV.U32 R13, RZ, RZ, R4 ;  /* 0x000000ffff0d7224 */ /* 0x000fe400078e0004 */
[----:B------:R-:W-:Y:S02]  /*11ab0*/  IMAD.MOV.U32 R12, RZ, RZ, 0x2 ;  /* 0x00000002ff0c7424 */ /* 0x000fe400078e00ff */
[----:B------:R-:W-:-:S07]  /*11ac0*/  IMAD.MOV.U32 R3, RZ, RZ, R14 ;  /* 0x000000ffff037224 */ /* 0x000fce00078e000e */
[----:B------:R-:W-:Y:S05]  /*11ad0*/  WARPSYNC.COLLECTIVE R15, `(.L_x_9568) ;  /* 0x000000000f087348 */ /* 0x000fea0003c00000 */
[----:B------:R0:W1:Y:S02]  /*11ae0*/  SHFL.IDX P6, R14, R13, R12, R11 ;  /* 0x0000000c0d0e7389 */ /* 0x00006400000c000b */
[----:B01----:R-:W-:Y:S01]  /*11af0*/  ENDCOLLECTIVE ;  /* 0x000000000000791b */ /* 0x003fe20003800000 */
.L_x_9568:
        /* <DEDUP_REMOVED lines=16> */
.L_x_9569:
[----:B------:R-:W-:Y:S02]  /*11c00*/  IMAD.MOV.U32 R13, RZ, RZ, R4 ;  /* 0x000000ffff0d7224 */ /* 0x000fe400078e0004 */
[----:B------:R-:W-:Y:S02]  /*11c10*/  IMAD.MOV.U32 R12, RZ, RZ, 0x3 ;  /* 0x00000003ff0c7424 */ /* 0x000fe400078e00ff */
[----:B------:R-:W-:-:S07]  /*11c20*/  IMAD.MOV.U32 R3, RZ, RZ, R14 ;  /* 0x000000ffff037224 */ /* 0x000fce00078e000e */
[----:B------:R-:W-:Y:S05]  /*11c30*/  WARPSYNC.COLLECTIVE R15, `(.L_x_9570) ;  /* 0x000000000f087348 */ /* 0x000fea0003c00000 */
[----:B------:R0:W1:Y:S02]  /*11c40*/  SHFL.IDX P6, R14, R13, R12, R11 ;  /* 0x0000000c0d0e7389 */ /* 0x00006400000c000b */
[----:B01----:R-:W-:Y:S01]  /*11c50*/  ENDCOLLECTIVE ;  /* 0x000000000000791b */ /* 0x003fe20003800000 */
.L_x_9570:
        /* <DEDUP_REMOVED lines=16> */
.L_x_9571:
[----:B------:R-:W-:Y:S02]  /*11d60*/  IMAD.MOV.U32 R13, RZ, RZ, R4 ;  /* 0x000000ffff0d7224 */ /* 0x000fe400078e0004 */
[----:B------:R-:W-:Y:S02]  /*11d70*/  IMAD.MOV.U32 R12, RZ, RZ, 0x4 ;  /* 0x00000004ff0c7424 */ /* 0x000fe400078e00ff */
[----:B------:R-:W-:-:S07]  /*11d80*/  IMAD.MOV.U32 R3, RZ, RZ, R14 ;  /* 0x000000ffff037224 */ /* 0x000fce00078e000e */
[----:B------:R-:W-:Y:S05]  /*11d90*/  WARPSYNC.COLLECTIVE R15, `(.L_x_9572) ;  /* 0x000000000f087348 */ /* 0x000fea0003c00000 */
[----:B------:R0:W1:Y:S02]  /*11da0*/  SHFL.IDX P6, R14, R13, R12, R11 ;  /* 0x0000000c0d0e7389 */ /* 0x00006400000c000b */
[----:B01----:R-:W-:Y:S01]  /*11db0*/  ENDCOLLECTIVE ;  /* 0x000000000000791b */ /* 0x003fe20003800000 */
.L_x_9572:
        /* <DEDUP_REMOVED lines=16> */
.L_x_9573:
[----:B------:R-:W-:Y:S02]  /*11ec0*/  IMAD.MOV.U32 R13, RZ, RZ, R4 ;  /* 0x000000ffff0d7224 */ /* 0x000fe400078e0004 */
[----:B------:R-:W-:Y:S02]  /*11ed0*/  IMAD.MOV.U32 R12, RZ, RZ, 0x5 ;  /* 0x00000005ff0c7424 */ /* 0x000fe400078e00ff */
[----:B------:R-:W-:-:S07]  /*11ee0*/  IMAD.MOV.U32 R3, RZ, RZ, R14 ;  /* 0x000000ffff037224 */ /* 0x000fce00078e000e */
[----:B------:R-:W-:Y:S05]  /*11ef0*/  WARPSYNC.COLLECTIVE R15, `(.L_x_9574) ;  /* 0x000000000f087348 */ /* 0x000fea0003c00000 */
[----:B------:R0:W1:Y:S02]  /*11f00*/  SHFL.IDX P6, R14, R13, R12, R11 ;  /* 0x0000000c0d0e7389 */ /* 0x00006400000c000b */
[----:B01----:R-:W-:Y:S01]  /*11f10*/  ENDCOLLECTIVE ;  /* 0x000000000000791b */ /* 0x003fe20003800000 */
.L_x_9574:
        /* <DEDUP_REMOVED lines=16> */
.L_x_9575:
[----:B------:R-:W-:Y:S02]  /*12020*/  IMAD.MOV.U32 R13, RZ, RZ, R4 ;  /* 0x000000ffff0d7224 */ /* 0x000fe400078e0004 */
[----:B------:R-:W-:Y:S02]  /*12030*/  IMAD.MOV.U32 R12, RZ, RZ, 0x6 ;  /* 0x00000006ff0c7424 */ /* 0x000fe400078e00ff */
[----:B------:R-:W-:-:S07]  /*12040*/  IMAD.MOV.U32 R3, RZ, RZ, R14 ;  /* 0x000000ffff037224 */ /* 0x000fce00078e000e */
[----:B------:R-:W-:Y:S05]  /*12050*/  WARPSYNC.COLLECTIVE R15, `(.L_x_9576) ;  /* 0x000000000f087348 */ /* 0x000fea0003c00000 */
[----:B------:R0:W1:Y:S02]  /*12060*/  SHFL.IDX P6, R14, R13, R12, R11 ;  /* 0x0000000c0d0e7389 */ /* 0x00006400000c000b */
[----:B01----:R-:W-:Y:S01]  /*12070*/  ENDCOLLECTIVE ;  /* 0x000000000000791b */ /* 0x003fe20003800000 */
.L_x_9576:
        /* <DEDUP_REMOVED lines=16> */
.L_x_9577:
[----:B------:R-:W-:Y:S02]  /*12180*/  IMAD.MOV.U32 R13, RZ, RZ, R4 ;  /* 0x000000ffff0d7224 */ /* 0x000fe400078e0004 */
[----:B------:R-:W-:Y:S02]  /*12190*/  IMAD.MOV.U32 R12, RZ, RZ, 0x7 ;  /* 0x00000007ff0c7424 */ /* 0x000fe400078e00ff */
[----:B------:R-:W-:-:S07]  /*121a0*/  IMAD.MOV.U32 R3, RZ, RZ, R14 ;  /* 0x000000ffff037224 */ /* 0x000fce00078e000e */
[----:B------:R-:W-:Y:S05]  /*121b0*/  WARPSYNC.COLLECTIVE R15, `(.L_x_9578) ;  /* 0x000000000f087348 */ /* 0x000fea0003c00000 */
[----:B------:R0:W1:Y:S02]  /*121c0*/  SHFL.IDX P6, R14, R13, R12, R11 ;  /* 0x0000000c0d0e7389 */ /* 0x00006400000c000b */
[----:B01----:R-:W-:Y:S01]  /*121d0*/  ENDCOLLECTIVE ;  /* 0x000000000000791b */ /* 0x003fe20003800000 */
.L_x_9578:
        /* <DEDUP_REMOVED lines=14> */
.L_x_9579:
[----:B------:R-:W-:Y:S05]  /*122c0*/  BRA `(.L_x_9580) ;  /* 0xffffffc000607947 */ /* 0x000fea000383ffff */
.L_x_9496:
[----:B0-----:R0:W1:Y:S02]  /*122d0*/  SYNCS.PHASECHK.TRANS64.TRYWAIT P0, [R22+URZ+0x22820], R3 ;  /* 0x02282003160075a7 */ /* 0x001064000800017f */
[----:B-1----:R-:W-:Y:S05]  /*122e0*/  @!P0 NANOSLEEP.SYNCS 0x989680 ;  /* 0x009896800000895d */ /* 0x002fea0003900000 */
[----:B------:R-:W1:Y:S02]  /*122f0*/  @!P0 SYNCS.PHASECHK.TRANS64 P0, [R22+URZ+0x22820], R3 ;  /* 0x02282003160085a7 */ /* 0x000e64000800007f */
[----:B-1----:R-:W-:Y:S05]  /*12300*/  @!P0 BRA `(.L_x_9496) ;  /* 0xfffffffc00f08947 */ /* 0x002fea000383ffff */
[----:B------:R-:W-:Y:S05]  /*12310*/  BRA `(.L_x_9581) ;  /* 0xffffffc000bc7947 */ /* 0x000fea000383ffff */
.L_x_9499:
[----:B-1----:R1:W2:Y:S02]  /*12320*/  SYNCS.PHASECHK.TRANS64.TRYWAIT P0, [R33+URZ+0x22860], R0 ;  /* 0x02286000210075a7 */ /* 0x0022a4000800017f */
[----:B--2---:R-:W-:Y:S05]  /*12330*/  @!P0 NANOSLEEP.SYNCS 0x989680 ;  /* 0x009896800000895d */ /* 0x004fea0003900000 */
[----:B------:R-:W2:Y:S02]  /*12340*/  @!P0 SYNCS.PHASECHK.TRANS64 P0, [R33+URZ+0x22860], R0 ;  /* 0x02286000210085a7 */ /* 0x000ea4000800007f */
[----:B--2---:R-:W-:Y:S05]  /*12350*/  @!P0 BRA `(.L_x_9499) ;  /* 0xfffffffc00f08947 */ /* 0x004fea000383ffff */
[----:B------:R-:W-:Y:S05]  /*12360*/  BRA `(.L_x_9582) ;  /* 0xffffffc000cc7947 */ /* 0x000fea000383ffff */
.L_x_9500:
        /* <DEDUP_REMOVED lines=8> */
.L_x_9584:
[----:B------:R-:W-:Y:S05]  /*123f0*/  BSYNC B0 ;  /* 0x0000000000007941 */ /* 0x000fea0003800000 */
.L_x_9583:
[----:B------:R-:W0:Y:S01]  /*12400*/  S2R R7, SR_TID.X ;  /* 0x0000000000077919 */ /* 0x000e220000002100 */
[----:B------:R-:W-:Y:S01]  /*12410*/  IMAD.MOV.U32 R13, RZ, RZ, R5 ;  /* 0x000000ffff0d7224 */ /* 0x000fe200078e0005 */
[C---:B------:R-:W-:Y:S01]  /*12420*/  LOP3.LUT P2, RZ, R25.reuse, 0x2, RZ, 0xc0, !PT ;  /* 0x0000000219ff7812 */ /* 0x040fe2000784c0ff */
[----:B------:R-:W-:Y:S01]  /*12430*/  IMAD.MOV.U32 R12, RZ, RZ, RZ ;  /* 0x000000ffff0c7224 */ /* 0x000fe200078e00ff */
[----:B------:R-:W-:Y:S01]  /*12440*/  LOP3.LUT P1, RZ, R25, 0x4, RZ, 0xc0, !PT ;  /* 0x0000000419ff7812 */ /* 0x000fe2000782c0ff */
[----:B------:R-:W-:Y:S02]  /*12450*/  IMAD.MOV.U32 R11, RZ, RZ, 0x181f ;  /* 0x0000181fff0b7424 */ /* 0x000fe400078e00ff */
[----:B------:R-:W-:Y:S01]  /*12460*/  IMAD.MOV.U32 R15, RZ, RZ, -0x1 ;  /* 0xffffffffff0f7424 */ /* 0x000fe200078e00ff */
[----:B------:R-:W-:Y:S01]  /*12470*/  ISETP.LT.OR P4, PT, R32, 0x1, !P1 ;  /* 0x000000012000780c */ /* 0x000fe20004f81670 */
[----:B------:R-:W-:Y:S02]  /*12480*/  IMAD.MOV.U32 R3, RZ, RZ, R14 ;  /* 0x000000ffff037224 */ /* 0x000fe400078e000e */
[----:B------:R-:W-:-:S10]  /*12490*/  IMAD R4, R4, 0x2, R22 ;  /* 0x0000000204047824 */ /* 0x000fd400078e0216 */
[----:B0-----:R-:W-:Y:S05]  /*124a0*/  WARPSYNC.COLLECTIVE R15, `(.L_x_9585) ;  /* 0x000000000f087348 */ /* 0x001fea0003c00000 */
[----:B------:R1:W2:Y:S02]  /*124b0*/  SHFL.IDX P6, R14, R13, R12, R11 ;  /* 0x0000000c0d0e7389 */ /* 0x0002a400000c000b */
[----:B012---:R-:W-:Y:S01]  /*124c0*/  ENDCOLLECTIVE ;  /* 0x000000000000791b */ /* 0x007fe20003800000 */
.L_x_9585:
[----:B------:R-:W-:Y:S02]  /*124d0*/  IMAD.MOV.U32 R13, RZ, RZ, R6 ;  /* 0x000000ffff0d7224 */ /* 0x000fe400078e0006 */
[----:B------:R-:W-:Y:S02]  /*124e0*/  IMAD.MOV.U32 R12, RZ, RZ, 0x1 ;  /* 0x00000001ff0c7424 */ /* 0x000fe400078e00ff */
[----:B------:R-:W-:-:S05]  /*124f0*/  IMAD.SHL.U32 R7, R7, 0x8, RZ ;  /* 0x0000000807077824 */ /* 0x000fca00078e00ff */
[----:B------:R-:W-:-:S05]  /*12500*/  LOP3.LUT R7, R7, 0x38, RZ, 0xc0, !PT ;  /* 0x0000003807077812 */ /* 0x000fca00078ec0ff */
[----:B------:R-:W-:Y:S01]  /*12510*/  IMAD.SHL.U32 R0, R7, 0x2, RZ ;  /* 0x0000000207007824 */ /* 0x000fe200078e00ff */
[----:B------:R-:W-:-:S04]  /*12520*/  LOP3.LUT R7, R25, 0x1, RZ, 0xc0, !PT ;  /* 0x0000000119077812 */ /* 0x000fc800078ec0ff */
[----:B------:R-:W-:Y:S02]  /*12530*/  IADD3 R2, P0, R14, R0, RZ ;  /* 0x000000000e027210 */ /* 0x000fe40007f1e0ff */
[----:B------:R-:W-:-:S13]  /*12540*/  ISETP.NE.U32.AND P3, PT, R7, 0x1, PT ;  /* 0x000000010700780c */ /* 0x000fda0003f65070 */
[----:B------:R-:W-:Y:S05]  /*12550*/  WARPSYNC.COLLECTIVE R15, `(.L_x_9586) ;  /* 0x000000000f087348 */ /* 0x000fea0003c00000 */
[----:B------:R0:W1:Y:S02]  /*12560*/  SHFL.IDX P6, R14, R13, R12, R11 ;  /* 0x0000000c0d0e7389 */ /* 0x00006400000c000b */
[----:B01----:R-:W-:Y:S01]  /*12570*/  ENDCOLLECTIVE ;  /* 0x000000000000791b */ /* 0x003fe20003800000 */
.L_x_9586:
[----:B------:R-:W-:Y:S01]  /*12580*/  IMAD.X R3, RZ, RZ, R3, P0 ;  /* 0x000000ffff037224 */ /* 0x000fe200000e0603 */
[----:B------:R-:W-:Y:S01]  /*12590*/  ISETP.LT.OR P0, PT, R32, 0x1, P3 ;  /* 0x000000012000780c */ /* 0x000fe20001f01670 */
[----:B------:R-:W-:-:S12]  /*125a0*/  IMAD.MOV.U32 R13, RZ, RZ, R5 ;  /* 0x000000ffff0d7224 */ /* 0x000fd800078e0005 */
[----:B------:R-:W-:Y:S01]  /*125b0*/  @!PT LDS RZ, [RZ] ;  /* 0x00000000fffff984 */ /* 0x000fe20000000800 */
[----:B------:R-:W-:Y:S01]  /*125c0*/  @!PT LDS RZ, [RZ] ;  /* 0x00000000fffff984 */ /* 0x000fe20000000800 */
[----:B------:R-:W-:Y:S01]  /*125d0*/  @!PT LDS RZ, [RZ] ;  /* 0x00000000fffff984 */ /* 0x000fe20000000800 */
[----:B------:R-:W-:Y:S01]  /*125e0*/  LDGSTS.E.BYPASS.LTC128B.128 [R4+0x400], desc[UR50][R2.64], !P0 ;  /* 0x0040000002047fae */ /* 0x000fe2000c101d72 */
[----:B------:R-:W-:-:S13]  /*125f0*/  ISETP.LT.OR P0, PT, R32, 0x1, !P2 ;  /* 0x000000012000780c */ /* 0x000fda0005701670 */
[----:B------:R-:W-:Y:S01]  /*12600*/  LDGSTS.E.BYPASS.LTC128B.128 [R4+0x3400], desc[UR50][R2.64+0x80], !P0 ;  /* 0x0340008002047fae */ /* 0x000fe2000c101d72 */
[----:B------:R-:W-:-:S03]  /*12610*/  LOP3.LUT P0, RZ, R25, 0x8, RZ, 0xc0, !PT ;  /* 0x0000000819ff7812 */ /* 0x000fc6000780c0ff */
[----:B------:R-:W-:Y:S01]  /*12620*/  LDGSTS.E.BYPASS.LTC128B.128 [R4+0x6400], desc[UR50][R2.64+0x100], !P4 ;  /* 0x0640010002047fae */ /* 0x000fe2000e101d72 */
[----:B------:R-:W-:-:S13]  /*12630*/  ISETP.LT.OR P4, PT, R32, 0x1, !P0 ;  /* 0x000000012000780c */ /* 0x000fda0004781670 */
[----:B------:R0:W-:Y:S02]  /*12640*/  LDGSTS.E.BYPASS.LTC128B.128 [R4+0x9400], desc[UR50][R2.64+0x180], !P4 ;  /* 0x0940018002047fae */ /* 0x0001e4000e101d72 */
[----:B0-----:R-:W-:-:S07]  /*12650*/  IMAD.MOV.U32 R3, RZ, RZ, R14 ;  /* 0x000000ffff037224 */ /* 0x001fce00078e000e */
[----:B------:R-:W-:Y:S05]  /*12660*/  WARPSYNC.COLLECTIVE R15, `(.L_x_9587) ;  /* 0x000000000f087348 */ /* 0x000fea0003c00000 */
[----:B------:R0:W1:Y:S02]  /*12670*/  SHFL.IDX P6, R14, R13, R12, R11 ;  /* 0x0000000c0d0e7389 */ /* 0x00006400000c000b */
[----:B01----:R-:W-:Y:S01]  /*12680*/  ENDCOLLECTIVE ;  /* 0x000000000000791b */ /* 0x003fe20003800000 */
.L_x_9587:
[----:B------:R-:W-:Y:S02]  /*12690*/  IMAD.MOV.U32 R13, RZ, RZ, R6 ;  /* 0x000000ffff0d7224 */ /* 0x000fe400078e0006 */
[----:B------:R-:W-:Y:S01]  /*126a0*/  IMAD.MOV.U32 R12, RZ, RZ, 0x2 ;  /* 0x00000002ff0c7424 */ /* 0x000fe200078e00ff */
[----:B------:R-:W-:-:S13]  /*126b0*/  IADD3 R2, P4, R14, R0, RZ ;  /* 0x000000000e027210 */ /* 0x000fda0007f9e0ff */
[----:B------:R-:W-:Y:S05]  /*126c0*/  WARPSYNC.COLLECTIVE R15, `(.L_x_9588) ;  /* 0x000000000f087348 */ /* 0x000fea0003c00000 */
[----:B------:R0:W1:Y:S02]  /*126d0*/  SHFL.IDX P6, R14, R13, R12, R11 ;  /* 0x0000000c0d0e7389 */ /* 0x00006400000c000b */
[----:B01----:R-:W-:Y:S01]  /*126e0*/  ENDCOLLECTIVE ;  /* 0x000000000000791b */ /* 0x003fe20003800000 */
.L_x_9588:
        /* <DEDUP_REMOVED lines=9> */
[----:B------:R-:W-:-:S13]  /*12780*/  ISETP.LT.OR P4, PT, R32, 0x11, !P1 ;  /* 0x000000112000780c */ /* 0x000fda0004f81670 */
[----:B------:R-:W-:Y:S01]  /*12790*/  LDGSTS.E.BYPASS.LTC128B.128 [R4+0x6c00], desc[UR50][R2.64+0x100], !P4 ;  /* 0x06c0010002047fae */ /* 0x000fe2000e101d72 */
[----:B------:R-:W-:-:S13]  /*127a0*/  ISETP.LT.OR P4, PT, R32, 0x11, !P0 ;  /* 0x000000112000780c */ /* 0x000fda0004781670 */
[----:B------:R0:W-:Y:S02]  /*127b0*/  LDGSTS.E.BYPASS.LTC128B.128 [R4+0x9c00], desc[UR50][R2.64+0x180], !P4 ;  /* 0x09c0018002047fae */ /* 0x0001e4000e101d72 */
[----:B0-----:R-:W-:-:S07]  /*127c0*/  IMAD.MOV.U32 R3, RZ, RZ, R14 ;  /* 0x000000ffff037224 */ /* 0x001fce00078e000e */
[----:B------:R-:W-:Y:S05]  /*127d0*/  WARPSYNC.COLLECTIVE R15, `(.L_x_9589) ;  /* 0x000000000f087348 */ /* 0x000fea0003c00000 */
[----:B------:R0:W1:Y:S02]  /*127e0*/  SHFL.IDX P6, R14, R13, R12, R11 ;  /* 0x0000000c0d0e7389 */ /* 0x00006400000c000b */
[----:B01----:R-:W-:Y:S01]  /*127f0*/  ENDCOLLECTIVE ;  /* 0x000000000000791b */ /* 0x003fe20003800000 */
.L_x_9589:
[----:B------:R-:W-:Y:S02]  /*12800*/  IMAD.MOV.U32 R13, RZ, RZ, R6 ;  /* 0x000000ffff0d7224 */ /* 0x000fe400078e0006 */
[----:B------:R-:W-:Y:S01]  /*12810*/  IMAD.MOV.U32 R12, RZ, RZ, 0x3 ;  /* 0x00000003ff0c7424 */ /* 0x000fe200078e00ff */
[----:B------:R-:W-:-:S13]  /*12820*/  IADD3 R2, P4, R14, R0, RZ ;  /* 0x000000000e027210 */ /* 0x000fda0007f9e0ff */
[----:B------:R-:W-:Y:S05]  /*12830*/  WARPSYNC.COLLECTIVE R15, `(.L_x_9590) ;  /* 0x000000000f087348 */ /* 0x000fea0003c00000 */
[----:B------:R0:W1:Y:S02]  /*12840*/  SHFL.IDX P6, R14, R13, R12, R11 ;  /* 0x0000000c0d0e7389 */ /* 0x00006400000c000b */
[----:B01----:R-:W-:Y:S01]  /*12850*/  ENDCOLLECTIVE ;  /* 0x000000000000791b */ /* 0x003fe20003800000 */
.L_x_9590:
        /* <DEDUP_REMOVED lines=17> */
.L_x_9591:
[----:B------:R-:W-:Y:S02]  /*12970*/  IMAD.MOV.U32 R13, RZ, RZ, R6 ;  /* 0x000000ffff0d7224 */ /* 0x000fe400078e0006 */
[----:B------:R-:W-:Y:S01]  /*12980*/  IMAD.MOV.U32 R12, RZ, RZ, 0x4 ;  /* 0x00000004ff0c7424 */ /* 0x000fe200078e00ff */
[----:B------:R-:W-:-:S13]  /*12990*/  IADD3 R2, P4, R14, R0, RZ ;  /* 0x000000000e027210 */ /* 0x000fda0007f9e0ff */
[----:B------:R-:W-:Y:S05]  /*129a0*/  WARPSYNC.COLLECTIVE R15, `(.L_x_9592) ;  /* 0x000000000f087348 */ /* 0x000fea0003c00000 */
[----:B------:R0:W1:Y:S02]  /*129b0*/  SHFL.IDX P6, R14, R13, R12, R11 ;  /* 0x0000000c0d0e7389 */ /* 0x00006400000c000b */
[----:B01----:R-:W-:Y:S01]  /*129c0*/  ENDCOLLECTIVE ;  /* 0x000000000000791b */ /* 0x003fe20003800000 */
.L_x_9592:
        /* <DEDUP_REMOVED lines=17> */
.L_x_9593:
[----:B------:R-:W-:Y:S02]  /*12ae0*/  IMAD.MOV.U32 R13, RZ, RZ, R6 ;  /* 0x000000ffff0d7224 */ /* 0x000fe400078e0006 */
[----:B------:R-:W-:Y:S01]  /*12af0*/  IMAD.MOV.U32 R12, RZ, RZ, 0x5 ;  /* 0x00000005ff0c7424 */ /* 0x000fe200078e00ff */
[----:B------:R-:W-:-:S13]  /*12b00*/  IADD3 R2, P4, R14, R0, RZ ;  /* 0x000000000e027210 */ /* 0x000fda0007f9e0ff */
[----:B------:R-:W-:Y:S05]  /*12b10*/  WARPSYNC.COLLECTIVE R15, `(.L_x_9594) ;  /* 0x000000000f087348 */ /* 0x000fea0003c00000 */
[----:B------:R0:W1:Y:S02]  /*12b20*/  SHFL.IDX P6, R14, R13, R12, R11 ;  /* 0x0000000c0d0e7389 */ /* 0x00006400000c000b */
[----:B01----:R-:W-:Y:S01]  /*12b30*/  ENDCOLLECTIVE ;  /* 0x000000000000791b */ /* 0x003fe20003800000 */
.L_x_9594:
        /* <DEDUP_REMOVED lines=12> */
.L_x_9595:
        /* <DEDUP_REMOVED lines=9> */
.L_x_9507:
[----:B0-----:R0:W1:Y:S02]  /*12c90*/  SYNCS.PHASECHK.TRANS64.TRYWAIT P0, [R10+URZ+0x22840], R20 ;  /* 0x022840140a0075a7 */ /* 0x001064000800017f */
[----:B-1----:R-:W-:Y:S05]  /*12ca0*/  @!P0 NANOSLEEP.SYNCS 0x989680 ;  /* 0x009896800000895d */ /* 0x002fea0003900000 */
[----:B------:R-:W1:Y:S02]  /*12cb0*/  @!P0 SYNCS.PHASECHK.TRANS64 P0, [R10+URZ+0x22840], R20 ;  /* 0x022840140a0085a7 */ /* 0x000e64000800007f */
[----:B-1----:R-:W-:Y:S05]  /*12cc0*/  @!P0 BRA `(.L_x_9507) ;  /* 0xfffffffc00f08947 */ /* 0x002fea000383ffff */
[----:B------:R-:W-:Y:S05]  /*12cd0*/  BRA `(.L_x_9597) ;  /* 0xffffffc400307947 */ /* 0x000fea000383ffff */
.L_x_9508:
        /* <DEDUP_REMOVED lines=8> */
.L_x_9599:
[----:B------:R-:W-:Y:S05]  /*12d60*/  BSYNC B1 ;  /* 0x0000000000017941 */ /* 0x000fea0003800000 */
.L_x_9598:
        /* <DEDUP_REMOVED lines=9> */
.L_x_9600:
[----:B------:R-:W-:Y:S02]  /*12e00*/  IMAD.MOV.U32 R13, RZ, RZ, R8 ;  /* 0x000000ffff0d7224 */ /* 0x000fe400078e0008 */
[----:B------:R-:W-:Y:S02]  /*12e10*/  IMAD.MOV.U32 R12, RZ, RZ, 0x1 ;  /* 0x00000001ff0c7424 */ /* 0x000fe400078e00ff */
[----:B------:R-:W-:-:S07]  /*12e20*/  IMAD.MOV.U32 R2, RZ, RZ, R14 ;  /* 0x000000ffff027224 */ /* 0x000fce00078e000e */
[----:B------:R-:W-:Y:S05]  /*12e30*/  WARPSYNC.COLLECTIVE R15, `(.L_x_9601) ;  /* 0x000000000f087348 */ /* 0x000fea0003c00000 */
[----:B------:R0:W1:Y:S02]  /*12e40*/  SHFL.IDX P6, R14, R13, R12, R11 ;  /* 0x0000000c0d0e7389 */ /* 0x00006400000c000b */
[----:B01----:R-:W-:Y:S01]  /*12e50*/  ENDCOLLECTIVE ;  /* 0x000000000000791b */ /* 0x003fe20003800000 */
.L_x_9601:
        /* <DEDUP_REMOVED lines=11> */
.L_x_9602:
[----:B------:R-:W-:Y:S02]  /*12f10*/  IMAD.MOV.U32 R13, RZ, RZ, R8 ;  /* 0x000000ffff0d7224 */ /* 0x000fe400078e0008 */
[----:B------:R-:W-:Y:S02]  /*12f20*/  IMAD.MOV.U32 R12, RZ, RZ, 0x2 ;  /* 0x00000002ff0c7424 */ /* 0x000fe400078e00ff */
[----:B------:R-:W-:-:S07]  /*12f30*/  IMAD.MOV.U32 R2, RZ, RZ, R14 ;  /* 0x000000ffff027224 */ /* 0x000fce00078e000e */
[----:B------:R-:W-:Y:S05]  /*12f40*/  WARPSYNC.COLLECTIVE R15, `(.L_x_9603) ;  /* 0x000000000f087348 */ /* 0x000fea0003c00000 */
[----:B------:R0:W1:Y:S02]  /*12f50*/  SHFL.IDX P6, R14, R13, R12, R11 ;  /* 0x0000000c0d0e7389 */ /* 0x00006400000c000b */
[----:B01----:R-:W-:Y:S01]  /*12f60*/  ENDCOLLECTIVE ;  /* 0x000000000000791b */ /* 0x003fe20003800000 */
.L_x_9603:
        /* <DEDUP_REMOVED lines=11> */
.L_x_9604:
[----:B------:R-:W-:Y:S02]  /*13020*/  IMAD.MOV.U32 R13, RZ, RZ, R8 ;  /* 0x000000ffff0d7224 */ /* 0x000fe400078e0008 */
[----:B------:R-:W-:Y:S02]  /*13030*/  IMAD.MOV.U32 R12, RZ, RZ, 0x3 ;  /* 0x00000003ff0c7424 */ /* 0x000fe400078e00ff */
[----:B------:R-:W-:-:S07]  /*13040*/  IMAD.MOV.U32 R2, RZ, RZ, R14 ;  /* 0x000000ffff027224 */ /* 0x000fce00078e000e */
[----:B------:R-:W-:Y:S05]  /*13050*/  WARPSYNC.COLLECTIVE R15, `(.L_x_9605) ;  /* 0x000000000f087348 */ /* 0x000fea0003c00000 */
[----:B------:R0:W1:Y:S02]  /*13060*/  SHFL.IDX P6, R14, R13, R12, R11 ;  /* 0x0000000c0d0e7389 */ /* 0x00006400000c000b */
[----:B01----:R-:W-:Y:S01]  /*13070*/  ENDCOLLECTIVE ;  /* 0x000000000000791b */ /* 0x003fe20003800000 */
.L_x_9605:
        /* <DEDUP_REMOVED lines=11> */
.L_x_9606:
[----:B------:R-:W-:Y:S02]  /*13130*/  IMAD.MOV.U32 R13, RZ, RZ, R8 ;  /* 0x000000ffff0d7224 */ /* 0x000fe400078e0008 */
[----:B------:R-:W-:Y:S02]  /*13140*/  IMAD.MOV.U32 R12, RZ, RZ, 0x4 ;  /* 0x00000004ff0c7424 */ /* 0x000fe400078e00ff */
[----:B------:R-:W-:-:S07]  /*13150*/  IMAD.MOV.U32 R2, RZ, RZ, R14 ;  /* 0x000000ffff027224 */ /* 0x000fce00078e000e */
[----:B------:R-:W-:Y:S05]  /*13160*/  WARPSYNC.COLLECTIVE R15, `(.L_x_9607) ;  /* 0x000000000f087348 */ /* 0x000fea0003c00000 */
[----:B------:R0:W1:Y:S02]  /*13170*/  SHFL.IDX P6, R14, R13, R12, R11 ;  /* 0x0000000c0d0e7389 */ /* 0x00006400000c000b */
[----:B01----:R-:W-:Y:S01]  /*13180*/  ENDCOLLECTIVE ;  /* 0x000000000000791b */ /* 0x003fe20003800000 */
.L_x_9607:
        /* <DEDUP_REMOVED lines=11> */
.L_x_9608:
[----:B------:R-:W-:Y:S02]  /*13240*/  IMAD.MOV.U32 R13, RZ, RZ, R8 ;  /* 0x000000ffff0d7224 */ /* 0x000fe400078e0008 */
[----:B------:R-:W-:Y:S02]  /*13250*/  IMAD.MOV.U32 R12, RZ, RZ, 0x5 ;  /* 0x00000005ff0c7424 */ /* 0x000fe400078e00ff */
[----:B------:R-:W-:-:S07]  /*13260*/  IMAD.MOV.U32 R2, RZ, RZ, R14 ;  /* 0x000000ffff027224 */ /* 0x000fce00078e000e */
[----:B------:R-:W-:Y:S05]  /*13270*/  WARPSYNC.COLLECTIVE R15, `(.L_x_9609) ;  /* 0x000000000f087348 */ /* 0x000fea0003c00000 */
[----:B------:R0:W1:Y:S02]  /*13280*/  SHFL.IDX P6, R14, R13, R12, R11 ;  /* 0x0000000c0d0e7389 */ /* 0x00006400000c000b */
[----:B01----:R-:W-:Y:S01]  /*13290*/  ENDCOLLECTIVE ;  /* 0x000000000000791b */ /* 0x003fe20003800000 */
.L_x_9609:
        /* <DEDUP_REMOVED lines=11> */
.L_x_9610:
[----:B------:R-:W-:Y:S05]  /*13350*/  BRA `(.L_x_9611) ;  /* 0xffffffc000587947 */ /* 0x000fea000383ffff */
.L_x_9513:
[----:B--2---:R2:W3:Y:S02]  /*13360*/  SYNCS.PHASECHK.TRANS64.TRYWAIT P0, [R10+URZ+0x22860], R20 ;  /* 0x022860140a0075a7 */ /* 0x0044e4000800017f */
[----:B---3--:R-:W-:Y:S05]  /*13370*/  @!P0 NANOSLEEP.SYNCS 0x989680 ;  /* 0x009896800000895d */ /* 0x008fea0003900000 */
[----:B------:R-:W3:Y:S02]  /*13380*/  @!P0 SYNCS.PHASECHK.TRANS64 P0, [R10+URZ+0x22860], R20 ;  /* 0x022860140a0085a7 */ /* 0x000ee4000800007f */
[----:B---3--:R-:W-:Y:S05]  /*13390*/  @!P0 BRA `(.L_x_9513) ;  /* 0xfffffffc00f08947 */ /* 0x008fea000383ffff */
[----:B------:R-:W-:Y:S05]  /*133a0*/  BRA `(.L_x_9612) ;  /* 0xffffffc000a87947 */ /* 0x000fea000383ffff */
.L_x_9514:
        /* <DEDUP_REMOVED lines=8> */
.L_x_9614:
[----:B------:R-:W-:Y:S05]  /*13430*/  BSYNC B1 ;  /* 0x0000000000017941 */ /* 0x000fea0003800000 */
.L_x_9613:
        /* <DEDUP_REMOVED lines=9> */
.L_x_9615:
[----:B------:R-:W-:Y:S02]  /*134d0*/  IMAD.MOV.U32 R13, RZ, RZ, R25 ;  /* 0x000000ffff0d7224 */ /* 0x000fe400078e0019 */
[----:B------:R-:W-:Y:S01]  /*134e0*/  IMAD.MOV.U32 R12, RZ, RZ, 0x1 ;  /* 0x00000001ff0c7424 */ /* 0x000fe200078e00ff */
[----:B------:R-:W-:-:S13]  /*134f0*/  IADD3 R2, P0, R14, R0, RZ ;  /* 0x000000000e027210 */ /* 0x000fda0007f1e0ff */
[----:B------:R-:W-:Y:S05]  /*13500*/  WARPSYNC.COLLECTIVE R15, `(.L_x_9616) ;  /* 0x000000000f087348 */ /* 0x000fea0003c00000 */
[----:B------:R0:W1:Y:S02]  /*13510*/  SHFL.IDX P6, R14, R13, R12, R11 ;  /* 0x0000000c0d0e7389 */ /* 0x00006400000c000b */
[----:B01----:R-:W-:Y:S01]  /*13520*/  ENDCOLLECTIVE ;  /* 0x000000000000791b */ /* 0x003fe20003800000 */
.L_x_9616:
        /* <DEDUP_REMOVED lines=13> */
.L_x_9617:
[----:B------:R-:W-:Y:S02]  /*13600*/  IMAD.MOV.U32 R13, RZ, RZ, R25 ;  /* 0x000000ffff0d7224 */ /* 0x000fe400078e0019 */
[----:B------:R-:W-:Y:S01]  /*13610*/  IMAD.MOV.U32 R12, RZ, RZ, 0x2 ;  /* 0x00000002ff0c7424 */ /* 0x000fe200078e00ff */
[----:B------:R-:W-:-:S13]  /*13620*/  IADD3 R2, P0, R14, R0, RZ ;  /* 0x000000000e027210 */ /* 0x000fda0007f1e0ff */
[----:B------:R-:W-:Y:S05]  /*13630*/  WARPSYNC.COLLECTIVE R15, `(.L_x_9618) ;  /* 0x000000000f087348 */ /* 0x000fea0003c00000 */
[----:B------:R0:W1:Y:S02]  /*13640*/  SHFL.IDX P6, R14, R13, R12, R11 ;  /* 0x0000000c0d0e7389 */ /* 0x00006400000c000b */
[----:B01----:R-:W-:Y:S01]  /*13650*/  ENDCOLLECTIVE ;  /* 0x000000000000791b */ /* 0x003fe20003800000 */
.L_x_9618:
        /* <DEDUP_REMOVED lines=13> */
.L_x_9619:
[----:B------:R-:W-:Y:S02]  /*13730*/  IMAD.MOV.U32 R13, RZ, RZ, R25 ;  /* 0x000000ffff0d7224 */ /* 0x000fe400078e0019 */
[----:B------:R-:W-:Y:S02]  /*13740*/  IMAD.MOV.U32 R12, RZ, RZ, 0x3 ;  /* 0x00000003ff0c7424 */ /* 0x000fe400078e00ff */
[----:B------:R-:W-:-:S07]  /*13750*/  IMAD.MOV.U32 R8, RZ, RZ, R14 ;  /* 0x000000ffff087224 */ /* 0x000fce00078e000e */
[----:B------:R-:W-:Y:S05]  /*13760*/  WARPSYNC.COLLECTIVE R15, `(.L_x_9620) ;  /* 0x000000000f087348 */ /* 0x000fea0003c00000 */
[----:B------:R0:W1:Y:S02]  /*13770*/  SHFL.IDX P6, R14, R13, R12, R11 ;  /* 0x0000000c0d0e7389 */ /* 0x00006400000c000b */
[----:B01----:R-:W-:Y:S01]  /*13780*/  ENDCOLLECTIVE ;  /* 0x000000000000791b */ /* 0x003fe20003800000 */
.L_x_9620:
        /* <DEDUP_REMOVED lines=9> */
[----:B------:R-:W-:-:S03]  /*13820*/  IMAD.MOV.U32 R5, RZ, RZ, R14 ;  /* 0x000000ffff057224 */ /* 0x000fc600078e000e */
[----:B------:R0:W-:Y:S04]  /*13830*/  LDGSTS.E.BYPASS.LTC128B.128 [R20+0xa400], desc[UR50][R2.64+0x180], !P1 ;  /* 0x0a40018002147fae */ /* 0x0001e8000c901d72 */
[----:B0-----:R-:W-:Y:S05]  /*13840*/  WARPSYNC.COLLECTIVE R15, `(.L_x_9621) ;  /* 0x000000000f087348 */ /* 0x001fea0003c00000 */
[----:B------:R1:W2:Y:S02]  /*13850*/  SHFL.IDX P6, R14, R13, R12, R11 ;  /* 0x0000000c0d0e7389 */ /* 0x0002a400000c000b */
[----:B012---:R-:W-:Y:S01]  /*13860*/  ENDCOLLECTIVE ;  /* 0x000000000000791b */ /* 0x007fe20003800000 */
.L_x_9621:
[----:B------:R-:W-:Y:S02]  /*13870*/  IMAD.MOV.U32 R13, RZ, RZ, R25 ;  /* 0x000000ffff0d7224 */ /* 0x000fe400078e0019 */
[----:B------:R-:W-:Y:S01]  /*13880*/  IMAD.MOV.U32 R12, RZ, RZ, 0x4 ;  /* 0x00000004ff0c7424 */ /* 0x000fe200078e00ff */
[----:B------:R-:W-:-:S13]  /*13890*/  IADD3 R2, P0, R14, R0, RZ ;  /* 0x000000000e027210 */ /* 0x000fda0007f1e0ff */
[----:B------:R-:W-:Y:S05]  /*138a0*/  WARPSYNC.COLLECTIVE R15, `(.L_x_9622) ;  /* 0x000000000f087348 */ /* 0x000fea0003c00000 */
[----:B------:R0:W1:Y:S02]  /*138b0*/  SHFL.IDX P6, R14, R13, R12, R11 ;  /* 0x0000000c0d0e7389 */ /* 0x00006400000c000b */
[----:B01----:R-:W-:Y:S01]  /*138c0*/  ENDCOLLECTIVE ;  /* 0x000000000000791b */ /* 0x003fe20003800000 */
.L_x_9622:
[----:B------:R-:W-:-:S05]  /*138d0*/  IMAD.X R3, RZ, RZ, R5, P0 ;  /* 0x000000ffff037224 */ /* 0x000fca00000e0605 */
[----:B------:R-:W-:Y:S01]  /*138e0*/  @!PT LDS RZ, [RZ] ;  /* 0x00000000fffff984 */ /* 0x000fe20000000800 */
[----:B------:R-:W-:Y:S01]  /*138f0*/  @!PT LDS RZ, [RZ] ;  /* 0x00000000fffff984 */ /* 0x000fe20000000800 */
[----:B------:R-:W-:Y:S01]  /*13900*/  @!PT LDS RZ, [RZ] ;  /* 0x00000000fffff984 */ /* 0x000fe20000000800 */
[----:B------:R-:W-:Y:S04]  /*13910*/  LDGSTS.E.BYPASS.LTC128B.128 [R20+0x1c00], desc[UR50][R2.64], !P5 ;  /* 0x01c0000002147fae */ /* 0x000fe8000e901d72 */
[----:B------:R-:W-:Y:S01]  /*13920*/  LDGSTS.E.BYPASS.LTC128B.128 [R20+0x4c00], desc[UR50][R2.64+0x80], !P4 ;  /* 0x04c0008002147fae */ /* 0x000fe2000e101d72 */
[----:B------:R-:W-:-:S03]  /*13930*/  IMAD.MOV.U32 R13, RZ, RZ, R17 ;  /* 0x000000ffff0d7224 */ /* 0x000fc600078e0011 */
[----:B------:R-:W-:Y:S04]  /*13940*/  LDGSTS.E.BYPASS.LTC128B.128 [R20+0x7c00], desc[UR50][R2.64+0x100], !P3 ;  /* 0x07c0010002147fae */ /* 0x000fe8000d901d72 */
[----:B------:R0:W-:Y:S02]  /*13950*/  LDGSTS.E.BYPASS.LTC128B.128 [R20+0xac00], desc[UR50][R2.64+0x180], !P1 ;  /* 0x0ac0018002147fae */ /* 0x0001e4000c901d72 */
[----:B0-----:R-:W-:-:S07]  /*13960*/  IMAD.MOV.U32 R3, RZ, RZ, R14 ;  /* 0x000000ffff037224 */ /* 0x001fce00078e000e */
[----:B------:R-:W-:Y:S05]  /*13970*/  WARPSYNC.COLLECTIVE R15, `(.L_x_9623) ;  /* 0x000000000f087348 */ /* 0x000fea0003c00000 */
[----:B------:R0:W1:Y:S02]  /*13980*/  SHFL.IDX P6, R14, R13, R12, R11 ;  /* 0x0000000c0d0e7389 */ /* 0x00006400000c000b */
[----:B01----:R-:W-:Y:S01]  /*13990*/  ENDCOLLECTIVE ;  /* 0x000000000000791b */ /* 0x003fe20003800000 */
.L_x_9623:
[----:B------:R-:W-:Y:S02]  /*139a0*/  IMAD.MOV.U32 R13, RZ, RZ, R25 ;  /* 0x000000ffff0d7224 */ /* 0x000fe400078e0019 */
[----:B------:R-:W-:Y:S01]  /*139b0*/  IMAD.MOV.U32 R12, RZ, RZ, 0x5 ;  /* 0x00000005ff0c7424 */ /* 0x000fe200078e00ff */
[----:B------:R-:W-:-:S13]  /*139c0*/  IADD3 R2, P0, R14, R0, RZ ;  /* 0x000000000e027210 */ /* 0x000fda0007f1e0ff */
[----:B------:R-:W-:Y:S05]  /*139d0*/  WARPSYNC.COLLECTIVE R15, `(.L_x_9624) ;  /* 0x000000000f087348 */ /* 0x000fea0003c00000 */
[----:B------:R0:W1:Y:S02]  /*139e0*/  SHFL.IDX P6, R14, R13, R12, R11 ;  /* 0x0000000c0d0e7389 */ /* 0x00006400000c000b */
[----:B01----:R-:W-:Y:S01]  /*139f0*/  ENDCOLLECTIVE ;  /* 0x000000000000791b */ /* 0x003fe20003800000 */
.L_x_9624:
        /* <DEDUP_REMOVED lines=13> */
.L_x_9625:
[----:B------:R-:W-:Y:S05]  /*13ad0*/  BRA `(.L_x_9626) ;  /* 0xffffffbc00e87947 */ /* 0x000fea000383ffff */
.L_x_9522:
        /* <DEDUP_REMOVED lines=8> */
.L_x_9628:
[----:B------:R-:W-:Y:S05]  /*13b60*/  BSYNC B0 ;  /* 0x0000000000007941 */ /* 0x000fea0003800000 */
.L_x_9627:
        /* <DEDUP_REMOVED lines=9> */
.L_x_9629:
        /* <DEDUP_REMOVED lines=15> */
[----:B------:R-:W-:Y:S01]  /*13cf0*/  ISETP.GE.U32.AND P5, PT, R9, 0x10, PT ;  /* 0x000000100900780c */ /* 0x000fe20003fa6070 */
[----:B--2---:R-:W-:Y:S02]  /*13d00*/  @!P1 IMAD.MOV.U32 R7, RZ, RZ, R6 ;  /* 0x000000ffff079224 */ /* 0x004fe400078e0006 */
[----:B------:R-:W-:-:S02]  /*13d10*/  IMAD.MOV.U32 R6, RZ, RZ, RZ ;  /* 0x000000ffff067224 */ /* 0x000fc400078e00ff */
[----:B---3--:R-:W-:Y:S01]  /*13d20*/  @!P1 IMAD.MOV.U32 R4, RZ, RZ, R5 ;  /* 0x000000ffff049224 */ /* 0x008fe200078e0005 */
[----:B------:R-:W-:-:S03]  /*13d30*/  ISETP.NE.AND P1, PT, R9, RZ, PT ;  /* 0x000000ff0900720c */ /* 0x000fc60003f25270 */
[----:B------:R-:W-:-:S10]  /*13d40*/  IMAD R13, R4, R7, RZ ;  /* 0x00000007040d7224 */ /* 0x000fd400078e02ff */
[----:B------:R-:W-:Y:S05]  /*13d50*/  WARPSYNC.COLLECTIVE R15, `(.L_x_9630) ;  /* 0x000000000f087348 */ /* 0x000fea0003c00000 */
[----:B------:R0:W1:Y:S02]  /*13d60*/  SHFL.UP P6, R14, R13, R12, R11 ;  /* 0x0400000c0d0e7389 */ /* 0x00006400000c000b */
[----:B01----:R-:W-:Y:S01]  /*13d70*/  ENDCOLLECTIVE ;  /* 0x000000000000791b */ /* 0x003fe20003800000 */
.L_x_9630:
[----:B------:R-:W-:Y:S01]  /*13d80*/  IMAD.MOV.U32 R12, RZ, RZ, 0x2 ;  /* 0x00000002ff0c7424 */ /* 0x000fe200078e00ff */
[----:B------:R-:W-:-:S05]  /*13d90*/  SEL R14, R14, RZ, P1 ;  /* 0x000000ff0e0e7207 */ /* 0x000fca0000800000 */
[----:B------:R-:W-:-:S04]  /*13da0*/  IMAD.IADD R5, R13, 0x1, R14 ;  /* 0x000000010d057824 */ /* 0x000fc800078e020e */
[----:B------:R-:W-:-:S07]  /*13db0*/  IMAD.MOV.U32 R13, RZ, RZ, R5 ;  /* 0x000000ffff0d7224 */ /* 0x000fce00078e0005 */
[----:B------:R-:W-:Y:S05]  /*13dc0*/  WARPSYNC.COLLECTIVE R15, `(.L_x_9631) ;  /* 0x000000000f087348 */ /* 0x000fea0003c00000 */
[----:B------:R0:W1:Y:S02]  /*13dd0*/  SHFL.UP P6, R14, R13, R12, R11 ;  /* 0x0400000c0d0e7389 */ /* 0x00006400000c000b */
[----:B01----:R-:W-:Y:S01]  /*13de0*/  ENDCOLLECTIVE ;  /* 0x000000000000791b */ /* 0x003fe20003800000 */
.L_x_9631:
[----:B------:R-:W-:Y:S01]  /*13df0*/  IMAD.MOV.U32 R12, RZ, RZ, 0x4 ;  /* 0x00000004ff0c7424 */ /* 0x000fe200078e00ff */
[----:B------:R-:W-:-:S05]  /*13e00*/  SEL R2, R14, RZ, P2 ;  /* 0x000000ff0e027207 */ /* 0x000fca0001000000 */
[----:B------:R-:W-:-:S04]  /*13e10*/  IMAD.IADD R2, R5, 0x1, R2 ;  /* 0x0000000105027824 */ /* 0x000fc800078e0202 */
[----:B------:R-:W-:-:S07]  /*13e20*/  IMAD.MOV.U32 R13, RZ, RZ, R2 ;  /* 0x000000ffff0d7224 */ /* 0x000fce00078e0002 */
[----:B------:R-:W-:Y:S05]  /*13e30*/  WARPSYNC.COLLECTIVE R15, `(.L_x_9632) ;  /* 0x000000000f087348 */ /* 0x000fea0003c00000 */
[----:B------:R0:W1:Y:S02]  /*13e40*/  SHFL.UP P6, R14, R13, R12, R11 ;  /* 0x0400000c0d0e7389 */ /* 0x00006400000c000b */
[----:B01----:R-:W-:Y:S01]  /*13e50*/  ENDCOLLECTIVE ;  /* 0x000000000000791b */ /* 0x003fe20003800000 */
.L_x_9632:
[----:B------:R-:W-:Y:S01]  /*13e60*/  IMAD.MOV.U32 R12, RZ, RZ, 0x8 ;  /* 0x00000008ff0c7424 */ /* 0x000fe200078e00ff */
[----:B------:R-:W-:-:S05]  /*13e70*/  SEL R3, R14, RZ, P3 ;  /* 0x000000ff0e037207 */ /* 0x000fca0001800000 */
[----:B------:R-:W-:-:S04]  /*13e80*/  IMAD.IADD R3, R2, 0x1, R3 ;  /* 0x0000000102037824 */ /* 0x000fc800078e0203 */
[----:B------:R-:W-:-:S07]  /*13e90*/  IMAD.MOV.U32 R13, RZ, RZ, R3 ;  /* 0x000000ffff0d7224 */ /* 0x000fce00078e0003 */
[----:B------:R-:W-:Y:S05]  /*13ea0*/  WARPSYNC.COLLECTIVE R15, `(.L_x_9633) ;  /* 0x000000000f087348 */ /* 0x000fea0003c00000 */
[----:B------:R0:W1:Y:S02]  /*13eb0*/  SHFL.UP P6, R14, R13, R12, R11 ;  /* 0x0400000c0d0e7389 */ /* 0x00006400000c000b */
[----:B01----:R-:W-:Y:S01]  /*13ec0*/  ENDCOLLECTIVE ;  /* 0x000000000000791b */ /* 0x003fe20003800000 */
.L_x_9633:
[----:B------:R-:W-:Y:S01]  /*13ed0*/  IMAD.MOV.U32 R12, RZ, RZ, 0x10 ;  /* 0x00000010ff0c7424 */ /* 0x000fe200078e00ff */
[----:B------:R-:W-:-:S05]  /*13ee0*/  SEL R14, R14, RZ, P4 ;  /* 0x000000ff0e0e7207 */ /* 0x000fca0002000000 */
[----:B------:R-:W-:-:S04]  /*13ef0*/  IMAD.IADD R5, R3, 0x1, R14 ;  /* 0x0000000103057824 */ /* 0x000fc800078e020e */
[----:B------:R-:W-:-:S07]  /*13f00*/  IMAD.MOV.U32 R13, RZ, RZ, R5 ;  /* 0x000000ffff0d7224 */ /* 0x000fce00078e0005 */
[----:B------:R-:W-:Y:S05]  /*13f10*/  WARPSYNC.COLLECTIVE R15, `(.L_x_9634) ;  /* 0x000000000f087348 */ /* 0x000fea0003c00000 */
[----:B------:R0:W1:Y:S02]  /*13f20*/  SHFL.UP P6, R14, R13, R12, R11 ;  /* 0x0400000c0d0e7389 */ /* 0x00006400000c000b */
[----:B01----:R-:W-:Y:S01]  /*13f30*/  ENDCOLLECTIVE ;  /* 0x000000000000791b */ /* 0x003fe20003800000 */
.L_x_9634:
        /* <DEDUP_REMOVED lines=8> */
.L_x_9635:
[----:B------:R-:W-:Y:S05]  /*13fc0*/  BRA `(.L_x_9636) ;  /* 0xffffffc000487947 */ /* 0x000fea000383ffff */
.L_x_9525:
[----:B------:R-:W-:Y:S01]  /*13fd0*/  BSSY B0, `(.L_x_9637) ;  /* 0x0000007000007945 */ /* 0x000fe20003800000 */
[----:B------:R-:W-:Y:S02]  /*13fe0*/  IMAD.MOV.U32 R12, RZ, RZ, 0x1 ;  /* 0x00000001ff0c7424 */ /* 0x000fe400078e00ff */
[----:B------:R-:W-:Y:S02]  /*13ff0*/  IMAD.MOV.U32 R11, RZ, RZ, RZ ;  /* 0x000000ffff0b7224 */ /* 0x000fe400078e00ff */
[----:B------:R-:W-:-:S07]  /*14000*/  IMAD.MOV.U32 R15, RZ, RZ, -0x1 ;  /* 0xffffffffff0f7424 */ /* 0x000fce00078e00ff */
[----:B01----:R-:W-:Y:S05]  /*14010*/  WARPSYNC.COLLECTIVE R15, `(.L_x_9638) ;  /* 0x000000000f087348 */ /* 0x003fea0003c00000 */
[----:B------:R2:W3:Y:S02]  /*14020*/  SHFL.UP P6, R14, R13, R12, R11 ;  /* 0x0400000c0d0e7389 */ /* 0x0004e400000c000b */
[----:B0123--:R-:W-:Y:S01]  /*14030*/  ENDCOLLECTIVE ;  /* 0x000000000000791b */ /* 0x00ffe20003800000 */
.L_x_9638:
[----:B------:R-:W-:Y:S05]  /*14040*/  BSYNC B0 ;  /* 0x0000000000007941 */ /* 0x000fea0003800000 */
.L_x_9637:
        /* <DEDUP_REMOVED lines=8> */
.L_x_9639:
[----:B------:R-:W-:Y:S01]  /*140d0*/  IMAD.MOV.U32 R12, RZ, RZ, 0x4 ;  /* 0x00000004ff0c7424 */ /* 0x000fe200078e00ff */
[----:B------:R-:W-:-:S05]  /*140e0*/  SEL R2, R14, RZ, P2 ;  /* 0x000000ff0e027207 */ /* 0x000fca0001000000 */
[----:B------:R-:W-:-:S04]  /*140f0*/  IMAD.IADD R2, R13, 0x1, R2 ;  /* 0x000000010d027824 */ /* 0x000fc800078e0202 */
[----:B------:R-:W-:-:S07]  /*14100*/  IMAD.MOV.U32 R13, RZ, RZ, R2 ;  /* 0x000000ffff0d7224 */ /* 0x000fce00078e0002 */
[----:B------:R-:W-:Y:S05]  /*14110*/  WARPSYNC.COLLECTIVE R15, `(.L_x_9640) ;  /* 0x000000000f087348 */ /* 0x000fea0003c00000 */
[----:B------:R0:W1:Y:S02]  /*14120*/  SHFL.UP P6, R14, R13, R12, R11 ;  /* 0x0400000c0d0e7389 */ /* 0x00006400000c000b */
[----:B01----:R-:W-:Y:S01]  /*14130*/  ENDCOLLECTIVE ;  /* 0x000000000000791b */ /* 0x003fe20003800000 */
.L_x_9640:
[----:B------:R-:W-:Y:S01]  /*14140*/  IMAD.MOV.U32 R12, RZ, RZ, 0x8 ;  /* 0x00000008ff0c7424 */ /* 0x000fe200078e00ff */
[----:B------:R-:W-:-:S05]  /*14150*/  SEL R3, R14, RZ, P3 ;  /* 0x000000ff0e037207 */ /* 0x000fca0001800000 */
[----:B------:R-:W-:-:S04]  /*14160*/  IMAD.IADD R3, R2, 0x1, R3 ;  /* 0x0000000102037824 */ /* 0x000fc800078e0203 */
[----:B------:R-:W-:-:S07]  /*14170*/  IMAD.MOV.U32 R13, RZ, RZ, R3 ;  /* 0x000000ffff0d7224 */ /* 0x000fce00078e0003 */
[----:B------:R-:W-:Y:S05]  /*14180*/  WARPSYNC.COLLECTIVE R15, `(.L_x_9641) ;  /* 0x000000000f087348 */ /* 0x000fea0003c00000 */
[----:B------:R0:W1:Y:S02]  /*14190*/  SHFL.UP P6, R14, R13, R12, R11 ;  /* 0x0400000c0d0e7389 */ /* 0x00006400000c000b */
[----:B01----:R-:W-:Y:S01]  /*141a0*/  ENDCOLLECTIVE ;  /* 0x000000000000791b */ /* 0x003fe20003800000 */
.L_x_9641:
[----:B------:R-:W-:Y:S01]  /*141b0*/  IMAD.MOV.U32 R12, RZ, RZ, 0x10 ;  /* 0x00000010ff0c7424 */ /* 0x000fe200078e00ff */
[----:B------:R-:W-:-:S05]  /*141c0*/  SEL R14, R14, RZ, P4 ;  /* 0x000000ff0e0e7207 */ /* 0x000fca0002000000 */
[----:B------:R-:W-:-:S04]  /*141d0*/  IMAD.IADD R5, R3, 0x1, R14 ;  /* 0x0000000103057824 */ /* 0x000fc800078e020e */
[----:B------:R-:W-:-:S07]  /*141e0*/  IMAD.MOV.U32 R13, RZ, RZ, R5 ;  /* 0x000000ffff0d7224 */ /* 0x000fce00078e0005 */
[----:B------:R-:W-:Y:S05]  /*141f0*/  WARPSYNC.COLLECTIVE R15, `(.L_x_9642) ;  /* 0x000000000f087348 */ /* 0x000fea0003c00000 */
[----:B------:R0:W1:Y:S02]  /*14200*/  SHFL.UP P6, R14, R13, R12, R11 ;  /* 0x0400000c0d0e7389 */ /* 0x00006400000c000b */
[----:B01----:R-:W-:Y:S01]  /*14210*/  ENDCOLLECTIVE ;  /* 0x000000000000791b */ /* 0x003fe20003800000 */
.L_x_9642:
        /* <DEDUP_REMOVED lines=8> */
.L_x_9643:
[----:B------:R-:W-:Y:S05]  /*142a0*/  BRA `(.L_x_9644) ;  /* 0xffffffc000347947 */ /* 0x000fea000383ffff */
.L_x_9527:
[----:B------:R-:W-:Y:S01]  /*142b0*/  BSSY B0, `(.L_x_9645) ;  /* 0x0000006000007945 */ /* 0x000fe20003800000 */
[----:B------:R-:W-:Y:S01]  /*142c0*/  PLOP3.LUT P6, PT, P6, PT, PT, 0x8, 0x0 ;  /* 0x000000000000781c */ /* 0x000fe200037ce170 */
[----:B------:R-:W-:-:S12]  /*142d0*/  IMAD.MOV.U32 R15, RZ, RZ, -0x1 ;  /* 0xffffffffff0f7424 */ /* 0x000fd800078e00ff */
[----:B012---:R-:W-:Y:S05]  /*142e0*/  WARPSYNC.COLLECTIVE R15, `(.L_x_9646) ;  /* 0x000000000f087348 */ /* 0x007fea0003c00000 */
[----:B------:R-:W-:Y:S01]  /*142f0*/  VOTE.ANY R14, PT, P6 ;  /* 0x00000000000e7806 */ /* 0x000fe200030e0100 */
[----:B012---:R-:W-:Y:S06]  /*14300*/  ENDCOLLECTIVE ;  /* 0x000000000000791b */ /* 0x007fec0003800000 */
.L_x_9646:
[----:B------:R-:W-:Y:S05]  /*14310*/  BSYNC B0 ;  /* 0x0000000000007941 */ /* 0x000fea0003800000 */
.L_x_9645:
        /* <DEDUP_REMOVED lines=9> */
.L_x_9647:
[----:B------:R-:W-:Y:S02]  /*143b0*/  IMAD.MOV.U32 R13, RZ, RZ, R4 ;  /* 0x000000ffff0d7224 */ /* 0x000fe400078e0004 */
[----:B------:R-:W-:-:S07]  /*143c0*/  IMAD.MOV.U32 R7, RZ, RZ, R14 ;  /* 0x000000ffff077224 */ /* 0x000fce00078e000e */
[----:B------:R-:W-:Y:S05]  /*143d0*/  WARPSYNC.COLLECTIVE R15, `(.L_x_9648) ;  /* 0x000000000f087348 */ /* 0x000fea0003c00000 */
[----:B------:R0:W1:Y:S02]  /*143e0*/  SHFL.IDX P6, R14, R13, R12, R11 ;  /* 0x0000000c0d0e7389 */ /* 0x00006400000c000b */
[----:B01----:R-:W-:Y:S01]  /*143f0*/  ENDCOLLECTIVE ;  /* 0x000000000000791b */ /* 0x003fe20003800000 */
.L_x_9648:
[----:B------:R-:W-:Y:S01]  /*14400*/  IMAD.MOV.U32 R4, RZ, RZ, R14 ;  /* 0x000000ffff047224 */ /* 0x000fe200078e000e */
[----:B------:R-:W-:Y:S06]  /*14410*/  BRA `(.L_x_9649) ;  /* 0xffffffc000147947 */ /* 0x000fec000383ffff */
.L_x_9529:
[----:B------:R-:W-:Y:S01]  /*14420*/  BSSY B0, `(.L_x_9650) ;  /* 0x0000007000007945 */ /* 0x000fe20003800000 */
[----:B------:R-:W-:Y:S02]  /*14430*/  IMAD.MOV.U32 R13, RZ, RZ, R2 ;  /* 0x000000ffff0d7224 */ /* 0x000fe400078e0002 */
[----:B------:R-:W-:Y:S02]  /*14440*/  IMAD.MOV.U32 R11, RZ, RZ, 0x1f ;  /* 0x0000001fff0b7424 */ /* 0x000fe400078e00ff */
[----:B------:R-:W-:-:S07]  /*14450*/  IMAD.MOV.U32 R15, RZ, RZ, -0x1 ;  /* 0xffffffffff0f7424 */ /* 0x000fce00078e00ff */
[----:B01234-:R-:W-:Y:S05]  /*14460*/  WARPSYNC.COLLECTIVE R15, `(.L_x_9651) ;  /* 0x000000000f087348 */ /* 0x01ffea0003c00000 */
[----:B------:R0:W0:Y:S02]  /*14470*/  SHFL.IDX P6, R14, R13, R12, R11 ;  /* 0x0000000c0d0e7389 */ /* 0x00002400000c000b */
[----:B01234-:R-:W-:Y:S01]  /*14480*/  ENDCOLLECTIVE ;  /* 0x000000000000791b */ /* 0x01ffe20003800000 */
.L_x_9651:
[----:B------:R-:W-:Y:S05]  /*14490*/  BSYNC B0 ;  /* 0x0000000000007941 */ /* 0x000fea0003800000 */
.L_x_9650:
[----:B------:R-:W-:Y:S01]  /*144a0*/  IMAD.MOV.U32 R6, RZ, RZ, R14 ;  /* 0x000000ffff067224 */ /* 0x000fe200078e000e */
[----:B------:R-:W-:Y:S06]  /*144b0*/  BRA `(.L_x_9528) ;  /* 0xffffffc000047947 */ /* 0x000fec000383ffff */
.L_x_9533:
[----:B-1----:R1:W2:Y:S02]  /*144c0*/  SYNCS.PHASECHK.TRANS64.TRYWAIT P0, [R7+URZ+0x22820], R0 ;  /* 0x02282000070075a7 */ /* 0x0022a4000800017f */
[----:B--2---:R-:W-:Y:S05]  /*144d0*/  @!P0 NANOSLEEP.SYNCS 0x989680 ;  /* 0x009896800000895d */ /* 0x004fea0003900000 */
[----:B------:R-:W2:Y:S02]  /*144e0*/  @!P0 SYNCS.PHASECHK.TRANS64 P0, [R7+URZ+0x22820], R0 ;  /* 0x02282000070085a7 */ /* 0x000ea4000800007f */
[----:B--2---:R-:W-:Y:S05]  /*144f0*/  @!P0 BRA `(.L_x_9533) ;  /* 0xfffffffc00f08947 */ /* 0x004fea000383ffff */
[----:B------:R-:W-:Y:S05]  /*14500*/  BRA `(.L_x_9652) ;  /* 0xffffffc4005c7947 */ /* 0x000fea000383ffff */
.L_x_9534:
        /* <DEDUP_REMOVED lines=8> */
[----:B01-34-:R-:W-:Y:S05]  /*14590*/  WARPSYNC.COLLECTIVE R15, `(.L_x_9654) ;  /* 0x000000000f087348 */ /* 0x01bfea0003c00000 */
[----:B------:R2:W0:Y:S02]  /*145a0*/  SHFL.IDX P6, R14, R13, R12, R11 ;  /* 0x0000000c0d0e7389 */ /* 0x00042400000c000b */
[----:B01234-:R-:W-:Y:S01]  /*145b0*/  ENDCOLLECTIVE ;  /* 0x000000000000791b */ /* 0x01ffe20003800000 */
.L_x_9654:
[----:B------:R-:W-:Y:S05]  /*145c0*/  BSYNC B0 ;  /* 0x0000000000007941 */ /* 0x000fea0003800000 */
.L_x_9653:
[----:B------:R-:W-:Y:S05]  /*145d0*/  BRA `(.L_x_9655) ;  /* 0xffffffc400447947 */ /* 0x000fea000383ffff */
.L_x_9537:
[----:B------:R-:W-:Y:S01]  /*145e0*/  BSSY B1, `(.L_x_9656) ;  /* 0x0000006000017945 */ /* 0x000fe20003800000 */
[----:B------:R-:W-:-:S07]  /*145f0*/  IMAD.MOV.U32 R15, RZ, RZ, -0x1 ;  /* 0xffffffffff0f7424 */ /* 0x000fce00078e00ff */
[----:B01-34-:R-:W-:Y:S05]  /*14600*/  WARPSYNC.COLLECTIVE R15, `(.L_x_9657) ;  /* 0x000000000f0c7348 */ /* 0x01bfea0003c00000 */
[----:B------:R-:W-:Y:S02]  /*14610*/  ELECT P6, UR62, PT ;  /* 0x00000000003e782f */ /* 0x000fe400038c0000 */
[----:B------:R-:W-:Y:S01]  /*14620*/  MOV R14, UR62 ;  /* 0x0000003e000e7c02 */ /* 0x000fe20008000f00 */
[----:B01-34-:R-:W-:Y:S10]  /*14630*/  ENDCOLLECTIVE ;  /* 0x000000000000791b */ /* 0x01bff40003800000 */
.L_x_9657:
[----:B------:R-:W-:Y:S05]  /*14640*/  BSYNC B1 ;  /* 0x0000000000017941 */ /* 0x000fea0003800000 */
.L_x_9656:
[----:B------:R-:W-:Y:S05]  /*14650*/  BRA `(.L_x_9658) ;  /* 0xffffffc4003c7947 */ /* 0x000fea000383ffff */
.L_x_9539:
[----:B-1----:R1:W2:Y:S02]  /*14660*/  SYNCS.PHASECHK.TRANS64.TRYWAIT P1, [R5+URZ+0x22840], R0 ;  /* 0x02284000050075a7 */ /* 0x0022a4000802017f */
[----:B--2---:R-:W-:Y:S05]  /*14670*/  @!P1 NANOSLEEP.SYNCS 0x989680 ;  /* 0x009896800000995d */ /* 0x004fea0003900000 */
[----:B------:R-:W2:Y:S02]  /*14680*/  @!P1 SYNCS.PHASECHK.TRANS64 P1, [R5+URZ+0x22840], R0 ;  /* 0x02284000050095a7 */ /* 0x000ea4000802007f */
[----:B--2---:R-:W-:Y:S05]  /*14690*/  @!P1 BRA `(.L_x_9539) ;  /* 0xfffffffc00f09947 */ /* 0x004fea000383ffff */
[----:B------:R-:W-:Y:S05]  /*146a0*/  BRA `(.L_x_9659) ;  /* 0xffffffc4005c7947 */ /* 0x000fea000383ffff */
.L_x_9541:
[----:B--2---:R2:W0:Y:S02]  /*146b0*/  SYNCS.PHASECHK.TRANS64.TRYWAIT P1, [R3+URZ+0x22840], R2 ;  /* 0x02284002030075a7 */ /* 0x004424000802017f */
[----:B0-----:R-:W-:Y:S05]  /*146c0*/  @!P1 NANOSLEEP.SYNCS 0x989680 ;  /* 0x009896800000995d */ /* 0x001fea0003900000 */
[----:B------:R-:W0:Y:S02]  /*146d0*/  @!P1 SYNCS.PHASECHK.TRANS64 P1, [R3+URZ+0x22840], R2 ;  /* 0x02284002030095a7 */ /* 0x000e24000802007f */
[----:B0-----:R-:W-:Y:S05]  /*146e0*/  @!P1 BRA `(.L_x_9541) ;  /* 0xfffffffc00f09947 */ /* 0x001fea000383ffff */
[----:B------:R-:W-:Y:S05]  /*146f0*/  BRA `(.L_x_9660) ;  /* 0xffffffc400687947 */ /* 0x000fea000383ffff */
.L_x_9543:
[----:B------:R0:W0:Y:S02]  /*14700*/  SYNCS.PHASECHK.TRANS64.TRYWAIT P1, [R5+URZ+0x22860], R0 ;  /* 0x02286000050075a7 */ /* 0x000024000802017f */
[----:B0-----:R-:W-:Y:S05]  /*14710*/  @!P1 NANOSLEEP.SYNCS 0x989680 ;  /* 0x009896800000995d */ /* 0x001fea0003900000 */
[----:B------:R-:W0:Y:S02]  /*14720*/  @!P1 SYNCS.PHASECHK.TRANS64 P1, [R5+URZ+0x22860], R0 ;  /* 0x02286000050095a7 */ /* 0x000e24000802007f */
[----:B0-----:R-:W-:Y:S05]  /*14730*/  @!P1 BRA `(.L_x_9543) ;  /* 0xfffffffc00f09947 */ /* 0x001fea000383ffff */
[----:B------:R-:W-:Y:S05]  /*14740*/  BRA `(.L_x_9661) ;  /* 0xffffffc400647947 */ /* 0x000fea000383ffff */
.L_x_9662:
        /* <DEDUP_REMOVED lines=11> */
.L_x_15764:


//--------------------- .text._ZN7cutlass13device_kernelIN5flash11enable_sm90INS1_16FlashAttnFwdSm90INS1_25CollectiveMainloopFwdSm90ILi2EN4cute5tupleIJNS5_1CILi1EEES8_S8_EEENS6_IJNS7_ILi128EEENS7_ILi96EEENS7_ILi64EEEEEELi256ENS_6half_tEfNS_4arch4Sm90ELb0ELb0ELb1ELb1ELb1ELb1ELb0ELb1ELb0ELb1ELb1ELb0EEENS1_21CollectiveEpilogueFwdINS6_IJSA_NS7_ILi256EEESB_EEES9_SE_SG_Li256ELb1ELb1ELb1ELb0EEENS1_36VarlenDynamicPersistentTileSchedulerILi128ELi96ELi256ELi128ELb1ELb1ELb1ELb0ELb1ELb1EEEEEEEEEvNT_6ParamsE --------------------------
	.section	.text._ZN7cutlass13device_kernelIN5flash11enable_sm90INS1_16FlashAttnFwdSm90INS1_25CollectiveMainloopFwdSm90ILi2EN4cute5tupleIJNS5_1CILi1EEES8_S8_EEENS6_IJNS7_ILi128EEENS7_ILi96EEENS7_ILi64EEEEEELi256ENS_6half_tEfNS_4arch4Sm90ELb0ELb0ELb1ELb1ELb1ELb1ELb0ELb1ELb0ELb1ELb1ELb0EEENS1_21CollectiveEpilogueFwdINS6_IJSA_NS7_ILi256EEESB_EEES9_SE_SG_Li256ELb1ELb1ELb1ELb0EEENS1_36VarlenDynamicPersistentTileSchedulerILi128ELi96ELi256ELi128ELb1ELb1ELb1ELb0ELb1ELb1EEEEEEEEEvNT_6ParamsE,"ax",@progbits
	.align	128
.text._ZN7cutlass13device_kernelIN5flash11enable_sm90INS1_16FlashAttnFwdSm90INS1_25CollectiveMainloopFwdSm90ILi2EN4cute5tupleIJNS5_1CILi1EEES8_S8_EEENS6_IJNS7_ILi128EEENS7_ILi96EEENS7_ILi64EEEEEELi256ENS_6half_tEfNS_4arch4Sm90ELb0ELb0ELb1ELb1ELb1ELb1ELb0ELb1ELb0ELb1ELb1ELb0EEENS1_21CollectiveEpilogueFwdINS6_IJSA_NS7_ILi256EEESB_EEES9_SE_SG_Li256ELb1ELb1ELb1ELb0EEENS1_36VarlenDynamicPersistentTileSchedulerILi128ELi96ELi256ELi128ELb1ELb1ELb1ELb0ELb1ELb1EEEEEEEEEvNT_6ParamsE:
        .type           _ZN7cutlass13device_kernelIN5flash11enable_sm90INS1_16FlashAttnFwdSm90INS1_25CollectiveMainloopFwdSm90ILi2EN4cute5tupleIJNS5_1CILi1EEES8_S8_EEENS6_IJNS7_ILi128EEENS7_ILi96EEENS7_ILi64EEEEEELi256ENS_6half_tEfNS_4arch4Sm90ELb0ELb0ELb1ELb1ELb1ELb1ELb0ELb1ELb0ELb1ELb1ELb0EEENS1_21CollectiveEpilogueFwdINS6_IJSA_NS7_ILi256EEESB_EEES9_SE_SG_Li256ELb1ELb1ELb1ELb0EEENS1_36VarlenDynamicPersistentTileSchedulerILi128ELi96ELi256ELi128ELb1ELb1ELb1ELb0ELb1ELb1EEEEEEEEEvNT_6ParamsE,@function
        .size           _ZN7cutlass13device_kernelIN5flash11enable_sm90INS1_16FlashAttnFwdSm90INS1_25CollectiveMainloopFwdSm90ILi2EN4cute5tupleIJNS5_1CILi1EEES8_S8_EEENS6_IJNS7_ILi128EEENS7_ILi96EEENS7_ILi64EEEEEELi256ENS_6half_tEfNS_4arch4Sm90ELb0ELb0ELb1ELb1ELb1ELb1ELb0ELb1ELb0ELb1ELb1ELb0EEENS1_21CollectiveEpilogueFwdINS6_IJSA_NS7_ILi256EEESB_EEES9_SE_SG_Li256ELb1ELb1ELb1ELb0EEENS1_36VarlenDynamicPersistentTileSchedulerILi128ELi96ELi256ELi128ELb1ELb1ELb1ELb0ELb1ELb1EEEEEEEEEvNT_6ParamsE,(.L_x_15765 - _ZN7cutlass13device_kernelIN5flash11enable_sm90INS1_16FlashAttnFwdSm90INS1_25CollectiveMainloopFwdSm90ILi2EN4cute5tupleIJNS5_1CILi1EEES8_S8_EEENS6_IJNS7_ILi128EEENS7_ILi96EEENS7_ILi64EEEEEELi256ENS_6half_tEfNS_4arch4Sm90ELb0ELb0ELb1ELb1ELb1ELb1ELb0ELb1ELb0ELb1ELb1ELb0EEENS1_21CollectiveEpilogueFwdINS6_IJSA_NS7_ILi256EEESB_EEES9_SE_SG_Li256ELb1ELb1ELb1ELb0EEENS1_36VarlenDynamicPersistentTileSchedulerILi128ELi96ELi256ELi128ELb1ELb1ELb1ELb0ELb1ELb1EEEEEEEEEvNT_6ParamsE)
        .other          _ZN7cutlass13device_kernelIN5flash11enable_sm90INS1_16FlashAttnFwdSm90INS1_25CollectiveMainloopFwdSm90ILi2EN4cute5tupleIJNS5_1CILi1EEES8_S8_EEENS6_IJNS7_ILi128EEENS7_ILi96EEENS7_ILi64EEEEEELi256ENS_6half_tEfNS_4arch4Sm90ELb0ELb0ELb1ELb1ELb1ELb1ELb0ELb1ELb0ELb1ELb1ELb0EEENS1_21CollectiveEpilogueFwdINS6_IJSA_NS7_ILi256EEESB_EEES9_SE_SG_Li256ELb1ELb1ELb1ELb0EEENS1_36VarlenDynamicPersistentTileSchedulerILi128ELi96ELi256ELi128ELb1ELb1ELb1ELb0ELb1ELb1EEEEEEEEEvNT_6ParamsE,@"STO_CUDA_ENTRY STV_DEFAULT"
_ZN7cutlass13device_kernelIN5flash11enable_sm90INS1_16FlashAttnFwdSm90INS1_25CollectiveMainloopFwdSm90ILi2EN4cute5tupleIJNS5_1CILi1EEES8_S8_EEENS6_IJNS7_ILi128EEENS7_ILi96EEENS7_ILi64EEEEEELi256ENS_6half_tEfNS_4arch4Sm90ELb0ELb0ELb1ELb1ELb1ELb1ELb0ELb1ELb0ELb1ELb1ELb0EEENS1_21CollectiveEpilogueFwdINS6_IJSA_NS7_ILi256EEESB_EEES9_SE_SG_Li256ELb1ELb1ELb1ELb0EEENS1_36VarlenDynamicPersistentTileSchedulerILi128ELi96ELi256ELi128ELb1ELb1ELb1ELb0ELb1ELb1EEEEEEEEEvNT_6ParamsE:
        /* <DEDUP_REMOVED lines=17> */
.L_x_9664:
[----:B------:R-:W-:Y:S05]  /*0110*/  BSYNC B0 ;  /* 0x0000000000007941 */ /* 0x000fea0003800000 */
.L_x_9663:
[----:B------:R-:W-:Y:S01]  /*0120*/  VOTEU.ANY UP0, P0 ;  /* 0x00000000003f7886 */ /* 0x000fe20000000100 */
[----:B------:R-:W0:Y:S01]  /*0130*/  SHFL.IDX PT, R3, R2, RZ, 0x1f ;  /* 0x00001fff02037589 */ /* 0x000e2200000e0000 */
[----:B------:R-:W-:Y:S01]  /*0140*/  UMOV UR4, 0x80 ;  /* 0x0000008000047882 */ /* 0x000fe20000000000 */
[----:B------:R-:W-:Y:S01]  /*0150*/  UMOV UR7, 0x100 ;  /* 0x0000010000077882 */ /* 0x000fe20000000000 */
[----:B------:R-:W-:Y:S01]  /*0160*/  SHF.R.U32.HI R4, RZ, 0x7, R0 ;  /* 0x00000007ff047819 */ /* 0x000fe20000011600 */
[----:B------:R-:W1:Y:S01]  /*0170*/  @UP0 S2UR UR8, SR_CgaCtaId ;  /* 0x00000000000809c3 */ /* 0x000e620000008800 */
[----:B------:R-:W-:Y:S01]  /*0180*/  @UP0 UMOV UR6, 0x400 ;  /* 0x0000040000060882 */ /* 0x000fe20000000000 */
[----:B------:R-:W-:-:S04]  /*0190*/  @UP0 UIADD3 UR4, -UR4, 0x100000, URZ ;  /* 0x0010000004040890 */ /* 0x000fc8000fffe13f */
[----:B------:R-:W-:Y:S02]  /*01a0*/  @UP0 USHF.L.U32 UR5, UR4, 0xb, URZ ;  /* 0x0000000b04050899 */ /* 0x000fe4000800063f */
[----:B------:R-:W-:Y:S01]  /*01b0*/  @UP0 USHF.L.U32 UR4, UR4, 0x1, URZ ;  /* 0x0000000104040899 */ /* 0x000fe2000800063f */
[----:B------:R-:W-:Y:S01]  /*01c0*/  VOTEU.ANY UP1, P0 ;  /* 0x00000000003f7886 */ /* 0x000fe20000020100 */
[----:B0-----:R-:W-:Y:S02]  /*01d0*/  ISETP.NE.AND P1, PT, R3, RZ, PT ;  /* 0x000000ff0300720c */ /* 0x001fe40003f25270 */
[----:B------:R0:W2:Y:S01]  /*01e0*/  SHFL.IDX PT, R3, R4, RZ, 0x1f ;  /* 0x00001fff04037589 */ /* 0x0000a200000e0000 */
[----:B-1----:R-:W-:Y:S02]  /*01f0*/  @UP0 ULEA UR8, UR8, UR6, 0x18 ;  /* 0x0000000608080291 */ /* 0x002fe4000f8ec03f */
[----:B------:R-:W-:-:S04]  /*0200*/  @UP0 UIADD3 UR6, -UR7, 0x100000, URZ ;  /* 0x0010000007060890 */ /* 0x000fc8000fffe13f */
[----:B------:R-:W-:Y:S02]  /*0210*/  @UP0 USHF.L.U32 UR7, UR6, 0xb, URZ ;  /* 0x0000000b06070899 */ /* 0x000fe4000800063f */
[----:B------:R-:W-:Y:S01]  /*0220*/  @UP0 USHF.L.U32 UR6, UR6, 0x1, URZ ;  /* 0x0000000106060899 */ /* 0x000fe2000800063f */
[----:B------:R-:W-:Y:S01]  /*0230*/  VOTEU.ANY UP0, P0 ;  /* 0x00000000003f7886 */ /* 0x000fe20000000100 */
[----:B------:R-:W1:Y:S04]  /*0240*/  FENCE.VIEW.ASYNC.S ;  /* 0x00000000000073c6 */ /* 0x000e680000000000 */
[----:B-1----:R0:W1:Y:S06]  /*0250*/  @UP0 SYNCS.EXCH.64 URZ, [UR8+0x22800], UR4 ;  /* 0x02280004083f05b2 */ /* 0x00206c0008000100 */
[----:B------:R0:W3:Y:S02]  /*0260*/  @UP1 SYNCS.EXCH.64 URZ, [UR8+0x22820], UR6 ;  /* 0x02282006083f15b2 */ /* 0x0000e40008000100 */
[----:B0-----:R-:W-:Y:S05]  /*0270*/  @P1 BRA `(.L_x_9665) ;  /* 0x0000000000481947 */ /* 0x001fea0003800000 */
        /* <DEDUP_REMOVED lines=16> */
[----:B------:R0:W0:Y:S01]  /*0380*/  SYNCS.EXCH.64 URZ, [UR8+0x22848], UR6 ;  /* 0x02284806083f75b2 */ /* 0x0000220008000100 */
[----:B------:R-:W-:Y:S01]  /*0390*/  NOP ;  /* 0x0000000000007918 */ /* 0x000fe20000000000 */
.L_x_9665:
        /* <DEDUP_REMOVED lines=22> */
.L_x_9666:
        /* <DEDUP_REMOVED lines=18> */
.L_x_9667:
        /* <DEDUP_REMOVED lines=22> */
.L_x_9668:
        /* <DEDUP_REMOVED lines=22> */
.L_x_9669:
[----:B--2---:R-:W-:Y:S01]  /*08e0*/  ISETP.NE.AND P0, PT, R3, RZ, PT ;  /* 0x000000ff0300720c */ /* 0x004fe20003f05270 */
[----:B------:R-:W-:Y:S01]  /*08f0*/  IMAD.MOV.U32 R37, RZ, RZ, 0x1 ;  /* 0x00000001ff257424 */ /* 0x000fe200078e00ff */
[----:B------:R-:W-:Y:S01]  /*0900*/  NOP ;  /* 0x0000000000007918 */ /* 0x000fe20000000000 */
[----:B------:R-:W-:Y:S01]  /*0910*/  ULDC.64 UR40, c[0x0][0x208] ;  /* 0x0000820000287ab9 */ /* 0x000fe20000000a00 */
[----:B------:R-:W-:Y:S02]  /*0920*/  BSSY B9, `(.L_x_9670) ;  /* 0x0001a18000097945 */ /* 0x000fe40003800000 */
[----:B------:R-:W-:Y:S01]  /*0930*/  SEL R37, R37, 0x2, !P0 ;  /* 0x0000000225257807 */ /* 0x000fe20004000000 */
[----:B01-34-:R-:W-:Y:S06]  /*0940*/  BAR.SYNC.DEFER_BLOCKING 0x0 ;  /* 0x0000000000007b1d */ /* 0x01bfec0000010000 */
[----:B------:R-:W-:Y:S05]  /*0950*/  @!P0 BRA `(.L_x_9671) ;  /* 0x0000013000488947 */ /* 0x000fea0003800000 */
.L_x_9672:
[----:B------:R-:W-:-:S08]  /*0960*/  NOP ;  /* 0x0000000000007918 */ /* 0x000fd00000000000 */
[----:B------:R-:W0:Y:S02]  /*0970*/  USETMAXREG.TRY_ALLOC.CTAPOOL UP0, 0xe8 ;  /* 0x000000e8000079c8 */ /* 0x000e240008000600 */
[----:B0-----:R-:W-:-:S13]  /*0980*/  PLOP3.LUT P0, PT, PT, PT, UP0, 0x80, 0x0 ;  /* 0x000000000000781c */ /* 0x001fda0003f0f008 */
[----:B------:R-:W-:Y:S05]  /*0990*/  @!P0 BRA `(.L_x_9672) ;  /* 0xfffffffc00f08947 */ /* 0x000fea000383ffff */
[----:B------:R-:W2:Y:S01]  /*09a0*/  LDL.LU R2, [R1] ;  /* 0x0000000001027983 */ /* 0x000ea20000300800 */
[----:B------:R-:W-:Y:S01]  /*09b0*/  SHF.R.U32.HI R4, RZ, 0x7, R0 ;  /* 0x00000007ff047819 */ /* 0x000fe20000011600 */
[----:B------:R-:W-:Y:S01]  /*09c0*/  ULDC UR4, c[0x0][0xc3c] ;  /* 0x00030f0000047ab9 */ /* 0x000fe20000000800 */
[----:B------:R-:W0:Y:S01]  /*09d0*/  S2R R3, SR_CgaCtaId ;  /* 0x0000000000037919 */ /* 0x000e220000008800 */
[----:B------:R-:W-:Y:S06]  /*09e0*/  BAR.ARV 0x8, 0x180 ;  /* 0x0206000000007b1d */ /* 0x000fec0000002000 */
[----:B------:R-:W-:-:S13]  /*09f0*/  ISETP.NE.AND P0, PT, R4, 0x1, PT ;  /* 0x000000010400780c */ /* 0x000fda0003f05270 */
[----:B------:R-:W-:Y:S08]  /*0a00*/  @!P0 BAR.ARV 0x9, 0x100 ;  /* 0x0244000000008b1d */ /* 0x000ff00000002000 */
[----:B------:R-:W-:Y:S01]  /*0a10*/  BAR.SYNC.DEFER_BLOCKING 0x5, 0x180 ;  /* 0x0146000000007b1d */ /* 0x000fe20000010000 */
[----:B------:R-:W-:-:S04]  /*0a20*/  MOV R19, 0x400 ;  /* 0x0000040000137802 */ /* 0x000fc80000000f00 */
[----:B0-----:R-:W-:-:S05]  /*0a30*/  LEA R19, R3, R19, 0x18 ;  /* 0x0000001303137211 */ /* 0x001fca00078ec0ff */
[----:B------:R-:W0:Y:S01]  /*0a40*/  LDS.128 R48, [R19+0x228d0] ;  /* 0x0228d00013307984 */ /* 0x000e220000000c00 */
[----:B------:R-:W-:Y:S06]  /*0a50*/  BAR.ARV 0x4, 0x180 ;  /* 0x0106000000007b1d */ /* 0x000fec0000002000 */
[----:B--2---:R-:W-:-:S04]  /*0a60*/  LOP3.LUT R2, R2, 0xfffffffb, RZ, 0xc0, !PT ;  /* 0xfffffffb02027812 */ /* 0x004fc800078ec0ff */
[----:B------:R-:W-:-:S05]  /*0a70*/  @P0 LOP3.LUT R2, R2, 0x4, RZ, 0xfc, !PT ;  /* 0x0000000402020812 */ /* 0x000fca00078efcff */
[----:B------:R1:W-:Y:S01]  /*0a80*/  STL [R1], R2 ;  /* 0x0000000201007387 */ /* 0x0003e20000100800 */
[----:B0-----:R-:W-:-:S13]  /*0a90*/  ISETP.GE.AND P0, PT, R51, UR4, PT ;  /* 0x0000000433007c0c */ /* 0x001fda000bf06270 */
[----:B-1----:R-:W-:Y:S05]  /*0aa0*/  @P0 BRA `(.L_x_9673) ;  /* 0x0000019c00fc0947 */ /* 0x002fea0003800000 */
[----:B------:R-:W-:Y:S01]  /*0ab0*/  VIADD R0, R0, 0xffffff80 ;  /* 0xffffff8000007836 */ /* 0x000fe20000000000 */
[----:B------:R-:W-:Y:S01]  /*0ac0*/  LOP3.LUT R206, R37, 0x1, RZ, 0xfc, !PT ;  /* 0x0000000125ce7812 */ /* 0x000fe200078efcff */
[----:B------:R-:W-:Y:S01]  /*0ad0*/  IMAD.MOV.U32 R18, RZ, RZ, RZ ;  /* 0x000000ffff127224 */ /* 0x000fe200078e00ff */
[----:B------:R-:W-:Y:S01]  /*0ae0*/  MOV R203, RZ ;  /* 0x000000ff00cb7202 */ /* 0x000fe20000000f00 */
[----:B------:R-:W-:Y:S01]  /*0af0*/  IMAD.MOV.U32 R204, RZ, RZ, RZ ;  /* 0x000000ffffcc7224 */ /* 0x000fe200078e00ff */
[----:B------:R-:W-:Y:S01]  /*0b00*/  SHF.R.S32.HI R3, RZ, 0x1f, R0 ;  /* 0x0000001fff037819 */ /* 0x000fe20000011400 */
[----:B------:R-:W-:-:S03]  /*0b10*/  IMAD.MOV.U32 R214, RZ, RZ, RZ ;  /* 0x000000ffffd67224 */ /* 0x000fc600078e00ff */
[CC--:B------:R-:W-:Y:S02]  /*0b20*/  LEA.HI R2, R3.reuse, R0.reuse, RZ, 0x7 ;  /* 0x0000000003027211 */ /* 0x0c0fe400078f38ff */
[CC--:B------:R-:W-:Y:S02]  /*0b30*/  LEA.HI R4, R3.reuse, R0.reuse, RZ, 0x4 ;  /* 0x0000000003047211 */ /* 0x0c0fe400078f20ff */
[----:B------:R-:W-:Y:S02]  /*0b40*/  LOP3.LUT R5, R2, 0xffffff80, RZ, 0xc0, !PT ;  /* 0xffffff8002057812 */ /* 0x000fe400078ec0ff */
[----:B------:R-:W-:Y:S02]  /*0b50*/  SHF.R.S32.HI R7, RZ, 0x4, R4 ;  /* 0x00000004ff077819 */ /* 0x000fe40000011404 */
[----:B------:R-:W-:Y:S01]  /*0b60*/  LEA.HI R200, R3, R0, RZ, 0x2 ;  /* 0x0000000003c87211 */ /* 0x000fe200078f10ff */
[----:B------:R-:W-:Y:S01]  /*0b70*/  IMAD.IADD R13, R0, 0x1, -R5 ;  /* 0x00000001000d7824 */ /* 0x000fe200078e0a05 */
[----:B------:R-:W-:-:S02]  /*0b80*/  SHF.R.S32.HI R5, RZ, 0x7, R2 ;  /* 0x00000007ff057819 */ /* 0x000fc40000011402 */
[----:B------:R-:W-:Y:S02]  /*0b90*/  LEA.HI R6, R4, R7, RZ, 0x1 ;  /* 0x0000000704067211 */ /* 0x000fe400078f08ff */
[----:B------:R-:W-:Y:S01]  /*0ba0*/  SHF.R.S32.HI R9, RZ, 0x1f, R13 ;  /* 0x0000001fff097819 */ /* 0x000fe2000001140d */
[----:B------:R-:W-:Y:S01]  /*0bb0*/  STL [R1+0xd0], R13 ;  /* 0x0000d00d01007387 */ /* 0x000fe20000100800 */
[----:B------:R-:W-:Y:S02]  /*0bc0*/  LEA.HI R2, R2, R5, RZ, 0x1 ;  /* 0x0000000502027211 */ /* 0x000fe400078f08ff */
[----:B------:R-:W-:Y:S02]  /*0bd0*/  LEA.HI R10, R9, R13, RZ, 0x2 ;  /* 0x0000000d090a7211 */ /* 0x000fe400078f10ff */
[----:B------:R-:W-:Y:S02]  /*0be0*/  LOP3.LUT R2, R2, 0x3fffffe, RZ, 0xc0, !PT ;  /* 0x03fffffe02027812 */ /* 0x000fe400078ec0ff */
[----:B------:R-:W-:-:S02]  /*0bf0*/  SHF.R.S32.HI R11, RZ, 0x2, R10 ;  /* 0x00000002ff0b7819 */ /* 0x000fc4000001140a */
[----:B------:R-:W-:Y:S02]  /*0c00*/  SHF.R.S32.HI R8, RZ, 0x1f, R10 ;  /* 0x0000001fff087819 */ /* 0x000fe4000001140a */
[----:B------:R-:W-:Y:S02]  /*0c10*/  LOP3.LUT R6, R6, 0x1ffffffe, RZ, 0xc0, !PT ;  /* 0x1ffffffe06067812 */ /* 0x000fe400078ec0ff */
[----:B------:R-:W-:Y:S02]  /*0c20*/  LEA.HI R8, R8, R11, RZ, 0x3 ;  /* 0x0000000b08087211 */ /* 0x000fe400078f18ff */
[----:B------:R-:W-:Y:S01]  /*0c30*/  LEA.HI R9, R9, R13, RZ, 0x5 ;  /* 0x0000000d09097211 */ /* 0x000fe200078f28ff */
[----:B------:R-:W-:Y:S01]  /*0c40*/  IMAD.IADD R6, R7, 0x1, -R6 ;  /* 0x0000000107067824 */ /* 0x000fe200078e0a06 */
[----:B------:R-:W-:Y:S01]  /*0c50*/  LOP3.LUT R12, R8, 0xfffffff8, RZ, 0xc0, !PT ;  /* 0xfffffff8080c7812 */ /* 0x000fe200078ec0ff */
[----:B------:R-:W-:Y:S01]  /*0c60*/  IMAD.IADD R8, R5, 0x1, -R2 ;  /* 0x0000000105087824 */ /* 0x000fe200078e0a02 */
[----:B------:R-:W-:-:S02]  /*0c70*/  LOP3.LUT R5, R4, 0x3fffff0, RZ, 0xc0, !PT ;  /* 0x03fffff004057812 */ /* 0x000fc400078ec0ff */
[-C--:B------:R-:W-:Y:S01]  /*0c80*/  LEA.HI R2, R3, R0.reuse, RZ, 0x5 ;  /* 0x0000000003027211 */ /* 0x080fe200078f28ff */
[----:B------:R-:W-:Y:S01]  /*0c90*/  IMAD.IADD R12, R11, 0x1, -R12 ;  /* 0x000000010b0c7824 */ /* 0x000fe200078e0a0c */
[----:B------:R-:W-:Y:S01]  /*0ca0*/  LEA.HI R3, R3, R0, RZ, 0x3 ;  /* 0x0000000003037211 */ /* 0x000fe200078f18ff */
[----:B------:R-:W-:Y:S01]  /*0cb0*/  IMAD.IADD R5, R0, 0x1, -R5 ;  /* 0x0000000100057824 */ /* 0x000fe200078e0a05 */
[----:B------:R-:W-:Y:S02]  /*0cc0*/  SHF.R.S32.HI R14, RZ, 0x5, R2 ;  /* 0x00000005ff0e7819 */ /* 0x000fe40000011402 */
[----:B------:R-:W-:Y:S02]  /*0cd0*/  LOP3.LUT R7, R3, 0xfffffff8, RZ, 0xc0, !PT ;  /* 0xfffffff803077812 */ /* 0x000fe400078ec0ff */
[----:B------:R-:W-:Y:S01]  /*0ce0*/  LOP3.LUT R3, R200, 0xfffffffc, RZ, 0xc0, !PT ;  /* 0xfffffffcc8037812 */ /* 0x000fe200078ec0ff */
[----:B------:R-:W-:Y:S01]  /*0cf0*/  STL [R1+0x1c], R14 ;  /* 0x00001c0e01007387 */ /* 0x000fe20000100800 */
[----:B------:R-:W-:Y:S01]  /*0d00*/  LEA R5, R14, R5, 0x4 ;  /* 0x000000050e057211 */ /* 0x000fe200078e20ff */
[C---:B------:R-:W-:Y:S01]  /*0d10*/  IMAD.IADD R7, R0.reuse, 0x1, -R7 ;  /* 0x0000000100077824 */ /* 0x040fe200078e0a07 */
[----:B------:R-:W-:Y:S01]  /*0d20*/  SHF.R.S32.HI R200, RZ, 0x2, R200 ;  /* 0x00000002ffc87819 */ /* 0x000fe200000114c8 */
[----:B------:R-:W-:Y:S01]  /*0d30*/  IMAD.IADD R3, R0, 0x1, -R3 ;  /* 0x0000000100037824 */ /* 0x000fe200078e0a03 */
[----:B------:R-:W-:Y:S01]  /*0d40*/  SHF.R.S32.HI R9, RZ, 0x5, R9 ;  /* 0x00000005ff097819 */ /* 0x000fe20000011409 */
[----:B------:R-:W-:Y:S01]  /*0d50*/  IMAD R5, R5, 0x8, R6 ;  /* 0x0000000805057824 */ /* 0x000fe200078e0206 */
[----:B------:R-:W-:Y:S01]  /*0d60*/  LOP3.LUT R10, R10, 0x7ffffffc, RZ, 0xc0, !PT ;  /* 0x7ffffffc0a0a7812 */ /* 0x000fe200078ec0ff */
[----:B------:R-:W-:Y:S01]  /*0d70*/  VIADD R6, R200, 0x40 ;  /* 0x00000040c8067836 */ /* 0x000fe20000000000 */
[----:B------:R-:W-:Y:S01]  /*0d80*/  LEA.HI R0, R3, R3, RZ, 0x1 ;  /* 0x0000000303007211 */ /* 0x000fe200078f08ff */
[----:B------:R-:W-:-:S02]  /*0d90*/  IMAD R9, R9, 0x10, R12 ;  /* 0x0000001009097824 */ /* 0x000fc400078e020c */
[----:B------:R-:W-:Y:S01]  /*0da0*/  IMAD.SHL.U32 R2, R6, 0x40, RZ ;  /* 0x0000004006027824 */ /* 0x000fe200078e00ff */
[----:B------:R-:W-:Y:S01]  /*0db0*/  SHF.R.S32.HI R4, RZ, 0x1f, R6 ;  /* 0x0000001fff047819 */ /* 0x000fe20000011406 */
[C---:B------:R-:W-:Y:S01]  /*0dc0*/  IMAD.SHL.U32 R16, R3.reuse, 0x8, RZ ;  /* 0x0000000803107824 */ /* 0x040fe200078e00ff */
[----:B------:R-:W-:Y:S01]  /*0dd0*/  LOP3.LUT R0, R0, 0x1ffffffe, RZ, 0xc0, !PT ;  /* 0x1ffffffe00007812 */ /* 0x000fe200078ec0ff */
[C---:B------:R-:W-:Y:S01]  /*0de0*/  IMAD.SHL.U32 R22, R3.reuse, 0x4, RZ ;  /* 0x0000000403167824 */ /* 0x040fe200078e00ff */
[----:B------:R-:W-:Y:S01]  /*0df0*/  LEA.HI R4, R4, R6, RZ, 0x3 ;  /* 0x0000000604047211 */ /* 0x000fe200078f18ff */
[----:B------:R-:W-:Y:S01]  /*0e00*/  IMAD R8, R8, 0x40, R9 ;  /* 0x0000004008087824 */ /* 0x000fe200078e0209 */
[----:B------:R-:W-:Y:S01]  /*0e10*/  IADD3 R210, R16, 0x60, RZ ;  /* 0x0000006010d27810 */ /* 0x000fe20007ffe0ff */
[----:B------:R-:W-:Y:S01]  /*0e20*/  IMAD.IADD R0, R3, 0x1, -R0 ;  /* 0x0000000103007824 */ /* 0x000fe200078e0a00 */
[----:B------:R-:W-:Y:S01]  /*0e30*/  SHF.L.U32 R4, R4, 0x6, RZ ;  /* 0x0000000604047819 */ /* 0x000fe200000006ff */
[----:B------:R-:W-:Y:S01]  /*0e40*/  IMAD.SHL.U32 R207, R7, 0x8, RZ ;  /* 0x0000000807cf7824 */ /* 0x000fe200078e00ff */
[----:B------:R-:W-:Y:S01]  /*0e50*/  LOP3.LUT R3, R2, 0x1c0, RZ, 0xc0, !PT ;  /* 0x000001c002037812 */ /* 0x000fe200078ec0ff */
[----:B------:R-:W-:Y:S01]  /*0e60*/  STL [R1+0x154], R8 ;  /* 0x0001540801007387 */ /* 0x000fe20000100800 */
[----:B------:R-:W-:Y:S01]  /*0e70*/  LOP3.LUT R4, R4, 0xfffffe00, RZ, 0xc0, !PT ;  /* 0xfffffe0004047812 */ /* 0x000fe200078ec0ff */
[----:B------:R-:W-:Y:S01]  /*0e80*/  IMAD.IADD R10, R13, 0x1, -R10 ;  /* 0x000000010d0a7824 */ /* 0x000fe200078e0a0a */
[----:B------:R-:W-:Y:S01]  /*0e90*/  SHF.R.U32.HI R7, RZ, 0x3, R3 ;  /* 0x00000003ff077819 */ /* 0x000fe20000011603 */
[----:B------:R-:W-:Y:S01]  /*0ea0*/  STL [R1+0x40], RZ ;  /* 0x000040ff01007387 */ /* 0x000fe20000100800 */
[--C-:B------:R-:W-:Y:S01]  /*0eb0*/  LOP3.LUT R3, R3, 0x38, R16.reuse, 0xf8, !PT ;  /* 0x0000003803037812 */ /* 0x100fe200078ef810 */
[----:B------:R-:W-:Y:S01]  /*0ec0*/  IMAD.SHL.U32 R42, R10, 0x2, RZ ;  /* 0x000000020a2a7824 */ /* 0x000fe200078e00ff */
[----:B------:R-:W-:Y:S01]  /*0ed0*/  SHF.R.S32.HI R6, RZ, 0x1f, R207 ;  /* 0x0000001fff067819 */ /* 0x000fe200000114cf */
[----:B------:R0:W-:Y:S01]  /*0ee0*/  STL [R1+0x20], R4 ;  /* 0x0000200401007387 */ /* 0x0001e20000100800 */
[----:B------:R-:W-:Y:S01]  /*0ef0*/  IMAD.SHL.U32 R5, R5, 0x8, RZ ;  /* 0x0000000805057824 */ /* 0x000fe200078e00ff */
[----:B------:R-:W-:Y:S01]  /*0f00*/  LEA R0, R0, R8, 0x3 ;  /* 0x0000000800007211 */ /* 0x000fe200078e18ff */
[C---:B------:R-:W-:Y:S01]  /*0f10*/  VIADD R41, R42.reuse, 0x8 ;  /* 0x000000082a297836 */ /* 0x040fe20000000000 */
[----:B------:R-:W-:Y:S01]  /*0f20*/  STL [R1+0x4c], R42 ;  /* 0x00004c2a01007387 */ /* 0x000fe20000100800 */
[C---:B------:R-:W-:Y:S01]  /*0f30*/  VIADD R40, R42.reuse, 0x10 ;  /* 0x000000102a287836 */ /* 0x040fe20000000000 */
[C---:B------:R-:W-:Y:S01]  /*0f40*/  IADD3 R37, R42.reuse, 0x28, RZ ;  /* 0x000000282a257810 */ /* 0x040fe20007ffe0ff */
[C---:B------:R-:W-:Y:S01]  /*0f50*/  VIADD R39, R42.reuse, 0x18 ;  /* 0x000000182a277836 */ /* 0x040fe20000000000 */
[----:B------:R-:W-:Y:S01]  /*0f60*/  STL [R1+0x15c], R5 ;  /* 0x00015c0501007387 */ /* 0x000fe20000100800 */
[----:B------:R-:W-:Y:S01]  /*0f70*/  VIADD R38, R42, 0x20 ;  /* 0x000000202a267836 */ /* 0x000fe20000000000 */
[----:B0-----:R-:W-:Y:S01]  /*0f80*/  LOP3.LUT R4, R4, R3, R7, 0xf6, !PT ;  /* 0x0000000304047212 */ /* 0x001fe200078ef607 */
[C---:B------:R-:W-:Y:S01]  /*0f90*/  VIADD R36, R42.reuse, 0x30 ;  /* 0x000000302a247836 */ /* 0x040fe20000000000 */
[C---:B------:R-:W-:Y:S01]  /*0fa0*/  IADD3 R28, R42.reuse, 0x70, RZ ;  /* 0x000000702a1c7810 */ /* 0x040fe20007ffe0ff */
[C---:B------:R-:W-:Y:S01]  /*0fb0*/  VIADD R35, R42.reuse, 0x38 ;  /* 0x000000382a237836 */ /* 0x040fe20000000000 */
[----:B------:R-:W-:Y:S01]  /*0fc0*/  IADD3 R13, R42, 0xb8, RZ ;  /* 0x000000b82a0d7810 */ /* 0x000fe20007ffe0ff */
[----:B------:R-:W-:Y:S01]  /*0fd0*/  IMAD R3, R4, 0x2, R19 ;  /* 0x0000000204037824 */ /* 0x000fe200078e0213 */
[----:B------:R-:W-:Y:S01]  /*0fe0*/  SHF.R.S32.HI R4, RZ, 0x1f, R41 ;  /* 0x0000001fff047819 */ /* 0x000fe20000011429 */
[C---:B------:R-:W-:Y:S01]  /*0ff0*/  VIADD R34, R42.reuse, 0x40 ;  /* 0x000000402a227836 */ /* 0x040fe20000000000 */
[----:B------:R-:W-:Y:S01]  /*1000*/  SHF.R.S32.HI R17, RZ, 0x1f, R16 ;  /* 0x0000001fff117819 */ /* 0x000fe20000011410 */
[C---:B------:R-:W-:Y:S01]  /*1010*/  VIADD R33, R42.reuse, 0x48 ;  /* 0x000000482a217836 */ /* 0x040fe20000000000 */
[----:B------:R-:W-:Y:S01]  /*1020*/  STL [R1+0x150], R3 ;  /* 0x0001500301007387 */ /* 0x000fe20000100800 */
[C---:B------:R-:W-:Y:S01]  /*1030*/  VIADD R32, R42.reuse, 0x50 ;  /* 0x000000502a207836 */ /* 0x040fe20000000000 */
[----:B------:R-:W-:Y:S01]  /*1040*/  SHF.R.S32.HI R219, RZ, 0x1f, R210 ;  /* 0x0000001fffdb7819 */ /* 0x000fe200000114d2 */
[C---:B------:R-:W-:Y:S01]  /*1050*/  VIADD R31, R42.reuse, 0x58 ;  /* 0x000000582a1f7836 */ /* 0x040fe20000000000 */
[----:B------:R-:W-:Y:S01]  /*1060*/  STL [R1+0xc8], R41 ;  /* 0x0000c82901007387 */ /* 0x000fe20000100800 */
[----:B------:R-:W-:-:S02]  /*1070*/  VIADD R30, R42, 0x60 ;  /* 0x000000602a1e7836 */ /* 0x000fc40000000000 */
[C---:B------:R-:W-:Y:S01]  /*1080*/  VIADD R29, R42.reuse, 0x68 ;  /* 0x000000682a1d7836 */ /* 0x040fe20000000000 */
[----:B------:R0:W-:Y:S01]  /*1090*/  STL [R1+0xc4], R40 ;  /* 0x0000c42801007387 */ /* 0x0001e20000100800 */
[C---:B------:R-:W-:Y:S02]  /*10a0*/  VIADD R27, R42.reuse, 0x78 ;  /* 0x000000782a1b7836 */ /* 0x040fe40000000000 */
[C---:B------:R-:W-:Y:S01]  /*10b0*/  VIADD R26, R42.reuse, 0x80 ;  /* 0x000000802a1a7836 */ /* 0x040fe20000000000 */
[----:B------:R-:W-:Y:S01]  /*10c0*/  STL [R1+0xc0], R39 ;  /* 0x0000c02701007387 */ /* 0x000fe20000100800 */
[C---:B------:R-:W-:Y:S02]  /*10d0*/  VIADD R25, R42.reuse, 0x88 ;  /* 0x000000882a197836 */ /* 0x040fe40000000000 */
[C---:B------:R-:W-:Y:S01]  /*10e0*/  VIADD R24, R42.reuse, 0x90 ;  /* 0x000000902a187836 */ /* 0x040fe20000000000 */
[----:B------:R1:W-:Y:S01]  /*10f0*/  STL [R1+0xbc], R38 ;  /* 0x0000bc2601007387 */ /* 0x0003e20000100800 */
[C---:B------:R-:W-:Y:S01]  /*1100*/  VIADD R11, R207.reuse, 0x40 ;  /* 0x00000040cf0b7836 */ /* 0x040fe20000000000 */
[----:B0-----:R-:W-:Y:S01]  /*1110*/  SHF.R.S32.HI R40, RZ, 0x1f, R40 ;  /* 0x0000001fff287819 */ /* 0x001fe20000011428 */
[C---:B------:R-:W-:Y:S01]  /*1120*/  VIADD R21, R42.reuse, 0x98 ;  /* 0x000000982a157836 */ /* 0x040fe20000000000 */
[----:B------:R0:W-:Y:S01]  /*1130*/  STL [R1+0xb8], R37 ;  /* 0x0000b82501007387 */ /* 0x0001e20000100800 */
[C---:B------:R-:W-:Y:S01]  /*1140*/  VIADD R20, R42.reuse, 0xa0 ;  /* 0x000000a02a147836 */ /* 0x040fe20000000000 */
[----:B------:R-:W-:Y:S01]  /*1150*/  SHF.R.S32.HI R11, RZ, 0x1f, R11 ;  /* 0x0000001fff0b7819 */ /* 0x000fe2000001140b */
[C---:B------:R-:W-:Y:S01]  /*1160*/  VIADD R9, R207.reuse, 0x80 ;  /* 0x00000080cf097836 */ /* 0x040fe20000000000 */
[----:B------:R-:W-:Y:S01]  /*1170*/  STL [R1+0xb4], R36 ;  /* 0x0000b42401007387 */ /* 0x000fe20000100800 */
[C---:B------:R-:W-:Y:S01]  /*1180*/  VIADD R15, R42.reuse, 0xa8 ;  /* 0x000000a82a0f7836 */ /* 0x040fe20000000000 */
[----:B-1----:R-:W-:Y:S01]  /*1190*/  SHF.R.S32.HI R38, RZ, 0x1f, R38 ;  /* 0x0000001fff267819 */ /* 0x002fe20000011426 */
[C---:B------:R-:W-:Y:S01]  /*11a0*/  VIADD R14, R42.reuse, 0xb0 ;  /* 0x000000b02a0e7836 */ /* 0x040fe20000000000 */
[----:B------:R1:W-:Y:S01]  /*11b0*/  STL [R1+0xb0], R35 ;  /* 0x0000b02301007387 */ /* 0x0003e20000100800 */
[----:B------:R-:W-:Y:S01]  /*11c0*/  VIADD R6, R207, 0xc0 ;  /* 0x000000c0cf067836 */ /* 0x000fe20000000000 */
[----:B------:R-:W-:Y:S01]  /*11d0*/  SHF.R.S32.HI R9, RZ, 0x1f, R9 ;  /* 0x0000001fff097819 */ /* 0x000fe20000011409 */
[C---:B------:R-:W-:Y:S01]  /*11e0*/  VIADD R12, R42.reuse, 0xc0 ;  /* 0x000000c02a0c7836 */ /* 0x040fe20000000000 */
[----:B------:R2:W-:Y:S01]  /*11f0*/  STL [R1+0xac], R34 ;  /* 0x0000ac2201007387 */ /* 0x0005e20000100800 */
[C---:B------:R-:W-:Y:S01]  /*1200*/  VIADD R11, R42.reuse, 0xc8 ;  /* 0x000000c82a0b7836 */ /* 0x040fe20000000000 */
[----:B------:R-:W-:Y:S01]  /*1210*/  SHF.R.S32.HI R6, RZ, 0x1f, R6 ;  /* 0x0000001fff067819 */ /* 0x000fe20000011406 */
[C---:B------:R-:W-:Y:S01]  /*1220*/  VIADD R10, R42.reuse, 0xd0 ;  /* 0x000000d02a0a7836 */ /* 0x040fe20000000000 */
[----:B------:R-:W-:Y:S01]  /*1230*/  STL [R1+0xa8], R33 ;  /* 0x0000a82101007387 */ /* 0x000fe20000100800 */
[C---:B------:R-:W-:Y:S01]  /*1240*/  VIADD R9, R42.reuse, 0xd8 ;  /* 0x000000d82a097836 */ /* 0x040fe20000000000 */
[----:B0-----:R-:W-:Y:S01]  /*1250*/  SHF.R.S32.HI R37, RZ, 0x1f, R37 ;  /* 0x0000001fff257819 */ /* 0x001fe20000011425 */
[C---:B------:R-:W-:Y:S01]  /*1260*/  VIADD R7, R42.reuse, 0xe0 ;  /* 0x000000e02a077836 */ /* 0x040fe20000000000 */
[----:B------:R0:W-:Y:S01]  /*1270*/  STL [R1+0xa4], R32 ;  /* 0x0000a42001007387 */ /* 0x0001e20000100800 */
[C---:B------:R-:W-:Y:S01]  /*1280*/  VIADD R6, R42.reuse, 0xe8 ;  /* 0x000000e82a067836 */ /* 0x040fe20000000000 */
[----:B-1----:R-:W-:Y:S01]  /*1290*/  SHF.R.S32.HI R35, RZ, 0x1f, R35 ;  /* 0x0000001fff237819 */ /* 0x002fe20000011423 */
[C---:B------:R-:W-:Y:S01]  /*12a0*/  VIADD R5, R42.reuse, 0xf0 ;  /* 0x000000f02a057836 */ /* 0x040fe20000000000 */
[----:B------:R1:W-:Y:S01]  /*12b0*/  STL [R1+0xa0], R31 ;  /* 0x0000a01f01007387 */ /* 0x0003e20000100800 */
[----:B------:R-:W-:Y:S01]  /*12c0*/  VIADD R3, R42, 0xf8 ;  /* 0x000000f82a037836 */ /* 0x000fe20000000000 */
[----:B--2---:R-:W-:Y:S01]  /*12d0*/  SHF.R.S32.HI R34, RZ, 0x1f, R34 ;  /* 0x0000001fff227819 */ /* 0x004fe20000011422 */
        /* <DEDUP_REMOVED lines=11> */
[----:B------:R-:W-:Y:S01]  /*1390*/  SHF.R.S32.HI R202, RZ, 0x1f, R2 ;  /* 0x0000001fffca7819 */ /* 0x000fe20000011402 */
[----:B------:R-:W-:Y:S01]  /*13a0*/  VIADD R205, R22, 0x10 ;  /* 0x0000001016cd7836 */ /* 0x000fe20000000000 */
[----:B------:R-:W-:Y:S01]  /*13b0*/  STL [R1+0x90], R27 ;  /* 0x0000901b01007387 */ /* 0x000fe20000100800 */
[----:B------:R-:W-:-:S02]  /*13c0*/  SHF.R.S32.HI R220, RZ, 0x1f, R211 ;  /* 0x0000001fffdc7819 */ /* 0x000fc400000114d3 */
[----:B0-----:R-:W-:Y:S01]  /*13d0*/  SHF.R.S32.HI R29, RZ, 0x1f, R29 ;  /* 0x0000001fff1d7819 */ /* 0x001fe2000001141d */
[----:B------:R0:W-:Y:S01]  /*13e0*/  STL [R1+0x8c], R26 ;  /* 0x00008c1a01007387 */ /* 0x0001e20000100800 */
[----:B------:R-:W-:Y:S02]  /*13f0*/  SHF.R.S32.HI R218, RZ, 0x1f, R209 ;  /* 0x0000001fffda7819 */ /* 0x000fe400000114d1 */
[----:B-1----:R-:W-:Y:S01]  /*1400*/  SHF.R.S32.HI R28, RZ, 0x1f, R28 ;  /* 0x0000001fff1c7819 */ /* 0x002fe2000001141c */
[----:B------:R1:W-:Y:S01]  /*1410*/  STL [R1+0x88], R25 ;  /* 0x0000881901007387 */ /* 0x0003e20000100800 */
[----:B------:R-:W-:Y:S02]  /*1420*/  SHF.R.S32.HI R217, RZ, 0x1f, R208 ;  /* 0x0000001fffd97819 */ /* 0x000fe400000114d0 */
[----:B------:R-:W-:Y:S01]  /*1430*/  SHF.R.S32.HI R216, RZ, 0x1f, R213 ;  /* 0x0000001fffd87819 */ /* 0x000fe200000114d5 */
[----:B------:R-:W-:Y:S01]  /*1440*/  STL [R1+0x84], R24 ;  /* 0x0000841801007387 */ /* 0x000fe20000100800 */
[----:B------:R-:W-:-:S02]  /*1450*/  SHF.R.S32.HI R215, RZ, 0x1f, R212 ;  /* 0x0000001fffd77819 */ /* 0x000fc400000114d4 */
[----:B0-----:R-:W-:Y:S01]  /*1460*/  SHF.R.S32.HI R26, RZ, 0x1f, R26 ;  /* 0x0000001fff1a7819 */ /* 0x001fe2000001141a */
[----:B------:R0:W-:Y:S01]  /*1470*/  STL [R1+0x80], R21 ;  /* 0x0000801501007387 */ /* 0x0001e20000100800 */
[----:B-1----:R-:W-:-:S03]  /*1480*/  SHF.R.S32.HI R25, RZ, 0x1f, R25 ;  /* 0x0000001fff197819 */ /* 0x002fc60000011419 */
[----:B------:R1:W-:Y:S04]  /*1490*/  STL [R1+0x7c], R20 ;  /* 0x00007c1401007387 */ /* 0x0003e80000100800 */
[----:B------:R-:W-:Y:S01]  /*14a0*/  STL [R1+0x78], R15 ;  /* 0x0000780f01007387 */ /* 0x000fe20000100800 */
[----:B0-----:R-:W-:-:S03]  /*14b0*/  SHF.R.S32.HI R21, RZ, 0x1f, R21 ;  /* 0x0000001fff157819 */ /* 0x001fc60000011415 */
        /* <DEDUP_REMOVED lines=13> */
[----:B------:R2:W-:Y:S01]  /*1590*/  STL [R1+0x14c], R4 ;  /* 0x00014c0401007387 */ /* 0x0005e20000100800 */
[----:B0-----:R-:W-:-:S03]  /*15a0*/  SHF.R.S32.HI R7, RZ, 0x1f, R7 ;  /* 0x0000001fff077819 */ /* 0x001fc60000011407 */
[----:B------:R-:W-:Y:S01]  /*15b0*/  STL [R1+0x54], R5 ;  /* 0x0000540501007387 */ /* 0x000fe20000100800 */
[----:B-1----:R-:W-:-:S03]  /*15c0*/  SHF.R.S32.HI R6, RZ, 0x1f, R6 ;  /* 0x0000001fff067819 */ /* 0x002fc60000011406 */
[----:B------:R-:W-:Y:S01]  /*15d0*/  STL [R1+0x148], R40 ;  /* 0x0001482801007387 */ /* 0x000fe20000100800 */
[----:B--2---:R-:W-:-:S03]  /*15e0*/  SHF.R.S32.HI R4, RZ, 0x1f, R39 ;  /* 0x0000001fff047819 */ /* 0x004fc60000011427 */
[----:B------:R0:W-:Y:S04]  /*15f0*/  STL [R1+0x50], R3 ;  /* 0x0000500301007387 */ /* 0x0001e80000100800 */
[----:B------:R1:W-:Y:S04]  /*1600*/  STL [R1+0x144], R4 ;  /* 0x0001440401007387 */ /* 0x0003e80000100800 */
[----:B------:R-:W-:Y:S01]  /*1610*/  STL [R1+0x140], R38 ;  /* 0x0001402601007387 */ /* 0x000fe20000100800 */
[----:B0-----:R-:W-:-:S03]  /*1620*/  SHF.R.S32.HI R3, RZ, 0x1f, R3 ;  /* 0x0000001fff037819 */ /* 0x001fc60000011403 */
[----:B------:R-:W-:Y:S01]  /*1630*/  STL [R1+0x13c], R37 ;  /* 0x00013c2501007387 */ /* 0x000fe20000100800 */
[----:B-1----:R-:W-:-:S05]  /*1640*/  SHF.R.S32.HI R4, RZ, 0x1f, R36 ;  /* 0x0000001fff047819 */ /* 0x002fca0000011424 */
[----:B------:R0:W-:Y:S04]  /*1650*/  STL [R1+0x138], R4 ;  /* 0x0001380401007387 */ /* 0x0001e80000100800 */
[----:B------:R-:W-:Y:S04]  /*1660*/  STL [R1+0x134], R35 ;  /* 0x0001342301007387 */ /* 0x000fe80000100800 */
[----:B------:R-:W-:Y:S01]  /*1670*/  STL [R1+0x130], R34 ;  /* 0x0001302201007387 */ /* 0x000fe20000100800 */
[----:B0-----:R-:W-:-:S05]  /*1680*/  SHF.R.S32.HI R4, RZ, 0x1f, R33 ;  /* 0x0000001fff047819 */ /* 0x001fca0000011421 */
        /* <DEDUP_REMOVED lines=25> */
[----:B------:R1:W-:Y:S04]  /*1820*/  STL [R1+0xe0], R7 ;  /* 0x0000e00701007387 */ /* 0x0003e80000100800 */
[----:B------:R1:W-:Y:S01]  /*1830*/  STL [R1+0xdc], R6 ;  /* 0x0000dc0601007387 */ /* 0x0003e20000100800 */
[----:B0-----:R-:W-:-:S05]  /*1840*/  SHF.R.S32.HI R4, RZ, 0x1f, R5 ;  /* 0x0000001fff047819 */ /* 0x001fca0000011405 */
[----:B------:R1:W-:Y:S04]  /*1850*/  STL [R1+0xd8], R4 ;  /* 0x0000d80401007387 */ /* 0x0003e80000100800 */
[----:B------:R1:W-:Y:S04]  /*1860*/  STL [R1+0x158], R0 ;  /* 0x0001580001007387 */ /* 0x0003e80000100800 */
[----:B------:R1:W-:Y:S02]  /*1870*/  STL [R1+0xd4], R3 ;  /* 0x0000d40301007387 */ /* 0x0003e40000100800 */
.L_x_9829:
[----:B01--4-:R-:W0:Y:S02]  /*1880*/  LDC.64 R4, c[0x0][0xc88] ;  /* 0x00032200ff047b82 */ /* 0x013e240000000a00 */
[----:B0-----:R-:W-:-:S05]  /*1890*/  IMAD.WIDE R4, R51, 0x4, R4 ;  /* 0x0000000433047825 */ /* 0x001fca00078e0204 */
[----:B--2---:R-:W2:Y:S01]  /*18a0*/  LDG.E R31, desc[UR40][R4.64] ;  /* 0x00000028041f7981 */ /* 0x004ea2000c1e1900 */
[----:B------:R-:W-:Y:S05]  /*18b0*/  YIELD ;  /* 0x0000000000007946 */ /* 0x000fea0003800000 */
[----:B------:R-:W-:Y:S01]  /*18c0*/  ULDC.64 UR4, c[0x0][0xa28] ;  /* 0x00028a0000047ab9 */ /* 0x000fe20000000a00 */
[----:B------:R-:W-:Y:S01]  /*18d0*/  ULDC.64 UR8, c[0x0][0xa18] ;  /* 0x0002860000087ab9 */ /* 0x000fe20000000a00 */
[----:B------:R-:W-:Y:S01]  /*18e0*/  ISETP.NE.U32.AND P1, PT, RZ, UR4, PT ;  /* 0x00000004ff007c0c */ /* 0x000fe2000bf25070 */
[----:B------:R-:W-:Y:S01]  /*18f0*/  ULDC.64 UR6, c[0x0][0xa08] ;  /* 0x0002820000067ab9 */ /* 0x000fe20000000a00 */
[----:B---3--:R-:W-:Y:S01]  /*1900*/  IMAD.MOV.U32 R8, RZ, RZ, RZ ;  /* 0x000000ffff087224 */ /* 0x008fe200078e00ff */
[----:B------:R-:W-:Y:S01]  /*1910*/  ISETP.NE.U32.AND P0, PT, RZ, UR6, PT ;  /* 0x00000006ff007c0c */ /* 0x000fe2000bf05070 */
[----:B------:R-:W-:Y:S01]  /*1920*/  IMAD.MOV.U32 R32, RZ, RZ, RZ ;  /* 0x000000ffff207224 */ /* 0x000fe200078e00ff */
[----:B------:R-:W-:-:S02]  /*1930*/  ISETP.NE.AND.EX P1, PT, RZ, UR5, PT, P1 ;  /* 0x00000005ff007c0c */ /* 0x000fc4000bf25310 */
[----:B------:R-:W-:Y:S02]  /*1940*/  ISETP.NE.AND.EX P0, PT, RZ, UR7, PT, P0 ;  /* 0x00000007ff007c0c */ /* 0x000fe4000bf05300 */
[----:B--2---:R-:W-:Y:S01]  /*1950*/  SHF.R.S32.HI R0, RZ, 0x1f, R31 ;  /* 0x0000001fff007819 */ /* 0x004fe2000001141f */
[----:B------:R-:W-:-:S08]  /*1960*/  IMAD.SHL.U32 R35, R31, 0x4, RZ ;  /* 0x000000041f237824 */ /* 0x000fd000078e00ff */
[C---:B------:R-:W-:Y:S01]  /*1970*/  @P1 LEA R6, P2, R31.reuse, UR4, 0x2 ;  /* 0x000000041f061c11 */ /* 0x040fe2000f8410ff */
[----:B------:R0:W-:Y:S01]  /*1980*/  STL [R1+0x34], R31 ;  /* 0x0000341f01007387 */ /* 0x0001e20000100800 */
[C-C-:B------:R-:W-:Y:S02]  /*1990*/  SHF.L.U64.HI R34, R31.reuse, 0x2, R0.reuse ;  /* 0x000000021f227819 */ /* 0x140fe40000010200 */
[----:B------:R-:W-:Y:S01]  /*19a0*/  @P1 LEA.HI.X R7, R31, UR5, R0, 0x2, P2 ;  /* 0x000000051f071c11 */ /* 0x000fe200090f1400 */
[----:B------:R-:W-:Y:S01]  /*19b0*/  ULDC UR4, c[0x0][0x288] ;  /* 0x0000a20000047ab9 */ /* 0x000fe20000000800 */
[----:B------:R-:W-:Y:S01]  /*19c0*/  ISETP.NE.U32.AND P2, PT, RZ, UR8, PT ;  /* 0x00000008ff007c0c */ /* 0x000fe2000bf45070 */
[----:B------:R0:W-:Y:S01]  /*19d0*/  STL [R1+0xcc], R0 ;  /* 0x0000cc0001007387 */ /* 0x0001e20000100800 */
[C---:B------:R-:W-:Y:S02]  /*19e0*/  IADD3 R4, P3, R35.reuse, UR6, RZ ;  /* 0x0000000623047c10 */ /* 0x040fe4000ff7e0ff */
[----:B------:R-:W-:Y:S01]  /*19f0*/  ISETP.NE.AND.EX P2, PT, RZ, UR9, PT, P2 ;  /* 0x00000009ff007c0c */ /* 0x000fe2000bf45320 */
[----:B------:R1:W5:Y:S01]  /*1a00*/  @P1 LDG.E R8, desc[UR40][R6.64] ;  /* 0x0000002806081981 */ /* 0x000362000c1e1900 */
[----:B------:R-:W-:Y:S01]  /*1a10*/  IMAD.U32 R48, RZ, RZ, UR4 ;  /* 0x00000004ff307e24 */ /* 0x000fe2000f8e00ff */
[C---:B------:R-:W-:Y:S01]  /*1a20*/  IADD3.X R5, R34.reuse, UR7, RZ, P3, !PT ;  /* 0x0000000722057c10 */ /* 0x040fe20009ffe4ff */
[----:B------:R-:W-:Y:S01]  /*1a30*/  ULDC.64 UR4, c[0x0][0x418] ;  /* 0x0001060000047ab9 */ /* 0x000fe20000000a00 */
[----:B------:R0:W-:Y:S04]  /*1a40*/  STL [R1+0x38], R35 ;  /* 0x0000382301007387 */ /* 0x0001e80000100800 */
[----:B------:R0:W5:Y:S04]  /*1a50*/  @P0 LDG.E R32, desc[UR40][R4.64] ;  /* 0x0000002804200981 */ /* 0x000168000c1e1900 */
[----:B-1----:R-:W-:Y:S01]  /*1a60*/  @P2 IADD3 R6, P1, R35, UR8, RZ ;  /* 0x0000000823062c10 */ /* 0x002fe2000ff3e0ff */
[----:B------:R-:W-:Y:S01]  /*1a70*/  UISETP.NE.U32.AND UP0, UPT, UR4, URZ, UPT ;  /* 0x0000003f0400728c */ /* 0x000fe2000bf05070 */
[----:B------:R0:W-:Y:S02]  /*1a80*/  STL [R1+0x3c], R34 ;  /* 0x00003c2201007387 */ /* 0x0001e40000100800 */
[----:B------:R-:W-:Y:S01]  /*1a90*/  @P2 IADD3.X R7, R34, UR9, RZ, P1, !PT ;  /* 0x0000000922072c10 */ /* 0x000fe20008ffe4ff */
[----:B------:R-:W-:-:S04]  /*1aa0*/  ULDC UR4, c[0x0][0x424] ;  /* 0x0001090000047ab9 */ /* 0x000fc80000000800 */
[----:B------:R0:W5:Y:S01]  /*1ab0*/  @P2 LDG.E R48, desc[UR40][R6.64] ;  /* 0x0000002806302981 */ /* 0x000162000c1e1900 */
[----:B------:R-:W-:-:S03]  /*1ac0*/  UISETP.NE.AND.EX UP0, UPT, UR5, URZ, UPT, UP0 ;  /* 0x0000003f0500728c */ /* 0x000fc6000bf05300 */
[----:B------:R-:W-:Y:S01]  /*1ad0*/  ULDC UR5, c[0x0][0x2f0] ;  /* 0x0000bc0000057ab9 */ /* 0x000fe20000000800 */
[----:B------:R-:W-:-:S04]  /*1ae0*/  USEL UR4, UR4, 0x1, UP0 ;  /* 0x0000000104047887 */ /* 0x000fc80008000000 */
[----:B------:R-:W-:-:S03]  /*1af0*/  UIMAD UR4, UR4, UR5, URZ ;  /* 0x00000005040472a4 */ /* 0x000fc6000f8e023f */
[----:B------:R-:W-:Y:S02]  /*1b00*/  ULDC UR5, c[0x0][0x348] ;  /* 0x0000d20000057ab9 */ /* 0x000fe40000000800 */
[----:B------:R-:W-:Y:S02]  /*1b10*/  IMAD.U32 R24, RZ, RZ, UR5 ;  /* 0x00000005ff187e24 */ /* 0x000fe4000f8e00ff */
[----:B------:R-:W-:Y:S01]  /*1b20*/  IMAD.U32 R33, RZ, RZ, UR4 ;  /* 0x00000004ff217e24 */ /* 0x000fe2000f8e00ff */
[----:B0-----:R-:W-:Y:S06]  /*1b30*/  @P2 BRA `(.L_x_9674) ;  /* 0x0000000000242947 */ /* 0x001fec0003800000 */
        /* <DEDUP_REMOVED lines=9> */
.L_x_9674:
[----:B------:R-:W-:Y:S01]  /*1bd0*/  ULDC.64 UR4, c[0x0][0xa20] ;  /* 0x0002880000047ab9 */ /* 0x000fe20000000a00 */
[----:B------:R0:W-:Y:S01]  /*1be0*/  STL [R1+0x44], R49 ;  /* 0x0000443101007387 */ /* 0x0001e20000100800 */
[----:B------:R-:W-:Y:S02]  /*1bf0*/  ISETP.NE.U32.AND P1, PT, RZ, UR4, PT ;  /* 0x00000004ff007c0c */ /* 0x000fe4000bf25070 */
[C---:B------:R-:W-:Y:S02]  /*1c00*/  LOP3.LUT R3, R50.reuse, 0xff000000, RZ, 0xc0, !PT ;  /* 0xff00000032037812 */ /* 0x040fe400078ec0ff */
[----:B------:R-:W-:Y:S02]  /*1c10*/  ISETP.NE.AND.EX P1, PT, RZ, UR5, PT, P1 ;  /* 0x00000005ff007c0c */ /* 0x000fe4000bf25310 */
[----:B------:R-:W-:Y:S02]  /*1c20*/  LOP3.LUT R0, R50, 0xff0000, RZ, 0xc0, !PT ;  /* 0x00ff000032007812 */ /* 0x000fe400078ec0ff */
[----:B------:R-:W-:-:S02]  /*1c30*/  SHF.R.U32.HI R3, RZ, 0x8, R3 ;  /* 0x00000008ff037819 */ /* 0x000fc40000011603 */
[----:B------:R-:W-:Y:S02]  /*1c40*/  LOP3.LUT R201, R50, 0xffff, RZ, 0xc0, !PT ;  /* 0x0000ffff32c97812 */ /* 0x000fe400078ec0ff */
[----:B------:R-:W-:-:S05]  /*1c50*/  LEA.HI R6, R0, R3, RZ, 0x10 ;  /* 0x0000000300067211 */ /* 0x000fca00078f80ff */
[----:B0-----:R-:W-:Y:S05]  /*1c60*/  @!P1 BRA `(.L_x_9675) ;  /* 0x0000000000109947 */ /* 0x001fea0003800000 */
[----:B------:R-:W-:-:S04]  /*1c70*/  IADD3 R4, P0, R35, UR4, RZ ;  /* 0x0000000423047c10 */ /* 0x000fc8000ff1e0ff */
[----:B------:R-:W-:-:S05]  /*1c80*/  IADD3.X R5, R34, UR5, RZ, P0, !PT ;  /* 0x0000000522057c10 */ /* 0x000fca00087fe4ff */
[----:B------:R0:W5:Y:S01]  /*1c90*/  LDG.E R33, desc[UR40][R4.64] ;  /* 0x0000002804217981 */ /* 0x000162000c1e1900 */
[----:B------:R-:W-:Y:S05]  /*1ca0*/  BRA `(.L_x_9676) ;  /* 0x0000000000107947 */ /* 0x000fea0003800000 */
.L_x_9675:
[----:B------:R-:W-:Y:S05]  /*1cb0*/  @!P0 BRA `(.L_x_9676) ;  /* 0x00000000000c8947 */ /* 0x000fea0003800000 */
[----:B------:R-:W2:Y:S04]  /*1cc0*/  LDG.E R0, desc[UR40][R4.64] ;  /* 0x0000002804007981 */ /* 0x000ea8000c1e1900 */
[----:B------:R-:W2:Y:S02]  /*1cd0*/  LDG.E R33, desc[UR40][R4.64+0x4] ;  /* 0x0000042804217981 */ /* 0x000ea4000c1e1900 */
[----:B--2---:R-:W-:-:S07]  /*1ce0*/  IMAD.IADD R33, R33, 0x1, -R0 ;  /* 0x0000000121217824 */ /* 0x004fce00078e0a00 */
.L_x_9676:
[----:B------:R-:W-:Y:S01]  /*1cf0*/  ULDC.64 UR4, c[0x0][0xa10] ;  /* 0x0002840000047ab9 */ /* 0x000fe20000000a00 */
[----:B------:R-:W2:Y:S01]  /*1d00*/  LDL.LU R30, [R1] ;  /* 0x00000000011e7983 */ /* 0x000ea20000300800 */
[----:B------:R-:W-:-:S04]  /*1d10*/  ISETP.NE.U32.AND P0, PT, RZ, UR4, PT ;  /* 0x00000004ff007c0c */ /* 0x000fc8000bf05070 */
[----:B------:R-:W-:Y:S01]  /*1d20*/  ISETP.NE.AND.EX P0, PT, RZ, UR5, PT, P0 ;  /* 0x00000005ff007c0c */ /* 0x000fe2000bf05300 */
[----:B------:R-:W-:-:S12]  /*1d30*/  ULDC.64 UR4, c[0x0][0xa30] ;  /* 0x00028c0000047ab9 */ /* 0x000fd80000000a00 */
[----:B0-----:R-:W0:Y:S02]  /*1d40*/  @P0 LDC.64 R4, c[0x0][0xa10] ;  /* 0x00028400ff040b82 */ /* 0x001e240000000a00 */
[----:B0-----:R-:W-:-:S05]  /*1d50*/  @P0 IMAD.WIDE R4, R31, 0x4, R4 ;  /* 0x000000041f040825 */ /* 0x001fca00078e0204 */
[----:B------:R-:W3:Y:S04]  /*1d60*/  @P0 LDG.E R0, desc[UR40][R4.64] ;  /* 0x0000002804000981 */ /* 0x000ee8000c1e1900 */
[----:B------:R0:W3:Y:S01]  /*1d70*/  @P0 LDG.E R3, desc[UR40][R4.64+0x4] ;  /* 0x0000042804030981 */ /* 0x0000e2000c1e1900 */
[----:B------:R-:W-:Y:S02]  /*1d80*/  ISETP.NE.U32.AND P1, PT, RZ, UR4, PT ;  /* 0x00000004ff007c0c */ /* 0x000fe4000bf25070 */
[----:B-----5:R-:W-:Y:S02]  /*1d90*/  MOV R50, R33 ;  /* 0x0000002100327202 */ /* 0x020fe40000000f00 */
[----:B------:R-:W-:-:S13]  /*1da0*/  ISETP.NE.AND.EX P1, PT, RZ, UR5, PT, P1 ;  /* 0x00000005ff007c0c */ /* 0x000fda000bf25310 */
[----:B0-----:R-:W-:-:S04]  /*1db0*/  @P1 IADD3 R4, P2, R35, UR4, RZ ;  /* 0x0000000423041c10 */ /* 0x001fc8000ff5e0ff */
[----:B------:R-:W-:-:S05]  /*1dc0*/  @P1 IADD3.X R5, R34, UR5, RZ, P2, !PT ;  /* 0x0000000522051c10 */ /* 0x000fca00097fe4ff */
[----:B------:R0:W5:Y:S01]  /*1dd0*/  @P1 LDG.E R50, desc[UR40][R4.64] ;  /* 0x0000002804321981 */ /* 0x000162000c1e1900 */
[----:B------:R-:W-:Y:S01]  /*1de0*/  IMAD.IADD R9, R33, 0x1, -R8 ;  /* 0x0000000121097824 */ /* 0x000fe200078e0a08 */
[----:B------:R-:W-:Y:S01]  /*1df0*/  LOP3.LUT R12, R6, 0xff, RZ, 0xc0, !PT ;  /* 0x000000ff060c7812 */ /* 0x000fe200078ec0ff */
[----:B------:R-:W-:Y:S01]  /*1e00*/  BSSY B0, `(.L_x_9677) ;  /* 0x000002d000007945 */ /* 0x000fe20003800000 */
[----:B------:R-:W-:-:S03]  /*1e10*/  SHF.R.U32.HI R7, RZ, 0x10, R6 ;  /* 0x00000010ff077819 */ /* 0x000fc60000011606 */
[----:B------:R0:W-:Y:S01]  /*1e20*/  STL [R1+0x48], R12 ;  /* 0x0000480c01007387 */ /* 0x0001e20000100800 */
[----:B--2---:R-:W-:Y:S01]  /*1e30*/  LOP3.LUT R30, R30, 0xfffffff7, RZ, 0xc0, !PT ;  /* 0xfffffff71e1e7812 */ /* 0x004fe200078ec0ff */
[----:B---3--:R-:W-:-:S04]  /*1e40*/  @P0 IMAD.IADD R24, R3, 0x1, -R0 ;  /* 0x0000000103180824 */ /* 0x008fc800078e0a00 */
[----:B------:R-:W-:-:S04]  /*1e50*/  IMAD.IADD R154, R9, 0x1, R24 ;  /* 0x00000001099a7824 */ /* 0x000fc800078e0218 */
[C---:B------:R-:W-:Y:S01]  /*1e60*/  VIADD R0, R154.reuse, 0x5f ;  /* 0x0000005f9a007836 */ /* 0x040fe20000000000 */
[----:B------:R-:W-:-:S03]  /*1e70*/  ISETP.GE.AND P3, PT, R154, 0x1, PT ;  /* 0x000000019a00780c */ /* 0x000fc60003f66270 */
[----:B------:R-:W-:-:S05]  /*1e80*/  IMAD.HI R0, R0, 0x2aaaaaab, RZ ;  /* 0x2aaaaaab00007827 */ /* 0x000fca00078e02ff */
[----:B------:R-:W-:-:S04]  /*1e90*/  SHF.R.U32.HI R177, RZ, 0x1f, R0 ;  /* 0x0000001fffb17819 */ /* 0x000fc80000011600 */
[----:B------:R-:W-:Y:S01]  /*1ea0*/  LEA.HI.SX32 R177, R0, R177, 0x1c ;  /* 0x000000b100b17211 */ /* 0x000fe200078fe2ff */
[----:B------:R-:W-:Y:S01]  /*1eb0*/  IMAD.MOV.U32 R0, RZ, RZ, RZ ;  /* 0x000000ffff007224 */ /* 0x000fe200078e00ff */
[----:B------:R-:W-:-:S05]  /*1ec0*/  @P3 LOP3.LUT R30, R30, 0x8, RZ, 0xfc, !PT ;  /* 0x000000081e1e3812 */ /* 0x000fca00078efcff */
[----:B------:R0:W-:Y:S04]  /*1ed0*/  STL [R1], R30 ;  /* 0x0000001e01007387 */ /* 0x0001e80000100800 */
[----:B------:R0:W-:Y:S01]  /*1ee0*/  STL [R1+0x30], R7 ;  /* 0x0000300701007387 */ /* 0x0001e20000100800 */
[----:B------:R-:W-:Y:S05]  /*1ef0*/  @!P3 BRA `(.L_x_9678) ;  /* 0x000000000074b947 */ /* 0x000fea0003800000 */
[----:B------:R-:W-:Y:S01]  /*1f00*/  ISETP.NE.AND P0, PT, R7, RZ, PT ;  /* 0x000000ff0700720c */ /* 0x000fe20003f05270 */
[----:B------:R-:W-:-:S03]  /*1f10*/  ULDC UR4, c[0x0][0x9f0] ;  /* 0x00027c0000047ab9 */ /* 0x000fc60000000800 */
[----:B------:R-:W-:-:S04]  /*1f20*/  SEL R10, R7, UR4, P0 ;  /* 0x00000004070a7c07 */ /* 0x000fc80008000000 */
[-C--:B------:R-:W-:Y:S02]  /*1f30*/  IABS R6, R10.reuse ;  /* 0x0000000a00067213 */ /* 0x080fe40000000000 */
[----:B------:R-:W-:Y:S02]  /*1f40*/  IADD3 R0, R177, -0x1, R10 ;  /* 0xffffffffb1007810 */ /* 0x000fe40007ffe00a */
[----:B------:R-:W1:Y:S01]  /*1f50*/  I2F.RP R3, R6 ;  /* 0x0000000600037306 */ /* 0x000e620000209400 */
[----:B------:R-:W-:Y:S02]  /*1f60*/  IABS R11, R10 ;  /* 0x0000000a000b7213 */ /* 0x000fe40000000000 */
[----:B------:R-:W-:Y:S02]  /*1f70*/  IABS R8, R0 ;  /* 0x0000000000087213 */ /* 0x000fe40000000000 */
[----:B------:R-:W-:-:S04]  /*1f80*/  LOP3.LUT R0, R0, R10, RZ, 0x3c, !PT ;  /* 0x0000000a00007212 */ /* 0x000fc800078e3cff */
[----:B------:R-:W-:Y:S01]  /*1f90*/  ISETP.GE.AND P2, PT, R0, RZ, PT ;  /* 0x000000ff0000720c */ /* 0x000fe20003f46270 */
[----:B-1----:R-:W0:Y:S02]  /*1fa0*/  MUFU.RCP R3, R3 ;  /* 0x0000000300037308 */ /* 0x002e240000001000 */
        /* <DEDUP_REMOVED lines=18> */
.L_x_9678:
[----:B------:R-:W-:Y:S05]  /*20d0*/  BSYNC B0 ;  /* 0x0000000000007941 */ /* 0x000fea0003800000 */
.L_x_9677:
[----:B------:R-:W-:-:S05]  /*20e0*/  IMAD R3, R12, R0, RZ ;  /* 0x000000000c037224 */ /* 0x000fca00078e02ff */
[C---:B------:R-:W-:Y:S01]  /*20f0*/  VIADDMNMX R0, R3.reuse, R0, R177, PT ;  /* 0x0000000003007246 */ /* 0x040fe200038001b1 */
[----:B------:R-:W-:-:S04]  /*2100*/  IMAD R3, R3, 0x60, -R9 ;  /* 0x0000006003037824 */ /* 0x000fc800078e0a09 */
[----:B0-----:R-:W-:Y:S01]  /*2110*/  IMAD R5, R0, 0x60, -R9 ;  /* 0x0000006000057824 */ /* 0x001fe200078e0a09 */
        /* <DEDUP_REMOVED lines=33> */
.L_x_9681:
[----:B------:R-:W-:Y:S05]  /*2330*/  BSYNC B6 ;  /* 0x0000000000067941 */ /* 0x000fea0003800000 */
.L_x_9680:
        /* <DEDUP_REMOVED lines=20> */
.L_x_9683:
[----:B------:R-:W-:Y:S05]  /*2480*/  BSYNC B6 ;  /* 0x0000000000067941 */ /* 0x000fea0003800000 */
.L_x_9682:
[----:B------:R-:W-:Y:S01]  /*2490*/  ULDC.64 UR4, c[0x0][0x9f8] ;  /* 0x00027e0000047ab9 */ /* 0x000fe20000000a00 */
[----:B------:R-:W0:Y:S01]  /*24a0*/  S2R R7, SR_TID.X ;  /* 0x0000000000077919 */ /* 0x000e220000002100 */
[----:B------:R-:W-:Y:S01]  /*24b0*/  ISETP.NE.U32.AND P0, PT, RZ, UR4, PT ;  /* 0x00000004ff007c0c */ /* 0x000fe2000bf05070 */
[----:B------:R-:W-:Y:S01]  /*24c0*/  IMAD.MOV.U32 R0, RZ, RZ, R31 ;  /* 0x000000ffff007224 */ /* 0x000fe200078e001f */
[----:B------:R-:W1:Y:S02]  /*24d0*/  LDC.64 R56, c[0x0][0x408] ;  /* 0x00010200ff387b82 */ /* 0x000e640000000a00 */
[----:B------:R-:W-:-:S06]  /*24e0*/  ISETP.NE.AND.EX P0, PT, RZ, UR5, PT, P0 ;  /* 0x00000005ff007c0c */ /* 0x000fcc000bf05300 */
[----:B------:R-:W2:Y:S07]  /*24f0*/  LDC R61, c[0x0][0x3f4] ;  /* 0x0000fd00ff3d7b82 */ /* 0x000eae0000000800 */
[----:B------:R-:W-:Y:S01]  /*2500*/  @P0 IADD3 R4, P1, R35, UR4, RZ ;  /* 0x0000000423040c10 */ /* 0x000fe2000ff3e0ff */
[----:B------:R-:W-:Y:S01]  /*2510*/  ULDC UR4, c[0x0][0x320] ;  /* 0x0000c80000047ab9 */ /* 0x000fe20000000800 */
[----:B------:R-:W-:Y:S02]  /*2520*/  IMAD.MOV.U32 R35, RZ, RZ, R30 ;  /* 0x000000ffff237224 */ /* 0x000fe400078e001e */
[----:B------:R-:W-:Y:S01]  /*2530*/  @P0 IADD3.X R5, R34, UR5, RZ, P1, !PT ;  /* 0x0000000522050c10 */ /* 0x000fe20008ffe4ff */
[----:B------:R-:W3:Y:S01]  /*2540*/  LDC.64 R30, c[0x0][0x3f8] ;  /* 0x0000fe00ff1e7b82 */ /* 0x000ee20000000a00 */
[----:B------:R-:W-:Y:S01]  /*2550*/  ISETP.GE.AND P1, PT, R2, UR4, PT ;  /* 0x0000000402007c0c */ /* 0x000fe2000bf26270 */
[----:B------:R-:W4:Y:S03]  /*2560*/  LDL R34, [R1+0x20] ;  /* 0x0000200001227983 */ /* 0x000f260000100800 */
[----:B------:R-:W-:Y:S01]  /*2570*/  SEL R6, RZ, 0xffffffff, P1 ;  /* 0xffffffffff067807 */ /* 0x000fe20000800000 */
[----:B------:R0:W4:Y:S01]  /*2580*/  @P0 LDG.E R0, desc[UR40][R4.64] ;  /* 0x0000002804000981 */ /* 0x000122000c1e1900 */
[----:B------:R-:W-:Y:S01]  /*2590*/  ISETP.GE.AND P0, PT, R16, UR4, PT ;  /* 0x0000000410007c0c */ /* 0x000fe2000bf06270 */
[----:B-1----:R-:W-:Y:S01]  /*25a0*/  IMAD.WIDE.U32 R54, R200, R56, R16 ;  /* 0x00000038c8367225 */ /* 0x002fe200078e0010 */
[----:B------:R-:W-:Y:S01]  /*25b0*/  ISETP.GE.AND P1, PT, R210, UR4, PT ;  /* 0x00000004d2007c0c */ /* 0x000fe2000bf26270 */
[----:B------:R-:W1:Y:S01]  /*25c0*/  S2R R36, SR_TID.X ;  /* 0x0000000000247919 */ /* 0x000e620000002100 */
[----:B------:R-:W-:Y:S01]  /*25d0*/  SEL R3, RZ, 0x1, P0 ;  /* 0x00000001ff037807 */ /* 0x000fe20000000000 */
[----:B------:R-:W-:Y:S01]  /*25e0*/  IMAD.SHL.U32 R6, R6, 0x2, RZ ;  /* 0x0000000206067824 */ /* 0x000fe200078e00ff */
[----:B------:R-:W-:Y:S01]  /*25f0*/  ISETP.GE.AND P0, PT, R211, UR4, PT ;  /* 0x00000004d3007c0c */ /* 0x000fe2000bf06270 */
[----:B0-----:R-:W-:Y:S01]  /*2600*/  VIADD R12, R7, 0xffffff80 ;  /* 0xffffff80070c7836 */ /* 0x001fe20000000000 */
[----:B------:R-:W-:Y:S01]  /*2610*/  SHF.R.S32.HI R7, RZ, 0x1f, R200 ;  /* 0x0000001fff077819 */ /* 0x000fe200000114c8 */
[----:B------:R-:W-:Y:S01]  /*2620*/  IMAD.MOV.U32 R75, RZ, RZ, 0x20 ;  /* 0x00000020ff4b7424 */ /* 0x000fe200078e00ff */
[----:B------:R-:W-:Y:S01]  /*2630*/  LOP3.LUT R3, R6, 0x2, R3, 0xe2, !PT ;  /* 0x0000000206037812 */ /* 0x000fe200078ee203 */
[----:B------:R-:W-:Y:S01]  /*2640*/  IMAD R63, R57, 0x60, RZ ;  /* 0x00000060393f7824 */ /* 0x000fe200078e02ff */
[----:B------:R-:W-:Y:S01]  /*2650*/  SEL R4, RZ, 0x4, P0 ;  /* 0x00000004ff047807 */ /* 0x000fe20000000000 */
[----:B------:R-:W-:Y:S01]  /*2660*/  IMAD.SHL.U32 R59, R56, 0x40, RZ ;  /* 0x00000040383b7824 */ /* 0x000fe200078e00ff */
[----:B------:R-:W-:-:S02]  /*2670*/  SEL R5, RZ, 0x8, P1 ;  /* 0x00000008ff057807 */ /* 0x000fc40000800000 */
[----:B------:R-:W-:Y:S01]  /*2680*/  ISETP.GE.AND P0, PT, R209, UR4, PT ;  /* 0x00000004d1007c0c */ /* 0x000fe2000bf06270 */
[----:B---3--:R-:W-:Y:S01]  /*2690*/  IMAD.WIDE.U32 R20, R200, R30, R16 ;  /* 0x0000001ec8147225 */ /* 0x008fe200078e0010 */
[----:B------:R-:W-:Y:S02]  /*26a0*/  ISETP.GE.AND P1, PT, R208, UR4, PT ;  /* 0x00000004d0007c0c */ /* 0x000fe4000bf26270 */
[----:B------:R-:W-:Y:S01]  /*26b0*/  LOP3.LUT R4, R5, R3, R4, 0xfe, !PT ;  /* 0x0000000305047212 */ /* 0x000fe200078efe04 */
[----:B------:R-:W-:Y:S01]  /*26c0*/  IMAD.SHL.U32 R51, R30, 0x40, RZ ;  /* 0x000000401e337824 */ /* 0x000fe200078e00ff */
[----:B------:R-:W-:Y:S01]  /*26d0*/  SEL R5, RZ, 0x10, P0 ;  /* 0x00000010ff057807 */ /* 0x000fe20000000000 */
[----:B------:R-:W-:Y:S01]  /*26e0*/  IMAD.IADD R3, R32, 0x1, R33 ;  /* 0x0000000120037824 */ /* 0x000fe200078e0221 */
[----:B------:R-:W-:Y:S02]  /*26f0*/  SEL R6, RZ, 0x20, P1 ;  /* 0x00000020ff067807 */ /* 0x000fe40000800000 */
[----:B------:R-:W-:-:S02]  /*2700*/  SHF.R.S32.HI R23, RZ, 0x1f, R22 ;  /* 0x0000001fff177819 */ /* 0x000fc40000011416 */
[----:B------:R-:W-:Y:S01]  /*2710*/  LOP3.LUT R4, R6, R4, R5, 0xfe, !PT ;  /* 0x0000000406047212 */ /* 0x000fe200078efe05 */
[C---:B------:R-:W-:Y:S01]  /*2720*/  IMAD R6, R7.reuse, R30, RZ ;  /* 0x0000001e07067224 */ /* 0x040fe200078e02ff */
[----:B------:R-:W-:Y:S01]  /*2730*/  SHF.R.S32.HI R5, RZ, 0x1f, R12 ;  /* 0x0000001fff057819 */ /* 0x000fe2000001140c */
[----:B------:R-:W-:Y:S01]  /*2740*/  IMAD R7, R7, R56, RZ ;  /* 0x0000003807077224 */ /* 0x000fe200078e02ff */
[----:B------:R-:W-:Y:S01]  /*2750*/  ISETP.GE.AND P0, PT, R213, UR4, PT ;  /* 0x00000004d5007c0c */ /* 0x000fe2000bf06270 */
[C---:B------:R-:W-:Y:S01]  /*2760*/  IMAD R11, R200.reuse, R31, R6 ;  /* 0x0000001fc80b7224 */ /* 0x040fe200078e0206 */
[----:B------:R-:W-:Y:S01]  /*2770*/  LEA.HI R14, R5, R12, RZ, 0x2 ;  /* 0x0000000c050e7211 */ /* 0x000fe200078f10ff */
[----:B------:R-:W-:Y:S01]  /*2780*/  IMAD.WIDE.U32 R8, R200, R30, R22 ;  /* 0x0000001ec8087225 */ /* 0x000fe200078e0016 */
[----:B-1----:R-:W-:Y:S02]  /*2790*/  SHF.R.U32.HI R36, RZ, 0x7, R36 ;  /* 0x00000007ff247819 */ /* 0x002fe40000011624 */
[----:B------:R-:W-:Y:S01]  /*27a0*/  LOP3.LUT R13, R14, 0xfffffffc, RZ, 0xc0, !PT ;  /* 0xfffffffc0e0d7812 */ /* 0x000fe200078ec0ff */
[----:B------:R-:W-:Y:S01]  /*27b0*/  IMAD.IADD R9, R9, 0x1, R11 ;  /* 0x0000000109097824 */ /* 0x000fe200078e020b */
[----:B------:R-:W-:Y:S01]  /*27c0*/  ISETP.NE.AND P6, PT, R36, 0x1, PT ;  /* 0x000000012400780c */ /* 0x000fe20003fc5270 */
[----:B------:R-:W-:Y:S01]  /*27d0*/  IMAD.IADD R21, R11, 0x1, R21 ;  /* 0x000000010b157824 */ /* 0x000fe200078e0215 */
[----:B------:R-:W-:Y:S01]  /*27e0*/  ISETP.GE.AND P1, PT, R212, UR4, PT ;  /* 0x00000004d4007c0c */ /* 0x000fe2000bf26270 */
[----:B------:R-:W-:Y:S01]  /*27f0*/  IMAD.IADD R15, R12, 0x1, -R13 ;  /* 0x000000010c0f7824 */ /* 0x000fe200078e0a0d */
[----:B------:R-:W-:Y:S01]  /*2800*/  SEL R5, RZ, 0x40, P0 ;  /* 0x00000040ff057807 */ /* 0x000fe20000000000 */
[C---:B------:R-:W-:Y:S01]  /*2810*/  IMAD R13, R200.reuse, R57, R7 ;  /* 0x00000039c80d7224 */ /* 0x040fe200078e0207 */
[----:B-----5:R-:W-:Y:S01]  /*2820*/  SHF.R.S32.HI R7, RZ, 0x1f, R50 ;  /* 0x0000001fff077819 */ /* 0x020fe20000011432 */
[----:B------:R-:W-:Y:S01]  /*2830*/  IMAD.WIDE.U32 R52, R200, R56, R22 ;  /* 0x00000038c8347225 */ /* 0x000fe200078e0016 */
[----:B------:R-:W-:-:S02]  /*2840*/  SEL R10, RZ, 0x7fff80, P1 ;  /* 0x007fff80ff0a7807 */ /* 0x000fc40000800000 */
[----:B--2---:R-:W-:Y:S01]  /*2850*/  ISETP.GE.AND P0, PT, R16, R61, PT ;  /* 0x0000003d1000720c */ /* 0x004fe20003f06270 */
[----:B------:R-:W-:Y:S01]  /*2860*/  IMAD R6, R7, R30, RZ ;  /* 0x0000001e07067224 */ /* 0x000fe200078e02ff */
[----:B------:R-:W-:Y:S01]  /*2870*/  LOP3.LUT R35, R35, 0xfffffffe, RZ, 0xc0, !PT ;  /* 0xfffffffe23237812 */ /* 0x000fe200078ec0ff */
[----:B------:R-:W-:Y:S05]  /*2880*/  @!P6 WARPSYNC.ALL ;  /* 0x000000000000e948 */ /* 0x000fea0003800000 */
[----:B------:R-:W-:Y:S01]  /*2890*/  IMAD R11, R50, R31, R6 ;  /* 0x0000001f320b7224 */ /* 0x000fe200078e0206 */
[----:B------:R-:W-:Y:S01]  /*28a0*/  ULDC UR4, c[0x0][0x2f4] ;  /* 0x0000bd0000047ab9 */ /* 0x000fe20000000800 */
[----:B------:R-:W2:Y:S01]  /*28b0*/  LDL R6, [R1+0x1c] ;  /* 0x00001c0001067983 */ /* 0x000ea20000100800 */
[----:B------:R-:W-:Y:S01]  /*28c0*/  ISETP.GE.AND P2, PT, R2, UR4, PT ;  /* 0x0000000402007c0c */ /* 0x000fe2000bf46270 */
[----:B------:R-:W-:Y:S01]  /*28d0*/  IMAD.IADD R55, R13, 0x1, R55 ;  /* 0x000000010d377824 */ /* 0x000fe200078e0237 */
[----:B------:R-:W-:Y:S01]  /*28e0*/  LOP3.LUT R10, R10, R4, R5, 0xfe, !PT ;  /* 0x000000040a0a7212 */ /* 0x000fe200078efe05 */
[----:B------:R-:W-:Y:S01]  /*28f0*/  VIADD R60, R36, 0x8 ;  /* 0x00000008243c7836 */ /* 0x000fe20000000000 */
[----:B------:R-:W-:Y:S01]  /*2900*/  SEL R5, R61, RZ, P0 ;  /* 0x000000ff3d057207 */ /* 0x000fe20000000000 */
[----:B------:R-:W-:Y:S01]  /*2910*/  IMAD.WIDE.U32 R8, R50, R30, R8 ;  /* 0x0000001e32087225 */ /* 0x000fe200078e0008 */
[----:B------:R-:W-:-:S02]  /*2920*/  IADD3 R53, R53, R13, RZ ;  /* 0x0000000d35357210 */ /* 0x000fc40007ffe0ff */
[----:B------:R-:W-:Y:S01]  /*2930*/  SHF.R.S32.HI R13, RZ, 0x1f, R14 ;  /* 0x0000001fff0d7819 */ /* 0x000fe2000001140e */
[----:B------:R-:W-:Y:S01]  /*2940*/  IMAD.IADD R5, R16, 0x1, R5 ;  /* 0x0000000110057824 */ /* 0x000fe200078e0205 */
[----:B------:R-:W-:Y:S01]  /*2950*/  SHF.L.U64.HI R29, R30, 0x6, R31 ;  /* 0x000000061e1d7819 */ /* 0x000fe2000001021f */
[----:B------:R-:W-:Y:S01]  /*2960*/  IMAD.WIDE.U32 R20, R50, R30, R20 ;  /* 0x0000001e32147225 */ /* 0x000fe200078e0014 */
[----:B------:R-:W-:Y:S02]  /*2970*/  SHF.L.U64.HI R58, R56, 0x6, R57 ;  /* 0x00000006383a7819 */ /* 0x000fe40000010239 */
[----:B------:R-:W-:Y:S01]  /*2980*/  @P2 LOP3.LUT R35, R35, 0x1, RZ, 0xfc, !PT ;  /* 0x0000000123232812 */ /* 0x000fe200078efcff */
[----:B------:R-:W-:Y:S01]  /*2990*/  VIADD R36, R200, 0x40 ;  /* 0x00000040c8247836 */ /* 0x000fe20000000000 */
[----:B------:R-:W-:Y:S01]  /*29a0*/  LEA.HI R13, R13, R200, RZ, 0x3 ;  /* 0x000000c80d0d7211 */ /* 0x000fe200078f18ff */
[----:B------:R-:W-:Y:S01]  /*29b0*/  IMAD R7, R7, R56, RZ ;  /* 0x0000003807077224 */ /* 0x000fe200078e02ff */
[----:B------:R-:W-:Y:S01]  /*29c0*/  SHF.R.S32.HI R4, RZ, 0x1f, R5 ;  /* 0x0000001fff047819 */ /* 0x000fe20000011405 */
[----:B------:R0:W-:Y:S01]  /*29d0*/  STL [R1], R35 ;  /* 0x0000002301007387 */ /* 0x0001e20000100800 */
[----:B------:R-:W-:Y:S01]  /*29e0*/  LOP3.LUT R13, R13, 0xfffffff8, RZ, 0xc0, !PT ;  /* 0xfffffff80d0d7812 */ /* 0x000fe200078ec0ff */
[----:B------:R-:W-:Y:S01]  /*29f0*/  IMAD.SHL.U32 R36, R36, 0x40, RZ ;  /* 0x0000004024247824 */ /* 0x000fe200078e00ff */
[----:B------:R-:W-:Y:S01]  /*2a00*/  LEA.HI R4, R4, R5, RZ, 0x3 ;  /* 0x0000000504047211 */ /* 0x000fe200078f18ff */
[----:B------:R-:W-:-:S02]  /*2a10*/  IMAD R5, R31, 0x60, RZ ;  /* 0x000000601f057824 */ /* 0x000fc400078e02ff */
[C---:B------:R-:W-:Y:S02]  /*2a20*/  IMAD R7, R50.reuse, R57, R7 ;  /* 0x0000003932077224 */ /* 0x040fe400078e0207 */
[----:B------:R-:W-:Y:S01]  /*2a30*/  IMAD.WIDE.U32 R52, R50, R56, R52 ;  /* 0x0000003832347225 */ /* 0x000fe200078e0034 */
[----:B0-----:R-:W-:-:S03]  /*2a40*/  IADD3 R35, R200, 0x40, RZ ;  /* 0x00000040c8237810 */ /* 0x001fc60007ffe0ff */
[----:B------:R-:W-:Y:S01]  /*2a50*/  IMAD.IADD R13, R200, 0x1, -R13 ;  /* 0x00000001c80d7824 */ /* 0x000fe200078e0a0d */
[----:B------:R-:W-:Y:S01]  /*2a60*/  LOP3.LUT R36, R36, 0x1c0, RZ, 0xc0, !PT ;  /* 0x000001c024247812 */ /* 0x000fe200078ec0ff */
[----:B------:R-:W-:-:S04]  /*2a70*/  IMAD.WIDE.U32 R30, R30, 0x60, RZ ;  /* 0x000000601e1e7825 */ /* 0x000fc800078e00ff */
[----:B------:R-:W-:Y:S02]  /*2a80*/  IMAD.SHL.U32 R35, R35, 0x40, RZ ;  /* 0x0000004023237824 */ /* 0x000fe400078e00ff */
[----:B------:R-:W-:Y:S02]  /*2a90*/  IMAD.SHL.U32 R73, R13, 0x40, RZ ;  /* 0x000000400d497824 */ /* 0x000fe400078e00ff */
[----:B------:R-:W-:Y:S01]  /*2aa0*/  IMAD.WIDE.U32 R54, R50, R56, R54 ;  /* 0x0000003832367225 */ /* 0x000fe200078e0036 */
[----:B------:R-:W-:-:S03]  /*2ab0*/  LOP3.LUT R35, R35, 0x1c0, RZ, 0xc0, !PT ;  /* 0x000001c023237812 */ /* 0x000fc600078ec0ff */
[----:B------:R-:W-:Y:S01]  /*2ac0*/  IMAD.IADD R62, R31, 0x1, R5 ;  /* 0x000000011f3e7824 */ /* 0x000fe200078e0205 */
[----:B------:R-:W-:Y:S01]  /*2ad0*/  LOP3.LUT R5, R36, 0x38, R4, 0xf8, !PT ;  /* 0x0000003824057812 */ /* 0x000fe200078ef804 */
[----:B------:R-:W-:Y:S01]  /*2ae0*/  IMAD.IADD R67, R53, 0x1, R7 ;  /* 0x0000000135437824 */ /* 0x000fe200078e0207 */
[----:B------:R-:W-:Y:S01]  /*2af0*/  SHF.R.U32.HI R35, RZ, 0x3, R35 ;  /* 0x00000003ff237819 */ /* 0x000fe20000011623 */
[----:B------:R-:W-:Y:S01]  /*2b00*/  IMAD.SHL.U32 R61, R61, 0x2, RZ ;  /* 0x000000023d3d7824 */ /* 0x000fe200078e00ff */
[----:B------:R-:W-:Y:S01]  /*2b10*/  LOP3.LUT R73, R73, 0x1c0, RZ, 0xc0, !PT ;  /* 0x000001c049497812 */ /* 0x000fe200078ec0ff */
[----:B------:R-:W-:Y:S01]  /*2b20*/  IMAD.IADD R68, R7, 0x1, R55 ;  /* 0x0000000107447824 */ /* 0x000fe200078e0237 */
[----:B------:R-:W-:Y:S01]  /*2b30*/  LOP3.LUT R5, R5, R35, RZ, 0x3c, !PT ;  /* 0x0000002305057212 */ /* 0x000fe200078e3cff */
[----:B------:R-:W-:Y:S01]  /*2b40*/  IMAD.WIDE.U32 R56, R56, 0x60, RZ ;  /* 0x0000006038387825 */ /* 0x000fe200078e00ff */
[----:B------:R-:W-:Y:S02]  /*2b50*/  SHF.R.U32.HI R76, RZ, 0x3, R73 ;  /* 0x00000003ff4c7819 */ /* 0x000fe40000011649 */
[----:B------:R-:W-:-:S02]  /*2b60*/  LOP3.LUT R7, R73, 0x18, R16, 0xf8, !PT ;  /* 0x0000001849077812 */ /* 0x000fc400078ef810 */
[----:B------:R-:W-:Y:S02]  /*2b70*/  LOP3.LUT P2, RZ, R13, 0x4, RZ, 0xc0, !PT ;  /* 0x000000040dff7812 */ /* 0x000fe4000784c0ff */
[----:B------:R-:W-:Y:S02]  /*2b80*/  PRMT R84, R10, 0x8880, RZ ;  /* 0x000088800a547816 */ /* 0x000fe400000000ff */
[----:B------:R-:W-:Y:S02]  /*2b90*/  LOP3.LUT R7, R7, R76, RZ, 0x3c, !PT ;  /* 0x0000004c07077212 */ /* 0x000fe400078e3cff */
[----:B------:R-:W-:Y:S02]  /*2ba0*/  PRMT R84, R84, 0x7710, RZ ;  /* 0x0000771054547816 */ /* 0x000fe400000000ff */
[----:B------:R-:W-:Y:S02]  /*2bb0*/  SEL R75, R75, 0xffffffe0, !P2 ;  /* 0xffffffe04b4b7807 */ /* 0x000fe40005000000 */
[----:B------:R-:W-:Y:S01]  /*2bc0*/  LOP3.LUT R70, R4, 0xfffffff8, RZ, 0xc0, !PT ;  /* 0xfffffff804467812 */ /* 0x000fe200078ec0ff */
[----:B------:R-:W-:Y:S01]  /*2bd0*/  IMAD R64, R15, 0x40, R200 ;  /* 0x000000400f407824 */ /* 0x000fe200078e02c8 */
[C---:B------:R-:W-:Y:S01]  /*2be0*/  LOP3.LUT R77, R84.reuse, 0x1, RZ, 0xc0, !PT ;  /* 0x00000001544d7812 */ /* 0x040fe200078ec0ff */
[----:B------:R-:W-:Y:S01]  /*2bf0*/  IMAD.IADD R65, R9, 0x1, R11 ;  /* 0x0000000109417824 */ /* 0x000fe200078e020b */
[C---:B------:R-:W-:Y:S01]  /*2c00*/  LOP3.LUT R78, R84.reuse, 0x2, RZ, 0xc0, !PT ;  /* 0x00000002544e7812 */ /* 0x040fe200078ec0ff */
[----:B------:R-:W-:Y:S01]  /*2c10*/  IMAD.IADD R66, R11, 0x1, R21 ;  /* 0x000000010b427824 */ /* 0x000fe200078e0215 */
[----:B------:R-:W-:-:S02]  /*2c20*/  LOP3.LUT R79, R84, 0x4, RZ, 0xc0, !PT ;  /* 0x00000004544f7812 */ /* 0x000fc400078ec0ff */
[C---:B------:R-:W-:Y:S02]  /*2c30*/  LOP3.LUT R80, R84.reuse, 0x8, RZ, 0xc0, !PT ;  /* 0x0000000854507812 */ /* 0x040fe400078ec0ff */
[C---:B------:R-:W-:Y:S02]  /*2c40*/  LOP3.LUT R81, R84.reuse, 0x10, RZ, 0xc0, !PT ;  /* 0x0000001054517812 */ /* 0x040fe400078ec0ff */
[----:B------:R-:W-:Y:S02]  /*2c50*/  LOP3.LUT R83, R84, 0x20, RZ, 0xc0, !PT ;  /* 0x0000002054537812 */ /* 0x000fe400078ec0ff */
[----:B------:R-:W-:Y:S02]  /*2c60*/  IADD3 R63, R57, R63, RZ ;  /* 0x0000003f393f7210 */ /* 0x000fe40007ffe0ff */
[----:B------:R-:W-:Y:S01]  /*2c70*/  SHF.R.S32.HI R69, RZ, 0x3, R4 ;  /* 0x00000003ff457819 */ /* 0x000fe20000011404 */
[----:B------:R-:W-:Y:S01]  /*2c80*/  @!P6 BAR.SYNC.DEFER_BLOCKING 0x9, 0x100 ;  /* 0x024400000000eb1d */ /* 0x000fe20000010000 */
[----:B------:R-:W-:-:S02]  /*2c90*/  ISETP.GE.AND P1, PT, R16, UR4, PT ;  /* 0x0000000410007c0c */ /* 0x000fc4000bf26270 */
[----:B------:R-:W-:Y:S02]  /*2ca0*/  SHF.R.S32.HI R72, RZ, 0x1f, R70 ;  /* 0x0000001fff487819 */ /* 0x000fe40000011446 */
[----:B------:R-:W-:Y:S01]  /*2cb0*/  LOP3.LUT R84, R84, 0x40, RZ, 0xc0, !PT ;  /* 0x0000004054547812 */ /* 0x000fe200078ec0ff */
[----:B----4-:R-:W-:Y:S01]  /*2cc0*/  IMAD.IADD R74, R34, 0x1, R5 ;  /* 0x00000001224a7824 */ /* 0x010fe200078e0205 */
[----:B------:R-:W-:-:S04]  /*2cd0*/  LOP3.LUT R5, R73, 0x38, R4, 0xf8, !PT ;  /* 0x0000003849057812 */ /* 0x000fc800078ef804 */
[----:B------:R-:W-:Y:S02]  /*2ce0*/  LOP3.LUT R5, R5, R76, RZ, 0x3c, !PT ;  /* 0x0000004c05057212 */ /* 0x000fe400078e3cff */
[----:B------:R-:W-:Y:S01]  /*2cf0*/  SHF.R.S32.HI R71, RZ, 0x1f, R0 ;  /* 0x0000001fff477819 */ /* 0x000fe20000011400 */
[C---:B--2---:R-:W-:Y:S02]  /*2d00*/  IMAD R82, R6.reuse, 0x200, R7 ;  /* 0x0000020006527824 */ /* 0x044fe400078e0207 */
[----:B------:R-:W-:Y:S02]  /*2d10*/  IMAD R85, R6, 0x200, R5 ;  /* 0x0000020006557824 */ /* 0x000fe400078e0205 */
[----:B------:R-:W-:-:S07]  /*2d20*/  IMAD.IADD R86, R75, 0x1, R82 ;  /* 0x000000014b567824 */ /* 0x000fce00078e0252 */
.L_x_9737:
[----:B--2---:R-:W2:Y:S01]  /*2d30*/  LDL.LU R15, [R1] ;  /* 0x00000000010f7983 */ /* 0x004ea20000300800 */
[----:B------:R-:W0:Y:S01]  /*2d40*/  LDC R89, c[0x0][0x430] ;  /* 0x00010c00ff597b82 */ /* 0x000e220000000800 */
[----:B------:R-:W-:Y:S02]  /*2d50*/  VIADD R27, R27, 0xffffffff ;  /* 0xffffffff1b1b7836 */ /* 0x000fe40000000000 */
[----:B------:R-:W-:Y:S02]  /*2d60*/  IMAD.MOV.U32 R88, RZ, RZ, RZ ;  /* 0x000000ffff587224 */ /* 0x000fe400078e00ff */
[----:B------:R-:W-:-:S03]  /*2d70*/  IMAD R4, R27, 0x60, R64 ;  /* 0x000000601b047824 */ /* 0x000fc600078e0240 */
[----:B------:R-:W1:Y:S01]  /*2d80*/  LDC R94, c[0x0][0x3f4] ;  /* 0x0000fd00ff5e7b82 */ /* 0x000e620000000800 */
[----:B------:R-:W-:Y:S01]  /*2d90*/  IMAD.IADD R32, R3, 0x1, R4 ;  /* 0x0000000103207824 */ /* 0x000fe200078e0204 */
[----:B------:R-:W-:-:S04]  /*2da0*/  ISETP.GE.AND P2, PT, R4, R24, PT ;  /* 0x000000180400720c */ /* 0x000fc80003f46270 */
[----:B------:R-:W-:Y:S02]  /*2db0*/  ISETP.GT.OR P2, PT, R64, 0x5f, P2 ;  /* 0x0000005f4000780c */ /* 0x000fe40001744670 */
[----:B------:R-:W-:Y:S02]  /*2dc0*/  MOV R12, R32 ;  /* 0x00000020000c7202 */ /* 0x000fe40000000f00 */
[----:B0-----:R-:W-:-:S09]  /*2dd0*/  ISETP.NE.AND P3, PT, R89, 0x1, PT ;  /* 0x000000015900780c */ /* 0x001fd20003f65270 */
[----:B------:R-:W0:Y:S08]  /*2de0*/  @!P2 LDC.64 R6, c[0x0][0x428] ;  /* 0x00010a00ff06ab82 */ /* 0x000e300000000a00 */
[----:B------:R-:W3:Y:S08]  /*2df0*/  @!P2 LDC.64 R4, c[0x0][0x418] ;  /* 0x00010600ff04ab82 */ /* 0x000ef00000000a00 */
[----:B----4-:R-:W4:Y:S08]  /*2e00*/  @P3 LDC R11, c[0x0][0x434] ;  /* 0x00010d00ff0b3b82 */ /* 0x010f300000000800 */
[----:B------:R-:W1:Y:S01]  /*2e10*/  @P3 LDC R14, c[0x0][0x438] ;  /* 0x00010e00ff0e3b82 */ /* 0x000e620000000800 */
[----:B----4-:R-:W-:-:S05]  /*2e20*/  @P3 IMAD.HI.U32 R11, R32, R11, RZ ;  /* 0x0000000b200b3227 */ /* 0x010fca00078e00ff */
[----:B-1----:R-:W-:Y:S01]  /*2e30*/  @P3 SHF.R.U32.HI R12, RZ, R14, R11 ;  /* 0x0000000eff0c3219 */ /* 0x002fe2000001160b */
[----:B0-----:R-:W-:-:S03]  /*2e40*/  @!P2 IMAD R11, R71, R6, RZ ;  /* 0x00000006470ba224 */ /* 0x001fc600078e02ff */
[--C-:B------:R-:W-:Y:S01]  /*2e50*/  @!P2 SHF.R.S32.HI R13, RZ, 0x1f, R12.reuse ;  /* 0x0000001fff0da819 */ /* 0x100fe2000001140c */
[C---:B------:R-:W-:Y:S02]  /*2e60*/  @!P2 IMAD R11, R0.reuse, R7, R11 ;  /* 0x00000007000ba224 */ /* 0x040fe400078e020b */
[----:B------:R-:W-:-:S04]  /*2e70*/  @!P2 IMAD.WIDE.U32 R6, R0, R6, R12 ;  /* 0x000000060006a225 */ /* 0x000fc800078e000c */
[----:B------:R-:W-:Y:S01]  /*2e80*/  @!P2 IMAD.IADD R7, R7, 0x1, R11 ;  /* 0x000000010707a824 */ /* 0x000fe200078e020b */
[----:B---3--:R-:W-:-:S04]  /*2e90*/  @!P2 LEA R4, P3, R6, R4, 0x2 ;  /* 0x000000040604a211 */ /* 0x008fc800078610ff */
[----:B------:R-:W-:Y:S02]  /*2ea0*/  @!P2 LEA.HI.X R5, R6, R5, R7, 0x2, P3 ;  /* 0x000000050605a211 */ /* 0x000fe400018f1407 */
[----:B------:R-:W-:-:S03]  /*2eb0*/  ISETP.GT.AND P3, PT, R27, R28, PT ;  /* 0x0000001c1b00720c */ /* 0x000fc60003f64270 */
[----:B------:R0:W5:Y:S01]  /*2ec0*/  @!P2 LDG.E R88, desc[UR40][R4.64] ;  /* 0x000000280458a981 */ /* 0x000162000c1e1900 */
[----:B------:R-:W-:Y:S01]  /*2ed0*/  ISETP.GE.AND P2, PT, R94, 0x1, PT ;  /* 0x000000015e00780c */ /* 0x000fe20003f46270 */
[----:B------:R-:W-:Y:S01]  /*2ee0*/  IMAD.MOV R6, RZ, RZ, -R12 ;  /* 0x000000ffff067224 */ /* 0x000fe200078e0a0c */
[----:B------:R-:W-:Y:S05]  /*2ef0*/  YIELD ;  /* 0x0000000000007946 */ /* 0x000fea0003800000 */
[C---:B------:R-:W-:Y:S01]  /*2f00*/  IMAD R7, R18.reuse, 0x1800, R82 ;  /* 0x0000180012077824 */ /* 0x040fe200078e0252 */
[----:B------:R-:W-:Y:S01]  /*2f10*/  BSSY B0, `(.L_x_9684) ;  /* 0x00002e9000007945 */ /* 0x000fe20003800000 */
[----:B------:R-:W-:-:S02]  /*2f20*/  IMAD R11, R18, 0x1800, R86 ;  /* 0x00001800120b7824 */ /* 0x000fc400078e0256 */
[----:B------:R-:W-:Y:S02]  /*2f30*/  IMAD R89, R89, R6, R32 ;  /* 0x0000000659597224 */ /* 0x000fe400078e0220 */
[--C-:B------:R-:W-:Y:S02]  /*2f40*/  IMAD R98, R7, 0x2, R26.reuse ;  /* 0x0000000207627824 */ /* 0x100fe400078e021a */
[----:B------:R-:W-:Y:S01]  /*2f50*/  IMAD R96, R11, 0x2, R26 ;  /* 0x000000020b607824 */ /* 0x000fe200078e021a */
[----:B--2---:R-:W-:-:S04]  /*2f60*/  LOP3.LUT R15, R15, 0xfffffffd, RZ, 0xc0, !PT ;  /* 0xfffffffd0f0f7812 */ /* 0x004fc800078ec0ff */
[----:B------:R-:W-:-:S05]  /*2f70*/  @P3 LOP3.LUT R15, R15, 0x2, RZ, 0xfc, !PT ;  /* 0x000000020f0f3812 */ /* 0x000fca00078efcff */
[----:B------:R0:W-:Y:S01]  /*2f80*/  STL [R1], R15 ;  /* 0x0000000f01007387 */ /* 0x0001e20000100800 */
[----:B------:R-:W-:Y:S05]  /*2f90*/  @!P2 BRA `(.L_x_9685) ;  /* 0x000000280078a947 */ /* 0x000fea0003800000 */
[----:B------:R-:W-:Y:S01]  /*2fa0*/  SHF.R.S32.HI R90, RZ, 0x1f, R89 ;  /* 0x0000001fff5a7819 */ /* 0x000fe20000011459 */
[----:B------:R-:W-:Y:S01]  /*2fb0*/  ULDC.64 UR4, c[0x0][0x300] ;  /* 0x0000c00000047ab9 */ /* 0x000fe20000000a00 */
[----:B-----5:R-:W-:Y:S01]  /*2fc0*/  SHF.R.S32.HI R91, RZ, 0x1f, R88 ;  /* 0x0000001fff5b7819 */ /* 0x020fe20000011458 */
[----:B0-----:R-:W-:-:S04]  /*2fd0*/  IMAD.WIDE.U32 R4, R89, UR4, RZ ;  /* 0x0000000459047c25 */ /* 0x001fc8000f8e00ff */
[----:B------:R-:W-:Y:S02]  /*2fe0*/  IMAD R6, R90, UR4, RZ ;  /* 0x000000045a067c24 */ /* 0x000fe4000f8e02ff */
[----:B------:R-:W-:Y:S02]  /*2ff0*/  IMAD R92, R27, -0x60, R24 ;  /* 0xffffffa01b5c7824 */ /* 0x000fe400078e0218 */
[----:B------:R-:W-:Y:S01]  /*3000*/  IMAD R7, R89, UR5, R6 ;  /* 0x0000000559077c24 */ /* 0x000fe2000f8e0206 */
[----:B------:R-:W-:Y:S01]  /*3010*/  ULDC.64 UR4, c[0x0][0x310] ;  /* 0x0000c40000047ab9 */ /* 0x000fe20000000a00 */
[----:B------:R-:W-:Y:S01]  /*3020*/  IMAD R6, R62, R27, RZ ;  /* 0x0000001b3e067224 */ /* 0x000fe200078e02ff */
[----:B------:R-:W-:Y:S01]  /*3030*/  VIMNMX R92, R92, 0x60, PT ;  /* 0x000000605c5c7848 */ /* 0x000fe20003fe0100 */
[----:B------:R-:W-:Y:S02]  /*3040*/  IMAD R11, R91, UR4, RZ ;  /* 0x000000045b0b7c24 */ /* 0x000fe4000f8e02ff */
[----:B------:R-:W-:Y:S01]  /*3050*/  IMAD.IADD R5, R5, 0x1, R7 ;  /* 0x0000000105057824 */ /* 0x000fe200078e0207 */
[----:B------:R-:W-:Y:S01]  /*3060*/  SHF.R.S32.HI R7, RZ, 0x1f, R27 ;  /* 0x0000001fff077819 */ /* 0x000fe2000001141b */
[----:B------:R-:W-:-:S02]  /*3070*/  IMAD R11, R88, UR5, R11 ;  /* 0x00000005580b7c24 */ /* 0x000fc4000f8e020b */
[----:B------:R-:W-:Y:S01]  /*3080*/  IMAD.WIDE.U32 R4, R88, UR4, R4 ;  /* 0x0000000458047c25 */ /* 0x000fe2000f8e0004 */
[----:B------:R-:W-:-:S03]  /*3090*/  ULDC.64 UR4, c[0x0][0x308] ;  /* 0x0000c20000047ab9 */ /* 0x000fc60000000a00 */
[----:B------:R-:W-:Y:S02]  /*30a0*/  IMAD.IADD R5, R5, 0x1, R11 ;  /* 0x0000000105057824 */ /* 0x000fe400078e020b */
[----:B------:R-:W-:Y:S02]  /*30b0*/  IMAD R11, R7, R30, R6 ;  /* 0x0000001e070b7224 */ /* 0x000fe400078e0206 */
[----:B------:R-:W-:-:S04]  /*30c0*/  IMAD.WIDE.U32 R4, R201, UR4, R4 ;  /* 0x00000004c9047c25 */ /* 0x000fc8000f8e0004 */
[----:B------:R-:W-:Y:S01]  /*30d0*/  IMAD R97, R201, UR5, R5 ;  /* 0x00000005c9617c24 */ /* 0x000fe2000f8e0205 */
[----:B------:R-:W-:Y:S01]  /*30e0*/  ULDC.64 UR4, c[0x0][0x2e8] ;  /* 0x0000ba0000047ab9 */ /* 0x000fe20000000a00 */
[-C--:B------:R-:W-:Y:S01]  /*30f0*/  IMAD R5, R63, R27.reuse, RZ ;  /* 0x0000001b3f057224 */ /* 0x080fe200078e02ff */
[C---:B------:R-:W-:Y:S01]  /*3100*/  LEA R95, P2, R4.reuse, UR4, 0x1 ;  /* 0x00000004045f7c11 */ /* 0x040fe2000f8408ff */
[----:B------:R-:W-:Y:S02]  /*3110*/  ULDC.U8 UR4, c[0x0][0x410] ;  /* 0x0001040000047ab9 */ /* 0x000fe40000000000 */
[----:B------:R-:W-:Y:S01]  /*3120*/  IMAD R13, R7, R56, R5 ;  /* 0x00000038070d7224 */ /* 0x000fe200078e0205 */
[----:B------:R-:W-:Y:S01]  /*3130*/  LEA.HI.X R97, R4, UR5, R97, 0x1, P2 ;  /* 0x0000000504617c11 */ /* 0x000fe200090f0c61 */
[----:B------:R-:W-:Y:S01]  /*3140*/  IMAD.WIDE.U32 R4, R30, R27, RZ ;  /* 0x0000001b1e047225 */ /* 0x000fe200078e00ff */
[----:B------:R-:W-:-:S03]  /*3150*/  ISETP.NE.AND P2, PT, RZ, UR4, PT ;  /* 0x00000004ff007c0c */ /* 0x000fc6000bf45270 */
[----:B------:R-:W-:-:S04]  /*3160*/  IMAD.WIDE.U32 R6, R56, R27, RZ ;  /* 0x0000001b38067225 */ /* 0x000fc800078e00ff */
[----:B------:R-:W-:Y:S01]  /*3170*/  IMAD.IADD R100, R5, 0x1, R11 ;  /* 0x0000000105647824 */ /* 0x000fe200078e020b */
[----:B------:R-:W-:-:S05]  /*3180*/  IADD3 R11, R7, R13, RZ ;  /* 0x0000000d070b7210 */ /* 0x000fca0007ffe0ff */
[----:B------:R-:W-:Y:S05]  /*3190*/  @!P2 BRA `(.L_x_9686) ;  /* 0x0000001000f4a947 */ /* 0x000fea0003800000 */
        /* <DEDUP_REMOVED lines=10> */
[----:B------:R-:W-:Y:S06]  /*3240*/  @P2 BRA `(.L_x_9688) ;  /* 0x0000000000502947 */ /* 0x000fec0003800000 */
[----:B------:R-:W-:Y:S01]  /*3250*/  IADD3 R13, P3, R8, R4, RZ ;  /* 0x00000004080d7210 */ /* 0x000fe20007f7e0ff */
[----:B------:R-:W-:Y:S01]  /*3260*/  ULDC.64 UR4, c[0x0][0x3e8] ;  /* 0x0000fa0000047ab9 */ /* 0x000fe20000000a00 */
[----:B------:R-:W-:Y:S02]  /*3270*/  CS2R R44, SRZ ;  /* 0x00000000002c7805 */ /* 0x000fe4000001ff00 */
[----:B------:R-:W-:Y:S01]  /*3280*/  CS2R R46, SRZ ;  /* 0x00000000002e7805 */ /* 0x000fe2000001ff00 */
[----:B------:R-:W-:Y:S01]  /*3290*/  IMAD.X R14, R100, 0x1, R65, P3 ;  /* 0x00000001640e7824 */ /* 0x000fe200018e0641 */
[----:B------:R-:W-:-:S05]  /*32a0*/  IADD3 R15, P3, R52, R6, RZ ;  /* 0x00000006340f7210 */ /* 0x000fca0007f7e0ff */
[----:B------:R-:W-:Y:S01]  /*32b0*/  IMAD.X R40, R11, 0x1, R67, P3 ;  /* 0x000000010b287824 */ /* 0x000fe200018e0643 */
        /* <DEDUP_REMOVED lines=13> */
.L_x_9688:
[----:B------:R-:W-:Y:S05]  /*3390*/  BSYNC B1 ;  /* 0x0000000000017941 */ /* 0x000fea0003800000 */
.L_x_9687:
[----:B0-----:R-:W-:Y:S01]  /*33a0*/  VIADD R12, R200, 0x40 ;  /* 0x00000040c80c7836 */ /* 0x001fe20000000000 */
[----:B------:R-:W-:Y:S01]  /*33b0*/  BSSY B1, `(.L_x_9689) ;  /* 0x0000019000017945 */ /* 0x000fe20003800000 */
[----:B-----5:R-:W-:Y:S02]  /*33c0*/  IMAD.MOV.U32 R13, RZ, RZ, R40 ;  /* 0x000000ffff0d7224 */ /* 0x020fe400078e0028 */
[----:B------:R-:W-:Y:S01]  /*33d0*/  IMAD.MOV.U32 R15, RZ, RZ, R41 ;  /* 0x000000ffff0f7224 */ /* 0x000fe200078e0029 */
[----:B------:R-:W-:-:S13]  /*33e0*/  ISETP.GE.AND P4, PT, R12, R92, PT ;  /* 0x0000005c0c00720c */ /* 0x000fda0003f86270 */
[----:B------:R-:W-:Y:S05]  /*33f0*/  @P4 BRA `(.L_x_9690) ;  /* 0x0000000000504947 */ /* 0x000fea0003800000 */
        /* <DEDUP_REMOVED lines=20> */
.L_x_9690:
[----:B------:R-:W-:Y:S05]  /*3540*/  BSYNC B1 ;  /* 0x0000000000017941 */ /* 0x000fea0003800000 */
.L_x_9689:
[----:B0-----:R-:W-:Y:S01]  /*3550*/  IMAD.MOV.U32 R4, RZ, RZ, R44 ;  /* 0x000000ffff047224 */ /* 0x001fe200078e002c */
[----:B------:R-:W-:Y:S01]  /*3560*/  ISETP.NE.AND P3, PT, R206, 0x3, PT ;  /* 0x00000003ce00780c */ /* 0x000fe20003f65270 */
[----:B------:R-:W-:Y:S01]  /*3570*/  IMAD.MOV.U32 R5, RZ, RZ, R45 ;  /* 0x000000ffff057224 */ /* 0x000fe200078e002d */
[----:B------:R-:W-:Y:S01]  /*3580*/  PRMT R107, R15, 0x5410, R13 ;  /* 0x000054100f6b7816 */ /* 0x000fe2000000000d */
[----:B------:R-:W-:Y:S01]  /*3590*/  IMAD.MOV.U32 R6, RZ, RZ, R46 ;  /* 0x000000ffff067224 */ /* 0x000fe200078e002e */
[----:B------:R-:W-:Y:S01]  /*35a0*/  PRMT R108, R108, 0x5410, R4 ;  /* 0x000054106c6c7816 */ /* 0x000fe20000000004 */
[----:B------:R-:W-:Y:S01]  /*35b0*/  IMAD.MOV.U32 R4, RZ, RZ, R42 ;  /* 0x000000ffff047224 */ /* 0x000fe200078e002a */
[----:B------:R-:W-:Y:S01]  /*35c0*/  PRMT R109, R5, 0x7610, R109 ;  /* 0x00007610056d7816 */ /* 0x000fe2000000006d */
[----:B------:R-:W-:Y:S01]  /*35d0*/  IMAD.MOV.U32 R7, RZ, RZ, R47 ;  /* 0x000000ffff077224 */ /* 0x000fe200078e002f */
[----:B------:R-:W-:Y:S02]  /*35e0*/  MOV R5, R43 ;  /* 0x0000002b00057202 */ /* 0x000fe40000000f00 */
[----:B------:R-:W-:Y:S01]  /*35f0*/  PRMT R109, R109, 0x5410, R4 ;  /* 0x000054106d6d7816 */ /* 0x000fe20000000004 */
[----:B-----5:R-:W-:Y:S01]  /*3600*/  IMAD.MOV.U32 R4, RZ, RZ, R32 ;  /* 0x000000ffff047224 */ /* 0x020fe200078e0020 */
[----:B------:R-:W-:Y:S01]  /*3610*/  PRMT R108, R5, 0x7610, R108 ;  /* 0x00007610056c7816 */ /* 0x000fe2000000006c */
[----:B------:R-:W-:Y:S01]  /*3620*/  IMAD.MOV.U32 R5, RZ, RZ, R33 ;  /* 0x000000ffff057224 */ /* 0x000fe200078e0021 */
[----:B------:R-:W-:Y:S01]  /*3630*/  PRMT R110, R6, 0x5410, R7 ;  /* 0x00005410066e7816 */ /* 0x000fe20000000007 */
[----:B------:R-:W-:-:S02]  /*3640*/  IMAD.MOV.U32 R6, RZ, RZ, R36 ;  /* 0x000000ffff067224 */ /* 0x000fc400078e0024 */
[----:B------:R-:W-:Y:S01]  /*3650*/  IMAD.MOV.U32 R7, RZ, RZ, R37 ;  /* 0x000000ffff077224 */ /* 0x000fe200078e0025 */
[----:B------:R-:W-:Y:S01]  /*3660*/  PRMT R100, R4, 0x5410, R5 ;  /* 0x0000541004647816 */ /* 0x000fe20000000005 */
[----:B------:R-:W-:Y:S02]  /*3670*/  IMAD.MOV.U32 R4, RZ, RZ, R34 ;  /* 0x000000ffff047224 */ /* 0x000fe400078e0022 */
[----:B------:R-:W-:Y:S01]  /*3680*/  IMAD.MOV.U32 R5, RZ, RZ, R35 ;  /* 0x000000ffff057224 */ /* 0x000fe200078e0023 */
[----:B------:R-:W-:Y:S01]  /*3690*/  PRMT R102, R6, 0x5410, R7 ;  /* 0x0000541006667816 */ /* 0x000fe20000000007 */
[----:B------:R-:W-:Y:S01]  /*36a0*/  IMAD.MOV.U32 R7, RZ, RZ, R39 ;  /* 0x000000ffff077224 */ /* 0x000fe200078e0027 */
[----:B------:R-:W-:Y:S02]  /*36b0*/  MOV R6, R38 ;  /* 0x0000002600067202 */ /* 0x000fe40000000f00 */
[----:B------:R-:W-:Y:S02]  /*36c0*/  PRMT R101, R4, 0x5410, R5 ;  /* 0x0000541004657816 */ /* 0x000fe40000000005 */
[----:B------:R-:W-:Y:S01]  /*36d0*/  PRMT R103, R6, 0x5410, R7 ;  /* 0x0000541006677816 */ /* 0x000fe20000000007 */
[----:B------:R-:W-:Y:S06]  /*36e0*/  @!P3 BRA `(.L_x_9691) ;  /* 0x000000000004b947 */ /* 0x000fec0003800000 */
[----:B------:R-:W-:Y:S01]  /*36f0*/  BPT.TRAP 0x1 ;  /* 0x000000040000795c */ /* 0x000fe20000300000 */
.L_x_9691:
[----:B------:R-:W-:Y:S01]  /*3700*/  IMAD R87, R18, 0x8, R19 ;  /* 0x0000000812577824 */ /* 0x000fe200078e0213 */
[----:B------:R-:W-:Y:S01]  /*3710*/  SHF.L.U32 R93, R204, 0x1f, RZ ;  /* 0x0000001fcc5d7819 */ /* 0x000fe200000006ff */
[----:B------:R-:W-:Y:S03]  /*3720*/  BSSY B1, `(.L_x_9692) ;  /* 0x0000003000017945 */ /* 0x000fe60003800000 */
[----:B------:R-:W0:Y:S02]  /*3730*/  SYNCS.PHASECHK.TRANS64.TRYWAIT P5, [R87+URZ+0x22890], R93 ;  /* 0x0228905d570075a7 */ /* 0x000e2400080a017f */
[----:B0-----:R-:W-:Y:S05]  /*3740*/  @!P5 BRA `(.L_x_9693) ;  /* 0x0000017000dcd947 */ /* 0x001fea0003800000 */
.L_x_9950:
[----:B------:R-:W-:Y:S05]  /*3750*/  BSYNC B1 ;  /* 0x0000000000017941 */ /* 0x000fea0003800000 */
.L_x_9692:
[----:B------:R-:W-:-:S03]  /*3760*/  UMOV UR4, 0xffffffff ;  /* 0xffffffff00047882 */ /* 0x000fc60000000000 */
[----:B------:R-:W-:Y:S05]  /*3770*/  BRA.DIV UR4, `(.L_x_9694) ;  /* 0x0000017204e47947 */ /* 0x000fea000b800000 */
[----:B------:R1:W2:Y:S04]  /*3780*/  SHFL.IDX PT, R99, R97, RZ, 0x1c1f ;  /* 0x001c1fff61637589 */ /* 0x0002a800000e0000 */
[----:B------:R1:W3:Y:S02]  /*3790*/  SHFL.IDX PT, R14, R95, RZ, 0x1c1f ;  /* 0x001c1fff5f0e7589 */ /* 0x0002e400000e0000 */
.L_x_9954:
[----:B------:R-:W-:Y:S04]  /*37a0*/  BSSY B1, `(.L_x_9695) ;  /* 0x000006c000017945 */ /* 0x000fe80003800000 */
[----:B------:R-:W-:Y:S05]  /*37b0*/  @P2 BRA `(.L_x_9696) ;  /* 0x0000000400a82947 */ /* 0x000fea0003800000 */
[----:B------:R-:W-:Y:S04]  /*37c0*/  BSSY B2, `(.L_x_9697) ;  /* 0x0000035000027945 */ /* 0x000fe80003800000 */
[----:B------:R-:W-:Y:S05]  /*37d0*/  @P1 BRA `(.L_x_9698) ;  /* 0x0000000000cc1947 */ /* 0x000fea0003800000 */
[----:B------:R4:W0:Y:S01]  /*37e0*/  LDS.128 R4, [R98] ;  /* 0x0000000062047984 */ /* 0x0008220000000c00 */
[C---:B---3--:R-:W-:Y:S01]  /*37f0*/  LEA R12, P2, R16.reuse, R14, 0x1 ;  /* 0x0000000e100c7211 */ /* 0x048fe200078408ff */
[----:B------:R-:W-:Y:S03]  /*3800*/  BSSY B3, `(.L_x_9699) ;  /* 0x000002f000037945 */ /* 0x000fe60003800000 */
[----:B--2---:R-:W-:Y:S02]  /*3810*/  LEA.HI.X R13, R16, R99, R17, 0x1, P2 ;  /* 0x00000063100d7211 */ /* 0x004fe400010f0c11 */
[----:B------:R-:W-:-:S13]  /*3820*/  ISETP.GE.AND P2, PT, R22, R94, PT ;  /* 0x0000005e1600720c */ /* 0x000fda0003f46270 */
[----:B----4-:R-:W-:Y:S05]  /*3830*/  @P2 BRA `(.L_x_9700) ;  /* 0x0000000000ac2947 */ /* 0x010fea0003800000 */
[----:B------:R-:W-:Y:S01]  /*3840*/  SHF.R.U64 R15, R46, 0x10, R47 ;  /* 0x000000102e0f7819 */ /* 0x000fe2000000122f */
[----:B0-----:R-:W-:-:S04]  /*3850*/  IMAD.MOV.U32 R11, RZ, RZ, R5 ;  /* 0x000000ffff0b7224 */ /* 0x001fc800078e0005 */
[----:B------:R-:W-:Y:S01]  /*3860*/  HADD2.F32 R5, -RZ, R15.H0_H0 ;  /* 0x2000000fff057230 */ /* 0x000fe20000004100 */
[--C-:B------:R-:W-:Y:S01]  /*3870*/  SHF.R.U64 R15, R44, 0x10, R45.reuse ;  /* 0x000000102c0f7819 */ /* 0x100fe2000000122d */
[--C-:B------:R-:W-:Y:S01]  /*3880*/  HADD2.F32 R44, -RZ, R11.reuse.H1_H1 ;  /* 0x3000000bff2c7230 */ /* 0x100fe20000004100 */
[----:B------:R-:W-:Y:S01]  /*3890*/  SHF.R.U32.HI R45, RZ, 0x10, R45 ;  /* 0x00000010ff2d7819 */ /* 0x000fe2000001162d */
[----:B------:R-:W-:Y:S02]  /*38a0*/  HADD2.F32 R46, -RZ, R11.H0_H0 ;  /* 0x2000000bff2e7230 */ /* 0x000fe40000004100 */
[----:B------:R-:W-:Y:S02]  /*38b0*/  HADD2.F32 R11, -RZ, R15.H0_H0 ;  /* 0x2000000fff0b7230 */ /* 0x000fe40000004100 */
[-C--:B------:R-:W-:Y:S01]  /*38c0*/  FMUL.FTZ R15, R44, R5.reuse ;  /* 0x000000052c0f7220 */ /* 0x080fe20000410000 */
[----:B------:R-:W-:-:S03]  /*38d0*/  FMUL.FTZ R105, R46, R5 ;  /* 0x000000052e697220 */ /* 0x000fc60000410000 */
[-C--:B------:R-:W-:Y:S01]  /*38e0*/  FFMA.FTZ R5, R46, R11.reuse, -R15 ;  /* 0x0000000b2e057223 */ /* 0x080fe2000001080f */
[----:B------:R-:W-:Y:S01]  /*38f0*/  IMAD.MOV.U32 R15, RZ, RZ, R7 ;  /* 0x000000ffff0f7224 */ /* 0x000fe200078e0007 */
[----:B------:R-:W-:Y:S01]  /*3900*/  SHF.R.U32.HI R46, RZ, 0x10, R47 ;  /* 0x00000010ff2e7819 */ /* 0x000fe2000001162f */
[----:B------:R-:W-:Y:S01]  /*3910*/  FFMA.FTZ R44, R44, R11, R105 ;  /* 0x0000000b2c2c7223 */ /* 0x000fe20000010069 */
[----:B------:R-:W-:Y:S02]  /*3920*/  IMAD.MOV.U32 R11, RZ, RZ, R4 ;  /* 0x000000ffff0b7224 */ /* 0x000fe400078e0004 */
[--C-:B------:R-:W-:Y:S02]  /*3930*/  HADD2.F32 R7, -RZ, R15.reuse.H1_H1 ;  /* 0x3000000fff077230 */ /* 0x100fe40000004100 */
[----:B------:R-:W-:Y:S01]  /*3940*/  HADD2.F32 R4, -RZ, R46.H0_H0 ;  /* 0x2000002eff047230 */ /* 0x000fe20000004100 */
[----:B------:R-:W-:Y:S01]  /*3950*/  F2FP.F16.F32.PACK_AB R5, R44, R5 ;  /* 0x000000052c05723e */ /* 0x000fe200000000ff */
[----:B------:R-:W-:-:S02]  /*3960*/  HADD2.F32 R15, -RZ, R15.H0_H0 ;  /* 0x2000000fff0f7230 */ /* 0x000fc40000004100 */
[----:B------:R-:W-:Y:S02]  /*3970*/  HADD2.F32 R46, -RZ, R45.H0_H0 ;  /* 0x2000002dff2e7230 */ /* 0x000fe40000004100 */
[-C--:B------:R-:W-:Y:S01]  /*3980*/  FMUL.FTZ R104, R7, R4.reuse ;  /* 0x0000000407687220 */ /* 0x080fe20000410000 */
[----:B------:R-:W-:Y:S02]  /*3990*/  HADD2.F32 R45, -RZ, R108.H1_H1 ;  /* 0x3000006cff2d7230 */ /* 0x000fe40000004100 */
[C---:B------:R-:W-:Y:S01]  /*39a0*/  FMUL.FTZ R106, R15.reuse, R4 ;  /* 0x000000040f6a7220 */ /* 0x040fe20000410000 */
[-C--:B------:R-:W-:Y:S01]  /*39b0*/  FFMA.FTZ R4, R15, R46.reuse, -R104 ;  /* 0x0000002e0f047223 */ /* 0x080fe20000010868 */
[--C-:B------:R-:W-:Y:S02]  /*39c0*/  HADD2.F32 R15, -RZ, R11.reuse.H0_H0 ;  /* 0x2000000bff0f7230 */ /* 0x100fe40000004100 */
[----:B------:R-:W-:Y:S01]  /*39d0*/  FFMA.FTZ R7, R7, R46, R106 ;  /* 0x0000002e07077223 */ /* 0x000fe2000001006a */
[----:B------:R-:W-:-:S02]  /*39e0*/  HADD2.F32 R46, -RZ, R11.H1_H1 ;  /* 0x3000000bff2e7230 */ /* 0x000fc40000004100 */
[----:B------:R-:W-:Y:S02]  /*39f0*/  HADD2.F32 R11, -RZ, R110.H0_H0 ;  /* 0x2000006eff0b7230 */ /* 0x000fe40000004100 */
[----:B------:R-:W-:-:S03]  /*3a00*/  F2FP.F16.F32.PACK_AB R7, R7, R4 ;  /* 0x000000040707723e */ /* 0x000fc600000000ff */
[-C--:B------:R-:W-:Y:S01]  /*3a10*/  FMUL.FTZ R104, R46, R11.reuse ;  /* 0x0000000b2e687220 */ /* 0x080fe20000410000 */
[----:B------:R-:W-:-:S03]  /*3a20*/  FMUL.FTZ R47, R15, R11 ;  /* 0x0000000b0f2f7220 */ /* 0x000fc60000410000 */
[-C--:B------:R-:W-:Y:S01]  /*3a30*/  FFMA.FTZ R11, R15, R45.reuse, -R104 ;  /* 0x0000002d0f0b7223 */ /* 0x080fe20000010868 */
[----:B------:R-:W-:Y:S01]  /*3a40*/  FFMA.FTZ R46, R46, R45, R47 ;  /* 0x0000002d2e2e7223 */ /* 0x000fe2000001002f */
[--C-:B------:R-:W-:Y:S02]  /*3a50*/  HADD2.F32 R15, -RZ, R6.reuse.H0_H0 ;  /* 0x20000006ff0f7230 */ /* 0x100fe40000004100 */
[----:B------:R-:W-:Y:S02]  /*3a60*/  HADD2.F32 R6, -RZ, R6.H1_H1 ;  /* 0x30000006ff067230 */ /* 0x000fe40000004100 */
[----:B------:R-:W-:Y:S01]  /*3a70*/  HADD2.F32 R47, -RZ, R110.H1_H1 ;  /* 0x3000006eff2f7230 */ /* 0x000fe20000004100 */
[----:B------:R-:W-:Y:S01]  /*3a80*/  F2FP.F16.F32.PACK_AB R4, R46, R11 ;  /* 0x0000000b2e04723e */ /* 0x000fe200000000ff */
[----:B------:R-:W-:-:S03]  /*3a90*/  HADD2.F32 R45, -RZ, R109.H0_H0 ;  /* 0x2000006dff2d7230 */ /* 0x000fc60000004100 */
[-C--:B------:R-:W-:Y:S01]  /*3aa0*/  FMUL.FTZ R104, R6, R47.reuse ;  /* 0x0000002f06687220 */ /* 0x080fe20000410000 */
[----:B------:R-:W-:-:S03]  /*3ab0*/  FMUL.FTZ R47, R15, R47 ;  /* 0x0000002f0f2f7220 */ /* 0x000fc60000410000 */
[-C--:B------:R-:W-:Y:S01]  /*3ac0*/  FFMA.FTZ R15, R15, R45.reuse, -R104 ;  /* 0x0000002d0f0f7223 */ /* 0x080fe20000010868 */
[----:B------:R-:W-:-:S05]  /*3ad0*/  FFMA.FTZ R6, R6, R45, R47 ;  /* 0x0000002d06067223 */ /* 0x000fca000001002f */
[----:B------:R-:W-:-:S07]  /*3ae0*/  F2FP.F16.F32.PACK_AB R6, R6, R15 ;  /* 0x0000000f0606723e */ /* 0x000fce00000000ff */
.L_x_9700:
[----:B------:R-:W-:Y:S05]  /*3af0*/  BSYNC B3 ;  /* 0x0000000000037941 */ /* 0x000fea0003800000 */
.L_x_9699:
[----:B0-----:R4:W-:Y:S02]  /*3b00*/  ST.E.128 desc[UR40][R12.64], R4 ;  /* 0x000000040c007985 */ /* 0x0019e4000c101d28 */
.L_x_9698:
[----:B------:R-:W-:Y:S05]  /*3b10*/  BSYNC B2 ;  /* 0x0000000000027941 */ /* 0x000fea0003800000 */
.L_x_9697:
[----:B----4-:R-:W4:Y:S02]  /*3b20*/  LDL R4, [R1] ;  /* 0x0000000001047983 */ /* 0x010f240000100800 */
[----:B----4-:R-:W-:-:S13]  /*3b30*/  LOP3.LUT P2, RZ, R4, 0x1, RZ, 0xc0, !PT ;  /* 0x0000000104ff7812 */ /* 0x010fda000784c0ff */
        /* <DEDUP_REMOVED lines=8> */
[--C-:B0-----:R-:W-:Y:S01]  /*3bc0*/  HADD2.F32 R14, -RZ, R5.reuse.H1_H1 ;  /* 0x30000005ff0e7230 */ /* 0x101fe20000004100 */
[----:B------:R-:W-:Y:S01]  /*3bd0*/  SHF.R.U64 R11, R40, 0x10, R41 ;  /* 0x00000010280b7819 */ /* 0x000fe20000001229 */
[----:B------:R-:W-:Y:S01]  /*3be0*/  HADD2.F32 R5, -RZ, R5.H0_H0 ;  /* 0x20000005ff057230 */ /* 0x000fe20000004100 */
[----:B------:R-:W-:Y:S01]  /*3bf0*/  SHF.R.U32.HI R42, RZ, 0x10, R43 ;  /* 0x00000010ff2a7819 */ /* 0x000fe2000001162b */
[----:B------:R-:W-:Y:S02]  /*3c00*/  HADD2.F32 R15, -RZ, R15.H0_H0 ;  /* 0x2000000fff0f7230 */ /* 0x000fe40000004100 */
[----:B------:R-:W-:Y:S02]  /*3c10*/  HADD2.F32 R11, -RZ, R11.H0_H0 ;  /* 0x2000000bff0b7230 */ /* 0x000fe40000004100 */
[----:B------:R-:W-:Y:S02]  /*3c20*/  HADD2.F32 R42, -RZ, R42.H0_H0 ;  /* 0x2000002aff2a7230 */ /* 0x000fe40000004100 */
[-C--:B------:R-:W-:Y:S01]  /*3c30*/  FMUL.FTZ R40, R14, R15.reuse ;  /* 0x0000000f0e287220 */ /* 0x080fe20000410000 */
[----:B------:R-:W-:Y:S01]  /*3c40*/  FMUL.FTZ R15, R5, R15 ;  /* 0x0000000f050f7220 */ /* 0x000fe20000410000 */
[----:B------:R-:W-:-:S02]  /*3c50*/  HADD2.F32 R108, -RZ, R108.H0_H0 ;  /* 0x2000006cff6c7230 */ /* 0x000fc40000004100 */
[-C--:B------:R-:W-:Y:S01]  /*3c60*/  FFMA.FTZ R5, R5, R11.reuse, -R40 ;  /* 0x0000000b05057223 */ /* 0x080fe20000010828 */
[----:B------:R-:W-:Y:S01]  /*3c70*/  FFMA.FTZ R14, R14, R11, R15 ;  /* 0x0000000b0e0e7223 */ /* 0x000fe2000001000f */
[----:B------:R-:W-:Y:S01]  /*3c80*/  SHF.R.U32.HI R40, RZ, 0x10, R41 ;  /* 0x00000010ff287819 */ /* 0x000fe20000011629 */
[--C-:B------:R-:W-:Y:S02]  /*3c90*/  HADD2.F32 R15, -RZ, R7.reuse.H1_H1 ;  /* 0x30000007ff0f7230 */ /* 0x100fe40000004100 */
[----:B------:R-:W-:Y:S01]  /*3ca0*/  HADD2.F32 R7, -RZ, R7.H0_H0 ;  /* 0x20000007ff077230 */ /* 0x000fe20000004100 */
[----:B------:R-:W-:Y:S01]  /*3cb0*/  F2FP.F16.F32.PACK_AB R5, R14, R5 ;  /* 0x000000050e05723e */ /* 0x000fe200000000ff */
[----:B------:R-:W-:Y:S02]  /*3cc0*/  IMAD.MOV.U32 R11, RZ, RZ, R4 ;  /* 0x000000ffff0b7224 */ /* 0x000fe400078e0004 */
[----:B------:R-:W-:Y:S01]  /*3cd0*/  FMUL.FTZ R4, R15, R42 ;  /* 0x0000002a0f047220 */ /* 0x000fe20000410000 */
[----:B------:R-:W-:-:S02]  /*3ce0*/  HADD2.F32 R40, -RZ, R40.H0_H0 ;  /* 0x20000028ff287230 */ /* 0x000fc40000004100 */
[----:B------:R-:W-:-:S03]  /*3cf0*/  FMUL.FTZ R42, R7, R42 ;  /* 0x0000002a072a7220 */ /* 0x000fc60000410000 */
[-C--:B------:R-:W-:Y:S01]  /*3d00*/  FFMA.FTZ R4, R7, R40.reuse, -R4 ;  /* 0x0000002807047223 */ /* 0x080fe20000010804 */
[----:B------:R-:W-:Y:S01]  /*3d10*/  FFMA.FTZ R7, R15, R40, R42 ;  /* 0x000000280f077223 */ /* 0x000fe2000001002a */
[----:B------:R-:W-:Y:S02]  /*3d20*/  HADD2.F32 R42, -RZ, R109.H1_H1 ;  /* 0x3000006dff2a7230 */ /* 0x000fe40000004100 */
[--C-:B------:R-:W-:Y:S02]  /*3d30*/  HADD2.F32 R15, -RZ, R11.reuse.H1_H1 ;  /* 0x3000000bff0f7230 */ /* 0x100fe40000004100 */
[----:B------:R-:W-:Y:S01]  /*3d40*/  HADD2.F32 R11, -RZ, R11.H0_H0 ;  /* 0x2000000bff0b7230 */ /* 0x000fe20000004100 */
[----:B------:R-:W-:Y:S01]  /*3d50*/  F2FP.F16.F32.PACK_AB R7, R7, R4 ;  /* 0x000000040707723e */ /* 0x000fe200000000ff */
[--C-:B------:R-:W-:Y:S02]  /*3d60*/  HADD2.F32 R40, -RZ, R107.reuse.H1_H1 ;  /* 0x3000006bff287230 */ /* 0x100fe40000004100 */
[----:B------:R-:W-:Y:S01]  /*3d70*/  FMUL.FTZ R44, R15, R42 ;  /* 0x0000002a0f2c7220 */ /* 0x000fe20000410000 */
[----:B------:R-:W-:-:S02]  /*3d80*/  HADD2.F32 R107, -RZ, R107.H0_H0 ;  /* 0x2000006bff6b7230 */ /* 0x000fc40000004100 */
[C---:B------:R-:W-:Y:S01]  /*3d90*/  FMUL.FTZ R42, R11.reuse, R42 ;  /* 0x0000002a0b2a7220 */ /* 0x040fe20000410000 */
[-C--:B------:R-:W-:Y:S01]  /*3da0*/  FFMA.FTZ R44, R11, R40.reuse, -R44 ;  /* 0x000000280b2c7223 */ /* 0x080fe2000001082c */
[--C-:B------:R-:W-:Y:S02]  /*3db0*/  HADD2.F32 R11, -RZ, R6.reuse.H1_H1 ;  /* 0x30000006ff0b7230 */ /* 0x100fe40000004100 */
[----:B------:R-:W-:Y:S01]  /*3dc0*/  FFMA.FTZ R15, R15, R40, R42 ;  /* 0x000000280f0f7223 */ /* 0x000fe2000001002a */
[----:B------:R-:W-:Y:S02]  /*3dd0*/  HADD2.F32 R6, -RZ, R6.H0_H0 ;  /* 0x20000006ff067230 */ /* 0x000fe40000004100 */
[----:B------:R-:W-:Y:S02]  /*3de0*/  FMUL.FTZ R41, R11, R108 ;  /* 0x0000006c0b297220 */ /* 0x000fe40000410000 */
[----:B------:R-:W-:Y:S01]  /*3df0*/  F2FP.F16.F32.PACK_AB R4, R15, R44 ;  /* 0x0000002c0f04723e */ /* 0x000fe200000000ff */
[C---:B------:R-:W-:Y:S01]  /*3e00*/  FMUL.FTZ R108, R6.reuse, R108 ;  /* 0x0000006c066c7220 */ /* 0x040fe20000410000 */
[----:B------:R-:W-:-:S03]  /*3e10*/  FFMA.FTZ R41, R6, R107, -R41 ;  /* 0x0000006b06297223 */ /* 0x000fc60000010829 */
[----:B------:R-:W-:-:S05]  /*3e20*/  FFMA.FTZ R108, R11, R107, R108 ;  /* 0x0000006b0b6c7223 */ /* 0x000fca000001006c */
[----:B------:R-:W-:-:S07]  /*3e30*/  F2FP.F16.F32.PACK_AB R6, R108, R41 ;  /* 0x000000296c06723e */ /* 0x000fce00000000ff */
.L_x_9702:
[----:B------:R-:W-:Y:S05]  /*3e40*/  BSYNC B2 ;  /* 0x0000000000027941 */ /* 0x000fea0003800000 */
.L_x_9701:
[----:B0-----:R4:W-:Y:S02]  /*3e50*/  ST.E.128 desc[UR40][R12.64], R4 ;  /* 0x000000040c007985 */ /* 0x0019e4000c101d28 */
.L_x_9696:
[----:B------:R-:W-:Y:S05]  /*3e60*/  BSYNC B1 ;  /* 0x0000000000017941 */ /* 0x000fea0003800000 */
.L_x_9695:
[----:B------:R-:W-:-:S03]  /*3e70*/  UMOV UR4, 0xffffffff ;  /* 0xffffffff00047882 */ /* 0x000fc60000000000 */
[----:B------:R-:W-:Y:S05]  /*3e80*/  BRA.DIV UR4, `(.L_x_9703) ;  /* 0x0000016e04687947 */ /* 0x000fea000b800000 */
[----:B-1----:R-:W1:Y:S04]  /*3e90*/  SHFL.IDX PT, R97, R97, 0x1, 0x1c1f ;  /* 0x003c1f0061617f89 */ /* 0x002e6800000e0000 */
[----:B---3--:R3:W0:Y:S02]  /*3ea0*/  SHFL.IDX PT, R14, R95, 0x1, 0x1c1f ;  /* 0x003c1f005f0e7f89 */ /* 0x00862400000e0000 */
.L_x_9958:
[----:B------:R-:W-:Y:S05]  /*3eb0*/  @P4 BRA `(.L_x_9704) ;  /* 0x0000001c00b84947 */ /* 0x000fea0003800000 */
[----:B------:R-:W-:Y:S04]  /*3ec0*/  BSSY B1, `(.L_x_9705) ;  /* 0x0000035000017945 */ /* 0x000fe80003800000 */
[----:B------:R-:W-:Y:S05]  /*3ed0*/  @P1 BRA `(.L_x_9706) ;  /* 0x0000000000cc1947 */ /* 0x000fea0003800000 */
[----:B----4-:R4:W2:Y:S01]  /*3ee0*/  LDS.128 R4, [R98+0x2000] ;  /* 0x0020000062047984 */ /* 0x0108a20000000c00 */
[C---:B0-----:R-:W-:Y:S01]  /*3ef0*/  LEA R12, P2, R16.reuse, R14, 0x1 ;  /* 0x0000000e100c7211 */ /* 0x041fe200078408ff */
[----:B------:R-:W-:Y:S03]  /*3f00*/  BSSY B2, `(.L_x_9707) ;  /* 0x000002f000027945 */ /* 0x000fe60003800000 */
[----:B-1----:R-:W-:Y:S02]  /*3f10*/  LEA.HI.X R13, R16, R97, R17, 0x1, P2 ;  /* 0x00000061100d7211 */ /* 0x002fe400010f0c11 */
[----:B------:R-:W-:-:S13]  /*3f20*/  ISETP.GE.AND P2, PT, R22, R94, PT ;  /* 0x0000005e1600720c */ /* 0x000fda0003f46270 */
[----:B----4-:R-:W-:Y:S05]  /*3f30*/  @P2 BRA `(.L_x_9708) ;  /* 0x0000000000ac2947 */ /* 0x010fea0003800000 */
[----:B------:R-:W-:Y:S01]  /*3f40*/  SHF.R.U64 R36, R36, 0x10, R37 ;  /* 0x0000001024247819 */ /* 0x000fe20000001225 */
[----:B--2---:R-:W-:Y:S01]  /*3f50*/  IMAD.MOV.U32 R15, RZ, RZ, R7 ;  /* 0x000000ffff0f7224 */ /* 0x004fe200078e0007 */
[----:B------:R-:W-:Y:S01]  /*3f60*/  SHF.R.U32.HI R41, RZ, 0x10, R37 ;  /* 0x00000010ff297819 */ /* 0x000fe20000011625 */
[----:B------:R-:W-:Y:S01]  /*3f70*/  IMAD.MOV.U32 R11, RZ, RZ, R4 ;  /* 0x000000ffff0b7224 */ /* 0x000fe200078e0004 */
[--C-:B------:R-:W-:Y:S01]  /*3f80*/  SHF.R.U64 R37, R38, 0x10, R39.reuse ;  /* 0x0000001026257819 */ /* 0x100fe20000001227 */
[--C-:B------:R-:W-:Y:S01]  /*3f90*/  HADD2.F32 R7, -RZ, R5.reuse.H1_H1 ;  /* 0x30000005ff077230 */ /* 0x100fe20000004100 */
[----:B------:R-:W-:Y:S01]  /*3fa0*/  SHF.R.U32.HI R40, RZ, 0x10, R39 ;  /* 0x00000010ff287819 */ /* 0x000fe20000011627 */
[----:B------:R-:W-:Y:S02]  /*3fb0*/  HADD2.F32 R4, -RZ, R5.H0_H0 ;  /* 0x20000005ff047230 */ /* 0x000fe40000004100 */
[----:B------:R-:W-:Y:S02]  /*3fc0*/  HADD2.F32 R37, -RZ, R37.H0_H0 ;  /* 0x20000025ff257230 */ /* 0x000fe40000004100 */
[----:B------:R-:W-:-:S02]  /*3fd0*/  HADD2.F32 R40, -RZ, R40.H0_H0 ;  /* 0x20000028ff287230 */ /* 0x000fc40000004100 */
[--C-:B------:R-:W-:Y:S02]  /*3fe0*/  HADD2.F32 R5, -RZ, R15.reuse.H1_H1 ;  /* 0x3000000fff057230 */ /* 0x100fe40000004100 */
[-C--:B------:R-:W-:Y:S01]  /*3ff0*/  FMUL.FTZ R39, R7, R37.reuse ;  /* 0x0000002507277220 */ /* 0x080fe20000410000 */
[----:B------:R-:W-:Y:S02]  /*4000*/  HADD2.F32 R15, -RZ, R15.H0_H0 ;  /* 0x2000000fff0f7230 */ /* 0x000fe40000004100 */
[C---:B------:R-:W-:Y:S01]  /*4010*/  FMUL.FTZ R42, R4.reuse, R37 ;  /* 0x00000025042a7220 */ /* 0x040fe20000410000 */
[----:B------:R-:W-:Y:S02]  /*4020*/  HADD2.F32 R36, -RZ, R36.H0_H0 ;  /* 0x20000024ff247230 */ /* 0x000fe40000004100 */
[-C--:B------:R-:W-:Y:S01]  /*4030*/  FMUL.FTZ R44, R5, R40.reuse ;  /* 0x00000028052c7220 */ /* 0x080fe20000410000 */
[----:B------:R-:W-:Y:S02]  /*4040*/  HADD2.F32 R38, -RZ, R41.H0_H0 ;  /* 0x20000029ff267230 */ /* 0x000fe40000004100 */
[----:B------:R-:W-:Y:S01]  /*4050*/  FMUL.FTZ R40, R15, R40 ;  /* 0x000000280f287220 */ /* 0x000fe20000410000 */
        /* <DEDUP_REMOVED lines=24> */
[----:B------:R-:W-:-:S07]  /*41e0*/  MOV R5, R37 ;  /* 0x0000002500057202 */ /* 0x000fce0000000f00 */
.L_x_9708:
[----:B------:R-:W-:Y:S05]  /*41f0*/  BSYNC B2 ;  /* 0x0000000000027941 */ /* 0x000fea0003800000 */
.L_x_9707:
[----:B--2---:R0:W-:Y:S02]  /*4200*/  ST.E.128 desc[UR40][R12.64], R4 ;  /* 0x000000040c007985 */ /* 0x0041e4000c101d28 */
.L_x_9706:
[----:B------:R-:W-:Y:S05]  /*4210*/  BSYNC B1 ;  /* 0x0000000000017941 */ /* 0x000fea0003800000 */
.L_x_9705:
[----:B0---4-:R-:W4:Y:S02]  /*4220*/  LDL R4, [R1] ;  /* 0x0000000001047983 */ /* 0x011f240000100800 */
[----:B----4-:R-:W-:-:S13]  /*4230*/  LOP3.LUT P2, RZ, R4, 0x1, RZ, 0xc0, !PT ;  /* 0x0000000104ff7812 */ /* 0x010fda000784c0ff */
[----:B------:R-:W-:Y:S05]  /*4240*/  @P2 BRA `(.L_x_9704) ;  /* 0x0000001800d42947 */ /* 0x000fea0003800000 */
[----:B------:R0:W4:Y:S01]  /*4250*/  LDS.128 R4, [R96+0x2000] ;  /* 0x0020000060047984 */ /* 0x0001220000000c00 */
[C---:B------:R-:W-:Y:S01]  /*4260*/  LEA R12, P2, R2.reuse, R14, 0x1 ;  /* 0x0000000e020c7211 */ /* 0x040fe200078408ff */
[----:B------:R-:W-:Y:S03]  /*4270*/  BSSY B1, `(.L_x_9709) ;  /* 0x000002d000017945 */ /* 0x000fe60003800000 */
[----:B-1----:R-:W-:Y:S02]  /*4280*/  LEA.HI.X R13, R2, R97, R202, 0x1, P2 ;  /* 0x00000061020d7211 */ /* 0x002fe400010f0cca */
[----:B------:R-:W-:-:S13]  /*4290*/  ISETP.GE.AND P2, PT, R205, R94, PT ;  /* 0x0000005ecd00720c */ /* 0x000fda0003f46270 */
[----:B0-----:R-:W-:Y:S05]  /*42a0*/  @P2 BRA `(.L_x_9710) ;  /* 0x0000000000a42947 */ /* 0x001fea0003800000 */
[--C-:B------:R-:W-:Y:S01]  /*42b0*/  SHF.R.U64 R15, R32, 0x10, R33.reuse ;  /* 0x00000010200f7819 */ /* 0x100fe20000001221 */
[----:B----4-:R-:W-:Y:S01]  /*42c0*/  IMAD.MOV.U32 R11, RZ, RZ, R6 ;  /* 0x000000ffff0b7224 */ /* 0x010fe200078e0006 */
[----:B------:R-:W-:Y:S01]  /*42d0*/  SHF.R.U32.HI R32, RZ, 0x10, R33 ;  /* 0x00000010ff207819 */ /* 0x000fe20000011621 */
[----:B------:R-:W-:Y:S01]  /*42e0*/  HADD2.F32 R14, -RZ, R7.H1_H1 ;  /* 0x30000007ff0e7230 */ /* 0x000fe20000004100 */
[--C-:B------:R-:W-:Y:S01]  /*42f0*/  SHF.R.U64 R33, R34, 0x10, R35.reuse ;  /* 0x0000001022217819 */ /* 0x100fe20000001223 */
[----:B------:R-:W-:Y:S01]  /*4300*/  HADD2.F32 R6, -RZ, R5.H1_H1 ;  /* 0x30000005ff067230 */ /* 0x000fe20000004100 */
        /* <DEDUP_REMOVED lines=8> */
[----:B------:R-:W-:Y:S02]  /*4390*/  HADD2.F32 R15, -RZ, R15.H0_H0 ;  /* 0x2000000fff0f7230 */ /* 0x000fe40000004100 */
[----:B------:R-:W-:Y:S01]  /*43a0*/  FMUL.FTZ R33, R5, R33 ;  /* 0x0000002105217220 */ /* 0x000fe20000410000 */
[C---:B------:R-:W-:Y:S01]  /*43b0*/  FMUL.FTZ R38, R14.reuse, R34 ;  /* 0x000000220e267220 */ /* 0x040fe20000410000 */
[----:B------:R-:W-:Y:S01]  /*43c0*/  FFMA.FTZ R35, R14, R32, R35 ;  /* 0x000000200e237223 */ /* 0x000fe20000010023 */
[----:B------:R-:W-:-:S02]  /*43d0*/  HADD2.F32 R14, -RZ, R101.H0_H0 ;  /* 0x20000065ff0e7230 */ /* 0x000fc40000004100 */
[-C--:B------:R-:W-:Y:S01]  /*43e0*/  FFMA.FTZ R36, R5, R15.reuse, -R36 ;  /* 0x0000000f05247223 */ /* 0x080fe20000010824 */
[----:B------:R-:W-:Y:S01]  /*43f0*/  FFMA.FTZ R33, R6, R15, R33 ;  /* 0x0000000f06217223 */ /* 0x000fe20000010021 */
[----:B------:R-:W-:Y:S02]  /*4400*/  HADD2.F32 R101, -RZ, R101.H1_H1 ;  /* 0x30000065ff657230 */ /* 0x000fe40000004100 */
[----:B------:R-:W-:Y:S01]  /*4410*/  FFMA.FTZ R38, R7, R32, -R38 ;  /* 0x0000002007267223 */ /* 0x000fe20000010826 */
[--C-:B------:R-:W-:Y:S02]  /*4420*/  HADD2.F32 R5, -RZ, R4.reuse.H1_H1 ;  /* 0x30000004ff057230 */ /* 0x100fe40000004100 */
[--C-:B------:R-:W-:Y:S02]  /*4430*/  HADD2.F32 R6, -RZ, R11.reuse.H1_H1 ;  /* 0x3000000bff067230 */ /* 0x100fe40000004100 */
[----:B------:R-:W-:Y:S02]  /*4440*/  HADD2.F32 R4, -RZ, R4.H0_H0 ;  /* 0x20000004ff047230 */ /* 0x000fe40000004100 */
[----:B------:R-:W-:Y:S01]  /*4450*/  FMUL.FTZ R15, R5, R14 ;  /* 0x0000000e050f7220 */ /* 0x000fe20000410000 */
[----:B------:R-:W-:-:S02]  /*4460*/  HADD2.F32 R11, -RZ, R11.H0_H0 ;  /* 0x2000000bff0b7230 */ /* 0x000fc40000004100 */
[-C--:B------:R-:W-:Y:S01]  /*4470*/  FMUL.FTZ R32, R6, R101.reuse ;  /* 0x0000006506207220 */ /* 0x080fe20000410000 */
[--C-:B------:R-:W-:Y:S02]  /*4480*/  HADD2.F32 R7, -RZ, R100.reuse.H0_H0 ;  /* 0x20000064ff077230 */ /* 0x100fe40000004100 */
[C---:B------:R-:W-:Y:S01]  /*4490*/  FMUL.FTZ R14, R4.reuse, R14 ;  /* 0x0000000e040e7220 */ /* 0x040fe20000410000 */
        /* <DEDUP_REMOVED lines=10> */
.L_x_9710:
[----:B------:R-:W-:Y:S05]  /*4540*/  BSYNC B1 ;  /* 0x0000000000017941 */ /* 0x000fea0003800000 */
.L_x_9709:
[----:B----4-:R0:W-:Y:S01]  /*4550*/  ST.E.128 desc[UR40][R12.64], R4 ;  /* 0x000000040c007985 */ /* 0x0101e2000c101d28 */
[----:B------:R-:W-:Y:S05]  /*4560*/  BRA `(.L_x_9704) ;  /* 0x00000018000c7947 */ /* 0x000fea0003800000 */
.L_x_9686:
[----:B------:R-:W-:Y:S01]  /*4570*/  VIADD R12, R200, 0x40 ;  /* 0x00000040c80c7836 */ /* 0x000fe20000000000 */
[----:B------:R-:W-:-:S04]  /*4580*/  CS2R R34, SRZ ;  /* 0x0000000000227805 */ /* 0x000fc8000001ff00 */
[----:B------:R-:W-:-:S04]  /*4590*/  ISETP.GE.AND P2, PT, R12, R92, PT ;  /* 0x0000005c0c00720c */ /* 0x000fc80003f46270 */
[----:B------:R-:W-:-:S13]  /*45a0*/  ISETP.GE.OR P2, PT, R16, R94, P2 ;  /* 0x0000005e1000720c */ /* 0x000fda0001746670 */
[----:B------:R-:W-:Y:S01]  /*45b0*/  @!P2 IADD3 R5, P3, P4, R20, R4, R51 ;  /* 0x000000041405a210 */ /* 0x000fe20007c7e033 */
[----:B------:R-:W0:Y:S03]  /*45c0*/  @!P2 LDC.64 R14, c[0x0][0x3e8] ;  /* 0x0000fa00ff0eab82 */ /* 0x000e260000000a00 */
[----:B------:R-:W-:Y:S02]  /*45d0*/  @!P2 IADD3.X R32, R66, R100, R29, P3, P4 ;  /* 0x000000644220a210 */ /* 0x000fe40001fe841d */
[----:B------:R-:W-:-:S04]  /*45e0*/  @!P2 IADD3 R38, P3, P4, R54, R6, R59 ;  /* 0x000000063626a210 */ /* 0x000fc80007c7e03b */
[----:B------:R-:W-:Y:S02]  /*45f0*/  @!P2 IADD3.X R39, R68, R11, R58, P3, P4 ;  /* 0x0000000b4427a210 */ /* 0x000fe40001fe843a */
[----:B------:R-:W-:-:S04]  /*4600*/  ISETP.GE.AND P3, PT, R200, R92, PT ;  /* 0x0000005cc800720c */ /* 0x000fc80003f66270 */
[----:B------:R-:W-:-:S13]  /*4610*/  ISETP.GE.OR P3, PT, R16, R94, P3 ;  /* 0x0000005e1000720c */ /* 0x000fda0001f66670 */
[----:B------:R-:W1:Y:S01]  /*4620*/  @!P3 LDC.64 R12, c[0x0][0x3e8] ;  /* 0x0000fa00ff0cbb82 */ /* 0x000e620000000a00 */
[----:B------:R-:W-:-:S05]  /*4630*/  @!P3 IADD3 R4, P4, R20, R4, RZ ;  /* 0x000000041404b210 */ /* 0x000fca0007f9e0ff */
[----:B------:R-:W-:Y:S02]  /*4640*/  @!P3 IMAD.X R7, R100, 0x1, R66, P4 ;  /* 0x000000016407b824 */ /* 0x000fe400020e0642 */
[----:B------:R-:W2:Y:S01]  /*4650*/  @!P3 LDC.64 R36, c[0x0][0x400] ;  /* 0x00010000ff24bb82 */ /* 0x000ea20000000a00 */
[----:B-1----:R-:W-:-:S04]  /*4660*/  @!P3 LEA R12, P4, R4, R12, 0x1 ;  /* 0x0000000c040cb211 */ /* 0x002fc800078808ff */
[----:B------:R-:W-:Y:S02]  /*4670*/  @!P3 LEA.HI.X R13, R4, R13, R7, 0x1, P4 ;  /* 0x0000000d040db211 */ /* 0x000fe400020f0c07 */
[----:B------:R-:W-:-:S05]  /*4680*/  @!P3 IADD3 R6, P4, R54, R6, RZ ;  /* 0x000000063606b210 */ /* 0x000fca0007f9e0ff */
[----:B------:R-:W-:Y:S01]  /*4690*/  @!P3 IMAD.X R11, R11, 0x1, R68, P4 ;  /* 0x000000010b0bb824 */ /* 0x000fe200020e0644 */
[----:B--2---:R-:W-:-:S04]  /*46a0*/  @!P3 LEA R36, P4, R6, R36, 0x1 ;  /* 0x000000240624b211 */ /* 0x004fc800078808ff */
[----:B------:R-:W-:Y:S02]  /*46b0*/  @!P3 LEA.HI.X R37, R6, R37, R11, 0x1, P4 ;  /* 0x000000250625b211 */ /* 0x000fe400020f0c0b */
[----:B------:R-:W-:Y:S02]  /*46c0*/  CS2R R6, SRZ ;  /* 0x0000000000067805 */ /* 0x000fe4000001ff00 */
[----:B0-----:R-:W-:-:S04]  /*46d0*/  @!P2 LEA R14, P4, R5, R14, 0x1 ;  /* 0x0000000e050ea211 */ /* 0x001fc800078808ff */
[----:B------:R-:W-:Y:S02]  /*46e0*/  @!P2 LEA.HI.X R15, R5, R15, R32, 0x1, P4 ;  /* 0x0000000f050fa211 */ /* 0x000fe400020f0c20 */
[----:B------:R-:W-:Y:S02]  /*46f0*/  CS2R R4, SRZ ;  /* 0x0000000000047805 */ /* 0x000fe4000001ff00 */
[----:B------:R-:W-:-:S04]  /*4700*/  CS2R R32, SRZ ;  /* 0x0000000000207805 */ /* 0x000fc8000001ff00 */
[----:B------:R0:W2:Y:S04]  /*4710*/  @!P3 LDG.E.128 R4, desc[UR40][R12.64] ;  /* 0x000000280c04b981 */ /* 0x0000a8000c1e1d00 */
[----:B------:R1:W3:Y:S01]  /*4720*/  @!P3 LDG.E.128 R32, desc[UR40][R36.64] ;  /* 0x000000282420b981 */ /* 0x0002e2000c1e1d00 */
[----:B0-----:R-:W0:Y:S01]  /*4730*/  @!P2 LDC.64 R12, c[0x0][0x400] ;  /* 0x00010000ff0cab82 */ /* 0x001e220000000a00 */
[----:B-1----:R-:W-:Y:S02]  /*4740*/  CS2R R36, SRZ ;  /* 0x0000000000247805 */ /* 0x002fe4000001ff00 */
[----:B------:R-:W-:Y:S02]  /*4750*/  CS2R R42, SRZ ;  /* 0x00000000002a7805 */ /* 0x000fe4000001ff00 */
[----:B------:R-:W-:-:S02]  /*4760*/  CS2R R40, SRZ ;  /* 0x0000000000287805 */ /* 0x000fc4000001ff00 */
[----:B0-----:R-:W-:-:S04]  /*4770*/  @!P2 LEA R12, P3, R38, R12, 0x1 ;  /* 0x0000000c260ca211 */ /* 0x001fc800078608ff */
[----:B------:R-:W-:Y:S02]  /*4780*/  @!P2 LEA.HI.X R13, R38, R13, R39, 0x1, P3 ;  /* 0x0000000d260da211 */ /* 0x000fe400018f0c27 */
[----:B------:R-:W-:-:S03]  /*4790*/  CS2R R38, SRZ ;  /* 0x0000000000267805 */ /* 0x000fc6000001ff00 */
[----:B------:R3:W4:Y:S04]  /*47a0*/  @!P2 LDG.E.128 R40, desc[UR40][R12.64] ;  /* 0x000000280c28a981 */ /* 0x000728000c1e1d00 */
[----:B------:R0:W5:Y:S01]  /*47b0*/  @!P2 LDG.E.128 R36, desc[UR40][R14.64] ;  /* 0x000000280e24a981 */ /* 0x000162000c1e1d00 */
[----:B------:R-:W-:Y:S02]  /*47c0*/  ISETP.NE.AND P3, PT, R206, 0x3, PT ;  /* 0x00000003ce00780c */ /* 0x000fe40003f65270 */
[----:B------:R-:W-:Y:S01]  /*47d0*/  ISETP.GE.AND P2, PT, R16, R94, PT ;  /* 0x0000005e1000720c */ /* 0x000fe20003f46270 */
[----:B--2---:R-:W-:Y:S02]  /*47e0*/  IMAD.MOV.U32 R11, RZ, RZ, R6 ;  /* 0x000000ffff0b7224 */ /* 0x004fe400078e0006 */
[----:B---3--:R-:W-:-:S03]  /*47f0*/  IMAD.MOV.U32 R12, RZ, RZ, R35 ;  /* 0x000000ffff0c7224 */ /* 0x008fc600078e0023 */
[----:B------:R-:W-:Y:S01]  /*4800*/  PRMT R114, R11, 0x7610, R114 ;  /* 0x000076100b727816 */ /* 0x000fe20000000072 */
[----:B------:R-:W-:Y:S01]  /*4810*/  IMAD.MOV.U32 R13, RZ, RZ, R32 ;  /* 0x000000ffff0d7224 */ /* 0x000fe200078e0020 */
[----:B------:R-:W-:Y:S01]  /*4820*/  MOV R11, R34 ;  /* 0x00000022000b7202 */ /* 0x000fe20000000f00 */
[----:B0-----:R-:W-:-:S03]  /*4830*/  IMAD.MOV.U32 R14, RZ, RZ, R33 ;  /* 0x000000ffff0e7224 */ /* 0x001fc600078e0021 */
[----:B------:R-:W-:Y:S02]  /*4840*/  PRMT R114, R114, 0x5410, R11 ;  /* 0x0000541072727816 */ /* 0x000fe4000000000b */
[----:B------:R-:W-:Y:S02]  /*4850*/  PRMT R112, R12, 0x5410, R13 ;  /* 0x000054100c707816 */ /* 0x000fe4000000000d */
[----:B------:R-:W-:Y:S01]  /*4860*/  PRMT R103, R14, 0x7610, R103 ;  /* 0x000076100e677816 */ /* 0x000fe20000000067 */
[----:B------:R-:W-:Y:S02]  /*4870*/  IMAD.MOV.U32 R44, RZ, RZ, R7 ;  /* 0x000000ffff2c7224 */ /* 0x000fe400078e0007 */
[----:B------:R-:W-:Y:S02]  /*4880*/  IMAD.MOV.U32 R45, RZ, RZ, R4 ;  /* 0x000000ffff2d7224 */ /* 0x000fe400078e0004 */
[----:B------:R-:W-:-:S03]  /*4890*/  IMAD.MOV.U32 R46, RZ, RZ, R5 ;  /* 0x000000ffff2e7224 */ /* 0x000fc600078e0005 */
[----:B------:R-:W-:Y:S02]  /*48a0*/  PRMT R110, R44, 0x5410, R45 ;  /* 0x000054102c6e7816 */ /* 0x000fe4000000002d */
[----:B------:R-:W-:Y:S01]  /*48b0*/  PRMT R101, R46, 0x7610, R101 ;  /* 0x000076102e657816 */ /* 0x000fe20000000065 */
[----:B-----5:R-:W-:Y:S02]  /*48c0*/  IMAD.MOV.U32 R11, RZ, RZ, R38 ;  /* 0x000000ffff0b7224 */ /* 0x020fe400078e0026 */
[----:B------:R-:W-:Y:S02]  /*48d0*/  IMAD.MOV.U32 R12, RZ, RZ, R39 ;  /* 0x000000ffff0c7224 */ /* 0x000fe400078e0027 */
[----:B------:R-:W-:Y:S02]  /*48e0*/  IMAD.MOV.U32 R13, RZ, RZ, R36 ;  /* 0x000000ffff0d7224 */ /* 0x000fe400078e0024 */
[----:B------:R-:W-:-:S03]  /*48f0*/  IMAD.MOV.U32 R14, RZ, RZ, R37 ;  /* 0x000000ffff0e7224 */ /* 0x000fc600078e0025 */
[----:B------:R-:W-:Y:S01]  /*4900*/  PRMT R107, R13, 0x5410, R12 ;  /* 0x000054100d6b7816 */ /* 0x000fe2000000000c */
[----:B----4-:R-:W-:Y:S01]  /*4910*/  IMAD.MOV.U32 R13, RZ, RZ, R40 ;  /* 0x000000ffff0d7224 */ /* 0x010fe200078e0028 */
[----:B------:R-:W-:Y:S01]  /*4920*/  PRMT R109, R11, 0x5410, R14 ;  /* 0x000054100b6d7816 */ /* 0x000fe2000000000e */
[----:B------:R-:W-:Y:S01]  /*4930*/  IMAD.MOV.U32 R11, RZ, RZ, R42 ;  /* 0x000000ffff0b7224 */ /* 0x000fe200078e002a */
[----:B------:R-:W-:Y:S01]  /*4940*/  MOV R12, R43 ;  /* 0x0000002b000c7202 */ /* 0x000fe20000000f00 */
[----:B------:R-:W-:-:S03]  /*4950*/  IMAD.MOV.U32 R14, RZ, RZ, R41 ;  /* 0x000000ffff0e7224 */ /* 0x000fc600078e0029 */
[----:B------:R-:W-:Y:S02]  /*4960*/  PRMT R113, R13, 0x5410, R12 ;  /* 0x000054100d717816 */ /* 0x000fe4000000000c */
[----:B------:R-:W-:Y:S01]  /*4970*/  PRMT R111, R14, 0x5410, R11 ;  /* 0x000054100e6f7816 */ /* 0x000fe2000000000b */
[----:B------:R-:W-:Y:S06]  /*4980*/  @!P3 BRA `(.L_x_9711) ;  /* 0x000000000004b947 */ /* 0x000fec0003800000 */
[----:B------:R-:W-:Y:S01]  /*4990*/  BPT.TRAP 0x1 ;  /* 0x000000040000795c */ /* 0x000fe20000300000 */
.L_x_9711:
[----:B------:R-:W-:Y:S01]  /*49a0*/  IMAD R87, R18, 0x8, R19 ;  /* 0x0000000812577824 */ /* 0x000fe200078e0213 */
[----:B------:R-:W-:Y:S01]  /*49b0*/  SHF.L.U32 R93, R204, 0x1f, RZ ;  /* 0x0000001fcc5d7819 */ /* 0x000fe200000006ff */
[----:B------:R-:W0:Y:S01]  /*49c0*/  LDC R94, c[0x0][0x2f4] ;  /* 0x0000bd00ff5e7b82 */ /* 0x000e220000000800 */
[----:B------:R-:W-:Y:S02]  /*49d0*/  BSSY B1, `(.L_x_9712) ;  /* 0x0000003000017945 */ /* 0x000fe40003800000 */
[----:B------:R-:W1:Y:S02]  /*49e0*/  SYNCS.PHASECHK.TRANS64.TRYWAIT P4, [R87+URZ+0x22890], R93 ;  /* 0x0228905d570075a7 */ /* 0x000e64000808017f */
[----:B-1----:R-:W-:Y:S05]  /*49f0*/  @!P4 BRA `(.L_x_9713) ;  /* 0x0000016000d4c947 */ /* 0x002fea0003800000 */
.L_x_9959:
[----:B------:R-:W-:Y:S05]  /*4a00*/  BSYNC B1 ;  /* 0x0000000000017941 */ /* 0x000fea0003800000 */
.L_x_9712:
[----:B------:R-:W-:Y:S01]  /*4a10*/  UMOV UR4, 0xffffffff ;  /* 0xffffffff00047882 */ /* 0x000fe20000000000 */
[----:B0-----:R-:W-:Y:S02]  /*4a20*/  IMAD.IADD R100, R94, 0x1, -R61 ;  /* 0x000000015e647824 */ /* 0x001fe400078e0a3d */
[----:B------:R-:W-:Y:S05]  /*4a30*/  BRA.DIV UR4, `(.L_x_9714) ;  /* 0x0000016204d87947 */ /* 0x000fea000b800000 */
[----:B------:R0:W2:Y:S04]  /*4a40*/  SHFL.IDX PT, R99, R97, RZ, 0x1c1f ;  /* 0x001c1fff61637589 */ /* 0x0000a800000e0000 */
[----:B------:R0:W3:Y:S02]  /*4a50*/  SHFL.IDX PT, R98, R95, RZ, 0x1c1f ;  /* 0x001c1fff5f627589 */ /* 0x0000e400000e0000 */
.L_x_9963:
[----:B------:R-:W-:Y:S01]  /*4a60*/  ISETP.GE.OR P4, PT, R200, R92, P1 ;  /* 0x0000005cc800720c */ /* 0x000fe20000f86670 */
[----:B------:R-:W-:-:S12]  /*4a70*/  BSSY B1, `(.L_x_9715) ;  /* 0x0000073000017945 */ /* 0x000fd80003800000 */
[----:B------:R-:W-:Y:S05]  /*4a80*/  @P4 BRA `(.L_x_9716) ;  /* 0x0000000400c44947 */ /* 0x000fea0003800000 */
[----:B------:R-:W4:Y:S01]  /*4a90*/  LDL R14, [R1+0x1c] ;  /* 0x00001c00010e7983 */ /* 0x000f220000100800 */
[----:B------:R-:W-:Y:S01]  /*4aa0*/  SEL R11, R61, R100, !P0 ;  /* 0x000000643d0b7207 */ /* 0x000fe20004000000 */
[----:B------:R-:W-:Y:S03]  /*4ab0*/  BSSY B2, `(.L_x_9717) ;  /* 0x0000066000027945 */ /* 0x000fe60003800000 */
[----:B------:R-:W-:-:S04]  /*4ac0*/  SHF.R.S32.HI R12, RZ, 0x1f, R11 ;  /* 0x0000001fff0c7819 */ /* 0x000fc8000001140b */
[----:B------:R-:W-:-:S04]  /*4ad0*/  LEA.HI R12, R12, R11, RZ, 0x4 ;  /* 0x0000000b0c0c7211 */ /* 0x000fc800078f20ff */
[----:B------:R-:W-:Y:S01]  /*4ae0*/  LEA.HI.SX32 R11, R12, R69, 0x1c ;  /* 0x000000450c0b7211 */ /* 0x000fe200078fe2ff */
[----:B------:R-:W-:-:S04]  /*4af0*/  IMAD R12, R18, 0x1800, R85 ;  /* 0x00001800120c7824 */ /* 0x000fc800078e0255 */
[----:B------:R-:W-:Y:S02]  /*4b00*/  IMAD.SHL.U32 R11, R11, 0x8, RZ ;  /* 0x000000080b0b7824 */ /* 0x000fe400078e00ff */
[----:B------:R-:W-:-:S03]  /*4b10*/  IMAD R12, R12, 0x2, R19 ;  /* 0x000000020c0c7824 */ /* 0x000fc600078e0213 */
[----:B------:R-:W-:-:S04]  /*4b20*/  LOP3.LUT R13, R73, 0x38, R11, 0xf8, !PT ;  /* 0x00000038490d7812 */ /* 0x000fc800078ef80b */
[----:B------:R-:W-:-:S05]  /*4b30*/  LOP3.LUT R13, R13, R76, RZ, 0x3c, !PT ;  /* 0x0000004c0d0d7212 */ /* 0x000fca00078e3cff */
[----:B----4-:R-:W-:-:S04]  /*4b40*/  IMAD R13, R14, 0x200, R13 ;  /* 0x000002000e0d7824 */ /* 0x010fc800078e020d */
[----:B------:R-:W-:-:S04]  /*4b50*/  IMAD R14, R18, 0x1800, R13 ;  /* 0x00001800120e7824 */ /* 0x000fc800078e020d */
[----:B------:R-:W-:Y:S02]  /*4b60*/  IMAD R44, R14, 0x2, R19 ;  /* 0x000000020e2c7824 */ /* 0x000fe400078e0213 */
[----:B------:R-:W4:Y:S04]  /*4b70*/  LDS.128 R12, [R12+0x1c400] ;  /* 0x01c400000c0c7984 */ /* 0x000f280000000c00 */
[----:B------:R-:W0:Y:S01]  /*4b80*/  LDS.128 R44, [R44+0x1c400] ;  /* 0x01c400002c2c7984 */ /* 0x000e220000000c00 */
[----:B------:R-:W-:Y:S05]  /*4b90*/  @P2 BRA `(.L_x_9718) ;  /* 0x00000004005c2947 */ /* 0x000fea0003800000 */
[----:B------:R-:W-:Y:S01]  /*4ba0*/  HADD2.F32 R103, -RZ, R103.H0_H0 ;  /* 0x20000067ff677230 */ /* 0x000fe20000004100 */
[----:B------:R-:W-:Y:S01]  /*4bb0*/  SHF.R.U32.HI R106, RZ, 0x10, R33 ;  /* 0x00000010ff6a7819 */ /* 0x000fe20000011621 */
[----:B0-----:R-:W-:Y:S01]  /*4bc0*/  HADD2.F32 R96, -RZ, R45.H0_H0 ;  /* 0x2000002dff607230 */ /* 0x001fe20000004100 */
        /* <DEDUP_REMOVED lines=8> */
[----:B------:R-:W-:Y:S01]  /*4c50*/  FFMA.FTZ R102, R102, R101, -R105 ;  /* 0x0000006566667223 */ /* 0x000fe20000010869 */
[----:B------:R-:W-:Y:S01]  /*4c60*/  MOV R33, R15 ;  /* 0x0000000f00217202 */ /* 0x000fe20000000f00 */
[----:B------:R-:W-:Y:S01]  /*4c70*/  FFMA.FTZ R96, R96, R101, R103 ;  /* 0x0000006560607223 */ /* 0x000fe20000010067 */
[----:B------:R-:W-:Y:S01]  /*4c80*/  HADD2.F32 R101, -RZ, R45.H1_H1 ;  /* 0x3000002dff657230 */ /* 0x000fe20000004100 */
[----:B------:R-:W-:Y:S01]  /*4c90*/  SHF.R.U64 R4, R4, 0x10, R5 ;  /* 0x0000001004047819 */ /* 0x000fe20000001205 */
[----:B------:R-:W-:Y:S01]  /*4ca0*/  HADD2.F32 R45, -RZ, R13.H1_H1 ;  /* 0x3000000dff2d7230 */ /* 0x000fe20000004100 */
[----:B------:R-:W-:Y:S01]  /*4cb0*/  SHF.R.U64 R34, R34, 0x10, R35 ;  /* 0x0000001022227819 */ /* 0x000fe20000001223 */
        /* <DEDUP_REMOVED lines=8> */
[----:B------:R-:W-:Y:S02]  /*4d40*/  HADD2.F32 R106, -RZ, R112.H0_H0 ;  /* 0x20000070ff6a7230 */ /* 0x000fe40000004100 */
[----:B------:R-:W-:Y:S01]  /*4d50*/  HADD2.F32 R104, -RZ, R110.H0_H0 ;  /* 0x2000006eff687230 */ /* 0x000fe20000004100 */
[----:B------:R-:W-:Y:S01]  /*4d60*/  F2FP.F16.F32.PACK_AB R45, R45, R102 ;  /* 0x000000662d2d723e */ /* 0x000fe200000000ff */
[----:B------:R-:W-:-:S02]  /*4d70*/  HADD2.F32 R101, -RZ, R33.H0_H0 ;  /* 0x20000021ff657230 */ /* 0x000fc40000004100 */
[----:B------:R-:W-:Y:S01]  /*4d80*/  FMUL.FTZ R108, R15, R106 ;  /* 0x0000006a0f6c7220 */ /* 0x000fe20000410000 */
[----:B------:R-:W-:Y:S01]  /*4d90*/  HADD2.F32 R112, -RZ, R112.H1_H1 ;  /* 0x30000070ff707230 */ /* 0x000fe20000004100 */
[----:B------:R-:W-:Y:S01]  /*4da0*/  F2FP.F16.F32.PACK_AB R96, R13, R96 ;  /* 0x000000600d60723e */ /* 0x000fe200000000ff */
[----:B------:R-:W-:Y:S02]  /*4db0*/  HADD2.F32 R6, -RZ, R6.H0_H0 ;  /* 0x20000006ff067230 */ /* 0x000fe40000004100 */
[C---:B------:R-:W-:Y:S01]  /*4dc0*/  FFMA.FTZ R5, R101.reuse, R104, -R108 ;  /* 0x0000006865057223 */ /* 0x040fe2000001086c */
[----:B------:R-:W-:Y:S01]  /*4dd0*/  FMUL.FTZ R106, R101, R106 ;  /* 0x0000006a656a7220 */ /* 0x000fe20000410000 */
[----:B------:R-:W-:Y:S01]  /*4de0*/  SHF.R.U32.HI R101, RZ, 0x10, R35 ;  /* 0x00000010ff657819 */ /* 0x000fe20000011623 */
[----:B------:R-:W-:Y:S01]  /*4df0*/  HADD2.F32 R108, -RZ, R110.H1_H1 ;  /* 0x3000006eff6c7230 */ /* 0x000fe20000004100 */
[----:B------:R-:W-:Y:S01]  /*4e00*/  SHF.R.U32.HI R35, RZ, 0x10, R7 ;  /* 0x00000010ff237819 */ /* 0x000fe20000011607 */
[----:B------:R-:W-:Y:S01]  /*4e10*/  FFMA.FTZ R15, R15, R104, R106 ;  /* 0x000000680f0f7223 */ /* 0x000fe2000001006a */
[----:B------:R-:W-:-:S02]  /*4e20*/  HADD2.F32 R106, -RZ, R47.H1_H1 ;  /* 0x3000002fff6a7230 */ /* 0x000fc40000004100 */
[----:B------:R-:W-:Y:S02]  /*4e30*/  HADD2.F32 R101, -RZ, R101.H0_H0 ;  /* 0x20000065ff657230 */ /* 0x000fe40000004100 */
[----:B------:R-:W-:Y:S02]  /*4e40*/  HADD2.F32 R104, -RZ, R33.H1_H1 ;  /* 0x30000021ff687230 */ /* 0x000fe40000004100 */
[----:B------:R-:W-:Y:S02]  /*4e50*/  HADD2.F32 R33, -RZ, R35.H0_H0 ;  /* 0x20000023ff217230 */ /* 0x000fe40000004100 */
[-C--:B------:R-:W-:Y:S01]  /*4e60*/  FMUL.FTZ R35, R106, R101.reuse ;  /* 0x000000656a237220 */ /* 0x080fe20000410000 */
[----:B------:R-:W-:Y:S02]  /*4e70*/  HADD2.F32 R47, -RZ, R12.H1_H1 ;  /* 0x3000000cff2f7230 */ /* 0x000fe40000004100 */
[----:B------:R-:W-:Y:S01]  /*4e80*/  FMUL.FTZ R101, R104, R101 ;  /* 0x0000006568657220 */ /* 0x000fe20000410000 */
[----:B------:R-:W-:-:S02]  /*4e90*/  HADD2.F32 R7, -RZ, R14.H1_H1 ;  /* 0x3000000eff077230 */ /* 0x000fc40000004100 */
[-C--:B------:R-:W-:Y:S01]  /*4ea0*/  FFMA.FTZ R104, R104, R33.reuse, -R35 ;  /* 0x0000002168687223 */ /* 0x080fe20000010823 */
[----:B------:R-:W-:Y:S02]  /*4eb0*/  HADD2.F32 R35, -RZ, R44.H0_H0 ;  /* 0x2000002cff237230 */ /* 0x000fe40000004100 */
[----:B------:R-:W-:Y:S01]  /*4ec0*/  FFMA.FTZ R106, R106, R33, R101 ;  /* 0x000000216a6a7223 */ /* 0x000fe20000010065 */
[----:B------:R-:W-:Y:S02]  /*4ed0*/  HADD2.F32 R33, -RZ, R12.H0_H0 ;  /* 0x2000000cff217230 */ /* 0x000fe40000004100 */
[----:B------:R-:W-:Y:S02]  /*4ee0*/  HADD2.F32 R12, -RZ, R4.H0_H0 ;  /* 0x20000004ff0c7230 */ /* 0x000fe40000004100 */
[-C--:B------:R-:W-:Y:S01]  /*4ef0*/  FMUL.FTZ R110, R35, R112.reuse ;  /* 0x00000070236e7220 */ /* 0x080fe20000410000 */
[----:B------:R-:W-:Y:S02]  /*4f00*/  HADD2.F32 R101, -RZ, R114.H1_H1 ;  /* 0x30000072ff657230 */ /* 0x000fe40000004100 */
[C---:B------:R-:W-:Y:S01]  /*4f10*/  FMUL.FTZ R112, R33.reuse, R112 ;  /* 0x0000007021707220 */ /* 0x040fe20000410000 */
[----:B------:R-:W-:Y:S01]  /*4f20*/  F2FP.F16.F32.PACK_AB R5, R104, R5 ;  /* 0x000000056805723e */ /* 0x000fe200000000ff */
[-C--:B------:R-:W-:Y:S01]  /*4f30*/  FFMA.FTZ R33, R33, R108.reuse, -R110 ;  /* 0x0000006c21217223 */ /* 0x080fe2000001086e */
[----:B------:R-:W-:Y:S01]  /*4f40*/  F2FP.F16.F32.PACK_AB R106, R106, R15 ;  /* 0x0000000f6a6a723e */ /* 0x000fe200000000ff */
[----:B------:R-:W-:Y:S01]  /*4f50*/  FFMA.FTZ R112, R35, R108, R112 ;  /* 0x0000006c23707223 */ /* 0x000fe20000010070 */
[----:B------:R-:W-:-:S02]  /*4f60*/  HADD2.F32 R35, -RZ, R44.H1_H1 ;  /* 0x3000002cff237230 */ /* 0x000fc40000004100 */
[----:B------:R-:W-:Y:S02]  /*4f70*/  IMAD.MOV.U32 R13, RZ, RZ, R45 ;  /* 0x000000ffff0d7224 */ /* 0x000fe400078e002d */
[----:B------:R-:W-:Y:S02]  /*4f80*/  IMAD.MOV.U32 R45, RZ, RZ, R96 ;  /* 0x000000ffff2d7224 */ /* 0x000fe400078e0060 */
[-C--:B------:R-:W-:Y:S01]  /*4f90*/  FMUL.FTZ R4, R35, R32.reuse ;  /* 0x0000002023047220 */ /* 0x080fe20000410000 */
[C---:B------:R-:W-:Y:S01]  /*4fa0*/  FMUL.FTZ R32, R47.reuse, R32 ;  /* 0x000000202f207220 */ /* 0x040fe20000410000 */
[----:B------:R-:W-:Y:S02]  /*4fb0*/  IMAD.MOV.U32 R15, RZ, RZ, R5 ;  /* 0x000000ffff0f7224 */ /* 0x000fe400078e0005 */
[-C--:B------:R-:W-:Y:S01]  /*4fc0*/  FFMA.FTZ R4, R47, R12.reuse, -R4 ;  /* 0x0000000c2f047223 */ /* 0x080fe20000010804 */
[----:B------:R-:W-:Y:S01]  /*4fd0*/  FFMA.FTZ R35, R35, R12, R32 ;  /* 0x0000000c23237223 */ /* 0x000fe20000010020 */
[----:B------:R-:W-:-:S02]  /*4fe0*/  HADD2.F32 R32, -RZ, R46.H0_H0 ;  /* 0x2000002eff207230 */ /* 0x000fc40000004100 */
[----:B------:R-:W-:Y:S01]  /*4ff0*/  HADD2.F32 R12, -RZ, R14.H0_H0 ;  /* 0x2000000eff0c7230 */ /* 0x000fe20000004100 */
[----:B------:R-:W-:Y:S01]  /*5000*/  F2FP.F16.F32.PACK_AB R44, R4, R33 ;  /* 0x00000021042c723e */ /* 0x000fe200000000ff */
[----:B------:R-:W-:Y:S02]  /*5010*/  HADD2.F32 R47, -RZ, R114.H0_H0 ;  /* 0x20000072ff2f7230 */ /* 0x000fe40000004100 */
[-C--:B------:R-:W-:Y:S01]  /*5020*/  FMUL.FTZ R103, R32, R101.reuse ;  /* 0x0000006520677220 */ /* 0x080fe20000410000 */
[----:B------:R-:W-:Y:S02]  /*5030*/  HADD2.F32 R46, -RZ, R46.H1_H1 ;  /* 0x3000002eff2e7230 */ /* 0x000fe40000004100 */
[C---:B------:R-:W-:Y:S01]  /*5040*/  FMUL.FTZ R101, R12.reuse, R101 ;  /* 0x000000650c657220 */ /* 0x040fe20000410000 */
[----:B------:R-:W-:Y:S01]  /*5050*/  F2FP.F16.F32.PACK_AB R35, R35, R112 ;  /* 0x000000702323723e */ /* 0x000fe200000000ff */
[-C--:B------:R-:W-:Y:S02]  /*5060*/  FFMA.FTZ R12, R12, R47.reuse, -R103 ;  /* 0x0000002f0c0c7223 */ /* 0x080fe40000010867 */
        /* <DEDUP_REMOVED lines=8> */
[----:B------:R-:W-:Y:S02]  /*50f0*/  IMAD.MOV.U32 R44, RZ, RZ, R35 ;  /* 0x000000ffff2c7224 */ /* 0x000fe400078e0023 */
[----:B------:R-:W-:-:S07]  /*5100*/  IMAD.MOV.U32 R47, RZ, RZ, R106 ;  /* 0x000000ffff2f7224 */ /* 0x000fce00078e006a */
.L_x_9718:
[----:B------:R-:W-:Y:S05]  /*5110*/  BSYNC B2 ;  /* 0x0000000000027941 */ /* 0x000fea0003800000 */
.L_x_9717:
[C---:B---3--:R-:W-:Y:S01]  /*5120*/  LEA R4, P4, R70.reuse, R98, 0x1 ;  /* 0x0000006246047211 */ /* 0x048fe200078808ff */
[----:B------:R-:W-:Y:S02]  /*5130*/  IMAD.MOV.U32 R6, RZ, RZ, R98 ;  /* 0x000000ffff067224 */ /* 0x000fe400078e0062 */
[----:B--2---:R-:W-:Y:S01]  /*5140*/  IMAD.MOV.U32 R7, RZ, RZ, R99 ;  /* 0x000000ffff077224 */ /* 0x004fe200078e0063 */
[----:B------:R-:W-:Y:S02]  /*5150*/  LEA.HI.X R5, R70, R99, R72, 0x1, P4 ;  /* 0x0000006346057211 */ /* 0x000fe400020f0c48 */
[----:B------:R-:W-:-:S03]  /*5160*/  ISETP.GE.AND P4, PT, R11, R94, PT ;  /* 0x0000005e0b00720c */ /* 0x000fc60003f86270 */
[----:B----4-:R4:W-:Y:S10]  /*5170*/  ST.E.128 desc[UR40][R4.64], R12 ;  /* 0x0000000c04007985 */ /* 0x0109f4000c101d28 */
[----:B------:R-:W-:-:S05]  /*5180*/  @!P4 IMAD.WIDE R6, R11, 0x2, R6 ;  /* 0x000000020b06c825 */ /* 0x000fca00078e0206 */
[----:B0-----:R4:W-:Y:S02]  /*5190*/  @!P4 ST.E.128 desc[UR40][R6.64], R44 ;  /* 0x0000002c0600c985 */ /* 0x0019e4000c101d28 */
.L_x_9716:
[----:B------:R-:W-:Y:S05]  /*51a0*/  BSYNC B1 ;  /* 0x0000000000017941 */ /* 0x000fea0003800000 */
.L_x_9715:
[----:B------:R-:W-:-:S03]  /*51b0*/  UMOV UR4, 0xffffffff ;  /* 0xffffffff00047882 */ /* 0x000fc60000000000 */
[----:B------:R-:W-:Y:S05]  /*51c0*/  BRA.DIV UR4, `(.L_x_9719) ;  /* 0x0000015e04407947 */ /* 0x000fea000b800000 */
[----:B0-----:R-:W0:Y:S04]  /*51d0*/  SHFL.IDX PT, R97, R97, 0x1, 0x1c1f ;  /* 0x003c1f0061617f89 */ /* 0x001e2800000e0000 */
[----:B------:R0:W0:Y:S02]  /*51e0*/  SHFL.IDX PT, R96, R95, 0x1, 0x1c1f ;  /* 0x003c1f005f607f89 */ /* 0x00002400000e0000 */
.L_x_9967:
[----:B----4-:R-:W-:-:S04]  /*51f0*/  IADD3 R4, R200, 0x40, RZ ;  /* 0x00000040c8047810 */ /* 0x010fc80007ffe0ff */
[----:B------:R-:W-:-:S13]  /*5200*/  ISETP.GE.OR P4, PT, R4, R92, P1 ;  /* 0x0000005c0400720c */ /* 0x000fda0000f86670 */
[----:B------:R-:W-:Y:S05]  /*5210*/  @P4 BRA `(.L_x_9704) ;  /* 0x0000000800e04947 */ /* 0x000fea0003800000 */
[----:B------:R-:W4:Y:S01]  /*5220*/  LDL R6, [R1+0x20] ;  /* 0x0000200001067983 */ /* 0x000f220000100800 */
[----:B------:R-:W-:Y:S01]  /*5230*/  SEL R100, R61, R100, !P0 ;  /* 0x000000643d647207 */ /* 0x000fe20004000000 */
[----:B------:R-:W-:Y:S01]  /*5240*/  VIADD R7, R200, 0x40 ;  /* 0x00000040c8077836 */ /* 0x000fe20000000000 */
[----:B0-----:R-:W-:Y:S01]  /*5250*/  LEA R32, P4, R70, R96, 0x1 ;  /* 0x0000006046207211 */ /* 0x001fe200078808ff */
[----:B------:R-:W-:Y:S01]  /*5260*/  VIADD R4, R200, 0x40 ;  /* 0x00000040c8047836 */ /* 0x000fe20000000000 */
[----:B------:R-:W-:Y:S01]  /*5270*/  SHF.R.S32.HI R5, RZ, 0x1f, R100 ;  /* 0x0000001fff057819 */ /* 0x000fe20000011464 */
[----:B------:R-:W-:Y:S01]  /*5280*/  IMAD.SHL.U32 R7, R7, 0x40, RZ ;  /* 0x0000004007077824 */ /* 0x000fe200078e00ff */
[----:B------:R-:W-:Y:S01]  /*5290*/  BSSY B1, `(.L_x_9720) ;  /* 0x0000066000017945 */ /* 0x000fe20003800000 */
[----:B------:R-:W-:Y:S01]  /*52a0*/  IMAD.SHL.U32 R4, R4, 0x40, RZ ;  /* 0x0000004004047824 */ /* 0x000fe200078e00ff */
[----:B------:R-:W-:Y:S02]  /*52b0*/  LEA.HI R100, R5, R100, RZ, 0x4 ;  /* 0x0000006405647211 */ /* 0x000fe400078f20ff */
[----:B------:R-:W-:-:S02]  /*52c0*/  LOP3.LUT R7, R7, 0x1c0, RZ, 0xc0, !PT ;  /* 0x000001c007077812 */ /* 0x000fc400078ec0ff */
[----:B------:R-:W-:Y:S02]  /*52d0*/  LEA.HI.SX32 R11, R100, R69, 0x1c ;  /* 0x00000045640b7211 */ /* 0x000fe400078fe2ff */
[----:B------:R-:W-:Y:S02]  /*52e0*/  LOP3.LUT R4, R4, 0x1c0, RZ, 0xc0, !PT ;  /* 0x000001c004047812 */ /* 0x000fe400078ec0ff */
[----:B------:R-:W-:Y:S01]  /*52f0*/  SHF.R.U32.HI R7, RZ, 0x3, R7 ;  /* 0x00000003ff077819 */ /* 0x000fe20000011607 */
[----:B------:R-:W-:Y:S01]  /*5300*/  IMAD.SHL.U32 R11, R11, 0x8, RZ ;  /* 0x000000080b0b7824 */ /* 0x000fe200078e00ff */
[----:B------:R-:W-:-:S04]  /*5310*/  LEA.HI.X R33, R70, R97, R72, 0x1, P4 ;  /* 0x0000006146217211 */ /* 0x000fc800020f0c48 */
[----:B------:R-:W-:-:S04]  /*5320*/  LOP3.LUT R4, R4, 0x38, R11, 0xf8, !PT ;  /* 0x0000003804047812 */ /* 0x000fc800078ef80b */
[----:B------:R-:W-:-:S05]  /*5330*/  LOP3.LUT R4, R4, R7, RZ, 0x3c, !PT ;  /* 0x0000000704047212 */ /* 0x000fca00078e3cff */
[----:B----4-:R-:W-:Y:S02]  /*5340*/  IMAD.IADD R5, R6, 0x1, R4 ;  /* 0x0000000106057824 */ /* 0x010fe400078e0204 */
[C---:B------:R-:W-:Y:S02]  /*5350*/  IMAD R4, R18.reuse, 0x1800, R74 ;  /* 0x0000180012047824 */ /* 0x040fe400078e024a */
[----:B------:R-:W-:Y:S02]  /*5360*/  IMAD R6, R18, 0x1800, R5 ;  /* 0x0000180012067824 */ /* 0x000fe400078e0205 */
[--C-:B------:R-:W-:Y:S02]  /*5370*/  IMAD R4, R4, 0x2, R19.reuse ;  /* 0x0000000204047824 */ /* 0x100fe400078e0213 */
[----:B------:R-:W-:-:S04]  /*5380*/  IMAD R12, R6, 0x2, R19 ;  /* 0x00000002060c7824 */ /* 0x000fc800078e0213 */
[----:B------:R-:W0:Y:S04]  /*5390*/  LDS.128 R4, [R4+0x1c400] ;  /* 0x01c4000004047984 */ /* 0x000e280000000c00 */
[----:B------:R-:W4:Y:S01]  /*53a0*/  LDS.128 R12, [R12+0x1c400] ;  /* 0x01c400000c0c7984 */ /* 0x000f220000000c00 */
[----:B------:R-:W-:Y:S05]  /*53b0*/  @P2 BRA `(.L_x_9721) ;  /* 0x00000004004c2947 */ /* 0x000fea0003800000 */
[----:B------:R-:W-:Y:S01]  /*53c0*/  SHF.R.U64 R34, R36, 0x10, R37 ;  /* 0x0000001024227819 */ /* 0x000fe20000001225 */
[----:B---3--:R-:W-:Y:S01]  /*53d0*/  HADD2.F32 R98, -RZ, R111.H0_H0 ;  /* 0x2000006fff627230 */ /* 0x008fe20000004100 */
[--C-:B------:R-:W-:Y:S01]  /*53e0*/  SHF.R.U64 R36, R38, 0x10, R39.reuse ;  /* 0x0000001026247819 */ /* 0x100fe20000001227 */
[----:B------:R-:W-:Y:S01]  /*53f0*/  HADD2.F32 R46, -RZ, R109.H1_H1 ;  /* 0x3000006dff2e7230 */ /* 0x000fe20000004100 */
[----:B------:R-:W-:Y:S01]  /*5400*/  SHF.R.U32.HI R38, RZ, 0x10, R39 ;  /* 0x00000010ff267819 */ /* 0x000fe20000011627 */
[----:B------:R-:W-:Y:S01]  /*5410*/  HADD2.F32 R34, -RZ, R34.H0_H0 ;  /* 0x20000022ff227230 */ /* 0x000fe20000004100 */
[----:B----4-:R-:W-:Y:S01]  /*5420*/  MOV R39, R13 ;  /* 0x0000000d00277202 */ /* 0x010fe20000000f00 */
[----:B0-----:R-:W-:Y:S01]  /*5430*/  IMAD.MOV.U32 R13, RZ, RZ, R7 ;  /* 0x000000ffff0d7224 */ /* 0x001fe200078e0007 */
[--C-:B------:R-:W-:Y:S01]  /*5440*/  SHF.R.U64 R35, R40, 0x10, R41.reuse ;  /* 0x0000001028237819 */ /* 0x100fe20000001229 */
[----:B------:R-:W-:Y:S01]  /*5450*/  HADD2.F32 R7, -RZ, R5.H0_H0 ;  /* 0x20000005ff077230 */ /* 0x000fe20000004100 */
[----:B------:R-:W-:Y:S01]  /*5460*/  SHF.R.U32.HI R40, RZ, 0x10, R41 ;  /* 0x00000010ff287819 */ /* 0x000fe20000011629 */
[--C-:B------:R-:W-:Y:S01]  /*5470*/  HADD2.F32 R41, -RZ, R39.reuse.H0_H0 ;  /* 0x20000027ff297230 */ /* 0x100fe20000004100 */
[----:B------:R-:W-:Y:S01]  /*5480*/  SHF.R.U32.HI R44, RZ, 0x10, R37 ;  /* 0x00000010ff2c7819 */ /* 0x000fe20000011625 */
[----:B------:R-:W-:Y:S01]  /*5490*/  HADD2.F32 R39, -RZ, R39.H1_H1 ;  /* 0x30000027ff277230 */ /* 0x000fe20000004100 */
[--C-:B------:R-:W-:Y:S01]  /*54a0*/  SHF.R.U64 R37, R42, 0x10, R43.reuse ;  /* 0x000000102a257819 */ /* 0x100fe2000000122b */
[----:B------:R-:W-:Y:S01]  /*54b0*/  HADD2.F32 R111, -RZ, R111.H1_H1 ;  /* 0x3000006fff6f7230 */ /* 0x000fe20000004100 */
[----:B------:R-:W-:Y:S01]  /*54c0*/  SHF.R.U32.HI R42, RZ, 0x10, R43 ;  /* 0x00000010ff2a7819 */ /* 0x000fe2000001162b */
[----:B------:R-:W-:-:S02]  /*54d0*/  HADD2.F32 R43, -RZ, R40.H0_H0 ;  /* 0x20000028ff2b7230 */ /* 0x000fc40000004100 */
[-C--:B------:R-:W-:Y:S01]  /*54e0*/  FMUL.FTZ R100, R41, R98.reuse ;  /* 0x0000006229647220 */ /* 0x080fe20000410000 */
[----:B------:R-:W-:Y:S02]  /*54f0*/  HADD2.F32 R40, -RZ, R5.H1_H1 ;  /* 0x30000005ff287230 */ /* 0x000fe40000004100 */
[C---:B------:R-:W-:Y:S01]  /*5500*/  FMUL.FTZ R98, R7.reuse, R98 ;  /* 0x0000006207627220 */ /* 0x040fe20000410000 */
[----:B------:R-:W-:Y:S02]  /*5510*/  HADD2.F32 R44, -RZ, R44.H0_H0 ;  /* 0x2000002cff2c7230 */ /* 0x000fe40000004100 */
[-C--:B------:R-:W-:Y:S01]  /*5520*/  FFMA.FTZ R5, R7, R46.reuse, -R100 ;  /* 0x0000002e07057223 */ /* 0x080fe20000010864 */
[-C--:B------:R-:W-:Y:S01]  /*5530*/  FMUL.FTZ R45, R39, R43.reuse ;  /* 0x0000002b272d7220 */ /* 0x080fe20000410000 */
[----:B------:R-:W-:Y:S01]  /*5540*/  FMUL.FTZ R100, R40, R43 ;  /* 0x0000002b28647220 */ /* 0x000fe20000410000 */
[----:B------:R-:W-:Y:S01]  /*5550*/  FFMA.FTZ R7, R41, R46, R98 ;  /* 0x0000002e29077223 */ /* 0x000fe20000010062 */
[----:B------:R-:W-:-:S02]  /*5560*/  HADD2.F32 R98, -RZ, R113.H1_H1 ;  /* 0x30000071ff627230 */ /* 0x000fc40000004100 */
[-C--:B------:R-:W-:Y:S01]  /*5570*/  FFMA.FTZ R40, R40, R44.reuse, -R45 ;  /* 0x0000002c28287223 */ /* 0x080fe2000001082d */
[----:B------:R-:W-:Y:S01]  /*5580*/  FFMA.FTZ R44, R39, R44, R100 ;  /* 0x0000002c272c7223 */ /* 0x000fe20000010064 */
[--C-:B------:R-:W-:Y:S02]  /*5590*/  HADD2.F32 R41, -RZ, R15.reuse.H0_H0 ;  /* 0x2000000fff297230 */ /* 0x100fe40000004100 */
[----:B------:R-:W-:Y:S01]  /*55a0*/  HADD2.F32 R43, -RZ, R15.H1_H1 ;  /* 0x3000000fff2b7230 */ /* 0x000fe20000004100 */
[----:B------:R-:W-:Y:S01]  /*55b0*/  F2FP.F16.F32.PACK_AB R5, R40, R5 ;  /* 0x000000052805723e */ /* 0x000fe200000000ff */
[----:B------:R-:W-:Y:S02]  /*55c0*/  HADD2.F32 R100, -RZ, R42.H0_H0 ;  /* 0x2000002aff647230 */ /* 0x000fe40000004100 */
[--C-:B------:R-:W-:Y:S02]  /*55d0*/  HADD2.F32 R39, -RZ, R13.reuse.H1_H1 ;  /* 0x3000000dff277230 */ /* 0x100fe40000004100 */
[----:B------:R-:W-:-:S02]  /*55e0*/  HADD2.F32 R15, -RZ, R13.H0_H0 ;  /* 0x2000000dff0f7230 */ /* 0x000fc40000004100 */
[-C--:B------:R-:W-:Y:S01]  /*55f0*/  FMUL.FTZ R102, R43, R100.reuse ;  /* 0x000000642b667220 */ /* 0x080fe20000410000 */
[----:B------:R-:W-:Y:S02]  /*5600*/  HADD2.F32 R46, -RZ, R107.H1_H1 ;  /* 0x3000006bff2e7230 */ /* 0x000fe40000004100 */
[----:B------:R-:W-:Y:S01]  /*5610*/  FMUL.FTZ R100, R39, R100 ;  /* 0x0000006427647220 */ /* 0x000fe20000410000 */
[----:B------:R-:W-:Y:S02]  /*5620*/  HADD2.F32 R42, -RZ, R38.H0_H0 ;  /* 0x20000026ff2a7230 */ /* 0x000fe40000004100 */
[-C--:B------:R-:W-:Y:S01]  /*5630*/  FMUL.FTZ R38, R41, R98.reuse ;  /* 0x0000006229267220 */ /* 0x080fe20000410000 */
[C---:B------:R-:W-:Y:S01]  /*5640*/  FMUL.FTZ R98, R15.reuse, R98 ;  /* 0x000000620f627220 */ /* 0x040fe20000410000 */
[----:B------:R-:W-:Y:S02]  /*5650*/  HADD2.F32 R109, -RZ, R109.H0_H0 ;  /* 0x2000006dff6d7230 */ /* 0x000fe40000004100 */
[----:B------:R-:W-:Y:S01]  /*5660*/  FFMA.FTZ R13, R15, R46, -R38 ;  /* 0x0000002e0f0d7223 */ /* 0x000fe20000010826 */
[-C--:B------:R-:W-:Y:S01]  /*5670*/  FFMA.FTZ R38, R39, R42.reuse, -R102 ;  /* 0x0000002a27267223 */ /* 0x080fe20000010866 */
[----:B------:R-:W-:Y:S01]  /*5680*/  FFMA.FTZ R42, R43, R42, R100 ;  /* 0x0000002a2b2a7223 */ /* 0x000fe20000010064 */
[----:B------:R-:W-:Y:S01]  /*5690*/  FFMA.FTZ R15, R41, R46, R98 ;  /* 0x0000002e290f7223 */ /* 0x000fe20000010062 */
[----:B------:R-:W-:-:S02]  /*56a0*/  HADD2.F32 R100, -RZ, R35.H0_H0 ;  /* 0x20000023ff647230 */ /* 0x000fc40000004100 */
[----:B------:R-:W-:Y:S01]  /*56b0*/  HADD2.F32 R98, -RZ, R113.H0_H0 ;  /* 0x20000071ff627230 */ /* 0x000fe20000004100 */
[----:B------:R-:W-:Y:S01]  /*56c0*/  F2FP.F16.F32.PACK_AB R38, R38, R13 ;  /* 0x0000000d2626723e */ /* 0x000fe200000000ff */
[----:B------:R-:W-:Y:S01]  /*56d0*/  HADD2.F32 R41, -RZ, R12.H0_H0 ;  /* 0x2000000cff297230 */ /* 0x000fe20000004100 */
[----:B------:R-:W-:Y:S01]  /*56e0*/  F2FP.F16.F32.PACK_AB R13, R44, R7 ;  /* 0x000000072c0d723e */ /* 0x000fe200000000ff */
[----:B------:R-:W-:Y:S01]  /*56f0*/  HADD2.F32 R35, -RZ, R4.H0_H0 ;  /* 0x20000004ff237230 */ /* 0x000fe20000004100 */
[----:B------:R-:W-:Y:S01]  /*5700*/  F2FP.F16.F32.PACK_AB R15, R42, R15 ;  /* 0x0000000f2a0f723e */ /* 0x000fe200000000ff */
[----:B------:R-:W-:Y:S02]  /*5710*/  HADD2.F32 R43, -RZ, R12.H1_H1 ;  /* 0x3000000cff2b7230 */ /* 0x000fe40000004100 */
[----:B------:R-:W-:Y:S02]  /*5720*/  HADD2.F32 R39, -RZ, R4.H1_H1 ;  /* 0x30000004ff277230 */ /* 0x000fe40000004100 */
[----:B------:R-:W-:Y:S01]  /*5730*/  FMUL.FTZ R4, R41, R98 ;  /* 0x0000006229047220 */ /* 0x000fe20000410000 */
[----:B------:R-:W-:-:S02]  /*5740*/  HADD2.F32 R46, -RZ, R107.H0_H0 ;  /* 0x2000006bff2e7230 */ /* 0x000fc40000004100 */
[----:B------:R-:W-:Y:S01]  /*5750*/  FMUL.FTZ R12, R35, R98 ;  /* 0x00000062230c7220 */ /* 0x000fe20000410000 */
[-C--:B------:R-:W-:Y:S01]  /*5760*/  FMUL.FTZ R98, R43, R100.reuse ;  /* 0x000000642b627220 */ /* 0x080fe20000410000 */
[----:B------:R-:W-:Y:S01]  /*5770*/  FMUL.FTZ R100, R39, R100 ;  /* 0x0000006427647220 */ /* 0x000fe20000410000 */
[----:B------:R-:W-:Y:S02]  /*5780*/  IMAD.MOV.U32 R7, RZ, RZ, R38 ;  /* 0x000000ffff077224 */ /* 0x000fe400078e0026 */
[-C--:B------:R-:W-:Y:S01]  /*5790*/  FFMA.FTZ R12, R41, R46.reuse, R12 ;  /* 0x0000002e290c7223 */ /* 0x080fe2000001000c */
[----:B------:R-:W-:Y:S01]  /*57a0*/  FFMA.FTZ R4, R35, R46, -R4 ;  /* 0x0000002e23047223 */ /* 0x000fe20000010804 */
[----:B------:R-:W-:Y:S02]  /*57b0*/  HADD2.F32 R41, -RZ, R37.H0_H0 ;  /* 0x20000025ff297230 */ /* 0x000fe40000004100 */
[-C--:B------:R-:W-:Y:S01]  /*57c0*/  FFMA.FTZ R35, R39, R34.reuse, -R98 ;  /* 0x0000002227237223 */ /* 0x080fe20000010862 */
[----:B------:R-:W-:Y:S01]  /*57d0*/  FFMA.FTZ R43, R43, R34, R100 ;  /* 0x000000222b2b7223 */ /* 0x000fe20000010064 */
[----:B------:R-:W-:-:S02]  /*57e0*/  HADD2.F32 R37, -RZ, R14.H0_H0 ;  /* 0x2000000eff257230 */ /* 0x000fc40000004100 */
[----:B------:R-:W-:Y:S01]  /*57f0*/  HADD2.F32 R34, -RZ, R6.H0_H0 ;  /* 0x20000006ff227230 */ /* 0x000fe20000004100 */
[----:B------:R-:W-:Y:S01]  /*5800*/  F2FP.F16.F32.PACK_AB R4, R35, R4 ;  /* 0x000000042304723e */ /* 0x000fe200000000ff */
[----:B------:R-:W-:Y:S02]  /*5810*/  HADD2.F32 R14, -RZ, R14.H1_H1 ;  /* 0x3000000eff0e7230 */ /* 0x000fe40000004100 */
[----:B------:R-:W-:Y:S01]  /*5820*/  FMUL.FTZ R45, R37, R111 ;  /* 0x0000006f252d7220 */ /* 0x000fe20000410000 */
[----:B------:R-:W-:Y:S01]  /*5830*/  HADD2.F32 R6, -RZ, R6.H1_H1 ;  /* 0x30000006ff067230 */ /* 0x000fe20000004100 */
[----:B------:R-:W-:Y:S01]  /*5840*/  F2FP.F16.F32.PACK_AB R12, R43, R12 ;  /* 0x0000000c2b0c723e */ /* 0x000fe200000000ff */
[----:B------:R-:W-:Y:S02]  /*5850*/  HADD2.F32 R39, -RZ, R36.H0_H0 ;  /* 0x20000024ff277230 */ /* 0x000fe40000004100 */
[----:B------:R-:W-:Y:S01]  /*5860*/  FMUL.FTZ R47, R14, R41 ;  /* 0x000000290e2f7220 */ /* 0x000fe20000410000 */
[----:B------:R-:W-:Y:S01]  /*5870*/  FMUL.FTZ R36, R34, R111 ;  /* 0x0000006f22247220 */ /* 0x000fe20000410000 */
[----:B------:R-:W-:Y:S01]  /*5880*/  FMUL.FTZ R41, R6, R41 ;  /* 0x0000002906297220 */ /* 0x000fe20000410000 */
[----:B------:R-:W-:Y:S01]  /*5890*/  FFMA.FTZ R45, R34, R109, -R45 ;  /* 0x0000006d222d7223 */ /* 0x000fe2000001082d */
[----:B------:R-:W-:Y:S01]  /*58a0*/  FFMA.FTZ R6, R6, R39, -R47 ;  /* 0x0000002706067223 */ /* 0x000fe2000001082f */
[----:B------:R-:W-:Y:S01]  /*58b0*/  FFMA.FTZ R36, R37, R109, R36 ;  /* 0x0000006d25247223 */ /* 0x000fe20000010024 */
[----:B------:R-:W-:-:S03]  /*58c0*/  FFMA.FTZ R41, R14, R39, R41 ;  /* 0x000000270e297223 */ /* 0x000fc60000010029 */
[----:B------:R-:W-:Y:S02]  /*58d0*/  F2FP.F16.F32.PACK_AB R6, R6, R45 ;  /* 0x0000002d0606723e */ /* 0x000fe400000000ff */
[----:B------:R-:W-:-:S07]  /*58e0*/  F2FP.F16.F32.PACK_AB R14, R41, R36 ;  /* 0x00000024290e723e */ /* 0x000fce00000000ff */
.L_x_9721:
[----:B------:R-:W-:Y:S05]  /*58f0*/  BSYNC B1 ;  /* 0x0000000000017941 */ /* 0x000fea0003800000 */
.L_x_9720:
[----:B------:R-:W-:Y:S01]  /*5900*/  ISETP.GE.AND P2, PT, R11, R94, PT ;  /* 0x0000005e0b00720c */ /* 0x000fe20003f46270 */
[----:B0-----:R0:W-:Y:S02]  /*5910*/  ST.E.128 desc[UR40][R32.64], R4 ;  /* 0x0000000420007985 */ /* 0x0011e4000c101d28 */
[----:B0-----:R-:W-:Y:S02]  /*5920*/  IMAD.MOV.U32 R4, RZ, RZ, R96 ;  /* 0x000000ffff047224 */ /* 0x001fe400078e0060 */
[----:B------:R-:W-:-:S08]  /*5930*/  IMAD.MOV.U32 R5, RZ, RZ, R97 ;  /* 0x000000ffff057224 */ /* 0x000fd000078e0061 */
[----:B------:R-:W-:Y:S05]  /*5940*/  @P2 BRA `(.L_x_9704) ;  /* 0x0000000400142947 */ /* 0x000fea0003800000 */
[----:B------:R-:W-:-:S05]  /*5950*/  IMAD.WIDE R4, R11, 0x2, R4 ;  /* 0x000000020b047825 */ /* 0x000fca00078e0204 */
[----:B----4-:R0:W-:Y:S01]  /*5960*/  ST.E.128 desc[UR40][R4.64], R12 ;  /* 0x0000000c04007985 */ /* 0x0101e2000c101d28 */
[----:B------:R-:W-:Y:S05]  /*5970*/  BRA `(.L_x_9704) ;  /* 0x0000000400087947 */ /* 0x000fea0003800000 */
.L_x_9685:
[----:B------:R-:W-:-:S13]  /*5980*/  ISETP.NE.AND P3, PT, R206, 0x3, PT ;  /* 0x00000003ce00780c */ /* 0x000fda0003f65270 */
[----:B------:R-:W-:Y:S05]  /*5990*/  @!P3 BRA `(.L_x_9722) ;  /* 0x000000000004b947 */ /* 0x000fea0003800000 */
[----:B------:R-:W-:Y:S01]  /*59a0*/  BPT.TRAP 0x1 ;  /* 0x000000040000795c */ /* 0x000fe20000300000 */
.L_x_9722:
[----:B------:R-:W-:Y:S01]  /*59b0*/  IMAD R87, R18, 0x8, R19 ;  /* 0x0000000812577824 */ /* 0x000fe200078e0213 */
[----:B------:R-:W-:Y:S01]  /*59c0*/  SHF.L.U32 R93, R204, 0x1f, RZ ;  /* 0x0000001fcc5d7819 */ /* 0x000fe200000006ff */
[----:B------:R-:W-:Y:S01]  /*59d0*/  BSSY B1, `(.L_x_9723) ;  /* 0x0000004000017945 */ /* 0x000fe20003800000 */
[----:B------:R-:W-:Y:S02]  /*59e0*/  SHF.R.S32.HI R90, RZ, 0x1f, R89 ;  /* 0x0000001fff5a7819 */ /* 0x000fe40000011459 */
[----:B------:R-:W1:Y:S02]  /*59f0*/  SYNCS.PHASECHK.TRANS64.TRYWAIT P2, [R87+URZ+0x22890], R93 ;  /* 0x0228905d570075a7 */ /* 0x000e64000804017f */
[----:B-1----:R-:W-:Y:S05]  /*5a00*/  @!P2 BRA `(.L_x_9724) ;  /* 0x00000154007ca947 */ /* 0x002fea0003800000 */
.L_x_9968:
[----:B------:R-:W-:Y:S05]  /*5a10*/  BSYNC B1 ;  /* 0x0000000000017941 */ /* 0x000fea0003800000 */
.L_x_9723:
        /* <DEDUP_REMOVED lines=25> */
.L_x_9972:
[----:B------:R-:W-:Y:S04]  /*5bb0*/  BSSY B1, `(.L_x_9726) ;  /* 0x000000d000017945 */ /* 0x000fe80003800000 */
[----:B------:R-:W-:Y:S05]  /*5bc0*/  @!P2 BRA `(.L_x_9727) ;  /* 0x00000000002ca947 */ /* 0x000fea0003800000 */
[----:B------:R-:W-:Y:S02]  /*5bd0*/  ULDC UR4, c[0x0][0x2f4] ;  /* 0x0000bd0000047ab9 */ /* 0x000fe40000000800 */
[----:B------:R-:W-:-:S13]  /*5be0*/  ISETP.GE.AND P2, PT, R16, UR4, PT ;  /* 0x0000000410007c0c */ /* 0x000fda000bf46270 */
[----:B---3--:R-:W-:-:S04]  /*5bf0*/  @!P2 LEA R14, P4, R16, R7, 0x1 ;  /* 0x00000007100ea211 */ /* 0x008fc800078808ff */
[----:B--2---:R-:W-:Y:S02]  /*5c00*/  @!P2 LEA.HI.X R15, R16, R5, R17, 0x1, P4 ;  /* 0x00000005100fa211 */ /* 0x004fe400020f0c11 */
[----:B------:R-:W-:-:S13]  /*5c10*/  ISETP.GE.AND P4, PT, R2, UR4, PT ;  /* 0x0000000402007c0c */ /* 0x000fda000bf86270 */
[----:B------:R-:W-:-:S04]  /*5c20*/  @!P4 LEA R12, P5, R2, R7, 0x1 ;  /* 0x00000007020cc211 */ /* 0x000fc800078a08ff */
[----:B------:R-:W-:Y:S02]  /*5c30*/  @!P4 LEA.HI.X R13, R2, R5, R202, 0x1, P5 ;  /* 0x00000005020dc211 */ /* 0x000fe400028f0cca */
[----:B------:R-:W2:Y:S04]  /*5c40*/  @!P2 LDS.128 R4, [R98] ;  /* 0x000000006204a984 */ /* 0x000ea80000000c00 */
[----:B--2---:R-:W-:Y:S04]  /*5c50*/  @!P2 ST.E.128 desc[UR40][R14.64], R4 ;  /* 0x000000040e00a985 */ /* 0x004fe8000c101d28 */
[----:B------:R-:W2:Y:S04]  /*5c60*/  @!P4 LDS.128 R4, [R96] ;  /* 0x000000006004c984 */ /* 0x000ea80000000c00 */
[----:B--2---:R4:W-:Y:S02]  /*5c70*/  @!P4 ST.E.128 desc[UR40][R12.64], R4 ;  /* 0x000000040c00c985 */ /* 0x0049e4000c101d28 */
.L_x_9727:
[----:B------:R-:W-:Y:S05]  /*5c80*/  BSYNC B1 ;  /* 0x0000000000017941 */ /* 0x000fea0003800000 */
.L_x_9726:
[----:B------:R-:W-:-:S03]  /*5c90*/  UMOV UR4, 0xffffffff ;  /* 0xffffffff00047882 */ /* 0x000fc60000000000 */
[----:B------:R-:W-:Y:S05]  /*5ca0*/  BRA.DIV UR4, `(.L_x_9728) ;  /* 0x0000015604347947 */ /* 0x000fea000b800000 */
[----:B--2-4-:R2:W4:Y:S04]  /*5cb0*/  SHFL.IDX PT, R5, R33, 0x1, 0x1c1f ;  /* 0x003c1f0021057f89 */ /* 0x01452800000e0000 */
[----:B---3--:R2:W3:Y:S02]  /*5cc0*/  SHFL.IDX PT, R7, R32, 0x1, 0x1c1f ;  /* 0x003c1f0020077f89 */ /* 0x0084e400000e0000 */
.L_x_9976:
[----:B------:R-:W-:-:S13]  /*5cd0*/  ISETP.GE.AND P2, PT, R34, 0x41, PT ;  /* 0x000000412200780c */ /* 0x000fda0003f46270 */
[----:B------:R-:W-:Y:S05]  /*5ce0*/  @!P2 BRA `(.L_x_9704) ;  /* 0x00000000002ca947 */ /* 0x000fea0003800000 */
[----:B------:R-:W-:Y:S02]  /*5cf0*/  ULDC UR4, c[0x0][0x2f4] ;  /* 0x0000bd0000047ab9 */ /* 0x000fe40000000800 */
[----:B------:R-:W-:-:S13]  /*5d00*/  ISETP.GE.AND P2, PT, R16, UR4, PT ;  /* 0x0000000410007c0c */ /* 0x000fda000bf46270 */
[----:B---3--:R-:W-:-:S04]  /*5d10*/  @!P2 LEA R14, P4, R16, R7, 0x1 ;  /* 0x00000007100ea211 */ /* 0x008fc800078808ff */
[----:B----4-:R-:W-:Y:S02]  /*5d20*/  @!P2 LEA.HI.X R15, R16, R5, R17, 0x1, P4 ;  /* 0x00000005100fa211 */ /* 0x010fe400020f0c11 */
[----:B------:R-:W-:-:S13]  /*5d30*/  ISETP.GE.AND P4, PT, R2, UR4, PT ;  /* 0x0000000402007c0c */ /* 0x000fda000bf86270 */
[----:B------:R-:W-:-:S04]  /*5d40*/  @!P4 LEA R12, P5, R2, R7, 0x1 ;  /* 0x00000007020cc211 */ /* 0x000fc800078a08ff */
[----:B------:R-:W-:Y:S02]  /*5d50*/  @!P4 LEA.HI.X R13, R2, R5, R202, 0x1, P5 ;  /* 0x00000005020dc211 */ /* 0x000fe400028f0cca */
[----:B------:R-:W3:Y:S04]  /*5d60*/  @!P2 LDS.128 R4, [R98+0x2000] ;  /* 0x002000006204a984 */ /* 0x000ee80000000c00 */
[----:B---3--:R-:W-:Y:S04]  /*5d70*/  @!P2 ST.E.128 desc[UR40][R14.64], R4 ;  /* 0x000000040e00a985 */ /* 0x008fe8000c101d28 */
[----:B------:R-:W3:Y:S04]  /*5d80*/  @!P4 LDS.128 R4, [R96+0x2000] ;  /* 0x002000006004c984 */ /* 0x000ee80000000c00 */
[----:B---3--:R3:W-:Y:S02]  /*5d90*/  @!P4 ST.E.128 desc[UR40][R12.64], R4 ;  /* 0x000000040c00c985 */ /* 0x0087e4000c101d28 */
.L_x_9704:
[----:B------:R-:W-:Y:S05]  /*5da0*/  BSYNC B0 ;  /* 0x0000000000007941 */ /* 0x000fea0003800000 */
.L_x_9684:
[----:B0--34-:R-:W0:Y:S01]  /*5db0*/  S2R R4, SR_TID.X ;  /* 0x0000000000047919 */ /* 0x019e220000002100 */
        /* <DEDUP_REMOVED lines=16> */
.L_x_9730:
[----:B------:R-:W-:Y:S05]  /*5ec0*/  BSYNC B0 ;  /* 0x0000000000007941 */ /* 0x000fea0003800000 */
.L_x_9729:
[----:B------:R-:W3:Y:S01]  /*5ed0*/  SYNCS.PHASECHK.TRANS64.TRYWAIT P3, [R87+URZ+0x228b0], R93 ;  /* 0x0228b05d570075a7 */ /* 0x000ee2000806017f */
[----:B------:R-:W-:Y:S04]  /*5ee0*/  BSSY B0, `(.L_x_9731) ;  /* 0x0000002000007945 */ /* 0x000fe80003800000 */
[----:B---3--:R-:W-:Y:S05]  /*5ef0*/  @!P3 BRA `(.L_x_9732) ;  /* 0x0000015000ecb947 */ /* 0x008fea0003800000 */
.L_x_9977:
[----:B------:R-:W-:Y:S05]  /*5f00*/  BSYNC B0 ;  /* 0x0000000000007941 */ /* 0x000fea0003800000 */
.L_x_9731:
[----:B------:R-:W-:Y:S01]  /*5f10*/  ULDC.64 UR4, c[0x0][0x328] ;  /* 0x0000ca0000047ab9 */ /* 0x000fe20000000a00 */
[----:B------:R-:W-:Y:S01]  /*5f20*/  ULDC.64 UR6, c[0x0][0x318] ;  /* 0x0000c60000067ab9 */ /* 0x000fe20000000a00 */
[----:B------:R-:W-:Y:S01]  /*5f30*/  IMAD R90, R90, UR4, RZ ;  /* 0x000000045a5a7c24 */ /* 0x000fe2000f8e02ff */
[----:B------:R-:W-:Y:S01]  /*5f40*/  BSSY B0, `(.L_x_9733) ;  /* 0x0000040000007945 */ /* 0x000fe20003800000 */
[----:B0-----:R-:W-:-:S04]  /*5f50*/  IMAD.WIDE.U32 R4, R89, UR4, RZ ;  /* 0x0000000459047c25 */ /* 0x001fc8000f8e00ff */
        /* <DEDUP_REMOVED lines=8> */
[----:B------:R-:W-:Y:S02]  /*5fe0*/  IMAD.IADD R5, R5, 0x1, R91 ;  /* 0x0000000105057824 */ /* 0x000fe400078e025b */
[----:B------:R-:W-:Y:S02]  /*5ff0*/  IMAD R34, R18, 0x6000, R82 ;  /* 0x0000600012227824 */ /* 0x000fe400078e0252 */
[----:B------:R-:W-:-:S04]  /*6000*/  IMAD.WIDE.U32 R4, R201, UR4, R4 ;  /* 0x00000004c9047c25 */ /* 0x000fc8000f8e0004 */
[----:B------:R-:W-:Y:S01]  /*6010*/  IMAD R5, R201, UR5, R5 ;  /* 0x00000005c9057c24 */ /* 0x000fe2000f8e0205 */
[----:B------:R-:W-:-:S04]  /*6020*/  LEA R35, P3, R4, UR6, 0x1 ;  /* 0x0000000604237c11 */ /* 0x000fc8000f8608ff */
[----:B------:R-:W-:Y:S01]  /*6030*/  LEA.HI.X R36, R4, UR7, R5, 0x1, P3 ;  /* 0x0000000704247c11 */ /* 0x000fe200098f0c05 */
[----:B------:R-:W-:Y:S01]  /*6040*/  IMAD.IADD R4, R75, 0x1, R34 ;  /* 0x000000014b047824 */ /* 0x000fe200078e0222 */
[----:B------:R-:W-:Y:S01]  /*6050*/  ISETP.GE.AND P3, PT, R92, 0x1, PT ;  /* 0x000000015c00780c */ /* 0x000fe20003f66270 */
[----:B------:R0:W4:Y:S01]  /*6060*/  SHFL.IDX PT, R41, R35, RZ, 0x1c1f ;  /* 0x001c1fff23297589 */ /* 0x00012200000e0000 */
[--C-:B------:R-:W-:Y:S02]  /*6070*/  IMAD R34, R34, 0x2, R25.reuse ;  /* 0x0000000222227824 */ /* 0x100fe400078e0219 */
[----:B------:R-:W-:Y:S01]  /*6080*/  IMAD R11, R4, 0x2, R25 ;  /* 0x00000002040b7824 */ /* 0x000fe200078e0219 */
[----:B------:R0:W0:Y:S08]  /*6090*/  SHFL.IDX PT, R39, R36, RZ, 0x1c1f ;  /* 0x001c1fff24277589 */ /* 0x00003000000e0000 */
[----:B------:R-:W-:Y:S05]  /*60a0*/  @!P3 BRA `(.L_x_9734) ;  /* 0x0000000000a4b947 */ /* 0x000fea0003800000 */
[----:B------:R-:W-:Y:S02]  /*60b0*/  ISETP.NE.AND P5, PT, R77, RZ, PT ;  /* 0x000000ff4d00720c */ /* 0x000fe40003fa5270 */
[----:B------:R-:W-:Y:S02]  /*60c0*/  ISETP.NE.AND P4, PT, R78, RZ, PT ;  /* 0x000000ff4e00720c */ /* 0x000fe40003f85270 */
[----:B------:R-:W-:-:S09]  /*60d0*/  PRMT R37, R10, 0x8880, RZ ;  /* 0x000088800a257816 */ /* 0x000fd200000000ff */
[----:B------:R-:W5:Y:S01]  /*60e0*/  @P5 LDS.128 R4, [R34] ;  /* 0x0000000022045984 */ /* 0x000f620000000c00 */
[----:B--2-4-:R-:W-:-:S04]  /*60f0*/  @P5 LEA R32, P3, R16, R41, 0x1 ;  /* 0x0000002910205211 */ /* 0x014fc800078608ff */
[----:B0-----:R-:W-:Y:S02]  /*6100*/  @P5 LEA.HI.X R33, R16, R39, R17, 0x1, P3 ;  /* 0x0000002710215211 */ /* 0x001fe400018f0c11 */
[----:B------:R-:W-:-:S04]  /*6110*/  @P4 LEA R14, P3, R2, R41, 0x1 ;  /* 0x00000029020e4211 */ /* 0x000fc800078608ff */
[----:B------:R-:W-:Y:S02]  /*6120*/  @P4 LEA.HI.X R15, R2, R39, R202, 0x1, P3 ;  /* 0x00000027020f4211 */ /* 0x000fe400018f0cca */
[----:B------:R-:W-:-:S13]  /*6130*/  ISETP.NE.AND P3, PT, R79, RZ, PT ;  /* 0x000000ff4f00720c */ /* 0x000fda0003f65270 */
[----:B------:R-:W-:-:S04]  /*6140*/  @P3 LEA R12, P6, R211, R41, 0x1 ;  /* 0x00000029d30c3211 */ /* 0x000fc800078c08ff */
[----:B------:R-:W-:Y:S01]  /*6150*/  @P3 LEA.HI.X R13, R211, R39, R220, 0x1, P6 ;  /* 0x00000027d30d3211 */ /* 0x000fe200030f0cdc */
[----:B-----5:R0:W-:Y:S01]  /*6160*/  @P5 ST.E.128 desc[UR40][R32.64], R4 ;  /* 0x0000000420005985 */ /* 0x0201e2000c101d28 */
[----:B------:R-:W-:-:S03]  /*6170*/  ISETP.NE.AND P5, PT, R80, RZ, PT ;  /* 0x000000ff5000720c */ /* 0x000fc60003fa5270 */
[----:B------:R-:W2:Y:S10]  /*6180*/  @P4 LDS.128 R4, [R11] ;  /* 0x000000000b044984 */ /* 0x000eb40000000c00 */
[----:B0-----:R-:W-:-:S04]  /*6190*/  @P5 LEA R32, P6, R210, R41, 0x1 ;  /* 0x00000029d2205211 */ /* 0x001fc800078c08ff */
[----:B------:R-:W-:Y:S01]  /*61a0*/  @P5 LEA.HI.X R33, R210, R39, R219, 0x1, P6 ;  /* 0x00000027d2215211 */ /* 0x000fe200030f0cdb */
[----:B--2---:R0:W-:Y:S01]  /*61b0*/  @P4 ST.E.128 desc[UR40][R14.64], R4 ;  /* 0x000000040e004985 */ /* 0x0041e2000c101d28 */
[----:B------:R-:W-:-:S03]  /*61c0*/  ISETP.NE.AND P4, PT, R81, RZ, PT ;  /* 0x000000ff5100720c */ /* 0x000fc60003f85270 */
[----:B------:R-:W2:Y:S10]  /*61d0*/  @P3 LDS.128 R4, [R34+0x3000] ;  /* 0x0030000022043984 */ /* 0x000eb40000000c00 */
        /* <DEDUP_REMOVED lines=13> */
[----:B------:R-:W-:-:S03]  /*62b0*/  ISETP.GT.AND P4, PT, R37, -0x1, PT ;  /* 0xffffffff2500780c */ /* 0x000fc60003f84270 */
[----:B------:R-:W2:Y:S10]  /*62c0*/  @P3 LDS.128 R4, [R11+0x6000] ;  /* 0x006000000b043984 */ /* 0x000eb40000000c00 */
[----:B0-----:R-:W-:-:S04]  /*62d0*/  @!P4 LEA R14, P6, R212, R41, 0x1 ;  /* 0x00000029d40ec211 */ /* 0x001fc800078c08ff */
[----:B------:R-:W-:Y:S01]  /*62e0*/  @!P4 LEA.HI.X R15, R212, R39, R215, 0x1, P6 ;  /* 0x00000027d40fc211 */ /* 0x000fe200030f0cd7 */
[----:B--2---:R-:W-:Y:S04]  /*62f0*/  @P3 ST.E.128 desc[UR40][R12.64], R4 ;  /* 0x000000040c003985 */ /* 0x004fe8000c101d28 */
[----:B------:R-:W0:Y:S04]  /*6300*/  @P5 LDS.128 R4, [R34+0x9000] ;  /* 0x0090000022045984 */ /* 0x000e280000000c00 */
[----:B0-----:R-:W-:Y:S04]  /*6310*/  @P5 ST.E.128 desc[UR40][R32.64], R4 ;  /* 0x0000000420005985 */ /* 0x001fe8000c101d28 */
[----:B------:R-:W0:Y:S04]  /*6320*/  @!P4 LDS.128 R4, [R11+0x9000] ;  /* 0x009000000b04c984 */ /* 0x000e280000000c00 */
[----:B0-----:R0:W-:Y:S02]  /*6330*/  @!P4 ST.E.128 desc[UR40][R14.64], R4 ;  /* 0x000000040e00c985 */ /* 0x0011e4000c101d28 */
.L_x_9734:
[----:B------:R-:W-:Y:S05]  /*6340*/  BSYNC B0 ;  /* 0x0000000000007941 */ /* 0x000fea0003800000 */
.L_x_9733:
[----:B------:R-:W-:Y:S01]  /*6350*/  ISETP.GE.AND P3, PT, R92, 0x41, PT ;  /* 0x000000415c00780c */ /* 0x000fe20003f66270 */
[----:B------:R1:W1:Y:S01]  /*6360*/  SHFL.IDX PT, R37, R36, 0x1, 0x1c1f ;  /* 0x003c1f0024257f89 */ /* 0x00026200000e0000 */
[----:B------:R-:W-:Y:S03]  /*6370*/  BSSY B0, `(.L_x_9735) ;  /* 0x000002c000007945 */ /* 0x000fe60003800000 */
[----:B0-----:R-:W0:Y:S08]  /*6380*/  SHFL.IDX PT, R35, R35, 0x1, 0x1c1f ;  /* 0x003c1f0023237f89 */ /* 0x001e3000000e0000 */
[----:B------:R-:W-:Y:S05]  /*6390*/  @!P3 BRA `(.L_x_9736) ;  /* 0x0000000000a4b947 */ /* 0x000fea0003800000 */
[----:B------:R-:W-:Y:S02]  /*63a0*/  ISETP.NE.AND P5, PT, R77, RZ, PT ;  /* 0x000000ff4d00720c */ /* 0x000fe40003fa5270 */
[----:B------:R-:W-:Y:S02]  /*63b0*/  ISETP.NE.AND P4, PT, R78, RZ, PT ;  /* 0x000000ff4e00720c */ /* 0x000fe40003f85270 */
[----:B-1----:R-:W-:-:S09]  /*63c0*/  PRMT R36, R10, 0x8880, RZ ;  /* 0x000088800a247816 */ /* 0x002fd200000000ff */
[----:B------:R-:W1:Y:S01]  /*63d0*/  @P5 LDS.128 R4, [R34+0x2000] ;  /* 0x0020000022045984 */ /* 0x000e620000000c00 */
[----:B0-2---:R-:W-:-:S04]  /*63e0*/  @P5 LEA R32, P3, R16, R35, 0x1 ;  /* 0x0000002310205211 */ /* 0x005fc800078608ff */
[----:B------:R-:W-:Y:S02]  /*63f0*/  @P5 LEA.HI.X R33, R16, R37, R17, 0x1, P3 ;  /* 0x0000002510215211 */ /* 0x000fe400018f0c11 */
[----:B------:R-:W-:-:S04]  /*6400*/  @P4 LEA R14, P3, R2, R35, 0x1 ;  /* 0x00000023020e4211 */ /* 0x000fc800078608ff */
[----:B------:R-:W-:Y:S02]  /*6410*/  @P4 LEA.HI.X R15, R2, R37, R202, 0x1, P3 ;  /* 0x00000025020f4211 */ /* 0x000fe400018f0cca */
[----:B------:R-:W-:-:S13]  /*6420*/  ISETP.NE.AND P3, PT, R79, RZ, PT ;  /* 0x000000ff4f00720c */ /* 0x000fda0003f65270 */
[----:B------:R-:W-:-:S04]  /*6430*/  @P3 LEA R12, P6, R211, R35, 0x1 ;  /* 0x00000023d30c3211 */ /* 0x000fc800078c08ff */
[----:B------:R-:W-:Y:S01]  /*6440*/  @P3 LEA.HI.X R13, R211, R37, R220, 0x1, P6 ;  /* 0x00000025d30d3211 */ /* 0x000fe200030f0cdc */
[----:B-1----:R0:W-:Y:S01]  /*6450*/  @P5 ST.E.128 desc[UR40][R32.64], R4 ;  /* 0x0000000420005985 */ /* 0x0021e2000c101d28 */
[----:B------:R-:W-:-:S03]  /*6460*/  ISETP.NE.AND P5, PT, R80, RZ, PT ;  /* 0x000000ff5000720c */ /* 0x000fc60003fa5270 */
[----:B------:R-:W1:Y:S10]  /*6470*/  @P4 LDS.128 R4, [R11+0x2000] ;  /* 0x002000000b044984 */ /* 0x000e740000000c00 */
[----:B0-----:R-:W-:-:S04]  /*6480*/  @P5 LEA R32, P6, R210, R35, 0x1 ;  /* 0x00000023d2205211 */ /* 0x001fc800078c08ff */
        /* <DEDUP_REMOVED lines=17> */
[----:B------:R-:W-:-:S03]  /*65a0*/  ISETP.GT.AND P4, PT, R36, -0x1, PT ;  /* 0xffffffff2400780c */ /* 0x000fc60003f84270 */
[----:B------:R-:W1:Y:S10]  /*65b0*/  @P3 LDS.128 R4, [R11+0x8000] ;  /* 0x008000000b043984 */ /* 0x000e740000000c00 */
[----:B0-----:R-:W-:-:S04]  /*65c0*/  @!P4 LEA R14, P6, R212, R35, 0x1 ;  /* 0x00000023d40ec211 */ /* 0x001fc800078c08ff */
[----:B------:R-:W-:Y:S01]  /*65d0*/  @!P4 LEA.HI.X R15, R212, R37, R215, 0x1, P6 ;  /* 0x00000025d40fc211 */ /* 0x000fe200030f0cd7 */
[----:B-1----:R-:W-:Y:S04]  /*65e0*/  @P3 ST.E.128 desc[UR40][R12.64], R4 ;  /* 0x000000040c003985 */ /* 0x002fe8000c101d28 */
[----:B------:R-:W0:Y:S04]  /*65f0*/  @P5 LDS.128 R4, [R34+0xb000] ;  /* 0x00b0000022045984 */ /* 0x000e280000000c00 */
[----:B0-----:R-:W-:Y:S04]  /*6600*/  @P5 ST.E.128 desc[UR40][R32.64], R4 ;  /* 0x0000000420005985 */ /* 0x001fe8000c101d28 */
[----:B------:R-:W0:Y:S04]  /*6610*/  @!P4 LDS.128 R4, [R11+0xb000] ;  /* 0x00b000000b04c984 */ /* 0x000e280000000c00 */
[----:B0-----:R0:W-:Y:S02]  /*6620*/  @!P4 ST.E.128 desc[UR40][R14.64], R4 ;  /* 0x000000040e00c985 */ /* 0x0011e4000c101d28 */
.L_x_9736:
[----:B------:R-:W-:Y:S05]  /*6630*/  BSYNC B0 ;  /* 0x0000000000007941 */ /* 0x000fea0003800000 */
.L_x_9735:
[----:B0-----:R-:W5:Y:S01]  /*6640*/  LDL R4, [R1] ;  /* 0x0000000001047983 */ /* 0x001f620000100800 */
[----:B-1-3--:R-:W-:Y:S02]  /*6650*/  @!P2 VIADD R87, R87, 0x228c0 ;  /* 0x000228c05757a836 */ /* 0x00afe40000000000 */
[----:B------:R-:W-:Y:S01]  /*6660*/  VIADD R18, R18, 0x1 ;  /* 0x0000000112127836 */ /* 0x000fe20000000000 */
[----:B------:R-:W-:Y:S01]  /*6670*/  @!PT LDS RZ, [RZ] ;  /* 0x00000000fffff984 */ /* 0x000fe20000000800 */
[----:B------:R-:W-:Y:S01]  /*6680*/  @!PT LDS RZ, [RZ] ;  /* 0x00000000fffff984 */ /* 0x000fe20000000800 */
[----:B------:R-:W-:Y:S01]  /*6690*/  @!PT LDS RZ, [RZ] ;  /* 0x00000000fffff984 */ /* 0x000fe20000000800 */
[----:B------:R-:W-:Y:S01]  /*66a0*/  @!PT LDS RZ, [RZ] ;  /* 0x00000000fffff984 */ /* 0x000fe20000000800 */
[----:B------:R0:W-:Y:S06]  /*66b0*/  MEMBAR.ALL.CTA ;  /* 0x0000000000007992 */ /* 0x0001ec0000008000 */
[----:B0-----:R-:W0:Y:S01]  /*66c0*/  FENCE.VIEW.ASYNC.S ;  /* 0x00000000000073c6 */ /* 0x001e220000000000 */
[----:B------:R-:W-:Y:S01]  /*66d0*/  @!P2 PRMT R87, RZ, 0x654, R87 ;  /* 0x00000654ff57a816 */ /* 0x000fe20000000057 */
[----:B0-----:R0:W-:Y:S06]  /*66e0*/  BAR.SYNC.DEFER_BLOCKING R60, 0x80 ;  /* 0x0002003c0000751d */ /* 0x0011ec0000010000 */
[----:B------:R0:W-:Y:S01]  /*66f0*/  @!P2 SYNCS.ARRIVE.TRANS64.RED.A1T0 RZ, [R87+URZ], RZ ;  /* 0x000000ff57ffa9a7 */ /* 0x0001e2000810043f */
[----:B------:R-:W-:-:S04]  /*6700*/  ISETP.NE.AND P2, PT, R18, 0x2, PT ;  /* 0x000000021200780c */ /* 0x000fc80003f45270 */
[----:B------:R-:W-:Y:S02]  /*6710*/  SEL R5, RZ, 0x1, P2 ;  /* 0x00000001ff057807 */ /* 0x000fe40001000000 */
[----:B------:R-:W-:Y:S02]  /*6720*/  SEL R18, R18, RZ, P2 ;  /* 0x000000ff12127207 */ /* 0x000fe40001000000 */
[----:B------:R-:W-:Y:S02]  /*6730*/  LOP3.LUT R204, R204, R5, RZ, 0x3c, !PT ;  /* 0x00000005cccc7212 */ /* 0x000fe400078e3cff */
[----:B-----5:R-:W-:-:S13]  /*6740*/  LOP3.LUT P3, RZ, R4, 0x2, RZ, 0xc0, !PT ;  /* 0x0000000204ff7812 */ /* 0x020fda000786c0ff */
[----:B0-----:R-:W-:Y:S05]  /*6750*/  @P3 BRA `(.L_x_9737) ;  /* 0xffffffc400743947 */ /* 0x001fea000383ffff */
[----:B------:R-:W0:Y:S01]  /*6760*/  S2R R4, SR_TID.X ;  /* 0x0000000000047919 */ /* 0x000e220000002100 */
[----:B------:R-:W-:Y:S02]  /*6770*/  PLOP3.LUT P0, PT, PT, PT, PT, 0x8, 0x0 ;  /* 0x000000000000781c */ /* 0x000fe40003f0e170 */
[----:B0-----:R-:W-:-:S04]  /*6780*/  SHF.R.U32.HI R4, RZ, 0x7, R4 ;  /* 0x00000007ff047819 */ /* 0x001fc80000011604 */
[----:B------:R-:W-:-:S13]  /*6790*/  ISETP.NE.AND P3, PT, R4, 0x1, PT ;  /* 0x000000010400780c */ /* 0x000fda0003f65270 */
[----:B------:R-:W-:Y:S05]  /*67a0*/  @!P3 WARPSYNC.ALL ;  /* 0x000000000000b948 */ /* 0x000fea0003800000 */
[----:B------:R-:W-:Y:S06]  /*67b0*/  @!P3 BAR.ARV 0x9, 0x100 ;  /* 0x024400000000bb1d */ /* 0x000fec0000002000 */
.L_x_9679:
[----:B------:R-:W-:Y:S01]  /*67c0*/  MOV R0, RZ ;  /* 0x000000ff00007202 */ /* 0x000fe20000000f00 */
[----:B------:R-:W-:Y:S06]  /*67d0*/  @P0 BRA `(.L_x_9738) ;  /* 0x00000000000c0947 */ /* 0x000fec0003800000 */
[----:B------:R-:W0:Y:S01]  /*67e0*/  FENCE.VIEW.ASYNC.G ;  /* 0x00000000000073c6 */ /* 0x000e220000000100 */
[----:B------:R-:W-:Y:S05]  /*67f0*/  WARPSYNC.ALL ;  /* 0x0000000000007948 */ /* 0x000fea0003800000 */
[----:B0-----:R-:W-:Y:S06]  /*6800*/  BAR.ARV 0xc, 0x180 ;  /* 0x0306000000007b1d */ /* 0x001fec0000002000 */
.L_x_9738:
[----:B------:R-:W3:Y:S01]  /*6810*/  LDL R3, [R1] ;  /* 0x0000000001037983 */ /* 0x000ee20000100800 */
[----:B------:R-:W-:Y:S01]  /*6820*/  BSSY B0, `(.L_x_9739) ;  /* 0x0000021000007945 */ /* 0x000fe20003800000 */
[----:B---3--:R-:W-:-:S13]  /*6830*/  LOP3.LUT P0, RZ, R3, 0x8, RZ, 0xc0, !PT ;  /* 0x0000000803ff7812 */ /* 0x008fda000780c0ff */
[----:B------:R-:W-:Y:S05]  /*6840*/  @!P0 BRA `(.L_x_9740) ;  /* 0x0000000000788947 */ /* 0x000fea0003800000 */
[----:B------:R-:W3:Y:S01]  /*6850*/  LDL R3, [R1+0x30] ;  /* 0x0000300001037983 */ /* 0x000ee20000100800 */
[----:B------:R-:W-:Y:S01]  /*6860*/  ULDC UR4, c[0x0][0x9f0] ;  /* 0x00027c0000047ab9 */ /* 0x000fe20000000800 */
[----:B---3--:R-:W-:-:S04]  /*6870*/  ISETP.NE.AND P0, PT, R3, RZ, PT ;  /* 0x000000ff0300720c */ /* 0x008fc80003f05270 */
        /* <DEDUP_REMOVED lines=27> */
.L_x_9740:
[----:B------:R-:W-:Y:S05]  /*6a30*/  BSYNC B0 ;  /* 0x0000000000007941 */ /* 0x000fea0003800000 */
.L_x_9739:
[----:B------:R-:W3:Y:S01]  /*6a40*/  LDL R3, [R1+0x48] ;  /* 0x0000480001037983 */ /* 0x000ee20000100800 */
[----:B------:R-:W-:Y:S01]  /*6a50*/  PLOP3.LUT P0, PT, PT, PT, PT, 0x80, 0x0 ;  /* 0x000000000000781c */ /* 0x000fe20003f0f070 */
[----:B------:R-:W-:Y:S01]  /*6a60*/  IMAD.MOV.U32 R155, RZ, RZ, RZ ;  /* 0x000000ffff9b7224 */ /* 0x000fe200078e00ff */
[----:B------:R-:W-:Y:S01]  /*6a70*/  CS2R R150, SRZ ;  /* 0x0000000000967805 */ /* 0x000fe2000001ff00 */
        /* <DEDUP_REMOVED lines=26> */
[----:B--2---:R-:W-:Y:S02]  /*6c20*/  CS2R R98, SRZ ;  /* 0x0000000000627805 */ /* 0x004fe4000001ff00 */
        /* <DEDUP_REMOVED lines=28> */
[----:B----4-:R-:W-:Y:S02]  /*6df0*/  CS2R R40, SRZ ;  /* 0x0000000000287805 */ /* 0x010fe4000001ff00 */
        /* <DEDUP_REMOVED lines=8> */
[----:B---3--:R-:W-:-:S05]  /*6e80*/  IMAD R3, R3, R0, RZ ;  /* 0x0000000003037224 */ /* 0x008fca00078e02ff */
[----:B------:R0:W-:Y:S01]  /*6e90*/  STL [R1+0x18], R3 ;  /* 0x0000180301007387 */ /* 0x0001e20000100800 */
[----:B------:R-:W-:-:S04]  /*6ea0*/  VIADDMNMX R177, R3, R0, R177, PT ;  /* 0x0000000003b17246 */ /* 0x000fc800038001b1 */
[----:B------:R-:W-:-:S13]  /*6eb0*/  ISETP.GT.AND P1, PT, R177, R3, PT ;  /* 0x00000003b100720c */ /* 0x000fda0003f24270 */
[----:B0-----:R-:W-:Y:S05]  /*6ec0*/  @!P1 BRA `(.L_x_9741) ;  /* 0x0000007800489947 */ /* 0x001fea0003800000 */
[----:B------:R-:W0:Y:S01]  /*6ed0*/  S2R R30, SR_TID.X ;  /* 0x00000000001e7919 */ /* 0x000e220000002100 */
[----:B------:R-:W-:Y:S01]  /*6ee0*/  UMOV UR4, 0xffffffff ;  /* 0xffffffff00047882 */ /* 0x000fe20000000000 */
[----:B0-----:R-:W-:-:S05]  /*6ef0*/  VIADD R30, R30, 0xffffff80 ;  /* 0xffffff801e1e7836 */ /* 0x001fca0000000000 */
[----:B------:R-:W-:-:S04]  /*6f00*/  SHF.R.S32.HI R29, RZ, 0x1f, R30 ;  /* 0x0000001fff1d7819 */ /* 0x000fc8000001141e */
[----:B------:R-:W-:-:S04]  /*6f10*/  LEA.HI R13, R29, R30, RZ, 0x7 ;  /* 0x0000001e1d0d7211 */ /* 0x000fc800078f38ff */
[----:B------:R-:W-:Y:S01]  /*6f20*/  SHF.R.S32.HI R13, RZ, 0x7, R13 ;  /* 0x00000007ff0d7819 */ /* 0x000fe2000001140d */
[----:B------:R-:W-:Y:S06]  /*6f30*/  BRA.DIV UR4, `(.L_x_9742) ;  /* 0x0000014204f07947 */ /* 0x000fec000b800000 */
[----:B------:R0:W1:Y:S02]  /*6f40*/  SHFL.IDX PT, R14, R13, RZ, 0x1f ;  /* 0x00001fff0d0e7589 */ /* 0x00006400000e0000 */
.L_x_9980:
[----:B-1----:R-:W-:Y:S01]  /*6f50*/  LEA.HI R0, R14, R14, RZ, 0x1 ;  /* 0x0000000e0e007211 */ /* 0x002fe200078f08ff */
[----:B------:R-:W-:Y:S01]  /*6f60*/  VIADD R26, R19, 0x18400 ;  /* 0x00018400131a7836 */ /* 0x000fe20000000000 */
[----:B------:R-:W-:Y:S02]  /*6f70*/  BSSY B6, `(.L_x_9743) ;  /* 0x0000018000067945 */ /* 0x000fe40003800000 */
[----:B------:R-:W-:Y:S02]  /*6f80*/  LOP3.LUT R3, R0, 0x1e, RZ, 0xc0, !PT ;  /* 0x0000001e00037812 */ /* 0x000fe400078ec0ff */
[----:B------:R-:W-:-:S03]  /*6f90*/  LOP3.LUT P0, RZ, R26, 0x1bf, RZ, 0xc0, !PT ;  /* 0x000001bf1aff7812 */ /* 0x000fc6000780c0ff */
[----:B------:R-:W-:-:S04]  /*6fa0*/  IMAD.IADD R3, R14, 0x1, -R3 ;  /* 0x000000010e037824 */ /* 0x000fc800078e0a03 */
[----:B------:R-:W-:-:S05]  /*6fb0*/  IMAD R3, R3, 0x2000, R26 ;  /* 0x0000200003037824 */ /* 0x000fca00078e021a */
        /* <DEDUP_REMOVED lines=9> */
[----:B------:R-:W1:Y:S01]  /*7050*/  LDC.64 R14, c[0x4][R14] ;  /* 0x010000000e0e7b82 */ /* 0x000e620000000a00 */
[----:B------:R-:W-:Y:S01]  /*7060*/  ULDC.64 UR4, c[0x4][0x38] ;  /* 0x01000e0000047ab9 */ /* 0x000fe20000000a00 */
        /* <DEDUP_REMOVED lines=8> */
.L_x_9744:
[----:B------:R-:W-:Y:S05]  /*70f0*/  BSYNC B6 ;  /* 0x0000000000067941 */ /* 0x000fea0003800000 */
.L_x_9743:
        /* <DEDUP_REMOVED lines=13> */
.L_x_9748:
[----:B--2---:R2:W3:Y:S02]  /*71d0*/  SYNCS.PHASECHK.TRANS64.TRYWAIT P0, [R19+URZ+0x22800], R0 ;  /* 0x02280000130075a7 */ /* 0x0044e4000800017f */
[----:B---3--:R-:W-:Y:S05]  /*71e0*/  @!P0 NANOSLEEP.SYNCS 0x989680 ;  /* 0x009896800000895d */ /* 0x008fea0003900000 */
[----:B------:R-:W3:Y:S02]  /*71f0*/  @!P0 SYNCS.PHASECHK.TRANS64 P0, [R19+URZ+0x22800], R0 ;  /* 0x02280000130085a7 */ /* 0x000ee4000800007f */
[----:B---3--:R-:W-:Y:S05]  /*7200*/  @!P0 BRA `(.L_x_9748) ;  /* 0xfffffffc00f08947 */ /* 0x008fea000383ffff */
.L_x_9747:
[----:B------:R-:W-:Y:S05]  /*7210*/  BSYNC B0 ;  /* 0x0000000000007941 */ /* 0x000fea0003800000 */
.L_x_9746:
[----:B------:R-:W-:Y:S05]  /*7220*/  BRA `(.L_x_9749) ;  /* 0x0000002000e47947 */ /* 0x000fea0003800000 */
.L_x_9745:
[----:B-----5:R-:W-:Y:S01]  /*7230*/  SHF.R.S32.HI R0, RZ, 0x1f, R50 ;  /* 0x0000001fff007819 */ /* 0x020fe20000011432 */
[----:B------:R-:W-:Y:S01]  /*7240*/  ULDC.64 UR4, c[0x0][0x3f8] ;  /* 0x0000fe0000047ab9 */ /* 0x000fe20000000a00 */
[----:B------:R-:W-:Y:S01]  /*7250*/  ULDC.64 UR6, c[0x0][0x408] ;  /* 0x0001020000067ab9 */ /* 0x000fe20000000a00 */
[----:B------:R-:W-:Y:S01]  /*7260*/  LOP3.LUT P0, RZ, R26, 0x3ff, RZ, 0xc0, !PT ;  /* 0x000003ff1aff7812 */ /* 0x000fe2000780c0ff */
[----:B------:R-:W-:Y:S01]  /*7270*/  IMAD.WIDE.U32 R4, R50, UR4, RZ ;  /* 0x0000000432047c25 */ /* 0x000fe2000f8e00ff */
[----:B------:R-:W-:Y:S03]  /*7280*/  BSSY B6, `(.L_x_9750) ;  /* 0x000001f000067945 */ /* 0x000fe60003800000 */
[C---:B------:R-:W-:Y:S02]  /*7290*/  IMAD R3, R0.reuse, UR4, RZ ;  /* 0x0000000400037c24 */ /* 0x040fe4000f8e02ff */
[----:B------:R-:W-:-:S02]  /*72a0*/  IMAD R9, R0, UR6, RZ ;  /* 0x0000000600097c24 */ /* 0x000fc4000f8e02ff */
[C---:B------:R-:W-:Y:S01]  /*72b0*/  IMAD R3, R50.reuse, UR5, R3 ;  /* 0x0000000532037c24 */ /* 0x040fe2000f8e0203 */
[----:B------:R-:W-:Y:S01]  /*72c0*/  ULDC.64 UR4, c[0x0][0x3e8] ;  /* 0x0000fa0000047ab9 */ /* 0x000fe20000000a00 */
[----:B------:R-:W-:Y:S01]  /*72d0*/  IMAD.WIDE.U32 R6, R50, UR6, RZ ;  /* 0x0000000632067c25 */ /* 0x000fe2000f8e00ff */
[----:B------:R-:W-:-:S03]  /*72e0*/  LEA R26, P1, R4, UR4, 0x1 ;  /* 0x00000004041a7c11 */ /* 0x000fc6000f8208ff */
[----:B------:R-:W-:Y:S01]  /*72f0*/  IMAD R9, R50, UR7, R9 ;  /* 0x0000000732097c24 */ /* 0x000fe2000f8e0209 */
[----:B------:R-:W-:Y:S01]  /*7300*/  ULDC.64 UR6, c[0x0][0x400] ;  /* 0x0001000000067ab9 */ /* 0x000fe20000000a00 */
[----:B------:R-:W-:Y:S01]  /*7310*/  IMAD.IADD R27, R3, 0x1, R5 ;  /* 0x00000001031b7824 */ /* 0x000fe200078e0205 */
[----:B------:R-:W-:Y:S02]  /*7320*/  LEA R28, P2, R6, UR6, 0x1 ;  /* 0x00000006061c7c11 */ /* 0x000fe4000f8408ff */
[----:B------:R-:W-:Y:S02]  /*7330*/  IADD3 R25, R9, R7, RZ ;  /* 0x0000000709197210 */ /* 0x000fe40007ffe0ff */
[----:B------:R-:W-:Y:S02]  /*7340*/  LEA.HI.X R27, R4, UR5, R27, 0x1, P1 ;  /* 0x00000005041b7c11 */ /* 0x000fe400088f0c1b */
[----:B------:R-:W-:Y:S01]  /*7350*/  LEA.HI.X R25, R6, UR7, R25, 0x1, P2 ;  /* 0x0000000706197c11 */ /* 0x000fe200090f0c19 */
[----:B------:R-:W-:Y:S06]  /*7360*/  @!P0 BRA `(.L_x_9751) ;  /* 0x0000000000408947 */ /* 0x000fec0003800000 */
[----:B------:R-:W-:Y:S01]  /*7370*/  MOV R14, 0x0 ;  /* 0x00000000000e7802 */ /* 0x000fe20000000f00 */
[----:B------:R-:W-:Y:S01]  /*7380*/  ULDC.64 UR4, c[0x4][0xf0] ;  /* 0x01003c0000047ab9 */ /* 0x000fe20000000a00 */
[----:B------:R-:W-:Y:S01]  /*7390*/  ULDC.64 UR6, c[0x4][0xf8] ;  /* 0x01003e0000067ab9 */ /* 0x000fe20000000a00 */
[----:B------:R-:W-:Y:S01]  /*73a0*/  IMAD.U32 R4, RZ, RZ, UR4 ;  /* 0x00000004ff047e24 */ /* 0x000fe2000f8e00ff */
[----:B0-----:R-:W-:Y:S01]  /*73b0*/  MOV R13, RZ ;  /* 0x000000ff000d7202 */ /* 0x001fe20000000f00 */
        /* <DEDUP_REMOVED lines=10> */
[----:B0-----:R-:W-:Y:S05]  /*7460*/  CALL.ABS.NOINC R14 ;  /* 0x000000000e007343 */ /* 0x001fea0003c00000 */
.L_x_9751:
[----:B------:R-:W-:Y:S05]  /*7470*/  BSYNC B6 ;  /* 0x0000000000067941 */ /* 0x000fea0003800000 */
.L_x_9750:
[----:B------:R-:W-:Y:S01]  /*7480*/  ULDC.U8 UR4, c[0x0][0x410] ;  /* 0x0001040000047ab9 */ /* 0x000fe20000000000 */
[----:B------:R-:W-:Y:S01]  /*7490*/  BSSY B0, `(.L_x_9752) ;  /* 0x000020a000007945 */ /* 0x000fe20003800000 */
[----:B------:R-:W-:Y:S01]  /*74a0*/  ISETP.NE.AND P0, PT, RZ, UR4, PT ;  /* 0x00000004ff007c0c */ /* 0x000fe2000bf05270 */
[----:B------:R-:W-:-:S12]  /*74b0*/  IMAD R4, R49, 0x80, R200 ;  /* 0x0000008031047824 */ /* 0x000fd800078e02c8 */
[----:B------:R-:W-:Y:S05]  /*74c0*/  @!P0 BRA `(.L_x_9753) ;  /* 0x0000001000208947 */ /* 0x000fea0003800000 */
[----:B------:R-:W-:-:S03]  /*74d0*/  UMOV UR4, 0xffffffff ;  /* 0xffffffff00047882 */ /* 0x000fc60000000000 */
[----:B------:R-:W-:Y:S05]  /*74e0*/  BRA.DIV UR4, `(.L_x_9754) ;  /* 0x0000013e04a87947 */ /* 0x000fea000b800000 */
[----:B------:R1:W2:Y:S04]  /*74f0*/  SHFL.IDX PT, R0, R27, RZ, 0x1c1f ;  /* 0x001c1fff1b007589 */ /* 0x0002a800000e0000 */
[----:B------:R1:W3:Y:S04]  /*7500*/  SHFL.IDX PT, R3, R26, RZ, 0x1c1f ;  /* 0x001c1fff1a037589 */ /* 0x0002e800000e0000 */
[----:B------:R-:W4:Y:S04]  /*7510*/  SHFL.IDX PT, R25, R25, RZ, 0x1c1f ;  /* 0x001c1fff19197589 */ /* 0x000f2800000e0000 */
[----:B------:R1:W0:Y:S02]  /*7520*/  SHFL.IDX PT, R20, R28, RZ, 0x1c1f ;  /* 0x001c1fff1c147589 */ /* 0x00022400000e0000 */
.L_x_9986:
[----:B-1----:R-:W5:Y:S01]  /*7530*/  LDL R28, [R1+0x40] ;  /* 0x00004000011c7983 */ /* 0x002f620000100800 */
[----:B------:R-:W-:Y:S01]  /*7540*/  ULDC UR4, c[0x0][0x448] ;  /* 0x0001120000047ab9 */ /* 0x000fe20000000800 */
[----:B------:R-:W-:Y:S01]  /*7550*/  LEA.HI R29, R29, R30, RZ, 0x2 ;  /* 0x0000001e1d1d7211 */ /* 0x000fe200078f10ff */
[----:B------:R-:W-:Y:S01]  /*7560*/  IMAD R26, R48, UR4, RZ ;  /* 0x00000004301a7c24 */ /* 0x000fe2000f8e02ff */
[----:B------:R-:W-:Y:S01]  /*7570*/  BSSY B1, `(.L_x_9755) ;  /* 0x0000021000017945 */ /* 0x000fe20003800000 */
[----:B------:R-:W-:Y:S02]  /*7580*/  CS2R R6, SRZ ;  /* 0x0000000000067805 */ /* 0x000fe4000001ff00 */
[----:B------:R-:W-:Y:S02]  /*7590*/  CS2R R8, SRZ ;  /* 0x0000000000087805 */ /* 0x000fe4000001ff00 */
[----:B------:R-:W-:Y:S02]  /*75a0*/  SHF.R.S32.HI R29, RZ, 0x1f, R29 ;  /* 0x0000001fff1d7819 */ /* 0x000fe4000001141d */
[----:B------:R-:W-:Y:S01]  /*75b0*/  ISETP.GE.AND P0, PT, R4, R26, PT ;  /* 0x0000001a0400720c */ /* 0x000fe20003f06270 */
[----:B------:R-:W-:Y:S01]  /*75c0*/  IMAD R26, R49, -0x80, R26 ;  /* 0xffffff80311a7824 */ /* 0x000fe200078e021a */
[----:B------:R-:W-:-:S02]  /*75d0*/  CS2R R4, SRZ ;  /* 0x0000000000047805 */ /* 0x000fc4000001ff00 */
[----:B-----5:R-:W-:-:S04]  /*75e0*/  LEA.HI R10, R28, R28, RZ, 0x1 ;  /* 0x0000001c1c0a7211 */ /* 0x020fc800078f08ff */
[----:B------:R-:W-:Y:S02]  /*75f0*/  LOP3.LUT R27, R10, 0xfffffffe, RZ, 0xc0, !PT ;  /* 0xfffffffe0a1b7812 */ /* 0x000fe400078ec0ff */
[----:B------:R-:W-:-:S03]  /*7600*/  CS2R R10, SRZ ;  /* 0x00000000000a7805 */ /* 0x000fc6000001ff00 */
[----:B------:R-:W-:Y:S05]  /*7610*/  @P0 BRA `(.L_x_9756) ;  /* 0x0000000000580947 */ /* 0x000fea0003800000 */
[----:B------:R-:W-:Y:S01]  /*7620*/  ULDC UR4, c[0x0][0x3f4] ;  /* 0x0000fd0000047ab9 */ /* 0x000fe20000000800 */
[----:B---3--:R-:W-:Y:S01]  /*7630*/  IMAD.MOV.U32 R4, RZ, RZ, R3 ;  /* 0x000000ffff047224 */ /* 0x008fe200078e0003 */
[----:B------:R-:W-:Y:S01]  /*7640*/  ISETP.GE.AND P2, PT, R22, UR4, PT ;  /* 0x0000000416007c0c */ /* 0x000fe2000bf46270 */
[----:B--2---:R-:W-:Y:S01]  /*7650*/  IMAD.MOV.U32 R5, RZ, RZ, R0 ;  /* 0x000000ffff057224 */ /* 0x004fe200078e0000 */
[C---:B------:R-:W-:Y:S01]  /*7660*/  ISETP.GE.AND P3, PT, R205.reuse, UR4, PT ;  /* 0x00000004cd007c0c */ /* 0x040fe2000bf66270 */
[----:B------:R-:W-:Y:S01]  /*7670*/  IMAD.SHL.U32 R14, R205, 0x2, RZ ;  /* 0x00000002cd0e7824 */ /* 0x000fe200078e00ff */
[----:B------:R-:W-:-:S04]  /*7680*/  SHF.R.S32.HI R8, RZ, 0x1f, R205 ;  /* 0x0000001fff087819 */ /* 0x000fc800000114cd */
[----:B------:R-:W-:-:S05]  /*7690*/  SHF.L.U64.HI R8, R205, 0x1, R8 ;  /* 0x00000001cd087819 */ /* 0x000fca0000010208 */
[----:B------:R-:W-:Y:S02]  /*76a0*/  @!P2 IMAD.WIDE R4, R22, 0x2, R4 ;  /* 0x000000021604a825 */ /* 0x000fe400078e0204 */
[-C--:B------:R-:W-:Y:S02]  /*76b0*/  @!P3 IADD3 R12, P0, R3, R14.reuse, RZ ;  /* 0x0000000e030cb210 */ /* 0x080fe40007f1e0ff */
[----:B0-----:R-:W-:Y:S01]  /*76c0*/  @!P3 IADD3 R14, P1, R20, R14, RZ ;  /* 0x0000000e140eb210 */ /* 0x001fe20007f3e0ff */
[----:B------:R0:W5:Y:S02]  /*76d0*/  @!P2 LD.E.64 R6, desc[UR40][R4.64] ;  /* 0x000000280406a980 */ /* 0x000164000c101b00 */
[--C-:B------:R-:W-:Y:S02]  /*76e0*/  @!P3 IMAD.X R13, R0, 0x1, R8.reuse, P0 ;  /* 0x00000001000db824 */ /* 0x100fe400000e0608 */
[----:B----4-:R-:W-:Y:S01]  /*76f0*/  @!P3 IMAD.X R15, R25, 0x1, R8, P1 ;  /* 0x00000001190fb824 */ /* 0x010fe200008e0608 */
        /* <DEDUP_REMOVED lines=8> */
.L_x_9756:
[----:B------:R-:W-:Y:S05]  /*7780*/  BSYNC B1 ;  /* 0x0000000000017941 */ /* 0x000fea0003800000 */
.L_x_9755:
[----:B-1----:R-:W4:Y:S01]  /*7790*/  LDL R15, [R1+0x1c] ;  /* 0x00001c00010f7983 */ /* 0x002f220000100800 */
[----:B------:R-:W-:Y:S01]  /*77a0*/  IADD3 R27, R28, -R27, RZ ;  /* 0x8000001b1c1b7210 */ /* 0x000fe20007ffe0ff */
[----:B---3-5:R-:W-:Y:S01]  /*77b0*/  IMAD.MOV.U32 R3, RZ, RZ, R6 ;  /* 0x000000ffff037224 */ /* 0x028fe200078e0006 */
[--C-:B------:R-:W-:Y:S02]  /*77c0*/  SHF.R.U64 R32, R6, 0x10, R7.reuse ;  /* 0x0000001006207819 */ /* 0x100fe40000001207 */
[----:B------:R-:W-:Y:S02]  /*77d0*/  SHF.L.U32 R6, R27, 0x1f, RZ ;  /* 0x0000001f1b067819 */ /* 0x000fe400000006ff */
[----:B------:R-:W-:Y:S02]  /*77e0*/  LEA.HI R29, R29, R200, RZ, 0x3 ;  /* 0x000000c81d1d7211 */ /* 0x000fe400078f18ff */
[----:B------:R-:W1:Y:S02]  /*77f0*/  SYNCS.PHASECHK.TRANS64.TRYWAIT P0, [R19+URZ+0x22800], R6 ;  /* 0x02280006130075a7 */ /* 0x000e64000800017f */
[----:B------:R-:W-:Y:S01]  /*7800*/  LOP3.LUT R29, R29, 0xfffffff8, RZ, 0xc0, !PT ;  /* 0xfffffff81d1d7812 */ /* 0x000fe200078ec0ff */
[----:B------:R-:W-:-:S04]  /*7810*/  IMAD.MOV.U32 R12, RZ, RZ, R7 ;  /* 0x000000ffff0c7224 */ /* 0x000fc800078e0007 */
[----:B------:R-:W-:-:S04]  /*7820*/  IMAD.IADD R29, R200, 0x1, -R29 ;  /* 0x00000001c81d7824 */ /* 0x000fc800078e0a1d */
[C---:B--2---:R-:W-:Y:S01]  /*7830*/  IMAD.SHL.U32 R0, R29.reuse, 0x40, RZ ;  /* 0x000000401d007824 */ /* 0x044fe200078e00ff */
[----:B------:R-:W-:Y:S02]  /*7840*/  LOP3.LUT P2, RZ, R29, 0x4, RZ, 0xc0, !PT ;  /* 0x000000041dff7812 */ /* 0x000fe4000784c0ff */
[----:B------:R-:W-:Y:S02]  /*7850*/  PRMT R29, R3, 0x5410, R12 ;  /* 0x00005410031d7816 */ /* 0x000fe4000000000c */
[----:B------:R-:W-:-:S04]  /*7860*/  LOP3.LUT R3, R0, 0x1c0, RZ, 0xc0, !PT ;  /* 0x000001c000037812 */ /* 0x000fc800078ec0ff */
[----:B------:R-:W-:Y:S02]  /*7870*/  LOP3.LUT R0, R3, 0x18, R16, 0xf8, !PT ;  /* 0x0000001803007812 */ /* 0x000fe400078ef810 */
[----:B------:R-:W-:-:S04]  /*7880*/  SHF.R.U32.HI R3, RZ, 0x3, R3 ;  /* 0x00000003ff037819 */ /* 0x000fc80000011603 */
[----:B------:R-:W-:Y:S01]  /*7890*/  LOP3.LUT R0, R0, R3, RZ, 0x3c, !PT ;  /* 0x0000000300007212 */ /* 0x000fe200078e3cff */
[----:B------:R-:W-:Y:S01]  /*78a0*/  IMAD.MOV.U32 R28, RZ, RZ, R4 ;  /* 0x000000ffff1c7224 */ /* 0x000fe200078e0004 */
[----:B0-----:R-:W-:Y:S01]  /*78b0*/  SHF.R.U32.HI R13, RZ, 0x10, R7 ;  /* 0x00000010ff0d7819 */ /* 0x001fe20000011607 */
[--C-:B------:R-:W-:Y:S01]  /*78c0*/  IMAD.MOV.U32 R7, RZ, RZ, R5.reuse ;  /* 0x000000ffff077224 */ /* 0x100fe200078e0005 */
[----:B------:R-:W-:Y:S01]  /*78d0*/  SHF.R.U64 R33, R4, 0x10, R5 ;  /* 0x0000001004217819 */ /* 0x000fe20000001205 */
[----:B------:R-:W-:Y:S01]  /*78e0*/  IMAD.MOV.U32 R4, RZ, RZ, R9 ;  /* 0x000000ffff047224 */ /* 0x000fe200078e0009 */
[----:B------:R-:W-:Y:S01]  /*78f0*/  SHF.R.U32.HI R14, RZ, 0x10, R5 ;  /* 0x00000010ff0e7819 */ /* 0x000fe20000011605 */
[----:B------:R-:W-:Y:S01]  /*7900*/  IMAD.MOV.U32 R31, RZ, RZ, R10 ;  /* 0x000000ffff1f7224 */ /* 0x000fe200078e000a */
[----:B------:R-:W-:Y:S01]  /*7910*/  MOV R30, R8 ;  /* 0x00000008001e7202 */ /* 0x000fe20000000f00 */
[----:B------:R-:W-:Y:S01]  /*7920*/  IMAD.MOV.U32 R5, RZ, RZ, R11 ;  /* 0x000000ffff057224 */ /* 0x000fe200078e000b */
[----:B------:R-:W-:-:S02]  /*7930*/  SHF.R.U64 R35, R8, 0x10, R9 ;  /* 0x0000001008237819 */ /* 0x000fc40000001209 */
[----:B------:R-:W-:Y:S02]  /*7940*/  SHF.R.U64 R34, R10, 0x10, R11 ;  /* 0x000000100a227819 */ /* 0x000fe4000000120b */
[----:B------:R-:W-:Y:S01]  /*7950*/  SHF.R.U32.HI R8, RZ, 0x10, R9 ;  /* 0x00000010ff087819 */ /* 0x000fe20000011609 */
[----:B------:R-:W-:Y:S01]  /*7960*/  BSSY B1, `(.L_x_9757) ;  /* 0x000000f000017945 */ /* 0x000fe20003800000 */
[----:B------:R-:W-:Y:S02]  /*7970*/  SHF.R.U32.HI R10, RZ, 0x10, R11 ;  /* 0x00000010ff0a7819 */ /* 0x000fe4000001160b */
[----:B------:R-:W-:Y:S02]  /*7980*/  VIMNMX R9, R26, 0x80, PT ;  /* 0x000000801a097848 */ /* 0x000fe40003fe0100 */
[----:B------:R-:W-:Y:S02]  /*7990*/  PRMT R30, R30, 0x5410, R4 ;  /* 0x000054101e1e7816 */ /* 0x000fe40000000004 */
[----:B------:R-:W-:-:S02]  /*79a0*/  PRMT R32, R32, 0x5410, R13 ;  /* 0x0000541020207816 */ /* 0x000fc4000000000d */
[----:B------:R-:W-:Y:S02]  /*79b0*/  PRMT R28, R28, 0x5410, R7 ;  /* 0x000054101c1c7816 */ /* 0x000fe40000000007 */
[----:B------:R-:W-:Y:S02]  /*79c0*/  PRMT R33, R33, 0x5410, R14 ;  /* 0x0000541021217816 */ /* 0x000fe4000000000e */
[----:B------:R-:W-:Y:S02]  /*79d0*/  PRMT R31, R31, 0x5410, R5 ;  /* 0x000054101f1f7816 */ /* 0x000fe40000000005 */
[----:B------:R-:W-:Y:S02]  /*79e0*/  PRMT R34, R34, 0x5410, R10 ;  /* 0x0000541022227816 */ /* 0x000fe4000000000a */
[----:B------:R-:W-:Y:S01]  /*79f0*/  ISETP.GE.AND P1, PT, R200, R9, PT ;  /* 0x00000009c800720c */ /* 0x000fe20003f26270 */
[----:B----4-:R-:W-:-:S04]  /*7a00*/  IMAD R0, R15, 0x200, R0 ;  /* 0x000002000f007824 */ /* 0x010fc800078e0200 */
[----:B------:R-:W-:-:S04]  /*7a10*/  IMAD R3, R0, 0x2, R19 ;  /* 0x0000000200037824 */ /* 0x000fc800078e0213 */
[C---:B------:R-:W-:Y:S02]  /*7a20*/  VIADD R4, R3.reuse, 0x18400 ;  /* 0x0001840003047836 */ /* 0x040fe40000000000 */
[----:B------:R-:W-:Y:S01]  /*7a30*/  VIADD R0, R3, 0x18440 ;  /* 0x0001844003007836 */ /* 0x000fe20000000000 */
[----:B-1----:R-:W-:Y:S06]  /*7a40*/  @!P0 BRA `(.L_x_9758) ;  /* 0x0000013800c48947 */ /* 0x002fec0003800000 */
.L_x_9987:
[----:B------:R-:W-:Y:S05]  /*7a50*/  BSYNC B1 ;  /* 0x0000000000017941 */ /* 0x000fea0003800000 */
.L_x_9757:
        /* <DEDUP_REMOVED lines=19> */
[----:B------:R-:W-:Y:S01]  /*7b90*/  FMUL.FTZ R4, R4, R13 ;  /* 0x0000000d04047220 */ /* 0x000fe20000410000 */
[--C-:B------:R-:W-:Y:S02]  /*7ba0*/  HADD2.F32 R11, -RZ, R6.reuse.H0_H0 ;  /* 0x20000006ff0b7230 */ /* 0x100fe40000004100 */
[----:B------:R-:W-:Y:S02]  /*7bb0*/  HADD2.F32 R12, -RZ, R7.H0_H0 ;  /* 0x20000007ff0c7230 */ /* 0x000fe40000004100 */
[C---:B------:R-:W-:Y:S01]  /*7bc0*/  FFMA.FTZ R26, R8.reuse, R15, R4 ;  /* 0x0000000f081a7223 */ /* 0x040fe20000010004 */
[C---:B------:R-:W-:Y:S01]  /*7bd0*/  FMUL.FTZ R25, R5.reuse, R20 ;  /* 0x0000001405197220 */ /* 0x040fe20000410000 */
[----:B------:R-:W-:Y:S01]  /*7be0*/  FFMA.FTZ R21, R8, R13, -R21 ;  /* 0x0000000d08157223 */ /* 0x000fe20000010815 */
        /* <DEDUP_REMOVED lines=13> */
[-C--:B------:R-:W-:Y:S01]  /*7cc0*/  FMUL.FTZ R20, R7, R5.reuse ;  /* 0x0000000507147220 */ /* 0x080fe20000410000 */
[----:B------:R-:W-:Y:S01]  /*7cd0*/  FFMA.FTZ R15, R11, R8, R15 ;  /* 0x000000080b0f7223 */ /* 0x000fe2000001000f */
[----:B------:R-:W-:Y:S01]  /*7ce0*/  FFMA.FTZ R7, R12, R5, -R27 ;  /* 0x000000050c077223 */ /* 0x000fe2000001081b */
[----:B------:R-:W-:Y:S01]  /*7cf0*/  F2FP.F16.F32.PACK_AB R4, R26, R21 ;  /* 0x000000151a04723e */ /* 0x000fe200000000ff */
[----:B------:R-:W-:Y:S01]  /*7d00*/  FFMA.FTZ R20, R12, R13, R20 ;  /* 0x0000000d0c147223 */ /* 0x000fe20000010014 */
[----:B------:R-:W-:Y:S02]  /*7d10*/  F2FP.F16.F32.PACK_AB R5, R10, R25 ;  /* 0x000000190a05723e */ /* 0x000fe400000000ff */
[----:B------:R-:W-:-:S02]  /*7d20*/  F2FP.F16.F32.PACK_AB R6, R15, R6 ;  /* 0x000000060f06723e */ /* 0x000fc400000000ff */
[----:B------:R-:W-:-:S05]  /*7d30*/  F2FP.F16.F32.PACK_AB R7, R20, R7 ;  /* 0x000000071407723e */ /* 0x000fca00000000ff */
[----:B------:R1:W-:Y:S02]  /*7d40*/  STS.128 [R3+0x18400], R4 ;  /* 0x0184000403007388 */ /* 0x0003e40000000c00 */
.L_x_9762:
[----:B------:R-:W-:Y:S05]  /*7d50*/  BSYNC B2 ;  /* 0x0000000000027941 */ /* 0x000fea0003800000 */
.L_x_9761:
        /* <DEDUP_REMOVED lines=38> */
[----:B------:R2:W-:Y:S02]  /*7fc0*/  STS.128 [R0], R4 ;  /* 0x0000000400007388 */ /* 0x0005e40000000c00 */
.L_x_9760:
[----:B------:R-:W-:Y:S05]  /*7fd0*/  BSYNC B1 ;  /* 0x0000000000017941 */ /* 0x000fea0003800000 */
.L_x_9759:
        /* <DEDUP_REMOVED lines=10> */
[--C-:B------:R-:W-:Y:S02]  /*8080*/  HADD2.F32 R20, -RZ, R31.reuse.H0_H0 ;  /* 0x2000001fff147230 */ /* 0x100fe40000004100 */
[----:B------:R-:W-:Y:S02]  /*8090*/  HADD2.F32 R25, -RZ, R34.H0_H0 ;  /* 0x20000022ff197230 */ /* 0x000fe40000004100 */
[----:B------:R-:W-:Y:S02]  /*80a0*/  HADD2.F32 R21, -RZ, R32.H0_H0 ;  /* 0x20000020ff157230 */ /* 0x000fe40000004100 */
[----:B------:R-:W-:Y:S02]  /*80b0*/  HADD2.F32 R26, -RZ, R31.H1_H1 ;  /* 0x3000001fff1a7230 */ /* 0x000fe40000004100 */
[----:B------:R-:W-:-:S02]  /*80c0*/  HADD2.F32 R27, -RZ, R34.H1_H1 ;  /* 0x30000022ff1b7230 */ /* 0x000fc40000004100 */
[--C-:B0-----:R-:W-:Y:S02]  /*80d0*/  HADD2.F32 R8, -RZ, R4.reuse.H0_H0 ;  /* 0x20000004ff087230 */ /* 0x101fe40000004100 */
[----:B------:R-:W-:Y:S02]  /*80e0*/  HADD2.F32 R4, -RZ, R4.H1_H1 ;  /* 0x30000004ff047230 */ /* 0x000fe40000004100 */
[--C-:B------:R-:W-:Y:S02]  /*80f0*/  HADD2.F32 R9, -RZ, R5.reuse.H0_H0 ;  /* 0x20000005ff097230 */ /* 0x100fe40000004100 */
[----:B------:R-:W-:Y:S02]  /*8100*/  HADD2.F32 R5, -RZ, R5.H1_H1 ;  /* 0x30000005ff057230 */ /* 0x000fe40000004100 */
[-C--:B------:R-:W-:Y:S01]  /*8110*/  FMUL.FTZ R13, R20, R4.reuse ;  /* 0x00000004140d7220 */ /* 0x080fe20000410000 */
        /* <DEDUP_REMOVED lines=26> */
.L_x_9765:
[----:B------:R-:W-:Y:S05]  /*82c0*/  BSYNC B1 ;  /* 0x0000000000017941 */ /* 0x000fea0003800000 */
.L_x_9764:
[----:B------:R-:W-:Y:S05]  /*82d0*/  @P1 BRA `(.L_x_9763) ;  /* 0x0000001000941947 */ /* 0x000fea0003800000 */
[----:B01----:R-:W0:Y:S01]  /*82e0*/  LDS.128 R4, [R0+0x2000] ;  /* 0x0020000000047984 */ /* 0x003e220000000c00 */
[----:B------:R-:W-:Y:S02]  /*82f0*/  HADD2.F32 R15, -RZ, R30.H0_H0 ;  /* 0x2000001eff0f7230 */ /* 0x000fe40000004100 */
[----:B------:R-:W-:Y:S02]  /*8300*/  HADD2.F32 R13, -RZ, R28.H0_H0 ;  /* 0x2000001cff0d7230 */ /* 0x000fe40000004100 */
[----:B------:R-:W-:Y:S02]  /*8310*/  HADD2.F32 R26, -RZ, R35.H0_H0 ;  /* 0x20000023ff1a7230 */ /* 0x000fe40000004100 */
[----:B------:R-:W-:Y:S02]  /*8320*/  HADD2.F32 R20, -RZ, R33.H0_H0 ;  /* 0x20000021ff147230 */ /* 0x000fe40000004100 */
[----:B------:R-:W-:Y:S02]  /*8330*/  HADD2.F32 R21, -RZ, R30.H1_H1 ;  /* 0x3000001eff157230 */ /* 0x000fe40000004100 */
[----:B0-----:R-:W-:-:S02]  /*8340*/  HADD2.F32 R3, -RZ, R4.H0_H0 ;  /* 0x20000004ff037230 */ /* 0x001fc40000004100 */
[----:B------:R-:W-:Y:S02]  /*8350*/  HADD2.F32 R4, -RZ, R4.H1_H1 ;  /* 0x30000004ff047230 */ /* 0x000fe40000004100 */
[--C-:B------:R-:W-:Y:S02]  /*8360*/  HADD2.F32 R8, -RZ, R5.reuse.H0_H0 ;  /* 0x20000005ff087230 */ /* 0x100fe40000004100 */
[----:B------:R-:W-:Y:S02]  /*8370*/  HADD2.F32 R5, -RZ, R5.H1_H1 ;  /* 0x30000005ff057230 */ /* 0x000fe40000004100 */
[-C--:B------:R-:W-:Y:S01]  /*8380*/  FMUL.FTZ R12, R15, R4.reuse ;  /* 0x000000040f0c7220 */ /* 0x080fe20000410000 */
[C---:B------:R-:W-:Y:S01]  /*8390*/  FMUL.FTZ R14, R13.reuse, R4 ;  /* 0x000000040d0e7220 */ /* 0x040fe20000410000 */
[----:B------:R-:W-:Y:S02]  /*83a0*/  HADD2.F32 R9, -RZ, R6.H0_H0 ;  /* 0x20000006ff097230 */ /* 0x000fe40000004100 */
[----:B------:R-:W-:Y:S01]  /*83b0*/  FMUL.FTZ R11, R26, R5 ;  /* 0x000000051a0b7220 */ /* 0x000fe20000410000 */
[-C--:B------:R-:W-:Y:S01]  /*83c0*/  FFMA.FTZ R4, R13, R3.reuse, -R12 ;  /* 0x000000030d047223 */ /* 0x080fe2000001080c */
[----:B------:R-:W-:Y:S01]  /*83d0*/  FFMA.FTZ R3, R15, R3, R14 ;  /* 0x000000030f037223 */ /* 0x000fe2000001000e */
[----:B------:R-:W-:-:S02]  /*83e0*/  HADD2.F32 R10, -RZ, R7.H0_H0 ;  /* 0x20000007ff0a7230 */ /* 0x000fc40000004100 */
[C---:B------:R-:W-:Y:S01]  /*83f0*/  FMUL.FTZ R13, R20.reuse, R5 ;  /* 0x00000005140d7220 */ /* 0x040fe20000410000 */
[----:B------:R-:W-:Y:S02]  /*8400*/  HADD2.F32 R15, -RZ, R28.H1_H1 ;  /* 0x3000001cff0f7230 */ /* 0x000fe40000004100 */
[-C--:B------:R-:W-:Y:S01]  /*8410*/  FFMA.FTZ R5, R20, R8.reuse, -R11 ;  /* 0x0000000814057223 */ /* 0x080fe2000001080b */
[----:B------:R-:W-:Y:S02]  /*8420*/  HADD2.F32 R6, -RZ, R6.H1_H1 ;  /* 0x30000006ff067230 */ /* 0x000fe40000004100 */
[----:B------:R-:W-:Y:S01]  /*8430*/  FFMA.FTZ R8, R26, R8, R13 ;  /* 0x000000081a087223 */ /* 0x000fe2000001000d */
[----:B------:R-:W-:Y:S01]  /*8440*/  HADD2.F32 R7, -RZ, R7.H1_H1 ;  /* 0x30000007ff077230 */ /* 0x000fe20000004100 */
[----:B------:R-:W-:Y:S01]  /*8450*/  F2FP.F16.F32.PACK_AB R4, R3, R4 ;  /* 0x000000040304723e */ /* 0x000fe200000000ff */
[----:B------:R-:W-:Y:S02]  /*8460*/  HADD2.F32 R28, -RZ, R35.H1_H1 ;  /* 0x30000023ff1c7230 */ /* 0x000fe40000004100 */
[----:B------:R-:W-:Y:S01]  /*8470*/  FMUL.FTZ R12, R21, R6 ;  /* 0x00000006150c7220 */ /* 0x000fe20000410000 */
[----:B------:R-:W-:-:S02]  /*8480*/  HADD2.F32 R20, -RZ, R33.H1_H1 ;  /* 0x30000021ff147230 */ /* 0x000fc40000004100 */
[C---:B------:R-:W-:Y:S01]  /*8490*/  FMUL.FTZ R14, R15.reuse, R6 ;  /* 0x000000060f0e7220 */ /* 0x040fe20000410000 */
[----:B------:R-:W-:Y:S01]  /*84a0*/  F2FP.F16.F32.PACK_AB R5, R8, R5 ;  /* 0x000000050805723e */ /* 0x000fe200000000ff */
[----:B------:R-:W-:Y:S01]  /*84b0*/  FMUL.FTZ R11, R28, R7 ;  /* 0x000000071c0b7220 */ /* 0x000fe20000410000 */
[----:B------:R-:W-:Y:S01]  /*84c0*/  FFMA.FTZ R6, R15, R9, -R12 ;  /* 0x000000090f067223 */ /* 0x000fe2000001080c */
[C---:B------:R-:W-:Y:S01]  /*84d0*/  FMUL.FTZ R13, R20.reuse, R7 ;  /* 0x00000007140d7220 */ /* 0x040fe20000410000 */
[----:B------:R-:W-:Y:S01]  /*84e0*/  FFMA.FTZ R9, R21, R9, R14 ;  /* 0x0000000915097223 */ /* 0x000fe2000001000e */
[-C--:B------:R-:W-:Y:S02]  /*84f0*/  FFMA.FTZ R7, R20, R10.reuse, -R11 ;  /* 0x0000000a14077223 */ /* 0x080fe4000001080b */
[----:B------:R-:W-:Y:S02]  /*8500*/  FFMA.FTZ R10, R28, R10, R13 ;  /* 0x0000000a1c0a7223 */ /* 0x000fe4000001000d */
[----:B------:R-:W-:-:S03]  /*8510*/  F2FP.F16.F32.PACK_AB R6, R9, R6 ;  /* 0x000000060906723e */ /* 0x000fc600000000ff */
[----:B------:R-:W-:-:S05]  /*8520*/  F2FP.F16.F32.PACK_AB R7, R10, R7 ;  /* 0x000000070a07723e */ /* 0x000fca00000000ff */
[----:B------:R2:W-:Y:S01]  /*8530*/  STS.128 [R0+0x2000], R4 ;  /* 0x0020000400007388 */ /* 0x0005e20000000c00 */
[----:B------:R-:W-:Y:S05]  /*8540*/  BRA `(.L_x_9763) ;  /* 0x0000000c00f87947 */ /* 0x000fea0003800000 */
.L_x_9753:
[----:B------:R-:W-:-:S03]  /*8550*/  UMOV UR4, 0xffffffff ;  /* 0xffffffff00047882 */ /* 0x000fc60000000000 */
[----:B------:R-:W-:Y:S05]  /*8560*/  BRA.DIV UR4, `(.L_x_9766) ;  /* 0x0000013204107947 */ /* 0x000fea000b800000 */
[----:B------:R1:W2:Y:S04]  /*8570*/  SHFL.IDX PT, R0, R27, RZ, 0x1c1f ;  /* 0x001c1fff1b007589 */ /* 0x0002a800000e0000 */
[----:B------:R1:W3:Y:S04]  /*8580*/  SHFL.IDX PT, R3, R26, RZ, 0x1c1f ;  /* 0x001c1fff1a037589 */ /* 0x0002e800000e0000 */
[----:B------:R1:W4:Y:S04]  /*8590*/  SHFL.IDX PT, R20, R25, RZ, 0x1c1f ;  /* 0x001c1fff19147589 */ /* 0x00032800000e0000 */
[----:B------:R1:W0:Y:S02]  /*85a0*/  SHFL.IDX PT, R14, R28, RZ, 0x1c1f ;  /* 0x001c1fff1c0e7589 */ /* 0x00022400000e0000 */
.L_x_9993:
        /* <DEDUP_REMOVED lines=10> */
[----:B-1----:R-:W-:Y:S01]  /*8650*/  IMAD.IADD R26, R6, 0x1, -R5 ;  /* 0x00000001061a7824 */ /* 0x002fe200078e0a05 */
[----:B------:R-:W-:Y:S02]  /*8660*/  CS2R R4, SRZ ;  /* 0x0000000000047805 */ /* 0x000fe4000001ff00 */
[----:B------:R-:W-:Y:S02]  /*8670*/  CS2R R6, SRZ ;  /* 0x0000000000067805 */ /* 0x000fe4000001ff00 */
[----:B------:R-:W-:Y:S01]  /*8680*/  SHF.L.U32 R26, R26, 0x1f, RZ ;  /* 0x0000001f1a1a7819 */ /* 0x000fe200000006ff */
[----:B------:R-:W-:Y:S06]  /*8690*/  @P0 BRA `(.L_x_9768) ;  /* 0x0000000000300947 */ /* 0x000fec0003800000 */
[----:B------:R-:W-:Y:S01]  /*86a0*/  ULDC UR4, c[0x0][0x3f4] ;  /* 0x0000fd0000047ab9 */ /* 0x000fe20000000800 */
[C---:B------:R-:W-:Y:S02]  /*86b0*/  SHF.L.U32 R15, R16.reuse, 0x1, RZ ;  /* 0x00000001100f7819 */ /* 0x040fe400000006ff */
[C---:B------:R-:W-:Y:S02]  /*86c0*/  ISETP.GE.AND P2, PT, R16.reuse, UR4, PT ;  /* 0x0000000410007c0c */ /* 0x040fe4000bf46270 */
[----:B------:R-:W-:Y:S02]  /*86d0*/  SHF.L.U64.HI R5, R16, 0x1, R17 ;  /* 0x0000000110057819 */ /* 0x000fe40000010211 */
[-C--:B---3--:R-:W-:Y:S02]  /*86e0*/  IADD3 R12, P0, R3, R15.reuse, RZ ;  /* 0x0000000f030c7210 */ /* 0x088fe40007f1e0ff */
[----:B0-----:R-:W-:-:S03]  /*86f0*/  IADD3 R14, P1, R14, R15, RZ ;  /* 0x0000000f0e0e7210 */ /* 0x001fc60007f3e0ff */
[--C-:B--2---:R-:W-:Y:S02]  /*8700*/  IMAD.X R13, R0, 0x1, R5.reuse, P0 ;  /* 0x00000001000d7824 */ /* 0x104fe400000e0605 */
[----:B----4-:R-:W-:Y:S01]  /*8710*/  IMAD.X R15, R20, 0x1, R5, P1 ;  /* 0x00000001140f7824 */ /* 0x010fe200008e0605 */
[----:B------:R-:W-:Y:S01]  /*8720*/  CS2R R4, SRZ ;  /* 0x0000000000047805 */ /* 0x000fe2000001ff00 */
[----:B------:R-:W-:Y:S06]  /*8730*/  @P2 BRA `(.L_x_9768) ;  /* 0x0000000000082947 */ /* 0x000fec0003800000 */
[----:B------:R1:W5:Y:S04]  /*8740*/  LD.E.128 R4, desc[UR40][R12.64] ;  /* 0x000000280c047980 */ /* 0x000368000c101d00 */
[----:B------:R1:W5:Y:S02]  /*8750*/  LD.E.128 R8, desc[UR40][R14.64] ;  /* 0x000000280e087980 */ /* 0x000364000c101d00 */
.L_x_9768:
[----:B------:R-:W-:Y:S05]  /*8760*/  BSYNC B1 ;  /* 0x0000000000017941 */ /* 0x000fea0003800000 */
.L_x_9767:
[----:B------:R-:W4:Y:S01]  /*8770*/  SYNCS.PHASECHK.TRANS64.TRYWAIT P1, [R19+URZ+0x22800], R26 ;  /* 0x0228001a130075a7 */ /* 0x000f22000802017f */
[----:B-----5:R-:W-:Y:S01]  /*8780*/  IMAD.MOV.U32 R37, RZ, RZ, R4 ;  /* 0x000000ffff257224 */ /* 0x020fe200078e0004 */
[--C-:B------:R-:W-:Y:S01]  /*8790*/  SHF.R.U64 R41, R4, 0x10, R5.reuse ;  /* 0x0000001004297819 */ /* 0x100fe20000001205 */
[--C-:B--2---:R-:W-:Y:S01]  /*87a0*/  IMAD.MOV.U32 R0, RZ, RZ, R5.reuse ;  /* 0x000000ffff007224 */ /* 0x104fe200078e0005 */
[----:B-1----:R-:W-:Y:S01]  /*87b0*/  SHF.R.U32.HI R12, RZ, 0x10, R5 ;  /* 0x00000010ff0c7819 */ /* 0x002fe20000011605 */
[----:B------:R-:W-:Y:S01]  /*87c0*/  IMAD.MOV.U32 R38, RZ, RZ, R6 ;  /* 0x000000ffff267224 */ /* 0x000fe200078e0006 */
[----:B------:R-:W-:Y:S01]  /*87d0*/  SHF.R.U64 R42, R6, 0x10, R7 ;  /* 0x00000010062a7819 */ /* 0x000fe20000001207 */
[----:B------:R-:W-:Y:S01]  /*87e0*/  IMAD.MOV.U32 R39, RZ, RZ, R8 ;  /* 0x000000ffff277224 */ /* 0x000fe200078e0008 */
[----:B------:R-:W-:Y:S01]  /*87f0*/  SHF.R.U64 R43, R8, 0x10, R9 ;  /* 0x00000010082b7819 */ /* 0x000fe20000001209 */
[----:B------:R-:W-:Y:S01]  /*8800*/  IMAD.MOV.U32 R4, RZ, RZ, R7 ;  /* 0x000000ffff047224 */ /* 0x000fe200078e0007 */
[--C-:B------:R-:W-:Y:S01]  /*8810*/  SHF.R.U32.HI R8, RZ, 0x10, R9.reuse ;  /* 0x00000010ff087819 */ /* 0x100fe20000011609 */
[----:B------:R-:W-:Y:S01]  /*8820*/  IMAD.MOV.U32 R5, RZ, RZ, R9 ;  /* 0x000000ffff057224 */ /* 0x000fe200078e0009 */
[----:B------:R-:W-:Y:S01]  /*8830*/  VIMNMX R21, R21, 0x80, PT ;  /* 0x0000008015157848 */ /* 0x000fe20003fe0100 */
[----:B------:R-:W-:Y:S01]  /*8840*/  IMAD.MOV.U32 R6, RZ, RZ, R11 ;  /* 0x000000ffff067224 */ /* 0x000fe200078e000b */
[----:B------:R-:W-:Y:S01]  /*8850*/  SHF.R.U32.HI R7, RZ, 0x10, R7 ;  /* 0x00000010ff077819 */ /* 0x000fe20000011607 */
[----:B0-----:R-:W-:Y:S01]  /*8860*/  VIADD R13, R200, 0x40 ;  /* 0x00000040c80d7836 */ /* 0x001fe20000000000 */
[----:B---3--:R-:W0:Y:S01]  /*8870*/  LDC R3, c[0x0][0x3f4] ;  /* 0x0000fd00ff037b82 */ /* 0x008e220000000800 */
[----:B------:R-:W-:Y:S01]  /*8880*/  MOV R40, R10 ;  /* 0x0000000a00287202 */ /* 0x000fe20000000f00 */
        /* <DEDUP_REMOVED lines=11> */
[C---:B0-----:R-:W-:Y:S01]  /*8940*/  ISETP.GE.AND P0, PT, R16.reuse, R3, PT ;  /* 0x000000031000720c */ /* 0x041fe20003f06270 */
[----:B------:R-:W-:-:S03]  /*8950*/  IMAD.IADD R0, R16, 0x1, R3 ;  /* 0x0000000110007824 */ /* 0x000fc600078e0203 */
[-C--:B------:R-:W-:Y:S02]  /*8960*/  ISETP.GE.OR P2, PT, R200, R21.reuse, P0 ;  /* 0x00000015c800720c */ /* 0x080fe40000746670 */
[----:B------:R-:W-:Y:S01]  /*8970*/  ISETP.GE.OR P0, PT, R13, R21, P0 ;  /* 0x000000150d00720c */ /* 0x000fe20000706670 */
[----:B----4-:R-:W-:-:S12]  /*8980*/  @!P1 BRA `(.L_x_9770) ;  /* 0x0000012c00789947 */ /* 0x010fd80003800000 */
.L_x_9994:
[----:B------:R-:W-:Y:S05]  /*8990*/  BSYNC B1 ;  /* 0x0000000000017941 */ /* 0x000fea0003800000 */
.L_x_9769:
[----:B------:R-:W-:Y:S01]  /*89a0*/  BSSY B1, `(.L_x_9771) ;  /* 0x000005f000017945 */ /* 0x000fe20003800000 */
[----:B------:R-:W-:-:S03]  /*89b0*/  LOP3.LUT R0, R0, 0x38, RZ, 0xc0, !PT ;  /* 0x0000003800007812 */ /* 0x000fc600078ec0ff */
[----:B------:R-:W-:Y:S05]  /*89c0*/  @P2 BRA `(.L_x_9772) ;  /* 0x0000000400702947 */ /* 0x000fea0003800000 */
[----:B------:R-:W2:Y:S01]  /*89d0*/  LDL R8, [R1+0x1c] ;  /* 0x00001c0001087983 */ /* 0x000ea20000100800 */
[----:B------:R-:W-:Y:S01]  /*89e0*/  LEA.HI R29, R29, R30, RZ, 0x2 ;  /* 0x0000001e1d1d7211 */ /* 0x000fe200078f10ff */
[----:B0-----:R-:W-:Y:S02]  /*89f0*/  HADD2.F32 R26, -RZ, R37.H0_H0 ;  /* 0x20000025ff1a7230 */ /* 0x001fe40000004100 */
[----:B------:R-:W-:Y:S01]  /*8a00*/  HADD2.F32 R28, -RZ, R39.H0_H0 ;  /* 0x20000027ff1c7230 */ /* 0x000fe20000004100 */
[----:B------:R-:W-:Y:S01]  /*8a10*/  SHF.R.S32.HI R29, RZ, 0x1f, R29 ;  /* 0x0000001fff1d7819 */ /* 0x000fe2000001141d */
[----:B------:R-:W-:-:S03]  /*8a20*/  HADD2.F32 R27, -RZ, R43.H0_H0 ;  /* 0x2000002bff1b7230 */ /* 0x000fc60000004100 */
[----:B------:R-:W-:-:S04]  /*8a30*/  LEA.HI R29, R29, R200, RZ, 0x3 ;  /* 0x000000c81d1d7211 */ /* 0x000fc800078f18ff */
[----:B------:R-:W-:-:S05]  /*8a40*/  LOP3.LUT R29, R29, 0xfffffff8, RZ, 0xc0, !PT ;  /* 0xfffffff81d1d7812 */ /* 0x000fca00078ec0ff */
[----:B------:R-:W-:Y:S02]  /*8a50*/  IMAD.IADD R3, R200, 0x1, -R29 ;  /* 0x00000001c8037824 */ /* 0x000fe400078e0a1d */
[----:B------:R-:W-:Y:S02]  /*8a60*/  HADD2.F32 R29, -RZ, R39.H1_H1 ;  /* 0x30000027ff1d7230 */ /* 0x000fe40000004100 */
[----:B------:R-:W-:-:S05]  /*8a70*/  IMAD.SHL.U32 R3, R3, 0x40, RZ ;  /* 0x0000004003037824 */ /* 0x000fca00078e00ff */
[----:B------:R-:W-:-:S04]  /*8a80*/  LOP3.LUT R5, R3, 0x1c0, RZ, 0xc0, !PT ;  /* 0x000001c003057812 */ /* 0x000fc800078ec0ff */
[----:B------:R-:W-:Y:S02]  /*8a90*/  LOP3.LUT R3, R5, 0x38, R16, 0xf8, !PT ;  /* 0x0000003805037812 */ /* 0x000fe400078ef810 */
[----:B------:R-:W-:-:S04]  /*8aa0*/  SHF.R.U32.HI R6, RZ, 0x3, R5 ;  /* 0x00000003ff067819 */ /* 0x000fc80000011605 */
[----:B------:R-:W-:-:S05]  /*8ab0*/  LOP3.LUT R3, R3, R6, RZ, 0x3c, !PT ;  /* 0x0000000603037212 */ /* 0x000fca00078e3cff */
[----:B--2---:R-:W-:Y:S01]  /*8ac0*/  IMAD R4, R8, 0x200, R3 ;  /* 0x0000020008047824 */ /* 0x004fe200078e0203 */
[----:B------:R-:W-:-:S03]  /*8ad0*/  LOP3.LUT R3, R6, R0, R5, 0x1e, !PT ;  /* 0x0000000006037212 */ /* 0x000fc600078e1e05 */
[----:B------:R-:W-:Y:S02]  /*8ae0*/  IMAD R35, R4, 0x2, R19 ;  /* 0x0000000204237824 */ /* 0x000fe400078e0213 */
[----:B------:R-:W-:-:S03]  /*8af0*/  IMAD R8, R8, 0x200, R3 ;  /* 0x0000020008087824 */ /* 0x000fc600078e0203 */
[----:B------:R-:W0:Y:S02]  /*8b00*/  LDS.128 R4, [R35+0x18400] ;  /* 0x0184000023047984 */ /* 0x000e240000000c00 */
[----:B------:R-:W-:-:S05]  /*8b10*/  LEA R36, R8, R19, 0x1 ;  /* 0x0000001308247211 */ /* 0x000fca00078e08ff */
        /* <DEDUP_REMOVED lines=11> */
[C---:B------:R-:W-:Y:S01]  /*8bd0*/  FMUL.FTZ R31, R8.reuse, R27 ;  /* 0x0000001b081f7220 */ /* 0x040fe20000410000 */
[C---:B------:R-:W-:Y:S01]  /*8be0*/  FFMA.FTZ R30, R3.reuse, R26, -R30 ;  /* 0x0000001a031e7223 */ /* 0x040fe2000001081e */
[----:B------:R-:W-:Y:S01]  /*8bf0*/  FFMA.FTZ R32, R3, R28, R32 ;  /* 0x0000001c03207223 */ /* 0x000fe20000010020 */
[----:B------:R-:W-:Y:S02]  /*8c00*/  HADD2.F32 R3, -RZ, R37.H1_H1 ;  /* 0x30000025ff037230 */ /* 0x000fe40000004100 */
[-C--:B------:R-:W-:Y:S01]  /*8c10*/  FMUL.FTZ R33, R8, R15.reuse ;  /* 0x0000000f08217220 */ /* 0x080fe20000410000 */
[----:B------:R-:W-:Y:S01]  /*8c20*/  FFMA.FTZ R31, R4, R15, -R31 ;  /* 0x0000000f041f7223 */ /* 0x000fe2000001081f */
[----:B------:R-:W-:Y:S01]  /*8c30*/  FMUL.FTZ R15, R20, R29 ;  /* 0x0000001d140f7220 */ /* 0x000fe20000410000 */
[----:B------:R-:W-:-:S02]  /*8c40*/  HADD2.F32 R9, -RZ, R9.H1_H1 ;  /* 0x30000009ff097230 */ /* 0x000fc40000004100 */
[----:B------:R-:W-:Y:S01]  /*8c50*/  FMUL.FTZ R20, R20, R3 ;  /* 0x0000000314147220 */ /* 0x000fe20000410000 */
[----:B------:R-:W-:Y:S02]  /*8c60*/  HADD2.F32 R26, -RZ, R43.H1_H1 ;  /* 0x3000002bff1a7230 */ /* 0x000fe40000004100 */
[----:B------:R-:W-:Y:S01]  /*8c70*/  FFMA.FTZ R33, R4, R27, R33 ;  /* 0x0000001b04217223 */ /* 0x000fe20000010021 */
[----:B------:R-:W-:Y:S02]  /*8c80*/  HADD2.F32 R4, -RZ, R41.H1_H1 ;  /* 0x30000029ff047230 */ /* 0x000fe40000004100 */
[C---:B------:R-:W-:Y:S01]  /*8c90*/  FFMA.FTZ R15, R12.reuse, R3, -R15 ;  /* 0x000000030c0f7223 */ /* 0x040fe2000001080f */
[----:B------:R-:W-:Y:S01]  /*8ca0*/  FFMA.FTZ R20, R12, R29, R20 ;  /* 0x0000001d0c147223 */ /* 0x000fe20000010014 */
[----:B------:R-:W-:Y:S02]  /*8cb0*/  HADD2.F32 R21, -RZ, R10.H0_H0 ;  /* 0x2000000aff157230 */ /* 0x000fe40000004100 */
[----:B------:R-:W-:Y:S01]  /*8cc0*/  FMUL.FTZ R28, R9, R26 ;  /* 0x0000001a091c7220 */ /* 0x000fe20000410000 */
[----:B------:R-:W-:-:S02]  /*8cd0*/  HADD2.F32 R8, -RZ, R38.H0_H0 ;  /* 0x20000026ff087230 */ /* 0x000fc40000004100 */
[-C--:B------:R-:W-:Y:S01]  /*8ce0*/  FMUL.FTZ R34, R9, R4.reuse ;  /* 0x0000000409227220 */ /* 0x080fe20000410000 */
[----:B------:R-:W-:Y:S02]  /*8cf0*/  HADD2.F32 R12, -RZ, R40.H0_H0 ;  /* 0x20000028ff0c7230 */ /* 0x000fe40000004100 */
[----:B------:R-:W-:Y:S01]  /*8d00*/  FFMA.FTZ R28, R5, R4, -R28 ;  /* 0x00000004051c7223 */ /* 0x000fe2000001081c */
[----:B------:R-:W-:Y:S02]  /*8d10*/  HADD2.F32 R10, -RZ, R10.H1_H1 ;  /* 0x3000000aff0a7230 */ /* 0x000fe40000004100 */
[C---:B------:R-:W-:Y:S01]  /*8d20*/  FMUL.FTZ R27, R21.reuse, R8 ;  /* 0x00000008151b7220 */ /* 0x040fe20000410000 */
[----:B------:R-:W-:Y:S02]  /*8d30*/  HADD2.F32 R9, -RZ, R44.H0_H0 ;  /* 0x2000002cff097230 */ /* 0x000fe40000004100 */
[----:B------:R-:W-:Y:S01]  /*8d40*/  FMUL.FTZ R4, R21, R12 ;  /* 0x0000000c15047220 */ /* 0x000fe20000410000 */
[----:B------:R-:W-:-:S02]  /*8d50*/  HADD2.F32 R13, -RZ, R6.H0_H0 ;  /* 0x20000006ff0d7230 */ /* 0x000fc40000004100 */
[----:B------:R-:W-:Y:S01]  /*8d60*/  FFMA.FTZ R21, R5, R26, R34 ;  /* 0x0000001a05157223 */ /* 0x000fe20000010022 */
[----:B------:R-:W-:Y:S02]  /*8d70*/  HADD2.F32 R6, -RZ, R6.H1_H1 ;  /* 0x30000006ff067230 */ /* 0x000fe40000004100 */
[C---:B------:R-:W-:Y:S01]  /*8d80*/  FMUL.FTZ R5, R10.reuse, R9 ;  /* 0x000000090a057220 */ /* 0x040fe20000410000 */
[----:B------:R-:W-:Y:S02]  /*8d90*/  HADD2.F32 R3, -RZ, R42.H0_H0 ;  /* 0x2000002aff037230 */ /* 0x000fe40000004100 */
[C---:B------:R-:W-:Y:S01]  /*8da0*/  FFMA.FTZ R26, R13.reuse, R8, -R4 ;  /* 0x000000080d1a7223 */ /* 0x040fe20000010804 */
[----:B------:R-:W-:Y:S01]  /*8db0*/  FFMA.FTZ R27, R13, R12, R27 ;  /* 0x0000000c0d1b7223 */ /* 0x000fe2000001001b */
[--C-:B------:R-:W-:Y:S02]  /*8dc0*/  HADD2.F32 R25, -RZ, R11.reuse.H0_H0 ;  /* 0x2000000bff197230 */ /* 0x100fe40000004100 */
[-C--:B------:R-:W-:Y:S01]  /*8dd0*/  FMUL.FTZ R29, R10, R3.reuse ;  /* 0x000000030a1d7220 */ /* 0x080fe20000410000 */
[----:B------:R-:W-:Y:S01]  /*8de0*/  FFMA.FTZ R13, R6, R3, -R5 ;  /* 0x00000003060d7223 */ /* 0x000fe20000010805 */
[----:B------:R-:W-:-:S02]  /*8df0*/  HADD2.F32 R11, -RZ, R11.H1_H1 ;  /* 0x3000000bff0b7230 */ /* 0x000fc40000004100 */
[----:B------:R-:W-:Y:S02]  /*8e00*/  HADD2.F32 R5, -RZ, R40.H1_H1 ;  /* 0x30000028ff057230 */ /* 0x000fe40000004100 */
[----:B------:R-:W-:Y:S01]  /*8e10*/  FFMA.FTZ R10, R6, R9, R29 ;  /* 0x00000009060a7223 */ /* 0x000fe2000001001d */
[----:B------:R-:W-:Y:S02]  /*8e20*/  HADD2.F32 R3, -RZ, R38.H1_H1 ;  /* 0x30000026ff037230 */ /* 0x000fe40000004100 */
[----:B------:R-:W-:Y:S02]  /*8e30*/  HADD2.F32 R8, -RZ, R44.H1_H1 ;  /* 0x3000002cff087230 */ /* 0x000fe40000004100 */
[C---:B------:R-:W-:Y:S01]  /*8e40*/  FMUL.FTZ R9, R25.reuse, R5 ;  /* 0x0000000519097220 */ /* 0x040fe20000410000 */
[----:B------:R-:W-:Y:S02]  /*8e50*/  HADD2.F32 R4, -RZ, R42.H1_H1 ;  /* 0x3000002aff047230 */ /* 0x000fe40000004100 */
[----:B------:R-:W-:Y:S01]  /*8e60*/  FMUL.FTZ R6, R25, R3 ;  /* 0x0000000319067220 */ /* 0x000fe20000410000 */
[----:B------:R-:W-:-:S02]  /*8e70*/  HADD2.F32 R14, -RZ, R7.H0_H0 ;  /* 0x20000007ff0e7230 */ /* 0x000fc40000004100 */
[C---:B------:R-:W-:Y:S01]  /*8e80*/  FMUL.FTZ R12, R11.reuse, R8 ;  /* 0x000000080b0c7220 */ /* 0x040fe20000410000 */
[----:B------:R-:W-:Y:S02]  /*8e90*/  HADD2.F32 R7, -RZ, R7.H1_H1 ;  /* 0x30000007ff077230 */ /* 0x000fe40000004100 */
[-C--:B------:R-:W-:Y:S01]  /*8ea0*/  FMUL.FTZ R25, R11, R4.reuse ;  /* 0x000000040b197220 */ /* 0x080fe20000410000 */
[----:B------:R-:W-:Y:S01]  /*8eb0*/  F2FP.F16.F32.PACK_AB R10, R10, R27 ;  /* 0x0000001b0a0a723e */ /* 0x000fe200000000ff */
        /* <DEDUP_REMOVED lines=13> */
.L_x_9772:
[----:B------:R-:W-:Y:S05]  /*8f90*/  BSYNC B1 ;  /* 0x0000000000017941 */ /* 0x000fea0003800000 */
.L_x_9771:
[----:B------:R-:W-:Y:S05]  /*8fa0*/  @P0 BRA `(.L_x_9763) ;  /* 0x0000000400600947 */ /* 0x000fea0003800000 */
[----:B------:R-:W2:Y:S01]  /*8fb0*/  LDL R3, [R1+0x20] ;  /* 0x0000200001037983 */ /* 0x000ea20000100800 */
[C---:B-1----:R-:W-:Y:S02]  /*8fc0*/  VIADD R4, R200.reuse, 0x40 ;  /* 0x00000040c8047836 */ /* 0x042fe40000000000 */
        /* <DEDUP_REMOVED lines=9> */
[----:B------:R-:W-:Y:S02]  /*9060*/  HADD2.F32 R29, -RZ, R39.H0_H0 ;  /* 0x20000027ff1d7230 */ /* 0x000fe40000004100 */
[----:B------:R-:W-:Y:S02]  /*9070*/  HADD2.F32 R34, -RZ, R43.H0_H0 ;  /* 0x2000002bff227230 */ /* 0x000fe40000004100 */
[----:B------:R-:W-:Y:S02]  /*9080*/  HADD2.F32 R30, -RZ, R41.H0_H0 ;  /* 0x20000029ff1e7230 */ /* 0x000fe40000004100 */
[----:B------:R-:W-:Y:S02]  /*9090*/  HADD2.F32 R36, -RZ, R39.H1_H1 ;  /* 0x30000027ff247230 */ /* 0x000fe40000004100 */
[----:B------:R-:W-:-:S02]  /*90a0*/  HADD2.F32 R32, -RZ, R37.H1_H1 ;  /* 0x30000025ff207230 */ /* 0x000fc40000004100 */
[----:B------:R-:W-:Y:S02]  /*90b0*/  HADD2.F32 R35, -RZ, R43.H1_H1 ;  /* 0x3000002bff237230 */ /* 0x000fe40000004100 */
[----:B------:R-:W-:Y:S02]  /*90c0*/  HADD2.F32 R31, -RZ, R41.H1_H1 ;  /* 0x30000029ff1f7230 */ /* 0x000fe40000004100 */
[----:B------:R-:W-:Y:S02]  /*90d0*/  HADD2.F32 R37, -RZ, R40.H0_H0 ;  /* 0x20000028ff257230 */ /* 0x000fe40000004100 */
[----:B------:R-:W-:Y:S02]  /*90e0*/  HADD2.F32 R33, -RZ, R38.H0_H0 ;  /* 0x20000026ff217230 */ /* 0x000fe40000004100 */
[----:B--2---:R-:W-:-:S04]  /*90f0*/  IMAD.IADD R0, R3, 0x1, R0 ;  /* 0x0000000103007824 */ /* 0x004fc800078e0200 */
[----:B------:R-:W-:Y:S01]  /*9100*/  IMAD R0, R0, 0x2, R19 ;  /* 0x0000000200007824 */ /* 0x000fe200078e0213 */
[----:B---3--:R-:W1:Y:S04]  /*9110*/  LDS.128 R4, [R45+0x18400] ;  /* 0x018400002d047984 */ /* 0x008e680000000c00 */
[----:B------:R-:W2:Y:S01]  /*9120*/  LDS.128 R8, [R0+0x18400] ;  /* 0x0184000000087984 */ /* 0x000ea20000000c00 */
[----:B-1----:R-:W-:Y:S02]  /*9130*/  HADD2.F32 R3, -RZ, R4.H0_H0 ;  /* 0x20000004ff037230 */ /* 0x002fe40000004100 */
[--C-:B--2---:R-:W-:Y:S02]  /*9140*/  HADD2.F32 R15, -RZ, R8.reuse.H0_H0 ;  /* 0x20000008ff0f7230 */ /* 0x104fe40000004100 */
[----:B------:R-:W-:-:S03]  /*9150*/  HADD2.F32 R8, -RZ, R8.H1_H1 ;  /* 0x30000008ff087230 */ /* 0x000fc60000004100 */
[-C--:B0-----:R-:W-:Y:S01]  /*9160*/  FMUL.FTZ R26, R29, R15.reuse ;  /* 0x0000000f1d1a7220 */ /* 0x081fe20000410000 */
[C---:B------:R-:W-:Y:S01]  /*9170*/  FMUL.FTZ R28, R27.reuse, R15 ;  /* 0x0000000f1b1c7220 */ /* 0x040fe20000410000 */
[--C-:B------:R-:W-:Y:S02]  /*9180*/  HADD2.F32 R20, -RZ, R9.reuse.H0_H0 ;  /* 0x20000009ff147230 */ /* 0x100fe40000004100 */
[-C--:B------:R-:W-:Y:S01]  /*9190*/  FMUL.FTZ R15, R34, R8.reuse ;  /* 0x00000008220f7220 */ /* 0x080fe20000410000 */
[----:B------:R-:W-:Y:S02]  /*91a0*/  HADD2.F32 R4, -RZ, R4.H1_H1 ;  /* 0x30000004ff047230 */ /* 0x000fe40000004100 */
[-C--:B------:R-:W-:Y:S01]  /*91b0*/  FFMA.FTZ R26, R27, R3.reuse, -R26 ;  /* 0x000000031b1a7223 */ /* 0x080fe2000001081a */
[----:B------:R-:W-:Y:S01]  /*91c0*/  FFMA.FTZ R28, R29, R3, R28 ;  /* 0x000000031d1c7223 */ /* 0x000fe2000001001c */
[----:B------:R-:W-:Y:S02]  /*91d0*/  HADD2.F32 R9, -RZ, R9.H1_H1 ;  /* 0x30000009ff097230 */ /* 0x000fe40000004100 */
[----:B------:R-:W-:Y:S01]  /*91e0*/  FMUL.FTZ R3, R30, R8 ;  /* 0x000000081e037220 */ /* 0x000fe20000410000 */
[----:B------:R-:W-:-:S02]  /*91f0*/  HADD2.F32 R12, -RZ, R5.H0_H0 ;  /* 0x20000005ff0c7230 */ /* 0x000fc40000004100 */
[----:B------:R-:W-:Y:S01]  /*9200*/  FMUL.FTZ R27, R36, R20 ;  /* 0x00000014241b7220 */ /* 0x000fe20000410000 */
[----:B------:R-:W-:Y:S02]  /*9210*/  HADD2.F32 R5, -RZ, R5.H1_H1 ;  /* 0x30000005ff057230 */ /* 0x000fe40000004100 */
[----:B------:R-:W-:Y:S01]  /*9220*/  FFMA.FTZ R15, R30, R4, -R15 ;  /* 0x000000041e0f7223 */ /* 0x000fe2000001080f */
[--C-:B------:R-:W-:Y:S02]  /*9230*/  HADD2.F32 R21, -RZ, R10.reuse.H0_H0 ;  /* 0x2000000aff157230 */ /* 0x100fe40000004100 */
[----:B------:R-:W-:Y:S01]  /*9240*/  FMUL.FTZ R29, R32, R20 ;  /* 0x00000014201d7220 */ /* 0x000fe20000410000 */
[----:B------:R-:W-:Y:S01]  /*9250*/  FFMA.FTZ R3, R34, R4, R3 ;  /* 0x0000000422037223 */ /* 0x000fe20000010003 */
[----:B------:R-:W-:Y:S02]  /*9260*/  HADD2.F32 R10, -RZ, R10.H1_H1 ;  /* 0x3000000aff0a7230 */ /* 0x000fe40000004100 */
[-C--:B------:R-:W-:Y:S01]  /*9270*/  FMUL.FTZ R4, R35, R9.reuse ;  /* 0x0000000923047220 */ /* 0x080fe20000410000 */
[----:B------:R-:W-:Y:S01]  /*9280*/  FMUL.FTZ R8, R31, R9 ;  /* 0x000000091f087220 */ /* 0x000fe20000410000 */
[----:B------:R-:W-:-:S02]  /*9290*/  HADD2.F32 R34, -RZ, R44.H0_H0 ;  /* 0x2000002cff227230 */ /* 0x000fc40000004100 */
[-C--:B------:R-:W-:Y:S01]  /*92a0*/  FFMA.FTZ R27, R32, R12.reuse, -R27 ;  /* 0x0000000c201b7223 */ /* 0x080fe2000001081b */
[----:B------:R-:W-:Y:S02]  /*92b0*/  HADD2.F32 R13, -RZ, R6.H0_H0 ;  /* 0x20000006ff0d7230 */ /* 0x000fe40000004100 */
[----:B------:R-:W-:Y:S01]  /*92c0*/  FFMA.FTZ R29, R36, R12, R29 ;  /* 0x0000000c241d7223 */ /* 0x000fe2000001001d */
[----:B------:R-:W-:Y:S02]  /*92d0*/  HADD2.F32 R32, -RZ, R42.H0_H0 ;  /* 0x2000002aff207230 */ /* 0x000fe40000004100 */
[-C--:B------:R-:W-:Y:S01]  /*92e0*/  FFMA.FTZ R12, R31, R5.reuse, -R4 ;  /* 0x000000051f0c7223 */ /* 0x080fe20000010804 */
[----:B------:R-:W-:Y:S02]  /*92f0*/  HADD2.F32 R6, -RZ, R6.H1_H1 ;  /* 0x30000006ff067230 */ /* 0x000fe40000004100 */
[----:B------:R-:W-:Y:S01]  /*9300*/  FFMA.FTZ R20, R35, R5, R8 ;  /* 0x0000000523147223 */ /* 0x000fe20000010008 */
[-C--:B------:R-:W-:Y:S01]  /*9310*/  FMUL.FTZ R5, R34, R10.reuse ;  /* 0x0000000a22057220 */ /* 0x080fe20000410000 */
[----:B------:R-:W-:Y:S01]  /*9320*/  FMUL.FTZ R4, R37, R21 ;  /* 0x0000001525047220 */ /* 0x000fe20000410000 */
[----:B------:R-:W-:Y:S01]  /*9330*/  FMUL.FTZ R9, R32, R10 ;  /* 0x0000000a20097220 */ /* 0x000fe20000410000 */
[----:B------:R-:W-:-:S02]  /*9340*/  HADD2.F32 R25, -RZ, R11.H0_H0 ;  /* 0x2000000bff197230 */ /* 0x000fc40000004100 */
[----:B------:R-:W-:Y:S01]  /*9350*/  FFMA.FTZ R10, R32, R6, -R5 ;  /* 0x00000006200a7223 */ /* 0x000fe20000010805 */
[C---:B------:R-:W-:Y:S01]  /*9360*/  FMUL.FTZ R30, R33.reuse, R21 ;  /* 0x00000015211e7220 */ /* 0x040fe20000410000 */
[----:B------:R-:W-:Y:S02]  /*9370*/  HADD2.F32 R32, -RZ, R40.H1_H1 ;  /* 0x30000028ff207230 */ /* 0x000fe40000004100 */
[----:B------:R-:W-:Y:S01]  /*9380*/  FFMA.FTZ R21, R33, R13, -R4 ;  /* 0x0000000d21157223 */ /* 0x000fe20000010804 */
[----:B------:R-:W-:Y:S02]  /*9390*/  HADD2.F32 R8, -RZ, R38.H1_H1 ;  /* 0x30000026ff087230 */ /* 0x000fe40000004100 */
[----:B------:R-:W-:Y:S02]  /*93a0*/  HADD2.F32 R11, -RZ, R11.H1_H1 ;  /* 0x3000000bff0b7230 */ /* 0x000fe40000004100 */
[----:B------:R-:W-:Y:S02]  /*93b0*/  HADD2.F32 R33, -RZ, R44.H1_H1 ;  /* 0x3000002cff217230 */ /* 0x000fe40000004100 */
[----:B------:R-:W-:-:S02]  /*93c0*/  HADD2.F32 R31, -RZ, R42.H1_H1 ;  /* 0x3000002aff1f7230 */ /* 0x000fc40000004100 */
[----:B------:R-:W-:Y:S01]  /*93d0*/  FMUL.FTZ R5, R32, R25 ;  /* 0x0000001920057220 */ /* 0x000fe20000410000 */
[--C-:B------:R-:W-:Y:S02]  /*93e0*/  HADD2.F32 R14, -RZ, R7.reuse.H0_H0 ;  /* 0x20000007ff0e7230 */ /* 0x100fe40000004100 */
[----:B------:R-:W-:Y:S01]  /*93f0*/  FFMA.FTZ R30, R37, R13, R30 ;  /* 0x0000000d251e7223 */ /* 0x000fe2000001001e */
[----:B------:R-:W-:Y:S02]  /*9400*/  HADD2.F32 R7, -RZ, R7.H1_H1 ;  /* 0x30000007ff077230 */ /* 0x000fe40000004100 */
[----:B------:R-:W-:Y:S01]  /*9410*/  FMUL.FTZ R25, R8, R25 ;  /* 0x0000001908197220 */ /* 0x000fe20000410000 */
[----:B------:R-:W-:Y:S01]  /*9420*/  FFMA.FTZ R13, R34, R6, R9 ;  /* 0x00000006220d7223 */ /* 0x000fe20000010009 */
        /* <DEDUP_REMOVED lines=16> */
.L_x_9763:
[----:B------:R-:W-:Y:S05]  /*9530*/  BSYNC B0 ;  /* 0x0000000000007941 */ /* 0x000fea0003800000 */
.L_x_9752:
        /* <DEDUP_REMOVED lines=8> */
.L_x_9749:
[----:B-123--:R-:W1:Y:S01]  /*95c0*/  S2R R0, SR_TID.X ;  /* 0x0000000000007919 */ /* 0x00ee620000002100 */
[----:B------:R-:W-:Y:S01]  /*95d0*/  ISETP.NE.AND P0, PT, R206, 0x3, PT ;  /* 0x00000003ce00780c */ /* 0x000fe20003f05270 */
[----:B------:R-:W-:Y:S05]  /*95e0*/  WARPSYNC.ALL ;  /* 0x0000000000007948 */ /* 0x000fea0003800000 */
[----:B-1----:R-:W-:-:S05]  /*95f0*/  SHF.R.U32.HI R0, RZ, 0x7, R0 ;  /* 0x00000007ff007819 */ /* 0x002fca0000011600 */
[----:B------:R-:W-:-:S05]  /*9600*/  VIADD R12, R0, 0x8 ;  /* 0x00000008000c7836 */ /* 0x000fca0000000000 */
[----:B------:R1:W-:Y:S06]  /*9610*/  BAR.SYNC.DEFER_BLOCKING R12, 0x100 ;  /* 0x0004000c0000751d */ /* 0x0003ec0000010000 */
[----:B------:R-:W-:Y:S05]  /*9620*/  @!P0 BRA `(.L_x_9773) ;  /* 0x0000000000048947 */ /* 0x000fea0003800000 */
[----:B------:R-:W-:Y:S01]  /*9630*/  BPT.TRAP 0x1 ;  /* 0x000000040000795c */ /* 0x000fe20000300000 */
.L_x_9773:
[----:B------:R-:W-:Y:S01]  /*9640*/  IMAD R3, R203, 0x8, R19 ;  /* 0x00000008cb037824 */ /* 0x000fe200078e0213 */
[----:B------:R-:W-:-:S04]  /*9650*/  SHF.L.U32 R20, R214, 0x1f, RZ ;  /* 0x0000001fd6147819 */ /* 0x000fc800000006ff */
[----:B------:R2:W3:Y:S01]  /*9660*/  SYNCS.PHASECHK.TRANS64.TRYWAIT P1, [R3+URZ+0x22830], R20 ;  /* 0x02283014030075a7 */ /* 0x0004e2000802017f */
[----:B------:R-:W-:Y:S05]  /*9670*/  @!P0 BRA `(.L_x_9774) ;  /* 0x0000000000048947 */ /* 0x000fea0003800000 */
[----:B------:R-:W-:Y:S01]  /*9680*/  BPT.TRAP 0x1 ;  /* 0x000000040000795c */ /* 0x000fe20000300000 */
.L_x_9774:
[----:B------:R-:W-:Y:S01]  /*9690*/  IADD3 R0, R19, 0x1c400, RZ ;  /* 0x0001c40013007810 */ /* 0x000fe20007ffe0ff */
[----:B------:R-:W-:Y:S01]  /*96a0*/  IMAD.MOV.U32 R5, RZ, RZ, 0x40000040 ;  /* 0x40000040ff057424 */ /* 0x000fe200078e00ff */
[----:B------:R-:W-:Y:S02]  /*96b0*/  LOP3.LUT R4, R24, 0x10000, RZ, 0xfc, !PT ;  /* 0x0001000018047812 */ /* 0x000fe400078efcff */
[----:B------:R-:W-:-:S04]  /*96c0*/  SHF.R.U32.HI R0, RZ, 0x4, R0 ;  /* 0x00000004ff007819 */ /* 0x000fc80000011600 */
[----:B------:R-:W-:-:S04]  /*96d0*/  LOP3.LUT R0, R0, 0x3fff, RZ, 0xc0, !PT ;  /* 0x00003fff00007812 */ /* 0x000fc800078ec0ff */
[----:B------:R-:W-:-:S05]  /*96e0*/  LOP3.LUT R0, R0, 0x10000, RZ, 0xfc, !PT ;  /* 0x0001000000007812 */ /* 0x000fca00078efcff */
[----:B------:R4:W-:Y:S01]  /*96f0*/  STL [R1+0x14], R0 ;  /* 0x0000140001007387 */ /* 0x0009e20000100800 */
[----:B---3--:R-:W-:Y:S05]  /*9700*/  @P1 BRA `(.L_x_9775) ;  /* 0x0000000000081947 */ /* 0x008fea0003800000 */
[----:B------:R-:W3:Y:S02]  /*9710*/  SYNCS.PHASECHK.TRANS64.TRYWAIT P1, [R3+URZ+0x22830], R20 ;  /* 0x02283014030075a7 */ /* 0x000ee4000802017f */
[----:B---3--:R-:W-:Y:S05]  /*9720*/  @!P1 BRA `(.L_x_9776) ;  /* 0x0000012000249947 */ /* 0x008fea0003800000 */
.L_x_9775:
[----:B----4-:R-:W4:Y:S01]  /*9730*/  LDL R0, [R1+0x14] ;  /* 0x0000140001007983 */ /* 0x010f220000100800 */
[----:B------:R-:W-:Y:S01]  /*9740*/  IMAD.MOV.U32 R7, RZ, RZ, 0x40000040 ;  /* 0x40000040ff077424 */ /* 0x000fe200078e00ff */
[----:B------:R-:W-:Y:S05]  /*9750*/  WARPSYNC.ALL ;  /* 0x0000000000007948 */ /* 0x000fea0003800000 */
[C---:B------:R-:W-:Y:S01]  /*9760*/  R2UR UR4, R4.reuse ;  /* 0x00000000040472ca */ /* 0x040fe200000e0000 */
[----:B0----5:R-:W-:Y:S01]  /*9770*/  WARPGROUP.ARRIVE ;  /* 0x00000000000079c5 */ /* 0x021fe20000000000 */
[----:B------:R-:W-:Y:S01]  /*9780*/  R2UR UR5, R5 ;  /* 0x00000000050572ca */ /* 0x000fe200000e0000 */
[----:B------:R-:W-:Y:S01]  /*9790*/  VIADD R224, R4, 0x2 ;  /* 0x0000000204e07836 */ /* 0x000fe20000000000 */
[----:B------:R-:W-:Y:S01]  /*97a0*/  R2UR UR7, R7 ;  /* 0x00000000070772ca */ /* 0x000fe200000e0000 */
[----:B------:R-:W-:Y:S01]  /*97b0*/  IMAD.MOV.U32 R225, RZ, RZ, 0x40000040 ;  /* 0x40000040ffe17424 */ /* 0x000fe200078e00ff */
[----:B------:R-:W-:Y:S01]  /*97c0*/  MOV R223, 0x40000040 ;  /* 0x4000004000df7802 */ /* 0x000fe20000000f00 */
[----:B------:R-:W-:-:S02]  /*97d0*/  IMAD.MOV.U32 R9, RZ, RZ, 0x40000040 ;  /* 0x40000040ff097424 */ /* 0x000fc400078e00ff */
[C---:B------:R-:W-:Y:S02]  /*97e0*/  VIADD R222, R4.reuse, 0x4 ;  /* 0x0000000404de7836 */ /* 0x040fe40000000000 */
[----:B------:R-:W-:Y:S02]  /*97f0*/  VIADD R10, R4, 0x6 ;  /* 0x00000006040a7836 */ /* 0x000fe40000000000 */
[----:B------:R-:W-:Y:S02]  /*9800*/  IMAD.MOV.U32 R11, RZ, RZ, 0x40000040 ;  /* 0x40000040ff0b7424 */ /* 0x000fe400078e00ff */
[----:B------:R-:W-:Y:S02]  /*9810*/  IMAD.MOV.U32 R7, RZ, RZ, 0x40000040 ;  /* 0x40000040ff077424 */ /* 0x000fe400078e00ff */
[----:B----4-:R-:W-:Y:S02]  /*9820*/  IMAD R6, R203, 0x300, R0 ;  /* 0x00000300cb067824 */ /* 0x010fe400078e0200 */
[----:B------:R-:W0:Y:S02]  /*9830*/  S2R R0, SR_TID.X ;  /* 0x0000000000007919 */ /* 0x000e240000002100 */
[C---:B------:R-:W-:Y:S01]  /*9840*/  VIADD R8, R6.reuse, 0x2 ;  /* 0x0000000206087836 */ /* 0x040fe20000000000 */
[----:B------:R-:W-:-:S13]  /*9850*/  R2UR UR6, R6 ;  /* 0x00000000060672ca */ /* 0x000fda00000e0000 */
[----:B------:R-:W-:Y:S01]  /*9860*/  HGMMA.64x96x16.F32 R24, gdesc[UR4], RZ, !UPT, gsb0 ;  /* 0x01600000041879f0 */ /* 0x000fe2000c0008ff */
[----:B------:R-:W-:Y:S02]  /*9870*/  R2UR UR4, R224 ;  /* 0x00000000e00472ca */ /* 0x000fe400000e0000 */
[----:B------:R-:W-:Y:S02]  /*9880*/  R2UR UR5, R225 ;  /* 0x00000000e10572ca */ /* 0x000fe400000e0000 */
[----:B------:R-:W-:Y:S01]  /*9890*/  R2UR UR6, R8 ;  /* 0x00000000080672ca */ /* 0x000fe200000e0000 */
[C---:B------:R-:W-:Y:S01]  /*98a0*/  VIADD R8, R6.reuse, 0x4 ;  /* 0x0000000406087836 */ /* 0x040fe20000000000 */
[----:B------:R-:W-:Y:S01]  /*98b0*/  R2UR UR7, R9 ;  /* 0x00000000090772ca */ /* 0x000fe200000e0000 */
[----:B------:R-:W-:Y:S02]  /*98c0*/  IMAD.MOV.U32 R9, RZ, RZ, 0x40000040 ;  /* 0x40000040ff097424 */ /* 0x000fe400078e00ff */
[----:B------:R-:W-:Y:S01]  /*98d0*/  VIADD R6, R6, 0x6 ;  /* 0x0000000606067836 */ /* 0x000fe20000000000 */
[----:B0-----:R-:W-:Y:S01]  /*98e0*/  SHF.R.U32.HI R0, RZ, 0x7, R0 ;  /* 0x00000007ff007819 */ /* 0x001fe20000011600 */
[----:B------:R-:W-:-:S02]  /*98f0*/  WARPGROUP.DEPBAR.LE gsb0, 0x0 ;  /* 0x00008000000079c5 */ /* 0x000fc40000010000 */
[----:B------:R-:W-:-:S06]  /*9900*/  WARPGROUP.ARRIVE ;  /* 0x00000000000079c5 */ /* 0x000fcc0000000000 */
[----:B------:R-:W-:Y:S01]  /*9910*/  HGMMA.64x96x16.F32 R24, gdesc[UR4], R24, gsb0 ;  /* 0x01600000041879f0 */ /* 0x000fe20008000818 */
[----:B------:R-:W-:Y:S02]  /*9920*/  R2UR UR4, R222 ;  /* 0x00000000de0472ca */ /* 0x000fe400000e0000 */
[----:B------:R-:W-:Y:S02]  /*9930*/  R2UR UR5, R223 ;  /* 0x00000000df0572ca */ /* 0x000fe400000e0000 */
[----:B------:R-:W-:Y:S02]  /*9940*/  R2UR UR6, R8 ;  /* 0x00000000080672ca */ /* 0x000fe400000e0000 */
[----:B------:R-:W-:Y:S02]  /*9950*/  R2UR UR7, R9 ;  /* 0x00000000090772ca */ /* 0x000fe400000e0000 */
[----:B------:R-:W-:Y:S01]  /*9960*/  IADD3 R9, -R0, 0xb, RZ ;  /* 0x0000000b00097810 */ /* 0x000fe20007ffe1ff */
[----:B------:R-:W-:-:S02]  /*9970*/  WARPGROUP.DEPBAR.LE gsb0, 0x0 ;  /* 0x00008000000079c5 */ /* 0x000fc40000010000 */
[----:B------:R-:W-:-:S08]  /*9980*/  WARPGROUP.ARRIVE ;  /* 0x00000000000079c5 */ /* 0x000fd00000000000 */
[----:B------:R-:W-:Y:S01]  /*9990*/  HGMMA.64x96x16.F32 R24, gdesc[UR4], R24, gsb0 ;  /* 0x01600000041879f0 */ /* 0x000fe20008000818 */
[----:B------:R-:W-:Y:S02]  /*99a0*/  R2UR UR4, R10 ;  /* 0x000000000a0472ca */ /* 0x000fe400000e0000 */
[----:B------:R-:W-:Y:S02]  /*99b0*/  R2UR UR5, R11 ;  /* 0x000000000b0572ca */ /* 0x000fe400000e0000 */
[----:B------:R-:W-:Y:S02]  /*99c0*/  R2UR UR6, R6 ;  /* 0x00000000060672ca */ /* 0x000fe400000e0000 */
[----:B------:R-:W-:Y:S01]  /*99d0*/  R2UR UR7, R7 ;  /* 0x00000000070772ca */ /* 0x000fe200000e0000 */
[----:B------:R-:W-:Y:S02]  /*99e0*/  WARPGROUP.DEPBAR.LE gsb0, 0x0 ;  /* 0x00008000000079c5 */ /* 0x000fe40000010000 */
[----:B------:R-:W-:-:S10]  /*99f0*/  WARPGROUP.ARRIVE ;  /* 0x00000000000079c5 */ /* 0x000fd40000000000 */
[----:B------:R-:W-:Y:S03]  /*9a00*/  HGMMA.64x96x16.F32 R24, gdesc[UR4], R24, gsb0 ;  /* 0x01600000041879f0 */ /* 0x000fe60008000818 */
[----:B------:R-:W-:Y:S02]  /*9a10*/  WARPGROUP.DEPBAR.LE gsb0, 0x0 ;  /* 0x00008000000079c5 */ /* 0x000fe40000010000 */
[----:B------:R0:W-:Y:S06]  /*9a20*/  BAR.ARV R9, 0x100 ;  /* 0x000400090000751d */ /* 0x0001ec0000002000 */
[----:B------:R-:W-:Y:S05]  /*9a30*/  @!P0 BRA `(.L_x_9777) ;  /* 0x0000000000048947 */ /* 0x000fea0003800000 */
[----:B------:R-:W-:Y:S01]  /*9a40*/  BPT.TRAP 0x1 ;  /* 0x000000040000795c */ /* 0x000fe20000300000 */
.L_x_9777:
[----:B------:R-:W4:Y:S01]  /*9a50*/  LDL R73, [R1+0x4c] ;  /* 0x00004c0001497983 */ /* 0x000f220000100800 */
[----:B------:R-:W-:Y:S01]  /*9a60*/  ULDC UR4, c[0x0][0x9d8] ;  /* 0x0002760000047ab9 */ /* 0x000fe20000000800 */
[----:B------:R-:W-:Y:S01]  /*9a70*/  ULDC UR5, c[0x0][0x988] ;  /* 0x0002620000057ab9 */ /* 0x000fe20000000800 */
[----:B------:R-:W-:Y:S01]  /*9a80*/  FMUL.FTZ R15, R24, UR4 ;  /* 0x00000004180f7c20 */ /* 0x000fe20008410000 */
[----:B------:R-:W-:Y:S01]  /*9a90*/  FMUL.FTZ R24, R25, UR4 ;  /* 0x0000000419187c20 */ /* 0x000fe20008410000 */
[----:B------:R-:W-:Y:S01]  /*9aa0*/  FMUL.FTZ R72, R28, UR4 ;  /* 0x000000041c487c20 */ /* 0x000fe20008410000 */
[----:B------:R-:W-:Y:S01]  /*9ab0*/  FMUL.FTZ R29, R29, UR4 ;  /* 0x000000041d1d7c20 */ /* 0x000fe20008410000 */
[----:B------:R-:W-:Y:S01]  /*9ac0*/  FMUL.FTZ R25, R55, UR4 ;  /* 0x0000000437197c20 */ /* 0x000fe20008410000 */
[----:B------:R-:W-:Y:S01]  /*9ad0*/  IMAD R55, R177, -0x60, R154 ;  /* 0xffffffa0b1377824 */ /* 0x000fe200078e029a */
[----:B------:R-:W5:Y:S01]  /*9ae0*/  MUFU.TANH R15, R15 ;  /* 0x0000000f000f7308 */ /* 0x000f620000002400 */
        /* <DEDUP_REMOVED lines=78> */
[----:B----4-:R-:W-:-:S02]  /*9fd0*/  IADD3 R55, -R73, 0x60, R55 ;  /* 0x0000006049377810 */ /* 0x010fc40007ffe137 */
[----:B------:R-:W4:Y:S02]  /*9fe0*/  S2R R73, SR_CgaCtaId ;  /* 0x0000000000497919 */ /* 0x000f240000008800 */
[----:B------:R-:W-:-:S03]  /*9ff0*/  ISETP.GT.AND P2, PT, R55, RZ, PT ;  /* 0x000000ff3700720c */ /* 0x000fc60003f44270 */
[----:B------:R-:W4:Y:S01]  /*a000*/  MUFU.TANH R57, R57 ;  /* 0x0000003900397308 */ /* 0x000f220000002400 */
[C---:B------:R-:W-:Y:S02]  /*a010*/  ISETP.GT.AND P3, PT, R55.reuse, 0x1, PT ;  /* 0x000000013700780c */ /* 0x040fe40003f64270 */
[----:B------:R-:W-:Y:S02]  /*a020*/  ISETP.GT.AND P4, PT, R55, 0x8, PT ;  /* 0x000000083700780c */ /* 0x000fe40003f84270 */
[----:B-----5:R-:W-:Y:S02]  /*a030*/  FSEL R15, R15, -INF , P2 ;  /* 0xff8000000f0f7808 */ /* 0x020fe40001000000 */
[----:B-1----:R-:W-:Y:S01]  /*a040*/  FSEL R24, R24, -INF , P3 ;  /* 0xff80000018187808 */ /* 0x002fe20001800000 */
[----:B------:R-:W1:Y:S01]  /*a050*/  MUFU.TANH R21, R21 ;  /* 0x0000001500157308 */ /* 0x000e620000002400 */
[----:B------:R-:W-:Y:S02]  /*a060*/  ISETP.GT.AND P5, PT, R55, 0x9, PT ;  /* 0x000000093700780c */ /* 0x000fe40003fa4270 */
[----:B--2---:R-:W-:-:S02]  /*a070*/  FSEL R42, R72, -INF , P4 ;  /* 0xff800000482a7808 */ /* 0x004fc40002000000 */
[----:B------:R-:W-:Y:S02]  /*a080*/  FMNMX.FTZ R65, R15, R24, !PT ;  /* 0x000000180f417209 */ /* 0x000fe40007810000 */
[----:B------:R-:W-:Y:S01]  /*a090*/  ISETP.GT.AND P1, PT, R55, 0x10, PT ;  /* 0x000000103700780c */ /* 0x000fe20003f24270 */
[----:B------:R-:W2:Y:S01]  /*a0a0*/  MUFU.TANH R59, R59 ;  /* 0x0000003b003b7308 */ /* 0x000ea20000002400 */
[----:B---3--:R-:W-:Y:S01]  /*a0b0*/  FSEL R40, R29, -INF , P5 ;  /* 0xff8000001d287808 */ /* 0x008fe20002800000 */
[----:B------:R-:W-:Y:S01]  /*a0c0*/  FMUL.FTZ R29, R71, UR4 ;  /* 0x00000004471d7c20 */ /* 0x000fe20008410000 */
[----:B------:R-:W-:Y:S02]  /*a0d0*/  FMNMX.FTZ R65, R42, R65, !PT ;  /* 0x000000412a417209 */ /* 0x000fe40007810000 */
[----:B0-----:R-:W-:Y:S02]  /*a0e0*/  FSEL R0, R0, -INF , P2 ;  /* 0xff80000000007808 */ /* 0x001fe40001000000 */
[----:B------:R-:W-:Y:S01]  /*a0f0*/  ISETP.GT.AND P2, PT, R55, 0x11, PT ;  /* 0x000000113700780c */ /* 0x000fe20003f44270 */
[----:B------:R-:W0:Y:S01]  /*a100*/  MUFU.TANH R60, R60 ;  /* 0x0000003c003c7308 */ /* 0x000e220000002400 */
[----:B------:R-:W-:-:S02]  /*a110*/  FSEL R62, R30, -INF , P1 ;  /* 0xff8000001e3e7808 */ /* 0x000fc40000800000 */
[----:B------:R-:W-:Y:S02]  /*a120*/  FMNMX.FTZ R65, R40, R65, !PT ;  /* 0x0000004128417209 */ /* 0x000fe40007810000 */
[----:B------:R-:W-:Y:S02]  /*a130*/  FSEL R6, R6, -INF , P3 ;  /* 0xff80000006067808 */ /* 0x000fe40001800000 */
[----:B------:R-:W-:Y:S01]  /*a140*/  ISETP.GT.AND P3, PT, R55, 0x18, PT ;  /* 0x000000183700780c */ /* 0x000fe20003f64270 */
[----:B------:R-:W3:Y:S01]  /*a150*/  MUFU.TANH R61, R61 ;  /* 0x0000003d003d7308 */ /* 0x000ee20000002400 */
[----:B------:R-:W-:Y:S02]  /*a160*/  FSEL R72, R31, -INF , P2 ;  /* 0xff8000001f487808 */ /* 0x000fe40001000000 */
[----:B------:R-:W-:Y:S02]  /*a170*/  FMNMX.FTZ R65, R62, R65, !PT ;  /* 0x000000413e417209 */ /* 0x000fe40007810000 */
[----:B------:R-:W-:-:S02]  /*a180*/  FSEL R8, R8, -INF , P4 ;  /* 0xff80000008087808 */ /* 0x000fc40002000000 */
[----:B------:R-:W-:Y:S01]  /*a190*/  ISETP.GT.AND P4, PT, R55, 0x19, PT ;  /* 0x000000193700780c */ /* 0x000fe20003f84270 */
[----:B------:R-:W5:Y:S01]  /*a1a0*/  MUFU.TANH R104, R104 ;  /* 0x0000006800687308 */ /* 0x000f620000002400 */
[----:B------:R-:W-:Y:S02]  /*a1b0*/  FSEL R78, R33, -INF , P3 ;  /* 0xff800000214e7808 */ /* 0x000fe40001800000 */
[----:B------:R-:W-:Y:S02]  /*a1c0*/  FMNMX.FTZ R65, R72, R65, !PT ;  /* 0x0000004148417209 */ /* 0x000fe40007810000 */
[----:B------:R-:W-:Y:S02]  /*a1d0*/  FSEL R30, R14, -INF , P5 ;  /* 0xff8000000e1e7808 */ /* 0x000fe40002800000 */
[----:B------:R-:W-:Y:S01]  /*a1e0*/  ISETP.GT.AND P5, PT, R55, 0x20, PT ;  /* 0x000000203700780c */ /* 0x000fe20003fa4270 */
[----:B------:R-:W-:Y:S01]  /*a1f0*/  MUFU.TANH R63, R63 ;  /* 0x0000003f003f7308 */ /* 0x000fe20000002400 */
[----:B------:R-:W-:-:S02]  /*a200*/  FSEL R80, R34, -INF , P4 ;  /* 0xff80000022507808 */ /* 0x000fc40002000000 */
[----:B------:R-:W-:Y:S02]  /*a210*/  FMNMX.FTZ R65, R78, R65, !PT ;  /* 0x000000414e417209 */ /* 0x000fe40007810000 */
[----:B------:R-:W-:Y:S02]  /*a220*/  FSEL R32, R32, -INF , P1 ;  /* 0xff80000020207808 */ /* 0x000fe40000800000 */
[----:B------:R-:W-:Y:S01]  /*a230*/  ISETP.GT.AND P1, PT, R55, 0x21, PT ;  /* 0x000000213700780c */ /* 0x000fe20003f24270 */
[----:B------:R-:W-:Y:S01]  /*a240*/  MUFU.TANH R66, R66 ;  /* 0x0000004200427308 */ /* 0x000fe20000002400 */
[----:B------:R-:W-:Y:S02]  /*a250*/  FSEL R74, R35, -INF , P5 ;  /* 0xff800000234a7808 */ /* 0x000fe40002800000 */
[----:B------:R-:W-:Y:S02]  /*a260*/  FMNMX.FTZ R65, R80, R65, !PT ;  /* 0x0000004150417209 */ /* 0x000fe40007810000 */
[----:B------:R-:W-:Y:S01]  /*a270*/  FSEL R34, R13, -INF , P2 ;  /* 0xff8000000d227808 */ /* 0x000fe20001000000 */
[----:B------:R-:W-:Y:S01]  /*a280*/  IMAD.U32 R13, RZ, RZ, UR5 ;  /* 0x00000005ff0d7e24 */ /* 0x000fe2000f8e00ff */
[----:B------:R-:W-:Y:S01]  /*a290*/  ISETP.GT.AND P2, PT, R55, 0x28, PT ;  /* 0x000000283700780c */ /* 0x000fe20003f44270 */
[----:B------:R-:W5:Y:S01]  /*a2a0*/  MUFU.TANH R67, R67 ;  /* 0x0000004300437308 */ /* 0x000f620000002400 */
[----:B------:R-:W-:-:S02]  /*a2b0*/  FSEL R64, R37, -INF , P1 ;  /* 0xff80000025407808 */ /* 0x000fc40000800000 */
[----:B------:R-:W-:Y:S02]  /*a2c0*/  FMNMX.FTZ R65, R74, R65, !PT ;  /* 0x000000414a417209 */ /* 0x000fe40007810000 */
[----:B------:R-:W-:Y:S02]  /*a2d0*/  FSEL R36, R36, -INF , P3 ;  /* 0xff80000024247808 */ /* 0x000fe40001800000 */
[----:B------:R-:W-:Y:S01]  /*a2e0*/  ISETP.GT.AND P3, PT, R55, 0x29, PT ;  /* 0x000000293700780c */ /* 0x000fe20003f64270 */
[----:B------:R-:W5:Y:S01]  /*a2f0*/  MUFU.TANH R70, R70 ;  /* 0x0000004600467308 */ /* 0x000f620000002400 */
        /* <DEDUP_REMOVED lines=41> */
[----:B----4-:R-:W-:Y:S02]  /*a590*/  FSEL R98, R57, -INF , P2 ;  /* 0xff80000039627808 */ /* 0x010fe40001000000 */
[----:B------:R-:W-:Y:S02]  /*a5a0*/  FMNMX.FTZ R65, R96, R65, !PT ;  /* 0x0000004160417209 */ /* 0x000fe40007810000 */
[----:B-1----:R-:W-:Y:S02]  /*a5b0*/  FSEL R58, R21, -INF , P4 ;  /* 0xff800000153a7808 */ /* 0x002fe40002000000 */
[----:B------:R-:W-:Y:S02]  /*a5c0*/  ISETP.GT.AND P4, PT, R55, 0x58, PT ;  /* 0x000000583700780c */ /* 0x000fe40003f84270 */
[----:B--2---:R-:W-:-:S02]  /*a5d0*/  FSEL R100, R59, -INF , P3 ;  /* 0xff8000003b647808 */ /* 0x004fc40001800000 */
[----:B------:R-:W-:Y:S02]  /*a5e0*/  FMNMX.FTZ R65, R98, R65, !PT ;  /* 0x0000004162417209 */ /* 0x000fe40007810000 */
[----:B0-----:R-:W-:Y:S02]  /*a5f0*/  FSEL R60, R60, -INF , P5 ;  /* 0xff8000003c3c7808 */ /* 0x001fe40002800000 */
[----:B------:R-:W-:Y:S02]  /*a600*/  ISETP.GT.AND P5, PT, R55, 0x59, PT ;  /* 0x000000593700780c */ /* 0x000fe40003fa4270 */
[----:B---3--:R-:W-:Y:S02]  /*a610*/  FSEL R102, R61, -INF , P4 ;  /* 0xff8000003d667808 */ /* 0x008fe40002000000 */
[----:B------:R-:W-:Y:S02]  /*a620*/  FMNMX.FTZ R65, R100, R65, !PT ;  /* 0x0000004164417209 */ /* 0x000fe40007810000 */
[----:B-----5:R-:W-:-:S02]  /*a630*/  FSEL R104, R104, -INF , P5 ;  /* 0xff80000068687808 */ /* 0x020fc40002800000 */
[----:B------:R-:W-:-:S04]  /*a640*/  FMNMX.FTZ R65, R102, R65, !PT ;  /* 0x0000004166417209 */ /* 0x000fc80007810000 */
[----:B------:R-:W-:-:S05]  /*a650*/  FMNMX.FTZ R65, R104, R65, !PT ;  /* 0x0000004168417209 */ /* 0x000fca0007810000 */
[----:B------:R-:W0:Y:S02]  /*a660*/  SHFL.BFLY PT, R14, R65, 0x2, 0x1f ;  /* 0x0c401f00410e7f89 */ /* 0x000e2400000e0000 */
[----:B0-----:R-:W-:-:S05]  /*a670*/  FMNMX.FTZ R7, R65, R14, !PT ;  /* 0x0000000e41077209 */ /* 0x001fca0007810000 */
[----:B------:R-:W0:Y:S02]  /*a680*/  SHFL.BFLY PT, R14, R7, 0x1, 0x1f ;  /* 0x0c201f00070e7f89 */ /* 0x000e2400000e0000 */
        /* <DEDUP_REMOVED lines=14> */
[----:B------:R0:W-:Y:S01]  /*a770*/  MUFU.EX2 R7, R24 ;  /* 0x0000001800077308 */ /* 0x0001e20000000800 */
[----:B------:R-:W-:Y:S01]  /*a780*/  FSEL R42, R67, -INF , P3 ;  /* 0xff800000432a7808 */ /* 0x000fe20001800000 */
[--C-:B------:R-:W-:Y:S01]  /*a790*/  FFMA.FTZ R156, R62, R13, -R27.reuse ;  /* 0x0000000d3e9c7223 */ /* 0x100fe2000001081b */
[----:B------:R-:W-:Y:S01]  /*a7a0*/  FMNMX.FTZ R15, R28, R15, !PT ;  /* 0x0000000f1c0f7209 */ /* 0x000fe20007810000 */
[-CC-:B------:R-:W-:Y:S01]  /*a7b0*/  FFMA.FTZ R33, R64, R13.reuse, -R27.reuse ;  /* 0x0000000d40217223 */ /* 0x180fe2000001081b */
[----:B------:R-:W-:Y:S01]  /*a7c0*/  FSEL R62, R70, -INF , P4 ;  /* 0xff800000463e7808 */ /* 0x000fe20002000000 */
[--C-:B------:R-:W-:Y:S01]  /*a7d0*/  FFMA.FTZ R72, R72, R13, -R27.reuse ;  /* 0x0000000d48487223 */ /* 0x100fe2000001081b */
[----:B------:R-:W-:Y:S01]  /*a7e0*/  FMNMX.FTZ R15, R38, R15, !PT ;  /* 0x0000000f260f7209 */ /* 0x000fe20007810000 */
[----:B------:R-:W1:Y:S01]  /*a7f0*/  MUFU.EX2 R152, R152 ;  /* 0x0000009800987308 */ /* 0x000e620000000800 */
[----:B0-----:R-:W-:Y:S01]  /*a800*/  FSEL R24, R63, -INF , P1 ;  /* 0xff8000003f187808 */ /* 0x001fe20000800000 */
[--C-:B------:R-:W-:Y:S01]  /*a810*/  FFMA.FTZ R158, R78, R13, -R27.reuse ;  /* 0x0000000d4e9e7223 */ /* 0x100fe2000001081b */
[----:B------:R-:W-:Y:S01]  /*a820*/  FMNMX.FTZ R21, R44, R15, !PT ;  /* 0x0000000f2c157209 */ /* 0x000fe20007810000 */
[-CC-:B------:R-:W-:Y:S01]  /*a830*/  FFMA.FTZ R80, R80, R13.reuse, -R27.reuse ;  /* 0x0000000d50507223 */ /* 0x180fe2000001081b */
[----:B------:R-:W-:Y:S01]  /*a840*/  FSEL R64, R29, -INF , P5 ;  /* 0xff8000001d407808 */ /* 0x000fe20002800000 */
[--C-:B------:R-:W-:Y:S01]  /*a850*/  FFMA.FTZ R160, R74, R13, -R27.reuse ;  /* 0x0000000d4aa07223 */ /* 0x100fe2000001081b */
[----:B------:R-:W-:Y:S01]  /*a860*/  FMNMX.FTZ R21, R46, R21, !PT ;  /* 0x000000152e157209 */ /* 0x000fe20007810000 */
[----:B------:R0:W-:Y:S01]  /*a870*/  MUFU.EX2 R15, R40 ;  /* 0x00000028000f7308 */ /* 0x0001e20000000800 */
[-CC-:B------:R-:W-:Y:S01]  /*a880*/  FFMA.FTZ R162, R68, R13.reuse, -R27.reuse ;  /* 0x0000000d44a27223 */ /* 0x180fe2000001081b */
[--C-:B------:R-:W-:Y:S01]  /*a890*/  FFMA.FTZ R164, R82, R13, -R27.reuse ;  /* 0x0000000d52a47223 */ /* 0x100fe2000001081b */
[----:B------:R-:W-:Y:S01]  /*a8a0*/  FMNMX.FTZ R21, R26, R21, !PT ;  /* 0x000000151a157209 */ /* 0x000fe20007810000 */
[-CC-:B------:R-:W-:Y:S01]  /*a8b0*/  FFMA.FTZ R84, R84, R13.reuse, -R27.reuse ;  /* 0x0000000d54547223 */ /* 0x180fe2000001081b */
[-CC-:B------:R-:W-:Y:S01]  /*a8c0*/  FFMA.FTZ R166, R86, R13.reuse, -R27.reuse ;  /* 0x0000000d56a67223 */ /* 0x180fe2000001081b */
[----:B------:R-:W-:Y:S01]  /*a8d0*/  FFMA.FTZ R35, R88, R13, -R27 ;  /* 0x0000000d58237223 */ /* 0x000fe2000001081b */
[----:B------:R-:W-:Y:S01]  /*a8e0*/  FMNMX.FTZ R21, R48, R21, !PT ;  /* 0x0000001530157209 */ /* 0x000fe20007810000 */
[----:B------:R-:W2:Y:S01]  /*a8f0*/  MUFU.EX2 R154, R154 ;  /* 0x0000009a009a7308 */ /* 0x000ea20000000800 */
[----:B0-----:R-:W-:Y:S01]  /*a900*/  FSEL R40, R66, -INF , P2 ;  /* 0xff80000042287808 */ /* 0x001fe20001000000 */
[----:B-1----:R-:W-:Y:S01]  /*a910*/  FADD.FTZ R45, R152, R7 ;  /* 0x00000007982d7221 */ /* 0x002fe20000010000 */
[----:B------:R-:W-:Y:S01]  /*a920*/  FMNMX.FTZ R25, R50, R21, !PT ;  /* 0x0000001532197209 */ /* 0x000fe20007810000 */
[-CC-:B------:R-:W-:Y:S01]  /*a930*/  FFMA.FTZ R168, R90, R13.reuse, -R27.reuse ;  /* 0x0000000d5aa87223 */ /* 0x180fe2000001081b */
[----:B------:R-:W-:Y:S01]  /*a940*/  F2FP.F16.F32.PACK_AB R152, R7, R152 ;  /* 0x000000980798723e */ /* 0x000fe200000000ff */
[--C-:B------:R-:W-:Y:S01]  /*a950*/  FFMA.FTZ R170, R94, R13, -R27.reuse ;  /* 0x0000000d5eaa7223 */ /* 0x100fe2000001081b */
[----:B------:R-:W-:Y:S01]  /*a960*/  FMNMX.FTZ R25, R52, R25, !PT ;  /* 0x0000001934197209 */ /* 0x000fe20007810000 */
[----:B------:R-:W0:Y:S01]  /*a970*/  MUFU.EX2 R156, R156 ;  /* 0x0000009c009c7308 */ /* 0x000e220000000800 */
[-CC-:B------:R-:W-:Y:S01]  /*a980*/  FFMA.FTZ R39, R96, R13.reuse, -R27.reuse ;  /* 0x0000000d60277223 */ /* 0x180fe2000001081b */
[--C-:B------:R-:W-:Y:S01]  /*a990*/  FFMA.FTZ R172, R98, R13, -R27.reuse ;  /* 0x0000000d62ac7223 */ /* 0x100fe2000001081b */
[----:B------:R-:W-:Y:S01]  /*a9a0*/  FMNMX.FTZ R25, R54, R25, !PT ;  /* 0x0000001936197209 */ /* 0x000fe20007810000 */
[-CC-:B------:R-:W-:Y:S01]  /*a9b0*/  FFMA.FTZ R100, R100, R13.reuse, -R27.reuse ;  /* 0x0000000d64647223 */ /* 0x180fe2000001081b */
[----:B------:R-:W-:-:S02]  /*a9c0*/  FFMA.FTZ R174, R102, R13, -R27 ;  /* 0x0000000d66ae7223 */ /* 0x000fc4000001081b */
[----:B------:R-:W-:Y:S01]  /*a9d0*/  FMNMX.FTZ R25, R56, R25, !PT ;  /* 0x0000001938197209 */ /* 0x000fe20007810000 */
[----:B------:R-:W1:Y:S03]  /*a9e0*/  MUFU.EX2 R21, R72 ;  /* 0x0000004800157308 */ /* 0x000e660000000800 */
[----:B------:R-:W-:-:S04]  /*a9f0*/  FMNMX.FTZ R31, R58, R25, !PT ;  /* 0x000000193a1f7209 */ /* 0x000fc80007810000 */
[----:B------:R-:W-:Y:S01]  /*aa00*/  FMNMX.FTZ R31, R60, R31, !PT ;  /* 0x0000001f3c1f7209 */ /* 0x000fe20007810000 */
[----:B------:R-:W3:Y:S03]  /*aa10*/  MUFU.EX2 R158, R158 ;  /* 0x0000009e009e7308 */ /* 0x000ee60000000800 */
[----:B------:R-:W-:-:S04]  /*aa20*/  FMNMX.FTZ R31, R24, R31, !PT ;  /* 0x0000001f181f7209 */ /* 0x000fc80007810000 */
[----:B------:R-:W-:Y:S01]  /*aa30*/  FMNMX.FTZ R31, R40, R31, !PT ;  /* 0x0000001f281f7209 */ /* 0x000fe20007810000 */
[----:B------:R-:W4:Y:S03]  /*aa40*/  MUFU.EX2 R25, R80 ;  /* 0x0000005000197308 */ /* 0x000f260000000800 */
[----:B------:R-:W-:-:S04]  /*aa50*/  FMNMX.FTZ R31, R42, R31, !PT ;  /* 0x0000001f2a1f7209 */ /* 0x000fc80007810000 */
[----:B------:R-:W-:Y:S01]  /*aa60*/  FMNMX.FTZ R31, R62, R31, !PT ;  /* 0x0000001f3e1f7209 */ /* 0x000fe20007810000 */
[----:B------:R-:W-:Y:S03]  /*aa70*/  MUFU.EX2 R160, R160 ;  /* 0x000000a000a07308 */ /* 0x000fe60000000800 */
[----:B------:R-:W-:Y:S01]  /*aa80*/  FMNMX.FTZ R37, R64, R31, !PT ;  /* 0x0000001f40257209 */ /* 0x000fe20007810000 */
[----:B------:R-:W-:-:S04]  /*aa90*/  FFMA.FTZ R31, R76, R13, -R27 ;  /* 0x0000000d4c1f7223 */ /* 0x000fc8000001081b */
[----:B------:R-:W5:Y:S01]  /*aaa0*/  SHFL.BFLY PT, R66, R37, 0x2, 0x1f ;  /* 0x0c401f0025427f89 */ /* 0x000f6200000e0000 */
[----:B------:R-:W-:Y:S08]  /*aab0*/  MUFU.EX2 R29, R33 ;  /* 0x00000021001d7308 */ /* 0x000ff00000000800 */
[----:B------:R-:W-:Y:S08]  /*aac0*/  MUFU.EX2 R162, R162 ;  /* 0x000000a200a27308 */ /* 0x000ff00000000800 */
[----:B------:R-:W-:Y:S01]  /*aad0*/  MUFU.EX2 R31, R31 ;  /* 0x0000001f001f7308 */ /* 0x000fe20000000800 */
[----:B-----5:R-:W-:-:S07]  /*aae0*/  FMNMX.FTZ R66, R37, R66, !PT ;  /* 0x0000004225427209 */ /* 0x020fce0007810000 */
[----:B------:R-:W-:Y:S01]  /*aaf0*/  MUFU.EX2 R164, R164 ;  /* 0x000000a400a47308 */ /* 0x000fe20000000800 */
[-CC-:B------:R-:W-:Y:S01]  /*ab00*/  FFMA.FTZ R37, R92, R13.reuse, -R27.reuse ;  /* 0x0000000d5c257223 */ /* 0x180fe2000001081b */
[----:B------:R-:W-:Y:S01]  /*ab10*/  FFMA.FTZ R27, R104, R13, -R27 ;  /* 0x0000000d681b7223 */ /* 0x000fe2000001081b */
[----:B------:R-:W5:Y:S05]  /*ab20*/  SHFL.BFLY PT, R41, R66, 0x1, 0x1f ;  /* 0x0c201f0042297f89 */ /* 0x000f6a00000e0000 */
[----:B------:R-:W-:Y:S08]  /*ab30*/  MUFU.EX2 R33, R84 ;  /* 0x0000005400217308 */ /* 0x000ff00000000800 */
[----:B------:R-:W-:Y:S08]  /*ab40*/  MUFU.EX2 R166, R166 ;  /* 0x000000a600a67308 */ /* 0x000ff00000000800 */
[----:B------:R-:W-:Y:S01]  /*ab50*/  MUFU.EX2 R35, R35 ;  /* 0x0000002300237308 */ /* 0x000fe20000000800 */
[----:B-----5:R-:W-:-:S04]  /*ab60*/  FMNMX.FTZ R176, R66, R41, !PT ;  /* 0x0000002942b07209 */ /* 0x020fc80007810000 */
        /* <DEDUP_REMOVED lines=8> */
[-CC-:B------:R-:W-:Y:S01]  /*abf0*/  FFMA.FTZ R6, R30, R13.reuse, -R43.reuse ;  /* 0x0000000d1e067223 */ /* 0x180fe2000001082b */
[-CC-:B------:R-:W-:Y:S01]  /*ac00*/  FFMA.FTZ R157, R32, R13.reuse, -R43.reuse ;  /* 0x0000000d209d7223 */ /* 0x180fe2000001082b */
[-C--:B------:R-:W-:Y:S01]  /*ac10*/  FFMA.FTZ R30, R34, R13.reuse, -R43 ;  /* 0x0000000d221e7223 */ /* 0x080fe2000001082b */
[----:B--2---:R-:W-:Y:S01]  /*ac20*/  FADD.FTZ R8, R154, R45 ;  /* 0x0000002d9a087221 */ /* 0x004fe20000010000 */
[----:B------:R-:W-:Y:S01]  /*ac30*/  MUFU.EX2 R153, R153 ;  /* 0x0000009900997308 */ /* 0x000fe20000000800 */
[-CC-:B------:R-:W-:Y:S01]  /*ac40*/  FFMA.FTZ R159, R36, R13.reuse, -R43.reuse ;  /* 0x0000000d249f7223 */ /* 0x180fe2000001082b */
[-CC-:B------:R-:W-:Y:S01]  /*ac50*/  FFMA.FTZ R28, R28, R13.reuse, -R43.reuse ;  /* 0x0000000d1c1c7223 */ /* 0x180fe2000001082b */
[----:B------:R-:W-:Y:S01]  /*ac60*/  FADD.FTZ R45, R15, R8 ;  /* 0x000000080f2d7221 */ /* 0x000fe20000010000 */
[-CC-:B------:R-:W-:Y:S01]  /*ac70*/  FFMA.FTZ R161, R38, R13.reuse, -R43.reuse ;  /* 0x0000000d26a17223 */ /* 0x180fe2000001082b */
[-CC-:B------:R-:W-:Y:S01]  /*ac80*/  FFMA.FTZ R32, R44, R13.reuse, -R43.reuse ;  /* 0x0000000d2c207223 */ /* 0x180fe2000001082b */
[-C--:B------:R-:W-:Y:S01]  /*ac90*/  FFMA.FTZ R163, R46, R13.reuse, -R43 ;  /* 0x0000000d2ea37223 */ /* 0x080fe2000001082b */
[----:B0-----:R-:W-:Y:S01]  /*aca0*/  FADD.FTZ R36, R156, R45 ;  /* 0x0000002d9c247221 */ /* 0x001fe20000010000 */
[----:B------:R-:W0:Y:S01]  /*acb0*/  MUFU.EX2 R0, R0 ;  /* 0x0000000000007308 */ /* 0x000e220000000800 */
[-CC-:B------:R-:W-:Y:S01]  /*acc0*/  FFMA.FTZ R26, R26, R13.reuse, -R43.reuse ;  /* 0x0000000d1a1a7223 */ /* 0x180fe2000001082b */
[-CC-:B------:R-:W-:Y:S01]  /*acd0*/  FFMA.FTZ R165, R48, R13.reuse, -R43.reuse ;  /* 0x0000000d30a57223 */ /* 0x180fe2000001082b */
[----:B-1----:R-:W-:Y:S01]  /*ace0*/  FADD.FTZ R47, R21, R36 ;  /* 0x00000024152f7221 */ /* 0x002fe20000010000 */
[-CC-:B------:R-:W-:Y:S01]  /*acf0*/  FFMA.FTZ R34, R50, R13.reuse, -R43.reuse ;  /* 0x0000000d32227223 */ /* 0x180fe2000001082b */
[-CC-:B------:R-:W-:Y:S01]  /*ad00*/  FFMA.FTZ R167, R52, R13.reuse, -R43.reuse ;  /* 0x0000000d34a77223 */ /* 0x180fe2000001082b */
[-C--:B------:R-:W-:Y:S01]  /*ad10*/  FFMA.FTZ R36, R54, R13.reuse, -R43 ;  /* 0x0000000d36247223 */ /* 0x080fe2000001082b */
[----:B---3--:R-:W-:Y:S01]  /*ad20*/  FADD.FTZ R38, R158, R47 ;  /* 0x0000002f9e267221 */ /* 0x008fe20000010000 */
[----:B------:R-:W1:Y:S01]  /*ad30*/  MUFU.EX2 R155, R155 ;  /* 0x0000009b009b7308 */ /* 0x000e620000000800 */
[-CC-:B------:R-:W-:Y:S01]  /*ad40*/  FFMA.FTZ R169, R56, R13.reuse, -R43.reuse ;  /* 0x0000000d38a97223 */ /* 0x180fe2000001082b */
[-CC-:B------:R-:W-:Y:S01]  /*ad50*/  FFMA.FTZ R171, R60, R13.reuse, -R43.reuse ;  /* 0x0000000d3cab7223 */ /* 0x180fe2000001082b */
[----:B----4-:R-:W-:Y:S01]  /*ad60*/  FADD.FTZ R47, R25, R38 ;  /* 0x00000026192f7221 */ /* 0x010fe20000010000 */
[-CC-:B------:R-:W-:Y:S01]  /*ad70*/  FFMA.FTZ R38, R58, R13.reuse, -R43.reuse ;  /* 0x0000000d3a267223 */ /* 0x180fe2000001082b */
[-CC-:B------:R-:W-:Y:S01]  /*ad80*/  FFMA.FTZ R24, R24, R13.reuse, -R43.reuse ;  /* 0x0000000d18187223 */ /* 0x180fe2000001082b */
[-CC-:B------:R-:W-:Y:S01]  /*ad90*/  FFMA.FTZ R40, R40, R13.reuse, -R43.reuse ;  /* 0x0000000d28287223 */ /* 0x180fe2000001082b */
[-CC-:B------:R-:W-:Y:S01]  /*ada0*/  FFMA.FTZ R42, R42, R13.reuse, -R43.reuse ;  /* 0x0000000d2a2a7223 */ /* 0x180fe2000001082b */
[----:B------:R-:W2:Y:S01]  /*adb0*/  MUFU.EX2 R6, R6 ;  /* 0x0000000600067308 */ /* 0x000ea20000000800 */
[----:B0-----:R-:W-:Y:S01]  /*adc0*/  FADD.FTZ R8, R153, R0 ;  /* 0x0000000099087221 */ /* 0x001fe20000010000 */
[-CC-:B------:R-:W-:Y:S01]  /*add0*/  FFMA.FTZ R62, R62, R13.reuse, -R43.reuse ;  /* 0x0000000d3e3e7223 */ /* 0x180fe2000001082b */
[----:B------:R-:W-:Y:S01]  /*ade0*/  F2FP.F16.F32.PACK_AB R154, R15, R154 ;  /* 0x0000009a0f9a723e */ /* 0x000fe200000000ff */
[----:B------:R-:W-:Y:S01]  /*adf0*/  FFMA.FTZ R43, R64, R13, -R43 ;  /* 0x0000000d402b7223 */ /* 0x000fe2000001082b */
[----:B------:R-:W-:-:S02]  /*ae00*/  F2FP.F16.F32.PACK_AB R153, R0, R153 ;  /* 0x000000990099723e */ /* 0x000fc400000000ff */
[----:B------:R-:W-:Y:S01]  /*ae10*/  F2FP.F16.F32.PACK_AB R156, R21, R156 ;  /* 0x0000009c159c723e */ /* 0x000fe200000000ff */
[----:B------:R-:W0:Y:S01]  /*ae20*/  MUFU.EX2 R157, R157 ;  /* 0x0000009d009d7308 */ /* 0x000e220000000800 */
[----:B-1----:R-:W-:Y:S01]  /*ae30*/  FADD.FTZ R45, R155, R8 ;  /* 0x000000089b2d7221 */ /* 0x002fe20000010000 */
[----:B------:R-:W-:-:S06]  /*ae40*/  F2FP.F16.F32.PACK_AB R158, R25, R158 ;  /* 0x0000009e199e723e */ /* 0x000fcc00000000ff */
[----:B------:R-:W1:Y:S01]  /*ae50*/  MUFU.EX2 R30, R30 ;  /* 0x0000001e001e7308 */ /* 0x000e620000000800 */
[C---:B--2---:R-:W-:Y:S01]  /*ae60*/  FADD.FTZ R8, R6.reuse, R45 ;  /* 0x0000002d06087221 */ /* 0x044fe20000010000 */
[----:B------:R-:W-:-:S06]  /*ae70*/  F2FP.F16.F32.PACK_AB R155, R6, R155 ;  /* 0x0000009b069b723e */ /* 0x000fcc00000000ff */
[----:B------:R-:W2:Y:S01]  /*ae80*/  MUFU.EX2 R159, R159 ;  /* 0x0000009f009f7308 */ /* 0x000ea20000000800 */
[----:B0-----:R-:W-:Y:S01]  /*ae90*/  FADD.FTZ R45, R157, R8 ;  /* 0x000000089d2d7221 */ /* 0x001fe20000010000 */
[----:B------:R-:W-:Y:S01]  /*aea0*/  FADD.FTZ R8, R160, R47 ;  /* 0x0000002fa0087221 */ /* 0x000fe20000010000 */
[----:B------:R-:W-:-:S03]  /*aeb0*/  F2FP.F16.F32.PACK_AB R160, R29, R160 ;  /* 0x000000a01da0723e */ /* 0x000fc600000000ff */
[----:B------:R-:W-:Y:S01]  /*aec0*/  FADD.FTZ R47, R29, R8 ;  /* 0x000000081d2f7221 */ /* 0x000fe20000010000 */
[----:B------:R-:W-:Y:S01]  /*aed0*/  VIADD R8, R3, 0x22840 ;  /* 0x0002284003087836 */ /* 0x000fe20000000000 */
[----:B------:R-:W0:Y:S01]  /*aee0*/  MUFU.EX2 R28, R28 ;  /* 0x0000001c001c7308 */ /* 0x000e220000000800 */
[----:B-1----:R-:W-:Y:S01]  /*aef0*/  FADD.FTZ R44, R30, R45 ;  /* 0x0000002d1e2c7221 */ /* 0x002fe20000010000 */
[----:B------:R-:W-:Y:S01]  /*af00*/  FADD.FTZ R46, R162, R47 ;  /* 0x0000002fa22e7221 */ /* 0x000fe20000010000 */
[----:B------:R-:W-:Y:S02]  /*af10*/  F2FP.F16.F32.PACK_AB R162, R31, R162 ;  /* 0x000000a21fa2723e */ /* 0x000fe400000000ff */
[----:B------:R-:W-:Y:S01]  /*af20*/  PRMT R8, R73, 0x654, R8 ;  /* 0x0000065449087816 */ /* 0x000fe20000000008 */
[----:B------:R-:W-:Y:S01]  /*af30*/  FADD.FTZ R47, R31, R46 ;  /* 0x0000002e1f2f7221 */ /* 0x000fe20000010000 */
[----:B------:R-:W-:Y:S01]  /*af40*/  F2FP.F16.F32.PACK_AB R157, R30, R157 ;  /* 0x0000009d1e9d723e */ /* 0x000fe200000000ff */
[----:B------:R-:W1:Y:S01]  /*af50*/  MUFU.EX2 R161, R161 ;  /* 0x000000a100a17308 */ /* 0x000e620000000800 */
[----:B--2---:R-:W-:Y:S01]  /*af60*/  FADD.FTZ R45, R159, R44 ;  /* 0x0000002c9f2d7221 */ /* 0x004fe20000010000 */
[----:B------:R2:W-:Y:S06]  /*af70*/  SYNCS.ARRIVE.TRANS64.RED.A1T0 RZ, [R8+URZ], RZ ;  /* 0x000000ff08ff79a7 */ /* 0x0005ec000810043f */
[----:B------:R-:W2:Y:S01]  /*af80*/  MUFU.EX2 R32, R32 ;  /* 0x0000002000207308 */ /* 0x000ea20000000800 */
[C---:B0-----:R-:W-:Y:S01]  /*af90*/  FADD.FTZ R44, R28.reuse, R45 ;  /* 0x0000002d1c2c7221 */ /* 0x041fe20000010000 */
[----:B------:R-:W-:-:S06]  /*afa0*/  F2FP.F16.F32.PACK_AB R159, R28, R159 ;  /* 0x0000009f1c9f723e */ /* 0x000fcc00000000ff */
[----:B------:R-:W0:Y:S01]  /*afb0*/  MUFU.EX2 R163, R163 ;  /* 0x000000a300a37308 */ /* 0x000e220000000800 */
[----:B-1----:R-:W-:Y:S01]  /*afc0*/  FADD.FTZ R45, R161, R44 ;  /* 0x0000002ca12d7221 */ /* 0x002fe20000010000 */
[----:B------:R-:W-:Y:S01]  /*afd0*/  FADD.FTZ R44, R164, R47 ;  /* 0x0000002fa42c7221 */ /* 0x000fe20000010000 */
[----:B------:R-:W-:-:S03]  /*afe0*/  F2FP.F16.F32.PACK_AB R164, R33, R164 ;  /* 0x000000a421a4723e */ /* 0x000fc600000000ff */
[----:B------:R-:W-:Y:S02]  /*aff0*/  FADD.FTZ R47, R33, R44 ;  /* 0x0000002c212f7221 */ /* 0x000fe40000010000 */
[----:B------:R-:W1:Y:S01]  /*b000*/  MUFU.EX2 R26, R26 ;  /* 0x0000001a001a7308 */ /* 0x000e620000000800 */
[----:B--2---:R-:W-:Y:S01]  /*b010*/  FADD.FTZ R8, R32, R45 ;  /* 0x0000002d20087221 */ /* 0x004fe20000010000 */
[----:B------:R-:W-:Y:S01]  /*b020*/  FADD.FTZ R44, R166, R47 ;  /* 0x0000002fa62c7221 */ /* 0x000fe20000010000 */
[----:B------:R-:W-:Y:S02]  /*b030*/  F2FP.F16.F32.PACK_AB R166, R35, R166 ;  /* 0x000000a623a6723e */ /* 0x000fe400000000ff */
[----:B------:R-:W-:-:S03]  /*b040*/  F2FP.F16.F32.PACK_AB R161, R32, R161 ;  /* 0x000000a120a1723e */ /* 0x000fc600000000ff */
[----:B------:R-:W2:Y:S01]  /*b050*/  MUFU.EX2 R165, R165 ;  /* 0x000000a500a57308 */ /* 0x000ea20000000800 */
[----:B0-----:R-:W-:-:S07]  /*b060*/  FADD.FTZ R45, R163, R8 ;  /* 0x00000008a32d7221 */ /* 0x001fce0000010000 */
[----:B------:R-:W0:Y:S01]  /*b070*/  MUFU.EX2 R34, R34 ;  /* 0x0000002200227308 */ /* 0x000e220000000800 */
[C---:B-1----:R-:W-:Y:S01]  /*b080*/  FADD.FTZ R8, R26.reuse, R45 ;  /* 0x0000002d1a087221 */ /* 0x042fe20000010000 */
[----:B------:R-:W-:Y:S01]  /*b090*/  FADD.FTZ R45, R35, R44 ;  /* 0x0000002c232d7221 */ /* 0x000fe20000010000 */
[----:B------:R-:W-:-:S03]  /*b0a0*/  F2FP.F16.F32.PACK_AB R163, R26, R163 ;  /* 0x000000a31aa3723e */ /* 0x000fc600000000ff */
[----:B------:R-:W-:Y:S01]  /*b0b0*/  FADD.FTZ R44, R168, R45 ;  /* 0x0000002da82c7221 */ /* 0x000fe20000010000 */
[----:B------:R-:W-:Y:S01]  /*b0c0*/  F2FP.F16.F32.PACK_AB R168, R37, R168 ;  /* 0x000000a825a8723e */ /* 0x000fe200000000ff */
[----:B------:R-:W1:Y:S01]  /*b0d0*/  MUFU.EX2 R167, R167 ;  /* 0x000000a700a77308 */ /* 0x000e620000000800 */
[----:B--2---:R-:W-:Y:S01]  /*b0e0*/  FADD.FTZ R7, R165, R8 ;  /* 0x00000008a5077221 */ /* 0x004fe20000010000 */
[----:B------:R-:W-:-:S06]  /*b0f0*/  FADD.FTZ R15, R37, R44 ;  /* 0x0000002c250f7221 */ /* 0x000fcc0000010000 */
        /* <DEDUP_REMOVED lines=37> */
[C---:B0-----:R-:W-:Y:S01]  /*b350*/  FADD.FTZ R8, R27.reuse, R8 ;  /* 0x000000081b087221 */ /* 0x041fe20000010000 */
[----:B------:R-:W-:Y:S02]  /*b360*/  F2FP.F16.F32.PACK_AB R174, R27, R174 ;  /* 0x000000ae1bae723e */ /* 0x000fe400000000ff */
[C---:B-1----:R-:W-:Y:S01]  /*b370*/  FADD.FTZ R0, R43.reuse, R0 ;  /* 0x000000002b007221 */ /* 0x042fe20000010000 */
[----:B------:R-:W-:Y:S01]  /*b380*/  F2FP.F16.F32.PACK_AB R175, R43, R62 ;  /* 0x0000003e2baf723e */ /* 0x000fe200000000ff */
[----:B------:R-:W-:Y:S06]  /*b390*/  @!P0 BRA `(.L_x_9778) ;  /* 0x0000000000048947 */ /* 0x000fec0003800000 */
[----:B------:R-:W-:Y:S01]  /*b3a0*/  BPT.TRAP 0x1 ;  /* 0x000000040000795c */ /* 0x000fe20000300000 */
.L_x_9778:
[----:B------:R0:W1:Y:S01]  /*b3b0*/  SYNCS.PHASECHK.TRANS64.TRYWAIT P1, [R3+URZ+0x22850], R20 ;  /* 0x02285014030075a7 */ /* 0x000062000802017f */
[----:B------:R-:W-:Y:S05]  /*b3c0*/  @!P0 BRA `(.L_x_9779) ;  /* 0x0000000000048947 */ /* 0x000fea0003800000 */
[----:B------:R-:W-:Y:S01]  /*b3d0*/  BPT.TRAP 0x1 ;  /* 0x000000040000795c */ /* 0x000fe20000300000 */
.L_x_9779:
[----:B------:R-:W-:Y:S04]  /*b3e0*/  BSSY B0, `(.L_x_9780) ;  /* 0x0000004000007945 */ /* 0x000fe80003800000 */
[----:B-1----:R-:W-:Y:S05]  /*b3f0*/  @P1 BRA `(.L_x_9781) ;  /* 0x0000000000081947 */ /* 0x002fea0003800000 */
[----:B------:R-:W1:Y:S02]  /*b400*/  SYNCS.PHASECHK.TRANS64.TRYWAIT P1, [R3+URZ+0x22850], R20 ;  /* 0x02285014030075a7 */ /* 0x000e64000802017f */
[----:B-1----:R-:W-:Y:S05]  /*b410*/  @!P1 BRA `(.L_x_9782) ;  /* 0x0000010000fc9947 */ /* 0x002fea0003800000 */
.L_x_9781:
[----:B------:R-:W-:Y:S05]  /*b420*/  BSYNC B0 ;  /* 0x0000000000007941 */ /* 0x000fea0003800000 */
.L_x_9780:
[----:B------:R-:W-:Y:S05]  /*b430*/  WARPSYNC.ALL ;  /* 0x0000000000007948 */ /* 0x000fea0003800000 */
[----:B------:R-:W-:Y:S01]  /*b440*/  VIADD R6, R19, 0x400 ;  /* 0x0000040013067836 */ /* 0x000fe20000000000 */
[----:B------:R2:W-:Y:S01]  /*b450*/  BAR.SYNC.DEFER_BLOCKING R12, 0x100 ;  /* 0x0004000c0000751d */ /* 0x0005e20000010000 */
[----:B------:R-:W-:Y:S02]  /*b460*/  IMAD.MOV.U32 R7, RZ, RZ, 0x40000040 ;  /* 0x40000040ff077424 */ /* 0x000fe400078e00ff */
[----:B------:R-:W-:Y:S01]  /*b470*/  IMAD.MOV.U32 R25, RZ, RZ, 0x40000040 ;  /* 0x40000040ff197424 */ /* 0x000fe200078e00ff */
[----:B------:R-:W-:Y:S01]  /*b480*/  SHF.R.U32.HI R6, RZ, 0x4, R6 ;  /* 0x00000004ff067819 */ /* 0x000fe20000011606 */
[----:B------:R-:W-:Y:S01]  /*b490*/  IMAD.MOV.U32 R27, RZ, RZ, 0x40000040 ;  /* 0x40000040ff1b7424 */ /* 0x000fe200078e00ff */
[----:B------:R-:W-:Y:S01]  /*b4a0*/  R2UR UR7, R7 ;  /* 0x00000000070772ca */ /* 0x000fe200000e0000 */
[----:B------:R-:W-:Y:S01]  /*b4b0*/  IMAD.MOV.U32 R21, RZ, RZ, 0x40000040 ;  /* 0x40000040ff157424 */ /* 0x000fe200078e00ff */
[----:B------:R-:W-:-:S02]  /*b4c0*/  LOP3.LUT R6, R6, 0x3fff, RZ, 0xc0, !PT ;  /* 0x00003fff06067812 */ /* 0x000fc400078ec0ff */
[C---:B------:R-:W-:Y:S02]  /*b4d0*/  R2UR UR11, R25.reuse ;  /* 0x00000000190b72ca */ /* 0x040fe400000e0000 */
[----:B------:R-:W-:Y:S02]  /*b4e0*/  LOP3.LUT R15, R6, 0x3000000, RZ, 0xfc, !PT ;  /* 0x03000000060f7812 */ /* 0x000fe400078efcff */
[----:B------:R-:W-:Y:S02]  /*b4f0*/  R2UR UR19, R25 ;  /* 0x00000000191372ca */ /* 0x000fe400000e0000 */
[----:B------:R-:W-:Y:S01]  /*b500*/  R2UR UR23, R27 ;  /* 0x000000001b1772ca */ /* 0x000fe200000e0000 */
[----:B------:R-:W-:Y:S01]  /*b510*/  IMAD R6, R203, 0xc00, R15 ;  /* 0x00000c00cb067824 */ /* 0x000fe200078e020f */
[----:B------:R-:W-:Y:S01]  /*b520*/  R2UR UR15, R21 ;  /* 0x00000000150f72ca */ /* 0x000fe200000e0000 */
[----:B------:R2:W-:Y:S01]  /*b530*/  STL [R1+0x10], R15 ;  /* 0x0000100f01007387 */ /* 0x0005e20000100800 */
[----:B------:R-:W-:Y:S01]  /*b540*/  R2UR UR27, R7 ;  /* 0x00000000071b72ca */ /* 0x000fe200000e0000 */
[C---:B------:R-:W-:Y:S01]  /*b550*/  VIADD R26, R6.reuse, 0x200 ;  /* 0x00000200061a7836 */ /* 0x040fe20000000000 */
[C---:B------:R-:W-:Y:S01]  /*b560*/  IADD3 R24, R6.reuse, 0x80, RZ ;  /* 0x0000008006187810 */ /* 0x040fe20007ffe0ff */
[C---:B01----:R-:W-:Y:S01]  /*b570*/  VIADD R20, R6.reuse, 0x100 ;  /* 0x0000010006147836 */ /* 0x043fe20000000000 */
[----:B------:R-:W-:-:S02]  /*b580*/  R2UR UR6, R6 ;  /* 0x00000000060672ca */ /* 0x000fc400000e0000 */
[----:B------:R-:W-:Y:S01]  /*b590*/  R2UR UR10, R24 ;  /* 0x00000000180a72ca */ /* 0x000fe200000e0000 */
[----:B------:R-:W-:Y:S01]  /*b5a0*/  VIADD R24, R6, 0x180 ;  /* 0x0000018006187836 */ /* 0x000fe20000000000 */
[----:B------:R-:W-:Y:S01]  /*b5b0*/  R2UR UR22, R26 ;  /* 0x000000001a1672ca */ /* 0x000fe200000e0000 */
[----:B------:R-:W-:Y:S01]  /*b5c0*/  VIADD R6, R6, 0x280 ;  /* 0x0000028006067836 */ /* 0x000fe20000000000 */
[----:B------:R-:W-:Y:S02]  /*b5d0*/  R2UR UR14, R20 ;  /* 0x00000000140e72ca */ /* 0x000fe400000e0000 */
[----:B------:R-:W-:Y:S02]  /*b5e0*/  R2UR UR18, R24 ;  /* 0x00000000181272ca */ /* 0x000fe400000e0000 */
[----:B------:R-:W-:Y:S01]  /*b5f0*/  WARPGROUP.ARRIVE ;  /* 0x00000000000079c5 */ /* 0x000fe20000000000 */
[----:B------:R-:W-:-:S05]  /*b600*/  R2UR UR26, R6 ;  /* 0x00000000061a72ca */ /* 0x000fca00000e0000 */
        /* <DEDUP_REMOVED lines=22> */
[----:B--2---:R-:W-:Y:S05]  /*b770*/  @!P0 BRA `(.L_x_9783) ;  /* 0x0000000000048947 */ /* 0x004fea0003800000 */
[----:B------:R-:W-:Y:S01]  /*b780*/  BPT.TRAP 0x1 ;  /* 0x000000040000795c */ /* 0x000fe20000300000 */
.L_x_9783:
[----:B------:R-:W2:Y:S01]  /*b790*/  LDL R6, [R1+0x18] ;  /* 0x0000180001067983 */ /* 0x000ea20000100800 */
[----:B------:R-:W0:Y:S01]  /*b7a0*/  S2R R7, SR_CgaCtaId ;  /* 0x0000000000077919 */ /* 0x000e220000008800 */
[----:B------:R-:W-:Y:S01]  /*b7b0*/  IADD3 R3, R3, 0x22860, RZ ;  /* 0x0002286003037810 */ /* 0x000fe20007ffe0ff */
[----:B------:R-:W-:-:S03]  /*b7c0*/  ULDC UR36, c[0x0][0x9d8] ;  /* 0x0002760000247ab9 */ /* 0x000fc60000000800 */
[----:B0-----:R-:W-:-:S04]  /*b7d0*/  PRMT R3, R7, 0x654, R3 ;  /* 0x0000065407037816 */ /* 0x001fc80000000003 */
[----:B------:R0:W-:Y:S02]  /*b7e0*/  SYNCS.ARRIVE.TRANS64.RED.A1T0 RZ, [R3+URZ], RZ ;  /* 0x000000ff03ff79a7 */ /* 0x0001e4000810043f */
[----:B0-----:R-:W-:-:S05]  /*b7f0*/  VIADD R3, R177, 0xfffffffe ;  /* 0xfffffffeb1037836 */ /* 0x001fca0000000000 */
[----:B--2---:R-:W-:-:S13]  /*b800*/  ISETP.GE.AND P1, PT, R3, R6, PT ;  /* 0x000000060300720c */ /* 0x004fda0003f26270 */
[----:B------:R-:W-:Y:S05]  /*b810*/  @!P1 BRA `(.L_x_9784) ;  /* 0x0000002400649947 */ /* 0x000fea0003800000 */
[----:B------:R-:W-:Y:S02]  /*b820*/  IMAD.MOV.U32 R12, RZ, RZ, R176 ;  /* 0x000000ffff0c7224 */ /* 0x000fe400078e00b0 */
[----:B------:R-:W-:-:S07]  /*b830*/  IMAD.MOV.U32 R15, RZ, RZ, R14 ;  /* 0x000000ffff0f7224 */ /* 0x000fce00078e000e */
.L_x_9796:
[----:B0-----:R-:W2:Y:S01]  /*b840*/  LDL R6, [R1+0x18] ;  /* 0x0000180001067983 */ /* 0x001ea20000100800 */
[----:B------:R-:W-:Y:S01]  /*b850*/  VIADD R203, R203, 0x1 ;  /* 0x00000001cbcb7836 */ /* 0x000fe20000000000 */
[----:B------:R-:W-:Y:S05]  /*b860*/  YIELD ;  /* 0x0000000000007946 */ /* 0x000fea0003800000 */
[----:B------:R-:W-:-:S04]  /*b870*/  ISETP.NE.AND P2, PT, R203, 0x2, PT ;  /* 0x00000002cb00780c */ /* 0x000fc80003f45270 */
[----:B------:R-:W-:Y:S02]  /*b880*/  SEL R203, R203, RZ, P2 ;  /* 0x000000ffcbcb7207 */ /* 0x000fe40001000000 */
[C---:B--2---:R-:W-:Y:S01]  /*b890*/  ISETP.GT.AND P1, PT, R3.reuse, R6, PT ;  /* 0x000000060300720c */ /* 0x044fe20003f24270 */
[----:B------:R-:W-:Y:S01]  /*b8a0*/  VIADD R3, R3, 0xffffffff ;  /* 0xffffffff03037836 */ /* 0x000fe20000000000 */
[----:B------:R-:W-:-:S04]  /*b8b0*/  SEL R6, RZ, 0x1, P2 ;  /* 0x00000001ff067807 */ /* 0x000fc80001000000 */
[----:B------:R-:W-:Y:S01]  /*b8c0*/  LOP3.LUT R214, R214, R6, RZ, 0x3c, !PT ;  /* 0x00000006d6d67212 */ /* 0x000fe200078e3cff */
[----:B------:R-:W-:Y:S06]  /*b8d0*/  @!P0 BRA `(.L_x_9785) ;  /* 0x0000000000048947 */ /* 0x000fec0003800000 */
[----:B------:R-:W-:Y:S01]  /*b8e0*/  BPT.TRAP 0x1 ;  /* 0x000000040000795c */ /* 0x000fe20000300000 */
.L_x_9785:
[----:B------:R-:W-:Y:S01]  /*b8f0*/  IMAD R6, R203, 0x8, R19 ;  /* 0x00000008cb067824 */ /* 0x000fe200078e0213 */
[----:B------:R-:W-:-:S04]  /*b900*/  SHF.L.U32 R7, R214, 0x1f, RZ ;  /* 0x0000001fd6077819 */ /* 0x000fc800000006ff */
[----:B------:R0:W1:Y:S01]  /*b910*/  SYNCS.PHASECHK.TRANS64.TRYWAIT P2, [R6+URZ+0x22830], R7 ;  /* 0x02283007060075a7 */ /* 0x000062000804017f */
[----:B------:R-:W-:Y:S05]  /*b920*/  @!P0 BRA `(.L_x_9786) ;  /* 0x0000000000048947 */ /* 0x000fea0003800000 */
[----:B------:R-:W-:Y:S01]  /*b930*/  BPT.TRAP 0x1 ;  /* 0x000000040000795c */ /* 0x000fe20000300000 */
.L_x_9786:
[----:B------:R-:W2:Y:S01]  /*b940*/  LDL R9, [R1+0x14] ;  /* 0x0000140001097983 */ /* 0x000ea20000100800 */
[----:B------:R-:W-:Y:S02]  /*b950*/  IMAD.MOV.U32 R155, RZ, RZ, 0x40000040 ;  /* 0x40000040ff9b7424 */ /* 0x000fe400078e00ff */
[----:B--2---:R-:W-:Y:S01]  /*b960*/  IMAD R154, R203, 0x300, R9 ;  /* 0x00000300cb9a7824 */ /* 0x004fe200078e0209 */
[----:B-1----:R-:W-:Y:S06]  /*b970*/  @P2 BRA `(.L_x_9787) ;  /* 0x0000000000082947 */ /* 0x002fec0003800000 */
[----:B------:R-:W1:Y:S02]  /*b980*/  SYNCS.PHASECHK.TRANS64.TRYWAIT P2, [R6+URZ+0x22830], R7 ;  /* 0x02283007060075a7 */ /* 0x000e64000804017f */
[----:B-1----:R-:W-:Y:S05]  /*b990*/  @!P2 BRA `(.L_x_9788) ;  /* 0x000000fc00b0a947 */ /* 0x002fea0003800000 */
.L_x_9787:
[----:B------:R-:W-:Y:S05]  /*b9a0*/  WARPSYNC.ALL ;  /* 0x0000000000007948 */ /* 0x000fea0003800000 */
[C---:B------:R-:W-:Y:S01]  /*b9b0*/  R2UR UR6, R154.reuse ;  /* 0x000000009a0672ca */ /* 0x040fe200000e0000 */
[----:B------:R-:W-:Y:S01]  /*b9c0*/  VIADD R152, R154, 0x2 ;  /* 0x000000029a987836 */ /* 0x000fe20000000000 */
[----:B------:R-:W-:Y:S01]  /*b9d0*/  R2UR UR7, R155 ;  /* 0x000000009b0772ca */ /* 0x000fe200000e0000 */
[----:B------:R-:W-:Y:S01]  /*b9e0*/  IMAD.MOV.U32 R153, RZ, RZ, 0x40000040 ;  /* 0x40000040ff997424 */ /* 0x000fe200078e00ff */
[----:B------:R-:W-:Y:S01]  /*b9f0*/  R2UR UR4, R4 ;  /* 0x00000000040472ca */ /* 0x000fe200000e0000 */
[----:B------:R-:W-:Y:S01]  /*ba00*/  IMAD.MOV.U32 R155, RZ, RZ, 0x40000040 ;  /* 0x40000040ff9b7424 */ /* 0x000fe200078e00ff */
[----:B------:R-:W-:Y:S01]  /*ba10*/  R2UR UR5, R5 ;  /* 0x00000000050572ca */ /* 0x000fe200000e0000 */
[----:B------:R-:W-:Y:S01]  /*ba20*/  IMAD.MOV.U32 R21, RZ, RZ, 0x40000040 ;  /* 0x40000040ff157424 */ /* 0x000fe200078e00ff */
[C---:B------:R-:W-:Y:S01]  /*ba30*/  IADD3 R20, R154.reuse, 0x4, RZ ;  /* 0x000000049a147810 */ /* 0x040fe20007ffe0ff */
[----:B------:R-:W-:Y:S01]  /*ba40*/  VIADD R154, R154, 0x6 ;  /* 0x000000069a9a7836 */ /* 0x000fe20000000000 */
[----:B------:R-:W-:Y:S01]  /*ba50*/  R2UR UR10, R152 ;  /* 0x00000000980a72ca */ /* 0x000fe200000e0000 */
[----:B------:R-:W2:Y:S01]  /*ba60*/  S2R R9, SR_TID.X ;  /* 0x0000000000097919 */ /* 0x000ea20000002100 */
[----:B------:R-:W-:-:S02]  /*ba70*/  R2UR UR11, R153 ;  /* 0x00000000990b72ca */ /* 0x000fc400000e0000 */
[----:B------:R-:W-:Y:S02]  /*ba80*/  R2UR UR18, R154 ;  /* 0x000000009a1272ca */ /* 0x000fe400000e0000 */
[----:B------:R-:W-:Y:S02]  /*ba90*/  R2UR UR19, R155 ;  /* 0x000000009b1372ca */ /* 0x000fe400000e0000 */
[----:B------:R-:W-:Y:S01]  /*baa0*/  WARPGROUP.ARRIVE ;  /* 0x00000000000079c5 */ /* 0x000fe20000000000 */
[----:B------:R-:W-:Y:S02]  /*bab0*/  R2UR UR8, R224 ;  /* 0x00000000e00872ca */ /* 0x000fe400000e0000 */
[----:B------:R-:W-:Y:S02]  /*bac0*/  R2UR UR9, R225 ;  /* 0x00000000e10972ca */ /* 0x000fe400000e0000 */
[----:B------:R-:W-:Y:S01]  /*bad0*/  R2UR UR14, R20 ;  /* 0x00000000140e72ca */ /* 0x000fe200000e0000 */
[----:B------:R-:W-:Y:S01]  /*bae0*/  HGMMA.64x96x16.F32 R152, gdesc[UR4], RZ, !UPT, gsb0 ;  /* 0x01600000049879f0 */ /* 0x000fe2000c0008ff */
[----:B------:R-:W-:-:S02]  /*baf0*/  R2UR UR15, R21 ;  /* 0x00000000150f72ca */ /* 0x000fc400000e0000 */
[----:B------:R-:W-:Y:S02]  /*bb00*/  R2UR UR12, R222 ;  /* 0x00000000de0c72ca */ /* 0x000fe400000e0000 */
[----:B------:R-:W-:Y:S02]  /*bb10*/  R2UR UR13, R223 ;  /* 0x00000000df0d72ca */ /* 0x000fe400000e0000 */
[----:B------:R-:W-:Y:S02]  /*bb20*/  R2UR UR16, R10 ;  /* 0x000000000a1072ca */ /* 0x000fe400000e0000 */
[----:B------:R-:W-:Y:S02]  /*bb30*/  R2UR UR17, R11 ;  /* 0x000000000b1172ca */ /* 0x000fe400000e0000 */
[----:B--2---:R-:W-:-:S04]  /*bb40*/  SHF.R.U32.HI R9, RZ, 0x7, R9 ;  /* 0x00000007ff097819 */ /* 0x004fc80000011609 */
        /* <DEDUP_REMOVED lines=14> */
.L_x_9789:
        /* <DEDUP_REMOVED lines=39> */
[----:B-----5:R-:W-:Y:S01]  /*bea0*/  FMNMX.FTZ R13, R152, R13, !PT ;  /* 0x0000000d980d7209 */ /* 0x020fe20007810000 */
        /* <DEDUP_REMOVED lines=10> */
[----:B------:R-:W-:-:S04]  /*bf50*/  FMUL.FTZ R198, R198, UR36 ;  /* 0x00000024c6c67c20 */ /* 0x000fc80008410000 */
[----:B------:R-:W3:Y:S01]  /*bf60*/  MUFU.TANH R160, R160 ;  /* 0x000000a000a07308 */ /* 0x000ee20000002400 */
[----:B----4-:R-:W-:-:S07]  /*bf70*/  FMNMX.FTZ R13, R156, R13, !PT ;  /* 0x0000000d9c0d7209 */ /* 0x010fce0007810000 */
[----:B------:R-:W4:Y:S01]  /*bf80*/  MUFU.TANH R161, R161 ;  /* 0x000000a100a17308 */ /* 0x000f220000002400 */
[----:B-----5:R-:W-:-:S07]  /*bf90*/  FMNMX.FTZ R13, R157, R13, !PT ;  /* 0x0000000d9d0d7209 */ /* 0x020fce0007810000 */
[----:B------:R-:W5:Y:S01]  /*bfa0*/  MUFU.TANH R164, R164 ;  /* 0x000000a400a47308 */ /* 0x000f620000002400 */
[----:B---3--:R-:W-:-:S07]  /*bfb0*/  FMNMX.FTZ R13, R160, R13, !PT ;  /* 0x0000000da00d7209 */ /* 0x008fce0007810000 */
        /* <DEDUP_REMOVED lines=33> */
[----:B-----5:R-:W-:-:S05]  /*c1d0*/  FMNMX.FTZ R14, R193, R13, !PT ;  /* 0x0000000dc10e7209 */ /* 0x020fca0007810000 */
[----:B------:R-:W5:Y:S02]  /*c1e0*/  SHFL.BFLY PT, R13, R14, 0x2, 0x1f ;  /* 0x0c401f000e0d7f89 */ /* 0x000f6400000e0000 */
[----:B------:R-:W-:Y:S01]  /*c1f0*/  MUFU.TANH R226, R226 ;  /* 0x000000e200e27308 */ /* 0x000fe20000002400 */
[----:B---3--:R-:W-:-:S07]  /*c200*/  IMAD.MOV.U32 R170, RZ, RZ, R154 ;  /* 0x000000ffffaa7224 */ /* 0x008fce00078e009a */
[----:B------:R-:W-:Y:S08]  /*c210*/  MUFU.TANH R197, R197 ;  /* 0x000000c500c57308 */ /* 0x000ff00000002400 */
[----:B------:R-:W-:Y:S01]  /*c220*/  MUFU.TANH R196, R196 ;  /* 0x000000c400c47308 */ /* 0x000fe20000002400 */
[----:B-----5:R-:W-:-:S07]  /*c230*/  FMNMX.FTZ R14, R14, R13, !PT ;  /* 0x0000000d0e0e7209 */ /* 0x020fce0007810000 */
[----:B------:R-:W-:Y:S01]  /*c240*/  MUFU.TANH R229, R229 ;  /* 0x000000e500e57308 */ /* 0x000fe20000002400 */
[----:B------:R-:W3:Y:S07]  /*c250*/  SHFL.BFLY PT, R13, R14, 0x1, 0x1f ;  /* 0x0c201f000e0d7f89 */ /* 0x000eee00000e0000 */
[----:B------:R-:W-:Y:S08]  /*c260*/  MUFU.TANH R228, R228 ;  /* 0x000000e400e47308 */ /* 0x000ff00000002400 */
[----:B------:R-:W-:Y:S08]  /*c270*/  MUFU.TANH R227, R227 ;  /* 0x000000e300e37308 */ /* 0x000ff00000002400 */
[----:B------:R-:W-:Y:S01]  /*c280*/  MUFU.TANH R221, R221 ;  /* 0x000000dd00dd7308 */ /* 0x000fe20000002400 */
[----:B---3--:R-:W-:-:S02]  /*c290*/  FMNMX.FTZ R14, R14, R13, !PT ;  /* 0x0000000d0e0e7209 */ /* 0x008fc40007810000 */
[----:B------:R-:W3:Y:S03]  /*c2a0*/  LDC R13, c[0x0][0x988] ;  /* 0x00026200ff0d7b82 */ /* 0x000ee60000000800 */
[C---:B------:R-:W-:Y:S01]  /*c2b0*/  FADD.FTZ R15, -R14.reuse, R15 ;  /* 0x0000000f0e0f7221 */ /* 0x040fe20000010100 */
[----:B---3--:R-:W-:-:S03]  /*c2c0*/  FMUL.FTZ R154, R14, R13 ;  /* 0x0000000d0e9a7220 */ /* 0x008fc60000410000 */
[-C--:B------:R-:W-:Y:S01]  /*c2d0*/  FMUL.FTZ R15, R15, R13.reuse ;  /* 0x0000000d0f0f7220 */ /* 0x080fe20000410000 */
[-CC-:B------:R-:W-:Y:S01]  /*c2e0*/  FFMA.FTZ R20, R20, R13.reuse, -R154.reuse ;  /* 0x0000000d14147223 */ /* 0x180fe2000001089a */
[-CC-:B------:R-:W-:Y:S01]  /*c2f0*/  FFMA.FTZ R155, R21, R13.reuse, -R154.reuse ;  /* 0x0000000d159b7223 */ /* 0x180fe2000001089a */
[----:B------:R-:W-:-:S03]  /*c300*/  FFMA.FTZ R21, R152, R13, -R154 ;  /* 0x0000000d98157223 */ /* 0x000fc6000001089a */
        /* <DEDUP_REMOVED lines=8> */
[----:B------:R3:W5:Y:S01]  /*c390*/  MUFU.EX2 R152, R20 ;  /* 0x0000001400987308 */ /* 0x0007620000000800 */
[-CC-:B------:R-:W-:Y:S01]  /*c3a0*/  FFMA.FTZ R168, R168, R13.reuse, -R154.reuse ;  /* 0x0000000da8a87223 */ /* 0x180fe2000001089a */
[-CC-:B------:R-:W-:Y:S01]  /*c3b0*/  FFMA.FTZ R169, R169, R13.reuse, -R154.reuse ;  /* 0x0000000da9a97223 */ /* 0x180fe2000001089a */
[-CC-:B------:R-:W-:Y:S01]  /*c3c0*/  FFMA.FTZ R172, R172, R13.reuse, -R154.reuse ;  /* 0x0000000dacac7223 */ /* 0x180fe2000001089a */
[-CC-:B------:R-:W-:Y:S01]  /*c3d0*/  FFMA.FTZ R173, R173, R13.reuse, -R154.reuse ;  /* 0x0000000dadad7223 */ /* 0x180fe2000001089a */
[-CC-:B------:R-:W-:Y:S01]  /*c3e0*/  FFMA.FTZ R176, R176, R13.reuse, -R154.reuse ;  /* 0x0000000db0b07223 */ /* 0x180fe2000001089a */
[-CC-:B------:R-:W-:Y:S01]  /*c3f0*/  FFMA.FTZ R177, R177, R13.reuse, -R154.reuse ;  /* 0x0000000db1b17223 */ /* 0x180fe2000001089a */
[----:B------:R-:W-:Y:S01]  /*c400*/  FFMA.FTZ R180, R180, R13, -R154 ;  /* 0x0000000db4b47223 */ /* 0x000fe2000001089a */
[----:B------:R0:W1:Y:S01]  /*c410*/  MUFU.EX2 R158, R155 ;  /* 0x0000009b009e7308 */ /* 0x0000620000000800 */
[----:B---3--:R-:W-:Y:S01]  /*c420*/  FMUL.FTZ R20, R171, UR36 ;  /* 0x00000024ab147c20 */ /* 0x008fe20008410000 */
[----:B----4-:R-:W-:-:S02]  /*c430*/  IMAD.MOV.U32 R171, RZ, RZ, R159 ;  /* 0x000000ffffab7224 */ /* 0x010fc400078e009f */
[-CC-:B------:R-:W-:Y:S01]  /*c440*/  FFMA.FTZ R181, R181, R13.reuse, -R154.reuse ;  /* 0x0000000db5b57223 */ /* 0x180fe2000001089a */
[-CC-:B------:R-:W-:Y:S01]  /*c450*/  FFMA.FTZ R184, R184, R13.reuse, -R154.reuse ;  /* 0x0000000db8b87223 */ /* 0x180fe2000001089a */
[-CC-:B------:R-:W-:Y:S01]  /*c460*/  FFMA.FTZ R185, R185, R13.reuse, -R154.reuse ;  /* 0x0000000db9b97223 */ /* 0x180fe2000001089a */
[-CC-:B------:R-:W-:Y:S01]  /*c470*/  FFMA.FTZ R188, R188, R13.reuse, -R154.reuse ;  /* 0x0000000dbcbc7223 */ /* 0x180fe2000001089a */
[-CC-:B------:R-:W-:Y:S01]  /*c480*/  FFMA.FTZ R189, R189, R13.reuse, -R154.reuse ;  /* 0x0000000dbdbd7223 */ /* 0x180fe2000001089a */
[----:B------:R3:W4:Y:S01]  /*c490*/  MUFU.EX2 R159, R21 ;  /* 0x00000015009f7308 */ /* 0x0007220000000800 */
[-CC-:B------:R-:W-:Y:S01]  /*c4a0*/  FFMA.FTZ R192, R192, R13.reuse, -R154.reuse ;  /* 0x0000000dc0c07223 */ /* 0x180fe2000001089a */
[----:B------:R-:W-:Y:S01]  /*c4b0*/  FFMA.FTZ R193, R193, R13, -R154 ;  /* 0x0000000dc1c17223 */ /* 0x000fe2000001089a */
[----:B-----5:R-:W-:Y:S01]  /*c4c0*/  FFMA.FTZ R154, R15, R8, R152 ;  /* 0x000000080f9a7223 */ /* 0x020fe20000010098 */
[----:B0-----:R-:W-:Y:S01]  /*c4d0*/  FMUL.FTZ R155, R174, UR36 ;  /* 0x00000024ae9b7c20 */ /* 0x001fe20008410000 */
[----:B------:R-:W-:Y:S01]  /*c4e0*/  FMUL.FTZ R8, R175, UR36 ;  /* 0x00000024af087c20 */ /* 0x000fe20008410000 */
[-C--:B------:R-:W-:Y:S01]  /*c4f0*/  FMUL.FTZ R24, R24, R15.reuse ;  /* 0x0000000f18187220 */ /* 0x080fe20000410000 */
[-C--:B------:R-:W-:Y:S01]  /*c500*/  FMUL.FTZ R25, R25, R15.reuse ;  /* 0x0000000f19197220 */ /* 0x080fe20000410000 */
[----:B------:R4:W0:Y:S01]  /*c510*/  MUFU.EX2 R162, R153 ;  /* 0x0000009900a27308 */ /* 0x0008220000000800 */
[----:B-1----:R-:W-:Y:S01]  /*c520*/  FADD.FTZ R154, R158, R154 ;  /* 0x0000009a9e9a7221 */ /* 0x002fe20000010000 */
[----:B---3--:R-:W-:Y:S01]  /*c530*/  FMUL.FTZ R21, R178, UR36 ;  /* 0x00000024b2157c20 */ /* 0x008fe20008410000 */
[----:B------:R-:W-:Y:S01]  /*c540*/  F2FP.F16.F32.PACK_AB R152, R158, R152 ;  /* 0x000000989e98723e */ /* 0x000fe200000000ff */
[----:B------:R-:W-:Y:S01]  /*c550*/  FMUL.FTZ R158, R179, UR36 ;  /* 0x00000024b39e7c20 */ /* 0x000fe20008410000 */
[----:B------:R-:W-:Y:S01]  /*c560*/  FMUL.FTZ R179, R199, UR36 ;  /* 0x00000024c7b37c20 */ /* 0x000fe20008410000 */
[-C--:B------:R-:W-:Y:S01]  /*c570*/  FMUL.FTZ R28, R28, R15.reuse ;  /* 0x0000000f1c1c7220 */ /* 0x080fe20000410000 */
[-C--:B------:R-:W-:Y:S01]  /*c580*/  FMUL.FTZ R29, R29, R15.reuse ;  /* 0x0000000f1d1d7220 */ /* 0x080fe20000410000 */
[----:B------:R-:W1:Y:S01]  /*c590*/  MUFU.TANH R20, R20 ;  /* 0x0000001400147308 */ /* 0x000e620000002400 */
[----:B----4-:R-:W-:Y:S01]  /*c5a0*/  FADD.FTZ R153, R159, R154 ;  /* 0x0000009a9f997221 */ /* 0x010fe20000010000 */
[-C--:B------:R-:W-:Y:S01]  /*c5b0*/  FMUL.FTZ R32, R32, R15.reuse ;  /* 0x0000000f20207220 */ /* 0x080fe20000410000 */
[-C--:B------:R-:W-:Y:S01]  /*c5c0*/  FMUL.FTZ R33, R33, R15.reuse ;  /* 0x0000000f21217220 */ /* 0x080fe20000410000 */
[-C--:B------:R-:W-:Y:S01]  /*c5d0*/  FMUL.FTZ R36, R36, R15.reuse ;  /* 0x0000000f24247220 */ /* 0x080fe20000410000 */
[-C--:B------:R-:W-:Y:S01]  /*c5e0*/  FMUL.FTZ R37, R37, R15.reuse ;  /* 0x0000000f25257220 */ /* 0x080fe20000410000 */
[-C--:B------:R-:W-:Y:S01]  /*c5f0*/  FMUL.FTZ R40, R40, R15.reuse ;  /* 0x0000000f28287220 */ /* 0x080fe20000410000 */
[----:B------:R-:W-:Y:S01]  /*c600*/  FMUL.FTZ R41, R41, R15 ;  /* 0x0000000f29297220 */ /* 0x000fe20000410000 */
[----:B------:R-:W3:Y:S01]  /*c610*/  MUFU.TANH R155, R155 ;  /* 0x0000009b009b7308 */ /* 0x000ee20000002400 */
[C---:B0-----:R-:W-:Y:S01]  /*c620*/  FADD.FTZ R153, R162.reuse, R153 ;  /* 0x00000099a2997221 */ /* 0x041fe20000010000 */
[----:B------:R-:W-:Y:S01]  /*c630*/  F2FP.F16.F32.PACK_AB R154, R162, R159 ;  /* 0x0000009fa29a723e */ /* 0x000fe200000000ff */
[----:B------:R-:W-:Y:S01]  /*c640*/  FMUL.FTZ R159, R182, UR36 ;  /* 0x00000024b69f7c20 */ /* 0x000fe20008410000 */
        /* <DEDUP_REMOVED lines=37> */
[----:B------:R-:W5:Y:S01]  /*c8a0*/  MUFU.TANH R159, R159 ;  /* 0x0000009f009f7308 */ /* 0x000f620000002400 */
[----:B--2---:R-:W-:Y:S01]  /*c8b0*/  IMAD.MOV.U32 R187, RZ, RZ, R170 ;  /* 0x000000ffffbb7224 */ /* 0x004fe200078e00aa */
[----:B------:R-:W-:Y:S01]  /*c8c0*/  FMNMX.FTZ R170, R221, R167, !PT ;  /* 0x000000a7ddaa7209 */ /* 0x000fe20007810000 */
[-C--:B------:R-:W-:Y:S01]  /*c8d0*/  FMUL.FTZ R93, R93, R15.reuse ;  /* 0x0000000f5d5d7220 */ /* 0x080fe20000410000 */
[-C--:B------:R-:W-:Y:S01]  /*c8e0*/  FMUL.FTZ R96, R96, R15.reuse ;  /* 0x0000000f60607220 */ /* 0x080fe20000410000 */
[-C--:B------:R-:W-:Y:S01]  /*c8f0*/  FMUL.FTZ R97, R97, R15.reuse ;  /* 0x0000000f61617220 */ /* 0x080fe20000410000 */
[----:B-1----:R-:W-:Y:S01]  /*c900*/  FMNMX.FTZ R170, R20, R170, !PT ;  /* 0x000000aa14aa7209 */ /* 0x002fe20007810000 */
[-C--:B------:R-:W-:Y:S01]  /*c910*/  FMUL.FTZ R100, R100, R15.reuse ;  /* 0x0000000f64647220 */ /* 0x080fe20000410000 */
[----:B------:R1:W-:Y:S01]  /*c920*/  MUFU.TANH R167, R190 ;  /* 0x000000be00a77308 */ /* 0x0003e20000002400 */
        /* <DEDUP_REMOVED lines=8> */
[----:B-1----:R-:W-:Y:S01]  /*c9b0*/  IMAD.MOV.U32 R190, RZ, RZ, R171 ;  /* 0x000000ffffbe7224 */ /* 0x002fe200078e00ab */
[----:B---3--:R-:W-:Y:S01]  /*c9c0*/  FMNMX.FTZ R171, R155, R170, !PT ;  /* 0x000000aa9bab7209 */ /* 0x008fe20007810000 */
[-C--:B------:R-:W-:Y:S01]  /*c9d0*/  FMUL.FTZ R116, R116, R15.reuse ;  /* 0x0000000f74747220 */ /* 0x080fe20000410000 */
[-C--:B------:R-:W-:Y:S01]  /*c9e0*/  FMUL.FTZ R117, R117, R15.reuse ;  /* 0x0000000f75757220 */ /* 0x080fe20000410000 */
[----:B------:R-:W-:Y:S01]  /*c9f0*/  FMUL.FTZ R120, R120, R15 ;  /* 0x0000000f78787220 */ /* 0x000fe20000410000 */
[----:B0-----:R-:W-:Y:S01]  /*ca00*/  FMNMX.FTZ R171, R8, R171, !PT ;  /* 0x000000ab08ab7209 */ /* 0x001fe20007810000 */
[-C--:B------:R-:W-:Y:S01]  /*ca10*/  FMUL.FTZ R121, R121, R15.reuse ;  /* 0x0000000f79797220 */ /* 0x080fe20000410000 */
[----:B------:R-:W0:Y:S01]  /*ca20*/  MUFU.TANH R163, R186 ;  /* 0x000000ba00a37308 */ /* 0x000e220000002400 */
[----:B------:R-:W-:Y:S01]  /*ca30*/  FMUL.FTZ R124, R124, R15 ;  /* 0x0000000f7c7c7220 */ /* 0x000fe20000410000 */
[----:B----4-:R-:W-:Y:S01]  /*ca40*/  FMNMX.FTZ R174, R21, R171, !PT ;  /* 0x000000ab15ae7209 */ /* 0x010fe20007810000 */
[-C--:B------:R-:W-:Y:S01]  /*ca50*/  FMUL.FTZ R125, R125, R15.reuse ;  /* 0x0000000f7d7d7220 */ /* 0x080fe20000410000 */
[-C--:B------:R-:W-:Y:S01]  /*ca60*/  FMUL.FTZ R128, R128, R15.reuse ;  /* 0x0000000f80807220 */ /* 0x080fe20000410000 */
[-C--:B------:R-:W-:Y:S01]  /*ca70*/  FMUL.FTZ R129, R129, R15.reuse ;  /* 0x0000000f81817220 */ /* 0x080fe20000410000 */
[----:B-----5:R-:W-:Y:S01]  /*ca80*/  FMNMX.FTZ R174, R158, R174, !PT ;  /* 0x000000ae9eae7209 */ /* 0x020fe20007810000 */
[-C--:B------:R-:W-:Y:S01]  /*ca90*/  FMUL.FTZ R132, R132, R15.reuse ;  /* 0x0000000f84847220 */ /* 0x080fe20000410000 */
[----:B------:R-:W1:Y:S01]  /*caa0*/  MUFU.TANH R170, R191 ;  /* 0x000000bf00aa7308 */ /* 0x000e620000002400 */
[-C--:B------:R-:W-:Y:S01]  /*cab0*/  FMUL.FTZ R133, R133, R15.reuse ;  /* 0x0000000f85857220 */ /* 0x080fe20000410000 */
[----:B------:R-:W-:Y:S01]  /*cac0*/  FMNMX.FTZ R175, R159, R174, !PT ;  /* 0x000000ae9faf7209 */ /* 0x000fe20007810000 */
[-C--:B------:R-:W-:Y:S01]  /*cad0*/  FMUL.FTZ R136, R136, R15.reuse ;  /* 0x0000000f88887220 */ /* 0x080fe20000410000 */
[-C--:B------:R-:W-:Y:S01]  /*cae0*/  FMUL.FTZ R137, R137, R15.reuse ;  /* 0x0000000f89897220 */ /* 0x080fe20000410000 */
[----:B------:R-:W-:Y:S01]  /*caf0*/  FMUL.FTZ R140, R140, R15 ;  /* 0x0000000f8c8c7220 */ /* 0x000fe20000410000 */
[----:B--2---:R-:W-:Y:S01]  /*cb00*/  FMNMX.FTZ R175, R162, R175, !PT ;  /* 0x000000afa2af7209 */ /* 0x004fe20007810000 */
[-C--:B------:R-:W-:Y:S01]  /*cb10*/  FMUL.FTZ R141, R141, R15.reuse ;  /* 0x0000000f8d8d7220 */ /* 0x080fe20000410000 */
[----:B------:R-:W2:Y:S01]  /*cb20*/  MUFU.TANH R171, R194 ;  /* 0x000000c200ab7308 */ /* 0x000ea20000002400 */
[----:B------:R-:W-:Y:S01]  /*cb30*/  FMUL.FTZ R144, R144, R15 ;  /* 0x0000000f90907220 */ /* 0x000fe20000410000 */
[----:B0-----:R-:W-:Y:S01]  /*cb40*/  FMNMX.FTZ R178, R163, R175, !PT ;  /* 0x000000afa3b27209 */ /* 0x001fe20007810000 */
[-C--:B------:R-:W-:Y:S01]  /*cb50*/  FMUL.FTZ R145, R145, R15.reuse ;  /* 0x0000000f91917220 */ /* 0x080fe20000410000 */
[-C--:B------:R-:W-:Y:S01]  /*cb60*/  FMUL.FTZ R148, R148, R15.reuse ;  /* 0x0000000f94947220 */ /* 0x080fe20000410000 */
[----:B------:R-:W-:Y:S01]  /*cb70*/  FMUL.FTZ R149, R149, R15 ;  /* 0x0000000f95957220 */ /* 0x000fe20000410000 */
[----:B------:R-:W-:-:S02]  /*cb80*/  FMNMX.FTZ R178, R166, R178, !PT ;  /* 0x000000b2a6b27209 */ /* 0x000fc40007810000 */
[----:B------:R-:W0:Y:S02]  /*cb90*/  MUFU.TANH R174, R195 ;  /* 0x000000c300ae7308 */ /* 0x000e240000002400 */
[----:B------:R-:W-:-:S04]  /*cba0*/  FMNMX.FTZ R178, R167, R178, !PT ;  /* 0x000000b2a7b27209 */ /* 0x000fc80007810000 */
[----:B-1----:R-:W-:Y:S02]  /*cbb0*/  FMNMX.FTZ R178, R170, R178, !PT ;  /* 0x000000b2aab27209 */ /* 0x002fe40007810000 */
[----:B------:R1:W3:Y:S02]  /*cbc0*/  MUFU.TANH R175, R198 ;  /* 0x000000c600af7308 */ /* 0x0002e40000002400 */
[----:B--2---:R-:W-:-:S06]  /*cbd0*/  FMNMX.FTZ R178, R171, R178, !PT ;  /* 0x000000b2abb27209 */ /* 0x004fcc0007810000 */
[----:B------:R-:W2:Y:S01]  /*cbe0*/  MUFU.TANH R179, R179 ;  /* 0x000000b300b37308 */ /* 0x000ea20000002400 */
[----:B0-----:R-:W-:Y:S01]  /*cbf0*/  FMNMX.FTZ R178, R174, R178, !PT ;  /* 0x000000b2aeb27209 */ /* 0x001fe20007810000 */
[----:B-1----:R-:W0:Y:S06]  /*cc00*/  S2R R198, SR_CgaCtaId ;  /* 0x0000000000c67919 */ /* 0x002e2c0000008800 */
[----:B------:R-:W1:Y:S01]  /*cc10*/  MUFU.EX2 R156, R156 ;  /* 0x0000009c009c7308 */ /* 0x000e620000000800 */
[----:B---3--:R-:W-:-:S07]  /*cc20*/  FMNMX.FTZ R178, R175, R178, !PT ;  /* 0x000000b2afb27209 */ /* 0x008fce0007810000 */
[----:B------:R-:W3:Y:S01]  /*cc30*/  MUFU.EX2 R157, R157 ;  /* 0x0000009d009d7308 */ /* 0x000ee20000000800 */
[----:B--2---:R-:W-:-:S05]  /*cc40*/  FMNMX.FTZ R182, R179, R178, !PT ;  /* 0x000000b2b3b67209 */ /* 0x004fca0007810000 */
[----:B------:R-:W2:Y:S02]  /*cc50*/  SHFL.BFLY PT, R178, R182, 0x2, 0x1f ;  /* 0x0c401f00b6b27f89 */ /* 0x000ea400000e0000 */
[----:B------:R-:W-:Y:S01]  /*cc60*/  MUFU.EX2 R160, R160 ;  /* 0x000000a000a07308 */ /* 0x000fe20000000800 */
[----:B-1----:R-:W-:-:S07]  /*cc70*/  FADD.FTZ R153, R156, R153 ;  /* 0x000000999c997221 */ /* 0x002fce0000010000 */
[----:B------:R-:W-:Y:S01]  /*cc80*/  MUFU.EX2 R161, R161 ;  /* 0x000000a100a17308 */ /* 0x000fe20000000800 */
[----:B---3--:R-:W-:-:S07]  /*cc90*/  F2FP.F16.F32.PACK_AB R156, R157, R156 ;  /* 0x0000009c9d9c723e */ /* 0x008fce00000000ff */
[----:B------:R-:W-:Y:S01]  /*cca0*/  MUFU.EX2 R164, R164 ;  /* 0x000000a400a47308 */ /* 0x000fe20000000800 */
[----:B--2---:R-:W-:-:S07]  /*ccb0*/  FMNMX.FTZ R182, R182, R178, !PT ;  /* 0x000000b2b6b67209 */ /* 0x004fce0007810000 */
[----:B------:R-:W-:Y:S01]  /*ccc0*/  MUFU.EX2 R178, R165 ;  /* 0x000000a500b27308 */ /* 0x000fe20000000800 */
[----:B------:R-:W1:Y:S07]  /*ccd0*/  SHFL.BFLY PT, R183, R182, 0x1, 0x1f ;  /* 0x0c201f00b6b77f89 */ /* 0x000e6e00000e0000 */
[----:B------:R-:W-:Y:S08]  /*cce0*/  MUFU.EX2 R165, R169 ;  /* 0x000000a900a57308 */ /* 0x000ff00000000800 */
[----:B------:R1:W-:Y:S08]  /*ccf0*/  MUFU.EX2 R169, R176 ;  /* 0x000000b000a97308 */ /* 0x0003f00000000800 */
[----:B------:R-:W-:Y:S01]  /*cd00*/  MUFU.EX2 R168, R168 ;  /* 0x000000a800a87308 */ /* 0x000fe20000000800 */
[----:B-1----:R-:W-:-:S05]  /*cd10*/  FMNMX.FTZ R176, R182, R183, !PT ;  /* 0x000000b7b6b07209 */ /* 0x002fca0007810000 */
        /* <DEDUP_REMOVED lines=31> */
[-C--:B-1----:R-:W-:Y:S01]  /*cf10*/  FMUL.FTZ R26, R26, R12.reuse ;  /* 0x0000000c1a1a7220 */ /* 0x082fe20000410000 */
[----:B------:R-:W-:Y:S01]  /*cf20*/  FMUL.FTZ R27, R27, R12 ;  /* 0x0000000c1b1b7220 */ /* 0x000fe20000410000 */
[----:B------:R-:W1:Y:S01]  /*cf30*/  MUFU.EX2 R182, R182 ;  /* 0x000000b600b67308 */ /* 0x000e620000000800 */
[----:B--2---:R-:W-:Y:S01]  /*cf40*/  FFMA.FTZ R0, R12, R0, R183 ;  /* 0x000000000c007223 */ /* 0x004fe200000100b7 */
        /* <DEDUP_REMOVED lines=31> */
[----:B----4-:R-:W-:Y:S01]  /*d140*/  IADD3 R155, R6, 0x22840, RZ ;  /* 0x00022840069b7810 */ /* 0x010fe20007ffe0ff */
[-C--:B------:R-:W-:Y:S01]  /*d150*/  FMUL.FTZ R83, R83, R12.reuse ;  /* 0x0000000c53537220 */ /* 0x080fe20000410000 */
[-C--:B------:R-:W-:Y:S01]  /*d160*/  FMUL.FTZ R86, R86, R12.reuse ;  /* 0x0000000c56567220 */ /* 0x080fe20000410000 */
[-C--:B------:R-:W-:Y:S01]  /*d170*/  FMUL.FTZ R87, R87, R12.reuse ;  /* 0x0000000c57577220 */ /* 0x080fe20000410000 */
[----:B0-----:R-:W-:Y:S01]  /*d180*/  PRMT R155, R198, 0x654, R155 ;  /* 0x00000654c69b7816 */ /* 0x001fe2000000009b */
[-C--:B------:R-:W-:Y:S01]  /*d190*/  FMUL.FTZ R90, R90, R12.reuse ;  /* 0x0000000c5a5a7220 */ /* 0x080fe20000410000 */
[-C--:B------:R-:W-:Y:S01]  /*d1a0*/  FMUL.FTZ R91, R91, R12.reuse ;  /* 0x0000000c5b5b7220 */ /* 0x080fe20000410000 */
[----:B------:R0:W-:Y:S01]  /*d1b0*/  MUFU.EX2 R198, R158 ;  /* 0x0000009e00c67308 */ /* 0x0001e20000000800 */
[----:B------:R1:W-:Y:S01]  /*d1c0*/  SYNCS.ARRIVE.TRANS64.RED.A1T0 RZ, [R155+URZ], RZ ;  /* 0x000000ff9bff79a7 */ /* 0x0003e2000810043f */
[-C--:B------:R-:W-:Y:S01]  /*d1d0*/  FMUL.FTZ R94, R94, R12.reuse ;  /* 0x0000000c5e5e7220 */ /* 0x080fe20000410000 */
[-C--:B------:R-:W-:Y:S01]  /*d1e0*/  FMUL.FTZ R95, R95, R12.reuse ;  /* 0x0000000c5f5f7220 */ /* 0x080fe20000410000 */
[-C--:B------:R-:W-:Y:S01]  /*d1f0*/  FMUL.FTZ R98, R98, R12.reuse ;  /* 0x0000000c62627220 */ /* 0x080fe20000410000 */
[-C--:B------:R-:W-:Y:S01]  /*d200*/  FMUL.FTZ R99, R99, R12.reuse ;  /* 0x0000000c63637220 */ /* 0x080fe20000410000 */
[-C--:B------:R-:W-:Y:S01]  /*d210*/  FMUL.FTZ R102, R102, R12.reuse ;  /* 0x0000000c66667220 */ /* 0x080fe20000410000 */
[-C--:B------:R-:W-:Y:S01]  /*d220*/  FMUL.FTZ R103, R103, R12.reuse ;  /* 0x0000000c67677220 */ /* 0x080fe20000410000 */
[----:B------:R-:W4:Y:S01]  /*d230*/  MUFU.EX2 R196, R196 ;  /* 0x000000c400c47308 */ /* 0x000f220000000800 */
[----:B0-----:R-:W-:Y:S01]  /*d240*/  FADD.FTZ R158, R157, R153 ;  /* 0x000000999d9e7221 */ /* 0x001fe20000010000 */
[----:B---3--:R-:W-:Y:S01]  /*d250*/  FADD.FTZ R153, R186, R0 ;  /* 0x00000000ba997221 */ /* 0x008fe20000010000 */
[-C--:B------:R-:W-:Y:S01]  /*d260*/  FMUL.FTZ R106, R106, R12.reuse ;  /* 0x0000000c6a6a7220 */ /* 0x080fe20000410000 */
[-C--:B------:R-:W-:Y:S01]  /*d270*/  FMUL.FTZ R107, R107, R12.reuse ;  /* 0x0000000c6b6b7220 */ /* 0x080fe20000410000 */
[----:B------:R-:W-:Y:S01]  /*d280*/  FADD.FTZ R158, R160, R158 ;  /* 0x0000009ea09e7221 */ /* 0x000fe20000010000 */
[----:B-1----:R-:W-:Y:S01]  /*d290*/  FADD.FTZ R155, R182, R153 ;  /* 0x00000099b69b7221 */ /* 0x002fe20000010000 */
[----:B------:R-:W-:Y:S01]  /*d2a0*/  F2FP.F16.F32.PACK_AB R153, R186, R183 ;  /* 0x000000b7ba99723e */ /* 0x000fe200000000ff */
[----:B------:R-:W0:Y:S01]  /*d2b0*/  MUFU.EX2 R187, R187 ;  /* 0x000000bb00bb7308 */ /* 0x000e220000000800 */
[-C--:B------:R-:W-:Y:S01]  /*d2c0*/  FMUL.FTZ R110, R110, R12.reuse ;  /* 0x0000000c6e6e7220 */ /* 0x080fe20000410000 */
[----:B--2---:R-:W-:Y:S01]  /*d2d0*/  FADD.FTZ R155, R197, R155 ;  /* 0x0000009bc59b7221 */ /* 0x004fe20000010000 */
[-C--:B------:R-:W-:Y:S01]  /*d2e0*/  FMUL.FTZ R111, R111, R12.reuse ;  /* 0x0000000c6f6f7220 */ /* 0x080fe20000410000 */
[-C--:B------:R-:W-:Y:S01]  /*d2f0*/  FMUL.FTZ R114, R114, R12.reuse ;  /* 0x0000000c72727220 */ /* 0x080fe20000410000 */
[----:B------:R-:W-:Y:S01]  /*d300*/  FMUL.FTZ R115, R115, R12 ;  /* 0x0000000c73737220 */ /* 0x000fe20000410000 */
[----:B-----5:R-:W-:Y:S01]  /*d310*/  FADD.FTZ R157, R191, R155 ;  /* 0x0000009bbf9d7221 */ /* 0x020fe20000010000 */
[----:B------:R-:W-:Y:S01]  /*d320*/  F2FP.F16.F32.PACK_AB R155, R197, R182 ;  /* 0x000000b6c59b723e */ /* 0x000fe200000000ff */
        /* <DEDUP_REMOVED lines=20> */
[----:B------:R-:W-:-:S04]  /*d470*/  FMUL.FTZ R151, R151, R12 ;  /* 0x0000000c97977220 */ /* 0x000fc80000410000 */
[----:B------:R3:W-:Y:S01]  /*d480*/  MUFU.EX2 R183, R162 ;  /* 0x000000a200b77308 */ /* 0x0007e20000000800 */
[C---:B----4-:R-:W-:Y:S01]  /*d490*/  FADD.FTZ R159, R196.reuse, R157 ;  /* 0x0000009dc49f7221 */ /* 0x050fe20000010000 */
[----:B------:R-:W-:-:S03]  /*d4a0*/  F2FP.F16.F32.PACK_AB R157, R196, R191 ;  /* 0x000000bfc49d723e */ /* 0x000fc600000000ff */
[----:B0-----:R-:W-:-:S03]  /*d4b0*/  FADD.FTZ R159, R187, R159 ;  /* 0x0000009fbb9f7221 */ /* 0x001fc60000010000 */
[----:B------:R-:W0:Y:S01]  /*d4c0*/  MUFU.EX2 R8, R8 ;  /* 0x0000000800087308 */ /* 0x000e220000000800 */
[C---:B---3--:R-:W-:Y:S01]  /*d4d0*/  FADD.FTZ R162, R161.reuse, R158 ;  /* 0x0000009ea1a27221 */ /* 0x048fe20000010000 */
[----:B------:R-:W-:Y:S01]  /*d4e0*/  F2FP.F16.F32.PACK_AB R158, R161, R160 ;  /* 0x000000a0a19e723e */ /* 0x000fe200000000ff */
[C---:B-1----:R-:W-:Y:S01]  /*d4f0*/  FADD.FTZ R160, R195.reuse, R159 ;  /* 0x0000009fc3a07221 */ /* 0x042fe20000010000 */
[----:B------:R-:W-:Y:S01]  /*d500*/  F2FP.F16.F32.PACK_AB R159, R195, R187 ;  /* 0x000000bbc39f723e */ /* 0x000fe200000000ff */
[----:B------:R-:W-:Y:S02]  /*d510*/  FADD.FTZ R162, R164, R162 ;  /* 0x000000a2a4a27221 */ /* 0x000fe40000010000 */
[----:B--2---:R-:W-:Y:S01]  /*d520*/  FADD.FTZ R161, R190, R160 ;  /* 0x000000a0bea17221 */ /* 0x004fe20000010000 */
[----:B------:R-:W-:Y:S01]  /*d530*/  MUFU.EX2 R21, R21 ;  /* 0x0000001500157308 */ /* 0x000fe20000000800 */
[C---:B------:R-:W-:Y:S01]  /*d540*/  FADD.FTZ R162, R178.reuse, R162 ;  /* 0x000000a2b2a27221 */ /* 0x040fe20000010000 */
[----:B------:R-:W-:-:S03]  /*d550*/  F2FP.F16.F32.PACK_AB R160, R178, R164 ;  /* 0x000000a4b2a0723e */ /* 0x000fc600000000ff */
[----:B------:R-:W-:-:S03]  /*d560*/  FADD.FTZ R162, R168, R162 ;  /* 0x000000a2a8a27221 */ /* 0x000fc60000010000 */
[----:B------:R-:W1:Y:S01]  /*d570*/  MUFU.EX2 R173, R173 ;  /* 0x000000ad00ad7308 */ /* 0x000e620000000800 */
[C---:B------:R-:W-:Y:S01]  /*d580*/  FADD.FTZ R164, R165.reuse, R162 ;  /* 0x000000a2a5a47221 */ /* 0x040fe20000010000 */
[----:B------:R-:W-:-:S06]  /*d590*/  F2FP.F16.F32.PACK_AB R162, R165, R168 ;  /* 0x000000a8a5a2723e */ /* 0x000fcc00000000ff */
[----:B------:R2:W-:Y:S08]  /*d5a0*/  MUFU.EX2 R182, R163 ;  /* 0x000000a300b67308 */ /* 0x0005f00000000800 */
[----:B------:R-:W3:Y:S01]  /*d5b0*/  MUFU.EX2 R177, R177 ;  /* 0x000000b100b17308 */ /* 0x000ee20000000800 */
[C---:B--2---:R-:W-:Y:S01]  /*d5c0*/  FADD.FTZ R163, R194.reuse, R161 ;  /* 0x000000a1c2a37221 */ /* 0x044fe20000010000 */
[----:B------:R-:W-:-:S03]  /*d5d0*/  F2FP.F16.F32.PACK_AB R161, R194, R190 ;  /* 0x000000bec2a1723e */ /* 0x000fc600000000ff */
[----:B------:R-:W-:-:S03]  /*d5e0*/  FADD.FTZ R163, R20, R163 ;  /* 0x000000a314a37221 */ /* 0x000fc60000010000 */
[----:B------:R-:W-:Y:S01]  /*d5f0*/  MUFU.EX2 R180, R180 ;  /* 0x000000b400b47308 */ /* 0x000fe20000000800 */
[C---:B0-----:R-:W-:Y:S01]  /*d600*/  FADD.FTZ R165, R8.reuse, R163 ;  /* 0x000000a308a57221 */ /* 0x041fe20000010000 */
[----:B------:R-:W-:Y:S01]  /*d610*/  F2FP.F16.F32.PACK_AB R163, R8, R20 ;  /* 0x0000001408a3723e */ /* 0x000fe200000000ff */
[----:B------:R-:W-:Y:S01]  /*d620*/  FADD.FTZ R20, R172, R164 ;  /* 0x000000a4ac147221 */ /* 0x000fe20000010000 */
[----:B-1----:R-:W-:Y:S01]  /*d630*/  F2FP.F16.F32.PACK_AB R164, R173, R172 ;  /* 0x000000acada4723e */ /* 0x002fe200000000ff */
[----:B------:R-:W-:Y:S02]  /*d640*/  FADD.FTZ R165, R21, R165 ;  /* 0x000000a515a57221 */ /* 0x000fe40000010000 */
[----:B------:R-:W-:Y:S01]  /*d650*/  FADD.FTZ R20, R173, R20 ;  /* 0x00000014ad147221 */ /* 0x000fe20000010000 */
[----:B------:R-:W0:Y:S03]  /*d660*/  MUFU.EX2 R181, R181 ;  /* 0x000000b500b57308 */ /* 0x000e260000000800 */
[----:B------:R-:W-:-:S04]  /*d670*/  FADD.FTZ R20, R169, R20 ;  /* 0x00000014a9147221 */ /* 0x000fc80000010000 */
[----:B---3--:R-:W-:Y:S01]  /*d680*/  FADD.FTZ R20, R177, R20 ;  /* 0x00000014b1147221 */ /* 0x008fe20000010000 */
[----:B------:R1:W2:Y:S08]  /*d690*/  MUFU.EX2 R186, R166 ;  /* 0x000000a600ba7308 */ /* 0x0002b00000000800 */
[----:B------:R-:W-:Y:S01]  /*d6a0*/  MUFU.EX2 R184, R184 ;  /* 0x000000b800b87308 */ /* 0x000fe20000000800 */
[C---:B-1----:R-:W-:Y:S01]  /*d6b0*/  FADD.FTZ R166, R198.reuse, R165 ;  /* 0x000000a5c6a67221 */ /* 0x042fe20000010000 */
[----:B------:R-:W-:-:S02]  /*d6c0*/  F2FP.F16.F32.PACK_AB R165, R198, R21 ;  /* 0x00000015c6a5723e */ /* 0x000fc400000000ff */
[----:B0-----:R-:W-:Y:S01]  /*d6d0*/  F2FP.F16.F32.PACK_AB R168, R181, R180 ;  /* 0x000000b4b5a8723e */ /* 0x001fe200000000ff */
[----:B------:R-:W-:Y:S01]  /*d6e0*/  FADD.FTZ R21, R0, R166 ;  /* 0x000000a600157221 */ /* 0x000fe20000010000 */
[----:B------:R-:W-:Y:S02]  /*d6f0*/  F2FP.F16.F32.PACK_AB R166, R177, R169 ;  /* 0x000000a9b1a6723e */ /* 0x000fe400000000ff */
[----:B------:R0:W1:Y:S01]  /*d700*/  MUFU.EX2 R178, R167 ;  /* 0x000000a700b27308 */ /* 0x0000620000000800 */
[----:B------:R-:W-:Y:S01]  /*d710*/  FADD.FTZ R21, R183, R21 ;  /* 0x00000015b7157221 */ /* 0x000fe20000010000 */
[----:B--2---:R-:W-:-:S03]  /*d720*/  F2FP.F16.F32.PACK_AB R169, R186, R182 ;  /* 0x000000b6baa9723e */ /* 0x004fc600000000ff */
[----:B------:R-:W-:-:S03]  /*d730*/  FADD.FTZ R21, R182, R21 ;  /* 0x00000015b6157221 */ /* 0x000fc60000010000 */
[----:B------:R-:W2:Y:S01]  /*d740*/  MUFU.EX2 R185, R185 ;  /* 0x000000b900b97308 */ /* 0x000ea20000000800 */
[----:B0-----:R-:W-:Y:S01]  /*d750*/  F2FP.F16.F32.PACK_AB R167, R183, R0 ;  /* 0x00000000b7a7723e */ /* 0x001fe200000000ff */
[----:B------:R-:W-:Y:S01]  /*d760*/  FADD.FTZ R0, R180, R20 ;  /* 0x00000014b4007221 */ /* 0x000fe20000010000 */
[----:B------:R-:W-:-:S03]  /*d770*/  FADD.FTZ R21, R186, R21 ;  /* 0x00000015ba157221 */ /* 0x000fc60000010000 */
[----:B------:R-:W-:Y:S02]  /*d780*/  FADD.FTZ R0, R181, R0 ;  /* 0x00000000b5007221 */ /* 0x000fe40000010000 */
[----:B------:R0:W3:Y:S01]  /*d790*/  MUFU.EX2 R8, R170 ;  /* 0x000000aa00087308 */ /* 0x0000e20000000800 */
[----:B-1----:R-:W-:Y:S01]  /*d7a0*/  FADD.FTZ R21, R178, R21 ;  /* 0x00000015b2157221 */ /* 0x002fe20000010000 */
[----:B------:R-:W-:-:S06]  /*d7b0*/  FADD.FTZ R0, R184, R0 ;  /* 0x00000000b8007221 */ /* 0x000fcc0000010000 */
[----:B------:R-:W1:Y:S01]  /*d7c0*/  MUFU.EX2 R188, R188 ;  /* 0x000000bc00bc7308 */ /* 0x000e620000000800 */
[C---:B--2---:R-:W-:Y:S01]  /*d7d0*/  FADD.FTZ R0, R185.reuse, R0 ;  /* 0x00000000b9007221 */ /* 0x044fe20000010000 */
[----:B0-----:R-:W-:-:S06]  /*d7e0*/  F2FP.F16.F32.PACK_AB R170, R185, R184 ;  /* 0x000000b8b9aa723e */ /* 0x001fcc00000000ff */
[----:B------:R0:W2:Y:S01]  /*d7f0*/  MUFU.EX2 R173, R171 ;  /* 0x000000ab00ad7308 */ /* 0x0000a20000000800 */
[----:B---3--:R-:W-:-:S07]  /*d800*/  FADD.FTZ R21, R8, R21 ;  /* 0x0000001508157221 */ /* 0x008fce0000010000 */
[----:B------:R-:W3:Y:S01]  /*d810*/  MUFU.EX2 R189, R189 ;  /* 0x000000bd00bd7308 */ /* 0x000ee20000000800 */
[----:B-1----:R-:W-:Y:S01]  /*d820*/  FADD.FTZ R0, R188, R0 ;  /* 0x00000000bc007221 */ /* 0x002fe20000010000 */
[----:B0-----:R-:W-:-:S06]  /*d830*/  F2FP.F16.F32.PACK_AB R171, R8, R178 ;  /* 0x000000b208ab723e */ /* 0x001fcc00000000ff */
[----:B------:R-:W0:Y:S01]  /*d840*/  MUFU.EX2 R174, R174 ;  /* 0x000000ae00ae7308 */ /* 0x000e220000000800 */
[----:B--2---:R-:W-:-:S07]  /*d850*/  FADD.FTZ R21, R173, R21 ;  /* 0x00000015ad157221 */ /* 0x004fce0000010000 */
[----:B------:R-:W1:Y:S01]  /*d860*/  MUFU.EX2 R192, R192 ;  /* 0x000000c000c07308 */ /* 0x000e620000000800 */
[C---:B---3--:R-:W-:Y:S01]  /*d870*/  FADD.FTZ R0, R189.reuse, R0 ;  /* 0x00000000bd007221 */ /* 0x048fe20000010000 */
        /* <DEDUP_REMOVED lines=14> */
.L_x_9790:
[----:B------:R0:W1:Y:S01]  /*d960*/  SYNCS.PHASECHK.TRANS64.TRYWAIT P2, [R6+URZ+0x22850], R7 ;  /* 0x02285007060075a7 */ /* 0x000062000804017f */
[----:B------:R-:W-:Y:S05]  /*d970*/  @!P0 BRA `(.L_x_9791) ;  /* 0x0000000000048947 */ /* 0x000fea0003800000 */
[----:B------:R-:W-:Y:S01]  /*d980*/  BPT.TRAP 0x1 ;  /* 0x000000040000795c */ /* 0x000fe20000300000 */
.L_x_9791:
[----:B------:R-:W-:Y:S04]  /*d990*/  BSSY B0, `(.L_x_9792) ;  /* 0x0000004000007945 */ /* 0x000fe80003800000 */
[----:B-1----:R-:W-:Y:S05]  /*d9a0*/  @P2 BRA `(.L_x_9793) ;  /* 0x0000000000082947 */ /* 0x002fea0003800000 */
[----:B------:R-:W1:Y:S02]  /*d9b0*/  SYNCS.PHASECHK.TRANS64.TRYWAIT P2, [R6+URZ+0x22850], R7 ;  /* 0x02285007060075a7 */ /* 0x000e64000804017f */
[----:B-1----:R-:W-:Y:S05]  /*d9c0*/  @!P2 BRA `(.L_x_9794) ;  /* 0x000000dc00b8a947 */ /* 0x002fea0003800000 */
.L_x_9793:
[----:B------:R-:W-:Y:S05]  /*d9d0*/  BSYNC B0 ;  /* 0x0000000000007941 */ /* 0x000fea0003800000 */
.L_x_9792:
[----:B------:R-:W2:Y:S01]  /*d9e0*/  LDL R12, [R1+0x10] ;  /* 0x00001000010c7983 */ /* 0x000ea20000100800 */
[----:B------:R-:W-:Y:S05]  /*d9f0*/  WARPSYNC.ALL ;  /* 0x0000000000007948 */ /* 0x000fea0003800000 */
[----:B------:R-:W-:-:S05]  /*da00*/  IMAD.MOV.U32 R21, RZ, RZ, 0x40000040 ;  /* 0x40000040ff157424 */ /* 0x000fca00078e00ff */
[----:B------:R-:W-:Y:S01]  /*da10*/  R2UR UR7, R21 ;  /* 0x00000000150772ca */ /* 0x000fe200000e0000 */
[----:B------:R-:W-:Y:S02]  /*da20*/  IMAD.MOV.U32 R21, RZ, RZ, 0x40000040 ;  /* 0x40000040ff157424 */ /* 0x000fe400078e00ff */
[----:B--2---:R-:W-:Y:S02]  /*da30*/  IMAD R20, R203, 0xc00, R12 ;  /* 0x00000c00cb147824 */ /* 0x004fe400078e020c */
[----:B------:R-:W2:Y:S03]  /*da40*/  S2R R12, SR_TID.X ;  /* 0x00000000000c7919 */ /* 0x000ea60000002100 */
[----:B------:R-:W-:Y:S02]  /*da50*/  R2UR UR6, R20 ;  /* 0x00000000140672ca */ /* 0x000fe400000e0000 */
[----:B--2---:R-:W-:-:S05]  /*da60*/  SHF.R.U32.HI R12, RZ, 0x7, R12 ;  /* 0x00000007ff0c7819 */ /* 0x004fca000001160c */
[----:B01----:R-:W-:-:S05]  /*da70*/  VIADD R7, R12, 0x8 ;  /* 0x000000080c077836 */ /* 0x003fca0000000000 */
[----:B------:R0:W-:Y:S06]  /*da80*/  BAR.SYNC.DEFER_BLOCKING R7, 0x100 ;  /* 0x000400070000751d */ /* 0x0001ec0000010000 */
[----:B------:R-:W-:-:S06]  /*da90*/  WARPGROUP.ARRIVE ;  /* 0x00000000000079c5 */ /* 0x000fcc0000000000 */
[----:B------:R-:W-:Y:S03]  /*daa0*/  HGMMA.64x256x16.F32 R24, R152, gdesc[UR4].tnspB, R24, gsb0 ;  /* 0x43e0000498187df0 */ /* 0x000fe60008000818 */
[----:B------:R-:W-:Y:S02]  /*dab0*/  WARPGROUP.DEPBAR.LE gsb0, 0x0 ;  /* 0x00008000000079c5 */ /* 0x000fe40000010000 */
[----:B------:R-:W-:Y:S01]  /*dac0*/  VIADD R152, R20, 0x80 ;  /* 0x0000008014987836 */ /* 0x000fe20000000000 */
[----:B------:R-:W-:Y:S01]  /*dad0*/  WARPGROUP.ARRIVE ;  /* 0x00000000000079c5 */ /* 0x000fe20000000000 */
[----:B------:R-:W-:-:S03]  /*dae0*/  IMAD.MOV.U32 R153, RZ, RZ, 0x40000040 ;  /* 0x40000040ff997424 */ /* 0x000fc600078e00ff */
[----:B------:R-:W-:Y:S01]  /*daf0*/  R2UR UR6, R152 ;  /* 0x00000000980672ca */ /* 0x000fe200000e0000 */
[----:B------:R-:W-:Y:S01]  /*db00*/  VIADD R152, R20, 0x100 ;  /* 0x0000010014987836 */ /* 0x000fe20000000000 */
[----:B------:R-:W-:Y:S01]  /*db10*/  R2UR UR7, R153 ;  /* 0x00000000990772ca */ /* 0x000fe200000e0000 */
[----:B------:R-:W-:-:S15]  /*db20*/  IMAD.MOV.U32 R153, RZ, RZ, 0x40000040 ;  /* 0x40000040ff997424 */ /* 0x000fde00078e00ff */
[----:B------:R-:W-:Y:S01]  /*db30*/  HGMMA.64x256x16.F32 R24, R156, gdesc[UR4].tnspB, R24, gsb0 ;  /* 0x43e000049c187df0 */ /* 0x000fe20008000818 */
[----:B------:R-:W-:Y:S01]  /*db40*/  R2UR UR6, R152 ;  /* 0x00000000980672ca */ /* 0x000fe200000e0000 */
[----:B------:R-:W-:Y:S01]  /*db50*/  VIADD R152, R20, 0x180 ;  /* 0x0000018014987836 */ /* 0x000fe20000000000 */
[----:B------:R-:W-:Y:S01]  /*db60*/  R2UR UR7, R153 ;  /* 0x00000000990772ca */ /* 0x000fe200000e0000 */
[----:B------:R-:W-:Y:S01]  /*db70*/  IMAD.MOV.U32 R153, RZ, RZ, 0x40000040 ;  /* 0x40000040ff997424 */ /* 0x000fe200078e00ff */
[----:B------:R-:W-:Y:S02]  /*db80*/  WARPGROUP.DEPBAR.LE gsb0, 0x0 ;  /* 0x00008000000079c5 */ /* 0x000fe40000010000 */
[----:B------:R-:W-:-:S15]  /*db90*/  WARPGROUP.ARRIVE ;  /* 0x00000000000079c5 */ /* 0x000fde0000000000 */
[----:B------:R-:W-:-:S06]  /*dba0*/  NOP ;  /* 0x0000000000007918 */ /* 0x000fcc0000000000 */
[----:B------:R-:W-:Y:S01]  /*dbb0*/  HGMMA.64x256x16.F32 R24, R160, gdesc[UR4].tnspB, R24, gsb0 ;  /* 0x43e00004a0187df0 */ /* 0x000fe20008000818 */
[----:B------:R-:W-:Y:S02]  /*dbc0*/  R2UR UR6, R152 ;  /* 0x00000000980672ca */ /* 0x000fe400000e0000 */
[----:B------:R-:W-:Y:S01]  /*dbd0*/  R2UR UR7, R153 ;  /* 0x00000000990772ca */ /* 0x000fe200000e0000 */
[----:B------:R-:W-:Y:S01]  /*dbe0*/  IMAD.MOV.U32 R153, RZ, RZ, 0x40000040 ;  /* 0x40000040ff997424 */ /* 0x000fe200078e00ff */
[C---:B------:R-:W-:Y:S01]  /*dbf0*/  IADD3 R152, R20.reuse, 0x200, RZ ;  /* 0x0000020014987810 */ /* 0x040fe20007ffe0ff */
        /* <DEDUP_REMOVED lines=18> */
[----:B0-----:R-:W-:Y:S05]  /*dd20*/  @!P0 BRA `(.L_x_9795) ;  /* 0x0000000000048947 */ /* 0x001fea0003800000 */
[----:B------:R-:W-:Y:S01]  /*dd30*/  BPT.TRAP 0x1 ;  /* 0x000000040000795c */ /* 0x000fe20000300000 */
.L_x_9795:
[----:B------:R-:W0:Y:S01]  /*dd40*/  S2R R7, SR_CgaCtaId ;  /* 0x0000000000077919 */ /* 0x000e220000008800 */
[----:B------:R-:W-:Y:S02]  /*dd50*/  VIADD R6, R6, 0x22860 ;  /* 0x0002286006067836 */ /* 0x000fe40000000000 */
[----:B------:R-:W-:Y:S02]  /*dd60*/  IMAD.MOV.U32 R12, RZ, RZ, R176 ;  /* 0x000000ffff0c7224 */ /* 0x000fe400078e00b0 */
[----:B------:R-:W-:Y:S01]  /*dd70*/  IMAD.MOV.U32 R15, RZ, RZ, R14 ;  /* 0x000000ffff0f7224 */ /* 0x000fe200078e000e */
[----:B0-----:R-:W-:-:S04]  /*dd80*/  PRMT R6, R7, 0x654, R6 ;  /* 0x0000065407067816 */ /* 0x001fc80000000006 */
[----:B------:R0:W-:Y:S01]  /*dd90*/  SYNCS.ARRIVE.TRANS64.RED.A1T0 RZ, [R6+URZ], RZ ;  /* 0x000000ff06ff79a7 */ /* 0x0001e2000810043f */
[----:B------:R-:W-:Y:S05]  /*dda0*/  @P1 BRA `(.L_x_9796) ;  /* 0xffffffd800a41947 */ /* 0x000fea000383ffff */
.L_x_9784:
[----:B0-----:R-:W2:Y:S01]  /*ddb0*/  LDL.LU R6, [R1+0x40] ;  /* 0x0000400001067983 */ /* 0x001ea20000300800 */
[----:B------:R-:W-:Y:S05]  /*ddc0*/  WARPSYNC.ALL ;  /* 0x0000000000007948 */ /* 0x000fea0003800000 */
[----:B------:R-:W0:Y:S01]  /*ddd0*/  SHFL.BFLY PT, R3, R8, 0x2, 0x1f ;  /* 0x0c401f0008037f89 */ /* 0x000e2200000e0000 */
[----:B------:R-:W-:Y:S02]  /*dde0*/  IMAD.MOV.U32 R156, RZ, RZ, -0x800000 ;  /* 0xff800000ff9c7424 */ /* 0x000fe400078e00ff */
[----:B------:R-:W-:Y:S02]  /*ddf0*/  VIADD R203, R203, 0x1 ;  /* 0x00000001cbcb7836 */ /* 0x000fe40000000000 */
[----:B------:R-:W-:Y:S01]  /*de00*/  IMAD.MOV.U32 R155, RZ, RZ, -0x800000 ;  /* 0xff800000ff9b7424 */ /* 0x000fe200078e00ff */
[----:B------:R1:W-:Y:S08]  /*de10*/  BAR.ARV R9, 0x100 ;  /* 0x000400090000751d */ /* 0x0003f00000002000 */
[----:B------:R-:W-:Y:S06]  /*de20*/  BAR.ARV 0x8, 0x180 ;  /* 0x0206000000007b1d */ /* 0x000fec0000002000 */
[----:B------:R-:W-:Y:S01]  /*de30*/  ISETP.NE.AND P1, PT, R203, 0x2, PT ;  /* 0x00000002cb00780c */ /* 0x000fe20003f25270 */
[----:B0-----:R-:W-:-:S03]  /*de40*/  FADD.FTZ R3, R3, R8 ;  /* 0x0000000803037221 */ /* 0x001fc60000010000 */
[----:B------:R-:W-:Y:S02]  /*de50*/  SEL R203, R203, RZ, P1 ;  /* 0x000000ffcbcb7207 */ /* 0x000fe40000800000 */
[----:B------:R-:W0:Y:S02]  /*de60*/  SHFL.BFLY PT, R4, R3, 0x1, 0x1f ;  /* 0x0c201f0003047f89 */ /* 0x000e2400000e0000 */
[----:B0-----:R-:W-:Y:S01]  /*de70*/  FADD.FTZ R4, R3, R4 ;  /* 0x0000000403047221 */ /* 0x001fe20000010000 */
[----:B------:R-:W-:-:S04]  /*de80*/  IMAD.MOV.U32 R3, RZ, RZ, RZ ;  /* 0x000000ffff037224 */ /* 0x000fc800078e00ff */
[----:B------:R-:W-:-:S13]  /*de90*/  FSETP.NE.FTZ.AND P0, PT, R4, RZ, PT ;  /* 0x000000ff0400720b */ /* 0x000fda0003f15000 */
[----:B------:R-:W0:Y:S01]  /*dea0*/  @P0 MUFU.RCP R3, R4 ;  /* 0x0000000400030308 */ /* 0x000e220000001000 */
[----:B------:R-:W-:-:S07]  /*deb0*/  @P0 FMUL.FTZ R5, R13, 0.69314718246459960938 ;  /* 0x3f3172180d050820 */ /* 0x000fce0000410000 */
[----:B------:R-:W3:Y:S01]  /*dec0*/  @P0 MUFU.LG2 R4, R4 ;  /* 0x0000000400040308 */ /* 0x000ee20000000c00 */
        /* <DEDUP_REMOVED lines=68> */
[----:B------:R-:W-:Y:S01]  /*e310*/  MOV R0, RZ ;  /* 0x000000ff00007202 */ /* 0x000fe20000000f00 */
[-C--:B------:R-:W-:Y:S01]  /*e320*/  FMUL.FTZ R148, R148, R3.reuse ;  /* 0x0000000394947220 */ /* 0x080fe20000410000 */
[----:B------:R-:W-:-:S02]  /*e330*/  FMUL.FTZ R149, R149, R3 ;  /* 0x0000000395957220 */ /* 0x000fc40000410000 */
        /* <DEDUP_REMOVED lines=70> */
[----:B------:R-:W-:-:S02]  /*e7a0*/  SEL R0, RZ, 0x1, P1 ;  /* 0x00000001ff007807 */ /* 0x000fc40000800000 */
[----:B------:R-:W-:Y:S02]  /*e7b0*/  PLOP3.LUT P0, PT, PT, PT, PT, 0x8, 0x0 ;  /* 0x000000000000781c */ /* 0x000fe40003f0e170 */
[----:B------:R-:W-:Y:S01]  /*e7c0*/  LOP3.LUT R214, R214, R0, RZ, 0x3c, !PT ;  /* 0x00000000d6d67212 */ /* 0x000fe200078e3cff */
[----:B--2---:R-:W-:-:S05]  /*e7d0*/  VIADD R6, R6, 0x1 ;  /* 0x0000000106067836 */ /* 0x004fca0000000000 */
[----:B------:R1:W-:Y:S05]  /*e7e0*/  STL [R1+0x40], R6 ;  /* 0x0000400601007387 */ /* 0x0003ea0000100800 */
.L_x_9741:
[----:B------:R-:W-:Y:S05]  /*e7f0*/  WARPSYNC.ALL ;  /* 0x0000000000007948 */ /* 0x000fea0003800000 */
[----:B------:R-:W0:Y:S01]  /*e800*/  S2R R0, SR_CgaCtaId ;  /* 0x0000000000007919 */ /* 0x000e220000008800 */
[----:B------:R-:W-:Y:S01]  /*e810*/  MOV R19, 0x400 ;  /* 0x0000040000137802 */ /* 0x000fe20000000f00 */
[----:B------:R-:W-:Y:S01]  /*e820*/  BSSY B0, `(.L_x_9797) ;  /* 0x0000521000007945 */ /* 0x000fe20003800000 */
[----:B------:R-:W-:Y:S02]  /*e830*/  BAR.SYNC.DEFER_BLOCKING 0x5, 0x180 ;  /* 0x0146000000007b1d */ /* 0x000fe40000010000 */
[----:B0-----:R-:W-:-:S05]  /*e840*/  LEA R19, R0, R19, 0x18 ;  /* 0x0000001300137211 */ /* 0x001fca00078ec0ff */
[----:B-----5:R0:W2:Y:S01]  /*e850*/  LDS.128 R48, [R19+0x228d0] ;  /* 0x0228d00013307984 */ /* 0x0200a20000000c00 */
[----:B------:R-:W-:Y:S06]  /*e860*/  BAR.ARV 0x4, 0x180 ;  /* 0x0106000000007b1d */ /* 0x000fec0000002000 */
[----:B------:R-:W-:Y:S05]  /*e870*/  @P0 BRA `(.L_x_9798) ;  /* 0x0000004000100947 */ /* 0x000fea0003800000 */
[----:B------:R-:W3:Y:S01]  /*e880*/  LDL R3, [R1+0x15c] ;  /* 0x00015c0001037983 */ /* 0x000ee20000100800 */
[----:B------:R-:W-:-:S03]  /*e890*/  ULDC UR4, c[0x0][0xad4] ;  /* 0x0002b50000047ab9 */ /* 0x000fc60000000800 */
[----:B------:R-:W4:Y:S01]  /*e8a0*/  LDL.LU R10, [R1+0x30] ;  /* 0x00003000010a7983 */ /* 0x000f220000300800 */
[----:B------:R-:W0:Y:S01]  /*e8b0*/  S2R R0, SR_SWINHI ;  /* 0x0000000000007919 */ /* 0x000e220000002f00 */
[----:B------:R-:W-:Y:S02]  /*e8c0*/  F2FP.F16.F32.PACK_AB R11, R31, R30 ;  /* 0x0000001e1f0b723e */ /* 0x000fe400000000ff */
[----:B------:R-:W-:Y:S01]  /*e8d0*/  F2FP.F16.F32.PACK_AB R12, R33, R32 ;  /* 0x00000020210c723e */ /* 0x000fe200000000ff */
[----:B------:R-:W4:Y:S01]  /*e8e0*/  LDL.LU R154, [R1+0x38] ;  /* 0x00003800019a7983 */ /* 0x000f220000300800 */
[----:B------:R-:W-:Y:S02]  /*e8f0*/  F2FP.F16.F32.PACK_AB R13, R35, R34 ;  /* 0x00000022230d723e */ /* 0x000fe400000000ff */
[----:B------:R-:W-:Y:S01]  /*e900*/  F2FP.F16.F32.PACK_AB R14, R37, R36 ;  /* 0x00000024250e723e */ /* 0x000fe200000000ff */
[----:B--2---:R-:W2:Y:S01]  /*e910*/  LDL.LU R48, [R1+0x3c] ;  /* 0x00003c0001307983 */ /* 0x004ea20000300800 */
[----:B-1----:R-:W-:-:S02]  /*e920*/  MOV R6, R19 ;  /* 0x0000001300067202 */ /* 0x002fc40000000f00 */
[----:B0-----:R-:W-:Y:S02]  /*e930*/  MOV R7, R0 ;  /* 0x0000000000077202 */ /* 0x001fe40000000f00 */
[----:B------:R-:W-:Y:S01]  /*e940*/  F2FP.F16.F32.PACK_AB R15, R39, R38 ;  /* 0x00000026270f723e */ /* 0x000fe200000000ff */
[----:B---3--:R-:W-:Y:S01]  /*e950*/  IMAD.WIDE R20, R3, 0x2, R6 ;  /* 0x0000000203147825 */ /* 0x008fe200078e0206 */
[----:B----4-:R-:W-:-:S03]  /*e960*/  ISETP.NE.AND P0, PT, R10, RZ, PT ;  /* 0x000000ff0a00720c */ /* 0x010fc60003f05270 */
[----:B------:R-:W-:Y:S01]  /*e970*/  IMAD.MOV.U32 R9, RZ, RZ, R21 ;  /* 0x000000ffff097224 */ /* 0x000fe200078e0015 */
[----:B------:R-:W-:-:S04]  /*e980*/  LOP3.LUT R0, R20, 0x380, RZ, 0xc0, !PT ;  /* 0x0000038014007812 */ /* 0x000fc800078ec0ff */
[----:B------:R-:W-:-:S04]  /*e990*/  SHF.R.U64 R0, R0, 0x3, RZ ;  /* 0x0000000300007819 */ /* 0x000fc800000012ff */
[----:B------:R-:W-:Y:S02]  /*e9a0*/  LOP3.LUT R8, R0, R20, RZ, 0x3c, !PT ;  /* 0x0000001400087212 */ /* 0x000fe400078e3cff */
[----:B------:R-:W-:Y:S01]  /*e9b0*/  SEL R0, R10, UR4, P0 ;  /* 0x000000040a007c07 */ /* 0x000fe20008000000 */
[----:B------:R-:W-:Y:S05]  /*e9c0*/  WARPSYNC.ALL ;  /* 0x0000000000007948 */ /* 0x000fea0003800000 */
[----:B------:R-:W-:Y:S01]  /*e9d0*/  MOV R3, R8 ;  /* 0x0000000800037202 */ /* 0x000fe20000000f00 */
[----:B------:R-:W-:Y:S01]  /*e9e0*/  ULDC.64 UR4, c[0x0][0xc00] ;  /* 0x0003000000047ab9 */ /* 0x000fe20000000a00 */
[----:B------:R-:W-:Y:S01]  /*e9f0*/  F2FP.F16.F32.PACK_AB R8, R153, R152 ;  /* 0x000000989908723e */ /* 0x000fe200000000ff */
[----:B------:R-:W-:Y:S01]  /*ea00*/  ULDC.64 UR6, c[0x0][0xc08] ;  /* 0x0003020000067ab9 */ /* 0x000fe20000000a00 */
[----:B------:R-:W-:-:S02]  /*ea10*/  F2FP.F16.F32.PACK_AB R9, R27, R26 ;  /* 0x0000001a1b09723e */ /* 0x000fc400000000ff */
[----:B------:R-:W-:Y:S01]  /*ea20*/  F2FP.F16.F32.PACK_AB R10, R29, R28 ;  /* 0x0000001c1d0a723e */ /* 0x000fe200000000ff */
[----:B------:R-:W-:Y:S06]  /*ea30*/  BAR.SYNC.DEFER_BLOCKING 0x1, 0x100 ;  /* 0x0044000000007b1d */ /* 0x000fec0000010000 */
        /* <DEDUP_REMOVED lines=161> */
[----:B------:R0:W-:Y:S01]  /*f450*/  STSM.16.M88.4 [R20], R12 ;  /* 0x0000000c14007844 */ /* 0x0001e20000000200 */
[----:B------:R-:W-:Y:S01]  /*f460*/  BAR.SYNC.DEFER_BLOCKING 0x1, 0x100 ;  /* 0x0044000000007b1d */ /* 0x000fe20000010000 */
[----:B------:R-:W-:-:S04]  /*f470*/  ISETP.NE.U32.AND P1, PT, RZ, UR4, PT ;  /* 0x00000004ff007c0c */ /* 0x000fc8000bf25070 */
[----:B------:R-:W-:Y:S02]  /*f480*/  ISETP.NE.AND.EX P1, PT, RZ, UR5, PT, P1 ;  /* 0x00000005ff007c0c */ /* 0x000fe4000bf25310 */
[----:B------:R-:W-:Y:S01]  /*f490*/  IADD3 R10, P0, R154, UR4, RZ ;  /* 0x000000049a0a7c10 */ /* 0x000fe2000ff1e0ff */
[----:B------:R-:W-:-:S03]  /*f4a0*/  IMAD.MOV.U32 R9, RZ, RZ, RZ ;  /* 0x000000ffff097224 */ /* 0x000fc600078e00ff */
[----:B--2---:R-:W-:-:S07]  /*f4b0*/  IADD3.X R11, R48, UR5, RZ, P0, !PT ;  /* 0x00000005300b7c10 */ /* 0x004fce00087fe4ff */
[----:B------:R-:W5:Y:S01]  /*f4c0*/  @P1 LDG.E R9, desc[UR40][R10.64] ;  /* 0x000000280a091981 */ /* 0x000f62000c1e1900 */
[----:B------:R-:W-:-:S04]  /*f4d0*/  ISETP.NE.U32.AND P0, PT, RZ, UR6, PT ;  /* 0x00000006ff007c0c */ /* 0x000fc8000bf05070 */
[----:B------:R-:W-:-:S13]  /*f4e0*/  ISETP.NE.AND.EX P0, PT, RZ, UR7, PT, P0 ;  /* 0x00000007ff007c0c */ /* 0x000fda000bf05300 */
[----:B0-----:R-:W-:Y:S01]  /*f4f0*/  @P0 IADD3 R12, P2, R154, UR6, RZ ;  /* 0x000000069a0c0c10 */ /* 0x001fe2000ff5e0ff */
[----:B------:R-:W-:-:S03]  /*f500*/  ULDC UR6, c[0x0][0xa88] ;  /* 0x0002a20000067ab9 */ /* 0x000fc60000000800 */
[----:B------:R-:W-:Y:S02]  /*f510*/  @P0 IADD3.X R13, R48, UR7, RZ, P2, !PT ;  /* 0x00000007300d0c10 */ /* 0x000fe400097fe4ff */
[----:B------:R-:W-:Y:S01]  /*f520*/  ISETP.GT.AND P2, PT, R0, 0x1, PT ;  /* 0x000000010000780c */ /* 0x000fe20003f44270 */
[----:B------:R-:W-:Y:S02]  /*f530*/  IMAD.MOV.U32 R0, RZ, RZ, 0x9b8 ;  /* 0x000009b8ff007424 */ /* 0x000fe400078e00ff */
[----:B------:R-:W-:-:S03]  /*f540*/  IMAD.U32 R20, RZ, RZ, UR6 ;  /* 0x00000006ff147e24 */ /* 0x000fc6000f8e00ff */
[----:B------:R-:W-:-:S03]  /*f550*/  SEL R0, R0, 0x978, P2 ;  /* 0x0000097800007807 */ /* 0x000fc60001000000 */
[----:B------:R0:W5:Y:S01]  /*f560*/  @P0 LDG.E R20, desc[UR40][R12.64] ;  /* 0x000000280c140981 */ /* 0x000162000c1e1900 */
[----:B------:R1:W2:Y:S08]  /*f570*/  LDC.64 R14, c[0x0][R0+0x220] ;  /* 0x00008800000e7b82 */ /* 0x0002b00000000a00 */
[----:B0-----:R1:W0:Y:S01]  /*f580*/  LDC.64 R12, c[0x0][R0+0x218] ;  /* 0x00008600000c7b82 */ /* 0x0012220000000a00 */
[----:B------:R-:W-:Y:S05]  /*f590*/  @P0 BRA `(.L_x_9799) ;  /* 0x0000000000100947 */ /* 0x000fea0003800000 */
[----:B------:R-:W-:Y:S05]  /*f5a0*/  @!P1 BRA `(.L_x_9799) ;  /* 0x00000000000c9947 */ /* 0x000fea0003800000 */
[----:B-----5:R-:W3:Y:S04]  /*f5b0*/  LDG.E R20, desc[UR40][R10.64] ;  /* 0x000000280a147981 */ /* 0x020ee8000c1e1900 */
[----:B------:R-:W3:Y:S02]  /*f5c0*/  LDG.E R10, desc[UR40][R10.64+0x4] ;  /* 0x000004280a0a7981 */ /* 0x000ee4000c1e1900 */
[----:B---3--:R-:W-:-:S07]  /*f5d0*/  IMAD.IADD R20, R10, 0x1, -R20 ;  /* 0x000000010a147824 */ /* 0x008fce00078e0a14 */
.L_x_9799:
[----:B------:R-:W3:Y:S01]  /*f5e0*/  LDL.LU R8, [R1+0x34] ;  /* 0x0000340001087983 */ /* 0x000ee20000300800 */
[----:B------:R-:W4:Y:S03]  /*f5f0*/  LDC R158, c[0x0][0xbe8] ;  /* 0x0002fa00ff9e7b82 */ /* 0x000f260000000800 */
[----:B------:R-:W2:Y:S04]  /*f600*/  LDL.LU R3, [R1+0xcc] ;  /* 0x0000cc0001037983 */ /* 0x000ea80000300800 */
[----:B------:R-:W2:Y:S04]  /*f610*/  LDL R159, [R1+0x48] ;  /* 0x00004800019f7983 */ /* 0x000ea80000100800 */
[----:B------:R-:W2:Y:S04]  /*f620*/  LDL R163, [R1+0x158] ;  /* 0x0001580001a37983 */ /* 0x000ea80000100800 */
[----:B------:R-:W2:Y:S04]  /*f630*/  LDL R160, [R1+0x44] ;  /* 0x0000440001a07983 */ /* 0x000ea80000100800 */
[----:B------:R-:W2:Y:S04]  /*f640*/  LDL R162, [R1+0x154] ;  /* 0x0001540001a27983 */ /* 0x000ea80000100800 */
[----:B------:R-:W2:Y:S01]  /*f650*/  LDL R161, [R1+0xd0] ;  /* 0x0000d00001a17983 */ /* 0x000ea20000100800 */
[----:B------:R-:W1:Y:S01]  /*f660*/  LDC.64 R10, c[0x0][R0+0x228] ;  /* 0x00008a00000a7b82 */ /* 0x000e620000000a00 */
[----:B----4-:R-:W-:-:S02]  /*f670*/  ISETP.NE.AND P1, PT, R158, 0x1, PT ;  /* 0x000000019e00780c */ /* 0x010fc40003f25270 */
[----:B------:R-:W-:-:S04]  /*f680*/  ISETP.NE.U32.AND P0, PT, RZ, UR4, PT ;  /* 0x00000004ff007c0c */ /* 0x000fc8000bf05070 */
[----:B------:R-:W-:-:S07]  /*f690*/  ISETP.NE.AND.EX P0, PT, RZ, UR5, PT, P0 ;  /* 0x00000005ff007c0c */ /* 0x000fce000bf05300 */
[----:B------:R-:W4:Y:S01]  /*f6a0*/  @P1 LDC R154, c[0x0][0xbec] ;  /* 0x0002fb00ff9a1b82 */ /* 0x000f220000000800 */
[-C--:B0-----:R-:W-:Y:S02]  /*f6b0*/  IMAD R21, R13, R201.reuse, RZ ;  /* 0x000000c90d157224 */ /* 0x081fe400078e02ff */
[----:B------:R-:W-:-:S05]  /*f6c0*/  IMAD.WIDE.U32 R12, R12, R201, RZ ;  /* 0x000000c90c0c7225 */ /* 0x000fca00078e00ff */
[----:B------:R-:W0:Y:S01]  /*f6d0*/  @P1 LDC R157, c[0x0][0xbf0] ;  /* 0x0002fc00ff9d1b82 */ /* 0x000e220000000800 */
[----:B------:R-:W-:Y:S01]  /*f6e0*/  IMAD.IADD R48, R13, 0x1, R21 ;  /* 0x000000010d307824 */ /* 0x000fe200078e0215 */
[----:B---3--:R-:W-:Y:S02]  /*f6f0*/  SEL R8, R8, RZ, !P0 ;  /* 0x000000ff08087207 */ /* 0x008fe40004000000 */
[----:B--2---:R-:W-:-:S03]  /*f700*/  SEL R3, R3, RZ, !P0 ;  /* 0x000000ff03037207 */ /* 0x004fc60004000000 */
[----:B------:R-:W-:-:S04]  /*f710*/  IMAD R15, R15, R8, RZ ;  /* 0x000000080f0f7224 */ /* 0x000fc800078e02ff */
[C---:B------:R-:W-:Y:S02]  /*f720*/  IMAD R3, R14.reuse, R3, R15 ;  /* 0x000000030e037224 */ /* 0x040fe400078e020f */
[----:B------:R-:W-:-:S04]  /*f730*/  IMAD.WIDE.U32 R14, R14, R8, RZ ;  /* 0x000000080e0e7225 */ /* 0x000fc800078e00ff */
[----:B------:R-:W-:Y:S01]  /*f740*/  IMAD.IADD R15, R15, 0x1, R3 ;  /* 0x000000010f0f7824 */ /* 0x000fe200078e0203 */
[--C-:B-----5:R-:W-:Y:S02]  /*f750*/  IADD3 R14, P0, P3, R14, R12, R9.reuse ;  /* 0x0000000c0e0e7210 */ /* 0x120fe40007b1e009 */
[----:B------:R-:W-:Y:S02]  /*f760*/  SHF.R.S32.HI R3, RZ, 0x1f, R9 ;  /* 0x0000001fff037819 */ /* 0x000fe40000011409 */
[----:B------:R-:W-:Y:S02]  /*f770*/  SEL R12, R159, RZ, P2 ;  /* 0x000000ff9f0c7207 */ /* 0x000fe40001000000 */
[----:B------:R-:W-:Y:S01]  /*f780*/  IADD3.X R15, R15, R48, R3, P0, P3 ;  /* 0x000000300f0f7210 */ /* 0x000fe200007e6403 */
[----:B------:R-:W-:Y:S02]  /*f790*/  IMAD R48, R160, 0x80, R163 ;  /* 0x00000080a0307824 */ /* 0x000fe400078e02a3 */
[----:B-1----:R-:W-:-:S02]  /*f7a0*/  IMAD R21, R11, R12, RZ ;  /* 0x0000000c0b157224 */ /* 0x002fc400078e02ff */
[----:B------:R-:W-:-:S04]  /*f7b0*/  IMAD.WIDE.U32 R12, R10, R12, RZ ;  /* 0x0000000c0a0c7225 */ /* 0x000fc800078e00ff */
[----:B----4-:R-:W-:Y:S01]  /*f7c0*/  @P1 IMAD.HI.U32 R10, R48, R154, RZ ;  /* 0x0000009a300a1227 */ /* 0x010fe200078e00ff */
[----:B------:R-:W-:-:S04]  /*f7d0*/  MOV R154, R48 ;  /* 0x00000030009a7202 */ /* 0x000fc80000000f00 */
[----:B0-----:R-:W-:Y:S02]  /*f7e0*/  @P1 SHF.R.U32.HI R154, RZ, R157, R10 ;  /* 0x0000009dff9a1219 */ /* 0x001fe4000001160a */
[----:B------:R0:W1:Y:S01]  /*f7f0*/  LDC.64 R10, c[0x0][R0+0x210] ;  /* 0x00008400000a7b82 */ /* 0x0000620000000a00 */
[----:B------:R-:W-:Y:S01]  /*f800*/  IMAD.IADD R21, R13, 0x1, R21 ;  /* 0x000000010d157824 */ /* 0x000fe200078e0215 */
[----:B------:R-:W-:Y:S02]  /*f810*/  IADD3 R12, P0, P3, R154, R14, R12 ;  /* 0x0000000e9a0c7210 */ /* 0x000fe40007b1e00c */
[----:B0-----:R-:W-:-:S04]  /*f820*/  SHF.R.S32.HI R0, RZ, 0x1f, R154 ;  /* 0x0000001fff007819 */ /* 0x001fc8000001149a */
[----:B------:R-:W-:Y:S02]  /*f830*/  IADD3.X R13, R0, R15, R21, P0, P3 ;  /* 0x0000000f000d7210 */ /* 0x000fe400007e6415 */
[----:B------:R-:W0:Y:S01]  /*f840*/  LDC.64 R14, c[0x0][0xba8] ;  /* 0x0002ea00ff0e7b82 */ /* 0x000e220000000a00 */
[----:B------:R-:W-:-:S04]  /*f850*/  IMAD.MOV R21, RZ, RZ, -R154 ;  /* 0x000000ffff157224 */ /* 0x000fc800078e0a9a */
[----:B------:R-:W-:-:S05]  /*f860*/  IMAD R21, R158, R21, R48 ;  /* 0x000000159e157224 */ /* 0x000fca00078e0230 */
[----:B------:R-:W-:Y:S01]  /*f870*/  SHF.R.S32.HI R0, RZ, 0x1f, R21 ;  /* 0x0000001fff007819 */ /* 0x000fe20000011415 */
[----:B0-----:R-:W0:Y:S08]  /*f880*/  @!P2 LDC R14, c[0x0][0xb50] ;  /* 0x0002d400ff0eab82 */ /* 0x001e300000000800 */
[----:B------:R-:W2:Y:S01]  /*f890*/  @!P2 LDC R15, c[0x0][0xb54] ;  /* 0x0002d500ff0fab82 */ /* 0x000ea20000000800 */
[----:B-1----:R-:W-:-:S02]  /*f8a0*/  IMAD R11, R11, R21, RZ ;  /* 0x000000150b0b7224 */ /* 0x002fc400078e02ff */
[----:B------:R-:W-:-:S04]  /*f8b0*/  IMAD.WIDE.U32 R12, R10, R21, R12 ;  /* 0x000000150a0c7225 */ /* 0x000fc800078e000c */
[----:B------:R-:W-:-:S04]  /*f8c0*/  IMAD R0, R10, R0, R11 ;  /* 0x000000000a007224 */ /* 0x000fc800078e020b */
[----:B------:R-:W-:Y:S01]  /*f8d0*/  IMAD.IADD R0, R13, 0x1, R0 ;  /* 0x000000010d007824 */ /* 0x000fe200078e0200 */
[----:B0-----:R-:W-:-:S04]  /*f8e0*/  LEA R14, P0, R12, R14, 0x2 ;  /* 0x0000000e0c0e7211 */ /* 0x001fc800078010ff */
[----:B--2---:R-:W-:Y:S01]  /*f8f0*/  LEA.HI.X R0, R12, R15, R0, 0x2, P0 ;  /* 0x0000000f0c007211 */ /* 0x004fe200000f1400 */
[----:B------:R-:W-:Y:S01]  /*f900*/  SHFL.IDX PT, R10, R14, RZ, 0x1c1f ;  /* 0x001c1fff0e0a7589 */ /* 0x000fe200000e0000 */
[----:B------:R-:W-:-:S03]  /*f910*/  IMAD R21, R160, 0x80, R162 ;  /* 0x00000080a0157824 */ /* 0x000fc600078e02a2 */
[----:B------:R-:W0:Y:S04]  /*f920*/  SHFL.IDX PT, R11, R0, RZ, 0x1c1f ;  /* 0x001c1fff000b7589 */ /* 0x000e2800000e0000 */
[----:B------:R-:W-:Y:S04]  /*f930*/  SHFL.IDX PT, R12, R14, 0x1, 0x1c1f ;  /* 0x003c1f000e0c7f89 */ /* 0x000fe800000e0000 */
[----:B------:R1:W2:Y:S01]  /*f940*/  SHFL.IDX PT, R13, R0, 0x1, 0x1c1f ;  /* 0x003c1f00000d7f89 */ /* 0x0002a200000e0000 */
[----:B------:R-:W-:Y:S01]  /*f950*/  LOP3.LUT P0, RZ, R161, 0x3, RZ, 0xc0, !PT ;  /* 0x00000003a1ff7812 */ /* 0x000fe2000780c0ff */
[----:B-1----:R-:W-:-:S02]  /*f960*/  IMAD R0, R20, R158, RZ ;  /* 0x0000009e14007224 */ /* 0x002fc400078e02ff */
[----:B------:R-:W-:-:S03]  /*f970*/  VIADD R20, R21, 0x8 ;  /* 0x0000000815147836 */ /* 0x000fc60000000000 */
[-C--:B------:R-:W-:Y:S02]  /*f980*/  ISETP.GE.OR P3, PT, R21, R0.reuse, P0 ;  /* 0x000000001500720c */ /* 0x080fe40000766670 */
[----:B------:R-:W-:-:S11]  /*f990*/  ISETP.GE.OR P0, PT, R20, R0, P0 ;  /* 0x000000001400720c */ /* 0x000fd60000706670 */
[----:B0-----:R0:W-:Y:S04]  /*f9a0*/  @!P3 ST.E desc[UR40][R10.64], R156 ;  /* 0x0000009c0a00b985 */ /* 0x0011e8000c101928 */
[----:B--2---:R0:W-:Y:S01]  /*f9b0*/  @!P0 ST.E desc[UR40][R12.64], R155 ;  /* 0x0000009b0c008985 */ /* 0x0041e2000c101928 */
[----:B------:R-:W-:Y:S05]  /*f9c0*/  @P2 BRA `(.L_x_9800) ;  /* 0x00000010009c2947 */ /* 0x000fea0003800000 */
[----:B0-----:R-:W0:Y:S01]  /*f9d0*/  S2R R12, SR_TID.X ;  /* 0x00000000000c7919 */ /* 0x001e220000002100 */
[----:B------:R-:W-:Y:S01]  /*f9e0*/  ULDC.64 UR4, c[0x0][0xaa0] ;  /* 0x0002a80000047ab9 */ /* 0x000fe20000000a00 */
[----:B------:R-:W1:Y:S01]  /*f9f0*/  @P1 LDC R14, c[0x0][0xbf0] ;  /* 0x0002fc00ff0e1b82 */ /* 0x000e620000000800 */
[----:B0-----:R-:W-:-:S05]  /*fa00*/  VIADD R12, R12, 0xffffff80 ;  /* 0xffffff800c0c7836 */ /* 0x001fca0000000000 */
[----:B------:R-:W-:-:S04]  /*fa10*/  SHF.R.S32.HI R13, RZ, 0x1f, R12 ;  /* 0x0000001fff0d7819 */ /* 0x000fc8000001140c */
[----:B------:R-:W-:-:S04]  /*fa20*/  LEA.HI R13, R13, R12, RZ, 0x3 ;  /* 0x0000000c0d0d7211 */ /* 0x000fc800078f18ff */
[----:B------:R-:W-:-:S05]  /*fa30*/  SHF.R.S32.HI R20, RZ, 0x3, R13 ;  /* 0x00000003ff147819 */ /* 0x000fca000001140d */
[----:B------:R-:W-:-:S04]  /*fa40*/  IMAD R5, R20, 0x40, R207 ;  /* 0x0000004014057824 */ /* 0x000fc800078e02cf */
[----:B------:R-:W-:-:S03]  /*fa50*/  IMAD.WIDE R6, R5, 0x2, R6 ;  /* 0x0000000205067825 */ /* 0x000fc600078e0206 */
[C---:B------:R-:W-:Y:S02]  /*fa60*/  IADD3 R41, P5, R6.reuse, 0x5000, RZ ;  /* 0x0000500006297810 */ /* 0x040fe40007fbe0ff */
[C---:B------:R-:W-:Y:S02]  /*fa70*/  IADD3 R25, P0, R6.reuse, 0x1000, RZ ;  /* 0x0000100006197810 */ /* 0x040fe40007f1e0ff */
[----:B------:R-:W-:Y:S02]  /*fa80*/  LOP3.LUT R40, R41, 0x380, RZ, 0xc0, !PT ;  /* 0x0000038029287812 */ /* 0x000fe400078ec0ff */
[C---:B------:R-:W-:Y:S02]  /*fa90*/  IADD3 R29, P2, R6.reuse, 0x2000, RZ ;  /* 0x00002000061d7810 */ /* 0x040fe40007f5e0ff */
[C---:B------:R-:W-:Y:S02]  /*faa0*/  IADD3 R33, P3, R6.reuse, 0x3000, RZ ;  /* 0x0000300006217810 */ /* 0x040fe40007f7e0ff */
[----:B------:R-:W-:-:S02]  /*fab0*/  IADD3 R37, P4, R6, 0x4000, RZ ;  /* 0x0000400006257810 */ /* 0x000fc40007f9e0ff */
[----:B------:R-:W-:Y:S02]  /*fac0*/  SHF.R.U64 R40, R40, 0x3, RZ ;  /* 0x0000000328287819 */ /* 0x000fe400000012ff */
[----:B------:R-:W-:Y:S02]  /*fad0*/  LOP3.LUT R24, R25, 0x380, RZ, 0xc0, !PT ;  /* 0x0000038019187812 */ /* 0x000fe400078ec0ff */
[----:B------:R-:W-:Y:S02]  /*fae0*/  LOP3.LUT R28, R29, 0x380, RZ, 0xc0, !PT ;  /* 0x000003801d1c7812 */ /* 0x000fe400078ec0ff */
[----:B------:R-:W-:Y:S02]  /*faf0*/  LOP3.LUT R32, R33, 0x380, RZ, 0xc0, !PT ;  /* 0x0000038021207812 */ /* 0x000fe400078ec0ff */
[----:B------:R-:W-:Y:S02]  /*fb00*/  LOP3.LUT R36, R37, 0x380, RZ, 0xc0, !PT ;  /* 0x0000038025247812 */ /* 0x000fe400078ec0ff */
[----:B------:R-:W-:Y:S01]  /*fb10*/  LOP3.LUT R40, R40, R41, RZ, 0x3c, !PT ;  /* 0x0000002928287212 */ /* 0x000fe200078e3cff */
[----:B------:R-:W-:Y:S01]  /*fb20*/  IMAD.X R41, RZ, RZ, R7, P5 ;  /* 0x000000ffff297224 */ /* 0x000fe200028e0607 */
[----:B------:R-:W-:-:S02]  /*fb30*/  IADD3 R65, P5, R6, 0xa000, RZ ;  /* 0x0000a00006417810 */ /* 0x000fc40007fbe0ff */
[----:B------:R-:W-:Y:S02]  /*fb40*/  SHF.R.U64 R24, R24, 0x3, RZ ;  /* 0x0000000318187819 */ /* 0x000fe400000012ff */
[----:B------:R-:W-:Y:S01]  /*fb50*/  SHF.R.U64 R28, R28, 0x3, RZ ;  /* 0x000000031c1c7819 */ /* 0x000fe200000012ff */
[----:B------:R-:W-:Y:S01]  /*fb60*/  IMAD R10, R3, UR4, RZ ;  /* 0x00000004030a7c24 */ /* 0x000fe2000f8e02ff */
[----:B------:R-:W-:Y:S01]  /*fb70*/  SHF.R.U64 R32, R32, 0x3, RZ ;  /* 0x0000000320207819 */ /* 0x000fe200000012ff */
[----:B------:R-:W5:Y:S01]  /*fb80*/  LD.E.128 R40, desc[UR40][R40.64] ;  /* 0x0000002828287980 */ /* 0x000f62000c101d00 */
[----:B------:R-:W-:Y:S02]  /*fb90*/  SHF.R.U64 R36, R36, 0x3, RZ ;  /* 0x0000000324247819 */ /* 0x000fe400000012ff */
[----:B------:R-:W-:Y:S02]  /*fba0*/  LOP3.LUT R64, R65, 0x380, RZ, 0xc0, !PT ;  /* 0x0000038041407812 */ /* 0x000fe400078ec0ff */
[----:B------:R-:W-:Y:S01]  /*fbb0*/  LOP3.LUT R24, R24, R25, RZ, 0x3c, !PT ;  /* 0x0000001918187212 */ /* 0x000fe200078e3cff */
[----:B------:R-:W-:Y:S01]  /*fbc0*/  IMAD.X R25, RZ, RZ, R7, P0 ;  /* 0x000000ffff197224 */ /* 0x000fe200000e0607 */
[----:B------:R-:W-:-:S02]  /*fbd0*/  LOP3.LUT R28, R28, R29, RZ, 0x3c, !PT ;  /* 0x0000001d1c1c7212 */ /* 0x000fc400078e3cff */
[----:B------:R-:W-:Y:S01]  /*fbe0*/  LOP3.LUT R32, R32, R33, RZ, 0x3c, !PT ;  /* 0x0000002120207212 */ /* 0x000fe200078e3cff */
[--C-:B------:R-:W-:Y:S01]  /*fbf0*/  IMAD.X R33, RZ, RZ, R7.reuse, P3 ;  /* 0x000000ffff217224 */ /* 0x100fe200018e0607 */
[----:B------:R-:W-:Y:S01]  /*fc00*/  LOP3.LUT R36, R36, R37, RZ, 0x3c, !PT ;  /* 0x0000002524247212 */ /* 0x000fe200078e3cff */
[----:B------:R-:W-:Y:S01]  /*fc10*/  IMAD.X R37, RZ, RZ, R7, P4 ;  /* 0x000000ffff257224 */ /* 0x000fe200020e0607 */
[----:B------:R-:W-:Y:S02]  /*fc20*/  IADD3.X R29, RZ, R7, RZ, P2, !PT ;  /* 0x00000007ff1d7210 */ /* 0x000fe400017fe4ff */
[C---:B------:R-:W-:Y:S01]  /*fc30*/  LOP3.LUT R15, R6.reuse, 0x380, RZ, 0xc0, !PT ;  /* 0x00000380060f7812 */ /* 0x040fe200078ec0ff */
[----:B------:R-:W-:Y:S01]  /*fc40*/  IMAD R3, R9, UR5, R10 ;  /* 0x0000000509037c24 */ /* 0x000fe2000f8e020a */
        /* <DEDUP_REMOVED lines=12> */
[----:B------:R-:W-:Y:S02]  /*fd10*/  LOP3.LUT R60, R61, 0x380, RZ, 0xc0, !PT ;  /* 0x000003803d3c7812 */ /* 0x000fe400078ec0ff */
[----:B------:R-:W-:Y:S01]  /*fd20*/  LOP3.LUT R64, R64, R65, RZ, 0x3c, !PT ;  /* 0x0000004140407212 */ /* 0x000fe200078e3cff */
[--C-:B------:R-:W-:Y:S01]  /*fd30*/  IMAD.X R65, RZ, RZ, R7.reuse, P5 ;  /* 0x000000ffff417224 */ /* 0x100fe200028e0607 */
[----:B------:R-:W-:Y:S02]  /*fd40*/  IADD3 R11, P5, R6, 0xf000, RZ ;  /* 0x0000f000060b7810 */ /* 0x000fe40007fbe0ff */
[----:B------:R-:W-:Y:S02]  /*fd50*/  SHF.R.U64 R44, R44, 0x3, RZ ;  /* 0x000000032c2c7819 */ /* 0x000fe400000012ff */
[----:B------:R-:W-:Y:S01]  /*fd60*/  SHF.R.U64 R52, R52, 0x3, RZ ;  /* 0x0000000334347819 */ /* 0x000fe200000012ff */
[----:B------:R-:W-:Y:S01]  /*fd70*/  IMAD.X R85, RZ, RZ, R7, P5 ;  /* 0x000000ffff557224 */ /* 0x000fe200028e0607 */
[----:B------:R-:W-:Y:S01]  /*fd80*/  SHF.R.U64 R56, R56, 0x3, RZ ;  /* 0x0000000338387819 */ /* 0x000fe200000012ff */
[----:B------:R-:W5:Y:S01]  /*fd90*/  LD.E.128 R64, desc[UR40][R64.64] ;  /* 0x0000002840407980 */ /* 0x000f62000c101d00 */
[----:B------:R-:W-:-:S02]  /*fda0*/  SHF.R.U64 R60, R60, 0x3, RZ ;  /* 0x000000033c3c7819 */ /* 0x000fc400000012ff */
[----:B------:R-:W-:Y:S02]  /*fdb0*/  SHF.R.U64 R15, R15, 0x3, RZ ;  /* 0x000000030f0f7819 */ /* 0x000fe400000012ff */
[----:B------:R-:W-:Y:S02]  /*fdc0*/  LOP3.LUT R5, R11, 0x380, RZ, 0xc0, !PT ;  /* 0x000003800b057812 */ /* 0x000fe400078ec0ff */
        /* <DEDUP_REMOVED lines=14> */
[----:B------:R-:W-:Y:S01]  /*feb0*/  LOP3.LUT R4, R15, R6, RZ, 0x3c, !PT ;  /* 0x000000060f047212 */ /* 0x000fe200078e3cff */
[----:B------:R-:W5:Y:S01]  /*fec0*/  LD.E.128 R56, desc[UR40][R56.64] ;  /* 0x0000002838387980 */ /* 0x000f62000c101d00 */
[----:B------:R-:W-:Y:S01]  /*fed0*/  SHF.R.U64 R6, R5, 0x3, RZ ;  /* 0x0000000305067819 */ /* 0x000fe200000012ff */
[----:B------:R-:W0:Y:S01]  /*fee0*/  @P1 LDC R15, c[0x0][0xbec] ;  /* 0x0002fb00ff0f1b82 */ /* 0x000e220000000800 */
[----:B------:R-:W-:Y:S01]  /*fef0*/  LOP3.LUT R13, R13, 0xfffffff8, RZ, 0xc0, !PT ;  /* 0xfffffff80d0d7812 */ /* 0x000fe200078ec0ff */
[----:B------:R-:W-:Y:S01]  /*ff00*/  IMAD.MOV.U32 R5, RZ, RZ, R7 ;  /* 0x000000ffff057224 */ /* 0x000fe200078e0007 */
[----:B------:R-:W-:Y:S01]  /*ff10*/  LOP3.LUT R84, R6, R11, RZ, 0x3c, !PT ;  /* 0x0000000b06547212 */ /* 0x000fe200078e3cff */
[----:B------:R-:W-:Y:S01]  /*ff20*/  IMAD.WIDE.U32 R10, R9, UR4, RZ ;  /* 0x00000004090a7c25 */ /* 0x000fe2000f8e00ff */
[----:B------:R-:W-:Y:S01]  /*ff30*/  LOP3.LUT R68, R69, 0x380, RZ, 0xc0, !PT ;  /* 0x0000038045447812 */ /* 0x000fe200078ec0ff */
[----:B------:R-:W-:Y:S01]  /*ff40*/  ULDC.64 UR4, c[0x0][0xae8] ;  /* 0x0002ba0000047ab9 */ /* 0x000fe20000000a00 */
[----:B------:R-:W-:Y:S01]  /*ff50*/  LOP3.LUT R72, R73, 0x380, RZ, 0xc0, !PT ;  /* 0x0000038049487812 */ /* 0x000fe200078ec0ff */
[----:B------:R-:W-:Y:S01]  /*ff60*/  IMAD.IADD R11, R11, 0x1, R3 ;  /* 0x000000010b0b7824 */ /* 0x000fe200078e0203 */
[----:B------:R-:W-:Y:S01]  /*ff70*/  LOP3.LUT R76, R77, 0x380, RZ, 0xc0, !PT ;  /* 0x000003804d4c7812 */ /* 0x000fe200078ec0ff */
[----:B------:R-:W-:Y:S01]  /*ff80*/  IMAD.IADD R3, R12, 0x1, -R13 ;  /* 0x000000010c037824 */ /* 0x000fe200078e0a0d */
[----:B------:R-:W-:Y:S01]  /*ff90*/  LOP3.LUT R80, R81, 0x380, RZ, 0xc0, !PT ;  /* 0x0000038051507812 */ /* 0x000fe200078ec0ff */
[----:B------:R-:W-:Y:S01]  /*ffa0*/  IMAD.WIDE.U32 R10, R201, UR4, R10 ;  /* 0x00000004c90a7c25 */ /* 0x000fe2000f8e000a */
[----:B------:R-:W-:Y:S01]  /*ffb0*/  SHF.R.U64 R68, R68, 0x3, RZ ;  /* 0x0000000344447819 */ /* 0x000fe200000012ff */
[----:B------:R-:W5:Y:S01]  /*ffc0*/  LD.E.128 R60, desc[UR40][R60.64] ;  /* 0x000000283c3c7980 */ /* 0x000f62000c101d00 */
[----:B------:R-:W-:Y:S01]  /*ffd0*/  SHF.R.U64 R72, R72, 0x3, RZ ;  /* 0x0000000348487819 */ /* 0x000fe200000012ff */
[----:B------:R-:W-:Y:S01]  /*ffe0*/  IMAD R3, R3, 0x20, R20 ;  /* 0x0000002003037824 */ /* 0x000fe200078e0214 */
[----:B------:R-:W-:Y:S01]  /*fff0*/  SHF.R.U64 R76, R76, 0x3, RZ ;  /* 0x000000034c4c7819 */ /* 0x000fe200000012ff */
[----:B------:R-:W5:Y:S01]  /*10000*/  LD.E.128 R84, desc[UR40][R84.64] ;  /* 0x0000002854547980 */ /* 0x000f62000c101d00 */
[----:B------:R-:W-:-:S02]  /*10010*/  SHF.R.U64 R80, R80, 0x3, RZ ;  /* 0x0000000350507819 */ /* 0x000fc400000012ff */
[----:B------:R-:W-:Y:S02]  /*10020*/  LEA R12, R160, R3, 0x7 ;  /* 0x00000003a00c7211 */ /* 0x000fe400078e38ff */
[----:B------:R-:W-:Y:S01]  /*10030*/  SHF.R.S32.HI R9, RZ, 0x1f, R8 ;  /* 0x0000001fff097819 */ /* 0x000fe20000011408 */
[----:B------:R-:W-:Y:S01]  /*10040*/  IMAD R11, R201, UR5, R11 ;  /* 0x00000005c90b7c24 */ /* 0x000fe2000f8e020b */
[----:B------:R-:W-:Y:S01]  /*10050*/  LOP3.LUT R68, R68, R69, RZ, 0x3c, !PT ;  /* 0x0000004544447212 */ /* 0x000fe200078e3cff */
[----:B0-----:R-:W-:Y:S01]  /*10060*/  @P1 IMAD.HI.U32 R3, R12, R15, RZ ;  /* 0x0000000f0c031227 */ /* 0x001fe200078e00ff */
[----:B------:R-:W-:Y:S01]  /*10070*/  LOP3.LUT R72, R72, R73, RZ, 0x3c, !PT ;  /* 0x0000004948487212 */ /* 0x000fe200078e3cff */
[----:B------:R-:W-:Y:S01]  /*10080*/  ULDC.64 UR4, c[0x0][0xaf0] ;  /* 0x0002bc0000047ab9 */ /* 0x000fe20000000a00 */
[----:B------:R-:W-:Y:S01]  /*10090*/  LOP3.LUT R76, R76, R77, RZ, 0x3c, !PT ;  /* 0x0000004d4c4c7212 */ /* 0x000fe200078e3cff */
[--C-:B------:R-:W-:Y:S01]  /*100a0*/  IMAD.X R73, RZ, RZ, R7.reuse, P2 ;  /* 0x000000ffff497224 */ /* 0x100fe200010e0607 */
[----:B------:R-:W-:Y:S01]  /*100b0*/  LOP3.LUT R80, R80, R81, RZ, 0x3c, !PT ;  /* 0x0000005150507212 */ /* 0x000fe200078e3cff */
[--C-:B------:R-:W-:Y:S01]  /*100c0*/  IMAD.X R77, RZ, RZ, R7.reuse, P3 ;  /* 0x000000ffff4d7224 */ /* 0x100fe200018e0607 */
[----:B------:R-:W-:Y:S01]  /*100d0*/  IADD3.X R69, RZ, R7, RZ, P0, !PT ;  /* 0x00000007ff457210 */ /* 0x000fe200007fe4ff */
[----:B------:R-:W-:-:S02]  /*100e0*/  IMAD.X R81, RZ, RZ, R7, P4 ;  /* 0x000000ffff517224 */ /* 0x000fc400020e0607 */
[----:B------:R-:W-:Y:S01]  /*100f0*/  IMAD R9, R9, UR4, RZ ;  /* 0x0000000409097c24 */ /* 0x000fe2000f8e02ff */
[----:B------:R-:W5:Y:S01]  /*10100*/  LD.E.128 R4, desc[UR40][R4.64] ;  /* 0x0000002804047980 */ /* 0x000f62000c101d00 */
[----:B------:R-:W-:Y:S01]  /*10110*/  IMAD.MOV.U32 R13, RZ, RZ, R12 ;  /* 0x000000ffff0d7224 */ /* 0x000fe200078e000c */
[----:B-1----:R-:W-:Y:S01]  /*10120*/  @P1 SHF.R.U32.HI R13, RZ, R14, R3 ;  /* 0x0000000eff0d1219 */ /* 0x002fe20000011603 */
[C---:B------:R-:W-:Y:S01]  /*10130*/  IMAD R15, R8.reuse, UR5, R9 ;  /* 0x00000005080f7c24 */ /* 0x040fe2000f8e0209 */
[----:B------:R-:W5:Y:S01]  /*10140*/  LD.E.128 R68, desc[UR40][R68.64] ;  /* 0x0000002844447980 */ /* 0x000f62000c101d00 */
[----:B------:R-:W-:Y:S01]  /*10150*/  IMAD.WIDE.U32 R8, R8, UR4, R10 ;  /* 0x0000000408087c25 */ /* 0x000fe2000f8e000a */
[--C-:B------:R-:W-:Y:S01]  /*10160*/  SHF.R.S32.HI R3, RZ, 0x1f, R13.reuse ;  /* 0x0000001fff037819 */ /* 0x100fe2000001140d */
[----:B------:R-:W-:Y:S01]  /*10170*/  ULDC.64 UR4, c[0x0][0xae0] ;  /* 0x0002b80000047ab9 */ /* 0x000fe20000000a00 */
[----:B------:R-:W5:Y:S01]  /*10180*/  LD.E.128 R72, desc[UR40][R72.64] ;  /* 0x0000002848487980 */ /* 0x000f62000c101d00 */
[----:B------:R-:W-:-:S03]  /*10190*/  IMAD.MOV R11, RZ, RZ, -R13 ;  /* 0x000000ffff0b7224 */ /* 0x000fc600078e0a0d */
        /* <DEDUP_REMOVED lines=10> */
[----:B------:R-:W-:Y:S02]  /*10240*/  IMAD R11, R158, R11, R12 ;  /* 0x0000000b9e0b7224 */ /* 0x000fe400078e020c */
[----:B------:R-:W-:-:S04]  /*10250*/  IMAD.WIDE.U32 R8, R13, UR4, R8 ;  /* 0x000000040d087c25 */ /* 0x000fc8000f8e0008 */
[----:B------:R-:W-:Y:S01]  /*10260*/  IMAD R13, R13, UR5, R10 ;  /* 0x000000050d0d7c24 */ /* 0x000fe2000f8e020a */
[----:B------:R-:W-:Y:S01]  /*10270*/  SHF.R.S32.HI R10, RZ, 0x1f, R11 ;  /* 0x0000001fff0a7819 */ /* 0x000fe2000001140b */
[----:B------:R-:W-:Y:S01]  /*10280*/  ULDC.64 UR4, c[0x0][0xad8] ;  /* 0x0002b60000047ab9 */ /* 0x000fe20000000a00 */
[----:B------:R-:W-:Y:S02]  /*10290*/  VIADD R3, R19, 0x22820 ;  /* 0x0002282013037836 */ /* 0x000fe40000000000 */
[----:B------:R-:W-:Y:S02]  /*102a0*/  IMAD.IADD R9, R9, 0x1, R13 ;  /* 0x0000000109097824 */ /* 0x000fe400078e020d */
[----:B------:R-:W-:Y:S01]  /*102b0*/  IMAD R10, R10, UR4, RZ ;  /* 0x000000040a0a7c24 */ /* 0x000fe2000f8e02ff */
[----:B------:R-:W-:Y:S01]  /*102c0*/  PRMT R3, RZ, 0x654, R3 ;  /* 0x00000654ff037816 */ /* 0x000fe20000000003 */
[----:B------:R-:W-:-:S04]  /*102d0*/  IMAD.WIDE.U32 R8, R11, UR4, R8 ;  /* 0x000000040b087c25 */ /* 0x000fc8000f8e0008 */
[----:B------:R-:W-:Y:S01]  /*102e0*/  IMAD R21, R11, UR5, R10 ;  /* 0x000000050b157c24 */ /* 0x000fe2000f8e020a */
[----:B------:R-:W-:Y:S01]  /*102f0*/  ULDC.64 UR4, c[0x0][0xa80] ;  /* 0x0002a00000047ab9 */ /* 0x000fe20000000a00 */
[----:B0-----:R0:W-:Y:S02]  /*10300*/  SYNCS.ARRIVE.TRANS64.RED.A1T0 RZ, [R3+URZ], RZ ;  /* 0x000000ff03ff79a7 */ /* 0x0011e4000810043f */
[----:B------:R-:W-:Y:S01]  /*10310*/  IMAD.IADD R21, R9, 0x1, R21 ;  /* 0x0000000109157824 */ /* 0x000fe200078e0215 */
[----:B0-----:R-:W-:Y:S01]  /*10320*/  LEA R3, P0, R8, UR4, 0x1 ;  /* 0x0000000408037c11 */ /* 0x001fe2000f8008ff */
[----:B------:R-:W-:-:S03]  /*10330*/  UMOV UR4, 0xffffffff ;  /* 0xffffffff00047882 */ /* 0x000fc60000000000 */
[----:B------:R-:W-:Y:S01]  /*10340*/  LEA.HI.X R21, R8, UR5, R21, 0x1, P0 ;  /* 0x0000000508157c11 */ /* 0x000fe200080f0c15 */
[----:B------:R-:W-:Y:S08]  /*10350*/  BRA.DIV UR4, `(.L_x_9801) ;  /* 0x000000b604687947 */ /* 0x000ff0000b800000 */
[----:B------:R0:W1:Y:S04]  /*10360*/  SHFL.IDX PT, R48, R21, RZ, 0x181f ;  /* 0x00181fff15307589 */ /* 0x00006800000e0000 */
[----:B------:R0:W2:Y:S02]  /*10370*/  SHFL.IDX PT, R14, R3, RZ, 0x181f ;  /* 0x00181fff030e7589 */ /* 0x0000a400000e0000 */
.L_x_9997:
[----:B------:R-:W-:Y:S01]  /*10380*/  IMAD R89, R160, 0x80, R20 ;  /* 0x00000080a0597824 */ /* 0x000fe200078e0214 */
[----:B------:R-:W-:Y:S04]  /*10390*/  BSSY B1, `(.L_x_9802) ;  /* 0x000001e000017945 */ /* 0x000fe80003800000 */
[----:B------:R-:W-:-:S13]  /*103a0*/  ISETP.GE.AND P0, PT, R89, R0, PT ;  /* 0x000000005900720c */ /* 0x000fda0003f06270 */
[----:B------:R-:W-:Y:S05]  /*103b0*/  @P0 BRA `(.L_x_9803) ;  /* 0x00000000006c0947 */ /* 0x000fea0003800000 */
[C---:B------:R-:W-:Y:S01]  /*103c0*/  VIADD R15, R207.reuse, 0x40 ;  /* 0x00000040cf0f7836 */ /* 0x040fe20000000000 */
[----:B------:R-:W-:Y:S01]  /*103d0*/  ULDC UR4, c[0x0][0xac8] ;  /* 0x0002b20000047ab9 */ /* 0x000fe20000000800 */
[C---:B------:R-:W-:Y:S01]  /*103e0*/  IADD3 R91, R207.reuse, 0x80, RZ ;  /* 0x00000080cf5b7810 */ /* 0x040fe20007ffe0ff */
[C---:B------:R-:W-:Y:S01]  /*103f0*/  VIADD R88, R207.reuse, 0xc0 ;  /* 0x000000c0cf587836 */ /* 0x040fe20000000000 */
[C---:B------:R-:W-:Y:S01]  /*10400*/  ISETP.GE.AND P3, PT, R207.reuse, UR4, PT ;  /* 0x00000004cf007c0c */ /* 0x040fe2000bf66270 */
[----:B------:R-:W-:Y:S01]  /*10410*/  VIADD R93, R207, 0x40 ;  /* 0x00000040cf5d7836 */ /* 0x000fe20000000000 */
[----:B------:R-:W-:Y:S01]  /*10420*/  ISETP.GE.AND P2, PT, R15, UR4, PT ;  /* 0x000000040f007c0c */ /* 0x000fe2000bf46270 */
[----:B------:R-:W-:Y:S01]  /*10430*/  VIADD R92, R207, 0x80 ;  /* 0x00000080cf5c7836 */ /* 0x000fe20000000000 */
[----:B------:R-:W-:Y:S01]  /*10440*/  ISETP.GE.AND P1, PT, R91, UR4, PT ;  /* 0x000000045b007c0c */ /* 0x000fe2000bf26270 */
[----:B------:R-:W-:Y:S01]  /*10450*/  VIADD R90, R207, 0xc0 ;  /* 0x000000c0cf5a7836 */ /* 0x000fe20000000000 */
[----:B------:R-:W-:-:S02]  /*10460*/  ISETP.GE.AND P0, PT, R88, UR4, PT ;  /* 0x0000000458007c0c */ /* 0x000fc4000bf06270 */
[----:B------:R-:W-:Y:S02]  /*10470*/  SHF.R.S32.HI R12, RZ, 0x1f, R207 ;  /* 0x0000001fff0c7819 */ /* 0x000fe400000114cf */
[----:B------:R-:W-:Y:S02]  /*10480*/  SHF.R.S32.HI R93, RZ, 0x1f, R93 ;  /* 0x0000001fff5d7819 */ /* 0x000fe4000001145d */
[----:B------:R-:W-:Y:S02]  /*10490*/  SHF.R.S32.HI R92, RZ, 0x1f, R92 ;  /* 0x0000001fff5c7819 */ /* 0x000fe4000001145c */
[-C--:B--2---:R-:W-:Y:S02]  /*104a0*/  @!P3 LEA R8, P5, R207, R14.reuse, 0x1 ;  /* 0x0000000ecf08b211 */ /* 0x084fe400078a08ff */
[----:B------:R-:W-:Y:S02]  /*104b0*/  @!P2 LEA R10, P4, R15, R14, 0x1 ;  /* 0x0000000e0f0aa211 */ /* 0x000fe400078808ff */
[----:B-1----:R-:W-:-:S02]  /*104c0*/  @!P3 LEA.HI.X R9, R207, R48, R12, 0x1, P5 ;  /* 0x00000030cf09b211 */ /* 0x002fc400028f0c0c */
[----:B------:R-:W-:Y:S02]  /*104d0*/  @!P1 LEA R12, P5, R91, R14, 0x1 ;  /* 0x0000000e5b0c9211 */ /* 0x000fe400078a08ff */
[----:B------:R-:W-:Y:S01]  /*104e0*/  @!P2 LEA.HI.X R11, R15, R48, R93, 0x1, P4 ;  /* 0x000000300f0ba211 */ /* 0x000fe200020f0c5d */
[----:B-----5:R3:W-:Y:S01]  /*104f0*/  @!P3 ST.E.128 desc[UR40][R8.64], R4 ;  /* 0x000000040800b985 */ /* 0x0207e2000c101d28 */
[----:B------:R-:W-:Y:S02]  /*10500*/  SHF.R.S32.HI R90, RZ, 0x1f, R90 ;  /* 0x0000001fff5a7819 */ /* 0x000fe4000001145a */
[C---:B------:R-:W-:Y:S01]  /*10510*/  @!P0 LEA R14, P4, R88.reuse, R14, 0x1 ;  /* 0x0000000e580e8211 */ /* 0x040fe200078808ff */
[----:B------:R3:W-:Y:S01]  /*10520*/  @!P2 ST.E.128 desc[UR40][R10.64], R36 ;  /* 0x000000240a00a985 */ /* 0x0007e2000c101d28 */
[-C--:B------:R-:W-:Y:S02]  /*10530*/  @!P1 LEA.HI.X R13, R91, R48.reuse, R92, 0x1, P5 ;  /* 0x000000305b0d9211 */ /* 0x080fe400028f0c5c */
[----:B------:R-:W-:-:S03]  /*10540*/  @!P0 LEA.HI.X R15, R88, R48, R90, 0x1, P4 ;  /* 0x00000030580f8211 */ /* 0x000fc600020f0c5a */
[----:B------:R3:W-:Y:S04]  /*10550*/  @!P1 ST.E.128 desc[UR40][R12.64], R56 ;  /* 0x000000380c009985 */ /* 0x0007e8000c101d28 */
[----:B------:R3:W-:Y:S02]  /*10560*/  @!P0 ST.E.128 desc[UR40][R14.64], R72 ;  /* 0x000000480e008985 */ /* 0x0007e4000c101d28 */
.L_x_9803:
[----:B------:R-:W-:Y:S05]  /*10570*/  BSYNC B1 ;  /* 0x0000000000017941 */ /* 0x000fea0003800000 */
.L_x_9802:
[----:B------:R-:W-:-:S03]  /*10580*/  UMOV UR4, 0xffffffff ;  /* 0xffffffff00047882 */ /* 0x000fc60000000000 */
[----:B------:R-:W-:Y:S05]  /*10590*/  BRA.DIV UR4, `(.L_x_9804) ;  /* 0x000000b6040c7947 */ /* 0x000fea000b800000 */
[----:B------:R4:W0:Y:S04]  /*105a0*/  SHFL.IDX PT, R20, R21, 0x1, 0x181f ;  /* 0x00381f0015147f89 */ /* 0x00082800000e0000 */
[----:B--23--:R4:W2:Y:S02]  /*105b0*/  SHFL.IDX PT, R14, R3, 0x1, 0x181f ;  /* 0x00381f00030e7f89 */ /* 0x00c8a400000e0000 */
.L_x_10001:
[----:B-----5:R-:W-:Y:S01]  /*105c0*/  VIADD R5, R89, 0x20 ;  /* 0x0000002059057836 */ /* 0x020fe20000000000 */
[----:B------:R-:W-:Y:S04]  /*105d0*/  BSSY B1, `(.L_x_9805) ;  /* 0x000001e000017945 */ /* 0x000fe80003800000 */
[----:B------:R-:W-:-:S13]  /*105e0*/  ISETP.GE.AND P0, PT, R5, R0, PT ;  /* 0x000000000500720c */ /* 0x000fda0003f06270 */
[----:B------:R-:W-:Y:S05]  /*105f0*/  @P0 BRA `(.L_x_9806) ;  /* 0x00000000006c0947 */ /* 0x000fea0003800000 */
[C---:B------:R-:W-:Y:S01]  /*10600*/  VIADD R10, R207.reuse, 0x40 ;  /* 0x00000040cf0a7836 */ /* 0x040fe20000000000 */
        /* <DEDUP_REMOVED lines=8> */
[----:B------:R-:W-:Y:S02]  /*10690*/  ISETP.GE.AND P0, PT, R12, UR4, PT ;  /* 0x000000040c007c0c */ /* 0x000fe4000bf06270 */
[----:B------:R-:W-:-:S02]  /*106a0*/  SHF.R.S32.HI R8, RZ, 0x1f, R207 ;  /* 0x0000001fff087819 */ /* 0x000fc400000114cf */
[----:B------:R-:W-:Y:S02]  /*106b0*/  SHF.R.S32.HI R11, RZ, 0x1f, R11 ;  /* 0x0000001fff0b7819 */ /* 0x000fe4000001140b */
[C---:B------:R-:W-:Y:S02]  /*106c0*/  IADD3 R13, R207.reuse, 0xc0, RZ ;  /* 0x000000c0cf0d7810 */ /* 0x040fe40007ffe0ff */
[CC--:B--2---:R-:W-:Y:S02]  /*106d0*/  @!P3 LEA R4, P5, R207.reuse, R14.reuse, 0x1 ;  /* 0x0000000ecf04b211 */ /* 0x0c4fe400078a08ff */
[----:B------:R-:W-:Y:S02]  /*106e0*/  @!P2 LEA R6, P4, R10, R14, 0x1 ;  /* 0x0000000e0a06a211 */ /* 0x000fe400078808ff */
[----:B0-----:R-:W-:Y:S02]  /*106f0*/  @!P3 LEA.HI.X R5, R207, R20, R8, 0x1, P5 ;  /* 0x00000014cf05b211 */ /* 0x001fe400028f0c08 */
[----:B------:R-:W-:-:S02]  /*10700*/  @!P1 LEA R8, P5, R15, R14, 0x1 ;  /* 0x0000000e0f089211 */ /* 0x000fc400078a08ff */
[----:B------:R-:W-:Y:S01]  /*10710*/  SHF.R.S32.HI R36, RZ, 0x1f, R36 ;  /* 0x0000001fff247819 */ /* 0x000fe20000011424 */
[----:B------:R3:W-:Y:S01]  /*10720*/  @!P3 ST.E.128 desc[UR40][R4.64], R24 ;  /* 0x000000180400b985 */ /* 0x0007e2000c101d28 */
[----:B------:R-:W-:Y:S02]  /*10730*/  @!P2 LEA.HI.X R7, R10, R20, R11, 0x1, P4 ;  /* 0x000000140a07a211 */ /* 0x000fe400020f0c0b */
[----:B------:R-:W-:Y:S02]  /*10740*/  SHF.R.S32.HI R13, RZ, 0x1f, R13 ;  /* 0x0000001fff0d7819 */ /* 0x000fe4000001140d */
[C---:B------:R-:W-:Y:S01]  /*10750*/  @!P0 LEA R10, P4, R12.reuse, R14, 0x1 ;  /* 0x0000000e0c0a8211 */ /* 0x040fe200078808ff */
[----:B------:R3:W-:Y:S01]  /*10760*/  @!P2 ST.E.128 desc[UR40][R6.64], R40 ;  /* 0x000000280600a985 */ /* 0x0007e2000c101d28 */
[-C--:B------:R-:W-:Y:S02]  /*10770*/  @!P1 LEA.HI.X R9, R15, R20.reuse, R36, 0x1, P5 ;  /* 0x000000140f099211 */ /* 0x080fe400028f0c24 */
[----:B------:R-:W-:-:S03]  /*10780*/  @!P0 LEA.HI.X R11, R12, R20, R13, 0x1, P4 ;  /* 0x000000140c0b8211 */ /* 0x000fc600020f0c0d */
[----:B------:R3:W-:Y:S04]  /*10790*/  @!P1 ST.E.128 desc[UR40][R8.64], R60 ;  /* 0x0000003c08009985 */ /* 0x0007e8000c101d28 */
[----:B------:R3:W-:Y:S02]  /*107a0*/  @!P0 ST.E.128 desc[UR40][R10.64], R76 ;  /* 0x0000004c0a008985 */ /* 0x0007e4000c101d28 */
.L_x_9806:
[----:B------:R-:W-:Y:S05]  /*107b0*/  BSYNC B1 ;  /* 0x0000000000017941 */ /* 0x000fea0003800000 */
.L_x_9805:
[----:B------:R-:W-:-:S03]  /*107c0*/  UMOV UR4, 0xffffffff ;  /* 0xffffffff00047882 */ /* 0x000fc60000000000 */
[----:B------:R-:W-:Y:S05]  /*107d0*/  BRA.DIV UR4, `(.L_x_9807) ;  /* 0x000000b204c47947 */ /* 0x000fea000b800000 */
[----:B0-----:R0:W0:Y:S04]  /*107e0*/  SHFL.IDX PT, R20, R21, 0x2, 0x181f ;  /* 0x00581f0015147f89 */ /* 0x00102800000e0000 */
[----:B--2---:R2:W0:Y:S02]  /*107f0*/  SHFL.IDX PT, R14, R3, 0x2, 0x181f ;  /* 0x00581f00030e7f89 */ /* 0x00442400000e0000 */
.L_x_10005:
[----:B---3--:R-:W-:Y:S01]  /*10800*/  VIADD R5, R89, 0x40 ;  /* 0x0000004059057836 */ /* 0x008fe20000000000 */
        /* <DEDUP_REMOVED lines=16> */
[CC--:B0-----:R-:W-:Y:S02]  /*10910*/  @!P3 LEA R4, P5, R207.reuse, R14.reuse, 0x1 ;  /* 0x0000000ecf04b211 */ /* 0x0c1fe400078a08ff */
[----:B------:R-:W-:Y:S02]  /*10920*/  @!P2 LEA R6, P4, R10, R14, 0x1 ;  /* 0x0000000e0a06a211 */ /* 0x000fe400078808ff */
[----:B------:R-:W-:Y:S02]  /*10930*/  @!P3 LEA.HI.X R5, R207, R20, R8, 0x1, P5 ;  /* 0x00000014cf05b211 */ /* 0x000fe400028f0c08 */
        /* <DEDUP_REMOVED lines=11> */
.L_x_9809:
[----:B------:R-:W-:Y:S05]  /*109f0*/  BSYNC B1 ;  /* 0x0000000000017941 */ /* 0x000fea0003800000 */
.L_x_9808:
[----:B------:R-:W-:-:S03]  /*10a00*/  UMOV UR4, 0xffffffff ;  /* 0xffffffff00047882 */ /* 0x000fc60000000000 */
[----:B------:R-:W-:Y:S05]  /*10a10*/  BRA.DIV UR4, `(.L_x_9810) ;  /* 0x000000b2047c7947 */ /* 0x000fea000b800000 */
[----:B---3--:R3:W1:Y:S04]  /*10a20*/  SHFL.IDX PT, R10, R21, 0x3, 0x181f ;  /* 0x00781f00150a7f89 */ /* 0x00866800000e0000 */
[----:B0-----:R3:W0:Y:S02]  /*10a30*/  SHFL.IDX PT, R14, R3, 0x3, 0x181f ;  /* 0x00781f00030e7f89 */ /* 0x00162400000e0000 */
.L_x_10009:
[----:B--234-:R-:W-:-:S05]  /*10a40*/  VIADD R3, R89, 0x60 ;  /* 0x0000006059037836 */ /* 0x01cfca0000000000 */
[----:B------:R-:W-:-:S13]  /*10a50*/  ISETP.GE.AND P0, PT, R3, R0, PT ;  /* 0x000000000300720c */ /* 0x000fda0003f06270 */
        /* <DEDUP_REMOVED lines=8> */
[----:B------:R-:W-:Y:S02]  /*10ae0*/  ISETP.GE.AND P5, PT, R11, UR4, PT ;  /* 0x000000040b007c0c */ /* 0x000fe4000bfa6270 */
[----:B------:R-:W-:Y:S02]  /*10af0*/  SHF.R.S32.HI R20, RZ, 0x1f, R207 ;  /* 0x0000001fff147819 */ /* 0x000fe400000114cf */
[----:B------:R-:W-:-:S02]  /*10b00*/  SHF.R.S32.HI R15, RZ, 0x1f, R15 ;  /* 0x0000001fff0f7819 */ /* 0x000fc4000001140f */
[----:B------:R-:W-:-:S03]  /*10b10*/  SHF.R.S32.HI R12, RZ, 0x1f, R12 ;  /* 0x0000001fff0c7819 */ /* 0x000fc6000001140c */
[-C--:B0-----:R-:W-:Y:S02]  /*10b20*/  @!P3 LEA R4, P0, R207, R14.reuse, 0x1 ;  /* 0x0000000ecf04b211 */ /* 0x081fe400078008ff */
[-C--:B------:R-:W-:Y:S02]  /*10b30*/  @!P4 LEA R6, P1, R13, R14.reuse, 0x1 ;  /* 0x0000000e0d06c211 */ /* 0x080fe400078208ff */
[----:B------:R-:W-:Y:S02]  /*10b40*/  @!P5 LEA R8, P2, R11, R14, 0x1 ;  /* 0x0000000e0b08d211 */ /* 0x000fe400078408ff */
[-C--:B-1----:R-:W-:Y:S02]  /*10b50*/  @!P3 LEA.HI.X R5, R207, R10.reuse, R20, 0x1, P0 ;  /* 0x0000000acf05b211 */ /* 0x082fe400000f0c14 */
[-C--:B------:R-:W-:Y:S02]  /*10b60*/  @!P4 LEA.HI.X R7, R13, R10.reuse, R15, 0x1, P1 ;  /* 0x0000000a0d07c211 */ /* 0x080fe400008f0c0f */
[----:B------:R-:W-:Y:S01]  /*10b70*/  @!P5 LEA.HI.X R9, R11, R10, R12, 0x1, P2 ;  /* 0x0000000a0b09d211 */ /* 0x000fe200010f0c0c */
[----:B------:R0:W-:Y:S01]  /*10b80*/  @!P3 ST.E.128 desc[UR40][R4.64], R32 ;  /* 0x000000200400b985 */ /* 0x0001e2000c101d28 */
[----:B------:R-:W-:-:S03]  /*10b90*/  VIADD R11, R207, 0xc0 ;  /* 0x000000c0cf0b7836 */ /* 0x000fc60000000000 */
[----:B------:R0:W-:Y:S02]  /*10ba0*/  @!P4 ST.E.128 desc[UR40][R6.64], R52 ;  /* 0x000000340600c985 */ /* 0x0001e4000c101d28 */
[----:B------:R-:W-:Y:S02]  /*10bb0*/  ISETP.GE.AND P0, PT, R11, UR4, PT ;  /* 0x000000040b007c0c */ /* 0x000fe4000bf06270 */
[----:B------:R0:W-:Y:S11]  /*10bc0*/  @!P5 ST.E.128 desc[UR40][R8.64], R68 ;  /* 0x000000440800d985 */ /* 0x0001f6000c101d28 */
[----:B------:R-:W-:Y:S05]  /*10bd0*/  @P0 BRA `(.L_x_9811) ;  /* 0x0000002c00940947 */ /* 0x000fea0003800000 */
[----:B------:R-:W-:Y:S01]  /*10be0*/  VIADD R12, R207, 0xc0 ;  /* 0x000000c0cf0c7836 */ /* 0x000fe20000000000 */
[----:B0-----:R-:W-:-:S04]  /*10bf0*/  LEA R4, P0, R11, R14, 0x1 ;  /* 0x0000000e0b047211 */ /* 0x001fc800078008ff */
[----:B------:R-:W-:-:S04]  /*10c00*/  SHF.R.S32.HI R12, RZ, 0x1f, R12 ;  /* 0x0000001fff0c7819 */ /* 0x000fc8000001140c */
[----:B------:R-:W-:-:S05]  /*10c10*/  LEA.HI.X R5, R11, R10, R12, 0x1, P0 ;  /* 0x0000000a0b057211 */ /* 0x000fca00000f0c0c */
[----:B------:R0:W-:Y:S01]  /*10c20*/  ST.E.128 desc[UR40][R4.64], R84 ;  /* 0x0000005404007985 */ /* 0x0001e2000c101d28 */
[----:B------:R-:W-:Y:S05]  /*10c30*/  BRA `(.L_x_9811) ;  /* 0x0000002c007c7947 */ /* 0x000fea0003800000 */
.L_x_9800:
[----:B------:R-:W1:Y:S01]  /*10c40*/  @P1 LDC R7, c[0x0][0xbec] ;  /* 0x0002fb00ff071b82 */ /* 0x000e620000000800 */
[----:B------:R-:W-:Y:S01]  /*10c50*/  ULDC.64 UR4, c[0x0][0xb08] ;  /* 0x0002c20000047ab9 */ /* 0x000fe20000000a00 */
[----:B0-----:R-:W-:Y:S02]  /*10c60*/  IMAD.MOV.U32 R10, RZ, RZ, R48 ;  /* 0x000000ffff0a7224 */ /* 0x001fe400078e0030 */
[----:B------:R-:W-:-:S04]  /*10c70*/  IMAD R3, R3, UR4, RZ ;  /* 0x0000000403037c24 */ /* 0x000fc8000f8e02ff */
[----:B------:R-:W0:Y:S01]  /*10c80*/  @P1 LDC R6, c[0x0][0xbf0] ;  /* 0x0002fc00ff061b82 */ /* 0x000e220000000800 */
[----:B------:R-:W-:Y:S02]  /*10c90*/  IMAD R3, R9, UR5, R3 ;  /* 0x0000000509037c24 */ /* 0x000fe4000f8e0203 */
[----:B-1----:R-:W-:-:S05]  /*10ca0*/  @P1 IMAD.HI.U32 R7, R48, R7, RZ ;  /* 0x0000000730071227 */ /* 0x002fca00078e00ff */
[----:B0-----:R-:W-:Y:S01]  /*10cb0*/  @P1 SHF.R.U32.HI R10, RZ, R6, R7 ;  /* 0x00000006ff0a1219 */ /* 0x001fe20000011607 */
[----:B------:R-:W-:Y:S01]  /*10cc0*/  IMAD.WIDE.U32 R6, R9, UR4, RZ ;  /* 0x0000000409067c25 */ /* 0x000fe2000f8e00ff */
[----:B------:R-:W-:-:S03]  /*10cd0*/  ULDC.64 UR4, c[0x0][0xb38] ;  /* 0x0002ce0000047ab9 */ /* 0x000fc60000000a00 */
[----:B------:R-:W-:Y:S01]  /*10ce0*/  VIADD R9, R19, 0x22820 ;  /* 0x0002282013097836 */ /* 0x000fe20000000000 */
[----:B------:R-:W-:Y:S02]  /*10cf0*/  IADD3 R7, R7, R3, RZ ;  /* 0x0000000307077210 */ /* 0x000fe40007ffe0ff */
[----:B------:R-:W-:Y:S02]  /*10d00*/  SHF.R.S32.HI R3, RZ, 0x1f, R8 ;  /* 0x0000001fff037819 */ /* 0x000fe40000011408 */
[----:B------:R-:W-:Y:S01]  /*10d10*/  PRMT R9, RZ, 0x654, R9 ;  /* 0x00000654ff097816 */ /* 0x000fe20000000009 */
[----:B------:R-:W-:-:S03]  /*10d20*/  IMAD.WIDE.U32 R6, R201, UR4, R6 ;  /* 0x00000004c9067c25 */ /* 0x000fc6000f8e0006 */
[----:B------:R0:W-:Y:S01]  /*10d30*/  SYNCS.ARRIVE.TRANS64.RED.A1T0 RZ, [R9+URZ], RZ ;  /* 0x000000ff09ff79a7 */ /* 0x0001e2000810043f */
[----:B------:R-:W-:Y:S01]  /*10d40*/  IMAD R7, R201, UR5, R7 ;  /* 0x00000005c9077c24 */ /* 0x000fe2000f8e0207 */
[----:B------:R-:W-:Y:S02]  /*10d50*/  ULDC.64 UR4, c[0x0][0xb40] ;  /* 0x0002d00000047ab9 */ /* 0x000fe40000000a00 */
[----:B------:R-:W-:Y:S02]  /*10d60*/  IMAD R3, R3, UR4, RZ ;  /* 0x0000000403037c24 */ /* 0x000fe4000f8e02ff */
[----:B------:R-:W-:-:S04]  /*10d70*/  IMAD.WIDE.U32 R6, R8, UR4, R6 ;  /* 0x0000000408067c25 */ /* 0x000fc8000f8e0006 */
[----:B------:R-:W-:Y:S01]  /*10d80*/  IMAD R3, R8, UR5, R3 ;  /* 0x0000000508037c24 */ /* 0x000fe2000f8e0203 */
[----:B------:R-:W-:Y:S01]  /*10d90*/  ULDC.64 UR4, c[0x0][0xb48] ;  /* 0x0002d20000047ab9 */ /* 0x000fe20000000a00 */
[--C-:B------:R-:W-:Y:S02]  /*10da0*/  SHF.R.S32.HI R8, RZ, 0x1f, R10.reuse ;  /* 0x0000001fff087819 */ /* 0x100fe4000001140a */
[----:B------:R-:W-:Y:S02]  /*10db0*/  IMAD.IADD R7, R7, 0x1, R3 ;  /* 0x0000000107077824 */ /* 0x000fe400078e0203 */
[----:B------:R-:W-:Y:S02]  /*10dc0*/  IMAD.MOV R3, RZ, RZ, -R10 ;  /* 0x000000ffff037224 */ /* 0x000fe400078e0a0a */
[----:B------:R-:W-:-:S04]  /*10dd0*/  IMAD.WIDE.U32 R6, R159, UR4, R6 ;  /* 0x000000049f067c25 */ /* 0x000fc8000f8e0006 */
[----:B------:R-:W-:Y:S01]  /*10de0*/  IMAD R7, R159, UR5, R7 ;  /* 0x000000059f077c24 */ /* 0x000fe2000f8e0207 */
[----:B------:R-:W-:Y:S01]  /*10df0*/  ULDC.64 UR4, c[0x0][0xb30] ;  /* 0x0002cc0000047ab9 */ /* 0x000fe20000000a00 */
[----:B------:R-:W-:Y:S02]  /*10e00*/  IMAD R3, R158, R3, R48 ;  /* 0x000000039e037224 */ /* 0x000fe400078e0230 */
[----:B------:R-:W-:Y:S02]  /*10e10*/  IMAD R8, R8, UR4, RZ ;  /* 0x0000000408087c24 */ /* 0x000fe4000f8e02ff */
[----:B------:R-:W-:-:S04]  /*10e20*/  IMAD.WIDE.U32 R6, R10, UR4, R6 ;  /* 0x000000040a067c25 */ /* 0x000fc8000f8e0006 */
        /* <DEDUP_REMOVED lines=9> */
[----:B------:R-:W-:Y:S01]  /*10ec0*/  IMAD.IADD R8, R7, 0x1, R8 ;  /* 0x0000000107087824 */ /* 0x000fe200078e0208 */
[----:B------:R-:W-:-:S04]  /*10ed0*/  UMOV UR4, 0xffffffff ;  /* 0xffffffff00047882 */ /* 0x000fc80000000000 */
[----:B------:R-:W-:Y:S01]  /*10ee0*/  LEA.HI.X R10, R6, UR5, R8, 0x2, P0 ;  /* 0x00000005060a7c11 */ /* 0x000fe200080f1408 */
[----:B0-----:R-:W-:Y:S06]  /*10ef0*/  BRA.DIV UR4, `(.L_x_9812) ;  /* 0x000000ae048c7947 */ /* 0x001fec000b800000 */
[----:B------:R0:W1:Y:S04]  /*10f00*/  SHFL.IDX PT, R48, R10, RZ, 0x1c1f ;  /* 0x001c1fff0a307589 */ /* 0x00006800000e0000 */
[----:B------:R0:W2:Y:S02]  /*10f10*/  SHFL.IDX PT, R11, R3, RZ, 0x1c1f ;  /* 0x001c1fff030b7589 */ /* 0x0000a400000e0000 */
.L_x_10012:
[----:B------:R-:W-:Y:S01]  /*10f20*/  ISETP.GE.AND P0, PT, R21, R0, PT ;  /* 0x000000001500720c */ /* 0x000fe20003f06270 */
[----:B------:R-:W-:-:S12]  /*10f30*/  BSSY B1, `(.L_x_9813) ;  /* 0x00000c3000017945 */ /* 0x000fd80003800000 */
[----:B------:R-:W-:Y:S05]  /*10f40*/  @P0 BRA `(.L_x_9814) ;  /* 0x0000000c00040947 */ /* 0x000fea0003800000 */
[----:B------:R-:W3:Y:S01]  /*10f50*/  LDL R157, [R1+0x4c] ;  /* 0x00004c00019d7983 */ /* 0x000ee20000100800 */
[----:B------:R-:W-:-:S03]  /*10f60*/  ULDC UR4, c[0x0][0xac8] ;  /* 0x0002b20000047ab9 */ /* 0x000fc60000000800 */
[----:B------:R-:W4:Y:S04]  /*10f70*/  LDL R12, [R1+0xc8] ;  /* 0x0000c800010c7983 */ /* 0x000f280000100800 */
[----:B------:R-:W5:Y:S04]  /*10f80*/  LDL R155, [R1+0x14c] ;  /* 0x00014c00019b7983 */ /* 0x000f680000100800 */
        /* <DEDUP_REMOVED lines=8> */
[----:B------:R-:W5:Y:S01]  /*11010*/  LDL R21, [R1+0xb0] ;  /* 0x0000b00001157983 */ /* 0x000f620000100800 */
[----:B---3--:R-:W-:-:S13]  /*11020*/  ISETP.GE.AND P0, PT, R157, UR4, PT ;  /* 0x000000049d007c0c */ /* 0x008fda000bf06270 */
[----:B--2---:R-:W-:Y:S02]  /*11030*/  @!P0 IMAD.MOV.U32 R6, RZ, RZ, R11 ;  /* 0x000000ffff068224 */ /* 0x004fe400078e000b */
[----:B-1----:R-:W-:Y:S02]  /*11040*/  @!P0 IMAD.MOV.U32 R7, RZ, RZ, R48 ;  /* 0x000000ffff078224 */ /* 0x002fe400078e0030 */
[----:B------:R-:W-:Y:S02]  /*11050*/  @!P0 IMAD.WIDE R6, R157, 0x4, R6 ;  /* 0x000000049d068825 */ /* 0x000fe400078e0206 */
[----:B------:R-:W2:Y:S04]  /*11060*/  LDL R157, [R1+0x13c] ;  /* 0x00013c00019d7983 */ /* 0x000ea80000100800 */
[----:B------:R1:W-:Y:S01]  /*11070*/  @!P0 ST.E.64 desc[UR40][R6.64], R152 ;  /* 0x0000009806008985 */ /* 0x0003e2000c101b28 */
[----:B----4-:R-:W-:-:S13]  /*11080*/  ISETP.GE.AND P0, PT, R12, UR4, PT ;  /* 0x000000040c007c0c */ /* 0x010fda000bf06270 */
[C---:B-1----:R-:W-:Y:S01]  /*11090*/  @!P0 LEA R6, P1, R12.reuse, R11, 0x2 ;  /* 0x0000000b0c068211 */ /* 0x042fe200078210ff */
[----:B------:R-:W3:Y:S03]  /*110a0*/  LDL R153, [R1+0x134] ;  /* 0x0001340001997983 */ /* 0x000ee60000100800 */
[----:B-----5:R-:W-:Y:S01]  /*110b0*/  @!P0 LEA.HI.X R7, R12, R48, R155, 0x2, P1 ;  /* 0x000000300c078211 */ /* 0x020fe200008f149b */
[----:B------:R-:W4:Y:S04]  /*110c0*/  LDL R152, [R1+0x9c] ;  /* 0x00009c0001987983 */ /* 0x000f280000100800 */
[----:B------:R-:W5:Y:S04]  /*110d0*/  LDL R155, [R1+0x138] ;  /* 0x00013800019b7983 */ /* 0x000f680000100800 */
[----:B------:R1:W-:Y:S01]  /*110e0*/  @!P0 ST.E.64 desc[UR40][R6.64], R28 ;  /* 0x0000001c06008985 */ /* 0x0003e2000c101b28 */
[----:B------:R-:W-:-:S02]  /*110f0*/  ISETP.GE.AND P0, PT, R8, UR4, PT ;  /* 0x0000000408007c0c */ /* 0x000fc4000bf06270 */
[----:B------:R-:W-:Y:S01]  /*11100*/  ISETP.GE.AND P1, PT, R13, UR4, PT ;  /* 0x000000040d007c0c */ /* 0x000fe2000bf26270 */
[----:B------:R-:W3:Y:S10]  /*11110*/  LDL R12, [R1+0xac] ;  /* 0x0000ac00010c7983 */ /* 0x000ef40000100800 */
[C---:B-1----:R-:W-:Y:S01]  /*11120*/  @!P0 LEA R6, P2, R8.reuse, R11, 0x2 ;  /* 0x0000000b08068211 */ /* 0x042fe200078410ff */
[----:B------:R-:W4:Y:S03]  /*11130*/  LDL R29, [R1+0xa4] ;  /* 0x0000a400011d7983 */ /* 0x000f260000100800 */
[----:B------:R-:W-:Y:S01]  /*11140*/  @!P0 LEA.HI.X R7, R8, R48, R158, 0x2, P2 ;  /* 0x0000003008078211 */ /* 0x000fe200010f149e */
[----:B------:R-:W4:Y:S04]  /*11150*/  LDL R28, [R1+0x124] ;  /* 0x00012400011c7983 */ /* 0x000f280000100800 */
[----:B------:R1:W-:Y:S01]  /*11160*/  @!P0 ST.E.64 desc[UR40][R6.64], R32 ;  /* 0x0000002006008985 */ /* 0x0003e2000c101b28 */
[----:B------:R-:W-:-:S03]  /*11170*/  ISETP.GE.AND P0, PT, R9, UR4, PT ;  /* 0x0000000409007c0c */ /* 0x000fc6000bf06270 */
[----:B------:R-:W4:Y:S01]  /*11180*/  LDL R8, [R1+0xa8] ;  /* 0x0000a80001087983 */ /* 0x000f220000100800 */
[----:B-1----:R-:W-:-:S03]  /*11190*/  @!P1 LEA R6, P2, R13, R11, 0x2 ;  /* 0x0000000b0d069211 */ /* 0x002fc600078410ff */
[----:B------:R-:W4:Y:S01]  /*111a0*/  LDL R32, [R1+0x90] ;  /* 0x0000900001207983 */ /* 0x000f220000100800 */
[----:B------:R-:W-:-:S03]  /*111b0*/  @!P1 LEA.HI.X R7, R13, R48, R15, 0x2, P2 ;  /* 0x000000300d079211 */ /* 0x000fc600010f140f */
[----:B------:R-:W4:Y:S04]  /*111c0*/  LDL R33, [R1+0x8c] ;  /* 0x00008c0001217983 */ /* 0x000f280000100800 */
        /* <DEDUP_REMOVED lines=13> */
[----:B------:R-:W4:Y:S04]  /*112a0*/  LDL R41, [R1+0x120] ;  /* 0x0001200001297983 */ /* 0x000f280000100800 */
[----:B------:R-:W4:Y:S01]  /*112b0*/  LDL R40, [R1+0x118] ;  /* 0x0001180001287983 */ /* 0x000f220000100800 */
[----:B--2---:R-:W-:-:S05]  /*112c0*/  @!P1 LEA.HI.X R7, R156, R48, R157, 0x2, P2 ;  /* 0x000000309c079211 */ /* 0x004fca00010f149d */
[----:B------:R1:W-:Y:S02]  /*112d0*/  @!P1 ST.E.64 desc[UR40][R6.64], R44 ;  /* 0x0000002c06009985 */ /* 0x0003e4000c101b28 */
[C---:B-1----:R-:W-:Y:S02]  /*112e0*/  @!P0 LEA R6, P2, R154.reuse, R11, 0x2 ;  /* 0x0000000b9a068211 */ /* 0x042fe400078410ff */
[----:B------:R-:W2:Y:S04]  /*112f0*/  LDL R45, [R1+0x70] ;  /* 0x00007000012d7983 */ /* 0x000ea80000100800 */
[----:B------:R-:W2:Y:S01]  /*11300*/  LDL R44, [R1+0xec] ;  /* 0x0000ec00012c7983 */ /* 0x000ea20000100800 */
[----:B-----5:R-:W-:-:S05]  /*11310*/  @!P0 LEA.HI.X R7, R154, R48, R155, 0x2, P2 ;  /* 0x000000309a078211 */ /* 0x020fca00010f149b */
[----:B------:R1:W-:Y:S04]  /*11320*/  @!P0 ST.E.64 desc[UR40][R6.64], R24 ;  /* 0x0000001806008985 */ /* 0x0003e8000c101b28 */
[----:B-1----:R-:W5:Y:S04]  /*11330*/  LDL R25, [R1+0x11c] ;  /* 0x00011c0001197983 */ /* 0x002f680000100800 */
[----:B------:R-:W2:Y:S01]  /*11340*/  LDL R24, [R1+0x114] ;  /* 0x0001140001187983 */ /* 0x000ea20000100800 */
[----:B------:R-:W-:Y:S02]  /*11350*/  ISETP.GE.AND P1, PT, R21, UR4, PT ;  /* 0x0000000415007c0c */ /* 0x000fe4000bf26270 */
[----:B---3--:R-:W-:-:S11]  /*11360*/  ISETP.GE.AND P0, PT, R12, UR4, PT ;  /* 0x000000040c007c0c */ /* 0x008fd6000bf06270 */
[----:B------:R-:W-:-:S04]  /*11370*/  @!P1 LEA R6, P2, R21, R11, 0x2 ;  /* 0x0000000b15069211 */ /* 0x000fc800078410ff */
[-C--:B------:R-:W-:Y:S02]  /*11380*/  @!P1 LEA.HI.X R7, R21, R48.reuse, R153, 0x2, P2 ;  /* 0x0000003015079211 */ /* 0x080fe400010f1499 */
[----:B----4-:R-:W-:Y:S01]  /*11390*/  ISETP.GE.AND P3, PT, R29, UR4, PT ;  /* 0x000000041d007c0c */ /* 0x010fe2000bf66270 */
[----:B------:R-:W3:Y:S04]  /*113a0*/  LDL R21, [R1+0x84] ;  /* 0x0000840001157983 */ /* 0x000ee80000100800 */
[----:B------:R1:W-:Y:S01]  /*113b0*/  @!P1 ST.E.64 desc[UR40][R6.64], R52 ;  /* 0x0000003406009985 */ /* 0x0003e2000c101b28 */
[----:B------:R-:W-:Y:S02]  /*113c0*/  ISETP.GE.AND P1, PT, R8, UR4, PT ;  /* 0x0000000408007c0c */ /* 0x000fe4000bf26270 */
[C---:B-1----:R-:W-:Y:S01]  /*113d0*/  @!P0 LEA R6, P2, R12.reuse, R11, 0x2 ;  /* 0x0000000b0c068211 */ /* 0x042fe200078410ff */
[----:B------:R-:W4:Y:S03]  /*113e0*/  LDL R53, [R1+0x74] ;  /* 0x0000740001357983 */ /* 0x000f260000100800 */
[----:B------:R-:W-:Y:S01]  /*113f0*/  @!P0 LEA.HI.X R7, R12, R48, R13, 0x2, P2 ;  /* 0x000000300c078211 */ /* 0x000fe200010f140d */
[----:B------:R-:W4:Y:S04]  /*11400*/  LDL R52, [R1+0xf4] ;  /* 0x0000f40001347983 */ /* 0x000f280000100800 */
[----:B------:R-:W3:Y:S04]  /*11410*/  LDL R12, [R1+0x88] ;  /* 0x00008800010c7983 */ /* 0x000ee80000100800 */
[----:B------:R1:W-:Y:S01]  /*11420*/  @!P0 ST.E.64 desc[UR40][R6.64], R56 ;  /* 0x0000003806008985 */ /* 0x0003e2000c101b28 */
[----:B------:R-:W-:-:S03]  /*11430*/  ISETP.GE.AND P2, PT, R15, UR4, PT ;  /* 0x000000040f007c0c */ /* 0x000fc6000bf46270 */
[----:B------:R-:W4:Y:S01]  /*11440*/  LDL R13, [R1+0x80] ;  /* 0x00008000010d7983 */ /* 0x000f220000100800 */
[----:B-1----:R-:W-:-:S03]  /*11450*/  @!P1 LEA R6, P0, R8, R11, 0x2 ;  /* 0x0000000b08069211 */ /* 0x002fc600078010ff */
[----:B------:R-:W4:Y:S01]  /*11460*/  LDL R56, [R1+0xf8] ;  /* 0x0000f80001387983 */ /* 0x000f220000100800 */
[----:B------:R-:W-:-:S05]  /*11470*/  @!P1 LEA.HI.X R7, R8, R48, R9, 0x2, P0 ;  /* 0x0000003008079211 */ /* 0x000fca00000f1409 */
[----:B------:R1:W-:Y:S01]  /*11480*/  @!P1 ST.E.64 desc[UR40][R6.64], R60 ;  /* 0x0000003c06009985 */ /* 0x0003e2000c101b28 */
[----:B------:R-:W-:Y:S02]  /*11490*/  ISETP.GE.AND P1, PT, R14, UR4, PT ;  /* 0x000000040e007c0c */ /* 0x000fe4000bf26270 */
[-C--:B------:R-:W-:Y:S02]  /*114a0*/  @!P2 LEA R8, P5, R15, R11.reuse, 0x2 ;  /* 0x0000000b0f08a211 */ /* 0x080fe400078a10ff */
[----:B-1----:R-:W-:-:S04]  /*114b0*/  @!P3 LEA R6, P4, R29, R11, 0x2 ;  /* 0x0000000b1d06b211 */ /* 0x002fc800078810ff */
[-C--:B------:R-:W-:Y:S02]  /*114c0*/  @!P3 LEA.HI.X R7, R29, R48.reuse, R36, 0x2, P4 ;  /* 0x000000301d07b211 */ /* 0x080fe400020f1424 */
[----:B------:R-:W4:Y:S01]  /*114d0*/  LDL R29, [R1+0x10c] ;  /* 0x00010c00011d7983 */ /* 0x000f220000100800 */
[----:B------:R-:W-:-:S03]  /*114e0*/  @!P2 LEA.HI.X R9, R15, R48, R28, 0x2, P5 ;  /* 0x000000300f09a211 */ /* 0x000fc600028f141c */
[----:B------:R-:W4:Y:S01]  /*114f0*/  LDL R36, [R1+0x110] ;  /* 0x0001100001247983 */ /* 0x000f220000100800 */
[----:B------:R-:W-:-:S03]  /*11500*/  ISETP.GE.AND P0, PT, R152, UR4, PT ;  /* 0x0000000498007c0c */ /* 0x000fc6000bf06270 */
[----:B------:R-:W-:Y:S04]  /*11510*/  @!P3 ST.E.64 desc[UR40][R6.64], R64 ;  /* 0x000000400600b985 */ /* 0x000fe8000c101b28 */
[----:B------:R1:W-:Y:S01]  /*11520*/  @!P2 ST.E.64 desc[UR40][R8.64], R68 ;  /* 0x000000440800a985 */ /* 0x0003e2000c101b28 */
[----:B------:R-:W-:-:S03]  /*11530*/  ISETP.GE.AND P2, PT, R32, UR4, PT ;  /* 0x0000000420007c0c */ /* 0x000fc6000bf46270 */
[----:B------:R-:W4:Y:S04]  /*11540*/  LDL R28, [R1+0x7c] ;  /* 0x00007c00011c7983 */ /* 0x000f280000100800 */
[----:B------:R-:W4:Y:S01]  /*11550*/  LDL R15, [R1+0x78] ;  /* 0x00007800010f7983 */ /* 0x000f220000100800 */
[-C--:B-1----:R-:W-:Y:S02]  /*11560*/  @!P1 LEA R8, P5, R14, R11.reuse, 0x2 ;  /* 0x0000000b0e089211 */ /* 0x082fe400078a10ff */
[----:B------:R-:W-:-:S04]  /*11570*/  @!P0 LEA R6, P4, R152, R11, 0x2 ;  /* 0x0000000b98068211 */ /* 0x000fc800078810ff */
[-C--:B------:R-:W-:Y:S02]  /*11580*/  @!P0 LEA.HI.X R7, R152, R48.reuse, R41, 0x2, P4 ;  /* 0x0000003098078211 */ /* 0x080fe400020f1429 */
[----:B------:R-:W-:Y:S01]  /*11590*/  ISETP.GE.AND P3, PT, R37, UR4, PT ;  /* 0x0000000425007c0c */ /* 0x000fe2000bf66270 */
[----:B------:R-:W4:Y:S04]  /*115a0*/  LDL R41, [R1+0x68] ;  /* 0x0000680001297983 */ /* 0x000f280000100800 */
[----:B------:R-:W-:Y:S01]  /*115b0*/  @!P0 ST.E.64 desc[UR40][R6.64], R72 ;  /* 0x0000004806008985 */ /* 0x000fe2000c101b28 */
[----:B-----5:R-:W-:-:S03]  /*115c0*/  @!P1 LEA.HI.X R9, R14, R48, R25, 0x2, P5 ;  /* 0x000000300e099211 */ /* 0x020fc600028f1419 */
[----:B------:R-:W5:Y:S04]  /*115d0*/  LDL R14, [R1+0x104] ;  /* 0x00010400010e7983 */ /* 0x000f680000100800 */
[----:B------:R-:W5:Y:S04]  /*115e0*/  LDL R25, [R1+0x108] ;  /* 0x0001080001197983 */ /* 0x000f680000100800 */
[----:B------:R1:W-:Y:S02]  /*115f0*/  @!P1 ST.E.64 desc[UR40][R8.64], R76 ;  /* 0x0000004c08009985 */ /* 0x0003e4000c101b28 */
[----:B-1----:R-:W-:-:S04]  /*11600*/  @!P2 LEA R8, P5, R32, R11, 0x2 ;  /* 0x0000000b2008a211 */ /* 0x002fc800078a10ff */
[-C--:B--2---:R-:W-:Y:S02]  /*11610*/  @!P2 LEA.HI.X R9, R32, R48.reuse, R24, 0x2, P5 ;  /* 0x000000302009a211 */ /* 0x084fe400028f1418 */
[----:B------:R-:W2:Y:S04]  /*11620*/  LDL R32, [R1+0x100] ;  /* 0x0001000001207983 */ /* 0x000ea80000100800 */
[----:B------:R-:W2:Y:S01]  /*11630*/  LDL R24, [R1+0xfc] ;  /* 0x0000fc0001187983 */ /* 0x000ea20000100800 */
[----:B------:R-:W-:Y:S02]  /*11640*/  @!P3 LEA R6, P4, R37, R11, 0x2 ;  /* 0x0000000b2506b211 */ /* 0x000fe400078810ff */
[----:B------:R-:W-:Y:S02]  /*11650*/  ISETP.GE.AND P0, PT, R33, UR4, PT ;  /* 0x0000000421007c0c */ /* 0x000fe4000bf06270 */
[----:B------:R-:W-:-:S02]  /*11660*/  @!P3 LEA.HI.X R7, R37, R48, R40, 0x2, P4 ;  /* 0x000000302507b211 */ /* 0x000fc400020f1428 */
[----:B------:R-:W2:Y:S01]  /*11670*/  LDL R37, [R1+0x64] ;  /* 0x0000640001257983 */ /* 0x000ea20000100800 */
[----:B---3--:R-:W-:-:S03]  /*11680*/  ISETP.GE.AND P1, PT, R12, UR4, PT ;  /* 0x000000040c007c0c */ /* 0x008fc6000bf26270 */
[----:B------:R-:W-:Y:S04]  /*11690*/  @!P3 ST.E.64 desc[UR40][R6.64], R80 ;  /* 0x000000500600b985 */ /* 0x000fe8000c101b28 */
[----:B------:R1:W-:Y:S01]  /*116a0*/  @!P2 ST.E.64 desc[UR40][R8.64], R84 ;  /* 0x000000540800a985 */ /* 0x0003e2000c101b28 */
[----:B----4-:R-:W-:-:S03]  /*116b0*/  ISETP.GE.AND P2, PT, R13, UR4, PT ;  /* 0x000000040d007c0c */ /* 0x010fc6000bf46270 */
[----:B------:R-:W3:Y:S02]  /*116c0*/  LDL R40, [R1+0xe8] ;  /* 0x0000e80001287983 */ /* 0x000ee40000100800 */
[CC--:B-1----:R-:W-:Y:S02]  /*116d0*/  @!P1 LEA R8, P5, R12.reuse, R11.reuse, 0x2 ;  /* 0x0000000b0c089211 */ /* 0x0c2fe400078a10ff */
[----:B------:R-:W-:Y:S02]  /*116e0*/  @!P0 LEA R6, P4, R33, R11, 0x2 ;  /* 0x0000000b21068211 */ /* 0x000fe400078810ff */
[----:B------:R-:W-:Y:S02]  /*116f0*/  ISETP.GE.AND P3, PT, R21, UR4, PT ;  /* 0x0000000415007c0c */ /* 0x000fe4000bf66270 */
[-C--:B------:R-:W-:Y:S02]  /*11700*/  @!P1 LEA.HI.X R9, R12, R48.reuse, R29, 0x2, P5 ;  /* 0x000000300c099211 */ /* 0x080fe400028f141d */
[----:B------:R-:W4:Y:S01]  /*11710*/  LDL R12, [R1+0x6c] ;  /* 0x00006c00010c7983 */ /* 0x000f220000100800 */
[----:B------:R-:W-:-:S03]  /*11720*/  @!P0 LEA.HI.X R7, R33, R48, R36, 0x2, P4 ;  /* 0x0000003021078211 */ /* 0x000fc600020f1424 */
[----:B------:R-:W3:Y:S04]  /*11730*/  LDL R33, [R1+0x60] ;  /* 0x0000600001217983 */ /* 0x000ee80000100800 */
[----:B------:R-:W-:Y:S04]  /*11740*/  @!P0 ST.E.64 desc[UR40][R6.64], R88 ;  /* 0x0000005806008985 */ /* 0x000fe8000c101b28 */
[----:B------:R1:W-:Y:S01]  /*11750*/  @!P1 ST.E.64 desc[UR40][R8.64], R92 ;  /* 0x0000005c08009985 */ /* 0x0003e2000c101b28 */
[----:B------:R-:W-:-:S03]  /*11760*/  ISETP.GE.AND P0, PT, R28, UR4, PT ;  /* 0x000000041c007c0c */ /* 0x000fc6000bf06270 */
[----:B------:R-:W3:Y:S04]  /*11770*/  LDL R29, [R1+0x5c] ;  /* 0x00005c00011d7983 */ /* 0x000ee80000100800 */
[----:B------:R-:W3:Y:S01]  /*11780*/  LDL R36, [R1+0xe4] ;  /* 0x0000e40001247983 */ /* 0x000ee20000100800 */
[-C--:B-1----:R-:W-:Y:S02]  /*11790*/  @!P2 LEA R8, P5, R13, R11.reuse, 0x2 ;  /* 0x0000000b0d08a211 */ /* 0x082fe400078a10ff */
[----:B------:R-:W-:Y:S02]  /*117a0*/  @!P3 LEA R6, P4, R21, R11, 0x2 ;  /* 0x0000000b1506b211 */ /* 0x000fe400078810ff */
[----:B------:R-:W-:Y:S02]  /*117b0*/  ISETP.GE.AND P1, PT, R15, UR4, PT ;  /* 0x000000040f007c0c */ /* 0x000fe4000bf26270 */
[----:B-----5:R-:W-:-:S02]  /*117c0*/  @!P2 LEA.HI.X R9, R13, R48, R14, 0x2, P5 ;  /* 0x000000300d09a211 */ /* 0x020fc400028f140e */
[----:B------:R-:W5:Y:S04]  /*117d0*/  LDL R13, [R1+0xf0] ;  /* 0x0000f000010d7983 */ /* 0x000f680000100800 */
[----:B------:R-:W5:Y:S01]  /*117e0*/  LDL R14, [R1+0x58] ;  /* 0x00005800010e7983 */ /* 0x000f620000100800 */
[----:B------:R-:W-:-:S03]  /*117f0*/  @!P3 LEA.HI.X R7, R21, R48, R25, 0x2, P4 ;  /* 0x000000301507b211 */ /* 0x000fc600020f1419 */
[----:B------:R-:W5:Y:S04]  /*11800*/  LDL R25, [R1+0x54] ;  /* 0x0000540001197983 */ /* 0x000f680000100800 */
[----:B------:R-:W5:Y:S04]  /*11810*/  LDL R21, [R1+0x50] ;  /* 0x0000500001157983 */ /* 0x000f680000100800 */
[----:B------:R1:W-:Y:S04]  /*11820*/  @!P3 ST.E.64 desc[UR40][R6.64], R96 ;  /* 0x000000600600b985 */ /* 0x0003e8000c101b28 */
[----:B------:R0:W-:Y:S01]  /*11830*/  @!P2 ST.E.64 desc[UR40][R8.64], R100 ;  /* 0x000000640800a985 */ /* 0x0001e2000c101b28 */
[----:B-1----:R-:W-:-:S02]  /*11840*/  @!P0 LEA R6, P5, R28, R11, 0x2 ;  /* 0x0000000b1c068211 */ /* 0x002fc400078a10ff */
[C---:B0-----:R-:W-:Y:S02]  /*11850*/  @!P1 LEA R8, P2, R15.reuse, R11, 0x2 ;  /* 0x0000000b0f089211 */ /* 0x041fe400078410ff */
[-C--:B--2---:R-:W-:Y:S02]  /*11860*/  @!P0 LEA.HI.X R7, R28, R48.reuse, R32, 0x2, P5 ;  /* 0x000000301c078211 */ /* 0x084fe400028f1420 */
[----:B------:R-:W-:Y:S01]  /*11870*/  @!P1 LEA.HI.X R9, R15, R48, R24, 0x2, P2 ;  /* 0x000000300f099211 */ /* 0x000fe200010f1418 */
[----:B------:R-:W2:Y:S04]  /*11880*/  LDL R32, [R1+0xe0] ;  /* 0x0000e00001207983 */ /* 0x000ea80000100800 */
[----:B------:R-:W2:Y:S04]  /*11890*/  LDL R15, [R1+0xdc] ;  /* 0x0000dc00010f7983 */ /* 0x000ea80000100800 */
[----:B------:R-:W2:Y:S04]  /*118a0*/  LDL R28, [R1+0xd8] ;  /* 0x0000d800011c7983 */ /* 0x000ea80000100800 */
[----:B------:R-:W2:Y:S01]  /*118b0*/  LDL R24, [R1+0xd4] ;  /* 0x0000d40001187983 */ /* 0x000ea20000100800 */
[----:B------:R-:W-:-:S02]  /*118c0*/  ISETP.GE.AND P3, PT, R53, UR4, PT ;  /* 0x0000000435007c0c */ /* 0x000fc4000bf66270 */
[----:B------:R-:W-:Y:S01]  /*118d0*/  ISETP.GE.AND P4, PT, R45, UR4, PT ;  /* 0x000000042d007c0c */ /* 0x000fe2000bf86270 */
[----:B------:R0:W-:Y:S04]  /*118e0*/  @!P0 ST.E.64 desc[UR40][R6.64], R104 ;  /* 0x0000006806008985 */ /* 0x0001e8000c101b28 */
[----:B------:R1:W-:Y:S01]  /*118f0*/  @!P1 ST.E.64 desc[UR40][R8.64], R108 ;  /* 0x0000006c08009985 */ /* 0x0003e2000c101b28 */
[----:B------:R-:W-:-:S05]  /*11900*/  ISETP.GE.AND P1, PT, R41, UR4, PT ;  /* 0x0000000429007c0c */ /* 0x000fca000bf26270 */
[-C--:B0-----:R-:W-:Y:S02]  /*11910*/  @!P3 LEA R6, P0, R53, R11.reuse, 0x2 ;  /* 0x0000000b3506b211 */ /* 0x081fe400078010ff */
[----:B-1----:R-:W-:Y:S02]  /*11920*/  @!P4 LEA R8, P5, R45, R11, 0x2 ;  /* 0x0000000b2d08c211 */ /* 0x002fe400078a10ff */
[-C--:B------:R-:W-:Y:S02]  /*11930*/  @!P3 LEA.HI.X R7, R53, R48.reuse, R56, 0x2, P0 ;  /* 0x000000303507b211 */ /* 0x080fe400000f1438 */
[----:B------:R-:W-:Y:S02]  /*11940*/  ISETP.GE.AND P0, PT, R37, UR4, PT ;  /* 0x0000000425007c0c */ /* 0x000fe4000bf06270 */
[----:B------:R-:W-:Y:S01]  /*11950*/  @!P4 LEA.HI.X R9, R45, R48, R52, 0x2, P5 ;  /* 0x000000302d09c211 */ /* 0x000fe200028f1434 */
[----:B------:R-:W-:Y:S04]  /*11960*/  @!P3 ST.E.64 desc[UR40][R6.64], R112 ;  /* 0x000000700600b985 */ /* 0x000fe8000c101b28 */
[----:B------:R0:W-:Y:S01]  /*11970*/  @!P4 ST.E.64 desc[UR40][R8.64], R116 ;  /* 0x000000740800c985 */ /* 0x0001e2000c101b28 */
[----:B----4-:R-:W-:-:S02]  /*11980*/  ISETP.GE.AND P2, PT, R12, UR4, PT ;  /* 0x000000040c007c0c */ /* 0x010fc4000bf46270 */
[----:B---3--:R-:W-:Y:S02]  /*11990*/  ISETP.GE.AND P4, PT, R33, UR4, PT ;  /* 0x0000000421007c0c */ /* 0x008fe4000bf86270 */
[----:B0-----:R-:W-:-:S09]  /*119a0*/  @!P1 LEA R8, P5, R41, R11, 0x2 ;  /* 0x0000000b29089211 */ /* 0x001fd200078a10ff */
[CC--:B------:R-:W-:Y:S02]  /*119b0*/  @!P2 LEA R6, P3, R12.reuse, R11.reuse, 0x2 ;  /* 0x0000000b0c06a211 */ /* 0x0c0fe400078610ff */
[-C--:B------:R-:W-:Y:S02]  /*119c0*/  @!P1 LEA.HI.X R9, R41, R48.reuse, R44, 0x2, P5 ;  /* 0x0000003029099211 */ /* 0x080fe400028f142c */
[----:B-----5:R-:W-:Y:S02]  /*119d0*/  @!P2 LEA.HI.X R7, R12, R48, R13, 0x2, P3 ;  /* 0x000000300c07a211 */ /* 0x020fe400018f140d */
[----:B------:R-:W-:-:S03]  /*119e0*/  @!P0 LEA R12, P3, R37, R11, 0x2 ;  /* 0x0000000b250c8211 */ /* 0x000fc600078610ff */
[----:B------:R0:W-:Y:S01]  /*119f0*/  @!P2 ST.E.64 desc[UR40][R6.64], R120 ;  /* 0x000000780600a985 */ /* 0x0001e2000c101b28 */
[----:B------:R-:W-:Y:S02]  /*11a00*/  ISETP.GE.AND P2, PT, R29, UR4, PT ;  /* 0x000000041d007c0c */ /* 0x000fe4000bf46270 */
        /* <DEDUP_REMOVED lines=10> */
[CC--:B---3--:R-:W-:Y:S02]  /*11ab0*/  @!P3 LEA R12, P4, R14.reuse, R11.reuse, 0x2 ;  /* 0x0000000b0e0cb211 */ /* 0x0c8fe400078810ff */
[-C--:B--2---:R-:W-:Y:S02]  /*11ac0*/  @!P2 LEA.HI.X R9, R29, R48.reuse, R32, 0x2, P5 ;  /* 0x000000301d09a211 */ /* 0x084fe400028f1420 */
[-C--:B0-----:R-:W-:Y:S02]  /*11ad0*/  @!P1 LEA R6, P5, R25, R11.reuse, 0x2 ;  /* 0x0000000b19069211 */ /* 0x081fe400078a10ff */
[-C--:B------:R-:W-:Y:S02]  /*11ae0*/  @!P3 LEA.HI.X R13, R14, R48.reuse, R15, 0x2, P4 ;  /* 0x000000300e0db211 */ /* 0x080fe400020f140f */
[----:B------:R-:W-:Y:S02]  /*11af0*/  @!P0 LEA R14, P4, R21, R11, 0x2 ;  /* 0x0000000b150e8211 */ /* 0x000fe400078810ff */
[-C--:B------:R-:W-:Y:S01]  /*11b00*/  @!P1 LEA.HI.X R7, R25, R48.reuse, R28, 0x2, P5 ;  /* 0x0000003019079211 */ /* 0x080fe200028f141c */
[----:B------:R3:W-:Y:S01]  /*11b10*/  @!P2 ST.E.64 desc[UR40][R8.64], R136 ;  /* 0x000000880800a985 */ /* 0x0007e2000c101b28 */
[----:B------:R-:W-:-:S03]  /*11b20*/  @!P0 LEA.HI.X R15, R21, R48, R24, 0x2, P4 ;  /* 0x00000030150f8211 */ /* 0x000fc600020f1418 */
[----:B------:R3:W-:Y:S04]  /*11b30*/  @!P3 ST.E.64 desc[UR40][R12.64], R140 ;  /* 0x0000008c0c00b985 */ /* 0x0007e8000c101b28 */
[----:B------:R3:W-:Y:S04]  /*11b40*/  @!P1 ST.E.64 desc[UR40][R6.64], R144 ;  /* 0x0000009006009985 */ /* 0x0007e8000c101b28 */
[----:B------:R3:W-:Y:S02]  /*11b50*/  @!P0 ST.E.64 desc[UR40][R14.64], R148 ;  /* 0x000000940e008985 */ /* 0x0007e4000c101b28 */
.L_x_9814:
[----:B------:R-:W-:Y:S05]  /*11b60*/  BSYNC B1 ;  /* 0x0000000000017941 */ /* 0x000fea0003800000 */
.L_x_9813:
[----:B------:R-:W-:-:S03]  /*11b70*/  UMOV UR4, 0xffffffff ;  /* 0xffffffff00047882 */ /* 0x000fc60000000000 */
[----:B------:R-:W-:Y:S05]  /*11b80*/  BRA.DIV UR4, `(.L_x_9815) ;  /* 0x000000a204a07947 */ /* 0x000fea000b800000 */
[----:B0-----:R-:W0:Y:S04]  /*11b90*/  SHFL.IDX PT, R10, R10, 0x1, 0x1c1f ;  /* 0x003c1f000a0a7f89 */ /* 0x001e2800000e0000 */
[----:B------:R-:W4:Y:S02]  /*11ba0*/  SHFL.IDX PT, R3, R3, 0x1, 0x1c1f ;  /* 0x003c1f0003037f89 */ /* 0x000f2400000e0000 */
.L_x_10016:
[----:B------:R-:W-:-:S13]  /*11bb0*/  ISETP.GE.AND P0, PT, R20, R0, PT ;  /* 0x000000001400720c */ /* 0x000fda0003f06270 */
[----:B------:R-:W-:Y:S05]  /*11bc0*/  @P0 BRA `(.L_x_9811) ;  /* 0x0000001c00980947 */ /* 0x000fea0003800000 */
[----:B------:R-:W5:Y:S01]  /*11bd0*/  LDL R60, [R1+0x4c] ;  /* 0x00004c00013c7983 */ /* 0x000f620000100800 */
[----:B------:R-:W-:-:S03]  /*11be0*/  ULDC UR4, c[0x0][0xac8] ;  /* 0x0002b20000047ab9 */ /* 0x000fc60000000800 */
        /* <DEDUP_REMOVED lines=25> */
[----:B-1----:R-:W3:Y:S04]  /*11d80*/  LDL R48, [R1+0xf8] ;  /* 0x0000f80001307983 */ /* 0x002ee80000100800 */
        /* <DEDUP_REMOVED lines=10> */
[----:B--2---:R-:W2:Y:S01]  /*11e30*/  LDL R11, [R1+0x50] ;  /* 0x00005000010b7983 */ /* 0x004ea20000100800 */
[----:B-----5:R-:W-:-:S02]  /*11e40*/  ISETP.GE.AND P2, PT, R60, UR4, PT ;  /* 0x000000043c007c0c */ /* 0x020fc4000bf46270 */
[----:B----4-:R-:W-:Y:S01]  /*11e50*/  ISETP.GE.AND P3, PT, R73, UR4, PT ;  /* 0x0000000449007c0c */ /* 0x010fe2000bf66270 */
[----:B------:R-:W-:Y:S01]  /*11e60*/  IMAD.MOV.U32 R57, RZ, RZ, R52 ;  /* 0x000000ffff397224 */ /* 0x000fe200078e0034 */
[----:B------:R-:W-:Y:S01]  /*11e70*/  MOV R52, R41 ;  /* 0x0000002900347202 */ /* 0x000fe20000000f00 */
[----:B------:R-:W-:Y:S02]  /*11e80*/  IMAD.MOV.U32 R41, RZ, RZ, R36 ;  /* 0x000000ffff297224 */ /* 0x000fe400078e0024 */
[----:B---3--:R-:W-:-:S06]  /*11e90*/  IMAD.MOV.U32 R56, RZ, RZ, R7 ;  /* 0x000000ffff387224 */ /* 0x008fcc00078e0007 */
[----:B0-----:R-:W-:Y:S02]  /*11ea0*/  @!P2 IMAD.MOV.U32 R7, RZ, RZ, R10 ;  /* 0x000000ffff07a224 */ /* 0x001fe400078e000a */
[----:B------:R-:W-:Y:S02]  /*11eb0*/  IMAD.MOV.U32 R36, RZ, RZ, R6 ;  /* 0x000000ffff247224 */ /* 0x000fe400078e0006 */
[----:B------:R-:W-:-:S04]  /*11ec0*/  @!P2 IMAD.MOV.U32 R6, RZ, RZ, R3 ;  /* 0x000000ffff06a224 */ /* 0x000fc800078e0003 */
[----:B------:R-:W-:-:S04]  /*11ed0*/  @!P2 IMAD.WIDE R6, R60, 0x4, R6 ;  /* 0x000000043c06a825 */ /* 0x000fc800078e0206 */
[----:B------:R-:W-:Y:S02]  /*11ee0*/  IMAD.MOV.U32 R60, RZ, RZ, R57 ;  /* 0x000000ffff3c7224 */ /* 0x000fe400078e0039 */
[----:B------:R-:W-:Y:S01]  /*11ef0*/  IMAD.MOV.U32 R57, RZ, RZ, R8 ;  /* 0x000000ffff397224 */ /* 0x000fe200078e0008 */
[C---:B------:R-:W-:Y:S01]  /*11f00*/  @!P3 LEA R8, P4, R73.reuse, R3, 0x2 ;  /* 0x000000034908b211 */ /* 0x040fe200078810ff */
[----:B------:R-:W-:Y:S02]  /*11f10*/  IMAD.MOV.U32 R61, RZ, RZ, R25 ;  /* 0x000000ffff3d7224 */ /* 0x000fe400078e0019 */
[----:B------:R-:W-:Y:S01]  /*11f20*/  IMAD.MOV.U32 R25, RZ, RZ, R15 ;  /* 0x000000ffff197224 */ /* 0x000fe200078e000f */
[----:B------:R-:W-:Y:S02]  /*11f30*/  MOV R15, R9 ;  /* 0x00000009000f7202 */ /* 0x000fe40000000f00 */
[----:B------:R-:W-:Y:S02]  /*11f40*/  @!P3 LEA.HI.X R9, R73, R10, R85, 0x2, P4 ;  /* 0x0000000a4909b211 */ /* 0x000fe400020f1455 */
[----:B------:R-:W3:Y:S01]  /*11f50*/  LDL R85, [R1+0x144] ;  /* 0x0001440001557983 */ /* 0x000ee20000100800 */
[----:B------:R-:W-:-:S03]  /*11f60*/  ISETP.GE.AND P0, PT, R76, UR4, PT ;  /* 0x000000044c007c0c */ /* 0x000fc6000bf06270 */
[----:B------:R-:W4:Y:S04]  /*11f70*/  LDL R73, [R1+0x140] ;  /* 0x0001400001497983 */ /* 0x000f280000100800 */
[----:B------:R-:W-:Y:S04]  /*11f80*/  @!P2 ST.E.64 desc[UR40][R6.64], R26 ;  /* 0x0000001a0600a985 */ /* 0x000fe8000c101b28 */
[----:B------:R0:W-:Y:S02]  /*11f90*/  @!P3 ST.E.64 desc[UR40][R8.64], R30 ;  /* 0x0000001e0800b985 */ /* 0x0001e4000c101b28 */
[----:B0-----:R-:W-:-:S02]  /*11fa0*/  @!P0 LEA R8, P4, R76, R3, 0x2 ;  /* 0x000000034c088211 */ /* 0x001fc400078810ff */
[----:B------:R-:W-:Y:S02]  /*11fb0*/  ISETP.GE.AND P1, PT, R64, UR4, PT ;  /* 0x0000000440007c0c */ /* 0x000fe4000bf26270 */
[----:B---3--:R-:W-:Y:S02]  /*11fc0*/  @!P0 LEA.HI.X R9, R76, R10, R85, 0x2, P4 ;  /* 0x0000000a4c098211 */ /* 0x008fe400020f1455 */
[----:B------:R-:W3:Y:S01]  /*11fd0*/  LDL R85, [R1+0x13c] ;  /* 0x00013c0001557983 */ /* 0x000ee20000100800 */
[----:B------:R-:W-:-:S08]  /*11fe0*/  ISETP.GE.AND P2, PT, R69, UR4, PT ;  /* 0x0000000445007c0c */ /* 0x000fd0000bf46270 */
[CC--:B------:R-:W-:Y:S01]  /*11ff0*/  @!P1 LEA R6, P5, R64.reuse, R3.reuse, 0x2 ;  /* 0x0000000340069211 */ /* 0x0c0fe200078a10ff */
[----:B------:R-:W5:Y:S03]  /*12000*/  LDL R76, [R1+0x98] ;  /* 0x00009800014c7983 */ /* 0x000f660000100800 */
[----:B------:R-:W-:Y:S02]  /*12010*/  @!P1 LEA.HI.X R7, R64, R10, R72, 0x2, P5 ;  /* 0x0000000a40079211 */ /* 0x000fe400028f1448 */
[----:B------:R-:W-:Y:S01]  /*12020*/  ISETP.GE.AND P3, PT, R81, UR4, PT ;  /* 0x0000000451007c0c */ /* 0x000fe2000bf66270 */
[----:B------:R-:W2:Y:S04]  /*12030*/  LDL R72, [R1+0x9c] ;  /* 0x00009c0001487983 */ /* 0x000ea80000100800 */
[----:B------:R0:W-:Y:S04]  /*12040*/  @!P1 ST.E.64 desc[UR40][R6.64], R34 ;  /* 0x0000002206009985 */ /* 0x0001e8000c101b28 */
[----:B------:R1:W-:Y:S01]  /*12050*/  @!P0 ST.E.64 desc[UR40][R8.64], R38 ;  /* 0x0000002608008985 */ /* 0x0003e2000c101b28 */
[----:B0-----:R-:W-:-:S04]  /*12060*/  @!P2 LEA R6, P5, R69, R3, 0x2 ;  /* 0x000000034506a211 */ /* 0x001fc800078a10ff */
[----:B----4-:R-:W-:Y:S02]  /*12070*/  @!P2 LEA.HI.X R7, R69, R10, R73, 0x2, P5 ;  /* 0x0000000a4507a211 */ /* 0x010fe400028f1449 */
[----:B------:R-:W4:Y:S01]  /*12080*/  LDL R73, [R1+0x138] ;  /* 0x0001380001497983 */ /* 0x000f220000100800 */
[----:B-1----:R-:W-:Y:S02]  /*12090*/  @!P3 LEA R8, P4, R81, R3, 0x2 ;  /* 0x000000035108b211 */ /* 0x002fe400078810ff */
[----:B------:R-:W-:Y:S01]  /*120a0*/  ISETP.GE.AND P1, PT, R65, UR4, PT ;  /* 0x0000000441007c0c */ /* 0x000fe2000bf26270 */
[----:B------:R-:W-:Y:S01]  /*120b0*/  IMAD.MOV.U32 R64, RZ, RZ, R60 ;  /* 0x000000ffff407224 */ /* 0x000fe200078e003c */
[----:B------:R0:W-:Y:S01]  /*120c0*/  @!P2 ST.E.64 desc[UR40][R6.64], R42 ;  /* 0x0000002a0600a985 */ /* 0x0001e2000c101b28 */
[----:B------:R-:W-:-:S03]  /*120d0*/  ISETP.GE.AND P0, PT, R84, UR4, PT ;  /* 0x0000000454007c0c */ /* 0x000fc6000bf06270 */
[----:B------:R-:W5:Y:S01]  /*120e0*/  LDL R69, [R1+0x94] ;  /* 0x0000940001457983 */ /* 0x000f620000100800 */
[----:B---3--:R-:W-:-:S03]  /*120f0*/  @!P3 LEA.HI.X R9, R81, R10, R85, 0x2, P4 ;  /* 0x0000000a5109b211 */ /* 0x008fc600020f1455 */
[----:B------:R-:W3:Y:S04]  /*12100*/  LDL R60, [R1+0xa0] ;  /* 0x0000a000013c7983 */ /* 0x000ee80000100800 */
[----:B------:R-:W2:Y:S01]  /*12110*/  LDL R81, [R1+0x130] ;  /* 0x0001300001517983 */ /* 0x000ea20000100800 */
[----:B------:R-:W-:Y:S02]  /*12120*/  ISETP.GE.AND P2, PT, R77, UR4, PT ;  /* 0x000000044d007c0c */ /* 0x000fe4000bf46270 */
[C---:B0-----:R-:W-:Y:S01]  /*12130*/  @!P1 LEA R6, P5, R65.reuse, R3, 0x2 ;  /* 0x0000000341069211 */ /* 0x041fe200078a10ff */
[----:B------:R-:W5:Y:S04]  /*12140*/  LDL R85, [R1+0x134] ;  /* 0x0001340001557983 */ /* 0x000f680000100800 */
[----:B------:R0:W-:Y:S01]  /*12150*/  @!P3 ST.E.64 desc[UR40][R8.64], R46 ;  /* 0x0000002e0800b985 */ /* 0x0001e2000c101b28 */
[----:B----4-:R-:W-:-:S02]  /*12160*/  @!P1 LEA.HI.X R7, R65, R10, R73, 0x2, P5 ;  /* 0x0000000a41079211 */ /* 0x010fc400028f1449 */
[----:B0-----:R-:W-:Y:S02]  /*12170*/  @!P0 LEA R8, P4, R84, R3, 0x2 ;  /* 0x0000000354088211 */ /* 0x001fe400078810ff */
[----:B------:R-:W-:Y:S01]  /*12180*/  ISETP.GE.AND P3, PT, R80, UR4, PT ;  /* 0x0000000450007c0c */ /* 0x000fe2000bf66270 */
[----:B------:R0:W-:Y:S01]  /*12190*/  @!P1 ST.E.64 desc[UR40][R6.64], R4 ;  /* 0x0000000406009985 */ /* 0x0001e2000c101b28 */
[----:B------:R-:W-:-:S03]  /*121a0*/  IMAD.MOV.U32 R65, RZ, RZ, R61 ;  /* 0x000000ffff417224 */ /* 0x000fc600078e003d */
[----:B------:R-:W4:Y:S01]  /*121b0*/  LDL R73, [R1+0x90] ;  /* 0x0000900001497983 */ /* 0x000f220000100800 */
[----:B0-----:R-:W-:-:S03]  /*121c0*/  @!P2 LEA R4, P5, R77, R3, 0x2 ;  /* 0x000000034d04a211 */ /* 0x001fc600078a10ff */
[----:B------:R-:W4:Y:S01]  /*121d0*/  LDL R61, [R1+0x8c] ;  /* 0x00008c00013d7983 */ /* 0x000f220000100800 */
[----:B--2---:R-:W-:-:S03]  /*121e0*/  @!P2 LEA.HI.X R5, R77, R10, R81, 0x2, P5 ;  /* 0x0000000a4d05a211 */ /* 0x004fc600028f1451 */
[----:B------:R-:W2:Y:S01]  /*121f0*/  LDL R77, [R1+0x128] ;  /* 0x00012800014d7983 */ /* 0x000ea20000100800 */
[----:B------:R-:W-:Y:S02]  /*12200*/  ISETP.GE.AND P1, PT, R68, UR4, PT ;  /* 0x0000000444007c0c */ /* 0x000fe4000bf26270 */
[----:B-----5:R-:W-:Y:S01]  /*12210*/  @!P0 LEA.HI.X R9, R84, R10, R85, 0x2, P4 ;  /* 0x0000000a54098211 */ /* 0x020fe200020f1455 */
[----:B------:R-:W5:Y:S04]  /*12220*/  LDL R81, [R1+0x12c] ;  /* 0x00012c0001517983 */ /* 0x000f680000100800 */
[----:B------:R-:W-:Y:S04]  /*12230*/  @!P0 ST.E.64 desc[UR40][R8.64], R54 ;  /* 0x0000003608008985 */ /* 0x000fe8000c101b28 */
[----:B------:R0:W-:Y:S02]  /*12240*/  @!P2 ST.E.64 desc[UR40][R4.64], R58 ;  /* 0x0000003a0400a985 */ /* 0x0001e4000c101b28 */
[----:B0-----:R-:W-:-:S04]  /*12250*/  @!P1 LEA R4, P5, R68, R3, 0x2 ;  /* 0x0000000344049211 */ /* 0x001fc800078a10ff */
[-C--:B--2---:R-:W-:Y:S02]  /*12260*/  @!P1 LEA.HI.X R5, R68, R10.reuse, R77, 0x2, P5 ;  /* 0x0000000a44059211 */ /* 0x084fe400028f144d */
[----:B------:R-:W2:Y:S01]  /*12270*/  LDL R77, [R1+0x120] ;  /* 0x00012000014d7983 */ /* 0x000ea20000100800 */
[----:B------:R-:W-:Y:S02]  /*12280*/  ISETP.GE.AND P2, PT, R72, UR4, PT ;  /* 0x0000000448007c0c */ /* 0x000fe4000bf46270 */
[CC--:B------:R-:W-:Y:S01]  /*12290*/  @!P3 LEA R6, P4, R80.reuse, R3.reuse, 0x2 ;  /* 0x000000035006b211 */ /* 0x0c0fe200078810ff */
[----:B------:R-:W4:Y:S03]  /*122a0*/  LDL R68, [R1+0x88] ;  /* 0x0000880001447983 */ /* 0x000f260000100800 */
[----:B-----5:R-:W-:Y:S02]  /*122b0*/  @!P3 LEA.HI.X R7, R80, R10, R81, 0x2, P4 ;  /* 0x0000000a5007b211 */ /* 0x020fe400020f1451 */
[----:B------:R-:W5:Y:S04]  /*122c0*/  LDL R80, [R1+0x124] ;  /* 0x0001240001507983 */ /* 0x000f680000100800 */
[----:B------:R-:W-:Y:S04]  /*122d0*/  @!P3 ST.E.64 desc[UR40][R6.64], R62 ;  /* 0x0000003e0600b985 */ /* 0x000fe8000c101b28 */
[----:B------:R0:W-:Y:S02]  /*122e0*/  @!P1 ST.E.64 desc[UR40][R4.64], R66 ;  /* 0x0000004204009985 */ /* 0x0001e4000c101b28 */
[----:B0-----:R-:W-:-:S04]  /*122f0*/  @!P2 LEA R4, P5, R72, R3, 0x2 ;  /* 0x000000034804a211 */ /* 0x001fc800078a10ff */
[----:B--2---:R-:W-:Y:S02]  /*12300*/  @!P2 LEA.HI.X R5, R72, R10, R77, 0x2, P5 ;  /* 0x0000000a4805a211 */ /* 0x004fe400028f144d */
[----:B------:R-:W2:Y:S01]  /*12310*/  LDL R72, [R1+0x118] ;  /* 0x0001180001487983 */ /* 0x000ea20000100800 */
[----:B---3--:R-:W-:-:S03]  /*12320*/  ISETP.GE.AND P0, PT, R60, UR4, PT ;  /* 0x000000043c007c0c */ /* 0x008fc6000bf06270 */
[----:B------:R-:W3:Y:S01]  /*12330*/  LDL R77, [R1+0x11c] ;  /* 0x00011c00014d7983 */ /* 0x000ee20000100800 */
[----:B------:R-:W-:-:S09]  /*12340*/  ISETP.GE.AND P1, PT, R69, UR4, PT ;  /* 0x0000000445007c0c */ /* 0x000fd2000bf26270 */
[----:B------:R-:W-:-:S04]  /*12350*/  @!P0 LEA R6, P4, R60, R3, 0x2 ;  /* 0x000000033c068211 */ /* 0x000fc800078810ff */
[----:B-----5:R-:W-:Y:S02]  /*12360*/  @!P0 LEA.HI.X R7, R60, R10, R80, 0x2, P4 ;  /* 0x0000000a3c078211 */ /* 0x020fe400020f1450 */
[----:B------:R-:W-:Y:S01]  /*12370*/  ISETP.GE.AND P3, PT, R76, UR4, PT ;  /* 0x000000044c007c0c */ /* 0x000fe2000bf66270 */
[----:B------:R-:W5:Y:S04]  /*12380*/  LDL R60, [R1+0x80] ;  /* 0x00008000013c7983 */ /* 0x000f680000100800 */
[----:B------:R-:W-:Y:S04]  /*12390*/  @!P0 ST.E.64 desc[UR40][R6.64], R70 ;  /* 0x0000004606008985 */ /* 0x000fe8000c101b28 */
[----:B------:R0:W-:Y:S02]  /*123a0*/  @!P2 ST.E.64 desc[UR40][R4.64], R74 ;  /* 0x0000004a0400a985 */ /* 0x0001e4000c101b28 */
[----:B0-----:R-:W-:-:S04]  /*123b0*/  @!P1 LEA R4, P5, R69, R3, 0x2 ;  /* 0x0000000345049211 */ /* 0x001fc800078a10ff */
[-C--:B--2---:R-:W-:Y:S02]  /*123c0*/  @!P1 LEA.HI.X R5, R69, R10.reuse, R72, 0x2, P5 ;  /* 0x0000000a45059211 */ /* 0x084fe400028f1448 */
[----:B------:R-:W2:Y:S01]  /*123d0*/  LDL R72, [R1+0x110] ;  /* 0x0001100001487983 */ /* 0x000ea20000100800 */
[C---:B------:R-:W-:Y:S02]  /*123e0*/  @!P3 LEA R6, P4, R76.reuse, R3, 0x2 ;  /* 0x000000034c06b211 */ /* 0x040fe400078810ff */
[----:B----4-:R-:W-:Y:S01]  /*123f0*/  ISETP.GE.AND P2, PT, R61, UR4, PT ;  /* 0x000000043d007c0c */ /* 0x010fe2000bf46270 */
[----:B------:R-:W4:Y:S01]  /*12400*/  LDL R69, [R1+0x10c] ;  /* 0x00010c0001457983 */ /* 0x000f220000100800 */
[----:B---3--:R-:W-:-:S03]  /*12410*/  @!P3 LEA.HI.X R7, R76, R10, R77, 0x2, P4 ;  /* 0x0000000a4c07b211 */ /* 0x008fc600020f144d */
[----:B------:R-:W3:Y:S04]  /*12420*/  LDL R76, [R1+0x114] ;  /* 0x00011400014c7983 */ /* 0x000ee80000100800 */
[----:B------:R-:W-:Y:S04]  /*12430*/  @!P3 ST.E.64 desc[UR40][R6.64], R78 ;  /* 0x0000004e0600b985 */ /* 0x000fe8000c101b28 */
[----:B------:R0:W-:Y:S02]  /*12440*/  @!P1 ST.E.64 desc[UR40][R4.64], R82 ;  /* 0x0000005204009985 */ /* 0x0001e4000c101b28 */
[----:B0-----:R-:W-:-:S02]  /*12450*/  @!P2 LEA R4, P5, R61, R3, 0x2 ;  /* 0x000000033d04a211 */ /* 0x001fc400078a10ff */
[----:B------:R-:W-:Y:S02]  /*12460*/  ISETP.GE.AND P0, PT, R73, UR4, PT ;  /* 0x0000000449007c0c */ /* 0x000fe4000bf06270 */
[----:B--2---:R-:W-:Y:S02]  /*12470*/  @!P2 LEA.HI.X R5, R61, R10, R72, 0x2, P5 ;  /* 0x0000000a3d05a211 */ /* 0x004fe400028f1448 */
[----:B------:R-:W2:Y:S01]  /*12480*/  LDL R61, [R1+0x104] ;  /* 0x00010400013d7983 */ /* 0x000ea20000100800 */
[----:B------:R-:W-:-:S08]  /*12490*/  ISETP.GE.AND P3, PT, R68, UR4, PT ;  /* 0x0000000444007c0c */ /* 0x000fd0000bf66270 */
[C---:B------:R-:W-:Y:S02]  /*124a0*/  @!P0 LEA R6, P4, R73.reuse, R3, 0x2 ;  /* 0x0000000349068211 */ /* 0x040fe400078810ff */
[----:B------:R-:W-:Y:S02]  /*124b0*/  ISETP.GE.AND P1, PT, R64, UR4, PT ;  /* 0x0000000440007c0c */ /* 0x000fe4000bf26270 */
[----:B---3--:R-:W-:-:S05]  /*124c0*/  @!P0 LEA.HI.X R7, R73, R10, R76, 0x2, P4 ;  /* 0x0000000a49078211 */ /* 0x008fca00020f144c */
[----:B------:R0:W-:Y:S01]  /*124d0*/  @!P0 ST.E.64 desc[UR40][R6.64], R86 ;  /* 0x0000005606008985 */ /* 0x0001e2000c101b28 */
[----:B-----5:R-:W-:-:S03]  /*124e0*/  ISETP.GE.AND P0, PT, R60, UR4, PT ;  /* 0x000000043c007c0c */ /* 0x020fc6000bf06270 */
[----:B------:R1:W-:Y:S01]  /*124f0*/  @!P2 ST.E.64 desc[UR40][R4.64], R90 ;  /* 0x0000005a0400a985 */ /* 0x0003e2000c101b28 */
[----:B------:R-:W-:Y:S02]  /*12500*/  ISETP.GE.AND P2, PT, R56, UR4, PT ;  /* 0x0000000438007c0c */ /* 0x000fe4000bf46270 */
[-C--:B0-----:R-:W-:Y:S02]  /*12510*/  @!P3 LEA R6, P4, R68, R3.reuse, 0x2 ;  /* 0x000000034406b211 */ /* 0x081fe400078810ff */
[----:B-1----:R-:W-:Y:S02]  /*12520*/  @!P1 LEA R4, P5, R64, R3, 0x2 ;  /* 0x0000000340049211 */ /* 0x002fe400078a10ff */
[-C--:B----4-:R-:W-:Y:S02]  /*12530*/  @!P3 LEA.HI.X R7, R68, R10.reuse, R69, 0x2, P4 ;  /* 0x0000000a4407b211 */ /* 0x090fe400020f1445 */
[----:B------:R-:W-:Y:S02]  /*12540*/  @!P1 LEA.HI.X R5, R64, R10, R65, 0x2, P5 ;  /* 0x0000000a40059211 */ /* 0x000fe400028f1441 */
[----:B------:R-:W-:Y:S01]  /*12550*/  ISETP.GE.AND P4, PT, R52, UR4, PT ;  /* 0x0000000434007c0c */ /* 0x000fe2000bf86270 */
[----:B------:R0:W-:Y:S01]  /*12560*/  @!P3 ST.E.64 desc[UR40][R6.64], R94 ;  /* 0x0000005e0600b985 */ /* 0x0001e2000c101b28 */
[----:B------:R-:W-:-:S03]  /*12570*/  ISETP.GE.AND P3, PT, R45, UR4, PT ;  /* 0x000000042d007c0c */ /* 0x000fc6000bf66270 */
[----:B------:R1:W-:Y:S01]  /*12580*/  @!P1 ST.E.64 desc[UR40][R4.64], R98 ;  /* 0x0000006204009985 */ /* 0x0003e2000c101b28 */
[-C--:B0-----:R-:W-:Y:S02]  /*12590*/  @!P0 LEA R6, P5, R60, R3.reuse, 0x2 ;  /* 0x000000033c068211 */ /* 0x081fe400078a10ff */
[----:B-1----:R-:W-:-:S04]  /*125a0*/  @!P2 LEA R4, P1, R56, R3, 0x2 ;  /* 0x000000033804a211 */ /* 0x002fc800078210ff */
[-C--:B------:R-:W-:Y:S02]  /*125b0*/  @!P2 LEA.HI.X R5, R56, R10.reuse, R57, 0x2, P1 ;  /* 0x0000000a3805a211 */ /* 0x080fe400008f1439 */
[----:B------:R-:W-:Y:S02]  /*125c0*/  ISETP.GE.AND P1, PT, R41, UR4, PT ;  /* 0x0000000429007c0c */ /* 0x000fe4000bf26270 */
[----:B--2---:R-:W-:-:S05]  /*125d0*/  @!P0 LEA.HI.X R7, R60, R10, R61, 0x2, P5 ;  /* 0x0000000a3c078211 */ /* 0x004fca00028f143d */
[----:B------:R0:W-:Y:S04]  /*125e0*/  @!P0 ST.E.64 desc[UR40][R6.64], R102 ;  /* 0x0000006606008985 */ /* 0x0001e8000c101b28 */
[----:B------:R1:W-:Y:S01]  /*125f0*/  @!P2 ST.E.64 desc[UR40][R4.64], R106 ;  /* 0x0000006a0400a985 */ /* 0x0003e2000c101b28 */
[----:B------:R-:W-:Y:S02]  /*12600*/  ISETP.GE.AND P2, PT, R37, UR4, PT ;  /* 0x0000000425007c0c */ /* 0x000fe4000bf46270 */
[CC--:B0-----:R-:W-:Y:S02]  /*12610*/  @!P4 LEA R6, P0, R52.reuse, R3.reuse, 0x2 ;  /* 0x000000033406c211 */ /* 0x0c1fe400078010ff */
[----:B-1----:R-:W-:Y:S02]  /*12620*/  @!P3 LEA R4, P5, R45, R3, 0x2 ;  /* 0x000000032d04b211 */ /* 0x002fe400078a10ff */
[----:B------:R-:W-:-:S02]  /*12630*/  @!P4 LEA.HI.X R7, R52, R10, R53, 0x2, P0 ;  /* 0x0000000a3407c211 */ /* 0x000fc400000f1435 */
[----:B------:R-:W-:Y:S02]  /*12640*/  ISETP.GE.AND P0, PT, R33, UR4, PT ;  /* 0x0000000421007c0c */ /* 0x000fe4000bf06270 */
[----:B------:R-:W-:Y:S01]  /*12650*/  @!P3 LEA.HI.X R5, R45, R10, R48, 0x2, P5 ;  /* 0x0000000a2d05b211 */ /* 0x000fe200028f1430 */
[----:B------:R0:W-:Y:S04]  /*12660*/  @!P4 ST.E.64 desc[UR40][R6.64], R110 ;  /* 0x0000006e0600c985 */ /* 0x0001e8000c101b28 */
[----:B------:R1:W-:Y:S01]  /*12670*/  @!P3 ST.E.64 desc[UR40][R4.64], R114 ;  /* 0x000000720400b985 */ /* 0x0003e2000c101b28 */
[----:B------:R-:W-:Y:S02]  /*12680*/  ISETP.GE.AND P3, PT, R29, UR4, PT ;  /* 0x000000041d007c0c */ /* 0x000fe4000bf66270 */
[----:B0-----:R-:W-:-:S02]  /*12690*/  @!P1 LEA R6, P4, R41, R3, 0x2 ;  /* 0x0000000329069211 */ /* 0x001fc400078810ff */
[-C--:B-1----:R-:W-:Y:S02]  /*126a0*/  @!P2 LEA R4, P5, R37, R3.reuse, 0x2 ;  /* 0x000000032504a211 */ /* 0x082fe400078a10ff */
[-C--:B------:R-:W-:Y:S02]  /*126b0*/  @!P1 LEA.HI.X R7, R41, R10.reuse, R44, 0x2, P4 ;  /* 0x0000000a29079211 */ /* 0x080fe400020f142c */
[----:B------:R-:W-:Y:S02]  /*126c0*/  @!P0 LEA R8, P4, R33, R3, 0x2 ;  /* 0x0000000321088211 */ /* 0x000fe400078810ff */
[-C--:B------:R-:W-:Y:S01]  /*126d0*/  @!P2 LEA.HI.X R5, R37, R10.reuse, R40, 0x2, P5 ;  /* 0x0000000a2505a211 */ /* 0x080fe200028f1428 */
[----:B------:R-:W-:Y:S01]  /*126e0*/  @!P1 ST.E.64 desc[UR40][R6.64], R118 ;  /* 0x0000007606009985 */ /* 0x000fe2000c101b28 */
[----:B------:R-:W-:Y:S02]  /*126f0*/  ISETP.GE.AND P1, PT, R25, UR4, PT ;  /* 0x0000000419007c0c */ /* 0x000fe4000bf26270 */
[----:B------:R-:W-:-:S02]  /*12700*/  @!P0 LEA.HI.X R9, R33, R10, R36, 0x2, P4 ;  /* 0x0000000a21098211 */ /* 0x000fc400020f1424 */
[----:B------:R-:W-:Y:S01]  /*12710*/  ISETP.GE.AND P4, PT, R12, UR4, PT ;  /* 0x000000040c007c0c */ /* 0x000fe2000bf86270 */
[----:B------:R0:W-:Y:S01]  /*12720*/  @!P2 ST.E.64 desc[UR40][R4.64], R122 ;  /* 0x0000007a0400a985 */ /* 0x0001e2000c101b28 */
[----:B------:R-:W-:-:S03]  /*12730*/  ISETP.GE.AND P2, PT, R21, UR4, PT ;  /* 0x0000000415007c0c */ /* 0x000fc6000bf46270 */
[----:B------:R1:W-:Y:S01]  /*12740*/  @!P0 ST.E.64 desc[UR40][R8.64], R126 ;  /* 0x0000007e08008985 */ /* 0x0003e2000c101b28 */
[----:B------:R-:W-:Y:S02]  /*12750*/  ISETP.GE.AND P0, PT, R14, UR4, PT ;  /* 0x000000040e007c0c */ /* 0x000fe4000bf06270 */
[----:B0-----:R-:W-:-:S04]  /*12760*/  @!P3 LEA R4, P5, R29, R3, 0x2 ;  /* 0x000000031d04b211 */ /* 0x001fc800078a10ff */
[----:B------:R-:W-:Y:S02]  /*12770*/  @!P3 LEA.HI.X R5, R29, R10, R32, 0x2, P5 ;  /* 0x0000000a1d05b211 */ /* 0x000fe400028f1420 */
[----:B------:R-:W-:-:S03]  /*12780*/  @!P1 LEA R6, P5, R25, R3, 0x2 ;  /* 0x0000000319069211 */ /* 0x000fc600078a10ff */
[----:B------:R0:W-:Y:S01]  /*12790*/  @!P3 ST.E.64 desc[UR40][R4.64], R130 ;  /* 0x000000820400b985 */ /* 0x0001e2000c101b28 */
[----:B------:R-:W-:Y:S02]  /*127a0*/  @!P1 LEA.HI.X R7, R25, R10, R28, 0x2, P5 ;  /* 0x0000000a19079211 */ /* 0x000fe400028f141c */
[-C--:B-1----:R-:W-:Y:S02]  /*127b0*/  @!P2 LEA R8, P5, R21, R3.reuse, 0x2 ;  /* 0x000000031508a211 */ /* 0x082fe400078a10ff */
[----:B0-----:R-:W-:-:S04]  /*127c0*/  @!P4 LEA R4, P3, R12, R3, 0x2 ;  /* 0x000000030c04c211 */ /* 0x001fc800078610ff */
[-C--:B------:R-:W-:Y:S02]  /*127d0*/  @!P4 LEA.HI.X R5, R12, R10.reuse, R13, 0x2, P3 ;  /* 0x0000000a0c05c211 */ /* 0x080fe400018f140d */
[C---:B------:R-:W-:Y:S02]  /*127e0*/  @!P0 LEA R12, P3, R14.reuse, R3, 0x2 ;  /* 0x000000030e0c8211 */ /* 0x040fe400078610ff */
[-C--:B------:R-:W-:Y:S02]  /*127f0*/  @!P2 LEA.HI.X R9, R21, R10.reuse, R24, 0x2, P5 ;  /* 0x0000000a1509a211 */ /* 0x080fe400028f1418 */
[----:B------:R-:W-:Y:S01]  /*12800*/  @!P0 LEA.HI.X R13, R14, R10, R15, 0x2, P3 ;  /* 0x0000000a0e0d8211 */ /* 0x000fe200018f140f */
[----:B------:R0:W-:Y:S04]  /*12810*/  @!P1 ST.E.64 desc[UR40][R6.64], R134 ;  /* 0x0000008606009985 */ /* 0x0001e8000c101b28 */
[----:B------:R0:W-:Y:S04]  /*12820*/  @!P4 ST.E.64 desc[UR40][R4.64], R138 ;  /* 0x0000008a0400c985 */ /* 0x0001e8000c101b28 */
[----:B------:R0:W-:Y:S04]  /*12830*/  @!P2 ST.E.64 desc[UR40][R8.64], R142 ;  /* 0x0000008e0800a985 */ /* 0x0001e8000c101b28 */
[----:B------:R0:W-:Y:S01]  /*12840*/  @!P0 ST.E.64 desc[UR40][R12.64], R146 ;  /* 0x000000920c008985 */ /* 0x0001e2000c101b28 */
[----:B------:R-:W-:-:S13]  /*12850*/  ISETP.GE.AND P0, PT, R11, UR4, PT ;  /* 0x000000040b007c0c */ /* 0x000fda000bf06270 */
[----:B0-----:R-:W-:Y:S05]  /*12860*/  @P0 BRA `(.L_x_9811) ;  /* 0x0000001000700947 */ /* 0x001fea0003800000 */
[----:B------:R-:W2:Y:S01]  /*12870*/  LDL R14, [R1+0xd4] ;  /* 0x0000d400010e7983 */ /* 0x000ea20000100800 */
[----:B------:R-:W-:-:S04]  /*12880*/  LEA R4, P0, R11, R3, 0x2 ;  /* 0x000000030b047211 */ /* 0x000fc800078010ff */
[----:B--2---:R-:W-:-:S05]  /*12890*/  LEA.HI.X R5, R11, R10, R14, 0x2, P0 ;  /* 0x0000000a0b057211 */ /* 0x004fca00000f140e */
[----:B------:R0:W-:Y:S01]  /*128a0*/  ST.E.64 desc[UR40][R4.64], R150 ;  /* 0x0000009604007985 */ /* 0x0001e2000c101b28 */
[----:B------:R-:W-:Y:S05]  /*128b0*/  BRA `(.L_x_9811) ;  /* 0x00000010005c7947 */ /* 0x000fea0003800000 */
.L_x_9798:
[----:B-1----:R-:W3:Y:S01]  /*128c0*/  LDL.LU R6, [R1+0x38] ;  /* 0x0000380001067983 */ /* 0x002ee20000300800 */
        /* <DEDUP_REMOVED lines=8> */
[----:B------:R-:W-:Y:S02]  /*12950*/  ISETP.NE.AND.EX P0, PT, RZ, UR5, PT, P0 ;  /* 0x00000005ff007c0c */ /* 0x000fe4000bf05300 */
[----:B---3--:R-:W-:Y:S01]  /*12960*/  IADD3 R4, P2, R6, UR4, RZ ;  /* 0x0000000406047c10 */ /* 0x008fe2000ff5e0ff */
[----:B------:R-:W-:-:S03]  /*12970*/  ULDC UR4, c[0x0][0xa88] ;  /* 0x0002a20000047ab9 */ /* 0x000fc60000000800 */
[----:B----4-:R-:W-:-:S05]  /*12980*/  IADD3.X R5, R0, UR5, RZ, P2, !PT ;  /* 0x0000000500057c10 */ /* 0x010fca00097fe4ff */
[----:B------:R-:W-:Y:S01]  /*12990*/  @P1 IADD3 R6, P2, R6, UR6, RZ ;  /* 0x0000000606061c10 */ /* 0x000fe2000ff5e0ff */
[----:B------:R-:W-:Y:S01]  /*129a0*/  IMAD.U32 R21, RZ, RZ, UR4 ;  /* 0x00000004ff157e24 */ /* 0x000fe2000f8e00ff */
[----:B------:R1:W5:Y:S02]  /*129b0*/  @P0 LDG.E R3, desc[UR40][R4.64] ;  /* 0x0000002804030981 */ /* 0x000364000c1e1900 */
[----:B------:R-:W-:-:S05]  /*129c0*/  @P1 IADD3.X R7, R0, UR7, RZ, P2, !PT ;  /* 0x0000000700071c10 */ /* 0x000fca00097fe4ff */
[----:B------:R1:W5:Y:S01]  /*129d0*/  @P1 LDG.E R21, desc[UR40][R6.64] ;  /* 0x0000002806151981 */ /* 0x000362000c1e1900 */
[----:B--2---:R-:W-:Y:S01]  /*129e0*/  ISETP.NE.AND P2, PT, R8, RZ, PT ;  /* 0x000000ff0800720c */ /* 0x004fe20003f45270 */
        /* <DEDUP_REMOVED lines=8> */
[----:B------:R-:W2:Y:S04]  /*12a70*/  LDG.E R0, desc[UR40][R4.64] ;  /* 0x0000002804007981 */ /* 0x000ea8000c1e1900 */
[----:B-----5:R-:W2:Y:S02]  /*12a80*/  LDG.E R21, desc[UR40][R4.64+0x4] ;  /* 0x0000042804157981 */ /* 0x020ea4000c1e1900 */
[----:B--2---:R-:W-:-:S07]  /*12a90*/  IMAD.IADD R21, R21, 0x1, -R0 ;  /* 0x0000000115157824 */ /* 0x004fce00078e0a00 */
.L_x_9816:
        /* <DEDUP_REMOVED lines=8> */
[----:B------:R-:W1:Y:S01]  /*12b20*/  LDC R28, c[0x0][0xbe8] ;  /* 0x0002fa00ff1c7b82 */ /* 0x000e620000000800 */
[----:B------:R-:W2:Y:S02]  /*12b30*/  S2R R0, SR_TID.X ;  /* 0x0000000000007919 */ /* 0x000ea40000002100 */
[----:B--2---:R-:W-:Y:S02]  /*12b40*/  IMAD R0, R4, 0x80, R0 ;  /* 0x0000008004007824 */ /* 0x004fe400078e0200 */
[----:B-1----:R-:W-:-:S03]  /*12b50*/  IMAD R4, R21, R28, RZ ;  /* 0x0000001c15047224 */ /* 0x002fc600078e02ff */
[----:B------:R-:W-:-:S04]  /*12b60*/  IADD3 R33, R0, -0x80, RZ ;  /* 0xffffff8000217810 */ /* 0x000fc80007ffe0ff */
        /* <DEDUP_REMOVED lines=12> */
[----:B------:R-:W0:Y:S08]  /*12c30*/  @P1 LDC R0, c[0x0][0xbec] ;  /* 0x0002fb00ff001b82 */ /* 0x000e300000000800 */
[----:B------:R-:W5:Y:S08]  /*12c40*/  LDC.64 R8, c[0x0][R20+0x210] ;  /* 0x0000840014087b82 */ /* 0x000f700000000a00 */
[----:B------:R-:W5:Y:S01]  /*12c50*/  @P1 LDC R29, c[0x0][0xbf0] ;  /* 0x0002fc00ff1d1b82 */ /* 0x000f620000000800 */
[----:B0-----:R-:W-:-:S07]  /*12c60*/  @P1 IMAD.HI.U32 R0, R33, R0, RZ ;  /* 0x0000000021001227 */ /* 0x001fce00078e00ff */
[----:B-1----:R-:W0:Y:S01]  /*12c70*/  @!P0 LDC R10, c[0x0][0xb50] ;  /* 0x0002d400ff0a8b82 */ /* 0x002e220000000800 */
[-C--:B---3--:R-:W-:Y:S02]  /*12c80*/  IMAD R5, R5, R31.reuse, RZ ;  /* 0x0000001f05057224 */ /* 0x088fe400078e02ff */
[----:B------:R-:W-:-:S05]  /*12c90*/  IMAD.WIDE.U32 R14, R4, R31, RZ ;  /* 0x0000001f040e7225 */ /* 0x000fca00078e00ff */
[----:B------:R-:W1:Y:S01]  /*12ca0*/  @!P0 LDC R11, c[0x0][0xb54] ;  /* 0x0002d500ff0b8b82 */ /* 0x000e620000000800 */
        /* <DEDUP_REMOVED lines=26> */
.L_x_9818:
[----:B------:R-:W-:Y:S05]  /*12e50*/  BSYNC B1 ;  /* 0x0000000000017941 */ /* 0x000fea0003800000 */
.L_x_9817:
[----:B------:R-:W-:Y:S05]  /*12e60*/  @P2 BRA `(.L_x_9811) ;  /* 0x0000000800f02947 */ /* 0x000fea0003800000 */
[----:B------:R-:W2:Y:S01]  /*12e70*/  LDL R27, [R1+0x44] ;  /* 0x00004400011b7983 */ /* 0x000ea20000100800 */
[----:B------:R-:W3:Y:S01]  /*12e80*/  LDC R8, c[0x0][0xbe8] ;  /* 0x0002fa00ff087b82 */ /* 0x000ee20000000800 */
[----:B-1----:R-:W-:Y:S01]  /*12e90*/  SHF.R.S32.HI R5, RZ, 0x1f, R30 ;  /* 0x0000001fff057819 */ /* 0x002fe2000001141e */
[----:B------:R-:W-:Y:S01]  /*12ea0*/  ULDC.64 UR4, c[0x0][0xaa0] ;  /* 0x0002a80000047ab9 */ /* 0x000fe20000000a00 */
[----:B------:R-:W-:Y:S01]  /*12eb0*/  ULDC.64 UR6, c[0x0][0xaf0] ;  /* 0x0002bc0000067ab9 */ /* 0x000fe20000000a00 */
[----:B------:R-:W-:Y:S01]  /*12ec0*/  IMAD R0, R24, UR4, RZ ;  /* 0x0000000418007c24 */ /* 0x000fe2000f8e02ff */
[----:B------:R-:W-:Y:S01]  /*12ed0*/  LEA.HI R6, R5, R30, RZ, 0x3 ;  /* 0x0000001e05067211 */ /* 0x000fe200078f18ff */
[----:B------:R-:W-:-:S03]  /*12ee0*/  IMAD.WIDE.U32 R4, R3, UR4, RZ ;  /* 0x0000000403047c25 */ /* 0x000fc6000f8e00ff */
[----:B------:R-:W-:Y:S01]  /*12ef0*/  LOP3.LUT R9, R6, 0xfffffff8, RZ, 0xc0, !PT ;  /* 0xfffffff806097812 */ /* 0x000fe200078ec0ff */
[----:B------:R-:W-:Y:S01]  /*12f00*/  IMAD R7, R3, UR5, R0 ;  /* 0x0000000503077c24 */ /* 0x000fe2000f8e0200 */
[----:B------:R-:W-:Y:S01]  /*12f10*/  SHF.R.S32.HI R25, RZ, 0x3, R6 ;  /* 0x00000003ff197819 */ /* 0x000fe20000011406 */
[----:B------:R-:W-:Y:S01]  /*12f20*/  ULDC.64 UR4, c[0x0][0xae8] ;  /* 0x0002ba0000047ab9 */ /* 0x000fe20000000a00 */
[----:B------:R-:W-:Y:S01]  /*12f30*/  IADD3 R0, R30, -R9, RZ ;  /* 0x800000091e007210 */ /* 0x000fe20007ffe0ff */
[----:B------:R-:W-:Y:S02]  /*12f40*/  IMAD.IADD R5, R5, 0x1, R7 ;  /* 0x0000000105057824 */ /* 0x000fe400078e0207 */
[----:B------:R-:W-:Y:S02]  /*12f50*/  IMAD R6, R26, UR6, RZ ;  /* 0x000000061a067c24 */ /* 0x000fe4000f8e02ff */
[----:B------:R-:W-:Y:S02]  /*12f60*/  IMAD R0, R0, 0x20, R25 ;  /* 0x0000002000007824 */ /* 0x000fe400078e0219 */
[----:B------:R-:W-:Y:S01]  /*12f70*/  IMAD.WIDE.U32 R4, R201, UR4, R4 ;  /* 0x00000004c9047c25 */ /* 0x000fe2000f8e0004 */
[----:B---3--:R-:W-:-:S03]  /*12f80*/  ISETP.NE.AND P0, PT, R8, 0x1, PT ;  /* 0x000000010800780c */ /* 0x008fc60003f05270 */
[----:B------:R-:W-:Y:S01]  /*12f90*/  IMAD R5, R201, UR5, R5 ;  /* 0x00000005c9057c24 */ /* 0x000fe2000f8e0205 */
[----:B------:R-:W-:Y:S01]  /*12fa0*/  ULDC.64 UR4, c[0x0][0xae0] ;  /* 0x0002b80000047ab9 */ /* 0x000fe20000000a00 */
[C---:B------:R-:W-:Y:S02]  /*12fb0*/  IMAD R7, R31.reuse, UR7, R6 ;  /* 0x000000071f077c24 */ /* 0x040fe4000f8e0206 */
[----:B------:R-:W-:-:S04]  /*12fc0*/  IMAD.WIDE.U32 R4, R31, UR6, R4 ;  /* 0x000000061f047c25 */ /* 0x000fc8000f8e0004 */
[----:B------:R-:W-:Y:S02]  /*12fd0*/  IMAD.IADD R5, R5, 0x1, R7 ;  /* 0x0000000105057824 */ /* 0x000fe400078e0207 */
[----:B------:R-:W1:Y:S08]  /*12fe0*/  @P0 LDC R10, c[0x0][0xbec] ;  /* 0x0002fb00ff0a0b82 */ /* 0x000e700000000800 */
[----:B------:R-:W3:Y:S01]  /*12ff0*/  @P0 LDC R11, c[0x0][0xbf0] ;  /* 0x0002fc00ff0b0b82 */ /* 0x000ee20000000800 */
[----:B--2---:R-:W-:-:S04]  /*13000*/  IMAD R9, R27, 0x80, R0 ;  /* 0x000000801b097824 */ /* 0x004fc800078e0200 */
[----:B-1----:R-:W-:-:S04]  /*13010*/  @P0 IMAD.HI.U32 R0, R9, R10, RZ ;  /* 0x0000000a09000227 */ /* 0x002fc800078e00ff */
[----:B------:R-:W-:Y:S01]  /*13020*/  IMAD.MOV.U32 R3, RZ, RZ, R9 ;  /* 0x000000ffff037224 */ /* 0x000fe200078e0009 */
[----:B---3--:R-:W-:-:S04]  /*13030*/  @P0 SHF.R.U32.HI R3, RZ, R11, R0 ;  /* 0x0000000bff030219 */ /* 0x008fc80000011600 */
        /* <DEDUP_REMOVED lines=15> */
[----:B------:R-:W-:-:S04]  /*13130*/  UMOV UR4, 0xffffffff ;  /* 0xffffffff00047882 */ /* 0x000fc80000000000 */
[----:B------:R-:W-:Y:S01]  /*13140*/  LEA.HI.X R20, R4, UR5, R5, 0x1, P0 ;  /* 0x0000000504147c11 */ /* 0x000fe200080f0c05 */
[----:B------:R-:W-:Y:S06]  /*13150*/  BRA.DIV UR4, `(.L_x_9819) ;  /* 0x0000008e04787947 */ /* 0x000fec000b800000 */
[----:B------:R1:W2:Y:S04]  /*13160*/  SHFL.IDX PT, R0, R20, RZ, 0x181f ;  /* 0x00181fff14007589 */ /* 0x0002a800000e0000 */
[----:B------:R1:W3:Y:S02]  /*13170*/  SHFL.IDX PT, R14, R3, RZ, 0x181f ;  /* 0x00181fff030e7589 */ /* 0x0002e400000e0000 */
.L_x_10019:
[----:B------:R-:W-:Y:S01]  /*13180*/  IMAD R21, R21, R8, RZ ;  /* 0x0000000815157224 */ /* 0x000fe200078e02ff */
[----:B------:R-:W-:Y:S01]  /*13190*/  LEA R24, R27, R25, 0x7 ;  /* 0x000000191b187211 */ /* 0x000fe200078e38ff */
[----:B------:R-:W-:Y:S03]  /*131a0*/  BSSY B1, `(.L_x_9820) ;  /* 0x000001e000017945 */ /* 0x000fe60003800000 */
        /* <DEDUP_REMOVED lines=10> */
[C---:B------:R-:W-:Y:S01]  /*13250*/  VIADD R26, R207.reuse, 0x80 ;  /* 0x00000080cf1a7836 */ /* 0x040fe20000000000 */
[----:B------:R-:W-:Y:S01]  /*13260*/  ISETP.GE.AND P0, PT, R12, UR4, PT ;  /* 0x000000040c007c0c */ /* 0x000fe2000bf06270 */
[----:B------:R-:W-:Y:S01]  /*13270*/  VIADD R13, R207, 0xc0 ;  /* 0x000000c0cf0d7836 */ /* 0x000fe20000000000 */
[----:B------:R-:W-:-:S02]  /*13280*/  SHF.R.S32.HI R9, RZ, 0x1f, R207 ;  /* 0x0000001fff097819 */ /* 0x000fc400000114cf */
[----:B------:R-:W-:Y:S02]  /*13290*/  SHF.R.S32.HI R11, RZ, 0x1f, R11 ;  /* 0x0000001fff0b7819 */ /* 0x000fe4000001140b */
[----:B------:R-:W-:Y:S02]  /*132a0*/  SHF.R.S32.HI R26, RZ, 0x1f, R26 ;  /* 0x0000001fff1a7819 */ /* 0x000fe4000001141a */
[CC--:B---3--:R-:W-:Y:S02]  /*132b0*/  @!P3 LEA R4, P5, R207.reuse, R14.reuse, 0x1 ;  /* 0x0000000ecf04b211 */ /* 0x0c8fe400078a08ff */
[----:B------:R-:W-:Y:S02]  /*132c0*/  @!P2 LEA R6, P4, R10, R14, 0x1 ;  /* 0x0000000e0a06a211 */ /* 0x000fe400078808ff */
[----:B--2---:R-:W-:Y:S02]  /*132d0*/  @!P3 LEA.HI.X R5, R207, R0, R9, 0x1, P5 ;  /* 0x00000000cf05b211 */ /* 0x004fe400028f0c09 */
[----:B------:R-:W-:-:S02]  /*132e0*/  @!P1 LEA R8, P5, R15, R14, 0x1 ;  /* 0x0000000e0f089211 */ /* 0x000fc400078a08ff */
[----:B------:R-:W-:Y:S01]  /*132f0*/  @!P2 LEA.HI.X R7, R10, R0, R11, 0x1, P4 ;  /* 0x000000000a07a211 */ /* 0x000fe200020f0c0b */
[----:B------:R4:W-:Y:S01]  /*13300*/  @!P3 ST.E.128 desc[UR40][R4.64], RZ ;  /* 0x000000ff0400b985 */ /* 0x0009e2000c101d28 */
[----:B------:R-:W-:Y:S02]  /*13310*/  SHF.R.S32.HI R13, RZ, 0x1f, R13 ;  /* 0x0000001fff0d7819 */ /* 0x000fe4000001140d */
[C---:B------:R-:W-:Y:S01]  /*13320*/  @!P0 LEA R10, P4, R12.reuse, R14, 0x1 ;  /* 0x0000000e0c0a8211 */ /* 0x040fe200078808ff */
[----:B------:R4:W-:Y:S01]  /*13330*/  @!P2 ST.E.128 desc[UR40][R6.64], RZ ;  /* 0x000000ff0600a985 */ /* 0x0009e2000c101d28 */
[-C--:B------:R-:W-:Y:S02]  /*13340*/  @!P1 LEA.HI.X R9, R15, R0.reuse, R26, 0x1, P5 ;  /* 0x000000000f099211 */ /* 0x080fe400028f0c1a */
[----:B------:R-:W-:-:S03]  /*13350*/  @!P0 LEA.HI.X R11, R12, R0, R13, 0x1, P4 ;  /* 0x000000000c0b8211 */ /* 0x000fc600020f0c0d */
[----:B------:R4:W-:Y:S04]  /*13360*/  @!P1 ST.E.128 desc[UR40][R8.64], RZ ;  /* 0x000000ff08009985 */ /* 0x0009e8000c101d28 */
[----:B------:R4:W-:Y:S02]  /*13370*/  @!P0 ST.E.128 desc[UR40][R10.64], RZ ;  /* 0x000000ff0a008985 */ /* 0x0009e4000c101d28 */
.L_x_9821:
[----:B------:R-:W-:Y:S05]  /*13380*/  BSYNC B1 ;  /* 0x0000000000017941 */ /* 0x000fea0003800000 */
.L_x_9820:
[----:B------:R-:W-:-:S03]  /*13390*/  UMOV UR4, 0xffffffff ;  /* 0xffffffff00047882 */ /* 0x000fc60000000000 */
[----:B------:R-:W-:Y:S05]  /*133a0*/  BRA.DIV UR4, `(.L_x_9822) ;  /* 0x0000008e04187947 */ /* 0x000fea000b800000 */
[----:B--2---:R2:W0:Y:S04]  /*133b0*/  SHFL.IDX PT, R0, R20, 0x1, 0x181f ;  /* 0x00381f0014007f89 */ /* 0x00442800000e0000 */
[----:B---3--:R2:W3:Y:S02]  /*133c0*/  SHFL.IDX PT, R14, R3, 0x1, 0x181f ;  /* 0x00381f00030e7f89 */ /* 0x0084e400000e0000 */
.L_x_10023:
[----:B----4-:R-:W-:Y:S01]  /*133d0*/  VIADD R4, R24, 0x20 ;  /* 0x0000002018047836 */ /* 0x010fe20000000000 */
        /* <DEDUP_REMOVED lines=17> */
[CC--:B---3--:R-:W-:Y:S02]  /*134f0*/  @!P3 LEA R4, P5, R207.reuse, R14.reuse, 0x1 ;  /* 0x0000000ecf04b211 */ /* 0x0c8fe400078a08ff */
[----:B------:R-:W-:Y:S02]  /*13500*/  @!P2 LEA R6, P4, R10, R14, 0x1 ;  /* 0x0000000e0a06a211 */ /* 0x000fe400078808ff */
[----:B0-----:R-:W-:-:S02]  /*13510*/  @!P3 LEA.HI.X R5, R207, R0, R8, 0x1, P5 ;  /* 0x00000000cf05b211 */ /* 0x001fc400028f0c08 */
[C---:B------:R-:W-:Y:S02]  /*13520*/  @!P1 LEA R8, P5, R15.reuse, R14, 0x1 ;  /* 0x0000000e0f089211 */ /* 0x040fe400078a08ff */
        /* <DEDUP_REMOVED lines=9> */
.L_x_9824:
[----:B------:R-:W-:Y:S05]  /*135c0*/  BSYNC B1 ;  /* 0x0000000000017941 */ /* 0x000fea0003800000 */
.L_x_9823:
[----:B------:R-:W-:-:S03]  /*135d0*/  UMOV UR4, 0xffffffff ;  /* 0xffffffff00047882 */ /* 0x000fc60000000000 */
[----:B------:R-:W-:Y:S05]  /*135e0*/  BRA.DIV UR4, `(.L_x_9825) ;  /* 0x0000008a04d07947 */ /* 0x000fea000b800000 */
[----:B0-----:R0:W0:Y:S04]  /*135f0*/  SHFL.IDX PT, R0, R20, 0x2, 0x181f ;  /* 0x00581f0014007f89 */ /* 0x00102800000e0000 */
[----:B---3--:R3:W0:Y:S02]  /*13600*/  SHFL.IDX PT, R14, R3, 0x2, 0x181f ;  /* 0x00581f00030e7f89 */ /* 0x00862400000e0000 */
.L_x_10027:
[----:B----4-:R-:W-:Y:S01]  /*13610*/  VIADD R4, R24, 0x40 ;  /* 0x0000004018047836 */ /* 0x010fe20000000000 */
        /* <DEDUP_REMOVED lines=21> */
[----:B------:R4:W-:Y:S01]  /*13770*/  @!P3 ST.E.128 desc[UR40][R4.64], RZ ;  /* 0x000000ff0400b985 */ /* 0x0009e2000c101d28 */
[----:B------:R-:W-:Y:S02]  /*13780*/  @!P2 LEA.HI.X R7, R10, R0, R11, 0x1, P4 ;  /* 0x000000000a07a211 */ /* 0x000fe400020f0c0b */
[----:B------:R-:W-:Y:S02]  /*13790*/  SHF.R.S32.HI R13, RZ, 0x1f, R13 ;  /* 0x0000001fff0d7819 */ /* 0x000fe4000001140d */
[C---:B------:R-:W-:Y:S01]  /*137a0*/  @!P0 LEA R10, P4, R12.reuse, R14, 0x1 ;  /* 0x0000000e0c0a8211 */ /* 0x040fe200078808ff */
[----:B------:R4:W-:Y:S01]  /*137b0*/  @!P2 ST.E.128 desc[UR40][R6.64], RZ ;  /* 0x000000ff0600a985 */ /* 0x0009e2000c101d28 */
[-C--:B------:R-:W-:Y:S02]  /*137c0*/  @!P1 LEA.HI.X R9, R15, R0.reuse, R25, 0x1, P5 ;  /* 0x000000000f099211 */ /* 0x080fe400028f0c19 */
[----:B------:R-:W-:-:S03]  /*137d0*/  @!P0 LEA.HI.X R11, R12, R0, R13, 0x1, P4 ;  /* 0x000000000c0b8211 */ /* 0x000fc600020f0c0d */
[----:B------:R4:W-:Y:S04]  /*137e0*/  @!P1 ST.E.128 desc[UR40][R8.64], RZ ;  /* 0x000000ff08009985 */ /* 0x0009e8000c101d28 */
[----:B------:R4:W-:Y:S02]  /*137f0*/  @!P0 ST.E.128 desc[UR40][R10.64], RZ ;  /* 0x000000ff0a008985 */ /* 0x0009e4000c101d28 */
.L_x_9827:
[----:B------:R-:W-:Y:S05]  /*13800*/  BSYNC B1 ;  /* 0x0000000000017941 */ /* 0x000fea0003800000 */
.L_x_9826:
[----:B------:R-:W-:-:S03]  /*13810*/  UMOV UR4, 0xffffffff ;  /* 0xffffffff00047882 */ /* 0x000fc60000000000 */
[----:B------:R-:W-:Y:S05]  /*13820*/  BRA.DIV UR4, `(.L_x_9828) ;  /* 0x0000008a04887947 */ /* 0x000fea000b800000 */
[----:B0-----:R0:W0:Y:S04]  /*13830*/  SHFL.IDX PT, R0, R20, 0x3, 0x181f ;  /* 0x00781f0014007f89 */ /* 0x00102800000e0000 */
[----:B------:R0:W0:Y:S02]  /*13840*/  SHFL.IDX PT, R14, R3, 0x3, 0x181f ;  /* 0x00781f00030e7f89 */ /* 0x00002400000e0000 */
.L_x_10031:
[----:B0123--:R-:W-:-:S05]  /*13850*/  VIADD R3, R24, 0x60 ;  /* 0x0000006018037836 */ /* 0x00ffca0000000000 */
[----:B------:R-:W-:-:S13]  /*13860*/  ISETP.GE.AND P0, PT, R3, R21, PT ;  /* 0x000000150300720c */ /* 0x000fda0003f06270 */
[----:B------:R-:W-:Y:S05]  /*13870*/  @P0 BRA `(.L_x_9811) ;  /* 0x00000000006c0947 */ /* 0x000fea0003800000 */
[C---:B----4-:R-:W-:Y:S01]  /*13880*/  VIADD R10, R207.reuse, 0x40 ;  /* 0x00000040cf0a7836 */ /* 0x050fe20000000000 */
        /* <DEDUP_REMOVED lines=12> */
[CC--:B------:R-:W-:Y:S02]  /*13950*/  @!P3 LEA R4, P5, R207.reuse, R14.reuse, 0x1 ;  /* 0x0000000ecf04b211 */ /* 0x0c0fe400078a08ff */
        /* <DEDUP_REMOVED lines=13> */
.L_x_9811:
[----:B------:R-:W-:Y:S05]  /*13a30*/  BSYNC B0 ;  /* 0x0000000000007941 */ /* 0x000fea0003800000 */
.L_x_9797:
[----:B------:R-:W-:Y:S02]  /*13a40*/  ULDC UR4, c[0x0][0xc3c] ;  /* 0x00030f0000047ab9 */ /* 0x000fe40000000800 */
[----:B------:R-:W-:-:S13]  /*13a50*/  ISETP.GE.AND P0, PT, R51, UR4, PT ;  /* 0x0000000433007c0c */ /* 0x000fda000bf06270 */
[----:B------:R-:W-:Y:S05]  /*13a60*/  @!P0 BRA `(.L_x_9829) ;  /* 0xfffffedc00848947 */ /* 0x000fea000383ffff */
[----:B------:R-:W-:Y:S05]  /*13a70*/  BRA `(.L_x_9673) ;  /* 0x0000007000087947 */ /* 0x000fea0003800000 */
.L_x_9671:
[----:B------:R-:W-:-:S08]  /*13a80*/  NOP ;  /* 0x0000000000007918 */ /* 0x000fd00000000000 */
[----:B------:R-:W0:-:S00]  /*13a90*/  USETMAXREG.DEALLOC.CTAPOOL 0x28 ;  /* 0x00000028000079c8 */ /* 0x000e0000080e0500 */
[----:B0-----:R-:W2:Y:S01]  /*13aa0*/  LDL.LU R3, [R1] ;  /* 0x0000000001037983 */ /* 0x001ea20000300800 */
[----:B------:R-:W-:Y:S01]  /*13ab0*/  LOP3.LUT R2, R2, 0x3, RZ, 0xc0, !PT ;  /* 0x0000000302027812 */ /* 0x000fe200078ec0ff */
[----:B------:R-:W-:-:S05]  /*13ac0*/  IMAD.MOV.U32 R6, RZ, RZ, RZ ;  /* 0x000000ffff067224 */ /* 0x000fca00078e00ff */
[----:B------:R-:W0:Y:S02]  /*13ad0*/  SHFL.IDX PT, R2, R2, RZ, 0x1f ;  /* 0x00001fff02027589 */ /* 0x000e2400000e0000 */
[----:B0-----:R-:W-:Y:S02]  /*13ae0*/  ISETP.NE.AND P0, PT, R2, RZ, PT ;  /* 0x000000ff0200720c */ /* 0x001fe40003f05270 */
[----:B--2---:R-:W-:-:S11]  /*13af0*/  LOP3.LUT R3, R3, 0xffffff7f, RZ, 0xc0, !PT ;  /* 0xffffff7f03037812 */ /* 0x004fd600078ec0ff */
[----:B------:R-:W-:-:S05]  /*13b00*/  @P0 LOP3.LUT R3, R3, 0x80, RZ, 0xfc, !PT ;  /* 0x0000008003030812 */ /* 0x000fca00078efcff */
[----:B------:R0:W-:Y:S01]  /*13b10*/  STL [R1], R3 ;  /* 0x0000000301007387 */ /* 0x0001e20000100800 */
        /* <DEDUP_REMOVED lines=8> */
.L_x_9830:
[----:B------:R-:W-:Y:S01]  /*13ba0*/  LOP3.LUT R7, R0, 0x1f, RZ, 0xc0, !PT ;  /* 0x0000001f00077812 */ /* 0x000fe200078ec0ff */
[----:B------:R-:W-:Y:S01]  /*13bb0*/  ULDC UR4, c[0x0][0xc3c] ;  /* 0x00030f0000047ab9 */ /* 0x000fe20000000800 */
[----:B------:R-:W-:Y:S01]  /*13bc0*/  IMAD.MOV.U32 R9, RZ, RZ, RZ ;  /* 0x000000ffff097224 */ /* 0x000fe200078e00ff */
        /* <DEDUP_REMOVED lines=37> */
[----:B------:R-:W-:Y:S01]  /*13e20*/  MOV R8, R3 ;  /* 0x0000000300087202 */ /* 0x000fe20000000f00 */
[----:B------:R-:W-:Y:S01]  /*13e30*/  UMOV UR4, URZ ;  /* 0x0000003f00047c82 */ /* 0x000fe20008000000 */
[----:B------:R-:W-:-:S05]  /*13e40*/  ULDC UR5, c[0x0][0xc38] ;  /* 0x00030e0000057ab9 */ /* 0x000fca0000000800 */
.L_x_9834:
        /* <DEDUP_REMOVED lines=37> */
.L_x_9832:
        /* <DEDUP_REMOVED lines=18> */
.L_x_9835:
[----:B-1----:R-:W-:Y:S01]  /*141c0*/  IMAD R16, R16, UR5, R11 ;  /* 0x0000000510107c24 */ /* 0x002fe2000f8e020b */
[----:B0-----:R-:W-:Y:S01]  /*141d0*/  IABS R5, R9 ;  /* 0x0000000900057213 */ /* 0x001fe20000000000 */
[----:B------:R-:W-:Y:S01]  /*141e0*/  IMAD.MOV.U32 R11, RZ, RZ, R12 ;  /* 0x000000ffff0b7224 */ /* 0x000fe200078e000c */
[----:B------:R-:W-:Y:S01]  /*141f0*/  IABS R12, R6 ;  /* 0x00000006000c7213 */ /* 0x000fe20000000000 */
[----:B------:R-:W-:Y:S01]  /*14200*/  IMAD.MOV.U32 R2, RZ, RZ, RZ ;  /* 0x000000ffff027224 */ /* 0x000fe200078e00ff */
[----:B------:R-:W-:Y:S01]  /*14210*/  IADD3 R17, -R16, UR6, RZ ;  /* 0x0000000610117c10 */ /* 0x000fe2000fffe1ff */
[----:B------:R-:W-:Y:S01]  /*14220*/  IMAD R11, R11, R4, RZ ;  /* 0x000000040b0b7224 */ /* 0x000fe200078e02ff */
[----:B------:R-:W-:Y:S01]  /*14230*/  IADD3 R12, RZ, -R12, RZ ;  /* 0x8000000cff0c7210 */ /* 0x000fe20007ffe0ff */
[----:B------:R-:W0:Y:S01]  /*14240*/  I2F.RP R8, R5 ;  /* 0x0000000500087306 */ /* 0x000e220000209400 */
        /* <DEDUP_REMOVED lines=21> */
[----:B------:R-:W-:Y:S01]  /*143a0*/  IMAD.MOV R10, RZ, RZ, -R10 ;  /* 0x000000ffff0a7224 */ /* 0x000fe200078e0a0a */
[----:B------:R-:W-:Y:S01]  /*143b0*/  @!P2 IADD3 R8, -R8, RZ, RZ ;  /* 0x000000ff0808a210 */ /* 0x000fe20007ffe1ff */
[----:B------:R-:W-:Y:S01]  /*143c0*/  IMAD R11, R2, R5, RZ ;  /* 0x00000005020b7224 */ /* 0x000fe200078e02ff */
[----:B------:R-:W-:Y:S01]  /*143d0*/  @!P1 LOP3.LUT R8, RZ, R6, RZ, 0x33, !PT ;  /* 0x00000006ff089212 */ /* 0x000fe200078e33ff */
[----:B------:R-:W-:-:S03]  /*143e0*/  IMAD.MOV.U32 R2, RZ, RZ, RZ ;  /* 0x000000ffff027224 */ /* 0x000fc600078e00ff */
[----:B------:R-:W-:Y:S01]  /*143f0*/  IABS R4, R8 ;  /* 0x0000000800047213 */ /* 0x000fe20000000000 */
        /* <DEDUP_REMOVED lines=16> */
[----:B------:R-:W-:-:S04]  /*14500*/  @!P1 LOP3.LUT R2, RZ, R9, RZ, 0x33, !PT ;  /* 0x00000009ff029212 */ /* 0x000fc800078e33ff */
[----:B------:R-:W-:-:S05]  /*14510*/  IADD3 R18, -R2, RZ, RZ ;  /* 0x000000ff02127210 */ /* 0x000fca0007ffe1ff */
[C---:B------:R-:W-:Y:S02]  /*14520*/  IMAD R18, R9.reuse, R18, R8 ;  /* 0x0000001209127224 */ /* 0x040fe400078e0208 */
[----:B------:R-:W-:-:S04]  /*14530*/  IMAD R9, R9, 0x1000000, R2 ;  /* 0x0100000009097824 */ /* 0x000fc800078e0202 */
[----:B------:R-:W-:Y:S01]  /*14540*/  IMAD R18, R18, 0x10000, R9 ;  /* 0x0001000012127824 */ /* 0x000fe200078e0209 */
[----:B------:R-:W-:Y:S06]  /*14550*/  BRA `(.L_x_9836) ;  /* 0x00000000000c7947 */ /* 0x000fec0003800000 */
.L_x_9833:
[----:B------:R-:W-:Y:S02]  /*14560*/  IMAD.MOV.U32 R17, RZ, RZ, RZ ;  /* 0x000000ffff117224 */ /* 0x000fe400078e00ff */
[----:B------:R-:W-:Y:S02]  /*14570*/  IMAD.U32 R16, RZ, RZ, UR6 ;  /* 0x00000006ff107e24 */ /* 0x000fe4000f8e00ff */
[----:B------:R-:W-:-:S07]  /*14580*/  IMAD.MOV.U32 R18, RZ, RZ, RZ ;  /* 0x000000ffff127224 */ /* 0x000fce00078e00ff */
.L_x_9836:
[----:B------:R-:W-:-:S13]  /*14590*/  ISETP.NE.AND P0, PT, R7, RZ, PT ;  /* 0x000000ff0700720c */ /* 0x000fda0003f05270 */
[----:B------:R-:W0:Y:S01]  /*145a0*/  @!P0 S2R R3, SR_CgaCtaId ;  /* 0x0000000000038919 */ /* 0x000e220000008800 */
[----:B------:R-:W-:-:S04]  /*145b0*/  @!P0 MOV R2, 0x400 ;  /* 0x0000040000028802 */ /* 0x000fc80000000f00 */
[----:B0-----:R-:W-:-:S05]  /*145c0*/  @!P0 LEA R2, R3, R2, 0x18 ;  /* 0x0000000203028211 */ /* 0x001fca00078ec0ff */
[----:B------:R2:W-:Y:S01]  /*145d0*/  @!P0 STS.128 [R2+0x228d0], R16 ;  /* 0x0228d01002008388 */ /* 0x0005e20000000c00 */
[----:B------:R-:W-:Y:S06]  /*145e0*/  BAR.ARV 0x5, 0x180 ;  /* 0x0146000000007b1d */ /* 0x000fec0000002000 */
.L_x_9831:
[----:B------:R3:W-:Y:S01]  /*145f0*/  STL [R1+0x24], RZ ;  /* 0x000024ff01007387 */ /* 0x0007e20000100800 */
[----:B------:R-:W-:Y:S01]  /*14600*/  ULDC UR4, c[0x0][0xc3c] ;  /* 0x00030f0000047ab9 */ /* 0x000fe20000000800 */
[----:B------:R-:W-:Y:S01]  /*14610*/  IMAD.MOV.U32 R25, RZ, RZ, 0x1 ;  /* 0x00000001ff197424 */ /* 0x000fe200078e00ff */
[----:B-1----:R-:W-:Y:S02]  /*14620*/  ISETP.GE.AND P0, PT, R19, UR4, PT ;  /* 0x0000000413007c0c */ /* 0x002fe4000bf06270 */
[----:B------:R-:W-:-:S11]  /*14630*/  MOV R24, RZ ;  /* 0x000000ff00187202 */ /* 0x000fd60000000f00 */
[----:B---3--:R-:W-:Y:S05]  /*14640*/  @P0 BRA `(.L_x_9837) ;  /* 0x00000060003c0947 */ /* 0x008fea0003800000 */
[----:B------:R-:W1:Y:S01]  /*14650*/  S2UR UR5, SR_CgaCtaId ;  /* 0x00000000000579c3 */ /* 0x000e620000008800 */
[C---:B--2---:R-:W-:Y:S01]  /*14660*/  IMAD.SHL.U32 R2, R0.reuse, 0x8, RZ ;  /* 0x0000000800027824 */ /* 0x044fe200078e00ff */
[----:B------:R-:W-:Y:S01]  /*14670*/  LOP3.LUT R4, R0, 0x7f, RZ, 0xc0, !PT ;  /* 0x0000007f00047812 */ /* 0x000fe200078ec0ff */
[----:B------:R-:W-:Y:S01]  /*14680*/  UMOV UR4, 0x400 ;  /* 0x0000040000047882 */ /* 0x000fe20000000000 */
[----:B------:R2:W-:Y:S01]  /*14690*/  STL [R1+0x24], RZ ;  /* 0x000024ff01007387 */ /* 0x0005e20000100800 */
[----:B------:R-:W-:Y:S01]  /*146a0*/  BSSY B8, `(.L_x_9837) ;  /* 0x0000609000087945 */ /* 0x000fe20003800000 */
[----:B0-----:R-:W-:Y:S01]  /*146b0*/  LOP3.LUT R3, R2, 0x1f8, RZ, 0xc0, !PT ;  /* 0x000001f802037812 */ /* 0x001fe200078ec0ff */
[----:B------:R-:W-:Y:S01]  /*146c0*/  IMAD.SHL.U32 R28, R4, 0x8, RZ ;  /* 0x00000008041c7824 */ /* 0x000fe200078e00ff */
[----:B------:R-:W-:Y:S01]  /*146d0*/  LOP3.LUT R2, R2, 0x38, RZ, 0xc0, !PT ;  /* 0x0000003802027812 */ /* 0x000fe200078ec0ff */
[----:B------:R-:W-:Y:S01]  /*146e0*/  IMAD.MOV.U32 R26, RZ, RZ, 0x1 ;  /* 0x00000001ff1a7424 */ /* 0x000fe200078e00ff */
        /* <DEDUP_REMOVED lines=8> */
[----:B------:R-:W-:Y:S01]  /*14770*/  LOP3.LUT R4, R37, 0x2, RZ, 0xfc, !PT ;  /* 0x0000000225047812 */ /* 0x000fe200078efcff */
[----:B------:R-:W-:Y:S01]  /*14780*/  ULDC UR36, c[0x0][0xc] ;  /* 0x0000030000247ab9 */ /* 0x000fe20000000800 */
[----:B------:R-:W-:-:S02]  /*14790*/  LOP3.LUT R3, R3, 0x70, R0, 0xf8, !PT ;  /* 0x0000007003037812 */ /* 0x000fc400078ef800 */
[C---:B------:R-:W-:Y:S01]  /*147a0*/  LOP3.LUT R0, R2.reuse, 0x40, RZ, 0xfc, !PT ;  /* 0x0000004002007812 */ /* 0x040fe200078efcff */
[----:B-1----:R-:W-:Y:S01]  /*147b0*/  ULEA UR4, UR5, UR4, 0x18 ;  /* 0x0000000405047291 */ /* 0x002fe2000f8ec03f */
[C---:B------:R-:W-:Y:S02]  /*147c0*/  LOP3.LUT R3, R2.reuse, 0x80, RZ, 0xfc, !PT ;  /* 0x0000008002037812 */ /* 0x040fe400078efcff */
[----:B------:R-:W-:-:S03]  /*147d0*/  LOP3.LUT R2, R2, 0xc0, RZ, 0xfc, !PT ;  /* 0x000000c002027812 */ /* 0x000fc600078efcff */
[----:B------:R-:W-:-:S05]  /*147e0*/  IMAD.U32 R22, RZ, RZ, UR4 ;  /* 0x00000004ff167e24 */ /* 0x000fca000f8e00ff */
[----:B------:R-:W-:-:S05]  /*147f0*/  LEA R0, R28, R22, 0x1 ;  /* 0x000000161c007211 */ /* 0x000fca00078e08ff */
[----:B------:R2:W-:Y:S02]  /*14800*/  STL [R1+0x4], R0 ;  /* 0x0000040001007387 */ /* 0x0005e40000100800 */
.L_x_9938:
[----:B------:R-:W0:Y:S02]  /*14810*/  LDC.64 R34, c[0x0][0xc88] ;  /* 0x00032200ff227b82 */ /* 0x000e240000000a00 */
[----:B0-----:R-:W-:-:S06]  /*14820*/  IMAD.WIDE R34, R19, 0x4, R34 ;  /* 0x0000000413227825 */ /* 0x001fcc00078e0222 */
        /* <DEDUP_REMOVED lines=26> */
[----:B---3--:R-:W-:-:S03]  /*149d0*/  IADD3 R4, P4, R31, UR6, RZ ;  /* 0x000000061f047c10 */ /* 0x008fc6000ff9e0ff */
        /* <DEDUP_REMOVED lines=20> */
[----:B----4-:R-:W-:Y:S06]  /*14b20*/  @P1 BRA `(.L_x_9838) ;  /* 0x0000000000141947 */ /* 0x010fec0003800000 */
[----:B------:R-:W-:Y:S05]  /*14b30*/  @!P0 BRA `(.L_x_9838) ;  /* 0x0000000000108947 */ /* 0x000fea0003800000 */
[----:B------:R-:W2:Y:S04]  /*14b40*/  LDG.E R7, desc[UR40][R2.64] ;  /* 0x0000002802077981 */ /* 0x000ea8000c1e1900 */
[----:B------:R-:W2:Y:S02]  /*14b50*/  LDG.E R10, desc[UR40][R2.64+0x4] ;  /* 0x00000428020a7981 */ /* 0x000ea4000c1e1900 */
[----:B--2---:R-:W-:-:S05]  /*14b60*/  IMAD.IADD R2, R10, 0x1, -R7 ;  /* 0x000000010a027824 */ /* 0x004fca00078e0a07 */
[----:B------:R0:W-:Y:S02]  /*14b70*/  STL [R1+0x18], R2 ;  /* 0x0000180201007387 */ /* 0x0001e40000100800 */
.L_x_9838:
[----:B------:R-:W-:Y:S01]  /*14b80*/  ULDC.64 UR4, c[0x0][0xa20] ;  /* 0x0002880000047ab9 */ /* 0x000fe20000000a00 */
[C---:B------:R-:W-:Y:S02]  /*14b90*/  LOP3.LUT R7, R18.reuse, 0xff000000, RZ, 0xc0, !PT ;  /* 0xff00000012077812 */ /* 0x040fe400078ec0ff */
[----:B------:R-:W-:Y:S02]  /*14ba0*/  ISETP.NE.U32.AND P0, PT, RZ, UR4, PT ;  /* 0x00000004ff007c0c */ /* 0x000fe4000bf05070 */
[----:B------:R-:W-:Y:S02]  /*14bb0*/  SHF.R.U32.HI R7, RZ, 0x8, R7 ;  /* 0x00000008ff077819 */ /* 0x000fe40000011607 */
[----:B------:R-:W-:Y:S02]  /*14bc0*/  ISETP.NE.AND.EX P0, PT, RZ, UR5, PT, P0 ;  /* 0x00000005ff007c0c */ /* 0x000fe4000bf05300 */
[C---:B0-----:R-:W-:Y:S02]  /*14bd0*/  LOP3.LUT R2, R18.reuse, 0xff0000, RZ, 0xc0, !PT ;  /* 0x00ff000012027812 */ /* 0x041fe400078ec0ff */
[----:B------:R-:W-:-:S02]  /*14be0*/  LOP3.LUT R18, R18, 0xffff, RZ, 0xc0, !PT ;  /* 0x0000ffff12127812 */ /* 0x000fc400078ec0ff */
[----:B------:R-:W-:Y:S02]  /*14bf0*/  LEA.HI R7, R2, R7, RZ, 0x10 ;  /* 0x0000000702077211 */ /* 0x000fe400078f80ff */
[----:B------:R-:W-:-:S05]  /*14c00*/  MOV R27, R34 ;  /* 0x00000022001b7202 */ /* 0x000fca0000000f00 */
[----:B------:R-:W-:Y:S05]  /*14c10*/  @!P0 BRA `(.L_x_9839) ;  /* 0x0000000000108947 */ /* 0x000fea0003800000 */
[----:B------:R-:W-:-:S04]  /*14c20*/  IADD3 R2, P0, R31, UR4, RZ ;  /* 0x000000041f027c10 */ /* 0x000fc8000ff1e0ff */
[----:B------:R-:W-:-:S05]  /*14c30*/  IADD3.X R3, R32, UR5, RZ, P0, !PT ;  /* 0x0000000520037c10 */ /* 0x000fca00087fe4ff */
[----:B------:R0:W5:Y:S01]  /*14c40*/  LDG.E R8, desc[UR40][R2.64] ;  /* 0x0000002802087981 */ /* 0x000162000c1e1900 */
[----:B------:R-:W-:Y:S05]  /*14c50*/  BRA `(.L_x_9840) ;  /* 0x0000000000247947 */ /* 0x000fea0003800000 */
.L_x_9839:
        /* <DEDUP_REMOVED lines=9> */
.L_x_9840:
        /* <DEDUP_REMOVED lines=10> */
[----:B------:R0:W-:Y:S02]  /*14d90*/  STL [R1+0x8], R3 ;  /* 0x0000080301007387 */ /* 0x0001e40000100800 */
[----:B------:R-:W-:-:S05]  /*14da0*/  IMAD.HI R4, R4, 0x2aaaaaab, RZ ;  /* 0x2aaaaaab04047827 */ /* 0x000fca00078e02ff */
[----:B------:R-:W-:Y:S01]  /*14db0*/  SHF.R.U32.HI R2, RZ, 0x1f, R4 ;  /* 0x0000001fff027819 */ /* 0x000fe20000011604 */
[----:B0-----:R-:W-:-:S03]  /*14dc0*/  IMAD.MOV.U32 R3, RZ, RZ, RZ ;  /* 0x000000ffff037224 */ /* 0x001fc600078e00ff */
[----:B------:R-:W-:Y:S01]  /*14dd0*/  LEA.HI.SX32 R4, R4, R2, 0x1c ;  /* 0x0000000204047211 */ /* 0x000fe200078fe2ff */
        /* <DEDUP_REMOVED lines=13> */
[----:B------:R-:W-:Y:S01]  /*14eb0*/  IMAD R11, R2, R10, RZ ;  /* 0x0000000a020b7224 */ /* 0x000fe200078e02ff */
[----:B------:R-:W-:-:S05]  /*14ec0*/  MOV R2, RZ ;  /* 0x000000ff00027202 */ /* 0x000fca0000000f00 */
        /* <DEDUP_REMOVED lines=15> */
.L_x_9842:
[----:B------:R-:W-:Y:S05]  /*14fc0*/  BSYNC B0 ;  /* 0x0000000000007941 */ /* 0x000fea0003800000 */
.L_x_9841:
        /* <DEDUP_REMOVED lines=25> */
.L_x_10034:
[----:B-1----:R-:W-:Y:S02]  /*15160*/  ISETP.NE.AND P0, PT, R14, RZ, PT ;  /* 0x000000ff0e00720c */ /* 0x002fe40003f05270 */
[----:B------:R-:W-:-:S11]  /*15170*/  PLOP3.LUT P6, PT, PT, PT, PT, 0x8, 0x0 ;  /* 0x000000000000781c */ /* 0x000fd60003fce170 */
[----:B------:R-:W-:Y:S05]  /*15180*/  @P0 BRA `(.L_x_9846) ;  /* 0x00000000000c0947 */ /* 0x000fea0003800000 */
[----:B------:R-:W-:-:S03]  /*15190*/  UMOV UR4, 0xffffffff ;  /* 0xffffffff00047882 */ /* 0x000fc60000000000 */
[----:B------:R-:W-:Y:S05]  /*151a0*/  BRA.DIV UR4, `(.L_x_9847) ;  /* 0x0000007204a47947 */ /* 0x000fea000b800000 */
[----:B------:R-:W-:-:S13]  /*151b0*/  ELECT P6, URZ, PT ;  /* 0x00000000003f782f */ /* 0x000fda00038c0000 */
.L_x_9846:
        /* <DEDUP_REMOVED lines=9> */
.L_x_10037:
[----:B------:R-:W-:Y:S05]  /*15250*/  BSYNC B1 ;  /* 0x0000000000017941 */ /* 0x000fea0003800000 */
.L_x_9848:
        /* <DEDUP_REMOVED lines=10> */
.L_x_10038:
[----:B------:R-:W-:Y:S05]  /*15300*/  BSYNC B2 ;  /* 0x0000000000027941 */ /* 0x000fea0003800000 */
.L_x_9852:
        /* <DEDUP_REMOVED lines=9> */
.L_x_9855:
[----:B------:R-:W-:Y:S05]  /*153a0*/  BSYNC B2 ;  /* 0x0000000000027941 */ /* 0x000fea0003800000 */
.L_x_9854:
        /* <DEDUP_REMOVED lines=12> */
.L_x_9856:
        /* <DEDUP_REMOVED lines=13> */
.L_x_10039:
[----:B------:R-:W-:Y:S05]  /*15540*/  BSYNC B2 ;  /* 0x0000000000027941 */ /* 0x000fea0003800000 */
.L_x_9857:
[----:B------:R-:W-:Y:S01]  /*15550*/  BSSY B2, `(.L_x_9859) ;  /* 0x000000b000027945 */ /* 0x000fe20003800000 */
[----:B------:R-:W-:Y:S01]  /*15560*/  IMAD.MOV.U32 R12, RZ, RZ, 0x0 ;  /* 0x00000000ff0c7424 */ /* 0x000fe200078e00ff */
[----:B------:R-:W-:Y:S02]  /*15570*/  MOV R13, 0x12f00000 ;  /* 0x12f00000000d7802 */ /* 0x000fe40000000f00 */
        /* <DEDUP_REMOVED lines=8> */
.L_x_9860:
[----:B------:R-:W-:Y:S05]  /*15600*/  BSYNC B2 ;  /* 0x0000000000027941 */ /* 0x000fea0003800000 */
.L_x_9859:
        /* <DEDUP_REMOVED lines=9> */
.L_x_9861:
        /* <DEDUP_REMOVED lines=15> */
.L_x_9862:
        /* <DEDUP_REMOVED lines=15> */
.L_x_9863:
        /* <DEDUP_REMOVED lines=15> */
.L_x_9864:
        /* <DEDUP_REMOVED lines=10> */
.L_x_9851:
[----:B------:R-:W-:Y:S05]  /*15a10*/  BSYNC B1 ;  /* 0x0000000000017941 */ /* 0x000fea0003800000 */
.L_x_9850:
        /* <DEDUP_REMOVED lines=9> */
.L_x_9880:
[----:B------:R-:W-:Y:S05]  /*15ab0*/  YIELD ;  /* 0x0000000000007946 */ /* 0x000fea0003800000 */
[----:B------:R-:W-:Y:S04]  /*15ac0*/  BSSY B1, `(.L_x_9865) ;  /* 0x000007a000017945 */ /* 0x000fe80003800000 */
[----:B------:R-:W-:Y:S05]  /*15ad0*/  @!P6 BRA `(.L_x_9866) ;  /* 0x0000000400e0e947 */ /* 0x000fea0003800000 */
[----:B------:R-:W-:Y:S01]  /*15ae0*/  LEA R8, R23, R22, 0x3 ;  /* 0x0000001617087211 */ /* 0x000fe200078e18ff */
[----:B0-----:R-:W0:Y:S01]  /*15af0*/  S2R R3, SR_TID.X ;  /* 0x0000000000037919 */ /* 0x001e220000002100 */
[----:B------:R-:W-:Y:S01]  /*15b00*/  SHF.L.U32 R2, R26, 0x1f, RZ ;  /* 0x0000001f1a027819 */ /* 0x000fe200000006ff */
[----:B------:R-:W-:Y:S03]  /*15b10*/  BSSY B2, `(.L_x_9867) ;  /* 0x0000005000027945 */ /* 0x000fe60003800000 */
[----:B------:R-:W1:Y:S01]  /*15b20*/  SYNCS.PHASECHK.TRANS64.TRYWAIT P2, [R8+URZ+0x228a0], R2 ;  /* 0x0228a002080075a7 */ /* 0x000e62000804017f */
[----:B0-----:R-:W-:-:S04]  /*15b30*/  LOP3.LUT R3, R3, 0x7f, RZ, 0xc0, !PT ;  /* 0x0000007f03037812 */ /* 0x001fc800078ec0ff */
[----:B------:R-:W-:Y:S01]  /*15b40*/  ISETP.NE.AND P3, PT, R3, RZ, PT ;  /* 0x000000ff0300720c */ /* 0x000fe20003f65270 */
[----:B-1----:R-:W-:-:S12]  /*15b50*/  @!P2 BRA `(.L_x_9868) ;  /* 0x000000680094a947 */ /* 0x002fd80003800000 */
.L_x_10040:
[----:B------:R-:W-:Y:S05]  /*15b60*/  BSYNC B2 ;  /* 0x0000000000027941 */ /* 0x000fea0003800000 */
.L_x_9867:
        /* <DEDUP_REMOVED lines=9> */
.L_x_9870:
[----:B------:R-:W-:Y:S05]  /*15c00*/  BSYNC B2 ;  /* 0x0000000000027941 */ /* 0x000fea0003800000 */
.L_x_9869:
        /* <DEDUP_REMOVED lines=11> */
.L_x_9871:
        /* <DEDUP_REMOVED lines=13> */
.L_x_10041:
[----:B------:R-:W-:Y:S05]  /*15d90*/  BSYNC B2 ;  /* 0x0000000000027941 */ /* 0x000fea0003800000 */
.L_x_9872:
        /* <DEDUP_REMOVED lines=11> */
.L_x_9875:
[----:B------:R-:W-:Y:S05]  /*15e50*/  BSYNC B2 ;  /* 0x0000000000027941 */ /* 0x000fea0003800000 */
.L_x_9874:
        /* <DEDUP_REMOVED lines=9> */
.L_x_9876:
        /* <DEDUP_REMOVED lines=15> */
.L_x_9877:
        /* <DEDUP_REMOVED lines=15> */
.L_x_9878:
        /* <DEDUP_REMOVED lines=15> */
.L_x_9879:
        /* <DEDUP_REMOVED lines=10> */
.L_x_9866:
[----:B------:R-:W-:Y:S05]  /*16260*/  BSYNC B1 ;  /* 0x0000000000017941 */ /* 0x000fea0003800000 */
.L_x_9865:
        /* <DEDUP_REMOVED lines=8> */
.L_x_9844:
[----:B------:R-:W-:Y:S05]  /*162f0*/  BSYNC B0 ;  /* 0x0000000000007941 */ /* 0x000fea0003800000 */
.L_x_9843:
        /* <DEDUP_REMOVED lines=33> */
.L_x_9882:
[----:B------:R-:W-:Y:S05]  /*16510*/  BSYNC B0 ;  /* 0x0000000000007941 */ /* 0x000fea0003800000 */
.L_x_9881:
        /* <DEDUP_REMOVED lines=23> */
.L_x_9884:
        /* <DEDUP_REMOVED lines=10> */
[----:B0-----:R-:W0:Y:S01]  /*16730*/  LDC.64 R2, c[0x4][R2] ;  /* 0x0100000002027b82 */ /* 0x001e220000000a00 */
        /* <DEDUP_REMOVED lines=9> */
.L_x_9887:
[----:B------:R-:W-:Y:S05]  /*167d0*/  BSYNC B6 ;  /* 0x0000000000067941 */ /* 0x000fea0003800000 */
.L_x_9886:
        /* <DEDUP_REMOVED lines=20> */
.L_x_9890:
[----:B------:R0:W1:Y:S01]  /*16920*/  LDC.64 R2, c[0x4][R33] ;  /* 0x0100000021027b82 */ /* 0x0000620000000a00 */
[----:B------:R-:W-:Y:S01]  /*16930*/  ULDC.64 UR4, c[0x4][0xf0] ;  /* 0x01003c0000047ab9 */ /* 0x000fe20000000a00 */
[----:B------:R-:W-:Y:S01]  /*16940*/  ULDC.64 UR6, c[0x4][0xf8] ;  /* 0x01003e0000067ab9 */ /* 0x000fe20000000a00 */
[----:B------:R-:W-:Y:S01]  /*16950*/  ULDC.64 UR8, c[0x4][0x18] ;  /* 0x0100060000087ab9 */ /* 0x000fe20000000a00 */
[----:B------:R-:W-:Y:S01]  /*16960*/  MOV R4, UR4 ;  /* 0x0000000400047c02 */ /* 0x000fe20008000f00 */
[----:B------:R-:W-:Y:S02]  /*16970*/  IMAD.U32 R5, RZ, RZ, UR5 ;  /* 0x00000005ff057e24 */ /* 0x000fe4000f8e00ff */
        /* <DEDUP_REMOVED lines=9> */
.L_x_9889:
[----:B------:R-:W-:Y:S05]  /*16a10*/  BSYNC B6 ;  /* 0x0000000000067941 */ /* 0x000fea0003800000 */
.L_x_9888:
[----:B------:R-:W2:Y:S01]  /*16a20*/  LDL R20, [R1+0x8] ;  /* 0x0000080001147983 */ /* 0x000ea20000100800 */
[----:B------:R-:W-:Y:S01]  /*16a30*/  ULDC.64 UR4, c[0x0][0x9f8] ;  /* 0x00027e0000047ab9 */ /* 0x000fe20000000a00 */
[----:B------:R-:W1:Y:S01]  /*16a40*/  LDC R8, c[0x0][0x430] ;  /* 0x00010c00ff087b82 */ /* 0x000e620000000800 */
[----:B------:R-:W-:Y:S01]  /*16a50*/  ISETP.NE.U32.AND P0, PT, RZ, UR4, PT ;  /* 0x00000004ff007c0c */ /* 0x000fe2000bf05070 */
[----:B------:R-:W3:Y:S03]  /*16a60*/  LDL.LU R9, [R1] ;  /* 0x0000000001097983 */ /* 0x000ee60000300800 */
[----:B------:R-:W-:Y:S01]  /*16a70*/  ISETP.NE.AND.EX P0, PT, RZ, UR5, PT, P0 ;  /* 0x00000005ff007c0c */ /* 0x000fe2000bf05300 */
[----:B------:R-:W4:-:S12]  /*16a80*/  S2R R21, SR_TID.X ;  /* 0x0000000000157919 */ /* 0x000f180000002100 */
[----:B------:R-:W-:Y:S01]  /*16a90*/  @P0 IADD3 R2, P1, R31, UR4, RZ ;  /* 0x000000041f020c10 */ /* 0x000fe2000ff3e0ff */
[----:B------:R-:W-:Y:S01]  /*16aa0*/  VIADD R0, R35, 0xffffffff ;  /* 0xffffffff23007836 */ /* 0x000fe20000000000 */
[----:B------:R-:W1:Y:S01]  /*16ab0*/  S2R R10, SR_TID.X ;  /* 0x00000000000a7919 */ /* 0x000e620000002100 */
[----:B------:R-:W-:Y:S01]  /*16ac0*/  ULDC UR4, c[0x0][0x2f4] ;  /* 0x0000bd0000047ab9 */ /* 0x000fe20000000800 */
[----:B0-----:R-:W-:Y:S02]  /*16ad0*/  @P0 IADD3.X R3, R32, UR5, RZ, P1, !PT ;  /* 0x0000000520030c10 */ /* 0x001fe40008ffe4ff */
[----:B----4-:R-:W-:-:S03]  /*16ae0*/  LOP3.LUT R21, R21, 0x7f, RZ, 0xc0, !PT ;  /* 0x0000007f15157812 */ /* 0x010fc600078ec0ff */
[----:B------:R0:W4:Y:S01]  /*16af0*/  @P0 LDG.E R27, desc[UR40][R2.64] ;  /* 0x00000028021b0981 */ /* 0x000122000c1e1900 */
[----:B------:R-:W-:Y:S01]  /*16b00*/  IMAD.MOV.U32 R35, RZ, RZ, RZ ;  /* 0x000000ffff237224 */ /* 0x000fe200078e00ff */
[----:B------:R-:W-:Y:S01]  /*16b10*/  ULDC UR5, c[0x0][0x320] ;  /* 0x0000c80000057ab9 */ /* 0x000fe20000000800 */
[----:B------:R-:W-:Y:S02]  /*16b20*/  SHF.R.U32.HI R33, RZ, 0x3, R21 ;  /* 0x00000003ff217819 */ /* 0x000fe40000011615 */
[----:B------:R-:W0:Y:S01]  /*16b30*/  S2R R21, SR_TID.X ;  /* 0x0000000000157919 */ /* 0x000e220000002100 */
[----:B-1----:R-:W-:-:S13]  /*16b40*/  ISETP.NE.AND P1, PT, R8, 0x1, PT ;  /* 0x000000010800780c */ /* 0x002fda0003f25270 */
[----:B------:R-:W1:Y:S08]  /*16b50*/  @P1 LDC R5, c[0x0][0x434] ;  /* 0x00010d00ff051b82 */ /* 0x000e700000000800 */
[----:B------:R-:W1:Y:S01]  /*16b60*/  @P1 LDC R4, c[0x0][0x438] ;  /* 0x00010e00ff041b82 */ /* 0x000e620000000800 */
[----:B0-----:R-:W-:-:S04]  /*16b70*/  SHF.L.U32 R21, R21, 0x4, RZ ;  /* 0x0000000415157819 */ /* 0x001fc800000006ff */
[----:B------:R-:W-:-:S05]  /*16b80*/  LOP3.LUT R21, R33, 0x70, R21, 0xf8, !PT ;  /* 0x0000007021157812 */ /* 0x000fca00078ef815 */
[----:B------:R-:W-:Y:S02]  /*16b90*/  IMAD R36, R0, 0x60, R21 ;  /* 0x0000006000247824 */ /* 0x000fe400078e0215 */
[----:B------:R-:W-:-:S05]  /*16ba0*/  IMAD.SHL.U32 R10, R10, 0x8, RZ ;  /* 0x000000080a0a7824 */ /* 0x000fca00078e00ff */
[----:B------:R-:W-:Y:S01]  /*16bb0*/  LOP3.LUT R10, R10, 0x38, RZ, 0xc0, !PT ;  /* 0x000000380a0a7812 */ /* 0x000fe200078ec0ff */
[----:B------:R-:W-:Y:S01]  /*16bc0*/  UMOV UR6, 0xffffffff ;  /* 0xffffffff00067882 */ /* 0x000fe20000000000 */
[----:B--2---:R-:W-:-:S04]  /*16bd0*/  ISETP.GE.AND P0, PT, R36, R20, PT ;  /* 0x000000142400720c */ /* 0x004fc80003f06270 */
[----:B------:R-:W-:Y:S01]  /*16be0*/  ISETP.GT.U32.OR P0, PT, R21, 0x5f, P0 ;  /* 0x0000005f1500780c */ /* 0x000fe20000704470 */
[----:B------:R-:W-:-:S12]  /*16bf0*/  IMAD.IADD R36, R36, 0x1, R30 ;  /* 0x0000000124247824 */ /* 0x000fd800078e021e */
[----:B------:R-:W0:Y:S01]  /*16c00*/  @!P0 LDC.64 R2, c[0x0][0x428] ;  /* 0x00010a00ff028b82 */ /* 0x000e220000000a00 */
[----:B-1----:R-:W-:-:S04]  /*16c10*/  @P1 IMAD.HI.U32 R5, R36, R5, RZ ;  /* 0x0000000524051227 */ /* 0x002fc800078e00ff */
[----:B------:R-:W-:Y:S01]  /*16c20*/  IMAD.MOV.U32 R6, RZ, RZ, R36 ;  /* 0x000000ffff067224 */ /* 0x000fe200078e0024 */
[----:B------:R-:W-:-:S04]  /*16c30*/  @P1 SHF.R.U32.HI R6, RZ, R4, R5 ;  /* 0x00000004ff061219 */ /* 0x000fc80000011605 */
[--C-:B------:R-:W-:Y:S01]  /*16c40*/  @!P0 SHF.R.S32.HI R5, RZ, 0x1f, R6.reuse ;  /* 0x0000001fff058819 */ /* 0x100fe20000011406 */
[----:B------:R-:W-:Y:S01]  /*16c50*/  @!P0 IMAD.MOV.U32 R4, RZ, RZ, R6 ;  /* 0x000000ffff048224 */ /* 0x000fe200078e0006 */
[----:B----4-:R-:W-:-:S03]  /*16c60*/  SHF.R.S32.HI R33, RZ, 0x1f, R27 ;  /* 0x0000001fff217819 */ /* 0x010fc6000001141b */
[----:B0-----:R-:W-:-:S04]  /*16c70*/  @!P0 IMAD.WIDE.U32 R4, R27, R2, R4 ;  /* 0x000000021b048225 */ /* 0x001fc800078e0004 */
[----:B------:R-:W-:-:S04]  /*16c80*/  @!P0 IMAD R7, R33, R2, RZ ;  /* 0x0000000221078224 */ /* 0x000fc800078e02ff */
[----:B------:R-:W-:Y:S02]  /*16c90*/  @!P0 IMAD R7, R27, R3, R7 ;  /* 0x000000031b078224 */ /* 0x000fe400078e0207 */
[----:B------:R-:W0:Y:S02]  /*16ca0*/  @!P0 LDC.64 R2, c[0x0][0x418] ;  /* 0x00010600ff028b82 */ /* 0x000e240000000a00 */
[----:B------:R-:W-:Y:S01]  /*16cb0*/  @!P0 IMAD.IADD R7, R5, 0x1, R7 ;  /* 0x0000000105078824 */ /* 0x000fe200078e0207 */
[----:B0-----:R-:W-:-:S04]  /*16cc0*/  @!P0 LEA R2, P1, R4, R2, 0x2 ;  /* 0x0000000204028211 */ /* 0x001fc800078210ff */
[----:B------:R-:W-:-:S05]  /*16cd0*/  @!P0 LEA.HI.X R3, R4, R3, R7, 0x2, P1 ;  /* 0x0000000304038211 */ /* 0x000fca00008f1407 */
[----:B------:R0:W5:Y:S01]  /*16ce0*/  @!P0 LDG.E R35, desc[UR40][R2.64] ;  /* 0x0000002802238981 */ /* 0x000162000c1e1900 */
[----:B------:R-:W-:Y:S02]  /*16cf0*/  ISETP.GT.U32.AND P0, PT, R21, 0x5f, PT ;  /* 0x0000005f1500780c */ /* 0x000fe40003f04070 */
[----:B------:R-:W1:Y:S01]  /*16d00*/  S2R R21, SR_TID.X ;  /* 0x0000000000157919 */ /* 0x000e620000002100 */
[----:B------:R-:W-:Y:S02]  /*16d10*/  ISETP.GE.AND P1, PT, R10, UR4, PT ;  /* 0x000000040a007c0c */ /* 0x000fe4000bf26270 */
[----:B---3--:R-:W-:-:S08]  /*16d20*/  LOP3.LUT R9, R9, 0xffffffdf, RZ, 0xc0, !PT ;  /* 0xffffffdf09097812 */ /* 0x008fd000078ec0ff */
[----:B------:R-:W-:-:S04]  /*16d30*/  @P0 LOP3.LUT R9, R9, 0x20, RZ, 0xfc, !PT ;  /* 0x0000002009090812 */ /* 0x000fc800078efcff */
[----:B------:R-:W-:Y:S02]  /*16d40*/  LOP3.LUT R9, R9, 0xfffffffe, RZ, 0xc0, !PT ;  /* 0xfffffffe09097812 */ /* 0x000fe400078ec0ff */
[----:B-1----:R-:W-:-:S04]  /*16d50*/  SHF.L.U32 R21, R21, 0x3, RZ ;  /* 0x0000000315157819 */ /* 0x002fc800000006ff */
[----:B------:R-:W-:-:S04]  /*16d60*/  LOP3.LUT R21, R21, 0x38, RZ, 0xc0, !PT ;  /* 0x0000003815157812 */ /* 0x000fc800078ec0ff */
[----:B------:R-:W-:-:S04]  /*16d70*/  LOP3.LUT R11, R21, 0x40, RZ, 0xfc, !PT ;  /* 0x00000040150b7812 */ /* 0x000fc800078efcff */
[----:B------:R-:W-:Y:S02]  /*16d80*/  ISETP.GE.AND P3, PT, R11, UR5, PT ;  /* 0x000000050b007c0c */ /* 0x000fe4000bf66270 */
[----:B------:R-:W-:Y:S02]  /*16d90*/  @P1 LOP3.LUT R9, R9, 0x1, RZ, 0xfc, !PT ;  /* 0x0000000109091812 */ /* 0x000fe400078efcff */
[C---:B------:R-:W-:Y:S02]  /*16da0*/  LOP3.LUT R11, R10.reuse, 0x80, RZ, 0xfc, !PT ;  /* 0x000000800a0b7812 */ /* 0x040fe400078efcff */
[----:B------:R-:W-:Y:S02]  /*16db0*/  LOP3.LUT R9, R9, 0xfffffff7, RZ, 0xc0, !PT ;  /* 0xfffffff709097812 */ /* 0x000fe400078ec0ff */
[----:B------:R-:W-:Y:S02]  /*16dc0*/  ISETP.GE.AND P2, PT, R11, UR5, PT ;  /* 0x000000050b007c0c */ /* 0x000fe4000bf46270 */
[----:B------:R-:W-:-:S03]  /*16dd0*/  ISETP.GE.AND P0, PT, R10, UR5, PT ;  /* 0x000000050a007c0c */ /* 0x000fc6000bf06270 */
[----:B------:R-:W-:-:S04]  /*16de0*/  @P3 LOP3.LUT R9, R9, 0x8, RZ, 0xfc, !PT ;  /* 0x0000000809093812 */ /* 0x000fc800078efcff */
[----:B------:R-:W-:Y:S02]  /*16df0*/  LOP3.LUT R9, R9, 0xffffffef, RZ, 0xc0, !PT ;  /* 0xffffffef09097812 */ /* 0x000fe400078ec0ff */
[----:B------:R-:W-:Y:S02]  /*16e00*/  LOP3.LUT R10, R10, 0xc0, RZ, 0xfc, !PT ;  /* 0x000000c00a0a7812 */ /* 0x000fe400078efcff */
[----:B------:R-:W-:Y:S02]  /*16e10*/  LOP3.LUT R9, R9, 0xfffffffb, RZ, 0xc0, !PT ;  /* 0xfffffffb09097812 */ /* 0x000fe400078ec0ff */
[----:B------:R-:W-:Y:S02]  /*16e20*/  ISETP.GE.AND P1, PT, R10, UR5, PT ;  /* 0x000000050a007c0c */ /* 0x000fe4000bf26270 */
[----:B------:R-:W-:-:S04]  /*16e30*/  @P2 LOP3.LUT R9, R9, 0x4, RZ, 0xfc, !PT ;  /* 0x0000000409092812 */ /* 0x000fc800078efcff */
[----:B------:R-:W-:-:S04]  /*16e40*/  @P0 LOP3.LUT R9, R9, 0x10, RZ, 0xfc, !PT ;  /* 0x0000001009090812 */ /* 0x000fc800078efcff */
[----:B------:R-:W-:-:S04]  /*16e50*/  LOP3.LUT R9, R9, 0xfffffffd, RZ, 0xc0, !PT ;  /* 0xfffffffd09097812 */ /* 0x000fc800078ec0ff */
[----:B------:R-:W-:-:S05]  /*16e60*/  @P1 LOP3.LUT R9, R9, 0x2, RZ, 0xfc, !PT ;  /* 0x0000000209091812 */ /* 0x000fca00078efcff */
[----:B------:R1:W-:Y:S01]  /*16e70*/  STL [R1], R9 ;  /* 0x0000000901007387 */ /* 0x0003e20000100800 */
[----:B0-----:R-:W-:-:S04]  /*16e80*/  IMAD.MOV R2, RZ, RZ, -R6 ;  /* 0x000000ffff027224 */ /* 0x001fc800078e0a06 */
[----:B------:R-:W-:Y:S01]  /*16e90*/  IMAD R36, R8, R2, R36 ;  /* 0x0000000208247224 */ /* 0x000fe200078e0224 */
[----:B------:R-:W-:Y:S06]  /*16ea0*/  BRA.DIV UR6, `(.L_x_9891) ;  /* 0x0000005606e87947 */ /* 0x000fec000b800000 */
.L_x_10044:
[----:B------:R-:W-:Y:S01]  /*16eb0*/  LOP3.LUT R3, R37, 0x2, RZ, 0xfc, !PT ;  /* 0x0000000225037812 */ /* 0x000fe200078efcff */
[----:B------:R-:W-:Y:S01]  /*16ec0*/  IMAD.MOV.U32 R2, RZ, RZ, R9 ;  /* 0x000000ffff027224 */ /* 0x000fe200078e0009 */
[----:B------:R-:W-:Y:S02]  /*16ed0*/  SEL R7, RZ, 0x1, P0 ;  /* 0x00000001ff077807 */ /* 0x000fe40000000000 */
[----:B------:R-:W-:Y:S02]  /*16ee0*/  ISETP.NE.AND P0, PT, R3, 0x3, PT ;  /* 0x000000030300780c */ /* 0x000fe40003f05270 */
[----:B------:R-:W-:-:S11]  /*16ef0*/  LOP3.LUT R2, R2, 0xffffffbf, RZ, 0xc0, !PT ;  /* 0xffffffbf02027812 */ /* 0x000fd600078ec0ff */
[----:B------:R-:W-:-:S05]  /*16f00*/  @P0 LOP3.LUT R2, R2, 0x40, RZ, 0xfc, !PT ;  /* 0x0000004002020812 */ /* 0x000fca00078efcff */
[----:B------:R0:W-:Y:S01]  /*16f10*/  STL [R1], R2 ;  /* 0x0000000201007387 */ /* 0x0001e20000100800 */
[----:B------:R-:W-:Y:S05]  /*16f20*/  @!P0 BRA `(.L_x_9892) ;  /* 0x0000000000048947 */ /* 0x000fea0003800000 */
[----:B------:R-:W-:Y:S01]  /*16f30*/  BPT.TRAP 0x1 ;  /* 0x000000040000795c */ /* 0x000fe20000300000 */
.L_x_9892:
[----:B------:R-:W-:Y:S01]  /*16f40*/  IMAD R32, R0, -0x60, R20 ;  /* 0xffffffa000207824 */ /* 0x000fe200078e0214 */
[----:B------:R-:W-:Y:S01]  /*16f50*/  SHF.L.U32 R0, R25, 0x1f, RZ ;  /* 0x0000001f19007819 */ /* 0x000fe200000006ff */
[----:B------:R-:W-:Y:S01]  /*16f60*/  IMAD R31, R24, 0x8, R22 ;  /* 0x00000008181f7824 */ /* 0x000fe200078e0216 */
[----:B------:R-:W-:Y:S03]  /*16f70*/  BSSY B0, `(.L_x_9893) ;  /* 0x0000003000007945 */ /* 0x000fe60003800000 */
[----:B------:R-:W2:Y:S02]  /*16f80*/  SYNCS.PHASECHK.TRANS64.TRYWAIT P0, [R31+URZ+0x22840], R0 ;  /* 0x022840001f0075a7 */ /* 0x000ea4000800017f */
[----:B--2---:R-:W-:Y:S05]  /*16f90*/  @!P0 BRA `(.L_x_9894) ;  /* 0x0000005400e08947 */ /* 0x004fea0003800000 */
.L_x_10045:
[----:B------:R-:W-:Y:S05]  /*16fa0*/  BSYNC B0 ;  /* 0x0000000000007941 */ /* 0x000fea0003800000 */
.L_x_9893:
[----:B0-----:R-:W3:Y:S01]  /*16fb0*/  LDL R2, [R1] ;  /* 0x0000000001027983 */ /* 0x001ee20000100800 */
[----:B--2---:R-:W-:Y:S01]  /*16fc0*/  SHF.R.S32.HI R0, RZ, 0x1f, R36 ;  /* 0x0000001fff007819 */ /* 0x004fe20000011424 */
[----:B------:R-:W-:Y:S01]  /*16fd0*/  ULDC.64 UR4, c[0x0][0x300] ;  /* 0x0000c00000047ab9 */ /* 0x000fe20000000a00 */
[----:B-----5:R-:W-:Y:S01]  /*16fe0*/  SHF.R.S32.HI R4, RZ, 0x1f, R35 ;  /* 0x0000001fff047819 */ /* 0x020fe20000011423 */
[----:B------:R-:W0:Y:S01]  /*16ff0*/  S2R R8, SR_TID.X ;  /* 0x0000000000087919 */ /* 0x000e220000002100 */
[----:B------:R-:W-:Y:S01]  /*17000*/  ULDC.64 UR6, c[0x0][0x2e8] ;  /* 0x0000ba0000067ab9 */ /* 0x000fe20000000a00 */
[----:B------:R2:W-:Y:S04]  /*17010*/  STL [R1+0x28], R0 ;  /* 0x0000280001007387 */ /* 0x0005e80000100800 */
[----:B------:R4:W-:Y:S01]  /*17020*/  STL [R1+0x2c], R4 ;  /* 0x00002c0401007387 */ /* 0x0009e20000100800 */
[----:B--2---:R-:W-:-:S04]  /*17030*/  IMAD R0, R0, UR4, RZ ;  /* 0x0000000400007c24 */ /* 0x004fc8000f8e02ff */
[----:B------:R-:W-:Y:S02]  /*17040*/  IMAD R0, R36, UR5, R0 ;  /* 0x0000000524007c24 */ /* 0x000fe4000f8e0200 */
[----:B0-----:R-:W-:-:S05]  /*17050*/  IMAD.SHL.U32 R8, R8, 0x8, RZ ;  /* 0x0000000808087824 */ /* 0x001fca00078e00ff */
[----:B------:R-:W-:Y:S02]  /*17060*/  LOP3.LUT R8, R8, 0x38, RZ, 0xc0, !PT ;  /* 0x0000003808087812 */ /* 0x000fe400078ec0ff */
[----:B---3--:R-:W-:Y:S01]  /*17070*/  LOP3.LUT P2, RZ, R2, 0x1, RZ, 0xc0, !PT ;  /* 0x0000000102ff7812 */ /* 0x008fe2000784c0ff */
[----:B------:R-:W-:Y:S01]  /*17080*/  IMAD.WIDE.U32 R2, R36, UR4, RZ ;  /* 0x0000000424027c25 */ /* 0x000fe2000f8e00ff */
[----:B------:R-:W-:-:S03]  /*17090*/  ULDC.64 UR4, c[0x0][0x310] ;  /* 0x0000c40000047ab9 */ /* 0x000fc60000000a00 */
[----:B------:R-:W-:Y:S02]  /*170a0*/  IMAD.IADD R3, R3, 0x1, R0 ;  /* 0x0000000103037824 */ /* 0x000fe400078e0200 */
[----:B------:R-:W-:Y:S02]  /*170b0*/  IMAD R0, R4, UR4, RZ ;  /* 0x0000000404007c24 */ /* 0x000fe4000f8e02ff */
[----:B----4-:R-:W0:Y:S01]  /*170c0*/  S2R R4, SR_TID.X ;  /* 0x0000000000047919 */ /* 0x010e220000002100 */
[----:B------:R-:W-:-:S04]  /*170d0*/  IMAD.WIDE.U32 R2, R35, UR4, R2 ;  /* 0x0000000423027c25 */ /* 0x000fc8000f8e0002 */
[----:B------:R-:W-:Y:S01]  /*170e0*/  IMAD R0, R35, UR5, R0 ;  /* 0x0000000523007c24 */ /* 0x000fe2000f8e0200 */
[----:B------:R-:W-:-:S03]  /*170f0*/  ULDC.64 UR4, c[0x0][0x308] ;  /* 0x0000c20000047ab9 */ /* 0x000fc60000000a00 */
[----:B------:R-:W-:Y:S02]  /*17100*/  IMAD.IADD R3, R3, 0x1, R0 ;  /* 0x0000000103037824 */ /* 0x000fe400078e0200 */
[----:B------:R-:W-:Y:S01]  /*17110*/  IMAD.WIDE.U32 R2, R18, UR4, R2 ;  /* 0x0000000412027c25 */ /* 0x000fe2000f8e0002 */
[----:B------:R-:W-:Y:S02]  /*17120*/  UMOV UR4, 0xffffffff ;  /* 0xffffffff00047882 */ /* 0x000fe40000000000 */
[----:B------:R-:W-:Y:S02]  /*17130*/  LEA R0, P0, R2, UR6, 0x1 ;  /* 0x0000000602007c11 */ /* 0x000fe4000f8008ff */
[----:B0-----:R-:W-:-:S04]  /*17140*/  LOP3.LUT R4, R4, 0x7f, RZ, 0xc0, !PT ;  /* 0x0000007f04047812 */ /* 0x001fc800078ec0ff */
[----:B------:R-:W-:Y:S01]  /*17150*/  SHF.R.U32.HI R5, RZ, 0x3, R4 ;  /* 0x00000003ff057819 */ /* 0x000fe20000011604 */
[----:B------:R-:W-:-:S04]  /*17160*/  IMAD R4, R18, UR5, R3 ;  /* 0x0000000512047c24 */ /* 0x000fc8000f8e0203 */
[----:B------:R-:W-:Y:S01]  /*17170*/  IMAD.IADD R32, R32, 0x1, -R5 ;  /* 0x0000000120207824 */ /* 0x000fe200078e0a05 */
[----:B------:R-:W-:Y:S01]  /*17180*/  LEA.HI.X R4, R2, UR7, R4, 0x1, P0 ;  /* 0x0000000702047c11 */ /* 0x000fe200080f0c04 */
[----:B------:R-:W-:-:S03]  /*17190*/  IMAD R5, R24, 0x1800, R28 ;  /* 0x0000180018057824 */ /* 0x000fc600078e021c */
[----:B------:R-:W-:Y:S01]  /*171a0*/  ISETP.GE.AND P0, PT, R32, 0x1, PT ;  /* 0x000000012000780c */ /* 0x000fe20003f06270 */
[----:B------:R-:W-:-:S12]  /*171b0*/  BRA.DIV UR4, `(.L_x_9895) ;  /* 0x00000056046c7947 */ /* 0x000fd8000b800000 */
[----:B------:R-:W0:Y:S01]  /*171c0*/  SHFL.IDX PT, R3, R0, RZ, 0x181f ;  /* 0x00181fff00037589 */ /* 0x000e2200000e0000 */
[----:B------:R-:W-:-:S03]  /*171d0*/  @P0 IMAD R6, R5, 0x2, R22 ;  /* 0x0000000205060824 */ /* 0x000fc600078e0216 */
[----:B------:R-:W2:Y:S01]  /*171e0*/  SHFL.IDX PT, R2, R4, RZ, 0x181f ;  /* 0x00181fff04027589 */ /* 0x000ea200000e0000 */
[----:B0-----:R-:W-:-:S05]  /*171f0*/  @P0 LEA R3, P1, R8, R3, 0x1 ;  /* 0x0000000308030211 */ /* 0x001fca00078208ff */
[----:B--2---:R-:W-:-:S05]  /*17200*/  @P0 IMAD.X R2, RZ, RZ, R2, P1 ;  /* 0x000000ffff020224 */ /* 0x004fca00008e0602 */
        /* <DEDUP_REMOVED lines=8> */
[----:B------:R-:W2:Y:S01]  /*17290*/  SHFL.IDX PT, R2, R4, 0x1, 0x181f ;  /* 0x00381f0004027f89 */ /* 0x000ea200000e0000 */
[----:B0-----:R-:W-:-:S04]  /*172a0*/  @P0 LEA R3, P1, R8, R3, 0x1 ;  /* 0x0000000308030211 */ /* 0x001fc800078208ff */
[----:B--2---:R-:W-:-:S04]  /*172b0*/  @P0 IADD3.X R2, RZ, R2, RZ, P1, !PT ;  /* 0x00000002ff020210 */ /* 0x004fc80000ffe4ff */
[----:B------:R-:W-:-:S04]  /*172c0*/  @P0 LOP3.LUT R3, R3, R2, RZ, 0x3c, !PT ;  /* 0x0000000203030212 */ /* 0x000fc800078e3cff */
[----:B------:R-:W-:-:S04]  /*172d0*/  @P0 LOP3.LUT R2, R3, R2, RZ, 0x3c, !PT ;  /* 0x0000000203020212 */ /* 0x000fc800078e3cff */
[----:B------:R-:W-:-:S05]  /*172e0*/  @P0 LOP3.LUT R3, R3, R2, RZ, 0x3c, !PT ;  /* 0x0000000203030212 */ /* 0x000fca00078e3cff */
[----:B------:R0:W-:Y:S01]  /*172f0*/  @P0 LDGSTS.E.BYPASS.LTC128B.128 [R6+0x1cc00], desc[UR40][R2.64], !P2 ;  /* 0x1cc0000002060fae */ /* 0x0001e2000d101d68 */
[----:B------:R-:W-:-:S03]  /*17300*/  ISETP.GE.AND P0, PT, R32, 0x21, PT ;  /* 0x000000212000780c */ /* 0x000fc60003f06270 */
[----:B0-----:R-:W0:Y:S10]  /*17310*/  SHFL.IDX PT, R3, R0, 0x2, 0x181f ;  /* 0x00581f0000037f89 */ /* 0x001e3400000e0000 */
[----:B------:R-:W-:Y:S01]  /*17320*/  @P0 IMAD R6, R5, 0x2, R22 ;  /* 0x0000000205060824 */ /* 0x000fe200078e0216 */
[----:B------:R-:W2:Y:S01]  /*17330*/  SHFL.IDX PT, R2, R4, 0x2, 0x181f ;  /* 0x00581f0004027f89 */ /* 0x000ea200000e0000 */
[----:B0-----:R-:W-:-:S05]  /*17340*/  @P0 LEA R3, P1, R8, R3, 0x1 ;  /* 0x0000000308030211 */ /* 0x001fca00078208ff */
[----:B--2---:R-:W-:-:S05]  /*17350*/  @P0 IMAD.X R2, RZ, RZ, R2, P1 ;  /* 0x000000ffff020224 */ /* 0x004fca00008e0602 */
        /* <DEDUP_REMOVED lines=17> */
[----:B------:R-:W2:Y:S04]  /*17470*/  SHFL.IDX PT, R2, R4, 0x4, 0x181f ;  /* 0x00981f0004027f89 */ /* 0x000ea800000e0000 */
[----:B------:R-:W3:Y:S04]  /*17480*/  SHFL.IDX PT, R4, R4, 0x5, 0x181f ;  /* 0x00b81f0004047f89 */ /* 0x000ee800000e0000 */
[----:B------:R-:W4:Y:S01]  /*17490*/  SHFL.IDX PT, R0, R0, 0x5, 0x181f ;  /* 0x00b81f0000007f89 */ /* 0x000f2200000e0000 */
[----:B0-----:R-:W-:-:S05]  /*174a0*/  @P0 LEA R3, P1, R8, R3, 0x1 ;  /* 0x0000000308030211 */ /* 0x001fca00078208ff */
[----:B--2---:R-:W-:-:S05]  /*174b0*/  @P0 IMAD.X R2, RZ, RZ, R2, P1 ;  /* 0x000000ffff020224 */ /* 0x004fca00008e0602 */
[----:B------:R-:W-:-:S04]  /*174c0*/  @P0 LOP3.LUT R3, R3, R2, RZ, 0x3c, !PT ;  /* 0x0000000203030212 */ /* 0x000fc800078e3cff */
[----:B------:R-:W-:-:S04]  /*174d0*/  @P0 LOP3.LUT R2, R3, R2, RZ, 0x3c, !PT ;  /* 0x0000000203020212 */ /* 0x000fc800078e3cff */
[----:B------:R-:W-:-:S05]  /*174e0*/  @P0 LOP3.LUT R3, R3, R2, RZ, 0x3c, !PT ;  /* 0x0000000203030212 */ /* 0x000fca00078e3cff */
[----:B---34-:R2:W-:Y:S02]  /*174f0*/  @P0 LDGSTS.E.BYPASS.LTC128B.128 [R6+0x1e400], desc[UR40][R2.64], !P2 ;  /* 0x1e40000002060fae */ /* 0x0185e4000d101d68 */
.L_x_10059:
[----:B------:R-:W-:-:S13]  /*17500*/  ISETP.GE.AND P0, PT, R32, 0x51, PT ;  /* 0x000000512000780c */ /* 0x000fda0003f06270 */
[----:B0-2---:R-:W-:Y:S02]  /*17510*/  @P0 LEA R2, P1, R8, R0, 0x1 ;  /* 0x0000000008020211 */ /* 0x005fe400078208ff */
        /* <DEDUP_REMOVED lines=8> */
.L_x_9896:
[----:B------:R-:W-:Y:S02]  /*175a0*/  PLOP3.LUT P1, PT, P1, P0, PT, 0xa2, 0x0 ;  /* 0x000000000000781c */ /* 0x000fe40000f21472 */
[----:B------:R-:W-:-:S08]  /*175b0*/  @P0 R2UR P1, UR4, R31 ;  /* 0x000000001f0402ca */ /* 0x000fd00000020000 */
[----:B------:R-:W-:-:S05]  /*175c0*/  @P0 PLOP3.LUT P0, PT, P1, PT, PT, 0x80, 0x0 ;  /* 0x000000000000081c */ /* 0x000fca0000f0f070 */
[----:B------:R-:W-:Y:S01]  /*175d0*/  @!P1 SYNCS.ARRIVE.TRANS64.RED.A0T1 RZ, [UR4+0x22830], RZ ;  /* 0x022830ffffff99a7 */ /* 0x000fe20008200404 */
[----:B------:R-:W-:Y:S07]  /*175e0*/  @!P1 ARRIVES.LDGSTSBAR.64.TRANSCNT [UR4+0x22830] ;  /* 0x02283000ff0099b0 */ /* 0x000fee0008000a84 */
[----:B------:R-:W-:Y:S05]  /*175f0*/  @P0 BRA.U.ANY `(.L_x_9896) ;  /* 0xfffffffd00e80947 */ /* 0x000fea000393ffff */
[----:B------:R-:W-:Y:S01]  /*17600*/  NOP ;  /* 0x0000000000007918 */ /* 0x000fe20000000000 */
[----:B------:R-:W-:-:S04]  /*17610*/  LOP3.LUT R0, R37, 0x2, RZ, 0xfc, !PT ;  /* 0x0000000225007812 */ /* 0x000fc800078efcff */
[----:B------:R-:W-:-:S13]  /*17620*/  ISETP.NE.AND P2, PT, R0, 0x3, PT ;  /* 0x000000030000780c */ /* 0x000fda0003f45270 */
[----:B------:R-:W-:Y:S05]  /*17630*/  @!P2 BRA `(.L_x_9897) ;  /* 0x000000000004a947 */ /* 0x000fea0003800000 */
[----:B------:R-:W-:Y:S01]  /*17640*/  BPT.TRAP 0x1 ;  /* 0x000000040000795c */ /* 0x000fe20000300000 */
.L_x_9897:
[----:B------:R2:W5:Y:S01]  /*17650*/  LDL R0, [R1] ;  /* 0x0000000001007983 */ /* 0x0005620000100800 */
[----:B------:R2:W-:Y:S03]  /*17660*/  SYNCS.ARRIVE.TRANS64.A1T0 RZ, [R31+URZ+0x22830], RZ ;  /* 0x022830ff1fff79a7 */ /* 0x0005e6000810003f */
[----:B------:R2:W5:Y:S04]  /*17670*/  LDL.LU R4, [R1+0x14] ;  /* 0x0000140001047983 */ /* 0x0005680000300800 */
[----:B0-----:R2:W5:Y:S02]  /*17680*/  LDL.LU R3, [R1+0xc] ;  /* 0x00000c0001037983 */ /* 0x0015640000300800 */
[----:B------:R-:W-:Y:S05]  /*17690*/  WARPSYNC.ALL ;  /* 0x0000000000007948 */ /* 0x000fea0003800000 */
[----:B------:R-:W-:Y:S01]  /*176a0*/  ULDC.64 UR4, c[0x0][0xa00] ;  /* 0x0002800000047ab9 */ /* 0x000fe20000000a00 */
[----:B------:R-:W-:Y:S01]  /*176b0*/  BSSY B6, `(.L_x_9898) ;  /* 0x000002b000067945 */ /* 0x000fe20003800000 */
[----:B------:R-:W-:Y:S01]  /*176c0*/  BAR.SYNC.DEFER_BLOCKING 0x8, 0x180 ;  /* 0x0206000000007b1d */ /* 0x000fe20000010000 */
[C---:B-----5:R-:W-:Y:S02]  /*176d0*/  LOP3.LUT P0, RZ, R0.reuse, 0x4, RZ, 0xc0, !PT ;  /* 0x0000000400ff7812 */ /* 0x060fe4000780c0ff */
[----:B------:R-:W-:-:S02]  /*176e0*/  LOP3.LUT P2, RZ, R0, 0x8, RZ, 0xc0, !PT ;  /* 0x0000000800ff7812 */ /* 0x000fc4000784c0ff */
[----:B------:R-:W-:Y:S02]  /*176f0*/  SEL R2, RZ, 0x4, P0 ;  /* 0x00000004ff027807 */ /* 0x000fe40000000000 */
[----:B------:R-:W-:Y:S02]  /*17700*/  ISETP.NE.U32.AND P0, PT, RZ, UR4, PT ;  /* 0x00000004ff007c0c */ /* 0x000fe4000bf05070 */
[----:B------:R-:W-:Y:S02]  /*17710*/  LOP3.LUT P1, RZ, R0, 0x2, RZ, 0xc0, !PT ;  /* 0x0000000200ff7812 */ /* 0x000fe4000782c0ff */
[----:B------:R-:W-:Y:S01]  /*17720*/  ISETP.NE.AND.EX P0, PT, RZ, UR5, PT, P0 ;  /* 0x00000005ff007c0c */ /* 0x000fe2000bf05300 */
[----:B------:R-:W-:Y:S01]  /*17730*/  ULDC.64 UR4, c[0x0][0x298] ;  /* 0x0000a60000047ab9 */ /* 0x000fe20000000a00 */
[----:B------:R-:W-:Y:S02]  /*17740*/  SEL R0, RZ, 0x2, P2 ;  /* 0x00000002ff007807 */ /* 0x000fe40001000000 */
[----:B------:R-:W-:-:S02]  /*17750*/  SEL R5, R34, RZ, !P0 ;  /* 0x000000ff22057207 */ /* 0x000fc40004000000 */
[----:B------:R-:W-:Y:S02]  /*17760*/  IADD3 R0, R2, R0, R7 ;  /* 0x0000000002007210 */ /* 0x000fe40007ffe007 */
[----:B------:R-:W-:Y:S01]  /*17770*/  SEL R34, RZ, 0x8, P1 ;  /* 0x00000008ff227807 */ /* 0x000fe20000800000 */
[----:B------:R0:W-:Y:S01]  /*17780*/  STL [R1+0x1c], R5 ;  /* 0x00001c0501007387 */ /* 0x0001e20000100800 */
[----:B------:R-:W-:-:S03]  /*17790*/  SEL R2, R4, RZ, !P0 ;  /* 0x000000ff04027207 */ /* 0x000fc60004000000 */
[----:B------:R-:W-:Y:S01]  /*177a0*/  IMAD.IADD R34, R0, 0x1, R34 ;  /* 0x0000000100227824 */ /* 0x000fe200078e0222 */
[----:B------:R-:W-:Y:S01]  /*177b0*/  SHF.R.S32.HI R0, RZ, 0x1f, R3 ;  /* 0x0000001fff007819 */ /* 0x000fe20000011403 */
[----:B------:R3:W-:Y:S04]  /*177c0*/  STL [R1+0x34], R2 ;  /* 0x0000340201007387 */ /* 0x0007e80000100800 */
[----:B------:R-:W-:Y:S02]  /*177d0*/  IMAD R0, R0, UR4, RZ ;  /* 0x0000000400007c24 */ /* 0x000fe4000f8e02ff */
[----:B0-----:R-:W-:-:S04]  /*177e0*/  IMAD.WIDE.U32 R4, R3, UR4, RZ ;  /* 0x0000000403047c25 */ /* 0x001fc8000f8e00ff */
[----:B------:R-:W-:Y:S01]  /*177f0*/  IMAD R0, R3, UR5, R0 ;  /* 0x0000000503007c24 */ /* 0x000fe2000f8e0200 */
[----:B------:R0:W-:Y:S01]  /*17800*/  STL.64 [R1+0x8], R4 ;  /* 0x0000080401007387 */ /* 0x0001e20000100a00 */
[----:B---3--:R-:W-:Y:S02]  /*17810*/  VIADD R2, R22, 0x18400 ;  /* 0x0001840016027836 */ /* 0x008fe40000000000 */
[----:B------:R-:W-:-:S03]  /*17820*/  IMAD.IADD R0, R5, 0x1, R0 ;  /* 0x0000000105007824 */ /* 0x000fc600078e0200 */
[----:B------:R-:W-:Y:S02]  /*17830*/  LOP3.LUT P0, RZ, R2, 0x3ff, RZ, 0xc0, !PT ;  /* 0x000003ff02ff7812 */ /* 0x000fe4000780c0ff */
[----:B------:R0:W-:Y:S11]  /*17840*/  STL [R1+0x14], R0 ;  /* 0x0000140001007387 */ /* 0x0001f60000100800 */
        /* <DEDUP_REMOVED lines=16> */
[----:B012---:R-:W-:Y:S05]  /*17950*/  CALL.ABS.NOINC R2 ;  /* 0x0000000002007343 */ /* 0x007fea0003c00000 */
.L_x_9899:
[----:B------:R-:W-:Y:S05]  /*17960*/  BSYNC B6 ;  /* 0x0000000000067941 */ /* 0x000fea0003800000 */
.L_x_9898:
[----:B------:R-:W3:Y:S01]  /*17970*/  LDL.LU R0, [R1+0x14] ;  /* 0x0000140001007983 */ /* 0x000ee20000300800 */
[----:B------:R-:W-:Y:S01]  /*17980*/  ULDC.64 UR4, c[0x0][0x2d8] ;  /* 0x0000b60000047ab9 */ /* 0x000fe20000000a00 */
[----:B------:R-:W0:Y:S02]  /*17990*/  LDC R7, c[0x0][0x448] ;  /* 0x00011200ff077b82 */ /* 0x000e240000000800 */
[----:B------:R-:W3:Y:S04]  /*179a0*/  LDL.LU.64 R2, [R1+0x8] ;  /* 0x0000080001027983 */ /* 0x000ee80000300a00 */
[----:B------:R-:W4:Y:S04]  /*179b0*/  LDL.LU R21, [R1+0x34] ;  /* 0x0000340001157983 */ /* 0x000f280000300800 */
[----:B------:R-:W2:Y:S01]  /*179c0*/  LDL.LU R20, [R1+0x1c] ;  /* 0x00001c0001147983 */ /* 0x000ea20000300800 */
[----:B------:R-:W-:-:S03]  /*179d0*/  IMAD.SHL.U32 R17, R17, 0x80, RZ ;  /* 0x0000008011117824 */ /* 0x000fc600078e00ff */
[----:B------:R0:W5:Y:S02]  /*179e0*/  LDL R8, [R1+0x4] ;  /* 0x0000040001087983 */ /* 0x0001640000100800 */
[----:B0-----:R-:W-:-:S13]  /*179f0*/  ISETP.NE.AND P0, PT, R7, 0x1, PT ;  /* 0x000000010700780c */ /* 0x001fda0003f05270 */
[----:B------:R-:W0:Y:S01]  /*17a00*/  @P0 LDC R4, c[0x0][0x44c] ;  /* 0x00011300ff040b82 */ /* 0x000e220000000800 */
[----:B---3--:R-:W-:Y:S02]  /*17a10*/  IMAD.MOV.U32 R3, RZ, RZ, R0 ;  /* 0x000000ffff037224 */ /* 0x008fe400078e0000 */
[----:B------:R-:W-:-:S04]  /*17a20*/  IMAD.WIDE.U32 R2, R18, UR4, R2 ;  /* 0x0000000412027c25 */ /* 0x000fc8000f8e0002 */
[----:B------:R-:W-:Y:S01]  /*17a30*/  IMAD R3, R18, UR5, R3 ;  /* 0x0000000512037c24 */ /* 0x000fe2000f8e0203 */
[----:B------:R-:W-:Y:S02]  /*17a40*/  ULDC.64 UR4, c[0x0][0x2e0] ;  /* 0x0000b80000047ab9 */ /* 0x000fe40000000a00 */
[----:B----4-:R-:W-:Y:S02]  /*17a50*/  IMAD R0, R21, UR4, RZ ;  /* 0x0000000415007c24 */ /* 0x010fe4000f8e02ff */
[----:B--2---:R-:W-:-:S04]  /*17a60*/  IMAD.WIDE.U32 R2, R20, UR4, R2 ;  /* 0x0000000414027c25 */ /* 0x004fc8000f8e0002 */
[----:B------:R-:W-:Y:S01]  /*17a70*/  IMAD R0, R20, UR5, R0 ;  /* 0x0000000514007c24 */ /* 0x000fe2000f8e0200 */
[----:B-1----:R-:W1:Y:S01]  /*17a80*/  S2R R9, SR_TID.X ;  /* 0x0000000000097919 */ /* 0x002e620000002100 */
[----:B------:R-:W-:Y:S02]  /*17a90*/  ULDC.64 UR4, c[0x0][0x2d0] ;  /* 0x0000b40000047ab9 */ /* 0x000fe40000000a00 */
[----:B------:R-:W-:Y:S01]  /*17aa0*/  IMAD.IADD R3, R3, 0x1, R0 ;  /* 0x0000000103037824 */ /* 0x000fe200078e0200 */
[----:B------:R-:W2:Y:S01]  /*17ab0*/  S2R R20, SR_TID.X ;  /* 0x0000000000147919 */ /* 0x000ea20000002100 */
[----:B------:R-:W3:Y:S01]  /*17ac0*/  @P0 LDC R0, c[0x0][0x450] ;  /* 0x00011400ff000b82 */ /* 0x000ee20000000800 */
[----:B--2---:R-:W-:-:S04]  /*17ad0*/  LOP3.LUT R20, R20, 0x7f, RZ, 0xc0, !PT ;  /* 0x0000007f14147812 */ /* 0x004fc800078ec0ff */
[----:B------:R-:W-:Y:S02]  /*17ae0*/  SHF.R.U32.HI R21, RZ, 0x3, R20 ;  /* 0x00000003ff157819 */ /* 0x000fe40000011614 */
[----:B------:R-:W2:Y:S02]  /*17af0*/  S2R R20, SR_TID.X ;  /* 0x0000000000147919 */ /* 0x000ea40000002100 */
[----:B--2---:R-:W-:-:S05]  /*17b00*/  IMAD.SHL.U32 R20, R20, 0x10, RZ ;  /* 0x0000001014147824 */ /* 0x004fca00078e00ff */
[----:B------:R-:W-:-:S04]  /*17b10*/  LOP3.LUT R20, R21, 0x70, R20, 0xf8, !PT ;  /* 0x0000007015147812 */ /* 0x000fc800078ef814 */
[----:B------:R-:W-:Y:S02]  /*17b20*/  LOP3.LUT R5, R20, R17, RZ, 0xfc, !PT ;  /* 0x0000001114057212 */ /* 0x000fe400078efcff */
[----:B------:R2:W5:Y:S03]  /*17b30*/  LDL R20, [R1+0x18] ;  /* 0x0000180001147983 */ /* 0x0005660000100800 */
[----:B0-----:R-:W-:-:S04]  /*17b40*/  @P0 IMAD.HI.U32 R6, R5, R4, RZ ;  /* 0x0000000405060227 */ /* 0x001fc800078e00ff */
[----:B------:R-:W-:Y:S01]  /*17b50*/  IMAD.MOV.U32 R4, RZ, RZ, R5 ;  /* 0x000000ffff047224 */ /* 0x000fe200078e0005 */
[----:B---3--:R-:W-:-:S04]  /*17b60*/  @P0 SHF.R.U32.HI R4, RZ, R0, R6 ;  /* 0x00000000ff040219 */ /* 0x008fc80000011606 */
[C---:B------:R-:W-:Y:S01]  /*17b70*/  IADD3 R0, -R4.reuse, RZ, RZ ;  /* 0x000000ff04007210 */ /* 0x040fe20007ffe1ff */
[----:B------:R-:W0:Y:S04]  /*17b80*/  S2R R21, SR_TID.X ;  /* 0x0000000000157919 */ /* 0x000e280000002100 */
        /* <DEDUP_REMOVED lines=12> */
[----:B-1----:R-:W-:Y:S01]  /*17c50*/  IMAD.SHL.U32 R9, R9, 0x8, RZ ;  /* 0x0000000809097824 */ /* 0x002fe200078e00ff */
        /* <DEDUP_REMOVED lines=13> */
[----:B------:R-:W1:Y:S03]  /*17d30*/  SHFL.IDX PT, R2, R4, RZ, 0x181f ;  /* 0x00181fff04027589 */ /* 0x000e6600000e0000 */
[C---:B------:R-:W-:Y:S01]  /*17d40*/  VIADD R6, R17.reuse, 0x10 ;  /* 0x0000001011067836 */ /* 0x040fe20000000000 */
[----:B------:R-:W-:-:S13]  /*17d50*/  ISETP.GE.AND P0, PT, R17, R5, PT ;  /* 0x000000051100720c */ /* 0x000fda0003f06270 */
[----:B0-----:R-:W-:-:S05]  /*17d60*/  @!P0 LEA R3, P2, R9, R3, 0x1 ;  /* 0x0000000309038211 */ /* 0x001fca00078408ff */
[----:B-1----:R-:W-:-:S05]  /*17d70*/  @!P0 IMAD.X R2, RZ, RZ, R2, P2 ;  /* 0x000000ffff028224 */ /* 0x002fca00010e0602 */
[----:B------:R-:W-:-:S04]  /*17d80*/  @!P0 LOP3.LUT R3, R3, R2, RZ, 0x3c, !PT ;  /* 0x0000000203038212 */ /* 0x000fc800078e3cff */
[----:B------:R-:W-:-:S04]  /*17d90*/  @!P0 LOP3.LUT R2, R3, R2, RZ, 0x3c, !PT ;  /* 0x0000000203028212 */ /* 0x000fc800078e3cff */
[----:B------:R-:W-:-:S05]  /*17da0*/  @!P0 LOP3.LUT R3, R3, R2, RZ, 0x3c, !PT ;  /* 0x0000000203038212 */ /* 0x000fca00078e3cff */
[----:B------:R-:W-:Y:S01]  /*17db0*/  @!PT LDS RZ, [RZ] ;  /* 0x00000000fffff984 */ /* 0x000fe20000000800 */
        /* <DEDUP_REMOVED lines=15> */
[----:B0-----:R-:W-:-:S04]  /*17eb0*/  @!P0 LEA R3, P2, R9, R3, 0x1 ;  /* 0x0000000309038211 */ /* 0x001fc800078408ff */
[----:B-1----:R-:W-:-:S04]  /*17ec0*/  @!P0 IADD3.X R2, RZ, R2, RZ, P2, !PT ;  /* 0x00000002ff028210 */ /* 0x002fc800017fe4ff */
        /* <DEDUP_REMOVED lines=37> */
[----:B------:R-:W2:Y:S04]  /*18120*/  SHFL.IDX PT, R4, R4, 0x7, 0x181f ;  /* 0x00f81f0004047f89 */ /* 0x000ea800000e0000 */
[----:B------:R-:W3:Y:S01]  /*18130*/  SHFL.IDX PT, R0, R0, 0x7, 0x181f ;  /* 0x00f81f0000007f89 */ /* 0x000ee200000e0000 */
[----:B0-----:R-:W-:-:S05]  /*18140*/  @!P0 LEA R3, P2, R9, R3, 0x1 ;  /* 0x0000000309038211 */ /* 0x001fca00078408ff */
[----:B-1----:R-:W-:-:S05]  /*18150*/  @!P0 IMAD.X R2, RZ, RZ, R2, P2 ;  /* 0x000000ffff028224 */ /* 0x002fca00010e0602 */
[----:B------:R-:W-:-:S04]  /*18160*/  @!P0 LOP3.LUT R3, R3, R2, RZ, 0x3c, !PT ;  /* 0x0000000203038212 */ /* 0x000fc800078e3cff */
[----:B------:R-:W-:-:S04]  /*18170*/  @!P0 LOP3.LUT R2, R3, R2, RZ, 0x3c, !PT ;  /* 0x0000000203028212 */ /* 0x000fc800078e3cff */
[----:B------:R-:W-:-:S05]  /*18180*/  @!P0 LOP3.LUT R3, R3, R2, RZ, 0x3c, !PT ;  /* 0x0000000203038212 */ /* 0x000fca00078e3cff */
[----:B--23--:R0:W-:Y:S02]  /*18190*/  @!P0 LDGSTS.E.BYPASS.LTC128B.128 [R8+0x1b400], desc[UR40][R2.64], !P1 ;  /* 0x1b40000002088fae */ /* 0x00c1e4000c901d68 */
.L_x_10076:
[----:B------:R-:W-:-:S04]  /*181a0*/  IADD3 R17, R17, 0x70, RZ ;  /* 0x0000007011117810 */ /* 0x000fc80007ffe0ff */
        /* <DEDUP_REMOVED lines=9> */
.L_x_9901:
        /* <DEDUP_REMOVED lines=18> */
.L_x_10077:
[----:B------:R-:W-:Y:S05]  /*18360*/  BSYNC B0 ;  /* 0x0000000000007941 */ /* 0x000fea0003800000 */
.L_x_9902:
[----:B------:R-:W-:-:S04]  /*18370*/  LOP3.LUT R0, R37, 0x2, RZ, 0xfc, !PT ;  /* 0x0000000225007812 */ /* 0x000fc800078efcff */
[----:B------:R-:W-:-:S13]  /*18380*/  ISETP.NE.AND P0, PT, R0, 0x3, PT ;  /* 0x000000030000780c */ /* 0x000fda0003f05270 */
[----:B------:R-:W-:Y:S05]  /*18390*/  @!P0 BRA `(.L_x_9904) ;  /* 0x0000000000048947 */ /* 0x000fea0003800000 */
[----:B------:R-:W-:Y:S01]  /*183a0*/  BPT.TRAP 0x1 ;  /* 0x000000040000795c */ /* 0x000fe20000300000 */
.L_x_9904:
[----:B------:R-:W-:Y:S01]  /*183b0*/  SHF.L.U32 R0, R25, 0x1f, RZ ;  /* 0x0000001f19007819 */ /* 0x000fe200000006ff */
[----:B------:R-:W-:Y:S03]  /*183c0*/  BSSY B0, `(.L_x_9905) ;  /* 0x0000003000007945 */ /* 0x000fe60003800000 */
[----:B------:R-:W1:Y:S02]  /*183d0*/  SYNCS.PHASECHK.TRANS64.TRYWAIT P0, [R31+URZ+0x22860], R0 ;  /* 0x022860001f0075a7 */ /* 0x000e64000800017f */
[----:B-1----:R-:W-:Y:S05]  /*183e0*/  @!P0 BRA `(.L_x_9906) ;  /* 0x0000005400988947 */ /* 0x002fea0003800000 */
.L_x_10078:
[----:B------:R-:W-:Y:S05]  /*183f0*/  BSYNC B0 ;  /* 0x0000000000007941 */ /* 0x000fea0003800000 */
.L_x_9905:
[----:B------:R-:W0:Y:S01]  /*18400*/  LDL.LU R2, [R1+0x28] ;  /* 0x0000280001027983 */ /* 0x000e220000300800 */
[----:B------:R-:W-:Y:S01]  /*18410*/  ULDC.64 UR4, c[0x0][0x328] ;  /* 0x0000ca0000047ab9 */ /* 0x000fe20000000a00 */
[----:B------:R-:W-:Y:S02]  /*18420*/  ULDC.64 UR6, c[0x0][0x318] ;  /* 0x0000c60000067ab9 */ /* 0x000fe40000000a00 */
[----:B------:R-:W1:Y:S01]  /*18430*/  LDL.LU R4, [R1+0x2c] ;  /* 0x00002c0001047983 */ /* 0x000e620000300800 */
[----:B0-----:R-:W-:-:S04]  /*18440*/  IMAD R3, R2, UR4, RZ ;  /* 0x0000000402037c24 */ /* 0x001fc8000f8e02ff */
[C---:B------:R-:W-:Y:S02]  /*18450*/  IMAD R5, R36.reuse, UR5, R3 ;  /* 0x0000000524057c24 */ /* 0x040fe4000f8e0203 */
[----:B------:R-:W-:Y:S01]  /*18460*/  IMAD.WIDE.U32 R2, R36, UR4, RZ ;  /* 0x0000000424027c25 */ /* 0x000fe2000f8e00ff */
[----:B------:R-:W-:-:S03]  /*18470*/  ULDC.64 UR4, c[0x0][0x338] ;  /* 0x0000ce0000047ab9 */ /* 0x000fc60000000a00 */
[----:B------:R-:W-:Y:S02]  /*18480*/  IMAD.IADD R3, R3, 0x1, R5 ;  /* 0x0000000103037824 */ /* 0x000fe400078e0205 */
[----:B-1----:R-:W-:Y:S02]  /*18490*/  IMAD R0, R4, UR4, RZ ;  /* 0x0000000404007c24 */ /* 0x002fe4000f8e02ff */
        /* <DEDUP_REMOVED lines=12> */
[----:B------:R-:W-:Y:S02]  /*18560*/  LOP3.LUT R7, R34, 0x1, RZ, 0xc0, !PT ;  /* 0x0000000122077812 */ /* 0x000fe400078ec0ff */
[----:B------:R-:W-:Y:S01]  /*18570*/  LEA R4, R4, R22, 0x1 ;  /* 0x0000001604047211 */ /* 0x000fe200078e08ff */
[----:B------:R-:W1:Y:S01]  /*18580*/  SHFL.IDX PT, R14, R5, RZ, 0x181f ;  /* 0x00181fff050e7589 */ /* 0x000e6200000e0000 */
[----:B------:R-:W-:Y:S02]  /*18590*/  ISETP.NE.U32.AND P3, PT, R7, 0x1, PT ;  /* 0x000000010700780c */ /* 0x000fe40003f65070 */
[C---:B------:R-:W-:Y:S01]  /*185a0*/  LOP3.LUT P2, RZ, R34.reuse, 0x2, RZ, 0xc0, !PT ;  /* 0x0000000222ff7812 */ /* 0x040fe2000784c0ff */
[----:B------:R-:W2:Y:S01]  /*185b0*/  SHFL.IDX PT, R3, R6, RZ, 0x181f ;  /* 0x00181fff06037589 */ /* 0x000ea200000e0000 */
[----:B------:R-:W-:-:S04]  /*185c0*/  LOP3.LUT P1, RZ, R34, 0x4, RZ, 0xc0, !PT ;  /* 0x0000000422ff7812 */ /* 0x000fc8000782c0ff */
[----:B------:R-:W-:Y:S01]  /*185d0*/  ISETP.LT.OR P4, PT, R32, 0x1, !P1 ;  /* 0x000000012000780c */ /* 0x000fe20004f81670 */
        /* <DEDUP_REMOVED lines=10> */
[----:B------:R-:W-:-:S03]  /*18680*/  LOP3.LUT P0, RZ, R34, 0x8, RZ, 0xc0, !PT ;  /* 0x0000000822ff7812 */ /* 0x000fc6000780c0ff */
        /* <DEDUP_REMOVED lines=15> */
[----:B------:R1:W-:Y:S01]  /*18780*/  LDGSTS.E.BYPASS.LTC128B.128 [R4+0x9c00], desc[UR40][R8.64+0x180], !P4 ;  /* 0x09c0018008047fae */ /* 0x0003e2000e101d68 */
        /* <DEDUP_REMOVED lines=11> */
[----:B-1----:R-:W-:-:S03]  /*18840*/  IADD3 R8, P4, R14, R0, RZ ;  /* 0x000000000e087210 */ /* 0x002fc60007f9e0ff */
[----:B------:R-:W-:Y:S04]  /*18850*/  SHFL.IDX PT, R14, R5, 0x4, 0x181f ;  /* 0x00981f00050e7f89 */ /* 0x000fe800000e0000 */
[----:B0-----:R-:W0:Y:S02]  /*18860*/  SHFL.IDX PT, R3, R6, 0x3, 0x181f ;  /* 0x00781f0006037f89 */ /* 0x001e2400000e0000 */
[----:B0-----:R-:W-:Y:S01]  /*18870*/  IMAD.X R9, RZ, RZ, R3, P4 ;  /* 0x000000ffff097224 */ /* 0x001fe200020e0603 */
[C---:B------:R-:W-:Y:S01]  /*18880*/  ISETP.LT.OR P4, PT, R32.reuse, 0x31, P3 ;  /* 0x000000312000780c */ /* 0x040fe20001f81670 */
[----:B------:R-:W0:Y:S04]  /*18890*/  SHFL.IDX PT, R3, R6, 0x4, 0x181f ;  /* 0x00981f0006037f89 */ /* 0x000e2800000e0000 */
[----:B------:R-:W1:Y:S08]  /*188a0*/  SHFL.IDX PT, R6, R6, 0x5, 0x181f ;  /* 0x00b81f0006067f89 */ /* 0x000e7000000e0000 */
[----:B------:R2:W-:Y:S01]  /*188b0*/  LDGSTS.E.BYPASS.LTC128B.128 [R4+0x1c00], desc[UR40][R8.64], !P4 ;  /* 0x01c0000008047fae */ /* 0x0005e2000e101d68 */
[----:B------:R-:W-:-:S13]  /*188c0*/  ISETP.LT.OR P4, PT, R32, 0x31, !P2 ;  /* 0x000000312000780c */ /* 0x000fda0005781670 */
[----:B------:R2:W-:Y:S01]  /*188d0*/  LDGSTS.E.BYPASS.LTC128B.128 [R4+0x4c00], desc[UR40][R8.64+0x80], !P4 ;  /* 0x04c0008008047fae */ /* 0x0005e2000e101d68 */
[----:B------:R-:W-:-:S13]  /*188e0*/  ISETP.LT.OR P4, PT, R32, 0x31, !P1 ;  /* 0x000000312000780c */ /* 0x000fda0004f81670 */
[----:B------:R2:W-:Y:S01]  /*188f0*/  LDGSTS.E.BYPASS.LTC128B.128 [R4+0x7c00], desc[UR40][R8.64+0x100], !P4 ;  /* 0x07c0010008047fae */ /* 0x0005e2000e101d68 */
[----:B------:R-:W-:-:S13]  /*18900*/  ISETP.LT.OR P4, PT, R32, 0x31, !P0 ;  /* 0x000000312000780c */ /* 0x000fda0004781670 */
[----:B------:R2:W-:Y:S01]  /*18910*/  LDGSTS.E.BYPASS.LTC128B.128 [R4+0xac00], desc[UR40][R8.64+0x180], !P4 ;  /* 0x0ac0018008047fae */ /* 0x0005e2000e101d68 */
[----:B------:R-:W-:-:S03]  /*18920*/  IADD3 R2, P4, R14, R0, RZ ;  /* 0x000000000e027210 */ /* 0x000fc60007f9e0ff */
[----:B------:R2:W3:Y:S02]  /*18930*/  SHFL.IDX PT, R14, R5, 0x5, 0x181f ;  /* 0x00b81f00050e7f89 */ /* 0x0004e400000e0000 */
        /* <DEDUP_REMOVED lines=9> */
.L_x_10092:
        /* <DEDUP_REMOVED lines=15> */
.L_x_9908:
[----:B------:R-:W-:Y:S02]  /*18ac0*/  PLOP3.LUT P1, PT, P1, P0, PT, 0xa2, 0x0 ;  /* 0x000000000000781c */ /* 0x000fe40000f21472 */
[----:B------:R-:W-:-:S08]  /*18ad0*/  @P0 R2UR P1, UR4, R31 ;  /* 0x000000001f0402ca */ /* 0x000fd00000020000 */
[----:B------:R-:W-:-:S05]  /*18ae0*/  @P0 PLOP3.LUT P0, PT, P1, PT, PT, 0x80, 0x0 ;  /* 0x000000000000081c */ /* 0x000fca0000f0f070 */
[----:B------:R-:W-:Y:S01]  /*18af0*/  @!P1 SYNCS.ARRIVE.TRANS64.RED.A0T1 RZ, [UR4+0x22850], RZ ;  /* 0x022850ffffff99a7 */ /* 0x000fe20008200404 */
[----:B------:R-:W-:Y:S07]  /*18b00*/  @!P1 ARRIVES.LDGSTSBAR.64.TRANSCNT [UR4+0x22850] ;  /* 0x02285000ff0099b0 */ /* 0x000fee0008000a84 */
[----:B------:R-:W-:Y:S05]  /*18b10*/  @P0 BRA.U.ANY `(.L_x_9908) ;  /* 0xfffffffd00e80947 */ /* 0x000fea000393ffff */
[----:B------:R-:W-:Y:S01]  /*18b20*/  NOP ;  /* 0x0000000000007918 */ /* 0x000fe20000000000 */
[----:B0-----:R-:W-:-:S04]  /*18b30*/  LOP3.LUT R2, R37, 0x2, RZ, 0xfc, !PT ;  /* 0x0000000225027812 */ /* 0x001fc800078efcff */
[----:B------:R-:W-:-:S13]  /*18b40*/  ISETP.NE.AND P2, PT, R2, 0x3, PT ;  /* 0x000000030200780c */ /* 0x000fda0003f45270 */
[----:B------:R-:W-:Y:S05]  /*18b50*/  @!P2 BRA `(.L_x_9909) ;  /* 0x000000000004a947 */ /* 0x000fea0003800000 */
[----:B------:R-:W-:Y:S01]  /*18b60*/  BPT.TRAP 0x1 ;  /* 0x000000040000795c */ /* 0x000fe20000300000 */
.L_x_9909:
[----:B------:R-:W2:Y:S01]  /*18b70*/  LDL.LU R2, [R1+0x20] ;  /* 0x0000200001027983 */ /* 0x000ea20000300800 */
[----:B------:R0:W-:Y:S01]  /*18b80*/  SYNCS.ARRIVE.TRANS64.A1T0 RZ, [R31+URZ+0x22850], RZ ;  /* 0x022850ff1fff79a7 */ /* 0x0001e2000810003f */
[----:B------:R-:W-:Y:S01]  /*18b90*/  BSSY B0, `(.L_x_9910) ;  /* 0x00000de000007945 */ /* 0x000fe20003800000 */
[----:B--2---:R-:W-:-:S05]  /*18ba0*/  VIADD R10, R2, 0xfffffffe ;  /* 0xfffffffe020a7836 */ /* 0x004fca0000000000 */
[----:B------:R-:W-:-:S13]  /*18bb0*/  ISETP.GE.AND P0, PT, R10, R29, PT ;  /* 0x0000001d0a00720c */ /* 0x000fda0003f06270 */
[----:B0-----:R-:W-:Y:S05]  /*18bc0*/  @!P0 BRA `(.L_x_9911) ;  /* 0x0000000c00688947 */ /* 0x001fea0003800000 */
.L_x_9924:
[----:B0-----:R-:W0:Y:S01]  /*18bd0*/  S2R R2, SR_TID.X ;  /* 0x0000000000027919 */ /* 0x001e220000002100 */
[----:B------:R-:W1:Y:S01]  /*18be0*/  LDC R6, c[0x0][0x430] ;  /* 0x00010c00ff067b82 */ /* 0x000e620000000800 */
[----:B------:R-:W-:Y:S01]  /*18bf0*/  IMAD R7, R10, 0x60, R30 ;  /* 0x000000600a077824 */ /* 0x000fe200078e021e */
[----:B------:R-:W-:Y:S01]  /*18c00*/  LOP3.LUT R12, R37, 0x2, RZ, 0xfc, !PT ;  /* 0x00000002250c7812 */ /* 0x000fe200078efcff */
[----:B--23--:R-:W2:Y:S01]  /*18c10*/  S2R R4, SR_TID.X ;  /* 0x0000000000047919 */ /* 0x00cea20000002100 */
[----:B------:R-:W-:Y:S01]  /*18c20*/  VIADD R24, R24, 0x1 ;  /* 0x0000000118187836 */ /* 0x000fe20000000000 */
[----:B-1----:R-:W-:Y:S02]  /*18c30*/  ISETP.NE.AND P0, PT, R6, 0x1, PT ;  /* 0x000000010600780c */ /* 0x002fe40003f05270 */
[----:B0-----:R-:W-:Y:S01]  /*18c40*/  LOP3.LUT R2, R2, 0x7f, RZ, 0xc0, !PT ;  /* 0x0000007f02027812 */ /* 0x001fe200078ec0ff */
[----:B--2---:R-:W-:-:S03]  /*18c50*/  IMAD.SHL.U32 R4, R4, 0x10, RZ ;  /* 0x0000001004047824 */ /* 0x004fc600078e00ff */
[----:B------:R-:W-:-:S07]  /*18c60*/  SHF.R.U32.HI R2, RZ, 0x3, R2 ;  /* 0x00000003ff027819 */ /* 0x000fce0000011602 */
[----:B------:R-:W0:Y:S01]  /*18c70*/  @P0 LDC R3, c[0x0][0x438] ;  /* 0x00010e00ff030b82 */ /* 0x000e220000000800 */
[----:B------:R-:W-:-:S04]  /*18c80*/  LOP3.LUT R4, R2, 0x70, R4, 0xf8, !PT ;  /* 0x0000007002047812 */ /* 0x000fc800078ef804 */
[----:B------:R-:W-:-:S03]  /*18c90*/  ISETP.GT.U32.AND P1, PT, R4, 0x5f, PT ;  /* 0x0000005f0400780c */ /* 0x000fc60003f24070 */
[----:B------:R-:W1:Y:S01]  /*18ca0*/  @P0 LDC R2, c[0x0][0x434] ;  /* 0x00010d00ff020b82 */ /* 0x000e620000000800 */
[----:B------:R-:W-:-:S05]  /*18cb0*/  IMAD.IADD R7, R4, 0x1, R7 ;  /* 0x0000000104077824 */ /* 0x000fca00078e0207 */
[----:B------:R-:W-:-:S04]  /*18cc0*/  MOV R11, R7 ;  /* 0x00000007000b7202 */ /* 0x000fc80000000f00 */
[----:B------:R-:W2:Y:S08]  /*18cd0*/  @!P1 LDC.64 R4, c[0x0][0x428] ;  /* 0x00010a00ff049b82 */ /* 0x000eb00000000a00 */
[----:B------:R-:W3:Y:S01]  /*18ce0*/  @!P1 LDC.64 R8, c[0x0][0x418] ;  /* 0x00010600ff089b82 */ /* 0x000ee20000000a00 */
[----:B-1----:R-:W-:-:S05]  /*18cf0*/  @P0 IMAD.HI.U32 R2, R7, R2, RZ ;  /* 0x0000000207020227 */ /* 0x002fca00078e00ff */
[----:B0-----:R-:W-:-:S04]  /*18d00*/  @P0 SHF.R.U32.HI R11, RZ, R3, R2 ;  /* 0x00000003ff0b0219 */ /* 0x001fc80000011602 */
[--C-:B------:R-:W-:Y:S01]  /*18d10*/  @!P1 SHF.R.S32.HI R3, RZ, 0x1f, R11.reuse ;  /* 0x0000001fff039819 */ /* 0x100fe2000001140b */
[----:B------:R-:W-:-:S04]  /*18d20*/  @!P1 IMAD.MOV.U32 R2, RZ, RZ, R11 ;  /* 0x000000ffff029224 */ /* 0x000fc800078e000b */
[----:B--2---:R-:W-:-:S04]  /*18d30*/  @!P1 IMAD.WIDE.U32 R2, R27, R4, R2 ;  /* 0x000000041b029225 */ /* 0x004fc800078e0002 */
[----:B------:R-:W-:Y:S01]  /*18d40*/  @!P1 IMAD R4, R33, R4, RZ ;  /* 0x0000000421049224 */ /* 0x000fe200078e02ff */
[----:B---3--:R-:W-:-:S03]  /*18d50*/  @!P1 LEA R8, P0, R2, R8, 0x2 ;  /* 0x0000000802089211 */ /* 0x008fc600078010ff */
[----:B------:R-:W-:-:S04]  /*18d60*/  @!P1 IMAD R5, R27, R5, R4 ;  /* 0x000000051b059224 */ /* 0x000fc800078e0204 */
[----:B------:R-:W-:Y:S02]  /*18d70*/  @!P1 IMAD.IADD R3, R5, 0x1, R3 ;  /* 0x0000000105039824 */ /* 0x000fe400078e0203 */
[----:B------:R-:W-:-:S03]  /*18d80*/  IMAD.MOV.U32 R5, RZ, RZ, RZ ;  /* 0x000000ffff057224 */ /* 0x000fc600078e00ff */
[----:B------:R-:W-:Y:S01]  /*18d90*/  @!P1 LEA.HI.X R9, R2, R9, R3, 0x2, P0 ;  /* 0x0000000902099211 */ /* 0x000fe200000f1403 */
[----:B------:R-:W-:Y:S01]  /*18da0*/  IMAD.MOV R3, RZ, RZ, -R11 ;  /* 0x000000ffff037224 */ /* 0x000fe200078e0a0b */
[----:B------:R-:W-:-:S03]  /*18db0*/  ISETP.NE.AND P0, PT, R24, 0x2, PT ;  /* 0x000000021800780c */ /* 0x000fc60003f05270 */
[----:B------:R0:W5:Y:S01]  /*18dc0*/  @!P1 LDG.E R5, desc[UR40][R8.64] ;  /* 0x0000002808059981 */ /* 0x000162000c1e1900 */
[----:B------:R-:W-:Y:S01]  /*18dd0*/  ISETP.NE.AND P1, PT, R12, 0x3, PT ;  /* 0x000000030c00780c */ /* 0x000fe20003f25270 */
[----:B------:R-:W-:Y:S05]  /*18de0*/  YIELD ;  /* 0x0000000000007946 */ /* 0x000fea0003800000 */
[----:B------:R-:W-:Y:S01]  /*18df0*/  SEL R2, RZ, 0x1, P0 ;  /* 0x00000001ff027807 */ /* 0x000fe20000000000 */
[----:B------:R-:W-:Y:S01]  /*18e00*/  IMAD R6, R6, R3, R7 ;  /* 0x0000000306067224 */ /* 0x000fe200078e0207 */
[----:B------:R-:W-:Y:S02]  /*18e10*/  SEL R24, R24, RZ, P0 ;  /* 0x000000ff18187207 */ /* 0x000fe40000000000 */
[----:B------:R-:W-:Y:S01]  /*18e20*/  LOP3.LUT R25, R25, R2, RZ, 0x3c, !PT ;  /* 0x0000000219197212 */ /* 0x000fe200078e3cff */
[----:B------:R-:W-:-:S02]  /*18e30*/  IMAD.MOV.U32 R2, RZ, RZ, R10 ;  /* 0x000000ffff027224 */ /* 0x000fc400078e000a */
[----:B------:R-:W-:-:S03]  /*18e40*/  VIADD R10, R10, 0xffffffff ;  /* 0xffffffff0a0a7836 */ /* 0x000fc60000000000 */
[----:B------:R-:W-:Y:S01]  /*18e50*/  ISETP.GT.AND P2, PT, R2, R29, PT ;  /* 0x0000001d0200720c */ /* 0x000fe20003f44270 */
[----:B0-----:R-:W-:-:S12]  /*18e60*/  @!P1 BRA `(.L_x_9912) ;  /* 0x0000000000049947 */ /* 0x001fd80003800000 */
[----:B------:R-:W-:Y:S01]  /*18e70*/  BPT.TRAP 0x1 ;  /* 0x000000040000795c */ /* 0x000fe20000300000 */
.L_x_9912:
[----:B------:R-:W-:Y:S01]  /*18e80*/  IMAD R4, R24, 0x8, R22 ;  /* 0x0000000818047824 */ /* 0x000fe200078e0216 */
[----:B------:R-:W-:Y:S01]  /*18e90*/  SHF.L.U32 R21, R25, 0x1f, RZ ;  /* 0x0000001f19157819 */ /* 0x000fe200000006ff */
[----:B------:R-:W-:Y:S01]  /*18ea0*/  BSSY B1, `(.L_x_9913) ;  /* 0x0000004000017945 */ /* 0x000fe20003800000 */
[----:B------:R-:W-:Y:S02]  /*18eb0*/  SHF.R.S32.HI R17, RZ, 0x1f, R6 ;  /* 0x0000001fff117819 */ /* 0x000fe40000011406 */
[----:B------:R-:W0:Y:S02]  /*18ec0*/  SYNCS.PHASECHK.TRANS64.TRYWAIT P0, [R4+URZ+0x22840], R21 ;  /* 0x02284015040075a7 */ /* 0x000e24000800017f */
[----:B0-----:R-:W-:Y:S05]  /*18ed0*/  @!P0 BRA `(.L_x_9914) ;  /* 0x0000005400388947 */ /* 0x001fea0003800000 */
.L_x_10093:
[----:B------:R-:W-:Y:S05]  /*18ee0*/  BSYNC B1 ;  /* 0x0000000000017941 */ /* 0x000fea0003800000 */
.L_x_9913:
[----:B------:R-:W2:Y:S01]  /*18ef0*/  LDL R2, [R1] ;  /* 0x0000000001027983 */ /* 0x000ea20000100800 */
[----:B------:R-:W-:Y:S01]  /*18f00*/  ULDC.64 UR4, c[0x0][0x300] ;  /* 0x0000c00000047ab9 */ /* 0x000fe20000000a00 */
[----:B-----5:R-:W-:Y:S01]  /*18f10*/  SHF.R.S32.HI R20, RZ, 0x1f, R5 ;  /* 0x0000001fff147819 */ /* 0x020fe20000011405 */
[----:B------:R-:W-:Y:S01]  /*18f20*/  IMAD R3, R17, UR4, RZ ;  /* 0x0000000411037c24 */ /* 0x000fe2000f8e02ff */
[----:B------:R-:W-:-:S03]  /*18f30*/  ULDC.64 UR6, c[0x0][0x2e8] ;  /* 0x0000ba0000067ab9 */ /* 0x000fc60000000a00 */
[----:B------:R-:W-:Y:S01]  /*18f40*/  IMAD R7, R6, UR5, R3 ;  /* 0x0000000506077c24 */ /* 0x000fe2000f8e0203 */
[----:B--2---:R-:W-:Y:S01]  /*18f50*/  LOP3.LUT P1, RZ, R2, 0x1, RZ, 0xc0, !PT ;  /* 0x0000000102ff7812 */ /* 0x004fe2000782c0ff */
        /* <DEDUP_REMOVED lines=44> */
.L_x_10107:
        /* <DEDUP_REMOVED lines=8> */
.L_x_9916:
[----:B------:R-:W-:Y:S02]  /*192a0*/  PLOP3.LUT P1, PT, P1, P0, PT, 0xa2, 0x0 ;  /* 0x000000000000781c */ /* 0x000fe40000f21472 */
[----:B------:R-:W-:-:S08]  /*192b0*/  @P0 R2UR P1, UR4, R4 ;  /* 0x00000000040402ca */ /* 0x000fd00000020000 */
[----:B------:R-:W-:-:S05]  /*192c0*/  @P0 PLOP3.LUT P0, PT, P1, PT, PT, 0x80, 0x0 ;  /* 0x000000000000081c */ /* 0x000fca0000f0f070 */
[----:B------:R-:W-:Y:S01]  /*192d0*/  @!P1 SYNCS.ARRIVE.TRANS64.RED.A0T1 RZ, [UR4+0x22830], RZ ;  /* 0x022830ffffff99a7 */ /* 0x000fe20008200404 */
[----:B------:R-:W-:Y:S07]  /*192e0*/  @!P1 ARRIVES.LDGSTSBAR.64.TRANSCNT [UR4+0x22830] ;  /* 0x02283000ff0099b0 */ /* 0x000fee0008000a84 */
[----:B------:R-:W-:Y:S05]  /*192f0*/  @P0 BRA.U.ANY `(.L_x_9916) ;  /* 0xfffffffd00e80947 */ /* 0x000fea000393ffff */
[----:B------:R-:W-:Y:S01]  /*19300*/  NOP ;  /* 0x0000000000007918 */ /* 0x000fe20000000000 */
[----:B--2---:R-:W-:-:S04]  /*19310*/  LOP3.LUT R2, R37, 0x2, RZ, 0xfc, !PT ;  /* 0x0000000225027812 */ /* 0x004fc800078efcff */
[----:B------:R-:W-:-:S13]  /*19320*/  ISETP.NE.AND P3, PT, R2, 0x3, PT ;  /* 0x000000030200780c */ /* 0x000fda0003f65270 */
[----:B------:R-:W-:Y:S05]  /*19330*/  @!P3 BRA `(.L_x_9917) ;  /* 0x000000000004b947 */ /* 0x000fea0003800000 */
[----:B------:R-:W-:Y:S01]  /*19340*/  BPT.TRAP 0x1 ;  /* 0x000000040000795c */ /* 0x000fe20000300000 */
.L_x_9917:
[----:B------:R2:W-:Y:S01]  /*19350*/  SYNCS.ARRIVE.TRANS64.A1T0 RZ, [R4+URZ+0x22830], RZ ;  /* 0x022830ff04ff79a7 */ /* 0x0005e2000810003f */
[----:B------:R-:W-:Y:S05]  /*19360*/  @!P3 BRA `(.L_x_9918) ;  /* 0x000000000004b947 */ /* 0x000fea0003800000 */
[----:B------:R-:W-:Y:S01]  /*19370*/  BPT.TRAP 0x1 ;  /* 0x000000040000795c */ /* 0x000fe20000300000 */
.L_x_9918:
[----:B------:R-:W3:Y:S01]  /*19380*/  SYNCS.PHASECHK.TRANS64.TRYWAIT P0, [R4+URZ+0x22860], R21 ;  /* 0x02286015040075a7 */ /* 0x000ee2000800017f */
[----:B------:R-:W-:Y:S04]  /*19390*/  BSSY B1, `(.L_x_9919) ;  /* 0x0000002000017945 */ /* 0x000fe80003800000 */
[----:B---3--:R-:W-:Y:S05]  /*193a0*/  @!P0 BRA `(.L_x_9920) ;  /* 0x0000005400bc8947 */ /* 0x008fea0003800000 */
.L_x_10108:
[----:B------:R-:W-:Y:S05]  /*193b0*/  BSYNC B1 ;  /* 0x0000000000017941 */ /* 0x000fea0003800000 */
.L_x_9919:
[----:B------:R-:W4:Y:S01]  /*193c0*/  LDL R2, [R1] ;  /* 0x0000000001027983 */ /* 0x000f220000100800 */
[----:B------:R-:W-:Y:S01]  /*193d0*/  ULDC.64 UR4, c[0x0][0x328] ;  /* 0x0000ca0000047ab9 */ /* 0x000fe20000000a00 */
[----:B------:R-:W-:Y:S01]  /*193e0*/  ULDC.64 UR6, c[0x0][0x318] ;  /* 0x0000c60000067ab9 */ /* 0x000fe20000000a00 */
[----:B------:R-:W-:-:S04]  /*193f0*/  IMAD R17, R17, UR4, RZ ;  /* 0x0000000411117c24 */ /* 0x000fc8000f8e02ff */
[----:B------:R-:W-:Y:S01]  /*19400*/  IMAD R17, R6, UR5, R17 ;  /* 0x0000000506117c24 */ /* 0x000fe2000f8e0211 */
[C---:B----4-:R-:W-:Y:S02]  /*19410*/  LOP3.LUT P5, RZ, R2.reuse, 0x10, RZ, 0xc0, !PT ;  /* 0x0000001002ff7812 */ /* 0x050fe400078ac0ff */
[C---:B------:R-:W-:Y:S02]  /*19420*/  LOP3.LUT P4, RZ, R2.reuse, 0x8, RZ, 0xc0, !PT ;  /* 0x0000000802ff7812 */ /* 0x040fe4000788c0ff */
[C---:B------:R-:W-:Y:S02]  /*19430*/  LOP3.LUT P3, RZ, R2.reuse, 0x4, RZ, 0xc0, !PT ;  /* 0x0000000402ff7812 */ /* 0x040fe4000786c0ff */
[----:B------:R-:W-:Y:S01]  /*19440*/  LOP3.LUT P1, RZ, R2, 0x2, RZ, 0xc0, !PT ;  /* 0x0000000202ff7812 */ /* 0x000fe2000782c0ff */
[----:B------:R-:W-:Y:S01]  /*19450*/  IMAD.WIDE.U32 R2, R6, UR4, RZ ;  /* 0x0000000406027c25 */ /* 0x000fe2000f8e00ff */
[----:B------:R-:W-:-:S03]  /*19460*/  ULDC.64 UR4, c[0x0][0x338] ;  /* 0x0000ce0000047ab9 */ /* 0x000fc60000000a00 */
[----:B------:R-:W-:Y:S01]  /*19470*/  IMAD R20, R20, UR4, RZ ;  /* 0x0000000414147c24 */ /* 0x000fe2000f8e02ff */
[----:B------:R-:W-:-:S03]  /*19480*/  IADD3 R3, R3, R17, RZ ;  /* 0x0000001103037210 */ /* 0x000fc60007ffe0ff */
        /* <DEDUP_REMOVED lines=11> */
[----:B------:R-:W4:Y:S01]  /*19540*/  SHFL.IDX PT, R14, R6, RZ, 0x181f ;  /* 0x00181fff060e7589 */ /* 0x000f2200000e0000 */
[----:B------:R-:W-:-:S03]  /*19550*/  IMAD R5, R5, 0x2, R22 ;  /* 0x0000000205057824 */ /* 0x000fc600078e0216 */
[----:B------:R-:W5:Y:S04]  /*19560*/  SHFL.IDX PT, R3, R7, RZ, 0x181f ;  /* 0x00181fff07037589 */ /* 0x000f6800000e0000 */
[----:B-1----:R-:W-:Y:S01]  /*19570*/  SHFL.IDX PT, R8, R7, 0x1, 0x181f ;  /* 0x00381f0007087f89 */ /* 0x002fe200000e0000 */
[----:B----4-:R-:W-:-:S03]  /*19580*/  IADD3 R2, P0, R14, R0, RZ ;  /* 0x000000000e027210 */ /* 0x010fc60007f1e0ff */
[----:B------:R-:W1:Y:S02]  /*19590*/  SHFL.IDX PT, R14, R6, 0x1, 0x181f ;  /* 0x00381f00060e7f89 */ /* 0x000e6400000e0000 */
[----:B-----5:R-:W-:-:S05]  /*195a0*/  IMAD.X R3, RZ, RZ, R3, P0 ;  /* 0x000000ffff037224 */ /* 0x020fca00000e0603 */
[----:B------:R-:W-:Y:S04]  /*195b0*/  LDGSTS.E.BYPASS.LTC128B.128 [R5+0x400], desc[UR40][R2.64], !P5 ;  /* 0x0040000002057fae */ /* 0x000fe8000e901d68 */
[----:B------:R-:W-:Y:S04]  /*195c0*/  LDGSTS.E.BYPASS.LTC128B.128 [R5+0x3400], desc[UR40][R2.64+0x80], !P4 ;  /* 0x0340008002057fae */ /* 0x000fe8000e101d68 */
[----:B------:R-:W-:Y:S04]  /*195d0*/  LDGSTS.E.BYPASS.LTC128B.128 [R5+0x6400], desc[UR40][R2.64+0x100], !P3 ;  /* 0x0640010002057fae */ /* 0x000fe8000d901d68 */
[----:B------:R1:W-:Y:S02]  /*195e0*/  LDGSTS.E.BYPASS.LTC128B.128 [R5+0x9400], desc[UR40][R2.64+0x180], !P1 ;  /* 0x0940018002057fae */ /* 0x0003e4000c901d68 */
[----:B-1----:R-:W-:-:S02]  /*195f0*/  IADD3 R2, P0, R14, R0, RZ ;  /* 0x000000000e027210 */ /* 0x002fc40007f1e0ff */
[----:B------:R-:W1:Y:S03]  /*19600*/  SHFL.IDX PT, R14, R6, 0x2, 0x181f ;  /* 0x00581f00060e7f89 */ /* 0x000e6600000e0000 */
[----:B------:R-:W-:Y:S02]  /*19610*/  IMAD.X R3, RZ, RZ, R8, P0 ;  /* 0x000000ffff037224 */ /* 0x000fe400000e0608 */
[----:B------:R-:W4:Y:S04]  /*19620*/  SHFL.IDX PT, R8, R7, 0x2, 0x181f ;  /* 0x00581f0007087f89 */ /* 0x000f2800000e0000 */
[----:B------:R-:W-:Y:S04]  /*19630*/  LDGSTS.E.BYPASS.LTC128B.128 [R5+0xc00], desc[UR40][R2.64], !P5 ;  /* 0x00c0000002057fae */ /* 0x000fe8000e901d68 */
[----:B------:R-:W-:Y:S04]  /*19640*/  LDGSTS.E.BYPASS.LTC128B.128 [R5+0x3c00], desc[UR40][R2.64+0x80], !P4 ;  /* 0x03c0008002057fae */ /* 0x000fe8000e101d68 */
[----:B------:R-:W-:Y:S04]  /*19650*/  LDGSTS.E.BYPASS.LTC128B.128 [R5+0x6c00], desc[UR40][R2.64+0x100], !P3 ;  /* 0x06c0010002057fae */ /* 0x000fe8000d901d68 */
[----:B------:R1:W-:Y:S02]  /*19660*/  LDGSTS.E.BYPASS.LTC128B.128 [R5+0x9c00], desc[UR40][R2.64+0x180], !P1 ;  /* 0x09c0018002057fae */ /* 0x0003e4000c901d68 */
[----:B-1----:R-:W-:-:S02]  /*19670*/  IADD3 R2, P0, R14, R0, RZ ;  /* 0x000000000e027210 */ /* 0x002fc40007f1e0ff */
[----:B------:R-:W1:Y:S03]  /*19680*/  SHFL.IDX PT, R14, R6, 0x3, 0x181f ;  /* 0x00781f00060e7f89 */ /* 0x000e6600000e0000 */
[----:B----4-:R-:W-:Y:S02]  /*19690*/  IMAD.X R3, RZ, RZ, R8, P0 ;  /* 0x000000ffff037224 */ /* 0x010fe400000e0608 */
        /* <DEDUP_REMOVED lines=14> */
[----:B------:R1:W0:Y:S03]  /*19780*/  SHFL.IDX PT, R14, R6, 0x5, 0x181f ;  /* 0x00b81f00060e7f89 */ /* 0x00022600000e0000 */
[----:B----4-:R-:W-:Y:S02]  /*19790*/  IMAD.X R3, RZ, RZ, R8, P0 ;  /* 0x000000ffff037224 */ /* 0x010fe400000e0608 */
[----:B------:R1:W4:Y:S04]  /*197a0*/  SHFL.IDX PT, R8, R7, 0x5, 0x181f ;  /* 0x00b81f0007087f89 */ /* 0x00032800000e0000 */
[----:B------:R1:W-:Y:S04]  /*197b0*/  LDGSTS.E.BYPASS.LTC128B.128 [R5+0x2400], desc[UR40][R2.64], !P5 ;  /* 0x0240000002057fae */ /* 0x0003e8000e901d68 */
[----:B------:R1:W-:Y:S04]  /*197c0*/  LDGSTS.E.BYPASS.LTC128B.128 [R5+0x5400], desc[UR40][R2.64+0x80], !P4 ;  /* 0x0540008002057fae */ /* 0x0003e8000e101d68 */
[----:B------:R1:W-:Y:S04]  /*197d0*/  LDGSTS.E.BYPASS.LTC128B.128 [R5+0x8400], desc[UR40][R2.64+0x100], !P3 ;  /* 0x0840010002057fae */ /* 0x0003e8000d901d68 */
[----:B------:R1:W-:Y:S02]  /*197e0*/  LDGSTS.E.BYPASS.LTC128B.128 [R5+0xb400], desc[UR40][R2.64+0x180], !P1 ;  /* 0x0b40018002057fae */ /* 0x0003e4000c901d68 */
.L_x_10122:
[----:B01----:R-:W-:-:S05]  /*197f0*/  IADD3 R2, P0, R14, R0, RZ ;  /* 0x000000000e027210 */ /* 0x003fca0007f1e0ff */
[----:B----4-:R-:W-:Y:S01]  /*19800*/  IMAD.X R3, RZ, RZ, R8, P0 ;  /* 0x000000ffff037224 */ /* 0x010fe200000e0608 */
        /* <DEDUP_REMOVED lines=9> */
.L_x_9922:
        /* <DEDUP_REMOVED lines=11> */
.L_x_9923:
[----:B------:R0:W-:Y:S01]  /*19950*/  SYNCS.ARRIVE.TRANS64.A1T0 RZ, [R4+URZ+0x22850], RZ ;  /* 0x022850ff04ff79a7 */ /* 0x0001e2000810003f */
[----:B------:R-:W-:Y:S05]  /*19960*/  @P2 BRA `(.L_x_9924) ;  /* 0xfffffff000982947 */ /* 0x000fea000383ffff */
.L_x_9911:
[----:B------:R-:W-:Y:S05]  /*19970*/  BSYNC B0 ;  /* 0x0000000000007941 */ /* 0x000fea0003800000 */
.L_x_9910:
[----:B------:R-:W1:Y:S01]  /*19980*/  S2R R2, SR_TID.X ;  /* 0x0000000000027919 */ /* 0x000e620000002100 */
[----:B------:R-:W-:Y:S01]  /*19990*/  IADD3 R24, R24, 0x1, RZ ;  /* 0x0000000118187810 */ /* 0x000fe20007ffe0ff */
[----:B------:R-:W-:Y:S03]  /*199a0*/  BSSY B0, `(.L_x_9925) ;  /* 0x0000013000007945 */ /* 0x000fe60003800000 */
[----:B------:R-:W-:-:S04]  /*199b0*/  ISETP.NE.AND P0, PT, R24, 0x2, PT ;  /* 0x000000021800780c */ /* 0x000fc80003f05270 */
[----:B------:R-:W-:-:S04]  /*199c0*/  SEL R0, RZ, 0x1, P0 ;  /* 0x00000001ff007807 */ /* 0x000fc80000000000 */
[----:B------:R-:W-:Y:S02]  /*199d0*/  LOP3.LUT R25, R25, R0, RZ, 0x3c, !PT ;  /* 0x0000000019197212 */ /* 0x000fe400078e3cff */
[----:B-1----:R-:W-:-:S04]  /*199e0*/  LOP3.LUT R2, R2, 0x7f, RZ, 0xc0, !PT ;  /* 0x0000007f02027812 */ /* 0x002fc800078ec0ff */
[----:B------:R-:W-:-:S13]  /*199f0*/  ISETP.NE.AND P1, PT, R2, RZ, PT ;  /* 0x000000ff0200720c */ /* 0x000fda0003f25270 */
[----:B------:R-:W-:Y:S05]  /*19a00*/  @P1 BRA `(.L_x_9926) ;  /* 0x0000000000301947 */ /* 0x000fea0003800000 */
[----:B------:R-:W1:Y:S01]  /*19a10*/  S2R R5, SR_LANEID ;  /* 0x0000000000057919 */ /* 0x000e620000000000 */
[----:B------:R-:W-:Y:S01]  /*19a20*/  VOTEU.ANY UR4, UPT, PT ;  /* 0x0000000000047886 */ /* 0x000fe200038e0100 */
[----:B------:R-:W4:Y:S01]  /*19a30*/  LDC.64 R2, c[0x0][0xc60] ;  /* 0x00031800ff027b82 */ /* 0x000f220000000a00 */
[----:B------:R-:W1:Y:S02]  /*19a40*/  FLO.U32 R0, UR4 ;  /* 0x0000000400007d00 */ /* 0x000e6400080e0000 */
[----:B-1----:R-:W-:-:S06]  /*19a50*/  ISETP.EQ.U32.AND P1, PT, R0, R5, PT ;  /* 0x000000050000720c */ /* 0x002fcc0003f22070 */
[----:B------:R-:W4:Y:S07]  /*19a60*/  POPC R5, UR4 ;  /* 0x0000000400057d09 */ /* 0x000f2e0008000000 */
[----:B----4-:R-:W4:Y:S01]  /*19a70*/  @P1 ATOMG.E.ADD.STRONG.GPU PT, R3, desc[UR40][R2.64], R5 ;  /* 0x00000005020319a8 */ /* 0x010f2200081ee1e8 */
[----:B0-23--:R-:W0:Y:S02]  /*19a80*/  S2R R4, SR_LTMASK ;  /* 0x0000000000047919 */ /* 0x00de240000003900 */
[----:B0-----:R-:W-:-:S04]  /*19a90*/  LOP3.LUT R4, R4, UR4, RZ, 0xc0, !PT ;  /* 0x0000000404047c12 */ /* 0x001fc8000f8ec0ff */
[----:B------:R-:W0:Y:S01]  /*19aa0*/  POPC R7, R4 ;  /* 0x0000000400077309 */ /* 0x000e220000000000 */
[----:B----4-:R-:W0:Y:S02]  /*19ab0*/  SHFL.IDX PT, R0, R3, R0, 0x1f ;  /* 0x00001f0003007589 */ /* 0x010e2400000e0000 */
[----:B0-----:R-:W-:-:S07]  /*19ac0*/  IADD3 R16, R0, UR36, R7 ;  /* 0x0000002400107c10 */ /* 0x001fce000fffe007 */
.L_x_9926:
[----:B------:R-:W-:Y:S05]  /*19ad0*/  BSYNC B0 ;  /* 0x0000000000007941 */ /* 0x000fea0003800000 */
.L_x_9925:
[----:B------:R-:W-:-:S07]  /*19ae0*/  SEL R24, R24, RZ, P0 ;  /* 0x000000ff18187207 */ /* 0x000fce0000000000 */
.L_x_9885:
[----:B------:R-:W-:Y:S05]  /*19af0*/  BSYNC B7 ;  /* 0x0000000000077941 */ /* 0x000fea0003800000 */
.L_x_9883:
[----:B------:R-:W4:Y:S02]  /*19b00*/  LDL R0, [R1] ;  /* 0x0000000001007983 */ /* 0x000f240000100800 */
[----:B----4-:R-:W-:-:S13]  /*19b10*/  LOP3.LUT P0, RZ, R0, 0x80, RZ, 0xc0, !PT ;  /* 0x0000008000ff7812 */ /* 0x010fda000780c0ff */
[----:B------:R-:W-:Y:S05]  /*19b20*/  @!P0 BRA `(.L_x_9927) ;  /* 0x0000000000248947 */ /* 0x000fea0003800000 */
[----:B------:R-:W-:Y:S05]  /*19b30*/  WARPSYNC.ALL ;  /* 0x0000000000007948 */ /* 0x000fea0003800000 */
[----:B------:R-:W1:Y:S08]  /*19b40*/  S2UR UR5, SR_CgaCtaId ;  /* 0x00000000000579c3 */ /* 0x000e700000008800 */
[----:B------:R-:W-:Y:S06]  /*19b50*/  BAR.SYNC.DEFER_BLOCKING 0x5, 0x180 ;  /* 0x0146000000007b1d */ /* 0x000fec0000010000 */
[----:B------:R-:W-:-:S02]  /*19b60*/  UMOV UR4, 0x400 ;  /* 0x0000040000047882 */ /* 0x000fc40000000000 */
[----:B-1----:R-:W-:-:S06]  /*19b70*/  ULEA UR4, UR5, UR4, 0x18 ;  /* 0x0000000405047291 */ /* 0x002fcc000f8ec03f */
[----:B0-----:R-:W-:-:S05]  /*19b80*/  IMAD.U32 R22, RZ, RZ, UR4 ;  /* 0x00000004ff167e24 */ /* 0x001fca000f8e00ff */
[----:B------:R4:W0:Y:S01]  /*19b90*/  LDS.128 R16, [R22+0x228d0] ;  /* 0x0228d00016107984 */ /* 0x0008220000000c00 */
[----:B------:R-:W-:Y:S06]  /*19ba0*/  BAR.ARV 0x4, 0x180 ;  /* 0x0106000000007b1d */ /* 0x000fec0000002000 */
[----:B------:R-:W-:Y:S05]  /*19bb0*/  BRA `(.L_x_9928) ;  /* 0x0000000800d07947 */ /* 0x000fea0003800000 */
.L_x_9927:
        /* <DEDUP_REMOVED lines=9> */
[----:B--23--:R-:W1:Y:S01]  /*19c50*/  @!P1 LDC.64 R4, c[0x0][0xc78] ;  /* 0x00031e00ff049b82 */ /* 0x00ce620000000a00 */
        /* <DEDUP_REMOVED lines=11> */
[----:B------:R0:W-:Y:S02]  /*19d10*/  SHFL.IDX PT, R6, R16, 0x1, 0x1f ;  /* 0x00201f0010067f89 */ /* 0x0001e400000e0000 */
[----:B0-----:R-:W-:-:S02]  /*19d20*/  IMAD.MOV.U32 R16, RZ, RZ, RZ ;  /* 0x000000ffff107224 */ /* 0x001fc400078e00ff */
[----:B--2---:R-:W-:Y:S02]  /*19d30*/  @!P1 IMAD.MOV.U32 R7, RZ, RZ, R8 ;  /* 0x000000ffff079224 */ /* 0x004fe400078e0008 */
[----:B---3--:R-:W-:Y:S01]  /*19d40*/  @!P1 IMAD.MOV.U32 R4, RZ, RZ, R5 ;  /* 0x000000ffff049224 */ /* 0x008fe200078e0005 */
        /* <DEDUP_REMOVED lines=18> */
.L_x_10132:
[----:B------:R-:W-:Y:S02]  /*19e70*/  ULDC UR4, c[0x0][0xc38] ;  /* 0x00030e0000047ab9 */ /* 0x000fe40000000800 */
[----:B------:R-:W-:-:S04]  /*19e80*/  IMAD.U32 R5, RZ, RZ, UR4 ;  /* 0x00000004ff057e24 */ /* 0x000fc8000f8e00ff */
[----:B-1----:R-:W-:-:S04]  /*19e90*/  IMAD R9, R14, R5, RZ ;  /* 0x000000050e097224 */ /* 0x002fc800078e02ff */
[----:B------:R-:W-:-:S05]  /*19ea0*/  IMAD.IADD R6, R6, 0x1, R9 ;  /* 0x0000000106067824 */ /* 0x000fca00078e0209 */
[----:B------:R-:W-:-:S13]  /*19eb0*/  ISETP.GT.AND P6, PT, R6, R0, PT ;  /* 0x000000000600720c */ /* 0x000fda0003fc4270 */
[----:B------:R-:W-:Y:S05]  /*19ec0*/  @P6 BRA `(.L_x_9930) ;  /* 0x0000000000a46947 */ /* 0x000fea0003800000 */
.L_x_9933:
        /* <DEDUP_REMOVED lines=35> */
.L_x_10140:
[----:B------:R-:W-:Y:S02]  /*1a100*/  ULDC UR4, c[0x0][0xc38] ;  /* 0x00030e0000047ab9 */ /* 0x000fe40000000800 */
[----:B------:R-:W-:-:S04]  /*1a110*/  IMAD.U32 R5, RZ, RZ, UR4 ;  /* 0x00000004ff057e24 */ /* 0x000fc8000f8e00ff */
[----:B-1----:R-:W-:-:S04]  /*1a120*/  IMAD R9, R14, R5, RZ ;  /* 0x000000050e097224 */ /* 0x002fc800078e02ff */
[----:B------:R-:W-:-:S05]  /*1a130*/  IMAD.IADD R6, R9, 0x1, R6 ;  /* 0x0000000109067824 */ /* 0x000fca00078e0206 */
[----:B------:R-:W-:-:S13]  /*1a140*/  ISETP.GT.AND P6, PT, R6, R0, PT ;  /* 0x000000000600720c */ /* 0x000fda0003fc4270 */
[----:B------:R-:W-:Y:S05]  /*1a150*/  @!P6 BRA `(.L_x_9933) ;  /* 0xfffffffc005ce947 */ /* 0x000fea000383ffff */
.L_x_9930:
        /* <DEDUP_REMOVED lines=9> */
.L_x_10145:
[----:B------:R-:W-:-:S13]  /*1a1f0*/  ISETP.NE.AND P0, PT, R8, RZ, PT ;  /* 0x000000ff0800720c */ /* 0x000fda0003f05270 */
[----:B------:R-:W-:Y:S05]  /*1a200*/  @!P0 BRA `(.L_x_9935) ;  /* 0x0000000000108947 */ /* 0x000fea0003800000 */
[----:B------:R-:W-:Y:S01]  /*1a210*/  UMOV UR4, 0xffffffff ;  /* 0xffffffff00047882 */ /* 0x000fe20000000000 */
[----:B------:R-:W-:Y:S02]  /*1a220*/  IADD3 R12, R6, -0x1, RZ ;  /* 0xffffffff060c7810 */ /* 0x000fe40007ffe0ff */
[----:B------:R-:W-:Y:S05]  /*1a230*/  BRA.DIV UR4, `(.L_x_9936) ;  /* 0x0000005a04447947 */ /* 0x000fea000b800000 */
[----:B------:R4:W0:Y:S02]  /*1a240*/  SHFL.IDX PT, R16, R3, R12, 0x1f ;  /* 0x00001f0c03107589 */ /* 0x00082400000e0000 */
.L_x_9935:
        /* <DEDUP_REMOVED lines=28> */
[----:B------:R-:W-:Y:S02]  /*1a410*/  MOV R2, RZ ;  /* 0x000000ff00027202 */ /* 0x000fe40000000f00 */
[----:B------:R-:W-:-:S03]  /*1a420*/  ISETP.NE.AND P1, PT, R7, RZ, PT ;  /* 0x000000ff0700720c */ /* 0x000fc60003f25270 */
        /* <DEDUP_REMOVED lines=22> */
[----:B------:R-:W-:-:S04]  /*1a590*/  @!P1 LOP3.LUT R8, RZ, R4, RZ, 0x33, !PT ;  /* 0x00000004ff089212 */ /* 0x000fc800078e33ff */
[----:B------:R-:W-:-:S05]  /*1a5a0*/  IADD3 R2, -R8, RZ, RZ ;  /* 0x000000ff08027210 */ /* 0x000fca0007ffe1ff */
[C---:B------:R-:W-:Y:S02]  /*1a5b0*/  IMAD R9, R4.reuse, R2, R9 ;  /* 0x0000000204097224 */ /* 0x040fe400078e0209 */
[----:B------:R-:W-:-:S04]  /*1a5c0*/  IMAD R4, R4, 0x1000000, R8 ;  /* 0x0100000004047824 */ /* 0x000fc800078e0208 */
[----:B------:R-:W-:Y:S01]  /*1a5d0*/  IMAD R18, R9, 0x10000, R4 ;  /* 0x0001000009127824 */ /* 0x000fe200078e0204 */
[----:B------:R-:W-:Y:S06]  /*1a5e0*/  BRA `(.L_x_9937) ;  /* 0x00000000001c7947 */ /* 0x000fec0003800000 */
.L_x_9931:
[----:B------:R-:W-:Y:S01]  /*1a5f0*/  UMOV UR4, URZ ;  /* 0x0000003f00047c82 */ /* 0x000fe20008000000 */
[----:B------:R-:W-:Y:S01]  /*1a600*/  UMOV UR5, URZ ;  /* 0x0000003f00057c82 */ /* 0x000fe20008000000 */
[----:B------:R-:W-:Y:S01]  /*1a610*/  ULDC UR6, c[0x0][0xc3c] ;  /* 0x00030f0000067ab9 */ /* 0x000fe20000000800 */
[----:B------:R-:W-:Y:S02]  /*1a620*/  IMAD.MOV.U32 R16, RZ, RZ, R0 ;  /* 0x000000ffff107224 */ /* 0x000fe400078e0000 */
[----:B------:R-:W-:Y:S02]  /*1a630*/  IMAD.U32 R17, RZ, RZ, UR4 ;  /* 0x00000004ff117e24 */ /* 0x000fe4000f8e00ff */
[----:B------:R-:W-:Y:S02]  /*1a640*/  IMAD.U32 R18, RZ, RZ, UR5 ;  /* 0x00000005ff127e24 */ /* 0x000fe4000f8e00ff */
[----:B------:R-:W-:-:S07]  /*1a650*/  IMAD.U32 R19, RZ, RZ, UR6 ;  /* 0x00000006ff137e24 */ /* 0x000fce000f8e00ff */
.L_x_9937:
        /* <DEDUP_REMOVED lines=10> */
.L_x_9928:
[----:B------:R-:W-:Y:S02]  /*1a700*/  ULDC UR4, c[0x0][0xc3c] ;  /* 0x00030f0000047ab9 */ /* 0x000fe40000000800 */
[----:B0-----:R-:W-:-:S13]  /*1a710*/  ISETP.GE.AND P0, PT, R19, UR4, PT ;  /* 0x0000000413007c0c */ /* 0x001fda000bf06270 */
[----:B------:R-:W-:Y:S05]  /*1a720*/  @!P0 BRA `(.L_x_9938) ;  /* 0xffffffa000388947 */ /* 0x000fea000383ffff */
[----:B------:R-:W-:Y:S05]  /*1a730*/  BSYNC B8 ;  /* 0x0000000000087941 */ /* 0x000fea0003800000 */
.L_x_9837:
[----:B------:R-:W5:Y:S01]  /*1a740*/  LDL.LU R0, [R1+0x24] ;  /* 0x0000240001007983 */ /* 0x000f620000300800 */
[----:B------:R-:W-:Y:S01]  /*1a750*/  BSSY B0, `(.L_x_9939) ;  /* 0x000000b000007945 */ /* 0x000fe20003800000 */
[----:B------:R-:W1:Y:S01]  /*1a760*/  S2R R5, SR_CgaCtaId ;  /* 0x0000000000057919 */ /* 0x000e620000008800 */
[----:B-----5:R-:W-:-:S04]  /*1a770*/  IADD3 R0, R0, 0x1, RZ ;  /* 0x0000000100007810 */ /* 0x020fc80007ffe0ff */
[----:B--2---:R-:W-:-:S04]  /*1a780*/  LEA.HI R2, R0, R0, RZ, 0x1 ;  /* 0x0000000000027211 */ /* 0x004fc800078f08ff */
[----:B0-----:R-:W-:Y:S02]  /*1a790*/  LOP3.LUT R3, R2, 0xfffffffe, RZ, 0xc0, !PT ;  /* 0xfffffffe02037812 */ /* 0x001fe400078ec0ff */
[----:B------:R-:W-:-:S03]  /*1a7a0*/  MOV R2, 0x400 ;  /* 0x0000040000027802 */ /* 0x000fc60000000f00 */
[----:B------:R-:W-:Y:S01]  /*1a7b0*/  IMAD.IADD R0, R0, 0x1, -R3 ;  /* 0x0000000100007824 */ /* 0x000fe200078e0a03 */
[----:B-1----:R-:W-:-:S04]  /*1a7c0*/  LEA R5, R5, R2, 0x18 ;  /* 0x0000000205057211 */ /* 0x002fc800078ec0ff */
[----:B------:R-:W-:-:S04]  /*1a7d0*/  SHF.L.U32 R0, R0, 0x1f, RZ ;  /* 0x0000001f00007819 */ /* 0x000fc800000006ff */
[----:B------:R-:W0:Y:S02]  /*1a7e0*/  SYNCS.PHASECHK.TRANS64.TRYWAIT P0, [R5+URZ+0x22820], R0 ;  /* 0x02282000050075a7 */ /* 0x000e24000800017f */
[----:B0-----:R-:W-:Y:S05]  /*1a7f0*/  @!P0 BRA `(.L_x_9940) ;  /* 0x0000005000fc8947 */ /* 0x001fea0003800000 */
.L_x_10148:
[----:B------:R-:W-:Y:S05]  /*1a800*/  BSYNC B0 ;  /* 0x0000000000007941 */ /* 0x000fea0003800000 */
.L_x_9939:
[----:B------:R-:W-:-:S03]  /*1a810*/  UMOV UR4, 0xffffffff ;  /* 0xffffffff00047882 */ /* 0x000fc60000000000 */
[----:B------:R-:W-:Y:S05]  /*1a820*/  BRA.DIV UR4, `(.L_x_9941) ;  /* 0x0000005604047947 */ /* 0x000fea000b800000 */
[----:B0-----:R-:W0:Y:S02]  /*1a830*/  S2R R0, SR_TID.X ;  /* 0x0000000000007919 */ /* 0x001e240000002100 */
[----:B0-----:R-:W-:-:S04]  /*1a840*/  SHF.R.U32.HI R0, RZ, 0x5, R0 ;  /* 0x00000005ff007819 */ /* 0x001fc80000011600 */
[----:B------:R-:W-:-:S05]  /*1a850*/  LOP3.LUT R0, R0, 0x3, RZ, 0xc0, !PT ;  /* 0x0000000300007812 */ /* 0x000fca00078ec0ff */
[----:B------:R0:W1:Y:S02]  /*1a860*/  SHFL.IDX PT, R14, R0, RZ, 0x1f ;  /* 0x00001fff000e7589 */ /* 0x00006400000e0000 */
.L_x_10151:
[----:B-1----:R-:W-:-:S13]  /*1a870*/  ISETP.NE.AND P0, PT, R14, RZ, PT ;  /* 0x000000ff0e00720c */ /* 0x002fda0003f05270 */
[----:B------:R-:W-:Y:S05]  /*1a880*/  @P0 BRA `(.L_x_9673) ;  /* 0x0000000000840947 */ /* 0x000fea0003800000 */
[----:B------:R-:W-:-:S03]  /*1a890*/  UMOV UR4, 0xffffffff ;  /* 0xffffffff00047882 */ /* 0x000fc60000000000 */
[----:B------:R-:W-:Y:S05]  /*1a8a0*/  BRA.DIV UR4, `(.L_x_9942) ;  /* 0x0000005604187947 */ /* 0x000fea000b800000 */
[----:B------:R-:W-:-:S13]  /*1a8b0*/  ELECT P6, URZ, PT ;  /* 0x00000000003f782f */ /* 0x000fda00038c0000 */
.L_x_10154:
[----:B------:R-:W-:Y:S05]  /*1a8c0*/  @!P6 BRA `(.L_x_9673) ;  /* 0x000000000074e947 */ /* 0x000fea0003800000 */
[----:B------:R-:W-:-:S04]  /*1a8d0*/  LOP3.LUT R37, R37, 0x2, RZ, 0xfc, !PT ;  /* 0x0000000225257812 */ /* 0x000fc800078efcff */
[----:B------:R-:W-:-:S13]  /*1a8e0*/  ISETP.NE.AND P0, PT, R37, 0x3, PT ;  /* 0x000000032500780c */ /* 0x000fda0003f05270 */
[----:B------:R-:W-:Y:S05]  /*1a8f0*/  @!P0 BRA `(.L_x_9943) ;  /* 0x0000000000048947 */ /* 0x000fea0003800000 */
[----:B------:R-:W-:Y:S01]  /*1a900*/  BPT.TRAP 0x1 ;  /* 0x000000040000795c */ /* 0x000fe20000300000 */
.L_x_9943:
[C---:B------:R-:W-:Y:S01]  /*1a910*/  IMAD R3, R24.reuse, 0x8, R5 ;  /* 0x0000000818037824 */ /* 0x040fe200078e0205 */
[----:B------:R-:W-:Y:S01]  /*1a920*/  SHF.L.U32 R2, R25, 0x1f, RZ ;  /* 0x0000001f19027819 */ /* 0x000fe200000006ff */
[----:B------:R-:W-:-:S03]  /*1a930*/  VIADD R24, R24, 0x1 ;  /* 0x0000000118187836 */ /* 0x000fc60000000000 */
[----:B------:R-:W1:Y:S02]  /*1a940*/  SYNCS.PHASECHK.TRANS64.TRYWAIT P1, [R3+URZ+0x22840], R2 ;  /* 0x02284002030075a7 */ /* 0x000e64000802017f */
[----:B------:R-:W-:-:S04]  /*1a950*/  ISETP.NE.AND P2, PT, R24, 0x2, PT ;  /* 0x000000021800780c */ /* 0x000fc80003f45270 */
[----:B0-----:R-:W-:Y:S01]  /*1a960*/  SEL R0, RZ, 0x1, P2 ;  /* 0x00000001ff007807 */ /* 0x001fe20001000000 */
[----:B-1----:R-:W-:Y:S08]  /*1a970*/  @!P1 BRA `(.L_x_9944) ;  /* 0x0000005400049947 */ /* 0x002ff00003800000 */
.L_x_10155:
[----:B------:R-:W-:Y:S02]  /*1a980*/  SEL R24, R24, RZ, P2 ;  /* 0x000000ff18187207 */ /* 0x000fe40001000000 */
[----:B------:R-:W-:Y:S01]  /*1a990*/  LOP3.LUT R0, R25, R0, RZ, 0x3c, !PT ;  /* 0x0000000019007212 */ /* 0x000fe200078e3cff */
[----:B------:R-:W-:Y:S06]  /*1a9a0*/  @!P0 BRA `(.L_x_9945) ;  /* 0x0000000000048947 */ /* 0x000fec0003800000 */
[----:B------:R-:W-:Y:S01]  /*1a9b0*/  BPT.TRAP 0x1 ;  /* 0x000000040000795c */ /* 0x000fe20000300000 */
.L_x_9945:
[----:B------:R-:W-:Y:S01]  /*1a9c0*/  IMAD R5, R24, 0x8, R5 ;  /* 0x0000000818057824 */ /* 0x000fe200078e0205 */
[----:B------:R-:W-:-:S04]  /*1a9d0*/  SHF.L.U32 R0, R0, 0x1f, RZ ;  /* 0x0000001f00007819 */ /* 0x000fc800000006ff */
[----:B------:R-:W1:Y:S02]  /*1a9e0*/  SYNCS.PHASECHK.TRANS64.TRYWAIT P1, [R5+URZ+0x22840], R0 ;  /* 0x02284000050075a7 */ /* 0x000e64000802017f */
[----:B-1----:R-:W-:Y:S05]  /*1a9f0*/  @!P1 BRA `(.L_x_9946) ;  /* 0x0000005000f89947 */ /* 0x002fea0003800000 */
.L_x_10156:
[----:B------:R-:W-:Y:S05]  /*1aa00*/  @!P0 BRA `(.L_x_9947) ;  /* 0x0000000000048947 */ /* 0x000fea0003800000 */
[----:B------:R-:W-:Y:S01]  /*1aa10*/  BPT.TRAP 0x1 ;  /* 0x000000040000795c */ /* 0x000fe20000300000 */
.L_x_9947:
[----:B------:R-:W2:Y:S02]  /*1aa20*/  SYNCS.PHASECHK.TRANS64.TRYWAIT P1, [R3+URZ+0x22860], R2 ;  /* 0x02286002030075a7 */ /* 0x000ea4000802017f */
[----:B--2---:R-:W-:Y:S05]  /*1aa30*/  @!P1 BRA `(.L_x_9948) ;  /* 0x0000005000fc9947 */ /* 0x004fea0003800000 */
.L_x_10157:
[----:B------:R-:W-:Y:S05]  /*1aa40*/  @!P0 BRA `(.L_x_9949) ;  /* 0x0000000000048947 */ /* 0x000fea0003800000 */
[----:B------:R-:W-:Y:S01]  /*1aa50*/  BPT.TRAP 0x1 ;  /* 0x000000040000795c */ /* 0x000fe20000300000 */
.L_x_9949:
[----:B------:R0:W0:Y:S02]  /*1aa60*/  SYNCS.PHASECHK.TRANS64.TRYWAIT P0, [R5+URZ+0x22860], R0 ;  /* 0x02286000050075a7 */ /* 0x000024000800017f */
[----:B0-----:R-:W-:Y:S05]  /*1aa70*/  @!P0 NANOSLEEP.SYNCS 0x989680 ;  /* 0x009896800000895d */ /* 0x001fea0003900000 */
[----:B------:R-:W0:Y:S02]  /*1aa80*/  @!P0 SYNCS.PHASECHK.TRANS64 P0, [R5+URZ+0x22860], R0 ;  /* 0x02286000050085a7 */ /* 0x000e24000800007f */
[----:B0-----:R-:W-:Y:S05]  /*1aa90*/  @!P0 BRA `(.L_x_9949) ;  /* 0xfffffffc00f08947 */ /* 0x001fea000383ffff */
.L_x_9673:
[----:B------:R-:W-:Y:S05]  /*1aaa0*/  BSYNC B9 ;  /* 0x0000000000097941 */ /* 0x000fea0003800000 */
.L_x_9670:
[----:B------:R-:W-:Y:S05]  /*1aab0*/  EXIT ;  /* 0x000000000000794d */ /* 0x000fea0003800000 */
.L_x_9693:
[----:B0-----:R0:W1:Y:S02]  /*1aac0*/  SYNCS.PHASECHK.TRANS64.TRYWAIT P5, [R87+URZ+0x22890], R93 ;  /* 0x0228905d570075a7 */ /* 0x00106400080a017f */
[----:B-1----:R-:W-:Y:S05]  /*1aad0*/  @!P5 NANOSLEEP.SYNCS 0x989680 ;  /* 0x009896800000d95d */ /* 0x002fea0003900000 */
[----:B------:R-:W1:Y:S02]  /*1aae0*/  @!P5 SYNCS.PHASECHK.TRANS64 P5, [R87+URZ+0x22890], R93 ;  /* 0x0228905d5700d5a7 */ /* 0x000e6400080a007f */
[----:B-1----:R-:W-:Y:S05]  /*1aaf0*/  @!P5 BRA `(.L_x_9693) ;  /* 0xfffffffc00f0d947 */ /* 0x002fea000383ffff */
[----:B------:R-:W-:Y:S05]  /*1ab00*/  BRA `(.L_x_9950) ;  /* 0xfffffe8c00107947 */ /* 0x000fea000383ffff */
.L_x_9694:
        /* <DEDUP_REMOVED lines=8> */
.L_x_9952:
[----:B------:R-:W-:Y:S05]  /*1ab90*/  BSYNC B1 ;  /* 0x0000000000017941 */ /* 0x000fea0003800000 */
.L_x_9951:
        /* <DEDUP_REMOVED lines=8> */
.L_x_9953:
[----:B------:R-:W-:Y:S05]  /*1ac20*/  BRA `(.L_x_9954) ;  /* 0xfffffe8800dc7947 */ /* 0x000fea000383ffff */
.L_x_9703:
[----:B------:R-:W-:Y:S01]  /*1ac30*/  BSSY B1, `(.L_x_9955) ;  /* 0x0000008000017945 */ /* 0x000fe20003800000 */
[----:B----4-:R-:W-:Y:S02]  /*1ac40*/  IMAD.MOV.U32 R13, RZ, RZ, R97 ;  /* 0x000000ffff0d7224 */ /* 0x010fe400078e0061 */
[----:B------:R-:W-:Y:S02]  /*1ac50*/  IMAD.MOV.U32 R12, RZ, RZ, 0x1 ;  /* 0x00000001ff0c7424 */ /* 0x000fe400078e00ff */
[----:B------:R-:W-:Y:S02]  /*1ac60*/  IMAD.MOV.U32 R11, RZ, RZ, 0x1c1f ;  /* 0x00001c1fff0b7424 */ /* 0x000fe400078e00ff */
[----:B------:R-:W-:-:S07]  /*1ac70*/  IMAD.MOV.U32 R15, RZ, RZ, -0x1 ;  /* 0xffffffffff0f7424 */ /* 0x000fce00078e00ff */
[----:B0123--:R-:W-:Y:S05]  /*1ac80*/  WARPSYNC.COLLECTIVE R15, `(.L_x_9956) ;  /* 0x000000000f087348 */ /* 0x00ffea0003c00000 */
[----:B---3--:R3:W4:Y:S02]  /*1ac90*/  SHFL.IDX P6, R14, R13, R12, R11 ;  /* 0x0000000c0d0e7389 */ /* 0x00872400000c000b */
[----:B01234-:R-:W-:Y:S01]  /*1aca0*/  ENDCOLLECTIVE ;  /* 0x000000000000791b */ /* 0x01ffe20003800000 */
.L_x_9956:
[----:B------:R-:W-:Y:S05]  /*1acb0*/  BSYNC B1 ;  /* 0x0000000000017941 */ /* 0x000fea0003800000 */
.L_x_9955:
        /* <DEDUP_REMOVED lines=8> */
.L_x_9957:
[----:B------:R-:W-:Y:S05]  /*1ad40*/  BRA `(.L_x_9958) ;  /* 0xfffffe9000587947 */ /* 0x000fea000383ffff */
.L_x_9713:
[----:B-1----:R1:W2:Y:S02]  /*1ad50*/  SYNCS.PHASECHK.TRANS64.TRYWAIT P4, [R87+URZ+0x22890], R93 ;  /* 0x0228905d570075a7 */ /* 0x0022a4000808017f */
[----:B--2---:R-:W-:Y:S05]  /*1ad60*/  @!P4 NANOSLEEP.SYNCS 0x989680 ;  /* 0x009896800000c95d */ /* 0x004fea0003900000 */
[----:B------:R-:W2:Y:S02]  /*1ad70*/  @!P4 SYNCS.PHASECHK.TRANS64 P4, [R87+URZ+0x22890], R93 ;  /* 0x0228905d5700c5a7 */ /* 0x000ea4000808007f */
[----:B--2---:R-:W-:Y:S05]  /*1ad80*/  @!P4 BRA `(.L_x_9713) ;  /* 0xfffffffc00f0c947 */ /* 0x004fea000383ffff */
[----:B------:R-:W-:Y:S05]  /*1ad90*/  BRA `(.L_x_9959) ;  /* 0xfffffe9c00187947 */ /* 0x000fea000383ffff */
.L_x_9714:
        /* <DEDUP_REMOVED lines=8> */
.L_x_9961:
[----:B------:R-:W-:Y:S05]  /*1ae20*/  BSYNC B1 ;  /* 0x0000000000017941 */ /* 0x000fea0003800000 */
.L_x_9960:
        /* <DEDUP_REMOVED lines=8> */
.L_x_9962:
[----:B------:R-:W-:Y:S01]  /*1aeb0*/  IMAD.MOV.U32 R98, RZ, RZ, R14 ;  /* 0x000000ffff627224 */ /* 0x000fe200078e000e */
[----:B------:R-:W-:Y:S06]  /*1aec0*/  BRA `(.L_x_9963) ;  /* 0xfffffe9800e47947 */ /* 0x000fec000383ffff */
.L_x_9719:
[----:B------:R-:W-:Y:S01]  /*1aed0*/  BSSY B1, `(.L_x_9964) ;  /* 0x0000008000017945 */ /* 0x000fe20003800000 */
[----:B----4-:R-:W-:Y:S01]  /*1aee0*/  IMAD.MOV.U32 R13, RZ, RZ, R97 ;  /* 0x000000ffff0d7224 */ /* 0x010fe200078e0061 */
[----:B------:R-:W-:Y:S01]  /*1aef0*/  MOV R15, 0xffffffff ;  /* 0xffffffff000f7802 */ /* 0x000fe20000000f00 */
[----:B------:R-:W-:Y:S02]  /*1af00*/  IMAD.MOV.U32 R12, RZ, RZ, 0x1 ;  /* 0x00000001ff0c7424 */ /* 0x000fe400078e00ff */
[----:B------:R-:W-:-:S07]  /*1af10*/  IMAD.MOV.U32 R11, RZ, RZ, 0x1c1f ;  /* 0x00001c1fff0b7424 */ /* 0x000fce00078e00ff */
[----:B0123--:R-:W-:Y:S05]  /*1af20*/  WARPSYNC.COLLECTIVE R15, `(.L_x_9965) ;  /* 0x000000000f087348 */ /* 0x00ffea0003c00000 */
[----:B------:R4:W0:Y:S02]  /*1af30*/  SHFL.IDX P6, R14, R13, R12, R11 ;  /* 0x0000000c0d0e7389 */ /* 0x00082400000c000b */
[----:B01234-:R-:W-:Y:S01]  /*1af40*/  ENDCOLLECTIVE ;  /* 0x000000000000791b */ /* 0x01ffe20003800000 */
.L_x_9965:
[----:B------:R-:W-:Y:S05]  /*1af50*/  BSYNC B1 ;  /* 0x0000000000017941 */ /* 0x000fea0003800000 */
.L_x_9964:
        /* <DEDUP_REMOVED lines=8> */
.L_x_9966:
[----:B------:R-:W-:Y:S01]  /*1afe0*/  IMAD.MOV.U32 R96, RZ, RZ, R14 ;  /* 0x000000ffff607224 */ /* 0x000fe200078e000e */
[----:B------:R-:W-:Y:S06]  /*1aff0*/  BRA `(.L_x_9967) ;  /* 0xfffffea0007c7947 */ /* 0x000fec000383ffff */
.L_x_9724:
[----:B-1----:R1:W2:Y:S02]  /*1b000*/  SYNCS.PHASECHK.TRANS64.TRYWAIT P2, [R87+URZ+0x22890], R93 ;  /* 0x0228905d570075a7 */ /* 0x0022a4000804017f */
[----:B--2---:R-:W-:Y:S05]  /*1b010*/  @!P2 NANOSLEEP.SYNCS 0x989680 ;  /* 0x009896800000a95d */ /* 0x004fea0003900000 */
[----:B------:R-:W2:Y:S02]  /*1b020*/  @!P2 SYNCS.PHASECHK.TRANS64 P2, [R87+URZ+0x22890], R93 ;  /* 0x0228905d5700a5a7 */ /* 0x000ea4000804007f */
[----:B--2---:R-:W-:Y:S05]  /*1b030*/  @!P2 BRA `(.L_x_9724) ;  /* 0xfffffffc00f0a947 */ /* 0x004fea000383ffff */
[----:B------:R-:W-:Y:S05]  /*1b040*/  BRA `(.L_x_9968) ;  /* 0xfffffea800707947 */ /* 0x000fea000383ffff */
.L_x_9725:
        /* <DEDUP_REMOVED lines=8> */
.L_x_9970:
[----:B------:R-:W-:Y:S05]  /*1b0d0*/  BSYNC B1 ;  /* 0x0000000000017941 */ /* 0x000fea0003800000 */
.L_x_9969:
        /* <DEDUP_REMOVED lines=8> */
.L_x_9971:
[----:B------:R-:W-:Y:S01]  /*1b160*/  IMAD.MOV.U32 R7, RZ, RZ, R14 ;  /* 0x000000ffff077224 */ /* 0x000fe200078e000e */
[----:B------:R-:W-:Y:S06]  /*1b170*/  BRA `(.L_x_9972) ;  /* 0xfffffea8008c7947 */ /* 0x000fec000383ffff */
.L_x_9728:
        /* <DEDUP_REMOVED lines=8> */
.L_x_9974:
[----:B------:R-:W-:Y:S05]  /*1b200*/  BSYNC B1 ;  /* 0x0000000000017941 */ /* 0x000fea0003800000 */
.L_x_9973:
        /* <DEDUP_REMOVED lines=8> */
.L_x_9975:
[----:B------:R-:W-:Y:S01]  /*1b290*/  IMAD.MOV.U32 R7, RZ, RZ, R14 ;  /* 0x000000ffff077224 */ /* 0x000fe200078e000e */
[----:B------:R-:W-:Y:S06]  /*1b2a0*/  BRA `(.L_x_9976) ;  /* 0xfffffea800887947 */ /* 0x000fec000383ffff */
.L_x_9732:
[----:B---3--:R3:W4:Y:S02]  /*1b2b0*/  SYNCS.PHASECHK.TRANS64.TRYWAIT P3, [R87+URZ+0x228b0], R93 ;  /* 0x0228b05d570075a7 */ /* 0x008724000806017f */
[----:B----4-:R-:W-:Y:S05]  /*1b2c0*/  @!P3 NANOSLEEP.SYNCS 0x989680 ;  /* 0x009896800000b95d */ /* 0x010fea0003900000 */
[----:B------:R-:W4:Y:S02]  /*1b2d0*/  @!P3 SYNCS.PHASECHK.TRANS64 P3, [R87+URZ+0x228b0], R93 ;  /* 0x0228b05d5700b5a7 */ /* 0x000f24000806007f */
[----:B----4-:R-:W-:Y:S05]  /*1b2e0*/  @!P3 BRA `(.L_x_9732) ;  /* 0xfffffffc00f0b947 */ /* 0x010fea000383ffff */
[----:B------:R-:W-:Y:S05]  /*1b2f0*/  BRA `(.L_x_9977) ;  /* 0xfffffeac00007947 */ /* 0x000fea000383ffff */
.L_x_9742:
[----:B------:R-:W-:Y:S01]  /*1b300*/  BSSY B0, `(.L_x_9978) ;  /* 0x0000007000007945 */ /* 0x000fe20003800000 */
[----:B------:R-:W-:Y:S01]  /*1b310*/  MOV R12, RZ ;  /* 0x000000ff000c7202 */ /* 0x000fe20000000f00 */
[----:B------:R-:W-:Y:S02]  /*1b320*/  IMAD.MOV.U32 R11, RZ, RZ, 0x1f ;  /* 0x0000001fff0b7424 */ /* 0x000fe400078e00ff */
[----:B------:R-:W-:-:S07]  /*1b330*/  IMAD.MOV.U32 R15, RZ, RZ, -0x1 ;  /* 0xffffffffff0f7424 */ /* 0x000fce00078e00ff */
[----:B-----5:R-:W-:Y:S05]  /*1b340*/  WARPSYNC.COLLECTIVE R15, `(.L_x_9979) ;  /* 0x000000000f087348 */ /* 0x020fea0003c00000 */
[----:B------:R0:W1:Y:S02]  /*1b350*/  SHFL.IDX P6, R14, R13, R12, R11 ;  /* 0x0000000c0d0e7389 */ /* 0x00006400000c000b */
[----:B01---5:R-:W-:Y:S01]  /*1b360*/  ENDCOLLECTIVE ;  /* 0x000000000000791b */ /* 0x023fe20003800000 */
.L_x_9979:
[----:B------:R-:W-:Y:S05]  /*1b370*/  BSYNC B0 ;  /* 0x0000000000007941 */ /* 0x000fea0003800000 */
.L_x_9978:
[----:B------:R-:W-:Y:S05]  /*1b380*/  BRA `(.L_x_9980) ;  /* 0xfffffeb800f07947 */ /* 0x000fea000383ffff */
.L_x_9754:
[----:B------:R-:W-:Y:S01]  /*1b390*/  BSSY B1, `(.L_x_9981) ;  /* 0x0000008000017945 */ /* 0x000fe20003800000 */
[----:B0-----:R-:W-:Y:S02]  /*1b3a0*/  IMAD.MOV.U32 R13, RZ, RZ, R27 ;  /* 0x000000ffff0d7224 */ /* 0x001fe400078e001b */
[----:B------:R-:W-:Y:S02]  /*1b3b0*/  IMAD.MOV.U32 R12, RZ, RZ, RZ ;  /* 0x000000ffff0c7224 */ /* 0x000fe400078e00ff */
[----:B------:R-:W-:Y:S02]  /*1b3c0*/  IMAD.MOV.U32 R11, RZ, RZ, 0x1c1f ;  /* 0x00001c1fff0b7424 */ /* 0x000fe400078e00ff */
[----:B------:R-:W-:-:S07]  /*1b3d0*/  IMAD.MOV.U32 R15, RZ, RZ, -0x1 ;  /* 0xffffffffff0f7424 */ /* 0x000fce00078e00ff */
[----:B------:R-:W-:Y:S05]  /*1b3e0*/  WARPSYNC.COLLECTIVE R15, `(.L_x_9982) ;  /* 0x000000000f087348 */ /* 0x000fea0003c00000 */
[----:B------:R0:W1:Y:S02]  /*1b3f0*/  SHFL.IDX P6, R14, R13, R12, R11 ;  /* 0x0000000c0d0e7389 */ /* 0x00006400000c000b */
[----:B01----:R-:W-:Y:S01]  /*1b400*/  ENDCOLLECTIVE ;  /* 0x000000000000791b */ /* 0x003fe20003800000 */
.L_x_9982:
[----:B------:R-:W-:Y:S05]  /*1b410*/  BSYNC B1 ;  /* 0x0000000000017941 */ /* 0x000fea0003800000 */
.L_x_9981:
        /* <DEDUP_REMOVED lines=8> */
.L_x_9983:
[----:B------:R-:W-:Y:S02]  /*1b4a0*/  IMAD.MOV.U32 R13, RZ, RZ, R25 ;  /* 0x000000ffff0d7224 */ /* 0x000fe400078e0019 */
[----:B------:R-:W-:-:S07]  /*1b4b0*/  IMAD.MOV.U32 R3, RZ, RZ, R14 ;  /* 0x000000ffff037224 */ /* 0x000fce00078e000e */
[----:B------:R-:W-:Y:S05]  /*1b4c0*/  WARPSYNC.COLLECTIVE R15, `(.L_x_9984) ;  /* 0x000000000f087348 */ /* 0x000fea0003c00000 */
[----:B------:R0:W1:Y:S02]  /*1b4d0*/  SHFL.IDX P6, R14, R13, R12, R11 ;  /* 0x0000000c0d0e7389 */ /* 0x00006400000c000b */
[----:B01----:R-:W-:Y:S01]  /*1b4e0*/  ENDCOLLECTIVE ;  /* 0x000000000000791b */ /* 0x003fe20003800000 */
.L_x_9984:
[----:B------:R-:W-:Y:S02]  /*1b4f0*/  IMAD.MOV.U32 R13, RZ, RZ, R28 ;  /* 0x000000ffff0d7224 */ /* 0x000fe400078e001c */
[----:B------:R-:W-:-:S07]  /*1b500*/  IMAD.MOV.U32 R25, RZ, RZ, R14 ;  /* 0x000000ffff197224 */ /* 0x000fce00078e000e */
[----:B------:R-:W-:Y:S05]  /*1b510*/  WARPSYNC.COLLECTIVE R15, `(.L_x_9985) ;  /* 0x000000000f087348 */ /* 0x000fea0003c00000 */
[----:B------:R0:W1:Y:S02]  /*1b520*/  SHFL.IDX P6, R14, R13, R12, R11 ;  /* 0x0000000c0d0e7389 */ /* 0x00006400000c000b */
[----:B01----:R-:W-:Y:S01]  /*1b530*/  ENDCOLLECTIVE ;  /* 0x000000000000791b */ /* 0x003fe20003800000 */
.L_x_9985:
[----:B------:R-:W-:Y:S01]  /*1b540*/  IMAD.MOV.U32 R20, RZ, RZ, R14 ;  /* 0x000000ffff147224 */ /* 0x000fe200078e000e */
[----:B------:R-:W-:Y:S06]  /*1b550*/  BRA `(.L_x_9986) ;  /* 0xfffffebc00f47947 */ /* 0x000fec000383ffff */
.L_x_9758:
[----:B0-----:R0:W1:Y:S02]  /*1b560*/  SYNCS.PHASECHK.TRANS64.TRYWAIT P0, [R19+URZ+0x22800], R6 ;  /* 0x02280006130075a7 */ /* 0x001064000800017f */
[----:B-1----:R-:W-:Y:S05]  /*1b570*/  @!P0 NANOSLEEP.SYNCS 0x989680 ;  /* 0x009896800000895d */ /* 0x002fea0003900000 */
[----:B------:R-:W1:Y:S02]  /*1b580*/  @!P0 SYNCS.PHASECHK.TRANS64 P0, [R19+URZ+0x22800], R6 ;  /* 0x02280006130085a7 */ /* 0x000e64000800007f */
[----:B-1----:R-:W-:Y:S05]  /*1b590*/  @!P0 BRA `(.L_x_9758) ;  /* 0xfffffffc00f08947 */ /* 0x002fea000383ffff */
[----:B------:R-:W-:Y:S05]  /*1b5a0*/  BRA `(.L_x_9987) ;  /* 0xfffffec400287947 */ /* 0x000fea000383ffff */
.L_x_9766:
[----:B------:R-:W-:Y:S01]  /*1b5b0*/  BSSY B1, `(.L_x_9988) ;  /* 0x0000008000017945 */ /* 0x000fe20003800000 */
[----:B0-----:R-:W-:Y:S01]  /*1b5c0*/  IMAD.MOV.U32 R13, RZ, RZ, R27 ;  /* 0x000000ffff0d7224 */ /* 0x001fe200078e001b */
[----:B------:R-:W-:Y:S01]  /*1b5d0*/  MOV R12, RZ ;  /* 0x000000ff000c7202 */ /* 0x000fe20000000f00 */
[----:B------:R-:W-:Y:S02]  /*1b5e0*/  IMAD.MOV.U32 R11, RZ, RZ, 0x1c1f ;  /* 0x00001c1fff0b7424 */ /* 0x000fe400078e00ff */
[----:B------:R-:W-:-:S07]  /*1b5f0*/  IMAD.MOV.U32 R15, RZ, RZ, -0x1 ;  /* 0xffffffffff0f7424 */ /* 0x000fce00078e00ff */
[----:B------:R-:W-:Y:S05]  /*1b600*/  WARPSYNC.COLLECTIVE R15, `(.L_x_9989) ;  /* 0x000000000f087348 */ /* 0x000fea0003c00000 */
[----:B------:R0:W1:Y:S02]  /*1b610*/  SHFL.IDX P6, R14, R13, R12, R11 ;  /* 0x0000000c0d0e7389 */ /* 0x00006400000c000b */
[----:B01----:R-:W-:Y:S01]  /*1b620*/  ENDCOLLECTIVE ;  /* 0x000000000000791b */ /* 0x003fe20003800000 */
.L_x_9989:
[----:B------:R-:W-:Y:S05]  /*1b630*/  BSYNC B1 ;  /* 0x0000000000017941 */ /* 0x000fea0003800000 */
.L_x_9988:
        /* <DEDUP_REMOVED lines=8> */
.L_x_9990:
[----:B------:R-:W-:Y:S01]  /*1b6c0*/  MOV R13, R25 ;  /* 0x00000019000d7202 */ /* 0x000fe20000000f00 */
[----:B------:R-:W-:-:S07]  /*1b6d0*/  IMAD.MOV.U32 R3, RZ, RZ, R14 ;  /* 0x000000ffff037224 */ /* 0x000fce00078e000e */
[----:B------:R-:W-:Y:S05]  /*1b6e0*/  WARPSYNC.COLLECTIVE R15, `(.L_x_9991) ;  /* 0x000000000f087348 */ /* 0x000fea0003c00000 */
[----:B------:R0:W1:Y:S02]  /*1b6f0*/  SHFL.IDX P6, R14, R13, R12, R11 ;  /* 0x0000000c0d0e7389 */ /* 0x00006400000c000b */
[----:B01----:R-:W-:Y:S01]  /*1b700*/  ENDCOLLECTIVE ;  /* 0x000000000000791b */ /* 0x003fe20003800000 */
.L_x_9991:
[----:B------:R-:W-:Y:S02]  /*1b710*/  IMAD.MOV.U32 R13, RZ, RZ, R28 ;  /* 0x000000ffff0d7224 */ /* 0x000fe400078e001c */
[----:B------:R-:W-:-:S07]  /*1b720*/  IMAD.MOV.U32 R20, RZ, RZ, R14 ;  /* 0x000000ffff147224 */ /* 0x000fce00078e000e */
[----:B------:R-:W-:Y:S05]  /*1b730*/  WARPSYNC.COLLECTIVE R15, `(.L_x_9992) ;  /* 0x000000000f087348 */ /* 0x000fea0003c00000 */
[----:B------:R0:W1:Y:S02]  /*1b740*/  SHFL.IDX P6, R14, R13, R12, R11 ;  /* 0x0000000c0d0e7389 */ /* 0x00006400000c000b */
[----:B01----:R-:W-:Y:S01]  /*1b750*/  ENDCOLLECTIVE ;  /* 0x000000000000791b */ /* 0x003fe20003800000 */
.L_x_9992:
[----:B------:R-:W-:Y:S05]  /*1b760*/  BRA `(.L_x_9993) ;  /* 0xfffffecc00907947 */ /* 0x000fea000383ffff */
.L_x_9770:
[----:B0-----:R0:W1:Y:S02]  /*1b770*/  SYNCS.PHASECHK.TRANS64.TRYWAIT P1, [R19+URZ+0x22800], R26 ;  /* 0x0228001a130075a7 */ /* 0x001064000802017f */
[----:B-1----:R-:W-:Y:S05]  /*1b780*/  @!P1 NANOSLEEP.SYNCS 0x989680 ;  /* 0x009896800000995d */ /* 0x002fea0003900000 */
[----:B------:R-:W1:Y:S02]  /*1b790*/  @!P1 SYNCS.PHASECHK.TRANS64 P1, [R19+URZ+0x22800], R26 ;  /* 0x0228001a130095a7 */ /* 0x000e64000802007f */
[----:B-1----:R-:W-:Y:S05]  /*1b7a0*/  @!P1 BRA `(.L_x_9770) ;  /* 0xfffffffc00f09947 */ /* 0x002fea000383ffff */
[----:B------:R-:W-:Y:S05]  /*1b7b0*/  BRA `(.L_x_9994) ;  /* 0xfffffed000747947 */ /* 0x000fea000383ffff */
.L_x_9776:
[----:B---3--:R3:W0:Y:S02]  /*1b7c0*/  SYNCS.PHASECHK.TRANS64.TRYWAIT P1, [R3+URZ+0x22830], R20 ;  /* 0x02283014030075a7 */ /* 0x008624000802017f */
[----:B0-----:R-:W-:Y:S05]  /*1b7d0*/  @!P1 NANOSLEEP.SYNCS 0x989680 ;  /* 0x009896800000995d */ /* 0x001fea0003900000 */
[----:B------:R-:W0:Y:S02]  /*1b7e0*/  @!P1 SYNCS.PHASECHK.TRANS64 P1, [R3+URZ+0x22830], R20 ;  /* 0x02283014030095a7 */ /* 0x000e24000802007f */
[----:B0-----:R-:W-:Y:S05]  /*1b7f0*/  @!P1 BRA `(.L_x_9776) ;  /* 0xfffffffc00f09947 */ /* 0x001fea000383ffff */
[----:B------:R-:W-:Y:S05]  /*1b800*/  BRA `(.L_x_9775) ;  /* 0xfffffedc00c87947 */ /* 0x000fea000383ffff */
.L_x_9782:
[----:B-1----:R1:W2:Y:S02]  /*1b810*/  SYNCS.PHASECHK.TRANS64.TRYWAIT P1, [R3+URZ+0x22850], R20 ;  /* 0x02285014030075a7 */ /* 0x0022a4000802017f */
[----:B--2---:R-:W-:Y:S05]  /*1b820*/  @!P1 NANOSLEEP.SYNCS 0x989680 ;  /* 0x009896800000995d */ /* 0x004fea0003900000 */
[----:B------:R-:W2:Y:S02]  /*1b830*/  @!P1 SYNCS.PHASECHK.TRANS64 P1, [R3+URZ+0x22850], R20 ;  /* 0x02285014030095a7 */ /* 0x000ea4000802007f */
[----:B--2---:R-:W-:Y:S05]  /*1b840*/  @!P1 BRA `(.L_x_9782) ;  /* 0xfffffffc00f09947 */ /* 0x004fea000383ffff */
[----:B------:R-:W-:Y:S05]  /*1b850*/  BRA `(.L_x_9781) ;  /* 0xfffffef800f07947 */ /* 0x000fea000383ffff */
.L_x_9788:
[----:B-1----:R1:W2:Y:S02]  /*1b860*/  SYNCS.PHASECHK.TRANS64.TRYWAIT P2, [R6+URZ+0x22830], R7 ;  /* 0x02283007060075a7 */ /* 0x0022a4000804017f */
[----:B--2---:R-:W-:Y:S05]  /*1b870*/  @!P2 NANOSLEEP.SYNCS 0x989680 ;  /* 0x009896800000a95d */ /* 0x004fea0003900000 */
[----:B------:R-:W2:Y:S02]  /*1b880*/  @!P2 SYNCS.PHASECHK.TRANS64 P2, [R6+URZ+0x22830], R7 ;  /* 0x022830070600a5a7 */ /* 0x000ea4000804007f */
[----:B--2---:R-:W-:Y:S05]  /*1b890*/  @!P2 BRA `(.L_x_9788) ;  /* 0xfffffffc00f0a947 */ /* 0x004fea000383ffff */
[----:B------:R-:W-:Y:S05]  /*1b8a0*/  BRA `(.L_x_9787) ;  /* 0xffffff00003c7947 */ /* 0x000fea000383ffff */
.L_x_9794:
[----:B-1----:R1:W2:Y:S02]  /*1b8b0*/  SYNCS.PHASECHK.TRANS64.TRYWAIT P2, [R6+URZ+0x22850], R7 ;  /* 0x02285007060075a7 */ /* 0x0022a4000804017f */
[----:B--2---:R-:W-:Y:S05]  /*1b8c0*/  @!P2 NANOSLEEP.SYNCS 0x989680 ;  /* 0x009896800000a95d */ /* 0x004fea0003900000 */
[----:B------:R-:W2:Y:S02]  /*1b8d0*/  @!P2 SYNCS.PHASECHK.TRANS64 P2, [R6+URZ+0x22850], R7 ;  /* 0x022850070600a5a7 */ /* 0x000ea4000804007f */
[----:B--2---:R-:W-:Y:S05]  /*1b8e0*/  @!P2 BRA `(.L_x_9794) ;  /* 0xfffffffc00f0a947 */ /* 0x004fea000383ffff */
[----:B------:R-:W-:Y:S05]  /*1b8f0*/  BRA `(.L_x_9793) ;  /* 0xffffff2000347947 */ /* 0x000fea000383ffff */
.L_x_9801:
[----:B------:R-:W-:Y:S02]  /*1b900*/  IMAD.MOV.U32 R13, RZ, RZ, R21 ;  /* 0x000000ffff0d7224 */ /* 0x000fe400078e0015 */
[----:B------:R-:W-:Y:S02]  /*1b910*/  IMAD.MOV.U32 R12, RZ, RZ, RZ ;  /* 0x000000ffff0c7224 */ /* 0x000fe400078e00ff */
[----:B------:R-:W-:Y:S02]  /*1b920*/  IMAD.MOV.U32 R11, RZ, RZ, 0x181f ;  /* 0x0000181fff0b7424 */ /* 0x000fe400078e00ff */
[----:B------:R-:W-:-:S07]  /*1b930*/  IMAD.MOV.U32 R15, RZ, RZ, -0x1 ;  /* 0xffffffffff0f7424 */ /* 0x000fce00078e00ff */
[----:B-----5:R-:W-:Y:S05]  /*1b940*/  WARPSYNC.COLLECTIVE R15, `(.L_x_9995) ;  /* 0x000000000f087348 */ /* 0x020fea0003c00000 */
[----:B------:R0:W1:Y:S02]  /*1b950*/  SHFL.IDX P6, R14, R13, R12, R11 ;  /* 0x0000000c0d0e7389 */ /* 0x00006400000c000b */
[----:B01---5:R-:W-:Y:S01]  /*1b960*/  ENDCOLLECTIVE ;  /* 0x000000000000791b */ /* 0x023fe20003800000 */
.L_x_9995:
[----:B------:R-:W-:Y:S02]  /*1b970*/  IMAD.MOV.U32 R13, RZ, RZ, R3 ;  /* 0x000000ffff0d7224 */ /* 0x000fe400078e0003 */
[----:B------:R-:W-:-:S07]  /*1b980*/  IMAD.MOV.U32 R48, RZ, RZ, R14 ;  /* 0x000000ffff307224 */ /* 0x000fce00078e000e */
[----:B------:R-:W-:Y:S05]  /*1b990*/  WARPSYNC.COLLECTIVE R15, `(.L_x_9996) ;  /* 0x000000000f087348 */ /* 0x000fea0003c00000 */
[----:B------:R0:W1:Y:S02]  /*1b9a0*/  SHFL.IDX P6, R14, R13, R12, R11 ;  /* 0x0000000c0d0e7389 */ /* 0x00006400000c000b */
[----:B01----:R-:W-:Y:S01]  /*1b9b0*/  ENDCOLLECTIVE ;  /* 0x000000000000791b */ /* 0x003fe20003800000 */
.L_x_9996:
[----:B------:R-:W-:Y:S05]  /*1b9c0*/  BRA `(.L_x_9997) ;  /* 0xffffff48006c7947 */ /* 0x000fea000383ffff */
.L_x_9804:
[----:B------:R-:W-:Y:S01]  /*1b9d0*/  BSSY B1, `(.L_x_9998) ;  /* 0x0000008000017945 */ /* 0x000fe20003800000 */
[----:B---3--:R-:W-:Y:S01]  /*1b9e0*/  MOV R13, R21 ;  /* 0x00000015000d7202 */ /* 0x008fe20000000f00 */
[----:B------:R-:W-:Y:S02]  /*1b9f0*/  IMAD.MOV.U32 R12, RZ, RZ, 0x1 ;  /* 0x00000001ff0c7424 */ /* 0x000fe400078e00ff */
[----:B------:R-:W-:Y:S02]  /*1ba00*/  IMAD.MOV.U32 R11, RZ, RZ, 0x181f ;  /* 0x0000181fff0b7424 */ /* 0x000fe400078e00ff */
[----:B------:R-:W-:-:S07]  /*1ba10*/  IMAD.MOV.U32 R15, RZ, RZ, -0x1 ;  /* 0xffffffffff0f7424 */ /* 0x000fce00078e00ff */
[----:B012--5:R-:W-:Y:S05]  /*1ba20*/  WARPSYNC.COLLECTIVE R15, `(.L_x_9999) ;  /* 0x000000000f087348 */ /* 0x027fea0003c00000 */
[----:B--2---:R2:W3:Y:S02]  /*1ba30*/  SHFL.IDX P6, R14, R13, R12, R11 ;  /* 0x0000000c0d0e7389 */ /* 0x0044e400000c000b */
[----:B0123-5:R-:W-:Y:S01]  /*1ba40*/  ENDCOLLECTIVE ;  /* 0x000000000000791b */ /* 0x02ffe20003800000 */
.L_x_9999:
[----:B------:R-:W-:Y:S05]  /*1ba50*/  BSYNC B1 ;  /* 0x0000000000017941 */ /* 0x000fea0003800000 */
.L_x_9998:
        /* <DEDUP_REMOVED lines=8> */
.L_x_10000:
[----:B------:R-:W-:Y:S05]  /*1bae0*/  BRA `(.L_x_10001) ;  /* 0xffffff4800b47947 */ /* 0x000fea000383ffff */
.L_x_9807:
[----:B------:R-:W-:Y:S01]  /*1baf0*/  BSSY B1, `(.L_x_10002) ;  /* 0x0000008000017945 */ /* 0x000fe20003800000 */
[----:B------:R-:W-:Y:S01]  /*1bb00*/  MOV R13, R21 ;  /* 0x00000015000d7202 */ /* 0x000fe20000000f00 */
[----:B------:R-:W-:Y:S02]  /*1bb10*/  IMAD.MOV.U32 R12, RZ, RZ, 0x2 ;  /* 0x00000002ff0c7424 */ /* 0x000fe400078e00ff */
[----:B---3--:R-:W-:Y:S02]  /*1bb20*/  IMAD.MOV.U32 R11, RZ, RZ, 0x181f ;  /* 0x0000181fff0b7424 */ /* 0x008fe400078e00ff */
[----:B------:R-:W-:-:S07]  /*1bb30*/  IMAD.MOV.U32 R15, RZ, RZ, -0x1 ;  /* 0xffffffffff0f7424 */ /* 0x000fce00078e00ff */
[----:B012-4-:R-:W-:Y:S05]  /*1bb40*/  WARPSYNC.COLLECTIVE R15, `(.L_x_10003) ;  /* 0x000000000f087348 */ /* 0x017fea0003c00000 */
[----:B--2---:R2:W3:Y:S02]  /*1bb50*/  SHFL.IDX P6, R14, R13, R12, R11 ;  /* 0x0000000c0d0e7389 */ /* 0x0044e400000c000b */
[----:B01234-:R-:W-:Y:S01]  /*1bb60*/  ENDCOLLECTIVE ;  /* 0x000000000000791b */ /* 0x01ffe20003800000 */
.L_x_10003:
[----:B------:R-:W-:Y:S05]  /*1bb70*/  BSYNC B1 ;  /* 0x0000000000017941 */ /* 0x000fea0003800000 */
.L_x_10002:
        /* <DEDUP_REMOVED lines=8> */
.L_x_10004:
[----:B------:R-:W-:Y:S05]  /*1bc00*/  BRA `(.L_x_10005) ;  /* 0xffffff4800fc7947 */ /* 0x000fea000383ffff */
.L_x_9810:
[----:B------:R-:W-:Y:S01]  /*1bc10*/  BSSY B1, `(.L_x_10006) ;  /* 0x0000008000017945 */ /* 0x000fe20003800000 */
[----:B------:R-:W-:Y:S01]  /*1bc20*/  MOV R13, R21 ;  /* 0x00000015000d7202 */ /* 0x000fe20000000f00 */
[----:B------:R-:W-:Y:S02]  /*1bc30*/  IMAD.MOV.U32 R12, RZ, RZ, 0x3 ;  /* 0x00000003ff0c7424 */ /* 0x000fe400078e00ff */
[----:B---3--:R-:W-:Y:S02]  /*1bc40*/  IMAD.MOV.U32 R11, RZ, RZ, 0x181f ;  /* 0x0000181fff0b7424 */ /* 0x008fe400078e00ff */
[----:B------:R-:W-:-:S07]  /*1bc50*/  IMAD.MOV.U32 R15, RZ, RZ, -0x1 ;  /* 0xffffffffff0f7424 */ /* 0x000fce00078e00ff */
[----:B012-4-:R-:W-:Y:S05]  /*1bc60*/  WARPSYNC.COLLECTIVE R15, `(.L_x_10007) ;  /* 0x000000000f087348 */ /* 0x017fea0003c00000 */
[----:B0-----:R0:W3:Y:S02]  /*1bc70*/  SHFL.IDX P6, R14, R13, R12, R11 ;  /* 0x0000000c0d0e7389 */ /* 0x0010e400000c000b */
[----:B01234-:R-:W-:Y:S01]  /*1bc80*/  ENDCOLLECTIVE ;  /* 0x000000000000791b */ /* 0x01ffe20003800000 */
.L_x_10007:
[----:B------:R-:W-:Y:S05]  /*1bc90*/  BSYNC B1 ;  /* 0x0000000000017941 */ /* 0x000fea0003800000 */
.L_x_10006:
        /* <DEDUP_REMOVED lines=8> */
.L_x_10008:
[----:B------:R-:W-:Y:S05]  /*1bd20*/  BRA `(.L_x_10009) ;  /* 0xffffff4c00447947 */ /* 0x000fea000383ffff */
.L_x_9812:
[----:B------:R-:W-:Y:S01]  /*1bd30*/  MOV R13, R10 ;  /* 0x0000000a000d7202 */ /* 0x000fe20000000f00 */
[----:B------:R-:W-:Y:S02]  /*1bd40*/  IMAD.MOV.U32 R12, RZ, RZ, RZ ;  /* 0x000000ffff0c7224 */ /* 0x000fe400078e00ff */
[----:B------:R-:W-:Y:S02]  /*1bd50*/  IMAD.MOV.U32 R11, RZ, RZ, 0x1c1f ;  /* 0x00001c1fff0b7424 */ /* 0x000fe400078e00ff */
[----:B------:R-:W-:-:S07]  /*1bd60*/  IMAD.MOV.U32 R15, RZ, RZ, -0x1 ;  /* 0xffffffffff0f7424 */ /* 0x000fce00078e00ff */
[----:B------:R-:W-:Y:S05]  /*1bd70*/  WARPSYNC.COLLECTIVE R15, `(.L_x_10010) ;  /* 0x000000000f087348 */ /* 0x000fea0003c00000 */
[----:B------:R0:W1:Y:S02]  /*1bd80*/  SHFL.IDX P6, R14, R13, R12, R11 ;  /* 0x0000000c0d0e7389 */ /* 0x00006400000c000b */
[----:B01----:R-:W-:Y:S01]  /*1bd90*/  ENDCOLLECTIVE ;  /* 0x000000000000791b */ /* 0x003fe20003800000 */
.L_x_10010:
[----:B------:R-:W-:Y:S02]  /*1bda0*/  IMAD.MOV.U32 R13, RZ, RZ, R3 ;  /* 0x000000ffff0d7224 */ /* 0x000fe400078e0003 */
[----:B------:R-:W-:-:S07]  /*1bdb0*/  IMAD.MOV.U32 R48, RZ, RZ, R14 ;  /* 0x000000ffff307224 */ /* 0x000fce00078e000e */
[----:B------:R-:W-:Y:S05]  /*1bdc0*/  WARPSYNC.COLLECTIVE R15, `(.L_x_10011) ;  /* 0x000000000f087348 */ /* 0x000fea0003c00000 */
[----:B------:R0:W1:Y:S02]  /*1bdd0*/  SHFL.IDX P6, R14, R13, R12, R11 ;  /* 0x0000000c0d0e7389 */ /* 0x00006400000c000b */
[----:B01----:R-:W-:Y:S01]  /*1bde0*/  ENDCOLLECTIVE ;  /* 0x000000000000791b */ /* 0x003fe20003800000 */
.L_x_10011:
[----:B------:R-:W-:Y:S01]  /*1bdf0*/  IMAD.MOV.U32 R11, RZ, RZ, R14 ;  /* 0x000000ffff0b7224 */ /* 0x000fe200078e000e */
[----:B------:R-:W-:Y:S06]  /*1be00*/  BRA `(.L_x_10012) ;  /* 0xffffff5000447947 */ /* 0x000fec000383ffff */
.L_x_9815:
[----:B------:R-:W-:Y:S01]  /*1be10*/  BSSY B1, `(.L_x_10013) ;  /* 0x0000008000017945 */ /* 0x000fe20003800000 */
[----:B---3--:R-:W-:Y:S01]  /*1be20*/  IMAD.MOV.U32 R13, RZ, RZ, R10 ;  /* 0x000000ffff0d7224 */ /* 0x008fe200078e000a */
[----:B--2---:R-:W-:Y:S01]  /*1be30*/  MOV R11, 0x1c1f ;  /* 0x00001c1f000b7802 */ /* 0x004fe20000000f00 */
[----:B------:R-:W-:Y:S02]  /*1be40*/  IMAD.MOV.U32 R12, RZ, RZ, 0x1 ;  /* 0x00000001ff0c7424 */ /* 0x000fe400078e00ff */
[----:B------:R-:W-:-:S07]  /*1be50*/  IMAD.MOV.U32 R15, RZ, RZ, -0x1 ;  /* 0xffffffffff0f7424 */ /* 0x000fce00078e00ff */
[----:B01----:R-:W-:Y:S05]  /*1be60*/  WARPSYNC.COLLECTIVE R15, `(.L_x_10014) ;  /* 0x000000000f087348 */ /* 0x003fea0003c00000 */
[----:B------:R2:W3:Y:S02]  /*1be70*/  SHFL.IDX P6, R14, R13, R12, R11 ;  /* 0x0000000c0d0e7389 */ /* 0x0004e400000c000b */
[----:B0123--:R-:W-:Y:S01]  /*1be80*/  ENDCOLLECTIVE ;  /* 0x000000000000791b */ /* 0x00ffe20003800000 */
.L_x_10014:
[----:B------:R-:W-:Y:S05]  /*1be90*/  BSYNC B1 ;  /* 0x0000000000017941 */ /* 0x000fea0003800000 */
.L_x_10013:
        /* <DEDUP_REMOVED lines=8> */
.L_x_10015:
[----:B------:R-:W-:Y:S01]  /*1bf20*/  IMAD.MOV.U32 R3, RZ, RZ, R14 ;  /* 0x000000ffff037224 */ /* 0x000fe200078e000e */
[----:B------:R-:W-:Y:S06]  /*1bf30*/  BRA `(.L_x_10016) ;  /* 0xffffff5c001c7947 */ /* 0x000fec000383ffff */
.L_x_9819:
[----:B------:R-:W-:Y:S01]  /*1bf40*/  IMAD.MOV.U32 R13, RZ, RZ, R20 ;  /* 0x000000ffff0d7224 */ /* 0x000fe200078e0014 */
[----:B------:R-:W-:Y:S01]  /*1bf50*/  MOV R12, RZ ;  /* 0x000000ff000c7202 */ /* 0x000fe20000000f00 */
[----:B------:R-:W-:Y:S02]  /*1bf60*/  IMAD.MOV.U32 R11, RZ, RZ, 0x181f ;  /* 0x0000181fff0b7424 */ /* 0x000fe400078e00ff */
[----:B------:R-:W-:-:S07]  /*1bf70*/  IMAD.MOV.U32 R15, RZ, RZ, -0x1 ;  /* 0xffffffffff0f7424 */ /* 0x000fce00078e00ff */
[----:B0-----:R-:W-:Y:S05]  /*1bf80*/  WARPSYNC.COLLECTIVE R15, `(.L_x_10017) ;  /* 0x000000000f087348 */ /* 0x001fea0003c00000 */
[----:B------:R1:W2:Y:S02]  /*1bf90*/  SHFL.IDX P6, R14, R13, R12, R11 ;  /* 0x0000000c0d0e7389 */ /* 0x0002a400000c000b */
[----:B012---:R-:W-:Y:S01]  /*1bfa0*/  ENDCOLLECTIVE ;  /* 0x000000000000791b */ /* 0x007fe20003800000 */
.L_x_10017:
[----:B------:R-:W-:Y:S02]  /*1bfb0*/  IMAD.MOV.U32 R13, RZ, RZ, R3 ;  /* 0x000000ffff0d7224 */ /* 0x000fe400078e0003 */
[----:B------:R-:W-:-:S07]  /*1bfc0*/  IMAD.MOV.U32 R0, RZ, RZ, R14 ;  /* 0x000000ffff007224 */ /* 0x000fce00078e000e */
[----:B------:R-:W-:Y:S05]  /*1bfd0*/  WARPSYNC.COLLECTIVE R15, `(.L_x_10018) ;  /* 0x000000000f087348 */ /* 0x000fea0003c00000 */
[----:B------:R0:W1:Y:S02]  /*1bfe0*/  SHFL.IDX P6, R14, R13, R12, R11 ;  /* 0x0000000c0d0e7389 */ /* 0x00006400000c000b */
[----:B01----:R-:W-:Y:S01]  /*1bff0*/  ENDCOLLECTIVE ;  /* 0x000000000000791b */ /* 0x003fe20003800000 */
.L_x_10018:
[----:B------:R-:W-:Y:S05]  /*1c000*/  BRA `(.L_x_10019) ;  /* 0xffffff70005c7947 */ /* 0x000fea000383ffff */
.L_x_9822:
[----:B------:R-:W-:Y:S01]  /*1c010*/  BSSY B1, `(.L_x_10020) ;  /* 0x0000008000017945 */ /* 0x000fe20003800000 */
[----:B------:R-:W-:Y:S02]  /*1c020*/  IMAD.MOV.U32 R13, RZ, RZ, R20 ;  /* 0x000000ffff0d7224 */ /* 0x000fe400078e0014 */
[----:B------:R-:W-:Y:S02]  /*1c030*/  IMAD.MOV.U32 R12, RZ, RZ, 0x1 ;  /* 0x00000001ff0c7424 */ /* 0x000fe400078e00ff */
[----:B----4-:R-:W-:Y:S02]  /*1c040*/  IMAD.MOV.U32 R11, RZ, RZ, 0x181f ;  /* 0x0000181fff0b7424 */ /* 0x010fe400078e00ff */
[----:B------:R-:W-:-:S07]  /*1c050*/  IMAD.MOV.U32 R15, RZ, RZ, -0x1 ;  /* 0xffffffffff0f7424 */ /* 0x000fce00078e00ff */
[----:B0123--:R-:W-:Y:S05]  /*1c060*/  WARPSYNC.COLLECTIVE R15, `(.L_x_10021) ;  /* 0x000000000f087348 */ /* 0x00ffea0003c00000 */
[----:B---3--:R3:W4:Y:S02]  /*1c070*/  SHFL.IDX P6, R14, R13, R12, R11 ;  /* 0x0000000c0d0e7389 */ /* 0x00872400000c000b */
[----:B01234-:R-:W-:Y:S01]  /*1c080*/  ENDCOLLECTIVE ;  /* 0x000000000000791b */ /* 0x01ffe20003800000 */
.L_x_10021:
[----:B------:R-:W-:Y:S05]  /*1c090*/  BSYNC B1 ;  /* 0x0000000000017941 */ /* 0x000fea0003800000 */
.L_x_10020:
        /* <DEDUP_REMOVED lines=8> */
.L_x_10022:
[----:B------:R-:W-:Y:S05]  /*1c120*/  BRA `(.L_x_10023) ;  /* 0xffffff7000a87947 */ /* 0x000fea000383ffff */
.L_x_9825:
        /* <DEDUP_REMOVED lines=8> */
.L_x_10025:
[----:B------:R-:W-:Y:S05]  /*1c1b0*/  BSYNC B1 ;  /* 0x0000000000017941 */ /* 0x000fea0003800000 */
.L_x_10024:
        /* <DEDUP_REMOVED lines=8> */
.L_x_10026:
[----:B------:R-:W-:Y:S05]  /*1c240*/  BRA `(.L_x_10027) ;  /* 0xffffff7000f07947 */ /* 0x000fea000383ffff */
.L_x_9828:
[----:B------:R-:W-:Y:S01]  /*1c250*/  BSSY B1, `(.L_x_10028) ;  /* 0x0000008000017945 */ /* 0x000fe20003800000 */
[----:B------:R-:W-:Y:S02]  /*1c260*/  IMAD.MOV.U32 R13, RZ, RZ, R20 ;  /* 0x000000ffff0d7224 */ /* 0x000fe400078e0014 */
[----:B------:R-:W-:Y:S02]  /*1c270*/  IMAD.MOV.U32 R12, RZ, RZ, 0x3 ;  /* 0x00000003ff0c7424 */ /* 0x000fe400078e00ff */
[----:B----4-:R-:W-:Y:S02]  /*1c280*/  IMAD.MOV.U32 R11, RZ, RZ, 0x181f ;  /* 0x0000181fff0b7424 */ /* 0x010fe400078e00ff */
[----:B------:R-:W-:-:S07]  /*1c290*/  IMAD.MOV.U32 R15, RZ, RZ, -0x1 ;  /* 0xffffffffff0f7424 */ /* 0x000fce00078e00ff */
[----:B0123--:R-:W-:Y:S05]  /*1c2a0*/  WARPSYNC.COLLECTIVE R15, `(.L_x_10029) ;  /* 0x000000000f087348 */ /* 0x00ffea0003c00000 */
[----:B0-----:R0:W4:Y:S02]  /*1c2b0*/  SHFL.IDX P6, R14, R13, R12, R11 ;  /* 0x0000000c0d0e7389 */ /* 0x00112400000c000b */
[----:B01234-:R-:W-:Y:S01]  /*1c2c0*/  ENDCOLLECTIVE ;  /* 0x000000000000791b */ /* 0x01ffe20003800000 */
.L_x_10029:
[----:B------:R-:W-:Y:S05]  /*1c2d0*/  BSYNC B1 ;  /* 0x0000000000017941 */ /* 0x000fea0003800000 */
.L_x_10028:
        /* <DEDUP_REMOVED lines=8> */
.L_x_10030:
[----:B------:R-:W-:Y:S05]  /*1c360*/  BRA `(.L_x_10031) ;  /* 0xffffff7400387947 */ /* 0x000fea000383ffff */
.L_x_9845:
        /* <DEDUP_REMOVED lines=11> */
.L_x_10033:
[----:B------:R-:W-:Y:S05]  /*1c420*/  BSYNC B1 ;  /* 0x0000000000017941 */ /* 0x000fea0003800000 */
.L_x_10032:
[----:B------:R-:W-:Y:S05]  /*1c430*/  BRA `(.L_x_10034) ;  /* 0xffffff8c00487947 */ /* 0x000fea000383ffff */
.L_x_9847:
[----:B------:R-:W-:Y:S01]  /*1c440*/  BSSY B1, `(.L_x_10035) ;  /* 0x0000006000017945 */ /* 0x000fe20003800000 */
[----:B------:R-:W-:-:S07]  /*1c450*/  MOV R15, 0xffffffff ;  /* 0xffffffff000f7802 */ /* 0x000fce0000000f00 */
[----:B0-----:R-:W-:Y:S05]  /*1c460*/  WARPSYNC.COLLECTIVE R15, `(.L_x_10036) ;  /* 0x000000000f0c7348 */ /* 0x001fea0003c00000 */
[----:B------:R-:W-:Y:S02]  /*1c470*/  ELECT P6, UR62, PT ;  /* 0x00000000003e782f */ /* 0x000fe400038c0000 */
[----:B------:R-:W-:Y:S01]  /*1c480*/  MOV R14, UR62 ;  /* 0x0000003e000e7c02 */ /* 0x000fe20008000f00 */
[----:B0-----:R-:W-:Y:S10]  /*1c490*/  ENDCOLLECTIVE ;  /* 0x000000000000791b */ /* 0x001ff40003800000 */
.L_x_10036:
[----:B------:R-:W-:Y:S05]  /*1c4a0*/  BSYNC B1 ;  /* 0x0000000000017941 */ /* 0x000fea0003800000 */
.L_x_10035:
[----:B------:R-:W-:Y:S05]  /*1c4b0*/  BRA `(.L_x_9846) ;  /* 0xffffff8c00407947 */ /* 0x000fea000383ffff */
.L_x_9849:
[----:B0-----:R0:W1:Y:S02]  /*1c4c0*/  SYNCS.PHASECHK.TRANS64.TRYWAIT P0, [R22+URZ+0x22820], R3 ;  /* 0x02282003160075a7 */ /* 0x001064000800017f */
[----:B-1----:R-:W-:Y:S05]  /*1c4d0*/  @!P0 NANOSLEEP.SYNCS 0x989680 ;  /* 0x009896800000895d */ /* 0x002fea0003900000 */
[----:B------:R-:W1:Y:S02]  /*1c4e0*/  @!P0 SYNCS.PHASECHK.TRANS64 P0, [R22+URZ+0x22820], R3 ;  /* 0x02282003160085a7 */ /* 0x000e64000800007f */
[----:B-1----:R-:W-:Y:S05]  /*1c4f0*/  @!P0 BRA `(.L_x_9849) ;  /* 0xfffffffc00f08947 */ /* 0x002fea000383ffff */
[----:B------:R-:W-:Y:S05]  /*1c500*/  BRA `(.L_x_10037) ;  /* 0xffffff8c00507947 */ /* 0x000fea000383ffff */
.L_x_9853:
[----:B0-----:R0:W1:Y:S02]  /*1c510*/  SYNCS.PHASECHK.TRANS64.TRYWAIT P0, [R3+URZ+0x228a0], R8 ;  /* 0x0228a008030075a7 */ /* 0x001064000800017f */
[----:B-1----:R-:W-:Y:S05]  /*1c520*/  @!P0 NANOSLEEP.SYNCS 0x989680 ;  /* 0x009896800000895d */ /* 0x002fea0003900000 */
[----:B------:R-:W1:Y:S02]  /*1c530*/  @!P0 SYNCS.PHASECHK.TRANS64 P0, [R3+URZ+0x228a0], R8 ;  /* 0x0228a008030085a7 */ /* 0x000e64000800007f */
[----:B-1----:R-:W-:Y:S05]  /*1c540*/  @!P0 BRA `(.L_x_9853) ;  /* 0xfffffffc00f08947 */ /* 0x002fea000383ffff */
[----:B------:R-:W-:Y:S05]  /*1c550*/  BRA `(.L_x_10038) ;  /* 0xffffff8c00687947 */ /* 0x000fea000383ffff */
.L_x_9858:
[----:B-1----:R1:W2:Y:S02]  /*1c560*/  SYNCS.PHASECHK.TRANS64.TRYWAIT P0, [R3+URZ+0x228c0], R8 ;  /* 0x0228c008030075a7 */ /* 0x0022a4000800017f */
[----:B--2---:R-:W-:Y:S05]  /*1c570*/  @!P0 NANOSLEEP.SYNCS 0x989680 ;  /* 0x009896800000895d */ /* 0x004fea0003900000 */
[----:B------:R-:W2:Y:S02]  /*1c580*/  @!P0 SYNCS.PHASECHK.TRANS64 P0, [R3+URZ+0x228c0], R8 ;  /* 0x0228c008030085a7 */ /* 0x000ea4000800007f */
[----:B--2---:R-:W-:Y:S05]  /*1c590*/  @!P0 BRA `(.L_x_9858) ;  /* 0xfffffffc00f08947 */ /* 0x004fea000383ffff */
[----:B------:R-:W-:Y:S05]  /*1c5a0*/  BRA `(.L_x_10039) ;  /* 0xffffff8c00e47947 */ /* 0x000fea000383ffff */
.L_x_9868:
[----:B0-----:R0:W1:Y:S02]  /*1c5b0*/  SYNCS.PHASECHK.TRANS64.TRYWAIT P2, [R8+URZ+0x228a0], R2 ;  /* 0x0228a002080075a7 */ /* 0x001064000804017f */
[----:B-1----:R-:W-:Y:S05]  /*1c5c0*/  @!P2 NANOSLEEP.SYNCS 0x989680 ;  /* 0x009896800000a95d */ /* 0x002fea0003900000 */
[----:B------:R-:W1:Y:S02]  /*1c5d0*/  @!P2 SYNCS.PHASECHK.TRANS64 P2, [R8+URZ+0x228a0], R2 ;  /* 0x0228a0020800a5a7 */ /* 0x000e64000804007f */
[----:B-1----:R-:W-:Y:S05]  /*1c5e0*/  @!P2 BRA `(.L_x_9868) ;  /* 0xfffffffc00f0a947 */ /* 0x002fea000383ffff */
[----:B------:R-:W-:Y:S05]  /*1c5f0*/  BRA `(.L_x_10040) ;  /* 0xffffff9400587947 */ /* 0x000fea000383ffff */
.L_x_9873:
[----:B-1----:R1:W2:Y:S02]  /*1c600*/  SYNCS.PHASECHK.TRANS64.TRYWAIT P2, [R8+URZ+0x228c0], R2 ;  /* 0x0228c002080075a7 */ /* 0x0022a4000804017f */
[----:B--2---:R-:W-:Y:S05]  /*1c610*/  @!P2 NANOSLEEP.SYNCS 0x989680 ;  /* 0x009896800000a95d */ /* 0x004fea0003900000 */
[----:B------:R-:W2:Y:S02]  /*1c620*/  @!P2 SYNCS.PHASECHK.TRANS64 P2, [R8+URZ+0x228c0], R2 ;  /* 0x0228c0020800a5a7 */ /* 0x000ea4000804007f */
[----:B--2---:R-:W-:Y:S05]  /*1c630*/  @!P2 BRA `(.L_x_9873) ;  /* 0xfffffffc00f0a947 */ /* 0x004fea000383ffff */
[----:B------:R-:W-:Y:S05]  /*1c640*/  BRA `(.L_x_10041) ;  /* 0xffffff9400d07947 */ /* 0x000fea000383ffff */
.L_x_9891:
        /* <DEDUP_REMOVED lines=8> */
[----:B-1---5:R-:W-:Y:S05]  /*1c6d0*/  WARPSYNC.COLLECTIVE R15, `(.L_x_10043) ;  /* 0x000000000f087348 */ /* 0x022fea0003c00000 */
[----:B------:R0:W2:Y:S02]  /*1c6e0*/  SHFL.IDX P6, R14, R13, R12, R11 ;  /* 0x0000000c0d0e7389 */ /* 0x0000a400000c000b */
[----:B012--5:R-:W-:Y:S01]  /*1c6f0*/  ENDCOLLECTIVE ;  /* 0x000000000000791b */ /* 0x027fe20003800000 */
.L_x_10043:
[----:B------:R-:W-:Y:S05]  /*1c700*/  BSYNC B0 ;  /* 0x0000000000007941 */ /* 0x000fea0003800000 */
.L_x_10042:
[----:B------:R-:W-:Y:S05]  /*1c710*/  BRA `(.L_x_10044) ;  /* 0xffffffa400e47947 */ /* 0x000fea000383ffff */
.L_x_9894:
[----:B--2---:R2:W3:Y:S02]  /*1c720*/  SYNCS.PHASECHK.TRANS64.TRYWAIT P0, [R31+URZ+0x22840], R0 ;  /* 0x022840001f0075a7 */ /* 0x0044e4000800017f */
[----:B---3--:R-:W-:Y:S05]  /*1c730*/  @!P0 NANOSLEEP.SYNCS 0x989680 ;  /* 0x009896800000895d */ /* 0x008fea0003900000 */
[----:B------:R-:W3:Y:S02]  /*1c740*/  @!P0 SYNCS.PHASECHK.TRANS64 P0, [R31+URZ+0x22840], R0 ;  /* 0x022840001f0085a7 */ /* 0x000ee4000800007f */
[----:B---3--:R-:W-:Y:S05]  /*1c750*/  @!P0 BRA `(.L_x_9894) ;  /* 0xfffffffc00f08947 */ /* 0x008fea000383ffff */
[----:B------:R-:W-:Y:S05]  /*1c760*/  BRA `(.L_x_10045) ;  /* 0xffffffa8000c7947 */ /* 0x000fea000383ffff */
.L_x_9895:
        /* <DEDUP_REMOVED lines=8> */
.L_x_10047:
[----:B------:R-:W-:Y:S05]  /*1c7f0*/  BSYNC B0 ;  /* 0x0000000000007941 */ /* 0x000fea0003800000 */
.L_x_10046:
        /* <DEDUP_REMOVED lines=9> */
.L_x_10048:
[----:B------:R-:W-:Y:S01]  /*1c890*/  IMAD.MOV.U32 R13, RZ, RZ, R4 ;  /* 0x000000ffff0d7224 */ /* 0x000fe200078e0004 */
[----:B------:R-:W-:Y:S01]  /*1c8a0*/  MOV R12, 0x1 ;  /* 0x00000001000c7802 */ /* 0x000fe20000000f00 */
[----:B------:R-:W-:-:S07]  /*1c8b0*/  IMAD.MOV.U32 R3, RZ, RZ, R14 ;  /* 0x000000ffff037224 */ /* 0x000fce00078e000e */
[----:B------:R-:W-:Y:S05]  /*1c8c0*/  WARPSYNC.COLLECTIVE R15, `(.L_x_10049) ;  /* 0x000000000f087348 */ /* 0x000fea0003c00000 */
[----:B------:R0:W1:Y:S02]  /*1c8d0*/  SHFL.IDX P6, R14, R13, R12, R11 ;  /* 0x0000000c0d0e7389 */ /* 0x00006400000c000b */
[----:B01----:R-:W-:Y:S01]  /*1c8e0*/  ENDCOLLECTIVE ;  /* 0x000000000000791b */ /* 0x003fe20003800000 */
.L_x_10049:
        /* <DEDUP_REMOVED lines=15> */
.L_x_10050:
[----:B------:R-:W-:Y:S02]  /*1c9e0*/  @P0 IMAD R6, R5, 0x2, R22 ;  /* 0x0000000205060824 */ /* 0x000fe400078e0216 */
[----:B------:R-:W-:Y:S02]  /*1c9f0*/  IMAD.MOV.U32 R13, RZ, RZ, R4 ;  /* 0x000000ffff0d7224 */ /* 0x000fe400078e0004 */
[----:B------:R-:W-:Y:S02]  /*1ca00*/  IMAD.MOV.U32 R12, RZ, RZ, 0x2 ;  /* 0x00000002ff0c7424 */ /* 0x000fe400078e00ff */
[----:B------:R-:W-:-:S07]  /*1ca10*/  IMAD.MOV.U32 R3, RZ, RZ, R14 ;  /* 0x000000ffff037224 */ /* 0x000fce00078e000e */
[----:B------:R-:W-:Y:S05]  /*1ca20*/  WARPSYNC.COLLECTIVE R15, `(.L_x_10051) ;  /* 0x000000000f087348 */ /* 0x000fea0003c00000 */
[----:B------:R0:W1:Y:S02]  /*1ca30*/  SHFL.IDX P6, R14, R13, R12, R11 ;  /* 0x0000000c0d0e7389 */ /* 0x00006400000c000b */
[----:B01----:R-:W-:Y:S01]  /*1ca40*/  ENDCOLLECTIVE ;  /* 0x000000000000791b */ /* 0x003fe20003800000 */
.L_x_10051:
        /* <DEDUP_REMOVED lines=15> */
.L_x_10052:
[----:B------:R-:W-:Y:S02]  /*1cb40*/  @P0 IMAD R6, R5, 0x2, R22 ;  /* 0x0000000205060824 */ /* 0x000fe400078e0216 */
[----:B------:R-:W-:Y:S02]  /*1cb50*/  IMAD.MOV.U32 R13, RZ, RZ, R4 ;  /* 0x000000ffff0d7224 */ /* 0x000fe400078e0004 */
[----:B------:R-:W-:Y:S02]  /*1cb60*/  IMAD.MOV.U32 R12, RZ, RZ, 0x3 ;  /* 0x00000003ff0c7424 */ /* 0x000fe400078e00ff */
[----:B------:R-:W-:-:S07]  /*1cb70*/  IMAD.MOV.U32 R3, RZ, RZ, R14 ;  /* 0x000000ffff037224 */ /* 0x000fce00078e000e */
[----:B------:R-:W-:Y:S05]  /*1cb80*/  WARPSYNC.COLLECTIVE R15, `(.L_x_10053) ;  /* 0x000000000f087348 */ /* 0x000fea0003c00000 */
[----:B------:R0:W1:Y:S02]  /*1cb90*/  SHFL.IDX P6, R14, R13, R12, R11 ;  /* 0x0000000c0d0e7389 */ /* 0x00006400000c000b */
[----:B01----:R-:W-:Y:S01]  /*1cba0*/  ENDCOLLECTIVE ;  /* 0x000000000000791b */ /* 0x003fe20003800000 */
.L_x_10053:
        /* <DEDUP_REMOVED lines=15> */
.L_x_10054:
[----:B------:R-:W-:Y:S02]  /*1cca0*/  @P0 IMAD R6, R5, 0x2, R22 ;  /* 0x0000000205060824 */ /* 0x000fe400078e0216 */
[----:B------:R-:W-:Y:S02]  /*1ccb0*/  IMAD.MOV.U32 R13, RZ, RZ, R4 ;  /* 0x000000ffff0d7224 */ /* 0x000fe400078e0004 */
[----:B------:R-:W-:Y:S02]  /*1ccc0*/  IMAD.MOV.U32 R12, RZ, RZ, 0x4 ;  /* 0x00000004ff0c7424 */ /* 0x000fe400078e00ff */
[----:B------:R-:W-:-:S07]  /*1ccd0*/  IMAD.MOV.U32 R3, RZ, RZ, R14 ;  /* 0x000000ffff037224 */ /* 0x000fce00078e000e */
[----:B------:R-:W-:Y:S05]  /*1cce0*/  WARPSYNC.COLLECTIVE R15, `(.L_x_10055) ;  /* 0x000000000f087348 */ /* 0x000fea0003c00000 */
[----:B------:R0:W1:Y:S02]  /*1ccf0*/  SHFL.IDX P6, R14, R13, R12, R11 ;  /* 0x0000000c0d0e7389 */ /* 0x00006400000c000b */
[----:B01----:R-:W-:Y:S01]  /*1cd00*/  ENDCOLLECTIVE ;  /* 0x000000000000791b */ /* 0x003fe20003800000 */
.L_x_10055:
        /* <DEDUP_REMOVED lines=15> */
.L_x_10056:
[----:B------:R-:W-:Y:S01]  /*1ce00*/  @P0 IMAD R6, R5, 0x2, R22 ;  /* 0x0000000205060824 */ /* 0x000fe200078e0216 */
[----:B------:R-:W-:Y:S01]  /*1ce10*/  MOV R13, R4 ;  /* 0x00000004000d7202 */ /* 0x000fe20000000f00 */
[----:B------:R-:W-:Y:S02]  /*1ce20*/  IMAD.MOV.U32 R12, RZ, RZ, 0x5 ;  /* 0x00000005ff0c7424 */ /* 0x000fe400078e00ff */
[----:B------:R-:W-:-:S07]  /*1ce30*/  IMAD.MOV.U32 R3, RZ, RZ, R14 ;  /* 0x000000ffff037224 */ /* 0x000fce00078e000e */
[----:B------:R-:W-:Y:S05]  /*1ce40*/  WARPSYNC.COLLECTIVE R15, `(.L_x_10057) ;  /* 0x000000000f087348 */ /* 0x000fea0003c00000 */
[----:B------:R0:W1:Y:S02]  /*1ce50*/  SHFL.IDX P6, R14, R13, R12, R11 ;  /* 0x0000000c0d0e7389 */ /* 0x00006400000c000b */
[----:B01----:R-:W-:Y:S01]  /*1ce60*/  ENDCOLLECTIVE ;  /* 0x000000000000791b */ /* 0x003fe20003800000 */
.L_x_10057:
        /* <DEDUP_REMOVED lines=10> */
.L_x_10058:
[----:B------:R-:W-:Y:S01]  /*1cf10*/  @!PT LDS RZ, [RZ] ;  /* 0x00000000fffff984 */ /* 0x000fe20000000800 */
[----:B------:R-:W-:Y:S01]  /*1cf20*/  @!PT LDS RZ, [RZ] ;  /* 0x00000000fffff984 */ /* 0x000fe20000000800 */
[----:B------:R-:W-:Y:S01]  /*1cf30*/  @!PT LDS RZ, [RZ] ;  /* 0x00000000fffff984 */ /* 0x000fe20000000800 */
[----:B------:R0:W-:Y:S01]  /*1cf40*/  @P0 LDGSTS.E.BYPASS.LTC128B.128 [R6+0x1e400], desc[UR40][R2.64], !P2 ;  /* 0x1e40000002060fae */ /* 0x0001e2000d101d68 */
[----:B------:R-:W-:Y:S01]  /*1cf50*/  IMAD.MOV.U32 R0, RZ, RZ, R14 ;  /* 0x000000ffff007224 */ /* 0x000fe200078e000e */
[----:B------:R-:W-:Y:S06]  /*1cf60*/  BRA `(.L_x_10059) ;  /* 0xffffffa400647947 */ /* 0x000fec000383ffff */
.L_x_9900:
        /* <DEDUP_REMOVED lines=9> */
.L_x_10060:
[C---:B------:R-:W-:Y:S01]  /*1d000*/  VIADD R6, R17.reuse, 0x10 ;  /* 0x0000001011067836 */ /* 0x040fe20000000000 */
[----:B------:R-:W-:Y:S01]  /*1d010*/  ISETP.GE.AND P0, PT, R17, R5, PT ;  /* 0x000000051100720c */ /* 0x000fe20003f06270 */
[----:B------:R-:W-:Y:S01]  /*1d020*/  IMAD.MOV.U32 R13, RZ, RZ, R0 ;  /* 0x000000ffff0d7224 */ /* 0x000fe200078e0000 */
[----:B------:R-:W-:-:S11]  /*1d030*/  MOV R2, R14 ;  /* 0x0000000e00027202 */ /* 0x000fd60000000f00 */
[----:B------:R-:W-:Y:S05]  /*1d040*/  WARPSYNC.COLLECTIVE R15, `(.L_x_10061) ;  /* 0x000000000f087348 */ /* 0x000fea0003c00000 */
[----:B------:R0:W1:Y:S02]  /*1d050*/  SHFL.IDX P6, R14, R13, R12, R11 ;  /* 0x0000000c0d0e7389 */ /* 0x00006400000c000b */
[----:B01----:R-:W-:Y:S01]  /*1d060*/  ENDCOLLECTIVE ;  /* 0x000000000000791b */ /* 0x003fe20003800000 */
.L_x_10061:
[----:B------:R-:W-:Y:S02]  /*1d070*/  IMAD.MOV.U32 R13, RZ, RZ, R4 ;  /* 0x000000ffff0d7224 */ /* 0x000fe400078e0004 */
[----:B------:R-:W-:Y:S02]  /*1d080*/  IMAD.MOV.U32 R12, RZ, RZ, 0x1 ;  /* 0x00000001ff0c7424 */ /* 0x000fe400078e00ff */
[----:B------:R-:W-:-:S07]  /*1d090*/  IMAD.MOV.U32 R3, RZ, RZ, R14 ;  /* 0x000000ffff037224 */ /* 0x000fce00078e000e */
[----:B------:R-:W-:Y:S05]  /*1d0a0*/  WARPSYNC.COLLECTIVE R15, `(.L_x_10062) ;  /* 0x000000000f087348 */ /* 0x000fea0003c00000 */
[----:B------:R0:W1:Y:S02]  /*1d0b0*/  SHFL.IDX P6, R14, R13, R12, R11 ;  /* 0x0000000c0d0e7389 */ /* 0x00006400000c000b */
[----:B01----:R-:W-:Y:S01]  /*1d0c0*/  ENDCOLLECTIVE ;  /* 0x000000000000791b */ /* 0x003fe20003800000 */
.L_x_10062:
[----:B------:R-:W-:-:S05]  /*1d0d0*/  @!P0 LEA R3, P2, R9, R3, 0x1 ;  /* 0x0000000309038211 */ /* 0x000fca00078408ff */
[----:B------:R-:W-:-:S05]  /*1d0e0*/  @!P0 IMAD.X R2, RZ, RZ, R2, P2 ;  /* 0x000000ffff028224 */ /* 0x000fca00010e0602 */
[----:B------:R-:W-:Y:S02]  /*1d0f0*/  @!P0 LOP3.LUT R3, R3, R2, RZ, 0x3c, !PT ;  /* 0x0000000203038212 */ /* 0x000fe400078e3cff */
[----:B------:R-:W-:Y:S02]  /*1d100*/  MOV R13, R0 ;  /* 0x00000000000d7202 */ /* 0x000fe40000000f00 */
        /* <DEDUP_REMOVED lines=11> */
.L_x_10063:
[----:B------:R-:W-:Y:S02]  /*1d1c0*/  IMAD.MOV.U32 R13, RZ, RZ, R4 ;  /* 0x000000ffff0d7224 */ /* 0x000fe400078e0004 */
[----:B------:R-:W-:Y:S02]  /*1d1d0*/  IMAD.MOV.U32 R12, RZ, RZ, 0x2 ;  /* 0x00000002ff0c7424 */ /* 0x000fe400078e00ff */
[----:B------:R-:W-:-:S07]  /*1d1e0*/  IMAD.MOV.U32 R3, RZ, RZ, R14 ;  /* 0x000000ffff037224 */ /* 0x000fce00078e000e */
[----:B------:R-:W-:Y:S05]  /*1d1f0*/  WARPSYNC.COLLECTIVE R15, `(.L_x_10064) ;  /* 0x000000000f087348 */ /* 0x000fea0003c00000 */
[----:B------:R0:W1:Y:S02]  /*1d200*/  SHFL.IDX P6, R14, R13, R12, R11 ;  /* 0x0000000c0d0e7389 */ /* 0x00006400000c000b */
[----:B01----:R-:W-:Y:S01]  /*1d210*/  ENDCOLLECTIVE ;  /* 0x000000000000791b */ /* 0x003fe20003800000 */
.L_x_10064:
        /* <DEDUP_REMOVED lines=16> */
.L_x_10065:
[----:B------:R-:W-:Y:S02]  /*1d320*/  IMAD.MOV.U32 R13, RZ, RZ, R4 ;  /* 0x000000ffff0d7224 */ /* 0x000fe400078e0004 */
[----:B------:R-:W-:Y:S02]  /*1d330*/  IMAD.MOV.U32 R12, RZ, RZ, 0x3 ;  /* 0x00000003ff0c7424 */ /* 0x000fe400078e00ff */
[----:B------:R-:W-:-:S07]  /*1d340*/  IMAD.MOV.U32 R3, RZ, RZ, R14 ;  /* 0x000000ffff037224 */ /* 0x000fce00078e000e */
[----:B------:R-:W-:Y:S05]  /*1d350*/  WARPSYNC.COLLECTIVE R15, `(.L_x_10066) ;  /* 0x000000000f087348 */ /* 0x000fea0003c00000 */
[----:B------:R0:W1:Y:S02]  /*1d360*/  SHFL.IDX P6, R14, R13, R12, R11 ;  /* 0x0000000c0d0e7389 */ /* 0x00006400000c000b */
[----:B01----:R-:W-:Y:S01]  /*1d370*/  ENDCOLLECTIVE ;  /* 0x000000000000791b */ /* 0x003fe20003800000 */
.L_x_10066:
[----:B------:R-:W-:-:S04]  /*1d380*/  @!P0 LEA R3, P2, R9, R3, 0x1 ;  /* 0x0000000309038211 */ /* 0x000fc800078408ff */
[----:B------:R-:W-:-:S04]  /*1d390*/  @!P0 IADD3.X R2, RZ, R2, RZ, P2, !PT ;  /* 0x00000002ff028210 */ /* 0x000fc800017fe4ff */
        /* <DEDUP_REMOVED lines=14> */
.L_x_10067:
[----:B------:R-:W-:Y:S01]  /*1d480*/  MOV R13, R4 ;  /* 0x00000004000d7202 */ /* 0x000fe20000000f00 */
[----:B------:R-:W-:Y:S02]  /*1d490*/  IMAD.MOV.U32 R12, RZ, RZ, 0x4 ;  /* 0x00000004ff0c7424 */ /* 0x000fe400078e00ff */
[----:B------:R-:W-:-:S07]  /*1d4a0*/  IMAD.MOV.U32 R3, RZ, RZ, R14 ;  /* 0x000000ffff037224 */ /* 0x000fce00078e000e */
[----:B------:R-:W-:Y:S05]  /*1d4b0*/  WARPSYNC.COLLECTIVE R15, `(.L_x_10068) ;  /* 0x000000000f087348 */ /* 0x000fea0003c00000 */
[----:B------:R0:W1:Y:S02]  /*1d4c0*/  SHFL.IDX P6, R14, R13, R12, R11 ;  /* 0x0000000c0d0e7389 */ /* 0x00006400000c000b */
[----:B01----:R-:W-:Y:S01]  /*1d4d0*/  ENDCOLLECTIVE ;  /* 0x000000000000791b */ /* 0x003fe20003800000 */
.L_x_10068:
        /* <DEDUP_REMOVED lines=16> */
.L_x_10069:
[----:B------:R-:W-:Y:S02]  /*1d5e0*/  IMAD.MOV.U32 R13, RZ, RZ, R4 ;  /* 0x000000ffff0d7224 */ /* 0x000fe400078e0004 */
[----:B------:R-:W-:Y:S02]  /*1d5f0*/  IMAD.MOV.U32 R12, RZ, RZ, 0x5 ;  /* 0x00000005ff0c7424 */ /* 0x000fe400078e00ff */
[----:B------:R-:W-:-:S07]  /*1d600*/  IMAD.MOV.U32 R3, RZ, RZ, R14 ;  /* 0x000000ffff037224 */ /* 0x000fce00078e000e */
[----:B------:R-:W-:Y:S05]  /*1d610*/  WARPSYNC.COLLECTIVE R15, `(.L_x_10070) ;  /* 0x000000000f087348 */ /* 0x000fea0003c00000 */
[----:B------:R0:W1:Y:S02]  /*1d620*/  SHFL.IDX P6, R14, R13, R12, R11 ;  /* 0x0000000c0d0e7389 */ /* 0x00006400000c000b */
[----:B01----:R-:W-:Y:S01]  /*1d630*/  ENDCOLLECTIVE ;  /* 0x000000000000791b */ /* 0x003fe20003800000 */
.L_x_10070:
        /* <DEDUP_REMOVED lines=11> */
[----:B------:R-:W-:Y:S02]  /*1d6f0*/  ISETP.GE.AND P0, PT, R2, R5, PT ;  /* 0x000000050200720c */ /* 0x000fe40003f06270 */
[----:B------:R-:W-:-:S11]  /*1d700*/  MOV R2, R14 ;  /* 0x0000000e00027202 */ /* 0x000fd60000000f00 */
[----:B------:R-:W-:Y:S05]  /*1d710*/  WARPSYNC.COLLECTIVE R15, `(.L_x_10071) ;  /* 0x000000000f087348 */ /* 0x000fea0003c00000 */
[----:B------:R0:W1:Y:S02]  /*1d720*/  SHFL.IDX P6, R14, R13, R12, R11 ;  /* 0x0000000c0d0e7389 */ /* 0x00006400000c000b */
[----:B01----:R-:W-:Y:S01]  /*1d730*/  ENDCOLLECTIVE ;  /* 0x000000000000791b */ /* 0x003fe20003800000 */
.L_x_10071:
[----:B------:R-:W-:Y:S02]  /*1d740*/  IMAD.MOV.U32 R13, RZ, RZ, R4 ;  /* 0x000000ffff0d7224 */ /* 0x000fe400078e0004 */
[----:B------:R-:W-:Y:S02]  /*1d750*/  IMAD.MOV.U32 R12, RZ, RZ, 0x6 ;  /* 0x00000006ff0c7424 */ /* 0x000fe400078e00ff */
[----:B------:R-:W-:-:S07]  /*1d760*/  IMAD.MOV.U32 R3, RZ, RZ, R14 ;  /* 0x000000ffff037224 */ /* 0x000fce00078e000e */
[----:B------:R-:W-:Y:S05]  /*1d770*/  WARPSYNC.COLLECTIVE R15, `(.L_x_10072) ;  /* 0x000000000f087348 */ /* 0x000fea0003c00000 */
[----:B------:R0:W1:Y:S02]  /*1d780*/  SHFL.IDX P6, R14, R13, R12, R11 ;  /* 0x0000000c0d0e7389 */ /* 0x00006400000c000b */
[----:B01----:R-:W-:Y:S01]  /*1d790*/  ENDCOLLECTIVE ;  /* 0x000000000000791b */ /* 0x003fe20003800000 */
.L_x_10072:
        /* <DEDUP_REMOVED lines=16> */
.L_x_10073:
[----:B------:R-:W-:Y:S02]  /*1d8a0*/  IMAD.MOV.U32 R13, RZ, RZ, R4 ;  /* 0x000000ffff0d7224 */ /* 0x000fe400078e0004 */
[----:B------:R-:W-:Y:S01]  /*1d8b0*/  IMAD.MOV.U32 R12, RZ, RZ, 0x7 ;  /* 0x00000007ff0c7424 */ /* 0x000fe200078e00ff */
[----:B------:R-:W-:-:S07]  /*1d8c0*/  MOV R3, R14 ;  /* 0x0000000e00037202 */ /* 0x000fce0000000f00 */
[----:B------:R-:W-:Y:S05]  /*1d8d0*/  WARPSYNC.COLLECTIVE R15, `(.L_x_10074) ;  /* 0x000000000f087348 */ /* 0x000fea0003c00000 */
[----:B------:R0:W1:Y:S02]  /*1d8e0*/  SHFL.IDX P6, R14, R13, R12, R11 ;  /* 0x0000000c0d0e7389 */ /* 0x00006400000c000b */
[----:B01----:R-:W-:Y:S01]  /*1d8f0*/  ENDCOLLECTIVE ;  /* 0x000000000000791b */ /* 0x003fe20003800000 */
.L_x_10074:
        /* <DEDUP_REMOVED lines=14> */
.L_x_10075:
[----:B------:R-:W-:Y:S01]  /*1d9e0*/  IMAD.MOV.U32 R0, RZ, RZ, R14 ;  /* 0x000000ffff007224 */ /* 0x000fe200078e000e */
[----:B------:R-:W-:Y:S06]  /*1d9f0*/  BRA `(.L_x_10076) ;  /* 0xffffffa400e87947 */ /* 0x000fec000383ffff */
.L_x_9903:
[----:B0-----:R0:W1:Y:S02]  /*1da00*/  SYNCS.PHASECHK.TRANS64.TRYWAIT P0, [R22+URZ+0x22820], R3 ;  /* 0x02282003160075a7 */ /* 0x001064000800017f */
[----:B-1----:R-:W-:Y:S05]  /*1da10*/  @!P0 NANOSLEEP.SYNCS 0x989680 ;  /* 0x009896800000895d */ /* 0x002fea0003900000 */
[----:B------:R-:W1:Y:S02]  /*1da20*/  @!P0 SYNCS.PHASECHK.TRANS64 P0, [R22+URZ+0x22820], R3 ;  /* 0x02282003160085a7 */ /* 0x000e64000800007f */
[----:B-1----:R-:W-:Y:S05]  /*1da30*/  @!P0 BRA `(.L_x_9903) ;  /* 0xfffffffc00f08947 */ /* 0x002fea000383ffff */
[----:B------:R-:W-:Y:S05]  /*1da40*/  BRA `(.L_x_10077) ;  /* 0xffffffa800447947 */ /* 0x000fea000383ffff */
.L_x_9906:
[----:B-1----:R1:W2:Y:S02]  /*1da50*/  SYNCS.PHASECHK.TRANS64.TRYWAIT P0, [R31+URZ+0x22860], R0 ;  /* 0x022860001f0075a7 */ /* 0x0022a4000800017f */
[----:B--2---:R-:W-:Y:S05]  /*1da60*/  @!P0 NANOSLEEP.SYNCS 0x989680 ;  /* 0x009896800000895d */ /* 0x004fea0003900000 */
[----:B------:R-:W2:Y:S02]  /*1da70*/  @!P0 SYNCS.PHASECHK.TRANS64 P0, [R31+URZ+0x22860], R0 ;  /* 0x022860001f0085a7 */ /* 0x000ea4000800007f */
[----:B--2---:R-:W-:Y:S05]  /*1da80*/  @!P0 BRA `(.L_x_9906) ;  /* 0xfffffffc00f08947 */ /* 0x004fea000383ffff */
[----:B------:R-:W-:Y:S05]  /*1da90*/  BRA `(.L_x_10078) ;  /* 0xffffffa800547947 */ /* 0x000fea000383ffff */
.L_x_9907:
        /* <DEDUP_REMOVED lines=8> */
.L_x_10080:
[----:B------:R-:W-:Y:S05]  /*1db20*/  BSYNC B0 ;  /* 0x0000000000007941 */ /* 0x000fea0003800000 */
.L_x_10079:
[----:B------:R-:W0:Y:S01]  /*1db30*/  S2R R7, SR_TID.X ;  /* 0x0000000000077919 */ /* 0x000e220000002100 */
[----:B------:R-:W-:Y:S01]  /*1db40*/  IMAD.MOV.U32 R13, RZ, RZ, R5 ;  /* 0x000000ffff0d7224 */ /* 0x000fe200078e0005 */
[----:B------:R-:W-:Y:S01]  /*1db50*/  MOV R15, 0xffffffff ;  /* 0xffffffff000f7802 */ /* 0x000fe20000000f00 */
[----:B------:R-:W-:Y:S01]  /*1db60*/  IMAD.MOV.U32 R12, RZ, RZ, RZ ;  /* 0x000000ffff0c7224 */ /* 0x000fe200078e00ff */
[C---:B------:R-:W-:Y:S01]  /*1db70*/  LOP3.LUT P2, RZ, R34.reuse, 0x2, RZ, 0xc0, !PT ;  /* 0x0000000222ff7812 */ /* 0x040fe2000784c0ff */
[----:B------:R-:W-:Y:S01]  /*1db80*/  IMAD.MOV.U32 R11, RZ, RZ, 0x181f ;  /* 0x0000181fff0b7424 */ /* 0x000fe200078e00ff */
[----:B------:R-:W-:Y:S01]  /*1db90*/  LOP3.LUT P1, RZ, R34, 0x4, RZ, 0xc0, !PT ;  /* 0x0000000422ff7812 */ /* 0x000fe2000782c0ff */
[----:B------:R-:W-:Y:S02]  /*1dba0*/  IMAD.MOV.U32 R3, RZ, RZ, R14 ;  /* 0x000000ffff037224 */ /* 0x000fe400078e000e */
[----:B------:R-:W-:-:S10]  /*1dbb0*/  IMAD R4, R4, 0x2, R22 ;  /* 0x0000000204047824 */ /* 0x000fd400078e0216 */
[----:B0-----:R-:W-:Y:S05]  /*1dbc0*/  WARPSYNC.COLLECTIVE R15, `(.L_x_10081) ;  /* 0x000000000f087348 */ /* 0x001fea0003c00000 */
[----:B------:R1:W2:Y:S02]  /*1dbd0*/  SHFL.IDX P6, R14, R13, R12, R11 ;  /* 0x0000000c0d0e7389 */ /* 0x0002a400000c000b */
[----:B012---:R-:W-:Y:S01]  /*1dbe0*/  ENDCOLLECTIVE ;  /* 0x000000000000791b */ /* 0x007fe20003800000 */
.L_x_10081:
[----:B------:R-:W-:Y:S01]  /*1dbf0*/  ISETP.LT.OR P4, PT, R32, 0x1, !P1 ;  /* 0x000000012000780c */ /* 0x000fe20004f81670 */
        /* <DEDUP_REMOVED lines=11> */
.L_x_10082:
        /* <DEDUP_REMOVED lines=17> */
.L_x_10083:
[----:B------:R-:W-:Y:S02]  /*1ddc0*/  IMAD.MOV.U32 R13, RZ, RZ, R6 ;  /* 0x000000ffff0d7224 */ /* 0x000fe400078e0006 */
[----:B------:R-:W-:Y:S01]  /*1ddd0*/  IMAD.MOV.U32 R12, RZ, RZ, 0x2 ;  /* 0x00000002ff0c7424 */ /* 0x000fe200078e00ff */
[----:B------:R-:W-:-:S13]  /*1dde0*/  IADD3 R2, P4, R14, R0, RZ ;  /* 0x000000000e027210 */ /* 0x000fda0007f9e0ff */
[----:B------:R-:W-:Y:S05]  /*1ddf0*/  WARPSYNC.COLLECTIVE R15, `(.L_x_10084) ;  /* 0x000000000f087348 */ /* 0x000fea0003c00000 */
[----:B------:R0:W1:Y:S02]  /*1de00*/  SHFL.IDX P6, R14, R13, R12, R11 ;  /* 0x0000000c0d0e7389 */ /* 0x00006400000c000b */
[----:B01----:R-:W-:Y:S01]  /*1de10*/  ENDCOLLECTIVE ;  /* 0x000000000000791b */ /* 0x003fe20003800000 */
.L_x_10084:
[----:B------:R-:W-:Y:S02]  /*1de20*/  IADD3.X R3, RZ, R3, RZ, P4, !PT ;  /* 0x00000003ff037210 */ /* 0x000fe400027fe4ff */
        /* <DEDUP_REMOVED lines=16> */
.L_x_10085:
[----:B------:R-:W-:Y:S02]  /*1df30*/  IMAD.MOV.U32 R13, RZ, RZ, R6 ;  /* 0x000000ffff0d7224 */ /* 0x000fe400078e0006 */
[----:B------:R-:W-:Y:S01]  /*1df40*/  IMAD.MOV.U32 R12, RZ, RZ, 0x3 ;  /* 0x00000003ff0c7424 */ /* 0x000fe200078e00ff */
[----:B------:R-:W-:-:S13]  /*1df50*/  IADD3 R2, P4, R14, R0, RZ ;  /* 0x000000000e027210 */ /* 0x000fda0007f9e0ff */
[----:B------:R-:W-:Y:S05]  /*1df60*/  WARPSYNC.COLLECTIVE R15, `(.L_x_10086) ;  /* 0x000000000f087348 */ /* 0x000fea0003c00000 */
[----:B------:R0:W1:Y:S02]  /*1df70*/  SHFL.IDX P6, R14, R13, R12, R11 ;  /* 0x0000000c0d0e7389 */ /* 0x00006400000c000b */
[----:B01----:R-:W-:Y:S01]  /*1df80*/  ENDCOLLECTIVE ;  /* 0x000000000000791b */ /* 0x003fe20003800000 */
.L_x_10086:
        /* <DEDUP_REMOVED lines=13> */
[----:B0-----:R-:W-:-:S07]  /*1e060*/  MOV R3, R14 ;  /* 0x0000000e00037202 */ /* 0x001fce0000000f00 */
[----:B------:R-:W-:Y:S05]  /*1e070*/  WARPSYNC.COLLECTIVE R15, `(.L_x_10087) ;  /* 0x000000000f087348 */ /* 0x000fea0003c00000 */
[----:B------:R0:W1:Y:S02]  /*1e080*/  SHFL.IDX P6, R14, R13, R12, R11 ;  /* 0x0000000c0d0e7389 */ /* 0x00006400000c000b */
[----:B01----:R-:W-:Y:S01]  /*1e090*/  ENDCOLLECTIVE ;  /* 0x000000000000791b */ /* 0x003fe20003800000 */
.L_x_10087:
[----:B------:R-:W-:Y:S02]  /*1e0a0*/  IMAD.MOV.U32 R13, RZ, RZ, R6 ;  /* 0x000000ffff0d7224 */ /* 0x000fe400078e0006 */
[----:B------:R-:W-:Y:S01]  /*1e0b0*/  IMAD.MOV.U32 R12, RZ, RZ, 0x4 ;  /* 0x00000004ff0c7424 */ /* 0x000fe200078e00ff */
[----:B------:R-:W-:-:S13]  /*1e0c0*/  IADD3 R2, P4, R14, R0, RZ ;  /* 0x000000000e027210 */ /* 0x000fda0007f9e0ff */
[----:B------:R-:W-:Y:S05]  /*1e0d0*/  WARPSYNC.COLLECTIVE R15, `(.L_x_10088) ;  /* 0x000000000f087348 */ /* 0x000fea0003c00000 */
[----:B------:R0:W1:Y:S02]  /*1e0e0*/  SHFL.IDX P6, R14, R13, R12, R11 ;  /* 0x0000000c0d0e7389 */ /* 0x00006400000c000b */
[----:B01----:R-:W-:Y:S01]  /*1e0f0*/  ENDCOLLECTIVE ;  /* 0x000000000000791b */ /* 0x003fe20003800000 */
.L_x_10088:
        /* <DEDUP_REMOVED lines=17> */
.L_x_10089:
[----:B------:R-:W-:Y:S01]  /*1e210*/  MOV R13, R6 ;  /* 0x00000006000d7202 */ /* 0x000fe20000000f00 */
[----:B------:R-:W-:Y:S01]  /*1e220*/  IMAD.MOV.U32 R12, RZ, RZ, 0x5 ;  /* 0x00000005ff0c7424 */ /* 0x000fe200078e00ff */
[----:B------:R-:W-:-:S13]  /*1e230*/  IADD3 R2, P4, R14, R0, RZ ;  /* 0x000000000e027210 */ /* 0x000fda0007f9e0ff */
[----:B------:R-:W-:Y:S05]  /*1e240*/  WARPSYNC.COLLECTIVE R15, `(.L_x_10090) ;  /* 0x000000000f087348 */ /* 0x000fea0003c00000 */
[----:B------:R0:W1:Y:S02]  /*1e250*/  SHFL.IDX P6, R14, R13, R12, R11 ;  /* 0x0000000c0d0e7389 */ /* 0x00006400000c000b */
[----:B01----:R-:W-:Y:S01]  /*1e260*/  ENDCOLLECTIVE ;  /* 0x000000000000791b */ /* 0x003fe20003800000 */
.L_x_10090:
        /* <DEDUP_REMOVED lines=12> */
.L_x_10091:
        /* <DEDUP_REMOVED lines=9> */
.L_x_9914:
[----:B0-----:R0:W1:Y:S02]  /*1e3c0*/  SYNCS.PHASECHK.TRANS64.TRYWAIT P0, [R4+URZ+0x22840], R21 ;  /* 0x02284015040075a7 */ /* 0x001064000800017f */
[----:B-1----:R-:W-:Y:S05]  /*1e3d0*/  @!P0 NANOSLEEP.SYNCS 0x989680 ;  /* 0x009896800000895d */ /* 0x002fea0003900000 */
[----:B------:R-:W1:Y:S02]  /*1e3e0*/  @!P0 SYNCS.PHASECHK.TRANS64 P0, [R4+URZ+0x22840], R21 ;  /* 0x02284015040085a7 */ /* 0x000e64000800007f */
[----:B-1----:R-:W-:Y:S05]  /*1e3f0*/  @!P0 BRA `(.L_x_9914) ;  /* 0xfffffffc00f08947 */ /* 0x002fea000383ffff */
[----:B------:R-:W-:Y:S05]  /*1e400*/  BRA `(.L_x_10093) ;  /* 0xffffffa800b47947 */ /* 0x000fea000383ffff */
.L_x_9915:
        /* <DEDUP_REMOVED lines=8> */
.L_x_10095:
[----:B------:R-:W-:Y:S05]  /*1e490*/  BSYNC B1 ;  /* 0x0000000000017941 */ /* 0x000fea0003800000 */
.L_x_10094:
[----:B------:R-:W-:Y:S01]  /*1e4a0*/  IMAD.MOV.U32 R13, RZ, RZ, R8 ;  /* 0x000000ffff0d7224 */ /* 0x000fe200078e0008 */
[----:B------:R-:W-:Y:S01]  /*1e4b0*/  MOV R3, R14 ;  /* 0x0000000e00037202 */ /* 0x000fe20000000f00 */
[----:B------:R-:W-:Y:S02]  /*1e4c0*/  IMAD.MOV.U32 R12, RZ, RZ, RZ ;  /* 0x000000ffff0c7224 */ /* 0x000fe400078e00ff */
[----:B------:R-:W-:Y:S02]  /*1e4d0*/  IMAD.MOV.U32 R11, RZ, RZ, 0x181f ;  /* 0x0000181fff0b7424 */ /* 0x000fe400078e00ff */
[----:B------:R-:W-:Y:S02]  /*1e4e0*/  IMAD.MOV.U32 R15, RZ, RZ, -0x1 ;  /* 0xffffffffff0f7424 */ /* 0x000fe400078e00ff */
[----:B------:R-:W-:-:S07]  /*1e4f0*/  IMAD R7, R7, 0x2, R22 ;  /* 0x0000000207077824 */ /* 0x000fce00078e0216 */
[----:B------:R-:W-:Y:S05]  /*1e500*/  WARPSYNC.COLLECTIVE R15, `(.L_x_10096) ;  /* 0x000000000f087348 */ /* 0x000fea0003c00000 */
[----:B------:R0:W1:Y:S02]  /*1e510*/  SHFL.IDX P6, R14, R13, R12, R11 ;  /* 0x0000000c0d0e7389 */ /* 0x00006400000c000b */
[----:B01----:R-:W-:Y:S01]  /*1e520*/  ENDCOLLECTIVE ;  /* 0x000000000000791b */ /* 0x003fe20003800000 */
.L_x_10096:
[----:B------:R-:W-:Y:S01]  /*1e530*/  MOV R13, R9 ;  /* 0x00000009000d7202 */ /* 0x000fe20000000f00 */
[----:B------:R-:W-:Y:S02]  /*1e540*/  IMAD.MOV.U32 R12, RZ, RZ, 0x1 ;  /* 0x00000001ff0c7424 */ /* 0x000fe400078e00ff */
[----:B------:R-:W-:-:S07]  /*1e550*/  IMAD.MOV.U32 R2, RZ, RZ, R14 ;  /* 0x000000ffff027224 */ /* 0x000fce00078e000e */
[----:B------:R-:W-:Y:S05]  /*1e560*/  WARPSYNC.COLLECTIVE R15, `(.L_x_10097) ;  /* 0x000000000f087348 */ /* 0x000fea0003c00000 */
[----:B------:R0:W1:Y:S02]  /*1e570*/  SHFL.IDX P6, R14, R13, R12, R11 ;  /* 0x0000000c0d0e7389 */ /* 0x00006400000c000b */
[----:B01----:R-:W-:Y:S01]  /*1e580*/  ENDCOLLECTIVE ;  /* 0x000000000000791b */ /* 0x003fe20003800000 */
.L_x_10097:
        /* <DEDUP_REMOVED lines=11> */
.L_x_10098:
[----:B------:R-:W-:Y:S02]  /*1e640*/  IMAD.MOV.U32 R13, RZ, RZ, R9 ;  /* 0x000000ffff0d7224 */ /* 0x000fe400078e0009 */
[----:B------:R-:W-:Y:S02]  /*1e650*/  IMAD.MOV.U32 R12, RZ, RZ, 0x2 ;  /* 0x00000002ff0c7424 */ /* 0x000fe400078e00ff */
[----:B------:R-:W-:-:S07]  /*1e660*/  IMAD.MOV.U32 R2, RZ, RZ, R14 ;  /* 0x000000ffff027224 */ /* 0x000fce00078e000e */
[----:B------:R-:W-:Y:S05]  /*1e670*/  WARPSYNC.COLLECTIVE R15, `(.L_x_10099) ;  /* 0x000000000f087348 */ /* 0x000fea0003c00000 */
[----:B------:R0:W1:Y:S02]  /*1e680*/  SHFL.IDX P6, R14, R13, R12, R11 ;  /* 0x0000000c0d0e7389 */ /* 0x00006400000c000b */
[----:B01----:R-:W-:Y:S01]  /*1e690*/  ENDCOLLECTIVE ;  /* 0x000000000000791b */ /* 0x003fe20003800000 */
.L_x_10099:
[----:B------:R-:W-:-:S05]  /*1e6a0*/  IADD3 R2, P0, R2, R0, RZ ;  /* 0x0000000002027210 */ /* 0x000fca0007f1e0ff */
        /* <DEDUP_REMOVED lines=10> */
.L_x_10100:
[----:B------:R-:W-:Y:S02]  /*1e750*/  IMAD.MOV.U32 R13, RZ, RZ, R9 ;  /* 0x000000ffff0d7224 */ /* 0x000fe400078e0009 */
[----:B------:R-:W-:Y:S02]  /*1e760*/  IMAD.MOV.U32 R12, RZ, RZ, 0x3 ;  /* 0x00000003ff0c7424 */ /* 0x000fe400078e00ff */
[----:B------:R-:W-:-:S07]  /*1e770*/  IMAD.MOV.U32 R2, RZ, RZ, R14 ;  /* 0x000000ffff027224 */ /* 0x000fce00078e000e */
[----:B------:R-:W-:Y:S05]  /*1e780*/  WARPSYNC.COLLECTIVE R15, `(.L_x_10101) ;  /* 0x000000000f087348 */ /* 0x000fea0003c00000 */
[----:B------:R0:W1:Y:S02]  /*1e790*/  SHFL.IDX P6, R14, R13, R12, R11 ;  /* 0x0000000c0d0e7389 */ /* 0x00006400000c000b */
[----:B01----:R-:W-:Y:S01]  /*1e7a0*/  ENDCOLLECTIVE ;  /* 0x000000000000791b */ /* 0x003fe20003800000 */
.L_x_10101:
        /* <DEDUP_REMOVED lines=11> */
.L_x_10102:
[----:B------:R-:W-:Y:S02]  /*1e860*/  IMAD.MOV.U32 R13, RZ, RZ, R9 ;  /* 0x000000ffff0d7224 */ /* 0x000fe400078e0009 */
[----:B------:R-:W-:Y:S01]  /*1e870*/  IMAD.MOV.U32 R12, RZ, RZ, 0x4 ;  /* 0x00000004ff0c7424 */ /* 0x000fe200078e00ff */
[----:B------:R-:W-:-:S07]  /*1e880*/  MOV R2, R14 ;  /* 0x0000000e00027202 */ /* 0x000fce0000000f00 */
[----:B------:R-:W-:Y:S05]  /*1e890*/  WARPSYNC.COLLECTIVE R15, `(.L_x_10103) ;  /* 0x000000000f087348 */ /* 0x000fea0003c00000 */
[----:B------:R0:W1:Y:S02]  /*1e8a0*/  SHFL.IDX P6, R14, R13, R12, R11 ;  /* 0x0000000c0d0e7389 */ /* 0x00006400000c000b */
[----:B01----:R-:W-:Y:S01]  /*1e8b0*/  ENDCOLLECTIVE ;  /* 0x000000000000791b */ /* 0x003fe20003800000 */
.L_x_10103:
        /* <DEDUP_REMOVED lines=11> */
.L_x_10104:
[----:B------:R-:W-:Y:S01]  /*1e970*/  MOV R13, R9 ;  /* 0x00000009000d7202 */ /* 0x000fe20000000f00 */
[----:B------:R-:W-:Y:S02]  /*1e980*/  IMAD.MOV.U32 R12, RZ, RZ, 0x5 ;  /* 0x00000005ff0c7424 */ /* 0x000fe400078e00ff */
[----:B------:R-:W-:-:S07]  /*1e990*/  IMAD.MOV.U32 R2, RZ, RZ, R14 ;  /* 0x000000ffff027224 */ /* 0x000fce00078e000e */
[----:B------:R-:W-:Y:S05]  /*1e9a0*/  WARPSYNC.COLLECTIVE R15, `(.L_x_10105) ;  /* 0x000000000f087348 */ /* 0x000fea0003c00000 */
[----:B------:R0:W1:Y:S02]  /*1e9b0*/  SHFL.IDX P6, R14, R13, R12, R11 ;  /* 0x0000000c0d0e7389 */ /* 0x00006400000c000b */
[----:B01----:R-:W-:Y:S01]  /*1e9c0*/  ENDCOLLECTIVE ;  /* 0x000000000000791b */ /* 0x003fe20003800000 */
.L_x_10105:
        /* <DEDUP_REMOVED lines=11> */
.L_x_10106:
[----:B------:R-:W-:Y:S01]  /*1ea80*/  IMAD.MOV.U32 R2, RZ, RZ, R14 ;  /* 0x000000ffff027224 */ /* 0x000fe200078e000e */
[----:B------:R-:W-:Y:S06]  /*1ea90*/  BRA `(.L_x_10107) ;  /* 0xffffffa400e07947 */ /* 0x000fec000383ffff */
.L_x_9920:
[----:B---3--:R3:W4:Y:S02]  /*1eaa0*/  SYNCS.PHASECHK.TRANS64.TRYWAIT P0, [R4+URZ+0x22860], R21 ;  /* 0x02286015040075a7 */ /* 0x008724000800017f */
[----:B----4-:R-:W-:Y:S05]  /*1eab0*/  @!P0 NANOSLEEP.SYNCS 0x989680 ;  /* 0x009896800000895d */ /* 0x010fea0003900000 */
[----:B------:R-:W4:Y:S02]  /*1eac0*/  @!P0 SYNCS.PHASECHK.TRANS64 P0, [R4+URZ+0x22860], R21 ;  /* 0x02286015040085a7 */ /* 0x000f24000800007f */
[----:B----4-:R-:W-:Y:S05]  /*1ead0*/  @!P0 BRA `(.L_x_9920) ;  /* 0xfffffffc00f08947 */ /* 0x010fea000383ffff */
[----:B------:R-:W-:Y:S05]  /*1eae0*/  BRA `(.L_x_10108) ;  /* 0xffffffa800307947 */ /* 0x000fea000383ffff */
.L_x_9921:
[----:B------:R-:W-:Y:S01]  /*1eaf0*/  BSSY B1, `(.L_x_10109) ;  /* 0x0000008000017945 */ /* 0x000fe20003800000 */
[----:B------:R-:W-:Y:S01]  /*1eb00*/  IMAD.MOV.U32 R13, RZ, RZ, R7 ;  /* 0x000000ffff0d7224 */ /* 0x000fe200078e0007 */
[----:B------:R-:W-:Y:S01]  /*1eb10*/  MOV R15, 0xffffffff ;  /* 0xffffffff000f7802 */ /* 0x000fe20000000f00 */
[----:B------:R-:W-:Y:S02]  /*1eb20*/  IMAD.MOV.U32 R12, RZ, RZ, RZ ;  /* 0x000000ffff0c7224 */ /* 0x000fe400078e00ff */
[----:B------:R-:W-:-:S07]  /*1eb30*/  IMAD.MOV.U32 R11, RZ, RZ, 0x181f ;  /* 0x0000181fff0b7424 */ /* 0x000fce00078e00ff */
[----:B0123--:R-:W-:Y:S05]  /*1eb40*/  WARPSYNC.COLLECTIVE R15, `(.L_x_10110) ;  /* 0x000000000f087348 */ /* 0x00ffea0003c00000 */
[----:B------:R4:W0:Y:S02]  /*1eb50*/  SHFL.IDX P6, R14, R13, R12, R11 ;  /* 0x0000000c0d0e7389 */ /* 0x00082400000c000b */
[----:B01234-:R-:W-:Y:S01]  /*1eb60*/  ENDCOLLECTIVE ;  /* 0x000000000000791b */ /* 0x01ffe20003800000 */
.L_x_10110:
[----:B------:R-:W-:Y:S05]  /*1eb70*/  BSYNC B1 ;  /* 0x0000000000017941 */ /* 0x000fea0003800000 */
.L_x_10109:
        /* <DEDUP_REMOVED lines=9> */
.L_x_10111:
[----:B------:R-:W-:Y:S01]  /*1ec10*/  MOV R13, R7 ;  /* 0x00000007000d7202 */ /* 0x000fe20000000f00 */
[----:B------:R-:W-:Y:S01]  /*1ec20*/  IMAD.MOV.U32 R12, RZ, RZ, 0x1 ;  /* 0x00000001ff0c7424 */ /* 0x000fe200078e00ff */
[----:B------:R-:W-:-:S13]  /*1ec30*/  IADD3 R2, P0, R14, R0, RZ ;  /* 0x000000000e027210 */ /* 0x000fda0007f1e0ff */
[----:B------:R-:W-:Y:S05]  /*1ec40*/  WARPSYNC.COLLECTIVE R15, `(.L_x_10112) ;  /* 0x000000000f087348 */ /* 0x000fea0003c00000 */
[----:B------:R0:W1:Y:S02]  /*1ec50*/  SHFL.IDX P6, R14, R13, R12, R11 ;  /* 0x0000000c0d0e7389 */ /* 0x00006400000c000b */
[----:B01----:R-:W-:Y:S01]  /*1ec60*/  ENDCOLLECTIVE ;  /* 0x000000000000791b */ /* 0x003fe20003800000 */
.L_x_10112:
        /* <DEDUP_REMOVED lines=13> */
.L_x_10113:
[----:B------:R-:W-:Y:S02]  /*1ed40*/  IMAD.MOV.U32 R13, RZ, RZ, R7 ;  /* 0x000000ffff0d7224 */ /* 0x000fe400078e0007 */
[----:B------:R-:W-:Y:S01]  /*1ed50*/  IMAD.MOV.U32 R12, RZ, RZ, 0x2 ;  /* 0x00000002ff0c7424 */ /* 0x000fe200078e00ff */
[----:B------:R-:W-:-:S13]  /*1ed60*/  IADD3 R2, P0, R14, R0, RZ ;  /* 0x000000000e027210 */ /* 0x000fda0007f1e0ff */
[----:B------:R-:W-:Y:S05]  /*1ed70*/  WARPSYNC.COLLECTIVE R15, `(.L_x_10114) ;  /* 0x000000000f087348 */ /* 0x000fea0003c00000 */
[----:B------:R0:W1:Y:S02]  /*1ed80*/  SHFL.IDX P6, R14, R13, R12, R11 ;  /* 0x0000000c0d0e7389 */ /* 0x00006400000c000b */
[----:B01----:R-:W-:Y:S01]  /*1ed90*/  ENDCOLLECTIVE ;  /* 0x000000000000791b */ /* 0x003fe20003800000 */
.L_x_10114:
[----:B------:R-:W-:-:S05]  /*1eda0*/  IMAD.X R3, RZ, RZ, R8, P0 ;  /* 0x000000ffff037224 */ /* 0x000fca00000e0608 */
        /* <DEDUP_REMOVED lines=12> */
.L_x_10115:
[----:B------:R-:W-:Y:S02]  /*1ee70*/  IMAD.MOV.U32 R13, RZ, RZ, R7 ;  /* 0x000000ffff0d7224 */ /* 0x000fe400078e0007 */
[----:B------:R-:W-:Y:S01]  /*1ee80*/  IMAD.MOV.U32 R12, RZ, RZ, 0x3 ;  /* 0x00000003ff0c7424 */ /* 0x000fe200078e00ff */
[----:B------:R-:W-:-:S13]  /*1ee90*/  IADD3 R2, P0, R14, R0, RZ ;  /* 0x000000000e027210 */ /* 0x000fda0007f1e0ff */
[----:B------:R-:W-:Y:S05]  /*1eea0*/  WARPSYNC.COLLECTIVE R15, `(.L_x_10116) ;  /* 0x000000000f087348 */ /* 0x000fea0003c00000 */
[----:B------:R0:W1:Y:S02]  /*1eeb0*/  SHFL.IDX P6, R14, R13, R12, R11 ;  /* 0x0000000c0d0e7389 */ /* 0x00006400000c000b */
[----:B01----:R-:W-:Y:S01]  /*1eec0*/  ENDCOLLECTIVE ;  /* 0x000000000000791b */ /* 0x003fe20003800000 */
.L_x_10116:
        /* <DEDUP_REMOVED lines=13> */
.L_x_10117:
[----:B------:R-:W-:Y:S01]  /*1efa0*/  IMAD.MOV.U32 R13, RZ, RZ, R7 ;  /* 0x000000ffff0d7224 */ /* 0x000fe200078e0007 */
[----:B------:R-:W-:Y:S02]  /*1efb0*/  MOV R12, 0x4 ;  /* 0x00000004000c7802 */ /* 0x000fe40000000f00 */
[----:B------:R-:W-:-:S13]  /*1efc0*/  IADD3 R2, P0, R14, R0, RZ ;  /* 0x000000000e027210 */ /* 0x000fda0007f1e0ff */
[----:B------:R-:W-:Y:S05]  /*1efd0*/  WARPSYNC.COLLECTIVE R15, `(.L_x_10118) ;  /* 0x000000000f087348 */ /* 0x000fea0003c00000 */
[----:B------:R0:W1:Y:S02]  /*1efe0*/  SHFL.IDX P6, R14, R13, R12, R11 ;  /* 0x0000000c0d0e7389 */ /* 0x00006400000c000b */
[----:B01----:R-:W-:Y:S01]  /*1eff0*/  ENDCOLLECTIVE ;  /* 0x000000000000791b */ /* 0x003fe20003800000 */
.L_x_10118:
        /* <DEDUP_REMOVED lines=13> */
.L_x_10119:
[----:B------:R-:W-:Y:S02]  /*1f0d0*/  IMAD.MOV.U32 R13, RZ, RZ, R7 ;  /* 0x000000ffff0d7224 */ /* 0x000fe400078e0007 */
[----:B------:R-:W-:Y:S01]  /*1f0e0*/  IMAD.MOV.U32 R12, RZ, RZ, 0x5 ;  /* 0x00000005ff0c7424 */ /* 0x000fe200078e00ff */
[----:B------:R-:W-:-:S13]  /*1f0f0*/  IADD3 R2, P0, R14, R0, RZ ;  /* 0x000000000e027210 */ /* 0x000fda0007f1e0ff */
[----:B------:R-:W-:Y:S05]  /*1f100*/  WARPSYNC.COLLECTIVE R15, `(.L_x_10120) ;  /* 0x000000000f087348 */ /* 0x000fea0003c00000 */
[----:B------:R0:W1:Y:S02]  /*1f110*/  SHFL.IDX P6, R14, R13, R12, R11 ;  /* 0x0000000c0d0e7389 */ /* 0x00006400000c000b */
[----:B01----:R-:W-:Y:S01]  /*1f120*/  ENDCOLLECTIVE ;  /* 0x000000000000791b */ /* 0x003fe20003800000 */
.L_x_10120:
        /* <DEDUP_REMOVED lines=13> */
.L_x_10121:
[----:B------:R-:W-:Y:S05]  /*1f200*/  BRA `(.L_x_10122) ;  /* 0xffffffa400787947 */ /* 0x000fea000383ffff */
.L_x_9929:
[----:B------:R-:W-:Y:S01]  /*1f210*/  BSSY B0, `(.L_x_10123) ;  /* 0x0000008000007945 */ /* 0x000fe20003800000 */
[----:B------:R-:W-:Y:S01]  /*1f220*/  MOV R13, R16 ;  /* 0x00000010000d7202 */ /* 0x000fe20000000f00 */
[----:B------:R-:W-:Y:S02]  /*1f230*/  IMAD.MOV.U32 R12, RZ, RZ, RZ ;  /* 0x000000ffff0c7224 */ /* 0x000fe400078e00ff */
[----:B------:R-:W-:Y:S02]  /*1f240*/  IMAD.MOV.U32 R11, RZ, RZ, 0x1f ;  /* 0x0000001fff0b7424 */ /* 0x000fe400078e00ff */
[----:B------:R-:W-:-:S07]  /*1f250*/  IMAD.MOV.U32 R15, RZ, RZ, -0x1 ;  /* 0xffffffffff0f7424 */ /* 0x000fce00078e00ff */
[----:B0-23--:R-:W-:Y:S05]  /*1f260*/  WARPSYNC.COLLECTIVE R15, `(.L_x_10124) ;  /* 0x000000000f087348 */ /* 0x00dfea0003c00000 */
[----:B------:R1:W4:Y:S02]  /*1f270*/  SHFL.IDX P6, R14, R13, R12, R11 ;  /* 0x0000000c0d0e7389 */ /* 0x00032400000c000b */
[----:B01234-:R-:W-:Y:S01]  /*1f280*/  ENDCOLLECTIVE ;  /* 0x000000000000791b */ /* 0x01ffe20003800000 */
.L_x_10124:
[----:B------:R-:W-:Y:S05]  /*1f290*/  BSYNC B0 ;  /* 0x0000000000007941 */ /* 0x000fea0003800000 */
.L_x_10123:
        /* <DEDUP_REMOVED lines=9> */
.L_x_10125:
        /* <DEDUP_REMOVED lines=16> */
[----:B------:R-:W-:Y:S01]  /*1f430*/  MOV R16, RZ ;  /* 0x000000ff00107202 */ /* 0x000fe20000000f00 */
[----:B--2---:R-:W-:-:S02]  /*1f440*/  @!P1 IMAD.MOV.U32 R7, RZ, RZ, R8 ;  /* 0x000000ffff079224 */ /* 0x004fc400078e0008 */
[----:B---3--:R-:W-:Y:S01]  /*1f450*/  @!P1 IMAD.MOV.U32 R4, RZ, RZ, R5 ;  /* 0x000000ffff049224 */ /* 0x008fe200078e0005 */
[----:B------:R-:W-:-:S03]  /*1f460*/  ISETP.NE.AND P1, PT, R9, RZ, PT ;  /* 0x000000ff0900720c */ /* 0x000fc60003f25270 */
[----:B------:R-:W-:-:S10]  /*1f470*/  IMAD R13, R4, R7, RZ ;  /* 0x00000007040d7224 */ /* 0x000fd400078e02ff */
[----:B------:R-:W-:Y:S05]  /*1f480*/  WARPSYNC.COLLECTIVE R15, `(.L_x_10126) ;  /* 0x000000000f087348 */ /* 0x000fea0003c00000 */
[----:B------:R0:W1:Y:S02]  /*1f490*/  SHFL.UP P6, R14, R13, R12, R11 ;  /* 0x0400000c0d0e7389 */ /* 0x00006400000c000b */
[----:B01----:R-:W-:Y:S01]  /*1f4a0*/  ENDCOLLECTIVE ;  /* 0x000000000000791b */ /* 0x003fe20003800000 */
.L_x_10126:
[----:B------:R-:W-:Y:S01]  /*1f4b0*/  IMAD.MOV.U32 R12, RZ, RZ, 0x2 ;  /* 0x00000002ff0c7424 */ /* 0x000fe200078e00ff */
[----:B------:R-:W-:-:S04]  /*1f4c0*/  SEL R14, R14, RZ, P1 ;  /* 0x000000ff0e0e7207 */ /* 0x000fc80000800000 */
[----:B------:R-:W-:-:S05]  /*1f4d0*/  IADD3 R5, R13, R14, RZ ;  /* 0x0000000e0d057210 */ /* 0x000fca0007ffe0ff */
[----:B------:R-:W-:-:S07]  /*1f4e0*/  IMAD.MOV.U32 R13, RZ, RZ, R5 ;  /* 0x000000ffff0d7224 */ /* 0x000fce00078e0005 */
[----:B------:R-:W-:Y:S05]  /*1f4f0*/  WARPSYNC.COLLECTIVE R15, `(.L_x_10127) ;  /* 0x000000000f087348 */ /* 0x000fea0003c00000 */
[----:B------:R0:W1:Y:S02]  /*1f500*/  SHFL.UP P6, R14, R13, R12, R11 ;  /* 0x0400000c0d0e7389 */ /* 0x00006400000c000b */
[----:B01----:R-:W-:Y:S01]  /*1f510*/  ENDCOLLECTIVE ;  /* 0x000000000000791b */ /* 0x003fe20003800000 */
.L_x_10127:
[----:B------:R-:W-:Y:S01]  /*1f520*/  IMAD.MOV.U32 R12, RZ, RZ, 0x4 ;  /* 0x00000004ff0c7424 */ /* 0x000fe200078e00ff */
[----:B------:R-:W-:-:S05]  /*1f530*/  SEL R2, R14, RZ, P2 ;  /* 0x000000ff0e027207 */ /* 0x000fca0001000000 */
[----:B------:R-:W-:-:S04]  /*1f540*/  IMAD.IADD R2, R5, 0x1, R2 ;  /* 0x0000000105027824 */ /* 0x000fc800078e0202 */
[----:B------:R-:W-:-:S07]  /*1f550*/  IMAD.MOV.U32 R13, RZ, RZ, R2 ;  /* 0x000000ffff0d7224 */ /* 0x000fce00078e0002 */
[----:B------:R-:W-:Y:S05]  /*1f560*/  WARPSYNC.COLLECTIVE R15, `(.L_x_10128) ;  /* 0x000000000f087348 */ /* 0x000fea0003c00000 */
[----:B------:R0:W1:Y:S02]  /*1f570*/  SHFL.UP P6, R14, R13, R12, R11 ;  /* 0x0400000c0d0e7389 */ /* 0x00006400000c000b */
[----:B01----:R-:W-:Y:S01]  /*1f580*/  ENDCOLLECTIVE ;  /* 0x000000000000791b */ /* 0x003fe20003800000 */
.L_x_10128:
[----:B------:R-:W-:Y:S02]  /*1f590*/  MOV R12, 0x8 ;  /* 0x00000008000c7802 */ /* 0x000fe40000000f00 */
[----:B------:R-:W-:-:S05]  /*1f5a0*/  SEL R3, R14, RZ, P3 ;  /* 0x000000ff0e037207 */ /* 0x000fca0001800000 */
[----:B------:R-:W-:-:S04]  /*1f5b0*/  IMAD.IADD R3, R2, 0x1, R3 ;  /* 0x0000000102037824 */ /* 0x000fc800078e0203 */
[----:B------:R-:W-:-:S07]  /*1f5c0*/  IMAD.MOV.U32 R13, RZ, RZ, R3 ;  /* 0x000000ffff0d7224 */ /* 0x000fce00078e0003 */
[----:B------:R-:W-:Y:S05]  /*1f5d0*/  WARPSYNC.COLLECTIVE R15, `(.L_x_10129) ;  /* 0x000000000f087348 */ /* 0x000fea0003c00000 */
[----:B------:R0:W1:Y:S02]  /*1f5e0*/  SHFL.UP P6, R14, R13, R12, R11 ;  /* 0x0400000c0d0e7389 */ /* 0x00006400000c000b */
[----:B01----:R-:W-:Y:S01]  /*1f5f0*/  ENDCOLLECTIVE ;  /* 0x000000000000791b */ /* 0x003fe20003800000 */
.L_x_10129:
[----:B------:R-:W-:Y:S01]  /*1f600*/  IMAD.MOV.U32 R12, RZ, RZ, 0x10 ;  /* 0x00000010ff0c7424 */ /* 0x000fe200078e00ff */
[----:B------:R-:W-:-:S05]  /*1f610*/  SEL R14, R14, RZ, P4 ;  /* 0x000000ff0e0e7207 */ /* 0x000fca0002000000 */
[----:B------:R-:W-:-:S04]  /*1f620*/  IMAD.IADD R5, R3, 0x1, R14 ;  /* 0x0000000103057824 */ /* 0x000fc800078e020e */
[----:B------:R-:W-:-:S07]  /*1f630*/  IMAD.MOV.U32 R13, RZ, RZ, R5 ;  /* 0x000000ffff0d7224 */ /* 0x000fce00078e0005 */
[----:B------:R-:W-:Y:S05]  /*1f640*/  WARPSYNC.COLLECTIVE R15, `(.L_x_10130) ;  /* 0x000000000f087348 */ /* 0x000fea0003c00000 */
[----:B------:R0:W1:Y:S02]  /*1f650*/  SHFL.UP P6, R14, R13, R12, R11 ;  /* 0x0400000c0d0e7389 */ /* 0x00006400000c000b */
[----:B01----:R-:W-:Y:S01]  /*1f660*/  ENDCOLLECTIVE ;  /* 0x000000000000791b */ /* 0x003fe20003800000 */
.L_x_10130:
        /* <DEDUP_REMOVED lines=8> */
.L_x_10131:
[----:B------:R-:W-:Y:S05]  /*1f6f0*/  BRA `(.L_x_10132) ;  /* 0xffffffa400dc7947 */ /* 0x000fea000383ffff */
.L_x_9932:
[----:B------:R-:W-:Y:S01]  /*1f700*/  BSSY B0, `(.L_x_10133) ;  /* 0x0000007000007945 */ /* 0x000fe20003800000 */
[----:B------:R-:W-:Y:S02]  /*1f710*/  IMAD.MOV.U32 R12, RZ, RZ, 0x1 ;  /* 0x00000001ff0c7424 */ /* 0x000fe400078e00ff */
[----:B------:R-:W-:Y:S02]  /*1f720*/  IMAD.MOV.U32 R11, RZ, RZ, RZ ;  /* 0x000000ffff0b7224 */ /* 0x000fe400078e00ff */
[----:B------:R-:W-:-:S07]  /*1f730*/  IMAD.MOV.U32 R15, RZ, RZ, -0x1 ;  /* 0xffffffffff0f7424 */ /* 0x000fce00078e00ff */
[----:B------:R-:W-:Y:S05]  /*1f740*/  WARPSYNC.COLLECTIVE R15, `(.L_x_10134) ;  /* 0x000000000f087348 */ /* 0x000fea0003c00000 */
[----:B------:R0:W1:Y:S02]  /*1f750*/  SHFL.UP P6, R14, R13, R12, R11 ;  /* 0x0400000c0d0e7389 */ /* 0x00006400000c000b */
[----:B01----:R-:W-:Y:S01]  /*1f760*/  ENDCOLLECTIVE ;  /* 0x000000000000791b */ /* 0x003fe20003800000 */
.L_x_10134:
[----:B------:R-:W-:Y:S05]  /*1f770*/  BSYNC B0 ;  /* 0x0000000000007941 */ /* 0x000fea0003800000 */
.L_x_10133:
        /* <DEDUP_REMOVED lines=8> */
.L_x_10135:
[----:B------:R-:W-:Y:S01]  /*1f800*/  IMAD.MOV.U32 R12, RZ, RZ, 0x4 ;  /* 0x00000004ff0c7424 */ /* 0x000fe200078e00ff */
[----:B------:R-:W-:-:S04]  /*1f810*/  SEL R2, R14, RZ, P2 ;  /* 0x000000ff0e027207 */ /* 0x000fc80001000000 */
[----:B------:R-:W-:-:S05]  /*1f820*/  IADD3 R2, R13, R2, RZ ;  /* 0x000000020d027210 */ /* 0x000fca0007ffe0ff */
[----:B------:R-:W-:-:S07]  /*1f830*/  IMAD.MOV.U32 R13, RZ, RZ, R2 ;  /* 0x000000ffff0d7224 */ /* 0x000fce00078e0002 */
[----:B------:R-:W-:Y:S05]  /*1f840*/  WARPSYNC.COLLECTIVE R15, `(.L_x_10136) ;  /* 0x000000000f087348 */ /* 0x000fea0003c00000 */
[----:B------:R0:W1:Y:S02]  /*1f850*/  SHFL.UP P6, R14, R13, R12, R11 ;  /* 0x0400000c0d0e7389 */ /* 0x00006400000c000b */
[----:B01----:R-:W-:Y:S01]  /*1f860*/  ENDCOLLECTIVE ;  /* 0x000000000000791b */ /* 0x003fe20003800000 */
.L_x_10136:
[----:B------:R-:W-:Y:S01]  /*1f870*/  IMAD.MOV.U32 R12, RZ, RZ, 0x8 ;  /* 0x00000008ff0c7424 */ /* 0x000fe200078e00ff */
[----:B------:R-:W-:-:S05]  /*1f880*/  SEL R3, R14, RZ, P3 ;  /* 0x000000ff0e037207 */ /* 0x000fca0001800000 */
[----:B------:R-:W-:-:S04]  /*1f890*/  IMAD.IADD R3, R2, 0x1, R3 ;  /* 0x0000000102037824 */ /* 0x000fc800078e0203 */
[----:B------:R-:W-:-:S07]  /*1f8a0*/  IMAD.MOV.U32 R13, RZ, RZ, R3 ;  /* 0x000000ffff0d7224 */ /* 0x000fce00078e0003 */
[----:B------:R-:W-:Y:S05]  /*1f8b0*/  WARPSYNC.COLLECTIVE R15, `(.L_x_10137) ;  /* 0x000000000f087348 */ /* 0x000fea0003c00000 */
[----:B------:R0:W1:Y:S02]  /*1f8c0*/  SHFL.UP P6, R14, R13, R12, R11 ;  /* 0x0400000c0d0e7389 */ /* 0x00006400000c000b */
[----:B01----:R-:W-:Y:S01]  /*1f8d0*/  ENDCOLLECTIVE ;  /* 0x000000000000791b */ /* 0x003fe20003800000 */
.L_x_10137:
[----:B------:R-:W-:Y:S02]  /*1f8e0*/  MOV R12, 0x10 ;  /* 0x00000010000c7802 */ /* 0x000fe40000000f00 */
[----:B------:R-:W-:-:S05]  /*1f8f0*/  SEL R14, R14, RZ, P4 ;  /* 0x000000ff0e0e7207 */ /* 0x000fca0002000000 */
[----:B------:R-:W-:-:S04]  /*1f900*/  IMAD.IADD R5, R3, 0x1, R14 ;  /* 0x0000000103057824 */ /* 0x000fc800078e020e */
[----:B------:R-:W-:-:S07]  /*1f910*/  IMAD.MOV.U32 R13, RZ, RZ, R5 ;  /* 0x000000ffff0d7224 */ /* 0x000fce00078e0005 */
[----:B------:R-:W-:Y:S05]  /*1f920*/  WARPSYNC.COLLECTIVE R15, `(.L_x_10138) ;  /* 0x000000000f087348 */ /* 0x000fea0003c00000 */
[----:B------:R0:W1:Y:S02]  /*1f930*/  SHFL.UP P6, R14, R13, R12, R11 ;  /* 0x0400000c0d0e7389 */ /* 0x00006400000c000b */
[----:B01----:R-:W-:Y:S01]  /*1f940*/  ENDCOLLECTIVE ;  /* 0x000000000000791b */ /* 0x003fe20003800000 */
.L_x_10138:
        /* <DEDUP_REMOVED lines=8> */
.L_x_10139:
[----:B------:R-:W-:Y:S05]  /*1f9d0*/  BRA `(.L_x_10140) ;  /* 0xffffffa400c87947 */ /* 0x000fea000383ffff */
.L_x_9934:
[----:B------:R-:W-:Y:S01]  /*1f9e0*/  BSSY B0, `(.L_x_10141) ;  /* 0x0000006000007945 */ /* 0x000fe20003800000 */
[----:B------:R-:W-:Y:S01]  /*1f9f0*/  PLOP3.LUT P6, PT, P6, PT, PT, 0x8, 0x0 ;  /* 0x000000000000781c */ /* 0x000fe200037ce170 */
[----:B------:R-:W-:-:S12]  /*1fa00*/  IMAD.MOV.U32 R15, RZ, RZ, -0x1 ;  /* 0xffffffffff0f7424 */ /* 0x000fd800078e00ff */
[----:B0-----:R-:W-:Y:S05]  /*1fa10*/  WARPSYNC.COLLECTIVE R15, `(.L_x_10142) ;  /* 0x000000000f087348 */ /* 0x001fea0003c00000 */
[----:B------:R-:W-:Y:S01]  /*1fa20*/  VOTE.ANY R14, PT, P6 ;  /* 0x00000000000e7806 */ /* 0x000fe200030e0100 */
[----:B0-----:R-:W-:Y:S06]  /*1fa30*/  ENDCOLLECTIVE ;  /* 0x000000000000791b */ /* 0x001fec0003800000 */
.L_x_10142:
[----:B------:R-:W-:Y:S05]  /*1fa40*/  BSYNC B0 ;  /* 0x0000000000007941 */ /* 0x000fea0003800000 */
.L_x_10141:
[----:B------:R-:W-:Y:S02]  /*1fa50*/  IMAD.MOV.U32 R8, RZ, RZ, R14 ;  /* 0x000000ffff087224 */ /* 0x000fe400078e000e */
[----:B------:R-:W-:Y:S02]  /*1fa60*/  IMAD.MOV.U32 R13, RZ, RZ, R7 ;  /* 0x000000ffff0d7224 */ /* 0x000fe400078e0007 */
[----:B------:R-:W0:Y:S01]  /*1fa70*/  POPC R6, R8 ;  /* 0x0000000800067309 */ /* 0x000e220000000000 */
[----:B------:R-:W-:Y:S02]  /*1fa80*/  IMAD.MOV.U32 R11, RZ, RZ, 0x1f ;  /* 0x0000001fff0b7424 */ /* 0x000fe400078e00ff */
[----:B------:R-:W-:Y:S01]  /*1fa90*/  IMAD.MOV.U32 R15, RZ, RZ, -0x1 ;  /* 0xffffffffff0f7424 */ /* 0x000fe200078e00ff */
[----:B0-----:R-:W-:-:S07]  /*1faa0*/  MOV R12, R6 ;  /* 0x00000006000c7202 */ /* 0x001fce0000000f00 */
[----:B------:R-:W-:Y:S05]  /*1fab0*/  WARPSYNC.COLLECTIVE R15, `(.L_x_10143) ;  /* 0x000000000f087348 */ /* 0x000fea0003c00000 */
[----:B------:R0:W1:Y:S02]  /*1fac0*/  SHFL.IDX P6, R14, R13, R12, R11 ;  /* 0x0000000c0d0e7389 */ /* 0x00006400000c000b */
[----:B01----:R-:W-:Y:S01]  /*1fad0*/  ENDCOLLECTIVE ;  /* 0x000000000000791b */ /* 0x003fe20003800000 */
.L_x_10143:
[----:B------:R-:W-:Y:S02]  /*1fae0*/  IMAD.MOV.U32 R13, RZ, RZ, R4 ;  /* 0x000000ffff0d7224 */ /* 0x000fe400078e0004 */
[----:B------:R-:W-:-:S07]  /*1faf0*/  IMAD.MOV.U32 R7, RZ, RZ, R14 ;  /* 0x000000ffff077224 */ /* 0x000fce00078e000e */
[----:B------:R-:W-:Y:S05]  /*1fb00*/  WARPSYNC.COLLECTIVE R15, `(.L_x_10144) ;  /* 0x000000000f087348 */ /* 0x000fea0003c00000 */
[----:B------:R0:W1:Y:S02]  /*1fb10*/  SHFL.IDX P6, R14, R13, R12, R11 ;  /* 0x0000000c0d0e7389 */ /* 0x00006400000c000b */
[----:B01----:R-:W-:Y:S01]  /*1fb20*/  ENDCOLLECTIVE ;  /* 0x000000000000791b */ /* 0x003fe20003800000 */
.L_x_10144:
[----:B------:R-:W-:Y:S01]  /*1fb30*/  IMAD.MOV.U32 R4, RZ, RZ, R14 ;  /* 0x000000ffff047224 */ /* 0x000fe200078e000e */
[----:B------:R-:W-:Y:S06]  /*1fb40*/  BRA `(.L_x_10145) ;  /* 0xffffffa400a87947 */ /* 0x000fec000383ffff */
.L_x_9936:
[----:B------:R-:W-:Y:S01]  /*1fb50*/  BSSY B0, `(.L_x_10146) ;  /* 0x0000007000007945 */ /* 0x000fe20003800000 */
[----:B------:R-:W-:Y:S01]  /*1fb60*/  IMAD.MOV.U32 R13, RZ, RZ, R3 ;  /* 0x000000ffff0d7224 */ /* 0x000fe200078e0003 */
[----:B------:R-:W-:Y:S01]  /*1fb70*/  MOV R15, 0xffffffff ;  /* 0xffffffff000f7802 */ /* 0x000fe20000000f00 */
[----:B------:R-:W-:-:S07]  /*1fb80*/  IMAD.MOV.U32 R11, RZ, RZ, 0x1f ;  /* 0x0000001fff0b7424 */ /* 0x000fce00078e00ff */
[----:B0123--:R-:W-:Y:S05]  /*1fb90*/  WARPSYNC.COLLECTIVE R15, `(.L_x_10147) ;  /* 0x000000000f087348 */ /* 0x00ffea0003c00000 */
[----:B------:R4:W0:Y:S02]  /*1fba0*/  SHFL.IDX P6, R14, R13, R12, R11 ;  /* 0x0000000c0d0e7389 */ /* 0x00082400000c000b */
[----:B01234-:R-:W-:Y:S01]  /*1fbb0*/  ENDCOLLECTIVE ;  /* 0x000000000000791b */ /* 0x01ffe20003800000 */
.L_x_10147:
[----:B------:R-:W-:Y:S05]  /*1fbc0*/  BSYNC B0 ;  /* 0x0000000000007941 */ /* 0x000fea0003800000 */
.L_x_10146:
[----:B------:R-:W-:Y:S01]  /*1fbd0*/  IMAD.MOV.U32 R16, RZ, RZ, R14 ;  /* 0x000000ffff107224 */ /* 0x000fe200078e000e */
[----:B------:R-:W-:Y:S06]  /*1fbe0*/  BRA `(.L_x_9935) ;  /* 0xffffffa400987947 */ /* 0x000fec000383ffff */
.L_x_9940:
[----:B0-----:R0:W1:Y:S02]  /*1fbf0*/  SYNCS.PHASECHK.TRANS64.TRYWAIT P0, [R5+URZ+0x22820], R0 ;  /* 0x02282000050075a7 */ /* 0x001064000800017f */
[----:B-1----:R-:W-:Y:S05]  /*1fc00*/  @!P0 NANOSLEEP.SYNCS 0x989680 ;  /* 0x009896800000895d */ /* 0x002fea0003900000 */
[----:B------:R-:W1:Y:S02]  /*1fc10*/  @!P0 SYNCS.PHASECHK.TRANS64 P0, [R5+URZ+0x22820], R0 ;  /* 0x02282000050085a7 */ /* 0x000e64000800007f */
[----:B-1----:R-:W-:Y:S05]  /*1fc20*/  @!P0 BRA `(.L_x_9940) ;  /* 0xfffffffc00f08947 */ /* 0x002fea000383ffff */
[----:B------:R-:W-:Y:S05]  /*1fc30*/  BRA `(.L_x_10148) ;  /* 0xffffffa800f07947 */ /* 0x000fea000383ffff */
.L_x_9941:
        /* <DEDUP_REMOVED lines=8> */
[----:B0--34-:R-:W-:Y:S05]  /*1fcc0*/  WARPSYNC.COLLECTIVE R15, `(.L_x_10150) ;  /* 0x000000000f087348 */ /* 0x019fea0003c00000 */
[----:B------:R1:W2:Y:S02]  /*1fcd0*/  SHFL.IDX P6, R14, R13, R12, R11 ;  /* 0x0000000c0d0e7389 */ /* 0x0002a400000c000b */
[----:B01234-:R-:W-:Y:S01]  /*1fce0*/  ENDCOLLECTIVE ;  /* 0x000000000000791b */ /* 0x01ffe20003800000 */
.L_x_10150:
[----:B------:R-:W-:Y:S05]  /*1fcf0*/  BSYNC B0 ;  /* 0x0000000000007941 */ /* 0x000fea0003800000 */
.L_x_10149:
[----:B------:R-:W-:Y:S05]  /*1fd00*/  BRA `(.L_x_10151) ;  /* 0xffffffa800d87947 */ /* 0x000fea000383ffff */
.L_x_9942:
[----:B------:R-:W-:Y:S01]  /*1fd10*/  BSSY B0, `(.L_x_10152) ;  /* 0x0000006000007945 */ /* 0x000fe20003800000 */
[----:B------:R-:W-:-:S07]  /*1fd20*/  IMAD.MOV.U32 R15, RZ, RZ, -0x1 ;  /* 0xffffffffff0f7424 */ /* 0x000fce00078e00ff */
[----:B0--34-:R-:W-:Y:S05]  /*1fd30*/  WARPSYNC.COLLECTIVE R15, `(.L_x_10153) ;  /* 0x000000000f0c7348 */ /* 0x019fea0003c00000 */
[----:B------:R-:W-:Y:S02]  /*1fd40*/  ELECT P6, UR62, PT ;  /* 0x00000000003e782f */ /* 0x000fe400038c0000 */
[----:B------:R-:W-:Y:S01]  /*1fd50*/  MOV R14, UR62 ;  /* 0x0000003e000e7c02 */ /* 0x000fe20008000f00 */
[----:B0--34-:R-:W-:Y:S10]  /*1fd60*/  ENDCOLLECTIVE ;  /* 0x000000000000791b */ /* 0x019ff40003800000 */
.L_x_10153:
[----:B------:R-:W-:Y:S05]  /*1fd70*/  BSYNC B0 ;  /* 0x0000000000007941 */ /* 0x000fea0003800000 */
.L_x_10152:
[----:B------:R-:W-:Y:S05]  /*1fd80*/  BRA `(.L_x_10154) ;  /* 0xffffffa800cc7947 */ /* 0x000fea000383ffff */
.L_x_9944:
[----:B0-----:R0:W1:Y:S02]  /*1fd90*/  SYNCS.PHASECHK.TRANS64.TRYWAIT P1, [R3+URZ+0x22840], R2 ;  /* 0x02284002030075a7 */ /* 0x001064000802017f */
[----:B-1----:R-:W-:Y:S05]  /*1fda0*/  @!P1 NANOSLEEP.SYNCS 0x989680 ;  /* 0x009896800000995d */ /* 0x002fea0003900000 */
[----:B------:R-:W1:Y:S02]  /*1fdb0*/  @!P1 SYNCS.PHASECHK.TRANS64 P1, [R3+URZ+0x22840], R2 ;  /* 0x02284002030095a7 */ /* 0x000e64000802007f */
[----:B-1----:R-:W-:Y:S05]  /*1fdc0*/  @!P1 BRA `(.L_x_9944) ;  /* 0xfffffffc00f09947 */ /* 0x002fea000383ffff */
[----:B------:R-:W-:Y:S05]  /*1fdd0*/  BRA `(.L_x_10155) ;  /* 0xffffffa800e87947 */ /* 0x000fea000383ffff */
.L_x_9946:
[----:B-1----:R1:W2:Y:S02]  /*1fde0*/  SYNCS.PHASECHK.TRANS64.TRYWAIT P1, [R5+URZ+0x22840], R0 ;  /* 0x02284000050075a7 */ /* 0x0022a4000802017f */
[----:B--2---:R-:W-:Y:S05]  /*1fdf0*/  @!P1 NANOSLEEP.SYNCS 0x989680 ;  /* 0x009896800000995d */ /* 0x004fea0003900000 */
[----:B------:R-:W2:Y:S02]  /*1fe00*/  @!P1 SYNCS.PHASECHK.TRANS64 P1, [R5+URZ+0x22840], R0 ;  /* 0x02284000050095a7 */ /* 0x000ea4000802007f */
[----:B--2---:R-:W-:Y:S05]  /*1fe10*/  @!P1 BRA `(.L_x_9946) ;  /* 0xfffffffc00f09947 */ /* 0x004fea000383ffff */
[----:B------:R-:W-:Y:S05]  /*1fe20*/  BRA `(.L_x_10156) ;  /* 0xffffffa800f47947 */ /* 0x000fea000383ffff */
.L_x_9948:
[----:B--2---:R2:W0:Y:S02]  /*1fe30*/  SYNCS.PHASECHK.TRANS64.TRYWAIT P1, [R3+URZ+0x22860], R2 ;  /* 0x02286002030075a7 */ /* 0x004424000802017f */
[----:B0-----:R-:W-:Y:S05]  /*1fe40*/  @!P1 NANOSLEEP.SYNCS 0x989680 ;  /* 0x009896800000995d */ /* 0x001fea0003900000 */
[----:B------:R-:W0:Y:S02]  /*1fe50*/  @!P1 SYNCS.PHASECHK.TRANS64 P1, [R3+URZ+0x22860], R2 ;  /* 0x02286002030095a7 */ /* 0x000e24000802007f */
[----:B0-----:R-:W-:Y:S05]  /*1fe60*/  @!P1 BRA `(.L_x_9948) ;  /* 0xfffffffc00f09947 */ /* 0x001fea000383ffff */
[----:B------:R-:W-:Y:S05]  /*1fe70*/  BRA `(.L_x_10157) ;  /* 0xffffffa800f07947 */ /* 0x000fea000383ffff */
.L_x_10158:
        /* <DEDUP_REMOVED lines=16> */
.L_x_15765:


//--------------------- .text._ZN7cutlass13device_kernelIN5flash11enable_sm90INS1_16FlashAttnFwdSm90INS1_25CollectiveMainloopFwdSm90ILi2EN4cute5tupleIJNS5_1CILi1EEES8_S8_EEENS6_IJNS7_ILi128EEENS7_ILi96EEENS7_ILi64EEEEEELi256ENS_6half_tEfNS_4arch4Sm90ELb0ELb0ELb1ELb1ELb1ELb0ELb1ELb1ELb0ELb1ELb1ELb0EEENS1_21CollectiveEpilogueFwdINS6_IJSA_NS7_ILi256EEESB_EEES9_SE_SG_Li256ELb1ELb1ELb1ELb0EEENS1_36VarlenDynamicPersistentTileSchedulerILi128ELi96ELi256ELi128ELb1ELb1ELb1ELb0ELb1ELb1EEEEEEEEEvNT_6ParamsE --------------------------
	.section	.text._ZN7cutlass13device_kernelIN5flash11enable_sm90INS1_16FlashAttnFwdSm90INS1_25CollectiveMainloopFwdSm90ILi2EN4cute5tupleIJNS5_1CILi1EEES8_S8_EEENS6_IJNS7_ILi128EEENS7_ILi96EEENS7_ILi64EEEEEELi256ENS_6half_tEfNS_4arch4Sm90ELb0ELb0ELb1ELb1ELb1ELb0ELb1ELb1ELb0ELb1ELb1ELb0EEENS1_21CollectiveEpilogueFwdINS6_IJSA_NS7_ILi256EEESB_EEES9_SE_SG_Li256ELb1ELb1ELb1ELb0EEENS1_36VarlenDynamicPersistentTileSchedulerILi128ELi96ELi256ELi128ELb1ELb1ELb1ELb0ELb1ELb1EEEEEEEEEvNT_6ParamsE,"ax",@progbits
	.align	128
.text._ZN7cutlass13device_kernelIN5flash11enable_sm90INS1_16FlashAttnFwdSm90INS1_25CollectiveMainloopFwdSm90ILi2EN4cute5tupleIJNS5_1CILi1EEES8_S8_EEENS6_IJNS7_ILi128EEENS7_ILi96EEENS7_ILi64EEEEEELi256ENS_6half_tEfNS_4arch4Sm90ELb0ELb0ELb1ELb1ELb1ELb0ELb1ELb1ELb0ELb1ELb1ELb0EEENS1_21CollectiveEpilogueFwdINS6_IJSA_NS7_ILi256EEESB_EEES9_SE_SG_Li256ELb1ELb1ELb1ELb0EEENS1_36VarlenDynamicPersistentTileSchedulerILi128ELi96ELi256ELi128ELb1ELb1ELb1ELb0ELb1ELb1EEEEEEEEEvNT_6ParamsE:
        .type           _ZN7cutlass13device_kernelIN5flash11enable_sm90INS1_16FlashAttnFwdSm90INS1_25CollectiveMainloopFwdSm90ILi2EN4cute5tupleIJNS5_1CILi1EEES8_S8_EEENS6_IJNS7_ILi128EEENS7_ILi96EEENS7_ILi64EEEEEELi256ENS_6half_tEfNS_4arch4Sm90ELb0ELb0ELb1ELb1ELb1ELb0ELb1ELb1ELb0ELb1ELb1ELb0EEENS1_21CollectiveEpilogueFwdINS6_IJSA_NS7_ILi256EEESB_EEES9_SE_SG_Li256ELb1ELb1ELb1ELb0EEENS1_36VarlenDynamicPersistentTileSchedulerILi128ELi96ELi256ELi128ELb1ELb1ELb1ELb0ELb1ELb1EEEEEEEEEvNT_6ParamsE,@function
        .size           _ZN7cutlass13device_kernelIN5flash11enable_sm90INS1_16FlashAttnFwdSm90INS1_25CollectiveMainloopFwdSm90ILi2EN4cute5tupleIJNS5_1CILi1EEES8_S8_EEENS6_IJNS7_ILi128EEENS7_ILi96EEENS7_ILi64EEEEEELi256ENS_6half_tEfNS_4arch4Sm90ELb0ELb0ELb1ELb1ELb1ELb0ELb1ELb1ELb0ELb1ELb1ELb0EEENS1_21CollectiveEpilogueFwdINS6_IJSA_NS7_ILi256EEESB_EEES9_SE_SG_Li256ELb1ELb1ELb1ELb0EEENS1_36VarlenDynamicPersistentTileSchedulerILi128ELi96ELi256ELi128ELb1ELb1ELb1ELb0ELb1ELb1EEEEEEEEEvNT_6ParamsE,(.L_x_15766 - _ZN7cutlass13device_kernelIN5flash11enable_sm90INS1_16FlashAttnFwdSm90INS1_25CollectiveMainloopFwdSm90ILi2EN4cute5tupleIJNS5_1CILi1EEES8_S8_EEENS6_IJNS7_ILi128EEENS7_ILi96EEENS7_ILi64EEEEEELi256ENS_6half_tEfNS_4arch4Sm90ELb0ELb0ELb1ELb1ELb1ELb0ELb1ELb1ELb0ELb1ELb1ELb0EEENS1_21CollectiveEpilogueFwdINS6_IJSA_NS7_ILi256EEESB_EEES9_SE_SG_Li256ELb1ELb1ELb1ELb0EEENS1_36VarlenDynamicPersistentTileSchedulerILi128ELi96ELi256ELi128ELb1ELb1ELb1ELb0ELb1ELb1EEEEEEEEEvNT_6ParamsE)
        .other          _ZN7cutlass13device_kernelIN5flash11enable_sm90INS1_16FlashAttnFwdSm90INS1_25CollectiveMainloopFwdSm90ILi2EN4cute5tupleIJNS5_1CILi1EEES8_S8_EEENS6_IJNS7_ILi128EEENS7_ILi96EEENS7_ILi64EEEEEELi256ENS_6half_tEfNS_4arch4Sm90ELb0ELb0ELb1ELb1ELb1ELb0ELb1ELb1ELb0ELb1ELb1ELb0EEENS1_21CollectiveEpilogueFwdINS6_IJSA_NS7_ILi256EEESB_EEES9_SE_SG_Li256ELb1ELb1ELb1ELb0EEENS1_36VarlenDynamicPersistentTileSchedulerILi128ELi96ELi256ELi128ELb1ELb1ELb1ELb0ELb1ELb1EEEEEEEEEvNT_6ParamsE,@"STO_CUDA_ENTRY STV_DEFAULT"
_ZN7cutlass13device_kernelIN5flash11enable_sm90INS1_16FlashAttnFwdSm90INS1_25CollectiveMainloopFwdSm90ILi2EN4cute5tupleIJNS5_1CILi1EEES8_S8_EEENS6_IJNS7_ILi128EEENS7_ILi96EEENS7_ILi64EEEEEELi256ENS_6half_tEfNS_4arch4Sm90ELb0ELb0ELb1ELb1ELb1ELb0ELb1ELb1ELb0ELb1ELb1ELb0EEENS1_21CollectiveEpilogueFwdINS6_IJSA_NS7_ILi256EEESB_EEES9_SE_SG_Li256ELb1ELb1ELb1ELb0EEENS1_36VarlenDynamicPersistentTileSchedulerILi128ELi96ELi256ELi128ELb1ELb1ELb1ELb0ELb1ELb1EEEEEEEEEvNT_6ParamsE:
        /* <DEDUP_REMOVED lines=47> */
.L_x_10159:
        /* <DEDUP_REMOVED lines=22> */
.L_x_10160:
        /* <DEDUP_REMOVED lines=18> */
.L_x_10161:
        /* <DEDUP_REMOVED lines=22> */
.L_x_10162:
        /* <DEDUP_REMOVED lines=23> */
.L_x_10163:
        /* <DEDUP_REMOVED lines=10> */
.L_x_10165:
[----:B------:R-:W-:-:S08]  /*08e0*/  NOP ;  /* 0x0000000000007918 */ /* 0x000fd00000000000 */
[----:B------:R-:W1:Y:S02]  /*08f0*/  USETMAXREG.TRY_ALLOC.CTAPOOL UP0, 0xe8 ;  /* 0x000000e8000079c8 */ /* 0x000e640008000600 */
[----:B-1----:R-:W-:-:S13]  /*0900*/  PLOP3.LUT P0, PT, PT, PT, UP0, 0x80, 0x0 ;  /* 0x000000000000781c */ /* 0x002fda0003f0f008 */
[----:B------:R-:W-:Y:S05]  /*0910*/  @!P0 BRA `(.L_x_10165) ;  /* 0xfffffffc00f08947 */ /* 0x000fea000383ffff */
[----:B------:R-:W-:Y:S01]  /*0920*/  SHF.R.U32.HI R2, RZ, 0x7, R0 ;  /* 0x00000007ff027819 */ /* 0x000fe20000011600 */
[----:B------:R-:W1:Y:S08]  /*0930*/  S2UR UR5, SR_CgaCtaId ;  /* 0x00000000000579c3 */ /* 0x000e700000008800 */
[----:B------:R-:W-:Y:S06]  /*0940*/  BAR.ARV 0x8, 0x180 ;  /* 0x0206000000007b1d */ /* 0x000fec0000002000 */
[----:B------:R-:W-:Y:S01]  /*0950*/  ISETP.NE.AND P0, PT, R2, 0x1, PT ;  /* 0x000000010200780c */ /* 0x000fe20003f05270 */
[----:B------:R-:W-:-:S12]  /*0960*/  UMOV UR4, 0x400 ;  /* 0x0000040000047882 */ /* 0x000fd80000000000 */
[----:B------:R-:W-:Y:S06]  /*0970*/  @!P0 BAR.ARV 0x9, 0x100 ;  /* 0x0244000000008b1d */ /* 0x000fec0000002000 */
[----:B-1----:R-:W-:Y:S02]  /*0980*/  ULEA UR4, UR5, UR4, 0x18 ;  /* 0x0000000405047291 */ /* 0x002fe4000f8ec03f */
[----:B------:R-:W-:Y:S07]  /*0990*/  BAR.SYNC.DEFER_BLOCKING 0x5, 0x180 ;  /* 0x0146000000007b1d */ /* 0x000fee0000010000 */
        /* <DEDUP_REMOVED lines=11> */
[----:B0-----:R-:W-:-:S04]  /*0a50*/  SHF.R.S32.HI R3, RZ, 0x1f, R0 ;  /* 0x0000001fff037819 */ /* 0x001fc80000011400 */
[CC--:B------:R-:W-:Y:S02]  /*0a60*/  LEA.HI R4, R3.reuse, R0.reuse, RZ, 0x4 ;  /* 0x0000000003047211 */ /* 0x0c0fe400078f20ff */
[----:B------:R-:W-:-:S04]  /*0a70*/  LEA.HI R7, R3, R0, RZ, 0x2 ;  /* 0x0000000003077211 */ /* 0x000fc800078f10ff */
[----:B------:R-:W-:Y:S02]  /*0a80*/  LOP3.LUT R11, R7, 0xfffffffc, RZ, 0xc0, !PT ;  /* 0xfffffffc070b7812 */ /* 0x000fe400078ec0ff */
[----:B------:R-:W-:-:S03]  /*0a90*/  SHF.R.S32.HI R7, RZ, 0x4, R4 ;  /* 0x00000004ff077819 */ /* 0x000fc60000011404 */
[----:B------:R-:W-:Y:S01]  /*0aa0*/  IMAD.IADD R12, R0, 0x1, -R11 ;  /* 0x00000001000c7824 */ /* 0x000fe200078e0a0b */
[----:B--2---:R-:W-:Y:S02]  /*0ab0*/  R2UR UR6, R2 ;  /* 0x00000000020672ca */ /* 0x004fe400000e0000 */
[----:B------:R-:W-:-:S04]  /*0ac0*/  LEA.HI R2, R3, R0, RZ, 0x7 ;  /* 0x0000000003027211 */ /* 0x000fc800078f38ff */
[----:B------:R-:W-:-:S05]  /*0ad0*/  LOP3.LUT R5, R2, 0xffffff80, RZ, 0xc0, !PT ;  /* 0xffffff8002057812 */ /* 0x000fca00078ec0ff */
[----:B------:R-:W-:Y:S01]  /*0ae0*/  IMAD.IADD R16, R0, 0x1, -R5 ;  /* 0x0000000100107824 */ /* 0x000fe200078e0a05 */
[----:B------:R-:W-:Y:S01]  /*0af0*/  LEA.HI R5, R3, R0, RZ, 0x5 ;  /* 0x0000000003057211 */ /* 0x000fe200078f28ff */
[----:B------:R-:W-:Y:S01]  /*0b00*/  ULOP3.LUT UR6, UR6, 0x1, URZ, 0xfc, !UPT ;  /* 0x0000000106067892 */ /* 0x000fe2000f8efc3f */
[C---:B------:R-:W-:Y:S02]  /*0b10*/  LOP3.LUT R3, R4.reuse, 0x3fffff0, RZ, 0xc0, !PT ;  /* 0x03fffff004037812 */ /* 0x040fe400078ec0ff */
[----:B------:R-:W-:Y:S01]  /*0b20*/  SHF.R.S32.HI R8, RZ, 0x1f, R16 ;  /* 0x0000001fff087819 */ /* 0x000fe20000011410 */
[----:B------:R-:W-:Y:S01]  /*0b30*/  IMAD.SHL.U32 R6, R5, 0x20, RZ ;  /* 0x0000002005067824 */ /* 0x000fe200078e00ff */
[----:B------:R-:W-:Y:S01]  /*0b40*/  LEA.HI R4, R4, R7, RZ, 0x1 ;  /* 0x0000000704047211 */ /* 0x000fe200078f08ff */
[----:B------:R-:W-:Y:S01]  /*0b50*/  IMAD.IADD R5, R0, 0x1, -R3 ;  /* 0x0000000100057824 */ /* 0x000fe200078e0a03 */
[CC--:B------:R-:W-:Y:S01]  /*0b60*/  LEA.HI R9, R8.reuse, R16.reuse, RZ, 0x2 ;  /* 0x0000001008097211 */ /* 0x0c0fe200078f10ff */
[----:B------:R-:W-:Y:S01]  /*0b70*/  STL [R1+0x20], R16 ;  /* 0x0000201001007387 */ /* 0x000fe20000100800 */
[----:B------:R-:W-:-:S02]  /*0b80*/  LEA.HI R8, R8, R16, RZ, 0x5 ;  /* 0x0000001008087211 */ /* 0x000fc400078f28ff */
[--C-:B------:R-:W-:Y:S02]  /*0b90*/  SHF.R.S32.HI R10, RZ, 0x2, R9.reuse ;  /* 0x00000002ff0a7819 */ /* 0x100fe40000011409 */
[----:B------:R-:W-:Y:S02]  /*0ba0*/  SHF.R.S32.HI R3, RZ, 0x1f, R9 ;  /* 0x0000001fff037819 */ /* 0x000fe40000011409 */
[----:B------:R-:W-:Y:S02]  /*0bb0*/  LOP3.LUT R6, R6, 0xfffffc00, RZ, 0xc0, !PT ;  /* 0xfffffc0006067812 */ /* 0x000fe400078ec0ff */
[----:B------:R-:W-:Y:S02]  /*0bc0*/  LEA.HI R0, R3, R10, RZ, 0x3 ;  /* 0x0000000a03007211 */ /* 0x000fe400078f18ff */
[----:B------:R-:W-:Y:S01]  /*0bd0*/  SHF.R.S32.HI R3, RZ, 0x7, R2 ;  /* 0x00000007ff037819 */ /* 0x000fe20000011402 */
[----:B------:R-:W-:Y:S01]  /*0be0*/  IMAD R5, R5, 0x40, R6 ;  /* 0x0000004005057824 */ /* 0x000fe200078e0206 */
[----:B------:R-:W-:Y:S01]  /*0bf0*/  LOP3.LUT R11, R0, 0xfffffff8, RZ, 0xc0, !PT ;  /* 0xfffffff8000b7812 */ /* 0x000fe200078ec0ff */
[----:B------:R-:W-:Y:S01]  /*0c00*/  IMAD.MOV.U32 R6, RZ, RZ, R14 ;  /* 0x000000ffff067224 */ /* 0x000fe200078e000e */
[----:B------:R-:W-:-:S02]  /*0c10*/  LEA.HI R2, R2, R3, RZ, 0x1 ;  /* 0x0000000302027211 */ /* 0x000fc400078f08ff */
[----:B------:R-:W-:Y:S01]  /*0c20*/  LOP3.LUT R4, R4, 0x1ffffffe, RZ, 0xc0, !PT ;  /* 0x1ffffffe04047812 */ /* 0x000fe200078ec0ff */
[----:B------:R-:W-:Y:S01]  /*0c30*/  IMAD.IADD R11, R10, 0x1, -R11 ;  /* 0x000000010a0b7824 */ /* 0x000fe200078e0a0b */
[----:B------:R-:W-:Y:S02]  /*0c40*/  LOP3.LUT R2, R2, 0x3fffffe, RZ, 0xc0, !PT ;  /* 0x03fffffe02027812 */ /* 0x000fe400078ec0ff */
[----:B------:R-:W-:Y:S01]  /*0c50*/  SHF.R.S32.HI R8, RZ, 0x5, R8 ;  /* 0x00000005ff087819 */ /* 0x000fe20000011408 */
[----:B------:R-:W-:Y:S01]  /*0c60*/  IMAD.IADD R4, R7, 0x1, -R4 ;  /* 0x0000000107047824 */ /* 0x000fe200078e0a04 */
[----:B------:R-:W-:Y:S01]  /*0c70*/  LEA.HI R0, R12, R12, RZ, 0x1 ;  /* 0x0000000c0c007211 */ /* 0x000fe200078f08ff */
[----:B------:R-:W-:Y:S01]  /*0c80*/  IMAD.IADD R2, R3, 0x1, -R2 ;  /* 0x0000000103027824 */ /* 0x000fe200078e0a02 */
[----:B------:R-:W-:Y:S01]  /*0c90*/  LOP3.LUT R9, R9, 0x7ffffffc, RZ, 0xc0, !PT ;  /* 0x7ffffffc09097812 */ /* 0x000fe200078ec0ff */
[----:B------:R-:W-:Y:S01]  /*0ca0*/  IMAD R11, R8, 0x10, R11 ;  /* 0x00000010080b7824 */ /* 0x000fe200078e020b */
[----:B------:R-:W-:Y:S01]  /*0cb0*/  LOP3.LUT R3, R0, 0x1ffffffe, RZ, 0xc0, !PT ;  /* 0x1ffffffe00037812 */ /* 0x000fe200078ec0ff */
[----:B------:R-:W-:-:S02]  /*0cc0*/  IMAD R4, R4, 0x8, R5 ;  /* 0x0000000804047824 */ /* 0x000fc400078e0205 */
[----:B------:R-:W-:Y:S02]  /*0cd0*/  IMAD R0, R2, 0x40, R11 ;  /* 0x0000004002007824 */ /* 0x000fe400078e020b */
[----:B------:R-:W-:Y:S01]  /*0ce0*/  IMAD.IADD R3, R12, 0x1, -R3 ;  /* 0x000000010c037824 */ /* 0x000fe200078e0a03 */
[----:B------:R-:W-:Y:S01]  /*0cf0*/  STL [R1+0x30], R4 ;  /* 0x0000300401007387 */ /* 0x000fe20000100800 */
[----:B------:R-:W-:Y:S01]  /*0d00*/  IMAD.U32 R2, RZ, RZ, UR6 ;  /* 0x00000006ff027e24 */ /* 0x000fe2000f8e00ff */
[----:B------:R-:W-:Y:S01]  /*0d10*/  UMOV UR6, URZ ;  /* 0x0000003f00067c82 */ /* 0x000fe20008000000 */
[----:B------:R-:W-:Y:S01]  /*0d20*/  IMAD.IADD R9, R16, 0x1, -R9 ;  /* 0x0000000110097824 */ /* 0x000fe200078e0a09 */
[----:B------:R0:W-:Y:S03]  /*0d30*/  STL [R1+0x28], R0 ;  /* 0x0000280001007387 */ /* 0x0001e60000100800 */
[----:B------:R-:W-:Y:S01]  /*0d40*/  IMAD.SHL.U32 R23, R9, 0x2, RZ ;  /* 0x0000000209177824 */ /* 0x000fe200078e00ff */
[----:B------:R1:W-:Y:S03]  /*0d50*/  STL [R1+0x34], R2 ;  /* 0x0000340201007387 */ /* 0x0003e60000100800 */
[----:B------:R-:W-:-:S02]  /*0d60*/  VIADD R10, R23, 0x8 ;  /* 0x00000008170a7836 */ /* 0x000fc40000000000 */
[----:B------:R-:W-:Y:S02]  /*0d70*/  VIADD R9, R23, 0x10 ;  /* 0x0000001017097836 */ /* 0x000fe40000000000 */
        /* <DEDUP_REMOVED lines=16> */
[----:B0-----:R-:W-:Y:S01]  /*0e80*/  IMAD.U32 R0, RZ, RZ, UR6 ;  /* 0x00000006ff007e24 */ /* 0x001fe2000f8e00ff */
        /* <DEDUP_REMOVED lines=38> */
.L_x_10216:
[----:B------:R-:W-:Y:S01]  /*10f0*/  ULDC.64 UR6, c[0x0][0xd88] ;  /* 0x0003620000067ab9 */ /* 0x000fe20000000a00 */
[----:B01----:R-:W0:Y:S01]  /*1100*/  LDC.64 R4, c[0x0][0x418] ;  /* 0x00010600ff047b82 */ /* 0x003e220000000a00 */
[----:B------:R-:W-:-:S06]  /*1110*/  UIMAD.WIDE UR6, UR5, 0x4, UR6 ;  /* 0x00000004050678a5 */ /* 0x000fcc000f8e0206 */
[----:B------:R-:W-:Y:S01]  /*1120*/  IMAD.U32 R200, RZ, RZ, UR6 ;  /* 0x00000006ffc87e24 */ /* 0x000fe2000f8e00ff */
[----:B------:R-:W1:Y:S01]  /*1130*/  LDC R0, c[0x0][0x424] ;  /* 0x00010900ff007b82 */ /* 0x000e620000000800 */
[----:B------:R-:W-:Y:S01]  /*1140*/  IMAD.U32 R201, RZ, RZ, UR7 ;  /* 0x00000007ffc97e24 */ /* 0x000fe2000f8e00ff */
[----:B------:R-:W-:-:S04]  /*1150*/  ULDC.64 UR6, c[0x0][0xb20] ;  /* 0x0002c80000067ab9 */ /* 0x000fc80000000a00 */
[----:B--2---:R-:W2:Y:S01]  /*1160*/  LDG.E R200, desc[UR36][R200.64] ;  /* 0x00000024c8c87981 */ /* 0x004ea2000c1e1900 */
[----:B------:R-:W-:Y:S01]  /*1170*/  ISETP.NE.U32.AND P0, PT, RZ, UR6, PT ;  /* 0x00000006ff007c0c */ /* 0x000fe2000bf05070 */
[----:B---34-:R-:W3:Y:S01]  /*1180*/  LDC R9, c[0x0][0x2f0] ;  /* 0x0000bc00ff097b82 */ /* 0x018ee20000000800 */
[----:B------:R-:W-:Y:S02]  /*1190*/  IMAD.MOV.U32 R7, RZ, RZ, RZ ;  /* 0x000000ffff077224 */ /* 0x000fe400078e00ff */
[----:B------:R-:W-:Y:S02]  /*11a0*/  ISETP.NE.AND.EX P0, PT, RZ, UR7, PT, P0 ;  /* 0x00000007ff007c0c */ /* 0x000fe4000bf05300 */
[----:B--2---:R-:W-:-:S11]  /*11b0*/  SHF.R.S32.HI R204, RZ, 0x1f, R200 ;  /* 0x0000001fffcc7819 */ /* 0x004fd600000114c8 */
[----:B------:R-:W-:-:S04]  /*11c0*/  @P0 LEA R2, P1, R200, UR6, 0x2 ;  /* 0x00000006c8020c11 */ /* 0x000fc8000f8210ff */
[----:B------:R-:W-:Y:S01]  /*11d0*/  @P0 LEA.HI.X R3, R200, UR7, R204, 0x2, P1 ;  /* 0x00000007c8030c11 */ /* 0x000fe200088f14cc */
[----:B------:R-:W-:Y:S02]  /*11e0*/  ULDC.64 UR6, c[0x0][0xb18] ;  /* 0x0002c60000067ab9 */ /* 0x000fe40000000a00 */
[----:B------:R-:W-:Y:S02]  /*11f0*/  ISETP.NE.U32.AND P1, PT, RZ, UR6, PT ;  /* 0x00000006ff007c0c */ /* 0x000fe4000bf25070 */
[----:B------:R2:W5:Y:S01]  /*1200*/  @P0 LDG.E R7, desc[UR36][R2.64] ;  /* 0x0000002402070981 */ /* 0x000562000c1e1900 */
        /* <DEDUP_REMOVED lines=8> */
[----:B------:R-:W-:-:S05]  /*1290*/  IMAD.U32 R0, RZ, RZ, UR4 ;  /* 0x00000004ff007e24 */ /* 0x000fca000f8e00ff */
[----:B------:R2:W-:Y:S01]  /*12a0*/  STL [R1+0x18], R0 ;  /* 0x0000180001007387 */ /* 0x0005e20000100800 */
[----:B------:R-:W-:Y:S05]  /*12b0*/  @P1 BRA `(.L_x_10166) ;  /* 0x0000000000241947 */ /* 0x000fea0003800000 */
        /* <DEDUP_REMOVED lines=9> */
.L_x_10166:
[----:B-----5:R-:W-:Y:S01]  /*1350*/  IMAD.IADD R152, R152, 0x1, -R7 ;  /* 0x0000000198987824 */ /* 0x020fe200078e0a07 */
[----:B--2---:R-:W-:-:S03]  /*1360*/  LOP3.LUT R2, R6, 0xff000000, RZ, 0xc0, !PT ;  /* 0xff00000006027812 */ /* 0x004fc600078ec0ff */
[C---:B------:R-:W-:Y:S01]  /*1370*/  VIADD R0, R152.reuse, 0x5f ;  /* 0x0000005f98007836 */ /* 0x040fe20000000000 */
[----:B------:R-:W-:Y:S02]  /*1380*/  SHF.R.U32.HI R3, RZ, 0x8, R2 ;  /* 0x00000008ff037819 */ /* 0x000fe40000011602 */
[----:B------:R-:W-:Y:S01]  /*1390*/  ISETP.GE.AND P0, PT, R152, 0x1, PT ;  /* 0x000000019800780c */ /* 0x000fe20003f06270 */
[----:B------:R-:W-:Y:S01]  /*13a0*/  IMAD.HI R4, R0, 0x2aaaaaab, RZ ;  /* 0x2aaaaaab00047827 */ /* 0x000fe200078e02ff */
[----:B------:R-:W-:-:S04]  /*13b0*/  LOP3.LUT R0, R6, 0xff0000, RZ, 0xc0, !PT ;  /* 0x00ff000006007812 */ /* 0x000fc800078ec0ff */
[----:B------:R-:W-:Y:S01]  /*13c0*/  LEA.HI R0, R0, R3, RZ, 0x10 ;  /* 0x0000000300007211 */ /* 0x000fe200078f80ff */
[----:B------:R-:W-:Y:S01]  /*13d0*/  IMAD.MOV.U32 R3, RZ, RZ, RZ ;  /* 0x000000ffff037224 */ /* 0x000fe200078e00ff */
[----:B------:R-:W-:Y:S02]  /*13e0*/  SHF.R.U32.HI R5, RZ, 0x1f, R4 ;  /* 0x0000001fff057819 */ /* 0x000fe40000011604 */
[----:B------:R-:W-:Y:S02]  /*13f0*/  LOP3.LUT R11, R0, 0xff, RZ, 0xc0, !PT ;  /* 0x000000ff000b7812 */ /* 0x000fe400078ec0ff */
[----:B------:R-:W-:Y:S02]  /*1400*/  LEA.HI.SX32 R164, R4, R5, 0x1c ;  /* 0x0000000504a47211 */ /* 0x000fe400078fe2ff */
[----:B------:R-:W-:Y:S01]  /*1410*/  SHF.R.U32.HI R202, RZ, 0x10, R0 ;  /* 0x00000010ffca7819 */ /* 0x000fe20000011600 */
[----:B------:R0:W-:Y:S01]  /*1420*/  STL [R1+0x14], R11 ;  /* 0x0000140b01007387 */ /* 0x0001e20000100800 */
[----:B------:R-:W-:Y:S05]  /*1430*/  @!P0 BRA `(.L_x_10167) ;  /* 0x0000000000748947 */ /* 0x000fea0003800000 */
[----:B------:R-:W1:Y:S01]  /*1440*/  LDC R3, c[0x0][0xae8] ;  /* 0x0002ba00ff037b82 */ /* 0x000e620000000800 */
[----:B------:R-:W-:-:S04]  /*1450*/  ISETP.NE.AND P0, PT, R202, RZ, PT ;  /* 0x000000ffca00720c */ /* 0x000fc80003f05270 */
[----:B-1----:R-:W-:-:S04]  /*1460*/  SEL R9, R202, R3, P0 ;  /* 0x00000003ca097207 */ /* 0x002fc80000000000 */
[-C--:B------:R-:W-:Y:S02]  /*1470*/  IABS R5, R9.reuse ;  /* 0x0000000900057213 */ /* 0x080fe40000000000 */
[----:B------:R-:W-:Y:S02]  /*1480*/  IADD3 R0, R164, -0x1, R9 ;  /* 0xffffffffa4007810 */ /* 0x000fe40007ffe009 */
[----:B------:R-:W1:Y:S01]  /*1490*/  I2F.RP R4, R5 ;  /* 0x0000000500047306 */ /* 0x000e620000209400 */
[----:B------:R-:W-:-:S05]  /*14a0*/  IABS R10, R9 ;  /* 0x00000009000a7213 */ /* 0x000fca0000000000 */
[----:B------:R-:W-:Y:S02]  /*14b0*/  IMAD.MOV R10, RZ, RZ, -R10 ;  /* 0x000000ffff0a7224 */ /* 0x000fe400078e0a0a */
[----:B-1----:R-:W1:Y:S02]  /*14c0*/  MUFU.RCP R4, R4 ;  /* 0x0000000400047308 */ /* 0x002e640000001000 */
[----:B-1----:R-:W-:Y:S01]  /*14d0*/  VIADD R2, R4, 0xffffffe ;  /* 0x0ffffffe04027836 */ /* 0x002fe20000000000 */
        /* <DEDUP_REMOVED lines=19> */
.L_x_10167:
[-C--:B------:R-:W-:Y:S01]  /*1610*/  IMAD R22, R11, R3.reuse, RZ ;  /* 0x000000030b167224 */ /* 0x080fe200078e02ff */
[----:B------:R-:W-:Y:S01]  /*1620*/  LOP3.LUT R201, R6, 0xffff, RZ, 0xc0, !PT ;  /* 0x0000ffff06c97812 */ /* 0x000fe200078ec0ff */
        /* <DEDUP_REMOVED lines=70> */
[----:B------:R-:W1:Y:S01]  /*1a90*/  S2R R0, SR_TID.X ;  /* 0x0000000000007919 */ /* 0x000e620000002100 */
[----:B------:R-:W2:Y:S01]  /*1aa0*/  S2UR UR6, SR_CgaCtaId ;  /* 0x00000000000679c3 */ /* 0x000ea20000008800 */
[----:B------:R-:W-:Y:S02]  /*1ab0*/  UMOV UR5, 0x400 ;  /* 0x0000040000057882 */ /* 0x000fe40000000000 */
[----:B--2---:R-:W-:-:S04]  /*1ac0*/  ULEA UR5, UR6, UR5, 0x18 ;  /* 0x0000000506057291 */ /* 0x004fc8000f8ec03f */
[----:B------:R-:W-:Y:S01]  /*1ad0*/  UIADD3 UR5, UR5, 0x18400, URZ ;  /* 0x0001840005057890 */ /* 0x000fe2000fffe03f */
[----:B-1----:R-:W-:-:S03]  /*1ae0*/  VIADD R0, R0, 0xffffff80 ;  /* 0xffffff8000007836 */ /* 0x002fc60000000000 */
[----:B------:R-:W-:Y:S02]  /*1af0*/  ULOP3.LUT UP0, URZ, UR5, 0x1bf, URZ, 0xc0, !UPT ;  /* 0x000001bf053f7892 */ /* 0x000fe4000f80c03f */
[----:B------:R-:W-:-:S04]  /*1b00*/  SHF.R.S32.HI R3, RZ, 0x1f, R0 ;  /* 0x0000001fff037819 */ /* 0x000fc80000011400 */
[----:B------:R-:W-:Y:S02]  /*1b10*/  PLOP3.LUT P0, PT, PT, PT, UP0, 0x80, 0x0 ;  /* 0x000000000000781c */ /* 0x000fe40003f0f008 */
[----:B------:R-:W-:-:S04]  /*1b20*/  LEA.HI R3, R3, R0, RZ, 0x7 ;  /* 0x0000000003037211 */ /* 0x000fc800078f38ff */
[----:B------:R-:W-:-:S06]  /*1b30*/  SHF.R.S32.HI R3, RZ, 0x7, R3 ;  /* 0x00000007ff037819 */ /* 0x000fcc0000011403 */
[----:B------:R-:W1:Y:S02]  /*1b40*/  SHFL.IDX PT, R3, R3, RZ, 0x1f ;  /* 0x00001fff03037589 */ /* 0x000e6400000e0000 */
[----:B-1----:R-:W-:-:S13]  /*1b50*/  R2UR UR40, R3 ;  /* 0x00000000032872ca */ /* 0x002fda00000e0000 */
        /* <DEDUP_REMOVED lines=14> */
[----:B------:R-:W-:Y:S02]  /*1c40*/  IMAD.U32 R10, RZ, RZ, UR6 ;  /* 0x00000006ff0a7e24 */ /* 0x000fe4000f8e00ff */
[----:B------:R-:W-:Y:S02]  /*1c50*/  IMAD.U32 R6, RZ, RZ, UR4 ;  /* 0x00000004ff067e24 */ /* 0x000fe4000f8e00ff */
[----:B------:R-:W-:-:S02]  /*1c60*/  IMAD.U32 R7, RZ, RZ, UR5 ;  /* 0x00000005ff077e24 */ /* 0x000fc4000f8e00ff */
[----:B0-----:R-:W-:Y:S02]  /*1c70*/  IMAD.U32 R11, RZ, RZ, UR7 ;  /* 0x00000007ff0b7e24 */ /* 0x001fe4000f8e00ff */
[----:B------:R-:W-:Y:S02]  /*1c80*/  IMAD.MOV.U32 R8, RZ, RZ, 0x70 ;  /* 0x00000070ff087424 */ /* 0x000fe400078e00ff */
[----:B------:R-:W-:Y:S02]  /*1c90*/  IMAD.MOV.U32 R12, RZ, RZ, 0x1 ;  /* 0x00000001ff0c7424 */ /* 0x000fe400078e00ff */
[----:B-1----:R-:W-:-:S07]  /*1ca0*/  IMAD.MOV.U32 R13, RZ, RZ, RZ ;  /* 0x000000ffff0d7224 */ /* 0x002fce00078e00ff */
[----:B------:R-:W-:-:S07]  /*1cb0*/  LEPC R20, `(.L_x_10169) ;  /* 0x000000001014794e */ /* 0x000fce0000000000 */
[----:B--2---:R-:W-:Y:S05]  /*1cc0*/  CALL.ABS.NOINC R2 ;  /* 0x0000000002007343 */ /* 0x004fea0003c00000 */
.L_x_10169:
[----:B------:R-:W2:Y:S01]  /*1cd0*/  LDL R2, [R1+0x1c] ;  /* 0x00001c0001027983 */ /* 0x000ea20000100800 */
[----:B------:R-:W-:Y:S01]  /*1ce0*/  MOV R0, 0x400 ;  /* 0x0000040000007802 */ /* 0x000fe20000000f00 */
[----:B------:R-:W1:Y:S01]  /*1cf0*/  S2R R3, SR_CgaCtaId ;  /* 0x0000000000037919 */ /* 0x000e620000008800 */
[----:B------:R-:W3:Y:S02]  /*1d00*/  S2R R16, SR_TID.X ;  /* 0x0000000000107919 */ /* 0x000ee40000002100 */
[----:B-1----:R-:W-:Y:S02]  /*1d10*/  LEA R3, R3, R0, 0x18 ;  /* 0x0000000003037211 */ /* 0x002fe400078ec0ff */
[----:B---3--:R-:W-:-:S05]  /*1d20*/  SHF.R.U32.HI R16, RZ, 0x7, R16 ;  /* 0x00000007ff107819 */ /* 0x008fca0000011610 */
[----:B------:R-:W-:Y:S01]  /*1d30*/  VIADD R72, R16, 0x8 ;  /* 0x0000000810487836 */ /* 0x000fe20000000000 */
[----:B--2---:R-:W-:-:S13]  /*1d40*/  R2UR UR5, R2 ;  /* 0x00000000020572ca */ /* 0x004fda00000e0000 */
[----:B------:R-:W-:-:S04]  /*1d50*/  ULEA.HI UR4, UR5, UR5, URZ, 0x1 ;  /* 0x0000000505047291 */ /* 0x000fc8000f8f083f */
[----:B------:R-:W-:-:S04]  /*1d60*/  ULOP3.LUT UR4, UR4, 0xfffffffe, URZ, 0xc0, !UPT ;  /* 0xfffffffe04047892 */ /* 0x000fc8000f8ec03f */
[----:B------:R-:W-:-:S06]  /*1d70*/  UIADD3 UR4, UR5, -UR4, URZ ;  /* 0x8000000405047290 */ /* 0x000fcc000fffe03f */
[----:B------:R-:W-:-:S05]  /*1d80*/  IMAD.U32 R2, RZ, RZ, UR4 ;  /* 0x00000004ff027e24 */ /* 0x000fca000f8e00ff */
[----:B------:R-:W-:-:S04]  /*1d90*/  SHF.L.U32 R0, R2, 0x1f, RZ ;  /* 0x0000001f02007819 */ /* 0x000fc800000006ff */
[----:B------:R-:W1:Y:S02]  /*1da0*/  SYNCS.PHASECHK.TRANS64.TRYWAIT P0, [R3+URZ+0x32400], R0 ;  /* 0x03240000030075a7 */ /* 0x000e64000800017f */
[----:B-1----:R-:W-:Y:S05]  /*1db0*/  @!P0 BRA `(.L_x_10170) ;  /* 0x0000010800dc8947 */ /* 0x002fea0003800000 */
.L_x_10305:
[----:B------:R-:W2:Y:S01]  /*1dc0*/  LDL R2, [R1+0x34] ;  /* 0x0000340001027983 */ /* 0x000ea20000100800 */
[----:B------:R-:W-:Y:S05]  /*1dd0*/  WARPSYNC.ALL ;  /* 0x0000000000007948 */ /* 0x000fea0003800000 */
[----:B------:R3:W-:Y:S01]  /*1de0*/  BAR.SYNC.DEFER_BLOCKING R72, 0x100 ;  /* 0x000400480000751d */ /* 0x0007e20000010000 */
[----:B--2---:R-:W-:-:S13]  /*1df0*/  R2UR UR4, R2 ;  /* 0x00000000020472ca */ /* 0x004fda00000e0000 */
[----:B------:R-:W-:-:S05]  /*1e00*/  IMAD.U32 R2, RZ, RZ, UR4 ;  /* 0x00000004ff027e24 */ /* 0x000fca000f8e00ff */
[----:B------:R-:W-:-:S13]  /*1e10*/  ISETP.NE.AND P0, PT, R2, 0x3, PT ;  /* 0x000000030200780c */ /* 0x000fda0003f05270 */
[----:B---3--:R-:W-:Y:S05]  /*1e20*/  @!P0 BRA `(.L_x_10171) ;  /* 0x0000000000048947 */ /* 0x008fea0003800000 */
[----:B------:R-:W-:Y:S01]  /*1e30*/  BPT.TRAP 0x1 ;  /* 0x000000040000795c */ /* 0x000fe20000300000 */
.L_x_10171:
[----:B------:R-:W-:Y:S01]  /*1e40*/  R2UR UR6, R3 ;  /* 0x00000000030672ca */ /* 0x000fe200000e0000 */
[----:B------:R-:W-:-:S05]  /*1e50*/  IMAD.U32 R2, RZ, RZ, UR39 ;  /* 0x00000027ff027e24 */ /* 0x000fca000f8e00ff */
[----:B------:R-:W-:-:S07]  /*1e60*/  SHF.L.U32 R2, R2, 0x1f, RZ ;  /* 0x0000001f02027819 */ /* 0x000fce00000006ff */
[----:B------:R-:W-:-:S09]  /*1e70*/  ULEA UR6, UR38, UR6, 0x3 ;  /* 0x0000000626067291 */ /* 0x000fd2000f8e183f */
[----:B------:R2:W3:Y:S01]  /*1e80*/  SYNCS.PHASECHK.TRANS64.TRYWAIT P1, [UR6+0x32430], R2 ;  /* 0x03243002ff0075a7 */ /* 0x0004e20008020146 */
[----:B------:R-:W-:Y:S05]  /*1e90*/  @!P0 BRA `(.L_x_10172) ;  /* 0x0000000000048947 */ /* 0x000fea0003800000 */
[----:B------:R-:W-:Y:S01]  /*1ea0*/  BPT.TRAP 0x1 ;  /* 0x000000040000795c */ /* 0x000fe20000300000 */
.L_x_10172:
[----:B---3--:R-:W-:Y:S05]  /*1eb0*/  @P1 BRA `(.L_x_10173) ;  /* 0x0000000000081947 */ /* 0x008fea0003800000 */
[----:B------:R-:W3:Y:S02]  /*1ec0*/  SYNCS.PHASECHK.TRANS64.TRYWAIT P1, [UR6+0x32430], R2 ;  /* 0x03243002ff0075a7 */ /* 0x000ee40008020146 */
[----:B---3--:R-:W-:Y:S05]  /*1ed0*/  @!P1 BRA `(.L_x_10174) ;  /* 0x0000010800a89947 */ /* 0x008fea0003800000 */
.L_x_10173:
[----:B------:R-:W-:Y:S01]  /*1ee0*/  R2UR UR4, R3 ;  /* 0x00000000030472ca */ /* 0x000fe200000e0000 */
[----:B------:R-:W-:Y:S01]  /*1ef0*/  ULOP3.LUT UR41, UR41, 0x10000, URZ, 0xfc, !UPT ;  /* 0x0001000029297892 */ /* 0x000fe2000f8efc3f */
[----:B------:R-:W-:Y:S01]  /*1f00*/  WARPGROUP.ARRIVE ;  /* 0x00000000000079c5 */ /* 0x000fe20000000000 */
[----:B------:R-:W-:Y:S01]  /*1f10*/  UMOV UR9, 0x40000040 ;  /* 0x4000004000097882 */ /* 0x000fe20000000000 */
[----:B------:R-:W-:Y:S01]  /*1f20*/  UMOV UR11, 0x40000040 ;  /* 0x40000040000b7882 */ /* 0x000fe20000000000 */
[----:B------:R-:W-:Y:S01]  /*1f30*/  UIADD3 UR5, UR41, 0x2, URZ ;  /* 0x0000000229057890 */ /* 0x000fe2000fffe03f */
[----:B------:R-:W-:Y:S02]  /*1f40*/  IMAD.U32 R19, RZ, RZ, UR9 ;  /* 0x00000009ff137e24 */ /* 0x000fe4000f8e00ff */
[----:B------:R-:W-:Y:S02]  /*1f50*/  UMOV UR8, UR41 ;  /* 0x0000002900087c82 */ /* 0x000fe40008000000 */
[----:B------:R-:W-:-:S03]  /*1f60*/  IMAD.U32 R18, RZ, RZ, UR8 ;  /* 0x00000008ff127e24 */ /* 0x000fc6000f8e00ff */
[----:B------:R-:W-:-:S04]  /*1f70*/  UIADD3 UR4, UR4, 0x1c400, URZ ;  /* 0x0001c40004047890 */ /* 0x000fc8000fffe03f */
[----:B------:R-:W-:-:S04]  /*1f80*/  USHF.R.U32.HI UR4, URZ, 0x4, UR4 ;  /* 0x000000043f047899 */ /* 0x000fc80008011604 */
[----:B------:R-:W-:-:S04]  /*1f90*/  ULOP3.LUT UR4, UR4, 0x3fff, URZ, 0xc0, !UPT ;  /* 0x00003fff04047892 */ /* 0x000fc8000f8ec03f */
[----:B------:R-:W-:-:S04]  /*1fa0*/  ULOP3.LUT UR61, UR4, 0x10000, URZ, 0xfc, !UPT ;  /* 0x00010000043d7892 */ /* 0x000fc8000f8efc3f */
[----:B------:R-:W-:-:S04]  /*1fb0*/  UIMAD UR4, UR38, 0x300, UR61 ;  /* 0x00000300260478a4 */ /* 0x000fc8000f8e023d */
[----:B------:R-:W-:-:S03]  /*1fc0*/  UIADD3 UR7, UR4, 0x2, URZ ;  /* 0x0000000204077890 */ /* 0x000fc6000fffe03f */
[----:B------:R-:W-:Y:S02]  /*1fd0*/  UMOV UR10, UR4 ;  /* 0x00000004000a7c82 */ /* 0x000fe40008000000 */
        /* <DEDUP_REMOVED lines=9> */
[----:B------:R-:W-:Y:S01]  /*2070*/  UIADD3 UR4, UR4, 0x6, URZ ;  /* 0x0000000604047890 */ /* 0x000fe2000fffe03f */
[----:B------:R-:W-:-:S02]  /*2080*/  WARPGROUP.DEPBAR.LE gsb0, 0x0 ;  /* 0x00008000000079c5 */ /* 0x000fc40000010000 */
[----:B------:R-:W-:-:S06]  /*2090*/  WARPGROUP.ARRIVE ;  /* 0x00000000000079c5 */ /* 0x000fcc0000000000 */
[----:B------:R-:W-:Y:S01]  /*20a0*/  HGMMA.64x96x16.F32 R24, gdesc[UR8], R24, gsb0 ;  /* 0x01600000081879f0 */ /* 0x000fe20008000818 */
[----:B------:R-:W-:Y:S01]  /*20b0*/  UMOV UR8, UR5 ;  /* 0x0000000500087c82 */ /* 0x000fe20008000000 */
[----:B------:R-:W-:Y:S01]  /*20c0*/  UMOV UR9, 0x40000040 ;  /* 0x4000004000097882 */ /* 0x000fe20000000000 */
[----:B------:R-:W-:Y:S01]  /*20d0*/  UMOV UR10, UR7 ;  /* 0x00000007000a7c82 */ /* 0x000fe20008000000 */
[----:B------:R-:W-:Y:S01]  /*20e0*/  UMOV UR11, 0x40000040 ;  /* 0x40000040000b7882 */ /* 0x000fe20000000000 */
[----:B------:R-:W-:Y:S01]  /*20f0*/  UIADD3 UR5, UR41, 0x6, URZ ;  /* 0x0000000629057890 */ /* 0x000fe2000fffe03f */
[----:B------:R-:W-:Y:S02]  /*2100*/  IMAD.U32 R14, RZ, RZ, UR8 ;  /* 0x00000008ff0e7e24 */ /* 0x000fe4000f8e00ff */
[----:B------:R-:W-:Y:S01]  /*2110*/  IMAD.U32 R15, RZ, RZ, UR9 ;  /* 0x00000009ff0f7e24 */ /* 0x000fe2000f8e00ff */
[----:B------:R-:W-:Y:S02]  /*2120*/  WARPGROUP.DEPBAR.LE gsb0, 0x0 ;  /* 0x00008000000079c5 */ /* 0x000fe40000010000 */
[----:B------:R-:W-:-:S06]  /*2130*/  WARPGROUP.ARRIVE ;  /* 0x00000000000079c5 */ /* 0x000fcc0000000000 */
[----:B------:R-:W-:Y:S01]  /*2140*/  HGMMA.64x96x16.F32 R24, gdesc[UR8], R24, gsb0 ;  /* 0x01600000081879f0 */ /* 0x000fe20008000818 */
[----:B------:R-:W-:Y:S01]  /*2150*/  UMOV UR8, UR5 ;  /* 0x0000000500087c82 */ /* 0x000fe20008000000 */
[----:B------:R-:W-:Y:S01]  /*2160*/  UMOV UR9, 0x40000040 ;  /* 0x4000004000097882 */ /* 0x000fe20000000000 */
[----:B------:R-:W-:Y:S01]  /*2170*/  UMOV UR10, UR4 ;  /* 0x00000004000a7c82 */ /* 0x000fe20008000000 */
[----:B------:R-:W-:Y:S01]  /*2180*/  UMOV UR11, 0x40000040 ;  /* 0x40000040000b7882 */ /* 0x000fe20000000000 */
[----:B------:R-:W-:Y:S02]  /*2190*/  IMAD.U32 R12, RZ, RZ, UR8 ;  /* 0x00000008ff0c7e24 */ /* 0x000fe4000f8e00ff */
[----:B------:R-:W-:Y:S01]  /*21a0*/  IMAD.U32 R13, RZ, RZ, UR9 ;  /* 0x00000009ff0d7e24 */ /* 0x000fe2000f8e00ff */
[----:B------:R-:W-:Y:S02]  /*21b0*/  WARPGROUP.DEPBAR.LE gsb0, 0x0 ;  /* 0x00008000000079c5 */ /* 0x000fe40000010000 */
[----:B------:R-:W-:-:S06]  /*21c0*/  WARPGROUP.ARRIVE ;  /* 0x00000000000079c5 */ /* 0x000fcc0000000000 */
[----:B------:R-:W-:Y:S03]  /*21d0*/  HGMMA.64x96x16.F32 R24, gdesc[UR8], R24, gsb0 ;  /* 0x01600000081879f0 */ /* 0x000fe60008000818 */
[----:B------:R-:W-:Y:S02]  /*21e0*/  WARPGROUP.DEPBAR.LE gsb0, 0x0 ;  /* 0x00008000000079c5 */ /* 0x000fe40000010000 */
[----:B------:R-:W4:Y:S02]  /*21f0*/  SYNCS.PHASECHK.TRANS64.TRYWAIT P1, [R3+URZ+0x32410], R0 ;  /* 0x03241000030075a7 */ /* 0x000f24000802017f */
[----:B----4-:R-:W-:Y:S05]  /*2200*/  @!P1 BRA `(.L_x_10175) ;  /* 0x0000010400f49947 */ /* 0x010fea0003800000 */
.L_x_10306:
[----:B------:R-:W-:Y:S05]  /*2210*/  @!P0 BRA `(.L_x_10176) ;  /* 0x0000000000048947 */ /* 0x000fea0003800000 */
[----:B------:R-:W-:Y:S01]  /*2220*/  BPT.TRAP 0x1 ;  /* 0x000000040000795c */ /* 0x000fe20000300000 */
.L_x_10176:
[----:B------:R0:W0:Y:S01]  /*2230*/  SYNCS.PHASECHK.TRANS64.TRYWAIT P1, [UR6+0x32450], R2 ;  /* 0x03245002ff0075a7 */ /* 0x0000220008020146 */
[----:B------:R-:W-:Y:S05]  /*2240*/  @!P0 BRA `(.L_x_10177) ;  /* 0x0000000000048947 */ /* 0x000fea0003800000 */
[----:B------:R-:W-:Y:S01]  /*2250*/  BPT.TRAP 0x1 ;  /* 0x000000040000795c */ /* 0x000fe20000300000 */
.L_x_10177:
[----:B0-----:R-:W-:Y:S05]  /*2260*/  @P1 BRA `(.L_x_10178) ;  /* 0x0000000000081947 */ /* 0x001fea0003800000 */
[----:B------:R-:W0:Y:S02]  /*2270*/  SYNCS.PHASECHK.TRANS64.TRYWAIT P1, [UR6+0x32450], R2 ;  /* 0x03245002ff0075a7 */ /* 0x000e240008020146 */
[----:B0-----:R-:W-:Y:S05]  /*2280*/  @!P1 BRA `(.L_x_10179) ;  /* 0x0000010400e89947 */ /* 0x001fea0003800000 */
.L_x_10178:
[----:B------:R-:W-:Y:S01]  /*2290*/  R2UR UR5, R3 ;  /* 0x00000000030572ca */ /* 0x000fe200000e0000 */
[----:B------:R-:W-:Y:S01]  /*22a0*/  WARPGROUP.ARRIVE ;  /* 0x00000000000079c5 */ /* 0x000fe20000000000 */
[----:B------:R-:W-:Y:S01]  /*22b0*/  UMOV UR11, 0x40000040 ;  /* 0x40000040000b7882 */ /* 0x000fe20000000000 */
[----:B------:R-:W-:Y:S01]  /*22c0*/  UMOV UR9, 0x40000040 ;  /* 0x4000004000097882 */ /* 0x000fe20000000000 */
[----:B------:R-:W-:Y:S01]  /*22d0*/  UMOV UR13, 0x40000040 ;  /* 0x40000040000d7882 */ /* 0x000fe20000000000 */
[----:B------:R-:W-:Y:S01]  /*22e0*/  IMAD.U32 R11, RZ, RZ, UR9 ;  /* 0x00000009ff0b7e24 */ /* 0x000fe2000f8e00ff */
[----:B------:R-:W-:Y:S01]  /*22f0*/  UMOV UR15, 0x40000040 ;  /* 0x40000040000f7882 */ /* 0x000fe20000000000 */
[----:B------:R-:W-:Y:S01]  /*2300*/  IMAD.U32 R9, RZ, RZ, UR13 ;  /* 0x0000000dff097e24 */ /* 0x000fe2000f8e00ff */
[----:B------:R-:W-:Y:S01]  /*2310*/  UMOV UR57, 0x40000040 ;  /* 0x4000004000397882 */ /* 0x000fe20000000000 */
[----:B------:R-:W-:Y:S01]  /*2320*/  UMOV UR59, 0x40000040 ;  /* 0x40000040003b7882 */ /* 0x000fe20000000000 */
[----:B------:R-:W-:Y:S01]  /*2330*/  UMOV UR17, 0x40000040 ;  /* 0x4000004000117882 */ /* 0x000fe20000000000 */
[----:B------:R-:W-:Y:S01]  /*2340*/  UMOV UR19, 0x40000040 ;  /* 0x4000004000137882 */ /* 0x000fe20000000000 */
[----:B------:R-:W-:Y:S01]  /*2350*/  UMOV UR21, 0x40000040 ;  /* 0x4000004000157882 */ /* 0x000fe20000000000 */
[----:B------:R-:W-:Y:S01]  /*2360*/  UIADD3 UR4, UR5, 0x400, URZ ;  /* 0x0000040005047890 */ /* 0x000fe2000fffe03f */
[----:B-1--4-:R-:W1:Y:S01]  /*2370*/  S2R R0, SR_TID.X ;  /* 0x0000000000007919 */ /* 0x012e620000002100 */
[----:B------:R-:W-:-:S02]  /*2380*/  ULEA UR40, UR40, UR5, 0xd ;  /* 0x0000000528287291 */ /* 0x000fc4000f8e683f */
[----:B------:R-:W-:Y:S02]  /*2390*/  USHF.R.U32.HI UR4, URZ, 0x4, UR4 ;  /* 0x000000043f047899 */ /* 0x000fe40008011604 */
[----:B------:R-:W-:Y:S02]  /*23a0*/  UIADD3 UR40, UR40, 0x22400, URZ ;  /* 0x0002240028287890 */ /* 0x000fe4000fffe03f */
[----:B------:R-:W-:Y:S02]  /*23b0*/  ULOP3.LUT UR7, UR4, 0x3fff, URZ, 0xc0, !UPT ;  /* 0x00003fff04077892 */ /* 0x000fe4000f8ec03f */
[----:B------:R-:W-:Y:S02]  /*23c0*/  USHF.R.U32.HI UR40, URZ, 0x4, UR40 ;  /* 0x000000043f287899 */ /* 0x000fe40008011628 */
[----:B------:R-:W-:Y:S02]  /*23d0*/  ULOP3.LUT UR60, UR7, 0x10000, URZ, 0xfc, !UPT ;  /* 0x00010000073c7892 */ /* 0x000fe4000f8efc3f */
[----:B------:R-:W-:-:S02]  /*23e0*/  ULOP3.LUT UR4, UR40, 0x3fff, URZ, 0xc0, !UPT ;  /* 0x00003fff28047892 */ /* 0x000fc4000f8ec03f */
[----:B------:R-:W-:Y:S02]  /*23f0*/  UIMAD UR5, UR38, 0xc00, UR60 ;  /* 0x00000c00260578a4 */ /* 0x000fe4000f8e023c */
[----:B------:R-:W-:Y:S02]  /*2400*/  ULOP3.LUT UR4, UR4, 0x10000, URZ, 0xfc, !UPT ;  /* 0x0001000004047892 */ /* 0x000fe4000f8efc3f */
[----:B------:R-:W-:Y:S02]  /*2410*/  UIADD3 UR58, UR5, 0x302, URZ ;  /* 0x00000302053a7890 */ /* 0x000fe4000fffe03f */
[----:B------:R-:W-:Y:S01]  /*2420*/  UIADD3 UR56, UR4, 0x402, URZ ;  /* 0x0000040204387890 */ /* 0x000fe2000fffe03f */
[----:B------:R-:W-:Y:S02]  /*2430*/  UMOV UR10, UR5 ;  /* 0x00000005000a7c82 */ /* 0x000fe40008000000 */
[----:B------:R-:W-:Y:S01]  /*2440*/  UMOV UR8, UR4 ;  /* 0x0000000400087c82 */ /* 0x000fe20008000000 */
[----:B------:R-:W-:Y:S01]  /*2450*/  UIADD3 UR16, UR4, 0x800, URZ ;  /* 0x0000080004107890 */ /* 0x000fe2000fffe03f */
[----:B------:R-:W-:Y:S01]  /*2460*/  HGMMA.64x96x16.F32 R24, gdesc[UR8], R24, gsb0 ;  /* 0x01600000081879f0 */ /* 0x000fe20008000818 */
[----:B------:R-:W-:Y:S01]  /*2470*/  IMAD.U32 R10, RZ, RZ, UR8 ;  /* 0x00000008ff0a7e24 */ /* 0x000fe2000f8e00ff */
[----:B------:R-:W-:-:S02]  /*2480*/  UIADD3 UR8, UR4, 0x2, URZ ;  /* 0x0000000204087890 */ /* 0x000fc4000fffe03f */
[----:B------:R-:W-:Y:S02]  /*2490*/  UIADD3 UR9, UR5, 0x2, URZ ;  /* 0x0000000205097890 */ /* 0x000fe4000fffe03f */
[----:B------:R-:W-:Y:S01]  /*24a0*/  UIADD3 UR10, UR5, 0x304, URZ ;  /* 0x00000304050a7890 */ /* 0x000fe2000fffe03f */
[----:B-1----:R-:W-:Y:S01]  /*24b0*/  SHF.R.U32.HI R0, RZ, 0x7, R0 ;  /* 0x00000007ff007819 */ /* 0x002fe20000011600 */
[----:B------:R-:W-:Y:S01]  /*24c0*/  UMOV UR11, 0x40000040 ;  /* 0x40000040000b7882 */ /* 0x000fe20000000000 */
[----:B------:R-:W-:Y:S01]  /*24d0*/  UMOV UR12, UR8 ;  /* 0x00000008000c7c82 */ /* 0x000fe20008000000 */
[----:B------:R-:W-:Y:S01]  /*24e0*/  UIADD3 UR8, UR4, 0x4, URZ ;  /* 0x0000000404087890 */ /* 0x000fe2000fffe03f */
[----:B------:R-:W-:Y:S01]  /*24f0*/  IMAD.U32 R8, RZ, RZ, UR12 ;  /* 0x0000000cff087e24 */ /* 0x000fe2000f8e00ff */
[----:B------:R-:W-:Y:S01]  /*2500*/  UMOV UR14, UR9 ;  /* 0x00000009000e7c82 */ /* 0x000fe20008000000 */
[----:B------:R-:W-:Y:S01]  /*2510*/  UIADD3 UR9, UR5, 0x4, URZ ;  /* 0x0000000405097890 */ /* 0x000fe2000fffe03f */
[----:B------:R-:W-:Y:S01]  /*2520*/  IADD3 R0, -R0, 0xb, RZ ;  /* 0x0000000b00007810 */ /* 0x000fe20007ffe1ff */
        /* <DEDUP_REMOVED lines=35> */
[----:B------:R-:W-:Y:S01]  /*2760*/  UIADD3 UR8, UR4, 0x6, URZ ;  /* 0x0000000604087890 */ /* 0x000fe2000fffe03f */
[----:B------:R-:W-:Y:S01]  /*2770*/  MOV R6, UR12 ;  /* 0x0000000c00067c02 */ /* 0x000fe20008000f00 */
[----:B------:R-:W-:Y:S01]  /*2780*/  UIADD3 UR9, UR5, 0x6, URZ ;  /* 0x0000000605097890 */ /* 0x000fe2000fffe03f */
        /* <DEDUP_REMOVED lines=9> */
[----:B------:R-:W-:Y:S01]  /*2820*/  IMAD.U32 R4, RZ, RZ, UR12 ;  /* 0x0000000cff047e24 */ /* 0x000fe2000f8e00ff */
[----:B------:R-:W-:Y:S01]  /*2830*/  UIADD3 UR9, UR5, 0x300, URZ ;  /* 0x0000030005097890 */ /* 0x000fe2000fffe03f */
[----:B0--3--:R-:W-:Y:S01]  /*2840*/  IMAD.U32 R5, RZ, RZ, UR13 ;  /* 0x0000000dff057e24 */ /* 0x009fe2000f8e00ff */
        /* <DEDUP_REMOVED lines=8> */
[----:B--2---:R-:W-:Y:S01]  /*28d0*/  IMAD.U32 R2, RZ, RZ, UR12 ;  /* 0x0000000cff027e24 */ /* 0x004fe2000f8e00ff */
[----:B------:R-:W-:Y:S01]  /*28e0*/  UMOV UR9, 0x40000040 ;  /* 0x4000004000097882 */ /* 0x000fe20000000000 */
[----:B------:R-:W-:Y:S01]  /*28f0*/  IMAD.U32 R3, RZ, RZ, UR13 ;  /* 0x0000000dff037e24 */ /* 0x000fe2000f8e00ff */
        /* <DEDUP_REMOVED lines=44> */
.L_x_10180:
        /* <DEDUP_REMOVED lines=11> */
[----:B------:R-:W-:Y:S01]  /*2c70*/  IADD3 R152, -R23, 0x60, R152 ;  /* 0x0000006017987810 */ /* 0x000fe20007ffe198 */
[----:B------:R-:W-:Y:S01]  /*2c80*/  FMUL.FTZ R32, R32, UR4 ;  /* 0x0000000420207c20 */ /* 0x000fe20008410000 */
[----:B------:R-:W-:Y:S01]  /*2c90*/  FMUL.FTZ R34, R34, UR4 ;  /* 0x0000000422227c20 */ /* 0x000fe20008410000 */
[----:B------:R-:W-:Y:S01]  /*2ca0*/  FMUL.FTZ R35, R35, UR4 ;  /* 0x0000000423237c20 */ /* 0x000fe20008410000 */
[C---:B------:R-:W-:Y:S01]  /*2cb0*/  ISETP.GT.AND P1, PT, R152.reuse, RZ, PT ;  /* 0x000000ff9800720c */ /* 0x040fe20003f24270 */
[----:B------:R-:W2:Y:S01]  /*2cc0*/  MUFU.TANH R27, R27 ;  /* 0x0000001b001b7308 */ /* 0x000ea20000002400 */
[----:B------:R-:W-:Y:S01]  /*2cd0*/  FMUL.FTZ R33, R33, UR4 ;  /* 0x0000000421217c20 */ /* 0x000fe20008410000 */
[----:B------:R-:W-:Y:S01]  /*2ce0*/  ISETP.GT.AND P6, PT, R152, 0x1, PT ;  /* 0x000000019800780c */ /* 0x000fe20003fc4270 */
[----:B------:R-:W-:Y:S01]  /*2cf0*/  FMUL.FTZ R36, R36, UR4 ;  /* 0x0000000424247c20 */ /* 0x000fe20008410000 */
[----:B------:R-:W-:Y:S01]  /*2d00*/  FMUL.FTZ R38, R38, UR4 ;  /* 0x0000000426267c20 */ /* 0x000fe20008410000 */
[----:B------:R-:W-:Y:S01]  /*2d10*/  FMUL.FTZ R39, R39, UR4 ;  /* 0x0000000427277c20 */ /* 0x000fe20008410000 */
[C---:B------:R-:W-:Y:S01]  /*2d20*/  ISETP.GT.AND P2, PT, R152.reuse, 0x8, PT ;  /* 0x000000089800780c */ /* 0x040fe20003f44270 */
[----:B------:R-:W-:Y:S01]  /*2d30*/  FMUL.FTZ R37, R37, UR4 ;  /* 0x0000000425257c20 */ /* 0x000fe20008410000 */
[----:B------:R1:W3:Y:S01]  /*2d40*/  MUFU.TANH R20, R24 ;  /* 0x0000001800147308 */ /* 0x0002e20000002400 */
[----:B------:R-:W-:Y:S01]  /*2d50*/  ISETP.GT.AND P3, PT, R152, 0x9, PT ;  /* 0x000000099800780c */ /* 0x000fe20003f64270 */
[----:B------:R-:W-:Y:S01]  /*2d60*/  FMUL.FTZ R40, R40, UR4 ;  /* 0x0000000428287c20 */ /* 0x000fe20008410000 */
[----:B------:R-:W-:Y:S01]  /*2d70*/  FMUL.FTZ R42, R42, UR4 ;  /* 0x000000042a2a7c20 */ /* 0x000fe20008410000 */
[----:B------:R-:W-:Y:S01]  /*2d80*/  FMUL.FTZ R43, R43, UR4 ;  /* 0x000000042b2b7c20 */ /* 0x000fe20008410000 */
[C---:B------:R-:W-:Y:S01]  /*2d90*/  ISETP.GT.AND P5, PT, R152.reuse, 0x10, PT ;  /* 0x000000109800780c */ /* 0x040fe20003fa4270 */
[----:B------:R-:W-:Y:S01]  /*2da0*/  FMUL.FTZ R41, R41, UR4 ;  /* 0x0000000429297c20 */ /* 0x000fe20008410000 */
[----:B------:R-:W-:Y:S01]  /*2db0*/  ISETP.GT.AND P4, PT, R152, 0x11, PT ;  /* 0x000000119800780c */ /* 0x000fe20003f84270 */
[----:B------:R3:W4:Y:S01]  /*2dc0*/  MUFU.TANH R21, R25 ;  /* 0x0000001900157308 */ /* 0x0007220000002400 */
[----:B-1----:R-:W-:Y:S01]  /*2dd0*/  FSEL R24, R26, -INF , P1 ;  /* 0xff8000001a187808 */ /* 0x002fe20000800000 */
[----:B------:R-:W-:Y:S01]  /*2de0*/  FMUL.FTZ R44, R44, UR4 ;  /* 0x000000042c2c7c20 */ /* 0x000fe20008410000 */
[----:B--2---:R-:W-:Y:S01]  /*2df0*/  FSEL R26, R27, -INF , P6 ;  /* 0xff8000001b1a7808 */ /* 0x004fe20003000000 */
[----:B------:R-:W-:Y:S01]  /*2e00*/  FMUL.FTZ R45, R45, UR4 ;  /* 0x000000042d2d7c20 */ /* 0x000fe20008410000 */
[----:B------:R-:W-:Y:S01]  /*2e10*/  FMUL.FTZ R48, R48, UR4 ;  /* 0x0000000430307c20 */ /* 0x000fe20008410000 */
[----:B------:R-:W-:Y:S01]  /*2e20*/  FMUL.FTZ R49, R49, UR4 ;  /* 0x0000000431317c20 */ /* 0x000fe20008410000 */
[----:B------:R-:W-:Y:S01]  /*2e30*/  FMUL.FTZ R46, R46, UR4 ;  /* 0x000000042e2e7c20 */ /* 0x000fe20008410000 */
[----:B------:R-:W-:Y:S01]  /*2e40*/  MUFU.TANH R73, R28 ;  /* 0x0000001c00497308 */ /* 0x000fe20000002400 */
[----:B---3--:R-:W-:Y:S01]  /*2e50*/  FSEL R25, R20, -INF , P1 ;  /* 0xff80000014197808 */ /* 0x008fe20000800000 */
[----:B------:R-:W-:Y:S01]  /*2e60*/  FMUL.FTZ R52, R52, UR4 ;  /* 0x0000000434347c20 */ /* 0x000fe20008410000 */
[----:B------:R-:W-:Y:S01]  /*2e70*/  ISETP.GT.AND P1, PT, R152, 0x18, PT ;  /* 0x000000189800780c */ /* 0x000fe20003f24270 */
[----:B------:R-:W-:Y:S01]  /*2e80*/  FMUL.FTZ R47, R47, UR4 ;  /* 0x000000042f2f7c20 */ /* 0x000fe20008410000 */
[----:B------:R-:W-:Y:S01]  /*2e90*/  FMUL.FTZ R53, R53, UR4 ;  /* 0x0000000435357c20 */ /* 0x000fe20008410000 */
[----:B------:R-:W-:Y:S01]  /*2ea0*/  FMUL.FTZ R50, R50, UR4 ;  /* 0x0000000432327c20 */ /* 0x000fe20008410000 */
[----:B------:R-:W-:Y:S01]  /*2eb0*/  FMUL.FTZ R56, R56, UR4 ;  /* 0x0000000438387c20 */ /* 0x000fe20008410000 */
[----:B------:R-:W1:Y:S01]  /*2ec0*/  MUFU.TANH R30, R30 ;  /* 0x0000001e001e7308 */ /* 0x000e620000002400 */
[----:B----4-:R-:W-:Y:S01]  /*2ed0*/  FSEL R27, R21, -INF , P6 ;  /* 0xff800000151b7808 */ /* 0x010fe20003000000 */
[----:B------:R-:W-:Y:S01]  /*2ee0*/  FMUL.FTZ R51, R51, UR4 ;  /* 0x0000000433337c20 */ /* 0x000fe20008410000 */
[----:B------:R-:W-:Y:S01]  /*2ef0*/  FMUL.FTZ R57, R57, UR4 ;  /* 0x0000000439397c20 */ /* 0x000fe20008410000 */
[----:B------:R-:W-:Y:S01]  /*2f00*/  FMUL.FTZ R54, R54, UR4 ;  /* 0x0000000436367c20 */ /* 0x000fe20008410000 */
[----:B------:R-:W-:Y:S01]  /*2f10*/  FMNMX.FTZ R20, R25, R27, !PT ;  /* 0x0000001b19147209 */ /* 0x000fe20007810000 */
        /* <DEDUP_REMOVED lines=8> */
[----:B------:R-:W-:Y:S01]  /*2fa0*/  ISETP.GT.AND P6, PT, R152, 0x50, PT ;  /* 0x000000509800780c */ /* 0x000fe20003fc4270 */
[----:B------:R-:W-:Y:S01]  /*2fb0*/  FMUL.FTZ R59, R59, UR4 ;  /* 0x000000043b3b7c20 */ /* 0x000fe20008410000 */
[----:B------:R3:W4:Y:S01]  /*2fc0*/  MUFU.TANH R74, R29 ;  /* 0x0000001d004a7308 */ /* 0x0007220000002400 */
[----:B-1----:R-:W-:Y:S01]  /*2fd0*/  FSEL R28, R30, -INF , P2 ;  /* 0xff8000001e1c7808 */ /* 0x002fe20001000000 */
[----:B------:R-:W-:Y:S01]  /*2fe0*/  FMUL.FTZ R62, R62, UR4 ;  /* 0x000000043e3e7c20 */ /* 0x000fe20008410000 */
[----:B------:R-:W-:Y:S01]  /*2ff0*/  FMUL.FTZ R63, R63, UR4 ;  /* 0x000000043f3f7c20 */ /* 0x000fe20008410000 */
[----:B------:R-:W-:Y:S01]  /*3000*/  FMUL.FTZ R66, R66, UR4 ;  /* 0x0000000442427c20 */ /* 0x000fe20008410000 */
[----:B------:R-:W-:Y:S01]  /*3010*/  FMUL.FTZ R67, R67, UR4 ;  /* 0x0000000443437c20 */ /* 0x000fe20008410000 */
[----:B------:R-:W-:Y:S01]  /*3020*/  FMUL.FTZ R69, R69, UR4 ;  /* 0x0000000445457c20 */ /* 0x000fe20008410000 */
[----:B------:R-:W-:Y:S01]  /*3030*/  FMUL.FTZ R70, R70, UR4 ;  /* 0x0000000446467c20 */ /* 0x000fe20008410000 */
[----:B------:R-:W-:Y:S01]  /*3040*/  MUFU.TANH R75, R32 ;  /* 0x00000020004b7308 */ /* 0x000fe20000002400 */
[----:B---3--:R-:W-:Y:S01]  /*3050*/  FSEL R29, R73, -INF , P2 ;  /* 0xff800000491d7808 */ /* 0x008fe20001000000 */
[----:B------:R-:W-:Y:S01]  /*3060*/  FMUL.FTZ R71, R71, UR4 ;  /* 0x0000000447477c20 */ /* 0x000fe20008410000 */
[----:B--2---:R-:W-:Y:S01]  /*3070*/  FSEL R30, R31, -INF , P3 ;  /* 0xff8000001f1e7808 */ /* 0x004fe20001800000 */
[----:B------:R-:W-:Y:S01]  /*3080*/  ULDC UR10, c[0x0][0xa80] ;  /* 0x0002a000000a7ab9 */ /* 0x000fe20000000800 */
[----:B------:R-:W-:Y:S01]  /*3090*/  FMNMX.FTZ R20, R29, R20, !PT ;  /* 0x000000141d147209 */ /* 0x000fe20007810000 */
[----:B------:R-:W1:Y:S01]  /*30a0*/  S2UR UR5, SR_CgaCtaId ;  /* 0x00000000000579c3 */ /* 0x000e620000008800 */
[----:B------:R-:W-:Y:S01]  /*30b0*/  ISETP.GT.AND P2, PT, R152, 0x19, PT ;  /* 0x000000199800780c */ /* 0x000fe20003f44270 */
[----:B------:R-:W2:Y:S01]  /*30c0*/  MUFU.TANH R34, R34 ;  /* 0x0000002200227308 */ /* 0x000ea20000002400 */
[----:B----4-:R-:W-:Y:S01]  /*30d0*/  FSEL R31, R74, -INF , P3 ;  /* 0xff8000004a1f7808 */ /* 0x010fe20001800000 */
[----:B------:R-:W-:Y:S01]  /*30e0*/  UIADD3 UR4, UR6, 0x32440, URZ ;  /* 0x0003244006047890 */ /* 0x000fe2000fffe03f */
[----:B------:R-:W-:Y:S01]  /*30f0*/  ISETP.GT.AND P3, PT, R152, 0x20, PT ;  /* 0x000000209800780c */ /* 0x000fe20003f64270 */
[----:B------:R-:W-:Y:S01]  /*3100*/  ULOP3.LUT UR7, UR7, 0x3000000, URZ, 0xfc, !UPT ;  /* 0x0300000007077892 */ /* 0x000fe2000f8efc3f */
[----:B------:R-:W-:Y:S01]  /*3110*/  FMNMX.FTZ R20, R31, R20, !PT ;  /* 0x000000141f147209 */ /* 0x000fe20007810000 */
[----:B------:R-:W-:Y:S01]  /*3120*/  UMOV UR15, 0x40000040 ;  /* 0x40000040000f7882 */ /* 0x000fe20000000000 */
[----:B------:R-:W-:Y:S01]  /*3130*/  UMOV UR19, 0x40000040 ;  /* 0x4000004000137882 */ /* 0x000fe20000000000 */
[----:B------:R-:W3:Y:S01]  /*3140*/  MUFU.TANH R35, R35 ;  /* 0x0000002300237308 */ /* 0x000ee20000002400 */
[----:B------:R-:W-:-:S04]  /*3150*/  UIMAD UR14, UR38, 0xc00, UR7 ;  /* 0x00000c00260e78a4 */ /* 0x000fc8000f8e0207 */
[----:B------:R-:W-:-:S03]  /*3160*/  UIADD3 UR18, UR14, 0x80, URZ ;  /* 0x000000800e127890 */ /* 0x000fc6000fffe03f */
[----:B------:R4:W5:Y:S01]  /*3170*/  MUFU.TANH R76, R33 ;  /* 0x00000021004c7308 */ /* 0x0009620000002400 */
[----:B--2---:R-:W-:Y:S01]  /*3180*/  FSEL R32, R34, -INF , P5 ;  /* 0xff80000022207808 */ /* 0x004fe20002800000 */
[----:B-1----:R-:W-:-:S06]  /*3190*/  UPRMT UR4, UR5, 0x654, UR4 ;  /* 0x0000065405047896 */ /* 0x002fcc0008000004 */
[----:B------:R-:W-:Y:S01]  /*31a0*/  MUFU.TANH R77, R36 ;  /* 0x00000024004d7308 */ /* 0x000fe20000002400 */
[----:B----4-:R-:W-:Y:S02]  /*31b0*/  FSEL R33, R75, -INF , P5 ;  /* 0xff8000004b217808 */ /* 0x010fe40002800000 */
[----:B---3--:R-:W-:Y:S02]  /*31c0*/  FSEL R34, R35, -INF , P4 ;  /* 0xff80000023227808 */ /* 0x008fe40002000000 */
[----:B------:R-:W-:Y:S02]  /*31d0*/  FMNMX.FTZ R20, R33, R20, !PT ;  /* 0x0000001421147209 */ /* 0x000fe40007810000 */
[----:B------:R-:W-:Y:S01]  /*31e0*/  ISETP.GT.AND P5, PT, R152, 0x21, PT ;  /* 0x000000219800780c */ /* 0x000fe20003fa4270 */
[----:B------:R-:W1:Y:S01]  /*31f0*/  MUFU.TANH R38, R38 ;  /* 0x0000002600267308 */ /* 0x000e620000002400 */
[----:B-----5:R-:W-:Y:S01]  /*3200*/  FSEL R35, R76, -INF , P4 ;  /* 0xff8000004c237808 */ /* 0x020fe20002000000 */
[----:B------:R-:W-:Y:S01]  /*3210*/  SYNCS.ARRIVE.TRANS64.RED.A1T0 RZ, [UR4], RZ ;  /* 0x000000ffffff79a7 */ /* 0x000fe20008100404 */
[----:B------:R-:W-:Y:S01]  /*3220*/  ISETP.GT.AND P4, PT, R152, 0x28, PT ;  /* 0x000000289800780c */ /* 0x000fe20003f84270 */
[----:B------:R-:W-:Y:S01]  /*3230*/  UIADD3 UR4, UR14, 0x100, URZ ;  /* 0x000001000e047890 */ /* 0x000fe2000fffe03f */
[----:B------:R-:W-:-:S03]  /*3240*/  FMNMX.FTZ R20, R35, R20, !PT ;  /* 0x0000001423147209 */ /* 0x000fc60007810000 */
[----:B------:R-:W2:Y:S08]  /*3250*/  MUFU.TANH R39, R39 ;  /* 0x0000002700277308 */ /* 0x000eb00000002400 */
[----:B------:R3:W4:Y:S01]  /*3260*/  MUFU.TANH R78, R37 ;  /* 0x00000025004e7308 */ /* 0x0007220000002400 */
[----:B-1----:R-:W-:-:S07]  /*3270*/  FSEL R36, R38, -INF , P1 ;  /* 0xff80000026247808 */ /* 0x002fce0000800000 */
[----:B------:R-:W-:Y:S01]  /*3280*/  MUFU.TANH R79, R40 ;  /* 0x00000028004f7308 */ /* 0x000fe20000002400 */
[----:B---3--:R-:W-:Y:S02]  /*3290*/  FSEL R37, R77, -INF , P1 ;  /* 0xff8000004d257808 */ /* 0x008fe40000800000 */
[----:B--2---:R-:W-:Y:S02]  /*32a0*/  FSEL R38, R39, -INF , P2 ;  /* 0xff80000027267808 */ /* 0x004fe40001000000 */
[----:B------:R-:W-:Y:S02]  /*32b0*/  FMNMX.FTZ R20, R37, R20, !PT ;  /* 0x0000001425147209 */ /* 0x000fe40007810000 */
[----:B------:R-:W-:Y:S01]  /*32c0*/  ISETP.GT.AND P1, PT, R152, 0x29, PT ;  /* 0x000000299800780c */ /* 0x000fe20003f24270 */
[----:B------:R-:W1:Y:S01]  /*32d0*/  MUFU.TANH R42, R42 ;  /* 0x0000002a002a7308 */ /* 0x000e620000002400 */
[----:B----4-:R-:W-:Y:S02]  /*32e0*/  FSEL R39, R78, -INF , P2 ;  /* 0xff8000004e277808 */ /* 0x010fe40001000000 */
[----:B------:R-:W-:-:S02]  /*32f0*/  ISETP.GT.AND P2, PT, R152, 0x30, PT ;  /* 0x000000309800780c */ /* 0x000fc40003f44270 */
        /* <DEDUP_REMOVED lines=14> */
[----:B------:R-:W3:Y:S01]  /*33e0*/  MUFU.TANH R49, R49 ;  /* 0x0000003100317308 */ /* 0x000ee20000002400 */
[----:B-1----:R-:W-:-:S07]  /*33f0*/  FSEL R45, R45, -INF , P1 ;  /* 0xff8000002d2d7808 */ /* 0x002fce0000800000 */
[----:B------:R-:W1:Y:S01]  /*3400*/  MUFU.TANH R46, R46 ;  /* 0x0000002e002e7308 */ /* 0x000e620000002400 */
[----:B--2---:R-:W-:-:S07]  /*3410*/  FSEL R182, R48, -INF , P2 ;  /* 0xff80000030b67808 */ /* 0x004fce0001000000 */
[----:B------:R2:W4:Y:S01]  /*3420*/  MUFU.TANH R163, R47 ;  /* 0x0000002f00a37308 */ /* 0x0005220000002400 */
[----:B---3--:R-:W-:-:S07]  /*3430*/  FSEL R181, R49, -INF , P3 ;  /* 0xff80000031b57808 */ /* 0x008fce0001800000 */
[----:B------:R-:W3:Y:S01]  /*3440*/  MUFU.TANH R52, R52 ;  /* 0x0000003400347308 */ /* 0x000ee20000002400 */
[----:B--2---:R-:W-:Y:S02]  /*3450*/  FSEL R47, R44, -INF , P4 ;  /* 0xff8000002c2f7808 */ /* 0x004fe40002000000 */
[----:B-1----:R-:W-:Y:S02]  /*3460*/  FSEL R183, R46, -INF , P4 ;  /* 0xff8000002eb77808 */ /* 0x002fe40002000000 */
[----:B------:R-:W-:Y:S02]  /*3470*/  FMNMX.FTZ R20, R47, R20, !PT ;  /* 0x000000142f147209 */ /* 0x000fe40007810000 */
[----:B------:R-:W-:Y:S01]  /*3480*/  ISETP.GT.AND P4, PT, R152, 0x39, PT ;  /* 0x000000399800780c */ /* 0x000fe20003f84270 */
[----:B------:R-:W1:Y:S01]  /*3490*/  MUFU.TANH R53, R53 ;  /* 0x0000003500357308 */ /* 0x000e620000002400 */
        /* <DEDUP_REMOVED lines=9> */
[----:B-1----:R-:W-:Y:S02]  /*3530*/  FSEL R180, R53, -INF , P4 ;  /* 0xff80000035b47808 */ /* 0x002fe40002000000 */
[----:B------:R-:W-:Y:S02]  /*3540*/  FMNMX.FTZ R21, R24, R26, !PT ;  /* 0x0000001a18157209 */ /* 0x000fe40007810000 */
[----:B------:R-:W-:Y:S02]  /*3550*/  FMNMX.FTZ R49, R180, R49, !PT ;  /* 0x00000031b4317209 */ /* 0x000fe40007810000 */
[----:B------:R-:W-:Y:S01]  /*3560*/  FMNMX.FTZ R21, R28, R21, !PT ;  /* 0x000000151c157209 */ /* 0x000fe20007810000 */
[----:B------:R-:W1:Y:S01]  /*3570*/  MUFU.TANH R51, R51 ;  /* 0x0000003300337308 */ /* 0x000e620000002400 */
[----:B--2---:R-:W-:-:S02]  /*3580*/  FSEL R177, R50, -INF , P2 ;  /* 0xff80000032b17808 */ /* 0x004fc40001000000 */
[----:B------:R-:W-:Y:S02]  /*3590*/  ISETP.GT.AND P2, PT, R152, 0x41, PT ;  /* 0x000000419800780c */ /* 0x000fe40003f44270 */
[----:B------:R-:W-:-:S03]  /*35a0*/  FMNMX.FTZ R21, R30, R21, !PT ;  /* 0x000000151e157209 */ /* 0x000fc60007810000 */
[----:B------:R-:W2:Y:S01]  /*35b0*/  MUFU.TANH R57, R57 ;  /* 0x0000003900397308 */ /* 0x000ea20000002400 */
[----:B---3--:R-:W-:Y:S02]  /*35c0*/  FSEL R172, R56, -INF , P1 ;  /* 0xff80000038ac7808 */ /* 0x008fe40000800000 */
[----:B------:R-:W-:Y:S02]  /*35d0*/  FMNMX.FTZ R21, R32, R21, !PT ;  /* 0x0000001520157209 */ /* 0x000fe40007810000 */
        /* <DEDUP_REMOVED lines=12> */
[----:B------:R-:W-:Y:S02]  /*36a0*/  FMNMX.FTZ R44, R170, R49, !PT ;  /* 0x00000031aa2c7209 */ /* 0x000fe40007810000 */
[----:B------:R-:W-:Y:S01]  /*36b0*/  FMNMX.FTZ R49, R34, R21, !PT ;  /* 0x0000001522317209 */ /* 0x000fe20007810000 */
[----:B------:R-:W1:Y:S01]  /*36c0*/  MUFU.TANH R64, R64 ;  /* 0x0000004000407308 */ /* 0x000e620000002400 */
[----:B--2---:R-:W-:Y:S02]  /*36d0*/  FSEL R167, R61, -INF , P5 ;  /* 0xff8000003da77808 */ /* 0x004fe40002800000 */
[----:B------:R-:W-:Y:S02]  /*36e0*/  FMNMX.FTZ R49, R36, R49, !PT ;  /* 0x0000003124317209 */ /* 0x000fe40007810000 */
[----:B------:R-:W-:Y:S02]  /*36f0*/  FMNMX.FTZ R51, R167, R44, !PT ;  /* 0x0000002ca7337209 */ /* 0x000fe40007810000 */
[----:B------:R-:W-:Y:S01]  /*3700*/  FMNMX.FTZ R49, R38, R49, !PT ;  /* 0x0000003126317209 */ /* 0x000fe20007810000 */
[----:B------:R-:W2:Y:S01]  /*3710*/  MUFU.TANH R58, R58 ;  /* 0x0000003a003a7308 */ /* 0x000ea20000002400 */
[----:B---3--:R-:W-:-:S02]  /*3720*/  FSEL R178, R55, -INF , P4 ;  /* 0xff80000037b27808 */ /* 0x008fc40002000000 */
[----:B------:R-:W-:Y:S02]  /*3730*/  ISETP.GT.AND P4, PT, R152, 0x51, PT ;  /* 0x000000519800780c */ /* 0x000fe40003f84270 */
[----:B------:R-:W-:-:S03]  /*3740*/  FMNMX.FTZ R49, R40, R49, !PT ;  /* 0x0000003128317209 */ /* 0x000fc60007810000 */
        /* <DEDUP_REMOVED lines=10> */
[----:B-1----:R-:W-:-:S04]  /*37f0*/  FSEL R173, R68, -INF , P1 ;  /* 0xff80000044ad7808 */ /* 0x002fc80000800000 */
[----:B------:R-:W-:Y:S02]  /*3800*/  FMNMX.FTZ R51, R173, R44, !PT ;  /* 0x0000002cad337209 */ /* 0x000fe40007810000 */
[----:B------:R-:W-:Y:S01]  /*3810*/  FMNMX.FTZ R44, R42, R49, !PT ;  /* 0x000000312a2c7209 */ /* 0x000fe20007810000 */
[----:B------:R-:W1:Y:S01]  /*3820*/  MUFU.TANH R63, R63 ;  /* 0x0000003f003f7308 */ /* 0x000e620000002400 */
[----:B--2---:R-:W-:Y:S02]  /*3830*/  FSEL R169, R59, -INF , P2 ;  /* 0xff8000003ba97808 */ /* 0x004fe40001000000 */
[----:B------:R-:W-:Y:S02]  /*3840*/  FMNMX.FTZ R44, R183, R44, !PT ;  /* 0x0000002cb72c7209 */ /* 0x000fe40007810000 */
[----:B------:R-:W-:Y:S02]  /*3850*/  ISETP.GT.AND P2, PT, R152, 0x59, PT ;  /* 0x000000599800780c */ /* 0x000fe40003f44270 */
[----:B------:R-:W-:Y:S01]  /*3860*/  FMNMX.FTZ R44, R163, R44, !PT ;  /* 0x0000002ca32c7209 */ /* 0x000fe20007810000 */
[----:B------:R-:W2:Y:S01]  /*3870*/  MUFU.TANH R66, R66 ;  /* 0x0000004200427308 */ /* 0x000ea20000002400 */
[----:B---3--:R-:W-:-:S02]  /*3880*/  FSEL R184, R62, -INF , P3 ;  /* 0xff8000003eb87808 */ /* 0x008fc40001800000 */
[----:B------:R-:W-:-:S04]  /*3890*/  FMNMX.FTZ R44, R177, R44, !PT ;  /* 0x0000002cb12c7209 */ /* 0x000fc80007810000 */
[----:B------:R-:W-:Y:S01]  /*38a0*/  FMNMX.FTZ R44, R175, R44, !PT ;  /* 0x0000002caf2c7209 */ /* 0x000fe20007810000 */
[----:B------:R-:W3:Y:S01]  /*38b0*/  MUFU.TANH R67, R67 ;  /* 0x0000004300437308 */ /* 0x000ee20000002400 */
[----:B-1----:R-:W-:Y:S02]  /*38c0*/  FSEL R185, R63, -INF , P5 ;  /* 0xff8000003fb97808 */ /* 0x002fe40002800000 */
[----:B------:R-:W-:-:S04]  /*38d0*/  FMNMX.FTZ R49, R179, R44, !PT ;  /* 0x0000002cb3317209 */ /* 0x000fc80007810000 */
[----:B------:R-:W-:Y:S01]  /*38e0*/  FMNMX.FTZ R49, R178, R49, !PT ;  /* 0x00000031b2317209 */ /* 0x000fe20007810000 */
[----:B------:R-:W1:Y:S01]  /*38f0*/  MUFU.TANH R69, R69 ;  /* 0x0000004500457308 */ /* 0x000e620000002400 */
[----:B--2---:R-:W-:Y:S02]  /*3900*/  FSEL R186, R66, -INF , P6 ;  /* 0xff80000042ba7808 */ /* 0x004fe40003000000 */
[----:B------:R-:W-:-:S04]  /*3910*/  FMNMX.FTZ R44, R166, R49, !PT ;  /* 0x00000031a62c7209 */ /* 0x000fc80007810000 */
[----:B------:R-:W-:Y:S01]  /*3920*/  FMNMX.FTZ R49, R169, R44, !PT ;  /* 0x0000002ca9317209 */ /* 0x000fe20007810000 */
        /* <DEDUP_REMOVED lines=8> */
[----:B------:R-:W-:Y:S02]  /*39b0*/  FMNMX.FTZ R49, R187, R44, !PT ;  /* 0x0000002cbb317209 */ /* 0x000fe40007810000 */
[----:B--2---:R-:W-:Y:S01]  /*39c0*/  FSEL R188, R70, -INF , P1 ;  /* 0xff80000046bc7808 */ /* 0x004fe20000800000 */
[----:B------:R-:W1:Y:S03]  /*39d0*/  SHFL.BFLY PT, R46, R51, 0x2, 0x1f ;  /* 0x0c401f00332e7f89 */ /* 0x000e6600000e0000 */
[----:B------:R-:W-:-:S02]  /*39e0*/  FMNMX.FTZ R44, R188, R49, !PT ;  /* 0x00000031bc2c7209 */ /* 0x000fc40007810000 */
[----:B---3--:R-:W-:-:S04]  /*39f0*/  FSEL R189, R71, -INF , P2 ;  /* 0xff80000047bd7808 */ /* 0x008fc80001000000 */
        /* <DEDUP_REMOVED lines=50> */
[----:B------:R2:W4:Y:S01]  /*3d20*/  MUFU.EX2 R153, R26 ;  /* 0x0000001a00997308 */ /* 0x0005220000000800 */
[--C-:B------:R-:W-:Y:S01]  /*3d30*/  FFMA.FTZ R188, R188, UR10, -R191.reuse ;  /* 0x0000000abcbc7c23 */ /* 0x100fe200080108bf */
[----:B------:R-:W-:Y:S01]  /*3d40*/  FFMA.FTZ R189, R189, UR10, -R191 ;  /* 0x0000000abdbd7c23 */ /* 0x000fe200080108bf */
[----:B------:R-:W-:-:S05]  /*3d50*/  FFMA.FTZ R168, R168, UR10, -R190 ;  /* 0x0000000aa8a87c23 */ /* 0x000fca00080108be */
[----:B------:R3:W-:Y:S01]  /*3d60*/  MUFU.EX2 R154, R31 ;  /* 0x0000001f009a7308 */ /* 0x0007e20000000800 */
[----:B--2---:R-:W-:Y:S01]  /*3d70*/  FADD.FTZ R26, R25, R152 ;  /* 0x00000098191a7221 */ /* 0x004fe20000010000 */
[----:B------:R-:W-:-:S06]  /*3d80*/  F2FP.F16.F32.PACK_AB R152, R152, R25 ;  /* 0x000000199898723e */ /* 0x000fcc00000000ff */
[----:B------:R-:W2:Y:S01]  /*3d90*/  MUFU.EX2 R28, R28 ;  /* 0x0000001c001c7308 */ /* 0x000ea20000000800 */
[----:B---3--:R-:W-:Y:S01]  /*3da0*/  FADD.FTZ R31, R29, R26 ;  /* 0x0000001a1d1f7221 */ /* 0x008fe20000010000 */
[----:B----4-:R-:W-:Y:S01]  /*3db0*/  FADD.FTZ R27, R24, R153 ;  /* 0x00000099181b7221 */ /* 0x010fe20000010000 */
[----:B------:R-:W-:-:S05]  /*3dc0*/  F2FP.F16.F32.PACK_AB R153, R153, R24 ;  /* 0x000000189999723e */ /* 0x000fca00000000ff */
[----:B------:R-:W3:Y:S08]  /*3dd0*/  MUFU.EX2 R33, R33 ;  /* 0x0000002100217308 */ /* 0x000ef00000000800 */
[----:B------:R4:W5:Y:S01]  /*3de0*/  MUFU.EX2 R155, R30 ;  /* 0x0000001e009b7308 */ /* 0x0009620000000800 */
[----:B--2---:R-:W-:-:S07]  /*3df0*/  FADD.FTZ R26, R28, R27 ;  /* 0x0000001b1c1a7221 */ /* 0x004fce0000010000 */
[----:B------:R-:W2:Y:S01]  /*3e00*/  MUFU.EX2 R156, R35 ;  /* 0x00000023009c7308 */ /* 0x000ea20000000800 */
[C---:B----4-:R-:W-:Y:S01]  /*3e10*/  FADD.FTZ R30, R154.reuse, R31 ;  /* 0x0000001f9a1e7221 */ /* 0x050fe20000010000 */
[----:B------:R-:W-:-:S03]  /*3e20*/  F2FP.F16.F32.PACK_AB R154, R154, R29 ;  /* 0x0000001d9a9a723e */ /* 0x000fc600000000ff */
[----:B---3--:R-:W-:-:S03]  /*3e30*/  FADD.FTZ R27, R33, R30 ;  /* 0x0000001e211b7221 */ /* 0x008fc60000010000 */
[----:B------:R-:W3:Y:S01]  /*3e40*/  MUFU.EX2 R32, R32 ;  /* 0x0000002000207308 */ /* 0x000ee20000000800 */
[C---:B-----5:R-:W-:Y:S01]  /*3e50*/  FADD.FTZ R25, R155.reuse, R26 ;  /* 0x0000001a9b197221 */ /* 0x060fe20000010000 */
[----:B------:R-:W-:-:S06]  /*3e60*/  F2FP.F16.F32.PACK_AB R155, R155, R28 ;  /* 0x0000001c9b9b723e */ /* 0x000fcc00000000ff */
[----:B------:R-:W4:Y:S01]  /*3e70*/  MUFU.EX2 R37, R37 ;  /* 0x0000002500257308 */ /* 0x000f220000000800 */
[C---:B--2---:R-:W-:Y:S01]  /*3e80*/  FADD.FTZ R26, R156.reuse, R27 ;  /* 0x0000001b9c1a7221 */ /* 0x044fe20000010000 */
[----:B------:R-:W-:-:S06]  /*3e90*/  F2FP.F16.F32.PACK_AB R156, R156, R33 ;  /* 0x000000219c9c723e */ /* 0x000fcc00000000ff */
[----:B------:R-:W2:Y:S01]  /*3ea0*/  MUFU.EX2 R157, R34 ;  /* 0x00000022009d7308 */ /* 0x000ea20000000800 */
[----:B---3--:R-:W-:-:S07]  /*3eb0*/  FADD.FTZ R24, R32, R25 ;  /* 0x0000001920187221 */ /* 0x008fce0000010000 */
[----:B------:R-:W3:Y:S01]  /*3ec0*/  MUFU.EX2 R158, R39 ;  /* 0x00000027009e7308 */ /* 0x000ee20000000800 */
[----:B----4-:R-:W-:-:S07]  /*3ed0*/  FADD.FTZ R27, R37, R26 ;  /* 0x0000001a251b7221 */ /* 0x010fce0000010000 */
[----:B------:R-:W4:Y:S01]  /*3ee0*/  MUFU.EX2 R36, R36 ;  /* 0x0000002400247308 */ /* 0x000f220000000800 */
[C---:B--2---:R-:W-:Y:S01]  /*3ef0*/  FADD.FTZ R25, R157.reuse, R24 ;  /* 0x000000189d197221 */ /* 0x044fe20000010000 */
[----:B------:R-:W-:-:S06]  /*3f00*/  F2FP.F16.F32.PACK_AB R157, R157, R32 ;  /* 0x000000209d9d723e */ /* 0x000fcc00000000ff */
[----:B------:R-:W2:Y:S01]  /*3f10*/  MUFU.EX2 R41, R41 ;  /* 0x0000002900297308 */ /* 0x000ea20000000800 */
[C---:B---3--:R-:W-:Y:S01]  /*3f20*/  FADD.FTZ R26, R158.reuse, R27 ;  /* 0x0000001b9e1a7221 */ /* 0x048fe20000010000 */
[----:B------:R-:W-:-:S06]  /*3f30*/  F2FP.F16.F32.PACK_AB R158, R158, R37 ;  /* 0x000000259e9e723e */ /* 0x000fcc00000000ff */
[----:B------:R-:W3:Y:S01]  /*3f40*/  MUFU.EX2 R159, R38 ;  /* 0x00000026009f7308 */ /* 0x000ee20000000800 */
[----:B----4-:R-:W-:-:S07]  /*3f50*/  FADD.FTZ R24, R36, R25 ;  /* 0x0000001924187221 */ /* 0x010fce0000010000 */
[----:B------:R-:W4:Y:S01]  /*3f60*/  MUFU.EX2 R160, R43 ;  /* 0x0000002b00a07308 */ /* 0x000f220000000800 */
[----:B--2---:R-:W-:-:S07]  /*3f70*/  FADD.FTZ R27, R41, R26 ;  /* 0x0000001a291b7221 */ /* 0x004fce0000010000 */
[----:B------:R-:W2:Y:S01]  /*3f80*/  MUFU.EX2 R40, R40 ;  /* 0x0000002800287308 */ /* 0x000ea20000000800 */
[C---:B---3--:R-:W-:Y:S01]  /*3f90*/  FADD.FTZ R25, R159.reuse, R24 ;  /* 0x000000189f197221 */ /* 0x048fe20000010000 */
[----:B------:R-:W-:-:S06]  /*3fa0*/  F2FP.F16.F32.PACK_AB R159, R159, R36 ;  /* 0x000000249f9f723e */ /* 0x000fcc00000000ff */
[----:B------:R-:W3:Y:S01]  /*3fb0*/  MUFU.EX2 R47, R47 ;  /* 0x0000002f002f7308 */ /* 0x000ee20000000800 */
[C---:B----4-:R-:W-:Y:S01]  /*3fc0*/  FADD.FTZ R26, R160.reuse, R27 ;  /* 0x0000001ba01a7221 */ /* 0x050fe20000010000 */
[----:B------:R-:W-:-:S06]  /*3fd0*/  F2FP.F16.F32.PACK_AB R160, R160, R41 ;  /* 0x00000029a0a0723e */ /* 0x000fcc00000000ff */
[----:B------:R-:W4:Y:S01]  /*3fe0*/  MUFU.EX2 R161, R42 ;  /* 0x0000002a00a17308 */ /* 0x000f220000000800 */
[----:B--2---:R-:W-:-:S07]  /*3ff0*/  FADD.FTZ R24, R40, R25 ;  /* 0x0000001928187221 */ /* 0x004fce0000010000 */
[----:B------:R-:W2:Y:S01]  /*4000*/  MUFU.EX2 R162, R45 ;  /* 0x0000002d00a27308 */ /* 0x000ea20000000800 */
[----:B---3--:R-:W-:-:S07]  /*4010*/  FADD.FTZ R25, R47, R26 ;  /* 0x0000001a2f197221 */ /* 0x008fce0000010000 */
[----:B------:R-:W-:Y:S01]  /*4020*/  MUFU.EX2 R20, R20 ;  /* 0x0000001400147308 */ /* 0x000fe20000000800 */
[C---:B----4-:R-:W-:Y:S01]  /*4030*/  FADD.FTZ R193, R161.reuse, R24 ;  /* 0x00000018a1c17221 */ /* 0x050fe20000010000 */
[----:B------:R-:W-:-:S06]  /*4040*/  F2FP.F16.F32.PACK_AB R161, R161, R40 ;  /* 0x00000028a1a1723e */ /* 0x000fcc00000000ff */
[----:B------:R-:W-:Y:S01]  /*4050*/  MUFU.EX2 R166, R166 ;  /* 0x000000a600a67308 */ /* 0x000fe20000000800 */
[C---:B--2---:R-:W-:Y:S01]  /*4060*/  FADD.FTZ R192, R162.reuse, R25 ;  /* 0x00000019a2c07221 */ /* 0x044fe20000010000 */
[----:B------:R-:W-:Y:S02]  /*4070*/  F2FP.F16.F32.PACK_AB R162, R162, R47 ;  /* 0x0000002fa2a2723e */ /* 0x000fe400000000ff */
[----:B-1----:R-:W-:-:S04]  /*4080*/  WARPGROUP.ARRIVE ;  /* 0x00000000000079c5 */ /* 0x002fc80000000000 */
[----:B------:R-:W-:Y:S02]  /*4090*/  MUFU.EX2 R21, R21 ;  /* 0x0000001500157308 */ /* 0x000fe40000000800 */
[----:B------:R-:W-:Y:S01]  /*40a0*/  HGMMA.64x256x16.F32 R24, R152, gdesc[UR12].tnspB, RZ, !UPT, gsb0 ;  /* 0x43e0000c98187df0 */ /* 0x000fe2000c0008ff */
[----:B------:R-:W-:-:S05]  /*40b0*/  UMOV UR15, 0x40000040 ;  /* 0x40000040000f7882 */ /* 0x000fca0000000000 */
[----:B------:R-:W-:Y:S08]  /*40c0*/  MUFU.EX2 R173, R173 ;  /* 0x000000ad00ad7308 */ /* 0x000ff00000000800 */
[----:B------:R-:W-:Y:S08]  /*40d0*/  MUFU.EX2 R174, R174 ;  /* 0x000000ae00ae7308 */ /* 0x000ff00000000800 */
[----:B------:R-:W-:Y:S08]  /*40e0*/  MUFU.EX2 R186, R186 ;  /* 0x000000ba00ba7308 */ /* 0x000ff00000000800 */
[----:B------:R-:W-:Y:S08]  /*40f0*/  MUFU.EX2 R187, R187 ;  /* 0x000000bb00bb7308 */ /* 0x000ff00000000800 */
[----:B------:R-:W-:Y:S08]  /*4100*/  MUFU.EX2 R188, R188 ;  /* 0x000000bc00bc7308 */ /* 0x000ff00000000800 */
[----:B------:R-:W-:Y:S01]  /*4110*/  MUFU.EX2 R189, R189 ;  /* 0x000000bd00bd7308 */ /* 0x000fe20000000800 */
[----:B------:R-:W-:-:S02]  /*4120*/  WARPGROUP.DEPBAR.LE gsb0, 0x0 ;  /* 0x00008000000079c5 */ /* 0x000fc40000010000 */
[----:B------:R-:W-:Y:S01]  /*4130*/  WARPGROUP.ARRIVE ;  /* 0x00000000000079c5 */ /* 0x000fe20000000000 */
[----:B------:R-:W-:Y:S01]  /*4140*/  FFMA.FTZ R152, R163, UR10, -R191 ;  /* 0x0000000aa3987c23 */ /* 0x000fe200080108bf */
[----:B------:R-:W-:-:S03]  /*4150*/  FFMA.FTZ R153, R182, UR10, -R190 ;  /* 0x0000000ab6997c23 */ /* 0x000fc600080108be */
[----:B------:R-:W1:Y:S01]  /*4160*/  MUFU.EX2 R163, R183 ;  /* 0x000000b700a37308 */ /* 0x000e620000000800 */
[----:B------:R-:W-:Y:S01]  /*4170*/  FFMA.FTZ R154, R181, UR10, -R190 ;  /* 0x0000000ab59a7c23 */ /* 0x000fe200080108be */
[----:B------:R-:W-:Y:S01]  /*4180*/  FFMA.FTZ R155, R177, UR10, -R191 ;  /* 0x0000000ab19b7c23 */ /* 0x000fe200080108bf */
[----:B------:R-:W-:Y:S01]  /*4190*/  HGMMA.64x256x16.F32 R24, R156, gdesc[UR16].tnspB, R24, gsb0 ;  /* 0x43e000109c187df0 */ /* 0x000fe20008000818 */
[----:B------:R-:W-:Y:S01]  /*41a0*/  UMOV UR18, UR4 ;  /* 0x0000000400127c82 */ /* 0x000fe20008000000 */
[----:B------:R-:W-:Y:S01]  /*41b0*/  UMOV UR19, 0x40000040 ;  /* 0x4000004000137882 */ /* 0x000fe20000000000 */
[----:B------:R-:W-:Y:S02]  /*41c0*/  UIADD3 UR4, UR14, 0x180, URZ ;  /* 0x000001800e047890 */ /* 0x000fe4000fffe03f */
[----:B------:R-:W2:Y:S08]  /*41d0*/  MUFU.EX2 R152, R152 ;  /* 0x0000009800987308 */ /* 0x000eb00000000800 */
[----:B------:R-:W-:Y:S01]  /*41e0*/  MUFU.EX2 R153, R153 ;  /* 0x0000009900997308 */ /* 0x000fe20000000800 */
[----:B-1----:R-:W-:-:S07]  /*41f0*/  FADD.FTZ R193, R163, R193 ;  /* 0x000000c1a3c17221 */ /* 0x002fce0000010000 */
[----:B------:R-:W1:Y:S01]  /*4200*/  MUFU.EX2 R154, R154 ;  /* 0x0000009a009a7308 */ /* 0x000e620000000800 */
[C---:B--2---:R-:W-:Y:S01]  /*4210*/  F2FP.F16.F32.PACK_AB R163, R152.reuse, R163 ;  /* 0x000000a398a3723e */ /* 0x044fe200000000ff */
[----:B------:R-:W-:-:S06]  /*4220*/  FADD.FTZ R193, R152, R193 ;  /* 0x000000c198c17221 */ /* 0x000fcc0000010000 */
[----:B------:R-:W2:Y:S01]  /*4230*/  MUFU.EX2 R155, R155 ;  /* 0x0000009b009b7308 */ /* 0x000ea20000000800 */
[----:B-1----:R-:W-:Y:S01]  /*4240*/  F2FP.F16.F32.PACK_AB R152, R154, R153 ;  /* 0x000000999a98723e */ /* 0x002fe200000000ff */
[----:B--2---:R-:W-:Y:S01]  /*4250*/  FADD.FTZ R193, R155, R193 ;  /* 0x000000c19bc17221 */ /* 0x004fe20000010000 */
[----:B------:R-:W-:Y:S02]  /*4260*/  WARPGROUP.DEPBAR.LE gsb0, 0x0 ;  /* 0x00008000000079c5 */ /* 0x000fe40000010000 */
[----:B------:R-:W-:Y:S01]  /*4270*/  WARPGROUP.ARRIVE ;  /* 0x00000000000079c5 */ /* 0x000fe20000000000 */
[--C-:B------:R-:W-:Y:S01]  /*4280*/  FFMA.FTZ R158, R175, UR10, -R191.reuse ;  /* 0x0000000aaf9e7c23 */ /* 0x100fe200080108bf */
[--C-:B------:R-:W-:Y:S01]  /*4290*/  FFMA.FTZ R156, R176, UR10, -R190.reuse ;  /* 0x0000000ab09c7c23 */ /* 0x100fe200080108be */
[----:B------:R-:W-:Y:S01]  /*42a0*/  FFMA.FTZ R157, R180, UR10, -R190 ;  /* 0x0000000ab49d7c23 */ /* 0x000fe200080108be */
[----:B------:R-:W-:Y:S02]  /*42b0*/  FFMA.FTZ R159, R179, UR10, -R191 ;  /* 0x0000000ab39f7c23 */ /* 0x000fe400080108bf */
[----:B------:R-:W-:Y:S01]  /*42c0*/  HGMMA.64x256x16.F32 R24, R160, gdesc[UR16].tnspB, R24, gsb0 ;  /* 0x43e00010a0187df0 */ /* 0x000fe20008000818 */
[----:B------:R-:W1:Y:S01]  /*42d0*/  MUFU.EX2 R158, R158 ;  /* 0x0000009e009e7308 */ /* 0x000e620000000800 */
[----:B------:R-:W-:Y:S01]  /*42e0*/  UMOV UR18, UR4 ;  /* 0x0000000400127c82 */ /* 0x000fe20008000000 */
[----:B------:R-:W-:Y:S01]  /*42f0*/  UMOV UR19, 0x40000040 ;  /* 0x4000004000137882 */ /* 0x000fe20000000000 */
[----:B------:R-:W-:-:S02]  /*4300*/  UIADD3 UR4, UR14, 0x200, URZ ;  /* 0x000002000e047890 */ /* 0x000fc4000fffe03f */
[----:B------:R-:W-:-:S03]  /*4310*/  UIADD3 UR14, UR14, 0x280, URZ ;  /* 0x000002800e0e7890 */ /* 0x000fc6000fffe03f */
[----:B------:R-:W-:Y:S08]  /*4320*/  MUFU.EX2 R156, R156 ;  /* 0x0000009c009c7308 */ /* 0x000ff00000000800 */
[----:B------:R-:W-:Y:S01]  /*4330*/  MUFU.EX2 R157, R157 ;  /* 0x0000009d009d7308 */ /* 0x000fe20000000800 */
[----:B-1----:R-:W-:-:S07]  /*4340*/  FADD.FTZ R193, R158, R193 ;  /* 0x000000c19ec17221 */ /* 0x002fce0000010000 */
[----:B------:R-:W1:Y:S02]  /*4350*/  MUFU.EX2 R159, R159 ;  /* 0x0000009f009f7308 */ /* 0x000e640000000800 */
[----:B-1----:R-:W-:Y:S01]  /*4360*/  FADD.FTZ R193, R159, R193 ;  /* 0x000000c19fc17221 */ /* 0x002fe20000010000 */
[----:B------:R-:W-:Y:S02]  /*4370*/  WARPGROUP.DEPBAR.LE gsb0, 0x0 ;  /* 0x00008000000079c5 */ /* 0x000fe40000010000 */
[----:B------:R-:W-:Y:S01]  /*4380*/  FFMA.FTZ R160, R178, UR10, -R191 ;  /* 0x0000000ab2a07c23 */ /* 0x000fe200080108bf */
[----:B------:R-:W-:Y:S01]  /*4390*/  FADD.FTZ R161, R153, R192 ;  /* 0x000000c099a17221 */ /* 0x000fe20000010000 */
[----:B------:R-:W-:Y:S01]  /*43a0*/  F2FP.F16.F32.PACK_AB R153, R158, R155 ;  /* 0x0000009b9e99723e */ /* 0x000fe200000000ff */
[--C-:B------:R-:W-:Y:S01]  /*43b0*/  FFMA.FTZ R163, R167, UR10, -R190.reuse ;  /* 0x0000000aa7a37c23 */ /* 0x100fe200080108be */
[----:B------:R-:W-:Y:S01]  /*43c0*/  FFMA.FTZ R162, R170, UR10, -R190 ;  /* 0x0000000aaaa27c23 */ /* 0x000fe200080108be */
[----:B------:R-:W-:Y:S01]  /*43d0*/  FADD.FTZ R161, R154, R161 ;  /* 0x000000a19aa17221 */ /* 0x000fe20000010000 */
[----:B------:R-:W1:Y:S01]  /*43e0*/  MUFU.EX2 R160, R160 ;  /* 0x000000a000a07308 */ /* 0x000e620000000800 */
[----:B------:R-:W-:Y:S01]  /*43f0*/  F2FP.F16.F32.PACK_AB R154, R157, R156 ;  /* 0x0000009c9d9a723e */ /* 0x000fe200000000ff */
[----:B------:R-:W-:Y:S01]  /*4400*/  FFMA.FTZ R167, R169, UR10, -R191 ;  /* 0x0000000aa9a77c23 */ /* 0x000fe200080108bf */
[----:B------:R-:W-:Y:S01]  /*4410*/  FADD.FTZ R161, R156, R161 ;  /* 0x000000a19ca17221 */ /* 0x000fe20000010000 */
[----:B------:R-:W-:-:S03]  /*4420*/  FFMA.FTZ R156, R185, UR10, -R191 ;  /* 0x0000000ab99c7c23 */ /* 0x000fc600080108bf */
[----:B------:R-:W-:Y:S01]  /*4430*/  FADD.FTZ R161, R157, R161 ;  /* 0x000000a19da17221 */ /* 0x000fe20000010000 */
[----:B------:R-:W-:Y:S08]  /*4440*/  MUFU.EX2 R162, R162 ;  /* 0x000000a200a27308 */ /* 0x000ff00000000800 */
[----:B------:R-:W-:Y:S01]  /*4450*/  MUFU.EX2 R163, R163 ;  /* 0x000000a300a37308 */ /* 0x000fe20000000800 */
[C---:B-1----:R-:W-:Y:S01]  /*4460*/  F2FP.F16.F32.PACK_AB R155, R160.reuse, R159 ;  /* 0x0000009fa09b723e */ /* 0x042fe200000000ff */
[----:B------:R-:W-:-:S03]  /*4470*/  FADD.FTZ R193, R160, R193 ;  /* 0x000000c1a0c17221 */ /* 0x000fc60000010000 */
[----:B------:R-:W-:Y:S01]  /*4480*/  WARPGROUP.ARRIVE ;  /* 0x00000000000079c5 */ /* 0x000fe20000000000 */
[----:B------:R-:W-:Y:S02]  /*4490*/  FADD.FTZ R193, R166, R193 ;  /* 0x000000c1a6c17221 */ /* 0x000fe40000010000 */
[----:B------:R-:W1:Y:S03]  /*44a0*/  MUFU.EX2 R167, R167 ;  /* 0x000000a700a77308 */ /* 0x000e660000000800 */
[----:B------:R-:W-:Y:S01]  /*44b0*/  HGMMA.64x256x16.F32 R24, R152, gdesc[UR16].tnspB, R24, gsb0 ;  /* 0x43e0001098187df0 */ /* 0x000fe20008000818 */
[----:B------:R-:W-:Y:S01]  /*44c0*/  UMOV UR18, UR4 ;  /* 0x0000000400127c82 */ /* 0x000fe20008000000 */
[----:B------:R-:W-:-:S03]  /*44d0*/  UMOV UR19, 0x40000040 ;  /* 0x4000004000137882 */ /* 0x000fc60000000000 */
[----:B------:R-:W2:Y:S08]  /*44e0*/  MUFU.EX2 R158, R184 ;  /* 0x000000b8009e7308 */ /* 0x000eb00000000800 */
[----:B------:R-:W3:Y:S01]  /*44f0*/  MUFU.EX2 R156, R156 ;  /* 0x0000009c009c7308 */ /* 0x000ee20000000800 */
[----:B-1----:R-:W-:-:S04]  /*4500*/  FADD.FTZ R193, R167, R193 ;  /* 0x000000c1a7c17221 */ /* 0x002fc80000010000 */
[----:B--2---:R-:W-:Y:S01]  /*4510*/  FADD.FTZ R193, R158, R193 ;  /* 0x000000c19ec17221 */ /* 0x004fe20000010000 */
[----:B------:R-:W-:Y:S02]  /*4520*/  WARPGROUP.DEPBAR.LE gsb0, 0x0 ;  /* 0x00008000000079c5 */ /* 0x000fe40000010000 */
[----:B------:R-:W-:Y:S01]  /*4530*/  FFMA.FTZ R152, R172, UR10, -R190 ;  /* 0x0000000aac987c23 */ /* 0x000fe200080108be */
[----:B------:R-:W-:Y:S02]  /*4540*/  F2FP.F16.F32.PACK_AB R153, R167, R166 ;  /* 0x000000a6a799723e */ /* 0x000fe400000000ff */
[----:B------:R-:W-:Y:S02]  /*4550*/  F2FP.F16.F32.PACK_AB R154, R163, R162 ;  /* 0x000000a2a39a723e */ /* 0x000fe400000000ff */
[C---:B---3--:R-:W-:Y:S01]  /*4560*/  F2FP.F16.F32.PACK_AB R155, R156.reuse, R158 ;  /* 0x0000009e9c9b723e */ /* 0x048fe200000000ff */
[----:B------:R-:W1:Y:S01]  /*4570*/  MUFU.EX2 R152, R152 ;  /* 0x0000009800987308 */ /* 0x000e620000000800 */
[----:B------:R-:W-:-:S04]  /*4580*/  FADD.FTZ R156, R156, R193 ;  /* 0x000000c19c9c7221 */ /* 0x000fc80000010000 */
[----:B------:R-:W-:Y:S01]  /*4590*/  FADD.FTZ R156, R186, R156 ;  /* 0x0000009cba9c7221 */ /* 0x000fe20000010000 */
[----:B-1----:R-:W-:Y:S01]  /*45a0*/  FADD.FTZ R161, R152, R161 ;  /* 0x000000a198a17221 */ /* 0x002fe20000010000 */
[----:B------:R-:W-:-:S03]  /*45b0*/  F2FP.F16.F32.PACK_AB R152, R20, R152 ;  /* 0x000000981498723e */ /* 0x000fc600000000ff */
[----:B------:R-:W-:Y:S01]  /*45c0*/  FADD.FTZ R161, R20, R161 ;  /* 0x000000a114a17221 */ /* 0x000fe20000010000 */
[----:B------:R-:W-:-:S03]  /*45d0*/  WARPGROUP.ARRIVE ;  /* 0x00000000000079c5 */ /* 0x000fc60000000000 */
[----:B------:R-:W-:-:S03]  /*45e0*/  FADD.FTZ R161, R162, R161 ;  /* 0x000000a1a2a17221 */ /* 0x000fc60000010000 */
[----:B------:R-:W-:Y:S01]  /*45f0*/  HGMMA.64x256x16.F32 R24, R152, gdesc[UR16].tnspB, R24, gsb0 ;  /* 0x43e0001098187df0 */ /* 0x000fe20008000818 */
[----:B------:R-:W-:Y:S02]  /*4600*/  FADD.FTZ R20, R163, R161 ;  /* 0x000000a1a3147221 */ /* 0x000fe40000010000 */
[----:B------:R-:W-:Y:S02]  /*4610*/  WARPGROUP.DEPBAR.LE gsb0, 0x0 ;  /* 0x00008000000079c5 */ /* 0x000fe40000010000 */
[----:B------:R-:W1:Y:S01]  /*4620*/  MUFU.EX2 R152, R168 ;  /* 0x000000a800987308 */ /* 0x000e620000000800 */
[C---:B------:R-:W-:Y:S01]  /*4630*/  F2FP.F16.F32.PACK_AB R153, R187.reuse, R186 ;  /* 0x000000babb99723e */ /* 0x040fe200000000ff */
[----:B------:R-:W-:Y:S01]  /*4640*/  FADD.FTZ R187, R187, R156 ;  /* 0x0000009cbbbb7221 */ /* 0x000fe20000010000 */
[----:B------:R-:W-:Y:S02]  /*4650*/  F2FP.F16.F32.PACK_AB R154, R174, R173 ;  /* 0x000000adae9a723e */ /* 0x000fe400000000ff */
[----:B------:R-:W-:Y:S01]  /*4660*/  F2FP.F16.F32.PACK_AB R155, R189, R188 ;  /* 0x000000bcbd9b723e */ /* 0x000fe200000000ff */
[----:B------:R-:W-:-:S04]  /*4670*/  FADD.FTZ R188, R188, R187 ;  /* 0x000000bbbcbc7221 */ /* 0x000fc80000010000 */
[----:B------:R-:W-:Y:S01]  /*4680*/  FADD.FTZ R208, R189, R188 ;  /* 0x000000bcbdd07221 */ /* 0x000fe20000010000 */
[----:B-1----:R-:W-:Y:S01]  /*4690*/  FADD.FTZ R20, R152, R20 ;  /* 0x0000001498147221 */ /* 0x002fe20000010000 */
[----:B------:R-:W-:-:S03]  /*46a0*/  F2FP.F16.F32.PACK_AB R152, R21, R152 ;  /* 0x000000981598723e */ /* 0x000fc600000000ff */
[----:B------:R-:W-:Y:S01]  /*46b0*/  FADD.FTZ R20, R21, R20 ;  /* 0x0000001415147221 */ /* 0x000fe20000010000 */
[----:B------:R-:W-:-:S03]  /*46c0*/  WARPGROUP.ARRIVE ;  /* 0x00000000000079c5 */ /* 0x000fc60000000000 */
[----:B------:R-:W-:-:S04]  /*46d0*/  FADD.FTZ R173, R173, R20 ;  /* 0x00000014adad7221 */ /* 0x000fc80000010000 */
[----:B------:R-:W-:Y:S01]  /*46e0*/  HGMMA.64x256x16.F32 R24, R152, gdesc[UR12].tnspB, R24, gsb0 ;  /* 0x43e0000c98187df0 */ /* 0x000fe20008000818 */
[----:B------:R-:W-:Y:S02]  /*46f0*/  FADD.FTZ R20, R174, R173 ;  /* 0x000000adae147221 */ /* 0x000fe40000010000 */
[----:B------:R-:W-:Y:S02]  /*4700*/  WARPGROUP.DEPBAR.LE gsb0, 0x0 ;  /* 0x00008000000079c5 */ /* 0x000fe40000010000 */
[----:B------:R-:W-:Y:S05]  /*4710*/  @!P0 BRA `(.L_x_10181) ;  /* 0x0000000000048947 */ /* 0x000fea0003800000 */
[----:B------:R-:W-:Y:S01]  /*4720*/  BPT.TRAP 0x1 ;  /* 0x000000040000795c */ /* 0x000fe20000300000 */
.L_x_10181:
[----:B------:R-:W1:Y:S01]  /*4730*/  S2UR UR4, SR_CgaCtaId ;  /* 0x00000000000479c3 */ /* 0x000e620000008800 */
[----:B------:R-:W-:Y:S01]  /*4740*/  VIADD R21, R164, 0xfffffffe ;  /* 0xfffffffea4157836 */ /* 0x000fe20000000000 */
[----:B------:R-:W-:-:S04]  /*4750*/  UIADD3 UR6, UR6, 0x32460, URZ ;  /* 0x0003246006067890 */ /* 0x000fc8000fffe03f */
[----:B------:R-:W-:Y:S01]  /*4760*/  ISETP.GE.AND P1, PT, R21, R22, PT ;  /* 0x000000161500720c */ /* 0x000fe20003f26270 */
[----:B-1----:R-:W-:-:S09]  /*4770*/  UPRMT UR6, UR4, 0x654, UR6 ;  /* 0x0000065404067896 */ /* 0x002fd20008000006 */
[----:B------:R-:W-:Y:S03]  /*4780*/  SYNCS.ARRIVE.TRANS64.RED.A1T0 RZ, [UR6], RZ ;  /* 0x000000ffffff79a7 */ /* 0x000fe60008100406 */
[----:B------:R-:W-:Y:S05]  /*4790*/  @!P1 BRA `(.L_x_10182) ;  /* 0x0000002800709947 */ /* 0x000fea0003800000 */
[----:B------:R-:W-:Y:S01]  /*47a0*/  R2UR UR4, R21 ;  /* 0x00000000150472ca */ /* 0x000fe200000e0000 */
[----:B------:R-:W-:Y:S02]  /*47b0*/  IMAD.MOV.U32 R21, RZ, RZ, R171 ;  /* 0x000000ffff157224 */ /* 0x000fe400078e00ab */
[----:B------:R-:W-:-:S12]  /*47c0*/  IMAD.MOV.U32 R209, RZ, RZ, R165 ;  /* 0x000000ffffd17224 */ /* 0x000fd800078e00a5 */
.L_x_10193:
[----:B------:R-:W-:Y:S01]  /*47d0*/  UIADD3 UR38, UR38, 0x1, URZ ;  /* 0x0000000126267890 */ /* 0x000fe2000fffe03f */
[----:B------:R-:W-:Y:S01]  /*47e0*/  UMOV UR5, UR4 ;  /* 0x0000000400057c82 */ /* 0x000fe20008000000 */
[----:B------:R-:W-:Y:S01]  /*47f0*/  UIADD3 UR4, UR4, -0x1, URZ ;  /* 0xffffffff04047890 */ /* 0x000fe2000fffe03f */
[----:B------:R-:W-:Y:S01]  /*4800*/  ISETP.LT.AND P1, PT, R22, UR5, PT ;  /* 0x0000000516007c0c */ /* 0x000fe2000bf21270 */
[----:B------:R-:W-:-:S04]  /*4810*/  UISETP.NE.AND UP0, UPT, UR38, 0x2, UPT ;  /* 0x000000022600788c */ /* 0x000fc8000bf05270 */
[----:B------:R-:W-:Y:S02]  /*4820*/  USEL UR6, URZ, 0x1, UP0 ;  /* 0x000000013f067887 */ /* 0x000fe40008000000 */
[----:B------:R-:W-:Y:S02]  /*4830*/  USEL UR38, UR38, URZ, UP0 ;  /* 0x0000003f26267287 */ /* 0x000fe40008000000 */
[----:B------:R-:W-:Y:S01]  /*4840*/  ULOP3.LUT UR39, UR39, UR6, URZ, 0x3c, !UPT ;  /* 0x0000000627277292 */ /* 0x000fe2000f8e3c3f */
[----:B------:R-:W-:Y:S11]  /*4850*/  @!P0 BRA `(.L_x_10183) ;  /* 0x0000000000048947 */ /* 0x000ff60003800000 */
[----:B------:R-:W-:Y:S01]  /*4860*/  BPT.TRAP 0x1 ;  /* 0x000000040000795c */ /* 0x000fe20000300000 */
.L_x_10183:
[----:B------:R-:W1:Y:S01]  /*4870*/  S2UR UR54, SR_CgaCtaId ;  /* 0x00000000003679c3 */ /* 0x000e620000008800 */
[----:B------:R-:W-:Y:S01]  /*4880*/  UMOV UR5, 0x400 ;  /* 0x0000040000057882 */ /* 0x000fe20000000000 */
[----:B0-----:R-:W-:-:S05]  /*4890*/  IMAD.U32 R0, RZ, RZ, UR39 ;  /* 0x00000027ff007e24 */ /* 0x001fca000f8e00ff */
[----:B------:R-:W-:Y:S01]  /*48a0*/  SHF.L.U32 R0, R0, 0x1f, RZ ;  /* 0x0000001f00007819 */ /* 0x000fe200000006ff */
[----:B-1----:R-:W-:-:S04]  /*48b0*/  ULEA UR5, UR54, UR5, 0x18 ;  /* 0x0000000536057291 */ /* 0x002fc8000f8ec03f */
[----:B------:R-:W-:-:S09]  /*48c0*/  ULEA UR5, UR38, UR5, 0x3 ;  /* 0x0000000526057291 */ /* 0x000fd2000f8e183f */
[----:B------:R0:W1:Y:S01]  /*48d0*/  SYNCS.PHASECHK.TRANS64.TRYWAIT P2, [UR5+0x32430], R0 ;  /* 0x03243000ff0075a7 */ /* 0x0000620008040145 */
[----:B------:R-:W-:Y:S05]  /*48e0*/  @!P0 BRA `(.L_x_10184) ;  /* 0x0000000000048947 */ /* 0x000fea0003800000 */
[----:B------:R-:W-:Y:S01]  /*48f0*/  BPT.TRAP 0x1 ;  /* 0x000000040000795c */ /* 0x000fe20000300000 */
.L_x_10184:
[----:B-1----:R-:W-:Y:S05]  /*4900*/  @P2 BRA `(.L_x_10185) ;  /* 0x0000000000082947 */ /* 0x002fea0003800000 */
[----:B------:R-:W1:Y:S02]  /*4910*/  SYNCS.PHASECHK.TRANS64.TRYWAIT P2, [UR5+0x32430], R0 ;  /* 0x03243000ff0075a7 */ /* 0x000e640008040145 */
[----:B-1----:R-:W-:Y:S05]  /*4920*/  @!P2 BRA `(.L_x_10186) ;  /* 0x000000e00058a947 */ /* 0x002fea0003800000 */
.L_x_10185:
[----:B------:R-:W-:Y:S01]  /*4930*/  R2UR UR48, R18 ;  /* 0x00000000123072ca */ /* 0x000fe200000e0000 */
[----:B------:R-:W-:Y:S01]  /*4940*/  UIMAD UR6, UR38, 0x300, UR61 ;  /* 0x00000300260678a4 */ /* 0x000fe2000f8e023d */
[----:B------:R-:W-:Y:S01]  /*4950*/  R2UR UR49, R19 ;  /* 0x00000000133172ca */ /* 0x000fe200000e0000 */
[----:B-1----:R-:W-:Y:S01]  /*4960*/  WARPGROUP.ARRIVE ;  /* 0x00000000000079c5 */ /* 0x002fe20000000000 */
[----:B------:R-:W-:-:S04]  /*4970*/  UMOV UR51, 0x40000040 ;  /* 0x4000004000337882 */ /* 0x000fc80000000000 */
[----:B------:R-:W-:-:S07]  /*4980*/  UMOV UR50, UR6 ;  /* 0x0000000600327c82 */ /* 0x000fce0008000000 */
[----:B------:R-:W-:Y:S01]  /*4990*/  HGMMA.64x96x16.F32 R152, gdesc[UR48], RZ, !UPT, gsb0 ;  /* 0x01600000309879f0 */ /* 0x000fe2000c0008ff */
[----:B------:R-:W-:Y:S01]  /*49a0*/  R2UR UR48, R16 ;  /* 0x00000000103072ca */ /* 0x000fe200000e0000 */
[----:B------:R-:W-:Y:S01]  /*49b0*/  UIADD3 UR50, UR6, 0x2, URZ ;  /* 0x0000000206327890 */ /* 0x000fe2000fffe03f */
[----:B------:R-:W-:Y:S01]  /*49c0*/  R2UR UR49, R17 ;  /* 0x00000000113172ca */ /* 0x000fe200000e0000 */
[----:B------:R-:W-:Y:S01]  /*49d0*/  UMOV UR51, 0x40000040 ;  /* 0x4000004000337882 */ /* 0x000fe20000000000 */
[----:B------:R-:W-:Y:S02]  /*49e0*/  WARPGROUP.DEPBAR.LE gsb0, 0x0 ;  /* 0x00008000000079c5 */ /* 0x000fe40000010000 */
[----:B------:R-:W-:-:S09]  /*49f0*/  WARPGROUP.ARRIVE ;  /* 0x00000000000079c5 */ /* 0x000fd20000000000 */
        /* <DEDUP_REMOVED lines=14> */
[----:B------:R-:W-:Y:S03]  /*4ae0*/  HGMMA.64x96x16.F32 R152, gdesc[UR48], R152, gsb0 ;  /* 0x01600000309879f0 */ /* 0x000fe60008000898 */
[----:B------:R-:W-:Y:S02]  /*4af0*/  WARPGROUP.DEPBAR.LE gsb0, 0x0 ;  /* 0x00008000000079c5 */ /* 0x000fe40000010000 */
[----:B------:R-:W-:Y:S05]  /*4b00*/  @!P0 BRA `(.L_x_10187) ;  /* 0x0000000000048947 */ /* 0x000fea0003800000 */
[----:B------:R-:W-:Y:S01]  /*4b10*/  BPT.TRAP 0x1 ;  /* 0x000000040000795c */ /* 0x000fe20000300000 */
.L_x_10187:
[----:B------:R1:W2:Y:S01]  /*4b20*/  SYNCS.PHASECHK.TRANS64.TRYWAIT P2, [UR5+0x32450], R0 ;  /* 0x03245000ff0075a7 */ /* 0x0002a20008040145 */
[----:B------:R-:W-:Y:S05]  /*4b30*/  @!P0 BRA `(.L_x_10188) ;  /* 0x0000000000048947 */ /* 0x000fea0003800000 */
[----:B------:R-:W-:Y:S01]  /*4b40*/  BPT.TRAP 0x1 ;  /* 0x000000040000795c */ /* 0x000fe20000300000 */
.L_x_10188:
[----:B--2---:R-:W-:Y:S05]  /*4b50*/  @P2 BRA `(.L_x_10189) ;  /* 0x0000000000082947 */ /* 0x004fea0003800000 */
[----:B------:R-:W2:Y:S02]  /*4b60*/  SYNCS.PHASECHK.TRANS64.TRYWAIT P2, [UR5+0x32450], R0 ;  /* 0x03245000ff0075a7 */ /* 0x000ea40008040145 */
[----:B--2---:R-:W-:Y:S05]  /*4b70*/  @!P2 BRA `(.L_x_10190) ;  /* 0x000000dc00dca947 */ /* 0x004fea0003800000 */
.L_x_10189:
[----:B------:R-:W-:Y:S01]  /*4b80*/  R2UR UR48, R10 ;  /* 0x000000000a3072ca */ /* 0x000fe200000e0000 */
[----:B------:R-:W-:Y:S01]  /*4b90*/  UIMAD UR6, UR38, 0xc00, UR60 ;  /* 0x00000c00260678a4 */ /* 0x000fe2000f8e023c */
[----:B------:R-:W-:Y:S01]  /*4ba0*/  R2UR UR49, R11 ;  /* 0x000000000b3172ca */ /* 0x000fe200000e0000 */
[----:B------:R-:W-:Y:S01]  /*4bb0*/  WARPGROUP.ARRIVE ;  /* 0x00000000000079c5 */ /* 0x000fe20000000000 */
[----:B------:R-:W-:Y:S01]  /*4bc0*/  UMOV UR51, 0x40000040 ;  /* 0x4000004000337882 */ /* 0x000fe20000000000 */
[----:B------:R-:W-:-:S04]  /*4bd0*/  UIADD3 UR10, UR6, 0x304, URZ ;  /* 0x00000304060a7890 */ /* 0x000fc8000fffe03f */
[----:B--2---:R-:W2:Y:S01]  /*4be0*/  S2R R210, SR_TID.X ;  /* 0x0000000000d27919 */ /* 0x004ea20000002100 */
[----:B------:R-:W-:Y:S01]  /*4bf0*/  UMOV UR11, 0x40000040 ;  /* 0x40000040000b7882 */ /* 0x000fe20000000000 */
[----:B------:R-:W-:Y:S01]  /*4c00*/  UMOV UR50, UR6 ;  /* 0x0000000600327c82 */ /* 0x000fe20008000000 */
[----:B------:R-:W-:Y:S01]  /*4c10*/  UIADD3 UR14, UR6, 0x306, URZ ;  /* 0x00000306060e7890 */ /* 0x000fe2000fffe03f */
[----:B------:R-:W-:Y:S01]  /*4c20*/  UMOV UR15, 0x40000040 ;  /* 0x40000040000f7882 */ /* 0x000fe20000000000 */
[----:B------:R-:W-:Y:S01]  /*4c30*/  UIADD3 UR18, UR6, 0x600, URZ ;  /* 0x0000060006127890 */ /* 0x000fe2000fffe03f */
[----:B------:R-:W-:Y:S01]  /*4c40*/  UMOV UR19, 0x40000040 ;  /* 0x4000004000137882 */ /* 0x000fe20000000000 */
[----:B------:R-:W-:Y:S01]  /*4c50*/  HGMMA.64x96x16.F32 R152, gdesc[UR48], R152, gsb0 ;  /* 0x01600000309879f0 */ /* 0x000fe20008000898 */
[----:B------:R-:W-:Y:S01]  /*4c60*/  R2UR UR48, R8 ;  /* 0x00000000083072ca */ /* 0x000fe200000e0000 */
[----:B------:R-:W-:Y:S01]  /*4c70*/  UIADD3 UR50, UR6, 0x2, URZ ;  /* 0x0000000206327890 */ /* 0x000fe2000fffe03f */
[----:B------:R-:W-:Y:S01]  /*4c80*/  R2UR UR49, R9 ;  /* 0x00000000093172ca */ /* 0x000fe200000e0000 */
        /* <DEDUP_REMOVED lines=13> */
[----:B--2---:R-:W-:-:S04]  /*4d60*/  SHF.R.U32.HI R210, RZ, 0x7, R210 ;  /* 0x00000007ffd27819 */ /* 0x004fc800000116d2 */
[----:B01----:R-:W-:Y:S01]  /*4d70*/  IADD3 R0, -R210, 0xb, RZ ;  /* 0x0000000bd2007810 */ /* 0x003fe20007ffe1ff */
        /* <DEDUP_REMOVED lines=69> */
.L_x_10191:
        /* <DEDUP_REMOVED lines=44> */
[----:B------:R-:W-:-:S04]  /*5490*/  UMOV UR15, 0x40000040 ;  /* 0x40000040000f7882 */ /* 0x000fc80000000000 */
        /* <DEDUP_REMOVED lines=38> */
[----:B------:R-:W-:Y:S01]  /*5700*/  MUFU.TANH R196, R196 ;  /* 0x000000c400c47308 */ /* 0x000fe20000002400 */
[----:B--2---:R-:W-:-:S07]  /*5710*/  FMNMX.FTZ R165, R211, R165, !PT ;  /* 0x000000a5d3a57209 */ /* 0x004fce0007810000 */
[----:B------:R-:W-:Y:S01]  /*5720*/  MUFU.TANH R155, R155 ;  /* 0x0000009b009b7308 */ /* 0x000fe20000002400 */
[----:B---3--:R-:W-:-:S05]  /*5730*/  FMNMX.FTZ R165, R197, R165, !PT ;  /* 0x000000a5c5a57209 */ /* 0x008fca0007810000 */
[----:B------:R-:W1:Y:S02]  /*5740*/  SHFL.BFLY PT, R214, R165, 0x2, 0x1f ;  /* 0x0c401f00a5d67f89 */ /* 0x000e6400000e0000 */
[----:B------:R-:W-:Y:S08]  /*5750*/  MUFU.TANH R158, R158 ;  /* 0x0000009e009e7308 */ /* 0x000ff00000002400 */
[----:B------:R-:W-:Y:S08]  /*5760*/  MUFU.TANH R159, R159 ;  /* 0x0000009f009f7308 */ /* 0x000ff00000002400 */
[----:B------:R-:W-:Y:S01]  /*5770*/  MUFU.TANH R162, R162 ;  /* 0x000000a200a27308 */ /* 0x000fe20000002400 */
[----:B-1----:R-:W-:-:S07]  /*5780*/  FMNMX.FTZ R165, R165, R214, !PT ;  /* 0x000000d6a5a57209 */ /* 0x002fce0007810000 */
[----:B------:R-:W-:Y:S01]  /*5790*/  MUFU.TANH R163, R163 ;  /* 0x000000a300a37308 */ /* 0x000fe20000002400 */
[----:B------:R-:W1:Y:S07]  /*57a0*/  SHFL.BFLY PT, R154, R165, 0x1, 0x1f ;  /* 0x0c201f00a59a7f89 */ /* 0x000e6e00000e0000 */
[----:B------:R-:W-:Y:S08]  /*57b0*/  MUFU.TANH R166, R166 ;  /* 0x000000a600a67308 */ /* 0x000ff00000002400 */
[----:B------:R-:W-:Y:S08]  /*57c0*/  MUFU.TANH R167, R167 ;  /* 0x000000a700a77308 */ /* 0x000ff00000002400 */
[----:B------:R-:W-:Y:S01]  /*57d0*/  MUFU.TANH R170, R170 ;  /* 0x000000aa00aa7308 */ /* 0x000fe20000002400 */
[----:B-1----:R-:W-:-:S05]  /*57e0*/  FMNMX.FTZ R165, R165, R154, !PT ;  /* 0x0000009aa5a57209 */ /* 0x002fca0007810000 */
        /* <DEDUP_REMOVED lines=30> */
[-C--:B-1----:R-:W-:Y:S01]  /*59d0*/  FMUL.FTZ R24, R24, R209.reuse ;  /* 0x000000d118187220 */ /* 0x082fe20000410000 */
[----:B------:R1:W3:Y:S01]  /*59e0*/  MUFU.EX2 R154, R153 ;  /* 0x00000099009a7308 */ /* 0x0002e20000000800 */
[-C--:B------:R-:W-:Y:S01]  /*59f0*/  FMUL.FTZ R25, R25, R209.reuse ;  /* 0x000000d119197220 */ /* 0x080fe20000410000 */
[-C--:B------:R-:W-:Y:S01]  /*5a00*/  FMUL.FTZ R28, R28, R209.reuse ;  /* 0x000000d11c1c7220 */ /* 0x080fe20000410000 */
[----:B--2---:R-:W-:Y:S01]  /*5a10*/  FFMA.FTZ R20, R209, R20, R152 ;  /* 0x00000014d1147223 */ /* 0x004fe20000010098 */
[-C--:B------:R-:W-:Y:S01]  /*5a20*/  FMUL.FTZ R29, R29, R209.reuse ;  /* 0x000000d11d1d7220 */ /* 0x080fe20000410000 */
[-C--:B------:R-:W-:Y:S01]  /*5a30*/  FMUL.FTZ R32, R32, R209.reuse ;  /* 0x000000d120207220 */ /* 0x080fe20000410000 */
[-C--:B------:R-:W-:Y:S01]  /*5a40*/  FMUL.FTZ R33, R33, R209.reuse ;  /* 0x000000d121217220 */ /* 0x080fe20000410000 */
[-C--:B------:R-:W-:Y:S01]  /*5a50*/  FMUL.FTZ R36, R36, R209.reuse ;  /* 0x000000d124247220 */ /* 0x080fe20000410000 */
[-C--:B------:R-:W-:Y:S01]  /*5a60*/  FMUL.FTZ R37, R37, R209.reuse ;  /* 0x000000d125257220 */ /* 0x080fe20000410000 */
[----:B-1----:R-:W-:Y:S01]  /*5a70*/  FMUL.FTZ R153, R171, UR6 ;  /* 0x00000006ab997c20 */ /* 0x002fe20008410000 */
[-C--:B------:R-:W-:Y:S01]  /*5a80*/  FMUL.FTZ R40, R40, R209.reuse ;  /* 0x000000d128287220 */ /* 0x080fe20000410000 */
[----:B------:R1:W-:Y:S01]  /*5a90*/  MUFU.EX2 R171, R157 ;  /* 0x0000009d00ab7308 */ /* 0x0003e20000000800 */
[-C--:B------:R-:W-:Y:S01]  /*5aa0*/  FMUL.FTZ R41, R41, R209.reuse ;  /* 0x000000d129297220 */ /* 0x080fe20000410000 */
[-C--:B------:R-:W-:Y:S01]  /*5ab0*/  FMUL.FTZ R44, R44, R209.reuse ;  /* 0x000000d12c2c7220 */ /* 0x080fe20000410000 */
[-C--:B------:R-:W-:Y:S01]  /*5ac0*/  FMUL.FTZ R45, R45, R209.reuse ;  /* 0x000000d12d2d7220 */ /* 0x080fe20000410000 */
[-C--:B------:R-:W-:Y:S01]  /*5ad0*/  FMUL.FTZ R48, R48, R209.reuse ;  /* 0x000000d130307220 */ /* 0x080fe20000410000 */
[-C--:B------:R-:W-:Y:S01]  /*5ae0*/  FMUL.FTZ R49, R49, R209.reuse ;  /* 0x000000d131317220 */ /* 0x080fe20000410000 */
[C---:B---3--:R-:W-:Y:S01]  /*5af0*/  FADD.FTZ R20, R154.reuse, R20 ;  /* 0x000000149a147221 */ /* 0x048fe20000010000 */
[----:B------:R-:W-:Y:S01]  /*5b00*/  F2FP.F16.F32.PACK_AB R152, R154, R152 ;  /* 0x000000989a98723e */ /* 0x000fe200000000ff */
[----:B------:R-:W-:Y:S01]  /*5b10*/  MUFU.TANH R153, R153 ;  /* 0x0000009900997308 */ /* 0x000fe20000002400 */
[----:B-1----:R-:W-:Y:S01]  /*5b20*/  FMUL.FTZ R157, R178, UR6 ;  /* 0x00000006b29d7c20 */ /* 0x002fe20008410000 */
[----:B------:R-:W-:Y:S01]  /*5b30*/  FMUL.FTZ R178, R182, UR6 ;  /* 0x00000006b6b27c20 */ /* 0x000fe20008410000 */
[----:B------:R-:W-:Y:S01]  /*5b40*/  FMUL.FTZ R182, R186, UR6 ;  /* 0x00000006bab67c20 */ /* 0x000fe20008410000 */
[----:B------:R-:W-:Y:S01]  /*5b50*/  FMUL.FTZ R186, R190, UR6 ;  /* 0x00000006beba7c20 */ /* 0x000fe20008410000 */
[----:B------:R-:W-:Y:S01]  /*5b60*/  FMUL.FTZ R190, R194, UR6 ;  /* 0x00000006c2be7c20 */ /* 0x000fe20008410000 */
[----:B------:R-:W-:Y:S01]  /*5b70*/  FMUL.FTZ R194, R198, UR6 ;  /* 0x00000006c6c27c20 */ /* 0x000fe20008410000 */
        /* <DEDUP_REMOVED lines=10> */
[----:B-1----:R-:W-:Y:S01]  /*5c20*/  FMUL.FTZ R156, R175, UR6 ;  /* 0x00000006af9c7c20 */ /* 0x002fe20008410000 */
[----:B------:R-:W-:Y:S01]  /*5c30*/  FMUL.FTZ R175, R179, UR6 ;  /* 0x00000006b3af7c20 */ /* 0x000fe20008410000 */
[----:B------:R-:W-:Y:S01]  /*5c40*/  FMUL.FTZ R179, R183, UR6 ;  /* 0x00000006b7b37c20 */ /* 0x000fe20008410000 */
[----:B------:R-:W-:Y:S01]  /*5c50*/  FMUL.FTZ R183, R187, UR6 ;  /* 0x00000006bbb77c20 */ /* 0x000fe20008410000 */
[----:B------:R-:W-:Y:S01]  /*5c60*/  FMUL.FTZ R187, R191, UR6 ;  /* 0x00000006bfbb7c20 */ /* 0x000fe20008410000 */
[----:B------:R-:W-:Y:S01]  /*5c70*/  FMUL.FTZ R191, R195, UR6 ;  /* 0x00000006c3bf7c20 */ /* 0x000fe20008410000 */
[----:B------:R-:W-:Y:S01]  /*5c80*/  FMUL.FTZ R195, R199, UR6 ;  /* 0x00000006c7c37c20 */ /* 0x000fe20008410000 */
[----:B------:R-:W1:Y:S01]  /*5c90*/  MUFU.TANH R156, R156 ;  /* 0x0000009c009c7308 */ /* 0x000e620000002400 */
[----:B--2---:R-:W-:Y:S01]  /*5ca0*/  FADD.FTZ R20, R154, R20 ;  /* 0x000000149a147221 */ /* 0x004fe20000010000 */
[C---:B------:R-:W-:Y:S01]  /*5cb0*/  F2FP.F16.F32.PACK_AB R154, R171.reuse, R154 ;  /* 0x0000009aab9a723e */ /* 0x040fe200000000ff */
[----:B------:R-:W-:Y:S01]  /*5cc0*/  UIADD3 UR6, UR5, 0x32440, URZ ;  /* 0x0003244005067890 */ /* 0x000fe2000fffe03f */
[----:B------:R-:W-:Y:S01]  /*5cd0*/  FMUL.FTZ R68, R68, R209 ;  /* 0x000000d144447220 */ /* 0x000fe20000410000 */
[----:B------:R-:W-:Y:S01]  /*5ce0*/  FADD.FTZ R20, R171, R20 ;  /* 0x00000014ab147221 */ /* 0x000fe20000010000 */
[----:B------:R-:W-:Y:S01]  /*5cf0*/  FMNMX.FTZ R171, R196, R21, !PT ;  /* 0x00000015c4ab7209 */ /* 0x000fe20007810000 */
[----:B------:R-:W-:Y:S01]  /*5d00*/  UPRMT UR11, UR54, 0x654, UR6 ;  /* 0x00000654360b7896 */ /* 0x000fe20008000006 */
[----:B------:R-:W2:Y:S01]  /*5d10*/  MUFU.TANH R175, R175 ;  /* 0x000000af00af7308 */ /* 0x000ea20000002400 */
[----:B------:R-:W-:Y:S01]  /*5d20*/  FMUL.FTZ R69, R69, R209 ;  /* 0x000000d145457220 */ /* 0x000fe20000410000 */
[----:B------:R-:W-:Y:S01]  /*5d30*/  FMNMX.FTZ R171, R155, R171, !PT ;  /* 0x000000ab9bab7209 */ /* 0x000fe20007810000 */
[-C--:B------:R-:W-:Y:S01]  /*5d40*/  FMUL.FTZ R72, R72, R209.reuse ;  /* 0x000000d148487220 */ /* 0x080fe20000410000 */
[-C--:B------:R-:W-:Y:S01]  /*5d50*/  FMUL.FTZ R73, R73, R209.reuse ;  /* 0x000000d149497220 */ /* 0x080fe20000410000 */
[----:B------:R-:W-:Y:S01]  /*5d60*/  FMUL.FTZ R76, R76, R209 ;  /* 0x000000d14c4c7220 */ /* 0x000fe20000410000 */
[----:B------:R-:W-:Y:S01]  /*5d70*/  FMNMX.FTZ R171, R158, R171, !PT ;  /* 0x000000ab9eab7209 */ /* 0x000fe20007810000 */
[----:B------:R-:W-:Y:S01]  /*5d80*/  FMUL.FTZ R77, R77, R209 ;  /* 0x000000d14d4d7220 */ /* 0x000fe20000410000 */
[----:B------:R-:W3:Y:S01]  /*5d90*/  MUFU.TANH R178, R178 ;  /* 0x000000b200b27308 */ /* 0x000ee20000002400 */
[----:B------:R-:W-:Y:S01]  /*5da0*/  SYNCS.ARRIVE.TRANS64.RED.A1T0 RZ, [UR11], RZ ;  /* 0x000000ffffff79a7 */ /* 0x000fe2000810040b */
[----:B------:R-:W-:Y:S01]  /*5db0*/  FMNMX.FTZ R171, R159, R171, !PT ;  /* 0x000000ab9fab7209 */ /* 0x000fe20007810000 */
[-C--:B------:R-:W-:Y:S01]  /*5dc0*/  FMUL.FTZ R80, R80, R209.reuse ;  /* 0x000000d150507220 */ /* 0x080fe20000410000 */
[-C--:B------:R-:W-:Y:S01]  /*5dd0*/  FMUL.FTZ R81, R81, R209.reuse ;  /* 0x000000d151517220 */ /* 0x080fe20000410000 */
[----:B------:R-:W-:Y:S01]  /*5de0*/  FMUL.FTZ R84, R84, R209 ;  /* 0x000000d154547220 */ /* 0x000fe20000410000 */
[----:B------:R-:W-:Y:S01]  /*5df0*/  FMNMX.FTZ R171, R162, R171, !PT ;  /* 0x000000aba2ab7209 */ /* 0x000fe20007810000 */
[-C--:B------:R-:W-:Y:S01]  /*5e00*/  FMUL.FTZ R85, R85, R209.reuse ;  /* 0x000000d155557220 */ /* 0x080fe20000410000 */
[----:B------:R-:W4:Y:S01]  /*5e10*/  MUFU.TANH R179, R179 ;  /* 0x000000b300b37308 */ /* 0x000f220000002400 */
[----:B------:R-:W-:Y:S01]  /*5e20*/  FMUL.FTZ R88, R88, R209 ;  /* 0x000000d158587220 */ /* 0x000fe20000410000 */
[----:B------:R-:W-:Y:S01]  /*5e30*/  FMNMX.FTZ R171, R163, R171, !PT ;  /* 0x000000aba3ab7209 */ /* 0x000fe20007810000 */
[-C--:B------:R-:W-:Y:S01]  /*5e40*/  FMUL.FTZ R89, R89, R209.reuse ;  /* 0x000000d159597220 */ /* 0x080fe20000410000 */
[-C--:B------:R-:W-:Y:S01]  /*5e50*/  FMUL.FTZ R92, R92, R209.reuse ;  /* 0x000000d15c5c7220 */ /* 0x080fe20000410000 */
[----:B------:R-:W-:Y:S01]  /*5e60*/  FMUL.FTZ R93, R93, R209 ;  /* 0x000000d15d5d7220 */ /* 0x000fe20000410000 */
[----:B------:R-:W-:Y:S01]  /*5e70*/  FMNMX.FTZ R171, R166, R171, !PT ;  /* 0x000000aba6ab7209 */ /* 0x000fe20007810000 */
[-C--:B------:R-:W-:Y:S01]  /*5e80*/  FMUL.FTZ R96, R96, R209.reuse ;  /* 0x000000d160607220 */ /* 0x080fe20000410000 */
[----:B------:R-:W5:Y:S01]  /*5e90*/  MUFU.TANH R182, R182 ;  /* 0x000000b600b67308 */ /* 0x000f620000002400 */
[----:B------:R-:W-:Y:S01]  /*5ea0*/  FMUL.FTZ R97, R97, R209 ;  /* 0x000000d161617220 */ /* 0x000fe20000410000 */
[----:B------:R-:W-:Y:S01]  /*5eb0*/  FMNMX.FTZ R171, R167, R171, !PT ;  /* 0x000000aba7ab7209 */ /* 0x000fe20007810000 */
[-C--:B------:R-:W-:Y:S01]  /*5ec0*/  FMUL.FTZ R100, R100, R209.reuse ;  /* 0x000000d164647220 */ /* 0x080fe20000410000 */
[-C--:B------:R-:W-:Y:S01]  /*5ed0*/  FMUL.FTZ R101, R101, R209.reuse ;  /* 0x000000d165657220 */ /* 0x080fe20000410000 */
[----:B------:R-:W-:Y:S01]  /*5ee0*/  FMUL.FTZ R104, R104, R209 ;  /* 0x000000d168687220 */ /* 0x000fe20000410000 */
[----:B------:R-:W-:Y:S01]  /*5ef0*/  FMNMX.FTZ R171, R170, R171, !PT ;  /* 0x000000abaaab7209 */ /* 0x000fe20007810000 */
[-C--:B------:R-:W-:Y:S01]  /*5f00*/  FMUL.FTZ R105, R105, R209.reuse ;  /* 0x000000d169697220 */ /* 0x080fe20000410000 */
[----:B------:R-:W0:Y:S01]  /*5f10*/  MUFU.TANH R183, R183 ;  /* 0x000000b700b77308 */ /* 0x000e220000002400 */
        /* <DEDUP_REMOVED lines=9> */
[----:B-1----:R-:W-:Y:S01]  /*5fb0*/  FMNMX.FTZ R171, R156, R171, !PT ;  /* 0x000000ab9cab7209 */ /* 0x002fe20007810000 */
[-C--:B------:R-:W-:Y:S01]  /*5fc0*/  FMUL.FTZ R120, R120, R209.reuse ;  /* 0x000000d178787220 */ /* 0x080fe20000410000 */
[-C--:B------:R-:W-:Y:S01]  /*5fd0*/  FMUL.FTZ R121, R121, R209.reuse ;  /* 0x000000d179797220 */ /* 0x080fe20000410000 */
[----:B------:R-:W-:Y:S01]  /*5fe0*/  FMUL.FTZ R124, R124, R209 ;  /* 0x000000d17c7c7220 */ /* 0x000fe20000410000 */
[----:B------:R-:W-:Y:S01]  /*5ff0*/  FMNMX.FTZ R171, R157, R171, !PT ;  /* 0x000000ab9dab7209 */ /* 0x000fe20007810000 */
[-C--:B------:R-:W-:Y:S01]  /*6000*/  FMUL.FTZ R125, R125, R209.reuse ;  /* 0x000000d17d7d7220 */ /* 0x080fe20000410000 */
[----:B------:R-:W1:Y:S01]  /*6010*/  MUFU.TANH R187, R187 ;  /* 0x000000bb00bb7308 */ /* 0x000e620000002400 */
[----:B------:R-:W-:Y:S01]  /*6020*/  FMUL.FTZ R128, R128, R209 ;  /* 0x000000d180807220 */ /* 0x000fe20000410000 */
[----:B--2---:R-:W-:Y:S01]  /*6030*/  FMNMX.FTZ R171, R175, R171, !PT ;  /* 0x000000abafab7209 */ /* 0x004fe20007810000 */
[-C--:B------:R-:W-:Y:S01]  /*6040*/  FMUL.FTZ R129, R129, R209.reuse ;  /* 0x000000d181817220 */ /* 0x080fe20000410000 */
[-C--:B------:R-:W-:Y:S01]  /*6050*/  FMUL.FTZ R132, R132, R209.reuse ;  /* 0x000000d184847220 */ /* 0x080fe20000410000 */
[----:B------:R-:W-:Y:S01]  /*6060*/  FMUL.FTZ R133, R133, R209 ;  /* 0x000000d185857220 */ /* 0x000fe20000410000 */
[----:B---3--:R-:W-:Y:S01]  /*6070*/  FMNMX.FTZ R171, R178, R171, !PT ;  /* 0x000000abb2ab7209 */ /* 0x008fe20007810000 */
[-C--:B------:R-:W-:Y:S01]  /*6080*/  FMUL.FTZ R136, R136, R209.reuse ;  /* 0x000000d188887220 */ /* 0x080fe20000410000 */
[----:B------:R-:W2:Y:S01]  /*6090*/  MUFU.TANH R190, R190 ;  /* 0x000000be00be7308 */ /* 0x000ea20000002400 */
[----:B------:R-:W-:Y:S01]  /*60a0*/  FMUL.FTZ R137, R137, R209 ;  /* 0x000000d189897220 */ /* 0x000fe20000410000 */
[----:B----4-:R-:W-:Y:S01]  /*60b0*/  FMNMX.FTZ R171, R179, R171, !PT ;  /* 0x000000abb3ab7209 */ /* 0x010fe20007810000 */
[-C--:B------:R-:W-:Y:S01]  /*60c0*/  FMUL.FTZ R140, R140, R209.reuse ;  /* 0x000000d18c8c7220 */ /* 0x080fe20000410000 */
[-C--:B------:R-:W-:Y:S01]  /*60d0*/  FMUL.FTZ R141, R141, R209.reuse ;  /* 0x000000d18d8d7220 */ /* 0x080fe20000410000 */
[----:B------:R-:W-:Y:S01]  /*60e0*/  FMUL.FTZ R144, R144, R209 ;  /* 0x000000d190907220 */ /* 0x000fe20000410000 */
[----:B-----5:R-:W-:Y:S01]  /*60f0*/  FMNMX.FTZ R171, R182, R171, !PT ;  /* 0x000000abb6ab7209 */ /* 0x020fe20007810000 */
[-C--:B------:R-:W-:Y:S01]  /*6100*/  FMUL.FTZ R145, R145, R209.reuse ;  /* 0x000000d191917220 */ /* 0x080fe20000410000 */
[----:B------:R-:W3:Y:S01]  /*6110*/  MUFU.TANH R191, R191 ;  /* 0x000000bf00bf7308 */ /* 0x000ee20000002400 */
[----:B------:R-:W-:Y:S01]  /*6120*/  FMUL.FTZ R148, R148, R209 ;  /* 0x000000d194947220 */ /* 0x000fe20000410000 */
[----:B0-----:R-:W-:Y:S01]  /*6130*/  FMNMX.FTZ R171, R183, R171, !PT ;  /* 0x000000abb7ab7209 */ /* 0x001fe20007810000 */
[----:B------:R-:W-:Y:S01]  /*6140*/  FMUL.FTZ R149, R149, R209 ;  /* 0x000000d195957220 */ /* 0x000fe20000410000 */
[----:B------:R-:W-:-:S02]  /*6150*/  UIMAD UR6, UR38, 0xc00, UR7 ;  /* 0x00000c00260678a4 */ /* 0x000fc4000f8e0207 */
[----:B------:R-:W-:Y:S02]  /*6160*/  FMNMX.FTZ R171, R186, R171, !PT ;  /* 0x000000abbaab7209 */ /* 0x000fe40007810000 */
[----:B------:R-:W0:Y:S02]  /*6170*/  MUFU.TANH R194, R194 ;  /* 0x000000c200c27308 */ /* 0x000e240000002400 */
[----:B-1----:R-:W-:Y:S01]  /*6180*/  FMNMX.FTZ R171, R187, R171, !PT ;  /* 0x000000abbbab7209 */ /* 0x002fe20007810000 */
[----:B------:R-:W-:-:S03]  /*6190*/  UMOV UR14, UR6 ;  /* 0x00000006000e7c82 */ /* 0x000fc60008000000 */
[----:B--2---:R-:W-:Y:S02]  /*61a0*/  FMNMX.FTZ R171, R190, R171, !PT ;  /* 0x000000abbeab7209 */ /* 0x004fe40007810000 */
[----:B------:R-:W1:Y:S02]  /*61b0*/  MUFU.TANH R195, R195 ;  /* 0x000000c300c37308 */ /* 0x000e640000002400 */
[----:B---3--:R-:W-:-:S06]  /*61c0*/  FMNMX.FTZ R171, R191, R171, !PT ;  /* 0x000000abbfab7209 */ /* 0x008fcc0007810000 */
[----:B------:R-:W-:Y:S01]  /*61d0*/  MUFU.EX2 R161, R161 ;  /* 0x000000a100a17308 */ /* 0x000fe20000000800 */
[----:B0-----:R-:W-:-:S07]  /*61e0*/  FMNMX.FTZ R171, R194, R171, !PT ;  /* 0x000000abc2ab7209 */ /* 0x001fce0007810000 */
[----:B------:R-:W-:Y:S01]  /*61f0*/  MUFU.EX2 R210, R210 ;  /* 0x000000d200d27308 */ /* 0x000fe20000000800 */
[----:B-1----:R-:W-:-:S05]  /*6200*/  FMNMX.FTZ R171, R195, R171, !PT ;  /* 0x000000abc3ab7209 */ /* 0x002fca0007810000 */
[----:B------:R-:W0:Y:S02]  /*6210*/  SHFL.BFLY PT, R198, R171, 0x2, 0x1f ;  /* 0x0c401f00abc67f89 */ /* 0x000e2400000e0000 */
        /* <DEDUP_REMOVED lines=9> */
[----:B0-----:R-:W-:-:S05]  /*62b0*/  FMNMX.FTZ R171, R171, R198, !PT ;  /* 0x000000c6abab7209 */ /* 0x001fca0007810000 */
[C---:B------:R-:W-:Y:S01]  /*62c0*/  FADD.FTZ R198, -R171.reuse, R21 ;  /* 0x00000015abc67221 */ /* 0x040fe20000010100 */
[----:B------:R-:W-:Y:S01]  /*62d0*/  FMUL.FTZ R21, R171, UR10 ;  /* 0x0000000aab157c20 */ /* 0x000fe20008410000 */
[----:B------:R-:W-:Y:S02]  /*62e0*/  MUFU.EX2 R197, R197 ;  /* 0x000000c500c57308 */ /* 0x000fe40000000800 */
[----:B------:R-:W-:Y:S01]  /*62f0*/  FMUL.FTZ R198, R198, UR10 ;  /* 0x0000000ac6c67c20 */ /* 0x000fe20008410000 */
[--C-:B------:R-:W-:Y:S01]  /*6300*/  FFMA.FTZ R215, R156, UR10, -R21.reuse ;  /* 0x0000000a9cd77c23 */ /* 0x100fe20008010815 */
[--C-:B------:R-:W-:Y:S01]  /*6310*/  FFMA.FTZ R196, R196, UR10, -R21.reuse ;  /* 0x0000000ac4c47c23 */ /* 0x100fe20008010815 */
[----:B------:R-:W0:Y:S01]  /*6320*/  S2R R156, SR_TID.X ;  /* 0x00000000009c7919 */ /* 0x000e220000002100 */
        /* <DEDUP_REMOVED lines=24> */
[----:B------:R-:W-:Y:S01]  /*64b0*/  FFMA.FTZ R21, R195, UR10, -R21 ;  /* 0x0000000ac3157c23 */ /* 0x000fe20008010815 */
[-C--:B-1----:R-:W-:Y:S01]  /*64c0*/  FMUL.FTZ R26, R26, R198.reuse ;  /* 0x000000c61a1a7220 */ /* 0x082fe20000410000 */
[----:B------:R-:W-:Y:S01]  /*64d0*/  FMUL.FTZ R27, R27, R198 ;  /* 0x000000c61b1b7220 */ /* 0x000fe20000410000 */
[----:B------:R-:W-:Y:S01]  /*64e0*/  MUFU.EX2 R195, R159 ;  /* 0x0000009f00c37308 */ /* 0x000fe20000000800 */
[----:B--2---:R-:W-:Y:S01]  /*64f0*/  FFMA.FTZ R196, R198, R208, R153 ;  /* 0x000000d0c6c47223 */ /* 0x004fe20000010099 */
[-C--:B------:R-:W-:Y:S01]  /*6500*/  FMUL.FTZ R30, R30, R198.reuse ;  /* 0x000000c61e1e7220 */ /* 0x080fe20000410000 */
[-C--:B------:R-:W-:Y:S01]  /*6510*/  FMUL.FTZ R31, R31, R198.reuse ;  /* 0x000000c61f1f7220 */ /* 0x080fe20000410000 */
[----:B0-----:R-:W-:Y:S01]  /*6520*/  SHF.R.U32.HI R156, RZ, 0x7, R156 ;  /* 0x00000007ff9c7819 */ /* 0x001fe2000001169c */
[-C--:B------:R-:W-:Y:S01]  /*6530*/  FMUL.FTZ R34, R34, R198.reuse ;  /* 0x000000c622227220 */ /* 0x080fe20000410000 */
[-C--:B------:R-:W-:Y:S01]  /*6540*/  FMUL.FTZ R35, R35, R198.reuse ;  /* 0x000000c623237220 */ /* 0x080fe20000410000 */
[-C--:B------:R-:W-:Y:S01]  /*6550*/  FMUL.FTZ R38, R38, R198.reuse ;  /* 0x000000c626267220 */ /* 0x080fe20000410000 */
[----:B------:R-:W-:Y:S01]  /*6560*/  FMUL.FTZ R39, R39, R198 ;  /* 0x000000c627277220 */ /* 0x000fe20000410000 */
[----:B------:R-:W-:-:S02]  /*6570*/  VIADD R156, R156, 0x8 ;  /* 0x000000089c9c7836 */ /* 0x000fc40000000000 */
[C---:B---3--:R-:W-:Y:S01]  /*6580*/  FADD.FTZ R196, R155.reuse, R196 ;  /* 0x000000c49bc47221 */ /* 0x048fe20000010000 */
[----:B------:R-:W-:Y:S01]  /*6590*/  F2FP.F16.F32.PACK_AB R153, R155, R153 ;  /* 0x000000999b99723e */ /* 0x000fe200000000ff */
[-C--:B------:R-:W-:Y:S01]  /*65a0*/  FMUL.FTZ R42, R42, R198.reuse ;  /* 0x000000c62a2a7220 */ /* 0x080fe20000410000 */
[----:B------:R-:W0:Y:S01]  /*65b0*/  MUFU.EX2 R155, R158 ;  /* 0x0000009e009b7308 */ /* 0x000e220000000800 */
[----:B------:R1:W-:Y:S01]  /*65c0*/  BAR.SYNC.DEFER_BLOCKING R156, 0x100 ;  /* 0x0004009c0000751d */ /* 0x0003e20000010000 */
        /* <DEDUP_REMOVED lines=56> */
[C---:B------:R-:W-:Y:S01]  /*6950*/  F2FP.F16.F32.PACK_AB R155, R195.reuse, R155 ;  /* 0x0000009bc39b723e */ /* 0x040fe200000000ff */
[----:B-1----:R-:W0:Y:S02]  /*6960*/  MUFU.EX2 R156, R160 ;  /* 0x000000a0009c7308 */ /* 0x002e240000000800 */
[----:B------:R-:W-:Y:S01]  /*6970*/  FADD.FTZ R196, R195, R196 ;  /* 0x000000c4c3c47221 */ /* 0x000fe20000010000 */
[----:B------:R-:W-:-:S05]  /*6980*/  WARPGROUP.ARRIVE ;  /* 0x00000000000079c5 */ /* 0x000fca0000000000 */
[----:B------:R-:W1:Y:S01]  /*6990*/  MUFU.EX2 R158, R164 ;  /* 0x000000a4009e7308 */ /* 0x000e620000000800 */
[----:B------:R-:W-:Y:S01]  /*69a0*/  HGMMA.64x256x16.F32 R24, R152, gdesc[UR12].tnspB, R24, gsb0 ;  /* 0x43e0000c98187df0 */ /* 0x000fe20008000818 */
[----:B------:R-:W-:Y:S01]  /*69b0*/  UIADD3 UR14, UR6, 0x80, URZ ;  /* 0x00000080060e7890 */ /* 0x000fe2000fffe03f */
[----:B------:R-:W-:-:S05]  /*69c0*/  UMOV UR15, 0x40000040 ;  /* 0x40000040000f7882 */ /* 0x000fca0000000000 */
[----:B------:R-:W2:Y:S01]  /*69d0*/  MUFU.EX2 R164, R162 ;  /* 0x000000a200a47308 */ /* 0x000ea20000000800 */
[----:B0-----:R-:W-:Y:S01]  /*69e0*/  FADD.FTZ R20, R156, R20 ;  /* 0x000000149c147221 */ /* 0x001fe20000010000 */
[----:B------:R-:W-:-:S03]  /*69f0*/  F2FP.F16.F32.PACK_AB R156, R161, R156 ;  /* 0x0000009ca19c723e */ /* 0x000fc600000000ff */
[----:B------:R-:W-:-:S03]  /*6a00*/  FADD.FTZ R20, R161, R20 ;  /* 0x00000014a1147221 */ /* 0x000fc60000010000 */
[----:B------:R-:W0:Y:S01]  /*6a10*/  MUFU.EX2 R198, R163 ;  /* 0x000000a300c67308 */ /* 0x000e220000000800 */
[----:B-1----:R-:W-:Y:S01]  /*6a20*/  FADD.FTZ R20, R158, R20 ;  /* 0x000000149e147221 */ /* 0x002fe20000010000 */
[----:B------:R-:W-:-:S03]  /*6a30*/  F2FP.F16.F32.PACK_AB R158, R210, R158 ;  /* 0x0000009ed29e723e */ /* 0x000fc600000000ff */
[----:B------:R-:W-:-:S03]  /*6a40*/  FADD.FTZ R20, R210, R20 ;  /* 0x00000014d2147221 */ /* 0x000fc60000010000 */
[----:B------:R-:W1:Y:S01]  /*6a50*/  MUFU.EX2 R199, R199 ;  /* 0x000000c700c77308 */ /* 0x000e620000000800 */
[----:B--2---:R-:W-:-:S07]  /*6a60*/  FADD.FTZ R196, R164, R196 ;  /* 0x000000c4a4c47221 */ /* 0x004fce0000010000 */
[----:B------:R-:W2:Y:S01]  /*6a70*/  MUFU.EX2 R214, R214 ;  /* 0x000000d600d67308 */ /* 0x000ea20000000800 */
[C---:B0-----:R-:W-:Y:S01]  /*6a80*/  F2FP.F16.F32.PACK_AB R157, R198.reuse, R164 ;  /* 0x000000a4c69d723e */ /* 0x041fe200000000ff */
[----:B------:R-:W-:-:S06]  /*6a90*/  FADD.FTZ R196, R198, R196 ;  /* 0x000000c4c6c47221 */ /* 0x000fcc0000010000 */
[----:B------:R-:W0:Y:S01]  /*6aa0*/  MUFU.EX2 R160, R168 ;  /* 0x000000a800a07308 */ /* 0x000e220000000800 */
[----:B-1----:R-:W-:-:S07]  /*6ab0*/  FADD.FTZ R196, R199, R196 ;  /* 0x000000c4c7c47221 */ /* 0x002fce0000010000 */
[----:B------:R-:W1:Y:S01]  /*6ac0*/  MUFU.EX2 R162, R172 ;  /* 0x000000ac00a27308 */ /* 0x000e620000000800 */
[C---:B--2---:R-:W-:Y:S01]  /*6ad0*/  F2FP.F16.F32.PACK_AB R159, R214.reuse, R199 ;  /* 0x000000c7d69f723e */ /* 0x044fe200000000ff */
[----:B------:R-:W-:-:S06]  /*6ae0*/  FADD.FTZ R196, R214, R196 ;  /* 0x000000c4d6c47221 */ /* 0x000fcc0000010000 */
        /* <DEDUP_REMOVED lines=19> */
[----:B0-----:R-:W-:-:S07]  /*6c20*/  FADD.FTZ R196, R166, R196 ;  /* 0x000000c4a6c47221 */ /* 0x001fce0000010000 */
[----:B------:R-:W0:Y:S01]  /*6c30*/  MUFU.EX2 R179, R179 ;  /* 0x000000b300b37308 */ /* 0x000e220000000800 */
[----:B-1----:R-:W-:-:S07]  /*6c40*/  FADD.FTZ R196, R175, R196 ;  /* 0x000000c4afc47221 */ /* 0x002fce0000010000 */
[----:B------:R-:W-:Y:S01]  /*6c50*/  MUFU.EX2 R182, R182 ;  /* 0x000000b600b67308 */ /* 0x000fe20000000800 */
[----:B--2---:R-:W-:-:S07]  /*6c60*/  FADD.FTZ R196, R178, R196 ;  /* 0x000000c4b2c47221 */ /* 0x004fce0000010000 */
[----:B------:R-:W-:Y:S08]  /*6c70*/  MUFU.EX2 R183, R183 ;  /* 0x000000b700b77308 */ /* 0x000ff00000000800 */
[----:B------:R-:W-:Y:S08]  /*6c80*/  MUFU.EX2 R186, R186 ;  /* 0x000000ba00ba7308 */ /* 0x000ff00000000800 */
[----:B------:R-:W-:Y:S08]  /*6c90*/  MUFU.EX2 R187, R187 ;  /* 0x000000bb00bb7308 */ /* 0x000ff00000000800 */
[----:B------:R-:W-:Y:S08]  /*6ca0*/  MUFU.EX2 R190, R190 ;  /* 0x000000be00be7308 */ /* 0x000ff00000000800 */
[----:B------:R-:W-:Y:S08]  /*6cb0*/  MUFU.EX2 R191, R191 ;  /* 0x000000bf00bf7308 */ /* 0x000ff00000000800 */
[----:B------:R-:W-:Y:S08]  /*6cc0*/  MUFU.EX2 R194, R194 ;  /* 0x000000c200c27308 */ /* 0x000ff00000000800 */
[----:B------:R-:W-:Y:S01]  /*6cd0*/  MUFU.EX2 R21, R21 ;  /* 0x0000001500157308 */ /* 0x000fe20000000800 */
[----:B------:R-:W-:-:S02]  /*6ce0*/  WARPGROUP.DEPBAR.LE gsb0, 0x0 ;  /* 0x00008000000079c5 */ /* 0x000fc40000010000 */
[----:B------:R-:W-:-:S05]  /*6cf0*/  WARPGROUP.ARRIVE ;  /* 0x00000000000079c5 */ /* 0x000fca0000000000 */
[----:B------:R-:W1:Y:S01]  /*6d00*/  MUFU.EX2 R152, R176 ;  /* 0x000000b000987308 */ /* 0x000e620000000800 */
[----:B------:R-:W-:Y:S02]  /*6d10*/  F2FP.F16.F32.PACK_AB R153, R175, R166 ;  /* 0x000000a6af99723e */ /* 0x000fe400000000ff */
[C---:B0-----:R-:W-:Y:S01]  /*6d20*/  F2FP.F16.F32.PACK_AB R155, R179.reuse, R178 ;  /* 0x000000b2b39b723e */ /* 0x041fe200000000ff */
[----:B------:R-:W-:Y:S01]  /*6d30*/  FADD.FTZ R179, R179, R196 ;  /* 0x000000c4b3b37221 */ /* 0x000fe20000010000 */
[----:B------:R-:W-:Y:S01]  /*6d40*/  HGMMA.64x256x16.F32 R24, R156, gdesc[UR12].tnspB, R24, gsb0 ;  /* 0x43e0000c9c187df0 */ /* 0x000fe20008000818 */
[----:B------:R-:W-:Y:S01]  /*6d50*/  UIADD3 UR14, UR6, 0x100, URZ ;  /* 0x00000100060e7890 */ /* 0x000fe2000fffe03f */
[----:B------:R-:W-:Y:S01]  /*6d60*/  UMOV UR15, 0x40000040 ;  /* 0x40000040000f7882 */ /* 0x000fe20000000000 */
[----:B------:R-:W0:Y:S01]  /*6d70*/  MUFU.EX2 R154, R180 ;  /* 0x000000b4009a7308 */ /* 0x000e220000000800 */
[----:B-1----:R-:W-:Y:S01]  /*6d80*/  FADD.FTZ R20, R152, R20 ;  /* 0x0000001498147221 */ /* 0x002fe20000010000 */
[----:B------:R-:W-:-:S03]  /*6d90*/  F2FP.F16.F32.PACK_AB R152, R177, R152 ;  /* 0x00000098b198723e */ /* 0x000fc600000000ff */
[----:B------:R-:W-:-:S04]  /*6da0*/  FADD.FTZ R20, R177, R20 ;  /* 0x00000014b1147221 */ /* 0x000fc80000010000 */
[----:B0-----:R-:W-:Y:S01]  /*6db0*/  FADD.FTZ R20, R154, R20 ;  /* 0x000000149a147221 */ /* 0x001fe20000010000 */
[----:B------:R-:W-:-:S03]  /*6dc0*/  F2FP.F16.F32.PACK_AB R154, R181, R154 ;  /* 0x0000009ab59a723e */ /* 0x000fc600000000ff */
[----:B------:R-:W-:Y:S01]  /*6dd0*/  FADD.FTZ R20, R181, R20 ;  /* 0x00000014b5147221 */ /* 0x000fe20000010000 */
[----:B------:R-:W-:Y:S02]  /*6de0*/  WARPGROUP.DEPBAR.LE gsb0, 0x0 ;  /* 0x00008000000079c5 */ /* 0x000fe40000010000 */
[----:B------:R-:W-:-:S09]  /*6df0*/  WARPGROUP.ARRIVE ;  /* 0x00000000000079c5 */ /* 0x000fd20000000000 */
        /* <DEDUP_REMOVED lines=10> */
[----:B------:R-:W0:Y:S01]  /*6ea0*/  MUFU.EX2 R152, R184 ;  /* 0x000000b800987308 */ /* 0x000e220000000800 */
[----:B------:R-:W-:Y:S01]  /*6eb0*/  F2FP.F16.F32.PACK_AB R153, R183, R182 ;  /* 0x000000b6b799723e */ /* 0x000fe200000000ff */
[----:B------:R-:W-:Y:S01]  /*6ec0*/  FADD.FTZ R182, R182, R179 ;  /* 0x000000b3b6b67221 */ /* 0x000fe20000010000 */
[----:B------:R-:W-:-:S03]  /*6ed0*/  F2FP.F16.F32.PACK_AB R155, R187, R186 ;  /* 0x000000babb9b723e */ /* 0x000fc600000000ff */
[----:B------:R-:W-:Y:S02]  /*6ee0*/  FADD.FTZ R183, R183, R182 ;  /* 0x000000b6b7b77221 */ /* 0x000fe40000010000 */
[----:B------:R-:W1:Y:S02]  /*6ef0*/  MUFU.EX2 R154, R188 ;  /* 0x000000bc009a7308 */ /* 0x000e640000000800 */
[----:B------:R-:W-:-:S04]  /*6f00*/  FADD.FTZ R186, R186, R183 ;  /* 0x000000b7baba7221 */ /* 0x000fc80000010000 */
[----:B------:R-:W-:Y:S01]  /*6f10*/  FADD.FTZ R187, R187, R186 ;  /* 0x000000babbbb7221 */ /* 0x000fe20000010000 */
[----:B0-----:R-:W-:Y:S01]  /*6f20*/  FADD.FTZ R20, R152, R20 ;  /* 0x0000001498147221 */ /* 0x001fe20000010000 */
[----:B------:R-:W-:-:S03]  /*6f30*/  F2FP.F16.F32.PACK_AB R152, R185, R152 ;  /* 0x00000098b998723e */ /* 0x000fc600000000ff */
[----:B------:R-:W-:-:S04]  /*6f40*/  FADD.FTZ R20, R185, R20 ;  /* 0x00000014b9147221 */ /* 0x000fc80000010000 */
[----:B-1----:R-:W-:Y:S01]  /*6f50*/  FADD.FTZ R20, R154, R20 ;  /* 0x000000149a147221 */ /* 0x002fe20000010000 */
[----:B------:R-:W-:-:S03]  /*6f60*/  F2FP.F16.F32.PACK_AB R154, R189, R154 ;  /* 0x0000009abd9a723e */ /* 0x000fc600000000ff */
[----:B------:R-:W-:Y:S01]  /*6f70*/  FADD.FTZ R20, R189, R20 ;  /* 0x00000014bd147221 */ /* 0x000fe20000010000 */
[----:B------:R-:W-:-:S06]  /*6f80*/  WARPGROUP.ARRIVE ;  /* 0x00000000000079c5 */ /* 0x000fcc0000000000 */
        /* <DEDUP_REMOVED lines=19> */
[----:B------:R-:W-:Y:S03]  /*70c0*/  HGMMA.64x256x16.F32 R24, R152, gdesc[UR12].tnspB, R24, gsb0 ;  /* 0x43e0000c98187df0 */ /* 0x000fe60008000818 */
[----:B------:R-:W-:Y:S02]  /*70d0*/  WARPGROUP.DEPBAR.LE gsb0, 0x0 ;  /* 0x00008000000079c5 */ /* 0x000fe40000010000 */
[----:B------:R-:W-:Y:S05]  /*70e0*/  @!P0 BRA `(.L_x_10192) ;  /* 0x0000000000048947 */ /* 0x000fea0003800000 */
[----:B------:R-:W-:Y:S01]  /*70f0*/  BPT.TRAP 0x1 ;  /* 0x000000040000795c */ /* 0x000fe20000300000 */
.L_x_10192:
[----:B------:R-:W-:Y:S01]  /*7100*/  UIADD3 UR5, UR5, 0x32460, URZ ;  /* 0x0003246005057890 */ /* 0x000fe2000fffe03f */
[----:B------:R-:W-:Y:S02]  /*7110*/  IMAD.MOV.U32 R21, RZ, RZ, R171 ;  /* 0x000000ffff157224 */ /* 0x000fe400078e00ab */
[----:B------:R-:W-:Y:S01]  /*7120*/  IMAD.MOV.U32 R209, RZ, RZ, R165 ;  /* 0x000000ffffd17224 */ /* 0x000fe200078e00a5 */
[----:B------:R-:W-:-:S09]  /*7130*/  UPRMT UR5, UR54, 0x654, UR5 ;  /* 0x0000065436057896 */ /* 0x000fd20008000005 */
[----:B------:R-:W-:Y:S01]  /*7140*/  SYNCS.ARRIVE.TRANS64.RED.A1T0 RZ, [UR5], RZ ;  /* 0x000000ffffff79a7 */ /* 0x000fe20008100405 */
[----:B------:R-:W-:Y:S05]  /*7150*/  @P1 BRA `(.L_x_10193) ;  /* 0xffffffd4009c1947 */ /* 0x000fea000383ffff */
.L_x_10182:
[----:B------:R-:W2:Y:S01]  /*7160*/  LDL.LU R152, [R1+0x1c] ;  /* 0x00001c0001987983 */ /* 0x000ea20000300800 */
[----:B------:R-:W-:Y:S01]  /*7170*/  UIADD3 UR38, UR38, 0x1, URZ ;  /* 0x0000000126267890 */ /* 0x000fe2000fffe03f */
[----:B------:R0:W-:Y:S06]  /*7180*/  BAR.ARV R0, 0x100 ;  /* 0x000400000000751d */ /* 0x0001ec0000002000 */
[----:B------:R-:W-:Y:S02]  /*7190*/  UISETP.NE.AND UP0, UPT, UR38, 0x2, UPT ;  /* 0x000000022600788c */ /* 0x000fe4000bf05270 */
[----:B------:R-:W-:Y:S06]  /*71a0*/  BAR.ARV 0x8, 0x180 ;  /* 0x0206000000007b1d */ /* 0x000fec0000002000 */
[----:B------:R-:W-:Y:S01]  /*71b0*/  PLOP3.LUT P0, PT, PT, PT, PT, 0x8, 0x0 ;  /* 0x000000000000781c */ /* 0x000fe20003f0e170 */
[----:B------:R-:W-:Y:S01]  /*71c0*/  USEL UR38, UR38, URZ, UP0 ;  /* 0x0000003f26267287 */ /* 0x000fe20008000000 */
[----:B------:R-:W1:Y:S04]  /*71d0*/  SHFL.BFLY PT, R3, R20, 0x2, 0x1f ;  /* 0x0c401f0014037f89 */ /* 0x000e6800000e0000 */
[----:B------:R-:W3:Y:S01]  /*71e0*/  SHFL.BFLY PT, R5, R208, 0x2, 0x1f ;  /* 0x0c401f00d0057f89 */ /* 0x000ee200000e0000 */
[----:B-1----:R-:W-:Y:S01]  /*71f0*/  FADD.FTZ R6, R3, R20 ;  /* 0x0000001403067221 */ /* 0x002fe20000010000 */
[----:B---3--:R-:W-:-:S04]  /*7200*/  FADD.FTZ R7, R5, R208 ;  /* 0x000000d005077221 */ /* 0x008fc80000010000 */
[----:B------:R-:W1:Y:S01]  /*7210*/  SHFL.BFLY PT, R3, R6, 0x1, 0x1f ;  /* 0x0c201f0006037f89 */ /* 0x000e6200000e0000 */
[----:B------:R-:W-:-:S03]  /*7220*/  IMAD.MOV.U32 R5, RZ, RZ, RZ ;  /* 0x000000ffff057224 */ /* 0x000fc600078e00ff */
[----:B------:R-:W3:Y:S01]  /*7230*/  SHFL.BFLY PT, R2, R7, 0x1, 0x1f ;  /* 0x0c201f0007027f89 */ /* 0x000ee200000e0000 */
[----:B-1----:R-:W-:Y:S01]  /*7240*/  FADD.FTZ R8, R6, R3 ;  /* 0x0000000306087221 */ /* 0x002fe20000010000 */
[----:B------:R-:W-:Y:S02]  /*7250*/  IMAD.U32 R6, RZ, RZ, UR10 ;  /* 0x0000000aff067e24 */ /* 0x000fe4000f8e00ff */
[----:B---3--:R-:W-:Y:S02]  /*7260*/  FADD.FTZ R3, R7, R2 ;  /* 0x0000000207037221 */ /* 0x008fe40000010000 */
[----:B------:R-:W-:Y:S01]  /*7270*/  FSETP.NE.FTZ.AND P1, PT, R8, RZ, PT ;  /* 0x000000ff0800720b */ /* 0x000fe20003f35000 */
[----:B------:R-:W-:Y:S02]  /*7280*/  IMAD.MOV.U32 R2, RZ, RZ, RZ ;  /* 0x000000ffff027224 */ /* 0x000fe400078e00ff */
[----:B------:R-:W-:-:S10]  /*7290*/  FSETP.NE.FTZ.AND P2, PT, R3, RZ, PT ;  /* 0x000000ff0300720b */ /* 0x000fd40003f55000 */
[----:B------:R-:W1:Y:S01]  /*72a0*/  @P1 MUFU.RCP R5, R8 ;  /* 0x0000000800051308 */ /* 0x000e620000001000 */
[----:B------:R-:W-:-:S07]  /*72b0*/  @P1 FMUL.FTZ R6, R6, 0.69314718246459960938 ;  /* 0x3f31721806061820 */ /* 0x000fce0000410000 */
[----:B------:R-:W3:Y:S08]  /*72c0*/  @P1 MUFU.LG2 R4, R8 ;  /* 0x0000000800041308 */ /* 0x000ef00000000c00 */
[----:B------:R-:W4:Y:S01]  /*72d0*/  @P2 MUFU.LG2 R7, R3 ;  /* 0x0000000300072308 */ /* 0x000f220000000c00 */
[-C--:B-1----:R-:W-:Y:S01]  /*72e0*/  FMUL.FTZ R24, R24, R5.reuse ;  /* 0x0000000518187220 */ /* 0x082fe20000410000 */
[-C--:B------:R-:W-:Y:S01]  /*72f0*/  FMUL.FTZ R25, R25, R5.reuse ;  /* 0x0000000519197220 */ /* 0x080fe20000410000 */
[-C--:B------:R-:W-:Y:S01]  /*7300*/  FMUL.FTZ R28, R28, R5.reuse ;  /* 0x000000051c1c7220 */ /* 0x080fe20000410000 */
[-C--:B------:R-:W-:Y:S01]  /*7310*/  FMUL.FTZ R29, R29, R5.reuse ;  /* 0x000000051d1d7220 */ /* 0x080fe20000410000 */
[-C--:B------:R-:W-:Y:S01]  /*7320*/  FMUL.FTZ R32, R32, R5.reuse ;  /* 0x0000000520207220 */ /* 0x080fe20000410000 */
[-C--:B------:R-:W-:Y:S01]  /*7330*/  FMUL.FTZ R33, R33, R5.reuse ;  /* 0x0000000521217220 */ /* 0x080fe20000410000 */
[-C--:B------:R-:W-:Y:S01]  /*7340*/  FMUL.FTZ R36, R36, R5.reuse ;  /* 0x0000000524247220 */ /* 0x080fe20000410000 */
[----:B------:R1:W5:Y:S01]  /*7350*/  @P2 MUFU.RCP R2, R3 ;  /* 0x0000000300022308 */ /* 0x0003620000001000 */
        /* <DEDUP_REMOVED lines=58> */
[----:B---3--:R-:W-:Y:S01]  /*7700*/  @P1 FMUL.FTZ R4, R4, 0.69314718246459960938 ;  /* 0x3f31721804041820 */ /* 0x008fe20000410000 */
[----:B----4-:R-:W-:Y:S01]  /*7710*/  @P2 FMUL.FTZ R7, R7, 0.69314718246459960938 ;  /* 0x3f31721807072820 */ /* 0x010fe20000410000 */
[----:B-1----:R-:W-:Y:S02]  /*7720*/  IMAD.MOV.U32 R3, RZ, RZ, -0x800000 ;  /* 0xff800000ff037424 */ /* 0x002fe400078e00ff */
[----:B------:R-:W-:Y:S01]  /*7730*/  @P2 FMUL.FTZ R5, R5, 0.69314718246459960938 ;  /* 0x3f31721805052820 */ /* 0x000fe20000410000 */
        /* <DEDUP_REMOVED lines=65> */
[----:B--2---:R-:W-:-:S13]  /*7b50*/  R2UR UR4, R152 ;  /* 0x00000000980472ca */ /* 0x004fda00000e0000 */
[----:B------:R-:W-:-:S06]  /*7b60*/  UIADD3 UR4, UR4, 0x1, URZ ;  /* 0x0000000104047890 */ /* 0x000fcc000fffe03f */
[----:B0-----:R-:W-:Y:S01]  /*7b70*/  IMAD.U32 R0, RZ, RZ, UR4 ;  /* 0x00000004ff007e24 */ /* 0x001fe2000f8e00ff */
[----:B------:R-:W-:-:S04]  /*7b80*/  USEL UR4, URZ, 0x1, UP0 ;  /* 0x000000013f047887 */ /* 0x000fc80008000000 */
[----:B------:R0:W-:Y:S01]  /*7b90*/  STL [R1+0x1c], R0 ;  /* 0x00001c0001007387 */ /* 0x0001e20000100800 */
[----:B------:R-:W-:Y:S01]  /*7ba0*/  ULOP3.LUT UR39, UR39, UR4, URZ, 0x3c, !UPT ;  /* 0x0000000427277292 */ /* 0x000fe2000f8e3c3f */
[----:B0-----:R-:W-:Y:S02]  /*7bb0*/  IMAD.MOV.U32 R0, RZ, RZ, -0x800000 ;  /* 0xff800000ff007424 */ /* 0x001fe400078e00ff */
[----:B------:R-:W-:-:S09]  /*7bc0*/  @P2 FFMA.FTZ R0, R5, R171, R7 ;  /* 0x000000ab05002223 */ /* 0x000fd20000010007 */
.L_x_10168:
[----:B------:R-:W1:Y:S08]  /*7bd0*/  S2UR UR5, SR_CgaCtaId ;  /* 0x00000000000579c3 */ /* 0x000e700000008800 */
[----:B------:R-:W-:Y:S06]  /*7be0*/  BAR.SYNC.DEFER_BLOCKING 0x5, 0x180 ;  /* 0x0146000000007b1d */ /* 0x000fec0000010000 */
[----:B------:R-:W-:Y:S01]  /*7bf0*/  UMOV UR4, 0x400 ;  /* 0x0000040000047882 */ /* 0x000fe20000000000 */
[----:B------:R-:W-:Y:S01]  /*7c00*/  BSSY B0, `(.L_x_10194) ;  /* 0x0000480000007945 */ /* 0x000fe20003800000 */
[----:B-1----:R-:W-:-:S09]  /*7c10*/  ULEA UR9, UR5, UR4, 0x18 ;  /* 0x0000000405097291 */ /* 0x002fd2000f8ec03f */
[----:B------:R-:W1:Y:S02]  /*7c20*/  LDS.128 R4, [UR9+0x324d0] ;  /* 0x0324d009ff047984 */ /* 0x000e640008000c00 */
[----:B-1----:R-:W-:Y:S02]  /*7c30*/  R2UR UR4, R5 ;  /* 0x00000000050472ca */ /* 0x002fe400000e0000 */
[----:B------:R-:W-:Y:S01]  /*7c40*/  R2UR UR5, R7 ;  /* 0x00000000070572ca */ /* 0x000fe200000e0000 */
[----:B------:R-:W-:Y:S06]  /*7c50*/  BAR.ARV 0x4, 0x180 ;  /* 0x0106000000007b1d */ /* 0x000fec0000002000 */
[----:B------:R-:W-:Y:S08]  /*7c60*/  @P0 BRA `(.L_x_10195) ;  /* 0x00000038002c0947 */ /* 0x000ff00003800000 */
[----:B------:R-:W2:Y:S01]  /*7c70*/  LDL R2, [R1+0x30] ;  /* 0x0000300001027983 */ /* 0x000ea20000100800 */
[----:B------:R-:W1:Y:S01]  /*7c80*/  S2UR UR8, SR_SWINHI ;  /* 0x00000000000879c3 */ /* 0x000e620000002f00 */
[----:B------:R-:W-:Y:S01]  /*7c90*/  IMAD.MOV.U32 R152, RZ, RZ, 0x2 ;  /* 0x00000002ff987424 */ /* 0x000fe200078e00ff */
[----:B------:R-:W-:Y:S01]  /*7ca0*/  F2FP.F16.F32.PACK_AB R10, R29, R28 ;  /* 0x0000001c1d0a723e */ /* 0x000fe200000000ff */
[----:B------:R-:W3:Y:S01]  /*7cb0*/  LDL R163, [R1+0x18] ;  /* 0x0000180001a37983 */ /* 0x000ee20000100800 */
[----:B0-----:R-:W-:Y:S01]  /*7cc0*/  F2FP.F16.F32.PACK_AB R11, R31, R30 ;  /* 0x0000001e1f0b723e */ /* 0x001fe200000000ff */
[----:B------:R-:W-:Y:S02]  /*7cd0*/  ULDC.64 UR10, c[0x0][0xd08] ;  /* 0x00034200000a7ab9 */ /* 0x000fe40000000a00 */
[----:B------:R-:W4:Y:S04]  /*7ce0*/  LDL R164, [R1+0x2c] ;  /* 0x00002c0001a47983 */ /* 0x000f280000100800 */
[----:B------:R-:W5:Y:S01]  /*7cf0*/  LDL R162, [R1+0x14] ;  /* 0x0000140001a27983 */ /* 0x000f620000100800 */
[----:B------:R-:W-:Y:S01]  /*7d00*/  UMOV UR6, UR9 ;  /* 0x0000000900067c82 */ /* 0x000fe20008000000 */
[----:B-1----:R-:W-:Y:S01]  /*7d10*/  UMOV UR7, UR8 ;  /* 0x0000000800077c82 */ /* 0x002fe20008000000 */
[----:B------:R-:W-:-:S02]  /*7d20*/  F2FP.F16.F32.PACK_AB R14, R37, R36 ;  /* 0x00000024250e723e */ /* 0x000fc400000000ff */
[----:B------:R-:W-:Y:S01]  /*7d30*/  F2FP.F16.F32.PACK_AB R15, R39, R38 ;  /* 0x00000026270f723e */ /* 0x000fe200000000ff */
[----:B------:R-:W-:Y:S01]  /*7d40*/  BAR.SYNC.DEFER_BLOCKING 0x1, 0x100 ;  /* 0x0044000000007b1d */ /* 0x000fe20000010000 */
[----:B--2---:R-:W-:Y:S01]  /*7d50*/  IMAD.WIDE R152, R2, R152, UR6 ;  /* 0x0000000602987e25 */ /* 0x004fe2000f8e0298 */
[----:B---3--:R-:W-:Y:S02]  /*7d60*/  R2UR UR12, R163 ;  /* 0x00000000a30c72ca */ /* 0x008fe400000e0000 */
[C---:B------:R-:W-:Y:S02]  /*7d70*/  IADD3 R13, P4, R152.reuse, 0x20, RZ ;  /* 0x00000020980d7810 */ /* 0x040fe40007f9e0ff */
[C---:B------:R-:W-:Y:S02]  /*7d80*/  LOP3.LUT R9, R152.reuse, 0x380, RZ, 0xc0, !PT ;  /* 0x0000038098097812 */ /* 0x040fe400078ec0ff */
[----:B------:R-:W-:Y:S02]  /*7d90*/  IADD3 R5, P0, R152, 0xc060, RZ ;  /* 0x0000c06098057810 */ /* 0x000fe40007f1e0ff */
[----:B------:R-:W-:-:S02]  /*7da0*/  LOP3.LUT R12, R13, 0x380, RZ, 0xc0, !PT ;  /* 0x000003800d0c7812 */ /* 0x000fc400078ec0ff */
[----:B------:R-:W-:Y:S02]  /*7db0*/  IADD3 R17, P3, R152, 0x40, RZ ;  /* 0x0000004098117810 */ /* 0x000fe40007f7e0ff */
[----:B------:R-:W-:Y:S02]  /*7dc0*/  SHF.R.U64 R9, R9, 0x3, RZ ;  /* 0x0000000309097819 */ /* 0x000fe400000012ff */
[----:B------:R-:W-:Y:S02]  /*7dd0*/  LOP3.LUT R4, R5, 0x380, RZ, 0xc0, !PT ;  /* 0x0000038005047812 */ /* 0x000fe400078ec0ff */
[----:B------:R-:W-:Y:S02]  /*7de0*/  SHF.R.U64 R12, R12, 0x3, RZ ;  /* 0x000000030c0c7819 */ /* 0x000fe400000012ff */
[----:B------:R-:W-:Y:S02]  /*7df0*/  LOP3.LUT R16, R17, 0x380, RZ, 0xc0, !PT ;  /* 0x0000038011107812 */ /* 0x000fe400078ec0ff */
[----:B------:R-:W-:Y:S01]  /*7e00*/  LOP3.LUT R8, R9, R152, RZ, 0x3c, !PT ;  /* 0x0000009809087212 */ /* 0x000fe200078e3cff */
[----:B------:R-:W-:Y:S01]  /*7e10*/  IMAD.MOV.U32 R9, RZ, RZ, R153 ;  /* 0x000000ffff097224 */ /* 0x000fe200078e0099 */
[----:B------:R-:W-:-:S02]  /*7e20*/  SHF.R.U64 R4, R4, 0x3, RZ ;  /* 0x0000000304047819 */ /* 0x000fc400000012ff */
[----:B------:R-:W-:Y:S02]  /*7e30*/  IADD3 R157, P5, R152, 0x60, RZ ;  /* 0x00000060989d7810 */ /* 0x000fe40007fbe0ff */
[----:B------:R-:W-:Y:S01]  /*7e40*/  LOP3.LUT R12, R12, R13, RZ, 0x3c, !PT ;  /* 0x0000000d0c0c7212 */ /* 0x000fe200078e3cff */
[----:B------:R-:W-:Y:S01]  /*7e50*/  IMAD.X R13, RZ, RZ, R153, P4 ;  /* 0x000000ffff0d7224 */ /* 0x000fe200020e0699 */
[----:B------:R-:W-:Y:S02]  /*7e60*/  SHF.R.U64 R16, R16, 0x3, RZ ;  /* 0x0000000310107819 */ /* 0x000fe400000012ff */
[----:B------:R-:W-:Y:S02]  /*7e70*/  LOP3.LUT R4, R4, R5, RZ, 0x3c, !PT ;  /* 0x0000000504047212 */ /* 0x000fe400078e3cff */
[----:B------:R-:W-:Y:S02]  /*7e80*/  LOP3.LUT R156, R157, 0x380, RZ, 0xc0, !PT ;  /* 0x000003809d9c7812 */ /* 0x000fe400078ec0ff */
[----:B------:R-:W-:-:S02]  /*7e90*/  MOV R5, R8 ;  /* 0x0000000800057202 */ /* 0x000fc40000000f00 */
[----:B------:R-:W-:Y:S02]  /*7ea0*/  F2FP.F16.F32.PACK_AB R8, R25, R24 ;  /* 0x000000181908723e */ /* 0x000fe400000000ff */
[----:B------:R-:W-:Y:S02]  /*7eb0*/  F2FP.F16.F32.PACK_AB R9, R27, R26 ;  /* 0x0000001a1b09723e */ /* 0x000fe400000000ff */
[----:B------:R-:W-:Y:S01]  /*7ec0*/  LOP3.LUT R16, R16, R17, RZ, 0x3c, !PT ;  /* 0x0000001110107212 */ /* 0x000fe200078e3cff */
[----:B------:R-:W-:Y:S01]  /*7ed0*/  IMAD.X R17, RZ, RZ, R153, P3 ;  /* 0x000000ffff117224 */ /* 0x000fe200018e0699 */
[----:B------:R-:W-:Y:S02]  /*7ee0*/  MOV R2, R12 ;  /* 0x0000000c00027202 */ /* 0x000fe40000000f00 */
[----:B------:R-:W-:Y:S02]  /*7ef0*/  SHF.R.U64 R156, R156, 0x3, RZ ;  /* 0x000000039c9c7819 */ /* 0x000fe400000012ff */
[----:B------:R-:W-:-:S02]  /*7f00*/  F2FP.F16.F32.PACK_AB R12, R33, R32 ;  /* 0x00000020210c723e */ /* 0x000fc400000000ff */
[----:B------:R-:W-:Y:S02]  /*7f10*/  F2FP.F16.F32.PACK_AB R13, R35, R34 ;  /* 0x00000022230d723e */ /* 0x000fe400000000ff */
[C---:B------:R-:W-:Y:S01]  /*7f20*/  IADD3 R19, P4, R152.reuse, 0x4000, RZ ;  /* 0x0000400098137810 */ /* 0x040fe20007f9e0ff */
[----:B------:R0:W-:Y:S01]  /*7f30*/  STSM.16.M88.4 [R5], R8 ;  /* 0x0000000805007844 */ /* 0x0001e20000000200 */
[----:B------:R-:W-:Y:S02]  /*7f40*/  IADD3 R7, P3, R152, 0x8020, RZ ;  /* 0x0000802098077810 */ /* 0x000fe40007f7e0ff */
[----:B------:R-:W-:Y:S01]  /*7f50*/  LOP3.LUT R156, R156, R157, RZ, 0x3c, !PT ;  /* 0x0000009d9c9c7212 */ /* 0x000fe200078e3cff */
[----:B------:R1:W-:Y:S01]  /*7f60*/  STSM.16.M88.4 [R2], R12 ;  /* 0x0000000c02007844 */ /* 0x0003e20000000200 */
[----:B------:R-:W-:Y:S01]  /*7f70*/  MOV R17, R16 ;  /* 0x0000001000117202 */ /* 0x000fe20000000f00 */
[----:B------:R-:W-:Y:S01]  /*7f80*/  IMAD.X R157, RZ, RZ, R153, P5 ;  /* 0x000000ffff9d7224 */ /* 0x000fe200028e0699 */
[----:B------:R-:W-:-:S02]  /*7f90*/  LOP3.LUT R18, R19, 0x380, RZ, 0xc0, !PT ;  /* 0x0000038013127812 */ /* 0x000fc400078ec0ff */
[----:B------:R-:W-:Y:S02]  /*7fa0*/  LOP3.LUT R16, R7, 0x380, RZ, 0xc0, !PT ;  /* 0x0000038007107812 */ /* 0x000fe400078ec0ff */
[----:B------:R-:W-:Y:S02]  /*7fb0*/  SHF.R.U64 R18, R18, 0x3, RZ ;  /* 0x0000000312127819 */ /* 0x000fe400000012ff */
[----:B0-----:R-:W-:Y:S02]  /*7fc0*/  F2FP.F16.F32.PACK_AB R8, R41, R40 ;  /* 0x000000282908723e */ /* 0x001fe400000000ff */
[----:B------:R-:W-:Y:S02]  /*7fd0*/  F2FP.F16.F32.PACK_AB R9, R43, R42 ;  /* 0x0000002a2b09723e */ /* 0x000fe400000000ff */
[----:B------:R-:W-:Y:S02]  /*7fe0*/  F2FP.F16.F32.PACK_AB R10, R45, R44 ;  /* 0x0000002c2d0a723e */ /* 0x000fe400000000ff */
[----:B------:R-:W-:-:S02]  /*7ff0*/  F2FP.F16.F32.PACK_AB R11, R47, R46 ;  /* 0x0000002e2f0b723e */ /* 0x000fc400000000ff */
[----:B-1----:R-:W-:-:S03]  /*8000*/  IADD3 R2, P5, R152, 0x4020, RZ ;  /* 0x0000402098027810 */ /* 0x002fc60007fbe0ff */
[----:B------:R0:W-:Y:S01]  /*8010*/  STSM.16.M88.4 [R17], R8 ;  /* 0x0000000811007844 */ /* 0x0001e20000000200 */
[----:B------:R-:W-:Y:S02]  /*8020*/  SHF.R.U64 R16, R16, 0x3, RZ ;  /* 0x0000000310107819 */ /* 0x000fe400000012ff */
[----:B------:R-:W-:Y:S01]  /*8030*/  LOP3.LUT R18, R18, R19, RZ, 0x3c, !PT ;  /* 0x0000001312127212 */ /* 0x000fe200078e3cff */
[----:B------:R-:W-:Y:S01]  /*8040*/  IMAD.X R19, RZ, RZ, R153, P4 ;  /* 0x000000ffff137224 */ /* 0x000fe200020e0699 */
[----:B------:R-:W-:Y:S02]  /*8050*/  LOP3.LUT R16, R16, R7, RZ, 0x3c, !PT ;  /* 0x0000000710107212 */ /* 0x000fe400078e3cff */
[----:B------:R-:W-:Y:S02]  /*8060*/  IADD3 R5, P4, R152, 0x4040, RZ ;  /* 0x0000404098057810 */ /* 0x000fe40007f9e0ff */
[----:B------:R-:W-:Y:S02]  /*8070*/  MOV R7, R156 ;  /* 0x0000009c00077202 */ /* 0x000fe40000000f00 */
[----:B0-----:R-:W-:-:S02]  /*8080*/  LOP3.LUT R9, R2, 0x380, RZ, 0xc0, !PT ;  /* 0x0000038002097812 */ /* 0x001fc400078ec0ff */
[----:B------:R-:W-:Y:S02]  /*8090*/  F2FP.F16.F32.PACK_AB R12, R49, R48 ;  /* 0x00000030310c723e */ /* 0x000fe400000000ff */
[----:B------:R-:W-:Y:S02]  /*80a0*/  SHF.R.U64 R9, R9, 0x3, RZ ;  /* 0x0000000309097819 */ /* 0x000fe400000012ff */
[----:B------:R-:W-:Y:S02]  /*80b0*/  F2FP.F16.F32.PACK_AB R13, R51, R50 ;  /* 0x00000032330d723e */ /* 0x000fe400000000ff */
[----:B------:R-:W-:Y:S02]  /*80c0*/  F2FP.F16.F32.PACK_AB R14, R53, R52 ;  /* 0x00000034350e723e */ /* 0x000fe400000000ff */
[----:B------:R-:W-:Y:S02]  /*80d0*/  F2FP.F16.F32.PACK_AB R15, R55, R54 ;  /* 0x00000036370f723e */ /* 0x000fe400000000ff */
[----:B------:R-:W-:-:S02]  /*80e0*/  LOP3.LUT R160, R9, R2, RZ, 0x3c, !PT ;  /* 0x0000000209a07212 */ /* 0x000fc400078e3cff */
[----:B------:R-:W-:Y:S01]  /*80f0*/  LOP3.LUT R2, R5, 0x380, RZ, 0xc0, !PT ;  /* 0x0000038005027812 */ /* 0x000fe200078ec0ff */
[--C-:B------:R-:W-:Y:S01]  /*8100*/  IMAD.X R161, RZ, RZ, R153.reuse, P5 ;  /* 0x000000ffffa17224 */ /* 0x100fe200028e0699 */
[----:B------:R0:W-:Y:S01]  /*8110*/  STSM.16.M88.4 [R7], R12 ;  /* 0x0000000c07007844 */ /* 0x0001e20000000200 */
[C---:B------:R-:W-:Y:S02]  /*8120*/  IADD3 R158, P5, R152.reuse, 0x4060, RZ ;  /* 0x00004060989e7810 */ /* 0x040fe40007fbe0ff */
[----:B------:R-:W-:Y:S01]  /*8130*/  IADD3 R157, P6, R152, 0x8000, RZ ;  /* 0x00008000989d7810 */ /* 0x000fe20007fde0ff */
[----:B------:R-:W-:Y:S01]  /*8140*/  IMAD.X R17, RZ, RZ, R153, P3 ;  /* 0x000000ffff117224 */ /* 0x000fe200018e0699 */
[----:B------:R-:W-:Y:S02]  /*8150*/  LOP3.LUT R159, R158, 0x380, RZ, 0xc0, !PT ;  /* 0x000003809e9f7812 */ /* 0x000fe400078ec0ff */
[----:B------:R-:W-:Y:S02]  /*8160*/  LOP3.LUT R156, R157, 0x380, RZ, 0xc0, !PT ;  /* 0x000003809d9c7812 */ /* 0x000fe400078ec0ff */
[----:B------:R-:W-:-:S02]  /*8170*/  IADD3 R155, P1, R152, 0x8040, RZ ;  /* 0x00008040989b7810 */ /* 0x000fc40007f3e0ff */
[----:B0-----:R-:W-:Y:S02]  /*8180*/  MOV R7, R18 ;  /* 0x0000001200077202 */ /* 0x001fe40000000f00 */
[----:B------:R-:W-:Y:S01]  /*8190*/  SHF.R.U64 R18, R2, 0x3, RZ ;  /* 0x0000000302127819 */ /* 0x000fe200000012ff */
[----:B------:R-:W-:-:S03]  /*81a0*/  IMAD.X R19, RZ, RZ, R153, P4 ;  /* 0x000000ffff137224 */ /* 0x000fc600020e0699 */
[----:B------:R-:W-:Y:S02]  /*81b0*/  LOP3.LUT R18, R18, R5, RZ, 0x3c, !PT ;  /* 0x0000000512127212 */ /* 0x000fe400078e3cff */
[----:B------:R-:W-:Y:S02]  /*81c0*/  SHF.R.U64 R159, R159, 0x3, RZ ;  /* 0x000000039f9f7819 */ /* 0x000fe400000012ff */
[----:B------:R-:W-:Y:S02]  /*81d0*/  F2FP.F16.F32.PACK_AB R8, R57, R56 ;  /* 0x000000383908723e */ /* 0x000fe400000000ff */
[----:B------:R-:W-:Y:S02]  /*81e0*/  F2FP.F16.F32.PACK_AB R9, R59, R58 ;  /* 0x0000003a3b09723e */ /* 0x000fe400000000ff */
[----:B------:R-:W-:Y:S02]  /*81f0*/  F2FP.F16.F32.PACK_AB R10, R61, R60 ;  /* 0x0000003c3d0a723e */ /* 0x000fe400000000ff */
[----:B------:R-:W-:-:S02]  /*8200*/  F2FP.F16.F32.PACK_AB R11, R63, R62 ;  /* 0x0000003e3f0b723e */ /* 0x000fc400000000ff */
[----:B------:R-:W-:Y:S02]  /*8210*/  MOV R160, R160 ;  /* 0x000000a000a07202 */ /* 0x000fe40000000f00 */
[----:B------:R-:W-:Y:S02]  /*8220*/  F2FP.F16.F32.PACK_AB R12, R65, R64 ;  /* 0x00000040410c723e */ /* 0x000fe400000000ff */
[----:B------:R-:W-:Y:S02]  /*8230*/  F2FP.F16.F32.PACK_AB R13, R67, R66 ;  /* 0x00000042430d723e */ /* 0x000fe400000000ff */
[----:B------:R-:W-:Y:S02]  /*8240*/  F2FP.F16.F32.PACK_AB R14, R69, R68 ;  /* 0x00000044450e723e */ /* 0x000fe400000000ff */
[----:B------:R-:W-:Y:S02]  /*8250*/  F2FP.F16.F32.PACK_AB R15, R71, R70 ;  /* 0x00000046470f723e */ /* 0x000fe400000000ff */
[----:B------:R-:W-:-:S02]  /*8260*/  MOV R2, R16 ;  /* 0x0000001000027202 */ /* 0x000fc40000000f00 */
[----:B------:R-:W-:Y:S02]  /*8270*/  MOV R5, R18 ;  /* 0x0000001200057202 */ /* 0x000fe40000000f00 */
[----:B------:R-:W-:Y:S02]  /*8280*/  SHF.R.U64 R156, R156, 0x3, RZ ;  /* 0x000000039c9c7819 */ /* 0x000fe400000012ff */
[----:B------:R-:W-:Y:S02]  /*8290*/  F2FP.F16.F32.PACK_AB R16, R73, R72 ;  /* 0x000000484910723e */ /* 0x000fe400000000ff */
[----:B------:R-:W-:Y:S02]  /*82a0*/  F2FP.F16.F32.PACK_AB R17, R75, R74 ;  /* 0x0000004a4b11723e */ /* 0x000fe400000000ff */
[----:B------:R-:W-:Y:S02]  /*82b0*/  F2FP.F16.F32.PACK_AB R18, R77, R76 ;  /* 0x0000004c4d12723e */ /* 0x000fe400000000ff */
[----:B------:R-:W-:-:S02]  /*82c0*/  F2FP.F16.F32.PACK_AB R19, R79, R78 ;  /* 0x0000004e4f13723e */ /* 0x000fc400000000ff */
[----:B------:R-:W-:Y:S01]  /*82d0*/  LOP3.LUT R154, R155, 0x380, RZ, 0xc0, !PT ;  /* 0x000003809b9a7812 */ /* 0x000fe200078ec0ff */
[----:B------:R0:W-:Y:S01]  /*82e0*/  STSM.16.M88.4 [R7], R8 ;  /* 0x0000000807007844 */ /* 0x0001e20000000200 */
[----:B------:R-:W-:Y:S01]  /*82f0*/  LOP3.LUT R158, R159, R158, RZ, 0x3c, !PT ;  /* 0x0000009e9f9e7212 */ /* 0x000fe200078e3cff */
[--C-:B------:R-:W-:Y:S01]  /*8300*/  IMAD.X R159, RZ, RZ, R153.reuse, P5 ;  /* 0x000000ffff9f7224 */ /* 0x100fe200028e0699 */
[----:B------:R-:W-:Y:S01]  /*8310*/  IADD3 R22, P4, R152, 0x8060, RZ ;  /* 0x0000806098167810 */ /* 0x000fe20007f9e0ff */
[----:B------:R1:W-:Y:S01]  /*8320*/  STSM.16.M88.4 [R160], R12 ;  /* 0x0000000ca0007844 */ /* 0x0003e20000000200 */
[----:B------:R-:W-:Y:S01]  /*8330*/  LOP3.LUT R156, R156, R157, RZ, 0x3c, !PT ;  /* 0x0000009d9c9c7212 */ /* 0x000fe200078e3cff */
[----:B------:R-:W-:Y:S01]  /*8340*/  IMAD.X R157, RZ, RZ, R153, P6 ;  /* 0x000000ffff9d7224 */ /* 0x000fe200030e0699 */
[----:B------:R-:W-:Y:S01]  /*8350*/  SHF.R.U64 R154, R154, 0x3, RZ ;  /* 0x000000039a9a7819 */ /* 0x000fe200000012ff */
[----:B------:R2:W-:Y:S01]  /*8360*/  STSM.16.M88.4 [R5], R16 ;  /* 0x0000001005007844 */ /* 0x0005e20000000200 */
[----:B------:R-:W-:-:S02]  /*8370*/  IADD3 R21, P2, R152, 0xc040, RZ ;  /* 0x0000c04098157810 */ /* 0x000fc40007f5e0ff */
[----:B------:R-:W-:Y:S02]  /*8380*/  MOV R158, R158 ;  /* 0x0000009e009e7202 */ /* 0x000fe40000000f00 */
[----:B------:R-:W-:Y:S01]  /*8390*/  LOP3.LUT R154, R154, R155, RZ, 0x3c, !PT ;  /* 0x0000009b9a9a7212 */ /* 0x000fe200078e3cff */
[----:B------:R-:W-:Y:S01]  /*83a0*/  IMAD.X R155, RZ, RZ, R153, P1 ;  /* 0x000000ffff9b7224 */ /* 0x000fe200008e0699 */
[----:B0-----:R-:W-:Y:S02]  /*83b0*/  F2FP.F16.F32.PACK_AB R8, R81, R80 ;  /* 0x000000505108723e */ /* 0x001fe400000000ff */
[----:B------:R-:W-:Y:S02]  /*83c0*/  F2FP.F16.F32.PACK_AB R9, R83, R82 ;  /* 0x000000525309723e */ /* 0x000fe400000000ff */
[----:B-1----:R-:W-:Y:S02]  /*83d0*/  IADD3 R160, P3, R152, 0xc020, RZ ;  /* 0x0000c02098a07810 */ /* 0x002fe40007f7e0ff */
[----:B------:R-:W-:-:S02]  /*83e0*/  F2FP.F16.F32.PACK_AB R10, R85, R84 ;  /* 0x00000054550a723e */ /* 0x000fc400000000ff */
[----:B--2---:R-:W-:Y:S02]  /*83f0*/  LOP3.LUT R5, R22, 0x380, RZ, 0xc0, !PT ;  /* 0x0000038016057812 */ /* 0x004fe400078ec0ff */
[----:B------:R-:W-:Y:S02]  /*8400*/  F2FP.F16.F32.PACK_AB R11, R87, R86 ;  /* 0x00000056570b723e */ /* 0x000fe400000000ff */
[----:B------:R-:W-:Y:S02]  /*8410*/  MOV R156, R156 ;  /* 0x0000009c009c7202 */ /* 0x000fe40000000f00 */
[----:B------:R-:W-:Y:S02]  /*8420*/  SHF.R.U64 R5, R5, 0x3, RZ ;  /* 0x0000000305057819 */ /* 0x000fe400000012ff */
[----:B------:R-:W-:Y:S02]  /*8430*/  LOP3.LUT R7, R160, 0x380, RZ, 0xc0, !PT ;  /* 0x00000380a0077812 */ /* 0x000fe400078ec0ff */
[----:B------:R-:W-:Y:S01]  /*8440*/  IADD3 R157, P1, R152, 0xc000, RZ ;  /* 0x0000c000989d7810 */ /* 0x000fe20007f3e0ff */
[----:B------:R0:W-:Y:S01]  /*8450*/  STSM.16.M88.4 [R158], R8 ;  /* 0x000000089e007844 */ /* 0x0001e20000000200 */
[----:B------:R-:W-:-:S02]  /*8460*/  LOP3.LUT R20, R21, 0x380, RZ, 0xc0, !PT ;  /* 0x0000038015147812 */ /* 0x000fc400078ec0ff */
[----:B------:R-:W-:Y:S02]  /*8470*/  SHF.R.U64 R7, R7, 0x3, RZ ;  /* 0x0000000307077819 */ /* 0x000fe400000012ff */
[----:B------:R-:W-:Y:S02]  /*8480*/  SHF.R.U64 R20, R20, 0x3, RZ ;  /* 0x0000000314147819 */ /* 0x000fe400000012ff */
[----:B------:R-:W-:Y:S02]  /*8490*/  F2FP.F16.F32.PACK_AB R12, R89, R88 ;  /* 0x00000058590c723e */ /* 0x000fe400000000ff */
[----:B------:R-:W-:Y:S02]  /*84a0*/  F2FP.F16.F32.PACK_AB R13, R91, R90 ;  /* 0x0000005a5b0d723e */ /* 0x000fe400000000ff */
[----:B------:R-:W-:Y:S02]  /*84b0*/  F2FP.F16.F32.PACK_AB R14, R93, R92 ;  /* 0x0000005c5d0e723e */ /* 0x000fe400000000ff */
[----:B0-----:R-:W-:-:S02]  /*84c0*/  LOP3.LUT R10, R5, R22, RZ, 0x3c, !PT ;  /* 0x00000016050a7212 */ /* 0x001fc400078e3cff */
[----:B------:R-:W-:Y:S02]  /*84d0*/  LOP3.LUT R22, R157, 0x380, RZ, 0xc0, !PT ;  /* 0x000003809d167812 */ /* 0x000fe400078ec0ff */
[----:B------:R-:W-:Y:S02]  /*84e0*/  F2FP.F16.F32.PACK_AB R15, R95, R94 ;  /* 0x0000005e5f0f723e */ /* 0x000fe400000000ff */
[----:B------:R-:W-:Y:S02]  /*84f0*/  LOP3.LUT R8, R7, R160, RZ, 0x3c, !PT ;  /* 0x000000a007087212 */ /* 0x000fe400078e3cff */
[----:B------:R-:W-:Y:S01]  /*8500*/  SHF.R.U64 R22, R22, 0x3, RZ ;  /* 0x0000000316167819 */ /* 0x000fe200000012ff */
[--C-:B------:R-:W-:Y:S01]  /*8510*/  IMAD.X R5, RZ, RZ, R153.reuse, P0 ;  /* 0x000000ffff057224 */ /* 0x100fe200000e0699 */
[----:B------:R-:W-:Y:S01]  /*8520*/  LOP3.LUT R20, R20, R21, RZ, 0x3c, !PT ;  /* 0x0000001514147212 */ /* 0x000fe200078e3cff */
[--C-:B------:R-:W-:Y:S01]  /*8530*/  IMAD.X R11, RZ, RZ, R153.reuse, P4 ;  /* 0x000000ffff0b7224 */ /* 0x100fe200020e0699 */
[----:B------:R-:W-:Y:S01]  /*8540*/  F2FP.F16.F32.PACK_AB R16, R97, R96 ;  /* 0x000000606110723e */ /* 0x000fe200000000ff */
[--C-:B------:R-:W-:Y:S01]  /*8550*/  IMAD.X R21, RZ, RZ, R153.reuse, P2 ;  /* 0x000000ffff157224 */ /* 0x100fe200010e0699 */
[----:B------:R-:W-:Y:S01]  /*8560*/  F2FP.F16.F32.PACK_AB R17, R99, R98 ;  /* 0x000000626311723e */ /* 0x000fe200000000ff */
[----:B------:R-:W-:Y:S01]  /*8570*/  IMAD.X R9, RZ, RZ, R153, P3 ;  /* 0x000000ffff097224 */ /* 0x000fe200018e0699 */
[----:B------:R-:W-:-:S02]  /*8580*/  F2FP.F16.F32.PACK_AB R18, R101, R100 ;  /* 0x000000646512723e */ /* 0x000fc400000000ff */
[----:B------:R-:W-:Y:S02]  /*8590*/  F2FP.F16.F32.PACK_AB R19, R103, R102 ;  /* 0x000000666713723e */ /* 0x000fe400000000ff */
[----:B------:R-:W-:Y:S01]  /*85a0*/  MOV R7, R154 ;  /* 0x0000009a00077202 */ /* 0x000fe20000000f00 */
[----:B------:R-:W-:Y:S01]  /*85b0*/  IMAD.X R155, RZ, RZ, R153, P1 ;  /* 0x000000ffff9b7224 */ /* 0x000fe200008e0699 */
[----:B------:R-:W-:Y:S01]  /*85c0*/  LOP3.LUT R154, R22, R157, RZ, 0x3c, !PT ;  /* 0x0000009d169a7212 */ /* 0x000fe200078e3cff */
[----:B------:R-:W0:Y:S01]  /*85d0*/  LDC.64 R152, c[0x0][0xd00] ;  /* 0x00034000ff987b82 */ /* 0x000e220000000a00 */
[----:B------:R1:W-:Y:S01]  /*85e0*/  STSM.16.M88.4 [R156], R12 ;  /* 0x0000000c9c007844 */ /* 0x0003e20000000200 */
[----:B------:R-:W-:-:S03]  /*85f0*/  MOV R22, R10 ;  /* 0x0000000a00167202 */ /* 0x000fc60000000f00 */
[----:B------:R2:W-:Y:S01]  /*8600*/  STSM.16.M88.4 [R2], R16 ;  /* 0x0000001002007844 */ /* 0x0005e20000000200 */
[----:B------:R-:W-:Y:S02]  /*8610*/  MOV R154, R154 ;  /* 0x0000009a009a7202 */ /* 0x000fe40000000f00 */
[----:B------:R-:W-:Y:S02]  /*8620*/  F2FP.F16.F32.PACK_AB R10, R125, R124 ;  /* 0x0000007c7d0a723e */ /* 0x000fe400000000ff */
[----:B------:R-:W-:Y:S02]  /*8630*/  F2FP.F16.F32.PACK_AB R11, R127, R126 ;  /* 0x0000007e7f0b723e */ /* 0x000fe400000000ff */
[----:B-1----:R-:W-:Y:S02]  /*8640*/  F2FP.F16.F32.PACK_AB R12, R105, R104 ;  /* 0x00000068690c723e */ /* 0x002fe400000000ff */
[----:B------:R-:W-:Y:S02]  /*8650*/  F2FP.F16.F32.PACK_AB R13, R107, R106 ;  /* 0x0000006a6b0d723e */ /* 0x000fe400000000ff */
[----:B------:R-:W-:-:S02]  /*8660*/  F2FP.F16.F32.PACK_AB R14, R109, R108 ;  /* 0x0000006c6d0e723e */ /* 0x000fc400000000ff */
[----:B------:R-:W-:Y:S02]  /*8670*/  F2FP.F16.F32.PACK_AB R15, R111, R110 ;  /* 0x0000006e6f0f723e */ /* 0x000fe400000000ff */
[----:B--2---:R-:W-:Y:S02]  /*8680*/  F2FP.F16.F32.PACK_AB R16, R113, R112 ;  /* 0x000000707110723e */ /* 0x004fe400000000ff */
[----:B------:R-:W-:Y:S02]  /*8690*/  F2FP.F16.F32.PACK_AB R17, R115, R114 ;  /* 0x000000727311723e */ /* 0x000fe400000000ff */
[----:B------:R-:W-:Y:S02]  /*86a0*/  F2FP.F16.F32.PACK_AB R18, R117, R116 ;  /* 0x000000747512723e */ /* 0x000fe400000000ff */
[----:B------:R-:W-:Y:S02]  /*86b0*/  F2FP.F16.F32.PACK_AB R19, R119, R118 ;  /* 0x000000767713723e */ /* 0x000fe400000000ff */
[----:B------:R-:W-:-:S02]  /*86c0*/  MOV R2, R8 ;  /* 0x0000000800027202 */ /* 0x000fc40000000f00 */
[----:B------:R-:W-:Y:S02]  /*86d0*/  F2FP.F16.F32.PACK_AB R8, R121, R120 ;  /* 0x000000787908723e */ /* 0x000fe400000000ff */
[----:B------:R-:W-:Y:S01]  /*86e0*/  F2FP.F16.F32.PACK_AB R9, R123, R122 ;  /* 0x0000007a7b09723e */ /* 0x000fe200000000ff */
[----:B------:R1:W-:Y:S01]  /*86f0*/  STSM.16.M88.4 [R7], R12 ;  /* 0x0000000c07007844 */ /* 0x0003e20000000200 */
[----:B------:R-:W-:-:S03]  /*8700*/  MOV R21, R20 ;  /* 0x0000001400157202 */ /* 0x000fc60000000f00 */
[----:B------:R2:W-:Y:S04]  /*8710*/  STSM.16.M88.4 [R22], R16 ;  /* 0x0000001016007844 */ /* 0x0005e80000000200 */
[----:B------:R3:W-:Y:S01]  /*8720*/  STSM.16.M88.4 [R154], R8 ;  /* 0x000000089a007844 */ /* 0x0007e20000000200 */
[----:B-1----:R-:W-:Y:S02]  /*8730*/  F2FP.F16.F32.PACK_AB R12, R129, R128 ;  /* 0x00000080810c723e */ /* 0x002fe400000000ff */
[----:B------:R-:W-:Y:S02]  /*8740*/  F2FP.F16.F32.PACK_AB R13, R131, R130 ;  /* 0x00000082830d723e */ /* 0x000fe400000000ff */
[----:B------:R-:W-:Y:S02]  /*8750*/  F2FP.F16.F32.PACK_AB R14, R133, R132 ;  /* 0x00000084850e723e */ /* 0x000fe400000000ff */
[----:B------:R-:W-:-:S02]  /*8760*/  F2FP.F16.F32.PACK_AB R15, R135, R134 ;  /* 0x00000086870f723e */ /* 0x000fc400000000ff */
[----:B--2---:R-:W-:Y:S02]  /*8770*/  F2FP.F16.F32.PACK_AB R16, R137, R136 ;  /* 0x000000888910723e */ /* 0x004fe400000000ff */
[----:B------:R-:W-:Y:S02]  /*8780*/  F2FP.F16.F32.PACK_AB R17, R139, R138 ;  /* 0x0000008a8b11723e */ /* 0x000fe400000000ff */
[----:B------:R-:W-:Y:S02]  /*8790*/  F2FP.F16.F32.PACK_AB R18, R141, R140 ;  /* 0x0000008c8d12723e */ /* 0x000fe400000000ff */
[----:B------:R-:W-:Y:S02]  /*87a0*/  F2FP.F16.F32.PACK_AB R19, R143, R142 ;  /* 0x0000008e8f13723e */ /* 0x000fe400000000ff */
[----:B------:R-:W-:Y:S02]  /*87b0*/  MOV R7, R4 ;  /* 0x0000000400077202 */ /* 0x000fe40000000f00 */
[----:B---3--:R-:W-:-:S02]  /*87c0*/  F2FP.F16.F32.PACK_AB R8, R145, R144 ;  /* 0x000000909108723e */ /* 0x008fc400000000ff */
[----:B------:R-:W-:Y:S02]  /*87d0*/  F2FP.F16.F32.PACK_AB R9, R147, R146 ;  /* 0x000000929309723e */ /* 0x000fe400000000ff */
[----:B------:R-:W-:Y:S02]  /*87e0*/  F2FP.F16.F32.PACK_AB R10, R149, R148 ;  /* 0x00000094950a723e */ /* 0x000fe400000000ff */
[----:B------:R-:W-:Y:S01]  /*87f0*/  F2FP.F16.F32.PACK_AB R11, R151, R150 ;  /* 0x00000096970b723e */ /* 0x000fe200000000ff */
[----:B------:R1:W-:Y:S04]  /*8800*/  STSM.16.M88.4 [R2], R12 ;  /* 0x0000000c02007844 */ /* 0x0003e80000000200 */
[----:B------:R-:W-:Y:S04]  /*8810*/  STSM.16.M88.4 [R21], R16 ;  /* 0x0000001015007844 */ /* 0x000fe80000000200 */
[----:B------:R2:W-:Y:S01]  /*8820*/  STSM.16.M88.4 [R7], R8 ;  /* 0x0000000807007844 */ /* 0x0005e20000000200 */
[----:B0-----:R-:W-:Y:S01]  /*8830*/  ISETP.NE.U32.AND P0, PT, R152, RZ, PT ;  /* 0x000000ff9800720c */ /* 0x001fe20003f05070 */
[----:B------:R-:W-:-:S03]  /*8840*/  IMAD.SHL.U32 R155, R200, 0x4, RZ ;  /* 0x00000004c89b7824 */ /* 0x000fc600078e00ff */
[----:B------:R-:W-:Y:S02]  /*8850*/  ISETP.NE.AND.EX P0, PT, R153, RZ, PT, P0 ;  /* 0x000000ff9900720c */ /* 0x000fe40003f05300 */
[----:B------:R-:W-:Y:S01]  /*8860*/  SHF.L.U64.HI R20, R200, 0x2, R204 ;  /* 0x00000002c8147819 */ /* 0x000fe200000102cc */
[----:B-1----:R-:W0:Y:S08]  /*8870*/  LDC R13, c[0x0][0xbd4] ;  /* 0x0002f500ff0d7b82 */ /* 0x002e300000000800 */
[----:B------:R-:W-:Y:S01]  /*8880*/  BAR.SYNC.DEFER_BLOCKING 0x1, 0x100 ;  /* 0x0044000000007b1d */ /* 0x000fe20000010000 */
[----:B------:R-:W-:Y:S01]  /*8890*/  IADD3 R4, P1, R155, R152, RZ ;  /* 0x000000989b047210 */ /* 0x000fe20007f3e0ff */
[----:B------:R-:W-:-:S04]  /*88a0*/  IMAD.MOV.U32 R2, RZ, RZ, RZ ;  /* 0x000000ffff027224 */ /* 0x000fc800078e00ff */
[----:B------:R-:W-:Y:S01]  /*88b0*/  IMAD.X R5, R20, 0x1, R153, P1 ;  /* 0x0000000114057824 */ /* 0x000fe200008e0699 */
[----:B------:R-:W-:Y:S01]  /*88c0*/  ISETP.NE.U32.AND P1, PT, RZ, UR10, PT ;  /* 0x0000000aff007c0c */ /* 0x000fe2000bf25070 */
[----:B------:R-:W1:Y:S03]  /*88d0*/  LDC.64 R14, c[0x0][0xca8] ;  /* 0x00032a00ff0e7b82 */ /* 0x000e660000000a00 */
[----:B------:R-:W-:Y:S01]  /*88e0*/  ISETP.NE.AND.EX P1, PT, RZ, UR11, PT, P1 ;  /* 0x0000000bff007c0c */ /* 0x000fe2000bf25310 */
[----:B------:R-:W3:-:S12]  /*88f0*/  @P0 LDG.E R2, desc[UR36][R4.64] ;  /* 0x0000002404020981 */ /* 0x000ed8000c1e1900 */
[----:B--2---:R-:W-:-:S04]  /*8900*/  @P1 IADD3 R8, P2, R155, UR10, RZ ;  /* 0x0000000a9b081c10 */ /* 0x004fc8000ff5e0ff */
[----:B------:R-:W-:Y:S01]  /*8910*/  @P1 IADD3.X R9, R20, UR11, RZ, P2, !PT ;  /* 0x0000000b14091c10 */ /* 0x000fe200097fe4ff */
[----:B------:R-:W-:Y:S01]  /*8920*/  IMAD.MOV.U32 R21, RZ, RZ, 0xab8 ;  /* 0x00000ab8ff157424 */ /* 0x000fe200078e00ff */
[----:B------:R-:W-:-:S03]  /*8930*/  ULDC UR11, c[0x0][0xce8] ;  /* 0x00033a00000b7ab9 */ /* 0x000fc60000000800 */
[----:B------:R2:W3:Y:S01]  /*8940*/  @P1 LDG.E R20, desc[UR36][R8.64] ;  /* 0x0000002408141981 */ /* 0x0004e2000c1e1900 */
[----:B------:R-:W-:-:S04]  /*8950*/  ISETP.NE.AND P2, PT, R202, RZ, PT ;  /* 0x000000ffca00720c */ /* 0x000fc80003f45270 */
[----:B0-----:R-:W-:-:S04]  /*8960*/  SEL R13, R202, R13, P2 ;  /* 0x0000000dca0d7207 */ /* 0x001fc80001000000 */
[----:B------:R-:W-:-:S04]  /*8970*/  ISETP.GT.AND P3, PT, R13, 0x1, PT ;  /* 0x000000010d00780c */ /* 0x000fc80003f64270 */
[----:B------:R-:W-:-:S04]  /*8980*/  SEL R21, R21, 0xa78, P3 ;  /* 0x00000a7815157807 */ /* 0x000fc80001800000 */
[----:B------:R-:W0:Y:S01]  /*8990*/  LDC.64 R10, c[0x0][R21+0x220] ;  /* 0x00008800150a7b82 */ /* 0x000e220000000a00 */
[----:B------:R-:W-:-:S07]  /*89a0*/  ISETP.NE.U32.AND P2, PT, R152, RZ, PT ;  /* 0x000000ff9800720c */ /* 0x000fce0003f45070 */
[----:B--2---:R-:W2:Y:S01]  /*89b0*/  LDC.64 R8, c[0x0][R21+0x218] ;  /* 0x0000860015087b82 */ /* 0x004ea20000000a00 */
[----:B------:R-:W-:Y:S01]  /*89c0*/  ISETP.NE.AND.EX P2, PT, R153, RZ, PT, P2 ;  /* 0x000000ff9900720c */ /* 0x000fe20003f45320 */
[----:B------:R-:W-:-:S03]  /*89d0*/  UISETP.NE.AND UP0, UPT, UR11, 0x1, UPT ;  /* 0x000000010b00788c */ /* 0x000fc6000bf05270 */
[----:B------:R-:W-:-:S03]  /*89e0*/  SEL R200, R200, RZ, !P2 ;  /* 0x000000ffc8c87207 */ /* 0x000fc60005000000 */
[----:B------:R-:W3:Y:S01]  /*89f0*/  LDC.64 R12, c[0x0][R21+0x228] ;  /* 0x00008a00150c7b82 */ /* 0x000ee20000000a00 */
[----:B------:R-:W-:Y:S02]  /*8a00*/  PLOP3.LUT P4, PT, PT, PT, UP0, 0x80, 0x0 ;  /* 0x000000000000781c */ /* 0x000fe40003f8f008 */
[----:B------:R-:W-:Y:S01]  /*8a10*/  SEL R7, R204, RZ, !P2 ;  /* 0x000000ffcc077207 */ /* 0x000fe20005000000 */
[----:B------:R-:W-:Y:S01]  /*8a20*/  IMAD.U32 R18, RZ, RZ, UR12 ;  /* 0x0000000cff127e24 */ /* 0x000fe2000f8e00ff */
[----:B------:R-:W-:Y:S01]  /*8a30*/  @UP0 ULDC UR8, c[0x0][0xcec] ;  /* 0x00033b0000080ab9 */ /* 0x000fe20000000800 */
[-C--:B0-----:R-:W-:Y:S02]  /*8a40*/  IMAD R11, R11, R200.reuse, RZ ;  /* 0x000000c80b0b7224 */ /* 0x081fe400078e02ff */
[----:B-1----:R-:W0:Y:S01]  /*8a50*/  @!P3 LDC R14, c[0x0][0xc50] ;  /* 0x00031400ff0ebb82 */ /* 0x002e220000000800 */
[----:B------:R-:W-:-:S04]  /*8a60*/  IMAD.WIDE.U32 R16, R10, R200, RZ ;  /* 0x000000c80a107225 */ /* 0x000fc800078e00ff */
[----:B------:R-:W-:Y:S02]  /*8a70*/  IMAD R19, R10, R7, R11 ;  /* 0x000000070a137224 */ /* 0x000fe400078e020b */
[-C--:B--2---:R-:W-:Y:S01]  /*8a80*/  IMAD.WIDE.U32 R10, R8, R201.reuse, RZ ;  /* 0x000000c9080a7225 */ /* 0x084fe200078e00ff */
[----:B------:R-:W1:Y:S03]  /*8a90*/  @!P3 LDC R15, c[0x0][0xc54] ;  /* 0x00031500ff0fbb82 */ /* 0x000e660000000800 */
[----:B------:R-:W-:Y:S02]  /*8aa0*/  IMAD R7, R9, R201, RZ ;  /* 0x000000c909077224 */ /* 0x000fe400078e02ff */
[----:B----4-:R-:W-:-:S03]  /*8ab0*/  IMAD R18, R18, 0x80, R164 ;  /* 0x0000008012127824 */ /* 0x010fc600078e02a4 */
[----:B------:R2:W4:Y:S01]  /*8ac0*/  LDC.64 R8, c[0x0][R21+0x210] ;  /* 0x0000840015087b82 */ /* 0x0005220000000a00 */
[----:B------:R-:W-:Y:S01]  /*8ad0*/  IMAD.IADD R22, R17, 0x1, R19 ;  /* 0x0000000111167824 */ /* 0x000fe200078e0213 */
[----:B-----5:R-:W-:Y:S01]  /*8ae0*/  SEL R17, R162, RZ, P3 ;  /* 0x000000ffa2117207 */ /* 0x020fe20001800000 */
[----:B------:R-:W-:Y:S01]  /*8af0*/  IMAD.MOV.U32 R19, RZ, RZ, R18 ;  /* 0x000000ffff137224 */ /* 0x000fe200078e0012 */
[----:B---3--:R-:W-:Y:S01]  /*8b00*/  IADD3 R16, P2, P5, R16, R10, R2 ;  /* 0x0000000a10107210 */ /* 0x008fe20007d5e002 */
[----:B------:R-:W-:Y:S01]  /*8b10*/  @P4 IMAD.HI.U32 R10, R18, UR8, RZ ;  /* 0x00000008120a4c27 */ /* 0x000fe2000f8e00ff */
[----:B------:R-:W-:-:S04]  /*8b20*/  @UP0 ULDC UR8, c[0x0][0xcf0] ;  /* 0x00033c0000080ab9 */ /* 0x000fc80000000800 */
[----:B------:R-:W-:Y:S01]  /*8b30*/  @P4 SHF.R.U32.HI R19, RZ, UR8, R10 ;  /* 0x00000008ff134c19 */ /* 0x000fe2000801160a */
[----:B------:R-:W-:Y:S01]  /*8b40*/  IMAD.IADD R10, R11, 0x1, R7 ;  /* 0x000000010b0a7824 */ /* 0x000fe200078e0207 */
[----:B------:R-:W-:Y:S01]  /*8b50*/  SHF.R.S32.HI R7, RZ, 0x1f, R2 ;  /* 0x0000001fff077819 */ /* 0x000fe20000011402 */
[-C--:B------:R-:W-:Y:S02]  /*8b60*/  IMAD R11, R13, R17.reuse, RZ ;  /* 0x000000110d0b7224 */ /* 0x080fe400078e02ff */
[----:B------:R-:W-:Y:S01]  /*8b70*/  IMAD.WIDE.U32 R12, R12, R17, RZ ;  /* 0x000000110c0c7225 */ /* 0x000fe200078e00ff */
[----:B------:R-:W-:-:S03]  /*8b80*/  IADD3.X R17, R22, R10, R7, P2, P5 ;  /* 0x0000000a16117210 */ /* 0x000fc600017ea407 */
[----:B--2---:R-:W-:Y:S01]  /*8b90*/  IMAD.MOV R21, RZ, RZ, -R19 ;  /* 0x000000ffff157224 */ /* 0x004fe200078e0a13 */
[----:B------:R-:W-:Y:S01]  /*8ba0*/  IADD3 R12, P2, P5, R19, R16, R12 ;  /* 0x00000010130c7210 */ /* 0x000fe20007d5e00c */
[----:B------:R-:W-:Y:S01]  /*8bb0*/  IMAD.IADD R13, R13, 0x1, R11 ;  /* 0x000000010d0d7824 */ /* 0x000fe200078e020b */
[----:B------:R-:W-:Y:S01]  /*8bc0*/  SHF.R.S32.HI R10, RZ, 0x1f, R19 ;  /* 0x0000001fff0a7819 */ /* 0x000fe20000011413 */
[----:B------:R-:W-:-:S03]  /*8bd0*/  IMAD R11, R21, UR11, R18 ;  /* 0x0000000b150b7c24 */ /* 0x000fc6000f8e0212 */
[----:B------:R-:W-:Y:S01]  /*8be0*/  IADD3.X R13, R10, R17, R13, P2, P5 ;  /* 0x000000110a0d7210 */ /* 0x000fe200017ea40d */
[-C--:B----4-:R-:W-:Y:S01]  /*8bf0*/  IMAD R9, R9, R11.reuse, RZ ;  /* 0x0000000b09097224 */ /* 0x090fe200078e02ff */
[----:B------:R-:W-:Y:S01]  /*8c00*/  SHF.R.S32.HI R17, RZ, 0x1f, R11 ;  /* 0x0000001fff117819 */ /* 0x000fe2000001140b */
[----:B------:R-:W-:-:S04]  /*8c10*/  IMAD.WIDE.U32 R12, R8, R11, R12 ;  /* 0x0000000b080c7225 */ /* 0x000fc800078e000c */
[----:B------:R-:W-:Y:S01]  /*8c20*/  IMAD R9, R8, R17, R9 ;  /* 0x0000001108097224 */ /* 0x000fe200078e0209 */
[----:B0-----:R-:W-:Y:S01]  /*8c30*/  LEA R14, P2, R12, R14, 0x2 ;  /* 0x0000000e0c0e7211 */ /* 0x001fe200078410ff */
[----:B------:R-:W-:Y:S02]  /*8c40*/  ULDC UR8, c[0x0][0xb88] ;  /* 0x0002e20000087ab9 */ /* 0x000fe40000000800 */
[----:B------:R-:W-:Y:S01]  /*8c50*/  IMAD.IADD R8, R13, 0x1, R9 ;  /* 0x000000010d087824 */ /* 0x000fe200078e0209 */
[----:B------:R-:W-:-:S04]  /*8c60*/  @P1 R2UR UR8, R20 ;  /* 0x00000000140812ca */ /* 0x000fc800000e0000 */
[----:B-1----:R-:W-:Y:S01]  /*8c70*/  LEA.HI.X R15, R12, R15, R8, 0x2, P2 ;  /* 0x0000000f0c0f7211 */ /* 0x002fe200010f1408 */
[----:B------:R-:W-:Y:S10]  /*8c80*/  @P1 BRA `(.L_x_10196) ;  /* 0x0000000000181947 */ /* 0x000ff40003800000 */
[----:B------:R-:W-:Y:S05]  /*8c90*/  @!P0 BRA `(.L_x_10196) ;  /* 0x0000000000148947 */ /* 0x000fea0003800000 */
[----:B------:R-:W2:Y:S04]  /*8ca0*/  LDG.E R9, desc[UR36][R4.64] ;  /* 0x0000002404097981 */ /* 0x000ea8000c1e1900 */
[----:B------:R-:W3:Y:S01]  /*8cb0*/  LDG.E R8, desc[UR36][R4.64+0x4] ;  /* 0x0000042404087981 */ /* 0x000ee2000c1e1900 */
[----:B--2---:R-:W-:Y:S02]  /*8cc0*/  R2UR UR10, R9 ;  /* 0x00000000090a72ca */ /* 0x004fe400000e0000 */
[----:B---3--:R-:W-:-:S13]  /*8cd0*/  R2UR UR8, R8 ;  /* 0x00000000080872ca */ /* 0x008fda00000e0000 */
[----:B------:R-:W-:-:S12]  /*8ce0*/  UIADD3 UR8, -UR10, UR8, URZ ;  /* 0x000000080a087290 */ /* 0x000fd8000fffe13f */
.L_x_10196:
[----:B------:R-:W2:Y:S04]  /*8cf0*/  LDL R12, [R1+0x28] ;  /* 0x00002800010c7983 */ /* 0x000ea80000100800 */
[----:B------:R-:W3:Y:S01]  /*8d00*/  LDL R10, [R1+0x20] ;  /* 0x00002000010a7983 */ /* 0x000ee20000100800 */
[----:B------:R-:W-:Y:S01]  /*8d10*/  R2UR UR10, R163 ;  /* 0x00000000a30a72ca */ /* 0x000fe200000e0000 */
[----:B------:R-:W-:Y:S02]  /*8d20*/  UIMAD UR8, UR8, UR11, URZ ;  /* 0x0000000b080872a4 */ /* 0x000fe4000f8e023f */
[----:B------:R-:W-:Y:S04]  /*8d30*/  SHFL.IDX PT, R4, R14, RZ, 0x1c1f ;  /* 0x001c1fff0e047589 */ /* 0x000fe800000e0000 */
[----:B------:R-:W0:Y:S04]  /*8d40*/  SHFL.IDX PT, R5, R15, RZ, 0x1c1f ;  /* 0x001c1fff0f057589 */ /* 0x000e2800000e0000 */
[----:B------:R-:W-:Y:S02]  /*8d50*/  SHFL.IDX PT, R8, R14, 0x1, 0x1c1f ;  /* 0x003c1f000e087f89 */ /* 0x000fe400000e0000 */
[----:B------:R-:W-:-:S02]  /*8d60*/  IMAD.U32 R11, RZ, RZ, UR10 ;  /* 0x0000000aff0b7e24 */ /* 0x000fc4000f8e00ff */
[----:B------:R-:W1:Y:S02]  /*8d70*/  SHFL.IDX PT, R9, R15, 0x1, 0x1c1f ;  /* 0x003c1f000f097f89 */ /* 0x000e6400000e0000 */
[----:B--2---:R-:W-:Y:S01]  /*8d80*/  IMAD R11, R11, 0x80, R12 ;  /* 0x000000800b0b7824 */ /* 0x004fe200078e020c */
[----:B---3--:R-:W-:-:S03]  /*8d90*/  LOP3.LUT P0, RZ, R10, 0x3, RZ, 0xc0, !PT ;  /* 0x000000030aff7812 */ /* 0x008fc6000780c0ff */
[C---:B------:R-:W-:Y:S01]  /*8da0*/  VIADD R10, R11.reuse, 0x8 ;  /* 0x000000080b0a7836 */ /* 0x040fe20000000000 */
[C---:B------:R-:W-:Y:S02]  /*8db0*/  ISETP.GE.AND P2, PT, R11.reuse, UR8, PT ;  /* 0x000000080b007c0c */ /* 0x040fe4000bf46270 */
[----:B------:R-:W-:Y:S02]  /*8dc0*/  ISETP.GE.OR P1, PT, R11, UR8, P0 ;  /* 0x000000080b007c0c */ /* 0x000fe40008726670 */
[----:B------:R-:W-:-:S11]  /*8dd0*/  ISETP.GE.OR P0, PT, R10, UR8, P0 ;  /* 0x000000080a007c0c */ /* 0x000fd60008706670 */
[----:B0-----:R0:W-:Y:S04]  /*8de0*/  @!P1 ST.E desc[UR36][R4.64], R3 ;  /* 0x0000000304009985 */ /* 0x0011e8000c101924 */
[----:B-1----:R0:W-:Y:S01]  /*8df0*/  @!P0 ST.E desc[UR36][R8.64], R0 ;  /* 0x0000000008008985 */ /* 0x0021e2000c101924 */
[----:B------:R-:W-:Y:S01]  /*8e00*/  ISETP.GE.AND P0, PT, R10, UR8, PT ;  /* 0x000000080a007c0c */ /* 0x000fe2000bf06270 */
[----:B------:R-:W-:-:S12]  /*8e10*/  @P3 BRA `(.L_x_10197) ;  /* 0x0000001000083947 */ /* 0x000fd80003800000 */
[----:B0-----:R-:W0:Y:S01]  /*8e20*/  S2R R0, SR_TID.X ;  /* 0x0000000000007919 */ /* 0x001e220000002100 */
[----:B------:R-:W-:Y:S01]  /*8e30*/  R2UR UR12, R163 ;  /* 0x00000000a30c72ca */ /* 0x000fe200000e0000 */
[----:B------:R-:W-:Y:S01]  /*8e40*/  @UP0 ULDC UR10, c[0x0][0xcec] ;  /* 0x00033b00000a0ab9 */ /* 0x000fe20000000800 */
[----:B0-----:R-:W-:-:S05]  /*8e50*/  VIADD R0, R0, 0xffffff80 ;  /* 0xffffff8000007836 */ /* 0x001fca0000000000 */
[----:B------:R-:W-:-:S04]  /*8e60*/  SHF.R.S32.HI R3, RZ, 0x1f, R0 ;  /* 0x0000001fff037819 */ /* 0x000fc80000011400 */
[----:B------:R-:W-:-:S04]  /*8e70*/  LEA.HI R3, R3, R0, RZ, 0x3 ;  /* 0x0000000003037211 */ /* 0x000fc800078f18ff */
[----:B------:R-:W-:Y:S02]  /*8e80*/  LOP3.LUT R5, R3, 0xfffffff8, RZ, 0xc0, !PT ;  /* 0xfffffff803057812 */ /* 0x000fe400078ec0ff */
[----:B------:R-:W-:-:S03]  /*8e90*/  SHF.R.S32.HI R3, RZ, 0x3, R3 ;  /* 0x00000003ff037819 */ /* 0x000fc60000011403 */
[----:B------:R-:W-:Y:S02]  /*8ea0*/  IMAD.IADD R20, R0, 0x1, -R5 ;  /* 0x0000000100147824 */ /* 0x000fe400078e0a05 */
[----:B------:R-:W-:Y:S02]  /*8eb0*/  IMAD.MOV.U32 R5, RZ, RZ, 0x2 ;  /* 0x00000002ff057424 */ /* 0x000fe400078e00ff */
[----:B------:R-:W-:-:S04]  /*8ec0*/  IMAD.SHL.U32 R0, R20, 0x8, RZ ;  /* 0x0000000814007824 */ /* 0x000fc800078e00ff */
[----:B------:R-:W-:-:S04]  /*8ed0*/  IMAD R4, R3, 0x40, R0 ;  /* 0x0000004003047824 */ /* 0x000fc800078e0200 */
[----:B------:R-:W-:Y:S01]  /*8ee0*/  IMAD.WIDE R4, R4, R5, UR6 ;  /* 0x0000000604047e25 */ /* 0x000fe2000f8e0205 */
[----:B------:R-:W-:Y:S02]  /*8ef0*/  ULDC.64 UR6, c[0x0][0xba0] ;  /* 0x0002e80000067ab9 */ /* 0x000fe40000000a00 */
[C---:B------:R-:W-:Y:S02]  /*8f00*/  IADD3 R25, P1, R4.reuse, 0x3000, RZ ;  /* 0x0000300004197810 */ /* 0x040fe40007f3e0ff */
        /* <DEDUP_REMOVED lines=14> */
[----:B------:R-:W-:-:S02]  /*8ff0*/  IADD3 R49, P1, R4, 0x9000, RZ ;  /* 0x0000900004317810 */ /* 0x000fc40007f3e0ff */
[C---:B------:R-:W-:Y:S02]  /*9000*/  IADD3 R29, P0, R4.reuse, 0x4000, RZ ;  /* 0x00004000041d7810 */ /* 0x040fe40007f1e0ff */
[C---:B------:R-:W-:Y:S02]  /*9010*/  IADD3 R33, P6, R4.reuse, 0x5000, RZ ;  /* 0x0000500004217810 */ /* 0x040fe40007fde0ff */
[C---:B------:R-:W-:Y:S02]  /*9020*/  IADD3 R37, P5, R4.reuse, 0x6000, RZ ;  /* 0x0000600004257810 */ /* 0x040fe40007fbe0ff */
[C---:B------:R-:W-:Y:S01]  /*9030*/  LOP3.LUT R11, R4.reuse, 0x380, RZ, 0xc0, !PT ;  /* 0x00000380040b7812 */ /* 0x040fe200078ec0ff */
[----:B------:R-:W-:Y:S01]  /*9040*/  IMAD R7, R7, UR6, RZ ;  /* 0x0000000607077c24 */ /* 0x000fe2000f8e02ff */
[C---:B------:R-:W-:Y:S01]  /*9050*/  IADD3 R41, P3, R4.reuse, 0x7000, RZ ;  /* 0x0000700004297810 */ /* 0x040fe20007f7e0ff */
[----:B------:R-:W-:Y:S01]  /*9060*/  IMAD.U32 R77, RZ, RZ, UR12 ;  /* 0x0000000cff4d7e24 */ /* 0x000fe2000f8e00ff */
[----:B------:R-:W-:-:S02]  /*9070*/  IADD3 R45, P2, R4, 0x8000, RZ ;  /* 0x00008000042d7810 */ /* 0x000fc40007f5e0ff */
[----:B------:R-:W-:Y:S01]  /*9080*/  SHF.R.S32.HI R21, RZ, 0x1f, R200 ;  /* 0x0000001fff157819 */ /* 0x000fe200000114c8 */
[----:B------:R-:W-:Y:S01]  /*9090*/  IMAD.U32 R78, RZ, RZ, UR12 ;  /* 0x0000000cff4e7e24 */ /* 0x000fe2000f8e00ff */
[----:B------:R-:W-:Y:S01]  /*90a0*/  LOP3.LUT R48, R49, 0x380, RZ, 0xc0, !PT ;  /* 0x0000038031307812 */ /* 0x000fe200078ec0ff */
[----:B------:R-:W5:Y:S01]  /*90b0*/  LD.E.128 R12, desc[UR36][R12.64] ;  /* 0x000000240c0c7980 */ /* 0x000f62000c101d00 */
[----:B------:R-:W-:Y:S02]  /*90c0*/  LOP3.LUT R28, R29, 0x380, RZ, 0xc0, !PT ;  /* 0x000003801d1c7812 */ /* 0x000fe400078ec0ff */
[----:B------:R-:W-:Y:S01]  /*90d0*/  LOP3.LUT R32, R33, 0x380, RZ, 0xc0, !PT ;  /* 0x0000038021207812 */ /* 0x000fe200078ec0ff */
[----:B------:R-:W5:Y:S01]  /*90e0*/  LD.E.128 R16, desc[UR36][R16.64] ;  /* 0x0000002410107980 */ /* 0x000f62000c101d00 */
[----:B------:R-:W-:Y:S02]  /*90f0*/  LOP3.LUT R36, R37, 0x380, RZ, 0xc0, !PT ;  /* 0x0000038025247812 */ /* 0x000fe400078ec0ff */
[----:B------:R-:W-:Y:S01]  /*9100*/  LOP3.LUT R40, R41, 0x380, RZ, 0xc0, !PT ;  /* 0x0000038029287812 */ /* 0x000fe200078ec0ff */
[----:B------:R-:W5:Y:S01]  /*9110*/  LD.E.128 R24, desc[UR36][R24.64] ;  /* 0x0000002418187980 */ /* 0x000f62000c101d00 */
[----:B------:R-:W-:-:S02]  /*9120*/  LOP3.LUT R44, R45, 0x380, RZ, 0xc0, !PT ;  /* 0x000003802d2c7812 */ /* 0x000fc400078ec0ff */
[----:B------:R-:W-:Y:S02]  /*9130*/  SHF.R.U64 R48, R48, 0x3, RZ ;  /* 0x0000000330307819 */ /* 0x000fe400000012ff */
[----:B------:R-:W-:Y:S02]  /*9140*/  SHF.R.U64 R28, R28, 0x3, RZ ;  /* 0x000000031c1c7819 */ /* 0x000fe400000012ff */
[----:B------:R-:W-:Y:S02]  /*9150*/  SHF.R.U64 R32, R32, 0x3, RZ ;  /* 0x0000000320207819 */ /* 0x000fe400000012ff */
[----:B------:R-:W-:Y:S02]  /*9160*/  SHF.R.U64 R36, R36, 0x3, RZ ;  /* 0x0000000324247819 */ /* 0x000fe400000012ff */
[----:B------:R-:W-:Y:S02]  /*9170*/  SHF.R.U64 R40, R40, 0x3, RZ ;  /* 0x0000000328287819 */ /* 0x000fe400000012ff */
[----:B------:R-:W-:-:S02]  /*9180*/  SHF.R.U64 R44, R44, 0x3, RZ ;  /* 0x000000032c2c7819 */ /* 0x000fc400000012ff */
        /* <DEDUP_REMOVED lines=12> */
[----:B------:R-:W-:-:S02]  /*9250*/  IADD3 R9, P1, R4, 0xf000, RZ ;  /* 0x0000f00004097810 */ /* 0x000fc40007f3e0ff */
[----:B------:R-:W-:Y:S01]  /*9260*/  SHF.R.U64 R11, R11, 0x3, RZ ;  /* 0x000000030b0b7819 */ /* 0x000fe200000012ff */
[----:B------:R-:W-:Y:S01]  /*9270*/  IMAD R7, R2, UR7, R7 ;  /* 0x0000000702077c24 */ /* 0x000fe2000f8e0207 */
[C---:B------:R-:W-:Y:S01]  /*9280*/  IADD3 R53, P0, R4.reuse, 0xa000, RZ ;  /* 0x0000a00004357810 */ /* 0x040fe20007f1e0ff */
[----:B------:R-:W-:Y:S01]  /*9290*/  IMAD.X R73, RZ, RZ, R5, P1 ;  /* 0x000000ffff497224 */ /* 0x000fe200008e0605 */
[C---:B------:R-:W-:Y:S01]  /*92a0*/  IADD3 R57, P6, R4.reuse, 0xb000, RZ ;  /* 0x0000b00004397810 */ /* 0x040fe20007fde0ff */
[----:B------:R-:W5:Y:S01]  /*92b0*/  LD.E.128 R28, desc[UR36][R28.64] ;  /* 0x000000241c1c7980 */ /* 0x000f62000c101d00 */
[C---:B------:R-:W-:Y:S02]  /*92c0*/  IADD3 R61, P5, R4.reuse, 0xc000, RZ ;  /* 0x0000c000043d7810 */ /* 0x040fe40007fbe0ff */
[C---:B------:R-:W-:Y:S01]  /*92d0*/  IADD3 R65, P3, R4.reuse, 0xd000, RZ ;  /* 0x0000d00004417810 */ /* 0x040fe20007f7e0ff */
[----:B------:R-:W5:Y:S01]  /*92e0*/  LD.E.128 R32, desc[UR36][R32.64] ;  /* 0x0000002420207980 */ /* 0x000f62000c101d00 */
[----:B------:R-:W-:-:S02]  /*92f0*/  IADD3 R69, P2, R4, 0xe000, RZ ;  /* 0x0000e00004457810 */ /* 0x000fc40007f5e0ff */
        /* <DEDUP_REMOVED lines=9> */
[----:B------:R-:W-:Y:S01]  /*9390*/  SHF.R.U64 R8, R8, 0x3, RZ ;  /* 0x0000000308087819 */ /* 0x000fe200000012ff */
[----:B------:R-:W5:Y:S01]  /*93a0*/  LD.E.128 R48, desc[UR36][R48.64] ;  /* 0x0000002430307980 */ /* 0x000f62000c101d00 */
[----:B------:R-:W-:Y:S02]  /*93b0*/  SHF.R.U64 R52, R52, 0x3, RZ ;  /* 0x0000000334347819 */ /* 0x000fe400000012ff */
[----:B------:R-:W-:Y:S02]  /*93c0*/  SHF.R.U64 R56, R56, 0x3, RZ ;  /* 0x0000000338387819 */ /* 0x000fe400000012ff */
[----:B------:R-:W-:Y:S02]  /*93d0*/  SHF.R.U64 R60, R60, 0x3, RZ ;  /* 0x000000033c3c7819 */ /* 0x000fe400000012ff */
[----:B------:R-:W-:Y:S02]  /*93e0*/  SHF.R.U64 R64, R64, 0x3, RZ ;  /* 0x0000000340407819 */ /* 0x000fe400000012ff */
[----:B------:R-:W-:-:S02]  /*93f0*/  SHF.R.U64 R68, R68, 0x3, RZ ;  /* 0x0000000344447819 */ /* 0x000fc400000012ff */
[----:B------:R-:W-:Y:S02]  /*9400*/  LOP3.LUT R4, R11, R4, RZ, 0x3c, !PT ;  /* 0x000000040b047212 */ /* 0x000fe400078e3cff */
        /* <DEDUP_REMOVED lines=11> */
[----:B------:R-:W5:Y:S04]  /*94c0*/  LD.E.128 R52, desc[UR36][R52.64] ;  /* 0x0000002434347980 */ /* 0x000f68000c101d00 */
[----:B------:R0:W5:Y:S01]  /*94d0*/  LD.E.128 R8, desc[UR36][R4.64] ;  /* 0x0000002404087980 */ /* 0x000162000c101d00 */
[----:B------:R-:W-:-:S03]  /*94e0*/  IMAD R78, R78, 0x80, R3 ;  /* 0x000000804e4e7824 */ /* 0x000fc600078e0203 */
[----:B------:R-:W5:Y:S04]  /*94f0*/  LD.E.128 R56, desc[UR36][R56.64] ;  /* 0x0000002438387980 */ /* 0x000f68000c101d00 */
[----:B------:R-:W5:Y:S01]  /*9500*/  LD.E.128 R60, desc[UR36][R60.64] ;  /* 0x000000243c3c7980 */ /* 0x000f62000c101d00 */
[----:B0-----:R-:W-:Y:S01]  /*9510*/  IMAD.WIDE.U32 R4, R2, UR6, RZ ;  /* 0x0000000602047c25 */ /* 0x001fe2000f8e00ff */
[----:B------:R-:W-:Y:S02]  /*9520*/  ULDC.64 UR6, c[0x0][0xbe8] ;  /* 0x0002fa0000067ab9 */ /* 0x000fe40000000a00 */
[----:B------:R-:W5:Y:S01]  /*9530*/  LD.E.128 R64, desc[UR36][R64.64] ;  /* 0x0000002440407980 */ /* 0x000f62000c101d00 */
[----:B------:R-:W-:Y:S02]  /*9540*/  IMAD R2, R20, 0x20, R3 ;  /* 0x0000002014027824 */ /* 0x000fe400078e0203 */
[----:B------:R-:W-:Y:S01]  /*9550*/  IMAD.IADD R5, R5, 0x1, R7 ;  /* 0x0000000105057824 */ /* 0x000fe200078e0207 */
[----:B------:R-:W5:Y:S01]  /*9560*/  LD.E.128 R68, desc[UR36][R68.64] ;  /* 0x0000002444447980 */ /* 0x000f62000c101d00 */
[----:B------:R-:W-:-:S02]  /*9570*/  IMAD R77, R77, 0x80, R2 ;  /* 0x000000804d4d7824 */ /* 0x000fc400078e0202 */
[----:B------:R-:W-:Y:S01]  /*9580*/  IMAD.WIDE.U32 R4, R201, UR6, R4 ;  /* 0x00000006c9047c25 */ /* 0x000fe2000f8e0004 */
[----:B------:R-:W5:Y:S03]  /*9590*/  LD.E.128 R72, desc[UR36][R72.64] ;  /* 0x0000002448487980 */ /* 0x000f66000c101d00 */
[----:B------:R-:W-:Y:S01]  /*95a0*/  @P4 IMAD.HI.U32 R2, R77, UR10, RZ ;  /* 0x0000000a4d024c27 */ /* 0x000fe2000f8e00ff */
[----:B------:R-:W-:Y:S01]  /*95b0*/  @UP0 ULDC UR10, c[0x0][0xcf0] ;  /* 0x00033c00000a0ab9 */ /* 0x000fe20000000800 */
[----:B------:R-:W-:Y:S01]  /*95c0*/  @!PT LDS RZ, [RZ] ;  /* 0x00000000fffff984 */ /* 0x000fe20000000800 */
[----:B------:R-:W-:Y:S01]  /*95d0*/  @!PT LDS RZ, [RZ] ;  /* 0x00000000fffff984 */ /* 0x000fe20000000800 */
[----:B------:R-:W-:Y:S01]  /*95e0*/  @!PT LDS RZ, [RZ] ;  /* 0x00000000fffff984 */ /* 0x000fe20000000800 */
[----:B------:R-:W-:Y:S01]  /*95f0*/  @!PT LDS RZ, [RZ] ;  /* 0x00000000fffff984 */ /* 0x000fe20000000800 */
[----:B------:R0:W-:Y:S06]  /*9600*/  MEMBAR.ALL.CTA ;  /* 0x0000000000007992 */ /* 0x0001ec0000008000 */
[----:B0-----:R-:W0:Y:S01]  /*9610*/  FENCE.VIEW.ASYNC.S ;  /* 0x00000000000073c6 */ /* 0x001e220000000000 */
[----:B------:R-:W-:Y:S01]  /*9620*/  IMAD R5, R201, UR7, R5 ;  /* 0x00000007c9057c24 */ /* 0x000fe2000f8e0205 */
[----:B------:R-:W-:Y:S01]  /*9630*/  ULDC.64 UR6, c[0x0][0xbf0] ;  /* 0x0002fc0000067ab9 */ /* 0x000fe20000000a00 */
[----:B------:R-:W-:Y:S01]  /*9640*/  IMAD.MOV.U32 R7, RZ, RZ, R77 ;  /* 0x000000ffff077224 */ /* 0x000fe200078e004d */
[----:B------:R-:W-:Y:S01]  /*9650*/  @P4 SHF.R.U32.HI R7, RZ, UR10, R2 ;  /* 0x0000000aff074c19 */ /* 0x000fe20008011602 */
[----:B------:R-:W-:-:S03]  /*9660*/  IMAD R21, R21, UR6, RZ ;  /* 0x0000000615157c24 */ /* 0x000fc6000f8e02ff */
[----:B------:R-:W-:Y:S01]  /*9670*/  SHF.R.S32.HI R2, RZ, 0x1f, R7 ;  /* 0x0000001fff027819 */ /* 0x000fe20000011407 */
[C---:B------:R-:W-:Y:S02]  /*9680*/  IMAD R21, R200.reuse, UR7, R21 ;  /* 0x00000007c8157c24 */ /* 0x040fe4000f8e0215 */
[----:B------:R-:W-:Y:S01]  /*9690*/  IMAD.WIDE.U32 R200, R200, UR6, R4 ;  /* 0x00000006c8c87c25 */ /* 0x000fe2000f8e0004 */
[----:B------:R-:W-:-:S03]  /*96a0*/  ULDC.64 UR6, c[0x0][0xbe0] ;  /* 0x0002f80000067ab9 */ /* 0x000fc60000000a00 */
[----:B------:R-:W-:Y:S02]  /*96b0*/  IMAD.MOV R4, RZ, RZ, -R7 ;  /* 0x000000ffff047224 */ /* 0x000fe400078e0a07 */
[----:B------:R-:W-:Y:S02]  /*96c0*/  IMAD.IADD R201, R201, 0x1, R21 ;  /* 0x00000001c9c97824 */ /* 0x000fe400078e0215 */
[----:B------:R-:W-:Y:S02]  /*96d0*/  IMAD R2, R2, UR6, RZ ;  /* 0x0000000602027c24 */ /* 0x000fe4000f8e02ff */
[----:B------:R-:W-:Y:S02]  /*96e0*/  IMAD R21, R4, UR11, R77 ;  /* 0x0000000b04157c24 */ /* 0x000fe4000f8e024d */
[----:B------:R-:W-:-:S04]  /*96f0*/  IMAD.WIDE.U32 R4, R7, UR6, R200 ;  /* 0x0000000607047c25 */ /* 0x000fc8000f8e00c8 */
[----:B------:R-:W-:Y:S01]  /*9700*/  IMAD R7, R7, UR7, R2 ;  /* 0x0000000707077c24 */ /* 0x000fe2000f8e0202 */
[----:B------:R-:W-:Y:S01]  /*9710*/  SHF.R.S32.HI R2, RZ, 0x1f, R21 ;  /* 0x0000001fff027819 */ /* 0x000fe20000011415 */
[----:B------:R-:W-:Y:S02]  /*9720*/  ULDC.64 UR6, c[0x0][0xbd8] ;  /* 0x0002f60000067ab9 */ /* 0x000fe40000000a00 */
[----:B------:R-:W-:Y:S02]  /*9730*/  IMAD.IADD R5, R5, 0x1, R7 ;  /* 0x0000000105057824 */ /* 0x000fe400078e0207 */
[----:B------:R-:W-:-:S04]  /*9740*/  IMAD R2, R2, UR6, RZ ;  /* 0x0000000602027c24 */ /* 0x000fc8000f8e02ff */
[C---:B------:R-:W-:Y:S02]  /*9750*/  IMAD R7, R21.reuse, UR7, R2 ;  /* 0x0000000715077c24 */ /* 0x040fe4000f8e0202 */
[----:B------:R-:W-:Y:S01]  /*9760*/  IMAD.WIDE.U32 R2, R21, UR6, R4 ;  /* 0x0000000615027c25 */ /* 0x000fe2000f8e0004 */
[----:B------:R-:W-:-:S03]  /*9770*/  ULDC.64 UR6, c[0x0][0xb80] ;  /* 0x0002e00000067ab9 */ /* 0x000fc60000000a00 */
[----:B------:R-:W-:Y:S01]  /*9780*/  IMAD.IADD R3, R3, 0x1, R7 ;  /* 0x0000000103037824 */ /* 0x000fe200078e0207 */
[----:B------:R-:W-:Y:S01]  /*9790*/  LEA R7, P2, R2, UR6, 0x1 ;  /* 0x0000000602077c11 */ /* 0x000fe2000f8408ff */
[----:B------:R-:W-:-:S03]  /*97a0*/  UIADD3 UR6, UR9, 0x32420, URZ ;  /* 0x0003242009067890 */ /* 0x000fc6000fffe03f */
[----:B------:R-:W-:Y:S02]  /*97b0*/  LEA.HI.X R22, R2, UR7, R3, 0x1, P2 ;  /* 0x0000000702167c11 */ /* 0x000fe400090f0c03 */
[C---:B------:R-:W-:Y:S01]  /*97c0*/  ISETP.GE.AND P2, PT, R78.reuse, UR8, PT ;  /* 0x000000084e007c0c */ /* 0x040fe2000bf46270 */
[----:B------:R-:W-:Y:S01]  /*97d0*/  UPRMT UR6, URZ, 0x654, UR6 ;  /* 0x000006543f067896 */ /* 0x000fe20008000006 */
[----:B------:R-:W-:Y:S01]  /*97e0*/  VIADD R4, R78, 0x20 ;  /* 0x000000204e047836 */ /* 0x000fe20000000000 */
[----:B------:R-:W-:Y:S01]  /*97f0*/  IADD3 R80, R0, 0x40, RZ ;  /* 0x0000004000507810 */ /* 0x000fe20007ffe0ff */
[----:B------:R-:W-:Y:S02]  /*9800*/  VIADD R5, R78, 0x40 ;  /* 0x000000404e057836 */ /* 0x000fe40000000000 */
[C---:B------:R-:W-:Y:S02]  /*9810*/  VIADD R82, R0.reuse, 0x80 ;  /* 0x0000008000527836 */ /* 0x040fe40000000000 */
[----:B------:R-:W-:Y:S01]  /*9820*/  VIADD R84, R0, 0xc0 ;  /* 0x000000c000547836 */ /* 0x000fe20000000000 */
[----:B0-----:R0:W1:Y:S01]  /*9830*/  SHFL.IDX PT, R79, R7, RZ, 0x181f ;  /* 0x00181fff074f7589 */ /* 0x00106200000e0000 */
[----:B------:R-:W-:Y:S01]  /*9840*/  SYNCS.ARRIVE.TRANS64.RED.A1T0 RZ, [UR6], RZ ;  /* 0x000000ffffff79a7 */ /* 0x000fe20008100406 */
[----:B------:R-:W-:Y:S02]  /*9850*/  BSSY B1, `(.L_x_10198) ;  /* 0x000001a000017945 */ /* 0x000fe40003800000 */
[----:B------:R0:W2:Y:S01]  /*9860*/  SHFL.IDX PT, R77, R22, RZ, 0x181f ;  /* 0x00181fff164d7589 */ /* 0x0000a200000e0000 */
[----:B------:R-:W-:-:S02]  /*9870*/  ISETP.GE.AND P1, PT, R4, UR8, PT ;  /* 0x0000000804007c0c */ /* 0x000fc4000bf26270 */
[----:B------:R-:W-:Y:S02]  /*9880*/  ISETP.GE.AND P0, PT, R5, UR8, PT ;  /* 0x0000000805007c0c */ /* 0x000fe4000bf06270 */
[----:B------:R-:W-:Y:S02]  /*9890*/  SHF.R.S32.HI R86, RZ, 0x1f, R0 ;  /* 0x0000001fff567819 */ /* 0x000fe40000011400 */
        /* <DEDUP_REMOVED lines=21> */
.L_x_10199:
[----:B------:R-:W-:Y:S05]  /*99f0*/  BSYNC B1 ;  /* 0x0000000000017941 */ /* 0x000fea0003800000 */
.L_x_10198:
        /* <DEDUP_REMOVED lines=21> */
.L_x_10201:
[----:B------:R-:W-:Y:S05]  /*9b50*/  BSYNC B1 ;  /* 0x0000000000017941 */ /* 0x000fea0003800000 */
.L_x_10200:
        /* <DEDUP_REMOVED lines=16> */
[----:B----4-:R-:W-:-:S02]  /*9c60*/  @!P1 LEA.HI.X R9, R82, R11, R83, 0x1, P4 ;  /* 0x0000000b52099211 */ /* 0x010fc400020f0c53 */
[----:B------:R-:W-:Y:S01]  /*9c70*/  @!P0 LEA.HI.X R11, R84, R11, R85, 0x1, P6 ;  /* 0x0000000b540b8211 */ /* 0x000fe200030f0c55 */
[----:B------:R0:W-:Y:S04]  /*9c80*/  @!P2 ST.E.128 desc[UR36][R4.64], R36 ;  /* 0x000000240400a985 */ /* 0x0001e8000c101d24 */
[----:B------:R0:W-:Y:S04]  /*9c90*/  @!P1 ST.E.128 desc[UR36][R8.64], R52 ;  /* 0x0000003408009985 */ /* 0x0001e8000c101d24 */
[----:B------:R0:W-:Y:S02]  /*9ca0*/  @!P0 ST.E.128 desc[UR36][R10.64], R68 ;  /* 0x000000440a008985 */ /* 0x0001e4000c101d24 */
.L_x_10203:
[----:B------:R-:W-:Y:S05]  /*9cb0*/  BSYNC B1 ;  /* 0x0000000000017941 */ /* 0x000fea0003800000 */
.L_x_10202:
[----:B0-----:R-:W-:Y:S01]  /*9cc0*/  VIADD R2, R78, 0x60 ;  /* 0x000000604e027836 */ /* 0x001fe20000000000 */
[----:B------:R0:W0:Y:S04]  /*9cd0*/  SHFL.IDX PT, R11, R22, 0x3, 0x181f ;  /* 0x00781f00160b7f89 */ /* 0x00002800000e0000 */
[----:B------:R-:W-:Y:S01]  /*9ce0*/  ISETP.GE.AND P0, PT, R2, UR8, PT ;  /* 0x0000000802007c0c */ /* 0x000fe2000bf06270 */
[----:B---3--:R-:W3:-:S12]  /*9cf0*/  SHFL.IDX PT, R7, R7, 0x3, 0x181f ;  /* 0x00781f0007077f89 */ /* 0x008ed800000e0000 */
[----:B------:R-:W-:Y:S05]  /*9d00*/  @P0 BRA `(.L_x_10204) ;  /* 0x0000002400bc0947 */ /* 0x000fea0003800000 */
[----:B------:R-:W-:Y:S02]  /*9d10*/  ULDC UR6, c[0x0][0xbc8] ;  /* 0x0002f20000067ab9 */ /* 0x000fe40000000800 */
[----:B------:R-:W-:Y:S02]  /*9d20*/  ISETP.GE.AND P3, PT, R0, UR6, PT ;  /* 0x0000000600007c0c */ /* 0x000fe4000bf66270 */
[----:B------:R-:W-:Y:S02]  /*9d30*/  ISETP.GE.AND P4, PT, R80, UR6, PT ;  /* 0x0000000650007c0c */ /* 0x000fe4000bf86270 */
[----:B------:R-:W-:-:S09]  /*9d40*/  ISETP.GE.AND P5, PT, R82, UR6, PT ;  /* 0x0000000652007c0c */ /* 0x000fd2000bfa6270 */
[-C--:B---3--:R-:W-:Y:S02]  /*9d50*/  @!P3 LEA R2, P0, R0, R7.reuse, 0x1 ;  /* 0x000000070002b211 */ /* 0x088fe400078008ff */
[-C--:B------:R-:W-:Y:S02]  /*9d60*/  @!P4 LEA R4, P1, R80, R7.reuse, 0x1 ;  /* 0x000000075004c211 */ /* 0x080fe400078208ff */
[----:B------:R-:W-:Y:S02]  /*9d70*/  @!P5 LEA R8, P2, R82, R7, 0x1 ;  /* 0x000000075208d211 */ /* 0x000fe400078408ff */
[-C--:B0-----:R-:W-:Y:S02]  /*9d80*/  @!P3 LEA.HI.X R3, R0, R11.reuse, R86, 0x1, P0 ;  /* 0x0000000b0003b211 */ /* 0x081fe400000f0c56 */
[-C--:B------:R-:W-:Y:S02]  /*9d90*/  @!P4 LEA.HI.X R5, R80, R11.reuse, R81, 0x1, P1 ;  /* 0x0000000b5005c211 */ /* 0x080fe400008f0c51 */
[----:B----4-:R-:W-:Y:S01]  /*9da0*/  @!P5 LEA.HI.X R9, R82, R11, R83, 0x1, P2 ;  /* 0x0000000b5209d211 */ /* 0x010fe200010f0c53 */
[----:B------:R0:W-:Y:S01]  /*9db0*/  @!P3 ST.E.128 desc[UR36][R2.64], R24 ;  /* 0x000000180200b985 */ /* 0x0001e2000c101d24 */
[----:B------:R-:W-:-:S03]  /*9dc0*/  ISETP.GE.AND P0, PT, R84, UR6, PT ;  /* 0x0000000654007c0c */ /* 0x000fc6000bf06270 */
[----:B------:R0:W-:Y:S04]  /*9dd0*/  @!P4 ST.E.128 desc[UR36][R4.64], R40 ;  /* 0x000000280400c985 */ /* 0x0001e8000c101d24 */
[----:B------:R0:W-:Y:S06]  /*9de0*/  @!P5 ST.E.128 desc[UR36][R8.64], R56 ;  /* 0x000000380800d985 */ /* 0x0001ec000c101d24 */
[----:B------:R-:W-:Y:S05]  /*9df0*/  @P0 BRA `(.L_x_10204) ;  /* 0x0000002400800947 */ /* 0x000fea0003800000 */
[----:B0-----:R-:W-:-:S04]  /*9e00*/  LEA R2, P0, R84, R7, 0x1 ;  /* 0x0000000754027211 */ /* 0x001fc800078008ff */
[----:B------:R-:W-:-:S05]  /*9e10*/  LEA.HI.X R3, R84, R11, R85, 0x1, P0 ;  /* 0x0000000b54037211 */ /* 0x000fca00000f0c55 */
[----:B------:R0:W-:Y:S01]  /*9e20*/  ST.E.128 desc[UR36][R2.64], R72 ;  /* 0x0000004802007985 */ /* 0x0001e2000c101d24 */
[----:B------:R-:W-:Y:S05]  /*9e30*/  BRA `(.L_x_10204) ;  /* 0x0000002400707947 */ /* 0x000fea0003800000 */
.L_x_10197:
[----:B------:R-:W-:Y:S01]  /*9e40*/  ULDC.64 UR6, c[0x0][0xc08] ;  /* 0x0003020000067ab9 */ /* 0x000fe20000000a00 */
[----:B0-----:R-:W-:Y:S01]  /*9e50*/  SHF.R.S32.HI R3, RZ, 0x1f, R200 ;  /* 0x0000001fff037819 */ /* 0x001fe200000114c8 */
[----:B------:R-:W-:Y:S01]  /*9e60*/  IMAD R7, R7, UR6, RZ ;  /* 0x0000000607077c24 */ /* 0x000fe2000f8e02ff */
[----:B------:R-:W-:Y:S01]  /*9e70*/  ULDC.64 UR12, c[0x0][0xc40] ;  /* 0x00031000000c7ab9 */ /* 0x000fe20000000a00 */
[C---:B------:R-:W-:Y:S01]  /*9e80*/  IMAD.WIDE.U32 R4, R2.reuse, UR6, RZ ;  /* 0x0000000602047c25 */ /* 0x040fe2000f8e00ff */
[----:B------:R-:W-:Y:S01]  /*9e90*/  UIADD3 UR9, UR9, 0x32420, URZ ;  /* 0x0003242009097890 */ /* 0x000fe2000fffe03f */
[----:B------:R-:W-:Y:S01]  /*9ea0*/  BSSY B1, `(.L_x_10205) ;  /* 0x00000d9000017945 */ /* 0x000fe20003800000 */
[----:B------:R-:W-:Y:S01]  /*9eb0*/  SHF.R.S32.HI R20, RZ, 0x1f, R206 ;  /* 0x0000001fff147819 */ /* 0x000fe200000114ce */
[----:B------:R-:W-:Y:S01]  /*9ec0*/  IMAD R7, R2, UR7, R7 ;  /* 0x0000000702077c24 */ /* 0x000fe2000f8e0207 */
[----:B------:R-:W-:Y:S01]  /*9ed0*/  ULDC.64 UR6, c[0x0][0xc38] ;  /* 0x00030e0000067ab9 */ /* 0x000fe20000000a00 */
[----:B------:R-:W-:Y:S01]  /*9ee0*/  IMAD R3, R3, UR12, RZ ;  /* 0x0000000c03037c24 */ /* 0x000fe2000f8e02ff */
[----:B------:R-:W-:Y:S01]  /*9ef0*/  UPRMT UR9, URZ, 0x654, UR9 ;  /* 0x000006543f097896 */ /* 0x000fe20008000009 */
[----:B------:R-:W-:Y:S01]  /*9f00*/  IMAD.IADD R5, R5, 0x1, R7 ;  /* 0x0000000105057824 */ /* 0x000fe200078e0207 */
[----:B------:R-:W-:Y:S01]  /*9f10*/  SHF.R.S32.HI R22, RZ, 0x1f, R207 ;  /* 0x0000001fff167819 */ /* 0x000fe200000114cf */
[----:B------:R-:W-:Y:S01]  /*9f20*/  IMAD R7, R200, UR13, R3 ;  /* 0x0000000dc8077c24 */ /* 0x000fe2000f8e0203 */
[----:B------:R-:W-:Y:S01]  /*9f30*/  SHF.R.S32.HI R152, RZ, 0x1f, R212 ;  /* 0x0000001fff987819 */ /* 0x000fe200000114d4 */
[----:B------:R-:W-:Y:S01]  /*9f40*/  IMAD.WIDE.U32 R4, R201, UR6, R4 ;  /* 0x00000006c9047c25 */ /* 0x000fe2000f8e0004 */
[----:B------:R-:W-:Y:S01]  /*9f50*/  @UP0 ULDC UR6, c[0x0][0xcec] ;  /* 0x00033b0000060ab9 */ /* 0x000fe20000000800 */
[----:B------:R-:W-:-:S02]  /*9f60*/  SHF.R.S32.HI R153, RZ, 0x1f, R213 ;  /* 0x0000001fff997819 */ /* 0x000fc400000114d5 */
[----:B------:R-:W-:Y:S01]  /*9f70*/  IMAD R5, R201, UR7, R5 ;  /* 0x00000007c9057c24 */ /* 0x000fe2000f8e0205 */
[----:B------:R-:W-:Y:S01]  /*9f80*/  SYNCS.ARRIVE.TRANS64.RED.A1T0 RZ, [UR9], RZ ;  /* 0x000000ffffff79a7 */ /* 0x000fe20008100409 */
[----:B------:R-:W-:Y:S01]  /*9f90*/  @P4 IMAD.HI.U32 R0, R18, UR6, RZ ;  /* 0x0000000612004c27 */ /* 0x000fe2000f8e00ff */
[----:B------:R-:W-:Y:S01]  /*9fa0*/  @UP0 ULDC UR6, c[0x0][0xcf0] ;  /* 0x00033c0000060ab9 */ /* 0x000fe20000000800 */
[----:B------:R-:W-:Y:S02]  /*9fb0*/  SHF.R.S32.HI R154, RZ, 0x1f, R216 ;  /* 0x0000001fff9a7819 */ /* 0x000fe400000114d8 */
[----:B------:R-:W-:Y:S01]  /*9fc0*/  IMAD.WIDE.U32 R4, R200, UR12, R4 ;  /* 0x0000000cc8047c25 */ /* 0x000fe2000f8e0004 */
[----:B------:R-:W-:Y:S01]  /*9fd0*/  ULDC.64 UR12, c[0x0][0xc30] ;  /* 0x00030c00000c7ab9 */ /* 0x000fe20000000a00 */
[----:B------:R-:W-:Y:S02]  /*9fe0*/  SHF.R.S32.HI R155, RZ, 0x1f, R217 ;  /* 0x0000001fff9b7819 */ /* 0x000fe400000114d9 */
[----:B------:R-:W-:Y:S01]  /*9ff0*/  IMAD.MOV.U32 R3, RZ, RZ, R18 ;  /* 0x000000ffff037224 */ /* 0x000fe200078e0012 */
[----:B------:R-:W-:Y:S01]  /*a000*/  @P4 SHF.R.U32.HI R3, RZ, UR6, R0 ;  /* 0x00000006ff034c19 */ /* 0x000fe20008011600 */
[----:B------:R-:W-:Y:S01]  /*a010*/  IMAD.IADD R5, R5, 0x1, R7 ;  /* 0x0000000105057824 */ /* 0x000fe200078e0207 */
[----:B------:R-:W-:Y:S01]  /*a020*/  ULDC.64 UR6, c[0x0][0xc48] ;  /* 0x0003120000067ab9 */ /* 0x000fe20000000a00 */
[----:B------:R-:W-:Y:S01]  /*a030*/  VIADD R169, R23, 0x38 ;  /* 0x0000003817a97836 */ /* 0x000fe20000000000 */
[--C-:B------:R-:W-:Y:S01]  /*a040*/  SHF.R.S32.HI R0, RZ, 0x1f, R3.reuse ;  /* 0x0000001fff007819 */ /* 0x100fe20000011403 */
[----:B------:R-:W-:Y:S01]  /*a050*/  IMAD.MOV R7, RZ, RZ, -R3 ;  /* 0x000000ffff077224 */ /* 0x000fe200078e0a03 */
[----:B------:R-:W-:Y:S01]  /*a060*/  SHF.R.S32.HI R156, RZ, 0x1f, R218 ;  /* 0x0000001fff9c7819 */ /* 0x000fe200000114da */
[----:B------:R-:W-:Y:S01]  /*a070*/  IMAD.WIDE.U32 R4, R162, UR6, R4 ;  /* 0x00000006a2047c25 */ /* 0x000fe2000f8e0004 */
[----:B------:R-:W-:-:S02]  /*a080*/  SHF.R.S32.HI R157, RZ, 0x1f, R219 ;  /* 0x0000001fff9d7819 */ /* 0x000fc400000114db */
[----:B------:R-:W-:Y:S01]  /*a090*/  SHF.R.S32.HI R158, RZ, 0x1f, R220 ;  /* 0x0000001fff9e7819 */ /* 0x000fe200000114dc */
[----:B------:R-:W-:Y:S01]  /*a0a0*/  IMAD R7, R7, UR11, R18 ;  /* 0x0000000b07077c24 */ /* 0x000fe2000f8e0212 */
        /* <DEDUP_REMOVED lines=12> */
[----:B------:R-:W-:Y:S01]  /*a170*/  IMAD.IADD R5, R5, 0x1, R9 ;  /* 0x0000000105057824 */ /* 0x000fe200078e0209 */
[----:B------:R-:W-:Y:S01]  /*a180*/  SHF.R.S32.HI R163, RZ, 0x1f, R225 ;  /* 0x0000001fffa37819 */ /* 0x000fe200000114e1 */
[C---:B------:R-:W-:Y:S01]  /*a190*/  IMAD R3, R7.reuse, UR7, R0 ;  /* 0x0000000707037c24 */ /* 0x040fe2000f8e0200 */
[----:B------:R-:W-:Y:S01]  /*a1a0*/  SHF.R.S32.HI R164, RZ, 0x1f, R226 ;  /* 0x0000001fffa47819 */ /* 0x000fe200000114e2 */
[----:B------:R-:W-:Y:S01]  /*a1b0*/  IMAD.WIDE.U32 R4, R7, UR6, R4 ;  /* 0x0000000607047c25 */ /* 0x000fe2000f8e0004 */
[----:B------:R-:W-:Y:S01]  /*a1c0*/  ULDC.64 UR6, c[0x0][0xc00] ;  /* 0x0003000000067ab9 */ /* 0x000fe20000000a00 */
[----:B------:R-:W-:Y:S02]  /*a1d0*/  SHF.R.S32.HI R165, RZ, 0x1f, R227 ;  /* 0x0000001fffa57819 */ /* 0x000fe400000114e3 */
[----:B------:R-:W-:Y:S01]  /*a1e0*/  IMAD.IADD R7, R5, 0x1, R3 ;  /* 0x0000000105077824 */ /* 0x000fe200078e0203 */
[C---:B------:R-:W-:Y:S01]  /*a1f0*/  LEA R0, P1, R4.reuse, UR6, 0x2 ;  /* 0x0000000604007c11 */ /* 0x040fe2000f8210ff */
[C---:B------:R-:W-:Y:S01]  /*a200*/  VIADD R171, R23.reuse, 0x30 ;  /* 0x0000003017ab7836 */ /* 0x040fe20000000000 */
[----:B------:R-:W-:Y:S01]  /*a210*/  SHF.R.S32.HI R166, RZ, 0x1f, R228 ;  /* 0x0000001fffa67819 */ /* 0x000fe200000114e4 */
[C---:B------:R-:W-:Y:S01]  /*a220*/  VIADD R172, R23.reuse, 0x28 ;  /* 0x0000002817ac7836 */ /* 0x040fe20000000000 */
[----:B------:R-:W-:Y:S01]  /*a230*/  LEA.HI.X R7, R4, UR7, R7, 0x2, P1 ;  /* 0x0000000704077c11 */ /* 0x000fe200088f1407 */
[C---:B------:R-:W-:Y:S01]  /*a240*/  VIADD R174, R23.reuse, 0x20 ;  /* 0x0000002017ae7836 */ /* 0x040fe20000000000 */
[----:B------:R0:W1:Y:S01]  /*a250*/  SHFL.IDX PT, R2, R0, RZ, 0x1c1f ;  /* 0x001c1fff00027589 */ /* 0x00006200000e0000 */
[C---:B------:R-:W-:Y:S01]  /*a260*/  VIADD R176, R23.reuse, 0x18 ;  /* 0x0000001817b07836 */ /* 0x040fe20000000000 */
[----:B------:R-:W-:Y:S01]  /*a270*/  SHF.R.S32.HI R167, RZ, 0x1f, R229 ;  /* 0x0000001fffa77819 */ /* 0x000fe200000114e5 */
[C---:B------:R-:W-:Y:S01]  /*a280*/  VIADD R178, R23.reuse, 0x10 ;  /* 0x0000001017b27836 */ /* 0x040fe20000000000 */
[----:B------:R0:W2:Y:S01]  /*a290*/  SHFL.IDX PT, R3, R7, RZ, 0x1c1f ;  /* 0x001c1fff07037589 */ /* 0x0000a200000e0000 */
        /* <DEDUP_REMOVED lines=15> */
[----:B0-----:R-:W-:Y:S06]  /*a390*/  @P2 BRA `(.L_x_10206) ;  /* 0x0000000800242947 */ /* 0x001fec0003800000 */
[----:B------:R-:W-:Y:S01]  /*a3a0*/  ULDC UR6, c[0x0][0xbc8] ;  /* 0x0002f20000067ab9 */ /* 0x000fe20000000800 */
[----:B------:R-:W-:Y:S01]  /*a3b0*/  VIADD R17, R23, 0xe0 ;  /* 0x000000e017117836 */ /* 0x000fe20000000000 */
[----:B------:R-:W-:Y:S01]  /*a3c0*/  ISETP.GE.AND P2, PT, R179, UR6, PT ;  /* 0x00000006b3007c0c */ /* 0x000fe2000bf46270 */
[C---:B------:R-:W-:Y:S01]  /*a3d0*/  VIADD R19, R23.reuse, 0xf0 ;  /* 0x000000f017137836 */ /* 0x040fe20000000000 */
[C---:B------:R-:W-:Y:S01]  /*a3e0*/  ISETP.GE.AND P3, PT, R23.reuse, UR6, PT ;  /* 0x0000000617007c0c */ /* 0x040fe2000bf66270 */
[----:B------:R-:W-:Y:S01]  /*a3f0*/  VIADD R21, R23, 0xf8 ;  /* 0x000000f817157836 */ /* 0x000fe20000000000 */
        /* <DEDUP_REMOVED lines=9> */
[----:B0-----:R-:W-:Y:S01]  /*a490*/  @!P1 LEA R4, P6, R177, R2, 0x2 ;  /* 0x00000002b1049211 */ /* 0x001fe200078c10ff */
[----:B------:R-:W-:-:S03]  /*a4a0*/  VIADD R25, R23, 0xe8 ;  /* 0x000000e817197836 */ /* 0x000fc60000000000 */
[----:B------:R-:W-:Y:S02]  /*a4b0*/  @!P1 LEA.HI.X R5, R177, R3, R178, 0x2, P6 ;  /* 0x00000003b1059211 */ /* 0x000fe400030f14b2 */
[----:B-1----:R-:W-:-:S03]  /*a4c0*/  @!P4 LEA R8, P5, R175, R2, 0x2 ;  /* 0x00000002af08c211 */ /* 0x002fc600078a10ff */
[----:B------:R0:W-:Y:S01]  /*a4d0*/  @!P1 ST.E.64 desc[UR36][R4.64], R32 ;  /* 0x0000002004009985 */ /* 0x0001e2000c101b24 */
[----:B------:R-:W-:Y:S02]  /*a4e0*/  @!P4 LEA.HI.X R9, R175, R3, R176, 0x2, P5 ;  /* 0x00000003af09c211 */ /* 0x000fe400028f14b0 */
[----:B------:R-:W-:-:S03]  /*a4f0*/  ISETP.GE.AND P1, PT, R170, UR6, PT ;  /* 0x00000006aa007c0c */ /* 0x000fc6000bf26270 */
[----:B------:R1:W-:Y:S01]  /*a500*/  @!P4 ST.E.64 desc[UR36][R8.64], R36 ;  /* 0x000000240800c985 */ /* 0x0003e2000c101b24 */
[----:B------:R-:W-:Y:S02]  /*a510*/  ISETP.GE.AND P4, PT, R168, UR6, PT ;  /* 0x00000006a8007c0c */ /* 0x000fe4000bf86270 */
[----:B0-----:R-:W-:-:S04]  /*a520*/  @!P3 LEA R4, P6, R173, R2, 0x2 ;  /* 0x00000002ad04b211 */ /* 0x001fc800078c10ff */
        /* <DEDUP_REMOVED lines=71> */
[----:B-1----:R-:W-:-:S03]  /*a9a0*/  @!P1 LEA R8, P6, R213, R2, 0x2 ;  /* 0x00000002d5089211 */ /* 0x002fc600078c10ff */
[CC--:B0-----:R-:W-:Y:S02]  /*a9b0*/  @!P4 LEA R4, P5, R212.reuse, R2.reuse, 0x2 ;  /* 0x00000002d404c211 */ /* 0x0c1fe400078a10ff */
[-C--:B------:R-:W-:Y:S02]  /*a9c0*/  @!P1 LEA.HI.X R9, R213, R3.reuse, R153, 0x2, P6 ;  /* 0x00000003d5099211 */ /* 0x080fe400030f1499 */
[-C--:B------:R-:W-:Y:S02]  /*a9d0*/  @!P4 LEA.HI.X R5, R212, R3.reuse, R152, 0x2, P5 ;  /* 0x00000003d405c211 */ /* 0x080fe400028f1498 */
[-C--:B--2---:R-:W-:Y:S01]  /*a9e0*/  @!P3 LEA R10, P6, R207, R2.reuse, 0x2 ;  /* 0x00000002cf0ab211 */ /* 0x084fe200078c10ff */
[----:B------:R0:W-:Y:S01]  /*a9f0*/  @!P1 ST.E.64 desc[UR36][R8.64], R112 ;  /* 0x0000007008009985 */ /* 0x0001e2000c101b24 */
[----:B------:R-:W-:Y:S02]  /*aa00*/  ISETP.GE.AND P1, PT, R205, UR6, PT ;  /* 0x00000006cd007c0c */ /* 0x000fe4000bf26270 */
[----:B------:R-:W-:Y:S01]  /*aa10*/  @!P3 LEA.HI.X R11, R207, R3, R22, 0x2, P6 ;  /* 0x00000003cf0bb211 */ /* 0x000fe200030f1416 */
[----:B------:R1:W-:Y:S01]  /*aa20*/  @!P4 ST.E.64 desc[UR36][R4.64], R116 ;  /* 0x000000740400c985 */ /* 0x0003e2000c101b24 */
[----:B---3--:R-:W-:-:S03]  /*aa30*/  @!P2 LEA R12, P4, R206, R2, 0x2 ;  /* 0x00000002ce0ca211 */ /* 0x008fc600078810ff */
[----:B------:R2:W-:Y:S01]  /*aa40*/  @!P3 ST.E.64 desc[UR36][R10.64], R120 ;  /* 0x000000780a00b985 */ /* 0x0005e2000c101b24 */
[-C--:B------:R-:W-:Y:S02]  /*aa50*/  @!P2 LEA.HI.X R13, R206, R3.reuse, R20, 0x2, P4 ;  /* 0x00000003ce0da211 */ /* 0x080fe400020f1414 */
[----:B------:R-:W-:Y:S02]  /*aa60*/  ISETP.GE.AND P4, PT, R203, UR6, PT ;  /* 0x00000006cb007c0c */ /* 0x000fe4000bf86270 */
[----:B------:R-:W-:Y:S01]  /*aa70*/  ISETP.GE.AND P3, PT, R17, UR6, PT ;  /* 0x0000000611007c0c */ /* 0x000fe2000bf66270 */
[----:B------:R3:W-:Y:S01]  /*aa80*/  @!P2 ST.E.64 desc[UR36][R12.64], R124 ;  /* 0x0000007c0c00a985 */ /* 0x0007e2000c101b24 */
[----:B----4-:R-:W-:Y:S02]  /*aa90*/  @!P1 LEA R14, P5, R205, R2, 0x2 ;  /* 0x00000002cd0e9211 */ /* 0x010fe400078a10ff */
[----:B------:R-:W-:Y:S02]  /*aaa0*/  ISETP.GE.AND P2, PT, R25, UR6, PT ;  /* 0x0000000619007c0c */ /* 0x000fe4000bf46270 */
[----:B------:R-:W-:-:S02]  /*aab0*/  @!P1 LEA.HI.X R15, R205, R3, R18, 0x2, P5 ;  /* 0x00000003cd0f9211 */ /* 0x000fc400028f1412 */
[----:B0-----:R-:W-:Y:S02]  /*aac0*/  SHF.R.S32.HI R9, RZ, 0x1f, R203 ;  /* 0x0000001fff097819 */ /* 0x001fe400000114cb */
[----:B-1----:R-:W-:Y:S01]  /*aad0*/  SHF.R.S32.HI R5, RZ, 0x1f, R17 ;  /* 0x0000001fff057819 */ /* 0x002fe20000011411 */
[----:B------:R0:W-:Y:S01]  /*aae0*/  @!P1 ST.E.64 desc[UR36][R14.64], R128 ;  /* 0x000000800e009985 */ /* 0x0001e2000c101b24 */
[----:B------:R-:W-:Y:S02]  /*aaf0*/  ISETP.GE.AND P1, PT, R19, UR6, PT ;  /* 0x0000000613007c0c */ /* 0x000fe4000bf26270 */
[-C--:B------:R-:W-:Y:S02]  /*ab00*/  @!P4 LEA R8, P5, R203, R2.reuse, 0x2 ;  /* 0x00000002cb08c211 */ /* 0x080fe400078a10ff */
[----:B------:R-:W-:Y:S02]  /*ab10*/  @!P3 LEA R4, P6, R17, R2, 0x2 ;  /* 0x000000021104b211 */ /* 0x000fe400078c10ff */
[----:B------:R-:W-:-:S02]  /*ab20*/  @!P4 LEA.HI.X R9, R203, R3, R9, 0x2, P5 ;  /* 0x00000003cb09c211 */ /* 0x000fc400028f1409 */
[----:B------:R-:W-:Y:S02]  /*ab30*/  ISETP.GE.AND P5, PT, R21, UR6, PT ;  /* 0x0000000615007c0c */ /* 0x000fe4000bfa6270 */
[-C--:B------:R-:W-:Y:S01]  /*ab40*/  @!P3 LEA.HI.X R5, R17, R3.reuse, R5, 0x2, P6 ;  /* 0x000000031105b211 */ /* 0x080fe200030f1405 */
[----:B------:R4:W-:Y:S01]  /*ab50*/  @!P4 ST.E.64 desc[UR36][R8.64], R132 ;  /* 0x000000840800c985 */ /* 0x0009e2000c101b24 */
[----:B--2---:R-:W-:Y:S02]  /*ab60*/  SHF.R.S32.HI R11, RZ, 0x1f, R25 ;  /* 0x0000001fff0b7819 */ /* 0x004fe40000011419 */
[C---:B------:R-:W-:Y:S01]  /*ab70*/  @!P2 LEA R10, P6, R25.reuse, R2, 0x2 ;  /* 0x00000002190aa211 */ /* 0x040fe200078c10ff */
[----:B------:R4:W-:Y:S01]  /*ab80*/  @!P3 ST.E.64 desc[UR36][R4.64], R136 ;  /* 0x000000880400b985 */ /* 0x0009e2000c101b24 */
[----:B---3--:R-:W-:Y:S02]  /*ab90*/  SHF.R.S32.HI R13, RZ, 0x1f, R19 ;  /* 0x0000001fff0d7819 */ /* 0x008fe40000011413 */
[----:B------:R-:W-:-:S02]  /*aba0*/  @!P2 LEA.HI.X R11, R25, R3, R11, 0x2, P6 ;  /* 0x00000003190ba211 */ /* 0x000fc400030f140b */
[CC--:B------:R-:W-:Y:S02]  /*abb0*/  @!P1 LEA R12, P6, R19.reuse, R2.reuse, 0x2 ;  /* 0x00000002130c9211 */ /* 0x0c0fe400078c10ff */
[----:B0-----:R-:W-:Y:S01]  /*abc0*/  SHF.R.S32.HI R14, RZ, 0x1f, R21 ;  /* 0x0000001fff0e7819 */ /* 0x001fe20000011415 */
[----:B------:R4:W-:Y:S01]  /*abd0*/  @!P2 ST.E.64 desc[UR36][R10.64], R140 ;  /* 0x0000008c0a00a985 */ /* 0x0009e2000c101b24 */
[----:B------:R-:W-:Y:S02]  /*abe0*/  @!P1 LEA.HI.X R13, R19, R3, R13, 0x2, P6 ;  /* 0x00000003130d9211 */ /* 0x000fe400030f140d */
[----:B------:R-:W-:-:S03]  /*abf0*/  @!P5 LEA R2, P6, R21, R2, 0x2 ;  /* 0x000000021502d211 */ /* 0x000fc600078c10ff */
[----:B------:R4:W-:Y:S01]  /*ac00*/  @!P1 ST.E.64 desc[UR36][R12.64], R144 ;  /* 0x000000900c009985 */ /* 0x0009e2000c101b24 */
[----:B------:R-:W-:-:S05]  /*ac10*/  @!P5 LEA.HI.X R3, R21, R3, R14, 0x2, P6 ;  /* 0x000000031503d211 */ /* 0x000fca00030f140e */
[----:B------:R4:W-:Y:S04]  /*ac20*/  @!P5 ST.E.64 desc[UR36][R2.64], R148 ;  /* 0x000000940200d985 */ /* 0x0009e8000c101b24 */
.L_x_10206:
[----:B------:R-:W-:Y:S05]  /*ac30*/  BSYNC B1 ;  /* 0x0000000000017941 */ /* 0x000fea0003800000 */
.L_x_10205:
[----:B--2-4-:R0:W2:Y:S04]  /*ac40*/  SHFL.IDX PT, R3, R7, 0x1, 0x1c1f ;  /* 0x003c1f0007037f89 */ /* 0x0140a800000e0000 */
[----:B-1----:R0:W1:Y:S01]  /*ac50*/  SHFL.IDX PT, R2, R0, 0x1, 0x1c1f ;  /* 0x003c1f0000027f89 */ /* 0x00206200000e0000 */
[----:B------:R-:W-:Y:S05]  /*ac60*/  @P0 BRA `(.L_x_10204) ;  /* 0x0000001400e40947 */ /* 0x000fea0003800000 */
[----:B------:R-:W-:Y:S01]  /*ac70*/  ULDC UR6, c[0x0][0xbc8] ;  /* 0x0002f20000067ab9 */ /* 0x000fe20000000800 */
[----:B0-----:R-:W-:Y:S01]  /*ac80*/  VIADD R7, R23, 0xe8 ;  /* 0x000000e817077836 */ /* 0x001fe20000000000 */
[----:B------:R-:W-:Y:S01]  /*ac90*/  ISETP.GE.AND P5, PT, R179, UR6, PT ;  /* 0x00000006b3007c0c */ /* 0x000fe2000bfa6270 */
[C---:B------:R-:W-:Y:S01]  /*aca0*/  VIADD R19, R23.reuse, 0xf0 ;  /* 0x000000f017137836 */ /* 0x040fe20000000000 */
[----:B------:R-:W-:Y:S02]  /*acb0*/  ISETP.GE.AND P4, PT, R23, UR6, PT ;  /* 0x0000000617007c0c */ /* 0x000fe4000bf86270 */
[----:B------:R-:W-:Y:S02]  /*acc0*/  ISETP.GE.AND P2, PT, R177, UR6, PT ;  /* 0x00000006b1007c0c */ /* 0x000fe4000bf46270 */
[----:B------:R-:W-:Y:S02]  /*acd0*/  ISETP.GE.AND P1, PT, R175, UR6, PT ;  /* 0x00000006af007c0c */ /* 0x000fe4000bf26270 */
[----:B------:R-:W-:-:S02]  /*ace0*/  ISETP.GE.AND P0, PT, R173, UR6, PT ;  /* 0x00000006ad007c0c */ /* 0x000fc4000bf06270 */
[----:B------:R-:W-:-:S03]  /*acf0*/  SHF.R.S32.HI R0, RZ, 0x1f, R203 ;  /* 0x0000001fff007819 */ /* 0x000fc600000114cb */
[-C--:B-1----:R-:W-:Y:S02]  /*ad00*/  @!P5 LEA R8, P3, R179, R2.reuse, 0x2 ;  /* 0x00000002b308d211 */ /* 0x082fe400078610ff */
[----:B--2---:R-:W-:Y:S02]  /*ad10*/  @!P4 IMAD.WIDE R4, R23, 0x4, R2 ;  /* 0x000000041704c825 */ /* 0x004fe400078e0202 */
        /* <DEDUP_REMOVED lines=9> */
[-C--:B------:R-:W-:Y:S02]  /*adb0*/  @!P0 LEA R14, P6, R173, R2.reuse, 0x2 ;  /* 0x00000002ad0e8211 */ /* 0x080fe400078c10ff */
[-C--:B------:R-:W-:Y:S02]  /*adc0*/  @!P1 LEA.HI.X R13, R175, R3.reuse, R176, 0x2, P5 ;  /* 0x00000003af0d9211 */ /* 0x080fe400028f14b0 */
[----:B------:R-:W-:Y:S02]  /*add0*/  ISETP.GE.AND P5, PT, R168, UR6, PT ;  /* 0x00000006a8007c0c */ /* 0x000fe4000bfa6270 */
[----:B------:R-:W-:Y:S01]  /*ade0*/  @!P0 LEA.HI.X R15, R173, R3, R174, 0x2, P6 ;  /* 0x00000003ad0f8211 */ /* 0x000fe200030f14ae */
[----:B------:R3:W-:Y:S01]  /*adf0*/  @!P1 ST.E.64 desc[UR36][R12.64], R38 ;  /* 0x000000260c009985 */ /* 0x0007e2000c101b24 */
[----:B0-----:R-:W-:-:S02]  /*ae00*/  @!P3 LEA R4, P6, R16, R2, 0x2 ;  /* 0x000000021004b211 */ /* 0x001fc400078c10ff */
[----:B------:R-:W-:Y:S01]  /*ae10*/  ISETP.GE.AND P1, PT, R228, UR6, PT ;  /* 0x00000006e4007c0c */ /* 0x000fe2000bf26270 */
[----:B------:R0:W-:Y:S01]  /*ae20*/  @!P0 ST.E.64 desc[UR36][R14.64], R42 ;  /* 0x0000002a0e008985 */ /* 0x0001e2000c101b24 */
[----:B------:R-:W-:Y:S02]  /*ae30*/  ISETP.GE.AND P0, PT, R229, UR6, PT ;  /* 0x00000006e5007c0c */ /* 0x000fe4000bf06270 */
[-C--:B-1----:R-:W-:Y:S02]  /*ae40*/  @!P4 LEA R8, P2, R170, R2.reuse, 0x2 ;  /* 0x00000002aa08c211 */ /* 0x082fe400078410ff */
        /* <DEDUP_REMOVED lines=10> */
[----:B---3--:R-:W-:Y:S02]  /*aef0*/  @!P1 LEA R12, P5, R228, R2, 0x2 ;  /* 0x00000002e40c9211 */ /* 0x008fe400078a10ff */
[----:B------:R-:W-:Y:S02]  /*af00*/  @!P0 LEA.HI.X R11, R229, R3, R167, 0x2, P4 ;  /* 0x00000003e50b8211 */ /* 0x000fe400020f14a7 */
[----:B------:R-:W-:-:S02]  /*af10*/  ISETP.GE.AND P4, PT, R225, UR6, PT ;  /* 0x00000006e1007c0c */ /* 0x000fc4000bf86270 */
[-C--:B------:R-:W-:Y:S01]  /*af20*/  @!P1 LEA.HI.X R13, R228, R3.reuse, R166, 0x2, P5 ;  /* 0x00000003e40d9211 */ /* 0x080fe200028f14a6 */
[----:B------:R-:W-:Y:S01]  /*af30*/  @!P0 ST.E.64 desc[UR36][R10.64], R58 ;  /* 0x0000003a0a008985 */ /* 0x000fe2000c101b24 */
[----:B------:R-:W-:Y:S02]  /*af40*/  ISETP.GE.AND P5, PT, R224, UR6, PT ;  /* 0x00000006e0007c0c */ /* 0x000fe4000bfa6270 */
[CC--:B0-----:R-:W-:Y:S01]  /*af50*/  @!P2 LEA R14, P6, R227.reuse, R2.reuse, 0x2 ;  /* 0x00000002e30ea211 */ /* 0x0c1fe200078c10ff */
        /* <DEDUP_REMOVED lines=21> */
[----:B------:R-:W-:Y:S02]  /*b0b0*/  @!P0 LEA.HI.X R11, R223, R3, R161, 0x2, P6 ;  /* 0x00000003df0b8211 */ /* 0x000fe400030f14a1 */
[----:B-1----:R-:W-:-:S03]  /*b0c0*/  @!P2 LEA R14, P6, R221, R2, 0x2 ;  /* 0x00000002dd0ea211 */ /* 0x002fc600078c10ff */
[----:B------:R1:W-:Y:S01]  /*b0d0*/  @!P0 ST.E.64 desc[UR36][R10.64], R82 ;  /* 0x000000520a008985 */ /* 0x0003e2000c101b24 */
[-C--:B------:R-:W-:Y:S02]  /*b0e0*/  @!P2 LEA.HI.X R15, R221, R3.reuse, R159, 0x2, P6 ;  /* 0x00000003dd0fa211 */ /* 0x080fe400030f149f */
[-C--:B--2---:R-:W-:Y:S01]  /*b0f0*/  @!P4 LEA R8, P0, R219, R2.reuse, 0x2 ;  /* 0x00000002db08c211 */ /* 0x084fe200078010ff */
[----:B------:R2:W-:Y:S01]  /*b100*/  @!P1 ST.E.64 desc[UR36][R12.64], R86 ;  /* 0x000000560c009985 */ /* 0x0005e2000c101b24 */
[-C--:B------:R-:W-:Y:S02]  /*b110*/  @!P5 LEA R4, P1, R220, R2.reuse, 0x2 ;  /* 0x00000002dc04d211 */ /* 0x080fe400078210ff */
[----:B0-----:R-:W-:Y:S01]  /*b120*/  @!P3 LEA R16, P6, R218, R2, 0x2 ;  /* 0x00000002da10b211 */ /* 0x001fe200078c10ff */
[----:B------:R0:W-:Y:S01]  /*b130*/  @!P2 ST.E.64 desc[UR36][R14.64], R90 ;  /* 0x0000005a0e00a985 */ /* 0x0001e2000c101b24 */
[----:B------:R-:W-:Y:S02]  /*b140*/  ISETP.GE.AND P2, PT, R217, UR6, PT ;  /* 0x00000006d9007c0c */ /* 0x000fe4000bf46270 */
[----:B------:R-:W-:-:S02]  /*b150*/  @!P5 LEA.HI.X R5, R220, R3, R158, 0x2, P1 ;  /* 0x00000003dc05d211 */ /* 0x000fc400008f149e */
[----:B------:R-:W-:Y:S02]  /*b160*/  ISETP.GE.AND P1, PT, R216, UR6, PT ;  /* 0x00000006d8007c0c */ /* 0x000fe4000bf26270 */
[-C--:B------:R-:W-:Y:S01]  /*b170*/  @!P4 LEA.HI.X R9, R219, R3.reuse, R157, 0x2, P0 ;  /* 0x00000003db09c211 */ /* 0x080fe200000f149d */
[----:B------:R-:W-:Y:S01]  /*b180*/  @!P5 ST.E.64 desc[UR36][R4.64], R94 ;  /* 0x0000005e0400d985 */ /* 0x000fe2000c101b24 */
[----:B------:R-:W-:Y:S02]  /*b190*/  @!P3 LEA.HI.X R17, R218, R3, R156, 0x2, P6 ;  /* 0x00000003da11b211 */ /* 0x000fe400030f149c */
[----:B------:R-:W-:Y:S01]  /*b1a0*/  ISETP.GE.AND P0, PT, R213, UR6, PT ;  /* 0x00000006d5007c0c */ /* 0x000fe2000bf06270 */
[----:B------:R3:W-:Y:S01]  /*b1b0*/  @!P4 ST.E.64 desc[UR36][R8.64], R98 ;  /* 0x000000620800c985 */ /* 0x0007e2000c101b24 */
[----:B------:R-:W-:Y:S02]  /*b1c0*/  ISETP.GE.AND P4, PT, R207, UR6, PT ;  /* 0x00000006cf007c0c */ /* 0x000fe4000bf86270 */
[----:B-1----:R-:W-:Y:S01]  /*b1d0*/  @!P2 LEA R10, P6, R217, R2, 0x2 ;  /* 0x00000002d90aa211 */ /* 0x002fe200078c10ff */
[----:B------:R1:W-:Y:S01]  /*b1e0*/  @!P3 ST.E.64 desc[UR36][R16.64], R102 ;  /* 0x000000661000b985 */ /* 0x0003e2000c101b24 */
[----:B------:R-:W-:-:S02]  /*b1f0*/  ISETP.GE.AND P3, PT, R212, UR6, PT ;  /* 0x00000006d4007c0c */ /* 0x000fc4000bf66270 */
[CC--:B--2---:R-:W-:Y:S02]  /*b200*/  @!P1 LEA R12, P5, R216.reuse, R2.reuse, 0x2 ;  /* 0x00000002d80c9211 */ /* 0x0c4fe400078a10ff */
[-C--:B------:R-:W-:Y:S02]  /*b210*/  @!P2 LEA.HI.X R11, R217, R3.reuse, R155, 0x2, P6 ;  /* 0x00000003d90ba211 */ /* 0x080fe400030f149b */
        /* <DEDUP_REMOVED lines=19> */
[-C--:B--2---:R-:W-:Y:S02]  /*b350*/  @!P1 LEA R12, P6, R205, R2.reuse, 0x2 ;  /* 0x00000002cd0c9211 */ /* 0x084fe400078c10ff */
[-C--:B------:R-:W-:Y:S02]  /*b360*/  @!P2 LEA.HI.X R11, R206, R3.reuse, R20, 0x2, P5 ;  /* 0x00000003ce0ba211 */ /* 0x080fe400028f1414 */
[----:B-1----:R-:W-:Y:S02]  /*b370*/  @!P0 LEA R14, P5, R203, R2, 0x2 ;  /* 0x00000002cb0e8211 */ /* 0x002fe400078a10ff */
[-C--:B------:R-:W-:Y:S01]  /*b380*/  @!P1 LEA.HI.X R13, R205, R3.reuse, R18, 0x2, P6 ;  /* 0x00000003cd0d9211 */ /* 0x080fe200030f1412 */
[----:B------:R0:W-:Y:S01]  /*b390*/  @!P2 ST.E.64 desc[UR36][R10.64], R126 ;  /* 0x0000007e0a00a985 */ /* 0x0001e2000c101b24 */
[----:B------:R-:W-:Y:S02]  /*b3a0*/  ISETP.GE.AND P6, PT, R19, UR6, PT ;  /* 0x0000000613007c0c */ /* 0x000fe4000bfc6270 */
[----:B------:R-:W-:Y:S01]  /*b3b0*/  @!P0 LEA.HI.X R15, R203, R3, R0, 0x2, P5 ;  /* 0x00000003cb0f8211 */ /* 0x000fe200028f1400 */
[----:B------:R0:W-:Y:S01]  /*b3c0*/  @!P1 ST.E.64 desc[UR36][R12.64], R130 ;  /* 0x000000820c009985 */ /* 0x0001e2000c101b24 */
[----:B---3--:R-:W-:-:S02]  /*b3d0*/  SHF.R.S32.HI R5, RZ, 0x1f, R17 ;  /* 0x0000001fff057819 */ /* 0x008fc40000011411 */
[CC--:B------:R-:W-:Y:S01]  /*b3e0*/  @!P4 LEA R4, P5, R17.reuse, R2.reuse, 0x2 ;  /* 0x000000021104c211 */ /* 0x0c0fe200078a10ff */
[----:B------:R0:W-:Y:S01]  /*b3f0*/  @!P0 ST.E.64 desc[UR36][R14.64], R134 ;  /* 0x000000860e008985 */ /* 0x0001e2000c101b24 */
[----:B------:R-:W-:Y:S02]  /*b400*/  SHF.R.S32.HI R0, RZ, 0x1f, R7 ;  /* 0x0000001fff007819 */ /* 0x000fe40000011407 */
[----:B------:R-:W-:Y:S02]  /*b410*/  @!P4 LEA.HI.X R5, R17, R3, R5, 0x2, P5 ;  /* 0x000000031105c211 */ /* 0x000fe400028f1405 */
[----:B----4-:R-:W-:-:S03]  /*b420*/  @!P3 LEA R8, P5, R7, R2, 0x2 ;  /* 0x000000020708b211 */ /* 0x010fc600078a10ff */
[----:B------:R0:W-:Y:S01]  /*b430*/  @!P4 ST.E.64 desc[UR36][R4.64], R138 ;  /* 0x0000008a0400c985 */ /* 0x0001e2000c101b24 */
[-C--:B------:R-:W-:Y:S01]  /*b440*/  @!P3 LEA.HI.X R9, R7, R3.reuse, R0, 0x2, P5 ;  /* 0x000000030709b211 */ /* 0x080fe200028f1400 */
[----:B------:R-:W-:Y:S01]  /*b450*/  VIADD R7, R23, 0xf8 ;  /* 0x000000f817077836 */ /* 0x000fe20000000000 */
[----:B------:R-:W-:Y:S02]  /*b460*/  SHF.R.S32.HI R0, RZ, 0x1f, R19 ;  /* 0x0000001fff007819 */ /* 0x000fe40000011413 */
        /* <DEDUP_REMOVED lines=11> */
.L_x_10195:
[----:B------:R-:W1:Y:S01]  /*b520*/  LDC.64 R4, c[0x0][0xd00] ;  /* 0x00034000ff047b82 */ /* 0x000e620000000a00 */
[----:B------:R-:W-:Y:S01]  /*b530*/  ULDC.64 UR6, c[0x0][0xd08] ;  /* 0x0003420000067ab9 */ /* 0x000fe20000000a00 */
[----:B------:R-:W-:Y:S01]  /*b540*/  IMAD.MOV.U32 R7, RZ, RZ, RZ ;  /* 0x000000ffff077224 */ /* 0x000fe200078e00ff */
[----:B------:R-:W-:-:S04]  /*b550*/  ISETP.NE.U32.AND P1, PT, RZ, UR6, PT ;  /* 0x00000006ff007c0c */ /* 0x000fc8000bf25070 */
[----:B------:R-:W-:Y:S01]  /*b560*/  ISETP.NE.AND.EX P1, PT, RZ, UR7, PT, P1 ;  /* 0x00000007ff007c0c */ /* 0x000fe2000bf25310 */
[----:B------:R-:W2:Y:S01]  /*b570*/  LDC.64 R2, c[0x0][0xd00] ;  /* 0x00034000ff027b82 */ /* 0x000ea20000000a00 */
[----:B-1----:R-:W-:-:S04]  /*b580*/  ISETP.NE.U32.AND P0, PT, R4, RZ, PT ;  /* 0x000000ff0400720c */ /* 0x002fc80003f05070 */
[----:B------:R-:W-:Y:S01]  /*b590*/  ISETP.NE.AND.EX P0, PT, R5, RZ, PT, P0 ;  /* 0x000000ff0500720c */ /* 0x000fe20003f05300 */
[----:B--2---:R-:W-:-:S06]  /*b5a0*/  IMAD.WIDE R4, R200, 0x4, R2 ;  /* 0x00000004c8047825 */ /* 0x004fcc00078e0202 */
[C---:B------:R-:W-:Y:S01]  /*b5b0*/  @P1 LEA R2, P2, R200.reuse, UR6, 0x2 ;  /* 0x00000006c8021c11 */ /* 0x040fe2000f8410ff */
[----:B------:R-:W-:Y:S02]  /*b5c0*/  ULDC UR6, c[0x0][0xb88] ;  /* 0x0002e20000067ab9 */ /* 0x000fe40000000800 */
[----:B------:R-:W-:Y:S01]  /*b5d0*/  IMAD.U32 R0, RZ, RZ, UR6 ;  /* 0x00000006ff007e24 */ /* 0x000fe2000f8e00ff */
[----:B------:R-:W-:Y:S02]  /*b5e0*/  @P1 LEA.HI.X R3, R200, UR7, R204, 0x2, P2 ;  /* 0x00000007c8031c11 */ /* 0x000fe400090f14cc */
[----:B------:R1:W5:Y:S04]  /*b5f0*/  @P0 LDG.E R7, desc[UR36][R4.64] ;  /* 0x0000002404070981 */ /* 0x000368000c1e1900 */
[----:B------:R1:W5:Y:S01]  /*b600*/  @P1 LDG.E R0, desc[UR36][R2.64] ;  /* 0x0000002402001981 */ /* 0x000362000c1e1900 */
[----:B------:R-:W-:Y:S01]  /*b610*/  ISETP.NE.AND P2, PT, R202, RZ, PT ;  /* 0x000000ffca00720c */ /* 0x000fe20003f45270 */
[----:B------:R-:W2:-:S12]  /*b620*/  S2R R8, SR_TID.X ;  /* 0x0000000000087919 */ /* 0x000e980000002100 */
[----:B------:R-:W3:Y:S01]  /*b630*/  @!P2 LDC R202, c[0x0][0xbd4] ;  /* 0x0002f500ffcaab82 */ /* 0x000ee20000000800 */
[----:B--2---:R-:W-:Y:S01]  /*b640*/  VIADD R22, R8, 0xffffff80 ;  /* 0xffffff8008167836 */ /* 0x004fe20000000000 */
[----:B---3--:R-:W-:-:S04]  /*b650*/  ISETP.GT.AND P2, PT, R202, 0x1, PT ;  /* 0x00000001ca00780c */ /* 0x008fc80003f44270 */
[----:B------:R-:W-:Y:S01]  /*b660*/  ISETP.GT.AND P3, PT, R22, 0x7f, PT ;  /* 0x0000007f1600780c */ /* 0x000fe20003f64270 */
[----:B-1----:R-:W-:-:S12]  /*b670*/  @P1 BRA `(.L_x_10207) ;  /* 0x0000000000101947 */ /* 0x002fd80003800000 */
[----:B------:R-:W-:Y:S05]  /*b680*/  @!P0 BRA `(.L_x_10207) ;  /* 0x00000000000c8947 */ /* 0x000fea0003800000 */
[----:B------:R-:W2:Y:S04]  /*b690*/  LDG.E R3, desc[UR36][R4.64] ;  /* 0x0000002404037981 */ /* 0x000ea8000c1e1900 */
[----:B-----5:R-:W2:Y:S02]  /*b6a0*/  LDG.E R0, desc[UR36][R4.64+0x4] ;  /* 0x0000042404007981 */ /* 0x020ea4000c1e1900 */
[----:B--2---:R-:W-:-:S07]  /*b6b0*/  IMAD.IADD R0, R0, 0x1, -R3 ;  /* 0x0000000100007824 */ /* 0x004fce00078e0a03 */
.L_x_10207:
[----:B------:R-:W-:Y:S01]  /*b6c0*/  BSSY B1, `(.L_x_10208) ;  /* 0x000003b000017945 */ /* 0x000fe20003800000 */
[----:B------:R-:W-:Y:S02]  /*b6d0*/  SEL R21, R200, RZ, !P0 ;  /* 0x000000ffc8157207 */ /* 0x000fe40004000000 */
[----:B------:R-:W-:Y:S02]  /*b6e0*/  SEL R204, R204, RZ, !P0 ;  /* 0x000000ffcccc7207 */ /* 0x000fe40004000000 */
[----:B-----5:R-:W-:Y:S01]  /*b6f0*/  SHF.R.S32.HI R18, RZ, 0x1f, R7 ;  /* 0x0000001fff127819 */ /* 0x020fe20000011407 */
[----:B------:R-:W-:Y:S06]  /*b700*/  @P3 BRA `(.L_x_10209) ;  /* 0x0000000000d83947 */ /* 0x000fec0003800000 */
[----:B------:R-:W2:Y:S01]  /*b710*/  LDL R2, [R1+0x18] ;  /* 0x0000180001027983 */ /* 0x000ea20000100800 */
[----:B------:R-:W1:Y:S01]  /*b720*/  LDC R27, c[0x0][0xce8] ;  /* 0x00033a00ff1b7b82 */ /* 0x000e620000000800 */
[----:B--2---:R-:W-:Y:S02]  /*b730*/  R2UR UR6, R2 ;  /* 0x00000000020672ca */ /* 0x004fe400000e0000 */
[----:B------:R-:W2:Y:S11]  /*b740*/  S2R R2, SR_TID.X ;  /* 0x0000000000027919 */ /* 0x000eb60000002100 */
[----:B------:R-:W-:-:S04]  /*b750*/  IMAD.U32 R3, RZ, RZ, UR6 ;  /* 0x00000006ff037e24 */ /* 0x000fc8000f8e00ff */
[----:B--2---:R-:W-:Y:S02]  /*b760*/  IMAD R2, R3, 0x80, R2 ;  /* 0x0000008003027824 */ /* 0x004fe400078e0202 */
[----:B-1----:R-:W-:Y:S02]  /*b770*/  IMAD R3, R0, R27, RZ ;  /* 0x0000001b00037224 */ /* 0x002fe400078e02ff */
[----:B------:R-:W-:-:S05]  /*b780*/  VIADD R20, R2, 0xffffff80 ;  /* 0xffffff8002147836 */ /* 0x000fca0000000000 */
[----:B------:R-:W-:-:S13]  /*b790*/  ISETP.GE.AND P0, PT, R20, R3, PT ;  /* 0x000000031400720c */ /* 0x000fda0003f06270 */
[----:B------:R-:W-:Y:S05]  /*b7a0*/  @P0 BRA `(.L_x_10209) ;  /* 0x0000000000b00947 */ /* 0x000fea0003800000 */
[----:B------:R-:W2:Y:S01]  /*b7b0*/  LDL.LU R26, [R1+0x14] ;  /* 0x00001400011a7983 */ /* 0x000ea20000300800 */
[----:B------:R-:W-:Y:S01]  /*b7c0*/  ISETP.NE.AND P1, PT, R27, 0x1, PT ;  /* 0x000000011b00780c */ /* 0x000fe20003f25270 */
[----:B------:R-:W-:Y:S01]  /*b7d0*/  IMAD.MOV.U32 R16, RZ, RZ, 0xab8 ;  /* 0x00000ab8ff107424 */ /* 0x000fe200078e00ff */
[----:B------:R-:W-:Y:S01]  /*b7e0*/  ISETP.GT.AND P0, PT, R202, 0x1, PT ;  /* 0x00000001ca00780c */ /* 0x000fe20003f04270 */
[----:B------:R-:W1:Y:S01]  /*b7f0*/  LDC.64 R24, c[0x0][0xca8] ;  /* 0x00032a00ff187b82 */ /* 0x000e620000000a00 */
[----:B------:R-:W-:Y:S02]  /*b800*/  IMAD.MOV.U32 R15, RZ, RZ, R20 ;  /* 0x000000ffff0f7224 */ /* 0x000fe400078e0014 */
[----:B------:R-:W-:-:S05]  /*b810*/  SEL R16, R16, 0xa78, P0 ;  /* 0x00000a7810107807 */ /* 0x000fca0000000000 */
[----:B------:R-:W3:Y:S08]  /*b820*/  LDC.64 R4, c[0x0][R16+0x220] ;  /* 0x0000880010047b82 */ /* 0x000ef00000000a00 */
[----:B------:R-:W4:Y:S08]  /*b830*/  @P1 LDC R13, c[0x0][0xcec] ;  /* 0x00033b00ff0d1b82 */ /* 0x000f300000000800 */
[----:B------:R-:W5:Y:S08]  /*b840*/  LDC.64 R2, c[0x0][R16+0x218] ;  /* 0x0000860010027b82 */ /* 0x000f700000000a00 */
[----:B------:R-:W1:Y:S01]  /*b850*/  @P1 LDC R19, c[0x0][0xcf0] ;  /* 0x00033c00ff131b82 */ /* 0x000e620000000800 */
[----:B---3--:R-:W-:-:S07]  /*b860*/  IMAD R5, R5, R21, RZ ;  /* 0x0000001505057224 */ /* 0x008fce00078e02ff */
[----:B------:R-:W3:Y:S01]  /*b870*/  LDC.64 R8, c[0x0][R16+0x228] ;  /* 0x00008a0010087b82 */ /* 0x000ee20000000a00 */
[----:B----4-:R-:W-:-:S04]  /*b880*/  @P1 IMAD.HI.U32 R14, R20, R13, RZ ;  /* 0x0000000d140e1227 */ /* 0x010fc800078e00ff */
[----:B------:R-:W-:-:S03]  /*b890*/  IMAD.WIDE.U32 R12, R4, R21, RZ ;  /* 0x00000015040c7225 */ /* 0x000fc600078e00ff */
[----:B0-----:R-:W0:Y:S01]  /*b8a0*/  LDC.64 R10, c[0x0][R16+0x210] ;  /* 0x00008400100a7b82 */ /* 0x001e220000000a00 */
[-C--:B-----5:R-:W-:Y:S02]  /*b8b0*/  IMAD R17, R3, R201.reuse, RZ ;  /* 0x000000c903117224 */ /* 0x0a0fe400078e02ff */
[----:B------:R-:W-:-:S04]  /*b8c0*/  IMAD.WIDE.U32 R2, R2, R201, RZ ;  /* 0x000000c902027225 */ /* 0x000fc800078e00ff */
[----:B------:R-:W-:Y:S01]  /*b8d0*/  IMAD.IADD R17, R3, 0x1, R17 ;  /* 0x0000000103117824 */ /* 0x000fe200078e0211 */
[----:B-1----:R-:W-:Y:S01]  /*b8e0*/  @P1 SHF.R.U32.HI R15, RZ, R19, R14 ;  /* 0x00000013ff0f1219 */ /* 0x002fe2000001160e */
[----:B------:R-:W-:Y:S01]  /*b8f0*/  IMAD R19, R4, R204, R5 ;  /* 0x000000cc04137224 */ /* 0x000fe200078e0205 */
[----:B------:R-:W1:Y:S01]  /*b900*/  @!P0 LDC R24, c[0x0][0xc50] ;  /* 0x00031400ff188b82 */ /* 0x000e620000000800 */
[----:B------:R-:W-:Y:S02]  /*b910*/  IADD3 R4, P1, P3, R12, R2, R7 ;  /* 0x000000020c047210 */ /* 0x000fe40007b3e007 */
[----:B------:R-:W-:Y:S02]  /*b920*/  IMAD.IADD R19, R13, 0x1, R19 ;  /* 0x000000010d137824 */ /* 0x000fe400078e0213 */
[----:B------:R-:W-:-:S03]  /*b930*/  IMAD.MOV R12, RZ, RZ, -R15 ;  /* 0x000000ffff0c7224 */ /* 0x000fc600078e0a0f */
[----:B------:R-:W4:Y:S01]  /*b940*/  @!P0 LDC R25, c[0x0][0xc54] ;  /* 0x00031500ff198b82 */ /* 0x000f220000000800 */
[----:B--2---:R-:W-:-:S05]  /*b950*/  SEL R5, R26, RZ, P0 ;  /* 0x000000ff1a057207 */ /* 0x004fca0000000000 */
[----:B---3--:R-:W-:Y:S01]  /*b960*/  IMAD.WIDE.U32 R2, R8, R5, RZ ;  /* 0x0000000508027225 */ /* 0x008fe200078e00ff */
[----:B------:R-:W-:-:S03]  /*b970*/  IADD3.X R8, R19, R17, R18, P1, P3 ;  /* 0x0000001113087210 */ /* 0x000fc60000fe6412 */
[----:B------:R-:W-:Y:S01]  /*b980*/  IMAD R9, R9, R5, RZ ;  /* 0x0000000509097224 */ /* 0x000fe200078e02ff */
[----:B------:R-:W-:Y:S01]  /*b990*/  IADD3 R2, P0, P1, R15, R4, R2 ;  /* 0x000000040f027210 */ /* 0x000fe2000791e002 */
[----:B------:R-:W-:Y:S01]  /*b9a0*/  IMAD R5, R27, R12, R20 ;  /* 0x0000000c1b057224 */ /* 0x000fe200078e0214 */
[----:B------:R-:W-:Y:S01]  /*b9b0*/  SHF.R.S32.HI R15, RZ, 0x1f, R15 ;  /* 0x0000001fff0f7819 */ /* 0x000fe2000001140f */
[----:B------:R-:W-:Y:S02]  /*b9c0*/  IMAD.IADD R9, R3, 0x1, R9 ;  /* 0x0000000103097824 */ /* 0x000fe400078e0209 */
[----:B0-----:R-:W-:-:S03]  /*b9d0*/  IMAD R4, R11, R5, RZ ;  /* 0x000000050b047224 */ /* 0x001fc600078e02ff */
[----:B------:R-:W-:Y:S02]  /*b9e0*/  IADD3.X R3, R15, R8, R9, P0, P1 ;  /* 0x000000080f037210 */ /* 0x000fe400007e2409 */
[----:B------:R-:W-:Y:S01]  /*b9f0*/  SHF.R.S32.HI R9, RZ, 0x1f, R5 ;  /* 0x0000001fff097819 */ /* 0x000fe20000011405 */
[----:B------:R-:W-:-:S04]  /*ba00*/  IMAD.WIDE.U32 R2, R10, R5, R2 ;  /* 0x000000050a027225 */ /* 0x000fc800078e0002 */
[----:B------:R-:W-:Y:S01]  /*ba10*/  IMAD R9, R10, R9, R4 ;  /* 0x000000090a097224 */ /* 0x000fe200078e0204 */
[----:B-1----:R-:W-:-:S03]  /*ba20*/  LEA R4, P0, R2, R24, 0x2 ;  /* 0x0000001802047211 */ /* 0x002fc600078010ff */
[----:B------:R-:W-:-:S05]  /*ba30*/  IMAD.IADD R3, R3, 0x1, R9 ;  /* 0x0000000103037824 */ /* 0x000fca00078e0209 */
[----:B----4-:R-:W-:Y:S01]  /*ba40*/  LEA.HI.X R5, R2, R25, R3, 0x2, P0 ;  /* 0x0000001902057211 */ /* 0x010fe200000f1403 */
[----:B------:R-:W-:-:S05]  /*ba50*/  IMAD.MOV.U32 R3, RZ, RZ, -0x800000 ;  /* 0xff800000ff037424 */ /* 0x000fca00078e00ff */
[----:B------:R1:W-:Y:S02]  /*ba60*/  STG.E desc[UR36][R4.64], R3 ;  /* 0x0000000304007986 */ /* 0x0003e4000c101924 */
.L_x_10209:
[----:B------:R-:W-:Y:S05]  /*ba70*/  BSYNC B1 ;  /* 0x0000000000017941 */ /* 0x000fea0003800000 */
.L_x_10208:
[----:B------:R-:W-:Y:S05]  /*ba80*/  @P2 BRA `(.L_x_10204) ;  /* 0x00000008005c2947 */ /* 0x000fea0003800000 */
[----:B------:R-:W2:Y:S01]  /*ba90*/  LDL.LU R2, [R1+0x18] ;  /* 0x0000180001027983 */ /* 0x000ea20000300800 */
[----:B0-----:R-:W0:Y:S01]  /*baa0*/  LDC R11, c[0x0][0xce8] ;  /* 0x00033a00ff0b7b82 */ /* 0x001e220000000800 */
[----:B-1----:R-:W-:Y:S01]  /*bab0*/  SHF.R.S32.HI R3, RZ, 0x1f, R22 ;  /* 0x0000001fff037819 */ /* 0x002fe20000011416 */
[----:B------:R-:W-:Y:S01]  /*bac0*/  ULDC.64 UR6, c[0x0][0xba0] ;  /* 0x0002e80000067ab9 */ /* 0x000fe20000000a00 */
[----:B------:R-:W-:Y:S02]  /*bad0*/  BSSY B1, `(.L_x_10210) ;  /* 0x0000050000017945 */ /* 0x000fe40003800000 */
[----:B------:R-:W-:-:S04]  /*bae0*/  LEA.HI R4, R3, R22, RZ, 0x3 ;  /* 0x0000001603047211 */ /* 0x000fc800078f18ff */
[----:B------:R-:W-:Y:S02]  /*baf0*/  LOP3.LUT R9, R4, 0xfffffff8, RZ, 0xc0, !PT ;  /* 0xfffffff804097812 */ /* 0x000fe400078ec0ff */
[----:B------:R-:W-:-:S03]  /*bb00*/  SHF.R.S32.HI R15, RZ, 0x3, R4 ;  /* 0x00000003ff0f7819 */ /* 0x000fc60000011404 */
[----:B------:R-:W-:-:S04]  /*bb10*/  IMAD.IADD R22, R22, 0x1, -R9 ;  /* 0x0000000116167824 */ /* 0x000fc800078e0a09 */
[----:B------:R-:W-:Y:S01]  /*bb20*/  IMAD R4, R22, 0x20, R15 ;  /* 0x0000002016047824 */ /* 0x000fe200078e020f */
[----:B0-----:R-:W-:-:S13]  /*bb30*/  ISETP.NE.AND P0, PT, R11, 0x1, PT ;  /* 0x000000010b00780c */ /* 0x001fda0003f05270 */
[----:B------:R-:W0:Y:S08]  /*bb40*/  @P0 LDC R8, c[0x0][0xcec] ;  /* 0x00033b00ff080b82 */ /* 0x000e300000000800 */
[----:B------:R-:W1:Y:S01]  /*bb50*/  @P0 LDC R13, c[0x0][0xcf0] ;  /* 0x00033c00ff0d0b82 */ /* 0x000e620000000800 */
[----:B--2---:R-:W-:Y:S01]  /*bb60*/  R2UR UR8, R2 ;  /* 0x00000000020872ca */ /* 0x004fe200000e0000 */
[----:B------:R-:W-:-:S04]  /*bb70*/  IMAD R2, R18, UR6, RZ ;  /* 0x0000000612027c24 */ /* 0x000fc8000f8e02ff */
[C---:B------:R-:W-:Y:S02]  /*bb80*/  IMAD R5, R7.reuse, UR7, R2 ;  /* 0x0000000707057c24 */ /* 0x040fe4000f8e0202 */
[----:B------:R-:W-:Y:S01]  /*bb90*/  IMAD.WIDE.U32 R2, R7, UR6, RZ ;  /* 0x0000000607027c25 */ /* 0x000fe2000f8e00ff */
[----:B------:R-:W-:-:S03]  /*bba0*/  ULDC.64 UR6, c[0x0][0xbe8] ;  /* 0x0002fa0000067ab9 */ /* 0x000fc60000000a00 */
[----:B------:R-:W-:Y:S02]  /*bbb0*/  IMAD.IADD R3, R3, 0x1, R5 ;  /* 0x0000000103037824 */ /* 0x000fe400078e0205 */
[----:B------:R-:W-:Y:S02]  /*bbc0*/  IMAD.U32 R9, RZ, RZ, UR8 ;  /* 0x00000008ff097e24 */ /* 0x000fe4000f8e00ff */
[----:B------:R-:W-:-:S04]  /*bbd0*/  IMAD.WIDE.U32 R2, R201, UR6, R2 ;  /* 0x00000006c9027c25 */ /* 0x000fc8000f8e0002 */
[----:B------:R-:W-:Y:S02]  /*bbe0*/  IMAD R9, R9, 0x80, R4 ;  /* 0x0000008009097824 */ /* 0x000fe400078e0204 */
[----:B------:R-:W-:Y:S01]  /*bbf0*/  IMAD R3, R201, UR7, R3 ;  /* 0x00000007c9037c24 */ /* 0x000fe2000f8e0203 */
[----:B------:R-:W-:Y:S01]  /*bc00*/  ULDC.64 UR6, c[0x0][0xbf0] ;  /* 0x0002fc0000067ab9 */ /* 0x000fe20000000a00 */
[----:B0-----:R-:W-:-:S04]  /*bc10*/  @P0 IMAD.HI.U32 R4, R9, R8, RZ ;  /* 0x0000000809040227 */ /* 0x001fc800078e00ff */
[----:B------:R-:W-:Y:S01]  /*bc20*/  IMAD.MOV.U32 R5, RZ, RZ, R9 ;  /* 0x000000ffff057224 */ /* 0x000fe200078e0009 */
[----:B-1----:R-:W-:Y:S01]  /*bc30*/  @P0 SHF.R.U32.HI R5, RZ, R13, R4 ;  /* 0x0000000dff050219 */ /* 0x002fe20000011604 */
[----:B------:R-:W-:Y:S02]  /*bc40*/  IMAD R7, R204, UR6, RZ ;  /* 0x00000006cc077c24 */ /* 0x000fe4000f8e02ff */
[----:B------:R-:W-:Y:S01]  /*bc50*/  IMAD.WIDE.U32 R2, R21, UR6, R2 ;  /* 0x0000000615027c25 */ /* 0x000fe2000f8e0002 */
[----:B------:R-:W-:-:S03]  /*bc60*/  SHF.R.S32.HI R4, RZ, 0x1f, R5 ;  /* 0x0000001fff047819 */ /* 0x000fc60000011405 */
[----:B------:R-:W-:Y:S01]  /*bc70*/  IMAD R7, R21, UR7, R7 ;  /* 0x0000000715077c24 */ /* 0x000fe2000f8e0207 */
[----:B------:R-:W-:Y:S01]  /*bc80*/  ULDC.64 UR6, c[0x0][0xbe0] ;  /* 0x0002f80000067ab9 */ /* 0x000fe20000000a00 */
[----:B------:R-:W-:Y:S02]  /*bc90*/  IMAD.MOV R8, RZ, RZ, -R5 ;  /* 0x000000ffff087224 */ /* 0x000fe400078e0a05 */
[----:B------:R-:W-:Y:S02]  /*bca0*/  IMAD.IADD R3, R3, 0x1, R7 ;  /* 0x0000000103037824 */ /* 0x000fe400078e0207 */
[----:B------:R-:W-:Y:S02]  /*bcb0*/  IMAD R7, R11, R8, R9 ;  /* 0x000000080b077224 */ /* 0x000fe400078e0209 */
[----:B------:R-:W-:Y:S02]  /*bcc0*/  IMAD R4, R4, UR6, RZ ;  /* 0x0000000604047c24 */ /* 0x000fe4000f8e02ff */
[----:B------:R-:W-:-:S04]  /*bcd0*/  IMAD.WIDE.U32 R2, R5, UR6, R2 ;  /* 0x0000000605027c25 */ /* 0x000fc8000f8e0002 */
[----:B------:R-:W-:Y:S01]  /*bce0*/  IMAD R9, R5, UR7, R4 ;  /* 0x0000000705097c24 */ /* 0x000fe2000f8e0204 */
[----:B------:R-:W-:Y:S01]  /*bcf0*/  SHF.R.S32.HI R4, RZ, 0x1f, R7 ;  /* 0x0000001fff047819 */ /* 0x000fe20000011407 */
[----:B------:R-:W-:Y:S01]  /*bd00*/  ULDC.64 UR6, c[0x0][0xbd8] ;  /* 0x0002f60000067ab9 */ /* 0x000fe20000000a00 */
[----:B------:R-:W-:Y:S02]  /*bd10*/  IMAD.U32 R8, RZ, RZ, UR8 ;  /* 0x00000008ff087e24 */ /* 0x000fe4000f8e00ff */
[----:B------:R-:W-:Y:S02]  /*bd20*/  IMAD.IADD R3, R3, 0x1, R9 ;  /* 0x0000000103037824 */ /* 0x000fe400078e0209 */
[----:B------:R-:W-:Y:S02]  /*bd30*/  IMAD R4, R4, UR6, RZ ;  /* 0x0000000604047c24 */ /* 0x000fe4000f8e02ff */
[----:B------:R-:W-:Y:S02]  /*bd40*/  IMAD R8, R8, 0x80, R15 ;  /* 0x0000008008087824 */ /* 0x000fe400078e020f */
[----:B------:R-:W-:-:S02]  /*bd50*/  IMAD R5, R7, UR7, R4 ;  /* 0x0000000707057c24 */ /* 0x000fc4000f8e0204 */
[----:B------:R-:W-:Y:S01]  /*bd60*/  IMAD.WIDE.U32 R2, R7, UR6, R2 ;  /* 0x0000000607027c25 */ /* 0x000fe2000f8e0002 */
[----:B------:R-:W-:-:S03]  /*bd70*/  ULDC.64 UR6, c[0x0][0xb80] ;  /* 0x0002e00000067ab9 */ /* 0x000fc60000000a00 */
[----:B------:R-:W-:Y:S02]  /*bd80*/  IMAD R11, R0, R11, RZ ;  /* 0x0000000b000b7224 */ /* 0x000fe400078e02ff */
[----:B------:R-:W-:Y:S02]  /*bd90*/  VIADD R4, R8, 0x40 ;  /* 0x0000004008047836 */ /* 0x000fe40000000000 */
[----:B------:R-:W-:Y:S01]  /*bda0*/  IMAD.IADD R3, R3, 0x1, R5 ;  /* 0x0000000103037824 */ /* 0x000fe200078e0205 */
[----:B------:R-:W-:Y:S01]  /*bdb0*/  LEA R5, P2, R2, UR6, 0x1 ;  /* 0x0000000602057c11 */ /* 0x000fe2000f8408ff */
[----:B------:R-:W-:Y:S01]  /*bdc0*/  VIADD R0, R8, 0x20 ;  /* 0x0000002008007836 */ /* 0x000fe20000000000 */
[-C--:B------:R-:W-:Y:S01]  /*bdd0*/  ISETP.GE.AND P0, PT, R4, R11.reuse, PT ;  /* 0x0000000b0400720c */ /* 0x080fe20003f06270 */
[----:B------:R-:W-:Y:S01]  /*bde0*/  IMAD.SHL.U32 R7, R22, 0x8, RZ ;  /* 0x0000000816077824 */ /* 0x000fe200078e00ff */
[----:B------:R-:W-:Y:S02]  /*bdf0*/  LEA.HI.X R4, R2, UR7, R3, 0x1, P2 ;  /* 0x0000000702047c11 */ /* 0x000fe400090f0c03 */
[-C--:B------:R-:W-:Y:S01]  /*be00*/  ISETP.GE.AND P2, PT, R8, R11.reuse, PT ;  /* 0x0000000b0800720c */ /* 0x080fe20003f46270 */
[C---:B------:R-:W-:Y:S01]  /*be10*/  VIADD R9, R7.reuse, 0x40 ;  /* 0x0000004007097836 */ /* 0x040fe20000000000 */
[----:B------:R-:W-:Y:S01]  /*be20*/  ISETP.GE.AND P1, PT, R0, R11, PT ;  /* 0x0000000b0000720c */ /* 0x000fe20003f26270 */
[C---:B------:R-:W-:Y:S01]  /*be30*/  VIADD R13, R7.reuse, 0xc0 ;  /* 0x000000c0070d7836 */ /* 0x040fe20000000000 */
[----:B------:R0:W1:Y:S01]  /*be40*/  SHFL.IDX PT, R2, R5, RZ, 0x181f ;  /* 0x00181fff05027589 */ /* 0x00006200000e0000 */
[----:B------:R-:W-:Y:S01]  /*be50*/  VIADD R15, R7, 0x80 ;  /* 0x00000080070f7836 */ /* 0x000fe20000000000 */
[----:B------:R-:W-:-:S02]  /*be60*/  SHF.R.S32.HI R16, RZ, 0x1f, R7 ;  /* 0x0000001fff107819 */ /* 0x000fc40000011407 */
[----:B------:R0:W2:Y:S01]  /*be70*/  SHFL.IDX PT, R0, R4, RZ, 0x181f ;  /* 0x00181fff04007589 */ /* 0x0000a200000e0000 */
[----:B------:R-:W-:Y:S02]  /*be80*/  SHF.R.S32.HI R10, RZ, 0x1f, R9 ;  /* 0x0000001fff0a7819 */ /* 0x000fe40000011409 */
[----:B------:R-:W-:Y:S02]  /*be90*/  SHF.R.S32.HI R12, RZ, 0x1f, R13 ;  /* 0x0000001fff0c7819 */ /* 0x000fe4000001140d */
        /* <DEDUP_REMOVED lines=19> */
.L_x_10211:
[----:B------:R-:W-:Y:S05]  /*bfd0*/  BSYNC B1 ;  /* 0x0000000000017941 */ /* 0x000fea0003800000 */
.L_x_10210:
        /* <DEDUP_REMOVED lines=21> */
.L_x_10213:
[----:B------:R-:W-:Y:S05]  /*c130*/  BSYNC B1 ;  /* 0x0000000000017941 */ /* 0x000fea0003800000 */
.L_x_10212:
        /* <DEDUP_REMOVED lines=21> */
.L_x_10215:
[----:B------:R-:W-:Y:S05]  /*c290*/  BSYNC B1 ;  /* 0x0000000000017941 */ /* 0x000fea0003800000 */
.L_x_10214:
        /* <DEDUP_REMOVED lines=11> */
[----:B0-----:R-:W-:Y:S02]  /*c350*/  @!P3 LEA.HI.X R19, R7, R4, R16, 0x1, P4 ;  /* 0x000000040713b211 */ /* 0x001fe400020f0c10 */
        /* <DEDUP_REMOVED lines=10> */
.L_x_10204:
[----:B------:R-:W-:Y:S05]  /*c400*/  BSYNC B0 ;  /* 0x0000000000007941 */ /* 0x000fea0003800000 */
.L_x_10194:
[----:B------:R-:W-:Y:S02]  /*c410*/  ULDC UR6, c[0x0][0xd3c] ;  /* 0x00034f0000067ab9 */ /* 0x000fe40000000800 */
[----:B------:R-:W-:-:S06]  /*c420*/  UISETP.GE.AND UP0, UPT, UR5, UR6, UPT ;  /* 0x000000060500728c */ /* 0x000fcc000bf06270 */
[----:B------:R-:W-:-:S13]  /*c430*/  PLOP3.LUT P0, PT, PT, PT, UP0, 0x80, 0x0 ;  /* 0x000000000000781c */ /* 0x000fda0003f0f008 */
[----:B------:R-:W-:Y:S05]  /*c440*/  @!P0 BRA `(.L_x_10216) ;  /* 0xffffff4c00288947 */ /* 0x000fea000383ffff */
[----:B------:R-:W-:Y:S05]  /*c450*/  EXIT ;  /* 0x000000000000794d */ /* 0x000fea0003800000 */
.L_x_10164:
        /* <DEDUP_REMOVED lines=16> */
.L_x_10217:
        /* <DEDUP_REMOVED lines=43> */
.L_x_10221:
        /* <DEDUP_REMOVED lines=35> */
.L_x_10219:
        /* <DEDUP_REMOVED lines=12> */
[----:B0-----:R-:W-:-:S06]  /*cb00*/  IADD3 R2, R10, 0xffffffe, RZ ;  /* 0x0ffffffe0a027810 */ /* 0x001fcc0007ffe0ff */
[----:B------:R-:W0:Y:S02]  /*cb10*/  F2I.FTZ.U32.TRUNC.NTZ R3, R2 ;  /* 0x0000000200037305 */ /* 0x000e24000021f000 */
[----:B0-----:R-:W-:Y:S01]  /*cb20*/  IMAD.MOV R12, RZ, RZ, -R3 ;  /* 0x000000ffff0c7224 */ /* 0x001fe200078e0a03 */
[----:B-12---:R-:W-:Y:S06]  /*cb30*/  @!P0 BRA `(.L_x_10222) ;  /* 0x0000000000088947 */ /* 0x006fec0003800000 */
[----:B------:R-:W-:-:S06]  /*cb40*/  VIADD R16, R19, 0xffffffff ;  /* 0xffffffff13107836 */ /* 0x000fcc0000000000 */
[----:B------:R0:W1:Y:S02]  /*cb50*/  SHFL.IDX PT, R16, R5, R16, 0x1f ;  /* 0x00001f1005107589 */ /* 0x00006400000e0000 */
.L_x_10222:
        /* <DEDUP_REMOVED lines=58> */
.L_x_10220:
[----:B------:R-:W-:Y:S01]  /*cf00*/  ULDC UR4, c[0x0][0xd3c] ;  /* 0x00034f0000047ab9 */ /* 0x000fe20000000800 */
[----:B------:R-:W-:Y:S02]  /*cf10*/  IMAD.MOV.U32 R17, RZ, RZ, RZ ;  /* 0x000000ffff117224 */ /* 0x000fe400078e00ff */
[----:B------:R-:W-:Y:S02]  /*cf20*/  IMAD.U32 R16, RZ, RZ, UR6 ;  /* 0x00000006ff107e24 */ /* 0x000fe4000f8e00ff */
[----:B------:R-:W-:Y:S02]  /*cf30*/  IMAD.MOV.U32 R18, RZ, RZ, RZ ;  /* 0x000000ffff127224 */ /* 0x000fe400078e00ff */
[----:B------:R-:W-:-:S07]  /*cf40*/  IMAD.U32 R19, RZ, RZ, UR4 ;  /* 0x00000004ff137e24 */ /* 0x000fce000f8e00ff */
.L_x_10223:
[----:B------:R-:W-:-:S13]  /*cf50*/  ISETP.NE.AND P0, PT, R7, RZ, PT ;  /* 0x000000ff0700720c */ /* 0x000fda0003f05270 */
[----:B------:R-:W0:Y:S01]  /*cf60*/  @!P0 S2R R3, SR_CgaCtaId ;  /* 0x0000000000038919 */ /* 0x000e220000008800 */
[----:B------:R-:W-:-:S04]  /*cf70*/  @!P0 MOV R2, 0x400 ;  /* 0x0000040000028802 */ /* 0x000fc80000000f00 */
[----:B0-----:R-:W-:-:S05]  /*cf80*/  @!P0 LEA R2, R3, R2, 0x18 ;  /* 0x0000000203028211 */ /* 0x001fca00078ec0ff */
[----:B------:R1:W-:Y:S01]  /*cf90*/  @!P0 STS.128 [R2+0x324d0], R16 ;  /* 0x0324d01002008388 */ /* 0x0003e20000000c00 */
[----:B------:R-:W-:Y:S06]  /*cfa0*/  BAR.ARV 0x5, 0x180 ;  /* 0x0146000000007b1d */ /* 0x000fec0000002000 */
.L_x_10218:
        /* <DEDUP_REMOVED lines=27> */
[C---:B------:R-:W-:Y:S02]  /*d160*/  LOP3.LUT R2, R4.reuse, 0x80, RZ, 0xfc, !PT ;  /* 0x0000008004027812 */ /* 0x040fe400078efcff */
[----:B------:R-:W-:Y:S01]  /*d170*/  LOP3.LUT R0, R4, 0xc0, RZ, 0xfc, !PT ;  /* 0x000000c004007812 */ /* 0x000fe200078efcff */
[----:B------:R-:W-:-:S04]  /*d180*/  IMAD.U32 R22, RZ, RZ, UR4 ;  /* 0x00000004ff167e24 */ /* 0x000fc8000f8e00ff */
[----:B-1----:R-:W-:-:S07]  /*d190*/  IMAD R26, R29, 0x2, R22 ;  /* 0x000000021d1a7824 */ /* 0x002fce00078e0216 */
.L_x_10291:
[----:B0-----:R-:W0:Y:S02]  /*d1a0*/  LDC.64 R34, c[0x0][0xd88] ;  /* 0x00036200ff227b82 */ /* 0x001e240000000a00 */
[----:B0-----:R-:W-:-:S06]  /*d1b0*/  IMAD.WIDE R34, R19, 0x4, R34 ;  /* 0x0000000413227825 */ /* 0x001fcc00078e0222 */
[----:B--2---:R0:W2:Y:S01]  /*d1c0*/  LDG.E R34, desc[UR36][R34.64] ;  /* 0x0000002422227981 */ /* 0x0040a2000c1e1900 */
[----:B------:R-:W-:Y:S05]  /*d1d0*/  YIELD ;  /* 0x0000000000007946 */ /* 0x000fea0003800000 */
[----:B------:R-:W-:Y:S01]  /*d1e0*/  ULDC.64 UR4, c[0x0][0xb20] ;  /* 0x0002c80000047ab9 */ /* 0x000fe20000000a00 */
[----:B------:R-:W-:Y:S01]  /*d1f0*/  IMAD.MOV.U32 R32, RZ, RZ, RZ ;  /* 0x000000ffff207224 */ /* 0x000fe200078e00ff */
[----:B------:R-:W-:Y:S01]  /*d200*/  ISETP.NE.U32.AND P0, PT, RZ, UR4, PT ;  /* 0x00000004ff007c0c */ /* 0x000fe2000bf05070 */
[----:B------:R-:W-:-:S03]  /*d210*/  ULDC.64 UR6, c[0x0][0xb10] ;  /* 0x0002c40000067ab9 */ /* 0x000fc60000000a00 */
[----:B------:R-:W-:Y:S01]  /*d220*/  ISETP.NE.AND.EX P0, PT, RZ, UR5, PT, P0 ;  /* 0x00000005ff007c0c */ /* 0x000fe2000bf05300 */
[----:B0-----:R-:W-:Y:S01]  /*d230*/  IMAD.MOV.U32 R35, RZ, RZ, RZ ;  /* 0x000000ffff237224 */ /* 0x001fe200078e00ff */
        /* <DEDUP_REMOVED lines=29> */
[----:B----4-:R-:W-:Y:S05]  /*d410*/  @P0 BRA `(.L_x_10225) ;  /* 0x0000000000200947 */ /* 0x010fea0003800000 */
        /* <DEDUP_REMOVED lines=8> */
.L_x_10225:
        /* <DEDUP_REMOVED lines=9> */
.L_x_10226:
        /* <DEDUP_REMOVED lines=9> */
.L_x_10227:
        /* <DEDUP_REMOVED lines=43> */
.L_x_10229:
[----:B------:R-:W-:Y:S05]  /*d870*/  BSYNC B0 ;  /* 0x0000000000007941 */ /* 0x000fea0003800000 */
.L_x_10228:
        /* <DEDUP_REMOVED lines=23> */
.L_x_10231:
        /* <DEDUP_REMOVED lines=20> */
.L_x_10234:
[----:B------:R-:W-:Y:S05]  /*db30*/  BSYNC B6 ;  /* 0x0000000000067941 */ /* 0x000fea0003800000 */
.L_x_10233:
        /* <DEDUP_REMOVED lines=20> */
.L_x_10237:
        /* <DEDUP_REMOVED lines=15> */
.L_x_10236:
[----:B------:R-:W-:Y:S05]  /*dd70*/  BSYNC B6 ;  /* 0x0000000000067941 */ /* 0x000fea0003800000 */
.L_x_10235:
        /* <DEDUP_REMOVED lines=12> */
[----:B------:R-:W1:Y:S01]  /*de40*/  S2R R20, SR_TID.X ;  /* 0x0000000000147919 */ /* 0x000e620000002100 */
[----:B0-----:R-:W-:-:S13]  /*de50*/  ISETP.NE.AND P2, PT, R8, 0x1, PT ;  /* 0x000000010800780c */ /* 0x001fda0003f45270 */
[----:B------:R-:W0:Y:S08]  /*de60*/  @P2 LDC R6, c[0x0][0x434] ;  /* 0x00010d00ff062b82 */ /* 0x000e300000000800 */
[----:B---3--:R-:W3:Y:S01]  /*de70*/  @P2 LDC R2, c[0x0][0x438] ;  /* 0x00010e00ff022b82 */ /* 0x008ee20000000800 */
[----:B-1----:R-:W-:-:S05]  /*de80*/  IMAD.SHL.U32 R20, R20, 0x10, RZ ;  /* 0x0000001014147824 */ /* 0x002fca00078e00ff */
[----:B------:R-:W-:Y:S02]  /*de90*/  LOP3.LUT R20, R0, 0x70, R20, 0xf8, !PT ;  /* 0x0000007000147812 */ /* 0x000fe400078ef814 */
[----:B------:R-:W-:-:S04]  /*dea0*/  LOP3.LUT R23, R23, 0xffff7fff, RZ, 0xc0, !PT ;  /* 0xffff7fff17177812 */ /* 0x000fc800078ec0ff */
[----:B------:R-:W-:-:S04]  /*deb0*/  @P2 LOP3.LUT R23, R23, 0x8000, RZ, 0xfc, !PT ;  /* 0x0000800017172812 */ /* 0x000fc800078efcff */
[----:B------:R-:W-:Y:S01]  /*dec0*/  LOP3.LUT R23, R23, 0xffffffef, RZ, 0xc0, !PT ;  /* 0xffffffef17177812 */ /* 0x000fe200078ec0ff */
[----:B------:R-:W-:Y:S01]  /*ded0*/  IMAD.MOV.U32 R36, RZ, RZ, RZ ;  /* 0x000000ffff247224 */ /* 0x000fe200078e00ff */
[----:B------:R-:W-:Y:S01]  /*dee0*/  UMOV UR5, 0xffffffff ;  /* 0xffffffff00057882 */ /* 0x000fe20000000000 */
[----:B------:R-:W-:Y:S01]  /*def0*/  LOP3.LUT R18, R18, 0xffff, RZ, 0xc0, !PT ;  /* 0x0000ffff12127812 */ /* 0x000fe200078ec0ff */
[----:B--2---:R-:W-:-:S04]  /*df00*/  VIADD R0, R21, 0xffffffff ;  /* 0xffffffff15007836 */ /* 0x004fc80000000000 */
[----:B------:R-:W-:-:S05]  /*df10*/  IMAD R37, R0, 0x60, R20 ;  /* 0x0000006000257824 */ /* 0x000fca00078e0214 */
[----:B------:R-:W-:-:S04]  /*df20*/  ISETP.GE.AND P0, PT, R37, R25, PT ;  /* 0x000000192500720c */ /* 0x000fc80003f06270 */
[----:B------:R-:W-:Y:S01]  /*df30*/  ISETP.GT.U32.OR P0, PT, R20, 0x5f, P0 ;  /* 0x0000005f1400780c */ /* 0x000fe20000704470 */
[----:B------:R-:W1:Y:S01]  /*df40*/  S2R R21, SR_TID.X ;  /* 0x0000000000157919 */ /* 0x000e620000002100 */
[----:B------:R-:W-:-:S11]  /*df50*/  IMAD.IADD R37, R37, 0x1, R32 ;  /* 0x0000000125257824 */ /* 0x000fd600078e0220 */
[----:B------:R-:W2:Y:S01]  /*df60*/  @!P0 LDC.64 R4, c[0x0][0x428] ;  /* 0x00010a00ff048b82 */ /* 0x000ea20000000a00 */
[----:B0-----:R-:W-:Y:S01]  /*df70*/  @P2 IMAD.HI.U32 R3, R37, R6, RZ ;  /* 0x0000000625032227 */ /* 0x001fe200078e00ff */
[----:B----4-:R-:W-:-:S03]  /*df80*/  SHF.R.S32.HI R33, RZ, 0x1f, R28 ;  /* 0x0000001fff217819 */ /* 0x010fc6000001141c */
[----:B------:R-:W-:Y:S01]  /*df90*/  IMAD.MOV.U32 R6, RZ, RZ, R37 ;  /* 0x000000ffff067224 */ /* 0x000fe200078e0025 */
[----:B---3--:R-:W-:-:S04]  /*dfa0*/  @P2 SHF.R.U32.HI R6, RZ, R2, R3 ;  /* 0x00000002ff062219 */ /* 0x008fc80000011603 */
[--C-:B------:R-:W-:Y:S01]  /*dfb0*/  @!P0 SHF.R.S32.HI R3, RZ, 0x1f, R6.reuse ;  /* 0x0000001fff038819 */ /* 0x100fe20000011406 */
[----:B------:R-:W-:Y:S02]  /*dfc0*/  @!P0 IMAD.MOV.U32 R2, RZ, RZ, R6 ;  /* 0x000000ffff028224 */ /* 0x000fe400078e0006 */
[-C--:B--2---:R-:W-:Y:S02]  /*dfd0*/  @!P0 IMAD R7, R33, R4.reuse, RZ ;  /* 0x0000000421078224 */ /* 0x084fe400078e02ff */
[----:B------:R-:W-:-:S04]  /*dfe0*/  @!P0 IMAD.WIDE.U32 R2, R28, R4, R2 ;  /* 0x000000041c028225 */ /* 0x000fc800078e0002 */
[----:B------:R-:W-:Y:S02]  /*dff0*/  @!P0 IMAD R7, R28, R5, R7 ;  /* 0x000000051c078224 */ /* 0x000fe400078e0207 */
[----:B------:R-:W0:Y:S01]  /*e000*/  @!P0 LDC.64 R4, c[0x0][0x418] ;  /* 0x00010600ff048b82 */ /* 0x000e220000000a00 */
[----:B-1----:R-:W-:-:S05]  /*e010*/  IMAD.SHL.U32 R21, R21, 0x8, RZ ;  /* 0x0000000815157824 */ /* 0x002fca00078e00ff */
[----:B------:R-:W-:-:S04]  /*e020*/  LOP3.LUT R21, R21, 0x38, RZ, 0xc0, !PT ;  /* 0x0000003815157812 */ /* 0x000fc800078ec0ff */
[----:B------:R-:W-:-:S04]  /*e030*/  LOP3.LUT R10, R21, 0x40, RZ, 0xfc, !PT ;  /* 0x00000040150a7812 */ /* 0x000fc800078efcff */
[----:B------:R-:W-:Y:S01]  /*e040*/  ISETP.GE.AND P3, PT, R10, UR4, PT ;  /* 0x000000040a007c0c */ /* 0x000fe2000bf66270 */
[----:B------:R-:W-:Y:S01]  /*e050*/  @!P0 IMAD.IADD R7, R3, 0x1, R7 ;  /* 0x0000000103078824 */ /* 0x000fe200078e0207 */
[----:B------:R-:W-:Y:S02]  /*e060*/  LOP3.LUT R9, R21, 0x80, RZ, 0xfc, !PT ;  /* 0x0000008015097812 */ /* 0x000fe400078efcff */
[----:B0-----:R-:W-:-:S04]  /*e070*/  @!P0 LEA R4, P1, R2, R4, 0x2 ;  /* 0x0000000402048211 */ /* 0x001fc800078210ff */
[----:B------:R-:W-:Y:S02]  /*e080*/  @!P0 LEA.HI.X R5, R2, R5, R7, 0x2, P1 ;  /* 0x0000000502058211 */ /* 0x000fe400008f1407 */
[----:B------:R-:W-:-:S03]  /*e090*/  ISETP.GE.AND P1, PT, R9, UR4, PT ;  /* 0x0000000409007c0c */ /* 0x000fc6000bf26270 */
[----:B------:R-:W-:Y:S01]  /*e0a0*/  @P3 LOP3.LUT R23, R23, 0x10, RZ, 0xfc, !PT ;  /* 0x0000001017173812 */ /* 0x000fe200078efcff */
[----:B------:R-:W-:Y:S01]  /*e0b0*/  IMAD.MOV R2, RZ, RZ, -R6 ;  /* 0x000000ffff027224 */ /* 0x000fe200078e0a06 */
[----:B------:R-:W-:Y:S01]  /*e0c0*/  ISETP.GE.AND P2, PT, R21, UR4, PT ;  /* 0x0000000415007c0c */ /* 0x000fe2000bf46270 */
[----:B------:R0:W5:Y:S01]  /*e0d0*/  @!P0 LDG.E R36, desc[UR36][R4.64] ;  /* 0x0000002404248981 */ /* 0x000162000c1e1900 */
[----:B------:R-:W-:Y:S01]  /*e0e0*/  LOP3.LUT R23, R23, 0xfffffffe, RZ, 0xc0, !PT ;  /* 0xfffffffe17177812 */ /* 0x000fe200078ec0ff */
[----:B------:R-:W-:Y:S01]  /*e0f0*/  IMAD R37, R8, R2, R37 ;  /* 0x0000000208257224 */ /* 0x000fe200078e0225 */
[----:B------:R-:W-:Y:S02]  /*e100*/  LOP3.LUT R8, R21, 0xc0, RZ, 0xfc, !PT ;  /* 0x000000c015087812 */ /* 0x000fe400078efcff */
[----:B------:R-:W-:Y:S02]  /*e110*/  LOP3.LUT R23, R23, 0xfffffff7, RZ, 0xc0, !PT ;  /* 0xfffffff717177812 */ /* 0x000fe400078ec0ff */
[----:B------:R-:W-:-:S02]  /*e120*/  ISETP.GE.AND P0, PT, R8, UR4, PT ;  /* 0x0000000408007c0c */ /* 0x000fc4000bf06270 */
[----:B------:R-:W-:-:S04]  /*e130*/  @P1 LOP3.LUT R23, R23, 0x8, RZ, 0xfc, !PT ;  /* 0x0000000817171812 */ /* 0x000fc800078efcff */
[----:B------:R-:W-:-:S04]  /*e140*/  @P2 LOP3.LUT R23, R23, 0x1, RZ, 0xfc, !PT ;  /* 0x0000000117172812 */ /* 0x000fc800078efcff */
[----:B------:R-:W-:Y:S01]  /*e150*/  LOP3.LUT R23, R23, 0xfffffffb, RZ, 0xc0, !PT ;  /* 0xfffffffb17177812 */ /* 0x000fe200078ec0ff */
[----:B------:R-:W-:-:S03]  /*e160*/  IMAD.U32 R2, RZ, RZ, UR38 ;  /* 0x00000026ff027e24 */ /* 0x000fc6000f8e00ff */
[----:B------:R-:W-:Y:S01]  /*e170*/  @P0 LOP3.LUT R23, R23, 0x4, RZ, 0xfc, !PT ;  /* 0x0000000417170812 */ /* 0x000fe200078efcff */
[----:B0-----:R-:W-:Y:S06]  /*e180*/  BRA.DIV UR5, `(.L_x_10238) ;  /* 0x0000004a05707947 */ /* 0x001fec000b800000 */
.L_x_10309:
[----:B------:R-:W-:Y:S02]  /*e190*/  SEL R3, RZ, 0x1, P2 ;  /* 0x00000001ff037807 */ /* 0x000fe40001000000 */
        /* <DEDUP_REMOVED lines=9> */
.L_x_10239:
[----:B------:R-:W-:Y:S01]  /*e230*/  IMAD R31, R0, -0x60, R25 ;  /* 0xffffffa0001f7824 */ /* 0x000fe200078e0219 */
[----:B------:R-:W-:Y:S01]  /*e240*/  SHF.L.U32 R0, R27, 0x1f, RZ ;  /* 0x0000001f1b007819 */ /* 0x000fe200000006ff */
[----:B------:R-:W-:Y:S01]  /*e250*/  IMAD R25, R24, 0x8, R22 ;  /* 0x0000000818197824 */ /* 0x000fe200078e0216 */
[----:B------:R-:W-:Y:S03]  /*e260*/  BSSY B0, `(.L_x_10240) ;  /* 0x0000003000007945 */ /* 0x000fe60003800000 */
[----:B------:R-:W0:Y:S02]  /*e270*/  SYNCS.PHASECHK.TRANS64.TRYWAIT P0, [R25+URZ+0x32440], R0 ;  /* 0x03244000190075a7 */ /* 0x000e24000800017f */
[----:B0-----:R-:W-:Y:S05]  /*e280*/  @!P0 BRA `(.L_x_10241) ;  /* 0x0000004800648947 */ /* 0x001fea0003800000 */
.L_x_10310:
[----:B------:R-:W-:Y:S05]  /*e290*/  BSYNC B0 ;  /* 0x0000000000007941 */ /* 0x000fea0003800000 */
.L_x_10240:
        /* <DEDUP_REMOVED lines=87> */
.L_x_10324:
        /* <DEDUP_REMOVED lines=10> */
.L_x_10243:
        /* <DEDUP_REMOVED lines=10> */
.L_x_10244:
[----:B------:R1:W5:Y:S01]  /*e950*/  LDL.LU R0, [R1] ;  /* 0x0000000001007983 */ /* 0x0003620000300800 */
[----:B------:R-:W-:Y:S01]  /*e960*/  LOP3.LUT P0, RZ, R23, 0x40, RZ, 0xc0, !PT ;  /* 0x0000004017ff7812 */ /* 0x000fe2000780c0ff */
[----:B------:R1:W-:-:S12]  /*e970*/  SYNCS.ARRIVE.TRANS64.A1T0 RZ, [R25+URZ+0x32430], RZ ;  /* 0x032430ff19ff79a7 */ /* 0x0003d8000810003f */
[----:B------:R-:W-:Y:S05]  /*e980*/  WARPSYNC.ALL ;  /* 0x0000000000007948 */ /* 0x000fea0003800000 */
[----:B------:R-:W-:Y:S01]  /*e990*/  SEL R34, R34, RZ, !P0 ;  /* 0x000000ff22227207 */ /* 0x000fe20004000000 */
[----:B------:R-:W-:Y:S01]  /*e9a0*/  BSSY B6, `(.L_x_10245) ;  /* 0x0000019000067945 */ /* 0x000fe20003800000 */
[----:B------:R-:W-:Y:S01]  /*e9b0*/  BAR.SYNC.DEFER_BLOCKING 0x8, 0x180 ;  /* 0x0206000000007b1d */ /* 0x000fe20000010000 */
[----:B-----5:R-:W-:-:S05]  /*e9c0*/  SEL R0, R0, RZ, !P0 ;  /* 0x000000ff00007207 */ /* 0x020fca0004000000 */
[----:B------:R2:W-:Y:S02]  /*e9d0*/  STL [R1+0x8], R0 ;  /* 0x0000080001007387 */ /* 0x0005e40000100800 */
[----:B--2---:R-:W-:-:S05]  /*e9e0*/  VIADD R0, R22, 0x18400 ;  /* 0x0001840016007836 */ /* 0x004fca0000000000 */
[----:B------:R-:W-:Y:S02]  /*e9f0*/  LOP3.LUT P0, RZ, R0, 0x3ff, RZ, 0xc0, !PT ;  /* 0x000003ff00ff7812 */ /* 0x000fe4000780c0ff */
[----:B------:R-:W-:-:S05]  /*ea00*/  SHF.R.S32.HI R0, RZ, 0x1f, R35 ;  /* 0x0000001fff007819 */ /* 0x000fca0000011423 */
[----:B------:R2:W-:Y:S06]  /*ea10*/  STL [R1], R0 ;  /* 0x0000000001007387 */ /* 0x0005ec0000100800 */
        /* <DEDUP_REMOVED lines=17> */
.L_x_10246:
[----:B------:R-:W-:Y:S05]  /*eb30*/  BSYNC B6 ;  /* 0x0000000000067941 */ /* 0x000fea0003800000 */
.L_x_10245:
[----:B------:R-:W3:Y:S01]  /*eb40*/  LDL R21, [R1] ;  /* 0x0000000001157983 */ /* 0x000ee20000100800 */
[----:B------:R-:W4:Y:S03]  /*eb50*/  LDC R7, c[0x0][0x448] ;  /* 0x00011200ff077b82 */ /* 0x000f260000000800 */
[----:B------:R-:W5:Y:S01]  /*eb60*/  LDL R20, [R1+0x8] ;  /* 0x0000080001147983 */ /* 0x000f620000100800 */
[----:B------:R-:W-:Y:S01]  /*eb70*/  IMAD.SHL.U32 R4, R17, 0x80, RZ ;  /* 0x0000008011047824 */ /* 0x000fe200078e00ff */
[----:B------:R-:W-:Y:S01]  /*eb80*/  ULDC.64 UR4, c[0x0][0x298] ;  /* 0x0000a60000047ab9 */ /* 0x000fe20000000a00 */
[----:B------:R-:W-:Y:S01]  /*eb90*/  LOP3.LUT R23, R23, 0xfffeffff, RZ, 0xc0, !PT ;  /* 0xfffeffff17177812 */ /* 0x000fe200078ec0ff */
[----:B0-----:R-:W0:Y:S01]  /*eba0*/  S2R R2, SR_TID.X ;  /* 0x0000000000027919 */ /* 0x001e220000002100 */
[----:B------:R-:W1:Y:S01]  /*ebb0*/  S2R R3, SR_TID.X ;  /* 0x0000000000037919 */ /* 0x000e620000002100 */
[----:B----4-:R-:W-:-:S13]  /*ebc0*/  ISETP.NE.AND P0, PT, R7, 0x1, PT ;  /* 0x000000010700780c */ /* 0x010fda0003f05270 */
[----:B--2---:R-:W2:Y:S01]  /*ebd0*/  @P0 LDC R0, c[0x0][0x44c] ;  /* 0x00011300ff000b82 */ /* 0x004ea20000000800 */
[----:B------:R-:W-:Y:S02]  /*ebe0*/  @P0 LOP3.LUT R23, R23, 0x10000, RZ, 0xfc, !PT ;  /* 0x0001000017170812 */ /* 0x000fe400078efcff */
[----:B0-----:R-:W-:Y:S01]  /*ebf0*/  LOP3.LUT R2, R2, 0x7f, RZ, 0xc0, !PT ;  /* 0x0000007f02027812 */ /* 0x001fe200078ec0ff */
[----:B-1----:R-:W-:-:S03]  /*ec00*/  IMAD.SHL.U32 R3, R3, 0x10, RZ ;  /* 0x0000001003037824 */ /* 0x002fc600078e00ff */
[----:B------:R-:W-:-:S04]  /*ec10*/  SHF.R.U32.HI R2, RZ, 0x3, R2 ;  /* 0x00000003ff027819 */ /* 0x000fc80000011602 */
[----:B------:R-:W-:Y:S02]  /*ec20*/  LOP3.LUT R3, R2, 0x70, R3, 0xf8, !PT ;  /* 0x0000007002037812 */ /* 0x000fe400078ef803 */
[----:B------:R-:W0:Y:S02]  /*ec30*/  @P0 LDC R2, c[0x0][0x450] ;  /* 0x00011400ff020b82 */ /* 0x000e240000000800 */
[----:B------:R-:W-:-:S05]  /*ec40*/  LOP3.LUT R17, R3, R4, RZ, 0xfc, !PT ;  /* 0x0000000403117212 */ /* 0x000fca00078efcff */
[----:B--2---:R-:W-:-:S04]  /*ec50*/  @P0 IMAD.HI.U32 R3, R17, R0, RZ ;  /* 0x0000000011030227 */ /* 0x004fc800078e00ff */
[----:B------:R-:W-:Y:S01]  /*ec60*/  IMAD.MOV.U32 R0, RZ, RZ, R17 ;  /* 0x000000ffff007224 */ /* 0x000fe200078e0011 */
[----:B0-----:R-:W-:Y:S01]  /*ec70*/  @P0 SHF.R.U32.HI R0, RZ, R2, R3 ;  /* 0x00000002ff000219 */ /* 0x001fe20000011603 */
[----:B------:R-:W-:-:S04]  /*ec80*/  IMAD.WIDE.U32 R2, R35, UR4, RZ ;  /* 0x0000000423027c25 */ /* 0x000fc8000f8e00ff */
[----:B---3--:R-:W-:Y:S02]  /*ec90*/  IMAD R5, R21, UR4, RZ ;  /* 0x0000000415057c24 */ /* 0x008fe4000f8e02ff */
[----:B------:R-:W0:Y:S02]  /*eca0*/  S2R R21, SR_TID.X ;  /* 0x0000000000157919 */ /* 0x000e240000002100 */
[----:B------:R-:W-:Y:S01]  /*ecb0*/  IMAD R5, R35, UR5, R5 ;  /* 0x0000000523057c24 */ /* 0x000fe2000f8e0205 */
[----:B------:R-:W-:-:S03]  /*ecc0*/  ULDC.64 UR4, c[0x0][0x2d8] ;  /* 0x0000b60000047ab9 */ /* 0x000fc60000000a00 */
[----:B------:R-:W-:Y:S02]  /*ecd0*/  IMAD.IADD R3, R3, 0x1, R5 ;  /* 0x0000000103037824 */ /* 0x000fe400078e0205 */
[----:B------:R-:W-:-:S04]  /*ece0*/  IMAD.WIDE.U32 R2, R18, UR4, R2 ;  /* 0x0000000412027c25 */ /* 0x000fc8000f8e0002 */
[----:B------:R-:W-:Y:S01]  /*ecf0*/  IMAD R3, R18, UR5, R3 ;  /* 0x0000000512037c24 */ /* 0x000fe2000f8e0203 */
[----:B------:R-:W-:Y:S02]  /*ed00*/  ULDC.64 UR4, c[0x0][0x2e0] ;  /* 0x0000b80000047ab9 */ /* 0x000fe40000000a00 */
[----:B-----5:R-:W-:Y:S02]  /*ed10*/  IMAD R5, R20, UR4, RZ ;  /* 0x0000000414057c24 */ /* 0x020fe4000f8e02ff */
[C---:B------:R-:W-:Y:S01]  /*ed20*/  IMAD.WIDE.U32 R2, R34.reuse, UR4, R2 ;  /* 0x0000000422027c25 */ /* 0x040fe2000f8e0002 */
[----:B------:R-:W1:Y:S03]  /*ed30*/  S2R R20, SR_TID.X ;  /* 0x0000000000147919 */ /* 0x000e660000002100 */
[----:B------:R-:W-:Y:S01]  /*ed40*/  IMAD R5, R34, UR5, R5 ;  /* 0x0000000522057c24 */ /* 0x000fe2000f8e0205 */
[----:B------:R-:W-:-:S03]  /*ed50*/  ULDC.64 UR4, c[0x0][0x2d0] ;  /* 0x0000b40000047ab9 */ /* 0x000fc60000000a00 */
[----:B------:R-:W-:Y:S01]  /*ed60*/  IMAD.IADD R3, R3, 0x1, R5 ;  /* 0x0000000103037824 */ /* 0x000fe200078e0205 */
[----:B------:R-:W-:Y:S01]  /*ed70*/  SHF.R.S32.HI R5, RZ, 0x1f, R0 ;  /* 0x0000001fff057819 */ /* 0x000fe20000011400 */
[----:B------:R-:W-:Y:S01]  /*ed80*/  IMAD.WIDE.U32 R2, R0, UR4, R2 ;  /* 0x0000000400027c25 */ /* 0x000fe2000f8e0002 */
[----:B0-----:R-:W-:-:S03]  /*ed90*/  LOP3.LUT R21, R21, 0x7f, RZ, 0xc0, !PT ;  /* 0x0000007f15157812 */ /* 0x001fc600078ec0ff */
[----:B------:R-:W-:Y:S01]  /*eda0*/  IMAD R5, R5, UR4, RZ ;  /* 0x0000000405057c24 */ /* 0x000fe2000f8e02ff */
[----:B------:R-:W-:-:S03]  /*edb0*/  SHF.R.U32.HI R21, RZ, 0x3, R21 ;  /* 0x00000003ff157819 */ /* 0x000fc60000011615 */
[----:B------:R-:W-:Y:S01]  /*edc0*/  IMAD R5, R0, UR5, R5 ;  /* 0x0000000500057c24 */ /* 0x000fe2000f8e0205 */
[----:B------:R-:W-:Y:S01]  /*edd0*/  ULDC.64 UR4, c[0x0][0x2c8] ;  /* 0x0000b20000047ab9 */ /* 0x000fe20000000a00 */
[----:B------:R-:W-:Y:S02]  /*ede0*/  IMAD.MOV R0, RZ, RZ, -R0 ;  /* 0x000000ffff007224 */ /* 0x000fe400078e0a00 */
[----:B------:R-:W-:Y:S02]  /*edf0*/  IMAD.IADD R3, R3, 0x1, R5 ;  /* 0x0000000103037824 */ /* 0x000fe400078e0205 */
[----:B------:R-:W-:-:S04]  /*ee00*/  IMAD R0, R7, R0, R17 ;  /* 0x0000000007007224 */ /* 0x000fc800078e0211 */
[----:B------:R-:W-:Y:S01]  /*ee10*/  IMAD.WIDE.U32 R2, R0, UR4, R2 ;  /* 0x0000000400027c25 */ /* 0x000fe2000f8e0002 */
[----:B------:R-:W-:-:S03]  /*ee20*/  SHF.R.S32.HI R5, RZ, 0x1f, R0 ;  /* 0x0000001fff057819 */ /* 0x000fc60000011400 */
[----:B-1----:R-:W-:Y:S02]  /*ee30*/  IMAD.SHL.U32 R20, R20, 0x8, RZ ;  /* 0x0000000814147824 */ /* 0x002fe400078e00ff */
[----:B------:R-:W-:-:S03]  /*ee40*/  IMAD R5, R5, UR4, RZ ;  /* 0x0000000405057c24 */ /* 0x000fc6000f8e02ff */
[----:B------:R-:W-:Y:S01]  /*ee50*/  LOP3.LUT R20, R20, 0x38, RZ, 0xc0, !PT ;  /* 0x0000003814147812 */ /* 0x000fe200078ec0ff */
        /* <DEDUP_REMOVED lines=9> */
[----:B------:R-:W2:Y:S01]  /*eef0*/  LDL.LU R2, [R1+0x4] ;  /* 0x0000040001027983 */ /* 0x000ea20000300800 */
[----:B------:R-:W2:Y:S03]  /*ef00*/  LDC R3, c[0x0][0x448] ;  /* 0x00011200ff037b82 */ /* 0x000ea60000000800 */
[----:B------:R-:W0:Y:S01]  /*ef10*/  SHFL.IDX PT, R10, R0, RZ, 0x181f ;  /* 0x00181fff000a7589 */ /* 0x000e2200000e0000 */
[----:B------:R-:W-:-:S03]  /*ef20*/  IMAD.IADD R4, R21, 0x1, R4 ;  /* 0x0000000115047824 */ /* 0x000fc600078e0204 */
[----:B------:R-:W-:Y:S01]  /*ef30*/  SHFL.IDX PT, R7, R0, 0x1, 0x181f ;  /* 0x00381f0000077f89 */ /* 0x000fe200000e0000 */
[----:B------:R-:W-:-:S03]  /*ef40*/  VIADD R8, R4, 0x10 ;  /* 0x0000001004087836 */ /* 0x000fc60000000000 */
[----:B------:R-:W-:Y:S04]  /*ef50*/  SHFL.IDX PT, R11, R0, 0x2, 0x181f ;  /* 0x00581f00000b7f89 */ /* 0x000fe800000e0000 */
[----:B------:R-:W-:Y:S01]  /*ef60*/  SHFL.IDX PT, R12, R0, 0x3, 0x181f ;  /* 0x00781f00000c7f89 */ /* 0x000fe200000e0000 */
[----:B------:R-:W-:Y:S01]  /*ef70*/  LOP3.LUT R23, R23, 0xffffdfff, RZ, 0xc0, !PT ;  /* 0xffffdfff17177812 */ /* 0x000fe200078ec0ff */
[----:B--2---:R-:W-:Y:S02]  /*ef80*/  IMAD R6, R2, R3, RZ ;  /* 0x0000000302067224 */ /* 0x004fe400078e02ff */
[----:B------:R-:W1:Y:S03]  /*ef90*/  SHFL.IDX PT, R3, R5, RZ, 0x181f ;  /* 0x00181fff05037589 */ /* 0x000e6600000e0000 */
[-C--:B------:R-:W-:Y:S01]  /*efa0*/  ISETP.GE.AND P6, PT, R4, R6.reuse, PT ;  /* 0x000000060400720c */ /* 0x080fe20003fc6270 */
[----:B------:R-:W2:Y:S01]  /*efb0*/  SHFL.IDX PT, R2, R5, 0x1, 0x181f ;  /* 0x00381f0005027f89 */ /* 0x000ea200000e0000 */
[----:B------:R-:W-:-:S11]  /*efc0*/  ISETP.GE.AND P5, PT, R8, R6, PT ;  /* 0x000000060800720c */ /* 0x000fd60003fa6270 */
[----:B0-----:R-:W-:-:S05]  /*efd0*/  @!P6 LEA R10, P1, R20, R10, 0x1 ;  /* 0x0000000a140ae211 */ /* 0x001fca00078208ff */
[----:B-1----:R-:W-:Y:S01]  /*efe0*/  @!P6 IMAD.X R3, RZ, RZ, R3, P1 ;  /* 0x000000ffff03e224 */ /* 0x002fe200008e0603 */
[----:B------:R-:W-:Y:S01]  /*eff0*/  @!P5 LEA R7, P1, R20, R7, 0x1 ;  /* 0x000000071407d211 */ /* 0x000fe200078208ff */
[----:B------:R-:W-:-:S04]  /*f000*/  VIADD R8, R4, 0x20 ;  /* 0x0000002004087836 */ /* 0x000fc80000000000 */
[----:B--2---:R-:W-:Y:S02]  /*f010*/  @!P5 IMAD.X R9, RZ, RZ, R2, P1 ;  /* 0x000000ffff09d224 */ /* 0x004fe400008e0602 */
[----:B------:R-:W0:Y:S01]  /*f020*/  SHFL.IDX PT, R2, R5, 0x2, 0x181f ;  /* 0x00581f0005027f89 */ /* 0x000e2200000e0000 */
[----:B------:R-:W-:-:S13]  /*f030*/  ISETP.GE.AND P3, PT, R8, R6, PT ;  /* 0x000000060800720c */ /* 0x000fda0003f66270 */
[----:B------:R-:W-:-:S05]  /*f040*/  @!P3 LEA R11, P1, R20, R11, 0x1 ;  /* 0x0000000b140bb211 */ /* 0x000fca00078208ff */
[----:B0-----:R-:W-:Y:S02]  /*f050*/  @!P3 IMAD.X R8, RZ, RZ, R2, P1 ;  /* 0x000000ffff08b224 */ /* 0x001fe400008e0602 */
[----:B------:R-:W-:-:S05]  /*f060*/  VIADD R2, R4, 0x30 ;  /* 0x0000003004027836 */ /* 0x000fca0000000000 */
[----:B------:R-:W-:Y:S01]  /*f070*/  ISETP.GE.AND P2, PT, R2, R6, PT ;  /* 0x000000060200720c */ /* 0x000fe20003f46270 */
[----:B------:R-:W-:-:S05]  /*f080*/  VIADD R2, R4, 0x40 ;  /* 0x0000004004027836 */ /* 0x000fca0000000000 */
[----:B------:R-:W-:Y:S02]  /*f090*/  ISETP.GE.AND P4, PT, R2, R6, PT ;  /* 0x000000060200720c */ /* 0x000fe40003f86270 */
[----:B------:R-:W0:Y:S05]  /*f0a0*/  SHFL.IDX PT, R2, R5, 0x3, 0x181f ;  /* 0x00781f0005027f89 */ /* 0x000e2a00000e0000 */
[----:B------:R-:W-:Y:S02]  /*f0b0*/  @!P2 LEA R14, P1, R20, R12, 0x1 ;  /* 0x0000000c140ea211 */ /* 0x000fe400078208ff */
[----:B------:R-:W1:Y:S03]  /*f0c0*/  SHFL.IDX PT, R12, R0, 0x4, 0x181f ;  /* 0x00981f00000c7f89 */ /* 0x000e6600000e0000 */
[----:B0-----:R-:W-:-:S02]  /*f0d0*/  @!P2 IMAD.X R13, RZ, RZ, R2, P1 ;  /* 0x000000ffff0da224 */ /* 0x001fc400008e0602 */
[----:B------:R-:W0:Y:S01]  /*f0e0*/  SHFL.IDX PT, R2, R5, 0x4, 0x181f ;  /* 0x00981f0005027f89 */ /* 0x000e2200000e0000 */
[----:B-1----:R-:W-:Y:S02]  /*f0f0*/  @!P4 LEA R15, P1, R20, R12, 0x1 ;  /* 0x0000000c140fc211 */ /* 0x002fe400078208ff */
[----:B------:R-:W-:-:S04]  /*f100*/  @P6 LOP3.LUT R23, R23, 0x2000, RZ, 0xfc, !PT ;  /* 0x0000200017176812 */ /* 0x000fc800078efcff */
[----:B------:R-:W-:Y:S01]  /*f110*/  LOP3.LUT R23, R23, 0xffffefff, RZ, 0xc0, !PT ;  /* 0xffffefff17177812 */ /* 0x000fe200078ec0ff */
[----:B0-----:R-:W-:Y:S02]  /*f120*/  @!P4 IMAD.X R12, RZ, RZ, R2, P1 ;  /* 0x000000ffff0cc224 */ /* 0x001fe400008e0602 */
[----:B------:R-:W-:-:S05]  /*f130*/  @!P6 IMAD.MOV.U32 R2, RZ, RZ, R10 ;  /* 0x000000ffff02e224 */ /* 0x000fca00078e000a */
[----:B------:R0:W-:Y:S01]  /*f140*/  @!P6 LDGSTS.E.BYPASS.LTC128B.128 [R26+0x18400], desc[UR36][R2.64], !P0 ;  /* 0x18400000021aefae */ /* 0x0001e2000c101d64 */
[----:B------:R-:W-:Y:S01]  /*f150*/  @P5 LOP3.LUT R23, R23, 0x1000, RZ, 0xfc, !PT ;  /* 0x0000100017175812 */ /* 0x000fe200078efcff */
[----:B0-----:R-:W-:Y:S02]  /*f160*/  @!P5 IMAD.MOV.U32 R2, RZ, RZ, R7 ;  /* 0x000000ffff02d224 */ /* 0x001fe400078e0007 */
[----:B------:R-:W-:-:S05]  /*f170*/  @!P5 IMAD.MOV.U32 R3, RZ, RZ, R9 ;  /* 0x000000ffff03d224 */ /* 0x000fca00078e0009 */
[----:B------:R0:W-:Y:S01]  /*f180*/  @!P5 LDGSTS.E.BYPASS.LTC128B.128 [R26+0x18c00], desc[UR36][R2.64], !P0 ;  /* 0x18c00000021adfae */ /* 0x0001e2000c101d64 */
[----:B------:R-:W-:-:S03]  /*f190*/  LOP3.LUT R23, R23, 0xfffff7ff, RZ, 0xc0, !PT ;  /* 0xfffff7ff17177812 */ /* 0x000fc600078ec0ff */
[----:B------:R-:W1:Y:S01]  /*f1a0*/  SHFL.IDX PT, R9, R0, 0x5, 0x181f ;  /* 0x00b81f0000097f89 */ /* 0x000e6200000e0000 */
[----:B0-----:R-:W-:Y:S02]  /*f1b0*/  @!P3 IMAD.MOV.U32 R2, RZ, RZ, R11 ;  /* 0x000000ffff02b224 */ /* 0x001fe400078e000b */
[----:B------:R-:W-:-:S05]  /*f1c0*/  @!P3 IMAD.MOV.U32 R3, RZ, RZ, R8 ;  /* 0x000000ffff03b224 */ /* 0x000fca00078e0008 */
[----:B------:R0:W-:Y:S01]  /*f1d0*/  @!P3 LDGSTS.E.BYPASS.LTC128B.128 [R26+0x19400], desc[UR36][R2.64], !P0 ;  /* 0x19400000021abfae */ /* 0x0001e2000c101d64 */
[----:B------:R-:W-:-:S03]  /*f1e0*/  @P3 LOP3.LUT R23, R23, 0x800, RZ, 0xfc, !PT ;  /* 0x0000080017173812 */ /* 0x000fc600078efcff */
[----:B------:R-:W2:Y:S01]  /*f1f0*/  SHFL.IDX PT, R8, R5, 0x5, 0x181f ;  /* 0x00b81f0005087f89 */ /* 0x000ea200000e0000 */
[----:B0-----:R-:W-:-:S03]  /*f200*/  VIADD R2, R4, 0x50 ;  /* 0x0000005004027836 */ /* 0x001fc60000000000 */
[----:B------:R-:W0:Y:S01]  /*f210*/  SHFL.IDX PT, R7, R0, 0x6, 0x181f ;  /* 0x00d81f0000077f89 */ /* 0x000e2200000e0000 */
[----:B------:R-:W-:Y:S01]  /*f220*/  @!P2 IMAD.MOV.U32 R3, RZ, RZ, R13 ;  /* 0x000000ffff03a224 */ /* 0x000fe200078e000d */
[----:B------:R-:W-:Y:S01]  /*f230*/  ISETP.GE.AND P3, PT, R2, R6, PT ;  /* 0x000000060200720c */ /* 0x000fe20003f66270 */
[----:B------:R-:W-:Y:S01]  /*f240*/  @!P2 IMAD.MOV.U32 R2, RZ, RZ, R14 ;  /* 0x000000ffff02a224 */ /* 0x000fe200078e000e */
[----:B------:R-:W-:-:S04]  /*f250*/  LOP3.LUT R23, R23, 0xfffffdff, RZ, 0xc0, !PT ;  /* 0xfffffdff17177812 */ /* 0x000fc800078ec0ff */
[----:B------:R3:W-:Y:S01]  /*f260*/  @!P2 LDGSTS.E.BYPASS.LTC128B.128 [R26+0x19c00], desc[UR36][R2.64], !P0 ;  /* 0x19c00000021aafae */ /* 0x0007e2000c101d64 */
[----:B------:R-:W-:-:S03]  /*f270*/  @P2 LOP3.LUT R23, R23, 0x200, RZ, 0xfc, !PT ;  /* 0x0000020017172812 */ /* 0x000fc600078efcff */
[----:B---3--:R-:W3:Y:S01]  /*f280*/  SHFL.IDX PT, R2, R5, 0x6, 0x181f ;  /* 0x00d81f0005027f89 */ /* 0x008ee200000e0000 */
[----:B------:R-:W-:-:S05]  /*f290*/  VIADD R3, R4, 0x60 ;  /* 0x0000006004037836 */ /* 0x000fca0000000000 */
[----:B------:R-:W-:Y:S02]  /*f2a0*/  ISETP.GE.AND P2, PT, R3, R6, PT ;  /* 0x000000060300720c */ /* 0x000fe40003f46270 */
[----:B-1----:R-:W-:-:S05]  /*f2b0*/  @!P3 LEA R9, P1, R20, R9, 0x1 ;  /* 0x000000091409b211 */ /* 0x002fca00078208ff */
[----:B--2---:R-:W-:-:S06]  /*f2c0*/  @!P3 IMAD.X R8, RZ, RZ, R8, P1 ;  /* 0x000000ffff08b224 */ /* 0x004fcc00008e0608 */
[----:B0-----:R-:W-:Y:S01]  /*f2d0*/  @!P2 LEA R7, P1, R20, R7, 0x1 ;  /* 0x000000071407a211 */ /* 0x001fe200078208ff */
[----:B------:R-:W-:-:S04]  /*f2e0*/  @!P4 IMAD.MOV.U32 R3, RZ, RZ, R12 ;  /* 0x000000ffff03c224 */ /* 0x000fc800078e000c */
[----:B---3--:R-:W-:Y:S02]  /*f2f0*/  @!P2 IMAD.X R10, RZ, RZ, R2, P1 ;  /* 0x000000ffff0aa224 */ /* 0x008fe400008e0602 */
[----:B------:R-:W-:-:S05]  /*f300*/  @!P4 IMAD.MOV.U32 R2, RZ, RZ, R15 ;  /* 0x000000ffff02c224 */ /* 0x000fca00078e000f */
[----:B------:R0:W-:Y:S01]  /*f310*/  @!P4 LDGSTS.E.BYPASS.LTC128B.128 [R26+0x1a400], desc[UR36][R2.64], !P0 ;  /* 0x1a400000021acfae */ /* 0x0001e2000c101d64 */
[----:B------:R-:W-:Y:S01]  /*f320*/  LOP3.LUT R23, R23, 0xfffffeff, RZ, 0xc0, !PT ;  /* 0xfffffeff17177812 */ /* 0x000fe200078ec0ff */
[----:B0-----:R-:W-:Y:S02]  /*f330*/  @!P3 IMAD.MOV.U32 R2, RZ, RZ, R9 ;  /* 0x000000ffff02b224 */ /* 0x001fe400078e0009 */
[----:B------:R-:W-:-:S05]  /*f340*/  @!P3 IMAD.MOV.U32 R3, RZ, RZ, R8 ;  /* 0x000000ffff03b224 */ /* 0x000fca00078e0008 */
[----:B------:R0:W-:Y:S04]  /*f350*/  @!P3 LDGSTS.E.BYPASS.LTC128B.128 [R26+0x1ac00], desc[UR36][R2.64], !P0 ;  /* 0x1ac00000021abfae */ /* 0x0001e8000c101d64 */
[----:B------:R-:W1:Y:S01]  /*f360*/  SHFL.IDX PT, R5, R5, 0x7, 0x181f ;  /* 0x00f81f0005057f89 */ /* 0x000e6200000e0000 */
[----:B0-----:R-:W-:Y:S02]  /*f370*/  @!P2 IMAD.MOV.U32 R2, RZ, RZ, R7 ;  /* 0x000000ffff02a224 */ /* 0x001fe400078e0007 */
[----:B------:R-:W-:Y:S01]  /*f380*/  @!P2 IMAD.MOV.U32 R3, RZ, RZ, R10 ;  /* 0x000000ffff03a224 */ /* 0x000fe200078e000a */
[----:B------:R-:W0:Y:S04]  /*f390*/  SHFL.IDX PT, R0, R0, 0x7, 0x181f ;  /* 0x00f81f0000007f89 */ /* 0x000e2800000e0000 */
[----:B------:R2:W-:Y:S01]  /*f3a0*/  @!P2 LDGSTS.E.BYPASS.LTC128B.128 [R26+0x1b400], desc[UR36][R2.64], !P0 ;  /* 0x1b400000021aafae */ /* 0x0005e2000c101d64 */
[----:B------:R-:W-:-:S04]  /*f3b0*/  @P4 LOP3.LUT R23, R23, 0x100, RZ, 0xfc, !PT ;  /* 0x0000010017174812 */ /* 0x000fc800078efcff */
[----:B------:R-:W-:-:S04]  /*f3c0*/  LOP3.LUT R23, R23, 0xffffff7f, RZ, 0xc0, !PT ;  /* 0xffffff7f17177812 */ /* 0x000fc800078ec0ff */
[----:B------:R-:W-:-:S04]  /*f3d0*/  @P3 LOP3.LUT R23, R23, 0x80, RZ, 0xfc, !PT ;  /* 0x0000008017173812 */ /* 0x000fc800078efcff */
[----:B------:R-:W-:-:S04]  /*f3e0*/  LOP3.LUT R23, R23, 0xffffffbf, RZ, 0xc0, !PT ;  /* 0xffffffbf17177812 */ /* 0x000fc800078ec0ff */
[----:B-12---:R-:W-:-:S07]  /*f3f0*/  @P2 LOP3.LUT R23, R23, 0x40, RZ, 0xfc, !PT ;  /* 0x0000004017172812 */ /* 0x006fce00078efcff */
.L_x_10341:
[----:B------:R-:W-:Y:S01]  /*f400*/  VIADD R4, R4, 0x70 ;  /* 0x0000007004047836 */ /* 0x000fe20000000000 */
[----:B------:R-:W-:-:S04]  /*f410*/  LOP3.LUT R23, R23, 0xffffbfff, RZ, 0xc0, !PT ;  /* 0xffffbfff17177812 */ /* 0x000fc800078ec0ff */
[----:B------:R-:W-:-:S13]  /*f420*/  ISETP.GE.AND P2, PT, R4, R6, PT ;  /* 0x000000060400720c */ /* 0x000fda0003f46270 */
[----:B0-----:R-:W-:Y:S02]  /*f430*/  @!P2 LEA R2, P1, R20, R0, 0x1 ;  /* 0x000000001402a211 */ /* 0x001fe400078208ff */
[----:B------:R-:W-:-:S03]  /*f440*/  @P2 LOP3.LUT R23, R23, 0x4000, RZ, 0xfc, !PT ;  /* 0x0000400017172812 */ /* 0x000fc600078efcff */
[----:B------:R-:W-:-:S05]  /*f450*/  @!P2 IMAD.X R3, RZ, RZ, R5, P1 ;  /* 0x000000ffff03a224 */ /* 0x000fca00008e0605 */
[----:B------:R-:W-:Y:S01]  /*f460*/  @!PT LDS RZ, [RZ] ;  /* 0x00000000fffff984 */ /* 0x000fe20000000800 */
[----:B------:R-:W-:Y:S01]  /*f470*/  @!PT LDS RZ, [RZ] ;  /* 0x00000000fffff984 */ /* 0x000fe20000000800 */
[----:B------:R-:W-:Y:S01]  /*f480*/  @!PT LDS RZ, [RZ] ;  /* 0x00000000fffff984 */ /* 0x000fe20000000800 */
[----:B------:R0:W-:Y:S01]  /*f490*/  @!P2 LDGSTS.E.BYPASS.LTC128B.128 [R26+0x1bc00], desc[UR36][R2.64], !P0 ;  /* 0x1bc00000021aafae */ /* 0x0001e2000c101d64 */
[----:B------:R-:W-:Y:S01]  /*f4a0*/  PLOP3.LUT P0, PT, PT, PT, PT, 0x80, 0x0 ;  /* 0x000000000000781c */ /* 0x000fe20003f0f070 */
[----:B------:R-:W-:-:S12]  /*f4b0*/  NOP ;  /* 0x0000000000007918 */ /* 0x000fd80000000000 */
.L_x_10248:
        /* <DEDUP_REMOVED lines=28> */
.L_x_10250:
[----:B------:R-:W-:Y:S05]  /*f680*/  BSYNC B6 ;  /* 0x0000000000067941 */ /* 0x000fea0003800000 */
.L_x_10249:
[----:B------:R-:W2:Y:S01]  /*f690*/  LDL.LU R21, [R1] ;  /* 0x0000000001157983 */ /* 0x000ea20000300800 */
[----:B0-----:R-:W0:Y:S01]  /*f6a0*/  LDC R2, c[0x0][0x448] ;  /* 0x00011200ff027b82 */ /* 0x001e220000000800 */
[----:B------:R-:W-:Y:S02]  /*f6b0*/  ULDC.64 UR4, c[0x0][0x398] ;  /* 0x0000e60000047ab9 */ /* 0x000fe40000000a00 */
[----:B------:R-:W3:Y:S01]  /*f6c0*/  LDL.LU R20, [R1+0x8] ;  /* 0x0000080001147983 */ /* 0x000ee20000300800 */
[----:B0-----:R-:W-:-:S13]  /*f6d0*/  ISETP.NE.AND P6, PT, R2, 0x1, PT ;  /* 0x000000010200780c */ /* 0x001fda0003fc5270 */
[----:B------:R-:W0:Y:S08]  /*f6e0*/  @P6 LDC R3, c[0x0][0x44c] ;  /* 0x00011300ff036b82 */ /* 0x000e300000000800 */
[----:B------:R-:W1:Y:S01]  /*f6f0*/  @P6 LDC R2, c[0x0][0x450] ;  /* 0x00011400ff026b82 */ /* 0x000e620000000800 */
[----:B------:R-:W-:Y:S02]  /*f700*/  IMAD.MOV.U32 R0, RZ, RZ, R17 ;  /* 0x000000ffff007224 */ /* 0x000fe400078e0011 */
[----:B0-----:R-:W-:-:S05]  /*f710*/  @P6 IMAD.HI.U32 R3, R17, R3, RZ ;  /* 0x0000000311036227 */ /* 0x001fca00078e00ff */
[----:B-1----:R-:W-:Y:S01]  /*f720*/  @P6 SHF.R.U32.HI R0, RZ, R2, R3 ;  /* 0x00000002ff006219 */ /* 0x002fe20000011603 */
[----:B------:R-:W-:Y:S01]  /*f730*/  IMAD.WIDE.U32 R2, R35, UR4, RZ ;  /* 0x0000000423027c25 */ /* 0x000fe2000f8e00ff */
[----:B------:R-:W0:Y:S02]  /*f740*/  S2R R8, SR_TID.X ;  /* 0x0000000000087919 */ /* 0x000e240000002100 */
[----:B------:R-:W-:Y:S01]  /*f750*/  SHF.R.S32.HI R5, RZ, 0x1f, R0 ;  /* 0x0000001fff057819 */ /* 0x000fe20000011400 */
        /* <DEDUP_REMOVED lines=11> */
[----:B------:R-:W-:Y:S01]  /*f810*/  IMAD.WIDE.U32 R2, R34, UR4, R2 ;  /* 0x0000000422027c25 */ /* 0x000fe2000f8e0002 */
        /* <DEDUP_REMOVED lines=16> */
[----:B------:R-:W-:Y:S01]  /*f920*/  ULDC.64 UR4, c[0x0][0x390] ;  /* 0x0000e40000047ab9 */ /* 0x000fe20000000a00 */
[----:B------:R-:W-:Y:S02]  /*f930*/  LOP3.LUT R20, R20, 0x38, RZ, 0xc0, !PT ;  /* 0x0000003814147812 */ /* 0x000fe400078ec0ff */
[----:B------:R-:W-:Y:S01]  /*f940*/  IMAD.IADD R3, R3, 0x1, R0 ;  /* 0x0000000103037824 */ /* 0x000fe200078e0200 */
[----:B------:R-:W-:Y:S01]  /*f950*/  LEA R0, P0, R2, UR4, 0x1 ;  /* 0x0000000402007c11 */ /* 0x000fe2000f8008ff */
[----:B------:R-:W-:Y:S01]  /*f960*/  ULDC UR4, c[0x0][0x3b8] ;  /* 0x0000ee0000047ab9 */ /* 0x000fe20000000800 */
[C---:B------:R-:W-:Y:S02]  /*f970*/  LOP3.LUT R9, R20.reuse, 0x40, RZ, 0xfc, !PT ;  /* 0x0000004014097812 */ /* 0x040fe400078efcff */
[C---:B------:R-:W-:Y:S02]  /*f980*/  LOP3.LUT R7, R20.reuse, 0x80, RZ, 0xfc, !PT ;  /* 0x0000008014077812 */ /* 0x040fe400078efcff */
[----:B------:R-:W-:-:S02]  /*f990*/  LOP3.LUT R6, R20, 0xc0, RZ, 0xfc, !PT ;  /* 0x000000c014067812 */ /* 0x000fc400078efcff */
[----:B------:R-:W-:Y:S01]  /*f9a0*/  LEA.HI.X R4, R2, UR5, R3, 0x1, P0 ;  /* 0x0000000502047c11 */ /* 0x000fe200080f0c03 */
[----:B------:R-:W-:Y:S01]  /*f9b0*/  UMOV UR5, 0xffffffff ;  /* 0xffffffff00057882 */ /* 0x000fe20000000000 */
[----:B------:R-:W-:Y:S02]  /*f9c0*/  ISETP.GE.AND P4, PT, R8, UR4, PT ;  /* 0x0000000408007c0c */ /* 0x000fe4000bf86270 */
[----:B------:R-:W-:Y:S02]  /*f9d0*/  ISETP.GE.AND P3, PT, R9, UR4, PT ;  /* 0x0000000409007c0c */ /* 0x000fe4000bf66270 */
[----:B------:R-:W-:Y:S02]  /*f9e0*/  ISETP.GE.AND P2, PT, R7, UR4, PT ;  /* 0x0000000407007c0c */ /* 0x000fe4000bf46270 */
[----:B------:R-:W-:Y:S01]  /*f9f0*/  ISETP.GE.AND P1, PT, R6, UR4, PT ;  /* 0x0000000406007c0c */ /* 0x000fe2000bf26270 */
[----:B------:R-:W-:-:S12]  /*fa00*/  BRA.DIV UR5, `(.L_x_10251) ;  /* 0x0000004605607947 */ /* 0x000fd8000b800000 */
[----:B------:R-:W0:Y:S01]  /*fa10*/  SHFL.IDX PT, R14, R0, RZ, 0x181f ;  /* 0x00181fff000e7589 */ /* 0x000e2200000e0000 */
[C---:B------:R-:W-:Y:S02]  /*fa20*/  LOP3.LUT P6, RZ, R23.reuse, 0x2000, RZ, 0xc0, !PT ;  /* 0x0000200017ff7812 */ /* 0x040fe400078cc0ff */
[----:B------:R-:W-:Y:S01]  /*fa30*/  LOP3.LUT P5, RZ, R23, 0x1000, RZ, 0xc0, !PT ;  /* 0x0000100017ff7812 */ /* 0x000fe200078ac0ff */
[----:B------:R-:W1:Y:S10]  /*fa40*/  SHFL.IDX PT, R2, R4, RZ, 0x181f ;  /* 0x00181fff04027589 */ /* 0x000e7400000e0000 */
[----:B0-----:R-:W-:-:S02]  /*fa50*/  @!P6 LEA R5, P0, R8, R14, 0x1 ;  /* 0x0000000e0805e211 */ /* 0x001fc400078008ff */
[----:B------:R-:W0:Y:S03]  /*fa60*/  SHFL.IDX PT, R14, R0, 0x1, 0x181f ;  /* 0x00381f00000e7f89 */ /* 0x000e2600000e0000 */
[----:B-1----:R-:W-:Y:S02]  /*fa70*/  @!P6 IMAD.X R3, RZ, RZ, R2, P0 ;  /* 0x000000ffff03e224 */ /* 0x002fe400000e0602 */
[----:B------:R-:W-:Y:S02]  /*fa80*/  @!P6 IMAD.MOV.U32 R2, RZ, RZ, R5 ;  /* 0x000000ffff02e224 */ /* 0x000fe400078e0005 */
[----:B------:R-:W1:Y:S04]  /*fa90*/  SHFL.IDX PT, R5, R4, 0x1, 0x181f ;  /* 0x00381f0004057f89 */ /* 0x000e6800000e0000 */
[----:B------:R-:W-:Y:S04]  /*faa0*/  @!P6 LDGSTS.E.BYPASS.LTC128B.128 [R26+0x22400], desc[UR36][R2.64], !P4 ;  /* 0x22400000021aefae */ /* 0x000fe8000e101d64 */
[----:B------:R-:W-:Y:S04]  /*fab0*/  @!P6 LDGSTS.E.BYPASS.LTC128B.128 [R26+0x26400], desc[UR36][R2.64+0x80], !P3 ;  /* 0x26400080021aefae */ /* 0x000fe8000d901d64 */
[----:B------:R-:W-:Y:S04]  /*fac0*/  @!P6 LDGSTS.E.BYPASS.LTC128B.128 [R26+0x2a400], desc[UR36][R2.64+0x100], !P2 ;  /* 0x2a400100021aefae */ /* 0x000fe8000d101d64 */
[----:B------:R2:W-:Y:S01]  /*fad0*/  @!P6 LDGSTS.E.BYPASS.LTC128B.128 [R26+0x2e400], desc[UR36][R2.64+0x180], !P1 ;  /* 0x2e400180021aefae */ /* 0x0005e2000c901d64 */
[----:B0-----:R-:W-:-:S02]  /*fae0*/  @!P5 LEA R6, P0, R8, R14, 0x1 ;  /* 0x0000000e0806d211 */ /* 0x001fc400078008ff */
[C---:B------:R-:W-:Y:S01]  /*faf0*/  LOP3.LUT P6, RZ, R23.reuse, 0x80, RZ, 0xc0, !PT ;  /* 0x0000008017ff7812 */ /* 0x040fe200078cc0ff */
[----:B------:R-:W0:Y:S01]  /*fb00*/  SHFL.IDX PT, R14, R0, 0x2, 0x181f ;  /* 0x00581f00000e7f89 */ /* 0x000e2200000e0000 */
[----:B------:R-:W-:Y:S01]  /*fb10*/  LOP3.LUT R23, R23, 0xfff7ffff, RZ, 0xc0, !PT ;  /* 0xfff7ffff17177812 */ /* 0x000fe200078ec0ff */
[----:B-1----:R-:W-:Y:S02]  /*fb20*/  @!P5 IMAD.X R7, RZ, RZ, R5, P0 ;  /* 0x000000ffff07d224 */ /* 0x002fe400000e0605 */
[----:B------:R-:W1:Y:S01]  /*fb30*/  SHFL.IDX PT, R5, R4, 0x2, 0x181f ;  /* 0x00581f0004057f89 */ /* 0x000e6200000e0000 */
[----:B--2---:R-:W-:Y:S02]  /*fb40*/  @!P5 IMAD.MOV.U32 R2, RZ, RZ, R6 ;  /* 0x000000ffff02d224 */ /* 0x004fe400078e0006 */
[----:B------:R-:W-:-:S05]  /*fb50*/  @!P5 IMAD.MOV.U32 R3, RZ, RZ, R7 ;  /* 0x000000ffff03d224 */ /* 0x000fca00078e0007 */
[----:B------:R-:W-:Y:S01]  /*fb60*/  @P6 LOP3.LUT R23, R23, 0x80000, RZ, 0xfc, !PT ;  /* 0x0008000017176812 */ /* 0x000fe200078efcff */
[----:B------:R-:W-:Y:S03]  /*fb70*/  @!P5 LDGSTS.E.BYPASS.LTC128B.128 [R26+0x22c00], desc[UR36][R2.64], !P4 ;  /* 0x22c00000021adfae */ /* 0x000fe6000e101d64 */
[C---:B------:R-:W-:Y:S01]  /*fb80*/  LOP3.LUT P6, RZ, R23.reuse, 0x200, RZ, 0xc0, !PT ;  /* 0x0000020017ff7812 */ /* 0x040fe200078cc0ff */
[----:B------:R-:W-:Y:S04]  /*fb90*/  @!P5 LDGSTS.E.BYPASS.LTC128B.128 [R26+0x26c00], desc[UR36][R2.64+0x80], !P3 ;  /* 0x26c00080021adfae */ /* 0x000fe8000d901d64 */
[----:B------:R-:W-:Y:S04]  /*fba0*/  @!P5 LDGSTS.E.BYPASS.LTC128B.128 [R26+0x2ac00], desc[UR36][R2.64+0x100], !P2 ;  /* 0x2ac00100021adfae */ /* 0x000fe8000d101d64 */
[----:B------:R2:W-:Y:S01]  /*fbb0*/  @!P5 LDGSTS.E.BYPASS.LTC128B.128 [R26+0x2ec00], desc[UR36][R2.64+0x180], !P1 ;  /* 0x2ec00180021adfae */ /* 0x0005e2000c901d64 */
[----:B------:R-:W-:-:S02]  /*fbc0*/  LOP3.LUT P5, RZ, R23, 0x40, RZ, 0xc0, !PT ;  /* 0x0000004017ff7812 */ /* 0x000fc400078ac0ff */
[----:B------:R-:W-:-:S11]  /*fbd0*/  LOP3.LUT R23, R23, 0xfffbffff, RZ, 0xc0, !PT ;  /* 0xfffbffff17177812 */ /* 0x000fd600078ec0ff */
[----:B------:R-:W-:-:S04]  /*fbe0*/  @P5 LOP3.LUT R23, R23, 0x40000, RZ, 0xfc, !PT ;  /* 0x0004000017175812 */ /* 0x000fc800078efcff */
[C---:B------:R-:W-:Y:S02]  /*fbf0*/  LOP3.LUT P5, RZ, R23.reuse, 0x100, RZ, 0xc0, !PT ;  /* 0x0000010017ff7812 */ /* 0x040fe400078ac0ff */
[----:B------:R-:W-:-:S11]  /*fc00*/  LOP3.LUT R23, R23, 0xffefffff, RZ, 0xc0, !PT ;  /* 0xffefffff17177812 */ /* 0x000fd600078ec0ff */
[----:B------:R-:W-:-:S04]  /*fc10*/  @P5 LOP3.LUT R23, R23, 0x100000, RZ, 0xfc, !PT ;  /* 0x0010000017175812 */ /* 0x000fc800078efcff */
[----:B------:R-:W-:-:S13]  /*fc20*/  LOP3.LUT P5, RZ, R23, 0x800, RZ, 0xc0, !PT ;  /* 0x0000080017ff7812 */ /* 0x000fda00078ac0ff */
[----:B0-----:R-:W-:Y:S02]  /*fc30*/  @!P5 LEA R6, P0, R8, R14, 0x1 ;  /* 0x0000000e0806d211 */ /* 0x001fe400078008ff */
[----:B------:R-:W0:Y:S03]  /*fc40*/  SHFL.IDX PT, R14, R0, 0x3, 0x181f ;  /* 0x00781f00000e7f89 */ /* 0x000e2600000e0000 */
[----:B-1----:R-:W-:Y:S02]  /*fc50*/  @!P5 IMAD.X R7, RZ, RZ, R5, P0 ;  /* 0x000000ffff07d224 */ /* 0x002fe400000e0605 */
[----:B------:R-:W1:Y:S01]  /*fc60*/  SHFL.IDX PT, R5, R4, 0x3, 0x181f ;  /* 0x00781f0004057f89 */ /* 0x000e6200000e0000 */
[----:B--2---:R-:W-:Y:S02]  /*fc70*/  @!P5 IMAD.MOV.U32 R2, RZ, RZ, R6 ;  /* 0x000000ffff02d224 */ /* 0x004fe400078e0006 */
[----:B------:R-:W-:-:S05]  /*fc80*/  @!P5 IMAD.MOV.U32 R3, RZ, RZ, R7 ;  /* 0x000000ffff03d224 */ /* 0x000fca00078e0007 */
[----:B------:R-:W-:Y:S04]  /*fc90*/  @!P5 LDGSTS.E.BYPASS.LTC128B.128 [R26+0x23400], desc[UR36][R2.64], !P4 ;  /* 0x23400000021adfae */ /* 0x000fe8000e101d64 */
[----:B------:R-:W-:Y:S04]  /*fca0*/  @!P5 LDGSTS.E.BYPASS.LTC128B.128 [R26+0x27400], desc[UR36][R2.64+0x80], !P3 ;  /* 0x27400080021adfae */ /* 0x000fe8000d901d64 */
[----:B------:R-:W-:Y:S01]  /*fcb0*/  @!P5 LDGSTS.E.BYPASS.LTC128B.128 [R26+0x2b400], desc[UR36][R2.64+0x100], !P2 ;  /* 0x2b400100021adfae */ /* 0x000fe2000d101d64 */
[----:B0-----:R-:W-:-:S03]  /*fcc0*/  @!P6 LEA R6, P0, R8, R14, 0x1 ;  /* 0x0000000e0806e211 */ /* 0x001fc600078008ff */
[----:B------:R0:W-:Y:S01]  /*fcd0*/  @!P5 LDGSTS.E.BYPASS.LTC128B.128 [R26+0x2f400], desc[UR36][R2.64+0x180], !P1 ;  /* 0x2f400180021adfae */ /* 0x0001e2000c901d64 */
[----:B------:R-:W-:-:S03]  /*fce0*/  LOP3.LUT P5, RZ, R23, 0x100000, RZ, 0xc0, !PT ;  /* 0x0010000017ff7812 */ /* 0x000fc600078ac0ff */
[----:B------:R-:W2:Y:S01]  /*fcf0*/  SHFL.IDX PT, R14, R0, 0x4, 0x181f ;  /* 0x00981f00000e7f89 */ /* 0x000ea200000e0000 */
[----:B-1----:R-:W-:-:S03]  /*fd00*/  @!P6 IMAD.X R7, RZ, RZ, R5, P0 ;  /* 0x000000ffff07e224 */ /* 0x002fc600000e0605 */
[----:B------:R-:W1:Y:S01]  /*fd10*/  SHFL.IDX PT, R5, R4, 0x4, 0x181f ;  /* 0x00981f0004057f89 */ /* 0x000e6200000e0000 */
[----:B0-----:R-:W-:Y:S02]  /*fd20*/  @!P6 IMAD.MOV.U32 R2, RZ, RZ, R6 ;  /* 0x000000ffff02e224 */ /* 0x001fe400078e0006 */
[----:B------:R-:W-:-:S05]  /*fd30*/  @!P6 IMAD.MOV.U32 R3, RZ, RZ, R7 ;  /* 0x000000ffff03e224 */ /* 0x000fca00078e0007 */
[----:B------:R-:W-:Y:S04]  /*fd40*/  @!P6 LDGSTS.E.BYPASS.LTC128B.128 [R26+0x23c00], desc[UR36][R2.64], !P4 ;  /* 0x23c00000021aefae */ /* 0x000fe8000e101d64 */
[----:B------:R-:W-:Y:S04]  /*fd50*/  @!P6 LDGSTS.E.BYPASS.LTC128B.128 [R26+0x27c00], desc[UR36][R2.64+0x80], !P3 ;  /* 0x27c00080021aefae */ /* 0x000fe8000d901d64 */
[----:B------:R-:W-:Y:S01]  /*fd60*/  @!P6 LDGSTS.E.BYPASS.LTC128B.128 [R26+0x2bc00], desc[UR36][R2.64+0x100], !P2 ;  /* 0x2bc00100021aefae */ /* 0x000fe2000d101d64 */
[----:B--2---:R-:W-:-:S03]  /*fd70*/  @!P5 LEA R6, P0, R8, R14, 0x1 ;  /* 0x0000000e0806d211 */ /* 0x004fc600078008ff */
[----:B------:R-:W0:Y:S02]  /*fd80*/  SHFL.IDX PT, R14, R0, 0x5, 0x181f ;  /* 0x00b81f00000e7f89 */ /* 0x000e2400000e0000 */
[----:B-1----:R-:W-:Y:S02]  /*fd90*/  @!P5 IMAD.X R7, RZ, RZ, R5, P0 ;  /* 0x000000ffff07d224 */ /* 0x002fe400000e0605 */
[----:B------:R-:W1:Y:S04]  /*fda0*/  SHFL.IDX PT, R5, R4, 0x5, 0x181f ;  /* 0x00b81f0004057f89 */ /* 0x000e6800000e0000 */
[----:B------:R2:W-:Y:S01]  /*fdb0*/  @!P6 LDGSTS.E.BYPASS.LTC128B.128 [R26+0x2fc00], desc[UR36][R2.64+0x180], !P1 ;  /* 0x2fc00180021aefae */ /* 0x0005e2000c901d64 */
[----:B------:R-:W-:Y:S01]  /*fdc0*/  LOP3.LUT P6, RZ, R23, 0x80000, RZ, 0xc0, !PT ;  /* 0x0008000017ff7812 */ /* 0x000fe200078cc0ff */
[----:B--2---:R-:W-:-:S02]  /*fdd0*/  @!P5 IMAD.MOV.U32 R2, RZ, RZ, R6 ;  /* 0x000000ffff02d224 */ /* 0x004fc400078e0006 */
[----:B------:R-:W-:-:S10]  /*fde0*/  @!P5 IMAD.MOV.U32 R3, RZ, RZ, R7 ;  /* 0x000000ffff03d224 */ /* 0x000fd400078e0007 */
[----:B0-----:R-:W-:Y:S02]  /*fdf0*/  @!P6 LEA R6, P0, R8, R14, 0x1 ;  /* 0x0000000e0806e211 */ /* 0x001fe400078008ff */
[----:B------:R-:W0:Y:S03]  /*fe00*/  SHFL.IDX PT, R14, R0, 0x6, 0x181f ;  /* 0x00d81f00000e7f89 */ /* 0x000e2600000e0000 */
[----:B-1----:R-:W-:Y:S01]  /*fe10*/  @!P6 IMAD.X R7, RZ, RZ, R5, P0 ;  /* 0x000000ffff07e224 */ /* 0x002fe200000e0605 */
[----:B------:R-:W-:Y:S04]  /*fe20*/  @!P5 LDGSTS.E.BYPASS.LTC128B.128 [R26+0x24400], desc[UR36][R2.64], !P4 ;  /* 0x24400000021adfae */ /* 0x000fe8000e101d64 */
[----:B------:R-:W1:Y:S04]  /*fe30*/  SHFL.IDX PT, R5, R4, 0x6, 0x181f ;  /* 0x00d81f0004057f89 */ /* 0x000e6800000e0000 */
[----:B------:R-:W-:Y:S04]  /*fe40*/  @!P5 LDGSTS.E.BYPASS.LTC128B.128 [R26+0x28400], desc[UR36][R2.64+0x80], !P3 ;  /* 0x28400080021adfae */ /* 0x000fe8000d901d64 */
[----:B------:R-:W-:Y:S04]  /*fe50*/  @!P5 LDGSTS.E.BYPASS.LTC128B.128 [R26+0x2c400], desc[UR36][R2.64+0x100], !P2 ;  /* 0x2c400100021adfae */ /* 0x000fe8000d101d64 */
[----:B------:R2:W-:Y:S01]  /*fe60*/  @!P5 LDGSTS.E.BYPASS.LTC128B.128 [R26+0x30400], desc[UR36][R2.64+0x180], !P1 ;  /* 0x30400180021adfae */ /* 0x0005e2000c901d64 */
[----:B------:R-:W-:Y:S01]  /*fe70*/  LOP3.LUT P5, RZ, R23, 0x40000, RZ, 0xc0, !PT ;  /* 0x0004000017ff7812 */ /* 0x000fe200078ac0ff */
[----:B--2---:R-:W-:-:S02]  /*fe80*/  @!P6 IMAD.MOV.U32 R2, RZ, RZ, R6 ;  /* 0x000000ffff02e224 */ /* 0x004fc400078e0006 */
[----:B------:R-:W-:-:S10]  /*fe90*/  @!P6 IMAD.MOV.U32 R3, RZ, RZ, R7 ;  /* 0x000000ffff03e224 */ /* 0x000fd400078e0007 */
[----:B0-----:R-:W-:Y:S02]  /*fea0*/  @!P5 LEA R6, P0, R8, R14, 0x1 ;  /* 0x0000000e0806d211 */ /* 0x001fe400078008ff */
[----:B------:R0:W2:Y:S03]  /*feb0*/  SHFL.IDX PT, R14, R0, 0x7, 0x181f ;  /* 0x00f81f00000e7f89 */ /* 0x0000a600000e0000 */
[----:B-1----:R-:W-:Y:S01]  /*fec0*/  @!P5 IMAD.X R7, RZ, RZ, R5, P0 ;  /* 0x000000ffff07d224 */ /* 0x002fe200000e0605 */
[----:B------:R-:W-:Y:S04]  /*fed0*/  @!P6 LDGSTS.E.BYPASS.LTC128B.128 [R26+0x24c00], desc[UR36][R2.64], !P4 ;  /* 0x24c00000021aefae */ /* 0x000fe8000e101d64 */
[----:B------:R-:W-:Y:S04]  /*fee0*/  @!P6 LDGSTS.E.BYPASS.LTC128B.128 [R26+0x28c00], desc[UR36][R2.64+0x80], !P3 ;  /* 0x28c00080021aefae */ /* 0x000fe8000d901d64 */
[----:B------:R-:W-:Y:S04]  /*fef0*/  @!P6 LDGSTS.E.BYPASS.LTC128B.128 [R26+0x2cc00], desc[UR36][R2.64+0x100], !P2 ;  /* 0x2cc00100021aefae */ /* 0x000fe8000d101d64 */
[----:B------:R1:W-:Y:S04]  /*ff00*/  @!P6 LDGSTS.E.BYPASS.LTC128B.128 [R26+0x30c00], desc[UR36][R2.64+0x180], !P1 ;  /* 0x30c00180021aefae */ /* 0x0003e8000c901d64 */
[----:B------:R0:W3:Y:S01]  /*ff10*/  SHFL.IDX PT, R5, R4, 0x7, 0x181f ;  /* 0x00f81f0004057f89 */ /* 0x0000e200000e0000 */
[----:B-1----:R-:W-:-:S02]  /*ff20*/  @!P5 IMAD.MOV.U32 R2, RZ, RZ, R6 ;  /* 0x000000ffff02d224 */ /* 0x002fc400078e0006 */
[----:B------:R-:W-:-:S05]  /*ff30*/  @!P5 IMAD.MOV.U32 R3, RZ, RZ, R7 ;  /* 0x000000ffff03d224 */ /* 0x000fca00078e0007 */
[----:B------:R0:W-:Y:S04]  /*ff40*/  @!P5 LDGSTS.E.BYPASS.LTC128B.128 [R26+0x25400], desc[UR36][R2.64], !P4 ;  /* 0x25400000021adfae */ /* 0x0001e8000e101d64 */
[----:B------:R0:W-:Y:S04]  /*ff50*/  @!P5 LDGSTS.E.BYPASS.LTC128B.128 [R26+0x29400], desc[UR36][R2.64+0x80], !P3 ;  /* 0x29400080021adfae */ /* 0x0001e8000d901d64 */
[----:B------:R0:W-:Y:S04]  /*ff60*/  @!P5 LDGSTS.E.BYPASS.LTC128B.128 [R26+0x2d400], desc[UR36][R2.64+0x100], !P2 ;  /* 0x2d400100021adfae */ /* 0x0001e8000d101d64 */
[----:B--23--:R0:W-:Y:S02]  /*ff70*/  @!P5 LDGSTS.E.BYPASS.LTC128B.128 [R26+0x31400], desc[UR36][R2.64+0x180], !P1 ;  /* 0x31400180021adfae */ /* 0x00c1e4000c901d64 */
.L_x_10359:
[----:B------:R-:W-:Y:S01]  /*ff80*/  LOP3.LUT P0, RZ, R23, 0x4000, RZ, 0xc0, !PT ;  /* 0x0000400017ff7812 */ /* 0x000fe2000780c0ff */
[----:B------:R-:W-:-:S12]  /*ff90*/  BSSY B0, `(.L_x_10252) ;  /* 0x000000b000007945 */ /* 0x000fd80003800000 */
        /* <DEDUP_REMOVED lines=8> */
[----:B------:R1:W-:Y:S04]  /*10020*/  LDGSTS.E.BYPASS.LTC128B.128 [R26+0x2dc00], desc[UR36][R2.64+0x100], !P2 ;  /* 0x2dc00100021a7fae */ /* 0x0003e8000d101d64 */
[----:B------:R1:W-:Y:S02]  /*10030*/  LDGSTS.E.BYPASS.LTC128B.128 [R26+0x31c00], desc[UR36][R2.64+0x180], !P1 ;  /* 0x31c00180021a7fae */ /* 0x0003e4000c901d64 */
.L_x_10253:
[----:B------:R-:W-:Y:S05]  /*10040*/  BSYNC B0 ;  /* 0x0000000000007941 */ /* 0x000fea0003800000 */
.L_x_10252:
[----:B------:R-:W-:Y:S01]  /*10050*/  NOP ;  /* 0x0000000000007918 */ /* 0x000fe20000000000 */
[----:B------:R-:W-:-:S13]  /*10060*/  PLOP3.LUT P0, PT, PT, PT, PT, 0x80, 0x0 ;  /* 0x000000000000781c */ /* 0x000fda0003f0f070 */
.L_x_10254:
        /* <DEDUP_REMOVED lines=18> */
.L_x_10360:
[----:B------:R-:W-:Y:S05]  /*10190*/  BSYNC B0 ;  /* 0x0000000000007941 */ /* 0x000fea0003800000 */
.L_x_10255:
[----:B------:R-:W-:-:S13]  /*101a0*/  LOP3.LUT P0, RZ, R23, 0x400, RZ, 0xc0, !PT ;  /* 0x0000040017ff7812 */ /* 0x000fda000780c0ff */
[----:B------:R-:W-:Y:S05]  /*101b0*/  @!P0 BRA `(.L_x_10257) ;  /* 0x0000000000048947 */ /* 0x000fea0003800000 */
[----:B------:R-:W-:Y:S01]  /*101c0*/  BPT.TRAP 0x1 ;  /* 0x000000040000795c */ /* 0x000fe20000300000 */
.L_x_10257:
[----:B------:R-:W-:Y:S01]  /*101d0*/  SHF.L.U32 R0, R27, 0x1f, RZ ;  /* 0x0000001f1b007819 */ /* 0x000fe200000006ff */
[----:B------:R-:W-:Y:S03]  /*101e0*/  BSSY B0, `(.L_x_10258) ;  /* 0x0000003000007945 */ /* 0x000fe60003800000 */
[----:B------:R-:W1:Y:S02]  /*101f0*/  SYNCS.PHASECHK.TRANS64.TRYWAIT P0, [R25+URZ+0x32460], R0 ;  /* 0x03246000190075a7 */ /* 0x000e64000800017f */
[----:B-1----:R-:W-:Y:S05]  /*10200*/  @!P0 BRA `(.L_x_10259) ;  /* 0x0000004800208947 */ /* 0x002fea0003800000 */
.L_x_10361:
[----:B------:R-:W-:Y:S05]  /*10210*/  BSYNC B0 ;  /* 0x0000000000007941 */ /* 0x000fea0003800000 */
.L_x_10258:
[----:B------:R-:W1:Y:S01]  /*10220*/  LDL.LU R2, [R1+0x10] ;  /* 0x0000100001027983 */ /* 0x000e620000300800 */
[----:B------:R-:W-:Y:S01]  /*10230*/  ULDC.64 UR4, c[0x0][0x328] ;  /* 0x0000ca0000047ab9 */ /* 0x000fe20000000a00 */
[----:B------:R-:W-:Y:S02]  /*10240*/  ULDC.64 UR6, c[0x0][0x318] ;  /* 0x0000c60000067ab9 */ /* 0x000fe40000000a00 */
[----:B------:R-:W2:Y:S04]  /*10250*/  LDL.LU R6, [R1+0x14] ;  /* 0x0000140001067983 */ /* 0x000ea80000300800 */
[----:B------:R-:W3:Y:S01]  /*10260*/  LDL.LU R4, [R1+0x24] ;  /* 0x0000240001047983 */ /* 0x000ee20000300800 */
[C---:B------:R-:W-:Y:S02]  /*10270*/  LOP3.LUT P3, RZ, R23.reuse, 0x10, RZ, 0xc0, !PT ;  /* 0x0000001017ff7812 */ /* 0x040fe4000786c0ff */
[----:B------:R-:W-:-:S02]  /*10280*/  LOP3.LUT P2, RZ, R23, 0x8, RZ, 0xc0, !PT ;  /* 0x0000000817ff7812 */ /* 0x000fc4000784c0ff */
[C---:B------:R-:W-:Y:S02]  /*10290*/  LOP3.LUT P1, RZ, R23.reuse, 0x4, RZ, 0xc0, !PT ;  /* 0x0000000417ff7812 */ /* 0x040fe4000782c0ff */
[----:B------:R-:W-:Y:S02]  /*102a0*/  LOP3.LUT P4, RZ, R23, 0x1, RZ, 0xc0, !PT ;  /* 0x0000000117ff7812 */ /* 0x000fe4000788c0ff */
[----:B------:R-:W-:Y:S01]  /*102b0*/  SEL R7, RZ, 0x8, P1 ;  /* 0x00000008ff077807 */ /* 0x000fe20000800000 */
[----:B-1----:R-:W-:Y:S02]  /*102c0*/  IMAD R0, R2, UR4, RZ ;  /* 0x0000000402007c24 */ /* 0x002fe4000f8e02ff */
[----:B0-----:R-:W-:-:S04]  /*102d0*/  IMAD.WIDE.U32 R2, R37, UR4, RZ ;  /* 0x0000000425027c25 */ /* 0x001fc8000f8e00ff */
[----:B------:R-:W-:Y:S01]  /*102e0*/  IMAD R5, R37, UR5, R0 ;  /* 0x0000000525057c24 */ /* 0x000fe2000f8e0200 */
[----:B------:R-:W-:Y:S01]  /*102f0*/  ULDC.64 UR4, c[0x0][0x338] ;  /* 0x0000ce0000047ab9 */ /* 0x000fe20000000a00 */
[----:B------:R-:W-:Y:S02]  /*10300*/  SEL R0, RZ, 0x2, P3 ;  /* 0x00000002ff007807 */ /* 0x000fe40001800000 */
        /* <DEDUP_REMOVED lines=10> */
[----:B------:R-:W-:Y:S02]  /*103b0*/  LEA.HI.X R6, R2, UR7, R3, 0x1, P0 ;  /* 0x0000000702067c11 */ /* 0x000fe400080f0c03 */
[----:B------:R-:W-:-:S04]  /*103c0*/  SEL R3, RZ, 0x4, P2 ;  /* 0x00000004ff037807 */ /* 0x000fc80001000000 */
[----:B---3--:R-:W-:Y:S01]  /*103d0*/  IADD3 R0, R3, R0, R4 ;  /* 0x0000000003007210 */ /* 0x008fe20007ffe004 */
[----:B------:R-:W-:-:S04]  /*103e0*/  IMAD R4, R24, 0x6000, R29 ;  /* 0x0000600018047824 */ /* 0x000fc800078e021d */
[----:B------:R-:W-:Y:S01]  /*103f0*/  IMAD.IADD R7, R0, 0x1, R7 ;  /* 0x0000000100077824 */ /* 0x000fe200078e0207 */
[----:B------:R-:W-:Y:S06]  /*10400*/  BRA.DIV UR4, `(.L_x_10260) ;  /* 0x0000004604b47947 */ /* 0x000fec000b800000 */
[----:B------:R-:W0:Y:S01]  /*10410*/  S2R R2, SR_TID.X ;  /* 0x0000000000027919 */ /* 0x000e220000002100 */
[----:B------:R-:W-:Y:S01]  /*10420*/  IMAD R4, R4, 0x2, R22 ;  /* 0x0000000204047824 */ /* 0x000fe200078e0216 */
[C---:B------:R-:W-:Y:S01]  /*10430*/  LOP3.LUT P2, RZ, R7.reuse, 0x2, RZ, 0xc0, !PT ;  /* 0x0000000207ff7812 */ /* 0x040fe2000784c0ff */
[----:B------:R-:W1:Y:S01]  /*10440*/  SHFL.IDX PT, R14, R5, RZ, 0x181f ;  /* 0x00181fff050e7589 */ /* 0x000e6200000e0000 */
[----:B------:R-:W-:-:S03]  /*10450*/  LOP3.LUT P1, RZ, R7, 0x4, RZ, 0xc0, !PT ;  /* 0x0000000407ff7812 */ /* 0x000fc6000782c0ff */
        /* <DEDUP_REMOVED lines=65> */
.L_x_10375:
        /* <DEDUP_REMOVED lines=15> */
.L_x_10261:
        /* <DEDUP_REMOVED lines=10> */
.L_x_10262:
[----:B0-----:R-:W2:Y:S01]  /*10a00*/  LDL.LU R2, [R1+0xc] ;  /* 0x00000c0001027983 */ /* 0x001ea20000300800 */
[----:B------:R0:W-:Y:S01]  /*10a10*/  SYNCS.ARRIVE.TRANS64.A1T0 RZ, [R25+URZ+0x32450], RZ ;  /* 0x032450ff19ff79a7 */ /* 0x0001e2000810003f */
[----:B------:R-:W-:Y:S01]  /*10a20*/  BSSY B0, `(.L_x_10263) ;  /* 0x00000d9000007945 */ /* 0x000fe20003800000 */
[----:B--2---:R-:W-:-:S05]  /*10a30*/  VIADD R21, R2, 0xfffffffe ;  /* 0xfffffffe02157836 */ /* 0x004fca0000000000 */
[----:B------:R-:W-:-:S13]  /*10a40*/  ISETP.GE.AND P0, PT, R21, R30, PT ;  /* 0x0000001e1500720c */ /* 0x000fda0003f06270 */
[----:B0-----:R-:W-:Y:S05]  /*10a50*/  @!P0 BRA `(.L_x_10264) ;  /* 0x0000000c00548947 */ /* 0x001fea0003800000 */
.L_x_10277:
[----:B0-----:R-:W0:Y:S01]  /*10a60*/  S2R R2, SR_TID.X ;  /* 0x0000000000027919 */ /* 0x001e220000002100 */
[----:B-1----:R-:W1:Y:S01]  /*10a70*/  LDC R3, c[0x0][0x430] ;  /* 0x00010c00ff037b82 */ /* 0x002e620000000800 */
[----:B------:R-:W-:Y:S01]  /*10a80*/  IMAD R8, R21, 0x60, R32 ;  /* 0x0000006015087824 */ /* 0x000fe200078e0220 */
[----:B------:R-:W-:Y:S01]  /*10a90*/  LOP3.LUT P1, RZ, R23, 0x400, RZ, 0xc0, !PT ;  /* 0x0000040017ff7812 */ /* 0x000fe2000782c0ff */
[----:B------:R-:W-:Y:S01]  /*10aa0*/  VIADD R24, R24, 0x1 ;  /* 0x0000000118187836 */ /* 0x000fe20000000000 */
[----:B-1----:R-:W-:Y:S02]  /*10ab0*/  ISETP.NE.AND P0, PT, R3, 0x1, PT ;  /* 0x000000010300780c */ /* 0x002fe40003f05270 */
[----:B0-----:R-:W-:-:S04]  /*10ac0*/  LOP3.LUT R2, R2, 0x7f, RZ, 0xc0, !PT ;  /* 0x0000007f02027812 */ /* 0x001fc800078ec0ff */
[----:B------:R-:W-:Y:S02]  /*10ad0*/  SHF.R.U32.HI R4, RZ, 0x3, R2 ;  /* 0x00000003ff047819 */ /* 0x000fe40000011602 */
[----:B------:R-:W0:Y:S05]  /*10ae0*/  S2R R2, SR_TID.X ;  /* 0x0000000000027919 */ /* 0x000e2a0000002100 */
[----:B------:R-:W1:Y:S08]  /*10af0*/  @P0 LDC R3, c[0x0][0x434] ;  /* 0x00010d00ff030b82 */ /* 0x000e700000000800 */
[----:B--2---:R-:W2:Y:S01]  /*10b00*/  @P0 LDC R7, c[0x0][0x438] ;  /* 0x00010e00ff070b82 */ /* 0x004ea20000000800 */
        /* <DEDUP_REMOVED lines=15> */
[----:B-1----:R-:W-:Y:S01]  /*10c00*/  @!P2 LEA R6, P0, R2, R6, 0x2 ;  /* 0x000000060206a211 */ /* 0x002fe200078010ff */
[----:B------:R-:W-:-:S03]  /*10c10*/  IMAD.MOV.U32 R4, RZ, RZ, RZ ;  /* 0x000000ffff047224 */ /* 0x000fc600078e00ff */
[----:B------:R-:W-:Y:S01]  /*10c20*/  @!P2 LEA.HI.X R7, R2, R7, R3, 0x2, P0 ;  /* 0x000000070207a211 */ /* 0x000fe200000f1403 */
[----:B------:R-:W-:Y:S01]  /*10c30*/  IMAD.MOV R5, RZ, RZ, -R9 ;  /* 0x000000ffff057224 */ /* 0x000fe200078e0a09 */
[C---:B------:R-:W-:Y:S01]  /*10c40*/  ISETP.NE.AND P0, PT, R24.reuse, 0x2, PT ;  /* 0x000000021800780c */ /* 0x040fe20003f05270 */
[----:B------:R-:W-:Y:S05]  /*10c50*/  YIELD ;  /* 0x0000000000007946 */ /* 0x000fea0003800000 */
[----:B------:R-:W-:Y:S01]  /*10c60*/  ULDC UR4, c[0x0][0x430] ;  /* 0x00010c0000047ab9 */ /* 0x000fe20000000800 */
[----:B------:R-:W-:Y:S01]  /*10c70*/  IMAD.MOV.U32 R3, RZ, RZ, R21 ;  /* 0x000000ffff037224 */ /* 0x000fe200078e0015 */
[----:B------:R-:W-:Y:S01]  /*10c80*/  SEL R2, RZ, 0x1, P0 ;  /* 0x00000001ff027807 */ /* 0x000fe20000000000 */
[----:B------:R-:W-:Y:S01]  /*10c90*/  IMAD R5, R5, UR4, R8 ;  /* 0x0000000405057c24 */ /* 0x000fe2000f8e0208 */
[----:B------:R0:W5:Y:S01]  /*10ca0*/  @!P2 LDG.E R4, desc[UR36][R6.64] ;  /* 0x000000240604a981 */ /* 0x000162000c1e1900 */
[----:B------:R-:W-:Y:S01]  /*10cb0*/  SEL R24, R24, RZ, P0 ;  /* 0x000000ff18187207 */ /* 0x000fe20000000000 */
[----:B------:R-:W-:Y:S01]  /*10cc0*/  VIADD R21, R21, 0xffffffff ;  /* 0xffffffff15157836 */ /* 0x000fe20000000000 */
[----:B------:R-:W-:-:S02]  /*10cd0*/  LOP3.LUT R27, R27, R2, RZ, 0x3c, !PT ;  /* 0x000000021b1b7212 */ /* 0x000fc400078e3cff */
[----:B------:R-:W-:Y:S01]  /*10ce0*/  ISETP.GT.AND P2, PT, R3, R30, PT ;  /* 0x0000001e0300720c */ /* 0x000fe20003f44270 */
[----:B------:R-:W-:-:S12]  /*10cf0*/  @!P1 BRA `(.L_x_10265) ;  /* 0x0000000000049947 */ /* 0x000fd80003800000 */
[----:B------:R-:W-:Y:S01]  /*10d00*/  BPT.TRAP 0x1 ;  /* 0x000000040000795c */ /* 0x000fe20000300000 */
.L_x_10265:
[----:B------:R-:W-:Y:S01]  /*10d10*/  IMAD R10, R24, 0x8, R22 ;  /* 0x00000008180a7824 */ /* 0x000fe200078e0216 */
[----:B------:R-:W-:Y:S01]  /*10d20*/  SHF.L.U32 R20, R27, 0x1f, RZ ;  /* 0x0000001f1b147819 */ /* 0x000fe200000006ff */
[----:B------:R-:W-:Y:S01]  /*10d30*/  BSSY B1, `(.L_x_10266) ;  /* 0x0000004000017945 */ /* 0x000fe20003800000 */
[----:B------:R-:W-:Y:S02]  /*10d40*/  SHF.R.S32.HI R9, RZ, 0x1f, R5 ;  /* 0x0000001fff097819 */ /* 0x000fe40000011405 */
[----:B------:R-:W1:Y:S02]  /*10d50*/  SYNCS.PHASECHK.TRANS64.TRYWAIT P0, [R10+URZ+0x32440], R20 ;  /* 0x032440140a0075a7 */ /* 0x000e64000800017f */
[----:B-1----:R-:W-:Y:S05]  /*10d60*/  @!P0 BRA `(.L_x_10267) ;  /* 0x00000044009c8947 */ /* 0x002fea0003800000 */
.L_x_10376:
[----:B------:R-:W-:Y:S05]  /*10d70*/  BSYNC B1 ;  /* 0x0000000000017941 */ /* 0x000fea0003800000 */
.L_x_10266:
[----:B------:R-:W-:Y:S01]  /*10d80*/  ULDC.64 UR4, c[0x0][0x300] ;  /* 0x0000c00000047ab9 */ /* 0x000fe20000000a00 */
[----:B-----5:R-:W-:Y:S01]  /*10d90*/  SHF.R.S32.HI R17, RZ, 0x1f, R4 ;  /* 0x0000001fff117819 */ /* 0x020fe20000011404 */
[----:B------:R-:W-:Y:S01]  /*10da0*/  IMAD R2, R9, UR4, RZ ;  /* 0x0000000409027c24 */ /* 0x000fe2000f8e02ff */
[----:B------:R-:W-:Y:S01]  /*10db0*/  ULDC.64 UR6, c[0x0][0x2e8] ;  /* 0x0000ba0000067ab9 */ /* 0x000fe20000000a00 */
[----:B------:R-:W-:Y:S02]  /*10dc0*/  LOP3.LUT P1, RZ, R23, 0x2, RZ, 0xc0, !PT ;  /* 0x0000000217ff7812 */ /* 0x000fe4000782c0ff */
[C---:B0-----:R-:W-:Y:S02]  /*10dd0*/  IMAD R7, R5.reuse, UR5, R2 ;  /* 0x0000000505077c24 */ /* 0x041fe4000f8e0202 */
        /* <DEDUP_REMOVED lines=18> */
[----:B------:R-:W-:Y:S01]  /*10f00*/  SHFL.IDX PT, R14, R6, 0x5, 0x181f ;  /* 0x00b81f00060e7f89 */ /* 0x000fe200000e0000 */
[----:B0-----:R-:W-:-:S05]  /*10f10*/  IADD3 R2, P0, R2, R0, RZ ;  /* 0x0000000002027210 */ /* 0x001fca0007f1e0ff */
[----:B--2---:R-:W-:-:S05]  /*10f20*/  IMAD.X R3, RZ, RZ, R3, P0 ;  /* 0x000000ffff037224 */ /* 0x004fca00000e0603 */
[----:B------:R0:W-:Y:S04]  /*10f30*/  LDGSTS.E.BYPASS.LTC128B.128 [R7+0x1c400], desc[UR36][R2.64], !P1 ;  /* 0x1c40000002077fae */ /* 0x0001e8000c901d64 */
[----:B0-----:R-:W0:Y:S04]  /*10f40*/  SHFL.IDX PT, R2, R6, 0x1, 0x181f ;  /* 0x00381f0006027f89 */ /* 0x001e2800000e0000 */
[----:B------:R-:W2:Y:S01]  /*10f50*/  SHFL.IDX PT, R3, R8, 0x1, 0x181f ;  /* 0x00381f0008037f89 */ /* 0x000ea200000e0000 */
        /* <DEDUP_REMOVED lines=14> */
[----:B------:R-:W2:Y:S04]  /*11040*/  SHFL.IDX PT, R3, R8, 0x4, 0x181f ;  /* 0x00981f0008037f89 */ /* 0x000ea800000e0000 */
[----:B------:R-:W3:Y:S01]  /*11050*/  SHFL.IDX PT, R8, R8, 0x5, 0x181f ;  /* 0x00b81f0008087f89 */ /* 0x000ee200000e0000 */
[----:B0-----:R-:W-:-:S05]  /*11060*/  IADD3 R2, P0, R2, R0, RZ ;  /* 0x0000000002027210 */ /* 0x001fca0007f1e0ff */
[----:B--2---:R-:W-:-:S05]  /*11070*/  IMAD.X R3, RZ, RZ, R3, P0 ;  /* 0x000000ffff037224 */ /* 0x004fca00000e0603 */
[----:B---3--:R0:W-:Y:S03]  /*11080*/  LDGSTS.E.BYPASS.LTC128B.128 [R7+0x1e400], desc[UR36][R2.64], !P1 ;  /* 0x1e40000002077fae */ /* 0x0081e6000c901d64 */
.L_x_10390:
[----:B0-----:R-:W-:-:S05]  /*11090*/  IADD3 R2, P0, R14, R0, RZ ;  /* 0x000000000e027210 */ /* 0x001fca0007f1e0ff */
[----:B------:R-:W-:Y:S01]  /*110a0*/  IMAD.X R3, RZ, RZ, R8, P0 ;  /* 0x000000ffff037224 */ /* 0x000fe200000e0608 */
[----:B------:R-:W-:-:S04]  /*110b0*/  PLOP3.LUT P0, PT, PT, PT, PT, 0x80, 0x0 ;  /* 0x000000000000781c */ /* 0x000fc80003f0f070 */
[----:B------:R-:W-:Y:S01]  /*110c0*/  @!PT LDS RZ, [RZ] ;  /* 0x00000000fffff984 */ /* 0x000fe20000000800 */
[----:B------:R-:W-:Y:S01]  /*110d0*/  @!PT LDS RZ, [RZ] ;  /* 0x00000000fffff984 */ /* 0x000fe20000000800 */
[----:B------:R-:W-:Y:S01]  /*110e0*/  @!PT LDS RZ, [RZ] ;  /* 0x00000000fffff984 */ /* 0x000fe20000000800 */
[----:B------:R0:W-:Y:S01]  /*110f0*/  LDGSTS.E.BYPASS.LTC128B.128 [R7+0x1ec00], desc[UR36][R2.64], !P1 ;  /* 0x1ec0000002077fae */ /* 0x0001e2000c901d64 */
[----:B------:R-:W-:-:S08]  /*11100*/  NOP ;  /* 0x0000000000007918 */ /* 0x000fd00000000000 */
.L_x_10269:
        /* <DEDUP_REMOVED lines=10> */
.L_x_10270:
[----:B------:R2:W-:Y:S01]  /*111b0*/  SYNCS.ARRIVE.TRANS64.A1T0 RZ, [R10+URZ+0x32430], RZ ;  /* 0x032430ff0aff79a7 */ /* 0x0005e2000810003f */
[----:B------:R-:W-:Y:S05]  /*111c0*/  @!P3 BRA `(.L_x_10271) ;  /* 0x000000000004b947 */ /* 0x000fea0003800000 */
[----:B------:R-:W-:Y:S01]  /*111d0*/  BPT.TRAP 0x1 ;  /* 0x000000040000795c */ /* 0x000fe20000300000 */
.L_x_10271:
[----:B------:R-:W3:Y:S01]  /*111e0*/  SYNCS.PHASECHK.TRANS64.TRYWAIT P0, [R10+URZ+0x32460], R20 ;  /* 0x032460140a0075a7 */ /* 0x000ee2000800017f */
[----:B------:R-:W-:Y:S04]  /*111f0*/  BSSY B1, `(.L_x_10272) ;  /* 0x0000002000017945 */ /* 0x000fe80003800000 */
[----:B---3--:R-:W-:Y:S05]  /*11200*/  @!P0 BRA `(.L_x_10273) ;  /* 0x0000004800288947 */ /* 0x008fea0003800000 */
.L_x_10391:
[----:B------:R-:W-:Y:S05]  /*11210*/  BSYNC B1 ;  /* 0x0000000000017941 */ /* 0x000fea0003800000 */
.L_x_10272:
[----:B------:R-:W-:Y:S01]  /*11220*/  ULDC.64 UR4, c[0x0][0x328] ;  /* 0x0000ca0000047ab9 */ /* 0x000fe20000000a00 */
[----:B------:R-:W-:Y:S01]  /*11230*/  ULDC.64 UR6, c[0x0][0x318] ;  /* 0x0000c60000067ab9 */ /* 0x000fe20000000a00 */
[----:B0-----:R-:W-:Y:S01]  /*11240*/  IMAD R2, R9, UR4, RZ ;  /* 0x0000000409027c24 */ /* 0x001fe2000f8e02ff */
[C---:B------:R-:W-:Y:S01]  /*11250*/  LOP3.LUT P5, RZ, R23.reuse, 0x1, RZ, 0xc0, !PT ;  /* 0x0000000117ff7812 */ /* 0x040fe200078ac0ff */
[----:B-1-3--:R-:W-:Y:S01]  /*11260*/  IMAD R20, R24, 0x6000, R29 ;  /* 0x0000600018147824 */ /* 0x00afe200078e021d */
        /* <DEDUP_REMOVED lines=36> */
[----:B-1----:R-:W-:Y:S04]  /*114b0*/  SHFL.IDX PT, R3, R25, 0x4, 0x181f ;  /* 0x00981f0019037f89 */ /* 0x002fe800000e0000 */
        /* <DEDUP_REMOVED lines=24> */
.L_x_10405:
        /* <DEDUP_REMOVED lines=11> */
.L_x_10275:
        /* <DEDUP_REMOVED lines=10> */
.L_x_10276:
[----:B------:R1:W-:Y:S01]  /*11790*/  SYNCS.ARRIVE.TRANS64.A1T0 RZ, [R10+URZ+0x32450], RZ ;  /* 0x032450ff0aff79a7 */ /* 0x0003e2000810003f */
[----:B------:R-:W-:Y:S05]  /*117a0*/  @P2 BRA `(.L_x_10277) ;  /* 0xfffffff000ac2947 */ /* 0x000fea000383ffff */
.L_x_10264:
[----:B------:R-:W-:Y:S05]  /*117b0*/  BSYNC B0 ;  /* 0x0000000000007941 */ /* 0x000fea0003800000 */
.L_x_10263:
[----:B0-----:R-:W0:Y:S01]  /*117c0*/  S2R R2, SR_TID.X ;  /* 0x0000000000027919 */ /* 0x001e220000002100 */
[----:B------:R-:W-:Y:S01]  /*117d0*/  VIADD R24, R24, 0x1 ;  /* 0x0000000118187836 */ /* 0x000fe20000000000 */
[----:B------:R-:W-:Y:S04]  /*117e0*/  BSSY B0, `(.L_x_10278) ;  /* 0x0000012000007945 */ /* 0x000fe80003800000 */
[----:B------:R-:W-:-:S04]  /*117f0*/  ISETP.NE.AND P0, PT, R24, 0x2, PT ;  /* 0x000000021800780c */ /* 0x000fc80003f05270 */
[----:B------:R-:W-:Y:S02]  /*11800*/  SEL R0, RZ, 0x1, P0 ;  /* 0x00000001ff007807 */ /* 0x000fe40000000000 */
[----:B0-----:R-:W-:-:S04]  /*11810*/  LOP3.LUT R2, R2, 0x7f, RZ, 0xc0, !PT ;  /* 0x0000007f02027812 */ /* 0x001fc800078ec0ff */
[----:B------:R-:W-:-:S13]  /*11820*/  ISETP.NE.AND P1, PT, R2, RZ, PT ;  /* 0x000000ff0200720c */ /* 0x000fda0003f25270 */
[----:B------:R-:W-:Y:S05]  /*11830*/  @P1 BRA `(.L_x_10279) ;  /* 0x0000000000301947 */ /* 0x000fea0003800000 */
[----:B------:R-:W0:Y:S01]  /*11840*/  S2R R5, SR_LANEID ;  /* 0x0000000000057919 */ /* 0x000e220000000000 */
[----:B------:R-:W-:Y:S01]  /*11850*/  VOTEU.ANY UR4, UPT, PT ;  /* 0x0000000000047886 */ /* 0x000fe200038e0100 */
[----:B------:R-:W3:Y:S01]  /*11860*/  LDC.64 R2, c[0x0][0xd60] ;  /* 0x00035800ff027b82 */ /* 0x000ee20000000a00 */
[----:B------:R-:W0:Y:S02]  /*11870*/  FLO.U32 R4, UR4 ;  /* 0x0000000400047d00 */ /* 0x000e2400080e0000 */
[----:B0-----:R-:W-:-:S06]  /*11880*/  ISETP.EQ.U32.AND P1, PT, R4, R5, PT ;  /* 0x000000050400720c */ /* 0x001fcc0003f22070 */
[----:B------:R-:W3:Y:S07]  /*11890*/  POPC R5, UR4 ;  /* 0x0000000400057d09 */ /* 0x000eee0008000000 */
[----:B---3--:R-:W3:Y:S01]  /*118a0*/  @P1 ATOMG.E.ADD.STRONG.GPU PT, R3, desc[UR36][R2.64], R5 ;  /* 0x00000005020319a8 */ /* 0x008ee200081ee1e4 */
[----:B------:R-:W0:Y:S02]  /*118b0*/  S2R R6, SR_LTMASK ;  /* 0x0000000000067919 */ /* 0x000e240000003900 */
[----:B0-----:R-:W-:-:S04]  /*118c0*/  LOP3.LUT R6, R6, UR4, RZ, 0xc0, !PT ;  /* 0x0000000406067c12 */ /* 0x001fc8000f8ec0ff */
[----:B------:R-:W0:Y:S01]  /*118d0*/  POPC R7, R6 ;  /* 0x0000000600077309 */ /* 0x000e220000000000 */
[----:B---3--:R-:W0:Y:S02]  /*118e0*/  SHFL.IDX PT, R4, R3, R4, 0x1f ;  /* 0x00001f0403047589 */ /* 0x008e2400000e0000 */
[----:B0-----:R-:W-:-:S07]  /*118f0*/  IADD3 R16, R4, UR39, R7 ;  /* 0x0000002704107c10 */ /* 0x001fce000fffe007 */
.L_x_10279:
[----:B------:R-:W-:Y:S05]  /*11900*/  BSYNC B0 ;  /* 0x0000000000007941 */ /* 0x000fea0003800000 */
.L_x_10278:
[----:B------:R-:W-:Y:S02]  /*11910*/  SEL R24, R24, RZ, P0 ;  /* 0x000000ff18187207 */ /* 0x000fe40000000000 */
[----:B------:R-:W-:-:S07]  /*11920*/  LOP3.LUT R27, R27, R0, RZ, 0x3c, !PT ;  /* 0x000000001b1b7212 */ /* 0x000fce00078e3cff */
.L_x_10232:
[----:B------:R-:W-:Y:S05]  /*11930*/  BSYNC B7 ;  /* 0x0000000000077941 */ /* 0x000fea0003800000 */
.L_x_10230:
        /* <DEDUP_REMOVED lines=8> */
[----:B------:R0:W3:Y:S01]  /*119c0*/  LDS.128 R16, [R22+0x324d0] ;  /* 0x0324d00016107984 */ /* 0x0000e20000000c00 */
[----:B------:R-:W-:Y:S06]  /*119d0*/  BAR.ARV 0x4, 0x180 ;  /* 0x0106000000007b1d */ /* 0x000fec0000002000 */
[----:B------:R-:W-:Y:S05]  /*119e0*/  BRA `(.L_x_10281) ;  /* 0x0000000800d07947 */ /* 0x000fea0003800000 */
.L_x_10280:
        /* <DEDUP_REMOVED lines=9> */
[----:B------:R-:W3:Y:S01]  /*11a80*/  @!P1 LDC.64 R4, c[0x0][0xd78] ;  /* 0x00035e00ff049b82 */ /* 0x000ee20000000a00 */
[----:B0-----:R-:W-:-:S05]  /*11a90*/  @!P1 IMAD.WIDE R2, R7, 0x4, R2 ;  /* 0x0000000407029825 */ /* 0x001fca00078e0202 */
[----:B------:R3:W4:Y:S02]  /*11aa0*/  @!P1 LDG.E R6, desc[UR36][R2.64] ;  /* 0x0000002402069981 */ /* 0x000724000c1e1900 */
        /* <DEDUP_REMOVED lines=10> */
[----:B----4-:R-:W-:-:S02]  /*11b50*/  @!P1 IMAD.MOV.U32 R7, RZ, RZ, R6 ;  /* 0x000000ffff079224 */ /* 0x010fc400078e0006 */
[----:B------:R-:W-:Y:S01]  /*11b60*/  IMAD.MOV.U32 R6, RZ, RZ, RZ ;  /* 0x000000ffff067224 */ /* 0x000fe200078e00ff */
        /* <DEDUP_REMOVED lines=18> */
[----:B------:R0:W3:Y:S02]  /*11c90*/  SHFL.IDX PT, R14, R2, 0x1f, 0x1f ;  /* 0x03e01f00020e7f89 */ /* 0x0000e400000e0000 */
.L_x_10415:
[----:B------:R-:W-:Y:S02]  /*11ca0*/  ULDC UR4, c[0x0][0xd38] ;  /* 0x00034e0000047ab9 */ /* 0x000fe40000000800 */
[----:B------:R-:W-:-:S04]  /*11cb0*/  IMAD.U32 R5, RZ, RZ, UR4 ;  /* 0x00000004ff057e24 */ /* 0x000fc8000f8e00ff */
[----:B---3--:R-:W-:-:S04]  /*11cc0*/  IMAD R14, R14, R5, RZ ;  /* 0x000000050e0e7224 */ /* 0x008fc800078e02ff */
[----:B------:R-:W-:-:S05]  /*11cd0*/  IMAD.IADD R9, R8, 0x1, R14 ;  /* 0x0000000108097824 */ /* 0x000fca00078e020e */
[----:B------:R-:W-:-:S13]  /*11ce0*/  ISETP.GT.AND P6, PT, R9, R0, PT ;  /* 0x000000000900720c */ /* 0x000fda0003fc4270 */
[----:B------:R-:W-:Y:S05]  /*11cf0*/  @P6 BRA `(.L_x_10283) ;  /* 0x0000000000a46947 */ /* 0x000fea0003800000 */
.L_x_10286:
        /* <DEDUP_REMOVED lines=10> */
[----:B------:R-:W3:Y:S01]  /*11da0*/  @!P6 LDC.64 R4, c[0x0][0xd78] ;  /* 0x00035e00ff04eb82 */ /* 0x000ee20000000a00 */
[----:B0-----:R-:W-:-:S05]  /*11db0*/  @!P6 IMAD.WIDE R2, R11, 0x4, R2 ;  /* 0x000000040b02e825 */ /* 0x001fca00078e0202 */
[----:B------:R3:W4:Y:S02]  /*11dc0*/  @!P6 LDG.E R7, desc[UR36][R2.64] ;  /* 0x000000240207e981 */ /* 0x000724000c1e1900 */
[----:B---3--:R-:W-:-:S04]  /*11dd0*/  @!P6 IMAD.WIDE R2, R11, 0x4, R4 ;  /* 0x000000040b02e825 */ /* 0x008fc800078e0204 */
[----:B------:R-:W-:-:S06]  /*11de0*/  IMAD.MOV.U32 R4, RZ, RZ, RZ ;  /* 0x000000ffff047224 */ /* 0x000fcc00078e00ff */
[----:B------:R-:W4:Y:S01]  /*11df0*/  @!P6 LDG.E R4, desc[UR36][R2.64] ;  /* 0x000000240204e981 */ /* 0x000f22000c1e1900 */
[----:B------:R-:W-:Y:S01]  /*11e00*/  UMOV UR4, 0xffffffff ;  /* 0xffffffff00047882 */ /* 0x000fe20000000000 */
[----:B----4-:R-:W-:Y:S02]  /*11e10*/  IMAD R13, R4, R7, RZ ;  /* 0x00000007040d7224 */ /* 0x010fe400078e02ff */
        /* <DEDUP_REMOVED lines=17> */
.L_x_10423:
[----:B------:R-:W-:Y:S02]  /*11f30*/  ULDC UR4, c[0x0][0xd38] ;  /* 0x00034e0000047ab9 */ /* 0x000fe40000000800 */
[----:B------:R-:W-:-:S04]  /*11f40*/  IMAD.U32 R5, RZ, RZ, UR4 ;  /* 0x00000004ff057e24 */ /* 0x000fc8000f8e00ff */
[----:B---3--:R-:W-:-:S04]  /*11f50*/  IMAD R14, R14, R5, RZ ;  /* 0x000000050e0e7224 */ /* 0x008fc800078e02ff */
[----:B------:R-:W-:-:S05]  /*11f60*/  IMAD.IADD R9, R14, 0x1, R9 ;  /* 0x000000010e097824 */ /* 0x000fca00078e0209 */
[----:B------:R-:W-:-:S13]  /*11f70*/  ISETP.GT.AND P6, PT, R9, R0, PT ;  /* 0x000000000900720c */ /* 0x000fda0003fc4270 */
[----:B------:R-:W-:Y:S05]  /*11f80*/  @!P6 BRA `(.L_x_10286) ;  /* 0xfffffffc005ce947 */ /* 0x000fea000383ffff */
.L_x_10283:
        /* <DEDUP_REMOVED lines=9> */
.L_x_10428:
[----:B------:R-:W-:-:S13]  /*12020*/  ISETP.NE.AND P0, PT, R3, RZ, PT ;  /* 0x000000ff0300720c */ /* 0x000fda0003f05270 */
[----:B------:R-:W-:Y:S05]  /*12030*/  @!P0 BRA `(.L_x_10288) ;  /* 0x0000000000108947 */ /* 0x000fea0003800000 */
[----:B------:R-:W-:Y:S01]  /*12040*/  UMOV UR4, 0xffffffff ;  /* 0xffffffff00047882 */ /* 0x000fe20000000000 */
[----:B------:R-:W-:Y:S02]  /*12050*/  VIADD R12, R8, 0xffffffff ;  /* 0xffffffff080c7836 */ /* 0x000fe40000000000 */
[----:B------:R-:W-:Y:S05]  /*12060*/  BRA.DIV UR4, `(.L_x_10289) ;  /* 0x0000004a04c07947 */ /* 0x000fea000b800000 */
[----:B------:R0:W0:Y:S02]  /*12070*/  SHFL.IDX PT, R6, R2, R12, 0x1f ;  /* 0x00001f0c02067589 */ /* 0x00002400000e0000 */
.L_x_10288:
[----:B-12-4-:R-:W-:Y:S01]  /*12080*/  IABS R10, R7 ;  /* 0x00000007000a7213 */ /* 0x016fe20000000000 */
[----:B0-----:R-:W-:Y:S01]  /*12090*/  IMAD R16, R6, R5, R9 ;  /* 0x0000000506107224 */ /* 0x001fe200078e0209 */
[----:B------:R-:W-:Y:S01]  /*120a0*/  IABS R5, R4 ;  /* 0x0000000400057213 */ /* 0x000fe20000000000 */
[----:B------:R-:W-:Y:S01]  /*120b0*/  IMAD.IADD R19, R8, 0x1, R19 ;  /* 0x0000000108137824 */ /* 0x000fe200078e0213 */
[----:B------:R-:W0:Y:S01]  /*120c0*/  I2F.RP R11, R10 ;  /* 0x0000000a000b7306 */ /* 0x000e220000209400 */
[----:B------:R-:W-:-:S07]  /*120d0*/  IMAD.IADD R0, R0, 0x1, -R16 ;  /* 0x0000000100007824 */ /* 0x000fce00078e0a10 */
[----:B------:R-:W1:Y:S08]  /*120e0*/  I2F.RP R12, R5 ;  /* 0x00000005000c7306 */ /* 0x000e700000209400 */
[----:B0-----:R-:W0:Y:S08]  /*120f0*/  MUFU.RCP R11, R11 ;  /* 0x0000000b000b7308 */ /* 0x001e300000001000 */
[----:B-1----:R-:W-:Y:S01]  /*12100*/  MUFU.RCP R12, R12 ;  /* 0x0000000c000c7308 */ /* 0x002fe20000001000 */
[----:B0-----:R-:W-:-:S07]  /*12110*/  VIADD R2, R11, 0xffffffe ;  /* 0x0ffffffe0b027836 */ /* 0x001fce0000000000 */
        /* <DEDUP_REMOVED lines=48> */
.L_x_10284:
[----:B------:R-:W-:Y:S01]  /*12420*/  UMOV UR4, URZ ;  /* 0x0000003f00047c82 */ /* 0x000fe20008000000 */
[----:B------:R-:W-:Y:S01]  /*12430*/  UMOV UR5, URZ ;  /* 0x0000003f00057c82 */ /* 0x000fe20008000000 */
[----:B------:R-:W-:Y:S01]  /*12440*/  ULDC UR6, c[0x0][0xd3c] ;  /* 0x00034f0000067ab9 */ /* 0x000fe20000000800 */
[----:B------:R-:W-:Y:S02]  /*12450*/  IMAD.MOV.U32 R16, RZ, RZ, R0 ;  /* 0x000000ffff107224 */ /* 0x000fe400078e0000 */
[----:B------:R-:W-:Y:S02]  /*12460*/  IMAD.U32 R17, RZ, RZ, UR4 ;  /* 0x00000004ff117e24 */ /* 0x000fe4000f8e00ff */
[----:B------:R-:W-:Y:S02]  /*12470*/  IMAD.U32 R18, RZ, RZ, UR5 ;  /* 0x00000005ff127e24 */ /* 0x000fe4000f8e00ff */
[----:B------:R-:W-:-:S07]  /*12480*/  IMAD.U32 R19, RZ, RZ, UR6 ;  /* 0x00000006ff137e24 */ /* 0x000fce000f8e00ff */
.L_x_10290:
        /* <DEDUP_REMOVED lines=10> */
.L_x_10281:
[----:B------:R-:W-:Y:S02]  /*12530*/  ULDC UR4, c[0x0][0xd3c] ;  /* 0x00034f0000047ab9 */ /* 0x000fe40000000800 */
[----:B---3--:R-:W-:-:S13]  /*12540*/  ISETP.GE.AND P0, PT, R19, UR4, PT ;  /* 0x0000000413007c0c */ /* 0x008fda000bf06270 */
[----:B------:R-:W-:Y:S05]  /*12550*/  @!P0 BRA `(.L_x_10291) ;  /* 0xffffffac00108947 */ /* 0x000fea000383ffff */
[----:B------:R-:W-:Y:S05]  /*12560*/  BSYNC B8 ;  /* 0x0000000000087941 */ /* 0x000fea0003800000 */
.L_x_10224:
[----:B------:R-:W3:Y:S01]  /*12570*/  LDL.LU R0, [R1+0x18] ;  /* 0x0000180001007983 */ /* 0x000ee20000300800 */
[----:B------:R-:W-:Y:S01]  /*12580*/  BSSY B0, `(.L_x_10292) ;  /* 0x000000b000007945 */ /* 0x000fe20003800000 */
[----:B------:R-:W5:Y:S01]  /*12590*/  S2R R5, SR_CgaCtaId ;  /* 0x0000000000057919 */ /* 0x000f620000008800 */
[----:B---3--:R-:W-:-:S05]  /*125a0*/  VIADD R0, R0, 0x1 ;  /* 0x0000000100007836 */ /* 0x008fca0000000000 */
        /* <DEDUP_REMOVED lines=8> */
.L_x_10431:
[----:B------:R-:W-:Y:S05]  /*12630*/  BSYNC B0 ;  /* 0x0000000000007941 */ /* 0x000fea0003800000 */
.L_x_10292:
[----:B------:R-:W-:-:S03]  /*12640*/  UMOV UR4, 0xffffffff ;  /* 0xffffffff00047882 */ /* 0x000fc60000000000 */
[----:B------:R-:W-:Y:S05]  /*12650*/  BRA.DIV UR4, `(.L_x_10294) ;  /* 0x0000004604807947 */ /* 0x000fea000b800000 */
[----:B-1----:R-:W1:Y:S02]  /*12660*/  S2R R0, SR_TID.X ;  /* 0x0000000000007919 */ /* 0x002e640000002100 */
[----:B-1----:R-:W-:-:S04]  /*12670*/  SHF.R.U32.HI R0, RZ, 0x5, R0 ;  /* 0x00000005ff007819 */ /* 0x002fc80000011600 */
[----:B------:R-:W-:-:S05]  /*12680*/  LOP3.LUT R0, R0, 0x3, RZ, 0xc0, !PT ;  /* 0x0000000300007812 */ /* 0x000fca00078ec0ff */
[----:B------:R1:W3:Y:S02]  /*12690*/  SHFL.IDX PT, R14, R0, RZ, 0x1f ;  /* 0x00001fff000e7589 */ /* 0x0002e400000e0000 */
.L_x_10434:
[----:B---3--:R-:W-:Y:S01]  /*126a0*/  ISETP.NE.AND P0, PT, R14, RZ, PT ;  /* 0x000000ff0e00720c */ /* 0x008fe20003f05270 */
[----:B------:R-:W-:-:S12]  /*126b0*/  BSSY B0, `(.L_x_10295) ;  /* 0x0000026000007945 */ /* 0x000fd80003800000 */
[----:B------:R-:W-:Y:S05]  /*126c0*/  @P0 BRA `(.L_x_10296) ;  /* 0x0000000000900947 */ /* 0x000fea0003800000 */
[----:B------:R-:W-:-:S03]  /*126d0*/  UMOV UR4, 0xffffffff ;  /* 0xffffffff00047882 */ /* 0x000fc60000000000 */
[----:B------:R-:W-:Y:S05]  /*126e0*/  BRA.DIV UR4, `(.L_x_10297) ;  /* 0x0000004604907947 */ /* 0x000fea000b800000 */
[----:B------:R-:W-:-:S13]  /*126f0*/  ELECT P6, URZ, PT ;  /* 0x00000000003f782f */ /* 0x000fda00038c0000 */
.L_x_10437:
        /* <DEDUP_REMOVED lines=8> */
.L_x_10298:
[C---:B------:R-:W-:Y:S01]  /*12780*/  IMAD R3, R24.reuse, 0x8, R5 ;  /* 0x0000000818037824 */ /* 0x040fe200078e0205 */
[----:B------:R-:W-:Y:S01]  /*12790*/  SHF.L.U32 R2, R27, 0x1f, RZ ;  /* 0x0000001f1b027819 */ /* 0x000fe200000006ff */
[----:B------:R-:W-:-:S03]  /*127a0*/  VIADD R24, R24, 0x1 ;  /* 0x0000000118187836 */ /* 0x000fc60000000000 */
[----:B------:R-:W1:Y:S02]  /*127b0*/  SYNCS.PHASECHK.TRANS64.TRYWAIT P1, [R3+URZ+0x32440], R2 ;  /* 0x03244002030075a7 */ /* 0x000e64000802017f */
[----:B------:R-:W-:-:S04]  /*127c0*/  ISETP.NE.AND P2, PT, R24, 0x2, PT ;  /* 0x000000021800780c */ /* 0x000fc80003f45270 */
[----:B------:R-:W-:Y:S01]  /*127d0*/  SEL R0, RZ, 0x1, P2 ;  /* 0x00000001ff007807 */ /* 0x000fe20001000000 */
[----:B-1----:R-:W-:Y:S08]  /*127e0*/  @!P1 BRA `(.L_x_10299) ;  /* 0x0000004400709947 */ /* 0x002ff00003800000 */
.L_x_10438:
[----:B------:R-:W-:Y:S02]  /*127f0*/  SEL R24, R24, RZ, P2 ;  /* 0x000000ff18187207 */ /* 0x000fe40001000000 */
[----:B------:R-:W-:Y:S01]  /*12800*/  LOP3.LUT R0, R27, R0, RZ, 0x3c, !PT ;  /* 0x000000001b007212 */ /* 0x000fe200078e3cff */
[----:B------:R-:W-:Y:S06]  /*12810*/  @!P0 BRA `(.L_x_10300) ;  /* 0x0000000000048947 */ /* 0x000fec0003800000 */
[----:B------:R-:W-:Y:S01]  /*12820*/  BPT.TRAP 0x1 ;  /* 0x000000040000795c */ /* 0x000fe20000300000 */
.L_x_10300:
[----:B------:R-:W-:Y:S01]  /*12830*/  IMAD R5, R24, 0x8, R5 ;  /* 0x0000000818057824 */ /* 0x000fe200078e0205 */
[----:B------:R-:W-:-:S04]  /*12840*/  SHF.L.U32 R0, R0, 0x1f, RZ ;  /* 0x0000001f00007819 */ /* 0x000fc800000006ff */
[----:B------:R-:W3:Y:S02]  /*12850*/  SYNCS.PHASECHK.TRANS64.TRYWAIT P1, [R5+URZ+0x32440], R0 ;  /* 0x03244000050075a7 */ /* 0x000ee4000802017f */
[----:B---3--:R-:W-:Y:S05]  /*12860*/  @!P1 BRA `(.L_x_10301) ;  /* 0x0000004400649947 */ /* 0x008fea0003800000 */
.L_x_10439:
[----:B------:R-:W-:Y:S05]  /*12870*/  @!P0 BRA `(.L_x_10302) ;  /* 0x0000000000048947 */ /* 0x000fea0003800000 */
[----:B------:R-:W-:Y:S01]  /*12880*/  BPT.TRAP 0x1 ;  /* 0x000000040000795c */ /* 0x000fe20000300000 */
.L_x_10302:
[----:B------:R-:W5:Y:S02]  /*12890*/  SYNCS.PHASECHK.TRANS64.TRYWAIT P1, [R3+URZ+0x32460], R2 ;  /* 0x03246002030075a7 */ /* 0x000f64000802017f */
[----:B-----5:R-:W-:Y:S05]  /*128a0*/  @!P1 BRA `(.L_x_10303) ;  /* 0x0000004400689947 */ /* 0x020fea0003800000 */
.L_x_10440:
[----:B------:R-:W-:Y:S05]  /*128b0*/  @!P0 BRA `(.L_x_10304) ;  /* 0x0000000000048947 */ /* 0x000fea0003800000 */
[----:B------:R-:W-:Y:S01]  /*128c0*/  BPT.TRAP 0x1 ;  /* 0x000000040000795c */ /* 0x000fe20000300000 */
.L_x_10304:
[----:B------:R0:W0:Y:S02]  /*128d0*/  SYNCS.PHASECHK.TRANS64.TRYWAIT P0, [R5+URZ+0x32460], R0 ;  /* 0x03246000050075a7 */ /* 0x000024000800017f */
[----:B0-----:R-:W-:Y:S05]  /*128e0*/  @!P0 NANOSLEEP.SYNCS 0x989680 ;  /* 0x009896800000895d */ /* 0x001fea0003900000 */
[----:B------:R-:W0:Y:S02]  /*128f0*/  @!P0 SYNCS.PHASECHK.TRANS64 P0, [R5+URZ+0x32460], R0 ;  /* 0x03246000050085a7 */ /* 0x000e24000800007f */
[----:B0-----:R-:W-:Y:S05]  /*12900*/  @!P0 BRA `(.L_x_10304) ;  /* 0xfffffffc00f08947 */ /* 0x001fea000383ffff */
.L_x_10296:
[----:B------:R-:W-:Y:S05]  /*12910*/  BSYNC B0 ;  /* 0x0000000000007941 */ /* 0x000fea0003800000 */
.L_x_10295:
[----:B------:R-:W-:Y:S05]  /*12920*/  EXIT ;  /* 0x000000000000794d */ /* 0x000fea0003800000 */
.L_x_10170:
[----:B-1----:R1:W2:Y:S02]  /*12930*/  SYNCS.PHASECHK.TRANS64.TRYWAIT P0, [R3+URZ+0x32400], R0 ;  /* 0x03240000030075a7 */ /* 0x0022a4000800017f */
[----:B--2---:R-:W-:Y:S05]  /*12940*/  @!P0 NANOSLEEP.SYNCS 0x989680 ;  /* 0x009896800000895d */ /* 0x004fea0003900000 */
[----:B------:R-:W2:Y:S02]  /*12950*/  @!P0 SYNCS.PHASECHK.TRANS64 P0, [R3+URZ+0x32400], R0 ;  /* 0x03240000030085a7 */ /* 0x000ea4000800007f */
[----:B--2---:R-:W-:Y:S05]  /*12960*/  @!P0 BRA `(.L_x_10170) ;  /* 0xfffffffc00f08947 */ /* 0x004fea000383ffff */
[----:B------:R-:W-:Y:S05]  /*12970*/  BRA `(.L_x_10305) ;  /* 0xfffffef400107947 */ /* 0x000fea000383ffff */
.L_x_10174:
[----:B---3--:R-:W-:-:S04]  /*12980*/  IMAD.U32 R5, RZ, RZ, UR6 ;  /* 0x00000006ff057e24 */ /* 0x008fc8000f8e00ff */
[----:B------:R3:W4:Y:S03]  /*12990*/  SYNCS.PHASECHK.TRANS64.TRYWAIT P1, [R5+URZ+0x32430], R2 ;  /* 0x03243002050075a7 */ /* 0x000726000802017f */
[----:B----4-:R-:W-:Y:S05]  /*129a0*/  @!P1 NANOSLEEP.SYNCS 0x989680 ;  /* 0x009896800000995d */ /* 0x010fea0003900000 */
[----:B------:R-:W4:Y:S02]  /*129b0*/  @!P1 SYNCS.PHASECHK.TRANS64 P1, [R5+URZ+0x32430], R2 ;  /* 0x03243002050095a7 */ /* 0x000f24000802007f */
[----:B----4-:R-:W-:Y:S05]  /*129c0*/  @!P1 BRA `(.L_x_10174) ;  /* 0xfffffffc00ec9947 */ /* 0x010fea000383ffff */
[----:B------:R-:W-:Y:S05]  /*129d0*/  BRA `(.L_x_10173) ;  /* 0xfffffef400407947 */ /* 0x000fea000383ffff */
.L_x_10175:
[----:B----4-:R4:W0:Y:S02]  /*129e0*/  SYNCS.PHASECHK.TRANS64.TRYWAIT P1, [R3+URZ+0x32410], R0 ;  /* 0x03241000030075a7 */ /* 0x010824000802017f */
[----:B0-----:R-:W-:Y:S05]  /*129f0*/  @!P1 NANOSLEEP.SYNCS 0x989680 ;  /* 0x009896800000995d */ /* 0x001fea0003900000 */
[----:B------:R-:W0:Y:S02]  /*12a00*/  @!P1 SYNCS.PHASECHK.TRANS64 P1, [R3+URZ+0x32410], R0 ;  /* 0x03241000030095a7 */ /* 0x000e24000802007f */
[----:B0-----:R-:W-:Y:S05]  /*12a10*/  @!P1 BRA `(.L_x_10175) ;  /* 0xfffffffc00f09947 */ /* 0x001fea000383ffff */
[----:B------:R-:W-:Y:S05]  /*12a20*/  BRA `(.L_x_10306) ;  /* 0xfffffef400f87947 */ /* 0x000fea000383ffff */
.L_x_10179:
[----:B0--3--:R-:W-:-:S04]  /*12a30*/  IMAD.U32 R5, RZ, RZ, UR6 ;  /* 0x00000006ff057e24 */ /* 0x009fc8000f8e00ff */
[----:B------:R0:W3:Y:S03]  /*12a40*/  SYNCS.PHASECHK.TRANS64.TRYWAIT P1, [R5+URZ+0x32450], R2 ;  /* 0x03245002050075a7 */ /* 0x0000e6000802017f */
[----:B---3--:R-:W-:Y:S05]  /*12a50*/  @!P1 NANOSLEEP.SYNCS 0x989680 ;  /* 0x009896800000995d */ /* 0x008fea0003900000 */
[----:B------:R-:W3:Y:S02]  /*12a60*/  @!P1 SYNCS.PHASECHK.TRANS64 P1, [R5+URZ+0x32450], R2 ;  /* 0x03245002050095a7 */ /* 0x000ee4000802007f */
[----:B---3--:R-:W-:Y:S05]  /*12a70*/  @!P1 BRA `(.L_x_10179) ;  /* 0xfffffffc00ec9947 */ /* 0x008fea000383ffff */
[----:B------:R-:W-:Y:S05]  /*12a80*/  BRA `(.L_x_10178) ;  /* 0xfffffef800007947 */ /* 0x000fea000383ffff */
.L_x_10186:
[----:B-1----:R-:W-:-:S04]  /*12a90*/  IMAD.U32 R153, RZ, RZ, UR5 ;  /* 0x00000005ff997e24 */ /* 0x002fc8000f8e00ff */
[----:B------:R1:W2:Y:S03]  /*12aa0*/  SYNCS.PHASECHK.TRANS64.TRYWAIT P2, [R153+URZ+0x32430], R0 ;  /* 0x03243000990075a7 */ /* 0x0002a6000804017f */
[----:B--2---:R-:W-:Y:S05]  /*12ab0*/  @!P2 NANOSLEEP.SYNCS 0x989680 ;  /* 0x009896800000a95d */ /* 0x004fea0003900000 */
[----:B------:R-:W2:Y:S02]  /*12ac0*/  @!P2 SYNCS.PHASECHK.TRANS64 P2, [R153+URZ+0x32430], R0 ;  /* 0x032430009900a5a7 */ /* 0x000ea4000804007f */
[----:B--2---:R-:W-:Y:S05]  /*12ad0*/  @!P2 BRA `(.L_x_10186) ;  /* 0xfffffffc00eca947 */ /* 0x004fea000383ffff */
[----:B------:R-:W-:Y:S05]  /*12ae0*/  BRA `(.L_x_10185) ;  /* 0xffffff1c00907947 */ /* 0x000fea000383ffff */
.L_x_10190:
[----:B--2---:R-:W-:-:S04]  /*12af0*/  IMAD.U32 R210, RZ, RZ, UR5 ;  /* 0x00000005ffd27e24 */ /* 0x004fc8000f8e00ff */
[----:B------:R2:W3:Y:S03]  /*12b00*/  SYNCS.PHASECHK.TRANS64.TRYWAIT P2, [R210+URZ+0x32450], R0 ;  /* 0x03245000d20075a7 */ /* 0x0004e6000804017f */
[----:B---3--:R-:W-:Y:S05]  /*12b10*/  @!P2 NANOSLEEP.SYNCS 0x989680 ;  /* 0x009896800000a95d */ /* 0x008fea0003900000 */
[----:B------:R-:W3:Y:S02]  /*12b20*/  @!P2 SYNCS.PHASECHK.TRANS64 P2, [R210+URZ+0x32450], R0 ;  /* 0x03245000d200a5a7 */ /* 0x000ee4000804007f */
[----:B---3--:R-:W-:Y:S05]  /*12b30*/  @!P2 BRA `(.L_x_10190) ;  /* 0xfffffffc00eca947 */ /* 0x008fea000383ffff */
[----:B------:R-:W-:Y:S05]  /*12b40*/  BRA `(.L_x_10189) ;  /* 0xffffff20000c7947 */ /* 0x000fea000383ffff */
.L_x_10238:
        /* <DEDUP_REMOVED lines=11> */
.L_x_10308:
[----:B------:R-:W-:Y:S05]  /*12c00*/  BSYNC B0 ;  /* 0x0000000000007941 */ /* 0x000fea0003800000 */
.L_x_10307:
[----:B------:R-:W-:Y:S05]  /*12c10*/  BRA `(.L_x_10309) ;  /* 0xffffffb4005c7947 */ /* 0x000fea000383ffff */
.L_x_10241:
[----:B0-----:R0:W1:Y:S02]  /*12c20*/  SYNCS.PHASECHK.TRANS64.TRYWAIT P0, [R25+URZ+0x32440], R0 ;  /* 0x03244000190075a7 */ /* 0x001064000800017f */
[----:B-1----:R-:W-:Y:S05]  /*12c30*/  @!P0 NANOSLEEP.SYNCS 0x989680 ;  /* 0x009896800000895d */ /* 0x002fea0003900000 */
[----:B------:R-:W1:Y:S02]  /*12c40*/  @!P0 SYNCS.PHASECHK.TRANS64 P0, [R25+URZ+0x32440], R0 ;  /* 0x03244000190085a7 */ /* 0x000e64000800007f */
[----:B-1----:R-:W-:Y:S05]  /*12c50*/  @!P0 BRA `(.L_x_10241) ;  /* 0xfffffffc00f08947 */ /* 0x002fea000383ffff */
[----:B------:R-:W-:Y:S05]  /*12c60*/  BRA `(.L_x_10310) ;  /* 0xffffffb400887947 */ /* 0x000fea000383ffff */
.L_x_10242:
        /* <DEDUP_REMOVED lines=8> */
.L_x_10312:
[----:B------:R-:W-:Y:S05]  /*12cf0*/  BSYNC B0 ;  /* 0x0000000000007941 */ /* 0x000fea0003800000 */
.L_x_10311:
        /* <DEDUP_REMOVED lines=9> */
.L_x_10313:
[----:B------:R-:W-:Y:S02]  /*12d90*/  IMAD.MOV.U32 R13, RZ, RZ, R4 ;  /* 0x000000ffff0d7224 */ /* 0x000fe400078e0004 */
[----:B------:R-:W-:Y:S02]  /*12da0*/  IMAD.MOV.U32 R12, RZ, RZ, 0x1 ;  /* 0x00000001ff0c7424 */ /* 0x000fe400078e00ff */
[----:B------:R-:W-:-:S07]  /*12db0*/  IMAD.MOV.U32 R3, RZ, RZ, R14 ;  /* 0x000000ffff037224 */ /* 0x000fce00078e000e */
[----:B------:R-:W-:Y:S05]  /*12dc0*/  WARPSYNC.COLLECTIVE R15, `(.L_x_10314) ;  /* 0x000000000f087348 */ /* 0x000fea0003c00000 */
[----:B------:R0:W1:Y:S02]  /*12dd0*/  SHFL.IDX P6, R14, R13, R12, R11 ;  /* 0x0000000c0d0e7389 */ /* 0x00006400000c000b */
[----:B01----:R-:W-:Y:S01]  /*12de0*/  ENDCOLLECTIVE ;  /* 0x000000000000791b */ /* 0x003fe20003800000 */
.L_x_10314:
        /* <DEDUP_REMOVED lines=15> */
.L_x_10315:
[----:B------:R-:W-:Y:S02]  /*12ee0*/  @P0 IMAD R6, R5, 0x2, R22 ;  /* 0x0000000205060824 */ /* 0x000fe400078e0216 */
[----:B------:R-:W-:Y:S02]  /*12ef0*/  IMAD.MOV.U32 R13, RZ, RZ, R4 ;  /* 0x000000ffff0d7224 */ /* 0x000fe400078e0004 */
[----:B------:R-:W-:Y:S02]  /*12f00*/  IMAD.MOV.U32 R12, RZ, RZ, 0x2 ;  /* 0x00000002ff0c7424 */ /* 0x000fe400078e00ff */
[----:B------:R-:W-:-:S07]  /*12f10*/  IMAD.MOV.U32 R3, RZ, RZ, R14 ;  /* 0x000000ffff037224 */ /* 0x000fce00078e000e */
[----:B------:R-:W-:Y:S05]  /*12f20*/  WARPSYNC.COLLECTIVE R15, `(.L_x_10316) ;  /* 0x000000000f087348 */ /* 0x000fea0003c00000 */
[----:B------:R0:W1:Y:S02]  /*12f30*/  SHFL.IDX P6, R14, R13, R12, R11 ;  /* 0x0000000c0d0e7389 */ /* 0x00006400000c000b */
[----:B01----:R-:W-:Y:S01]  /*12f40*/  ENDCOLLECTIVE ;  /* 0x000000000000791b */ /* 0x003fe20003800000 */
.L_x_10316:
        /* <DEDUP_REMOVED lines=15> */
.L_x_10317:
[----:B------:R-:W-:Y:S02]  /*13040*/  @P0 IMAD R6, R5, 0x2, R22 ;  /* 0x0000000205060824 */ /* 0x000fe400078e0216 */
[----:B------:R-:W-:Y:S02]  /*13050*/  IMAD.MOV.U32 R13, RZ, RZ, R4 ;  /* 0x000000ffff0d7224 */ /* 0x000fe400078e0004 */
[----:B------:R-:W-:Y:S02]  /*13060*/  IMAD.MOV.U32 R12, RZ, RZ, 0x3 ;  /* 0x00000003ff0c7424 */ /* 0x000fe400078e00ff */
[----:B------:R-:W-:-:S07]  /*13070*/  IMAD.MOV.U32 R3, RZ, RZ, R14 ;  /* 0x000000ffff037224 */ /* 0x000fce00078e000e */
[----:B------:R-:W-:Y:S05]  /*13080*/  WARPSYNC.COLLECTIVE R15, `(.L_x_10318) ;  /* 0x000000000f087348 */ /* 0x000fea0003c00000 */
[----:B------:R0:W1:Y:S02]  /*13090*/  SHFL.IDX P6, R14, R13, R12, R11 ;  /* 0x0000000c0d0e7389 */ /* 0x00006400000c000b */
[----:B01----:R-:W-:Y:S01]  /*130a0*/  ENDCOLLECTIVE ;  /* 0x000000000000791b */ /* 0x003fe20003800000 */
.L_x_10318:
        /* <DEDUP_REMOVED lines=15> */
.L_x_10319:
[----:B------:R-:W-:Y:S02]  /*131a0*/  @P0 IMAD R6, R5, 0x2, R22 ;  /* 0x0000000205060824 */ /* 0x000fe400078e0216 */
[----:B------:R-:W-:Y:S02]  /*131b0*/  IMAD.MOV.U32 R13, RZ, RZ, R4 ;  /* 0x000000ffff0d7224 */ /* 0x000fe400078e0004 */
[----:B------:R-:W-:Y:S02]  /*131c0*/  IMAD.MOV.U32 R12, RZ, RZ, 0x4 ;  /* 0x00000004ff0c7424 */ /* 0x000fe400078e00ff */
[----:B------:R-:W-:-:S07]  /*131d0*/  IMAD.MOV.U32 R3, RZ, RZ, R14 ;  /* 0x000000ffff037224 */ /* 0x000fce00078e000e */
[----:B------:R-:W-:Y:S05]  /*131e0*/  WARPSYNC.COLLECTIVE R15, `(.L_x_10320) ;  /* 0x000000000f087348 */ /* 0x000fea0003c00000 */
[----:B------:R0:W1:Y:S02]  /*131f0*/  SHFL.IDX P6, R14, R13, R12, R11 ;  /* 0x0000000c0d0e7389 */ /* 0x00006400000c000b */
[----:B01----:R-:W-:Y:S01]  /*13200*/  ENDCOLLECTIVE ;  /* 0x000000000000791b */ /* 0x003fe20003800000 */
.L_x_10320:
        /* <DEDUP_REMOVED lines=15> */
.L_x_10321:
[----:B------:R-:W-:Y:S02]  /*13300*/  @P0 IMAD R6, R5, 0x2, R22 ;  /* 0x0000000205060824 */ /* 0x000fe400078e0216 */
[----:B------:R-:W-:Y:S02]  /*13310*/  IMAD.MOV.U32 R13, RZ, RZ, R4 ;  /* 0x000000ffff0d7224 */ /* 0x000fe400078e0004 */
[----:B------:R-:W-:Y:S02]  /*13320*/  IMAD.MOV.U32 R12, RZ, RZ, 0x5 ;  /* 0x00000005ff0c7424 */ /* 0x000fe400078e00ff */
[----:B------:R-:W-:-:S07]  /*13330*/  IMAD.MOV.U32 R3, RZ, RZ, R14 ;  /* 0x000000ffff037224 */ /* 0x000fce00078e000e */
[----:B------:R-:W-:Y:S05]  /*13340*/  WARPSYNC.COLLECTIVE R15, `(.L_x_10322) ;  /* 0x000000000f087348 */ /* 0x000fea0003c00000 */
[----:B------:R0:W1:Y:S02]  /*13350*/  SHFL.IDX P6, R14, R13, R12, R11 ;  /* 0x0000000c0d0e7389 */ /* 0x00006400000c000b */
[----:B01----:R-:W-:Y:S01]  /*13360*/  ENDCOLLECTIVE ;  /* 0x000000000000791b */ /* 0x003fe20003800000 */
.L_x_10322:
        /* <DEDUP_REMOVED lines=10> */
.L_x_10323:
[----:B------:R-:W-:Y:S01]  /*13410*/  @!PT LDS RZ, [RZ] ;  /* 0x00000000fffff984 */ /* 0x000fe20000000800 */
[----:B------:R-:W-:Y:S01]  /*13420*/  @!PT LDS RZ, [RZ] ;  /* 0x00000000fffff984 */ /* 0x000fe20000000800 */
[----:B------:R-:W-:Y:S01]  /*13430*/  @!PT LDS RZ, [RZ] ;  /* 0x00000000fffff984 */ /* 0x000fe20000000800 */
[----:B------:R1:W-:Y:S01]  /*13440*/  @P0 LDGSTS.E.BYPASS.LTC128B.128 [R6+0x1e400], desc[UR36][R2.64], !P2 ;  /* 0x1e40000002060fae */ /* 0x0003e2000d101d64 */
[----:B------:R-:W-:Y:S01]  /*13450*/  IMAD.MOV.U32 R0, RZ, RZ, R14 ;  /* 0x000000ffff007224 */ /* 0x000fe200078e000e */
[----:B------:R-:W-:Y:S06]  /*13460*/  BRA `(.L_x_10324) ;  /* 0xffffffb000e87947 */ /* 0x000fec000383ffff */
.L_x_10247:
[----:B------:R0:W5:Y:S01]  /*13470*/  LDL.LU R6, [R1+0x4] ;  /* 0x0000040001067983 */ /* 0x0001620000300800 */
[----:B------:R-:W-:Y:S01]  /*13480*/  IMAD.MOV.U32 R13, RZ, RZ, R5 ;  /* 0x000000ffff0d7224 */ /* 0x000fe200078e0005 */
[----:B------:R-:W-:Y:S01]  /*13490*/  LOP3.LUT R23, R23, 0xffffdfff, RZ, 0xc0, !PT ;  /* 0xffffdfff17177812 */ /* 0x000fe200078ec0ff */
[----:B------:R-:W-:Y:S02]  /*134a0*/  IMAD.MOV.U32 R12, RZ, RZ, RZ ;  /* 0x000000ffff0c7224 */ /* 0x000fe400078e00ff */
[----:B------:R-:W-:Y:S02]  /*134b0*/  IMAD.MOV.U32 R11, RZ, RZ, 0x181f ;  /* 0x0000181fff0b7424 */ /* 0x000fe400078e00ff */
[----:B------:R-:W-:Y:S02]  /*134c0*/  IMAD.MOV.U32 R15, RZ, RZ, -0x1 ;  /* 0xffffffffff0f7424 */ /* 0x000fe400078e00ff */
[----:B0-----:R-:W-:-:S07]  /*134d0*/  IMAD.IADD R4, R21, 0x1, R4 ;  /* 0x0000000115047824 */ /* 0x001fce00078e0204 */
[----:B-----5:R-:W-:Y:S05]  /*134e0*/  WARPSYNC.COLLECTIVE R15, `(.L_x_10325) ;  /* 0x000000000f087348 */ /* 0x020fea0003c00000 */
[----:B------:R0:W1:Y:S02]  /*134f0*/  SHFL.IDX P6, R14, R13, R12, R11 ;  /* 0x0000000c0d0e7389 */ /* 0x00006400000c000b */
[----:B01---5:R-:W-:Y:S01]  /*13500*/  ENDCOLLECTIVE ;  /* 0x000000000000791b */ /* 0x023fe20003800000 */
.L_x_10325:
[----:B------:R-:W-:Y:S02]  /*13510*/  IMAD.MOV.U32 R13, RZ, RZ, R0 ;  /* 0x000000ffff0d7224 */ /* 0x000fe400078e0000 */
[----:B------:R-:W-:-:S07]  /*13520*/  IMAD.MOV.U32 R3, RZ, RZ, R14 ;  /* 0x000000ffff037224 */ /* 0x000fce00078e000e */
[----:B------:R-:W-:Y:S05]  /*13530*/  WARPSYNC.COLLECTIVE R15, `(.L_x_10326) ;  /* 0x000000000f087348 */ /* 0x000fea0003c00000 */
[----:B------:R0:W1:Y:S02]  /*13540*/  SHFL.IDX P6, R14, R13, R12, R11 ;  /* 0x0000000c0d0e7389 */ /* 0x00006400000c000b */
[----:B01----:R-:W-:Y:S01]  /*13550*/  ENDCOLLECTIVE ;  /* 0x000000000000791b */ /* 0x003fe20003800000 */
.L_x_10326:
[----:B------:R-:W-:Y:S02]  /*13560*/  IMAD.MOV.U32 R13, RZ, RZ, R5 ;  /* 0x000000ffff0d7224 */ /* 0x000fe400078e0005 */
[----:B------:R-:W-:Y:S02]  /*13570*/  IMAD.MOV.U32 R12, RZ, RZ, 0x1 ;  /* 0x00000001ff0c7424 */ /* 0x000fe400078e00ff */
[----:B------:R-:W-:-:S07]  /*13580*/  IMAD.MOV.U32 R10, RZ, RZ, R14 ;  /* 0x000000ffff0a7224 */ /* 0x000fce00078e000e */
[----:B------:R-:W-:Y:S05]  /*13590*/  WARPSYNC.COLLECTIVE R15, `(.L_x_10327) ;  /* 0x000000000f087348 */ /* 0x000fea0003c00000 */
[----:B------:R0:W1:Y:S02]  /*135a0*/  SHFL.IDX P6, R14, R13, R12, R11 ;  /* 0x0000000c0d0e7389 */ /* 0x00006400000c000b */
[----:B01----:R-:W-:Y:S01]  /*135b0*/  ENDCOLLECTIVE ;  /* 0x000000000000791b */ /* 0x003fe20003800000 */
.L_x_10327:
[----:B------:R-:W-:Y:S02]  /*135c0*/  IMAD.MOV.U32 R13, RZ, RZ, R0 ;  /* 0x000000ffff0d7224 */ /* 0x000fe400078e0000 */
[----:B------:R-:W-:-:S05]  /*135d0*/  IMAD R6, R6, R7, RZ ;  /* 0x0000000706067224 */ /* 0x000fca00078e02ff */
[----:B------:R-:W-:-:S13]  /*135e0*/  ISETP.GE.AND P2, PT, R4, R6, PT ;  /* 0x000000060400720c */ /* 0x000fda0003f46270 */
[----:B------:R-:W-:Y:S02]  /*135f0*/  @!P2 LEA R10, P1, R20, R10, 0x1 ;  /* 0x0000000a140aa211 */ /* 0x000fe400078208ff */
[----:B------:R-:W-:-:S03]  /*13600*/  @P2 LOP3.LUT R23, R23, 0x2000, RZ, 0xfc, !PT ;  /* 0x0000200017172812 */ /* 0x000fc600078efcff */
[----:B------:R-:W-:Y:S01]  /*13610*/  @!P2 IMAD.X R3, RZ, RZ, R3, P1 ;  /* 0x000000ffff03a224 */ /* 0x000fe200008e0603 */
[----:B------:R-:W-:Y:S01]  /*13620*/  LOP3.LUT R23, R23, 0xffffefff, RZ, 0xc0, !PT ;  /* 0xffffefff17177812 */ /* 0x000fe200078ec0ff */
[----:B------:R-:W-:-:S05]  /*13630*/  @!P2 IMAD.MOV.U32 R2, RZ, RZ, R10 ;  /* 0x000000ffff02a224 */ /* 0x000fca00078e000a */
        /* <DEDUP_REMOVED lines=10> */
.L_x_10328:
        /* <DEDUP_REMOVED lines=8> */
.L_x_10329:
        /* <DEDUP_REMOVED lines=15> */
.L_x_10330:
[----:B------:R-:W-:Y:S01]  /*13850*/  @P2 LOP3.LUT R23, R23, 0x800, RZ, 0xfc, !PT ;  /* 0x0000080017172812 */ /* 0x000fe200078efcff */
[----:B------:R-:W-:-:S03]  /*13860*/  IMAD.MOV.U32 R13, RZ, RZ, R5 ;  /* 0x000000ffff0d7224 */ /* 0x000fc600078e0005 */
[----:B------:R-:W-:Y:S01]  /*13870*/  LOP3.LUT R23, R23, 0xfffffdff, RZ, 0xc0, !PT ;  /* 0xfffffdff17177812 */ /* 0x000fe200078ec0ff */
[----:B------:R-:W-:Y:S02]  /*13880*/  IMAD.MOV.U32 R12, RZ, RZ, 0x3 ;  /* 0x00000003ff0c7424 */ /* 0x000fe400078e00ff */
[----:B------:R-:W-:-:S05]  /*13890*/  IMAD.MOV.U32 R11, RZ, RZ, R14 ;  /* 0x000000ffff0b7224 */ /* 0x000fca00078e000e */
[----:B------:R-:W-:-:S05]  /*138a0*/  @!P2 LEA R11, P1, R20, R11, 0x1 ;  /* 0x0000000b140ba211 */ /* 0x000fca00078208ff */
[----:B------:R-:W-:Y:S02]  /*138b0*/  @!P2 IMAD.X R8, RZ, RZ, R2, P1 ;  /* 0x000000ffff08a224 */ /* 0x000fe400008e0602 */
[----:B------:R-:W-:Y:S02]  /*138c0*/  @!P2 IMAD.MOV.U32 R2, RZ, RZ, R11 ;  /* 0x000000ffff02a224 */ /* 0x000fe400078e000b */
[----:B------:R-:W-:Y:S02]  /*138d0*/  IMAD.MOV.U32 R11, RZ, RZ, 0x181f ;  /* 0x0000181fff0b7424 */ /* 0x000fe400078e00ff */
[----:B------:R-:W-:-:S07]  /*138e0*/  @!P2 IMAD.MOV.U32 R3, RZ, RZ, R8 ;  /* 0x000000ffff03a224 */ /* 0x000fce00078e0008 */
[----:B------:R-:W-:Y:S05]  /*138f0*/  WARPSYNC.COLLECTIVE R15, `(.L_x_10331) ;  /* 0x000000000f087348 */ /* 0x000fea0003c00000 */
[----:B------:R0:W1:Y:S02]  /*13900*/  SHFL.IDX P6, R14, R13, R12, R11 ;  /* 0x0000000c0d0e7389 */ /* 0x00006400000c000b */
[----:B01----:R-:W-:Y:S01]  /*13910*/  ENDCOLLECTIVE ;  /* 0x000000000000791b */ /* 0x003fe20003800000 */
.L_x_10331:
[----:B------:R-:W-:Y:S01]  /*13920*/  @!PT LDS RZ, [RZ] ;  /* 0x00000000fffff984 */ /* 0x000fe20000000800 */
[----:B------:R-:W-:Y:S01]  /*13930*/  @!PT LDS RZ, [RZ] ;  /* 0x00000000fffff984 */ /* 0x000fe20000000800 */
[----:B------:R-:W-:Y:S01]  /*13940*/  @!PT LDS RZ, [RZ] ;  /* 0x00000000fffff984 */ /* 0x000fe20000000800 */
[----:B------:R0:W-:Y:S01]  /*13950*/  @!P2 LDGSTS.E.BYPASS.LTC128B.128 [R26+0x19400], desc[UR36][R2.64], !P0 ;  /* 0x19400000021aafae */ /* 0x0001e2000c101d64 */
[----:B------:R-:W-:Y:S02]  /*13960*/  IMAD.MOV.U32 R13, RZ, RZ, R0 ;  /* 0x000000ffff0d7224 */ /* 0x000fe400078e0000 */
[----:B0-----:R-:W-:-:S05]  /*13970*/  VIADD R2, R4, 0x30 ;  /* 0x0000003004027836 */ /* 0x001fca0000000000 */
[----:B------:R-:W-:Y:S01]  /*13980*/  ISETP.GE.AND P2, PT, R2, R6, PT ;  /* 0x000000060200720c */ /* 0x000fe20003f46270 */
[----:B------:R-:W-:-:S12]  /*13990*/  IMAD.MOV.U32 R2, RZ, RZ, R14 ;  /* 0x000000ffff027224 */ /* 0x000fd800078e000e */
[----:B------:R-:W-:Y:S05]  /*139a0*/  WARPSYNC.COLLECTIVE R15, `(.L_x_10332) ;  /* 0x000000000f087348 */ /* 0x000fea0003c00000 */
[----:B------:R0:W1:Y:S02]  /*139b0*/  SHFL.IDX P6, R14, R13, R12, R11 ;  /* 0x0000000c0d0e7389 */ /* 0x00006400000c000b */
[----:B01----:R-:W-:Y:S01]  /*139c0*/  ENDCOLLECTIVE ;  /* 0x000000000000791b */ /* 0x003fe20003800000 */
.L_x_10332:
[----:B------:R-:W-:-:S04]  /*139d0*/  @P2 LOP3.LUT R23, R23, 0x200, RZ, 0xfc, !PT ;  /* 0x0000020017172812 */ /* 0x000fc800078efcff */
[----:B------:R-:W-:Y:S01]  /*139e0*/  LOP3.LUT R23, R23, 0xfffffeff, RZ, 0xc0, !PT ;  /* 0xfffffeff17177812 */ /* 0x000fe200078ec0ff */
[----:B------:R-:W-:-:S05]  /*139f0*/  IMAD.MOV.U32 R12, RZ, RZ, R14 ;  /* 0x000000ffff0c7224 */ /* 0x000fca00078e000e */
[----:B------:R-:W-:Y:S01]  /*13a00*/  @!P2 LEA R14, P1, R20, R12, 0x1 ;  /* 0x0000000c140ea211 */ /* 0x000fe200078208ff */
[----:B------:R-:W-:-:S04]  /*13a10*/  IMAD.MOV.U32 R12, RZ, RZ, 0x4 ;  /* 0x00000004ff0c7424 */ /* 0x000fc800078e00ff */
[----:B------:R-:W-:Y:S02]  /*13a20*/  @!P2 IMAD.X R13, RZ, RZ, R2, P1 ;  /* 0x000000ffff0da224 */ /* 0x000fe400008e0602 */
[----:B------:R-:W-:Y:S02]  /*13a30*/  @!P2 IMAD.MOV.U32 R2, RZ, RZ, R14 ;  /* 0x000000ffff02a224 */ /* 0x000fe400078e000e */
[----:B------:R-:W-:Y:S02]  /*13a40*/  @!P2 IMAD.MOV.U32 R3, RZ, RZ, R13 ;  /* 0x000000ffff03a224 */ /* 0x000fe400078e000d */
[----:B------:R-:W-:-:S03]  /*13a50*/  IMAD.MOV.U32 R13, RZ, RZ, R5 ;  /* 0x000000ffff0d7224 */ /* 0x000fc600078e0005 */
[----:B------:R-:W-:Y:S01]  /*13a60*/  @!PT LDS RZ, [RZ] ;  /* 0x00000000fffff984 */ /* 0x000fe20000000800 */
[----:B------:R-:W-:Y:S01]  /*13a70*/  @!PT LDS RZ, [RZ] ;  /* 0x00000000fffff984 */ /* 0x000fe20000000800 */
[----:B------:R-:W-:Y:S01]  /*13a80*/  @!PT LDS RZ, [RZ] ;  /* 0x00000000fffff984 */ /* 0x000fe20000000800 */
[----:B------:R0:W-:Y:S04]  /*13a90*/  @!P2 LDGSTS.E.BYPASS.LTC128B.128 [R26+0x19c00], desc[UR36][R2.64], !P0 ;  /* 0x19c00000021aafae */ /* 0x0001e8000c101d64 */
[----:B0-----:R-:W-:Y:S05]  /*13aa0*/  WARPSYNC.COLLECTIVE R15, `(.L_x_10333) ;  /* 0x000000000f087348 */ /* 0x001fea0003c00000 */
[----:B------:R1:W2:Y:S02]  /*13ab0*/  SHFL.IDX P6, R14, R13, R12, R11 ;  /* 0x0000000c0d0e7389 */ /* 0x0002a400000c000b */
[----:B012---:R-:W-:Y:S01]  /*13ac0*/  ENDCOLLECTIVE ;  /* 0x000000000000791b */ /* 0x007fe20003800000 */
.L_x_10333:
[----:B------:R-:W-:-:S05]  /*13ad0*/  VIADD R2, R4, 0x40 ;  /* 0x0000004004027836 */ /* 0x000fca0000000000 */
[----:B------:R-:W-:Y:S01]  /*13ae0*/  ISETP.GE.AND P2, PT, R2, R6, PT ;  /* 0x000000060200720c */ /* 0x000fe20003f46270 */
[----:B------:R-:W-:Y:S02]  /*13af0*/  IMAD.MOV.U32 R13, RZ, RZ, R0 ;  /* 0x000000ffff0d7224 */ /* 0x000fe400078e0000 */
[----:B------:R-:W-:-:S10]  /*13b00*/  IMAD.MOV.U32 R2, RZ, RZ, R14 ;  /* 0x000000ffff027224 */ /* 0x000fd400078e000e */
[----:B------:R-:W-:Y:S05]  /*13b10*/  WARPSYNC.COLLECTIVE R15, `(.L_x_10334) ;  /* 0x000000000f087348 */ /* 0x000fea0003c00000 */
[----:B------:R0:W1:Y:S02]  /*13b20*/  SHFL.IDX P6, R14, R13, R12, R11 ;  /* 0x0000000c0d0e7389 */ /* 0x00006400000c000b */
[----:B01----:R-:W-:Y:S01]  /*13b30*/  ENDCOLLECTIVE ;  /* 0x000000000000791b */ /* 0x003fe20003800000 */
.L_x_10334:
[----:B------:R-:W-:-:S04]  /*13b40*/  @P2 LOP3.LUT R23, R23, 0x100, RZ, 0xfc, !PT ;  /* 0x0000010017172812 */ /* 0x000fc800078efcff */
[----:B------:R-:W-:Y:S01]  /*13b50*/  LOP3.LUT R23, R23, 0xffffff7f, RZ, 0xc0, !PT ;  /* 0xffffff7f17177812 */ /* 0x000fe200078ec0ff */
[----:B------:R-:W-:Y:S02]  /*13b60*/  IMAD.MOV.U32 R13, RZ, RZ, R5 ;  /* 0x000000ffff0d7224 */ /* 0x000fe400078e0005 */
[----:B------:R-:W-:-:S05]  /*13b70*/  IMAD.MOV.U32 R12, RZ, RZ, R14 ;  /* 0x000000ffff0c7224 */ /* 0x000fca00078e000e */
[----:B------:R-:W-:-:S05]  /*13b80*/  @!P2 LEA R15, P1, R20, R12, 0x1 ;  /* 0x0000000c140fa211 */ /* 0x000fca00078208ff */
[----:B------:R-:W-:Y:S02]  /*13b90*/  @!P2 IMAD.X R12, RZ, RZ, R2, P1 ;  /* 0x000000ffff0ca224 */ /* 0x000fe400008e0602 */
[----:B------:R-:W-:Y:S02]  /*13ba0*/  @!P2 IMAD.MOV.U32 R2, RZ, RZ, R15 ;  /* 0x000000ffff02a224 */ /* 0x000fe400078e000f */
[----:B------:R-:W-:Y:S02]  /*13bb0*/  @!P2 IMAD.MOV.U32 R3, RZ, RZ, R12 ;  /* 0x000000ffff03a224 */ /* 0x000fe400078e000c */
[----:B------:R-:W-:Y:S02]  /*13bc0*/  IMAD.MOV.U32 R12, RZ, RZ, 0x5 ;  /* 0x00000005ff0c7424 */ /* 0x000fe400078e00ff */
[----:B------:R-:W-:Y:S01]  /*13bd0*/  IMAD.MOV.U32 R15, RZ, RZ, -0x1 ;  /* 0xffffffffff0f7424 */ /* 0x000fe200078e00ff */
[----:B------:R-:W-:Y:S01]  /*13be0*/  @!PT LDS RZ, [RZ] ;  /* 0x00000000fffff984 */ /* 0x000fe20000000800 */
[----:B------:R-:W-:Y:S01]  /*13bf0*/  @!PT LDS RZ, [RZ] ;  /* 0x00000000fffff984 */ /* 0x000fe20000000800 */
[----:B------:R-:W-:Y:S01]  /*13c00*/  @!PT LDS RZ, [RZ] ;  /* 0x00000000fffff984 */ /* 0x000fe20000000800 */
[----:B------:R0:W-:Y:S06]  /*13c10*/  @!P2 LDGSTS.E.BYPASS.LTC128B.128 [R26+0x1a400], desc[UR36][R2.64], !P0 ;  /* 0x1a400000021aafae */ /* 0x0001ec000c101d64 */
[----:B0-----:R-:W-:Y:S05]  /*13c20*/  WARPSYNC.COLLECTIVE R15, `(.L_x_10335) ;  /* 0x000000000f087348 */ /* 0x001fea0003c00000 */
[----:B------:R1:W2:Y:S02]  /*13c30*/  SHFL.IDX P6, R14, R13, R12, R11 ;  /* 0x0000000c0d0e7389 */ /* 0x0002a400000c000b */
[----:B012---:R-:W-:Y:S01]  /*13c40*/  ENDCOLLECTIVE ;  /* 0x000000000000791b */ /* 0x007fe20003800000 */
.L_x_10335:
[----:B------:R-:W-:-:S05]  /*13c50*/  VIADD R2, R4, 0x50 ;  /* 0x0000005004027836 */ /* 0x000fca0000000000 */
[----:B------:R-:W-:Y:S01]  /*13c60*/  ISETP.GE.AND P2, PT, R2, R6, PT ;  /* 0x000000060200720c */ /* 0x000fe20003f46270 */
[----:B------:R-:W-:Y:S02]  /*13c70*/  IMAD.MOV.U32 R13, RZ, RZ, R0 ;  /* 0x000000ffff0d7224 */ /* 0x000fe400078e0000 */
[----:B------:R-:W-:-:S10]  /*13c80*/  IMAD.MOV.U32 R8, RZ, RZ, R14 ;  /* 0x000000ffff087224 */ /* 0x000fd400078e000e */
[----:B------:R-:W-:Y:S05]  /*13c90*/  WARPSYNC.COLLECTIVE R15, `(.L_x_10336) ;  /* 0x000000000f087348 */ /* 0x000fea0003c00000 */
[----:B------:R0:W1:Y:S02]  /*13ca0*/  SHFL.IDX P6, R14, R13, R12, R11 ;  /* 0x0000000c0d0e7389 */ /* 0x00006400000c000b */
[----:B01----:R-:W-:Y:S01]  /*13cb0*/  ENDCOLLECTIVE ;  /* 0x000000000000791b */ /* 0x003fe20003800000 */
.L_x_10336:
        /* <DEDUP_REMOVED lines=8> */
.L_x_10337:
        /* <DEDUP_REMOVED lines=13> */
.L_x_10338:
[----:B------:R-:W-:-:S05]  /*13e10*/  VIADD R3, R4, 0x60 ;  /* 0x0000006004037836 */ /* 0x000fca0000000000 */
[----:B------:R-:W-:Y:S01]  /*13e20*/  ISETP.GE.AND P2, PT, R3, R6, PT ;  /* 0x000000060300720c */ /* 0x000fe20003f46270 */
[----:B------:R-:W-:Y:S02]  /*13e30*/  IMAD.MOV.U32 R13, RZ, RZ, R5 ;  /* 0x000000ffff0d7224 */ /* 0x000fe400078e0005 */
[----:B------:R-:W-:-:S10]  /*13e40*/  IMAD.MOV.U32 R12, RZ, RZ, 0x7 ;  /* 0x00000007ff0c7424 */ /* 0x000fd400078e00ff */
[----:B------:R-:W-:Y:S02]  /*13e50*/  @P2 LOP3.LUT R23, R23, 0x40, RZ, 0xfc, !PT ;  /* 0x0000004017172812 */ /* 0x000fe400078efcff */
[----:B------:R-:W-:-:S07]  /*13e60*/  MOV R7, R14 ;  /* 0x0000000e00077202 */ /* 0x000fce0000000f00 */
[----:B------:R-:W-:Y:S05]  /*13e70*/  WARPSYNC.COLLECTIVE R15, `(.L_x_10339) ;  /* 0x000000000f087348 */ /* 0x000fea0003c00000 */
[----:B------:R0:W1:Y:S02]  /*13e80*/  SHFL.IDX P6, R14, R13, R12, R11 ;  /* 0x0000000c0d0e7389 */ /* 0x00006400000c000b */
[----:B01----:R-:W-:Y:S01]  /*13e90*/  ENDCOLLECTIVE ;  /* 0x000000000000791b */ /* 0x003fe20003800000 */
.L_x_10339:
        /* <DEDUP_REMOVED lines=9> */
[----:B------:R-:W-:-:S07]  /*13f30*/  IMAD.MOV.U32 R5, RZ, RZ, R14 ;  /* 0x000000ffff057224 */ /* 0x000fce00078e000e */
[----:B0-----:R-:W-:Y:S05]  /*13f40*/  WARPSYNC.COLLECTIVE R15, `(.L_x_10340) ;  /* 0x000000000f087348 */ /* 0x001fea0003c00000 */
[----:B------:R1:W2:Y:S02]  /*13f50*/  SHFL.IDX P6, R14, R13, R12, R11 ;  /* 0x0000000c0d0e7389 */ /* 0x0002a400000c000b */
[----:B012---:R-:W-:Y:S01]  /*13f60*/  ENDCOLLECTIVE ;  /* 0x000000000000791b */ /* 0x007fe20003800000 */
.L_x_10340:
[----:B------:R-:W-:Y:S01]  /*13f70*/  IMAD.MOV.U32 R0, RZ, RZ, R14 ;  /* 0x000000ffff007224 */ /* 0x000fe200078e000e */
[----:B------:R-:W-:Y:S06]  /*13f80*/  BRA `(.L_x_10341) ;  /* 0xffffffb4001c7947 */ /* 0x000fec000383ffff */
.L_x_10251:
        /* <DEDUP_REMOVED lines=8> */
.L_x_10343:
[----:B------:R-:W-:Y:S05]  /*14010*/  BSYNC B0 ;  /* 0x0000000000007941 */ /* 0x000fea0003800000 */
.L_x_10342:
[----:B------:R-:W-:Y:S01]  /*14020*/  IMAD.MOV.U32 R13, RZ, RZ, R0 ;  /* 0x000000ffff0d7224 */ /* 0x000fe200078e0000 */
[----:B------:R-:W-:Y:S01]  /*14030*/  LOP3.LUT P5, RZ, R23, 0x2000, RZ, 0xc0, !PT ;  /* 0x0000200017ff7812 */ /* 0x000fe200078ac0ff */
[----:B------:R-:W-:Y:S02]  /*14040*/  IMAD.MOV.U32 R12, RZ, RZ, RZ ;  /* 0x000000ffff0c7224 */ /* 0x000fe400078e00ff */
[----:B------:R-:W-:Y:S02]  /*14050*/  IMAD.MOV.U32 R11, RZ, RZ, 0x181f ;  /* 0x0000181fff0b7424 */ /* 0x000fe400078e00ff */
[----:B------:R-:W-:Y:S02]  /*14060*/  IMAD.MOV.U32 R15, RZ, RZ, -0x1 ;  /* 0xffffffffff0f7424 */ /* 0x000fe400078e00ff */
[----:B------:R-:W-:-:S07]  /*14070*/  IMAD.MOV.U32 R2, RZ, RZ, R14 ;  /* 0x000000ffff027224 */ /* 0x000fce00078e000e */
[----:B------:R-:W-:Y:S05]  /*14080*/  WARPSYNC.COLLECTIVE R15, `(.L_x_10344) ;  /* 0x000000000f087348 */ /* 0x000fea0003c00000 */
[----:B------:R0:W1:Y:S02]  /*14090*/  SHFL.IDX P6, R14, R13, R12, R11 ;  /* 0x0000000c0d0e7389 */ /* 0x00006400000c000b */
[----:B01----:R-:W-:Y:S01]  /*140a0*/  ENDCOLLECTIVE ;  /* 0x000000000000791b */ /* 0x003fe20003800000 */
.L_x_10344:
[----:B------:R-:W-:Y:S02]  /*140b0*/  IMAD.MOV.U32 R13, RZ, RZ, R4 ;  /* 0x000000ffff0d7224 */ /* 0x000fe400078e0004 */
[----:B------:R-:W-:Y:S01]  /*140c0*/  IMAD.MOV.U32 R12, RZ, RZ, 0x1 ;  /* 0x00000001ff0c7424 */ /* 0x000fe200078e00ff */
[----:B------:R-:W-:-:S13]  /*140d0*/  @!P5 LEA R5, P0, R8, R14, 0x1 ;  /* 0x0000000e0805d211 */ /* 0x000fda00078008ff */
[----:B------:R-:W-:Y:S05]  /*140e0*/  WARPSYNC.COLLECTIVE R15, `(.L_x_10345) ;  /* 0x000000000f087348 */ /* 0x000fea0003c00000 */
[----:B------:R0:W1:Y:S02]  /*140f0*/  SHFL.IDX P6, R14, R13, R12, R11 ;  /* 0x0000000c0d0e7389 */ /* 0x00006400000c000b */
[----:B01----:R-:W-:Y:S01]  /*14100*/  ENDCOLLECTIVE ;  /* 0x000000000000791b */ /* 0x003fe20003800000 */
.L_x_10345:
[----:B------:R-:W-:Y:S02]  /*14110*/  @!P5 IMAD.X R3, RZ, RZ, R2, P0 ;  /* 0x000000ffff03d224 */ /* 0x000fe400000e0602 */
        /* <DEDUP_REMOVED lines=14> */
.L_x_10346:
[----:B------:R-:W-:Y:S02]  /*14200*/  IMAD.MOV.U32 R13, RZ, RZ, R4 ;  /* 0x000000ffff0d7224 */ /* 0x000fe400078e0004 */
[----:B------:R-:W-:Y:S01]  /*14210*/  IMAD.MOV.U32 R12, RZ, RZ, 0x2 ;  /* 0x00000002ff0c7424 */ /* 0x000fe200078e00ff */
[----:B------:R-:W-:-:S13]  /*14220*/  LOP3.LUT P6, RZ, R23, 0x1000, RZ, 0xc0, !PT ;  /* 0x0000100017ff7812 */ /* 0x000fda00078cc0ff */
[----:B------:R-:W-:-:S05]  /*14230*/  @!P6 LEA R6, P0, R8, R14, 0x1 ;  /* 0x0000000e0806e211 */ /* 0x000fca00078008ff */
[----:B------:R-:W-:Y:S02]  /*14240*/  @!P6 IMAD.X R7, RZ, RZ, R5, P0 ;  /* 0x000000ffff07e224 */ /* 0x000fe400000e0605 */
[----:B------:R-:W-:Y:S02]  /*14250*/  @!P6 IMAD.MOV.U32 R2, RZ, RZ, R6 ;  /* 0x000000ffff02e224 */ /* 0x000fe400078e0006 */
        /* <DEDUP_REMOVED lines=11> */
.L_x_10347:
[----:B------:R-:W-:Y:S02]  /*14310*/  IMAD.MOV.U32 R13, RZ, RZ, R0 ;  /* 0x000000ffff0d7224 */ /* 0x000fe400078e0000 */
[----:B------:R-:W-:-:S07]  /*14320*/  IMAD.MOV.U32 R5, RZ, RZ, R14 ;  /* 0x000000ffff057224 */ /* 0x000fce00078e000e */
[----:B------:R-:W-:Y:S05]  /*14330*/  WARPSYNC.COLLECTIVE R15, `(.L_x_10348) ;  /* 0x000000000f087348 */ /* 0x000fea0003c00000 */
[----:B------:R0:W1:Y:S02]  /*14340*/  SHFL.IDX P6, R14, R13, R12, R11 ;  /* 0x0000000c0d0e7389 */ /* 0x00006400000c000b */
[----:B01----:R-:W-:Y:S01]  /*14350*/  ENDCOLLECTIVE ;  /* 0x000000000000791b */ /* 0x003fe20003800000 */
.L_x_10348:
[----:B------:R-:W-:Y:S02]  /*14360*/  IMAD.MOV.U32 R13, RZ, RZ, R4 ;  /* 0x000000ffff0d7224 */ /* 0x000fe400078e0004 */
[----:B------:R-:W-:Y:S01]  /*14370*/  IMAD.MOV.U32 R12, RZ, RZ, 0x3 ;  /* 0x00000003ff0c7424 */ /* 0x000fe200078e00ff */
[----:B------:R-:W-:-:S13]  /*14380*/  @!P5 LEA R6, P0, R8, R14, 0x1 ;  /* 0x0000000e0806d211 */ /* 0x000fda00078008ff */
[----:B------:R-:W-:Y:S05]  /*14390*/  WARPSYNC.COLLECTIVE R15, `(.L_x_10349) ;  /* 0x000000000f087348 */ /* 0x000fea0003c00000 */
[----:B------:R0:W1:Y:S02]  /*143a0*/  SHFL.IDX P6, R14, R13, R12, R11 ;  /* 0x0000000c0d0e7389 */ /* 0x00006400000c000b */
[----:B01----:R-:W-:Y:S01]  /*143b0*/  ENDCOLLECTIVE ;  /* 0x000000000000791b */ /* 0x003fe20003800000 */
.L_x_10349:
[----:B------:R-:W-:Y:S02]  /*143c0*/  @!P5 IMAD.X R7, RZ, RZ, R5, P0 ;  /* 0x000000ffff07d224 */ /* 0x000fe400000e0605 */
[----:B------:R-:W-:Y:S02]  /*143d0*/  @!P5 IMAD.MOV.U32 R2, RZ, RZ, R6 ;  /* 0x000000ffff02d224 */ /* 0x000fe400078e0006 */
[----:B------:R-:W-:-:S05]  /*143e0*/  @!P5 IMAD.MOV.U32 R3, RZ, RZ, R7 ;  /* 0x000000ffff03d224 */ /* 0x000fca00078e0007 */
[----:B------:R-:W-:Y:S01]  /*143f0*/  @!PT LDS RZ, [RZ] ;  /* 0x00000000fffff984 */ /* 0x000fe20000000800 */
[----:B------:R-:W-:Y:S01]  /*14400*/  @!PT LDS RZ, [RZ] ;  /* 0x00000000fffff984 */ /* 0x000fe20000000800 */
[----:B------:R-:W-:Y:S01]  /*14410*/  @!PT LDS RZ, [RZ] ;  /* 0x00000000fffff984 */ /* 0x000fe20000000800 */
[----:B------:R0:W-:Y:S01]  /*14420*/  @!P5 LDGSTS.E.BYPASS.LTC128B.128 [R26+0x23400], desc[UR36][R2.64], !P4 ;  /* 0x23400000021adfae */ /* 0x0001e2000e101d64 */
[----:B------:R-:W-:-:S03]  /*14430*/  IMAD.MOV.U32 R13, RZ, RZ, R0 ;  /* 0x000000ffff0d7224 */ /* 0x000fc600078e0000 */
[----:B------:R0:W-:Y:S04]  /*14440*/  @!P5 LDGSTS.E.BYPASS.LTC128B.128 [R26+0x27400], desc[UR36][R2.64+0x80], !P3 ;  /* 0x27400080021adfae */ /* 0x0001e8000d901d64 */
[----:B------:R0:W-:Y:S01]  /*14450*/  @!P5 LDGSTS.E.BYPASS.LTC128B.128 [R26+0x2b400], desc[UR36][R2.64+0x100], !P2 ;  /* 0x2b400100021adfae */ /* 0x0001e2000d101d64 */
[----:B------:R-:W-:-:S03]  /*14460*/  IMAD.MOV.U32 R5, RZ, RZ, R14 ;  /* 0x000000ffff057224 */ /* 0x000fc600078e000e */
[----:B------:R0:W-:Y:S01]  /*14470*/  @!P5 LDGSTS.E.BYPASS.LTC128B.128 [R26+0x2f400], desc[UR36][R2.64+0x180], !P1 ;  /* 0x2f400180021adfae */ /* 0x0001e2000c901d64 */
[----:B------:R-:W-:-:S13]  /*14480*/  LOP3.LUT P5, RZ, R23, 0x100, RZ, 0xc0, !PT ;  /* 0x0000010017ff7812 */ /* 0x000fda00078ac0ff */
[----:B0-----:R-:W-:Y:S05]  /*14490*/  WARPSYNC.COLLECTIVE R15, `(.L_x_10350) ;  /* 0x000000000f087348 */ /* 0x001fea0003c00000 */
[----:B------:R1:W2:Y:S02]  /*144a0*/  SHFL.IDX P6, R14, R13, R12, R11 ;  /* 0x0000000c0d0e7389 */ /* 0x0002a400000c000b */
[----:B012---:R-:W-:Y:S01]  /*144b0*/  ENDCOLLECTIVE ;  /* 0x000000000000791b */ /* 0x007fe20003800000 */
.L_x_10350:
        /* <DEDUP_REMOVED lines=17> */
.L_x_10351:
[----:B------:R-:W-:Y:S02]  /*145d0*/  IMAD.MOV.U32 R13, RZ, RZ, R0 ;  /* 0x000000ffff0d7224 */ /* 0x000fe400078e0000 */
[----:B------:R-:W-:-:S07]  /*145e0*/  IMAD.MOV.U32 R5, RZ, RZ, R14 ;  /* 0x000000ffff057224 */ /* 0x000fce00078e000e */
[----:B------:R-:W-:Y:S05]  /*145f0*/  WARPSYNC.COLLECTIVE R15, `(.L_x_10352) ;  /* 0x000000000f087348 */ /* 0x000fea0003c00000 */
[----:B------:R0:W1:Y:S02]  /*14600*/  SHFL.IDX P6, R14, R13, R12, R11 ;  /* 0x0000000c0d0e7389 */ /* 0x00006400000c000b */
[----:B01----:R-:W-:Y:S01]  /*14610*/  ENDCOLLECTIVE ;  /* 0x000000000000791b */ /* 0x003fe20003800000 */
.L_x_10352:
[----:B------:R-:W-:Y:S02]  /*14620*/  IMAD.MOV.U32 R13, RZ, RZ, R4 ;  /* 0x000000ffff0d7224 */ /* 0x000fe400078e0004 */
[----:B------:R-:W-:Y:S01]  /*14630*/  IMAD.MOV.U32 R12, RZ, RZ, 0x5 ;  /* 0x00000005ff0c7424 */ /* 0x000fe200078e00ff */
[----:B------:R-:W-:-:S13]  /*14640*/  @!P5 LEA R6, P0, R8, R14, 0x1 ;  /* 0x0000000e0806d211 */ /* 0x000fda00078008ff */
[----:B------:R-:W-:Y:S05]  /*14650*/  WARPSYNC.COLLECTIVE R15, `(.L_x_10353) ;  /* 0x000000000f087348 */ /* 0x000fea0003c00000 */
[----:B------:R0:W1:Y:S02]  /*14660*/  SHFL.IDX P6, R14, R13, R12, R11 ;  /* 0x0000000c0d0e7389 */ /* 0x00006400000c000b */
[----:B01----:R-:W-:Y:S01]  /*14670*/  ENDCOLLECTIVE ;  /* 0x000000000000791b */ /* 0x003fe20003800000 */
.L_x_10353:
        /* <DEDUP_REMOVED lines=16> */
.L_x_10354:
        /* <DEDUP_REMOVED lines=17> */
.L_x_10355:
[----:B------:R-:W-:Y:S02]  /*14890*/  IMAD.MOV.U32 R13, RZ, RZ, R0 ;  /* 0x000000ffff0d7224 */ /* 0x000fe400078e0000 */
[----:B------:R-:W-:-:S07]  /*148a0*/  IMAD.MOV.U32 R5, RZ, RZ, R14 ;  /* 0x000000ffff057224 */ /* 0x000fce00078e000e */
[----:B------:R-:W-:Y:S05]  /*148b0*/  WARPSYNC.COLLECTIVE R15, `(.L_x_10356) ;  /* 0x000000000f087348 */ /* 0x000fea0003c00000 */
[----:B------:R0:W1:Y:S02]  /*148c0*/  SHFL.IDX P6, R14, R13, R12, R11 ;  /* 0x0000000c0d0e7389 */ /* 0x00006400000c000b */
[----:B01----:R-:W-:Y:S01]  /*148d0*/  ENDCOLLECTIVE ;  /* 0x000000000000791b */ /* 0x003fe20003800000 */
.L_x_10356:
[----:B------:R-:W-:Y:S02]  /*148e0*/  IMAD.MOV.U32 R13, RZ, RZ, R4 ;  /* 0x000000ffff0d7224 */ /* 0x000fe400078e0004 */
[----:B------:R-:W-:Y:S01]  /*148f0*/  IMAD.MOV.U32 R12, RZ, RZ, 0x7 ;  /* 0x00000007ff0c7424 */ /* 0x000fe200078e00ff */
[----:B------:R-:W-:-:S13]  /*14900*/  @!P5 LEA R6, P0, R8, R14, 0x1 ;  /* 0x0000000e0806d211 */ /* 0x000fda00078008ff */
[----:B------:R-:W-:Y:S05]  /*14910*/  WARPSYNC.COLLECTIVE R15, `(.L_x_10357) ;  /* 0x000000000f087348 */ /* 0x000fea0003c00000 */
[----:B------:R0:W1:Y:S02]  /*14920*/  SHFL.IDX P6, R14, R13, R12, R11 ;  /* 0x0000000c0d0e7389 */ /* 0x00006400000c000b */
[----:B01----:R-:W-:Y:S01]  /*14930*/  ENDCOLLECTIVE ;  /* 0x000000000000791b */ /* 0x003fe20003800000 */
.L_x_10357:
        /* <DEDUP_REMOVED lines=11> */
[----:B------:R0:W-:Y:S04]  /*149f0*/  @!P5 LDGSTS.E.BYPASS.LTC128B.128 [R26+0x31400], desc[UR36][R2.64+0x180], !P1 ;  /* 0x31400180021adfae */ /* 0x0001e8000c901d64 */
[----:B0-----:R-:W-:Y:S05]  /*14a00*/  WARPSYNC.COLLECTIVE R15, `(.L_x_10358) ;  /* 0x000000000f087348 */ /* 0x001fea0003c00000 */
[----:B------:R1:W2:Y:S02]  /*14a10*/  SHFL.IDX P6, R14, R13, R12, R11 ;  /* 0x0000000c0d0e7389 */ /* 0x0002a400000c000b */
[----:B012---:R-:W-:Y:S01]  /*14a20*/  ENDCOLLECTIVE ;  /* 0x000000000000791b */ /* 0x007fe20003800000 */
.L_x_10358:
[----:B------:R-:W-:Y:S05]  /*14a30*/  BRA `(.L_x_10359) ;  /* 0xffffffb400507947 */ /* 0x000fea000383ffff */
.L_x_10256:
[----:B0-----:R0:W1:Y:S02]  /*14a40*/  SYNCS.PHASECHK.TRANS64.TRYWAIT P0, [R22+URZ+0x32420], R3 ;  /* 0x03242003160075a7 */ /* 0x001064000800017f */
[----:B-1----:R-:W-:Y:S05]  /*14a50*/  @!P0 NANOSLEEP.SYNCS 0x989680 ;  /* 0x009896800000895d */ /* 0x002fea0003900000 */
[----:B------:R-:W1:Y:S02]  /*14a60*/  @!P0 SYNCS.PHASECHK.TRANS64 P0, [R22+URZ+0x32420], R3 ;  /* 0x03242003160085a7 */ /* 0x000e64000800007f */
[----:B-1----:R-:W-:Y:S05]  /*14a70*/  @!P0 BRA `(.L_x_10256) ;  /* 0xfffffffc00f08947 */ /* 0x002fea000383ffff */
[----:B------:R-:W-:Y:S05]  /*14a80*/  BRA `(.L_x_10360) ;  /* 0xffffffb400c07947 */ /* 0x000fea000383ffff */
.L_x_10259:
[----:B-1----:R1:W2:Y:S02]  /*14a90*/  SYNCS.PHASECHK.TRANS64.TRYWAIT P0, [R25+URZ+0x32460], R0 ;  /* 0x03246000190075a7 */ /* 0x0022a4000800017f */
[----:B--2---:R-:W-:Y:S05]  /*14aa0*/  @!P0 NANOSLEEP.SYNCS 0x989680 ;  /* 0x009896800000895d */ /* 0x004fea0003900000 */
[----:B------:R-:W2:Y:S02]  /*14ab0*/  @!P0 SYNCS.PHASECHK.TRANS64 P0, [R25+URZ+0x32460], R0 ;  /* 0x03246000190085a7 */ /* 0x000ea4000800007f */
[----:B--2---:R-:W-:Y:S05]  /*14ac0*/  @!P0 BRA `(.L_x_10259) ;  /* 0xfffffffc00f08947 */ /* 0x004fea000383ffff */
[----:B------:R-:W-:Y:S05]  /*14ad0*/  BRA `(.L_x_10361) ;  /* 0xffffffb400cc7947 */ /* 0x000fea000383ffff */
.L_x_10260:
        /* <DEDUP_REMOVED lines=8> */
.L_x_10363:
[----:B------:R-:W-:Y:S05]  /*14b60*/  BSYNC B0 ;  /* 0x0000000000007941 */ /* 0x000fea0003800000 */
.L_x_10362:
        /* <DEDUP_REMOVED lines=13> */
.L_x_10364:
        /* <DEDUP_REMOVED lines=9> */
.L_x_10365:
        /* <DEDUP_REMOVED lines=17> */
.L_x_10366:
[----:B------:R-:W-:Y:S02]  /*14de0*/  IMAD.MOV.U32 R13, RZ, RZ, R6 ;  /* 0x000000ffff0d7224 */ /* 0x000fe400078e0006 */
[----:B------:R-:W-:Y:S01]  /*14df0*/  IMAD.MOV.U32 R12, RZ, RZ, 0x2 ;  /* 0x00000002ff0c7424 */ /* 0x000fe200078e00ff */
[----:B------:R-:W-:-:S13]  /*14e00*/  IADD3 R2, P3, R14, R0, RZ ;  /* 0x000000000e027210 */ /* 0x000fda0007f7e0ff */
[----:B------:R-:W-:Y:S05]  /*14e10*/  WARPSYNC.COLLECTIVE R15, `(.L_x_10367) ;  /* 0x000000000f087348 */ /* 0x000fea0003c00000 */
[----:B------:R0:W1:Y:S02]  /*14e20*/  SHFL.IDX P6, R14, R13, R12, R11 ;  /* 0x0000000c0d0e7389 */ /* 0x00006400000c000b */
[----:B01----:R-:W-:Y:S01]  /*14e30*/  ENDCOLLECTIVE ;  /* 0x000000000000791b */ /* 0x003fe20003800000 */
.L_x_10367:
        /* <DEDUP_REMOVED lines=17> */
.L_x_10368:
[----:B------:R-:W-:Y:S02]  /*14f50*/  IMAD.MOV.U32 R13, RZ, RZ, R6 ;  /* 0x000000ffff0d7224 */ /* 0x000fe400078e0006 */
[----:B------:R-:W-:Y:S01]  /*14f60*/  IMAD.MOV.U32 R12, RZ, RZ, 0x3 ;  /* 0x00000003ff0c7424 */ /* 0x000fe200078e00ff */
[----:B------:R-:W-:-:S13]  /*14f70*/  IADD3 R2, P3, R14, R0, RZ ;  /* 0x000000000e027210 */ /* 0x000fda0007f7e0ff */
[----:B------:R-:W-:Y:S05]  /*14f80*/  WARPSYNC.COLLECTIVE R15, `(.L_x_10369) ;  /* 0x000000000f087348 */ /* 0x000fea0003c00000 */
[----:B------:R0:W1:Y:S02]  /*14f90*/  SHFL.IDX P6, R14, R13, R12, R11 ;  /* 0x0000000c0d0e7389 */ /* 0x00006400000c000b */
[----:B01----:R-:W-:Y:S01]  /*14fa0*/  ENDCOLLECTIVE ;  /* 0x000000000000791b */ /* 0x003fe20003800000 */
.L_x_10369:
        /* <DEDUP_REMOVED lines=17> */
.L_x_10370:
[----:B------:R-:W-:Y:S02]  /*150c0*/  IMAD.MOV.U32 R13, RZ, RZ, R6 ;  /* 0x000000ffff0d7224 */ /* 0x000fe400078e0006 */
[----:B------:R-:W-:Y:S01]  /*150d0*/  IMAD.MOV.U32 R12, RZ, RZ, 0x4 ;  /* 0x00000004ff0c7424 */ /* 0x000fe200078e00ff */
[----:B------:R-:W-:-:S13]  /*150e0*/  IADD3 R2, P3, R14, R0, RZ ;  /* 0x000000000e027210 */ /* 0x000fda0007f7e0ff */
[----:B------:R-:W-:Y:S05]  /*150f0*/  WARPSYNC.COLLECTIVE R15, `(.L_x_10371) ;  /* 0x000000000f087348 */ /* 0x000fea0003c00000 */
[----:B------:R0:W1:Y:S02]  /*15100*/  SHFL.IDX P6, R14, R13, R12, R11 ;  /* 0x0000000c0d0e7389 */ /* 0x00006400000c000b */
[----:B01----:R-:W-:Y:S01]  /*15110*/  ENDCOLLECTIVE ;  /* 0x000000000000791b */ /* 0x003fe20003800000 */
.L_x_10371:
        /* <DEDUP_REMOVED lines=17> */
.L_x_10372:
[----:B------:R-:W-:Y:S02]  /*15230*/  IMAD.MOV.U32 R13, RZ, RZ, R6 ;  /* 0x000000ffff0d7224 */ /* 0x000fe400078e0006 */
[----:B------:R-:W-:Y:S01]  /*15240*/  IMAD.MOV.U32 R12, RZ, RZ, 0x5 ;  /* 0x00000005ff0c7424 */ /* 0x000fe200078e00ff */
[----:B------:R-:W-:-:S13]  /*15250*/  IADD3 R2, P3, R14, R0, RZ ;  /* 0x000000000e027210 */ /* 0x000fda0007f7e0ff */
[----:B------:R-:W-:Y:S05]  /*15260*/  WARPSYNC.COLLECTIVE R15, `(.L_x_10373) ;  /* 0x000000000f087348 */ /* 0x000fea0003c00000 */
[----:B------:R0:W1:Y:S02]  /*15270*/  SHFL.IDX P6, R14, R13, R12, R11 ;  /* 0x0000000c0d0e7389 */ /* 0x00006400000c000b */
[----:B01----:R-:W-:Y:S01]  /*15280*/  ENDCOLLECTIVE ;  /* 0x000000000000791b */ /* 0x003fe20003800000 */
.L_x_10373:
        /* <DEDUP_REMOVED lines=12> */
.L_x_10374:
        /* <DEDUP_REMOVED lines=9> */
.L_x_10267:
[----:B-1----:R1:W2:Y:S02]  /*153e0*/  SYNCS.PHASECHK.TRANS64.TRYWAIT P0, [R10+URZ+0x32440], R20 ;  /* 0x032440140a0075a7 */ /* 0x0022a4000800017f */
[----:B--2---:R-:W-:Y:S05]  /*153f0*/  @!P0 NANOSLEEP.SYNCS 0x989680 ;  /* 0x009896800000895d */ /* 0x004fea0003900000 */
[----:B------:R-:W2:Y:S02]  /*15400*/  @!P0 SYNCS.PHASECHK.TRANS64 P0, [R10+URZ+0x32440], R20 ;  /* 0x032440140a0085a7 */ /* 0x000ea4000800007f */
[----:B--2---:R-:W-:Y:S05]  /*15410*/  @!P0 BRA `(.L_x_10267) ;  /* 0xfffffffc00f08947 */ /* 0x004fea000383ffff */
[----:B------:R-:W-:Y:S05]  /*15420*/  BRA `(.L_x_10376) ;  /* 0xffffffb800507947 */ /* 0x000fea000383ffff */
.L_x_10268:
        /* <DEDUP_REMOVED lines=8> */
.L_x_10378:
[----:B------:R-:W-:Y:S05]  /*154b0*/  BSYNC B1 ;  /* 0x0000000000017941 */ /* 0x000fea0003800000 */
.L_x_10377:
        /* <DEDUP_REMOVED lines=9> */
.L_x_10379:
[----:B------:R-:W-:Y:S02]  /*15550*/  IMAD.MOV.U32 R13, RZ, RZ, R8 ;  /* 0x000000ffff0d7224 */ /* 0x000fe400078e0008 */
[----:B------:R-:W-:Y:S02]  /*15560*/  IMAD.MOV.U32 R12, RZ, RZ, 0x1 ;  /* 0x00000001ff0c7424 */ /* 0x000fe400078e00ff */
[----:B------:R-:W-:-:S07]  /*15570*/  IMAD.MOV.U32 R2, RZ, RZ, R14 ;  /* 0x000000ffff027224 */ /* 0x000fce00078e000e */
[----:B------:R-:W-:Y:S05]  /*15580*/  WARPSYNC.COLLECTIVE R15, `(.L_x_10380) ;  /* 0x000000000f087348 */ /* 0x000fea0003c00000 */
[----:B------:R0:W1:Y:S02]  /*15590*/  SHFL.IDX P6, R14, R13, R12, R11 ;  /* 0x0000000c0d0e7389 */ /* 0x00006400000c000b */
[----:B01----:R-:W-:Y:S01]  /*155a0*/  ENDCOLLECTIVE ;  /* 0x000000000000791b */ /* 0x003fe20003800000 */
.L_x_10380:
        /* <DEDUP_REMOVED lines=11> */
.L_x_10381:
[----:B------:R-:W-:Y:S02]  /*15660*/  IMAD.MOV.U32 R13, RZ, RZ, R8 ;  /* 0x000000ffff0d7224 */ /* 0x000fe400078e0008 */
[----:B------:R-:W-:Y:S02]  /*15670*/  IMAD.MOV.U32 R12, RZ, RZ, 0x2 ;  /* 0x00000002ff0c7424 */ /* 0x000fe400078e00ff */
[----:B------:R-:W-:-:S07]  /*15680*/  IMAD.MOV.U32 R2, RZ, RZ, R14 ;  /* 0x000000ffff027224 */ /* 0x000fce00078e000e */
[----:B------:R-:W-:Y:S05]  /*15690*/  WARPSYNC.COLLECTIVE R15, `(.L_x_10382) ;  /* 0x000000000f087348 */ /* 0x000fea0003c00000 */
[----:B------:R0:W1:Y:S02]  /*156a0*/  SHFL.IDX P6, R14, R13, R12, R11 ;  /* 0x0000000c0d0e7389 */ /* 0x00006400000c000b */
[----:B01----:R-:W-:Y:S01]  /*156b0*/  ENDCOLLECTIVE ;  /* 0x000000000000791b */ /* 0x003fe20003800000 */
.L_x_10382:
        /* <DEDUP_REMOVED lines=11> */
.L_x_10383:
[----:B------:R-:W-:Y:S02]  /*15770*/  IMAD.MOV.U32 R13, RZ, RZ, R8 ;  /* 0x000000ffff0d7224 */ /* 0x000fe400078e0008 */
[----:B------:R-:W-:Y:S02]  /*15780*/  IMAD.MOV.U32 R12, RZ, RZ, 0x3 ;  /* 0x00000003ff0c7424 */ /* 0x000fe400078e00ff */
[----:B------:R-:W-:-:S07]  /*15790*/  IMAD.MOV.U32 R2, RZ, RZ, R14 ;  /* 0x000000ffff027224 */ /* 0x000fce00078e000e */
[----:B------:R-:W-:Y:S05]  /*157a0*/  WARPSYNC.COLLECTIVE R15, `(.L_x_10384) ;  /* 0x000000000f087348 */ /* 0x000fea0003c00000 */
[----:B------:R0:W1:Y:S02]  /*157b0*/  SHFL.IDX P6, R14, R13, R12, R11 ;  /* 0x0000000c0d0e7389 */ /* 0x00006400000c000b */
[----:B01----:R-:W-:Y:S01]  /*157c0*/  ENDCOLLECTIVE ;  /* 0x000000000000791b */ /* 0x003fe20003800000 */
.L_x_10384:
        /* <DEDUP_REMOVED lines=11> */
.L_x_10385:
[----:B------:R-:W-:Y:S02]  /*15880*/  IMAD.MOV.U32 R13, RZ, RZ, R8 ;  /* 0x000000ffff0d7224 */ /* 0x000fe400078e0008 */
[----:B------:R-:W-:Y:S02]  /*15890*/  IMAD.MOV.U32 R12, RZ, RZ, 0x4 ;  /* 0x00000004ff0c7424 */ /* 0x000fe400078e00ff */
[----:B------:R-:W-:-:S07]  /*158a0*/  IMAD.MOV.U32 R2, RZ, RZ, R14 ;  /* 0x000000ffff027224 */ /* 0x000fce00078e000e */
[----:B------:R-:W-:Y:S05]  /*158b0*/  WARPSYNC.COLLECTIVE R15, `(.L_x_10386) ;  /* 0x000000000f087348 */ /* 0x000fea0003c00000 */
[----:B------:R0:W1:Y:S02]  /*158c0*/  SHFL.IDX P6, R14, R13, R12, R11 ;  /* 0x0000000c0d0e7389 */ /* 0x00006400000c000b */
[----:B01----:R-:W-:Y:S01]  /*158d0*/  ENDCOLLECTIVE ;  /* 0x000000000000791b */ /* 0x003fe20003800000 */
.L_x_10386:
        /* <DEDUP_REMOVED lines=11> */
.L_x_10387:
[----:B------:R-:W-:Y:S02]  /*15990*/  IMAD.MOV.U32 R13, RZ, RZ, R8 ;  /* 0x000000ffff0d7224 */ /* 0x000fe400078e0008 */
[----:B------:R-:W-:Y:S02]  /*159a0*/  IMAD.MOV.U32 R12, RZ, RZ, 0x5 ;  /* 0x00000005ff0c7424 */ /* 0x000fe400078e00ff */
[----:B------:R-:W-:-:S07]  /*159b0*/  IMAD.MOV.U32 R2, RZ, RZ, R14 ;  /* 0x000000ffff027224 */ /* 0x000fce00078e000e */
[----:B------:R-:W-:Y:S05]  /*159c0*/  WARPSYNC.COLLECTIVE R15, `(.L_x_10388) ;  /* 0x000000000f087348 */ /* 0x000fea0003c00000 */
[----:B------:R0:W1:Y:S02]  /*159d0*/  SHFL.IDX P6, R14, R13, R12, R11 ;  /* 0x0000000c0d0e7389 */ /* 0x00006400000c000b */
[----:B01----:R-:W-:Y:S01]  /*159e0*/  ENDCOLLECTIVE ;  /* 0x000000000000791b */ /* 0x003fe20003800000 */
.L_x_10388:
        /* <DEDUP_REMOVED lines=11> */
.L_x_10389:
[----:B------:R-:W-:Y:S05]  /*15aa0*/  BRA `(.L_x_10390) ;  /* 0xffffffb400787947 */ /* 0x000fea000383ffff */
.L_x_10273:
[----:B---3--:R3:W4:Y:S02]  /*15ab0*/  SYNCS.PHASECHK.TRANS64.TRYWAIT P0, [R10+URZ+0x32460], R20 ;  /* 0x032460140a0075a7 */ /* 0x008724000800017f */
[----:B----4-:R-:W-:Y:S05]  /*15ac0*/  @!P0 NANOSLEEP.SYNCS 0x989680 ;  /* 0x009896800000895d */ /* 0x010fea0003900000 */
[----:B------:R-:W4:Y:S02]  /*15ad0*/  @!P0 SYNCS.PHASECHK.TRANS64 P0, [R10+URZ+0x32460], R20 ;  /* 0x032460140a0085a7 */ /* 0x000f24000800007f */
[----:B----4-:R-:W-:Y:S05]  /*15ae0*/  @!P0 BRA `(.L_x_10273) ;  /* 0xfffffffc00f08947 */ /* 0x010fea000383ffff */
[----:B------:R-:W-:Y:S05]  /*15af0*/  BRA `(.L_x_10391) ;  /* 0xffffffb400c47947 */ /* 0x000fea000383ffff */
.L_x_10274:
[----:B------:R-:W-:Y:S01]  /*15b00*/  BSSY B1, `(.L_x_10392) ;  /* 0x0000008000017945 */ /* 0x000fe20003800000 */
[----:B------:R-:W-:Y:S02]  /*15b10*/  IMAD.MOV.U32 R13, RZ, RZ, R25 ;  /* 0x000000ffff0d7224 */ /* 0x000fe400078e0019 */
[----:B------:R-:W-:Y:S02]  /*15b20*/  IMAD.MOV.U32 R12, RZ, RZ, RZ ;  /* 0x000000ffff0c7224 */ /* 0x000fe400078e00ff */
[----:B------:R-:W-:Y:S02]  /*15b30*/  IMAD.MOV.U32 R11, RZ, RZ, 0x181f ;  /* 0x0000181fff0b7424 */ /* 0x000fe400078e00ff */
[----:B------:R-:W-:-:S07]  /*15b40*/  IMAD.MOV.U32 R15, RZ, RZ, -0x1 ;  /* 0xffffffffff0f7424 */ /* 0x000fce00078e00ff */
[----:B--2---:R-:W-:Y:S05]  /*15b50*/  WARPSYNC.COLLECTIVE R15, `(.L_x_10393) ;  /* 0x000000000f087348 */ /* 0x004fea0003c00000 */
[----:B------:R0:W1:Y:S02]  /*15b60*/  SHFL.IDX P6, R14, R13, R12, R11 ;  /* 0x0000000c0d0e7389 */ /* 0x00006400000c000b */
[----:B012---:R-:W-:Y:S01]  /*15b70*/  ENDCOLLECTIVE ;  /* 0x000000000000791b */ /* 0x007fe20003800000 */
.L_x_10393:
[----:B------:R-:W-:Y:S05]  /*15b80*/  BSYNC B1 ;  /* 0x0000000000017941 */ /* 0x000fea0003800000 */
.L_x_10392:
        /* <DEDUP_REMOVED lines=9> */
.L_x_10394:
[----:B------:R-:W-:Y:S02]  /*15c20*/  IMAD.MOV.U32 R13, RZ, RZ, R25 ;  /* 0x000000ffff0d7224 */ /* 0x000fe400078e0019 */
[----:B------:R-:W-:Y:S01]  /*15c30*/  IMAD.MOV.U32 R12, RZ, RZ, 0x1 ;  /* 0x00000001ff0c7424 */ /* 0x000fe200078e00ff */
[----:B------:R-:W-:-:S13]  /*15c40*/  IADD3 R2, P0, R14, R0, RZ ;  /* 0x000000000e027210 */ /* 0x000fda0007f1e0ff */
[----:B------:R-:W-:Y:S05]  /*15c50*/  WARPSYNC.COLLECTIVE R15, `(.L_x_10395) ;  /* 0x000000000f087348 */ /* 0x000fea0003c00000 */
[----:B------:R0:W1:Y:S02]  /*15c60*/  SHFL.IDX P6, R14, R13, R12, R11 ;  /* 0x0000000c0d0e7389 */ /* 0x00006400000c000b */
[----:B01----:R-:W-:Y:S01]  /*15c70*/  ENDCOLLECTIVE ;  /* 0x000000000000791b */ /* 0x003fe20003800000 */
.L_x_10395:
        /* <DEDUP_REMOVED lines=13> */
.L_x_10396:
[----:B------:R-:W-:Y:S02]  /*15d50*/  IMAD.MOV.U32 R13, RZ, RZ, R25 ;  /* 0x000000ffff0d7224 */ /* 0x000fe400078e0019 */
[----:B------:R-:W-:Y:S01]  /*15d60*/  IMAD.MOV.U32 R12, RZ, RZ, 0x2 ;  /* 0x00000002ff0c7424 */ /* 0x000fe200078e00ff */
[----:B------:R-:W-:-:S13]  /*15d70*/  IADD3 R2, P0, R14, R0, RZ ;  /* 0x000000000e027210 */ /* 0x000fda0007f1e0ff */
[----:B------:R-:W-:Y:S05]  /*15d80*/  WARPSYNC.COLLECTIVE R15, `(.L_x_10397) ;  /* 0x000000000f087348 */ /* 0x000fea0003c00000 */
[----:B------:R0:W1:Y:S02]  /*15d90*/  SHFL.IDX P6, R14, R13, R12, R11 ;  /* 0x0000000c0d0e7389 */ /* 0x00006400000c000b */
[----:B01----:R-:W-:Y:S01]  /*15da0*/  ENDCOLLECTIVE ;  /* 0x000000000000791b */ /* 0x003fe20003800000 */
.L_x_10397:
        /* <DEDUP_REMOVED lines=13> */
.L_x_10398:
[----:B------:R-:W-:Y:S02]  /*15e80*/  IMAD.MOV.U32 R13, RZ, RZ, R25 ;  /* 0x000000ffff0d7224 */ /* 0x000fe400078e0019 */
[----:B------:R-:W-:Y:S02]  /*15e90*/  IMAD.MOV.U32 R12, RZ, RZ, 0x3 ;  /* 0x00000003ff0c7424 */ /* 0x000fe400078e00ff */
[----:B------:R-:W-:-:S07]  /*15ea0*/  IMAD.MOV.U32 R8, RZ, RZ, R14 ;  /* 0x000000ffff087224 */ /* 0x000fce00078e000e */
[----:B------:R-:W-:Y:S05]  /*15eb0*/  WARPSYNC.COLLECTIVE R15, `(.L_x_10399) ;  /* 0x000000000f087348 */ /* 0x000fea0003c00000 */
[----:B------:R0:W1:Y:S02]  /*15ec0*/  SHFL.IDX P6, R14, R13, R12, R11 ;  /* 0x0000000c0d0e7389 */ /* 0x00006400000c000b */
[----:B01----:R-:W-:Y:S01]  /*15ed0*/  ENDCOLLECTIVE ;  /* 0x000000000000791b */ /* 0x003fe20003800000 */
.L_x_10399:
        /* <DEDUP_REMOVED lines=9> */
[----:B------:R-:W-:-:S03]  /*15f70*/  MOV R5, R14 ;  /* 0x0000000e00057202 */ /* 0x000fc60000000f00 */
[----:B------:R0:W-:Y:S04]  /*15f80*/  LDGSTS.E.BYPASS.LTC128B.128 [R20+0xa400], desc[UR36][R2.64+0x180], !P1 ;  /* 0x0a40018002147fae */ /* 0x0001e8000c901d64 */
[----:B0-----:R-:W-:Y:S05]  /*15f90*/  WARPSYNC.COLLECTIVE R15, `(.L_x_10400) ;  /* 0x000000000f087348 */ /* 0x001fea0003c00000 */
[----:B------:R1:W2:Y:S02]  /*15fa0*/  SHFL.IDX P6, R14, R13, R12, R11 ;  /* 0x0000000c0d0e7389 */ /* 0x0002a400000c000b */
[----:B012---:R-:W-:Y:S01]  /*15fb0*/  ENDCOLLECTIVE ;  /* 0x000000000000791b */ /* 0x007fe20003800000 */
.L_x_10400:
[----:B------:R-:W-:Y:S02]  /*15fc0*/  IMAD.MOV.U32 R13, RZ, RZ, R25 ;  /* 0x000000ffff0d7224 */ /* 0x000fe400078e0019 */
[----:B------:R-:W-:Y:S01]  /*15fd0*/  IMAD.MOV.U32 R12, RZ, RZ, 0x4 ;  /* 0x00000004ff0c7424 */ /* 0x000fe200078e00ff */
[----:B------:R-:W-:-:S13]  /*15fe0*/  IADD3 R2, P0, R14, R0, RZ ;  /* 0x000000000e027210 */ /* 0x000fda0007f1e0ff */
[----:B------:R-:W-:Y:S05]  /*15ff0*/  WARPSYNC.COLLECTIVE R15, `(.L_x_10401) ;  /* 0x000000000f087348 */ /* 0x000fea0003c00000 */
[----:B------:R0:W1:Y:S02]  /*16000*/  SHFL.IDX P6, R14, R13, R12, R11 ;  /* 0x0000000c0d0e7389 */ /* 0x00006400000c000b */
[----:B01----:R-:W-:Y:S01]  /*16010*/  ENDCOLLECTIVE ;  /* 0x000000000000791b */ /* 0x003fe20003800000 */
.L_x_10401:
        /* <DEDUP_REMOVED lines=13> */
.L_x_10402:
[----:B------:R-:W-:Y:S02]  /*160f0*/  IMAD.MOV.U32 R13, RZ, RZ, R25 ;  /* 0x000000ffff0d7224 */ /* 0x000fe400078e0019 */
[----:B------:R-:W-:Y:S01]  /*16100*/  IMAD.MOV.U32 R12, RZ, RZ, 0x5 ;  /* 0x00000005ff0c7424 */ /* 0x000fe200078e00ff */
[----:B------:R-:W-:-:S13]  /*16110*/  IADD3 R2, P0, R14, R0, RZ ;  /* 0x000000000e027210 */ /* 0x000fda0007f1e0ff */
[----:B------:R-:W-:Y:S05]  /*16120*/  WARPSYNC.COLLECTIVE R15, `(.L_x_10403) ;  /* 0x000000000f087348 */ /* 0x000fea0003c00000 */
[----:B------:R0:W1:Y:S02]  /*16130*/  SHFL.IDX P6, R14, R13, R12, R11 ;  /* 0x0000000c0d0e7389 */ /* 0x00006400000c000b */
[----:B01----:R-:W-:Y:S01]  /*16140*/  ENDCOLLECTIVE ;  /* 0x000000000000791b */ /* 0x003fe20003800000 */
.L_x_10403:
        /* <DEDUP_REMOVED lines=13> */
.L_x_10404:
[----:B------:R-:W-:Y:S05]  /*16220*/  BRA `(.L_x_10405) ;  /* 0xffffffb400047947 */ /* 0x000fea000383ffff */
.L_x_10282:
        /* <DEDUP_REMOVED lines=8> */
.L_x_10407:
[----:B------:R-:W-:Y:S05]  /*162b0*/  BSYNC B0 ;  /* 0x0000000000007941 */ /* 0x000fea0003800000 */
.L_x_10406:
        /* <DEDUP_REMOVED lines=9> */
.L_x_10408:
        /* <DEDUP_REMOVED lines=24> */
.L_x_10409:
[----:B------:R-:W-:Y:S01]  /*164d0*/  IMAD.MOV.U32 R12, RZ, RZ, 0x2 ;  /* 0x00000002ff0c7424 */ /* 0x000fe200078e00ff */
[----:B------:R-:W-:-:S05]  /*164e0*/  SEL R14, R14, RZ, P1 ;  /* 0x000000ff0e0e7207 */ /* 0x000fca0000800000 */
[----:B------:R-:W-:-:S04]  /*164f0*/  IMAD.IADD R5, R13, 0x1, R14 ;  /* 0x000000010d057824 */ /* 0x000fc800078e020e */
[----:B------:R-:W-:-:S07]  /*16500*/  IMAD.MOV.U32 R13, RZ, RZ, R5 ;  /* 0x000000ffff0d7224 */ /* 0x000fce00078e0005 */
[----:B------:R-:W-:Y:S05]  /*16510*/  WARPSYNC.COLLECTIVE R15, `(.L_x_10410) ;  /* 0x000000000f087348 */ /* 0x000fea0003c00000 */
[----:B------:R0:W1:Y:S02]  /*16520*/  SHFL.UP P6, R14, R13, R12, R11 ;  /* 0x0400000c0d0e7389 */ /* 0x00006400000c000b */
[----:B01----:R-:W-:Y:S01]  /*16530*/  ENDCOLLECTIVE ;  /* 0x000000000000791b */ /* 0x003fe20003800000 */
.L_x_10410:
[----:B------:R-:W-:Y:S01]  /*16540*/  IMAD.MOV.U32 R12, RZ, RZ, 0x4 ;  /* 0x00000004ff0c7424 */ /* 0x000fe200078e00ff */
[----:B------:R-:W-:-:S05]  /*16550*/  SEL R2, R14, RZ, P2 ;  /* 0x000000ff0e027207 */ /* 0x000fca0001000000 */
[----:B------:R-:W-:-:S04]  /*16560*/  IMAD.IADD R2, R5, 0x1, R2 ;  /* 0x0000000105027824 */ /* 0x000fc800078e0202 */
[----:B------:R-:W-:-:S07]  /*16570*/  IMAD.MOV.U32 R13, RZ, RZ, R2 ;  /* 0x000000ffff0d7224 */ /* 0x000fce00078e0002 */
[----:B------:R-:W-:Y:S05]  /*16580*/  WARPSYNC.COLLECTIVE R15, `(.L_x_10411) ;  /* 0x000000000f087348 */ /* 0x000fea0003c00000 */
[----:B------:R0:W1:Y:S02]  /*16590*/  SHFL.UP P6, R14, R13, R12, R11 ;  /* 0x0400000c0d0e7389 */ /* 0x00006400000c000b */
[----:B01----:R-:W-:Y:S01]  /*165a0*/  ENDCOLLECTIVE ;  /* 0x000000000000791b */ /* 0x003fe20003800000 */
.L_x_10411:
[----:B------:R-:W-:Y:S01]  /*165b0*/  IMAD.MOV.U32 R12, RZ, RZ, 0x8 ;  /* 0x00000008ff0c7424 */ /* 0x000fe200078e00ff */
[----:B------:R-:W-:-:S05]  /*165c0*/  SEL R3, R14, RZ, P3 ;  /* 0x000000ff0e037207 */ /* 0x000fca0001800000 */
[----:B------:R-:W-:-:S04]  /*165d0*/  IMAD.IADD R3, R2, 0x1, R3 ;  /* 0x0000000102037824 */ /* 0x000fc800078e0203 */
[----:B------:R-:W-:-:S07]  /*165e0*/  IMAD.MOV.U32 R13, RZ, RZ, R3 ;  /* 0x000000ffff0d7224 */ /* 0x000fce00078e0003 */
[----:B------:R-:W-:Y:S05]  /*165f0*/  WARPSYNC.COLLECTIVE R15, `(.L_x_10412) ;  /* 0x000000000f087348 */ /* 0x000fea0003c00000 */
[----:B------:R0:W1:Y:S02]  /*16600*/  SHFL.UP P6, R14, R13, R12, R11 ;  /* 0x0400000c0d0e7389 */ /* 0x00006400000c000b */
[----:B01----:R-:W-:Y:S01]  /*16610*/  ENDCOLLECTIVE ;  /* 0x000000000000791b */ /* 0x003fe20003800000 */
.L_x_10412:
[----:B------:R-:W-:Y:S01]  /*16620*/  IMAD.MOV.U32 R12, RZ, RZ, 0x10 ;  /* 0x00000010ff0c7424 */ /* 0x000fe200078e00ff */
[----:B------:R-:W-:-:S05]  /*16630*/  SEL R14, R14, RZ, P4 ;  /* 0x000000ff0e0e7207 */ /* 0x000fca0002000000 */
[----:B------:R-:W-:-:S04]  /*16640*/  IMAD.IADD R5, R3, 0x1, R14 ;  /* 0x0000000103057824 */ /* 0x000fc800078e020e */
[----:B------:R-:W-:-:S07]  /*16650*/  IMAD.MOV.U32 R13, RZ, RZ, R5 ;  /* 0x000000ffff0d7224 */ /* 0x000fce00078e0005 */
[----:B------:R-:W-:Y:S05]  /*16660*/  WARPSYNC.COLLECTIVE R15, `(.L_x_10413) ;  /* 0x000000000f087348 */ /* 0x000fea0003c00000 */
[----:B------:R0:W1:Y:S02]  /*16670*/  SHFL.UP P6, R14, R13, R12, R11 ;  /* 0x0400000c0d0e7389 */ /* 0x00006400000c000b */
[----:B01----:R-:W-:Y:S01]  /*16680*/  ENDCOLLECTIVE ;  /* 0x000000000000791b */ /* 0x003fe20003800000 */
.L_x_10413:
        /* <DEDUP_REMOVED lines=8> */
.L_x_10414:
[----:B------:R-:W-:Y:S05]  /*16710*/  BRA `(.L_x_10415) ;  /* 0xffffffb400607947 */ /* 0x000fea000383ffff */
.L_x_10285:
[----:B------:R-:W-:Y:S01]  /*16720*/  BSSY B0, `(.L_x_10416) ;  /* 0x0000007000007945 */ /* 0x000fe20003800000 */
[----:B------:R-:W-:Y:S02]  /*16730*/  IMAD.MOV.U32 R12, RZ, RZ, 0x1 ;  /* 0x00000001ff0c7424 */ /* 0x000fe400078e00ff */
[----:B------:R-:W-:Y:S02]  /*16740*/  IMAD.MOV.U32 R11, RZ, RZ, RZ ;  /* 0x000000ffff0b7224 */ /* 0x000fe400078e00ff */
[----:B------:R-:W-:-:S07]  /*16750*/  IMAD.MOV.U32 R15, RZ, RZ, -0x1 ;  /* 0xffffffffff0f7424 */ /* 0x000fce00078e00ff */
[----:B-12---:R-:W-:Y:S05]  /*16760*/  WARPSYNC.COLLECTIVE R15, `(.L_x_10417) ;  /* 0x000000000f087348 */ /* 0x006fea0003c00000 */
[----:B------:R0:W3:Y:S02]  /*16770*/  SHFL.UP P6, R14, R13, R12, R11 ;  /* 0x0400000c0d0e7389 */ /* 0x0000e400000c000b */
[----:B0123--:R-:W-:Y:S01]  /*16780*/  ENDCOLLECTIVE ;  /* 0x000000000000791b */ /* 0x00ffe20003800000 */
.L_x_10417:
[----:B------:R-:W-:Y:S05]  /*16790*/  BSYNC B0 ;  /* 0x0000000000007941 */ /* 0x000fea0003800000 */
.L_x_10416:
        /* <DEDUP_REMOVED lines=8> */
.L_x_10418:
[----:B------:R-:W-:Y:S01]  /*16820*/  IMAD.MOV.U32 R12, RZ, RZ, 0x4 ;  /* 0x00000004ff0c7424 */ /* 0x000fe200078e00ff */
[----:B------:R-:W-:-:S05]  /*16830*/  SEL R2, R14, RZ, P2 ;  /* 0x000000ff0e027207 */ /* 0x000fca0001000000 */
[----:B------:R-:W-:-:S04]  /*16840*/  IMAD.IADD R2, R13, 0x1, R2 ;  /* 0x000000010d027824 */ /* 0x000fc800078e0202 */
[----:B------:R-:W-:-:S07]  /*16850*/  IMAD.MOV.U32 R13, RZ, RZ, R2 ;  /* 0x000000ffff0d7224 */ /* 0x000fce00078e0002 */
[----:B------:R-:W-:Y:S05]  /*16860*/  WARPSYNC.COLLECTIVE R15, `(.L_x_10419) ;  /* 0x000000000f087348 */ /* 0x000fea0003c00000 */
[----:B------:R0:W1:Y:S02]  /*16870*/  SHFL.UP P6, R14, R13, R12, R11 ;  /* 0x0400000c0d0e7389 */ /* 0x00006400000c000b */
[----:B01----:R-:W-:Y:S01]  /*16880*/  ENDCOLLECTIVE ;  /* 0x000000000000791b */ /* 0x003fe20003800000 */
.L_x_10419:
[----:B------:R-:W-:Y:S01]  /*16890*/  IMAD.MOV.U32 R12, RZ, RZ, 0x8 ;  /* 0x00000008ff0c7424 */ /* 0x000fe200078e00ff */
[----:B------:R-:W-:-:S05]  /*168a0*/  SEL R3, R14, RZ, P3 ;  /* 0x000000ff0e037207 */ /* 0x000fca0001800000 */
[----:B------:R-:W-:-:S04]  /*168b0*/  IMAD.IADD R3, R2, 0x1, R3 ;  /* 0x0000000102037824 */ /* 0x000fc800078e0203 */
[----:B------:R-:W-:-:S07]  /*168c0*/  IMAD.MOV.U32 R13, RZ, RZ, R3 ;  /* 0x000000ffff0d7224 */ /* 0x000fce00078e0003 */
[----:B------:R-:W-:Y:S05]  /*168d0*/  WARPSYNC.COLLECTIVE R15, `(.L_x_10420) ;  /* 0x000000000f087348 */ /* 0x000fea0003c00000 */
[----:B------:R0:W1:Y:S02]  /*168e0*/  SHFL.UP P6, R14, R13, R12, R11 ;  /* 0x0400000c0d0e7389 */ /* 0x00006400000c000b */
[----:B01----:R-:W-:Y:S01]  /*168f0*/  ENDCOLLECTIVE ;  /* 0x000000000000791b */ /* 0x003fe20003800000 */
.L_x_10420:
[----:B------:R-:W-:Y:S01]  /*16900*/  IMAD.MOV.U32 R12, RZ, RZ, 0x10 ;  /* 0x00000010ff0c7424 */ /* 0x000fe200078e00ff */
[----:B------:R-:W-:-:S05]  /*16910*/  SEL R14, R14, RZ, P4 ;  /* 0x000000ff0e0e7207 */ /* 0x000fca0002000000 */
[----:B------:R-:W-:-:S04]  /*16920*/  IMAD.IADD R5, R3, 0x1, R14 ;  /* 0x0000000103057824 */ /* 0x000fc800078e020e */
[----:B------:R-:W-:-:S07]  /*16930*/  IMAD.MOV.U32 R13, RZ, RZ, R5 ;  /* 0x000000ffff0d7224 */ /* 0x000fce00078e0005 */
[----:B------:R-:W-:Y:S05]  /*16940*/  WARPSYNC.COLLECTIVE R15, `(.L_x_10421) ;  /* 0x000000000f087348 */ /* 0x000fea0003c00000 */
[----:B------:R0:W1:Y:S02]  /*16950*/  SHFL.UP P6, R14, R13, R12, R11 ;  /* 0x0400000c0d0e7389 */ /* 0x00006400000c000b */
[----:B01----:R-:W-:Y:S01]  /*16960*/  ENDCOLLECTIVE ;  /* 0x000000000000791b */ /* 0x003fe20003800000 */
.L_x_10421:
        /* <DEDUP_REMOVED lines=8> */
.L_x_10422:
[----:B------:R-:W-:Y:S05]  /*169f0*/  BRA `(.L_x_10423) ;  /* 0xffffffb4004c7947 */ /* 0x000fea000383ffff */
.L_x_10287:
[----:B------:R-:W-:Y:S01]  /*16a00*/  BSSY B0, `(.L_x_10424) ;  /* 0x0000006000007945 */ /* 0x000fe20003800000 */
[----:B------:R-:W-:Y:S01]  /*16a10*/  PLOP3.LUT P6, PT, P6, PT, PT, 0x8, 0x0 ;  /* 0x000000000000781c */ /* 0x000fe200037ce170 */
[----:B------:R-:W-:-:S12]  /*16a20*/  IMAD.MOV.U32 R15, RZ, RZ, -0x1 ;  /* 0xffffffffff0f7424 */ /* 0x000fd800078e00ff */
[----:B012---:R-:W-:Y:S05]  /*16a30*/  WARPSYNC.COLLECTIVE R15, `(.L_x_10425) ;  /* 0x000000000f087348 */ /* 0x007fea0003c00000 */
[----:B------:R-:W-:Y:S01]  /*16a40*/  VOTE.ANY R14, PT, P6 ;  /* 0x00000000000e7806 */ /* 0x000fe200030e0100 */
[----:B012---:R-:W-:Y:S06]  /*16a50*/  ENDCOLLECTIVE ;  /* 0x000000000000791b */ /* 0x007fec0003800000 */
.L_x_10425:
[----:B------:R-:W-:Y:S05]  /*16a60*/  BSYNC B0 ;  /* 0x0000000000007941 */ /* 0x000fea0003800000 */
.L_x_10424:
        /* <DEDUP_REMOVED lines=9> */
.L_x_10426:
[----:B------:R-:W-:Y:S02]  /*16b00*/  IMAD.MOV.U32 R13, RZ, RZ, R4 ;  /* 0x000000ffff0d7224 */ /* 0x000fe400078e0004 */
[----:B------:R-:W-:-:S07]  /*16b10*/  IMAD.MOV.U32 R7, RZ, RZ, R14 ;  /* 0x000000ffff077224 */ /* 0x000fce00078e000e */
[----:B------:R-:W-:Y:S05]  /*16b20*/  WARPSYNC.COLLECTIVE R15, `(.L_x_10427) ;  /* 0x000000000f087348 */ /* 0x000fea0003c00000 */
[----:B------:R0:W1:Y:S02]  /*16b30*/  SHFL.IDX P6, R14, R13, R12, R11 ;  /* 0x0000000c0d0e7389 */ /* 0x00006400000c000b */
[----:B01----:R-:W-:Y:S01]  /*16b40*/  ENDCOLLECTIVE ;  /* 0x000000000000791b */ /* 0x003fe20003800000 */
.L_x_10427:
[----:B------:R-:W-:Y:S01]  /*16b50*/  IMAD.MOV.U32 R4, RZ, RZ, R14 ;  /* 0x000000ffff047224 */ /* 0x000fe200078e000e */
[----:B------:R-:W-:Y:S06]  /*16b60*/  BRA `(.L_x_10428) ;  /* 0xffffffb4002c7947 */ /* 0x000fec000383ffff */
.L_x_10289:
[----:B------:R-:W-:Y:S01]  /*16b70*/  BSSY B0, `(.L_x_10429) ;  /* 0x0000007000007945 */ /* 0x000fe20003800000 */
[----:B------:R-:W-:Y:S02]  /*16b80*/  IMAD.MOV.U32 R13, RZ, RZ, R2 ;  /* 0x000000ffff0d7224 */ /* 0x000fe400078e0002 */
[----:B------:R-:W-:Y:S02]  /*16b90*/  IMAD.MOV.U32 R11, RZ, RZ, 0x1f ;  /* 0x0000001fff0b7424 */ /* 0x000fe400078e00ff */
[----:B------:R-:W-:-:S07]  /*16ba0*/  IMAD.MOV.U32 R15, RZ, RZ, -0x1 ;  /* 0xffffffffff0f7424 */ /* 0x000fce00078e00ff */
[----:B01234-:R-:W-:Y:S05]  /*16bb0*/  WARPSYNC.COLLECTIVE R15, `(.L_x_10430) ;  /* 0x000000000f087348 */ /* 0x01ffea0003c00000 */
[----:B------:R0:W0:Y:S02]  /*16bc0*/  SHFL.IDX P6, R14, R13, R12, R11 ;  /* 0x0000000c0d0e7389 */ /* 0x00002400000c000b */
[----:B01234-:R-:W-:Y:S01]  /*16bd0*/  ENDCOLLECTIVE ;  /* 0x000000000000791b */ /* 0x01ffe20003800000 */
.L_x_10430:
[----:B------:R-:W-:Y:S05]  /*16be0*/  BSYNC B0 ;  /* 0x0000000000007941 */ /* 0x000fea0003800000 */
.L_x_10429:
[----:B------:R-:W-:Y:S01]  /*16bf0*/  IMAD.MOV.U32 R6, RZ, RZ, R14 ;  /* 0x000000ffff067224 */ /* 0x000fe200078e000e */
[----:B------:R-:W-:Y:S06]  /*16c00*/  BRA `(.L_x_10288) ;  /* 0xffffffb4001c7947 */ /* 0x000fec000383ffff */
.L_x_10293:
[----:B-1----:R1:W3:Y:S02]  /*16c10*/  SYNCS.PHASECHK.TRANS64.TRYWAIT P0, [R5+URZ+0x32420], R0 ;  /* 0x03242000050075a7 */ /* 0x0022e4000800017f */
[----:B---3--:R-:W-:Y:S05]  /*16c20*/  @!P0 NANOSLEEP.SYNCS 0x989680 ;  /* 0x009896800000895d */ /* 0x008fea0003900000 */
[----:B------:R-:W3:Y:S02]  /*16c30*/  @!P0 SYNCS.PHASECHK.TRANS64 P0, [R5+URZ+0x32420], R0 ;  /* 0x03242000050085a7 */ /* 0x000ee4000800007f */
[----:B---3--:R-:W-:Y:S05]  /*16c40*/  @!P0 BRA `(.L_x_10293) ;  /* 0xfffffffc00f08947 */ /* 0x008fea000383ffff */
[----:B------:R-:W-:Y:S05]  /*16c50*/  BRA `(.L_x_10431) ;  /* 0xffffffb800747947 */ /* 0x000fea000383ffff */
.L_x_10294:
[----:B------:R-:W3:Y:S01]  /*16c60*/  S2R R2, SR_TID.X ;  /* 0x0000000000027919 */ /* 0x000ee20000002100 */
[----:B------:R-:W-:Y:S01]  /*16c70*/  BSSY B0, `(.L_x_10432) ;  /* 0x000000a000007945 */ /* 0x000fe20003800000 */
[----:B------:R-:W-:Y:S02]  /*16c80*/  IMAD.MOV.U32 R12, RZ, RZ, RZ ;  /* 0x000000ffff0c7224 */ /* 0x000fe400078e00ff */
[----:B------:R-:W-:Y:S02]  /*16c90*/  IMAD.MOV.U32 R11, RZ, RZ, 0x1f ;  /* 0x0000001fff0b7424 */ /* 0x000fe400078e00ff */
[----:B------:R-:W-:Y:S01]  /*16ca0*/  IMAD.MOV.U32 R15, RZ, RZ, -0x1 ;  /* 0xffffffffff0f7424 */ /* 0x000fe200078e00ff */
[----:B---3--:R-:W-:-:S04]  /*16cb0*/  SHF.R.U32.HI R2, RZ, 0x5, R2 ;  /* 0x00000005ff027819 */ /* 0x008fc80000011602 */
[----:B------:R-:W-:-:S05]  /*16cc0*/  LOP3.LUT R2, R2, 0x3, RZ, 0xc0, !PT ;  /* 0x0000000302027812 */ /* 0x000fca00078ec0ff */
[----:B------:R-:W-:-:S07]  /*16cd0*/  IMAD.MOV.U32 R13, RZ, RZ, R2 ;  /* 0x000000ffff0d7224 */ /* 0x000fce00078e0002 */
[----:B012-4-:R-:W-:Y:S05]  /*16ce0*/  WARPSYNC.COLLECTIVE R15, `(.L_x_10433) ;  /* 0x000000000f087348 */ /* 0x017fea0003c00000 */
[----:B------:R3:W0:Y:S02]  /*16cf0*/  SHFL.IDX P6, R14, R13, R12, R11 ;  /* 0x0000000c0d0e7389 */ /* 0x00062400000c000b */
[----:B01234-:R-:W-:Y:S01]  /*16d00*/  ENDCOLLECTIVE ;  /* 0x000000000000791b */ /* 0x01ffe20003800000 */
.L_x_10433:
[----:B------:R-:W-:Y:S05]  /*16d10*/  BSYNC B0 ;  /* 0x0000000000007941 */ /* 0x000fea0003800000 */
.L_x_10432:
[----:B------:R-:W-:Y:S05]  /*16d20*/  BRA `(.L_x_10434) ;  /* 0xffffffb8005c7947 */ /* 0x000fea000383ffff */
.L_x_10297:
[----:B------:R-:W-:Y:S01]  /*16d30*/  BSSY B1, `(.L_x_10435) ;  /* 0x0000006000017945 */ /* 0x000fe20003800000 */
[----:B------:R-:W-:-:S07]  /*16d40*/  IMAD.MOV.U32 R15, RZ, RZ, -0x1 ;  /* 0xffffffffff0f7424 */ /* 0x000fce00078e00ff */
[----:B012-4-:R-:W-:Y:S05]  /*16d50*/  WARPSYNC.COLLECTIVE R15, `(.L_x_10436) ;  /* 0x000000000f0c7348 */ /* 0x017fea0003c00000 */
[----:B------:R-:W-:Y:S02]  /*16d60*/  ELECT P6, UR62, PT ;  /* 0x00000000003e782f */ /* 0x000fe400038c0000 */
[----:B------:R-:W-:Y:S01]  /*16d70*/  MOV R14, UR62 ;  /* 0x0000003e000e7c02 */ /* 0x000fe20008000f00 */
[----:B012-4-:R-:W-:Y:S10]  /*16d80*/  ENDCOLLECTIVE ;  /* 0x000000000000791b */ /* 0x017ff40003800000 */
.L_x_10436:
[----:B------:R-:W-:Y:S05]  /*16d90*/  BSYNC B1 ;  /* 0x0000000000017941 */ /* 0x000fea0003800000 */
.L_x_10435:
[----:B------:R-:W-:Y:S05]  /*16da0*/  BRA `(.L_x_10437) ;  /* 0xffffffb800547947 */ /* 0x000fea000383ffff */
.L_x_10299:
[----:B-1----:R1:W3:Y:S02]  /*16db0*/  SYNCS.PHASECHK.TRANS64.TRYWAIT P1, [R3+URZ+0x32440], R2 ;  /* 0x03244002030075a7 */ /* 0x0022e4000802017f */
[----:B---3--:R-:W-:Y:S05]  /*16dc0*/  @!P1 NANOSLEEP.SYNCS 0x989680 ;  /* 0x009896800000995d */ /* 0x008fea0003900000 */
[----:B------:R-:W3:Y:S02]  /*16dd0*/  @!P1 SYNCS.PHASECHK.TRANS64 P1, [R3+URZ+0x32440], R2 ;  /* 0x03244002030095a7 */ /* 0x000ee4000802007f */
[----:B---3--:R-:W-:Y:S05]  /*16de0*/  @!P1 BRA `(.L_x_10299) ;  /* 0xfffffffc00f09947 */ /* 0x008fea000383ffff */
[----:B------:R-:W-:Y:S05]  /*16df0*/  BRA `(.L_x_10438) ;  /* 0xffffffb8007c7947 */ /* 0x000fea000383ffff */
.L_x_10301:
[----:B---3--:R3:W0:Y:S02]  /*16e00*/  SYNCS.PHASECHK.TRANS64.TRYWAIT P1, [R5+URZ+0x32440], R0 ;  /* 0x03244000050075a7 */ /* 0x008624000802017f */
[----:B0-----:R-:W-:Y:S05]  /*16e10*/  @!P1 NANOSLEEP.SYNCS 0x989680 ;  /* 0x009896800000995d */ /* 0x001fea0003900000 */
[----:B------:R-:W0:Y:S02]  /*16e20*/  @!P1 SYNCS.PHASECHK.TRANS64 P1, [R5+URZ+0x32440], R0 ;  /* 0x03244000050095a7 */ /* 0x000e24000802007f */
[----:B0-----:R-:W-:Y:S05]  /*16e30*/  @!P1 BRA `(.L_x_10301) ;  /* 0xfffffffc00f09947 */ /* 0x001fea000383ffff */
[----:B------:R-:W-:Y:S05]  /*16e40*/  BRA `(.L_x_10439) ;  /* 0xffffffb800887947 */ /* 0x000fea000383ffff */
.L_x_10303:
[----:B------:R0:W0:Y:S02]  /*16e50*/  SYNCS.PHASECHK.TRANS64.TRYWAIT P1, [R3+URZ+0x32460], R2 ;  /* 0x03246002030075a7 */ /* 0x000024000802017f */
[----:B0-----:R-:W-:Y:S05]  /*16e60*/  @!P1 NANOSLEEP.SYNCS 0x989680 ;  /* 0x009896800000995d */ /* 0x001fea0003900000 */
[----:B------:R-:W0:Y:S02]  /*16e70*/  @!P1 SYNCS.PHASECHK.TRANS64 P1, [R3+URZ+0x32460], R2 ;  /* 0x03246002030095a7 */ /* 0x000e24000802007f */
[----:B0-----:R-:W-:Y:S05]  /*16e80*/  @!P1 BRA `(.L_x_10303) ;  /* 0xfffffffc00f09947 */ /* 0x001fea000383ffff */
[----:B------:R-:W-:Y:S05]  /*16e90*/  BRA `(.L_x_10440) ;  /* 0xffffffb800847947 */ /* 0x000fea000383ffff */
.L_x_10441:
        /* <DEDUP_REMOVED lines=14> */
.L_x_15766:


//--------------------- .text._ZN7cutlass13device_kernelIN5flash11enable_sm90INS1_16FlashAttnFwdSm90INS1_25CollectiveMainloopFwdSm90ILi2EN4cute5tupleIJNS5_1CILi1EEES8_S8_EEENS6_IJNS7_ILi128EEENS7_ILi96EEENS7_ILi64EEEEEELi256ENS_6half_tEfNS_4arch4Sm90ELb0ELb0ELb1ELb1ELb1ELb1ELb1ELb1ELb0ELb1ELb1ELb0EEENS1_21CollectiveEpilogueFwdINS6_IJSA_NS7_ILi256EEESB_EEES9_SE_SG_Li256ELb1ELb1ELb1ELb0EEENS1_36VarlenDynamicPersistentTileSchedulerILi128ELi96ELi256ELi128ELb1ELb1ELb1ELb0ELb1ELb1EEEEEEEEEvNT_6ParamsE --------------------------
	.section	.text._ZN7cutlass13device_kernelIN5flash11enable_sm90INS1_16FlashAttnFwdSm90INS1_25CollectiveMainloopFwdSm90ILi2EN4cute5tupleIJNS5_1CILi1EEES8_S8_EEENS6_IJNS7_ILi128EEENS7_ILi96EEENS7_ILi64EEEEEELi256ENS_6half_tEfNS_4arch4Sm90ELb0ELb0ELb1ELb1ELb1ELb1ELb1ELb1ELb0ELb1ELb1ELb0EEENS1_21CollectiveEpilogueFwdINS6_IJSA_NS7_ILi256EEESB_EEES9_SE_SG_Li256ELb1ELb1ELb1ELb0EEENS1_36VarlenDynamicPersistentTileSchedulerILi128ELi96ELi256ELi128ELb1ELb1ELb1ELb0ELb1ELb1EEEEEEEEEvNT_6ParamsE,"ax",@progbits
	.align	128
.text._ZN7cutlass13device_kernelIN5flash11enable_sm90INS1_16FlashAttnFwdSm90INS1_25CollectiveMainloopFwdSm90ILi2EN4cute5tupleIJNS5_1CILi1EEES8_S8_EEENS6_IJNS7_ILi128EEENS7_ILi96EEENS7_ILi64EEEEEELi256ENS_6half_tEfNS_4arch4Sm90ELb0ELb0ELb1ELb1ELb1ELb1ELb1ELb1ELb0ELb1ELb1ELb0EEENS1_21CollectiveEpilogueFwdINS6_IJSA_NS7_ILi256EEESB_EEES9_SE_SG_Li256ELb1ELb1ELb1ELb0EEENS1_36VarlenDynamicPersistentTileSchedulerILi128ELi96ELi256ELi128ELb1ELb1ELb1ELb0ELb1ELb1EEEEEEEEEvNT_6ParamsE:
        .type           _ZN7cutlass13device_kernelIN5flash11enable_sm90INS1_16FlashAttnFwdSm90INS1_25CollectiveMainloopFwdSm90ILi2EN4cute5tupleIJNS5_1CILi1EEES8_S8_EEENS6_IJNS7_ILi128EEENS7_ILi96EEENS7_ILi64EEEEEELi256ENS_6half_tEfNS_4arch4Sm90ELb0ELb0ELb1ELb1ELb1ELb1ELb1ELb1ELb0ELb1ELb1ELb0EEENS1_21CollectiveEpilogueFwdINS6_IJSA_NS7_ILi256EEESB_EEES9_SE_SG_Li256ELb1ELb1ELb1ELb0EEENS1_36VarlenDynamicPersistentTileSchedulerILi128ELi96ELi256ELi128ELb1ELb1ELb1ELb0ELb1ELb1EEEEEEEEEvNT_6ParamsE,@function
        .size           _ZN7cutlass13device_kernelIN5flash11enable_sm90INS1_16FlashAttnFwdSm90INS1_25CollectiveMainloopFwdSm90ILi2EN4cute5tupleIJNS5_1CILi1EEES8_S8_EEENS6_IJNS7_ILi128EEENS7_ILi96EEENS7_ILi64EEEEEELi256ENS_6half_tEfNS_4arch4Sm90ELb0ELb0ELb1ELb1ELb1ELb1ELb1ELb1ELb0ELb1ELb1ELb0EEENS1_21CollectiveEpilogueFwdINS6_IJSA_NS7_ILi256EEESB_EEES9_SE_SG_Li256ELb1ELb1ELb1ELb0EEENS1_36VarlenDynamicPersistentTileSchedulerILi128ELi96ELi256ELi128ELb1ELb1ELb1ELb0ELb1ELb1EEEEEEEEEvNT_6ParamsE,(.L_x_15767 - _ZN7cutlass13device_kernelIN5flash11enable_sm90INS1_16FlashAttnFwdSm90INS1_25CollectiveMainloopFwdSm90ILi2EN4cute5tupleIJNS5_1CILi1EEES8_S8_EEENS6_IJNS7_ILi128EEENS7_ILi96EEENS7_ILi64EEEEEELi256ENS_6half_tEfNS_4arch4Sm90ELb0ELb0ELb1ELb1ELb1ELb1ELb1ELb1ELb0ELb1ELb1ELb0EEENS1_21CollectiveEpilogueFwdINS6_IJSA_NS7_ILi256EEESB_EEES9_SE_SG_Li256ELb1ELb1ELb1ELb0EEENS1_36VarlenDynamicPersistentTileSchedulerILi128ELi96ELi256ELi128ELb1ELb1ELb1ELb0ELb1ELb1EEEEEEEEEvNT_6ParamsE)
        .other          _ZN7cutlass13device_kernelIN5flash11enable_sm90INS1_16FlashAttnFwdSm90INS1_25CollectiveMainloopFwdSm90ILi2EN4cute5tupleIJNS5_1CILi1EEES8_S8_EEENS6_IJNS7_ILi128EEENS7_ILi96EEENS7_ILi64EEEEEELi256ENS_6half_tEfNS_4arch4Sm90ELb0ELb0ELb1ELb1ELb1ELb1ELb1ELb1ELb0ELb1ELb1ELb0EEENS1_21CollectiveEpilogueFwdINS6_IJSA_NS7_ILi256EEESB_EEES9_SE_SG_Li256ELb1ELb1ELb1ELb0EEENS1_36VarlenDynamicPersistentTileSchedulerILi128ELi96ELi256ELi128ELb1ELb1ELb1ELb0ELb1ELb1EEEEEEEEEvNT_6ParamsE,@"STO_CUDA_ENTRY STV_DEFAULT"
_ZN7cutlass13device_kernelIN5flash11enable_sm90INS1_16FlashAttnFwdSm90INS1_25CollectiveMainloopFwdSm90ILi2EN4cute5tupleIJNS5_1CILi1EEES8_S8_EEENS6_IJNS7_ILi128EEENS7_ILi96EEENS7_ILi64EEEEEELi256ENS_6half_tEfNS_4arch4Sm90ELb0ELb0ELb1ELb1ELb1ELb1ELb1ELb1ELb0ELb1ELb1ELb0EEENS1_21CollectiveEpilogueFwdINS6_IJSA_NS7_ILi256EEESB_EEES9_SE_SG_Li256ELb1ELb1ELb1ELb0EEENS1_36VarlenDynamicPersistentTileSchedulerILi128ELi96ELi256ELi128ELb1ELb1ELb1ELb0ELb1ELb1EEEEEEEEEvNT_6ParamsE:
        /* <DEDUP_REMOVED lines=17> */
.L_x_10443:
[----:B------:R-:W-:Y:S05]  /*0110*/  BSYNC B0 ;  /* 0x0000000000007941 */ /* 0x000fea0003800000 */
.L_x_10442:
[----:B------:R-:W-:Y:S01]  /*0120*/  VOTEU.ANY UP0, P0 ;  /* 0x00000000003f7886 */ /* 0x000fe20000000100 */
[----:B------:R-:W0:Y:S01]  /*0130*/  SHFL.IDX PT, R3, R2, RZ, 0x1f ;  /* 0x00001fff02037589 */ /* 0x000e2200000e0000 */
[----:B------:R-:W-:Y:S01]  /*0140*/  UMOV UR4, 0x80 ;  /* 0x0000008000047882 */ /* 0x000fe20000000000 */
[----:B------:R-:W-:Y:S01]  /*0150*/  UMOV UR7, 0x100 ;  /* 0x0000010000077882 */ /* 0x000fe20000000000 */
[----:B------:R-:W-:Y:S01]  /*0160*/  VOTEU.ANY UP1, P0 ;  /* 0x00000000003f7886 */ /* 0x000fe20000020100 */
[----:B------:R-:W1:Y:S01]  /*0170*/  @UP0 S2UR UR8, SR_CgaCtaId ;  /* 0x00000000000809c3 */ /* 0x000e620000008800 */
[----:B------:R-:W-:Y:S01]  /*0180*/  @UP0 UMOV UR6, 0x400 ;  /* 0x0000040000060882 */ /* 0x000fe20000000000 */
[----:B------:R-:W-:-:S04]  /*0190*/  @UP0 UIADD3 UR4, -UR4, 0x100000, URZ ;  /* 0x0010000004040890 */ /* 0x000fc8000fffe13f */
[----:B------:R-:W-:Y:S02]  /*01a0*/  @UP0 USHF.L.U32 UR5, UR4, 0xb, URZ ;  /* 0x0000000b04050899 */ /* 0x000fe4000800063f */
[----:B------:R-:W-:Y:S01]  /*01b0*/  @UP0 USHF.L.U32 UR4, UR4, 0x1, URZ ;  /* 0x0000000104040899 */ /* 0x000fe2000800063f */
[----:B------:R-:W-:Y:S01]  /*01c0*/  SHF.R.U32.HI R4, RZ, 0x7, R0 ;  /* 0x00000007ff047819 */ /* 0x000fe20000011600 */
[----:B------:R-:W-:Y:S01]  /*01d0*/  VOTEU.ANY UP2, P0 ;  /* 0x00000000003f7886 */ /* 0x000fe20000040100 */
[----:B0-----:R-:W-:-:S03]  /*01e0*/  ISETP.NE.AND P1, PT, R3, RZ, PT ;  /* 0x000000ff0300720c */ /* 0x001fc60003f25270 */
[----:B------:R0:W2:Y:S01]  /*01f0*/  SHFL.IDX PT, R3, R4, RZ, 0x1f ;  /* 0x00001fff04037589 */ /* 0x0000a200000e0000 */
[----:B-1----:R-:W-:Y:S02]  /*0200*/  @UP0 ULEA UR8, UR8, UR6, 0x18 ;  /* 0x0000000608080291 */ /* 0x002fe4000f8ec03f */
[----:B------:R-:W-:-:S04]  /*0210*/  @UP0 UIADD3 UR6, -UR7, 0x100000, URZ ;  /* 0x0010000007060890 */ /* 0x000fc8000fffe13f */
[----:B------:R-:W-:Y:S02]  /*0220*/  @UP0 USHF.L.U32 UR7, UR6, 0xb, URZ ;  /* 0x0000000b06070899 */ /* 0x000fe4000800063f */
[----:B------:R-:W-:Y:S01]  /*0230*/  @UP0 USHF.L.U32 UR6, UR6, 0x1, URZ ;  /* 0x0000000106060899 */ /* 0x000fe2000800063f */
[----:B------:R-:W-:Y:S01]  /*0240*/  VOTEU.ANY UP0, P0 ;  /* 0x00000000003f7886 */ /* 0x000fe20000000100 */
[----:B------:R-:W1:Y:S04]  /*0250*/  FENCE.VIEW.ASYNC.S ;  /* 0x00000000000073c6 */ /* 0x000e680000000000 */
[----:B-1----:R0:W1:Y:S01]  /*0260*/  @UP0 SYNCS.EXCH.64 URZ, [UR8+0x32400], UR4 ;  /* 0x03240004083f05b2 */ /* 0x0020620008000100 */
[----:B------:R0:W3:Y:S05]  /*0270*/  @UP1 SYNCS.EXCH.64 URZ, [UR8+0x32410], UR4 ;  /* 0x03241004083f15b2 */ /* 0x0000ea0008000100 */
[----:B------:R0:W4:Y:S02]  /*0280*/  @UP2 SYNCS.EXCH.64 URZ, [UR8+0x32420], UR6 ;  /* 0x03242006083f25b2 */ /* 0x0001240008000100 */
        /* <DEDUP_REMOVED lines=19> */
.L_x_10444:
        /* <DEDUP_REMOVED lines=22> */
.L_x_10445:
        /* <DEDUP_REMOVED lines=18> */
.L_x_10446:
        /* <DEDUP_REMOVED lines=22> */
.L_x_10447:
        /* <DEDUP_REMOVED lines=22> */
.L_x_10448:
[----:B--2---:R-:W-:Y:S01]  /*0900*/  ISETP.NE.AND P0, PT, R3, RZ, PT ;  /* 0x000000ff0300720c */ /* 0x004fe20003f05270 */
[----:B------:R-:W-:Y:S01]  /*0910*/  IMAD.MOV.U32 R3, RZ, RZ, 0x1 ;  /* 0x00000001ff037424 */ /* 0x000fe200078e00ff */
[----:B------:R-:W-:Y:S01]  /*0920*/  NOP ;  /* 0x0000000000007918 */ /* 0x000fe20000000000 */
[----:B------:R-:W-:Y:S01]  /*0930*/  ULDC.64 UR60, c[0x0][0x208] ;  /* 0x00008200003c7ab9 */ /* 0x000fe20000000a00 */
[----:B------:R-:W-:Y:S02]  /*0940*/  BSSY B9, `(.L_x_10449) ;  /* 0x0001c2b000097945 */ /* 0x000fe40003800000 */
[----:B------:R-:W-:-:S05]  /*0950*/  SEL R3, R3, 0x2, !P0 ;  /* 0x0000000203037807 */ /* 0x000fca0004000000 */
[----:B------:R2:W-:Y:S01]  /*0960*/  STL [R1+0x8], R3 ;  /* 0x0000080301007387 */ /* 0x0005e20000100800 */
[----:B01-34-:R-:W-:Y:S06]  /*0970*/  BAR.SYNC.DEFER_BLOCKING 0x0 ;  /* 0x0000000000007b1d */ /* 0x01bfec0000010000 */
[----:B------:R-:W-:Y:S05]  /*0980*/  @!P0 BRA `(.L_x_10450) ;  /* 0x0000014400a08947 */ /* 0x000fea0003800000 */
.L_x_10451:
[----:B------:R-:W-:-:S08]  /*0990*/  NOP ;  /* 0x0000000000007918 */ /* 0x000fd00000000000 */
[----:B------:R-:W0:Y:S02]  /*09a0*/  USETMAXREG.TRY_ALLOC.CTAPOOL UP0, 0xe8 ;  /* 0x000000e8000079c8 */ /* 0x000e240008000600 */
[----:B0-----:R-:W-:-:S13]  /*09b0*/  PLOP3.LUT P0, PT, PT, PT, UP0, 0x80, 0x0 ;  /* 0x000000000000781c */ /* 0x001fda0003f0f008 */
[----:B------:R-:W-:Y:S05]  /*09c0*/  @!P0 BRA `(.L_x_10451) ;  /* 0xfffffffc00f08947 */ /* 0x000fea000383ffff */
[----:B------:R-:W3:Y:S01]  /*09d0*/  LDL.LU R2, [R1] ;  /* 0x0000000001027983 */ /* 0x000ee20000300800 */
[----:B------:R-:W-:Y:S01]  /*09e0*/  SHF.R.U32.HI R4, RZ, 0x7, R0 ;  /* 0x00000007ff047819 */ /* 0x000fe20000011600 */
[----:B------:R-:W-:Y:S01]  /*09f0*/  ULDC UR4, c[0x0][0xd3c] ;  /* 0x00034f0000047ab9 */ /* 0x000fe20000000800 */
[----:B--2---:R-:W0:Y:S01]  /*0a00*/  S2R R3, SR_CgaCtaId ;  /* 0x0000000000037919 */ /* 0x004e220000008800 */
        /* <DEDUP_REMOVED lines=8> */
[----:B---3--:R-:W-:-:S04]  /*0a90*/  LOP3.LUT R2, R2, 0xfffffffb, RZ, 0xc0, !PT ;  /* 0xfffffffb02027812 */ /* 0x008fc800078ec0ff */
[----:B------:R-:W-:-:S05]  /*0aa0*/  @P0 LOP3.LUT R2, R2, 0x4, RZ, 0xfc, !PT ;  /* 0x0000000402020812 */ /* 0x000fca00078efcff */
[----:B------:R1:W-:Y:S01]  /*0ab0*/  STL [R1], R2 ;  /* 0x0000000201007387 */ /* 0x0003e20000100800 */
[----:B0-----:R-:W-:-:S13]  /*0ac0*/  ISETP.GE.AND P0, PT, R51, UR4, PT ;  /* 0x0000000433007c0c */ /* 0x001fda000bf06270 */
[----:B-1----:R-:W-:Y:S05]  /*0ad0*/  @P0 BRA `(.L_x_10452) ;  /* 0x000001c000440947 */ /* 0x002fea0003800000 */
[----:B------:R-:W2:Y:S01]  /*0ae0*/  LDL.LU R14, [R1+0x8] ;  /* 0x00000800010e7983 */ /* 0x000ea20000300800 */
[----:B------:R-:W-:Y:S02]  /*0af0*/  VIADD R0, R0, 0xffffff80 ;  /* 0xffffff8000007836 */ /* 0x000fe40000000000 */
[----:B------:R-:W-:Y:S02]  /*0b00*/  IMAD.MOV.U32 R18, RZ, RZ, RZ ;  /* 0x000000ffff127224 */ /* 0x000fe400078e00ff */
[----:B------:R-:W-:Y:S01]  /*0b10*/  IMAD.MOV.U32 R204, RZ, RZ, RZ ;  /* 0x000000ffffcc7224 */ /* 0x000fe200078e00ff */
[----:B------:R-:W-:Y:S01]  /*0b20*/  SHF.R.S32.HI R3, RZ, 0x1f, R0 ;  /* 0x0000001fff037819 */ /* 0x000fe20000011400 */
[----:B------:R-:W-:Y:S02]  /*0b30*/  IMAD.MOV.U32 R214, RZ, RZ, RZ ;  /* 0x000000ffffd67224 */ /* 0x000fe400078e00ff */
[----:B------:R-:W-:Y:S01]  /*0b40*/  IMAD.MOV.U32 R202, RZ, RZ, RZ ;  /* 0x000000ffffca7224 */ /* 0x000fe200078e00ff */
[----:B------:R-:W-:-:S02]  /*0b50*/  LEA.HI R2, R3, R0, RZ, 0x7 ;  /* 0x0000000003027211 */ /* 0x000fc400078f38ff */
[CC--:B------:R-:W-:Y:S02]  /*0b60*/  LEA.HI R4, R3.reuse, R0.reuse, RZ, 0x4 ;  /* 0x0000000003047211 */ /* 0x0c0fe400078f20ff */
[----:B------:R-:W-:Y:S02]  /*0b70*/  LOP3.LUT R5, R2, 0xffffff80, RZ, 0xc0, !PT ;  /* 0xffffff8002057812 */ /* 0x000fe400078ec0ff */
[----:B------:R-:W-:Y:S02]  /*0b80*/  SHF.R.S32.HI R7, RZ, 0x4, R4 ;  /* 0x00000004ff077819 */ /* 0x000fe40000011404 */
[----:B------:R-:W-:Y:S01]  /*0b90*/  LEA.HI R200, R3, R0, RZ, 0x2 ;  /* 0x0000000003c87211 */ /* 0x000fe200078f10ff */
[----:B------:R-:W-:Y:S01]  /*0ba0*/  IMAD.IADD R13, R0, 0x1, -R5 ;  /* 0x00000001000d7824 */ /* 0x000fe200078e0a05 */
[----:B------:R-:W-:Y:S02]  /*0bb0*/  SHF.R.S32.HI R5, RZ, 0x7, R2 ;  /* 0x00000007ff057819 */ /* 0x000fe40000011402 */
[----:B------:R-:W-:-:S02]  /*0bc0*/  LEA.HI R6, R4, R7, RZ, 0x1 ;  /* 0x0000000704067211 */ /* 0x000fc400078f08ff */
[----:B------:R-:W-:Y:S01]  /*0bd0*/  SHF.R.S32.HI R9, RZ, 0x1f, R13 ;  /* 0x0000001fff097819 */ /* 0x000fe2000001140d */
[----:B------:R-:W-:Y:S01]  /*0be0*/  STL [R1+0x104], R13 ;  /* 0x0001040d01007387 */ /* 0x000fe20000100800 */
[----:B------:R-:W-:Y:S02]  /*0bf0*/  LEA.HI R2, R2, R5, RZ, 0x1 ;  /* 0x0000000502027211 */ /* 0x000fe400078f08ff */
[----:B------:R-:W-:Y:S02]  /*0c00*/  LEA.HI R10, R9, R13, RZ, 0x2 ;  /* 0x0000000d090a7211 */ /* 0x000fe400078f10ff */
[----:B------:R-:W-:Y:S02]  /*0c10*/  LOP3.LUT R2, R2, 0x3fffffe, RZ, 0xc0, !PT ;  /* 0x03fffffe02027812 */ /* 0x000fe400078ec0ff */
[--C-:B------:R-:W-:Y:S02]  /*0c20*/  SHF.R.S32.HI R11, RZ, 0x2, R10.reuse ;  /* 0x00000002ff0b7819 */ /* 0x100fe4000001140a */
[----:B------:R-:W-:-:S02]  /*0c30*/  SHF.R.S32.HI R8, RZ, 0x1f, R10 ;  /* 0x0000001fff087819 */ /* 0x000fc4000001140a */
[----:B------:R-:W-:Y:S02]  /*0c40*/  LOP3.LUT R6, R6, 0x1ffffffe, RZ, 0xc0, !PT ;  /* 0x1ffffffe06067812 */ /* 0x000fe400078ec0ff */
[----:B------:R-:W-:Y:S02]  /*0c50*/  LEA.HI R8, R8, R11, RZ, 0x3 ;  /* 0x0000000b08087211 */ /* 0x000fe400078f18ff */
[----:B------:R-:W-:Y:S01]  /*0c60*/  LEA.HI R9, R9, R13, RZ, 0x5 ;  /* 0x0000000d09097211 */ /* 0x000fe200078f28ff */
[----:B------:R-:W-:Y:S01]  /*0c70*/  IMAD.IADD R6, R7, 0x1, -R6 ;  /* 0x0000000107067824 */ /* 0x000fe200078e0a06 */
[----:B------:R-:W-:Y:S01]  /*0c80*/  LOP3.LUT R12, R8, 0xfffffff8, RZ, 0xc0, !PT ;  /* 0xfffffff8080c7812 */ /* 0x000fe200078ec0ff */
[----:B------:R-:W-:Y:S01]  /*0c90*/  IMAD.IADD R8, R5, 0x1, -R2 ;  /* 0x0000000105087824 */ /* 0x000fe200078e0a02 */
[-C--:B------:R-:W-:Y:S02]  /*0ca0*/  LEA.HI R2, R3, R0.reuse, RZ, 0x5 ;  /* 0x0000000003027211 */ /* 0x080fe400078f28ff */
[----:B------:R-:W-:Y:S01]  /*0cb0*/  LOP3.LUT R5, R4, 0x3fffff0, RZ, 0xc0, !PT ;  /* 0x03fffff004057812 */ /* 0x000fe200078ec0ff */
[----:B------:R-:W-:Y:S01]  /*0cc0*/  IMAD.IADD R12, R11, 0x1, -R12 ;  /* 0x000000010b0c7824 */ /* 0x000fe200078e0a0c */
[----:B------:R-:W-:-:S02]  /*0cd0*/  LEA.HI R3, R3, R0, RZ, 0x3 ;  /* 0x0000000003037211 */ /* 0x000fc400078f18ff */
[----:B------:R-:W-:Y:S01]  /*0ce0*/  SHF.R.S32.HI R15, RZ, 0x5, R2 ;  /* 0x00000005ff0f7819 */ /* 0x000fe20000011402 */
[----:B------:R-:W-:Y:S01]  /*0cf0*/  IMAD.IADD R5, R0, 0x1, -R5 ;  /* 0x0000000100057824 */ /* 0x000fe200078e0a05 */
[----:B------:R-:W-:Y:S02]  /*0d00*/  LOP3.LUT R7, R3, 0xfffffff8, RZ, 0xc0, !PT ;  /* 0xfffffff803077812 */ /* 0x000fe400078ec0ff */
[----:B------:R-:W-:Y:S01]  /*0d10*/  LOP3.LUT R3, R200, 0xfffffffc, RZ, 0xc0, !PT ;  /* 0xfffffffcc8037812 */ /* 0x000fe200078ec0ff */
[----:B------:R-:W-:Y:S01]  /*0d20*/  IMAD R5, R15, 0x10, R5 ;  /* 0x000000100f057824 */ /* 0x000fe200078e0205 */
[----:B------:R-:W-:Y:S01]  /*0d30*/  SHF.R.S32.HI R200, RZ, 0x2, R200 ;  /* 0x00000002ffc87819 */ /* 0x000fe200000114c8 */
[----:B------:R-:W-:Y:S01]  /*0d40*/  IMAD.IADD R7, R0, 0x1, -R7 ;  /* 0x0000000100077824 */ /* 0x000fe200078e0a07 */
[----:B------:R-:W-:Y:S01]  /*0d50*/  SHF.R.S32.HI R9, RZ, 0x5, R9 ;  /* 0x00000005ff097819 */ /* 0x000fe20000011409 */
[----:B------:R-:W-:Y:S01]  /*0d60*/  IMAD R5, R5, 0x8, R6 ;  /* 0x0000000805057824 */ /* 0x000fe200078e0206 */
[----:B------:R-:W-:Y:S01]  /*0d70*/  IADD3 R6, R200, 0x40, RZ ;  /* 0x00000040c8067810 */ /* 0x000fe20007ffe0ff */
[----:B------:R-:W-:Y:S01]  /*0d80*/  IMAD.IADD R3, R0, 0x1, -R3 ;  /* 0x0000000100037824 */ /* 0x000fe200078e0a03 */
[----:B------:R-:W-:Y:S01]  /*0d90*/  LEA R9, R9, R12, 0x4 ;  /* 0x0000000c09097211 */ /* 0x000fe200078e20ff */
[----:B------:R-:W-:Y:S01]  /*0da0*/  IMAD.SHL.U32 R207, R7, 0x8, RZ ;  /* 0x0000000807cf7824 */ /* 0x000fe200078e00ff */
[----:B------:R-:W-:Y:S01]  /*0db0*/  SHF.R.S32.HI R4, RZ, 0x1f, R6 ;  /* 0x0000001fff047819 */ /* 0x000fe20000011406 */
[----:B------:R-:W-:Y:S01]  /*0dc0*/  IMAD.SHL.U32 R2, R6, 0x40, RZ ;  /* 0x0000004006027824 */ /* 0x000fe200078e00ff */
[C---:B------:R-:W-:Y:S01]  /*0dd0*/  LEA.HI R0, R3.reuse, R3, RZ, 0x1 ;  /* 0x0000000303007211 */ /* 0x040fe200078f08ff */
[C---:B------:R-:W-:Y:S01]  /*0de0*/  IMAD.SHL.U32 R16, R3.reuse, 0x8, RZ ;  /* 0x0000000803107824 */ /* 0x040fe200078e00ff */
[----:B------:R-:W-:Y:S01]  /*0df0*/  LEA.HI R4, R4, R6, RZ, 0x3 ;  /* 0x0000000604047211 */ /* 0x000fe200078f18ff */
[C---:B------:R-:W-:Y:S01]  /*0e00*/  IMAD.SHL.U32 R22, R3.reuse, 0x4, RZ ;  /* 0x0000000403167824 */ /* 0x040fe200078e00ff */
[----:B------:R-:W-:Y:S01]  /*0e10*/  LOP3.LUT R0, R0, 0x1ffffffe, RZ, 0xc0, !PT ;  /* 0x1ffffffe00007812 */ /* 0x000fe200078ec0ff */
[----:B------:R-:W-:Y:S01]  /*0e20*/  IMAD R8, R8, 0x40, R9 ;  /* 0x0000004008087824 */ /* 0x000fe200078e0209 */
[----:B------:R-:W-:Y:S01]  /*0e30*/  LOP3.LUT R10, R10, 0x7ffffffc, RZ, 0xc0, !PT ;  /* 0x7ffffffc0a0a7812 */ /* 0x000fe200078ec0ff */
[----:B------:R-:W-:Y:S01]  /*0e40*/  IMAD.SHL.U32 R4, R4, 0x40, RZ ;  /* 0x0000004004047824 */ /* 0x000fe200078e00ff */
[----:B------:R-:W-:Y:S01]  /*0e50*/  STL [R1+0x58], R15 ;  /* 0x0000580f01007387 */ /* 0x000fe20000100800 */
[----:B------:R-:W-:Y:S01]  /*0e60*/  IMAD.IADD R0, R3, 0x1, -R0 ;  /* 0x0000000103007824 */ /* 0x000fe200078e0a00 */
[----:B------:R-:W-:Y:S01]  /*0e70*/  LOP3.LUT R3, R2, 0x1c0, RZ, 0xc0, !PT ;  /* 0x000001c002037812 */ /* 0x000fe200078ec0ff */
[----:B------:R-:W-:Y:S01]  /*0e80*/  IMAD.SHL.U32 R5, R5, 0x8, RZ ;  /* 0x0000000805057824 */ /* 0x000fe200078e00ff */
[----:B------:R-:W-:Y:S01]  /*0e90*/  LOP3.LUT R4, R4, 0xfffffe00, RZ, 0xc0, !PT ;  /* 0xfffffe0004047812 */ /* 0x000fe200078ec0ff */
[----:B------:R-:W-:Y:S01]  /*0ea0*/  STL [R1+0x188], R8 ;  /* 0x0001880801007387 */ /* 0x000fe20000100800 */
[----:B------:R-:W-:Y:S01]  /*0eb0*/  SHF.R.U32.HI R7, RZ, 0x3, R3 ;  /* 0x00000003ff077819 */ /* 0x000fe20000011603 */
[----:B------:R-:W-:Y:S01]  /*0ec0*/  VIADD R11, R207, 0x40 ;  /* 0x00000040cf0b7836 */ /* 0x000fe20000000000 */
[----:B------:R-:W-:Y:S01]  /*0ed0*/  LOP3.LUT R3, R3, 0x38, R16, 0xf8, !PT ;  /* 0x0000003803037812 */ /* 0x000fe200078ef810 */
[----:B------:R-:W-:Y:S01]  /*0ee0*/  STL [R1+0x74], RZ ;  /* 0x000074ff01007387 */ /* 0x000fe20000100800 */
[----:B------:R-:W-:Y:S01]  /*0ef0*/  IADD3 R10, R13, -R10, RZ ;  /* 0x8000000a0d0a7210 */ /* 0x000fe20007ffe0ff */
[C---:B------:R-:W-:Y:S01]  /*0f00*/  VIADD R9, R207.reuse, 0x80 ;  /* 0x00000080cf097836 */ /* 0x040fe20000000000 */
[----:B------:R-:W-:Y:S01]  /*0f10*/  SHF.R.S32.HI R6, RZ, 0x1f, R207 ;  /* 0x0000001fff067819 */ /* 0x000fe200000114cf */
[----:B------:R0:W-:Y:S01]  /*0f20*/  STL [R1+0x5c], R4 ;  /* 0x00005c0401007387 */ /* 0x0001e20000100800 */
[----:B------:R-:W-:Y:S01]  /*0f30*/  VIADD R6, R207, 0xc0 ;  /* 0x000000c0cf067836 */ /* 0x000fe20000000000 */
[----:B------:R-:W-:Y:S01]  /*0f40*/  SHF.R.S32.HI R11, RZ, 0x1f, R11 ;  /* 0x0000001fff0b7819 */ /* 0x000fe2000001140b */
[----:B------:R-:W-:Y:S01]  /*0f50*/  IMAD.SHL.U32 R42, R10, 0x2, RZ ;  /* 0x000000020a2a7824 */ /* 0x000fe200078e00ff */
[----:B------:R-:W-:Y:S01]  /*0f60*/  SHF.R.S32.HI R9, RZ, 0x1f, R9 ;  /* 0x0000001fff097819 */ /* 0x000fe20000011409 */
[----:B------:R-:W-:Y:S01]  /*0f70*/  IMAD R0, R0, 0x8, R8 ;  /* 0x0000000800007824 */ /* 0x000fe200078e0208 */
[----:B------:R-:W-:Y:S01]  /*0f80*/  SHF.R.S32.HI R6, RZ, 0x1f, R6 ;  /* 0x0000001fff067819 */ /* 0x000fe20000011406 */
[C---:B------:R-:W-:Y:S01]  /*0f90*/  VIADD R41, R42.reuse, 0x8 ;  /* 0x000000082a297836 */ /* 0x040fe20000000000 */
[----:B------:R-:W-:Y:S01]  /*0fa0*/  STL [R1+0x80], R42 ;  /* 0x0000802a01007387 */ /* 0x000fe20000100800 */
[----:B------:R-:W-:Y:S01]  /*0fb0*/  VIADD R40, R42, 0x10 ;  /* 0x000000102a287836 */ /* 0x000fe20000000000 */
[----:B0-----:R-:W-:Y:S01]  /*0fc0*/  LOP3.LUT R4, R4, R3, R7, 0xf6, !PT ;  /* 0x0000000304047212 */ /* 0x001fe200078ef607 */
[C---:B------:R-:W-:Y:S01]  /*0fd0*/  VIADD R39, R42.reuse, 0x18 ;  /* 0x000000182a277836 */ /* 0x040fe20000000000 */
[----:B------:R-:W-:Y:S01]  /*0fe0*/  STL [R1+0x190], R5 ;  /* 0x0001900501007387 */ /* 0x000fe20000100800 */
[C---:B------:R-:W-:Y:S01]  /*0ff0*/  VIADD R38, R42.reuse, 0x20 ;  /* 0x000000202a267836 */ /* 0x040fe20000000000 */
[----:B------:R-:W-:Y:S01]  /*1000*/  IADD3 R36, R42, 0x30, RZ ;  /* 0x000000302a247810 */ /* 0x000fe20007ffe0ff */
[----:B------:R-:W-:Y:S01]  /*1010*/  IMAD R3, R4, 0x2, R19 ;  /* 0x0000000204037824 */ /* 0x000fe200078e0213 */
[C---:B------:R-:W-:Y:S01]  /*1020*/  IADD3 R27, R42.reuse, 0x78, RZ ;  /* 0x000000782a1b7810 */ /* 0x040fe20007ffe0ff */
[C---:B------:R-:W-:Y:S01]  /*1030*/  VIADD R37, R42.reuse, 0x28 ;  /* 0x000000282a257836 */ /* 0x040fe20000000000 */
[C---:B------:R-:W-:Y:S01]  /*1040*/  IADD3 R12, R42.reuse, 0xc0, RZ ;  /* 0x000000c02a0c7810 */ /* 0x040fe20007ffe0ff */
[C---:B------:R-:W-:Y:S01]  /*1050*/  VIADD R35, R42.reuse, 0x38 ;  /* 0x000000382a237836 */ /* 0x040fe20000000000 */
[----:B------:R-:W-:Y:S01]  /*1060*/  STL [R1+0x184], R3 ;  /* 0x0001840301007387 */ /* 0x000fe20000100800 */
[C---:B------:R-:W-:Y:S01]  /*1070*/  VIADD R34, R42.reuse, 0x40 ;  /* 0x000000402a227836 */ /* 0x040fe20000000000 */
[----:B------:R-:W-:Y:S01]  /*1080*/  SHF.R.S32.HI R4, RZ, 0x1f, R41 ;  /* 0x0000001fff047819 */ /* 0x000fe20000011429 */
[C---:B------:R-:W-:Y:S01]  /*1090*/  VIADD R33, R42.reuse, 0x48 ;  /* 0x000000482a217836 */ /* 0x040fe20000000000 */
[----:B------:R-:W-:Y:S01]  /*10a0*/  STL [R1+0xfc], R41 ;  /* 0x0000fc2901007387 */ /* 0x000fe20000100800 */
[----:B------:R-:W-:Y:S01]  /*10b0*/  VIADD R32, R42, 0x50 ;  /* 0x000000502a207836 */ /* 0x000fe20000000000 */
[----:B------:R-:W-:Y:S01]  /*10c0*/  IADD3 R209, R16, 0x80, RZ ;  /* 0x0000008010d17810 */ /* 0x000fe20007ffe0ff */
[C---:B------:R-:W-:Y:S01]  /*10d0*/  VIADD R31, R42.reuse, 0x58 ;  /* 0x000000582a1f7836 */ /* 0x040fe20000000000 */
[----:B------:R0:W-:Y:S01]  /*10e0*/  STL [R1+0xf8], R40 ;  /* 0x0000f82801007387 */ /* 0x0001e20000100800 */
[C---:B------:R-:W-:Y:S01]  /*10f0*/  VIADD R30, R42.reuse, 0x60 ;  /* 0x000000602a1e7836 */ /* 0x040fe20000000000 */
[----:B------:R-:W-:Y:S01]  /*1100*/  SHF.R.S32.HI R17, RZ, 0x1f, R16 ;  /* 0x0000001fff117819 */ /* 0x000fe20000011410 */
[C---:B------:R-:W-:Y:S01]  /*1110*/  VIADD R29, R42.reuse, 0x68 ;  /* 0x000000682a1d7836 */ /* 0x040fe20000000000 */
[----:B------:R-:W-:Y:S01]  /*1120*/  STL [R1+0xf4], R39 ;  /* 0x0000f42701007387 */ /* 0x000fe20000100800 */
[C---:B------:R-:W-:Y:S01]  /*1130*/  VIADD R28, R42.reuse, 0x70 ;  /* 0x000000702a1c7836 */ /* 0x040fe20000000000 */
[----:B------:R-:W-:Y:S01]  /*1140*/  SHF.R.S32.HI R224, RZ, 0x1f, R209 ;  /* 0x0000001fffe07819 */ /* 0x000fe200000114d1 */
[C---:B------:R-:W-:Y:S01]  /*1150*/  VIADD R26, R42.reuse, 0x80 ;  /* 0x000000802a1a7836 */ /* 0x040fe20000000000 */
[----:B------:R1:W-:Y:S01]  /*1160*/  STL [R1+0xf0], R38 ;  /* 0x0000f02601007387 */ /* 0x0003e20000100800 */
[C---:B------:R-:W-:Y:S01]  /*1170*/  VIADD R25, R42.reuse, 0x88 ;  /* 0x000000882a197836 */ /* 0x040fe20000000000 */
[----:B0-----:R-:W-:Y:S01]  /*1180*/  SHF.R.S32.HI R40, RZ, 0x1f, R40 ;  /* 0x0000001fff287819 */ /* 0x001fe20000011428 */
[C---:B------:R-:W-:Y:S01]  /*1190*/  VIADD R24, R42.reuse, 0x90 ;  /* 0x000000902a187836 */ /* 0x040fe20000000000 */
[----:B------:R0:W-:Y:S01]  /*11a0*/  STL [R1+0xec], R37 ;  /* 0x0000ec2501007387 */ /* 0x0001e20000100800 */
[----:B------:R-:W-:-:S02]  /*11b0*/  VIADD R21, R42, 0x98 ;  /* 0x000000982a157836 */ /* 0x000fc40000000000 */
[C---:B------:R-:W-:Y:S01]  /*11c0*/  VIADD R20, R42.reuse, 0xa0 ;  /* 0x000000a02a147836 */ /* 0x040fe20000000000 */
[----:B------:R-:W-:Y:S01]  /*11d0*/  STL [R1+0xe8], R36 ;  /* 0x0000e82401007387 */ /* 0x000fe20000100800 */
[C---:B------:R-:W-:Y:S01]  /*11e0*/  VIADD R15, R42.reuse, 0xa8 ;  /* 0x000000a82a0f7836 */ /* 0x040fe20000000000 */
[----:B-1----:R-:W-:Y:S01]  /*11f0*/  SHF.R.S32.HI R38, RZ, 0x1f, R38 ;  /* 0x0000001fff267819 */ /* 0x002fe20000011426 */
        /* <DEDUP_REMOVED lines=13> */
[----:B------:R-:W-:Y:S01]  /*12d0*/  VIADD R3, R42, 0xf8 ;  /* 0x000000f82a037836 */ /* 0x000fe20000000000 */
        /* <DEDUP_REMOVED lines=12> */
[----:B------:R-:W-:Y:S01]  /*13a0*/  VIADD R205, R22, 0x10 ;  /* 0x0000001016cd7836 */ /* 0x000fe20000000000 */
[----:B------:R0:W-:Y:S01]  /*13b0*/  STL [R1+0xc8], R28 ;  /* 0x0000c81c01007387 */ /* 0x0001e20000100800 */
[----:B------:R-:W-:-:S02]  /*13c0*/  SHF.R.S32.HI R203, RZ, 0x1f, R2 ;  /* 0x0000001fffcb7819 */ /* 0x000fc40000011402 */
[----:B------:R-:W-:Y:S01]  /*13d0*/  SHF.R.S32.HI R226, RZ, 0x1f, R211 ;  /* 0x0000001fffe27819 */ /* 0x000fe200000114d3 */
[----:B------:R-:W-:Y:S01]  /*13e0*/  STL [R1+0xc4], R27 ;  /* 0x0000c41b01007387 */ /* 0x000fe20000100800 */
[----:B------:R-:W-:Y:S02]  /*13f0*/  SHF.R.S32.HI R225, RZ, 0x1f, R210 ;  /* 0x0000001fffe17819 */ /* 0x000fe400000114d2 */
[----:B-1----:R-:W-:Y:S01]  /*1400*/  SHF.R.S32.HI R29, RZ, 0x1f, R29 ;  /* 0x0000001fff1d7819 */ /* 0x002fe2000001141d */
[----:B------:R1:W-:Y:S01]  /*1410*/  STL [R1+0xc0], R26 ;  /* 0x0000c01a01007387 */ /* 0x0003e20000100800 */
[----:B------:R-:W-:Y:S02]  /*1420*/  SHF.R.S32.HI R223, RZ, 0x1f, R208 ;  /* 0x0000001fffdf7819 */ /* 0x000fe400000114d0 */
[----:B0-----:R-:W-:Y:S01]  /*1430*/  SHF.R.S32.HI R28, RZ, 0x1f, R28 ;  /* 0x0000001fff1c7819 */ /* 0x001fe2000001141c */
[----:B------:R0:W-:Y:S01]  /*1440*/  STL [R1+0xbc], R25 ;  /* 0x0000bc1901007387 */ /* 0x0001e20000100800 */
[----:B------:R-:W-:-:S02]  /*1450*/  SHF.R.S32.HI R222, RZ, 0x1f, R213 ;  /* 0x0000001fffde7819 */ /* 0x000fc400000114d5 */
[----:B------:R-:W-:Y:S01]  /*1460*/  SHF.R.S32.HI R215, RZ, 0x1f, R212 ;  /* 0x0000001fffd77819 */ /* 0x000fe200000114d4 */
[----:B------:R-:W-:Y:S01]  /*1470*/  STL [R1+0xb8], R24 ;  /* 0x0000b81801007387 */ /* 0x000fe20000100800 */
[----:B-1----:R-:W-:-:S03]  /*1480*/  SHF.R.S32.HI R26, RZ, 0x1f, R26 ;  /* 0x0000001fff1a7819 */ /* 0x002fc6000001141a */
[----:B------:R1:W-:Y:S01]  /*1490*/  STL [R1+0xb4], R21 ;  /* 0x0000b41501007387 */ /* 0x0003e20000100800 */
[----:B0-----:R-:W-:-:S03]  /*14a0*/  SHF.R.S32.HI R25, RZ, 0x1f, R25 ;  /* 0x0000001fff197819 */ /* 0x001fc60000011419 */
[----:B------:R0:W-:Y:S04]  /*14b0*/  STL [R1+0xb0], R20 ;  /* 0x0000b01401007387 */ /* 0x0001e80000100800 */
[----:B------:R-:W-:Y:S01]  /*14c0*/  STL [R1+0xac], R15 ;  /* 0x0000ac0f01007387 */ /* 0x000fe20000100800 */
[----:B-1----:R-:W-:Y:S02]  /*14d0*/  SHF.R.S32.HI R21, RZ, 0x1f, R21 ;  /* 0x0000001fff157819 */ /* 0x002fe40000011415 */
[----:B0-----:R-:W-:Y:S02]  /*14e0*/  SHF.R.S32.HI R20, RZ, 0x1f, R20 ;  /* 0x0000001fff147819 */ /* 0x001fe40000011414 */
[----:B--2---:R-:W-:Y:S01]  /*14f0*/  LOP3.LUT R206, R14, 0x1, RZ, 0xfc, !PT ;  /* 0x000000010ece7812 */ /* 0x004fe200078efcff */
[----:B------:R-:W-:-:S05]  /*1500*/  VIADD R14, R42, 0xb0 ;  /* 0x000000b02a0e7836 */ /* 0x000fca0000000000 */
[----:B------:R0:W-:Y:S04]  /*1510*/  STL [R1+0xa8], R14 ;  /* 0x0000a80e01007387 */ /* 0x0001e80000100800 */
        /* <DEDUP_REMOVED lines=58> */
.L_x_10608:
        /* <DEDUP_REMOVED lines=14> */
[----:B------:R0:W-:Y:S08]  /*19a0*/  STL [R1+0x68], R32 ;  /* 0x0000682001007387 */ /* 0x0001f00000100800 */
[----:B------:R-:W-:-:S02]  /*19b0*/  @P1 LEA R6, P2, R32, UR4, 0x2 ;  /* 0x0000000420061c11 */ /* 0x000fc4000f8410ff */
[C---:B------:R-:W-:Y:S01]  /*19c0*/  SHF.L.U32 R34, R32.reuse, 0x2, RZ ;  /* 0x0000000220227819 */ /* 0x040fe200000006ff */
[----:B------:R0:W-:Y:S01]  /*19d0*/  STL [R1+0x100], R0 ;  /* 0x0001000001007387 */ /* 0x0001e20000100800 */
[C-C-:B------:R-:W-:Y:S02]  /*19e0*/  @P1 LEA.HI.X R7, R32.reuse, UR5, R0.reuse, 0x2, P2 ;  /* 0x0000000520071c11 */ /* 0x140fe400090f1400 */
[----:B------:R-:W-:Y:S01]  /*19f0*/  ISETP.NE.U32.AND P2, PT, RZ, UR8, PT ;  /* 0x00000008ff007c0c */ /* 0x000fe2000bf45070 */
[----:B------:R-:W-:Y:S01]  /*1a00*/  ULDC UR4, c[0x0][0x288] ;  /* 0x0000a20000047ab9 */ /* 0x000fe20000000800 */
[----:B------:R-:W-:Y:S01]  /*1a10*/  SHF.L.U64.HI R33, R32, 0x2, R0 ;  /* 0x0000000220217819 */ /* 0x000fe20000010200 */
[----:B------:R1:W5:Y:S01]  /*1a20*/  @P1 LDG.E R8, desc[UR60][R6.64] ;  /* 0x0000003c06081981 */ /* 0x000362000c1e1900 */
[----:B------:R-:W-:Y:S02]  /*1a30*/  ISETP.NE.AND.EX P2, PT, RZ, UR9, PT, P2 ;  /* 0x00000009ff007c0c */ /* 0x000fe4000bf45320 */
[----:B------:R-:W-:Y:S01]  /*1a40*/  IADD3 R4, P3, R34, UR6, RZ ;  /* 0x0000000622047c10 */ /* 0x000fe2000ff7e0ff */
[----:B------:R-:W-:Y:S01]  /*1a50*/  IMAD.U32 R154, RZ, RZ, UR4 ;  /* 0x00000004ff9a7e24 */ /* 0x000fe2000f8e00ff */
[----:B------:R-:W-:Y:S01]  /*1a60*/  ULDC.64 UR4, c[0x0][0x418] ;  /* 0x0001060000047ab9 */ /* 0x000fe20000000a00 */
[----:B------:R0:W-:Y:S01]  /*1a70*/  STL [R1+0x6c], R34 ;  /* 0x00006c2201007387 */ /* 0x0001e20000100800 */
[----:B------:R-:W-:-:S07]  /*1a80*/  IADD3.X R5, R33, UR7, RZ, P3, !PT ;  /* 0x0000000721057c10 */ /* 0x000fce0009ffe4ff */
[----:B-1----:R-:W-:Y:S01]  /*1a90*/  @P2 IADD3 R6, P1, R34, UR8, RZ ;  /* 0x0000000822062c10 */ /* 0x002fe2000ff3e0ff */
[----:B------:R0:W5:Y:S03]  /*1aa0*/  @P0 LDG.E R84, desc[UR60][R4.64] ;  /* 0x0000003c04540981 */ /* 0x000166000c1e1900 */
[----:B------:R-:W-:Y:S01]  /*1ab0*/  @P2 IADD3.X R7, R33, UR9, RZ, P1, !PT ;  /* 0x0000000921072c10 */ /* 0x000fe20008ffe4ff */
[----:B------:R-:W-:Y:S01]  /*1ac0*/  UISETP.NE.U32.AND UP0, UPT, UR4, URZ, UPT ;  /* 0x0000003f0400728c */ /* 0x000fe2000bf05070 */
[----:B------:R0:W-:Y:S02]  /*1ad0*/  STL [R1+0x70], R33 ;  /* 0x0000702101007387 */ /* 0x0001e40000100800 */
[----:B------:R-:W-:Y:S02]  /*1ae0*/  ULDC UR4, c[0x0][0x424] ;  /* 0x0001090000047ab9 */ /* 0x000fe40000000800 */
        /* <DEDUP_REMOVED lines=18> */
.L_x_10453:
        /* <DEDUP_REMOVED lines=14> */
.L_x_10454:
[----:B------:R-:W-:Y:S05]  /*1cf0*/  @!P0 BRA `(.L_x_10455) ;  /* 0x00000000000c8947 */ /* 0x000fea0003800000 */
[----:B------:R-:W2:Y:S04]  /*1d00*/  LDG.E R0, desc[UR60][R4.64] ;  /* 0x0000003c04007981 */ /* 0x000ea8000c1e1900 */
[----:B------:R-:W2:Y:S02]  /*1d10*/  LDG.E R31, desc[UR60][R4.64+0x4] ;  /* 0x0000043c041f7981 */ /* 0x000ea4000c1e1900 */
[----:B--2---:R-:W-:-:S07]  /*1d20*/  IMAD.IADD R31, R31, 0x1, -R0 ;  /* 0x000000011f1f7824 */ /* 0x004fce00078e0a00 */
.L_x_10455:
        /* <DEDUP_REMOVED lines=9> */
[----:B------:R-:W-:Y:S01]  /*1dc0*/  ISETP.NE.U32.AND P1, PT, RZ, UR4, PT ;  /* 0x00000004ff007c0c */ /* 0x000fe2000bf25070 */
[----:B-----5:R-:W-:-:S03]  /*1dd0*/  IMAD.MOV.U32 R48, RZ, RZ, R31 ;  /* 0x000000ffff307224 */ /* 0x020fc600078e001f */
[----:B------:R-:W-:-:S13]  /*1de0*/  ISETP.NE.AND.EX P1, PT, RZ, UR5, PT, P1 ;  /* 0x00000005ff007c0c */ /* 0x000fda000bf25310 */
[----:B0-----:R-:W-:-:S04]  /*1df0*/  @P1 IADD3 R4, P2, R34, UR4, RZ ;  /* 0x0000000422041c10 */ /* 0x001fc8000ff5e0ff */
[----:B------:R-:W-:-:S05]  /*1e00*/  @P1 IADD3.X R5, R33, UR5, RZ, P2, !PT ;  /* 0x0000000521051c10 */ /* 0x000fca00097fe4ff */
[----:B------:R0:W5:Y:S01]  /*1e10*/  @P1 LDG.E R48, desc[UR60][R4.64] ;  /* 0x0000003c04301981 */ /* 0x000162000c1e1900 */
[----:B------:R-:W-:Y:S01]  /*1e20*/  IADD3 R9, -R8, R31, RZ ;  /* 0x0000001f08097210 */ /* 0x000fe20007ffe1ff */
[----:B------:R-:W-:Y:S01]  /*1e30*/  BSSY B0, `(.L_x_10456) ;  /* 0x000002e000007945 */ /* 0x000fe20003800000 */
[----:B------:R-:W-:Y:S02]  /*1e40*/  LOP3.LUT R12, R6, 0xff, RZ, 0xc0, !PT ;  /* 0x000000ff060c7812 */ /* 0x000fe400078ec0ff */
        /* <DEDUP_REMOVED lines=21> */
[-C--:B------:R-:W-:Y:S02]  /*1fa0*/  IABS R10, R11.reuse ;  /* 0x0000000b000a7213 */ /* 0x080fe40000000000 */
        /* <DEDUP_REMOVED lines=22> */
.L_x_10457:
[----:B------:R-:W-:Y:S05]  /*2110*/  BSYNC B0 ;  /* 0x0000000000007941 */ /* 0x000fea0003800000 */
.L_x_10456:
        /* <DEDUP_REMOVED lines=24> */
[----:B0-----:R-:W-:Y:S01]  /*22a0*/  IMAD.U32 R4, RZ, RZ, UR4 ;  /* 0x00000004ff047e24 */ /* 0x001fe2000f8e00ff */
[----:B------:R-:W-:Y:S01]  /*22b0*/  MOV R5, UR5 ;  /* 0x0000000500057c02 */ /* 0x000fe20008000f00 */
        /* <DEDUP_REMOVED lines=11> */
.L_x_10460:
[----:B------:R-:W-:Y:S05]  /*2370*/  BSYNC B6 ;  /* 0x0000000000067941 */ /* 0x000fea0003800000 */
.L_x_10459:
[----:B------:R-:W-:Y:S01]  /*2380*/  VIADD R25, R19, 0x400 ;  /* 0x0000040013197836 */ /* 0x000fe20000000000 */
[----:B------:R-:W-:Y:S04]  /*2390*/  BSSY B6, `(.L_x_10461) ;  /* 0x0000013000067945 */ /* 0x000fe80003800000 */
[----:B------:R-:W-:-:S13]  /*23a0*/  LOP3.LUT P0, RZ, R25, 0x3ff, RZ, 0xc0, !PT ;  /* 0x000003ff19ff7812 */ /* 0x000fda000780c0ff */
[----:B------:R-:W-:Y:S05]  /*23b0*/  @!P0 BRA `(.L_x_10462) ;  /* 0x0000000000408947 */ /* 0x000fea0003800000 */
[----:B------:R-:W-:Y:S01]  /*23c0*/  MOV R14, 0x0 ;  /* 0x00000000000e7802 */ /* 0x000fe20000000f00 */
[----:B------:R-:W-:Y:S01]  /*23d0*/  ULDC.64 UR4, c[0x4][0xf0] ;  /* 0x01003c0000047ab9 */ /* 0x000fe20000000a00 */
[----:B------:R-:W-:Y:S01]  /*23e0*/  ULDC.64 UR6, c[0x4][0xf8] ;  /* 0x01003e0000067ab9 */ /* 0x000fe20000000a00 */
[----:B0-----:R-:W-:Y:S01]  /*23f0*/  MOV R4, UR4 ;  /* 0x0000000400047c02 */ /* 0x001fe20008000f00 */
        /* <DEDUP_REMOVED lines=12> */
.L_x_10462:
[----:B------:R-:W-:Y:S05]  /*24c0*/  BSYNC B6 ;  /* 0x0000000000067941 */ /* 0x000fea0003800000 */
.L_x_10461:
[----:B------:R-:W-:Y:S01]  /*24d0*/  ULDC.64 UR4, c[0x0][0xaf0] ;  /* 0x0002bc0000047ab9 */ /* 0x000fe20000000a00 */
[----:B------:R-:W1:Y:S01]  /*24e0*/  S2R R6, SR_TID.X ;  /* 0x0000000000067919 */ /* 0x000e620000002100 */
[----:B------:R-:W-:Y:S01]  /*24f0*/  ISETP.NE.U32.AND P0, PT, RZ, UR4, PT ;  /* 0x00000004ff007c0c */ /* 0x000fe2000bf05070 */
[----:B------:R-:W2:Y:S01]  /*2500*/  LDC R11, c[0x0][0x3f4] ;  /* 0x0000fd00ff0b7b82 */ /* 0x000ea20000000800 */
[----:B------:R-:W-:Y:S01]  /*2510*/  MOV R85, R32 ;  /* 0x0000002000557202 */ /* 0x000fe20000000f00 */
[----:B------:R-:W3:Y:S01]  /*2520*/  LDL R10, [R1+0x5c] ;  /* 0x00005c00010a7983 */ /* 0x000ee20000100800 */
[----:B------:R-:W-:Y:S01]  /*2530*/  ISETP.NE.AND.EX P0, PT, RZ, UR5, PT, P0 ;  /* 0x00000005ff007c0c */ /* 0x000fe2000bf05300 */
[----:B------:R-:W-:-:S04]  /*2540*/  IMAD.MOV.U32 R29, RZ, RZ, R30 ;  /* 0x000000ffff1d7224 */ /* 0x000fc800078e001e */
[----:B------:R-:W4:Y:S08]  /*2550*/  LDC.64 R50, c[0x0][0x3f8] ;  /* 0x0000fe00ff327b82 */ /* 0x000f300000000a00 */
[----:B0-----:R-:W-:Y:S01]  /*2560*/  @P0 IADD3 R4, P1, R34, UR4, RZ ;  /* 0x0000000422040c10 */ /* 0x001fe2000ff3e0ff */
[----:B------:R-:W-:Y:S01]  /*2570*/  ULDC UR4, c[0x0][0x320] ;  /* 0x0000c80000047ab9 */ /* 0x000fe20000000800 */
[----:B------:R-:W0:Y:S02]  /*2580*/  LDC.64 R60, c[0x0][0x408] ;  /* 0x00010200ff3c7b82 */ /* 0x000e240000000a00 */
[----:B------:R-:W-:-:S02]  /*2590*/  @P0 IADD3.X R5, R33, UR5, RZ, P1, !PT ;  /* 0x0000000521050c10 */ /* 0x000fc40008ffe4ff */
[----:B------:R-:W-:-:S03]  /*25a0*/  ISETP.GE.AND P1, PT, R2, UR4, PT ;  /* 0x0000000402007c0c */ /* 0x000fc6000bf26270 */
[----:B------:R1:W3:Y:S01]  /*25b0*/  @P0 LDG.E R85, desc[UR60][R4.64] ;  /* 0x0000003c04550981 */ /* 0x0002e2000c1e1900 */
[----:B------:R-:W-:Y:S02]  /*25c0*/  SEL R3, RZ, 0xffffffff, P1 ;  /* 0xffffffffff037807 */ /* 0x000fe40000800000 */
[----:B------:R-:W-:-:S03]  /*25d0*/  ISETP.GE.AND P0, PT, R16, UR4, PT ;  /* 0x0000000410007c0c */ /* 0x000fc6000bf06270 */
[----:B------:R-:W-:Y:S01]  /*25e0*/  IMAD.SHL.U32 R3, R3, 0x2, RZ ;  /* 0x0000000203037824 */ /* 0x000fe200078e00ff */
[----:B------:R-:W-:Y:S02]  /*25f0*/  SEL R0, RZ, 0x1, P0 ;  /* 0x00000001ff007807 */ /* 0x000fe40000000000 */
[----:B------:R-:W-:Y:S02]  /*2600*/  ISETP.GE.AND P0, PT, R211, UR4, PT ;  /* 0x00000004d3007c0c */ /* 0x000fe4000bf06270 */
[----:B------:R-:W-:Y:S02]  /*2610*/  ISETP.GE.AND P1, PT, R210, UR4, PT ;  /* 0x00000004d2007c0c */ /* 0x000fe4000bf26270 */
[----:B------:R-:W-:Y:S02]  /*2620*/  LOP3.LUT R0, R3, 0x2, R0, 0xe2, !PT ;  /* 0x0000000203007812 */ /* 0x000fe400078ee200 */
[----:B------:R-:W-:Y:S02]  /*2630*/  SEL R3, RZ, 0x4, P0 ;  /* 0x00000004ff037807 */ /* 0x000fe40000000000 */
[----:B-1----:R-:W-:-:S02]  /*2640*/  SEL R4, RZ, 0x8, P1 ;  /* 0x00000008ff047807 */ /* 0x002fc40000800000 */
[----:B------:R-:W-:Y:S02]  /*2650*/  ISETP.GE.AND P0, PT, R209, UR4, PT ;  /* 0x00000004d1007c0c */ /* 0x000fe4000bf06270 */
[----:B------:R-:W-:Y:S01]  /*2660*/  ISETP.GE.AND P1, PT, R208, UR4, PT ;  /* 0x00000004d0007c0c */ /* 0x000fe2000bf26270 */
[----:B------:R-:W-:Y:S01]  /*2670*/  VIADD R6, R6, 0xffffff80 ;  /* 0xffffff8006067836 */ /* 0x000fe20000000000 */
[----:B------:R-:W-:Y:S02]  /*2680*/  LOP3.LUT R0, R4, R0, R3, 0xfe, !PT ;  /* 0x0000000004007212 */ /* 0x000fe400078efe03 */
[----:B------:R-:W-:Y:S02]  /*2690*/  SEL R3, RZ, 0x10, P0 ;  /* 0x00000010ff037807 */ /* 0x000fe40000000000 */
[----:B------:R-:W-:Y:S02]  /*26a0*/  SEL R4, RZ, 0x20, P1 ;  /* 0x00000020ff047807 */ /* 0x000fe40000800000 */
[----:B------:R-:W-:-:S02]  /*26b0*/  ISETP.GE.AND P0, PT, R213, UR4, PT ;  /* 0x00000004d5007c0c */ /* 0x000fc4000bf06270 */
[----:B------:R-:W-:Y:S02]  /*26c0*/  LOP3.LUT R0, R4, R0, R3, 0xfe, !PT ;  /* 0x0000000004007212 */ /* 0x000fe400078efe03 */
[----:B------:R-:W-:Y:S02]  /*26d0*/  SHF.R.S32.HI R3, RZ, 0x1f, R6 ;  /* 0x0000001fff037819 */ /* 0x000fe40000011406 */
[----:B------:R-:W-:Y:S02]  /*26e0*/  ISETP.GE.AND P1, PT, R212, UR4, PT ;  /* 0x00000004d4007c0c */ /* 0x000fe4000bf26270 */
[----:B------:R-:W-:Y:S02]  /*26f0*/  LEA.HI R8, R3, R6, RZ, 0x2 ;  /* 0x0000000603087211 */ /* 0x000fe400078f10ff */
[----:B------:R-:W-:Y:S02]  /*2700*/  SEL R83, RZ, 0x40, P0 ;  /* 0x00000040ff537807 */ /* 0x000fe40000000000 */
[----:B------:R-:W-:-:S02]  /*2710*/  SEL R3, RZ, 0x7fff80, P1 ;  /* 0x007fff80ff037807 */ /* 0x000fc40000800000 */
[----:B--2---:R-:W-:Y:S01]  /*2720*/  ISETP.GE.AND P0, PT, R16, R11, PT ;  /* 0x0000000b1000720c */ /* 0x004fe20003f06270 */
[----:B------:R-:W-:Y:S01]  /*2730*/  IMAD.SHL.U32 R78, R11, 0x2, RZ ;  /* 0x000000020b4e7824 */ /* 0x000fe200078e00ff */
[----:B------:R-:W-:Y:S02]  /*2740*/  LOP3.LUT R83, R3, R0, R83, 0xfe, !PT ;  /* 0x0000000003537212 */ /* 0x000fe400078efe53 */
[----:B------:R-:W-:Y:S02]  /*2750*/  SEL R3, R11, RZ, P0 ;  /* 0x000000ff0b037207 */ /* 0x000fe40000000000 */
[----:B------:R-:W2:Y:S01]  /*2760*/  LDL R11, [R1+0x58] ;  /* 0x00005800010b7983 */ /* 0x000ea20000100800 */
[----:B------:R-:W1:Y:S01]  /*2770*/  S2R R12, SR_TID.X ;  /* 0x00000000000c7919 */ /* 0x000e620000002100 */
[----:B------:R-:W-:Y:S02]  /*2780*/  SHF.R.S32.HI R5, RZ, 0x1f, R200 ;  /* 0x0000001fff057819 */ /* 0x000fe400000114c8 */
[----:B------:R-:W-:-:S02]  /*2790*/  LOP3.LUT R9, R8, 0xfffffffc, RZ, 0xc0, !PT ;  /* 0xfffffffc08097812 */ /* 0x000fc400078ec0ff */
[----:B------:R-:W-:Y:S01]  /*27a0*/  SHF.R.S32.HI R23, RZ, 0x1f, R22 ;  /* 0x0000001fff177819 */ /* 0x000fe20000011416 */
[C---:B----4-:R-:W-:Y:S01]  /*27b0*/  IMAD R4, R5.reuse, R50, RZ ;  /* 0x0000003205047224 */ /* 0x050fe200078e02ff */
[----:B------:R-:W-:Y:S01]  /*27c0*/  IADD3 R3, R16, R3, RZ ;  /* 0x0000000310037210 */ /* 0x000fe20007ffe0ff */
[----:B0-----:R-:W-:Y:S02]  /*27d0*/  IMAD R5, R5, R60, RZ ;  /* 0x0000003c05057224 */ /* 0x001fe400078e02ff */
[----:B------:R-:W-:Y:S02]  /*27e0*/  IMAD.IADD R84, R84, 0x1, R31 ;  /* 0x0000000154547824 */ /* 0x000fe400078e021f */
[----:B------:R-:W-:Y:S01]  /*27f0*/  IMAD.IADD R75, R6, 0x1, -R9 ;  /* 0x00000001064b7824 */ /* 0x000fe200078e0a09 */
[----:B------:R-:W-:Y:S01]  /*2800*/  SHF.R.S32.HI R0, RZ, 0x1f, R3 ;  /* 0x0000001fff007819 */ /* 0x000fe20000011403 */
[C---:B------:R-:W-:Y:S02]  /*2810*/  IMAD R7, R200.reuse, R51, R4 ;  /* 0x00000033c8077224 */ /* 0x040fe400078e0204 */
[----:B------:R-:W-:-:S04]  /*2820*/  IMAD.WIDE.U32 R20, R200, R50, R22 ;  /* 0x00000032c8147225 */ /* 0x000fc800078e0016 */
[----:B------:R-:W-:-:S04]  /*2830*/  IMAD.WIDE.U32 R30, R200, R50, R16 ;  /* 0x00000032c81e7225 */ /* 0x000fc800078e0010 */
[----:B------:R-:W-:Y:S01]  /*2840*/  IMAD R9, R200, R61, R5 ;  /* 0x0000003dc8097224 */ /* 0x000fe200078e0205 */
[----:B-1----:R-:W-:-:S04]  /*2850*/  SHF.R.U32.HI R12, RZ, 0x7, R12 ;  /* 0x00000007ff0c7819 */ /* 0x002fc8000001160c */
[C---:B------:R-:W-:Y:S01]  /*2860*/  ISETP.NE.AND P6, PT, R12.reuse, 0x1, PT ;  /* 0x000000010c00780c */ /* 0x040fe20003fc5270 */
[----:B------:R-:W-:Y:S02]  /*2870*/  VIADD R87, R12, 0x8 ;  /* 0x000000080c577836 */ /* 0x000fe40000000000 */
[----:B------:R-:W-:Y:S01]  /*2880*/  VIADD R12, R200, 0x40 ;  /* 0x00000040c80c7836 */ /* 0x000fe20000000000 */
[----:B-----5:R-:W-:Y:S01]  /*2890*/  SHF.R.S32.HI R5, RZ, 0x1f, R48 ;  /* 0x0000001fff057819 */ /* 0x020fe20000011430 */
[----:B------:R-:W-:Y:S02]  /*28a0*/  IMAD.IADD R21, R21, 0x1, R7 ;  /* 0x0000000115157824 */ /* 0x000fe400078e0207 */
[----:B------:R-:W-:Y:S01]  /*28b0*/  IMAD.SHL.U32 R12, R12, 0x40, RZ ;  /* 0x000000400c0c7824 */ /* 0x000fe200078e00ff */
[----:B------:R-:W-:Y:S01]  /*28c0*/  LEA.HI R3, R0, R3, RZ, 0x3 ;  /* 0x0000000300037211 */ /* 0x000fe200078f18ff */
[----:B------:R-:W-:Y:S01]  /*28d0*/  IMAD.IADD R31, R7, 0x1, R31 ;  /* 0x00000001071f7824 */ /* 0x000fe200078e021f */
[----:B------:R-:W-:Y:S01]  /*28e0*/  SHF.R.S32.HI R7, RZ, 0x1f, R8 ;  /* 0x0000001fff077819 */ /* 0x000fe20000011408 */
[----:B------:R-:W-:Y:S01]  /*28f0*/  IMAD R0, R5, R60, RZ ;  /* 0x0000003c05007224 */ /* 0x000fe200078e02ff */
[----:B------:R-:W-:-:S02]  /*2900*/  LOP3.LUT R12, R12, 0x1c0, RZ, 0xc0, !PT ;  /* 0x000001c00c0c7812 */ /* 0x000fc400078ec0ff */
[----:B------:R-:W-:Y:S01]  /*2910*/  LEA.HI R7, R7, R200, RZ, 0x3 ;  /* 0x000000c807077211 */ /* 0x000fe200078f18ff */
[----:B------:R-:W-:Y:S01]  /*2920*/  IMAD R71, R48, R61, R0 ;  /* 0x0000003d30477224 */ /* 0x000fe200078e0200 */
[----:B------:R-:W-:Y:S01]  /*2930*/  LOP3.LUT R0, R12, 0x38, R3, 0xf8, !PT ;  /* 0x000000380c007812 */ /* 0x000fe200078ef803 */
[----:B------:R-:W-:Y:S01]  /*2940*/  VIADD R12, R200, 0x40 ;  /* 0x00000040c80c7836 */ /* 0x000fe20000000000 */
[----:B------:R-:W-:Y:S01]  /*2950*/  LOP3.LUT R7, R7, 0xfffffff8, RZ, 0xc0, !PT ;  /* 0xfffffff807077812 */ /* 0x000fe200078ec0ff */
[----:B------:R-:W-:Y:S05]  /*2960*/  @!P6 WARPSYNC.ALL ;  /* 0x000000000000e948 */ /* 0x000fea0003800000 */
[----:B------:R-:W-:Y:S01]  /*2970*/  SHF.L.U32 R12, R12, 0x6, RZ ;  /* 0x000000060c0c7819 */ /* 0x000fe200000006ff */
[C---:B------:R-:W-:Y:S01]  /*2980*/  IMAD.IADD R7, R200.reuse, 0x1, -R7 ;  /* 0x00000001c8077824 */ /* 0x040fe200078e0a07 */
[----:B------:R-:W-:Y:S01]  /*2990*/  ULDC UR4, c[0x0][0x2f4] ;  /* 0x0000bd0000047ab9 */ /* 0x000fe20000000800 */
[----:B------:R-:W-:Y:S01]  /*29a0*/  IMAD.WIDE.U32 R56, R200, R60, R22 ;  /* 0x0000003cc8387225 */ /* 0x000fe200078e0016 */
[----:B------:R-:W-:-:S02]  /*29b0*/  ISETP.GE.AND P2, PT, R2, UR4, PT ;  /* 0x0000000402007c0c */ /* 0x000fc4000bf46270 */
[----:B------:R-:W-:Y:S01]  /*29c0*/  LOP3.LUT R12, R12, 0x1c0, RZ, 0xc0, !PT ;  /* 0x000001c00c0c7812 */ /* 0x000fe200078ec0ff */
[----:B------:R-:W-:-:S04]  /*29d0*/  IMAD.WIDE.U32 R58, R200, R60, R16 ;  /* 0x0000003cc83a7225 */ /* 0x000fc800078e0010 */
[----:B------:R-:W-:Y:S01]  /*29e0*/  IMAD.SHL.U32 R66, R7, 0x40, RZ ;  /* 0x0000004007427824 */ /* 0x000fe200078e00ff */
[----:B------:R-:W-:Y:S01]  /*29f0*/  SHF.R.U32.HI R12, RZ, 0x3, R12 ;  /* 0x00000003ff0c7819 */ /* 0x000fe2000001160c */
[----:B------:R-:W-:Y:S02]  /*2a00*/  IMAD.IADD R57, R57, 0x1, R9 ;  /* 0x0000000139397824 */ /* 0x000fe400078e0209 */
[----:B------:R-:W-:Y:S01]  /*2a10*/  IMAD.IADD R59, R9, 0x1, R59 ;  /* 0x00000001093b7824 */ /* 0x000fe200078e023b */
[----:B------:R-:W-:Y:S01]  /*2a20*/  LOP3.LUT R66, R66, 0x1c0, RZ, 0xc0, !PT ;  /* 0x000001c042427812 */ /* 0x000fe200078ec0ff */
[----:B------:R-:W-:Y:S01]  /*2a30*/  IMAD R4, R5, R50, RZ ;  /* 0x0000003205047224 */ /* 0x000fe200078e02ff */
[----:B------:R-:W-:Y:S01]  /*2a40*/  SHF.L.U64.HI R80, R60, 0x6, R61 ;  /* 0x000000063c507819 */ /* 0x000fe2000001023d */
[----:B------:R-:W-:Y:S01]  /*2a50*/  IMAD R5, R61, 0x60, RZ ;  /* 0x000000603d057824 */ /* 0x000fe200078e02ff */
[----:B------:R-:W-:Y:S01]  /*2a60*/  LOP3.LUT R0, R0, R12, RZ, 0x3c, !PT ;  /* 0x0000000c00007212 */ /* 0x000fe200078e3cff */
[----:B------:R-:W-:Y:S01]  /*2a70*/  IMAD.SHL.U32 R79, R60, 0x40, RZ ;  /* 0x000000403c4f7824 */ /* 0x000fe200078e00ff */
[----:B------:R-:W-:Y:S01]  /*2a80*/  LOP3.LUT R29, R29, 0xfffffffe, RZ, 0xc0, !PT ;  /* 0xfffffffe1d1d7812 */ /* 0x000fe200078ec0ff */
[----:B------:R-:W-:Y:S01]  /*2a90*/  IMAD.WIDE.U32 R56, R48, R60, R56 ;  /* 0x0000003c30387225 */ /* 0x000fe200078e0038 */
[----:B------:R-:W-:-:S03]  /*2aa0*/  SHF.R.U32.HI R63, RZ, 0x3, R66 ;  /* 0x00000003ff3f7819 */ /* 0x000fc60000011642 */
[----:B------:R-:W-:-:S04]  /*2ab0*/  IMAD.WIDE.U32 R58, R48, R60, R58 ;  /* 0x0000003c303a7225 */ /* 0x000fc800078e003a */
[----:B------:R-:W-:Y:S01]  /*2ac0*/  IMAD R73, R48, R51, R4 ;  /* 0x0000003330497224 */ /* 0x000fe200078e0204 */
[----:B------:R-:W-:Y:S01]  /*2ad0*/  LOP3.LUT R4, R66, 0x18, R16, 0xf8, !PT ;  /* 0x0000001842047812 */ /* 0x000fe200078ef810 */
[----:B------:R-:W-:Y:S01]  /*2ae0*/  IMAD.WIDE.U32 R60, R60, 0x60, RZ ;  /* 0x000000603c3c7825 */ /* 0x000fe200078e00ff */
[----:B------:R-:W-:Y:S02]  /*2af0*/  @P2 LOP3.LUT R29, R29, 0x1, RZ, 0xfc, !PT ;  /* 0x000000011d1d2812 */ /* 0x000fe400078efcff */
[----:B------:R-:W-:Y:S01]  /*2b00*/  LOP3.LUT P2, RZ, R7, 0x4, RZ, 0xc0, !PT ;  /* 0x0000000407ff7812 */ /* 0x000fe2000784c0ff */
[----:B------:R-:W-:Y:S01]  /*2b10*/  IMAD.MOV.U32 R64, RZ, RZ, 0x20 ;  /* 0x00000020ff407424 */ /* 0x000fe200078e00ff */
[----:B------:R-:W-:Y:S01]  /*2b20*/  LOP3.LUT R4, R4, R63, RZ, 0x3c, !PT ;  /* 0x0000003f04047212 */ /* 0x000fe200078e3cff */
[----:B------:R-:W-:Y:S01]  /*2b30*/  IMAD.IADD R76, R61, 0x1, R5 ;  /* 0x000000013d4c7824 */ /* 0x000fe200078e0205 */
[----:B------:R-:W-:Y:S01]  /*2b40*/  PRMT R5, R83, 0x8880, RZ ;  /* 0x0000888053057816 */ /* 0x000fe200000000ff */
[----:B------:R-:W-:Y:S01]  /*2b50*/  IMAD R77, R51, 0x60, RZ ;  /* 0x00000060334d7824 */ /* 0x000fe200078e02ff */
[C---:B------:R-:W-:Y:S01]  /*2b60*/  SHF.L.U64.HI R82, R50.reuse, 0x6, R51 ;  /* 0x0000000632527819 */ /* 0x040fe20000010233 */
[----:B------:R-:W-:Y:S01]  /*2b70*/  IMAD.SHL.U32 R81, R50, 0x40, RZ ;  /* 0x0000004032517824 */ /* 0x000fe200078e00ff */
[----:B------:R-:W-:Y:S01]  /*2b80*/  PRMT R5, R5, 0x7710, RZ ;  /* 0x0000771005057816 */ /* 0x000fe200000000ff */
[----:B------:R-:W-:Y:S01]  /*2b90*/  IMAD.WIDE.U32 R20, R48, R50, R20 ;  /* 0x0000003230147225 */ /* 0x000fe200078e0014 */
[----:B------:R-:W-:-:S02]  /*2ba0*/  SEL R64, R64, 0xffffffe0, !P2 ;  /* 0xffffffe040407807 */ /* 0x000fc40005000000 */
[----:B------:R-:W-:Y:S01]  /*2bb0*/  LOP3.LUT R69, R3, 0xfffffff8, RZ, 0xc0, !PT ;  /* 0xfffffff803457812 */ /* 0x000fe200078ec0ff */
[----:B------:R-:W-:Y:S01]  /*2bc0*/  IMAD.WIDE.U32 R30, R48, R50, R30 ;  /* 0x00000032301e7225 */ /* 0x000fe200078e001e */
[----:B------:R0:W-:Y:S03]  /*2bd0*/  STL [R1], R29 ;  /* 0x0000001d01007387 */ /* 0x0001e60000100800 */
[----:B------:R-:W-:Y:S01]  /*2be0*/  IMAD.WIDE.U32 R50, R50, 0x60, RZ ;  /* 0x0000006032327825 */ /* 0x000fe200078e00ff */
[----:B------:R-:W-:Y:S02]  /*2bf0*/  SHF.R.S32.HI R70, RZ, 0x3, R3 ;  /* 0x00000003ff467819 */ /* 0x000fe40000011403 */
[----:B------:R-:W-:Y:S01]  /*2c00*/  LOP3.LUT R62, R5, 0x1, RZ, 0xc0, !PT ;  /* 0x00000001053e7812 */ /* 0x000fe200078ec0ff */
[----:B------:R-:W-:Y:S01]  /*2c10*/  IMAD.IADD R74, R21, 0x1, R73 ;  /* 0x00000001154a7824 */ /* 0x000fe200078e0249 */
[----:B------:R-:W-:Y:S01]  /*2c20*/  LOP3.LUT R9, R5, 0x8, RZ, 0xc0, !PT ;  /* 0x0000000805097812 */ /* 0x000fe200078ec0ff */
[----:B------:R-:W-:Y:S01]  /*2c30*/  IMAD.IADD R72, R57, 0x1, R71 ;  /* 0x0000000139487824 */ /* 0x000fe200078e0247 */
[----:B0-----:R-:W-:Y:S01]  /*2c40*/  LOP3.LUT R29, R5, 0x2, RZ, 0xc0, !PT ;  /* 0x00000002051d7812 */ /* 0x001fe200078ec0ff */
[----:B------:R-:W-:Y:S01]  /*2c50*/  IMAD.IADD R77, R51, 0x1, R77 ;  /* 0x00000001334d7824 */ /* 0x000fe200078e024d */
[----:B------:R-:W-:Y:S01]  /*2c60*/  LOP3.LUT R8, R5, 0x10, RZ, 0xc0, !PT ;  /* 0x0000001005087812 */ /* 0x000fe200078ec0ff */
[----:B------:R-:W-:Y:S01]  /*2c70*/  IMAD.IADD R73, R73, 0x1, R31 ;  /* 0x0000000149497824 */ /* 0x000fe200078e021f */
[----:B------:R-:W-:Y:S01]  /*2c80*/  LOP3.LUT R6, R5, 0x20, RZ, 0xc0, !PT ;  /* 0x0000002005067812 */ /* 0x000fe200078ec0ff */
[----:B------:R-:W-:Y:S01]  /*2c90*/  IMAD.IADD R71, R71, 0x1, R59 ;  /* 0x0000000147477824 */ /* 0x000fe200078e023b */
[----:B------:R-:W-:Y:S01]  /*2ca0*/  LEA R75, R75, R200, 0x6 ;  /* 0x000000c84b4b7211 */ /* 0x000fe200078e30ff */
[----:B------:R-:W-:Y:S01]  /*2cb0*/  @!P6 BAR.SYNC.DEFER_BLOCKING 0x9, 0x100 ;  /* 0x024400000000eb1d */ /* 0x000fe20000010000 */
[----:B------:R-:W-:-:S02]  /*2cc0*/  ISETP.GE.AND P1, PT, R16, UR4, PT ;  /* 0x0000000410007c0c */ /* 0x000fc4000bf26270 */
[----:B------:R-:W-:Y:S01]  /*2cd0*/  SHF.R.S32.HI R67, RZ, 0x1f, R69 ;  /* 0x0000001fff437819 */ /* 0x000fe20000011445 */
[----:B---3--:R-:W-:Y:S01]  /*2ce0*/  IMAD.IADD R65, R10, 0x1, R0 ;  /* 0x000000010a417824 */ /* 0x008fe200078e0200 */
[----:B------:R-:W-:-:S04]  /*2cf0*/  LOP3.LUT R0, R66, 0x38, R3, 0xf8, !PT ;  /* 0x0000003842007812 */ /* 0x000fc800078ef803 */
[----:B------:R-:W-:Y:S02]  /*2d00*/  LOP3.LUT R0, R0, R63, RZ, 0x3c, !PT ;  /* 0x0000003f00007212 */ /* 0x000fe400078e3cff */
[C---:B------:R-:W-:Y:S02]  /*2d10*/  LOP3.LUT R10, R5.reuse, 0x4, RZ, 0xc0, !PT ;  /* 0x00000004050a7812 */ /* 0x040fe400078ec0ff */
[----:B------:R-:W-:Y:S02]  /*2d20*/  LOP3.LUT R5, R5, 0x40, RZ, 0xc0, !PT ;  /* 0x0000004005057812 */ /* 0x000fe400078ec0ff */
[----:B------:R-:W-:Y:S01]  /*2d30*/  SHF.R.S32.HI R68, RZ, 0x1f, R85 ;  /* 0x0000001fff447819 */ /* 0x000fe20000011455 */
[C---:B--2---:R-:W-:Y:S02]  /*2d40*/  IMAD R7, R11.reuse, 0x200, R4 ;  /* 0x000002000b077824 */ /* 0x044fe400078e0204 */
[----:B------:R-:W-:Y:S02]  /*2d50*/  IMAD R4, R11, 0x200, R0 ;  /* 0x000002000b047824 */ /* 0x000fe400078e0200 */
[----:B------:R-:W-:-:S07]  /*2d60*/  IMAD.IADD R3, R64, 0x1, R7 ;  /* 0x0000000140037824 */ /* 0x000fce00078e0207 */
.L_x_10516:
[----:B0-2---:R-:W2:Y:S01]  /*2d70*/  LDL.LU R34, [R1] ;  /* 0x0000000001227983 */ /* 0x005ea20000300800 */
        /* <DEDUP_REMOVED lines=11> */
[----:B---3--:R-:W3:Y:S08]  /*2e30*/  @!P2 LDC.64 R12, c[0x0][0x418] ;  /* 0x00010600ff0cab82 */ /* 0x008ef00000000a00 */
[----:B----4-:R-:W4:Y:S08]  /*2e40*/  @P3 LDC R0, c[0x0][0x434] ;  /* 0x00010d00ff003b82 */ /* 0x010f300000000800 */
[----:B------:R-:W1:Y:S01]  /*2e50*/  @P3 LDC R11, c[0x0][0x438] ;  /* 0x00010e00ff0b3b82 */ /* 0x000e620000000800 */
[----:B----4-:R-:W-:-:S05]  /*2e60*/  @P3 IMAD.HI.U32 R0, R35, R0, RZ ;  /* 0x0000000023003227 */ /* 0x010fca00078e00ff */
[----:B-1----:R-:W-:Y:S01]  /*2e70*/  @P3 SHF.R.U32.HI R32, RZ, R11, R0 ;  /* 0x0000000bff203219 */ /* 0x002fe20000011600 */
[----:B0-----:R-:W-:-:S03]  /*2e80*/  @!P2 IMAD R0, R68, R14, RZ ;  /* 0x0000000e4400a224 */ /* 0x001fc600078e02ff */
[----:B------:R-:W-:Y:S01]  /*2e90*/  @!P2 SHF.R.S32.HI R33, RZ, 0x1f, R32 ;  /* 0x0000001fff21a819 */ /* 0x000fe20000011420 */
        /* <DEDUP_REMOVED lines=42> */
[----:B------:R-:W-:Y:S01]  /*3140*/  LEA R94, P2, R12, UR4, 0x1 ;  /* 0x000000040c5e7c11 */ /* 0x000fe2000f8408ff */
[----:B------:R-:W-:Y:S01]  /*3150*/  ULDC.U8 UR4, c[0x0][0x410] ;  /* 0x0001040000047ab9 */ /* 0x000fe20000000000 */
[----:B------:R-:W-:Y:S02]  /*3160*/  IMAD.WIDE.U32 R14, R60, R27, RZ ;  /* 0x0000001b3c0e7225 */ /* 0x000fe400078e00ff */
[----:B------:R-:W-:Y:S02]  /*3170*/  LEA.HI.X R97, R12, UR5, R97, 0x1, P2 ;  /* 0x000000050c617c11 */ /* 0x000fe400090f0c61 */
[----:B------:R-:W-:Y:S01]  /*3180*/  ISETP.NE.AND P2, PT, RZ, UR4, PT ;  /* 0x00000004ff007c0c */ /* 0x000fe2000bf45270 */
[----:B------:R-:W-:-:S02]  /*3190*/  IMAD R11, R11, R60, R13 ;  /* 0x0000003c0b0b7224 */ /* 0x000fc400078e020d */
[----:B------:R-:W-:-:S04]  /*31a0*/  IMAD.WIDE.U32 R12, R50, R27, RZ ;  /* 0x0000001b320c7225 */ /* 0x000fc800078e00ff */
[----:B------:R-:W-:Y:S02]  /*31b0*/  IMAD.IADD R93, R13, 0x1, R93 ;  /* 0x000000010d5d7824 */ /* 0x000fe400078e025d */
[----:B------:R-:W-:-:S04]  /*31c0*/  IMAD.IADD R0, R15, 0x1, R11 ;  /* 0x000000010f007824 */ /* 0x000fc800078e020b */
        /* <DEDUP_REMOVED lines=32> */
.L_x_10467:
[----:B------:R-:W-:Y:S05]  /*33d0*/  BSYNC B1 ;  /* 0x0000000000017941 */ /* 0x000fea0003800000 */
.L_x_10466:
        /* <DEDUP_REMOVED lines=26> */
.L_x_10469:
[----:B------:R-:W-:Y:S05]  /*3580*/  BSYNC B1 ;  /* 0x0000000000017941 */ /* 0x000fea0003800000 */
.L_x_10468:
[----:B0-----:R-:W-:Y:S01]  /*3590*/  IMAD.MOV.U32 R12, RZ, RZ, R45 ;  /* 0x000000ffff0c7224 */ /* 0x001fe200078e002d */
[----:B------:R-:W-:Y:S01]  /*35a0*/  PRMT R105, R52, 0x7610, R105 ;  /* 0x0000761034697816 */ /* 0x000fe20000000069 */
[----:B------:R-:W-:Y:S01]  /*35b0*/  IMAD.MOV.U32 R0, RZ, RZ, R44 ;  /* 0x000000ffff007224 */ /* 0x000fe200078e002c */
[----:B------:R-:W-:Y:S01]  /*35c0*/  ISETP.NE.AND P3, PT, R206, 0x3, PT ;  /* 0x00000003ce00780c */ /* 0x000fe20003f65270 */
        /* <DEDUP_REMOVED lines=19> */
[----:B------:R-:W-:-:S05]  /*3700*/  IMAD.MOV.U32 R11, RZ, RZ, R35 ;  /* 0x000000ffff0b7224 */ /* 0x000fca00078e0023 */
[----:B------:R-:W-:Y:S01]  /*3710*/  PRMT R103, R0, 0x5410, R11 ;  /* 0x0000541000677816 */ /* 0x000fe2000000000b */
[----:B------:R-:W-:Y:S06]  /*3720*/  @!P3 BRA `(.L_x_10470) ;  /* 0x000000000004b947 */ /* 0x000fec0003800000 */
[----:B------:R-:W-:Y:S01]  /*3730*/  BPT.TRAP 0x1 ;  /* 0x000000040000795c */ /* 0x000fe20000300000 */
.L_x_10470:
[----:B------:R-:W-:Y:S01]  /*3740*/  IMAD R0, R18, 0x8, R19 ;  /* 0x0000000812007824 */ /* 0x000fe200078e0213 */
[----:B------:R-:W-:Y:S01]  /*3750*/  SHF.L.U32 R93, R204, 0x1f, RZ ;  /* 0x0000001fcc5d7819 */ /* 0x000fe200000006ff */
[----:B------:R-:W-:Y:S03]  /*3760*/  BSSY B1, `(.L_x_10471) ;  /* 0x0000003000017945 */ /* 0x000fe60003800000 */
[----:B------:R-:W0:Y:S02]  /*3770*/  SYNCS.PHASECHK.TRANS64.TRYWAIT P5, [R0+URZ+0x32490], R93 ;  /* 0x0324905d000075a7 */ /* 0x000e2400080a017f */
[----:B0-----:R-:W-:Y:S05]  /*3780*/  @!P5 BRA `(.L_x_10472) ;  /* 0x000001940020d947 */ /* 0x001fea0003800000 */
.L_x_10735:
[----:B------:R-:W-:Y:S05]  /*3790*/  BSYNC B1 ;  /* 0x0000000000017941 */ /* 0x000fea0003800000 */
.L_x_10471:
[----:B------:R-:W-:-:S03]  /*37a0*/  UMOV UR4, 0xffffffff ;  /* 0xffffffff00047882 */ /* 0x000fc60000000000 */
[----:B------:R-:W-:Y:S05]  /*37b0*/  BRA.DIV UR4, `(.L_x_10473) ;  /* 0x0000019604287947 */ /* 0x000fea000b800000 */
[----:B------:R1:W2:Y:S04]  /*37c0*/  SHFL.IDX PT, R54, R97, RZ, 0x1c1f ;  /* 0x001c1fff61367589 */ /* 0x0002a800000e0000 */
[----:B------:R1:W3:Y:S02]  /*37d0*/  SHFL.IDX PT, R11, R94, RZ, 0x1c1f ;  /* 0x001c1fff5e0b7589 */ /* 0x0002e400000e0000 */
.L_x_10739:
        /* <DEDUP_REMOVED lines=11> */
[----:B0-----:R-:W-:Y:S01]  /*3890*/  IMAD.MOV.U32 R46, RZ, RZ, R13 ;  /* 0x000000ffff2e7224 */ /* 0x001fe200078e000d */
        /* <DEDUP_REMOVED lines=22> */
[--C-:B------:R-:W-:Y:S01]  /*3a00*/  HADD2.F32 R44, -RZ, R100.reuse.H1_H1 ;  /* 0x30000064ff2c7230 */ /* 0x100fe20000004100 */
[----:B------:R-:W-:Y:S01]  /*3a10*/  F2FP.F16.F32.PACK_AB R45, R45, R46 ;  /* 0x0000002e2d2d723e */ /* 0x000fe200000000ff */
[----:B------:R-:W-:Y:S02]  /*3a20*/  HADD2.F32 R15, -RZ, R100.H0_H0 ;  /* 0x20000064ff0f7230 */ /* 0x000fe40000004100 */
[----:B------:R-:W-:-:S02]  /*3a30*/  HADD2.F32 R100, -RZ, R107.H1_H1 ;  /* 0x3000006bff647230 */ /* 0x000fc40000004100 */
        /* <DEDUP_REMOVED lines=8> */
[----:B------:R-:W-:Y:S02]  /*3ac0*/  IMAD.MOV.U32 R13, RZ, RZ, R55 ;  /* 0x000000ffff0d7224 */ /* 0x000fe400078e0037 */
[-C--:B------:R-:W-:Y:S01]  /*3ad0*/  FMUL.FTZ R47, R14, R100.reuse ;  /* 0x000000640e2f7220 */ /* 0x080fe20000410000 */
[----:B------:R-:W-:-:S03]  /*3ae0*/  FMUL.FTZ R100, R44, R100 ;  /* 0x000000642c647220 */ /* 0x000fc60000410000 */
[-C--:B------:R-:W-:Y:S01]  /*3af0*/  FFMA.FTZ R47, R44, R15.reuse, -R47 ;  /* 0x0000000f2c2f7223 */ /* 0x080fe2000001082f */
[----:B------:R-:W-:Y:S01]  /*3b00*/  FFMA.FTZ R100, R14, R15, R100 ;  /* 0x0000000f0e647223 */ /* 0x000fe20000010064 */
[----:B------:R-:W-:-:S04]  /*3b10*/  IMAD.MOV.U32 R15, RZ, RZ, R45 ;  /* 0x000000ffff0f7224 */ /* 0x000fc800078e002d */
[----:B------:R-:W-:-:S05]  /*3b20*/  F2FP.F16.F32.PACK_AB R47, R100, R47 ;  /* 0x0000002f642f723e */ /* 0x000fca00000000ff */
[----:B------:R-:W-:-:S07]  /*3b30*/  IMAD.MOV.U32 R14, RZ, RZ, R47 ;  /* 0x000000ffff0e7224 */ /* 0x000fce00078e002f */
.L_x_10479:
[----:B------:R-:W-:Y:S05]  /*3b40*/  BSYNC B3 ;  /* 0x0000000000037941 */ /* 0x000fea0003800000 */
.L_x_10478:
[----:B0-----:R4:W-:Y:S02]  /*3b50*/  ST.E.128 desc[UR60][R52.64], R12 ;  /* 0x0000000c34007985 */ /* 0x0019e4000c101d3c */
.L_x_10477:
[----:B------:R-:W-:Y:S05]  /*3b60*/  BSYNC B2 ;  /* 0x0000000000027941 */ /* 0x000fea0003800000 */
.L_x_10476:
        /* <DEDUP_REMOVED lines=11> */
[--C-:B------:R-:W-:Y:S01]  /*3c20*/  SHF.R.U64 R13, R40, 0x10, R41.reuse ;  /* 0x00000010280d7819 */ /* 0x100fe20000001229 */
[----:B------:R-:W-:Y:S01]  /*3c30*/  HADD2.F32 R47, -RZ, R14.H0_H0 ;  /* 0x2000000eff2f7230 */ /* 0x000fe20000004100 */
[----:B------:R-:W-:Y:S01]  /*3c40*/  SHF.R.U32.HI R41, RZ, 0x10, R41 ;  /* 0x00000010ff297819 */ /* 0x000fe20000011629 */
[----:B------:R-:W-:Y:S02]  /*3c50*/  HADD2.F32 R46, -RZ, R46.H0_H0 ;  /* 0x2000002eff2e7230 */ /* 0x000fe40000004100 */
        /* <DEDUP_REMOVED lines=8> */
[--C-:B------:R-:W-:Y:S02]  /*3ce0*/  HADD2.F32 R13, -RZ, R15.reuse.H1_H1 ;  /* 0x3000000fff0d7230 */ /* 0x100fe40000004100 */
[----:B------:R-:W-:Y:S02]  /*3cf0*/  HADD2.F32 R15, -RZ, R15.H0_H0 ;  /* 0x2000000fff0f7230 */ /* 0x000fe40000004100 */
[----:B------:R-:W-:Y:S02]  /*3d00*/  HADD2.F32 R40, -RZ, R40.H0_H0 ;  /* 0x20000028ff287230 */ /* 0x000fe40000004100 */
[----:B------:R-:W-:Y:S02]  /*3d10*/  HADD2.F32 R46, -RZ, R41.H0_H0 ;  /* 0x20000029ff2e7230 */ /* 0x000fe40000004100 */
[----:B------:R-:W-:-:S02]  /*3d20*/  HADD2.F32 R41, -RZ, R12.H0_H0 ;  /* 0x2000000cff297230 */ /* 0x000fc40000004100 */
[-C--:B------:R-:W-:Y:S01]  /*3d30*/  FMUL.FTZ R52, R13, R40.reuse ;  /* 0x000000280d347220 */ /* 0x080fe20000410000 */
[C---:B------:R-:W-:Y:S01]  /*3d40*/  FMUL.FTZ R40, R15.reuse, R40 ;  /* 0x000000280f287220 */ /* 0x040fe20000410000 */
[----:B------:R-:W-:Y:S02]  /*3d50*/  HADD2.F32 R43, -RZ, R14.H1_H1 ;  /* 0x3000000eff2b7230 */ /* 0x000fe40000004100 */
[-C--:B------:R-:W-:Y:S01]  /*3d60*/  FFMA.FTZ R15, R15, R46.reuse, -R52 ;  /* 0x0000002e0f0f7223 */ /* 0x080fe20000010834 */
[----:B------:R-:W-:Y:S01]  /*3d70*/  FFMA.FTZ R40, R13, R46, R40 ;  /* 0x0000002e0d287223 */ /* 0x000fe20000010028 */
[----:B------:R-:W-:Y:S02]  /*3d80*/  HADD2.F32 R52, -RZ, R107.H0_H0 ;  /* 0x2000006bff347230 */ /* 0x000fe40000004100 */
[----:B------:R-:W-:Y:S02]  /*3d90*/  HADD2.F32 R13, -RZ, R12.H1_H1 ;  /* 0x3000000cff0d7230 */ /* 0x000fe40000004100 */
        /* <DEDUP_REMOVED lines=8> */
[----:B------:R-:W-:Y:S02]  /*3e20*/  F2FP.F16.F32.PACK_AB R13, R11, R42 ;  /* 0x0000002a0b0d723e */ /* 0x000fe400000000ff */
[-C--:B------:R-:W-:Y:S01]  /*3e30*/  FMUL.FTZ R46, R43, R12.reuse ;  /* 0x0000000c2b2e7220 */ /* 0x080fe20000410000 */
[----:B------:R-:W-:-:S03]  /*3e40*/  FMUL.FTZ R12, R47, R12 ;  /* 0x0000000c2f0c7220 */ /* 0x000fc60000410000 */
[-C--:B------:R-:W-:Y:S01]  /*3e50*/  FFMA.FTZ R46, R47, R14.reuse, -R46 ;  /* 0x0000000e2f2e7223 */ /* 0x080fe2000001082e */
[----:B------:R-:W-:Y:S01]  /*3e60*/  FFMA.FTZ R43, R43, R14, R12 ;  /* 0x0000000e2b2b7223 */ /* 0x000fe2000001000c */
[----:B------:R-:W-:-:S04]  /*3e70*/  F2FP.F16.F32.PACK_AB R12, R52, R41 ;  /* 0x00000029340c723e */ /* 0x000fc800000000ff */
[----:B------:R-:W-:-:S07]  /*3e80*/  F2FP.F16.F32.PACK_AB R14, R43, R46 ;  /* 0x0000002e2b0e723e */ /* 0x000fce00000000ff */
.L_x_10481:
[----:B------:R-:W-:Y:S05]  /*3e90*/  BSYNC B2 ;  /* 0x0000000000027941 */ /* 0x000fea0003800000 */
.L_x_10480:
[----:B0-----:R4:W-:Y:S02]  /*3ea0*/  ST.E.128 desc[UR60][R44.64], R12 ;  /* 0x0000000c2c007985 */ /* 0x0019e4000c101d3c */
.L_x_10475:
[----:B------:R-:W-:Y:S05]  /*3eb0*/  BSYNC B1 ;  /* 0x0000000000017941 */ /* 0x000fea0003800000 */
.L_x_10474:
[----:B------:R-:W-:-:S03]  /*3ec0*/  UMOV UR4, 0xffffffff ;  /* 0xffffffff00047882 */ /* 0x000fc60000000000 */
[----:B------:R-:W-:Y:S05]  /*3ed0*/  BRA.DIV UR4, `(.L_x_10482) ;  /* 0x0000018e04ac7947 */ /* 0x000fea000b800000 */
[----:B-1----:R-:W1:Y:S04]  /*3ee0*/  SHFL.IDX PT, R97, R97, 0x1, 0x1c1f ;  /* 0x003c1f0061617f89 */ /* 0x002e6800000e0000 */
[----:B------:R0:W0:Y:S02]  /*3ef0*/  SHFL.IDX PT, R43, R94, 0x1, 0x1c1f ;  /* 0x003c1f005e2b7f89 */ /* 0x00002400000e0000 */
.L_x_10743:
        /* <DEDUP_REMOVED lines=9> */
[--C-:B---3--:R-:W-:Y:S01]  /*3f90*/  SHF.R.U64 R11, R36, 0x10, R37.reuse ;  /* 0x00000010240b7819 */ /* 0x108fe20000001225 */
[--C-:B--2---:R-:W-:Y:S01]  /*3fa0*/  HADD2.F32 R42, -RZ, R13.reuse.H1_H1 ;  /* 0x3000000dff2a7230 */ /* 0x104fe20000004100 */
        /* <DEDUP_REMOVED lines=13> */
[----:B------:R-:W-:Y:S01]  /*4080*/  FMUL.FTZ R37, R44, R37 ;  /* 0x000000252c257220 */ /* 0x000fe20000410000 */
[----:B------:R-:W-:Y:S02]  /*4090*/  HADD2.F32 R45, -RZ, R102.H1_H1 ;  /* 0x30000066ff2d7230 */ /* 0x000fe40000004100 */
[-C--:B------:R-:W-:Y:S01]  /*40a0*/  FFMA.FTZ R46, R15, R36.reuse, -R46 ;  /* 0x000000240f2e7223 */ /* 0x080fe2000001082e */
[----:B------:R-:W-:Y:S01]  /*40b0*/  FFMA.FTZ R13, R13, R36, R38 ;  /* 0x000000240d0d7223 */ /* 0x000fe20000010026 */
[----:B------:R-:W-:Y:S01]  /*40c0*/  FFMA.FTZ R42, R42, R11, R37 ;  /* 0x0000000b2a2a7223 */ /* 0x000fe20000010025 */
[----:B------:R-:W-:-:S02]  /*40d0*/  HADD2.F32 R38, -RZ, R104.H0_H0 ;  /* 0x20000068ff267230 */ /* 0x000fc40000004100 */
[----:B------:R-:W-:Y:S01]  /*40e0*/  FFMA.FTZ R39, R44, R11, -R39 ;  /* 0x0000000b2c277223 */ /* 0x000fe20000010827 */
[--C-:B------:R-:W-:Y:S01]  /*40f0*/  HADD2.F32 R15, -RZ, R12.reuse.H1_H1 ;  /* 0x3000000cff0f7230 */ /* 0x100fe20000004100 */
[----:B------:R-:W-:Y:S01]  /*4100*/  F2FP.F16.F32.PACK_AB R46, R13, R46 ;  /* 0x0000002e0d2e723e */ /* 0x000fe200000000ff */
[----:B------:R-:W-:Y:S02]  /*4110*/  HADD2.F32 R37, -RZ, R12.H0_H0 ;  /* 0x2000000cff257230 */ /* 0x000fe40000004100 */
[----:B------:R-:W-:Y:S02]  /*4120*/  HADD2.F32 R11, -RZ, R104.H1_H1 ;  /* 0x30000068ff0b7230 */ /* 0x000fe40000004100 */
[-C--:B------:R-:W-:Y:S01]  /*4130*/  FMUL.FTZ R44, R15, R38.reuse ;  /* 0x000000260f2c7220 */ /* 0x080fe20000410000 */
[----:B------:R-:W-:Y:S02]  /*4140*/  HADD2.F32 R12, -RZ, R14.H1_H1 ;  /* 0x3000000eff0c7230 */ /* 0x000fe40000004100 */
[----:B------:R-:W-:Y:S01]  /*4150*/  FMUL.FTZ R38, R37, R38 ;  /* 0x0000002625267220 */ /* 0x000fe20000410000 */
[----:B------:R-:W-:Y:S01]  /*4160*/  HADD2.F32 R36, -RZ, R102.H0_H0 ;  /* 0x20000066ff247230 */ /* 0x000fe20000004100 */
[----:B------:R-:W-:Y:S01]  /*4170*/  F2FP.F16.F32.PACK_AB R39, R42, R39 ;  /* 0x000000272a27723e */ /* 0x000fe200000000ff */
[----:B------:R-:W-:-:S02]  /*4180*/  HADD2.F32 R14, -RZ, R14.H0_H0 ;  /* 0x2000000eff0e7230 */ /* 0x000fc40000004100 */
[-C--:B------:R-:W-:Y:S01]  /*4190*/  FMUL.FTZ R47, R12, R11.reuse ;  /* 0x0000000b0c2f7220 */ /* 0x080fe20000410000 */
[-C--:B------:R-:W-:Y:S01]  /*41a0*/  FFMA.FTZ R44, R37, R36.reuse, -R44 ;  /* 0x00000024252c7223 */ /* 0x080fe2000001082c */
[----:B------:R-:W-:Y:S01]  /*41b0*/  FFMA.FTZ R15, R15, R36, R38 ;  /* 0x000000240f0f7223 */ /* 0x000fe20000010026 */
[C---:B------:R-:W-:Y:S01]  /*41c0*/  FMUL.FTZ R11, R14.reuse, R11 ;  /* 0x0000000b0e0b7220 */ /* 0x040fe20000410000 */
[-C--:B------:R-:W-:Y:S01]  /*41d0*/  FFMA.FTZ R47, R14, R45.reuse, -R47 ;  /* 0x0000002d0e2f7223 */ /* 0x080fe2000001082f */
[----:B------:R-:W-:Y:S02]  /*41e0*/  IMAD.MOV.U32 R13, RZ, RZ, R39 ;  /* 0x000000ffff0d7224 */ /* 0x000fe400078e0027 */
[----:B------:R-:W-:Y:S01]  /*41f0*/  FFMA.FTZ R12, R12, R45, R11 ;  /* 0x0000002d0c0c7223 */ /* 0x000fe2000001000b */
[----:B------:R-:W-:Y:S02]  /*4200*/  F2FP.F16.F32.PACK_AB R38, R15, R44 ;  /* 0x0000002c0f26723e */ /* 0x000fe400000000ff */
[----:B------:R-:W-:-:S02]  /*4210*/  MOV R15, R46 ;  /* 0x0000002e000f7202 */ /* 0x000fc40000000f00 */
[----:B------:R-:W-:Y:S01]  /*4220*/  F2FP.F16.F32.PACK_AB R14, R12, R47 ;  /* 0x0000002f0c0e723e */ /* 0x000fe200000000ff */
[----:B------:R-:W-:-:S07]  /*4230*/  IMAD.MOV.U32 R12, RZ, RZ, R38 ;  /* 0x000000ffff0c7224 */ /* 0x000fce00078e0026 */
.L_x_10487:
[----:B------:R-:W-:Y:S05]  /*4240*/  BSYNC B2 ;  /* 0x0000000000027941 */ /* 0x000fea0003800000 */
.L_x_10486:
[----:B--2---:R0:W-:Y:S02]  /*4250*/  ST.E.128 desc[UR60][R40.64], R12 ;  /* 0x0000000c28007985 */ /* 0x0041e4000c101d3c */
.L_x_10485:
[----:B------:R-:W-:Y:S05]  /*4260*/  BSYNC B1 ;  /* 0x0000000000017941 */ /* 0x000fea0003800000 */
.L_x_10484:
[----:B---3--:R-:W3:Y:S02]  /*4270*/  LDL R11, [R1] ;  /* 0x00000000010b7983 */ /* 0x008ee40000100800 */
[----:B---3--:R-:W-:-:S13]  /*4280*/  LOP3.LUT P2, RZ, R11, 0x1, RZ, 0xc0, !PT ;  /* 0x000000010bff7812 */ /* 0x008fda000784c0ff */
[----:B------:R-:W-:Y:S05]  /*4290*/  @P2 BRA `(.L_x_10483) ;  /* 0x0000001800f42947 */ /* 0x000fea0003800000 */
[----:B0---4-:R0:W3:Y:S01]  /*42a0*/  LDS.128 R12, [R96+0x2000] ;  /* 0x00200000600c7984 */ /* 0x0110e20000000c00 */
[C---:B------:R-:W-:Y:S01]  /*42b0*/  LEA R36, P2, R2.reuse, R43, 0x1 ;  /* 0x0000002b02247211 */ /* 0x040fe200078408ff */
[----:B------:R-:W-:Y:S03]  /*42c0*/  BSSY B1, `(.L_x_10488) ;  /* 0x000002e000017945 */ /* 0x000fe60003800000 */
[----:B-1----:R-:W-:Y:S02]  /*42d0*/  LEA.HI.X R37, R2, R97, R203, 0x1, P2 ;  /* 0x0000006102257211 */ /* 0x002fe400010f0ccb */
[----:B------:R-:W-:-:S13]  /*42e0*/  ISETP.GE.AND P2, PT, R205, R95, PT ;  /* 0x0000005fcd00720c */ /* 0x000fda0003f46270 */
[----:B0-----:R-:W-:Y:S05]  /*42f0*/  @P2 BRA `(.L_x_10489) ;  /* 0x0000000000a82947 */ /* 0x001fea0003800000 */
[--C-:B------:R-:W-:Y:S01]  /*4300*/  SHF.R.U64 R38, R32, 0x10, R33.reuse ;  /* 0x0000001020267819 */ /* 0x100fe20000001221 */
[--C-:B---3--:R-:W-:Y:S01]  /*4310*/  HADD2.F32 R11, -RZ, R13.reuse.H0_H0 ;  /* 0x2000000dff0b7230 */ /* 0x108fe20000004100 */
[----:B------:R-:W-:Y:S01]  /*4320*/  SHF.R.U32.HI R32, RZ, 0x10, R33 ;  /* 0x00000010ff207819 */ /* 0x000fe20000011621 */
[----:B------:R-:W-:Y:S01]  /*4330*/  IMAD.MOV.U32 R33, RZ, RZ, R15 ;  /* 0x000000ffff217224 */ /* 0x000fe200078e000f */
[--C-:B------:R-:W-:Y:S01]  /*4340*/  SHF.R.U64 R40, R34, 0x10, R35.reuse ;  /* 0x0000001022287819 */ /* 0x100fe20000001223 */
[----:B------:R-:W-:Y:S01]  /*4350*/  HADD2.F32 R15, -RZ, R13.H1_H1 ;  /* 0x3000000dff0f7230 */ /* 0x000fe20000004100 */
[----:B------:R-:W-:Y:S01]  /*4360*/  SHF.R.U32.HI R35, RZ, 0x10, R35 ;  /* 0x00000010ff237819 */ /* 0x000fe20000011623 */
[----:B------:R-:W-:Y:S02]  /*4370*/  HADD2.F32 R38, -RZ, R38.H0_H0 ;  /* 0x20000026ff267230 */ /* 0x000fe40000004100 */
[----:B------:R-:W-:Y:S02]  /*4380*/  HADD2.F32 R40, -RZ, R40.H0_H0 ;  /* 0x20000028ff287230 */ /* 0x000fe40000004100 */
[----:B------:R-:W-:-:S02]  /*4390*/  HADD2.F32 R35, -RZ, R35.H0_H0 ;  /* 0x20000023ff237230 */ /* 0x000fc40000004100 */
[--C-:B------:R-:W-:Y:S02]  /*43a0*/  HADD2.F32 R34, -RZ, R33.reuse.H1_H1 ;  /* 0x30000021ff227230 */ /* 0x100fe40000004100 */
[----:B------:R-:W-:Y:S02]  /*43b0*/  HADD2.F32 R13, -RZ, R33.H0_H0 ;  /* 0x20000021ff0d7230 */ /* 0x000fe40000004100 */
[----:B------:R-:W-:Y:S02]  /*43c0*/  HADD2.F32 R33, -RZ, R32.H0_H0 ;  /* 0x20000020ff217230 */ /* 0x000fe40000004100 */
[-C--:B------:R-:W-:Y:S01]  /*43d0*/  FMUL.FTZ R32, R15, R40.reuse ;  /* 0x000000280f207220 */ /* 0x080fe20000410000 */
[CC--:B------:R-:W-:Y:S01]  /*43e0*/  FMUL.FTZ R42, R34.reuse, R35.reuse ;  /* 0x00000023222a7220 */ /* 0x0c0fe20000410000 */
[----:B------:R-:W-:Y:S01]  /*43f0*/  FMUL.FTZ R40, R11, R40 ;  /* 0x000000280b287220 */ /* 0x000fe20000410000 */
[----:B------:R-:W-:Y:S01]  /*4400*/  FMUL.FTZ R35, R13, R35 ;  /* 0x000000230d237220 */ /* 0x000fe20000410000 */
[-C--:B------:R-:W-:Y:S01]  /*4410*/  FFMA.FTZ R11, R11, R38.reuse, -R32 ;  /* 0x000000260b0b7223 */ /* 0x080fe20000010820 */
[-C--:B------:R-:W-:Y:S01]  /*4420*/  FFMA.FTZ R13, R13, R33.reuse, -R42 ;  /* 0x000000210d0d7223 */ /* 0x080fe2000001082a */
[----:B------:R-:W-:Y:S01]  /*4430*/  FFMA.FTZ R32, R15, R38, R40 ;  /* 0x000000260f207223 */ /* 0x000fe20000010028 */
[----:B------:R-:W-:Y:S01]  /*4440*/  FFMA.FTZ R34, R34, R33, R35 ;  /* 0x0000002122227223 */ /* 0x000fe20000010023 */
[----:B------:R-:W-:-:S02]  /*4450*/  HADD2.F32 R38, -RZ, R103.H0_H0 ;  /* 0x20000067ff267230 */ /* 0x000fc40000004100 */
[----:B------:R-:W-:Y:S01]  /*4460*/  HADD2.F32 R15, -RZ, R12.H1_H1 ;  /* 0x3000000cff0f7230 */ /* 0x000fe20000004100 */
[----:B------:R-:W-:Y:S01]  /*4470*/  F2FP.F16.F32.PACK_AB R11, R32, R11 ;  /* 0x0000000b200b723e */ /* 0x000fe200000000ff */
[----:B------:R-:W-:Y:S02]  /*4480*/  HADD2.F32 R33, -RZ, R14.H1_H1 ;  /* 0x3000000eff217230 */ /* 0x000fe40000004100 */
[----:B------:R-:W-:Y:S02]  /*4490*/  HADD2.F32 R103, -RZ, R103.H1_H1 ;  /* 0x30000067ff677230 */ /* 0x000fe40000004100 */
[----:B------:R-:W-:Y:S01]  /*44a0*/  FMUL.FTZ R39, R15, R38 ;  /* 0x000000260f277220 */ /* 0x000fe20000410000 */
[----:B------:R-:W-:Y:S02]  /*44b0*/  HADD2.F32 R12, -RZ, R12.H0_H0 ;  /* 0x2000000cff0c7230 */ /* 0x000fe40000004100 */
[----:B------:R-:W-:Y:S02]  /*44c0*/  HADD2.F32 R14, -RZ, R14.H0_H0 ;  /* 0x2000000eff0e7230 */ /* 0x000fe40000004100 */
[----:B------:R-:W-:Y:S01]  /*44d0*/  FMUL.FTZ R41, R33, R103 ;  /* 0x0000006721297220 */ /* 0x000fe20000410000 */
[----:B------:R-:W-:-:S02]  /*44e0*/  HADD2.F32 R35, -RZ, R101.H0_H0 ;  /* 0x20000065ff237230 */ /* 0x000fc40000004100 */
        /* <DEDUP_REMOVED lines=11> */
.L_x_10489:
[----:B------:R-:W-:Y:S05]  /*45a0*/  BSYNC B1 ;  /* 0x0000000000017941 */ /* 0x000fea0003800000 */
.L_x_10488:
[----:B---3--:R0:W-:Y:S01]  /*45b0*/  ST.E.128 desc[UR60][R36.64], R12 ;  /* 0x0000000c24007985 */ /* 0x0081e2000c101d3c */
[----:B------:R-:W-:Y:S05]  /*45c0*/  BRA `(.L_x_10483) ;  /* 0x0000001800287947 */ /* 0x000fea0003800000 */
.L_x_10465:
[----:B------:R-:W-:Y:S01]  /*45d0*/  VIADD R11, R200, 0x40 ;  /* 0x00000040c80b7836 */ /* 0x000fe20000000000 */
[----:B------:R-:W-:Y:S02]  /*45e0*/  CS2R R38, SRZ ;  /* 0x0000000000267805 */ /* 0x000fe4000001ff00 */
[----:B------:R-:W-:Y:S02]  /*45f0*/  CS2R R36, SRZ ;  /* 0x0000000000247805 */ /* 0x000fe4000001ff00 */
[----:B------:R-:W-:-:S04]  /*4600*/  ISETP.GE.AND P2, PT, R11, R92, PT ;  /* 0x0000005c0b00720c */ /* 0x000fc80003f46270 */
[----:B------:R-:W-:-:S13]  /*4610*/  ISETP.GE.OR P2, PT, R16, R95, P2 ;  /* 0x0000005f1000720c */ /* 0x000fda0001746670 */
[----:B------:R-:W-:-:S04]  /*4620*/  @!P2 IADD3 R33, P3, P4, R30, R12, R81 ;  /* 0x0000000c1e21a210 */ /* 0x000fc80007c7e051 */
[----:B------:R-:W-:Y:S02]  /*4630*/  @!P2 IADD3.X R32, R73, R93, R82, P3, P4 ;  /* 0x0000005d4920a210 */ /* 0x000fe40001fe8452 */
[----:B------:R-:W-:-:S04]  /*4640*/  @!P2 IADD3 R11, P3, P4, R58, R14, R79 ;  /* 0x0000000e3a0ba210 */ /* 0x000fc80007c7e04f */
[----:B------:R-:W-:Y:S02]  /*4650*/  @!P2 IADD3.X R42, R71, R0, R80, P3, P4 ;  /* 0x00000000472aa210 */ /* 0x000fe40001fe8450 */
[----:B------:R-:W-:-:S04]  /*4660*/  ISETP.GE.AND P3, PT, R200, R92, PT ;  /* 0x0000005cc800720c */ /* 0x000fc80003f66270 */
[----:B------:R-:W-:-:S13]  /*4670*/  ISETP.GE.OR P3, PT, R16, R95, P3 ;  /* 0x0000005f1000720c */ /* 0x000fda0001f66670 */
[----:B------:R-:W-:Y:S01]  /*4680*/  @!P3 IADD3 R15, P4, R30, R12, RZ ;  /* 0x0000000c1e0fb210 */ /* 0x000fe20007f9e0ff */
[----:B------:R-:W0:Y:S04]  /*4690*/  @!P3 LDC.64 R40, c[0x0][0x400] ;  /* 0x00010000ff28bb82 */ /* 0x000e280000000a00 */
[----:B------:R-:W-:-:S04]  /*46a0*/  @!P3 IMAD.X R34, R93, 0x1, R73, P4 ;  /* 0x000000015d22b824 */ /* 0x000fc800020e0649 */
[----:B------:R-:W1:Y:S02]  /*46b0*/  @!P3 LDC.64 R12, c[0x0][0x3e8] ;  /* 0x0000fa00ff0cbb82 */ /* 0x000e640000000a00 */
[----:B-1----:R-:W-:-:S04]  /*46c0*/  @!P3 LEA R12, P4, R15, R12, 0x1 ;  /* 0x0000000c0f0cb211 */ /* 0x002fc800078808ff */
[----:B------:R-:W-:Y:S02]  /*46d0*/  @!P3 LEA.HI.X R13, R15, R13, R34, 0x1, P4 ;  /* 0x0000000d0f0db211 */ /* 0x000fe400020f0c22 */
[----:B------:R-:W-:Y:S02]  /*46e0*/  CS2R R34, SRZ ;  /* 0x0000000000227805 */ /* 0x000fe4000001ff00 */
[----:B------:R-:W-:-:S05]  /*46f0*/  @!P3 IADD3 R14, P4, R58, R14, RZ ;  /* 0x0000000e3a0eb210 */ /* 0x000fca0007f9e0ff */
[----:B------:R-:W-:Y:S01]  /*4700*/  @!P3 IMAD.X R0, R0, 0x1, R71, P4 ;  /* 0x000000010000b824 */ /* 0x000fe200020e0647 */
[----:B0-----:R-:W-:-:S04]  /*4710*/  @!P3 LEA R40, P4, R14, R40, 0x1 ;  /* 0x000000280e28b211 */ /* 0x001fc800078808ff */
[----:B------:R-:W-:Y:S02]  /*4720*/  @!P3 LEA.HI.X R41, R14, R41, R0, 0x1, P4 ;  /* 0x000000290e29b211 */ /* 0x000fe400020f0c00 */
[----:B------:R-:W0:Y:S03]  /*4730*/  @!P2 LDC.64 R14, c[0x0][0x3e8] ;  /* 0x0000fa00ff0eab82 */ /* 0x000e260000000a00 */
[----:B------:R-:W2:Y:S01]  /*4740*/  @!P3 LDG.E.128 R36, desc[UR60][R40.64] ;  /* 0x0000003c2824b981 */ /* 0x000ea2000c1e1d00 */
[----:B0-----:R-:W-:-:S04]  /*4750*/  @!P2 LEA R14, P4, R33, R14, 0x1 ;  /* 0x0000000e210ea211 */ /* 0x001fc800078808ff */
[----:B------:R-:W-:Y:S02]  /*4760*/  @!P2 LEA.HI.X R15, R33, R15, R32, 0x1, P4 ;  /* 0x0000000f210fa211 */ /* 0x000fe400020f0c20 */
[----:B------:R-:W-:-:S06]  /*4770*/  CS2R R32, SRZ ;  /* 0x0000000000207805 */ /* 0x000fcc000001ff00 */
[----:B------:R0:W3:Y:S02]  /*4780*/  @!P3 LDG.E.128 R32, desc[UR60][R12.64] ;  /* 0x0000003c0c20b981 */ /* 0x0000e4000c1e1d00 */
[----:B0-----:R-:W0:Y:S01]  /*4790*/  @!P2 LDC.64 R12, c[0x0][0x400] ;  /* 0x00010000ff0cab82 */ /* 0x001e220000000a00 */
[----:B------:R-:W-:Y:S02]  /*47a0*/  CS2R R40, SRZ ;  /* 0x0000000000287805 */ /* 0x000fe4000001ff00 */
[----:B------:R-:W-:Y:S02]  /*47b0*/  CS2R R46, SRZ ;  /* 0x00000000002e7805 */ /* 0x000fe4000001ff00 */
[----:B------:R-:W-:Y:S02]  /*47c0*/  CS2R R44, SRZ ;  /* 0x00000000002c7805 */ /* 0x000fe4000001ff00 */
[----:B0-----:R-:W-:-:S04]  /*47d0*/  @!P2 LEA R12, P3, R11, R12, 0x1 ;  /* 0x0000000c0b0ca211 */ /* 0x001fc800078608ff */
[----:B------:R-:W-:Y:S02]  /*47e0*/  @!P2 LEA.HI.X R13, R11, R13, R42, 0x1, P3 ;  /* 0x0000000d0b0da211 */ /* 0x000fe400018f0c2a */
[----:B------:R-:W-:-:S03]  /*47f0*/  CS2R R42, SRZ ;  /* 0x00000000002a7805 */ /* 0x000fc6000001ff00 */
[----:B------:R2:W4:Y:S04]  /*4800*/  @!P2 LDG.E.128 R44, desc[UR60][R12.64] ;  /* 0x0000003c0c2ca981 */ /* 0x000528000c1e1d00 */
[----:B------:R-:W5:Y:S01]  /*4810*/  @!P2 LDG.E.128 R40, desc[UR60][R14.64] ;  /* 0x0000003c0e28a981 */ /* 0x000f62000c1e1d00 */
[----:B------:R-:W-:Y:S02]  /*4820*/  ISETP.NE.AND P3, PT, R206, 0x3, PT ;  /* 0x00000003ce00780c */ /* 0x000fe40003f65270 */
[----:B------:R-:W-:Y:S01]  /*4830*/  ISETP.GE.AND P2, PT, R16, R95, PT ;  /* 0x0000005f1000720c */ /* 0x000fe20003f46270 */
[----:B--2---:R-:W-:Y:S02]  /*4840*/  IMAD.MOV.U32 R12, RZ, RZ, R39 ;  /* 0x000000ffff0c7224 */ /* 0x004fe400078e0027 */
[----:B------:R-:W-:-:S02]  /*4850*/  IMAD.MOV.U32 R13, RZ, RZ, R36 ;  /* 0x000000ffff0d7224 */ /* 0x000fc400078e0024 */
[----:B---3--:R-:W-:Y:S02]  /*4860*/  IMAD.MOV.U32 R0, RZ, RZ, R34 ;  /* 0x000000ffff007224 */ /* 0x008fe400078e0022 */
[----:B------:R-:W-:Y:S02]  /*4870*/  IMAD.MOV.U32 R11, RZ, RZ, R35 ;  /* 0x000000ffff0b7224 */ /* 0x000fe400078e0023 */
[----:B------:R-:W-:Y:S01]  /*4880*/  IMAD.MOV.U32 R52, RZ, RZ, R32 ;  /* 0x000000ffff347224 */ /* 0x000fe200078e0020 */
[----:B------:R-:W-:Y:S01]  /*4890*/  PRMT R110, R0, 0x7610, R110 ;  /* 0x00007610006e7816 */ /* 0x000fe2000000006e */
[----:B------:R-:W-:Y:S01]  /*48a0*/  IMAD.MOV.U32 R0, RZ, RZ, R37 ;  /* 0x000000ffff007224 */ /* 0x000fe200078e0025 */
[----:B------:R-:W-:Y:S01]  /*48b0*/  PRMT R105, R11, 0x7610, R105 ;  /* 0x000076100b697816 */ /* 0x000fe20000000069 */
[----:B------:R-:W-:Y:S01]  /*48c0*/  IMAD.MOV.U32 R11, RZ, RZ, R38 ;  /* 0x000000ffff0b7224 */ /* 0x000fe200078e0026 */
[----:B------:R-:W-:Y:S02]  /*48d0*/  PRMT R111, R52, 0x7610, R111 ;  /* 0x00007610346f7816 */ /* 0x000fe4000000006f */
[----:B------:R-:W-:-:S02]  /*48e0*/  PRMT R105, R105, 0x5410, R12 ;  /* 0x0000541069697816 */ /* 0x000fc4000000000c */
[----:B------:R-:W-:Y:S02]  /*48f0*/  PRMT R110, R110, 0x5410, R11 ;  /* 0x000054106e6e7816 */ /* 0x000fe4000000000b */
[----:B------:R-:W-:Y:S02]  /*4900*/  PRMT R111, R111, 0x5410, R13 ;  /* 0x000054106f6f7816 */ /* 0x000fe4000000000d */
[----:B------:R-:W-:Y:S02]  /*4910*/  PRMT R103, R0, 0x7610, R103 ;  /* 0x0000761000677816 */ /* 0x000fe40000000067 */
[----:B------:R-:W-:-:S04]  /*4920*/  MOV R53, R33 ;  /* 0x0000002100357202 */ /* 0x000fc80000000f00 */
[----:B------:R-:W-:Y:S01]  /*4930*/  PRMT R104, R53, 0x7610, R104 ;  /* 0x0000761035687816 */ /* 0x000fe20000000068 */
[----:B-----5:R-:W-:Y:S02]  /*4940*/  IMAD.MOV.U32 R13, RZ, RZ, R42 ;  /* 0x000000ffff0d7224 */ /* 0x020fe400078e002a */
[----:B------:R-:W-:Y:S02]  /*4950*/  IMAD.MOV.U32 R12, RZ, RZ, R43 ;  /* 0x000000ffff0c7224 */ /* 0x000fe400078e002b */
[----:B------:R-:W-:Y:S02]  /*4960*/  IMAD.MOV.U32 R11, RZ, RZ, R40 ;  /* 0x000000ffff0b7224 */ /* 0x000fe400078e0028 */
[----:B------:R-:W-:Y:S01]  /*4970*/  IMAD.MOV.U32 R0, RZ, RZ, R41 ;  /* 0x000000ffff007224 */ /* 0x000fe200078e0029 */
[----:B------:R-:W-:Y:S01]  /*4980*/  PRMT R106, R13, 0x5410, R12 ;  /* 0x000054100d6a7816 */ /* 0x000fe2000000000c */
[----:B----4-:R-:W-:Y:S01]  /*4990*/  IMAD.MOV.U32 R12, RZ, RZ, R47 ;  /* 0x000000ffff0c7224 */ /* 0x010fe200078e002f */
[----:B------:R-:W-:-:S02]  /*49a0*/  MOV R13, R46 ;  /* 0x0000002e000d7202 */ /* 0x000fc40000000f00 */
[----:B------:R-:W-:Y:S01]  /*49b0*/  PRMT R107, R11, 0x5410, R0 ;  /* 0x000054100b6b7816 */ /* 0x000fe20000000000 */
[----:B------:R-:W-:Y:S02]  /*49c0*/  IMAD.MOV.U32 R11, RZ, RZ, R44 ;  /* 0x000000ffff0b7224 */ /* 0x000fe400078e002c */
[----:B------:R-:W-:Y:S01]  /*49d0*/  IMAD.MOV.U32 R0, RZ, RZ, R45 ;  /* 0x000000ffff007224 */ /* 0x000fe200078e002d */
[----:B------:R-:W-:-:S04]  /*49e0*/  PRMT R108, R13, 0x5410, R12 ;  /* 0x000054100d6c7816 */ /* 0x000fc8000000000c */
[----:B------:R-:W-:Y:S01]  /*49f0*/  PRMT R109, R11, 0x5410, R0 ;  /* 0x000054100b6d7816 */ /* 0x000fe20000000000 */
[----:B------:R-:W-:Y:S06]  /*4a00*/  @!P3 BRA `(.L_x_10490) ;  /* 0x000000000004b947 */ /* 0x000fec0003800000 */
[----:B------:R-:W-:Y:S01]  /*4a10*/  BPT.TRAP 0x1 ;  /* 0x000000040000795c */ /* 0x000fe20000300000 */
.L_x_10490:
[----:B------:R-:W-:Y:S01]  /*4a20*/  IMAD R0, R18, 0x8, R19 ;  /* 0x0000000812007824 */ /* 0x000fe200078e0213 */
[----:B------:R-:W-:Y:S01]  /*4a30*/  SHF.L.U32 R93, R204, 0x1f, RZ ;  /* 0x0000001fcc5d7819 */ /* 0x000fe200000006ff */
[----:B------:R-:W0:Y:S01]  /*4a40*/  LDC R95, c[0x0][0x2f4] ;  /* 0x0000bd00ff5f7b82 */ /* 0x000e220000000800 */
[----:B------:R-:W-:Y:S02]  /*4a50*/  BSSY B1, `(.L_x_10491) ;  /* 0x0000003000017945 */ /* 0x000fe40003800000 */
[----:B------:R-:W1:Y:S02]  /*4a60*/  SYNCS.PHASECHK.TRANS64.TRYWAIT P4, [R0+URZ+0x32490], R93 ;  /* 0x0324905d000075a7 */ /* 0x000e64000808017f */
[----:B-1----:R-:W-:Y:S05]  /*4a70*/  @!P4 BRA `(.L_x_10492) ;  /* 0x000001840010c947 */ /* 0x002fea0003800000 */
.L_x_10744:
[----:B------:R-:W-:Y:S05]  /*4a80*/  BSYNC B1 ;  /* 0x0000000000017941 */ /* 0x000fea0003800000 */
.L_x_10491:
[----:B------:R-:W-:Y:S01]  /*4a90*/  UMOV UR4, 0xffffffff ;  /* 0xffffffff00047882 */ /* 0x000fe20000000000 */
[----:B0-----:R-:W-:Y:S02]  /*4aa0*/  IMAD.IADD R96, R95, 0x1, -R78 ;  /* 0x000000015f607824 */ /* 0x001fe400078e0a4e */
[----:B------:R-:W-:Y:S05]  /*4ab0*/  BRA.DIV UR4, `(.L_x_10493) ;  /* 0x0000018604147947 */ /* 0x000fea000b800000 */
[----:B------:R0:W2:Y:S04]  /*4ac0*/  SHFL.IDX PT, R98, R97, RZ, 0x1c1f ;  /* 0x001c1fff61627589 */ /* 0x0000a800000e0000 */
[----:B------:R0:W3:Y:S02]  /*4ad0*/  SHFL.IDX PT, R11, R94, RZ, 0x1c1f ;  /* 0x001c1fff5e0b7589 */ /* 0x0000e400000e0000 */
.L_x_10748:
        /* <DEDUP_REMOVED lines=8> */
[----:B------:R-:W-:-:S05]  /*4b60*/  LEA.HI.SX32 R13, R13, R70, 0x1c ;  /* 0x000000460d0d7211 */ /* 0x000fca00078fe2ff */
[----:B------:R-:W-:-:S05]  /*4b70*/  IMAD.SHL.U32 R99, R13, 0x8, RZ ;  /* 0x000000080d637824 */ /* 0x000fca00078e00ff */
[----:B------:R-:W-:-:S04]  /*4b80*/  LOP3.LUT R12, R66, 0x38, R99, 0xf8, !PT ;  /* 0x00000038420c7812 */ /* 0x000fc800078ef863 */
[----:B------:R-:W-:-:S05]  /*4b90*/  LOP3.LUT R12, R12, R63, RZ, 0x3c, !PT ;  /* 0x0000003f0c0c7212 */ /* 0x000fca00078e3cff */
[----:B----4-:R-:W-:Y:S02]  /*4ba0*/  IMAD R13, R14, 0x200, R12 ;  /* 0x000002000e0d7824 */ /* 0x010fe400078e020c */
[C---:B------:R-:W-:Y:S02]  /*4bb0*/  IMAD R12, R18.reuse, 0x1800, R4 ;  /* 0x00001800120c7824 */ /* 0x040fe400078e0204 */
[----:B------:R-:W-:Y:S02]  /*4bc0*/  IMAD R52, R18, 0x1800, R13 ;  /* 0x0000180012347824 */ /* 0x000fe400078e020d */
[----:B------:R-:W-:-:S03]  /*4bd0*/  IMAD R12, R12, 0x2, R19 ;  /* 0x000000020c0c7824 */ /* 0x000fc600078e0213 */
[----:B------:R-:W-:-:S03]  /*4be0*/  LEA R52, R52, R19, 0x1 ;  /* 0x0000001334347211 */ /* 0x000fc600078e08ff */
[----:B------:R-:W4:Y:S04]  /*4bf0*/  LDS.128 R12, [R12+0x1c400] ;  /* 0x01c400000c0c7984 */ /* 0x000f280000000c00 */
[----:B------:R-:W0:Y:S01]  /*4c00*/  LDS.128 R52, [R52+0x1c400] ;  /* 0x01c4000034347984 */ /* 0x000e220000000c00 */
[----:B------:R-:W-:Y:S05]  /*4c10*/  @P2 BRA `(.L_x_10497) ;  /* 0x0000000400682947 */ /* 0x000fea0003800000 */
[----:B0-----:R-:W-:Y:S01]  /*4c20*/  IMAD.MOV.U32 R102, RZ, RZ, R53 ;  /* 0x000000ffff667224 */ /* 0x001fe200078e0035 */
[----:B------:R-:W-:Y:S01]  /*4c30*/  SHF.R.U64 R32, R32, 0x10, R33 ;  /* 0x0000001020207819 */ /* 0x000fe20000001221 */
[----:B----4-:R-:W-:Y:S01]  /*4c40*/  IMAD.MOV.U32 R53, RZ, RZ, R13 ;  /* 0x000000ffff357224 */ /* 0x010fe200078e000d */
[----:B------:R-:W-:Y:S01]  /*4c50*/  SHF.R.U64 R36, R36, 0x10, R37 ;  /* 0x0000001024247819 */ /* 0x000fe20000001225 */
[----:B------:R-:W-:Y:S01]  /*4c60*/  HADD2.F32 R103, -RZ, R103.H0_H0 ;  /* 0x20000067ff677230 */ /* 0x000fe20000004100 */
[----:B------:R-:W-:Y:S01]  /*4c70*/  SHF.R.U64 R38, R38, 0x10, R39 ;  /* 0x0000001026267819 */ /* 0x000fe20000001227 */
[----:B------:R-:W-:Y:S01]  /*4c80*/  HADD2.F32 R100, -RZ, R102.H0_H0 ;  /* 0x20000066ff647230 */ /* 0x000fe20000004100 */
[----:B------:R-:W-:Y:S01]  /*4c90*/  SHF.R.U64 R34, R34, 0x10, R35 ;  /* 0x0000001022227819 */ /* 0x000fe20000001223 */
        /* <DEDUP_REMOVED lines=9> */
[----:B------:R-:W-:Y:S01]  /*4d30*/  SHF.R.U32.HI R103, RZ, 0x10, R37 ;  /* 0x00000010ff677819 */ /* 0x000fe20000011625 */
[----:B------:R-:W-:Y:S01]  /*4d40*/  HADD2.F32 R13, -RZ, R102.H1_H1 ;  /* 0x30000066ff0d7230 */ /* 0x000fe20000004100 */
[----:B------:R-:W-:Y:S01]  /*4d50*/  SHF.R.U32.HI R102, RZ, 0x10, R33 ;  /* 0x00000010ff667819 */ /* 0x000fe20000011621 */
[----:B------:R-:W-:-:S02]  /*4d60*/  IMAD.MOV.U32 R33, RZ, RZ, R55 ;  /* 0x000000ffff217224 */ /* 0x000fc400078e0037 */
[----:B------:R-:W-:Y:S02]  /*4d70*/  HADD2.F32 R103, -RZ, R103.H0_H0 ;  /* 0x20000067ff677230 */ /* 0x000fe40000004100 */
[----:B------:R-:W-:Y:S02]  /*4d80*/  HADD2.F32 R102, -RZ, R102.H0_H0 ;  /* 0x20000066ff667230 */ /* 0x000fe40000004100 */
[----:B------:R-:W-:Y:S02]  /*4d90*/  HADD2.F32 R37, -RZ, R33.H0_H0 ;  /* 0x20000021ff257230 */ /* 0x000fe40000004100 */
[-C--:B------:R-:W-:Y:S01]  /*4da0*/  FMUL.FTZ R104, R13, R103.reuse ;  /* 0x000000670d687220 */ /* 0x080fe20000410000 */
[C---:B------:R-:W-:Y:S01]  /*4db0*/  FMUL.FTZ R103, R53.reuse, R103 ;  /* 0x0000006735677220 */ /* 0x040fe20000410000 */
[--C-:B------:R-:W-:Y:S02]  /*4dc0*/  HADD2.F32 R55, -RZ, R105.reuse.H0_H0 ;  /* 0x20000069ff377230 */ /* 0x100fe40000004100 */
[-C--:B------:R-:W-:Y:S01]  /*4dd0*/  FFMA.FTZ R53, R53, R102.reuse, -R104 ;  /* 0x0000006635357223 */ /* 0x080fe20000010868 */
[----:B------:R-:W-:Y:S01]  /*4de0*/  FFMA.FTZ R13, R13, R102, R103 ;  /* 0x000000660d0d7223 */ /* 0x000fe20000010067 */
[----:B------:R-:W-:-:S02]  /*4df0*/  HADD2.F32 R103, -RZ, R105.H1_H1 ;  /* 0x30000069ff677230 */ /* 0x000fc40000004100 */
[----:B------:R-:W-:Y:S01]  /*4e00*/  HADD2.F32 R102, -RZ, R15.H0_H0 ;  /* 0x2000000fff667230 */ /* 0x000fe20000004100 */
[----:B------:R-:W-:Y:S01]  /*4e10*/  F2FP.F16.F32.PACK_AB R53, R53, R101 ;  /* 0x000000653535723e */ /* 0x000fe200000000ff */
[----:B------:R-:W-:Y:S02]  /*4e20*/  HADD2.F32 R105, -RZ, R111.H1_H1 ;  /* 0x3000006fff697230 */ /* 0x000fe40000004100 */
[----:B------:R-:W-:Y:S01]  /*4e30*/  FMUL.FTZ R104, R37, R103 ;  /* 0x0000006725687220 */ /* 0x000fe20000410000 */
[----:B------:R-:W-:Y:S01]  /*4e40*/  HADD2.F32 R38, -RZ, R38.H0_H0 ;  /* 0x20000026ff267230 */ /* 0x000fe20000004100 */
[----:B------:R-:W-:Y:S01]  /*4e50*/  F2FP.F16.F32.PACK_AB R100, R13, R100 ;  /* 0x000000640d64723e */ /* 0x000fe200000000ff */
[----:B------:R-:W-:Y:S02]  /*4e60*/  HADD2.F32 R34, -RZ, R34.H0_H0 ;  /* 0x20000022ff227230 */ /* 0x000fe40000004100 */
[C---:B------:R-:W-:Y:S01]  /*4e70*/  FFMA.FTZ R104, R102.reuse, R55, -R104 ;  /* 0x0000003766687223 */ /* 0x040fe20000010868 */
[----:B------:R-:W-:Y:S01]  /*4e80*/  FMUL.FTZ R102, R102, R103 ;  /* 0x0000006766667220 */ /* 0x000fe20000410000 */
[----:B------:R-:W-:-:S02]  /*4e90*/  IMAD.MOV.U32 R13, RZ, RZ, R53 ;  /* 0x000000ffff0d7224 */ /* 0x000fc400078e0035 */
[----:B------:R-:W-:Y:S02]  /*4ea0*/  IMAD.MOV.U32 R53, RZ, RZ, R100 ;  /* 0x000000ffff357224 */ /* 0x000fe400078e0064 */
[----:B------:R-:W-:Y:S01]  /*4eb0*/  FFMA.FTZ R102, R37, R55, R102 ;  /* 0x0000003725667223 */ /* 0x000fe20000010066 */
[----:B------:R-:W-:Y:S01]  /*4ec0*/  SHF.R.U32.HI R37, RZ, 0x10, R39 ;  /* 0x00000010ff257819 */ /* 0x000fe20000011627 */
[----:B------:R-:W-:Y:S01]  /*4ed0*/  HADD2.F32 R39, -RZ, R33.H1_H1 ;  /* 0x30000021ff277230 */ /* 0x000fe20000004100 */
[----:B------:R-:W-:Y:S01]  /*4ee0*/  SHF.R.U32.HI R55, RZ, 0x10, R35 ;  /* 0x00000010ff377819 */ /* 0x000fe20000011623 */
[----:B------:R-:W-:Y:S02]  /*4ef0*/  HADD2.F32 R33, -RZ, R15.H1_H1 ;  /* 0x3000000fff217230 */ /* 0x000fe40000004100 */
[----:B------:R-:W-:Y:S02]  /*4f00*/  HADD2.F32 R37, -RZ, R37.H0_H0 ;  /* 0x20000025ff257230 */ /* 0x000fe40000004100 */
[----:B------:R-:W-:-:S03]  /*4f10*/  HADD2.F32 R15, -RZ, R55.H0_H0 ;  /* 0x20000037ff0f7230 */ /* 0x000fc60000004100 */
[-C--:B------:R-:W-:Y:S01]  /*4f20*/  FMUL.FTZ R55, R39, R37.reuse ;  /* 0x0000002527377220 */ /* 0x080fe20000410000 */
[----:B------:R-:W-:-:S03]  /*4f30*/  FMUL.FTZ R37, R33, R37 ;  /* 0x0000002521257220 */ /* 0x000fc60000410000 */
[-C--:B------:R-:W-:Y:S01]  /*4f40*/  FFMA.FTZ R33, R33, R15.reuse, -R55 ;  /* 0x0000000f21217223 */ /* 0x080fe20000010837 */
[----:B------:R-:W-:Y:S01]  /*4f50*/  FFMA.FTZ R15, R39, R15, R37 ;  /* 0x0000000f270f7223 */ /* 0x000fe20000010025 */
[----:B------:R-:W-:Y:S02]  /*4f60*/  HADD2.F32 R37, -RZ, R52.H0_H0 ;  /* 0x20000034ff257230 */ /* 0x000fe40000004100 */
[----:B------:R-:W-:Y:S01]  /*4f70*/  HADD2.F32 R55, -RZ, R12.H0_H0 ;  /* 0x2000000cff377230 */ /* 0x000fe20000004100 */
[----:B------:R-:W-:Y:S01]  /*4f80*/  F2FP.F16.F32.PACK_AB R33, R33, R104 ;  /* 0x000000682121723e */ /* 0x000fe200000000ff */
[----:B------:R-:W-:Y:S02]  /*4f90*/  HADD2.F32 R39, -RZ, R111.H0_H0 ;  /* 0x2000006fff277230 */ /* 0x000fe40000004100 */
[-C--:B------:R-:W-:Y:S01]  /*4fa0*/  FMUL.FTZ R103, R37, R105.reuse ;  /* 0x0000006925677220 */ /* 0x080fe20000410000 */
[----:B------:R-:W-:Y:S02]  /*4fb0*/  HADD2.F32 R52, -RZ, R52.H1_H1 ;  /* 0x30000034ff347230 */ /* 0x000fe40000004100 */
[----:B------:R-:W-:Y:S01]  /*4fc0*/  FMUL.FTZ R105, R55, R105 ;  /* 0x0000006937697220 */ /* 0x000fe20000410000 */
[----:B------:R-:W-:-:S02]  /*4fd0*/  HADD2.F32 R12, -RZ, R12.H1_H1 ;  /* 0x3000000cff0c7230 */ /* 0x000fc40000004100 */
[-C--:B------:R-:W-:Y:S01]  /*4fe0*/  FFMA.FTZ R103, R55, R39.reuse, -R103 ;  /* 0x0000002737677223 */ /* 0x080fe20000010867 */
[----:B------:R-:W-:Y:S02]  /*4ff0*/  HADD2.F32 R55, -RZ, R110.H1_H1 ;  /* 0x3000006eff377230 */ /* 0x000fe40000004100 */
[----:B------:R-:W-:Y:S01]  /*5000*/  FFMA.FTZ R105, R37, R39, R105 ;  /* 0x0000002725697223 */ /* 0x000fe20000010069 */
[-C--:B------:R-:W-:Y:S01]  /*5010*/  FMUL.FTZ R37, R52, R36.reuse ;  /* 0x0000002434257220 */ /* 0x080fe20000410000 */
[C---:B------:R-:W-:Y:S01]  /*5020*/  FMUL.FTZ R36, R12.reuse, R36 ;  /* 0x000000240c247220 */ /* 0x040fe20000410000 */
[----:B------:R-:W-:Y:S01]  /*5030*/  HADD2.F32 R39, -RZ, R14.H0_H0 ;  /* 0x2000000eff277230 */ /* 0x000fe20000004100 */
[----:B------:R-:W-:Y:S01]  /*5040*/  F2FP.F16.F32.PACK_AB R102, R15, R102 ;  /* 0x000000660f66723e */ /* 0x000fe200000000ff */
[-C--:B------:R-:W-:Y:S01]  /*5050*/  FFMA.FTZ R12, R12, R32.reuse, -R37 ;  /* 0x000000200c0c7223 */ /* 0x080fe20000010825 */
[----:B------:R-:W-:Y:S01]  /*5060*/  FFMA.FTZ R32, R52, R32, R36 ;  /* 0x0000002034207223 */ /* 0x000fe20000010024 */
[----:B------:R-:W-:-:S02]  /*5070*/  HADD2.F32 R36, -RZ, R54.H0_H0 ;  /* 0x20000036ff247230 */ /* 0x000fc40000004100 */
[----:B------:R-:W-:Y:S01]  /*5080*/  HADD2.F32 R54, -RZ, R54.H1_H1 ;  /* 0x30000036ff367230 */ /* 0x000fe20000004100 */
[----:B------:R-:W-:Y:S01]  /*5090*/  F2FP.F16.F32.PACK_AB R12, R12, R103 ;  /* 0x000000670c0c723e */ /* 0x000fe200000000ff */
[----:B------:R-:W-:Y:S02]  /*50a0*/  HADD2.F32 R14, -RZ, R14.H1_H1 ;  /* 0x3000000eff0e7230 */ /* 0x000fe40000004100 */
[-C--:B------:R-:W-:Y:S01]  /*50b0*/  FMUL.FTZ R52, R36, R55.reuse ;  /* 0x0000003724347220 */ /* 0x080fe20000410000 */
[----:B------:R-:W-:Y:S02]  /*50c0*/  HADD2.F32 R37, -RZ, R110.H0_H0 ;  /* 0x2000006eff257230 */ /* 0x000fe40000004100 */
[-C--:B------:R-:W-:Y:S01]  /*50d0*/  FMUL.FTZ R35, R54, R38.reuse ;  /* 0x0000002636237220 */ /* 0x080fe20000410000 */
[C---:B------:R-:W-:Y:S01]  /*50e0*/  FMUL.FTZ R55, R39.reuse, R55 ;  /* 0x0000003727377220 */ /* 0x040fe20000410000 */
[----:B------:R-:W-:Y:S01]  /*50f0*/  FMUL.FTZ R38, R14, R38 ;  /* 0x000000260e267220 */ /* 0x000fe20000410000 */
[----:B------:R-:W-:Y:S01]  /*5100*/  F2FP.F16.F32.PACK_AB R32, R32, R105 ;  /* 0x000000692020723e */ /* 0x000fe200000000ff */
[-C--:B------:R-:W-:Y:S01]  /*5110*/  FFMA.FTZ R52, R39, R37.reuse, -R52 ;  /* 0x0000002527347223 */ /* 0x080fe20000010834 */
[----:B------:R-:W-:Y:S01]  /*5120*/  FFMA.FTZ R55, R36, R37, R55 ;  /* 0x0000002524377223 */ /* 0x000fe20000010037 */
[-C--:B------:R-:W-:Y:S01]  /*5130*/  FFMA.FTZ R35, R14, R34.reuse, -R35 ;  /* 0x000000220e237223 */ /* 0x080fe20000010823 */
[----:B------:R-:W-:Y:S01]  /*5140*/  FFMA.FTZ R38, R54, R34, R38 ;  /* 0x0000002236267223 */ /* 0x000fe20000010026 */
[----:B------:R-:W-:-:S03]  /*5150*/  IMAD.MOV.U32 R15, RZ, RZ, R33 ;  /* 0x000000ffff0f7224 */ /* 0x000fc600078e0021 */
[----:B------:R-:W-:Y:S01]  /*5160*/  F2FP.F16.F32.PACK_AB R35, R35, R52 ;  /* 0x000000342323723e */ /* 0x000fe200000000ff */
[----:B------:R-:W-:Y:S01]  /*5170*/  IMAD.MOV.U32 R52, RZ, RZ, R32 ;  /* 0x000000ffff347224 */ /* 0x000fe200078e0020 */
[----:B------:R-:W-:-:S03]  /*5180*/  F2FP.F16.F32.PACK_AB R55, R38, R55 ;  /* 0x000000372637723e */ /* 0x000fc600000000ff */
[----:B------:R-:W-:Y:S01]  /*5190*/  IMAD.MOV.U32 R14, RZ, RZ, R35 ;  /* 0x000000ffff0e7224 */ /* 0x000fe200078e0023 */
[----:B------:R-:W-:Y:S01]  /*51a0*/  MOV R54, R55 ;  /* 0x0000003700367202 */ /* 0x000fe20000000f00 */
[----:B------:R-:W-:-:S07]  /*51b0*/  IMAD.MOV.U32 R55, RZ, RZ, R102 ;  /* 0x000000ffff377224 */ /* 0x000fce00078e0066 */
.L_x_10497:
[----:B------:R-:W-:Y:S05]  /*51c0*/  BSYNC B2 ;  /* 0x0000000000027941 */ /* 0x000fea0003800000 */
.L_x_10496:
        /* <DEDUP_REMOVED lines=8> */
.L_x_10495:
[----:B------:R-:W-:Y:S05]  /*5250*/  BSYNC B1 ;  /* 0x0000000000017941 */ /* 0x000fea0003800000 */
.L_x_10494:
[----:B------:R-:W-:-:S03]  /*5260*/  UMOV UR4, 0xffffffff ;  /* 0xffffffff00047882 */ /* 0x000fc60000000000 */
[----:B------:R-:W-:Y:S05]  /*5270*/  BRA.DIV UR4, `(.L_x_10498) ;  /* 0x0000017e04707947 */ /* 0x000fea000b800000 */
[----:B0-----:R-:W0:Y:S04]  /*5280*/  SHFL.IDX PT, R97, R97, 0x1, 0x1c1f ;  /* 0x003c1f0061617f89 */ /* 0x001e2800000e0000 */
[----:B------:R-:W0:Y:S02]  /*5290*/  SHFL.IDX PT, R94, R94, 0x1, 0x1c1f ;  /* 0x003c1f005e5e7f89 */ /* 0x000e2400000e0000 */
.L_x_10752:
[----:B---3--:R-:W-:-:S05]  /*52a0*/  VIADD R11, R200, 0x40 ;  /* 0x00000040c80b7836 */ /* 0x008fca0000000000 */
[----:B------:R-:W-:-:S13]  /*52b0*/  ISETP.GE.OR P4, PT, R11, R92, P1 ;  /* 0x0000005c0b00720c */ /* 0x000fda0000f86670 */
[----:B------:R-:W-:Y:S05]  /*52c0*/  @P4 BRA `(.L_x_10483) ;  /* 0x0000000800e84947 */ /* 0x000fea0003800000 */
[----:B----4-:R-:W3:Y:S01]  /*52d0*/  LDL R13, [R1+0x5c] ;  /* 0x00005c00010d7983 */ /* 0x010ee20000100800 */
[----:B------:R-:W-:Y:S01]  /*52e0*/  SEL R96, R78, R96, !P0 ;  /* 0x000000604e607207 */ /* 0x000fe20004000000 */
[C---:B------:R-:W-:Y:S01]  /*52f0*/  VIADD R14, R200.reuse, 0x40 ;  /* 0x00000040c80e7836 */ /* 0x040fe20000000000 */
        /* <DEDUP_REMOVED lines=10> */
[----:B------:R-:W-:Y:S02]  /*53a0*/  SHF.L.U32 R11, R11, 0x3, RZ ;  /* 0x000000030b0b7819 */ /* 0x000fe400000006ff */
[----:B------:R-:W-:Y:S02]  /*53b0*/  SHF.R.U32.HI R14, RZ, 0x3, R14 ;  /* 0x00000003ff0e7819 */ /* 0x000fe4000001160e */
[----:B------:R-:W-:Y:S02]  /*53c0*/  LOP3.LUT R12, R12, 0x38, R11, 0xf8, !PT ;  /* 0x000000380c0c7812 */ /* 0x000fe400078ef80b */
[----:B------:R-:W-:-:S02]  /*53d0*/  LEA.HI.X R37, R69, R97, R67, 0x1, P4 ;  /* 0x0000006145257211 */ /* 0x000fc400020f0c43 */
[----:B------:R-:W-:-:S05]  /*53e0*/  LOP3.LUT R12, R12, R14, RZ, 0x3c, !PT ;  /* 0x0000000e0c0c7212 */ /* 0x000fca00078e3cff */
[----:B---3--:R-:W-:Y:S02]  /*53f0*/  IMAD.IADD R13, R13, 0x1, R12 ;  /* 0x000000010d0d7824 */ /* 0x008fe400078e020c */
[C---:B------:R-:W-:Y:S02]  /*5400*/  IMAD R12, R18.reuse, 0x1800, R65 ;  /* 0x00001800120c7824 */ /* 0x040fe400078e0241 */
[----:B------:R-:W-:Y:S02]  /*5410*/  IMAD R32, R18, 0x1800, R13 ;  /* 0x0000180012207824 */ /* 0x000fe400078e020d */
[--C-:B------:R-:W-:Y:S02]  /*5420*/  IMAD R12, R12, 0x2, R19.reuse ;  /* 0x000000020c0c7824 */ /* 0x100fe400078e0213 */
[----:B------:R-:W-:-:S04]  /*5430*/  IMAD R32, R32, 0x2, R19 ;  /* 0x0000000220207824 */ /* 0x000fc800078e0213 */
[----:B------:R-:W0:Y:S04]  /*5440*/  LDS.128 R12, [R12+0x1c400] ;  /* 0x01c400000c0c7984 */ /* 0x000e280000000c00 */
[----:B------:R-:W3:Y:S01]  /*5450*/  LDS.128 R32, [R32+0x1c400] ;  /* 0x01c4000020207984 */ /* 0x000ee20000000c00 */
[----:B------:R-:W-:Y:S05]  /*5460*/  @P2 BRA `(.L_x_10500) ;  /* 0x0000000400542947 */ /* 0x000fea0003800000 */
[--C-:B------:R-:W-:Y:S01]  /*5470*/  SHF.R.U64 R38, R40, 0x10, R41.reuse ;  /* 0x0000001028267819 */ /* 0x100fe20000001229 */
[----:B------:R-:W-:Y:S01]  /*5480*/  HADD2.F32 R52, -RZ, R107.H1_H1 ;  /* 0x3000006bff347230 */ /* 0x000fe20000004100 */
[----:B------:R-:W-:Y:S01]  /*5490*/  SHF.R.U32.HI R40, RZ, 0x10, R41 ;  /* 0x00000010ff287819 */ /* 0x000fe20000011629 */
[----:B0-----:R-:W-:Y:S01]  /*54a0*/  HADD2.F32 R53, -RZ, R13.H0_H0 ;  /* 0x2000000dff357230 */ /* 0x001fe20000004100 */
[--C-:B------:R-:W-:Y:S01]  /*54b0*/  SHF.R.U64 R41, R42, 0x10, R43.reuse ;  /* 0x000000102a297819 */ /* 0x100fe2000000122b */
[----:B---3--:R-:W-:Y:S01]  /*54c0*/  HADD2.F32 R54, -RZ, R33.H1_H1 ;  /* 0x30000021ff367230 */ /* 0x008fe20000004100 */
[----:B------:R-:W-:Y:S01]  /*54d0*/  SHF.R.U32.HI R42, RZ, 0x10, R43 ;  /* 0x00000010ff2a7819 */ /* 0x000fe2000001162b */
[----:B------:R-:W-:Y:S01]  /*54e0*/  HADD2.F32 R13, -RZ, R13.H1_H1 ;  /* 0x3000000dff0d7230 */ /* 0x000fe20000004100 */
[----:B------:R-:W-:Y:S01]  /*54f0*/  SHF.R.U64 R39, R44, 0x10, R45 ;  /* 0x000000102c277819 */ /* 0x000fe2000000122d */
[----:B------:R-:W-:Y:S01]  /*5500*/  HADD2.F32 R40, -RZ, R40.H0_H0 ;  /* 0x20000028ff287230 */ /* 0x000fe20000004100 */
[----:B------:R-:W-:-:S02]  /*5510*/  SHF.R.U64 R43, R46, 0x10, R47 ;  /* 0x000000102e2b7819 */ /* 0x000fc4000000122f */
[----:B------:R-:W-:Y:S01]  /*5520*/  SHF.R.U32.HI R44, RZ, 0x10, R45 ;  /* 0x00000010ff2c7819 */ /* 0x000fe2000001162d */
[----:B------:R-:W-:Y:S01]  /*5530*/  HADD2.F32 R45, -RZ, R109.H1_H1 ;  /* 0x3000006dff2d7230 */ /* 0x000fe20000004100 */
[----:B------:R-:W-:Y:S01]  /*5540*/  SHF.R.U32.HI R46, RZ, 0x10, R47 ;  /* 0x00000010ff2e7819 */ /* 0x000fe2000001162f */
[----:B------:R-:W-:Y:S02]  /*5550*/  HADD2.F32 R47, -RZ, R33.H0_H0 ;  /* 0x20000021ff2f7230 */ /* 0x000fe40000004100 */
[----:B------:R-:W-:Y:S02]  /*5560*/  HADD2.F32 R44, -RZ, R44.H0_H0 ;  /* 0x2000002cff2c7230 */ /* 0x000fe40000004100 */
[----:B------:R-:W-:Y:S02]  /*5570*/  HADD2.F32 R46, -RZ, R46.H0_H0 ;  /* 0x2000002eff2e7230 */ /* 0x000fe40000004100 */
[-C--:B------:R-:W-:Y:S01]  /*5580*/  FMUL.FTZ R33, R47, R45.reuse ;  /* 0x0000002d2f217220 */ /* 0x080fe20000410000 */
[----:B------:R-:W-:Y:S01]  /*5590*/  FMUL.FTZ R45, R53, R45 ;  /* 0x0000002d352d7220 */ /* 0x000fe20000410000 */
[----:B------:R-:W-:-:S02]  /*55a0*/  HADD2.F32 R39, -RZ, R39.H0_H0 ;  /* 0x20000027ff277230 */ /* 0x000fc40000004100 */
[----:B------:R-:W-:Y:S01]  /*55b0*/  FFMA.FTZ R33, R53, R52, -R33 ;  /* 0x0000003435217223 */ /* 0x000fe20000010821 */
[C---:B------:R-:W-:Y:S01]  /*55c0*/  FMUL.FTZ R53, R54.reuse, R44 ;  /* 0x0000002c36357220 */ /* 0x040fe20000410000 */
[----:B------:R-:W-:Y:S01]  /*55d0*/  FFMA.FTZ R45, R47, R52, R45 ;  /* 0x000000342f2d7223 */ /* 0x000fe2000001002d */
[C---:B------:R-:W-:Y:S01]  /*55e0*/  FMUL.FTZ R44, R13.reuse, R44 ;  /* 0x0000002c0d2c7220 */ /* 0x040fe20000410000 */
[--C-:B------:R-:W-:Y:S02]  /*55f0*/  HADD2.F32 R47, -RZ, R35.reuse.H0_H0 ;  /* 0x20000023ff2f7230 */ /* 0x100fe40000004100 */
[-C--:B------:R-:W-:Y:S01]  /*5600*/  FFMA.FTZ R53, R13, R40.reuse, -R53 ;  /* 0x000000280d357223 */ /* 0x080fe20000010835 */
[----:B------:R-:W-:Y:S02]  /*5610*/  HADD2.F32 R52, -RZ, R35.H1_H1 ;  /* 0x30000023ff347230 */ /* 0x000fe40000004100 */
[----:B------:R-:W-:Y:S01]  /*5620*/  FFMA.FTZ R44, R54, R40, R44 ;  /* 0x00000028362c7223 */ /* 0x000fe2000001002c */
[----:B------:R-:W-:-:S02]  /*5630*/  HADD2.F32 R13, -RZ, R108.H1_H1 ;  /* 0x3000006cff0d7230 */ /* 0x000fc40000004100 */
[--C-:B------:R-:W-:Y:S01]  /*5640*/  HADD2.F32 R35, -RZ, R15.reuse.H0_H0 ;  /* 0x2000000fff237230 */ /* 0x100fe20000004100 */
[----:B------:R-:W-:Y:S01]  /*5650*/  F2FP.F16.F32.PACK_AB R33, R53, R33 ;  /* 0x000000213521723e */ /* 0x000fe200000000ff */
[----:B------:R-:W-:Y:S02]  /*5660*/  HADD2.F32 R54, -RZ, R42.H0_H0 ;  /* 0x2000002aff367230 */ /* 0x000fe40000004100 */
[-C--:B------:R-:W-:Y:S01]  /*5670*/  FMUL.FTZ R42, R47, R13.reuse ;  /* 0x0000000d2f2a7220 */ /* 0x080fe20000410000 */
[----:B------:R-:W-:Y:S02]  /*5680*/  HADD2.F32 R40, -RZ, R106.H1_H1 ;  /* 0x3000006aff287230 */ /* 0x000fe40000004100 */
[----:B------:R-:W-:Y:S01]  /*5690*/  FMUL.FTZ R55, R35, R13 ;  /* 0x0000000d23377220 */ /* 0x000fe20000410000 */
[----:B------:R-:W-:Y:S02]  /*56a0*/  HADD2.F32 R15, -RZ, R15.H1_H1 ;  /* 0x3000000fff0f7230 */ /* 0x000fe40000004100 */
[----:B------:R-:W-:Y:S01]  /*56b0*/  FMUL.FTZ R13, R52, R46 ;  /* 0x0000002e340d7220 */ /* 0x000fe20000410000 */
[----:B------:R-:W-:-:S02]  /*56c0*/  HADD2.F32 R43, -RZ, R43.H0_H0 ;  /* 0x2000002bff2b7230 */ /* 0x000fc40000004100 */
[-C--:B------:R-:W-:Y:S01]  /*56d0*/  FFMA.FTZ R42, R35, R40.reuse, -R42 ;  /* 0x00000028232a7223 */ /* 0x080fe2000001082a */
[----:B------:R-:W-:Y:S01]  /*56e0*/  FFMA.FTZ R55, R47, R40, R55 ;  /* 0x000000282f377223 */ /* 0x000fe20000010037 */
[C---:B------:R-:W-:Y:S01]  /*56f0*/  FMUL.FTZ R46, R15.reuse, R46 ;  /* 0x0000002e0f2e7220 */ /* 0x040fe20000410000 */
[-C--:B------:R-:W-:Y:S01]  /*5700*/  FFMA.FTZ R13, R15, R54.reuse, -R13 ;  /* 0x000000360f0d7223 */ /* 0x080fe2000001080d */
[----:B------:R-:W-:Y:S01]  /*5710*/  HADD2.F32 R15, -RZ, R109.H0_H0 ;  /* 0x2000006dff0f7230 */ /* 0x000fe20000004100 */
[----:B------:R-:W-:Y:S01]  /*5720*/  F2FP.F16.F32.PACK_AB R44, R44, R45 ;  /* 0x0000002d2c2c723e */ /* 0x000fe200000000ff */
[----:B------:R-:W-:Y:S02]  /*5730*/  HADD2.F32 R47, -RZ, R32.H0_H0 ;  /* 0x20000020ff2f7230 */ /* 0x000fe40000004100 */
[----:B------:R-:W-:Y:S01]  /*5740*/  FFMA.FTZ R46, R52, R54, R46 ;  /* 0x00000036342e7223 */ /* 0x000fe2000001002e */
[----:B------:R-:W-:Y:S01]  /*5750*/  HADD2.F32 R40, -RZ, R12.H0_H0 ;  /* 0x2000000cff287230 */ /* 0x000fe20000004100 */
[----:B------:R-:W-:Y:S01]  /*5760*/  F2FP.F16.F32.PACK_AB R42, R13, R42 ;  /* 0x0000002a0d2a723e */ /* 0x000fe200000000ff */
[----:B------:R-:W-:-:S02]  /*5770*/  HADD2.F32 R32, -RZ, R32.H1_H1 ;  /* 0x30000020ff207230 */ /* 0x000fc40000004100 */
[----:B------:R-:W-:Y:S02]  /*5780*/  HADD2.F32 R52, -RZ, R38.H0_H0 ;  /* 0x20000026ff347230 */ /* 0x000fe40000004100 */
[CC--:B------:R-:W-:Y:S01]  /*5790*/  FMUL.FTZ R38, R47.reuse, R15.reuse ;  /* 0x0000000f2f267220 */ /* 0x0c0fe20000410000 */
[----:B------:R-:W-:Y:S02]  /*57a0*/  HADD2.F32 R35, -RZ, R107.H0_H0 ;  /* 0x2000006bff237230 */ /* 0x000fe40000004100 */
[----:B------:R-:W-:Y:S01]  /*57b0*/  FMUL.FTZ R54, R40, R15 ;  /* 0x0000000f28367220 */ /* 0x000fe20000410000 */
[----:B------:R-:W-:Y:S02]  /*57c0*/  HADD2.F32 R12, -RZ, R12.H1_H1 ;  /* 0x3000000cff0c7230 */ /* 0x000fe40000004100 */
[----:B------:R-:W-:Y:S01]  /*57d0*/  FMUL.FTZ R15, R32, R39 ;  /* 0x00000027200f7220 */ /* 0x000fe20000410000 */
[----:B------:R-:W-:Y:S02]  /*57e0*/  IMAD.MOV.U32 R13, RZ, RZ, R33 ;  /* 0x000000ffff0d7224 */ /* 0x000fe400078e0021 */
[-C--:B------:R-:W-:Y:S01]  /*57f0*/  FFMA.FTZ R38, R40, R35.reuse, -R38 ;  /* 0x0000002328267223 */ /* 0x080fe20000010826 */
[----:B------:R-:W-:Y:S01]  /*5800*/  FFMA.FTZ R54, R47, R35, R54 ;  /* 0x000000232f367223 */ /* 0x000fe20000010036 */
[C---:B------:R-:W-:Y:S01]  /*5810*/  FMUL.FTZ R39, R12.reuse, R39 ;  /* 0x000000270c277220 */ /* 0x040fe20000410000 */
[----:B------:R-:W-:Y:S01]  /*5820*/  FFMA.FTZ R15, R12, R52, -R15 ;  /* 0x000000340c0f7223 */ /* 0x000fe2000001080f */
[----:B------:R-:W-:-:S02]  /*5830*/  HADD2.F32 R12, -RZ, R108.H0_H0 ;  /* 0x2000006cff0c7230 */ /* 0x000fc40000004100 */
[----:B------:R-:W-:Y:S02]  /*5840*/  HADD2.F32 R40, -RZ, R34.H0_H0 ;  /* 0x20000022ff287230 */ /* 0x000fe40000004100 */
[----:B------:R-:W-:Y:S01]  /*5850*/  FFMA.FTZ R39, R32, R52, R39 ;  /* 0x0000003420277223 */ /* 0x000fe20000010027 */
[----:B------:R-:W-:Y:S02]  /*5860*/  HADD2.F32 R35, -RZ, R14.H0_H0 ;  /* 0x2000000eff237230 */ /* 0x000fe40000004100 */
[----:B------:R-:W-:Y:S02]  /*5870*/  HADD2.F32 R34, -RZ, R34.H1_H1 ;  /* 0x30000022ff227230 */ /* 0x000fe40000004100 */
[----:B------:R-:W-:Y:S02]  /*5880*/  HADD2.F32 R14, -RZ, R14.H1_H1 ;  /* 0x3000000eff0e7230 */ /* 0x000fe40000004100 */
[----:B------:R-:W-:Y:S01]  /*5890*/  FMUL.FTZ R52, R35, R12 ;  /* 0x0000000c23347220 */ /* 0x000fe20000410000 */
[----:B------:R-:W-:-:S02]  /*58a0*/  HADD2.F32 R47, -RZ, R41.H0_H0 ;  /* 0x20000029ff2f7230 */ /* 0x000fc40000004100 */
[----:B------:R-:W-:Y:S01]  /*58b0*/  FMUL.FTZ R41, R40, R12 ;  /* 0x0000000c28297220 */ /* 0x000fe20000410000 */
[----:B------:R-:W-:Y:S02]  /*58c0*/  HADD2.F32 R32, -RZ, R106.H0_H0 ;  /* 0x2000006aff207230 */ /* 0x000fe40000004100 */
[-C--:B------:R-:W-:Y:S01]  /*58d0*/  FMUL.FTZ R12, R34, R43.reuse ;  /* 0x0000002b220c7220 */ /* 0x080fe20000410000 */
[----:B------:R-:W-:Y:S01]  /*58e0*/  FMUL.FTZ R43, R14, R43 ;  /* 0x0000002b0e2b7220 */ /* 0x000fe20000410000 */
[----:B------:R-:W-:Y:S01]  /*58f0*/  F2FP.F16.F32.PACK_AB R39, R39, R54 ;  /* 0x000000362727723e */ /* 0x000fe200000000ff */
[----:B------:R-:W-:Y:S02]  /*5900*/  IMAD.MOV.U32 R33, RZ, RZ, R44 ;  /* 0x000000ffff217224 */ /* 0x000fe400078e002c */
[-C--:B------:R-:W-:Y:S01]  /*5910*/  FFMA.FTZ R41, R35, R32.reuse, -R41 ;  /* 0x0000002023297223 */ /* 0x080fe20000010829 */
[----:B------:R-:W-:Y:S01]  /*5920*/  FFMA.FTZ R52, R40, R32, R52 ;  /* 0x0000002028347223 */ /* 0x000fe20000010034 */
[-C--:B------:R-:W-:Y:S01]  /*5930*/  FFMA.FTZ R12, R14, R47.reuse, -R12 ;  /* 0x0000002f0e0c7223 */ /* 0x080fe2000001080c */
[----:B------:R-:W-:Y:S01]  /*5940*/  F2FP.F16.F32.PACK_AB R32, R15, R38 ;  /* 0x000000260f20723e */ /* 0x000fe200000000ff */
[----:B------:R-:W-:Y:S01]  /*5950*/  FFMA.FTZ R43, R34, R47, R43 ;  /* 0x0000002f222b7223 */ /* 0x000fe2000001002b */
[----:B------:R-:W-:Y:S01]  /*5960*/  F2FP.F16.F32.PACK_AB R35, R46, R55 ;  /* 0x000000372e23723e */ /* 0x000fe200000000ff */
[----:B------:R-:W-:Y:S01]  /*5970*/  IMAD.MOV.U32 R15, RZ, RZ, R42 ;  /* 0x000000ffff0f7224 */ /* 0x000fe200078e002a */
[----:B------:R-:W-:Y:S01]  /*5980*/  F2FP.F16.F32.PACK_AB R14, R12, R41 ;  /* 0x000000290c0e723e */ /* 0x000fe200000000ff */
[----:B------:R-:W-:Y:S01]  /*5990*/  IMAD.MOV.U32 R12, RZ, RZ, R32 ;  /* 0x000000ffff0c7224 */ /* 0x000fe200078e0020 */
[----:B------:R-:W-:Y:S01]  /*59a0*/  F2FP.F16.F32.PACK_AB R34, R43, R52 ;  /* 0x000000342b22723e */ /* 0x000fe200000000ff */
[----:B------:R-:W-:-:S07]  /*59b0*/  IMAD.MOV.U32 R32, RZ, RZ, R39 ;  /* 0x000000ffff207224 */ /* 0x000fce00078e0027 */
.L_x_10500:
[----:B------:R-:W-:Y:S05]  /*59c0*/  BSYNC B1 ;  /* 0x0000000000017941 */ /* 0x000fea0003800000 */
.L_x_10499:
[----:B------:R-:W-:Y:S01]  /*59d0*/  ISETP.GE.AND P2, PT, R11, R95, PT ;  /* 0x0000005f0b00720c */ /* 0x000fe20003f46270 */
[----:B0-----:R0:W-:Y:S02]  /*59e0*/  ST.E.128 desc[UR60][R36.64], R12 ;  /* 0x0000000c24007985 */ /* 0x0011e4000c101d3c */
[----:B0-----:R-:W-:Y:S01]  /*59f0*/  MOV R12, R94 ;  /* 0x0000005e000c7202 */ /* 0x001fe20000000f00 */
[----:B------:R-:W-:-:S09]  /*5a00*/  IMAD.MOV.U32 R13, RZ, RZ, R97 ;  /* 0x000000ffff0d7224 */ /* 0x000fd200078e0061 */
[----:B------:R-:W-:Y:S05]  /*5a10*/  @P2 BRA `(.L_x_10483) ;  /* 0x0000000400142947 */ /* 0x000fea0003800000 */
[----:B------:R-:W-:-:S05]  /*5a20*/  IMAD.WIDE R12, R11, 0x2, R12 ;  /* 0x000000020b0c7825 */ /* 0x000fca00078e020c */
[----:B---3--:R0:W-:Y:S01]  /*5a30*/  ST.E.128 desc[UR60][R12.64], R32 ;  /* 0x000000200c007985 */ /* 0x0081e2000c101d3c */
[----:B------:R-:W-:Y:S05]  /*5a40*/  BRA `(.L_x_10483) ;  /* 0x0000000400087947 */ /* 0x000fea0003800000 */
.L_x_10464:
[----:B------:R-:W-:-:S13]  /*5a50*/  ISETP.NE.AND P3, PT, R206, 0x3, PT ;  /* 0x00000003ce00780c */ /* 0x000fda0003f65270 */
[----:B------:R-:W-:Y:S05]  /*5a60*/  @!P3 BRA `(.L_x_10501) ;  /* 0x000000000004b947 */ /* 0x000fea0003800000 */
[----:B------:R-:W-:Y:S01]  /*5a70*/  BPT.TRAP 0x1 ;  /* 0x000000040000795c */ /* 0x000fe20000300000 */
.L_x_10501:
[----:B------:R-:W-:Y:S01]  /*5a80*/  IMAD R0, R18, 0x8, R19 ;  /* 0x0000000812007824 */ /* 0x000fe200078e0213 */
[----:B------:R-:W-:Y:S01]  /*5a90*/  SHF.L.U32 R93, R204, 0x1f, RZ ;  /* 0x0000001fcc5d7819 */ /* 0x000fe200000006ff */
[----:B------:R-:W-:Y:S01]  /*5aa0*/  BSSY B1, `(.L_x_10502) ;  /* 0x0000004000017945 */ /* 0x000fe20003800000 */
[----:B------:R-:W-:Y:S02]  /*5ab0*/  SHF.R.S32.HI R90, RZ, 0x1f, R89 ;  /* 0x0000001fff5a7819 */ /* 0x000fe40000011459 */
[----:B------:R-:W1:Y:S02]  /*5ac0*/  SYNCS.PHASECHK.TRANS64.TRYWAIT P2, [R0+URZ+0x32490], R93 ;  /* 0x0324905d000075a7 */ /* 0x000e64000804017f */
[----:B-1----:R-:W-:Y:S05]  /*5ad0*/  @!P2 BRA `(.L_x_10503) ;  /* 0x0000017400a4a947 */ /* 0x002fea0003800000 */
.L_x_10753:
[----:B------:R-:W-:Y:S05]  /*5ae0*/  BSYNC B1 ;  /* 0x0000000000017941 */ /* 0x000fea0003800000 */
.L_x_10502:
        /* <DEDUP_REMOVED lines=25> */
.L_x_10757:
[----:B------:R-:W-:Y:S04]  /*5c80*/  BSSY B1, `(.L_x_10505) ;  /* 0x000000d000017945 */ /* 0x000fe80003800000 */
[----:B------:R-:W-:Y:S05]  /*5c90*/  @!P2 BRA `(.L_x_10506) ;  /* 0x00000000002ca947 */ /* 0x000fea0003800000 */
[----:B------:R-:W-:Y:S02]  /*5ca0*/  ULDC UR4, c[0x0][0x2f4] ;  /* 0x0000bd0000047ab9 */ /* 0x000fe40000000800 */
[----:B------:R-:W-:-:S13]  /*5cb0*/  ISETP.GE.AND P2, PT, R16, UR4, PT ;  /* 0x0000000410007c0c */ /* 0x000fda000bf46270 */
[----:B---3--:R-:W-:-:S04]  /*5cc0*/  @!P2 LEA R34, P4, R16, R14, 0x1 ;  /* 0x0000000e1022a211 */ /* 0x008fc800078808ff */
[----:B--2---:R-:W-:Y:S02]  /*5cd0*/  @!P2 LEA.HI.X R35, R16, R33, R17, 0x1, P4 ;  /* 0x000000211023a211 */ /* 0x004fe400020f0c11 */
[----:B------:R-:W-:-:S13]  /*5ce0*/  ISETP.GE.AND P4, PT, R2, UR4, PT ;  /* 0x0000000402007c0c */ /* 0x000fda000bf86270 */
[C---:B------:R-:W-:Y:S02]  /*5cf0*/  @!P4 LEA R32, P5, R2.reuse, R14, 0x1 ;  /* 0x0000000e0220c211 */ /* 0x040fe400078a08ff */
[----:B------:R-:W2:Y:S02]  /*5d00*/  @!P2 LDS.128 R12, [R98] ;  /* 0x00000000620ca984 */ /* 0x000ea40000000c00 */
[----:B------:R-:W-:Y:S02]  /*5d10*/  @!P4 LEA.HI.X R33, R2, R33, R203, 0x1, P5 ;  /* 0x000000210221c211 */ /* 0x000fe400028f0ccb */
[----:B--2---:R-:W-:Y:S04]  /*5d20*/  @!P2 ST.E.128 desc[UR60][R34.64], R12 ;  /* 0x0000000c2200a985 */ /* 0x004fe8000c101d3c */
[----:B------:R-:W2:Y:S04]  /*5d30*/  @!P4 LDS.128 R12, [R96] ;  /* 0x00000000600cc984 */ /* 0x000ea80000000c00 */
[----:B--2---:R4:W-:Y:S02]  /*5d40*/  @!P4 ST.E.128 desc[UR60][R32.64], R12 ;  /* 0x0000000c2000c985 */ /* 0x0049e4000c101d3c */
.L_x_10506:
[----:B------:R-:W-:Y:S05]  /*5d50*/  BSYNC B1 ;  /* 0x0000000000017941 */ /* 0x000fea0003800000 */
.L_x_10505:
[----:B------:R-:W-:-:S03]  /*5d60*/  UMOV UR4, 0xffffffff ;  /* 0xffffffff00047882 */ /* 0x000fc60000000000 */
[----:B------:R-:W-:Y:S05]  /*5d70*/  BRA.DIV UR4, `(.L_x_10507) ;  /* 0x0000017604587947 */ /* 0x000fea000b800000 */
[----:B--2-4-:R2:W4:Y:S04]  /*5d80*/  SHFL.IDX PT, R33, R37, 0x1, 0x1c1f ;  /* 0x003c1f0025217f89 */ /* 0x01452800000e0000 */
[----:B---3--:R2:W3:Y:S02]  /*5d90*/  SHFL.IDX PT, R14, R36, 0x1, 0x1c1f ;  /* 0x003c1f00240e7f89 */ /* 0x0084e400000e0000 */
.L_x_10761:
[----:B------:R-:W-:-:S13]  /*5da0*/  ISETP.GE.AND P2, PT, R38, 0x41, PT ;  /* 0x000000412600780c */ /* 0x000fda0003f46270 */
[----:B------:R-:W-:Y:S05]  /*5db0*/  @!P2 BRA `(.L_x_10483) ;  /* 0x00000000002ca947 */ /* 0x000fea0003800000 */
[----:B------:R-:W-:Y:S02]  /*5dc0*/  ULDC UR4, c[0x0][0x2f4] ;  /* 0x0000bd0000047ab9 */ /* 0x000fe40000000800 */
[----:B------:R-:W-:-:S13]  /*5dd0*/  ISETP.GE.AND P2, PT, R16, UR4, PT ;  /* 0x0000000410007c0c */ /* 0x000fda000bf46270 */
[----:B---3--:R-:W-:-:S04]  /*5de0*/  @!P2 LEA R34, P4, R16, R14, 0x1 ;  /* 0x0000000e1022a211 */ /* 0x008fc800078808ff */
[----:B----4-:R-:W-:Y:S02]  /*5df0*/  @!P2 LEA.HI.X R35, R16, R33, R17, 0x1, P4 ;  /* 0x000000211023a211 */ /* 0x010fe400020f0c11 */
[----:B------:R-:W-:-:S13]  /*5e00*/  ISETP.GE.AND P4, PT, R2, UR4, PT ;  /* 0x0000000402007c0c */ /* 0x000fda000bf86270 */
[C---:B------:R-:W-:Y:S02]  /*5e10*/  @!P4 LEA R32, P5, R2.reuse, R14, 0x1 ;  /* 0x0000000e0220c211 */ /* 0x040fe400078a08ff */
[----:B------:R-:W3:Y:S02]  /*5e20*/  @!P2 LDS.128 R12, [R98+0x2000] ;  /* 0x00200000620ca984 */ /* 0x000ee40000000c00 */
[----:B------:R-:W-:Y:S02]  /*5e30*/  @!P4 LEA.HI.X R33, R2, R33, R203, 0x1, P5 ;  /* 0x000000210221c211 */ /* 0x000fe400028f0ccb */
[----:B---3--:R-:W-:Y:S04]  /*5e40*/  @!P2 ST.E.128 desc[UR60][R34.64], R12 ;  /* 0x0000000c2200a985 */ /* 0x008fe8000c101d3c */
[----:B------:R-:W3:Y:S04]  /*5e50*/  @!P4 LDS.128 R12, [R96+0x2000] ;  /* 0x00200000600cc984 */ /* 0x000ee80000000c00 */
[----:B---3--:R3:W-:Y:S02]  /*5e60*/  @!P4 ST.E.128 desc[UR60][R32.64], R12 ;  /* 0x0000000c2000c985 */ /* 0x0087e4000c101d3c */
.L_x_10483:
[----:B------:R-:W-:Y:S05]  /*5e70*/  BSYNC B0 ;  /* 0x0000000000007941 */ /* 0x000fea0003800000 */
.L_x_10463:
        /* <DEDUP_REMOVED lines=17> */
.L_x_10509:
[----:B------:R-:W-:Y:S05]  /*5f90*/  BSYNC B0 ;  /* 0x0000000000007941 */ /* 0x000fea0003800000 */
.L_x_10508:
[----:B------:R-:W5:Y:S01]  /*5fa0*/  SYNCS.PHASECHK.TRANS64.TRYWAIT P3, [R0+URZ+0x324b0], R93 ;  /* 0x0324b05d000075a7 */ /* 0x000f62000806017f */
[----:B------:R-:W-:Y:S04]  /*5fb0*/  BSSY B0, `(.L_x_10510) ;  /* 0x0000002000007945 */ /* 0x000fe80003800000 */
[----:B-----5:R-:W-:Y:S05]  /*5fc0*/  @!P3 BRA `(.L_x_10511) ;  /* 0x00000174000cb947 */ /* 0x020fea0003800000 */
.L_x_10762:
[----:B------:R-:W-:Y:S05]  /*5fd0*/  BSYNC B0 ;  /* 0x0000000000007941 */ /* 0x000fea0003800000 */
.L_x_10510:
[----:B------:R-:W-:Y:S01]  /*5fe0*/  ULDC.64 UR4, c[0x0][0x328] ;  /* 0x0000ca0000047ab9 */ /* 0x000fe20000000a00 */
[----:B------:R-:W-:Y:S01]  /*5ff0*/  ULDC.64 UR6, c[0x0][0x318] ;  /* 0x0000c60000067ab9 */ /* 0x000fe20000000a00 */
[----:B------:R-:W-:Y:S01]  /*6000*/  IMAD R90, R90, UR4, RZ ;  /* 0x000000045a5a7c24 */ /* 0x000fe2000f8e02ff */
[----:B------:R-:W-:Y:S01]  /*6010*/  BSSY B0, `(.L_x_10512) ;  /* 0x0000040000007945 */ /* 0x000fe20003800000 */
[----:B0---4-:R-:W-:-:S04]  /*6020*/  IMAD.WIDE.U32 R12, R89, UR4, RZ ;  /* 0x00000004590c7c25 */ /* 0x011fc8000f8e00ff */
        /* <DEDUP_REMOVED lines=11> */
[----:B---3--:R-:W-:Y:S01]  /*60e0*/  IMAD R11, R201, UR5, R13 ;  /* 0x00000005c90b7c24 */ /* 0x008fe2000f8e020d */
[----:B------:R-:W-:-:S04]  /*60f0*/  LEA R39, P3, R12, UR6, 0x1 ;  /* 0x000000060c277c11 */ /* 0x000fc8000f8608ff */
[----:B------:R-:W-:Y:S01]  /*6100*/  LEA.HI.X R40, R12, UR7, R11, 0x1, P3 ;  /* 0x000000070c287c11 */ /* 0x000fe200098f0c0b */
[----:B------:R0:W3:Y:S01]  /*6110*/  SHFL.IDX PT, R42, R39, RZ, 0x1c1f ;  /* 0x001c1fff272a7589 */ /* 0x0000e200000e0000 */
[----:B------:R-:W-:Y:S02]  /*6120*/  ISETP.GE.AND P3, PT, R92, 0x1, PT ;  /* 0x000000015c00780c */ /* 0x000fe40003f66270 */
[----:B------:R-:W-:Y:S01]  /*6130*/  IADD3 R12, R64, R38, RZ ;  /* 0x00000026400c7210 */ /* 0x000fe20007ffe0ff */
[----:B------:R0:W4:Y:S01]  /*6140*/  SHFL.IDX PT, R41, R40, RZ, 0x1c1f ;  /* 0x001c1fff28297589 */ /* 0x00012200000e0000 */
[----:B------:R-:W-:-:S03]  /*6150*/  IMAD R38, R38, 0x2, R25 ;  /* 0x0000000226267824 */ /* 0x000fc600078e0219 */
[----:B------:R-:W-:-:S06]  /*6160*/  IMAD R11, R12, 0x2, R25 ;  /* 0x000000020c0b7824 */ /* 0x000fcc00078e0219 */
[----:B0-----:R-:W-:Y:S05]  /*6170*/  @!P3 BRA `(.L_x_10513) ;  /* 0x0000000000a4b947 */ /* 0x001fea0003800000 */
[----:B------:R-:W-:Y:S02]  /*6180*/  ISETP.NE.AND P5, PT, R62, RZ, PT ;  /* 0x000000ff3e00720c */ /* 0x000fe40003fa5270 */
[----:B------:R-:W-:Y:S02]  /*6190*/  ISETP.NE.AND P4, PT, R29, RZ, PT ;  /* 0x000000ff1d00720c */ /* 0x000fe40003f85270 */
[----:B------:R-:W-:-:S09]  /*61a0*/  PRMT R43, R83, 0x8880, RZ ;  /* 0x00008880532b7816 */ /* 0x000fd200000000ff */
[----:B------:R-:W0:Y:S01]  /*61b0*/  @P5 LDS.128 R12, [R38] ;  /* 0x00000000260c5984 */ /* 0x000e220000000c00 */
[----:B--23--:R-:W-:-:S04]  /*61c0*/  @P5 LEA R36, P3, R16, R42, 0x1 ;  /* 0x0000002a10245211 */ /* 0x00cfc800078608ff */
[----:B----4-:R-:W-:Y:S02]  /*61d0*/  @P5 LEA.HI.X R37, R16, R41, R17, 0x1, P3 ;  /* 0x0000002910255211 */ /* 0x010fe400018f0c11 */
[----:B------:R-:W-:-:S04]  /*61e0*/  @P4 LEA R34, P3, R2, R42, 0x1 ;  /* 0x0000002a02224211 */ /* 0x000fc800078608ff */
[----:B------:R-:W-:Y:S02]  /*61f0*/  @P4 LEA.HI.X R35, R2, R41, R203, 0x1, P3 ;  /* 0x0000002902234211 */ /* 0x000fe400018f0ccb */
[----:B------:R-:W-:-:S13]  /*6200*/  ISETP.NE.AND P3, PT, R10, RZ, PT ;  /* 0x000000ff0a00720c */ /* 0x000fda0003f65270 */
[----:B------:R-:W-:-:S04]  /*6210*/  @P3 LEA R32, P6, R211, R42, 0x1 ;  /* 0x0000002ad3203211 */ /* 0x000fc800078c08ff */
[----:B------:R-:W-:Y:S01]  /*6220*/  @P3 LEA.HI.X R33, R211, R41, R226, 0x1, P6 ;  /* 0x00000029d3213211 */ /* 0x000fe200030f0ce2 */
[----:B0-----:R0:W-:Y:S01]  /*6230*/  @P5 ST.E.128 desc[UR60][R36.64], R12 ;  /* 0x0000000c24005985 */ /* 0x0011e2000c101d3c */
        /* <DEDUP_REMOVED lines=29> */
.L_x_10513:
[----:B------:R-:W-:Y:S05]  /*6410*/  BSYNC B0 ;  /* 0x0000000000007941 */ /* 0x000fea0003800000 */
.L_x_10512:
[----:B------:R-:W-:Y:S01]  /*6420*/  ISETP.GE.AND P3, PT, R92, 0x41, PT ;  /* 0x000000415c00780c */ /* 0x000fe20003f66270 */
[----:B------:R-:W0:Y:S01]  /*6430*/  SHFL.IDX PT, R40, R40, 0x1, 0x1c1f ;  /* 0x003c1f0028287f89 */ /* 0x000e2200000e0000 */
[----:B------:R-:W-:Y:S03]  /*6440*/  BSSY B0, `(.L_x_10514) ;  /* 0x000002c000007945 */ /* 0x000fe60003800000 */
[----:B------:R-:W0:Y:S08]  /*6450*/  SHFL.IDX PT, R39, R39, 0x1, 0x1c1f ;  /* 0x003c1f0027277f89 */ /* 0x000e3000000e0000 */
[----:B------:R-:W-:Y:S05]  /*6460*/  @!P3 BRA `(.L_x_10515) ;  /* 0x0000000000a4b947 */ /* 0x000fea0003800000 */
[----:B------:R-:W-:Y:S02]  /*6470*/  ISETP.NE.AND P5, PT, R62, RZ, PT ;  /* 0x000000ff3e00720c */ /* 0x000fe40003fa5270 */
[----:B------:R-:W-:Y:S02]  /*6480*/  ISETP.NE.AND P4, PT, R29, RZ, PT ;  /* 0x000000ff1d00720c */ /* 0x000fe40003f85270 */
[----:B----4-:R-:W-:-:S09]  /*6490*/  PRMT R41, R83, 0x8880, RZ ;  /* 0x0000888053297816 */ /* 0x010fd200000000ff */
[----:B0-----:R-:W0:Y:S01]  /*64a0*/  @P5 LDS.128 R12, [R38+0x2000] ;  /* 0x00200000260c5984 */ /* 0x001e220000000c00 */
[----:B--2---:R-:W-:-:S04]  /*64b0*/  @P5 LEA R36, P3, R16, R39, 0x1 ;  /* 0x0000002710245211 */ /* 0x004fc800078608ff */
[----:B------:R-:W-:Y:S02]  /*64c0*/  @P5 LEA.HI.X R37, R16, R40, R17, 0x1, P3 ;  /* 0x0000002810255211 */ /* 0x000fe400018f0c11 */
[----:B------:R-:W-:-:S04]  /*64d0*/  @P4 LEA R34, P3, R2, R39, 0x1 ;  /* 0x0000002702224211 */ /* 0x000fc800078608ff */
[----:B------:R-:W-:Y:S02]  /*64e0*/  @P4 LEA.HI.X R35, R2, R40, R203, 0x1, P3 ;  /* 0x0000002802234211 */ /* 0x000fe400018f0ccb */
[----:B------:R-:W-:-:S13]  /*64f0*/  ISETP.NE.AND P3, PT, R10, RZ, PT ;  /* 0x000000ff0a00720c */ /* 0x000fda0003f65270 */
[----:B------:R-:W-:-:S04]  /*6500*/  @P3 LEA R32, P6, R211, R39, 0x1 ;  /* 0x00000027d3203211 */ /* 0x000fc800078c08ff */
[----:B------:R-:W-:Y:S01]  /*6510*/  @P3 LEA.HI.X R33, R211, R40, R226, 0x1, P6 ;  /* 0x00000028d3213211 */ /* 0x000fe200030f0ce2 */
[----:B0-----:R0:W-:Y:S01]  /*6520*/  @P5 ST.E.128 desc[UR60][R36.64], R12 ;  /* 0x0000000c24005985 */ /* 0x0011e2000c101d3c */
        /* <DEDUP_REMOVED lines=29> */
.L_x_10515:
[----:B------:R-:W-:Y:S05]  /*6700*/  BSYNC B0 ;  /* 0x0000000000007941 */ /* 0x000fea0003800000 */
.L_x_10514:
[----:B------:R-:W5:Y:S01]  /*6710*/  LDL R11, [R1] ;  /* 0x00000000010b7983 */ /* 0x000f620000100800 */
[----:B-1----:R-:W-:Y:S02]  /*6720*/  @!P2 VIADD R0, R0, 0x324c0 ;  /* 0x000324c00000a836 */ /* 0x002fe40000000000 */
[----:B------:R-:W-:Y:S01]  /*6730*/  VIADD R18, R18, 0x1 ;  /* 0x0000000112127836 */ /* 0x000fe20000000000 */
[----:B------:R-:W-:Y:S01]  /*6740*/  @!PT LDS RZ, [RZ] ;  /* 0x00000000fffff984 */ /* 0x000fe20000000800 */
[----:B------:R-:W-:Y:S01]  /*6750*/  @!PT LDS RZ, [RZ] ;  /* 0x00000000fffff984 */ /* 0x000fe20000000800 */
[----:B------:R-:W-:Y:S01]  /*6760*/  @!PT LDS RZ, [RZ] ;  /* 0x00000000fffff984 */ /* 0x000fe20000000800 */
[----:B------:R-:W-:Y:S01]  /*6770*/  @!PT LDS RZ, [RZ] ;  /* 0x00000000fffff984 */ /* 0x000fe20000000800 */
[----:B------:R1:W-:Y:S06]  /*6780*/  MEMBAR.ALL.CTA ;  /* 0x0000000000007992 */ /* 0x0003ec0000008000 */
[----:B-1----:R-:W1:Y:S01]  /*6790*/  FENCE.VIEW.ASYNC.S ;  /* 0x00000000000073c6 */ /* 0x002e620000000000 */
[----:B------:R-:W-:Y:S01]  /*67a0*/  @!P2 PRMT R0, RZ, 0x654, R0 ;  /* 0x00000654ff00a816 */ /* 0x000fe20000000000 */
[----:B-1----:R1:W-:Y:S06]  /*67b0*/  BAR.SYNC.DEFER_BLOCKING R87, 0x80 ;  /* 0x000200570000751d */ /* 0x0023ec0000010000 */
[----:B------:R1:W-:Y:S01]  /*67c0*/  @!P2 SYNCS.ARRIVE.TRANS64.RED.A1T0 RZ, [R0+URZ], RZ ;  /* 0x000000ff00ffa9a7 */ /* 0x0003e2000810043f */
[----:B------:R-:W-:-:S04]  /*67d0*/  ISETP.NE.AND P2, PT, R18, 0x2, PT ;  /* 0x000000021200780c */ /* 0x000fc80003f45270 */
[----:B------:R-:W-:Y:S02]  /*67e0*/  SEL R18, R18, RZ, P2 ;  /* 0x000000ff12127207 */ /* 0x000fe40001000000 */
[----:B-----5:R-:W-:Y:S02]  /*67f0*/  LOP3.LUT P3, RZ, R11, 0x2, RZ, 0xc0, !PT ;  /* 0x000000020bff7812 */ /* 0x020fe4000786c0ff */
[----:B------:R-:W-:-:S04]  /*6800*/  SEL R11, RZ, 0x1, P2 ;  /* 0x00000001ff0b7807 */ /* 0x000fc80001000000 */
[----:B------:R-:W-:-:S07]  /*6810*/  LOP3.LUT R204, R204, R11, RZ, 0x3c, !PT ;  /* 0x0000000bcccc7212 */ /* 0x000fce00078e3cff */
[----:B-1----:R-:W-:Y:S05]  /*6820*/  @P3 BRA `(.L_x_10516) ;  /* 0xffffffc400503947 */ /* 0x002fea000383ffff */
[----:B0-----:R-:W0:Y:S01]  /*6830*/  S2R R12, SR_TID.X ;  /* 0x00000000000c7919 */ /* 0x001e220000002100 */
[----:B------:R-:W-:Y:S02]  /*6840*/  PLOP3.LUT P0, PT, PT, PT, PT, 0x8, 0x0 ;  /* 0x000000000000781c */ /* 0x000fe40003f0e170 */
[----:B0-----:R-:W-:-:S04]  /*6850*/  SHF.R.U32.HI R12, RZ, 0x7, R12 ;  /* 0x00000007ff0c7819 */ /* 0x001fc8000001160c */
[----:B------:R-:W-:-:S13]  /*6860*/  ISETP.NE.AND P3, PT, R12, 0x1, PT ;  /* 0x000000010c00780c */ /* 0x000fda0003f65270 */
[----:B------:R-:W-:Y:S05]  /*6870*/  @!P3 WARPSYNC.ALL ;  /* 0x000000000000b948 */ /* 0x000fea0003800000 */
[----:B------:R-:W-:Y:S06]  /*6880*/  @!P3 BAR.ARV 0x9, 0x100 ;  /* 0x024400000000bb1d */ /* 0x000fec0000002000 */
.L_x_10458:
[----:B------:R-:W-:Y:S01]  /*6890*/  IMAD.MOV.U32 R3, RZ, RZ, RZ ;  /* 0x000000ffff037224 */ /* 0x000fe200078e00ff */
[----:B------:R-:W-:Y:S06]  /*68a0*/  @P0 BRA `(.L_x_10517) ;  /* 0x00000000000c0947 */ /* 0x000fec0003800000 */
[----:B------:R-:W1:Y:S01]  /*68b0*/  FENCE.VIEW.ASYNC.G ;  /* 0x00000000000073c6 */ /* 0x000e620000000100 */
[----:B------:R-:W-:Y:S05]  /*68c0*/  WARPSYNC.ALL ;  /* 0x0000000000007948 */ /* 0x000fea0003800000 */
[----:B-1----:R-:W-:Y:S06]  /*68d0*/  BAR.ARV 0xc, 0x180 ;  /* 0x0306000000007b1d */ /* 0x002fec0000002000 */
.L_x_10517:
[----:B------:R-:W2:Y:S01]  /*68e0*/  LDL R0, [R1] ;  /* 0x0000000001007983 */ /* 0x000ea20000100800 */
[----:B------:R-:W-:Y:S01]  /*68f0*/  BSSY B0, `(.L_x_10518) ;  /* 0x0000021000007945 */ /* 0x000fe20003800000 */
[----:B--2---:R-:W-:-:S13]  /*6900*/  LOP3.LUT P0, RZ, R0, 0x8, RZ, 0xc0, !PT ;  /* 0x0000000800ff7812 */ /* 0x004fda000780c0ff */
        /* <DEDUP_REMOVED lines=13> */
[----:B0-----:R-:W-:Y:S01]  /*69e0*/  VIADD R4, R3, 0xffffffe ;  /* 0x0ffffffe03047836 */ /* 0x001fe20000000000 */
[----:B------:R-:W-:-:S05]  /*69f0*/  IADD3 R3, RZ, -R10, RZ ;  /* 0x8000000aff037210 */ /* 0x000fca0007ffe0ff */
        /* <DEDUP_REMOVED lines=16> */
.L_x_10519:
[----:B------:R-:W-:Y:S05]  /*6b00*/  BSYNC B0 ;  /* 0x0000000000007941 */ /* 0x000fea0003800000 */
.L_x_10518:
        /* <DEDUP_REMOVED lines=52> */
[----:B0-----:R-:W-:Y:S02]  /*6e50*/  CS2R R4, SRZ ;  /* 0x0000000000047805 */ /* 0x001fe4000001ff00 */
[----:B------:R-:W-:Y:S02]  /*6e60*/  CS2R R24, SRZ ;  /* 0x0000000000187805 */ /* 0x000fe4000001ff00 */
[----:B------:R-:W-:-:S02]  /*6e70*/  CS2R R46, SRZ ;  /* 0x00000000002e7805 */ /* 0x000fc4000001ff00 */
[----:B------:R-:W-:Y:S02]  /*6e80*/  CS2R R44, SRZ ;  /* 0x00000000002c7805 */ /* 0x000fe4000001ff00 */
[----:B---3--:R-:W-:Y:S02]  /*6e90*/  CS2R R42, SRZ ;  /* 0x00000000002a7805 */ /* 0x008fe4000001ff00 */
        /* <DEDUP_REMOVED lines=10> */
[----:B------:R0:W-:Y:S01]  /*6f40*/  STL [R1+0x3c], R0 ;  /* 0x00003c0001007387 */ /* 0x0001e20000100800 */
[----:B------:R-:W-:Y:S02]  /*6f50*/  VIADDMNMX R176, R0, R3, R86, PT ;  /* 0x0000000300b07246 */ /* 0x000fe40003800156 */
[----:B------:R-:W-:Y:S02]  /*6f60*/  CS2R R86, SRZ ;  /* 0x0000000000567805 */ /* 0x000fe4000001ff00 */
        /* <DEDUP_REMOVED lines=10> */
.L_x_10765:
[----:B-1----:R-:W-:Y:S01]  /*7010*/  LEA.HI R0, R14, R14, RZ, 0x1 ;  /* 0x0000000e0e007211 */ /* 0x002fe200078f08ff */
[----:B------:R-:W-:Y:S01]  /*7020*/  VIADD R25, R19, 0x18400 ;  /* 0x0001840013197836 */ /* 0x000fe20000000000 */
[----:B------:R-:W-:Y:S02]  /*7030*/  BSSY B6, `(.L_x_10522) ;  /* 0x0000018000067945 */ /* 0x000fe40003800000 */
[----:B------:R-:W-:Y:S02]  /*7040*/  LOP3.LUT R3, R0, 0xfffffffe, RZ, 0xc0, !PT ;  /* 0xfffffffe00037812 */ /* 0x000fe400078ec0ff */
[----:B------:R-:W-:Y:S02]  /*7050*/  LOP3.LUT P0, RZ, R25, 0x1bf, RZ, 0xc0, !PT ;  /* 0x000001bf19ff7812 */ /* 0x000fe4000780c0ff */
[----:B------:R-:W-:-:S05]  /*7060*/  IADD3 R72, R14, -R3, RZ ;  /* 0x800000030e487210 */ /* 0x000fca0007ffe0ff */
        /* <DEDUP_REMOVED lines=14> */
[----:B------:R-:W-:Y:S02]  /*7150*/  IMAD.U32 R10, RZ, RZ, UR4 ;  /* 0x00000004ff0a7e24 */ /* 0x000fe4000f8e00ff */
[----:B------:R-:W-:Y:S02]  /*7160*/  IMAD.U32 R11, RZ, RZ, UR5 ;  /* 0x00000005ff0b7e24 */ /* 0x000fe4000f8e00ff */
[----:B------:R-:W-:Y:S02]  /*7170*/  IMAD.MOV.U32 R8, RZ, RZ, 0x70 ;  /* 0x00000070ff087424 */ /* 0x000fe400078e00ff */
[----:B0-----:R-:W-:-:S07]  /*7180*/  IMAD.MOV.U32 R13, RZ, RZ, RZ ;  /* 0x000000ffff0d7224 */ /* 0x001fce00078e00ff */
[----:B------:R-:W-:-:S07]  /*7190*/  LEPC R20, `(.L_x_10523) ;  /* 0x000000001014794e */ /* 0x000fce0000000000 */
[----:B-1---5:R-:W-:Y:S05]  /*71a0*/  CALL.ABS.NOINC R14 ;  /* 0x000000000e007343 */ /* 0x022fea0003c00000 */
.L_x_10523:
[----:B------:R-:W-:Y:S05]  /*71b0*/  BSYNC B6 ;  /* 0x0000000000067941 */ /* 0x000fea0003800000 */
.L_x_10522:
        /* <DEDUP_REMOVED lines=13> */
.L_x_10527:
[----:B--2---:R2:W3:Y:S02]  /*7290*/  SYNCS.PHASECHK.TRANS64.TRYWAIT P0, [R19+URZ+0x32400], R0 ;  /* 0x03240000130075a7 */ /* 0x0044e4000800017f */
[----:B---3--:R-:W-:Y:S05]  /*72a0*/  @!P0 NANOSLEEP.SYNCS 0x989680 ;  /* 0x009896800000895d */ /* 0x008fea0003900000 */
[----:B------:R-:W3:Y:S02]  /*72b0*/  @!P0 SYNCS.PHASECHK.TRANS64 P0, [R19+URZ+0x32400], R0 ;  /* 0x03240000130085a7 */ /* 0x000ee4000800007f */
[----:B---3--:R-:W-:Y:S05]  /*72c0*/  @!P0 BRA `(.L_x_10527) ;  /* 0xfffffffc00f08947 */ /* 0x008fea000383ffff */
.L_x_10526:
[----:B------:R-:W-:Y:S05]  /*72d0*/  BSYNC B0 ;  /* 0x0000000000007941 */ /* 0x000fea0003800000 */
.L_x_10525:
[----:B------:R-:W-:Y:S05]  /*72e0*/  BRA `(.L_x_10528) ;  /* 0x0000002000d07947 */ /* 0x000fea0003800000 */
.L_x_10524:
        /* <DEDUP_REMOVED lines=27> */
[----:B------:R-:W-:Y:S01]  /*74a0*/  IMAD.U32 R6, RZ, RZ, UR6 ;  /* 0x00000006ff067e24 */ /* 0x000fe2000f8e00ff */
[----:B------:R-:W-:Y:S01]  /*74b0*/  MOV R10, UR4 ;  /* 0x00000004000a7c02 */ /* 0x000fe20008000f00 */
[----:B------:R-:W-:-:S02]  /*74c0*/  IMAD.U32 R7, RZ, RZ, UR7 ;  /* 0x00000007ff077e24 */ /* 0x000fc4000f8e00ff */
[----:B------:R-:W-:Y:S02]  /*74d0*/  IMAD.U32 R11, RZ, RZ, UR5 ;  /* 0x00000005ff0b7e24 */ /* 0x000fe4000f8e00ff */
[----:B------:R-:W-:Y:S02]  /*74e0*/  IMAD.MOV.U32 R8, RZ, RZ, 0x70 ;  /* 0x00000070ff087424 */ /* 0x000fe400078e00ff */
[----:B------:R-:W-:Y:S02]  /*74f0*/  IMAD.MOV.U32 R12, RZ, RZ, 0x1 ;  /* 0x00000001ff0c7424 */ /* 0x000fe400078e00ff */
[----:B0-----:R-:W-:-:S07]  /*7500*/  IMAD.MOV.U32 R13, RZ, RZ, RZ ;  /* 0x000000ffff0d7224 */ /* 0x001fce00078e00ff */
[----:B------:R-:W-:-:S07]  /*7510*/  LEPC R20, `(.L_x_10530) ;  /* 0x000000001014794e */ /* 0x000fce0000000000 */
[----:B-1----:R-:W-:Y:S05]  /*7520*/  CALL.ABS.NOINC R14 ;  /* 0x000000000e007343 */ /* 0x002fea0003c00000 */
.L_x_10530:
[----:B------:R-:W-:Y:S05]  /*7530*/  BSYNC B6 ;  /* 0x0000000000067941 */ /* 0x000fea0003800000 */
.L_x_10529:
[----:B------:R-:W-:Y:S01]  /*7540*/  LEA.HI R29, R30, R29, RZ, 0x2 ;  /* 0x0000001d1e1d7211 */ /* 0x000fe200078f10ff */
[----:B------:R-:W-:Y:S01]  /*7550*/  ULDC.U8 UR4, c[0x0][0x410] ;  /* 0x0001040000047ab9 */ /* 0x000fe20000000000 */
[----:B------:R-:W-:Y:S01]  /*7560*/  BSSY B0, `(.L_x_10531) ;  /* 0x0000204000007945 */ /* 0x000fe20003800000 */
[----:B------:R-:W-:Y:S01]  /*7570*/  ISETP.NE.AND P0, PT, RZ, UR4, PT ;  /* 0x00000004ff007c0c */ /* 0x000fe2000bf05270 */
[----:B------:R-:W-:Y:S01]  /*7580*/  IMAD R3, R49, 0x80, R200 ;  /* 0x0000008031037824 */ /* 0x000fe200078e02c8 */
[----:B------:R-:W-:-:S04]  /*7590*/  SHF.R.S32.HI R29, RZ, 0x1f, R29 ;  /* 0x0000001fff1d7819 */ /* 0x000fc8000001141d */
[----:B------:R-:W-:-:S04]  /*75a0*/  LEA.HI R29, R29, R200, RZ, 0x3 ;  /* 0x000000c81d1d7211 */ /* 0x000fc800078f18ff */
[----:B------:R-:W-:-:S05]  /*75b0*/  LOP3.LUT R29, R29, 0xfffffff8, RZ, 0xc0, !PT ;  /* 0xfffffff81d1d7812 */ /* 0x000fca00078ec0ff */
[----:B------:R-:W-:Y:S01]  /*75c0*/  IMAD.IADD R29, R200, 0x1, -R29 ;  /* 0x00000001c81d7824 */ /* 0x000fe200078e0a1d */
[----:B------:R-:W-:Y:S06]  /*75d0*/  @!P0 BRA `(.L_x_10532) ;  /* 0x00000010000c8947 */ /* 0x000fec0003800000 */
[----:B------:R-:W-:-:S03]  /*75e0*/  UMOV UR4, 0xffffffff ;  /* 0xffffffff00047882 */ /* 0x000fc60000000000 */
[----:B------:R-:W-:Y:S05]  /*75f0*/  BRA.DIV UR4, `(.L_x_10533) ;  /* 0x0000015e04b87947 */ /* 0x000fea000b800000 */
[----:B------:R1:W2:Y:S04]  /*7600*/  SHFL.IDX PT, R0, R27, RZ, 0x1c1f ;  /* 0x001c1fff1b007589 */ /* 0x0002a800000e0000 */
[----:B------:R1:W3:Y:S04]  /*7610*/  SHFL.IDX PT, R21, R26, RZ, 0x1c1f ;  /* 0x001c1fff1a157589 */ /* 0x0002e800000e0000 */
[----:B------:R-:W4:Y:S04]  /*7620*/  SHFL.IDX PT, R25, R25, RZ, 0x1c1f ;  /* 0x001c1fff19197589 */ /* 0x000f2800000e0000 */
[----:B------:R1:W0:Y:S02]  /*7630*/  SHFL.IDX PT, R20, R28, RZ, 0x1c1f ;  /* 0x001c1fff1c147589 */ /* 0x00022400000e0000 */
.L_x_10771:
[----:B------:R-:W5:Y:S01]  /*7640*/  LDL R7, [R1+0x74] ;  /* 0x0000740001077983 */ /* 0x000f620000100800 */
[----:B------:R-:W-:Y:S01]  /*7650*/  ULDC UR4, c[0x0][0x448] ;  /* 0x0001120000047ab9 */ /* 0x000fe20000000800 */
[C---:B------:R-:W-:Y:S01]  /*7660*/  IMAD.SHL.U32 R4, R29.reuse, 0x40, RZ ;  /* 0x000000401d047824 */ /* 0x040fe200078e00ff */
[----:B------:R-:W-:Y:S01]  /*7670*/  BSSY B1, `(.L_x_10534) ;  /* 0x0000028000017945 */ /* 0x000fe20003800000 */
[----:B-1----:R-:W-:Y:S01]  /*7680*/  IMAD R26, R154, UR4, RZ ;  /* 0x000000049a1a7c24 */ /* 0x002fe2000f8e02ff */
[----:B------:R-:W-:Y:S02]  /*7690*/  LOP3.LUT P0, RZ, R29, 0x4, RZ, 0xc0, !PT ;  /* 0x000000041dff7812 */ /* 0x000fe4000780c0ff */
[----:B------:R-:W-:Y:S02]  /*76a0*/  CS2R R8, SRZ ;  /* 0x0000000000087805 */ /* 0x000fe4000001ff00 */
[----:B------:R-:W-:Y:S02]  /*76b0*/  LOP3.LUT R5, R4, 0x1c0, RZ, 0xc0, !PT ;  /* 0x000001c004057812 */ /* 0x000fe400078ec0ff */
[----:B------:R-:W-:-:S02]  /*76c0*/  CS2R R10, SRZ ;  /* 0x00000000000a7805 */ /* 0x000fc4000001ff00 */
[----:B------:R-:W-:Y:S01]  /*76d0*/  ISETP.GE.AND P1, PT, R3, R26, PT ;  /* 0x0000001a0300720c */ /* 0x000fe20003f26270 */
[----:B------:R-:W-:Y:S01]  /*76e0*/  IMAD R26, R49, -0x80, R26 ;  /* 0xffffff80311a7824 */ /* 0x000fe200078e021a */
[----:B------:R-:W-:Y:S02]  /*76f0*/  LOP3.LUT R6, R5, 0x18, R16, 0xf8, !PT ;  /* 0x0000001805067812 */ /* 0x000fe400078ef810 */
[----:B------:R-:W-:-:S04]  /*7700*/  SHF.R.U32.HI R5, RZ, 0x3, R5 ;  /* 0x00000003ff057819 */ /* 0x000fc80000011605 */
[----:B------:R-:W-:Y:S02]  /*7710*/  LOP3.LUT R27, R6, R5, RZ, 0x3c, !PT ;  /* 0x00000005061b7212 */ /* 0x000fe400078e3cff */
[----:B-----5:R-:W-:-:S04]  /*7720*/  LEA.HI R4, R7, R7, RZ, 0x1 ;  /* 0x0000000707047211 */ /* 0x020fc800078f08ff */
[----:B------:R-:W-:-:S05]  /*7730*/  LOP3.LUT R4, R4, 0xfffffffe, RZ, 0xc0, !PT ;  /* 0xfffffffe04047812 */ /* 0x000fca00078ec0ff */
[----:B------:R-:W-:Y:S01]  /*7740*/  IMAD.IADD R3, R7, 0x1, -R4 ;  /* 0x0000000107037824 */ /* 0x000fe200078e0a04 */
[----:B------:R-:W-:Y:S02]  /*7750*/  CS2R R4, SRZ ;  /* 0x0000000000047805 */ /* 0x000fe4000001ff00 */
[----:B------:R-:W-:Y:S02]  /*7760*/  CS2R R6, SRZ ;  /* 0x0000000000067805 */ /* 0x000fe4000001ff00 */
[----:B------:R-:W-:Y:S01]  /*7770*/  SHF.L.U32 R28, R3, 0x1f, RZ ;  /* 0x0000001f031c7819 */ /* 0x000fe200000006ff */
[----:B------:R-:W-:Y:S06]  /*7780*/  @P1 BRA `(.L_x_10535) ;  /* 0x0000000000581947 */ /* 0x000fec0003800000 */
[----:B------:R-:W-:Y:S01]  /*7790*/  ULDC UR4, c[0x0][0x3f4] ;  /* 0x0000fd0000047ab9 */ /* 0x000fe20000000800 */
[----:B---3--:R-:W-:Y:S01]  /*77a0*/  IMAD.MOV.U32 R4, RZ, RZ, R21 ;  /* 0x000000ffff047224 */ /* 0x008fe200078e0015 */
[----:B------:R-:W-:Y:S01]  /*77b0*/  ISETP.GE.AND P3, PT, R22, UR4, PT ;  /* 0x0000000416007c0c */ /* 0x000fe2000bf66270 */
[----:B--2---:R-:W-:Y:S01]  /*77c0*/  IMAD.MOV.U32 R5, RZ, RZ, R0 ;  /* 0x000000ffff057224 */ /* 0x004fe200078e0000 */
[C---:B------:R-:W-:Y:S02]  /*77d0*/  ISETP.GE.AND P4, PT, R205.reuse, UR4, PT ;  /* 0x00000004cd007c0c */ /* 0x040fe4000bf86270 */
[----:B------:R-:W-:Y:S02]  /*77e0*/  SHF.L.U32 R14, R205, 0x1, RZ ;  /* 0x00000001cd0e7819 */ /* 0x000fe400000006ff */
[----:B------:R-:W-:-:S04]  /*77f0*/  SHF.R.S32.HI R8, RZ, 0x1f, R205 ;  /* 0x0000001fff087819 */ /* 0x000fc800000114cd */
[----:B------:R-:W-:-:S03]  /*7800*/  SHF.L.U64.HI R8, R205, 0x1, R8 ;  /* 0x00000001cd087819 */ /* 0x000fc60000010208 */
        /* <DEDUP_REMOVED lines=14> */
.L_x_10535:
[----:B------:R-:W-:Y:S05]  /*78f0*/  BSYNC B1 ;  /* 0x0000000000017941 */ /* 0x000fea0003800000 */
.L_x_10534:
[----:B--2---:R-:W2:Y:S01]  /*7900*/  LDL R0, [R1+0x58] ;  /* 0x0000580001007983 */ /* 0x004ea20000100800 */
[----:B------:R-:W3:Y:S01]  /*7910*/  SYNCS.PHASECHK.TRANS64.TRYWAIT P1, [R19+URZ+0x32400], R28 ;  /* 0x0324001c130075a7 */ /* 0x000ee2000802017f */
[----:B-----5:R-:W-:Y:S01]  /*7920*/  IMAD.MOV.U32 R31, RZ, RZ, R6 ;  /* 0x000000ffff1f7224 */ /* 0x020fe200078e0006 */
[--C-:B------:R-:W-:Y:S01]  /*7930*/  SHF.R.U64 R34, R6, 0x10, R7.reuse ;  /* 0x0000001006227819 */ /* 0x100fe20000001207 */
[--C-:B01----:R-:W-:Y:S01]  /*7940*/  IMAD.MOV.U32 R13, RZ, RZ, R7.reuse ;  /* 0x000000ffff0d7224 */ /* 0x103fe200078e0007 */
[----:B------:R-:W-:Y:S01]  /*7950*/  SHF.R.U32.HI R14, RZ, 0x10, R7 ;  /* 0x00000010ff0e7819 */ /* 0x000fe20000011607 */
[--C-:B------:R-:W-:Y:S01]  /*7960*/  IMAD.MOV.U32 R6, RZ, RZ, R5.reuse ;  /* 0x000000ffff067224 */ /* 0x100fe200078e0005 */
[--C-:B------:R-:W-:Y:S01]  /*7970*/  SHF.R.U64 R35, R4, 0x10, R5.reuse ;  /* 0x0000001004237819 */ /* 0x100fe20000001205 */
[----:B------:R-:W-:Y:S01]  /*7980*/  IMAD.MOV.U32 R32, RZ, RZ, R8 ;  /* 0x000000ffff207224 */ /* 0x000fe200078e0008 */
[----:B------:R-:W-:Y:S01]  /*7990*/  SHF.R.U32.HI R15, RZ, 0x10, R5 ;  /* 0x00000010ff0f7819 */ /* 0x000fe20000011605 */
[----:B------:R-:W-:Y:S01]  /*79a0*/  IMAD.MOV.U32 R29, RZ, RZ, R4 ;  /* 0x000000ffff1d7224 */ /* 0x000fe200078e0004 */
[----:B------:R-:W-:Y:S01]  /*79b0*/  SHF.R.U64 R37, R8, 0x10, R9 ;  /* 0x0000001008257819 */ /* 0x000fe20000001209 */
[----:B------:R-:W-:Y:S01]  /*79c0*/  IMAD.MOV.U32 R33, RZ, RZ, R10 ;  /* 0x000000ffff217224 */ /* 0x000fe200078e000a */
[--C-:B------:R-:W-:Y:S01]  /*79d0*/  SHF.R.U64 R36, R10, 0x10, R11.reuse ;  /* 0x000000100a247819 */ /* 0x100fe2000000120b */
[----:B------:R-:W-:Y:S01]  /*79e0*/  IMAD.MOV.U32 R7, RZ, RZ, R11 ;  /* 0x000000ffff077224 */ /* 0x000fe200078e000b */
[----:B------:R-:W-:Y:S01]  /*79f0*/  MOV R5, R9 ;  /* 0x0000000900057202 */ /* 0x000fe20000000f00 */
[----:B------:R-:W-:Y:S01]  /*7a00*/  BSSY B1, `(.L_x_10536) ;  /* 0x0000012000017945 */ /* 0x000fe20003800000 */
[----:B------:R-:W-:-:S02]  /*7a10*/  SHF.R.U32.HI R8, RZ, 0x10, R9 ;  /* 0x00000010ff087819 */ /* 0x000fc40000011609 */
[----:B------:R-:W-:Y:S02]  /*7a20*/  SHF.R.U32.HI R10, RZ, 0x10, R11 ;  /* 0x00000010ff0a7819 */ /* 0x000fe4000001160b */
[----:B------:R-:W-:Y:S02]  /*7a30*/  VIMNMX R9, R26, 0x80, PT ;  /* 0x000000801a097848 */ /* 0x000fe40003fe0100 */
[----:B------:R-:W-:Y:S02]  /*7a40*/  PRMT R31, R31, 0x5410, R13 ;  /* 0x000054101f1f7816 */ /* 0x000fe4000000000d */
[----:B------:R-:W-:Y:S02]  /*7a50*/  PRMT R34, R34, 0x5410, R14 ;  /* 0x0000541022227816 */ /* 0x000fe4000000000e */
[----:B------:R-:W-:Y:S02]  /*7a60*/  PRMT R29, R29, 0x5410, R6 ;  /* 0x000054101d1d7816 */ /* 0x000fe40000000006 */
[----:B------:R-:W-:-:S02]  /*7a70*/  PRMT R35, R35, 0x5410, R15 ;  /* 0x0000541023237816 */ /* 0x000fc4000000000f */
[----:B------:R-:W-:Y:S02]  /*7a80*/  ISETP.GE.AND P2, PT, R200, R9, PT ;  /* 0x00000009c800720c */ /* 0x000fe40003f46270 */
[----:B------:R-:W-:Y:S02]  /*7a90*/  PRMT R33, R33, 0x5410, R7 ;  /* 0x0000541021217816 */ /* 0x000fe40000000007 */
[----:B------:R-:W-:Y:S02]  /*7aa0*/  PRMT R36, R36, 0x5410, R10 ;  /* 0x0000541024247816 */ /* 0x000fe4000000000a */
[----:B------:R-:W-:Y:S02]  /*7ab0*/  PRMT R32, R32, 0x5410, R5 ;  /* 0x0000541020207816 */ /* 0x000fe40000000005 */
[----:B--2---:R-:W-:-:S05]  /*7ac0*/  LEA R12, R0, R27, 0x9 ;  /* 0x0000001b000c7211 */ /* 0x004fca00078e48ff */
[----:B------:R-:W-:-:S04]  /*7ad0*/  IMAD R12, R12, 0x2, R19 ;  /* 0x000000020c0c7824 */ /* 0x000fc800078e0213 */
[C---:B------:R-:W-:Y:S02]  /*7ae0*/  VIADD R4, R12.reuse, 0x18400 ;  /* 0x000184000c047836 */ /* 0x040fe40000000000 */
[----:B------:R-:W-:Y:S02]  /*7af0*/  VIADD R0, R12, 0x18440 ;  /* 0x000184400c007836 */ /* 0x000fe40000000000 */
[----:B------:R-:W-:Y:S01]  /*7b00*/  @P0 VIADD R0, R4, 0xffffffc0 ;  /* 0xffffffc004000836 */ /* 0x000fe20000000000 */
[----:B---3--:R-:W-:Y:S06]  /*7b10*/  @!P1 BRA `(.L_x_10537) ;  /* 0x0000015800e49947 */ /* 0x008fec0003800000 */
.L_x_10772:
[----:B------:R-:W-:Y:S05]  /*7b20*/  BSYNC B1 ;  /* 0x0000000000017941 */ /* 0x000fea0003800000 */
.L_x_10536:
        /* <DEDUP_REMOVED lines=12> */
[----:B------:R-:W-:Y:S02]  /*7bf0*/  HADD2.F32 R14, -RZ, R34.H0_H0 ;  /* 0x20000022ff0e7230 */ /* 0x000fe40000004100 */
[--C-:B-1----:R-:W-:Y:S02]  /*7c00*/  HADD2.F32 R8, -RZ, R4.reuse.H0_H0 ;  /* 0x20000004ff087230 */ /* 0x102fe40000004100 */
[----:B------:R-:W-:-:S02]  /*7c10*/  HADD2.F32 R4, -RZ, R4.H1_H1 ;  /* 0x30000004ff047230 */ /* 0x000fc40000004100 */
[--C-:B------:R-:W-:Y:S02]  /*7c20*/  HADD2.F32 R10, -RZ, R5.reuse.H0_H0 ;  /* 0x20000005ff0a7230 */ /* 0x100fe40000004100 */
[----:B------:R-:W-:Y:S02]  /*7c30*/  HADD2.F32 R5, -RZ, R5.H1_H1 ;  /* 0x30000005ff057230 */ /* 0x000fe40000004100 */
[C---:B----4-:R-:W-:Y:S01]  /*7c40*/  FMUL.FTZ R25, R4.reuse, R21 ;  /* 0x0000001504197220 */ /* 0x050fe20000410000 */
[-C--:B------:R-:W-:Y:S01]  /*7c50*/  FMUL.FTZ R4, R4, R15.reuse ;  /* 0x0000000f04047220 */ /* 0x080fe20000410000 */
[--C-:B------:R-:W-:Y:S02]  /*7c60*/  HADD2.F32 R11, -RZ, R6.reuse.H0_H0 ;  /* 0x20000006ff0b7230 */ /* 0x100fe40000004100 */
[C---:B------:R-:W-:Y:S01]  /*7c70*/  FMUL.FTZ R27, R5.reuse, R20 ;  /* 0x00000014051b7220 */ /* 0x040fe20000410000 */
[----:B------:R-:W-:Y:S01]  /*7c80*/  FFMA.FTZ R25, R8, R15, -R25 ;  /* 0x0000000f08197223 */ /* 0x000fe20000010819 */
[----:B------:R-:W-:Y:S01]  /*7c90*/  FMUL.FTZ R15, R5, R14 ;  /* 0x0000000e050f7220 */ /* 0x000fe20000410000 */
[----:B------:R-:W-:-:S02]  /*7ca0*/  HADD2.F32 R6, -RZ, R6.H1_H1 ;  /* 0x30000006ff067230 */ /* 0x000fc40000004100 */
[----:B------:R-:W-:Y:S01]  /*7cb0*/  FFMA.FTZ R26, R8, R21, R4 ;  /* 0x00000015081a7223 */ /* 0x000fe20000010004 */
[----:B------:R-:W-:Y:S02]  /*7cc0*/  HADD2.F32 R13, -RZ, R7.H0_H0 ;  /* 0x20000007ff0d7230 */ /* 0x000fe40000004100 */
        /* <DEDUP_REMOVED lines=8> */
[-C--:B0-----:R-:W-:Y:S01]  /*7d50*/  FMUL.FTZ R28, R6, R4.reuse ;  /* 0x00000004061c7220 */ /* 0x081fe20000410000 */
[----:B------:R-:W-:Y:S01]  /*7d60*/  FFMA.FTZ R6, R11, R4, -R20 ;  /* 0x000000040b067223 */ /* 0x000fe20000010814 */
[C---:B------:R-:W-:Y:S01]  /*7d70*/  FMUL.FTZ R30, R7.reuse, R14 ;  /* 0x0000000e071e7220 */ /* 0x040fe20000410000 */
        /* <DEDUP_REMOVED lines=9> */
.L_x_10541:
[----:B------:R-:W-:Y:S05]  /*7e10*/  BSYNC B2 ;  /* 0x0000000000027941 */ /* 0x000fea0003800000 */
.L_x_10540:
[----:B------:R-:W-:Y:S05]  /*7e20*/  @P1 BRA `(.L_x_10539) ;  /* 0x0000000000981947 */ /* 0x000fea0003800000 */
[----:B-1----:R-:W1:Y:S01]  /*7e30*/  LDS.128 R4, [R0] ;  /* 0x0000000000047984 */ /* 0x002e620000000c00 */
        /* <DEDUP_REMOVED lines=16> */
[--C-:B------:R-:W-:Y:S02]  /*7f40*/  HADD2.F32 R13, -RZ, R7.reuse.H0_H0 ;  /* 0x20000007ff0d7230 */ /* 0x100fe40000004100 */
        /* <DEDUP_REMOVED lines=20> */
.L_x_10539:
[----:B------:R-:W-:Y:S05]  /*8090*/  BSYNC B1 ;  /* 0x0000000000017941 */ /* 0x000fea0003800000 */
.L_x_10538:
        /* <DEDUP_REMOVED lines=11> */
[----:B----4-:R-:W-:Y:S02]  /*8150*/  HADD2.F32 R25, -RZ, R36.H0_H0 ;  /* 0x20000024ff197230 */ /* 0x010fe40000004100 */
[----:B------:R-:W-:Y:S02]  /*8160*/  HADD2.F32 R21, -RZ, R34.H0_H0 ;  /* 0x20000022ff157230 */ /* 0x000fe40000004100 */
[----:B0-----:R-:W-:Y:S02]  /*8170*/  HADD2.F32 R28, -RZ, R33.H1_H1 ;  /* 0x30000021ff1c7230 */ /* 0x001fe40000004100 */
        /* <DEDUP_REMOVED lines=32> */
.L_x_10544:
[----:B------:R-:W-:Y:S05]  /*8380*/  BSYNC B1 ;  /* 0x0000000000017941 */ /* 0x000fea0003800000 */
.L_x_10543:
[----:B------:R-:W-:Y:S05]  /*8390*/  @P1 BRA `(.L_x_10542) ;  /* 0x0000001000801947 */ /* 0x000fea0003800000 */
[----:B-1----:R-:W1:Y:S01]  /*83a0*/  LDS.128 R4, [R0+0x2000] ;  /* 0x0020000000047984 */ /* 0x002e620000000c00 */
[----:B------:R-:W-:Y:S02]  /*83b0*/  HADD2.F32 R14, -RZ, R29.H0_H0 ;  /* 0x2000001dff0e7230 */ /* 0x000fe40000004100 */
[--C-:B------:R-:W-:Y:S02]  /*83c0*/  HADD2.F32 R20, -RZ, R32.reuse.H0_H0 ;  /* 0x20000020ff147230 */ /* 0x100fe40000004100 */
[----:B----4-:R-:W-:Y:S02]  /*83d0*/  HADD2.F32 R25, -RZ, R37.H0_H0 ;  /* 0x20000025ff197230 */ /* 0x010fe40000004100 */
[----:B------:R-:W-:Y:S02]  /*83e0*/  HADD2.F32 R21, -RZ, R35.H0_H0 ;  /* 0x20000023ff157230 */ /* 0x000fe40000004100 */
[----:B------:R-:W-:Y:S02]  /*83f0*/  HADD2.F32 R26, -RZ, R32.H1_H1 ;  /* 0x30000020ff1a7230 */ /* 0x000fe40000004100 */
        /* <DEDUP_REMOVED lines=33> */
.L_x_10532:
[----:B------:R-:W-:-:S03]  /*8610*/  UMOV UR4, 0xffffffff ;  /* 0xffffffff00047882 */ /* 0x000fc60000000000 */
[----:B------:R-:W-:Y:S05]  /*8620*/  BRA.DIV UR4, `(.L_x_10545) ;  /* 0x0000015204347947 */ /* 0x000fea000b800000 */
[----:B------:R1:W2:Y:S04]  /*8630*/  SHFL.IDX PT, R0, R27, RZ, 0x1c1f ;  /* 0x001c1fff1b007589 */ /* 0x0002a800000e0000 */
[----:B------:R1:W3:Y:S04]  /*8640*/  SHFL.IDX PT, R20, R26, RZ, 0x1c1f ;  /* 0x001c1fff1a147589 */ /* 0x0002e800000e0000 */
[----:B------:R1:W4:Y:S04]  /*8650*/  SHFL.IDX PT, R21, R25, RZ, 0x1c1f ;  /* 0x001c1fff19157589 */ /* 0x00032800000e0000 */
[----:B------:R1:W0:Y:S02]  /*8660*/  SHFL.IDX PT, R14, R28, RZ, 0x1c1f ;  /* 0x001c1fff1c0e7589 */ /* 0x00022400000e0000 */
.L_x_10778:
[----:B------:R-:W5:Y:S01]  /*8670*/  LDL R5, [R1+0x74] ;  /* 0x0000740001057983 */ /* 0x000f620000100800 */
[----:B------:R-:W-:Y:S01]  /*8680*/  ULDC UR4, c[0x0][0x448] ;  /* 0x0001120000047ab9 */ /* 0x000fe20000000800 */
[----:B------:R-:W-:Y:S01]  /*8690*/  BSSY B1, `(.L_x_10546) ;  /* 0x0000019000017945 */ /* 0x000fe20003800000 */
[----:B------:R-:W-:Y:S01]  /*86a0*/  IMAD R154, R154, UR4, RZ ;  /* 0x000000049a9a7c24 */ /* 0x000fe2000f8e02ff */
[----:B------:R-:W-:Y:S02]  /*86b0*/  CS2R R6, SRZ ;  /* 0x0000000000067805 */ /* 0x000fe4000001ff00 */
[----:B------:R-:W-:Y:S02]  /*86c0*/  CS2R R8, SRZ ;  /* 0x0000000000087805 */ /* 0x000fe4000001ff00 */
[----:B------:R-:W-:Y:S01]  /*86d0*/  CS2R R10, SRZ ;  /* 0x00000000000a7805 */ /* 0x000fe2000001ff00 */
[----:B-1----:R-:W-:Y:S01]  /*86e0*/  IMAD R25, R49, -0x80, R154 ;  /* 0xffffff8031197824 */ /* 0x002fe200078e029a */
[----:B------:R-:W-:-:S02]  /*86f0*/  ISETP.GE.AND P0, PT, R3, R154, PT ;  /* 0x0000009a0300720c */ /* 0x000fc40003f06270 */
        /* <DEDUP_REMOVED lines=18> */
.L_x_10547:
[----:B------:R-:W-:Y:S05]  /*8820*/  BSYNC B1 ;  /* 0x0000000000017941 */ /* 0x000fea0003800000 */
.L_x_10546:
[----:B------:R-:W3:Y:S01]  /*8830*/  SYNCS.PHASECHK.TRANS64.TRYWAIT P1, [R19+URZ+0x32400], R26 ;  /* 0x0324001a130075a7 */ /* 0x000ee2000802017f */
[----:B-----5:R-:W-:Y:S01]  /*8840*/  IMAD.MOV.U32 R39, RZ, RZ, R4 ;  /* 0x000000ffff277224 */ /* 0x020fe200078e0004 */
[--C-:B------:R-:W-:Y:S01]  /*8850*/  SHF.R.U64 R43, R4, 0x10, R5.reuse ;  /* 0x00000010042b7819 */ /* 0x100fe20000001205 */
[--C-:B--2---:R-:W-:Y:S01]  /*8860*/  IMAD.MOV.U32 R0, RZ, RZ, R5.reuse ;  /* 0x000000ffff007224 */ /* 0x104fe200078e0005 */
[----:B-1----:R-:W-:Y:S01]  /*8870*/  SHF.R.U32.HI R12, RZ, 0x10, R5 ;  /* 0x00000010ff0c7819 */ /* 0x002fe20000011605 */
[----:B------:R-:W-:Y:S01]  /*8880*/  IMAD.MOV.U32 R41, RZ, RZ, R8 ;  /* 0x000000ffff297224 */ /* 0x000fe200078e0008 */
[----:B------:R-:W-:Y:S01]  /*8890*/  MOV R40, R6 ;  /* 0x0000000600287202 */ /* 0x000fe20000000f00 */
[--C-:B------:R-:W-:Y:S01]  /*88a0*/  IMAD.MOV.U32 R4, RZ, RZ, R7.reuse ;  /* 0x000000ffff047224 */ /* 0x100fe200078e0007 */
[----:B------:R-:W-:Y:S01]  /*88b0*/  SHF.R.U64 R44, R6, 0x10, R7 ;  /* 0x00000010062c7819 */ /* 0x000fe20000001207 */
[--C-:B------:R-:W-:Y:S01]  /*88c0*/  IMAD.MOV.U32 R5, RZ, RZ, R9.reuse ;  /* 0x000000ffff057224 */ /* 0x100fe200078e0009 */
[--C-:B------:R-:W-:Y:S01]  /*88d0*/  SHF.R.U64 R45, R8, 0x10, R9.reuse ;  /* 0x00000010082d7819 */ /* 0x100fe20000001209 */
[----:B------:R-:W-:Y:S01]  /*88e0*/  IMAD.MOV.U32 R42, RZ, RZ, R10 ;  /* 0x000000ffff2a7224 */ /* 0x000fe200078e000a */
[----:B------:R-:W-:Y:S01]  /*88f0*/  SHF.R.U32.HI R8, RZ, 0x10, R9 ;  /* 0x00000010ff087819 */ /* 0x000fe20000011609 */
[----:B------:R-:W-:Y:S01]  /*8900*/  IMAD.MOV.U32 R6, RZ, RZ, R11 ;  /* 0x000000ffff067224 */ /* 0x000fe200078e000b */
[----:B------:R-:W-:Y:S01]  /*8910*/  VIMNMX R25, R25, 0x80, PT ;  /* 0x0000008019197848 */ /* 0x000fe20003fe0100 */
[----:B0-----:R-:W-:Y:S01]  /*8920*/  VIADD R14, R200, 0x40 ;  /* 0x00000040c80e7836 */ /* 0x001fe20000000000 */
[----:B------:R-:W0:Y:S01]  /*8930*/  LDC R13, c[0x0][0x3f4] ;  /* 0x0000fd00ff0d7b82 */ /* 0x000e220000000800 */
        /* <DEDUP_REMOVED lines=16> */
[----:B---3--:R-:W-:-:S12]  /*8a40*/  @!P1 BRA `(.L_x_10549) ;  /* 0x0000014c009c9947 */ /* 0x008fd80003800000 */
.L_x_10779:
[----:B------:R-:W-:Y:S05]  /*8a50*/  BSYNC B1 ;  /* 0x0000000000017941 */ /* 0x000fea0003800000 */
.L_x_10548:
[----:B------:R-:W-:Y:S01]  /*8a60*/  BSSY B1, `(.L_x_10550) ;  /* 0x000005a000017945 */ /* 0x000fe20003800000 */
[----:B------:R-:W-:-:S03]  /*8a70*/  LOP3.LUT R0, R0, 0x38, RZ, 0xc0, !PT ;  /* 0x0000003800007812 */ /* 0x000fc600078ec0ff */
[----:B------:R-:W-:Y:S05]  /*8a80*/  @P2 BRA `(.L_x_10551) ;  /* 0x00000004005c2947 */ /* 0x000fea0003800000 */
[----:B------:R-:W2:Y:S01]  /*8a90*/  LDL R9, [R1+0x58] ;  /* 0x0000580001097983 */ /* 0x000ea20000100800 */
[----:B------:R-:W-:Y:S02]  /*8aa0*/  IMAD.SHL.U32 R4, R29, 0x40, RZ ;  /* 0x000000401d047824 */ /* 0x000fe400078e00ff */
[----:B------:R-:W-:Y:S02]  /*8ab0*/  HADD2.F32 R29, -RZ, R41.H0_H0 ;  /* 0x20000029ff1d7230 */ /* 0x000fe40000004100 */
[----:B------:R-:W-:Y:S01]  /*8ac0*/  HADD2.F32 R27, -RZ, R39.H0_H0 ;  /* 0x20000027ff1b7230 */ /* 0x000fe20000004100 */
[----:B------:R-:W-:Y:S01]  /*8ad0*/  LOP3.LUT R5, R4, 0x1c0, RZ, 0xc0, !PT ;  /* 0x000001c004057812 */ /* 0x000fe200078ec0ff */
[--C-:B------:R-:W-:Y:S02]  /*8ae0*/  HADD2.F32 R31, -RZ, R45.reuse.H0_H0 ;  /* 0x2000002dff1f7230 */ /* 0x100fe40000004100 */
[----:B------:R-:W-:Y:S01]  /*8af0*/  HADD2.F32 R28, -RZ, R45.H1_H1 ;  /* 0x3000002dff1c7230 */ /* 0x000fe20000004100 */
[----:B------:R-:W-:-:S02]  /*8b00*/  SHF.R.U32.HI R7, RZ, 0x3, R5 ;  /* 0x00000003ff077819 */ /* 0x000fc40000011605 */
[----:B------:R-:W-:Y:S02]  /*8b10*/  LOP3.LUT R4, R5, 0x38, R16, 0xf8, !PT ;  /* 0x0000003805047812 */ /* 0x000fe400078ef810 */
[----:B------:R-:W-:Y:S02]  /*8b20*/  LOP3.LUT R8, R7, R0, R5, 0x1e, !PT ;  /* 0x0000000007087212 */ /* 0x000fe400078e1e05 */
[----:B------:R-:W-:-:S03]  /*8b30*/  LOP3.LUT R4, R4, R7, RZ, 0x3c, !PT ;  /* 0x0000000704047212 */ /* 0x000fc600078e3cff */
[C---:B--2---:R-:W-:Y:S01]  /*8b40*/  IMAD R8, R9.reuse, 0x200, R8 ;  /* 0x0000020009087824 */ /* 0x044fe200078e0208 */
[----:B------:R-:W-:-:S03]  /*8b50*/  LEA R4, R9, R4, 0x9 ;  /* 0x0000000409047211 */ /* 0x000fc600078e48ff */
[--C-:B------:R-:W-:Y:S02]  /*8b60*/  IMAD R38, R8, 0x2, R19.reuse ;  /* 0x0000000208267824 */ /* 0x100fe400078e0213 */
[----:B------:R-:W-:-:S03]  /*8b70*/  IMAD R36, R4, 0x2, R19 ;  /* 0x0000000204247824 */ /* 0x000fc600078e0213 */
[----:B------:R-:W1:Y:S04]  /*8b80*/  LDS.128 R8, [R38+0x18400] ;  /* 0x0184000026087984 */ /* 0x000e680000000c00 */
[----:B------:R-:W2:Y:S01]  /*8b90*/  LDS.128 R4, [R36+0x18400] ;  /* 0x0184000024047984 */ /* 0x000ea20000000c00 */
[--C-:B-1----:R-:W-:Y:S02]  /*8ba0*/  HADD2.F32 R20, -RZ, R8.reuse.H0_H0 ;  /* 0x20000008ff147230 */ /* 0x102fe40000004100 */
[----:B------:R-:W-:Y:S02]  /*8bb0*/  HADD2.F32 R8, -RZ, R8.H1_H1 ;  /* 0x30000008ff087230 */ /* 0x000fe40000004100 */
[----:B--2---:R-:W-:Y:S02]  /*8bc0*/  HADD2.F32 R12, -RZ, R4.H0_H0 ;  /* 0x20000004ff0c7230 */ /* 0x004fe40000004100 */
[C---:B------:R-:W-:Y:S01]  /*8bd0*/  FMUL.FTZ R33, R20.reuse, R29 ;  /* 0x0000001d14217220 */ /* 0x040fe20000410000 */
[----:B------:R-:W-:Y:S01]  /*8be0*/  FMUL.FTZ R35, R20, R27 ;  /* 0x0000001b14237220 */ /* 0x000fe20000410000 */
[----:B----4-:R-:W-:-:S02]  /*8bf0*/  HADD2.F32 R21, -RZ, R9.H0_H0 ;  /* 0x20000009ff157230 */ /* 0x010fc40000004100 */
[----:B------:R-:W-:Y:S01]  /*8c00*/  FMUL.FTZ R37, R8, R31 ;  /* 0x0000001f08257220 */ /* 0x000fe20000410000 */
[C---:B------:R-:W-:Y:S01]  /*8c10*/  FFMA.FTZ R33, R12.reuse, R27, -R33 ;  /* 0x0000001b0c217223 */ /* 0x040fe20000010821 */
[----:B------:R-:W-:Y:S02]  /*8c20*/  HADD2.F32 R27, -RZ, R43.H0_H0 ;  /* 0x2000002bff1b7230 */ /* 0x000fe40000004100 */
[----:B------:R-:W-:Y:S01]  /*8c30*/  FFMA.FTZ R35, R12, R29, R35 ;  /* 0x0000001d0c237223 */ /* 0x000fe20000010023 */
[----:B------:R-:W-:Y:S02]  /*8c40*/  HADD2.F32 R20, -RZ, R41.H1_H1 ;  /* 0x30000029ff147230 */ /* 0x000fe40000004100 */
[----:B------:R-:W-:Y:S02]  /*8c50*/  HADD2.F32 R4, -RZ, R4.H1_H1 ;  /* 0x30000004ff047230 */ /* 0x000fe40000004100 */
[----:B------:R-:W-:Y:S01]  /*8c60*/  FMUL.FTZ R29, R8, R27 ;  /* 0x0000001b081d7220 */ /* 0x000fe20000410000 */
[----:B------:R-:W-:-:S02]  /*8c70*/  HADD2.F32 R12, -RZ, R39.H1_H1 ;  /* 0x30000027ff0c7230 */ /* 0x000fc40000004100 */
[C---:B------:R-:W-:Y:S01]  /*8c80*/  FMUL.FTZ R8, R21.reuse, R20 ;  /* 0x0000001415087220 */ /* 0x040fe20000410000 */
[----:B------:R-:W-:Y:S02]  /*8c90*/  HADD2.F32 R13, -RZ, R5.H0_H0 ;  /* 0x20000005ff0d7230 */ /* 0x000fe40000004100 */
[C---:B------:R-:W-:Y:S01]  /*8ca0*/  FFMA.FTZ R30, R4.reuse, R27, -R37 ;  /* 0x0000001b041e7223 */ /* 0x040fe20000010825 */
[----:B------:R-:W-:Y:S01]  /*8cb0*/  FFMA.FTZ R32, R4, R31, R29 ;  /* 0x0000001f04207223 */ /* 0x000fe2000001001d */
[----:B------:R-:W-:Y:S02]  /*8cc0*/  HADD2.F32 R9, -RZ, R9.H1_H1 ;  /* 0x30000009ff097230 */ /* 0x000fe40000004100 */
[-C--:B------:R-:W-:Y:S01]  /*8cd0*/  FMUL.FTZ R27, R21, R12.reuse ;  /* 0x0000000c151b7220 */ /* 0x080fe20000410000 */
[----:B------:R-:W-:Y:S02]  /*8ce0*/  HADD2.F32 R4, -RZ, R43.H1_H1 ;  /* 0x3000002bff047230 */ /* 0x000fe40000004100 */
[----:B------:R-:W-:Y:S01]  /*8cf0*/  FFMA.FTZ R21, R13, R12, -R8 ;  /* 0x0000000c0d157223 */ /* 0x000fe20000010808 */
[----:B------:R-:W-:-:S02]  /*8d00*/  HADD2.F32 R25, -RZ, R10.H0_H0 ;  /* 0x2000000aff197230 */ /* 0x000fc40000004100 */
[----:B------:R-:W-:Y:S01]  /*8d10*/  FFMA.FTZ R27, R13, R20, R27 ;  /* 0x000000140d1b7223 */ /* 0x000fe2000001001b */
[----:B------:R-:W-:Y:S02]  /*8d20*/  HADD2.F32 R12, -RZ, R42.H0_H0 ;  /* 0x2000002aff0c7230 */ /* 0x000fe40000004100 */
[C---:B------:R-:W-:Y:S01]  /*8d30*/  FMUL.FTZ R20, R9.reuse, R28 ;  /* 0x0000001c09147220 */ /* 0x040fe20000410000 */
[----:B------:R-:W-:Y:S02]  /*8d40*/  HADD2.F32 R5, -RZ, R5.H1_H1 ;  /* 0x30000005ff057230 */ /* 0x000fe40000004100 */
[----:B------:R-:W-:Y:S01]  /*8d50*/  FMUL.FTZ R34, R9, R4 ;  /* 0x0000000409227220 */ /* 0x000fe20000410000 */
[----:B------:R-:W-:Y:S02]  /*8d60*/  HADD2.F32 R8, -RZ, R40.H0_H0 ;  /* 0x20000028ff087230 */ /* 0x000fe40000004100 */
[----:B------:R-:W-:Y:S01]  /*8d70*/  FMUL.FTZ R29, R25, R12 ;  /* 0x0000000c191d7220 */ /* 0x000fe20000410000 */
[----:B------:R-:W-:-:S02]  /*8d80*/  HADD2.F32 R10, -RZ, R10.H1_H1 ;  /* 0x3000000aff0a7230 */ /* 0x000fc40000004100 */
[----:B------:R-:W-:Y:S01]  /*8d90*/  FFMA.FTZ R20, R5, R4, -R20 ;  /* 0x0000000405147223 */ /* 0x000fe20000010814 */
[----:B------:R-:W-:Y:S02]  /*8da0*/  HADD2.F32 R13, -RZ, R46.H0_H0 ;  /* 0x2000002eff0d7230 */ /* 0x000fe40000004100 */
[----:B------:R-:W-:Y:S01]  /*8db0*/  FMUL.FTZ R25, R25, R8 ;  /* 0x0000000819197220 */ /* 0x000fe20000410000 */
[--C-:B------:R-:W-:Y:S02]  /*8dc0*/  HADD2.F32 R14, -RZ, R6.reuse.H0_H0 ;  /* 0x20000006ff0e7230 */ /* 0x100fe40000004100 */
[----:B------:R-:W-:Y:S01]  /*8dd0*/  FFMA.FTZ R34, R5, R28, R34 ;  /* 0x0000001c05227223 */ /* 0x000fe20000010022 */
[----:B------:R-:W-:Y:S02]  /*8de0*/  HADD2.F32 R6, -RZ, R6.H1_H1 ;  /* 0x30000006ff067230 */ /* 0x000fe40000004100 */
[----:B------:R-:W-:Y:S01]  /*8df0*/  FMUL.FTZ R5, R10, R13 ;  /* 0x0000000d0a057220 */ /* 0x000fe20000410000 */
[----:B------:R-:W-:-:S02]  /*8e00*/  HADD2.F32 R9, -RZ, R44.H0_H0 ;  /* 0x2000002cff097230 */ /* 0x000fc40000004100 */
[C---:B------:R-:W-:Y:S01]  /*8e10*/  FFMA.FTZ R25, R14.reuse, R12, R25 ;  /* 0x0000000c0e197223 */ /* 0x040fe20000010019 */
[--C-:B0-----:R-:W-:Y:S02]  /*8e20*/  HADD2.F32 R26, -RZ, R11.reuse.H0_H0 ;  /* 0x2000000bff1a7230 */ /* 0x101fe40000004100 */
[----:B------:R-:W-:Y:S01]  /*8e30*/  FFMA.FTZ R29, R14, R8, -R29 ;  /* 0x000000080e1d7223 */ /* 0x000fe2000001081d */
[----:B------:R-:W-:Y:S02]  /*8e40*/  HADD2.F32 R11, -RZ, R11.H1_H1 ;  /* 0x3000000bff0b7230 */ /* 0x000fe40000004100 */
[-C--:B------:R-:W-:Y:S01]  /*8e50*/  FMUL.FTZ R31, R10, R9.reuse ;  /* 0x000000090a1f7220 */ /* 0x080fe20000410000 */
[----:B------:R-:W-:Y:S01]  /*8e60*/  FFMA.FTZ R12, R6, R9, -R5 ;  /* 0x00000009060c7223 */ /* 0x000fe20000010805 */
[----:B------:R-:W-:Y:S02]  /*8e70*/  HADD2.F32 R5, -RZ, R42.H1_H1 ;  /* 0x3000002aff057230 */ /* 0x000fe40000004100 */
[----:B------:R-:W-:-:S02]  /*8e80*/  HADD2.F32 R10, -RZ, R46.H1_H1 ;  /* 0x3000002eff0a7230 */ /* 0x000fc40000004100 */
[----:B------:R-:W-:Y:S01]  /*8e90*/  FFMA.FTZ R14, R6, R13, R31 ;  /* 0x0000000d060e7223 */ /* 0x000fe2000001001f */
[----:B------:R-:W-:Y:S02]  /*8ea0*/  HADD2.F32 R4, -RZ, R40.H1_H1 ;  /* 0x30000028ff047230 */ /* 0x000fe40000004100 */
[C---:B------:R-:W-:Y:S01]  /*8eb0*/  FMUL.FTZ R6, R26.reuse, R5 ;  /* 0x000000051a067220 */ /* 0x040fe20000410000 */
[----:B------:R-:W-:Y:S02]  /*8ec0*/  HADD2.F32 R8, -RZ, R44.H1_H1 ;  /* 0x3000002cff087230 */ /* 0x000fe40000004100 */
        /* <DEDUP_REMOVED lines=19> */
.L_x_10551:
[----:B------:R-:W-:Y:S05]  /*9000*/  BSYNC B1 ;  /* 0x0000000000017941 */ /* 0x000fea0003800000 */
.L_x_10550:
        /* <DEDUP_REMOVED lines=14> */
[----:B------:R-:W-:Y:S02]  /*90f0*/  HADD2.F32 R37, -RZ, R41.H1_H1 ;  /* 0x30000029ff257230 */ /* 0x000fe40000004100 */
[----:B------:R-:W-:Y:S02]  /*9100*/  HADD2.F32 R35, -RZ, R39.H1_H1 ;  /* 0x30000027ff237230 */ /* 0x000fe40000004100 */
[----:B------:R-:W-:-:S02]  /*9110*/  HADD2.F32 R36, -RZ, R46.H0_H0 ;  /* 0x2000002eff247230 */ /* 0x000fc40000004100 */
[----:B------:R-:W-:Y:S02]  /*9120*/  HADD2.F32 R34, -RZ, R42.H0_H0 ;  /* 0x2000002aff227230 */ /* 0x000fe40000004100 */
[----:B--2---:R-:W-:Y:S01]  /*9130*/  IMAD.IADD R0, R8, 0x1, R0 ;  /* 0x0000000108007824 */ /* 0x004fe200078e0200 */
[----:B---3--:R-:W1:Y:S04]  /*9140*/  LDS.128 R4, [R38+0x18400] ;  /* 0x0184000026047984 */ /* 0x008e680000000c00 */
[----:B------:R-:W-:-:S05]  /*9150*/  LEA R0, R0, R19, 0x1 ;  /* 0x0000001300007211 */ /* 0x000fca00078e08ff */
[----:B------:R-:W2:Y:S01]  /*9160*/  LDS.128 R8, [R0+0x18400] ;  /* 0x0184000000087984 */ /* 0x000ea20000000c00 */
[----:B-1----:R-:W-:Y:S02]  /*9170*/  HADD2.F32 R12, -RZ, R4.H0_H0 ;  /* 0x20000004ff0c7230 */ /* 0x002fe40000004100 */
[--C-:B--2---:R-:W-:Y:S02]  /*9180*/  HADD2.F32 R20, -RZ, R8.reuse.H0_H0 ;  /* 0x20000008ff147230 */ /* 0x104fe40000004100 */
[----:B------:R-:W-:-:S03]  /*9190*/  HADD2.F32 R8, -RZ, R8.H1_H1 ;  /* 0x30000008ff087230 */ /* 0x000fc60000004100 */
[-C--:B------:R-:W-:Y:S01]  /*91a0*/  FMUL.FTZ R27, R30, R20.reuse ;  /* 0x000000141e1b7220 */ /* 0x080fe20000410000 */
[----:B------:R-:W-:Y:S01]  /*91b0*/  FMUL.FTZ R29, R28, R20 ;  /* 0x000000141c1d7220 */ /* 0x000fe20000410000 */
[----:B------:R-:W-:Y:S02]  /*91c0*/  HADD2.F32 R20, -RZ, R43.H0_H0 ;  /* 0x2000002bff147230 */ /* 0x000fe40000004100 */
[-C--:B------:R-:W-:Y:S01]  /*91d0*/  FMUL.FTZ R31, R32, R8.reuse ;  /* 0x00000008201f7220 */ /* 0x080fe20000410000 */
[----:B------:R-:W-:Y:S02]  /*91e0*/  HADD2.F32 R4, -RZ, R4.H1_H1 ;  /* 0x30000004ff047230 */ /* 0x000fe40000004100 */
[--C-:B----4-:R-:W-:Y:S02]  /*91f0*/  HADD2.F32 R21, -RZ, R9.reuse.H0_H0 ;  /* 0x20000009ff157230 */ /* 0x110fe40000004100 */
[----:B------:R-:W-:Y:S01]  /*9200*/  FMUL.FTZ R33, R20, R8 ;  /* 0x0000000814217220 */ /* 0x000fe20000410000 */
[----:B------:R-:W-:-:S02]  /*9210*/  HADD2.F32 R9, -RZ, R9.H1_H1 ;  /* 0x30000009ff097230 */ /* 0x000fc40000004100 */
[----:B------:R-:W-:Y:S01]  /*9220*/  FFMA.FTZ R8, R20, R4, -R31 ;  /* 0x0000000414087223 */ /* 0x000fe2000001081f */
[-C--:B------:R-:W-:Y:S01]  /*9230*/  FFMA.FTZ R27, R28, R12.reuse, -R27 ;  /* 0x0000000c1c1b7223 */ /* 0x080fe2000001081b */
[----:B------:R-:W-:Y:S02]  /*9240*/  HADD2.F32 R31, -RZ, R45.H1_H1 ;  /* 0x3000002dff1f7230 */ /* 0x000fe40000004100 */
[-C--:B------:R-:W-:Y:S01]  /*9250*/  FMUL.FTZ R20, R37, R21.reuse ;  /* 0x0000001525147220 */ /* 0x080fe20000410000 */
[----:B------:R-:W-:Y:S01]  /*9260*/  FMUL.FTZ R28, R35, R21 ;  /* 0x00000015231c7220 */ /* 0x000fe20000410000 */
[----:B------:R-:W-:Y:S02]  /*9270*/  HADD2.F32 R21, -RZ, R43.H1_H1 ;  /* 0x3000002bff157230 */ /* 0x000fe40000004100 */
[----:B------:R-:W-:Y:S01]  /*9280*/  FFMA.FTZ R29, R30, R12, R29 ;  /* 0x0000000c1e1d7223 */ /* 0x000fe2000001001d */
[--C-:B------:R-:W-:Y:S02]  /*9290*/  HADD2.F32 R13, -RZ, R5.reuse.H0_H0 ;  /* 0x20000005ff0d7230 */ /* 0x100fe40000004100 */
[----:B------:R-:W-:Y:S01]  /*92a0*/  FFMA.FTZ R12, R32, R4, R33 ;  /* 0x00000004200c7223 */ /* 0x000fe20000010021 */
[----:B------:R-:W-:-:S02]  /*92b0*/  HADD2.F32 R5, -RZ, R5.H1_H1 ;  /* 0x30000005ff057230 */ /* 0x000fc40000004100 */
[-C--:B------:R-:W-:Y:S01]  /*92c0*/  FMUL.FTZ R4, R31, R9.reuse ;  /* 0x000000091f047220 */ /* 0x080fe20000410000 */
[--C-:B------:R-:W-:Y:S02]  /*92d0*/  HADD2.F32 R25, -RZ, R10.reuse.H0_H0 ;  /* 0x2000000aff197230 */ /* 0x100fe40000004100 */
[C---:B------:R-:W-:Y:S01]  /*92e0*/  FMUL.FTZ R30, R21.reuse, R9 ;  /* 0x00000009151e7220 */ /* 0x040fe20000410000 */
[----:B------:R-:W-:Y:S02]  /*92f0*/  HADD2.F32 R10, -RZ, R10.H1_H1 ;  /* 0x3000000aff0a7230 */ /* 0x000fe40000004100 */
[----:B------:R-:W-:Y:S01]  /*9300*/  FFMA.FTZ R9, R21, R5, -R4 ;  /* 0x0000000515097223 */ /* 0x000fe20000010804 */
[----:B------:R-:W-:Y:S02]  /*9310*/  HADD2.F32 R14, -RZ, R6.H0_H0 ;  /* 0x20000006ff0e7230 */ /* 0x000fe40000004100 */
[-C--:B------:R-:W-:Y:S01]  /*9320*/  FFMA.FTZ R20, R35, R13.reuse, -R20 ;  /* 0x0000000d23147223 */ /* 0x080fe20000010814 */
[----:B------:R-:W-:Y:S01]  /*9330*/  FFMA.FTZ R28, R37, R13, R28 ;  /* 0x0000000d251c7223 */ /* 0x000fe2000001001c */
[----:B------:R-:W-:-:S02]  /*9340*/  HADD2.F32 R4, -RZ, R44.H0_H0 ;  /* 0x2000002cff047230 */ /* 0x000fc40000004100 */
[----:B------:R-:W-:Y:S01]  /*9350*/  FFMA.FTZ R13, R31, R5, R30 ;  /* 0x000000051f0d7223 */ /* 0x000fe2000001001e */
[----:B------:R-:W-:Y:S02]  /*9360*/  HADD2.F32 R6, -RZ, R6.H1_H1 ;  /* 0x30000006ff067230 */ /* 0x000fe40000004100 */
[-C--:B------:R-:W-:Y:S01]  /*9370*/  FMUL.FTZ R5, R36, R10.reuse ;  /* 0x0000000a24057220 */ /* 0x080fe20000410000 */
[----:B------:R-:W-:Y:S02]  /*9380*/  HADD2.F32 R32, -RZ, R40.H0_H0 ;  /* 0x20000028ff207230 */ /* 0x000fe40000004100 */
[-C--:B------:R-:W-:Y:S01]  /*9390*/  FMUL.FTZ R21, R34, R25.reuse ;  /* 0x0000001922157220 */ /* 0x080fe20000410000 */
[C---:B------:R-:W-:Y:S01]  /*93a0*/  FMUL.FTZ R31, R4.reuse, R10 ;  /* 0x0000000a041f7220 */ /* 0x040fe20000410000 */
[----:B0-----:R-:W-:Y:S02]  /*93b0*/  HADD2.F32 R26, -RZ, R11.H0_H0 ;  /* 0x2000000bff1a7230 */ /* 0x001fe40000004100 */
[----:B------:R-:W-:Y:S01]  /*93c0*/  FFMA.FTZ R10, R4, R6, -R5 ;  /* 0x00000006040a7223 */ /* 0x000fe20000010805 */
[----:B------:R-:W-:Y:S01]  /*93d0*/  FMUL.FTZ R25, R32, R25 ;  /* 0x0000001920197220 */ /* 0x000fe20000410000 */
[----:B------:R-:W-:-:S02]  /*93e0*/  HADD2.F32 R35, -RZ, R42.H1_H1 ;  /* 0x3000002aff237230 */ /* 0x000fc40000004100 */
[----:B------:R-:W-:Y:S02]  /*93f0*/  HADD2.F32 R11, -RZ, R11.H1_H1 ;  /* 0x3000000bff0b7230 */ /* 0x000fe40000004100 */
[----:B------:R-:W-:Y:S02]  /*9400*/  HADD2.F32 R5, -RZ, R40.H1_H1 ;  /* 0x30000028ff057230 */ /* 0x000fe40000004100 */
[----:B------:R-:W-:Y:S02]  /*9410*/  HADD2.F32 R37, -RZ, R46.H1_H1 ;  /* 0x3000002eff257230 */ /* 0x000fe40000004100 */
[----:B------:R-:W-:Y:S02]  /*9420*/  HADD2.F32 R33, -RZ, R44.H1_H1 ;  /* 0x3000002cff217230 */ /* 0x000fe40000004100 */
[-C--:B------:R-:W-:Y:S01]  /*9430*/  FFMA.FTZ R21, R32, R14.reuse, -R21 ;  /* 0x0000000e20157223 */ /* 0x080fe20000010815 */
[--C-:B------:R-:W-:Y:S02]  /*9440*/  HADD2.F32 R15, -RZ, R7.reuse.H0_H0 ;  /* 0x20000007ff0f7230 */ /* 0x100fe40000004100 */
[----:B------:R-:W-:Y:S01]  /*9450*/  FFMA.FTZ R25, R34, R14, R25 ;  /* 0x0000000e22197223 */ /* 0x000fe20000010019 */
[----:B------:R-:W-:-:S02]  /*9460*/  HADD2.F32 R7, -RZ, R7.H1_H1 ;  /* 0x30000007ff077230 */ /* 0x000fc40000004100 */
[----:B------:R-:W-:Y:S01]  /*9470*/  FFMA.FTZ R14, R36, R6, R31 ;  /* 0x00000006240e7223 */ /* 0x000fe2000001001f */
[-C--:B------:R-:W-:Y:S01]  /*9480*/  FMUL.FTZ R4, R35, R26.reuse ;  /* 0x0000001a23047220 */ /* 0x080fe20000410000 */
[----:B------:R-:W-:Y:S01]  /*9490*/  FMUL.FTZ R26, R5, R26 ;  /* 0x0000001a051a7220 */ /* 0x000fe20000410000 */
[-C--:B------:R-:W-:Y:S01]  /*94a0*/  FMUL.FTZ R6, R37, R11.reuse ;  /* 0x0000000b25067220 */ /* 0x080fe20000410000 */
[----:B------:R-:W-:Y:S01]  /*94b0*/  FMUL.FTZ R32, R33, R11 ;  /* 0x0000000b21207220 */ /* 0x000fe20000410000 */
[-C--:B------:R-:W-:Y:S01]  /*94c0*/  FFMA.FTZ R11, R5, R15.reuse, -R4 ;  /* 0x0000000f050b7223 */ /* 0x080fe20000010804 */
[----:B------:R-:W-:Y:S01]  /*94d0*/  FFMA.FTZ R26, R35, R15, R26 ;  /* 0x0000000f231a7223 */ /* 0x000fe2000001001a */
[-C--:B------:R-:W-:Y:S01]  /*94e0*/  FFMA.FTZ R30, R33, R7.reuse, -R6 ;  /* 0x00000007211e7223 */ /* 0x080fe20000010806 */
        /* <DEDUP_REMOVED lines=11> */
.L_x_10542:
[----:B------:R-:W-:Y:S05]  /*95a0*/  BSYNC B0 ;  /* 0x0000000000007941 */ /* 0x000fea0003800000 */
.L_x_10531:
        /* <DEDUP_REMOVED lines=8> */
.L_x_10528:
        /* <DEDUP_REMOVED lines=8> */
.L_x_10552:
[----:B------:R-:W-:Y:S01]  /*96b0*/  IMAD R0, R202, 0x8, R19 ;  /* 0x00000008ca007824 */ /* 0x000fe200078e0213 */
[----:B0-----:R-:W-:-:S04]  /*96c0*/  SHF.L.U32 R13, R214, 0x1f, RZ ;  /* 0x0000001fd60d7819 */ /* 0x001fc800000006ff */
[----:B------:R0:W2:Y:S01]  /*96d0*/  SYNCS.PHASECHK.TRANS64.TRYWAIT P1, [R0+URZ+0x32430], R13 ;  /* 0x0324300d000075a7 */ /* 0x0000a2000802017f */
[----:B------:R-:W-:Y:S05]  /*96e0*/  @!P0 BRA `(.L_x_10553) ;  /* 0x0000000000048947 */ /* 0x000fea0003800000 */
[----:B------:R-:W-:Y:S01]  /*96f0*/  BPT.TRAP 0x1 ;  /* 0x000000040000795c */ /* 0x000fe20000300000 */
.L_x_10553:
[----:B------:R-:W-:Y:S01]  /*9700*/  VIADD R4, R19, 0x1c400 ;  /* 0x0001c40013047836 */ /* 0x000fe20000000000 */
[----:B------:R-:W-:Y:S01]  /*9710*/  LOP3.LUT R10, R24, 0x10000, RZ, 0xfc, !PT ;  /* 0x00010000180a7812 */ /* 0x000fe200078efcff */
[----:B------:R-:W-:-:S03]  /*9720*/  IMAD.MOV.U32 R11, RZ, RZ, 0x40000040 ;  /* 0x40000040ff0b7424 */ /* 0x000fc600078e00ff */
[----:B------:R-:W-:-:S04]  /*9730*/  SHF.R.U32.HI R4, RZ, 0x4, R4 ;  /* 0x00000004ff047819 */ /* 0x000fc80000011604 */
[----:B------:R-:W-:-:S04]  /*9740*/  LOP3.LUT R4, R4, 0x3fff, RZ, 0xc0, !PT ;  /* 0x00003fff04047812 */ /* 0x000fc800078ec0ff */
[----:B------:R-:W-:-:S05]  /*9750*/  LOP3.LUT R4, R4, 0x10000, RZ, 0xfc, !PT ;  /* 0x0001000004047812 */ /* 0x000fca00078efcff */
[----:B------:R3:W-:Y:S01]  /*9760*/  STL [R1+0x4], R4 ;  /* 0x0000040401007387 */ /* 0x0007e20000100800 */
[----:B--2---:R-:W-:Y:S05]  /*9770*/  @P1 BRA `(.L_x_10554) ;  /* 0x0000000000081947 */ /* 0x004fea0003800000 */
[----:B------:R-:W2:Y:S02]  /*9780*/  SYNCS.PHASECHK.TRANS64.TRYWAIT P1, [R0+URZ+0x32430], R13 ;  /* 0x0324300d000075a7 */ /* 0x000ea4000802017f */
[----:B--2---:R-:W-:Y:S05]  /*9790*/  @!P1 BRA `(.L_x_10555) ;  /* 0x00000140005c9947 */ /* 0x004fea0003800000 */
.L_x_10554:
[----:B---3--:R-:W3:Y:S01]  /*97a0*/  LDL R4, [R1+0x4] ;  /* 0x0000040001047983 */ /* 0x008ee20000100800 */
[----:B------:R-:W-:Y:S01]  /*97b0*/  IMAD.MOV.U32 R5, RZ, RZ, 0x40000040 ;  /* 0x40000040ff057424 */ /* 0x000fe200078e00ff */
[----:B------:R-:W-:Y:S05]  /*97c0*/  WARPSYNC.ALL ;  /* 0x0000000000007948 */ /* 0x000fea0003800000 */
[C---:B------:R-:W-:Y:S01]  /*97d0*/  R2UR UR4, R10.reuse ;  /* 0x000000000a0472ca */ /* 0x040fe200000e0000 */
[----:B----45:R-:W-:Y:S01]  /*97e0*/  WARPGROUP.ARRIVE ;  /* 0x00000000000079c5 */ /* 0x030fe20000000000 */
[----:B------:R-:W-:Y:S01]  /*97f0*/  R2UR UR5, R11 ;  /* 0x000000000b0572ca */ /* 0x000fe200000e0000 */
[C---:B------:R-:W-:Y:S01]  /*9800*/  VIADD R220, R10.reuse, 0x2 ;  /* 0x000000020adc7836 */ /* 0x040fe20000000000 */
[----:B------:R-:W-:Y:S01]  /*9810*/  R2UR UR7, R5 ;  /* 0x00000000050772ca */ /* 0x000fe200000e0000 */
[----:B------:R-:W-:Y:S01]  /*9820*/  IMAD.MOV.U32 R221, RZ, RZ, 0x40000040 ;  /* 0x40000040ffdd7424 */ /* 0x000fe200078e00ff */
[----:B------:R-:W-:Y:S01]  /*9830*/  MOV R7, 0x40000040 ;  /* 0x4000004000077802 */ /* 0x000fe20000000f00 */
[----:B------:R-:W-:Y:S01]  /*9840*/  VIADD R218, R10, 0x4 ;  /* 0x000000040ada7836 */ /* 0x000fe20000000000 */
[----:B------:R-:W-:Y:S01]  /*9850*/  BSSY B0, `(.L_x_10556) ;  /* 0x0000025000007945 */ /* 0x000fe20003800000 */
[----:B------:R-:W-:-:S02]  /*9860*/  IMAD.MOV.U32 R219, RZ, RZ, 0x40000040 ;  /* 0x40000040ffdb7424 */ /* 0x000fc400078e00ff */
[----:B------:R-:W-:Y:S02]  /*9870*/  VIADD R216, R10, 0x6 ;  /* 0x000000060ad87836 */ /* 0x000fe40000000000 */
[----:B------:R-:W-:Y:S02]  /*9880*/  IMAD.MOV.U32 R217, RZ, RZ, 0x40000040 ;  /* 0x40000040ffd97424 */ /* 0x000fe400078e00ff */
[----:B------:R-:W-:Y:S02]  /*9890*/  IMAD.MOV.U32 R5, RZ, RZ, 0x40000040 ;  /* 0x40000040ff057424 */ /* 0x000fe400078e00ff */
[----:B---3--:R-:W-:-:S04]  /*98a0*/  IMAD R4, R202, 0x300, R4 ;  /* 0x00000300ca047824 */ /* 0x008fc800078e0204 */
        /* <DEDUP_REMOVED lines=12> */
[----:B------:R-:W-:Y:S01]  /*9970*/  HGMMA.64x96x16.F32 R24, gdesc[UR4], R24, gsb0 ;  /* 0x01600000041879f0 */ /* 0x000fe20008000818 */
[----:B------:R-:W-:Y:S02]  /*9980*/  R2UR UR4, R218 ;  /* 0x00000000da0472ca */ /* 0x000fe400000e0000 */
[----:B------:R-:W-:Y:S02]  /*9990*/  R2UR UR5, R219 ;  /* 0x00000000db0572ca */ /* 0x000fe400000e0000 */
[----:B------:R-:W-:Y:S02]  /*99a0*/  R2UR UR6, R6 ;  /* 0x00000000060672ca */ /* 0x000fe400000e0000 */
[----:B------:R-:W-:Y:S01]  /*99b0*/  R2UR UR7, R7 ;  /* 0x00000000070772ca */ /* 0x000fe200000e0000 */
[----:B------:R-:W-:Y:S02]  /*99c0*/  WARPGROUP.DEPBAR.LE gsb0, 0x0 ;  /* 0x00008000000079c5 */ /* 0x000fe40000010000 */
[----:B------:R-:W-:-:S10]  /*99d0*/  WARPGROUP.ARRIVE ;  /* 0x00000000000079c5 */ /* 0x000fd40000000000 */
[----:B------:R-:W-:Y:S01]  /*99e0*/  HGMMA.64x96x16.F32 R24, gdesc[UR4], R24, gsb0 ;  /* 0x01600000041879f0 */ /* 0x000fe20008000818 */
[----:B------:R-:W-:Y:S02]  /*99f0*/  R2UR UR4, R216 ;  /* 0x00000000d80472ca */ /* 0x000fe400000e0000 */
[----:B------:R-:W-:Y:S02]  /*9a00*/  R2UR UR5, R217 ;  /* 0x00000000d90572ca */ /* 0x000fe400000e0000 */
[----:B------:R-:W-:Y:S02]  /*9a10*/  R2UR UR6, R4 ;  /* 0x00000000040672ca */ /* 0x000fe400000e0000 */
[----:B------:R-:W-:Y:S02]  /*9a20*/  R2UR UR7, R5 ;  /* 0x00000000050772ca */ /* 0x000fe400000e0000 */
[----:B------:R-:W-:Y:S01]  /*9a30*/  SHF.L.U32 R4, R3, 0x1f, RZ ;  /* 0x0000001f03047819 */ /* 0x000fe200000006ff */
[----:B------:R-:W-:-:S02]  /*9a40*/  WARPGROUP.DEPBAR.LE gsb0, 0x0 ;  /* 0x00008000000079c5 */ /* 0x000fc40000010000 */
[----:B------:R-:W-:-:S08]  /*9a50*/  WARPGROUP.ARRIVE ;  /* 0x00000000000079c5 */ /* 0x000fd00000000000 */
[----:B------:R-:W-:Y:S03]  /*9a60*/  HGMMA.64x96x16.F32 R24, gdesc[UR4], R24, gsb0 ;  /* 0x01600000041879f0 */ /* 0x000fe60008000818 */
[----:B------:R-:W-:Y:S02]  /*9a70*/  WARPGROUP.DEPBAR.LE gsb0, 0x0 ;  /* 0x00008000000079c5 */ /* 0x000fe40000010000 */
[----:B------:R-:W3:Y:S02]  /*9a80*/  SYNCS.PHASECHK.TRANS64.TRYWAIT P1, [R19+URZ+0x32410], R4 ;  /* 0x03241004130075a7 */ /* 0x000ee4000802017f */
[----:B---3--:R-:W-:Y:S05]  /*9a90*/  @!P1 BRA `(.L_x_10557) ;  /* 0x0000013c00b09947 */ /* 0x008fea0003800000 */
.L_x_10780:
[----:B------:R-:W-:Y:S05]  /*9aa0*/  BSYNC B0 ;  /* 0x0000000000007941 */ /* 0x000fea0003800000 */
.L_x_10556:
[----:B------:R-:W-:Y:S05]  /*9ab0*/  @!P0 BRA `(.L_x_10558) ;  /* 0x0000000000048947 */ /* 0x000fea0003800000 */
[----:B------:R-:W-:Y:S01]  /*9ac0*/  BPT.TRAP 0x1 ;  /* 0x000000040000795c */ /* 0x000fe20000300000 */
.L_x_10558:
[----:B------:R4:W0:Y:S01]  /*9ad0*/  SYNCS.PHASECHK.TRANS64.TRYWAIT P1, [R0+URZ+0x32450], R13 ;  /* 0x0324500d000075a7 */ /* 0x000822000802017f */
[----:B------:R-:W-:Y:S05]  /*9ae0*/  @!P0 BRA `(.L_x_10559) ;  /* 0x0000000000048947 */ /* 0x000fea0003800000 */
[----:B------:R-:W-:Y:S01]  /*9af0*/  BPT.TRAP 0x1 ;  /* 0x000000040000795c */ /* 0x000fe20000300000 */
.L_x_10559:
[----:B0-----:R-:W-:Y:S05]  /*9b00*/  @P1 BRA `(.L_x_10560) ;  /* 0x0000000000081947 */ /* 0x001fea0003800000 */
[----:B------:R-:W0:Y:S02]  /*9b10*/  SYNCS.PHASECHK.TRANS64.TRYWAIT P1, [R0+URZ+0x32450], R13 ;  /* 0x0324500d000075a7 */ /* 0x000e24000802017f */
[----:B0-----:R-:W-:Y:S05]  /*9b20*/  @!P1 BRA `(.L_x_10561) ;  /* 0x0000013c00a09947 */ /* 0x001fea0003800000 */
.L_x_10560:
[----:B------:R-:W-:Y:S05]  /*9b30*/  WARPSYNC.ALL ;  /* 0x0000000000007948 */ /* 0x000fea0003800000 */
[----:B------:R-:W-:Y:S01]  /*9b40*/  LEA R72, R72, R19, 0xd ;  /* 0x0000001348487211 */ /* 0x000fe200078e68ff */
[----:B------:R-:W-:Y:S01]  /*9b50*/  VIADD R227, R19, 0x400 ;  /* 0x0000040013e37836 */ /* 0x000fe20000000000 */
[----:B------:R-:W-:Y:S01]  /*9b60*/  WARPGROUP.ARRIVE ;  /* 0x00000000000079c5 */ /* 0x000fe20000000000 */
[----:B------:R-:W-:Y:S01]  /*9b70*/  IMAD.MOV.U32 R5, RZ, RZ, 0x40000040 ;  /* 0x40000040ff057424 */ /* 0x000fe200078e00ff */
[----:B------:R-:W-:Y:S01]  /*9b80*/  R2UR UR4, R72 ;  /* 0x00000000480472ca */ /* 0x000fe200000e0000 */
[----:B------:R-:W-:Y:S01]  /*9b90*/  UMOV UR9, 0x40000040 ;  /* 0x4000004000097882 */ /* 0x000fe20000000000 */
[----:B------:R-:W-:Y:S01]  /*9ba0*/  SHF.R.U32.HI R227, RZ, 0x4, R227 ;  /* 0x00000004ffe37819 */ /* 0x000fe200000116e3 */
[----:B------:R-:W-:Y:S01]  /*9bb0*/  IMAD.MOV.U32 R7, RZ, RZ, 0x40000040 ;  /* 0x40000040ff077424 */ /* 0x000fe200078e00ff */
[----:B------:R-:W-:Y:S01]  /*9bc0*/  R2UR UR11, R5 ;  /* 0x00000000050b72ca */ /* 0x000fe200000e0000 */
[----:B--2-4-:R-:W-:Y:S01]  /*9bd0*/  IMAD.U32 R13, RZ, RZ, UR9 ;  /* 0x00000009ff0d7e24 */ /* 0x014fe2000f8e00ff */
[----:B------:R-:W-:Y:S01]  /*9be0*/  LOP3.LUT R227, R227, 0x3fff, RZ, 0xc0, !PT ;  /* 0x00003fffe3e37812 */ /* 0x000fe200078ec0ff */
[----:B------:R-:W-:Y:S01]  /*9bf0*/  UMOV UR57, 0x40000040 ;  /* 0x4000004000397882 */ /* 0x000fe20000000000 */
[----:B------:R-:W-:Y:S01]  /*9c00*/  UMOV UR53, 0x40000040 ;  /* 0x4000004000357882 */ /* 0x000fe20000000000 */
[----:B------:R-:W-:Y:S01]  /*9c10*/  UMOV UR49, 0x40000040 ;  /* 0x4000004000317882 */ /* 0x000fe20000000000 */
[----:B------:R-:W-:Y:S01]  /*9c20*/  LOP3.LUT R3, R227, 0x10000, RZ, 0xfc, !PT ;  /* 0x00010000e3037812 */ /* 0x000fe200078efcff */
[----:B------:R-:W-:Y:S01]  /*9c30*/  UMOV UR45, 0x40000040 ;  /* 0x40000040002d7882 */ /* 0x000fe20000000000 */
[----:B------:R-:W-:Y:S01]  /*9c40*/  UMOV UR41, 0x40000040 ;  /* 0x4000004000297882 */ /* 0x000fe20000000000 */
[----:B------:R-:W-:Y:S01]  /*9c50*/  UIADD3 UR4, UR4, 0x22400, URZ ;  /* 0x0002240004047890 */ /* 0x000fe2000fffe03f */
[----:B------:R-:W-:Y:S01]  /*9c60*/  IMAD.MOV.U32 R5, RZ, RZ, 0x40000040 ;  /* 0x40000040ff057424 */ /* 0x000fe200078e00ff */
[----:B------:R0:W-:Y:S01]  /*9c70*/  STL [R1+0x38], R3 ;  /* 0x0000380301007387 */ /* 0x0001e20000100800 */
[----:B---3--:R-:W-:Y:S01]  /*9c80*/  IMAD R4, R202, 0xc00, R3 ;  /* 0x00000c00ca047824 */ /* 0x008fe200078e0203 */
[----:B------:R-:W-:-:S02]  /*9c90*/  USHF.R.U32.HI UR4, URZ, 0x4, UR4 ;  /* 0x000000043f047899 */ /* 0x000fc40008011604 */
[----:B------:R-:W-:Y:S01]  /*9ca0*/  R2UR UR39, R5 ;  /* 0x00000000052772ca */ /* 0x000fe200000e0000 */
[C---:B------:R-:W-:Y:S01]  /*9cb0*/  VIADD R6, R4.reuse, 0x2 ;  /* 0x0000000204067836 */ /* 0x040fe20000000000 */
[----:B------:R-:W-:Y:S01]  /*9cc0*/  R2UR UR10, R4 ;  /* 0x00000000040a72ca */ /* 0x000fe200000e0000 */
[----:B------:R-:W-:Y:S01]  /*9cd0*/  ULOP3.LUT UR4, UR4, 0x3fff, URZ, 0xc0, !UPT ;  /* 0x00003fff04047892 */ /* 0x000fe2000f8ec03f */
[----:B------:R-:W-:Y:S01]  /*9ce0*/  UMOV UR37, 0x40000040 ;  /* 0x4000004000257882 */ /* 0x000fe20000000000 */
[----:B0-----:R-:W0:Y:S02]  /*9cf0*/  S2R R3, SR_TID.X ;  /* 0x0000000000037919 */ /* 0x001e240000002100 */
[----:B------:R-:W-:-:S04]  /*9d00*/  ULOP3.LUT UR4, UR4, 0x10000, URZ, 0xfc, !UPT ;  /* 0x0001000004047892 */ /* 0x000fc8000f8efc3f */
[----:B------:R-:W-:Y:S02]  /*9d10*/  UIADD3 UR5, UR4, 0x2, URZ ;  /* 0x0000000204057890 */ /* 0x000fe4000fffe03f */
[----:B------:R-:W-:Y:S02]  /*9d20*/  UIADD3 UR56, UR4, 0x804, URZ ;  /* 0x0000080404387890 */ /* 0x000fe4000fffe03f */
[----:B------:R-:W-:Y:S01]  /*9d30*/  UMOV UR8, UR4 ;  /* 0x0000000400087c82 */ /* 0x000fe20008000000 */
[----:B------:R-:W-:Y:S01]  /*9d40*/  UIADD3 UR52, UR4, 0x806, URZ ;  /* 0x0000080604347890 */ /* 0x000fe2000fffe03f */
[----:B------:R-:W-:Y:S01]  /*9d50*/  HGMMA.64x96x16.F32 R24, gdesc[UR8], R24, gsb0 ;  /* 0x01600000081879f0 */ /* 0x000fe20008000818 */
[----:B------:R-:W-:Y:S01]  /*9d60*/  R2UR UR10, R6 ;  /* 0x00000000060a72ca */ /* 0x000fe200000e0000 */
[----:B------:R-:W-:Y:S01]  /*9d70*/  IMAD.U32 R12, RZ, RZ, UR8 ;  /* 0x00000008ff0c7e24 */ /* 0x000fe2000f8e00ff */
[----:B------:R-:W-:Y:S01]  /*9d80*/  R2UR UR11, R7 ;  /* 0x00000000070b72ca */ /* 0x000fe200000e0000 */
[----:B------:R-:W-:Y:S01]  /*9d90*/  UMOV UR8, UR5 ;  /* 0x0000000500087c82 */ /* 0x000fe20008000000 */
[----:B------:R-:W-:Y:S01]  /*9da0*/  UMOV UR9, 0x40000040 ;  /* 0x4000004000097882 */ /* 0x000fe20000000000 */
[----:B------:R-:W-:Y:S01]  /*9db0*/  IMAD.MOV.U32 R7, RZ, RZ, 0x40000040 ;  /* 0x40000040ff077424 */ /* 0x000fe200078e00ff */
[----:B------:R-:W-:Y:S01]  /*9dc0*/  IADD3 R6, R4, 0x4, RZ ;  /* 0x0000000404067810 */ /* 0x000fe20007ffe0ff */
[----:B------:R-:W-:Y:S01]  /*9dd0*/  UIADD3 UR5, UR4, 0x4, URZ ;  /* 0x0000000404057890 */ /* 0x000fe2000fffe03f */
[----:B------:R2:W-:Y:S01]  /*9de0*/  STL.64 [R1+0x50], R12 ;  /* 0x0000500c01007387 */ /* 0x0005e20000100a00 */
[----:B------:R-:W-:-:S02]  /*9df0*/  UIADD3 UR48, UR4, 0xc00, URZ ;  /* 0x00000c0004307890 */ /* 0x000fc4000fffe03f */
[----:B------:R-:W-:Y:S02]  /*9e00*/  UIADD3 UR44, UR4, 0xc02, URZ ;  /* 0x00000c02042c7890 */ /* 0x000fe4000fffe03f */
[----:B------:R-:W-:Y:S02]  /*9e10*/  UIADD3 UR40, UR4, 0xc04, URZ ;  /* 0x00000c0404287890 */ /* 0x000fe4000fffe03f */
[----:B------:R-:W-:Y:S01]  /*9e20*/  UIADD3 UR36, UR4, 0xc06, URZ ;  /* 0x00000c0604247890 */ /* 0x000fe2000fffe03f */
[----:B--2---:R-:W-:Y:S01]  /*9e30*/  IMAD.U32 R12, RZ, RZ, UR8 ;  /* 0x00000008ff0c7e24 */ /* 0x004fe2000f8e00ff */
[----:B0-----:R-:W-:Y:S01]  /*9e40*/  SHF.R.U32.HI R3, RZ, 0x7, R3 ;  /* 0x00000007ff037819 */ /* 0x001fe20000011603 */
        /* <DEDUP_REMOVED lines=11> */
[----:B------:R-:W-:Y:S02]  /*9f00*/  IMAD.MOV.U32 R7, RZ, RZ, 0x40000040 ;  /* 0x40000040ff077424 */ /* 0x000fe400078e00ff */
        /* <DEDUP_REMOVED lines=90> */
[----:B------:R-:W-:Y:S01]  /*a4b0*/  IMAD.U32 R228, RZ, RZ, UR8 ;  /* 0x00000008ffe47e24 */ /* 0x000fe2000f8e00ff */
[----:B------:R-:W-:Y:S01]  /*a4c0*/  R2UR UR58, R6 ;  /* 0x00000000063a72ca */ /* 0x000fe200000e0000 */
[----:B------:R-:W-:Y:S01]  /*a4d0*/  VIADD R6, R4, 0x606 ;  /* 0x0000060604067836 */ /* 0x000fe20000000000 */
[----:B------:R-:W-:Y:S01]  /*a4e0*/  R2UR UR59, R7 ;  /* 0x00000000073b72ca */ /* 0x000fe200000e0000 */
[----:B------:R-:W-:-:S02]  /*a4f0*/  IMAD.MOV.U32 R7, RZ, RZ, 0x40000040 ;  /* 0x40000040ff077424 */ /* 0x000fc400078e00ff */
[----:B------:R-:W-:Y:S01]  /*a500*/  IMAD.U32 R229, RZ, RZ, UR9 ;  /* 0x00000009ffe57e24 */ /* 0x000fe2000f8e00ff */
[----:B------:R-:W-:Y:S02]  /*a510*/  R2UR UR54, R6 ;  /* 0x00000000063672ca */ /* 0x000fe400000e0000 */
[----:B------:R-:W-:Y:S01]  /*a520*/  R2UR UR55, R7 ;  /* 0x00000000073772ca */ /* 0x000fe200000e0000 */
[----:B------:R-:W-:Y:S01]  /*a530*/  IMAD.MOV.U32 R7, RZ, RZ, 0x40000040 ;  /* 0x40000040ff077424 */ /* 0x000fe200078e00ff */
[----:B------:R-:W-:-:S04]  /*a540*/  IADD3 R6, R4, 0x900, RZ ;  /* 0x0000090004067810 */ /* 0x000fc80007ffe0ff */
[----:B------:R-:W-:Y:S01]  /*a550*/  R2UR UR50, R6 ;  /* 0x00000000063272ca */ /* 0x000fe200000e0000 */
[----:B------:R-:W-:Y:S01]  /*a560*/  VIADD R6, R4, 0x902 ;  /* 0x0000090204067836 */ /* 0x000fe20000000000 */
[----:B------:R-:W-:Y:S01]  /*a570*/  R2UR UR51, R7 ;  /* 0x00000000073372ca */ /* 0x000fe200000e0000 */
[----:B------:R-:W-:-:S03]  /*a580*/  IMAD.MOV.U32 R7, RZ, RZ, 0x40000040 ;  /* 0x40000040ff077424 */ /* 0x000fc600078e00ff */
[----:B------:R-:W-:Y:S01]  /*a590*/  R2UR UR46, R6 ;  /* 0x00000000062e72ca */ /* 0x000fe200000e0000 */
[C---:B------:R-:W-:Y:S01]  /*a5a0*/  VIADD R6, R4.reuse, 0x904 ;  /* 0x0000090404067836 */ /* 0x040fe20000000000 */
[----:B------:R-:W-:Y:S01]  /*a5b0*/  R2UR UR47, R7 ;  /* 0x00000000072f72ca */ /* 0x000fe200000e0000 */
[----:B------:R-:W-:Y:S02]  /*a5c0*/  IMAD.MOV.U32 R7, RZ, RZ, 0x40000040 ;  /* 0x40000040ff077424 */ /* 0x000fe400078e00ff */
[----:B------:R-:W-:Y:S01]  /*a5d0*/  VIADD R4, R4, 0x906 ;  /* 0x0000090604047836 */ /* 0x000fe20000000000 */
[----:B------:R-:W-:Y:S02]  /*a5e0*/  R2UR UR42, R6 ;  /* 0x00000000062a72ca */ /* 0x000fe400000e0000 */
[----:B------:R-:W-:Y:S02]  /*a5f0*/  R2UR UR43, R7 ;  /* 0x00000000072b72ca */ /* 0x000fe400000e0000 */
[----:B------:R-:W-:-:S02]  /*a600*/  R2UR UR38, R4 ;  /* 0x00000000042672ca */ /* 0x000fc400000e0000 */
        /* <DEDUP_REMOVED lines=26> */
.L_x_10562:
[----:B------:R-:W2:Y:S01]  /*a7b0*/  LDL R72, [R1+0x80] ;  /* 0x0000800001487983 */ /* 0x000ea20000100800 */
[----:B------:R-:W-:Y:S01]  /*a7c0*/  ULDC UR4, c[0x0][0xad0] ;  /* 0x0002b40000047ab9 */ /* 0x000fe20000000800 */
[----:B------:R-:W-:Y:S01]  /*a7d0*/  ULDC UR5, c[0x0][0xa80] ;  /* 0x0002a00000057ab9 */ /* 0x000fe20000000800 */
[----:B------:R-:W-:Y:S01]  /*a7e0*/  FMUL.FTZ R3, R24, UR4 ;  /* 0x0000000418037c20 */ /* 0x000fe20008410000 */
[----:B------:R-:W-:Y:S01]  /*a7f0*/  FMUL.FTZ R4, R25, UR4 ;  /* 0x0000000419047c20 */ /* 0x000fe20008410000 */
[----:B------:R-:W-:Y:S01]  /*a800*/  FMUL.FTZ R8, R28, UR4 ;  /* 0x000000041c087c20 */ /* 0x000fe20008410000 */
[----:B------:R-:W-:Y:S01]  /*a810*/  FMUL.FTZ R15, R32, UR4 ;  /* 0x00000004200f7c20 */ /* 0x000fe20008410000 */
[----:B0-----:R-:W-:Y:S01]  /*a820*/  FMUL.FTZ R12, R29, UR4 ;  /* 0x000000041d0c7c20 */ /* 0x001fe20008410000 */
[----:B------:R-:W-:Y:S01]  /*a830*/  FMUL.FTZ R32, R43, UR4 ;  /* 0x000000042b207c20 */ /* 0x000fe20008410000 */
[----:B------:R-:W0:Y:S01]  /*a840*/  MUFU.TANH R3, R3 ;  /* 0x0000000300037308 */ /* 0x000e220000002400 */
[----:B------:R-:W-:Y:S01]  /*a850*/  FMUL.FTZ R43, R54, UR4 ;  /* 0x00000004362b7c20 */ /* 0x000fe20008410000 */
[----:B------:R-:W-:-:S02]  /*a860*/  IMAD R54, R176, -0x60, R155 ;  /* 0xffffffa0b0367824 */ /* 0x000fc400078e029b */
        /* <DEDUP_REMOVED lines=43> */
[----:B------:R-:W1:Y:S01]  /*ab20*/  S2R R177, SR_CgaCtaId ;  /* 0x0000000000b17919 */ /* 0x000e620000008800 */
[----:B------:R-:W-:Y:S01]  /*ab30*/  LOP3.LUT R227, R227, 0x3000000, RZ, 0xfc, !PT ;  /* 0x03000000e3e37812 */ /* 0x000fe200078efcff */
        /* <DEDUP_REMOVED lines=30> */
[----:B------:R-:W1:Y:S01]  /*ad20*/  MUFU.TANH R47, R47 ;  /* 0x0000002f002f7308 */ /* 0x000e620000002400 */
[----:B--2---:R-:W-:-:S04]  /*ad30*/  IADD3 R54, -R72, 0x60, R54 ;  /* 0x0000006048367810 */ /* 0x004fc80007ffe136 */
[----:B------:R-:W-:-:S03]  /*ad40*/  ISETP.GT.AND P2, PT, R54, RZ, PT ;  /* 0x000000ff3600720c */ /* 0x000fc60003f44270 */
[----:B------:R-:W2:Y:S01]  /*ad50*/  MUFU.TANH R52, R52 ;  /* 0x0000003400347308 */ /* 0x000ea20000002400 */
[C---:B------:R-:W-:Y:S02]  /*ad60*/  ISETP.GT.AND P3, PT, R54.reuse, 0x1, PT ;  /* 0x000000013600780c */ /* 0x040fe40003f64270 */
[----:B------:R-:W-:Y:S02]  /*ad70*/  ISETP.GT.AND P4, PT, R54, 0x8, PT ;  /* 0x000000083600780c */ /* 0x000fe40003f84270 */
[----:B0-----:R-:W-:Y:S02]  /*ad80*/  FSEL R3, R3, -INF , P2 ;  /* 0xff80000003037808 */ /* 0x001fe40001000000 */
[----:B---3--:R-:W-:Y:S01]  /*ad90*/  FSEL R4, R4, -INF , P3 ;  /* 0xff80000004047808 */ /* 0x008fe20001800000 */
[----:B------:R-:W0:Y:S01]  /*ada0*/  MUFU.TANH R48, R48 ;  /* 0x0000003000307308 */ /* 0x000e220000002400 */
[----:B------:R-:W-:Y:S02]  /*adb0*/  ISETP.GT.AND P5, PT, R54, 0x9, PT ;  /* 0x000000093600780c */ /* 0x000fe40003fa4270 */
[----:B----4-:R-:W-:-:S02]  /*adc0*/  FSEL R56, R8, -INF , P4 ;  /* 0xff80000008387808 */ /* 0x010fc40002000000 */
[----:B------:R-:W-:Y:S02]  /*add0*/  FMNMX.FTZ R57, R3, R4, !PT ;  /* 0x0000000403397209 */ /* 0x000fe40007810000 */
[----:B------:R-:W-:Y:S01]  /*ade0*/  ISETP.GT.AND P1, PT, R54, 0x10, PT ;  /* 0x000000103600780c */ /* 0x000fe20003f24270 */
[----:B------:R-:W3:Y:S01]  /*adf0*/  MUFU.TANH R53, R53 ;  /* 0x0000003500357308 */ /* 0x000ee20000002400 */
[----:B-----5:R-:W-:Y:S02]  /*ae00*/  FSEL R12, R12, -INF , P5 ;  /* 0xff8000000c0c7808 */ /* 0x020fe40002800000 */
[----:B------:R-:W-:Y:S02]  /*ae10*/  FMNMX.FTZ R59, R56, R57, !PT ;  /* 0x00000039383b7209 */ /* 0x000fe40007810000 */
[----:B-1----:R-:W-:Y:S02]  /*ae20*/  FSEL R5, R5, -INF , P2 ;  /* 0xff80000005057808 */ /* 0x002fe40001000000 */
[----:B------:R-:W-:Y:S01]  /*ae30*/  ISETP.GT.AND P2, PT, R54, 0x11, PT ;  /* 0x000000113600780c */ /* 0x000fe20003f44270 */
[----:B------:R-:W1:Y:S01]  /*ae40*/  MUFU.TANH R51, R51 ;  /* 0x0000003300337308 */ /* 0x000e620000002400 */
[----:B------:R-:W-:-:S02]  /*ae50*/  FSEL R57, R15, -INF , P1 ;  /* 0xff8000000f397808 */ /* 0x000fc40000800000 */
[----:B------:R-:W-:Y:S02]  /*ae60*/  FMNMX.FTZ R58, R12, R59, !PT ;  /* 0x0000003b0c3a7209 */ /* 0x000fe40007810000 */
[----:B------:R-:W-:Y:S02]  /*ae70*/  FSEL R15, R7, -INF , P3 ;  /* 0xff800000070f7808 */ /* 0x000fe40001800000 */
[----:B------:R-:W-:Y:S01]  /*ae80*/  ISETP.GT.AND P3, PT, R54, 0x18, PT ;  /* 0x000000183600780c */ /* 0x000fe20003f64270 */
[----:B------:R-:W4:Y:S01]  /*ae90*/  MUFU.TANH R55, R55 ;  /* 0x0000003700377308 */ /* 0x000f220000002400 */
        /* <DEDUP_REMOVED lines=50> */
[----:B------:R-:W-:Y:S02]  /*b1c0*/  FSEL R59, R46, -INF , P4 ;  /* 0xff8000002e3b7808 */ /* 0x000fe40002000000 */
[----:B------:R-:W-:Y:S02]  /*b1d0*/  ISETP.GT.AND P5, PT, R54, 0x48, PT ;  /* 0x000000483600780c */ /* 0x000fe40003fa4270 */
        /* <DEDUP_REMOVED lines=11> */
[----:B--2---:R-:W-:Y:S02]  /*b290*/  FSEL R52, R52, -INF , P2 ;  /* 0xff80000034347808 */ /* 0x004fe40001000000 */
[----:B------:R-:W-:Y:S02]  /*b2a0*/  FMNMX.FTZ R7, R61, R46, !PT ;  /* 0x0000002e3d077209 */ /* 0x000fe40007810000 */
[----:B0-----:R-:W-:-:S02]  /*b2b0*/  FSEL R48, R48, -INF , P4 ;  /* 0xff80000030307808 */ /* 0x001fc40002000000 */
[----:B------:R-:W-:Y:S02]  /*b2c0*/  ISETP.GT.AND P4, PT, R54, 0x58, PT ;  /* 0x000000583600780c */ /* 0x000fe40003f84270 */
[----:B---3--:R-:W-:Y:S02]  /*b2d0*/  FSEL R53, R53, -INF , P3 ;  /* 0xff80000035357808 */ /* 0x008fe40001800000 */
[----:B------:R-:W-:Y:S02]  /*b2e0*/  FMNMX.FTZ R46, R52, R7, !PT ;  /* 0x00000007342e7209 */ /* 0x000fe40007810000 */
[----:B-1----:R-:W-:Y:S02]  /*b2f0*/  FSEL R51, R51, -INF , P5 ;  /* 0xff80000033337808 */ /* 0x002fe40002800000 */
[----:B------:R-:W-:Y:S02]  /*b300*/  ISETP.GT.AND P5, PT, R54, 0x59, PT ;  /* 0x000000593600780c */ /* 0x000fe40003fa4270 */
[----:B----4-:R-:W-:-:S02]  /*b310*/  FSEL R55, R55, -INF , P4 ;  /* 0xff80000037377808 */ /* 0x010fc40002000000 */
[----:B------:R-:W-:Y:S02]  /*b320*/  FMNMX.FTZ R46, R53, R46, !PT ;  /* 0x0000002e352e7209 */ /* 0x000fe40007810000 */
[----:B-----5:R-:W-:Y:S02]  /*b330*/  FSEL R54, R8, -INF , P5 ;  /* 0xff80000008367808 */ /* 0x020fe40002800000 */
[----:B------:R-:W-:Y:S01]  /*b340*/  FMNMX.FTZ R7, R55, R46, !PT ;  /* 0x0000002e37077209 */ /* 0x000fe20007810000 */
[----:B------:R-:W-:Y:S01]  /*b350*/  FMUL.FTZ R46, R63, UR4 ;  /* 0x000000043f2e7c20 */ /* 0x000fe20008410000 */
[----:B------:R-:W-:Y:S01]  /*b360*/  FMNMX.FTZ R50, R5, R15, !PT ;  /* 0x0000000f05327209 */ /* 0x000fe20007810000 */
[----:B------:R-:W-:Y:S01]  /*b370*/  FMUL.FTZ R63, R66, UR4 ;  /* 0x00000004423f7c20 */ /* 0x000fe20008410000 */
[----:B------:R-:W-:Y:S01]  /*b380*/  FMNMX.FTZ R45, R54, R7, !PT ;  /* 0x00000007362d7209 */ /* 0x000fe20007810000 */
[----:B------:R-:W-:Y:S02]  /*b390*/  IMAD.U32 R7, RZ, RZ, UR5 ;  /* 0x00000005ff077e24 */ /* 0x000fe4000f8e00ff */
[----:B------:R-:W-:Y:S01]  /*b3a0*/  FMUL.FTZ R66, R71, UR4 ;  /* 0x0000000447427c20 */ /* 0x000fe20008410000 */
[----:B------:R-:W0:Y:S01]  /*b3b0*/  MUFU.TANH R46, R46 ;  /* 0x0000002e002e7308 */ /* 0x000e220000002400 */
[----:B------:R-:W1:Y:S07]  /*b3c0*/  SHFL.BFLY PT, R8, R45, 0x2, 0x1f ;  /* 0x0c401f002d087f89 */ /* 0x000e6e00000e0000 */
[----:B------:R-:W2:Y:S08]  /*b3d0*/  MUFU.TANH R63, R63 ;  /* 0x0000003f003f7308 */ /* 0x000eb00000002400 */
[----:B------:R-:W3:Y:S01]  /*b3e0*/  MUFU.TANH R66, R66 ;  /* 0x0000004200427308 */ /* 0x000ee20000002400 */
[----:B-1----:R-:W-:-:S02]  /*b3f0*/  FMNMX.FTZ R49, R45, R8, !PT ;  /* 0x000000082d317209 */ /* 0x002fc40007810000 */
[----:B------:R-:W-:-:S03]  /*b400*/  FMNMX.FTZ R45, R13, R50, !PT ;  /* 0x000000320d2d7209 */ /* 0x000fc60007810000 */
[----:B------:R-:W1:Y:S01]  /*b410*/  SHFL.BFLY PT, R8, R49, 0x1, 0x1f ;  /* 0x0c201f0031087f89 */ /* 0x000e6200000e0000 */
[----:B------:R-:W-:Y:S02]  /*b420*/  FMNMX.FTZ R50, R14, R45, !PT ;  /* 0x0000002d0e327209 */ /* 0x000fe40007810000 */
[----:B-1----:R-:W-:-:S04]  /*b430*/  FMNMX.FTZ R8, R49, R8, !PT ;  /* 0x0000000831087209 */ /* 0x002fc80007810000 */
[C---:B------:R-:W-:Y:S01]  /*b440*/  FSETP.NEU.FTZ.AND P6, PT, R8.reuse, -INF , PT ;  /* 0xff8000000800780b */ /* 0x040fe20003fdd000 */
[----:B------:R-:W-:-:S05]  /*b450*/  FMUL.FTZ R62, R8, R7 ;  /* 0x00000007083e7220 */ /* 0x000fca0000410000 */
[----:B------:R-:W-:-:S05]  /*b460*/  FSEL R62, R62, RZ, P6 ;  /* 0x000000ff3e3e7208 */ /* 0x000fca0003000000 */
[-CC-:B------:R-:W-:Y:S01]  /*b470*/  FFMA.FTZ R152, R3, R7.reuse, -R62.reuse ;  /* 0x0000000703987223 */ /* 0x180fe2000001083e */
[----:B------:R-:W-:Y:S01]  /*b480*/  FMNMX.FTZ R3, R21, R50, !PT ;  /* 0x0000003215037209 */ /* 0x000fe20007810000 */
[-CC-:B------:R-:W-:Y:S01]  /*b490*/  FFMA.FTZ R45, R4, R7.reuse, -R62.reuse ;  /* 0x00000007042d7223 */ /* 0x180fe2000001083e */
[-CC-:B------:R-:W-:Y:S01]  /*b4a0*/  FFMA.FTZ R49, R12, R7.reuse, -R62.reuse ;  /* 0x000000070c317223 */ /* 0x180fe2000001083e */
[----:B0-----:R-:W-:Y:S01]  /*b4b0*/  FSEL R12, R46, -INF , P1 ;  /* 0xff8000002e0c7808 */ /* 0x001fe20000800000 */
[--C-:B------:R-:W-:Y:S01]  /*b4c0*/  FFMA.FTZ R154, R56, R7, -R62.reuse ;  /* 0x00000007389a7223 */ /* 0x100fe2000001083e */
[----:B------:R-:W-:Y:S01]  /*b4d0*/  FMNMX.FTZ R4, R24, R3, !PT ;  /* 0x0000000318047209 */ /* 0x000fe20007810000 */
[-CC-:B------:R-:W-:Y:S01]  /*b4e0*/  FFMA.FTZ R156, R57, R7.reuse, -R62.reuse ;  /* 0x00000007399c7223 */ /* 0x180fe2000001083e */
[----:B--2---:R-:W-:Y:S01]  /*b4f0*/  FSEL R56, R63, -INF , P2 ;  /* 0xff8000003f387808 */ /* 0x004fe20001000000 */
[-CC-:B------:R-:W-:Y:S01]  /*b500*/  FFMA.FTZ R50, R20, R7.reuse, -R62.reuse ;  /* 0x0000000714327223 */ /* 0x180fe2000001083e */
[----:B------:R-:W-:Y:S01]  /*b510*/  FMNMX.FTZ R3, R27, R4, !PT ;  /* 0x000000041b037209 */ /* 0x000fe20007810000 */
[-CC-:B------:R-:W-:Y:S01]  /*b520*/  FFMA.FTZ R172, R52, R7.reuse, -R62.reuse ;  /* 0x0000000734ac7223 */ /* 0x180fe2000001083e */
[----:B------:R-:W-:Y:S01]  /*b530*/  FSEL R63, R65, -INF , P3 ;  /* 0xff800000413f7808 */ /* 0x000fe20001800000 */
[--C-:B------:R-:W-:Y:S01]  /*b540*/  FFMA.FTZ R162, R33, R7, -R62.reuse ;  /* 0x0000000721a27223 */ /* 0x100fe2000001083e */
[----:B------:R-:W-:Y:S01]  /*b550*/  FMNMX.FTZ R4, R28, R3, !PT ;  /* 0x000000031c047209 */ /* 0x000fe20007810000 */
[-CC-:B------:R-:W-:Y:S01]  /*b560*/  FFMA.FTZ R33, R34, R7.reuse, -R62.reuse ;  /* 0x0000000722217223 */ /* 0x180fe2000001083e */
[----:B------:R-:W-:Y:S01]  /*b570*/  FSEL R57, R64, -INF , P4 ;  /* 0xff80000040397808 */ /* 0x000fe20002000000 */
[-CC-:B------:R-:W-:Y:S01]  /*b580*/  FFMA.FTZ R34, R38, R7.reuse, -R62.reuse ;  /* 0x0000000726227223 */ /* 0x180fe2000001083e */
[----:B------:R-:W-:Y:S01]  /*b590*/  FMNMX.FTZ R3, R31, R4, !PT ;  /* 0x000000041f037209 */ /* 0x000fe20007810000 */
[----:B------:R-:W-:Y:S01]  /*b5a0*/  MUFU.EX2 R152, R152 ;  /* 0x0000009800987308 */ /* 0x000fe20000000800 */
[----:B---3--:R-:W-:Y:S01]  /*b5b0*/  FSEL R64, R66, -INF , P5 ;  /* 0xff80000042407808 */ /* 0x008fe20002800000 */
[--C-:B------:R-:W-:Y:S01]  /*b5c0*/  FFMA.FTZ R166, R41, R7, -R62.reuse ;  /* 0x0000000729a67223 */ /* 0x100fe2000001083e */
[----:B------:R-:W-:Y:S01]  /*b5d0*/  FMNMX.FTZ R4, R32, R3, !PT ;  /* 0x0000000320047209 */ /* 0x000fe20007810000 */
[-CC-:B------:R-:W-:Y:S01]  /*b5e0*/  FFMA.FTZ R164, R37, R7.reuse, -R62.reuse ;  /* 0x0000000725a47223 */ /* 0x180fe2000001083e */
[-CC-:B------:R-:W-:Y:S01]  /*b5f0*/  FFMA.FTZ R37, R42, R7.reuse, -R62.reuse ;  /* 0x000000072a257223 */ /* 0x180fe2000001083e */
[-CC-:B------:R-:W-:Y:S01]  /*b600*/  FFMA.FTZ R158, R25, R7.reuse, -R62.reuse ;  /* 0x00000007199e7223 */ /* 0x180fe2000001083e */
[----:B------:R-:W-:Y:S01]  /*b610*/  FMNMX.FTZ R3, R35, R4, !PT ;  /* 0x0000000423037209 */ /* 0x000fe20007810000 */
[----:B------:R-:W0:Y:S01]  /*b620*/  MUFU.EX2 R45, R45 ;  /* 0x0000002d002d7308 */ /* 0x000e220000000800 */
[-CC-:B------:R-:W-:Y:S01]  /*b630*/  FFMA.FTZ R26, R26, R7.reuse, -R62.reuse ;  /* 0x000000071a1a7223 */ /* 0x180fe2000001083e */
[--C-:B------:R-:W-:Y:S01]  /*b640*/  FFMA.FTZ R160, R29, R7, -R62.reuse ;  /* 0x000000071da07223 */ /* 0x100fe2000001083e */
[----:B------:R-:W-:Y:S01]  /*b650*/  FMNMX.FTZ R4, R36, R3, !PT ;  /* 0x0000000324047209 */ /* 0x000fe20007810000 */
[-CC-:B------:R-:W-:Y:S01]  /*b660*/  FFMA.FTZ R30, R30, R7.reuse, -R62.reuse ;  /* 0x000000071e1e7223 */ /* 0x180fe2000001083e */
[-CC-:B------:R-:W-:Y:S01]  /*b670*/  FFMA.FTZ R168, R58, R7.reuse, -R62.reuse ;  /* 0x000000073aa87223 */ /* 0x180fe2000001083e */
[-CC-:B------:R-:W-:Y:S01]  /*b680*/  FFMA.FTZ R29, R59, R7.reuse, -R62.reuse ;  /* 0x000000073b1d7223 */ /* 0x180fe2000001083e */
[----:B------:R-:W-:Y:S01]  /*b690*/  FMNMX.FTZ R3, R39, R4, !PT ;  /* 0x0000000427037209 */ /* 0x000fe20007810000 */
[----:B------:R-:W1:Y:S01]  /*b6a0*/  MUFU.EX2 R154, R154 ;  /* 0x0000009a009a7308 */ /* 0x000e620000000800 */
[-CC-:B------:R-:W-:Y:S01]  /*b6b0*/  FFMA.FTZ R170, R60, R7.reuse, -R62.reuse ;  /* 0x000000073caa7223 */ /* 0x180fe2000001083e */
[--C-:B------:R-:W-:Y:S01]  /*b6c0*/  FFMA.FTZ R25, R53, R7, -R62.reuse ;  /* 0x0000000735197223 */ /* 0x100fe2000001083e */
[----:B------:R-:W-:Y:S01]  /*b6d0*/  FMNMX.FTZ R4, R40, R3, !PT ;  /* 0x0000000328047209 */ /* 0x000fe20007810000 */
[----:B------:R-:W-:-:S03]  /*b6e0*/  FFMA.FTZ R174, R55, R7, -R62 ;  /* 0x0000000737ae7223 */ /* 0x000fc6000001083e */
[----:B------:R-:W-:Y:S01]  /*b6f0*/  FMNMX.FTZ R3, R43, R4, !PT ;  /* 0x000000042b037209 */ /* 0x000fe20007810000 */
[----:B------:R-:W2:Y:S03]  /*b700*/  MUFU.EX2 R49, R49 ;  /* 0x0000003100317308 */ /* 0x000ea60000000800 */
        /* <DEDUP_REMOVED lines=12> */
[----:B------:R-:W-:-:S05]  /*b7d0*/  FMNMX.FTZ R3, R64, R3, !PT ;  /* 0x0000000340037209 */ /* 0x000fca0007810000 */
[----:B------:R-:W4:Y:S01]  /*b7e0*/  SHFL.BFLY PT, R4, R3, 0x2, 0x1f ;  /* 0x0c401f0003047f89 */ /* 0x000f2200000e0000 */
[----:B------:R-:W-:Y:S01]  /*b7f0*/  MUFU.EX2 R160, R160 ;  /* 0x000000a000a07308 */ /* 0x000fe20000000800 */
[----:B---3--:R-:W-:-:S07]  /*b800*/  FFMA.FTZ R26, R61, R7, -R62 ;  /* 0x000000073d1a7223 */ /* 0x008fce000001083e */
[----:B------:R-:W-:Y:S08]  /*b810*/  MUFU.EX2 R30, R30 ;  /* 0x0000001e001e7308 */ /* 0x000ff00000000800 */
[----:B------:R-:W-:Y:S01]  /*b820*/  MUFU.EX2 R162, R162 ;  /* 0x000000a200a27308 */ /* 0x000fe20000000800 */
[----:B----4-:R-:W-:-:S07]  /*b830*/  FMNMX.FTZ R4, R3, R4, !PT ;  /* 0x0000000403047209 */ /* 0x010fce0007810000 */
[----:B------:R-:W-:Y:S01]  /*b840*/  MUFU.EX2 R33, R33 ;  /* 0x0000002100217308 */ /* 0x000fe20000000800 */
[----:B------:R-:W3:Y:S07]  /*b850*/  SHFL.BFLY PT, R3, R4, 0x1, 0x1f ;  /* 0x0c201f0004037f89 */ /* 0x000eee00000e0000 */
[----:B------:R-:W-:Y:S08]  /*b860*/  MUFU.EX2 R164, R164 ;  /* 0x000000a400a47308 */ /* 0x000ff00000000800 */
[----:B------:R-:W-:Y:S08]  /*b870*/  MUFU.EX2 R34, R34 ;  /* 0x0000002200227308 */ /* 0x000ff00000000800 */
[----:B------:R-:W-:Y:S01]  /*b880*/  MUFU.EX2 R166, R166 ;  /* 0x000000a600a67308 */ /* 0x000fe20000000800 */
[----:B---3--:R-:W-:Y:S01]  /*b890*/  FMNMX.FTZ R20, R4, R3, !PT ;  /* 0x0000000304147209 */ /* 0x008fe20007810000 */
[----:B------:R-:W-:Y:S01]  /*b8a0*/  FFMA.FTZ R3, R54, R7, -R62 ;  /* 0x0000000736037223 */ /* 0x000fe2000001083e */
[----:B------:R-:W-:-:S02]  /*b8b0*/  IADD3 R4, R0, 0x32440, RZ ;  /* 0x0003244000047810 */ /* 0x000fc40007ffe0ff */
        /* <DEDUP_REMOVED lines=9> */
[----:B------:R-:W-:Y:S01]  /*b950*/  PRMT R5, R177, 0x654, R4 ;  /* 0x00000654b1057816 */ /* 0x000fe20000000004 */
[-CC-:B------:R-:W-:Y:S01]  /*b960*/  FFMA.FTZ R157, R21, R7.reuse, -R52.reuse ;  /* 0x00000007159d7223 */ /* 0x180fe20000010834 */
[-CC-:B------:R-:W-:Y:S01]  /*b970*/  FFMA.FTZ R42, R24, R7.reuse, -R52.reuse ;  /* 0x00000007182a7223 */ /* 0x180fe20000010834 */
[----:B------:R-:W-:Y:S01]  /*b980*/  MUFU.EX2 R153, R153 ;  /* 0x0000009900997308 */ /* 0x000fe20000000800 */
[----:B------:R3:W-:Y:S01]  /*b990*/  SYNCS.ARRIVE.TRANS64.RED.A1T0 RZ, [R5+URZ], RZ ;  /* 0x000000ff05ff79a7 */ /* 0x0007e2000810043f */
[-CC-:B------:R-:W-:Y:S01]  /*b9a0*/  FFMA.FTZ R159, R27, R7.reuse, -R52.reuse ;  /* 0x000000071b9f7223 */ /* 0x180fe20000010834 */
[-CC-:B------:R-:W-:Y:S01]  /*b9b0*/  FFMA.FTZ R27, R36, R7.reuse, -R52.reuse ;  /* 0x00000007241b7223 */ /* 0x180fe20000010834 */
[-CC-:B------:R-:W-:Y:S01]  /*b9c0*/  FFMA.FTZ R21, R28, R7.reuse, -R52.reuse ;  /* 0x000000071c157223 */ /* 0x180fe20000010834 */
[-CC-:B------:R-:W-:Y:S01]  /*b9d0*/  FFMA.FTZ R28, R40, R7.reuse, -R52.reuse ;  /* 0x00000007281c7223 */ /* 0x180fe20000010834 */
[-CC-:B------:R-:W-:Y:S01]  /*b9e0*/  FFMA.FTZ R161, R31, R7.reuse, -R52.reuse ;  /* 0x000000071fa17223 */ /* 0x180fe20000010834 */
[----:B------:R-:W-:Y:S01]  /*b9f0*/  FFMA.FTZ R24, R32, R7, -R52 ;  /* 0x0000000720187223 */ /* 0x000fe20000010834 */
[----:B------:R-:W4:Y:S01]  /*ba00*/  MUFU.EX2 R38, R38 ;  /* 0x0000002600267308 */ /* 0x000f220000000800 */
[----:B---3--:R-:W-:-:S02]  /*ba10*/  IMAD.MOV.U32 R5, RZ, RZ, 0x40000040 ;  /* 0x40000040ff057424 */ /* 0x008fc400078e00ff */
[-CC-:B------:R-:W-:Y:S01]  /*ba20*/  FFMA.FTZ R163, R35, R7.reuse, -R52.reuse ;  /* 0x0000000723a37223 */ /* 0x180fe20000010834 */
[----:B------:R-:W-:Y:S02]  /*ba30*/  IMAD R4, R202, 0xc00, R227 ;  /* 0x00000c00ca047824 */ /* 0x000fe400078e02e3 */
[-CC-:B------:R-:W-:Y:S01]  /*ba40*/  FFMA.FTZ R31, R12, R7.reuse, -R52.reuse ;  /* 0x000000070c1f7223 */ /* 0x180fe20000010834 */
[----:B------:R-:W-:Y:S01]  /*ba50*/  FFMA.FTZ R165, R39, R7, -R52 ;  /* 0x0000000727a57223 */ /* 0x000fe20000010834 */
[----:B------:R-:W-:Y:S01]  /*ba60*/  R2UR UR7, R5 ;  /* 0x00000000050772ca */ /* 0x000fe200000e0000 */
[----:B0-----:R-:W-:Y:S01]  /*ba70*/  FADD.FTZ R5, R152, R45 ;  /* 0x0000002d98057221 */ /* 0x001fe20000010000 */
[----:B------:R-:W0:Y:S01]  /*ba80*/  MUFU.EX2 R155, R155 ;  /* 0x0000009b009b7308 */ /* 0x000e220000000800 */
[C---:B------:R-:W-:Y:S01]  /*ba90*/  VIADD R14, R4.reuse, 0x80 ;  /* 0x00000080040e7836 */ /* 0x040fe20000000000 */
[----:B------:R-:W-:Y:S01]  /*baa0*/  R2UR UR6, R4 ;  /* 0x00000000040672ca */ /* 0x000fe200000e0000 */
[----:B-1----:R-:W-:Y:S01]  /*bab0*/  FADD.FTZ R40, R154, R5 ;  /* 0x000000059a287221 */ /* 0x002fe20000010000 */
[----:B------:R-:W-:-:S02]  /*bac0*/  VIADD R12, R4, 0x100 ;  /* 0x00000100040c7836 */ /* 0x000fc40000000000 */
[----:B------:R-:W-:Y:S01]  /*bad0*/  FFMA.FTZ R167, R43, R7, -R52 ;  /* 0x000000072ba77223 */ /* 0x000fe20000010834 */
[----:B------:R-:W-:Y:S02]  /*bae0*/  IMAD.MOV.U32 R13, RZ, RZ, 0x40000040 ;  /* 0x40000040ff0d7424 */ /* 0x000fe400078e00ff */
[----:B--2---:R-:W-:Y:S01]  /*baf0*/  FADD.FTZ R5, R49, R40 ;  /* 0x0000002831057221 */ /* 0x004fe20000010000 */
[----:B------:R-:W1:Y:S01]  /*bb00*/  MUFU.EX2 R41, R41 ;  /* 0x0000002900297308 */ /* 0x000e620000000800 */
[----:B----4-:R-:W-:Y:S01]  /*bb10*/  FADD.FTZ R36, R153, R38 ;  /* 0x0000002699247221 */ /* 0x010fe20000010000 */
[----:B------:R-:W-:Y:S01]  /*bb20*/  R2UR UR10, R14 ;  /* 0x000000000e0a72ca */ /* 0x000fe200000e0000 */
[----:B------:R-:W-:Y:S01]  /*bb30*/  FADD.FTZ R5, R156, R5 ;  /* 0x000000059c057221 */ /* 0x000fe20000010000 */
[----:B------:R-:W-:Y:S01]  /*bb40*/  R2UR UR14, R12 ;  /* 0x000000000c0e72ca */ /* 0x000fe200000e0000 */
[----:B------:R-:W-:Y:S01]  /*bb50*/  VIADD R14, R4, 0x180 ;  /* 0x00000180040e7836 */ /* 0x000fe20000000000 */
[----:B------:R-:W-:Y:S01]  /*bb60*/  R2UR UR15, R13 ;  /* 0x000000000d0f72ca */ /* 0x000fe200000e0000 */
[----:B------:R-:W-:Y:S01]  /*bb70*/  FADD.FTZ R5, R50, R5 ;  /* 0x0000000532057221 */ /* 0x000fe20000010000 */
[----:B------:R-:W2:Y:S01]  /*bb80*/  MUFU.EX2 R157, R157 ;  /* 0x0000009d009d7308 */ /* 0x000ea20000000800 */
[----:B0-----:R-:W-:Y:S01]  /*bb90*/  FADD.FTZ R36, R155, R36 ;  /* 0x000000249b247221 */ /* 0x001fe20000010000 */
[----:B------:R-:W-:-:S02]  /*bba0*/  VIADD R12, R4, 0x200 ;  /* 0x00000200040c7836 */ /* 0x000fc40000000000 */
[----:B------:R-:W-:Y:S01]  /*bbb0*/  FADD.FTZ R5, R158, R5 ;  /* 0x000000059e057221 */ /* 0x000fe20000010000 */
[----:B------:R-:W-:Y:S01]  /*bbc0*/  VIADD R4, R4, 0x280 ;  /* 0x0000028004047836 */ /* 0x000fe20000000000 */
[----:B------:R-:W-:Y:S01]  /*bbd0*/  R2UR UR23, R13 ;  /* 0x000000000d1772ca */ /* 0x000fe200000e0000 */
[-C--:B------:R-:W-:Y:S01]  /*bbe0*/  FFMA.FTZ R32, R44, R7.reuse, -R52 ;  /* 0x000000072c207223 */ /* 0x080fe20000010834 */
[----:B------:R-:W-:Y:S01]  /*bbf0*/  FADD.FTZ R5, R46, R5 ;  /* 0x000000052e057221 */ /* 0x000fe20000010000 */
[----:B------:R-:W0:Y:S01]  /*bc00*/  MUFU.EX2 R42, R42 ;  /* 0x0000002a002a7308 */ /* 0x000e220000000800 */
[----:B-1----:R-:W-:Y:S01]  /*bc10*/  FADD.FTZ R36, R41, R36 ;  /* 0x0000002429247221 */ /* 0x002fe20000010000 */
[----:B------:R2:W-:Y:S01]  /*bc20*/  BAR.SYNC.DEFER_BLOCKING R9, 0x100 ;  /* 0x000400090000751d */ /* 0x0005e20000010000 */
[----:B------:R-:W-:Y:S01]  /*bc30*/  R2UR UR26, R4 ;  /* 0x00000000041a72ca */ /* 0x000fe200000e0000 */
[-CC-:B------:R-:W-:Y:S01]  /*bc40*/  FFMA.FTZ R169, R47, R7.reuse, -R52.reuse ;  /* 0x000000072fa97223 */ /* 0x180fe20000010834 */
[----:B------:R-:W-:Y:S01]  /*bc50*/  R2UR UR22, R12 ;  /* 0x000000000c1672ca */ /* 0x000fe200000e0000 */
[-CC-:B------:R-:W-:Y:S01]  /*bc60*/  FFMA.FTZ R48, R48, R7.reuse, -R52.reuse ;  /* 0x0000000730307223 */ /* 0x180fe20000010834 */
[-C--:B------:R-:W-:Y:S01]  /*bc70*/  FFMA.FTZ R171, R51, R7.reuse, -R52 ;  /* 0x0000000733ab7223 */ /* 0x080fe20000010834 */
[----:B------:R-:W1:Y:S01]  /*bc80*/  MUFU.EX2 R159, R159 ;  /* 0x0000009f009f7308 */ /* 0x000e620000000800 */
[----:B------:R-:W-:Y:S01]  /*bc90*/  R2UR UR18, R14 ;  /* 0x000000000e1272ca */ /* 0x000fe200000e0000 */
[----:B--2---:R-:W-:Y:S01]  /*bca0*/  FADD.FTZ R9, R157, R36 ;  /* 0x000000249d097221 */ /* 0x004fe20000010000 */
[-CC-:B------:R-:W-:Y:S01]  /*bcb0*/  FFMA.FTZ R56, R56, R7.reuse, -R52.reuse ;  /* 0x0000000738387223 */ /* 0x180fe20000010834 */
[-CC-:B------:R-:W-:Y:S01]  /*bcc0*/  FFMA.FTZ R63, R63, R7.reuse, -R52.reuse ;  /* 0x000000073f3f7223 */ /* 0x180fe20000010834 */
[-CC-:B------:R-:W-:Y:S01]  /*bcd0*/  FFMA.FTZ R57, R57, R7.reuse, -R52.reuse ;  /* 0x0000000739397223 */ /* 0x180fe20000010834 */
[----:B------:R-:W-:Y:S01]  /*bce0*/  FFMA.FTZ R52, R64, R7, -R52 ;  /* 0x0000000740347223 */ /* 0x000fe20000010834 */
[----:B------:R-:W-:Y:S01]  /*bcf0*/  F2FP.F16.F32.PACK_AB R152, R45, R152 ;  /* 0x000000982d98723e */ /* 0x000fe200000000ff */
[----:B------:R-:W2:Y:S01]  /*bd00*/  MUFU.EX2 R21, R21 ;  /* 0x0000001500157308 */ /* 0x000ea20000000800 */
[----:B0-----:R-:W-:Y:S01]  /*bd10*/  FADD.FTZ R36, R42, R9 ;  /* 0x000000092a247221 */ /* 0x001fe20000010000 */
[----:B------:R-:W-:Y:S01]  /*bd20*/  FADD.FTZ R9, R160, R5 ;  /* 0x00000005a0097221 */ /* 0x000fe20000010000 */
[----:B------:R-:W-:Y:S01]  /*bd30*/  MOV R5, 0x40000040 ;  /* 0x4000004000057802 */ /* 0x000fe20000000f00 */
[----:B------:R-:W-:Y:S01]  /*bd40*/  IMAD.MOV.U32 R15, RZ, RZ, 0x40000040 ;  /* 0x40000040ff0f7424 */ /* 0x000fe200078e00ff */
[----:B------:R-:W-:Y:S01]  /*bd50*/  F2FP.F16.F32.PACK_AB R154, R49, R154 ;  /* 0x0000009a319a723e */ /* 0x000fe200000000ff */
[----:B------:R-:W-:Y:S01]  /*bd60*/  FADD.FTZ R9, R30, R9 ;  /* 0x000000091e097221 */ /* 0x000fe20000010000 */
[----:B------:R-:W-:Y:S01]  /*bd70*/  R2UR UR27, R5 ;  /* 0x00000000051b72ca */ /* 0x000fe200000e0000 */
[----:B------:R-:W0:Y:S01]  /*bd80*/  MUFU.EX2 R161, R161 ;  /* 0x000000a100a17308 */ /* 0x000e220000000800 */
[----:B-1----:R-:W-:Y:S01]  /*bd90*/  FADD.FTZ R36, R159, R36 ;  /* 0x000000249f247221 */ /* 0x002fe20000010000 */
[----:B------:R-:W-:Y:S01]  /*bda0*/  FADD.FTZ R12, R162, R9 ;  /* 0x00000009a20c7221 */ /* 0x000fe20000010000 */
[----:B------:R-:W-:-:S02]  /*bdb0*/  F2FP.F16.F32.PACK_AB R153, R38, R153 ;  /* 0x000000992699723e */ /* 0x000fc400000000ff */
[----:B------:R-:W-:Y:S01]  /*bdc0*/  F2FP.F16.F32.PACK_AB R155, R41, R155 ;  /* 0x0000009b299b723e */ /* 0x000fe200000000ff */
[----:B------:R-:W-:Y:S01]  /*bdd0*/  FADD.FTZ R5, R33, R12 ;  /* 0x0000000c21057221 */ /* 0x000fe20000010000 */
[----:B------:R-:W-:Y:S01]  /*bde0*/  F2FP.F16.F32.PACK_AB R156, R50, R156 ;  /* 0x0000009c329c723e */ /* 0x000fe200000000ff */
[----:B------:R-:W1:Y:S01]  /*bdf0*/  MUFU.EX2 R24, R24 ;  /* 0x0000001800187308 */ /* 0x000e620000000800 */
[----:B--2---:R-:W-:Y:S01]  /*be00*/  FADD.FTZ R36, R21, R36 ;  /* 0x0000002415247221 */ /* 0x004fe20000010000 */
[----:B------:R-:W-:Y:S01]  /*be10*/  FADD.FTZ R5, R164, R5 ;  /* 0x00000005a4057221 */ /* 0x000fe20000010000 */
[----:B------:R-:W-:Y:S02]  /*be20*/  F2FP.F16.F32.PACK_AB R157, R42, R157 ;  /* 0x0000009d2a9d723e */ /* 0x000fe400000000ff */
[----:B------:R-:W-:Y:S01]  /*be30*/  F2FP.F16.F32.PACK_AB R158, R46, R158 ;  /* 0x0000009e2e9e723e */ /* 0x000fe200000000ff */
[----:B------:R-:W-:Y:S01]  /*be40*/  FADD.FTZ R5, R34, R5 ;  /* 0x0000000522057221 */ /* 0x000fe20000010000 */
[----:B------:R-:W-:Y:S01]  /*be50*/  F2FP.F16.F32.PACK_AB R160, R30, R160 ;  /* 0x000000a01ea0723e */ /* 0x000fe200000000ff */
[----:B------:R-:W2:Y:S01]  /*be60*/  MUFU.EX2 R163, R163 ;  /* 0x000000a300a37308 */ /* 0x000ea20000000800 */
[----:B0-----:R-:W-:Y:S01]  /*be70*/  FADD.FTZ R13, R161, R36 ;  /* 0x00000024a10d7221 */ /* 0x001fe20000010000 */
[----:B------:R-:W-:-:S02]  /*be80*/  F2FP.F16.F32.PACK_AB R162, R33, R162 ;  /* 0x000000a221a2723e */ /* 0x000fc400000000ff */
[----:B------:R-:W-:Y:S02]  /*be90*/  F2FP.F16.F32.PACK_AB R164, R34, R164 ;  /* 0x000000a422a4723e */ /* 0x000fe400000000ff */
[----:B------:R-:W-:Y:S02]  /*bea0*/  R2UR UR11, R15 ;  /* 0x000000000f0b72ca */ /* 0x000fe400000e0000 */
[----:B------:R-:W0:Y:S01]  /*beb0*/  MUFU.EX2 R27, R27 ;  /* 0x0000001b001b7308 */ /* 0x000e220000000800 */
[C---:B-1----:R-:W-:Y:S01]  /*bec0*/  FADD.FTZ R4, R24.reuse, R13 ;  /* 0x0000000d18047221 */ /* 0x042fe20000010000 */
[----:B------:R-:W-:Y:S02]  /*bed0*/  F2FP.F16.F32.PACK_AB R161, R24, R161 ;  /* 0x000000a118a1723e */ /* 0x000fe400000000ff */
[----:B------:R-:W-:Y:S02]  /*bee0*/  F2FP.F16.F32.PACK_AB R159, R21, R159 ;  /* 0x0000009f159f723e */ /* 0x000fe400000000ff */
[----:B------:R-:W-:-:S02]  /*bef0*/  R2UR UR19, R15 ;  /* 0x000000000f1372ca */ /* 0x000fc400000e0000 */
[----:B------:R-:W1:Y:S01]  /*bf00*/  MUFU.EX2 R165, R165 ;  /* 0x000000a500a57308 */ /* 0x000e620000000800 */
[----:B--2---:R-:W-:-:S07]  /*bf10*/  FADD.FTZ R36, R163, R4 ;  /* 0x00000004a3247221 */ /* 0x004fce0000010000 */
[----:B------:R-:W2:Y:S01]  /*bf20*/  MUFU.EX2 R28, R28 ;  /* 0x0000001c001c7308 */ /* 0x000ea20000000800 */
[C---:B0-----:R-:W-:Y:S01]  /*bf30*/  FADD.FTZ R36, R27.reuse, R36 ;  /* 0x000000241b247221 */ /* 0x041fe20000010000 */
[----:B------:R-:W-:-:S06]  /*bf40*/  F2FP.F16.F32.PACK_AB R163, R27, R163 ;  /* 0x000000a31ba3723e */ /* 0x000fcc00000000ff */
[----:B------:R-:W0:Y:S01]  /*bf50*/  MUFU.EX2 R167, R167 ;  /* 0x000000a700a77308 */ /* 0x000e220000000800 */
[----:B-1----:R-:W-:Y:S01]  /*bf60*/  FADD.FTZ R9, R165, R36 ;  /* 0x00000024a5097221 */ /* 0x002fe20000010000 */
[----:B------:R-:W-:Y:S01]  /*bf70*/  FADD.FTZ R36, R166, R5 ;  /* 0x00000005a6247221 */ /* 0x000fe20000010000 */
[----:B------:R-:W-:-:S05]  /*bf80*/  F2FP.F16.F32.PACK_AB R166, R37, R166 ;  /* 0x000000a625a6723e */ /* 0x000fca00000000ff */
[----:B------:R-:W1:Y:S01]  /*bf90*/  MUFU.EX2 R32, R32 ;  /* 0x0000002000207308 */ /* 0x000e620000000800 */
[C---:B--2---:R-:W-:Y:S01]  /*bfa0*/  FADD.FTZ R12, R28.reuse, R9 ;  /* 0x000000091c0c7221 */ /* 0x044fe20000010000 */
[----:B------:R-:W-:Y:S01]  /*bfb0*/  FADD.FTZ R9, R37, R36 ;  /* 0x0000002425097221 */ /* 0x000fe20000010000 */
[----:B------:R-:W-:-:S03]  /*bfc0*/  F2FP.F16.F32.PACK_AB R165, R28, R165 ;  /* 0x000000a51ca5723e */ /* 0x000fc600000000ff */
[----:B------:R-:W-:Y:S02]  /*bfd0*/  FADD.FTZ R24, R168, R9 ;  /* 0x00000009a8187221 */ /* 0x000fe40000010000 */
        /* <DEDUP_REMOVED lines=36> */
[----:B--2---:R-:W-:-:S04]  /*c220*/  FADD.FTZ R5, R57, R24 ;  /* 0x0000001839057221 */ /* 0x004fc80000010000 */
[C---:B0-----:R-:W-:Y:S01]  /*c230*/  FADD.FTZ R12, R52.reuse, R5 ;  /* 0x00000005340c7221 */ /* 0x041fe20000010000 */
[----:B------:R-:W-:Y:S02]  /*c240*/  F2FP.F16.F32.PACK_AB R175, R52, R57 ;  /* 0x0000003934af723e */ /* 0x000fe400000000ff */
[----:B------:R-:W-:Y:S01]  /*c250*/  WARPGROUP.ARRIVE ;  /* 0x00000000000079c5 */ /* 0x000fe20000000000 */
[----:B-1----:R-:W-:-:S05]  /*c260*/  F2FP.F16.F32.PACK_AB R174, R3, R174 ;  /* 0x000000ae03ae723e */ /* 0x002fca00000000ff */
[----:B------:R-:W-:Y:S01]  /*c270*/  HGMMA.64x256x16.F32 R24, R152, gdesc[UR4].tnspB, RZ, !UPT, gsb0 ;  /* 0x43e0000498187df0 */ /* 0x000fe2000c0008ff */
[----:B------:R-:W-:Y:S02]  /*c280*/  FADD.FTZ R13, R3, R4 ;  /* 0x00000004030d7221 */ /* 0x000fe40000010000 */
        /* <DEDUP_REMOVED lines=21> */
[----:B------:R-:W-:Y:S05]  /*c3e0*/  @!P0 BRA `(.L_x_10563) ;  /* 0x0000000000048947 */ /* 0x000fea0003800000 */
[----:B------:R-:W-:Y:S01]  /*c3f0*/  BPT.TRAP 0x1 ;  /* 0x000000040000795c */ /* 0x000fe20000300000 */
.L_x_10563:
[----:B------:R-:W2:Y:S01]  /*c400*/  LDL R4, [R1+0x3c] ;  /* 0x00003c0001047983 */ /* 0x000ea20000100800 */
[----:B------:R-:W-:Y:S01]  /*c410*/  VIADD R3, R176, 0xfffffffe ;  /* 0xfffffffeb0037836 */ /* 0x000fe20000000000 */
[----:B------:R-:W-:Y:S01]  /*c420*/  ULDC UR38, c[0x0][0xad0] ;  /* 0x0002b40000267ab9 */ /* 0x000fe20000000800 */
[----:B------:R-:W-:-:S05]  /*c430*/  VIADD R0, R0, 0x32460 ;  /* 0x0003246000007836 */ /* 0x000fca0000000000 */
[----:B------:R-:W-:-:S04]  /*c440*/  PRMT R0, R177, 0x654, R0 ;  /* 0x00000654b1007816 */ /* 0x000fc80000000000 */
[----:B------:R0:W-:Y:S01]  /*c450*/  SYNCS.ARRIVE.TRANS64.RED.A1T0 RZ, [R0+URZ], RZ ;  /* 0x000000ff00ff79a7 */ /* 0x0001e2000810043f */
[----:B--2---:R-:W-:-:S13]  /*c460*/  ISETP.GE.AND P1, PT, R3, R4, PT ;  /* 0x000000040300720c */ /* 0x004fda0003f26270 */
[----:B0-----:R-:W-:Y:S05]  /*c470*/  @!P1 BRA `(.L_x_10564) ;  /* 0x0000002c00b09947 */ /* 0x001fea0003800000 */
[----:B------:R-:W-:Y:S02]  /*c480*/  IMAD.MOV.U32 R4, RZ, RZ, R20 ;  /* 0x000000ffff047224 */ /* 0x000fe400078e0014 */
[----:B------:R-:W-:-:S07]  /*c490*/  IMAD.MOV.U32 R5, RZ, RZ, R8 ;  /* 0x000000ffff057224 */ /* 0x000fce00078e0008 */
.L_x_10575:
[----:B------:R-:W2:Y:S01]  /*c4a0*/  LDL R6, [R1+0x3c] ;  /* 0x00003c0001067983 */ /* 0x000ea20000100800 */
[----:B------:R-:W-:Y:S01]  /*c4b0*/  VIADD R202, R202, 0x1 ;  /* 0x00000001caca7836 */ /* 0x000fe20000000000 */
[----:B------:R-:W-:Y:S05]  /*c4c0*/  YIELD ;  /* 0x0000000000007946 */ /* 0x000fea0003800000 */
[----:B0----5:R-:W-:Y:S01]  /*c4d0*/  IMAD.MOV.U32 R0, RZ, RZ, R3 ;  /* 0x000000ffff007224 */ /* 0x021fe200078e0003 */
[----:B------:R-:W-:Y:S01]  /*c4e0*/  ISETP.NE.AND P2, PT, R202, 0x2, PT ;  /* 0x00000002ca00780c */ /* 0x000fe20003f45270 */
[----:B------:R-:W-:-:S03]  /*c4f0*/  VIADD R3, R3, 0xffffffff ;  /* 0xffffffff03037836 */ /* 0x000fc60000000000 */
[----:B------:R-:W-:Y:S02]  /*c500*/  SEL R202, R202, RZ, P2 ;  /* 0x000000ffcaca7207 */ /* 0x000fe40001000000 */
[----:B--2---:R-:W-:Y:S02]  /*c510*/  ISETP.GT.AND P1, PT, R0, R6, PT ;  /* 0x000000060000720c */ /* 0x004fe40003f24270 */
[----:B------:R-:W-:-:S04]  /*c520*/  SEL R0, RZ, 0x1, P2 ;  /* 0x00000001ff007807 */ /* 0x000fc80001000000 */
[----:B------:R-:W-:Y:S01]  /*c530*/  LOP3.LUT R214, R214, R0, RZ, 0x3c, !PT ;  /* 0x00000000d6d67212 */ /* 0x000fe200078e3cff */
[----:B------:R-:W-:Y:S06]  /*c540*/  @!P0 BRA `(.L_x_10565) ;  /* 0x0000000000048947 */ /* 0x000fec0003800000 */
[----:B------:R-:W-:Y:S01]  /*c550*/  BPT.TRAP 0x1 ;  /* 0x000000040000795c */ /* 0x000fe20000300000 */
.L_x_10565:
[----:B------:R-:W-:Y:S01]  /*c560*/  IMAD R0, R202, 0x8, R19 ;  /* 0x00000008ca007824 */ /* 0x000fe200078e0213 */
[----:B------:R-:W-:-:S04]  /*c570*/  SHF.L.U32 R6, R214, 0x1f, RZ ;  /* 0x0000001fd6067819 */ /* 0x000fc800000006ff */
[----:B------:R0:W1:Y:S01]  /*c580*/  SYNCS.PHASECHK.TRANS64.TRYWAIT P2, [R0+URZ+0x32430], R6 ;  /* 0x03243006000075a7 */ /* 0x000062000804017f */
[----:B------:R-:W-:Y:S05]  /*c590*/  @!P0 BRA `(.L_x_10566) ;  /* 0x0000000000048947 */ /* 0x000fea0003800000 */
[----:B------:R-:W-:Y:S01]  /*c5a0*/  BPT.TRAP 0x1 ;  /* 0x000000040000795c */ /* 0x000fe20000300000 */
.L_x_10566:
[----:B------:R-:W2:Y:S01]  /*c5b0*/  LDL R7, [R1+0x4] ;  /* 0x0000040001077983 */ /* 0x000ea20000100800 */
[----:B------:R-:W-:Y:S01]  /*c5c0*/  MOV R21, 0x40000040 ;  /* 0x4000004000157802 */ /* 0x000fe20000000f00 */
[----:B--2---:R-:W-:Y:S01]  /*c5d0*/  IMAD R20, R202, 0x300, R7 ;  /* 0x00000300ca147824 */ /* 0x004fe200078e0207 */
[----:B-1----:R-:W-:Y:S06]  /*c5e0*/  @P2 BRA `(.L_x_10567) ;  /* 0x0000000000082947 */ /* 0x002fec0003800000 */
[----:B------:R-:W1:Y:S02]  /*c5f0*/  SYNCS.PHASECHK.TRANS64.TRYWAIT P2, [R0+URZ+0x32430], R6 ;  /* 0x03243006000075a7 */ /* 0x000e64000804017f */
[----:B-1----:R-:W-:Y:S05]  /*c600*/  @!P2 BRA `(.L_x_10568) ;  /* 0x0000011000fca947 */ /* 0x002fea0003800000 */
.L_x_10567:
[----:B------:R-:W-:Y:S05]  /*c610*/  WARPSYNC.ALL ;  /* 0x0000000000007948 */ /* 0x000fea0003800000 */
[C---:B------:R-:W-:Y:S01]  /*c620*/  R2UR UR18, R20.reuse ;  /* 0x00000000141272ca */ /* 0x040fe200000e0000 */
[----:B------:R-:W-:Y:S01]  /*c630*/  WARPGROUP.ARRIVE ;  /* 0x00000000000079c5 */ /* 0x000fe20000000000 */
        /* <DEDUP_REMOVED lines=12> */
[----:B------:R-:W-:-:S02]  /*c700*/  R2UR UR13, R221 ;  /* 0x00000000dd0d72ca */ /* 0x000fc400000e0000 */
[----:B------:R-:W-:Y:S02]  /*c710*/  R2UR UR10, R8 ;  /* 0x00000000080a72ca */ /* 0x000fe400000e0000 */
[----:B------:R-:W-:Y:S01]  /*c720*/  R2UR UR11, R9 ;  /* 0x00000000090b72ca */ /* 0x000fe200000e0000 */
[----:B------:R-:W-:Y:S01]  /*c730*/  HGMMA.64x96x16.F32 R152, gdesc[UR16], RZ, !UPT, gsb0 ;  /* 0x01600000109879f0 */ /* 0x000fe2000c0008ff */
[----:B------:R-:W-:Y:S02]  /*c740*/  R2UR UR8, R218 ;  /* 0x00000000da0872ca */ /* 0x000fe400000e0000 */
[----:B------:R-:W-:Y:S02]  /*c750*/  R2UR UR9, R219 ;  /* 0x00000000db0972ca */ /* 0x000fe400000e0000 */
[----:B------:R-:W-:Y:S02]  /*c760*/  R2UR UR6, R20 ;  /* 0x00000000140672ca */ /* 0x000fe400000e0000 */
        /* <DEDUP_REMOVED lines=15> */
.L_x_10569:
[----:B------:R2:W3:Y:S01]  /*c860*/  SYNCS.PHASECHK.TRANS64.TRYWAIT P2, [R0+URZ+0x32450], R6 ;  /* 0x03245006000075a7 */ /* 0x0004e2000804017f */
[----:B------:R-:W-:Y:S05]  /*c870*/  @!P0 BRA `(.L_x_10570) ;  /* 0x0000000000048947 */ /* 0x000fea0003800000 */
[----:B------:R-:W-:Y:S01]  /*c880*/  BPT.TRAP 0x1 ;  /* 0x000000040000795c */ /* 0x000fe20000300000 */
.L_x_10570:
[----:B---3--:R-:W-:Y:S05]  /*c890*/  @P2 BRA `(.L_x_10571) ;  /* 0x0000000000082947 */ /* 0x008fea0003800000 */
[----:B------:R-:W3:Y:S02]  /*c8a0*/  SYNCS.PHASECHK.TRANS64.TRYWAIT P2, [R0+URZ+0x32450], R6 ;  /* 0x03245006000075a7 */ /* 0x000ee4000804017f */
[----:B---3--:R-:W-:Y:S05]  /*c8b0*/  @!P2 BRA `(.L_x_10572) ;  /* 0x000001100064a947 */ /* 0x008fea0003800000 */
.L_x_10571:
[----:B------:R-:W0:Y:S04]  /*c8c0*/  LDL R8, [R1+0x38] ;  /* 0x0000380001087983 */ /* 0x000e280000100800 */
[----:B------:R-:W4:Y:S04]  /*c8d0*/  LDL.64 R20, [R1+0x48] ;  /* 0x0000480001147983 */ /* 0x000f280000100a00 */
[----:B------:R1:W-:Y:S04]  /*c8e0*/  STL.64 [R1+0x198], R2 ;  /* 0x0001980201007387 */ /* 0x0003e80000100a00 */
[----:B------:R-:W4:Y:S04]  /*c8f0*/  LDL.64 R14, [R1+0x40] ;  /* 0x00004000010e7983 */ /* 0x000f280000100a00 */
[----:B-1----:R-:W4:Y:S01]  /*c900*/  LDL.64 R2, [R1+0x50] ;  /* 0x0000500001027983 */ /* 0x002f220000100a00 */
[----:B------:R-:W-:Y:S05]  /*c910*/  WARPSYNC.ALL ;  /* 0x0000000000007948 */ /* 0x000fea0003800000 */
[----:B------:R-:W-:-:S05]  /*c920*/  IMAD.MOV.U32 R7, RZ, RZ, 0x40000040 ;  /* 0x40000040ff077424 */ /* 0x000fca00078e00ff */
[----:B------:R-:W-:Y:S01]  /*c930*/  R2UR UR7, R7 ;  /* 0x00000000070772ca */ /* 0x000fe200000e0000 */
[----:B------:R-:W-:Y:S01]  /*c940*/  WARPGROUP.ARRIVE ;  /* 0x00000000000079c5 */ /* 0x000fe20000000000 */
[----:B------:R-:W-:Y:S01]  /*c950*/  MOV R9, 0x40000040 ;  /* 0x4000004000097802 */ /* 0x000fe20000000f00 */
[----:B0-23--:R-:W-:-:S05]  /*c960*/  IMAD R6, R202, 0xc00, R8 ;  /* 0x00000c00ca067824 */ /* 0x00dfca00078e0208 */
[----:B------:R-:W-:Y:S02]  /*c970*/  R2UR UR6, R6 ;  /* 0x00000000060672ca */ /* 0x000fe400000e0000 */
[----:B----4-:R-:W-:Y:S02]  /*c980*/  R2UR UR4, R2 ;  /* 0x00000000020472ca */ /* 0x010fe400000e0000 */
[----:B------:R-:W-:Y:S02]  /*c990*/  R2UR UR5, R3 ;  /* 0x00000000030572ca */ /* 0x000fe400000e0000 */
[----:B------:R-:W2:Y:S11]  /*c9a0*/  LDL.64 R2, [R1+0x30] ;  /* 0x0000300001027983 */ /* 0x000eb60000100a00 */
[----:B------:R-:W-:Y:S01]  /*c9b0*/  HGMMA.64x96x16.F32 R152, gdesc[UR4], R152, gsb0 ;  /* 0x01600000049879f0 */ /* 0x000fe20008000898 */
[----:B------:R-:W-:-:S02]  /*c9c0*/  R2UR UR4, R20 ;  /* 0x00000000140472ca */ /* 0x000fc400000e0000 */
[----:B------:R-:W-:Y:S02]  /*c9d0*/  R2UR UR5, R21 ;  /* 0x00000000150572ca */ /* 0x000fe400000e0000 */
[----:B------:R-:W3:Y:S01]  /*c9e0*/  LDL.64 R20, [R1+0x28] ;  /* 0x0000280001147983 */ /* 0x000ee20000100a00 */
[----:B------:R-:W-:Y:S01]  /*c9f0*/  VIADD R8, R6, 0x2 ;  /* 0x0000000206087836 */ /* 0x000fe20000000000 */
[----:B------:R-:W-:-:S04]  /*ca00*/  R2UR UR7, R9 ;  /* 0x00000000090772ca */ /* 0x000fc800000e0000 */
[----:B------:R-:W-:Y:S01]  /*ca10*/  R2UR UR6, R8 ;  /* 0x00000000080672ca */ /* 0x000fe200000e0000 */
[----:B------:R-:W-:Y:S02]  /*ca20*/  VIADD R8, R6, 0x4 ;  /* 0x0000000406087836 */ /* 0x000fe40000000000 */
[----:B------:R-:W-:Y:S01]  /*ca30*/  IMAD.MOV.U32 R9, RZ, RZ, 0x40000040 ;  /* 0x40000040ff097424 */ /* 0x000fe200078e00ff */
[----:B------:R-:W-:Y:S02]  /*ca40*/  WARPGROUP.DEPBAR.LE gsb0, 0x0 ;  /* 0x00008000000079c5 */ /* 0x000fe40000010000 */
[----:B------:R-:W-:-:S07]  /*ca50*/  WARPGROUP.ARRIVE ;  /* 0x00000000000079c5 */ /* 0x000fce0000000000 */
[----:B------:R-:W-:Y:S01]  /*ca60*/  HGMMA.64x96x16.F32 R152, gdesc[UR4], R152, gsb0 ;  /* 0x01600000049879f0 */ /* 0x000fe20008000898 */
[----:B------:R-:W-:Y:S02]  /*ca70*/  R2UR UR4, R14 ;  /* 0x000000000e0472ca */ /* 0x000fe400000e0000 */
[----:B------:R-:W-:Y:S02]  /*ca80*/  R2UR UR5, R15 ;  /* 0x000000000f0572ca */ /* 0x000fe400000e0000 */
[----:B------:R-:W4:Y:S01]  /*ca90*/  LDL.64 R14, [R1+0x20] ;  /* 0x00002000010e7983 */ /* 0x000f220000100a00 */
[----:B------:R-:W-:Y:S02]  /*caa0*/  R2UR UR6, R8 ;  /* 0x00000000080672ca */ /* 0x000fe400000e0000 */
[----:B------:R-:W-:Y:S01]  /*cab0*/  R2UR UR7, R9 ;  /* 0x00000000090772ca */ /* 0x000fe200000e0000 */
[----:B------:R-:W-:Y:S02]  /*cac0*/  VIADD R8, R6, 0x6 ;  /* 0x0000000606087836 */ /* 0x000fe40000000000 */
[----:B------:R-:W-:Y:S01]  /*cad0*/  IMAD.MOV.U32 R9, RZ, RZ, 0x40000040 ;  /* 0x40000040ff097424 */ /* 0x000fe200078e00ff */
[----:B------:R-:W-:-:S02]  /*cae0*/  WARPGROUP.DEPBAR.LE gsb0, 0x0 ;  /* 0x00008000000079c5 */ /* 0x000fc40000010000 */
[----:B------:R-:W-:-:S07]  /*caf0*/  WARPGROUP.ARRIVE ;  /* 0x00000000000079c5 */ /* 0x000fce0000000000 */
[----:B------:R-:W-:Y:S01]  /*cb00*/  HGMMA.64x96x16.F32 R152, gdesc[UR4], R152, gsb0 ;  /* 0x01600000049879f0 */ /* 0x000fe20008000898 */
[----:B------:R-:W-:Y:S02]  /*cb10*/  R2UR UR6, R8 ;  /* 0x00000000080672ca */ /* 0x000fe400000e0000 */
[----:B------:R-:W-:Y:S02]  /*cb20*/  R2UR UR7, R9 ;  /* 0x00000000090772ca */ /* 0x000fe400000e0000 */
[----:B--2---:R-:W-:Y:S02]  /*cb30*/  R2UR UR4, R2 ;  /* 0x00000000020472ca */ /* 0x004fe400000e0000 */
[----:B------:R-:W-:Y:S02]  /*cb40*/  R2UR UR5, R3 ;  /* 0x00000000030572ca */ /* 0x000fe400000e0000 */
[----:B------:R-:W2:Y:S01]  /*cb50*/  LDL.64 R2, [R1+0x18] ;  /* 0x0000180001027983 */ /* 0x000ea20000100a00 */
[----:B------:R-:W-:-:S02]  /*cb60*/  WARPGROUP.DEPBAR.LE gsb0, 0x0 ;  /* 0x00008000000079c5 */ /* 0x000fc40000010000 */
[----:B------:R-:W-:-:S08]  /*cb70*/  WARPGROUP.ARRIVE ;  /* 0x00000000000079c5 */ /* 0x000fd00000000000 */
[----:B------:R-:W-:Y:S01]  /*cb80*/  HGMMA.64x96x16.F32 R152, gdesc[UR4], R152, gsb0 ;  /* 0x01600000049879f0 */ /* 0x000fe20008000898 */
[----:B------:R-:W-:Y:S01]  /*cb90*/  VIADD R8, R6, 0x300 ;  /* 0x0000030006087836 */ /* 0x000fe20000000000 */
[----:B---3--:R-:W-:Y:S01]  /*cba0*/  R2UR UR4, R20 ;  /* 0x00000000140472ca */ /* 0x008fe200000e0000 */
[----:B------:R-:W-:Y:S01]  /*cbb0*/  IMAD.MOV.U32 R9, RZ, RZ, 0x40000040 ;  /* 0x40000040ff097424 */ /* 0x000fe200078e00ff */
[----:B------:R-:W-:Y:S02]  /*cbc0*/  R2UR UR5, R21 ;  /* 0x00000000150572ca */ /* 0x000fe400000e0000 */
[----:B------:R-:W3:Y:S01]  /*cbd0*/  LDL.64 R20, [R1+0x10] ;  /* 0x0000100001147983 */ /* 0x000ee20000100a00 */
[----:B------:R-:W-:Y:S02]  /*cbe0*/  R2UR UR6, R8 ;  /* 0x00000000080672ca */ /* 0x000fe400000e0000 */
[----:B------:R-:W-:Y:S01]  /*cbf0*/  R2UR UR7, R9 ;  /* 0x00000000090772ca */ /* 0x000fe200000e0000 */
[----:B------:R-:W-:-:S02]  /*cc00*/  VIADD R8, R6, 0x302 ;  /* 0x0000030206087836 */ /* 0x000fc40000000000 */
[----:B------:R-:W-:Y:S01]  /*cc10*/  IMAD.MOV.U32 R9, RZ, RZ, 0x40000040 ;  /* 0x40000040ff097424 */ /* 0x000fe200078e00ff */
[----:B------:R-:W-:Y:S02]  /*cc20*/  WARPGROUP.DEPBAR.LE gsb0, 0x0 ;  /* 0x00008000000079c5 */ /* 0x000fe40000010000 */
[----:B------:R-:W-:-:S07]  /*cc30*/  WARPGROUP.ARRIVE ;  /* 0x00000000000079c5 */ /* 0x000fce0000000000 */
[----:B------:R-:W-:Y:S01]  /*cc40*/  HGMMA.64x96x16.F32 R152, gdesc[UR4], R152, gsb0 ;  /* 0x01600000049879f0 */ /* 0x000fe20008000898 */
[----:B----4-:R-:W-:Y:S02]  /*cc50*/  R2UR UR4, R14 ;  /* 0x000000000e0472ca */ /* 0x010fe400000e0000 */
[----:B------:R-:W-:Y:S02]  /*cc60*/  R2UR UR5, R15 ;  /* 0x000000000f0572ca */ /* 0x000fe400000e0000 */
[----:B------:R-:W4:Y:S01]  /*cc70*/  LDL.64 R14, [R1+0x8] ;  /* 0x00000800010e7983 */ /* 0x000f220000100a00 */
[----:B------:R-:W-:Y:S02]  /*cc80*/  R2UR UR6, R8 ;  /* 0x00000000080672ca */ /* 0x000fe400000e0000 */
[----:B------:R-:W-:Y:S01]  /*cc90*/  R2UR UR7, R9 ;  /* 0x00000000090772ca */ /* 0x000fe200000e0000 */
[----:B------:R-:W-:Y:S01]  /*cca0*/  IMAD.MOV.U32 R9, RZ, RZ, 0x40000040 ;  /* 0x40000040ff097424 */ /* 0x000fe200078e00ff */
[----:B------:R-:W-:Y:S01]  /*ccb0*/  IADD3 R8, R6, 0x304, RZ ;  /* 0x0000030406087810 */ /* 0x000fe20007ffe0ff */
[----:B------:R-:W-:-:S02]  /*ccc0*/  WARPGROUP.DEPBAR.LE gsb0, 0x0 ;  /* 0x00008000000079c5 */ /* 0x000fc40000010000 */
[----:B------:R-:W-:-:S08]  /*ccd0*/  WARPGROUP.ARRIVE ;  /* 0x00000000000079c5 */ /* 0x000fd00000000000 */
[----:B------:R-:W-:Y:S01]  /*cce0*/  HGMMA.64x96x16.F32 R152, gdesc[UR4], R152, gsb0 ;  /* 0x01600000049879f0 */ /* 0x000fe20008000898 */
[----:B------:R-:W-:Y:S02]  /*ccf0*/  R2UR UR6, R8 ;  /* 0x00000000080672ca */ /* 0x000fe400000e0000 */
[----:B------:R-:W-:Y:S02]  /*cd00*/  R2UR UR7, R9 ;  /* 0x00000000090772ca */ /* 0x000fe400000e0000 */
[----:B--2---:R-:W-:Y:S02]  /*cd10*/  R2UR UR4, R2 ;  /* 0x00000000020472ca */ /* 0x004fe400000e0000 */
[----:B------:R-:W-:Y:S01]  /*cd20*/  R2UR UR5, R3 ;  /* 0x00000000030572ca */ /* 0x000fe200000e0000 */
[----:B------:R-:W-:Y:S02]  /*cd30*/  WARPGROUP.DEPBAR.LE gsb0, 0x0 ;  /* 0x00008000000079c5 */ /* 0x000fe40000010000 */
[----:B------:R-:W-:Y:S01]  /*cd40*/  WARPGROUP.ARRIVE ;  /* 0x00000000000079c5 */ /* 0x000fe20000000000 */
[----:B------:R-:W-:Y:S01]  /*cd50*/  VIADD R8, R6, 0x306 ;  /* 0x0000030606087836 */ /* 0x000fe20000000000 */
[----:B------:R0:W5:Y:S08]  /*cd60*/  LDL.LU.64 R2, [R1+0x198] ;  /* 0x0001980001027983 */ /* 0x0001700000300a00 */
[----:B------:R-:W-:Y:S01]  /*cd70*/  HGMMA.64x96x16.F32 R152, gdesc[UR4], R152, gsb0 ;  /* 0x01600000049879f0 */ /* 0x000fe20008000898 */
[----:B------:R-:W-:Y:S01]  /*cd80*/  IMAD.MOV.U32 R9, RZ, RZ, 0x40000040 ;  /* 0x40000040ff097424 */ /* 0x000fe200078e00ff */
[----:B------:R-:W-:-:S02]  /*cd90*/  R2UR UR6, R8 ;  /* 0x00000000080672ca */ /* 0x000fc400000e0000 */
[----:B---3--:R-:W-:Y:S02]  /*cda0*/  R2UR UR4, R20 ;  /* 0x00000000140472ca */ /* 0x008fe400000e0000 */
[----:B------:R-:W-:Y:S02]  /*cdb0*/  R2UR UR7, R9 ;  /* 0x00000000090772ca */ /* 0x000fe400000e0000 */
        /* <DEDUP_REMOVED lines=8> */
[----:B----4-:R-:W-:Y:S02]  /*ce40*/  R2UR UR4, R14 ;  /* 0x000000000e0472ca */ /* 0x010fe400000e0000 */
        /* <DEDUP_REMOVED lines=8> */
[----:B------:R-:W-:Y:S02]  /*ced0*/  R2UR UR4, R228 ;  /* 0x00000000e40472ca */ /* 0x000fe400000e0000 */
[----:B------:R-:W-:Y:S01]  /*cee0*/  R2UR UR5, R229 ;  /* 0x00000000e50572ca */ /* 0x000fe200000e0000 */
[----:B------:R-:W-:Y:S01]  /*cef0*/  VIADD R8, R6, 0x604 ;  /* 0x0000060406087836 */ /* 0x000fe20000000000 */
[----:B------:R-:W-:Y:S01]  /*cf00*/  MOV R9, 0x40000040 ;  /* 0x4000004000097802 */ /* 0x000fe20000000f00 */
[----:B------:R-:W-:-:S02]  /*cf10*/  WARPGROUP.DEPBAR.LE gsb0, 0x0 ;  /* 0x00008000000079c5 */ /* 0x000fc40000010000 */
[----:B------:R-:W-:-:S08]  /*cf20*/  WARPGROUP.ARRIVE ;  /* 0x00000000000079c5 */ /* 0x000fd00000000000 */
[----:B------:R-:W-:Y:S01]  /*cf30*/  HGMMA.64x96x16.F32 R152, gdesc[UR4], R152, gsb0 ;  /* 0x01600000049879f0 */ /* 0x000fe20008000898 */
[----:B------:R-:W-:Y:S02]  /*cf40*/  R2UR UR6, R8 ;  /* 0x00000000080672ca */ /* 0x000fe400000e0000 */
[----:B------:R-:W-:Y:S01]  /*cf50*/  R2UR UR7, R9 ;  /* 0x00000000090772ca */ /* 0x000fe200000e0000 */
[----:B------:R-:W-:Y:S01]  /*cf60*/  UMOV UR4, UR56 ;  /* 0x0000003800047c82 */ /* 0x000fe20008000000 */
[----:B------:R-:W-:Y:S01]  /*cf70*/  UMOV UR5, UR57 ;  /* 0x0000003900057c82 */ /* 0x000fe20008000000 */
[----:B------:R-:W-:Y:S02]  /*cf80*/  VIADD R8, R6, 0x606 ;  /* 0x0000060606087836 */ /* 0x000fe40000000000 */
[----:B------:R-:W-:Y:S01]  /*cf90*/  IMAD.MOV.U32 R9, RZ, RZ, 0x40000040 ;  /* 0x40000040ff097424 */ /* 0x000fe200078e00ff */
[----:B------:R-:W-:Y:S02]  /*cfa0*/  WARPGROUP.DEPBAR.LE gsb0, 0x0 ;  /* 0x00008000000079c5 */ /* 0x000fe40000010000 */
[----:B------:R-:W-:-:S06]  /*cfb0*/  WARPGROUP.ARRIVE ;  /* 0x00000000000079c5 */ /* 0x000fcc0000000000 */
        /* <DEDUP_REMOVED lines=32> */
[----:B------:R-:W-:Y:S01]  /*d1c0*/  IMAD.MOV.U32 R7, RZ, RZ, 0x40000040 ;  /* 0x40000040ff077424 */ /* 0x000fe200078e00ff */
[----:B------:R-:W-:Y:S01]  /*d1d0*/  IADD3 R6, R6, 0x906, RZ ;  /* 0x0000090606067810 */ /* 0x000fe20007ffe0ff */
[----:B------:R-:W-:Y:S02]  /*d1e0*/  WARPGROUP.DEPBAR.LE gsb0, 0x0 ;  /* 0x00008000000079c5 */ /* 0x000fe40000010000 */
[----:B------:R-:W-:-:S06]  /*d1f0*/  WARPGROUP.ARRIVE ;  /* 0x00000000000079c5 */ /* 0x000fcc0000000000 */
[----:B------:R-:W-:Y:S01]  /*d200*/  HGMMA.64x96x16.F32 R152, gdesc[UR4], R152, gsb0 ;  /* 0x01600000049879f0 */ /* 0x000fe20008000898 */
[----:B------:R-:W-:Y:S02]  /*d210*/  R2UR UR6, R6 ;  /* 0x00000000060672ca */ /* 0x000fe400000e0000 */
[----:B------:R-:W-:Y:S01]  /*d220*/  R2UR UR7, R7 ;  /* 0x00000000070772ca */ /* 0x000fe200000e0000 */
[----:B------:R-:W-:Y:S01]  /*d230*/  UMOV UR4, UR36 ;  /* 0x0000002400047c82 */ /* 0x000fe20008000000 */
[----:B------:R-:W-:Y:S01]  /*d240*/  UMOV UR5, UR37 ;  /* 0x0000002500057c82 */ /* 0x000fe20008000000 */
[----:B------:R-:W1:Y:S01]  /*d250*/  S2R R14, SR_TID.X ;  /* 0x00000000000e7919 */ /* 0x000e620000002100 */
[----:B------:R-:W-:Y:S02]  /*d260*/  WARPGROUP.DEPBAR.LE gsb0, 0x0 ;  /* 0x00008000000079c5 */ /* 0x000fe40000010000 */
[----:B------:R-:W-:-:S07]  /*d270*/  WARPGROUP.ARRIVE ;  /* 0x00000000000079c5 */ /* 0x000fce0000000000 */
[----:B------:R-:W-:Y:S01]  /*d280*/  HGMMA.64x96x16.F32 R152, gdesc[UR4], R152, gsb0 ;  /* 0x01600000049879f0 */ /* 0x000fe20008000898 */
[----:B-1----:R-:W-:-:S04]  /*d290*/  SHF.R.U32.HI R14, RZ, 0x7, R14 ;  /* 0x00000007ff0e7819 */ /* 0x002fc8000001160e */
[----:B------:R-:W-:Y:S01]  /*d2a0*/  IADD3 R6, -R14, 0xb, RZ ;  /* 0x0000000b0e067810 */ /* 0x000fe20007ffe1ff */
[----:B------:R-:W-:-:S04]  /*d2b0*/  WARPGROUP.DEPBAR.LE gsb0, 0x0 ;  /* 0x00008000000079c5 */ /* 0x000fc80000010000 */
[----:B------:R0:W-:Y:S06]  /*d2c0*/  BAR.ARV R6, 0x100 ;  /* 0x000400060000751d */ /* 0x0001ec0000002000 */
[----:B------:R-:W-:Y:S05]  /*d2d0*/  @!P0 BRA `(.L_x_10573) ;  /* 0x0000000000048947 */ /* 0x000fea0003800000 */
[----:B------:R-:W-:Y:S01]  /*d2e0*/  BPT.TRAP 0x1 ;  /* 0x000000040000795c */ /* 0x000fe20000300000 */
.L_x_10573:
        /* <DEDUP_REMOVED lines=42> */
[----:B------:R-:W-:-:S04]  /*d590*/  FMUL.FTZ R196, R187, UR38 ;  /* 0x00000026bbc47c20 */ /* 0x000fc80008410000 */
        /* <DEDUP_REMOVED lines=52> */
[----:B-1----:R-:W-:-:S02]  /*d8e0*/  FMNMX.FTZ R8, R8, R7, !PT ;  /* 0x0000000708087209 */ /* 0x002fc40007810000 */
[----:B------:R-:W1:Y:S03]  /*d8f0*/  LDC R7, c[0x0][0xa80] ;  /* 0x0002a000ff077b82 */ /* 0x000e660000000800 */
[C---:B------:R-:W-:Y:S02]  /*d900*/  FADD.FTZ R189, -R8.reuse, R5 ;  /* 0x0000000508bd7221 */ /* 0x040fe40000010100 */
[----:B------:R-:W-:Y:S08]  /*d910*/  MUFU.TANH R196, R196 ;  /* 0x000000c400c47308 */ /* 0x000ff00000002400 */
[----:B------:R2:W-:Y:S01]  /*d920*/  MUFU.TANH R5, R170 ;  /* 0x000000aa00057308 */ /* 0x0005e20000002400 */
[-C--:B-1----:R-:W-:Y:S01]  /*d930*/  FMUL.FTZ R154, R8, R7.reuse ;  /* 0x00000007089a7220 */ /* 0x082fe20000410000 */
[----:B------:R-:W-:-:S03]  /*d940*/  FMUL.FTZ R189, R189, R7 ;  /* 0x00000007bdbd7220 */ /* 0x000fc60000410000 */
[-CC-:B------:R-:W-:Y:S01]  /*d950*/  FFMA.FTZ R166, R9, R7.reuse, -R154.reuse ;  /* 0x0000000709a67223 */ /* 0x180fe2000001089a */
[-CC-:B--2---:R-:W-:Y:S01]  /*d960*/  FFMA.FTZ R170, R14, R7.reuse, -R154.reuse ;  /* 0x000000070eaa7223 */ /* 0x184fe2000001089a */
        /* <DEDUP_REMOVED lines=24> */
[----:B------:R-:W-:Y:S01]  /*daf0*/  FFMA.FTZ R188, R188, R7, -R154 ;  /* 0x00000007bcbc7223 */ /* 0x000fe2000001089a */
[----:B-1----:R-:W-:Y:S01]  /*db00*/  FMUL.FTZ R166, R171, UR38 ;  /* 0x00000026aba67c20 */ /* 0x002fe20008410000 */
[----:B------:R1:W4:Y:S01]  /*db10*/  MUFU.EX2 R154, R167 ;  /* 0x000000a7009a7308 */ /* 0x0003220000000800 */
[----:B--2---:R-:W-:Y:S01]  /*db20*/  FFMA.FTZ R13, R157, R13, R152 ;  /* 0x0000000d9d0d7223 */ /* 0x004fe20000010098 */
[----:B------:R-:W-:Y:S01]  /*db30*/  FMUL.FTZ R153, R174, UR38 ;  /* 0x00000026ae997c20 */ /* 0x000fe20008410000 */
[----:B------:R-:W-:Y:S01]  /*db40*/  FMUL.FTZ R171, R182, UR38 ;  /* 0x00000026b6ab7c20 */ /* 0x000fe20008410000 */
[----:B------:R-:W-:Y:S01]  /*db50*/  FMUL.FTZ R189, R183, UR38 ;  /* 0x00000026b7bd7c20 */ /* 0x000fe20008410000 */
[----:B------:R-:W-:Y:S01]  /*db60*/  FMUL.FTZ R174, R186, UR38 ;  /* 0x00000026baae7c20 */ /* 0x000fe20008410000 */
[----:B------:R-:W-:Y:S01]  /*db70*/  FMUL.FTZ R183, R190, UR38 ;  /* 0x00000026beb77c20 */ /* 0x000fe20008410000 */
[----:B------:R-:W-:Y:S01]  /*db80*/  FMUL.FTZ R186, R191, UR38 ;  /* 0x00000026bfba7c20 */ /* 0x000fe20008410000 */
[----:B------:R-:W2:Y:S01]  /*db90*/  MUFU.EX2 R20, R20 ;  /* 0x0000001400147308 */ /* 0x000ea20000000800 */
[C---:B---3--:R-:W-:Y:S01]  /*dba0*/  FADD.FTZ R13, R170.reuse, R13 ;  /* 0x0000000daa0d7221 */ /* 0x048fe20000010000 */
[----:B-1----:R-:W-:Y:S01]  /*dbb0*/  FMUL.FTZ R167, R175, UR38 ;  /* 0x00000026afa77c20 */ /* 0x002fe20008410000 */
[----:B------:R-:W-:Y:S01]  /*dbc0*/  F2FP.F16.F32.PACK_AB R152, R170, R152 ;  /* 0x00000098aa98723e */ /* 0x000fe200000000ff */
[----:B------:R-:W-:Y:S01]  /*dbd0*/  FMUL.FTZ R170, R178, UR38 ;  /* 0x00000026b2aa7c20 */ /* 0x000fe20008410000 */
[----:B------:R-:W-:Y:S01]  /*dbe0*/  FMUL.FTZ R178, R194, UR38 ;  /* 0x00000026c2b27c20 */ /* 0x000fe20008410000 */
[----:B------:R-:W-:Y:S01]  /*dbf0*/  FMUL.FTZ R175, R195, UR38 ;  /* 0x00000026c3af7c20 */ /* 0x000fe20008410000 */
[----:B------:R-:W-:Y:S01]  /*dc00*/  FMUL.FTZ R194, R198, UR38 ;  /* 0x00000026c6c27c20 */ /* 0x000fe20008410000 */
[----:B------:R-:W1:Y:S01]  /*dc10*/  MUFU.TANH R166, R166 ;  /* 0x000000a600a67308 */ /* 0x000e620000002400 */
[----:B----4-:R-:W-:Y:S01]  /*dc20*/  FADD.FTZ R13, R154, R13 ;  /* 0x0000000d9a0d7221 */ /* 0x010fe20000010000 */
[----:B------:R-:W-:Y:S01]  /*dc30*/  FMUL.FTZ R195, R199, UR38 ;  /* 0x00000026c7c37c20 */ /* 0x000fe20008410000 */
[-C--:B------:R-:W-:Y:S01]  /*dc40*/  FMUL.FTZ R24, R24, R157.reuse ;  /* 0x0000009d18187220 */ /* 0x080fe20000410000 */
[-C--:B------:R-:W-:Y:S01]  /*dc50*/  FMUL.FTZ R25, R25, R157.reuse ;  /* 0x0000009d19197220 */ /* 0x080fe20000410000 */
[-C--:B------:R-:W-:Y:S01]  /*dc60*/  FMUL.FTZ R28, R28, R157.reuse ;  /* 0x0000009d1c1c7220 */ /* 0x080fe20000410000 */
[-C--:B------:R-:W-:Y:S01]  /*dc70*/  FMUL.FTZ R29, R29, R157.reuse ;  /* 0x0000009d1d1d7220 */ /* 0x080fe20000410000 */
[-C--:B------:R-:W-:Y:S01]  /*dc80*/  FMUL.FTZ R32, R32, R157.reuse ;  /* 0x0000009d20207220 */ /* 0x080fe20000410000 */
[----:B------:R-:W3:Y:S01]  /*dc90*/  MUFU.TANH R153, R153 ;  /* 0x0000009900997308 */ /* 0x000ee20000002400 */
[C---:B--2---:R-:W-:Y:S01]  /*dca0*/  FADD.FTZ R13, R20.reuse, R13 ;  /* 0x0000000d140d7221 */ /* 0x044fe20000010000 */
[----:B------:R-:W-:Y:S01]  /*dcb0*/  F2FP.F16.F32.PACK_AB R154, R20, R154 ;  /* 0x0000009a149a723e */ /* 0x000fe200000000ff */
[-C--:B------:R-:W-:Y:S01]  /*dcc0*/  FMUL.FTZ R33, R33, R157.reuse ;  /* 0x0000009d21217220 */ /* 0x080fe20000410000 */
        /* <DEDUP_REMOVED lines=36> */
[----:B-1----:R-:W-:Y:S01]  /*df10*/  FMNMX.FTZ R20, R166, R20, !PT ;  /* 0x00000014a6147209 */ /* 0x002fe20007810000 */
[----:B------:R-:W1:Y:S01]  /*df20*/  MUFU.TANH R174, R174 ;  /* 0x000000ae00ae7308 */ /* 0x000e620000002400 */
[-C--:B------:R-:W-:Y:S01]  /*df30*/  FMUL.FTZ R81, R81, R157.reuse ;  /* 0x0000009d51517220 */ /* 0x080fe20000410000 */
[-C--:B------:R-:W-:Y:S01]  /*df40*/  FMUL.FTZ R84, R84, R157.reuse ;  /* 0x0000009d54547220 */ /* 0x080fe20000410000 */
[----:B---3--:R-:W-:Y:S01]  /*df50*/  FMNMX.FTZ R20, R153, R20, !PT ;  /* 0x0000001499147209 */ /* 0x008fe20007810000 */
[-C--:B------:R-:W-:Y:S01]  /*df60*/  FMUL.FTZ R85, R85, R157.reuse ;  /* 0x0000009d55557220 */ /* 0x080fe20000410000 */
[-C--:B------:R-:W-:Y:S01]  /*df70*/  FMUL.FTZ R88, R88, R157.reuse ;  /* 0x0000009d58587220 */ /* 0x080fe20000410000 */
[-C--:B------:R-:W-:Y:S01]  /*df80*/  FMUL.FTZ R89, R89, R157.reuse ;  /* 0x0000009d59597220 */ /* 0x080fe20000410000 */
[----:B--2---:R-:W-:Y:S01]  /*df90*/  FMNMX.FTZ R20, R167, R20, !PT ;  /* 0x00000014a7147209 */ /* 0x004fe20007810000 */
[----:B------:R-:W2:Y:S01]  /*dfa0*/  MUFU.TANH R183, R183 ;  /* 0x000000b700b77308 */ /* 0x000ea20000002400 */
[-C--:B------:R-:W-:Y:S01]  /*dfb0*/  FMUL.FTZ R92, R92, R157.reuse ;  /* 0x0000009d5c5c7220 */ /* 0x080fe20000410000 */
[-C--:B------:R-:W-:Y:S01]  /*dfc0*/  FMUL.FTZ R93, R93, R157.reuse ;  /* 0x0000009d5d5d7220 */ /* 0x080fe20000410000 */
[----:B----4-:R-:W-:Y:S01]  /*dfd0*/  FMNMX.FTZ R20, R170, R20, !PT ;  /* 0x00000014aa147209 */ /* 0x010fe20007810000 */
[-C--:B------:R-:W-:Y:S01]  /*dfe0*/  FMUL.FTZ R96, R96, R157.reuse ;  /* 0x0000009d60607220 */ /* 0x080fe20000410000 */
[-C--:B------:R-:W-:Y:S01]  /*dff0*/  FMUL.FTZ R97, R97, R157.reuse ;  /* 0x0000009d61617220 */ /* 0x080fe20000410000 */
[-C--:B------:R-:W-:Y:S01]  /*e000*/  FMUL.FTZ R100, R100, R157.reuse ;  /* 0x0000009d64647220 */ /* 0x080fe20000410000 */
[----:B------:R-:W-:Y:S01]  /*e010*/  FMNMX.FTZ R20, R179, R20, !PT ;  /* 0x00000014b3147209 */ /* 0x000fe20007810000 */
[----:B------:R-:W3:Y:S01]  /*e020*/  MUFU.TANH R186, R186 ;  /* 0x000000ba00ba7308 */ /* 0x000ee20000002400 */
[-C--:B------:R-:W-:Y:S01]  /*e030*/  FMUL.FTZ R101, R101, R157.reuse ;  /* 0x0000009d65657220 */ /* 0x080fe20000410000 */
[-C--:B------:R-:W-:Y:S01]  /*e040*/  FMUL.FTZ R104, R104, R157.reuse ;  /* 0x0000009d68687220 */ /* 0x080fe20000410000 */
[----:B0-----:R-:W-:Y:S01]  /*e050*/  FMNMX.FTZ R20, R171, R20, !PT ;  /* 0x00000014ab147209 */ /* 0x001fe20007810000 */
[-C--:B------:R-:W-:Y:S01]  /*e060*/  FMUL.FTZ R105, R105, R157.reuse ;  /* 0x0000009d69697220 */ /* 0x080fe20000410000 */
[-C--:B------:R-:W-:Y:S01]  /*e070*/  FMUL.FTZ R108, R108, R157.reuse ;  /* 0x0000009d6c6c7220 */ /* 0x080fe20000410000 */
[-C--:B------:R-:W-:Y:S01]  /*e080*/  FMUL.FTZ R109, R109, R157.reuse ;  /* 0x0000009d6d6d7220 */ /* 0x080fe20000410000 */
[----:B------:R-:W-:Y:S01]  /*e090*/  FMNMX.FTZ R20, R189, R20, !PT ;  /* 0x00000014bd147209 */ /* 0x000fe20007810000 */
[----:B------:R-:W0:Y:S01]  /*e0a0*/  MUFU.TANH R178, R178 ;  /* 0x000000b200b27308 */ /* 0x000e220000002400 */
[-C--:B------:R-:W-:Y:S01]  /*e0b0*/  FMUL.FTZ R112, R112, R157.reuse ;  /* 0x0000009d70707220 */ /* 0x080fe20000410000 */
[-C--:B------:R-:W-:Y:S01]  /*e0c0*/  FMUL.FTZ R113, R113, R157.reuse ;  /* 0x0000009d71717220 */ /* 0x080fe20000410000 */
[----:B-1----:R-:W-:Y:S01]  /*e0d0*/  FMNMX.FTZ R20, R174, R20, !PT ;  /* 0x00000014ae147209 */ /* 0x002fe20007810000 */
[-C--:B------:R-:W-:Y:S01]  /*e0e0*/  FMUL.FTZ R116, R116, R157.reuse ;  /* 0x0000009d74747220 */ /* 0x080fe20000410000 */
[-C--:B------:R-:W-:Y:S01]  /*e0f0*/  FMUL.FTZ R117, R117, R157.reuse ;  /* 0x0000009d75757220 */ /* 0x080fe20000410000 */
[-C--:B------:R-:W-:Y:S01]  /*e100*/  FMUL.FTZ R120, R120, R157.reuse ;  /* 0x0000009d78787220 */ /* 0x080fe20000410000 */
[----:B------:R-:W-:Y:S01]  /*e110*/  FMNMX.FTZ R20, R196, R20, !PT ;  /* 0x00000014c4147209 */ /* 0x000fe20007810000 */
[----:B------:R-:W1:Y:S01]  /*e120*/  MUFU.TANH R175, R175 ;  /* 0x000000af00af7308 */ /* 0x000e620000002400 */
        /* <DEDUP_REMOVED lines=20> */
[----:B------:R-:W-:-:S03]  /*e270*/  FMUL.FTZ R149, R149, R157 ;  /* 0x0000009d95957220 */ /* 0x000fc60000410000 */
[----:B------:R-:W-:Y:S01]  /*e280*/  MUFU.EX2 R157, R156 ;  /* 0x0000009c009d7308 */ /* 0x000fe20000000800 */
[----:B--2---:R-:W-:-:S07]  /*e290*/  FMNMX.FTZ R20, R194, R20, !PT ;  /* 0x00000014c2147209 */ /* 0x004fce0007810000 */
        /* <DEDUP_REMOVED lines=13> */
[CC--:B------:R-:W-:Y:S01]  /*e370*/  FMUL.FTZ R198, R20.reuse, R7.reuse ;  /* 0x0000000714c67220 */ /* 0x0c0fe20000410000 */
[----:B------:R-:W-:Y:S01]  /*e380*/  FADD.FTZ R199, -R20, R4 ;  /* 0x0000000414c77221 */ /* 0x000fe20000010100 */
[----:B------:R-:W-:Y:S02]  /*e390*/  MUFU.EX2 R180, R180 ;  /* 0x000000b400b47308 */ /* 0x000fe40000000800 */
[-CC-:B------:R-:W-:Y:S01]  /*e3a0*/  FFMA.FTZ R190, R166, R7.reuse, -R198.reuse ;  /* 0x00000007a6be7223 */ /* 0x180fe200000108c6 */
[-CC-:B------:R-:W-:Y:S01]  /*e3b0*/  FFMA.FTZ R166, R170, R7.reuse, -R198.reuse ;  /* 0x00000007aaa67223 */ /* 0x180fe200000108c6 */
[-CC-:B------:R-:W-:Y:S01]  /*e3c0*/  FFMA.FTZ R187, R171, R7.reuse, -R198.reuse ;  /* 0x00000007abbb7223 */ /* 0x180fe200000108c6 */
[-CC-:B------:R-:W-:Y:S01]  /*e3d0*/  FFMA.FTZ R170, R174, R7.reuse, -R198.reuse ;  /* 0x00000007aeaa7223 */ /* 0x180fe200000108c6 */
[-CC-:B------:R-:W-:Y:S01]  /*e3e0*/  FFMA.FTZ R171, R196, R7.reuse, -R198.reuse ;  /* 0x00000007c4ab7223 */ /* 0x180fe200000108c6 */
[-CC-:B------:R-:W-:Y:S01]  /*e3f0*/  FFMA.FTZ R174, R178, R7.reuse, -R198.reuse ;  /* 0x00000007b2ae7223 */ /* 0x180fe200000108c6 */
[----:B------:R-:W0:Y:S01]  /*e400*/  S2R R196, SR_CgaCtaId ;  /* 0x0000000000c47919 */ /* 0x000e220000008800 */
[-CC-:B------:R-:W-:Y:S01]  /*e410*/  FFMA.FTZ R178, R194, R7.reuse, -R198.reuse ;  /* 0x00000007c2b27223 */ /* 0x180fe200000108c6 */
[-CC-:B------:R-:W-:Y:S01]  /*e420*/  FFMA.FTZ R182, R192, R7.reuse, -R198.reuse ;  /* 0x00000007c0b67223 */ /* 0x180fe200000108c6 */
[-CC-:B------:R-:W-:Y:S01]  /*e430*/  FFMA.FTZ R192, R163, R7.reuse, -R198.reuse ;  /* 0x00000007a3c07223 */ /* 0x180fe200000108c6 */
[----:B------:R-:W1:Y:S01]  /*e440*/  S2R R194, SR_TID.X ;  /* 0x0000000000c27919 */ /* 0x000e620000002100 */
[----:B------:R-:W-:Y:S01]  /*e450*/  FFMA.FTZ R163, R5, R7, -R198 ;  /* 0x0000000705a37223 */ /* 0x000fe200000108c6 */
[----:B------:R-:W-:-:S02]  /*e460*/  IMAD.MOV.U32 R5, RZ, RZ, 0x40000040 ;  /* 0x40000040ff057424 */ /* 0x000fc400078e00ff */
[-C--:B------:R-:W-:Y:S01]  /*e470*/  FMUL.FTZ R199, R199, R7.reuse ;  /* 0x00000007c7c77220 */ /* 0x080fe20000410000 */
[-CC-:B------:R-:W-:Y:S01]  /*e480*/  FFMA.FTZ R4, R193, R7.reuse, -R198.reuse ;  /* 0x00000007c1047223 */ /* 0x180fe200000108c6 */
[-CC-:B------:R-:W-:Y:S01]  /*e490*/  FFMA.FTZ R197, R197, R7.reuse, -R198.reuse ;  /* 0x00000007c5c57223 */ /* 0x180fe200000108c6 */
[-CC-:B------:R-:W-:Y:S01]  /*e4a0*/  FFMA.FTZ R155, R155, R7.reuse, -R198.reuse ;  /* 0x000000079b9b7223 */ /* 0x180fe200000108c6 */
[----:B------:R-:W-:Y:S01]  /*e4b0*/  R2UR UR7, R5 ;  /* 0x00000000050772ca */ /* 0x000fe200000e0000 */
[----:B------:R-:W-:Y:S01]  /*e4c0*/  VIADD R5, R0, 0x32440 ;  /* 0x0003244000057836 */ /* 0x000fe20000000000 */
        /* <DEDUP_REMOVED lines=16> */
[----:B0-----:R-:W-:Y:S01]  /*e5d0*/  PRMT R5, R196, 0x654, R5 ;  /* 0x00000654c4057816 */ /* 0x001fe20000000005 */
[-C--:B------:R-:W-:Y:S01]  /*e5e0*/  FMUL.FTZ R30, R30, R199.reuse ;  /* 0x000000c71e1e7220 */ /* 0x080fe20000410000 */
[-C--:B------:R-:W-:Y:S01]  /*e5f0*/  FMUL.FTZ R31, R31, R199.reuse ;  /* 0x000000c71f1f7220 */ /* 0x080fe20000410000 */
[-C--:B------:R-:W-:Y:S01]  /*e600*/  FMUL.FTZ R34, R34, R199.reuse ;  /* 0x000000c722227220 */ /* 0x080fe20000410000 */
[----:B-1----:R-:W-:Y:S01]  /*e610*/  SHF.R.U32.HI R194, RZ, 0x7, R194 ;  /* 0x00000007ffc27819 */ /* 0x002fe200000116c2 */
[----:B------:R0:W-:Y:S01]  /*e620*/  SYNCS.ARRIVE.TRANS64.RED.A1T0 RZ, [R5+URZ], RZ ;  /* 0x000000ff05ff79a7 */ /* 0x0001e2000810043f */
[----:B------:R-:W-:Y:S01]  /*e630*/  MUFU.EX2 R182, R182 ;  /* 0x000000b600b67308 */ /* 0x000fe20000000800 */
[----:B---3--:R-:W-:Y:S01]  /*e640*/  FFMA.FTZ R12, R199, R12, R4 ;  /* 0x0000000cc70c7223 */ /* 0x008fe20000010004 */
[-C--:B------:R-:W-:Y:S01]  /*e650*/  FMUL.FTZ R35, R35, R199.reuse ;  /* 0x000000c723237220 */ /* 0x080fe20000410000 */
[-C--:B------:R-:W-:Y:S01]  /*e660*/  FMUL.FTZ R38, R38, R199.reuse ;  /* 0x000000c726267220 */ /* 0x080fe20000410000 */
[-C--:B------:R-:W-:Y:S01]  /*e670*/  FMUL.FTZ R39, R39, R199.reuse ;  /* 0x000000c727277220 */ /* 0x080fe20000410000 */
[-C--:B------:R-:W-:Y:S01]  /*e680*/  FMUL.FTZ R42, R42, R199.reuse ;  /* 0x000000c72a2a7220 */ /* 0x080fe20000410000 */
[-C--:B------:R-:W-:Y:S01]  /*e690*/  FMUL.FTZ R43, R43, R199.reuse ;  /* 0x000000c72b2b7220 */ /* 0x080fe20000410000 */
[----:B------:R-:W-:Y:S01]  /*e6a0*/  FMUL.FTZ R46, R46, R199 ;  /* 0x000000c72e2e7220 */ /* 0x000fe20000410000 */
[----:B0-----:R0:W1:Y:S01]  /*e6b0*/  MUFU.EX2 R5, R155 ;  /* 0x0000009b00057308 */ /* 0x0010620000000800 */
[C---:B----4-:R-:W-:Y:S01]  /*e6c0*/  FADD.FTZ R12, R153.reuse, R12 ;  /* 0x0000000c990c7221 */ /* 0x050fe20000010000 */
[----:B------:R-:W-:Y:S01]  /*e6d0*/  F2FP.F16.F32.PACK_AB R153, R153, R4 ;  /* 0x000000049999723e */ /* 0x000fe200000000ff */
[----:B------:R-:W-:-:S02]  /*e6e0*/  IMAD R4, R202, 0xc00, R227 ;  /* 0x00000c00ca047824 */ /* 0x000fc400078e02e3 */
[-C--:B------:R-:W-:Y:S01]  /*e6f0*/  FMUL.FTZ R47, R47, R199.reuse ;  /* 0x000000c72f2f7220 */ /* 0x080fe20000410000 */
[-C--:B------:R-:W-:Y:S01]  /*e700*/  FMUL.FTZ R50, R50, R199.reuse ;  /* 0x000000c732327220 */ /* 0x080fe20000410000 */
[-C--:B------:R-:W-:Y:S01]  /*e710*/  FMUL.FTZ R51, R51, R199.reuse ;  /* 0x000000c733337220 */ /* 0x080fe20000410000 */
[-C--:B------:R-:W-:Y:S01]  /*e720*/  FMUL.FTZ R54, R54, R199.reuse ;  /* 0x000000c736367220 */ /* 0x080fe20000410000 */
[----:B------:R-:W-:Y:S01]  /*e730*/  R2UR UR6, R4 ;  /* 0x00000000040672ca */ /* 0x000fe200000e0000 */
[----:B0-----:R-:W-:Y:S02]  /*e740*/  VIADD R155, R194, 0x8 ;  /* 0x00000008c29b7836 */ /* 0x001fe40000000000 */
[-C--:B------:R-:W-:Y:S01]  /*e750*/  FMUL.FTZ R55, R55, R199.reuse ;  /* 0x000000c737377220 */ /* 0x080fe20000410000 */
[-C--:B------:R-:W-:Y:S01]  /*e760*/  FMUL.FTZ R58, R58, R199.reuse ;  /* 0x000000c73a3a7220 */ /* 0x080fe20000410000 */
[-C--:B------:R-:W-:Y:S01]  /*e770*/  FMUL.FTZ R59, R59, R199.reuse ;  /* 0x000000c73b3b7220 */ /* 0x080fe20000410000 */
[-C--:B------:R-:W-:Y:S01]  /*e780*/  FMUL.FTZ R62, R62, R199.reuse ;  /* 0x000000c73e3e7220 */ /* 0x080fe20000410000 */
        /* <DEDUP_REMOVED lines=46> */
[----:B-1----:R-:W-:Y:S01]  /*ea70*/  F2FP.F16.F32.PACK_AB R155, R5, R182 ;  /* 0x000000b6059b723e */ /* 0x002fe200000000ff */
[----:B------:R-:W-:Y:S01]  /*ea80*/  MUFU.EX2 R193, R193 ;  /* 0x000000c100c17308 */ /* 0x000fe20000000800 */
[----:B------:R-:W-:-:S03]  /*ea90*/  FADD.FTZ R12, R182, R12 ;  /* 0x0000000cb60c7221 */ /* 0x000fc60000010000 */
[----:B------:R-:W-:Y:S01]  /*eaa0*/  WARPGROUP.ARRIVE ;  /* 0x00000000000079c5 */ /* 0x000fe20000000000 */
[----:B------:R-:W-:-:S03]  /*eab0*/  FADD.FTZ R12, R5, R12 ;  /* 0x0000000c050c7221 */ /* 0x000fc60000010000 */
[----:B------:R-:W-:Y:S02]  /*eac0*/  MUFU.EX2 R192, R192 ;  /* 0x000000c000c07308 */ /* 0x000fe40000000800 */
[----:B------:R-:W-:Y:S06]  /*ead0*/  HGMMA.64x256x16.F32 R24, R152, gdesc[UR4].tnspB, R24, gsb0 ;  /* 0x43e0000498187df0 */ /* 0x000fec0008000818 */
[----:B------:R-:W-:Y:S08]  /*eae0*/  MUFU.EX2 R190, R190 ;  /* 0x000000be00be7308 */ /* 0x000ff00000000800 */
        /* <DEDUP_REMOVED lines=9> */
[----:B------:R-:W-:Y:S01]  /*eb80*/  MUFU.EX2 R179, R179 ;  /* 0x000000b300b37308 */ /* 0x000fe20000000800 */
[----:B------:R-:W-:-:S07]  /*eb90*/  WARPGROUP.DEPBAR.LE gsb0, 0x0 ;  /* 0x00008000000079c5 */ /* 0x000fce0000010000 */
[----:B------:R-:W0:Y:S08]  /*eba0*/  MUFU.EX2 R153, R21 ;  /* 0x0000001500997308 */ /* 0x000e300000000800 */
[----:B------:R1:W2:Y:S08]  /*ebb0*/  MUFU.EX2 R155, R14 ;  /* 0x0000000e009b7308 */ /* 0x0002b00000000800 */
[----:B------:R3:W4:Y:S01]  /*ebc0*/  MUFU.EX2 R154, R15 ;  /* 0x0000000f009a7308 */ /* 0x0007220000000800 */
[----:B0-----:R-:W-:Y:S01]  /*ebd0*/  FADD.FTZ R13, R153, R13 ;  /* 0x0000000d990d7221 */ /* 0x001fe20000010000 */
[----:B-1----:R-:W-:-:S05]  /*ebe0*/  VIADD R14, R4, 0x80 ;  /* 0x00000080040e7836 */ /* 0x002fca0000000000 */
[----:B------:R-:W-:Y:S01]  /*ebf0*/  R2UR UR6, R14 ;  /* 0x000000000e0672ca */ /* 0x000fe200000e0000 */
[----:B------:R0:W1:Y:S01]  /*ec00*/  MUFU.EX2 R21, R158 ;  /* 0x0000009e00157308 */ /* 0x0000620000000800 */
[C---:B--2---:R-:W-:Y:S01]  /*ec10*/  FADD.FTZ R13, R155.reuse, R13 ;  /* 0x0000000d9b0d7221 */ /* 0x044fe20000010000 */
[----:B---3--:R-:W-:Y:S01]  /*ec20*/  IMAD.MOV.U32 R15, RZ, RZ, 0x40000040 ;  /* 0x40000040ff0f7424 */ /* 0x008fe200078e00ff */
[----:B------:R-:W-:Y:S01]  /*ec30*/  F2FP.F16.F32.PACK_AB R156, R155, R153 ;  /* 0x000000999b9c723e */ /* 0x000fe200000000ff */
[----:B------:R-:W-:-:S03]  /*ec40*/  VIADD R14, R4, 0x100 ;  /* 0x00000100040e7836 */ /* 0x000fc60000000000 */
[----:B------:R-:W-:Y:S01]  /*ec50*/  R2UR UR7, R15 ;  /* 0x000000000f0772ca */ /* 0x000fe200000e0000 */
[----:B------:R2:W3:Y:S01]  /*ec60*/  MUFU.EX2 R152, R159 ;  /* 0x0000009f00987308 */ /* 0x0004e20000000800 */
[----:B----4-:R-:W-:Y:S01]  /*ec70*/  FADD.FTZ R13, R154, R13 ;  /* 0x0000000d9a0d7221 */ /* 0x010fe20000010000 */
[C---:B0-----:R-:W-:Y:S01]  /*ec80*/  F2FP.F16.F32.PACK_AB R158, R157.reuse, R154 ;  /* 0x0000009a9d9e723e */ /* 0x041fe200000000ff */
[----:B------:R-:W-:Y:S02]  /*ec90*/  IMAD.MOV.U32 R15, RZ, RZ, 0x40000040 ;  /* 0x40000040ff0f7424 */ /* 0x000fe400078e00ff */
[----:B------:R-:W-:-:S03]  /*eca0*/  FADD.FTZ R13, R157, R13 ;  /* 0x0000000d9d0d7221 */ /* 0x000fc60000010000 */
[----:B------:R-:W0:Y:S01]  /*ecb0*/  MUFU.EX2 R154, R9 ;  /* 0x00000009009a7308 */ /* 0x000e220000000800 */
[----:B--2---:R-:W-:Y:S01]  /*ecc0*/  F2FP.F16.F32.PACK_AB R159, R192, R193 ;  /* 0x000000c1c09f723e */ /* 0x004fe200000000ff */
[----:B-1----:R-:W-:-:S06]  /*ecd0*/  FADD.FTZ R12, R21, R12 ;  /* 0x0000000c150c7221 */ /* 0x002fcc0000010000 */
[----:B------:R-:W1:Y:S01]  /*ece0*/  MUFU.EX2 R9, R163 ;  /* 0x000000a300097308 */ /* 0x000e620000000800 */
[C---:B---3--:R-:W-:Y:S01]  /*ecf0*/  F2FP.F16.F32.PACK_AB R157, R152.reuse, R21 ;  /* 0x00000015989d723e */ /* 0x048fe200000000ff */
[----:B------:R-:W-:-:S03]  /*ed00*/  FADD.FTZ R12, R152, R12 ;  /* 0x0000000c980c7221 */ /* 0x000fc60000010000 */
[----:B------:R-:W-:Y:S01]  /*ed10*/  WARPGROUP.ARRIVE ;  /* 0x00000000000079c5 */ /* 0x000fe20000000000 */
[----:B------:R-:W-:Y:S02]  /*ed20*/  FADD.FTZ R12, R193, R12 ;  /* 0x0000000cc10c7221 */ /* 0x000fe40000010000 */
[----:B------:R2:W3:Y:S01]  /*ed30*/  MUFU.EX2 R153, R162 ;  /* 0x000000a200997308 */ /* 0x0004e20000000800 */
[----:B0-----:R-:W-:Y:S01]  /*ed40*/  FADD.FTZ R13, R154, R13 ;  /* 0x0000000d9a0d7221 */ /* 0x001fe20000010000 */
[----:B------:R-:W-:Y:S01]  /*ed50*/  FADD.FTZ R12, R192, R12 ;  /* 0x0000000cc00c7221 */ /* 0x000fe20000010000 */
[----:B------:R-:W-:Y:S01]  /*ed60*/  HGMMA.64x256x16.F32 R24, R156, gdesc[UR4].tnspB, R24, gsb0 ;  /* 0x43e000049c187df0 */ /* 0x000fe20008000818 */
[----:B------:R-:W-:Y:S01]  /*ed70*/  R2UR UR6, R14 ;  /* 0x000000000e0672ca */ /* 0x000fe200000e0000 */
[C---:B------:R-:W-:Y:S01]  /*ed80*/  FADD.FTZ R13, R160.reuse, R13 ;  /* 0x0000000da00d7221 */ /* 0x040fe20000010000 */
[----:B------:R-:W-:Y:S01]  /*ed90*/  R2UR UR7, R15 ;  /* 0x000000000f0772ca */ /* 0x000fe200000e0000 */
[----:B------:R-:W-:Y:S01]  /*eda0*/  IMAD.MOV.U32 R15, RZ, RZ, 0x40000040 ;  /* 0x40000040ff0f7424 */ /* 0x000fe200078e00ff */
[----:B------:R-:W-:Y:S01]  /*edb0*/  F2FP.F16.F32.PACK_AB R160, R160, R154 ;  /* 0x0000009aa0a0723e */ /* 0x000fe200000000ff */
[----:B------:R-:W-:Y:S01]  /*edc0*/  FADD.FTZ R13, R161, R13 ;  /* 0x0000000da10d7221 */ /* 0x000fe20000010000 */
[----:B--2---:R-:W-:Y:S01]  /*edd0*/  F2FP.F16.F32.PACK_AB R162, R164, R161 ;  /* 0x000000a1a4a2723e */ /* 0x004fe200000000ff */
[----:B------:R0:W2:Y:S01]  /*ede0*/  MUFU.EX2 R154, R166 ;  /* 0x000000a6009a7308 */ /* 0x0000a20000000800 */
[----:B-1----:R-:W-:Y:S01]  /*edf0*/  F2FP.F16.F32.PACK_AB R161, R190, R9 ;  /* 0x00000009bea1723e */ /* 0x002fe200000000ff */
[----:B------:R-:W-:Y:S01]  /*ee00*/  FADD.FTZ R13, R164, R13 ;  /* 0x0000000da40d7221 */ /* 0x000fe20000010000 */
[----:B------:R-:W-:Y:S01]  /*ee10*/  IADD3 R14, R4, 0x180, RZ ;  /* 0x00000180040e7810 */ /* 0x000fe20007ffe0ff */
[----:B------:R-:W-:Y:S01]  /*ee20*/  FADD.FTZ R12, R9, R12 ;  /* 0x0000000c090c7221 */ /* 0x000fe20000010000 */
[----:B---3--:R-:W-:-:S03]  /*ee30*/  F2FP.F16.F32.PACK_AB R163, R153, R191 ;  /* 0x000000bf99a3723e */ /* 0x008fc600000000ff */
[----:B------:R-:W1:Y:S01]  /*ee40*/  MUFU.EX2 R164, R165 ;  /* 0x000000a500a47308 */ /* 0x000e620000000800 */
[----:B0-----:R-:W-:Y:S01]  /*ee50*/  F2FP.F16.F32.PACK_AB R166, R172, R169 ;  /* 0x000000a9aca6723e */ /* 0x001fe200000000ff */
[----:B------:R-:W-:-:S04]  /*ee60*/  FADD.FTZ R12, R190, R12 ;  /* 0x0000000cbe0c7221 */ /* 0x000fc80000010000 */
[----:B------:R-:W-:Y:S02]  /*ee70*/  FADD.FTZ R12, R191, R12 ;  /* 0x0000000cbf0c7221 */ /* 0x000fe40000010000 */
[----:B------:R0:W3:Y:S02]  /*ee80*/  MUFU.EX2 R155, R167 ;  /* 0x000000a7009b7308 */ /* 0x0000e40000000800 */
[----:B------:R-:W-:-:S04]  /*ee90*/  FADD.FTZ R12, R153, R12 ;  /* 0x0000000c990c7221 */ /* 0x000fc80000010000 */
[----:B--2---:R-:W-:Y:S01]  /*eea0*/  FADD.FTZ R12, R154, R12 ;  /* 0x0000000c9a0c7221 */ /* 0x004fe20000010000 */
[----:B-1----:R-:W-:Y:S01]  /*eeb0*/  FADD.FTZ R13, R164, R13 ;  /* 0x0000000da40d7221 */ /* 0x002fe20000010000 */
[C---:B------:R-:W-:Y:S02]  /*eec0*/  F2FP.F16.F32.PACK_AB R164, R168.reuse, R164 ;  /* 0x000000a4a8a4723e */ /* 0x040fe400000000ff */
[----:B0-----:R-:W-:Y:S01]  /*eed0*/  F2FP.F16.F32.PACK_AB R167, R189, R187 ;  /* 0x000000bbbda7723e */ /* 0x001fe200000000ff */
[----:B------:R-:W-:Y:S02]  /*eee0*/  FADD.FTZ R13, R168, R13 ;  /* 0x0000000da80d7221 */ /* 0x000fe40000010000 */
[----:B------:R-:W0:Y:S01]  /*eef0*/  MUFU.EX2 R168, R173 ;  /* 0x000000ad00a87308 */ /* 0x000e220000000800 */
[----:B---3--:R-:W-:Y:S01]  /*ef00*/  F2FP.F16.F32.PACK_AB R165, R155, R154 ;  /* 0x0000009a9ba5723e */ /* 0x008fe200000000ff */
[----:B------:R-:W-:Y:S01]  /*ef10*/  FADD.FTZ R13, R169, R13 ;  /* 0x0000000da90d7221 */ /* 0x000fe20000010000 */
[----:B------:R-:W-:-:S03]  /*ef20*/  FADD.FTZ R12, R155, R12 ;  /* 0x0000000c9b0c7221 */ /* 0x000fc60000010000 */
[----:B------:R-:W-:Y:S01]  /*ef30*/  FADD.FTZ R13, R172, R13 ;  /* 0x0000000dac0d7221 */ /* 0x000fe20000010000 */
[----:B------:R-:W-:Y:S01]  /*ef40*/  FADD.FTZ R12, R187, R12 ;  /* 0x0000000cbb0c7221 */ /* 0x000fe20000010000 */
[----:B------:R-:W1:Y:S03]  /*ef50*/  MUFU.EX2 R172, R181 ;  /* 0x000000b500ac7308 */ /* 0x000e660000000800 */
[----:B------:R-:W-:Y:S01]  /*ef60*/  FADD.FTZ R12, R189, R12 ;  /* 0x0000000cbd0c7221 */ /* 0x000fe20000010000 */
[----:B0-----:R-:W-:Y:S01]  /*ef70*/  FADD.FTZ R13, R168, R13 ;  /* 0x0000000da80d7221 */ /* 0x001fe20000010000 */
[----:B------:R-:W-:-:S03]  /*ef80*/  F2FP.F16.F32.PACK_AB R168, R176, R168 ;  /* 0x000000a8b0a8723e */ /* 0x000fc600000000ff */
[----:B------:R-:W-:-:S04]  /*ef90*/  FADD.FTZ R13, R176, R13 ;  /* 0x0000000db00d7221 */ /* 0x000fc80000010000 */
[----:B------:R-:W-:-:S04]  /*efa0*/  FADD.FTZ R13, R177, R13 ;  /* 0x0000000db10d7221 */ /* 0x000fc80000010000 */
[----:B------:R-:W-:-:S04]  /*efb0*/  FADD.FTZ R13, R180, R13 ;  /* 0x0000000db40d7221 */ /* 0x000fc80000010000 */
[----:B-1----:R-:W-:Y:S01]  /*efc0*/  FADD.FTZ R13, R172, R13 ;  /* 0x0000000dac0d7221 */ /* 0x002fe20000010000 */
[----:B------:R-:W-:-:S03]  /*efd0*/  F2FP.F16.F32.PACK_AB R172, R184, R172 ;  /* 0x000000acb8ac723e */ /* 0x000fc600000000ff */
[----:B------:R-:W-:-:S04]  /*efe0*/  FADD.FTZ R13, R184, R13 ;  /* 0x0000000db80d7221 */ /* 0x000fc80000010000 */
[----:B------:R-:W-:-:S04]  /*eff0*/  FADD.FTZ R13, R185, R13 ;  /* 0x0000000db90d7221 */ /* 0x000fc80000010000 */
[----:B------:R-:W-:Y:S01]  /*f000*/  FADD.FTZ R13, R188, R13 ;  /* 0x0000000dbc0d7221 */ /* 0x000fe20000010000 */
[----:B------:R-:W-:Y:S02]  /*f010*/  WARPGROUP.DEPBAR.LE gsb0, 0x0 ;  /* 0x00008000000079c5 */ /* 0x000fe40000010000 */
[----:B------:R-:W-:Y:S01]  /*f020*/  WARPGROUP.ARRIVE ;  /* 0x00000000000079c5 */ /* 0x000fe20000000000 */
[----:B------:R0:W1:Y:S05]  /*f030*/  MUFU.EX2 R156, R170 ;  /* 0x000000aa009c7308 */ /* 0x00006a0000000800 */
[----:B------:R-:W-:Y:S01]  /*f040*/  HGMMA.64x256x16.F32 R24, R160, gdesc[UR4].tnspB, R24, gsb0 ;  /* 0x43e00004a0187df0 */ /* 0x000fe20008000818 */
[----:B------:R-:W-:Y:S01]  /*f050*/  R2UR UR6, R14 ;  /* 0x000000000e0672ca */ /* 0x000fe200000e0000 */
[----:B------:R-:W-:Y:S01]  /*f060*/  VIADD R14, R4, 0x200 ;  /* 0x00000200040e7836 */ /* 0x000fe20000000000 */
[----:B------:R-:W-:Y:S01]  /*f070*/  R2UR UR7, R15 ;  /* 0x000000000f0772ca */ /* 0x000fe200000e0000 */
[----:B------:R2:W3:Y:S01]  /*f080*/  MUFU.EX2 R157, R171 ;  /* 0x000000ab009d7308 */ /* 0x0004e20000000800 */
[----:B------:R-:W-:Y:S01]  /*f090*/  IMAD.MOV.U32 R15, RZ, RZ, 0x40000040 ;  /* 0x40000040ff0f7424 */ /* 0x000fe200078e00ff */
[----:B0-----:R-:W-:-:S06]  /*f0a0*/  F2FP.F16.F32.PACK_AB R170, R180, R177 ;  /* 0x000000b1b4aa723e */ /* 0x001fcc00000000ff */
[----:B------:R0:W4:Y:S01]  /*f0b0*/  MUFU.EX2 R158, R174 ;  /* 0x000000ae009e7308 */ /* 0x0001220000000800 */
[----:B--2---:R-:W-:Y:S01]  /*f0c0*/  F2FP.F16.F32.PACK_AB R171, R186, R183 ;  /* 0x000000b7baab723e */ /* 0x004fe200000000ff */
[----:B-1----:R-:W-:-:S06]  /*f0d0*/  FADD.FTZ R12, R156, R12 ;  /* 0x0000000c9c0c7221 */ /* 0x002fcc0000010000 */
[----:B------:R1:W2:Y:S01]  /*f0e0*/  MUFU.EX2 R159, R175 ;  /* 0x000000af009f7308 */ /* 0x0002a20000000800 */
[C---:B---3--:R-:W-:Y:S01]  /*f0f0*/  F2FP.F16.F32.PACK_AB R169, R157.reuse, R156 ;  /* 0x0000009c9da9723e */ /* 0x048fe200000000ff */
[----:B------:R-:W-:Y:S01]  /*f100*/  FADD.FTZ R12, R157, R12 ;  /* 0x0000000c9d0c7221 */ /* 0x000fe20000010000 */
[----:B0-----:R-:W-:-:S03]  /*f110*/  F2FP.F16.F32.PACK_AB R174, R188, R185 ;  /* 0x000000b9bcae723e */ /* 0x001fc600000000ff */
[----:B------:R-:W-:Y:S01]  /*f120*/  FADD.FTZ R12, R183, R12 ;  /* 0x0000000cb70c7221 */ /* 0x000fe20000010000 */
[----:B-1----:R-:W-:-:S03]  /*f130*/  F2FP.F16.F32.PACK_AB R175, R179, R178 ;  /* 0x000000b2b3af723e */ /* 0x002fc600000000ff */
[----:B------:R-:W-:-:S04]  /*f140*/  FADD.FTZ R12, R186, R12 ;  /* 0x0000000cba0c7221 */ /* 0x000fc80000010000 */
[----:B----4-:R-:W-:Y:S01]  /*f150*/  FADD.FTZ R12, R158, R12 ;  /* 0x0000000c9e0c7221 */ /* 0x010fe20000010000 */
[----:B--2---:R-:W-:-:S03]  /*f160*/  F2FP.F16.F32.PACK_AB R173, R159, R158 ;  /* 0x0000009e9fad723e */ /* 0x004fc600000000ff */
[----:B------:R-:W-:-:S04]  /*f170*/  FADD.FTZ R12, R159, R12 ;  /* 0x0000000c9f0c7221 */ /* 0x000fc80000010000 */
[----:B------:R-:W-:-:S04]  /*f180*/  FADD.FTZ R12, R178, R12 ;  /* 0x0000000cb20c7221 */ /* 0x000fc80000010000 */
[----:B------:R-:W-:Y:S01]  /*f190*/  FADD.FTZ R12, R179, R12 ;  /* 0x0000000cb30c7221 */ /* 0x000fe20000010000 */
[----:B------:R-:W-:Y:S02]  /*f1a0*/  WARPGROUP.DEPBAR.LE gsb0, 0x0 ;  /* 0x00008000000079c5 */ /* 0x000fe40000010000 */
[----:B------:R-:W-:-:S06]  /*f1b0*/  WARPGROUP.ARRIVE ;  /* 0x00000000000079c5 */ /* 0x000fcc0000000000 */
        /* <DEDUP_REMOVED lines=16> */
[----:B------:R-:W-:Y:S05]  /*f2c0*/  @!P0 BRA `(.L_x_10574) ;  /* 0x0000000000048947 */ /* 0x000fea0003800000 */
[----:B------:R-:W-:Y:S01]  /*f2d0*/  BPT.TRAP 0x1 ;  /* 0x000000040000795c */ /* 0x000fe20000300000 */
.L_x_10574:
[----:B------:R-:W-:Y:S02]  /*f2e0*/  VIADD R0, R0, 0x32460 ;  /* 0x0003246000007836 */ /* 0x000fe40000000000 */
[----:B------:R-:W-:Y:S02]  /*f2f0*/  IMAD.MOV.U32 R4, RZ, RZ, R20 ;  /* 0x000000ffff047224 */ /* 0x000fe400078e0014 */
[----:B------:R-:W-:Y:S01]  /*f300*/  IMAD.MOV.U32 R5, RZ, RZ, R8 ;  /* 0x000000ffff057224 */ /* 0x000fe200078e0008 */
[----:B------:R-:W-:-:S04]  /*f310*/  PRMT R0, R196, 0x654, R0 ;  /* 0x00000654c4007816 */ /* 0x000fc80000000000 */
[----:B------:R0:W-:Y:S01]  /*f320*/  SYNCS.ARRIVE.TRANS64.RED.A1T0 RZ, [R0+URZ], RZ ;  /* 0x000000ff00ff79a7 */ /* 0x0001e2000810043f */
[----:B------:R-:W-:Y:S05]  /*f330*/  @P1 BRA `(.L_x_10575) ;  /* 0xffffffd000581947 */ /* 0x000fea000383ffff */
.L_x_10564:
[----:B------:R-:W2:Y:S01]  /*f340*/  LDL.LU R9, [R1+0x74] ;  /* 0x0000740001097983 */ /* 0x000ea20000300800 */
[----:B------:R-:W-:Y:S05]  /*f350*/  WARPSYNC.ALL ;  /* 0x0000000000007948 */ /* 0x000fea0003800000 */
[----:B0-----:R-:W0:Y:S01]  /*f360*/  SHFL.BFLY PT, R0, R13, 0x2, 0x1f ;  /* 0x0c401f000d007f89 */ /* 0x001e2200000e0000 */
        /* <DEDUP_REMOVED lines=8> */
[----:B-----5:R-:W0:Y:S02]  /*f3f0*/  SHFL.BFLY PT, R3, R0, 0x1, 0x1f ;  /* 0x0c201f0000037f89 */ /* 0x020e2400000e0000 */
[----:B0-----:R-:W-:Y:S01]  /*f400*/  FADD.FTZ R0, R0, R3 ;  /* 0x0000000300007221 */ /* 0x001fe20000010000 */
[----:B------:R-:W-:-:S04]  /*f410*/  MOV R3, RZ ;  /* 0x000000ff00037202 */ /* 0x000fc80000000f00 */
        /* <DEDUP_REMOVED lines=150> */
.L_x_10520:
        /* <DEDUP_REMOVED lines=201> */
[----:B------:R-:W-:Y:S01]  /*10a10*/  ISETP.NE.AND.EX P1, PT, RZ, UR5, PT, P1 ;  /* 0x00000005ff007c0c */ /* 0x000fe2000bf25310 */
[----:B------:R-:W-:Y:S01]  /*10a20*/  IMAD.MOV.U32 R8, RZ, RZ, RZ ;  /* 0x000000ffff087224 */ /* 0x000fe200078e00ff */
[----:B0-----:R-:W-:-:S04]  /*10a30*/  IADD3 R12, P0, R154, UR4, RZ ;  /* 0x000000049a0c7c10 */ /* 0x001fc8000ff1e0ff */
[----:B--2---:R-:W-:-:S07]  /*10a40*/  IADD3.X R13, R48, UR5, RZ, P0, !PT ;  /* 0x00000005300d7c10 */ /* 0x004fce00087fe4ff */
[----:B------:R-:W5:Y:S01]  /*10a50*/  @P1 LDG.E R8, desc[UR60][R12.64] ;  /* 0x0000003c0c081981 */ /* 0x000f62000c1e1900 */
[----:B------:R-:W-:-:S04]  /*10a60*/  ISETP.NE.U32.AND P0, PT, RZ, UR6, PT ;  /* 0x00000006ff007c0c */ /* 0x000fc8000bf05070 */
[----:B------:R-:W-:-:S13]  /*10a70*/  ISETP.NE.AND.EX P0, PT, RZ, UR7, PT, P0 ;  /* 0x00000007ff007c0c */ /* 0x000fda000bf05300 */
[----:B------:R-:W-:Y:S01]  /*10a80*/  @P0 IADD3 R10, P2, R154, UR6, RZ ;  /* 0x000000069a0a0c10 */ /* 0x000fe2000ff5e0ff */
        /* <DEDUP_REMOVED lines=14> */
.L_x_10578:
        /* <DEDUP_REMOVED lines=9> */
[----:B------:R-:W-:-:S02]  /*10c00*/  ISETP.NE.U32.AND P0, PT, RZ, UR4, PT ;  /* 0x00000004ff007c0c */ /* 0x000fc4000bf05070 */
[----:B----4-:R-:W-:Y:S02]  /*10c10*/  ISETP.NE.AND P1, PT, R155, 0x1, PT ;  /* 0x000000019b00780c */ /* 0x010fe40003f25270 */
[----:B------:R-:W-:Y:S01]  /*10c20*/  ISETP.NE.AND.EX P0, PT, RZ, UR5, PT, P0 ;  /* 0x00000005ff007c0c */ /* 0x000fe2000bf05300 */
[-C--:B0-----:R-:W-:Y:S02]  /*10c30*/  IMAD R21, R11, R201.reuse, RZ ;  /* 0x000000c90b157224 */ /* 0x081fe400078e02ff */
[----:B------:R-:W-:-:S05]  /*10c40*/  IMAD.WIDE.U32 R10, R10, R201, RZ ;  /* 0x000000c90a0a7225 */ /* 0x000fca00078e00ff */
[----:B------:R-:W-:-:S03]  /*10c50*/  IADD3 R48, R11, R21, RZ ;  /* 0x000000150b307210 */ /* 0x000fc60007ffe0ff */
[----:B------:R-:W0:Y:S01]  /*10c60*/  @P1 LDC R11, c[0x0][0xcec] ;  /* 0x00033b00ff0b1b82 */ /* 0x000e220000000800 */
[----:B---3--:R-:W-:Y:S02]  /*10c70*/  SEL R3, R3, RZ, !P0 ;  /* 0x000000ff03037207 */ /* 0x008fe40004000000 */
[----:B--2---:R-:W-:-:S03]  /*10c80*/  SEL R9, R9, RZ, !P0 ;  /* 0x000000ff09097207 */ /* 0x004fc60004000000 */
[----:B------:R-:W-:-:S04]  /*10c90*/  IMAD R15, R15, R3, RZ ;  /* 0x000000030f0f7224 */ /* 0x000fc800078e02ff */
[C---:B------:R-:W-:Y:S02]  /*10ca0*/  IMAD R9, R14.reuse, R9, R15 ;  /* 0x000000090e097224 */ /* 0x040fe400078e020f */
[----:B------:R-:W-:-:S03]  /*10cb0*/  IMAD.WIDE.U32 R14, R14, R3, RZ ;  /* 0x000000030e0e7225 */ /* 0x000fc600078e00ff */
[----:B-----5:R-:W-:Y:S02]  /*10cc0*/  IADD3 R14, P0, P3, R14, R10, R8 ;  /* 0x0000000a0e0e7210 */ /* 0x020fe40007b1e008 */
[----:B------:R-:W2:Y:S01]  /*10cd0*/  @P1 LDC R10, c[0x0][0xcf0] ;  /* 0x00033c00ff0a1b82 */ /* 0x000ea20000000800 */
[----:B------:R-:W-:Y:S01]  /*10ce0*/  IMAD.IADD R15, R15, 0x1, R9 ;  /* 0x000000010f0f7824 */ /* 0x000fe200078e0209 */
[----:B------:R-:W-:-:S05]  /*10cf0*/  SEL R9, R158, RZ, P2 ;  /* 0x000000ff9e097207 */ /* 0x000fca0001000000 */
[-C--:B-1----:R-:W-:Y:S02]  /*10d00*/  IMAD R21, R13, R9.reuse, RZ ;  /* 0x000000090d157224 */ /* 0x082fe400078e02ff */
[----:B------:R-:W-:Y:S01]  /*10d10*/  IMAD.WIDE.U32 R12, R12, R9, RZ ;  /* 0x000000090c0c7225 */ /* 0x000fe200078e00ff */
[----:B------:R-:W-:-:S04]  /*10d20*/  SHF.R.S32.HI R9, RZ, 0x1f, R8 ;  /* 0x0000001fff097819 */ /* 0x000fc80000011408 */
[----:B------:R-:W-:Y:S01]  /*10d30*/  IADD3.X R15, R15, R48, R9, P0, P3 ;  /* 0x000000300f0f7210 */ /* 0x000fe200007e6409 */
[----:B------:R-:W-:-:S04]  /*10d40*/  IMAD R48, R159, 0x80, R154 ;  /* 0x000000809f307824 */ /* 0x000fc800078e029a */
[----:B0-----:R-:W-:-:S04]  /*10d50*/  @P1 IMAD.HI.U32 R11, R48, R11, RZ ;  /* 0x0000000b300b1227 */ /* 0x001fc800078e00ff */
[----:B------:R-:W-:Y:S01]  /*10d60*/  IMAD.MOV.U32 R154, RZ, RZ, R48 ;  /* 0x000000ffff9a7224 */ /* 0x000fe200078e0030 */
[----:B--2---:R-:W-:Y:S02]  /*10d70*/  @P1 SHF.R.U32.HI R154, RZ, R10, R11 ;  /* 0x0000000aff9a1219 */ /* 0x004fe4000001160b */
        /* <DEDUP_REMOVED lines=17> */
[----:B------:R-:W-:Y:S04]  /*10e90*/  SHFL.IDX PT, R10, R14, RZ, 0x1c1f ;  /* 0x001c1fff0e0a7589 */ /* 0x000fe800000e0000 */
[----:B------:R-:W0:Y:S04]  /*10ea0*/  SHFL.IDX PT, R11, R0, RZ, 0x1c1f ;  /* 0x001c1fff000b7589 */ /* 0x000e2800000e0000 */
[----:B------:R-:W-:Y:S04]  /*10eb0*/  SHFL.IDX PT, R12, R14, 0x1, 0x1c1f ;  /* 0x003c1f000e0c7f89 */ /* 0x000fe800000e0000 */
[----:B------:R1:W2:Y:S01]  /*10ec0*/  SHFL.IDX PT, R13, R0, 0x1, 0x1c1f ;  /* 0x003c1f00000d7f89 */ /* 0x0002a200000e0000 */
[----:B------:R-:W-:Y:S01]  /*10ed0*/  LOP3.LUT P0, RZ, R160, 0x3, RZ, 0xc0, !PT ;  /* 0x00000003a0ff7812 */ /* 0x000fe2000780c0ff */
[----:B-1----:R-:W-:-:S02]  /*10ee0*/  IMAD R0, R20, R155, RZ ;  /* 0x0000009b14007224 */ /* 0x002fc400078e02ff */
[----:B------:R-:W-:-:S04]  /*10ef0*/  IMAD R20, R159, 0x80, R161 ;  /* 0x000000809f147824 */ /* 0x000fc800078e02a1 */
[C---:B------:R-:W-:Y:S01]  /*10f00*/  VIADD R21, R20.reuse, 0x8 ;  /* 0x0000000814157836 */ /* 0x040fe20000000000 */
[----:B------:R-:W-:-:S04]  /*10f10*/  ISETP.GE.OR P3, PT, R20, R0, P0 ;  /* 0x000000001400720c */ /* 0x000fc80000766670 */
[----:B------:R-:W-:-:S09]  /*10f20*/  ISETP.GE.OR P0, PT, R21, R0, P0 ;  /* 0x000000001500720c */ /* 0x000fd20000706670 */
[----:B0-----:R0:W-:Y:S04]  /*10f30*/  @!P3 ST.E desc[UR60][R10.64], R157 ;  /* 0x0000009d0a00b985 */ /* 0x0011e8000c10193c */
[----:B--2---:R0:W-:Y:S01]  /*10f40*/  @!P0 ST.E desc[UR60][R12.64], R156 ;  /* 0x0000009c0c008985 */ /* 0x0041e2000c10193c */
[----:B------:R-:W-:Y:S05]  /*10f50*/  @P2 BRA `(.L_x_10579) ;  /* 0x00000010009c2947 */ /* 0x000fea0003800000 */
[----:B0-----:R-:W0:Y:S01]  /*10f60*/  S2R R12, SR_TID.X ;  /* 0x00000000000c7919 */ /* 0x001e220000002100 */
[----:B------:R-:W1:Y:S01]  /*10f70*/  @P1 LDC R20, c[0x0][0xcec] ;  /* 0x00033b00ff141b82 */ /* 0x000e620000000800 */
[----:B------:R-:W-:-:S07]  /*10f80*/  ULDC.64 UR4, c[0x0][0xba0] ;  /* 0x0002e80000047ab9 */ /* 0x000fce0000000a00 */
[----:B------:R-:W2:Y:S01]  /*10f90*/  @P1 LDC R21, c[0x0][0xcf0] ;  /* 0x00033c00ff151b82 */ /* 0x000ea20000000800 */
[----:B0-----:R-:W-:-:S05]  /*10fa0*/  VIADD R12, R12, 0xffffff80 ;  /* 0xffffff800c0c7836 */ /* 0x001fca0000000000 */
[----:B------:R-:W-:-:S04]  /*10fb0*/  SHF.R.S32.HI R11, RZ, 0x1f, R12 ;  /* 0x0000001fff0b7819 */ /* 0x000fc8000001140c */
[----:B------:R-:W-:-:S04]  /*10fc0*/  LEA.HI R11, R11, R12, RZ, 0x3 ;  /* 0x0000000c0b0b7211 */ /* 0x000fc800078f18ff */
[----:B------:R-:W-:-:S04]  /*10fd0*/  SHF.R.S32.HI R10, RZ, 0x3, R11 ;  /* 0x00000003ff0a7819 */ /* 0x000fc8000001140b */
[----:B------:R-:W-:-:S05]  /*10fe0*/  LEA R5, R10, R207, 0x6 ;  /* 0x000000cf0a057211 */ /* 0x000fca00078e30ff */
        /* <DEDUP_REMOVED lines=45> */
[C---:B------:R-:W-:Y:S02]  /*112c0*/  LOP3.LUT R15, R6.reuse, 0x380, RZ, 0xc0, !PT ;  /* 0x00000380060f7812 */ /* 0x040fe400078ec0ff */
[----:B------:R-:W-:Y:S02]  /*112d0*/  IADD3 R13, P5, R6, 0xf000, RZ ;  /* 0x0000f000060d7810 */ /* 0x000fe40007fbe0ff */
[----:B------:R-:W-:Y:S01]  /*112e0*/  SHF.R.U64 R44, R44, 0x3, RZ ;  /* 0x000000032c2c7819 */ /* 0x000fe200000012ff */
[----:B------:R-:W5:Y:S01]  /*112f0*/  LD.E.128 R64, desc[UR60][R64.64] ;  /* 0x0000003c40407980 */ /* 0x000f62000c101d00 */
[----:B------:R-:W-:Y:S01]  /*11300*/  SHF.R.U64 R52, R52, 0x3, RZ ;  /* 0x0000000334347819 */ /* 0x000fe200000012ff */
[----:B------:R-:W-:Y:S01]  /*11310*/  IMAD.X R85, RZ, RZ, R7, P5 ;  /* 0x000000ffff557224 */ /* 0x000fe200028e0607 */
[----:B------:R-:W-:-:S02]  /*11320*/  SHF.R.U64 R56, R56, 0x3, RZ ;  /* 0x0000000338387819 */ /* 0x000fc400000012ff */
[----:B------:R-:W-:Y:S02]  /*11330*/  SHF.R.U64 R60, R60, 0x3, RZ ;  /* 0x000000033c3c7819 */ /* 0x000fe400000012ff */
[----:B------:R-:W-:Y:S02]  /*11340*/  SHF.R.U64 R15, R15, 0x3, RZ ;  /* 0x000000030f0f7819 */ /* 0x000fe400000012ff */
[----:B------:R-:W-:Y:S02]  /*11350*/  LOP3.LUT R5, R13, 0x380, RZ, 0xc0, !PT ;  /* 0x000003800d057812 */ /* 0x000fe400078ec0ff */
        /* <DEDUP_REMOVED lines=8> */
[----:B------:R-:W-:-:S02]  /*113e0*/  IADD3.X R61, RZ, R7, RZ, P4, !PT ;  /* 0x00000007ff3d7210 */ /* 0x000fc400027fe4ff */
[C---:B------:R-:W-:Y:S01]  /*113f0*/  IADD3 R69, P0, R6.reuse, 0xb000, RZ ;  /* 0x0000b00006457810 */ /* 0x040fe20007f1e0ff */
[----:B------:R-:W5:Y:S01]  /*11400*/  LD.E.128 R52, desc[UR60][R52.64] ;  /* 0x0000003c34347980 */ /* 0x000f62000c101d00 */
[C---:B------:R-:W-:Y:S02]  /*11410*/  IADD3 R73, P2, R6.reuse, 0xc000, RZ ;  /* 0x0000c00006497810 */ /* 0x040fe40007f5e0ff */
[C---:B------:R-:W-:Y:S01]  /*11420*/  IADD3 R77, P3, R6.reuse, 0xd000, RZ ;  /* 0x0000d000064d7810 */ /* 0x040fe20007f7e0ff */
[----:B------:R-:W5:Y:S01]  /*11430*/  LD.E.128 R56, desc[UR60][R56.64] ;  /* 0x0000003c38387980 */ /* 0x000f62000c101d00 */
[----:B------:R-:W-:Y:S02]  /*11440*/  IADD3 R81, P4, R6, 0xe000, RZ ;  /* 0x0000e00006517810 */ /* 0x000fe40007f9e0ff */
[----:B------:R-:W-:Y:S01]  /*11450*/  LOP3.LUT R4, R15, R6, RZ, 0x3c, !PT ;  /* 0x000000060f047212 */ /* 0x000fe200078e3cff */
[----:B------:R-:W5:Y:S01]  /*11460*/  LD.E.128 R60, desc[UR60][R60.64] ;  /* 0x0000003c3c3c7980 */ /* 0x000f62000c101d00 */
[----:B------:R-:W-:Y:S01]  /*11470*/  SHF.R.U64 R6, R5, 0x3, RZ ;  /* 0x0000000305067819 */ /* 0x000fe200000012ff */
[----:B------:R-:W-:Y:S01]  /*11480*/  IMAD.MOV.U32 R5, RZ, RZ, R7 ;  /* 0x000000ffff057224 */ /* 0x000fe200078e0007 */
[----:B------:R-:W-:-:S02]  /*11490*/  LOP3.LUT R11, R11, 0xfffffff8, RZ, 0xc0, !PT ;  /* 0xfffffff80b0b7812 */ /* 0x000fc400078ec0ff */
[----:B------:R-:W-:Y:S01]  /*114a0*/  LOP3.LUT R84, R6, R13, RZ, 0x3c, !PT ;  /* 0x0000000d06547212 */ /* 0x000fe200078e3cff */
[----:B------:R-:W-:Y:S01]  /*114b0*/  IMAD R13, R8, UR5, R9 ;  /* 0x00000005080d7c24 */ /* 0x000fe2000f8e0209 */
[----:B------:R-:W-:Y:S01]  /*114c0*/  IADD3 R11, R12, -R11, RZ ;  /* 0x8000000b0c0b7210 */ /* 0x000fe20007ffe0ff */
[----:B------:R-:W-:Y:S01]  /*114d0*/  IMAD.WIDE.U32 R8, R8, UR4, RZ ;  /* 0x0000000408087c25 */ /* 0x000fe2000f8e00ff */
[----:B------:R-:W-:Y:S01]  /*114e0*/  LOP3.LUT R68, R69, 0x380, RZ, 0xc0, !PT ;  /* 0x0000038045447812 */ /* 0x000fe200078ec0ff */
[----:B------:R-:W-:Y:S01]  /*114f0*/  ULDC.64 UR4, c[0x0][0xbe8] ;  /* 0x0002fa0000047ab9 */ /* 0x000fe20000000a00 */
[----:B------:R-:W-:Y:S01]  /*11500*/  LOP3.LUT R72, R73, 0x380, RZ, 0xc0, !PT ;  /* 0x0000038049487812 */ /* 0x000fe200078ec0ff */
[----:B------:R-:W-:Y:S01]  /*11510*/  IMAD R11, R11, 0x20, R10 ;  /* 0x000000200b0b7824 */ /* 0x000fe200078e020a */
[----:B------:R-:W-:Y:S01]  /*11520*/  LOP3.LUT R76, R77, 0x380, RZ, 0xc0, !PT ;  /* 0x000003804d4c7812 */ /* 0x000fe200078ec0ff */
[----:B------:R-:W-:Y:S01]  /*11530*/  IMAD.IADD R9, R9, 0x1, R13 ;  /* 0x0000000109097824 */ /* 0x000fe200078e020d */
[----:B------:R-:W-:Y:S01]  /*11540*/  LOP3.LUT R80, R81, 0x380, RZ, 0xc0, !PT ;  /* 0x0000038051507812 */ /* 0x000fe200078ec0ff */
[----:B------:R-:W-:Y:S01]  /*11550*/  IMAD R15, R159, 0x80, R11 ;  /* 0x000000809f0f7824 */ /* 0x000fe200078e020b */
[----:B------:R-:W-:Y:S01]  /*11560*/  SHF.R.U64 R68, R68, 0x3, RZ ;  /* 0x0000000344447819 */ /* 0x000fe200000012ff */
[----:B------:R-:W-:Y:S01]  /*11570*/  IMAD.WIDE.U32 R8, R201, UR4, R8 ;  /* 0x00000004c9087c25 */ /* 0x000fe2000f8e0008 */
[----:B------:R-:W-:Y:S01]  /*11580*/  SHF.R.U64 R72, R72, 0x3, RZ ;  /* 0x0000000348487819 */ /* 0x000fe200000012ff */
[----:B------:R-:W5:Y:S01]  /*11590*/  LD.E.128 R84, desc[UR60][R84.64] ;  /* 0x0000003c54547980 */ /* 0x000f62000c101d00 */
[----:B------:R-:W-:-:S02]  /*115a0*/  SHF.R.U64 R76, R76, 0x3, RZ ;  /* 0x000000034c4c7819 */ /* 0x000fc400000012ff */
[----:B------:R-:W-:Y:S01]  /*115b0*/  SHF.R.U64 R80, R80, 0x3, RZ ;  /* 0x0000000350507819 */ /* 0x000fe200000012ff */
[----:B-1----:R-:W-:Y:S01]  /*115c0*/  @P1 IMAD.HI.U32 R12, R15, R20, RZ ;  /* 0x000000140f0c1227 */ /* 0x002fe200078e00ff */
        /* <DEDUP_REMOVED lines=9> */
[----:B------:R-:W5:Y:S01]  /*11660*/  LD.E.128 R68, desc[UR60][R68.64] ;  /* 0x0000003c44447980 */ /* 0x000f62000c101d00 */
[----:B------:R-:W-:Y:S01]  /*11670*/  IMAD R9, R201, UR5, R9 ;  /* 0x00000005c9097c24 */ /* 0x000fe2000f8e0209 */
[----:B------:R-:W-:Y:S01]  /*11680*/  ULDC.64 UR4, c[0x0][0xbf0] ;  /* 0x0002fc0000047ab9 */ /* 0x000fe20000000a00 */
[----:B------:R-:W-:Y:S01]  /*11690*/  IMAD.MOV.U32 R11, RZ, RZ, R15 ;  /* 0x000000ffff0b7224 */ /* 0x000fe200078e000f */
[----:B--2---:R-:W-:Y:S01]  /*116a0*/  @P1 SHF.R.U32.HI R11, RZ, R21, R12 ;  /* 0x00000015ff0b1219 */ /* 0x004fe2000001160c */
[----:B------:R-:W-:Y:S01]  /*116b0*/  IMAD R14, R14, UR4, RZ ;  /* 0x000000040e0e7c24 */ /* 0x000fe2000f8e02ff */
[----:B------:R-:W5:Y:S01]  /*116c0*/  LD.E.128 R4, desc[UR60][R4.64] ;  /* 0x0000003c04047980 */ /* 0x000f62000c101d00 */
[----:B------:R-:W-:-:S03]  /*116d0*/  IMAD.WIDE.U32 R8, R3, UR4, R8 ;  /* 0x0000000403087c25 */ /* 0x000fc6000f8e0008 */
[----:B------:R-:W5:Y:S01]  /*116e0*/  LD.E.128 R72, desc[UR60][R72.64] ;  /* 0x0000003c48487980 */ /* 0x000f62000c101d00 */
[----:B------:R-:W-:Y:S01]  /*116f0*/  IMAD R13, R3, UR5, R14 ;  /* 0x00000005030d7c24 */ /* 0x000fe2000f8e020e */
[--C-:B------:R-:W-:Y:S02]  /*11700*/  SHF.R.S32.HI R3, RZ, 0x1f, R11.reuse ;  /* 0x0000001fff037819 */ /* 0x100fe4000001140b */
[----:B------:R-:W5:Y:S01]  /*11710*/  LD.E.128 R76, desc[UR60][R76.64] ;  /* 0x0000003c4c4c7980 */ /* 0x000f62000c101d00 */
[----:B------:R-:W-:Y:S01]  /*11720*/  IMAD.MOV R14, RZ, RZ, -R11 ;  /* 0x000000ffff0e7224 */ /* 0x000fe200078e0a0b */
[----:B------:R-:W-:Y:S02]  /*11730*/  ULDC.64 UR4, c[0x0][0xbe0] ;  /* 0x0002f80000047ab9 */ /* 0x000fe40000000a00 */
        /* <DEDUP_REMOVED lines=29> */
.L_x_10783:
        /* <DEDUP_REMOVED lines=10> */
[C---:B------:R-:W-:Y:S01]  /*119b0*/  VIADD R92, R207.reuse, 0x40 ;  /* 0x00000040cf5c7836 */ /* 0x040fe20000000000 */
[----:B------:R-:W-:Y:S01]  /*119c0*/  ISETP.GE.AND P1, PT, R90, UR4, PT ;  /* 0x000000045a007c0c */ /* 0x000fe2000bf26270 */
[C---:B------:R-:W-:Y:S01]  /*119d0*/  VIADD R91, R207.reuse, 0x80 ;  /* 0x00000080cf5b7836 */ /* 0x040fe20000000000 */
[----:B------:R-:W-:Y:S01]  /*119e0*/  ISETP.GE.AND P0, PT, R88, UR4, PT ;  /* 0x0000000458007c0c */ /* 0x000fe2000bf06270 */
[----:B------:R-:W-:Y:S01]  /*119f0*/  VIADD R89, R207, 0xc0 ;  /* 0x000000c0cf597836 */ /* 0x000fe20000000000 */
[----:B------:R-:W-:-:S02]  /*11a00*/  SHF.R.S32.HI R12, RZ, 0x1f, R207 ;  /* 0x0000001fff0c7819 */ /* 0x000fc400000114cf */
[----:B------:R-:W-:Y:S02]  /*11a10*/  SHF.R.S32.HI R92, RZ, 0x1f, R92 ;  /* 0x0000001fff5c7819 */ /* 0x000fe4000001145c */
[----:B------:R-:W-:Y:S02]  /*11a20*/  SHF.R.S32.HI R91, RZ, 0x1f, R91 ;  /* 0x0000001fff5b7819 */ /* 0x000fe4000001145b */
[-C--:B--2---:R-:W-:Y:S02]  /*11a30*/  @!P3 LEA R8, P5, R207, R14.reuse, 0x1 ;  /* 0x0000000ecf08b211 */ /* 0x084fe400078a08ff */
[----:B------:R-:W-:Y:S02]  /*11a40*/  @!P2 LEA R10, P4, R15, R14, 0x1 ;  /* 0x0000000e0f0aa211 */ /* 0x000fe400078808ff */
[----:B-1----:R-:W-:Y:S02]  /*11a50*/  @!P3 LEA.HI.X R9, R207, R48, R12, 0x1, P5 ;  /* 0x00000030cf09b211 */ /* 0x002fe400028f0c0c */
[----:B------:R-:W-:-:S02]  /*11a60*/  @!P1 LEA R12, P5, R90, R14, 0x1 ;  /* 0x0000000e5a0c9211 */ /* 0x000fc400078a08ff */
[----:B------:R-:W-:Y:S01]  /*11a70*/  @!P2 LEA.HI.X R11, R15, R48, R92, 0x1, P4 ;  /* 0x000000300f0ba211 */ /* 0x000fe200020f0c5c */
[----:B-----5:R3:W-:Y:S01]  /*11a80*/  @!P3 ST.E.128 desc[UR60][R8.64], R4 ;  /* 0x000000040800b985 */ /* 0x0207e2000c101d3c */
[----:B------:R-:W-:Y:S02]  /*11a90*/  SHF.R.S32.HI R89, RZ, 0x1f, R89 ;  /* 0x0000001fff597819 */ /* 0x000fe40000011459 */
[----:B------:R-:W-:Y:S01]  /*11aa0*/  @!P0 LEA R14, P4, R88, R14, 0x1 ;  /* 0x0000000e580e8211 */ /* 0x000fe200078808ff */
[----:B------:R3:W-:Y:S01]  /*11ab0*/  @!P2 ST.E.128 desc[UR60][R10.64], R36 ;  /* 0x000000240a00a985 */ /* 0x0007e2000c101d3c */
[-C--:B------:R-:W-:Y:S02]  /*11ac0*/  @!P1 LEA.HI.X R13, R90, R48.reuse, R91, 0x1, P5 ;  /* 0x000000305a0d9211 */ /* 0x080fe400028f0c5b */
[----:B------:R-:W-:-:S03]  /*11ad0*/  @!P0 LEA.HI.X R15, R88, R48, R89, 0x1, P4 ;  /* 0x00000030580f8211 */ /* 0x000fc600020f0c59 */
[----:B------:R3:W-:Y:S04]  /*11ae0*/  @!P1 ST.E.128 desc[UR60][R12.64], R56 ;  /* 0x000000380c009985 */ /* 0x0007e8000c101d3c */
[----:B------:R3:W-:Y:S02]  /*11af0*/  @!P0 ST.E.128 desc[UR60][R14.64], R72 ;  /* 0x000000480e008985 */ /* 0x0007e4000c101d3c */
.L_x_10582:
[----:B------:R-:W-:Y:S05]  /*11b00*/  BSYNC B1 ;  /* 0x0000000000017941 */ /* 0x000fea0003800000 */
.L_x_10581:
[----:B------:R-:W-:-:S03]  /*11b10*/  UMOV UR4, 0xffffffff ;  /* 0xffffffff00047882 */ /* 0x000fc60000000000 */
[----:B------:R-:W-:Y:S05]  /*11b20*/  BRA.DIV UR4, `(.L_x_10583) ;  /* 0x000000c204107947 */ /* 0x000fea000b800000 */
[----:B---3-5:R3:W4:Y:S04]  /*11b30*/  SHFL.IDX PT, R36, R20, 0x1, 0x181f ;  /* 0x00381f0014247f89 */ /* 0x02872800000e0000 */
[----:B--2---:R3:W2:Y:S02]  /*11b40*/  SHFL.IDX PT, R14, R3, 0x1, 0x181f ;  /* 0x00381f00030e7f89 */ /* 0x0046a400000e0000 */
.L_x_10787:
[----:B------:R-:W-:Y:S01]  /*11b50*/  VIADD R5, R21, 0x20 ;  /* 0x0000002015057836 */ /* 0x000fe20000000000 */
        /* <DEDUP_REMOVED lines=17> */
[CC--:B--2---:R-:W-:Y:S02]  /*11c70*/  @!P3 LEA R4, P5, R207.reuse, R14.reuse, 0x1 ;  /* 0x0000000ecf04b211 */ /* 0x0c4fe400078a08ff */
[----:B------:R-:W-:Y:S02]  /*11c80*/  @!P2 LEA R6, P4, R10, R14, 0x1 ;  /* 0x0000000e0a06a211 */ /* 0x000fe400078808ff */
[----:B----4-:R-:W-:-:S02]  /*11c90*/  @!P3 LEA.HI.X R5, R207, R36, R8, 0x1, P5 ;  /* 0x00000024cf05b211 */ /* 0x010fc400028f0c08 */
[C---:B------:R-:W-:Y:S02]  /*11ca0*/  @!P1 LEA R8, P5, R15.reuse, R14, 0x1 ;  /* 0x0000000e0f089211 */ /* 0x040fe400078a08ff */
[----:B------:R-:W-:Y:S01]  /*11cb0*/  @!P2 LEA.HI.X R7, R10, R36, R11, 0x1, P4 ;  /* 0x000000240a07a211 */ /* 0x000fe200020f0c0b */
[----:B------:R2:W-:Y:S01]  /*11cc0*/  @!P3 ST.E.128 desc[UR60][R4.64], R24 ;  /* 0x000000180400b985 */ /* 0x0005e2000c101d3c */
[----:B------:R-:W-:Y:S02]  /*11cd0*/  SHF.R.S32.HI R13, RZ, 0x1f, R13 ;  /* 0x0000001fff0d7819 */ /* 0x000fe4000001140d */
[C---:B------:R-:W-:Y:S01]  /*11ce0*/  @!P0 LEA R10, P4, R12.reuse, R14, 0x1 ;  /* 0x0000000e0c0a8211 */ /* 0x040fe200078808ff */
[----:B------:R2:W-:Y:S01]  /*11cf0*/  @!P2 ST.E.128 desc[UR60][R6.64], R40 ;  /* 0x000000280600a985 */ /* 0x0005e2000c101d3c */
[-C--:B------:R-:W-:Y:S02]  /*11d00*/  @!P1 LEA.HI.X R9, R15, R36.reuse, R37, 0x1, P5 ;  /* 0x000000240f099211 */ /* 0x080fe400028f0c25 */
[----:B------:R-:W-:-:S03]  /*11d10*/  @!P0 LEA.HI.X R11, R12, R36, R13, 0x1, P4 ;  /* 0x000000240c0b8211 */ /* 0x000fc600020f0c0d */
[----:B------:R2:W-:Y:S04]  /*11d20*/  @!P1 ST.E.128 desc[UR60][R8.64], R60 ;  /* 0x0000003c08009985 */ /* 0x0005e8000c101d3c */
[----:B------:R2:W-:Y:S02]  /*11d30*/  @!P0 ST.E.128 desc[UR60][R10.64], R76 ;  /* 0x0000004c0a008985 */ /* 0x0005e4000c101d3c */
.L_x_10585:
[----:B------:R-:W-:Y:S05]  /*11d40*/  BSYNC B1 ;  /* 0x0000000000017941 */ /* 0x000fea0003800000 */
.L_x_10584:
[----:B------:R-:W-:-:S03]  /*11d50*/  UMOV UR4, 0xffffffff ;  /* 0xffffffff00047882 */ /* 0x000fc60000000000 */
[----:B------:R-:W-:Y:S05]  /*11d60*/  BRA.DIV UR4, `(.L_x_10586) ;  /* 0x000000be04c87947 */ /* 0x000fea000b800000 */
[----:B--2---:R2:W0:Y:S04]  /*11d70*/  SHFL.IDX PT, R24, R20, 0x2, 0x181f ;  /* 0x00581f0014187f89 */ /* 0x00442800000e0000 */
[----:B------:R2:W0:Y:S02]  /*11d80*/  SHFL.IDX PT, R14, R3, 0x2, 0x181f ;  /* 0x00581f00030e7f89 */ /* 0x00042400000e0000 */
.L_x_10791:
[----:B------:R-:W-:Y:S01]  /*11d90*/  VIADD R5, R21, 0x40 ;  /* 0x0000004015057836 */ /* 0x000fe20000000000 */
        /* <DEDUP_REMOVED lines=30> */
.L_x_10588:
[----:B------:R-:W-:Y:S05]  /*11f80*/  BSYNC B1 ;  /* 0x0000000000017941 */ /* 0x000fea0003800000 */
.L_x_10587:
[----:B------:R-:W-:-:S03]  /*11f90*/  UMOV UR4, 0xffffffff ;  /* 0xffffffff00047882 */ /* 0x000fc60000000000 */
[----:B------:R-:W-:Y:S05]  /*11fa0*/  BRA.DIV UR4, `(.L_x_10589) ;  /* 0x000000be04807947 */ /* 0x000fea000b800000 */
[----:B0-23--:R-:W0:Y:S04]  /*11fb0*/  SHFL.IDX PT, R20, R20, 0x3, 0x181f ;  /* 0x00781f0014147f89 */ /* 0x00de2800000e0000 */
[----:B------:R2:W3:Y:S02]  /*11fc0*/  SHFL.IDX PT, R14, R3, 0x3, 0x181f ;  /* 0x00781f00030e7f89 */ /* 0x0004e400000e0000 */
.L_x_10795:
[----:B------:R-:W-:-:S05]  /*11fd0*/  VIADD R21, R21, 0x60 ;  /* 0x0000006015157836 */ /* 0x000fca0000000000 */
[----:B------:R-:W-:-:S13]  /*11fe0*/  ISETP.GE.AND P0, PT, R21, R0, PT ;  /* 0x000000001500720c */ /* 0x000fda0003f06270 */
[----:B------:R-:W-:Y:S05]  /*11ff0*/  @P0 BRA `(.L_x_10590) ;  /* 0x0000002c00f00947 */ /* 0x000fea0003800000 */
[C---:B------:R-:W-:Y:S01]  /*12000*/  VIADD R11, R207.reuse, 0x40 ;  /* 0x00000040cf0b7836 */ /* 0x040fe20000000000 */
[----:B------:R-:W-:Y:S01]  /*12010*/  ULDC UR4, c[0x0][0xbc8] ;  /* 0x0002f20000047ab9 */ /* 0x000fe20000000800 */
[C---:B--2---:R-:W-:Y:S01]  /*12020*/  VIADD R3, R207.reuse, 0x80 ;  /* 0x00000080cf037836 */ /* 0x044fe20000000000 */
        /* <DEDUP_REMOVED lines=8> */
[-C--:B---3--:R-:W-:Y:S02]  /*120b0*/  @!P3 LEA R4, P0, R207, R14.reuse, 0x1 ;  /* 0x0000000ecf04b211 */ /* 0x088fe400078008ff */
[-C--:B------:R-:W-:Y:S02]  /*120c0*/  @!P4 LEA R6, P1, R11, R14.reuse, 0x1 ;  /* 0x0000000e0b06c211 */ /* 0x080fe400078208ff */
[----:B------:R-:W-:Y:S02]  /*120d0*/  @!P5 LEA R8, P2, R3, R14, 0x1 ;  /* 0x0000000e0308d211 */ /* 0x000fe400078408ff */
[-C--:B0-----:R-:W-:Y:S02]  /*120e0*/  @!P3 LEA.HI.X R5, R207, R20.reuse, R13, 0x1, P0 ;  /* 0x00000014cf05b211 */ /* 0x081fe400000f0c0d */
        /* <DEDUP_REMOVED lines=8> */
[----:B------:R-:W-:Y:S02]  /*12170*/  IADD3 R10, R207, 0xc0, RZ ;  /* 0x000000c0cf0a7810 */ /* 0x000fe40007ffe0ff */
[----:B0-----:R-:W-:Y:S02]  /*12180*/  LEA R4, P0, R3, R14, 0x1 ;  /* 0x0000000e03047211 */ /* 0x001fe400078008ff */
[----:B------:R-:W-:-:S04]  /*12190*/  SHF.R.S32.HI R10, RZ, 0x1f, R10 ;  /* 0x0000001fff0a7819 */ /* 0x000fc8000001140a */
[----:B------:R-:W-:-:S05]  /*121a0*/  LEA.HI.X R5, R3, R20, R10, 0x1, P0 ;  /* 0x0000001403057211 */ /* 0x000fca00000f0c0a */
[----:B------:R0:W-:Y:S01]  /*121b0*/  ST.E.128 desc[UR60][R4.64], R84 ;  /* 0x0000005404007985 */ /* 0x0001e2000c101d3c */
[----:B------:R-:W-:Y:S05]  /*121c0*/  BRA `(.L_x_10590) ;  /* 0x0000002c007c7947 */ /* 0x000fea0003800000 */
.L_x_10579:
[----:B0-----:R-:W0:Y:S01]  /*121d0*/  @P1 LDC R10, c[0x0][0xcec] ;  /* 0x00033b00ff0a1b82 */ /* 0x001e220000000800 */
[----:B------:R-:W-:Y:S01]  /*121e0*/  IMAD.MOV.U32 R6, RZ, RZ, R48 ;  /* 0x000000ffff067224 */ /* 0x000fe200078e0030 */
[----:B------:R-:W-:-:S06]  /*121f0*/  ULDC.64 UR4, c[0x0][0xc08] ;  /* 0x0003020000047ab9 */ /* 0x000fcc0000000a00 */
[----:B------:R-:W1:Y:S01]  /*12200*/  @P1 LDC R7, c[0x0][0xcf0] ;  /* 0x00033c00ff071b82 */ /* 0x000e620000000800 */
[----:B0-----:R-:W-:-:S05]  /*12210*/  @P1 IMAD.HI.U32 R10, R48, R10, RZ ;  /* 0x0000000a300a1227 */ /* 0x001fca00078e00ff */
[----:B-1----:R-:W-:Y:S01]  /*12220*/  @P1 SHF.R.U32.HI R6, RZ, R7, R10 ;  /* 0x00000007ff061219 */ /* 0x002fe2000001160a */
[----:B------:R-:W-:-:S04]  /*12230*/  IMAD R7, R9, UR4, RZ ;  /* 0x0000000409077c24 */ /* 0x000fc8000f8e02ff */
[C---:B------:R-:W-:Y:S02]  /*12240*/  IMAD R7, R8.reuse, UR5, R7 ;  /* 0x0000000508077c24 */ /* 0x040fe4000f8e0207 */
[----:B------:R-:W-:Y:S01]  /*12250*/  IMAD.WIDE.U32 R8, R8, UR4, RZ ;  /* 0x0000000408087c25 */ /* 0x000fe2000f8e00ff */
[----:B------:R-:W-:-:S03]  /*12260*/  ULDC.64 UR4, c[0x0][0xc38] ;  /* 0x00030e0000047ab9 */ /* 0x000fc60000000a00 */
[----:B------:R-:W-:Y:S01]  /*12270*/  IMAD.IADD R9, R9, 0x1, R7 ;  /* 0x0000000109097824 */ /* 0x000fe200078e0207 */
[----:B------:R-:W-:Y:S01]  /*12280*/  SHF.R.S32.HI R7, RZ, 0x1f, R3 ;  /* 0x0000001fff077819 */ /* 0x000fe20000011403 */
[----:B------:R-:W-:-:S04]  /*12290*/  IMAD.WIDE.U32 R8, R201, UR4, R8 ;  /* 0x00000004c9087c25 */ /* 0x000fc8000f8e0008 */
[----:B------:R-:W-:Y:S01]  /*122a0*/  IMAD R9, R201, UR5, R9 ;  /* 0x00000005c9097c24 */ /* 0x000fe2000f8e0209 */
[----:B------:R-:W-:Y:S02]  /*122b0*/  ULDC.64 UR4, c[0x0][0xc40] ;  /* 0x0003100000047ab9 */ /* 0x000fe40000000a00 */
[----:B------:R-:W-:Y:S02]  /*122c0*/  IMAD R7, R7, UR4, RZ ;  /* 0x0000000407077c24 */ /* 0x000fe4000f8e02ff */
[----:B------:R-:W-:-:S04]  /*122d0*/  IMAD.WIDE.U32 R8, R3, UR4, R8 ;  /* 0x0000000403087c25 */ /* 0x000fc8000f8e0008 */
[----:B------:R-:W-:Y:S01]  /*122e0*/  IMAD R7, R3, UR5, R7 ;  /* 0x0000000503077c24 */ /* 0x000fe2000f8e0207 */
[----:B------:R-:W-:Y:S01]  /*122f0*/  ULDC.64 UR4, c[0x0][0xc48] ;  /* 0x0003120000047ab9 */ /* 0x000fe20000000a00 */
[--C-:B------:R-:W-:Y:S02]  /*12300*/  IMAD.MOV R3, RZ, RZ, -R6.reuse ;  /* 0x000000ffff037224 */ /* 0x100fe400078e0a06 */
[----:B------:R-:W-:Y:S01]  /*12310*/  IMAD.IADD R9, R9, 0x1, R7 ;  /* 0x0000000109097824 */ /* 0x000fe200078e0207 */
[----:B------:R-:W-:Y:S01]  /*12320*/  SHF.R.S32.HI R7, RZ, 0x1f, R6 ;  /* 0x0000001fff077819 */ /* 0x000fe20000011406 */
[----:B------:R-:W-:Y:S02]  /*12330*/  IMAD R3, R155, R3, R48 ;  /* 0x000000039b037224 */ /* 0x000fe400078e0230 */
[----:B------:R-:W-:-:S04]  /*12340*/  IMAD.WIDE.U32 R8, R158, UR4, R8 ;  /* 0x000000049e087c25 */ /* 0x000fc8000f8e0008 */
[----:B------:R-:W-:Y:S01]  /*12350*/  IMAD R9, R158, UR5, R9 ;  /* 0x000000059e097c24 */ /* 0x000fe2000f8e0209 */
[----:B------:R-:W-:Y:S02]  /*12360*/  ULDC.64 UR4, c[0x0][0xc30] ;  /* 0x00030c0000047ab9 */ /* 0x000fe40000000a00 */
[----:B------:R-:W-:Y:S02]  /*12370*/  IMAD R7, R7, UR4, RZ ;  /* 0x0000000407077c24 */ /* 0x000fe4000f8e02ff */
[----:B------:R-:W-:-:S04]  /*12380*/  IMAD.WIDE.U32 R8, R6, UR4, R8 ;  /* 0x0000000406087c25 */ /* 0x000fc8000f8e0008 */
[----:B------:R-:W-:Y:S01]  /*12390*/  IMAD R7, R6, UR5, R7 ;  /* 0x0000000506077c24 */ /* 0x000fe2000f8e0207 */
[----:B------:R-:W-:Y:S01]  /*123a0*/  ULDC.64 UR4, c[0x0][0xc28] ;  /* 0x00030a0000047ab9 */ /* 0x000fe20000000a00 */
[----:B------:R-:W-:Y:S02]  /*123b0*/  VIADD R6, R19, 0x32420 ;  /* 0x0003242013067836 */ /* 0x000fe40000000000 */
[----:B------:R-:W-:-:S03]  /*123c0*/  IMAD.IADD R9, R9, 0x1, R7 ;  /* 0x0000000109097824 */ /* 0x000fc600078e0207 */
[----:B------:R-:W-:Y:S01]  /*123d0*/  PRMT R6, RZ, 0x654, R6 ;  /* 0x00000654ff067816 */ /* 0x000fe20000000006 */
[----:B------:R-:W-:-:S03]  /*123e0*/  IMAD.WIDE.U32 R8, R3, UR4, R8 ;  /* 0x0000000403087c25 */ /* 0x000fc6000f8e0008 */
[----:B------:R0:W-:Y:S02]  /*123f0*/  SYNCS.ARRIVE.TRANS64.RED.A1T0 RZ, [R6+URZ], RZ ;  /* 0x000000ff06ff79a7 */ /* 0x0001e4000810043f */
[----:B0-----:R-:W-:-:S05]  /*12400*/  SHF.R.S32.HI R6, RZ, 0x1f, R3 ;  /* 0x0000001fff067819 */ /* 0x001fca0000011403 */
[----:B------:R-:W-:-:S04]  /*12410*/  IMAD R6, R6, UR4, RZ ;  /* 0x0000000406067c24 */ /* 0x000fc8000f8e02ff */
[----:B------:R-:W-:Y:S01]  /*12420*/  IMAD R6, R3, UR5, R6 ;  /* 0x0000000503067c24 */ /* 0x000fe2000f8e0206 */
[----:B------:R-:W-:Y:S02]  /*12430*/  ULDC.64 UR4, c[0x0][0xc00] ;  /* 0x0003000000047ab9 */ /* 0x000fe40000000a00 */
[----:B------:R-:W-:Y:S01]  /*12440*/  LEA R3, P0, R8, UR4, 0x2 ;  /* 0x0000000408037c11 */ /* 0x000fe2000f8010ff */
[----:B------:R-:W-:Y:S01]  /*12450*/  IMAD.IADD R6, R9, 0x1, R6 ;  /* 0x0000000109067824 */ /* 0x000fe200078e0206 */
[----:B------:R-:W-:-:S04]  /*12460*/  UMOV UR4, 0xffffffff ;  /* 0xffffffff00047882 */ /* 0x000fc80000000000 */
[----:B------:R-:W-:Y:S01]  /*12470*/  LEA.HI.X R8, R8, UR5, R6, 0x2, P0 ;  /* 0x0000000508087c11 */ /* 0x000fe200080f1406 */
[----:B------:R-:W-:Y:S06]  /*12480*/  BRA.DIV UR4, `(.L_x_10591) ;  /* 0x000000ba04907947 */ /* 0x000fec000b800000 */
[----:B------:R0:W1:Y:S04]  /*12490*/  SHFL.IDX PT, R9, R8, RZ, 0x1c1f ;  /* 0x001c1fff08097589 */ /* 0x00006800000e0000 */
[----:B------:R0:W2:Y:S02]  /*124a0*/  SHFL.IDX PT, R12, R3, RZ, 0x1c1f ;  /* 0x001c1fff030c7589 */ /* 0x0000a400000e0000 */
.L_x_10798:
        /* <DEDUP_REMOVED lines=17> */
[----:B-1----:R-:W-:Y:S01]  /*125c0*/  @!P0 MOV R7, R9 ;  /* 0x0000000900078202 */ /* 0x002fe20000000f00 */
[----:B--2---:R-:W-:-:S04]  /*125d0*/  @!P0 IMAD.MOV.U32 R6, RZ, RZ, R12 ;  /* 0x000000ffff068224 */ /* 0x004fc800078e000c */
        /* <DEDUP_REMOVED lines=14> */
[----:B------:R-:W3:Y:S03]  /*126c0*/  LDL R29, [R1+0xd4] ;  /* 0x0000d400011d7983 */ /* 0x000ee60000100800 */
[----:B------:R-:W-:Y:S01]  /*126d0*/  @!P0 LEA.HI.X R7, R10, R9, R158, 0x2, P2 ;  /* 0x000000090a078211 */ /* 0x000fe200010f149e */
[----:B------:R-:W3:Y:S04]  /*126e0*/  LDL R28, [R1+0xc4] ;  /* 0x0000c400011c7983 */ /* 0x000ee80000100800 */
[----:B------:R1:W-:Y:S01]  /*126f0*/  @!P0 ST.E.64 desc[UR60][R6.64], R32 ;  /* 0x0000002006008985 */ /* 0x0003e2000c101b3c */
[----:B------:R-:W-:-:S03]  /*12700*/  ISETP.GE.AND P0, PT, R11, UR4, PT ;  /* 0x000000040b007c0c */ /* 0x000fc6000bf06270 */
[----:B------:R-:W3:Y:S01]  /*12710*/  LDL R10, [R1+0xdc] ;  /* 0x0000dc00010a7983 */ /* 0x000ee20000100800 */
[----:B-1----:R-:W-:-:S03]  /*12720*/  @!P1 LEA R6, P2, R14, R12, 0x2 ;  /* 0x0000000c0e069211 */ /* 0x002fc600078410ff */
[----:B------:R-:W3:Y:S01]  /*12730*/  LDL R32, [R1+0x158] ;  /* 0x0001580001207983 */ /* 0x000ee20000100800 */
[----:B------:R-:W-:-:S03]  /*12740*/  @!P1 LEA.HI.X R7, R14, R9, R48, 0x2, P2 ;  /* 0x000000090e079211 */ /* 0x000fc600010f1430 */
[----:B------:R-:W3:Y:S04]  /*12750*/  LDL R33, [R1+0x148] ;  /* 0x0001480001217983 */ /* 0x000ee80000100800 */
        /* <DEDUP_REMOVED lines=8> */
[----:B------:R1:W-:Y:S01]  /*127e0*/  @!P0 ST.E.64 desc[UR60][R6.64], R40 ;  /* 0x0000002806008985 */ /* 0x0003e2000c101b3c */
[----:B------:R-:W-:-:S03]  /*127f0*/  ISETP.GE.AND P0, PT, R154, UR4, PT ;  /* 0x000000049a007c0c */ /* 0x000fc6000bf06270 */
[----:B------:R-:W3:Y:S04]  /*12800*/  LDL R11, [R1+0x160] ;  /* 0x00016000010b7983 */ /* 0x000ee80000100800 */
[----:B------:R-:W3:Y:S01]  /*12810*/  LDL R15, [R1+0xcc] ;  /* 0x0000cc00010f7983 */ /* 0x000ee20000100800 */
[----:B-1----:R-:W-:-:S03]  /*12820*/  @!P1 LEA R6, P2, R156, R12, 0x2 ;  /* 0x0000000c9c069211 */ /* 0x002fc600078410ff */
[----:B------:R-:W3:Y:S04]  /*12830*/  LDL R40, [R1+0xc8] ;  /* 0x0000c80001287983 */ /* 0x000ee80000100800 */
[----:B------:R-:W3:Y:S01]  /*12840*/  LDL R41, [R1+0x14c] ;  /* 0x00014c0001297983 */ /* 0x000ee20000100800 */
[----:B--2---:R-:W-:-:S05]  /*12850*/  @!P1 LEA.HI.X R7, R156, R9, R157, 0x2, P2 ;  /* 0x000000099c079211 */ /* 0x004fca00010f149d */
[----:B------:R1:W-:Y:S02]  /*12860*/  @!P1 ST.E.64 desc[UR60][R6.64], R44 ;  /* 0x0000002c06009985 */ /* 0x0003e4000c101b3c */
[----:B-1----:R-:W-:Y:S02]  /*12870*/  @!P0 LEA R6, P2, R154, R12, 0x2 ;  /* 0x0000000c9a068211 */ /* 0x002fe400078410ff */
[----:B------:R-:W2:Y:S01]  /*12880*/  LDL R44, [R1+0x154] ;  /* 0x00015400012c7983 */ /* 0x000ea20000100800 */
[----:B----4-:R-:W-:-:S03]  /*12890*/  ISETP.GE.AND P3, PT, R152, UR4, PT ;  /* 0x0000000498007c0c */ /* 0x010fc6000bf66270 */
[----:B------:R-:W4:Y:S01]  /*128a0*/  LDL R45, [R1+0x120] ;  /* 0x00012000012d7983 */ /* 0x000f220000100800 */
[----:B-----5:R-:W-:-:S05]  /*128b0*/  @!P0 LEA.HI.X R7, R154, R9, R155, 0x2, P2 ;  /* 0x000000099a078211 */ /* 0x020fca00010f149b */
[----:B------:R1:W-:Y:S04]  /*128c0*/  @!P0 ST.E.64 desc[UR60][R6.64], R24 ;  /* 0x0000001806008985 */ /* 0x0003e8000c101b3c */
[----:B-1----:R-:W5:Y:S01]  /*128d0*/  LDL R25, [R1+0x150] ;  /* 0x0001500001197983 */ /* 0x002f620000100800 */
[C---:B------:R-:W-:Y:S02]  /*128e0*/  ISETP.GE.AND P1, PT, R20.reuse, UR4, PT ;  /* 0x0000000414007c0c */ /* 0x040fe4000bf26270 */
[----:B---3--:R-:W-:Y:S01]  /*128f0*/  ISETP.GE.AND P0, PT, R13, UR4, PT ;  /* 0x000000040d007c0c */ /* 0x008fe2000bf06270 */
[----:B------:R-:W3:Y:S10]  /*12900*/  LDL R24, [R1+0xac] ;  /* 0x0000ac0001187983 */ /* 0x000ef40000100800 */
[----:B------:R-:W-:-:S04]  /*12910*/  @!P1 LEA R6, P2, R20, R12, 0x2 ;  /* 0x0000000c14069211 */ /* 0x000fc800078410ff */
[-C--:B------:R-:W-:Y:S02]  /*12920*/  @!P1 LEA.HI.X R7, R20, R9.reuse, R153, 0x2, P2 ;  /* 0x0000000914079211 */ /* 0x080fe400010f1499 */
[----:B------:R-:W4:Y:S04]  /*12930*/  LDL R20, [R1+0xb8] ;  /* 0x0000b80001147983 */ /* 0x000f280000100800 */
[----:B------:R1:W-:Y:S01]  /*12940*/  @!P1 ST.E.64 desc[UR60][R6.64], R52 ;  /* 0x0000003406009985 */ /* 0x0003e2000c101b3c */
[----:B------:R-:W-:Y:S02]  /*12950*/  ISETP.GE.AND P1, PT, R10, UR4, PT ;  /* 0x000000040a007c0c */ /* 0x000fe4000bf26270 */
[C---:B-1----:R-:W-:Y:S01]  /*12960*/  @!P0 LEA R6, P2, R13.reuse, R12, 0x2 ;  /* 0x0000000c0d068211 */ /* 0x042fe200078410ff */
[----:B------:R-:W3:Y:S03]  /*12970*/  LDL R53, [R1+0xa8] ;  /* 0x0000a80001357983 */ /* 0x000ee60000100800 */
[----:B------:R-:W-:Y:S01]  /*12980*/  @!P0 LEA.HI.X R7, R13, R9, R14, 0x2, P2 ;  /* 0x000000090d078211 */ /* 0x000fe200010f140e */
[----:B------:R-:W3:Y:S01]  /*12990*/  LDL R52, [R1+0x128] ;  /* 0x0001280001347983 */ /* 0x000ee20000100800 */
[----:B------:R-:W-:-:S03]  /*129a0*/  ISETP.GE.AND P2, PT, R29, UR4, PT ;  /* 0x000000041d007c0c */ /* 0x000fc6000bf46270 */
[----:B------:R-:W4:Y:S04]  /*129b0*/  LDL R14, [R1+0xbc] ;  /* 0x0000bc00010e7983 */ /* 0x000f280000100800 */
[----:B------:R1:W-:Y:S04]  /*129c0*/  @!P0 ST.E.64 desc[UR60][R6.64], R56 ;  /* 0x0000003806008985 */ /* 0x0003e8000c101b3c */
[----:B------:R-:W3:Y:S01]  /*129d0*/  LDL R13, [R1+0xb4] ;  /* 0x0000b400010d7983 */ /* 0x000ee20000100800 */
[----:B-1----:R-:W-:-:S03]  /*129e0*/  @!P1 LEA R6, P0, R10, R12, 0x2 ;  /* 0x0000000c0a069211 */ /* 0x002fc600078010ff */
[----:B------:R-:W3:Y:S01]  /*129f0*/  LDL R56, [R1+0x12c] ;  /* 0x00012c0001387983 */ /* 0x000ee20000100800 */
[----:B------:R-:W-:Y:S02]  /*12a00*/  @!P1 LEA.HI.X R7, R10, R9, R11, 0x2, P0 ;  /* 0x000000090a079211 */ /* 0x000fe400000f140b */
[----:B------:R-:W-:-:S03]  /*12a10*/  @!P2 LEA R10, P5, R29, R12, 0x2 ;  /* 0x0000000c1d0aa211 */ /* 0x000fc600078a10ff */
[----:B------:R1:W-:Y:S01]  /*12a20*/  @!P1 ST.E.64 desc[UR60][R6.64], R60 ;  /* 0x0000003c06009985 */ /* 0x0003e2000c101b3c */
[----:B------:R-:W-:Y:S02]  /*12a30*/  ISETP.GE.AND P1, PT, R15, UR4, PT ;  /* 0x000000040f007c0c */ /* 0x000fe4000bf26270 */
[----:B------:R-:W-:Y:S02]  /*12a40*/  @!P2 LEA.HI.X R11, R29, R9, R32, 0x2, P5 ;  /* 0x000000091d0ba211 */ /* 0x000fe400028f1420 */
[----:B------:R-:W3:Y:S01]  /*12a50*/  LDL R32, [R1+0x140] ;  /* 0x0001400001207983 */ /* 0x000ee20000100800 */
[----:B------:R-:W-:-:S03]  /*12a60*/  ISETP.GE.AND P0, PT, R48, UR4, PT ;  /* 0x0000000430007c0c */ /* 0x000fc6000bf06270 */
[----:B------:R-:W3:Y:S01]  /*12a70*/  LDL R29, [R1+0xb0] ;  /* 0x0000b000011d7983 */ /* 0x000ee20000100800 */
[----:B-1----:R-:W-:-:S04]  /*12a80*/  @!P3 LEA R6, P4, R152, R12, 0x2 ;  /* 0x0000000c9806b211 */ /* 0x002fc800078810ff */
[----:B------:R-:W-:Y:S02]  /*12a90*/  @!P3 LEA.HI.X R7, R152, R9, R37, 0x2, P4 ;  /* 0x000000099807b211 */ /* 0x000fe400020f1425 */
[----:B------:R-:W3:Y:S04]  /*12aa0*/  LDL R37, [R1+0x144] ;  /* 0x0001440001257983 */ /* 0x000ee80000100800 */
[----:B------:R-:W-:Y:S04]  /*12ab0*/  @!P3 ST.E.64 desc[UR60][R6.64], R64 ;  /* 0x000000400600b985 */ /* 0x000fe8000c101b3c */
[----:B------:R1:W-:Y:S01]  /*12ac0*/  @!P2 ST.E.64 desc[UR60][R10.64], R68 ;  /* 0x000000440a00a985 */ /* 0x0003e2000c101b3c */
[----:B------:R-:W-:-:S02]  /*12ad0*/  ISETP.GE.AND P2, PT, R28, UR4, PT ;  /* 0x000000041c007c0c */ /* 0x000fc4000bf46270 */
[-C--:B-1----:R-:W-:Y:S02]  /*12ae0*/  @!P1 LEA R10, P5, R15, R12.reuse, 0x2 ;  /* 0x0000000c0f0a9211 */ /* 0x082fe400078a10ff */
[----:B------:R-:W-:-:S04]  /*12af0*/  @!P0 LEA R6, P4, R48, R12, 0x2 ;  /* 0x0000000c30068211 */ /* 0x000fc800078810ff */
[-C--:B--2---:R-:W-:Y:S02]  /*12b00*/  @!P0 LEA.HI.X R7, R48, R9.reuse, R44, 0x2, P4 ;  /* 0x0000000930078211 */ /* 0x084fe400020f142c */
[----:B------:R-:W-:Y:S01]  /*12b10*/  ISETP.GE.AND P3, PT, R40, UR4, PT ;  /* 0x0000000428007c0c */ /* 0x000fe2000bf66270 */
[----:B------:R-:W2:Y:S04]  /*12b20*/  LDL R48, [R1+0xa4] ;  /* 0x0000a40001307983 */ /* 0x000ea80000100800 */
[----:B------:R-:W-:Y:S01]  /*12b30*/  @!P0 ST.E.64 desc[UR60][R6.64], R72 ;  /* 0x0000004806008985 */ /* 0x000fe2000c101b3c */
[----:B-----5:R-:W-:-:S03]  /*12b40*/  @!P1 LEA.HI.X R11, R15, R9, R25, 0x2, P5 ;  /* 0x000000090f0b9211 */ /* 0x020fc600028f1419 */
[----:B------:R-:W5:Y:S04]  /*12b50*/  LDL R44, [R1+0x9c] ;  /* 0x00009c00012c7983 */ /* 0x000f680000100800 */
[----:B------:R-:W2:Y:S04]  /*12b60*/  LDL R15, [R1+0x138] ;  /* 0x00013800010f7983 */ /* 0x000ea80000100800 */
[----:B------:R-:W5:Y:S04]  /*12b70*/  LDL R25, [R1+0x13c] ;  /* 0x00013c0001197983 */ /* 0x000f680000100800 */
[----:B------:R1:W-:Y:S02]  /*12b80*/  @!P1 ST.E.64 desc[UR60][R10.64], R76 ;  /* 0x0000004c0a009985 */ /* 0x0003e4000c101b3c */
[----:B-1----:R-:W-:-:S04]  /*12b90*/  @!P2 LEA R10, P5, R28, R12, 0x2 ;  /* 0x0000000c1c0aa211 */ /* 0x002fc800078a10ff */
[----:B------:R-:W-:Y:S02]  /*12ba0*/  @!P2 LEA.HI.X R11, R28, R9, R33, 0x2, P5 ;  /* 0x000000091c0ba211 */ /* 0x000fe400028f1421 */
[----:B------:R-:W5:Y:S04]  /*12bb0*/  LDL R33, [R1+0x134] ;  /* 0x0001340001217983 */ /* 0x000f680000100800 */
[----:B------:R-:W5:Y:S01]  /*12bc0*/  LDL R28, [R1+0x130] ;  /* 0x00013000011c7983 */ /* 0x000f620000100800 */
[----:B------:R-:W-:Y:S02]  /*12bd0*/  @!P3 LEA R6, P4, R40, R12, 0x2 ;  /* 0x0000000c2806b211 */ /* 0x000fe400078810ff */
[----:B------:R-:W-:Y:S02]  /*12be0*/  ISETP.GE.AND P0, PT, R36, UR4, PT ;  /* 0x0000000424007c0c */ /* 0x000fe4000bf06270 */
[----:B----4-:R-:W-:-:S02]  /*12bf0*/  ISETP.GE.AND P1, PT, R14, UR4, PT ;  /* 0x000000040e007c0c */ /* 0x010fc4000bf26270 */
[----:B------:R-:W-:Y:S02]  /*12c00*/  @!P3 LEA.HI.X R7, R40, R9, R41, 0x2, P4 ;  /* 0x000000092807b211 */ /* 0x000fe400020f1429 */
[----:B------:R-:W4:Y:S04]  /*12c10*/  LDL R40, [R1+0x98] ;  /* 0x0000980001287983 */ /* 0x000f280000100800 */
[----:B------:R-:W-:Y:S04]  /*12c20*/  @!P3 ST.E.64 desc[UR60][R6.64], R80 ;  /* 0x000000500600b985 */ /* 0x000fe8000c101b3c */
[----:B------:R1:W-:Y:S01]  /*12c30*/  @!P2 ST.E.64 desc[UR60][R10.64], R84 ;  /* 0x000000540a00a985 */ /* 0x0003e2000c101b3c */
[----:B---3--:R-:W-:-:S03]  /*12c40*/  ISETP.GE.AND P2, PT, R13, UR4, PT ;  /* 0x000000040d007c0c */ /* 0x008fc6000bf46270 */
[----:B------:R-:W3:Y:S01]  /*12c50*/  LDL R41, [R1+0x11c] ;  /* 0x00011c0001297983 */ /* 0x000ee20000100800 */
[-C--:B-1----:R-:W-:Y:S02]  /*12c60*/  @!P1 LEA R10, P5, R14, R12.reuse, 0x2 ;  /* 0x0000000c0e0a9211 */ /* 0x082fe400078a10ff */
[----:B------:R-:W-:Y:S02]  /*12c70*/  @!P0 LEA R6, P4, R36, R12, 0x2 ;  /* 0x0000000c24068211 */ /* 0x000fe400078810ff */
[----:B------:R-:W-:Y:S02]  /*12c80*/  @!P1 LEA.HI.X R11, R14, R9, R32, 0x2, P5 ;  /* 0x000000090e0b9211 */ /* 0x000fe400028f1420 */
[----:B------:R-:W4:Y:S01]  /*12c90*/  LDL R14, [R1+0xa0] ;  /* 0x0000a000010e7983 */ /* 0x000f220000100800 */
[----:B------:R-:W-:-:S03]  /*12ca0*/  ISETP.GE.AND P3, PT, R20, UR4, PT ;  /* 0x0000000414007c0c */ /* 0x000fc6000bf66270 */
[----:B------:R-:W3:Y:S01]  /*12cb0*/  LDL R32, [R1+0x90] ;  /* 0x0000900001207983 */ /* 0x000ee20000100800 */
[----:B------:R-:W-:-:S03]  /*12cc0*/  @!P0 LEA.HI.X R7, R36, R9, R37, 0x2, P4 ;  /* 0x0000000924078211 */ /* 0x000fc600020f1425 */
[----:B------:R-:W3:Y:S04]  /*12cd0*/  LDL R36, [R1+0x94] ;  /* 0x0000940001247983 */ /* 0x000ee80000100800 */
[----:B------:R-:W-:Y:S04]  /*12ce0*/  @!P0 ST.E.64 desc[UR60][R6.64], R88 ;  /* 0x0000005806008985 */ /* 0x000fe8000c101b3c */
[----:B------:R1:W-:Y:S01]  /*12cf0*/  @!P1 ST.E.64 desc[UR60][R10.64], R92 ;  /* 0x0000005c0a009985 */ /* 0x0003e2000c101b3c */
[----:B------:R-:W-:-:S03]  /*12d00*/  ISETP.GE.AND P0, PT, R29, UR4, PT ;  /* 0x000000041d007c0c */ /* 0x000fc6000bf06270 */
[----:B------:R-:W3:Y:S01]  /*12d10*/  LDL R37, [R1+0x118] ;  /* 0x0001180001257983 */ /* 0x000ee20000100800 */
[CC--:B-1----:R-:W-:Y:S02]  /*12d20*/  @!P2 LEA R10, P5, R13.reuse, R12.reuse, 0x2 ;  /* 0x0000000c0d0aa211 */ /* 0x0c2fe400078a10ff */
[----:B------:R-:W-:Y:S02]  /*12d30*/  @!P3 LEA R6, P4, R20, R12, 0x2 ;  /* 0x0000000c1406b211 */ /* 0x000fe400078810ff */
[----:B------:R-:W-:Y:S02]  /*12d40*/  ISETP.GE.AND P1, PT, R24, UR4, PT ;  /* 0x0000000418007c0c */ /* 0x000fe4000bf26270 */
[-C--:B--2---:R-:W-:Y:S02]  /*12d50*/  @!P2 LEA.HI.X R11, R13, R9.reuse, R15, 0x2, P5 ;  /* 0x000000090d0ba211 */ /* 0x084fe400028f140f */
[----:B------:R-:W2:Y:S04]  /*12d60*/  LDL R15, [R1+0x124] ;  /* 0x00012400010f7983 */ /* 0x000ea80000100800 */
[----:B------:R-:W2:Y:S01]  /*12d70*/  LDL R13, [R1+0x8c] ;  /* 0x00008c00010d7983 */ /* 0x000ea20000100800 */
[----:B-----5:R-:W-:-:S03]  /*12d80*/  @!P3 LEA.HI.X R7, R20, R9, R25, 0x2, P4 ;  /* 0x000000091407b211 */ /* 0x020fc600020f1419 */
[----:B------:R-:W5:Y:S04]  /*12d90*/  LDL R25, [R1+0x88] ;  /* 0x0000880001197983 */ /* 0x000f680000100800 */
[----:B------:R-:W5:Y:S04]  /*12da0*/  LDL R20, [R1+0x84] ;  /* 0x0000840001147983 */ /* 0x000f680000100800 */
[----:B------:R1:W-:Y:S04]  /*12db0*/  @!P3 ST.E.64 desc[UR60][R6.64], R96 ;  /* 0x000000600600b985 */ /* 0x0003e8000c101b3c */
[----:B------:R0:W-:Y:S01]  /*12dc0*/  @!P2 ST.E.64 desc[UR60][R10.64], R100 ;  /* 0x000000640a00a985 */ /* 0x0001e2000c101b3c */
[----:B-1----:R-:W-:-:S04]  /*12dd0*/  @!P0 LEA R6, P5, R29, R12, 0x2 ;  /* 0x0000000c1d068211 */ /* 0x002fc800078a10ff */
[-C--:B------:R-:W-:Y:S02]  /*12de0*/  @!P0 LEA.HI.X R7, R29, R9.reuse, R33, 0x2, P5 ;  /* 0x000000091d078211 */ /* 0x080fe400028f1421 */
[C---:B0-----:R-:W-:Y:S01]  /*12df0*/  @!P1 LEA R10, P2, R24.reuse, R12, 0x2 ;  /* 0x0000000c180a9211 */ /* 0x041fe200078410ff */
[----:B------:R-:W5:Y:S04]  /*12e00*/  LDL R33, [R1+0x114] ;  /* 0x0001140001217983 */ /* 0x000f680000100800 */
[----:B------:R-:W5:Y:S01]  /*12e10*/  LDL R29, [R1+0x110] ;  /* 0x00011000011d7983 */ /* 0x000f620000100800 */
[----:B------:R-:W-:-:S03]  /*12e20*/  @!P1 LEA.HI.X R11, R24, R9, R28, 0x2, P2 ;  /* 0x00000009180b9211 */ /* 0x000fc600010f141c */
[----:B------:R-:W5:Y:S04]  /*12e30*/  LDL R28, [R1+0x10c] ;  /* 0x00010c00011c7983 */ /* 0x000f680000100800 */
[----:B------:R-:W5:Y:S01]  /*12e40*/  LDL R24, [R1+0x108] ;  /* 0x0001080001187983 */ /* 0x000f620000100800 */
[----:B------:R-:W-:Y:S02]  /*12e50*/  ISETP.GE.AND P3, PT, R53, UR4, PT ;  /* 0x0000000435007c0c */ /* 0x000fe4000bf66270 */
[----:B------:R-:W-:Y:S01]  /*12e60*/  ISETP.GE.AND P4, PT, R48, UR4, PT ;  /* 0x0000000430007c0c */ /* 0x000fe2000bf86270 */
[----:B------:R0:W-:Y:S04]  /*12e70*/  @!P0 ST.E.64 desc[UR60][R6.64], R104 ;  /* 0x0000006806008985 */ /* 0x0001e8000c101b3c */
[----:B------:R1:W-:Y:S01]  /*12e80*/  @!P1 ST.E.64 desc[UR60][R10.64], R108 ;  /* 0x0000006c0a009985 */ /* 0x0003e2000c101b3c */
[----:B------:R-:W-:-:S05]  /*12e90*/  ISETP.GE.AND P1, PT, R44, UR4, PT ;  /* 0x000000042c007c0c */ /* 0x000fca000bf26270 */
[CC--:B0-----:R-:W-:Y:S02]  /*12ea0*/  @!P3 LEA R6, P0, R53.reuse, R12.reuse, 0x2 ;  /* 0x0000000c3506b211 */ /* 0x0c1fe400078010ff */
[----:B----4-:R-:W-:Y:S02]  /*12eb0*/  ISETP.GE.AND P2, PT, R14, UR4, PT ;  /* 0x000000040e007c0c */ /* 0x010fe4000bf46270 */
[----:B-1----:R-:W-:Y:S02]  /*12ec0*/  @!P4 LEA R10, P5, R48, R12, 0x2 ;  /* 0x0000000c300ac211 */ /* 0x002fe400078a10ff */
[-C--:B------:R-:W-:Y:S02]  /*12ed0*/  @!P3 LEA.HI.X R7, R53, R9.reuse, R56, 0x2, P0 ;  /* 0x000000093507b211 */ /* 0x080fe400000f1438 */
[----:B------:R-:W-:Y:S02]  /*12ee0*/  ISETP.GE.AND P0, PT, R40, UR4, PT ;  /* 0x0000000428007c0c */ /* 0x000fe4000bf06270 */
[----:B------:R-:W-:Y:S01]  /*12ef0*/  @!P4 LEA.HI.X R11, R48, R9, R52, 0x2, P5 ;  /* 0x00000009300bc211 */ /* 0x000fe200028f1434 */
[----:B------:R0:W-:Y:S04]  /*12f00*/  @!P3 ST.E.64 desc[UR60][R6.64], R112 ;  /* 0x000000700600b985 */ /* 0x0001e8000c101b3c */
[----:B------:R1:W-:Y:S01]  /*12f10*/  @!P4 ST.E.64 desc[UR60][R10.64], R116 ;  /* 0x000000740a00c985 */ /* 0x0003e2000c101b3c */
[----:B---3--:R-:W-:-:S02]  /*12f20*/  ISETP.GE.AND P4, PT, R36, UR4, PT ;  /* 0x0000000424007c0c */ /* 0x008fc4000bf86270 */
[-C--:B0-----:R-:W-:Y:S02]  /*12f30*/  @!P2 LEA R6, P3, R14, R12.reuse, 0x2 ;  /* 0x0000000c0e06a211 */ /* 0x081fe400078610ff */
[----:B-1----:R-:W-:-:S04]  /*12f40*/  @!P1 LEA R10, P5, R44, R12, 0x2 ;  /* 0x0000000c2c0a9211 */ /* 0x002fc800078a10ff */
[-C--:B------:R-:W-:Y:S02]  /*12f50*/  @!P1 LEA.HI.X R11, R44, R9.reuse, R45, 0x2, P5 ;  /* 0x000000092c0b9211 */ /* 0x080fe400028f142d */
[----:B--2---:R-:W-:Y:S02]  /*12f60*/  @!P2 LEA.HI.X R7, R14, R9, R15, 0x2, P3 ;  /* 0x000000090e07a211 */ /* 0x004fe400018f140f */
[----:B------:R-:W-:-:S03]  /*12f70*/  @!P0 LEA R14, P3, R40, R12, 0x2 ;  /* 0x0000000c280e8211 */ /* 0x000fc600078610ff */
[----:B------:R0:W-:Y:S01]  /*12f80*/  @!P2 ST.E.64 desc[UR60][R6.64], R120 ;  /* 0x000000780600a985 */ /* 0x0001e2000c101b3c */
[----:B------:R-:W-:Y:S02]  /*12f90*/  ISETP.GE.AND P2, PT, R32, UR4, PT ;  /* 0x0000000420007c0c */ /* 0x000fe4000bf46270 */
[----:B------:R-:W-:Y:S02]  /*12fa0*/  @!P0 LEA.HI.X R15, R40, R9, R41, 0x2, P3 ;  /* 0x00000009280f8211 */ /* 0x000fe400018f1429 */
[----:B------:R-:W-:Y:S01]  /*12fb0*/  ISETP.GE.AND P3, PT, R13, UR4, PT ;  /* 0x000000040d007c0c */ /* 0x000fe2000bf66270 */
[----:B------:R1:W-:Y:S01]  /*12fc0*/  @!P1 ST.E.64 desc[UR60][R10.64], R124 ;  /* 0x0000007c0a009985 */ /* 0x0003e2000c101b3c */
[----:B-----5:R-:W-:-:S03]  /*12fd0*/  ISETP.GE.AND P1, PT, R25, UR4, PT ;  /* 0x0000000419007c0c */ /* 0x020fc6000bf26270 */
[----:B------:R2:W-:Y:S01]  /*12fe0*/  @!P0 ST.E.64 desc[UR60][R14.64], R128 ;  /* 0x000000800e008985 */ /* 0x0005e2000c101b3c */
[----:B------:R-:W-:Y:S02]  /*12ff0*/  ISETP.GE.AND P0, PT, R20, UR4, PT ;  /* 0x0000000414007c0c */ /* 0x000fe4000bf06270 */
[----:B0-----:R-:W-:-:S04]  /*13000*/  @!P4 LEA R6, P5, R36, R12, 0x2 ;  /* 0x0000000c2406c211 */ /* 0x001fc800078a10ff */
[----:B------:R-:W-:Y:S02]  /*13010*/  @!P4 LEA.HI.X R7, R36, R9, R37, 0x2, P5 ;  /* 0x000000092407c211 */ /* 0x000fe400028f1425 */
[----:B-1----:R-:W-:-:S03]  /*13020*/  @!P2 LEA R10, P5, R32, R12, 0x2 ;  /* 0x0000000c200aa211 */ /* 0x002fc600078a10ff */
[----:B------:R0:W-:Y:S01]  /*13030*/  @!P4 ST.E.64 desc[UR60][R6.64], R132 ;  /* 0x000000840600c985 */ /* 0x0001e2000c101b3c */
[CC--:B--2---:R-:W-:Y:S02]  /*13040*/  @!P3 LEA R14, P4, R13.reuse, R12.reuse, 0x2 ;  /* 0x0000000c0d0eb211 */ /* 0x0c4fe400078810ff */
[-C--:B------:R-:W-:Y:S02]  /*13050*/  @!P2 LEA.HI.X R11, R32, R9.reuse, R33, 0x2, P5 ;  /* 0x00000009200ba211 */ /* 0x080fe400028f1421 */
[-C--:B------:R-:W-:Y:S02]  /*13060*/  @!P3 LEA.HI.X R15, R13, R9.reuse, R29, 0x2, P4 ;  /* 0x000000090d0fb211 */ /* 0x080fe400020f141d */
[CC--:B0-----:R-:W-:Y:S02]  /*13070*/  @!P1 LEA R6, P5, R25.reuse, R12.reuse, 0x2 ;  /* 0x0000000c19069211 */ /* 0x0c1fe400078a10ff */
[----:B------:R-:W-:Y:S02]  /*13080*/  @!P0 LEA R12, P4, R20, R12, 0x2 ;  /* 0x0000000c140c8211 */ /* 0x000fe400078810ff */
[----:B------:R-:W-:-:S02]  /*13090*/  @!P1 LEA.HI.X R7, R25, R9, R28, 0x2, P5 ;  /* 0x0000000919079211 */ /* 0x000fc400028f141c */
[----:B------:R-:W-:Y:S01]  /*130a0*/  @!P0 LEA.HI.X R13, R20, R9, R24, 0x2, P4 ;  /* 0x00000009140d8211 */ /* 0x000fe200020f1418 */
[----:B------:R3:W-:Y:S04]  /*130b0*/  @!P2 ST.E.64 desc[UR60][R10.64], R136 ;  /* 0x000000880a00a985 */ /* 0x0007e8000c101b3c */
[----:B------:R3:W-:Y:S04]  /*130c0*/  @!P3 ST.E.64 desc[UR60][R14.64], R140 ;  /* 0x0000008c0e00b985 */ /* 0x0007e8000c101b3c */
[----:B------:R3:W-:Y:S04]  /*130d0*/  @!P1 ST.E.64 desc[UR60][R6.64], R144 ;  /* 0x0000009006009985 */ /* 0x0007e8000c101b3c */
[----:B------:R3:W-:Y:S02]  /*130e0*/  @!P0 ST.E.64 desc[UR60][R12.64], R148 ;  /* 0x000000940c008985 */ /* 0x0007e4000c101b3c */
.L_x_10593:
[----:B------:R-:W-:Y:S05]  /*130f0*/  BSYNC B1 ;  /* 0x0000000000017941 */ /* 0x000fea0003800000 */
.L_x_10592:
[----:B------:R-:W-:-:S03]  /*13100*/  UMOV UR4, 0xffffffff ;  /* 0xffffffff00047882 */ /* 0x000fc60000000000 */
[----:B------:R-:W-:Y:S05]  /*13110*/  BRA.DIV UR4, `(.L_x_10594) ;  /* 0x000000ae04a47947 */ /* 0x000fea000b800000 */
[----:B---3--:R3:W4:Y:S04]  /*13120*/  SHFL.IDX PT, R10, R8, 0x1, 0x1c1f ;  /* 0x003c1f00080a7f89 */ /* 0x00872800000e0000 */
[----:B0-----:R-:W0:Y:S02]  /*13130*/  SHFL.IDX PT, R3, R3, 0x1, 0x1c1f ;  /* 0x003c1f0003037f89 */ /* 0x001e2400000e0000 */
.L_x_10802:
        /* <DEDUP_REMOVED lines=33> */
[----:B--2---:R-:W2:Y:S04]  /*13350*/  LDL R12, [R1+0x90] ;  /* 0x00009000010c7983 */ /* 0x004ea80000100800 */
[----:B------:R-:W2:Y:S04]  /*13360*/  LDL R20, [R1+0x8c] ;  /* 0x00008c0001147983 */ /* 0x000ea80000100800 */
[----:B------:R-:W2:Y:S04]  /*13370*/  LDL R14, [R1+0x88] ;  /* 0x00008800010e7983 */ /* 0x000ea80000100800 */
[----:B------:R-:W2:Y:S04]  /*13380*/  LDL R32, [R1+0x11c] ;  /* 0x00011c0001207983 */ /* 0x000ea80000100800 */
[----:B------:R-:W2:Y:S04]  /*13390*/  LDL R28, [R1+0x118] ;  /* 0x00011800011c7983 */ /* 0x000ea80000100800 */
[----:B------:R-:W2:Y:S04]  /*133a0*/  LDL R13, [R1+0x114] ;  /* 0x00011400010d7983 */ /* 0x000ea80000100800 */
[----:B------:R-:W2:Y:S04]  /*133b0*/  LDL R24, [R1+0x110] ;  /* 0x0001100001187983 */ /* 0x000ea80000100800 */
[----:B------:R-:W2:Y:S01]  /*133c0*/  LDL R11, [R1+0x84] ;  /* 0x00008400010b7983 */ /* 0x000ea20000100800 */
[----:B-----5:R-:W-:-:S02]  /*133d0*/  ISETP.GE.AND P2, PT, R60, UR4, PT ;  /* 0x000000043c007c0c */ /* 0x020fc4000bf46270 */
[----:B----4-:R-:W-:Y:S01]  /*133e0*/  ISETP.GE.AND P3, PT, R73, UR4, PT ;  /* 0x0000000449007c0c */ /* 0x010fe2000bf66270 */
[----:B------:R-:W-:Y:S02]  /*133f0*/  IMAD.MOV.U32 R57, RZ, RZ, R52 ;  /* 0x000000ffff397224 */ /* 0x000fe400078e0034 */
[----:B------:R-:W-:Y:S02]  /*13400*/  IMAD.MOV.U32 R52, RZ, RZ, R41 ;  /* 0x000000ffff347224 */ /* 0x000fe400078e0029 */
[----:B------:R-:W-:Y:S02]  /*13410*/  IMAD.MOV.U32 R41, RZ, RZ, R36 ;  /* 0x000000ffff297224 */ /* 0x000fe400078e0024 */
[----:B------:R-:W-:-:S04]  /*13420*/  IMAD.MOV.U32 R56, RZ, RZ, R7 ;  /* 0x000000ffff387224 */ /* 0x000fc800078e0007 */
[----:B------:R-:W-:Y:S02]  /*13430*/  @!P2 IMAD.MOV.U32 R7, RZ, RZ, R10 ;  /* 0x000000ffff07a224 */ /* 0x000fe400078e000a */
[----:B------:R-:W-:Y:S02]  /*13440*/  IMAD.MOV.U32 R36, RZ, RZ, R6 ;  /* 0x000000ffff247224 */ /* 0x000fe400078e0006 */
[----:B0-----:R-:W-:-:S04]  /*13450*/  @!P2 IMAD.MOV.U32 R6, RZ, RZ, R3 ;  /* 0x000000ffff06a224 */ /* 0x001fc800078e0003 */
[----:B------:R-:W-:-:S04]  /*13460*/  @!P2 IMAD.WIDE R6, R60, 0x4, R6 ;  /* 0x000000043c06a825 */ /* 0x000fc800078e0206 */
[----:B------:R-:W-:Y:S02]  /*13470*/  IMAD.MOV.U32 R60, RZ, RZ, R57 ;  /* 0x000000ffff3c7224 */ /* 0x000fe400078e0039 */
[----:B---3--:R-:W-:Y:S01]  /*13480*/  IMAD.MOV.U32 R57, RZ, RZ, R8 ;  /* 0x000000ffff397224 */ /* 0x008fe200078e0008 */
[C---:B------:R-:W-:Y:S02]  /*13490*/  @!P3 LEA R8, P4, R73.reuse, R3, 0x2 ;  /* 0x000000034908b211 */ /* 0x040fe400078810ff */
[----:B------:R-:W-:Y:S01]  /*134a0*/  MOV R61, R25 ;  /* 0x00000019003d7202 */ /* 0x000fe20000000f00 */
[----:B------:R-:W-:Y:S02]  /*134b0*/  IMAD.MOV.U32 R25, RZ, RZ, R15 ;  /* 0x000000ffff197224 */ /* 0x000fe400078e000f */
[----:B------:R-:W-:Y:S01]  /*134c0*/  IMAD.MOV.U32 R15, RZ, RZ, R9 ;  /* 0x000000ffff0f7224 */ /* 0x000fe200078e0009 */
        /* <DEDUP_REMOVED lines=138> */
[----:B------:R-:W-:Y:S02]  /*13d70*/  @!P0 LEA R12, P3, R14, R3, 0x2 ;  /* 0x000000030e0c8211 */ /* 0x000fe400078610ff */
        /* <DEDUP_REMOVED lines=13> */
.L_x_10577:
        /* <DEDUP_REMOVED lines=29> */
[----:B--2---:R-:W-:-:S07]  /*14020*/  IADD3 R21, -R0, R21, RZ ;  /* 0x0000001500157210 */ /* 0x004fce0007ffe1ff */
.L_x_10595:
        /* <DEDUP_REMOVED lines=11> */
[----:B-1----:R-:W-:Y:S02]  /*140e0*/  IMAD R4, R21, R28, RZ ;  /* 0x0000001c15047224 */ /* 0x002fe400078e02ff */
[----:B------:R-:W-:-:S05]  /*140f0*/  VIADD R33, R0, 0xffffff80 ;  /* 0xffffff8000217836 */ /* 0x000fca0000000000 */
        /* <DEDUP_REMOVED lines=42> */
[----:B------:R-:W-:-:S03]  /*143a0*/  IMAD.MOV.U32 R5, RZ, RZ, -0x800000 ;  /* 0xff800000ff057424 */ /* 0x000fc600078e00ff */
[----:B------:R-:W-:-:S04]  /*143b0*/  IADD3 R0, R7, R13, RZ ;  /* 0x0000000d07007210 */ /* 0x000fc80007ffe0ff */
[----:B-1----:R-:W-:-:S05]  /*143c0*/  LEA.HI.X R11, R6, R11, R0, 0x2, P0 ;  /* 0x0000000b060b7211 */ /* 0x002fca00000f1400 */
[----:B------:R1:W-:Y:S02]  /*143d0*/  STG.E desc[UR60][R10.64], R5 ;  /* 0x000000050a007986 */ /* 0x0003e4000c10193c */
.L_x_10597:
[----:B------:R-:W-:Y:S05]  /*143e0*/  BSYNC B1 ;  /* 0x0000000000017941 */ /* 0x000fea0003800000 */
.L_x_10596:
        /* <DEDUP_REMOVED lines=13> */
[----:B------:R-:W-:Y:S02]  /*144c0*/  IMAD R6, R26, UR6, RZ ;  /* 0x000000061a067c24 */ /* 0x000fe4000f8e02ff */
[----:B------:R-:W-:Y:S02]  /*144d0*/  IMAD.IADD R0, R30, 0x1, -R9 ;  /* 0x000000011e007824 */ /* 0x000fe400078e0a09 */
[----:B------:R-:W-:Y:S02]  /*144e0*/  IMAD.IADD R5, R5, 0x1, R7 ;  /* 0x0000000105057824 */ /* 0x000fe400078e0207 */
[----:B------:R-:W-:-:S02]  /*144f0*/  IMAD R0, R0, 0x20, R25 ;  /* 0x0000002000007824 */ /* 0x000fc400078e0219 */
        /* <DEDUP_REMOVED lines=20> */
[----:B------:R-:W-:Y:S02]  /*14640*/  SHF.R.S32.HI R0, RZ, 0x1f, R7 ;  /* 0x0000001fff007819 */ /* 0x000fe40000011407 */
[----:B------:R-:W-:-:S03]  /*14650*/  IADD3 R5, R5, R9, RZ ;  /* 0x0000000905057210 */ /* 0x000fc60007ffe0ff */
        /* <DEDUP_REMOVED lines=11> */
.L_x_10805:
[----:B------:R-:W-:Y:S01]  /*14710*/  IMAD R21, R21, R8, RZ ;  /* 0x0000000815157224 */ /* 0x000fe200078e02ff */
[----:B------:R-:W-:Y:S01]  /*14720*/  BSSY B1, `(.L_x_10599) ;  /* 0x000001f000017945 */ /* 0x000fe20003800000 */
[----:B------:R-:W-:-:S05]  /*14730*/  IMAD R24, R27, 0x80, R25 ;  /* 0x000000801b187824 */ /* 0x000fca00078e0219 */
        /* <DEDUP_REMOVED lines=29> */
.L_x_10600:
[----:B------:R-:W-:Y:S05]  /*14910*/  BSYNC B1 ;  /* 0x0000000000017941 */ /* 0x000fea0003800000 */
.L_x_10599:
[----:B------:R-:W-:-:S03]  /*14920*/  UMOV UR4, 0xffffffff ;  /* 0xffffffff00047882 */ /* 0x000fc60000000000 */
[----:B------:R-:W-:Y:S05]  /*14930*/  BRA.DIV UR4, `(.L_x_10601) ;  /* 0x0000009a041c7947 */ /* 0x000fea000b800000 */
[----:B--2---:R2:W0:Y:S04]  /*14940*/  SHFL.IDX PT, R0, R20, 0x1, 0x181f ;  /* 0x00381f0014007f89 */ /* 0x00442800000e0000 */
[----:B---3--:R2:W3:Y:S02]  /*14950*/  SHFL.IDX PT, R14, R3, 0x1, 0x181f ;  /* 0x00381f00030e7f89 */ /* 0x0084e400000e0000 */
.L_x_10809:
[----:B----4-:R-:W-:Y:S01]  /*14960*/  IADD3 R4, R24, 0x20, RZ ;  /* 0x0000002018047810 */ /* 0x010fe20007ffe0ff */
        /* <DEDUP_REMOVED lines=19> */
[----:B0-----:R-:W-:Y:S02]  /*14aa0*/  @!P3 LEA.HI.X R5, R207, R0, R8, 0x1, P5 ;  /* 0x00000000cf05b211 */ /* 0x001fe400028f0c08 */
        /* <DEDUP_REMOVED lines=10> */
.L_x_10603:
[----:B------:R-:W-:Y:S05]  /*14b50*/  BSYNC B1 ;  /* 0x0000000000017941 */ /* 0x000fea0003800000 */
.L_x_10602:
[----:B------:R-:W-:-:S03]  /*14b60*/  UMOV UR4, 0xffffffff ;  /* 0xffffffff00047882 */ /* 0x000fc60000000000 */
[----:B------:R-:W-:Y:S05]  /*14b70*/  BRA.DIV UR4, `(.L_x_10604) ;  /* 0x0000009604d47947 */ /* 0x000fea000b800000 */
[----:B0-----:R0:W0:Y:S04]  /*14b80*/  SHFL.IDX PT, R0, R20, 0x2, 0x181f ;  /* 0x00581f0014007f89 */ /* 0x00102800000e0000 */
[----:B---3--:R3:W0:Y:S02]  /*14b90*/  SHFL.IDX PT, R14, R3, 0x2, 0x181f ;  /* 0x00581f00030e7f89 */ /* 0x00862400000e0000 */
.L_x_10813:
        /* <DEDUP_REMOVED lines=18> */
[CC--:B0-----:R-:W-:Y:S02]  /*14cc0*/  @!P3 LEA R4, P5, R207.reuse, R14.reuse, 0x1 ;  /* 0x0000000ecf04b211 */ /* 0x0c1fe400078a08ff */
[----:B------:R-:W-:Y:S02]  /*14cd0*/  @!P2 LEA R6, P4, R10, R14, 0x1 ;  /* 0x0000000e0a06a211 */ /* 0x000fe400078808ff */
[----:B------:R-:W-:-:S02]  /*14ce0*/  @!P3 LEA.HI.X R5, R207, R0, R8, 0x1, P5 ;  /* 0x00000000cf05b211 */ /* 0x000fc400028f0c08 */
        /* <DEDUP_REMOVED lines=10> */
.L_x_10606:
[----:B------:R-:W-:Y:S05]  /*14d90*/  BSYNC B1 ;  /* 0x0000000000017941 */ /* 0x000fea0003800000 */
.L_x_10605:
[----:B------:R-:W-:-:S03]  /*14da0*/  UMOV UR4, 0xffffffff ;  /* 0xffffffff00047882 */ /* 0x000fc60000000000 */
[----:B------:R-:W-:Y:S05]  /*14db0*/  BRA.DIV UR4, `(.L_x_10607) ;  /* 0x00000096048c7947 */ /* 0x000fea000b800000 */
[----:B0-----:R0:W0:Y:S04]  /*14dc0*/  SHFL.IDX PT, R0, R20, 0x3, 0x181f ;  /* 0x00781f0014007f89 */ /* 0x00102800000e0000 */
[----:B------:R0:W0:Y:S02]  /*14dd0*/  SHFL.IDX PT, R14, R3, 0x3, 0x181f ;  /* 0x00781f00030e7f89 */ /* 0x00002400000e0000 */
.L_x_10817:
        /* <DEDUP_REMOVED lines=30> */
.L_x_10590:
[----:B------:R-:W-:Y:S05]  /*14fc0*/  BSYNC B0 ;  /* 0x0000000000007941 */ /* 0x000fea0003800000 */
.L_x_10576:
[----:B------:R-:W-:Y:S02]  /*14fd0*/  ULDC UR4, c[0x0][0xd3c] ;  /* 0x00034f0000047ab9 */ /* 0x000fe40000000800 */
[----:B------:R-:W-:-:S13]  /*14fe0*/  ISETP.GE.AND P0, PT, R51, UR4, PT ;  /* 0x0000000433007c0c */ /* 0x000fda000bf06270 */
[----:B------:R-:W-:Y:S05]  /*14ff0*/  @!P0 BRA `(.L_x_10608) ;  /* 0xfffffec800308947 */ /* 0x000fea000383ffff */
[----:B------:R-:W-:Y:S05]  /*15000*/  BRA `(.L_x_10452) ;  /* 0x0000007800f87947 */ /* 0x000fea0003800000 */
.L_x_10450:
[----:B------:R-:W-:-:S08]  /*15010*/  NOP ;  /* 0x0000000000007918 */ /* 0x000fd00000000000 */
[----:B--2---:R-:W0:-:S00]  /*15020*/  USETMAXREG.DEALLOC.CTAPOOL 0x28 ;  /* 0x00000028000079c8 */ /* 0x004e0000080e0500 */
        /* <DEDUP_REMOVED lines=16> */
.L_x_10609:
        /* <DEDUP_REMOVED lines=43> */
.L_x_10613:
        /* <DEDUP_REMOVED lines=37> */
.L_x_10611:
        /* <DEDUP_REMOVED lines=18> */
.L_x_10614:
[----:B-1----:R-:W-:Y:S01]  /*15750*/  IMAD R16, R16, UR5, R11 ;  /* 0x0000000510107c24 */ /* 0x002fe2000f8e020b */
[----:B------:R-:W-:Y:S01]  /*15760*/  MOV R11, R12 ;  /* 0x0000000c000b7202 */ /* 0x000fe20000000f00 */
[----:B------:R-:W-:Y:S01]  /*15770*/  IMAD.MOV.U32 R2, RZ, RZ, RZ ;  /* 0x000000ffff027224 */ /* 0x000fe200078e00ff */
        /* <DEDUP_REMOVED lines=9> */
[----:B------:R-:W-:-:S02]  /*15810*/  IMAD.MOV.U32 R3, RZ, RZ, R10 ;  /* 0x000000ffff037224 */ /* 0x000fc400078e000a */
[----:B------:R-:W-:Y:S02]  /*15820*/  IMAD.MOV.U32 R10, RZ, RZ, R12 ;  /* 0x000000ffff0a7224 */ /* 0x000fe400078e000c */
[----:B------:R-:W-:-:S04]  /*15830*/  IMAD.HI.U32 R2, R2, R3, RZ ;  /* 0x0000000302027227 */ /* 0x000fc800078e00ff */
[----:B------:R-:W-:Y:S01]  /*15840*/  IMAD R3, R2, R10, R3 ;  /* 0x0000000a02037224 */ /* 0x000fe200078e0203 */
[----:B0-----:R-:W0:Y:S04]  /*15850*/  MUFU.RCP R8, R8 ;  /* 0x0000000800087308 */ /* 0x001e280000001000 */
[----:B------:R-:W-:-:S13]  /*15860*/  ISETP.GT.U32.AND P1, PT, R4, R3, PT ;  /* 0x000000030400720c */ /* 0x000fda0003f24070 */
[----:B------:R-:W-:Y:S02]  /*15870*/  @!P1 IMAD.IADD R3, R3, 0x1, -R4 ;  /* 0x0000000103039824 */ /* 0x000fe400078e0a04 */
[----:B------:R-:W-:Y:S01]  /*15880*/  @!P1 VIADD R2, R2, 0x1 ;  /* 0x0000000102029836 */ /* 0x000fe20000000000 */
[----:B------:R-:W-:Y:S01]  /*15890*/  ISETP.NE.AND P1, PT, R6, RZ, PT ;  /* 0x000000ff0600720c */ /* 0x000fe20003f25270 */
[----:B0-----:R-:W-:Y:S01]  /*158a0*/  VIADD R10, R8, 0xffffffe ;  /* 0x0ffffffe080a7836 */ /* 0x001fe20000000000 */
[----:B------:R-:W-:Y:S02]  /*158b0*/  ISETP.GE.U32.AND P0, PT, R3, R4, PT ;  /* 0x000000040300720c */ /* 0x000fe40003f06070 */
[----:B------:R-:W-:Y:S01]  /*158c0*/  LOP3.LUT R4, R17, R6, RZ, 0x3c, !PT ;  /* 0x0000000611047212 */ /* 0x000fe200078e3cff */
[----:B------:R0:W1:Y:S03]  /*158d0*/  F2I.FTZ.U32.TRUNC.NTZ R3, R10 ;  /* 0x0000000a00037305 */ /* 0x000066000021f000 */
[----:B------:R-:W-:-:S02]  /*158e0*/  ISETP.GE.AND P2, PT, R4, RZ, PT ;  /* 0x000000ff0400720c */ /* 0x000fc40003f46270 */
[----:B0-----:R-:W-:-:S05]  /*158f0*/  IABS R10, R9 ;  /* 0x00000009000a7213 */ /* 0x001fca0000000000 */
[----:B------:R-:W-:Y:S02]  /*15900*/  @P0 VIADD R2, R2, 0x1 ;  /* 0x0000000102020836 */ /* 0x000fe40000000000 */
[----:B------:R-:W-:-:S03]  /*15910*/  IMAD.MOV R10, RZ, RZ, -R10 ;  /* 0x000000ffff0a7224 */ /* 0x000fc600078e0a0a */
[----:B------:R-:W-:Y:S01]  /*15920*/  MOV R8, R2 ;  /* 0x0000000200087202 */ /* 0x000fe20000000f00 */
[----:B-1----:R-:W-:-:S04]  /*15930*/  IMAD.MOV R2, RZ, RZ, -R3 ;  /* 0x000000ffff027224 */ /* 0x002fc800078e0a03 */
        /* <DEDUP_REMOVED lines=19> */
[----:B------:R-:W-:-:S05]  /*15a70*/  @P0 IADD3 R2, R2, 0x1, RZ ;  /* 0x0000000102020810 */ /* 0x000fca0007ffe0ff */
[----:B------:R-:W-:Y:S01]  /*15a80*/  @!P2 IMAD.MOV R2, RZ, RZ, -R2 ;  /* 0x000000ffff02a224 */ /* 0x000fe200078e0a02 */
[----:B------:R-:W-:-:S05]  /*15a90*/  @!P1 LOP3.LUT R2, RZ, R9, RZ, 0x33, !PT ;  /* 0x00000009ff029212 */ /* 0x000fca00078e33ff */
[----:B------:R-:W-:-:S04]  /*15aa0*/  IMAD.MOV R18, RZ, RZ, -R2 ;  /* 0x000000ffff127224 */ /* 0x000fc800078e0a02 */
[C---:B------:R-:W-:Y:S02]  /*15ab0*/  IMAD R18, R9.reuse, R18, R8 ;  /* 0x0000001209127224 */ /* 0x040fe400078e0208 */
[----:B------:R-:W-:-:S04]  /*15ac0*/  IMAD R9, R9, 0x1000000, R2 ;  /* 0x0100000009097824 */ /* 0x000fc800078e0202 */
[----:B------:R-:W-:Y:S01]  /*15ad0*/  IMAD R18, R18, 0x10000, R9 ;  /* 0x0001000012127824 */ /* 0x000fe200078e0209 */
[----:B------:R-:W-:Y:S06]  /*15ae0*/  BRA `(.L_x_10615) ;  /* 0x00000000000c7947 */ /* 0x000fec0003800000 */
.L_x_10612:
[----:B------:R-:W-:Y:S01]  /*15af0*/  IMAD.MOV.U32 R17, RZ, RZ, RZ ;  /* 0x000000ffff117224 */ /* 0x000fe200078e00ff */
[----:B------:R-:W-:Y:S01]  /*15b00*/  MOV R18, RZ ;  /* 0x000000ff00127202 */ /* 0x000fe20000000f00 */
[----:B------:R-:W-:-:S07]  /*15b10*/  IMAD.U32 R16, RZ, RZ, UR6 ;  /* 0x00000006ff107e24 */ /* 0x000fce000f8e00ff */
.L_x_10615:
[----:B------:R-:W-:-:S13]  /*15b20*/  ISETP.NE.AND P0, PT, R7, RZ, PT ;  /* 0x000000ff0700720c */ /* 0x000fda0003f05270 */
[----:B------:R-:W0:Y:S01]  /*15b30*/  @!P0 S2R R3, SR_CgaCtaId ;  /* 0x0000000000038919 */ /* 0x000e220000008800 */
[----:B------:R-:W-:-:S04]  /*15b40*/  @!P0 MOV R2, 0x400 ;  /* 0x0000040000028802 */ /* 0x000fc80000000f00 */
[----:B0-----:R-:W-:-:S05]  /*15b50*/  @!P0 LEA R2, R3, R2, 0x18 ;  /* 0x0000000203028211 */ /* 0x001fca00078ec0ff */
[----:B------:R2:W-:Y:S01]  /*15b60*/  @!P0 STS.128 [R2+0x324d0], R16 ;  /* 0x0324d01002008388 */ /* 0x0005e20000000c00 */
[----:B------:R-:W-:Y:S06]  /*15b70*/  BAR.ARV 0x5, 0x180 ;  /* 0x0146000000007b1d */ /* 0x000fec0000002000 */
.L_x_10610:
[----:B------:R3:W-:Y:S01]  /*15b80*/  STL [R1+0x40], RZ ;  /* 0x000040ff01007387 */ /* 0x0007e20000100800 */
[----:B------:R-:W-:Y:S01]  /*15b90*/  ULDC UR4, c[0x0][0xd3c] ;  /* 0x00034f0000047ab9 */ /* 0x000fe20000000800 */
[----:B------:R-:W-:Y:S01]  /*15ba0*/  IMAD.MOV.U32 R26, RZ, RZ, 0x1 ;  /* 0x00000001ff1a7424 */ /* 0x000fe200078e00ff */
[----:B-1----:R-:W-:Y:S01]  /*15bb0*/  ISETP.GE.AND P0, PT, R19, UR4, PT ;  /* 0x0000000413007c0c */ /* 0x002fe2000bf06270 */
[----:B------:R-:W-:-:S12]  /*15bc0*/  IMAD.MOV.U32 R24, RZ, RZ, RZ ;  /* 0x000000ffff187224 */ /* 0x000fd800078e00ff */
[----:B---3--:R-:W-:Y:S05]  /*15bd0*/  @P0 BRA `(.L_x_10616) ;  /* 0x0000006c00280947 */ /* 0x008fea0003800000 */
[----:B------:R-:W3:Y:S01]  /*15be0*/  LDL R5, [R1+0x8] ;  /* 0x0000080001057983 */ /* 0x000ee20000100800 */
[C---:B--2---:R-:W-:Y:S01]  /*15bf0*/  IMAD.SHL.U32 R2, R0.reuse, 0x8, RZ ;  /* 0x0000000800027824 */ /* 0x044fe200078e00ff */
[----:B------:R-:W-:Y:S01]  /*15c00*/  LOP3.LUT R6, R0, 0x7f, RZ, 0xc0, !PT ;  /* 0x0000007f00067812 */ /* 0x000fe200078ec0ff */
[----:B------:R-:W1:Y:S01]  /*15c10*/  S2UR UR5, SR_CgaCtaId ;  /* 0x00000000000579c3 */ /* 0x000e620000008800 */
[----:B------:R-:W-:Y:S01]  /*15c20*/  UMOV UR4, 0x400 ;  /* 0x0000040000047882 */ /* 0x000fe20000000000 */
[----:B------:R-:W-:Y:S01]  /*15c30*/  BSSY B8, `(.L_x_10616) ;  /* 0x00006c4000087945 */ /* 0x000fe20003800000 */
[----:B0-----:R-:W-:Y:S01]  /*15c40*/  LOP3.LUT R3, R2, 0x1f8, RZ, 0xc0, !PT ;  /* 0x000001f802037812 */ /* 0x001fe200078ec0ff */
        /* <DEDUP_REMOVED lines=10> */
[----:B------:R-:W-:Y:S01]  /*15cf0*/  ULDC.64 UR38, c[0x0][0x198] ;  /* 0x0000660000267ab9 */ /* 0x000fe20000000a00 */
[----:B------:R-:W-:Y:S01]  /*15d00*/  MOV R26, 0x1 ;  /* 0x00000001001a7802 */ /* 0x000fe20000000f00 */
[----:B------:R-:W-:Y:S01]  /*15d10*/  ULDC UR36, c[0x0][0xc] ;  /* 0x0000030000247ab9 */ /* 0x000fe20000000800 */
[----:B------:R-:W-:-:S02]  /*15d20*/  LOP3.LUT R3, R2, 0x80, RZ, 0xfc, !PT ;  /* 0x0000008002037812 */ /* 0x000fc400078efcff */
[----:B------:R-:W-:Y:S01]  /*15d30*/  LOP3.LUT R0, R2, 0xc0, RZ, 0xfc, !PT ;  /* 0x000000c002007812 */ /* 0x000fe200078efcff */
[----:B-1----:R-:W-:-:S06]  /*15d40*/  ULEA UR4, UR5, UR4, 0x18 ;  /* 0x0000000405047291 */ /* 0x002fcc000f8ec03f */
[----:B------:R-:W-:-:S04]  /*15d50*/  IMAD.U32 R22, RZ, RZ, UR4 ;  /* 0x00000004ff167e24 */ /* 0x000fc8000f8e00ff */
[----:B------:R-:W-:Y:S01]  /*15d60*/  IMAD R25, R31, 0x2, R22 ;  /* 0x000000021f197824 */ /* 0x000fe200078e0216 */
[----:B---3--:R-:W-:-:S05]  /*15d70*/  LOP3.LUT R4, R5, 0x2, RZ, 0xfc, !PT ;  /* 0x0000000205047812 */ /* 0x008fca00078efcff */
[----:B------:R0:W-:Y:S04]  /*15d80*/  STL [R1+0x60], R4 ;  /* 0x0000600401007387 */ /* 0x0001e80000100800 */
[----:B------:R1:W-:Y:S01]  /*15d90*/  STL [R1+0x40], RZ ;  /* 0x000040ff01007387 */ /* 0x0003e20000100800 */
[----:B0-----:R-:W-:-:S07]  /*15da0*/  LOP3.LUT R4, R2, 0x40, RZ, 0xfc, !PT ;  /* 0x0000004002047812 */ /* 0x001fce00078efcff */
.L_x_10723:
        /* <DEDUP_REMOVED lines=14> */
[C---:B------:R-:W-:Y:S01]  /*15e90*/  @P0 LEA R2, P1, R35.reuse, UR4, 0x2 ;  /* 0x0000000423020c11 */ /* 0x040fe2000f8210ff */
[C---:B------:R-:W-:Y:S01]  /*15ea0*/  IMAD.SHL.U32 R29, R35.reuse, 0x4, RZ ;  /* 0x00000004231d7824 */ /* 0x040fe200078e00ff */
[C-C-:B------:R-:W-:Y:S01]  /*15eb0*/  SHF.L.U64.HI R30, R35.reuse, 0x2, R0.reuse ;  /* 0x00000002231e7819 */ /* 0x140fe20000010200 */
[----:B------:R0:W-:Y:S01]  /*15ec0*/  STL [R1+0x1c], R0 ;  /* 0x00001c0001007387 */ /* 0x0001e20000100800 */
[----:B------:R-:W-:Y:S01]  /*15ed0*/  @P0 LEA.HI.X R3, R35, UR5, R0, 0x2, P1 ;  /* 0x0000000523030c11 */ /* 0x000fe200088f1400 */
[----:B------:R-:W-:Y:S01]  /*15ee0*/  ULDC.64 UR4, c[0x0][0xaf8] ;  /* 0x0002be0000047ab9 */ /* 0x000fe20000000a00 */
[----:B------:R-:W-:-:S03]  /*15ef0*/  ISETP.NE.U32.AND P1, PT, RZ, UR8, PT ;  /* 0x00000008ff007c0c */ /* 0x000fc6000bf25070 */
[----:B------:R2:W5:Y:S01]  /*15f00*/  @P0 LDG.E R33, desc[UR60][R2.64] ;  /* 0x0000003c02210981 */ /* 0x000562000c1e1900 */
[----:B------:R-:W-:Y:S02]  /*15f10*/  ISETP.NE.AND.EX P1, PT, RZ, UR9, PT, P1 ;  /* 0x00000009ff007c0c */ /* 0x000fe4000bf25310 */
[----:B------:R-:W-:Y:S01]  /*15f20*/  ISETP.NE.U32.AND P0, PT, RZ, UR4, PT ;  /* 0x00000004ff007c0c */ /* 0x000fe2000bf05070 */
[----:B0-----:R-:W-:Y:S01]  /*15f30*/  IMAD.MOV.U32 R0, RZ, RZ, RZ ;  /* 0x000000ffff007224 */ /* 0x001fe200078e00ff */
[C---:B---3--:R-:W-:Y:S02]  /*15f40*/  IADD3 R4, P4, R29.reuse, UR6, RZ ;  /* 0x000000061d047c10 */ /* 0x048fe4000ff9e0ff */
[----:B------:R-:W-:Y:S02]  /*15f50*/  ISETP.NE.AND.EX P0, PT, RZ, UR5, PT, P0 ;  /* 0x00000005ff007c0c */ /* 0x000fe4000bf05300 */
[----:B------:R-:W-:Y:S02]  /*15f60*/  IADD3.X R5, R30, UR7, RZ, P4, !PT ;  /* 0x000000071e057c10 */ /* 0x000fe4000a7fe4ff */
[----:B--2---:R-:W-:Y:S01]  /*15f70*/  IADD3 R2, P3, R29, UR4, RZ ;  /* 0x000000041d027c10 */ /* 0x004fe2000ff7e0ff */
[----:B------:R-:W-:-:S02]  /*15f80*/  ULDC UR4, c[0x0][0x288] ;  /* 0x0000a20000047ab9 */ /* 0x000fc40000000800 */
[----:B------:R-:W5:Y:S01]  /*15f90*/  @P2 LDG.E R0, desc[UR60][R4.64] ;  /* 0x0000003c04002981 */ /* 0x000f62000c1e1900 */
[C---:B------:R-:W-:Y:S02]  /*15fa0*/  IADD3.X R3, R30.reuse, UR5, RZ, P3, !PT ;  /* 0x000000051e037c10 */ /* 0x040fe40009ffe4ff */
[----:B------:R-:W-:Y:S01]  /*15fb0*/  @P1 IADD3 R6, P3, R29, UR8, RZ ;  /* 0x000000081d061c10 */ /* 0x000fe2000ff7e0ff */
[----:B------:R-:W-:Y:S01]  /*15fc0*/  IMAD.U32 R8, RZ, RZ, UR4 ;  /* 0x00000004ff087e24 */ /* 0x000fe2000f8e00ff */
[----:B------:R-:W-:Y:S01]  /*15fd0*/  ULDC.64 UR4, c[0x0][0x418] ;  /* 0x0001060000047ab9 */ /* 0x000fe20000000a00 */
[----:B------:R-:W5:Y:S01]  /*15fe0*/  @P0 LDG.E R36, desc[UR60][R2.64] ;  /* 0x0000003c02240981 */ /* 0x000f62000c1e1900 */
        /* <DEDUP_REMOVED lines=11> */
[----:B0-----:R-:W-:Y:S01]  /*160a0*/  MOV R8, UR4 ;  /* 0x0000000400087c02 */ /* 0x001fe20008000f00 */
[----:B------:R-:W-:Y:S06]  /*160b0*/  @P1 BRA `(.L_x_10617) ;  /* 0x0000000000141947 */ /* 0x000fec0003800000 */
[----:B------:R-:W-:Y:S05]  /*160c0*/  @!P0 BRA `(.L_x_10617) ;  /* 0x0000000000108947 */ /* 0x000fea0003800000 */
[----:B------:R-:W2:Y:S04]  /*160d0*/  LDG.E R7, desc[UR60][R2.64] ;  /* 0x0000003c02077981 */ /* 0x000ea8000c1e1900 */
[----:B------:R-:W2:Y:S02]  /*160e0*/  LDG.E R10, desc[UR60][R2.64+0x4] ;  /* 0x0000043c020a7981 */ /* 0x000ea4000c1e1900 */
[----:B--2---:R-:W-:-:S05]  /*160f0*/  IMAD.IADD R2, R10, 0x1, -R7 ;  /* 0x000000010a027824 */ /* 0x004fca00078e0a07 */
[----:B------:R0:W-:Y:S02]  /*16100*/  STL [R1+0x14], R2 ;  /* 0x0000140201007387 */ /* 0x0001e40000100800 */
.L_x_10617:
        /* <DEDUP_REMOVED lines=14> */
.L_x_10618:
        /* <DEDUP_REMOVED lines=9> */
.L_x_10619:
        /* <DEDUP_REMOVED lines=23> */
[----:B0-----:R-:W-:-:S06]  /*163f0*/  IADD3 R2, R2, 0xffffffe, RZ ;  /* 0x0ffffffe02027810 */ /* 0x001fcc0007ffe0ff */
[----:B------:R0:W2:Y:S02]  /*16400*/  F2I.FTZ.U32.TRUNC.NTZ R3, R2 ;  /* 0x0000000200037305 */ /* 0x0000a4000021f000 */
[----:B0-----:R-:W-:-:S04]  /*16410*/  LOP3.LUT R2, R9, R7, RZ, 0x3c, !PT ;  /* 0x0000000709027212 */ /* 0x001fc800078e3cff */
[----:B------:R-:W-:Y:S01]  /*16420*/  ISETP.GE.AND P4, PT, R2, RZ, PT ;  /* 0x000000ff0200720c */ /* 0x000fe20003f86270 */
[----:B--2---:R-:W-:-:S04]  /*16430*/  IMAD.MOV R2, RZ, RZ, -R3 ;  /* 0x000000ffff027224 */ /* 0x004fc800078e0a03 */
        /* <DEDUP_REMOVED lines=17> */
.L_x_10621:
[----:B------:R-:W-:Y:S05]  /*16550*/  BSYNC B0 ;  /* 0x0000000000007941 */ /* 0x000fea0003800000 */
.L_x_10620:
        /* <DEDUP_REMOVED lines=24> */
[----:B------:R0:W2:Y:S02]  /*166e0*/  SHFL.IDX PT, R14, R7, RZ, 0x1f ;  /* 0x00001fff070e7589 */ /* 0x0000a400000e0000 */
.L_x_10820:
[----:B--2---:R-:W-:Y:S02]  /*166f0*/  ISETP.NE.AND P0, PT, R14, RZ, PT ;  /* 0x000000ff0e00720c */ /* 0x004fe40003f05270 */
[----:B------:R-:W-:-:S11]  /*16700*/  PLOP3.LUT P6, PT, PT, PT, PT, 0x8, 0x0 ;  /* 0x000000000000781c */ /* 0x000fd60003fce170 */
[----:B------:R-:W-:Y:S05]  /*16710*/  @P0 BRA `(.L_x_10625) ;  /* 0x00000000000c0947 */ /* 0x000fea0003800000 */
[----:B------:R-:W-:-:S03]  /*16720*/  UMOV UR4, 0xffffffff ;  /* 0xffffffff00047882 */ /* 0x000fc60000000000 */
[----:B------:R-:W-:Y:S05]  /*16730*/  BRA.DIV UR4, `(.L_x_10626) ;  /* 0x0000007e04a87947 */ /* 0x000fea000b800000 */
[----:B------:R-:W-:-:S13]  /*16740*/  ELECT P6, URZ, PT ;  /* 0x00000000003f782f */ /* 0x000fda00038c0000 */
.L_x_10625:
        /* <DEDUP_REMOVED lines=9> */
.L_x_10823:
[----:B------:R-:W-:Y:S05]  /*167e0*/  BSYNC B1 ;  /* 0x0000000000017941 */ /* 0x000fea0003800000 */
.L_x_10627:
[----:B------:R-:W-:Y:S04]  /*167f0*/  BSSY B1, `(.L_x_10629) ;  /* 0x000007b000017945 */ /* 0x000fe80003800000 */
[----:B------:R-:W-:Y:S05]  /*16800*/  @!P6 BRA `(.L_x_10630) ;  /* 0x0000000400e4e947 */ /* 0x000fea0003800000 */
[----:B0-----:R-:W-:Y:S01]  /*16810*/  IMAD R7, R23, 0x8, R22 ;  /* 0x0000000817077824 */ /* 0x001fe200078e0216 */
[----:B------:R-:W-:Y:S01]  /*16820*/  SHF.L.U32 R8, R27, 0x1f, RZ ;  /* 0x0000001f1b087819 */ /* 0x000fe200000006ff */
[----:B------:R-:W0:Y:S01]  /*16830*/  S2R R9, SR_TID.X ;  /* 0x0000000000097919 */ /* 0x000e220000002100 */
[----:B------:R-:W-:Y:S02]  /*16840*/  BSSY B2, `(.L_x_10631) ;  /* 0x0000005000027945 */ /* 0x000fe40003800000 */
[----:B------:R-:W2:Y:S01]  /*16850*/  SYNCS.PHASECHK.TRANS64.TRYWAIT P0, [R7+URZ+0x324a0], R8 ;  /* 0x0324a008070075a7 */ /* 0x000ea2000800017f */
[----:B0-----:R-:W-:-:S04]  /*16860*/  LOP3.LUT R9, R9, 0x7f, RZ, 0xc0, !PT ;  /* 0x0000007f09097812 */ /* 0x001fc800078ec0ff */
[----:B------:R-:W-:Y:S01]  /*16870*/  ISETP.NE.AND P2, PT, R9, RZ, PT ;  /* 0x000000ff0900720c */ /* 0x000fe20003f45270 */
[----:B--2---:R-:W-:-:S12]  /*16880*/  @!P0 BRA `(.L_x_10632) ;  /* 0x0000007c00888947 */ /* 0x004fd80003800000 */
.L_x_10824:
[----:B------:R-:W-:Y:S05]  /*16890*/  BSYNC B2 ;  /* 0x0000000000027941 */ /* 0x000fea0003800000 */
.L_x_10631:
[----:B------:R-:W-:Y:S04]  /*168a0*/  BSSY B2, `(.L_x_10633) ;  /* 0x0000009000027945 */ /* 0x000fe80003800000 */
        /* <DEDUP_REMOVED lines=8> */
.L_x_10634:
[----:B------:R-:W-:Y:S05]  /*16930*/  BSYNC B2 ;  /* 0x0000000000027941 */ /* 0x000fea0003800000 */
.L_x_10633:
        /* <DEDUP_REMOVED lines=12> */
.L_x_10635:
        /* <DEDUP_REMOVED lines=9> */
[----:B--2---:R-:W-:Y:S05]  /*16a90*/  @P0 BRA.U.ANY `(.L_x_10635) ;  /* 0xfffffffd00d80947 */ /* 0x004fea000393ffff */
[----:B------:R-:W2:Y:S01]  /*16aa0*/  SYNCS.PHASECHK.TRANS64.TRYWAIT P0, [R7+URZ+0x324c0], R8 ;  /* 0x0324c008070075a7 */ /* 0x000ea2000800017f */
[----:B------:R-:W-:Y:S04]  /*16ab0*/  BSSY B2, `(.L_x_10636) ;  /* 0x0000002000027945 */ /* 0x000fe80003800000 */
[----:B--2---:R-:W-:Y:S05]  /*16ac0*/  @!P0 BRA `(.L_x_10637) ;  /* 0x0000007c000c8947 */ /* 0x004fea0003800000 */
.L_x_10825:
[----:B------:R-:W-:Y:S05]  /*16ad0*/  BSYNC B2 ;  /* 0x0000000000027941 */ /* 0x000fea0003800000 */
.L_x_10636:
[----:B------:R-:W-:Y:S01]  /*16ae0*/  BSSY B2, `(.L_x_10638) ;  /* 0x000000b000027945 */ /* 0x000fe20003800000 */
[----:B------:R-:W-:Y:S02]  /*16af0*/  IMAD.MOV.U32 R12, RZ, RZ, 0x0 ;  /* 0x00000000ff0c7424 */ /* 0x000fe400078e00ff */
[----:B------:R-:W-:Y:S01]  /*16b00*/  IMAD.MOV.U32 R13, RZ, RZ, 0x12f00000 ;  /* 0x12f00000ff0d7424 */ /* 0x000fe200078e00ff */
[----:B------:R-:W-:Y:S06]  /*16b10*/  @P2 BRA `(.L_x_10639) ;  /* 0x00000000001c2947 */ /* 0x000fec0003800000 */
[----:B------:R-:W3:Y:S01]  /*16b20*/  S2R R10, SR_TID.X ;  /* 0x00000000000a7919 */ /* 0x000ee20000002100 */
[----:B0-2---:R-:W-:-:S04]  /*16b30*/  IMAD.MOV.U32 R8, RZ, RZ, 0xc000 ;  /* 0x0000c000ff087424 */ /* 0x005fc800078e00ff */
[----:B------:R4:W-:Y:S01]  /*16b40*/  SYNCS.ARRIVE.TRANS64 RZ, [R7+URZ+0x324b0], R8 ;  /* 0x0324b00807ff79a7 */ /* 0x0009e2000800003f */
[----:B---3--:R-:W-:-:S04]  /*16b50*/  LOP3.LUT R10, R10, 0x1f, RZ, 0xc0, !PT ;  /* 0x0000001f0a0a7812 */ /* 0x008fc800078ec0ff */
[----:B------:R-:W-:-:S13]  /*16b60*/  ISETP.NE.AND P0, PT, R10, RZ, PT ;  /* 0x000000ff0a00720c */ /* 0x000fda0003f05270 */
[----:B----4-:R-:W-:Y:S05]  /*16b70*/  @!P0 BRA `(.L_x_10639) ;  /* 0x0000000000048947 */ /* 0x010fea0003800000 */
[----:B------:R-:W-:Y:S01]  /*16b80*/  BPT.TRAP 0x1 ;  /* 0x000000040000795c */ /* 0x000fe20000300000 */
.L_x_10639:
[----:B------:R-:W-:Y:S05]  /*16b90*/  BSYNC B2 ;  /* 0x0000000000027941 */ /* 0x000fea0003800000 */
.L_x_10638:
[----:B------:R-:W-:Y:S01]  /*16ba0*/  R2UR UR10, R14 ;  /* 0x000000000e0a72ca */ /* 0x000fe200000e0000 */
[----:B0-2---:R-:W-:Y:S01]  /*16bb0*/  IMAD R8, R23, 0xc000, R22 ;  /* 0x0000c00017087824 */ /* 0x005fe200078e0216 */
[----:B------:R-:W-:Y:S01]  /*16bc0*/  R2UR UR6, R12 ;  /* 0x000000000c0672ca */ /* 0x000fe200000e0000 */
[----:B------:R-:W-:Y:S01]  /*16bd0*/  UIADD3 UR4, UP0, UR38, 0x670, URZ ;  /* 0x0000067026047890 */ /* 0x000fe2000ff1e03f */
[----:B------:R-:W-:Y:S01]  /*16be0*/  R2UR UR7, R13 ;  /* 0x000000000d0772ca */ /* 0x000fe200000e0000 */
[----:B------:R-:W-:Y:S01]  /*16bf0*/  VIADD R7, R7, 0x324b0 ;  /* 0x000324b007077836 */ /* 0x000fe20000000000 */
[----:B------:R-:W-:Y:S01]  /*16c00*/  PLOP3.LUT P0, PT, PT, PT, PT, 0x80, 0x0 ;  /* 0x000000000000781c */ /* 0x000fe20003f0f070 */
[----:B------:R-:W-:Y:S01]  /*16c10*/  VIADD R10, R8, 0x400 ;  /* 0x00000400080a7836 */ /* 0x000fe20000000000 */
[----:B------:R-:W-:-:S12]  /*16c20*/  UIADD3.X UR5, URZ, UR39, URZ, UP0, !UPT ;  /* 0x000000273f057290 */ /* 0x000fd800087fe43f */
.L_x_10640:
        /* <DEDUP_REMOVED lines=15> */
.L_x_10641:
        /* <DEDUP_REMOVED lines=15> */
.L_x_10642:
        /* <DEDUP_REMOVED lines=15> */
.L_x_10643:
        /* <DEDUP_REMOVED lines=10> */
.L_x_10630:
[----:B------:R-:W-:Y:S05]  /*16fa0*/  BSYNC B1 ;  /* 0x0000000000017941 */ /* 0x000fea0003800000 */
.L_x_10629:
        /* <DEDUP_REMOVED lines=9> */
.L_x_10659:
[----:B------:R-:W-:Y:S05]  /*17040*/  YIELD ;  /* 0x0000000000007946 */ /* 0x000fea0003800000 */
[----:B------:R-:W-:Y:S04]  /*17050*/  BSSY B1, `(.L_x_10644) ;  /* 0x000007a000017945 */ /* 0x000fe80003800000 */
[----:B------:R-:W-:Y:S05]  /*17060*/  @!P6 BRA `(.L_x_10645) ;  /* 0x0000000400e0e947 */ /* 0x000fea0003800000 */
[----:B------:R-:W-:Y:S01]  /*17070*/  IMAD R6, R23, 0x8, R22 ;  /* 0x0000000817067824 */ /* 0x000fe200078e0216 */
[----:B0-----:R-:W-:Y:S01]  /*17080*/  SHF.L.U32 R7, R27, 0x1f, RZ ;  /* 0x0000001f1b077819 */ /* 0x001fe200000006ff */
[----:B------:R-:W0:Y:S01]  /*17090*/  S2R R8, SR_TID.X ;  /* 0x0000000000087919 */ /* 0x000e220000002100 */
[----:B------:R-:W-:Y:S02]  /*170a0*/  BSSY B2, `(.L_x_10646) ;  /* 0x0000005000027945 */ /* 0x000fe40003800000 */
[----:B------:R-:W2:Y:S01]  /*170b0*/  SYNCS.PHASECHK.TRANS64.TRYWAIT P2, [R6+URZ+0x324a0], R7 ;  /* 0x0324a007060075a7 */ /* 0x000ea2000804017f */
[----:B0-----:R-:W-:-:S04]  /*170c0*/  LOP3.LUT R8, R8, 0x7f, RZ, 0xc0, !PT ;  /* 0x0000007f08087812 */ /* 0x001fc800078ec0ff */
[----:B------:R-:W-:Y:S01]  /*170d0*/  ISETP.NE.AND P3, PT, R8, RZ, PT ;  /* 0x000000ff0800720c */ /* 0x000fe20003f65270 */
[----:B--2---:R-:W-:-:S12]  /*170e0*/  @!P2 BRA `(.L_x_10647) ;  /* 0x000000740098a947 */ /* 0x004fd80003800000 */
.L_x_10826:
[----:B------:R-:W-:Y:S05]  /*170f0*/  BSYNC B2 ;  /* 0x0000000000027941 */ /* 0x000fea0003800000 */
.L_x_10646:
        /* <DEDUP_REMOVED lines=9> */
.L_x_10649:
[----:B------:R-:W-:Y:S05]  /*17190*/  BSYNC B2 ;  /* 0x0000000000027941 */ /* 0x000fea0003800000 */
.L_x_10648:
        /* <DEDUP_REMOVED lines=11> */
.L_x_10650:
        /* <DEDUP_REMOVED lines=13> */
.L_x_10827:
[----:B------:R-:W-:Y:S05]  /*17320*/  BSYNC B2 ;  /* 0x0000000000027941 */ /* 0x000fea0003800000 */
.L_x_10651:
[----:B------:R-:W-:Y:S01]  /*17330*/  BSSY B2, `(.L_x_10653) ;  /* 0x000000b000027945 */ /* 0x000fe20003800000 */
[----:B------:R-:W-:Y:S02]  /*17340*/  IMAD.MOV.U32 R12, RZ, RZ, 0x0 ;  /* 0x00000000ff0c7424 */ /* 0x000fe400078e00ff */
[----:B------:R-:W-:Y:S01]  /*17350*/  IMAD.MOV.U32 R13, RZ, RZ, 0x12f00000 ;  /* 0x12f00000ff0d7424 */ /* 0x000fe200078e00ff */
[----:B------:R-:W-:Y:S06]  /*17360*/  @P3 BRA `(.L_x_10654) ;  /* 0x00000000001c3947 */ /* 0x000fec0003800000 */
[----:B------:R-:W3:Y:S01]  /*17370*/  S2R R10, SR_TID.X ;  /* 0x00000000000a7919 */ /* 0x000ee20000002100 */
[----:B0-2---:R-:W-:-:S04]  /*17380*/  MOV R7, 0xc000 ;  /* 0x0000c00000077802 */ /* 0x005fc80000000f00 */
[----:B------:R4:W-:Y:S01]  /*17390*/  SYNCS.ARRIVE.TRANS64 RZ, [R6+URZ+0x324b0], R7 ;  /* 0x0324b00706ff79a7 */ /* 0x0009e2000800003f */
[----:B---3--:R-:W-:-:S04]  /*173a0*/  LOP3.LUT R10, R10, 0x1f, RZ, 0xc0, !PT ;  /* 0x0000001f0a0a7812 */ /* 0x008fc800078ec0ff */
[----:B------:R-:W-:-:S13]  /*173b0*/  ISETP.NE.AND P2, PT, R10, RZ, PT ;  /* 0x000000ff0a00720c */ /* 0x000fda0003f45270 */
[----:B----4-:R-:W-:Y:S05]  /*173c0*/  @!P2 BRA `(.L_x_10654) ;  /* 0x000000000004a947 */ /* 0x010fea0003800000 */
[----:B------:R-:W-:Y:S01]  /*173d0*/  BPT.TRAP 0x1 ;  /* 0x000000040000795c */ /* 0x000fe20000300000 */
.L_x_10654:
[----:B------:R-:W-:Y:S05]  /*173e0*/  BSYNC B2 ;  /* 0x0000000000027941 */ /* 0x000fea0003800000 */
.L_x_10653:
        /* <DEDUP_REMOVED lines=9> */
.L_x_10655:
        /* <DEDUP_REMOVED lines=15> */
.L_x_10656:
        /* <DEDUP_REMOVED lines=15> */
.L_x_10657:
        /* <DEDUP_REMOVED lines=15> */
.L_x_10658:
        /* <DEDUP_REMOVED lines=10> */
.L_x_10645:
[----:B------:R-:W-:Y:S05]  /*177f0*/  BSYNC B1 ;  /* 0x0000000000017941 */ /* 0x000fea0003800000 */
.L_x_10644:
        /* <DEDUP_REMOVED lines=8> */
.L_x_10623:
[----:B------:R-:W-:Y:S05]  /*17880*/  BSYNC B0 ;  /* 0x0000000000007941 */ /* 0x000fea0003800000 */
.L_x_10622:
[----:B------:R-:W-:Y:S05]  /*17890*/  @!P0 WARPSYNC.ALL ;  /* 0x0000000000008948 */ /* 0x000fea0003800000 */
[----:B------:R-:W-:Y:S01]  /*178a0*/  @!P0 BAR.SYNC.DEFER_BLOCKING 0xc, 0x180 ;  /* 0x0306000000008b1d */ /* 0x000fe20000010000 */
[----:B------:R-:W-:-:S05]  /*178b0*/  IMAD.MOV.U32 R0, RZ, RZ, RZ ;  /* 0x000000ffff007224 */ /* 0x000fca00078e00ff */
[----:B------:R-:W-:Y:S04]  /*178c0*/  BSSY B0, `(.L_x_10660) ;  /* 0x000001e000007945 */ /* 0x000fe80003800000 */
[----:B------:R-:W-:Y:S05]  /*178d0*/  @!P1 BRA `(.L_x_10661) ;  /* 0x0000000000709947 */ /* 0x000fea0003800000 */
[----:B------:R-:W-:-:S13]  /*178e0*/  ISETP.NE.AND P0, PT, R5, RZ, PT ;  /* 0x000000ff0500720c */ /* 0x000fda0003f05270 */
[----:B------:R-:W2:Y:S02]  /*178f0*/  @!P0 LDC R5, c[0x0][0xae8] ;  /* 0x0002ba00ff058b82 */ /* 0x000ea40000000800 */
[-C--:B--2---:R-:W-:Y:S02]  /*17900*/  IABS R0, R5.reuse ;  /* 0x0000000500007213 */ /* 0x084fe40000000000 */
[----:B0-----:R-:W-:Y:S02]  /*17910*/  IABS R7, R5 ;  /* 0x0000000500077213 */ /* 0x001fe40000000000 */
        /* <DEDUP_REMOVED lines=24> */
.L_x_10661:
[----:B------:R-:W-:Y:S05]  /*17aa0*/  BSYNC B0 ;  /* 0x0000000000007941 */ /* 0x000fea0003800000 */
.L_x_10660:
[-C--:B------:R-:W-:Y:S01]  /*17ab0*/  IMAD R32, R32, R0.reuse, RZ ;  /* 0x0000000020207224 */ /* 0x080fe200078e02ff */
        /* <DEDUP_REMOVED lines=18> */
[----:B0-----:R-:W0:Y:S01]  /*17be0*/  POPC R7, R4 ;  /* 0x0000000400077309 */ /* 0x001e220000000000 */
[----:B--2---:R-:W0:Y:S02]  /*17bf0*/  SHFL.IDX PT, R0, R3, R0, 0x1f ;  /* 0x00001f0003007589 */ /* 0x004e2400000e0000 */
[----:B0-----:R-:W-:Y:S01]  /*17c00*/  IADD3 R16, R0, UR36, R7 ;  /* 0x0000002400107c10 */ /* 0x001fe2000fffe007 */
[----:B------:R-:W-:Y:S06]  /*17c10*/  BRA `(.L_x_10664) ;  /* 0x0000004000047947 */ /* 0x000fec0003800000 */
.L_x_10663:
        /* <DEDUP_REMOVED lines=8> */
[----:B------:R-:W-:Y:S01]  /*17ca0*/  IMAD.U32 R4, RZ, RZ, UR6 ;  /* 0x00000006ff047e24 */ /* 0x000fe2000f8e00ff */
[----:B------:R-:W-:Y:S01]  /*17cb0*/  MOV R13, RZ ;  /* 0x000000ff000d7202 */ /* 0x000fe20000000f00 */
[----:B------:R-:W2:Y:S01]  /*17cc0*/  LDC.64 R2, c[0x4][R2] ;  /* 0x0100000002027b82 */ /* 0x000ea20000000a00 */
[----:B------:R-:W-:Y:S02]  /*17cd0*/  IMAD.U32 R5, RZ, RZ, UR7 ;  /* 0x00000007ff057e24 */ /* 0x000fe4000f8e00ff */
[----:B------:R-:W-:Y:S02]  /*17ce0*/  IMAD.U32 R6, RZ, RZ, UR8 ;  /* 0x00000008ff067e24 */ /* 0x000fe4000f8e00ff */
[----:B0-----:R-:W-:-:S02]  /*17cf0*/  IMAD.U32 R7, RZ, RZ, UR9 ;  /* 0x00000009ff077e24 */ /* 0x001fc4000f8e00ff */
[----:B------:R-:W-:Y:S02]  /*17d00*/  IMAD.U32 R10, RZ, RZ, UR4 ;  /* 0x00000004ff0a7e24 */ /* 0x000fe4000f8e00ff */
[----:B------:R-:W-:Y:S02]  /*17d10*/  IMAD.U32 R11, RZ, RZ, UR5 ;  /* 0x00000005ff0b7e24 */ /* 0x000fe4000f8e00ff */
[----:B------:R-:W-:Y:S02]  /*17d20*/  IMAD.MOV.U32 R8, RZ, RZ, 0x70 ;  /* 0x00000070ff087424 */ /* 0x000fe400078e00ff */
[----:B------:R-:W-:-:S07]  /*17d30*/  IMAD.MOV.U32 R12, RZ, RZ, 0x1 ;  /* 0x00000001ff0c7424 */ /* 0x000fce00078e00ff */
[----:B------:R-:W-:-:S07]  /*17d40*/  LEPC R20, `(.L_x_10666) ;  /* 0x000000001014794e */ /* 0x000fce0000000000 */
[----:B-12---:R-:W-:Y:S05]  /*17d50*/  CALL.ABS.NOINC R2 ;  /* 0x0000000002007343 */ /* 0x006fea0003c00000 */
.L_x_10666:
[----:B------:R-:W-:Y:S05]  /*17d60*/  BSYNC B6 ;  /* 0x0000000000067941 */ /* 0x000fea0003800000 */
.L_x_10665:
        /* <DEDUP_REMOVED lines=10> */
[----:B------:R-:W-:Y:S01]  /*17e10*/  MOV R12, 0x1 ;  /* 0x00000001000c7802 */ /* 0x000fe20000000f00 */
[----:B------:R-:W-:Y:S02]  /*17e20*/  IMAD.U32 R5, RZ, RZ, UR7 ;  /* 0x00000007ff057e24 */ /* 0x000fe4000f8e00ff */
[----:B------:R-:W-:Y:S02]  /*17e30*/  IMAD.U32 R6, RZ, RZ, UR8 ;  /* 0x00000008ff067e24 */ /* 0x000fe4000f8e00ff */
[----:B0-----:R-:W-:-:S02]  /*17e40*/  IMAD.U32 R7, RZ, RZ, UR9 ;  /* 0x00000009ff077e24 */ /* 0x001fc4000f8e00ff */
[----:B------:R-:W-:Y:S02]  /*17e50*/  IMAD.U32 R10, RZ, RZ, UR4 ;  /* 0x00000004ff0a7e24 */ /* 0x000fe4000f8e00ff */
[----:B------:R-:W-:Y:S02]  /*17e60*/  IMAD.U32 R11, RZ, RZ, UR5 ;  /* 0x00000005ff0b7e24 */ /* 0x000fe4000f8e00ff */
[----:B------:R-:W-:Y:S02]  /*17e70*/  IMAD.MOV.U32 R8, RZ, RZ, 0x70 ;  /* 0x00000070ff087424 */ /* 0x000fe400078e00ff */
[----:B--2---:R-:W-:-:S07]  /*17e80*/  IMAD.MOV.U32 R13, RZ, RZ, RZ ;  /* 0x000000ffff0d7224 */ /* 0x004fce00078e00ff */
[----:B------:R-:W-:-:S07]  /*17e90*/  LEPC R20, `(.L_x_10669) ;  /* 0x000000001014794e */ /* 0x000fce0000000000 */
[----:B-1-3--:R-:W-:Y:S05]  /*17ea0*/  CALL.ABS.NOINC R2 ;  /* 0x0000000002007343 */ /* 0x00afea0003c00000 */
.L_x_10669:
        /* <DEDUP_REMOVED lines=15> */
.L_x_10668:
[----:B------:R-:W-:Y:S05]  /*17fa0*/  BSYNC B6 ;  /* 0x0000000000067941 */ /* 0x000fea0003800000 */
.L_x_10667:
[----:B------:R-:W2:Y:S01]  /*17fb0*/  LDL R34, [R1+0x44] ;  /* 0x0000440001227983 */ /* 0x000ea20000100800 */
[----:B------:R-:W-:Y:S01]  /*17fc0*/  ULDC.64 UR4, c[0x0][0xaf0] ;  /* 0x0002bc0000047ab9 */ /* 0x000fe20000000a00 */
[----:B------:R-:W3:Y:S02]  /*17fd0*/  LDC R9, c[0x0][0x430] ;  /* 0x00010c00ff097b82 */ /* 0x000ee40000000800 */
[----:B------:R-:W4:Y:S01]  /*17fe0*/  LDL R20, [R1+0x10] ;  /* 0x0000100001147983 */ /* 0x000f220000100800 */
[----:B------:R-:W-:-:S03]  /*17ff0*/  ISETP.NE.U32.AND P0, PT, RZ, UR4, PT ;  /* 0x00000004ff007c0c */ /* 0x000fc6000bf05070 */
[----:B------:R-:W4:Y:S01]  /*18000*/  LDL.LU R10, [R1] ;  /* 0x00000000010a7983 */ /* 0x000f220000300800 */
[----:B------:R-:W-:Y:S01]  /*18010*/  ISETP.NE.AND.EX P0, PT, RZ, UR5, PT, P0 ;  /* 0x00000005ff007c0c */ /* 0x000fe2000bf05300 */
[----:B------:R-:W0:-:S12]  /*18020*/  S2R R21, SR_TID.X ;  /* 0x0000000000157919 */ /* 0x000e180000002100 */
[----:B------:R-:W-:Y:S01]  /*18030*/  @P0 IADD3 R2, P1, R29, UR4, RZ ;  /* 0x000000041d020c10 */ /* 0x000fe2000ff3e0ff */
[----:B------:R-:W-:Y:S01]  /*18040*/  IMAD.MOV.U32 R37, RZ, RZ, RZ ;  /* 0x000000ffff257224 */ /* 0x000fe200078e00ff */
[----:B------:R-:W1:Y:S01]  /*18050*/  S2R R11, SR_TID.X ;  /* 0x00000000000b7919 */ /* 0x000e620000002100 */
[----:B------:R-:W-:Y:S01]  /*18060*/  ULDC UR4, c[0x0][0x2f4] ;  /* 0x0000bd0000047ab9 */ /* 0x000fe20000000800 */
[----:B------:R-:W-:Y:S01]  /*18070*/  @P0 IADD3.X R3, R30, UR5, RZ, P1, !PT ;  /* 0x000000051e030c10 */ /* 0x000fe20008ffe4ff */
[----:B------:R-:W-:-:S04]  /*18080*/  ULDC UR5, c[0x0][0x320] ;  /* 0x0000c80000057ab9 */ /* 0x000fc80000000800 */
[----:B------:R4:W4:Y:S01]  /*18090*/  @P0 LDG.E R28, desc[UR60][R2.64] ;  /* 0x0000003c021c0981 */ /* 0x000922000c1e1900 */
[----:B0-----:R-:W-:-:S04]  /*180a0*/  LOP3.LUT R21, R21, 0x7f, RZ, 0xc0, !PT ;  /* 0x0000007f15157812 */ /* 0x001fc800078ec0ff */
[----:B------:R-:W-:Y:S02]  /*180b0*/  SHF.R.U32.HI R0, RZ, 0x3, R21 ;  /* 0x00000003ff007819 */ /* 0x000fe40000011615 */
[----:B------:R-:W0:Y:S01]  /*180c0*/  S2R R21, SR_TID.X ;  /* 0x0000000000157919 */ /* 0x000e220000002100 */
[----:B---3--:R-:W-:-:S13]  /*180d0*/  ISETP.NE.AND P1, PT, R9, 0x1, PT ;  /* 0x000000010900780c */ /* 0x008fda0003f25270 */
[----:B------:R-:W3:Y:S08]  /*180e0*/  @P1 LDC R5, c[0x0][0x434] ;  /* 0x00010d00ff051b82 */ /* 0x000ef00000000800 */
[----:B------:R-:W3:Y:S01]  /*180f0*/  @P1 LDC R4, c[0x0][0x438] ;  /* 0x00010e00ff041b82 */ /* 0x000ee20000000800 */
[----:B0-----:R-:W-:-:S05]  /*18100*/  IMAD.SHL.U32 R21, R21, 0x10, RZ ;  /* 0x0000001015157824 */ /* 0x001fca00078e00ff */
[----:B------:R-:W-:Y:S01]  /*18110*/  LOP3.LUT R21, R0, 0x70, R21, 0xf8, !PT ;  /* 0x0000007000157812 */ /* 0x000fe200078ef815 */
[----:B-1----:R-:W-:-:S05]  /*18120*/  IMAD.SHL.U32 R11, R11, 0x8, RZ ;  /* 0x000000080b0b7824 */ /* 0x002fca00078e00ff */
[----:B------:R-:W-:Y:S01]  /*18130*/  LOP3.LUT R11, R11, 0x38, RZ, 0xc0, !PT ;  /* 0x000000380b0b7812 */ /* 0x000fe200078ec0ff */
[----:B------:R-:W-:Y:S01]  /*18140*/  UMOV UR6, 0xffffffff ;  /* 0xffffffff00067882 */ /* 0x000fe20000000000 */
[----:B--2---:R-:W-:-:S04]  /*18150*/  VIADD R0, R34, 0xffffffff ;  /* 0xffffffff22007836 */ /* 0x004fc80000000000 */
[----:B------:R-:W-:-:S05]  /*18160*/  IMAD R6, R0, 0x60, R21 ;  /* 0x0000006000067824 */ /* 0x000fca00078e0215 */
[----:B----4-:R-:W-:-:S04]  /*18170*/  ISETP.GE.AND P0, PT, R6, R20, PT ;  /* 0x000000140600720c */ /* 0x010fc80003f06270 */
[----:B------:R-:W-:Y:S01]  /*18180*/  ISETP.GT.U32.OR P0, PT, R21, 0x5f, P0 ;  /* 0x0000005f1500780c */ /* 0x000fe20000704470 */
[----:B------:R-:W-:-:S12]  /*18190*/  IMAD.IADD R6, R6, 0x1, R33 ;  /* 0x0000000106067824 */ /* 0x000fd800078e0221 */
[----:B------:R-:W0:Y:S01]  /*181a0*/  @!P0 LDC.64 R2, c[0x0][0x428] ;  /* 0x00010a00ff028b82 */ /* 0x000e220000000a00 */
[----:B---3--:R-:W-:-:S04]  /*181b0*/  @P1 IMAD.HI.U32 R5, R6, R5, RZ ;  /* 0x0000000506051227 */ /* 0x008fc800078e00ff */
[----:B------:R-:W-:Y:S01]  /*181c0*/  IMAD.MOV.U32 R7, RZ, RZ, R6 ;  /* 0x000000ffff077224 */ /* 0x000fe200078e0006 */
[----:B------:R-:W-:Y:S02]  /*181d0*/  @P1 SHF.R.U32.HI R7, RZ, R4, R5 ;  /* 0x00000004ff071219 */ /* 0x000fe40000011605 */
[----:B------:R-:W-:Y:S02]  /*181e0*/  SHF.R.S32.HI R34, RZ, 0x1f, R28 ;  /* 0x0000001fff227819 */ /* 0x000fe4000001141c */
        /* <DEDUP_REMOVED lines=13> */
[----:B------:R-:W-:-:S08]  /*182c0*/  LOP3.LUT R10, R10, 0xffffffdf, RZ, 0xc0, !PT ;  /* 0xffffffdf0a0a7812 */ /* 0x000fd000078ec0ff */
[----:B------:R-:W-:-:S04]  /*182d0*/  @P0 LOP3.LUT R10, R10, 0x20, RZ, 0xfc, !PT ;  /* 0x000000200a0a0812 */ /* 0x000fc800078efcff */
[----:B------:R-:W-:Y:S01]  /*182e0*/  LOP3.LUT R10, R10, 0xfffffffd, RZ, 0xc0, !PT ;  /* 0xfffffffd0a0a7812 */ /* 0x000fe200078ec0ff */
[----:B-1----:R-:W-:-:S05]  /*182f0*/  IMAD.SHL.U32 R21, R21, 0x8, RZ ;  /* 0x0000000815157824 */ /* 0x002fca00078e00ff */
        /* <DEDUP_REMOVED lines=13> */
[----:B------:R-:W-:Y:S02]  /*183d0*/  @P2 LOP3.LUT R10, R10, 0x8, RZ, 0xfc, !PT ;  /* 0x000000080a0a2812 */ /* 0x000fe400078efcff */
[----:B0-----:R-:W-:-:S02]  /*183e0*/  IADD3 R2, -R7, RZ, RZ ;  /* 0x000000ff07027210 */ /* 0x001fc40007ffe1ff */
[----:B------:R-:W-:-:S04]  /*183f0*/  @P0 LOP3.LUT R10, R10, 0x1, RZ, 0xfc, !PT ;  /* 0x000000010a0a0812 */ /* 0x000fc800078efcff */
[----:B------:R-:W-:Y:S01]  /*18400*/  LOP3.LUT R10, R10, 0xfffffffb, RZ, 0xc0, !PT ;  /* 0xfffffffb0a0a7812 */ /* 0x000fe200078ec0ff */
[----:B------:R-:W-:-:S03]  /*18410*/  IMAD R2, R9, R2, R6 ;  /* 0x0000000209027224 */ /* 0x000fc600078e0206 */
[----:B------:R-:W-:Y:S02]  /*18420*/  @P1 LOP3.LUT R10, R10, 0x4, RZ, 0xfc, !PT ;  /* 0x000000040a0a1812 */ /* 0x000fe400078efcff */
[----:B------:R0:W-:Y:S04]  /*18430*/  STL [R1+0x4], R2 ;  /* 0x0000040201007387 */ /* 0x0001e80000100800 */
[----:B------:R0:W-:Y:S01]  /*18440*/  STL [R1], R10 ;  /* 0x0000000a01007387 */ /* 0x0001e20000100800 */
[----:B------:R-:W-:Y:S05]  /*18450*/  BRA.DIV UR6, `(.L_x_10670) ;  /* 0x0000006206e47947 */ /* 0x000fea000b800000 */
.L_x_10830:
[----:B------:R-:W2:Y:S01]  /*18460*/  LDL R3, [R1+0x60] ;  /* 0x0000600001037983 */ /* 0x000ea20000100800 */
[----:B------:R-:W-:Y:S01]  /*18470*/  SEL R4, RZ, 0x1, P0 ;  /* 0x00000001ff047807 */ /* 0x000fe20000000000 */
[----:B0-----:R-:W-:-:S04]  /*18480*/  IMAD.MOV.U32 R2, RZ, RZ, R10 ;  /* 0x000000ffff027224 */ /* 0x001fc800078e000a */
[----:B------:R0:W-:Y:S01]  /*18490*/  STL [R1+0x5c], R4 ;  /* 0x00005c0401007387 */ /* 0x0001e20000100800 */
[----:B------:R-:W-:Y:S02]  /*184a0*/  LOP3.LUT R2, R2, 0xffffffbf, RZ, 0xc0, !PT ;  /* 0xffffffbf02027812 */ /* 0x000fe400078ec0ff */
[----:B--2---:R-:W-:-:S13]  /*184b0*/  ISETP.NE.AND P0, PT, R3, 0x3, PT ;  /* 0x000000030300780c */ /* 0x004fda0003f05270 */
[----:B------:R-:W-:-:S05]  /*184c0*/  @P0 LOP3.LUT R2, R2, 0x40, RZ, 0xfc, !PT ;  /* 0x0000004002020812 */ /* 0x000fca00078efcff */
[----:B------:R0:W-:Y:S01]  /*184d0*/  STL [R1], R2 ;  /* 0x0000000201007387 */ /* 0x0001e20000100800 */
[----:B------:R-:W-:Y:S05]  /*184e0*/  @!P0 BRA `(.L_x_10671) ;  /* 0x0000000000048947 */ /* 0x000fea0003800000 */
[----:B------:R-:W-:Y:S01]  /*184f0*/  BPT.TRAP 0x1 ;  /* 0x000000040000795c */ /* 0x000fe20000300000 */
.L_x_10671:
[----:B------:R-:W-:Y:S01]  /*18500*/  IMAD R30, R0, -0x60, R20 ;  /* 0xffffffa0001e7824 */ /* 0x000fe200078e0214 */
[----:B------:R-:W-:Y:S01]  /*18510*/  SHF.L.U32 R0, R26, 0x1f, RZ ;  /* 0x0000001f1a007819 */ /* 0x000fe200000006ff */
[----:B------:R-:W-:Y:S01]  /*18520*/  IMAD R29, R24, 0x8, R22 ;  /* 0x00000008181d7824 */ /* 0x000fe200078e0216 */
[----:B------:R-:W-:Y:S03]  /*18530*/  BSSY B0, `(.L_x_10672) ;  /* 0x0000003000007945 */ /* 0x000fe60003800000 */
[----:B------:R-:W1:Y:S02]  /*18540*/  SYNCS.PHASECHK.TRANS64.TRYWAIT P0, [R29+URZ+0x32440], R0 ;  /* 0x032440001d0075a7 */ /* 0x000e64000800017f */
[----:B-1----:R-:W-:Y:S05]  /*18550*/  @!P0 BRA `(.L_x_10673) ;  /* 0x0000006000d88947 */ /* 0x002fea0003800000 */
.L_x_10831:
[----:B------:R-:W-:Y:S05]  /*18560*/  BSYNC B0 ;  /* 0x0000000000007941 */ /* 0x000fea0003800000 */
.L_x_10672:
[----:B0-----:R-:W1:Y:S01]  /*18570*/  LDL R2, [R1+0x4] ;  /* 0x0000040001027983 */ /* 0x001e620000100800 */
[----:B------:R-:W-:-:S03]  /*18580*/  ULDC.64 UR4, c[0x0][0x300] ;  /* 0x0000c00000047ab9 */ /* 0x000fc60000000a00 */
[----:B------:R-:W2:Y:S01]  /*18590*/  LDL R3, [R1] ;  /* 0x0000000001037983 */ /* 0x000ea20000100800 */
[----:B-----5:R-:W-:Y:S01]  /*185a0*/  SHF.R.S32.HI R4, RZ, 0x1f, R37 ;  /* 0x0000001fff047819 */ /* 0x020fe20000011425 */
[----:B------:R-:W-:Y:S01]  /*185b0*/  ULDC.64 UR6, c[0x0][0x2e8] ;  /* 0x0000ba0000067ab9 */ /* 0x000fe20000000a00 */
[----:B------:R-:W0:Y:S02]  /*185c0*/  S2R R7, SR_TID.X ;  /* 0x0000000000077919 */ /* 0x000e240000002100 */
[----:B0-----:R-:W-:-:S05]  /*185d0*/  IMAD.SHL.U32 R7, R7, 0x8, RZ ;  /* 0x0000000807077824 */ /* 0x001fca00078e00ff */
[----:B------:R-:W-:Y:S02]  /*185e0*/  LOP3.LUT R7, R7, 0x38, RZ, 0xc0, !PT ;  /* 0x0000003807077812 */ /* 0x000fe400078ec0ff */
[----:B-1----:R-:W-:-:S05]  /*185f0*/  SHF.R.S32.HI R0, RZ, 0x1f, R2 ;  /* 0x0000001fff007819 */ /* 0x002fca0000011402 */
[----:B------:R0:W-:Y:S01]  /*18600*/  STL [R1+0x48], R0 ;  /* 0x0000480001007387 */ /* 0x0001e20000100800 */
[----:B--2---:R-:W-:Y:S01]  /*18610*/  LOP3.LUT P2, RZ, R3, 0x2, RZ, 0xc0, !PT ;  /* 0x0000000203ff7812 */ /* 0x004fe2000784c0ff */
[----:B0-----:R-:W-:-:S04]  /*18620*/  IMAD R0, R0, UR4, RZ ;  /* 0x0000000400007c24 */ /* 0x001fc8000f8e02ff */
[C---:B------:R-:W-:Y:S02]  /*18630*/  IMAD R0, R2.reuse, UR5, R0 ;  /* 0x0000000502007c24 */ /* 0x040fe4000f8e0200 */
[----:B------:R-:W-:Y:S01]  /*18640*/  IMAD.WIDE.U32 R2, R2, UR4, RZ ;  /* 0x0000000402027c25 */ /* 0x000fe2000f8e00ff */
[----:B------:R-:W-:Y:S01]  /*18650*/  ULDC.64 UR4, c[0x0][0x310] ;  /* 0x0000c40000047ab9 */ /* 0x000fe20000000a00 */
[----:B------:R0:W-:Y:S02]  /*18660*/  STL [R1+0x4c], R4 ;  /* 0x00004c0401007387 */ /* 0x0001e40000100800 */
[----:B------:R-:W-:Y:S02]  /*18670*/  IMAD.IADD R3, R3, 0x1, R0 ;  /* 0x0000000103037824 */ /* 0x000fe400078e0200 */
[----:B------:R-:W-:Y:S02]  /*18680*/  IMAD R0, R4, UR4, RZ ;  /* 0x0000000404007c24 */ /* 0x000fe4000f8e02ff */
[----:B0-----:R-:W0:Y:S02]  /*18690*/  S2R R4, SR_TID.X ;  /* 0x0000000000047919 */ /* 0x001e240000002100 */
[----:B------:R-:W-:-:S02]  /*186a0*/  IMAD R0, R37, UR5, R0 ;  /* 0x0000000525007c24 */ /* 0x000fc4000f8e0200 */
[----:B------:R-:W-:Y:S01]  /*186b0*/  IMAD.WIDE.U32 R2, R37, UR4, R2 ;  /* 0x0000000425027c25 */ /* 0x000fe2000f8e0002 */
        /* <DEDUP_REMOVED lines=16> */
[----:B0-----:R-:W-:-:S04]  /*187c0*/  @P0 LEA R3, P1, R7, R3, 0x1 ;  /* 0x0000000307030211 */ /* 0x001fc800078208ff */
[----:B-1----:R-:W-:-:S04]  /*187d0*/  @P0 IADD3.X R2, RZ, R2, RZ, P1, !PT ;  /* 0x00000002ff020210 */ /* 0x002fc80000ffe4ff */
        /* <DEDUP_REMOVED lines=37> */
[----:B------:R-:W-:Y:S01]  /*18a30*/  @P0 LEA R6, R5, R22, 0x1 ;  /* 0x0000001605060211 */ /* 0x000fe200078e08ff */
        /* <DEDUP_REMOVED lines=9> */
.L_x_10845:
        /* <DEDUP_REMOVED lines=10> */
.L_x_10675:
        /* <DEDUP_REMOVED lines=11> */
.L_x_10676:
[----:B------:R1:W5:Y:S01]  /*18c20*/  LDL.LU R0, [R1+0x1c] ;  /* 0x00001c0001007983 */ /* 0x0003620000300800 */
[----:B------:R1:W-:Y:S02]  /*18c30*/  SYNCS.ARRIVE.TRANS64.A1T0 RZ, [R29+URZ+0x32430], RZ ;  /* 0x032430ff1dff79a7 */ /* 0x0003e4000810003f */
[----:B------:R-:W-:Y:S05]  /*18c40*/  WARPSYNC.ALL ;  /* 0x0000000000007948 */ /* 0x000fea0003800000 */
[----:B------:R-:W-:Y:S01]  /*18c50*/  ULDC.64 UR4, c[0x0][0xaf8] ;  /* 0x0002be0000047ab9 */ /* 0x000fe20000000a00 */
[----:B------:R-:W-:Y:S01]  /*18c60*/  BSSY B6, `(.L_x_10677) ;  /* 0x000001d000067945 */ /* 0x000fe20003800000 */
[----:B------:R-:W-:Y:S01]  /*18c70*/  BAR.SYNC.DEFER_BLOCKING 0x8, 0x180 ;  /* 0x0206000000007b1d */ /* 0x000fe20000010000 */
[----:B------:R-:W-:-:S04]  /*18c80*/  ISETP.NE.U32.AND P0, PT, RZ, UR4, PT ;  /* 0x00000004ff007c0c */ /* 0x000fc8000bf05070 */
[----:B------:R-:W-:-:S04]  /*18c90*/  ISETP.NE.AND.EX P0, PT, RZ, UR5, PT, P0 ;  /* 0x00000005ff007c0c */ /* 0x000fc8000bf05300 */
[----:B------:R-:W-:Y:S02]  /*18ca0*/  SEL R35, R35, RZ, !P0 ;  /* 0x000000ff23237207 */ /* 0x000fe40004000000 */
[----:B0----5:R-:W-:Y:S01]  /*18cb0*/  SEL R2, R0, RZ, !P0 ;  /* 0x000000ff00027207 */ /* 0x021fe20004000000 */
[----:B------:R-:W-:-:S04]  /*18cc0*/  VIADD R0, R22, 0x18400 ;  /* 0x0001840016007836 */ /* 0x000fc80000000000 */
[----:B------:R0:W-:Y:S01]  /*18cd0*/  STL [R1+0x38], R2 ;  /* 0x0000380201007387 */ /* 0x0001e20000100800 */
[----:B------:R-:W-:Y:S02]  /*18ce0*/  LOP3.LUT P0, RZ, R0, 0x3ff, RZ, 0xc0, !PT ;  /* 0x000003ff00ff7812 */ /* 0x000fe4000780c0ff */
[----:B------:R-:W-:Y:S01]  /*18cf0*/  SHF.R.S32.HI R0, RZ, 0x1f, R36 ;  /* 0x0000001fff007819 */ /* 0x000fe20000011424 */
[----:B------:R0:W-:Y:S04]  /*18d00*/  STL [R1+0x10], R35 ;  /* 0x0000102301007387 */ /* 0x0001e80000100800 */
[----:B------:R0:W-:Y:S06]  /*18d10*/  STL [R1+0x2c], R0 ;  /* 0x00002c0001007387 */ /* 0x0001ec0000100800 */
[----:B------:R-:W-:Y:S05]  /*18d20*/  @!P0 BRA `(.L_x_10678) ;  /* 0x0000000000408947 */ /* 0x000fea0003800000 */
        /* <DEDUP_REMOVED lines=15> */
[----:B01----:R-:W-:Y:S05]  /*18e20*/  CALL.ABS.NOINC R2 ;  /* 0x0000000002007343 */ /* 0x003fea0003c00000 */
.L_x_10678:
[----:B------:R-:W-:Y:S05]  /*18e30*/  BSYNC B6 ;  /* 0x0000000000067941 */ /* 0x000fea0003800000 */
.L_x_10677:
[----:B------:R-:W2:Y:S01]  /*18e40*/  LDL R20, [R1+0x38] ;  /* 0x0000380001147983 */ /* 0x000ea20000100800 */
[----:B------:R-:W3:Y:S03]  /*18e50*/  LDC R6, c[0x0][0x448] ;  /* 0x00011200ff067b82 */ /* 0x000ee60000000800 */
[----:B------:R-:W4:Y:S01]  /*18e60*/  LDL R4, [R1+0x2c] ;  /* 0x00002c0001047983 */ /* 0x000f220000100800 */
[----:B------:R-:W-:Y:S01]  /*18e70*/  IMAD.SHL.U32 R17, R17, 0x80, RZ ;  /* 0x0000008011117824 */ /* 0x000fe200078e00ff */
[----:B------:R-:W-:Y:S02]  /*18e80*/  ULDC.64 UR4, c[0x0][0x298] ;  /* 0x0000a60000047ab9 */ /* 0x000fe40000000a00 */
[----:B------:R1:W5:Y:S01]  /*18e90*/  LDL R9, [R1+0x14] ;  /* 0x0000140001097983 */ /* 0x0003620000100800 */
[----:B0-----:R-:W0:Y:S01]  /*18ea0*/  S2R R2, SR_TID.X ;  /* 0x0000000000027919 */ /* 0x001e220000002100 */
[----:B---3--:R-:W-:-:S13]  /*18eb0*/  ISETP.NE.AND P0, PT, R6, 0x1, PT ;  /* 0x000000010600780c */ /* 0x008fda0003f05270 */
[----:B------:R-:W3:Y:S01]  /*18ec0*/  @P0 LDC R0, c[0x0][0x44c] ;  /* 0x00011300ff000b82 */ /* 0x000ee20000000800 */
[----:B0-----:R-:W-:-:S07]  /*18ed0*/  LOP3.LUT R2, R2, 0x7f, RZ, 0xc0, !PT ;  /* 0x0000007f02027812 */ /* 0x001fce00078ec0ff */
[----:B------:R-:W0:Y:S01]  /*18ee0*/  @P0 LDC R3, c[0x0][0x450] ;  /* 0x00011400ff030b82 */ /* 0x000e220000000800 */
[----:B------:R-:W1:Y:S02]  /*18ef0*/  S2R R7, SR_TID.X ;  /* 0x0000000000077919 */ /* 0x000e640000002100 */
[----:B-1----:R-:W-:-:S05]  /*18f00*/  IMAD.SHL.U32 R7, R7, 0x8, RZ ;  /* 0x0000000807077824 */ /* 0x002fca00078e00ff */
[----:B------:R-:W-:Y:S01]  /*18f10*/  LOP3.LUT R7, R7, 0x38, RZ, 0xc0, !PT ;  /* 0x0000003807077812 */ /* 0x000fe200078ec0ff */
[----:B--2---:R-:W-:Y:S02]  /*18f20*/  IMAD.MOV.U32 R21, RZ, RZ, R20 ;  /* 0x000000ffff157224 */ /* 0x004fe400078e0014 */
[----:B------:R-:W-:Y:S01]  /*18f30*/  IMAD.MOV.U32 R20, RZ, RZ, R35 ;  /* 0x000000ffff147224 */ /* 0x000fe200078e0023 */
[----:B------:R-:W-:Y:S01]  /*18f40*/  SHF.R.U32.HI R35, RZ, 0x3, R2 ;  /* 0x00000003ff237819 */ /* 0x000fe20000011602 */
[----:B----4-:R-:W-:Y:S01]  /*18f50*/  IMAD R4, R4, UR4, RZ ;  /* 0x0000000404047c24 */ /* 0x010fe2000f8e02ff */
[----:B------:R-:W1:Y:S03]  /*18f60*/  S2R R2, SR_TID.X ;  /* 0x0000000000027919 */ /* 0x000e660000002100 */
[----:B------:R-:W-:Y:S02]  /*18f70*/  IMAD R4, R36, UR5, R4 ;  /* 0x0000000524047c24 */ /* 0x000fe4000f8e0204 */
[----:B-1----:R-:W-:-:S05]  /*18f80*/  IMAD.SHL.U32 R2, R2, 0x10, RZ ;  /* 0x0000001002027824 */ /* 0x002fca00078e00ff */
[----:B------:R-:W-:-:S04]  /*18f90*/  LOP3.LUT R2, R35, 0x70, R2, 0xf8, !PT ;  /* 0x0000007023027812 */ /* 0x000fc800078ef802 */
[----:B------:R-:W-:-:S05]  /*18fa0*/  LOP3.LUT R35, R2, R17, RZ, 0xfc, !PT ;  /* 0x0000001102237212 */ /* 0x000fca00078efcff */
[----:B---3--:R-:W-:-:S04]  /*18fb0*/  @P0 IMAD.HI.U32 R2, R35, R0, RZ ;  /* 0x0000000023020227 */ /* 0x008fc800078e00ff */
[----:B------:R-:W-:Y:S01]  /*18fc0*/  IMAD.MOV.U32 R0, RZ, RZ, R35 ;  /* 0x000000ffff007224 */ /* 0x000fe200078e0023 */
[----:B0-----:R-:W-:Y:S01]  /*18fd0*/  @P0 SHF.R.U32.HI R0, RZ, R3, R2 ;  /* 0x00000003ff000219 */ /* 0x001fe20000011602 */
[----:B------:R-:W-:Y:S01]  /*18fe0*/  IMAD.WIDE.U32 R2, R36, UR4, RZ ;  /* 0x0000000424027c25 */ /* 0x000fe2000f8e00ff */
[----:B------:R-:W-:-:S04]  /*18ff0*/  ULDC.64 UR4, c[0x0][0x2d8] ;  /* 0x0000b60000047ab9 */ /* 0x000fc80000000a00 */
[----:B------:R-:W-:-:S03]  /*19000*/  IADD3 R3, R3, R4, RZ ;  /* 0x0000000403037210 */ /* 0x000fc60007ffe0ff */
[----:B------:R-:W-:-:S04]  /*19010*/  IMAD.WIDE.U32 R2, R18, UR4, R2 ;  /* 0x0000000412027c25 */ /* 0x000fc8000f8e0002 */
[----:B------:R-:W-:Y:S01]  /*19020*/  IMAD R3, R18, UR5, R3 ;  /* 0x0000000512037c24 */ /* 0x000fe2000f8e0203 */
[----:B------:R-:W-:Y:S02]  /*19030*/  ULDC.64 UR4, c[0x0][0x2e0] ;  /* 0x0000b80000047ab9 */ /* 0x000fe40000000a00 */
[----:B------:R-:W-:Y:S02]  /*19040*/  IMAD R4, R21, UR4, RZ ;  /* 0x0000000415047c24 */ /* 0x000fe4000f8e02ff */
[----:B------:R-:W-:-:S04]  /*19050*/  IMAD.WIDE.U32 R2, R20, UR4, R2 ;  /* 0x0000000414027c25 */ /* 0x000fc8000f8e0002 */
        /* <DEDUP_REMOVED lines=31> */
[C---:B------:R-:W-:Y:S01]  /*19250*/  ISETP.GE.AND P0, PT, R17.reuse, R2, PT ;  /* 0x000000021100720c */ /* 0x040fe20003f06270 */
[----:B------:R-:W-:-:S03]  /*19260*/  VIADD R8, R17, 0x30 ;  /* 0x0000003011087836 */ /* 0x000fc60000000000 */
[----:B------:R2:W-:Y:S09]  /*19270*/  STL [R1+0x1c], R6 ;  /* 0x00001c0601007387 */ /* 0x0005f20000100800 */
        /* <DEDUP_REMOVED lines=8> */
[----:B--2---:R-:W-:-:S05]  /*19300*/  VIADD R6, R17, 0x20 ;  /* 0x0000002011067836 */ /* 0x004fca0000000000 */
[----:B------:R-:W-:Y:S04]  /*19310*/  STL [R1+0x20], R6 ;  /* 0x0000200601007387 */ /* 0x000fe80000100800 */
[----:B------:R-:W-:Y:S04]  /*19320*/  STL [R1+0x24], R8 ;  /* 0x0000240801007387 */ /* 0x000fe80000100800 */
[----:B0-----:R-:W0:Y:S04]  /*19330*/  SHFL.IDX PT, R5, R0, 0x1, 0x181f ;  /* 0x00381f0000057f89 */ /* 0x001e2800000e0000 */
[----:B------:R-:W1:Y:S01]  /*19340*/  SHFL.IDX PT, R4, R3, 0x1, 0x181f ;  /* 0x00381f0003047f89 */ /* 0x000e6200000e0000 */
[----:B0-----:R-:W-:-:S04]  /*19350*/  @!P0 LEA R5, P2, R7, R5, 0x1 ;  /* 0x0000000507058211 */ /* 0x001fc800078408ff */
[----:B-1----:R-:W-:-:S04]  /*19360*/  @!P0 IADD3.X R4, RZ, R4, RZ, P2, !PT ;  /* 0x00000004ff048210 */ /* 0x002fc800017fe4ff */
[----:B------:R-:W-:-:S04]  /*19370*/  @!P0 LOP3.LUT R5, R5, R4, RZ, 0x3c, !PT ;  /* 0x0000000405058212 */ /* 0x000fc800078e3cff */
[----:B------:R-:W-:-:S04]  /*19380*/  @!P0 LOP3.LUT R4, R5, R4, RZ, 0x3c, !PT ;  /* 0x0000000405048212 */ /* 0x000fc800078e3cff */
[----:B------:R-:W-:-:S05]  /*19390*/  @!P0 LOP3.LUT R5, R5, R4, RZ, 0x3c, !PT ;  /* 0x0000000405058212 */ /* 0x000fca00078e3cff */
        /* <DEDUP_REMOVED lines=11> */
[----:B------:R-:W-:Y:S01]  /*19450*/  ISETP.GE.AND P0, PT, R8, R2, PT ;  /* 0x000000020800720c */ /* 0x000fe20003f06270 */
[----:B------:R-:W-:-:S05]  /*19460*/  VIADD R8, R17, 0x40 ;  /* 0x0000004011087836 */ /* 0x000fca0000000000 */
[----:B------:R-:W-:Y:S04]  /*19470*/  STL [R1+0x28], R8 ;  /* 0x0000280801007387 */ /* 0x000fe80000100800 */
[----:B0-----:R-:W0:Y:S03]  /*19480*/  SHFL.IDX PT, R4, R0, 0x3, 0x181f ;  /* 0x00781f0000047f89 */ /* 0x001e2600000e0000 */
[----:B0-----:R-:W-:-:S05]  /*19490*/  @!P0 LEA R5, P2, R7, R4, 0x1 ;  /* 0x0000000407058211 */ /* 0x001fca00078408ff */
[----:B------:R-:W-:Y:S02]  /*194a0*/  @!P0 IMAD.X R4, RZ, RZ, R6, P2 ;  /* 0x000000ffff048224 */ /* 0x000fe400010e0606 */
[----:B------:R-:W-:Y:S03]  /*194b0*/  SHFL.IDX PT, R6, R3, 0x4, 0x181f ;  /* 0x00981f0003067f89 */ /* 0x000fe600000e0000 */
        /* <DEDUP_REMOVED lines=15> */
[----:B------:R-:W-:Y:S02]  /*195b0*/  ISETP.GE.AND P0, PT, R8, R2, PT ;  /* 0x000000020800720c */ /* 0x000fe40003f06270 */
[----:B------:R-:W-:-:S05]  /*195c0*/  IADD3 R8, R17, 0x60, RZ ;  /* 0x0000006011087810 */ /* 0x000fca0007ffe0ff */
[----:B------:R-:W-:Y:S04]  /*195d0*/  STL [R1+0x34], R8 ;  /* 0x0000340801007387 */ /* 0x000fe80000100800 */
[----:B0-----:R-:W0:Y:S02]  /*195e0*/  SHFL.IDX PT, R4, R0, 0x5, 0x181f ;  /* 0x00b81f0000047f89 */ /* 0x001e2400000e0000 */
[----:B0-----:R-:W-:-:S05]  /*195f0*/  @!P0 LEA R5, P2, R7, R4, 0x1 ;  /* 0x0000000407058211 */ /* 0x001fca00078408ff */
[----:B------:R-:W-:Y:S02]  /*19600*/  @!P0 IMAD.X R4, RZ, RZ, R6, P2 ;  /* 0x000000ffff048224 */ /* 0x000fe400010e0606 */
[----:B------:R-:W-:Y:S03]  /*19610*/  SHFL.IDX PT, R6, R3, 0x6, 0x181f ;  /* 0x00d81f0003067f89 */ /* 0x000fe600000e0000 */
[-C--:B------:R-:W-:Y:S01]  /*19620*/  @!P0 LOP3.LUT R5, R5, R4.reuse, RZ, 0x3c, !PT ;  /* 0x0000000405058212 */ /* 0x080fe200078e3cff */
[----:B------:R-:W-:Y:S03]  /*19630*/  SHFL.IDX PT, R3, R3, 0x7, 0x181f ;  /* 0x00f81f0003037f89 */ /* 0x000fe600000e0000 */
        /* <DEDUP_REMOVED lines=12> */
.L_x_10862:
        /* <DEDUP_REMOVED lines=11> */
.L_x_10680:
        /* <DEDUP_REMOVED lines=28> */
.L_x_10682:
[----:B------:R-:W-:Y:S05]  /*19970*/  BSYNC B6 ;  /* 0x0000000000067941 */ /* 0x000fea0003800000 */
.L_x_10681:
[----:B0-----:R-:W2:Y:S01]  /*19980*/  LDL.LU R2, [R1+0x2c] ;  /* 0x00002c0001027983 */ /* 0x001ea20000300800 */
[----:B------:R-:W0:Y:S01]  /*19990*/  LDC R6, c[0x0][0x448] ;  /* 0x00011200ff067b82 */ /* 0x000e220000000800 */
[----:B------:R-:W-:Y:S02]  /*199a0*/  ULDC.64 UR4, c[0x0][0x398] ;  /* 0x0000e60000047ab9 */ /* 0x000fe40000000a00 */
[----:B------:R-:W3:Y:S04]  /*199b0*/  LDL.LU R21, [R1+0x38] ;  /* 0x0000380001157983 */ /* 0x000ee80000300800 */
[----:B------:R-:W4:Y:S01]  /*199c0*/  LDL.LU R20, [R1+0x10] ;  /* 0x0000100001147983 */ /* 0x000f220000300800 */
[----:B------:R-:W-:Y:S01]  /*199d0*/  IMAD.MOV.U32 R4, RZ, RZ, R35 ;  /* 0x000000ffff047224 */ /* 0x000fe200078e0023 */
[----:B------:R-:W1:Y:S01]  /*199e0*/  S2R R7, SR_TID.X ;  /* 0x0000000000077919 */ /* 0x000e620000002100 */
[----:B0-----:R-:W-:-:S13]  /*199f0*/  ISETP.NE.AND P0, PT, R6, 0x1, PT ;  /* 0x000000010600780c */ /* 0x001fda0003f05270 */
[----:B------:R-:W0:Y:S01]  /*19a00*/  @P0 LDC R5, c[0x0][0x450] ;  /* 0x00011400ff050b82 */ /* 0x000e220000000800 */
[----:B-1----:R-:W-:-:S05]  /*19a10*/  IMAD.SHL.U32 R7, R7, 0x8, RZ ;  /* 0x0000000807077824 */ /* 0x002fca00078e00ff */
[----:B------:R-:W-:Y:S01]  /*19a20*/  LOP3.LUT R7, R7, 0x38, RZ, 0xc0, !PT ;  /* 0x0000003807077812 */ /* 0x000fe200078ec0ff */
[----:B--2---:R-:W-:Y:S02]  /*19a30*/  IMAD R0, R2, UR4, RZ ;  /* 0x0000000402007c24 */ /* 0x004fe4000f8e02ff */
[----:B------:R-:W-:-:S04]  /*19a40*/  IMAD.WIDE.U32 R2, R36, UR4, RZ ;  /* 0x0000000424027c25 */ /* 0x000fc8000f8e00ff */
[----:B------:R-:W-:Y:S01]  /*19a50*/  IMAD R0, R36, UR5, R0 ;  /* 0x0000000524007c24 */ /* 0x000fe2000f8e0200 */
[----:B------:R-:W-:-:S03]  /*19a60*/  ULDC.64 UR4, c[0x0][0x3d8] ;  /* 0x0000f60000047ab9 */ /* 0x000fc60000000a00 */
[----:B------:R-:W-:Y:S02]  /*19a70*/  IMAD.IADD R3, R3, 0x1, R0 ;  /* 0x0000000103037824 */ /* 0x000fe400078e0200 */
        /* <DEDUP_REMOVED lines=9> */
[----:B------:R-:W2:Y:S02]  /*19b10*/  @P0 LDC R0, c[0x0][0x44c] ;  /* 0x00011300ff000b82 */ /* 0x000ea40000000800 */
[----:B--2---:R-:W-:-:S04]  /*19b20*/  @P0 IMAD.HI.U32 R0, R35, R0, RZ ;  /* 0x0000000023000227 */ /* 0x004fc800078e00ff */
[----:B-1----:R-:W-:Y:S01]  /*19b30*/  IMAD.SHL.U32 R20, R20, 0x8, RZ ;  /* 0x0000000814147824 */ /* 0x002fe200078e00ff */
[----:B0-----:R-:W-:-:S04]  /*19b40*/  @P0 SHF.R.U32.HI R4, RZ, R5, R0 ;  /* 0x00000005ff040219 */ /* 0x001fc80000011600 */
[--C-:B------:R-:W-:Y:S01]  /*19b50*/  SHF.R.S32.HI R5, RZ, 0x1f, R4.reuse ;  /* 0x0000001fff057819 */ /* 0x100fe20000011404 */
[----:B------:R-:W-:Y:S01]  /*19b60*/  IMAD.MOV R0, RZ, RZ, -R4 ;  /* 0x000000ffff007224 */ /* 0x000fe200078e0a04 */
[----:B------:R-:W-:Y:S01]  /*19b70*/  LOP3.LUT R20, R20, 0x38, RZ, 0xc0, !PT ;  /* 0x0000003814147812 */ /* 0x000fe200078ec0ff */
[----:B------:R-:W-:-:S03]  /*19b80*/  IMAD.WIDE.U32 R2, R4, UR4, R2 ;  /* 0x0000000404027c25 */ /* 0x000fc6000f8e0002 */
[C---:B------:R-:W-:Y:S01]  /*19b90*/  LOP3.LUT R10, R20.reuse, 0x40, RZ, 0xfc, !PT ;  /* 0x00000040140a7812 */ /* 0x040fe200078efcff */
[----:B------:R-:W-:Y:S01]  /*19ba0*/  IMAD R5, R5, UR4, RZ ;  /* 0x0000000405057c24 */ /* 0x000fe2000f8e02ff */
[----:B------:R-:W-:Y:S01]  /*19bb0*/  LOP3.LUT R9, R20, 0x80, RZ, 0xfc, !PT ;  /* 0x0000008014097812 */ /* 0x000fe200078efcff */
[----:B------:R-:W-:Y:S01]  /*19bc0*/  IMAD R0, R6, R0, R35 ;  /* 0x0000000006007224 */ /* 0x000fe200078e0223 */
[----:B------:R-:W-:Y:S01]  /*19bd0*/  LOP3.LUT R8, R20, 0xc0, RZ, 0xfc, !PT ;  /* 0x000000c014087812 */ /* 0x000fe200078efcff */
        /* <DEDUP_REMOVED lines=18> */
[----:B------:R-:W2:Y:S04]  /*19d00*/  LDL.LU R3, [R1+0x24] ;  /* 0x0000240001037983 */ /* 0x000ea80000300800 */
[----:B------:R-:W3:Y:S04]  /*19d10*/  LDL.LU R10, [R1+0x1c] ;  /* 0x00001c00010a7983 */ /* 0x000ee80000300800 */
[----:B------:R-:W4:Y:S04]  /*19d20*/  LDL.LU R9, [R1+0x28] ;  /* 0x0000280001097983 */ /* 0x000f280000300800 */
[----:B------:R-:W5:Y:S04]  /*19d30*/  LDL.LU R8, [R1+0x20] ;  /* 0x0000200001087983 */ /* 0x000f680000300800 */
[----:B------:R-:W2:Y:S04]  /*19d40*/  LDL.LU R11, [R1+0x14] ;  /* 0x00001400010b7983 */ /* 0x000ea80000300800 */
[----:B------:R-:W-:Y:S01]  /*19d50*/  SHFL.IDX PT, R2, R0, RZ, 0x181f ;  /* 0x00181fff00027589 */ /* 0x000fe200000e0000 */
[----:B--2---:R-:W-:-:S02]  /*19d60*/  IMAD R5, R11, R6, RZ ;  /* 0x000000060b057224 */ /* 0x004fc400078e02ff */
[----:B------:R-:W-:Y:S01]  /*19d70*/  IMAD.MOV.U32 R11, RZ, RZ, R3 ;  /* 0x000000ffff0b7224 */ /* 0x000fe200078e0003 */
[----:B------:R-:W-:Y:S02]  /*19d80*/  SHFL.IDX PT, R6, R0, 0x1, 0x181f ;  /* 0x00381f0000067f89 */ /* 0x000fe400000e0000 */
[----:B------:R-:W-:Y:S02]  /*19d90*/  ISETP.GE.AND P0, PT, R17, R5, PT ;  /* 0x000000051100720c */ /* 0x000fe40003f06270 */
[----:B------:R-:W0:Y:S11]  /*19da0*/  SHFL.IDX PT, R3, R4, RZ, 0x181f ;  /* 0x00181fff04037589 */ /* 0x000e3600000e0000 */
[----:B0-----:R-:W-:-:S05]  /*19db0*/  @!P0 LEA R3, P6, R7, R3, 0x1 ;  /* 0x0000000307038211 */ /* 0x001fca00078c08ff */
[----:B------:R-:W-:-:S05]  /*19dc0*/  @!P0 IMAD.X R2, RZ, RZ, R2, P6 ;  /* 0x000000ffff028224 */ /* 0x000fca00030e0602 */
[----:B------:R-:W-:-:S04]  /*19dd0*/  @!P0 LOP3.LUT R3, R3, R2, RZ, 0x3c, !PT ;  /* 0x0000000203038212 */ /* 0x000fc800078e3cff */
[----:B------:R-:W-:-:S04]  /*19de0*/  @!P0 LOP3.LUT R2, R3, R2, RZ, 0x3c, !PT ;  /* 0x0000000203028212 */ /* 0x000fc800078e3cff */
[----:B------:R-:W-:-:S05]  /*19df0*/  @!P0 LOP3.LUT R3, R3, R2, RZ, 0x3c, !PT ;  /* 0x0000000203038212 */ /* 0x000fca00078e3cff */
[----:B------:R-:W-:Y:S04]  /*19e00*/  @!P0 LDGSTS.E.BYPASS.LTC128B.128 [R25+0x22400], desc[UR60][R2.64], !P4 ;  /* 0x2240000002198fae */ /* 0x000fe8000e101d7c */
[----:B------:R-:W-:Y:S04]  /*19e10*/  @!P0 LDGSTS.E.BYPASS.LTC128B.128 [R25+0x26400], desc[UR60][R2.64+0x80], !P3 ;  /* 0x2640008002198fae */ /* 0x000fe8000d901d7c */
[----:B------:R-:W-:Y:S04]  /*19e20*/  @!P0 LDGSTS.E.BYPASS.LTC128B.128 [R25+0x2a400], desc[UR60][R2.64+0x100], !P2 ;  /* 0x2a40010002198fae */ /* 0x000fe8000d101d7c */
[----:B------:R0:W-:Y:S01]  /*19e30*/  @!P0 LDGSTS.E.BYPASS.LTC128B.128 [R25+0x2e400], desc[UR60][R2.64+0x180], !P1 ;  /* 0x2e40018002198fae */ /* 0x0001e2000c901d7c */
[----:B---3--:R-:W-:Y:S01]  /*19e40*/  ISETP.GE.AND P0, PT, R10, R5, PT ;  /* 0x000000050a00720c */ /* 0x008fe20003f06270 */
[----:B----4-:R-:W-:-:S02]  /*19e50*/  IMAD.MOV.U32 R10, RZ, RZ, R9 ;  /* 0x000000ffff0a7224 */ /* 0x010fc400078e0009 */
[----:B------:R-:W2:Y:S04]  /*19e60*/  LDL.LU R9, [R1+0x30] ;  /* 0x0000300001097983 */ /* 0x000ea80000300800 */
[----:B0-----:R-:W0:Y:S06]  /*19e70*/  SHFL.IDX PT, R2, R4, 0x1, 0x181f ;  /* 0x00381f0004027f89 */ /* 0x001e2c00000e0000 */
[----:B0-----:R-:W-:-:S05]  /*19e80*/  @!P0 LEA R2, P6, R7, R2, 0x1 ;  /* 0x0000000207028211 */ /* 0x001fca00078c08ff */
[----:B------:R-:W-:Y:S02]  /*19e90*/  @!P0 IMAD.X R3, RZ, RZ, R6, P6 ;  /* 0x000000ffff038224 */ /* 0x000fe400030e0606 */
[----:B------:R-:W-:Y:S04]  /*19ea0*/  SHFL.IDX PT, R6, R0, 0x2, 0x181f ;  /* 0x00581f0000067f89 */ /* 0x000fe800000e0000 */
[----:B------:R-:W-:Y:S04]  /*19eb0*/  @!P0 LDGSTS.E.BYPASS.LTC128B.128 [R25+0x22c00], desc[UR60][R2.64], !P4 ;  /* 0x22c0000002198fae */ /* 0x000fe8000e101d7c */
[----:B------:R-:W-:Y:S04]  /*19ec0*/  @!P0 LDGSTS.E.BYPASS.LTC128B.128 [R25+0x26c00], desc[UR60][R2.64+0x80], !P3 ;  /* 0x26c0008002198fae */ /* 0x000fe8000d901d7c */
[----:B------:R-:W-:Y:S04]  /*19ed0*/  @!P0 LDGSTS.E.BYPASS.LTC128B.128 [R25+0x2ac00], desc[UR60][R2.64+0x100], !P2 ;  /* 0x2ac0010002198fae */ /* 0x000fe8000d101d7c */
[----:B------:R0:W-:Y:S01]  /*19ee0*/  @!P0 LDGSTS.E.BYPASS.LTC128B.128 [R25+0x2ec00], desc[UR60][R2.64+0x180], !P1 ;  /* 0x2ec0018002198fae */ /* 0x0001e2000c901d7c */
[----:B-----5:R-:W-:-:S03]  /*19ef0*/  ISETP.GE.AND P0, PT, R8, R5, PT ;  /* 0x000000050800720c */ /* 0x020fc60003f06270 */
[----:B------:R-:W3:Y:S04]  /*19f00*/  LDL.LU R8, [R1+0x34] ;  /* 0x0000340001087983 */ /* 0x000ee80000300800 */
[----:B0-----:R-:W0:Y:S06]  /*19f10*/  SHFL.IDX PT, R2, R4, 0x2, 0x181f ;  /* 0x00581f0004027f89 */ /* 0x001e2c00000e0000 */
[----:B0-----:R-:W-:-:S05]  /*19f20*/  @!P0 LEA R2, P6, R7, R2, 0x1 ;  /* 0x0000000207028211 */ /* 0x001fca00078c08ff */
[----:B------:R-:W-:-:S05]  /*19f30*/  @!P0 IMAD.X R3, RZ, RZ, R6, P6 ;  /* 0x000000ffff038224 */ /* 0x000fca00030e0606 */
[----:B------:R-:W-:Y:S04]  /*19f40*/  @!P0 LDGSTS.E.BYPASS.LTC128B.128 [R25+0x23400], desc[UR60][R2.64], !P4 ;  /* 0x2340000002198fae */ /* 0x000fe8000e101d7c */
[----:B------:R-:W-:Y:S04]  /*19f50*/  @!P0 LDGSTS.E.BYPASS.LTC128B.128 [R25+0x27400], desc[UR60][R2.64+0x80], !P3 ;  /* 0x2740008002198fae */ /* 0x000fe8000d901d7c */
[----:B------:R-:W-:Y:S04]  /*19f60*/  @!P0 LDGSTS.E.BYPASS.LTC128B.128 [R25+0x2b400], desc[UR60][R2.64+0x100], !P2 ;  /* 0x2b40010002198fae */ /* 0x000fe8000d101d7c */
[----:B------:R0:W-:Y:S04]  /*19f70*/  @!P0 LDGSTS.E.BYPASS.LTC128B.128 [R25+0x2f400], desc[UR60][R2.64+0x180], !P1 ;  /* 0x2f40018002198fae */ /* 0x0001e8000c901d7c */
[----:B------:R-:W-:Y:S04]  /*19f80*/  SHFL.IDX PT, R6, R0, 0x3, 0x181f ;  /* 0x00781f0000067f89 */ /* 0x000fe800000e0000 */
[----:B0-----:R-:W0:Y:S01]  /*19f90*/  SHFL.IDX PT, R2, R4, 0x3, 0x181f ;  /* 0x00781f0004027f89 */ /* 0x001e2200000e0000 */
[----:B------:R-:W-:-:S13]  /*19fa0*/  ISETP.GE.AND P0, PT, R11, R5, PT ;  /* 0x000000050b00720c */ /* 0x000fda0003f06270 */
[----:B0-----:R-:W-:-:S04]  /*19fb0*/  @!P0 LEA R2, P6, R7, R2, 0x1 ;  /* 0x0000000207028211 */ /* 0x001fc800078c08ff */
[----:B------:R-:W-:-:S05]  /*19fc0*/  @!P0 IADD3.X R3, RZ, R6, RZ, P6, !PT ;  /* 0x00000006ff038210 */ /* 0x000fca00037fe4ff */
[----:B------:R-:W-:Y:S04]  /*19fd0*/  @!P0 LDGSTS.E.BYPASS.LTC128B.128 [R25+0x23c00], desc[UR60][R2.64], !P4 ;  /* 0x23c0000002198fae */ /* 0x000fe8000e101d7c */
[----:B------:R-:W-:Y:S04]  /*19fe0*/  @!P0 LDGSTS.E.BYPASS.LTC128B.128 [R25+0x27c00], desc[UR60][R2.64+0x80], !P3 ;  /* 0x27c0008002198fae */ /* 0x000fe8000d901d7c */
[----:B------:R-:W-:Y:S04]  /*19ff0*/  @!P0 LDGSTS.E.BYPASS.LTC128B.128 [R25+0x2bc00], desc[UR60][R2.64+0x100], !P2 ;  /* 0x2bc0010002198fae */ /* 0x000fe8000d101d7c */
[----:B------:R0:W-:Y:S04]  /*1a000*/  @!P0 LDGSTS.E.BYPASS.LTC128B.128 [R25+0x2fc00], desc[UR60][R2.64+0x180], !P1 ;  /* 0x2fc0018002198fae */ /* 0x0001e8000c901d7c */
[----:B------:R-:W-:Y:S04]  /*1a010*/  SHFL.IDX PT, R6, R0, 0x4, 0x181f ;  /* 0x00981f0000067f89 */ /* 0x000fe800000e0000 */
[----:B0-----:R-:W0:Y:S01]  /*1a020*/  SHFL.IDX PT, R2, R4, 0x4, 0x181f ;  /* 0x00981f0004027f89 */ /* 0x001e2200000e0000 */
[----:B------:R-:W-:-:S13]  /*1a030*/  ISETP.GE.AND P0, PT, R10, R5, PT ;  /* 0x000000050a00720c */ /* 0x000fda0003f06270 */
        /* <DEDUP_REMOVED lines=8> */
[----:B--2---:R-:W-:-:S13]  /*1a0c0*/  ISETP.GE.AND P0, PT, R9, R5, PT ;  /* 0x000000050900720c */ /* 0x004fda0003f06270 */
        /* <DEDUP_REMOVED lines=8> */
[----:B---3--:R-:W-:-:S13]  /*1a150*/  ISETP.GE.AND P0, PT, R8, R5, PT ;  /* 0x000000050800720c */ /* 0x008fda0003f06270 */
[----:B0-----:R-:W-:-:S05]  /*1a160*/  @!P0 LEA R2, P5, R7, R2, 0x1 ;  /* 0x0000000207028211 */ /* 0x001fca00078a08ff */
[----:B------:R-:W-:-:S05]  /*1a170*/  @!P0 IMAD.X R3, RZ, RZ, R6, P5 ;  /* 0x000000ffff038224 */ /* 0x000fca00028e0606 */
[----:B------:R-:W-:Y:S04]  /*1a180*/  @!P0 LDGSTS.E.BYPASS.LTC128B.128 [R25+0x25400], desc[UR60][R2.64], !P4 ;  /* 0x2540000002198fae */ /* 0x000fe8000e101d7c */
[----:B------:R-:W-:Y:S04]  /*1a190*/  @!P0 LDGSTS.E.BYPASS.LTC128B.128 [R25+0x29400], desc[UR60][R2.64+0x80], !P3 ;  /* 0x2940008002198fae */ /* 0x000fe8000d901d7c */
[----:B------:R-:W-:Y:S04]  /*1a1a0*/  @!P0 LDGSTS.E.BYPASS.LTC128B.128 [R25+0x2d400], desc[UR60][R2.64+0x100], !P2 ;  /* 0x2d40010002198fae */ /* 0x000fe8000d101d7c */
[----:B------:R0:W-:Y:S04]  /*1a1b0*/  @!P0 LDGSTS.E.BYPASS.LTC128B.128 [R25+0x31400], desc[UR60][R2.64+0x180], !P1 ;  /* 0x3140018002198fae */ /* 0x0001e8000c901d7c */
[----:B------:R1:W2:Y:S04]  /*1a1c0*/  SHFL.IDX PT, R6, R0, 0x7, 0x181f ;  /* 0x00f81f0000067f89 */ /* 0x0002a800000e0000 */
[----:B0-----:R1:W0:Y:S02]  /*1a1d0*/  SHFL.IDX PT, R2, R4, 0x7, 0x181f ;  /* 0x00f81f0004027f89 */ /* 0x00122400000e0000 */
.L_x_10880:
[----:B-1----:R-:W3:Y:S01]  /*1a1e0*/  LDL.LU R0, [R1+0x3c] ;  /* 0x00003c0001007983 */ /* 0x002ee20000300800 */
[----:B------:R-:W-:Y:S01]  /*1a1f0*/  BSSY B0, `(.L_x_10684) ;  /* 0x000000c000007945 */ /* 0x000fe20003800000 */
[----:B---3--:R-:W-:-:S13]  /*1a200*/  ISETP.GE.AND P0, PT, R0, R5, PT ;  /* 0x000000050000720c */ /* 0x008fda0003f06270 */
[----:B------:R-:W-:Y:S05]  /*1a210*/  @P0 BRA `(.L_x_10685) ;  /* 0x0000000000240947 */ /* 0x000fea0003800000 */
[----:B0-----:R-:W-:-:S05]  /*1a220*/  LEA R2, P0, R7, R2, 0x1 ;  /* 0x0000000207027211 */ /* 0x001fca00078008ff */
[----:B--2---:R-:W-:-:S05]  /*1a230*/  IMAD.X R3, RZ, RZ, R6, P0 ;  /* 0x000000ffff037224 */ /* 0x004fca00000e0606 */
[----:B------:R-:W-:Y:S01]  /*1a240*/  @!PT LDS RZ, [RZ] ;  /* 0x00000000fffff984 */ /* 0x000fe20000000800 */
[----:B------:R-:W-:Y:S01]  /*1a250*/  @!PT LDS RZ, [RZ] ;  /* 0x00000000fffff984 */ /* 0x000fe20000000800 */
[----:B------:R-:W-:Y:S01]  /*1a260*/  @!PT LDS RZ, [RZ] ;  /* 0x00000000fffff984 */ /* 0x000fe20000000800 */
[----:B------:R1:W-:Y:S04]  /*1a270*/  LDGSTS.E.BYPASS.LTC128B.128 [R25+0x25c00], desc[UR60][R2.64], !P4 ;  /* 0x25c0000002197fae */ /* 0x0003e8000e101d7c */
[----:B------:R1:W-:Y:S04]  /*1a280*/  LDGSTS.E.BYPASS.LTC128B.128 [R25+0x29c00], desc[UR60][R2.64+0x80], !P3 ;  /* 0x29c0008002197fae */ /* 0x0003e8000d901d7c */
[----:B------:R1:W-:Y:S04]  /*1a290*/  LDGSTS.E.BYPASS.LTC128B.128 [R25+0x2dc00], desc[UR60][R2.64+0x100], !P2 ;  /* 0x2dc0010002197fae */ /* 0x0003e8000d101d7c */
[----:B------:R1:W-:Y:S02]  /*1a2a0*/  LDGSTS.E.BYPASS.LTC128B.128 [R25+0x31c00], desc[UR60][R2.64+0x180], !P1 ;  /* 0x31c0018002197fae */ /* 0x0003e4000c901d7c */
.L_x_10685:
[----:B------:R-:W-:Y:S05]  /*1a2b0*/  BSYNC B0 ;  /* 0x0000000000007941 */ /* 0x000fea0003800000 */
.L_x_10684:
[----:B------:R-:W-:Y:S01]  /*1a2c0*/  NOP ;  /* 0x0000000000007918 */ /* 0x000fe20000000000 */
[----:B------:R-:W-:-:S13]  /*1a2d0*/  PLOP3.LUT P0, PT, PT, PT, PT, 0x80, 0x0 ;  /* 0x000000000000781c */ /* 0x000fda0003f0f070 */
.L_x_10686:
[----:B------:R-:W-:Y:S02]  /*1a2e0*/  PLOP3.LUT P1, PT, P1, P0, PT, 0xa2, 0x0 ;  /* 0x000000000000781c */ /* 0x000fe40000f21472 */
[----:B------:R-:W-:-:S08]  /*1a2f0*/  @P0 R2UR P1, UR4, R22 ;  /* 0x00000000160402ca */ /* 0x000fd00000020000 */
[----:B------:R-:W-:-:S05]  /*1a300*/  @P0 PLOP3.LUT P0, PT, P1, PT, PT, 0x80, 0x0 ;  /* 0x000000000000081c */ /* 0x000fca0000f0f070 */
[----:B------:R-:W-:Y:S01]  /*1a310*/  @!P1 SYNCS.ARRIVE.TRANS64.RED.A0T1 RZ, [UR4+0x32410], RZ ;  /* 0x032410ffffff99a7 */ /* 0x000fe20008200404 */
[----:B------:R-:W-:Y:S07]  /*1a320*/  @!P1 ARRIVES.LDGSTSBAR.64.TRANSCNT [UR4+0x32410] ;  /* 0x03241000ff0099b0 */ /* 0x000fee0008000a84 */
[----:B------:R-:W-:Y:S05]  /*1a330*/  @P0 BRA.U.ANY `(.L_x_10686) ;  /* 0xfffffffd00e80947 */ /* 0x000fea000393ffff */
[----:B01----:R-:W3:Y:S02]  /*1a340*/  LDL.LU R2, [R1+0x40] ;  /* 0x0000400001027983 */ /* 0x003ee40000300800 */
[----:B---3--:R-:W-:-:S05]  /*1a350*/  VIADD R2, R2, 0x1 ;  /* 0x0000000102027836 */ /* 0x008fca0000000000 */
        /* <DEDUP_REMOVED lines=10> */
.L_x_10881:
[----:B------:R-:W-:Y:S05]  /*1a400*/  BSYNC B0 ;  /* 0x0000000000007941 */ /* 0x000fea0003800000 */
.L_x_10687:
[----:B------:R-:W3:Y:S02]  /*1a410*/  LDL R0, [R1+0x60] ;  /* 0x0000600001007983 */ /* 0x000ee40000100800 */
[----:B---3--:R-:W-:-:S13]  /*1a420*/  ISETP.NE.AND P0, PT, R0, 0x3, PT ;  /* 0x000000030000780c */ /* 0x008fda0003f05270 */
[----:B------:R-:W-:Y:S05]  /*1a430*/  @!P0 BRA `(.L_x_10689) ;  /* 0x0000000000048947 */ /* 0x000fea0003800000 */
[----:B------:R-:W-:Y:S01]  /*1a440*/  BPT.TRAP 0x1 ;  /* 0x000000040000795c */ /* 0x000fe20000300000 */
.L_x_10689:
[----:B------:R-:W-:Y:S01]  /*1a450*/  SHF.L.U32 R0, R26, 0x1f, RZ ;  /* 0x0000001f1a007819 */ /* 0x000fe200000006ff */
[----:B------:R-:W-:Y:S03]  /*1a460*/  BSSY B0, `(.L_x_10690) ;  /* 0x0000003000007945 */ /* 0x000fe60003800000 */
[----:B------:R-:W1:Y:S02]  /*1a470*/  SYNCS.PHASECHK.TRANS64.TRYWAIT P0, [R29+URZ+0x32460], R0 ;  /* 0x032460001d0075a7 */ /* 0x000e64000800017f */
[----:B-1----:R-:W-:Y:S05]  /*1a480*/  @!P0 BRA `(.L_x_10691) ;  /* 0x0000006400508947 */ /* 0x002fea0003800000 */
.L_x_10882:
[----:B------:R-:W-:Y:S05]  /*1a490*/  BSYNC B0 ;  /* 0x0000000000007941 */ /* 0x000fea0003800000 */
.L_x_10690:
[----:B0-----:R-:W1:Y:S01]  /*1a4a0*/  LDL.LU R3, [R1+0x48] ;  /* 0x0000480001037983 */ /* 0x001e620000300800 */
[----:B------:R-:W-:Y:S01]  /*1a4b0*/  ULDC.64 UR4, c[0x0][0x328] ;  /* 0x0000ca0000047ab9 */ /* 0x000fe20000000a00 */
[----:B------:R-:W-:Y:S02]  /*1a4c0*/  ULDC.64 UR6, c[0x0][0x318] ;  /* 0x0000c60000067ab9 */ /* 0x000fe40000000a00 */
[----:B------:R-:W3:Y:S04]  /*1a4d0*/  LDL.LU R2, [R1+0x4] ;  /* 0x0000040001027983 */ /* 0x000ee80000300800 */
[----:B--2---:R-:W2:Y:S04]  /*1a4e0*/  LDL.LU R6, [R1+0x4c] ;  /* 0x00004c0001067983 */ /* 0x004ea80000300800 */
[----:B------:R-:W4:Y:S04]  /*1a4f0*/  LDL R7, [R1] ;  /* 0x0000000001077983 */ /* 0x000f280000100800 */
[----:B------:R-:W5:Y:S01]  /*1a500*/  LDL.LU R4, [R1+0x5c] ;  /* 0x00005c0001047983 */ /* 0x000f620000300800 */
[----:B-1----:R-:W-:-:S04]  /*1a510*/  IMAD R0, R3, UR4, RZ ;  /* 0x0000000403007c24 */ /* 0x002fc8000f8e02ff */
[C---:B---3--:R-:W-:Y:S02]  /*1a520*/  IMAD R5, R2.reuse, UR5, R0 ;  /* 0x0000000502057c24 */ /* 0x048fe4000f8e0200 */
[----:B------:R-:W-:Y:S01]  /*1a530*/  IMAD.WIDE.U32 R2, R2, UR4, RZ ;  /* 0x0000000402027c25 */ /* 0x000fe2000f8e00ff */
[----:B------:R-:W-:-:S03]  /*1a540*/  ULDC.64 UR4, c[0x0][0x338] ;  /* 0x0000ce0000047ab9 */ /* 0x000fc60000000a00 */
[----:B------:R-:W-:Y:S02]  /*1a550*/  IMAD.IADD R3, R3, 0x1, R5 ;  /* 0x0000000103037824 */ /* 0x000fe400078e0205 */
[----:B--2---:R-:W-:Y:S01]  /*1a560*/  IMAD R0, R6, UR4, RZ ;  /* 0x0000000406007c24 */ /* 0x004fe2000f8e02ff */
[----:B----4-:R-:W-:Y:S01]  /*1a570*/  LOP3.LUT P3, RZ, R7, 0x10, RZ, 0xc0, !PT ;  /* 0x0000001007ff7812 */ /* 0x010fe2000786c0ff */
[----:B------:R-:W-:Y:S01]  /*1a580*/  IMAD.WIDE.U32 R2, R37, UR4, R2 ;  /* 0x0000000425027c25 */ /* 0x000fe2000f8e0002 */
[C---:B------:R-:W-:Y:S02]  /*1a590*/  LOP3.LUT P2, RZ, R7.reuse, 0x8, RZ, 0xc0, !PT ;  /* 0x0000000807ff7812 */ /* 0x040fe4000784c0ff */
[----:B------:R-:W-:Y:S01]  /*1a5a0*/  LOP3.LUT P1, RZ, R7, 0x4, RZ, 0xc0, !PT ;  /* 0x0000000407ff7812 */ /* 0x000fe2000782c0ff */
[----:B------:R-:W-:Y:S01]  /*1a5b0*/  IMAD R5, R37, UR5, R0 ;  /* 0x0000000525057c24 */ /* 0x000fe2000f8e0200 */
[----:B------:R-:W-:Y:S01]  /*1a5c0*/  ULDC.64 UR4, c[0x0][0x330] ;  /* 0x0000cc0000047ab9 */ /* 0x000fe20000000a00 */
[----:B------:R-:W-:-:S02]  /*1a5d0*/  SEL R0, RZ, 0x2, P3 ;  /* 0x00000002ff007807 */ /* 0x000fc40001800000 */
[----:B------:R-:W-:Y:S01]  /*1a5e0*/  IMAD.IADD R3, R3, 0x1, R5 ;  /* 0x0000000103037824 */ /* 0x000fe200078e0205 */
[----:B------:R-:W-:Y:S02]  /*1a5f0*/  LOP3.LUT P4, RZ, R7, 0x1, RZ, 0xc0, !PT ;  /* 0x0000000107ff7812 */ /* 0x000fe4000788c0ff */
[----:B------:R-:W-:Y:S01]  /*1a600*/  SEL R7, RZ, 0x8, P1 ;  /* 0x00000008ff077807 */ /* 0x000fe20000800000 */
[----:B------:R-:W-:Y:S01]  /*1a610*/  IMAD.WIDE.U32 R2, R18, UR4, R2 ;  /* 0x0000000412027c25 */ /* 0x000fe2000f8e0002 */
[----:B------:R-:W-:-:S03]  /*1a620*/  UMOV UR4, 0xffffffff ;  /* 0xffffffff00047882 */ /* 0x000fc60000000000 */
[----:B------:R-:W-:Y:S01]  /*1a630*/  IMAD R3, R18, UR5, R3 ;  /* 0x0000000512037c24 */ /* 0x000fe2000f8e0203 */
[----:B------:R-:W-:-:S04]  /*1a640*/  LEA R5, P0, R2, UR6, 0x1 ;  /* 0x0000000602057c11 */ /* 0x000fc8000f8008ff */
[----:B------:R-:W-:Y:S02]  /*1a650*/  LEA.HI.X R6, R2, UR7, R3, 0x1, P0 ;  /* 0x0000000702067c11 */ /* 0x000fe400080f0c03 */
[----:B------:R-:W-:-:S04]  /*1a660*/  SEL R3, RZ, 0x4, P2 ;  /* 0x00000004ff037807 */ /* 0x000fc80001000000 */
[----:B-----5:R-:W-:Y:S01]  /*1a670*/  IADD3 R0, R3, R0, R4 ;  /* 0x0000000003007210 */ /* 0x020fe20007ffe004 */
[----:B------:R-:W-:-:S03]  /*1a680*/  IMAD R4, R24, 0x6000, R31 ;  /* 0x0000600018047824 */ /* 0x000fc600078e021f */
[----:B------:R-:W-:Y:S01]  /*1a690*/  IADD3 R7, R0, R7, RZ ;  /* 0x0000000700077210 */ /* 0x000fe20007ffe0ff */
[----:B------:R-:W-:Y:S06]  /*1a6a0*/  BRA.DIV UR4, `(.L_x_10692) ;  /* 0x0000006204dc7947 */ /* 0x000fec000b800000 */
[----:B------:R-:W0:Y:S01]  /*1a6b0*/  S2R R2, SR_TID.X ;  /* 0x0000000000027919 */ /* 0x000e220000002100 */
[----:B------:R-:W-:Y:S01]  /*1a6c0*/  IMAD R4, R4, 0x2, R22 ;  /* 0x0000000204047824 */ /* 0x000fe200078e0216 */
[C---:B------:R-:W-:Y:S01]  /*1a6d0*/  LOP3.LUT P2, RZ, R7.reuse, 0x2, RZ, 0xc0, !PT ;  /* 0x0000000207ff7812 */ /* 0x040fe2000784c0ff */
[----:B------:R-:W1:Y:S01]  /*1a6e0*/  SHFL.IDX PT, R14, R5, RZ, 0x181f ;  /* 0x00181fff050e7589 */ /* 0x000e6200000e0000 */
[----:B------:R-:W-:-:S03]  /*1a6f0*/  LOP3.LUT P1, RZ, R7, 0x4, RZ, 0xc0, !PT ;  /* 0x0000000407ff7812 */ /* 0x000fc6000782c0ff */
[----:B------:R-:W2:Y:S01]  /*1a700*/  SHFL.IDX PT, R3, R6, RZ, 0x181f ;  /* 0x00181fff06037589 */ /* 0x000ea200000e0000 */
        /* <DEDUP_REMOVED lines=64> */
.L_x_10896:
[----:B0-2---:R-:W-:Y:S02]  /*1ab10*/  IADD3 R2, P3, R14, R0, RZ ;  /* 0x000000000e027210 */ /* 0x005fe40007f7e0ff */
[C---:B------:R-:W-:Y:S02]  /*1ab20*/  ISETP.LT.OR P2, PT, R30.reuse, 0x51, !P2 ;  /* 0x000000511e00780c */ /* 0x040fe40005741670 */
[----:B------:R-:W-:Y:S02]  /*1ab30*/  IADD3.X R3, RZ, R6, RZ, P3, !PT ;  /* 0x00000006ff037210 */ /* 0x000fe40001ffe4ff */
[C---:B------:R-:W-:Y:S02]  /*1ab40*/  ISETP.LT.OR P3, PT, R30.reuse, 0x51, P4 ;  /* 0x000000511e00780c */ /* 0x040fe40002761670 */
[C---:B------:R-:W-:Y:S02]  /*1ab50*/  ISETP.LT.OR P1, PT, R30.reuse, 0x51, !P1 ;  /* 0x000000511e00780c */ /* 0x040fe40004f21670 */
[----:B------:R-:W-:-:S09]  /*1ab60*/  ISETP.LT.OR P0, PT, R30, 0x51, !P0 ;  /* 0x000000511e00780c */ /* 0x000fd20004701670 */
        /* <DEDUP_REMOVED lines=9> */
.L_x_10693:
[----:B------:R-:W-:Y:S02]  /*1ac00*/  PLOP3.LUT P1, PT, P1, P0, PT, 0xa2, 0x0 ;  /* 0x000000000000781c */ /* 0x000fe40000f21472 */
[----:B------:R-:W-:-:S08]  /*1ac10*/  @P0 R2UR P1, UR4, R29 ;  /* 0x000000001d0402ca */ /* 0x000fd00000020000 */
[----:B------:R-:W-:-:S05]  /*1ac20*/  @P0 PLOP3.LUT P0, PT, P1, PT, PT, 0x80, 0x0 ;  /* 0x000000000000081c */ /* 0x000fca0000f0f070 */
[----:B------:R-:W-:Y:S01]  /*1ac30*/  @!P1 SYNCS.ARRIVE.TRANS64.RED.A0T1 RZ, [UR4+0x32450], RZ ;  /* 0x032450ffffff99a7 */ /* 0x000fe20008200404 */
[----:B------:R-:W-:Y:S07]  /*1ac40*/  @!P1 ARRIVES.LDGSTSBAR.64.TRANSCNT [UR4+0x32450] ;  /* 0x03245000ff0099b0 */ /* 0x000fee0008000a84 */
[----:B------:R-:W-:Y:S05]  /*1ac50*/  @P0 BRA.U.ANY `(.L_x_10693) ;  /* 0xfffffffd00e80947 */ /* 0x000fea000393ffff */
[----:B------:R-:W-:Y:S01]  /*1ac60*/  NOP ;  /* 0x0000000000007918 */ /* 0x000fe20000000000 */
[----:B0-----:R-:W2:Y:S02]  /*1ac70*/  LDL R2, [R1+0x60] ;  /* 0x0000600001027983 */ /* 0x001ea40000100800 */
[----:B--2---:R-:W-:-:S13]  /*1ac80*/  ISETP.NE.AND P2, PT, R2, 0x3, PT ;  /* 0x000000030200780c */ /* 0x004fda0003f45270 */
[----:B------:R-:W-:Y:S05]  /*1ac90*/  @!P2 BRA `(.L_x_10694) ;  /* 0x000000000004a947 */ /* 0x000fea0003800000 */
[----:B------:R-:W-:Y:S01]  /*1aca0*/  BPT.TRAP 0x1 ;  /* 0x000000040000795c */ /* 0x000fe20000300000 */
.L_x_10694:
[----:B------:R-:W2:Y:S01]  /*1acb0*/  LDL.LU R2, [R1+0x44] ;  /* 0x0000440001027983 */ /* 0x000ea20000300800 */
[----:B------:R0:W-:Y:S01]  /*1acc0*/  SYNCS.ARRIVE.TRANS64.A1T0 RZ, [R29+URZ+0x32450], RZ ;  /* 0x032450ff1dff79a7 */ /* 0x0001e2000810003f */
[----:B------:R-:W-:Y:S01]  /*1acd0*/  BSSY B0, `(.L_x_10695) ;  /* 0x00000de000007945 */ /* 0x000fe20003800000 */
[----:B--2---:R-:W-:-:S05]  /*1ace0*/  VIADD R10, R2, 0xfffffffe ;  /* 0xfffffffe020a7836 */ /* 0x004fca0000000000 */
[----:B------:R-:W-:-:S13]  /*1acf0*/  ISETP.GE.AND P0, PT, R10, R32, PT ;  /* 0x000000200a00720c */ /* 0x000fda0003f06270 */
[----:B0-----:R-:W-:Y:S05]  /*1ad00*/  @!P0 BRA `(.L_x_10696) ;  /* 0x0000000c00688947 */ /* 0x001fea0003800000 */
.L_x_10709:
[----:B--2---:R-:W2:Y:S01]  /*1ad10*/  LDL R12, [R1+0x60] ;  /* 0x00006000010c7983 */ /* 0x004ea20000100800 */
[----:B0-----:R-:W0:Y:S01]  /*1ad20*/  LDC R6, c[0x0][0x430] ;  /* 0x00010c00ff067b82 */ /* 0x001e220000000800 */
[----:B------:R-:W1:Y:S01]  /*1ad30*/  S2R R2, SR_TID.X ;  /* 0x0000000000027919 */ /* 0x000e620000002100 */
        /* <DEDUP_REMOVED lines=12> */
[----:B------:R-:W-:-:S07]  /*1ae00*/  IMAD.MOV.U32 R11, RZ, RZ, R7 ;  /* 0x000000ffff0b7224 */ /* 0x000fce00078e0007 */
[----:B------:R-:W4:Y:S01]  /*1ae10*/  @!P1 LDC.64 R8, c[0x0][0x418] ;  /* 0x00010600ff089b82 */ /* 0x000f220000000a00 */
[----:B-1----:R-:W-:-:S05]  /*1ae20*/  @P0 IMAD.HI.U32 R2, R7, R2, RZ ;  /* 0x0000000207020227 */ /* 0x002fca00078e00ff */
[----:B0-----:R-:W-:-:S04]  /*1ae30*/  @P0 SHF.R.U32.HI R11, RZ, R3, R2 ;  /* 0x00000003ff0b0219 */ /* 0x001fc80000011602 */
[--C-:B------:R-:W-:Y:S01]  /*1ae40*/  @!P1 SHF.R.S32.HI R3, RZ, 0x1f, R11.reuse ;  /* 0x0000001fff039819 */ /* 0x100fe2000001140b */
[----:B------:R-:W-:-:S04]  /*1ae50*/  @!P1 IMAD.MOV.U32 R2, RZ, RZ, R11 ;  /* 0x000000ffff029224 */ /* 0x000fc800078e000b */
[----:B---3--:R-:W-:-:S04]  /*1ae60*/  @!P1 IMAD.WIDE.U32 R2, R28, R4, R2 ;  /* 0x000000041c029225 */ /* 0x008fc800078e0002 */
[----:B------:R-:W-:-:S04]  /*1ae70*/  @!P1 IMAD R4, R34, R4, RZ ;  /* 0x0000000422049224 */ /* 0x000fc800078e02ff */
[----:B------:R-:W-:Y:S01]  /*1ae80*/  @!P1 IMAD R5, R28, R5, R4 ;  /* 0x000000051c059224 */ /* 0x000fe200078e0204 */
[----:B----4-:R-:W-:-:S03]  /*1ae90*/  @!P1 LEA R8, P0, R2, R8, 0x2 ;  /* 0x0000000802089211 */ /* 0x010fc600078010ff */
[----:B------:R-:W-:Y:S01]  /*1aea0*/  @!P1 IMAD.IADD R3, R5, 0x1, R3 ;  /* 0x0000000105039824 */ /* 0x000fe200078e0203 */
[----:B------:R-:W-:Y:S01]  /*1aeb0*/  MOV R5, RZ ;  /* 0x000000ff00057202 */ /* 0x000fe20000000f00 */
[----:B------:R-:W-:-:S03]  /*1aec0*/  VIADD R24, R24, 0x1 ;  /* 0x0000000118187836 */ /* 0x000fc60000000000 */
[----:B------:R-:W-:Y:S02]  /*1aed0*/  @!P1 LEA.HI.X R9, R2, R9, R3, 0x2, P0 ;  /* 0x0000000902099211 */ /* 0x000fe400000f1403 */
[----:B------:R-:W-:-:S03]  /*1aee0*/  ISETP.NE.AND P0, PT, R24, 0x2, PT ;  /* 0x000000021800780c */ /* 0x000fc60003f05270 */
[----:B------:R0:W5:Y:S01]  /*1aef0*/  @!P1 LDG.E R5, desc[UR60][R8.64] ;  /* 0x0000003c08059981 */ /* 0x000162000c1e1900 */
[----:B------:R-:W-:Y:S01]  /*1af00*/  SEL R3, RZ, 0x1, P0 ;  /* 0x00000001ff037807 */ /* 0x000fe20000000000 */
[----:B------:R-:W-:-:S03]  /*1af10*/  IMAD.MOV R2, RZ, RZ, -R11 ;  /* 0x000000ffff027224 */ /* 0x000fc600078e0a0b */
[----:B------:R-:W-:Y:S01]  /*1af20*/  LOP3.LUT R26, R26, R3, RZ, 0x3c, !PT ;  /* 0x000000031a1a7212 */ /* 0x000fe200078e3cff */
[----:B------:R-:W-:Y:S01]  /*1af30*/  IMAD.MOV.U32 R3, RZ, RZ, R10 ;  /* 0x000000ffff037224 */ /* 0x000fe200078e000a */
[----:B------:R-:W-:Y:S05]  /*1af40*/  YIELD ;  /* 0x0000000000007946 */ /* 0x000fea0003800000 */
[----:B------:R-:W-:Y:S01]  /*1af50*/  SEL R24, R24, RZ, P0 ;  /* 0x000000ff18187207 */ /* 0x000fe20000000000 */
[----:B------:R-:W-:Y:S01]  /*1af60*/  IMAD R6, R6, R2, R7 ;  /* 0x0000000206067224 */ /* 0x000fe200078e0207 */
[----:B------:R-:W-:Y:S01]  /*1af70*/  ISETP.GT.AND P2, PT, R3, R32, PT ;  /* 0x000000200300720c */ /* 0x000fe20003f44270 */
[----:B------:R-:W-:Y:S01]  /*1af80*/  VIADD R10, R10, 0xffffffff ;  /* 0xffffffff0a0a7836 */ /* 0x000fe20000000000 */
[----:B--2---:R-:W-:-:S13]  /*1af90*/  ISETP.NE.AND P1, PT, R12, 0x3, PT ;  /* 0x000000030c00780c */ /* 0x004fda0003f25270 */
[----:B0-----:R-:W-:Y:S05]  /*1afa0*/  @!P1 BRA `(.L_x_10697) ;  /* 0x0000000000049947 */ /* 0x001fea0003800000 */
[----:B------:R-:W-:Y:S01]  /*1afb0*/  BPT.TRAP 0x1 ;  /* 0x000000040000795c */ /* 0x000fe20000300000 */
.L_x_10697:
[----:B------:R-:W-:Y:S01]  /*1afc0*/  IMAD R4, R24, 0x8, R22 ;  /* 0x0000000818047824 */ /* 0x000fe200078e0216 */
[----:B------:R-:W-:Y:S01]  /*1afd0*/  SHF.L.U32 R21, R26, 0x1f, RZ ;  /* 0x0000001f1a157819 */ /* 0x000fe200000006ff */
[----:B------:R-:W-:Y:S01]  /*1afe0*/  BSSY B1, `(.L_x_10698) ;  /* 0x0000004000017945 */ /* 0x000fe20003800000 */
[----:B------:R-:W-:Y:S02]  /*1aff0*/  SHF.R.S32.HI R17, RZ, 0x1f, R6 ;  /* 0x0000001fff117819 */ /* 0x000fe40000011406 */
[----:B------:R-:W0:Y:S02]  /*1b000*/  SYNCS.PHASECHK.TRANS64.TRYWAIT P0, [R4+URZ+0x32440], R21 ;  /* 0x03244015040075a7 */ /* 0x000e24000800017f */
[----:B0-----:R-:W-:Y:S05]  /*1b010*/  @!P0 BRA `(.L_x_10699) ;  /* 0x0000006000c08947 */ /* 0x001fea0003800000 */
.L_x_10897:
[----:B------:R-:W-:Y:S05]  /*1b020*/  BSYNC B1 ;  /* 0x0000000000017941 */ /* 0x000fea0003800000 */
.L_x_10698:
        /* <DEDUP_REMOVED lines=36> */
[----:B-1----:R-:W-:-:S04]  /*1b270*/  IADD3 R2, P0, R2, R0, RZ ;  /* 0x0000000002027210 */ /* 0x002fc80007f1e0ff */
[----:B--2---:R-:W-:-:S05]  /*1b280*/  IADD3.X R3, RZ, R3, RZ, P0, !PT ;  /* 0x00000003ff037210 */ /* 0x004fca00007fe4ff */
        /* <DEDUP_REMOVED lines=13> */
.L_x_10911:
        /* <DEDUP_REMOVED lines=8> */
.L_x_10701:
        /* <DEDUP_REMOVED lines=11> */
.L_x_10702:
[----:B------:R2:W-:Y:S01]  /*1b490*/  SYNCS.ARRIVE.TRANS64.A1T0 RZ, [R4+URZ+0x32430], RZ ;  /* 0x032430ff04ff79a7 */ /* 0x0005e2000810003f */
[----:B------:R-:W-:Y:S05]  /*1b4a0*/  @!P3 BRA `(.L_x_10703) ;  /* 0x000000000004b947 */ /* 0x000fea0003800000 */
[----:B------:R-:W-:Y:S01]  /*1b4b0*/  BPT.TRAP 0x1 ;  /* 0x000000040000795c */ /* 0x000fe20000300000 */
.L_x_10703:
[----:B------:R-:W3:Y:S01]  /*1b4c0*/  SYNCS.PHASECHK.TRANS64.TRYWAIT P0, [R4+URZ+0x32460], R21 ;  /* 0x03246015040075a7 */ /* 0x000ee2000800017f */
[----:B------:R-:W-:Y:S04]  /*1b4d0*/  BSSY B1, `(.L_x_10704) ;  /* 0x0000002000017945 */ /* 0x000fe80003800000 */
[----:B---3--:R-:W-:Y:S05]  /*1b4e0*/  @!P0 BRA `(.L_x_10705) ;  /* 0x0000006400448947 */ /* 0x008fea0003800000 */
.L_x_10912:
[----:B------:R-:W-:Y:S05]  /*1b4f0*/  BSYNC B1 ;  /* 0x0000000000017941 */ /* 0x000fea0003800000 */
.L_x_10704:
        /* <DEDUP_REMOVED lines=44> */
[----:B------:R-:W1:Y:S02]  /*1b7c0*/  SHFL.IDX PT, R14, R5, 0x3, 0x181f ;  /* 0x00781f00050e7f89 */ /* 0x000e6400000e0000 */
[----:B----4-:R-:W-:Y:S02]  /*1b7d0*/  IADD3.X R3, RZ, R8, RZ, P0, !PT ;  /* 0x00000008ff037210 */ /* 0x010fe400007fe4ff */
        /* <DEDUP_REMOVED lines=21> */
.L_x_10926:
        /* <DEDUP_REMOVED lines=11> */
.L_x_10707:
        /* <DEDUP_REMOVED lines=11> */
.L_x_10708:
[----:B------:R0:W-:Y:S01]  /*1ba90*/  SYNCS.ARRIVE.TRANS64.A1T0 RZ, [R4+URZ+0x32450], RZ ;  /* 0x032450ff04ff79a7 */ /* 0x0001e2000810003f */
[----:B------:R-:W-:Y:S05]  /*1baa0*/  @P2 BRA `(.L_x_10709) ;  /* 0xfffffff000982947 */ /* 0x000fea000383ffff */
.L_x_10696:
[----:B------:R-:W-:Y:S05]  /*1bab0*/  BSYNC B0 ;  /* 0x0000000000007941 */ /* 0x000fea0003800000 */
.L_x_10695:
[----:B------:R-:W1:Y:S01]  /*1bac0*/  S2R R2, SR_TID.X ;  /* 0x0000000000027919 */ /* 0x000e620000002100 */
[----:B------:R-:W-:Y:S01]  /*1bad0*/  VIADD R24, R24, 0x1 ;  /* 0x0000000118187836 */ /* 0x000fe20000000000 */
[----:B------:R-:W-:Y:S04]  /*1bae0*/  BSSY B0, `(.L_x_10710) ;  /* 0x0000013000007945 */ /* 0x000fe80003800000 */
        /* <DEDUP_REMOVED lines=18> */
.L_x_10711:
[----:B------:R-:W-:Y:S05]  /*1bc10*/  BSYNC B0 ;  /* 0x0000000000007941 */ /* 0x000fea0003800000 */
.L_x_10710:
[----:B------:R-:W-:-:S07]  /*1bc20*/  SEL R24, R24, RZ, P0 ;  /* 0x000000ff18187207 */ /* 0x000fce0000000000 */
.L_x_10664:
[----:B------:R-:W-:Y:S05]  /*1bc30*/  BSYNC B7 ;  /* 0x0000000000077941 */ /* 0x000fea0003800000 */
.L_x_10662:
[----:B------:R-:W4:Y:S02]  /*1bc40*/  LDL R0, [R1] ;  /* 0x0000000001007983 */ /* 0x000f240000100800 */
[----:B----4-:R-:W-:-:S13]  /*1bc50*/  LOP3.LUT P0, RZ, R0, 0x1000, RZ, 0xc0, !PT ;  /* 0x0000100000ff7812 */ /* 0x010fda000780c0ff */
        /* <DEDUP_REMOVED lines=10> */
.L_x_10712:
[----:B------:R-:W4:Y:S01]  /*1bd00*/  S2R R9, SR_TID.X ;  /* 0x0000000000097919 */ /* 0x000f220000002100 */
[----:B------:R-:W-:Y:S01]  /*1bd10*/  UMOV UR4, 0xffffffff ;  /* 0xffffffff00047882 */ /* 0x000fe20000000000 */
[----:B----4-:R-:W-:-:S04]  /*1bd20*/  LOP3.LUT R9, R9, 0x1f, RZ, 0xc0, !PT ;  /* 0x0000001f09097812 */ /* 0x010fc800078ec0ff */
[----:B------:R-:W-:Y:S01]  /*1bd30*/  ISETP.NE.AND P0, PT, R9, 0x1f, PT ;  /* 0x0000001f0900780c */ /* 0x000fe20003f05270 */
[----:B------:R-:W-:-:S12]  /*1bd40*/  BRA.DIV UR4, `(.L_x_10714) ;  /* 0x0000006604087947 */ /* 0x000fd8000b800000 */
[----:B0-----:R-:W-:Y:S01]  /*1bd50*/  IMAD.IADD R7, R19, 0x1, R9 ;  /* 0x0000000113077824 */ /* 0x001fe200078e0209 */
[----:B------:R-:W-:-:S04]  /*1bd60*/  ULDC UR4, c[0x0][0xd3c] ;  /* 0x00034f0000047ab9 */ /* 0x000fc80000000800 */
[----:B------:R-:W-:-:S13]  /*1bd70*/  ISETP.GE.OR P1, PT, R7, UR4, !P0 ;  /* 0x0000000407007c0c */ /* 0x000fda000c726670 */
[----:B------:R-:W0:Y:S08]  /*1bd80*/  @!P1 LDC.64 R2, c[0x0][0xd80] ;  /* 0x00036000ff029b82 */ /* 0x000e300000000a00 */
[----:B--23--:R-:W2:Y:S01]  /*1bd90*/  @!P1 LDC.64 R4, c[0x0][0xd78] ;  /* 0x00035e00ff049b82 */ /* 0x00cea20000000a00 */
[----:B0-----:R-:W-:-:S05]  /*1bda0*/  @!P1 IMAD.WIDE R2, R7, 0x4, R2 ;  /* 0x0000000407029825 */ /* 0x001fca00078e0202 */
[----:B------:R2:W3:Y:S02]  /*1bdb0*/  @!P1 LDG.E R8, desc[UR60][R2.64] ;  /* 0x0000003c02089981 */ /* 0x0004e4000c1e1900 */
[----:B--2---:R-:W-:-:S05]  /*1bdc0*/  @!P1 IMAD.WIDE R2, R7, 0x4, R4 ;  /* 0x0000000407029825 */ /* 0x004fca00078e0204 */
[----:B------:R-:W2:Y:S01]  /*1bdd0*/  @!P1 LDG.E R5, desc[UR60][R2.64] ;  /* 0x0000003c02059981 */ /* 0x000ea2000c1e1900 */
[----:B------:R-:W-:Y:S01]  /*1bde0*/  IMAD.MOV.U32 R7, RZ, RZ, RZ ;  /* 0x000000ffff077224 */ /* 0x000fe200078e00ff */
[----:B------:R-:W-:Y:S02]  /*1bdf0*/  MOV R4, RZ ;  /* 0x000000ff00047202 */ /* 0x000fe40000000f00 */
[C---:B------:R-:W-:Y:S01]  /*1be00*/  ISETP.GE.U32.AND P2, PT, R9.reuse, 0x2, PT ;  /* 0x000000020900780c */ /* 0x040fe20003f46070 */
[----:B------:R-:W-:Y:S01]  /*1be10*/  SHFL.IDX PT, R0, R16, RZ, 0x1f ;  /* 0x00001fff10007589 */ /* 0x000fe200000e0000 */
[C---:B------:R-:W-:Y:S02]  /*1be20*/  ISETP.GE.U32.AND P3, PT, R9.reuse, 0x4, PT ;  /* 0x000000040900780c */ /* 0x040fe40003f66070 */
[C---:B------:R-:W-:Y:S01]  /*1be30*/  ISETP.GE.U32.AND P4, PT, R9.reuse, 0x8, PT ;  /* 0x000000080900780c */ /* 0x040fe20003f86070 */
[----:B------:R0:W-:Y:S01]  /*1be40*/  SHFL.IDX PT, R6, R16, 0x1, 0x1f ;  /* 0x00201f0010067f89 */ /* 0x0001e200000e0000 */
[----:B------:R-:W-:Y:S01]  /*1be50*/  ISETP.GE.U32.AND P5, PT, R9, 0x10, PT ;  /* 0x000000100900780c */ /* 0x000fe20003fa6070 */
[----:B0-----:R-:W-:-:S02]  /*1be60*/  IMAD.MOV.U32 R16, RZ, RZ, RZ ;  /* 0x000000ffff107224 */ /* 0x001fc400078e00ff */
[----:B---3--:R-:W-:Y:S02]  /*1be70*/  @!P1 IMAD.MOV.U32 R7, RZ, RZ, R8 ;  /* 0x000000ffff079224 */ /* 0x008fe400078e0008 */
        /* <DEDUP_REMOVED lines=19> */
.L_x_10936:
[----:B------:R-:W-:Y:S02]  /*1bfb0*/  ULDC UR4, c[0x0][0xd38] ;  /* 0x00034e0000047ab9 */ /* 0x000fe40000000800 */
[----:B------:R-:W-:-:S04]  /*1bfc0*/  IMAD.U32 R5, RZ, RZ, UR4 ;  /* 0x00000004ff057e24 */ /* 0x000fc8000f8e00ff */
[----:B--2---:R-:W-:-:S05]  /*1bfd0*/  IMAD R9, R14, R5, RZ ;  /* 0x000000050e097224 */ /* 0x004fca00078e02ff */
[----:B------:R-:W-:-:S04]  /*1bfe0*/  IADD3 R6, R6, R9, RZ ;  /* 0x0000000906067210 */ /* 0x000fc80007ffe0ff */
[----:B------:R-:W-:-:S13]  /*1bff0*/  ISETP.GT.AND P6, PT, R6, R0, PT ;  /* 0x000000000600720c */ /* 0x000fda0003fc4270 */
[----:B------:R-:W-:Y:S05]  /*1c000*/  @P6 BRA `(.L_x_10715) ;  /* 0x0000000000a46947 */ /* 0x000fea0003800000 */
.L_x_10718:
        /* <DEDUP_REMOVED lines=34> */
[----:B------:R0:W2:Y:S02]  /*1c230*/  SHFL.IDX PT, R14, R3, 0x1f, 0x1f ;  /* 0x03e01f00030e7f89 */ /* 0x0000a400000e0000 */
.L_x_10944:
[----:B------:R-:W-:Y:S02]  /*1c240*/  ULDC UR4, c[0x0][0xd38] ;  /* 0x00034e0000047ab9 */ /* 0x000fe40000000800 */
[----:B------:R-:W-:-:S04]  /*1c250*/  IMAD.U32 R5, RZ, RZ, UR4 ;  /* 0x00000004ff057e24 */ /* 0x000fc8000f8e00ff */
[----:B--2---:R-:W-:-:S04]  /*1c260*/  IMAD R9, R14, R5, RZ ;  /* 0x000000050e097224 */ /* 0x004fc800078e02ff */
[----:B------:R-:W-:-:S05]  /*1c270*/  IMAD.IADD R6, R9, 0x1, R6 ;  /* 0x0000000109067824 */ /* 0x000fca00078e0206 */
[----:B------:R-:W-:-:S13]  /*1c280*/  ISETP.GT.AND P6, PT, R6, R0, PT ;  /* 0x000000000600720c */ /* 0x000fda0003fc4270 */
[----:B------:R-:W-:Y:S05]  /*1c290*/  @!P6 BRA `(.L_x_10718) ;  /* 0xfffffffc005ce947 */ /* 0x000fea000383ffff */
.L_x_10715:
        /* <DEDUP_REMOVED lines=9> */
.L_x_10949:
[----:B------:R-:W-:-:S13]  /*1c330*/  ISETP.NE.AND P0, PT, R8, RZ, PT ;  /* 0x000000ff0800720c */ /* 0x000fda0003f05270 */
[----:B------:R-:W-:Y:S05]  /*1c340*/  @!P0 BRA `(.L_x_10720) ;  /* 0x0000000000108947 */ /* 0x000fea0003800000 */
[----:B------:R-:W-:Y:S01]  /*1c350*/  UMOV UR4, 0xffffffff ;  /* 0xffffffff00047882 */ /* 0x000fe20000000000 */
[----:B------:R-:W-:Y:S02]  /*1c360*/  VIADD R12, R6, 0xffffffff ;  /* 0xffffffff060c7836 */ /* 0x000fe40000000000 */
[----:B------:R-:W-:Y:S05]  /*1c370*/  BRA.DIV UR4, `(.L_x_10721) ;  /* 0x0000006604cc7947 */ /* 0x000fea000b800000 */
[----:B------:R0:W0:Y:S02]  /*1c380*/  SHFL.IDX PT, R16, R3, R12, 0x1f ;  /* 0x00001f0c03107589 */ /* 0x00002400000e0000 */
.L_x_10720:
        /* <DEDUP_REMOVED lines=16> */
[----:B------:R-:W-:Y:S02]  /*1c490*/  IABS R11, R0 ;  /* 0x00000000000b7213 */ /* 0x000fe40000000000 */
[----:B------:R-:W-:Y:S01]  /*1c4a0*/  IADD3 R12, RZ, -R3, RZ ;  /* 0x80000003ff0c7210 */ /* 0x000fe20007ffe0ff */
[----:B------:R-:W-:Y:S02]  /*1c4b0*/  VIADD R3, R10, 0xffffffe ;  /* 0x0ffffffe0a037836 */ /* 0x000fe40000000000 */
[----:B------:R-:W-:-:S04]  /*1c4c0*/  IMAD.HI.U32 R9, R2, R11, RZ ;  /* 0x0000000b02097227 */ /* 0x000fc800078e00ff */
[----:B------:R-:W-:Y:S01]  /*1c4d0*/  IMAD R11, R9, R12, R11 ;  /* 0x0000000c090b7224 */ /* 0x000fe200078e020b */
[----:B------:R-:W0:Y:S04]  /*1c4e0*/  F2I.FTZ.U32.TRUNC.NTZ R3, R3 ;  /* 0x0000000300037305 */ /* 0x000e28000021f000 */
[----:B------:R-:W-:Y:S01]  /*1c4f0*/  ISETP.GT.U32.AND P1, PT, R8, R11, PT ;  /* 0x0000000b0800720c */ /* 0x000fe20003f24070 */
[----:B0-----:R-:W-:-:S12]  /*1c500*/  IMAD.MOV R2, RZ, RZ, -R3 ;  /* 0x000000ffff027224 */ /* 0x001fd800078e0a03 */
[----:B------:R-:W-:Y:S02]  /*1c510*/  @!P1 IMAD.IADD R11, R11, 0x1, -R8 ;  /* 0x000000010b0b9824 */ /* 0x000fe400078e0a08 */
        /* <DEDUP_REMOVED lines=33> */
.L_x_10716:
[----:B------:R-:W-:Y:S01]  /*1c730*/  UMOV UR4, URZ ;  /* 0x0000003f00047c82 */ /* 0x000fe20008000000 */
[----:B------:R-:W-:Y:S01]  /*1c740*/  UMOV UR5, URZ ;  /* 0x0000003f00057c82 */ /* 0x000fe20008000000 */
[----:B------:R-:W-:Y:S01]  /*1c750*/  ULDC UR6, c[0x0][0xd3c] ;  /* 0x00034f0000067ab9 */ /* 0x000fe20000000800 */
[----:B------:R-:W-:Y:S01]  /*1c760*/  MOV R16, R0 ;  /* 0x0000000000107202 */ /* 0x000fe20000000f00 */
[----:B------:R-:W-:Y:S02]  /*1c770*/  IMAD.U32 R17, RZ, RZ, UR4 ;  /* 0x00000004ff117e24 */ /* 0x000fe4000f8e00ff */
[----:B------:R-:W-:Y:S02]  /*1c780*/  IMAD.U32 R18, RZ, RZ, UR5 ;  /* 0x00000005ff127e24 */ /* 0x000fe4000f8e00ff */
[----:B------:R-:W-:-:S07]  /*1c790*/  IMAD.U32 R19, RZ, RZ, UR6 ;  /* 0x00000006ff137e24 */ /* 0x000fce000f8e00ff */
.L_x_10722:
        /* <DEDUP_REMOVED lines=10> */
.L_x_10713:
[----:B------:R-:W-:Y:S02]  /*1c840*/  ULDC UR4, c[0x0][0xd3c] ;  /* 0x00034f0000047ab9 */ /* 0x000fe40000000800 */
[----:B----4-:R-:W-:-:S13]  /*1c850*/  ISETP.GE.AND P0, PT, R19, UR4, PT ;  /* 0x0000000413007c0c */ /* 0x010fda000bf06270 */
[----:B------:R-:W-:Y:S05]  /*1c860*/  @!P0 BRA `(.L_x_10723) ;  /* 0xffffff9400508947 */ /* 0x000fea000383ffff */
[----:B------:R-:W-:Y:S05]  /*1c870*/  BSYNC B8 ;  /* 0x0000000000087941 */ /* 0x000fea0003800000 */
.L_x_10616:
[----:B------:R-:W4:Y:S01]  /*1c880*/  LDL.LU R0, [R1+0x40] ;  /* 0x0000400001007983 */ /* 0x000f220000300800 */
[----:B------:R-:W-:Y:S01]  /*1c890*/  BSSY B0, `(.L_x_10724) ;  /* 0x000000b000007945 */ /* 0x000fe20003800000 */
[----:B------:R-:W5:Y:S01]  /*1c8a0*/  S2R R5, SR_CgaCtaId ;  /* 0x0000000000057919 */ /* 0x000f620000008800 */
[----:B----4-:R-:W-:-:S05]  /*1c8b0*/  VIADD R0, R0, 0x1 ;  /* 0x0000000100007836 */ /* 0x010fca0000000000 */
[----:B--2---:R-:W-:-:S04]  /*1c8c0*/  LEA.HI R2, R0, R0, RZ, 0x1 ;  /* 0x0000000000027211 */ /* 0x004fc800078f08ff */
[----:B0-----:R-:W-:Y:S02]  /*1c8d0*/  LOP3.LUT R3, R2, 0xfffffffe, RZ, 0xc0, !PT ;  /* 0xfffffffe02037812 */ /* 0x001fe400078ec0ff */
[----:B------:R-:W-:-:S03]  /*1c8e0*/  MOV R2, 0x400 ;  /* 0x0000040000027802 */ /* 0x000fc60000000f00 */
[----:B------:R-:W-:Y:S01]  /*1c8f0*/  IMAD.IADD R0, R0, 0x1, -R3 ;  /* 0x0000000100007824 */ /* 0x000fe200078e0a03 */
[----:B-----5:R-:W-:-:S04]  /*1c900*/  LEA R7, R5, R2, 0x18 ;  /* 0x0000000205077211 */ /* 0x020fc800078ec0ff */
[----:B------:R-:W-:-:S04]  /*1c910*/  SHF.L.U32 R0, R0, 0x1f, RZ ;  /* 0x0000001f00007819 */ /* 0x000fc800000006ff */
[----:B------:R-:W0:Y:S02]  /*1c920*/  SYNCS.PHASECHK.TRANS64.TRYWAIT P0, [R7+URZ+0x32420], R0 ;  /* 0x03242000070075a7 */ /* 0x000e24000800017f */
[----:B0-----:R-:W-:Y:S05]  /*1c930*/  @!P0 BRA `(.L_x_10725) ;  /* 0x0000006000848947 */ /* 0x001fea0003800000 */
.L_x_10952:
[----:B------:R-:W-:Y:S05]  /*1c940*/  BSYNC B0 ;  /* 0x0000000000007941 */ /* 0x000fea0003800000 */
.L_x_10724:
[----:B------:R-:W-:-:S03]  /*1c950*/  UMOV UR4, 0xffffffff ;  /* 0xffffffff00047882 */ /* 0x000fc60000000000 */
[----:B------:R-:W-:Y:S05]  /*1c960*/  BRA.DIV UR4, `(.L_x_10726) ;  /* 0x00000062048c7947 */ /* 0x000fea000b800000 */
[----:B0-----:R-:W0:Y:S02]  /*1c970*/  S2R R0, SR_TID.X ;  /* 0x0000000000007919 */ /* 0x001e240000002100 */
[----:B0-----:R-:W-:-:S04]  /*1c980*/  SHF.R.U32.HI R0, RZ, 0x5, R0 ;  /* 0x00000005ff007819 */ /* 0x001fc80000011600 */
[----:B------:R-:W-:-:S05]  /*1c990*/  LOP3.LUT R0, R0, 0x3, RZ, 0xc0, !PT ;  /* 0x0000000300007812 */ /* 0x000fca00078ec0ff */
[----:B------:R0:W2:Y:S02]  /*1c9a0*/  SHFL.IDX PT, R14, R0, RZ, 0x1f ;  /* 0x00001fff000e7589 */ /* 0x0000a400000e0000 */
.L_x_10955:
[----:B--2---:R-:W-:-:S13]  /*1c9b0*/  ISETP.NE.AND P0, PT, R14, RZ, PT ;  /* 0x000000ff0e00720c */ /* 0x004fda0003f05270 */
[----:B------:R-:W-:Y:S05]  /*1c9c0*/  @P0 BRA `(.L_x_10452) ;  /* 0x0000000000880947 */ /* 0x000fea0003800000 */
[----:B------:R-:W-:-:S03]  /*1c9d0*/  UMOV UR4, 0xffffffff ;  /* 0xffffffff00047882 */ /* 0x000fc60000000000 */
[----:B------:R-:W-:Y:S05]  /*1c9e0*/  BRA.DIV UR4, `(.L_x_10727) ;  /* 0x0000006204a07947 */ /* 0x000fea000b800000 */
[----:B------:R-:W-:-:S13]  /*1c9f0*/  ELECT P6, URZ, PT ;  /* 0x00000000003f782f */ /* 0x000fda00038c0000 */
.L_x_10958:
[----:B------:R-:W-:Y:S05]  /*1ca00*/  @!P6 BRA `(.L_x_10452) ;  /* 0x000000000078e947 */ /* 0x000fea0003800000 */
[----:B0-----:R-:W2:Y:S02]  /*1ca10*/  LDL.LU R0, [R1+0x8] ;  /* 0x0000080001007983 */ /* 0x001ea40000300800 */
[----:B--2---:R-:W-:-:S04]  /*1ca20*/  LOP3.LUT R0, R0, 0x2, RZ, 0xfc, !PT ;  /* 0x0000000200007812 */ /* 0x004fc800078efcff */
[----:B------:R-:W-:-:S13]  /*1ca30*/  ISETP.NE.AND P0, PT, R0, 0x3, PT ;  /* 0x000000030000780c */ /* 0x000fda0003f05270 */
[----:B------:R-:W-:Y:S05]  /*1ca40*/  @!P0 BRA `(.L_x_10728) ;  /* 0x0000000000048947 */ /* 0x000fea0003800000 */
[----:B------:R-:W-:Y:S01]  /*1ca50*/  BPT.TRAP 0x1 ;  /* 0x000000040000795c */ /* 0x000fe20000300000 */
.L_x_10728:
[----:B------:R-:W-:Y:S01]  /*1ca60*/  IMAD R5, R24, 0x8, R7 ;  /* 0x0000000818057824 */ /* 0x000fe200078e0207 */
[----:B------:R-:W-:Y:S01]  /*1ca70*/  SHF.L.U32 R0, R26, 0x1f, RZ ;  /* 0x0000001f1a007819 */ /* 0x000fe200000006ff */
[----:B------:R-:W-:-:S03]  /*1ca80*/  VIADD R24, R24, 0x1 ;  /* 0x0000000118187836 */ /* 0x000fc60000000000 */
[----:B------:R-:W0:Y:S02]  /*1ca90*/  SYNCS.PHASECHK.TRANS64.TRYWAIT P1, [R5+URZ+0x32440], R0 ;  /* 0x03244000050075a7 */ /* 0x000e24000802017f */
[----:B------:R-:W-:-:S04]  /*1caa0*/  ISETP.NE.AND P2, PT, R24, 0x2, PT ;  /* 0x000000021800780c */ /* 0x000fc80003f45270 */
[----:B------:R-:W-:Y:S01]  /*1cab0*/  SEL R3, RZ, 0x1, P2 ;  /* 0x00000001ff037807 */ /* 0x000fe20001000000 */
[----:B0-----:R-:W-:Y:S08]  /*1cac0*/  @!P1 BRA `(.L_x_10729) ;  /* 0x0000006000889947 */ /* 0x001ff00003800000 */
.L_x_10959:
[----:B------:R-:W-:Y:S02]  /*1cad0*/  SEL R24, R24, RZ, P2 ;  /* 0x000000ff18187207 */ /* 0x000fe40001000000 */
[----:B------:R-:W-:Y:S01]  /*1cae0*/  LOP3.LUT R2, R26, R3, RZ, 0x3c, !PT ;  /* 0x000000031a027212 */ /* 0x000fe200078e3cff */
[----:B------:R-:W-:Y:S06]  /*1caf0*/  @!P0 BRA `(.L_x_10730) ;  /* 0x0000000000048947 */ /* 0x000fec0003800000 */
[----:B------:R-:W-:Y:S01]  /*1cb00*/  BPT.TRAP 0x1 ;  /* 0x000000040000795c */ /* 0x000fe20000300000 */
.L_x_10730:
[----:B------:R-:W-:Y:S01]  /*1cb10*/  IMAD R3, R24, 0x8, R7 ;  /* 0x0000000818037824 */ /* 0x000fe200078e0207 */
[----:B------:R-:W-:-:S04]  /*1cb20*/  SHF.L.U32 R2, R2, 0x1f, RZ ;  /* 0x0000001f02027819 */ /* 0x000fc800000006ff */
[----:B------:R-:W2:Y:S02]  /*1cb30*/  SYNCS.PHASECHK.TRANS64.TRYWAIT P1, [R3+URZ+0x32440], R2 ;  /* 0x03244002030075a7 */ /* 0x000ea4000802017f */
[----:B--2---:R-:W-:Y:S05]  /*1cb40*/  @!P1 BRA `(.L_x_10731) ;  /* 0x00000060007c9947 */ /* 0x004fea0003800000 */
.L_x_10960:
[----:B------:R-:W-:Y:S05]  /*1cb50*/  @!P0 BRA `(.L_x_10732) ;  /* 0x0000000000048947 */ /* 0x000fea0003800000 */
[----:B------:R-:W-:Y:S01]  /*1cb60*/  BPT.TRAP 0x1 ;  /* 0x000000040000795c */ /* 0x000fe20000300000 */
.L_x_10732:
[----:B------:R-:W4:Y:S02]  /*1cb70*/  SYNCS.PHASECHK.TRANS64.TRYWAIT P1, [R5+URZ+0x32460], R0 ;  /* 0x03246000050075a7 */ /* 0x000f24000802017f */
[----:B----4-:R-:W-:Y:S05]  /*1cb80*/  @!P1 BRA `(.L_x_10733) ;  /* 0x0000006000809947 */ /* 0x010fea0003800000 */
.L_x_10961:
[----:B------:R-:W-:Y:S05]  /*1cb90*/  @!P0 BRA `(.L_x_10734) ;  /* 0x0000000000048947 */ /* 0x000fea0003800000 */
[----:B------:R-:W-:Y:S01]  /*1cba0*/  BPT.TRAP 0x1 ;  /* 0x000000040000795c */ /* 0x000fe20000300000 */
.L_x_10734:
[----:B------:R0:W0:Y:S02]  /*1cbb0*/  SYNCS.PHASECHK.TRANS64.TRYWAIT P0, [R3+URZ+0x32460], R2 ;  /* 0x03246002030075a7 */ /* 0x000024000800017f */
[----:B0-----:R-:W-:Y:S05]  /*1cbc0*/  @!P0 NANOSLEEP.SYNCS 0x989680 ;  /* 0x009896800000895d */ /* 0x001fea0003900000 */
[----:B------:R-:W0:Y:S02]  /*1cbd0*/  @!P0 SYNCS.PHASECHK.TRANS64 P0, [R3+URZ+0x32460], R2 ;  /* 0x03246002030085a7 */ /* 0x000e24000800007f */
[----:B0-----:R-:W-:Y:S05]  /*1cbe0*/  @!P0 BRA `(.L_x_10734) ;  /* 0xfffffffc00f08947 */ /* 0x001fea000383ffff */
.L_x_10452:
[----:B------:R-:W-:Y:S05]  /*1cbf0*/  BSYNC B9 ;  /* 0x0000000000097941 */ /* 0x000fea0003800000 */
.L_x_10449:
[----:B------:R-:W-:Y:S05]  /*1cc00*/  EXIT ;  /* 0x000000000000794d */ /* 0x000fea0003800000 */
.L_x_10472:
[----:B0-----:R0:W1:Y:S02]  /*1cc10*/  SYNCS.PHASECHK.TRANS64.TRYWAIT P5, [R0+URZ+0x32490], R93 ;  /* 0x0324905d000075a7 */ /* 0x00106400080a017f */
[----:B-1----:R-:W-:Y:S05]  /*1cc20*/  @!P5 NANOSLEEP.SYNCS 0x989680 ;  /* 0x009896800000d95d */ /* 0x002fea0003900000 */
[----:B------:R-:W1:Y:S02]  /*1cc30*/  @!P5 SYNCS.PHASECHK.TRANS64 P5, [R0+URZ+0x32490], R93 ;  /* 0x0324905d0000d5a7 */ /* 0x000e6400080a007f */
[----:B-1----:R-:W-:Y:S05]  /*1cc40*/  @!P5 BRA `(.L_x_10472) ;  /* 0xfffffffc00f0d947 */ /* 0x002fea000383ffff */
[----:B------:R-:W-:Y:S05]  /*1cc50*/  BRA `(.L_x_10735) ;  /* 0xfffffe6800cc7947 */ /* 0x000fea000383ffff */
.L_x_10473:
        /* <DEDUP_REMOVED lines=8> */
.L_x_10737:
[----:B------:R-:W-:Y:S05]  /*1cce0*/  BSYNC B1 ;  /* 0x0000000000017941 */ /* 0x000fea0003800000 */
.L_x_10736:
        /* <DEDUP_REMOVED lines=8> */
.L_x_10738:
[----:B------:R-:W-:Y:S01]  /*1cd70*/  MOV R11, R14 ;  /* 0x0000000e000b7202 */ /* 0x000fe20000000f00 */
[----:B------:R-:W-:Y:S06]  /*1cd80*/  BRA `(.L_x_10739) ;  /* 0xfffffe6800947947 */ /* 0x000fec000383ffff */
.L_x_10482:
[----:B------:R-:W-:Y:S01]  /*1cd90*/  BSSY B1, `(.L_x_10740) ;  /* 0x0000008000017945 */ /* 0x000fe20003800000 */
[----:B----4-:R-:W-:Y:S02]  /*1cda0*/  IMAD.MOV.U32 R13, RZ, RZ, R97 ;  /* 0x000000ffff0d7224 */ /* 0x010fe400078e0061 */
[----:B------:R-:W-:Y:S02]  /*1cdb0*/  IMAD.MOV.U32 R12, RZ, RZ, 0x1 ;  /* 0x00000001ff0c7424 */ /* 0x000fe400078e00ff */
[----:B---3--:R-:W-:Y:S02]  /*1cdc0*/  IMAD.MOV.U32 R11, RZ, RZ, 0x1c1f ;  /* 0x00001c1fff0b7424 */ /* 0x008fe400078e00ff */
[----:B------:R-:W-:-:S07]  /*1cdd0*/  IMAD.MOV.U32 R15, RZ, RZ, -0x1 ;  /* 0xffffffffff0f7424 */ /* 0x000fce00078e00ff */
[----:B012---:R-:W-:Y:S05]  /*1cde0*/  WARPSYNC.COLLECTIVE R15, `(.L_x_10741) ;  /* 0x000000000f087348 */ /* 0x007fea0003c00000 */
[----:B------:R3:W4:Y:S02]  /*1cdf0*/  SHFL.IDX P6, R14, R13, R12, R11 ;  /* 0x0000000c0d0e7389 */ /* 0x00072400000c000b */
[----:B01234-:R-:W-:Y:S01]  /*1ce00*/  ENDCOLLECTIVE ;  /* 0x000000000000791b */ /* 0x01ffe20003800000 */
.L_x_10741:
[----:B------:R-:W-:Y:S05]  /*1ce10*/  BSYNC B1 ;  /* 0x0000000000017941 */ /* 0x000fea0003800000 */
.L_x_10740:
        /* <DEDUP_REMOVED lines=8> */
.L_x_10742:
[----:B------:R-:W-:Y:S01]  /*1cea0*/  IMAD.MOV.U32 R43, RZ, RZ, R14 ;  /* 0x000000ffff2b7224 */ /* 0x000fe200078e000e */
[----:B------:R-:W-:Y:S06]  /*1ceb0*/  BRA `(.L_x_10743) ;  /* 0xfffffe7000107947 */ /* 0x000fec000383ffff */
.L_x_10492:
[----:B-1----:R1:W2:Y:S02]  /*1cec0*/  SYNCS.PHASECHK.TRANS64.TRYWAIT P4, [R0+URZ+0x32490], R93 ;  /* 0x0324905d000075a7 */ /* 0x0022a4000808017f */
[----:B--2---:R-:W-:Y:S05]  /*1ced0*/  @!P4 NANOSLEEP.SYNCS 0x989680 ;  /* 0x009896800000c95d */ /* 0x004fea0003900000 */
[----:B------:R-:W2:Y:S02]  /*1cee0*/  @!P4 SYNCS.PHASECHK.TRANS64 P4, [R0+URZ+0x32490], R93 ;  /* 0x0324905d0000c5a7 */ /* 0x000ea4000808007f */
[----:B--2---:R-:W-:Y:S05]  /*1cef0*/  @!P4 BRA `(.L_x_10492) ;  /* 0xfffffffc00f0c947 */ /* 0x004fea000383ffff */
[----:B------:R-:W-:Y:S05]  /*1cf00*/  BRA `(.L_x_10744) ;  /* 0xfffffe7800dc7947 */ /* 0x000fea000383ffff */
.L_x_10493:
        /* <DEDUP_REMOVED lines=8> */
.L_x_10746:
[----:B------:R-:W-:Y:S05]  /*1cf90*/  BSYNC B1 ;  /* 0x0000000000017941 */ /* 0x000fea0003800000 */
.L_x_10745:
        /* <DEDUP_REMOVED lines=8> */
.L_x_10747:
[----:B------:R-:W-:Y:S01]  /*1d020*/  IMAD.MOV.U32 R11, RZ, RZ, R14 ;  /* 0x000000ffff0b7224 */ /* 0x000fe200078e000e */
[----:B------:R-:W-:Y:S06]  /*1d030*/  BRA `(.L_x_10748) ;  /* 0xfffffe7800a87947 */ /* 0x000fec000383ffff */
.L_x_10498:
        /* <DEDUP_REMOVED lines=8> */
.L_x_10750:
[----:B------:R-:W-:Y:S05]  /*1d0c0*/  BSYNC B1 ;  /* 0x0000000000017941 */ /* 0x000fea0003800000 */
.L_x_10749:
        /* <DEDUP_REMOVED lines=8> */
.L_x_10751:
[----:B------:R-:W-:Y:S01]  /*1d150*/  IMAD.MOV.U32 R94, RZ, RZ, R14 ;  /* 0x000000ffff5e7224 */ /* 0x000fe200078e000e */
[----:B------:R-:W-:Y:S06]  /*1d160*/  BRA `(.L_x_10752) ;  /* 0xfffffe80004c7947 */ /* 0x000fec000383ffff */
.L_x_10503:
[----:B-1----:R1:W2:Y:S02]  /*1d170*/  SYNCS.PHASECHK.TRANS64.TRYWAIT P2, [R0+URZ+0x32490], R93 ;  /* 0x0324905d000075a7 */ /* 0x0022a4000804017f */
[----:B--2---:R-:W-:Y:S05]  /*1d180*/  @!P2 NANOSLEEP.SYNCS 0x989680 ;  /* 0x009896800000a95d */ /* 0x004fea0003900000 */
[----:B------:R-:W2:Y:S02]  /*1d190*/  @!P2 SYNCS.PHASECHK.TRANS64 P2, [R0+URZ+0x32490], R93 ;  /* 0x0324905d0000a5a7 */ /* 0x000ea4000804007f */
[----:B--2---:R-:W-:Y:S05]  /*1d1a0*/  @!P2 BRA `(.L_x_10503) ;  /* 0xfffffffc00f0a947 */ /* 0x004fea000383ffff */
[----:B------:R-:W-:Y:S05]  /*1d1b0*/  BRA `(.L_x_10753) ;  /* 0xfffffe8800487947 */ /* 0x000fea000383ffff */
.L_x_10504:
        /* <DEDUP_REMOVED lines=8> */
.L_x_10755:
[----:B------:R-:W-:Y:S05]  /*1d240*/  BSYNC B1 ;  /* 0x0000000000017941 */ /* 0x000fea0003800000 */
.L_x_10754:
        /* <DEDUP_REMOVED lines=8> */
.L_x_10756:
[----:B------:R-:W-:Y:S05]  /*1d2d0*/  BRA `(.L_x_10757) ;  /* 0xfffffe8800687947 */ /* 0x000fea000383ffff */
.L_x_10507:
        /* <DEDUP_REMOVED lines=8> */
.L_x_10759:
[----:B------:R-:W-:Y:S05]  /*1d360*/  BSYNC B1 ;  /* 0x0000000000017941 */ /* 0x000fea0003800000 */
.L_x_10758:
[----:B------:R-:W-:Y:S01]  /*1d370*/  MOV R13, R36 ;  /* 0x00000024000d7202 */ /* 0x000fe20000000f00 */
[----:B------:R-:W-:Y:S02]  /*1d380*/  IMAD.MOV.U32 R12, RZ, RZ, 0x1 ;  /* 0x00000001ff0c7424 */ /* 0x000fe400078e00ff */
[----:B------:R-:W-:Y:S02]  /*1d390*/  IMAD.MOV.U32 R11, RZ, RZ, 0x1c1f ;  /* 0x00001c1fff0b7424 */ /* 0x000fe400078e00ff */
[----:B------:R-:W-:Y:S02]  /*1d3a0*/  IMAD.MOV.U32 R15, RZ, RZ, -0x1 ;  /* 0xffffffffff0f7424 */ /* 0x000fe400078e00ff */
[----:B------:R-:W-:-:S07]  /*1d3b0*/  IMAD.MOV.U32 R33, RZ, RZ, R14 ;  /* 0x000000ffff217224 */ /* 0x000fce00078e000e */
[----:B------:R-:W-:Y:S05]  /*1d3c0*/  WARPSYNC.COLLECTIVE R15, `(.L_x_10760) ;  /* 0x000000000f087348 */ /* 0x000fea0003c00000 */
[----:B------:R0:W1:Y:S02]  /*1d3d0*/  SHFL.IDX P6, R14, R13, R12, R11 ;  /* 0x0000000c0d0e7389 */ /* 0x00006400000c000b */
[----:B01----:R-:W-:Y:S01]  /*1d3e0*/  ENDCOLLECTIVE ;  /* 0x000000000000791b */ /* 0x003fe20003800000 */
.L_x_10760:
[----:B------:R-:W-:Y:S05]  /*1d3f0*/  BRA `(.L_x_10761) ;  /* 0xfffffe8800687947 */ /* 0x000fea000383ffff */
.L_x_10511:
[----:B------:R0:W0:Y:S02]  /*1d400*/  SYNCS.PHASECHK.TRANS64.TRYWAIT P3, [R0+URZ+0x324b0], R93 ;  /* 0x0324b05d000075a7 */ /* 0x000024000806017f */
[----:B0-----:R-:W-:Y:S05]  /*1d410*/  @!P3 NANOSLEEP.SYNCS 0x989680 ;  /* 0x009896800000b95d */ /* 0x001fea0003900000 */
[----:B------:R-:W0:Y:S02]  /*1d420*/  @!P3 SYNCS.PHASECHK.TRANS64 P3, [R0+URZ+0x324b0], R93 ;  /* 0x0324b05d0000b5a7 */ /* 0x000e24000806007f */
[----:B0-----:R-:W-:Y:S05]  /*1d430*/  @!P3 BRA `(.L_x_10511) ;  /* 0xfffffffc00f0b947 */ /* 0x001fea000383ffff */
[----:B------:R-:W-:Y:S05]  /*1d440*/  BRA `(.L_x_10762) ;  /* 0xfffffe8800e07947 */ /* 0x000fea000383ffff */
.L_x_10521:
[----:B------:R-:W-:Y:S01]  /*1d450*/  BSSY B0, `(.L_x_10763) ;  /* 0x0000007000007945 */ /* 0x000fe20003800000 */
[----:B------:R-:W-:Y:S02]  /*1d460*/  IMAD.MOV.U32 R12, RZ, RZ, RZ ;  /* 0x000000ffff0c7224 */ /* 0x000fe400078e00ff */
[----:B------:R-:W-:Y:S02]  /*1d470*/  IMAD.MOV.U32 R11, RZ, RZ, 0x1f ;  /* 0x0000001fff0b7424 */ /* 0x000fe400078e00ff */
[----:B------:R-:W-:-:S07]  /*1d480*/  IMAD.MOV.U32 R15, RZ, RZ, -0x1 ;  /* 0xffffffffff0f7424 */ /* 0x000fce00078e00ff */
[----:B-----5:R-:W-:Y:S05]  /*1d490*/  WARPSYNC.COLLECTIVE R15, `(.L_x_10764) ;  /* 0x000000000f087348 */ /* 0x020fea0003c00000 */
[----:B------:R0:W1:Y:S02]  /*1d4a0*/  SHFL.IDX P6, R14, R13, R12, R11 ;  /* 0x0000000c0d0e7389 */ /* 0x00006400000c000b */
[----:B01---5:R-:W-:Y:S01]  /*1d4b0*/  ENDCOLLECTIVE ;  /* 0x000000000000791b */ /* 0x023fe20003800000 */
.L_x_10764:
[----:B------:R-:W-:Y:S05]  /*1d4c0*/  BSYNC B0 ;  /* 0x0000000000007941 */ /* 0x000fea0003800000 */
.L_x_10763:
[----:B------:R-:W-:Y:S05]  /*1d4d0*/  BRA `(.L_x_10765) ;  /* 0xfffffe9800cc7947 */ /* 0x000fea000383ffff */
.L_x_10533:
[----:B------:R-:W-:Y:S01]  /*1d4e0*/  BSSY B1, `(.L_x_10766) ;  /* 0x0000008000017945 */ /* 0x000fe20003800000 */
[----:B0-----:R-:W-:Y:S01]  /*1d4f0*/  IMAD.MOV.U32 R13, RZ, RZ, R27 ;  /* 0x000000ffff0d7224 */ /* 0x001fe200078e001b */
[----:B------:R-:W-:Y:S01]  /*1d500*/  MOV R11, 0x1c1f ;  /* 0x00001c1f000b7802 */ /* 0x000fe20000000f00 */
[----:B------:R-:W-:Y:S02]  /*1d510*/  IMAD.MOV.U32 R12, RZ, RZ, RZ ;  /* 0x000000ffff0c7224 */ /* 0x000fe400078e00ff */
[----:B------:R-:W-:-:S07]  /*1d520*/  IMAD.MOV.U32 R15, RZ, RZ, -0x1 ;  /* 0xffffffffff0f7424 */ /* 0x000fce00078e00ff */
[----:B------:R-:W-:Y:S05]  /*1d530*/  WARPSYNC.COLLECTIVE R15, `(.L_x_10767) ;  /* 0x000000000f087348 */ /* 0x000fea0003c00000 */
[----:B------:R0:W1:Y:S02]  /*1d540*/  SHFL.IDX P6, R14, R13, R12, R11 ;  /* 0x0000000c0d0e7389 */ /* 0x00006400000c000b */
[----:B01----:R-:W-:Y:S01]  /*1d550*/  ENDCOLLECTIVE ;  /* 0x000000000000791b */ /* 0x003fe20003800000 */
.L_x_10767:
[----:B------:R-:W-:Y:S05]  /*1d560*/  BSYNC B1 ;  /* 0x0000000000017941 */ /* 0x000fea0003800000 */
.L_x_10766:
        /* <DEDUP_REMOVED lines=8> */
.L_x_10768:
[----:B------:R-:W-:Y:S02]  /*1d5f0*/  IMAD.MOV.U32 R13, RZ, RZ, R25 ;  /* 0x000000ffff0d7224 */ /* 0x000fe400078e0019 */
[----:B------:R-:W-:-:S07]  /*1d600*/  IMAD.MOV.U32 R21, RZ, RZ, R14 ;  /* 0x000000ffff157224 */ /* 0x000fce00078e000e */
[----:B------:R-:W-:Y:S05]  /*1d610*/  WARPSYNC.COLLECTIVE R15, `(.L_x_10769) ;  /* 0x000000000f087348 */ /* 0x000fea0003c00000 */
[----:B------:R0:W1:Y:S02]  /*1d620*/  SHFL.IDX P6, R14, R13, R12, R11 ;  /* 0x0000000c0d0e7389 */ /* 0x00006400000c000b */
[----:B01----:R-:W-:Y:S01]  /*1d630*/  ENDCOLLECTIVE ;  /* 0x000000000000791b */ /* 0x003fe20003800000 */
.L_x_10769:
[----:B------:R-:W-:Y:S01]  /*1d640*/  IMAD.MOV.U32 R13, RZ, RZ, R28 ;  /* 0x000000ffff0d7224 */ /* 0x000fe200078e001c */
[----:B------:R-:W-:-:S07]  /*1d650*/  MOV R25, R14 ;  /* 0x0000000e00197202 */ /* 0x000fce0000000f00 */
[----:B------:R-:W-:Y:S05]  /*1d660*/  WARPSYNC.COLLECTIVE R15, `(.L_x_10770) ;  /* 0x000000000f087348 */ /* 0x000fea0003c00000 */
[----:B------:R0:W1:Y:S02]  /*1d670*/  SHFL.IDX P6, R14, R13, R12, R11 ;  /* 0x0000000c0d0e7389 */ /* 0x00006400000c000b */
[----:B01----:R-:W-:Y:S01]  /*1d680*/  ENDCOLLECTIVE ;  /* 0x000000000000791b */ /* 0x003fe20003800000 */
.L_x_10770:
[----:B------:R-:W-:Y:S01]  /*1d690*/  IMAD.MOV.U32 R20, RZ, RZ, R14 ;  /* 0x000000ffff147224 */ /* 0x000fe200078e000e */
[----:B------:R-:W-:Y:S06]  /*1d6a0*/  BRA `(.L_x_10771) ;  /* 0xfffffe9c00e47947 */ /* 0x000fec000383ffff */
.L_x_10537:
[----:B0-----:R0:W1:Y:S02]  /*1d6b0*/  SYNCS.PHASECHK.TRANS64.TRYWAIT P0, [R19+URZ+0x32400], R28 ;  /* 0x0324001c130075a7 */ /* 0x001064000800017f */
[----:B-1----:R-:W-:Y:S05]  /*1d6c0*/  @!P0 NANOSLEEP.SYNCS 0x989680 ;  /* 0x009896800000895d */ /* 0x002fea0003900000 */
[----:B------:R-:W1:Y:S02]  /*1d6d0*/  @!P0 SYNCS.PHASECHK.TRANS64 P0, [R19+URZ+0x32400], R28 ;  /* 0x0324001c130085a7 */ /* 0x000e64000800007f */
[----:B-1----:R-:W-:Y:S05]  /*1d6e0*/  @!P0 BRA `(.L_x_10537) ;  /* 0xfffffffc00f08947 */ /* 0x002fea000383ffff */
[----:B------:R-:W-:Y:S05]  /*1d6f0*/  BRA `(.L_x_10772) ;  /* 0xfffffea400087947 */ /* 0x000fea000383ffff */
.L_x_10545:
        /* <DEDUP_REMOVED lines=8> */
.L_x_10774:
[----:B------:R-:W-:Y:S05]  /*1d780*/  BSYNC B1 ;  /* 0x0000000000017941 */ /* 0x000fea0003800000 */
.L_x_10773:
        /* <DEDUP_REMOVED lines=8> */
.L_x_10775:
[----:B------:R-:W-:Y:S02]  /*1d810*/  IMAD.MOV.U32 R13, RZ, RZ, R25 ;  /* 0x000000ffff0d7224 */ /* 0x000fe400078e0019 */
[----:B------:R-:W-:-:S07]  /*1d820*/  IMAD.MOV.U32 R20, RZ, RZ, R14 ;  /* 0x000000ffff147224 */ /* 0x000fce00078e000e */
[----:B------:R-:W-:Y:S05]  /*1d830*/  WARPSYNC.COLLECTIVE R15, `(.L_x_10776) ;  /* 0x000000000f087348 */ /* 0x000fea0003c00000 */
[----:B------:R0:W1:Y:S02]  /*1d840*/  SHFL.IDX P6, R14, R13, R12, R11 ;  /* 0x0000000c0d0e7389 */ /* 0x00006400000c000b */
[----:B01----:R-:W-:Y:S01]  /*1d850*/  ENDCOLLECTIVE ;  /* 0x000000000000791b */ /* 0x003fe20003800000 */
.L_x_10776:
[----:B------:R-:W-:Y:S02]  /*1d860*/  IMAD.MOV.U32 R13, RZ, RZ, R28 ;  /* 0x000000ffff0d7224 */ /* 0x000fe400078e001c */
[----:B------:R-:W-:-:S07]  /*1d870*/  IMAD.MOV.U32 R21, RZ, RZ, R14 ;  /* 0x000000ffff157224 */ /* 0x000fce00078e000e */
[----:B------:R-:W-:Y:S05]  /*1d880*/  WARPSYNC.COLLECTIVE R15, `(.L_x_10777) ;  /* 0x000000000f087348 */ /* 0x000fea0003c00000 */
[----:B------:R0:W1:Y:S02]  /*1d890*/  SHFL.IDX P6, R14, R13, R12, R11 ;  /* 0x0000000c0d0e7389 */ /* 0x00006400000c000b */
[----:B01----:R-:W-:Y:S01]  /*1d8a0*/  ENDCOLLECTIVE ;  /* 0x000000000000791b */ /* 0x003fe20003800000 */
.L_x_10777:
[----:B------:R-:W-:Y:S05]  /*1d8b0*/  BRA `(.L_x_10778) ;  /* 0xfffffeac006c7947 */ /* 0x000fea000383ffff */
.L_x_10549:
[----:B0-----:R0:W1:Y:S02]  /*1d8c0*/  SYNCS.PHASECHK.TRANS64.TRYWAIT P1, [R19+URZ+0x32400], R26 ;  /* 0x0324001a130075a7 */ /* 0x001064000802017f */
[----:B-1----:R-:W-:Y:S05]  /*1d8d0*/  @!P1 NANOSLEEP.SYNCS 0x989680 ;  /* 0x009896800000995d */ /* 0x002fea0003900000 */
[----:B------:R-:W1:Y:S02]  /*1d8e0*/  @!P1 SYNCS.PHASECHK.TRANS64 P1, [R19+URZ+0x32400], R26 ;  /* 0x0324001a130095a7 */ /* 0x000e64000802007f */
[----:B-1----:R-:W-:Y:S05]  /*1d8f0*/  @!P1 BRA `(.L_x_10549) ;  /* 0xfffffffc00f09947 */ /* 0x002fea000383ffff */
[----:B------:R-:W-:Y:S05]  /*1d900*/  BRA `(.L_x_10779) ;  /* 0xfffffeb000507947 */ /* 0x000fea000383ffff */
.L_x_10555:
[----:B--2---:R2:W0:Y:S02]  /*1d910*/  SYNCS.PHASECHK.TRANS64.TRYWAIT P1, [R0+URZ+0x32430], R13 ;  /* 0x0324300d000075a7 */ /* 0x004424000802017f */
[----:B0-----:R-:W-:Y:S05]  /*1d920*/  @!P1 NANOSLEEP.SYNCS 0x989680 ;  /* 0x009896800000995d */ /* 0x001fea0003900000 */
[----:B------:R-:W0:Y:S02]  /*1d930*/  @!P1 SYNCS.PHASECHK.TRANS64 P1, [R0+URZ+0x32430], R13 ;  /* 0x0324300d000095a7 */ /* 0x000e24000802007f */
[----:B0-----:R-:W-:Y:S05]  /*1d940*/  @!P1 BRA `(.L_x_10555) ;  /* 0xfffffffc00f09947 */ /* 0x001fea000383ffff */
[----:B------:R-:W-:Y:S05]  /*1d950*/  BRA `(.L_x_10554) ;  /* 0xfffffebc00907947 */ /* 0x000fea000383ffff */
.L_x_10557:
[----:B---3--:R3:W4:Y:S02]  /*1d960*/  SYNCS.PHASECHK.TRANS64.TRYWAIT P1, [R19+URZ+0x32410], R4 ;  /* 0x03241004130075a7 */ /* 0x008724000802017f */
[----:B----4-:R-:W-:Y:S05]  /*1d970*/  @!P1 NANOSLEEP.SYNCS 0x989680 ;  /* 0x009896800000995d */ /* 0x010fea0003900000 */
[----:B------:R-:W4:Y:S02]  /*1d980*/  @!P1 SYNCS.PHASECHK.TRANS64 P1, [R19+URZ+0x32410], R4 ;  /* 0x03241004130095a7 */ /* 0x000f24000802007f */
[----:B----4-:R-:W-:Y:S05]  /*1d990*/  @!P1 BRA `(.L_x_10557) ;  /* 0xfffffffc00f09947 */ /* 0x010fea000383ffff */
[----:B------:R-:W-:Y:S05]  /*1d9a0*/  BRA `(.L_x_10780) ;  /* 0xfffffec0003c7947 */ /* 0x000fea000383ffff */
.L_x_10561:
[----:B------:R0:W0:Y:S02]  /*1d9b0*/  SYNCS.PHASECHK.TRANS64.TRYWAIT P1, [R0+URZ+0x32450], R13 ;  /* 0x0324500d000075a7 */ /* 0x000024000802017f */
[----:B0-----:R-:W-:Y:S05]  /*1d9c0*/  @!P1 NANOSLEEP.SYNCS 0x989680 ;  /* 0x009896800000995d */ /* 0x001fea0003900000 */
[----:B------:R-:W0:Y:S02]  /*1d9d0*/  @!P1 SYNCS.PHASECHK.TRANS64 P1, [R0+URZ+0x32450], R13 ;  /* 0x0324500d000095a7 */ /* 0x000e24000802007f */
[----:B0-----:R-:W-:Y:S05]  /*1d9e0*/  @!P1 BRA `(.L_x_10561) ;  /* 0xfffffffc00f09947 */ /* 0x001fea000383ffff */
[----:B------:R-:W-:Y:S05]  /*1d9f0*/  BRA `(.L_x_10560) ;  /* 0xfffffec0004c7947 */ /* 0x000fea000383ffff */
.L_x_10568:
[----:B-1----:R1:W2:Y:S02]  /*1da00*/  SYNCS.PHASECHK.TRANS64.TRYWAIT P2, [R0+URZ+0x32430], R6 ;  /* 0x03243006000075a7 */ /* 0x0022a4000804017f */
[----:B--2---:R-:W-:Y:S05]  /*1da10*/  @!P2 NANOSLEEP.SYNCS 0x989680 ;  /* 0x009896800000a95d */ /* 0x004fea0003900000 */
[----:B------:R-:W2:Y:S02]  /*1da20*/  @!P2 SYNCS.PHASECHK.TRANS64 P2, [R0+URZ+0x32430], R6 ;  /* 0x032430060000a5a7 */ /* 0x000ea4000804007f */
[----:B--2---:R-:W-:Y:S05]  /*1da30*/  @!P2 BRA `(.L_x_10568) ;  /* 0xfffffffc00f0a947 */ /* 0x004fea000383ffff */
[----:B------:R-:W-:Y:S05]  /*1da40*/  BRA `(.L_x_10567) ;  /* 0xfffffee800f07947 */ /* 0x000fea000383ffff */
.L_x_10572:
[----:B---3--:R3:W4:Y:S02]  /*1da50*/  SYNCS.PHASECHK.TRANS64.TRYWAIT P2, [R0+URZ+0x32450], R6 ;  /* 0x03245006000075a7 */ /* 0x008724000804017f */
[----:B----4-:R-:W-:Y:S05]  /*1da60*/  @!P2 NANOSLEEP.SYNCS 0x989680 ;  /* 0x009896800000a95d */ /* 0x010fea0003900000 */
[----:B------:R-:W4:Y:S02]  /*1da70*/  @!P2 SYNCS.PHASECHK.TRANS64 P2, [R0+URZ+0x32450], R6 ;  /* 0x032450060000a5a7 */ /* 0x000f24000804007f */
[----:B----4-:R-:W-:Y:S05]  /*1da80*/  @!P2 BRA `(.L_x_10572) ;  /* 0xfffffffc00f0a947 */ /* 0x010fea000383ffff */
[----:B------:R-:W-:Y:S05]  /*1da90*/  BRA `(.L_x_10571) ;  /* 0xfffffeec00887947 */ /* 0x000fea000383ffff */
.L_x_10580:
[----:B------:R-:W-:Y:S01]  /*1daa0*/  IMAD.MOV.U32 R13, RZ, RZ, R20 ;  /* 0x000000ffff0d7224 */ /* 0x000fe200078e0014 */
[----:B------:R-:W-:Y:S01]  /*1dab0*/  MOV R11, 0x181f ;  /* 0x0000181f000b7802 */ /* 0x000fe20000000f00 */
[----:B------:R-:W-:Y:S02]  /*1dac0*/  IMAD.MOV.U32 R12, RZ, RZ, RZ ;  /* 0x000000ffff0c7224 */ /* 0x000fe400078e00ff */
[----:B------:R-:W-:-:S07]  /*1dad0*/  IMAD.MOV.U32 R15, RZ, RZ, -0x1 ;  /* 0xffffffffff0f7424 */ /* 0x000fce00078e00ff */
[----:B-----5:R-:W-:Y:S05]  /*1dae0*/  WARPSYNC.COLLECTIVE R15, `(.L_x_10781) ;  /* 0x000000000f087348 */ /* 0x020fea0003c00000 */
[----:B------:R0:W1:Y:S02]  /*1daf0*/  SHFL.IDX P6, R14, R13, R12, R11 ;  /* 0x0000000c0d0e7389 */ /* 0x00006400000c000b */
[----:B01---5:R-:W-:Y:S01]  /*1db00*/  ENDCOLLECTIVE ;  /* 0x000000000000791b */ /* 0x023fe20003800000 */
.L_x_10781:
[----:B------:R-:W-:Y:S02]  /*1db10*/  IMAD.MOV.U32 R13, RZ, RZ, R3 ;  /* 0x000000ffff0d7224 */ /* 0x000fe400078e0003 */
[----:B------:R-:W-:-:S07]  /*1db20*/  IMAD.MOV.U32 R48, RZ, RZ, R14 ;  /* 0x000000ffff307224 */ /* 0x000fce00078e000e */
[----:B------:R-:W-:Y:S05]  /*1db30*/  WARPSYNC.COLLECTIVE R15, `(.L_x_10782) ;  /* 0x000000000f087348 */ /* 0x000fea0003c00000 */
[----:B------:R0:W1:Y:S02]  /*1db40*/  SHFL.IDX P6, R14, R13, R12, R11 ;  /* 0x0000000c0d0e7389 */ /* 0x00006400000c000b */
[----:B01----:R-:W-:Y:S01]  /*1db50*/  ENDCOLLECTIVE ;  /* 0x000000000000791b */ /* 0x003fe20003800000 */
.L_x_10782:
[----:B------:R-:W-:Y:S05]  /*1db60*/  BRA `(.L_x_10783) ;  /* 0xffffff3c00687947 */ /* 0x000fea000383ffff */
.L_x_10583:
[----:B------:R-:W-:Y:S01]  /*1db70*/  BSSY B1, `(.L_x_10784) ;  /* 0x0000008000017945 */ /* 0x000fe20003800000 */
[----:B---3--:R-:W-:Y:S02]  /*1db80*/  IMAD.MOV.U32 R13, RZ, RZ, R20 ;  /* 0x000000ffff0d7224 */ /* 0x008fe400078e0014 */
[----:B------:R-:W-:Y:S02]  /*1db90*/  IMAD.MOV.U32 R12, RZ, RZ, 0x1 ;  /* 0x00000001ff0c7424 */ /* 0x000fe400078e00ff */
[----:B------:R-:W-:Y:S02]  /*1dba0*/  IMAD.MOV.U32 R11, RZ, RZ, 0x181f ;  /* 0x0000181fff0b7424 */ /* 0x000fe400078e00ff */
[----:B------:R-:W-:-:S07]  /*1dbb0*/  IMAD.MOV.U32 R15, RZ, RZ, -0x1 ;  /* 0xffffffffff0f7424 */ /* 0x000fce00078e00ff */
[----:B012--5:R-:W-:Y:S05]  /*1dbc0*/  WARPSYNC.COLLECTIVE R15, `(.L_x_10785) ;  /* 0x000000000f087348 */ /* 0x027fea0003c00000 */
[----:B--2---:R2:W3:Y:S02]  /*1dbd0*/  SHFL.IDX P6, R14, R13, R12, R11 ;  /* 0x0000000c0d0e7389 */ /* 0x0044e400000c000b */
[----:B0123-5:R-:W-:Y:S01]  /*1dbe0*/  ENDCOLLECTIVE ;  /* 0x000000000000791b */ /* 0x02ffe20003800000 */
.L_x_10785:
[----:B------:R-:W-:Y:S05]  /*1dbf0*/  BSYNC B1 ;  /* 0x0000000000017941 */ /* 0x000fea0003800000 */
.L_x_10784:
        /* <DEDUP_REMOVED lines=8> */
.L_x_10786:
[----:B------:R-:W-:Y:S05]  /*1dc80*/  BRA `(.L_x_10787) ;  /* 0xffffff3c00b07947 */ /* 0x000fea000383ffff */
.L_x_10586:
[----:B------:R-:W-:Y:S01]  /*1dc90*/  BSSY B1, `(.L_x_10788) ;  /* 0x0000008000017945 */ /* 0x000fe20003800000 */
[----:B------:R-:W-:Y:S02]  /*1dca0*/  IMAD.MOV.U32 R13, RZ, RZ, R20 ;  /* 0x000000ffff0d7224 */ /* 0x000fe400078e0014 */
[----:B------:R-:W-:Y:S02]  /*1dcb0*/  IMAD.MOV.U32 R12, RZ, RZ, 0x2 ;  /* 0x00000002ff0c7424 */ /* 0x000fe400078e00ff */
[----:B--2---:R-:W-:Y:S02]  /*1dcc0*/  IMAD.MOV.U32 R11, RZ, RZ, 0x181f ;  /* 0x0000181fff0b7424 */ /* 0x004fe400078e00ff */
[----:B------:R-:W-:-:S07]  /*1dcd0*/  IMAD.MOV.U32 R15, RZ, RZ, -0x1 ;  /* 0xffffffffff0f7424 */ /* 0x000fce00078e00ff */
[----:B01-34-:R-:W-:Y:S05]  /*1dce0*/  WARPSYNC.COLLECTIVE R15, `(.L_x_10789) ;  /* 0x000000000f087348 */ /* 0x01bfea0003c00000 */
[----:B------:R2:W0:Y:S02]  /*1dcf0*/  SHFL.IDX P6, R14, R13, R12, R11 ;  /* 0x0000000c0d0e7389 */ /* 0x00042400000c000b */
[----:B01234-:R-:W-:Y:S01]  /*1dd00*/  ENDCOLLECTIVE ;  /* 0x000000000000791b */ /* 0x01ffe20003800000 */
.L_x_10789:
[----:B------:R-:W-:Y:S05]  /*1dd10*/  BSYNC B1 ;  /* 0x0000000000017941 */ /* 0x000fea0003800000 */
.L_x_10788:
        /* <DEDUP_REMOVED lines=8> */
.L_x_10790:
[----:B------:R-:W-:Y:S05]  /*1dda0*/  BRA `(.L_x_10791) ;  /* 0xffffff3c00f87947 */ /* 0x000fea000383ffff */
.L_x_10589:
[----:B------:R-:W-:Y:S01]  /*1ddb0*/  BSSY B1, `(.L_x_10792) ;  /* 0x0000008000017945 */ /* 0x000fe20003800000 */
[----:B------:R-:W-:Y:S02]  /*1ddc0*/  IMAD.MOV.U32 R13, RZ, RZ, R20 ;  /* 0x000000ffff0d7224 */ /* 0x000fe400078e0014 */
[----:B------:R-:W-:Y:S02]  /*1ddd0*/  IMAD.MOV.U32 R12, RZ, RZ, 0x3 ;  /* 0x00000003ff0c7424 */ /* 0x000fe400078e00ff */
[----:B0-----:R-:W-:Y:S02]  /*1dde0*/  IMAD.MOV.U32 R11, RZ, RZ, 0x181f ;  /* 0x0000181fff0b7424 */ /* 0x001fe400078e00ff */
[----:B------:R-:W-:-:S07]  /*1ddf0*/  IMAD.MOV.U32 R15, RZ, RZ, -0x1 ;  /* 0xffffffffff0f7424 */ /* 0x000fce00078e00ff */
[----:B-1234-:R-:W-:Y:S05]  /*1de00*/  WARPSYNC.COLLECTIVE R15, `(.L_x_10793) ;  /* 0x000000000f087348 */ /* 0x01efea0003c00000 */
[----:B------:R0:W0:Y:S02]  /*1de10*/  SHFL.IDX P6, R14, R13, R12, R11 ;  /* 0x0000000c0d0e7389 */ /* 0x00002400000c000b */
[----:B01234-:R-:W-:Y:S01]  /*1de20*/  ENDCOLLECTIVE ;  /* 0x000000000000791b */ /* 0x01ffe20003800000 */
.L_x_10793:
[----:B------:R-:W-:Y:S05]  /*1de30*/  BSYNC B1 ;  /* 0x0000000000017941 */ /* 0x000fea0003800000 */
.L_x_10792:
        /* <DEDUP_REMOVED lines=8> */
.L_x_10794:
[----:B------:R-:W-:Y:S05]  /*1dec0*/  BRA `(.L_x_10795) ;  /* 0xffffff4000407947 */ /* 0x000fea000383ffff */
.L_x_10591:
[----:B------:R-:W-:Y:S02]  /*1ded0*/  IMAD.MOV.U32 R13, RZ, RZ, R8 ;  /* 0x000000ffff0d7224 */ /* 0x000fe400078e0008 */
[----:B------:R-:W-:Y:S02]  /*1dee0*/  IMAD.MOV.U32 R12, RZ, RZ, RZ ;  /* 0x000000ffff0c7224 */ /* 0x000fe400078e00ff */
[----:B------:R-:W-:Y:S02]  /*1def0*/  IMAD.MOV.U32 R11, RZ, RZ, 0x1c1f ;  /* 0x00001c1fff0b7424 */ /* 0x000fe400078e00ff */
[----:B------:R-:W-:-:S07]  /*1df00*/  IMAD.MOV.U32 R15, RZ, RZ, -0x1 ;  /* 0xffffffffff0f7424 */ /* 0x000fce00078e00ff */
[----:B------:R-:W-:Y:S05]  /*1df10*/  WARPSYNC.COLLECTIVE R15, `(.L_x_10796) ;  /* 0x000000000f087348 */ /* 0x000fea0003c00000 */
[----:B------:R0:W1:Y:S02]  /*1df20*/  SHFL.IDX P6, R14, R13, R12, R11 ;  /* 0x0000000c0d0e7389 */ /* 0x00006400000c000b */
[----:B01----:R-:W-:Y:S01]  /*1df30*/  ENDCOLLECTIVE ;  /* 0x000000000000791b */ /* 0x003fe20003800000 */
.L_x_10796:
[----:B------:R-:W-:Y:S01]  /*1df40*/  MOV R13, R3 ;  /* 0x00000003000d7202 */ /* 0x000fe20000000f00 */
[----:B------:R-:W-:-:S07]  /*1df50*/  IMAD.MOV.U32 R9, RZ, RZ, R14 ;  /* 0x000000ffff097224 */ /* 0x000fce00078e000e */
[----:B------:R-:W-:Y:S05]  /*1df60*/  WARPSYNC.COLLECTIVE R15, `(.L_x_10797) ;  /* 0x000000000f087348 */ /* 0x000fea0003c00000 */
[----:B------:R0:W1:Y:S02]  /*1df70*/  SHFL.IDX P6, R14, R13, R12, R11 ;  /* 0x0000000c0d0e7389 */ /* 0x00006400000c000b */
[----:B01----:R-:W-:Y:S01]  /*1df80*/  ENDCOLLECTIVE ;  /* 0x000000000000791b */ /* 0x003fe20003800000 */
.L_x_10797:
[----:B------:R-:W-:Y:S01]  /*1df90*/  IMAD.MOV.U32 R12, RZ, RZ, R14 ;  /* 0x000000ffff0c7224 */ /* 0x000fe200078e000e */
[----:B------:R-:W-:Y:S06]  /*1dfa0*/  BRA `(.L_x_10798) ;  /* 0xffffff4400407947 */ /* 0x000fec000383ffff */
.L_x_10594:
[----:B------:R-:W-:Y:S01]  /*1dfb0*/  BSSY B1, `(.L_x_10799) ;  /* 0x0000008000017945 */ /* 0x000fe20003800000 */
[----:B---3--:R-:W-:Y:S02]  /*1dfc0*/  IMAD.MOV.U32 R13, RZ, RZ, R8 ;  /* 0x000000ffff0d7224 */ /* 0x008fe400078e0008 */
[----:B--2---:R-:W-:Y:S02]  /*1dfd0*/  IMAD.MOV.U32 R12, RZ, RZ, 0x1 ;  /* 0x00000001ff0c7424 */ /* 0x004fe400078e00ff */
[----:B------:R-:W-:Y:S02]  /*1dfe0*/  IMAD.MOV.U32 R11, RZ, RZ, 0x1c1f ;  /* 0x00001c1fff0b7424 */ /* 0x000fe400078e00ff */
[----:B------:R-:W-:-:S07]  /*1dff0*/  IMAD.MOV.U32 R15, RZ, RZ, -0x1 ;  /* 0xffffffffff0f7424 */ /* 0x000fce00078e00ff */
[----:B01----:R-:W-:Y:S05]  /*1e000*/  WARPSYNC.COLLECTIVE R15, `(.L_x_10800) ;  /* 0x000000000f087348 */ /* 0x003fea0003c00000 */
[----:B------:R2:W3:Y:S02]  /*1e010*/  SHFL.IDX P6, R14, R13, R12, R11 ;  /* 0x0000000c0d0e7389 */ /* 0x0004e400000c000b */
[----:B0123--:R-:W-:Y:S01]  /*1e020*/  ENDCOLLECTIVE ;  /* 0x000000000000791b */ /* 0x00ffe20003800000 */
.L_x_10800:
[----:B------:R-:W-:Y:S05]  /*1e030*/  BSYNC B1 ;  /* 0x0000000000017941 */ /* 0x000fea0003800000 */
.L_x_10799:
        /* <DEDUP_REMOVED lines=8> */
.L_x_10801:
[----:B------:R-:W-:Y:S01]  /*1e0c0*/  IMAD.MOV.U32 R3, RZ, RZ, R14 ;  /* 0x000000ffff037224 */ /* 0x000fe200078e000e */
[----:B------:R-:W-:Y:S06]  /*1e0d0*/  BRA `(.L_x_10802) ;  /* 0xffffff5000187947 */ /* 0x000fec000383ffff */
.L_x_10598:
[----:B------:R-:W-:Y:S02]  /*1e0e0*/  IMAD.MOV.U32 R13, RZ, RZ, R20 ;  /* 0x000000ffff0d7224 */ /* 0x000fe400078e0014 */
[----:B------:R-:W-:Y:S02]  /*1e0f0*/  IMAD.MOV.U32 R12, RZ, RZ, RZ ;  /* 0x000000ffff0c7224 */ /* 0x000fe400078e00ff */
[----:B------:R-:W-:Y:S02]  /*1e100*/  IMAD.MOV.U32 R11, RZ, RZ, 0x181f ;  /* 0x0000181fff0b7424 */ /* 0x000fe400078e00ff */
[----:B------:R-:W-:-:S07]  /*1e110*/  IMAD.MOV.U32 R15, RZ, RZ, -0x1 ;  /* 0xffffffffff0f7424 */ /* 0x000fce00078e00ff */
[----:B0-----:R-:W-:Y:S05]  /*1e120*/  WARPSYNC.COLLECTIVE R15, `(.L_x_10803) ;  /* 0x000000000f087348 */ /* 0x001fea0003c00000 */
[----:B------:R1:W2:Y:S02]  /*1e130*/  SHFL.IDX P6, R14, R13, R12, R11 ;  /* 0x0000000c0d0e7389 */ /* 0x0002a400000c000b */
[----:B012---:R-:W-:Y:S01]  /*1e140*/  ENDCOLLECTIVE ;  /* 0x000000000000791b */ /* 0x007fe20003800000 */
.L_x_10803:
[----:B------:R-:W-:Y:S02]  /*1e150*/  IMAD.MOV.U32 R13, RZ, RZ, R3 ;  /* 0x000000ffff0d7224 */ /* 0x000fe400078e0003 */
[----:B------:R-:W-:-:S07]  /*1e160*/  IMAD.MOV.U32 R0, RZ, RZ, R14 ;  /* 0x000000ffff007224 */ /* 0x000fce00078e000e */
[----:B------:R-:W-:Y:S05]  /*1e170*/  WARPSYNC.COLLECTIVE R15, `(.L_x_10804) ;  /* 0x000000000f087348 */ /* 0x000fea0003c00000 */
[----:B------:R0:W1:Y:S02]  /*1e180*/  SHFL.IDX P6, R14, R13, R12, R11 ;  /* 0x0000000c0d0e7389 */ /* 0x00006400000c000b */
[----:B01----:R-:W-:Y:S01]  /*1e190*/  ENDCOLLECTIVE ;  /* 0x000000000000791b */ /* 0x003fe20003800000 */
.L_x_10804:
[----:B------:R-:W-:Y:S05]  /*1e1a0*/  BRA `(.L_x_10805) ;  /* 0xffffff6400587947 */ /* 0x000fea000383ffff */
.L_x_10601:
[----:B------:R-:W-:Y:S01]  /*1e1b0*/  BSSY B1, `(.L_x_10806) ;  /* 0x0000008000017945 */ /* 0x000fe20003800000 */
[----:B------:R-:W-:Y:S01]  /*1e1c0*/  MOV R13, R20 ;  /* 0x00000014000d7202 */ /* 0x000fe20000000f00 */
[----:B------:R-:W-:Y:S02]  /*1e1d0*/  IMAD.MOV.U32 R12, RZ, RZ, 0x1 ;  /* 0x00000001ff0c7424 */ /* 0x000fe400078e00ff */
[----:B----4-:R-:W-:Y:S02]  /*1e1e0*/  IMAD.MOV.U32 R11, RZ, RZ, 0x181f ;  /* 0x0000181fff0b7424 */ /* 0x010fe400078e00ff */
[----:B------:R-:W-:-:S07]  /*1e1f0*/  IMAD.MOV.U32 R15, RZ, RZ, -0x1 ;  /* 0xffffffffff0f7424 */ /* 0x000fce00078e00ff */
[----:B0123--:R-:W-:Y:S05]  /*1e200*/  WARPSYNC.COLLECTIVE R15, `(.L_x_10807) ;  /* 0x000000000f087348 */ /* 0x00ffea0003c00000 */
[----:B---3--:R3:W4:Y:S02]  /*1e210*/  SHFL.IDX P6, R14, R13, R12, R11 ;  /* 0x0000000c0d0e7389 */ /* 0x00872400000c000b */
[----:B01234-:R-:W-:Y:S01]  /*1e220*/  ENDCOLLECTIVE ;  /* 0x000000000000791b */ /* 0x01ffe20003800000 */
.L_x_10807:
[----:B------:R-:W-:Y:S05]  /*1e230*/  BSYNC B1 ;  /* 0x0000000000017941 */ /* 0x000fea0003800000 */
.L_x_10806:
        /* <DEDUP_REMOVED lines=8> */
.L_x_10808:
[----:B------:R-:W-:Y:S05]  /*1e2c0*/  BRA `(.L_x_10809) ;  /* 0xffffff6400a47947 */ /* 0x000fea000383ffff */
.L_x_10604:
        /* <DEDUP_REMOVED lines=8> */
.L_x_10811:
[----:B------:R-:W-:Y:S05]  /*1e350*/  BSYNC B1 ;  /* 0x0000000000017941 */ /* 0x000fea0003800000 */
.L_x_10810:
        /* <DEDUP_REMOVED lines=8> */
.L_x_10812:
[----:B------:R-:W-:Y:S05]  /*1e3e0*/  BRA `(.L_x_10813) ;  /* 0xffffff6400ec7947 */ /* 0x000fea000383ffff */
.L_x_10607:
[----:B------:R-:W-:Y:S01]  /*1e3f0*/  BSSY B1, `(.L_x_10814) ;  /* 0x0000008000017945 */ /* 0x000fe20003800000 */
[----:B------:R-:W-:Y:S01]  /*1e400*/  MOV R13, R20 ;  /* 0x00000014000d7202 */ /* 0x000fe20000000f00 */
[----:B------:R-:W-:Y:S02]  /*1e410*/  IMAD.MOV.U32 R12, RZ, RZ, 0x3 ;  /* 0x00000003ff0c7424 */ /* 0x000fe400078e00ff */
[----:B----4-:R-:W-:Y:S02]  /*1e420*/  IMAD.MOV.U32 R11, RZ, RZ, 0x181f ;  /* 0x0000181fff0b7424 */ /* 0x010fe400078e00ff */
[----:B------:R-:W-:-:S07]  /*1e430*/  IMAD.MOV.U32 R15, RZ, RZ, -0x1 ;  /* 0xffffffffff0f7424 */ /* 0x000fce00078e00ff */
[----:B0123--:R-:W-:Y:S05]  /*1e440*/  WARPSYNC.COLLECTIVE R15, `(.L_x_10815) ;  /* 0x000000000f087348 */ /* 0x00ffea0003c00000 */
[----:B0-----:R0:W4:Y:S02]  /*1e450*/  SHFL.IDX P6, R14, R13, R12, R11 ;  /* 0x0000000c0d0e7389 */ /* 0x00112400000c000b */
[----:B01234-:R-:W-:Y:S01]  /*1e460*/  ENDCOLLECTIVE ;  /* 0x000000000000791b */ /* 0x01ffe20003800000 */
.L_x_10815:
[----:B------:R-:W-:Y:S05]  /*1e470*/  BSYNC B1 ;  /* 0x0000000000017941 */ /* 0x000fea0003800000 */
.L_x_10814:
        /* <DEDUP_REMOVED lines=8> */
.L_x_10816:
[----:B------:R-:W-:Y:S05]  /*1e500*/  BRA `(.L_x_10817) ;  /* 0xffffff6800347947 */ /* 0x000fea000383ffff */
.L_x_10624:
[----:B------:R-:W0:Y:S01]  /*1e510*/  S2R R9, SR_TID.X ;  /* 0x0000000000097919 */ /* 0x000e220000002100 */
[----:B------:R-:W-:Y:S01]  /*1e520*/  BSSY B1, `(.L_x_10818) ;  /* 0x000000a000017945 */ /* 0x000fe20003800000 */
[----:B------:R-:W-:Y:S02]  /*1e530*/  IMAD.MOV.U32 R12, RZ, RZ, RZ ;  /* 0x000000ffff0c7224 */ /* 0x000fe400078e00ff */
[----:B------:R-:W-:Y:S02]  /*1e540*/  IMAD.MOV.U32 R11, RZ, RZ, 0x1f ;  /* 0x0000001fff0b7424 */ /* 0x000fe400078e00ff */
[----:B------:R-:W-:Y:S01]  /*1e550*/  IMAD.MOV.U32 R15, RZ, RZ, -0x1 ;  /* 0xffffffffff0f7424 */ /* 0x000fe200078e00ff */
[----:B0-----:R-:W-:-:S04]  /*1e560*/  SHF.R.U32.HI R9, RZ, 0x5, R9 ;  /* 0x00000005ff097819 */ /* 0x001fc80000011609 */
[----:B------:R-:W-:-:S04]  /*1e570*/  LOP3.LUT R9, R9, 0x3, RZ, 0xc0, !PT ;  /* 0x0000000309097812 */ /* 0x000fc800078ec0ff */
[----:B------:R-:W-:-:S07]  /*1e580*/  MOV R13, R9 ;  /* 0x00000009000d7202 */ /* 0x000fce0000000f00 */
[----:B-1----:R-:W-:Y:S05]  /*1e590*/  WARPSYNC.COLLECTIVE R15, `(.L_x_10819) ;  /* 0x000000000f087348 */ /* 0x002fea0003c00000 */
[----:B------:R0:W2:Y:S02]  /*1e5a0*/  SHFL.IDX P6, R14, R13, R12, R11 ;  /* 0x0000000c0d0e7389 */ /* 0x0000a400000c000b */
[----:B012---:R-:W-:Y:S01]  /*1e5b0*/  ENDCOLLECTIVE ;  /* 0x000000000000791b */ /* 0x007fe20003800000 */
.L_x_10819:
[----:B------:R-:W-:Y:S05]  /*1e5c0*/  BSYNC B1 ;  /* 0x0000000000017941 */ /* 0x000fea0003800000 */
.L_x_10818:
[----:B------:R-:W-:Y:S05]  /*1e5d0*/  BRA `(.L_x_10820) ;  /* 0xffffff8000447947 */ /* 0x000fea000383ffff */
.L_x_10626:
[----:B------:R-:W-:Y:S01]  /*1e5e0*/  BSSY B1, `(.L_x_10821) ;  /* 0x0000006000017945 */ /* 0x000fe20003800000 */
[----:B------:R-:W-:-:S07]  /*1e5f0*/  IMAD.MOV.U32 R15, RZ, RZ, -0x1 ;  /* 0xffffffffff0f7424 */ /* 0x000fce00078e00ff */
[----:B01----:R-:W-:Y:S05]  /*1e600*/  WARPSYNC.COLLECTIVE R15, `(.L_x_10822) ;  /* 0x000000000f0c7348 */ /* 0x003fea0003c00000 */
[----:B------:R-:W-:Y:S02]  /*1e610*/  ELECT P6, UR62, PT ;  /* 0x00000000003e782f */ /* 0x000fe400038c0000 */
[----:B------:R-:W-:Y:S01]  /*1e620*/  MOV R14, UR62 ;  /* 0x0000003e000e7c02 */ /* 0x000fe20008000f00 */
[----:B01----:R-:W-:Y:S10]  /*1e630*/  ENDCOLLECTIVE ;  /* 0x000000000000791b */ /* 0x003ff40003800000 */
.L_x_10822:
[----:B------:R-:W-:Y:S05]  /*1e640*/  BSYNC B1 ;  /* 0x0000000000017941 */ /* 0x000fea0003800000 */
.L_x_10821:
[----:B------:R-:W-:Y:S05]  /*1e650*/  BRA `(.L_x_10625) ;  /* 0xffffff80003c7947 */ /* 0x000fea000383ffff */
.L_x_10628:
[----:B0-----:R0:W2:Y:S02]  /*1e660*/  SYNCS.PHASECHK.TRANS64.TRYWAIT P0, [R22+URZ+0x32420], R7 ;  /* 0x03242007160075a7 */ /* 0x0010a4000800017f */
[----:B--2---:R-:W-:Y:S05]  /*1e670*/  @!P0 NANOSLEEP.SYNCS 0x989680 ;  /* 0x009896800000895d */ /* 0x004fea0003900000 */
[----:B------:R-:W2:Y:S02]  /*1e680*/  @!P0 SYNCS.PHASECHK.TRANS64 P0, [R22+URZ+0x32420], R7 ;  /* 0x03242007160085a7 */ /* 0x000ea4000800007f */
[----:B--2---:R-:W-:Y:S05]  /*1e690*/  @!P0 BRA `(.L_x_10628) ;  /* 0xfffffffc00f08947 */ /* 0x004fea000383ffff */
[----:B------:R-:W-:Y:S05]  /*1e6a0*/  BRA `(.L_x_10823) ;  /* 0xffffff80004c7947 */ /* 0x000fea000383ffff */
.L_x_10632:
[----:B0-----:R0:W2:Y:S02]  /*1e6b0*/  SYNCS.PHASECHK.TRANS64.TRYWAIT P0, [R7+URZ+0x324a0], R8 ;  /* 0x0324a008070075a7 */ /* 0x0010a4000800017f */
[----:B--2---:R-:W-:Y:S05]  /*1e6c0*/  @!P0 NANOSLEEP.SYNCS 0x989680 ;  /* 0x009896800000895d */ /* 0x004fea0003900000 */
[----:B------:R-:W2:Y:S02]  /*1e6d0*/  @!P0 SYNCS.PHASECHK.TRANS64 P0, [R7+URZ+0x324a0], R8 ;  /* 0x0324a008070085a7 */ /* 0x000ea4000800007f */
[----:B--2---:R-:W-:Y:S05]  /*1e6e0*/  @!P0 BRA `(.L_x_10632) ;  /* 0xfffffffc00f08947 */ /* 0x004fea000383ffff */
[----:B------:R-:W-:Y:S05]  /*1e6f0*/  BRA `(.L_x_10824) ;  /* 0xffffff8000647947 */ /* 0x000fea000383ffff */
.L_x_10637:
[----:B--2---:R2:W3:Y:S02]  /*1e700*/  SYNCS.PHASECHK.TRANS64.TRYWAIT P0, [R7+URZ+0x324c0], R8 ;  /* 0x0324c008070075a7 */ /* 0x0044e4000800017f */
[----:B---3--:R-:W-:Y:S05]  /*1e710*/  @!P0 NANOSLEEP.SYNCS 0x989680 ;  /* 0x009896800000895d */ /* 0x008fea0003900000 */
[----:B------:R-:W3:Y:S02]  /*1e720*/  @!P0 SYNCS.PHASECHK.TRANS64 P0, [R7+URZ+0x324c0], R8 ;  /* 0x0324c008070085a7 */ /* 0x000ee4000800007f */
[----:B---3--:R-:W-:Y:S05]  /*1e730*/  @!P0 BRA `(.L_x_10637) ;  /* 0xfffffffc00f08947 */ /* 0x008fea000383ffff */
[----:B------:R-:W-:Y:S05]  /*1e740*/  BRA `(.L_x_10825) ;  /* 0xffffff8000e07947 */ /* 0x000fea000383ffff */
.L_x_10647:
[----:B0-----:R0:W2:Y:S02]  /*1e750*/  SYNCS.PHASECHK.TRANS64.TRYWAIT P2, [R6+URZ+0x324a0], R7 ;  /* 0x0324a007060075a7 */ /* 0x0010a4000804017f */
[----:B--2---:R-:W-:Y:S05]  /*1e760*/  @!P2 NANOSLEEP.SYNCS 0x989680 ;  /* 0x009896800000a95d */ /* 0x004fea0003900000 */
[----:B------:R-:W2:Y:S02]  /*1e770*/  @!P2 SYNCS.PHASECHK.TRANS64 P2, [R6+URZ+0x324a0], R7 ;  /* 0x0324a0070600a5a7 */ /* 0x000ea4000804007f */
[----:B--2---:R-:W-:Y:S05]  /*1e780*/  @!P2 BRA `(.L_x_10647) ;  /* 0xfffffffc00f0a947 */ /* 0x004fea000383ffff */
[----:B------:R-:W-:Y:S05]  /*1e790*/  BRA `(.L_x_10826) ;  /* 0xffffff8800547947 */ /* 0x000fea000383ffff */
.L_x_10652:
[----:B--2---:R2:W3:Y:S02]  /*1e7a0*/  SYNCS.PHASECHK.TRANS64.TRYWAIT P2, [R6+URZ+0x324c0], R7 ;  /* 0x0324c007060075a7 */ /* 0x0044e4000804017f */
[----:B---3--:R-:W-:Y:S05]  /*1e7b0*/  @!P2 NANOSLEEP.SYNCS 0x989680 ;  /* 0x009896800000a95d */ /* 0x008fea0003900000 */
[----:B------:R-:W3:Y:S02]  /*1e7c0*/  @!P2 SYNCS.PHASECHK.TRANS64 P2, [R6+URZ+0x324c0], R7 ;  /* 0x0324c0070600a5a7 */ /* 0x000ee4000804007f */
[----:B---3--:R-:W-:Y:S05]  /*1e7d0*/  @!P2 BRA `(.L_x_10652) ;  /* 0xfffffffc00f0a947 */ /* 0x008fea000383ffff */
[----:B------:R-:W-:Y:S05]  /*1e7e0*/  BRA `(.L_x_10827) ;  /* 0xffffff8800cc7947 */ /* 0x000fea000383ffff */
.L_x_10670:
[----:B------:R-:W1:Y:S01]  /*1e7f0*/  S2R R11, SR_TID.X ;  /* 0x00000000000b7919 */ /* 0x000e620000002100 */
[----:B------:R-:W-:Y:S01]  /*1e800*/  BSSY B0, `(.L_x_10828) ;  /* 0x000000a000007945 */ /* 0x000fe20003800000 */
[----:B------:R-:W-:Y:S02]  /*1e810*/  IMAD.MOV.U32 R12, RZ, RZ, RZ ;  /* 0x000000ffff0c7224 */ /* 0x000fe400078e00ff */
[----:B------:R-:W-:Y:S01]  /*1e820*/  IMAD.MOV.U32 R15, RZ, RZ, -0x1 ;  /* 0xffffffffff0f7424 */ /* 0x000fe200078e00ff */
[----:B-1----:R-:W-:-:S04]  /*1e830*/  SHF.R.U32.HI R11, RZ, 0x5, R11 ;  /* 0x00000005ff0b7819 */ /* 0x002fc8000001160b */
[----:B------:R-:W-:-:S05]  /*1e840*/  LOP3.LUT R11, R11, 0x3, RZ, 0xc0, !PT ;  /* 0x000000030b0b7812 */ /* 0x000fca00078ec0ff */
[----:B------:R-:W-:Y:S02]  /*1e850*/  IMAD.MOV.U32 R13, RZ, RZ, R11 ;  /* 0x000000ffff0d7224 */ /* 0x000fe400078e000b */
[----:B------:R-:W-:-:S07]  /*1e860*/  IMAD.MOV.U32 R11, RZ, RZ, 0x1f ;  /* 0x0000001fff0b7424 */ /* 0x000fce00078e00ff */
[----:B0----5:R-:W-:Y:S05]  /*1e870*/  WARPSYNC.COLLECTIVE R15, `(.L_x_10829) ;  /* 0x000000000f087348 */ /* 0x021fea0003c00000 */
[----:B------:R1:W2:Y:S02]  /*1e880*/  SHFL.IDX P6, R14, R13, R12, R11 ;  /* 0x0000000c0d0e7389 */ /* 0x0002a400000c000b */
[----:B012--5:R-:W-:Y:S01]  /*1e890*/  ENDCOLLECTIVE ;  /* 0x000000000000791b */ /* 0x027fe20003800000 */
.L_x_10829:
[----:B------:R-:W-:Y:S05]  /*1e8a0*/  BSYNC B0 ;  /* 0x0000000000007941 */ /* 0x000fea0003800000 */
.L_x_10828:
[----:B------:R-:W-:Y:S05]  /*1e8b0*/  BRA `(.L_x_10830) ;  /* 0xffffff9800e87947 */ /* 0x000fea000383ffff */
.L_x_10673:
[----:B-1----:R1:W2:Y:S02]  /*1e8c0*/  SYNCS.PHASECHK.TRANS64.TRYWAIT P0, [R29+URZ+0x32440], R0 ;  /* 0x032440001d0075a7 */ /* 0x0022a4000800017f */
[----:B--2---:R-:W-:Y:S05]  /*1e8d0*/  @!P0 NANOSLEEP.SYNCS 0x989680 ;  /* 0x009896800000895d */ /* 0x004fea0003900000 */
[----:B------:R-:W2:Y:S02]  /*1e8e0*/  @!P0 SYNCS.PHASECHK.TRANS64 P0, [R29+URZ+0x32440], R0 ;  /* 0x032440001d0085a7 */ /* 0x000ea4000800007f */
[----:B--2---:R-:W-:Y:S05]  /*1e8f0*/  @!P0 BRA `(.L_x_10673) ;  /* 0xfffffffc00f08947 */ /* 0x004fea000383ffff */
[----:B------:R-:W-:Y:S05]  /*1e900*/  BRA `(.L_x_10831) ;  /* 0xffffff9c00147947 */ /* 0x000fea000383ffff */
.L_x_10674:
        /* <DEDUP_REMOVED lines=8> */
.L_x_10833:
[----:B------:R-:W-:Y:S05]  /*1e990*/  BSYNC B0 ;  /* 0x0000000000007941 */ /* 0x000fea0003800000 */
.L_x_10832:
        /* <DEDUP_REMOVED lines=9> */
.L_x_10834:
[----:B------:R-:W-:Y:S02]  /*1ea30*/  IMAD.MOV.U32 R13, RZ, RZ, R4 ;  /* 0x000000ffff0d7224 */ /* 0x000fe400078e0004 */
[----:B------:R-:W-:Y:S01]  /*1ea40*/  IMAD.MOV.U32 R12, RZ, RZ, 0x1 ;  /* 0x00000001ff0c7424 */ /* 0x000fe200078e00ff */
[----:B------:R-:W-:-:S07]  /*1ea50*/  MOV R3, R14 ;  /* 0x0000000e00037202 */ /* 0x000fce0000000f00 */
[----:B------:R-:W-:Y:S05]  /*1ea60*/  WARPSYNC.COLLECTIVE R15, `(.L_x_10835) ;  /* 0x000000000f087348 */ /* 0x000fea0003c00000 */
[----:B------:R0:W1:Y:S02]  /*1ea70*/  SHFL.IDX P6, R14, R13, R12, R11 ;  /* 0x0000000c0d0e7389 */ /* 0x00006400000c000b */
[----:B01----:R-:W-:Y:S01]  /*1ea80*/  ENDCOLLECTIVE ;  /* 0x000000000000791b */ /* 0x003fe20003800000 */
.L_x_10835:
        /* <DEDUP_REMOVED lines=15> */
.L_x_10836:
[----:B------:R-:W-:Y:S01]  /*1eb80*/  @P0 LEA R6, R5, R22, 0x1 ;  /* 0x0000001605060211 */ /* 0x000fe200078e08ff */
[----:B------:R-:W-:Y:S02]  /*1eb90*/  IMAD.MOV.U32 R13, RZ, RZ, R4 ;  /* 0x000000ffff0d7224 */ /* 0x000fe400078e0004 */
[----:B------:R-:W-:Y:S02]  /*1eba0*/  IMAD.MOV.U32 R12, RZ, RZ, 0x2 ;  /* 0x00000002ff0c7424 */ /* 0x000fe400078e00ff */
[----:B------:R-:W-:-:S07]  /*1ebb0*/  IMAD.MOV.U32 R3, RZ, RZ, R14 ;  /* 0x000000ffff037224 */ /* 0x000fce00078e000e */
[----:B------:R-:W-:Y:S05]  /*1ebc0*/  WARPSYNC.COLLECTIVE R15, `(.L_x_10837) ;  /* 0x000000000f087348 */ /* 0x000fea0003c00000 */
[----:B------:R0:W1:Y:S02]  /*1ebd0*/  SHFL.IDX P6, R14, R13, R12, R11 ;  /* 0x0000000c0d0e7389 */ /* 0x00006400000c000b */
[----:B01----:R-:W-:Y:S01]  /*1ebe0*/  ENDCOLLECTIVE ;  /* 0x000000000000791b */ /* 0x003fe20003800000 */
.L_x_10837:
        /* <DEDUP_REMOVED lines=15> */
.L_x_10838:
[----:B------:R-:W-:Y:S02]  /*1ece0*/  @P0 IMAD R6, R5, 0x2, R22 ;  /* 0x0000000205060824 */ /* 0x000fe400078e0216 */
[----:B------:R-:W-:Y:S01]  /*1ecf0*/  IMAD.MOV.U32 R13, RZ, RZ, R4 ;  /* 0x000000ffff0d7224 */ /* 0x000fe200078e0004 */
[----:B------:R-:W-:Y:S01]  /*1ed00*/  MOV R12, 0x3 ;  /* 0x00000003000c7802 */ /* 0x000fe20000000f00 */
[----:B------:R-:W-:-:S07]  /*1ed10*/  IMAD.MOV.U32 R3, RZ, RZ, R14 ;  /* 0x000000ffff037224 */ /* 0x000fce00078e000e */
[----:B------:R-:W-:Y:S05]  /*1ed20*/  WARPSYNC.COLLECTIVE R15, `(.L_x_10839) ;  /* 0x000000000f087348 */ /* 0x000fea0003c00000 */
[----:B------:R0:W1:Y:S02]  /*1ed30*/  SHFL.IDX P6, R14, R13, R12, R11 ;  /* 0x0000000c0d0e7389 */ /* 0x00006400000c000b */
[----:B01----:R-:W-:Y:S01]  /*1ed40*/  ENDCOLLECTIVE ;  /* 0x000000000000791b */ /* 0x003fe20003800000 */
.L_x_10839:
        /* <DEDUP_REMOVED lines=15> */
.L_x_10840:
[----:B------:R-:W-:Y:S02]  /*1ee40*/  @P0 IMAD R6, R5, 0x2, R22 ;  /* 0x0000000205060824 */ /* 0x000fe400078e0216 */
[----:B------:R-:W-:Y:S02]  /*1ee50*/  IMAD.MOV.U32 R13, RZ, RZ, R4 ;  /* 0x000000ffff0d7224 */ /* 0x000fe400078e0004 */
[----:B------:R-:W-:Y:S02]  /*1ee60*/  IMAD.MOV.U32 R12, RZ, RZ, 0x4 ;  /* 0x00000004ff0c7424 */ /* 0x000fe400078e00ff */
[----:B------:R-:W-:-:S07]  /*1ee70*/  IMAD.MOV.U32 R3, RZ, RZ, R14 ;  /* 0x000000ffff037224 */ /* 0x000fce00078e000e */
[----:B------:R-:W-:Y:S05]  /*1ee80*/  WARPSYNC.COLLECTIVE R15, `(.L_x_10841) ;  /* 0x000000000f087348 */ /* 0x000fea0003c00000 */
[----:B------:R0:W1:Y:S02]  /*1ee90*/  SHFL.IDX P6, R14, R13, R12, R11 ;  /* 0x0000000c0d0e7389 */ /* 0x00006400000c000b */
[----:B01----:R-:W-:Y:S01]  /*1eea0*/  ENDCOLLECTIVE ;  /* 0x000000000000791b */ /* 0x003fe20003800000 */
.L_x_10841:
        /* <DEDUP_REMOVED lines=15> */
.L_x_10842:
[----:B------:R-:W-:Y:S02]  /*1efa0*/  @P0 IMAD R6, R5, 0x2, R22 ;  /* 0x0000000205060824 */ /* 0x000fe400078e0216 */
[----:B------:R-:W-:Y:S02]  /*1efb0*/  IMAD.MOV.U32 R13, RZ, RZ, R4 ;  /* 0x000000ffff0d7224 */ /* 0x000fe400078e0004 */
[----:B------:R-:W-:Y:S02]  /*1efc0*/  IMAD.MOV.U32 R12, RZ, RZ, 0x5 ;  /* 0x00000005ff0c7424 */ /* 0x000fe400078e00ff */
[----:B------:R-:W-:-:S07]  /*1efd0*/  IMAD.MOV.U32 R3, RZ, RZ, R14 ;  /* 0x000000ffff037224 */ /* 0x000fce00078e000e */
[----:B------:R-:W-:Y:S05]  /*1efe0*/  WARPSYNC.COLLECTIVE R15, `(.L_x_10843) ;  /* 0x000000000f087348 */ /* 0x000fea0003c00000 */
[----:B------:R0:W1:Y:S02]  /*1eff0*/  SHFL.IDX P6, R14, R13, R12, R11 ;  /* 0x0000000c0d0e7389 */ /* 0x00006400000c000b */
[----:B01----:R-:W-:Y:S01]  /*1f000*/  ENDCOLLECTIVE ;  /* 0x000000000000791b */ /* 0x003fe20003800000 */
.L_x_10843:
        /* <DEDUP_REMOVED lines=10> */
.L_x_10844:
[----:B------:R-:W-:Y:S01]  /*1f0b0*/  @!PT LDS RZ, [RZ] ;  /* 0x00000000fffff984 */ /* 0x000fe20000000800 */
[----:B------:R-:W-:Y:S01]  /*1f0c0*/  @!PT LDS RZ, [RZ] ;  /* 0x00000000fffff984 */ /* 0x000fe20000000800 */
[----:B------:R-:W-:Y:S01]  /*1f0d0*/  @!PT LDS RZ, [RZ] ;  /* 0x00000000fffff984 */ /* 0x000fe20000000800 */
[----:B------:R0:W-:Y:S01]  /*1f0e0*/  @P0 LDGSTS.E.BYPASS.LTC128B.128 [R6+0x1e400], desc[UR60][R2.64], !P2 ;  /* 0x1e40000002060fae */ /* 0x0001e2000d101d7c */
[----:B------:R-:W-:Y:S01]  /*1f0f0*/  IMAD.MOV.U32 R0, RZ, RZ, R14 ;  /* 0x000000ffff007224 */ /* 0x000fe200078e000e */
[----:B------:R-:W-:Y:S06]  /*1f100*/  BRA `(.L_x_10845) ;  /* 0xffffff9800707947 */ /* 0x000fec000383ffff */
.L_x_10679:
[----:B------:R-:W-:Y:S01]  /*1f110*/  MOV R13, R3 ;  /* 0x00000003000d7202 */ /* 0x000fe20000000f00 */
        /* <DEDUP_REMOVED lines=8> */
.L_x_10846:
[C---:B------:R-:W-:Y:S01]  /*1f1a0*/  VIADD R10, R17.reuse, 0x10 ;  /* 0x00000010110a7836 */ /* 0x040fe20000000000 */
[C---:B------:R-:W-:Y:S01]  /*1f1b0*/  ISETP.GE.AND P0, PT, R17.reuse, R2, PT ;  /* 0x000000021100720c */ /* 0x040fe20003f06270 */
[C---:B------:R-:W-:Y:S02]  /*1f1c0*/  VIADD R6, R17.reuse, 0x20 ;  /* 0x0000002011067836 */ /* 0x040fe40000000000 */
[----:B------:R-:W-:Y:S01]  /*1f1d0*/  VIADD R8, R17, 0x30 ;  /* 0x0000003011087836 */ /* 0x000fe20000000000 */
[----:B------:R0:W-:Y:S04]  /*1f1e0*/  STL [R1+0x1c], R10 ;  /* 0x00001c0a01007387 */ /* 0x0001e80000100800 */
[----:B------:R0:W-:Y:S01]  /*1f1f0*/  STL [R1+0x20], R6 ;  /* 0x0000200601007387 */ /* 0x0001e20000100800 */
[----:B------:R-:W-:-:S03]  /*1f200*/  IMAD.MOV.U32 R13, RZ, RZ, R0 ;  /* 0x000000ffff0d7224 */ /* 0x000fc600078e0000 */
[----:B------:R0:W-:Y:S01]  /*1f210*/  STL [R1+0x24], R8 ;  /* 0x0000240801007387 */ /* 0x0001e20000100800 */
[----:B------:R-:W-:-:S07]  /*1f220*/  IMAD.MOV.U32 R4, RZ, RZ, R14 ;  /* 0x000000ffff047224 */ /* 0x000fce00078e000e */
[----:B0-----:R-:W-:Y:S05]  /*1f230*/  WARPSYNC.COLLECTIVE R15, `(.L_x_10847) ;  /* 0x000000000f087348 */ /* 0x001fea0003c00000 */
[----:B------:R1:W2:Y:S02]  /*1f240*/  SHFL.IDX P6, R14, R13, R12, R11 ;  /* 0x0000000c0d0e7389 */ /* 0x0002a400000c000b */
[----:B012---:R-:W-:Y:S01]  /*1f250*/  ENDCOLLECTIVE ;  /* 0x000000000000791b */ /* 0x007fe20003800000 */
.L_x_10847:
[----:B------:R-:W-:Y:S01]  /*1f260*/  MOV R13, R3 ;  /* 0x00000003000d7202 */ /* 0x000fe20000000f00 */
[----:B------:R-:W-:Y:S02]  /*1f270*/  IMAD.MOV.U32 R12, RZ, RZ, 0x1 ;  /* 0x00000001ff0c7424 */ /* 0x000fe400078e00ff */
[----:B------:R-:W-:-:S07]  /*1f280*/  IMAD.MOV.U32 R5, RZ, RZ, R14 ;  /* 0x000000ffff057224 */ /* 0x000fce00078e000e */
[----:B------:R-:W-:Y:S05]  /*1f290*/  WARPSYNC.COLLECTIVE R15, `(.L_x_10848) ;  /* 0x000000000f087348 */ /* 0x000fea0003c00000 */
[----:B------:R0:W1:Y:S02]  /*1f2a0*/  SHFL.IDX P6, R14, R13, R12, R11 ;  /* 0x0000000c0d0e7389 */ /* 0x00006400000c000b */
[----:B01----:R-:W-:Y:S01]  /*1f2b0*/  ENDCOLLECTIVE ;  /* 0x000000000000791b */ /* 0x003fe20003800000 */
.L_x_10848:
        /* <DEDUP_REMOVED lines=15> */
.L_x_10849:
[----:B------:R-:W-:Y:S02]  /*1f3b0*/  IMAD.MOV.U32 R13, RZ, RZ, R3 ;  /* 0x000000ffff0d7224 */ /* 0x000fe400078e0003 */
[----:B------:R-:W-:Y:S02]  /*1f3c0*/  IMAD.MOV.U32 R12, RZ, RZ, 0x2 ;  /* 0x00000002ff0c7424 */ /* 0x000fe400078e00ff */
[----:B------:R-:W-:-:S07]  /*1f3d0*/  IMAD.MOV.U32 R5, RZ, RZ, R14 ;  /* 0x000000ffff057224 */ /* 0x000fce00078e000e */
[----:B------:R-:W-:Y:S05]  /*1f3e0*/  WARPSYNC.COLLECTIVE R15, `(.L_x_10850) ;  /* 0x000000000f087348 */ /* 0x000fea0003c00000 */
[----:B------:R0:W1:Y:S02]  /*1f3f0*/  SHFL.IDX P6, R14, R13, R12, R11 ;  /* 0x0000000c0d0e7389 */ /* 0x00006400000c000b */
[----:B01----:R-:W-:Y:S01]  /*1f400*/  ENDCOLLECTIVE ;  /* 0x000000000000791b */ /* 0x003fe20003800000 */
.L_x_10850:
        /* <DEDUP_REMOVED lines=10> */
[----:B------:R-:W-:Y:S02]  /*1f4b0*/  ISETP.GE.AND P0, PT, R6, R2, PT ;  /* 0x000000020600720c */ /* 0x000fe40003f06270 */
[----:B0-----:R-:W-:-:S11]  /*1f4c0*/  MOV R4, R14 ;  /* 0x0000000e00047202 */ /* 0x001fd60000000f00 */
[----:B------:R-:W-:Y:S05]  /*1f4d0*/  WARPSYNC.COLLECTIVE R15, `(.L_x_10851) ;  /* 0x000000000f087348 */ /* 0x000fea0003c00000 */
[----:B------:R0:W1:Y:S02]  /*1f4e0*/  SHFL.IDX P6, R14, R13, R12, R11 ;  /* 0x0000000c0d0e7389 */ /* 0x00006400000c000b */
[----:B01----:R-:W-:Y:S01]  /*1f4f0*/  ENDCOLLECTIVE ;  /* 0x000000000000791b */ /* 0x003fe20003800000 */
.L_x_10851:
[----:B------:R-:W-:Y:S02]  /*1f500*/  IMAD.MOV.U32 R13, RZ, RZ, R3 ;  /* 0x000000ffff0d7224 */ /* 0x000fe400078e0003 */
[----:B------:R-:W-:Y:S02]  /*1f510*/  IMAD.MOV.U32 R12, RZ, RZ, 0x3 ;  /* 0x00000003ff0c7424 */ /* 0x000fe400078e00ff */
[----:B------:R-:W-:-:S07]  /*1f520*/  IMAD.MOV.U32 R5, RZ, RZ, R14 ;  /* 0x000000ffff057224 */ /* 0x000fce00078e000e */
[----:B------:R-:W-:Y:S05]  /*1f530*/  WARPSYNC.COLLECTIVE R15, `(.L_x_10852) ;  /* 0x000000000f087348 */ /* 0x000fea0003c00000 */
[----:B------:R0:W1:Y:S02]  /*1f540*/  SHFL.IDX P6, R14, R13, R12, R11 ;  /* 0x0000000c0d0e7389 */ /* 0x00006400000c000b */
[----:B01----:R-:W-:Y:S01]  /*1f550*/  ENDCOLLECTIVE ;  /* 0x000000000000791b */ /* 0x003fe20003800000 */
.L_x_10852:
        /* <DEDUP_REMOVED lines=10> */
.L_x_10853:
[----:B------:R-:W-:Y:S01]  /*1f600*/  @!PT LDS RZ, [RZ] ;  /* 0x00000000fffff984 */ /* 0x000fe20000000800 */
[----:B------:R-:W-:Y:S01]  /*1f610*/  @!PT LDS RZ, [RZ] ;  /* 0x00000000fffff984 */ /* 0x000fe20000000800 */
[----:B------:R-:W-:Y:S01]  /*1f620*/  @!PT LDS RZ, [RZ] ;  /* 0x00000000fffff984 */ /* 0x000fe20000000800 */
[----:B------:R0:W-:Y:S01]  /*1f630*/  @!P0 LDGSTS.E.BYPASS.LTC128B.128 [R25+0x19400], desc[UR60][R4.64], !P1 ;  /* 0x1940000004198fae */ /* 0x0001e2000c901d7c */
[----:B------:R-:W-:Y:S01]  /*1f640*/  ISETP.GE.AND P0, PT, R8, R2, PT ;  /* 0x000000020800720c */ /* 0x000fe20003f06270 */
[----:B------:R-:W-:-:S05]  /*1f650*/  VIADD R8, R17, 0x40 ;  /* 0x0000004011087836 */ /* 0x000fca0000000000 */
[----:B------:R1:W-:Y:S01]  /*1f660*/  STL [R1+0x28], R8 ;  /* 0x0000280801007387 */ /* 0x0003e20000100800 */
[----:B------:R-:W-:Y:S02]  /*1f670*/  IMAD.MOV.U32 R13, RZ, RZ, R3 ;  /* 0x000000ffff0d7224 */ /* 0x000fe400078e0003 */
[----:B------:R-:W-:Y:S01]  /*1f680*/  IMAD.MOV.U32 R12, RZ, RZ, 0x4 ;  /* 0x00000004ff0c7424 */ /* 0x000fe200078e00ff */
[----:B0-----:R-:W-:-:S07]  /*1f690*/  MOV R4, R14 ;  /* 0x0000000e00047202 */ /* 0x001fce0000000f00 */
[----:B-1----:R-:W-:Y:S05]  /*1f6a0*/  WARPSYNC.COLLECTIVE R15, `(.L_x_10854) ;  /* 0x000000000f087348 */ /* 0x002fea0003c00000 */
[----:B------:R0:W2:Y:S02]  /*1f6b0*/  SHFL.IDX P6, R14, R13, R12, R11 ;  /* 0x0000000c0d0e7389 */ /* 0x0000a400000c000b */
[----:B012---:R-:W-:Y:S01]  /*1f6c0*/  ENDCOLLECTIVE ;  /* 0x000000000000791b */ /* 0x007fe20003800000 */
.L_x_10854:
        /* <DEDUP_REMOVED lines=16> */
.L_x_10855:
[----:B------:R0:W-:Y:S01]  /*1f7d0*/  STL [R1+0x30], R8 ;  /* 0x0000300801007387 */ /* 0x0001e20000100800 */
[----:B------:R-:W-:Y:S02]  /*1f7e0*/  IMAD.MOV.U32 R13, RZ, RZ, R3 ;  /* 0x000000ffff0d7224 */ /* 0x000fe400078e0003 */
[----:B------:R-:W-:Y:S02]  /*1f7f0*/  IMAD.MOV.U32 R12, RZ, RZ, 0x5 ;  /* 0x00000005ff0c7424 */ /* 0x000fe400078e00ff */
[----:B------:R-:W-:-:S07]  /*1f800*/  IMAD.MOV.U32 R4, RZ, RZ, R14 ;  /* 0x000000ffff047224 */ /* 0x000fce00078e000e */
[----:B0-----:R-:W-:Y:S05]  /*1f810*/  WARPSYNC.COLLECTIVE R15, `(.L_x_10856) ;  /* 0x000000000f087348 */ /* 0x001fea0003c00000 */
[----:B------:R1:W2:Y:S02]  /*1f820*/  SHFL.IDX P6, R14, R13, R12, R11 ;  /* 0x0000000c0d0e7389 */ /* 0x0002a400000c000b */
[----:B012---:R-:W-:Y:S01]  /*1f830*/  ENDCOLLECTIVE ;  /* 0x000000000000791b */ /* 0x007fe20003800000 */
.L_x_10856:
[----:B------:R-:W-:-:S04]  /*1f840*/  @!P0 LEA R5, P2, R7, R4, 0x1 ;  /* 0x0000000407058211 */ /* 0x000fc800078408ff */
[----:B------:R-:W-:-:S04]  /*1f850*/  @!P0 IADD3.X R4, RZ, R6, RZ, P2, !PT ;  /* 0x00000006ff048210 */ /* 0x000fc800017fe4ff */
        /* <DEDUP_REMOVED lines=14> */
.L_x_10857:
[----:B------:R0:W-:Y:S01]  /*1f940*/  STL [R1+0x34], R8 ;  /* 0x0000340801007387 */ /* 0x0001e20000100800 */
[----:B------:R-:W-:Y:S01]  /*1f950*/  IMAD.MOV.U32 R13, RZ, RZ, R3 ;  /* 0x000000ffff0d7224 */ /* 0x000fe200078e0003 */
[----:B------:R-:W-:Y:S01]  /*1f960*/  MOV R12, 0x6 ;  /* 0x00000006000c7802 */ /* 0x000fe20000000f00 */
[----:B------:R-:W-:-:S07]  /*1f970*/  IMAD.MOV.U32 R4, RZ, RZ, R14 ;  /* 0x000000ffff047224 */ /* 0x000fce00078e000e */
[----:B0-----:R-:W-:Y:S05]  /*1f980*/  WARPSYNC.COLLECTIVE R15, `(.L_x_10858) ;  /* 0x000000000f087348 */ /* 0x001fea0003c00000 */
[----:B------:R1:W2:Y:S02]  /*1f990*/  SHFL.IDX P6, R14, R13, R12, R11 ;  /* 0x0000000c0d0e7389 */ /* 0x0002a400000c000b */
[----:B012---:R-:W-:Y:S01]  /*1f9a0*/  ENDCOLLECTIVE ;  /* 0x000000000000791b */ /* 0x007fe20003800000 */
.L_x_10858:
        /* <DEDUP_REMOVED lines=10> */
.L_x_10859:
        /* <DEDUP_REMOVED lines=11> */
.L_x_10860:
[----:B------:R-:W-:-:S05]  /*1fb00*/  @!P0 LEA R5, P2, R7, R4, 0x1 ;  /* 0x0000000407058211 */ /* 0x000fca00078408ff */
[----:B------:R-:W-:-:S05]  /*1fb10*/  @!P0 IMAD.X R4, RZ, RZ, R6, P2 ;  /* 0x000000ffff048224 */ /* 0x000fca00010e0606 */
[----:B------:R-:W-:Y:S02]  /*1fb20*/  @!P0 LOP3.LUT R5, R5, R4, RZ, 0x3c, !PT ;  /* 0x0000000405058212 */ /* 0x000fe400078e3cff */
[----:B------:R-:W-:Y:S02]  /*1fb30*/  MOV R13, R0 ;  /* 0x00000000000d7202 */ /* 0x000fe40000000f00 */
[----:B------:R-:W-:-:S04]  /*1fb40*/  @!P0 LOP3.LUT R4, R5, R4, RZ, 0x3c, !PT ;  /* 0x0000000405048212 */ /* 0x000fc800078e3cff */
[----:B------:R-:W-:Y:S01]  /*1fb50*/  @!P0 LOP3.LUT R5, R5, R4, RZ, 0x3c, !PT ;  /* 0x0000000405058212 */ /* 0x000fe200078e3cff */
[----:B------:R-:W-:-:S07]  /*1fb60*/  IMAD.MOV.U32 R3, RZ, RZ, R14 ;  /* 0x000000ffff037224 */ /* 0x000fce00078e000e */
[----:B------:R-:W-:Y:S05]  /*1fb70*/  WARPSYNC.COLLECTIVE R15, `(.L_x_10861) ;  /* 0x000000000f087348 */ /* 0x000fea0003c00000 */
[----:B------:R0:W1:Y:S02]  /*1fb80*/  SHFL.IDX P6, R14, R13, R12, R11 ;  /* 0x0000000c0d0e7389 */ /* 0x00006400000c000b */
[----:B01----:R-:W-:Y:S01]  /*1fb90*/  ENDCOLLECTIVE ;  /* 0x000000000000791b */ /* 0x003fe20003800000 */
.L_x_10861:
[----:B------:R-:W-:Y:S01]  /*1fba0*/  @!PT LDS RZ, [RZ] ;  /* 0x00000000fffff984 */ /* 0x000fe20000000800 */
[----:B------:R-:W-:Y:S01]  /*1fbb0*/  @!PT LDS RZ, [RZ] ;  /* 0x00000000fffff984 */ /* 0x000fe20000000800 */
[----:B------:R-:W-:Y:S01]  /*1fbc0*/  @!PT LDS RZ, [RZ] ;  /* 0x00000000fffff984 */ /* 0x000fe20000000800 */
[----:B------:R1:W-:Y:S01]  /*1fbd0*/  @!P0 LDGSTS.E.BYPASS.LTC128B.128 [R25+0x1b400], desc[UR60][R4.64], !P1 ;  /* 0x1b40000004198fae */ /* 0x0003e2000c901d7c */
[----:B------:R-:W-:Y:S01]  /*1fbe0*/  IMAD.MOV.U32 R0, RZ, RZ, R14 ;  /* 0x000000ffff007224 */ /* 0x000fe200078e000e */
[----:B------:R-:W-:Y:S06]  /*1fbf0*/  BRA `(.L_x_10862) ;  /* 0xffffff9800c07947 */ /* 0x000fec000383ffff */
.L_x_10683:
[----:B------:R-:W2:Y:S04]  /*1fc00*/  LDL.LU R15, [R1+0x14] ;  /* 0x00001400010f7983 */ /* 0x000ea80000300800 */
[----:B------:R-:W3:Y:S04]  /*1fc10*/  LDL.LU R14, [R1+0x1c] ;  /* 0x00001c00010e7983 */ /* 0x000ee80000300800 */
[----:B------:R-:W4:Y:S04]  /*1fc20*/  LDL.LU R13, [R1+0x20] ;  /* 0x00002000010d7983 */ /* 0x000f280000300800 */
[----:B------:R-:W5:Y:S04]  /*1fc30*/  LDL.LU R12, [R1+0x24] ;  /* 0x00002400010c7983 */ /* 0x000f680000300800 */
[----:B------:R-:W5:Y:S04]  /*1fc40*/  LDL.LU R11, [R1+0x28] ;  /* 0x00002800010b7983 */ /* 0x000f680000300800 */
[----:B------:R-:W5:Y:S04]  /*1fc50*/  LDL.LU R10, [R1+0x30] ;  /* 0x00003000010a7983 */ /* 0x000f680000300800 */
[----:B------:R-:W5:Y:S04]  /*1fc60*/  LDL.LU R9, [R1+0x34] ;  /* 0x0000340001097983 */ /* 0x000f680000300800 */
[----:B------:R-:W5:Y:S01]  /*1fc70*/  LDL.LU R8, [R1] ;  /* 0x0000000001087983 */ /* 0x000f620000300800 */
[----:B------:R-:W-:Y:S01]  /*1fc80*/  BSSY B0, `(.L_x_10863) ;  /* 0x000001b000007945 */ /* 0x000fe20003800000 */
[----:B--2---:R-:W-:-:S02]  /*1fc90*/  IMAD R5, R15, R6, RZ ;  /* 0x000000060f057224 */ /* 0x004fc400078e02ff */
[----:B------:R-:W-:-:S03]  /*1fca0*/  IMAD.MOV.U32 R15, RZ, RZ, -0x1 ;  /* 0xffffffffff0f7424 */ /* 0x000fc600078e00ff */
[-C--:B------:R-:W-:Y:S02]  /*1fcb0*/  ISETP.GE.AND P0, PT, R17, R5.reuse, PT ;  /* 0x000000051100720c */ /* 0x080fe40003f06270 */
[-C--:B---3--:R-:W-:Y:S02]  /*1fcc0*/  ISETP.GE.AND P6, PT, R14, R5.reuse, PT ;  /* 0x000000050e00720c */ /* 0x088fe40003fc6270 */
[----:B----4-:R-:W-:Y:S01]  /*1fcd0*/  ISETP.GE.AND P5, PT, R13, R5, PT ;  /* 0x000000050d00720c */ /* 0x010fe20003fa6270 */
[----:B------:R-:W-:Y:S01]  /*1fce0*/  IMAD.MOV.U32 R13, RZ, RZ, R0 ;  /* 0x000000ffff0d7224 */ /* 0x000fe200078e0000 */
[----:B-----5:R-:W-:-:S07]  /*1fcf0*/  LOP3.LUT R8, R8, 0xfffff7ff, RZ, 0xc0, !PT ;  /* 0xfffff7ff08087812 */ /* 0x020fce00078ec0ff */
[----:B------:R-:W-:Y:S02]  /*1fd00*/  @P0 LOP3.LUT R8, R8, 0x800, RZ, 0xfc, !PT ;  /* 0x0000080008080812 */ /* 0x000fe400078efcff */
[----:B------:R-:W-:Y:S01]  /*1fd10*/  ISETP.GE.AND P0, PT, R12, R5, PT ;  /* 0x000000050c00720c */ /* 0x000fe20003f06270 */
[----:B------:R-:W-:Y:S01]  /*1fd20*/  IMAD.MOV.U32 R12, RZ, RZ, RZ ;  /* 0x000000ffff0c7224 */ /* 0x000fe200078e00ff */
[----:B------:R-:W-:-:S04]  /*1fd30*/  LOP3.LUT R8, R8, 0xfffffbff, RZ, 0xc0, !PT ;  /* 0xfffffbff08087812 */ /* 0x000fc800078ec0ff */
[----:B------:R-:W-:Y:S02]  /*1fd40*/  @P6 LOP3.LUT R8, R8, 0x400, RZ, 0xfc, !PT ;  /* 0x0000040008086812 */ /* 0x000fe400078efcff */
[----:B------:R-:W-:Y:S01]  /*1fd50*/  ISETP.GE.AND P6, PT, R11, R5, PT ;  /* 0x000000050b00720c */ /* 0x000fe20003fc6270 */
[----:B------:R-:W-:Y:S01]  /*1fd60*/  IMAD.MOV.U32 R11, RZ, RZ, 0x181f ;  /* 0x0000181fff0b7424 */ /* 0x000fe200078e00ff */
[----:B------:R-:W-:-:S04]  /*1fd70*/  LOP3.LUT R8, R8, 0xfffffdff, RZ, 0xc0, !PT ;  /* 0xfffffdff08087812 */ /* 0x000fc800078ec0ff */
[----:B------:R-:W-:Y:S02]  /*1fd80*/  @P5 LOP3.LUT R8, R8, 0x200, RZ, 0xfc, !PT ;  /* 0x0000020008085812 */ /* 0x000fe400078efcff */
[----:B------:R-:W-:Y:S02]  /*1fd90*/  ISETP.GE.AND P5, PT, R10, R5, PT ;  /* 0x000000050a00720c */ /* 0x000fe40003fa6270 */
[----:B------:R-:W-:-:S04]  /*1fda0*/  LOP3.LUT R8, R8, 0xfffffeff, RZ, 0xc0, !PT ;  /* 0xfffffeff08087812 */ /* 0x000fc800078ec0ff */
[----:B------:R-:W-:Y:S02]  /*1fdb0*/  @P0 LOP3.LUT R8, R8, 0x100, RZ, 0xfc, !PT ;  /* 0x0000010008080812 */ /* 0x000fe400078efcff */
[----:B------:R-:W-:Y:S02]  /*1fdc0*/  ISETP.GE.AND P0, PT, R9, R5, PT ;  /* 0x000000050900720c */ /* 0x000fe40003f06270 */
[----:B------:R-:W-:-:S04]  /*1fdd0*/  LOP3.LUT R8, R8, 0xffffff7f, RZ, 0xc0, !PT ;  /* 0xffffff7f08087812 */ /* 0x000fc800078ec0ff */
[----:B------:R-:W-:-:S05]  /*1fde0*/  @P6 LOP3.LUT R8, R8, 0x80, RZ, 0xfc, !PT ;  /* 0x0000008008086812 */ /* 0x000fca00078efcff */
[----:B------:R0:W-:Y:S02]  /*1fdf0*/  STL [R1], R8 ;  /* 0x0000000801007387 */ /* 0x0001e40000100800 */
[----:B0-----:R-:W-:Y:S05]  /*1fe00*/  WARPSYNC.COLLECTIVE R15, `(.L_x_10864) ;  /* 0x000000000f087348 */ /* 0x001fea0003c00000 */
[----:B------:R1:W2:Y:S02]  /*1fe10*/  SHFL.IDX P6, R14, R13, R12, R11 ;  /* 0x0000000c0d0e7389 */ /* 0x0002a400000c000b */
[----:B012---:R-:W-:Y:S01]  /*1fe20*/  ENDCOLLECTIVE ;  /* 0x000000000000791b */ /* 0x007fe20003800000 */
.L_x_10864:
[----:B------:R-:W-:Y:S05]  /*1fe30*/  BSYNC B0 ;  /* 0x0000000000007941 */ /* 0x000fea0003800000 */
.L_x_10863:
[----:B------:R-:W-:Y:S01]  /*1fe40*/  IMAD.MOV.U32 R13, RZ, RZ, R4 ;  /* 0x000000ffff0d7224 */ /* 0x000fe200078e0004 */
[----:B------:R-:W-:Y:S01]  /*1fe50*/  MOV R11, 0x181f ;  /* 0x0000181f000b7802 */ /* 0x000fe20000000f00 */
[----:B------:R-:W-:Y:S01]  /*1fe60*/  IMAD.MOV.U32 R12, RZ, RZ, RZ ;  /* 0x000000ffff0c7224 */ /* 0x000fe200078e00ff */
[----:B------:R-:W-:Y:S01]  /*1fe70*/  LOP3.LUT R8, R8, 0xffffbfff, RZ, 0xc0, !PT ;  /* 0xffffbfff08087812 */ /* 0x000fe200078ec0ff */
[----:B------:R-:W-:Y:S02]  /*1fe80*/  IMAD.MOV.U32 R15, RZ, RZ, -0x1 ;  /* 0xffffffffff0f7424 */ /* 0x000fe400078e00ff */
[----:B------:R-:W-:Y:S01]  /*1fe90*/  IMAD.MOV.U32 R2, RZ, RZ, R14 ;  /* 0x000000ffff027224 */ /* 0x000fe200078e000e */
[----:B------:R-:W-:-:S07]  /*1fea0*/  @P5 LOP3.LUT R8, R8, 0x4000, RZ, 0xfc, !PT ;  /* 0x0000400008085812 */ /* 0x000fce00078efcff */
[----:B------:R-:W-:Y:S05]  /*1feb0*/  WARPSYNC.COLLECTIVE R15, `(.L_x_10865) ;  /* 0x000000000f087348 */ /* 0x000fea0003c00000 */
[----:B------:R0:W1:Y:S02]  /*1fec0*/  SHFL.IDX P6, R14, R13, R12, R11 ;  /* 0x0000000c0d0e7389 */ /* 0x00006400000c000b */
[----:B01----:R-:W-:Y:S01]  /*1fed0*/  ENDCOLLECTIVE ;  /* 0x000000000000791b */ /* 0x003fe20003800000 */
.L_x_10865:
[C---:B------:R-:W-:Y:S02]  /*1fee0*/  LOP3.LUT P5, RZ, R8.reuse, 0x400, RZ, 0xc0, !PT ;  /* 0x0000040008ff7812 */ /* 0x040fe400078ac0ff */
[----:B------:R-:W-:-:S04]  /*1fef0*/  LOP3.LUT R8, R8, 0xffffdfff, RZ, 0xc0, !PT ;  /* 0xffffdfff08087812 */ /* 0x000fc800078ec0ff */
[----:B------:R-:W-:-:S04]  /*1ff00*/  @P0 LOP3.LUT R8, R8, 0x2000, RZ, 0xfc, !PT ;  /* 0x0000200008080812 */ /* 0x000fc800078efcff */
[----:B------:R-:W-:Y:S01]  /*1ff10*/  LOP3.LUT P0, RZ, R8, 0x800, RZ, 0xc0, !PT ;  /* 0x0000080008ff7812 */ /* 0x000fe2000780c0ff */
[----:B------:R0:W-:Y:S01]  /*1ff20*/  STL [R1], R8 ;  /* 0x0000000801007387 */ /* 0x0001e20000100800 */
[----:B------:R-:W-:Y:S02]  /*1ff30*/  IMAD.MOV.U32 R13, RZ, RZ, R0 ;  /* 0x000000ffff0d7224 */ /* 0x000fe400078e0000 */
[----:B------:R-:W-:Y:S02]  /*1ff40*/  IMAD.MOV.U32 R12, RZ, RZ, 0x1 ;  /* 0x00000001ff0c7424 */ /* 0x000fe400078e00ff */
[----:B------:R-:W-:-:S07]  /*1ff50*/  IMAD.MOV.U32 R3, RZ, RZ, R14 ;  /* 0x000000ffff037224 */ /* 0x000fce00078e000e */
[----:B------:R-:W-:-:S05]  /*1ff60*/  @!P0 LEA R3, P6, R7, R3, 0x1 ;  /* 0x0000000307038211 */ /* 0x000fca00078c08ff */
[----:B------:R-:W-:-:S05]  /*1ff70*/  @!P0 IMAD.X R2, RZ, RZ, R2, P6 ;  /* 0x000000ffff028224 */ /* 0x000fca00030e0602 */
[----:B0-----:R-:W-:-:S07]  /*1ff80*/  @!P0 LOP3.LUT R3, R3, R2, RZ, 0x3c, !PT ;  /* 0x0000000203038212 */ /* 0x001fce00078e3cff */
[----:B------:R-:W-:Y:S05]  /*1ff90*/  WARPSYNC.COLLECTIVE R15, `(.L_x_10866) ;  /* 0x000000000f087348 */ /* 0x000fea0003c00000 */
[----:B------:R0:W1:Y:S02]  /*1ffa0*/  SHFL.IDX P6, R14, R13, R12, R11 ;  /* 0x0000000c0d0e7389 */ /* 0x00006400000c000b */
[----:B01----:R-:W-:Y:S01]  /*1ffb0*/  ENDCOLLECTIVE ;  /* 0x000000000000791b */ /* 0x003fe20003800000 */
.L_x_10866:
[----:B------:R-:W-:-:S04]  /*1ffc0*/  @!P0 LOP3.LUT R2, R3, R2, RZ, 0x3c, !PT ;  /* 0x0000000203028212 */ /* 0x000fc800078e3cff */
[----:B------:R-:W-:-:S05]  /*1ffd0*/  @!P0 LOP3.LUT R3, R3, R2, RZ, 0x3c, !PT ;  /* 0x0000000203038212 */ /* 0x000fca00078e3cff */
        /* <DEDUP_REMOVED lines=13> */
.L_x_10867:
[----:B------:R-:W-:Y:S02]  /*200b0*/  IMAD.MOV.U32 R13, RZ, RZ, R0 ;  /* 0x000000ffff0d7224 */ /* 0x000fe400078e0000 */
[----:B------:R-:W-:Y:S02]  /*200c0*/  IMAD.MOV.U32 R12, RZ, RZ, 0x2 ;  /* 0x00000002ff0c7424 */ /* 0x000fe400078e00ff */
[----:B------:R-:W-:-:S05]  /*200d0*/  IMAD.MOV.U32 R2, RZ, RZ, R14 ;  /* 0x000000ffff027224 */ /* 0x000fca00078e000e */
[----:B------:R-:W-:-:S04]  /*200e0*/  @!P5 LEA R2, P6, R7, R2, 0x1 ;  /* 0x000000020702d211 */ /* 0x000fc800078c08ff */
[----:B------:R-:W-:-:S05]  /*200f0*/  @!P5 IADD3.X R3, RZ, R6, RZ, P6, !PT ;  /* 0x00000006ff03d210 */ /* 0x000fca00037fe4ff */
[----:B------:R-:W-:Y:S01]  /*20100*/  @!PT LDS RZ, [RZ] ;  /* 0x00000000fffff984 */ /* 0x000fe20000000800 */
[----:B------:R-:W-:Y:S01]  /*20110*/  @!PT LDS RZ, [RZ] ;  /* 0x00000000fffff984 */ /* 0x000fe20000000800 */
[----:B------:R-:W-:Y:S01]  /*20120*/  @!PT LDS RZ, [RZ] ;  /* 0x00000000fffff984 */ /* 0x000fe20000000800 */
[----:B------:R0:W-:Y:S04]  /*20130*/  @!P5 LDGSTS.E.BYPASS.LTC128B.128 [R25+0x22c00], desc[UR60][R2.64], !P4 ;  /* 0x22c000000219dfae */ /* 0x0001e8000e101d7c */
[----:B0-----:R-:W-:Y:S05]  /*20140*/  WARPSYNC.COLLECTIVE R15, `(.L_x_10868) ;  /* 0x000000000f087348 */ /* 0x001fea0003c00000 */
[----:B------:R1:W2:Y:S02]  /*20150*/  SHFL.IDX P6, R14, R13, R12, R11 ;  /* 0x0000000c0d0e7389 */ /* 0x0002a400000c000b */
[----:B012---:R-:W-:Y:S01]  /*20160*/  ENDCOLLECTIVE ;  /* 0x000000000000791b */ /* 0x007fe20003800000 */
.L_x_10868:
[----:B------:R-:W-:Y:S01]  /*20170*/  @!PT LDS RZ, [RZ] ;  /* 0x00000000fffff984 */ /* 0x000fe20000000800 */
[----:B------:R-:W-:Y:S01]  /*20180*/  @!PT LDS RZ, [RZ] ;  /* 0x00000000fffff984 */ /* 0x000fe20000000800 */
[----:B------:R-:W-:Y:S01]  /*20190*/  @!PT LDS RZ, [RZ] ;  /* 0x00000000fffff984 */ /* 0x000fe20000000800 */
[----:B------:R0:W-:Y:S04]  /*201a0*/  @!P5 LDGSTS.E.BYPASS.LTC128B.128 [R25+0x26c00], desc[UR60][R2.64+0x80], !P3 ;  /* 0x26c000800219dfae */ /* 0x0001e8000d901d7c */
[----:B------:R0:W-:Y:S04]  /*201b0*/  @!P5 LDGSTS.E.BYPASS.LTC128B.128 [R25+0x2ac00], desc[UR60][R2.64+0x100], !P2 ;  /* 0x2ac001000219dfae */ /* 0x0001e8000d101d7c */
[----:B------:R0:W-:Y:S01]  /*201c0*/  @!P5 LDGSTS.E.BYPASS.LTC128B.128 [R25+0x2ec00], desc[UR60][R2.64+0x180], !P1 ;  /* 0x2ec001800219dfae */ /* 0x0001e2000c901d7c */
[----:B------:R-:W-:Y:S01]  /*201d0*/  LOP3.LUT P5, RZ, R8, 0x100, RZ, 0xc0, !PT ;  /* 0x0000010008ff7812 */ /* 0x000fe200078ac0ff */
[----:B------:R-:W-:-:S02]  /*201e0*/  IMAD.MOV.U32 R13, RZ, RZ, R4 ;  /* 0x000000ffff0d7224 */ /* 0x000fc400078e0004 */
[----:B------:R-:W-:-:S10]  /*201f0*/  IMAD.MOV.U32 R6, RZ, RZ, R14 ;  /* 0x000000ffff067224 */ /* 0x000fd400078e000e */
[----:B0-----:R-:W-:Y:S05]  /*20200*/  WARPSYNC.COLLECTIVE R15, `(.L_x_10869) ;  /* 0x000000000f087348 */ /* 0x001fea0003c00000 */
[----:B------:R1:W2:Y:S02]  /*20210*/  SHFL.IDX P6, R14, R13, R12, R11 ;  /* 0x0000000c0d0e7389 */ /* 0x0002a400000c000b */
[----:B012---:R-:W-:Y:S01]  /*20220*/  ENDCOLLECTIVE ;  /* 0x000000000000791b */ /* 0x007fe20003800000 */
.L_x_10869:
[----:B------:R-:W-:Y:S02]  /*20230*/  IMAD.MOV.U32 R13, RZ, RZ, R0 ;  /* 0x000000ffff0d7224 */ /* 0x000fe400078e0000 */
[----:B------:R-:W-:Y:S02]  /*20240*/  IMAD.MOV.U32 R12, RZ, RZ, 0x3 ;  /* 0x00000003ff0c7424 */ /* 0x000fe400078e00ff */
[----:B------:R-:W-:-:S05]  /*20250*/  IMAD.MOV.U32 R2, RZ, RZ, R14 ;  /* 0x000000ffff027224 */ /* 0x000fca00078e000e */
[----:B------:R-:W-:-:S05]  /*20260*/  @!P0 LEA R2, P6, R7, R2, 0x1 ;  /* 0x0000000207028211 */ /* 0x000fca00078c08ff */
[----:B------:R-:W-:-:S05]  /*20270*/  @!P0 IMAD.X R3, RZ, RZ, R6, P6 ;  /* 0x000000ffff038224 */ /* 0x000fca00030e0606 */
[----:B------:R-:W-:Y:S01]  /*20280*/  @!PT LDS RZ, [RZ] ;  /* 0x00000000fffff984 */ /* 0x000fe20000000800 */
[----:B------:R-:W-:Y:S01]  /*20290*/  @!PT LDS RZ, [RZ] ;  /* 0x00000000fffff984 */ /* 0x000fe20000000800 */
[----:B------:R-:W-:Y:S01]  /*202a0*/  @!PT LDS RZ, [RZ] ;  /* 0x00000000fffff984 */ /* 0x000fe20000000800 */
[----:B------:R0:W-:Y:S03]  /*202b0*/  @!P0 LDGSTS.E.BYPASS.LTC128B.128 [R25+0x23400], desc[UR60][R2.64], !P4 ;  /* 0x2340000002198fae */ /* 0x0001e6000e101d7c */
[----:B0-----:R-:W-:Y:S05]  /*202c0*/  WARPSYNC.COLLECTIVE R15, `(.L_x_10870) ;  /* 0x000000000f087348 */ /* 0x001fea0003c00000 */
[----:B------:R1:W2:Y:S02]  /*202d0*/  SHFL.IDX P6, R14, R13, R12, R11 ;  /* 0x0000000c0d0e7389 */ /* 0x0002a400000c000b */
[----:B012---:R-:W-:Y:S01]  /*202e0*/  ENDCOLLECTIVE ;  /* 0x000000000000791b */ /* 0x007fe20003800000 */
.L_x_10870:
[----:B------:R-:W-:Y:S01]  /*202f0*/  @!PT LDS RZ, [RZ] ;  /* 0x00000000fffff984 */ /* 0x000fe20000000800 */
[----:B------:R-:W-:Y:S01]  /*20300*/  @!PT LDS RZ, [RZ] ;  /* 0x00000000fffff984 */ /* 0x000fe20000000800 */
[----:B------:R-:W-:Y:S01]  /*20310*/  @!PT LDS RZ, [RZ] ;  /* 0x00000000fffff984 */ /* 0x000fe20000000800 */
[----:B------:R0:W-:Y:S04]  /*20320*/  @!P0 LDGSTS.E.BYPASS.LTC128B.128 [R25+0x27400], desc[UR60][R2.64+0x80], !P3 ;  /* 0x2740008002198fae */ /* 0x0001e8000d901d7c */
[----:B------:R0:W-:Y:S04]  /*20330*/  @!P0 LDGSTS.E.BYPASS.LTC128B.128 [R25+0x2b400], desc[UR60][R2.64+0x100], !P2 ;  /* 0x2b40010002198fae */ /* 0x0001e8000d101d7c */
[----:B------:R0:W-:Y:S01]  /*20340*/  @!P0 LDGSTS.E.BYPASS.LTC128B.128 [R25+0x2f400], desc[UR60][R2.64+0x180], !P1 ;  /* 0x2f40018002198fae */ /* 0x0001e2000c901d7c */
[----:B------:R-:W-:Y:S01]  /*20350*/  LOP3.LUT P0, RZ, R8, 0x80, RZ, 0xc0, !PT ;  /* 0x0000008008ff7812 */ /* 0x000fe2000780c0ff */
[----:B------:R-:W-:Y:S01]  /*20360*/  IMAD.MOV.U32 R13, RZ, RZ, R4 ;  /* 0x000000ffff0d7224 */ /* 0x000fe200078e0004 */
[----:B------:R-:W-:-:S11]  /*20370*/  MOV R6, R14 ;  /* 0x0000000e00067202 */ /* 0x000fd60000000f00 */
[----:B0-----:R-:W-:Y:S05]  /*20380*/  WARPSYNC.COLLECTIVE R15, `(.L_x_10871) ;  /* 0x000000000f087348 */ /* 0x001fea0003c00000 */
[----:B------:R1:W2:Y:S02]  /*20390*/  SHFL.IDX P6, R14, R13, R12, R11 ;  /* 0x0000000c0d0e7389 */ /* 0x0002a400000c000b */
[----:B012---:R-:W-:Y:S01]  /*203a0*/  ENDCOLLECTIVE ;  /* 0x000000000000791b */ /* 0x007fe20003800000 */
.L_x_10871:
        /* <DEDUP_REMOVED lines=12> */
.L_x_10872:
        /* <DEDUP_REMOVED lines=12> */
.L_x_10873:
        /* <DEDUP_REMOVED lines=12> */
.L_x_10874:
        /* <DEDUP_REMOVED lines=12> */
.L_x_10875:
        /* <DEDUP_REMOVED lines=12> */
.L_x_10876:
[----:B------:R-:W-:Y:S01]  /*20770*/  @!PT LDS RZ, [RZ] ;  /* 0x00000000fffff984 */ /* 0x000fe20000000800 */
[----:B------:R-:W-:Y:S01]  /*20780*/  @!PT LDS RZ, [RZ] ;  /* 0x00000000fffff984 */ /* 0x000fe20000000800 */
[----:B------:R-:W-:Y:S01]  /*20790*/  @!PT LDS RZ, [RZ] ;  /* 0x00000000fffff984 */ /* 0x000fe20000000800 */
[----:B------:R0:W-:Y:S04]  /*207a0*/  @!P5 LDGSTS.E.BYPASS.LTC128B.128 [R25+0x28c00], desc[UR60][R2.64+0x80], !P3 ;  /* 0x28c000800219dfae */ /* 0x0001e8000d901d7c */
[----:B------:R0:W-:Y:S04]  /*207b0*/  @!P5 LDGSTS.E.BYPASS.LTC128B.128 [R25+0x2cc00], desc[UR60][R2.64+0x100], !P2 ;  /* 0x2cc001000219dfae */ /* 0x0001e8000d101d7c */
[----:B------:R0:W-:Y:S01]  /*207c0*/  @!P5 LDGSTS.E.BYPASS.LTC128B.128 [R25+0x30c00], desc[UR60][R2.64+0x180], !P1 ;  /* 0x30c001800219dfae */ /* 0x0001e2000c901d7c */
[----:B------:R-:W-:Y:S01]  /*207d0*/  IMAD.MOV.U32 R13, RZ, RZ, R4 ;  /* 0x000000ffff0d7224 */ /* 0x000fe200078e0004 */
[----:B------:R-:W-:-:S07]  /*207e0*/  MOV R6, R14 ;  /* 0x0000000e00067202 */ /* 0x000fce0000000f00 */
[----:B0-----:R-:W-:Y:S05]  /*207f0*/  WARPSYNC.COLLECTIVE R15, `(.L_x_10877) ;  /* 0x000000000f087348 */ /* 0x001fea0003c00000 */
[----:B------:R1:W2:Y:S02]  /*20800*/  SHFL.IDX P6, R14, R13, R12, R11 ;  /* 0x0000000c0d0e7389 */ /* 0x0002a400000c000b */
[----:B012---:R-:W-:Y:S01]  /*20810*/  ENDCOLLECTIVE ;  /* 0x000000000000791b */ /* 0x007fe20003800000 */
.L_x_10877:
[----:B------:R-:W-:Y:S02]  /*20820*/  IMAD.MOV.U32 R13, RZ, RZ, R0 ;  /* 0x000000ffff0d7224 */ /* 0x000fe400078e0000 */
[----:B------:R-:W-:Y:S02]  /*20830*/  IMAD.MOV.U32 R12, RZ, RZ, 0x7 ;  /* 0x00000007ff0c7424 */ /* 0x000fe400078e00ff */
[----:B------:R-:W-:-:S07]  /*20840*/  IMAD.MOV.U32 R2, RZ, RZ, R14 ;  /* 0x000000ffff027224 */ /* 0x000fce00078e000e */
[----:B------:R-:W-:Y:S05]  /*20850*/  WARPSYNC.COLLECTIVE R15, `(.L_x_10878) ;  /* 0x000000000f087348 */ /* 0x000fea0003c00000 */
[----:B------:R0:W1:Y:S02]  /*20860*/  SHFL.IDX P6, R14, R13, R12, R11 ;  /* 0x0000000c0d0e7389 */ /* 0x00006400000c000b */
[----:B01----:R-:W-:Y:S01]  /*20870*/  ENDCOLLECTIVE ;  /* 0x000000000000791b */ /* 0x003fe20003800000 */
.L_x_10878:
[----:B------:R-:W-:-:S05]  /*20880*/  @!P0 LEA R2, P5, R7, R2, 0x1 ;  /* 0x0000000207028211 */ /* 0x000fca00078a08ff */
[----:B------:R-:W-:-:S05]  /*20890*/  @!P0 IMAD.X R3, RZ, RZ, R6, P5 ;  /* 0x000000ffff038224 */ /* 0x000fca00028e0606 */
        /* <DEDUP_REMOVED lines=12> */
.L_x_10879:
[----:B------:R-:W-:Y:S01]  /*20960*/  IMAD.MOV.U32 R2, RZ, RZ, R14 ;  /* 0x000000ffff027224 */ /* 0x000fe200078e000e */
[----:B------:R-:W-:Y:S06]  /*20970*/  BRA `(.L_x_10880) ;  /* 0xffffff9800187947 */ /* 0x000fec000383ffff */
.L_x_10688:
[----:B0-----:R0:W1:Y:S02]  /*20980*/  SYNCS.PHASECHK.TRANS64.TRYWAIT P0, [R22+URZ+0x32420], R3 ;  /* 0x03242003160075a7 */ /* 0x001064000800017f */
[----:B-1----:R-:W-:Y:S05]  /*20990*/  @!P0 NANOSLEEP.SYNCS 0x989680 ;  /* 0x009896800000895d */ /* 0x002fea0003900000 */
[----:B------:R-:W1:Y:S02]  /*209a0*/  @!P0 SYNCS.PHASECHK.TRANS64 P0, [R22+URZ+0x32420], R3 ;  /* 0x03242003160085a7 */ /* 0x000e64000800007f */
[----:B-1----:R-:W-:Y:S05]  /*209b0*/  @!P0 BRA `(.L_x_10688) ;  /* 0xfffffffc00f08947 */ /* 0x002fea000383ffff */
[----:B------:R-:W-:Y:S05]  /*209c0*/  BRA `(.L_x_10881) ;  /* 0xffffff98008c7947 */ /* 0x000fea000383ffff */
.L_x_10691:
[----:B-1----:R1:W3:Y:S02]  /*209d0*/  SYNCS.PHASECHK.TRANS64.TRYWAIT P0, [R29+URZ+0x32460], R0 ;  /* 0x032460001d0075a7 */ /* 0x0022e4000800017f */
[----:B---3--:R-:W-:Y:S05]  /*209e0*/  @!P0 NANOSLEEP.SYNCS 0x989680 ;  /* 0x009896800000895d */ /* 0x008fea0003900000 */
[----:B------:R-:W3:Y:S02]  /*209f0*/  @!P0 SYNCS.PHASECHK.TRANS64 P0, [R29+URZ+0x32460], R0 ;  /* 0x032460001d0085a7 */ /* 0x000ee4000800007f */
[----:B---3--:R-:W-:Y:S05]  /*20a00*/  @!P0 BRA `(.L_x_10691) ;  /* 0xfffffffc00f08947 */ /* 0x008fea000383ffff */
[----:B------:R-:W-:Y:S05]  /*20a10*/  BRA `(.L_x_10882) ;  /* 0xffffff98009c7947 */ /* 0x000fea000383ffff */
.L_x_10692:
        /* <DEDUP_REMOVED lines=8> */
.L_x_10884:
[----:B------:R-:W-:Y:S05]  /*20aa0*/  BSYNC B0 ;  /* 0x0000000000007941 */ /* 0x000fea0003800000 */
.L_x_10883:
        /* <DEDUP_REMOVED lines=12> */
.L_x_10885:
[----:B------:R-:W-:Y:S01]  /*20b70*/  ISETP.LT.OR P3, PT, R30, 0x1, !P1 ;  /* 0x000000011e00780c */ /* 0x000fe20004f61670 */
        /* <DEDUP_REMOVED lines=9> */
.L_x_10886:
        /* <DEDUP_REMOVED lines=17> */
.L_x_10887:
[----:B------:R-:W-:Y:S01]  /*20d20*/  MOV R13, R6 ;  /* 0x00000006000d7202 */ /* 0x000fe20000000f00 */
[----:B------:R-:W-:Y:S01]  /*20d30*/  IMAD.MOV.U32 R12, RZ, RZ, 0x2 ;  /* 0x00000002ff0c7424 */ /* 0x000fe200078e00ff */
[----:B------:R-:W-:-:S13]  /*20d40*/  IADD3 R2, P3, R14, R0, RZ ;  /* 0x000000000e027210 */ /* 0x000fda0007f7e0ff */
[----:B------:R-:W-:Y:S05]  /*20d50*/  WARPSYNC.COLLECTIVE R15, `(.L_x_10888) ;  /* 0x000000000f087348 */ /* 0x000fea0003c00000 */
[----:B------:R0:W1:Y:S02]  /*20d60*/  SHFL.IDX P6, R14, R13, R12, R11 ;  /* 0x0000000c0d0e7389 */ /* 0x00006400000c000b */
[----:B01----:R-:W-:Y:S01]  /*20d70*/  ENDCOLLECTIVE ;  /* 0x000000000000791b */ /* 0x003fe20003800000 */
.L_x_10888:
        /* <DEDUP_REMOVED lines=17> */
.L_x_10889:
[----:B------:R-:W-:Y:S02]  /*20e90*/  IMAD.MOV.U32 R13, RZ, RZ, R6 ;  /* 0x000000ffff0d7224 */ /* 0x000fe400078e0006 */
[----:B------:R-:W-:Y:S01]  /*20ea0*/  IMAD.MOV.U32 R12, RZ, RZ, 0x3 ;  /* 0x00000003ff0c7424 */ /* 0x000fe200078e00ff */
[----:B------:R-:W-:-:S13]  /*20eb0*/  IADD3 R2, P3, R14, R0, RZ ;  /* 0x000000000e027210 */ /* 0x000fda0007f7e0ff */
[----:B------:R-:W-:Y:S05]  /*20ec0*/  WARPSYNC.COLLECTIVE R15, `(.L_x_10890) ;  /* 0x000000000f087348 */ /* 0x000fea0003c00000 */
[----:B------:R0:W1:Y:S02]  /*20ed0*/  SHFL.IDX P6, R14, R13, R12, R11 ;  /* 0x0000000c0d0e7389 */ /* 0x00006400000c000b */
[----:B01----:R-:W-:Y:S01]  /*20ee0*/  ENDCOLLECTIVE ;  /* 0x000000000000791b */ /* 0x003fe20003800000 */
.L_x_10890:
        /* <DEDUP_REMOVED lines=17> */
.L_x_10891:
[----:B------:R-:W-:Y:S02]  /*21000*/  IMAD.MOV.U32 R13, RZ, RZ, R6 ;  /* 0x000000ffff0d7224 */ /* 0x000fe400078e0006 */
[----:B------:R-:W-:Y:S01]  /*21010*/  IMAD.MOV.U32 R12, RZ, RZ, 0x4 ;  /* 0x00000004ff0c7424 */ /* 0x000fe200078e00ff */
[----:B------:R-:W-:-:S13]  /*21020*/  IADD3 R2, P3, R14, R0, RZ ;  /* 0x000000000e027210 */ /* 0x000fda0007f7e0ff */
[----:B------:R-:W-:Y:S05]  /*21030*/  WARPSYNC.COLLECTIVE R15, `(.L_x_10892) ;  /* 0x000000000f087348 */ /* 0x000fea0003c00000 */
[----:B------:R0:W1:Y:S02]  /*21040*/  SHFL.IDX P6, R14, R13, R12, R11 ;  /* 0x0000000c0d0e7389 */ /* 0x00006400000c000b */
[----:B01----:R-:W-:Y:S01]  /*21050*/  ENDCOLLECTIVE ;  /* 0x000000000000791b */ /* 0x003fe20003800000 */
.L_x_10892:
        /* <DEDUP_REMOVED lines=17> */
.L_x_10893:
[----:B------:R-:W-:Y:S02]  /*21170*/  IMAD.MOV.U32 R13, RZ, RZ, R6 ;  /* 0x000000ffff0d7224 */ /* 0x000fe400078e0006 */
[----:B------:R-:W-:Y:S01]  /*21180*/  IMAD.MOV.U32 R12, RZ, RZ, 0x5 ;  /* 0x00000005ff0c7424 */ /* 0x000fe200078e00ff */
[----:B------:R-:W-:-:S13]  /*21190*/  IADD3 R2, P3, R14, R0, RZ ;  /* 0x000000000e027210 */ /* 0x000fda0007f7e0ff */
[----:B------:R-:W-:Y:S05]  /*211a0*/  WARPSYNC.COLLECTIVE R15, `(.L_x_10894) ;  /* 0x000000000f087348 */ /* 0x000fea0003c00000 */
[----:B------:R0:W1:Y:S02]  /*211b0*/  SHFL.IDX P6, R14, R13, R12, R11 ;  /* 0x0000000c0d0e7389 */ /* 0x00006400000c000b */
[----:B01----:R-:W-:Y:S01]  /*211c0*/  ENDCOLLECTIVE ;  /* 0x000000000000791b */ /* 0x003fe20003800000 */
.L_x_10894:
        /* <DEDUP_REMOVED lines=12> */
.L_x_10895:
        /* <DEDUP_REMOVED lines=9> */
.L_x_10699:
[----:B0-----:R0:W1:Y:S02]  /*21320*/  SYNCS.PHASECHK.TRANS64.TRYWAIT P0, [R4+URZ+0x32440], R21 ;  /* 0x03244015040075a7 */ /* 0x001064000800017f */
[----:B-1----:R-:W-:Y:S05]  /*21330*/  @!P0 NANOSLEEP.SYNCS 0x989680 ;  /* 0x009896800000895d */ /* 0x002fea0003900000 */
[----:B------:R-:W1:Y:S02]  /*21340*/  @!P0 SYNCS.PHASECHK.TRANS64 P0, [R4+URZ+0x32440], R21 ;  /* 0x03244015040085a7 */ /* 0x000e64000800007f */
[----:B-1----:R-:W-:Y:S05]  /*21350*/  @!P0 BRA `(.L_x_10699) ;  /* 0xfffffffc00f08947 */ /* 0x002fea000383ffff */
[----:B------:R-:W-:Y:S05]  /*21360*/  BRA `(.L_x_10897) ;  /* 0xffffff9c002c7947 */ /* 0x000fea000383ffff */
.L_x_10700:
        /* <DEDUP_REMOVED lines=8> */
.L_x_10899:
[----:B------:R-:W-:Y:S05]  /*213f0*/  BSYNC B1 ;  /* 0x0000000000017941 */ /* 0x000fea0003800000 */
.L_x_10898:
        /* <DEDUP_REMOVED lines=9> */
.L_x_10900:
[----:B------:R-:W-:Y:S02]  /*21490*/  IMAD.MOV.U32 R13, RZ, RZ, R9 ;  /* 0x000000ffff0d7224 */ /* 0x000fe400078e0009 */
[----:B------:R-:W-:Y:S02]  /*214a0*/  IMAD.MOV.U32 R12, RZ, RZ, 0x1 ;  /* 0x00000001ff0c7424 */ /* 0x000fe400078e00ff */
[----:B------:R-:W-:-:S07]  /*214b0*/  IMAD.MOV.U32 R2, RZ, RZ, R14 ;  /* 0x000000ffff027224 */ /* 0x000fce00078e000e */
[----:B------:R-:W-:Y:S05]  /*214c0*/  WARPSYNC.COLLECTIVE R15, `(.L_x_10901) ;  /* 0x000000000f087348 */ /* 0x000fea0003c00000 */
[----:B------:R0:W1:Y:S02]  /*214d0*/  SHFL.IDX P6, R14, R13, R12, R11 ;  /* 0x0000000c0d0e7389 */ /* 0x00006400000c000b */
[----:B01----:R-:W-:Y:S01]  /*214e0*/  ENDCOLLECTIVE ;  /* 0x000000000000791b */ /* 0x003fe20003800000 */
.L_x_10901:
        /* <DEDUP_REMOVED lines=11> */
.L_x_10902:
[----:B------:R-:W-:Y:S02]  /*215a0*/  IMAD.MOV.U32 R13, RZ, RZ, R9 ;  /* 0x000000ffff0d7224 */ /* 0x000fe400078e0009 */
[----:B------:R-:W-:Y:S02]  /*215b0*/  IMAD.MOV.U32 R12, RZ, RZ, 0x2 ;  /* 0x00000002ff0c7424 */ /* 0x000fe400078e00ff */
[----:B------:R-:W-:-:S07]  /*215c0*/  IMAD.MOV.U32 R2, RZ, RZ, R14 ;  /* 0x000000ffff027224 */ /* 0x000fce00078e000e */
[----:B------:R-:W-:Y:S05]  /*215d0*/  WARPSYNC.COLLECTIVE R15, `(.L_x_10903) ;  /* 0x000000000f087348 */ /* 0x000fea0003c00000 */
[----:B------:R0:W1:Y:S02]  /*215e0*/  SHFL.IDX P6, R14, R13, R12, R11 ;  /* 0x0000000c0d0e7389 */ /* 0x00006400000c000b */
[----:B01----:R-:W-:Y:S01]  /*215f0*/  ENDCOLLECTIVE ;  /* 0x000000000000791b */ /* 0x003fe20003800000 */
.L_x_10903:
[----:B------:R-:W-:-:S04]  /*21600*/  IADD3 R2, P0, R2, R0, RZ ;  /* 0x0000000002027210 */ /* 0x000fc80007f1e0ff */
[----:B------:R-:W-:-:S05]  /*21610*/  IADD3.X R3, RZ, R3, RZ, P0, !PT ;  /* 0x00000003ff037210 */ /* 0x000fca00007fe4ff */
        /* <DEDUP_REMOVED lines=9> */
.L_x_10904:
[----:B------:R-:W-:Y:S02]  /*216b0*/  IMAD.MOV.U32 R13, RZ, RZ, R9 ;  /* 0x000000ffff0d7224 */ /* 0x000fe400078e0009 */
[----:B------:R-:W-:Y:S02]  /*216c0*/  IMAD.MOV.U32 R12, RZ, RZ, 0x3 ;  /* 0x00000003ff0c7424 */ /* 0x000fe400078e00ff */
[----:B------:R-:W-:-:S07]  /*216d0*/  IMAD.MOV.U32 R2, RZ, RZ, R14 ;  /* 0x000000ffff027224 */ /* 0x000fce00078e000e */
[----:B------:R-:W-:Y:S05]  /*216e0*/  WARPSYNC.COLLECTIVE R15, `(.L_x_10905) ;  /* 0x000000000f087348 */ /* 0x000fea0003c00000 */
[----:B------:R0:W1:Y:S02]  /*216f0*/  SHFL.IDX P6, R14, R13, R12, R11 ;  /* 0x0000000c0d0e7389 */ /* 0x00006400000c000b */
[----:B01----:R-:W-:Y:S01]  /*21700*/  ENDCOLLECTIVE ;  /* 0x000000000000791b */ /* 0x003fe20003800000 */
.L_x_10905:
        /* <DEDUP_REMOVED lines=11> */
.L_x_10906:
[----:B------:R-:W-:Y:S02]  /*217c0*/  IMAD.MOV.U32 R13, RZ, RZ, R9 ;  /* 0x000000ffff0d7224 */ /* 0x000fe400078e0009 */
[----:B------:R-:W-:Y:S02]  /*217d0*/  IMAD.MOV.U32 R12, RZ, RZ, 0x4 ;  /* 0x00000004ff0c7424 */ /* 0x000fe400078e00ff */
[----:B------:R-:W-:-:S07]  /*217e0*/  IMAD.MOV.U32 R2, RZ, RZ, R14 ;  /* 0x000000ffff027224 */ /* 0x000fce00078e000e */
[----:B------:R-:W-:Y:S05]  /*217f0*/  WARPSYNC.COLLECTIVE R15, `(.L_x_10907) ;  /* 0x000000000f087348 */ /* 0x000fea0003c00000 */
[----:B------:R0:W1:Y:S02]  /*21800*/  SHFL.IDX P6, R14, R13, R12, R11 ;  /* 0x0000000c0d0e7389 */ /* 0x00006400000c000b */
[----:B01----:R-:W-:Y:S01]  /*21810*/  ENDCOLLECTIVE ;  /* 0x000000000000791b */ /* 0x003fe20003800000 */
.L_x_10907:
        /* <DEDUP_REMOVED lines=11> */
.L_x_10908:
[----:B------:R-:W-:Y:S02]  /*218d0*/  IMAD.MOV.U32 R13, RZ, RZ, R9 ;  /* 0x000000ffff0d7224 */ /* 0x000fe400078e0009 */
[----:B------:R-:W-:Y:S02]  /*218e0*/  IMAD.MOV.U32 R12, RZ, RZ, 0x5 ;  /* 0x00000005ff0c7424 */ /* 0x000fe400078e00ff */
[----:B------:R-:W-:-:S07]  /*218f0*/  IMAD.MOV.U32 R2, RZ, RZ, R14 ;  /* 0x000000ffff027224 */ /* 0x000fce00078e000e */
[----:B------:R-:W-:Y:S05]  /*21900*/  WARPSYNC.COLLECTIVE R15, `(.L_x_10909) ;  /* 0x000000000f087348 */ /* 0x000fea0003c00000 */
[----:B------:R0:W1:Y:S02]  /*21910*/  SHFL.IDX P6, R14, R13, R12, R11 ;  /* 0x0000000c0d0e7389 */ /* 0x00006400000c000b */
[----:B01----:R-:W-:Y:S01]  /*21920*/  ENDCOLLECTIVE ;  /* 0x000000000000791b */ /* 0x003fe20003800000 */
.L_x_10909:
[----:B------:R-:W-:-:S04]  /*21930*/  IADD3 R2, P0, R2, R0, RZ ;  /* 0x0000000002027210 */ /* 0x000fc80007f1e0ff */
        /* <DEDUP_REMOVED lines=10> */
.L_x_10910:
[----:B------:R-:W-:Y:S01]  /*219e0*/  IMAD.MOV.U32 R2, RZ, RZ, R14 ;  /* 0x000000ffff027224 */ /* 0x000fe200078e000e */
[----:B------:R-:W-:Y:S06]  /*219f0*/  BRA `(.L_x_10911) ;  /* 0xffffff9800587947 */ /* 0x000fec000383ffff */
.L_x_10705:
[----:B---3--:R3:W4:Y:S02]  /*21a00*/  SYNCS.PHASECHK.TRANS64.TRYWAIT P0, [R4+URZ+0x32460], R21 ;  /* 0x03246015040075a7 */ /* 0x008724000800017f */
[----:B----4-:R-:W-:Y:S05]  /*21a10*/  @!P0 NANOSLEEP.SYNCS 0x989680 ;  /* 0x009896800000895d */ /* 0x010fea0003900000 */
[----:B------:R-:W4:Y:S02]  /*21a20*/  @!P0 SYNCS.PHASECHK.TRANS64 P0, [R4+URZ+0x32460], R21 ;  /* 0x03246015040085a7 */ /* 0x000f24000800007f */
[----:B----4-:R-:W-:Y:S05]  /*21a30*/  @!P0 BRA `(.L_x_10705) ;  /* 0xfffffffc00f08947 */ /* 0x010fea000383ffff */
[----:B------:R-:W-:Y:S05]  /*21a40*/  BRA `(.L_x_10912) ;  /* 0xffffff9800a87947 */ /* 0x000fea000383ffff */
.L_x_10706:
        /* <DEDUP_REMOVED lines=8> */
.L_x_10914:
[----:B------:R-:W-:Y:S05]  /*21ad0*/  BSYNC B1 ;  /* 0x0000000000017941 */ /* 0x000fea0003800000 */
.L_x_10913:
        /* <DEDUP_REMOVED lines=9> */
.L_x_10915:
[----:B------:R-:W-:Y:S01]  /*21b70*/  IMAD.MOV.U32 R13, RZ, RZ, R7 ;  /* 0x000000ffff0d7224 */ /* 0x000fe200078e0007 */
[----:B------:R-:W-:Y:S02]  /*21b80*/  MOV R12, 0x1 ;  /* 0x00000001000c7802 */ /* 0x000fe40000000f00 */
[----:B------:R-:W-:-:S13]  /*21b90*/  IADD3 R2, P0, R14, R0, RZ ;  /* 0x000000000e027210 */ /* 0x000fda0007f1e0ff */
[----:B------:R-:W-:Y:S05]  /*21ba0*/  WARPSYNC.COLLECTIVE R15, `(.L_x_10916) ;  /* 0x000000000f087348 */ /* 0x000fea0003c00000 */
[----:B------:R0:W1:Y:S02]  /*21bb0*/  SHFL.IDX P6, R14, R13, R12, R11 ;  /* 0x0000000c0d0e7389 */ /* 0x00006400000c000b */
[----:B01----:R-:W-:Y:S01]  /*21bc0*/  ENDCOLLECTIVE ;  /* 0x000000000000791b */ /* 0x003fe20003800000 */
.L_x_10916:
        /* <DEDUP_REMOVED lines=13> */
.L_x_10917:
[----:B------:R-:W-:Y:S02]  /*21ca0*/  IMAD.MOV.U32 R13, RZ, RZ, R7 ;  /* 0x000000ffff0d7224 */ /* 0x000fe400078e0007 */
[----:B------:R-:W-:Y:S01]  /*21cb0*/  IMAD.MOV.U32 R12, RZ, RZ, 0x2 ;  /* 0x00000002ff0c7424 */ /* 0x000fe200078e00ff */
[----:B------:R-:W-:-:S13]  /*21cc0*/  IADD3 R2, P0, R14, R0, RZ ;  /* 0x000000000e027210 */ /* 0x000fda0007f1e0ff */
[----:B------:R-:W-:Y:S05]  /*21cd0*/  WARPSYNC.COLLECTIVE R15, `(.L_x_10918) ;  /* 0x000000000f087348 */ /* 0x000fea0003c00000 */
[----:B------:R0:W1:Y:S02]  /*21ce0*/  SHFL.IDX P6, R14, R13, R12, R11 ;  /* 0x0000000c0d0e7389 */ /* 0x00006400000c000b */
[----:B01----:R-:W-:Y:S01]  /*21cf0*/  ENDCOLLECTIVE ;  /* 0x000000000000791b */ /* 0x003fe20003800000 */
.L_x_10918:
        /* <DEDUP_REMOVED lines=13> */
.L_x_10919:
[----:B------:R-:W-:Y:S01]  /*21dd0*/  MOV R13, R7 ;  /* 0x00000007000d7202 */ /* 0x000fe20000000f00 */
[----:B------:R-:W-:Y:S01]  /*21de0*/  IMAD.MOV.U32 R12, RZ, RZ, 0x3 ;  /* 0x00000003ff0c7424 */ /* 0x000fe200078e00ff */
[----:B------:R-:W-:-:S13]  /*21df0*/  IADD3 R2, P0, R14, R0, RZ ;  /* 0x000000000e027210 */ /* 0x000fda0007f1e0ff */
[----:B------:R-:W-:Y:S05]  /*21e00*/  WARPSYNC.COLLECTIVE R15, `(.L_x_10920) ;  /* 0x000000000f087348 */ /* 0x000fea0003c00000 */
[----:B------:R0:W1:Y:S02]  /*21e10*/  SHFL.IDX P6, R14, R13, R12, R11 ;  /* 0x0000000c0d0e7389 */ /* 0x00006400000c000b */
[----:B01----:R-:W-:Y:S01]  /*21e20*/  ENDCOLLECTIVE ;  /* 0x000000000000791b */ /* 0x003fe20003800000 */
.L_x_10920:
        /* <DEDUP_REMOVED lines=13> */
.L_x_10921:
[----:B------:R-:W-:Y:S02]  /*21f00*/  IMAD.MOV.U32 R13, RZ, RZ, R7 ;  /* 0x000000ffff0d7224 */ /* 0x000fe400078e0007 */
[----:B------:R-:W-:Y:S01]  /*21f10*/  IMAD.MOV.U32 R12, RZ, RZ, 0x4 ;  /* 0x00000004ff0c7424 */ /* 0x000fe200078e00ff */
[----:B------:R-:W-:-:S13]  /*21f20*/  IADD3 R2, P0, R14, R0, RZ ;  /* 0x000000000e027210 */ /* 0x000fda0007f1e0ff */
[----:B------:R-:W-:Y:S05]  /*21f30*/  WARPSYNC.COLLECTIVE R15, `(.L_x_10922) ;  /* 0x000000000f087348 */ /* 0x000fea0003c00000 */
[----:B------:R0:W1:Y:S02]  /*21f40*/  SHFL.IDX P6, R14, R13, R12, R11 ;  /* 0x0000000c0d0e7389 */ /* 0x00006400000c000b */
[----:B01----:R-:W-:Y:S01]  /*21f50*/  ENDCOLLECTIVE ;  /* 0x000000000000791b */ /* 0x003fe20003800000 */
.L_x_10922:
        /* <DEDUP_REMOVED lines=13> */
.L_x_10923:
[----:B------:R-:W-:Y:S02]  /*22030*/  IMAD.MOV.U32 R13, RZ, RZ, R7 ;  /* 0x000000ffff0d7224 */ /* 0x000fe400078e0007 */
[----:B------:R-:W-:Y:S01]  /*22040*/  IMAD.MOV.U32 R12, RZ, RZ, 0x5 ;  /* 0x00000005ff0c7424 */ /* 0x000fe200078e00ff */
[----:B------:R-:W-:-:S13]  /*22050*/  IADD3 R2, P0, R14, R0, RZ ;  /* 0x000000000e027210 */ /* 0x000fda0007f1e0ff */
[----:B------:R-:W-:Y:S05]  /*22060*/  WARPSYNC.COLLECTIVE R15, `(.L_x_10924) ;  /* 0x000000000f087348 */ /* 0x000fea0003c00000 */
[----:B------:R0:W1:Y:S02]  /*22070*/  SHFL.IDX P6, R14, R13, R12, R11 ;  /* 0x0000000c0d0e7389 */ /* 0x00006400000c000b */
[----:B01----:R-:W-:Y:S01]  /*22080*/  ENDCOLLECTIVE ;  /* 0x000000000000791b */ /* 0x003fe20003800000 */
.L_x_10924:
[----:B------:R-:W-:-:S05]  /*22090*/  IADD3.X R3, RZ, R8, RZ, P0, !PT ;  /* 0x00000008ff037210 */ /* 0x000fca00007fe4ff */
        /* <DEDUP_REMOVED lines=12> */
.L_x_10925:
[----:B------:R-:W-:Y:S05]  /*22160*/  BRA `(.L_x_10926) ;  /* 0xffffff9400f07947 */ /* 0x000fea000383ffff */
.L_x_10714:
        /* <DEDUP_REMOVED lines=8> */
.L_x_10928:
[----:B------:R-:W-:Y:S05]  /*221f0*/  BSYNC B0 ;  /* 0x0000000000007941 */ /* 0x000fea0003800000 */
.L_x_10927:
[----:B------:R-:W-:Y:S01]  /*22200*/  IMAD.MOV.U32 R13, RZ, RZ, R16 ;  /* 0x000000ffff0d7224 */ /* 0x000fe200078e0010 */
[----:B------:R-:W-:Y:S01]  /*22210*/  MOV R0, R14 ;  /* 0x0000000e00007202 */ /* 0x000fe20000000f00 */
[----:B------:R-:W-:Y:S02]  /*22220*/  IMAD.MOV.U32 R12, RZ, RZ, 0x1 ;  /* 0x00000001ff0c7424 */ /* 0x000fe400078e00ff */
[----:B------:R-:W-:Y:S02]  /*22230*/  IMAD.MOV.U32 R11, RZ, RZ, 0x1f ;  /* 0x0000001fff0b7424 */ /* 0x000fe400078e00ff */
[----:B------:R-:W-:Y:S02]  /*22240*/  IMAD.MOV.U32 R15, RZ, RZ, -0x1 ;  /* 0xffffffffff0f7424 */ /* 0x000fe400078e00ff */
[----:B------:R-:W-:-:S07]  /*22250*/  IMAD.IADD R7, R19, 0x1, R9 ;  /* 0x0000000113077824 */ /* 0x000fce00078e0209 */
[----:B------:R-:W-:Y:S05]  /*22260*/  WARPSYNC.COLLECTIVE R15, `(.L_x_10929) ;  /* 0x000000000f087348 */ /* 0x000fea0003c00000 */
[----:B------:R0:W1:Y:S02]  /*22270*/  SHFL.IDX P6, R14, R13, R12, R11 ;  /* 0x0000000c0d0e7389 */ /* 0x00006400000c000b */
[----:B01----:R-:W-:Y:S01]  /*22280*/  ENDCOLLECTIVE ;  /* 0x000000000000791b */ /* 0x003fe20003800000 */
.L_x_10929:
        /* <DEDUP_REMOVED lines=24> */
.L_x_10930:
[----:B------:R-:W-:Y:S01]  /*22410*/  IMAD.MOV.U32 R12, RZ, RZ, 0x2 ;  /* 0x00000002ff0c7424 */ /* 0x000fe200078e00ff */
[----:B------:R-:W-:-:S05]  /*22420*/  SEL R14, R14, RZ, P1 ;  /* 0x000000ff0e0e7207 */ /* 0x000fca0000800000 */
[----:B------:R-:W-:-:S04]  /*22430*/  IMAD.IADD R5, R13, 0x1, R14 ;  /* 0x000000010d057824 */ /* 0x000fc800078e020e */
[----:B------:R-:W-:-:S07]  /*22440*/  IMAD.MOV.U32 R13, RZ, RZ, R5 ;  /* 0x000000ffff0d7224 */ /* 0x000fce00078e0005 */
[----:B------:R-:W-:Y:S05]  /*22450*/  WARPSYNC.COLLECTIVE R15, `(.L_x_10931) ;  /* 0x000000000f087348 */ /* 0x000fea0003c00000 */
[----:B------:R0:W1:Y:S02]  /*22460*/  SHFL.UP P6, R14, R13, R12, R11 ;  /* 0x0400000c0d0e7389 */ /* 0x00006400000c000b */
[----:B01----:R-:W-:Y:S01]  /*22470*/  ENDCOLLECTIVE ;  /* 0x000000000000791b */ /* 0x003fe20003800000 */
.L_x_10931:
[----:B------:R-:W-:Y:S01]  /*22480*/  IMAD.MOV.U32 R12, RZ, RZ, 0x4 ;  /* 0x00000004ff0c7424 */ /* 0x000fe200078e00ff */
[----:B------:R-:W-:-:S05]  /*22490*/  SEL R2, R14, RZ, P2 ;  /* 0x000000ff0e027207 */ /* 0x000fca0001000000 */
[----:B------:R-:W-:-:S04]  /*224a0*/  IMAD.IADD R2, R5, 0x1, R2 ;  /* 0x0000000105027824 */ /* 0x000fc800078e0202 */
[----:B------:R-:W-:-:S07]  /*224b0*/  IMAD.MOV.U32 R13, RZ, RZ, R2 ;  /* 0x000000ffff0d7224 */ /* 0x000fce00078e0002 */
[----:B------:R-:W-:Y:S05]  /*224c0*/  WARPSYNC.COLLECTIVE R15, `(.L_x_10932) ;  /* 0x000000000f087348 */ /* 0x000fea0003c00000 */
[----:B------:R0:W1:Y:S02]  /*224d0*/  SHFL.UP P6, R14, R13, R12, R11 ;  /* 0x0400000c0d0e7389 */ /* 0x00006400000c000b */
[----:B01----:R-:W-:Y:S01]  /*224e0*/  ENDCOLLECTIVE ;  /* 0x000000000000791b */ /* 0x003fe20003800000 */
.L_x_10932:
[----:B------:R-:W-:Y:S01]  /*224f0*/  IMAD.MOV.U32 R12, RZ, RZ, 0x8 ;  /* 0x00000008ff0c7424 */ /* 0x000fe200078e00ff */
[----:B------:R-:W-:-:S04]  /*22500*/  SEL R3, R14, RZ, P3 ;  /* 0x000000ff0e037207 */ /* 0x000fc80001800000 */
[----:B------:R-:W-:-:S05]  /*22510*/  IADD3 R3, R2, R3, RZ ;  /* 0x0000000302037210 */ /* 0x000fca0007ffe0ff */
[----:B------:R-:W-:-:S07]  /*22520*/  IMAD.MOV.U32 R13, RZ, RZ, R3 ;  /* 0x000000ffff0d7224 */ /* 0x000fce00078e0003 */
[----:B------:R-:W-:Y:S05]  /*22530*/  WARPSYNC.COLLECTIVE R15, `(.L_x_10933) ;  /* 0x000000000f087348 */ /* 0x000fea0003c00000 */
[----:B------:R0:W1:Y:S02]  /*22540*/  SHFL.UP P6, R14, R13, R12, R11 ;  /* 0x0400000c0d0e7389 */ /* 0x00006400000c000b */
[----:B01----:R-:W-:Y:S01]  /*22550*/  ENDCOLLECTIVE ;  /* 0x000000000000791b */ /* 0x003fe20003800000 */
.L_x_10933:
[----:B------:R-:W-:Y:S01]  /*22560*/  IMAD.MOV.U32 R12, RZ, RZ, 0x10 ;  /* 0x00000010ff0c7424 */ /* 0x000fe200078e00ff */
[----:B------:R-:W-:-:S05]  /*22570*/  SEL R14, R14, RZ, P4 ;  /* 0x000000ff0e0e7207 */ /* 0x000fca0002000000 */
[----:B------:R-:W-:-:S04]  /*22580*/  IMAD.IADD R5, R3, 0x1, R14 ;  /* 0x0000000103057824 */ /* 0x000fc800078e020e */
[----:B------:R-:W-:-:S07]  /*22590*/  IMAD.MOV.U32 R13, RZ, RZ, R5 ;  /* 0x000000ffff0d7224 */ /* 0x000fce00078e0005 */
[----:B------:R-:W-:Y:S05]  /*225a0*/  WARPSYNC.COLLECTIVE R15, `(.L_x_10934) ;  /* 0x000000000f087348 */ /* 0x000fea0003c00000 */
[----:B------:R0:W1:Y:S02]  /*225b0*/  SHFL.UP P6, R14, R13, R12, R11 ;  /* 0x0400000c0d0e7389 */ /* 0x00006400000c000b */
[----:B01----:R-:W-:Y:S01]  /*225c0*/  ENDCOLLECTIVE ;  /* 0x000000000000791b */ /* 0x003fe20003800000 */
.L_x_10934:
        /* <DEDUP_REMOVED lines=8> */
.L_x_10935:
[----:B------:R-:W-:Y:S05]  /*22650*/  BRA `(.L_x_10936) ;  /* 0xffffff9800547947 */ /* 0x000fea000383ffff */
.L_x_10717:
[----:B------:R-:W-:Y:S01]  /*22660*/  BSSY B0, `(.L_x_10937) ;  /* 0x0000007000007945 */ /* 0x000fe20003800000 */
[----:B------:R-:W-:Y:S02]  /*22670*/  IMAD.MOV.U32 R12, RZ, RZ, 0x1 ;  /* 0x00000001ff0c7424 */ /* 0x000fe400078e00ff */
[----:B------:R-:W-:Y:S02]  /*22680*/  IMAD.MOV.U32 R11, RZ, RZ, RZ ;  /* 0x000000ffff0b7224 */ /* 0x000fe400078e00ff */
[----:B------:R-:W-:-:S07]  /*22690*/  IMAD.MOV.U32 R15, RZ, RZ, -0x1 ;  /* 0xffffffffff0f7424 */ /* 0x000fce00078e00ff */
[----:B-1----:R-:W-:Y:S05]  /*226a0*/  WARPSYNC.COLLECTIVE R15, `(.L_x_10938) ;  /* 0x000000000f087348 */ /* 0x002fea0003c00000 */
[----:B------:R0:W2:Y:S02]  /*226b0*/  SHFL.UP P6, R14, R13, R12, R11 ;  /* 0x0400000c0d0e7389 */ /* 0x0000a400000c000b */
[----:B012---:R-:W-:Y:S01]  /*226c0*/  ENDCOLLECTIVE ;  /* 0x000000000000791b */ /* 0x007fe20003800000 */
.L_x_10938:
[----:B------:R-:W-:Y:S05]  /*226d0*/  BSYNC B0 ;  /* 0x0000000000007941 */ /* 0x000fea0003800000 */
.L_x_10937:
        /* <DEDUP_REMOVED lines=8> */
.L_x_10939:
[----:B------:R-:W-:Y:S01]  /*22760*/  IMAD.MOV.U32 R12, RZ, RZ, 0x4 ;  /* 0x00000004ff0c7424 */ /* 0x000fe200078e00ff */
[----:B------:R-:W-:-:S04]  /*22770*/  SEL R2, R14, RZ, P2 ;  /* 0x000000ff0e027207 */ /* 0x000fc80001000000 */
[----:B------:R-:W-:-:S05]  /*22780*/  IADD3 R2, R13, R2, RZ ;  /* 0x000000020d027210 */ /* 0x000fca0007ffe0ff */
[----:B------:R-:W-:-:S07]  /*22790*/  IMAD.MOV.U32 R13, RZ, RZ, R2 ;  /* 0x000000ffff0d7224 */ /* 0x000fce00078e0002 */
[----:B------:R-:W-:Y:S05]  /*227a0*/  WARPSYNC.COLLECTIVE R15, `(.L_x_10940) ;  /* 0x000000000f087348 */ /* 0x000fea0003c00000 */
[----:B------:R0:W1:Y:S02]  /*227b0*/  SHFL.UP P6, R14, R13, R12, R11 ;  /* 0x0400000c0d0e7389 */ /* 0x00006400000c000b */
[----:B01----:R-:W-:Y:S01]  /*227c0*/  ENDCOLLECTIVE ;  /* 0x000000000000791b */ /* 0x003fe20003800000 */
.L_x_10940:
[----:B------:R-:W-:Y:S01]  /*227d0*/  IMAD.MOV.U32 R12, RZ, RZ, 0x8 ;  /* 0x00000008ff0c7424 */ /* 0x000fe200078e00ff */
[----:B------:R-:W-:-:S05]  /*227e0*/  SEL R3, R14, RZ, P3 ;  /* 0x000000ff0e037207 */ /* 0x000fca0001800000 */
[----:B------:R-:W-:-:S04]  /*227f0*/  IMAD.IADD R3, R2, 0x1, R3 ;  /* 0x0000000102037824 */ /* 0x000fc800078e0203 */
[----:B------:R-:W-:-:S07]  /*22800*/  IMAD.MOV.U32 R13, RZ, RZ, R3 ;  /* 0x000000ffff0d7224 */ /* 0x000fce00078e0003 */
[----:B------:R-:W-:Y:S05]  /*22810*/  WARPSYNC.COLLECTIVE R15, `(.L_x_10941) ;  /* 0x000000000f087348 */ /* 0x000fea0003c00000 */
[----:B------:R0:W1:Y:S02]  /*22820*/  SHFL.UP P6, R14, R13, R12, R11 ;  /* 0x0400000c0d0e7389 */ /* 0x00006400000c000b */
[----:B01----:R-:W-:Y:S01]  /*22830*/  ENDCOLLECTIVE ;  /* 0x000000000000791b */ /* 0x003fe20003800000 */
.L_x_10941:
[----:B------:R-:W-:Y:S02]  /*22840*/  MOV R12, 0x10 ;  /* 0x00000010000c7802 */ /* 0x000fe40000000f00 */
[----:B------:R-:W-:-:S05]  /*22850*/  SEL R14, R14, RZ, P4 ;  /* 0x000000ff0e0e7207 */ /* 0x000fca0002000000 */
[----:B------:R-:W-:-:S04]  /*22860*/  IMAD.IADD R5, R3, 0x1, R14 ;  /* 0x0000000103057824 */ /* 0x000fc800078e020e */
[----:B------:R-:W-:-:S07]  /*22870*/  IMAD.MOV.U32 R13, RZ, RZ, R5 ;  /* 0x000000ffff0d7224 */ /* 0x000fce00078e0005 */
[----:B------:R-:W-:Y:S05]  /*22880*/  WARPSYNC.COLLECTIVE R15, `(.L_x_10942) ;  /* 0x000000000f087348 */ /* 0x000fea0003c00000 */
[----:B------:R0:W1:Y:S02]  /*22890*/  SHFL.UP P6, R14, R13, R12, R11 ;  /* 0x0400000c0d0e7389 */ /* 0x00006400000c000b */
[----:B01----:R-:W-:Y:S01]  /*228a0*/  ENDCOLLECTIVE ;  /* 0x000000000000791b */ /* 0x003fe20003800000 */
.L_x_10942:
        /* <DEDUP_REMOVED lines=8> */
.L_x_10943:
[----:B------:R-:W-:Y:S05]  /*22930*/  BRA `(.L_x_10944) ;  /* 0xffffff9800407947 */ /* 0x000fea000383ffff */
.L_x_10719:
[----:B------:R-:W-:Y:S01]  /*22940*/  BSSY B0, `(.L_x_10945) ;  /* 0x0000006000007945 */ /* 0x000fe20003800000 */
[----:B------:R-:W-:Y:S01]  /*22950*/  PLOP3.LUT P6, PT, P6, PT, PT, 0x8, 0x0 ;  /* 0x000000000000781c */ /* 0x000fe200037ce170 */
[----:B------:R-:W-:-:S12]  /*22960*/  IMAD.MOV.U32 R15, RZ, RZ, -0x1 ;  /* 0xffffffffff0f7424 */ /* 0x000fd800078e00ff */
[----:B01----:R-:W-:Y:S05]  /*22970*/  WARPSYNC.COLLECTIVE R15, `(.L_x_10946) ;  /* 0x000000000f087348 */ /* 0x003fea0003c00000 */
[----:B------:R-:W-:Y:S01]  /*22980*/  VOTE.ANY R14, PT, P6 ;  /* 0x00000000000e7806 */ /* 0x000fe200030e0100 */
[----:B01----:R-:W-:Y:S06]  /*22990*/  ENDCOLLECTIVE ;  /* 0x000000000000791b */ /* 0x003fec0003800000 */
.L_x_10946:
[----:B------:R-:W-:Y:S05]  /*229a0*/  BSYNC B0 ;  /* 0x0000000000007941 */ /* 0x000fea0003800000 */
.L_x_10945:
        /* <DEDUP_REMOVED lines=9> */
.L_x_10947:
[----:B------:R-:W-:Y:S02]  /*22a40*/  IMAD.MOV.U32 R13, RZ, RZ, R4 ;  /* 0x000000ffff0d7224 */ /* 0x000fe400078e0004 */
[----:B------:R-:W-:-:S07]  /*22a50*/  IMAD.MOV.U32 R7, RZ, RZ, R14 ;  /* 0x000000ffff077224 */ /* 0x000fce00078e000e */
[----:B------:R-:W-:Y:S05]  /*22a60*/  WARPSYNC.COLLECTIVE R15, `(.L_x_10948) ;  /* 0x000000000f087348 */ /* 0x000fea0003c00000 */
[----:B------:R0:W1:Y:S02]  /*22a70*/  SHFL.IDX P6, R14, R13, R12, R11 ;  /* 0x0000000c0d0e7389 */ /* 0x00006400000c000b */
[----:B01----:R-:W-:Y:S01]  /*22a80*/  ENDCOLLECTIVE ;  /* 0x000000000000791b */ /* 0x003fe20003800000 */
.L_x_10948:
[----:B------:R-:W-:Y:S01]  /*22a90*/  IMAD.MOV.U32 R4, RZ, RZ, R14 ;  /* 0x000000ffff047224 */ /* 0x000fe200078e000e */
[----:B------:R-:W-:Y:S06]  /*22aa0*/  BRA `(.L_x_10949) ;  /* 0xffffff9800207947 */ /* 0x000fec000383ffff */
.L_x_10721:
[----:B------:R-:W-:Y:S01]  /*22ab0*/  BSSY B0, `(.L_x_10950) ;  /* 0x0000007000007945 */ /* 0x000fe20003800000 */
[----:B------:R-:W-:Y:S01]  /*22ac0*/  IMAD.MOV.U32 R13, RZ, RZ, R3 ;  /* 0x000000ffff0d7224 */ /* 0x000fe200078e0003 */
[----:B------:R-:W-:Y:S01]  /*22ad0*/  MOV R15, 0xffffffff ;  /* 0xffffffff000f7802 */ /* 0x000fe20000000f00 */
[----:B------:R-:W-:-:S07]  /*22ae0*/  IMAD.MOV.U32 R11, RZ, RZ, 0x1f ;  /* 0x0000001fff0b7424 */ /* 0x000fce00078e00ff */
[----:B01234-:R-:W-:Y:S05]  /*22af0*/  WARPSYNC.COLLECTIVE R15, `(.L_x_10951) ;  /* 0x000000000f087348 */ /* 0x01ffea0003c00000 */
[----:B------:R0:W0:Y:S02]  /*22b00*/  SHFL.IDX P6, R14, R13, R12, R11 ;  /* 0x0000000c0d0e7389 */ /* 0x00002400000c000b */
[----:B01234-:R-:W-:Y:S01]  /*22b10*/  ENDCOLLECTIVE ;  /* 0x000000000000791b */ /* 0x01ffe20003800000 */
.L_x_10951:
[----:B------:R-:W-:Y:S05]  /*22b20*/  BSYNC B0 ;  /* 0x0000000000007941 */ /* 0x000fea0003800000 */
.L_x_10950:
[----:B------:R-:W-:Y:S01]  /*22b30*/  IMAD.MOV.U32 R16, RZ, RZ, R14 ;  /* 0x000000ffff107224 */ /* 0x000fe200078e000e */
[----:B------:R-:W-:Y:S06]  /*22b40*/  BRA `(.L_x_10720) ;  /* 0xffffff9800107947 */ /* 0x000fec000383ffff */
.L_x_10725:
[----:B0-----:R0:W2:Y:S02]  /*22b50*/  SYNCS.PHASECHK.TRANS64.TRYWAIT P0, [R7+URZ+0x32420], R0 ;  /* 0x03242000070075a7 */ /* 0x0010a4000800017f */
[----:B--2---:R-:W-:Y:S05]  /*22b60*/  @!P0 NANOSLEEP.SYNCS 0x989680 ;  /* 0x009896800000895d */ /* 0x004fea0003900000 */
[----:B------:R-:W2:Y:S02]  /*22b70*/  @!P0 SYNCS.PHASECHK.TRANS64 P0, [R7+URZ+0x32420], R0 ;  /* 0x03242000070085a7 */ /* 0x000ea4000800007f */
[----:B--2---:R-:W-:Y:S05]  /*22b80*/  @!P0 BRA `(.L_x_10725) ;  /* 0xfffffffc00f08947 */ /* 0x004fea000383ffff */
[----:B------:R-:W-:Y:S05]  /*22b90*/  BRA `(.L_x_10952) ;  /* 0xffffff9c00687947 */ /* 0x000fea000383ffff */
.L_x_10726:
        /* <DEDUP_REMOVED lines=11> */
.L_x_10954:
[----:B------:R-:W-:Y:S05]  /*22c50*/  BSYNC B0 ;  /* 0x0000000000007941 */ /* 0x000fea0003800000 */
.L_x_10953:
[----:B------:R-:W-:Y:S05]  /*22c60*/  BRA `(.L_x_10955) ;  /* 0xffffff9c00507947 */ /* 0x000fea000383ffff */
.L_x_10727:
[----:B------:R-:W-:Y:S01]  /*22c70*/  BSSY B0, `(.L_x_10956) ;  /* 0x0000006000007945 */ /* 0x000fe20003800000 */
[----:B------:R-:W-:-:S07]  /*22c80*/  IMAD.MOV.U32 R15, RZ, RZ, -0x1 ;  /* 0xffffffffff0f7424 */ /* 0x000fce00078e00ff */
[----:B01-3--:R-:W-:Y:S05]  /*22c90*/  WARPSYNC.COLLECTIVE R15, `(.L_x_10957) ;  /* 0x000000000f0c7348 */ /* 0x00bfea0003c00000 */
[----:B------:R-:W-:Y:S02]  /*22ca0*/  ELECT P6, UR62, PT ;  /* 0x00000000003e782f */ /* 0x000fe400038c0000 */
[----:B------:R-:W-:Y:S01]  /*22cb0*/  MOV R14, UR62 ;  /* 0x0000003e000e7c02 */ /* 0x000fe20008000f00 */
[----:B01-3--:R-:W-:Y:S10]  /*22cc0*/  ENDCOLLECTIVE ;  /* 0x000000000000791b */ /* 0x00bff40003800000 */
.L_x_10957:
[----:B------:R-:W-:Y:S05]  /*22cd0*/  BSYNC B0 ;  /* 0x0000000000007941 */ /* 0x000fea0003800000 */
.L_x_10956:
[----:B------:R-:W-:Y:S05]  /*22ce0*/  BRA `(.L_x_10958) ;  /* 0xffffff9c00447947 */ /* 0x000fea000383ffff */
.L_x_10729:
[----:B0-----:R0:W2:Y:S02]  /*22cf0*/  SYNCS.PHASECHK.TRANS64.TRYWAIT P1, [R5+URZ+0x32440], R0 ;  /* 0x03244000050075a7 */ /* 0x0010a4000802017f */
[----:B--2---:R-:W-:Y:S05]  /*22d00*/  @!P1 NANOSLEEP.SYNCS 0x989680 ;  /* 0x009896800000995d */ /* 0x004fea0003900000 */
[----:B------:R-:W2:Y:S02]  /*22d10*/  @!P1 SYNCS.PHASECHK.TRANS64 P1, [R5+URZ+0x32440], R0 ;  /* 0x03244000050095a7 */ /* 0x000ea4000802007f */
[----:B--2---:R-:W-:Y:S05]  /*22d20*/  @!P1 BRA `(.L_x_10729) ;  /* 0xfffffffc00f09947 */ /* 0x004fea000383ffff */
[----:B------:R-:W-:Y:S05]  /*22d30*/  BRA `(.L_x_10959) ;  /* 0xffffff9c00647947 */ /* 0x000fea000383ffff */
.L_x_10731:
[----:B--2---:R2:W4:Y:S02]  /*22d40*/  SYNCS.PHASECHK.TRANS64.TRYWAIT P1, [R3+URZ+0x32440], R2 ;  /* 0x03244002030075a7 */ /* 0x004524000802017f */
[----:B----4-:R-:W-:Y:S05]  /*22d50*/  @!P1 NANOSLEEP.SYNCS 0x989680 ;  /* 0x009896800000995d */ /* 0x010fea0003900000 */
[----:B------:R-:W4:Y:S02]  /*22d60*/  @!P1 SYNCS.PHASECHK.TRANS64 P1, [R3+URZ+0x32440], R2 ;  /* 0x03244002030095a7 */ /* 0x000f24000802007f */
[----:B----4-:R-:W-:Y:S05]  /*22d70*/  @!P1 BRA `(.L_x_10731) ;  /* 0xfffffffc00f09947 */ /* 0x010fea000383ffff */
[----:B------:R-:W-:Y:S05]  /*22d80*/  BRA `(.L_x_10960) ;  /* 0xffffff9c00707947 */ /* 0x000fea000383ffff */
.L_x_10733:
[----:B----4-:R4:W0:Y:S02]  /*22d90*/  SYNCS.PHASECHK.TRANS64.TRYWAIT P1, [R5+URZ+0x32460], R0 ;  /* 0x03246000050075a7 */ /* 0x010824000802017f */
[----:B0-----:R-:W-:Y:S05]  /*22da0*/  @!P1 NANOSLEEP.SYNCS 0x989680 ;  /* 0x009896800000995d */ /* 0x001fea0003900000 */
[----:B------:R-:W0:Y:S02]  /*22db0*/  @!P1 SYNCS.PHASECHK.TRANS64 P1, [R5+URZ+0x32460], R0 ;  /* 0x03246000050095a7 */ /* 0x000e24000802007f */
[----:B0-----:R-:W-:Y:S05]  /*22dc0*/  @!P1 BRA `(.L_x_10733) ;  /* 0xfffffffc00f09947 */ /* 0x001fea000383ffff */
[----:B------:R-:W-:Y:S05]  /*22dd0*/  BRA `(.L_x_10961) ;  /* 0xffffff9c006c7947 */ /* 0x000fea000383ffff */
.L_x_10962:
        /* <DEDUP_REMOVED lines=10> */
.L_x_15767:


//--------------------- .text._ZN7cutlass13device_kernelIN5flash11enable_sm90INS1_16FlashAttnFwdSm90INS1_25CollectiveMainloopFwdSm90ILi2EN4cute5tupleIJNS5_1CILi1EEES8_S8_EEENS6_IJNS7_ILi128EEENS7_ILi96EEENS7_ILi64EEEEEELi256ENS_6half_tEfNS_4arch4Sm90ELb0ELb1ELb1ELb0ELb1ELb0ELb0ELb1ELb0ELb1ELb1ELb0EEENS1_21CollectiveEpilogueFwdINS6_IJSA_NS7_ILi256EEESB_EEES9_SE_SG_Li256ELb0ELb1ELb1ELb0EEENS1_19SingleTileSchedulerILb0ELb1ELb1ELi128EEEEEEEEEvNT_6ParamsE --------------------------
	.section	.text._ZN7cutlass13device_kernelIN5flash11enable_sm90INS1_16FlashAttnFwdSm90INS1_25CollectiveMainloopFwdSm90ILi2EN4cute5tupleIJNS5_1CILi1EEES8_S8_EEENS6_IJNS7_ILi128EEENS7_ILi96EEENS7_ILi64EEEEEELi256ENS_6half_tEfNS_4arch4Sm90ELb0ELb1ELb1ELb0ELb1ELb0ELb0ELb1ELb0ELb1ELb1ELb0EEENS1_21CollectiveEpilogueFwdINS6_IJSA_NS7_ILi256EEESB_EEES9_SE_SG_Li256ELb0ELb1ELb1ELb0EEENS1_19SingleTileSchedulerILb0ELb1ELb1ELi128EEEEEEEEEvNT_6ParamsE,"ax",@progbits
	.align	128
.text._ZN7cutlass13device_kernelIN5flash11enable_sm90INS1_16FlashAttnFwdSm90INS1_25CollectiveMainloopFwdSm90ILi2EN4cute5tupleIJNS5_1CILi1EEES8_S8_EEENS6_IJNS7_ILi128EEENS7_ILi96EEENS7_ILi64EEEEEELi256ENS_6half_tEfNS_4arch4Sm90ELb0ELb1ELb1ELb0ELb1ELb0ELb0ELb1ELb0ELb1ELb1ELb0EEENS1_21CollectiveEpilogueFwdINS6_IJSA_NS7_ILi256EEESB_EEES9_SE_SG_Li256ELb0ELb1ELb1ELb0EEENS1_19SingleTileSchedulerILb0ELb1ELb1ELi128EEEEEEEEEvNT_6ParamsE:
        .type           _ZN7cutlass13device_kernelIN5flash11enable_sm90INS1_16FlashAttnFwdSm90INS1_25CollectiveMainloopFwdSm90ILi2EN4cute5tupleIJNS5_1CILi1EEES8_S8_EEENS6_IJNS7_ILi128EEENS7_ILi96EEENS7_ILi64EEEEEELi256ENS_6half_tEfNS_4arch4Sm90ELb0ELb1ELb1ELb0ELb1ELb0ELb0ELb1ELb0ELb1ELb1ELb0EEENS1_21CollectiveEpilogueFwdINS6_IJSA_NS7_ILi256EEESB_EEES9_SE_SG_Li256ELb0ELb1ELb1ELb0EEENS1_19SingleTileSchedulerILb0ELb1ELb1ELi128EEEEEEEEEvNT_6ParamsE,@function
        .size           _ZN7cutlass13device_kernelIN5flash11enable_sm90INS1_16FlashAttnFwdSm90INS1_25CollectiveMainloopFwdSm90ILi2EN4cute5tupleIJNS5_1CILi1EEES8_S8_EEENS6_IJNS7_ILi128EEENS7_ILi96EEENS7_ILi64EEEEEELi256ENS_6half_tEfNS_4arch4Sm90ELb0ELb1ELb1ELb0ELb1ELb0ELb0ELb1ELb0ELb1ELb1ELb0EEENS1_21CollectiveEpilogueFwdINS6_IJSA_NS7_ILi256EEESB_EEES9_SE_SG_Li256ELb0ELb1ELb1ELb0EEENS1_19SingleTileSchedulerILb0ELb1ELb1ELi128EEEEEEEEEvNT_6ParamsE,(.L_x_15768 - _ZN7cutlass13device_kernelIN5flash11enable_sm90INS1_16FlashAttnFwdSm90INS1_25CollectiveMainloopFwdSm90ILi2EN4cute5tupleIJNS5_1CILi1EEES8_S8_EEENS6_IJNS7_ILi128EEENS7_ILi96EEENS7_ILi64EEEEEELi256ENS_6half_tEfNS_4arch4Sm90ELb0ELb1ELb1ELb0ELb1ELb0ELb0ELb1ELb0ELb1ELb1ELb0EEENS1_21CollectiveEpilogueFwdINS6_IJSA_NS7_ILi256EEESB_EEES9_SE_SG_Li256ELb0ELb1ELb1ELb0EEENS1_19SingleTileSchedulerILb0ELb1ELb1ELi128EEEEEEEEEvNT_6ParamsE)
        .other          _ZN7cutlass13device_kernelIN5flash11enable_sm90INS1_16FlashAttnFwdSm90INS1_25CollectiveMainloopFwdSm90ILi2EN4cute5tupleIJNS5_1CILi1EEES8_S8_EEENS6_IJNS7_ILi128EEENS7_ILi96EEENS7_ILi64EEEEEELi256ENS_6half_tEfNS_4arch4Sm90ELb0ELb1ELb1ELb0ELb1ELb0ELb0ELb1ELb0ELb1ELb1ELb0EEENS1_21CollectiveEpilogueFwdINS6_IJSA_NS7_ILi256EEESB_EEES9_SE_SG_Li256ELb0ELb1ELb1ELb0EEENS1_19SingleTileSchedulerILb0ELb1ELb1ELi128EEEEEEEEEvNT_6ParamsE,@"STO_CUDA_ENTRY STV_DEFAULT"
_ZN7cutlass13device_kernelIN5flash11enable_sm90INS1_16FlashAttnFwdSm90INS1_25CollectiveMainloopFwdSm90ILi2EN4cute5tupleIJNS5_1CILi1EEES8_S8_EEENS6_IJNS7_ILi128EEENS7_ILi96EEENS7_ILi64EEEEEELi256ENS_6half_tEfNS_4arch4Sm90ELb0ELb1ELb1ELb0ELb1ELb0ELb0ELb1ELb0ELb1ELb1ELb0EEENS1_21CollectiveEpilogueFwdINS6_IJSA_NS7_ILi256EEESB_EEES9_SE_SG_Li256ELb0ELb1ELb1ELb0EEENS1_19SingleTileSchedulerILb0ELb1ELb1ELi128EEEEEEEEEvNT_6ParamsE:
        /* <DEDUP_REMOVED lines=9> */
[----:B------:R1:W2:Y:S01]  /*0090*/  SHFL.IDX PT, R3, R74, RZ, 0x1f ;  /* 0x00001fff4a037589 */ /* 0x0002a200000e0000 */
        /* <DEDUP_REMOVED lines=14> */
[----:B------:R1:W0:Y:S06]  /*0180*/  @!UP0 SYNCS.EXCH.64 URZ, [UR8+0x22800], UR4 ;  /* 0x02280004083f85b2 */ /* 0x00022c0008000100 */
[----:B------:R1:W3:Y:S02]  /*0190*/  @!UP1 SYNCS.EXCH.64 URZ, [UR8+0x22820], UR6 ;  /* 0x02282006083f95b2 */ /* 0x0002e40008000100 */
[----:B-12---:R-:W-:Y:S05]  /*01a0*/  @P1 BRA `(.L_x_10963) ;  /* 0x0000000000481947 */ /* 0x006fea0003800000 */
[----:B------:R-:W1:Y:S01]  /*01b0*/  S2UR UR5, SR_CgaCtaId ;  /* 0x00000000000579c3 */ /* 0x000e620000008800 */
        /* <DEDUP_REMOVED lines=12> */
[----:B-1----:R1:W2:Y:S08]  /*0280*/  SYNCS.EXCH.64 URZ, [UR8+0x22830], UR4 ;  /* 0x02283004083f75b2 */ /* 0x0022b00008000100 */
[----:B------:R1:W4:Y:S01]  /*0290*/  SYNCS.EXCH.64 URZ, [UR8+0x22840], UR6 ;  /* 0x02284006083f75b2 */ /* 0x0003220008000100 */
[----:B------:R1:W0:Y:S01]  /*02a0*/  SYNCS.EXCH.64 URZ, [UR8+0x22838], UR4 ;  /* 0x02283804083f75b2 */ /* 0x0002220008000100 */
[----:B------:R1:W0:Y:S01]  /*02b0*/  SYNCS.EXCH.64 URZ, [UR8+0x22848], UR6 ;  /* 0x02284806083f75b2 */ /* 0x0002220008000100 */
[----:B------:R-:W-:Y:S01]  /*02c0*/  NOP ;  /* 0x0000000000007918 */ /* 0x000fe20000000000 */
.L_x_10963:
[----:B------:R-:W5:Y:S01]  /*02d0*/  SHFL.IDX PT, R2, R0, RZ, 0x1f ;  /* 0x00001fff00027589 */ /* 0x000f6200000e0000 */
[----:B------:R-:W-:Y:S01]  /*02e0*/  NOP ;  /* 0x0000000000007918 */ /* 0x000fe20000000000 */
[----:B-----5:R-:W-:-:S13]  /*02f0*/  ISETP.NE.AND P0, PT, R2, RZ, PT ;  /* 0x000000ff0200720c */ /* 0x020fda0003f05270 */
        /* <DEDUP_REMOVED lines=14> */
[----:B-1----:R1:W0:Y:S08]  /*03e0*/  SYNCS.EXCH.64 URZ, [UR8+0x22850], UR4 ;  /* 0x02285004083f75b2 */ /* 0x0022300008000100 */
[----:B------:R1:W0:Y:S01]  /*03f0*/  SYNCS.EXCH.64 URZ, [UR8+0x22860], UR6 ;  /* 0x02286006083f75b2 */ /* 0x0002220008000100 */
[----:B------:R1:W0:Y:S01]  /*0400*/  SYNCS.EXCH.64 URZ, [UR8+0x22858], UR4 ;  /* 0x02285804083f75b2 */ /* 0x0002220008000100 */
[----:B------:R1:W0:Y:S01]  /*0410*/  SYNCS.EXCH.64 URZ, [UR8+0x22868], UR6 ;  /* 0x02286806083f75b2 */ /* 0x0002220008000100 */
[----:B------:R-:W-:Y:S01]  /*0420*/  NOP ;  /* 0x0000000000007918 */ /* 0x000fe20000000000 */
.L_x_10964:
[----:B------:R-:W5:Y:S01]  /*0430*/  SHFL.IDX PT, R2, R0, RZ, 0x1f ;  /* 0x00001fff00027589 */ /* 0x000f6200000e0000 */
[----:B------:R-:W-:Y:S01]  /*0440*/  NOP ;  /* 0x0000000000007918 */ /* 0x000fe20000000000 */
[----:B-----5:R-:W-:-:S13]  /*0450*/  ISETP.NE.AND P0, PT, R2, RZ, PT ;  /* 0x000000ff0200720c */ /* 0x020fda0003f05270 */
        /* <DEDUP_REMOVED lines=10> */
[----:B-1----:R1:W0:Y:S01]  /*0500*/  SYNCS.EXCH.64 URZ, [UR6+0x22870], UR4 ;  /* 0x02287004063f75b2 */ /* 0x0022220008000100 */
[----:B------:R1:W0:Y:S01]  /*0510*/  SYNCS.EXCH.64 URZ, [UR6+0x22880], UR4 ;  /* 0x02288004063f75b2 */ /* 0x0002220008000100 */
[----:B------:R1:W0:Y:S01]  /*0520*/  SYNCS.EXCH.64 URZ, [UR6+0x22878], UR4 ;  /* 0x02287804063f75b2 */ /* 0x0002220008000100 */
[----:B------:R1:W0:Y:S01]  /*0530*/  SYNCS.EXCH.64 URZ, [UR6+0x22888], UR4 ;  /* 0x02288804063f75b2 */ /* 0x0002220008000100 */
[----:B------:R-:W-:Y:S01]  /*0540*/  NOP ;  /* 0x0000000000007918 */ /* 0x000fe20000000000 */
.L_x_10965:
        /* <DEDUP_REMOVED lines=22> */
.L_x_10966:
[----:B------:R-:W5:Y:S01]  /*06b0*/  SHFL.IDX PT, R2, R0, RZ, 0x1f ;  /* 0x00001fff00027589 */ /* 0x000f6200000e0000 */
[----:B------:R-:W-:Y:S01]  /*06c0*/  R2UR UR9, R3 ;  /* 0x00000000030972ca */ /* 0x000fe200000e0000 */
        /* <DEDUP_REMOVED lines=21> */
.L_x_10967:
[----:B-1----:R-:W-:Y:S01]  /*0820*/  ULDC UR4, c[0x0][0x20] ;  /* 0x0000080000047ab9 */ /* 0x002fe20000000800 */
[----:B------:R-:W-:Y:S01]  /*0830*/  UISETP.NE.AND UP0, UPT, UR9, URZ, UPT ;  /* 0x0000003f0900728c */ /* 0x000fe2000bf05270 */
[----:B------:R-:W-:Y:S01]  /*0840*/  IADD3 R16, P0, R1, UR4, RZ ;  /* 0x0000000401107c10 */ /* 0x000fe2000ff1e0ff */
[----:B------:R-:W-:Y:S01]  /*0850*/  ULDC UR4, c[0x0][0x24] ;  /* 0x0000090000047ab9 */ /* 0x000fe20000000800 */
[----:B------:R-:W-:Y:S01]  /*0860*/  UMOV UR60, 0x1 ;  /* 0x00000001003c7882 */ /* 0x000fe20000000000 */
[----:B------:R-:W-:Y:S01]  /*0870*/  NOP ;  /* 0x0000000000007918 */ /* 0x000fe20000000000 */
[----:B0-234-:R-:W-:Y:S01]  /*0880*/  BAR.SYNC.DEFER_BLOCKING 0x0 ;  /* 0x0000000000007b1d */ /* 0x01dfe20000010000 */
[----:B------:R-:W-:Y:S01]  /*0890*/  IMAD.X R17, RZ, RZ, UR4, P0 ;  /* 0x00000004ff117e24 */ /* 0x000fe200080e06ff */
[----:B------:R-:W-:Y:S01]  /*08a0*/  IADD3 R2, P0, R16, 0x50, RZ ;  /* 0x0000005010027810 */ /* 0x000fe20007f1e0ff */
[----:B------:R-:W-:Y:S01]  /*08b0*/  USEL UR60, UR60, 0x2, !UP0 ;  /* 0x000000023c3c7887 */ /* 0x000fe2000c000000 */
[----:B------:R-:W-:-:S02]  /*08c0*/  PLOP3.LUT P2, PT, PT, PT, UP0, 0x80, 0x0 ;  /* 0x000000000000781c */ /* 0x000fc40003f4f008 */
[----:B------:R-:W-:Y:S01]  /*08d0*/  IADD3 R35, P1, R16, 0x200, RZ ;  /* 0x0000020010237810 */ /* 0x000fe20007f3e0ff */
[----:B------:R-:W-:Y:S01]  /*08e0*/  ULDC.64 UR36, c[0x0][0x208] ;  /* 0x0000820000247ab9 */ /* 0x000fe20000000a00 */
[----:B------:R0:W-:Y:S01]  /*08f0*/  STL [R1+0x410], R2 ;  /* 0x0004100201007387 */ /* 0x0001e20000100800 */
[----:B------:R-:W-:Y:S01]  /*0900*/  BSSY B6, `(.L_x_10968) ;  /* 0x0001c77000067945 */ /* 0x000fe20003800000 */
[--C-:B------:R-:W-:Y:S02]  /*0910*/  IMAD.X R23, RZ, RZ, R17.reuse, P0 ;  /* 0x000000ffff177224 */ /* 0x100fe400000e0611 */
[----:B------:R-:W-:-:S05]  /*0920*/  IMAD.X R48, RZ, RZ, R17, P1 ;  /* 0x000000ffff307224 */ /* 0x000fca00008e0611 */
[----:B------:R-:W-:Y:S05]  /*0930*/  @!P2 BRA `(.L_x_10969) ;  /* 0x0000018800dca947 */ /* 0x000fea0003800000 */
.L_x_10970:
[----:B------:R-:W-:-:S08]  /*0940*/  NOP ;  /* 0x0000000000007918 */ /* 0x000fd00000000000 */
[----:B------:R-:W1:Y:S02]  /*0950*/  USETMAXREG.TRY_ALLOC.CTAPOOL UP0, 0xe8 ;  /* 0x000000e8000079c8 */ /* 0x000e640008000600 */
[----:B-1----:R-:W-:-:S13]  /*0960*/  PLOP3.LUT P0, PT, PT, PT, UP0, 0x80, 0x0 ;  /* 0x000000000000781c */ /* 0x002fda0003f0f008 */
[----:B------:R-:W-:Y:S05]  /*0970*/  @!P0 BRA `(.L_x_10970) ;  /* 0xfffffffc00f08947 */ /* 0x000fea000383ffff */
[----:B------:R-:W1:Y:S01]  /*0980*/  S2UR UR6, SR_CTAID.Y ;  /* 0x00000000000679c3 */ /* 0x000e620000002600 */
[----:B------:R-:W-:-:S07]  /*0990*/  ULDC UR59, c[0x0][0xc50] ;  /* 0x00031400003b7ab9 */ /* 0x000fce0000000800 */
[----:B------:R-:W-:Y:S08]  /*09a0*/  BAR.ARV 0x8, 0x180 ;  /* 0x0206000000007b1d */ /* 0x000ff00000002000 */
[----:B------:R-:W2:Y:S01]  /*09b0*/  S2UR UR61, SR_CTAID.Z ;  /* 0x00000000003d79c3 */ /* 0x000ea20000002700 */
[----:B------:R-:W-:Y:S01]  /*09c0*/  ISETP.NE.AND P0, PT, R74, 0x1, PT ;  /* 0x000000014a00780c */ /* 0x000fe20003f05270 */
[----:B------:R-:W-:Y:S01]  /*09d0*/  UISETP.NE.AND UP0, UPT, UR59, 0x1, UPT ;  /* 0x000000013b00788c */ /* 0x000fe2000bf05270 */
[----:B------:R3:W-:Y:S11]  /*09e0*/  STL.64 [R1+0x1c0], RZ ;  /* 0x0001c0ff01007387 */ /* 0x0007f60000100a00 */
[----:B------:R-:W-:Y:S06]  /*09f0*/  @!P0 BAR.ARV 0x9, 0x100 ;  /* 0x0244000000008b1d */ /* 0x000fec0000002000 */
[----:B------:R-:W-:Y:S01]  /*0a00*/  @UP0 ULDC UR4, c[0x0][0xc54] ;  /* 0x0003150000040ab9 */ /* 0x000fe20000000800 */
[----:B------:R-:W-:Y:S01]  /*0a10*/  @UP0 ULDC UR7, c[0x0][0xc58] ;  /* 0x0003160000070ab9 */ /* 0x000fe20000000800 */
[----:B------:R3:W-:Y:S01]  /*0a20*/  STL [R1+0x1c8], RZ ;  /* 0x0001c8ff01007387 */ /* 0x0007e20000100800 */
[----:B-1----:R-:W-:Y:S01]  /*0a30*/  UIMAD.WIDE.U32 UR4, UR6, UR4, URZ ;  /* 0x00000004060472a5 */ /* 0x002fe2000f8e003f */
[----:B--2---:R-:W-:Y:S01]  /*0a40*/  ISETP.LE.AND P0, PT, RZ, UR61, PT ;  /* 0x0000003dff007c0c */ /* 0x004fe2000bf03270 */
[----:B------:R-:W-:Y:S01]  /*0a50*/  UMOV UR58, UR6 ;  /* 0x00000006003a7c82 */ /* 0x000fe20008000000 */
[----:B------:R-:W-:Y:S01]  /*0a60*/  IADD3 R24, P1, R16, 0x1c0, RZ ;  /* 0x000001c010187810 */ /* 0x000fe20007f3e0ff */
[----:B------:R-:W-:-:S04]  /*0a70*/  @UP0 USHF.R.U32.HI UR58, URZ, UR7, UR5 ;  /* 0x000000073f3a0299 */ /* 0x000fc80008011605 */
[----:B------:R-:W-:Y:S01]  /*0a80*/  UIADD3 UR4, -UR58, URZ, URZ ;  /* 0x0000003f3a047290 */ /* 0x000fe2000fffe13f */
[----:B------:R-:W-:-:S03]  /*0a90*/  IMAD.X R25, RZ, RZ, R17, P1 ;  /* 0x000000ffff197224 */ /* 0x000fc600008e0611 */
[----:B------:R-:W-:Y:S02]  /*0aa0*/  UIMAD UR59, UR59, UR4, UR6 ;  /* 0x000000043b3b72a4 */ /* 0x000fe4000f8e0206 */
[----:B---3--:R-:W-:Y:S10]  /*0ab0*/  @!P0 BRA `(.L_x_10971) ;  /* 0x000001c4006c8947 */ /* 0x008ff40003800000 */
[----:B------:R-:W1:Y:S01]  /*0ac0*/  S2R R15, SR_CgaCtaId ;  /* 0x00000000000f7919 */ /* 0x000e620000008800 */
[----:B------:R-:W-:Y:S01]  /*0ad0*/  MOV R0, 0x400 ;  /* 0x0000040000007802 */ /* 0x000fe20000000f00 */
[----:B------:R-:W2:Y:S01]  /*0ae0*/  S2UR UR6, SR_CTAID.X ;  /* 0x00000000000679c3 */ /* 0x000ea20000002500 */
[----:B------:R-:W-:Y:S01]  /*0af0*/  ULDC.64 UR4, c[0x0][0x418] ;  /* 0x0001060000047ab9 */ /* 0x000fe20000000a00 */
[----:B------:R-:W3:Y:S01]  /*0b00*/  S2R R4, SR_SWINHI ;  /* 0x0000000000047919 */ /* 0x000ee20000002f00 */
[----:B------:R-:W-:Y:S01]  /*0b10*/  IMAD.MOV.U32 R14, RZ, RZ, 0x100 ;  /* 0x00000100ff0e7424 */ /* 0x000fe200078e00ff */
[----:B------:R-:W-:Y:S01]  /*0b20*/  UISETP.NE.U32.AND UP0, UPT, UR4, URZ, UPT ;  /* 0x0000003f0400728c */ /* 0x000fe2000bf05070 */
[----:B------:R-:W-:Y:S01]  /*0b30*/  IMAD.MOV.U32 R13, RZ, RZ, 0x80 ;  /* 0x00000080ff0d7424 */ /* 0x000fe200078e00ff */
[----:B------:R-:W4:Y:S01]  /*0b40*/  S2R R8, SR_CTAID.X ;  /* 0x0000000000087919 */ /* 0x000f220000002500 */
[----:B------:R-:W-:Y:S01]  /*0b50*/  USHF.R.S32.HI UR4, URZ, 0x1f, UR61 ;  /* 0x0000001f3f047899 */ /* 0x000fe2000801143d */
[----:B------:R-:W5:Y:S01]  /*0b60*/  LDC R6, c[0x0][0x988] ;  /* 0x00026200ff067b82 */ /* 0x000f620000000800 */
[----:B------:R-:W-:Y:S01]  /*0b70*/  UISETP.NE.AND.EX UP0, UPT, UR5, URZ, UPT, UP0 ;  /* 0x0000003f0500728c */ /* 0x000fe2000bf05300 */
[----:B------:R-:W-:Y:S01]  /*0b80*/  IMAD.U32 R10, RZ, RZ, UR60 ;  /* 0x0000003cff0a7e24 */ /* 0x000fe2000f8e00ff */
[----:B------:R-:W-:Y:S01]  /*0b90*/  ULDC UR42, c[0x0][0x424] ;  /* 0x00010900002a7ab9 */ /* 0x000fe20000000800 */
[----:B------:R-:W-:Y:S01]  /*0ba0*/  IMAD.MOV.U32 R11, RZ, RZ, 0x80 ;  /* 0x00000080ff0b7424 */ /* 0x000fe200078e00ff */
[----:B------:R-:W-:Y:S01]  /*0bb0*/  USEL UR42, UR42, 0x1, UP0 ;  /* 0x000000012a2a7887 */ /* 0x000fe20008000000 */
[----:B------:R-:W-:Y:S01]  /*0bc0*/  STL.128 [R1+0x1d0], RZ ;  /* 0x0001d0ff01007387 */ /* 0x000fe20000100c00 */
[----:B------:R-:W-:Y:S01]  /*0bd0*/  ULDC UR10, c[0x0][0x2f0] ;  /* 0x0000bc00000a7ab9 */ /* 0x000fe20000000800 */
[----:B------:R-:W-:Y:S01]  /*0be0*/  ULDC UR43, c[0x0][0x288] ;  /* 0x0000a200002b7ab9 */ /* 0x000fe20000000800 */
[----:B------:R-:W-:Y:S01]  /*0bf0*/  UIMAD UR42, UR42, UR10, URZ ;  /* 0x0000000a2a2a72a4 */ /* 0x000fe2000f8e023f */
[----:B------:R-:W-:Y:S01]  /*0c00*/  STL.64 [R1+0x28], R10 ;  /* 0x0000280a01007387 */ /* 0x000fe20000100a00 */
[C---:B------:R-:W-:Y:S01]  /*0c10*/  IADD3 R30, P4, R16.reuse, 0x58, RZ ;  /* 0x00000058101e7810 */ /* 0x040fe20007f9e0ff */
[C---:B------:R-:W-:Y:S01]  /*0c20*/  VIADD R22, R16.reuse, 0x148 ;  /* 0x0000014810167836 */ /* 0x040fe20000000000 */
[C---:B------:R-:W-:Y:S01]  /*0c30*/  IADD3 R34, P6, R16.reuse, 0x68, RZ ;  /* 0x0000006810227810 */ /* 0x040fe20007fde0ff */
[----:B------:R-:W-:Y:S01]  /*0c40*/  STL.128 [R1+0x1e0], RZ ;  /* 0x0001e0ff01007387 */ /* 0x000fe20000100c00 */
[----:B------:R-:W-:Y:S01]  /*0c50*/  IADD3 R32, P5, R16, 0x70, RZ ;  /* 0x0000007010207810 */ /* 0x000fe20007fbe0ff */
[----:B--2---:R-:W-:Y:S01]  /*0c60*/  USHF.L.U32 UR6, UR6, 0x7, URZ ;  /* 0x0000000706067899 */ /* 0x004fe2000800063f */
[--C-:B------:R-:W-:Y:S01]  /*0c70*/  IMAD.X R31, RZ, RZ, R17.reuse, P4 ;  /* 0x000000ffff1f7224 */ /* 0x100fe200020e0611 */
[----:B------:R-:W-:Y:S01]  /*0c80*/  STL.128 [R1+0x200], RZ ;  /* 0x000200ff01007387 */ /* 0x000fe20000100c00 */
[----:B------:R-:W-:Y:S01]  /*0c90*/  UIADD3 UR38, UR42, 0x1, -UR43 ;  /* 0x000000012a267890 */ /* 0x000fe2000fffe82b */
[--C-:B------:R-:W-:Y:S01]  /*0ca0*/  IMAD.X R63, RZ, RZ, R17.reuse, P6 ;  /* 0x000000ffff3f7224 */ /* 0x100fe200030e0611 */
[----:B------:R-:W-:Y:S01]  /*0cb0*/  UIADD3 UR7, UR6, 0x7f, URZ ;  /* 0x0000007f06077890 */ /* 0x000fe2000fffe03f */
[----:B-1----:R-:W-:Y:S01]  /*0cc0*/  LEA R33, R15, R0, 0x18 ;  /* 0x000000000f217211 */ /* 0x002fe200078ec0ff */
[----:B------:R-:W-:Y:S01]  /*0cd0*/  IMAD.U32 R0, RZ, RZ, UR60 ;  /* 0x0000003cff007e24 */ /* 0x000fe2000f8e00ff */
[----:B------:R-:W-:Y:S01]  /*0ce0*/  STL.64 [R1+0x30], R14 ;  /* 0x0000300e01007387 */ /* 0x000fe20000100a00 */
[----:B------:R-:W-:Y:S01]  /*0cf0*/  IMAD.X R61, RZ, RZ, R17, P5 ;  /* 0x000000ffff3d7224 */ /* 0x000fe200028e0611 */
[----:B0-----:R-:W-:-:S02]  /*0d00*/  MOV R2, R33 ;  /* 0x0000002100027202 */ /* 0x001fc40000000f00 */
[----:B---3--:R-:W-:Y:S01]  /*0d10*/  MOV R3, R4 ;  /* 0x0000000400037202 */ /* 0x008fe20000000f00 */
[----:B------:R-:W-:Y:S01]  /*0d20*/  IMAD.MOV.U32 R12, RZ, RZ, R0 ;  /* 0x000000ffff0c7224 */ /* 0x000fe200078e0000 */
[----:B-----5:R-:W-:Y:S01]  /*0d30*/  STL [R1+0x1f0], R6 ;  /* 0x0001f00601007387 */ /* 0x020fe20000100800 */
[----:B------:R-:W-:Y:S01]  /*0d40*/  IADD3 R42, P4, R16, 0xf0, RZ ;  /* 0x000000f0102a7810 */ /* 0x000fe20007f9e0ff */
[----:B------:R-:W-:Y:S01]  /*0d50*/  VIADD R37, R29, 0xffffff80 ;  /* 0xffffff801d257836 */ /* 0x000fe20000000000 */
[C---:B------:R-:W-:Y:S01]  /*0d60*/  IADD3 R0, P3, R2.reuse, 0x22860, RZ ;  /* 0x0002286002007810 */ /* 0x040fe20007f7e0ff */
[----:B----4-:R0:W-:Y:S01]  /*0d70*/  STL [R1+0x50], R8 ;  /* 0x0000500801007387 */ /* 0x0101e20000100800 */
[----:B------:R-:W-:Y:S01]  /*0d80*/  IADD3 R4, P2, R2, 0x22850, RZ ;  /* 0x0002285002047810 */ /* 0x000fe20007f5e0ff */
[----:B------:R-:W-:Y:S01]  /*0d90*/  IMAD.X R43, RZ, RZ, R17, P4 ;  /* 0x000000ffff2b7224 */ /* 0x000fe200020e0611 */
[C---:B------:R-:W-:Y:S01]  /*0da0*/  IADD3 R51, P6, R16.reuse, 0x108, RZ ;  /* 0x0000010810337810 */ /* 0x040fe20007fde0ff */
[----:B------:R1:W-:Y:S01]  /*0db0*/  STL.128 [R1], R12 ;  /* 0x0000000c01007387 */ /* 0x0003e20000100c00 */
[--C-:B------:R-:W-:Y:S01]  /*0dc0*/  IMAD.X R5, RZ, RZ, R3.reuse, P3 ;  /* 0x000000ffff057224 */ /* 0x100fe200018e0603 */
[C---:B------:R-:W-:Y:S01]  /*0dd0*/  IADD3 R28, P3, R16.reuse, 0x78, RZ ;  /* 0x00000078101c7810 */ /* 0x040fe20007f7e0ff */
[----:B------:R-:W-:Y:S01]  /*0de0*/  IMAD.X R7, RZ, RZ, R3, P2 ;  /* 0x000000ffff077224 */ /* 0x000fe200010e0603 */
[----:B------:R2:W-:Y:S01]  /*0df0*/  STL.128 [R1+0x210], RZ ;  /* 0x000210ff01007387 */ /* 0x0005e20000100c00 */
[----:B------:R-:W-:Y:S01]  /*0e00*/  IADD3 R40, P2, R16, 0x1d0, RZ ;  /* 0x000001d010287810 */ /* 0x000fe20007f5e0ff */
[--C-:B------:R-:W-:Y:S01]  /*0e10*/  IMAD.X R52, RZ, RZ, R17.reuse, P6 ;  /* 0x000000ffff347224 */ /* 0x100fe200030e0611 */
[C---:B0-----:R-:W-:Y:S01]  /*0e20*/  IADD3 R8, P0, R2.reuse, 0x22830, RZ ;  /* 0x0002283002087810 */ /* 0x041fe20007f1e0ff */
[----:B------:R2:W-:Y:S01]  /*0e30*/  STL.128 [R1+0x220], RZ ;  /* 0x000220ff01007387 */ /* 0x0005e20000100c00 */
[----:B------:R-:W-:Y:S01]  /*0e40*/  IADD3 R2, P1, R2, 0x22840, RZ ;  /* 0x0002284002027810 */ /* 0x000fe20007f3e0ff */
[----:B------:R-:W-:Y:S01]  /*0e50*/  IMAD.X R41, RZ, RZ, R17, P2 ;  /* 0x000000ffff297224 */ /* 0x000fe200010e0611 */
[C---:B------:R-:W-:Y:S01]  /*0e60*/  IADD3 R57, P2, R16.reuse, 0x80, RZ ;  /* 0x0000008010397810 */ /* 0x040fe20007f5e0ff */
[--C-:B------:R-:W-:Y:S01]  /*0e70*/  IMAD.X R9, RZ, RZ, R3.reuse, P0 ;  /* 0x000000ffff097224 */ /* 0x100fe200000e0603 */
[----:B------:R2:W-:Y:S01]  /*0e80*/  STL.128 [R1+0x230], RZ ;  /* 0x000230ff01007387 */ /* 0x0005e20000100c00 */
[----:B------:R-:W-:Y:S01]  /*0e90*/  IMAD.X R3, RZ, RZ, R3, P1 ;  /* 0x000000ffff037224 */ /* 0x000fe200008e0603 */
[C---:B------:R-:W-:Y:S01]  /*0ea0*/  IADD3 R38, P1, R16.reuse, 0x28, RZ ;  /* 0x0000002810267810 */ /* 0x040fe20007f3e0ff */
[----:B-1----:R-:W-:Y:S01]  /*0eb0*/  IMAD.MOV.U32 R14, RZ, RZ, R0 ;  /* 0x000000ffff0e7224 */ /* 0x002fe200078e0000 */
[----:B------:R2:W-:Y:S01]  /*0ec0*/  STL.64 [R1+0x18], R8 ;  /* 0x0000180801007387 */ /* 0x0005e20000100a00 */
[----:B------:R-:W-:Y:S01]  /*0ed0*/  IMAD.U32 R0, RZ, RZ, UR4 ;  /* 0x00000004ff007e24 */ /* 0x000fe2000f8e00ff */
[----:B------:R-:W-:Y:S01]  /*0ee0*/  ULDC UR4, c[0x0][0x448] ;  /* 0x0001120000047ab9 */ /* 0x000fe20000000800 */
[----:B------:R-:W-:Y:S01]  /*0ef0*/  IMAD.MOV.U32 R12, RZ, RZ, R4 ;  /* 0x000000ffff0c7224 */ /* 0x000fe200078e0004 */
[----:B------:R-:W-:Y:S01]  /*0f00*/  UISETP.NE.AND UP1, UPT, UR4, 0x1, UPT ;  /* 0x000000010400788c */ /* 0x000fe2000bf25270 */
[----:B------:R-:W-:Y:S01]  /*0f10*/  IMAD.MOV.U32 R13, RZ, RZ, R7 ;  /* 0x000000ffff0d7224 */ /* 0x000fe200078e0007 */
[----:B------:R2:W-:Y:S01]  /*0f20*/  STL.64 [R1+0x20], R2 ;  /* 0x0000200201007387 */ /* 0x0005e20000100a00 */
[----:B------:R-:W-:Y:S01]  /*0f30*/  IMAD.MOV.U32 R15, RZ, RZ, R5 ;  /* 0x000000ffff0f7224 */ /* 0x000fe200078e0005 */
[----:B------:R-:W-:Y:S01]  /*0f40*/  ULDC.64 UR4, c[0x0][0x9e0] ;  /* 0x0002780000047ab9 */ /* 0x000fe20000000a00 */
[--C-:B------:R-:W-:Y:S01]  /*0f50*/  IMAD.X R67, RZ, RZ, R17.reuse, P1 ;  /* 0x000000ffff437224 */ /* 0x100fe200008e0611 */
[C---:B------:R-:W-:Y:S01]  /*0f60*/  IADD3 R55, P1, R16.reuse, 0x90, RZ ;  /* 0x0000009010377810 */ /* 0x040fe20007f3e0ff */
[----:B------:R-:W-:Y:S01]  /*0f70*/  UISETP.GE.AND UP0, UPT, UR5, 0x1, UPT ;  /* 0x000000010500788c */ /* 0x000fe2000bf06270 */
[----:B------:R2:W-:Y:S01]  /*0f80*/  STL.128 [R1+0x40], R12 ;  /* 0x0000400c01007387 */ /* 0x0005e20000100c00 */
[C---:B------:R-:W-:Y:S01]  /*0f90*/  IADD3 R36, P0, R16.reuse, 0x60, RZ ;  /* 0x0000006010247810 */ /* 0x040fe20007f1e0ff */
[--C-:B------:R-:W-:Y:S01]  /*0fa0*/  IMAD.X R59, RZ, RZ, R17.reuse, P3 ;  /* 0x000000ffff3b7224 */ /* 0x100fe200018e0611 */
[----:B------:R-:W-:Y:S01]  /*0fb0*/  @UP1 UIADD3 UR8, UR6, 0x7f, URZ ;  /* 0x0000007f06081890 */ /* 0x000fe2000fffe03f */
[----:B------:R2:W-:Y:S01]  /*0fc0*/  STL.128 [R1+0x240], RZ ;  /* 0x000240ff01007387 */ /* 0x0005e20000100c00 */
[----:B------:R-:W-:Y:S01]  /*0fd0*/  @UP1 ULDC UR9, c[0x0][0x44c] ;  /* 0x0001130000091ab9 */ /* 0x000fe20000000800 */
[--C-:B------:R-:W-:Y:S01]  /*0fe0*/  IMAD.X R56, RZ, RZ, R17.reuse, P1 ;  /* 0x000000ffff387224 */ /* 0x100fe200008e0611 */
[----:B------:R-:W-:Y:S01]  /*0ff0*/  UIMAD.WIDE.U32 UR8, UR8, UR9, URZ ;  /* 0x00000009080872a5 */ /* 0x000fe2000f8e003f */
[----:B------:R2:W-:Y:S01]  /*1000*/  STL.128 [R1+0x250], RZ ;  /* 0x000250ff01007387 */ /* 0x0005e20000100c00 */
[----:B------:R-:W-:Y:S01]  /*1010*/  PLOP3.LUT P1, PT, PT, PT, UP0, 0x40, 0x0 ;  /* 0x000000000000781c */ /* 0x000fe20003f2e808 */
[----:B------:R-:W-:Y:S01]  /*1020*/  @UP1 ULDC UR11, c[0x0][0x450] ;  /* 0x00011400000b1ab9 */ /* 0x000fe20000000800 */
[--C-:B------:R-:W-:Y:S01]  /*1030*/  IMAD.X R65, RZ, RZ, R17.reuse, P0 ;  /* 0x000000ffff417224 */ /* 0x100fe200000e0611 */
[----:B------:R2:W-:Y:S01]  /*1040*/  STL.128 [R1+0x260], RZ ;  /* 0x000260ff01007387 */ /* 0x0005e20000100c00 */
[----:B------:R-:W-:Y:S01]  /*1050*/  @UP1 USHF.R.U32.HI UR7, URZ, UR11, UR9 ;  /* 0x0000000b3f071299 */ /* 0x000fe20008011609 */
[--C-:B------:R-:W-:Y:S01]  /*1060*/  IMAD.X R58, RZ, RZ, R17.reuse, P2 ;  /* 0x000000ffff3a7224 */ /* 0x100fe200010e0611 */
[C---:B------:R-:W-:Y:S01]  /*1070*/  IADD3 R53, P0, R16.reuse, 0xf8, RZ ;  /* 0x000000f810357810 */ /* 0x040fe20007f1e0ff */
[----:B------:R2:W-:Y:S01]  /*1080*/  STL.128 [R1+0x270], RZ ;  /* 0x000270ff01007387 */ /* 0x0005e20000100c00 */
[----:B------:R-:W-:Y:S01]  /*1090*/  UIADD3 UR8, UR38, UR7, URZ ;  /* 0x0000000726087290 */ /* 0x000fe2000fffe03f */
[C---:B------:R-:W-:Y:S01]  /*10a0*/  IADD3 R19, P5, R16.reuse, 0x10c, RZ ;  /* 0x0000010c10137810 */ /* 0x040fe20007fbe0ff */
[----:B------:R-:W-:Y:S01]  /*10b0*/  UP2UR UR39, UPR, URZ, 0x2 ;  /* 0x000000023f277883 */ /* 0x000fe20008000000 */
[----:B------:R2:W-:Y:S01]  /*10c0*/  STL.128 [R1+0x280], RZ ;  /* 0x000280ff01007387 */ /* 0x0005e20000100c00 */
[C---:B------:R-:W-:Y:S01]  /*10d0*/  IADD3 R26, P3, R16.reuse, 0x13c, RZ ;  /* 0x0000013c101a7810 */ /* 0x040fe20007f7e0ff */
[----:B------:R-:W-:Y:S01]  /*10e0*/  UP2UR UR41, UPR, URZ, 0x1 ;  /* 0x000000013f297883 */ /* 0x000fe20008000000 */
[----:B------:R-:W-:Y:S01]  /*10f0*/  IADD3 R49, P2, R16, 0x140, RZ ;  /* 0x0000014010317810 */ /* 0x000fe20007f5e0ff */
[----:B------:R2:W-:Y:S01]  /*1100*/  STL.128 [R1+0x290], RZ ;  /* 0x000290ff01007387 */ /* 0x0005e20000100c00 */
[----:B------:R-:W-:Y:S01]  /*1110*/  UIADD3 UR4, UR8, UR4, URZ ;  /* 0x0000000408047290 */ /* 0x000fe2000fffe03f */
[----:B------:R-:W-:-:S02]  /*1120*/  IMAD.X R54, RZ, RZ, R17, P0 ;  /* 0x000000ffff367224 */ /* 0x000fc400000e0611 */
[----:B------:R2:W-:Y:S01]  /*1130*/  STL.128 [R1+0x2a0], RZ ;  /* 0x0002a0ff01007387 */ /* 0x0005e20000100c00 */
[--C-:B------:R-:W-:Y:S02]  /*1140*/  IMAD.X R18, RZ, RZ, R17.reuse, P5 ;  /* 0x000000ffff127224 */ /* 0x100fe400028e0611 */
[--C-:B------:R-:W-:Y:S01]  /*1150*/  IMAD.X R27, RZ, RZ, R17.reuse, P3 ;  /* 0x000000ffff1b7224 */ /* 0x100fe200018e0611 */
[----:B------:R2:W-:Y:S01]  /*1160*/  STL.128 [R1+0x2b0], RZ ;  /* 0x0002b0ff01007387 */ /* 0x0005e20000100c00 */
[----:B------:R-:W-:-:S03]  /*1170*/  IMAD.X R50, RZ, RZ, R17, P2 ;  /* 0x000000ffff327224 */ /* 0x000fc600010e0611 */
        /* <DEDUP_REMOVED lines=20> */
[----:B------:R2:W-:Y:S04]  /*12c0*/  STL [R1+0x10], RZ ;  /* 0x000010ff01007387 */ /* 0x0005e80000100800 */
[----:B------:R2:W-:Y:S01]  /*12d0*/  STL [R1+0x38], RZ ;  /* 0x000038ff01007387 */ /* 0x0005e20000100800 */
        /* <DEDUP_REMOVED lines=11> */
.L_x_10973:
[----:B------:R-:W-:-:S11]  /*1390*/  UISETP.NE.AND UP0, UPT, UR5, 0x1, UPT ;  /* 0x000000010500788c */ /* 0x000fd6000bf05270 */
[----:B------:R-:W-:Y:S02]  /*13a0*/  @UP0 ULDC.64 UR10, c[0x0][0x9e8] ;  /* 0x00027a00000a0ab9 */ /* 0x000fe40000000a00 */
[----:B------:R-:W-:-:S04]  /*13b0*/  UIMAD.WIDE.U32 UR8, UR7, UR10, URZ ;  /* 0x0000000a070872a5 */ /* 0x000fc8000f8e003f */
[----:B------:R-:W-:-:S12]  /*13c0*/  @UP0 USHF.R.U32.HI UR7, URZ, UR11, UR9 ;  /* 0x0000000b3f070299 */ /* 0x000fd80008011609 */
.L_x_10974:
[----:B------:R-:W-:-:S04]  /*13d0*/  UIMAD UR7, UR7, UR5, UR5 ;  /* 0x00000005070772a4 */ /* 0x000fc8000f8e0205 */
[----:B------:R-:W-:-:S04]  /*13e0*/  UISETP.LT.AND UP0, UPT, UR4, UR7, UPT ;  /* 0x000000070400728c */ /* 0x000fc8000bf01270 */
[----:B------:R-:W-:-:S12]  /*13f0*/  USEL UR4, UR4, UR7, UP0 ;  /* 0x0000000704047287 */ /* 0x000fd80008000000 */
.L_x_10972:
[----:B------:R-:W-:Y:S02]  /*1400*/  UISETP.NE.AND UP0, UPT, UR39, URZ, UPT ;  /* 0x0000003f2700728c */ /* 0x000fe4000bf05270 */
[----:B------:R-:W-:Y:S02]  /*1410*/  UIADD3 UR8, UR42, 0x5f, URZ ;  /* 0x0000005f2a087890 */ /* 0x000fe4000fffe03f */
[----:B------:R-:W-:Y:S02]  /*1420*/  UIADD3 UR10, UR4, 0x5f, URZ ;  /* 0x0000005f040a7890 */ /* 0x000fe4000fffe03f */
[----:B------:R-:W-:Y:S02]  /*1430*/  UISETP.GE.AND UP1, UPT, UR5, 0x1, UPT ;  /* 0x000000010500788c */ /* 0x000fe4000bf26270 */
[----:B------:R-:W-:Y:S02]  /*1440*/  UIMAD.WIDE UR8, UR8, 0x2aaaaaab, URZ ;  /* 0x2aaaaaab080878a5 */ /* 0x000fe4000f8e023f */
[----:B------:R-:W-:Y:S01]  /*1450*/  UIMAD.WIDE UR10, UR10, 0x2aaaaaab, URZ ;  /* 0x2aaaaaab0a0a78a5 */ /* 0x000fe2000f8e023f */
[----:B------:R-:W-:Y:S01]  /*1460*/  @UP0 ULDC UR12, c[0x0][0x44c] ;  /* 0x00011300000c0ab9 */ /* 0x000fe20000000800 */
[----:B------:R-:W-:Y:S01]  /*1470*/  USHF.R.U32.HI UR4, URZ, 0x1f, UR9 ;  /* 0x0000001f3f047899 */ /* 0x000fe20008011609 */
[----:B------:R-:W-:Y:S01]  /*1480*/  PLOP3.LUT P0, PT, PT, PT, UP1, 0x40, 0x0 ;  /* 0x000000000000781c */ /* 0x000fe20003f0e818 */
[----:B------:R-:W-:-:S02]  /*1490*/  UIMAD.WIDE.U32 UR12, UR6, UR12, URZ ;  /* 0x0000000c060c72a5 */ /* 0x000fc4000f8e003f */
[----:B------:R-:W-:Y:S01]  /*14a0*/  USHF.R.U32.HI UR7, URZ, 0x1f, UR11 ;  /* 0x0000001f3f077899 */ /* 0x000fe2000801160b */
[----:B------:R-:W-:Y:S01]  /*14b0*/  @UP0 ULDC UR15, c[0x0][0x450] ;  /* 0x00011400000f0ab9 */ /* 0x000fe20000000800 */
[----:B------:R-:W-:Y:S02]  /*14c0*/  UIADD3 UR43, UR42, -UR43, URZ ;  /* 0x8000002b2a2b7290 */ /* 0x000fe4000fffe03f */
[----:B------:R-:W-:Y:S02]  /*14d0*/  @UP0 USHF.R.U32.HI UR6, URZ, UR15, UR13 ;  /* 0x0000000f3f060299 */ /* 0x000fe4000801160d */
[----:B------:R-:W-:Y:S02]  /*14e0*/  ULEA.HI.SX32 UR4, UR9, UR4, 0x1c ;  /* 0x0000000409047291 */ /* 0x000fe4000f8fe23f */
[----:B------:R-:W-:Y:S02]  /*14f0*/  ULEA.HI.SX32 UR7, UR11, UR7, 0x1c ;  /* 0x000000070b077291 */ /* 0x000fe4000f8fe23f */
[----:B------:R-:W-:-:S02]  /*1500*/  UIADD3 UR6, UR43, UR6, URZ ;  /* 0x000000062b067290 */ /* 0x000fc4000fffe03f */
[----:B------:R-:W-:Y:S01]  /*1510*/  UISETP.LT.AND UP0, UPT, UR4, UR7, UPT ;  /* 0x000000070400728c */ /* 0x000fe2000bf01270 */
[----:B------:R-:W-:Y:S02]  /*1520*/  ULDC UR14, c[0x0][0x9dc] ;  /* 0x00027700000e7ab9 */ /* 0x000fe40000000800 */
[----:B------:R-:W-:Y:S02]  /*1530*/  UIADD3 UR8, UR6, -UR14, URZ ;  /* 0x8000000e06087290 */ /* 0x000fe4000fffe03f */
[----:B------:R-:W-:Y:S01]  /*1540*/  USEL UR9, UR4, UR7, UP0 ;  /* 0x0000000704097287 */ /* 0x000fe20008000000 */
        /* <DEDUP_REMOVED lines=12> */
.L_x_10976:
[----:B------:R-:W-:-:S11]  /*1610*/  UISETP.NE.AND UP0, UPT, UR5, 0x1, UPT ;  /* 0x000000010500788c */ /* 0x000fd6000bf05270 */
[----:B------:R-:W-:Y:S02]  /*1620*/  @UP0 ULDC.64 UR10, c[0x0][0x9e8] ;  /* 0x00027a00000a0ab9 */ /* 0x000fe40000000a00 */
[----:B------:R-:W-:-:S04]  /*1630*/  UIMAD.WIDE.U32 UR6, UR4, UR10, URZ ;  /* 0x0000000a040672a5 */ /* 0x000fc8000f8e003f */
[----:B------:R-:W-:-:S12]  /*1640*/  @UP0 USHF.R.U32.HI UR4, URZ, UR11, UR7 ;  /* 0x0000000b3f040299 */ /* 0x000fd80008011607 */
.L_x_10977:
[----:B------:R-:W-:-:S04]  /*1650*/  UIMAD UR4, UR4, UR5, URZ ;  /* 0x00000005040472a4 */ /* 0x000fc8000f8e023f */
[----:B------:R-:W-:-:S04]  /*1660*/  UISETP.LT.AND UP0, UPT, UR8, UR4, UPT ;  /* 0x000000040800728c */ /* 0x000fc8000bf01270 */
[----:B------:R-:W-:-:S12]  /*1670*/  USEL UR8, UR8, UR4, !UP0 ;  /* 0x0000000408087287 */ /* 0x000fd8000c000000 */
.L_x_10975:
[----:B------:R-:W-:Y:S02]  /*1680*/  UIMAD.WIDE UR4, UR8, 0x2aaaaaab, URZ ;  /* 0x2aaaaaab080478a5 */ /* 0x000fe4000f8e023f */
[----:B------:R-:W-:Y:S02]  /*1690*/  ULOP3.LUT UR40, UR59, 0xffff, URZ, 0xc0, !UPT ;  /* 0x0000ffff3b287892 */ /* 0x000fe4000f8ec03f */
[----:B------:R-:W-:-:S04]  /*16a0*/  USHF.R.U32.HI UR4, URZ, 0x1f, UR5 ;  /* 0x0000001f3f047899 */ /* 0x000fc80008011605 */
[----:B------:R-:W-:-:S04]  /*16b0*/  ULEA.HI.SX32 UR4, UR5, UR4, 0x1c ;  /* 0x0000000405047291 */ /* 0x000fc8000f8fe23f */
        /* <DEDUP_REMOVED lines=9> */
[----:B--2---:R-:W-:Y:S01]  /*1750*/  IMAD.U32 R3, RZ, RZ, UR11 ;  /* 0x0000000bff037e24 */ /* 0x004fe2000f8e00ff */
        /* <DEDUP_REMOVED lines=33> */
.L_x_10978:
[----:B------:R-:W-:Y:S01]  /*1970*/  UIMAD UR40, UR40, UR4, UR10 ;  /* 0x00000004282872a4 */ /* 0x000fe2000f8e020a */
[----:B------:R-:W-:Y:S01]  /*1980*/  IMAD.U32 R168, RZ, RZ, UR9 ;  /* 0x00000009ffa87e24 */ /* 0x000fe2000f8e00ff */
[----:B------:R-:W-:Y:S01]  /*1990*/  PLOP3.LUT P0, PT, PT, PT, PT, 0x80, 0x0 ;  /* 0x000000000000781c */ /* 0x000fe20003f0f070 */
[----:B--2---:R-:W-:-:S05]  /*19a0*/  IMAD.U32 R3, RZ, RZ, UR4 ;  /* 0x00000004ff037e24 */ /* 0x004fca000f8e00ff */
[----:B------:R-:W-:-:S04]  /*19b0*/  VIADDMNMX R168, R3, UR40, R168, PT ;  /* 0x0000002803a87c46 */ /* 0x000fc8000b8001a8 */
[----:B------:R-:W-:-:S13]  /*19c0*/  ISETP.GT.AND P1, PT, R168, UR40, PT ;  /* 0x00000028a8007c0c */ /* 0x000fda000bf24270 */
[----:B------:R-:W-:Y:S05]  /*19d0*/  @!P1 BRA `(.L_x_10979) ;  /* 0x00000150009c9947 */ /* 0x000fea0003800000 */
[----:B------:R-:W-:Y:S01]  /*19e0*/  SHF.R.S32.HI R0, RZ, 0x1f, R37 ;  /* 0x0000001fff007819 */ /* 0x000fe20000011425 */
[----:B------:R-:W-:Y:S01]  /*19f0*/  VIADD R12, R33, 0x18400 ;  /* 0x00018400210c7836 */ /* 0x000fe20000000000 */
[----:B------:R-:W-:Y:S01]  /*1a00*/  STL.64 [R1+0x58], RZ ;  /* 0x000058ff01007387 */ /* 0x000fe20000100a00 */
[----:B------:R-:W-:Y:S01]  /*1a10*/  IMAD.MOV.U32 R4, RZ, RZ, 0x1 ;  /* 0x00000001ff047424 */ /* 0x000fe200078e00ff */
[----:B------:R-:W-:Y:S01]  /*1a20*/  LEA.HI R39, R0, R37, RZ, 0x7 ;  /* 0x0000002500277211 */ /* 0x000fe200078f38ff */
[----:B------:R-:W-:Y:S01]  /*1a30*/  IMAD.MOV.U32 R5, RZ, RZ, RZ ;  /* 0x000000ffff057224 */ /* 0x000fe200078e00ff */
[----:B------:R-:W-:Y:S01]  /*1a40*/  STL.128 [R1+0x90], RZ ;  /* 0x000090ff01007387 */ /* 0x000fe20000100c00 */
[----:B------:R-:W-:Y:S01]  /*1a50*/  IMAD.MOV.U32 R6, RZ, RZ, 0x1 ;  /* 0x00000001ff067424 */ /* 0x000fe200078e00ff */
[----:B------:R-:W-:Y:S01]  /*1a60*/  SHF.R.S32.HI R45, RZ, 0x7, R39 ;  /* 0x00000007ff2d7819 */ /* 0x000fe20000011427 */
[----:B------:R-:W-:Y:S01]  /*1a70*/  IMAD.MOV.U32 R7, RZ, RZ, RZ ;  /* 0x000000ffff077224 */ /* 0x000fe200078e00ff */
[----:B------:R-:W-:Y:S01]  /*1a80*/  STL.128 [R1+0xa0], RZ ;  /* 0x0000a0ff01007387 */ /* 0x000fe20000100c00 */
[----:B------:R-:W-:Y:S01]  /*1a90*/  IMAD.MOV.U32 R11, RZ, RZ, 0x40000040 ;  /* 0x40000040ff0b7424 */ /* 0x000fe200078e00ff */
[----:B------:R-:W-:Y:S01]  /*1aa0*/  LOP3.LUT P0, RZ, R12, 0x1bf, RZ, 0xc0, !PT ;  /* 0x000001bf0cff7812 */ /* 0x000fe2000780c0ff */
[----:B------:R-:W-:Y:S01]  /*1ab0*/  IMAD.MOV.U32 R9, RZ, RZ, 0x40000040 ;  /* 0x40000040ff097424 */ /* 0x000fe200078e00ff */
[----:B------:R-:W0:Y:S04]  /*1ac0*/  SHFL.IDX PT, R0, R45, RZ, 0x1f ;  /* 0x00001fff2d007589 */ /* 0x000e2800000e0000 */
[----:B------:R1:W-:Y:S04]  /*1ad0*/  STL.128 [R1+0x60], R4 ;  /* 0x0000600401007387 */ /* 0x0003e80000100c00 */
[----:B------:R1:W-:Y:S04]  /*1ae0*/  STL.128 [R1+0xb0], RZ ;  /* 0x0000b0ff01007387 */ /* 0x0003e80000100c00 */
[----:B------:R1:W-:Y:S04]  /*1af0*/  STL.128 [R1+0xc0], RZ ;  /* 0x0000c0ff01007387 */ /* 0x0003e80000100c00 */
[----:B------:R1:W-:Y:S04]  /*1b00*/  STL.128 [R1+0xd0], RZ ;  /* 0x0000d0ff01007387 */ /* 0x0003e80000100c00 */
[----:B------:R1:W-:Y:S01]  /*1b10*/  STL.128 [R1+0xe0], RZ ;  /* 0x0000e0ff01007387 */ /* 0x0003e20000100c00 */
[----:B0-----:R-:W-:-:S04]  /*1b20*/  LEA.HI R2, R0, R0, RZ, 0x1 ;  /* 0x0000000000027211 */ /* 0x001fc800078f08ff */
[----:B------:R-:W-:Y:S01]  /*1b30*/  LOP3.LUT R3, R2, 0x1e, RZ, 0xc0, !PT ;  /* 0x0000001e02037812 */ /* 0x000fe200078ec0ff */
[----:B------:R-:W-:-:S04]  /*1b40*/  VIADD R2, R33, 0x1c400 ;  /* 0x0001c40021027836 */ /* 0x000fc80000000000 */
[----:B------:R-:W-:Y:S01]  /*1b50*/  IMAD.IADD R3, R0, 0x1, -R3 ;  /* 0x0000000100037824 */ /* 0x000fe200078e0a03 */
[----:B------:R-:W-:Y:S01]  /*1b60*/  SHF.R.U32.HI R2, RZ, 0x4, R2 ;  /* 0x00000004ff027819 */ /* 0x000fe20000011602 */
[----:B------:R-:W-:Y:S02]  /*1b70*/  VIADD R0, R33, 0x400 ;  /* 0x0000040021007836 */ /* 0x000fe40000000000 */
[----:B------:R-:W-:-:S03]  /*1b80*/  IMAD R3, R3, 0x2000, R12 ;  /* 0x0000200003037824 */ /* 0x000fc600078e020c */
[----:B------:R-:W-:Y:S02]  /*1b90*/  SHF.R.U32.HI R0, RZ, 0x4, R0 ;  /* 0x00000004ff007819 */ /* 0x000fe40000011600 */
[----:B------:R-:W-:Y:S02]  /*1ba0*/  SHF.R.U32.HI R3, RZ, 0x4, R3 ;  /* 0x00000004ff037819 */ /* 0x000fe40000011603 */
[----:B------:R-:W-:Y:S02]  /*1bb0*/  LOP3.LUT R8, R0, 0x3fff, RZ, 0xc0, !PT ;  /* 0x00003fff00087812 */ /* 0x000fe400078ec0ff */
[----:B------:R-:W-:Y:S02]  /*1bc0*/  LOP3.LUT R3, R3, 0x3fff, RZ, 0xc0, !PT ;  /* 0x00003fff03037812 */ /* 0x000fe400078ec0ff */
[----:B------:R-:W-:Y:S02]  /*1bd0*/  LOP3.LUT R0, R2, 0x3fff, RZ, 0xc0, !PT ;  /* 0x00003fff02007812 */ /* 0x000fe400078ec0ff */
[----:B------:R-:W-:-:S02]  /*1be0*/  LOP3.LUT R2, R8, 0x3000000, RZ, 0xfc, !PT ;  /* 0x0300000008027812 */ /* 0x000fc400078efcff */
[----:B------:R-:W-:Y:S01]  /*1bf0*/  LOP3.LUT R8, R3, 0x10000, RZ, 0xfc, !PT ;  /* 0x0001000003087812 */ /* 0x000fe200078efcff */
[----:B------:R-:W-:Y:S01]  /*1c00*/  IMAD.MOV.U32 R3, RZ, RZ, 0x40000040 ;  /* 0x40000040ff037424 */ /* 0x000fe200078e00ff */
[----:B------:R-:W-:-:S04]  /*1c10*/  LOP3.LUT R10, R0, 0x10000, RZ, 0xfc, !PT ;  /* 0x00010000000a7812 */ /* 0x000fc800078efcff */
[----:B------:R1:W-:Y:S04]  /*1c20*/  STL.64 [R1+0x80], R2 ;  /* 0x0000800201007387 */ /* 0x0003e80000100a00 */
        /* <DEDUP_REMOVED lines=18> */
.L_x_10980:
[----:B------:R-:W-:Y:S01]  /*1d50*/  LOP3.LUT R0, R39, 0xffffff80, RZ, 0xc0, !PT ;  /* 0xffffff8027007812 */ /* 0x000fe200078ec0ff */
[----:B------:R-:W0:Y:S01]  /*1d60*/  LDC.64 R68, c[0x0][0x9d8] ;  /* 0x00027600ff447b82 */ /* 0x000e220000000a00 */
[----:B------:R-:W-:Y:S01]  /*1d70*/  VIADD R20, R29, 0xffffff80 ;  /* 0xffffff801d147836 */ /* 0x000fe20000000000 */
[----:B------:R2:W-:Y:S01]  /*1d80*/  STL.64 [R1+0xf8], R42 ;  /* 0x0000f82a01007387 */ /* 0x0005e20000100a00 */
[----:B------:R-:W-:Y:S02]  /*1d90*/  IMAD.U32 R13, RZ, RZ, UR42 ;  /* 0x0000002aff0d7e24 */ /* 0x000fe4000f8e00ff */
[----:B------:R-:W-:Y:S01]  /*1da0*/  IMAD.IADD R37, R37, 0x1, -R0 ;  /* 0x0000000125257824 */ /* 0x000fe200078e0a00 */
[----:B------:R2:W-:Y:S01]  /*1db0*/  STL.64 [R1+0x100], R30 ;  /* 0x0001001e01007387 */ /* 0x0005e20000100a00 */
[----:B------:R-:W-:Y:S01]  /*1dc0*/  IMAD.MOV.U32 R44, RZ, RZ, RZ ;  /* 0x000000ffff2c7224 */ /* 0x000fe200078e00ff */
[----:B-1----:R-:W1:Y:S02]  /*1dd0*/  LDC.64 R8, c[0x0][0x9e8] ;  /* 0x00027a00ff087b82 */ /* 0x002e640000000a00 */
[----:B------:R-:W-:Y:S01]  /*1de0*/  SHF.R.S32.HI R0, RZ, 0x1f, R37 ;  /* 0x0000001fff007819 */ /* 0x000fe20000011425 */
[----:B------:R2:W-:Y:S03]  /*1df0*/  STL.64 [R1+0x140], R26 ;  /* 0x0001401a01007387 */ /* 0x0005e60000100a00 */
[CC--:B------:R-:W-:Y:S01]  /*1e00*/  LEA.HI R11, R0.reuse, R37.reuse, RZ, 0x2 ;  /* 0x00000025000b7211 */ /* 0x0c0fe200078f10ff */
[----:B------:R2:W-:Y:S01]  /*1e10*/  STL [R1+0x10c], R20 ;  /* 0x00010c1401007387 */ /* 0x0005e20000100800 */
[----:B------:R-:W3:Y:S01]  /*1e20*/  LDC R12, c[0x0][0x288] ;  /* 0x0000a200ff0c7b82 */ /* 0x000ee20000000800 */
[----:B------:R-:W-:-:S02]  /*1e30*/  LEA.HI R0, R0, R37, RZ, 0x5 ;  /* 0x0000002500007211 */ /* 0x000fc400078f28ff */
[--C-:B------:R-:W-:Y:S01]  /*1e40*/  SHF.R.S32.HI R7, RZ, 0x2, R11.reuse ;  /* 0x00000002ff077819 */ /* 0x100fe2000001140b */
[----:B------:R2:W-:Y:S01]  /*1e50*/  STL.U8 [R1+0x108], RZ ;  /* 0x000108ff01007387 */ /* 0x0005e20000100000 */
[----:B------:R-:W-:Y:S02]  /*1e60*/  SHF.R.S32.HI R2, RZ, 0x1f, R11 ;  /* 0x0000001fff027819 */ /* 0x000fe4000001140b */
[----:B------:R-:W-:Y:S01]  /*1e70*/  SHF.R.S32.HI R0, RZ, 0x5, R0 ;  /* 0x00000005ff007819 */ /* 0x000fe20000011400 */
[----:B------:R-:W4:Y:S01]  /*1e80*/  LDC R6, c[0x0][0x450] ;  /* 0x00011400ff067b82 */ /* 0x000f220000000800 */
[----:B------:R-:W-:Y:S01]  /*1e90*/  LEA.HI R2, R2, R7, RZ, 0x3 ;  /* 0x0000000702027211 */ /* 0x000fe200078f18ff */
[----:B0-----:R-:W-:-:S03]  /*1ea0*/  IMAD.MOV.U32 R14, RZ, RZ, R69 ;  /* 0x000000ffff0e7224 */ /* 0x001fc600078e0045 */
[----:B------:R-:W-:-:S03]  /*1eb0*/  LOP3.LUT R4, R2, 0xfffffff8, RZ, 0xc0, !PT ;  /* 0xfffffff802047812 */ /* 0x000fc600078ec0ff */
[----:B------:R-:W0:Y:S01]  /*1ec0*/  LDC.64 R2, c[0x0][0x9e0] ;  /* 0x00027800ff027b82 */ /* 0x000e220000000a00 */
[----:B-1----:R-:W-:Y:S02]  /*1ed0*/  IMAD.MOV.U32 R46, RZ, RZ, R8 ;  /* 0x000000ffff2e7224 */ /* 0x002fe400078e0008 */
[----:B------:R-:W-:Y:S01]  /*1ee0*/  IMAD.IADD R7, R7, 0x1, -R4 ;  /* 0x0000000107077824 */ /* 0x000fe200078e0a04 */
[----:B------:R-:W-:Y:S01]  /*1ef0*/  LEA.HI R4, R45, R45, RZ, 0x1 ;  /* 0x0000002d2d047211 */ /* 0x000fe200078f08ff */
[----:B------:R-:W-:Y:S02]  /*1f00*/  IMAD.MOV.U32 R47, RZ, RZ, R9 ;  /* 0x000000ffff2f7224 */ /* 0x000fe400078e0009 */
[----:B------:R-:W-:Y:S01]  /*1f10*/  IMAD R7, R0, 0x10, R7 ;  /* 0x0000001000077824 */ /* 0x000fe200078e0207 */
[----:B------:R-:W-:Y:S02]  /*1f20*/  LOP3.LUT R10, R4, 0x3fffffe, RZ, 0xc0, !PT ;  /* 0x03fffffe040a7812 */ /* 0x000fe400078ec0ff */
[----:B------:R-:W4:Y:S01]  /*1f30*/  LDC.64 R4, c[0x0][0x448] ;  /* 0x00011200ff047b82 */ /* 0x000f220000000a00 */
[----:B------:R-:W-:-:S02]  /*1f40*/  LOP3.LUT R0, R11, 0x7ffffffc, RZ, 0xc0, !PT ;  /* 0x7ffffffc0b007812 */ /* 0x000fc400078ec0ff */
[----:B------:R-:W-:-:S03]  /*1f50*/  IMAD.IADD R10, R45, 0x1, -R10 ;  /* 0x000000012d0a7824 */ /* 0x000fc600078e0a0a */
[----:B------:R-:W-:Y:S02]  /*1f60*/  IMAD.IADD R0, R37, 0x1, -R0 ;  /* 0x0000000125007824 */ /* 0x000fe400078e0a00 */
[----:B------:R-:W-:Y:S02]  /*1f70*/  IMAD R10, R10, 0x40, R7 ;  /* 0x000000400a0a7824 */ /* 0x000fe400078e0207 */
[----:B------:R-:W-:Y:S01]  /*1f80*/  IMAD.SHL.U32 R11, R0, 0x2, RZ ;  /* 0x00000002000b7824 */ /* 0x000fe200078e00ff */
[----:B------:R-:W-:Y:S01]  /*1f90*/  SHF.L.U32 R0, RZ, 0x1f, RZ ;  /* 0x0000001fff007819 */ /* 0x000fe200000006ff */
[----:B------:R-:W-:Y:S02]  /*1fa0*/  IMAD.MOV.U32 R7, RZ, RZ, R68 ;  /* 0x000000ffff077224 */ /* 0x000fe400078e0044 */
[----:B0-----:R-:W-:Y:S01]  /*1fb0*/  IMAD.MOV.U32 R15, RZ, RZ, R2 ;  /* 0x000000ffff0f7224 */ /* 0x001fe200078e0002 */
[----:B------:R2:W-:Y:S01]  /*1fc0*/  STL.64 [R1+0xf0], R10 ;  /* 0x0000f00a01007387 */ /* 0x0005e20000100a00 */
[----:B------:R-:W-:-:S03]  /*1fd0*/  IMAD.MOV.U32 R45, RZ, RZ, R3 ;  /* 0x000000ffff2d7224 */ /* 0x000fc600078e0003 */
[----:B---3--:R2:W-:Y:S04]  /*1fe0*/  STL.128 [R1+0x110], R12 ;  /* 0x0001100c01007387 */ /* 0x0085e80000100c00 */
[----:B------:R2:W-:Y:S04]  /*1ff0*/  STL.128 [R1+0x120], R44 ;  /* 0x0001202c01007387 */ /* 0x0005e80000100c00 */
[----:B----4-:R2:W-:Y:S01]  /*2000*/  STL.128 [R1+0x130], R4 ;  /* 0x0001300401007387 */ /* 0x0105e20000100c00 */
[----:B------:R-:W0:Y:S02]  /*2010*/  SYNCS.PHASECHK.TRANS64.TRYWAIT P0, [R33+URZ+0x22800], R0 ;  /* 0x02280000210075a7 */ /* 0x000e24000800017f */
[----:B0-2---:R-:W-:Y:S05]  /*2020*/  @!P0 BRA `(.L_x_10981) ;  /* 0x000001b000188947 */ /* 0x005fea0003800000 */
.L_x_11130:
[----:B------:R-:W2:Y:S04]  /*2030*/  LDL R4, [R1] ;  /* 0x0000000001047983 */ /* 0x000ea80000100800 */
[----:B------:R1:W5:Y:S01]  /*2040*/  LDL.64 R10, [R1+0x1c0] ;  /* 0x0001c000010a7983 */ /* 0x0003620000100a00 */
[----:B------:R-:W-:Y:S01]  /*2050*/  IMAD.MOV.U32 R12, RZ, RZ, R36 ;  /* 0x000000ffff0c7224 */ /* 0x000fe200078e0024 */
[----:B0-----:R-:W-:Y:S01]  /*2060*/  IADD3 R0, P0, R16, 0x400, RZ ;  /* 0x0000040010007810 */ /* 0x001fe20007f1e0ff */
[----:B------:R-:W-:Y:S01]  /*2070*/  IMAD.MOV.U32 R13, RZ, RZ, R65 ;  /* 0x000000ffff0d7224 */ /* 0x000fe200078e0041 */
[----:B------:R-:W-:Y:S01]  /*2080*/  STL.64 [R1+0x148], R24 ;  /* 0x0001481801007387 */ /* 0x000fe20000100a00 */
[----:B------:R-:W-:Y:S01]  /*2090*/  IMAD.MOV.U32 R14, RZ, RZ, R51 ;  /* 0x000000ffff0e7224 */ /* 0x000fe200078e0033 */
[----:B------:R-:W-:Y:S05]  /*20a0*/  WARPSYNC.ALL ;  /* 0x0000000000007948 */ /* 0x000fea0003800000 */
[----:B------:R-:W-:Y:S01]  /*20b0*/  IMAD.MOV.U32 R15, RZ, RZ, R52 ;  /* 0x000000ffff0f7224 */ /* 0x000fe200078e0034 */
[----:B------:R-:W-:Y:S01]  /*20c0*/  BSSY B0, `(.L_x_10982) ;  /* 0x0000025000007945 */ /* 0x000fe20003800000 */
[----:B------:R-:W-:-:S02]  /*20d0*/  IMAD.X R7, RZ, RZ, R17, P0 ;  /* 0x000000ffff077224 */ /* 0x000fc400000e0611 */
[----:B------:R-:W-:Y:S01]  /*20e0*/  IMAD.MOV.U32 R29, RZ, RZ, R59 ;  /* 0x000000ffff1d7224 */ /* 0x000fe200078e003b */
[----:B------:R0:W-:Y:S01]  /*20f0*/  STL.128 [R1+0x150], R12 ;  /* 0x0001500c01007387 */ /* 0x0001e20000100c00 */
[----:B------:R-:W-:Y:S02]  /*2100*/  IMAD.MOV.U32 R30, RZ, RZ, R0 ;  /* 0x000000ffff1e7224 */ /* 0x000fe400078e0000 */
[----:B------:R-:W-:Y:S02]  /*2110*/  IMAD.MOV.U32 R31, RZ, RZ, R7 ;  /* 0x000000ffff1f7224 */ /* 0x000fe400078e0007 */
[----:B------:R-:W-:Y:S02]  /*2120*/  IMAD.MOV.U32 R33, RZ, RZ, R67 ;  /* 0x000000ffff217224 */ /* 0x000fe400078e0043 */
[----:B------:R-:W-:Y:S01]  /*2130*/  VIADD R228, R74, 0x8 ;  /* 0x000000084ae47836 */ /* 0x000fe20000000000 */
[----:B------:R-:W-:Y:S01]  /*2140*/  STL.128 [R1+0x170], R28 ;  /* 0x0001701c01007387 */ /* 0x000fe20000100c00 */
[----:B0-----:R-:W-:-:S02]  /*2150*/  IMAD.MOV.U32 R14, RZ, RZ, R32 ;  /* 0x000000ffff0e7224 */ /* 0x001fc400078e0020 */
[----:B------:R-:W-:Y:S02]  /*2160*/  IMAD.MOV.U32 R15, RZ, RZ, R61 ;  /* 0x000000ffff0f7224 */ /* 0x000fe400078e003d */
[----:B------:R-:W-:Y:S02]  /*2170*/  IMAD.MOV.U32 R12, RZ, RZ, R16 ;  /* 0x000000ffff0c7224 */ /* 0x000fe400078e0010 */
[----:B------:R-:W-:Y:S02]  /*2180*/  IMAD.MOV.U32 R13, RZ, RZ, R17 ;  /* 0x000000ffff0d7224 */ /* 0x000fe400078e0011 */
[----:B------:R-:W-:-:S03]  /*2190*/  IMAD.MOV.U32 R32, RZ, RZ, R38 ;  /* 0x000000ffff207224 */ /* 0x000fc600078e0026 */
        /* <DEDUP_REMOVED lines=10> */
[----:B------:R-:W-:-:S03]  /*2240*/  IMAD.MOV.U32 R35, RZ, RZ, R63 ;  /* 0x000000ffff237224 */ /* 0x000fc600078e003f */
[----:B------:R0:W-:Y:S04]  /*2250*/  STL.128 [R1+0x190], R12 ;  /* 0x0001900c01007387 */ /* 0x0001e80000100c00 */
[----:B------:R1:W-:Y:S01]  /*2260*/  STL.128 [R1+0x1a0], R32 ;  /* 0x0001a02001007387 */ /* 0x0003e20000100c00 */
[----:B0-----:R-:W-:Y:S02]  /*2270*/  IMAD.MOV.U32 R12, RZ, RZ, R55 ;  /* 0x000000ffff0c7224 */ /* 0x001fe400078e0037 */
[----:B------:R-:W-:Y:S02]  /*2280*/  IMAD.MOV.U32 R13, RZ, RZ, R56 ;  /* 0x000000ffff0d7224 */ /* 0x000fe400078e0038 */
[----:B------:R-:W-:Y:S02]  /*2290*/  IMAD.MOV.U32 R14, RZ, RZ, R57 ;  /* 0x000000ffff0e7224 */ /* 0x000fe400078e0039 */
[----:B------:R-:W-:-:S05]  /*22a0*/  IMAD.MOV.U32 R15, RZ, RZ, R58 ;  /* 0x000000ffff0f7224 */ /* 0x000fca00078e003a */
[----:B------:R1:W-:Y:S01]  /*22b0*/  STL.128 [R1+0x1b0], R12 ;  /* 0x0001b00c01007387 */ /* 0x0003e20000100c00 */
[----:B--2---:R-:W-:Y:S01]  /*22c0*/  LOP3.LUT R0, R4, 0x1, RZ, 0xfc, !PT ;  /* 0x0000000104007812 */ /* 0x004fe200078efcff */
[----:B------:R1:W-:Y:S03]  /*22d0*/  BAR.SYNC.DEFER_BLOCKING R228, 0x100 ;  /* 0x000400e40000751d */ /* 0x0003e60000010000 */
[----:B------:R-:W-:-:S13]  /*22e0*/  ISETP.NE.AND P1, PT, R0, 0x3, PT ;  /* 0x000000030000780c */ /* 0x000fda0003f25270 */
[----:B-1----:R-:W-:Y:S05]  /*22f0*/  @!P1 BRA `(.L_x_10983) ;  /* 0x0000000000049947 */ /* 0x002fea0003800000 */
[----:B------:R-:W-:Y:S01]  /*2300*/  BPT.TRAP 0x1 ;  /* 0x000000040000795c */ /* 0x000fe20000300000 */
.L_x_10983:
[----:B------:R-:W-:Y:S05]  /*2310*/  BSYNC B0 ;  /* 0x0000000000007941 */ /* 0x000fea0003800000 */
.L_x_10982:
        /* <DEDUP_REMOVED lines=8> */
.L_x_10985:
[----:B------:R-:W-:Y:S05]  /*23a0*/  BSYNC B0 ;  /* 0x0000000000007941 */ /* 0x000fea0003800000 */
.L_x_10984:
[----:B------:R-:W-:Y:S04]  /*23b0*/  BSSY B0, `(.L_x_10986) ;  /* 0x0000004000007945 */ /* 0x000fe80003800000 */
[----:B-1----:R-:W-:Y:S05]  /*23c0*/  @P0 BRA `(.L_x_10987) ;  /* 0x0000000000080947 */ /* 0x002fea0003800000 */
[----:B------:R-:W1:Y:S02]  /*23d0*/  SYNCS.PHASECHK.TRANS64.TRYWAIT P0, [R10+URZ], R11 ;  /* 0x0000000b0a0075a7 */ /* 0x000e64000800017f */
[----:B-1----:R-:W-:Y:S05]  /*23e0*/  @!P0 BRA `(.L_x_10988) ;  /* 0x000001ac003c8947 */ /* 0x002fea0003800000 */
.L_x_10987:
[----:B------:R-:W-:Y:S05]  /*23f0*/  BSYNC B0 ;  /* 0x0000000000007941 */ /* 0x000fea0003800000 */
.L_x_10986:
[----:B------:R-:W2:Y:S04]  /*2400*/  LDL R7, [R1+0x1c0] ;  /* 0x0001c00001077983 */ /* 0x000ea80000100800 */
[----:B01----:R-:W2:Y:S01]  /*2410*/  LDL.64 R10, [R1+0x78] ;  /* 0x00007800010a7983 */ /* 0x003ea20000100a00 */
[----:B------:R-:W-:Y:S05]  /*2420*/  WARPSYNC.ALL ;  /* 0x0000000000007948 */ /* 0x000fea0003800000 */
[----:B------:R-:W3:Y:S04]  /*2430*/  LDL.64 R14, [R1+0x70] ;  /* 0x00007000010e7983 */ /* 0x000ee80000100a00 */
[----:B------:R-:W4:Y:S04]  /*2440*/  LDL.64 R12, [R1+0x70] ;  /* 0x00007000010c7983 */ /* 0x000f280000100a00 */
[----:B------:R-:W4:Y:S01]  /*2450*/  LDL.64 R20, [R1+0x70] ;  /* 0x0000700001147983 */ /* 0x000f220000100a00 */
[----:B--2---:R-:W-:-:S03]  /*2460*/  IMAD R10, R7, 0x300, R10 ;  /* 0x00000300070a7824 */ /* 0x004fc600078e020a */
[----:B------:R-:W2:Y:S01]  /*2470*/  LDL.64 R72, [R1+0x70] ;  /* 0x0000700001487983 */ /* 0x000ea20000100a00 */
[----:B------:R-:W-:Y:S01]  /*2480*/  R2UR UR7, R11 ;  /* 0x000000000b0772ca */ /* 0x000fe200000e0000 */
[----:B------:R-:W-:Y:S01]  /*2490*/  WARPGROUP.ARRIVE ;  /* 0x00000000000079c5 */ /* 0x000fe20000000000 */
[----:B------:R-:W-:Y:S01]  /*24a0*/  R2UR UR6, R10 ;  /* 0x000000000a0672ca */ /* 0x000fe200000e0000 */
[----:B------:R-:W2:Y:S04]  /*24b0*/  LDL R4, [R1] ;  /* 0x0000000001047983 */ /* 0x000ea80000100800 */
[----:B------:R0:W5:Y:S04]  /*24c0*/  LDL R0, [R1+0x1c0] ;  /* 0x0001c00001007983 */ /* 0x0001680000100800 */
[----:B------:R0:W5:Y:S01]  /*24d0*/  LDL R75, [R1+0xc] ;  /* 0x00000c00014b7983 */ /* 0x0001620000100800 */
[----:B---3--:R-:W-:-:S02]  /*24e0*/  R2UR UR4, R14 ;  /* 0x000000000e0472ca */ /* 0x008fc400000e0000 */
[----:B------:R-:W-:-:S13]  /*24f0*/  R2UR UR5, R15 ;  /* 0x000000000f0572ca */ /* 0x000fda00000e0000 */
[----:B------:R-:W-:Y:S01]  /*2500*/  HGMMA.64x96x16.F32 R24, gdesc[UR4], RZ, !UPT, gsb0 ;  /* 0x01600000041879f0 */ /* 0x000fe2000c0008ff */
[----:B----4-:R-:W-:Y:S02]  /*2510*/  VIADD R12, R12, 0x2 ;  /* 0x000000020c0c7836 */ /* 0x010fe40000000000 */
[----:B------:R-:W-:Y:S02]  /*2520*/  VIADD R14, R10, 0x2 ;  /* 0x000000020a0e7836 */ /* 0x000fe40000000000 */
[----:B------:R-:W-:Y:S01]  /*2530*/  IMAD.MOV.U32 R15, RZ, RZ, R11 ;  /* 0x000000ffff0f7224 */ /* 0x000fe200078e000b */
[----:B------:R-:W-:Y:S02]  /*2540*/  R2UR UR4, R12 ;  /* 0x000000000c0472ca */ /* 0x000fe400000e0000 */
[----:B------:R-:W-:Y:S02]  /*2550*/  R2UR UR6, R14 ;  /* 0x000000000e0672ca */ /* 0x000fe400000e0000 */
[----:B------:R-:W-:-:S02]  /*2560*/  R2UR UR7, R15 ;  /* 0x000000000f0772ca */ /* 0x000fc400000e0000 */
[----:B------:R-:W-:Y:S01]  /*2570*/  R2UR UR5, R13 ;  /* 0x000000000d0572ca */ /* 0x000fe200000e0000 */
[----:B------:R-:W-:Y:S01]  /*2580*/  VIADD R20, R20, 0x4 ;  /* 0x0000000414147836 */ /* 0x000fe20000000000 */
[----:B------:R-:W-:Y:S02]  /*2590*/  WARPGROUP.DEPBAR.LE gsb0, 0x0 ;  /* 0x00008000000079c5 */ /* 0x000fe40000010000 */
[----:B------:R-:W-:-:S09]  /*25a0*/  WARPGROUP.ARRIVE ;  /* 0x00000000000079c5 */ /* 0x000fd20000000000 */
[----:B------:R-:W-:Y:S01]  /*25b0*/  HGMMA.64x96x16.F32 R24, gdesc[UR4], R24, gsb0 ;  /* 0x01600000041879f0 */ /* 0x000fe20008000818 */
[----:B------:R-:W-:Y:S02]  /*25c0*/  VIADD R12, R10, 0x4 ;  /* 0x000000040a0c7836 */ /* 0x000fe40000000000 */
[----:B------:R-:W-:Y:S01]  /*25d0*/  IMAD.MOV.U32 R13, RZ, RZ, R11 ;  /* 0x000000ffff0d7224 */ /* 0x000fe200078e000b */
[----:B------:R-:W-:Y:S02]  /*25e0*/  R2UR UR4, R20 ;  /* 0x00000000140472ca */ /* 0x000fe400000e0000 */
[----:B------:R-:W-:Y:S02]  /*25f0*/  R2UR UR6, R12 ;  /* 0x000000000c0672ca */ /* 0x000fe400000e0000 */
[----:B------:R-:W-:Y:S02]  /*2600*/  R2UR UR7, R13 ;  /* 0x000000000d0772ca */ /* 0x000fe400000e0000 */
[----:B------:R-:W-:Y:S01]  /*2610*/  R2UR UR5, R21 ;  /* 0x00000000150572ca */ /* 0x000fe200000e0000 */
[----:B------:R-:W-:-:S02]  /*2620*/  VIADD R10, R10, 0x6 ;  /* 0x000000060a0a7836 */ /* 0x000fc40000000000 */
[----:B--2---:R-:W-:Y:S01]  /*2630*/  VIADD R72, R72, 0x6 ;  /* 0x0000000648487836 */ /* 0x004fe20000000000 */
[----:B------:R-:W-:Y:S02]  /*2640*/  WARPGROUP.DEPBAR.LE gsb0, 0x0 ;  /* 0x00008000000079c5 */ /* 0x000fe40000010000 */
[----:B------:R-:W-:-:S07]  /*2650*/  WARPGROUP.ARRIVE ;  /* 0x00000000000079c5 */ /* 0x000fce0000000000 */
[----:B------:R-:W-:Y:S01]  /*2660*/  HGMMA.64x96x16.F32 R24, gdesc[UR4], R24, gsb0 ;  /* 0x01600000041879f0 */ /* 0x000fe20008000818 */
[----:B------:R-:W-:Y:S02]  /*2670*/  R2UR UR6, R10 ;  /* 0x000000000a0672ca */ /* 0x000fe400000e0000 */
[----:B------:R-:W-:Y:S02]  /*2680*/  R2UR UR7, R11 ;  /* 0x000000000b0772ca */ /* 0x000fe400000e0000 */
[----:B------:R-:W-:Y:S02]  /*2690*/  R2UR UR4, R72 ;  /* 0x00000000480472ca */ /* 0x000fe400000e0000 */
[----:B------:R-:W-:Y:S01]  /*26a0*/  R2UR UR5, R73 ;  /* 0x00000000490572ca */ /* 0x000fe200000e0000 */
[----:B------:R-:W-:Y:S01]  /*26b0*/  IMAD.MOV.U32 R229, RZ, RZ, 0x1 ;  /* 0x00000001ffe57424 */ /* 0x000fe200078e00ff */
[----:B------:R0:W-:Y:S04]  /*26c0*/  STL [R1+0x60], RZ ;  /* 0x000060ff01007387 */ /* 0x0001e80000100800 */
[----:B------:R0:W-:Y:S01]  /*26d0*/  STL [R1+0x60], R229 ;  /* 0x000060e501007387 */ /* 0x0001e20000100800 */
[----:B------:R-:W-:-:S03]  /*26e0*/  LOP3.LUT R4, R4, 0x1, RZ, 0xfc, !PT ;  /* 0x0000000104047812 */ /* 0x000fc600078efcff */
[----:B------:R0:W-:Y:S01]  /*26f0*/  STL [R1+0x60], R229 ;  /* 0x000060e501007387 */ /* 0x0001e20000100800 */
[----:B------:R-:W-:Y:S02]  /*2700*/  WARPGROUP.DEPBAR.LE gsb0, 0x0 ;  /* 0x00008000000079c5 */ /* 0x000fe40000010000 */
[----:B------:R-:W-:-:S06]  /*2710*/  WARPGROUP.ARRIVE ;  /* 0x00000000000079c5 */ /* 0x000fcc0000000000 */
[----:B------:R-:W-:Y:S01]  /*2720*/  HGMMA.64x96x16.F32 R24, gdesc[UR4], R24, gsb0 ;  /* 0x01600000041879f0 */ /* 0x000fe20008000818 */
[----:B------:R0:W-:Y:S04]  /*2730*/  STL [R1+0x60], R229 ;  /* 0x000060e501007387 */ /* 0x0001e80000100800 */
[----:B------:R0:W-:Y:S01]  /*2740*/  STL [R1+0x60], R229 ;  /* 0x000060e501007387 */ /* 0x0001e20000100800 */
[----:B------:R-:W-:Y:S02]  /*2750*/  ISETP.NE.AND P0, PT, R4, 0x3, PT ;  /* 0x000000030400780c */ /* 0x000fe40003f05270 */
[----:B------:R-:W-:Y:S01]  /*2760*/  IADD3 R227, -R74, 0xb, RZ ;  /* 0x0000000b4ae37810 */ /* 0x000fe20007ffe1ff */
[----:B------:R-:W-:Y:S01]  /*2770*/  BSSY B0, `(.L_x_10989) ;  /* 0x0000005000007945 */ /* 0x000fe20003800000 */
[----:B------:R-:W-:-:S03]  /*2780*/  WARPGROUP.DEPBAR.LE gsb0, 0x0 ;  /* 0x00008000000079c5 */ /* 0x000fc60000010000 */
[----:B------:R0:W-:Y:S06]  /*2790*/  BAR.ARV R227, 0x100 ;  /* 0x000400e30000751d */ /* 0x0001ec0000002000 */
[----:B------:R-:W-:Y:S05]  /*27a0*/  @!P0 BRA `(.L_x_10990) ;  /* 0x0000000000048947 */ /* 0x000fea0003800000 */
[----:B------:R-:W-:Y:S01]  /*27b0*/  BPT.TRAP 0x1 ;  /* 0x000000040000795c */ /* 0x000fe20000300000 */
.L_x_10990:
[----:B------:R-:W-:Y:S05]  /*27c0*/  BSYNC B0 ;  /* 0x0000000000007941 */ /* 0x000fea0003800000 */
.L_x_10989:
        /* <DEDUP_REMOVED lines=8> */
[----:B------:R-:W3:Y:S04]  /*2850*/  LDL.64 R10, [R1+0x130] ;  /* 0x00013000010a7983 */ /* 0x000ee80000100a00 */
[----:B------:R-:W4:Y:S04]  /*2860*/  LDL R78, [R1+0x138] ;  /* 0x00013800014e7983 */ /* 0x000f280000100800 */
[----:B------:R-:W4:Y:S04]  /*2870*/  LDL.128 R72, [R1+0x110] ;  /* 0x0001100001487983 */ /* 0x000f280000100c00 */
[----:B------:R-:W4:Y:S04]  /*2880*/  LDL.128 R12, [R1+0x120] ;  /* 0x00012000010c7983 */ /* 0x000f280000100c00 */
[----:B--2---:R-:W2:Y:S01]  /*2890*/  LD.E R20, desc[UR36][R20.64] ;  /* 0x0000002414147980 */ /* 0x004ea2000c101900 */
[----:B---3--:R-:W-:-:S02]  /*28a0*/  ISETP.NE.AND P0, PT, R10, 0x1, PT ;  /* 0x000000010a00780c */ /* 0x008fc40003f05270 */
[----:B----4-:R-:W-:Y:S01]  /*28b0*/  ISETP.GE.AND P1, PT, R13, 0x1, PT ;  /* 0x000000010d00780c */ /* 0x010fe20003f26270 */
[----:B------:R-:W-:Y:S01]  /*28c0*/  BSSY B0, `(.L_x_10991) ;  /* 0x00000a2000007945 */ /* 0x000fe20003800000 */
[-C--:B--2---:R-:W-:Y:S01]  /*28d0*/  FMUL.FTZ R7, R24, R20.reuse ;  /* 0x0000001418077220 */ /* 0x084fe20000410000 */
[-C--:B------:R-:W-:Y:S01]  /*28e0*/  FMUL.FTZ R33, R33, R20.reuse ;  /* 0x0000001421217220 */ /* 0x080fe20000410000 */
[-C--:B------:R-:W-:Y:S01]  /*28f0*/  FMUL.FTZ R24, R31, R20.reuse ;  /* 0x000000141f187220 */ /* 0x080fe20000410000 */
[----:B------:R-:W-:Y:S01]  /*2900*/  SHF.R.S32.HI R31, RZ, 0x1f, R76 ;  /* 0x0000001fff1f7819 */ /* 0x000fe2000001144c */
[-C--:B------:R-:W-:Y:S01]  /*2910*/  FMUL.FTZ R29, R29, R20.reuse ;  /* 0x000000141d1d7220 */ /* 0x080fe20000410000 */
[----:B------:R2:W3:Y:S01]  /*2920*/  MUFU.TANH R81, R33 ;  /* 0x0000002100517308 */ /* 0x0004e20000002400 */
[-C--:B------:R-:W-:Y:S01]  /*2930*/  FMUL.FTZ R41, R41, R20.reuse ;  /* 0x0000001429297220 */ /* 0x080fe20000410000 */
[----:B--2---:R-:W-:Y:S01]  /*2940*/  FMUL.FTZ R33, R39, R20 ;  /* 0x0000001427217220 */ /* 0x004fe20000410000 */
[----:B------:R-:W-:-:S05]  /*2950*/  LEA.HI R39, R31, R76, RZ, 0x7 ;  /* 0x0000004c1f277211 */ /* 0x000fca00078f38ff */
[----:B------:R2:W4:Y:S01]  /*2960*/  MUFU.TANH R79, R29 ;  /* 0x0000001d004f7308 */ /* 0x0005220000002400 */
[----:B------:R-:W-:Y:S01]  /*2970*/  FMUL.FTZ R44, R44, R20 ;  /* 0x000000142c2c7220 */ /* 0x000fe20000410000 */
[----:B--2---:R-:W-:-:S06]  /*2980*/  LOP3.LUT R29, R39, 0xffffff80, RZ, 0xc0, !PT ;  /* 0xffffff80271d7812 */ /* 0x004fcc00078ec0ff */
[----:B------:R2:W0:Y:S01]  /*2990*/  MUFU.TANH R85, R41 ;  /* 0x0000002900557308 */ /* 0x0004220000002400 */
[-C--:B------:R-:W-:Y:S01]  /*29a0*/  FMUL.FTZ R21, R30, R20.reuse ;  /* 0x000000141e157220 */ /* 0x080fe20000410000 */
[----:B------:R-:W-:Y:S01]  /*29b0*/  FMUL.FTZ R36, R36, R20 ;  /* 0x0000001424247220 */ /* 0x000fe20000410000 */
[----:B--2---:R-:W-:-:S05]  /*29c0*/  IMAD.IADD R41, R76, 0x1, -R29 ;  /* 0x000000014c297824 */ /* 0x004fca00078e0a1d */
[----:B------:R2:W0:Y:S01]  /*29d0*/  MUFU.TANH R86, R44 ;  /* 0x0000002c00567308 */ /* 0x0004220000002400 */
[-C--:B------:R-:W-:Y:S01]  /*29e0*/  FMUL.FTZ R30, R35, R20.reuse ;  /* 0x00000014231e7220 */ /* 0x080fe20000410000 */
[-C--:B------:R-:W-:Y:S01]  /*29f0*/  FMUL.FTZ R35, R43, R20.reuse ;  /* 0x000000142b237220 */ /* 0x080fe20000410000 */
[-C--:B------:R-:W-:Y:S01]  /*2a00*/  FMUL.FTZ R45, R45, R20.reuse ;  /* 0x000000142d2d7220 */ /* 0x080fe20000410000 */
[----:B------:R-:W-:Y:S01]  /*2a10*/  FMUL.FTZ R4, R27, R20 ;  /* 0x000000141b047220 */ /* 0x000fe20000410000 */
[----:B--2---:R-:W-:-:S03]  /*2a20*/  SHF.R.S32.HI R44, RZ, 0x1f, R41 ;  /* 0x0000001fff2c7819 */ /* 0x004fc60000011429 */
[----:B------:R2:W0:Y:S01]  /*2a30*/  MUFU.TANH R82, R36 ;  /* 0x0000002400527308 */ /* 0x0004220000002400 */
[-C--:B------:R-:W-:Y:S01]  /*2a40*/  FMUL.FTZ R37, R37, R20.reuse ;  /* 0x0000001425257220 */ /* 0x080fe20000410000 */
[----:B------:R-:W-:Y:S01]  /*2a50*/  LEA.HI R43, R44, R41, RZ, 0x2 ;  /* 0x000000292c2b7211 */ /* 0x000fe200078f10ff */
[-C--:B------:R-:W-:Y:S01]  /*2a60*/  FMUL.FTZ R27, R34, R20.reuse ;  /* 0x00000014221b7220 */ /* 0x080fe20000410000 */
[-C--:B------:R-:W-:Y:S02]  /*2a70*/  FMUL.FTZ R34, R42, R20.reuse ;  /* 0x000000142a227220 */ /* 0x080fe40000410000 */
[----:B------:R-:W-:Y:S02]  /*2a80*/  SHF.R.S32.HI R42, RZ, 0x1f, R43 ;  /* 0x0000001fff2a7819 */ /* 0x000fe4000001142b */
[----:B------:R1:W0:Y:S01]  /*2a90*/  MUFU.TANH R87, R45 ;  /* 0x0000002d00577308 */ /* 0x0002220000002400 */
[----:B--2---:R-:W-:Y:S01]  /*2aa0*/  FMUL.FTZ R36, R46, R20 ;  /* 0x000000142e247220 */ /* 0x004fe20000410000 */
[----:B------:R-:W-:-:S06]  /*2ab0*/  LEA.HI R46, R31, R76, RZ, 0x2 ;  /* 0x0000004c1f2e7211 */ /* 0x000fcc00078f10ff */
[----:B------:R2:W0:Y:S01]  /*2ac0*/  MUFU.TANH R83, R37 ;  /* 0x0000002500537308 */ /* 0x0004220000002400 */
[----:B-1----:R-:W-:Y:S02]  /*2ad0*/  SHF.R.S32.HI R45, RZ, 0x2, R43 ;  /* 0x00000002ff2d7819 */ /* 0x002fe4000001142b */
[----:B------:R-:W-:Y:S01]  /*2ae0*/  LEA.HI R44, R44, R41, RZ, 0x5 ;  /* 0x000000292c2c7211 */ /* 0x000fe200078f28ff */
[----:B--2---:R-:W-:Y:S01]  /*2af0*/  FMUL.FTZ R37, R47, R20 ;  /* 0x000000142f257220 */ /* 0x004fe20000410000 */
[----:B------:R-:W-:Y:S02]  /*2b00*/  LOP3.LUT R47, R46, 0xfffffffc, RZ, 0xc0, !PT ;  /* 0xfffffffc2e2f7812 */ /* 0x000fe400078ec0ff */
[----:B------:R-:W-:Y:S02]  /*2b10*/  LEA.HI R46, R42, R45, RZ, 0x3 ;  /* 0x0000002d2a2e7211 */ /* 0x000fe400078f18ff */
[----:B------:R-:W-:Y:S01]  /*2b20*/  SHF.R.S32.HI R42, RZ, 0x7, R39 ;  /* 0x00000007ff2a7819 */ /* 0x000fe20000011427 */
[----:B------:R-:W-:Y:S01]  /*2b30*/  IMAD.IADD R47, R76, 0x1, -R47 ;  /* 0x000000014c2f7824 */ /* 0x000fe200078e0a2f */
[----:B------:R-:W-:-:S02]  /*2b40*/  LOP3.LUT R46, R46, 0xfffffff8, RZ, 0xc0, !PT ;  /* 0xfffffff82e2e7812 */ /* 0x000fc400078ec0ff */
[----:B------:R-:W-:Y:S02]  /*2b50*/  LEA.HI R39, R39, R42, RZ, 0x1 ;  /* 0x0000002a27277211 */ /* 0x000fe400078f08ff */
[----:B------:R-:W-:Y:S01]  /*2b60*/  SHF.R.S32.HI R44, RZ, 0x5, R44 ;  /* 0x00000005ff2c7819 */ /* 0x000fe2000001142c */
[----:B------:R-:W-:Y:S01]  /*2b70*/  IMAD.IADD R46, R45, 0x1, -R46 ;  /* 0x000000012d2e7824 */ /* 0x000fe200078e0a2e */
[----:B------:R-:W-:Y:S02]  /*2b80*/  LOP3.LUT R39, R39, 0x3fffffe, RZ, 0xc0, !PT ;  /* 0x03fffffe27277812 */ /* 0x000fe400078ec0ff */
[----:B------:R-:W-:Y:S01]  /*2b90*/  LEA.HI R45, R47, R47, RZ, 0x1 ;  /* 0x0000002f2f2d7211 */ /* 0x000fe200078f08ff */
[----:B------:R-:W-:Y:S02]  /*2ba0*/  IMAD R77, R77, 0x8, R44 ;  /* 0x000000084d4d7824 */ /* 0x000fe400078e022c */
[----:B------:R-:W-:Y:S01]  /*2bb0*/  IMAD.IADD R39, R42, 0x1, -R39 ;  /* 0x000000012a277824 */ /* 0x000fe200078e0a27 */
[----:B------:R-:W-:Y:S01]  /*2bc0*/  LOP3.LUT R42, R45, 0x1ffffffe, RZ, 0xc0, !PT ;  /* 0x1ffffffe2d2a7812 */ /* 0x000fe200078ec0ff */
[----:B------:R-:W-:-:S04]  /*2bd0*/  IMAD.U32 R46, R77, 0x10, R46 ;  /* 0x000000104d2e7824 */ /* 0x000fc800078e002e */
[----:B------:R-:W-:Y:S02]  /*2be0*/  IMAD.IADD R47, R47, 0x1, -R42 ;  /* 0x000000012f2f7824 */ /* 0x000fe400078e0a2a */
[----:B------:R-:W-:-:S04]  /*2bf0*/  IMAD R46, R39, 0x40, R46 ;  /* 0x00000040272e7824 */ /* 0x000fc800078e022e */
[----:B------:R-:W-:-:S04]  /*2c00*/  IMAD R46, R47, 0x8, R46 ;  /* 0x000000082f2e7824 */ /* 0x000fc800078e022e */
[----:B------:R-:W-:-:S05]  /*2c10*/  @P0 IMAD.HI.U32 R11, R46, R11, RZ ;  /* 0x0000000b2e0b0227 */ /* 0x000fca00078e00ff */
[----:B------:R-:W-:Y:S01]  /*2c20*/  @P0 SHF.R.U32.HI R46, RZ, R78, R11 ;  /* 0x0000004eff2e0219 */ /* 0x000fe2000001160b */
[-C--:B------:R-:W-:Y:S01]  /*2c30*/  FMUL.FTZ R32, R32, R20.reuse ;  /* 0x0000001420207220 */ /* 0x080fe20000410000 */
[-C--:B------:R-:W-:Y:S01]  /*2c40*/  FMUL.FTZ R40, R40, R20.reuse ;  /* 0x0000001428287220 */ /* 0x080fe20000410000 */
[----:B------:R-:W-:Y:S02]  /*2c50*/  LOP3.LUT R10, R43, 0x7ffffffc, RZ, 0xc0, !PT ;  /* 0x7ffffffc2b0a7812 */ /* 0x000fe400078ec0ff */
[----:B------:R-:W1:Y:S01]  /*2c60*/  SHFL.IDX PT, R45, R46, RZ, 0x1c1f ;  /* 0x001c1fff2e2d7589 */ /* 0x000e6200000e0000 */
[----:B------:R-:W-:Y:S01]  /*2c70*/  IMAD R11, R168, -0x60, R73 ;  /* 0xffffffa0a80b7824 */ /* 0x000fe200078e0249 */
[----:B------:R2:W0:Y:S01]  /*2c80*/  MUFU.TANH R80, R32 ;  /* 0x0000002000507308 */ /* 0x0004220000002400 */
[-C--:B------:R-:W-:Y:S01]  /*2c90*/  FMUL.FTZ R0, R26, R20.reuse ;  /* 0x000000141a007220 */ /* 0x080fe20000410000 */
[-C--:B------:R-:W-:Y:S01]  /*2ca0*/  FMUL.FTZ R25, R25, R20.reuse ;  /* 0x0000001419197220 */ /* 0x080fe20000410000 */
[-C--:B------:R-:W-:Y:S01]  /*2cb0*/  FMUL.FTZ R28, R28, R20.reuse ;  /* 0x000000141c1c7220 */ /* 0x080fe20000410000 */
[-C--:B------:R-:W-:Y:S01]  /*2cc0*/  FMUL.FTZ R48, R48, R20.reuse ;  /* 0x0000001430307220 */ /* 0x080fe20000410000 */
[-C--:B------:R-:W-:Y:S01]  /*2cd0*/  FMUL.FTZ R49, R49, R20.reuse ;  /* 0x0000001431317220 */ /* 0x080fe20000410000 */
[-C--:B------:R-:W-:Y:S01]  /*2ce0*/  FMUL.FTZ R52, R52, R20.reuse ;  /* 0x0000001434347220 */ /* 0x080fe20000410000 */
[-C--:B------:R-:W-:Y:S01]  /*2cf0*/  FMUL.FTZ R53, R53, R20.reuse ;  /* 0x0000001435357220 */ /* 0x080fe20000410000 */
[----:B------:R3:W0:Y:S01]  /*2d00*/  MUFU.TANH R84, R40 ;  /* 0x0000002800547308 */ /* 0x0006220000002400 */
        /* <DEDUP_REMOVED lines=21> */
[----:B------:R-:W-:Y:S02]  /*2e60*/  VIADD R39, R11, 0x61 ;  /* 0x000000610b277836 */ /* 0x000fe40000000000 */
[----:B------:R-:W-:Y:S01]  /*2e70*/  FMUL.FTZ R20, R71, R20 ;  /* 0x0000001447147220 */ /* 0x000fe20000410000 */
[----:B------:R-:W2:Y:S01]  /*2e80*/  MUFU.TANH R7, R7 ;  /* 0x0000000700077308 */ /* 0x000ea20000002400 */
[----:B------:R-:W-:Y:S02]  /*2e90*/  IMAD R39, R10, -0x2, R39 ;  /* 0xfffffffe0a277824 */ /* 0x000fe400078e0227 */
[----:B------:R-:W-:Y:S02]  /*2ea0*/  IMAD.MOV.U32 R41, RZ, RZ, -0x60 ;  /* 0xffffffa0ff297424 */ /* 0x000fe400078e00ff */
[----:B------:R-:W-:-:S03]  /*2eb0*/  IMAD.IADD R44, R39, 0x1, -R72 ;  /* 0x00000001272c7824 */ /* 0x000fc600078e0a48 */
[----:B------:R-:W3:Y:S01]  /*2ec0*/  MUFU.TANH R25, R25 ;  /* 0x0000001900197308 */ /* 0x000ee20000002400 */
[----:B------:R-:W-:Y:S01]  /*2ed0*/  VIADD R11, R11, 0x60 ;  /* 0x000000600b0b7836 */ /* 0x000fe20000000000 */
[----:B------:R-:W-:-:S06]  /*2ee0*/  LOP3.LUT R39, RZ, R74, RZ, 0x33, !PT ;  /* 0x0000004aff277212 */ /* 0x000fcc00078e33ff */
[----:B------:R-:W0:Y:S01]  /*2ef0*/  MUFU.TANH R0, R0 ;  /* 0x0000000000007308 */ /* 0x000e220000002400 */
[----:B------:R-:W-:-:S07]  /*2f00*/  IMAD R41, R168, R41, 0x60 ;  /* 0x00000060a8297424 */ /* 0x000fce00078e0229 */
        /* <DEDUP_REMOVED lines=37> */
[----:B------:R-:W-:-:S02]  /*3160*/  IMAD.IADD R44, R44, 0x1, R39 ;  /* 0x000000012c2c7824 */ /* 0x000fc400078e0227 */
[----:B------:R-:W-:Y:S01]  /*3170*/  IMAD R62, R10, -0x2, R41 ;  /* 0xfffffffe0a3e7824 */ /* 0x000fe200078e0229 */
[----:B-1----:R-:W-:Y:S01]  /*3180*/  VIADDMNMX R10, R45, R75, R50, PT ;  /* 0x0000004b2d0a7246 */ /* 0x002fe20003800132 */
[----:B------:R-:W-:-:S03]  /*3190*/  IMAD.IADD R11, R44, 0x1, R45 ;  /* 0x000000012c0b7824 */ /* 0x000fc600078e022d */
[----:B------:R1:W0:Y:S02]  /*31a0*/  MUFU.TANH R51, R54 ;  /* 0x0000003600337308 */ /* 0x0002240000002400 */
[----:B-1----:R-:W-:Y:S01]  /*31b0*/  IMAD.IADD R54, R41, 0x1, R12 ;  /* 0x0000000129367824 */ /* 0x002fe200078e020c */
        /* <DEDUP_REMOVED lines=11> */
.L_x_10994:
[----:B------:R-:W-:-:S13]  /*3270*/  ISETP.NE.AND P0, PT, R13, 0x1, PT ;  /* 0x000000010d00780c */ /* 0x000fda0003f05270 */
[----:B------:R-:W-:-:S05]  /*3280*/  @P0 IMAD.HI.U32 R20, R12, R14, RZ ;  /* 0x0000000e0c140227 */ /* 0x000fca00078e00ff */
[----:B------:R-:W-:-:S07]  /*3290*/  @P0 SHF.R.U32.HI R12, RZ, R15, R20 ;  /* 0x0000000fff0c0219 */ /* 0x000fce0000011614 */
.L_x_10995:
[----:B------:R-:W-:Y:S05]  /*32a0*/  BSYNC B1 ;  /* 0x0000000000017941 */ /* 0x000fea0003800000 */
.L_x_10993:
[----:B------:R-:W-:-:S05]  /*32b0*/  IMAD R12, R12, R13, R62 ;  /* 0x0000000d0c0c7224 */ /* 0x000fca00078e023e */
[----:B------:R-:W-:Y:S02]  /*32c0*/  VIMNMX R11, R11, R12, !PT ;  /* 0x0000000c0b0b7248 */ /* 0x000fe40007fe0100 */
[----:B------:R-:W-:-:S07]  /*32d0*/  VIADDMNMX R10, R12, R13, R10, PT ;  /* 0x0000000d0c0a7246 */ /* 0x000fce000380010a */
.L_x_10992:
[----:B------:R-:W-:Y:S05]  /*32e0*/  BSYNC B0 ;  /* 0x0000000000007941 */ /* 0x000fea0003800000 */
.L_x_10991:
[C---:B------:R-:W-:Y:S01]  /*32f0*/  ISETP.GE.AND P1, PT, R54.reuse, 0x9, PT ;  /* 0x000000093600780c */ /* 0x040fe20003f26270 */
[----:B------:R-:W-:Y:S01]  /*3300*/  BSSY B0, `(.L_x_10996) ;  /* 0x0000088000007945 */ /* 0x000fe20003800000 */
[----:B------:R-:W-:Y:S02]  /*3310*/  ISETP.GE.AND P0, PT, R54, 0x2, PT ;  /* 0x000000023600780c */ /* 0x000fe40003f06270 */
        /* <DEDUP_REMOVED lines=40> */
[C---:B------:R-:W-:Y:S02]  /*35a0*/  ISETP.GT.AND P2, PT, R11.reuse, 0x28, !P3 ;  /* 0x000000280b00780c */ /* 0x040fe40005f44270 */
        /* <DEDUP_REMOVED lines=69> */
[----:B------:R-:W0:Y:S02]  /*3a00*/  SHFL.IDX PT, R11, R46, 0x1, 0x1c1f ;  /* 0x003c1f002e0b7f89 */ /* 0x000e2400000e0000 */
        /* <DEDUP_REMOVED lines=16> */
.L_x_10999:
[----:B------:R-:W-:-:S13]  /*3b10*/  ISETP.NE.AND P6, PT, R13, 0x1, PT ;  /* 0x000000010d00780c */ /* 0x000fda0003fc5270 */
[----:B------:R-:W-:-:S05]  /*3b20*/  @P6 IMAD.HI.U32 R14, R72, R14, RZ ;  /* 0x0000000e480e6227 */ /* 0x000fca00078e00ff */
[----:B------:R-:W-:-:S07]  /*3b30*/  @P6 SHF.R.U32.HI R72, RZ, R15, R14 ;  /* 0x0000000fff486219 */ /* 0x000fce000001160e */
.L_x_11000:
[----:B------:R-:W-:Y:S05]  /*3b40*/  BSYNC B1 ;  /* 0x0000000000017941 */ /* 0x000fea0003800000 */
.L_x_10998:
[----:B------:R-:W-:-:S05]  /*3b50*/  IMAD R72, R72, R13, R62 ;  /* 0x0000000d48487224 */ /* 0x000fca00078e023e */
[----:B------:R-:W-:Y:S02]  /*3b60*/  VIADDMNMX R12, R72, R13, R12, PT ;  /* 0x0000000d480c7246 */ /* 0x000fe4000380010c */
[----:B------:R-:W-:-:S07]  /*3b70*/  VIMNMX R7, R7, R72, !PT ;  /* 0x0000004807077248 */ /* 0x000fce0007fe0100 */
.L_x_10997:
[----:B------:R-:W-:Y:S05]  /*3b80*/  BSYNC B0 ;  /* 0x0000000000007941 */ /* 0x000fea0003800000 */
.L_x_10996:
[C---:B------:R-:W-:Y:S01]  /*3b90*/  ISETP.GT.AND P0, PT, R7.reuse, 0x1, !P0 ;  /* 0x000000010700780c */ /* 0x040fe20004704270 */
[----:B------:R-:W2:Y:S01]  /*3ba0*/  LDL R61, [R1+0x1f0] ;  /* 0x0001f000013d7983 */ /* 0x000ea20000100800 */
        /* <DEDUP_REMOVED lines=18> */
[----:B------:R-:W-:Y:S02]  /*3cd0*/  ISETP.GT.AND P0, PT, R7, 0x11, !P1 ;  /* 0x000000110700780c */ /* 0x000fe40004f04270 */
[----:B------:R-:W-:Y:S02]  /*3ce0*/  ISETP.NE.AND P1, PT, R53, RZ, PT ;  /* 0x000000ff3500720c */ /* 0x000fe40003f25270 */
[----:B------:R-:W-:Y:S02]  /*3cf0*/  ISETP.LT.OR P0, PT, R12, 0x12, P0 ;  /* 0x000000120c00780c */ /* 0x000fe40000701670 */
[----:B------:R-:W-:Y:S02]  /*3d00*/  ISETP.GT.AND P4, PT, R7, 0x51, !P4 ;  /* 0x000000510700780c */ /* 0x000fe40006784270 */
[----:B------:R-:W-:-:S02]  /*3d10*/  FSEL R30, R30, -INF , !P0 ;  /* 0xff8000001e1e7808 */ /* 0x000fc40004000000 */
[----:B------:R-:W-:Y:S02]  /*3d20*/  ISETP.GT.AND P0, PT, R7, 0x18, !P6 ;  /* 0x000000180700780c */ /* 0x000fe40007704270 */
[----:B------:R-:W-:Y:S02]  /*3d30*/  ISETP.NE.AND P6, PT, R20, RZ, PT ;  /* 0x000000ff1400720c */ /* 0x000fe40003fc5270 */
[C---:B------:R-:W-:Y:S02]  /*3d40*/  ISETP.LT.OR P0, PT, R12.reuse, 0x19, P0 ;  /* 0x000000190c00780c */ /* 0x040fe40000701670 */
[----:B------:R-:W-:Y:S02]  /*3d50*/  ISETP.LT.OR P3, PT, R12, 0x51, P3 ;  /* 0x000000510c00780c */ /* 0x000fe40001f61670 */
[----:B------:R-:W-:Y:S02]  /*3d60*/  FSEL R32, R32, -INF , !P0 ;  /* 0xff80000020207808 */ /* 0x000fe40004000000 */
[----:B------:R-:W-:-:S02]  /*3d70*/  ISETP.NE.AND P0, PT, R78, RZ, PT ;  /* 0x000000ff4e00720c */ /* 0x000fc40003f05270 */
[----:B------:R-:W-:Y:S02]  /*3d80*/  FSEL R31, R31, -INF , !P2 ;  /* 0xff8000001f1f7808 */ /* 0x000fe40005000000 */
[C---:B------:R-:W-:Y:S02]  /*3d90*/  ISETP.GT.AND P0, PT, R7.reuse, 0x19, !P0 ;  /* 0x000000190700780c */ /* 0x040fe40004704270 */
[----:B------:R-:W-:Y:S02]  /*3da0*/  ISETP.GT.AND P5, PT, R7, 0x58, !P5 ;  /* 0x000000580700780c */ /* 0x000fe40006fa4270 */
[C---:B------:R-:W-:Y:S02]  /*3db0*/  ISETP.LT.OR P0, PT, R12.reuse, 0x1a, P0 ;  /* 0x0000001a0c00780c */ /* 0x040fe40000701670 */
[----:B------:R-:W-:Y:S02]  /*3dc0*/  ISETP.LT.OR P4, PT, R12, 0x52, P4 ;  /* 0x000000520c00780c */ /* 0x000fe40002781670 */
[----:B------:R-:W-:-:S02]  /*3dd0*/  FSEL R33, R33, -INF , !P0 ;  /* 0xff80000021217808 */ /* 0x000fc40004000000 */
[----:B------:R-:W-:Y:S02]  /*3de0*/  ISETP.NE.AND P0, PT, R80, RZ, PT ;  /* 0x000000ff5000720c */ /* 0x000fe40003f05270 */
[----:B------:R-:W-:Y:S02]  /*3df0*/  FSEL R42, R42, -INF , !P3 ;  /* 0xff8000002a2a7808 */ /* 0x000fe40005800000 */
[----:B------:R-:W-:Y:S02]  /*3e00*/  ISETP.GT.AND P0, PT, R7, 0x20, !P0 ;  /* 0x000000200700780c */ /* 0x000fe40004704270 */
[C---:B------:R-:W-:Y:S02]  /*3e10*/  ISETP.LT.OR P5, PT, R12.reuse, 0x59, P5 ;  /* 0x000000590c00780c */ /* 0x040fe40002fa1670 */
        /* <DEDUP_REMOVED lines=51> */
[----:B------:R-:W-:Y:S02]  /*4150*/  ISETP.NE.AND P0, PT, R56, RZ, PT ;  /* 0x000000ff3800720c */ /* 0x000fe40003f05270 */
[----:B------:R-:W-:-:S02]  /*4160*/  FMNMX.FTZ R0, R83, R0, !PT ;  /* 0x0000000053007209 */ /* 0x000fc40007810000 */
[----:B------:R-:W-:Y:S02]  /*4170*/  ISETP.GT.AND P0, PT, R7, 0x41, !P0 ;  /* 0x000000410700780c */ /* 0x000fe40004704270 */
[----:B------:R-:W-:Y:S02]  /*4180*/  FMNMX.FTZ R0, R93, R0, !PT ;  /* 0x000000005d007209 */ /* 0x000fe40007810000 */
[----:B------:R-:W-:Y:S02]  /*4190*/  ISETP.LT.OR P0, PT, R12, 0x42, P0 ;  /* 0x000000420c00780c */ /* 0x000fe40000701670 */
[----:B------:R-:W-:Y:S02]  /*41a0*/  FMNMX.FTZ R0, R85, R0, !PT ;  /* 0x0000000055007209 */ /* 0x000fe40007810000 */
[----:B------:R-:W-:Y:S02]  /*41b0*/  FSEL R54, R26, -INF , !P0 ;  /* 0xff8000001a367808 */ /* 0x000fe40004000000 */
[----:B------:R-:W-:Y:S01]  /*41c0*/  FMNMX.FTZ R0, R95, R0, !PT ;  /* 0x000000005f007209 */ /* 0x000fe20007810000 */
[----:B------:R-:W3:Y:S01]  /*41d0*/  LDL R26, [R1+0x28] ;  /* 0x00002800011a7983 */ /* 0x000ee20000100800 */
[----:B------:R-:W-:-:S02]  /*41e0*/  FSEL R55, R29, -INF , !P1 ;  /* 0xff8000001d377808 */ /* 0x000fc40004800000 */
[----:B------:R-:W-:Y:S01]  /*41f0*/  FMNMX.FTZ R0, R87, R0, !PT ;  /* 0x0000000057007209 */ /* 0x000fe20007810000 */
[----:B------:R0:W5:Y:S01]  /*4200*/  LDL.64 R28, [R1+0x1c0] ;  /* 0x0001c000011c7983 */ /* 0x0001620000100a00 */
[----:B------:R-:W-:Y:S02]  /*4210*/  ISETP.GT.AND P0, PT, R7, 0x59, !P6 ;  /* 0x000000590700780c */ /* 0x000fe40007704270 */
[----:B------:R-:W-:Y:S02]  /*4220*/  FMNMX.FTZ R0, R97, R0, !PT ;  /* 0x0000000061007209 */ /* 0x000fe40007810000 */
[----:B------:R-:W-:Y:S02]  /*4230*/  FSEL R56, R67, -INF , !P4 ;  /* 0xff80000043387808 */ /* 0x000fe40006000000 */
[----:B------:R-:W-:Y:S02]  /*4240*/  FMNMX.FTZ R0, R99, R0, !PT ;  /* 0x0000000063007209 */ /* 0x000fe40007810000 */
[----:B------:R-:W-:-:S02]  /*4250*/  ISETP.LT.OR P0, PT, R12, 0x5a, P0 ;  /* 0x0000005a0c00780c */ /* 0x000fc40000701670 */
[----:B------:R-:W-:Y:S02]  /*4260*/  FMNMX.FTZ R0, R101, R0, !PT ;  /* 0x0000000065007209 */ /* 0x000fe40007810000 */
[----:B------:R-:W-:Y:S02]  /*4270*/  FSEL R57, R70, -INF , !P5 ;  /* 0xff80000046397808 */ /* 0x000fe40006800000 */
[----:B------:R-:W-:Y:S02]  /*4280*/  FMNMX.FTZ R0, R103, R0, !PT ;  /* 0x0000000067007209 */ /* 0x000fe40007810000 */
[----:B------:R-:W-:Y:S02]  /*4290*/  FSEL R58, R59, -INF , !P0 ;  /* 0xff8000003b3a7808 */ /* 0x000fe40004000000 */
[----:B------:R-:W-:-:S04]  /*42a0*/  FMNMX.FTZ R0, R105, R0, !PT ;  /* 0x0000000069007209 */ /* 0x000fc80007810000 */
[----:B------:R-:W-:-:S04]  /*42b0*/  FMNMX.FTZ R0, R49, R0, !PT ;  /* 0x0000000031007209 */ /* 0x000fc80007810000 */
[----:B------:R-:W-:-:S04]  /*42c0*/  FMNMX.FTZ R0, R47, R0, !PT ;  /* 0x000000002f007209 */ /* 0x000fc80007810000 */
        /* <DEDUP_REMOVED lines=9> */
[----:B------:R-:W-:-:S03]  /*4360*/  FMNMX.FTZ R0, R36, R11, !PT ;  /* 0x0000000b24007209 */ /* 0x000fc60007810000 */
[----:B------:R-:W1:Y:S01]  /*4370*/  SHFL.BFLY PT, R13, R10, 0x2, 0x1f ;  /* 0x0c401f000a0d7f89 */ /* 0x000e6200000e0000 */
[----:B------:R-:W-:-:S04]  /*4380*/  FMNMX.FTZ R11, R37, R0, !PT ;  /* 0x00000000250b7209 */ /* 0x000fc80007810000 */
[----:B------:R-:W-:-:S04]  /*4390*/  FMNMX.FTZ R11, R38, R11, !PT ;  /* 0x0000000b260b7209 */ /* 0x000fc80007810000 */
[----:B------:R-:W-:-:S04]  /*43a0*/  FMNMX.FTZ R0, R40, R11, !PT ;  /* 0x0000000b28007209 */ /* 0x000fc80007810000 */
[----:B------:R-:W-:-:S04]  /*43b0*/  FMNMX.FTZ R11, R51, R0, !PT ;  /* 0x00000000330b7209 */ /* 0x000fc80007810000 */
[----:B------:R-:W-:-:S04]  /*43c0*/  FMNMX.FTZ R0, R52, R11, !PT ;  /* 0x0000000b34007209 */ /* 0x000fc80007810000 */
[----:B------:R-:W-:Y:S02]  /*43d0*/  FMNMX.FTZ R11, R53, R0, !PT ;  /* 0x00000000350b7209 */ /* 0x000fe40007810000 */
[----:B-1----:R-:W-:Y:S02]  /*43e0*/  FMNMX.FTZ R13, R10, R13, !PT ;  /* 0x0000000d0a0d7209 */ /* 0x002fe40007810000 */
        /* <DEDUP_REMOVED lines=8> */
[----:B-1----:R-:W-:-:S03]  /*4470*/  FMNMX.FTZ R0, R13, R4, !PT ;  /* 0x000000040d007209 */ /* 0x002fc60007810000 */
[----:B------:R-:W-:Y:S04]  /*4480*/  STL.64 [R1+0x1d0], R10 ;  /* 0x0001d00a01007387 */ /* 0x000fe80000100a00 */
[----:B------:R1:W-:Y:S04]  /*4490*/  STL [R1+0x1d0], R0 ;  /* 0x0001d00001007387 */ /* 0x0003e80000100800 */
[----:B------:R-:W2:Y:S04]  /*44a0*/  LDL R7, [R1+0x1d0] ;  /* 0x0001d00001077983 */ /* 0x000ea80000100800 */
[----:B------:R-:W4:Y:S01]  /*44b0*/  LDL R24, [R1+0x1d4] ;  /* 0x0001d40001187983 */ /* 0x000f220000100800 */
[----:B------:R-:W-:Y:S01]  /*44c0*/  BSSY B0, `(.L_x_11001) ;  /* 0x00000b7000007945 */ /* 0x000fe20003800000 */
[----:B--2---:R-:W-:Y:S01]  /*44d0*/  FMUL.FTZ R4, R61, R7 ;  /* 0x000000073d047220 */ /* 0x004fe20000410000 */
[----:B------:R-:W-:-:S04]  /*44e0*/  FSETP.NEU.FTZ.AND P0, PT, R7, -INF , PT ;  /* 0xff8000000700780b */ /* 0x000fc80003f1d000 */
[----:B------:R-:W-:-:S05]  /*44f0*/  FSEL R4, R4, RZ, P0 ;  /* 0x000000ff04047208 */ /* 0x000fca0000000000 */
[----:B------:R-:W-:-:S04]  /*4500*/  FFMA.FTZ R59, R81, R61, -R4 ;  /* 0x0000003d513b7223 */ /* 0x000fc80000010804 */
[----:B------:R4:W-:Y:S02]  /*4510*/  MUFU.EX2 R164, R59 ;  /* 0x0000003b00a47308 */ /* 0x0009e40000000800 */
[----:B----4-:R-:W2:Y:S01]  /*4520*/  SHFL.BFLY PT, R59, R24, 0x2, 0x1f ;  /* 0x0c401f00183b7f89 */ /* 0x010ea200000e0000 */
[----:B-1----:R-:W-:-:S05]  /*4530*/  FFMA.FTZ R0, R77, R61, -R4 ;  /* 0x0000003d4d007223 */ /* 0x002fca0000010804 */
[----:B------:R1:W-:Y:S02]  /*4540*/  MUFU.EX2 R174, R0 ;  /* 0x0000000000ae7308 */ /* 0x0003e40000000800 */
[----:B-1----:R-:W-:-:S06]  /*4550*/  FFMA.FTZ R0, R93, R61, -R4 ;  /* 0x0000003d5d007223 */ /* 0x002fcc0000010804 */
[----:B------:R1:W-:Y:S01]  /*4560*/  MUFU.EX2 R160, R0 ;  /* 0x0000000000a07308 */ /* 0x0003e20000000800 */
[----:B--2---:R-:W-:-:S05]  /*4570*/  FMNMX.FTZ R59, R59, R24, !PT ;  /* 0x000000183b3b7209 */ /* 0x004fca0007810000 */
[----:B-1----:R-:W1:Y:S01]  /*4580*/  SHFL.BFLY PT, R0, R59, 0x1, 0x1f ;  /* 0x0c201f003b007f89 */ /* 0x002e6200000e0000 */
[----:B------:R-:W-:-:S04]  /*4590*/  FFMA.FTZ R10, R79, R61, -R4 ;  /* 0x0000003d4f0a7223 */ /* 0x000fc80000010804 */
[----:B------:R2:W-:Y:S02]  /*45a0*/  MUFU.EX2 R11, R10 ;  /* 0x0000000a000b7308 */ /* 0x0005e40000000800 */
[----:B--2---:R-:W-:-:S06]  /*45b0*/  FFMA.FTZ R10, R85, R61, -R4 ;  /* 0x0000003d550a7223 */ /* 0x004fcc0000010804 */
[----:B------:R2:W-:Y:S01]  /*45c0*/  MUFU.EX2 R21, R10 ;  /* 0x0000000a00157308 */ /* 0x0005e20000000800 */
[----:B-1----:R-:W-:Y:S01]  /*45d0*/  FMNMX.FTZ R0, R59, R0, !PT ;  /* 0x000000003b007209 */ /* 0x002fe20007810000 */
[----:B--2---:R-:W-:-:S03]  /*45e0*/  FFMA.FTZ R10, R103, R61, -R4 ;  /* 0x0000003d670a7223 */ /* 0x004fc60000010804 */
[----:B------:R-:W-:-:S03]  /*45f0*/  FSETP.NEU.FTZ.AND P0, PT, R0, -INF , PT ;  /* 0xff8000000000780b */ /* 0x000fc60003f1d000 */
[----:B------:R1:W-:Y:S02]  /*4600*/  MUFU.EX2 R67, R10 ;  /* 0x0000000a00437308 */ /* 0x0003e40000000800 */
[-C--:B-1----:R-:W-:Y:S01]  /*4610*/  FMUL.FTZ R10, R0, R61.reuse ;  /* 0x0000003d000a7220 */ /* 0x082fe20000410000 */
[----:B------:R-:W-:-:S04]  /*4620*/  FFMA.FTZ R7, R63, R61, -R4 ;  /* 0x0000003d3f077223 */ /* 0x000fc80000010804 */
[----:B------:R-:W-:Y:S01]  /*4630*/  FSEL R10, R10, RZ, P0 ;  /* 0x000000ff0a0a7208 */ /* 0x000fe20000000000 */
[----:B------:R-:W-:-:S04]  /*4640*/  FFMA.FTZ R12, R71, R61, -R4 ;  /* 0x0000003d470c7223 */ /* 0x000fc80000010804 */
[-CC-:B------:R-:W-:Y:S01]  /*4650*/  FFMA.FTZ R27, R27, R61.reuse, -R10.reuse ;  /* 0x0000003d1b1b7223 */ /* 0x180fe2000001080a */
[-CC-:B------:R-:W-:Y:S01]  /*4660*/  FFMA.FTZ R44, R44, R61.reuse, -R10.reuse ;  /* 0x0000003d2c2c7223 */ /* 0x180fe2000001080a */
[-CC-:B------:R-:W-:Y:S01]  /*4670*/  FFMA.FTZ R46, R46, R61.reuse, -R10.reuse ;  /* 0x0000003d2e2e7223 */ /* 0x180fe2000001080a */
[----:B------:R-:W-:Y:S01]  /*4680*/  MUFU.EX2 R7, R7 ;  /* 0x0000000700077308 */ /* 0x000fe20000000800 */
[-C--:B------:R-:W-:Y:S01]  /*4690*/  FFMA.FTZ R48, R48, R61.reuse, -R10 ;  /* 0x0000003d30307223 */ /* 0x080fe2000001080a */
[----:B------:R-:W-:-:S06]  /*46a0*/  FFMA.FTZ R13, R89, R61, -R4 ;  /* 0x0000003d590d7223 */ /* 0x000fcc0000010804 */
[----:B------:R-:W1:Y:S01]  /*46b0*/  MUFU.EX2 R12, R12 ;  /* 0x0000000c000c7308 */ /* 0x000e620000000800 */
[----:B------:R-:W-:-:S07]  /*46c0*/  FFMA.FTZ R50, R50, R61, -R10 ;  /* 0x0000003d32327223 */ /* 0x000fce000001080a */
[----:B------:R-:W-:Y:S08]  /*46d0*/  MUFU.EX2 R27, R27 ;  /* 0x0000001b001b7308 */ /* 0x000ff00000000800 */
[----:B------:R-:W2:Y:S01]  /*46e0*/  MUFU.EX2 R44, R44 ;  /* 0x0000002c002c7308 */ /* 0x000ea20000000800 */
[----:B------:R-:W-:-:S07]  /*46f0*/  FFMA.FTZ R25, R25, R61, -R4 ;  /* 0x0000003d19197223 */ /* 0x000fce0000010804 */
[----:B------:R-:W4:Y:S01]  /*4700*/  MUFU.EX2 R46, R46 ;  /* 0x0000002e002e7308 */ /* 0x000f220000000800 */
[-C--:B------:R-:W-:Y:S01]  /*4710*/  FFMA.FTZ R41, R41, R61.reuse, -R4 ;  /* 0x0000003d29297223 */ /* 0x080fe20000010804 */
[-C--:B------:R-:W-:Y:S01]  /*4720*/  FFMA.FTZ R30, R30, R61.reuse, -R10 ;  /* 0x0000003d1e1e7223 */ /* 0x080fe2000001080a */
[----:B------:R-:W-:-:S05]  /*4730*/  FFMA.FTZ R14, R91, R61, -R4 ;  /* 0x0000003d5b0e7223 */ /* 0x000fca0000010804 */
[----:B------:R-:W0:Y:S01]  /*4740*/  MUFU.EX2 R175, R48 ;  /* 0x0000003000af7308 */ /* 0x000e220000000800 */
[-CC-:B------:R-:W-:Y:S01]  /*4750*/  FFMA.FTZ R15, R83, R61.reuse, -R4.reuse ;  /* 0x0000003d530f7223 */ /* 0x180fe20000010804 */
[-CC-:B------:R-:W-:Y:S01]  /*4760*/  FFMA.FTZ R20, R95, R61.reuse, -R4.reuse ;  /* 0x0000003d5f147223 */ /* 0x180fe20000010804 */
[-CC-:B------:R-:W-:Y:S01]  /*4770*/  FFMA.FTZ R60, R87, R61.reuse, -R4.reuse ;  /* 0x0000003d573c7223 */ /* 0x180fe20000010804 */
[-CC-:B------:R-:W-:Y:S01]  /*4780*/  FFMA.FTZ R62, R97, R61.reuse, -R4.reuse ;  /* 0x0000003d613e7223 */ /* 0x180fe20000010804 */
[----:B------:R-:W-:-:S03]  /*4790*/  FFMA.FTZ R64, R99, R61, -R4 ;  /* 0x0000003d63407223 */ /* 0x000fc60000010804 */
[----:B------:R-:W3:Y:S01]  /*47a0*/  MUFU.EX2 R13, R13 ;  /* 0x0000000d000d7308 */ /* 0x000ee20000000800 */
[-CC-:B------:R-:W-:Y:S01]  /*47b0*/  FFMA.FTZ R66, R101, R61.reuse, -R4.reuse ;  /* 0x0000003d65427223 */ /* 0x180fe20000010804 */
[-CC-:B------:R-:W-:Y:S01]  /*47c0*/  FFMA.FTZ R68, R105, R61.reuse, -R4.reuse ;  /* 0x0000003d69447223 */ /* 0x180fe20000010804 */
[-CC-:B------:R-:W-:Y:S01]  /*47d0*/  FFMA.FTZ R49, R49, R61.reuse, -R4.reuse ;  /* 0x0000003d31317223 */ /* 0x180fe20000010804 */
[-CC-:B------:R-:W-:Y:S01]  /*47e0*/  FFMA.FTZ R47, R47, R61.reuse, -R4.reuse ;  /* 0x0000003d2f2f7223 */ /* 0x180fe20000010804 */
[-CC-:B------:R-:W-:Y:S01]  /*47f0*/  FFMA.FTZ R45, R45, R61.reuse, -R4.reuse ;  /* 0x0000003d2d2d7223 */ /* 0x180fe20000010804 */
[-C--:B------:R-:W-:Y:S02]  /*4800*/  FFMA.FTZ R43, R43, R61.reuse, -R4 ;  /* 0x0000003d2b2b7223 */ /* 0x080fe40000010804 */
[----:B------:R-:W3:Y:S01]  /*4810*/  MUFU.EX2 R50, R50 ;  /* 0x0000003200327308 */ /* 0x000ee20000000800 */
[-C--:B------:R-:W-:Y:S01]  /*4820*/  FFMA.FTZ R32, R32, R61.reuse, -R10 ;  /* 0x0000003d20207223 */ /* 0x080fe2000001080a */
[-C--:B------:R-:W-:Y:S01]  /*4830*/  FFMA.FTZ R4, R39, R61.reuse, -R4 ;  /* 0x0000003d27047223 */ /* 0x080fe20000010804 */
[----:B------:R-:W-:-:S05]  /*4840*/  FFMA.FTZ R33, R33, R61, -R10 ;  /* 0x0000003d21217223 */ /* 0x000fca000001080a */
[----:B------:R1:W-:Y:S01]  /*4850*/  MUFU.EX2 R178, R25 ;  /* 0x0000001900b27308 */ /* 0x0003e20000000800 */
[----:B------:R-:W-:-:S07]  /*4860*/  FFMA.FTZ R34, R34, R61, -R10 ;  /* 0x0000003d22227223 */ /* 0x000fce000001080a */
[----:B------:R2:W-:Y:S01]  /*4870*/  MUFU.EX2 R176, R41 ;  /* 0x0000002900b07308 */ /* 0x0005e20000000800 */
[----:B-1----:R-:W-:-:S07]  /*4880*/  FADD.FTZ R25, R7, R12 ;  /* 0x0000000c07197221 */ /* 0x002fce0000010000 */
[----:B------:R-:W1:Y:S01]  /*4890*/  MUFU.EX2 R165, R30 ;  /* 0x0000001e00a57308 */ /* 0x000e620000000800 */
[----:B--2---:R-:W-:-:S04]  /*48a0*/  FADD.FTZ R41, R27, R44 ;  /* 0x0000002c1b297221 */ /* 0x004fc80000010000 */
[----:B----4-:R-:W-:-:S03]  /*48b0*/  FADD.FTZ R24, R46, R41 ;  /* 0x000000292e187221 */ /* 0x010fc60000010000 */
[----:B------:R-:W2:Y:S01]  /*48c0*/  MUFU.EX2 R14, R14 ;  /* 0x0000000e000e7308 */ /* 0x000ea20000000800 */
[----:B------:R-:W-:-:S07]  /*48d0*/  FFMA.FTZ R35, R35, R61, -R10 ;  /* 0x0000003d23237223 */ /* 0x000fce000001080a */
[----:B------:R4:W-:Y:S08]  /*48e0*/  MUFU.EX2 R39, R4 ;  /* 0x0000000400277308 */ /* 0x0009f00000000800 */
[----:B------:R-:W2:Y:S01]  /*48f0*/  MUFU.EX2 R32, R32 ;  /* 0x0000002000207308 */ /* 0x000ea20000000800 */
[----:B----4-:R-:W-:Y:S01]  /*4900*/  FADD.FTZ R4, R174, R25 ;  /* 0x00000019ae047221 */ /* 0x010fe20000010000 */
[----:B0-----:R-:W-:-:S03]  /*4910*/  FADD.FTZ R25, R175, R24 ;  /* 0x00000018af197221 */ /* 0x001fc60000010000 */
[----:B------:R-:W-:-:S03]  /*4920*/  FADD.FTZ R4, R11, R4 ;  /* 0x000000040b047221 */ /* 0x000fc60000010000 */
[----:B------:R-:W0:Y:S01]  /*4930*/  MUFU.EX2 R15, R15 ;  /* 0x0000000f000f7308 */ /* 0x000e220000000800 */
[----:B---3--:R-:W-:Y:S01]  /*4940*/  FADD.FTZ R41, R13, R4 ;  /* 0x000000040d297221 */ /* 0x008fe20000010000 */
[----:B------:R-:W-:-:S06]  /*4950*/  FADD.FTZ R4, R50, R25 ;  /* 0x0000001932047221 */ /* 0x000fcc0000010000 */
[----:B------:R-:W3:Y:S01]  /*4960*/  MUFU.EX2 R33, R33 ;  /* 0x0000002100217308 */ /* 0x000ee20000000800 */
[----:B------:R-:W-:Y:S01]  /*4970*/  FFMA.FTZ R36, R36, R61, -R10 ;  /* 0x0000003d24247223 */ /* 0x000fe2000001080a */
[----:B------:R-:W-:Y:S01]  /*4980*/  FADD.FTZ R41, R164, R41 ;  /* 0x00000029a4297221 */ /* 0x000fe20000010000 */
[----:B-1----:R-:W-:-:S05]  /*4990*/  FADD.FTZ R25, R165, R4 ;  /* 0x00000004a5197221 */ /* 0x002fca0000010000 */
[----:B------:R-:W1:Y:S01]  /*49a0*/  MUFU.EX2 R34, R34 ;  /* 0x0000002200227308 */ /* 0x000e620000000800 */
[----:B------:R-:W-:Y:S01]  /*49b0*/  FFMA.FTZ R37, R37, R61, -R10 ;  /* 0x0000003d25257223 */ /* 0x000fe2000001080a */
[----:B--2---:R-:W-:Y:S01]  /*49c0*/  FADD.FTZ R4, R14, R41 ;  /* 0x000000290e047221 */ /* 0x004fe20000010000 */
[----:B------:R-:W-:-:S05]  /*49d0*/  FADD.FTZ R24, R32, R25 ;  /* 0x0000001920187221 */ /* 0x000fca0000010000 */
[----:B------:R-:W2:Y:S01]  /*49e0*/  MUFU.EX2 R35, R35 ;  /* 0x0000002300237308 */ /* 0x000ea20000000800 */
[----:B------:R-:W-:Y:S01]  /*49f0*/  FFMA.FTZ R38, R38, R61, -R10 ;  /* 0x0000003d26267223 */ /* 0x000fe2000001080a */
[----:B0-----:R-:W-:-:S06]  /*4a00*/  FADD.FTZ R25, R15, R4 ;  /* 0x000000040f197221 */ /* 0x001fcc0000010000 */
[----:B------:R-:W0:Y:S01]  /*4a10*/  MUFU.EX2 R20, R20 ;  /* 0x0000001400147308 */ /* 0x000e220000000800 */
[----:B---3--:R-:W-:-:S07]  /*4a20*/  FADD.FTZ R41, R33, R24 ;  /* 0x0000001821297221 */ /* 0x008fce0000010000 */
[----:B------:R-:W3:Y:S01]  /*4a30*/  MUFU.EX2 R36, R36 ;  /* 0x0000002400247308 */ /* 0x000ee20000000800 */
[----:B------:R-:W-:Y:S01]  /*4a40*/  FFMA.FTZ R40, R40, R61, -R10 ;  /* 0x0000003d28287223 */ /* 0x000fe2000001080a */
[----:B------:R-:W-:-:S06]  /*4a50*/  FADD.FTZ R4, R160, R25 ;  /* 0x00000019a0047221 */ /* 0x000fcc0000010000 */
[----:B------:R-:W4:Y:S01]  /*4a60*/  MUFU.EX2 R63, R60 ;  /* 0x0000003c003f7308 */ /* 0x000f220000000800 */
[----:B-1----:R-:W-:Y:S01]  /*4a70*/  FADD.FTZ R24, R34, R41 ;  /* 0x0000002922187221 */ /* 0x002fe20000010000 */
[----:B------:R-:W-:-:S06]  /*4a80*/  FFMA.FTZ R51, R51, R61, -R10 ;  /* 0x0000003d33337223 */ /* 0x000fcc000001080a */
[----:B------:R-:W1:Y:S01]  /*4a90*/  MUFU.EX2 R37, R37 ;  /* 0x0000002500257308 */ /* 0x000e620000000800 */
[----:B------:R-:W-:Y:S01]  /*4aa0*/  FADD.FTZ R25, R21, R4 ;  /* 0x0000000415197221 */ /* 0x000fe20000010000 */
[----:B--2---:R-:W-:-:S06]  /*4ab0*/  FADD.FTZ R41, R35, R24 ;  /* 0x0000001823297221 */ /* 0x004fcc0000010000 */
[----:B------:R-:W2:Y:S01]  /*4ac0*/  MUFU.EX2 R62, R62 ;  /* 0x0000003e003e7308 */ /* 0x000ea20000000800 */
[----:B------:R-:W-:-:S07]  /*4ad0*/  FFMA.FTZ R52, R52, R61, -R10 ;  /* 0x0000003d34347223 */ /* 0x000fce000001080a */
[----:B------:R-:W2:Y:S01]  /*4ae0*/  MUFU.EX2 R38, R38 ;  /* 0x0000002600267308 */ /* 0x000ea20000000800 */
[----:B0-----:R-:W-:Y:S01]  /*4af0*/  FADD.FTZ R24, R20, R25 ;  /* 0x0000001914187221 */ /* 0x001fe20000010000 */
[----:B---3--:R-:W-:-:S06]  /*4b00*/  FADD.FTZ R30, R36, R41 ;  /* 0x00000029241e7221 */ /* 0x008fcc0000010000 */
[----:B------:R-:W0:Y:S01]  /*4b10*/  MUFU.EX2 R65, R64 ;  /* 0x0000004000417308 */ /* 0x000e220000000800 */
[----:B------:R-:W-:-:S07]  /*4b20*/  FFMA.FTZ R53, R53, R61, -R10 ;  /* 0x0000003d35357223 */ /* 0x000fce000001080a */
[----:B------:R-:W3:Y:S01]  /*4b30*/  MUFU.EX2 R157, R40 ;  /* 0x00000028009d7308 */ /* 0x000ee20000000800 */
[----:B----4-:R-:W-:Y:S01]  /*4b40*/  FADD.FTZ R25, R63, R24 ;  /* 0x000000183f197221 */ /* 0x010fe20000010000 */
[----:B-1----:R-:W-:-:S06]  /*4b50*/  FADD.FTZ R41, R37, R30 ;  /* 0x0000001e25297221 */ /* 0x002fcc0000010000 */
[----:B------:R-:W1:Y:S01]  /*4b60*/  MUFU.EX2 R66, R66 ;  /* 0x0000004200427308 */ /* 0x000e620000000800 */
[----:B------:R-:W-:-:S07]  /*4b70*/  FFMA.FTZ R54, R54, R61, -R10 ;  /* 0x0000003d36367223 */ /* 0x000fce000001080a */
[----:B------:R-:W4:Y:S01]  /*4b80*/  MUFU.EX2 R51, R51 ;  /* 0x0000003300337308 */ /* 0x000f220000000800 */
[----:B--2---:R-:W-:Y:S01]  /*4b90*/  FADD.FTZ R24, R62, R25 ;  /* 0x000000193e187221 */ /* 0x004fe20000010000 */
[----:B------:R-:W-:-:S06]  /*4ba0*/  FADD.FTZ R30, R38, R41 ;  /* 0x00000029261e7221 */ /* 0x000fcc0000010000 */
[----:B------:R-:W2:Y:S01]  /*4bb0*/  MUFU.EX2 R52, R52 ;  /* 0x0000003400347308 */ /* 0x000ea20000000800 */
[----:B------:R-:W-:Y:S01]  /*4bc0*/  FFMA.FTZ R55, R55, R61, -R10 ;  /* 0x0000003d37377223 */ /* 0x000fe2000001080a */
[----:B0-----:R-:W-:-:S06]  /*4bd0*/  FADD.FTZ R25, R65, R24 ;  /* 0x0000001841197221 */ /* 0x001fcc0000010000 */
[----:B------:R-:W0:Y:S01]  /*4be0*/  MUFU.EX2 R68, R68 ;  /* 0x0000004400447308 */ /* 0x000e220000000800 */
[----:B---3--:R-:W-:-:S07]  /*4bf0*/  FADD.FTZ R30, R157, R30 ;  /* 0x0000001e9d1e7221 */ /* 0x008fce0000010000 */
[----:B------:R-:W3:Y:S01]  /*4c00*/  MUFU.EX2 R53, R53 ;  /* 0x0000003500357308 */ /* 0x000ee20000000800 */
[----:B------:R-:W-:Y:S01]  /*4c10*/  FFMA.FTZ R31, R31, R61, -R10 ;  /* 0x0000003d1f1f7223 */ /* 0x000fe2000001080a */
[----:B-1----:R-:W-:-:S06]  /*4c20*/  FADD.FTZ R24, R66, R25 ;  /* 0x0000001942187221 */ /* 0x002fcc0000010000 */
[----:B------:R-:W1:Y:S01]  /*4c30*/  MUFU.EX2 R49, R49 ;  /* 0x0000003100317308 */ /* 0x000e620000000800 */
[----:B----4-:R-:W-:Y:S01]  /*4c40*/  FADD.FTZ R25, R51, R30 ;  /* 0x0000001e33197221 */ /* 0x010fe20000010000 */
[----:B------:R-:W-:-:S06]  /*4c50*/  FFMA.FTZ R42, R42, R61, -R10 ;  /* 0x0000003d2a2a7223 */ /* 0x000fcc000001080a */
[----:B------:R-:W4:Y:S08]  /*4c60*/  MUFU.EX2 R54, R54 ;  /* 0x0000003600367308 */ /* 0x000f300000000800 */
[----:B------:R-:W4:Y:S08]  /*4c70*/  MUFU.EX2 R47, R47 ;  /* 0x0000002f002f7308 */ /* 0x000f300000000800 */
[----:B------:R-:W4:Y:S01]  /*4c80*/  MUFU.EX2 R55, R55 ;  /* 0x0000003700377308 */ /* 0x000f220000000800 */
[----:B------:R-:W-:-:S07]  /*4c90*/  FFMA.FTZ R56, R56, R61, -R10 ;  /* 0x0000003d38387223 */ /* 0x000fce000001080a */
[----:B------:R-:W4:Y:S01]  /*4ca0*/  MUFU.EX2 R154, R45 ;  /* 0x0000002d009a7308 */ /* 0x000f220000000800 */
[----:B------:R-:W-:-:S07]  /*4cb0*/  FFMA.FTZ R57, R57, R61, -R10 ;  /* 0x0000003d39397223 */ /* 0x000fce000001080a */
[----:B------:R2:W4:Y:S02]  /*4cc0*/  MUFU.EX2 R4, R31 ;  /* 0x0000001f00047308 */ /* 0x0005240000000800 */
[----:B--2---:R-:W-:Y:S01]  /*4cd0*/  FADD.FTZ R31, R67, R24 ;  /* 0x00000018431f7221 */ /* 0x004fe20000010000 */
[----:B------:R-:W-:-:S05]  /*4ce0*/  FADD.FTZ R24, R52, R25 ;  /* 0x0000001934187221 */ /* 0x000fca0000010000 */
[----:B------:R-:W2:Y:S01]  /*4cf0*/  MUFU.EX2 R43, R43 ;  /* 0x0000002b002b7308 */ /* 0x000ea20000000800 */
[----:B0-----:R-:W-:Y:S01]  /*4d00*/  FADD.FTZ R30, R68, R31 ;  /* 0x0000001f441e7221 */ /* 0x001fe20000010000 */
[----:B---3--:R-:W-:-:S06]  /*4d10*/  FADD.FTZ R25, R53, R24 ;  /* 0x0000001835197221 */ /* 0x008fcc0000010000 */
[----:B------:R-:W0:Y:S01]  /*4d20*/  MUFU.EX2 R42, R42 ;  /* 0x0000002a002a7308 */ /* 0x000e220000000800 */
[----:B-1----:R-:W-:Y:S01]  /*4d30*/  FADD.FTZ R30, R49, R30 ;  /* 0x0000001e311e7221 */ /* 0x002fe20000010000 */
[----:B----4-:R-:W-:Y:S01]  /*4d40*/  FADD.FTZ R24, R54, R25 ;  /* 0x0000001936187221 */ /* 0x010fe20000010000 */
[----:B------:R-:W-:-:S05]  /*4d50*/  FFMA.FTZ R10, R58, R61, -R10 ;  /* 0x0000003d3a0a7223 */ /* 0x000fca000001080a */
[----:B------:R-:W1:Y:S01]  /*4d60*/  MUFU.EX2 R177, R56 ;  /* 0x0000003800b17308 */ /* 0x000e620000000800 */
[----:B------:R-:W-:Y:S01]  /*4d70*/  FADD.FTZ R25, R47, R30 ;  /* 0x0000001e2f197221 */ /* 0x000fe20000010000 */
[----:B------:R-:W-:-:S06]  /*4d80*/  FADD.FTZ R31, R55, R24 ;  /* 0x00000018371f7221 */ /* 0x000fcc0000010000 */
[----:B------:R-:W3:Y:S01]  /*4d90*/  MUFU.EX2 R57, R57 ;  /* 0x0000003900397308 */ /* 0x000ee20000000800 */
[----:B------:R-:W-:Y:S01]  /*4da0*/  FADD.FTZ R24, R154, R25 ;  /* 0x000000199a187221 */ /* 0x000fe20000010000 */
[----:B------:R-:W-:-:S06]  /*4db0*/  FADD.FTZ R31, R4, R31 ;  /* 0x0000001f041f7221 */ /* 0x000fcc0000010000 */
[----:B------:R-:W4:Y:S01]  /*4dc0*/  MUFU.EX2 R10, R10 ;  /* 0x0000000a000a7308 */ /* 0x000f220000000800 */
[----:B--2---:R-:W-:Y:S01]  /*4dd0*/  FADD.FTZ R25, R43, R24 ;  /* 0x000000182b197221 */ /* 0x004fe20000010000 */
[----:B0-----:R-:W-:-:S03]  /*4de0*/  FADD.FTZ R24, R42, R31 ;  /* 0x0000001f2a187221 */ /* 0x001fc60000010000 */
[----:B------:R-:W-:Y:S01]  /*4df0*/  FADD.FTZ R25, R176, R25 ;  /* 0x00000019b0197221 */ /* 0x000fe20000010000 */
[----:B-1----:R-:W-:-:S03]  /*4e00*/  FADD.FTZ R24, R177, R24 ;  /* 0x00000018b1187221 */ /* 0x002fc60000010000 */
[----:B------:R-:W-:Y:S01]  /*4e10*/  FADD.FTZ R30, R178, R25 ;  /* 0x00000019b21e7221 */ /* 0x000fe20000010000 */
[----:B---3--:R-:W-:-:S03]  /*4e20*/  FADD.FTZ R25, R57, R24 ;  /* 0x0000001839197221 */ /* 0x008fc60000010000 */
[----:B------:R-:W-:Y:S01]  /*4e30*/  FADD.FTZ R24, R39, R30 ;  /* 0x0000001e27187221 */ /* 0x000fe20000010000 */
[----:B----4-:R-:W-:Y:S01]  /*4e40*/  FADD.FTZ R25, R10, R25 ;  /* 0x000000190a197221 */ /* 0x010fe20000010000 */
[----:B------:R0:W-:Y:S01]  /*4e50*/  STL [R1+0x1d4], R0 ;  /* 0x0001d40001007387 */ /* 0x0001e20000100800 */
[----:B------:R-:W-:-:S03]  /*4e60*/  LOP3.LUT R26, R26, 0x1, RZ, 0xfc, !PT ;  /* 0x000000011a1a7812 */ /* 0x000fc600078efcff */
[----:B------:R0:W-:Y:S01]  /*4e70*/  STL.64 [R1+0x1e0], R24 ;  /* 0x0001e01801007387 */ /* 0x0001e20000100a00 */
[----:B------:R-:W-:Y:S02]  /*4e80*/  ISETP.NE.AND P1, PT, R26, 0x3, PT ;  /* 0x000000031a00780c */ /* 0x000fe40003f25270 */
        /* <DEDUP_REMOVED lines=24> */
[----:B0-----:R-:W-:Y:S06]  /*5010*/  @!P1 BRA `(.L_x_11002) ;  /* 0x0000000000049947 */ /* 0x001fec0003800000 */
[----:B------:R-:W-:Y:S01]  /*5020*/  BPT.TRAP 0x1 ;  /* 0x000000040000795c */ /* 0x000fe20000300000 */
.L_x_11002:
[----:B------:R-:W-:Y:S05]  /*5030*/  BSYNC B0 ;  /* 0x0000000000007941 */ /* 0x000fea0003800000 */
.L_x_11001:
[----:B------:R-:W2:Y:S01]  /*5040*/  LDL.64 R10, [R1+0x40] ;  /* 0x00004000010a7983 */ /* 0x000ea20000100a00 */
[----:B------:R-:W-:Y:S01]  /*5050*/  BSSY B0, `(.L_x_11003) ;  /* 0x0000007000007945 */ /* 0x000fe20003800000 */
[----:B--2---:R-:W-:Y:S02]  /*5060*/  MOV R7, R10 ;  /* 0x0000000a00077202 */ /* 0x004fe40000000f00 */
[----:B-----5:R-:W-:-:S03]  /*5070*/  SHF.L.U32 R11, R29, 0x1f, RZ ;  /* 0x0000001f1d0b7819 */ /* 0x020fc600000006ff */
[----:B------:R-:W-:-:S04]  /*5080*/  IMAD R0, R28, 0x8, R7 ;  /* 0x000000081c007824 */ /* 0x000fc800078e0207 */
[----:B------:R0:W1:Y:S01]  /*5090*/  SYNCS.PHASECHK.TRANS64.TRYWAIT P0, [R0+URZ], R11 ;  /* 0x0000000b000075a7 */ /* 0x000062000800017f */
[----:B------:R-:W-:Y:S05]  /*50a0*/  @!P1 BRA `(.L_x_11004) ;  /* 0x0000000000049947 */ /* 0x000fea0003800000 */
[----:B------:R-:W-:Y:S01]  /*50b0*/  BPT.TRAP 0x1 ;  /* 0x000000040000795c */ /* 0x000fe20000300000 */
.L_x_11004:
[----:B------:R-:W-:Y:S05]  /*50c0*/  BSYNC B0 ;  /* 0x0000000000007941 */ /* 0x000fea0003800000 */
.L_x_11003:
[----:B------:R-:W-:Y:S04]  /*50d0*/  BSSY B0, `(.L_x_11005) ;  /* 0x0000004000007945 */ /* 0x000fe80003800000 */
[----:B-1----:R-:W-:Y:S05]  /*50e0*/  @P0 BRA `(.L_x_11006) ;  /* 0x0000000000080947 */ /* 0x002fea0003800000 */
[----:B------:R-:W1:Y:S02]  /*50f0*/  SYNCS.PHASECHK.TRANS64.TRYWAIT P0, [R0+URZ], R11 ;  /* 0x0000000b000075a7 */ /* 0x000e64000800017f */
[----:B-1----:R-:W-:Y:S05]  /*5100*/  @!P0 BRA `(.L_x_11007) ;  /* 0x0000018000088947 */ /* 0x002fea0003800000 */
.L_x_11006:
[----:B------:R-:W-:Y:S05]  /*5110*/  BSYNC B0 ;  /* 0x0000000000007941 */ /* 0x000fea0003800000 */
.L_x_11005:
[----:B------:R-:W2:Y:S04]  /*5120*/  LDL R35, [R1+0x1c0] ;  /* 0x0001c00001237983 */ /* 0x000ea80000100800 */
[----:B01----:R-:W2:Y:S04]  /*5130*/  LDL.64 R10, [R1+0x80] ;  /* 0x00008000010a7983 */ /* 0x003ea80000100a00 */
        /* <DEDUP_REMOVED lines=128> */
[----:B------:R-:W-:Y:S05]  /*5940*/  WARPSYNC.ALL ;  /* 0x0000000000007948 */ /* 0x000fea0003800000 */
[----:B--2---:R-:W-:Y:S01]  /*5950*/  IMAD R10, R35, 0xc00, R10 ;  /* 0x00000c00230a7824 */ /* 0x004fe200078e020a */
[----:B------:R-:W-:-:S04]  /*5960*/  R2UR UR7, R11 ;  /* 0x000000000b0772ca */ /* 0x000fc800000e0000 */
[----:B------:R-:W-:Y:S01]  /*5970*/  R2UR UR6, R10 ;  /* 0x000000000a0672ca */ /* 0x000fe200000e0000 */
        /* <DEDUP_REMOVED lines=69> */
[----:B------:R1:W-:Y:S06]  /*5dd0*/  BAR.SYNC.DEFER_BLOCKING R228, 0x100 ;  /* 0x000400e40000751d */ /* 0x0003ec0000010000 */
[----:B0-----:R-:W-:-:S06]  /*5de0*/  WARPGROUP.ARRIVE ;  /* 0x00000000000079c5 */ /* 0x001fcc0000000000 */
[----:B------:R-:W-:Y:S01]  /*5df0*/  HGMMA.64x256x16.F32 R24, R172, gdesc[UR4].tnspB, RZ, !UPT, gsb0 ;  /* 0x43e00004ac187df0 */ /* 0x000fe2000c0008ff */
[----:B------:R0:W-:Y:S04]  /*5e00*/  STL [R1+0x320], R12 ;  /* 0x0003200c01007387 */ /* 0x0001e80000100800 */
[----:B------:R2:W-:Y:S01]  /*5e10*/  STL [R1+0x324], R13 ;  /* 0x0003240d01007387 */ /* 0x0005e20000100800 */
[----:B0-----:R-:W-:Y:S02]  /*5e20*/  VIADD R12, R10, 0x80 ;  /* 0x000000800a0c7836 */ /* 0x001fe40000000000 */
[----:B--2---:R-:W-:-:S03]  /*5e30*/  IMAD.MOV.U32 R13, RZ, RZ, R11 ;  /* 0x000000ffff0d7224 */ /* 0x004fc600078e000b */
[----:B------:R-:W-:Y:S02]  /*5e40*/  R2UR UR6, R12 ;  /* 0x000000000c0672ca */ /* 0x000fe400000e0000 */
[----:B------:R-:W-:Y:S01]  /*5e50*/  R2UR UR7, R13 ;  /* 0x000000000d0772ca */ /* 0x000fe200000e0000 */
        /* <DEDUP_REMOVED lines=90> */
[----:B------:R-:W-:-:S02]  /*6400*/  VIADD R12, R10, 0x100 ;  /* 0x000001000a0c7836 */ /* 0x000fc40000000000 */
[----:B------:R-:W-:Y:S01]  /*6410*/  IMAD.MOV.U32 R13, RZ, RZ, R11 ;  /* 0x000000ffff0d7224 */ /* 0x000fe200078e000b */
[----:B0-----:R1:W5:Y:S01]  /*6420*/  LDL R7, [R1+0x1c0] ;  /* 0x0001c00001077983 */ /* 0x0013620000100800 */
        /* <DEDUP_REMOVED lines=119> */
[----:B------:R-:W-:Y:S02]  /*6ba0*/  R2UR UR7, R11 ;  /* 0x000000000b0772ca */ /* 0x000fe400000e0000 */
[----:B------:R-:W2:Y:S01]  /*6bb0*/  LDL R11, [R1+0x28] ;  /* 0x00002800010b7983 */ /* 0x000ea20000100800 */
        /* <DEDUP_REMOVED lines=68> */
[----:B------:R-:W2:Y:S04]  /*7000*/  LDL R0, [R1+0x200] ;  /* 0x0002000001007983 */ /* 0x000ea80000100800 */
[----:B0-----:R-:W2:Y:S04]  /*7010*/  LDL R76, [R1+0x204] ;  /* 0x00020400014c7983 */ /* 0x001ea80000100800 */
[----:B------:R-:W2:Y:S04]  /*7020*/  LDL R78, [R1+0x208] ;  /* 0x00020800014e7983 */ /* 0x000ea80000100800 */
[----:B---3--:R-:W3:Y:S04]  /*7030*/  LDL R80, [R1+0x20c] ;  /* 0x00020c0001507983 */ /* 0x008ee80000100800 */
[----:B------:R-:W3:Y:S04]  /*7040*/  LDL R4, [R1+0x210] ;  /* 0x0002100001047983 */ /* 0x000ee80000100800 */
[----:B------:R-:W3:Y:S04]  /*7050*/  LDL R82, [R1+0x214] ;  /* 0x0002140001527983 */ /* 0x000ee80000100800 */
[----:B----4-:R-:W4:Y:S04]  /*7060*/  LDL R84, [R1+0x218] ;  /* 0x0002180001547983 */ /* 0x010f280000100800 */
[----:B------:R-:W4:Y:S04]  /*7070*/  LDL R86, [R1+0x21c] ;  /* 0x00021c0001567983 */ /* 0x000f280000100800 */
        /* <DEDUP_REMOVED lines=120> */
[----:B------:R0:W-:Y:S04]  /*7800*/  STL [R1+0x68], RZ ;  /* 0x000068ff01007387 */ /* 0x0001e80000100800 */
[----:B------:R0:W-:Y:S04]  /*7810*/  STL [R1+0x68], R229 ;  /* 0x000068e501007387 */ /* 0x0001e80000100800 */
[----:B------:R0:W-:Y:S04]  /*7820*/  STL [R1+0x68], R229 ;  /* 0x000068e501007387 */ /* 0x0001e80000100800 */
[----:B------:R0:W-:Y:S01]  /*7830*/  STL [R1+0x68], R229 ;  /* 0x000068e501007387 */ /* 0x0001e20000100800 */
[----:B------:R-:W-:-:S03]  /*7840*/  LOP3.LUT R11, R11, 0x1, RZ, 0xfc, !PT ;  /* 0x000000010b0b7812 */ /* 0x000fc600078efcff */
[----:B------:R0:W-:Y:S04]  /*7850*/  STL [R1+0x68], R229 ;  /* 0x000068e501007387 */ /* 0x0001e80000100800 */
[----:B------:R0:W-:Y:S04]  /*7860*/  STL [R1+0x68], R229 ;  /* 0x000068e501007387 */ /* 0x0001e80000100800 */
[----:B------:R0:W-:Y:S04]  /*7870*/  STL [R1+0x68], R229 ;  /* 0x000068e501007387 */ /* 0x0001e80000100800 */
[----:B------:R0:W-:Y:S04]  /*7880*/  STL [R1+0x200], R0 ;  /* 0x0002000001007387 */ /* 0x0001e80000100800 */
        /* <DEDUP_REMOVED lines=127> */
[----:B------:R-:W-:Y:S01]  /*8080*/  ISETP.NE.AND P0, PT, R11, 0x3, PT ;  /* 0x000000030b00780c */ /* 0x000fe20003f05270 */
[----:B------:R-:W-:-:S12]  /*8090*/  BSSY B0, `(.L_x_11008) ;  /* 0x0000003000007945 */ /* 0x000fd80003800000 */
[----:B0-----:R-:W-:Y:S05]  /*80a0*/  @!P0 BRA `(.L_x_11009) ;  /* 0x0000000000048947 */ /* 0x001fea0003800000 */
[----:B------:R-:W-:Y:S01]  /*80b0*/  BPT.TRAP 0x1 ;  /* 0x000000040000795c */ /* 0x000fe20000300000 */
.L_x_11009:
[----:B------:R-:W-:Y:S05]  /*80c0*/  BSYNC B0 ;  /* 0x0000000000007941 */ /* 0x000fea0003800000 */
.L_x_11008:
        /* <DEDUP_REMOVED lines=30> */
.L_x_11012:
[----:B------:R-:W-:-:S13]  /*82b0*/  ISETP.NE.AND P0, PT, R3, 0x1, PT ;  /* 0x000000010300780c */ /* 0x000fda0003f05270 */
[----:B------:R-:W-:-:S05]  /*82c0*/  @P0 IMAD.HI.U32 R8, R6, R8, RZ ;  /* 0x0000000806080227 */ /* 0x000fca00078e00ff */
[----:B------:R-:W-:-:S07]  /*82d0*/  @P0 SHF.R.U32.HI R6, RZ, R9, R8 ;  /* 0x00000009ff060219 */ /* 0x000fce0000011608 */
.L_x_11013:
[----:B------:R-:W-:Y:S05]  /*82e0*/  BSYNC B0 ;  /* 0x0000000000007941 */ /* 0x000fea0003800000 */
.L_x_11011:
[----:B------:R-:W-:-:S05]  /*82f0*/  IMAD R3, R6, R3, R3 ;  /* 0x0000000306037224 */ /* 0x000fca00078e0203 */
[----:B------:R-:W-:-:S07]  /*8300*/  VIMNMX R2, R2, R3, PT ;  /* 0x0000000302027248 */ /* 0x000fce0003fe0100 */
.L_x_11010:
[----:B------:R-:W-:Y:S01]  /*8310*/  IMAD.HI R2, R2, 0x2aaaaaab, RZ ;  /* 0x2aaaaaab02027827 */ /* 0x000fe200078e02ff */
[----:B------:R-:W-:Y:S04]  /*8320*/  BSSY B1, `(.L_x_11014) ;  /* 0x000000f000017945 */ /* 0x000fe80003800000 */
[----:B------:R-:W-:-:S04]  /*8330*/  SHF.R.U32.HI R3, RZ, 0x1f, R2 ;  /* 0x0000001fff037819 */ /* 0x000fc80000011602 */
[----:B------:R-:W-:-:S04]  /*8340*/  LEA.HI.SX32 R3, R2, R3, 0x1c ;  /* 0x0000000302037211 */ /* 0x000fc800078fe2ff */
[----:B------:R-:W-:-:S04]  /*8350*/  VIMNMX R11, R3, UR40, !PT ;  /* 0x00000028030b7c48 */ /* 0x000fc8000ffe0100 */
[----:B------:R-:W-:-:S13]  /*8360*/  ISETP.GE.AND P0, PT, R0, R11, PT ;  /* 0x0000000b0000720c */ /* 0x000fda0003f06270 */
[----:B------:R-:W-:Y:S05]  /*8370*/  @!P0 BRA `(.L_x_11015) ;  /* 0x0000000000248947 */ /* 0x000fea0003800000 */
[----:B------:R-:W-:Y:S01]  /*8380*/  BSSY B0, `(.L_x_11016) ;  /* 0x0000006000007945 */ /* 0x000fe20003800000 */
.L_x_11017:
[----:B------:R-:W-:-:S07]  /*8390*/  MOV R13, 0x83b0 ;  /* 0x000083b0000d7802 */ /* 0x000fce0000000f00 */
[----:B------:R-:W-:Y:S05]  /*83a0*/  CALL.REL.NOINC `($_ZN7cutlass13device_kernelIN5flash11enable_sm90INS1_16FlashAttnFwdSm90INS1_25CollectiveMainloopFwdSm90ILi2EN4cute5tupleIJNS5_1CILi1EEES8_S8_EEENS6_IJNS7_ILi128EEENS7_ILi96EEENS7_ILi64EEEEEELi256ENS_6half_tEfNS_4arch4Sm90ELb0ELb1ELb1ELb0ELb1ELb0ELb0ELb1ELb0ELb1ELb1ELb0EEENS1_21CollectiveEpilogueFwdINS6_IJSA_NS7_ILi256EEESB_EEES9_SE_SG_Li256ELb0ELb1ELb1ELb0EEENS1_19SingleTileSchedulerILb0ELb1ELb1ELi128EEEEEEEEEvNT_6ParamsE$_ZZN5flash25CollectiveMainloopFwdSm90ILi2EN4cute5tupleIJNS1_1CILi1EEES4_S4_EEENS2_IJNS3_ILi128EEENS3_ILi96EEENS3_ILi64EEEEEELi256EN7cutlass6half_tEfNSA_4arch4Sm90ELb0ELb1ELb1ELb0ELb1ELb0ELb0ELb1ELb0ELb1ELb1ELb0EE3mmaINS_16FlashAttnFwdSm90ISE_NS_21CollectiveEpilogueFwdINS2_IJS6_NS3_ILi256EEES7_EEES5_SB_SD_Li256ELb0ELb1ELb1ELb0EEENS_19SingleTileSchedulerILb0ELb1ELb1ELi128EEEE13SharedStorageENS1_6TensorINS1_11ArrayEngineIfLm128EEENS1_6LayoutINS2_IJNS2_IJNS3_ILi2EEEST_NS3_ILi32EEEEEES4_S4_EEENS2_IJNS2_IJS4_ST_NS3_ILi4EEEEEENS3_ILi0EEESZ_EEEEEEENS_7SoftmaxILi2ELi0EEEEEbRKNSE_6ParamsENSA_13PipelineAsyncILi2EEES19_RNSA_13PipelineStateILj2EEERT0_RT1_iRiRKNS_16SeqlenInfoQKNewKILb0ELb0EEENS2_IJiiiiEEERT_ENKUliT_T0_T1_E_clIZSF_ISO_S12_S14_EbS17_S19_S19_S1C_S1E_S1G_iS1H_S1L_S1M_S1O_EUlRS1P_iE1_NS3_ILb0EEENS3_ILb1EEEEEDaiS1P_S1Q_S1R_) ;  /* 0x0000017800bc7944 */ /* 0x000fea0003c00000 */
[C---:B------:R-:W-:Y:S01]  /*83b0*/  ISETP.GT.AND P0, PT, R0.reuse, R11, PT ;  /* 0x0000000b0000720c */ /* 0x040fe20003f04270 */
[----:B------:R-:W-:-:S12]  /*83c0*/  VIADD R0, R0, 0xffffffff ;  /* 0xffffffff00007836 */ /* 0x000fd80000000000 */
[----:B------:R-:W-:Y:S05]  /*83d0*/  @P0 BRA `(.L_x_11017) ;  /* 0xfffffffc00ec0947 */ /* 0x000fea000383ffff */
[----:B------:R-:W-:Y:S05]  /*83e0*/  BSYNC B0 ;  /* 0x0000000000007941 */ /* 0x000fea0003800000 */
.L_x_11016:
[----:B------:R-:W2:Y:S02]  /*83f0*/  LDL R4, [R1+0x50] ;  /* 0x0000500001047983 */ /* 0x000ea40000100800 */
[----:B--2---:R-:W-:-:S07]  /*8400*/  IMAD.SHL.U32 R4, R4, 0x80, RZ ;  /* 0x0000008004047824 */ /* 0x004fce00078e00ff */
.L_x_11015:
[----:B------:R-:W-:Y:S05]  /*8410*/  BSYNC B1 ;  /* 0x0000000000017941 */ /* 0x000fea0003800000 */
.L_x_11014:
        /* <DEDUP_REMOVED lines=26> */
.L_x_11020:
[----:B------:R-:W-:Y:S02]  /*85c0*/  ULDC UR4, c[0x0][0x9e4] ;  /* 0x0002790000047ab9 */ /* 0x000fe40000000800 */
[----:B------:R-:W-:-:S05]  /*85d0*/  IMAD.U32 R5, RZ, RZ, UR4 ;  /* 0x00000004ff057e24 */ /* 0x000fca000f8e00ff */
[----:B------:R-:W-:-:S13]  /*85e0*/  ISETP.NE.AND P0, PT, R5, 0x1, PT ;  /* 0x000000010500780c */ /* 0x000fda0003f05270 */
[----:B------:R-:W0:Y:S02]  /*85f0*/  @P0 LDC.64 R6, c[0x0][0x9e8] ;  /* 0x00027a00ff060b82 */ /* 0x000e240000000a00 */
[----:B0-----:R-:W-:-:S05]  /*8600*/  @P0 IMAD.HI.U32 R6, R4, R6, RZ ;  /* 0x0000000604060227 */ /* 0x001fca00078e00ff */
[----:B------:R-:W-:-:S07]  /*8610*/  @P0 SHF.R.U32.HI R4, RZ, R7, R6 ;  /* 0x00000007ff040219 */ /* 0x000fce0000011606 */
.L_x_11021:
[----:B------:R-:W-:Y:S05]  /*8620*/  BSYNC B0 ;  /* 0x0000000000007941 */ /* 0x000fea0003800000 */
.L_x_11019:
[----:B------:R-:W-:-:S05]  /*8630*/  IMAD R3, R4, R5, RZ ;  /* 0x0000000504037224 */ /* 0x000fca00078e02ff */
[----:B------:R-:W-:-:S07]  /*8640*/  VIMNMX R2, R2, R3, !PT ;  /* 0x0000000302027248 */ /* 0x000fce0007fe0100 */
.L_x_11018:
[----:B------:R-:W-:-:S04]  /*8650*/  VIADD R2, R2, 0x5f ;  /* 0x0000005f02027836 */ /* 0x000fc80000000000 */
[----:B------:R-:W-:-:S05]  /*8660*/  IMAD.HI R2, R2, 0x2aaaaaab, RZ ;  /* 0x2aaaaaab02027827 */ /* 0x000fca00078e02ff */
[----:B------:R-:W-:-:S04]  /*8670*/  SHF.R.U32.HI R3, RZ, 0x1f, R2 ;  /* 0x0000001fff037819 */ /* 0x000fc80000011602 */
[----:B------:R-:W-:-:S04]  /*8680*/  LEA.HI.SX32 R3, R2, R3, 0x1c ;  /* 0x0000000302037211 */ /* 0x000fc800078fe2ff */
[----:B------:R-:W-:-:S04]  /*8690*/  VIMNMX R3, R3, UR40, !PT ;  /* 0x0000002803037c48 */ /* 0x000fc8000ffe0100 */
[----:B------:R-:W-:-:S13]  /*86a0*/  ISETP.GE.AND P0, PT, R0, R3, PT ;  /* 0x000000030000720c */ /* 0x000fda0003f06270 */
[----:B------:R-:W-:Y:S05]  /*86b0*/  @!P0 BRA `(.L_x_11022) ;  /* 0x0000005c00d88947 */ /* 0x000fea0003800000 */
.L_x_11041:
        /* <DEDUP_REMOVED lines=20> */
.L_x_11024:
[----:B------:R-:W-:Y:S05]  /*8800*/  BSYNC B0 ;  /* 0x0000000000007941 */ /* 0x000fea0003800000 */
.L_x_11023:
[----:B------:R-:W2:Y:S01]  /*8810*/  LDL.64 R8, [R1+0x18] ;  /* 0x0000180001087983 */ /* 0x000ea20000100a00 */
[----:B-----5:R-:W-:Y:S02]  /*8820*/  SHF.L.U32 R7, R6, 0x1f, RZ ;  /* 0x0000001f06077819 */ /* 0x020fe400000006ff */
[----:B--2---:R-:W-:-:S05]  /*8830*/  MOV R5, R8 ;  /* 0x0000000800057202 */ /* 0x004fca0000000f00 */
[----:B------:R-:W-:-:S04]  /*8840*/  IMAD R4, R4, 0x8, R5 ;  /* 0x0000000804047824 */ /* 0x000fc800078e0205 */
[----:B------:R1:W2:Y:S01]  /*8850*/  SYNCS.PHASECHK.TRANS64.TRYWAIT P0, [R4+URZ], R7 ;  /* 0x00000007040075a7 */ /* 0x0002a2000800017f */
[----:B------:R1:W5:Y:S01]  /*8860*/  LDL.64 R8, [R1+0x1c0] ;  /* 0x0001c00001087983 */ /* 0x0003620000100a00 */
[----:B------:R-:W-:Y:S04]  /*8870*/  BSSY B0, `(.L_x_11025) ;  /* 0x0000003000007945 */ /* 0x000fe80003800000 */
[----:B------:R-:W-:Y:S05]  /*8880*/  @!P1 BRA `(.L_x_11026) ;  /* 0x0000000000049947 */ /* 0x000fea0003800000 */
[----:B------:R-:W-:Y:S01]  /*8890*/  BPT.TRAP 0x1 ;  /* 0x000000040000795c */ /* 0x000fe20000300000 */
.L_x_11026:
[----:B------:R-:W-:Y:S05]  /*88a0*/  BSYNC B0 ;  /* 0x0000000000007941 */ /* 0x000fea0003800000 */
.L_x_11025:
[----:B------:R-:W-:Y:S04]  /*88b0*/  BSSY B0, `(.L_x_11027) ;  /* 0x0000006000007945 */ /* 0x000fe80003800000 */
[----:B--2---:R-:W-:Y:S05]  /*88c0*/  @P0 BRA `(.L_x_11028) ;  /* 0x0000000000100947 */ /* 0x004fea0003800000 */
[----:B-----5:R-:W-:Y:S01]  /*88d0*/  IMAD R8, R8, 0x8, R5 ;  /* 0x0000000808087824 */ /* 0x020fe200078e0205 */
[----:B------:R-:W-:-:S04]  /*88e0*/  SHF.L.U32 R9, R9, 0x1f, RZ ;  /* 0x0000001f09097819 */ /* 0x000fc800000006ff */
[----:B------:R-:W2:Y:S02]  /*88f0*/  SYNCS.PHASECHK.TRANS64.TRYWAIT P0, [R8+URZ], R9 ;  /* 0x00000009080075a7 */ /* 0x000ea4000800017f */
[----:B--2---:R-:W-:Y:S05]  /*8900*/  @!P0 BRA `(.L_x_11029) ;  /* 0x00000148001c8947 */ /* 0x004fea0003800000 */
.L_x_11028:
[----:B------:R-:W-:Y:S05]  /*8910*/  BSYNC B0 ;  /* 0x0000000000007941 */ /* 0x000fea0003800000 */
.L_x_11027:
[----:B--2--5:R-:W2:Y:S04]  /*8920*/  LDL R9, [R1+0x1c0] ;  /* 0x0001c00001097983 */ /* 0x024ea80000100800 */
[----:B-1----:R-:W2:Y:S01]  /*8930*/  LDL.64 R4, [R1+0x78] ;  /* 0x0000780001047983 */ /* 0x002ea20000100a00 */
[----:B------:R-:W-:Y:S05]  /*8940*/  WARPSYNC.ALL ;  /* 0x0000000000007948 */ /* 0x000fea0003800000 */
[----:B------:R-:W3:Y:S04]  /*8950*/  LDL.64 R14, [R1+0x70] ;  /* 0x00007000010e7983 */ /* 0x000ee80000100a00 */
[----:B0-----:R-:W4:Y:S04]  /*8960*/  LDL.64 R6, [R1+0x70] ;  /* 0x0000700001067983 */ /* 0x001f280000100a00 */
[----:B------:R-:W4:Y:S01]  /*8970*/  LDL.64 R10, [R1+0x70] ;  /* 0x00007000010a7983 */ /* 0x000f220000100a00 */
[----:B--2---:R-:W-:-:S03]  /*8980*/  IMAD R4, R9, 0x300, R4 ;  /* 0x0000030009047824 */ /* 0x004fc600078e0204 */
[----:B------:R-:W2:Y:S01]  /*8990*/  LDL.64 R12, [R1+0x70] ;  /* 0x00007000010c7983 */ /* 0x000ea20000100a00 */
[----:B------:R-:W-:Y:S01]  /*89a0*/  R2UR UR7, R5 ;  /* 0x00000000050772ca */ /* 0x000fe200000e0000 */
[----:B------:R-:W-:Y:S01]  /*89b0*/  WARPGROUP.ARRIVE ;  /* 0x00000000000079c5 */ /* 0x000fe20000000000 */
[C---:B------:R-:W-:Y:S01]  /*89c0*/  R2UR UR6, R4.reuse ;  /* 0x00000000040672ca */ /* 0x040fe200000e0000 */
[----:B------:R-:W-:Y:S01]  /*89d0*/  VIADD R8, R4, 0x2 ;  /* 0x0000000204087836 */ /* 0x000fe20000000000 */
[----:B------:R0:W5:Y:S01]  /*89e0*/  LDL R19, [R1+0xc] ;  /* 0x00000c0001137983 */ /* 0x0001620000100800 */
[----:B------:R-:W-:Y:S01]  /*89f0*/  IMAD.MOV.U32 R9, RZ, RZ, R5 ;  /* 0x000000ffff097224 */ /* 0x000fe200078e0005 */
[----:B---3--:R-:W-:Y:S02]  /*8a00*/  R2UR UR4, R14 ;  /* 0x000000000e0472ca */ /* 0x008fe400000e0000 */
[----:B------:R-:W-:Y:S01]  /*8a10*/  R2UR UR5, R15 ;  /* 0x000000000f0572ca */ /* 0x000fe200000e0000 */
[----:B------:R0:W5:Y:S04]  /*8a20*/  LDL R14, [R1+0x1c0] ;  /* 0x0001c000010e7983 */ /* 0x0001680000100800 */
[----:B------:R-:W3:Y:S08]  /*8a30*/  LDL R15, [R1] ;  /* 0x00000000010f7983 */ /* 0x000ef00000100800 */
[----:B------:R-:W-:Y:S01]  /*8a40*/  HGMMA.64x96x16.F32 R24, gdesc[UR4], RZ, !UPT, gsb0 ;  /* 0x01600000041879f0 */ /* 0x000fe2000c0008ff */
[----:B----4-:R-:W-:Y:S01]  /*8a50*/  VIADD R6, R6, 0x2 ;  /* 0x0000000206067836 */ /* 0x010fe20000000000 */
[----:B------:R-:W-:-:S02]  /*8a60*/  R2UR UR6, R8 ;  /* 0x00000000080672ca */ /* 0x000fc400000e0000 */
[----:B------:R-:W-:Y:S02]  /*8a70*/  R2UR UR7, R9 ;  /* 0x00000000090772ca */ /* 0x000fe400000e0000 */
[----:B------:R-:W-:Y:S02]  /*8a80*/  R2UR UR4, R6 ;  /* 0x00000000060472ca */ /* 0x000fe400000e0000 */
[----:B------:R-:W-:Y:S01]  /*8a90*/  R2UR UR5, R7 ;  /* 0x00000000070572ca */ /* 0x000fe200000e0000 */
[----:B------:R-:W-:Y:S02]  /*8aa0*/  VIADD R10, R10, 0x4 ;  /* 0x000000040a0a7836 */ /* 0x000fe40000000000 */
[----:B------:R-:W-:Y:S02]  /*8ab0*/  VIADD R6, R4, 0x4 ;  /* 0x0000000404067836 */ /* 0x000fe40000000000 */
[----:B------:R-:W-:Y:S01]  /*8ac0*/  IMAD.MOV.U32 R7, RZ, RZ, R5 ;  /* 0x000000ffff077224 */ /* 0x000fe200078e0005 */
[----:B------:R-:W-:-:S02]  /*8ad0*/  WARPGROUP.DEPBAR.LE gsb0, 0x0 ;  /* 0x00008000000079c5 */ /* 0x000fc40000010000 */
[----:B------:R-:W-:-:S06]  /*8ae0*/  WARPGROUP.ARRIVE ;  /* 0x00000000000079c5 */ /* 0x000fcc0000000000 */
[----:B------:R-:W-:Y:S01]  /*8af0*/  HGMMA.64x96x16.F32 R24, gdesc[UR4], R24, gsb0 ;  /* 0x01600000041879f0 */ /* 0x000fe20008000818 */
[----:B------:R-:W-:Y:S02]  /*8b00*/  R2UR UR6, R6 ;  /* 0x00000000060672ca */ /* 0x000fe400000e0000 */
[----:B------:R-:W-:Y:S02]  /*8b10*/  R2UR UR7, R7 ;  /* 0x00000000070772ca */ /* 0x000fe400000e0000 */
[----:B------:R-:W-:Y:S02]  /*8b20*/  R2UR UR4, R10 ;  /* 0x000000000a0472ca */ /* 0x000fe400000e0000 */
[----:B------:R-:W-:Y:S01]  /*8b30*/  R2UR UR5, R11 ;  /* 0x000000000b0572ca */ /* 0x000fe200000e0000 */
[----:B------:R-:W-:Y:S02]  /*8b40*/  VIADD R4, R4, 0x6 ;  /* 0x0000000604047836 */ /* 0x000fe40000000000 */
[----:B--2---:R-:W-:Y:S01]  /*8b50*/  VIADD R12, R12, 0x6 ;  /* 0x000000060c0c7836 */ /* 0x004fe20000000000 */
[----:B------:R-:W-:-:S02]  /*8b60*/  WARPGROUP.DEPBAR.LE gsb0, 0x0 ;  /* 0x00008000000079c5 */ /* 0x000fc40000010000 */
        /* <DEDUP_REMOVED lines=8> */
[----:B------:R0:W-:Y:S04]  /*8bf0*/  STL [R1+0x60], R2 ;  /* 0x0000600201007387 */ /* 0x0001e80000100800 */
[----:B------:R0:W-:Y:S01]  /*8c00*/  STL [R1+0x60], R2 ;  /* 0x0000600201007387 */ /* 0x0001e20000100800 */
[----:B------:R-:W-:-:S02]  /*8c10*/  WARPGROUP.DEPBAR.LE gsb0, 0x0 ;  /* 0x00008000000079c5 */ /* 0x000fc40000010000 */
[----:B------:R-:W-:-:S06]  /*8c20*/  WARPGROUP.ARRIVE ;  /* 0x00000000000079c5 */ /* 0x000fcc0000000000 */
[----:B------:R-:W-:Y:S01]  /*8c30*/  HGMMA.64x96x16.F32 R24, gdesc[UR4], R24, gsb0 ;  /* 0x01600000041879f0 */ /* 0x000fe20008000818 */
[----:B------:R0:W-:Y:S01]  /*8c40*/  STL [R1+0x60], R2 ;  /* 0x0000600201007387 */ /* 0x0001e20000100800 */
[----:B---3--:R-:W-:-:S03]  /*8c50*/  LOP3.LUT R15, R15, 0x1, RZ, 0xfc, !PT ;  /* 0x000000010f0f7812 */ /* 0x008fc600078efcff */
[----:B------:R0:W-:Y:S01]  /*8c60*/  STL [R1+0x60], R2 ;  /* 0x0000600201007387 */ /* 0x0001e20000100800 */
[----:B------:R-:W-:Y:S01]  /*8c70*/  ISETP.NE.AND P0, PT, R15, 0x3, PT ;  /* 0x000000030f00780c */ /* 0x000fe20003f05270 */
[----:B------:R-:W-:Y:S01]  /*8c80*/  BSSY B0, `(.L_x_11030) ;  /* 0x0000005000007945 */ /* 0x000fe20003800000 */
[----:B------:R-:W-:Y:S02]  /*8c90*/  WARPGROUP.DEPBAR.LE gsb0, 0x0 ;  /* 0x00008000000079c5 */ /* 0x000fe40000010000 */
[----:B------:R0:W-:Y:S09]  /*8ca0*/  BAR.ARV R227, 0x100 ;  /* 0x000400e30000751d */ /* 0x0001f20000002000 */
[----:B0-----:R-:W-:Y:S05]  /*8cb0*/  @!P0 BRA `(.L_x_11031) ;  /* 0x0000000000048947 */ /* 0x001fea0003800000 */
[----:B------:R-:W-:Y:S01]  /*8cc0*/  BPT.TRAP 0x1 ;  /* 0x000000040000795c */ /* 0x000fe20000300000 */
.L_x_11031:
[----:B------:R-:W-:Y:S05]  /*8cd0*/  BSYNC B0 ;  /* 0x0000000000007941 */ /* 0x000fea0003800000 */
.L_x_11030:
[----:B------:R-:W2:Y:S02]  /*8ce0*/  LDL.64 R4, [R1+0x20] ;  /* 0x0000200001047983 */ /* 0x000ea40000100a00 */
[----:B--2---:R-:W-:-:S05]  /*8cf0*/  MOV R5, R4 ;  /* 0x0000000400057202 */ /* 0x004fca0000000f00 */
[----:B-----5:R-:W-:-:S05]  /*8d00*/  IMAD R14, R14, 0x8, R5 ;  /* 0x000000080e0e7824 */ /* 0x020fca00078e0205 */
[----:B------:R-:W-:-:S04]  /*8d10*/  PRMT R14, R19, 0x654, R14 ;  /* 0x00000654130e7816 */ /* 0x000fc8000000000e */
[----:B------:R0:W-:Y:S01]  /*8d20*/  SYNCS.ARRIVE.TRANS64.RED.A1T0 RZ, [R14+URZ], RZ ;  /* 0x000000ff0eff79a7 */ /* 0x0001e2000810043f */
[----:B------:R-:W2:Y:S04]  /*8d30*/  LDL.64 R4, [R1+0x140] ;  /* 0x0001400001047983 */ /* 0x000ea80000100a00 */
[----:B------:R-:W3:Y:S04]  /*8d40*/  LDL.64 R72, [R1+0x1d0] ;  /* 0x0001d00001487983 */ /* 0x000ee80000100a00 */
[----:B------:R-:W4:Y:S04]  /*8d50*/  LDL R144, [R1+0x1f0] ;  /* 0x0001f00001907983 */ /* 0x000f280000100800 */
        /* <DEDUP_REMOVED lines=20> */
[----:B--2---:R-:W2:Y:S02]  /*8ea0*/  LD.E R4, desc[UR36][R4.64] ;  /* 0x0000002404047980 */ /* 0x004ea4000c101900 */
[-C--:B--2---:R-:W-:Y:S01]  /*8eb0*/  FMUL.FTZ R24, R24, R4.reuse ;  /* 0x0000000418187220 */ /* 0x084fe20000410000 */
[----:B------:R-:W-:-:S03]  /*8ec0*/  FMUL.FTZ R25, R25, R4 ;  /* 0x0000000419197220 */ /* 0x000fc60000410000 */
[----:B------:R-:W3:Y:S01]  /*8ed0*/  MUFU.TANH R7, R24 ;  /* 0x0000001800077308 */ /* 0x000ee20000002400 */
[-C--:B------:R-:W-:Y:S01]  /*8ee0*/  FMUL.FTZ R28, R28, R4.reuse ;  /* 0x000000041c1c7220 */ /* 0x080fe20000410000 */
[----:B------:R-:W-:-:S06]  /*8ef0*/  FMUL.FTZ R29, R29, R4 ;  /* 0x000000041d1d7220 */ /* 0x000fcc0000410000 */
[----:B------:R-:W1:Y:S01]  /*8f00*/  MUFU.TANH R25, R25 ;  /* 0x0000001900197308 */ /* 0x000e620000002400 */
[----:B------:R-:W-:-:S07]  /*8f10*/  FMUL.FTZ R32, R32, R4 ;  /* 0x0000000420207220 */ /* 0x000fce0000410000 */
[----:B------:R-:W2:Y:S01]  /*8f20*/  MUFU.TANH R5, R28 ;  /* 0x0000001c00057308 */ /* 0x000ea20000002400 */
[----:B------:R-:W-:Y:S01]  /*8f30*/  FMUL.FTZ R33, R33, R4 ;  /* 0x0000000421217220 */ /* 0x000fe20000410000 */
[----:B---3--:R-:W-:-:S06]  /*8f40*/  FMNMX.FTZ R8, R7, R72, !PT ;  /* 0x0000004807087209 */ /* 0x008fcc0007810000 */
[----:B------:R-:W3:Y:S01]  /*8f50*/  MUFU.TANH R6, R29 ;  /* 0x0000001d00067308 */ /* 0x000ee20000002400 */
[----:B------:R-:W-:Y:S01]  /*8f60*/  FMUL.FTZ R36, R36, R4 ;  /* 0x0000000424247220 */ /* 0x000fe20000410000 */
[----:B-1----:R-:W-:-:S06]  /*8f70*/  FMNMX.FTZ R8, R25, R8, !PT ;  /* 0x0000000819087209 */ /* 0x002fcc0007810000 */
[----:B------:R-:W1:Y:S01]  /*8f80*/  MUFU.TANH R32, R32 ;  /* 0x0000002000207308 */ /* 0x000e620000002400 */
[----:B------:R-:W-:Y:S01]  /*8f90*/  FMUL.FTZ R37, R37, R4 ;  /* 0x0000000425257220 */ /* 0x000fe20000410000 */
[----:B--2---:R-:W-:Y:S01]  /*8fa0*/  FMNMX.FTZ R9, R5, R8, !PT ;  /* 0x0000000805097209 */ /* 0x004fe20007810000 */
[-C--:B------:R-:W-:Y:S01]  /*8fb0*/  FMUL.FTZ R40, R40, R4.reuse ;  /* 0x0000000428287220 */ /* 0x080fe20000410000 */
[-C--:B------:R-:W-:Y:S01]  /*8fc0*/  FMUL.FTZ R41, R41, R4.reuse ;  /* 0x0000000429297220 */ /* 0x080fe20000410000 */
[-C--:B------:R-:W-:Y:S01]  /*8fd0*/  FMUL.FTZ R44, R44, R4.reuse ;  /* 0x000000042c2c7220 */ /* 0x080fe20000410000 */
[-C--:B------:R-:W-:Y:S01]  /*8fe0*/  FMUL.FTZ R45, R45, R4.reuse ;  /* 0x000000042d2d7220 */ /* 0x080fe20000410000 */
[-C--:B------:R-:W-:Y:S01]  /*8ff0*/  FMUL.FTZ R48, R48, R4.reuse ;  /* 0x0000000430307220 */ /* 0x080fe20000410000 */
[----:B------:R-:W2:Y:S01]  /*9000*/  MUFU.TANH R10, R33 ;  /* 0x00000021000a7308 */ /* 0x000ea20000002400 */
[----:B---3--:R-:W-:Y:S01]  /*9010*/  FMNMX.FTZ R9, R6, R9, !PT ;  /* 0x0000000906097209 */ /* 0x008fe20007810000 */
[-C--:B------:R-:W-:Y:S01]  /*9020*/  FMUL.FTZ R76, R26, R4.reuse ;  /* 0x000000041a4c7220 */ /* 0x080fe20000410000 */
[-C--:B------:R-:W-:Y:S01]  /*9030*/  FMUL.FTZ R49, R49, R4.reuse ;  /* 0x0000000431317220 */ /* 0x080fe20000410000 */
[-C--:B------:R-:W-:Y:S01]  /*9040*/  FMUL.FTZ R74, R27, R4.reuse ;  /* 0x000000041b4a7220 */ /* 0x080fe20000410000 */
[-C--:B------:R-:W-:Y:S01]  /*9050*/  FMUL.FTZ R82, R30, R4.reuse ;  /* 0x000000041e527220 */ /* 0x080fe20000410000 */
[-C--:B------:R-:W-:Y:S01]  /*9060*/  FMUL.FTZ R78, R31, R4.reuse ;  /* 0x000000041f4e7220 */ /* 0x080fe20000410000 */
[-C--:B------:R-:W-:Y:S01]  /*9070*/  FMUL.FTZ R80, R34, R4.reuse ;  /* 0x0000000422507220 */ /* 0x080fe20000410000 */
[----:B------:R-:W3:Y:S01]  /*9080*/  MUFU.TANH R36, R36 ;  /* 0x0000002400247308 */ /* 0x000ee20000002400 */
[----:B-1----:R-:W-:Y:S01]  /*9090*/  FMNMX.FTZ R9, R32, R9, !PT ;  /* 0x0000000920097209 */ /* 0x002fe20007810000 */
[-C--:B------:R-:W-:Y:S01]  /*90a0*/  FMUL.FTZ R86, R35, R4.reuse ;  /* 0x0000000423567220 */ /* 0x080fe20000410000 */
[-C--:B------:R-:W-:Y:S01]  /*90b0*/  FMUL.FTZ R88, R38, R4.reuse ;  /* 0x0000000426587220 */ /* 0x080fe20000410000 */
[-C--:B------:R-:W-:Y:S01]  /*90c0*/  FMUL.FTZ R96, R39, R4.reuse ;  /* 0x0000000427607220 */ /* 0x080fe20000410000 */
[-C--:B------:R-:W-:Y:S01]  /*90d0*/  FMUL.FTZ R98, R42, R4.reuse ;  /* 0x000000042a627220 */ /* 0x080fe20000410000 */
[-C--:B------:R-:W-:Y:S01]  /*90e0*/  FMUL.FTZ R104, R43, R4.reuse ;  /* 0x000000042b687220 */ /* 0x080fe20000410000 */
[-C--:B------:R-:W-:Y:S01]  /*90f0*/  FMUL.FTZ R106, R46, R4.reuse ;  /* 0x000000042e6a7220 */ /* 0x080fe20000410000 */
[----:B------:R-:W1:Y:S01]  /*9100*/  MUFU.TANH R12, R37 ;  /* 0x00000025000c7308 */ /* 0x000e620000002400 */
[----:B--2---:R-:W-:Y:S01]  /*9110*/  FMNMX.FTZ R9, R10, R9, !PT ;  /* 0x000000090a097209 */ /* 0x004fe20007810000 */
[-C--:B------:R-:W-:Y:S01]  /*9120*/  FMUL.FTZ R112, R47, R4.reuse ;  /* 0x000000042f707220 */ /* 0x080fe20000410000 */
        /* <DEDUP_REMOVED lines=13> */
[----:B0-----:R-:W0:Y:S01]  /*9200*/  MUFU.TANH R14, R41 ;  /* 0x00000029000e7308 */ /* 0x001e220000002400 */
        /* <DEDUP_REMOVED lines=13> */
[----:B------:R-:W-:Y:S01]  /*92e0*/  FMUL.FTZ R206, R71, R4 ;  /* 0x0000000447ce7220 */ /* 0x000fe20000410000 */
[----:B------:R-:W2:Y:S01]  /*92f0*/  LDL.64 R50, [R1+0x280] ;  /* 0x0002800001327983 */ /* 0x000ea20000100a00 */
[----:B------:R-:W3:Y:S01]  /*9300*/  MUFU.TANH R154, R45 ;  /* 0x0000002d009a7308 */ /* 0x000ee20000002400 */
[----:B0-----:R-:W-:-:S02]  /*9310*/  FMNMX.FTZ R9, R14, R9, !PT ;  /* 0x000000090e097209 */ /* 0x001fc40007810000 */
[----:B------:R-:W2:Y:S04]  /*9320*/  LDL.64 R46, [R1+0x2c0] ;  /* 0x0002c000012e7983 */ /* 0x000ea80000100a00 */
[----:B------:R-:W2:Y:S01]  /*9330*/  LDL.64 R42, [R1+0x2e0] ;  /* 0x0002e000012a7983 */ /* 0x000ea20000100a00 */
[----:B------:R-:W0:Y:S01]  /*9340*/  MUFU.TANH R48, R48 ;  /* 0x0000003000307308 */ /* 0x000e220000002400 */
[----:B-1----:R-:W-:Y:S02]  /*9350*/  FMNMX.FTZ R9, R44, R9, !PT ;  /* 0x000000092c097209 */ /* 0x002fe40007810000 */
[----:B------:R-:W2:Y:S04]  /*9360*/  LDL.64 R38, [R1+0x300] ;  /* 0x0003000001267983 */ /* 0x000ea80000100a00 */
[----:B------:R-:W2:Y:S01]  /*9370*/  LDL.64 R34, [R1+0x320] ;  /* 0x0003200001227983 */ /* 0x000ea20000100a00 */
[----:B------:R-:W1:Y:S03]  /*9380*/  MUFU.TANH R18, R49 ;  /* 0x0000003100127308 */ /* 0x000e660000002400 */
[----:B------:R-:W2:Y:S05]  /*9390*/  LDL.64 R28, [R1+0x350] ;  /* 0x00035000011c7983 */ /* 0x000eaa0000100a00 */
[----:B------:R-:W4:Y:S01]  /*93a0*/  MUFU.TANH R76, R76 ;  /* 0x0000004c004c7308 */ /* 0x000f220000002400 */
[----:B---3--:R-:W-:Y:S01]  /*93b0*/  FMNMX.FTZ R9, R154, R9, !PT ;  /* 0x000000099a097209 */ /* 0x008fe20007810000 */
[----:B------:R-:W3:Y:S04]  /*93c0*/  LDL.64 R30, [R1+0x340] ;  /* 0x00034000011e7983 */ /* 0x000ee80000100a00 */
[----:B------:R-:W3:Y:S02]  /*93d0*/  LDL.64 R26, [R1+0x360] ;  /* 0x00036000011a7983 */ /* 0x000ee40000100a00 */
[----:B------:R-:W4:Y:S01]  /*93e0*/  MUFU.TANH R74, R74 ;  /* 0x0000004a004a7308 */ /* 0x000f220000002400 */
[----:B0-----:R-:W-:Y:S01]  /*93f0*/  FMNMX.FTZ R9, R48, R9, !PT ;  /* 0x0000000930097209 */ /* 0x001fe20007810000 */
[----:B------:R-:W3:Y:S06]  /*9400*/  LDL.64 R70, [R1+0x218] ;  /* 0x0002180001467983 */ /* 0x000eec0000100a00 */
[----:B------:R-:W0:Y:S01]  /*9410*/  MUFU.TANH R82, R82 ;  /* 0x0000005200527308 */ /* 0x000e220000002400 */
[----:B-1----:R-:W-:Y:S01]  /*9420*/  FMNMX.FTZ R11, R18, R9, !PT ;  /* 0x00000009120b7209 */ /* 0x002fe20007810000 */
[----:B------:R-:W3:Y:S01]  /*9430*/  LDL.64 R66, [R1+0x238] ;  /* 0x0002380001427983 */ /* 0x000ee20000100a00 */
[----:B----4-:R-:W-:-:S03]  /*9440*/  FMNMX.FTZ R9, R76, R73, !PT ;  /* 0x000000494c097209 */ /* 0x010fc60007810000 */
[----:B------:R-:W4:Y:S02]  /*9450*/  LDL.64 R62, [R1+0x258] ;  /* 0x00025800013e7983 */ /* 0x000f240000100a00 */
[----:B------:R-:W1:Y:S01]  /*9460*/  MUFU.TANH R78, R78 ;  /* 0x0000004e004e7308 */ /* 0x000e620000002400 */
[----:B------:R-:W-:Y:S01]  /*9470*/  FMNMX.FTZ R9, R74, R9, !PT ;  /* 0x000000094a097209 */ /* 0x000fe20007810000 */
[----:B------:R-:W4:Y:S06]  /*9480*/  LDL.64 R58, [R1+0x278] ;  /* 0x00027800013a7983 */ /* 0x000f2c0000100a00 */
[----:B------:R-:W1:Y:S01]  /*9490*/  MUFU.TANH R80, R80 ;  /* 0x0000005000507308 */ /* 0x000e620000002400 */
[----:B0-----:R-:W-:-:S07]  /*94a0*/  FMNMX.FTZ R9, R82, R9, !PT ;  /* 0x0000000952097209 */ /* 0x001fce0007810000 */
[----:B------:R-:W0:Y:S01]  /*94b0*/  MUFU.TANH R86, R86 ;  /* 0x0000005600567308 */ /* 0x000e220000002400 */
[----:B-1----:R-:W-:-:S07]  /*94c0*/  FMNMX.FTZ R9, R78, R9, !PT ;  /* 0x000000094e097209 */ /* 0x002fce0007810000 */
[----:B------:R-:W1:Y:S01]  /*94d0*/  MUFU.TANH R88, R88 ;  /* 0x0000005800587308 */ /* 0x000e620000002400 */
[----:B------:R-:W-:-:S07]  /*94e0*/  FMNMX.FTZ R9, R80, R9, !PT ;  /* 0x0000000950097209 */ /* 0x000fce0007810000 */
        /* <DEDUP_REMOVED lines=12> */
[----:B------:R-:W-:Y:S08]  /*95b0*/  MUFU.TANH R150, R150 ;  /* 0x0000009600967308 */ /* 0x000ff00000002400 */
[----:B------:R-:W1:Y:S01]  /*95c0*/  MUFU.TANH R52, R52 ;  /* 0x0000003400347308 */ /* 0x000e620000002400 */
[----:B0-----:R-:W-:-:S07]  /*95d0*/  FMNMX.FTZ R9, R112, R9, !PT ;  /* 0x0000000970097209 */ /* 0x001fce0007810000 */
[----:B------:R-:W0:Y:S08]  /*95e0*/  MUFU.TANH R166, R53 ;  /* 0x0000003500a67308 */ /* 0x000e300000002400 */
[----:B------:R-:W0:Y:S01]  /*95f0*/  MUFU.TANH R178, R178 ;  /* 0x000000b200b27308 */ /* 0x000e220000002400 */
[----:B-1----:R-:W-:-:S07]  /*9600*/  FMNMX.FTZ R9, R142, R9, !PT ;  /* 0x000000098e097209 */ /* 0x002fce0007810000 */
[----:B------:R-:W-:Y:S08]  /*9610*/  MUFU.TANH R180, R180 ;  /* 0x000000b400b47308 */ /* 0x000ff00000002400 */
[----:B------:R-:W1:Y:S01]  /*9620*/  MUFU.TANH R56, R56 ;  /* 0x0000003800387308 */ /* 0x000e620000002400 */
[----:B------:R-:W-:Y:S02]  /*9630*/  FMNMX.FTZ R11, R52, R11, !PT ;  /* 0x0000000b340b7209 */ /* 0x000fe40007810000 */
[----:B------:R-:W-:-:S05]  /*9640*/  FMNMX.FTZ R9, R150, R9, !PT ;  /* 0x0000000996097209 */ /* 0x000fca0007810000 */
[----:B------:R-:W1:Y:S08]  /*9650*/  MUFU.TANH R20, R57 ;  /* 0x0000003900147308 */ /* 0x000e700000002400 */
[----:B------:R-:W1:Y:S01]  /*9660*/  MUFU.TANH R182, R182 ;  /* 0x000000b600b67308 */ /* 0x000e620000002400 */
[----:B0-----:R-:W-:Y:S02]  /*9670*/  FMNMX.FTZ R11, R166, R11, !PT ;  /* 0x0000000ba60b7209 */ /* 0x001fe40007810000 */
[----:B------:R-:W-:-:S05]  /*9680*/  FMNMX.FTZ R9, R178, R9, !PT ;  /* 0x00000009b2097209 */ /* 0x000fca0007810000 */
[----:B------:R-:W0:Y:S08]  /*9690*/  MUFU.TANH R60, R60 ;  /* 0x0000003c003c7308 */ /* 0x000e300000002400 */
[----:B------:R-:W0:Y:S01]  /*96a0*/  MUFU.TANH R194, R194 ;  /* 0x000000c200c27308 */ /* 0x000e220000002400 */
[----:B-1----:R-:W-:Y:S02]  /*96b0*/  FMNMX.FTZ R11, R56, R11, !PT ;  /* 0x0000000b380b7209 */ /* 0x002fe40007810000 */
[----:B------:R-:W-:-:S05]  /*96c0*/  FMNMX.FTZ R9, R180, R9, !PT ;  /* 0x00000009b4097209 */ /* 0x000fca0007810000 */
[----:B------:R-:W1:Y:S08]  /*96d0*/  MUFU.TANH R138, R61 ;  /* 0x0000003d008a7308 */ /* 0x000e700000002400 */
        /* <DEDUP_REMOVED lines=19> */
[----:B------:R-:W0:Y:S01]  /*9810*/  MUFU.TANH R206, R206 ;  /* 0x000000ce00ce7308 */ /* 0x000e220000002400 */
[----:B-1----:R-:W-:Y:S02]  /*9820*/  FMNMX.FTZ R11, R68, R11, !PT ;  /* 0x0000000b440b7209 */ /* 0x002fe40007810000 */
[----:B------:R-:W-:Y:S02]  /*9830*/  FMNMX.FTZ R9, R198, R9, !PT ;  /* 0x00000009c6097209 */ /* 0x000fe40007810000 */
[----:B------:R-:W-:Y:S02]  /*9840*/  FMNMX.FTZ R8, R54, R11, !PT ;  /* 0x0000000b36087209 */ /* 0x000fe40007810000 */
[----:B------:R-:W-:-:S03]  /*9850*/  FMNMX.FTZ R9, R200, R9, !PT ;  /* 0x00000009c8097209 */ /* 0x000fc60007810000 */
[----:B------:R-:W1:Y:S01]  /*9860*/  SHFL.BFLY PT, R11, R8, 0x2, 0x1f ;  /* 0x0c401f00080b7f89 */ /* 0x000e6200000e0000 */
[----:B0-----:R-:W-:-:S05]  /*9870*/  FMNMX.FTZ R9, R206, R9, !PT ;  /* 0x00000009ce097209 */ /* 0x001fca0007810000 */
[----:B------:R-:W-:Y:S04]  /*9880*/  STL.64 [R1+0x1d0], R8 ;  /* 0x0001d00801007387 */ /* 0x000fe80000100a00 */
[----:B------:R-:W2:Y:S01]  /*9890*/  LDL R13, [R1+0x1d4] ;  /* 0x0001d400010d7983 */ /* 0x000ea20000100800 */
[----:B-1----:R-:W-:-:S05]  /*98a0*/  FMNMX.FTZ R11, R8, R11, !PT ;  /* 0x0000000b080b7209 */ /* 0x002fca0007810000 */
[----:B------:R-:W0:Y:S02]  /*98b0*/  SHFL.BFLY PT, R22, R11, 0x1, 0x1f ;  /* 0x0c201f000b167f89 */ /* 0x000e2400000e0000 */
[----:B0-----:R-:W-:Y:S02]  /*98c0*/  FMNMX.FTZ R4, R11, R22, !PT ;  /* 0x000000160b047209 */ /* 0x001fe40007810000 */
[----:B------:R-:W4:Y:S04]  /*98d0*/  LDL.64 R22, [R1+0x380] ;  /* 0x0003800001167983 */ /* 0x000f280000100a00 */
[----:B------:R-:W-:Y:S04]  /*98e0*/  STL [R1+0x1d0], R4 ;  /* 0x0001d00401007387 */ /* 0x000fe80000100800 */
[----:B------:R-:W3:Y:S04]  /*98f0*/  LDL R53, [R1+0x1d0] ;  /* 0x0001d00001357983 */ /* 0x000ee80000100800 */
[----:B--2---:R-:W0:Y:S02]  /*9900*/  SHFL.BFLY PT, R8, R13, 0x2, 0x1f ;  /* 0x0c401f000d087f89 */ /* 0x004e2400000e0000 */
[----:B0-----:R-:W-:-:S05]  /*9910*/  FMNMX.FTZ R8, R8, R13, !PT ;  /* 0x0000000d08087209 */ /* 0x001fca0007810000 */
[----:B------:R-:W0:Y:S01]  /*9920*/  SHFL.BFLY PT, R9, R8, 0x1, 0x1f ;  /* 0x0c201f0008097f89 */ /* 0x000e2200000e0000 */
[----:B---3--:R-:W-:Y:S01]  /*9930*/  FADD.FTZ R11, R72, -R53 ;  /* 0x80000035480b7221 */ /* 0x008fe20000010000 */
[----:B------:R-:W-:Y:S01]  /*9940*/  FMUL.FTZ R53, R144, R53 ;  /* 0x0000003590357220 */ /* 0x000fe20000410000 */
[----:B0-----:R-:W-:-:S03]  /*9950*/  FMNMX.FTZ R174, R8, R9, !PT ;  /* 0x0000000908ae7209 */ /* 0x001fc60007810000 */
[-CC-:B------:R-:W-:Y:S01]  /*9960*/  FFMA.FTZ R160, R7, R144.reuse, -R53.reuse ;  /* 0x0000009007a07223 */ /* 0x180fe20000010835 */
[-CC-:B------:R-:W-:Y:S01]  /*9970*/  FFMA.FTZ R157, R25, R144.reuse, -R53.reuse ;  /* 0x00000090199d7223 */ /* 0x180fe20000010835 */
[-CC-:B------:R-:W-:Y:S01]  /*9980*/  FFMA.FTZ R162, R5, R144.reuse, -R53.reuse ;  /* 0x0000009005a27223 */ /* 0x180fe20000010835 */
[-CC-:B------:R-:W-:Y:S01]  /*9990*/  FFMA.FTZ R189, R6, R144.reuse, -R53.reuse ;  /* 0x0000009006bd7223 */ /* 0x180fe20000010835 */
        /* <DEDUP_REMOVED lines=21> */
[----:B------:R-:W-:Y:S01]  /*9af0*/  FADD.FTZ R53, R73, -R174 ;  /* 0x800000ae49357221 */ /* 0x000fe20000010000 */
[-CC-:B------:R-:W-:Y:S01]  /*9b00*/  FFMA.FTZ R170, R76, R144.reuse, -R145.reuse ;  /* 0x000000904caa7223 */ /* 0x180fe20000010891 */
[-CC-:B------:R-:W-:Y:S01]  /*9b10*/  FFMA.FTZ R161, R74, R144.reuse, -R145.reuse ;  /* 0x000000904aa17223 */ /* 0x180fe20000010891 */
[-CC-:B------:R-:W-:Y:S01]  /*9b20*/  FFMA.FTZ R163, R82, R144.reuse, -R145.reuse ;  /* 0x0000009052a37223 */ /* 0x180fe20000010891 */
[----:B------:R-:W-:Y:S01]  /*9b30*/  FMUL.FTZ R53, R144, R53 ;  /* 0x0000003590357220 */ /* 0x000fe20000410000 */
[-C--:B------:R-:W-:Y:S01]  /*9b40*/  FMUL.FTZ R11, R11, R144.reuse ;  /* 0x000000900b0b7220 */ /* 0x080fe20000410000 */
        /* <DEDUP_REMOVED lines=11> */
[----:B------:R-:W2:Y:S04]  /*9c00*/  LDL.64 R4, [R1+0x290] ;  /* 0x0002900001047983 */ /* 0x000ea80000100a00 */
[----:B------:R-:W3:Y:S02]  /*9c10*/  LDL.64 R6, [R1+0x2a0] ;  /* 0x0002a00001067983 */ /* 0x000ee40000100a00 */
[----:B------:R-:W1:Y:S02]  /*9c20*/  MUFU.EX2 R161, R161 ;  /* 0x000000a100a17308 */ /* 0x000e640000000800 */
[----:B------:R-:W4:Y:S04]  /*9c30*/  LDL.64 R48, [R1+0x2b0] ;  /* 0x0002b00001307983 */ /* 0x000f280000100a00 */
[----:B------:R-:W4:Y:S02]  /*9c40*/  LDL.64 R44, [R1+0x2d0] ;  /* 0x0002d000012c7983 */ /* 0x000f240000100a00 */
[----:B------:R-:W1:Y:S02]  /*9c50*/  MUFU.EX2 R163, R163 ;  /* 0x000000a300a37308 */ /* 0x000e640000000800 */
[----:B------:R-:W4:Y:S04]  /*9c60*/  LDL.64 R40, [R1+0x2f0] ;  /* 0x0002f00001287983 */ /* 0x000f280000100a00 */
[----:B------:R-:W4:Y:S02]  /*9c70*/  LDL.64 R36, [R1+0x310] ;  /* 0x0003100001247983 */ /* 0x000f240000100a00 */
[----:B------:R0:W-:Y:S02]  /*9c80*/  MUFU.EX2 R149, R11 ;  /* 0x0000000b00957308 */ /* 0x0001e40000000800 */
[----:B------:R-:W4:Y:S04]  /*9c90*/  LDL.64 R32, [R1+0x330] ;  /* 0x0003300001207983 */ /* 0x000f280000100a00 */
[----:B------:R-:W4:Y:S02]  /*9ca0*/  LDL.64 R24, [R1+0x370] ;  /* 0x0003700001187983 */ /* 0x000f240000100a00 */
[----:B------:R-:W1:Y:S02]  /*9cb0*/  MUFU.EX2 R156, R156 ;  /* 0x0000009c009c7308 */ /* 0x000e640000000800 */
        /* <DEDUP_REMOVED lines=25> */
[-CC-:B------:R-:W-:Y:S01]  /*9e50*/  FFMA.FTZ R165, R142, R144.reuse, -R145.reuse ;  /* 0x000000908ea57223 */ /* 0x180fe20000010891 */
[----:B------:R-:W0:Y:S01]  /*9e60*/  MUFU.EX2 R158, R158 ;  /* 0x0000009e009e7308 */ /* 0x000e220000000800 */
[----:B------:R-:W-:Y:S01]  /*9e70*/  FFMA.FTZ R142, R150, R144, -R145 ;  /* 0x00000090968e7223 */ /* 0x000fe20000010891 */
[----:B------:R-:W-:-:S04]  /*9e80*/  FFMA.FTZ R150, R135, R168, R170 ;  /* 0x000000a887967223 */ /* 0x000fc800000100aa */
[----:B-1----:R-:W-:Y:S02]  /*9e90*/  FADD.FTZ R150, R161, R150 ;  /* 0x00000096a1967221 */ /* 0x002fe40000010000 */
[----:B------:R-:W1:Y:S02]  /*9ea0*/  MUFU.EX2 R173, R173 ;  /* 0x000000ad00ad7308 */ /* 0x000e640000000800 */
[----:B------:R-:W-:-:S04]  /*9eb0*/  FADD.FTZ R151, R163, R150 ;  /* 0x00000096a3977221 */ /* 0x000fc80000010000 */
[----:B------:R-:W-:-:S04]  /*9ec0*/  FADD.FTZ R151, R156, R151 ;  /* 0x000000979c977221 */ /* 0x000fc80000010000 */
[----:B0-----:R-:W-:Y:S01]  /*9ed0*/  FADD.FTZ R150, R158, R151 ;  /* 0x000000979e967221 */ /* 0x001fe20000010000 */
[----:B------:R-:W-:-:S03]  /*9ee0*/  FFMA.FTZ R167, R178, R144, -R145 ;  /* 0x00000090b2a77223 */ /* 0x000fc60000010891 */
[----:B-1----:R-:W-:Y:S02]  /*9ef0*/  FADD.FTZ R178, R173, R150 ;  /* 0x00000096adb27221 */ /* 0x002fe40000010000 */
[----:B------:R0:W5:Y:S01]  /*9f00*/  LDL.64 R150, [R1+0x1c0] ;  /* 0x0001c00001967983 */ /* 0x0001620000100a00 */
[----:B------:R-:W1:Y:S08]  /*9f10*/  MUFU.EX2 R160, R160 ;  /* 0x000000a000a07308 */ /* 0x000e700000000800 */
[----:B------:R-:W0:Y:S08]  /*9f20*/  MUFU.EX2 R157, R157 ;  /* 0x0000009d009d7308 */ /* 0x000e300000000800 */
[----:B------:R-:W0:Y:S01]  /*9f30*/  MUFU.EX2 R162, R162 ;  /* 0x000000a200a27308 */ /* 0x000e220000000800 */
[----:B-1----:R-:W-:-:S07]  /*9f40*/  FFMA.FTZ R134, R149, R134, R160 ;  /* 0x0000008695867223 */ /* 0x002fce00000100a0 */
[----:B------:R-:W1:Y:S01]  /*9f50*/  MUFU.EX2 R189, R189 ;  /* 0x000000bd00bd7308 */ /* 0x000e620000000800 */
[----:B0-----:R-:W-:-:S07]  /*9f60*/  FADD.FTZ R135, R157, R134 ;  /* 0x000000869d877221 */ /* 0x001fce0000010000 */
[----:B------:R-:W0:Y:S01]  /*9f70*/  MUFU.EX2 R192, R192 ;  /* 0x000000c000c07308 */ /* 0x000e220000000800 */
[----:B------:R-:W-:-:S07]  /*9f80*/  FADD.FTZ R134, R162, R135 ;  /* 0x00000087a2867221 */ /* 0x000fce0000010000 */
[----:B------:R-:W0:Y:S01]  /*9f90*/  MUFU.EX2 R187, R187 ;  /* 0x000000bb00bb7308 */ /* 0x000e220000000800 */
[----:B-1----:R-:W-:-:S07]  /*9fa0*/  FADD.FTZ R135, R189, R134 ;  /* 0x00000086bd877221 */ /* 0x002fce0000010000 */
[----:B------:R-:W1:Y:S08]  /*9fb0*/  MUFU.EX2 R159, R159 ;  /* 0x0000009f009f7308 */ /* 0x000e700000000800 */
[----:B------:R-:W1:Y:S01]  /*9fc0*/  MUFU.EX2 R185, R185 ;  /* 0x000000b900b97308 */ /* 0x000e620000000800 */
[----:B0-----:R-:W-:-:S07]  /*9fd0*/  FADD.FTZ R134, R192, R135 ;  /* 0x00000087c0867221 */ /* 0x001fce0000010000 */
[----:B------:R-:W0:Y:S08]  /*9fe0*/  MUFU.EX2 R152, R152 ;  /* 0x0000009800987308 */ /* 0x000e300000000800 */
[----:B------:R-:W0:Y:S01]  /*9ff0*/  MUFU.EX2 R190, R190 ;  /* 0x000000be00be7308 */ /* 0x000e220000000800 */
[----:B------:R-:W-:-:S07]  /*a000*/  FADD.FTZ R134, R187, R134 ;  /* 0x00000086bb867221 */ /* 0x000fce0000010000 */
[----:B------:R-:W0:Y:S08]  /*a010*/  MUFU.EX2 R153, R153 ;  /* 0x0000009900997308 */ /* 0x000e300000000800 */
[----:B------:R-:W0:Y:S01]  /*a020*/  MUFU.EX2 R183, R183 ;  /* 0x000000b700b77308 */ /* 0x000e220000000800 */
[----:B-1----:R-:W-:Y:S01]  /*a030*/  FADD.FTZ R171, R159, R178 ;  /* 0x000000b29fab7221 */ /* 0x002fe20000010000 */
[----:B------:R-:W-:-:S06]  /*a040*/  FADD.FTZ R135, R185, R134 ;  /* 0x00000086b9877221 */ /* 0x000fcc0000010000 */
[----:B------:R-:W1:Y:S08]  /*a050*/  MUFU.EX2 R148, R148 ;  /* 0x0000009400947308 */ /* 0x000e700000000800 */
[----:B------:R-:W1:Y:S01]  /*a060*/  MUFU.EX2 R188, R188 ;  /* 0x000000bc00bc7308 */ /* 0x000e620000000800 */
[----:B0-----:R-:W-:Y:S01]  /*a070*/  FADD.FTZ R178, R152, R171 ;  /* 0x000000ab98b27221 */ /* 0x001fe20000010000 */
[----:B------:R-:W-:-:S06]  /*a080*/  FADD.FTZ R134, R190, R135 ;  /* 0x00000087be867221 */ /* 0x000fcc0000010000 */
[----:B------:R-:W0:Y:S08]  /*a090*/  MUFU.EX2 R155, R155 ;  /* 0x0000009b009b7308 */ /* 0x000e300000000800 */
[----:B------:R-:W0:Y:S01]  /*a0a0*/  MUFU.EX2 R181, R181 ;  /* 0x000000b500b57308 */ /* 0x000e220000000800 */
[----:B------:R-:W-:Y:S01]  /*a0b0*/  FADD.FTZ R175, R153, R178 ;  /* 0x000000b299af7221 */ /* 0x000fe20000010000 */
[----:B------:R-:W-:-:S06]  /*a0c0*/  FADD.FTZ R135, R183, R134 ;  /* 0x00000086b7877221 */ /* 0x000fcc0000010000 */
[----:B------:R-:W2:Y:S08]  /*a0d0*/  MUFU.EX2 R146, R146 ;  /* 0x0000009200927308 */ /* 0x000eb00000000800 */
[----:B------:R-:W3:Y:S01]  /*a0e0*/  MUFU.EX2 R154, R154 ;  /* 0x0000009a009a7308 */ /* 0x000ee20000000800 */
[----:B-1----:R-:W-:Y:S01]  /*a0f0*/  FADD.FTZ R178, R148, R175 ;  /* 0x000000af94b27221 */ /* 0x002fe20000010000 */
[----:B------:R-:W-:-:S06]  /*a100*/  FADD.FTZ R134, R188, R135 ;  /* 0x00000087bc867221 */ /* 0x000fcc0000010000 */
[----:B------:R-:W1:Y:S01]  /*a110*/  MUFU.EX2 R165, R165 ;  /* 0x000000a500a57308 */ /* 0x000e620000000800 */
[----:B------:R-:W-:-:S07]  /*a120*/  FFMA.FTZ R186, R180, R144, -R145 ;  /* 0x00000090b4ba7223 */ /* 0x000fce0000010891 */
[----:B------:R-:W1:Y:S01]  /*a130*/  MUFU.EX2 R164, R164 ;  /* 0x000000a400a47308 */ /* 0x000e620000000800 */
[----:B0-----:R-:W-:Y:S01]  /*a140*/  FADD.FTZ R175, R155, R178 ;  /* 0x000000b29baf7221 */ /* 0x001fe20000010000 */
[----:B------:R-:W-:-:S06]  /*a150*/  FADD.FTZ R135, R181, R134 ;  /* 0x00000086b5877221 */ /* 0x000fcc0000010000 */
[----:B------:R-:W-:Y:S01]  /*a160*/  MUFU.EX2 R147, R147 ;  /* 0x0000009300937308 */ /* 0x000fe20000000800 */
[----:B------:R-:W-:-:S07]  /*a170*/  FFMA.FTZ R184, R182, R144, -R145 ;  /* 0x00000090b6b87223 */ /* 0x000fce0000010891 */
[----:B------:R-:W0:Y:S01]  /*a180*/  MUFU.EX2 R142, R142 ;  /* 0x0000008e008e7308 */ /* 0x000e220000000800 */
[----:B--2---:R-:W-:Y:S01]  /*a190*/  FADD.FTZ R134, R146, R175 ;  /* 0x000000af92867221 */ /* 0x004fe20000010000 */
[----:B---3--:R-:W-:-:S06]  /*a1a0*/  FADD.FTZ R135, R154, R135 ;  /* 0x000000879a877221 */ /* 0x008fcc0000010000 */
[----:B------:R-:W-:Y:S01]  /*a1b0*/  MUFU.EX2 R143, R143 ;  /* 0x0000008f008f7308 */ /* 0x000fe20000000800 */
[----:B------:R-:W-:-:S07]  /*a1c0*/  FFMA.FTZ R169, R194, R144, -R145 ;  /* 0x00000090c2a97223 */ /* 0x000fce0000010891 */
[----:B------:R-:W2:Y:S01]  /*a1d0*/  MUFU.EX2 R167, R167 ;  /* 0x000000a700a77308 */ /* 0x000ea20000000800 */
[----:B-1----:R-:W-:Y:S01]  /*a1e0*/  FADD.FTZ R175, R165, R134 ;  /* 0x00000086a5af7221 */ /* 0x002fe20000010000 */
[----:B------:R-:W-:-:S06]  /*a1f0*/  FADD.FTZ R134, R164, R135 ;  /* 0x00000087a4867221 */ /* 0x000fcc0000010000 */
[----:B------:R-:W-:Y:S01]  /*a200*/  MUFU.EX2 R166, R166 ;  /* 0x000000a600a67308 */ /* 0x000fe20000000800 */
        /* <DEDUP_REMOVED lines=8> */
[----:B------:R-:W-:-:S06]  /*a290*/  FADD.FTZ R135, R143, R134 ;  /* 0x000000868f877221 */ /* 0x000fcc0000010000 */
        /* <DEDUP_REMOVED lines=20> */
[----:B------:R-:W-:Y:S08]  /*a3e0*/  MUFU.EX2 R136, R136 ;  /* 0x0000008800887308 */ /* 0x000ff00000000800 */
[----:B------:R-:W1:Y:S01]  /*a3f0*/  MUFU.EX2 R178, R178 ;  /* 0x000000b200b27308 */ /* 0x000e620000000800 */
[----:B0-----:R-:W-:Y:S01]  /*a400*/  FADD.FTZ R144, R182, R145 ;  /* 0x00000091b6907221 */ /* 0x001fe20000010000 */
[----:B------:R-:W-:-:S06]  /*a410*/  FADD.FTZ R134, R138, R135 ;  /* 0x000000878a867221 */ /* 0x000fcc0000010000 */
[----:B------:R-:W-:Y:S08]  /*a420*/  MUFU.EX2 R132, R132 ;  /* 0x0000008400847308 */ /* 0x000ff00000000800 */
[----:B------:R-:W0:Y:S01]  /*a430*/  MUFU.EX2 R175, R175 ;  /* 0x000000af00af7308 */ /* 0x000e220000000800 */
[----:B--2---:R-:W-:Y:S01]  /*a440*/  FADD.FTZ R145, R179, R144 ;  /* 0x00000090b3917221 */ /* 0x004fe20000010000 */
[----:B------:R-:W-:-:S06]  /*a450*/  FADD.FTZ R135, R137, R134 ;  /* 0x0000008689877221 */ /* 0x000fcc0000010000 */
[----:B------:R-:W2:Y:S08]  /*a460*/  MUFU.EX2 R133, R133 ;  /* 0x0000008500857308 */ /* 0x000eb00000000800 */
[----:B------:R-:W3:Y:S01]  /*a470*/  MUFU.EX2 R180, R180 ;  /* 0x000000b400b47308 */ /* 0x000ee20000000800 */
[----:B-1----:R-:W-:Y:S01]  /*a480*/  FADD.FTZ R134, R178, R145 ;  /* 0x00000091b2867221 */ /* 0x002fe20000010000 */
[----:B------:R-:W-:-:S03]  /*a490*/  FADD.FTZ R135, R136, R135 ;  /* 0x0000008788877221 */ /* 0x000fc60000010000 */
[----:B0-----:R-:W-:Y:S01]  /*a4a0*/  FADD.FTZ R145, R175, R134 ;  /* 0x00000086af917221 */ /* 0x001fe20000010000 */
[----:B------:R-:W-:Y:S01]  /*a4b0*/  FADD.FTZ R144, R132, R135 ;  /* 0x0000008784907221 */ /* 0x000fe20000010000 */
[C---:B------:R-:W-:Y:S01]  /*a4c0*/  FMUL.FTZ R135, R149.reuse, R177 ;  /* 0x000000b195877220 */ /* 0x040fe20000410000 */
[----:B------:R-:W-:Y:S01]  /*a4d0*/  FMUL.FTZ R134, R149, R176 ;  /* 0x000000b095867220 */ /* 0x000fe20000410000 */
[C---:B------:R-:W-:Y:S01]  /*a4e0*/  FMUL.FTZ R131, R168.reuse, R131 ;  /* 0x00000083a8837220 */ /* 0x040fe20000410000 */
[----:B--2---:R-:W-:Y:S01]  /*a4f0*/  FADD.FTZ R144, R133, R144 ;  /* 0x0000009085907221 */ /* 0x004fe20000010000 */
[----:B------:R-:W-:Y:S01]  /*a500*/  FMUL.FTZ R130, R168, R130 ;  /* 0x00000082a8827220 */ /* 0x000fe20000410000 */
[C---:B------:R-:W-:Y:S01]  /*a510*/  FMUL.FTZ R129, R149.reuse, R129 ;  /* 0x0000008195817220 */ /* 0x040fe20000410000 */
[C---:B------:R-:W-:Y:S01]  /*a520*/  FMUL.FTZ R128, R149.reuse, R128 ;  /* 0x0000008095807220 */ /* 0x040fe20000410000 */
[C---:B------:R-:W-:Y:S01]  /*a530*/  FMUL.FTZ R127, R149.reuse, R127 ;  /* 0x0000007f957f7220 */ /* 0x040fe20000410000 */
[C---:B------:R-:W-:Y:S01]  /*a540*/  FMUL.FTZ R126, R149.reuse, R126 ;  /* 0x0000007e957e7220 */ /* 0x040fe20000410000 */
[C---:B------:R-:W-:Y:S01]  /*a550*/  FMUL.FTZ R125, R149.reuse, R125 ;  /* 0x0000007d957d7220 */ /* 0x040fe20000410000 */
[----:B---3--:R-:W-:Y:S01]  /*a560*/  FADD.FTZ R145, R180, R145 ;  /* 0x00000091b4917221 */ /* 0x008fe20000010000 */
        /* <DEDUP_REMOVED lines=119> */
[----:B------:R-:W-:Y:S01]  /*ace0*/  STL.64 [R1+0x1e0], R144 ;  /* 0x0001e09001007387 */ /* 0x000fe20000100a00 */
[----:B------:R-:W-:-:S03]  /*acf0*/  LOP3.LUT R172, R172, 0x1, RZ, 0xfc, !PT ;  /* 0x00000001acac7812 */ /* 0x000fc600078efcff */
        /* <DEDUP_REMOVED lines=64> */
[----:B------:R-:W-:Y:S01]  /*b100*/  ISETP.NE.AND P1, PT, R172, 0x3, PT ;  /* 0x00000003ac00780c */ /* 0x000fe20003f25270 */
[----:B------:R-:W-:Y:S01]  /*b110*/  BSSY B0, `(.L_x_11032) ;  /* 0x000001c000007945 */ /* 0x000fe20003800000 */
[----:B------:R-:W-:Y:S01]  /*b120*/  F2FP.F16.F32.PACK_AB R160, R157, R160 ;  /* 0x000000a09da0723e */ /* 0x000fe200000000ff */
[----:B------:R0:W-:Y:S01]  /*b130*/  STL [R1+0x1d4], R174 ;  /* 0x0001d4ae01007387 */ /* 0x0001e20000100800 */
        /* <DEDUP_REMOVED lines=21> */
[----:B0-----:R-:W-:Y:S02]  /*b290*/  F2FP.F16.F32.PACK_AB R174, R133, R132 ;  /* 0x0000008485ae723e */ /* 0x001fe400000000ff */
[----:B------:R-:W-:Y:S01]  /*b2a0*/  F2FP.F16.F32.PACK_AB R175, R180, R175 ;  /* 0x000000afb4af723e */ /* 0x000fe200000000ff */
[----:B------:R-:W-:Y:S06]  /*b2b0*/  @!P1 BRA `(.L_x_11033) ;  /* 0x0000000000049947 */ /* 0x000fec0003800000 */
[----:B------:R-:W-:Y:S01]  /*b2c0*/  BPT.TRAP 0x1 ;  /* 0x000000040000795c */ /* 0x000fe20000300000 */
.L_x_11033:
[----:B------:R-:W-:Y:S05]  /*b2d0*/  BSYNC B0 ;  /* 0x0000000000007941 */ /* 0x000fea0003800000 */
.L_x_11032:
        /* <DEDUP_REMOVED lines=8> */
.L_x_11035:
[----:B------:R-:W-:Y:S05]  /*b360*/  BSYNC B0 ;  /* 0x0000000000007941 */ /* 0x000fea0003800000 */
.L_x_11034:
[----:B------:R-:W-:Y:S04]  /*b370*/  BSSY B0, `(.L_x_11036) ;  /* 0x0000004000007945 */ /* 0x000fe80003800000 */
[----:B-1----:R-:W-:Y:S05]  /*b380*/  @P0 BRA `(.L_x_11037) ;  /* 0x0000000000080947 */ /* 0x002fea0003800000 */
[----:B------:R-:W1:Y:S02]  /*b390*/  SYNCS.PHASECHK.TRANS64.TRYWAIT P0, [R150+URZ], R151 ;  /* 0x00000097960075a7 */ /* 0x000e64000800017f */
[----:B-1----:R-:W-:Y:S05]  /*b3a0*/  @!P0 BRA `(.L_x_11038) ;  /* 0x0000011c00888947 */ /* 0x002fea0003800000 */
.L_x_11037:
[----:B------:R-:W-:Y:S05]  /*b3b0*/  BSYNC B0 ;  /* 0x0000000000007941 */ /* 0x000fea0003800000 */
.L_x_11036:
        /* <DEDUP_REMOVED lines=56> */
[----:B01----:R-:W4:Y:S04]  /*b740*/  LDL R150, [R1+0x2d8] ;  /* 0x0002d80001967983 */ /* 0x003f280000100800 */
        /* <DEDUP_REMOVED lines=71> */
[----:B--2---:R-:W-:Y:S04]  /*bbc0*/  STL [R1+0x200], R4 ;  /* 0x0002000401007387 */ /* 0x004fe80000100800 */
[----:B---3--:R0:W-:Y:S04]  /*bbd0*/  STL [R1+0x210], R6 ;  /* 0x0002100601007387 */ /* 0x0081e80000100800 */
[----:B----4-:R1:W-:Y:S04]  /*bbe0*/  STL [R1+0x368], R5 ;  /* 0x0003680501007387 */ /* 0x0103e80000100800 */
[----:B------:R2:W-:Y:S04]  /*bbf0*/  STL [R1+0x36c], R7 ;  /* 0x00036c0701007387 */ /* 0x0005e80000100800 */
[----:B0-----:R-:W3:Y:S04]  /*bc00*/  LDL R6, [R1+0x68] ;  /* 0x0000680001067983 */ /* 0x001ee80000100800 */
[----:B-1----:R-:W4:Y:S04]  /*bc10*/  LDL.64 R4, [R1+0x80] ;  /* 0x0000800001047983 */ /* 0x002f280000100a00 */
[----:B--2---:R-:W4:Y:S04]  /*bc20*/  LDL R7, [R1+0x1c0] ;  /* 0x0001c00001077983 */ /* 0x004f280000100800 */
        /* <DEDUP_REMOVED lines=156> */
[----:B------:R-:W-:Y:S05]  /*c5f0*/  WARPSYNC.ALL ;  /* 0x0000000000007948 */ /* 0x000fea0003800000 */
[----:B------:R0:W-:Y:S01]  /*c600*/  BAR.SYNC.DEFER_BLOCKING R228, 0x100 ;  /* 0x000400e40000751d */ /* 0x0001e20000010000 */
[----:B------:R-:W-:Y:S01]  /*c610*/  IMAD R4, R7, 0xc00, R4 ;  /* 0x00000c0007047824 */ /* 0x000fe200078e0204 */
[----:B------:R-:W-:-:S02]  /*c620*/  ISETP.NE.U32.AND P0, PT, R6, RZ, PT ;  /* 0x000000ff0600720c */ /* 0x000fc40003f05070 */
[----:B------:R-:W-:Y:S02]  /*c630*/  R2UR UR7, R5 ;  /* 0x00000000050772ca */ /* 0x000fe400000e0000 */
[----:B------:R-:W-:-:S09]  /*c640*/  R2UR UR6, R4 ;  /* 0x00000000040672ca */ /* 0x000fd200000e0000 */
[----:B------:R-:W-:Y:S01]  /*c650*/  VOTEU.ANY UP0, P0 ;  /* 0x00000000003f7886 */ /* 0x000fe20000000100 */
[----:B------:R-:W-:Y:S02]  /*c660*/  VIADD R6, R4, 0x80 ;  /* 0x0000008004067836 */ /* 0x000fe40000000000 */
[----:B------:R-:W-:Y:S01]  /*c670*/  IMAD.MOV.U32 R7, RZ, RZ, R5 ;  /* 0x000000ffff077224 */ /* 0x000fe200078e0005 */
[----:B--2---:R-:W-:-:S06]  /*c680*/  WARPGROUP.ARRIVE ;  /* 0x00000000000079c5 */ /* 0x004fcc0000000000 */
[----:B------:R-:W-:Y:S01]  /*c690*/  HGMMA.64x256x16.F32 R24, R160, gdesc[UR4].tnspB, R24, UP0, gsb0 ;  /* 0x43e00004a0187df0 */ /* 0x000fe2000b800818 */
        /* <DEDUP_REMOVED lines=119> */
[----:B------:R-:W-:Y:S01]  /*ce10*/  VIADD R4, R4, 0x280 ;  /* 0x0000028004047836 */ /* 0x000fe20000000000 */
        /* <DEDUP_REMOVED lines=37> */
[----:B------:R-:W-:Y:S02]  /*d070*/  R2UR UR7, R5 ;  /* 0x00000000050772ca */ /* 0x000fe400000e0000 */
        /* <DEDUP_REMOVED lines=70> */
[----:B-1----:R-:W2:Y:S04]  /*d4e0*/  LDL R70, [R1+0x204] ;  /* 0x0002040001467983 */ /* 0x002ea80000100800 */
[----:B---3--:R-:W3:Y:S04]  /*d4f0*/  LDL R72, [R1+0x208] ;  /* 0x0002080001487983 */ /* 0x008ee80000100800 */
[----:B------:R-:W3:Y:S04]  /*d500*/  LDL R74, [R1+0x20c] ;  /* 0x00020c00014a7983 */ /* 0x000ee80000100800 */
[----:B------:R-:W3:Y:S04]  /*d510*/  LDL R6, [R1+0x210] ;  /* 0x0002100001067983 */ /* 0x000ee80000100800 */
[----:B----4-:R-:W4:Y:S04]  /*d520*/  LDL R76, [R1+0x214] ;  /* 0x00021400014c7983 */ /* 0x010f280000100800 */
[----:B------:R-:W4:Y:S04]  /*d530*/  LDL R78, [R1+0x218] ;  /* 0x00021800014e7983 */ /* 0x000f280000100800 */
[----:B0-----:R-:W4:Y:S04]  /*d540*/  LDL R80, [R1+0x21c] ;  /* 0x00021c0001507983 */ /* 0x001f280000100800 */
        /* <DEDUP_REMOVED lines=259> */
.L_x_11040:
[----:B------:R-:W-:Y:S05]  /*e580*/  BSYNC B0 ;  /* 0x0000000000007941 */ /* 0x000fea0003800000 */
.L_x_11039:
        /* <DEDUP_REMOVED lines=9> */
.L_x_11022:
[----:B------:R-:W-:-:S13]  /*e620*/  ISETP.GE.AND P0, PT, R0, UR40, PT ;  /* 0x0000002800007c0c */ /* 0x000fda000bf06270 */
[----:B------:R-:W-:Y:S05]  /*e630*/  @!P0 BRA `(.L_x_11042) ;  /* 0x0000007000b08947 */ /* 0x000fea0003800000 */
.L_x_11071:
[----:B------:R-:W2:Y:S04]  /*e640*/  LDL R4, [R1+0x1c0] ;  /* 0x0001c00001047983 */ /* 0x000ea80000100800 */
[----:B01----:R-:W3:Y:S01]  /*e650*/  LDL R2, [R1+0x1c8] ;  /* 0x0001c80001027983 */ /* 0x003ee20000100800 */
[----:B--2---:R-:W-:-:S05]  /*e660*/  VIADD R4, R4, 0x1 ;  /* 0x0000000104047836 */ /* 0x004fca0000000000 */
[----:B------:R-:W-:-:S13]  /*e670*/  ISETP.NE.AND P0, PT, R4, 0x2, PT ;  /* 0x000000020400780c */ /* 0x000fda0003f05270 */
[----:B------:R0:W5:Y:S04]  /*e680*/  @P0 LDL R6, [R1+0x1c4] ;  /* 0x0001c40001060983 */ /* 0x0001680000100800 */
[----:B------:R-:W2:Y:S01]  /*e690*/  @!P0 LDL R3, [R1+0x1c4] ;  /* 0x0001c40001038983 */ /* 0x000ea20000100800 */
[----:B---3--:R-:W-:-:S03]  /*e6a0*/  VIADD R2, R2, 0x1 ;  /* 0x0000000102027836 */ /* 0x008fc60000000000 */
[----:B------:R1:W-:Y:S04]  /*e6b0*/  STL [R1+0x1c0], R4 ;  /* 0x0001c00401007387 */ /* 0x0003e80000100800 */
[----:B------:R0:W-:Y:S04]  /*e6c0*/  STL [R1+0x1c8], R2 ;  /* 0x0001c80201007387 */ /* 0x0001e80000100800 */
[----:B------:R0:W-:Y:S01]  /*e6d0*/  @!P0 STL [R1+0x1c0], RZ ;  /* 0x0001c0ff01008387 */ /* 0x0001e20000100800 */
[----:B--2---:R-:W-:-:S05]  /*e6e0*/  @!P0 LOP3.LUT R6, R3, 0x1, RZ, 0x3c, !PT ;  /* 0x0000000103068812 */ /* 0x004fca00078e3cff */
[----:B------:R0:W-:Y:S04]  /*e6f0*/  @!P0 STL [R1+0x1c4], R6 ;  /* 0x0001c40601008387 */ /* 0x0001e80000100800 */
[----:B------:R-:W2:Y:S01]  /*e700*/  LD.E R3, desc[UR36][R16.64] ;  /* 0x0000002410037980 */ /* 0x000ea2000c101900 */
[----:B------:R-:W-:Y:S05]  /*e710*/  YIELD ;  /* 0x0000000000007946 */ /* 0x000fea0003800000 */
[----:B------:R-:W-:Y:S01]  /*e720*/  BSSY B0, `(.L_x_11043) ;  /* 0x0000006000007945 */ /* 0x000fe20003800000 */
[----:B-1----:R-:W-:Y:S01]  /*e730*/  @!P0 IMAD.MOV.U32 R4, RZ, RZ, RZ ;  /* 0x000000ffff048224 */ /* 0x002fe200078e00ff */
[----:B--2---:R-:W-:-:S04]  /*e740*/  LOP3.LUT R3, R3, 0x1, RZ, 0xfc, !PT ;  /* 0x0000000103037812 */ /* 0x004fc800078efcff */
[----:B------:R-:W-:-:S13]  /*e750*/  ISETP.NE.AND P1, PT, R3, 0x3, PT ;  /* 0x000000030300780c */ /* 0x000fda0003f25270 */
[----:B0-----:R-:W-:Y:S05]  /*e760*/  @!P1 BRA `(.L_x_11044) ;  /* 0x0000000000049947 */ /* 0x001fea0003800000 */
[----:B------:R-:W-:Y:S01]  /*e770*/  BPT.TRAP 0x1 ;  /* 0x000000040000795c */ /* 0x000fe20000300000 */
.L_x_11044:
[----:B------:R-:W-:Y:S05]  /*e780*/  BSYNC B0 ;  /* 0x0000000000007941 */ /* 0x000fea0003800000 */
.L_x_11043:
[----:B------:R-:W2:Y:S01]  /*e790*/  LD.E.64 R2, desc[UR36][R16.64+0x18] ;  /* 0x0000182410027980 */ /* 0x000ea2000c101b00 */
[----:B-----5:R-:W-:Y:S02]  /*e7a0*/  SHF.L.U32 R5, R6, 0x1f, RZ ;  /* 0x0000001f06057819 */ /* 0x020fe400000006ff */
[----:B--2---:R-:W-:-:S05]  /*e7b0*/  MOV R3, R2 ;  /* 0x0000000200037202 */ /* 0x004fca0000000f00 */
[----:B------:R-:W-:-:S04]  /*e7c0*/  IMAD R4, R4, 0x8, R3 ;  /* 0x0000000804047824 */ /* 0x000fc800078e0203 */
[----:B------:R0:W1:Y:S01]  /*e7d0*/  SYNCS.PHASECHK.TRANS64.TRYWAIT P0, [R4+URZ], R5 ;  /* 0x00000005040075a7 */ /* 0x000062000800017f */
[----:B------:R-:W2:Y:S04]  /*e7e0*/  LD.E R2, desc[UR36][R16.64] ;  /* 0x0000002410027980 */ /* 0x000ea8000c101900 */
[----:B------:R0:W5:Y:S01]  /*e7f0*/  LDL.64 R6, [R1+0x1c0] ;  /* 0x0001c00001067983 */ /* 0x0001620000100a00 */
[----:B------:R-:W-:Y:S01]  /*e800*/  BSSY B0, `(.L_x_11045) ;  /* 0x0000005000007945 */ /* 0x000fe20003800000 */
[----:B--2---:R-:W-:-:S04]  /*e810*/  LOP3.LUT R2, R2, 0x1, RZ, 0xfc, !PT ;  /* 0x0000000102027812 */ /* 0x004fc800078efcff */
[----:B------:R-:W-:-:S13]  /*e820*/  ISETP.NE.AND P1, PT, R2, 0x3, PT ;  /* 0x000000030200780c */ /* 0x000fda0003f25270 */
[----:B01----:R-:W-:Y:S05]  /*e830*/  @!P1 BRA `(.L_x_11046) ;  /* 0x0000000000049947 */ /* 0x003fea0003800000 */
[----:B------:R-:W-:Y:S01]  /*e840*/  BPT.TRAP 0x1 ;  /* 0x000000040000795c */ /* 0x000fe20000300000 */
.L_x_11046:
[----:B------:R-:W-:Y:S05]  /*e850*/  BSYNC B0 ;  /* 0x0000000000007941 */ /* 0x000fea0003800000 */
.L_x_11045:
[----:B------:R-:W-:Y:S04]  /*e860*/  BSSY B0, `(.L_x_11047) ;  /* 0x0000008000007945 */ /* 0x000fe80003800000 */
[----:B------:R-:W-:Y:S05]  /*e870*/  @P0 BRA `(.L_x_11048) ;  /* 0x0000000000180947 */ /* 0x000fea0003800000 */
[----:B------:R-:W2:Y:S01]  /*e880*/  LD.E.64 R2, desc[UR36][R16.64+0x18] ;  /* 0x0000182410027980 */ /* 0x000ea2000c101b00 */
[----:B-----5:R-:W-:Y:S02]  /*e890*/  SHF.L.U32 R5, R7, 0x1f, RZ ;  /* 0x0000001f07057819 */ /* 0x020fe400000006ff */
[----:B--2---:R-:W-:-:S05]  /*e8a0*/  MOV R3, R2 ;  /* 0x0000000200037202 */ /* 0x004fca0000000f00 */
[----:B------:R-:W-:-:S04]  /*e8b0*/  IMAD R2, R6, 0x8, R3 ;  /* 0x0000000806027824 */ /* 0x000fc800078e0203 */
[----:B------:R-:W0:Y:S02]  /*e8c0*/  SYNCS.PHASECHK.TRANS64.TRYWAIT P0, [R2+URZ], R5 ;  /* 0x00000005020075a7 */ /* 0x000e24000800017f */
[----:B0-----:R-:W-:Y:S05]  /*e8d0*/  @!P0 BRA `(.L_x_11049) ;  /* 0x000000e800508947 */ /* 0x001fea0003800000 */
.L_x_11048:
[----:B------:R-:W-:Y:S05]  /*e8e0*/  BSYNC B0 ;  /* 0x0000000000007941 */ /* 0x000fea0003800000 */
.L_x_11047:
[----:B-----5:R-:W2:Y:S04]  /*e8f0*/  LDL R7, [R1+0x1c0] ;  /* 0x0001c00001077983 */ /* 0x020ea80000100800 */
[----:B0-----:R-:W2:Y:S01]  /*e900*/  LDL.64 R2, [R1+0x78] ;  /* 0x0000780001027983 */ /* 0x001ea20000100a00 */
        /* <DEDUP_REMOVED lines=8> */
[C---:B------:R-:W-:Y:S01]  /*e990*/  R2UR UR6, R2.reuse ;  /* 0x00000000020672ca */ /* 0x040fe200000e0000 */
[----:B------:R-:W-:Y:S01]  /*e9a0*/  VIADD R6, R2, 0x2 ;  /* 0x0000000202067836 */ /* 0x000fe20000000000 */
[----:B------:R0:W-:Y:S01]  /*e9b0*/  STL [R1+0x60], RZ ;  /* 0x000060ff01007387 */ /* 0x0001e20000100800 */
[----:B------:R-:W-:Y:S01]  /*e9c0*/  IMAD.MOV.U32 R7, RZ, RZ, R3 ;  /* 0x000000ffff077224 */ /* 0x000fe200078e0003 */
[----:B---3--:R-:W-:Y:S02]  /*e9d0*/  R2UR UR4, R12 ;  /* 0x000000000c0472ca */ /* 0x008fe400000e0000 */
[----:B------:R-:W-:Y:S01]  /*e9e0*/  R2UR UR5, R13 ;  /* 0x000000000d0572ca */ /* 0x000fe200000e0000 */
[----:B----4-:R-:W-:-:S02]  /*e9f0*/  VIADD R4, R4, 0x2 ;  /* 0x0000000204047836 */ /* 0x010fc40000000000 */
[----:B------:R-:W-:Y:S02]  /*ea00*/  VIADD R8, R8, 0x4 ;  /* 0x0000000408087836 */ /* 0x000fe40000000000 */
[----:B--2---:R-:W-:-:S08]  /*ea10*/  VIADD R10, R10, 0x6 ;  /* 0x000000060a0a7836 */ /* 0x004fd00000000000 */
[----:B------:R-:W-:Y:S01]  /*ea20*/  HGMMA.64x96x16.F32 R24, gdesc[UR4], RZ, !UPT, gsb0 ;  /* 0x01600000041879f0 */ /* 0x000fe2000c0008ff */
[----:B------:R-:W-:Y:S02]  /*ea30*/  R2UR UR6, R6 ;  /* 0x00000000060672ca */ /* 0x000fe400000e0000 */
[----:B------:R-:W-:Y:S02]  /*ea40*/  R2UR UR7, R7 ;  /* 0x00000000070772ca */ /* 0x000fe400000e0000 */
[----:B------:R-:W-:Y:S01]  /*ea50*/  R2UR UR4, R4 ;  /* 0x00000000040472ca */ /* 0x000fe200000e0000 */
[C---:B------:R-:W-:Y:S01]  /*ea60*/  VIADD R4, R2.reuse, 0x4 ;  /* 0x0000000402047836 */ /* 0x040fe20000000000 */
[----:B------:R-:W-:Y:S01]  /*ea70*/  R2UR UR5, R5 ;  /* 0x00000000050572ca */ /* 0x000fe200000e0000 */
[----:B------:R-:W-:Y:S02]  /*ea80*/  IMAD.MOV.U32 R5, RZ, RZ, R3 ;  /* 0x000000ffff057224 */ /* 0x000fe400078e0003 */
        /* <DEDUP_REMOVED lines=11> */
[----:B------:R-:W-:Y:S01]  /*eb40*/  R2UR UR6, R2 ;  /* 0x00000000020672ca */ /* 0x000fe200000e0000 */
[----:B------:R-:W-:Y:S01]  /*eb50*/  IMAD.MOV.U32 R2, RZ, RZ, 0x1 ;  /* 0x00000001ff027424 */ /* 0x000fe200078e00ff */
[----:B------:R-:W-:Y:S02]  /*eb60*/  R2UR UR7, R3 ;  /* 0x00000000030772ca */ /* 0x000fe400000e0000 */
[----:B------:R-:W-:Y:S01]  /*eb70*/  R2UR UR4, R10 ;  /* 0x000000000a0472ca */ /* 0x000fe200000e0000 */
[----:B------:R0:W5:Y:S01]  /*eb80*/  LDL R3, [R1+0x1c0] ;  /* 0x0001c00001037983 */ /* 0x0001620000100800 */
[----:B------:R-:W-:-:S03]  /*eb90*/  R2UR UR5, R11 ;  /* 0x000000000b0572ca */ /* 0x000fc600000e0000 */
[----:B------:R0:W-:Y:S04]  /*eba0*/  STL [R1+0x60], R2 ;  /* 0x0000600201007387 */ /* 0x0001e80000100800 */
[----:B------:R0:W-:Y:S04]  /*ebb0*/  STL [R1+0x60], R2 ;  /* 0x0000600201007387 */ /* 0x0001e80000100800 */
[----:B------:R0:W-:Y:S04]  /*ebc0*/  STL [R1+0x60], R2 ;  /* 0x0000600201007387 */ /* 0x0001e80000100800 */
[----:B------:R0:W-:Y:S01]  /*ebd0*/  STL [R1+0x60], R2 ;  /* 0x0000600201007387 */ /* 0x0001e20000100800 */
[----:B------:R-:W-:-:S02]  /*ebe0*/  WARPGROUP.DEPBAR.LE gsb0, 0x0 ;  /* 0x00008000000079c5 */ /* 0x000fc40000010000 */
[----:B------:R-:W-:-:S06]  /*ebf0*/  WARPGROUP.ARRIVE ;  /* 0x00000000000079c5 */ /* 0x000fcc0000000000 */
[----:B------:R-:W-:Y:S03]  /*ec00*/  HGMMA.64x96x16.F32 R24, gdesc[UR4], R24, gsb0 ;  /* 0x01600000041879f0 */ /* 0x000fe60008000818 */
[----:B------:R-:W-:Y:S02]  /*ec10*/  WARPGROUP.DEPBAR.LE gsb0, 0x0 ;  /* 0x00008000000079c5 */ /* 0x000fe40000010000 */
[----:B------:R0:W-:Y:S06]  /*ec20*/  BAR.ARV R227, 0x100 ;  /* 0x000400e30000751d */ /* 0x0001ec0000002000 */
[----:B------:R-:W2:Y:S01]  /*ec30*/  LD.E R4, desc[UR36][R16.64] ;  /* 0x0000002410047980 */ /* 0x000ea2000c101900 */
[----:B------:R-:W-:Y:S01]  /*ec40*/  BSSY B0, `(.L_x_11050) ;  /* 0x0000005000007945 */ /* 0x000fe20003800000 */
[----:B--2---:R-:W-:-:S04]  /*ec50*/  LOP3.LUT R4, R4, 0x1, RZ, 0xfc, !PT ;  /* 0x0000000104047812 */ /* 0x004fc800078efcff */
[----:B------:R-:W-:-:S13]  /*ec60*/  ISETP.NE.AND P0, PT, R4, 0x3, PT ;  /* 0x000000030400780c */ /* 0x000fda0003f05270 */
[----:B0-----:R-:W-:Y:S05]  /*ec70*/  @!P0 BRA `(.L_x_11051) ;  /* 0x0000000000048947 */ /* 0x001fea0003800000 */
[----:B------:R-:W-:Y:S01]  /*ec80*/  BPT.TRAP 0x1 ;  /* 0x000000040000795c */ /* 0x000fe20000300000 */
.L_x_11051:
[----:B------:R-:W-:Y:S05]  /*ec90*/  BSYNC B0 ;  /* 0x0000000000007941 */ /* 0x000fea0003800000 */
.L_x_11050:
[----:B------:R-:W2:Y:S04]  /*eca0*/  LD.E.64 R4, desc[UR36][R16.64+0x20] ;  /* 0x0000202410047980 */ /* 0x000ea8000c101b00 */
[----:B------:R-:W3:Y:S01]  /*ecb0*/  LD.E R6, desc[UR36][R16.64+0xc] ;  /* 0x00000c2410067980 */ /* 0x000ee2000c101900 */
[----:B--2---:R-:W-:-:S05]  /*ecc0*/  MOV R4, R4 ;  /* 0x0000000400047202 */ /* 0x004fca0000000f00 */
[----:B-----5:R-:W-:-:S05]  /*ecd0*/  IMAD R3, R3, 0x8, R4 ;  /* 0x0000000803037824 */ /* 0x020fca00078e0204 */
[----:B---3--:R-:W-:-:S04]  /*ece0*/  PRMT R3, R6, 0x654, R3 ;  /* 0x0000065406037816 */ /* 0x008fc80000000003 */
        /* <DEDUP_REMOVED lines=13> */
[----:B------:R-:W-:Y:S01]  /*edc0*/  SHF.R.S32.HI R24, RZ, 0x1f, R19 ;  /* 0x0000001fff187819 */ /* 0x000fe20000011413 */
[----:B0-----:R-:W-:-:S03]  /*edd0*/  FMUL.FTZ R3, R26, R18 ;  /* 0x000000121a037220 */ /* 0x001fc60000410000 */
[----:B------:R-:W-:-:S04]  /*ede0*/  LEA.HI R23, R24, R19, RZ, 0x7 ;  /* 0x0000001318177211 */ /* 0x000fc800078f38ff */
[----:B------:R-:W-:Y:S01]  /*edf0*/  LOP3.LUT R26, R23, 0xffffff80, RZ, 0xc0, !PT ;  /* 0xffffff80171a7812 */ /* 0x000fe200078ec0ff */
[----:B------:R-:W-:-:S04]  /*ee00*/  FMUL.FTZ R14, R27, R18 ;  /* 0x000000121b0e7220 */ /* 0x000fc80000410000 */
[----:B------:R-:W-:Y:S02]  /*ee10*/  IMAD.IADD R26, R19, 0x1, -R26 ;  /* 0x00000001131a7824 */ /* 0x000fe400078e0a1a */
[----:B------:R-:W-:-:S03]  /*ee20*/  FMUL.FTZ R29, R29, R18 ;  /* 0x000000121d1d7220 */ /* 0x000fc60000410000 */
[----:B------:R-:W-:Y:S01]  /*ee30*/  SHF.R.S32.HI R27, RZ, 0x1f, R26 ;  /* 0x0000001fff1b7819 */ /* 0x000fe2000001141a */
[----:B------:R0:W1:Y:S01]  /*ee40*/  MUFU.TANH R72, R29 ;  /* 0x0000001d00487308 */ /* 0x0000620000002400 */
[----:B------:R-:W-:Y:S01]  /*ee50*/  LEA.HI R24, R24, R19, RZ, 0x2 ;  /* 0x0000001318187211 */ /* 0x000fe200078f10ff */
[-C--:B------:R-:W-:Y:S01]  /*ee60*/  FMUL.FTZ R167, R30, R18.reuse ;  /* 0x000000121ea77220 */ /* 0x080fe20000410000 */
[----:B------:R-:W-:Y:S02]  /*ee70*/  FMUL.FTZ R22, R31, R18 ;  /* 0x000000121f167220 */ /* 0x000fe40000410000 */
[----:B------:R-:W-:Y:S02]  /*ee80*/  LOP3.LUT R24, R24, 0xfffffffc, RZ, 0xc0, !PT ;  /* 0xfffffffc18187812 */ /* 0x000fe400078ec0ff */
[----:B0-----:R-:W-:-:S04]  /*ee90*/  LEA.HI R29, R27, R26, RZ, 0x2 ;  /* 0x0000001a1b1d7211 */ /* 0x001fc800078f10ff */
[--C-:B------:R-:W-:Y:S02]  /*eea0*/  SHF.R.S32.HI R30, RZ, 0x2, R29.reuse ;  /* 0x00000002ff1e7819 */ /* 0x100fe4000001141d */
[----:B------:R-:W-:Y:S01]  /*eeb0*/  SHF.R.S32.HI R31, RZ, 0x1f, R29 ;  /* 0x0000001fff1f7819 */ /* 0x000fe2000001141d */
[----:B------:R-:W-:Y:S01]  /*eec0*/  IMAD.IADD R19, R19, 0x1, -R24 ;  /* 0x0000000113137824 */ /* 0x000fe200078e0a18 */
[----:B------:R-:W-:Y:S02]  /*eed0*/  SHF.R.S32.HI R24, RZ, 0x7, R23 ;  /* 0x00000007ff187819 */ /* 0x000fe40000011417 */
[----:B------:R-:W-:Y:S02]  /*eee0*/  LEA.HI R31, R31, R30, RZ, 0x3 ;  /* 0x0000001e1f1f7211 */ /* 0x000fe400078f18ff */
[----:B------:R-:W-:Y:S02]  /*eef0*/  LEA.HI R27, R27, R26, RZ, 0x5 ;  /* 0x0000001a1b1b7211 */ /* 0x000fe400078f28ff */
        /* <DEDUP_REMOVED lines=15> */
[----:B------:R-:W-:Y:S01]  /*eff0*/  IMAD.MOV.U32 R13, RZ, RZ, -0x60 ;  /* 0xffffffa0ff0d7424 */ /* 0x000fe200078e00ff */
[----:B------:R-:W-:-:S03]  /*f000*/  LOP3.LUT R29, R29, 0x7ffffffc, RZ, 0xc0, !PT ;  /* 0x7ffffffc1d1d7812 */ /* 0x000fc600078ec0ff */
        /* <DEDUP_REMOVED lines=43> */
[----:B------:R-:W-:Y:S02]  /*f2c0*/  IMAD R12, R0, R13, 0x1 ;  /* 0x00000001000c7424 */ /* 0x000fe400078e020d */
[----:B------:R-:W-:Y:S01]  /*f2d0*/  FMUL.FTZ R18, R71, R18 ;  /* 0x0000001247127220 */ /* 0x000fe20000410000 */
[----:B------:R2:W3:Y:S01]  /*f2e0*/  MUFU.TANH R113, R47 ;  /* 0x0000002f00717308 */ /* 0x0004e20000002400 */
[----:B------:R-:W-:Y:S01]  /*f2f0*/  IMAD R12, R29, -0x2, R12 ;  /* 0xfffffffe1d0c7824 */ /* 0x000fe200078e020c */
[----:B------:R-:W-:-:S06]  /*f300*/  LOP3.LUT R13, RZ, R6, RZ, 0x33, !PT ;  /* 0x00000006ff0d7212 */ /* 0x000fcc00078e33ff */
[----:B------:R-:W4:Y:S01]  /*f310*/  MUFU.TANH R15, R15 ;  /* 0x0000000f000f7308 */ /* 0x000f220000002400 */
[----:B------:R-:W-:-:S07]  /*f320*/  IADD3 R20, -R4, R12, R5 ;  /* 0x0000000c04147210 */ /* 0x000fce0007ffe105 */
        /* <DEDUP_REMOVED lines=47> */
[----:B------:R-:W-:Y:S02]  /*f620*/  IMAD R23, R0, -0x60, R8 ;  /* 0xffffffa000177824 */ /* 0x000fe400078e0208 */
[----:B------:R-:W-:Y:S02]  /*f630*/  VIADD R24, R12, 0xffffffff ;  /* 0xffffffff0c187836 */ /* 0x000fe40000000000 */
        /* <DEDUP_REMOVED lines=13> */
.L_x_11055:
[----:B------:R-:W-:-:S13]  /*f710*/  ISETP.NE.AND P0, PT, R9, 0x1, PT ;  /* 0x000000010900780c */ /* 0x000fda0003f05270 */
[----:B------:R-:W-:-:S05]  /*f720*/  @P0 IMAD.HI.U32 R12, R7, R10, RZ ;  /* 0x0000000a070c0227 */ /* 0x000fca00078e00ff */
[----:B------:R-:W-:-:S07]  /*f730*/  @P0 SHF.R.U32.HI R7, RZ, R11, R12 ;  /* 0x0000000bff070219 */ /* 0x000fce000001160c */
.L_x_11056:
[----:B------:R-:W-:Y:S05]  /*f740*/  BSYNC B1 ;  /* 0x0000000000017941 */ /* 0x000fea0003800000 */
.L_x_11054:
[----:B------:R-:W-:-:S05]  /*f750*/  IMAD R7, R7, R9, R24 ;  /* 0x0000000907077224 */ /* 0x000fca00078e0218 */
[----:B------:R-:W-:Y:S02]  /*f760*/  VIMNMX R8, R8, R7, !PT ;  /* 0x0000000708087248 */ /* 0x000fe40007fe0100 */
[----:B------:R-:W-:-:S07]  /*f770*/  VIADDMNMX R6, R7, R9, R6, PT ;  /* 0x0000000907067246 */ /* 0x000fce0003800106 */
.L_x_11053:
[----:B------:R-:W-:Y:S05]  /*f780*/  BSYNC B0 ;  /* 0x0000000000007941 */ /* 0x000fea0003800000 */
.L_x_11052:
[C---:B------:R-:W-:Y:S01]  /*f790*/  ISETP.GE.AND P1, PT, R23.reuse, 0x9, PT ;  /* 0x000000091700780c */ /* 0x040fe20003f26270 */
[----:B------:R-:W0:Y:S01]  /*f7a0*/  SHFL.IDX PT, R30, R30, 0x1, 0x1c1f ;  /* 0x003c1f001e1e7f89 */ /* 0x000e2200000e0000 */
[C---:B------:R-:W-:Y:S01]  /*f7b0*/  ISETP.GE.AND P0, PT, R23.reuse, 0x2, PT ;  /* 0x000000021700780c */ /* 0x040fe20003f06270 */
        /* <DEDUP_REMOVED lines=127> */
.L_x_11060:
[----:B------:R-:W-:-:S13]  /*ffb0*/  ISETP.NE.AND P6, PT, R9, 0x1, PT ;  /* 0x000000010900780c */ /* 0x000fda0003fc5270 */
[----:B------:R-:W-:-:S05]  /*ffc0*/  @P6 IMAD.HI.U32 R10, R4, R10, RZ ;  /* 0x0000000a040a6227 */ /* 0x000fca00078e00ff */
[----:B------:R-:W-:-:S07]  /*ffd0*/  @P6 SHF.R.U32.HI R4, RZ, R11, R10 ;  /* 0x0000000bff046219 */ /* 0x000fce000001160a */
.L_x_11061:
[----:B------:R-:W-:Y:S05]  /*ffe0*/  BSYNC B1 ;  /* 0x0000000000017941 */ /* 0x000fea0003800000 */
.L_x_11059:
[----:B------:R-:W-:-:S05]  /*fff0*/  IMAD R5, R4, R9, R24 ;  /* 0x0000000904057224 */ /* 0x000fca00078e0218 */
[----:B------:R-:W-:Y:S02]  /*10000*/  VIADDMNMX R6, R5, R9, R6, PT ;  /* 0x0000000905067246 */ /* 0x000fe40003800106 */
[----:B------:R-:W-:-:S07]  /*10010*/  VIMNMX R8, R8, R5, !PT ;  /* 0x0000000508087248 */ /* 0x000fce0007fe0100 */
.L_x_11058:
[----:B------:R-:W-:Y:S05]  /*10020*/  BSYNC B0 ;  /* 0x0000000000007941 */ /* 0x000fea0003800000 */
.L_x_11057:
[----:B------:R-:W2:Y:S01]  /*10030*/  LDL.64 R102, [R1+0x1d0] ;  /* 0x0001d00001667983 */ /* 0x000ea20000100a00 */
[C---:B------:R-:W-:Y:S02]  /*10040*/  ISETP.GT.AND P0, PT, R8.reuse, 0x1, !P0 ;  /* 0x000000010800780c */ /* 0x040fe40004704270 */
[----:B------:R-:W-:Y:S01]  /*10050*/  ISETP.GT.AND P1, PT, R8, 0x8, !P1 ;  /* 0x000000080800780c */ /* 0x000fe20004f24270 */
[----:B------:R-:W3:Y:S01]  /*10060*/  LDL R191, [R1+0x1f0] ;  /* 0x0001f00001bf7983 */ /* 0x000ee20000100800 */
[C---:B------:R-:W-:Y:S02]  /*10070*/  ISETP.LT.OR P0, PT, R6.reuse, 0x2, P0 ;  /* 0x000000020600780c */ /* 0x040fe40000701670 */
[----:B------:R-:W-:Y:S01]  /*10080*/  ISETP.LT.OR P1, PT, R6, 0x9, P1 ;  /* 0x000000090600780c */ /* 0x000fe20000f21670 */
[----:B------:R-:W4:Y:S01]  /*10090*/  LDL.64 R132, [R1+0x1e0] ;  /* 0x0001e00001847983 */ /* 0x000f220000100a00 */
[----:B------:R-:W-:Y:S02]  /*100a0*/  FSEL R165, R14, -INF , !P0 ;  /* 0xff8000000ea57808 */ /* 0x000fe40004000000 */
[----:B------:R-:W-:Y:S01]  /*100b0*/  ISETP.NE.AND P0, PT, R26, RZ, PT ;  /* 0x000000ff1a00720c */ /* 0x000fe20003f05270 */
[----:B------:R-:W4:Y:S01]  /*100c0*/  LDL.64 R172, [R1+0x3f0] ;  /* 0x0003f00001ac7983 */ /* 0x000f220000100a00 */
[----:B------:R-:W-:-:S02]  /*100d0*/  FSEL R167, R167, -INF , !P1 ;  /* 0xff800000a7a77808 */ /* 0x000fc40004800000 */
[----:B------:R-:W-:Y:S01]  /*100e0*/  ISETP.GT.AND P0, PT, R8, 0x9, !P0 ;  /* 0x000000090800780c */ /* 0x000fe20004704270 */
[----:B------:R-:W4:Y:S01]  /*100f0*/  LDL.64 R130, [R1+0x200] ;  /* 0x0002000001827983 */ /* 0x000f220000100a00 */
[----:B------:R-:W-:Y:S02]  /*10100*/  ISETP.NE.AND P1, PT, R28, RZ, PT ;  /* 0x000000ff1c00720c */ /* 0x000fe40003f25270 */
[----:B------:R-:W-:Y:S01]  /*10110*/  ISETP.LT.OR P0, PT, R6, 0xa, P0 ;  /* 0x0000000a0600780c */ /* 0x000fe20000701670 */
[----:B------:R-:W4:Y:S01]  /*10120*/  LDL.64 R128, [R1+0x210] ;  /* 0x0002100001807983 */ /* 0x000f220000100a00 */
[----:B------:R-:W-:Y:S02]  /*10130*/  ISETP.NE.AND P6, PT, R32, RZ, PT ;  /* 0x000000ff2000720c */ /* 0x000fe40003fc5270 */
[----:B------:R-:W-:Y:S01]  /*10140*/  FSEL R71, R22, -INF , !P0 ;  /* 0xff80000016477808 */ /* 0x000fe20004000000 */
[----:B------:R-:W4:Y:S01]  /*10150*/  LDL.64 R126, [R1+0x3f8] ;  /* 0x0003f800017e7983 */ /* 0x000f220000100a00 */
[----:B------:R-:W-:-:S02]  /*10160*/  ISETP.NE.AND P0, PT, R34, RZ, PT ;  /* 0x000000ff2200720c */ /* 0x000fc40003f05270 */
[C---:B------:R-:W-:Y:S01]  /*10170*/  ISETP.GT.AND P2, PT, R8.reuse, 0x49, !P2 ;  /* 0x000000490800780c */ /* 0x040fe20005744270 */
[----:B------:R-:W4:Y:S01]  /*10180*/  LDL.64 R124, [R1+0x220] ;  /* 0x00022000017c7983 */ /* 0x000f220000100a00 */
[C---:B------:R-:W-:Y:S02]  /*10190*/  ISETP.GT.AND P0, PT, R8.reuse, 0x10, !P0 ;  /* 0x000000100800780c */ /* 0x040fe40004704270 */
[----:B------:R-:W-:Y:S01]  /*101a0*/  ISETP.GT.AND P3, PT, R8, 0x50, !P3 ;  /* 0x000000500800780c */ /* 0x000fe20005f64270 */
[----:B------:R-:W4:Y:S01]  /*101b0*/  LDL.64 R122, [R1+0x230] ;  /* 0x00023000017a7983 */ /* 0x000f220000100a00 */
[----:B------:R-:W-:Y:S02]  /*101c0*/  ISETP.LT.OR P0, PT, R6, 0x11, P0 ;  /* 0x000000110600780c */ /* 0x000fe40000701670 */
[----:B------:R-:W-:Y:S01]  /*101d0*/  ISETP.GT.AND P4, PT, R8, 0x51, !P4 ;  /* 0x000000510800780c */ /* 0x000fe20006784270 */
[----:B------:R-:W4:Y:S01]  /*101e0*/  LDL.64 R120, [R1+0x240] ;  /* 0x0002400001787983 */ /* 0x000f220000100a00 */
[----:B------:R-:W-:-:S02]  /*101f0*/  FSEL R161, R161, -INF , !P0 ;  /* 0xff800000a1a17808 */ /* 0x000fc40004000000 */
[----:B------:R-:W-:Y:S01]  /*10200*/  ISETP.GT.AND P0, PT, R8, 0x11, !P1 ;  /* 0x000000110800780c */ /* 0x000fe20004f04270 */
[----:B------:R-:W4:Y:S01]  /*10210*/  LDL.64 R118, [R1+0x250] ;  /* 0x0002500001767983 */ /* 0x000f220000100a00 */
[----:B------:R-:W-:Y:S02]  /*10220*/  ISETP.NE.AND P1, PT, R53, RZ, PT ;  /* 0x000000ff3500720c */ /* 0x000fe40003f25270 */
[----:B------:R-:W-:Y:S01]  /*10230*/  ISETP.LT.OR P0, PT, R6, 0x12, P0 ;  /* 0x000000120600780c */ /* 0x000fe20000701670 */
[----:B------:R-:W4:Y:S03]  /*10240*/  LDL.64 R116, [R1+0x260] ;  /* 0x0002600001747983 */ /* 0x000f260000100a00 */
[----:B------:R-:W-:Y:S01]  /*10250*/  FSEL R81, R81, -INF , !P0 ;  /* 0xff80000051517808 */ /* 0x000fe20004000000 */
[----:B------:R-:W4:Y:S01]  /*10260*/  LDL.64 R114, [R1+0x270] ;  /* 0x0002700001727983 */ /* 0x000f220000100a00 */
[----:B------:R-:W-:-:S02]  /*10270*/  ISETP.GT.AND P0, PT, R8, 0x18, !P6 ;  /* 0x000000180800780c */ /* 0x000fc40007704270 */
[----:B------:R-:W-:Y:S01]  /*10280*/  ISETP.NE.AND P6, PT, R12, RZ, PT ;  /* 0x000000ff0c00720c */ /* 0x000fe20003fc5270 */
[----:B------:R-:W4:Y:S01]  /*10290*/  LDL.64 R20, [R1+0x300] ;  /* 0x0003000001147983 */ /* 0x000f220000100a00 */
[----:B------:R-:W-:Y:S02]  /*102a0*/  ISETP.LT.OR P0, PT, R6, 0x19, P0 ;  /* 0x000000190600780c */ /* 0x000fe40000701670 */
[----:B------:R-:W-:Y:S01]  /*102b0*/  ISETP.GT.AND P5, PT, R8, 0x58, !P5 ;  /* 0x000000580800780c */ /* 0x000fe20006fa4270 */
[----:B------:R-:W4:Y:S01]  /*102c0*/  LDL.64 R60, [R1+0x248] ;  /* 0x00024800013c7983 */ /* 0x000f220000100a00 */
[----:B------:R-:W-:Y:S02]  /*102d0*/  FSEL R163, R163, -INF , !P0 ;  /* 0xff800000a3a37808 */ /* 0x000fe40004000000 */
[----:B------:R-:W-:Y:S01]  /*102e0*/  ISETP.NE.AND P0, PT, R36, RZ, PT ;  /* 0x000000ff2400720c */ /* 0x000fe20003f05270 */
[----:B------:R-:W4:Y:S03]  /*102f0*/  LDL.64 R62, [R1+0x258] ;  /* 0x00025800013e7983 */ /* 0x000f260000100a00 */
[----:B------:R-:W-:Y:S01]  /*10300*/  ISETP.GT.AND P0, PT, R8, 0x19, !P0 ;  /* 0x000000190800780c */ /* 0x000fe20004704270 */
[----:B------:R-:W4:Y:S03]  /*10310*/  LDL.64 R64, [R1+0x268] ;  /* 0x0002680001407983 */ /* 0x000f260000100a00 */
[----:B------:R-:W-:Y:S01]  /*10320*/  ISETP.LT.OR P0, PT, R6, 0x1a, P0 ;  /* 0x0000001a0600780c */ /* 0x000fe20000701670 */
[----:B------:R-:W4:Y:S03]  /*10330*/  LDL.64 R68, [R1+0x288] ;  /* 0x0002880001447983 */ /* 0x000f260000100a00 */
[----:B------:R-:W-:Y:S01]  /*10340*/  FSEL R89, R89, -INF , !P0 ;  /* 0xff80000059597808 */ /* 0x000fe20004000000 */
[----:B------:R-:W4:Y:S01]  /*10350*/  LDL.64 R72, [R1+0x2a8] ;  /* 0x0002a80001487983 */ /* 0x000f220000100a00 */
[----:B------:R-:W-:-:S03]  /*10360*/  ISETP.NE.AND P0, PT, R38, RZ, PT ;  /* 0x000000ff2600720c */ /* 0x000fc60003f05270 */
[----:B------:R-:W4:Y:S01]  /*10370*/  LDL.64 R74, [R1+0x2b8] ;  /* 0x0002b800014a7983 */ /* 0x000f220000100a00 */
[----:B------:R-:W-:-:S03]  /*10380*/  ISETP.GT.AND P0, PT, R8, 0x20, !P0 ;  /* 0x000000200800780c */ /* 0x000fc60004704270 */
[----:B------:R-:W4:Y:S01]  /*10390*/  LDL.64 R76, [R1+0x2c8] ;  /* 0x0002c800014c7983 */ /* 0x000f220000100a00 */
[----:B------:R-:W-:-:S03]  /*103a0*/  ISETP.LT.OR P0, PT, R6, 0x21, P0 ;  /* 0x000000210600780c */ /* 0x000fc60000701670 */
        /* <DEDUP_REMOVED lines=24> */
[----:B------:R-:W4:Y:S01]  /*10530*/  LDL R158, [R1+0x28] ;  /* 0x00002800019e7983 */ /* 0x000f220000100800 */
        /* <DEDUP_REMOVED lines=8> */
[----:B------:R-:W-:Y:S01]  /*105c0*/  ISETP.NE.AND P0, PT, R59, RZ, PT ;  /* 0x000000ff3b00720c */ /* 0x000fe20003f05270 */
[----:B------:R-:W4:Y:S03]  /*105d0*/  LDL.64 R50, [R1+0x370] ;  /* 0x0003700001327983 */ /* 0x000f260000100a00 */
[----:B------:R-:W-:-:S04]  /*105e0*/  ISETP.GT.AND P0, PT, R8, 0x38, !P0 ;  /* 0x000000380800780c */ /* 0x000fc80004704270 */
[----:B------:R-:W-:-:S04]  /*105f0*/  ISETP.LT.OR P0, PT, R6, 0x39, P0 ;  /* 0x000000390600780c */ /* 0x000fc80000701670 */
[----:B------:R-:W-:Y:S02]  /*10600*/  FSEL R155, R54, -INF , !P0 ;  /* 0xff800000369b7808 */ /* 0x000fe40004000000 */
[----:B------:R-:W-:Y:S02]  /*10610*/  ISETP.NE.AND P0, PT, R52, RZ, PT ;  /* 0x000000ff3400720c */ /* 0x000fe40003f05270 */
[----:B------:R-:W-:Y:S01]  /*10620*/  ISETP.LT.OR P2, PT, R6, 0x4a, P2 ;  /* 0x0000004a0600780c */ /* 0x000fe20001741670 */
[----:B------:R-:W4:Y:S01]  /*10630*/  LDL.64 R52, [R1+0x3b0] ;  /* 0x0003b00001347983 */ /* 0x000f220000100a00 */
[----:B------:R-:W-:-:S04]  /*10640*/  ISETP.GT.AND P0, PT, R8, 0x39, !P0 ;  /* 0x000000390800780c */ /* 0x000fc80004704270 */
[----:B------:R-:W-:-:S04]  /*10650*/  ISETP.LT.OR P0, PT, R6, 0x3a, P0 ;  /* 0x0000003a0600780c */ /* 0x000fc80000701670 */
[----:B------:R-:W-:Y:S02]  /*10660*/  FSEL R149, R55, -INF , !P0 ;  /* 0xff80000037957808 */ /* 0x000fe40004000000 */
[----:B------:R-:W-:Y:S01]  /*10670*/  ISETP.GT.AND P0, PT, R8, 0x40, !P1 ;  /* 0x000000400800780c */ /* 0x000fe20004f04270 */
[----:B------:R-:W4:Y:S01]  /*10680*/  LDL.64 R54, [R1+0x218] ;  /* 0x0002180001367983 */ /* 0x000f220000100a00 */
[----:B------:R-:W-:Y:S02]  /*10690*/  ISETP.NE.AND P1, PT, R57, RZ, PT ;  /* 0x000000ff3900720c */ /* 0x000fe40003f25270 */
[----:B------:R-:W-:-:S04]  /*106a0*/  ISETP.LT.OR P0, PT, R6, 0x41, P0 ;  /* 0x000000410600780c */ /* 0x000fc80000701670 */
[----:B------:R-:W-:Y:S02]  /*106b0*/  FSEL R135, R58, -INF , !P0 ;  /* 0xff8000003a877808 */ /* 0x000fe40004000000 */
[C---:B------:R-:W-:Y:S01]  /*106c0*/  ISETP.GT.AND P0, PT, R8.reuse, RZ, !P6 ;  /* 0x000000ff0800720c */ /* 0x040fe20007704270 */
[----:B------:R-:W4:Y:S01]  /*106d0*/  LDL.64 R58, [R1+0x238] ;  /* 0x00023800013a7983 */ /* 0x000f220000100a00 */
[----:B------:R-:W-:Y:S02]  /*106e0*/  ISETP.GT.AND P1, PT, R8, 0x48, !P1 ;  /* 0x000000480800780c */ /* 0x000fe40004f24270 */
[C---:B------:R-:W-:Y:S02]  /*106f0*/  ISETP.LT.OR P0, PT, R6.reuse, 0x1, P0 ;  /* 0x000000010600780c */ /* 0x040fe40000701670 */
[----:B------:R-:W-:Y:S02]  /*10700*/  ISETP.LT.OR P3, PT, R6, 0x51, P3 ;  /* 0x000000510600780c */ /* 0x000fe40001f61670 */
[----:B------:R-:W-:-:S02]  /*10710*/  FSEL R57, R3, -INF , !P0 ;  /* 0xff80000003397808 */ /* 0x000fc40004000000 */
[----:B------:R-:W-:Y:S02]  /*10720*/  ISETP.NE.AND P0, PT, R56, RZ, PT ;  /* 0x000000ff3800720c */ /* 0x000fe40003f05270 */
[----:B------:R-:W-:Y:S02]  /*10730*/  FSEL R195, R195, -INF , !P2 ;  /* 0xff800000c3c37808 */ /* 0x000fe40005000000 */
[----:B------:R-:W-:Y:S02]  /*10740*/  ISETP.NE.AND P6, PT, R23, RZ, PT ;  /* 0x000000ff1700720c */ /* 0x000fe40003fc5270 */
[----:B--2---:R-:W-:Y:S01]  /*10750*/  FMNMX.FTZ R3, R15, R102, !PT ;  /* 0x000000660f037209 */ /* 0x004fe20007810000 */
[----:B------:R-:W2:Y:S03]  /*10760*/  LDL.64 R22, [R1+0x310] ;  /* 0x0003100001167983 */ /* 0x000ea60000100a00 */
        /* <DEDUP_REMOVED lines=34> */
[----:B------:R-:W0:Y:S01]  /*10990*/  SHFL.BFLY PT, R3, R4, 0x2, 0x1f ;  /* 0x0c401f0004037f89 */ /* 0x000e2200000e0000 */
[----:B------:R-:W-:-:S04]  /*109a0*/  FMNMX.FTZ R10, R113, R10, !PT ;  /* 0x0000000a710a7209 */ /* 0x000fc80007810000 */
[----:B------:R-:W-:-:S04]  /*109b0*/  FMNMX.FTZ R10, R153, R10, !PT ;  /* 0x0000000a990a7209 */ /* 0x000fc80007810000 */
[----:B------:R-:W-:Y:S02]  /*109c0*/  FMNMX.FTZ R10, R169, R10, !PT ;  /* 0x0000000aa90a7209 */ /* 0x000fe40007810000 */
[----:B------:R-:W-:Y:S02]  /*109d0*/  ISETP.GT.AND P0, PT, R8, 0x41, !P0 ;  /* 0x000000410800780c */ /* 0x000fe40004704270 */
[----:B------:R-:W-:Y:S02]  /*109e0*/  FMNMX.FTZ R10, R155, R10, !PT ;  /* 0x0000000a9b0a7209 */ /* 0x000fe40007810000 */
[C---:B------:R-:W-:Y:S02]  /*109f0*/  ISETP.LT.OR P0, PT, R6.reuse, 0x42, P0 ;  /* 0x000000420600780c */ /* 0x040fe40000701670 */
[----:B------:R-:W-:Y:S02]  /*10a00*/  FMNMX.FTZ R10, R149, R10, !PT ;  /* 0x0000000a950a7209 */ /* 0x000fe40007810000 */
[----:B------:R-:W-:-:S02]  /*10a10*/  ISETP.LT.OR P1, PT, R6, 0x49, P1 ;  /* 0x000000490600780c */ /* 0x000fc40000f21670 */
[----:B------:R-:W-:Y:S02]  /*10a20*/  FSEL R197, R197, -INF , !P0 ;  /* 0xff800000c5c57808 */ /* 0x000fe40004000000 */
[----:B------:R-:W-:Y:S02]  /*10a30*/  FMNMX.FTZ R10, R135, R10, !PT ;  /* 0x0000000a870a7209 */ /* 0x000fe40007810000 */
[----:B0-----:R-:W-:Y:S02]  /*10a40*/  FMNMX.FTZ R3, R4, R3, !PT ;  /* 0x0000000304037209 */ /* 0x001fe40007810000 */
[----:B------:R-:W-:Y:S02]  /*10a50*/  FSEL R171, R171, -INF , !P1 ;  /* 0xff800000abab7808 */ /* 0x000fe40004800000 */
[----:B------:R-:W-:Y:S01]  /*10a60*/  FMNMX.FTZ R10, R197, R10, !PT ;  /* 0x0000000ac50a7209 */ /* 0x000fe20007810000 */
[----:B------:R-:W0:Y:S03]  /*10a70*/  SHFL.BFLY PT, R12, R3, 0x1, 0x1f ;  /* 0x0c201f00030c7f89 */ /* 0x000e2600000e0000 */
[----:B------:R-:W-:-:S02]  /*10a80*/  FMNMX.FTZ R10, R171, R10, !PT ;  /* 0x0000000aab0a7209 */ /* 0x000fc40007810000 */
[----:B------:R-:W-:Y:S02]  /*10a90*/  ISETP.LT.OR P4, PT, R6, 0x52, P4 ;  /* 0x000000520600780c */ /* 0x000fe40002781670 */
[----:B------:R-:W-:Y:S02]  /*10aa0*/  FSEL R177, R66, -INF , !P3 ;  /* 0xff80000042b17808 */ /* 0x000fe40005800000 */
[----:B------:R-:W-:Y:S02]  /*10ab0*/  FMNMX.FTZ R10, R195, R10, !PT ;  /* 0x0000000ac30a7209 */ /* 0x000fe40007810000 */
[----:B------:R-:W-:Y:S02]  /*10ac0*/  ISETP.GT.AND P0, PT, R8, 0x59, !P6 ;  /* 0x000000590800780c */ /* 0x000fe40007704270 */
[----:B------:R-:W-:Y:S01]  /*10ad0*/  ISETP.LT.OR P5, PT, R6, 0x59, P5 ;  /* 0x000000590600780c */ /* 0x000fe20002fa1670 */
[----:B------:R-:W2:Y:S01]  /*10ae0*/  LDL.64 R8, [R1+0x2b0] ;  /* 0x0002b00001087983 */ /* 0x000ea20000100a00 */
[----:B------:R-:W-:-:S02]  /*10af0*/  FSEL R193, R67, -INF , !P4 ;  /* 0xff80000043c17808 */ /* 0x000fc40006000000 */
[----:B------:R-:W-:Y:S01]  /*10b00*/  FMNMX.FTZ R10, R177, R10, !PT ;  /* 0x0000000ab10a7209 */ /* 0x000fe20007810000 */
[----:B------:R-:W2:Y:S01]  /*10b10*/  LDL.64 R66, [R1+0x278] ;  /* 0x0002780001427983 */ /* 0x000ea20000100a00 */
[----:B------:R-:W-:Y:S02]  /*10b20*/  ISETP.LT.OR P0, PT, R6, 0x5a, P0 ;  /* 0x0000005a0600780c */ /* 0x000fe40000701670 */
[----:B------:R-:W-:Y:S02]  /*10b30*/  FSEL R175, R70, -INF , !P5 ;  /* 0xff80000046af7808 */ /* 0x000fe40006800000 */
[----:B------:R-:W-:Y:S02]  /*10b40*/  FMNMX.FTZ R10, R193, R10, !PT ;  /* 0x0000000ac10a7209 */ /* 0x000fe40007810000 */
[----:B------:R-:W-:Y:S02]  /*10b50*/  FSEL R189, R18, -INF , !P0 ;  /* 0xff80000012bd7808 */ /* 0x000fe40004000000 */
[----:B------:R-:W-:-:S02]  /*10b60*/  FMNMX.FTZ R10, R175, R10, !PT ;  /* 0x0000000aaf0a7209 */ /* 0x000fc40007810000 */
[----:B0-----:R-:W-:Y:S02]  /*10b70*/  FMNMX.FTZ R6, R3, R12, !PT ;  /* 0x0000000c03067209 */ /* 0x001fe40007810000 */
[----:B------:R-:W-:Y:S02]  /*10b80*/  FMNMX.FTZ R5, R189, R10, !PT ;  /* 0x0000000abd057209 */ /* 0x000fe40007810000 */
[----:B------:R-:W2:Y:S04]  /*10b90*/  LDL.64 R10, [R1+0x2c0] ;  /* 0x0002c000010a7983 */ /* 0x000ea80000100a00 */
[----:B------:R0:W-:Y:S04]  /*10ba0*/  STL.64 [R1+0x1d0], R4 ;  /* 0x0001d00401007387 */ /* 0x0001e80000100a00 */
[----:B------:R-:W-:Y:S04]  /*10bb0*/  STL [R1+0x1d0], R6 ;  /* 0x0001d00601007387 */ /* 0x000fe80000100800 */
[----:B------:R-:W3:Y:S04]  /*10bc0*/  LDL R44, [R1+0x1d0] ;  /* 0x0001d000012c7983 */ /* 0x000ee80000100800 */
[----:B------:R-:W4:Y:S04]  /*10bd0*/  LDL R160, [R1+0x1d4] ;  /* 0x0001d40001a07983 */ /* 0x000f280000100800 */
[----:B0-----:R-:W2:Y:S01]  /*10be0*/  LDL.64 R4, [R1+0x290] ;  /* 0x0002900001047983 */ /* 0x001ea20000100a00 */
[----:B---3--:R-:W-:Y:S01]  /*10bf0*/  FMUL.FTZ R3, R191, R44 ;  /* 0x0000002cbf037220 */ /* 0x008fe20000410000 */
[----:B------:R-:W-:-:S04]  /*10c00*/  FSETP.NEU.FTZ.AND P0, PT, R44, -INF , PT ;  /* 0xff8000002c00780b */ /* 0x000fc80003f1d000 */
[----:B------:R-:W-:Y:S02]  /*10c10*/  FSEL R42, R3, RZ, P0 ;  /* 0x000000ff032a7208 */ /* 0x000fe40000000000 */
[----:B----4-:R-:W0:Y:S02]  /*10c20*/  SHFL.BFLY PT, R3, R160, 0x2, 0x1f ;  /* 0x0c401f00a0037f89 */ /* 0x010e2400000e0000 */
[----:B0-----:R-:W-:-:S05]  /*10c30*/  FMNMX.FTZ R160, R3, R160, !PT ;  /* 0x000000a003a07209 */ /* 0x001fca0007810000 */
[----:B------:R-:W0:Y:S01]  /*10c40*/  SHFL.BFLY PT, R43, R160, 0x1, 0x1f ;  /* 0x0c201f00a02b7f89 */ /* 0x000e2200000e0000 */
[----:B------:R-:W-:Y:S01]  /*10c50*/  FFMA.FTZ R188, R45, R191, -R42 ;  /* 0x000000bf2dbc7223 */ /* 0x000fe2000001082a */
[----:B------:R-:W-:-:S05]  /*10c60*/  FSEL R45, R44, RZ, P0 ;  /* 0x000000ff2c2d7208 */ /* 0x000fca0000000000 */
[----:B------:R-:W-:Y:S01]  /*10c70*/  FADD.FTZ R45, R102, -R45 ;  /* 0x8000002d662d7221 */ /* 0x000fe20000010000 */
[-CC-:B------:R-:W-:Y:S01]  /*10c80*/  FFMA.FTZ R147, R15, R191.reuse, -R42.reuse ;  /* 0x000000bf0f937223 */ /* 0x180fe2000001082a */
[-CC-:B------:R-:W-:Y:S01]  /*10c90*/  FFMA.FTZ R164, R25, R191.reuse, -R42.reuse ;  /* 0x000000bf19a47223 */ /* 0x180fe2000001082a */
[-CC-:B------:R-:W-:Y:S01]  /*10ca0*/  FFMA.FTZ R166, R27, R191.reuse, -R42.reuse ;  /* 0x000000bf1ba67223 */ /* 0x180fe2000001082a */
[-C--:B------:R-:W-:Y:S01]  /*10cb0*/  FMUL.FTZ R156, R45, R191.reuse ;  /* 0x000000bf2d9c7220 */ /* 0x080fe20000410000 */
[-CC-:B------:R-:W-:Y:S01]  /*10cc0*/  FFMA.FTZ R187, R187, R191.reuse, -R42.reuse ;  /* 0x000000bfbbbb7223 */ /* 0x180fe2000001082a */
[--C-:B------:R-:W-:Y:S01]  /*10cd0*/  FFMA.FTZ R185, R185, R191, -R42.reuse ;  /* 0x000000bfb9b97223 */ /* 0x100fe2000001082a */
[----:B0-----:R-:W-:Y:S01]  /*10ce0*/  FMNMX.FTZ R160, R160, R43, !PT ;  /* 0x0000002ba0a07209 */ /* 0x001fe20007810000 */
[----:B------:R-:W-:Y:S01]  /*10cf0*/  MUFU.EX2 R147, R147 ;  /* 0x0000009300937308 */ /* 0x000fe20000000800 */
[-CC-:B------:R-:W-:Y:S01]  /*10d00*/  FFMA.FTZ R192, R33, R191.reuse, -R42.reuse ;  /* 0x000000bf21c07223 */ /* 0x180fe2000001082a */
[-CC-:B------:R-:W-:Y:S01]  /*10d10*/  FFMA.FTZ R162, R31, R191.reuse, -R42.reuse ;  /* 0x000000bf1fa27223 */ /* 0x180fe2000001082a */
[C---:B------:R-:W-:Y:S01]  /*10d20*/  FSETP.NEU.FTZ.AND P0, PT, R160.reuse, -INF , PT ;  /* 0xff800000a000780b */ /* 0x040fe20003f1d000 */
[CC--:B------:R-:W-:Y:S01]  /*10d30*/  FMUL.FTZ R134, R160.reuse, R191.reuse ;  /* 0x000000bfa0867220 */ /* 0x0c0fe20000410000 */
[-CC-:B------:R-:W-:Y:S01]  /*10d40*/  FFMA.FTZ R183, R37, R191.reuse, -R42.reuse ;  /* 0x000000bf25b77223 */ /* 0x180fe2000001082a */
[-CC-:B------:R-:W-:Y:S01]  /*10d50*/  FFMA.FTZ R181, R181, R191.reuse, -R42.reuse ;  /* 0x000000bfb5b57223 */ /* 0x180fe2000001082a */
[----:B------:R-:W-:Y:S01]  /*10d60*/  FSEL R102, R160, RZ, P0 ;  /* 0x000000ffa0667208 */ /* 0x000fe20000000000 */
[----:B------:R-:W0:Y:S01]  /*10d70*/  MUFU.EX2 R156, R156 ;  /* 0x0000009c009c7308 */ /* 0x000e220000000800 */
[----:B------:R-:W-:Y:S01]  /*10d80*/  FSEL R134, R134, RZ, P0 ;  /* 0x000000ff86867208 */ /* 0x000fe20000000000 */
[-CC-:B------:R-:W-:Y:S01]  /*10d90*/  FFMA.FTZ R190, R41, R191.reuse, -R42.reuse ;  /* 0x000000bf29be7223 */ /* 0x180fe2000001082a */
[-C--:B------:R-:W-:Y:S01]  /*10da0*/  FFMA.FTZ R179, R179, R191.reuse, -R42 ;  /* 0x000000bfb3b37223 */ /* 0x080fe2000001082a */
[----:B------:R-:W-:Y:S01]  /*10db0*/  FADD.FTZ R106, R103, -R102 ;  /* 0x80000066676a7221 */ /* 0x000fe20000010000 */
[-C--:B------:R-:W-:Y:S01]  /*10dc0*/  FFMA.FTZ R152, R35, R191.reuse, -R42 ;  /* 0x000000bf23987223 */ /* 0x080fe2000001082a */
[-CC-:B------:R-:W-:Y:S01]  /*10dd0*/  FFMA.FTZ R176, R57, R191.reuse, -R134.reuse ;  /* 0x000000bf39b07223 */ /* 0x180fe20000010886 */
[-C--:B------:R-:W-:Y:S01]  /*10de0*/  FFMA.FTZ R165, R165, R191.reuse, -R134 ;  /* 0x000000bfa5a57223 */ /* 0x080fe20000010886 */
[----:B------:R-:W-:Y:S01]  /*10df0*/  FMUL.FTZ R151, R191, R106 ;  /* 0x0000006abf977220 */ /* 0x000fe20000410000 */
        /* <DEDUP_REMOVED lines=20> */
[----:B------:R-:W3:Y:S01]  /*10f40*/  LDL.64 R12, [R1+0x280] ;  /* 0x00028000010c7983 */ /* 0x000ee20000100a00 */
[----:B------:R-:W-:-:S03]  /*10f50*/  FFMA.FTZ R167, R167, R191, -R134 ;  /* 0x000000bfa7a77223 */ /* 0x000fc60000010886 */
[----:B------:R-:W4:Y:S01]  /*10f60*/  LDL.64 R6, [R1+0x2a0] ;  /* 0x0002a00001067983 */ /* 0x000f220000100a00 */
[----:B------:R-:W-:Y:S03]  /*10f70*/  MUFU.EX2 R166, R166 ;  /* 0x000000a600a67308 */ /* 0x000fe60000000800 */
[----:B------:R-:W4:Y:S04]  /*10f80*/  LDL.64 R24, [R1+0x2d0] ;  /* 0x0002d00001187983 */ /* 0x000f280000100a00 */
[----:B------:R-:W4:Y:S01]  /*10f90*/  LDL.64 R14, [R1+0x2e0] ;  /* 0x0002e000010e7983 */ /* 0x000f220000100a00 */
[----:B------:R-:W2:Y:S03]  /*10fa0*/  MUFU.EX2 R165, R165 ;  /* 0x000000a500a57308 */ /* 0x000ea60000000800 */
        /* <DEDUP_REMOVED lines=22> */
[----:B------:R-:W-:Y:S01]  /*11110*/  MUFU.EX2 R187, R187 ;  /* 0x000000bb00bb7308 */ /* 0x000fe20000000800 */
[----:B------:R-:W-:Y:S01]  /*11120*/  FFMA.FTZ R142, R169, R191, -R134 ;  /* 0x000000bfa98e7223 */ /* 0x000fe20000010886 */
[----:B0-----:R-:W-:-:S06]  /*11130*/  FFMA.FTZ R169, R156, R132, R147 ;  /* 0x000000849ca97223 */ /* 0x001fcc0000010093 */
[----:B------:R-:W0:Y:S01]  /*11140*/  MUFU.EX2 R167, R167 ;  /* 0x000000a700a77308 */ /* 0x000e220000000800 */
[----:B-1----:R-:W-:Y:S01]  /*11150*/  FFMA.FTZ R132, R133, R151, R176 ;  /* 0x0000009785847223 */ /* 0x002fe200000100b0 */
[----:B------:R-:W-:-:S06]  /*11160*/  FADD.FTZ R169, R164, R169 ;  /* 0x000000a9a4a97221 */ /* 0x000fcc0000010000 */
[----:B------:R-:W1:Y:S08]  /*11170*/  MUFU.EX2 R150, R150 ;  /* 0x0000009600967308 */ /* 0x000e700000000800 */
[----:B------:R-:W1:Y:S01]  /*11180*/  MUFU.EX2 R185, R185 ;  /* 0x000000b900b97308 */ /* 0x000e620000000800 */
[----:B--2---:R-:W-:Y:S01]  /*11190*/  FADD.FTZ R132, R165, R132 ;  /* 0x00000084a5847221 */ /* 0x004fe20000010000 */
[----:B------:R-:W-:-:S03]  /*111a0*/  FADD.FTZ R148, R166, R169 ;  /* 0x000000a9a6947221 */ /* 0x000fc60000010000 */
[----:B0-----:R-:W-:Y:S01]  /*111b0*/  FADD.FTZ R133, R167, R132 ;  /* 0x00000084a7857221 */ /* 0x001fe20000010000 */
[----:B------:R-:W-:Y:S01]  /*111c0*/  FADD.FTZ R148, R187, R148 ;  /* 0x00000094bb947221 */ /* 0x000fe20000010000 */
[-C--:B------:R-:W-:Y:S02]  /*111d0*/  FFMA.FTZ R186, R149, R191.reuse, -R134 ;  /* 0x000000bf95ba7223 */ /* 0x080fe40000010886 */
[----:B-1----:R-:W-:Y:S01]  /*111e0*/  FADD.FTZ R132, R150, R133 ;  /* 0x0000008596847221 */ /* 0x002fe20000010000 */
[----:B------:R-:W-:Y:S02]  /*111f0*/  FADD.FTZ R133, R185, R148 ;  /* 0x00000094b9857221 */ /* 0x000fe40000010000 */
[----:B------:R0:W5:Y:S01]  /*11200*/  LDL.64 R148, [R1+0x1c0] ;  /* 0x0001c00001947983 */ /* 0x0001620000100a00 */
[-CC-:B------:R-:W-:Y:S01]  /*11210*/  FFMA.FTZ R161, R161, R191.reuse, -R134.reuse ;  /* 0x000000bfa1a17223 */ /* 0x180fe20000010886 */
[-CC-:B------:R-:W-:Y:S01]  /*11220*/  FFMA.FTZ R163, R163, R191.reuse, -R134.reuse ;  /* 0x000000bfa3a37223 */ /* 0x180fe20000010886 */
[----:B------:R-:W-:Y:S08]  /*11230*/  MUFU.EX2 R192, R192 ;  /* 0x000000c000c07308 */ /* 0x000ff00000000800 */
[----:B------:R-:W1:Y:S01]  /*11240*/  MUFU.EX2 R161, R161 ;  /* 0x000000a100a17308 */ /* 0x000e620000000800 */
[----:B------:R-:W-:-:S07]  /*11250*/  FFMA.FTZ R157, R157, R191, -R134 ;  /* 0x000000bf9d9d7223 */ /* 0x000fce0000010886 */
[----:B------:R-:W2:Y:S08]  /*11260*/  MUFU.EX2 R144, R144 ;  /* 0x0000009000907308 */ /* 0x000eb00000000800 */
[----:B------:R-:W0:Y:S08]  /*11270*/  MUFU.EX2 R162, R162 ;  /* 0x000000a200a27308 */ /* 0x000e300000000800 */
[----:B------:R-:W0:Y:S01]  /*11280*/  MUFU.EX2 R163, R163 ;  /* 0x000000a300a37308 */ /* 0x000e220000000800 */
[----:B------:R-:W-:Y:S01]  /*11290*/  FFMA.FTZ R184, R135, R191, -R134 ;  /* 0x000000bf87b87223 */ /* 0x000fe20000010886 */
[----:B-1----:R-:W-:-:S06]  /*112a0*/  FADD.FTZ R135, R161, R132 ;  /* 0x00000084a1877221 */ /* 0x002fcc0000010000 */
[----:B------:R-:W1:Y:S08]  /*112b0*/  MUFU.EX2 R183, R183 ;  /* 0x000000b700b77308 */ /* 0x000e700000000800 */
[----:B------:R-:W1:Y:S01]  /*112c0*/  MUFU.EX2 R140, R140 ;  /* 0x0000008c008c7308 */ /* 0x000e620000000800 */
[----:B------:R-:W-:Y:S01]  /*112d0*/  FADD.FTZ R133, R192, R133 ;  /* 0x00000085c0857221 */ /* 0x000fe20000010000 */
[----:B--2---:R-:W-:-:S06]  /*112e0*/  FADD.FTZ R178, R144, R135 ;  /* 0x0000008790b27221 */ /* 0x004fcc0000010000 */
[----:B------:R-:W2:Y:S08]  /*112f0*/  MUFU.EX2 R181, R181 ;  /* 0x000000b500b57308 */ /* 0x000eb00000000800 */
[----:B------:R-:W2:Y:S01]  /*11300*/  MUFU.EX2 R157, R157 ;  /* 0x0000009d009d7308 */ /* 0x000ea20000000800 */
[----:B0-----:R-:W-:Y:S01]  /*11310*/  FADD.FTZ R132, R162, R133 ;  /* 0x00000085a2847221 */ /* 0x001fe20000010000 */
[----:B------:R-:W-:-:S06]  /*11320*/  FADD.FTZ R133, R163, R178 ;  /* 0x000000b2a3857221 */ /* 0x000fcc0000010000 */
[----:B------:R-:W0:Y:S01]  /*11330*/  MUFU.EX2 R190, R190 ;  /* 0x000000be00be7308 */ /* 0x000e220000000800 */
[----:B------:R-:W-:-:S07]  /*11340*/  FFMA.FTZ R153, R153, R191, -R134 ;  /* 0x000000bf99997223 */ /* 0x000fce0000010886 */
[----:B------:R-:W0:Y:S01]  /*11350*/  MUFU.EX2 R138, R138 ;  /* 0x0000008a008a7308 */ /* 0x000e220000000800 */
[----:B-1----:R-:W-:Y:S01]  /*11360*/  FADD.FTZ R132, R183, R132 ;  /* 0x00000084b7847221 */ /* 0x002fe20000010000 */
[----:B------:R-:W-:-:S06]  /*11370*/  FADD.FTZ R178, R140, R133 ;  /* 0x000000858cb27221 */ /* 0x000fcc0000010000 */
[----:B------:R-:W1:Y:S08]  /*11380*/  MUFU.EX2 R179, R179 ;  /* 0x000000b300b37308 */ /* 0x000e700000000800 */
[----:B------:R-:W1:Y:S01]  /*11390*/  MUFU.EX2 R159, R159 ;  /* 0x0000009f009f7308 */ /* 0x000e620000000800 */
[----:B--2---:R-:W-:Y:S01]  /*113a0*/  FADD.FTZ R133, R181, R132 ;  /* 0x00000084b5857221 */ /* 0x004fe20000010000 */
[----:B------:R-:W-:-:S06]  /*113b0*/  FADD.FTZ R135, R157, R178 ;  /* 0x000000b29d877221 */ /* 0x000fcc0000010000 */
[----:B------:R-:W2:Y:S01]  /*113c0*/  MUFU.EX2 R188, R188 ;  /* 0x000000bc00bc7308 */ /* 0x000ea20000000800 */
[----:B------:R-:W-:-:S07]  /*113d0*/  FFMA.FTZ R155, R155, R191, -R134 ;  /* 0x000000bf9b9b7223 */ /* 0x000fce0000010886 */
[----:B------:R-:W2:Y:S01]  /*113e0*/  MUFU.EX2 R146, R146 ;  /* 0x0000009200927308 */ /* 0x000ea20000000800 */
[----:B0-----:R-:W-:Y:S01]  /*113f0*/  FADD.FTZ R132, R190, R133 ;  /* 0x00000085be847221 */ /* 0x001fe20000010000 */
[----:B------:R-:W-:-:S06]  /*11400*/  FADD.FTZ R178, R138, R135 ;  /* 0x000000878ab27221 */ /* 0x000fcc0000010000 */
[----:B------:R-:W0:Y:S08]  /*11410*/  MUFU.EX2 R152, R152 ;  /* 0x0000009800987308 */ /* 0x000e300000000800 */
[----:B------:R-:W0:Y:S01]  /*11420*/  MUFU.EX2 R153, R153 ;  /* 0x0000009900997308 */ /* 0x000e220000000800 */
[----:B-1----:R-:W-:Y:S01]  /*11430*/  FADD.FTZ R133, R179, R132 ;  /* 0x00000084b3857221 */ /* 0x002fe20000010000 */
[----:B------:R-:W-:-:S06]  /*11440*/  FADD.FTZ R135, R159, R178 ;  /* 0x000000b29f877221 */ /* 0x000fcc0000010000 */
[----:B------:R-:W1:Y:S08]  /*11450*/  MUFU.EX2 R145, R145 ;  /* 0x0000009100917308 */ /* 0x000e700000000800 */
[----:B------:R-:W3:Y:S01]  /*11460*/  MUFU.EX2 R142, R142 ;  /* 0x0000008e008e7308 */ /* 0x000ee20000000800 */
[----:B--2---:R-:W-:Y:S01]  /*11470*/  FADD.FTZ R133, R188, R133 ;  /* 0x00000085bc857221 */ /* 0x004fe20000010000 */
[----:B------:R-:W-:-:S06]  /*11480*/  FADD.FTZ R132, R146, R135 ;  /* 0x0000008792847221 */ /* 0x000fcc0000010000 */
[----:B------:R-:W2:Y:S01]  /*11490*/  MUFU.EX2 R154, R154 ;  /* 0x0000009a009a7308 */ /* 0x000ea20000000800 */
[----:B------:R-:W-:-:S07]  /*114a0*/  FFMA.FTZ R169, R197, R191, -R134 ;  /* 0x000000bfc5a97223 */ /* 0x000fce0000010886 */
[----:B------:R-:W2:Y:S01]  /*114b0*/  MUFU.EX2 R155, R155 ;  /* 0x0000009b009b7308 */ /* 0x000ea20000000800 */
[----:B0-----:R-:W-:Y:S01]  /*114c0*/  FADD.FTZ R178, R152, R133 ;  /* 0x0000008598b27221 */ /* 0x001fe20000010000 */
[----:B------:R-:W-:-:S06]  /*114d0*/  FADD.FTZ R133, R153, R132 ;  /* 0x0000008499857221 */ /* 0x000fcc0000010000 */
[----:B------:R-:W0:Y:S01]  /*114e0*/  MUFU.EX2 R143, R143 ;  /* 0x0000008f008f7308 */ /* 0x000e220000000800 */
[----:B------:R-:W-:-:S07]  /*114f0*/  FFMA.FTZ R171, R171, R191, -R134 ;  /* 0x000000bfabab7223 */ /* 0x000fce0000010886 */
[----:B------:R-:W0:Y:S01]  /*11500*/  MUFU.EX2 R186, R186 ;  /* 0x000000ba00ba7308 */ /* 0x000e220000000800 */
[----:B-1----:R-:W-:Y:S01]  /*11510*/  FADD.FTZ R135, R145, R178 ;  /* 0x000000b291877221 */ /* 0x002fe20000010000 */
[----:B---3--:R-:W-:-:S06]  /*11520*/  FADD.FTZ R132, R142, R133 ;  /* 0x000000858e847221 */ /* 0x008fcc0000010000 */
[----:B------:R-:W1:Y:S01]  /*11530*/  MUFU.EX2 R168, R168 ;  /* 0x000000a800a87308 */ /* 0x000e620000000800 */
[----:B------:R-:W-:-:S07]  /*11540*/  FFMA.FTZ R182, R195, R191, -R134 ;  /* 0x000000bfc3b67223 */ /* 0x000fce0000010886 */
        /* <DEDUP_REMOVED lines=20> */
[----:B------:R-:W4:Y:S01]  /*11690*/  MUFU.EX2 R177, R177 ;  /* 0x000000b100b17308 */ /* 0x000f220000000800 */
[----:B0-----:R-:W-:Y:S01]  /*116a0*/  FADD.FTZ R134, R170, R133 ;  /* 0x00000085aa867221 */ /* 0x001fe20000010000 */
[----:B------:R-:W-:-:S06]  /*116b0*/  FADD.FTZ R133, R171, R132 ;  /* 0x00000084ab857221 */ /* 0x000fcc0000010000 */
[----:B------:R-:W0:Y:S08]  /*116c0*/  MUFU.EX2 R137, R137 ;  /* 0x0000008900897308 */ /* 0x000e300000000800 */
[----:B------:R-:W0:Y:S01]  /*116d0*/  MUFU.EX2 R178, R178 ;  /* 0x000000b200b27308 */ /* 0x000e220000000800 */
[----:B-1----:R-:W-:Y:S01]  /*116e0*/  FADD.FTZ R135, R141, R134 ;  /* 0x000000868d877221 */ /* 0x002fe20000010000 */
[----:B---3--:R-:W-:-:S06]  /*116f0*/  FADD.FTZ R132, R182, R133 ;  /* 0x00000085b6847221 */ /* 0x008fcc0000010000 */
[----:B------:R-:W1:Y:S08]  /*11700*/  MUFU.EX2 R3, R3 ;  /* 0x0000000300037308 */ /* 0x000e700000000800 */
[----:B------:R-:W3:Y:S01]  /*11710*/  MUFU.EX2 R175, R175 ;  /* 0x000000af00af7308 */ /* 0x000ee20000000800 */
[----:B--2---:R-:W-:Y:S01]  /*11720*/  FADD.FTZ R134, R136, R135 ;  /* 0x0000008788867221 */ /* 0x004fe20000010000 */
[----:B----4-:R-:W-:-:S06]  /*11730*/  FADD.FTZ R133, R177, R132 ;  /* 0x00000084b1857221 */ /* 0x010fcc0000010000 */
[----:B------:R-:W2:Y:S08]  /*11740*/  MUFU.EX2 R174, R174 ;  /* 0x000000ae00ae7308 */ /* 0x000eb00000000800 */
[----:B------:R-:W4:Y:S01]  /*11750*/  MUFU.EX2 R180, R180 ;  /* 0x000000b400b47308 */ /* 0x000f220000000800 */
[----:B0-----:R-:W-:Y:S01]  /*11760*/  FADD.FTZ R134, R137, R134 ;  /* 0x0000008689867221 */ /* 0x001fe20000010000 */
[----:B------:R-:W-:-:S03]  /*11770*/  FADD.FTZ R132, R178, R133 ;  /* 0x00000085b2847221 */ /* 0x000fc60000010000 */
[----:B-1----:R-:W-:Y:S01]  /*11780*/  FADD.FTZ R133, R3, R134 ;  /* 0x0000008603857221 */ /* 0x002fe20000010000 */
[----:B---3--:R-:W-:Y:S01]  /*11790*/  FADD.FTZ R135, R175, R132 ;  /* 0x00000084af877221 */ /* 0x008fe20000010000 */
[C---:B------:R-:W-:Y:S01]  /*117a0*/  FMUL.FTZ R132, R156.reuse, R172 ;  /* 0x000000ac9c847220 */ /* 0x040fe20000410000 */
[----:B------:R-:W-:Y:S01]  /*117b0*/  FMUL.FTZ R131, R156, R131 ;  /* 0x000000839c837220 */ /* 0x000fe20000410000 */
[----:B--2---:R-:W-:Y:S01]  /*117c0*/  FADD.FTZ R134, R174, R133 ;  /* 0x00000085ae867221 */ /* 0x004fe20000010000 */
[C---:B------:R-:W-:Y:S01]  /*117d0*/  FMUL.FTZ R133, R156.reuse, R173 ;  /* 0x000000ad9c857220 */ /* 0x040fe20000410000 */
[C---:B------:R-:W-:Y:S01]  /*117e0*/  FMUL.FTZ R130, R156.reuse, R130 ;  /* 0x000000829c827220 */ /* 0x040fe20000410000 */
[C---:B------:R-:W-:Y:S01]  /*117f0*/  FMUL.FTZ R129, R156.reuse, R129 ;  /* 0x000000819c817220 */ /* 0x040fe20000410000 */
[C---:B------:R-:W-:Y:S01]  /*11800*/  FMUL.FTZ R127, R151.reuse, R127 ;  /* 0x0000007f977f7220 */ /* 0x040fe20000410000 */
[C---:B------:R-:W-:Y:S01]  /*11810*/  FMUL.FTZ R126, R151.reuse, R126 ;  /* 0x0000007e977e7220 */ /* 0x040fe20000410000 */
[C---:B------:R-:W-:Y:S01]  /*11820*/  FMUL.FTZ R128, R156.reuse, R128 ;  /* 0x000000809c807220 */ /* 0x040fe20000410000 */
[----:B------:R-:W-:Y:S01]  /*11830*/  FMUL.FTZ R125, R156, R125 ;  /* 0x0000007d9c7d7220 */ /* 0x000fe20000410000 */
[----:B----4-:R-:W-:Y:S01]  /*11840*/  FADD.FTZ R135, R180, R135 ;  /* 0x00000087b4877221 */ /* 0x010fe20000010000 */
        /* <DEDUP_REMOVED lines=194> */
[----:B0-----:R-:W-:Y:S02]  /*12470*/  F2FP.F16.F32.PACK_AB R160, R192, R185 ;  /* 0x000000b9c0a0723e */ /* 0x001fe400000000ff */
        /* <DEDUP_REMOVED lines=16> */
[----:B------:R-:W-:Y:S01]  /*12580*/  F2FP.F16.F32.PACK_AB R175, R180, R175 ;  /* 0x000000afb4af723e */ /* 0x000fe200000000ff */
[----:B------:R-:W-:Y:S06]  /*12590*/  @!P1 BRA `(.L_x_11063) ;  /* 0x0000000000049947 */ /* 0x000fec0003800000 */
[----:B------:R-:W-:Y:S01]  /*125a0*/  BPT.TRAP 0x1 ;  /* 0x000000040000795c */ /* 0x000fe20000300000 */
.L_x_11063:
[----:B------:R-:W-:Y:S05]  /*125b0*/  BSYNC B0 ;  /* 0x0000000000007941 */ /* 0x000fea0003800000 */
.L_x_11062:
        /* <DEDUP_REMOVED lines=8> */
.L_x_11065:
[----:B------:R-:W-:Y:S05]  /*12640*/  BSYNC B0 ;  /* 0x0000000000007941 */ /* 0x000fea0003800000 */
.L_x_11064:
[----:B------:R-:W-:Y:S04]  /*12650*/  BSSY B0, `(.L_x_11066) ;  /* 0x0000004000007945 */ /* 0x000fe80003800000 */
[----:B-1----:R-:W-:Y:S05]  /*12660*/  @P0 BRA `(.L_x_11067) ;  /* 0x0000000000080947 */ /* 0x002fea0003800000 */
[----:B------:R-:W1:Y:S02]  /*12670*/  SYNCS.PHASECHK.TRANS64.TRYWAIT P0, [R148+URZ], R149 ;  /* 0x00000095940075a7 */ /* 0x000e64000800017f */
[----:B-1----:R-:W-:Y:S05]  /*12680*/  @!P0 BRA `(.L_x_11068) ;  /* 0x000000a800f88947 */ /* 0x002fea0003800000 */
.L_x_11067:
[----:B------:R-:W-:Y:S05]  /*12690*/  BSYNC B0 ;  /* 0x0000000000007941 */ /* 0x000fea0003800000 */
.L_x_11066:
        /* <DEDUP_REMOVED lines=129> */
[----:B------:R0:W-:Y:S06]  /*12eb0*/  BAR.SYNC.DEFER_BLOCKING R228, 0x100 ;  /* 0x000400e40000751d */ /* 0x0001ec0000010000 */
[----:B------:R-:W4:Y:S04]  /*12ec0*/  LD.E.64 R4, desc[UR36][R16.64+0x80] ;  /* 0x0000802410047980 */ /* 0x000f28000c101b00 */
[----:B--2---:R1:W-:Y:S04]  /*12ed0*/  STL [R1+0x200], R6 ;  /* 0x0002000601007387 */ /* 0x0043e80000100800 */
[----:B---3--:R2:W-:Y:S04]  /*12ee0*/  STL [R1+0x364], R3 ;  /* 0x0003640301007387 */ /* 0x0085e80000100800 */
[----:B-1----:R-:W3:Y:S04]  /*12ef0*/  LDL R6, [R1+0x68] ;  /* 0x0000680001067983 */ /* 0x002ee80000100800 */
[----:B--2---:R-:W2:Y:S04]  /*12f00*/  LDL R3, [R1+0x1c0] ;  /* 0x0001c00001037983 */ /* 0x004ea80000100800 */
        /* <DEDUP_REMOVED lines=126> */
[----:B-1----:R-:W2:Y:S04]  /*136f0*/  LDL.128 R24, [R1+0x200] ;  /* 0x0002000001187983 */ /* 0x002ea80000100c00 */
[----:B----4-:R-:W4:Y:S04]  /*13700*/  LDL.128 R28, [R1+0x210] ;  /* 0x00021000011c7983 */ /* 0x010f280000100c00 */
[----:B0-----:R-:W4:Y:S04]  /*13710*/  LDL.128 R32, [R1+0x220] ;  /* 0x0002200001207983 */ /* 0x001f280000100c00 */
[----:B---3--:R-:W4:Y:S04]  /*13720*/  LDL.128 R36, [R1+0x230] ;  /* 0x0002300001247983 */ /* 0x008f280000100c00 */
[----:B--2---:R-:W4:Y:S04]  /*13730*/  LDL.128 R40, [R1+0x240] ;  /* 0x0002400001287983 */ /* 0x004f280000100c00 */
[----:B------:R-:W4:Y:S04]  /*13740*/  LDL.128 R44, [R1+0x250] ;  /* 0x00025000012c7983 */ /* 0x000f280000100c00 */
        /* <DEDUP_REMOVED lines=25> */
[----:B------:R-:W4:Y:S01]  /*138e0*/  LDL.128 R148, [R1+0x3f0] ;  /* 0x0003f00001947983 */ /* 0x000f220000100c00 */
[----:B------:R-:W-:Y:S01]  /*138f0*/  IMAD R4, R3, 0xc00, R4 ;  /* 0x00000c0003047824 */ /* 0x000fe200078e0204 */
[----:B------:R-:W-:-:S02]  /*13900*/  ISETP.NE.U32.AND P0, PT, R6, RZ, PT ;  /* 0x000000ff0600720c */ /* 0x000fc40003f05070 */
[----:B------:R-:W-:Y:S01]  /*13910*/  R2UR UR7, R5 ;  /* 0x00000000050772ca */ /* 0x000fe200000e0000 */
[----:B------:R-:W-:Y:S01]  /*13920*/  IMAD.MOV.U32 R7, RZ, RZ, R5 ;  /* 0x000000ffff077224 */ /* 0x000fe200078e0005 */
[C---:B------:R-:W-:Y:S01]  /*13930*/  R2UR UR6, R4.reuse ;  /* 0x00000000040672ca */ /* 0x040fe200000e0000 */
[----:B------:R0:W5:Y:S08]  /*13940*/  LDL R3, [R1+0x1c0] ;  /* 0x0001c00001037983 */ /* 0x0001700000100800 */
[----:B------:R-:W-:Y:S01]  /*13950*/  VOTEU.ANY UP0, P0 ;  /* 0x00000000003f7886 */ /* 0x000fe20000000100 */
[----:B------:R-:W-:Y:S01]  /*13960*/  VIADD R6, R4, 0x80 ;  /* 0x0000008004067836 */ /* 0x000fe20000000000 */
[----:B----4-:R-:W-:-:S06]  /*13970*/  WARPGROUP.ARRIVE ;  /* 0x00000000000079c5 */ /* 0x010fcc0000000000 */
        /* <DEDUP_REMOVED lines=494> */
.L_x_11070:
[----:B------:R-:W-:Y:S05]  /*15860*/  BSYNC B0 ;  /* 0x0000000000007941 */ /* 0x000fea0003800000 */
.L_x_11069:
        /* <DEDUP_REMOVED lines=9> */
.L_x_11042:
[----:B------:R-:W-:Y:S05]  /*15900*/  WARPSYNC.ALL ;  /* 0x0000000000007948 */ /* 0x000fea0003800000 */
[----:B------:R-:W2:Y:S04]  /*15910*/  LDL R5, [R1+0x1e0] ;  /* 0x0001e00001057983 */ /* 0x000ea80000100800 */
[----:B------:R-:W3:Y:S04]  /*15920*/  LDL R6, [R1+0x1e4] ;  /* 0x0001e40001067983 */ /* 0x000ee80000100800 */
        /* <DEDUP_REMOVED lines=61> */
[----:B------:R-:W4:Y:S04]  /*15d00*/  LDL R66, [R1+0x1c8] ;  /* 0x0001c80001427983 */ /* 0x000f280000100800 */
[----:B--2---:R-:W2:Y:S02]  /*15d10*/  SHFL.BFLY PT, R0, R5, 0x2, 0x1f ;  /* 0x0c401f0005007f89 */ /* 0x004ea400000e0000 */
[----:B--2---:R-:W-:-:S05]  /*15d20*/  FADD.FTZ R0, R5, R0 ;  /* 0x0000000005007221 */ /* 0x004fca0000010000 */
[----:B------:R-:W0:Y:S02]  /*15d30*/  SHFL.BFLY PT, R3, R0, 0x1, 0x1f ;  /* 0x0c201f0000037f89 */ /* 0x000e2400000e0000 */
[----:B01----:R-:W-:Y:S02]  /*15d40*/  FADD.FTZ R2, R0, R3 ;  /* 0x0000000300027221 */ /* 0x003fe40000010000 */
[----:B------:R-:W2:Y:S04]  /*15d50*/  LDL R0, [R1+0x1c0] ;  /* 0x0001c00001007983 */ /* 0x000ea80000100800 */
[----:B------:R-:W-:Y:S04]  /*15d60*/  STL [R1+0x1e0], R2 ;  /* 0x0001e00201007387 */ /* 0x000fe80000100800 */
[----:B------:R-:W5:Y:S04]  /*15d70*/  LDL R77, [R1+0x1e0] ;  /* 0x0001e000014d7983 */ /* 0x000f680000100800 */
[----:B---3--:R-:W0:Y:S02]  /*15d80*/  SHFL.BFLY PT, R3, R6, 0x2, 0x1f ;  /* 0x0c401f0006037f89 */ /* 0x008e2400000e0000 */
[----:B0-----:R-:W-:-:S02]  /*15d90*/  FADD.FTZ R3, R3, R6 ;  /* 0x0000000603037221 */ /* 0x001fc40000010000 */
[----:B------:R-:W3:Y:S04]  /*15da0*/  LDL.64 R6, [R1+0x3d8] ;  /* 0x0003d80001067983 */ /* 0x000ee80000100a00 */
[----:B------:R-:W0:Y:S02]  /*15db0*/  SHFL.BFLY PT, R4, R3, 0x1, 0x1f ;  /* 0x0c201f0003047f89 */ /* 0x000e2400000e0000 */
[----:B0-----:R-:W-:Y:S02]  /*15dc0*/  FADD.FTZ R70, R3, R4 ;  /* 0x0000000403467221 */ /* 0x001fe40000010000 */
[----:B------:R-:W3:Y:S03]  /*15dd0*/  LDL.64 R2, [R1+0x3c8] ;  /* 0x0003c80001027983 */ /* 0x000ee60000100a00 */
[----:B------:R-:W-:Y:S01]  /*15de0*/  FSETP.NE.FTZ.AND P1, PT, R70, RZ, PT ;  /* 0x000000ff4600720b */ /* 0x000fe20003f35000 */
[----:B------:R-:W3:-:S12]  /*15df0*/  LDL.64 R4, [R1+0x3e8] ;  /* 0x0003e80001047983 */ /* 0x000ed80000100a00 */
[----:B------:R-:W3:Y:S04]  /*15e00*/  @P1 LDL R75, [R1+0x1f0] ;  /* 0x0001f000014b1983 */ /* 0x000ee80000100800 */
[----:B------:R-:W3:Y:S01]  /*15e10*/  @P1 LDL R80, [R1+0x1d4] ;  /* 0x0001d40001501983 */ /* 0x000ee20000100800 */
[----:B------:R-:W-:Y:S02]  /*15e20*/  IMAD.MOV.U32 R72, RZ, RZ, -0x800000 ;  /* 0xff800000ff487424 */ /* 0x000fe400078e00ff */
[----:B------:R-:W-:Y:S02]  /*15e30*/  IMAD.MOV.U32 R71, RZ, RZ, RZ ;  /* 0x000000ffff477224 */ /* 0x000fe400078e00ff */
[----:B------:R-:W-:Y:S01]  /*15e40*/  IMAD.MOV.U32 R78, RZ, RZ, -0x800000 ;  /* 0xff800000ff4e7424 */ /* 0x000fe200078e00ff */
[----:B------:R0:W-:Y:S08]  /*15e50*/  BAR.ARV R227, 0x100 ;  /* 0x000400e30000751d */ /* 0x0001f00000002000 */
[----:B------:R-:W-:Y:S06]  /*15e60*/  BAR.ARV 0x8, 0x180 ;  /* 0x0206000000007b1d */ /* 0x000fec0000002000 */
[----:B-----5:R-:W-:-:S13]  /*15e70*/  FSETP.NE.FTZ.AND P0, PT, R77, RZ, PT ;  /* 0x000000ff4d00720b */ /* 0x020fda0003f15000 */
[----:B------:R-:W5:Y:S04]  /*15e80*/  @P0 LDL R67, [R1+0x1f0] ;  /* 0x0001f00001430983 */ /* 0x000f680000100800 */
[----:B------:R-:W5:Y:S01]  /*15e90*/  @P0 LDL R74, [R1+0x1d0] ;  /* 0x0001d000014a0983 */ /* 0x000f620000100800 */
[----:B------:R-:W1:Y:S08]  /*15ea0*/  @P1 MUFU.LG2 R76, R70 ;  /* 0x00000046004c1308 */ /* 0x000e700000000c00 */
[----:B------:R-:W0:Y:S01]  /*15eb0*/  @P0 MUFU.LG2 R73, R77 ;  /* 0x0000004d00490308 */ /* 0x000e220000000c00 */
[----:B-1----:R-:W-:Y:S01]  /*15ec0*/  @P1 FMUL.FTZ R82, R76, 0.69314718246459960938 ;  /* 0x3f3172184c521820 */ /* 0x002fe20000410000 */
[----:B0-----:R-:W-:-:S06]  /*15ed0*/  @P0 FMUL.FTZ R76, R73, 0.69314718246459960938 ;  /* 0x3f317218494c0820 */ /* 0x001fcc0000410000 */
[----:B------:R-:W0:Y:S01]  /*15ee0*/  @P0 MUFU.RCP R71, R77 ;  /* 0x0000004d00470308 */ /* 0x000e220000001000 */
[----:B----4-:R-:W-:Y:S02]  /*15ef0*/  VIADD R66, R66, 0x1 ;  /* 0x0000000142427836 */ /* 0x010fe40000000000 */
[----:B--2---:R-:W-:Y:S01]  /*15f00*/  VIADD R0, R0, 0x1 ;  /* 0x0000000100007836 */ /* 0x004fe20000000000 */
[----:B------:R1:W-:Y:S04]  /*15f10*/  STL [R1+0x1e4], R70 ;  /* 0x0001e44601007387 */ /* 0x0003e80000100800 */
[----:B------:R1:W-:Y:S04]  /*15f20*/  STL [R1+0x1c8], R66 ;  /* 0x0001c84201007387 */ /* 0x0003e80000100800 */
[----:B------:R1:W-:Y:S01]  /*15f30*/  STL [R1+0x1c0], R0 ;  /* 0x0001c00001007387 */ /* 0x0003e20000100800 */
        /* <DEDUP_REMOVED lines=99> */
[----:B------:R-:W-:Y:S01]  /*16570*/  BSSY B0, `(.L_x_10979) ;  /* 0x000006d000007945 */ /* 0x000fe20003800000 */
[----:B-----5:R-:W-:-:S04]  /*16580*/  @P0 FMUL.FTZ R67, R67, 0.69314718246459960938 ;  /* 0x3f31721843430820 */ /* 0x020fc80000410000 */
[----:B------:R-:W-:Y:S01]  /*16590*/  @P0 FFMA.FTZ R72, R67, R74, R76 ;  /* 0x0000004a43480223 */ /* 0x000fe2000001004c */
[----:B------:R-:W-:-:S06]  /*165a0*/  IMAD.MOV.U32 R67, RZ, RZ, RZ ;  /* 0x000000ffff437224 */ /* 0x000fcc00078e00ff */
[----:B------:R-:W0:Y:S01]  /*165b0*/  @P1 MUFU.RCP R67, R70 ;  /* 0x0000004600431308 */ /* 0x000e220000001000 */
[----:B------:R1:W-:Y:S01]  /*165c0*/  STL [R1+0x1e0], R72 ;  /* 0x0001e04801007387 */ /* 0x0003e20000100800 */
[----:B------:R-:W-:Y:S01]  /*165d0*/  ISETP.NE.AND P1, PT, R0, 0x2, PT ;  /* 0x000000020000780c */ /* 0x000fe20003f25270 */
        /* <DEDUP_REMOVED lines=96> */
[----:B------:R-:W-:Y:S01]  /*16be0*/  PLOP3.LUT P0, PT, PT, PT, PT, 0x8, 0x0 ;  /* 0x000000000000781c */ /* 0x000fe20003f0e170 */
[----:B------:R-:W-:-:S12]  /*16bf0*/  @P1 BRA `(.L_x_11072) ;  /* 0x0000000000101947 */ /* 0x000fd80003800000 */
[----:B-1----:R-:W2:Y:S04]  /*16c00*/  LDL R0, [R1+0x1c4] ;  /* 0x0001c40001007983 */ /* 0x002ea80000100800 */
[----:B------:R0:W-:Y:S01]  /*16c10*/  STL [R1+0x1c0], RZ ;  /* 0x0001c0ff01007387 */ /* 0x0001e20000100800 */
[----:B--2---:R-:W-:-:S05]  /*16c20*/  LOP3.LUT R0, R0, 0x1, RZ, 0x3c, !PT ;  /* 0x0000000100007812 */ /* 0x004fca00078e3cff */
[----:B------:R0:W-:Y:S02]  /*16c30*/  STL [R1+0x1c4], R0 ;  /* 0x0001c40001007387 */ /* 0x0001e40000100800 */
.L_x_11072:
[----:B------:R-:W-:Y:S05]  /*16c40*/  BSYNC B0 ;  /* 0x0000000000007941 */ /* 0x000fea0003800000 */
.L_x_10979:
[----:B------:R-:W-:Y:S05]  /*16c50*/  @P0 BRA `(.L_x_11073) ;  /* 0x0000002400440947 */ /* 0x000fea0003800000 */
[----:B01----:R-:W0:Y:S01]  /*16c60*/  S2R R0, SR_TID.X ;  /* 0x0000000000007919 */ /* 0x003e220000002100 */
[----:B------:R-:W1:Y:S01]  /*16c70*/  S2UR UR5, SR_CgaCtaId ;  /* 0x00000000000579c3 */ /* 0x000e620000008800 */
[----:B------:R-:W-:Y:S01]  /*16c80*/  UMOV UR4, 0x400 ;  /* 0x0000040000047882 */ /* 0x000fe20000000000 */
[----:B------:R-:W-:Y:S01]  /*16c90*/  ULDC UR6, c[0x0][0xa88] ;  /* 0x0002a20000067ab9 */ /* 0x000fe20000000800 */
[----:B------:R-:W2:Y:S05]  /*16ca0*/  S2R R6, SR_CTAID.X ;  /* 0x0000000000067919 */ /* 0x000eaa0000002500 */
[----:B------:R-:W3:Y:S08]  /*16cb0*/  LDC R23, c[0x0][0xbe8] ;  /* 0x0002fa00ff177b82 */ /* 0x000ef00000000800 */
[----:B------:R-:W-:Y:S01]  /*16cc0*/  BAR.SYNC.DEFER_BLOCKING 0x1, 0x100 ;  /* 0x0044000000007b1d */ /* 0x000fe20000010000 */
[----:B------:R-:W-:-:S05]  /*16cd0*/  USHF.R.S32.HI UR10, URZ, 0x1f, UR58 ;  /* 0x0000001f3f0a7899 */ /* 0x000fca000801143a */
[----:B------:R-:W-:Y:S01]  /*16ce0*/  ULDC.64 UR8, c[0x0][0xbd0] ;  /* 0x0002f40000087ab9 */ /* 0x000fe20000000a00 */
[----:B-1----:R-:W-:-:S04]  /*16cf0*/  ULEA UR4, UR5, UR4, 0x18 ;  /* 0x0000000405047291 */ /* 0x002fc8000f8ec03f */
[----:B------:R-:W-:Y:S01]  /*16d00*/  UIADD3 UR4, UR4, 0x22820, URZ ;  /* 0x0002282004047890 */ /* 0x000fe2000fffe03f */
[----:B0-----:R-:W-:-:S03]  /*16d10*/  VIADD R3, R0, 0xffffff80 ;  /* 0xffffff8000037836 */ /* 0x001fc60000000000 */
[----:B------:R-:W-:Y:S01]  /*16d20*/  UPRMT UR4, URZ, 0x654, UR4 ;  /* 0x000006543f047896 */ /* 0x000fe20008000004 */
[----:B---3--:R-:W-:Y:S01]  /*16d30*/  IMAD R18, R23, UR6, RZ ;  /* 0x0000000617127c24 */ /* 0x008fe2000f8e02ff */
[----:B------:R-:W-:-:S04]  /*16d40*/  SHF.R.S32.HI R2, RZ, 0x1f, R3 ;  /* 0x0000001fff027819 */ /* 0x000fc80000011403 */
[----:B------:R-:W-:-:S03]  /*16d50*/  LEA.HI R0, R2, R3, RZ, 0x7 ;  /* 0x0000000302007211 */ /* 0x000fc600078f38ff */
[----:B------:R-:W-:Y:S01]  /*16d60*/  SYNCS.ARRIVE.TRANS64.RED.A1T0 RZ, [UR4], RZ ;  /* 0x000000ffffff79a7 */ /* 0x000fe20008100404 */
[----:B------:R-:W-:-:S05]  /*16d70*/  LOP3.LUT R4, R0, 0xffffff80, RZ, 0xc0, !PT ;  /* 0xffffff8000047812 */ /* 0x000fca00078ec0ff */
[----:B------:R-:W-:-:S05]  /*16d80*/  IMAD.IADD R12, R3, 0x1, -R4 ;  /* 0x00000001030c7824 */ /* 0x000fca00078e0a04 */
[----:B------:R-:W-:Y:S02]  /*16d90*/  SHF.R.S32.HI R7, RZ, 0x1f, R12 ;  /* 0x0000001fff077819 */ /* 0x000fe4000001140c */
[----:B------:R-:W-:Y:S02]  /*16da0*/  LOP3.LUT P0, RZ, R12, 0x3, RZ, 0xc0, !PT ;  /* 0x000000030cff7812 */ /* 0x000fe4000780c0ff */
[CC--:B------:R-:W-:Y:S02]  /*16db0*/  LEA.HI R13, R7.reuse, R12.reuse, RZ, 0x2 ;  /* 0x0000000c070d7211 */ /* 0x0c0fe400078f10ff */
[----:B------:R-:W-:Y:S02]  /*16dc0*/  LEA.HI R7, R7, R12, RZ, 0x5 ;  /* 0x0000000c07077211 */ /* 0x000fe400078f28ff */
[--C-:B------:R-:W-:Y:S02]  /*16dd0*/  SHF.R.S32.HI R4, RZ, 0x2, R13.reuse ;  /* 0x00000002ff047819 */ /* 0x100fe4000001140d */
[----:B------:R-:W-:-:S02]  /*16de0*/  SHF.R.S32.HI R5, RZ, 0x1f, R13 ;  /* 0x0000001fff057819 */ /* 0x000fc4000001140d */
[----:B------:R-:W-:Y:S02]  /*16df0*/  SHF.R.S32.HI R7, RZ, 0x5, R7 ;  /* 0x00000005ff077819 */ /* 0x000fe40000011407 */
[----:B------:R-:W-:Y:S02]  /*16e00*/  LEA.HI R8, R5, R4, RZ, 0x3 ;  /* 0x0000000405087211 */ /* 0x000fe400078f18ff */
[----:B------:R-:W-:Y:S02]  /*16e10*/  SHF.R.S32.HI R5, RZ, 0x7, R0 ;  /* 0x00000007ff057819 */ /* 0x000fe40000011400 */
[----:B------:R-:W-:Y:S02]  /*16e20*/  LOP3.LUT R9, R8, 0xfffffff8, RZ, 0xc0, !PT ;  /* 0xfffffff808097812 */ /* 0x000fe400078ec0ff */
[----:B------:R-:W-:-:S03]  /*16e30*/  LEA.HI R0, R0, R5, RZ, 0x1 ;  /* 0x0000000500007211 */ /* 0x000fc600078f08ff */
[----:B------:R-:W-:Y:S01]  /*16e40*/  IMAD.IADD R4, R4, 0x1, -R9 ;  /* 0x0000000104047824 */ /* 0x000fe200078e0a09 */
[----:B------:R-:W-:-:S05]  /*16e50*/  LOP3.LUT R0, R0, 0x3fffffe, RZ, 0xc0, !PT ;  /* 0x03fffffe00007812 */ /* 0x000fca00078ec0ff */
[----:B------:R-:W-:Y:S02]  /*16e60*/  IMAD.IADD R0, R5, 0x1, -R0 ;  /* 0x0000000105007824 */ /* 0x000fe400078e0a00 */
[----:B------:R-:W-:-:S04]  /*16e70*/  IMAD R5, R7, 0x10, R4 ;  /* 0x0000001007057824 */ /* 0x000fc800078e0204 */
[----:B------:R-:W-:-:S04]  /*16e80*/  IMAD R5, R0, 0x40, R5 ;  /* 0x0000004000057824 */ /* 0x000fc800078e0205 */
[----:B--2---:R-:W-:-:S05]  /*16e90*/  IMAD R9, R6, 0x80, R5 ;  /* 0x0000008006097824 */ /* 0x004fca00078e0205 */
[----:B------:R-:W-:-:S13]  /*16ea0*/  ISETP.GE.OR P1, PT, R9, R18, P0 ;  /* 0x000000120900720c */ /* 0x000fda0000726670 */
[----:B------:R-:W2:Y:S01]  /*16eb0*/  @!P1 LDL R11, [R1+0x1e0] ;  /* 0x0001e000010b9983 */ /* 0x000ea20000100800 */
[----:B------:R-:W-:Y:S01]  /*16ec0*/  ISETP.NE.AND P2, PT, R23, 0x1, PT ;  /* 0x000000011700780c */ /* 0x000fe20003f45270 */
[----:B------:R-:W-:Y:S01]  /*16ed0*/  UIMAD UR6, UR10, UR8, URZ ;  /* 0x000000080a0672a4 */ /* 0x000fe2000f8e023f */
[----:B------:R-:W-:Y:S01]  /*16ee0*/  LEA.HI R0, R2, R3, RZ, 0x2 ;  /* 0x0000000302007211 */ /* 0x000fe200078f10ff */
[----:B------:R-:W-:Y:S01]  /*16ef0*/  UIMAD.WIDE.U32 UR4, UR58, UR8, URZ ;  /* 0x000000083a0472a5 */ /* 0x000fe2000f8e003f */
[----:B------:R-:W-:Y:S01]  /*16f00*/  VIADD R21, R9, 0x8 ;  /* 0x0000000809157836 */ /* 0x000fe20000000000 */
[----:B------:R-:W-:Y:S01]  /*16f10*/  UIMAD UR6, UR58, UR9, UR6 ;  /* 0x000000093a0672a4 */ /* 0x000fe2000f8e0206 */
[----:B------:R-:W-:Y:S01]  /*16f20*/  LOP3.LUT R0, R0, 0xfffffffc, RZ, 0xc0, !PT ;  /* 0xfffffffc00007812 */ /* 0x000fe200078ec0ff */
[----:B------:R-:W-:Y:S01]  /*16f30*/  USHF.R.S32.HI UR12, URZ, 0x1f, UR61 ;  /* 0x0000001f3f0c7899 */ /* 0x000fe2000801143d */
[----:B------:R-:W-:Y:S01]  /*16f40*/  ULDC.64 UR8, c[0x0][0xbd8] ;  /* 0x0002f60000087ab9 */ /* 0x000fe20000000a00 */
[----:B------:R-:W-:-:S02]  /*16f50*/  UIADD3 UR5, UR5, UR6, URZ ;  /* 0x0000000605057290 */ /* 0x000fc4000fffe03f */
[----:B------:R-:W-:Y:S01]  /*16f60*/  IMAD.IADD R0, R3, 0x1, -R0 ;  /* 0x0000000103007824 */ /* 0x000fe200078e0a00 */
[----:B------:R-:W-:Y:S01]  /*16f70*/  UIMAD UR6, UR12, UR8, URZ ;  /* 0x000000080c0672a4 */ /* 0x000fe2000f8e023f */
[----:B------:R-:W0:Y:S01]  /*16f80*/  @P2 LDC R3, c[0x0][0xbec] ;  /* 0x0002fb00ff032b82 */ /* 0x000e220000000800 */
[----:B------:R-:W-:Y:S01]  /*16f90*/  USHF.R.S32.HI UR11, URZ, 0x1f, UR59 ;  /* 0x0000001f3f0b7899 */ /* 0x000fe2000801143b */
[----:B------:R-:W-:Y:S01]  /*16fa0*/  ISETP.GE.OR P0, PT, R21, R18, P0 ;  /* 0x000000121500720c */ /* 0x000fe20000706670 */
[----:B------:R-:W-:Y:S01]  /*16fb0*/  UIMAD UR6, UR61, UR9, UR6 ;  /* 0x000000093d0672a4 */ /* 0x000fe2000f8e0206 */
[----:B------:R-:W-:Y:S01]  /*16fc0*/  LEA.HI R2, R0, R0, RZ, 0x1 ;  /* 0x0000000000027211 */ /* 0x000fe200078f08ff */
[----:B------:R-:W-:-:S03]  /*16fd0*/  UIMAD.WIDE.U32 UR4, UR61, UR8, UR4 ;  /* 0x000000083d0472a5 */ /* 0x000fc6000f8e0004 */
[----:B------:R-:W1:Y:S01]  /*16fe0*/  @P2 LDC R4, c[0x0][0xbf0] ;  /* 0x0002fc00ff042b82 */ /* 0x000e620000000800 */
[----:B------:R-:W-:Y:S01]  /*16ff0*/  LOP3.LUT R7, R2, 0x1ffffffe, RZ, 0xc0, !PT ;  /* 0x1ffffffe02077812 */ /* 0x000fe200078ec0ff */
[----:B------:R-:W-:Y:S01]  /*17000*/  ULDC.64 UR8, c[0x0][0xbe0] ;  /* 0x0002f80000087ab9 */ /* 0x000fe20000000a00 */
[----:B------:R-:W-:Y:S02]  /*17010*/  UIADD3 UR5, UR5, UR6, URZ ;  /* 0x0000000605057290 */ /* 0x000fe4000fffe03f */
[----:B------:R-:W-:Y:S01]  /*17020*/  UIMAD UR7, UR11, UR8, URZ ;  /* 0x000000080b0772a4 */ /* 0x000fe2000f8e023f */
[----:B------:R-:W-:Y:S01]  /*17030*/  IMAD.IADD R0, R0, 0x1, -R7 ;  /* 0x0000000100007824 */ /* 0x000fe200078e0a07 */
[----:B------:R-:W-:Y:S02]  /*17040*/  UIMAD.WIDE.U32 UR4, UR59, UR8, UR4 ;  /* 0x000000083b0472a5 */ /* 0x000fe4000f8e0004 */
[----:B------:R-:W-:Y:S01]  /*17050*/  UIMAD UR7, UR59, UR9, UR7 ;  /* 0x000000093b0772a4 */ /* 0x000fe2000f8e0207 */
[----:B------:R-:W-:-:S02]  /*17060*/  IMAD R0, R0, 0x8, R5 ;  /* 0x0000000800007824 */ /* 0x000fc400078e0205 */
[----:B------:R-:W-:Y:S02]  /*17070*/  ULDC.64 UR8, c[0x0][0xb38] ;  /* 0x0002ce0000087ab9 */ /* 0x000fe40000000a00 */
[----:B------:R-:W-:-:S04]  /*17080*/  IMAD R6, R6, 0x80, R0 ;  /* 0x0000008006067824 */ /* 0x000fc800078e0200 */
[----:B0-----:R-:W-:-:S04]  /*17090*/  @P2 IMAD.HI.U32 R3, R6, R3, RZ ;  /* 0x0000000306032227 */ /* 0x001fc800078e00ff */
[----:B------:R-:W-:Y:S01]  /*170a0*/  IMAD.MOV.U32 R0, RZ, RZ, R6 ;  /* 0x000000ffff007224 */ /* 0x000fe200078e0006 */
[----:B-1----:R-:W-:Y:S01]  /*170b0*/  @P2 SHF.R.U32.HI R0, RZ, R4, R3 ;  /* 0x00000004ff002219 */ /* 0x002fe20000011603 */
[----:B------:R-:W-:-:S03]  /*170c0*/  IMAD.U32 R4, RZ, RZ, UR7 ;  /* 0x00000007ff047e24 */ /* 0x000fc6000f8e00ff */
[--C-:B------:R-:W-:Y:S01]  /*170d0*/  SHF.R.S32.HI R3, RZ, 0x1f, R0.reuse ;  /* 0x0000001fff037819 */ /* 0x100fe20000011400 */
[----:B------:R-:W-:Y:S01]  /*170e0*/  IMAD.MOV R5, RZ, RZ, -R0 ;  /* 0x000000ffff057224 */ /* 0x000fe200078e0a00 */
[----:B------:R-:W-:-:S03]  /*170f0*/  IADD3 R2, P3, R0, UR4, RZ ;  /* 0x0000000400027c10 */ /* 0x000fc6000ff7e0ff */
[----:B------:R-:W-:Y:S01]  /*17100*/  IMAD R5, R23, R5, R6 ;  /* 0x0000000517057224 */ /* 0x000fe200078e0206 */
[----:B------:R-:W-:Y:S01]  /*17110*/  IADD3.X R3, R3, UR5, R4, P3, !PT ;  /* 0x0000000503037c10 */ /* 0x000fe20009ffe404 */
[----:B------:R-:W-:-:S03]  /*17120*/  ULDC.64 UR4, c[0x0][0xbc8] ;  /* 0x0002f20000047ab9 */ /* 0x000fc60000000a00 */
[----:B------:R-:W-:Y:S01]  /*17130*/  SHF.R.S32.HI R0, RZ, 0x1f, R5 ;  /* 0x0000001fff007819 */ /* 0x000fe20000011405 */
[----:B------:R-:W-:-:S04]  /*17140*/  IMAD.WIDE.U32 R2, R5, UR4, R2 ;  /* 0x0000000405027c25 */ /* 0x000fc8000f8e0002 */
[----:B------:R-:W-:-:S04]  /*17150*/  IMAD R0, R0, UR4, RZ ;  /* 0x0000000400007c24 */ /* 0x000fc8000f8e02ff */
[----:B------:R-:W-:Y:S01]  /*17160*/  IMAD R5, R5, UR5, R0 ;  /* 0x0000000505057c24 */ /* 0x000fe2000f8e0200 */
[----:B------:R-:W-:Y:S01]  /*17170*/  ULDC.64 UR4, c[0x0][0xba8] ;  /* 0x0002ea0000047ab9 */ /* 0x000fe20000000a00 */
[----:B------:R-:W0:Y:S01]  /*17180*/  @P2 LDC R0, c[0x0][0xbec] ;  /* 0x0002fb00ff002b82 */ /* 0x000e220000000800 */
[----:B------:R-:W-:Y:S01]  /*17190*/  LEA R8, P3, R2, UR4, 0x2 ;  /* 0x0000000402087c11 */ /* 0x000fe2000f8610ff */
[----:B------:R-:W-:-:S04]  /*171a0*/  IMAD.IADD R3, R3, 0x1, R5 ;  /* 0x0000000103037824 */ /* 0x000fc800078e0205 */
[----:B------:R-:W-:Y:S01]  /*171b0*/  SHFL.IDX PT, R4, R8, RZ, 0x1c1f ;  /* 0x001c1fff08047589 */ /* 0x000fe200000e0000 */
[----:B------:R-:W-:Y:S01]  /*171c0*/  LEA.HI.X R10, R2, UR5, R3, 0x2, P3 ;  /* 0x00000005020a7c11 */ /* 0x000fe200098f1403 */
[----:B------:R-:W-:Y:S01]  /*171d0*/  UIMAD UR6, UR10, UR8, URZ ;  /* 0x000000080a0672a4 */ /* 0x000fe2000f8e023f */
[----:B------:R-:W1:Y:S03]  /*171e0*/  @P2 LDC R2, c[0x0][0xbf0] ;  /* 0x0002fc00ff022b82 */ /* 0x000e660000000800 */
[----:B------:R-:W2:Y:S04]  /*171f0*/  SHFL.IDX PT, R5, R10, RZ, 0x1c1f ;  /* 0x001c1fff0a057589 */ /* 0x000ea800000e0000 */
[----:B--2---:R2:W-:Y:S04]  /*17200*/  @!P1 ST.E desc[UR36][R4.64], R11 ;  /* 0x0000000b04009985 */ /* 0x0045e8000c101924 */
[----:B------:R-:W3:Y:S01]  /*17210*/  @!P0 LDL R7, [R1+0x1e4] ;  /* 0x0001e40001078983 */ /* 0x000ee20000100800 */
[----:B------:R-:W-:Y:S01]  /*17220*/  UIMAD.WIDE.U32 UR4, UR58, UR8, URZ ;  /* 0x000000083a0472a5 */ /* 0x000fe2000f8e003f */
[----:B0-----:R-:W-:Y:S01]  /*17230*/  @P2 IMAD.HI.U32 R3, R6, R0, RZ ;  /* 0x0000000006032227 */ /* 0x001fe200078e00ff */
[----:B------:R-:W-:Y:S01]  /*17240*/  UIMAD UR6, UR58, UR9, UR6 ;  /* 0x000000093a0672a4 */ /* 0x000fe2000f8e0206 */
[----:B------:R-:W-:Y:S01]  /*17250*/  LOP3.LUT R13, R13, 0x7ffffffc, RZ, 0xc0, !PT ;  /* 0x7ffffffc0d0d7812 */ /* 0x000fe200078ec0ff */
[----:B------:R-:W-:Y:S01]  /*17260*/  BSSY B0, `(.L_x_11074) ;  /* 0x0000109000007945 */ /* 0x000fe20003800000 */
[----:B------:R-:W-:Y:S01]  /*17270*/  ULDC.64 UR8, c[0x0][0xb40] ;  /* 0x0002d00000087ab9 */ /* 0x000fe20000000a00 */
[----:B------:R-:W-:Y:S01]  /*17280*/  UIADD3 UR5, UR5, UR6, URZ ;  /* 0x0000000605057290 */ /* 0x000fe2000fffe03f */
[--C-:B--2---:R-:W-:Y:S01]  /*17290*/  IMAD.MOV.U32 R5, RZ, RZ, R6.reuse ;  /* 0x000000ffff057224 */ /* 0x104fe200078e0006 */
[----:B------:R-:W-:Y:S01]  /*172a0*/  UIMAD UR6, UR12, UR8, URZ ;  /* 0x000000080c0672a4 */ /* 0x000fe2000f8e023f */
[----:B-1----:R-:W-:Y:S01]  /*172b0*/  @P2 SHF.R.U32.HI R5, RZ, R2, R3 ;  /* 0x00000002ff052219 */ /* 0x002fe20000011603 */
[----:B------:R-:W-:Y:S01]  /*172c0*/  UIMAD.WIDE.U32 UR4, UR61, UR8, UR4 ;  /* 0x000000083d0472a5 */ /* 0x000fe2000f8e0004 */
[----:B------:R-:W-:Y:S01]  /*172d0*/  IMAD.IADD R13, R12, 0x1, -R13 ;  /* 0x000000010c0d7824 */ /* 0x000fe200078e0a0d */
[----:B------:R-:W-:Y:S01]  /*172e0*/  UIMAD UR6, UR61, UR9, UR6 ;  /* 0x000000093d0672a4 */ /* 0x000fe2000f8e0206 */
[--C-:B------:R-:W-:Y:S01]  /*172f0*/  SHF.R.S32.HI R0, RZ, 0x1f, R5.reuse ;  /* 0x0000001fff007819 */ /* 0x100fe20000011405 */
[----:B------:R-:W-:Y:S01]  /*17300*/  IMAD.MOV R4, RZ, RZ, -R5 ;  /* 0x000000ffff047224 */ /* 0x000fe200078e0a05 */
[----:B------:R-:W-:Y:S01]  /*17310*/  ULDC.64 UR8, c[0x0][0xb48] ;  /* 0x0002d20000087ab9 */ /* 0x000fe20000000a00 */
[----:B------:R-:W-:Y:S01]  /*17320*/  UIADD3 UR5, UR5, UR6, URZ ;  /* 0x0000000605057290 */ /* 0x000fe2000fffe03f */
[----:B------:R-:W-:Y:S01]  /*17330*/  IMAD.SHL.U32 R19, R13, 0x2, RZ ;  /* 0x000000020d137824 */ /* 0x000fe200078e00ff */
[----:B------:R-:W-:Y:S01]  /*17340*/  UIMAD UR6, UR11, UR8, URZ ;  /* 0x000000080b0672a4 */ /* 0x000fe2000f8e023f */
[----:B------:R-:W-:Y:S01]  /*17350*/  IMAD R23, R23, R4, R6 ;  /* 0x0000000417177224 */ /* 0x000fe200078e0206 */
[----:B------:R-:W-:-:S02]  /*17360*/  UIMAD.WIDE.U32 UR4, UR59, UR8, UR4 ;  /* 0x000000083b0472a5 */ /* 0x000fc4000f8e0004 */
[----:B------:R-:W-:-:S04]  /*17370*/  UIMAD UR6, UR59, UR9, UR6 ;  /* 0x000000093b0672a4 */ /* 0x000fc8000f8e0206 */
[----:B------:R-:W-:Y:S01]  /*17380*/  UIADD3 UR6, UR5, UR6, URZ ;  /* 0x0000000605067290 */ /* 0x000fe2000fffe03f */
[----:B------:R-:W-:Y:S02]  /*17390*/  IMAD.U32 R2, RZ, RZ, UR4 ;  /* 0x00000004ff027e24 */ /* 0x000fe4000f8e00ff */
[----:B------:R-:W-:Y:S01]  /*173a0*/  IMAD.U32 R3, RZ, RZ, UR5 ;  /* 0x00000005ff037e24 */ /* 0x000fe2000f8e00ff */
[----:B------:R-:W-:Y:S02]  /*173b0*/  ULDC.64 UR4, c[0x0][0xb30] ;  /* 0x0002cc0000047ab9 */ /* 0x000fe40000000a00 */
[----:B------:R-:W-:Y:S02]  /*173c0*/  IMAD.U32 R3, RZ, RZ, UR6 ;  /* 0x00000006ff037e24 */ /* 0x000fe4000f8e00ff */
[----:B------:R-:W-:Y:S02]  /*173d0*/  IMAD R0, R0, UR4, RZ ;  /* 0x0000000400007c24 */ /* 0x000fe4000f8e02ff */
        /* <DEDUP_REMOVED lines=8> */
[----:B------:R-:W-:Y:S01]  /*17460*/  ULDC.64 UR4, c[0x0][0xb00] ;  /* 0x0002c00000047ab9 */ /* 0x000fe20000000a00 */
[----:B------:R-:W-:Y:S02]  /*17470*/  SHFL.IDX PT, R2, R8, 0x1, 0x1c1f ;  /* 0x003c1f0008027f89 */ /* 0x000fe400000e0000 */
[----:B------:R-:W-:Y:S01]  /*17480*/  IMAD.IADD R3, R23, 0x1, R5 ;  /* 0x0000000117037824 */ /* 0x000fe200078e0205 */
[----:B------:R-:W-:-:S04]  /*17490*/  LEA R20, P1, R22, UR4, 0x2 ;  /* 0x0000000416147c11 */ /* 0x000fc8000f8210ff */
[----:B------:R-:W-:Y:S01]  /*174a0*/  LEA.HI.X R22, R22, UR5, R3, 0x2, P1 ;  /* 0x0000000516167c11 */ /* 0x000fe200088f1403 */
[----:B------:R-:W-:Y:S01]  /*174b0*/  SHFL.IDX PT, R16, R20, RZ, 0x1c1f ;  /* 0x001c1fff14107589 */ /* 0x000fe200000e0000 */
[----:B------:R-:W-:-:S03]  /*174c0*/  ISETP.GE.AND P1, PT, R9, R18, PT ;  /* 0x000000120900720c */ /* 0x000fc60003f26270 */
[----:B------:R-:W3:Y:S04]  /*174d0*/  SHFL.IDX PT, R3, R10, 0x1, 0x1c1f ;  /* 0x003c1f000a037f89 */ /* 0x000ee800000e0000 */
[----:B------:R0:W1:Y:S04]  /*174e0*/  SHFL.IDX PT, R17, R22, RZ, 0x1c1f ;  /* 0x001c1fff16117589 */ /* 0x00006800000e0000 */
[----:B---3--:R0:W-:Y:S02]  /*174f0*/  @!P0 ST.E desc[UR36][R2.64], R7 ;  /* 0x0000000702008985 */ /* 0x0081e4000c101924 */
[----:B-1----:R-:W-:Y:S05]  /*17500*/  @P1 BRA `(.L_x_11075) ;  /* 0x0000000c00781947 */ /* 0x002fea0003800000 */
[----:B------:R-:W-:Y:S02]  /*17510*/  ULDC UR4, c[0x0][0xac8] ;  /* 0x0002b20000047ab9 */ /* 0x000fe40000000800 */
[----:B------:R-:W-:-:S13]  /*17520*/  ISETP.GE.AND P0, PT, R19, UR4, PT ;  /* 0x0000000413007c0c */ /* 0x000fda000bf06270 */
[----:B------:R-:W2:Y:S01]  /*17530*/  @!P0 LDL.64 R12, [R1+0x200] ;  /* 0x00020000010c8983 */ /* 0x000ea20000100a00 */
[C---:B------:R-:W-:Y:S02]  /*17540*/  VIADD R0, R19.reuse, 0x8 ;  /* 0x0000000813007836 */ /* 0x040fe40000000000 */
[----:B0-----:R-:W-:-:S03]  /*17550*/  @!P0 IMAD.WIDE R2, R19, 0x4, R16 ;  /* 0x0000000413028825 */ /* 0x001fc600078e0210 */
[C---:B------:R-:W-:Y:S01]  /*17560*/  ISETP.GE.AND P1, PT, R0.reuse, UR4, PT ;  /* 0x0000000400007c0c */ /* 0x040fe2000bf26270 */
[----:B------:R-:W-:Y:S01]  /*17570*/  VIADD R8, R19, 0x10 ;  /* 0x0000001013087836 */ /* 0x000fe20000000000 */
[----:B--2---:R0:W-:Y:S11]  /*17580*/  @!P0 ST.E.64 desc[UR36][R2.64], R12 ;  /* 0x0000000c02008985 */ /* 0x0041f6000c101b24 */
[----:B------:R-:W2:Y:S01]  /*17590*/  @!P1 LDL.64 R6, [R1+0x210] ;  /* 0x0002100001069983 */ /* 0x000ea20000100a00 */
[----:B------:R-:W-:-:S02]  /*175a0*/  @!P1 LEA.HI R0, R0, R0, RZ, 0x1 ;  /* 0x0000000000009211 */ /* 0x000fc400078f08ff */
[----:B------:R-:W-:Y:S02]  /*175b0*/  ISETP.GE.AND P0, PT, R8, UR4, PT ;  /* 0x0000000408007c0c */ /* 0x000fe4000bf06270 */
[----:B------:R-:W-:-:S05]  /*175c0*/  @!P1 LOP3.LUT R0, R0, 0xfffffffe, RZ, 0xc0, !PT ;  /* 0xfffffffe00009812 */ /* 0x000fca00078ec0ff */
[----:B------:R-:W-:-:S04]  /*175d0*/  @!P1 IMAD.WIDE R4, R0, 0x4, R16 ;  /* 0x0000000400049825 */ /* 0x000fc800078e0210 */
[----:B------:R-:W-:Y:S01]  /*175e0*/  VIADD R0, R19, 0x18 ;  /* 0x0000001813007836 */ /* 0x000fe20000000000 */
[----:B--2---:R1:W-:Y:S04]  /*175f0*/  @!P1 ST.E.64 desc[UR36][R4.64], R6 ;  /* 0x0000000604009985 */ /* 0x0043e8000c101b24 */
[----:B------:R-:W2:Y:S01]  /*17600*/  @!P0 LDL.64 R10, [R1+0x220] ;  /* 0x00022000010a8983 */ /* 0x000ea20000100a00 */
[----:B------:R-:W-:Y:S02]  /*17610*/  @!P0 LEA.HI R8, R8, R8, RZ, 0x1 ;  /* 0x0000000808088211 */ /* 0x000fe400078f08ff */
[----:B------:R-:W-:Y:S02]  /*17620*/  ISETP.GE.AND P1, PT, R0, UR4, PT ;  /* 0x0000000400007c0c */ /* 0x000fe4000bf26270 */
[----:B------:R-:W-:-:S05]  /*17630*/  @!P0 LOP3.LUT R8, R8, 0xfffffffe, RZ, 0xc0, !PT ;  /* 0xfffffffe08088812 */ /* 0x000fca00078ec0ff */
[----:B------:R-:W-:-:S04]  /*17640*/  @!P0 IMAD.WIDE R8, R8, 0x4, R16 ;  /* 0x0000000408088825 */ /* 0x000fc800078e0210 */
[----:B------:R-:W-:Y:S01]  /*17650*/  VIADD R14, R19, 0x20 ;  /* 0x00000020130e7836 */ /* 0x000fe20000000000 */
[----:B--2---:R2:W-:Y:S04]  /*17660*/  @!P0 ST.E.64 desc[UR36][R8.64], R10 ;  /* 0x0000000a08008985 */ /* 0x0045e8000c101b24 */
[----:B0-----:R-:W3:Y:S01]  /*17670*/  @!P1 LDL.64 R12, [R1+0x230] ;  /* 0x00023000010c9983 */ /* 0x001ee20000100a00 */
[----:B------:R-:W-:Y:S02]  /*17680*/  @!P1 LEA.HI R0, R0, R0, RZ, 0x1 ;  /* 0x0000000000009211 */ /* 0x000fe400078f08ff */
[----:B------:R-:W-:Y:S02]  /*17690*/  ISETP.GE.AND P0, PT, R14, UR4, PT ;  /* 0x000000040e007c0c */ /* 0x000fe4000bf06270 */
[----:B------:R-:W-:-:S05]  /*176a0*/  @!P1 LOP3.LUT R0, R0, 0xfffffffe, RZ, 0xc0, !PT ;  /* 0xfffffffe00009812 */ /* 0x000fca00078ec0ff */
[----:B------:R-:W-:-:S04]  /*176b0*/  @!P1 IMAD.WIDE R2, R0, 0x4, R16 ;  /* 0x0000000400029825 */ /* 0x000fc800078e0210 */
[----:B------:R-:W-:Y:S01]  /*176c0*/  VIADD R0, R19, 0x28 ;  /* 0x0000002813007836 */ /* 0x000fe20000000000 */
[----:B---3--:R0:W-:Y:S04]  /*176d0*/  @!P1 ST.E.64 desc[UR36][R2.64], R12 ;  /* 0x0000000c02009985 */ /* 0x0081e8000c101b24 */
[----:B-1----:R-:W3:Y:S01]  /*176e0*/  @!P0 LDL.64 R4, [R1+0x240] ;  /* 0x0002400001048983 */ /* 0x002ee20000100a00 */
[----:B------:R-:W-:Y:S02]  /*176f0*/  @!P0 LEA.HI R14, R14, R14, RZ, 0x1 ;  /* 0x0000000e0e0e8211 */ /* 0x000fe400078f08ff */
[----:B------:R-:W-:Y:S02]  /*17700*/  ISETP.GE.AND P1, PT, R0, UR4, PT ;  /* 0x0000000400007c0c */ /* 0x000fe4000bf26270 */
[----:B------:R-:W-:-:S05]  /*17710*/  @!P0 LOP3.LUT R14, R14, 0xfffffffe, RZ, 0xc0, !PT ;  /* 0xfffffffe0e0e8812 */ /* 0x000fca00078ec0ff */
[----:B------:R-:W-:-:S04]  /*17720*/  @!P0 IMAD.WIDE R14, R14, 0x4, R16 ;  /* 0x000000040e0e8825 */ /* 0x000fc800078e0210 */
[----:B--2---:R-:W-:Y:S01]  /*17730*/  VIADD R8, R19, 0x30 ;  /* 0x0000003013087836 */ /* 0x004fe20000000000 */
[----:B---3--:R1:W-:Y:S04]  /*17740*/  @!P0 ST.E.64 desc[UR36][R14.64], R4 ;  /* 0x000000040e008985 */ /* 0x0083e8000c101b24 */
[----:B------:R-:W2:Y:S01]  /*17750*/  @!P1 LDL.64 R6, [R1+0x250] ;  /* 0x0002500001069983 */ /* 0x000ea20000100a00 */
[----:B------:R-:W-:Y:S02]  /*17760*/  @!P1 LEA.HI R0, R0, R0, RZ, 0x1 ;  /* 0x0000000000009211 */ /* 0x000fe400078f08ff */
[----:B------:R-:W-:Y:S02]  /*17770*/  ISETP.GE.AND P0, PT, R8, UR4, PT ;  /* 0x0000000408007c0c */ /* 0x000fe4000bf06270 */
[----:B------:R-:W-:-:S05]  /*17780*/  @!P1 LOP3.LUT R0, R0, 0xfffffffe, RZ, 0xc0, !PT ;  /* 0xfffffffe00009812 */ /* 0x000fca00078ec0ff */
[----:B0-----:R-:W-:-:S04]  /*17790*/  @!P1 IMAD.WIDE R2, R0, 0x4, R16 ;  /* 0x0000000400029825 */ /* 0x001fc800078e0210 */
        /* <DEDUP_REMOVED lines=9> */
[----:B-1----:R-:W3:Y:S01]  /*17830*/  @!P1 LDL.64 R4, [R1+0x270] ;  /* 0x0002700001049983 */ /* 0x002ee20000100a00 */
[----:B------:R-:W-:Y:S02]  /*17840*/  @!P1 LEA.HI R0, R0, R0, RZ, 0x1 ;  /* 0x0000000000009211 */ /* 0x000fe400078f08ff */
[----:B------:R-:W-:Y:S02]  /*17850*/  ISETP.GE.AND P0, PT, R12, UR4, PT ;  /* 0x000000040c007c0c */ /* 0x000fe4000bf06270 */
[----:B------:R-:W-:-:S05]  /*17860*/  @!P1 LOP3.LUT R0, R0, 0xfffffffe, RZ, 0xc0, !PT ;  /* 0xfffffffe00009812 */ /* 0x000fca00078ec0ff */
[----:B0-----:R-:W-:-:S04]  /*17870*/  @!P1 IMAD.WIDE R2, R0, 0x4, R16 ;  /* 0x0000000400029825 */ /* 0x001fc800078e0210 */
[----:B------:R-:W-:Y:S01]  /*17880*/  VIADD R0, R19, 0x48 ;  /* 0x0000004813007836 */ /* 0x000fe20000000000 */
[----:B---3--:R0:W-:Y:S04]  /*17890*/  @!P1 ST.E.64 desc[UR36][R2.64], R4 ;  /* 0x0000000402009985 */ /* 0x0081e8000c101b24 */
[----:B------:R-:W3:Y:S01]  /*178a0*/  @!P0 LDL.64 R6, [R1+0x280] ;  /* 0x0002800001068983 */ /* 0x000ee20000100a00 */
        /* <DEDUP_REMOVED lines=18> */
[----:B-1----:R-:W-:Y:S01]  /*179d0*/  VIADD R12, R19, 0x60 ;  /* 0x00000060130c7836 */ /* 0x002fe20000000000 */
[----:B--2---:R1:W-:Y:S04]  /*179e0*/  @!P0 ST.E.64 desc[UR36][R10.64], R4 ;  /* 0x000000040a008985 */ /* 0x0043e8000c101b24 */
        /* <DEDUP_REMOVED lines=87> */
[----:B0-----:R-:W-:-:S05]  /*17f60*/  @!P1 LOP3.LUT R3, R0, 0xfffffffe, RZ, 0xc0, !PT ;  /* 0xfffffffe00039812 */ /* 0x001fca00078ec0ff */
[----:B------:R-:W-:-:S04]  /*17f70*/  @!P1 IMAD.WIDE R2, R3, 0x4, R16 ;  /* 0x0000000403029825 */ /* 0x000fc800078e0210 */
[----:B------:R-:W-:Y:S01]  /*17f80*/  VIADD R0, R19, 0xc8 ;  /* 0x000000c813007836 */ /* 0x000fe20000000000 */
[----:B--2---:R0:W-:Y:S04]  /*17f90*/  @!P1 ST.E.64 desc[UR36][R2.64], R6 ;  /* 0x0000000602009985 */ /* 0x0041e8000c101b24 */
[----:B------:R-:W2:Y:S01]  /*17fa0*/  @!P0 LDL.64 R8, [R1+0x380] ;  /* 0x0003800001088983 */ /* 0x000ea20000100a00 */
[----:B------:R-:W-:Y:S02]  /*17fb0*/  @!P0 LEA.HI R12, R12, R12, RZ, 0x1 ;  /* 0x0000000c0c0c8211 */ /* 0x000fe400078f08ff */
[----:B------:R-:W-:Y:S02]  /*17fc0*/  ISETP.GE.AND P1, PT, R0, UR4, PT ;  /* 0x0000000400007c0c */ /* 0x000fe4000bf26270 */
[----:B-1----:R-:W-:-:S05]  /*17fd0*/  @!P0 LOP3.LUT R5, R12, 0xfffffffe, RZ, 0xc0, !PT ;  /* 0xfffffffe0c058812 */ /* 0x002fca00078ec0ff */
[----:B------:R-:W-:-:S04]  /*17fe0*/  @!P0 IMAD.WIDE R4, R5, 0x4, R16 ;  /* 0x0000000405048825 */ /* 0x000fc800078e0210 */
[----:B------:R-:W-:Y:S01]  /*17ff0*/  VIADD R12, R19, 0xd0 ;  /* 0x000000d0130c7836 */ /* 0x000fe20000000000 */
        /* <DEDUP_REMOVED lines=36> */
[----:B------:R-:W3:Y:S01]  /*18240*/  @!P0 LDL.64 R8, [R1+0x3e0] ;  /* 0x0003e00001088983 */ /* 0x000ee20000100a00 */
[----:B------:R-:W-:Y:S02]  /*18250*/  @!P0 LEA.HI R12, R12, R12, RZ, 0x1 ;  /* 0x0000000c0c0c8211 */ /* 0x000fe400078f08ff */
[----:B------:R-:W-:Y:S02]  /*18260*/  ISETP.GE.AND P1, PT, R0, UR4, PT ;  /* 0x0000000400007c0c */ /* 0x000fe4000bf26270 */
[----:B-1----:R-:W-:-:S05]  /*18270*/  @!P0 LOP3.LUT R5, R12, 0xfffffffe, RZ, 0xc0, !PT ;  /* 0xfffffffe0c058812 */ /* 0x002fca00078ec0ff */
[----:B------:R-:W-:-:S05]  /*18280*/  @!P0 IMAD.WIDE R4, R5, 0x4, R16 ;  /* 0x0000000405048825 */ /* 0x000fca00078e0210 */
[----:B---3--:R2:W-:Y:S04]  /*18290*/  @!P0 ST.E.64 desc[UR36][R4.64], R8 ;  /* 0x0000000804008985 */ /* 0x0085e8000c101b24 */
[----:B------:R-:W3:Y:S01]  /*182a0*/  @!P1 LDL.64 R12, [R1+0x3f0] ;  /* 0x0003f000010c9983 */ /* 0x000ee20000100a00 */
[----:B------:R-:W-:-:S04]  /*182b0*/  @!P1 LEA.HI R0, R0, R0, RZ, 0x1 ;  /* 0x0000000000009211 */ /* 0x000fc800078f08ff */
[----:B------:R-:W-:-:S05]  /*182c0*/  @!P1 LOP3.LUT R11, R0, 0xfffffffe, RZ, 0xc0, !PT ;  /* 0xfffffffe000b9812 */ /* 0x000fca00078ec0ff */
[----:B------:R-:W-:-:S05]  /*182d0*/  @!P1 IMAD.WIDE R16, R11, 0x4, R16 ;  /* 0x000000040b109825 */ /* 0x000fca00078e0210 */
[----:B---3--:R2:W-:Y:S02]  /*182e0*/  @!P1 ST.E.64 desc[UR36][R16.64], R12 ;  /* 0x0000000c10009985 */ /* 0x0085e4000c101b24 */
.L_x_11075:
[----:B------:R-:W-:Y:S05]  /*182f0*/  BSYNC B0 ;  /* 0x0000000000007941 */ /* 0x000fea0003800000 */
.L_x_11074:
[----:B------:R-:W-:Y:S01]  /*18300*/  ISETP.GE.AND P0, PT, R21, R18, PT ;  /* 0x000000121500720c */ /* 0x000fe20003f06270 */
[----:B------:R1:W3:Y:S04]  /*18310*/  SHFL.IDX PT, R15, R22, 0x1, 0x1c1f ;  /* 0x003c1f00160f7f89 */ /* 0x0002e800000e0000 */
[----:B------:R1:W4:Y:S08]  /*18320*/  SHFL.IDX PT, R14, R20, 0x1, 0x1c1f ;  /* 0x003c1f00140e7f89 */ /* 0x00033000000e0000 */
[----:B-1----:R-:W-:Y:S05]  /*18330*/  @P0 BRA `(.L_x_10971) ;  /* 0x0000004c004c0947 */ /* 0x002fea0003800000 */
[----:B--2---:R-:W1:Y:S02]  /*18340*/  LDC R17, c[0x0][0xac8] ;  /* 0x0002b200ff117b82 */ /* 0x004e640000000800 */
[----:B-1----:R-:W-:-:S13]  /*18350*/  ISETP.GE.AND P0, PT, R19, R17, PT ;  /* 0x000000111300720c */ /* 0x002fda0003f06270 */
[----:B------:R-:W2:Y:S01]  /*18360*/  @!P0 LDL.64 R12, [R1+0x208] ;  /* 0x00020800010c8983 */ /* 0x000ea20000100a00 */
[C---:B------:R-:W-:Y:S02]  /*18370*/  VIADD R0, R19.reuse, 0x8 ;  /* 0x0000000813007836 */ /* 0x040fe40000000000 */
[----:B0--34-:R-:W-:-:S03]  /*18380*/  @!P0 IMAD.WIDE R2, R19, 0x4, R14 ;  /* 0x0000000413028825 */ /* 0x019fc600078e020e */
[C---:B------:R-:W-:Y:S01]  /*18390*/  ISETP.GE.AND P1, PT, R0.reuse, R17, PT ;  /* 0x000000110000720c */ /* 0x040fe20003f26270 */
[----:B------:R-:W-:Y:S01]  /*183a0*/  VIADD R10, R19, 0x10 ;  /* 0x00000010130a7836 */ /* 0x000fe20000000000 */
[----:B--2---:R0:W-:Y:S11]  /*183b0*/  @!P0 ST.E.64 desc[UR36][R2.64], R12 ;  /* 0x0000000c02008985 */ /* 0x0041f6000c101b24 */
[----:B------:R-:W2:Y:S01]  /*183c0*/  @!P1 LDL.64 R6, [R1+0x218] ;  /* 0x0002180001069983 */ /* 0x000ea20000100a00 */
[----:B------:R-:W-:-:S02]  /*183d0*/  @!P1 LEA.HI R0, R0, R0, RZ, 0x1 ;  /* 0x0000000000009211 */ /* 0x000fc400078f08ff */
[----:B------:R-:W-:Y:S02]  /*183e0*/  ISETP.GE.AND P0, PT, R10, R17, PT ;  /* 0x000000110a00720c */ /* 0x000fe40003f06270 */
[----:B------:R-:W-:-:S05]  /*183f0*/  @!P1 LOP3.LUT R0, R0, 0xfffffffe, RZ, 0xc0, !PT ;  /* 0xfffffffe00009812 */ /* 0x000fca00078ec0ff */
[----:B------:R-:W-:-:S04]  /*18400*/  @!P1 IMAD.WIDE R4, R0, 0x4, R14 ;  /* 0x0000000400049825 */ /* 0x000fc800078e020e */
[----:B------:R-:W-:Y:S01]  /*18410*/  VIADD R0, R19, 0x18 ;  /* 0x0000001813007836 */ /* 0x000fe20000000000 */
[----:B--2---:R1:W-:Y:S04]  /*18420*/  @!P1 ST.E.64 desc[UR36][R4.64], R6 ;  /* 0x0000000604009985 */ /* 0x0043e8000c101b24 */
[----:B------:R-:W2:Y:S01]  /*18430*/  @!P0 LDL.64 R8, [R1+0x228] ;  /* 0x0002280001088983 */ /* 0x000ea20000100a00 */
[----:B------:R-:W-:Y:S02]  /*18440*/  @!P0 LEA.HI R10, R10, R10, RZ, 0x1 ;  /* 0x0000000a0a0a8211 */ /* 0x000fe400078f08ff */
[----:B------:R-:W-:Y:S02]  /*18450*/  ISETP.GE.AND P1, PT, R0, R17, PT ;  /* 0x000000110000720c */ /* 0x000fe40003f26270 */
[----:B0-----:R-:W-:-:S05]  /*18460*/  @!P0 LOP3.LUT R2, R10, 0xfffffffe, RZ, 0xc0, !PT ;  /* 0xfffffffe0a028812 */ /* 0x001fca00078ec0ff */
[----:B------:R-:W-:-:S04]  /*18470*/  @!P0 IMAD.WIDE R2, R2, 0x4, R14 ;  /* 0x0000000402028825 */ /* 0x000fc800078e020e */
[----:B------:R-:W-:Y:S01]  /*18480*/  VIADD R12, R19, 0x20 ;  /* 0x00000020130c7836 */ /* 0x000fe20000000000 */
[----:B--2---:R0:W-:Y:S04]  /*18490*/  @!P0 ST.E.64 desc[UR36][R2.64], R8 ;  /* 0x0000000802008985 */ /* 0x0041e8000c101b24 */
[----:B------:R-:W2:Y:S01]  /*184a0*/  @!P1 LDL.64 R10, [R1+0x238] ;  /* 0x00023800010a9983 */ /* 0x000ea20000100a00 */
[----:B------:R-:W-:Y:S02]  /*184b0*/  @!P1 LEA.HI R0, R0, R0, RZ, 0x1 ;  /* 0x0000000000009211 */ /* 0x000fe400078f08ff */
[----:B------:R-:W-:Y:S02]  /*184c0*/  ISETP.GE.AND P0, PT, R12, R17, PT ;  /* 0x000000110c00720c */ /* 0x000fe40003f06270 */
[----:B------:R-:W-:-:S05]  /*184d0*/  @!P1 LOP3.LUT R0, R0, 0xfffffffe, RZ, 0xc0, !PT ;  /* 0xfffffffe00009812 */ /* 0x000fca00078ec0ff */
[----:B-1----:R-:W-:-:S04]  /*184e0*/  @!P1 IMAD.WIDE R4, R0, 0x4, R14 ;  /* 0x0000000400049825 */ /* 0x002fc800078e020e */
        /* <DEDUP_REMOVED lines=96> */
[----:B-1----:R-:W-:-:S05]  /*18af0*/  @!P1 LOP3.LUT R5, R0, 0xfffffffe, RZ, 0xc0, !PT ;  /* 0xfffffffe00059812 */ /* 0x002fca00078ec0ff */
        /* <DEDUP_REMOVED lines=77> */
[----:B------:R-:W-:-:S06]  /*18fd0*/  @!P0 IMAD.WIDE R2, R3, 0x4, R14 ;  /* 0x0000000403028825 */ /* 0x000fcc00078e020e */
[----:B------:R-:W-:Y:S01]  /*18fe0*/  @!P1 LEA.HI R0, R0, R0, RZ, 0x1 ;  /* 0x0000000000009211 */ /* 0x000fe200078f08ff */
[----:B--2---:R0:W-:Y:S04]  /*18ff0*/  @!P0 ST.E.64 desc[UR36][R2.64], R6 ;  /* 0x0000000602008985 */ /* 0x0041e8000c101b24 */
[----:B------:R-:W2:Y:S01]  /*19000*/  @!P1 LDL.64 R8, [R1+0x3d8] ;  /* 0x0003d80001089983 */ /* 0x000ea20000100a00 */
[----:B------:R-:W-:Y:S01]  /*19010*/  @!P1 LOP3.LUT R13, R0, 0xfffffffe, RZ, 0xc0, !PT ;  /* 0xfffffffe000d9812 */ /* 0x000fe200078ec0ff */
[C---:B------:R-:W-:Y:S01]  /*19020*/  VIADD R0, R19.reuse, 0xf0 ;  /* 0x000000f013007836 */ /* 0x040fe20000000000 */
[----:B------:R-:W-:Y:S01]  /*19030*/  BSSY B0, `(.L_x_11076) ;  /* 0x000000c000007945 */ /* 0x000fe20003800000 */
[----:B------:R-:W-:Y:S02]  /*19040*/  VIADD R19, R19, 0xf8 ;  /* 0x000000f813137836 */ /* 0x000fe40000000000 */
[----:B-1----:R-:W-:Y:S01]  /*19050*/  @!P1 IMAD.WIDE R4, R13, 0x4, R14 ;  /* 0x000000040d049825 */ /* 0x002fe200078e020e */
[----:B------:R-:W-:-:S04]  /*19060*/  ISETP.GE.AND P0, PT, R0, R17, PT ;  /* 0x000000110000720c */ /* 0x000fc80003f06270 */
[----:B--2---:R0:W-:Y:S01]  /*19070*/  @!P1 ST.E.64 desc[UR36][R4.64], R8 ;  /* 0x0000000804009985 */ /* 0x0041e2000c101b24 */
[----:B------:R-:W-:-:S08]  /*19080*/  ISETP.GE.AND P1, PT, R19, R17, PT ;  /* 0x000000111300720c */ /* 0x000fd00003f26270 */
[----:B------:R-:W-:Y:S05]  /*19090*/  @P0 BRA `(.L_x_11077) ;  /* 0x0000000000140947 */ /* 0x000fea0003800000 */
[----:B0-----:R-:W2:Y:S01]  /*190a0*/  LDL.64 R4, [R1+0x3e8] ;  /* 0x0003e80001047983 */ /* 0x001ea20000100a00 */
[----:B------:R-:W-:-:S04]  /*190b0*/  LEA.HI R0, R0, R0, RZ, 0x1 ;  /* 0x0000000000007211 */ /* 0x000fc800078f08ff */
[----:B------:R-:W-:-:S05]  /*190c0*/  LOP3.LUT R3, R0, 0xfffffffe, RZ, 0xc0, !PT ;  /* 0xfffffffe00037812 */ /* 0x000fca00078ec0ff */
[----:B------:R-:W-:-:S05]  /*190d0*/  IMAD.WIDE R2, R3, 0x4, R14 ;  /* 0x0000000403027825 */ /* 0x000fca00078e020e */
[----:B--2---:R1:W-:Y:S02]  /*190e0*/  ST.E.64 desc[UR36][R2.64], R4 ;  /* 0x0000000402007985 */ /* 0x0043e4000c101b24 */
.L_x_11077:
[----:B------:R-:W-:Y:S05]  /*190f0*/  BSYNC B0 ;  /* 0x0000000000007941 */ /* 0x000fea0003800000 */
.L_x_11076:
[----:B------:R-:W-:Y:S05]  /*19100*/  @P1 BRA `(.L_x_10971) ;  /* 0x0000003c00d81947 */ /* 0x000fea0003800000 */
[----:B01----:R-:W2:Y:S01]  /*19110*/  LDL.64 R4, [R1+0x3f8] ;  /* 0x0003f80001047983 */ /* 0x003ea20000100a00 */
[----:B------:R-:W-:-:S04]  /*19120*/  LEA.HI R19, R19, R19, RZ, 0x1 ;  /* 0x0000001313137211 */ /* 0x000fc800078f08ff */
[----:B------:R-:W-:-:S05]  /*19130*/  LOP3.LUT R3, R19, 0xfffffffe, RZ, 0xc0, !PT ;  /* 0xfffffffe13037812 */ /* 0x000fca00078ec0ff */
[----:B------:R-:W-:-:S05]  /*19140*/  IMAD.WIDE R2, R3, 0x4, R14 ;  /* 0x0000000403027825 */ /* 0x000fca00078e020e */
[----:B--2---:R0:W-:Y:S01]  /*19150*/  ST.E.64 desc[UR36][R2.64], R4 ;  /* 0x0000000402007985 */ /* 0x0041e2000c101b24 */
[----:B------:R-:W-:Y:S05]  /*19160*/  BRA `(.L_x_10971) ;  /* 0x0000003c00c07947 */ /* 0x000fea0003800000 */
.L_x_11073:
[----:B01----:R-:W0:Y:S02]  /*19170*/  S2R R0, SR_TID.X ;  /* 0x0000000000007919 */ /* 0x003e240000002100 */
        /* <DEDUP_REMOVED lines=10> */
[----:B------:R-:W-:Y:S01]  /*19220*/  ISETP.NE.AND P0, PT, R4, 0x1, PT ;  /* 0x000000010400780c */ /* 0x000fe20003f05270 */
[----:B------:R-:W-:Y:S01]  /*19230*/  USHF.R.S32.HI UR6, URZ, 0x1f, UR58 ;  /* 0x0000001f3f067899 */ /* 0x000fe2000801143a */
[----:B------:R-:W-:Y:S01]  /*19240*/  IMAD.MOV.U32 R2, RZ, RZ, R0 ;  /* 0x000000ffff027224 */ /* 0x000fe200078e0000 */
[----:B------:R-:W-:Y:S01]  /*19250*/  ULDC.64 UR8, c[0x0][0xbd0] ;  /* 0x0002f40000087ab9 */ /* 0x000fe20000000a00 */
[----:B------:R-:W-:Y:S02]  /*19260*/  USHF.R.S32.HI UR7, URZ, 0x1f, UR61 ;  /* 0x0000001f3f077899 */ /* 0x000fe4000801143d */
[----:B------:R-:W-:Y:S02]  /*19270*/  UIMAD UR6, UR6, UR8, URZ ;  /* 0x00000008060672a4 */ /* 0x000fe4000f8e023f */
[----:B------:R-:W-:Y:S02]  /*19280*/  UIMAD.WIDE.U32 UR4, UR58, UR8, URZ ;  /* 0x000000083a0472a5 */ /* 0x000fe4000f8e003f */
[----:B------:R-:W-:-:S03]  /*19290*/  UIMAD UR6, UR58, UR9, UR6 ;  /* 0x000000093a0672a4 */ /* 0x000fc6000f8e0206 */
[----:B------:R-:W0:Y:S01]  /*192a0*/  @P0 LDC R3, c[0x0][0xbec] ;  /* 0x0002fb00ff030b82 */ /* 0x000e220000000800 */
[----:B------:R-:W-:Y:S01]  /*192b0*/  ULDC.64 UR8, c[0x0][0xbd8] ;  /* 0x0002f60000087ab9 */ /* 0x000fe20000000a00 */
[----:B------:R-:W-:Y:S02]  /*192c0*/  UIADD3 UR5, UR5, UR6, URZ ;  /* 0x0000000605057290 */ /* 0x000fe4000fffe03f */
[----:B------:R-:W-:Y:S02]  /*192d0*/  UIMAD UR7, UR7, UR8, URZ ;  /* 0x00000008070772a4 */ /* 0x000fe4000f8e023f */
[----:B------:R-:W-:Y:S02]  /*192e0*/  USHF.R.S32.HI UR6, URZ, 0x1f, UR59 ;  /* 0x0000001f3f067899 */ /* 0x000fe4000801143b */
[----:B------:R-:W1:Y:S01]  /*192f0*/  @P0 LDC R6, c[0x0][0xbf0] ;  /* 0x0002fc00ff060b82 */ /* 0x000e620000000800 */
[----:B------:R-:W-:Y:S02]  /*19300*/  UIMAD UR7, UR61, UR9, UR7 ;  /* 0x000000093d0772a4 */ /* 0x000fe4000f8e0207 */
[----:B------:R-:W-:-:S03]  /*19310*/  UIMAD.WIDE.U32 UR4, UR61, UR8, UR4 ;  /* 0x000000083d0472a5 */ /* 0x000fc6000f8e0004 */
[----:B------:R-:W-:Y:S01]  /*19320*/  ULDC.64 UR8, c[0x0][0xbe0] ;  /* 0x0002f80000087ab9 */ /* 0x000fe20000000a00 */
[----:B------:R-:W-:Y:S02]  /*19330*/  UIADD3 UR5, UR7, UR5, URZ ;  /* 0x0000000507057290 */ /* 0x000fe4000fffe03f */
[----:B------:R-:W-:Y:S02]  /*19340*/  UIMAD UR6, UR6, UR8, URZ ;  /* 0x00000008060672a4 */ /* 0x000fe4000f8e023f */
[----:B------:R-:W-:Y:S02]  /*19350*/  UIMAD.WIDE.U32 UR4, UR59, UR8, UR4 ;  /* 0x000000083b0472a5 */ /* 0x000fe4000f8e0004 */
[----:B------:R-:W-:Y:S01]  /*19360*/  UIMAD UR6, UR59, UR9, UR6 ;  /* 0x000000093b0672a4 */ /* 0x000fe2000f8e0206 */
[----:B0-----:R-:W-:-:S05]  /*19370*/  @P0 IMAD.HI.U32 R3, R0, R3, RZ ;  /* 0x0000000300030227 */ /* 0x001fca00078e00ff */
[----:B-1----:R-:W-:-:S04]  /*19380*/  @P0 SHF.R.U32.HI R2, RZ, R6, R3 ;  /* 0x00000006ff020219 */ /* 0x002fc80000011603 */
[--C-:B------:R-:W-:Y:S01]  /*19390*/  SHF.R.S32.HI R3, RZ, 0x1f, R2.reuse ;  /* 0x0000001fff037819 */ /* 0x100fe20000011402 */
[----:B------:R-:W-:Y:S01]  /*193a0*/  IMAD.MOV R5, RZ, RZ, -R2 ;  /* 0x000000ffff057224 */ /* 0x000fe200078e0a02 */
[----:B------:R-:W-:-:S03]  /*193b0*/  IADD3 R2, P0, R2, UR4, RZ ;  /* 0x0000000402027c10 */ /* 0x000fc6000ff1e0ff */
[----:B------:R-:W-:Y:S02]  /*193c0*/  IMAD R5, R4, R5, R0 ;  /* 0x0000000504057224 */ /* 0x000fe400078e0200 */
[----:B------:R-:W-:Y:S01]  /*193d0*/  IMAD.U32 R4, RZ, RZ, UR6 ;  /* 0x00000006ff047e24 */ /* 0x000fe2000f8e00ff */
[----:B------:R-:W-:Y:S02]  /*193e0*/  ULDC.64 UR6, c[0x0][0xbc8] ;  /* 0x0002f20000067ab9 */ /* 0x000fe40000000a00 */
[----:B------:R-:W-:Y:S02]  /*193f0*/  SHF.R.S32.HI R0, RZ, 0x1f, R5 ;  /* 0x0000001fff007819 */ /* 0x000fe40000011405 */
[----:B------:R-:W-:Y:S01]  /*19400*/  IADD3.X R3, R3, UR5, R4, P0, !PT ;  /* 0x0000000503037c10 */ /* 0x000fe200087fe404 */
[----:B------:R-:W-:Y:S02]  /*19410*/  ULDC.64 UR4, c[0x0][0xba8] ;  /* 0x0002ea0000047ab9 */ /* 0x000fe40000000a00 */
[----:B------:R-:W-:-:S02]  /*19420*/  IMAD R0, R0, UR6, RZ ;  /* 0x0000000600007c24 */ /* 0x000fc4000f8e02ff */
[----:B------:R-:W-:-:S04]  /*19430*/  IMAD.WIDE.U32 R2, R5, UR6, R2 ;  /* 0x0000000605027c25 */ /* 0x000fc8000f8e0002 */
[----:B------:R-:W-:Y:S01]  /*19440*/  IMAD R7, R5, UR7, R0 ;  /* 0x0000000705077c24 */ /* 0x000fe2000f8e0200 */
[----:B------:R-:W-:-:S03]  /*19450*/  LEA R4, P0, R2, UR4, 0x2 ;  /* 0x0000000402047c11 */ /* 0x000fc6000f8010ff */
[----:B------:R-:W-:-:S05]  /*19460*/  IMAD.IADD R3, R3, 0x1, R7 ;  /* 0x0000000103037824 */ /* 0x000fca00078e0207 */
[----:B------:R-:W-:Y:S01]  /*19470*/  LEA.HI.X R5, R2, UR5, R3, 0x2, P0 ;  /* 0x0000000502057c11 */ /* 0x000fe200080f1403 */
[----:B------:R-:W-:-:S05]  /*19480*/  IMAD.MOV.U32 R3, RZ, RZ, -0x800000 ;  /* 0xff800000ff037424 */ /* 0x000fca00078e00ff */
[----:B------:R0:W-:Y:S01]  /*19490*/  STG.E desc[UR36][R4.64], R3 ;  /* 0x0000000304007986 */ /* 0x0001e2000c101924 */
[----:B------:R-:W-:Y:S05]  /*194a0*/  BRA `(.L_x_10971) ;  /* 0x0000003800f07947 */ /* 0x000fea0003800000 */
.L_x_10969:
        /* <DEDUP_REMOVED lines=18> */
.L_x_11078:
[----:B------:R-:W-:Y:S01]  /*195d0*/  ULDC UR7, c[0x0][0xc50] ;  /* 0x0003140000077ab9 */ /* 0x000fe20000000800 */
[----:B------:R-:W-:Y:S01]  /*195e0*/  UMOV UR39, UR6 ;  /* 0x0000000600277c82 */ /* 0x000fe20008000000 */
[----:B------:R-:W-:-:S11]  /*195f0*/  UISETP.NE.AND UP0, UPT, UR7, 0x1, UPT ;  /* 0x000000010700788c */ /* 0x000fd6000bf05270 */
[----:B------:R-:W-:Y:S01]  /*19600*/  @UP0 ULDC UR4, c[0x0][0xc54] ;  /* 0x0003150000040ab9 */ /* 0x000fe20000000800 */
[----:B------:R-:W-:Y:S01]  /*19610*/  @UP0 ULDC UR8, c[0x0][0xc58] ;  /* 0x0003160000080ab9 */ /* 0x000fe20000000800 */
[----:B------:R-:W-:-:S04]  /*19620*/  UIMAD.WIDE.U32 UR4, UR6, UR4, URZ ;  /* 0x00000004060472a5 */ /* 0x000fc8000f8e003f */
[----:B------:R-:W-:-:S12]  /*19630*/  @UP0 USHF.R.U32.HI UR39, URZ, UR8, UR5 ;  /* 0x000000083f270299 */ /* 0x000fd80008011605 */
.L_x_11079:
        /* <DEDUP_REMOVED lines=53> */
.L_x_11082:
[----:B------:R-:W-:-:S11]  /*19990*/  UISETP.NE.AND UP0, UPT, UR5, 0x1, UPT ;  /* 0x000000010500788c */ /* 0x000fd6000bf05270 */
[----:B------:R-:W-:Y:S02]  /*199a0*/  @UP0 ULDC.64 UR12, c[0x0][0x9e8] ;  /* 0x00027a00000c0ab9 */ /* 0x000fe40000000a00 */
[----:B------:R-:W-:-:S04]  /*199b0*/  UIMAD.WIDE.U32 UR6, UR8, UR12, URZ ;  /* 0x0000000c080672a5 */ /* 0x000fc8000f8e003f */
[----:B------:R-:W-:-:S12]  /*199c0*/  @UP0 USHF.R.U32.HI UR8, URZ, UR13, UR7 ;  /* 0x0000000d3f080299 */ /* 0x000fd80008011607 */
.L_x_11083:
[----:B------:R-:W-:-:S04]  /*199d0*/  UIMAD UR8, UR8, UR5, UR5 ;  /* 0x00000005080872a4 */ /* 0x000fc8000f8e0205 */
[----:B------:R-:W-:-:S04]  /*199e0*/  UISETP.LT.AND UP0, UPT, UR4, UR8, UPT ;  /* 0x000000080400728c */ /* 0x000fc8000bf01270 */
[----:B------:R-:W-:-:S12]  /*199f0*/  USEL UR4, UR4, UR8, UP0 ;  /* 0x0000000804047287 */ /* 0x000fd80008000000 */
.L_x_11081:
        /* <DEDUP_REMOVED lines=26> */
.L_x_11085:
[----:B------:R-:W-:-:S11]  /*19ba0*/  UISETP.NE.AND UP0, UPT, UR5, 0x1, UPT ;  /* 0x000000010500788c */ /* 0x000fd6000bf05270 */
[----:B------:R-:W-:Y:S02]  /*19bb0*/  @UP0 ULDC.64 UR10, c[0x0][0x9e8] ;  /* 0x00027a00000a0ab9 */ /* 0x000fe40000000a00 */
[----:B------:R-:W-:-:S04]  /*19bc0*/  UIMAD.WIDE.U32 UR6, UR4, UR10, URZ ;  /* 0x0000000a040672a5 */ /* 0x000fc8000f8e003f */
[----:B------:R-:W-:-:S12]  /*19bd0*/  @UP0 USHF.R.U32.HI UR4, URZ, UR11, UR7 ;  /* 0x0000000b3f040299 */ /* 0x000fd80008011607 */
.L_x_11086:
[----:B------:R-:W-:-:S04]  /*19be0*/  UIMAD UR4, UR4, UR5, URZ ;  /* 0x00000005040472a4 */ /* 0x000fc8000f8e023f */
[----:B------:R-:W-:-:S04]  /*19bf0*/  UISETP.LT.AND UP0, UPT, UR8, UR4, UPT ;  /* 0x000000040800728c */ /* 0x000fc8000bf01270 */
[----:B------:R-:W-:-:S12]  /*19c00*/  USEL UR8, UR8, UR4, !UP0 ;  /* 0x0000000408087287 */ /* 0x000fd8000c000000 */
.L_x_11084:
        /* <DEDUP_REMOVED lines=44> */
.L_x_11087:
        /* <DEDUP_REMOVED lines=32> */
.L_x_11088:
        /* <DEDUP_REMOVED lines=20> */
.L_x_11090:
        /* <DEDUP_REMOVED lines=15> */
.L_x_11089:
[----:B------:R-:W0:Y:S01]  /*1a300*/  LDC.64 R2, c[0x0][0x9f8] ;  /* 0x00027e00ff027b82 */ /* 0x000e220000000a00 */
[----:B------:R-:W-:-:S07]  /*1a310*/  IMAD.MOV.U32 R30, RZ, RZ, R31 ;  /* 0x000000ffff1e7224 */ /* 0x000fce00078e001f */
[----:B------:R-:W1:Y:S01]  /*1a320*/  LDC R37, c[0x0][0x430] ;  /* 0x00010c00ff257b82 */ /* 0x000e620000000800 */
[C---:B------:R-:W-:Y:S01]  /*1a330*/  IMAD.SHL.U32 R36, R29.reuse, 0x10, RZ ;  /* 0x000000101d247824 */ /* 0x040fe200078e00ff */
[C---:B------:R-:W-:Y:S01]  /*1a340*/  LOP3.LUT R7, R29.reuse, 0x7f, RZ, 0xc0, !PT ;  /* 0x0000007f1d077812 */ /* 0x040fe200078ec0ff */
[----:B------:R-:W-:Y:S01]  /*1a350*/  VIADD R0, R24, 0xffffffff ;  /* 0xffffffff18007836 */ /* 0x000fe20000000000 */
        /* <DEDUP_REMOVED lines=15> */
[----:B-----5:R-:W-:Y:S01]  /*1a450*/  IMAD.IADD R10, R10, 0x1, R25 ;  /* 0x000000010a0a7824 */ /* 0x020fe200078e0219 */
[----:B------:R-:W-:Y:S02]  /*1a460*/  @P1 LOP3.LUT R16, R16, 0x40, RZ, 0xfc, !PT ;  /* 0x0000004010101812 */ /* 0x000fe400078efcff */
[----:B------:R-:W-:Y:S01]  /*1a470*/  ISETP.GT.U32.OR P0, PT, R32, 0x5f, P0 ;  /* 0x0000005f2000780c */ /* 0x000fe20000704470 */
[----:B------:R-:W-:-:S03]  /*1a480*/  IMAD.MOV.U32 R17, RZ, RZ, R10 ;  /* 0x000000ffff117224 */ /* 0x000fc600078e000a */
[----:B------:R-:W1:Y:S09]  /*1a490*/  @P1 LDC R11, c[0x0][0x438] ;  /* 0x00010e00ff0b1b82 */ /* 0x000e720000000800 */
        /* <DEDUP_REMOVED lines=18> */
[C---:B------:R-:W-:Y:S02]  /*1a5c0*/  LOP3.LUT R3, R23.reuse, 0xc0, RZ, 0xfc, !PT ;  /* 0x000000c017037812 */ /* 0x040fe400078efcff */
        /* <DEDUP_REMOVED lines=13> */
.L_x_11132:
[----:B------:R-:W-:Y:S01]  /*1a6a0*/  ULOP3.LUT UR4, UR60, 0x2, URZ, 0xfc, !UPT ;  /* 0x000000023c047892 */ /* 0x000fe2000f8efc3f */
[--C-:B-----5:R-:W-:Y:S02]  /*1a6b0*/  @!P0 SHF.R.S32.HI R3, RZ, 0x1f, R4.reuse ;  /* 0x0000001fff038819 */ /* 0x120fe40000011404 */
[----:B------:R-:W-:Y:S02]  /*1a6c0*/  CS2R R18, SRZ ;  /* 0x0000000000127805 */ /* 0x000fe4000001ff00 */
[----:B------:R-:W-:Y:S01]  /*1a6d0*/  LOP3.LUT R16, R16, 0xffffffdf, RZ, 0xc0, !PT ;  /* 0xffffffdf10107812 */ /* 0x000fe200078ec0ff */
[----:B------:R-:W-:Y:S01]  /*1a6e0*/  @!P0 IMAD.MOV.U32 R18, RZ, RZ, R4 ;  /* 0x000000ffff128224 */ /* 0x000fe200078e0004 */
[----:B------:R-:W-:Y:S01]  /*1a6f0*/  SEL R27, RZ, 0x1, P2 ;  /* 0x00000001ff1b7807 */ /* 0x000fe20001000000 */
[----:B------:R-:W-:Y:S01]  /*1a700*/  IMAD.U32 R34, RZ, RZ, UR4 ;  /* 0x00000004ff227e24 */ /* 0x000fe2000f8e00ff */
[----:B------:R-:W-:Y:S01]  /*1a710*/  LOP3.LUT R16, R16, 0xffffff7f, RZ, 0xc0, !PT ;  /* 0xffffff7f10107812 */ /* 0x000fe200078ec0ff */
[----:B------:R-:W-:Y:S01]  /*1a720*/  @!P0 IMAD.MOV.U32 R19, RZ, RZ, R3 ;  /* 0x000000ffff138224 */ /* 0x000fe200078e0003 */
[----:B------:R-:W-:Y:S01]  /*1a730*/  ISETP.GT.U32.AND P0, PT, R32, 0x5f, PT ;  /* 0x0000005f2000780c */ /* 0x000fe20003f04070 */
[----:B------:R-:W-:Y:S01]  /*1a740*/  IMAD.U32 R28, RZ, RZ, UR39 ;  /* 0x00000027ff1c7e24 */ /* 0x000fe2000f8e00ff */
[----:B------:R-:W-:Y:S01]  /*1a750*/  ISETP.NE.AND P1, PT, R34, 0x3, PT ;  /* 0x000000032200780c */ /* 0x000fe20003f25270 */
[----:B------:R-:W-:-:S03]  /*1a760*/  IMAD.MOV R17, RZ, RZ, -R17 ;  /* 0x000000ffff117224 */ /* 0x000fc600078e0a11 */
[----:B------:R-:W-:Y:S01]  /*1a770*/  SHF.R.S32.HI R28, RZ, 0x1f, R28 ;  /* 0x0000001fff1c7819 */ /* 0x000fe2000001141c */
[----:B------:R-:W-:-:S06]  /*1a780*/  IMAD R17, R37, R17, R10 ;  /* 0x0000001125117224 */ /* 0x000fcc00078e020a */
[----:B------:R-:W-:-:S04]  /*1a790*/  @P0 LOP3.LUT R16, R16, 0x80, RZ, 0xfc, !PT ;  /* 0x0000008010100812 */ /* 0x000fc800078efcff */
[----:B------:R-:W-:Y:S01]  /*1a7a0*/  @P1 LOP3.LUT R16, R16, 0x20, RZ, 0xfc, !PT ;  /* 0x0000002010101812 */ /* 0x000fe200078efcff */
[----:B------:R-:W-:Y:S06]  /*1a7b0*/  @!P1 BRA `(.L_x_11092) ;  /* 0x0000000000049947 */ /* 0x000fec0003800000 */
[----:B------:R-:W-:Y:S01]  /*1a7c0*/  BPT.TRAP 0x1 ;  /* 0x000000040000795c */ /* 0x000fe20000300000 */
.L_x_11092:
[----:B------:R-:W-:-:S05]  /*1a7d0*/  IMAD.MOV.U32 R2, RZ, RZ, 0x1 ;  /* 0x00000001ff027424 */ /* 0x000fca00078e00ff */
[----:B------:R-:W-:-:S04]  /*1a7e0*/  SHF.L.U32 R2, R2, 0x1f, RZ ;  /* 0x0000001f02027819 */ /* 0x000fc800000006ff */
[----:B------:R-:W0:Y:S02]  /*1a7f0*/  SYNCS.PHASECHK.TRANS64.TRYWAIT P0, [UR46+0x22840], R2 ;  /* 0x02284002ff0075a7 */ /* 0x000e24000800016e */
[----:B0-----:R-:W-:Y:S05]  /*1a800*/  @!P0 BRA `(.L_x_11093) ;  /* 0x0000002800cc8947 */ /* 0x001fea0003800000 */
.L_x_11133:
[----:B------:R-:W-:Y:S01]  /*1a810*/  SHF.R.S32.HI R26, RZ, 0x1f, R17 ;  /* 0x0000001fff1a7819 */ /* 0x000fe20000011411 */
[----:B------:R-:W-:Y:S01]  /*1a820*/  ULDC.64 UR4, c[0x0][0x300] ;  /* 0x0000c00000047ab9 */ /* 0x000fe20000000a00 */
[----:B------:R-:W-:Y:S02]  /*1a830*/  R2UR UR6, R28 ;  /* 0x000000001c0672ca */ /* 0x000fe400000e0000 */
[----:B------:R-:W-:Y:S01]  /*1a840*/  LOP3.LUT R16, R16, 0xfffffffd, RZ, 0xc0, !PT ;  /* 0xfffffffd10107812 */ /* 0x000fe200078ec0ff */
        /* <DEDUP_REMOVED lines=18> */
[----:B------:R-:W-:Y:S01]  /*1a970*/  LOP3.LUT R3, R6, 0x1c0, RZ, 0xc0, !PT ;  /* 0x000001c006037812 */ /* 0x000fe200078ec0ff */
[----:B------:R-:W-:Y:S02]  /*1a980*/  ULDC UR4, c[0x0][0x2f4] ;  /* 0x0000bd0000047ab9 */ /* 0x000fe40000000800 */
[----:B------:R-:W-:-:S02]  /*1a990*/  ISETP.GE.AND P2, PT, R23, UR4, PT ;  /* 0x0000000417007c0c */ /* 0x000fc4000bf46270 */
[----:B------:R-:W-:Y:S01]  /*1a9a0*/  LOP3.LUT R6, R3, 0x38, R6, 0xf8, !PT ;  /* 0x0000003803067812 */ /* 0x000fe200078ef806 */
[----:B------:R-:W-:Y:S01]  /*1a9b0*/  IMAD.MOV.U32 R3, RZ, RZ, -0x60 ;  /* 0xffffffa0ff037424 */ /* 0x000fe200078e00ff */
[----:B------:R-:W-:Y:S02]  /*1a9c0*/  LEA.HI.X R5, R2, UR7, R5, 0x1, P0 ;  /* 0x0000000702057c11 */ /* 0x000fe400080f0c05 */
[----:B------:R-:W-:Y:S01]  /*1a9d0*/  LOP3.LUT R6, R6, 0x38, R29, 0x78, !PT ;  /* 0x0000003806067812 */ /* 0x000fe200078e781d */
[----:B------:R-:W-:Y:S02]  /*1a9e0*/  IMAD R22, R0, R3, UR41 ;  /* 0x0000002900167e24 */ /* 0x000fe4000f8e0203 */
[----:B------:R-:W-:Y:S02]  /*1a9f0*/  IMAD.SHL.U32 R29, R7, 0x8, RZ ;  /* 0x00000008071d7824 */ /* 0x000fe400078e00ff */
[----:B------:R-:W-:Y:S02]  /*1aa00*/  IMAD.IADD R22, R22, 0x1, -R35 ;  /* 0x0000000116167824 */ /* 0x000fe400078e0a23 */
[----:B------:R-:W-:-:S02]  /*1aa10*/  @P2 LOP3.LUT R16, R16, 0x2, RZ, 0xfc, !PT ;  /* 0x0000000210102812 */ /* 0x000fc400078efcff */
[----:B------:R-:W-:Y:S02]  /*1aa20*/  LOP3.LUT R29, R6, 0x200, R29, 0xf8, !PT ;  /* 0x00000200061d7812 */ /* 0x000fe400078ef81d */
[----:B------:R-:W-:Y:S01]  /*1aa30*/  ISETP.GE.AND P0, PT, R22, 0x1, PT ;  /* 0x000000011600780c */ /* 0x000fe20003f06270 */
[----:B------:R-:W-:-:S12]  /*1aa40*/  BRA.DIV UR5, `(.L_x_11094) ;  /* 0x0000002a05547947 */ /* 0x000fd8000b800000 */
        /* <DEDUP_REMOVED lines=36> */
.L_x_11147:
        /* <DEDUP_REMOVED lines=15> */
.L_x_11095:
        /* <DEDUP_REMOVED lines=23> */
.L_x_11096:
[----:B------:R-:W-:Y:S01]  /*1aef0*/  UISETP.NE.AND UP0, UPT, UR47, URZ, UPT ;  /* 0x0000003f2f00728c */ /* 0x000fe2000bf05270 */
[----:B------:R-:W-:Y:S01]  /*1af00*/  VIADD R0, R32, UR40 ;  /* 0x0000002820007c36 */ /* 0x000fe20008000000 */
[----:B------:R-:W-:Y:S01]  /*1af10*/  R2UR UR6, R28 ;  /* 0x000000001c0672ca */ /* 0x000fe200000e0000 */
[----:B------:R-:W-:Y:S01]  /*1af20*/  ULDC.64 UR8, c[0x0][0x2d8] ;  /* 0x0000b60000087ab9 */ /* 0x000fe20000000a00 */
[----:B------:R-:W0:Y:S01]  /*1af30*/  LDC R7, c[0x0][0x448] ;  /* 0x00011200ff077b82 */ /* 0x000e220000000800 */
[----:B------:R-:W-:Y:S01]  /*1af40*/  IMAD.MOV.U32 R9, RZ, RZ, R0 ;  /* 0x000000ffff097224 */ /* 0x000fe200078e0000 */
[----:B------:R-:W-:Y:S02]  /*1af50*/  PLOP3.LUT P0, PT, PT, PT, UP0, 0x80, 0x0 ;  /* 0x000000000000781c */ /* 0x000fe40003f0f008 */
[----:B------:R-:W-:-:S03]  /*1af60*/  SHF.R.S32.HI R6, RZ, 0x1f, R31 ;  /* 0x0000001fff067819 */ /* 0x000fc6000001141f */
        /* <DEDUP_REMOVED lines=10> */
[----:B------:R-:W-:Y:S02]  /*1b010*/  IMAD R6, R6, UR8, RZ ;  /* 0x0000000806067c24 */ /* 0x000fe4000f8e02ff */
[----:B------:R-:W-:Y:S02]  /*1b020*/  IMAD.U32 R4, RZ, RZ, UR4 ;  /* 0x00000004ff047e24 */ /* 0x000fe4000f8e00ff */
[----:B------:R-:W-:Y:S01]  /*1b030*/  IMAD.U32 R5, RZ, RZ, UR5 ;  /* 0x00000005ff057e24 */ /* 0x000fe2000f8e00ff */
[----:B------:R-:W-:Y:S01]  /*1b040*/  ULDC.64 UR4, c[0x0][0x2d0] ;  /* 0x0000b40000047ab9 */ /* 0x000fe20000000a00 */
[----:B------:R-:W-:Y:S02]  /*1b050*/  IMAD.U32 R3, RZ, RZ, UR6 ;  /* 0x00000006ff037e24 */ /* 0x000fe4000f8e00ff */
[----:B------:R-:W-:Y:S01]  /*1b060*/  IMAD.MOV.U32 R2, RZ, RZ, R4 ;  /* 0x000000ffff027224 */ /* 0x000fe200078e0004 */
[----:B------:R-:W-:Y:S01]  /*1b070*/  SHF.R.S32.HI R4, RZ, 0x1f, R9 ;  /* 0x0000001fff047819 */ /* 0x000fe20000011409 */
[----:B------:R-:W-:-:S02]  /*1b080*/  IMAD R5, R31, UR9, R6 ;  /* 0x000000091f057c24 */ /* 0x000fc4000f8e0206 */
[----:B------:R-:W-:-:S04]  /*1b090*/  IMAD.WIDE.U32 R2, R31, UR8, R2 ;  /* 0x000000081f027c25 */ /* 0x000fc8000f8e0002 */
[----:B------:R-:W-:Y:S02]  /*1b0a0*/  IMAD.IADD R3, R3, 0x1, R5 ;  /* 0x0000000103037824 */ /* 0x000fe400078e0205 */
[----:B------:R-:W-:Y:S02]  /*1b0b0*/  IMAD.MOV R5, RZ, RZ, -R9 ;  /* 0x000000ffff057224 */ /* 0x000fe400078e0a09 */
[----:B------:R-:W-:Y:S02]  /*1b0c0*/  IMAD R4, R4, UR4, RZ ;  /* 0x0000000404047c24 */ /* 0x000fe4000f8e02ff */
[----:B0-----:R-:W-:Y:S02]  /*1b0d0*/  IMAD R5, R7, R5, R0 ;  /* 0x0000000507057224 */ /* 0x001fe400078e0200 */
        /* <DEDUP_REMOVED lines=77> */
.L_x_11164:
[----:B------:R-:W-:Y:S02]  /*1b5b0*/  VIADD R4, R4, 0x70 ;  /* 0x0000007004047836 */ /* 0x000fe40000000000 */
        /* <DEDUP_REMOVED lines=17> */
.L_x_11165:
[----:B------:R-:W-:-:S13]  /*1b6d0*/  ISETP.NE.AND P0, PT, R34, 0x3, PT ;  /* 0x000000032200780c */ /* 0x000fda0003f05270 */
[----:B------:R-:W-:Y:S05]  /*1b6e0*/  @!P0 BRA `(.L_x_11099) ;  /* 0x0000000000048947 */ /* 0x000fea0003800000 */
[----:B------:R-:W-:Y:S01]  /*1b6f0*/  BPT.TRAP 0x1 ;  /* 0x000000040000795c */ /* 0x000fe20000300000 */
.L_x_11099:
[----:B------:R-:W1:Y:S02]  /*1b700*/  SYNCS.PHASECHK.TRANS64.TRYWAIT P0, [UR46+0x22860], R0 ;  /* 0x02286000ff0075a7 */ /* 0x000e64000800016e */
[----:B-1----:R-:W-:Y:S05]  /*1b710*/  @!P0 BRA `(.L_x_11100) ;  /* 0x0000002c00388947 */ /* 0x002fea0003800000 */
.L_x_11166:
        /* <DEDUP_REMOVED lines=25> */
[----:B------:R-:W-:Y:S02]  /*1b8b0*/  LEA.HI.X R18, R2, UR7, R3, 0x1, P0 ;  /* 0x0000000702127c11 */ /* 0x000fe400080f0c03 */
[----:B------:R-:W-:Y:S02]  /*1b8c0*/  SEL R2, RZ, 0x4, P2 ;  /* 0x00000004ff027807 */ /* 0x000fe40001000000 */
[----:B------:R-:W-:Y:S02]  /*1b8d0*/  SEL R3, RZ, 0x8, P1 ;  /* 0x00000008ff037807 */ /* 0x000fe40000800000 */
[----:B------:R-:W-:-:S05]  /*1b8e0*/  IADD3 R0, R2, R0, R27 ;  /* 0x0000000002007210 */ /* 0x000fca0007ffe01b */
[----:B------:R-:W-:Y:S01]  /*1b8f0*/  IMAD.IADD R5, R0, 0x1, R3 ;  /* 0x0000000100057824 */ /* 0x000fe200078e0203 */
[----:B------:R-:W-:Y:S06]  /*1b900*/  BRA.DIV UR4, `(.L_x_11101) ;  /* 0x0000002a04d47947 */ /* 0x000fec000b800000 */
[----:B------:R-:W0:Y:S01]  /*1b910*/  SHFL.IDX PT, R14, R10, RZ, 0x181f ;  /* 0x00181fff0a0e7589 */ /* 0x000e2200000e0000 */
[----:B------:R-:W-:Y:S01]  /*1b920*/  IMAD.SHL.U32 R17, R23, 0x2, RZ ;  /* 0x0000000217117824 */ /* 0x000fe200078e00ff */
[C---:B------:R-:W-:Y:S02]  /*1b930*/  LOP3.LUT P2, RZ, R5.reuse, 0x2, RZ, 0xc0, !PT ;  /* 0x0000000205ff7812 */ /* 0x040fe4000784c0ff */
[----:B------:R-:W1:Y:S01]  /*1b940*/  SHFL.IDX PT, R0, R18, RZ, 0x181f ;  /* 0x00181fff12007589 */ /* 0x000e6200000e0000 */
[----:B------:R-:W-:-:S03]  /*1b950*/  LOP3.LUT P1, RZ, R5, 0x4, RZ, 0xc0, !PT ;  /* 0x0000000405ff7812 */ /* 0x000fc6000782c0ff */
[----:B------:R-:W-:Y:S04]  /*1b960*/  SHFL.IDX PT, R4, R18, 0x1, 0x181f ;  /* 0x00381f0012047f89 */ /* 0x000fe800000e0000 */
[----:B------:R-:W-:Y:S01]  /*1b970*/  SHFL.IDX PT, R7, R18, 0x3, 0x181f ;  /* 0x00781f0012077f89 */ /* 0x000fe200000e0000 */
[----:B0-----:R-:W-:-:S03]  /*1b980*/  IADD3 R2, P0, R14, R17, RZ ;  /* 0x000000110e027210 */ /* 0x001fc60007f1e0ff */
[----:B------:R-:W0:Y:S02]  /*1b990*/  SHFL.IDX PT, R14, R10, 0x1, 0x181f ;  /* 0x00381f000a0e7f89 */ /* 0x000e2400000e0000 */
[----:B-1----:R-:W-:Y:S01]  /*1b9a0*/  IMAD.X R3, RZ, RZ, R0, P0 ;  /* 0x000000ffff037224 */ /* 0x002fe200000e0600 */
[----:B------:R-:W-:-:S05]  /*1b9b0*/  LEA R0, R29, UR46, 0x1 ;  /* 0x0000002e1d007c11 */ /* 0x000fca000f8e08ff */
[----:B------:R-:W-:Y:S01]  /*1b9c0*/  VIADD R31, R0, 0x400 ;  /* 0x00000400001f7836 */ /* 0x000fe20000000000 */
[----:B0-----:R-:W-:Y:S02]  /*1b9d0*/  IADD3 R8, P0, R14, R17, RZ ;  /* 0x000000110e087210 */ /* 0x001fe40007f1e0ff */
[----:B------:R-:W0:Y:S03]  /*1b9e0*/  SHFL.IDX PT, R14, R10, 0x2, 0x181f ;  /* 0x00581f000a0e7f89 */ /* 0x000e2600000e0000 */
[----:B------:R-:W-:Y:S01]  /*1b9f0*/  IMAD.X R9, RZ, RZ, R4, P0 ;  /* 0x000000ffff097224 */ /* 0x000fe200000e0604 */
        /* <DEDUP_REMOVED lines=8> */
[----:B------:R-:W-:-:S13]  /*1ba80*/  ISETP.LT.OR P3, PT, R22, 0x1, !P0 ;  /* 0x000000011600780c */ /* 0x000fda0004761670 */
[----:B------:R-:W-:Y:S01]  /*1ba90*/  LDGSTS.E.BYPASS.LTC128B.128 [R0+0x9400], desc[UR36][R2.64+0x180], !P3 ;  /* 0x0940018002007fae */ /* 0x000fe2000d901d64 */
        /* <DEDUP_REMOVED lines=12> */
[----:B------:R-:W0:Y:S02]  /*1bb60*/  SHFL.IDX PT, R14, R10, 0x4, 0x181f ;  /* 0x00981f000a0e7f89 */ /* 0x000e2400000e0000 */
[----:B------:R-:W-:Y:S01]  /*1bb70*/  IMAD.X R7, RZ, RZ, R7, P3 ;  /* 0x000000ffff077224 */ /* 0x000fe200018e0607 */
[C---:B------:R-:W-:Y:S01]  /*1bb80*/  ISETP.LT.OR P3, PT, R22.reuse, 0x21, P4 ;  /* 0x000000211600780c */ /* 0x040fe20002761670 */
[----:B-1----:R-:W1:Y:S04]  /*1bb90*/  SHFL.IDX PT, R8, R18, 0x4, 0x181f ;  /* 0x00981f0012087f89 */ /* 0x002e6800000e0000 */
[----:B------:R-:W2:Y:S08]  /*1bba0*/  SHFL.IDX PT, R18, R18, 0x5, 0x181f ;  /* 0x00b81f0012127f89 */ /* 0x000eb000000e0000 */
[----:B------:R-:W-:Y:S01]  /*1bbb0*/  LDGSTS.E.BYPASS.LTC128B.128 [R0+0x1400], desc[UR36][R4.64], !P3 ;  /* 0x0140000004007fae */ /* 0x000fe2000d901d64 */
[----:B------:R-:W-:-:S13]  /*1bbc0*/  ISETP.LT.OR P3, PT, R22, 0x21, !P2 ;  /* 0x000000211600780c */ /* 0x000fda0005761670 */
[----:B------:R-:W-:Y:S01]  /*1bbd0*/  LDGSTS.E.BYPASS.LTC128B.128 [R0+0x4400], desc[UR36][R4.64+0x80], !P3 ;  /* 0x0440008004007fae */ /* 0x000fe2000d901d64 */
[----:B------:R-:W-:-:S13]  /*1bbe0*/  ISETP.LT.OR P3, PT, R22, 0x21, !P1 ;  /* 0x000000211600780c */ /* 0x000fda0004f61670 */
[----:B------:R-:W-:Y:S01]  /*1bbf0*/  LDGSTS.E.BYPASS.LTC128B.128 [R0+0x7400], desc[UR36][R4.64+0x100], !P3 ;  /* 0x0740010004007fae */ /* 0x000fe2000d901d64 */
[----:B------:R-:W-:-:S13]  /*1bc00*/  ISETP.LT.OR P3, PT, R22, 0x21, !P0 ;  /* 0x000000211600780c */ /* 0x000fda0004761670 */
[----:B------:R-:W-:Y:S01]  /*1bc10*/  LDGSTS.E.BYPASS.LTC128B.128 [R0+0xa400], desc[UR36][R4.64+0x180], !P3 ;  /* 0x0a40018004007fae */ /* 0x000fe2000d901d64 */
[----:B0-----:R-:W-:-:S03]  /*1bc20*/  IADD3 R2, P3, R14, R17, RZ ;  /* 0x000000110e027210 */ /* 0x001fc60007f7e0ff */
[----:B------:R3:W4:Y:S02]  /*1bc30*/  SHFL.IDX PT, R14, R10, 0x5, 0x181f ;  /* 0x00b81f000a0e7f89 */ /* 0x00072400000e0000 */
        /* <DEDUP_REMOVED lines=17> */
[----:B--2-4-:R3:W-:Y:S02]  /*1bd50*/  LDGSTS.E.BYPASS.LTC128B.128 [R0+0xb400], desc[UR36][R2.64+0x180], !P3 ;  /* 0x0b40018002007fae */ /* 0x0147e4000d901d64 */
.L_x_11180:
[----:B0--3--:R-:W-:Y:S02]  /*1bd60*/  IADD3 R2, P3, R14, R17, RZ ;  /* 0x000000110e027210 */ /* 0x009fe40007f7e0ff */
        /* <DEDUP_REMOVED lines=19> */
.L_x_11102:
[----:B------:R-:W-:Y:S01]  /*1bea0*/  VIADD R24, R24, 0xfffffffe ;  /* 0xfffffffe18187836 */ /* 0x000fe20000000000 */
[----:B------:R-:W-:Y:S01]  /*1beb0*/  SYNCS.ARRIVE.TRANS64.A1T0 RZ, [UR46+0x22850], RZ ;  /* 0x022850ffffff79a7 */ /* 0x000fe2000810002e */
[----:B------:R-:W-:Y:S01]  /*1bec0*/  BSSY B0, `(.L_x_11080) ;  /* 0x00000e8000007945 */ /* 0x000fe20003800000 */
[----:B------:R-:W-:Y:S02]  /*1bed0*/  IMAD.MOV.U32 R0, RZ, RZ, 0x1 ;  /* 0x00000001ff007424 */ /* 0x000fe400078e00ff */
[----:B------:R-:W-:Y:S01]  /*1bee0*/  ISETP.GE.AND P0, PT, R24, UR48, PT ;  /* 0x0000003018007c0c */ /* 0x000fe2000bf06270 */
[----:B------:R-:W-:-:S12]  /*1bef0*/  IMAD.MOV.U32 R26, RZ, RZ, 0x1 ;  /* 0x00000001ff1a7424 */ /* 0x000fd800078e00ff */
[----:B------:R-:W-:Y:S05]  /*1bf00*/  @!P0 BRA `(.L_x_11103) ;  /* 0x0000000c008c8947 */ /* 0x000fea0003800000 */
[----:B------:R-:W-:Y:S01]  /*1bf10*/  UIADD3 UR4, UR45, 0x1, URZ ;  /* 0x000000012d047890 */ /* 0x000fe2000fffe03f */
[----:B------:R-:W-:Y:S01]  /*1bf20*/  LOP3.LUT R3, RZ, UR43, RZ, 0x33, !PT ;  /* 0x0000002bff037c12 */ /* 0x000fe2000f8e33ff */
[----:B------:R-:W-:Y:S01]  /*1bf30*/  IMAD.MOV.U32 R26, RZ, RZ, 0x1 ;  /* 0x00000001ff1a7424 */ /* 0x000fe200078e00ff */
[----:B------:R-:W-:Y:S01]  /*1bf40*/  IADD3 R25, R36, R25, R35 ;  /* 0x0000001924197210 */ /* 0x000fe20007ffe023 */
[----:B------:R-:W-:Y:S01]  /*1bf50*/  UIMAD UR4, UR4, UR38, URZ ;  /* 0x00000026040472a4 */ /* 0x000fe2000f8e023f */
[----:B------:R-:W-:-:S03]  /*1bf60*/  LOP3.LUT R5, RZ, UR42, RZ, 0x33, !PT ;  /* 0x0000002aff057c12 */ /* 0x000fc6000f8e33ff */
[----:B------:R-:W-:Y:S02]  /*1bf70*/  VIADD R18, R25, 0xfffffee0 ;  /* 0xfffffee019127836 */ /* 0x000fe40000000000 */
[----:B------:R-:W-:-:S04]  /*1bf80*/  LOP3.LUT R0, RZ, UR4, RZ, 0x33, !PT ;  /* 0x00000004ff007c12 */ /* 0x000fc8000f8e33ff */
[----:B------:R-:W-:-:S04]  /*1bf90*/  VIADDMNMX R0, R0, -UR44, R3, !PT ;  /* 0x8000002c00007c46 */ /* 0x000fc8000f800103 */
[----:B------:R-:W-:Y:S01]  /*1bfa0*/  VIMNMX R5, R0, R5, !PT ;  /* 0x0000000500057248 */ /* 0x000fe20007fe0100 */
[----:B------:R-:W-:-:S03]  /*1bfb0*/  IMAD.MOV.U32 R0, RZ, RZ, 0x1 ;  /* 0x00000001ff007424 */ /* 0x000fc600078e00ff */
[C---:B------:R-:W-:Y:S01]  /*1bfc0*/  IADD3 R27, -R5.reuse, -0x2, RZ ;  /* 0xfffffffe051b7810 */ /* 0x040fe20007ffe1ff */
[----:B------:R-:W-:-:S07]  /*1bfd0*/  IMAD R18, R5, -0x60, R18 ;  /* 0xffffffa005127824 */ /* 0x000fce00078e0212 */
.L_x_11118:
        /* <DEDUP_REMOVED lines=21> */
.L_x_11105:
[----:B------:R-:W-:Y:S05]  /*1c130*/  BSYNC B1 ;  /* 0x0000000000017941 */ /* 0x000fea0003800000 */
.L_x_11104:
[----:B------:R-:W-:-:S13]  /*1c140*/  ISETP.NE.AND P0, PT, R34, 0x3, PT ;  /* 0x000000032200780c */ /* 0x000fda0003f05270 */
[----:B------:R-:W-:Y:S05]  /*1c150*/  @!P0 BRA `(.L_x_11106) ;  /* 0x0000000000048947 */ /* 0x000fea0003800000 */
[----:B------:R-:W-:Y:S01]  /*1c160*/  BPT.TRAP 0x1 ;  /* 0x000000040000795c */ /* 0x000fe20000300000 */
.L_x_11106:
[----:B------:R-:W-:Y:S01]  /*1c170*/  LEA R19, R0, UR46, 0x3 ;  /* 0x0000002e00137c11 */ /* 0x000fe2000f8e18ff */
[----:B------:R-:W-:Y:S01]  /*1c180*/  BSSY B1, `(.L_x_11107) ;  /* 0x0000004000017945 */ /* 0x000fe20003800000 */
[----:B------:R-:W-:-:S04]  /*1c190*/  SHF.L.U32 R23, R26, 0x1f, RZ ;  /* 0x0000001f1a177819 */ /* 0x000fc800000006ff */
[----:B------:R-:W1:Y:S02]  /*1c1a0*/  SYNCS.PHASECHK.TRANS64.TRYWAIT P0, [R19+URZ+0x22840], R23 ;  /* 0x02284017130075a7 */ /* 0x000e64000800017f */
[----:B-1----:R-:W-:Y:S05]  /*1c1b0*/  @!P0 BRA `(.L_x_11108) ;  /* 0x0000002c00148947 */ /* 0x002fea0003800000 */
.L_x_11181:
[----:B------:R-:W-:Y:S05]  /*1c1c0*/  BSYNC B1 ;  /* 0x0000000000017941 */ /* 0x000fea0003800000 */
.L_x_11107:
        /* <DEDUP_REMOVED lines=49> */
[----:B------:R-:W0:Y:S02]  /*1c4e0*/  SHFL.IDX PT, R14, R21, 0x4, 0x181f ;  /* 0x00981f00150e7f89 */ /* 0x000e2400000e0000 */
[----:B---3--:R-:W-:Y:S02]  /*1c4f0*/  IMAD.X R7, RZ, RZ, R3, P0 ;  /* 0x000000ffff077224 */ /* 0x008fe400000e0603 */
[----:B------:R-:W3:Y:S04]  /*1c500*/  SHFL.IDX PT, R3, R24, 0x4, 0x181f ;  /* 0x00981f0018037f89 */ /* 0x000ee800000e0000 */
[----:B------:R2:W-:Y:S01]  /*1c510*/  LDGSTS.E.BYPASS.LTC128B.128 [R22+0x1dc00], desc[UR36][R6.64], !P1 ;  /* 0x1dc0000006167fae */ /* 0x0005e2000c901d64 */
[----:B0-----:R-:W-:-:S03]  /*1c520*/  IADD3 R2, P0, R14, R17, RZ ;  /* 0x000000110e027210 */ /* 0x001fc60007f1e0ff */
[----:B------:R2:W0:Y:S02]  /*1c530*/  SHFL.IDX PT, R14, R21, 0x5, 0x181f ;  /* 0x00b81f00150e7f89 */ /* 0x00042400000e0000 */
[----:B---3--:R-:W-:-:S05]  /*1c540*/  IMAD.X R3, RZ, RZ, R3, P0 ;  /* 0x000000ffff037224 */ /* 0x008fca00000e0603 */
[----:B------:R2:W-:Y:S03]  /*1c550*/  LDGSTS.E.BYPASS.LTC128B.128 [R22+0x1e400], desc[UR36][R2.64], !P1 ;  /* 0x1e40000002167fae */ /* 0x0005e6000c901d64 */
.L_x_11195:
        /* <DEDUP_REMOVED lines=8> */
.L_x_11110:
        /* <DEDUP_REMOVED lines=10> */
.L_x_11111:
[----:B------:R2:W-:Y:S01]  /*1c680*/  SYNCS.ARRIVE.TRANS64.A1T0 RZ, [R19+URZ+0x22830], RZ ;  /* 0x022830ff13ff79a7 */ /* 0x0005e2000810003f */
[----:B------:R-:W-:Y:S05]  /*1c690*/  @!P2 BRA `(.L_x_11112) ;  /* 0x000000000004a947 */ /* 0x000fea0003800000 */
[----:B------:R-:W-:Y:S01]  /*1c6a0*/  BPT.TRAP 0x1 ;  /* 0x000000040000795c */ /* 0x000fe20000300000 */
.L_x_11112:
[----:B------:R-:W3:Y:S01]  /*1c6b0*/  SYNCS.PHASECHK.TRANS64.TRYWAIT P0, [R19+URZ+0x22860], R23 ;  /* 0x02286017130075a7 */ /* 0x000ee2000800017f */
[----:B------:R-:W-:Y:S04]  /*1c6c0*/  BSSY B1, `(.L_x_11113) ;  /* 0x0000002000017945 */ /* 0x000fe80003800000 */
[----:B---3--:R-:W-:Y:S05]  /*1c6d0*/  @!P0 BRA `(.L_x_11114) ;  /* 0x0000002c006c8947 */ /* 0x008fea0003800000 */
.L_x_11196:
[----:B------:R-:W-:Y:S05]  /*1c6e0*/  BSYNC B1 ;  /* 0x0000000000017941 */ /* 0x000fea0003800000 */
.L_x_11113:
        /* <DEDUP_REMOVED lines=40> */
[----:B------:R-:W0:Y:S02]  /*1c970*/  SHFL.IDX PT, R14, R20, 0x2, 0x181f ;  /* 0x00581f00140e7f89 */ /* 0x000e2400000e0000 */
[----:B------:R-:W-:Y:S02]  /*1c980*/  IMAD.X R9, RZ, RZ, R4, P0 ;  /* 0x000000ffff097224 */ /* 0x000fe400000e0604 */
        /* <DEDUP_REMOVED lines=15> */
[----:B------:R-:W-:Y:S02]  /*1ca80*/  IMAD.X R5, RZ, RZ, R5, P0 ;  /* 0x000000ffff057224 */ /* 0x000fe400000e0605 */
[----:B-1----:R-:W-:-:S03]  /*1ca90*/  IMAD.MOV.U32 R6, RZ, RZ, RZ ;  /* 0x000000ffff067224 */ /* 0x002fc600078e00ff */
        /* <DEDUP_REMOVED lines=11> */
.L_x_11210:
        /* <DEDUP_REMOVED lines=11> */
.L_x_11116:
        /* <DEDUP_REMOVED lines=10> */
.L_x_11117:
        /* <DEDUP_REMOVED lines=10> */
.L_x_11103:
[----:B------:R-:W-:Y:S05]  /*1cd40*/  BSYNC B0 ;  /* 0x0000000000007941 */ /* 0x000fea0003800000 */
.L_x_11080:
[----:B------:R-:W0:Y:S01]  /*1cd50*/  S2R R3, SR_CgaCtaId ;  /* 0x0000000000037919 */ /* 0x000e220000008800 */
[----:B------:R-:W-:Y:S01]  /*1cd60*/  MOV R2, 0x400 ;  /* 0x0000040000027802 */ /* 0x000fe20000000f00 */
[----:B------:R-:W-:Y:S01]  /*1cd70*/  BSSY B0, `(.L_x_11119) ;  /* 0x0000005000007945 */ /* 0x000fe20003800000 */
[----:B------:R-:W-:Y:S02]  /*1cd80*/  SHF.L.U32 R6, R6, 0x1f, RZ ;  /* 0x0000001f06067819 */ /* 0x000fe400000006ff */
[----:B0-----:R-:W-:-:S04]  /*1cd90*/  LEA R7, R3, R2, 0x18 ;  /* 0x0000000203077211 */ /* 0x001fc800078ec0ff */
[----:B------:R-:W0:Y:S02]  /*1cda0*/  SYNCS.PHASECHK.TRANS64.TRYWAIT P0, [R7+URZ+0x22820], R6 ;  /* 0x02282006070075a7 */ /* 0x000e24000800017f */
[----:B0-----:R-:W-:Y:S05]  /*1cdb0*/  @!P0 BRA `(.L_x_11120) ;  /* 0x0000002c00948947 */ /* 0x001fea0003800000 */
.L_x_11211:
[----:B------:R-:W-:Y:S05]  /*1cdc0*/  BSYNC B0 ;  /* 0x0000000000007941 */ /* 0x000fea0003800000 */
.L_x_11119:
[----:B------:R-:W-:-:S03]  /*1cdd0*/  UMOV UR4, 0xffffffff ;  /* 0xffffffff00047882 */ /* 0x000fc60000000000 */
[----:B------:R-:W-:Y:S05]  /*1cde0*/  BRA.DIV UR4, `(.L_x_11121) ;  /* 0x0000002e049c7947 */ /* 0x000fea000b800000 */
[----:B------:R-:W1:Y:S02]  /*1cdf0*/  S2R R2, SR_TID.X ;  /* 0x0000000000027919 */ /* 0x000e640000002100 */
[----:B-1----:R-:W-:-:S04]  /*1ce00*/  SHF.R.U32.HI R2, RZ, 0x5, R2 ;  /* 0x00000005ff027819 */ /* 0x002fc80000011602 */
[----:B------:R-:W-:-:S05]  /*1ce10*/  LOP3.LUT R2, R2, 0x3, RZ, 0xc0, !PT ;  /* 0x0000000302027812 */ /* 0x000fca00078ec0ff */
[----:B------:R1:W3:Y:S02]  /*1ce20*/  SHFL.IDX PT, R14, R2, RZ, 0x1f ;  /* 0x00001fff020e7589 */ /* 0x0002e400000e0000 */
.L_x_11214:
[----:B---3--:R-:W-:-:S13]  /*1ce30*/  ISETP.NE.AND P0, PT, R14, RZ, PT ;  /* 0x000000ff0e00720c */ /* 0x008fda0003f05270 */
[----:B------:R-:W-:Y:S05]  /*1ce40*/  @P0 BRA `(.L_x_10971) ;  /* 0x0000000000880947 */ /* 0x000fea0003800000 */
[----:B------:R-:W-:-:S03]  /*1ce50*/  UMOV UR4, 0xffffffff ;  /* 0xffffffff00047882 */ /* 0x000fc60000000000 */
[----:B------:R-:W-:Y:S05]  /*1ce60*/  BRA.DIV UR4, `(.L_x_11122) ;  /* 0x0000002e04b07947 */ /* 0x000fea000b800000 */
[----:B------:R-:W-:-:S13]  /*1ce70*/  ELECT P6, URZ, PT ;  /* 0x00000000003f782f */ /* 0x000fda00038c0000 */
.L_x_11217:
[----:B------:R-:W-:Y:S05]  /*1ce80*/  @!P6 BRA `(.L_x_10971) ;  /* 0x000000000078e947 */ /* 0x000fea0003800000 */
[----:B------:R-:W-:-:S06]  /*1ce90*/  ULOP3.LUT UR4, UR60, 0x2, URZ, 0xfc, !UPT ;  /* 0x000000023c047892 */ /* 0x000fcc000f8efc3f */
[----:B-1----:R-:W-:-:S05]  /*1cea0*/  IMAD.U32 R2, RZ, RZ, UR4 ;  /* 0x00000004ff027e24 */ /* 0x002fca000f8e00ff */
[----:B------:R-:W-:-:S13]  /*1ceb0*/  ISETP.NE.AND P0, PT, R2, 0x3, PT ;  /* 0x000000030200780c */ /* 0x000fda0003f05270 */
[----:B------:R-:W-:Y:S05]  /*1cec0*/  @!P0 BRA `(.L_x_11123) ;  /* 0x0000000000048947 */ /* 0x000fea0003800000 */
[----:B------:R-:W-:Y:S01]  /*1ced0*/  BPT.TRAP 0x1 ;  /* 0x000000040000795c */ /* 0x000fe20000300000 */
.L_x_11123:
[----:B------:R-:W-:Y:S01]  /*1cee0*/  IMAD R5, R0, 0x8, R7 ;  /* 0x0000000800057824 */ /* 0x000fe200078e0207 */
[----:B------:R-:W-:Y:S01]  /*1cef0*/  SHF.L.U32 R2, R26, 0x1f, RZ ;  /* 0x0000001f1a027819 */ /* 0x000fe200000006ff */
[----:B------:R-:W-:-:S03]  /*1cf00*/  VIADD R0, R0, 0x1 ;  /* 0x0000000100007836 */ /* 0x000fc60000000000 */
[----:B------:R-:W1:Y:S02]  /*1cf10*/  SYNCS.PHASECHK.TRANS64.TRYWAIT P1, [R5+URZ+0x22840], R2 ;  /* 0x02284002050075a7 */ /* 0x000e64000802017f */
[----:B------:R-:W-:-:S04]  /*1cf20*/  ISETP.NE.AND P2, PT, R0, 0x2, PT ;  /* 0x000000020000780c */ /* 0x000fc80003f45270 */
[----:B------:R-:W-:Y:S01]  /*1cf30*/  SEL R3, RZ, 0x1, P2 ;  /* 0x00000001ff037807 */ /* 0x000fe20001000000 */
[----:B-1----:R-:W-:Y:S08]  /*1cf40*/  @!P1 BRA `(.L_x_11124) ;  /* 0x0000002c00989947 */ /* 0x002ff00003800000 */
.L_x_11218:
[----:B------:R-:W-:Y:S02]  /*1cf50*/  SEL R0, R0, RZ, P2 ;  /* 0x000000ff00007207 */ /* 0x000fe40001000000 */
[----:B------:R-:W-:Y:S01]  /*1cf60*/  LOP3.LUT R3, R26, R3, RZ, 0x3c, !PT ;  /* 0x000000031a037212 */ /* 0x000fe200078e3cff */
[----:B------:R-:W-:Y:S06]  /*1cf70*/  @!P0 BRA `(.L_x_11125) ;  /* 0x0000000000048947 */ /* 0x000fec0003800000 */
[----:B------:R-:W-:Y:S01]  /*1cf80*/  BPT.TRAP 0x1 ;  /* 0x000000040000795c */ /* 0x000fe20000300000 */
.L_x_11125:
[----:B0-----:R-:W-:Y:S01]  /*1cf90*/  IMAD R7, R0, 0x8, R7 ;  /* 0x0000000800077824 */ /* 0x001fe200078e0207 */
[----:B------:R-:W-:-:S04]  /*1cfa0*/  SHF.L.U32 R0, R3, 0x1f, RZ ;  /* 0x0000001f03007819 */ /* 0x000fc800000006ff */
[----:B------:R-:W0:Y:S02]  /*1cfb0*/  SYNCS.PHASECHK.TRANS64.TRYWAIT P1, [R7+URZ+0x22840], R0 ;  /* 0x02284000070075a7 */ /* 0x000e24000802017f */
[----:B0-----:R-:W-:Y:S05]  /*1cfc0*/  @!P1 BRA `(.L_x_11126) ;  /* 0x0000002c008c9947 */ /* 0x001fea0003800000 */
.L_x_11219:
[----:B------:R-:W-:Y:S05]  /*1cfd0*/  @!P0 BRA `(.L_x_11127) ;  /* 0x0000000000048947 */ /* 0x000fea0003800000 */
[----:B------:R-:W-:Y:S01]  /*1cfe0*/  BPT.TRAP 0x1 ;  /* 0x000000040000795c */ /* 0x000fe20000300000 */
.L_x_11127:
[----:B------:R-:W3:Y:S02]  /*1cff0*/  SYNCS.PHASECHK.TRANS64.TRYWAIT P1, [R5+URZ+0x22860], R2 ;  /* 0x02286002050075a7 */ /* 0x000ee4000802017f */
[----:B---3--:R-:W-:Y:S05]  /*1d000*/  @!P1 BRA `(.L_x_11128) ;  /* 0x0000002c00909947 */ /* 0x008fea0003800000 */
.L_x_11220:
[----:B------:R-:W-:Y:S05]  /*1d010*/  @!P0 BRA `(.L_x_11129) ;  /* 0x0000000000048947 */ /* 0x000fea0003800000 */
[----:B------:R-:W-:Y:S01]  /*1d020*/  BPT.TRAP 0x1 ;  /* 0x000000040000795c */ /* 0x000fe20000300000 */
.L_x_11129:
[----:B----4-:R4:W0:Y:S02]  /*1d030*/  SYNCS.PHASECHK.TRANS64.TRYWAIT P0, [R7+URZ+0x22860], R0 ;  /* 0x02286000070075a7 */ /* 0x010824000800017f */
[----:B0-----:R-:W-:Y:S05]  /*1d040*/  @!P0 NANOSLEEP.SYNCS 0x989680 ;  /* 0x009896800000895d */ /* 0x001fea0003900000 */
[----:B------:R-:W0:Y:S02]  /*1d050*/  @!P0 SYNCS.PHASECHK.TRANS64 P0, [R7+URZ+0x22860], R0 ;  /* 0x02286000070085a7 */ /* 0x000e24000800007f */
[----:B0-----:R-:W-:Y:S05]  /*1d060*/  @!P0 BRA `(.L_x_11129) ;  /* 0xfffffffc00f08947 */ /* 0x001fea000383ffff */
.L_x_10971:
[----:B------:R-:W-:Y:S05]  /*1d070*/  BSYNC B6 ;  /* 0x0000000000067941 */ /* 0x000fea0003800000 */
.L_x_10968:
[----:B------:R-:W-:Y:S05]  /*1d080*/  EXIT ;  /* 0x000000000000794d */ /* 0x000fea0003800000 */
.L_x_10981:
[----:B0-----:R0:W1:Y:S02]  /*1d090*/  SYNCS.PHASECHK.TRANS64.TRYWAIT P0, [R33+URZ+0x22800], R0 ;  /* 0x02280000210075a7 */ /* 0x001064000800017f */
[----:B-1----:R-:W-:Y:S05]  /*1d0a0*/  @!P0 NANOSLEEP.SYNCS 0x989680 ;  /* 0x009896800000895d */ /* 0x002fea0003900000 */
[----:B------:R-:W1:Y:S02]  /*1d0b0*/  @!P0 SYNCS.PHASECHK.TRANS64 P0, [R33+URZ+0x22800], R0 ;  /* 0x02280000210085a7 */ /* 0x000e64000800007f */
[----:B-1----:R-:W-:Y:S05]  /*1d0c0*/  @!P0 BRA `(.L_x_10981) ;  /* 0xfffffffc00f08947 */ /* 0x002fea000383ffff */
[----:B------:R-:W-:Y:S05]  /*1d0d0*/  BRA `(.L_x_11130) ;  /* 0xfffffe4c00d47947 */ /* 0x000fea000383ffff */
.L_x_10988:
[----:B-1----:R1:W2:Y:S02]  /*1d0e0*/  SYNCS.PHASECHK.TRANS64.TRYWAIT P0, [R10+URZ], R11 ;  /* 0x0000000b0a0075a7 */ /* 0x0022a4000800017f */
[----:B--2---:R-:W-:Y:S05]  /*1d0f0*/  @!P0 NANOSLEEP.SYNCS 0x989680 ;  /* 0x009896800000895d */ /* 0x004fea0003900000 */
[----:B------:R-:W2:Y:S02]  /*1d100*/  @!P0 SYNCS.PHASECHK.TRANS64 P0, [R10+URZ], R11 ;  /* 0x0000000b0a0085a7 */ /* 0x000ea4000800007f */
[----:B--2---:R-:W-:Y:S05]  /*1d110*/  @!P0 BRA `(.L_x_10988) ;  /* 0xfffffffc00f08947 */ /* 0x004fea000383ffff */
[----:B------:R-:W-:Y:S05]  /*1d120*/  BRA `(.L_x_10987) ;  /* 0xfffffe5000b07947 */ /* 0x000fea000383ffff */
.L_x_11007:
[----:B-1----:R1:W2:Y:S02]  /*1d130*/  SYNCS.PHASECHK.TRANS64.TRYWAIT P0, [R0+URZ], R11 ;  /* 0x0000000b000075a7 */ /* 0x0022a4000800017f */
[----:B--2---:R-:W-:Y:S05]  /*1d140*/  @!P0 NANOSLEEP.SYNCS 0x989680 ;  /* 0x009896800000895d */ /* 0x004fea0003900000 */
[----:B------:R-:W2:Y:S02]  /*1d150*/  @!P0 SYNCS.PHASECHK.TRANS64 P0, [R0+URZ], R11 ;  /* 0x0000000b000085a7 */ /* 0x000ea4000800007f */
[----:B--2---:R-:W-:Y:S05]  /*1d160*/  @!P0 BRA `(.L_x_11007) ;  /* 0xfffffffc00f08947 */ /* 0x004fea000383ffff */
[----:B------:R-:W-:Y:S05]  /*1d170*/  BRA `(.L_x_11006) ;  /* 0xfffffe7c00e47947 */ /* 0x000fea000383ffff */
.L_x_11029:
[----:B--2---:R2:W3:Y:S02]  /*1d180*/  SYNCS.PHASECHK.TRANS64.TRYWAIT P0, [R8+URZ], R9 ;  /* 0x00000009080075a7 */ /* 0x0044e4000800017f */
[----:B---3--:R-:W-:Y:S05]  /*1d190*/  @!P0 NANOSLEEP.SYNCS 0x989680 ;  /* 0x009896800000895d */ /* 0x008fea0003900000 */
[----:B------:R-:W3:Y:S02]  /*1d1a0*/  @!P0 SYNCS.PHASECHK.TRANS64 P0, [R8+URZ], R9 ;  /* 0x00000009080085a7 */ /* 0x000ee4000800007f */
[----:B---3--:R-:W-:Y:S05]  /*1d1b0*/  @!P0 BRA `(.L_x_11029) ;  /* 0xfffffffc00f08947 */ /* 0x008fea000383ffff */
[----:B------:R-:W-:Y:S05]  /*1d1c0*/  BRA `(.L_x_11028) ;  /* 0xfffffeb400d07947 */ /* 0x000fea000383ffff */
.L_x_11038:
[----:B-1----:R1:W2:Y:S02]  /*1d1d0*/  SYNCS.PHASECHK.TRANS64.TRYWAIT P0, [R150+URZ], R151 ;  /* 0x00000097960075a7 */ /* 0x0022a4000800017f */
[----:B--2---:R-:W-:Y:S05]  /*1d1e0*/  @!P0 NANOSLEEP.SYNCS 0x989680 ;  /* 0x009896800000895d */ /* 0x004fea0003900000 */
[----:B------:R-:W2:Y:S02]  /*1d1f0*/  @!P0 SYNCS.PHASECHK.TRANS64 P0, [R150+URZ], R151 ;  /* 0x00000097960085a7 */ /* 0x000ea4000800007f */
[----:B--2---:R-:W-:Y:S05]  /*1d200*/  @!P0 BRA `(.L_x_11038) ;  /* 0xfffffffc00f08947 */ /* 0x004fea000383ffff */
[----:B------:R-:W-:Y:S05]  /*1d210*/  BRA `(.L_x_11037) ;  /* 0xfffffee000647947 */ /* 0x000fea000383ffff */
.L_x_11049:
[----:B0-----:R0:W1:Y:S02]  /*1d220*/  SYNCS.PHASECHK.TRANS64.TRYWAIT P0, [R2+URZ], R5 ;  /* 0x00000005020075a7 */ /* 0x001064000800017f */
[----:B-1----:R-:W-:Y:S05]  /*1d230*/  @!P0 NANOSLEEP.SYNCS 0x989680 ;  /* 0x009896800000895d */ /* 0x002fea0003900000 */
[----:B------:R-:W1:Y:S02]  /*1d240*/  @!P0 SYNCS.PHASECHK.TRANS64 P0, [R2+URZ], R5 ;  /* 0x00000005020085a7 */ /* 0x000e64000800007f */
[----:B-1----:R-:W-:Y:S05]  /*1d250*/  @!P0 BRA `(.L_x_11049) ;  /* 0xfffffffc00f08947 */ /* 0x002fea000383ffff */
[----:B------:R-:W-:Y:S05]  /*1d260*/  BRA `(.L_x_11048) ;  /* 0xffffff14009c7947 */ /* 0x000fea000383ffff */
.L_x_11068:
[----:B-1----:R1:W2:Y:S02]  /*1d270*/  SYNCS.PHASECHK.TRANS64.TRYWAIT P0, [R148+URZ], R149 ;  /* 0x00000095940075a7 */ /* 0x0022a4000800017f */
[----:B--2---:R-:W-:Y:S05]  /*1d280*/  @!P0 NANOSLEEP.SYNCS 0x989680 ;  /* 0x009896800000895d */ /* 0x004fea0003900000 */
[----:B------:R-:W2:Y:S02]  /*1d290*/  @!P0 SYNCS.PHASECHK.TRANS64 P0, [R148+URZ], R149 ;  /* 0x00000095940085a7 */ /* 0x000ea4000800007f */
[----:B--2---:R-:W-:Y:S05]  /*1d2a0*/  @!P0 BRA `(.L_x_11068) ;  /* 0xfffffffc00f08947 */ /* 0x004fea000383ffff */
[----:B------:R-:W-:Y:S05]  /*1d2b0*/  BRA `(.L_x_11067) ;  /* 0xffffff5000f47947 */ /* 0x000fea000383ffff */
.L_x_11091:
[----:B------:R-:W-:Y:S02]  /*1d2c0*/  IMAD.MOV.U32 R13, RZ, RZ, R18 ;  /* 0x000000ffff0d7224 */ /* 0x000fe400078e0012 */
[----:B------:R-:W-:Y:S02]  /*1d2d0*/  IMAD.MOV.U32 R12, RZ, RZ, RZ ;  /* 0x000000ffff0c7224 */ /* 0x000fe400078e00ff */
[----:B------:R-:W-:Y:S02]  /*1d2e0*/  IMAD.MOV.U32 R11, RZ, RZ, 0x1f ;  /* 0x0000001fff0b7424 */ /* 0x000fe400078e00ff */
[----:B------:R-:W-:-:S07]  /*1d2f0*/  IMAD.MOV.U32 R15, RZ, RZ, -0x1 ;  /* 0xffffffffff0f7424 */ /* 0x000fce00078e00ff */
[----:B-----5:R-:W-:Y:S05]  /*1d300*/  WARPSYNC.COLLECTIVE R15, `(.L_x_11131) ;  /* 0x000000000f087348 */ /* 0x020fea0003c00000 */
[----:B------:R0:W1:Y:S02]  /*1d310*/  SHFL.IDX P6, R14, R13, R12, R11 ;  /* 0x0000000c0d0e7389 */ /* 0x00006400000c000b */
[----:B01---5:R-:W-:Y:S01]  /*1d320*/  ENDCOLLECTIVE ;  /* 0x000000000000791b */ /* 0x023fe20003800000 */
.L_x_11131:
[----:B------:R-:W-:Y:S05]  /*1d330*/  BRA `(.L_x_11132) ;  /* 0xffffffd000d87947 */ /* 0x000fea000383ffff */
.L_x_11093:
[----:B0-----:R-:W-:-:S04]  /*1d340*/  IMAD.U32 R3, RZ, RZ, UR46 ;  /* 0x0000002eff037e24 */ /* 0x001fc8000f8e00ff */
[----:B------:R0:W1:Y:S03]  /*1d350*/  SYNCS.PHASECHK.TRANS64.TRYWAIT P0, [R3+URZ+0x22840], R2 ;  /* 0x02284002030075a7 */ /* 0x000066000800017f */
[----:B-1----:R-:W-:Y:S05]  /*1d360*/  @!P0 NANOSLEEP.SYNCS 0x989680 ;  /* 0x009896800000895d */ /* 0x002fea0003900000 */
[----:B------:R-:W1:Y:S02]  /*1d370*/  @!P0 SYNCS.PHASECHK.TRANS64 P0, [R3+URZ+0x22840], R2 ;  /* 0x02284002030085a7 */ /* 0x000e64000800007f */
[----:B-1----:R-:W-:Y:S05]  /*1d380*/  @!P0 BRA `(.L_x_11093) ;  /* 0xfffffffc00ec8947 */ /* 0x002fea000383ffff */
[----:B------:R-:W-:Y:S05]  /*1d390*/  BRA `(.L_x_11133) ;  /* 0xffffffd4001c7947 */ /* 0x000fea000383ffff */
.L_x_11094:
        /* <DEDUP_REMOVED lines=8> */
.L_x_11135:
[----:B------:R-:W-:Y:S05]  /*1d420*/  BSYNC B0 ;  /* 0x0000000000007941 */ /* 0x000fea0003800000 */
.L_x_11134:
        /* <DEDUP_REMOVED lines=9> */
.L_x_11136:
[----:B------:R-:W-:Y:S02]  /*1d4c0*/  IMAD.MOV.U32 R13, RZ, RZ, R5 ;  /* 0x000000ffff0d7224 */ /* 0x000fe400078e0005 */
[----:B------:R-:W-:Y:S01]  /*1d4d0*/  IMAD.MOV.U32 R12, RZ, RZ, 0x1 ;  /* 0x00000001ff0c7424 */ /* 0x000fe200078e00ff */
[----:B------:R-:W-:-:S13]  /*1d4e0*/  @P0 LEA R2, P1, R23, R14, 0x1 ;  /* 0x0000000e17020211 */ /* 0x000fda00078208ff */
[----:B------:R-:W-:Y:S05]  /*1d4f0*/  WARPSYNC.COLLECTIVE R15, `(.L_x_11137) ;  /* 0x000000000f087348 */ /* 0x000fea0003c00000 */
[----:B------:R0:W1:Y:S02]  /*1d500*/  SHFL.IDX P6, R14, R13, R12, R11 ;  /* 0x0000000c0d0e7389 */ /* 0x00006400000c000b */
[----:B01----:R-:W-:Y:S01]  /*1d510*/  ENDCOLLECTIVE ;  /* 0x000000000000791b */ /* 0x003fe20003800000 */
.L_x_11137:
        /* <DEDUP_REMOVED lines=12> */
.L_x_11138:
[----:B------:R-:W-:Y:S02]  /*1d5e0*/  IMAD.MOV.U32 R13, RZ, RZ, R5 ;  /* 0x000000ffff0d7224 */ /* 0x000fe400078e0005 */
[----:B------:R-:W-:Y:S01]  /*1d5f0*/  IMAD.MOV.U32 R12, RZ, RZ, 0x2 ;  /* 0x00000002ff0c7424 */ /* 0x000fe200078e00ff */
[----:B------:R-:W-:-:S13]  /*1d600*/  @P0 LEA R2, P1, R23, R14, 0x1 ;  /* 0x0000000e17020211 */ /* 0x000fda00078208ff */
[----:B------:R-:W-:Y:S05]  /*1d610*/  WARPSYNC.COLLECTIVE R15, `(.L_x_11139) ;  /* 0x000000000f087348 */ /* 0x000fea0003c00000 */
[----:B------:R0:W1:Y:S02]  /*1d620*/  SHFL.IDX P6, R14, R13, R12, R11 ;  /* 0x0000000c0d0e7389 */ /* 0x00006400000c000b */
[----:B01----:R-:W-:Y:S01]  /*1d630*/  ENDCOLLECTIVE ;  /* 0x000000000000791b */ /* 0x003fe20003800000 */
.L_x_11139:
        /* <DEDUP_REMOVED lines=12> */
.L_x_11140:
[----:B------:R-:W-:Y:S02]  /*1d700*/  IMAD.MOV.U32 R13, RZ, RZ, R5 ;  /* 0x000000ffff0d7224 */ /* 0x000fe400078e0005 */
[----:B------:R-:W-:Y:S01]  /*1d710*/  IMAD.MOV.U32 R12, RZ, RZ, 0x3 ;  /* 0x00000003ff0c7424 */ /* 0x000fe200078e00ff */
[----:B------:R-:W-:-:S13]  /*1d720*/  @P0 LEA R2, P1, R23, R14, 0x1 ;  /* 0x0000000e17020211 */ /* 0x000fda00078208ff */
[----:B------:R-:W-:Y:S05]  /*1d730*/  WARPSYNC.COLLECTIVE R15, `(.L_x_11141) ;  /* 0x000000000f087348 */ /* 0x000fea0003c00000 */
[----:B------:R0:W1:Y:S02]  /*1d740*/  SHFL.IDX P6, R14, R13, R12, R11 ;  /* 0x0000000c0d0e7389 */ /* 0x00006400000c000b */
[----:B01----:R-:W-:Y:S01]  /*1d750*/  ENDCOLLECTIVE ;  /* 0x000000000000791b */ /* 0x003fe20003800000 */
.L_x_11141:
        /* <DEDUP_REMOVED lines=12> */
.L_x_11142:
[----:B------:R-:W-:Y:S02]  /*1d820*/  IMAD.MOV.U32 R13, RZ, RZ, R5 ;  /* 0x000000ffff0d7224 */ /* 0x000fe400078e0005 */
[----:B------:R-:W-:Y:S01]  /*1d830*/  IMAD.MOV.U32 R12, RZ, RZ, 0x4 ;  /* 0x00000004ff0c7424 */ /* 0x000fe200078e00ff */
[----:B------:R-:W-:-:S13]  /*1d840*/  @P0 LEA R2, P1, R23, R14, 0x1 ;  /* 0x0000000e17020211 */ /* 0x000fda00078208ff */
[----:B------:R-:W-:Y:S05]  /*1d850*/  WARPSYNC.COLLECTIVE R15, `(.L_x_11143) ;  /* 0x000000000f087348 */ /* 0x000fea0003c00000 */
[----:B------:R0:W1:Y:S02]  /*1d860*/  SHFL.IDX P6, R14, R13, R12, R11 ;  /* 0x0000000c0d0e7389 */ /* 0x00006400000c000b */
[----:B01----:R-:W-:Y:S01]  /*1d870*/  ENDCOLLECTIVE ;  /* 0x000000000000791b */ /* 0x003fe20003800000 */
.L_x_11143:
        /* <DEDUP_REMOVED lines=12> */
.L_x_11144:
[----:B------:R-:W-:Y:S02]  /*1d940*/  IMAD.MOV.U32 R13, RZ, RZ, R5 ;  /* 0x000000ffff0d7224 */ /* 0x000fe400078e0005 */
[----:B------:R-:W-:Y:S01]  /*1d950*/  IMAD.MOV.U32 R12, RZ, RZ, 0x5 ;  /* 0x00000005ff0c7424 */ /* 0x000fe200078e00ff */
[----:B------:R-:W-:-:S13]  /*1d960*/  @P0 LEA R2, P1, R23, R14, 0x1 ;  /* 0x0000000e17020211 */ /* 0x000fda00078208ff */
[----:B------:R-:W-:Y:S05]  /*1d970*/  WARPSYNC.COLLECTIVE R15, `(.L_x_11145) ;  /* 0x000000000f087348 */ /* 0x000fea0003c00000 */
[----:B------:R0:W1:Y:S02]  /*1d980*/  SHFL.IDX P6, R14, R13, R12, R11 ;  /* 0x0000000c0d0e7389 */ /* 0x00006400000c000b */
[----:B01----:R-:W-:Y:S01]  /*1d990*/  ENDCOLLECTIVE ;  /* 0x000000000000791b */ /* 0x003fe20003800000 */
.L_x_11145:
        /* <DEDUP_REMOVED lines=10> */
.L_x_11146:
[----:B------:R-:W-:Y:S05]  /*1da40*/  BRA `(.L_x_11147) ;  /* 0xffffffd000907947 */ /* 0x000fea000383ffff */
.L_x_11097:
[----:B------:R-:W-:Y:S02]  /*1da50*/  IMAD.MOV.U32 R13, RZ, RZ, R6 ;  /* 0x000000ffff0d7224 */ /* 0x000fe400078e0006 */
[----:B------:R-:W-:Y:S02]  /*1da60*/  IMAD.MOV.U32 R12, RZ, RZ, RZ ;  /* 0x000000ffff0c7224 */ /* 0x000fe400078e00ff */
[----:B------:R-:W-:Y:S02]  /*1da70*/  IMAD.MOV.U32 R11, RZ, RZ, 0x181f ;  /* 0x0000181fff0b7424 */ /* 0x000fe400078e00ff */
[----:B------:R-:W-:Y:S02]  /*1da80*/  IMAD.MOV.U32 R15, RZ, RZ, -0x1 ;  /* 0xffffffffff0f7424 */ /* 0x000fe400078e00ff */
[----:B------:R-:W-:-:S07]  /*1da90*/  VIADD R4, R35, UR40 ;  /* 0x0000002823047c36 */ /* 0x000fce0008000000 */
[----:B------:R-:W-:Y:S05]  /*1daa0*/  WARPSYNC.COLLECTIVE R15, `(.L_x_11148) ;  /* 0x000000000f087348 */ /* 0x000fea0003c00000 */
[----:B------:R0:W1:Y:S02]  /*1dab0*/  SHFL.IDX P6, R14, R13, R12, R11 ;  /* 0x0000000c0d0e7389 */ /* 0x00006400000c000b */
[----:B01----:R-:W-:Y:S01]  /*1dac0*/  ENDCOLLECTIVE ;  /* 0x000000000000791b */ /* 0x003fe20003800000 */
.L_x_11148:
[----:B------:R-:W-:Y:S02]  /*1dad0*/  VIADD R8, R4, 0x10 ;  /* 0x0000001004087836 */ /* 0x000fe40000000000 */
[----:B------:R-:W-:Y:S02]  /*1dae0*/  IMAD.MOV.U32 R13, RZ, RZ, R0 ;  /* 0x000000ffff0d7224 */ /* 0x000fe400078e0000 */
[----:B------:R-:W-:-:S07]  /*1daf0*/  IMAD.MOV.U32 R2, RZ, RZ, R14 ;  /* 0x000000ffff027224 */ /* 0x000fce00078e000e */
[----:B------:R-:W-:Y:S05]  /*1db00*/  WARPSYNC.COLLECTIVE R15, `(.L_x_11149) ;  /* 0x000000000f087348 */ /* 0x000fea0003c00000 */
[----:B------:R0:W1:Y:S02]  /*1db10*/  SHFL.IDX P6, R14, R13, R12, R11 ;  /* 0x0000000c0d0e7389 */ /* 0x00006400000c000b */
[----:B01----:R-:W-:Y:S01]  /*1db20*/  ENDCOLLECTIVE ;  /* 0x000000000000791b */ /* 0x003fe20003800000 */
.L_x_11149:
[----:B------:R-:W-:Y:S02]  /*1db30*/  ULDC UR4, c[0x0][0x288] ;  /* 0x0000a20000047ab9 */ /* 0x000fe40000000800 */
[----:B------:R-:W-:-:S05]  /*1db40*/  IMAD R5, R7, UR4, RZ ;  /* 0x0000000407057c24 */ /* 0x000fca000f8e02ff */
[----:B------:R-:W-:Y:S01]  /*1db50*/  ISETP.GE.AND P0, PT, R4, R5, PT ;  /* 0x000000050400720c */ /* 0x000fe20003f06270 */
[----:B------:R-:W-:Y:S02]  /*1db60*/  IMAD.MOV.U32 R13, RZ, RZ, R6 ;  /* 0x000000ffff0d7224 */ /* 0x000fe400078e0006 */
[----:B------:R-:W-:-:S10]  /*1db70*/  IMAD.MOV.U32 R12, RZ, RZ, 0x1 ;  /* 0x00000001ff0c7424 */ /* 0x000fd400078e00ff */
[----:B------:R-:W-:Y:S02]  /*1db80*/  @!P0 LEA R9, R29, UR46, 0x1 ;  /* 0x0000002e1d098c11 */ /* 0x000fe4000f8e08ff */
[----:B------:R-:W-:-:S05]  /*1db90*/  @!P0 LEA R14, P2, R23, R14, 0x1 ;  /* 0x0000000e170e8211 */ /* 0x000fca00078408ff */
[----:B------:R-:W-:Y:S02]  /*1dba0*/  @!P0 IMAD.X R3, RZ, RZ, R2, P2 ;  /* 0x000000ffff038224 */ /* 0x000fe400010e0602 */
[----:B------:R-:W-:-:S07]  /*1dbb0*/  @!P0 IMAD.MOV.U32 R2, RZ, RZ, R14 ;  /* 0x000000ffff028224 */ /* 0x000fce00078e000e */
[----:B------:R-:W-:Y:S05]  /*1dbc0*/  WARPSYNC.COLLECTIVE R15, `(.L_x_11150) ;  /* 0x000000000f087348 */ /* 0x000fea0003c00000 */
[----:B------:R0:W1:Y:S02]  /*1dbd0*/  SHFL.IDX P6, R14, R13, R12, R11 ;  /* 0x0000000c0d0e7389 */ /* 0x00006400000c000b */
[----:B01----:R-:W-:Y:S01]  /*1dbe0*/  ENDCOLLECTIVE ;  /* 0x000000000000791b */ /* 0x003fe20003800000 */
.L_x_11150:
        /* <DEDUP_REMOVED lines=8> */
[----:B0-----:R-:W-:-:S07]  /*1dc70*/  IMAD.MOV.U32 R7, RZ, RZ, R14 ;  /* 0x000000ffff077224 */ /* 0x001fce00078e000e */
[----:B------:R-:W-:Y:S05]  /*1dc80*/  WARPSYNC.COLLECTIVE R15, `(.L_x_11151) ;  /* 0x000000000f087348 */ /* 0x000fea0003c00000 */
[----:B------:R0:W1:Y:S02]  /*1dc90*/  SHFL.IDX P6, R14, R13, R12, R11 ;  /* 0x0000000c0d0e7389 */ /* 0x00006400000c000b */
[----:B01----:R-:W-:Y:S01]  /*1dca0*/  ENDCOLLECTIVE ;  /* 0x000000000000791b */ /* 0x003fe20003800000 */
.L_x_11151:
[----:B------:R-:W-:Y:S02]  /*1dcb0*/  IMAD.MOV.U32 R13, RZ, RZ, R6 ;  /* 0x000000ffff0d7224 */ /* 0x000fe400078e0006 */
[----:B------:R-:W-:Y:S01]  /*1dcc0*/  IMAD.MOV.U32 R12, RZ, RZ, 0x2 ;  /* 0x00000002ff0c7424 */ /* 0x000fe200078e00ff */
[----:B------:R-:W-:-:S13]  /*1dcd0*/  @!P0 LEA R2, P2, R23, R14, 0x1 ;  /* 0x0000000e17028211 */ /* 0x000fda00078408ff */
[----:B------:R-:W-:Y:S05]  /*1dce0*/  WARPSYNC.COLLECTIVE R15, `(.L_x_11152) ;  /* 0x000000000f087348 */ /* 0x000fea0003c00000 */
[----:B------:R0:W1:Y:S02]  /*1dcf0*/  SHFL.IDX P6, R14, R13, R12, R11 ;  /* 0x0000000c0d0e7389 */ /* 0x00006400000c000b */
[----:B01----:R-:W-:Y:S01]  /*1dd00*/  ENDCOLLECTIVE ;  /* 0x000000000000791b */ /* 0x003fe20003800000 */
.L_x_11152:
        /* <DEDUP_REMOVED lines=13> */
.L_x_11153:
[----:B------:R-:W-:Y:S02]  /*1dde0*/  IMAD.MOV.U32 R13, RZ, RZ, R6 ;  /* 0x000000ffff0d7224 */ /* 0x000fe400078e0006 */
[----:B------:R-:W-:Y:S01]  /*1ddf0*/  IMAD.MOV.U32 R12, RZ, RZ, 0x3 ;  /* 0x00000003ff0c7424 */ /* 0x000fe200078e00ff */
[----:B------:R-:W-:-:S13]  /*1de00*/  @!P0 LEA R2, P2, R23, R14, 0x1 ;  /* 0x0000000e17028211 */ /* 0x000fda00078408ff */
[----:B------:R-:W-:Y:S05]  /*1de10*/  WARPSYNC.COLLECTIVE R15, `(.L_x_11154) ;  /* 0x000000000f087348 */ /* 0x000fea0003c00000 */
[----:B------:R0:W1:Y:S02]  /*1de20*/  SHFL.IDX P6, R14, R13, R12, R11 ;  /* 0x0000000c0d0e7389 */ /* 0x00006400000c000b */
[----:B01----:R-:W-:Y:S01]  /*1de30*/  ENDCOLLECTIVE ;  /* 0x000000000000791b */ /* 0x003fe20003800000 */
.L_x_11154:
        /* <DEDUP_REMOVED lines=13> */
.L_x_11155:
[----:B------:R-:W-:Y:S02]  /*1df10*/  IMAD.MOV.U32 R13, RZ, RZ, R6 ;  /* 0x000000ffff0d7224 */ /* 0x000fe400078e0006 */
[----:B------:R-:W-:Y:S01]  /*1df20*/  IMAD.MOV.U32 R12, RZ, RZ, 0x4 ;  /* 0x00000004ff0c7424 */ /* 0x000fe200078e00ff */
[----:B------:R-:W-:-:S13]  /*1df30*/  @!P0 LEA R2, P2, R23, R14, 0x1 ;  /* 0x0000000e17028211 */ /* 0x000fda00078408ff */
[----:B------:R-:W-:Y:S05]  /*1df40*/  WARPSYNC.COLLECTIVE R15, `(.L_x_11156) ;  /* 0x000000000f087348 */ /* 0x000fea0003c00000 */
[----:B------:R0:W1:Y:S02]  /*1df50*/  SHFL.IDX P6, R14, R13, R12, R11 ;  /* 0x0000000c0d0e7389 */ /* 0x00006400000c000b */
[----:B01----:R-:W-:Y:S01]  /*1df60*/  ENDCOLLECTIVE ;  /* 0x000000000000791b */ /* 0x003fe20003800000 */
.L_x_11156:
        /* <DEDUP_REMOVED lines=13> */
.L_x_11157:
[----:B------:R-:W-:Y:S02]  /*1e040*/  IMAD.MOV.U32 R13, RZ, RZ, R6 ;  /* 0x000000ffff0d7224 */ /* 0x000fe400078e0006 */
[----:B------:R-:W-:Y:S01]  /*1e050*/  IMAD.MOV.U32 R12, RZ, RZ, 0x5 ;  /* 0x00000005ff0c7424 */ /* 0x000fe200078e00ff */
[----:B------:R-:W-:-:S13]  /*1e060*/  @!P0 LEA R2, P2, R23, R14, 0x1 ;  /* 0x0000000e17028211 */ /* 0x000fda00078408ff */
[----:B------:R-:W-:Y:S05]  /*1e070*/  WARPSYNC.COLLECTIVE R15, `(.L_x_11158) ;  /* 0x000000000f087348 */ /* 0x000fea0003c00000 */
[----:B------:R0:W1:Y:S02]  /*1e080*/  SHFL.IDX P6, R14, R13, R12, R11 ;  /* 0x0000000c0d0e7389 */ /* 0x00006400000c000b */
[----:B01----:R-:W-:Y:S01]  /*1e090*/  ENDCOLLECTIVE ;  /* 0x000000000000791b */ /* 0x003fe20003800000 */
.L_x_11158:
[----:B------:R-:W-:-:S05]  /*1e0a0*/  @!P0 IMAD.X R3, RZ, RZ, R7, P2 ;  /* 0x000000ffff038224 */ /* 0x000fca00010e0607 */
        /* <DEDUP_REMOVED lines=11> */
.L_x_11159:
[----:B------:R-:W-:Y:S02]  /*1e160*/  IMAD.MOV.U32 R13, RZ, RZ, R6 ;  /* 0x000000ffff0d7224 */ /* 0x000fe400078e0006 */
[----:B------:R-:W-:Y:S01]  /*1e170*/  IMAD.MOV.U32 R12, RZ, RZ, 0x6 ;  /* 0x00000006ff0c7424 */ /* 0x000fe200078e00ff */
[----:B------:R-:W-:-:S13]  /*1e180*/  @!P0 LEA R2, P2, R23, R14, 0x1 ;  /* 0x0000000e17028211 */ /* 0x000fda00078408ff */
[----:B------:R-:W-:Y:S05]  /*1e190*/  WARPSYNC.COLLECTIVE R15, `(.L_x_11160) ;  /* 0x000000000f087348 */ /* 0x000fea0003c00000 */
[----:B------:R0:W1:Y:S02]  /*1e1a0*/  SHFL.IDX P6, R14, R13, R12, R11 ;  /* 0x0000000c0d0e7389 */ /* 0x00006400000c000b */
[----:B01----:R-:W-:Y:S01]  /*1e1b0*/  ENDCOLLECTIVE ;  /* 0x000000000000791b */ /* 0x003fe20003800000 */
.L_x_11160:
[----:B------:R-:W-:-:S05]  /*1e1c0*/  @!P0 IMAD.X R3, RZ, RZ, R7, P2 ;  /* 0x000000ffff038224 */ /* 0x000fca00010e0607 */
[----:B------:R-:W-:Y:S01]  /*1e1d0*/  @!PT LDS RZ, [RZ] ;  /* 0x00000000fffff984 */ /* 0x000fe20000000800 */
[----:B------:R-:W-:Y:S01]  /*1e1e0*/  @!PT LDS RZ, [RZ] ;  /* 0x00000000fffff984 */ /* 0x000fe20000000800 */
[----:B------:R-:W-:Y:S01]  /*1e1f0*/  @!PT LDS RZ, [RZ] ;  /* 0x00000000fffff984 */ /* 0x000fe20000000800 */
[----:B------:R0:W-:Y:S01]  /*1e200*/  @!P0 LDGSTS.E.BYPASS.LTC128B.128 [R21+0x1ac00], desc[UR36][R2.64], !P1 ;  /* 0x1ac0000002158fae */ /* 0x0001e2000c901d64 */
[----:B------:R-:W-:Y:S02]  /*1e210*/  IMAD.MOV.U32 R13, RZ, RZ, R0 ;  /* 0x000000ffff0d7224 */ /* 0x000fe400078e0000 */
[----:B0-----:R-:W-:Y:S02]  /*1e220*/  VIADD R2, R4, 0x60 ;  /* 0x0000006004027836 */ /* 0x001fe40000000000 */
[----:B------:R-:W-:-:S03]  /*1e230*/  IMAD.MOV.U32 R7, RZ, RZ, R14 ;  /* 0x000000ffff077224 */ /* 0x000fc600078e000e */
[----:B------:R-:W-:-:S13]  /*1e240*/  ISETP.GE.AND P0, PT, R2, R5, PT ;  /* 0x000000050200720c */ /* 0x000fda0003f06270 */
[----:B------:R-:W-:Y:S05]  /*1e250*/  WARPSYNC.COLLECTIVE R15, `(.L_x_11161) ;  /* 0x000000000f087348 */ /* 0x000fea0003c00000 */
[----:B------:R0:W1:Y:S02]  /*1e260*/  SHFL.IDX P6, R14, R13, R12, R11 ;  /* 0x0000000c0d0e7389 */ /* 0x00006400000c000b */
[----:B01----:R-:W-:Y:S01]  /*1e270*/  ENDCOLLECTIVE ;  /* 0x000000000000791b */ /* 0x003fe20003800000 */
.L_x_11161:
[----:B------:R-:W-:Y:S01]  /*1e280*/  @!P0 LEA R9, R29, UR46, 0x1 ;  /* 0x0000002e1d098c11 */ /* 0x000fe2000f8e08ff */
[----:B------:R-:W-:Y:S02]  /*1e290*/  IMAD.MOV.U32 R13, RZ, RZ, R6 ;  /* 0x000000ffff0d7224 */ /* 0x000fe400078e0006 */
[----:B------:R-:W-:Y:S01]  /*1e2a0*/  IMAD.MOV.U32 R12, RZ, RZ, 0x7 ;  /* 0x00000007ff0c7424 */ /* 0x000fe200078e00ff */
[----:B------:R-:W-:-:S13]  /*1e2b0*/  @!P0 LEA R2, P2, R23, R14, 0x1 ;  /* 0x0000000e17028211 */ /* 0x000fda00078408ff */
[----:B------:R-:W-:Y:S05]  /*1e2c0*/  WARPSYNC.COLLECTIVE R15, `(.L_x_11162) ;  /* 0x000000000f087348 */ /* 0x000fea0003c00000 */
[----:B------:R0:W1:Y:S02]  /*1e2d0*/  SHFL.IDX P6, R14, R13, R12, R11 ;  /* 0x0000000c0d0e7389 */ /* 0x00006400000c000b */
[----:B01----:R-:W-:Y:S01]  /*1e2e0*/  ENDCOLLECTIVE ;  /* 0x000000000000791b */ /* 0x003fe20003800000 */
.L_x_11162:
        /* <DEDUP_REMOVED lines=10> */
.L_x_11163:
[----:B------:R-:W-:Y:S05]  /*1e390*/  BRA `(.L_x_11164) ;  /* 0xffffffd000847947 */ /* 0x000fea000383ffff */
.L_x_11098:
[----:B0-----:R-:W-:-:S04]  /*1e3a0*/  IMAD.U32 R3, RZ, RZ, UR46 ;  /* 0x0000002eff037e24 */ /* 0x001fc8000f8e00ff */
[----:B------:R0:W1:Y:S03]  /*1e3b0*/  SYNCS.PHASECHK.TRANS64.TRYWAIT P0, [R3+URZ+0x22820], R0 ;  /* 0x02282000030075a7 */ /* 0x000066000800017f */
[----:B-1----:R-:W-:Y:S05]  /*1e3c0*/  @!P0 NANOSLEEP.SYNCS 0x989680 ;  /* 0x009896800000895d */ /* 0x002fea0003900000 */
[----:B------:R-:W1:Y:S02]  /*1e3d0*/  @!P0 SYNCS.PHASECHK.TRANS64 P0, [R3+URZ+0x22820], R0 ;  /* 0x02282000030085a7 */ /* 0x000e64000800007f */
[----:B-1----:R-:W-:Y:S05]  /*1e3e0*/  @!P0 BRA `(.L_x_11098) ;  /* 0xfffffffc00ec8947 */ /* 0x002fea000383ffff */
[----:B------:R-:W-:Y:S05]  /*1e3f0*/  BRA `(.L_x_11165) ;  /* 0xffffffd000b47947 */ /* 0x000fea000383ffff */
.L_x_11100:
[----:B0-----:R-:W-:-:S04]  /*1e400*/  IMAD.U32 R3, RZ, RZ, UR46 ;  /* 0x0000002eff037e24 */ /* 0x001fc8000f8e00ff */
[----:B------:R0:W1:Y:S03]  /*1e410*/  SYNCS.PHASECHK.TRANS64.TRYWAIT P0, [R3+URZ+0x22860], R0 ;  /* 0x02286000030075a7 */ /* 0x000066000800017f */
[----:B-1----:R-:W-:Y:S05]  /*1e420*/  @!P0 NANOSLEEP.SYNCS 0x989680 ;  /* 0x009896800000895d */ /* 0x002fea0003900000 */
[----:B------:R-:W1:Y:S02]  /*1e430*/  @!P0 SYNCS.PHASECHK.TRANS64 P0, [R3+URZ+0x22860], R0 ;  /* 0x02286000030085a7 */ /* 0x000e64000800007f */
[----:B-1----:R-:W-:Y:S05]  /*1e440*/  @!P0 BRA `(.L_x_11100) ;  /* 0xfffffffc00ec8947 */ /* 0x002fea000383ffff */
[----:B------:R-:W-:Y:S05]  /*1e450*/  BRA `(.L_x_11166) ;  /* 0xffffffd000b07947 */ /* 0x000fea000383ffff */
.L_x_11101:
        /* <DEDUP_REMOVED lines=8> */
.L_x_11168:
[----:B------:R-:W-:Y:S05]  /*1e4e0*/  BSYNC B0 ;  /* 0x0000000000007941 */ /* 0x000fea0003800000 */
.L_x_11167:
        /* <DEDUP_REMOVED lines=8> */
[----:B------:R-:W-:-:S10]  /*1e570*/  IMAD.SHL.U32 R17, R23, 0x2, RZ ;  /* 0x0000000217117824 */ /* 0x000fd400078e00ff */
[----:B------:R-:W-:Y:S05]  /*1e580*/  WARPSYNC.COLLECTIVE R15, `(.L_x_11169) ;  /* 0x000000000f087348 */ /* 0x000fea0003c00000 */
[----:B------:R0:W1:Y:S02]  /*1e590*/  SHFL.IDX P6, R14, R13, R12, R11 ;  /* 0x0000000c0d0e7389 */ /* 0x00006400000c000b */
[----:B01----:R-:W-:Y:S01]  /*1e5a0*/  ENDCOLLECTIVE ;  /* 0x000000000000791b */ /* 0x003fe20003800000 */
.L_x_11169:
[----:B------:R-:W-:Y:S02]  /*1e5b0*/  IMAD.MOV.U32 R6, RZ, RZ, RZ ;  /* 0x000000ffff067224 */ /* 0x000fe400078e00ff */
[----:B------:R-:W-:Y:S02]  /*1e5c0*/  IMAD.MOV.U32 R13, RZ, RZ, R18 ;  /* 0x000000ffff0d7224 */ /* 0x000fe400078e0012 */
[----:B------:R-:W-:Y:S01]  /*1e5d0*/  IMAD.MOV.U32 R12, RZ, RZ, 0x1 ;  /* 0x00000001ff0c7424 */ /* 0x000fe200078e00ff */
[----:B------:R-:W-:-:S13]  /*1e5e0*/  IADD3 R2, P0, R14, R17, RZ ;  /* 0x000000110e027210 */ /* 0x000fda0007f1e0ff */
[----:B------:R-:W-:Y:S05]  /*1e5f0*/  WARPSYNC.COLLECTIVE R15, `(.L_x_11170) ;  /* 0x000000000f087348 */ /* 0x000fea0003c00000 */
[----:B------:R0:W1:Y:S02]  /*1e600*/  SHFL.IDX P6, R14, R13, R12, R11 ;  /* 0x0000000c0d0e7389 */ /* 0x00006400000c000b */
[----:B01----:R-:W-:Y:S01]  /*1e610*/  ENDCOLLECTIVE ;  /* 0x000000000000791b */ /* 0x003fe20003800000 */
.L_x_11170:
[----:B------:R-:W-:Y:S01]  /*1e620*/  IMAD.X R3, RZ, RZ, R0, P0 ;  /* 0x000000ffff037224 */ /* 0x000fe200000e0600 */
[----:B------:R-:W-:Y:S02]  /*1e630*/  ISETP.LT.OR P0, PT, R22, 0x1, P4 ;  /* 0x000000011600780c */ /* 0x000fe40002701670 */
[----:B------:R-:W-:-:S05]  /*1e640*/  LEA R0, R29, UR46, 0x1 ;  /* 0x0000002e1d007c11 */ /* 0x000fca000f8e08ff */
[----:B------:R-:W-:Y:S02]  /*1e650*/  VIADD R31, R0, 0x400 ;  /* 0x00000400001f7836 */ /* 0x000fe40000000000 */
[----:B------:R-:W-:-:S04]  /*1e660*/  IMAD.MOV.U32 R13, RZ, RZ, R10 ;  /* 0x000000ffff0d7224 */ /* 0x000fc800078e000a */
        /* <DEDUP_REMOVED lines=9> */
.L_x_11171:
[----:B------:R-:W-:Y:S01]  /*1e700*/  @!PT LDS RZ, [RZ] ;  /* 0x00000000fffff984 */ /* 0x000fe20000000800 */
[----:B------:R-:W-:Y:S01]  /*1e710*/  @!PT LDS RZ, [RZ] ;  /* 0x00000000fffff984 */ /* 0x000fe20000000800 */
[----:B------:R-:W-:Y:S01]  /*1e720*/  @!PT LDS RZ, [RZ] ;  /* 0x00000000fffff984 */ /* 0x000fe20000000800 */
[----:B------:R-:W-:Y:S01]  /*1e730*/  LDGSTS.E.BYPASS.LTC128B.128 [R0+0x3400], desc[UR36][R2.64+0x80], !P0 ;  /* 0x0340008002007fae */ /* 0x000fe2000c101d64 */
[----:B------:R-:W-:-:S03]  /*1e740*/  LOP3.LUT P0, RZ, R5, 0x8, RZ, 0xc0, !PT ;  /* 0x0000000805ff7812 */ /* 0x000fc6000780c0ff */
[----:B------:R-:W-:Y:S01]  /*1e750*/  LDGSTS.E.BYPASS.LTC128B.128 [R0+0x6400], desc[UR36][R2.64+0x100], !P3 ;  /* 0x0640010002007fae */ /* 0x000fe2000d901d64 */
[----:B------:R-:W-:Y:S01]  /*1e760*/  ISETP.LT.OR P3, PT, R22, 0x1, !P0 ;  /* 0x000000011600780c */ /* 0x000fe20004761670 */
[----:B------:R-:W-:Y:S02]  /*1e770*/  IMAD.MOV.U32 R13, RZ, RZ, R18 ;  /* 0x000000ffff0d7224 */ /* 0x000fe400078e0012 */
[----:B------:R-:W-:-:S10]  /*1e780*/  IMAD.MOV.U32 R12, RZ, RZ, 0x2 ;  /* 0x00000002ff0c7424 */ /* 0x000fd400078e00ff */
[----:B------:R0:W-:Y:S02]  /*1e790*/  LDGSTS.E.BYPASS.LTC128B.128 [R0+0x9400], desc[UR36][R2.64+0x180], !P3 ;  /* 0x0940018002007fae */ /* 0x0001e4000d901d64 */
[----:B0-----:R-:W-:-:S13]  /*1e7a0*/  IADD3 R2, P3, R14, R17, RZ ;  /* 0x000000110e027210 */ /* 0x001fda0007f7e0ff */
[----:B------:R-:W-:Y:S05]  /*1e7b0*/  WARPSYNC.COLLECTIVE R15, `(.L_x_11172) ;  /* 0x000000000f087348 */ /* 0x000fea0003c00000 */
[----:B------:R0:W1:Y:S02]  /*1e7c0*/  SHFL.IDX P6, R14, R13, R12, R11 ;  /* 0x0000000c0d0e7389 */ /* 0x00006400000c000b */
[----:B01----:R-:W-:Y:S01]  /*1e7d0*/  ENDCOLLECTIVE ;  /* 0x000000000000791b */ /* 0x003fe20003800000 */
.L_x_11172:
        /* <DEDUP_REMOVED lines=12> */
.L_x_11173:
        /* <DEDUP_REMOVED lines=14> */
.L_x_11174:
        /* <DEDUP_REMOVED lines=12> */
.L_x_11175:
        /* <DEDUP_REMOVED lines=14> */
.L_x_11176:
        /* <DEDUP_REMOVED lines=12> */
.L_x_11177:
        /* <DEDUP_REMOVED lines=14> */
.L_x_11178:
        /* <DEDUP_REMOVED lines=12> */
.L_x_11179:
        /* <DEDUP_REMOVED lines=9> */
.L_x_11108:
[----:B-1----:R1:W2:Y:S02]  /*1ee10*/  SYNCS.PHASECHK.TRANS64.TRYWAIT P0, [R19+URZ+0x22840], R23 ;  /* 0x02284017130075a7 */ /* 0x0022a4000800017f */
[----:B--2---:R-:W-:Y:S05]  /*1ee20*/  @!P0 NANOSLEEP.SYNCS 0x989680 ;  /* 0x009896800000895d */ /* 0x004fea0003900000 */
[----:B------:R-:W2:Y:S02]  /*1ee30*/  @!P0 SYNCS.PHASECHK.TRANS64 P0, [R19+URZ+0x22840], R23 ;  /* 0x02284017130085a7 */ /* 0x000ea4000800007f */
[----:B--2---:R-:W-:Y:S05]  /*1ee40*/  @!P0 BRA `(.L_x_11108) ;  /* 0xfffffffc00f08947 */ /* 0x004fea000383ffff */
[----:B------:R-:W-:Y:S05]  /*1ee50*/  BRA `(.L_x_11181) ;  /* 0xffffffd000d87947 */ /* 0x000fea000383ffff */
.L_x_11109:
        /* <DEDUP_REMOVED lines=8> */
.L_x_11183:
[----:B------:R-:W-:Y:S05]  /*1eee0*/  BSYNC B1 ;  /* 0x0000000000017941 */ /* 0x000fea0003800000 */
.L_x_11182:
        /* <DEDUP_REMOVED lines=9> */
.L_x_11184:
[----:B------:R-:W-:Y:S02]  /*1ef80*/  IMAD.MOV.U32 R13, RZ, RZ, R24 ;  /* 0x000000ffff0d7224 */ /* 0x000fe400078e0018 */
[----:B------:R-:W-:Y:S01]  /*1ef90*/  IMAD.MOV.U32 R12, RZ, RZ, 0x1 ;  /* 0x00000001ff0c7424 */ /* 0x000fe200078e00ff */
[----:B------:R-:W-:-:S13]  /*1efa0*/  IADD3 R2, P0, R14, R17, RZ ;  /* 0x000000110e027210 */ /* 0x000fda0007f1e0ff */
[----:B------:R-:W-:Y:S05]  /*1efb0*/  WARPSYNC.COLLECTIVE R15, `(.L_x_11185) ;  /* 0x000000000f087348 */ /* 0x000fea0003c00000 */
[----:B------:R0:W1:Y:S02]  /*1efc0*/  SHFL.IDX P6, R14, R13, R12, R11 ;  /* 0x0000000c0d0e7389 */ /* 0x00006400000c000b */
[----:B01----:R-:W-:Y:S01]  /*1efd0*/  ENDCOLLECTIVE ;  /* 0x000000000000791b */ /* 0x003fe20003800000 */
.L_x_11185:
        /* <DEDUP_REMOVED lines=10> */
.L_x_11186:
[----:B------:R-:W-:Y:S02]  /*1f080*/  IMAD.MOV.U32 R13, RZ, RZ, R24 ;  /* 0x000000ffff0d7224 */ /* 0x000fe400078e0018 */
[----:B------:R-:W-:Y:S01]  /*1f090*/  IMAD.MOV.U32 R12, RZ, RZ, 0x2 ;  /* 0x00000002ff0c7424 */ /* 0x000fe200078e00ff */
[----:B------:R-:W-:-:S13]  /*1f0a0*/  IADD3 R2, P0, R14, R17, RZ ;  /* 0x000000110e027210 */ /* 0x000fda0007f1e0ff */
[----:B------:R-:W-:Y:S05]  /*1f0b0*/  WARPSYNC.COLLECTIVE R15, `(.L_x_11187) ;  /* 0x000000000f087348 */ /* 0x000fea0003c00000 */
[----:B------:R0:W1:Y:S02]  /*1f0c0*/  SHFL.IDX P6, R14, R13, R12, R11 ;  /* 0x0000000c0d0e7389 */ /* 0x00006400000c000b */
[----:B01----:R-:W-:Y:S01]  /*1f0d0*/  ENDCOLLECTIVE ;  /* 0x000000000000791b */ /* 0x003fe20003800000 */
.L_x_11187:
        /* <DEDUP_REMOVED lines=10> */
.L_x_11188:
[----:B------:R-:W-:Y:S02]  /*1f180*/  IMAD.MOV.U32 R13, RZ, RZ, R24 ;  /* 0x000000ffff0d7224 */ /* 0x000fe400078e0018 */
[----:B------:R-:W-:Y:S01]  /*1f190*/  IMAD.MOV.U32 R12, RZ, RZ, 0x3 ;  /* 0x00000003ff0c7424 */ /* 0x000fe200078e00ff */
[----:B------:R-:W-:-:S13]  /*1f1a0*/  IADD3 R2, P0, R14, R17, RZ ;  /* 0x000000110e027210 */ /* 0x000fda0007f1e0ff */
[----:B------:R-:W-:Y:S05]  /*1f1b0*/  WARPSYNC.COLLECTIVE R15, `(.L_x_11189) ;  /* 0x000000000f087348 */ /* 0x000fea0003c00000 */
[----:B------:R0:W1:Y:S02]  /*1f1c0*/  SHFL.IDX P6, R14, R13, R12, R11 ;  /* 0x0000000c0d0e7389 */ /* 0x00006400000c000b */
[----:B01----:R-:W-:Y:S01]  /*1f1d0*/  ENDCOLLECTIVE ;  /* 0x000000000000791b */ /* 0x003fe20003800000 */
.L_x_11189:
        /* <DEDUP_REMOVED lines=10> */
.L_x_11190:
[----:B------:R-:W-:Y:S02]  /*1f280*/  IMAD.MOV.U32 R13, RZ, RZ, R24 ;  /* 0x000000ffff0d7224 */ /* 0x000fe400078e0018 */
[----:B------:R-:W-:Y:S01]  /*1f290*/  IMAD.MOV.U32 R12, RZ, RZ, 0x4 ;  /* 0x00000004ff0c7424 */ /* 0x000fe200078e00ff */
[----:B------:R-:W-:-:S13]  /*1f2a0*/  IADD3 R2, P0, R14, R17, RZ ;  /* 0x000000110e027210 */ /* 0x000fda0007f1e0ff */
[----:B------:R-:W-:Y:S05]  /*1f2b0*/  WARPSYNC.COLLECTIVE R15, `(.L_x_11191) ;  /* 0x000000000f087348 */ /* 0x000fea0003c00000 */
[----:B------:R0:W1:Y:S02]  /*1f2c0*/  SHFL.IDX P6, R14, R13, R12, R11 ;  /* 0x0000000c0d0e7389 */ /* 0x00006400000c000b */
[----:B01----:R-:W-:Y:S01]  /*1f2d0*/  ENDCOLLECTIVE ;  /* 0x000000000000791b */ /* 0x003fe20003800000 */
.L_x_11191:
        /* <DEDUP_REMOVED lines=10> */
.L_x_11192:
[----:B------:R-:W-:Y:S02]  /*1f380*/  IMAD.MOV.U32 R13, RZ, RZ, R24 ;  /* 0x000000ffff0d7224 */ /* 0x000fe400078e0018 */
[----:B------:R-:W-:Y:S01]  /*1f390*/  IMAD.MOV.U32 R12, RZ, RZ, 0x5 ;  /* 0x00000005ff0c7424 */ /* 0x000fe200078e00ff */
[----:B------:R-:W-:-:S13]  /*1f3a0*/  IADD3 R2, P0, R14, R17, RZ ;  /* 0x000000110e027210 */ /* 0x000fda0007f1e0ff */
[----:B------:R-:W-:Y:S05]  /*1f3b0*/  WARPSYNC.COLLECTIVE R15, `(.L_x_11193) ;  /* 0x000000000f087348 */ /* 0x000fea0003c00000 */
[----:B------:R0:W1:Y:S02]  /*1f3c0*/  SHFL.IDX P6, R14, R13, R12, R11 ;  /* 0x0000000c0d0e7389 */ /* 0x00006400000c000b */
[----:B01----:R-:W-:Y:S01]  /*1f3d0*/  ENDCOLLECTIVE ;  /* 0x000000000000791b */ /* 0x003fe20003800000 */
.L_x_11193:
        /* <DEDUP_REMOVED lines=10> */
.L_x_11194:
[----:B------:R-:W-:Y:S05]  /*1f480*/  BRA `(.L_x_11195) ;  /* 0xffffffd000347947 */ /* 0x000fea000383ffff */
.L_x_11114:
[----:B---3--:R3:W4:Y:S02]  /*1f490*/  SYNCS.PHASECHK.TRANS64.TRYWAIT P0, [R19+URZ+0x22860], R23 ;  /* 0x02286017130075a7 */ /* 0x008724000800017f */
[----:B----4-:R-:W-:Y:S05]  /*1f4a0*/  @!P0 NANOSLEEP.SYNCS 0x989680 ;  /* 0x009896800000895d */ /* 0x010fea0003900000 */
[----:B------:R-:W4:Y:S02]  /*1f4b0*/  @!P0 SYNCS.PHASECHK.TRANS64 P0, [R19+URZ+0x22860], R23 ;  /* 0x02286017130085a7 */ /* 0x000f24000800007f */
[----:B----4-:R-:W-:Y:S05]  /*1f4c0*/  @!P0 BRA `(.L_x_11114) ;  /* 0xfffffffc00f08947 */ /* 0x010fea000383ffff */
[----:B------:R-:W-:Y:S05]  /*1f4d0*/  BRA `(.L_x_11196) ;  /* 0xffffffd000807947 */ /* 0x000fea000383ffff */
.L_x_11115:
        /* <DEDUP_REMOVED lines=8> */
.L_x_11198:
[----:B------:R-:W-:Y:S05]  /*1f560*/  BSYNC B1 ;  /* 0x0000000000017941 */ /* 0x000fea0003800000 */
.L_x_11197:
        /* <DEDUP_REMOVED lines=9> */
.L_x_11199:
[----:B------:R-:W-:Y:S02]  /*1f600*/  IMAD.MOV.U32 R6, RZ, RZ, RZ ;  /* 0x000000ffff067224 */ /* 0x000fe400078e00ff */
[----:B------:R-:W-:Y:S02]  /*1f610*/  IMAD.MOV.U32 R13, RZ, RZ, R22 ;  /* 0x000000ffff0d7224 */ /* 0x000fe400078e0016 */
[----:B------:R-:W-:Y:S01]  /*1f620*/  IMAD.MOV.U32 R12, RZ, RZ, 0x1 ;  /* 0x00000001ff0c7424 */ /* 0x000fe200078e00ff */
[----:B------:R-:W-:-:S13]  /*1f630*/  IADD3 R2, P0, R14, R17, RZ ;  /* 0x000000110e027210 */ /* 0x000fda0007f1e0ff */
[----:B------:R-:W-:Y:S05]  /*1f640*/  WARPSYNC.COLLECTIVE R15, `(.L_x_11200) ;  /* 0x000000000f087348 */ /* 0x000fea0003c00000 */
[----:B------:R0:W1:Y:S02]  /*1f650*/  SHFL.IDX P6, R14, R13, R12, R11 ;  /* 0x0000000c0d0e7389 */ /* 0x00006400000c000b */
[----:B01----:R-:W-:Y:S01]  /*1f660*/  ENDCOLLECTIVE ;  /* 0x000000000000791b */ /* 0x003fe20003800000 */
.L_x_11200:
[----:B------:R-:W-:-:S05]  /*1f670*/  IMAD.X R3, RZ, RZ, R3, P0 ;  /* 0x000000ffff037224 */ /* 0x000fca00000e0603 */
[----:B------:R-:W-:Y:S01]  /*1f680*/  @!PT LDS RZ, [RZ] ;  /* 0x00000000fffff984 */ /* 0x000fe20000000800 */
[----:B------:R-:W-:Y:S01]  /*1f690*/  @!PT LDS RZ, [RZ] ;  /* 0x00000000fffff984 */ /* 0x000fe20000000800 */
[----:B------:R-:W-:Y:S01]  /*1f6a0*/  @!PT LDS RZ, [RZ] ;  /* 0x00000000fffff984 */ /* 0x000fe20000000800 */
[----:B------:R0:W-:Y:S04]  /*1f6b0*/  LDGSTS.E.BYPASS.LTC128B.128 [R21], desc[UR36][R2.64], !P4 ;  /* 0x0000000002157fae */ /* 0x0001e8000e101d64 */
        /* <DEDUP_REMOVED lines=8> */
.L_x_11201:
[----:B------:R-:W-:Y:S02]  /*1f740*/  IMAD.MOV.U32 R13, RZ, RZ, R22 ;  /* 0x000000ffff0d7224 */ /* 0x000fe400078e0016 */
[----:B------:R-:W-:Y:S01]  /*1f750*/  IMAD.MOV.U32 R12, RZ, RZ, 0x2 ;  /* 0x00000002ff0c7424 */ /* 0x000fe200078e00ff */
[----:B------:R-:W-:-:S13]  /*1f760*/  IADD3 R2, P0, R14, R17, RZ ;  /* 0x000000110e027210 */ /* 0x000fda0007f1e0ff */
[----:B------:R-:W-:Y:S05]  /*1f770*/  WARPSYNC.COLLECTIVE R15, `(.L_x_11202) ;  /* 0x000000000f087348 */ /* 0x000fea0003c00000 */
[----:B------:R0:W1:Y:S02]  /*1f780*/  SHFL.IDX P6, R14, R13, R12, R11 ;  /* 0x0000000c0d0e7389 */ /* 0x00006400000c000b */
[----:B01----:R-:W-:Y:S01]  /*1f790*/  ENDCOLLECTIVE ;  /* 0x000000000000791b */ /* 0x003fe20003800000 */
.L_x_11202:
        /* <DEDUP_REMOVED lines=13> */
.L_x_11203:
[----:B------:R-:W-:Y:S02]  /*1f870*/  IMAD.MOV.U32 R13, RZ, RZ, R22 ;  /* 0x000000ffff0d7224 */ /* 0x000fe400078e0016 */
[----:B------:R-:W-:Y:S01]  /*1f880*/  IMAD.MOV.U32 R12, RZ, RZ, 0x3 ;  /* 0x00000003ff0c7424 */ /* 0x000fe200078e00ff */
[----:B------:R-:W-:-:S13]  /*1f890*/  IADD3 R2, P0, R14, R17, RZ ;  /* 0x000000110e027210 */ /* 0x000fda0007f1e0ff */
[----:B------:R-:W-:Y:S05]  /*1f8a0*/  WARPSYNC.COLLECTIVE R15, `(.L_x_11204) ;  /* 0x000000000f087348 */ /* 0x000fea0003c00000 */
[----:B------:R0:W1:Y:S02]  /*1f8b0*/  SHFL.IDX P6, R14, R13, R12, R11 ;  /* 0x0000000c0d0e7389 */ /* 0x00006400000c000b */
[----:B01----:R-:W-:Y:S01]  /*1f8c0*/  ENDCOLLECTIVE ;  /* 0x000000000000791b */ /* 0x003fe20003800000 */
.L_x_11204:
        /* <DEDUP_REMOVED lines=13> */
.L_x_11205:
[----:B------:R-:W-:Y:S02]  /*1f9a0*/  IMAD.MOV.U32 R13, RZ, RZ, R22 ;  /* 0x000000ffff0d7224 */ /* 0x000fe400078e0016 */
[----:B------:R-:W-:Y:S01]  /*1f9b0*/  IMAD.MOV.U32 R12, RZ, RZ, 0x4 ;  /* 0x00000004ff0c7424 */ /* 0x000fe200078e00ff */
[----:B------:R-:W-:-:S13]  /*1f9c0*/  IADD3 R2, P0, R14, R17, RZ ;  /* 0x000000110e027210 */ /* 0x000fda0007f1e0ff */
[----:B------:R-:W-:Y:S05]  /*1f9d0*/  WARPSYNC.COLLECTIVE R15, `(.L_x_11206) ;  /* 0x000000000f087348 */ /* 0x000fea0003c00000 */
[----:B------:R0:W1:Y:S02]  /*1f9e0*/  SHFL.IDX P6, R14, R13, R12, R11 ;  /* 0x0000000c0d0e7389 */ /* 0x00006400000c000b */
[----:B01----:R-:W-:Y:S01]  /*1f9f0*/  ENDCOLLECTIVE ;  /* 0x000000000000791b */ /* 0x003fe20003800000 */
.L_x_11206:
        /* <DEDUP_REMOVED lines=13> */
.L_x_11207:
[----:B------:R-:W-:Y:S02]  /*1fad0*/  IMAD.MOV.U32 R13, RZ, RZ, R22 ;  /* 0x000000ffff0d7224 */ /* 0x000fe400078e0016 */
[----:B------:R-:W-:Y:S01]  /*1fae0*/  IMAD.MOV.U32 R12, RZ, RZ, 0x5 ;  /* 0x00000005ff0c7424 */ /* 0x000fe200078e00ff */
[----:B------:R-:W-:-:S13]  /*1faf0*/  IADD3 R2, P0, R14, R17, RZ ;  /* 0x000000110e027210 */ /* 0x000fda0007f1e0ff */
[----:B------:R-:W-:Y:S05]  /*1fb00*/  WARPSYNC.COLLECTIVE R15, `(.L_x_11208) ;  /* 0x000000000f087348 */ /* 0x000fea0003c00000 */
[----:B------:R0:W1:Y:S02]  /*1fb10*/  SHFL.IDX P6, R14, R13, R12, R11 ;  /* 0x0000000c0d0e7389 */ /* 0x00006400000c000b */
[----:B01----:R-:W-:Y:S01]  /*1fb20*/  ENDCOLLECTIVE ;  /* 0x000000000000791b */ /* 0x003fe20003800000 */
.L_x_11208:
        /* <DEDUP_REMOVED lines=13> */
.L_x_11209:
[----:B------:R-:W-:Y:S05]  /*1fc00*/  BRA `(.L_x_11210) ;  /* 0xffffffcc00d07947 */ /* 0x000fea000383ffff */
.L_x_11120:
[----:B0-----:R0:W1:Y:S02]  /*1fc10*/  SYNCS.PHASECHK.TRANS64.TRYWAIT P0, [R7+URZ+0x22820], R6 ;  /* 0x02282006070075a7 */ /* 0x001064000800017f */
[----:B-1----:R-:W-:Y:S05]  /*1fc20*/  @!P0 NANOSLEEP.SYNCS 0x989680 ;  /* 0x009896800000895d */ /* 0x002fea0003900000 */
[----:B------:R-:W1:Y:S02]  /*1fc30*/  @!P0 SYNCS.PHASECHK.TRANS64 P0, [R7+URZ+0x22820], R6 ;  /* 0x02282006070085a7 */ /* 0x000e64000800007f */
[----:B-1----:R-:W-:Y:S05]  /*1fc40*/  @!P0 BRA `(.L_x_11120) ;  /* 0xfffffffc00f08947 */ /* 0x002fea000383ffff */
[----:B------:R-:W-:Y:S05]  /*1fc50*/  BRA `(.L_x_11211) ;  /* 0xffffffd000587947 */ /* 0x000fea000383ffff */
.L_x_11121:
        /* <DEDUP_REMOVED lines=11> */
.L_x_11213:
[----:B------:R-:W-:Y:S05]  /*1fd10*/  BSYNC B0 ;  /* 0x0000000000007941 */ /* 0x000fea0003800000 */
.L_x_11212:
[----:B------:R-:W-:Y:S05]  /*1fd20*/  BRA `(.L_x_11214) ;  /* 0xffffffd000407947 */ /* 0x000fea000383ffff */
.L_x_11122:
[----:B------:R-:W-:Y:S01]  /*1fd30*/  BSSY B0, `(.L_x_11215) ;  /* 0x0000006000007945 */ /* 0x000fe20003800000 */
[----:B------:R-:W-:-:S07]  /*1fd40*/  IMAD.MOV.U32 R15, RZ, RZ, -0x1 ;  /* 0xffffffffff0f7424 */ /* 0x000fce00078e00ff */
[----:B012--5:R-:W-:Y:S05]  /*1fd50*/  WARPSYNC.COLLECTIVE R15, `(.L_x_11216) ;  /* 0x000000000f0c7348 */ /* 0x027fea0003c00000 */
[----:B------:R-:W-:Y:S02]  /*1fd60*/  ELECT P6, UR62, PT ;  /* 0x00000000003e782f */ /* 0x000fe400038c0000 */
[----:B------:R-:W-:Y:S01]  /*1fd70*/  MOV R14, UR62 ;  /* 0x0000003e000e7c02 */ /* 0x000fe20008000f00 */
[----:B012--5:R-:W-:Y:S10]  /*1fd80*/  ENDCOLLECTIVE ;  /* 0x000000000000791b */ /* 0x027ff40003800000 */
.L_x_11216:
[----:B------:R-:W-:Y:S05]  /*1fd90*/  BSYNC B0 ;  /* 0x0000000000007941 */ /* 0x000fea0003800000 */
.L_x_11215:
[----:B------:R-:W-:Y:S05]  /*1fda0*/  BRA `(.L_x_11217) ;  /* 0xffffffd000347947 */ /* 0x000fea000383ffff */
.L_x_11124:
[----:B-1----:R1:W3:Y:S02]  /*1fdb0*/  SYNCS.PHASECHK.TRANS64.TRYWAIT P1, [R5+URZ+0x22840], R2 ;  /* 0x02284002050075a7 */ /* 0x0022e4000802017f */
[----:B---3--:R-:W-:Y:S05]  /*1fdc0*/  @!P1 NANOSLEEP.SYNCS 0x989680 ;  /* 0x009896800000995d */ /* 0x008fea0003900000 */
[----:B------:R-:W3:Y:S02]  /*1fdd0*/  @!P1 SYNCS.PHASECHK.TRANS64 P1, [R5+URZ+0x22840], R2 ;  /* 0x02284002050095a7 */ /* 0x000ee4000802007f */
[----:B---3--:R-:W-:Y:S05]  /*1fde0*/  @!P1 BRA `(.L_x_11124) ;  /* 0xfffffffc00f09947 */ /* 0x008fea000383ffff */
[----:B------:R-:W-:Y:S05]  /*1fdf0*/  BRA `(.L_x_11218) ;  /* 0xffffffd000547947 */ /* 0x000fea000383ffff */
.L_x_11126:
[----:B0-----:R0:W3:Y:S02]  /*1fe00*/  SYNCS.PHASECHK.TRANS64.TRYWAIT P1, [R7+URZ+0x22840], R0 ;  /* 0x02284000070075a7 */ /* 0x0010e4000802017f */
[----:B---3--:R-:W-:Y:S05]  /*1fe10*/  @!P1 NANOSLEEP.SYNCS 0x989680 ;  /* 0x009896800000995d */ /* 0x008fea0003900000 */
[----:B------:R-:W3:Y:S02]  /*1fe20*/  @!P1 SYNCS.PHASECHK.TRANS64 P1, [R7+URZ+0x22840], R0 ;  /* 0x02284000070095a7 */ /* 0x000ee4000802007f */
[----:B---3--:R-:W-:Y:S05]  /*1fe30*/  @!P1 BRA `(.L_x_11126) ;  /* 0xfffffffc00f09947 */ /* 0x008fea000383ffff */
[----:B------:R-:W-:Y:S05]  /*1fe40*/  BRA `(.L_x_11219) ;  /* 0xffffffd000607947 */ /* 0x000fea000383ffff */
.L_x_11128:
[----:B---3--:R3:W4:Y:S02]  /*1fe50*/  SYNCS.PHASECHK.TRANS64.TRYWAIT P1, [R5+URZ+0x22860], R2 ;  /* 0x02286002050075a7 */ /* 0x008724000802017f */
[----:B----4-:R-:W-:Y:S05]  /*1fe60*/  @!P1 NANOSLEEP.SYNCS 0x989680 ;  /* 0x009896800000995d */ /* 0x010fea0003900000 */
[----:B------:R-:W4:Y:S02]  /*1fe70*/  @!P1 SYNCS.PHASECHK.TRANS64 P1, [R5+URZ+0x22860], R2 ;  /* 0x02286002050095a7 */ /* 0x000f24000802007f */
[----:B----4-:R-:W-:Y:S05]  /*1fe80*/  @!P1 BRA `(.L_x_11128) ;  /* 0xfffffffc00f09947 */ /* 0x010fea000383ffff */
[----:B------:R-:W-:Y:S05]  /*1fe90*/  BRA `(.L_x_11220) ;  /* 0xffffffd0005c7947 */ /* 0x000fea000383ffff */
        .type           $_ZN7cutlass13device_kernelIN5flash11enable_sm90INS1_16FlashAttnFwdSm90INS1_25CollectiveMainloopFwdSm90ILi2EN4cute5tupleIJNS5_1CILi1EEES8_S8_EEENS6_IJNS7_ILi128EEENS7_ILi96EEENS7_ILi64EEEEEELi256ENS_6half_tEfNS_4arch4Sm90ELb0ELb1ELb1ELb0ELb1ELb0ELb0ELb1ELb0ELb1ELb1ELb0EEENS1_21CollectiveEpilogueFwdINS6_IJSA_NS7_ILi256EEESB_EEES9_SE_SG_Li256ELb0ELb1ELb1ELb0EEENS1_19SingleTileSchedulerILb0ELb1ELb1ELi128EEEEEEEEEvNT_6ParamsE$_ZZN5flash25CollectiveMainloopFwdSm90ILi2EN4cute5tupleIJNS1_1CILi1EEES4_S4_EEENS2_IJNS3_ILi128EEENS3_ILi96EEENS3_ILi64EEEEEELi256EN7cutlass6half_tEfNSA_4arch4Sm90ELb0ELb1ELb1ELb0ELb1ELb0ELb0ELb1ELb0ELb1ELb1ELb0EE3mmaINS_16FlashAttnFwdSm90ISE_NS_21CollectiveEpilogueFwdINS2_IJS6_NS3_ILi256EEES7_EEES5_SB_SD_Li256ELb0ELb1ELb1ELb0EEENS_19SingleTileSchedulerILb0ELb1ELb1ELi128EEEE13SharedStorageENS1_6TensorINS1_11ArrayEngineIfLm128EEENS1_6LayoutINS2_IJNS2_IJNS3_ILi2EEEST_NS3_ILi32EEEEEES4_S4_EEENS2_IJNS2_IJS4_ST_NS3_ILi4EEEEEENS3_ILi0EEESZ_EEEEEEENS_7SoftmaxILi2ELi0EEEEEbRKNSE_6ParamsENSA_13PipelineAsyncILi2EEES19_RNSA_13PipelineStateILj2EEERT0_RT1_iRiRKNS_16SeqlenInfoQKNewKILb0ELb0EEENS2_IJiiiiEEERT_ENKUliT_T0_T1_E_clIZSF_ISO_S12_S14_EbS17_S19_S19_S1C_S1E_S1G_iS1H_S1L_S1M_S1O_EUlRS1P_iE1_NS3_ILb0EEENS3_ILb1EEEEEDaiS1P_S1Q_S1R_,@function
        .size           $_ZN7cutlass13device_kernelIN5flash11enable_sm90INS1_16FlashAttnFwdSm90INS1_25CollectiveMainloopFwdSm90ILi2EN4cute5tupleIJNS5_1CILi1EEES8_S8_EEENS6_IJNS7_ILi128EEENS7_ILi96EEENS7_ILi64EEEEEELi256ENS_6half_tEfNS_4arch4Sm90ELb0ELb1ELb1ELb0ELb1ELb0ELb0ELb1ELb0ELb1ELb1ELb0EEENS1_21CollectiveEpilogueFwdINS6_IJSA_NS7_ILi256EEESB_EEES9_SE_SG_Li256ELb0ELb1ELb1ELb0EEENS1_19SingleTileSchedulerILb0ELb1ELb1ELi128EEEEEEEEEvNT_6ParamsE$_ZZN5flash25CollectiveMainloopFwdSm90ILi2EN4cute5tupleIJNS1_1CILi1EEES4_S4_EEENS2_IJNS3_ILi128EEENS3_ILi96EEENS3_ILi64EEEEEELi256EN7cutlass6half_tEfNSA_4arch4Sm90ELb0ELb1ELb1ELb0ELb1ELb0ELb0ELb1ELb0ELb1ELb1ELb0EE3mmaINS_16FlashAttnFwdSm90ISE_NS_21CollectiveEpilogueFwdINS2_IJS6_NS3_ILi256EEES7_EEES5_SB_SD_Li256ELb0ELb1ELb1ELb0EEENS_19SingleTileSchedulerILb0ELb1ELb1ELi128EEEE13SharedStorageENS1_6TensorINS1_11ArrayEngineIfLm128EEENS1_6LayoutINS2_IJNS2_IJNS3_ILi2EEEST_NS3_ILi32EEEEEES4_S4_EEENS2_IJNS2_IJS4_ST_NS3_ILi4EEEEEENS3_ILi0EEESZ_EEEEEEENS_7SoftmaxILi2ELi0EEEEEbRKNSE_6ParamsENSA_13PipelineAsyncILi2EEES19_RNSA_13PipelineStateILj2EEERT0_RT1_iRiRKNS_16SeqlenInfoQKNewKILb0ELb0EEENS2_IJiiiiEEERT_ENKUliT_T0_T1_E_clIZSF_ISO_S12_S14_EbS17_S19_S19_S1C_S1E_S1G_iS1H_S1L_S1M_S1O_EUlRS1P_iE1_NS3_ILb0EEENS3_ILb1EEEEEDaiS1P_S1Q_S1R_,(.L_x_15768 - $_ZN7cutlass13device_kernelIN5flash11enable_sm90INS1_16FlashAttnFwdSm90INS1_25CollectiveMainloopFwdSm90ILi2EN4cute5tupleIJNS5_1CILi1EEES8_S8_EEENS6_IJNS7_ILi128EEENS7_ILi96EEENS7_ILi64EEEEEELi256ENS_6half_tEfNS_4arch4Sm90ELb0ELb1ELb1ELb0ELb1ELb0ELb0ELb1ELb0ELb1ELb1ELb0EEENS1_21CollectiveEpilogueFwdINS6_IJSA_NS7_ILi256EEESB_EEES9_SE_SG_Li256ELb0ELb1ELb1ELb0EEENS1_19SingleTileSchedulerILb0ELb1ELb1ELi128EEEEEEEEEvNT_6ParamsE$_ZZN5flash25CollectiveMainloopFwdSm90ILi2EN4cute5tupleIJNS1_1CILi1EEES4_S4_EEENS2_IJNS3_ILi128EEENS3_ILi96EEENS3_ILi64EEEEEELi256EN7cutlass6half_tEfNSA_4arch4Sm90ELb0ELb1ELb1ELb0ELb1ELb0ELb0ELb1ELb0ELb1ELb1ELb0EE3mmaINS_16FlashAttnFwdSm90ISE_NS_21CollectiveEpilogueFwdINS2_IJS6_NS3_ILi256EEES7_EEES5_SB_SD_Li256ELb0ELb1ELb1ELb0EEENS_19SingleTileSchedulerILb0ELb1ELb1ELi128EEEE13SharedStorageENS1_6TensorINS1_11ArrayEngineIfLm128EEENS1_6LayoutINS2_IJNS2_IJNS3_ILi2EEEST_NS3_ILi32EEEEEES4_S4_EEENS2_IJNS2_IJS4_ST_NS3_ILi4EEEEEENS3_ILi0EEESZ_EEEEEEENS_7SoftmaxILi2ELi0EEEEEbRKNSE_6ParamsENSA_13PipelineAsyncILi2EEES19_RNSA_13PipelineStateILj2EEERT0_RT1_iRiRKNS_16SeqlenInfoQKNewKILb0ELb0EEENS2_IJiiiiEEERT_ENKUliT_T0_T1_E_clIZSF_ISO_S12_S14_EbS17_S19_S19_S1C_S1E_S1G_iS1H_S1L_S1M_S1O_EUlRS1P_iE1_NS3_ILb0EEENS3_ILb1EEEEEDaiS1P_S1Q_S1R_)
$_ZN7cutlass13device_kernelIN5flash11enable_sm90INS1_16FlashAttnFwdSm90INS1_25CollectiveMainloopFwdSm90ILi2EN4cute5tupleIJNS5_1CILi1EEES8_S8_EEENS6_IJNS7_ILi128EEENS7_ILi96EEENS7_ILi64EEEEEELi256ENS_6half_tEfNS_4arch4Sm90ELb0ELb1ELb1ELb0ELb1ELb0ELb0ELb1ELb0ELb1ELb1ELb0EEENS1_21CollectiveEpilogueFwdINS6_IJSA_NS7_ILi256EEESB_EEES9_SE_SG_Li256ELb0ELb1ELb1ELb0EEENS1_19SingleTileSchedulerILb0ELb1ELb1ELi128EEEEEEEEEvNT_6ParamsE$_ZZN5flash25CollectiveMainloopFwdSm90ILi2EN4cute5tupleIJNS1_1CILi1EEES4_S4_EEENS2_IJNS3_ILi128EEENS3_ILi96EEENS3_ILi64EEEEEELi256EN7cutlass6half_tEfNSA_4arch4Sm90ELb0ELb1ELb1ELb0ELb1ELb0ELb0ELb1ELb0ELb1ELb1ELb0EE3mmaINS_16FlashAttnFwdSm90ISE_NS_21CollectiveEpilogueFwdINS2_IJS6_NS3_ILi256EEES7_EEES5_SB_SD_Li256ELb0ELb1ELb1ELb0EEENS_19SingleTileSchedulerILb0ELb1ELb1ELi128EEEE13SharedStorageENS1_6TensorINS1_11ArrayEngineIfLm128EEENS1_6LayoutINS2_IJNS2_IJNS3_ILi2EEEST_NS3_ILi32EEEEEES4_S4_EEENS2_IJNS2_IJS4_ST_NS3_ILi4EEEEEENS3_ILi0EEESZ_EEEEEEENS_7SoftmaxILi2ELi0EEEEEbRKNSE_6ParamsENSA_13PipelineAsyncILi2EEES19_RNSA_13PipelineStateILj2EEERT0_RT1_iRiRKNS_16SeqlenInfoQKNewKILb0ELb0EEENS2_IJiiiiEEERT_ENKUliT_T0_T1_E_clIZSF_ISO_S12_S14_EbS17_S19_S19_S1C_S1E_S1G_iS1H_S1L_S1M_S1O_EUlRS1P_iE1_NS3_ILb0EEENS3_ILb1EEEEEDaiS1P_S1Q_S1R_:
        /* <DEDUP_REMOVED lines=9> */
[----:B------:R-:W-:Y:S01]  /*1ff30*/  R2UR UR5, R5 ;  /* 0x00000000050572ca */ /* 0x000fe200000e0000 */
[----:B--2---:R-:W-:-:S12]  /*1ff40*/  VIADD R15, R6, 0x1 ;  /* 0x00000001060f7836 */ /* 0x004fd80000000000 */
[----:B------:R-:W2:Y:S01]  /*1ff50*/  LD.E R6, desc[UR4][R2.64+0x8] ;  /* 0x0000080402067980 */ /* 0x000ea2000c101900 */
[----:B------:R-:W-:-:S13]  /*1ff60*/  ISETP.NE.AND P0, PT, R15, 0x2, PT ;  /* 0x000000020f00780c */ /* 0x000fda0003f05270 */
[----:B------:R-:W-:Y:S02]  /*1ff70*/  @!P0 R2UR UR6, R4 ;  /* 0x00000000040682ca */ /* 0x000fe400000e0000 */
[----:B------:R-:W-:-:S13]  /*1ff80*/  @!P0 R2UR UR7, R5 ;  /* 0x00000000050782ca */ /* 0x000fda00000e0000 */
[----:B------:R-:W3:Y:S01]  /*1ff90*/  @!P0 LD.E R7, desc[UR6][R2.64+0x4] ;  /* 0x0000040602078980 */ /* 0x000ee2000c101900 */
        /* <DEDUP_REMOVED lines=8> */
[----:B------:R-:W-:Y:S08]  /*20020*/  ST.E desc[UR4][R2.64], R15 ;  /* 0x0000000f02007985 */ /* 0x000ff0000c101904 */
[----:B------:R-:W-:Y:S01]  /*20030*/  @!P0 ST.E desc[UR8][R2.64], RZ ;  /* 0x000000ff02008985 */ /* 0x000fe2000c101908 */
[----:B--2---:R-:W-:-:S05]  /*20040*/  VIADD R21, R6, 0x1 ;  /* 0x0000000106157836 */ /* 0x004fca0000000000 */
[----:B------:R-:W-:Y:S01]  /*20050*/  ST.E desc[UR6][R2.64+0x8], R21 ;  /* 0x0000081502007985 */ /* 0x000fe2000c101906 */
[----:B---3--:R-:W-:-:S05]  /*20060*/  @!P0 LOP3.LUT R25, R7, 0x1, RZ, 0x3c, !PT ;  /* 0x0000000107198812 */ /* 0x008fca00078e3cff */
        /* <DEDUP_REMOVED lines=19> */
.L_x_11222:
[----:B------:R-:W-:Y:S05]  /*201a0*/  BSYNC B2 ;  /* 0x0000000000027941 */ /* 0x000fea0003800000 */
.L_x_11221:
        /* <DEDUP_REMOVED lines=17> */
.L_x_11224:
[----:B------:R-:W-:Y:S05]  /*202c0*/  BSYNC B2 ;  /* 0x0000000000027941 */ /* 0x000fea0003800000 */
.L_x_11223:
        /* <DEDUP_REMOVED lines=10> */
.L_x_11226:
[----:B------:R-:W-:Y:S05]  /*20370*/  BSYNC B2 ;  /* 0x0000000000027941 */ /* 0x000fea0003800000 */
.L_x_11225:
        /* <DEDUP_REMOVED lines=29> */
[----:B------:R-:W-:Y:S03]  /*20550*/  HGMMA.64x96x16.F32 R24, gdesc[UR4], RZ, !UPT, gsb0 ;  /* 0x01600000041879f0 */ /* 0x000fe6000c0008ff */
        /* <DEDUP_REMOVED lines=14> */
[----:B------:R-:W-:Y:S03]  /*20640*/  HGMMA.64x96x16.F32 R24, gdesc[UR4], R24, gsb0 ;  /* 0x01600000041879f0 */ /* 0x000fe60008000818 */
        /* <DEDUP_REMOVED lines=31> */
[----:B------:R-:W2:Y:S01]  /*20840*/  LDL.64 R14, [R10+0x18] ;  /* 0x000018000a0e7983 */ /* 0x000ea20000100a00 */
[----:B------:R-:W1:Y:S01]  /*20850*/  S2R R6, SR_TID.X ;  /* 0x0000000000067919 */ /* 0x000e620000002100 */
[----:B------:R-:W-:-:S02]  /*20860*/  R2UR UR4, R4 ;  /* 0x00000000040472ca */ /* 0x000fc400000e0000 */
[----:B------:R-:W-:Y:S01]  /*20870*/  R2UR UR5, R5 ;  /* 0x00000000050572ca */ /* 0x000fe200000e0000 */
[----:B------:R-:W3:Y:S01]  /*20880*/  LDL.64 R8, [R10] ;  /* 0x000000000a087983 */ /* 0x000ee20000100a00 */
[----:B-1----:R-:W-:-:S04]  /*20890*/  SHF.R.U32.HI R7, RZ, 0x7, R6 ;  /* 0x00000007ff077819 */ /* 0x002fc80000011606 */
[----:B------:R-:W-:-:S05]  /*208a0*/  IADD3 R7, -R7, 0xb, RZ ;  /* 0x0000000b07077810 */ /* 0x000fca0007ffe1ff */
[----:B------:R0:W-:Y:S06]  /*208b0*/  BAR.ARV R7, 0x100 ;  /* 0x000400070000751d */ /* 0x0001ec0000002000 */
        /* <DEDUP_REMOVED lines=9> */
.L_x_11229:
[----:B------:R-:W-:Y:S05]  /*20950*/  BSYNC B2 ;  /* 0x0000000000027941 */ /* 0x000fea0003800000 */
.L_x_11228:
[C---:B------:R-:W-:Y:S01]  /*20960*/  R2UR UR6, R4.reuse ;  /* 0x00000000040672ca */ /* 0x040fe200000e0000 */
[----:B------:R-:W2:Y:S01]  /*20970*/  LDL R20, [R1+0x410] ;  /* 0x0004100001147983 */ /* 0x000ea20000100800 */
[C---:B------:R-:W-:Y:S02]  /*20980*/  R2UR UR7, R5.reuse ;  /* 0x00000000050772ca */ /* 0x040fe400000e0000 */
[----:B------:R-:W-:Y:S02]  /*20990*/  R2UR UR4, R4 ;  /* 0x00000000040472ca */ /* 0x000fe400000e0000 */
[----:B------:R-:W-:-:S09]  /*209a0*/  R2UR UR5, R5 ;  /* 0x00000000050572ca */ /* 0x000fd200000e0000 */
[----:B------:R-:W3:Y:S04]  /*209b0*/  LD.E.64 R8, desc[UR6][R14.64+0x20] ;  /* 0x000020060e087980 */ /* 0x000ee8000c101b00 */
[----:B------:R-:W4:Y:S01]  /*209c0*/  LD.E R7, desc[UR4][R14.64+0xc] ;  /* 0x00000c040e077980 */ /* 0x000f22000c101900 */
[----:B---3--:R-:W-:-:S05]  /*209d0*/  MOV R9, R8 ;  /* 0x0000000800097202 */ /* 0x008fca0000000f00 */
[----:B-----5:R-:W-:-:S05]  /*209e0*/  IMAD R72, R72, 0x8, R9 ;  /* 0x0000000848487824 */ /* 0x020fca00078e0209 */
[----:B----4-:R-:W-:-:S04]  /*209f0*/  PRMT R7, R7, 0x654, R72 ;  /* 0x0000065407077816 */ /* 0x010fc80000000048 */
[----:B------:R0:W-:Y:S01]  /*20a00*/  SYNCS.ARRIVE.TRANS64.RED.A1T0 RZ, [R7+URZ], RZ ;  /* 0x000000ff07ff79a7 */ /* 0x0001e2000810043f */
[----:B------:R-:W3:Y:S04]  /*20a10*/  LDL.64 R8, [R10+0x38] ;  /* 0x000038000a087983 */ /* 0x000ee80000100a00 */
[----:B------:R-:W4:Y:S04]  /*20a20*/  LD.E R72, desc[UR4][R2.64] ;  /* 0x0000000402487980 */ /* 0x000f28000c101900 */
[----:B0-----:R-:W2:Y:S04]  /*20a30*/  LD.E R7, desc[UR4][R2.64+0x24] ;  /* 0x0000240402077980 */ /* 0x001ea8000c101900 */
[----:B---3--:R-:W3:Y:S01]  /*20a40*/  LD.E.64 R8, desc[UR4][R8.64] ;  /* 0x0000000408087980 */ /* 0x008ee2000c101b00 */
[----:B--2---:R-:W-:-:S13]  /*20a50*/  ISETP.NE.AND P0, PT, R7, 0x1, PT ;  /* 0x000000010700780c */ /* 0x004fda0003f05270 */
[C---:B------:R-:W-:Y:S02]  /*20a60*/  @P0 R2UR UR6, R4.reuse ;  /* 0x00000000040602ca */ /* 0x040fe400000e0000 */
[C---:B------:R-:W-:Y:S02]  /*20a70*/  @P0 R2UR UR7, R5.reuse ;  /* 0x00000000050702ca */ /* 0x040fe400000e0000 */
[C---:B------:R-:W-:Y:S02]  /*20a80*/  R2UR UR14, R4.reuse ;  /* 0x00000000040e72ca */ /* 0x040fe400000e0000 */
[----:B------:R-:W-:Y:S02]  /*20a90*/  R2UR UR15, R5 ;  /* 0x00000000050f72ca */ /* 0x000fe400000e0000 */
[----:B------:R-:W-:-:S07]  /*20aa0*/  R2UR UR10, R4 ;  /* 0x00000000040a72ca */ /* 0x000fce00000e0000 */
[----:B------:R-:W2:Y:S01]  /*20ab0*/  @P0 LD.E R77, desc[UR6][R2.64+0x2c] ;  /* 0x00002c06024d0980 */ /* 0x000ea2000c101900 */
[C---:B------:R-:W-:Y:S02]  /*20ac0*/  R2UR UR6, R4.reuse ;  /* 0x00000000040672ca */ /* 0x040fe400000e0000 */
[C---:B------:R-:W-:Y:S02]  /*20ad0*/  R2UR UR7, R5.reuse ;  /* 0x00000000050772ca */ /* 0x040fe400000e0000 */
[C---:B------:R-:W-:Y:S02]  /*20ae0*/  R2UR UR11, R5.reuse ;  /* 0x00000000050b72ca */ /* 0x040fe400000e0000 */
[C---:B------:R-:W-:Y:S02]  /*20af0*/  R2UR UR8, R4.reuse ;  /* 0x00000000040872ca */ /* 0x040fe400000e0000 */
[----:B------:R-:W-:Y:S02]  /*20b00*/  R2UR UR9, R5 ;  /* 0x00000000050972ca */ /* 0x000fe400000e0000 */
[----:B------:R-:W-:-:S02]  /*20b10*/  R2UR UR12, R4 ;  /* 0x00000000040c72ca */ /* 0x000fc400000e0000 */
[----:B------:R-:W-:-:S05]  /*20b20*/  R2UR UR13, R5 ;  /* 0x00000000050d72ca */ /* 0x000fca00000e0000 */
[----:B------:R-:W2:Y:S04]  /*20b30*/  LD.E R79, desc[UR10][R2.64+0xc] ;  /* 0x00000c0a024f7980 */ /* 0x000ea8000c101900 */
[----:B------:R-:W2:Y:S04]  /*20b40*/  LD.E R80, desc[UR8][R2.64+0x10] ;  /* 0x0000100802507980 */ /* 0x000ea8000c101900 */
[----:B------:R-:W4:Y:S04]  /*20b50*/  LD.E R81, desc[UR12][R2.64+0x14] ;  /* 0x0000140c02517980 */ /* 0x000f28000c101900 */
[----:B---3--:R0:W3:Y:S02]  /*20b60*/  LD.E R76, desc[UR4][R8.64] ;  /* 0x00000004084c7980 */ /* 0x0080e4000c101900 */
[----:B0-----:R-:W-:-:S02]  /*20b70*/  IMAD.MOV.U32 R8, RZ, RZ, R20 ;  /* 0x000000ffff087224 */ /* 0x001fc400078e0014 */
[----:B------:R-:W-:-:S05]  /*20b80*/  IMAD.MOV.U32 R9, RZ, RZ, R23 ;  /* 0x000000ffff097224 */ /* 0x000fca00078e0017 */
[----:B------:R-:W2:Y:S01]  /*20b90*/  LD.E R73, desc[UR4][R8.64] ;  /* 0x0000000408497980 */ /* 0x000ea2000c101900 */
[C---:B------:R-:W-:Y:S02]  /*20ba0*/  @P0 R2UR UR4, R4.reuse ;  /* 0x00000000040402ca */ /* 0x040fe400000e0000 */
[----:B------:R-:W-:Y:S01]  /*20bb0*/  @P0 R2UR UR5, R5 ;  /* 0x00000000050502ca */ /* 0x000fe200000e0000 */
[----:B------:R-:W2:Y:S04]  /*20bc0*/  LD.E R8, desc[UR14][R2.64+0x18] ;  /* 0x0000180e02087980 */ /* 0x000ea8000c101900 */
[----:B------:R-:W2:Y:S08]  /*20bd0*/  LD.E R9, desc[UR6][R2.64+0x4] ;  /* 0x0000040602097980 */ /* 0x000eb0000c101900 */
[----:B------:R-:W2:Y:S01]  /*20be0*/  @P0 LD.E R78, desc[UR4][R2.64+0x28] ;  /* 0x00002804024e0980 */ /* 0x000ea2000c101900 */
[----:B------:R-:W-:-:S02]  /*20bf0*/  R2UR UR4, R4 ;  /* 0x00000000040472ca */ /* 0x000fc400000e0000 */
[----:B------:R-:W-:-:S13]  /*20c00*/  R2UR UR5, R5 ;  /* 0x00000000050572ca */ /* 0x000fda00000e0000 */
[----:B------:R-:W2:Y:S01]  /*20c10*/  LD.E R14, desc[UR4][R2.64+0x8] ;  /* 0x00000804020e7980 */ /* 0x000ea2000c101900 */
[----:B------:R-:W-:Y:S01]  /*20c20*/  BSSY B2, `(.L_x_11230) ;  /* 0x00000af000027945 */ /* 0x000fe20003800000 */
[----:B----4-:R-:W-:Y:S02]  /*20c30*/  IMAD R81, R0, -0x60, R81 ;  /* 0xffffffa000517824 */ /* 0x010fe400078e0251 */
[-C--:B---3--:R-:W-:Y:S01]  /*20c40*/  FMUL.FTZ R20, R24, R76.reuse ;  /* 0x0000004c18147220 */ /* 0x088fe20000410000 */
[-C--:B------:R-:W-:Y:S01]  /*20c50*/  FMUL.FTZ R29, R29, R76.reuse ;  /* 0x0000004c1d1d7220 */ /* 0x080fe20000410000 */
[-C--:B------:R-:W-:Y:S01]  /*20c60*/  FMUL.FTZ R24, R31, R76.reuse ;  /* 0x0000004c1f187220 */ /* 0x080fe20000410000 */
[----:B------:R-:W-:Y:S01]  /*20c70*/  SHF.R.S32.HI R31, RZ, 0x1f, R72 ;  /* 0x0000001fff1f7819 */ /* 0x000fe20000011448 */
[----:B------:R-:W-:Y:S01]  /*20c80*/  FMUL.FTZ R21, R30, R76 ;  /* 0x0000004c1e157220 */ /* 0x000fe20000410000 */
[----:B------:R0:W1:Y:S02]  /*20c90*/  MUFU.TANH R84, R29 ;  /* 0x0000001d00547308 */ /* 0x0000640000002400 */
[----:B------:R-:W-:Y:S01]  /*20ca0*/  LEA.HI R30, R31, R72, RZ, 0x7 ;  /* 0x000000481f1e7211 */ /* 0x000fe200078f38ff */
[-C--:B------:R-:W-:Y:S01]  /*20cb0*/  FMUL.FTZ R33, R33, R76.reuse ;  /* 0x0000004c21217220 */ /* 0x080fe20000410000 */
[----:B0-----:R-:W-:-:S04]  /*20cc0*/  FMUL.FTZ R29, R45, R76 ;  /* 0x0000004c2d1d7220 */ /* 0x001fc80000410000 */
[----:B------:R0:W3:Y:S01]  /*20cd0*/  MUFU.TANH R90, R29 ;  /* 0x0000001d005a7308 */ /* 0x0000e20000002400 */
[----:B------:R-:W-:Y:S01]  /*20ce0*/  FMUL.FTZ R36, R36, R76 ;  /* 0x0000004c24247220 */ /* 0x000fe20000410000 */
[----:B0-----:R-:W-:-:S06]  /*20cf0*/  LOP3.LUT R29, R30, 0xffffff80, RZ, 0xc0, !PT ;  /* 0xffffff801e1d7812 */ /* 0x001fcc00078ec0ff */
[----:B------:R0:W4:Y:S01]  /*20d00*/  MUFU.TANH R86, R33 ;  /* 0x0000002100567308 */ /* 0x0001220000002400 */
[-C--:B------:R-:W-:Y:S01]  /*20d10*/  FMUL.FTZ R37, R37, R76.reuse ;  /* 0x0000004c25257220 */ /* 0x080fe20000410000 */
[----:B------:R-:W-:Y:S01]  /*20d20*/  FMUL.FTZ R32, R32, R76 ;  /* 0x0000004c20207220 */ /* 0x000fe20000410000 */
[----:B0-----:R-:W-:-:S05]  /*20d30*/  IMAD.IADD R33, R72, 0x1, -R29 ;  /* 0x0000000148217824 */ /* 0x001fca00078e0a1d */
[----:B------:R0:W1:Y:S01]  /*20d40*/  MUFU.TANH R87, R36 ;  /* 0x0000002400577308 */ /* 0x0000620000002400 */
[-C--:B------:R-:W-:Y:S01]  /*20d50*/  FMUL.FTZ R28, R28, R76.reuse ;  /* 0x0000004c1c1c7220 */ /* 0x080fe20000410000 */
[-C--:B------:R-:W-:Y:S01]  /*20d60*/  FMUL.FTZ R15, R27, R76.reuse ;  /* 0x0000004c1b0f7220 */ /* 0x080fe20000410000 */
[----:B------:R-:W-:Y:S01]  /*20d70*/  FMUL.FTZ R41, R41, R76 ;  /* 0x0000004c29297220 */ /* 0x000fe20000410000 */
[----:B0-----:R-:W-:-:S04]  /*20d80*/  SHF.R.S32.HI R36, RZ, 0x1f, R33 ;  /* 0x0000001fff247819 */ /* 0x001fc80000011421 */
[----:B------:R0:W1:Y:S01]  /*20d90*/  MUFU.TANH R88, R37 ;  /* 0x0000002500587308 */ /* 0x0000620000002400 */
[----:B------:R-:W-:-:S07]  /*20da0*/  FMUL.FTZ R27, R35, R76 ;  /* 0x0000004c231b7220 */ /* 0x000fce0000410000 */
[----:B------:R3:W1:Y:S01]  /*20db0*/  MUFU.TANH R85, R32 ;  /* 0x0000002000557308 */ /* 0x0006620000002400 */
[----:B0-----:R-:W-:-:S04]  /*20dc0*/  LEA.HI R37, R36, R33, RZ, 0x2 ;  /* 0x0000002124257211 */ /* 0x001fc800078f10ff */
[----:B------:R-:W-:-:S03]  /*20dd0*/  SHF.R.S32.HI R35, RZ, 0x1f, R37 ;  /* 0x0000001fff237819 */ /* 0x000fc60000011425 */
[----:B------:R0:W1:Y:S01]  /*20de0*/  MUFU.TANH R83, R28 ;  /* 0x0000001c00537308 */ /* 0x0000620000002400 */
[----:B---3--:R-:W-:Y:S01]  /*20df0*/  FMUL.FTZ R32, R39, R76 ;  /* 0x0000004c27207220 */ /* 0x008fe20000410000 */
[----:B------:R-:W-:Y:S01]  /*20e00*/  LEA.HI R39, R31, R72, RZ, 0x2 ;  /* 0x000000481f277211 */ /* 0x000fe200078f10ff */
[----:B0-----:R-:W-:Y:S01]  /*20e10*/  FMUL.FTZ R28, R38, R76 ;  /* 0x0000004c261c7220 */ /* 0x001fe20000410000 */
[----:B------:R-:W-:-:S04]  /*20e20*/  SHF.R.S32.HI R38, RZ, 0x2, R37 ;  /* 0x00000002ff267819 */ /* 0x000fc80000011425 */
[----:B------:R0:W3:Y:S01]  /*20e30*/  MUFU.TANH R89, R41 ;  /* 0x0000002900597308 */ /* 0x0000e20000002400 */
[----:B------:R-:W-:Y:S02]  /*20e40*/  LEA.HI R36, R36, R33, RZ, 0x5 ;  /* 0x0000002124247211 */ /* 0x000fe400078f28ff */
[----:B0-----:R-:W-:Y:S02]  /*20e50*/  LOP3.LUT R41, R39, 0xfffffffc, RZ, 0xc0, !PT ;  /* 0xfffffffc27297812 */ /* 0x001fe400078ec0ff */
[----:B------:R-:W-:Y:S02]  /*20e60*/  LEA.HI R39, R35, R38, RZ, 0x3 ;  /* 0x0000002623277211 */ /* 0x000fe400078f18ff */
[----:B------:R-:W-:Y:S01]  /*20e70*/  SHF.R.S32.HI R35, RZ, 0x7, R30 ;  /* 0x00000007ff237819 */ /* 0x000fe2000001141e */
[----:B------:R-:W-:Y:S01]  /*20e80*/  IMAD.IADD R41, R72, 0x1, -R41 ;  /* 0x0000000148297824 */ /* 0x000fe200078e0a29 */
[----:B------:R-:W-:Y:S02]  /*20e90*/  LOP3.LUT R39, R39, 0xfffffff8, RZ, 0xc0, !PT ;  /* 0xfffffff827277812 */ /* 0x000fe400078ec0ff */
[----:B------:R-:W-:-:S02]  /*20ea0*/  LEA.HI R30, R30, R35, RZ, 0x1 ;  /* 0x000000231e1e7211 */ /* 0x000fc400078f08ff */
[----:B------:R-:W-:Y:S01]  /*20eb0*/  SHF.R.S32.HI R36, RZ, 0x5, R36 ;  /* 0x00000005ff247819 */ /* 0x000fe20000011424 */
[----:B------:R-:W-:Y:S01]  /*20ec0*/  IMAD.IADD R39, R38, 0x1, -R39 ;  /* 0x0000000126277824 */ /* 0x000fe200078e0a27 */
[----:B------:R-:W-:Y:S02]  /*20ed0*/  LOP3.LUT R30, R30, 0x3fffffe, RZ, 0xc0, !PT ;  /* 0x03fffffe1e1e7812 */ /* 0x000fe400078ec0ff */
[----:B------:R-:W-:Y:S01]  /*20ee0*/  LEA.HI R38, R41, R41, RZ, 0x1 ;  /* 0x0000002929267211 */ /* 0x000fe200078f08ff */
[----:B--2---:R-:W-:Y:S02]  /*20ef0*/  IMAD R36, R73, 0x8, R36 ;  /* 0x0000000849247824 */ /* 0x004fe400078e0224 */
[----:B------:R-:W-:Y:S01]  /*20f00*/  FMUL.FTZ R25, R25, R76 ;  /* 0x0000004c19197220 */ /* 0x000fe20000410000 */
[----:B------:R-:W-:Y:S01]  /*20f10*/  IMAD.IADD R30, R35, 0x1, -R30 ;  /* 0x00000001231e7824 */ /* 0x000fe200078e0a1e */
[----:B------:R-:W-:Y:S01]  /*20f20*/  LOP3.LUT R38, R38, 0x1ffffffe, RZ, 0xc0, !PT ;  /* 0x1ffffffe26267812 */ /* 0x000fe200078ec0ff */
[----:B------:R-:W-:Y:S01]  /*20f30*/  IMAD.U32 R39, R36, 0x10, R39 ;  /* 0x0000001024277824 */ /* 0x000fe200078e0027 */
[----:B------:R0:W2:Y:S03]  /*20f40*/  MUFU.TANH R82, R25 ;  /* 0x0000001900527308 */ /* 0x0000a60000002400 */
[----:B------:R-:W-:-:S02]  /*20f50*/  IMAD.IADD R38, R41, 0x1, -R38 ;  /* 0x0000000129267824 */ /* 0x000fc400078e0a26 */
[----:B------:R-:W-:Y:S02]  /*20f60*/  IMAD R39, R30, 0x40, R39 ;  /* 0x000000401e277824 */ /* 0x000fe400078e0227 */
[-C--:B0-----:R-:W-:Y:S01]  /*20f70*/  FMUL.FTZ R25, R44, R76.reuse ;  /* 0x0000004c2c197220 */ /* 0x081fe20000410000 */
[----:B------:R-:W-:Y:S01]  /*20f80*/  FMUL.FTZ R44, R47, R76 ;  /* 0x0000004c2f2c7220 */ /* 0x000fe20000410000 */
[----:B------:R-:W-:-:S04]  /*20f90*/  IMAD R47, R38, 0x8, R39 ;  /* 0x00000008262f7824 */ /* 0x000fc800078e0227 */
[----:B------:R-:W-:-:S05]  /*20fa0*/  @P0 IMAD.HI.U32 R78, R47, R78, RZ ;  /* 0x0000004e2f4e0227 */ /* 0x000fca00078e00ff */
[----:B------:R-:W-:Y:S01]  /*20fb0*/  @P0 SHF.R.U32.HI R47, RZ, R77, R78 ;  /* 0x0000004dff2f0219 */ /* 0x000fe2000001164e */
[-C--:B------:R-:W-:Y:S01]  /*20fc0*/  FMUL.FTZ R7, R26, R76.reuse ;  /* 0x0000004c1a077220 */ /* 0x080fe20000410000 */
[----:B------:R-:W-:Y:S01]  /*20fd0*/  LOP3.LUT R30, R37, 0x7ffffffc, RZ, 0xc0, !PT ;  /* 0x7ffffffc251e7812 */ /* 0x000fe200078ec0ff */
[-C--:B------:R-:W-:Y:S02]  /*20fe0*/  FMUL.FTZ R26, R34, R76.reuse ;  /* 0x0000004c221a7220 */ /* 0x080fe40000410000 */
[----:B------:R-:W0:Y:S01]  /*20ff0*/  SHFL.IDX PT, R35, R47, RZ, 0x1c1f ;  /* 0x001c1fff2f237589 */ /* 0x000e2200000e0000 */
[----:B------:R-:W-:Y:S02]  /*21000*/  IMAD.MOV.U32 R37, RZ, RZ, -0x60 ;  /* 0xffffffa0ff257424 */ /* 0x000fe400078e00ff */
[-C--:B------:R-:W-:Y:S01]  /*21010*/  FMUL.FTZ R34, R42, R76.reuse ;  /* 0x0000004c2a227220 */ /* 0x080fe20000410000 */
[-C--:B------:R-:W-:Y:S01]  /*21020*/  FMUL.FTZ R42, R43, R76.reuse ;  /* 0x0000004c2b2a7220 */ /* 0x080fe20000410000 */
[----:B------:R-:W-:Y:S01]  /*21030*/  IMAD.IADD R30, R33, 0x1, -R30 ;  /* 0x00000001211e7824 */ /* 0x000fe200078e0a1e */
        /* <DEDUP_REMOVED lines=10> */
[-C--:B----4-:R-:W-:Y:S01]  /*210e0*/  FMUL.FTZ R25, R59, R76.reuse ;  /* 0x0000004c3b197220 */ /* 0x090fe20000410000 */
[-C--:B------:R-:W-:Y:S01]  /*210f0*/  FMUL.FTZ R60, R60, R76.reuse ;  /* 0x0000004c3c3c7220 */ /* 0x080fe20000410000 */
[-C--:B------:R-:W-:Y:S01]  /*21100*/  FMUL.FTZ R29, R62, R76.reuse ;  /* 0x0000004c3e1d7220 */ /* 0x080fe20000410000 */
[-C--:B------:R-:W-:Y:S01]  /*21110*/  FMUL.FTZ R31, R63, R76.reuse ;  /* 0x0000004c3f1f7220 */ /* 0x080fe20000410000 */
[-C--:B------:R-:W-:Y:S01]  /*21120*/  FMUL.FTZ R64, R64, R76.reuse ;  /* 0x0000004c40407220 */ /* 0x080fe20000410000 */
[-C--:B------:R-:W-:Y:S01]  /*21130*/  FMUL.FTZ R72, R66, R76.reuse ;  /* 0x0000004c42487220 */ /* 0x080fe20000410000 */
[-C--:B------:R-:W-:Y:S01]  /*21140*/  FMUL.FTZ R73, R67, R76.reuse ;  /* 0x0000004c43497220 */ /* 0x080fe20000410000 */
[----:B------:R-:W-:Y:S01]  /*21150*/  FMUL.FTZ R69, R69, R76 ;  /* 0x0000004c45457220 */ /* 0x000fe20000410000 */
[----:B------:R-:W-:-:S02]  /*21160*/  IMAD R33, R0, R37, 0x1 ;  /* 0x0000000100217424 */ /* 0x000fc400078e0225 */
        /* <DEDUP_REMOVED lines=9> */
[----:B------:R-:W-:Y:S01]  /*21200*/  ISETP.GE.AND P1, PT, R8, 0x1, PT ;  /* 0x000000010800780c */ /* 0x000fe20003f26270 */
[----:B------:R-:W-:Y:S01]  /*21210*/  IMAD R30, R30, -0x2, R33 ;  /* 0xfffffffe1e1e7824 */ /* 0x000fe200078e0221 */
[----:B------:R-:W4:Y:S01]  /*21220*/  MUFU.TANH R20, R20 ;  /* 0x0000001400147308 */ /* 0x000f220000002400 */
[----:B------:R-:W-:-:S03]  /*21230*/  LOP3.LUT R36, RZ, R79, RZ, 0x33, !PT ;  /* 0x0000004fff247212 */ /* 0x000fc600078e33ff */
[----:B------:R-:W-:-:S04]  /*21240*/  IADD3 R33, -R9, R30, R14 ;  /* 0x0000001e09217210 */ /* 0x000fc80007ffe10e */
        /* <DEDUP_REMOVED lines=21> */
[----:B------:R0:W0:Y:S08]  /*213a0*/  MUFU.TANH R54, R56 ;  /* 0x0000003800367308 */ /* 0x0000300000002400 */
[----:B------:R0:W0:Y:S08]  /*213b0*/  MUFU.TANH R91, R57 ;  /* 0x00000039005b7308 */ /* 0x0000300000002400 */
[----:B------:R0:W0:Y:S08]  /*213c0*/  MUFU.TANH R92, R58 ;  /* 0x0000003a005c7308 */ /* 0x0000300000002400 */
[----:B------:R-:W0:Y:S08]  /*213d0*/  MUFU.TANH R25, R25 ;  /* 0x0000001900197308 */ /* 0x000e300000002400 */
[----:B------:R-:W0:Y:S08]  /*213e0*/  MUFU.TANH R60, R60 ;  /* 0x0000003c003c7308 */ /* 0x000e300000002400 */
[----:B------:R0:W0:Y:S08]  /*213f0*/  MUFU.TANH R93, R61 ;  /* 0x0000003d005d7308 */ /* 0x0000300000002400 */
[----:B------:R-:W0:Y:S08]  /*21400*/  MUFU.TANH R29, R29 ;  /* 0x0000001d001d7308 */ /* 0x000e300000002400 */
[----:B------:R-:W0:Y:S08]  /*21410*/  MUFU.TANH R31, R31 ;  /* 0x0000001f001f7308 */ /* 0x000e300000002400 */
[----:B------:R-:W0:Y:S08]  /*21420*/  MUFU.TANH R64, R64 ;  /* 0x0000004000407308 */ /* 0x000e300000002400 */
[----:B------:R0:W0:Y:S08]  /*21430*/  MUFU.TANH R94, R65 ;  /* 0x00000041005e7308 */ /* 0x0000300000002400 */
[----:B------:R-:W0:Y:S08]  /*21440*/  MUFU.TANH R72, R72 ;  /* 0x0000004800487308 */ /* 0x000e300000002400 */
[----:B------:R-:W0:Y:S08]  /*21450*/  MUFU.TANH R73, R73 ;  /* 0x0000004900497308 */ /* 0x000e300000002400 */
[----:B------:R0:W0:Y:S08]  /*21460*/  MUFU.TANH R77, R68 ;  /* 0x00000044004d7308 */ /* 0x0000300000002400 */
[----:B------:R-:W0:Y:S08]  /*21470*/  MUFU.TANH R69, R69 ;  /* 0x0000004500457308 */ /* 0x000e300000002400 */
[----:B------:R0:W1:Y:S08]  /*21480*/  MUFU.TANH R78, R70 ;  /* 0x00000046004e7308 */ /* 0x0000700000002400 */
[----:B------:R1:W1:Y:S01]  /*21490*/  MUFU.TANH R95, R71 ;  /* 0x00000047005f7308 */ /* 0x0002620000002400 */
[----:B------:R-:W-:-:S02]  /*214a0*/  IMAD.IADD R80, R33, 0x1, R80 ;  /* 0x0000000121507824 */ /* 0x000fc400078e0250 */
[----:B------:R-:W-:Y:S02]  /*214b0*/  IMAD.IADD R76, R33, 0x1, R36 ;  /* 0x00000001214c7824 */ /* 0x000fe400078e0224 */
        /* <DEDUP_REMOVED lines=20> */
.L_x_11235:
[----:B------:R-:W-:Y:S05]  /*21600*/  BSYNC B4 ;  /* 0x0000000000047941 */ /* 0x000fea0003800000 */
.L_x_11234:
[----:B------:R-:W-:Y:S01]  /*21610*/  LOP3.LUT R33, RZ, R33, RZ, 0x33, !PT ;  /* 0x00000021ff217212 */ /* 0x000fe200078e33ff */
[----:B------:R-:W-:Y:S06]  /*21620*/  BRA `(.L_x_11236) ;  /* 0x0000000000287947 */ /* 0x000fec0003800000 */
.L_x_11233:
        /* <DEDUP_REMOVED lines=10> */
.L_x_11236:
[----:B------:R-:W-:Y:S05]  /*216d0*/  BSYNC B3 ;  /* 0x0000000000037941 */ /* 0x000fea0003800000 */
.L_x_11232:
[----:B------:R-:W-:-:S05]  /*216e0*/  IMAD R33, R8, R33, R79 ;  /* 0x0000002108217224 */ /* 0x000fca00078e024f */
[----:B------:R-:W-:Y:S02]  /*216f0*/  VIMNMX R38, R38, R33, !PT ;  /* 0x0000002126267248 */ /* 0x000fe40007fe0100 */
[----:B------:R-:W-:-:S07]  /*21700*/  VIADDMNMX R63, R33, R8, R63, PT ;  /* 0x00000008213f7246 */ /* 0x000fce000380013f */
.L_x_11231:
[----:B------:R-:W-:Y:S05]  /*21710*/  BSYNC B2 ;  /* 0x0000000000027941 */ /* 0x000fea0003800000 */
.L_x_11230:
        /* <DEDUP_REMOVED lines=9> */
[----:B-1----:R-:W-:Y:S02]  /*217b0*/  FSEL R67, R83, -INF , !P2 ;  /* 0xff80000053437808 */ /* 0x002fe40005000000 */
        /* <DEDUP_REMOVED lines=106> */
[----:B------:R-:W-:Y:S01]  /*21e60*/  FSEL R38, R69, -INF , !P6 ;  /* 0xff80000045267808 */ /* 0x000fe20007000000 */
[----:B------:R-:W-:Y:S01]  /*21e70*/  IMAD.IADD R69, R80, 0x1, R47 ;  /* 0x0000000150457824 */ /* 0x000fe200078e022f */
        /* <DEDUP_REMOVED lines=18> */
.L_x_11242:
[----:B------:R-:W-:Y:S05]  /*21fa0*/  BSYNC B4 ;  /* 0x0000000000047941 */ /* 0x000fea0003800000 */
.L_x_11241:
[----:B------:R-:W-:Y:S01]  /*21fb0*/  LOP3.LUT R9, RZ, R9, RZ, 0x33, !PT ;  /* 0x00000009ff097212 */ /* 0x000fe200078e33ff */
[----:B------:R-:W-:Y:S06]  /*21fc0*/  BRA `(.L_x_11243) ;  /* 0x0000000000287947 */ /* 0x000fec0003800000 */
.L_x_11240:
        /* <DEDUP_REMOVED lines=10> */
.L_x_11243:
[----:B------:R-:W-:Y:S05]  /*22070*/  BSYNC B3 ;  /* 0x0000000000037941 */ /* 0x000fea0003800000 */
.L_x_11239:
[----:B------:R-:W-:-:S05]  /*22080*/  IMAD R9, R8, R9, R79 ;  /* 0x0000000908097224 */ /* 0x000fca00078e024f */
[----:B------:R-:W-:Y:S02]  /*22090*/  VIADDMNMX R69, R9, R8, R69, PT ;  /* 0x0000000809457246 */ /* 0x000fe40003800145 */
[----:B------:R-:W-:-:S07]  /*220a0*/  VIMNMX R70, R70, R9, !PT ;  /* 0x0000000946467248 */ /* 0x000fce0007fe0100 */
.L_x_11238:
[----:B------:R-:W-:Y:S05]  /*220b0*/  BSYNC B2 ;  /* 0x0000000000027941 */ /* 0x000fea0003800000 */
.L_x_11237:
[----:B------:R-:W2:Y:S01]  /*220c0*/  LDL.64 R2, [R10+0x40] ;  /* 0x000040000a027983 */ /* 0x000ea20000100a00 */
[----:B------:R-:W-:Y:S02]  /*220d0*/  R2UR UR4, R4 ;  /* 0x00000000040472ca */ /* 0x000fe400000e0000 */
[----:B------:R-:W-:Y:S02]  /*220e0*/  R2UR UR5, R5 ;  /* 0x00000000050572ca */ /* 0x000fe400000e0000 */
[C---:B------:R-:W-:Y:S02]  /*220f0*/  ISETP.GT.AND P0, PT, R70.reuse, 0x1, !P0 ;  /* 0x000000014600780c */ /* 0x040fe40004704270 */
[----:B------:R-:W-:Y:S02]  /*22100*/  ISETP.GT.AND P1, PT, R70, 0x8, !P1 ;  /* 0x000000084600780c */ /* 0x000fe40004f24270 */
[C---:B------:R-:W-:Y:S02]  /*22110*/  ISETP.LT.OR P0, PT, R69.reuse, 0x2, P0 ;  /* 0x000000024500780c */ /* 0x040fe40000701670 */
[----:B------:R-:W-:-:S02]  /*22120*/  ISETP.LT.OR P1, PT, R69, 0x9, P1 ;  /* 0x000000094500780c */ /* 0x000fc40000f21670 */
[----:B------:R-:W-:Y:S02]  /*22130*/  FSEL R63, R15, -INF , !P0 ;  /* 0xff8000000f3f7808 */ /* 0x000fe40004000000 */
[----:B------:R-:W-:Y:S02]  /*22140*/  ISETP.NE.AND P0, PT, R71, RZ, PT ;  /* 0x000000ff4700720c */ /* 0x000fe40003f05270 */
[----:B------:R-:W-:Y:S02]  /*22150*/  FSEL R64, R21, -INF , !P1 ;  /* 0xff80000015407808 */ /* 0x000fe40004800000 */
[----:B------:R-:W-:Y:S02]  /*22160*/  ISETP.GT.AND P0, PT, R70, 0x9, !P0 ;  /* 0x000000094600780c */ /* 0x000fe40004704270 */
[----:B------:R-:W-:Y:S02]  /*22170*/  ISETP.NE.AND P1, PT, R84, RZ, PT ;  /* 0x000000ff5400720c */ /* 0x000fe40003f25270 */
[----:B------:R-:W-:-:S02]  /*22180*/  ISETP.LT.OR P0, PT, R69, 0xa, P0 ;  /* 0x0000000a4500780c */ /* 0x000fc40000701670 */
[----:B------:R-:W-:Y:S02]  /*22190*/  ISETP.NE.AND P6, PT, R85, RZ, PT ;  /* 0x000000ff5500720c */ /* 0x000fe40003fc5270 */
        /* <DEDUP_REMOVED lines=55> */
[----:B------:R-:W-:-:S04]  /*22510*/  ISETP.LT.OR P0, PT, R69, 0x1, P0 ;  /* 0x000000014500780c */ /* 0x000fc80000701670 */
[----:B------:R-:W-:Y:S02]  /*22520*/  FSEL R74, R7, -INF , !P0 ;  /* 0xff800000074a7808 */ /* 0x000fe40004000000 */
[----:B------:R-:W-:Y:S01]  /*22530*/  ISETP.NE.AND P0, PT, R100, RZ, PT ;  /* 0x000000ff6400720c */ /* 0x000fe20003f05270 */
[----:B--2---:R-:W2:Y:S03]  /*22540*/  LD.E.64 R8, desc[UR4][R2.64] ;  /* 0x0000000402087980 */ /* 0x004ea6000c101b00 */
[C---:B------:R-:W-:Y:S02]  /*22550*/  ISETP.GT.AND P0, PT, R70.reuse, 0x41, !P0 ;  /* 0x000000414600780c */ /* 0x040fe40004704270 */
[----:B------:R-:W-:Y:S02]  /*22560*/  ISETP.GT.AND P1, PT, R70, 0x48, !P1 ;  /* 0x000000484600780c */ /* 0x000fe40004f24270 */
[----:B------:R-:W-:-:S02]  /*22570*/  ISETP.LT.OR P0, PT, R69, 0x42, P0 ;  /* 0x000000424500780c */ /* 0x000fc40000701670 */
[C---:B------:R-:W-:Y:S02]  /*22580*/  ISETP.GT.AND P2, PT, R70.reuse, 0x49, !P2 ;  /* 0x000000494600780c */ /* 0x040fe40005744270 */
[C---:B------:R-:W-:Y:S02]  /*22590*/  ISETP.GT.AND P3, PT, R70.reuse, 0x50, !P3 ;  /* 0x000000504600780c */ /* 0x040fe40005f64270 */
[C---:B------:R-:W-:Y:S02]  /*225a0*/  ISETP.GT.AND P4, PT, R70.reuse, 0x51, !P4 ;  /* 0x000000514600780c */ /* 0x040fe40006784270 */
[C---:B------:R-:W-:Y:S02]  /*225b0*/  ISETP.GT.AND P5, PT, R70.reuse, 0x58, !P5 ;  /* 0x000000584600780c */ /* 0x040fe40006fa4270 */
[----:B------:R-:W-:Y:S02]  /*225c0*/  ISETP.GT.AND P6, PT, R70, 0x59, !P6 ;  /* 0x000000594600780c */ /* 0x000fe400077c4270 */
[----:B------:R-:W-:-:S02]  /*225d0*/  ISETP.LT.OR P1, PT, R69, 0x49, P1 ;  /* 0x000000494500780c */ /* 0x000fc40000f21670 */
[----:B------:R-:W-:Y:S02]  /*225e0*/  FSEL R70, R25, -INF , !P0 ;  /* 0xff80000019467808 */ /* 0x000fe40004000000 */
[----:B------:R-:W-:Y:S02]  /*225f0*/  ISETP.LT.OR P2, PT, R69, 0x4a, P2 ;  /* 0x0000004a4500780c */ /* 0x000fe40001741670 */
[----:B------:R-:W-:Y:S02]  /*22600*/  FSEL R71, R29, -INF , !P1 ;  /* 0xff8000001d477808 */ /* 0x000fe40004800000 */
[----:B------:R-:W-:Y:S02]  /*22610*/  ISETP.LT.OR P3, PT, R69, 0x51, P3 ;  /* 0x000000514500780c */ /* 0x000fe40001f61670 */
[----:B------:R-:W-:Y:S02]  /*22620*/  FSEL R75, R31, -INF , !P2 ;  /* 0xff8000001f4b7808 */ /* 0x000fe40005000000 */
[----:B------:R-:W-:-:S02]  /*22630*/  ISETP.LT.OR P4, PT, R69, 0x52, P4 ;  /* 0x000000524500780c */ /* 0x000fc40002781670 */
[----:B------:R-:W-:Y:S02]  /*22640*/  FSEL R72, R72, -INF , !P3 ;  /* 0xff80000048487808 */ /* 0x000fe40005800000 */
[----:B------:R-:W-:Y:S02]  /*22650*/  ISETP.LT.OR P5, PT, R69, 0x59, P5 ;  /* 0x000000594500780c */ /* 0x000fe40002fa1670 */
[----:B------:R-:W-:Y:S02]  /*22660*/  FSEL R51, R73, -INF , !P4 ;  /* 0xff80000049337808 */ /* 0x000fe40006000000 */
[----:B------:R-:W-:Y:S02]  /*22670*/  ISETP.LT.OR P6, PT, R69, 0x5a, P6 ;  /* 0x0000005a4500780c */ /* 0x000fe400037c1670 */
[----:B------:R-:W-:Y:S02]  /*22680*/  FSEL R45, R78, -INF , !P5 ;  /* 0xff8000004e2d7808 */ /* 0x000fe40006800000 */
[----:B------:R-:W-:Y:S01]  /*22690*/  R2UR UR6, R4 ;  /* 0x00000000040672ca */ /* 0x000fe200000e0000 */
[----:B------:R-:W3:Y:S01]  /*226a0*/  LD.E R78, desc[UR4][R2.64+0x20] ;  /* 0x00002004024e7980 */ /* 0x000ee2000c101900 */
[----:B------:R-:W-:-:S13]  /*226b0*/  R2UR UR7, R5 ;  /* 0x00000000050772ca */ /* 0x000fda00000e0000 */
[----:B------:R-:W4:Y:S01]  /*226c0*/  LD.E R27, desc[UR6][R2.64+0x14] ;  /* 0x00001406021b7980 */ /* 0x000f22000c101900 */
        /* <DEDUP_REMOVED lines=46> */
[----:B------:R-:W-:Y:S02]  /*229b0*/  FSEL R44, R95, -INF , !P6 ;  /* 0xff8000005f2c7808 */ /* 0x000fe40007000000 */
[----:B------:R-:W-:Y:S01]  /*229c0*/  FMNMX.FTZ R7, R45, R14, !PT ;  /* 0x0000000e2d077209 */ /* 0x000fe20007810000 */
[----:B------:R-:W0:Y:S03]  /*229d0*/  SHFL.BFLY PT, R15, R76, 0x2, 0x1f ;  /* 0x0c401f004c0f7f89 */ /* 0x000e2600000e0000 */
[----:B------:R-:W-:-:S05]  /*229e0*/  FMNMX.FTZ R77, R44, R7, !PT ;  /* 0x000000072c4d7209 */ /* 0x000fca0007810000 */
[----:B------:R1:W-:Y:S04]  /*229f0*/  ST.E.64 desc[UR4][R2.64], R76 ;  /* 0x0000004c02007985 */ /* 0x0003e8000c101b04 */
[----:B------:R-:W2:Y:S01]  /*22a00*/  LD.E R21, desc[UR6][R2.64+0x4] ;  /* 0x0000040602157980 */ /* 0x000ea2000c101900 */
[----:B0-----:R-:W-:-:S03]  /*22a10*/  FMNMX.FTZ R15, R76, R15, !PT ;  /* 0x0000000f4c0f7209 */ /* 0x001fc60007810000 */
[----:B-1----:R-:W4:Y:S04]  /*22a20*/  LD.E R76, desc[UR4][R2.64+0x10] ;  /* 0x00001004024c7980 */ /* 0x002f28000c101900 */
[----:B------:R-:W0:Y:S02]  /*22a30*/  SHFL.BFLY PT, R14, R15, 0x1, 0x1f ;  /* 0x0c201f000f0e7f89 */ /* 0x000e2400000e0000 */
[----:B0-----:R-:W-:-:S05]  /*22a40*/  FMNMX.FTZ R7, R15, R14, !PT ;  /* 0x0000000e0f077209 */ /* 0x001fca0007810000 */
[----:B------:R-:W-:Y:S04]  /*22a50*/  ST.E desc[UR4][R2.64], R7 ;  /* 0x0000000702007985 */ /* 0x000fe8000c101904 */
[----:B------:R-:W3:Y:S01]  /*22a60*/  LD.E R25, desc[UR6][R2.64] ;  /* 0x0000000602197980 */ /* 0x000ee2000c101900 */
[----:B------:R-:W-:Y:S02]  /*22a70*/  R2UR UR8, R4 ;  /* 0x00000000040872ca */ /* 0x000fe400000e0000 */
[----:B------:R-:W-:Y:S01]  /*22a80*/  R2UR UR9, R5 ;  /* 0x00000000050972ca */ /* 0x000fe200000e0000 */
[----:B--2---:R-:W0:Y:S02]  /*22a90*/  SHFL.BFLY PT, R14, R21, 0x2, 0x1f ;  /* 0x0c401f00150e7f89 */ /* 0x004e2400000e0000 */
[----:B0-----:R-:W-:-:S05]  /*22aa0*/  FMNMX.FTZ R14, R14, R21, !PT ;  /* 0x000000150e0e7209 */ /* 0x001fca0007810000 */
[----:B------:R-:W0:Y:S01]  /*22ab0*/  SHFL.BFLY PT, R15, R14, 0x1, 0x1f ;  /* 0x0c201f000e0f7f89 */ /* 0x000e2200000e0000 */
[C---:B---3--:R-:W-:Y:S02]  /*22ac0*/  FSETP.NEU.FTZ.AND P0, PT, R25.reuse, -INF , PT ;  /* 0xff8000001900780b */ /* 0x048fe40003f1d000 */
[----:B0-----:R-:W-:Y:S02]  /*22ad0*/  FMNMX.FTZ R15, R14, R15, !PT ;  /* 0x0000000f0e0f7209 */ /* 0x001fe40007810000 */
[----:B------:R-:W-:Y:S02]  /*22ae0*/  FSEL R7, R25, RZ, P0 ;  /* 0x000000ff19077208 */ /* 0x000fe40000000000 */
[----:B------:R-:W-:-:S03]  /*22af0*/  FSETP.NEU.FTZ.AND P0, PT, R15, -INF , PT ;  /* 0xff8000000f00780b */ /* 0x000fc60003f1d000 */
[----:B------:R-:W-:Y:S01]  /*22b00*/  FADD.FTZ R7, R8, -R7 ;  /* 0x8000000708077221 */ /* 0x000fe20000010000 */
[----:B------:R-:W-:-:S03]  /*22b10*/  FSEL R8, R15, RZ, P0 ;  /* 0x000000ff0f087208 */ /* 0x000fc60000000000 */
[----:B------:R-:W-:Y:S02]  /*22b20*/  FMUL.FTZ R7, R7, R78 ;  /* 0x0000004e07077220 */ /* 0x000fe40000410000 */
[----:B------:R-:W-:-:S04]  /*22b30*/  FADD.FTZ R9, R9, -R8 ;  /* 0x8000000809097221 */ /* 0x000fc80000010000 */
[----:B------:R-:W-:Y:S01]  /*22b40*/  FMUL.FTZ R78, R78, R9 ;  /* 0x000000094e4e7220 */ /* 0x000fe20000410000 */
[----:B------:R-:W4:Y:S08]  /*22b50*/  MUFU.EX2 R7, R7 ;  /* 0x0000000700077308 */ /* 0x000f300000000800 */
[----:B------:R-:W0:Y:S01]  /*22b60*/  MUFU.EX2 R14, R78 ;  /* 0x0000004e000e7308 */ /* 0x000e220000000800 */
[----:B------:R-:W-:Y:S01]  /*22b70*/  ST.E desc[UR4][R2.64+0x4], R15 ;  /* 0x0000040f02007985 */ /* 0x000fe2000c101904 */
[----:B----4-:R-:W-:Y:S01]  /*22b80*/  FMUL.FTZ R21, R7, R76 ;  /* 0x0000004c07157220 */ /* 0x010fe20000410000 */
[----:B0-----:R-:W-:-:S04]  /*22b90*/  FMUL.FTZ R25, R14, R27 ;  /* 0x0000001b0e197220 */ /* 0x001fc80000410000 */
[----:B------:R-:W-:Y:S04]  /*22ba0*/  ST.E desc[UR6][R2.64+0x10], R21 ;  /* 0x0000101502007985 */ /* 0x000fe8000c101906 */
[----:B------:R0:W-:Y:S04]  /*22bb0*/  ST.E desc[UR8][R2.64+0x14], R25 ;  /* 0x0000141902007985 */ /* 0x0001e8000c101908 */
[----:B------:R-:W2:Y:S04]  /*22bc0*/  LDL.64 R8, [R10+0x40] ;  /* 0x000040000a087983 */ /* 0x000ea80000100a00 */
[----:B--2---:R-:W0:Y:S04]  /*22bd0*/  LD.E R69, desc[UR6][R8.64+0x20] ;  /* 0x0000200608457980 */ /* 0x004e28000c101900 */
[----:B------:R-:W0:Y:S04]  /*22be0*/  LD.E R27, desc[UR4][R8.64] ;  /* 0x00000004081b7980 */ /* 0x000e28000c101900 */
[----:B------:R-:W2:Y:S04]  /*22bf0*/  LD.E R76, desc[UR4][R8.64+0x4] ;  /* 0x00000404084c7980 */ /* 0x000ea8000c101900 */
[----:B------:R-:W3:Y:S04]  /*22c00*/  LD.E R73, desc[UR4][R8.64+0x10] ;  /* 0x0000100408497980 */ /* 0x000ee8000c101900 */
[----:B------:R-:W4:Y:S01]  /*22c10*/  LD.E R78, desc[UR6][R8.64+0x14] ;  /* 0x00001406084e7980 */ /* 0x000f22000c101900 */
[C---:B0-----:R-:W-:Y:S01]  /*22c20*/  FMUL.FTZ R2, R27.reuse, R69 ;  /* 0x000000451b027220 */ /* 0x041fe20000410000 */
[----:B------:R-:W-:Y:S01]  /*22c30*/  FSETP.NEU.FTZ.AND P0, PT, R27, -INF , PT ;  /* 0xff8000001b00780b */ /* 0x000fe20003f1d000 */
[----:B--2---:R-:W-:-:S03]  /*22c40*/  FMUL.FTZ R3, R69, R76 ;  /* 0x0000004c45037220 */ /* 0x004fc60000410000 */
[----:B------:R-:W-:Y:S02]  /*22c50*/  FSEL R2, R2, RZ, P0 ;  /* 0x000000ff02027208 */ /* 0x000fe40000000000 */
[----:B------:R-:W-:-:S04]  /*22c60*/  FSETP.NEU.FTZ.AND P0, PT, R76, -INF , PT ;  /* 0xff8000004c00780b */ /* 0x000fc80003f1d000 */
[----:B------:R-:W-:Y:S01]  /*22c70*/  FSEL R3, R3, RZ, P0 ;  /* 0x000000ff03037208 */ /* 0x000fe20000000000 */
[-CC-:B------:R-:W-:Y:S01]  /*22c80*/  FFMA.FTZ R172, R83, R69.reuse, -R2.reuse ;  /* 0x0000004553ac7223 */ /* 0x180fe20000010802 */
[----:B------:R-:W-:-:S03]  /*22c90*/  FFMA.FTZ R15, R68, R69, -R2 ;  /* 0x00000045440f7223 */ /* 0x000fc60000010802 */
[-CC-:B------:R-:W-:Y:S01]  /*22ca0*/  FFMA.FTZ R173, R74, R69.reuse, -R3.reuse ;  /* 0x000000454aad7223 */ /* 0x180fe20000010803 */
[-CC-:B------:R-:W-:Y:S01]  /*22cb0*/  FFMA.FTZ R170, R30, R69.reuse, -R2.reuse ;  /* 0x000000451eaa7223 */ /* 0x180fe20000010802 */
[-CC-:B------:R-:W-:Y:S01]  /*22cc0*/  FFMA.FTZ R30, R63, R69.reuse, -R3.reuse ;  /* 0x000000453f1e7223 */ /* 0x180fe20000010803 */
[----:B------:R-:W3:Y:S01]  /*22cd0*/  MUFU.EX2 R172, R172 ;  /* 0x000000ac00ac7308 */ /* 0x000ee20000000800 */
[-CC-:B------:R-:W-:Y:S01]  /*22ce0*/  FFMA.FTZ R174, R67, R69.reuse, -R2.reuse ;  /* 0x0000004543ae7223 */ /* 0x180fe20000010802 */
[-C--:B------:R-:W-:Y:S01]  /*22cf0*/  FFMA.FTZ R175, R64, R69.reuse, -R3 ;  /* 0x0000004540af7223 */ /* 0x080fe20000010803 */
[----:B------:R-:W-:-:S05]  /*22d00*/  FFMA.FTZ R166, R41, R69, -R2 ;  /* 0x0000004529a67223 */ /* 0x000fca0000010802 */
[----:B------:R-:W4:Y:S01]  /*22d10*/  MUFU.EX2 R173, R173 ;  /* 0x000000ad00ad7308 */ /* 0x000f220000000800 */
[-CC-:B------:R-:W-:Y:S01]  /*22d20*/  FFMA.FTZ R41, R36, R69.reuse, -R2.reuse ;  /* 0x0000004524297223 */ /* 0x180fe20000010802 */
[-C--:B------:R-:W-:Y:S01]  /*22d30*/  FFMA.FTZ R21, R66, R69.reuse, -R2 ;  /* 0x0000004542157223 */ /* 0x080fe20000010802 */
[----:B------:R-:W-:-:S05]  /*22d40*/  FFMA.FTZ R36, R60, R69, -R3 ;  /* 0x000000453c247223 */ /* 0x000fca0000010803 */
[----:B------:R-:W0:Y:S01]  /*22d50*/  MUFU.EX2 R15, R15 ;  /* 0x0000000f000f7308 */ /* 0x000e220000000800 */
[-C--:B------:R-:W-:Y:S01]  /*22d60*/  FFMA.FTZ R152, R65, R69.reuse, -R2 ;  /* 0x0000004541987223 */ /* 0x080fe20000010802 */
[----:B------:R-:W-:-:S06]  /*22d70*/  FFMA.FTZ R153, R54, R69, -R3 ;  /* 0x0000004536997223 */ /* 0x000fcc0000010803 */
[----:B------:R-:W1:Y:S01]  /*22d80*/  MUFU.EX2 R30, R30 ;  /* 0x0000001e001e7308 */ /* 0x000e620000000800 */
[-CC-:B------:R-:W-:Y:S01]  /*22d90*/  FFMA.FTZ R164, R43, R69.reuse, -R2.reuse ;  /* 0x000000452ba47223 */ /* 0x180fe20000010802 */
[----:B------:R-:W-:-:S06]  /*22da0*/  FFMA.FTZ R43, R38, R69, -R2 ;  /* 0x00000045262b7223 */ /* 0x000fcc0000010802 */
[----:B------:R-:W2:Y:S01]  /*22db0*/  MUFU.EX2 R174, R174 ;  /* 0x000000ae00ae7308 */ /* 0x000ea20000000800 */
[-C--:B------:R-:W-:Y:S01]  /*22dc0*/  FFMA.FTZ R25, R62, R69.reuse, -R2 ;  /* 0x000000453e197223 */ /* 0x080fe20000010802 */
[----:B------:R-:W-:-:S06]  /*22dd0*/  FFMA.FTZ R38, R52, R69, -R3 ;  /* 0x0000004534267223 */ /* 0x000fcc0000010803 */
[----:B------:R-:W2:Y:S01]  /*22de0*/  MUFU.EX2 R175, R175 ;  /* 0x000000af00af7308 */ /* 0x000ea20000000800 */
[-CC-:B------:R-:W-:Y:S01]  /*22df0*/  FFMA.FTZ R154, R61, R69.reuse, -R2.reuse ;  /* 0x000000453d9a7223 */ /* 0x180fe20000010802 */
[-CC-:B------:R-:W-:Y:S01]  /*22e00*/  FFMA.FTZ R27, R59, R69.reuse, -R2.reuse ;  /* 0x000000453b1b7223 */ /* 0x180fe20000010802 */
[-CC-:B------:R-:W-:Y:S01]  /*22e10*/  FFMA.FTZ R156, R58, R69.reuse, -R2.reuse ;  /* 0x000000453a9c7223 */ /* 0x180fe20000010802 */
[-CC-:B------:R-:W-:Y:S01]  /*22e20*/  FFMA.FTZ R29, R57, R69.reuse, -R2.reuse ;  /* 0x00000045391d7223 */ /* 0x180fe20000010802 */
[----:B------:R-:W-:-:S03]  /*22e30*/  FFMA.FTZ R158, R56, R69, -R2 ;  /* 0x00000045389e7223 */ /* 0x000fc60000010802 */
        /* <DEDUP_REMOVED lines=9> */
[-C--:B------:R-:W-:Y:S01]  /*22ed0*/  FFMA.FTZ R168, R40, R69.reuse, -R2 ;  /* 0x0000004528a87223 */ /* 0x080fe20000010802 */
[-C--:B------:R-:W-:Y:S01]  /*22ee0*/  FFMA.FTZ R157, R47, R69.reuse, -R3 ;  /* 0x000000452f9d7223 */ /* 0x080fe20000010803 */
[----:B---3--:R-:W-:Y:S01]  /*22ef0*/  FADD.FTZ R2, R172, R73 ;  /* 0x00000049ac027221 */ /* 0x008fe20000010000 */
[----:B----4-:R-:W-:Y:S02]  /*22f00*/  FADD.FTZ R47, R173, R78 ;  /* 0x0000004ead2f7221 */ /* 0x010fe40000010000 */
[----:B------:R-:W3:Y:S01]  /*22f10*/  MUFU.EX2 R152, R152 ;  /* 0x0000009800987308 */ /* 0x000ee20000000800 */
[----:B------:R-:W-:Y:S01]  /*22f20*/  FFMA.FTZ R155, R50, R69, -R3 ;  /* 0x00000045329b7223 */ /* 0x000fe20000010803 */
[----:B0-----:R-:W-:Y:S01]  /*22f30*/  FADD.FTZ R49, R15, R2 ;  /* 0x000000020f317221 */ /* 0x001fe20000010000 */
[----:B-1----:R-:W-:-:S05]  /*22f40*/  FADD.FTZ R2, R30, R47 ;  /* 0x0000002f1e027221 */ /* 0x002fca0000010000 */
[----:B------:R-:W0:Y:S01]  /*22f50*/  MUFU.EX2 R153, R153 ;  /* 0x0000009900997308 */ /* 0x000e220000000800 */
[-CC-:B------:R-:W-:Y:S01]  /*22f60*/  FFMA.FTZ R40, R48, R69.reuse, -R3.reuse ;  /* 0x0000004530287223 */ /* 0x180fe20000010803 */
[-CC-:B------:R-:W-:Y:S01]  /*22f70*/  FFMA.FTZ R163, R24, R69.reuse, -R3.reuse ;  /* 0x0000004518a37223 */ /* 0x180fe20000010803 */
[----:B------:R-:W-:-:S05]  /*22f80*/  FFMA.FTZ R24, R26, R69, -R3 ;  /* 0x000000451a187223 */ /* 0x000fca0000010803 */
[----:B------:R-:W1:Y:S01]  /*22f90*/  MUFU.EX2 R25, R25 ;  /* 0x0000001900197308 */ /* 0x000e620000000800 */
[----:B--2---:R-:W-:Y:S01]  /*22fa0*/  FADD.FTZ R26, R174, R49 ;  /* 0x00000031ae1a7221 */ /* 0x004fe20000010000 */
[----:B------:R-:W-:-:S06]  /*22fb0*/  FADD.FTZ R47, R175, R2 ;  /* 0x00000002af2f7221 */ /* 0x000fcc0000010000 */
[----:B------:R-:W2:Y:S01]  /*22fc0*/  MUFU.EX2 R38, R38 ;  /* 0x0000002600267308 */ /* 0x000ea20000000800 */
[----:B------:R-:W-:Y:S01]  /*22fd0*/  FADD.FTZ R49, R21, R26 ;  /* 0x0000001a15317221 */ /* 0x000fe20000010000 */
[----:B------:R-:W-:-:S06]  /*22fe0*/  FADD.FTZ R2, R36, R47 ;  /* 0x0000002f24027221 */ /* 0x000fcc0000010000 */
[----:B------:R-:W4:Y:S01]  /*22ff0*/  MUFU.EX2 R154, R154 ;  /* 0x0000009a009a7308 */ /* 0x000f220000000800 */
[----:B------:R-:W-:-:S07]  /*23000*/  FFMA.FTZ R42, R42, R69, -R3 ;  /* 0x000000452a2a7223 */ /* 0x000fce0000010803 */
[----:B------:R-:W4:Y:S01]  /*23010*/  MUFU.EX2 R155, R155 ;  /* 0x0000009b009b7308 */ /* 0x000f220000000800 */
[----:B------:R-:W-:Y:S01]  /*23020*/  FFMA.FTZ R165, R20, R69, -R3 ;  /* 0x0000004514a57223 */ /* 0x000fe20000010803 */
[----:B---3--:R-:W-:Y:S01]  /*23030*/  FADD.FTZ R20, R152, R49 ;  /* 0x0000003198147221 */ /* 0x008fe20000010000 */
[----:B0-----:R-:W-:-:S05]  /*23040*/  FADD.FTZ R47, R153, R2 ;  /* 0x00000002992f7221 */ /* 0x001fca0000010000 */
[----:B------:R-:W0:Y:S01]  /*23050*/  MUFU.EX2 R27, R27 ;  /* 0x0000001b001b7308 */ /* 0x000e220000000800 */
[----:B------:R-:W-:-:S07]  /*23060*/  FFMA.FTZ R159, R46, R69, -R3 ;  /* 0x000000452e9f7223 */ /* 0x000fce0000010803 */
[----:B------:R-:W3:Y:S01]  /*23070*/  MUFU.EX2 R40, R40 ;  /* 0x0000002800287308 */ /* 0x000ee20000000800 */
[----:B-1----:R-:W-:Y:S01]  /*23080*/  FADD.FTZ R49, R25, R20 ;  /* 0x0000001419317221 */ /* 0x002fe20000010000 */
[----:B--2---:R-:W-:-:S06]  /*23090*/  FADD.FTZ R2, R38, R47 ;  /* 0x0000002f26027221 */ /* 0x004fcc0000010000 */
[----:B------:R-:W1:Y:S01]  /*230a0*/  MUFU.EX2 R156, R156 ;  /* 0x0000009c009c7308 */ /* 0x000e620000000800 */
[----:B------:R-:W-:-:S07]  /*230b0*/  FFMA.FTZ R34, R34, R69, -R3 ;  /* 0x0000004522227223 */ /* 0x000fce0000010803 */
[----:B------:R-:W2:Y:S01]  /*230c0*/  MUFU.EX2 R157, R157 ;  /* 0x0000009d009d7308 */ /* 0x000ea20000000800 */
[----:B----4-:R-:W-:Y:S01]  /*230d0*/  FADD.FTZ R26, R154, R49 ;  /* 0x000000319a1a7221 */ /* 0x010fe20000010000 */
[----:B------:R-:W-:-:S06]  /*230e0*/  FADD.FTZ R47, R155, R2 ;  /* 0x000000029b2f7221 */ /* 0x000fcc0000010000 */
[----:B------:R-:W4:Y:S01]  /*230f0*/  MUFU.EX2 R29, R29 ;  /* 0x0000001d001d7308 */ /* 0x000f220000000800 */
[----:B------:R-:W-:-:S07]  /*23100*/  FFMA.FTZ R161, R32, R69, -R3 ;  /* 0x0000004520a17223 */ /* 0x000fce0000010803 */
[----:B------:R-:W4:Y:S01]  /*23110*/  MUFU.EX2 R42, R42 ;  /* 0x0000002a002a7308 */ /* 0x000f220000000800 */
[----:B0-----:R-:W-:Y:S01]  /*23120*/  FADD.FTZ R49, R27, R26 ;  /* 0x0000001a1b317221 */ /* 0x001fe20000010000 */
[----:B---3--:R-:W-:-:S06]  /*23130*/  FADD.FTZ R2, R40, R47 ;  /* 0x0000002f28027221 */ /* 0x008fcc0000010000 */
[----:B------:R-:W0:Y:S01]  /*23140*/  MUFU.EX2 R158, R158 ;  /* 0x0000009e009e7308 */ /* 0x000e220000000800 */
[----:B------:R-:W-:-:S07]  /*23150*/  FFMA.FTZ R28, R28, R69, -R3 ;  /* 0x000000451c1c7223 */ /* 0x000fce0000010803 */
[----:B------:R-:W3:Y:S01]  /*23160*/  MUFU.EX2 R159, R159 ;  /* 0x0000009f009f7308 */ /* 0x000ee20000000800 */
[----:B-1----:R-:W-:Y:S01]  /*23170*/  FADD.FTZ R26, R156, R49 ;  /* 0x000000319c1a7221 */ /* 0x002fe20000010000 */
[----:B--2---:R-:W-:-:S06]  /*23180*/  FADD.FTZ R47, R157, R2 ;  /* 0x000000029d2f7221 */ /* 0x004fcc0000010000 */
[----:B------:R-:W1:Y:S08]  /*23190*/  MUFU.EX2 R31, R31 ;  /* 0x0000001f001f7308 */ /* 0x000e700000000800 */
[----:B------:R-:W2:Y:S01]  /*231a0*/  MUFU.EX2 R34, R34 ;  /* 0x0000002200227308 */ /* 0x000ea20000000800 */
[----:B----4-:R-:W-:Y:S01]  /*231b0*/  FADD.FTZ R49, R29, R26 ;  /* 0x0000001a1d317221 */ /* 0x010fe20000010000 */
[----:B------:R-:W-:-:S06]  /*231c0*/  FADD.FTZ R2, R42, R47 ;  /* 0x0000002f2a027221 */ /* 0x000fcc0000010000 */
[----:B------:R-:W4:Y:S08]  /*231d0*/  MUFU.EX2 R160, R160 ;  /* 0x000000a000a07308 */ /* 0x000f300000000800 */
[----:B------:R-:W4:Y:S01]  /*231e0*/  MUFU.EX2 R161, R161 ;  /* 0x000000a100a17308 */ /* 0x000f220000000800 */
[----:B0-----:R-:W-:Y:S01]  /*231f0*/  FADD.FTZ R32, R158, R49 ;  /* 0x000000319e207221 */ /* 0x001fe20000010000 */
[----:B---3--:R-:W-:-:S06]  /*23200*/  FADD.FTZ R47, R159, R2 ;  /* 0x000000029f2f7221 */ /* 0x008fcc0000010000 */
[----:B------:R-:W0:Y:S08]  /*23210*/  MUFU.EX2 R33, R33 ;  /* 0x0000002100217308 */ /* 0x000e300000000800 */
        /* <DEDUP_REMOVED lines=26> */
[----:B------:R-:W-:Y:S01]  /*233c0*/  FFMA.FTZ R171, R45, R69, -R3 ;  /* 0x000000452dab7223 */ /* 0x000fe20000010803 */
[----:B0-----:R-:W-:Y:S01]  /*233d0*/  FADD.FTZ R46, R164, R49 ;  /* 0x00000031a42e7221 */ /* 0x001fe20000010000 */
[----:B---3--:R-:W-:-:S05]  /*233e0*/  FADD.FTZ R45, R165, R2 ;  /* 0x00000002a52d7221 */ /* 0x008fca0000010000 */
        /* <DEDUP_REMOVED lines=17> */
[----:B------:R-:W1:Y:S08]  /*23500*/  MUFU.EX2 R43, R43 ;  /* 0x0000002b002b7308 */ /* 0x000e700000000800 */
[----:B------:R-:W2:Y:S01]  /*23510*/  MUFU.EX2 R44, R44 ;  /* 0x0000002c002c7308 */ /* 0x000ea20000000800 */
[----:B----4-:R-:W-:Y:S01]  /*23520*/  FADD.FTZ R45, R41, R46 ;  /* 0x0000002e292d7221 */ /* 0x010fe20000010000 */
[----:B------:R-:W-:-:S03]  /*23530*/  FADD.FTZ R2, R32, R3 ;  /* 0x0000000320027221 */ /* 0x000fc60000010000 */
[----:B0-----:R-:W-:Y:S01]  /*23540*/  FADD.FTZ R46, R170, R45 ;  /* 0x0000002daa2e7221 */ /* 0x001fe20000010000 */
[----:B---3--:R-:W-:-:S03]  /*23550*/  FADD.FTZ R3, R171, R2 ;  /* 0x00000002ab037221 */ /* 0x008fc60000010000 */
[----:B-1----:R-:W-:Y:S01]  /*23560*/  FADD.FTZ R45, R43, R46 ;  /* 0x0000002e2b2d7221 */ /* 0x002fe20000010000 */
[----:B--2---:R-:W-:-:S04]  /*23570*/  FADD.FTZ R47, R44, R3 ;  /* 0x000000032c2f7221 */ /* 0x004fc80000010000 */
[----:B------:R-:W-:Y:S04]  /*23580*/  ST.E desc[UR4][R8.64+0x10], R45 ;  /* 0x0000102d08007985 */ /* 0x000fe8000c101904 */
[----:B------:R0:W-:Y:S04]  /*23590*/  ST.E desc[UR6][R8.64+0x14], R47 ;  /* 0x0000142f08007985 */ /* 0x0001e8000c101906 */
[----:B------:R-:W2:Y:S01]  /*235a0*/  LDL.64 R2, [R10+0x50] ;  /* 0x000050000a027983 */ /* 0x000ea20000100a00 */
        /* <DEDUP_REMOVED lines=8> */
[----:B--2---:R-:W2:Y:S04]  /*23630*/  LD.E R88, desc[UR4][R2.64] ;  /* 0x0000000402587980 */ /* 0x004ea8000c101900 */
[----:B------:R-:W3:Y:S04]  /*23640*/  LD.E R90, desc[UR6][R2.64+0x4] ;  /* 0x00000406025a7980 */ /* 0x000ee8000c101900 */
        /* <DEDUP_REMOVED lines=35> */
[----:B------:R-:W-:-:S03]  /*23880*/  R2UR UR18, R4 ;  /* 0x00000000041272ca */ /* 0x000fc600000e0000 */
[----:B------:R-:W4:Y:S01]  /*23890*/  LD.E R76, desc[UR4][R2.64+0x124] ;  /* 0x00012404024c7980 */ /* 0x000f22000c101900 */
[----:B------:R-:W-:-:S03]  /*238a0*/  R2UR UR19, R5 ;  /* 0x00000000051372ca */ /* 0x000fc600000e0000 */
[----:B------:R-:W4:Y:S01]  /*238b0*/  LD.E R72, desc[UR14][R2.64+0x130] ;  /* 0x0001300e02487980 */ /* 0x000f22000c101900 */
[----:B------:R-:W-:-:S03]  /*238c0*/  R2UR UR20, R4 ;  /* 0x00000000041472ca */ /* 0x000fc600000e0000 */
[----:B------:R-:W4:Y:S01]  /*238d0*/  LD.E R74, desc[UR16][R2.64+0x134] ;  /* 0x00013410024a7980 */ /* 0x000f22000c101900 */
[----:B------:R-:W-:-:S03]  /*238e0*/  R2UR UR21, R5 ;  /* 0x00000000051572ca */ /* 0x000fc600000e0000 */
[----:B------:R-:W4:Y:S01]  /*238f0*/  LD.E R70, desc[UR6][R2.64+0x140] ;  /* 0x0001400602467980 */ /* 0x000f22000c101900 */
[C---:B------:R-:W-:Y:S02]  /*23900*/  R2UR UR22, R4.reuse ;  /* 0x00000000041672ca */ /* 0x040fe400000e0000 */
        /* <DEDUP_REMOVED lines=12> */
[----:B0-----:R-:W4:Y:S04]  /*239d0*/  LD.E R8, desc[UR12][R2.64+0x190] ;  /* 0x0001900c02087980 */ /* 0x001f28000c101900 */
        /* <DEDUP_REMOVED lines=26> */
[----:B--2---:R-:W-:-:S03]  /*23b80*/  FMUL.FTZ R9, R7, R88 ;  /* 0x0000005807097220 */ /* 0x004fc60000410000 */
[----:B------:R-:W2:Y:S04]  /*23b90*/  LD.E R93, desc[UR22][R2.64+0xd8] ;  /* 0x0000d816025d7980 */ /* 0x000ea8000c101900 */
[----:B------:R-:W2:Y:S01]  /*23ba0*/  LD.E R88, desc[UR20][R2.64+0x1b0] ;  /* 0x0001b01402587980 */ /* 0x000ea2000c101900 */
[C---:B---3--:R-:W-:Y:S01]  /*23bb0*/  FMUL.FTZ R45, R7.reuse, R90 ;  /* 0x0000005a072d7220 */ /* 0x048fe20000410000 */
[C---:B----4-:R-:W-:Y:S02]  /*23bc0*/  FMUL.FTZ R47, R7.reuse, R92 ;  /* 0x0000005c072f7220 */ /* 0x050fe40000410000 */
[----:B------:R-:W3:Y:S04]  /*23bd0*/  LD.E R90, desc[UR18][R2.64+0x1e4] ;  /* 0x0001e412025a7980 */ /* 0x000ee8000c101900 */
[----:B------:R-:W4:Y:S01]  /*23be0*/  LD.E R92, desc[UR16][R2.64+0x1e0] ;  /* 0x0001e010025c7980 */ /* 0x000f22000c101900 */
[----:B------:R-:W-:-:S03]  /*23bf0*/  FMUL.FTZ R49, R7, R104 ;  /* 0x0000006807317220 */ /* 0x000fc60000410000 */
[----:B------:R0:W-:Y:S04]  /*23c00*/  ST.E desc[UR6][R2.64+0x4], R45 ;  /* 0x0000042d02007985 */ /* 0x0001e8000c101906 */
[----:B------:R-:W4:Y:S01]  /*23c10*/  LD.E R104, desc[UR12][R2.64+0x1f4] ;  /* 0x0001f40c02687980 */ /* 0x000f22000c101900 */
[----:B------:R-:W-:-:S03]  /*23c20*/  FMUL.FTZ R55, R7, R110 ;  /* 0x0000006e07377220 */ /* 0x000fc60000410000 */
[----:B------:R1:W-:Y:S04]  /*23c30*/  ST.E desc[UR4][R2.64], R9 ;  /* 0x0000000902007985 */ /* 0x0003e8000c101904 */
[----:B0-----:R-:W4:Y:S01]  /*23c40*/  LD.E R45, desc[UR14][R2.64+0x8] ;  /* 0x0000080e022d7980 */ /* 0x001f22000c101900 */
[----:B------:R-:W-:-:S03]  /*23c50*/  FMUL.FTZ R57, R7, R112 ;  /* 0x0000007007397220 */ /* 0x000fc60000410000 */
[----:B------:R0:W-:Y:S04]  /*23c60*/  ST.E desc[UR8][R2.64+0x10], R47 ;  /* 0x0000102f02007985 */ /* 0x0001e8000c101908 */
[----:B-1----:R-:W4:Y:S01]  /*23c70*/  LD.E R9, desc[UR22][R2.64+0xc] ;  /* 0x00000c1602097980 */ /* 0x002f22000c101900 */
[----:B------:R-:W-:-:S03]  /*23c80*/  FMUL.FTZ R53, R7, R108 ;  /* 0x0000006c07357220 */ /* 0x000fc60000410000 */
[----:B------:R1:W-:Y:S04]  /*23c90*/  ST.E desc[UR4][R2.64+0x14], R49 ;  /* 0x0000143102007985 */ /* 0x0003e8000c101904 */
[----:B0-----:R-:W4:Y:S04]  /*23ca0*/  LD.E R47, desc[UR18][R2.64+0x1c] ;  /* 0x00001c12022f7980 */ /* 0x001f28000c101900 */
[----:B------:R0:W-:Y:S04]  /*23cb0*/  ST.E desc[UR8][R2.64+0x24], R55 ;  /* 0x0000243702007985 */ /* 0x0001e8000c101908 */
[----:B-1----:R-:W4:Y:S01]  /*23cc0*/  LD.E R49, desc[UR24][R2.64+0x28] ;  /* 0x0000281802317980 */ /* 0x002f22000c101900 */
[----:B------:R-:W-:-:S03]  /*23cd0*/  FMUL.FTZ R85, R7, R118 ;  /* 0x0000007607557220 */ /* 0x000fc60000410000 */
[----:B------:R1:W-:Y:S04]  /*23ce0*/  ST.E desc[UR10][R2.64+0x30], R57 ;  /* 0x0000303902007985 */ /* 0x0003e8000c10190a */
[----:B0-----:R-:W4:Y:S01]  /*23cf0*/  LD.E R55, desc[UR18][R2.64+0x4c] ;  /* 0x00004c1202377980 */ /* 0x001f22000c101900 */
[----:B------:R-:W-:-:S03]  /*23d00*/  FMUL.FTZ R81, R7, R114 ;  /* 0x0000007207517220 */ /* 0x000fc60000410000 */
[----:B------:R0:W-:Y:S04]  /*23d10*/  ST.E desc[UR6][R2.64+0x20], R53 ;  /* 0x0000203502007985 */ /* 0x0001e8000c101906 */
[----:B-1----:R-:W4:Y:S01]  /*23d20*/  LD.E R57, desc[UR22][R2.64+0x5c] ;  /* 0x00005c1602397980 */ /* 0x002f22000c101900 */
[C---:B------:R-:W-:Y:S01]  /*23d30*/  FMUL.FTZ R83, R7.reuse, R116 ;  /* 0x0000007407537220 */ /* 0x040fe20000410000 */
[C---:B------:R-:W-:Y:S01]  /*23d40*/  FMUL.FTZ R87, R7.reuse, R120 ;  /* 0x0000007807577220 */ /* 0x040fe20000410000 */
[C---:B------:R-:W-:Y:S01]  /*23d50*/  FMUL.FTZ R109, R7.reuse, R128 ;  /* 0x00000080076d7220 */ /* 0x040fe20000410000 */
[C---:B------:R-:W-:Y:S01]  /*23d60*/  FMUL.FTZ R105, R7.reuse, R124 ;  /* 0x0000007c07697220 */ /* 0x040fe20000410000 */
[C---:B------:R-:W-:Y:S01]  /*23d70*/  FMUL.FTZ R107, R7.reuse, R126 ;  /* 0x0000007e076b7220 */ /* 0x040fe20000410000 */
[----:B------:R-:W4:Y:S04]  /*23d80*/  LD.E R103, desc[UR24][R2.64+0xdc] ;  /* 0x0000dc1802677980 */ /* 0x000f28000c101900 */
[----:B0-----:R-:W4:Y:S04]  /*23d90*/  LD.E R53, desc[UR12][R2.64+0x68] ;  /* 0x0000680c02357980 */ /* 0x001f28000c101900 */
[----:B------:R0:W-:Y:S04]  /*23da0*/  ST.E desc[UR8][R2.64+0x44], R85 ;  /* 0x0000445502007985 */ /* 0x0001e8000c101908 */
[----:B------:R1:W-:Y:S04]  /*23db0*/  ST.E desc[UR4][R2.64+0x34], R81 ;  /* 0x0000345102007985 */ /* 0x0003e8000c101904 */
[----:B------:R1:W-:Y:S01]  /*23dc0*/  ST.E desc[UR6][R2.64+0x40], R83 ;  /* 0x0000405302007985 */ /* 0x0003e2000c101906 */
[----:B0-----:R-:W-:-:S03]  /*23dd0*/  FMUL.FTZ R85, R7, R122 ;  /* 0x0000007a07557220 */ /* 0x001fc60000410000 */
[----:B------:R0:W-:Y:S04]  /*23de0*/  ST.E desc[UR10][R2.64+0x50], R87 ;  /* 0x0000505702007985 */ /* 0x0001e8000c10190a */
[----:B-1----:R-:W4:Y:S04]  /*23df0*/  LD.E R81, desc[UR6][R2.64+0x9c] ;  /* 0x00009c0602517980 */ /* 0x002f28000c101900 */
[----:B------:R-:W4:Y:S04]  /*23e00*/  LD.E R83, desc[UR12][R2.64+0xac] ;  /* 0x0000ac0c02537980 */ /* 0x000f28000c101900 */
[----:B------:R1:W-:Y:S04]  /*23e10*/  ST.E desc[UR4][R2.64+0x54], R85 ;  /* 0x0000545502007985 */ /* 0x0003e8000c101904 */
[----:B0-----:R-:W4:Y:S04]  /*23e20*/  LD.E R87, desc[UR16][R2.64+0xbc] ;  /* 0x0000bc1002577980 */ /* 0x001f28000c101900 */
[----:B------:R-:W4:Y:S04]  /*23e30*/  LD.E R97, desc[UR10][R2.64+0xe8] ;  /* 0x0000e80a02617980 */ /* 0x000f28000c101900 */
[----:B-1----:R-:W4:Y:S01]  /*23e40*/  LD.E R85, desc[UR18][R2.64+0xc8] ;  /* 0x0000c81202557980 */ /* 0x002f22000c101900 */
[----:B------:R-:W-:-:S03]  /*23e50*/  FMUL.FTZ R117, R7, R130 ;  /* 0x0000008207757220 */ /* 0x000fc60000410000 */
[----:B------:R-:W4:Y:S04]  /*23e60*/  LD.E R101, desc[UR12][R2.64+0xec] ;  /* 0x0000ec0c02657980 */ /* 0x000f28000c101900 */
[----:B------:R0:W-:Y:S04]  /*23e70*/  ST.E desc[UR8][R2.64+0x70], R109 ;  /* 0x0000706d02007985 */ /* 0x0001e8000c101908 */
[----:B------:R-:W4:Y:S04]  /*23e80*/  LD.E R99, desc[UR14][R2.64+0xf8] ;  /* 0x0000f80e02637980 */ /* 0x000f28000c101900 */
[----:B------:R1:W-:Y:S04]  /*23e90*/  ST.E desc[UR4][R2.64+0x60], R105 ;  /* 0x0000606902007985 */ /* 0x0003e8000c101904 */
[----:B0-----:R-:W4:Y:S01]  /*23ea0*/  LD.E R109, desc[UR16][R2.64+0xfc] ;  /* 0x0000fc10026d7980 */ /* 0x001f22000c101900 */
[----:B------:R-:W-:-:S03]  /*23eb0*/  FMUL.FTZ R127, R7, R134 ;  /* 0x00000086077f7220 */ /* 0x000fc60000410000 */
[----:B------:R0:W-:Y:S04]  /*23ec0*/  ST.E desc[UR6][R2.64+0x64], R107 ;  /* 0x0000646b02007985 */ /* 0x0001e8000c101906 */
[----:B-1----:R-:W4:Y:S01]  /*23ed0*/  LD.E R105, desc[UR18][R2.64+0x108] ;  /* 0x0001081202697980 */ /* 0x002f22000c101900 */
[----:B------:R-:W-:-:S03]  /*23ee0*/  FMUL.FTZ R125, R7, R132 ;  /* 0x00000084077d7220 */ /* 0x000fc60000410000 */
[----:B------:R-:W4:Y:S04]  /*23ef0*/  LD.E R115, desc[UR10][R2.64+0x118] ;  /* 0x0001180a02737980 */ /* 0x000f28000c101900 */
[----:B0-----:R-:W4:Y:S04]  /*23f00*/  LD.E R107, desc[UR20][R2.64+0x10c] ;  /* 0x00010c14026b7980 */ /* 0x001f28000c101900 */
[----:B------:R-:W4:Y:S04]  /*23f10*/  LD.E R111, desc[UR12][R2.64+0x11c] ;  /* 0x00011c0c026f7980 */ /* 0x000f28000c101900 */
[----:B------:R-:W4:Y:S04]  /*23f20*/  LD.E R113, desc[UR14][R2.64+0x128] ;  /* 0x0001280e02717980 */ /* 0x000f28000c101900 */
[----:B------:R0:W-:Y:S04]  /*23f30*/  ST.E desc[UR4][R2.64+0x74], R117 ;  /* 0x0000747502007985 */ /* 0x0001e8000c101904 */
[----:B------:R-:W4:Y:S01]  /*23f40*/  LD.E R123, desc[UR16][R2.64+0x12c] ;  /* 0x00012c10027b7980 */ /* 0x000f22000c101900 */
[----:B------:R-:W-:-:S03]  /*23f50*/  FMUL.FTZ R139, R7, R136 ;  /* 0x00000088078b7220 */ /* 0x000fc60000410000 */
[----:B------:R-:W4:Y:S04]  /*23f60*/  LD.E R121, desc[UR20][R2.64+0x13c] ;  /* 0x00013c1402797980 */ /* 0x000f28000c101900 */
[----:B0-----:R-:W4:Y:S04]  /*23f70*/  LD.E R117, desc[UR18][R2.64+0x138] ;  /* 0x0001381202757980 */ /* 0x001f28000c101900 */
[----:B------:R0:W-:Y:S04]  /*23f80*/  ST.E desc[UR8][R2.64+0x84], R127 ;  /* 0x0000847f02007985 */ /* 0x0001e8000c101908 */
[----:B------:R-:W4:Y:S01]  /*23f90*/  LD.E R119, desc[UR22][R2.64+0x148] ;  /* 0x0001481602777980 */ /* 0x000f22000c101900 */
[----:B------:R-:W-:-:S03]  /*23fa0*/  FMUL.FTZ R141, R7, R138 ;  /* 0x0000008a078d7220 */ /* 0x000fc60000410000 */
[----:B------:R1:W-:Y:S04]  /*23fb0*/  ST.E desc[UR6][R2.64+0x80], R125 ;  /* 0x0000807d02007985 */ /* 0x0003e8000c101906 */
[----:B0-----:R-:W4:Y:S04]  /*23fc0*/  LD.E R127, desc[UR8][R2.64+0x14c] ;  /* 0x00014c08027f7980 */ /* 0x001f28000c101900 */
[----:B------:R-:W4:Y:S04]  /*23fd0*/  LD.E R137, desc[UR12][R2.64+0x15c] ;  /* 0x00015c0c02897980 */ /* 0x000f28000c101900 */
[----:B-1----:R-:W4:Y:S01]  /*23fe0*/  LD.E R125, desc[UR10][R2.64+0x158] ;  /* 0x0001580a027d7980 */ /* 0x002f22000c101900 */
[----:B------:R-:W-:-:S03]  /*23ff0*/  FMUL.FTZ R143, R7, R140 ;  /* 0x0000008c078f7220 */ /* 0x000fc60000410000 */
[----:B------:R-:W4:Y:S04]  /*24000*/  LD.E R129, desc[UR14][R2.64+0x168] ;  /* 0x0001680e02817980 */ /* 0x000f28000c101900 */
[----:B------:R-:W4:Y:S01]  /*24010*/  LD.E R135, desc[UR16][R2.64+0x16c] ;  /* 0x00016c1002877980 */ /* 0x000f22000c101900 */
[----:B------:R-:W-:-:S03]  /*24020*/  FMUL.FTZ R151, R7, R142 ;  /* 0x0000008e07977220 */ /* 0x000fc60000410000 */
[----:B------:R-:W4:Y:S04]  /*24030*/  LD.E R133, desc[UR18][R2.64+0x178] ;  /* 0x0001781202857980 */ /* 0x000f28000c101900 */
[----:B------:R0:W-:Y:S04]  /*24040*/  ST.E desc[UR4][R2.64+0x90], R139 ;  /* 0x0000908b02007985 */ /* 0x0001e8000c101904 */
        /* <DEDUP_REMOVED lines=8> */
[----:B------:R-:W4:Y:S01]  /*240d0*/  LD.E R145, desc[UR16][R2.64+0x1a8] ;  /* 0x0001a81002917980 */ /* 0x000f22000c101900 */
[----:B------:R-:W-:-:S03]  /*240e0*/  FMUL.FTZ R187, R7, R146 ;  /* 0x0000009207bb7220 */ /* 0x000fc60000410000 */
[----:B------:R1:W-:Y:S04]  /*240f0*/  ST.E desc[UR6][R2.64+0xa4], R151 ;  /* 0x0000a49702007985 */ /* 0x0003e8000c101906 */
[----:B0-----:R-:W4:Y:S04]  /*24100*/  LD.E R143, desc[UR18][R2.64+0x1ac] ;  /* 0x0001ac12028f7980 */ /* 0x001f28000c101900 */
[----:B------:R-:W4:Y:S04]  /*24110*/  LD.E R177, desc[UR20][R2.64+0x1b8] ;  /* 0x0001b81402b17980 */ /* 0x000f28000c101900 */
[----:B-1----:R-:W4:Y:S04]  /*24120*/  LD.E R151, desc[UR22][R2.64+0x1bc] ;  /* 0x0001bc1602977980 */ /* 0x002f28000c101900 */
[----:B------:R-:W4:Y:S04]  /*24130*/  LD.E R183, desc[UR10][R2.64+0x1c8] ;  /* 0x0001c80a02b77980 */ /* 0x000f28000c101900 */
[----:B------:R-:W4:Y:S04]  /*24140*/  LD.E R179, desc[UR12][R2.64+0x1cc] ;  /* 0x0001cc0c02b37980 */ /* 0x000f28000c101900 */
[----:B------:R-:W4:Y:S04]  /*24150*/  LD.E R181, desc[UR14][R2.64+0x1d8] ;  /* 0x0001d80e02b57980 */ /* 0x000f28000c101900 */
[----:B------:R0:W-:Y:S04]  /*24160*/  ST.E desc[UR4][R2.64+0xb0], R185 ;  /* 0x0000b0b902007985 */ /* 0x0001e8000c101904 */
[----:B------:R-:W4:Y:S04]  /*24170*/  LD.E R191, desc[UR16][R2.64+0x1dc] ;  /* 0x0001dc1002bf7980 */ /* 0x000f28000c101900 */
[----:B------:R1:W-:Y:S04]  /*24180*/  ST.E desc[UR6][R2.64+0xb4], R187 ;  /* 0x0000b4bb02007985 */ /* 0x0003e8000c101906 */
[----:B0-----:R-:W4:Y:S04]  /*24190*/  LD.E R185, desc[UR18][R2.64+0x1e8] ;  /* 0x0001e81202b97980 */ /* 0x001f28000c101900 */
[----:B------:R-:W4:Y:S04]  /*241a0*/  LD.E R189, desc[UR20][R2.64+0x1ec] ;  /* 0x0001ec1402bd7980 */ /* 0x000f28000c101900 */
[----:B-1----:R-:W4:Y:S04]  /*241b0*/  LD.E R187, desc[UR22][R2.64+0x1f8] ;  /* 0x0001f81602bb7980 */ /* 0x002f28000c101900 */
[----:B------:R-:W4:Y:S01]  /*241c0*/  LD.E R193, desc[UR24][R2.64+0x1fc] ;  /* 0x0001fc1802c17980 */ /* 0x000f22000c101900 */
[C---:B------:R-:W-:Y:S01]  /*241d0*/  FMUL.FTZ R195, R7.reuse, R148 ;  /* 0x0000009407c37220 */ /* 0x040fe20000410000 */
[C---:B------:R-:W-:Y:S01]  /*241e0*/  FMUL.FTZ R197, R7.reuse, R150 ;  /* 0x0000009607c57220 */ /* 0x040fe20000410000 */
[----:B------:R-:W-:-:S03]  /*241f0*/  FMUL.FTZ R199, R7, R178 ;  /* 0x000000b207c77220 */ /* 0x000fc60000410000 */
[----:B------:R0:W-:Y:S01]  /*24200*/  ST.E desc[UR8][R2.64+0xc0], R195 ;  /* 0x0000c0c302007985 */ /* 0x0001e2000c101908 */
[C---:B------:R-:W-:Y:S01]  /*24210*/  FMUL.FTZ R201, R7.reuse, R180 ;  /* 0x000000b407c97220 */ /* 0x040fe20000410000 */
[C---:B------:R-:W-:Y:S01]  /*24220*/  FMUL.FTZ R203, R7.reuse, R182 ;  /* 0x000000b607cb7220 */ /* 0x040fe20000410000 */
[C---:B------:R-:W-:Y:S01]  /*24230*/  FMUL.FTZ R205, R7.reuse, R184 ;  /* 0x000000b807cd7220 */ /* 0x040fe20000410000 */
[----:B------:R1:W-:Y:S01]  /*24240*/  ST.E desc[UR4][R2.64+0xc4], R197 ;  /* 0x0000c4c502007985 */ /* 0x0003e2000c101904 */
[C---:B------:R-:W-:Y:S01]  /*24250*/  FMUL.FTZ R207, R7.reuse, R86 ;  /* 0x0000005607cf7220 */ /* 0x040fe20000410000 */
[C---:B0-----:R-:W-:Y:S02]  /*24260*/  FMUL.FTZ R195, R7.reuse, R176 ;  /* 0x000000b007c37220 */ /* 0x041fe40000410000 */
[----:B------:R0:W-:Y:S01]  /*24270*/  ST.E desc[UR8][R2.64+0xd4], R199 ;  /* 0x0000d4c702007985 */ /* 0x0001e2000c101908 */
[----:B-1----:R-:W-:-:S03]  /*24280*/  FMUL.FTZ R197, R7, R186 ;  /* 0x000000ba07c57220 */ /* 0x002fc60000410000 */
[----:B------:R1:W-:Y:S04]  /*24290*/  ST.E desc[UR6][R2.64+0xd0], R195 ;  /* 0x0000d0c302007985 */ /* 0x0003e8000c101906 */
[----:B------:R2:W-:Y:S04]  /*242a0*/  ST.E desc[UR10][R2.64+0xe0], R201 ;  /* 0x0000e0c902007985 */ /* 0x0005e8000c10190a */
[----:B------:R3:W-:Y:S01]  /*242b0*/  ST.E desc[UR12][R2.64+0xe4], R203 ;  /* 0x0000e4cb02007985 */ /* 0x0007e2000c10190c */
[C---:B0-----:R-:W-:Y:S01]  /*242c0*/  FMUL.FTZ R199, R7.reuse, R78 ;  /* 0x0000004e07c77220 */ /* 0x041fe20000410000 */
[----:B-1----:R-:W-:-:S02]  /*242d0*/  FMUL.FTZ R195, R7, R84 ;  /* 0x0000005407c37220 */ /* 0x002fc40000410000 */
[----:B------:R0:W-:Y:S01]  /*242e0*/  ST.E desc[UR14][R2.64+0xf0], R205 ;  /* 0x0000f0cd02007985 */ /* 0x0001e2000c10190e */
[----:B--2---:R-:W-:-:S03]  /*242f0*/  FMUL.FTZ R201, R7, R82 ;  /* 0x0000005207c97220 */ /* 0x004fc60000410000 */
[----:B------:R1:W-:Y:S01]  /*24300*/  ST.E desc[UR4][R2.64+0xf4], R197 ;  /* 0x0000f4c502007985 */ /* 0x0003e2000c101904 */
[----:B---3--:R-:W-:-:S03]  /*24310*/  FMUL.FTZ R203, R7, R80 ;  /* 0x0000005007cb7220 */ /* 0x008fc60000410000 */
[----:B------:R2:W-:Y:S04]  /*24320*/  ST.E desc[UR16][R2.64+0x100], R207 ;  /* 0x000100cf02007985 */ /* 0x0005e8000c101910 */
[----:B------:R3:W-:Y:S01]  /*24330*/  ST.E desc[UR6][R2.64+0x104], R195 ;  /* 0x000104c302007985 */ /* 0x0007e2000c101906 */
[C---:B0-----:R-:W-:Y:S01]  /*24340*/  FMUL.FTZ R205, R7.reuse, R72 ;  /* 0x0000004807cd7220 */ /* 0x041fe20000410000 */
[C---:B-1----:R-:W-:Y:S02]  /*24350*/  FMUL.FTZ R197, R7.reuse, R76 ;  /* 0x0000004c07c57220 */ /* 0x042fe40000410000 */
[----:B------:R0:W-:Y:S01]  /*24360*/  ST.E desc[UR8][R2.64+0x110], R199 ;  /* 0x000110c702007985 */ /* 0x0001e2000c101908 */
[----:B--2---:R-:W-:-:S03]  /*24370*/  FMUL.FTZ R207, R7, R74 ;  /* 0x0000004a07cf7220 */ /* 0x004fc60000410000 */
[----:B------:R1:W-:Y:S01]  /*24380*/  ST.E desc[UR10][R2.64+0x114], R201 ;  /* 0x000114c902007985 */ /* 0x0003e2000c10190a */
[----:B---3--:R-:W-:-:S03]  /*24390*/  FMUL.FTZ R195, R7, R70 ;  /* 0x0000004607c37220 */ /* 0x008fc60000410000 */
[----:B------:R2:W-:Y:S01]  /*243a0*/  ST.E desc[UR12][R2.64+0x120], R203 ;  /* 0x000120cb02007985 */ /* 0x0005e2000c10190c */
[----:B0-----:R-:W-:-:S03]  /*243b0*/  FMUL.FTZ R199, R7, R66 ;  /* 0x0000004207c77220 */ /* 0x001fc60000410000 */
[----:B------:R0:W-:Y:S01]  /*243c0*/  ST.E desc[UR4][R2.64+0x124], R197 ;  /* 0x000124c502007985 */ /* 0x0001e2000c101904 */
[----:B-1----:R-:W-:-:S03]  /*243d0*/  FMUL.FTZ R201, R7, R68 ;  /* 0x0000004407c97220 */ /* 0x002fc60000410000 */
[----:B------:R1:W-:Y:S01]  /*243e0*/  ST.E desc[UR14][R2.64+0x130], R205 ;  /* 0x000130cd02007985 */ /* 0x0003e2000c10190e */
[----:B--2---:R-:W-:-:S03]  /*243f0*/  FMUL.FTZ R203, R7, R58 ;  /* 0x0000003a07cb7220 */ /* 0x004fc60000410000 */
        /* <DEDUP_REMOVED lines=34> */
[----:B------:R-:W-:Y:S01]  /*24620*/  ST.E desc[UR8][R2.64+0x1c0], R199 ;  /* 0x0001c0c702007985 */ /* 0x000fe2000c101908 */
[----:B----4-:R-:W-:-:S03]  /*24630*/  FMUL.FTZ R195, R7, R92 ;  /* 0x0000005c07c37220 */ /* 0x010fc60000410000 */
[----:B------:R-:W-:Y:S01]  /*24640*/  ST.E desc[UR10][R2.64+0x1c4], R201 ;  /* 0x0001c4c902007985 */ /* 0x000fe2000c10190a */
[C---:B------:R-:W-:Y:S01]  /*24650*/  FMUL.FTZ R45, R14.reuse, R45 ;  /* 0x0000002d0e2d7220 */ /* 0x040fe20000410000 */
[C---:B0-----:R-:W-:Y:S02]  /*24660*/  FMUL.FTZ R197, R7.reuse, R106 ;  /* 0x0000006a07c57220 */ /* 0x041fe40000410000 */
[----:B------:R-:W-:Y:S01]  /*24670*/  ST.E desc[UR12][R2.64+0x1d0], R203 ;  /* 0x0001d0cb02007985 */ /* 0x000fe2000c10190c */
[----:B------:R-:W-:Y:S01]  /*24680*/  FMUL.FTZ R7, R7, R104 ;  /* 0x0000006807077220 */ /* 0x000fe20000410000 */
[C---:B------:R-:W-:Y:S02]  /*24690*/  FMUL.FTZ R9, R14.reuse, R9 ;  /* 0x000000090e097220 */ /* 0x040fe40000410000 */
[----:B------:R-:W-:Y:S01]  /*246a0*/  ST.E desc[UR14][R2.64+0x1d4], R205 ;  /* 0x0001d4cd02007985 */ /* 0x000fe2000c10190e */
[C---:B------:R-:W-:Y:S01]  /*246b0*/  FMUL.FTZ R51, R14.reuse, R51 ;  /* 0x000000330e337220 */ /* 0x040fe20000410000 */
[----:B------:R-:W-:-:S02]  /*246c0*/  FMUL.FTZ R47, R14, R47 ;  /* 0x0000002f0e2f7220 */ /* 0x000fc40000410000 */
[----:B------:R-:W-:Y:S01]  /*246d0*/  ST.E desc[UR6][R2.64+0x1e0], R195 ;  /* 0x0001e0c302007985 */ /* 0x000fe2000c101906 */
[----:B------:R-:W-:-:S03]  /*246e0*/  FMUL.FTZ R49, R14, R49 ;  /* 0x000000310e317220 */ /* 0x000fc60000410000 */
        /* <DEDUP_REMOVED lines=12> */
[----:B------:R0:W-:Y:S01]  /*247b0*/  ST.E desc[UR14][R2.64+0x1c], R47 ;  /* 0x00001c2f02007985 */ /* 0x0001e2000c10190e */
        /* <DEDUP_REMOVED lines=105> */
[----:B------:R1:W-:Y:S04]  /*24e50*/  ST.E desc[UR4][R2.64+0x1c8], R183 ;  /* 0x0001c8b702007985 */ /* 0x0003e8000c101904 */
[----:B------:R1:W-:Y:S04]  /*24e60*/  ST.E desc[UR8][R2.64+0x1cc], R179 ;  /* 0x0001ccb302007985 */ /* 0x0003e8000c101908 */
[----:B------:R1:W-:Y:S04]  /*24e70*/  ST.E desc[UR10][R2.64+0x1d8], R181 ;  /* 0x0001d8b502007985 */ /* 0x0003e8000c10190a */
[----:B------:R1:W-:Y:S04]  /*24e80*/  ST.E desc[UR6][R2.64+0x1dc], R191 ;  /* 0x0001dcbf02007985 */ /* 0x0003e8000c101906 */
[----:B------:R1:W-:Y:S04]  /*24e90*/  ST.E desc[UR12][R2.64+0x1e8], R185 ;  /* 0x0001e8b902007985 */ /* 0x0003e8000c10190c */
[----:B------:R1:W-:Y:S04]  /*24ea0*/  ST.E desc[UR14][R2.64+0x1ec], R189 ;  /* 0x0001ecbd02007985 */ /* 0x0003e8000c10190e */
[----:B------:R1:W-:Y:S04]  /*24eb0*/  ST.E desc[UR16][R2.64+0x1f8], R187 ;  /* 0x0001f8bb02007985 */ /* 0x0003e8000c101910 */
[----:B------:R1:W-:Y:S04]  /*24ec0*/  ST.E desc[UR18][R2.64+0x1fc], R193 ;  /* 0x0001fcc102007985 */ /* 0x0003e8000c101912 */
[----:B0-----:R-:W2:Y:S04]  /*24ed0*/  LDL.64 R46, [R10+0x58] ;  /* 0x000058000a2e7983 */ /* 0x001ea80000100a00 */
[----:B------:R-:W3:Y:S04]  /*24ee0*/  LDL.64 R8, [R10] ;  /* 0x000000000a087983 */ /* 0x000ee80000100a00 */
[----:B--2---:R-:W2:Y:S01]  /*24ef0*/  LD.E R45, desc[UR4][R46.64] ;  /* 0x000000042e2d7980 */ /* 0x004ea2000c101900 */
[----:B------:R-:W-:Y:S03]  /*24f00*/  BSSY B2, `(.L_x_11244) ;  /* 0x000001f000027945 */ /* 0x000fe60003800000 */
[----:B---3--:R1:W5:Y:S01]  /*24f10*/  LD.E R7, desc[UR4][R8.64] ;  /* 0x0000000408077980 */ /* 0x008362000c101900 */
[----:B------:R-:W-:-:S03]  /*24f20*/  F2FP.F16.F32.PACK_AB R172, R15, R172 ;  /* 0x000000ac0fac723e */ /* 0x000fc600000000ff */
[----:B------:R1:W5:Y:S01]  /*24f30*/  LD.E R14, desc[UR6][R8.64+0x4] ;  /* 0x00000406080e7980 */ /* 0x000362000c101900 */
        /* <DEDUP_REMOVED lines=23> */
[----:B--2---:R-:W-:-:S04]  /*250b0*/  LOP3.LUT R45, R45, 0x1, RZ, 0xfc, !PT ;  /* 0x000000012d2d7812 */ /* 0x004fc800078efcff */
[----:B------:R-:W-:-:S13]  /*250c0*/  ISETP.NE.AND P0, PT, R45, 0x3, PT ;  /* 0x000000032d00780c */ /* 0x000fda0003f05270 */
[----:B-1----:R-:W-:Y:S05]  /*250d0*/  @!P0 BRA `(.L_x_11245) ;  /* 0x0000000000048947 */ /* 0x002fea0003800000 */
[----:B------:R-:W-:Y:S01]  /*250e0*/  BPT.TRAP 0x1 ;  /* 0x000000040000795c */ /* 0x000fe20000300000 */
.L_x_11245:
[----:B------:R-:W-:Y:S05]  /*250f0*/  BSYNC B2 ;  /* 0x0000000000027941 */ /* 0x000fea0003800000 */
.L_x_11244:
        /* <DEDUP_REMOVED lines=17> */
.L_x_11247:
[----:B------:R-:W-:Y:S05]  /*25210*/  BSYNC B2 ;  /* 0x0000000000027941 */ /* 0x000fea0003800000 */
.L_x_11246:
        /* <DEDUP_REMOVED lines=10> */
.L_x_11249:
[----:B------:R-:W-:Y:S05]  /*252c0*/  BSYNC B2 ;  /* 0x0000000000027941 */ /* 0x000fea0003800000 */
.L_x_11248:
[----:B0----5:R-:W2:Y:S01]  /*252d0*/  LDL.64 R2, [R10+0x50] ;  /* 0x000050000a027983 */ /* 0x021ea20000100a00 */
[----:B------:R-:W-:Y:S01]  /*252e0*/  LEA.HI R6, R6, 0x8, RZ, 0x19 ;  /* 0x0000000806067811 */ /* 0x000fe200078fc8ff */
[----:B------:R-:W-:Y:S05]  /*252f0*/  WARPSYNC.ALL ;  /* 0x0000000000007948 */ /* 0x000fea0003800000 */
[----:B------:R0:W-:Y:S01]  /*25300*/  BAR.SYNC.DEFER_BLOCKING R6, 0x100 ;  /* 0x000400060000751d */ /* 0x0001e20000010000 */
[----:B------:R-:W-:Y:S02]  /*25310*/  R2UR UR4, R4 ;  /* 0x00000000040472ca */ /* 0x000fe400000e0000 */
[----:B------:R-:W-:-:S02]  /*25320*/  R2UR UR5, R5 ;  /* 0x00000000050572ca */ /* 0x000fc400000e0000 */
[C---:B------:R-:W-:Y:S01]  /*25330*/  R2UR UR6, R4.reuse ;  /* 0x00000000040672ca */ /* 0x040fe200000e0000 */
[----:B------:R-:W3:Y:S01]  /*25340*/  LDL.64 R14, [R10] ;  /* 0x000000000a0e7983 */ /* 0x000ee20000100a00 */
[C---:B------:R-:W-:Y:S02]  /*25350*/  R2UR UR7, R5.reuse ;  /* 0x00000000050772ca */ /* 0x040fe400000e0000 */
[C---:B------:R-:W-:Y:S01]  /*25360*/  R2UR UR8, R4.reuse ;  /* 0x00000000040872ca */ /* 0x040fe200000e0000 */
[----:B0-----:R-:W4:Y:S01]  /*25370*/  LDL.64 R6, [R10+0x70] ;  /* 0x000070000a067983 */ /* 0x001f220000100a00 */
[C---:B------:R-:W-:Y:S02]  /*25380*/  R2UR UR9, R5.reuse ;  /* 0x00000000050972ca */ /* 0x040fe400000e0000 */
[----:B------:R-:W-:Y:S01]  /*25390*/  R2UR UR10, R4 ;  /* 0x00000000040a72ca */ /* 0x000fe200000e0000 */
[----:B------:R-:W4:Y:S01]  /*253a0*/  LDL.64 R8, [R10+0x60] ;  /* 0x000060000a087983 */ /* 0x000f220000100a00 */
        /* <DEDUP_REMOVED lines=19> */
[----:B--2---:R-:W2:Y:S01]  /*254e0*/  LD.E R21, desc[UR4][R2.64] ;  /* 0x0000000402157980 */ /* 0x004ea2000c101900 */
[----:B------:R-:W-:-:S02]  /*254f0*/  R2UR UR4, R4 ;  /* 0x00000000040472ca */ /* 0x000fc400000e0000 */
[C---:B------:R-:W-:Y:S01]  /*25500*/  R2UR UR5, R5.reuse ;  /* 0x00000000050572ca */ /* 0x040fe200000e0000 */
[----:B------:R-:W2:Y:S01]  /*25510*/  LD.E R25, desc[UR6][R2.64+0x4] ;  /* 0x0000040602197980 */ /* 0x000ea2000c101900 */
[C---:B------:R-:W-:Y:S02]  /*25520*/  R2UR UR6, R4.reuse ;  /* 0x00000000040672ca */ /* 0x040fe400000e0000 */
[C---:B------:R-:W-:Y:S01]  /*25530*/  R2UR UR7, R5.reuse ;  /* 0x00000000050772ca */ /* 0x040fe200000e0000 */
[----:B------:R-:W2:Y:S01]  /*25540*/  LD.E R27, desc[UR8][R2.64+0x8] ;  /* 0x00000808021b7980 */ /* 0x000ea2000c101900 */
[C---:B------:R-:W-:Y:S02]  /*25550*/  R2UR UR8, R4.reuse ;  /* 0x00000000040872ca */ /* 0x040fe400000e0000 */
[----:B------:R-:W-:Y:S01]  /*25560*/  R2UR UR9, R5 ;  /* 0x00000000050972ca */ /* 0x000fe200000e0000 */
[----:B------:R-:W2:Y:S01]  /*25570*/  LD.E R29, desc[UR10][R2.64+0xc] ;  /* 0x00000c0a021d7980 */ /* 0x000ea2000c101900 */
        /* <DEDUP_REMOVED lines=100> */
[----:B------:R-:W-:Y:S01]  /*25bc0*/  R2UR UR27, R5 ;  /* 0x00000000051b72ca */ /* 0x000fe200000e0000 */
        /* <DEDUP_REMOVED lines=13> */
[----:B------:R-:W-:-:S02]  /*25ca0*/  R2UR UR4, R4 ;  /* 0x00000000040472ca */ /* 0x000fc400000e0000 */
[C---:B------:R-:W-:Y:S02]  /*25cb0*/  R2UR UR5, R5.reuse ;  /* 0x00000000050572ca */ /* 0x040fe400000e0000 */
[C---:B------:R-:W-:Y:S02]  /*25cc0*/  R2UR UR6, R4.reuse ;  /* 0x00000000040672ca */ /* 0x040fe400000e0000 */
[C---:B------:R-:W-:Y:S02]  /*25cd0*/  R2UR UR7, R5.reuse ;  /* 0x00000000050772ca */ /* 0x040fe400000e0000 */
[----:B------:R-:W-:Y:S02]  /*25ce0*/  R2UR UR8, R4 ;  /* 0x00000000040872ca */ /* 0x000fe400000e0000 */
[----:B------:R-:W-:-:S05]  /*25cf0*/  R2UR UR9, R5 ;  /* 0x00000000050972ca */ /* 0x000fca00000e0000 */
[----:B---3--:R-:W3:Y:S01]  /*25d00*/  LD.E R15, desc[UR4][R14.64] ;  /* 0x000000040e0f7980 */ /* 0x008ee2000c101900 */
[C---:B------:R-:W-:Y:S02]  /*25d10*/  R2UR UR4, R4.reuse ;  /* 0x00000000040472ca */ /* 0x040fe400000e0000 */
[C---:B------:R-:W-:Y:S02]  /*25d20*/  R2UR UR5, R5.reuse ;  /* 0x00000000050572ca */ /* 0x040fe400000e0000 */
[C---:B------:R-:W-:Y:S02]  /*25d30*/  R2UR UR10, R4.reuse ;  /* 0x00000000040a72ca */ /* 0x040fe400000e0000 */
[C---:B------:R-:W-:Y:S02]  /*25d40*/  R2UR UR11, R5.reuse ;  /* 0x00000000050b72ca */ /* 0x040fe400000e0000 */
[----:B------:R-:W-:Y:S02]  /*25d50*/  R2UR UR12, R4 ;  /* 0x00000000040c72ca */ /* 0x000fe400000e0000 */
[----:B------:R-:W-:-:S02]  /*25d60*/  R2UR UR13, R5 ;  /* 0x00000000050d72ca */ /* 0x000fc400000e0000 */
[C---:B------:R-:W-:Y:S02]  /*25d70*/  R2UR UR14, R4.reuse ;  /* 0x00000000040e72ca */ /* 0x040fe400000e0000 */
[C---:B------:R-:W-:Y:S01]  /*25d80*/  R2UR UR15, R5.reuse ;  /* 0x00000000050f72ca */ /* 0x040fe200000e0000 */
[----:B----4-:R-:W3:Y:S01]  /*25d90*/  LD.E.64 R6, desc[UR4][R6.64] ;  /* 0x0000000406067980 */ /* 0x010ee2000c101b00 */
        /* <DEDUP_REMOVED lines=16> */
[----:B--2---:R0:W-:Y:S01]  /*25ea0*/  ST.E desc[UR6][R2.64], R21 ;  /* 0x0000001502007985 */ /* 0x0041e2000c101906 */
        /* <DEDUP_REMOVED lines=125> */
[----:B0-----:R-:W4:Y:S01]  /*26680*/  LD.E R21, desc[UR28][R2.64+0xc8] ;  /* 0x0000c81c02157980 */ /* 0x001f22000c101900 */
[----:B------:R-:W-:-:S02]  /*26690*/  R2UR UR4, R4 ;  /* 0x00000000040472ca */ /* 0x000fc400000e0000 */
        /* <DEDUP_REMOVED lines=16> */
[----:B------:R-:W4:Y:S01]  /*267a0*/  LD.E R29, desc[UR6][R2.64+0xd4] ;  /* 0x0000d406021d7980 */ /* 0x000f22000c101900 */
[C---:B------:R-:W-:Y:S02]  /*267b0*/  R2UR UR4, R4.reuse ;  /* 0x00000000040472ca */ /* 0x040fe400000e0000 */
[C---:B------:R-:W-:Y:S02]  /*267c0*/  R2UR UR5, R5.reuse ;  /* 0x00000000050572ca */ /* 0x040fe400000e0000 */
[----:B------:R-:W-:Y:S02]  /*267d0*/  R2UR UR6, R4 ;  /* 0x00000000040672ca */ /* 0x000fe400000e0000 */
[----:B------:R-:W-:-:S09]  /*267e0*/  R2UR UR7, R5 ;  /* 0x00000000050772ca */ /* 0x000fd200000e0000 */
[----:B----4-:R4:W-:Y:S04]  /*267f0*/  ST.E desc[UR4][R2.64+0xd4], R29 ;  /* 0x0000d41d02007985 */ /* 0x0109e8000c101904 */
[----:B0-----:R-:W3:Y:S01]  /*26800*/  LD.E R21, desc[UR6][R2.64+0xd8] ;  /* 0x0000d80602157980 */ /* 0x001ee2000c101900 */
[C---:B------:R-:W-:Y:S02]  /*26810*/  R2UR UR4, R4.reuse ;  /* 0x00000000040472ca */ /* 0x040fe400000e0000 */
[C---:B------:R-:W-:Y:S02]  /*26820*/  R2UR UR5, R5.reuse ;  /* 0x00000000050572ca */ /* 0x040fe400000e0000 */
[----:B------:R-:W-:Y:S02]  /*26830*/  R2UR UR6, R4 ;  /* 0x00000000040672ca */ /* 0x000fe400000e0000 */
[----:B------:R-:W-:-:S09]  /*26840*/  R2UR UR7, R5 ;  /* 0x00000000050772ca */ /* 0x000fd200000e0000 */
[----:B---3--:R0:W-:Y:S04]  /*26850*/  ST.E desc[UR4][R2.64+0xd8], R21 ;  /* 0x0000d81502007985 */ /* 0x0081e8000c101904 */
[----:B-1----:R-:W3:Y:S01]  /*26860*/  LD.E R25, desc[UR6][R2.64+0xdc] ;  /* 0x0000dc0602197980 */ /* 0x002ee2000c101900 */
[C---:B------:R-:W-:Y:S02]  /*26870*/  R2UR UR4, R4.reuse ;  /* 0x00000000040472ca */ /* 0x040fe400000e0000 */
[C---:B------:R-:W-:Y:S02]  /*26880*/  R2UR UR5, R5.reuse ;  /* 0x00000000050572ca */ /* 0x040fe400000e0000 */
[----:B------:R-:W-:Y:S02]  /*26890*/  R2UR UR6, R4 ;  /* 0x00000000040672ca */ /* 0x000fe400000e0000 */
[----:B------:R-:W-:-:S09]  /*268a0*/  R2UR UR7, R5 ;  /* 0x00000000050772ca */ /* 0x000fd200000e0000 */
[----:B---3--:R1:W-:Y:S04]  /*268b0*/  ST.E desc[UR4][R2.64+0xdc], R25 ;  /* 0x0000dc1902007985 */ /* 0x0083e8000c101904 */
[----:B--2---:R-:W2:Y:S01]  /*268c0*/  LD.E R27, desc[UR6][R2.64+0xe0] ;  /* 0x0000e006021b7980 */ /* 0x004ea2000c101900 */
[C---:B------:R-:W-:Y:S02]  /*268d0*/  R2UR UR4, R4.reuse ;  /* 0x00000000040472ca */ /* 0x040fe400000e0000 */
[C---:B------:R-:W-:Y:S02]  /*268e0*/  R2UR UR5, R5.reuse ;  /* 0x00000000050572ca */ /* 0x040fe400000e0000 */
[----:B------:R-:W-:Y:S02]  /*268f0*/  R2UR UR6, R4 ;  /* 0x00000000040672ca */ /* 0x000fe400000e0000 */
[----:B------:R-:W-:-:S09]  /*26900*/  R2UR UR7, R5 ;  /* 0x00000000050772ca */ /* 0x000fd200000e0000 */
[----:B--2---:R2:W-:Y:S04]  /*26910*/  ST.E desc[UR4][R2.64+0xe0], R27 ;  /* 0x0000e01b02007985 */ /* 0x0045e8000c101904 */
[----:B----4-:R-:W3:Y:S01]  /*26920*/  LD.E R29, desc[UR6][R2.64+0xe4] ;  /* 0x0000e406021d7980 */ /* 0x010ee2000c101900 */
        /* <DEDUP_REMOVED lines=412> */
[----:B--2---:R-:W-:Y:S04]  /*282f0*/  ST.E desc[UR4][R2.64+0x1f4], R29 ;  /* 0x0001f41d02007985 */ /* 0x004fe8000c101904 */
[----:B0-----:R-:W2:Y:S01]  /*28300*/  LD.E R21, desc[UR6][R2.64+0x1f8] ;  /* 0x0001f80602157980 */ /* 0x001ea2000c101900 */
[C---:B------:R-:W-:Y:S02]  /*28310*/  R2UR UR4, R4.reuse ;  /* 0x00000000040472ca */ /* 0x040fe400000e0000 */
[C---:B------:R-:W-:Y:S02]  /*28320*/  R2UR UR5, R5.reuse ;  /* 0x00000000050572ca */ /* 0x040fe400000e0000 */
[----:B------:R-:W-:Y:S02]  /*28330*/  R2UR UR6, R4 ;  /* 0x00000000040672ca */ /* 0x000fe400000e0000 */
[----:B------:R-:W-:-:S02]  /*28340*/  R2UR UR7, R5 ;  /* 0x00000000050772ca */ /* 0x000fc400000e0000 */
[----:B------:R-:W-:Y:S02]  /*28350*/  R2UR UR22, R4 ;  /* 0x00000000041672ca */ /* 0x000fe400000e0000 */
[----:B------:R-:W-:-:S05]  /*28360*/  R2UR UR23, R5 ;  /* 0x00000000051772ca */ /* 0x000fca00000e0000 */
[----:B--2---:R-:W-:Y:S04]  /*28370*/  ST.E desc[UR4][R2.64+0x1f8], R21 ;  /* 0x0001f81502007985 */ /* 0x004fe8000c101904 */
[----:B-1----:R-:W2:Y:S01]  /*28380*/  LD.E R25, desc[UR6][R2.64+0x1fc] ;  /* 0x0001fc0602197980 */ /* 0x002ea2000c101900 */
        /* <DEDUP_REMOVED lines=49> */
[----:B------:R-:W2:Y:S01]  /*286a0*/  LD.E R14, desc[UR22][R8.64] ;  /* 0x00000016080e7980 */ /* 0x000ea2000c101900 */
[C---:B------:R-:W-:Y:S02]  /*286b0*/  R2UR UR22, R4.reuse ;  /* 0x00000000041672ca */ /* 0x040fe400000e0000 */
[C---:B------:R-:W-:Y:S01]  /*286c0*/  R2UR UR23, R5.reuse ;  /* 0x00000000051772ca */ /* 0x040fe200000e0000 */
[----:B------:R-:W3:Y:S01]  /*286d0*/  LD.E R24, desc[UR20][R2.64] ;  /* 0x0000001402187980 */ /* 0x000ee2000c101900 */
[C---:B------:R-:W-:Y:S02]  /*286e0*/  R2UR UR20, R4.reuse ;  /* 0x00000000041472ca */ /* 0x040fe400000e0000 */
[----:B------:R-:W-:Y:S01]  /*286f0*/  R2UR UR21, R5 ;  /* 0x00000000051572ca */ /* 0x000fe200000e0000 */
[----:B0-----:R-:W3:Y:S01]  /*28700*/  LD.E R25, desc[UR18][R2.64+0x4] ;  /* 0x0000041202197980 */ /* 0x001ee2000c101900 */
[----:B------:R-:W-:-:S02]  /*28710*/  R2UR UR18, R4 ;  /* 0x00000000041272ca */ /* 0x000fc400000e0000 */
[C---:B------:R-:W-:Y:S01]  /*28720*/  R2UR UR19, R5.reuse ;  /* 0x00000000051372ca */ /* 0x040fe200000e0000 */
[----:B------:R-:W3:Y:S01]  /*28730*/  LD.E R26, desc[UR16][R2.64+0x8] ;  /* 0x00000810021a7980 */ /* 0x000ee2000c101900 */
[C---:B------:R-:W-:Y:S02]  /*28740*/  R2UR UR16, R4.reuse ;  /* 0x00000000041072ca */ /* 0x040fe400000e0000 */
[C---:B------:R-:W-:Y:S01]  /*28750*/  R2UR UR17, R5.reuse ;  /* 0x00000000051172ca */ /* 0x040fe200000e0000 */
[----:B------:R-:W3:Y:S01]  /*28760*/  LD.E R27, desc[UR56][R2.64+0xc] ;  /* 0x00000c38021b7980 */ /* 0x000ee2000c101900 */
[C---:B------:R-:W-:Y:S02]  /*28770*/  R2UR UR56, R4.reuse ;  /* 0x00000000043872ca */ /* 0x040fe400000e0000 */
[----:B------:R-:W-:Y:S01]  /*28780*/  R2UR UR57, R5 ;  /* 0x00000000053972ca */ /* 0x000fe200000e0000 */
[----:B------:R-:W3:Y:S01]  /*28790*/  LD.E R28, desc[UR54][R2.64+0x10] ;  /* 0x00001036021c7980 */ /* 0x000ee2000c101900 */
        /* <DEDUP_REMOVED lines=298> */
[----:B------:R-:W-:Y:S01]  /*29a40*/  R2UR UR11, R5 ;  /* 0x00000000050b72ca */ /* 0x000fe200000e0000 */
        /* <DEDUP_REMOVED lines=23> */
[----:B------:R-:W3:Y:S01]  /*29bc0*/  LD.E R151, desc[UR10][R2.64+0x1fc] ;  /* 0x0001fc0a02977980 */ /* 0x000ee2000c101900 */
[----:B------:R-:W-:Y:S01]  /*29bd0*/  IMAD R6, R15, 0xc00, R6 ;  /* 0x00000c000f067824 */ /* 0x000fe200078e0206 */
[----:B--2---:R-:W-:-:S02]  /*29be0*/  ISETP.NE.U32.AND P0, PT, R14, RZ, PT ;  /* 0x000000ff0e00720c */ /* 0x004fc40003f05070 */
[----:B------:R-:W-:Y:S02]  /*29bf0*/  R2UR UR7, R7 ;  /* 0x00000000070772ca */ /* 0x000fe400000e0000 */
[----:B------:R-:W-:-:S09]  /*29c00*/  R2UR UR6, R6 ;  /* 0x00000000060672ca */ /* 0x000fd200000e0000 */
[----:B------:R-:W-:Y:S01]  /*29c10*/  VOTEU.ANY UP0, P0 ;  /* 0x00000000003f7886 */ /* 0x000fe20000000100 */
        /* <DEDUP_REMOVED lines=20> */
[----:B---3--:R-:W-:-:S06]  /*29d60*/  WARPGROUP.ARRIVE ;  /* 0x00000000000079c5 */ /* 0x008fcc0000000000 */
[----:B------:R-:W-:Y:S01]  /*29d70*/  HGMMA.64x256x16.F32 R24, R172, gdesc[UR4].tnspB, R24, UP0, gsb0 ;  /* 0x43e00004ac187df0 */ /* 0x000fe2000b800818 */
        /* <DEDUP_REMOVED lines=12> */
[----:B------:R-:W-:-:S02]  /*29e40*/  WARPGROUP.DEPBAR.LE gsb0, 0x0 ;  /* 0x00008000000079c5 */ /* 0x000fc40000010000 */
[----:B------:R0:W-:Y:S01]  /*29e50*/  ST.E desc[UR4][R2.64], R24 ;  /* 0x0000001802007985 */ /* 0x0001e2000c101904 */
[C---:B------:R-:W-:Y:S02]  /*29e60*/  R2UR UR4, R4.reuse ;  /* 0x00000000040472ca */ /* 0x040fe400000e0000 */
        /* <DEDUP_REMOVED lines=36> */
[----:B------:R-:W-:Y:S01]  /*2a0b0*/  R2UR UR7, R5 ;  /* 0x00000000050772ca */ /* 0x000fe200000e0000 */
[----:B------:R4:W-:Y:S04]  /*2a0c0*/  ST.E desc[UR8][R2.64+0x34], R37 ;  /* 0x0000342502007985 */ /* 0x0009e8000c101908 */
[----:B------:R4:W-:Y:S04]  /*2a0d0*/  ST.E desc[UR10][R2.64+0x38], R38 ;  /* 0x0000382602007985 */ /* 0x0009e8000c10190a */
[----:B------:R4:W-:Y:S04]  /*2a0e0*/  ST.E desc[UR12][R2.64+0x3c], R39 ;  /* 0x00003c2702007985 */ /* 0x0009e8000c10190c */
[----:B------:R4:W-:Y:S04]  /*2a0f0*/  ST.E desc[UR14][R2.64+0x40], R40 ;  /* 0x0000402802007985 */ /* 0x0009e8000c10190e */
[----:B------:R4:W-:Y:S04]  /*2a100*/  ST.E desc[UR16][R2.64+0x44], R41 ;  /* 0x0000442902007985 */ /* 0x0009e8000c101910 */
[----:B------:R4:W-:Y:S01]  /*2a110*/  ST.E desc[UR18][R2.64+0x48], R42 ;  /* 0x0000482a02007985 */ /* 0x0009e2000c101912 */
[----:B------:R-:W-:-:S03]  /*2a120*/  R2UR UR8, R4 ;  /* 0x00000000040872ca */ /* 0x000fc600000e0000 */
[----:B------:R4:W-:Y:S01]  /*2a130*/  ST.E desc[UR20][R2.64+0x4c], R43 ;  /* 0x00004c2b02007985 */ /* 0x0009e2000c101914 */
[----:B------:R-:W-:-:S03]  /*2a140*/  R2UR UR9, R5 ;  /* 0x00000000050972ca */ /* 0x000fc600000e0000 */
[----:B------:R4:W-:Y:S04]  /*2a150*/  ST.E desc[UR22][R2.64+0x50], R44 ;  /* 0x0000502c02007985 */ /* 0x0009e8000c101916 */
[----:B------:R4:W-:Y:S04]  /*2a160*/  ST.E desc[UR24][R2.64+0x54], R45 ;  /* 0x0000542d02007985 */ /* 0x0009e8000c101918 */
[----:B------:R4:W-:Y:S01]  /*2a170*/  ST.E desc[UR4][R2.64+0x58], R46 ;  /* 0x0000582e02007985 */ /* 0x0009e2000c101904 */
[C---:B------:R-:W-:Y:S02]  /*2a180*/  R2UR UR4, R4.reuse ;  /* 0x00000000040472ca */ /* 0x040fe400000e0000 */
[----:B------:R-:W-:Y:S01]  /*2a190*/  R2UR UR5, R5 ;  /* 0x00000000050572ca */ /* 0x000fe200000e0000 */
[----:B------:R4:W-:Y:S01]  /*2a1a0*/  ST.E desc[UR6][R2.64+0x5c], R47 ;  /* 0x00005c2f02007985 */ /* 0x0009e2000c101906 */
        /* <DEDUP_REMOVED lines=14> */
[----:B------:R4:W-:Y:S01]  /*2a290*/  ST.E desc[UR8][R2.64+0x60], R48 ;  /* 0x0000603002007985 */ /* 0x0009e2000c101908 */
[C---:B------:R-:W-:Y:S02]  /*2a2a0*/  R2UR UR22, R4.reuse ;  /* 0x00000000041672ca */ /* 0x040fe400000e0000 */
[C---:B------:R-:W-:Y:S01]  /*2a2b0*/  R2UR UR23, R5.reuse ;  /* 0x00000000051772ca */ /* 0x040fe200000e0000 */
[----:B------:R4:W-:Y:S01]  /*2a2c0*/  ST.E desc[UR4][R2.64+0x64], R49 ;  /* 0x0000643102007985 */ /* 0x0009e2000c101904 */
[C---:B------:R-:W-:Y:S02]  /*2a2d0*/  R2UR UR24, R4.reuse ;  /* 0x00000000041872ca */ /* 0x040fe400000e0000 */
[----:B------:R-:W-:Y:S02]  /*2a2e0*/  R2UR UR25, R5 ;  /* 0x00000000051972ca */ /* 0x000fe400000e0000 */
[----:B------:R-:W-:-:S02]  /*2a2f0*/  R2UR UR8, R4 ;  /* 0x00000000040872ca */ /* 0x000fc400000e0000 */
[C---:B------:R-:W-:Y:S02]  /*2a300*/  R2UR UR9, R5.reuse ;  /* 0x00000000050972ca */ /* 0x040fe400000e0000 */
[C---:B------:R-:W-:Y:S02]  /*2a310*/  R2UR UR4, R4.reuse ;  /* 0x00000000040472ca */ /* 0x040fe400000e0000 */
[----:B------:R-:W-:Y:S01]  /*2a320*/  R2UR UR5, R5 ;  /* 0x00000000050572ca */ /* 0x000fe200000e0000 */
        /* <DEDUP_REMOVED lines=8> */
[----:B------:R4:W-:Y:S04]  /*2a3b0*/  ST.E desc[UR20][R2.64+0x80], R56 ;  /* 0x0000803802007985 */ /* 0x0009e8000c101914 */
[----:B------:R4:W-:Y:S04]  /*2a3c0*/  ST.E desc[UR22][R2.64+0x84], R57 ;  /* 0x0000843902007985 */ /* 0x0009e8000c101916 */
[----:B------:R4:W-:Y:S01]  /*2a3d0*/  ST.E desc[UR24][R2.64+0x88], R58 ;  /* 0x0000883a02007985 */ /* 0x0009e2000c101918 */
[----:B------:R-:W-:-:S03]  /*2a3e0*/  R2UR UR10, R4 ;  /* 0x00000000040a72ca */ /* 0x000fc600000e0000 */
[----:B------:R4:W-:Y:S01]  /*2a3f0*/  ST.E desc[UR8][R2.64+0x8c], R59 ;  /* 0x00008c3b02007985 */ /* 0x0009e2000c101908 */
[C---:B------:R-:W-:Y:S02]  /*2a400*/  R2UR UR8, R4.reuse ;  /* 0x00000000040872ca */ /* 0x040fe400000e0000 */
[C---:B------:R-:W-:Y:S01]  /*2a410*/  R2UR UR9, R5.reuse ;  /* 0x00000000050972ca */ /* 0x040fe200000e0000 */
[----:B------:R4:W-:Y:S01]  /*2a420*/  ST.E desc[UR4][R2.64+0x90], R60 ;  /* 0x0000903c02007985 */ /* 0x0009e2000c101904 */
        /* <DEDUP_REMOVED lines=248> */
[----:B------:R-:W-:Y:S01]  /*2b3b0*/  R2UR UR23, R5 ;  /* 0x00000000051772ca */ /* 0x000fe200000e0000 */
[----:B------:R4:W-:Y:S04]  /*2b3c0*/  ST.E desc[UR6][R2.64+0x1cc], R139 ;  /* 0x0001cc8b02007985 */ /* 0x0009e8000c101906 */
[----:B------:R4:W-:Y:S04]  /*2b3d0*/  ST.E desc[UR8][R2.64+0x1d0], R140 ;  /* 0x0001d08c02007985 */ /* 0x0009e8000c101908 */
[----:B------:R4:W-:Y:S04]  /*2b3e0*/  ST.E desc[UR4][R2.64+0x1d4], R141 ;  /* 0x0001d48d02007985 */ /* 0x0009e8000c101904 */
[----:B------:R4:W-:Y:S01]  /*2b3f0*/  ST.E desc[UR10][R2.64+0x1d8], R142 ;  /* 0x0001d88e02007985 */ /* 0x0009e2000c10190a */
[----:B------:R-:W-:-:S03]  /*2b400*/  R2UR UR24, R4 ;  /* 0x00000000041872ca */ /* 0x000fc600000e0000 */
[----:B------:R4:W-:Y:S01]  /*2b410*/  ST.E desc[UR12][R2.64+0x1dc], R143 ;  /* 0x0001dc8f02007985 */ /* 0x0009e2000c10190c */
[----:B------:R-:W-:-:S03]  /*2b420*/  R2UR UR25, R5 ;  /* 0x00000000051972ca */ /* 0x000fc600000e0000 */
[----:B------:R4:W-:Y:S01]  /*2b430*/  ST.E desc[UR14][R2.64+0x1e0], R144 ;  /* 0x0001e09002007985 */ /* 0x0009e2000c10190e */
[----:B------:R-:W-:-:S03]  /*2b440*/  R2UR UR6, R4 ;  /* 0x00000000040672ca */ /* 0x000fc600000e0000 */
[----:B------:R4:W-:Y:S01]  /*2b450*/  ST.E desc[UR16][R2.64+0x1e4], R145 ;  /* 0x0001e49102007985 */ /* 0x0009e2000c101910 */
[----:B------:R-:W-:-:S03]  /*2b460*/  R2UR UR7, R5 ;  /* 0x00000000050772ca */ /* 0x000fc600000e0000 */
[----:B------:R4:W-:Y:S01]  /*2b470*/  ST.E desc[UR18][R2.64+0x1e8], R146 ;  /* 0x0001e89202007985 */ /* 0x0009e2000c101912 */
[C---:B------:R-:W-:Y:S02]  /*2b480*/  R2UR UR8, R4.reuse ;  /* 0x00000000040872ca */ /* 0x040fe400000e0000 */
[----:B------:R-:W-:Y:S01]  /*2b490*/  R2UR UR9, R5 ;  /* 0x00000000050972ca */ /* 0x000fe200000e0000 */
[----:B------:R4:W-:Y:S01]  /*2b4a0*/  ST.E desc[UR20][R2.64+0x1ec], R147 ;  /* 0x0001ec9302007985 */ /* 0x0009e2000c101914 */
[----:B------:R-:W-:-:S03]  /*2b4b0*/  R2UR UR20, R4 ;  /* 0x00000000041472ca */ /* 0x000fc600000e0000 */
[----:B------:R4:W-:Y:S01]  /*2b4c0*/  ST.E desc[UR22][R2.64+0x1f0], R148 ;  /* 0x0001f09402007985 */ /* 0x0009e2000c101916 */
        /* <DEDUP_REMOVED lines=12> */
[----:B------:R-:W-:Y:S01]  /*2b590*/  R2UR UR11, R5 ;  /* 0x00000000050b72ca */ /* 0x000fe200000e0000 */
[----:B------:R4:W-:Y:S04]  /*2b5a0*/  ST.E desc[UR24][R2.64+0x1f4], R149 ;  /* 0x0001f49502007985 */ /* 0x0009e8000c101918 */
[----:B------:R4:W-:Y:S01]  /*2b5b0*/  ST.E desc[UR6][R2.64+0x1f8], R150 ;  /* 0x0001f89602007985 */ /* 0x0009e2000c101906 */
[----:B------:R-:W-:-:S03]  /*2b5c0*/  R2UR UR6, R4 ;  /* 0x00000000040672ca */ /* 0x000fc600000e0000 */
[----:B------:R4:W-:Y:S01]  /*2b5d0*/  ST.E desc[UR8][R2.64+0x1fc], R151 ;  /* 0x0001fc9702007985 */ /* 0x0009e2000c101908 */
[----:B------:R-:W-:-:S03]  /*2b5e0*/  R2UR UR8, R4 ;  /* 0x00000000040872ca */ /* 0x000fc600000e0000 */
[----:B------:R-:W-:Y:S01]  /*2b5f0*/  ST.E desc[UR22][R8.64], R12 ;  /* 0x0000000c08007985 */ /* 0x000fe2000c101916 */
[C---:B------:R-:W-:Y:S02]  /*2b600*/  R2UR UR9, R5.reuse ;  /* 0x00000000050972ca */ /* 0x040fe400000e0000 */
[C---:B------:R-:W-:Y:S01]  /*2b610*/  R2UR UR7, R5.reuse ;  /* 0x00000000050772ca */ /* 0x040fe200000e0000 */
[----:B0-----:R-:W4:Y:S01]  /*2b620*/  LD.E R24, desc[UR20][R2.64] ;  /* 0x0000001402187980 */ /* 0x001f22000c101900 */
[C---:B------:R-:W-:Y:S02]  /*2b630*/  R2UR UR4, R4.reuse ;  /* 0x00000000040472ca */ /* 0x040fe400000e0000 */
[C---:B------:R-:W-:Y:S01]  /*2b640*/  R2UR UR5, R5.reuse ;  /* 0x00000000050572ca */ /* 0x040fe200000e0000 */
[----:B-1----:R-:W4:Y:S01]  /*2b650*/  LD.E R25, desc[UR18][R2.64+0x4] ;  /* 0x0000041202197980 */ /* 0x002f22000c101900 */
[C---:B------:R-:W-:Y:S02]  /*2b660*/  R2UR UR46, R4.reuse ;  /* 0x00000000042e72ca */ /* 0x040fe400000e0000 */
[----:B------:R-:W-:Y:S01]  /*2b670*/  R2UR UR47, R5 ;  /* 0x00000000052f72ca */ /* 0x000fe200000e0000 */
[----:B--2---:R-:W2:Y:S01]  /*2b680*/  LD.E R26, desc[UR16][R2.64+0x8] ;  /* 0x00000810021a7980 */ /* 0x004ea2000c101900 */
[----:B------:R-:W-:-:S02]  /*2b690*/  R2UR UR44, R4 ;  /* 0x00000000042c72ca */ /* 0x000fc400000e0000 */
[C---:B------:R-:W-:Y:S01]  /*2b6a0*/  R2UR UR45, R5.reuse ;  /* 0x00000000052d72ca */ /* 0x040fe200000e0000 */
[----:B---3--:R-:W2:Y:S01]  /*2b6b0*/  LD.E R27, desc[UR56][R2.64+0xc] ;  /* 0x00000c38021b7980 */ /* 0x008ea2000c101900 */
[C---:B------:R-:W-:Y:S02]  /*2b6c0*/  R2UR UR42, R4.reuse ;  /* 0x00000000042a72ca */ /* 0x040fe400000e0000 */
[C---:B------:R-:W-:Y:S01]  /*2b6d0*/  R2UR UR43, R5.reuse ;  /* 0x00000000052b72ca */ /* 0x040fe200000e0000 */
[----:B----4-:R-:W2:Y:S01]  /*2b6e0*/  LD.E R28, desc[UR54][R2.64+0x10] ;  /* 0x00001036021c7980 */ /* 0x010ea2000c101900 */
        /* <DEDUP_REMOVED lines=330> */
[----:B------:R-:W-:Y:S02]  /*2cb90*/  R2UR UR10, R4 ;  /* 0x00000000040a72ca */ /* 0x000fe400000e0000 */
        /* <DEDUP_REMOVED lines=14> */
[----:B------:R-:W-:-:S02]  /*2cc80*/  VIADD R14, R6, 0x80 ;  /* 0x00000080060e7836 */ /* 0x000fc40000000000 */
[----:B------:R-:W-:-:S03]  /*2cc90*/  IMAD.MOV.U32 R15, RZ, RZ, R7 ;  /* 0x000000ffff0f7224 */ /* 0x000fc600078e0007 */
[----:B------:R-:W-:Y:S02]  /*2cca0*/  R2UR UR6, R14 ;  /* 0x000000000e0672ca */ /* 0x000fe400000e0000 */
[----:B------:R-:W-:Y:S02]  /*2ccb0*/  R2UR UR7, R15 ;  /* 0x000000000f0772ca */ /* 0x000fe400000e0000 */
        /* <DEDUP_REMOVED lines=18> */
[----:B------:R-:W-:Y:S02]  /*2cde0*/  R2UR UR24, R4 ;  /* 0x00000000041872ca */ /* 0x000fe400000e0000 */
[----:B------:R-:W-:Y:S01]  /*2cdf0*/  R2UR UR25, R5 ;  /* 0x00000000051972ca */ /* 0x000fe200000e0000 */
[----:B--2---:R-:W-:-:S06]  /*2ce00*/  WARPGROUP.ARRIVE ;  /* 0x00000000000079c5 */ /* 0x004fcc0000000000 */
        /* <DEDUP_REMOVED lines=3087> */
[----:B------:R-:W-:Y:S01]  /*38f00*/  VIADD R6, R6, 0x280 ;  /* 0x0000028006067836 */ /* 0x000fe20000000000 */
        /* <DEDUP_REMOVED lines=29> */
[----:B------:R-:W-:Y:S01]  /*390e0*/  R2UR UR29, R5 ;  /* 0x00000000051d72ca */ /* 0x000fe200000e0000 */
[----:B------:R-:W-:-:S02]  /*390f0*/  WARPGROUP.DEPBAR.LE gsb0, 0x0 ;  /* 0x00008000000079c5 */ /* 0x000fc40000010000 */
[----:B------:R-:W-:Y:S01]  /*39100*/  ST.E desc[UR4][R2.64], R24 ;  /* 0x0000001802007985 */ /* 0x000fe2000c101904 */
[C---:B------:R-:W-:Y:S02]  /*39110*/  R2UR UR4, R4.reuse ;  /* 0x00000000040472ca */ /* 0x040fe400000e0000 */
[C---:B------:R-:W-:Y:S01]  /*39120*/  R2UR UR5, R5.reuse ;  /* 0x00000000050572ca */ /* 0x040fe200000e0000 */
[----:B------:R-:W-:Y:S01]  /*39130*/  ST.E desc[UR6][R2.64+0x4], R25 ;  /* 0x0000041902007985 */ /* 0x000fe2000c101906 */
        /* <DEDUP_REMOVED lines=358> */
[----:B------:R0:W-:Y:S04]  /*3a7a0*/  ST.E desc[UR26][R8.64], R12 ;  /* 0x0000000c08007985 */ /* 0x0001e8000c10191a */
        /* <DEDUP_REMOVED lines=677> */
[----:B----4-:R-:W-:Y:S04]  /*3d200*/  ST.E desc[UR4][R2.64+0x1c0], R7 ;  /* 0x0001c00702007985 */ /* 0x010fe8000c101904 */
[----:B--2---:R-:W2:Y:S01]  /*3d210*/  LD.E R15, desc[UR6][R2.64+0x1c4] ;  /* 0x0001c406020f7980 */ /* 0x004ea2000c101900 */
[C---:B------:R-:W-:Y:S02]  /*3d220*/  R2UR UR4, R4.reuse ;  /* 0x00000000040472ca */ /* 0x040fe400000e0000 */
[C---:B------:R-:W-:Y:S02]  /*3d230*/  R2UR UR5, R5.reuse ;  /* 0x00000000050572ca */ /* 0x040fe400000e0000 */
[----:B------:R-:W-:Y:S02]  /*3d240*/  R2UR UR6, R4 ;  /* 0x00000000040672ca */ /* 0x000fe400000e0000 */
[----:B------:R-:W-:-:S09]  /*3d250*/  R2UR UR7, R5 ;  /* 0x00000000050772ca */ /* 0x000fd200000e0000 */
[----:B--2---:R1:W-:Y:S04]  /*3d260*/  ST.E desc[UR4][R2.64+0x1c4], R15 ;  /* 0x0001c40f02007985 */ /* 0x0043e8000c101904 */
[----:B---3--:R-:W2:Y:S01]  /*3d270*/  LD.E R21, desc[UR6][R2.64+0x1c8] ;  /* 0x0001c80602157980 */ /* 0x008ea2000c101900 */
        /* <DEDUP_REMOVED lines=25> */
[C---:B------:R-:W-:Y:S01]  /*3d410*/  R2UR UR27, R5.reuse ;  /* 0x00000000051b72ca */ /* 0x040fe200000e0000 */
[----:B--2---:R2:W-:Y:S01]  /*3d420*/  ST.E desc[UR4][R2.64+0x1c8], R21 ;  /* 0x0001c81502007985 */ /* 0x0045e2000c101904 */
[C---:B------:R-:W-:Y:S02]  /*3d430*/  R2UR UR4, R4.reuse ;  /* 0x00000000040472ca */ /* 0x040fe400000e0000 */
[----:B------:R-:W-:Y:S01]  /*3d440*/  R2UR UR5, R5 ;  /* 0x00000000050572ca */ /* 0x000fe200000e0000 */
[----:B------:R-:W3:Y:S04]  /*3d450*/  LD.E R41, desc[UR28][R2.64+0x1fc] ;  /* 0x0001fc1c02297980 */ /* 0x000ee8000c101900 */
[----:B0-----:R-:W4:Y:S04]  /*3d460*/  LD.E R9, desc[UR6][R2.64+0x1d0] ;  /* 0x0001d00602097980 */ /* 0x001f28000c101900 */
[----:B-1----:R-:W4:Y:S04]  /*3d470*/  LD.E R15, desc[UR8][R2.64+0x1d4] ;  /* 0x0001d408020f7980 */ /* 0x002f28000c101900 */
[----:B------:R-:W4:Y:S04]  /*3d480*/  LD.E R7, desc[UR4][R2.64+0x1cc] ;  /* 0x0001cc0402077980 */ /* 0x000f28000c101900 */
[----:B--2---:R-:W2:Y:S04]  /*3d490*/  LD.E R21, desc[UR10][R2.64+0x1d8] ;  /* 0x0001d80a02157980 */ /* 0x004ea8000c101900 */
        /* <DEDUP_REMOVED lines=34> */
[----:B---3--:R-:W-:Y:S04]  /*3d6c0*/  ST.E desc[UR28][R2.64+0x1fc], R41 ;  /* 0x0001fc2902007985 */ /* 0x008fe8000c10191c */
[----:B----4-:R-:W-:Y:S04]  /*3d6d0*/  ST.E desc[UR4][R2.64+0x1cc], R7 ;  /* 0x0001cc0702007985 */ /* 0x010fe8000c101904 */
[----:B------:R0:W-:Y:S04]  /*3d6e0*/  ST.E desc[UR6][R2.64+0x1d0], R9 ;  /* 0x0001d00902007985 */ /* 0x0001e8000c101906 */
[----:B------:R1:W-:Y:S04]  /*3d6f0*/  ST.E desc[UR8][R2.64+0x1d4], R15 ;  /* 0x0001d40f02007985 */ /* 0x0003e8000c101908 */
[----:B--2---:R1:W-:Y:S04]  /*3d700*/  ST.E desc[UR10][R2.64+0x1d8], R21 ;  /* 0x0001d81502007985 */ /* 0x0043e8000c10190a */
        /* <DEDUP_REMOVED lines=8> */
[----:B0-----:R-:W2:Y:S01]  /*3d790*/  LDL.64 R8, [R10+0x58] ;  /* 0x000058000a087983 */ /* 0x001ea20000100a00 */
        /* <DEDUP_REMOVED lines=10> */
[----:B-1----:R-:W-:Y:S05]  /*3d840*/  @!P0 BRA `(.L_x_11252) ;  /* 0x0000000000048947 */ /* 0x002fea0003800000 */
[----:B------:R-:W-:Y:S01]  /*3d850*/  BPT.TRAP 0x1 ;  /* 0x000000040000795c */ /* 0x000fe20000300000 */
.L_x_11252:
[----:B------:R-:W-:Y:S05]  /*3d860*/  BSYNC B2 ;  /* 0x0000000000027941 */ /* 0x000fea0003800000 */
.L_x_11251:
        /* <DEDUP_REMOVED lines=12> */
[----:B------:R-:W-:Y:S05]  /*3d930*/  RET.REL.NODEC R2 `(_ZN7cutlass13device_kernelIN5flash11enable_sm90INS1_16FlashAttnFwdSm90INS1_25CollectiveMainloopFwdSm90ILi2EN4cute5tupleIJNS5_1CILi1EEES8_S8_EEENS6_IJNS7_ILi128EEENS7_ILi96EEENS7_ILi64EEEEEELi256ENS_6half_tEfNS_4arch4Sm90ELb0ELb1ELb1ELb0ELb1ELb0ELb0ELb1ELb0ELb1ELb1ELb0EEENS1_21CollectiveEpilogueFwdINS6_IJSA_NS7_ILi256EEESB_EEES9_SE_SG_Li256ELb0ELb1ELb1ELb0EEENS1_19SingleTileSchedulerILb0ELb1ELb1ELi128EEEEEEEEEvNT_6ParamsE) ;  /* 0xfffffc2402b07950 */ /* 0x000fea0003c3ffff */
.L_x_11227:
[----:B0-----:R0:W1:Y:S02]  /*3d940*/  SYNCS.PHASECHK.TRANS64.TRYWAIT P0, [R14+URZ], R15 ;  /* 0x0000000f0e0075a7 */ /* 0x001064000800017f */
[----:B-1----:R-:W-:Y:S05]  /*3d950*/  @!P0 NANOSLEEP.SYNCS 0x989680 ;  /* 0x009896800000895d */ /* 0x002fea0003900000 */
[----:B------:R-:W1:Y:S02]  /*3d960*/  @!P0 SYNCS.PHASECHK.TRANS64 P0, [R14+URZ], R15 ;  /* 0x0000000f0e0085a7 */ /* 0x000e64000800007f */
[----:B-1----:R-:W-:Y:S05]  /*3d970*/  @!P0 BRA `(.L_x_11227) ;  /* 0xfffffffc00f08947 */ /* 0x002fea000383ffff */
[----:B------:R-:W-:Y:S05]  /*3d980*/  BRA `(.L_x_11226) ;  /* 0xfffffe2800787947 */ /* 0x000fea000383ffff */
.L_x_11250:
[----:B0-----:R0:W1:Y:S02]  /*3d990*/  SYNCS.PHASECHK.TRANS64.TRYWAIT P0, [R2+URZ], R3 ;  /* 0x00000003020075a7 */ /* 0x001064000800017f */
[----:B-1----:R-:W-:Y:S05]  /*3d9a0*/  @!P0 NANOSLEEP.SYNCS 0x989680 ;  /* 0x009896800000895d */ /* 0x002fea0003900000 */
[----:B------:R-:W1:Y:S02]  /*3d9b0*/  @!P0 SYNCS.PHASECHK.TRANS64 P0, [R2+URZ], R3 ;  /* 0x00000003020085a7 */ /* 0x000e64000800007f */
[----:B-1----:R-:W-:Y:S05]  /*3d9c0*/  @!P0 BRA `(.L_x_11250) ;  /* 0xfffffffc00f08947 */ /* 0x002fea000383ffff */
[----:B------:R-:W-:Y:S05]  /*3d9d0*/  BRA `(.L_x_11249) ;  /* 0xfffffe7800387947 */ /* 0x000fea000383ffff */
.L_x_11253:
        /* <DEDUP_REMOVED lines=10> */
.L_x_15768:


//--------------------- .text._ZN7cutlass13device_kernelIN5flash11enable_sm90INS1_16FlashAttnFwdSm90INS1_25CollectiveMainloopFwdSm90ILi2EN4cute5tupleIJNS5_1CILi1EEES8_S8_EEENS6_IJNS7_ILi128EEENS7_ILi96EEENS7_ILi64EEEEEELi256ENS_6half_tEfNS_4arch4Sm90ELb0ELb1ELb1ELb0ELb1ELb0ELb1ELb1ELb0ELb1ELb1ELb0EEENS1_21CollectiveEpilogueFwdINS6_IJSA_NS7_ILi256EEESB_EEES9_SE_SG_Li256ELb0ELb1ELb1ELb0EEENS1_19SingleTileSchedulerILb0ELb1ELb1ELi128EEEEEEEEEvNT_6ParamsE --------------------------
	.section	.text._ZN7cutlass13device_kernelIN5flash11enable_sm90INS1_16FlashAttnFwdSm90INS1_25CollectiveMainloopFwdSm90ILi2EN4cute5tupleIJNS5_1CILi1EEES8_S8_EEENS6_IJNS7_ILi128EEENS7_ILi96EEENS7_ILi64EEEEEELi256ENS_6half_tEfNS_4arch4Sm90ELb0ELb1ELb1ELb0ELb1ELb0ELb1ELb1ELb0ELb1ELb1ELb0EEENS1_21CollectiveEpilogueFwdINS6_IJSA_NS7_ILi256EEESB_EEES9_SE_SG_Li256ELb0ELb1ELb1ELb0EEENS1_19SingleTileSchedulerILb0ELb1ELb1ELi128EEEEEEEEEvNT_6ParamsE,"ax",@progbits
	.align	128
.text._ZN7cutlass13device_kernelIN5flash11enable_sm90INS1_16FlashAttnFwdSm90INS1_25CollectiveMainloopFwdSm90ILi2EN4cute5tupleIJNS5_1CILi1EEES8_S8_EEENS6_IJNS7_ILi128EEENS7_ILi96EEENS7_ILi64EEEEEELi256ENS_6half_tEfNS_4arch4Sm90ELb0ELb1ELb1ELb0ELb1ELb0ELb1ELb1ELb0ELb1ELb1ELb0EEENS1_21CollectiveEpilogueFwdINS6_IJSA_NS7_ILi256EEESB_EEES9_SE_SG_Li256ELb0ELb1ELb1ELb0EEENS1_19SingleTileSchedulerILb0ELb1ELb1ELi128EEEEEEEEEvNT_6ParamsE:
        .type           _ZN7cutlass13device_kernelIN5flash11enable_sm90INS1_16FlashAttnFwdSm90INS1_25CollectiveMainloopFwdSm90ILi2EN4cute5tupleIJNS5_1CILi1EEES8_S8_EEENS6_IJNS7_ILi128EEENS7_ILi96EEENS7_ILi64EEEEEELi256ENS_6half_tEfNS_4arch4Sm90ELb0ELb1ELb1ELb0ELb1ELb0ELb1ELb1ELb0ELb1ELb1ELb0EEENS1_21CollectiveEpilogueFwdINS6_IJSA_NS7_ILi256EEESB_EEES9_SE_SG_Li256ELb0ELb1ELb1ELb0EEENS1_19SingleTileSchedulerILb0ELb1ELb1ELi128EEEEEEEEEvNT_6ParamsE,@function
        .size           _ZN7cutlass13device_kernelIN5flash11enable_sm90INS1_16FlashAttnFwdSm90INS1_25CollectiveMainloopFwdSm90ILi2EN4cute5tupleIJNS5_1CILi1EEES8_S8_EEENS6_IJNS7_ILi128EEENS7_ILi96EEENS7_ILi64EEEEEELi256ENS_6half_tEfNS_4arch4Sm90ELb0ELb1ELb1ELb0ELb1ELb0ELb1ELb1ELb0ELb1ELb1ELb0EEENS1_21CollectiveEpilogueFwdINS6_IJSA_NS7_ILi256EEESB_EEES9_SE_SG_Li256ELb0ELb1ELb1ELb0EEENS1_19SingleTileSchedulerILb0ELb1ELb1ELi128EEEEEEEEEvNT_6ParamsE,(.L_x_15770 - _ZN7cutlass13device_kernelIN5flash11enable_sm90INS1_16FlashAttnFwdSm90INS1_25CollectiveMainloopFwdSm90ILi2EN4cute5tupleIJNS5_1CILi1EEES8_S8_EEENS6_IJNS7_ILi128EEENS7_ILi96EEENS7_ILi64EEEEEELi256ENS_6half_tEfNS_4arch4Sm90ELb0ELb1ELb1ELb0ELb1ELb0ELb1ELb1ELb0ELb1ELb1ELb0EEENS1_21CollectiveEpilogueFwdINS6_IJSA_NS7_ILi256EEESB_EEES9_SE_SG_Li256ELb0ELb1ELb1ELb0EEENS1_19SingleTileSchedulerILb0ELb1ELb1ELi128EEEEEEEEEvNT_6ParamsE)
        .other          _ZN7cutlass13device_kernelIN5flash11enable_sm90INS1_16FlashAttnFwdSm90INS1_25CollectiveMainloopFwdSm90ILi2EN4cute5tupleIJNS5_1CILi1EEES8_S8_EEENS6_IJNS7_ILi128EEENS7_ILi96EEENS7_ILi64EEEEEELi256ENS_6half_tEfNS_4arch4Sm90ELb0ELb1ELb1ELb0ELb1ELb0ELb1ELb1ELb0ELb1ELb1ELb0EEENS1_21CollectiveEpilogueFwdINS6_IJSA_NS7_ILi256EEESB_EEES9_SE_SG_Li256ELb0ELb1ELb1ELb0EEENS1_19SingleTileSchedulerILb0ELb1ELb1ELi128EEEEEEEEEvNT_6ParamsE,@"STO_CUDA_ENTRY STV_DEFAULT"
_ZN7cutlass13device_kernelIN5flash11enable_sm90INS1_16FlashAttnFwdSm90INS1_25CollectiveMainloopFwdSm90ILi2EN4cute5tupleIJNS5_1CILi1EEES8_S8_EEENS6_IJNS7_ILi128EEENS7_ILi96EEENS7_ILi64EEEEEELi256ENS_6half_tEfNS_4arch4Sm90ELb0ELb1ELb1ELb0ELb1ELb0ELb1ELb1ELb0ELb1ELb1ELb0EEENS1_21CollectiveEpilogueFwdINS6_IJSA_NS7_ILi256EEESB_EEES9_SE_SG_Li256ELb0ELb1ELb1ELb0EEENS1_19SingleTileSchedulerILb0ELb1ELb1ELi128EEEEEEEEEvNT_6ParamsE:
        /* <DEDUP_REMOVED lines=25> */
[----:B------:R1:W0:Y:S01]  /*0190*/  @!UP0 SYNCS.EXCH.64 URZ, [UR8+0x32400], UR4 ;  /* 0x03240004083f85b2 */ /* 0x0002220008000100 */
[----:B------:R1:W3:Y:S05]  /*01a0*/  @!UP1 SYNCS.EXCH.64 URZ, [UR8+0x32410], UR4 ;  /* 0x03241004083f95b2 */ /* 0x0002ea0008000100 */
[----:B------:R1:W4:Y:S02]  /*01b0*/  @!UP2 SYNCS.EXCH.64 URZ, [UR8+0x32420], UR6 ;  /* 0x03242006083fa5b2 */ /* 0x0003240008000100 */
        /* <DEDUP_REMOVED lines=15> */
[----:B------:R1:W0:Y:S01]  /*02b0*/  SYNCS.EXCH.64 URZ, [UR8+0x32440], UR6 ;  /* 0x03244006083f75b2 */ /* 0x0002220008000100 */
[----:B------:R1:W0:Y:S01]  /*02c0*/  SYNCS.EXCH.64 URZ, [UR8+0x32438], UR4 ;  /* 0x03243804083f75b2 */ /* 0x0002220008000100 */
[----:B------:R1:W0:Y:S01]  /*02d0*/  SYNCS.EXCH.64 URZ, [UR8+0x32448], UR6 ;  /* 0x03244806083f75b2 */ /* 0x0002220008000100 */
[----:B------:R-:W-:Y:S01]  /*02e0*/  NOP ;  /* 0x0000000000007918 */ /* 0x000fe20000000000 */
.L_x_11254:
        /* <DEDUP_REMOVED lines=22> */
.L_x_11255:
        /* <DEDUP_REMOVED lines=18> */
.L_x_11256:
        /* <DEDUP_REMOVED lines=22> */
.L_x_11257:
        /* <DEDUP_REMOVED lines=23> */
.L_x_11258:
[----:B-1----:R-:W-:Y:S01]  /*0840*/  ULDC UR4, c[0x0][0x20] ;  /* 0x0000080000047ab9 */ /* 0x002fe20000000800 */
[----:B------:R-:W-:Y:S01]  /*0850*/  ULDC UR5, c[0x0][0x24] ;  /* 0x0000090000057ab9 */ /* 0x000fe20000000800 */
[----:B------:R-:W-:Y:S01]  /*0860*/  IADD3 R16, P0, R1, UR4, RZ ;  /* 0x0000000401107c10 */ /* 0x000fe2000ff1e0ff */
[----:B------:R-:W-:Y:S01]  /*0870*/  UISETP.NE.AND UP0, UPT, UR9, URZ, UPT ;  /* 0x0000003f0900728c */ /* 0x000fe2000bf05270 */
[----:B------:R-:W-:Y:S01]  /*0880*/  NOP ;  /* 0x0000000000007918 */ /* 0x000fe20000000000 */
[----:B------:R-:W-:Y:S01]  /*0890*/  UMOV UR60, 0x1 ;  /* 0x00000001003c7882 */ /* 0x000fe20000000000 */
[----:B0-234-:R-:W-:Y:S01]  /*08a0*/  BAR.SYNC.DEFER_BLOCKING 0x0 ;  /* 0x0000000000007b1d */ /* 0x01dfe20000010000 */
[----:B------:R-:W-:Y:S01]  /*08b0*/  IMAD.X R17, RZ, RZ, UR5, P0 ;  /* 0x00000005ff117e24 */ /* 0x000fe200080e06ff */
[----:B------:R-:W-:Y:S01]  /*08c0*/  IADD3 R2, P0, R16, 0x50, RZ ;  /* 0x0000005010027810 */ /* 0x000fe20007f1e0ff */
[----:B------:R-:W-:Y:S01]  /*08d0*/  USEL UR60, UR60, 0x2, !UP0 ;  /* 0x000000023c3c7887 */ /* 0x000fe2000c000000 */
[----:B------:R-:W-:-:S02]  /*08e0*/  PLOP3.LUT P3, PT, PT, PT, UP0, 0x80, 0x0 ;  /* 0x000000000000781c */ /* 0x000fc40003f6f008 */
[C---:B------:R-:W-:Y:S01]  /*08f0*/  IADD3 R41, P1, R16.reuse, 0x204, RZ ;  /* 0x0000020410297810 */ /* 0x040fe20007f3e0ff */
[----:B------:R-:W-:Y:S01]  /*0900*/  ULDC.64 UR36, c[0x0][0x208] ;  /* 0x0000820000247ab9 */ /* 0x000fe20000000a00 */
[----:B------:R0:W-:Y:S01]  /*0910*/  STL [R1+0x454], R2 ;  /* 0x0004540201007387 */ /* 0x0001e20000100800 */
[----:B------:R-:W-:Y:S01]  /*0920*/  IADD3 R39, P2, R16, 0x240, RZ ;  /* 0x0000024010277810 */ /* 0x000fe20007f5e0ff */
[----:B------:R-:W-:Y:S01]  /*0930*/  BSSY B6, `(.L_x_11259) ;  /* 0x000372c000067945 */ /* 0x000fe20003800000 */
[----:B------:R-:W-:-:S03]  /*0940*/  IMAD.X R50, RZ, RZ, R17, P1 ;  /* 0x000000ffff327224 */ /* 0x000fc600008e0611 */
[--C-:B------:R-:W-:Y:S02]  /*0950*/  IMAD.X R48, RZ, RZ, R17.reuse, P2 ;  /* 0x000000ffff307224 */ /* 0x100fe400010e0611 */
[----:B0-----:R-:W-:-:S05]  /*0960*/  IMAD.X R2, RZ, RZ, R17, P0 ;  /* 0x000000ffff027224 */ /* 0x001fca00000e0611 */
[----:B------:R0:W-:Y:S01]  /*0970*/  STL [R1+0x450], R2 ;  /* 0x0004500201007387 */ /* 0x0001e20000100800 */
[----:B------:R-:W-:Y:S05]  /*0980*/  @!P3 BRA `(.L_x_11260) ;  /* 0x000003280034b947 */ /* 0x000fea0003800000 */
.L_x_11261:
[----:B------:R-:W-:-:S08]  /*0990*/  NOP ;  /* 0x0000000000007918 */ /* 0x000fd00000000000 */
[----:B------:R-:W1:Y:S02]  /*09a0*/  USETMAXREG.TRY_ALLOC.CTAPOOL UP0, 0xe8 ;  /* 0x000000e8000079c8 */ /* 0x000e640008000600 */
[----:B-1----:R-:W-:-:S13]  /*09b0*/  PLOP3.LUT P0, PT, PT, PT, UP0, 0x80, 0x0 ;  /* 0x000000000000781c */ /* 0x002fda0003f0f008 */
[----:B------:R-:W-:Y:S05]  /*09c0*/  @!P0 BRA `(.L_x_11261) ;  /* 0xfffffffc00f08947 */ /* 0x000fea000383ffff */
[----:B------:R-:W1:Y:S01]  /*09d0*/  S2UR UR6, SR_CTAID.Y ;  /* 0x00000000000679c3 */ /* 0x000e620000002600 */
[----:B------:R-:W-:Y:S01]  /*09e0*/  ULDC UR59, c[0x0][0xd50] ;  /* 0x00035400003b7ab9 */ /* 0x000fe20000000800 */
[----:B------:R-:W-:Y:S01]  /*09f0*/  ISETP.NE.AND P0, PT, R74, 0x1, PT ;  /* 0x000000014a00780c */ /* 0x000fe20003f05270 */
[----:B------:R-:W-:Y:S01]  /*0a00*/  UISETP.NE.AND UP0, UPT, UR59, 0x1, UPT ;  /* 0x000000013b00788c */ /* 0x000fe2000bf05270 */
[----:B------:R2:W-:Y:S04]  /*0a10*/  STL.64 [R1+0x1f8], RZ ;  /* 0x0001f8ff01007387 */ /* 0x0005e80000100a00 */
[----:B------:R-:W-:Y:S08]  /*0a20*/  BAR.ARV 0x8, 0x180 ;  /* 0x0206000000007b1d */ /* 0x000ff00000002000 */
[----:B------:R-:W3:Y:S01]  /*0a30*/  S2UR UR61, SR_CTAID.Z ;  /* 0x00000000003d79c3 */ /* 0x000ee20000002700 */
[----:B------:R-:W-:Y:S01]  /*0a40*/  @UP0 ULDC UR4, c[0x0][0xd54] ;  /* 0x0003550000040ab9 */ /* 0x000fe20000000800 */
[----:B------:R2:W-:Y:S01]  /*0a50*/  STL [R1+0x200], RZ ;  /* 0x000200ff01007387 */ /* 0x0005e20000100800 */
[----:B------:R-:W-:-:S05]  /*0a60*/  @UP0 ULDC UR7, c[0x0][0xd58] ;  /* 0x0003560000070ab9 */ /* 0x000fca0000000800 */
[----:B------:R-:W-:Y:S06]  /*0a70*/  @!P0 BAR.ARV 0x9, 0x100 ;  /* 0x0244000000008b1d */ /* 0x000fec0000002000 */
[----:B-1----:R-:W-:Y:S01]  /*0a80*/  UIMAD.WIDE.U32 UR4, UR6, UR4, URZ ;  /* 0x00000004060472a5 */ /* 0x002fe2000f8e003f */
[----:B------:R-:W-:Y:S01]  /*0a90*/  IADD3 R24, P1, R16, 0x1f8, RZ ;  /* 0x000001f810187810 */ /* 0x000fe20007f3e0ff */
[----:B------:R2:W-:Y:S01]  /*0aa0*/  STL [R1+0x204], RZ ;  /* 0x000204ff01007387 */ /* 0x0005e20000100800 */
[----:B------:R-:W-:Y:S01]  /*0ab0*/  UMOV UR58, UR6 ;  /* 0x00000006003a7c82 */ /* 0x000fe20008000000 */
[----:B------:R-:W-:-:S02]  /*0ac0*/  @UP0 USHF.R.U32.HI UR58, URZ, UR7, UR5 ;  /* 0x000000073f3a0299 */ /* 0x000fc40008011605 */
[----:B------:R-:W-:Y:S02]  /*0ad0*/  IMAD.X R25, RZ, RZ, R17, P1 ;  /* 0x000000ffff197224 */ /* 0x000fe400008e0611 */
[----:B------:R-:W-:Y:S01]  /*0ae0*/  UIADD3 UR4, -UR58, URZ, URZ ;  /* 0x0000003f3a047290 */ /* 0x000fe2000fffe13f */
[----:B---3--:R-:W-:-:S03]  /*0af0*/  ISETP.LE.AND P0, PT, RZ, UR61, PT ;  /* 0x0000003dff007c0c */ /* 0x008fc6000bf03270 */
[----:B------:R-:W-:-:S10]  /*0b00*/  UIMAD UR59, UR59, UR4, UR6 ;  /* 0x000000043b3b72a4 */ /* 0x000fd4000f8e0206 */
[----:B--2---:R-:W-:Y:S05]  /*0b10*/  @!P0 BRA `(.L_x_11262) ;  /* 0x0000037000348947 */ /* 0x004fea0003800000 */
[----:B------:R-:W1:Y:S01]  /*0b20*/  S2R R11, SR_CgaCtaId ;  /* 0x00000000000b7919 */ /* 0x000e620000008800 */
[----:B------:R-:W-:Y:S01]  /*0b30*/  MOV R18, 0x400 ;  /* 0x0000040000127802 */ /* 0x000fe20000000f00 */
[----:B------:R-:W2:Y:S01]  /*0b40*/  S2UR UR6, SR_CTAID.X ;  /* 0x00000000000679c3 */ /* 0x000ea20000002500 */
[----:B------:R-:W-:Y:S01]  /*0b50*/  IMAD.U32 R0, RZ, RZ, UR60 ;  /* 0x0000003cff007e24 */ /* 0x000fe2000f8e00ff */
[----:B------:R-:W3:Y:S01]  /*0b60*/  S2R R3, SR_SWINHI ;  /* 0x0000000000037919 */ /* 0x000ee20000002f00 */
[----:B------:R-:W-:Y:S01]  /*0b70*/  ULDC.64 UR4, c[0x0][0x418] ;  /* 0x0001060000047ab9 */ /* 0x000fe20000000a00 */
[----:B------:R-:W-:Y:S01]  /*0b80*/  IMAD.MOV.U32 R10, RZ, RZ, 0x100 ;  /* 0x00000100ff0a7424 */ /* 0x000fe200078e00ff */
[----:B------:R-:W-:Y:S01]  /*0b90*/  UISETP.NE.U32.AND UP0, UPT, UR4, URZ, UPT ;  /* 0x0000003f0400728c */ /* 0x000fe2000bf05070 */
[----:B------:R-:W4:Y:S01]  /*0ba0*/  S2R R4, SR_CTAID.X ;  /* 0x0000000000047919 */ /* 0x000f220000002500 */
[----:B------:R-:W-:Y:S01]  /*0bb0*/  IMAD.MOV.U32 R9, RZ, RZ, 0x80 ;  /* 0x00000080ff097424 */ /* 0x000fe200078e00ff */
[----:B------:R-:W5:Y:S01]  /*0bc0*/  LDC R12, c[0x0][0xa80] ;  /* 0x0002a000ff0c7b82 */ /* 0x000f620000000800 */
[----:B------:R-:W-:Y:S01]  /*0bd0*/  IMAD.MOV.U32 R8, RZ, RZ, R0 ;  /* 0x000000ffff087224 */ /* 0x000fe200078e0000 */
[----:B------:R-:W-:Y:S01]  /*0be0*/  USHF.R.S32.HI UR4, URZ, 0x1f, UR61 ;  /* 0x0000001f3f047899 */ /* 0x000fe2000801143d */
[----:B------:R-:W-:Y:S01]  /*0bf0*/  IMAD.U32 R6, RZ, RZ, UR60 ;  /* 0x0000003cff067e24 */ /* 0x000fe2000f8e00ff */
[C---:B------:R-:W-:Y:S01]  /*0c00*/  IADD3 R40, P5, R16.reuse, 0x68, RZ ;  /* 0x0000006810287810 */ /* 0x040fe20007fbe0ff */
[----:B------:R-:W-:Y:S01]  /*0c10*/  IMAD.MOV.U32 R7, RZ, RZ, 0x80 ;  /* 0x00000080ff077424 */ /* 0x000fe200078e00ff */
[----:B------:R-:W-:Y:S01]  /*0c20*/  UISETP.NE.AND.EX UP0, UPT, UR5, URZ, UPT, UP0 ;  /* 0x0000003f0500728c */ /* 0x000fe2000bf05300 */
[----:B------:R-:W-:Y:S01]  /*0c30*/  STL.128 [R1+0x210], RZ ;  /* 0x000210ff01007387 */ /* 0x000fe20000100c00 */
[----:B------:R-:W-:Y:S01]  /*0c40*/  ULDC UR42, c[0x0][0x424] ;  /* 0x00010900002a7ab9 */ /* 0x000fe20000000800 */
[--C-:B------:R-:W-:Y:S01]  /*0c50*/  IMAD.X R65, RZ, RZ, R17.reuse, P5 ;  /* 0x000000ffff417224 */ /* 0x100fe200028e0611 */
[----:B------:R-:W-:Y:S01]  /*0c60*/  USEL UR42, UR42, 0x1, UP0 ;  /* 0x000000012a2a7887 */ /* 0x000fe20008000000 */
[----:B------:R0:W-:Y:S01]  /*0c70*/  STL.64 [R1+0x28], R6 ;  /* 0x0000280601007387 */ /* 0x0001e20000100a00 */
[C---:B------:R-:W-:Y:S01]  /*0c80*/  IADD3 R49, P5, R16.reuse, 0xf8, RZ ;  /* 0x000000f810317810 */ /* 0x040fe20007fbe0ff */
[----:B------:R-:W-:Y:S01]  /*0c90*/  ULDC UR10, c[0x0][0x2f0] ;  /* 0x0000bc00000a7ab9 */ /* 0x000fe20000000800 */
[C---:B------:R-:W-:Y:S01]  /*0ca0*/  IADD3 R34, P3, R16.reuse, 0x58, RZ ;  /* 0x0000005810227810 */ /* 0x040fe20007f7e0ff */
[----:B------:R-:W-:Y:S01]  /*0cb0*/  STL.128 [R1+0x220], RZ ;  /* 0x000220ff01007387 */ /* 0x000fe20000100c00 */
[----:B--2---:R-:W-:Y:S01]  /*0cc0*/  USHF.L.U32 UR6, UR6, 0x7, URZ ;  /* 0x0000000706067899 */ /* 0x004fe2000800063f */
[----:B------:R-:W-:Y:S01]  /*0cd0*/  IADD3 R42, P4, R16, 0x60, RZ ;  /* 0x00000060102a7810 */ /* 0x000fe20007f9e0ff */
[--C-:B------:R-:W-:Y:S01]  /*0ce0*/  IMAD.X R60, RZ, RZ, R17.reuse, P5 ;  /* 0x000000ffff3c7224 */ /* 0x100fe200028e0611 */
[----:B------:R-:W-:Y:S01]  /*0cf0*/  STL.128 [R1+0x240], RZ ;  /* 0x000240ff01007387 */ /* 0x000fe20000100c00 */
[----:B------:R-:W-:Y:S01]  /*0d00*/  UIMAD UR42, UR42, UR10, URZ ;  /* 0x0000000a2a2a72a4 */ /* 0x000fe2000f8e023f */
[--C-:B------:R-:W-:Y:S01]  /*0d10*/  IMAD.X R35, RZ, RZ, R17.reuse, P3 ;  /* 0x000000ffff237224 */ /* 0x100fe200018e0611 */
[----:B-1----:R-:W-:Y:S01]  /*0d20*/  LEA R18, R11, R18, 0x18 ;  /* 0x000000120b127211 */ /* 0x002fe200078ec0ff */
[----:B------:R-:W-:Y:S01]  /*0d30*/  STL.64 [R1+0x30], R10 ;  /* 0x0000300a01007387 */ /* 0x000fe20000100a00 */
[----:B------:R-:W-:Y:S01]  /*0d40*/  ULDC UR43, c[0x0][0x288] ;  /* 0x0000a200002b7ab9 */ /* 0x000fe20000000800 */
[----:B------:R-:W-:Y:S01]  /*0d50*/  IMAD.X R67, RZ, RZ, R17, P4 ;  /* 0x000000ffff437224 */ /* 0x000fe200020e0611 */
[----:B------:R-:W-:-:S02]  /*0d60*/  MOV R30, R18 ;  /* 0x00000012001e7202 */ /* 0x000fc40000000f00 */
[----:B---3--:R-:W-:Y:S01]  /*0d70*/  MOV R31, R3 ;  /* 0x00000003001f7202 */ /* 0x008fe20000000f00 */
[----:B------:R-:W-:Y:S01]  /*0d80*/  STL.128 [R1], R8 ;  /* 0x0000000801007387 */ /* 0x000fe20000100c00 */
[----:B------:R-:W-:Y:S01]  /*0d90*/  UIADD3 UR7, UR6, 0x7f, URZ ;  /* 0x0000007f06077890 */ /* 0x000fe2000fffe03f */
[----:B------:R-:W-:Y:S01]  /*0da0*/  IADD3 R38, P6, R16, 0x70, RZ ;  /* 0x0000007010267810 */ /* 0x000fe20007fde0ff */
[----:B------:R-:W-:Y:S01]  /*0db0*/  UIADD3 UR38, UR42, 0x1, -UR43 ;  /* 0x000000012a267890 */ /* 0x000fe2000fffe82b */
[C---:B------:R-:W-:Y:S01]  /*0dc0*/  IADD3 R0, P2, R30.reuse, 0x32460, RZ ;  /* 0x000324601e007810 */ /* 0x040fe20007f5e0ff */
[----:B----4-:R1:W-:Y:S01]  /*0dd0*/  STL [R1+0x50], R4 ;  /* 0x0000500401007387 */ /* 0x0103e20000100800 */
[C---:B0-----:R-:W-:Y:S01]  /*0de0*/  IADD3 R2, P1, R30.reuse, 0x32450, RZ ;  /* 0x000324501e027810 */ /* 0x041fe20007f3e0ff */
[----:B------:R-:W-:Y:S01]  /*0df0*/  IMAD.X R63, RZ, RZ, R17, P6 ;  /* 0x000000ffff3f7224 */ /* 0x000fe200030e0611 */
[----:B------:R-:W-:Y:S01]  /*0e00*/  IADD3 R6, P0, R30, 0x32430, RZ ;  /* 0x000324301e067810 */ /* 0x000fe20007f1e0ff */
[--C-:B------:R-:W-:Y:S01]  /*0e10*/  IMAD.X R3, RZ, RZ, R31.reuse, P2 ;  /* 0x000000ffff037224 */ /* 0x100fe200010e061f */
[----:B-----5:R0:W-:Y:S01]  /*0e20*/  STL [R1+0x230], R12 ;  /* 0x0002300c01007387 */ /* 0x0201e20000100800 */
[--C-:B------:R-:W-:Y:S01]  /*0e30*/  IMAD.X R5, RZ, RZ, R31.reuse, P1 ;  /* 0x000000ffff057224 */ /* 0x100fe200008e061f */
[----:B------:R-:W-:Y:S01]  /*0e40*/  IADD3 R44, P2, R16, 0x28, RZ ;  /* 0x00000028102c7810 */ /* 0x000fe20007f5e0ff */
[----:B------:R-:W-:Y:S01]  /*0e50*/  IMAD.X R7, RZ, RZ, R31, P0 ;  /* 0x000000ffff077224 */ /* 0x000fe200000e061f */
[----:B------:R0:W-:Y:S01]  /*0e60*/  STL.128 [R1+0x250], RZ ;  /* 0x000250ff01007387 */ /* 0x0001e20000100c00 */
[----:B-1----:R-:W-:Y:S01]  /*0e70*/  IADD3 R4, P1, R30, 0x32440, RZ ;  /* 0x000324401e047810 */ /* 0x002fe20007f3e0ff */
[----:B------:R-:W-:Y:S01]  /*0e80*/  IMAD.MOV.U32 R10, RZ, RZ, R0 ;  /* 0x000000ffff0a7224 */ /* 0x000fe200078e0000 */
[C---:B------:R-:W-:Y:S01]  /*0e90*/  IADD3 R26, P0, R16.reuse, 0x78, RZ ;  /* 0x00000078101a7810 */ /* 0x040fe20007f1e0ff */
        /* <DEDUP_REMOVED lines=8> */
[----:B------:R-:W-:Y:S01]  /*0f20*/  IMAD.X R5, RZ, RZ, R31, P1 ;  /* 0x000000ffff057224 */ /* 0x000fe200008e061f */
[----:B------:R-:W-:Y:S01]  /*0f30*/  UISETP.GE.AND UP0, UPT, UR5, 0x1, UPT ;  /* 0x000000010500788c */ /* 0x000fe2000bf06270 */
[----:B------:R0:W-:Y:S01]  /*0f40*/  STL.128 [R1+0x260], RZ ;  /* 0x000260ff01007387 */ /* 0x0001e20000100c00 */
[C---:B------:R-:W-:Y:S01]  /*0f50*/  IADD3 R226, P1, R16.reuse, 0x210, RZ ;  /* 0x0000021010e27810 */ /* 0x040fe20007f3e0ff */
[--C-:B------:R-:W-:Y:S01]  /*0f60*/  IMAD.X R69, RZ, RZ, R17.reuse, P2 ;  /* 0x000000ffff457224 */ /* 0x100fe200010e0611 */
[C---:B------:R-:W-:Y:S01]  /*0f70*/  IADD3 R32, P2, R16.reuse, 0x88, RZ ;  /* 0x0000008810207810 */ /* 0x040fe20007f5e0ff */
[----:B------:R0:W-:Y:S01]  /*0f80*/  STL.128 [R1+0x40], R8 ;  /* 0x0000400801007387 */ /* 0x0001e20000100c00 */
[----:B------:R-:W-:Y:S01]  /*0f90*/  @UP1 UIADD3 UR8, UR6, 0x7f, URZ ;  /* 0x0000007f06081890 */ /* 0x000fe2000fffe03f */
[----:B------:R-:W-:Y:S01]  /*0fa0*/  PLOP3.LUT P5, PT, PT, PT, UP0, 0x40, 0x0 ;  /* 0x000000000000781c */ /* 0x000fe20003fae808 */
[----:B------:R-:W-:Y:S01]  /*0fb0*/  @UP1 ULDC UR9, c[0x0][0x44c] ;  /* 0x0001130000091ab9 */ /* 0x000fe20000000800 */
[----:B------:R0:W-:Y:S01]  /*0fc0*/  STL.64 [R1+0x20], R4 ;  /* 0x0000200401007387 */ /* 0x0001e20000100a00 */
[----:B------:R-:W-:Y:S01]  /*0fd0*/  UIMAD.WIDE.U32 UR8, UR8, UR9, URZ ;  /* 0x00000009080872a5 */ /* 0x000fe2000f8e003f */
[--C-:B------:R-:W-:Y:S01]  /*0fe0*/  IMAD.X R181, RZ, RZ, R17.reuse, P1 ;  /* 0x000000ffffb57224 */ /* 0x100fe200008e0611 */
[----:B------:R-:W-:Y:S01]  /*0ff0*/  @UP1 ULDC UR11, c[0x0][0x450] ;  /* 0x00011400000b1ab9 */ /* 0x000fe20000000800 */
[----:B------:R0:W-:Y:S01]  /*1000*/  STL.128 [R1+0x270], RZ ;  /* 0x000270ff01007387 */ /* 0x0001e20000100c00 */
[C---:B------:R-:W-:Y:S01]  /*1010*/  IADD3 R59, P1, R16.reuse, 0x80, RZ ;  /* 0x00000080103b7810 */ /* 0x040fe20007f3e0ff */
[----:B------:R-:W-:Y:S01]  /*1020*/  @UP1 USHF.R.U32.HI UR7, URZ, UR11, UR9 ;  /* 0x0000000b3f071299 */ /* 0x000fe20008011609 */
[C---:B------:R-:W-:Y:S01]  /*1030*/  IADD3 R57, P3, R16.reuse, 0x90, RZ ;  /* 0x0000009010397810 */ /* 0x040fe20007f7e0ff */
[----:B------:R0:W-:Y:S01]  /*1040*/  STL.128 [R1+0x280], RZ ;  /* 0x000280ff01007387 */ /* 0x0001e20000100c00 */
[C---:B------:R-:W-:Y:S01]  /*1050*/  IADD3 R51, P4, R16.reuse, 0xf0, RZ ;  /* 0x000000f010337810 */ /* 0x040fe20007f9e0ff */
[----:B------:R-:W-:Y:S01]  /*1060*/  UIADD3 UR8, UR38, UR7, URZ ;  /* 0x0000000726087290 */ /* 0x000fe2000fffe03f */
[--C-:B------:R-:W-:Y:S01]  /*1070*/  IMAD.X R61, RZ, RZ, R17.reuse, P0 ;  /* 0x000000ffff3d7224 */ /* 0x100fe200000e0611 */
[----:B------:R0:W-:Y:S01]  /*1080*/  STL.128 [R1+0x290], RZ ;  /* 0x000290ff01007387 */ /* 0x0001e20000100c00 */
[--C-:B------:R-:W-:Y:S01]  /*1090*/  IMAD.X R66, RZ, RZ, R17.reuse, P1 ;  /* 0x000000ffff427224 */ /* 0x100fe200008e0611 */
[C---:B------:R-:W-:Y:S01]  /*10a0*/  IADD3 R36, P6, R16.reuse, 0x100, RZ ;  /* 0x0000010010247810 */ /* 0x040fe20007fde0ff */
[--C-:B------:R-:W-:Y:S01]  /*10b0*/  IMAD.X R33, RZ, RZ, R17.reuse, P2 ;  /* 0x000000ffff217224 */ /* 0x100fe200010e0611 */
[----:B------:R0:W-:Y:S01]  /*10c0*/  STL.128 [R1+0x2a0], RZ ;  /* 0x0002a0ff01007387 */ /* 0x0001e20000100c00 */
[--C-:B------:R-:W-:Y:S01]  /*10d0*/  IMAD.X R64, RZ, RZ, R17.reuse, P3 ;  /* 0x000000ffff407224 */ /* 0x100fe200018e0611 */
[C---:B------:R-:W-:Y:S01]  /*10e0*/  IADD3 R47, P0, R16.reuse, 0x108, RZ ;  /* 0x00000108102f7810 */ /* 0x040fe20007f1e0ff */
[----:B------:R-:W-:Y:S01]  /*10f0*/  IMAD.X R62, RZ, RZ, R17, P4 ;  /* 0x000000ffff3e7224 */ /* 0x000fe200020e0611 */
[----:B------:R0:W-:Y:S01]  /*1100*/  STL.128 [R1+0x2b0], RZ ;  /* 0x0002b0ff01007387 */ /* 0x0001e20000100c00 */
[C---:B------:R-:W-:Y:S01]  /*1110*/  IADD3 R45, P1, R16.reuse, 0x118, RZ ;  /* 0x00000118102d7810 */ /* 0x040fe20007f3e0ff */
[----:B------:R-:W-:Y:S01]  /*1120*/  UP2UR UR39, UPR, URZ, 0x2 ;  /* 0x000000023f277883 */ /* 0x000fe20008000000 */
[C---:B------:R-:W-:Y:S01]  /*1130*/  IADD3 R23, P2, R16.reuse, 0x11c, RZ ;  /* 0x0000011c10177810 */ /* 0x040fe20007f5e0ff */
[----:B------:R0:W-:Y:S01]  /*1140*/  STL.128 [R1+0x2c0], RZ ;  /* 0x0002c0ff01007387 */ /* 0x0001e20000100c00 */
[C---:B------:R-:W-:Y:S01]  /*1150*/  IADD3 R28, P3, R16.reuse, 0x14c, RZ ;  /* 0x0000014c101c7810 */ /* 0x040fe20007f7e0ff */
[----:B------:R-:W-:Y:S01]  /*1160*/  UP2UR UR41, UPR, URZ, 0x1 ;  /* 0x000000013f297883 */ /* 0x000fe20008000000 */
[C---:B------:R-:W-:Y:S01]  /*1170*/  IADD3 R224, P4, R16.reuse, 0x150, RZ ;  /* 0x0000015010e07810 */ /* 0x040fe20007f9e0ff */
[----:B------:R0:W-:Y:S01]  /*1180*/  STL.128 [R1+0x2d0], RZ ;  /* 0x0002d0ff01007387 */ /* 0x0001e20000100c00 */
[----:B------:R-:W-:Y:S01]  /*1190*/  UIADD3 UR4, UR8, UR4, URZ ;  /* 0x0000000408047290 */ /* 0x000fe2000fffe03f */
[----:B------:R-:W-:-:S02]  /*11a0*/  VIADD R157, R16, 0x158 ;  /* 0x00000158109d7836 */ /* 0x000fc40000000000 */
[----:B------:R0:W-:Y:S01]  /*11b0*/  STL.128 [R1+0x2e0], RZ ;  /* 0x0002e0ff01007387 */ /* 0x0001e20000100c00 */
[----:B------:R-:W-:Y:S02]  /*11c0*/  VIADD R19, R27, 0xffffff80 ;  /* 0xffffff801b137836 */ /* 0x000fe40000000000 */
[--C-:B------:R-:W-:Y:S01]  /*11d0*/  IMAD.X R37, RZ, RZ, R17.reuse, P6 ;  /* 0x000000ffff257224 */ /* 0x100fe200030e0611 */
[----:B------:R0:W-:Y:S01]  /*11e0*/  STL.128 [R1+0x2f0], RZ ;  /* 0x0002f0ff01007387 */ /* 0x0001e20000100c00 */
[--C-:B------:R-:W-:Y:S02]  /*11f0*/  IMAD.X R58, RZ, RZ, R17.reuse, P0 ;  /* 0x000000ffff3a7224 */ /* 0x100fe400000e0611 */
[--C-:B------:R-:W-:Y:S01]  /*1200*/  IMAD.X R56, RZ, RZ, R17.reuse, P1 ;  /* 0x000000ffff387224 */ /* 0x100fe200008e0611 */
        /* <DEDUP_REMOVED lines=36> */
.L_x_11264:
[----:B------:R-:W-:-:S11]  /*1450*/  UISETP.NE.AND UP0, UPT, UR5, 0x1, UPT ;  /* 0x000000010500788c */ /* 0x000fd6000bf05270 */
[----:B------:R-:W-:Y:S02]  /*1460*/  @UP0 ULDC.64 UR10, c[0x0][0xae0] ;  /* 0x0002b800000a0ab9 */ /* 0x000fe40000000a00 */
[----:B------:R-:W-:-:S04]  /*1470*/  UIMAD.WIDE.U32 UR8, UR7, UR10, URZ ;  /* 0x0000000a070872a5 */ /* 0x000fc8000f8e003f */
[----:B------:R-:W-:-:S12]  /*1480*/  @UP0 USHF.R.U32.HI UR7, URZ, UR11, UR9 ;  /* 0x0000000b3f070299 */ /* 0x000fd80008011609 */
.L_x_11265:
[----:B------:R-:W-:-:S04]  /*1490*/  UIMAD UR7, UR7, UR5, UR5 ;  /* 0x00000005070772a4 */ /* 0x000fc8000f8e0205 */
[----:B------:R-:W-:-:S04]  /*14a0*/  UISETP.LT.AND UP0, UPT, UR4, UR7, UPT ;  /* 0x000000070400728c */ /* 0x000fc8000bf01270 */
[----:B------:R-:W-:-:S12]  /*14b0*/  USEL UR4, UR4, UR7, UP0 ;  /* 0x0000000704047287 */ /* 0x000fd80008000000 */
.L_x_11263:
        /* <DEDUP_REMOVED lines=33> */
.L_x_11267:
[----:B------:R-:W-:-:S11]  /*16d0*/  UISETP.NE.AND UP0, UPT, UR5, 0x1, UPT ;  /* 0x000000010500788c */ /* 0x000fd6000bf05270 */
[----:B------:R-:W-:Y:S02]  /*16e0*/  @UP0 ULDC.64 UR10, c[0x0][0xae0] ;  /* 0x0002b800000a0ab9 */ /* 0x000fe40000000a00 */
[----:B------:R-:W-:-:S04]  /*16f0*/  UIMAD.WIDE.U32 UR6, UR4, UR10, URZ ;  /* 0x0000000a040672a5 */ /* 0x000fc8000f8e003f */
[----:B------:R-:W-:-:S12]  /*1700*/  @UP0 USHF.R.U32.HI UR4, URZ, UR11, UR7 ;  /* 0x0000000b3f040299 */ /* 0x000fd80008011607 */
.L_x_11268:
[----:B------:R-:W-:-:S04]  /*1710*/  UIMAD UR4, UR4, UR5, URZ ;  /* 0x00000005040472a4 */ /* 0x000fc8000f8e023f */
[----:B------:R-:W-:-:S04]  /*1720*/  UISETP.LT.AND UP0, UPT, UR8, UR4, UPT ;  /* 0x000000040800728c */ /* 0x000fc8000bf01270 */
[----:B------:R-:W-:-:S12]  /*1730*/  USEL UR8, UR8, UR4, !UP0 ;  /* 0x0000000408087287 */ /* 0x000fd8000c000000 */
.L_x_11266:
        /* <DEDUP_REMOVED lines=17> */
[----:B0-----:R-:W-:Y:S02]  /*1850*/  IABS R5, R3 ;  /* 0x0000000300057213 */ /* 0x001fe40000000000 */
        /* <DEDUP_REMOVED lines=29> */
.L_x_11269:
[----:B------:R-:W-:Y:S01]  /*1a30*/  UIMAD UR40, UR40, UR4, UR10 ;  /* 0x00000004282872a4 */ /* 0x000fe2000f8e020a */
[----:B------:R-:W-:Y:S01]  /*1a40*/  IMAD.U32 R0, RZ, RZ, UR9 ;  /* 0x00000009ff007e24 */ /* 0x000fe2000f8e00ff */
[----:B------:R-:W-:Y:S01]  /*1a50*/  PLOP3.LUT P0, PT, PT, PT, PT, 0x80, 0x0 ;  /* 0x000000000000781c */ /* 0x000fe20003f0f070 */
[----:B------:R-:W-:-:S05]  /*1a60*/  IMAD.U32 R3, RZ, RZ, UR4 ;  /* 0x00000004ff037e24 */ /* 0x000fca000f8e00ff */
[----:B------:R-:W-:-:S04]  /*1a70*/  VIADDMNMX R0, R3, UR40, R0, PT ;  /* 0x0000002803007c46 */ /* 0x000fc8000b800100 */
[----:B------:R-:W-:-:S13]  /*1a80*/  R2UR UR44, R0 ;  /* 0x00000000002c72ca */ /* 0x000fda00000e0000 */
[----:B------:R-:W-:-:S06]  /*1a90*/  UISETP.GT.AND UP0, UPT, UR44, UR40, UPT ;  /* 0x000000282c00728c */ /* 0x000fcc000bf04270 */
[----:B------:R-:W-:-:S13]  /*1aa0*/  PLOP3.LUT P1, PT, PT, PT, UP0, 0x80, 0x0 ;  /* 0x000000000000781c */ /* 0x000fda0003f2f008 */
[----:B------:R-:W-:Y:S05]  /*1ab0*/  @!P1 BRA `(.L_x_11270) ;  /* 0x000002ec00d09947 */ /* 0x000fea0003800000 */
[----:B------:R-:W-:Y:S01]  /*1ac0*/  SHF.R.S32.HI R0, RZ, 0x1f, R19 ;  /* 0x0000001fff007819 */ /* 0x000fe20000011413 */
[----:B0-----:R-:W-:Y:S01]  /*1ad0*/  VIADD R7, R18, 0x18400 ;  /* 0x0001840012077836 */ /* 0x001fe20000000000 */
        /* <DEDUP_REMOVED lines=11> */
[----:B------:R-:W-:Y:S01]  /*1b90*/  IMAD.MOV.U32 R11, RZ, RZ, RZ ;  /* 0x000000ffff0b7224 */ /* 0x000fe200078e00ff */
[----:B------:R-:W0:Y:S01]  /*1ba0*/  SHFL.IDX PT, R0, R52, RZ, 0x1f ;  /* 0x00001fff34007589 */ /* 0x000e2200000e0000 */
[----:B------:R-:W-:-:S02]  /*1bb0*/  IMAD.MOV.U32 R9, RZ, RZ, 0x40000040 ;  /* 0x40000040ff097424 */ /* 0x000fc400078e00ff */
[----:B------:R-:W-:Y:S01]  /*1bc0*/  IMAD.MOV.U32 R5, RZ, RZ, 0x40000040 ;  /* 0x40000040ff057424 */ /* 0x000fe200078e00ff */
[----:B------:R-:W-:Y:S04]  /*1bd0*/  STL.128 [R1+0x60], R12 ;  /* 0x0000600c01007387 */ /* 0x000fe80000100c00 */
[----:B------:R1:W-:Y:S04]  /*1be0*/  STL.64 [R1+0x70], R10 ;  /* 0x0000700a01007387 */ /* 0x0003e80000100a00 */
[----:B------:R2:W-:Y:S04]  /*1bf0*/  STL.128 [R1+0xb0], RZ ;  /* 0x0000b0ff01007387 */ /* 0x0005e80000100c00 */
[----:B------:R2:W-:Y:S01]  /*1c00*/  STL.128 [R1+0xc0], RZ ;  /* 0x0000c0ff01007387 */ /* 0x0005e20000100c00 */
[----:B-1----:R-:W-:-:S03]  /*1c10*/  IMAD.MOV.U32 R11, RZ, RZ, 0x40000040 ;  /* 0x40000040ff0b7424 */ /* 0x002fc600078e00ff */
[----:B------:R2:W-:Y:S01]  /*1c20*/  STL.128 [R1+0xd0], RZ ;  /* 0x0000d0ff01007387 */ /* 0x0005e20000100c00 */
[----:B------:R-:W-:Y:S01]  /*1c30*/  IMAD.MOV.U32 R15, RZ, RZ, 0x40000040 ;  /* 0x40000040ff0f7424 */ /* 0x000fe200078e00ff */
[----:B0-----:R-:W-:Y:S01]  /*1c40*/  LEA.HI R2, R0, R0, RZ, 0x1 ;  /* 0x0000000000027211 */ /* 0x001fe200078f08ff */
[----:B------:R-:W-:Y:S01]  /*1c50*/  IMAD.MOV.U32 R13, RZ, RZ, 0x40000040 ;  /* 0x40000040ff0d7424 */ /* 0x000fe200078e00ff */
[----:B------:R2:W-:Y:S02]  /*1c60*/  STL.128 [R1+0xe0], RZ ;  /* 0x0000e0ff01007387 */ /* 0x0005e40000100c00 */
[----:B------:R-:W-:Y:S01]  /*1c70*/  LOP3.LUT R3, R2, 0x7fffe, RZ, 0xc0, !PT ;  /* 0x0007fffe02037812 */ /* 0x000fe200078ec0ff */
[----:B------:R-:W-:-:S04]  /*1c80*/  VIADD R2, R18, 0x1c400 ;  /* 0x0001c40012027836 */ /* 0x000fc80000000000 */
[----:B------:R-:W-:Y:S01]  /*1c90*/  IMAD.IADD R0, R0, 0x1, -R3 ;  /* 0x0000000100007824 */ /* 0x000fe200078e0a03 */
[----:B------:R-:W-:Y:S01]  /*1ca0*/  SHF.R.U32.HI R2, RZ, 0x4, R2 ;  /* 0x00000004ff027819 */ /* 0x000fe20000011602 */
[----:B------:R-:W-:Y:S02]  /*1cb0*/  VIADD R3, R18, 0x400 ;  /* 0x0000040012037836 */ /* 0x000fe40000000000 */
[----:B------:R-:W-:Y:S01]  /*1cc0*/  IMAD R0, R0, 0x2000, R7 ;  /* 0x0000200000007824 */ /* 0x000fe200078e0207 */
[----:B------:R-:W-:Y:S02]  /*1cd0*/  LOP3.LUT R2, R2, 0x3fff, RZ, 0xc0, !PT ;  /* 0x00003fff02027812 */ /* 0x000fe400078ec0ff */
[----:B------:R-:W-:Y:S01]  /*1ce0*/  SHF.R.U32.HI R3, RZ, 0x4, R3 ;  /* 0x00000004ff037819 */ /* 0x000fe20000011603 */
[----:B------:R-:W-:Y:S01]  /*1cf0*/  VIADD R4, R0, 0xa000 ;  /* 0x0000a00000047836 */ /* 0x000fe20000000000 */
[----:B------:R-:W-:Y:S02]  /*1d00*/  SHF.R.U32.HI R0, RZ, 0x4, R0 ;  /* 0x00000004ff007819 */ /* 0x000fe40000011600 */
[----:B------:R-:W-:-:S02]  /*1d10*/  LOP3.LUT R3, R3, 0x3fff, RZ, 0xc0, !PT ;  /* 0x00003fff03037812 */ /* 0x000fc400078ec0ff */
[----:B------:R-:W-:Y:S02]  /*1d20*/  SHF.R.U32.HI R4, RZ, 0x4, R4 ;  /* 0x00000004ff047819 */ /* 0x000fe40000011604 */
[----:B------:R-:W-:Y:S02]  /*1d30*/  LOP3.LUT R8, R2, 0x10000, RZ, 0xfc, !PT ;  /* 0x0001000002087812 */ /* 0x000fe400078efcff */
[C---:B------:R-:W-:Y:S02]  /*1d40*/  LOP3.LUT R6, R3.reuse, 0x3000000, RZ, 0xfc, !PT ;  /* 0x0300000003067812 */ /* 0x040fe400078efcff */
[----:B------:R-:W-:Y:S02]  /*1d50*/  LOP3.LUT R2, R3, 0x10000, RZ, 0xfc, !PT ;  /* 0x0001000003027812 */ /* 0x000fe400078efcff */
[----:B------:R-:W-:Y:S01]  /*1d60*/  LOP3.LUT R0, R0, 0x3fff, RZ, 0xc0, !PT ;  /* 0x00003fff00007812 */ /* 0x000fe200078ec0ff */
[----:B------:R-:W-:Y:S01]  /*1d70*/  IMAD.MOV.U32 R10, RZ, RZ, R6 ;  /* 0x000000ffff0a7224 */ /* 0x000fe200078e0006 */
[----:B------:R-:W-:Y:S01]  /*1d80*/  LOP3.LUT R3, R4, 0x3fff, RZ, 0xc0, !PT ;  /* 0x00003fff04037812 */ /* 0x000fe200078ec0ff */
[----:B------:R-:W-:Y:S01]  /*1d90*/  IMAD.MOV.U32 R14, RZ, RZ, R2 ;  /* 0x000000ffff0e7224 */ /* 0x000fe200078e0002 */
[----:B------:R-:W-:-:S02]  /*1da0*/  LOP3.LUT R4, R0, 0x10000, RZ, 0xfc, !PT ;  /* 0x0001000000047812 */ /* 0x000fc400078efcff */
[----:B------:R-:W-:Y:S01]  /*1db0*/  LOP3.LUT R12, R3, 0x10000, RZ, 0xfc, !PT ;  /* 0x00010000030c7812 */ /* 0x000fe200078efcff */
[----:B------:R2:W-:Y:S04]  /*1dc0*/  STL.128 [R1+0x80], R8 ;  /* 0x0000800801007387 */ /* 0x0005e80000100c00 */
[----:B------:R2:W-:Y:S04]  /*1dd0*/  STL.64 [R1+0x78], R4 ;  /* 0x0000780401007387 */ /* 0x0005e80000100a00 */
[----:B------:R2:W-:Y:S01]  /*1de0*/  STL.128 [R1+0xf0], R12 ;  /* 0x0000f00c01007387 */ /* 0x0005e20000100c00 */
[----:B------:R-:W-:Y:S05]  /*1df0*/  @!P0 BRA `(.L_x_11271) ;  /* 0x0000000000408947 */ /* 0x000fea0003800000 */
[----:B------:R-:W-:Y:S01]  /*1e00*/  MOV R0, 0x0 ;  /* 0x0000000000007802 */ /* 0x000fe20000000f00 */
[----:B------:R-:W-:Y:S01]  /*1e10*/  ULDC.64 UR4, c[0x4][0xf0] ;  /* 0x01003c0000047ab9 */ /* 0x000fe20000000a00 */
[----:B------:R-:W-:Y:S01]  /*1e20*/  ULDC.64 UR6, c[0x4][0x38] ;  /* 0x01000e0000067ab9 */ /* 0x000fe20000000a00 */
[----:B--2---:R-:W-:Y:S01]  /*1e30*/  IMAD.U32 R4, RZ, RZ, UR4 ;  /* 0x00000004ff047e24 */ /* 0x004fe2000f8e00ff */
        /* <DEDUP_REMOVED lines=12> */
.L_x_11271:
[----:B--2---:R-:W2:Y:S01]  /*1f00*/  LDL R15, [R1+0x204] ;  /* 0x00020400010f7983 */ /* 0x004ea20000100800 */
[----:B------:R-:W-:Y:S01]  /*1f10*/  LOP3.LUT R0, R43, 0xffffff80, RZ, 0xc0, !PT ;  /* 0xffffff802b007812 */ /* 0x000fe200078ec0ff */
[----:B------:R-:W0:Y:S01]  /*1f20*/  LDC.64 R20, c[0x0][0xad0] ;  /* 0x0002b400ff147b82 */ /* 0x000e220000000a00 */
[----:B------:R-:W-:Y:S01]  /*1f30*/  VIADD R46, R27, 0xffffff80 ;  /* 0xffffff801b2e7836 */ /* 0x000fe20000000000 */
[----:B------:R1:W-:Y:S01]  /*1f40*/  STL.64 [R1+0x108], R36 ;  /* 0x0001082401007387 */ /* 0x0003e20000100a00 */
[----:B------:R-:W-:Y:S01]  /*1f50*/  BSSY B0, `(.L_x_11272) ;  /* 0x000002e000007945 */ /* 0x000fe20003800000 */
[----:B------:R-:W-:Y:S02]  /*1f60*/  IMAD.IADD R0, R19, 0x1, -R0 ;  /* 0x0000000113007824 */ /* 0x000fe400078e0a00 */
[----:B------:R1:W-:Y:S02]  /*1f70*/  STL.64 [R1+0x110], R34 ;  /* 0x0001102201007387 */ /* 0x0003e40000100a00 */
[----:B------:R-:W3:Y:S01]  /*1f80*/  LDC R12, c[0x0][0x288] ;  /* 0x0000a200ff0c7b82 */ /* 0x000ee20000000800 */
[----:B------:R-:W-:Y:S01]  /*1f90*/  SHF.R.S32.HI R5, RZ, 0x1f, R0 ;  /* 0x0000001fff057819 */ /* 0x000fe20000011400 */
[----:B------:R1:W-:Y:S03]  /*1fa0*/  STL.64 [R1+0x150], R28 ;  /* 0x0001501c01007387 */ /* 0x0003e60000100a00 */
[CC--:B------:R-:W-:Y:S01]  /*1fb0*/  LEA.HI R7, R5.reuse, R0.reuse, RZ, 0x2 ;  /* 0x0000000005077211 */ /* 0x0c0fe200078f10ff */
[----:B------:R1:W-:Y:S01]  /*1fc0*/  STL [R1+0x11c], R46 ;  /* 0x00011c2e01007387 */ /* 0x0003e20000100800 */
[----:B------:R-:W-:Y:S01]  /*1fd0*/  LEA.HI R10, R5, R0, RZ, 0x5 ;  /* 0x00000000050a7211 */ /* 0x000fe200078f28ff */
[----:B------:R-:W4:Y:S01]  /*1fe0*/  LDC R6, c[0x0][0x450] ;  /* 0x00011400ff067b82 */ /* 0x000f220000000800 */
[--C-:B------:R-:W-:Y:S01]  /*1ff0*/  SHF.R.S32.HI R4, RZ, 0x2, R7.reuse ;  /* 0x00000002ff047819 */ /* 0x100fe20000011407 */
[----:B------:R1:W-:Y:S01]  /*2000*/  STL.U8 [R1+0x118], RZ ;  /* 0x000118ff01007387 */ /* 0x0003e20000100000 */
[----:B------:R-:W-:-:S02]  /*2010*/  SHF.R.S32.HI R3, RZ, 0x1f, R7 ;  /* 0x0000001fff037819 */ /* 0x000fc40000011407 */
[----:B------:R-:W-:Y:S02]  /*2020*/  SHF.R.S32.HI R10, RZ, 0x5, R10 ;  /* 0x00000005ff0a7819 */ /* 0x000fe4000001140a */
[----:B------:R-:W-:Y:S02]  /*2030*/  LEA.HI R3, R3, R4, RZ, 0x3 ;  /* 0x0000000403037211 */ /* 0x000fe400078f18ff */
[----:B------:R-:W-:Y:S02]  /*2040*/  LOP3.LUT R7, R7, 0x7ffffffc, RZ, 0xc0, !PT ;  /* 0x7ffffffc07077812 */ /* 0x000fe400078ec0ff */
[----:B------:R-:W-:Y:S02]  /*2050*/  LOP3.LUT R9, R3, 0xfffffff8, RZ, 0xc0, !PT ;  /* 0xfffffff803097812 */ /* 0x000fe400078ec0ff */
[----:B------:R-:W5:Y:S01]  /*2060*/  LDC.64 R2, c[0x0][0xad8] ;  /* 0x0002b600ff027b82 */ /* 0x000f620000000a00 */
[----:B------:R-:W-:Y:S02]  /*2070*/  IMAD.IADD R0, R0, 0x1, -R7 ;  /* 0x0000000100007824 */ /* 0x000fe400078e0a07 */
[----:B------:R-:W-:Y:S01]  /*2080*/  IMAD.IADD R11, R4, 0x1, -R9 ;  /* 0x00000001040b7824 */ /* 0x000fe200078e0a09 */
[----:B------:R-:W-:Y:S01]  /*2090*/  LEA.HI R4, R52, R52, RZ, 0x1 ;  /* 0x0000003434047211 */ /* 0x000fe200078f08ff */
[----:B0-----:R-:W-:-:S02]  /*20a0*/  IMAD.MOV.U32 R7, RZ, RZ, R20 ;  /* 0x000000ffff077224 */ /* 0x001fc400078e0014 */
[----:B------:R-:W-:Y:S01]  /*20b0*/  IMAD R10, R10, 0x10, R11 ;  /* 0x000000100a0a7824 */ /* 0x000fe200078e020b */
[----:B------:R-:W0:Y:S01]  /*20c0*/  LDC.64 R8, c[0x0][0xae0] ;  /* 0x0002b800ff087b82 */ /* 0x000e220000000a00 */
[----:B------:R-:W-:Y:S01]  /*20d0*/  LOP3.LUT R13, R4, 0x3fffffe, RZ, 0xc0, !PT ;  /* 0x03fffffe040d7812 */ /* 0x000fe200078ec0ff */
[----:B------:R-:W-:-:S04]  /*20e0*/  IMAD.SHL.U32 R11, R0, 0x2, RZ ;  /* 0x00000002000b7824 */ /* 0x000fc800078e00ff */
[----:B------:R-:W-:Y:S02]  /*20f0*/  IMAD.IADD R13, R52, 0x1, -R13 ;  /* 0x00000001340d7824 */ /* 0x000fe400078e0a0d */
[----:B------:R-:W4:Y:S01]  /*2100*/  LDC.64 R4, c[0x0][0x448] ;  /* 0x00011200ff047b82 */ /* 0x000f220000000a00 */
[----:B------:R-:W-:Y:S02]  /*2110*/  IMAD.MOV.U32 R52, RZ, RZ, RZ ;  /* 0x000000ffff347224 */ /* 0x000fe400078e00ff */
[----:B------:R-:W-:Y:S02]  /*2120*/  IMAD R10, R13, 0x40, R10 ;  /* 0x000000400d0a7824 */ /* 0x000fe400078e020a */
[----:B------:R-:W-:Y:S02]  /*2130*/  IMAD.U32 R13, RZ, RZ, UR42 ;  /* 0x0000002aff0d7e24 */ /* 0x000fe4000f8e00ff */
[----:B-----5:R-:W-:Y:S01]  /*2140*/  IMAD.MOV.U32 R53, RZ, RZ, R3 ;  /* 0x000000ffff357224 */ /* 0x020fe200078e0003 */
[----:B------:R1:W-:Y:S01]  /*2150*/  STL.64 [R1+0x100], R10 ;  /* 0x0001000a01007387 */ /* 0x0003e20000100a00 */
[----:B0-----:R-:W-:-:S02]  /*2160*/  IMAD.MOV.U32 R54, RZ, RZ, R8 ;  /* 0x000000ffff367224 */ /* 0x001fc400078e0008 */
[----:B------:R-:W-:-:S05]  /*2170*/  IMAD.MOV.U32 R55, RZ, RZ, R9 ;  /* 0x000000ffff377224 */ /* 0x000fca00078e0009 */
[----:B------:R1:W-:Y:S04]  /*2180*/  STL.128 [R1+0x130], R52 ;  /* 0x0001303401007387 */ /* 0x0003e80000100c00 */
[----:B----4-:R1:W-:Y:S01]  /*2190*/  STL.128 [R1+0x140], R4 ;  /* 0x0001400401007387 */ /* 0x0103e20000100c00 */
[----:B--2---:R-:W-:-:S04]  /*21a0*/  LEA.HI R14, R15, R15, RZ, 0x1 ;  /* 0x0000000f0f0e7211 */ /* 0x004fc800078f08ff */
[----:B------:R-:W-:-:S05]  /*21b0*/  LOP3.LUT R14, R14, 0xfffffffe, RZ, 0xc0, !PT ;  /* 0xfffffffe0e0e7812 */ /* 0x000fca00078ec0ff */
[----:B------:R-:W-:Y:S02]  /*21c0*/  IMAD.IADD R19, R15, 0x1, -R14 ;  /* 0x000000010f137824 */ /* 0x000fe400078e0a0e */
[----:B------:R-:W-:Y:S02]  /*21d0*/  IMAD.MOV.U32 R14, RZ, RZ, R21 ;  /* 0x000000ffff0e7224 */ /* 0x000fe400078e0015 */
[----:B------:R-:W-:Y:S01]  /*21e0*/  IMAD.MOV.U32 R15, RZ, RZ, R2 ;  /* 0x000000ffff0f7224 */ /* 0x000fe200078e0002 */
[----:B------:R-:W-:-:S04]  /*21f0*/  SHF.L.U32 R19, R19, 0x1f, RZ ;  /* 0x0000001f13137819 */ /* 0x000fc800000006ff */
[----:B---3--:R1:W-:Y:S01]  /*2200*/  STL.128 [R1+0x120], R12 ;  /* 0x0001200c01007387 */ /* 0x0083e20000100c00 */
[----:B------:R-:W0:Y:S02]  /*2210*/  SYNCS.PHASECHK.TRANS64.TRYWAIT P0, [R18+URZ+0x32400], R19 ;  /* 0x03240013120075a7 */ /* 0x000e24000800017f */
[----:B01----:R-:W-:Y:S05]  /*2220*/  @!P0 BRA `(.L_x_11273) ;  /* 0x0000035800788947 */ /* 0x003fea0003800000 */
.L_x_11427:
[----:B------:R-:W-:Y:S05]  /*2230*/  BSYNC B0 ;  /* 0x0000000000007941 */ /* 0x000fea0003800000 */
.L_x_11272:
[----:B------:R-:W2:Y:S04]  /*2240*/  LDL R4, [R1] ;  /* 0x0000000001047983 */ /* 0x000ea80000100800 */
[----:B------:R1:W5:Y:S01]  /*2250*/  LDL.64 R10, [R1+0x1f8] ;  /* 0x0001f800010a7983 */ /* 0x0003620000100a00 */
[----:B------:R-:W-:Y:S01]  /*2260*/  IMAD.MOV.U32 R12, RZ, RZ, R42 ;  /* 0x000000ffff0c7224 */ /* 0x000fe200078e002a */
[----:B------:R-:W-:Y:S01]  /*2270*/  IADD3 R0, P0, R16, 0x440, RZ ;  /* 0x0000044010007810 */ /* 0x000fe20007f1e0ff */
[----:B------:R-:W-:Y:S01]  /*2280*/  IMAD.MOV.U32 R13, RZ, RZ, R67 ;  /* 0x000000ffff0d7224 */ /* 0x000fe200078e0043 */
[----:B------:R-:W-:Y:S01]  /*2290*/  STL.64 [R1+0x158], R24 ;  /* 0x0001581801007387 */ /* 0x000fe20000100a00 */
[----:B------:R-:W-:Y:S01]  /*22a0*/  IMAD.MOV.U32 R14, RZ, RZ, R45 ;  /* 0x000000ffff0e7224 */ /* 0x000fe200078e002d */
[----:B------:R-:W-:Y:S05]  /*22b0*/  WARPSYNC.ALL ;  /* 0x0000000000007948 */ /* 0x000fea0003800000 */
[----:B------:R-:W-:Y:S01]  /*22c0*/  IMAD.MOV.U32 R15, RZ, RZ, R56 ;  /* 0x000000ffff0f7224 */ /* 0x000fe200078e0038 */
[----:B------:R-:W-:Y:S01]  /*22d0*/  STL.64 [R1+0x1f0], R32 ;  /* 0x0001f02001007387 */ /* 0x000fe20000100a00 */
[----:B------:R-:W-:Y:S01]  /*22e0*/  IMAD.X R7, RZ, RZ, R17, P0 ;  /* 0x000000ffff077224 */ /* 0x000fe200000e0611 */
[----:B------:R-:W-:Y:S01]  /*22f0*/  BSSY B0, `(.L_x_11274) ;  /* 0x000002a000007945 */ /* 0x000fe20003800000 */
[----:B------:R-:W-:Y:S01]  /*2300*/  IMAD.MOV.U32 R28, RZ, RZ, R59 ;  /* 0x000000ffff1c7224 */ /* 0x000fe200078e003b */
[----:B------:R3:W-:Y:S01]  /*2310*/  STL.128 [R1+0x160], R12 ;  /* 0x0001600c01007387 */ /* 0x0007e20000100c00 */
[----:B------:R-:W-:-:S02]  /*2320*/  IMAD.MOV.U32 R29, RZ, RZ, R66 ;  /* 0x000000ffff1d7224 */ /* 0x000fc400078e0042 */
[----:B------:R-:W-:Y:S02]  /*2330*/  IMAD.MOV.U32 R227, RZ, RZ, R181 ;  /* 0x000000ffffe37224 */ /* 0x000fe400078e00b5 */
[----:B------:R-:W-:Y:S01]  /*2340*/  IMAD.MOV.U32 R42, RZ, RZ, R57 ;  /* 0x000000ffff2a7224 */ /* 0x000fe200078e0039 */
[----:B------:R-:W-:Y:S01]  /*2350*/  STL.128 [R1+0x180], R28 ;  /* 0x0001801c01007387 */ /* 0x000fe20000100c00 */
[----:B------:R-:W-:Y:S02]  /*2360*/  IMAD.MOV.U32 R43, RZ, RZ, R64 ;  /* 0x000000ffff2b7224 */ /* 0x000fe400078e0040 */
[----:B------:R-:W-:Y:S01]  /*2370*/  VIADD R229, R74, 0x8 ;  /* 0x000000084ae57836 */ /* 0x000fe20000000000 */
[----:B------:R-:W-:Y:S01]  /*2380*/  STL.128 [R1+0x1c0], R224 ;  /* 0x0001c0e001007387 */ /* 0x000fe20000100c00 */
[----:B---3--:R-:W-:Y:S02]  /*2390*/  IMAD.MOV.U32 R14, RZ, RZ, R26 ;  /* 0x000000ffff0e7224 */ /* 0x008fe400078e001a */
[----:B------:R-:W-:-:S02]  /*23a0*/  IMAD.MOV.U32 R15, RZ, RZ, R61 ;  /* 0x000000ffff0f7224 */ /* 0x000fc400078e003d */
[----:B------:R-:W-:Y:S02]  /*23b0*/  IMAD.MOV.U32 R12, RZ, RZ, R16 ;  /* 0x000000ffff0c7224 */ /* 0x000fe400078e0010 */
[----:B------:R-:W-:-:S05]  /*23c0*/  IMAD.MOV.U32 R13, RZ, RZ, R17 ;  /* 0x000000ffff0d7224 */ /* 0x000fca00078e0011 */
[----:B------:R3:W-:Y:S02]  /*23d0*/  STL.128 [R1+0x170], R12 ;  /* 0x0001700c01007387 */ /* 0x0007e40000100c00 */
[----:B---3--:R-:W-:Y:S02]  /*23e0*/  IMAD.MOV.U32 R12, RZ, RZ, R41 ;  /* 0x000000ffff0c7224 */ /* 0x008fe400078e0029 */
[----:B------:R-:W-:Y:S02]  /*23f0*/  IMAD.MOV.U32 R13, RZ, RZ, R50 ;  /* 0x000000ffff0d7224 */ /* 0x000fe400078e0032 */
[----:B------:R-:W-:Y:S02]  /*2400*/  IMAD.MOV.U32 R14, RZ, RZ, R44 ;  /* 0x000000ffff0e7224 */ /* 0x000fe400078e002c */
[----:B------:R-:W-:Y:S02]  /*2410*/  IMAD.MOV.U32 R15, RZ, RZ, R69 ;  /* 0x000000ffff0f7224 */ /* 0x000fe400078e0045 */
[----:B------:R-:W-:-:S03]  /*2420*/  IMAD.MOV.U32 R41, RZ, RZ, R65 ;  /* 0x000000ffff297224 */ /* 0x000fc600078e0041 */
[----:B------:R3:W-:Y:S04]  /*2430*/  STL.128 [R1+0x190], R12 ;  /* 0x0001900c01007387 */ /* 0x0007e80000100c00 */
[----:B------:R-:W-:Y:S01]  /*2440*/  STL.128 [R1+0x1e0], R40 ;  /* 0x0001e02801007387 */ /* 0x000fe20000100c00 */
[----:B---3--:R-:W-:Y:S02]  /*2450*/  IMAD.MOV.U32 R12, RZ, RZ, R38 ;  /* 0x000000ffff0c7224 */ /* 0x008fe400078e0026 */
[----:B------:R-:W-:Y:S02]  /*2460*/  IMAD.MOV.U32 R13, RZ, RZ, R63 ;  /* 0x000000ffff0d7224 */ /* 0x000fe400078e003f */
[----:B------:R-:W-:Y:S02]  /*2470*/  IMAD.MOV.U32 R14, RZ, RZ, R51 ;  /* 0x000000ffff0e7224 */ /* 0x000fe400078e0033 */
[----:B------:R-:W-:-:S05]  /*2480*/  IMAD.MOV.U32 R15, RZ, RZ, R62 ;  /* 0x000000ffff0f7224 */ /* 0x000fca00078e003e */
[----:B------:R3:W-:Y:S02]  /*2490*/  STL.128 [R1+0x1a0], R12 ;  /* 0x0001a00c01007387 */ /* 0x0007e40000100c00 */
        /* <DEDUP_REMOVED lines=15> */
.L_x_11275:
[----:B------:R-:W-:Y:S05]  /*2590*/  BSYNC B0 ;  /* 0x0000000000007941 */ /* 0x000fea0003800000 */
.L_x_11274:
[----:B------:R-:W2:Y:S01]  /*25a0*/  LDL.64 R12, [R1+0x18] ;  /* 0x00001800010c7983 */ /* 0x000ea20000100a00 */
[----:B-----5:R-:W-:Y:S01]  /*25b0*/  SHF.L.U32 R11, R11, 0x1f, RZ ;  /* 0x0000001f0b0b7819 */ /* 0x020fe200000006ff */
[----:B------:R-:W-:Y:S01]  /*25c0*/  BSSY B0, `(.L_x_11276) ;  /* 0x0000006000007945 */ /* 0x000fe20003800000 */
[----:B--2---:R-:W-:-:S05]  /*25d0*/  MOV R7, R12 ;  /* 0x0000000c00077202 */ /* 0x004fca0000000f00 */
[----:B------:R-:W-:-:S04]  /*25e0*/  IMAD R10, R10, 0x8, R7 ;  /* 0x000000080a0a7824 */ /* 0x000fc800078e0207 */
[----:B------:R1:W2:Y:S01]  /*25f0*/  SYNCS.PHASECHK.TRANS64.TRYWAIT P0, [R10+URZ], R11 ;  /* 0x0000000b0a0075a7 */ /* 0x0002a2000800017f */
[----:B------:R-:W-:Y:S05]  /*2600*/  @!P1 BRA `(.L_x_11277) ;  /* 0x0000000000049947 */ /* 0x000fea0003800000 */
[----:B------:R-:W-:Y:S01]  /*2610*/  BPT.TRAP 0x1 ;  /* 0x000000040000795c */ /* 0x000fe20000300000 */
.L_x_11277:
[----:B------:R-:W-:Y:S05]  /*2620*/  BSYNC B0 ;  /* 0x0000000000007941 */ /* 0x000fea0003800000 */
.L_x_11276:
[----:B------:R-:W-:Y:S04]  /*2630*/  BSSY B0, `(.L_x_11278) ;  /* 0x0000004000007945 */ /* 0x000fe80003800000 */
[----:B--2---:R-:W-:Y:S05]  /*2640*/  @P0 BRA `(.L_x_11279) ;  /* 0x0000000000080947 */ /* 0x004fea0003800000 */
[----:B------:R-:W2:Y:S02]  /*2650*/  SYNCS.PHASECHK.TRANS64.TRYWAIT P0, [R10+URZ], R11 ;  /* 0x0000000b0a0075a7 */ /* 0x000ea4000800017f */
[----:B--2---:R-:W-:Y:S05]  /*2660*/  @!P0 BRA `(.L_x_11280) ;  /* 0x00000354007c8947 */ /* 0x004fea0003800000 */
.L_x_11279:
[----:B------:R-:W-:Y:S05]  /*2670*/  BSYNC B0 ;  /* 0x0000000000007941 */ /* 0x000fea0003800000 */
.L_x_11278:
[----:B------:R-:W3:Y:S04]  /*2680*/  LDL R7, [R1+0x1f8] ;  /* 0x0001f80001077983 */ /* 0x000ee80000100800 */
[----:B-12---:R-:W3:Y:S01]  /*2690*/  LDL.64 R10, [R1+0x80] ;  /* 0x00008000010a7983 */ /* 0x006ee20000100a00 */
[----:B------:R-:W-:Y:S05]  /*26a0*/  WARPSYNC.ALL ;  /* 0x0000000000007948 */ /* 0x000fea0003800000 */
[----:B------:R-:W2:Y:S04]  /*26b0*/  LDL.64 R14, [R1+0x78] ;  /* 0x00007800010e7983 */ /* 0x000ea80000100a00 */
[----:B------:R-:W4:Y:S04]  /*26c0*/  LDL.64 R12, [R1+0x78] ;  /* 0x00007800010c7983 */ /* 0x000f280000100a00 */
[----:B------:R-:W5:Y:S01]  /*26d0*/  LDL.64 R20, [R1+0x78] ;  /* 0x0000780001147983 */ /* 0x000f620000100a00 */
[----:B---3--:R-:W-:-:S03]  /*26e0*/  IMAD R10, R7, 0x300, R10 ;  /* 0x00000300070a7824 */ /* 0x008fc600078e020a */
[----:B------:R-:W3:Y:S01]  /*26f0*/  LDL.64 R72, [R1+0x78] ;  /* 0x0000780001487983 */ /* 0x000ee20000100a00 */
[----:B------:R-:W-:Y:S02]  /*2700*/  R2UR UR7, R11 ;  /* 0x000000000b0772ca */ /* 0x000fe400000e0000 */
[----:B------:R-:W-:Y:S01]  /*2710*/  R2UR UR6, R10 ;  /* 0x000000000a0672ca */ /* 0x000fe200000e0000 */
[----:B------:R-:W-:Y:S01]  /*2720*/  WARPGROUP.ARRIVE ;  /* 0x00000000000079c5 */ /* 0x000fe20000000000 */
[----:B------:R-:W3:Y:S01]  /*2730*/  LDL R0, [R1+0x204] ;  /* 0x0002040001007983 */ /* 0x000ee20000100800 */
[----:B------:R-:W-:Y:S01]  /*2740*/  IMAD.MOV.U32 R227, RZ, RZ, 0x1 ;  /* 0x00000001ffe37424 */ /* 0x000fe200078e00ff */
[----:B------:R-:W-:Y:S02]  /*2750*/  BSSY B0, `(.L_x_11281) ;  /* 0x000002d000007945 */ /* 0x000fe40003800000 */
[----:B------:R1:W-:Y:S04]  /*2760*/  STL [R1+0x60], RZ ;  /* 0x000060ff01007387 */ /* 0x0003e80000100800 */
[----:B------:R1:W-:Y:S04]  /*2770*/  STL [R1+0x60], R227 ;  /* 0x000060e301007387 */ /* 0x0003e80000100800 */
[----:B------:R1:W-:Y:S04]  /*2780*/  STL [R1+0x60], R227 ;  /* 0x000060e301007387 */ /* 0x0003e80000100800 */
[----:B------:R1:W-:Y:S04]  /*2790*/  STL [R1+0x60], R227 ;  /* 0x000060e301007387 */ /* 0x0003e80000100800 */
[----:B------:R1:W-:Y:S01]  /*27a0*/  STL [R1+0x60], R227 ;  /* 0x000060e301007387 */ /* 0x0003e20000100800 */
[----:B--2---:R-:W-:Y:S01]  /*27b0*/  R2UR UR4, R14 ;  /* 0x000000000e0472ca */ /* 0x004fe200000e0000 */
[----:B------:R-:W-:Y:S01]  /*27c0*/  VIADD R14, R10, 0x2 ;  /* 0x000000020a0e7836 */ /* 0x000fe20000000000 */
[----:B------:R-:W-:Y:S01]  /*27d0*/  R2UR UR5, R15 ;  /* 0x000000000f0572ca */ /* 0x000fe200000e0000 */
[----:B------:R-:W-:-:S02]  /*27e0*/  IMAD.MOV.U32 R15, RZ, RZ, R11 ;  /* 0x000000ffff0f7224 */ /* 0x000fc400078e000b */
[----:B----4-:R-:W-:Y:S02]  /*27f0*/  VIADD R12, R12, 0x2 ;  /* 0x000000020c0c7836 */ /* 0x010fe40000000000 */
[----:B-----5:R-:W-:Y:S02]  /*2800*/  VIADD R20, R20, 0x4 ;  /* 0x0000000414147836 */ /* 0x020fe40000000000 */
[----:B---3--:R-:W-:-:S06]  /*2810*/  VIADD R72, R72, 0x6 ;  /* 0x0000000648487836 */ /* 0x008fcc0000000000 */
[----:B------:R-:W-:Y:S01]  /*2820*/  HGMMA.64x96x16.F32 R24, gdesc[UR4], RZ, !UPT, gsb0 ;  /* 0x01600000041879f0 */ /* 0x000fe2000c0008ff */
[----:B------:R-:W-:Y:S02]  /*2830*/  R2UR UR6, R14 ;  /* 0x000000000e0672ca */ /* 0x000fe400000e0000 */
[----:B------:R-:W-:Y:S02]  /*2840*/  R2UR UR7, R15 ;  /* 0x000000000f0772ca */ /* 0x000fe400000e0000 */
[----:B------:R-:W-:Y:S01]  /*2850*/  R2UR UR4, R12 ;  /* 0x000000000c0472ca */ /* 0x000fe200000e0000 */
[----:B------:R-:W-:Y:S01]  /*2860*/  VIADD R12, R10, 0x4 ;  /* 0x000000040a0c7836 */ /* 0x000fe20000000000 */
[----:B------:R-:W-:Y:S01]  /*2870*/  R2UR UR5, R13 ;  /* 0x000000000d0572ca */ /* 0x000fe200000e0000 */
[----:B------:R-:W-:Y:S01]  /*2880*/  IMAD.MOV.U32 R13, RZ, RZ, R11 ;  /* 0x000000ffff0d7224 */ /* 0x000fe200078e000b */
[----:B------:R-:W-:Y:S01]  /*2890*/  LEA.HI R4, R0, R0, RZ, 0x1 ;  /* 0x0000000000047211 */ /* 0x000fe200078f08ff */
[----:B------:R-:W-:-:S03]  /*28a0*/  VIADD R10, R10, 0x6 ;  /* 0x000000060a0a7836 */ /* 0x000fc60000000000 */
[----:B------:R-:W-:-:S05]  /*28b0*/  LOP3.LUT R7, R4, 0xfffffffe, RZ, 0xc0, !PT ;  /* 0xfffffffe04077812 */ /* 0x000fca00078ec0ff */
[----:B------:R-:W-:-:S05]  /*28c0*/  IMAD.IADD R7, R0, 0x1, -R7 ;  /* 0x0000000100077824 */ /* 0x000fca00078e0a07 */
[----:B------:R-:W-:Y:S01]  /*28d0*/  SHF.L.U32 R7, R7, 0x1f, RZ ;  /* 0x0000001f07077819 */ /* 0x000fe200000006ff */
        /* <DEDUP_REMOVED lines=18> */
[----:B------:R-:W2:Y:S02]  /*2a00*/  SYNCS.PHASECHK.TRANS64.TRYWAIT P0, [R18+URZ+0x32410], R7 ;  /* 0x03241007120075a7 */ /* 0x000ea4000800017f */
[----:B-12---:R-:W-:Y:S05]  /*2a10*/  @!P0 BRA `(.L_x_11282) ;  /* 0x0000035000a48947 */ /* 0x006fea0003800000 */
.L_x_11428:
[----:B------:R-:W-:Y:S05]  /*2a20*/  BSYNC B0 ;  /* 0x0000000000007941 */ /* 0x000fea0003800000 */
.L_x_11281:
[----:B------:R-:W2:Y:S04]  /*2a30*/  LDL R0, [R1+0x28] ;  /* 0x0000280001007983 */ /* 0x000ea80000100800 */
[----:B------:R3:W5:Y:S01]  /*2a40*/  LDL.64 R10, [R1+0x1f8] ;  /* 0x0001f800010a7983 */ /* 0x0007620000100a00 */
[----:B------:R-:W-:Y:S01]  /*2a50*/  BSSY B0, `(.L_x_11283) ;  /* 0x0000005000007945 */ /* 0x000fe20003800000 */
[----:B--2---:R-:W-:-:S04]  /*2a60*/  LOP3.LUT R0, R0, 0x1, RZ, 0xfc, !PT ;  /* 0x0000000100007812 */ /* 0x004fc800078efcff */
[----:B------:R-:W-:-:S13]  /*2a70*/  ISETP.NE.AND P1, PT, R0, 0x3, PT ;  /* 0x000000030000780c */ /* 0x000fda0003f25270 */
[----:B---3--:R-:W-:Y:S05]  /*2a80*/  @!P1 BRA `(.L_x_11284) ;  /* 0x0000000000049947 */ /* 0x008fea0003800000 */
[----:B------:R-:W-:Y:S01]  /*2a90*/  BPT.TRAP 0x1 ;  /* 0x000000040000795c */ /* 0x000fe20000300000 */
.L_x_11284:
[----:B------:R-:W-:Y:S05]  /*2aa0*/  BSYNC B0 ;  /* 0x0000000000007941 */ /* 0x000fea0003800000 */
.L_x_11283:
[----:B------:R-:W1:Y:S01]  /*2ab0*/  LDL.64 R12, [R1+0x40] ;  /* 0x00004000010c7983 */ /* 0x000e620000100a00 */
[----:B-----5:R-:W-:Y:S01]  /*2ac0*/  SHF.L.U32 R11, R11, 0x1f, RZ ;  /* 0x0000001f0b0b7819 */ /* 0x020fe200000006ff */
[----:B------:R-:W-:Y:S01]  /*2ad0*/  BSSY B0, `(.L_x_11285) ;  /* 0x0000006000007945 */ /* 0x000fe20003800000 */
[----:B-1----:R-:W-:-:S05]  /*2ae0*/  MOV R7, R12 ;  /* 0x0000000c00077202 */ /* 0x002fca0000000f00 */
[----:B------:R-:W-:-:S04]  /*2af0*/  IMAD R10, R10, 0x8, R7 ;  /* 0x000000080a0a7824 */ /* 0x000fc800078e0207 */
[----:B------:R1:W2:Y:S01]  /*2b00*/  SYNCS.PHASECHK.TRANS64.TRYWAIT P0, [R10+URZ], R11 ;  /* 0x0000000b0a0075a7 */ /* 0x0002a2000800017f */
[----:B------:R-:W-:Y:S05]  /*2b10*/  @!P1 BRA `(.L_x_11286) ;  /* 0x0000000000049947 */ /* 0x000fea0003800000 */
[----:B------:R-:W-:Y:S01]  /*2b20*/  BPT.TRAP 0x1 ;  /* 0x000000040000795c */ /* 0x000fe20000300000 */
.L_x_11286:
[----:B------:R-:W-:Y:S05]  /*2b30*/  BSYNC B0 ;  /* 0x0000000000007941 */ /* 0x000fea0003800000 */
.L_x_11285:
[----:B------:R-:W-:Y:S04]  /*2b40*/  BSSY B0, `(.L_x_11287) ;  /* 0x0000004000007945 */ /* 0x000fe80003800000 */
[----:B--2---:R-:W-:Y:S05]  /*2b50*/  @P0 BRA `(.L_x_11288) ;  /* 0x0000000000080947 */ /* 0x004fea0003800000 */
[----:B------:R-:W2:Y:S02]  /*2b60*/  SYNCS.PHASECHK.TRANS64.TRYWAIT P0, [R10+URZ], R11 ;  /* 0x0000000b0a0075a7 */ /* 0x000ea4000800017f */
[----:B--2---:R-:W-:Y:S05]  /*2b70*/  @!P0 BRA `(.L_x_11289) ;  /* 0x0000035000608947 */ /* 0x004fea0003800000 */
.L_x_11288:
[----:B------:R-:W-:Y:S05]  /*2b80*/  BSYNC B0 ;  /* 0x0000000000007941 */ /* 0x000fea0003800000 */
.L_x_11287:
[----:B------:R-:W3:Y:S04]  /*2b90*/  LDL R7, [R1+0x1f8] ;  /* 0x0001f80001077983 */ /* 0x000ee80000100800 */
[----:B-12---:R-:W3:Y:S04]  /*2ba0*/  LDL.64 R10, [R1+0xf8] ;  /* 0x0000f800010a7983 */ /* 0x006ee80000100a00 */
[----:B------:R-:W2:Y:S04]  /*2bb0*/  LDL R0, [R1+0x70] ;  /* 0x0000700001007983 */ /* 0x000ea80000100800 */
[----:B------:R-:W4:Y:S04]  /*2bc0*/  LDL.64 R12, [R1+0xf0] ;  /* 0x0000f000010c7983 */ /* 0x000f280000100a00 */
[----:B------:R-:W4:Y:S04]  /*2bd0*/  LDL.64 R14, [R1+0xf0] ;  /* 0x0000f000010e7983 */ /* 0x000f280000100a00 */
[----:B0-----:R-:W4:Y:S04]  /*2be0*/  LDL.64 R18, [R1+0xf0] ;  /* 0x0000f00001127983 */ /* 0x001f280000100a00 */
[----:B------:R-:W4:Y:S01]  /*2bf0*/  LDL.64 R20, [R1+0xf0] ;  /* 0x0000f00001147983 */ /* 0x000f220000100a00 */
[----:B------:R-:W-:Y:S05]  /*2c00*/  WARPSYNC.ALL ;  /* 0x0000000000007948 */ /* 0x000fea0003800000 */
[----:B------:R-:W-:Y:S01]  /*2c10*/  WARPGROUP.ARRIVE ;  /* 0x00000000000079c5 */ /* 0x000fe20000000000 */
[----:B------:R-:W4:Y:S04]  /*2c20*/  LDL.64 R72, [R1+0xf0] ;  /* 0x0000f00001487983 */ /* 0x000f280000100a00 */
[----:B------:R-:W4:Y:S01]  /*2c30*/  LDL R4, [R1] ;  /* 0x0000000001047983 */ /* 0x000f220000100800 */
[----:B---3--:R-:W-:Y:S01]  /*2c40*/  IMAD R10, R7, 0xc00, R10 ;  /* 0x00000c00070a7824 */ /* 0x008fe200078e020a */
[----:B------:R-:W-:-:S02]  /*2c50*/  R2UR UR7, R11 ;  /* 0x000000000b0772ca */ /* 0x000fc400000e0000 */
[----:B--2---:R-:W-:Y:S02]  /*2c60*/  ISETP.NE.U32.AND P0, PT, R0, RZ, PT ;  /* 0x000000ff0000720c */ /* 0x004fe40003f05070 */
[----:B------:R-:W-:Y:S01]  /*2c70*/  R2UR UR6, R10 ;  /* 0x000000000a0672ca */ /* 0x000fe200000e0000 */
[----:B------:R0:W5:Y:S01]  /*2c80*/  LDL R0, [R1+0x1f8] ;  /* 0x0001f80001007983 */ /* 0x0001620000100800 */
[----:B----4-:R-:W-:Y:S02]  /*2c90*/  R2UR UR4, R12 ;  /* 0x000000000c0472ca */ /* 0x010fe400000e0000 */
[----:B------:R-:W-:-:S07]  /*2ca0*/  R2UR UR5, R13 ;  /* 0x000000000d0572ca */ /* 0x000fce00000e0000 */
[----:B------:R-:W-:-:S06]  /*2cb0*/  VOTEU.ANY UP0, P0 ;  /* 0x00000000003f7886 */ /* 0x000fcc0000000100 */
[----:B------:R-:W-:Y:S01]  /*2cc0*/  HGMMA.64x96x16.F32 R24, gdesc[UR4], R24, UP0, gsb0 ;  /* 0x01600000041879f0 */ /* 0x000fe2000b800818 */
[----:B------:R-:W-:Y:S02]  /*2cd0*/  VIADD R14, R14, 0x2 ;  /* 0x000000020e0e7836 */ /* 0x000fe40000000000 */
[----:B------:R-:W-:Y:S02]  /*2ce0*/  VIADD R12, R10, 0x2 ;  /* 0x000000020a0c7836 */ /* 0x000fe40000000000 */
[----:B------:R-:W-:Y:S01]  /*2cf0*/  IMAD.MOV.U32 R13, RZ, RZ, R11 ;  /* 0x000000ffff0d7224 */ /* 0x000fe200078e000b */
[----:B------:R-:W-:Y:S02]  /*2d00*/  R2UR UR4, R14 ;  /* 0x000000000e0472ca */ /* 0x000fe400000e0000 */
[----:B------:R-:W-:Y:S02]  /*2d10*/  R2UR UR6, R12 ;  /* 0x000000000c0672ca */ /* 0x000fe400000e0000 */
[----:B------:R-:W-:-:S02]  /*2d20*/  R2UR UR7, R13 ;  /* 0x000000000d0772ca */ /* 0x000fc400000e0000 */
[----:B------:R-:W-:Y:S02]  /*2d30*/  R2UR UR5, R15 ;  /* 0x000000000f0572ca */ /* 0x000fe400000e0000 */
[----:B------:R-:W2:Y:S01]  /*2d40*/  LDL.64 R14, [R1+0xf0] ;  /* 0x0000f000010e7983 */ /* 0x000ea20000100a00 */
[----:B------:R-:W-:Y:S02]  /*2d50*/  WARPGROUP.DEPBAR.LE gsb0, 0x0 ;  /* 0x00008000000079c5 */ /* 0x000fe40000010000 */
[----:B------:R-:W-:-:S08]  /*2d60*/  WARPGROUP.ARRIVE ;  /* 0x00000000000079c5 */ /* 0x000fd00000000000 */
[----:B------:R-:W-:Y:S01]  /*2d70*/  HGMMA.64x96x16.F32 R24, gdesc[UR4], R24, gsb0 ;  /* 0x01600000041879f0 */ /* 0x000fe20008000818 */
[----:B------:R-:W-:Y:S02]  /*2d80*/  VIADD R18, R18, 0x4 ;  /* 0x0000000412127836 */ /* 0x000fe40000000000 */
[----:B------:R-:W-:Y:S02]  /*2d90*/  VIADD R12, R10, 0x4 ;  /* 0x000000040a0c7836 */ /* 0x000fe40000000000 */
[----:B------:R-:W-:Y:S01]  /*2da0*/  IMAD.MOV.U32 R13, RZ, RZ, R11 ;  /* 0x000000ffff0d7224 */ /* 0x000fe200078e000b */
[----:B------:R-:W-:Y:S02]  /*2db0*/  R2UR UR4, R18 ;  /* 0x00000000120472ca */ /* 0x000fe400000e0000 */
[----:B------:R-:W-:Y:S02]  /*2dc0*/  R2UR UR6, R12 ;  /* 0x000000000c0672ca */ /* 0x000fe400000e0000 */
[----:B------:R-:W-:-:S02]  /*2dd0*/  R2UR UR7, R13 ;  /* 0x000000000d0772ca */ /* 0x000fc400000e0000 */
[----:B------:R-:W-:Y:S02]  /*2de0*/  R2UR UR5, R19 ;  /* 0x00000000130572ca */ /* 0x000fe400000e0000 */
[----:B------:R-:W3:Y:S01]  /*2df0*/  LDL.64 R18, [R1+0xf0] ;  /* 0x0000f00001127983 */ /* 0x000ee20000100a00 */
        /* <DEDUP_REMOVED lines=10> */
[----:B------:R-:W4:Y:S01]  /*2ea0*/  LDL.64 R20, [R1+0xf0] ;  /* 0x0000f00001147983 */ /* 0x000f220000100a00 */
        /* <DEDUP_REMOVED lines=14> */
[----:B--2---:R-:W-:Y:S02]  /*2f90*/  VIADD R14, R14, 0x402 ;  /* 0x000004020e0e7836 */ /* 0x004fe40000000000 */
        /* <DEDUP_REMOVED lines=10> */
[----:B---3--:R-:W-:Y:S02]  /*3040*/  VIADD R18, R18, 0x404 ;  /* 0x0000040412127836 */ /* 0x008fe40000000000 */
        /* <DEDUP_REMOVED lines=10> */
[----:B----4-:R-:W-:Y:S02]  /*30f0*/  VIADD R20, R20, 0x406 ;  /* 0x0000040614147836 */ /* 0x010fe40000000000 */
        /* <DEDUP_REMOVED lines=60> */
[----:B------:R-:W-:Y:S01]  /*34c0*/  R2UR UR5, R73 ;  /* 0x00000000490572ca */ /* 0x000fe200000e0000 */
[----:B--2---:R-:W-:Y:S01]  /*34d0*/  VIADD R14, R14, 0xc02 ;  /* 0x00000c020e0e7836 */ /* 0x004fe20000000000 */
[----:B------:R0:W5:Y:S01]  /*34e0*/  LDL R73, [R1+0xc] ;  /* 0x00000c0001497983 */ /* 0x0001620000100800 */
[----:B------:R-:W-:Y:S02]  /*34f0*/  WARPGROUP.DEPBAR.LE gsb0, 0x0 ;  /* 0x00008000000079c5 */ /* 0x000fe40000010000 */
[----:B------:R-:W-:-:S08]  /*3500*/  WARPGROUP.ARRIVE ;  /* 0x00000000000079c5 */ /* 0x000fd00000000000 */
[----:B------:R-:W-:Y:S01]  /*3510*/  HGMMA.64x96x16.F32 R24, gdesc[UR4], R24, gsb0 ;  /* 0x01600000041879f0 */ /* 0x000fe20008000818 */
[----:B------:R-:W-:Y:S02]  /*3520*/  VIADD R12, R10, 0x902 ;  /* 0x000009020a0c7836 */ /* 0x000fe40000000000 */
[----:B------:R-:W-:Y:S01]  /*3530*/  IMAD.MOV.U32 R13, RZ, RZ, R11 ;  /* 0x000000ffff0d7224 */ /* 0x000fe200078e000b */
[----:B------:R-:W-:Y:S02]  /*3540*/  R2UR UR4, R14 ;  /* 0x000000000e0472ca */ /* 0x000fe400000e0000 */
[----:B------:R-:W-:Y:S02]  /*3550*/  R2UR UR6, R12 ;  /* 0x000000000c0672ca */ /* 0x000fe400000e0000 */
[----:B------:R-:W-:Y:S02]  /*3560*/  R2UR UR7, R13 ;  /* 0x000000000d0772ca */ /* 0x000fe400000e0000 */
[----:B------:R-:W-:Y:S01]  /*3570*/  R2UR UR5, R15 ;  /* 0x000000000f0572ca */ /* 0x000fe200000e0000 */
[----:B---3--:R-:W-:-:S02]  /*3580*/  VIADD R18, R18, 0xc04 ;  /* 0x00000c0412127836 */ /* 0x008fc40000000000 */
[----:B------:R-:W-:Y:S01]  /*3590*/  VIADD R12, R10, 0x904 ;  /* 0x000009040a0c7836 */ /* 0x000fe20000000000 */
[----:B------:R-:W-:Y:S02]  /*35a0*/  WARPGROUP.DEPBAR.LE gsb0, 0x0 ;  /* 0x00008000000079c5 */ /* 0x000fe40000010000 */
[----:B------:R-:W-:-:S07]  /*35b0*/  WARPGROUP.ARRIVE ;  /* 0x00000000000079c5 */ /* 0x000fce0000000000 */
[----:B------:R-:W-:Y:S01]  /*35c0*/  HGMMA.64x96x16.F32 R24, gdesc[UR4], R24, gsb0 ;  /* 0x01600000041879f0 */ /* 0x000fe20008000818 */
[----:B------:R-:W-:Y:S01]  /*35d0*/  IMAD.MOV.U32 R13, RZ, RZ, R11 ;  /* 0x000000ffff0d7224 */ /* 0x000fe200078e000b */
[----:B------:R-:W-:Y:S02]  /*35e0*/  R2UR UR6, R12 ;  /* 0x000000000c0672ca */ /* 0x000fe400000e0000 */
[----:B------:R-:W-:Y:S02]  /*35f0*/  R2UR UR4, R18 ;  /* 0x00000000120472ca */ /* 0x000fe400000e0000 */
[----:B------:R-:W-:Y:S02]  /*3600*/  R2UR UR7, R13 ;  /* 0x000000000d0772ca */ /* 0x000fe400000e0000 */
[----:B------:R-:W-:Y:S01]  /*3610*/  R2UR UR5, R19 ;  /* 0x00000000130572ca */ /* 0x000fe200000e0000 */
[----:B------:R-:W-:Y:S02]  /*3620*/  VIADD R10, R10, 0x906 ;  /* 0x000009060a0a7836 */ /* 0x000fe40000000000 */
[----:B----4-:R-:W-:Y:S01]  /*3630*/  VIADD R20, R20, 0xc06 ;  /* 0x00000c0614147836 */ /* 0x010fe20000000000 */
[----:B------:R-:W-:-:S02]  /*3640*/  WARPGROUP.DEPBAR.LE gsb0, 0x0 ;  /* 0x00008000000079c5 */ /* 0x000fc40000010000 */
[----:B------:R-:W-:-:S07]  /*3650*/  WARPGROUP.ARRIVE ;  /* 0x00000000000079c5 */ /* 0x000fce0000000000 */
[----:B------:R-:W-:Y:S01]  /*3660*/  HGMMA.64x96x16.F32 R24, gdesc[UR4], R24, gsb0 ;  /* 0x01600000041879f0 */ /* 0x000fe20008000818 */
        /* <DEDUP_REMOVED lines=8> */
[----:B------:R0:W-:Y:S04]  /*36f0*/  STL [R1+0x70], R227 ;  /* 0x000070e301007387 */ /* 0x0001e80000100800 */
[----:B------:R0:W-:Y:S01]  /*3700*/  STL [R1+0x70], R227 ;  /* 0x000070e301007387 */ /* 0x0001e20000100800 */
[----:B------:R-:W-:-:S02]  /*3710*/  WARPGROUP.DEPBAR.LE gsb0, 0x0 ;  /* 0x00008000000079c5 */ /* 0x000fc40000010000 */
[----:B------:R-:W-:-:S06]  /*3720*/  WARPGROUP.ARRIVE ;  /* 0x00000000000079c5 */ /* 0x000fcc0000000000 */
[----:B------:R-:W-:Y:S01]  /*3730*/  HGMMA.64x96x16.F32 R24, gdesc[UR4], R24, gsb0 ;  /* 0x01600000041879f0 */ /* 0x000fe20008000818 */
        /* <DEDUP_REMOVED lines=18> */
.L_x_11291:
[----:B------:R-:W-:Y:S05]  /*3860*/  BSYNC B0 ;  /* 0x0000000000007941 */ /* 0x000fea0003800000 */
.L_x_11290:
        /* <DEDUP_REMOVED lines=8> */
[----:B------:R-:W4:Y:S04]  /*38f0*/  LDL.64 R10, [R1+0x140] ;  /* 0x00014000010a7983 */ /* 0x000f280000100a00 */
[----:B------:R-:W4:Y:S04]  /*3900*/  LDL R76, [R1+0x148] ;  /* 0x00014800014c7983 */ /* 0x000f280000100800 */
[----:B------:R-:W4:Y:S04]  /*3910*/  LDL.128 R12, [R1+0x120] ;  /* 0x00012000010c7983 */ /* 0x000f280000100c00 */
[----:B------:R-:W4:Y:S04]  /*3920*/  LDL.128 R72, [R1+0x130] ;  /* 0x0001300001487983 */ /* 0x000f280000100c00 */
[----:B--2---:R3:W2:Y:S02]  /*3930*/  LD.E R18, desc[UR36][R18.64] ;  /* 0x0000002412127980 */ /* 0x0046a4000c101900 */
[----:B---3--:R-:W-:-:S02]  /*3940*/  SHF.R.S32.HI R19, RZ, 0x1f, R20 ;  /* 0x0000001fff137819 */ /* 0x008fc40000011414 */
[----:B----4-:R-:W-:Y:S01]  /*3950*/  ISETP.NE.AND P0, PT, R10, 0x1, PT ;  /* 0x000000010a00780c */ /* 0x010fe20003f05270 */
[----:B------:R-:W-:Y:S02]  /*3960*/  UMOV UR4, 0xffffffa0 ;  /* 0xffffffa000047882 */ /* 0x000fe40000000000 */
[----:B------:R-:W-:Y:S01]  /*3970*/  UIMAD UR4, UR44, UR4, 0x60 ;  /* 0x000000602c0474a4 */ /* 0x000fe2000f8e0204 */
[----:B------:R-:W-:-:S05]  /*3980*/  ISETP.GE.AND P1, PT, R73, 0x1, PT ;  /* 0x000000014900780c */ /* 0x000fca0003f26270 */
[----:B------:R-:W-:Y:S01]  /*3990*/  VIADD R72, R72, UR4 ;  /* 0x0000000448487c36 */ /* 0x000fe20008000000 */
[----:B------:R-:W-:Y:S01]  /*39a0*/  BSSY B0, `(.L_x_11292) ;  /* 0x00000a0000007945 */ /* 0x000fe20003800000 */
[----:B--2---:R-:W-:Y:S01]  /*39b0*/  FMUL.FTZ R7, R24, R18 ;  /* 0x0000001218077220 */ /* 0x004fe20000410000 */
[----:B------:R-:W-:Y:S01]  /*39c0*/  LEA.HI R24, R19, R20, RZ, 0x7 ;  /* 0x0000001413187211 */ /* 0x000fe200078f38ff */
[----:B------:R-:W-:-:S03]  /*39d0*/  FMUL.FTZ R4, R27, R18 ;  /* 0x000000121b047220 */ /* 0x000fc60000410000 */
[----:B------:R-:W-:Y:S01]  /*39e0*/  LOP3.LUT R27, R24, 0xffffff80, RZ, 0xc0, !PT ;  /* 0xffffff80181b7812 */ /* 0x000fe200078ec0ff */
[----:B-1----:R-:W-:-:S04]  /*39f0*/  FMUL.FTZ R0, R26, R18 ;  /* 0x000000121a007220 */ /* 0x002fc80000410000 */
[----:B------:R-:W-:Y:S02]  /*3a00*/  IMAD.IADD R27, R20, 0x1, -R27 ;  /* 0x00000001141b7824 */ /* 0x000fe400078e0a1b */
[----:B------:R-:W-:-:S03]  /*3a10*/  FMUL.FTZ R29, R29, R18 ;  /* 0x000000121d1d7220 */ /* 0x000fc60000410000 */
[----:B------:R-:W-:Y:S01]  /*3a20*/  SHF.R.S32.HI R26, RZ, 0x1f, R27 ;  /* 0x0000001fff1a7819 */ /* 0x000fe2000001141b */
[----:B------:R1:W2:Y:S01]  /*3a30*/  MUFU.TANH R91, R29 ;  /* 0x0000001d005b7308 */ /* 0x0002a20000002400 */
[-C--:B------:R-:W-:Y:S01]  /*3a40*/  FMUL.FTZ R89, R31, R18.reuse ;  /* 0x000000121f597220 */ /* 0x080fe20000410000 */
[-C--:B------:R-:W-:Y:S01]  /*3a50*/  FMUL.FTZ R33, R33, R18.reuse ;  /* 0x0000001221217220 */ /* 0x080fe20000410000 */
[----:B------:R-:W-:Y:S01]  /*3a60*/  FMUL.FTZ R93, R30, R18 ;  /* 0x000000121e5d7220 */ /* 0x000fe20000410000 */
[----:B------:R-:W-:Y:S02]  /*3a70*/  LEA.HI R31, R19, R20, RZ, 0x2 ;  /* 0x00000014131f7211 */ /* 0x000fe400078f10ff */
[----:B-1----:R-:W-:Y:S02]  /*3a80*/  LEA.HI R29, R26, R27, RZ, 0x2 ;  /* 0x0000001b1a1d7211 */ /* 0x002fe400078f10ff */
[----:B------:R1:W3:Y:S02]  /*3a90*/  MUFU.TANH R161, R33 ;  /* 0x0000002100a17308 */ /* 0x0002e40000002400 */
[----:B------:R-:W-:-:S02]  /*3aa0*/  SHF.R.S32.HI R30, RZ, 0x2, R29 ;  /* 0x00000002ff1e7819 */ /* 0x000fc4000001141d */
[----:B------:R-:W-:Y:S02]  /*3ab0*/  SHF.R.S32.HI R19, RZ, 0x1f, R29 ;  /* 0x0000001fff137819 */ /* 0x000fe4000001141d */
[----:B------:R-:W-:Y:S02]  /*3ac0*/  LEA.HI R26, R26, R27, RZ, 0x5 ;  /* 0x0000001b1a1a7211 */ /* 0x000fe400078f28ff */
[----:B-1----:R-:W-:Y:S02]  /*3ad0*/  LOP3.LUT R33, R31, 0xfffffffc, RZ, 0xc0, !PT ;  /* 0xfffffffc1f217812 */ /* 0x002fe400078ec0ff */
        /* <DEDUP_REMOVED lines=18> */
[----:B------:R-:W-:Y:S01]  /*3c00*/  IMAD.U32 R24, RZ, RZ, UR44 ;  /* 0x0000002cff187e24 */ /* 0x000fe2000f8e00ff */
[----:B------:R-:W-:-:S03]  /*3c10*/  LOP3.LUT R10, R29, 0x7ffffffc, RZ, 0xc0, !PT ;  /* 0x7ffffffc1d0a7812 */ /* 0x000fc600078ec0ff */
[----:B------:R-:W1:Y:S01]  /*3c20*/  SHFL.IDX PT, R30, R20, RZ, 0x1c1f ;  /* 0x001c1fff141e7589 */ /* 0x000e6200000e0000 */
[----:B------:R-:W-:Y:S02]  /*3c30*/  IMAD R11, R24, -0x60, R13 ;  /* 0xffffffa0180b7824 */ /* 0x000fe400078e020d */
        /* <DEDUP_REMOVED lines=43> */
[----:B------:R-:W4:Y:S01]  /*3ef0*/  MUFU.TANH R7, R7 ;  /* 0x0000000700077308 */ /* 0x000f220000002400 */
[----:B------:R-:W-:Y:S02]  /*3f00*/  IMAD R19, R10, -0x2, R19 ;  /* 0xfffffffe0a137824 */ /* 0x000fe400078e0213 */
[----:B------:R-:W-:Y:S02]  /*3f10*/  VIADD R11, R11, 0x60 ;  /* 0x000000600b0b7836 */ /* 0x000fe40000000000 */
[----:B------:R-:W-:-:S03]  /*3f20*/  IMAD.IADD R24, R19, 0x1, -R12 ;  /* 0x0000000113187824 */ /* 0x000fc600078e0a0c */
[----:B------:R-:W0:Y:S01]  /*3f30*/  MUFU.TANH R25, R25 ;  /* 0x0000001900197308 */ /* 0x000e220000002400 */
[----:B------:R-:W-:-:S07]  /*3f40*/  LOP3.LUT R19, RZ, R14, RZ, 0x33, !PT ;  /* 0x0000000eff137212 */ /* 0x000fce00078e33ff */
[----:B------:R-:W0:Y:S01]  /*3f50*/  MUFU.TANH R0, R0 ;  /* 0x0000000000007308 */ /* 0x000e220000002400 */
[----:B------:R-:W-:-:S07]  /*3f60*/  IMAD.U32 R27, RZ, RZ, UR4 ;  /* 0x00000004ff1b7e24 */ /* 0x000fce000f8e00ff */
        /* <DEDUP_REMOVED lines=44> */
[----:B------:R0:W0:Y:S01]  /*4230*/  MUFU.TANH R190, R18 ;  /* 0x0000001200be7308 */ /* 0x0000220000002400 */
[----:B------:R-:W-:-:S02]  /*4240*/  IMAD.IADD R19, R24, 0x1, R19 ;  /* 0x0000000118137824 */ /* 0x000fc400078e0213 */
[----:B------:R-:W-:Y:S01]  /*4250*/  IMAD R24, R10, -0x2, R27 ;  /* 0xfffffffe0a187824 */ /* 0x000fe200078e021b */
[----:B-1----:R-:W-:Y:S01]  /*4260*/  VIADDMNMX R10, R30, R26, R21, PT ;  /* 0x0000001a1e0a7246 */ /* 0x002fe20003800115 */
        /* <DEDUP_REMOVED lines=12> */
.L_x_11295:
[----:B------:R-:W-:-:S13]  /*4330*/  ISETP.NE.AND P0, PT, R73, 0x1, PT ;  /* 0x000000014900780c */ /* 0x000fda0003f05270 */
[----:B0-----:R-:W-:-:S05]  /*4340*/  @P0 IMAD.HI.U32 R18, R14, R74, RZ ;  /* 0x0000004a0e120227 */ /* 0x001fca00078e00ff */
[----:B------:R-:W-:-:S07]  /*4350*/  @P0 SHF.R.U32.HI R14, RZ, R75, R18 ;  /* 0x0000004bff0e0219 */ /* 0x000fce0000011612 */
.L_x_11296:
[----:B------:R-:W-:Y:S05]  /*4360*/  BSYNC B1 ;  /* 0x0000000000017941 */ /* 0x000fea0003800000 */
.L_x_11294:
[----:B------:R-:W-:-:S05]  /*4370*/  IMAD R14, R14, R73, R24 ;  /* 0x000000490e0e7224 */ /* 0x000fca00078e0218 */
[----:B------:R-:W-:Y:S02]  /*4380*/  VIMNMX R11, R11, R14, !PT ;  /* 0x0000000e0b0b7248 */ /* 0x000fe40007fe0100 */
[----:B------:R-:W-:-:S07]  /*4390*/  VIADDMNMX R10, R14, R73, R10, PT ;  /* 0x000000490e0a7246 */ /* 0x000fce000380010a */
.L_x_11293:
[----:B------:R-:W-:Y:S05]  /*43a0*/  BSYNC B0 ;  /* 0x0000000000007941 */ /* 0x000fea0003800000 */
.L_x_11292:
[C---:B------:R-:W-:Y:S01]  /*43b0*/  ISETP.GE.AND P1, PT, R72.reuse, 0x9, PT ;  /* 0x000000094800780c */ /* 0x040fe20003f26270 */
[----:B------:R-:W1:Y:S01]  /*43c0*/  SHFL.IDX PT, R20, R20, 0x1, 0x1c1f ;  /* 0x003c1f0014147f89 */ /* 0x000e6200000e0000 */
[----:B------:R-:W-:Y:S01]  /*43d0*/  ISETP.GE.AND P0, PT, R72, 0x2, PT ;  /* 0x000000024800780c */ /* 0x000fe20003f06270 */
[----:B------:R-:W-:Y:S01]  /*43e0*/  BSSY B0, `(.L_x_11297) ;  /* 0x0000086000007945 */ /* 0x000fe20003800000 */
        /* <DEDUP_REMOVED lines=107> */
[----:B-1----:R-:W-:Y:S01]  /*4aa0*/  IMAD.IADD R7, R19, 0x1, R20 ;  /* 0x0000000113077824 */ /* 0x002fe200078e0214 */
[----:B------:R-:W-:-:S04]  /*4ab0*/  ISETP.GE.AND P6, PT, R72, 0x5a, PT ;  /* 0x0000005a4800780c */ /* 0x000fc80003fc6270 */
[----:B------:R-:W-:Y:S02]  /*4ac0*/  P2R R40, PR, RZ, 0x40 ;  /* 0x00000040ff287803 */ /* 0x000fe40000000000 */
[----:B------:R-:W-:-:S04]  /*4ad0*/  ISETP.GT.AND P6, PT, R11, 0x59, !P6 ;  /* 0x000000590b00780c */ /* 0x000fc800077c4270 */
        /* <DEDUP_REMOVED lines=15> */
.L_x_11300:
[----:B------:R-:W-:-:S13]  /*4bd0*/  ISETP.NE.AND P6, PT, R73, 0x1, PT ;  /* 0x000000014900780c */ /* 0x000fda0003fc5270 */
[----:B------:R-:W-:-:S05]  /*4be0*/  @P6 IMAD.HI.U32 R74, R12, R74, RZ ;  /* 0x0000004a0c4a6227 */ /* 0x000fca00078e00ff */
[----:B------:R-:W-:-:S07]  /*4bf0*/  @P6 SHF.R.U32.HI R12, RZ, R75, R74 ;  /* 0x0000004bff0c6219 */ /* 0x000fce000001164a */
.L_x_11301:
[----:B------:R-:W-:Y:S05]  /*4c00*/  BSYNC B1 ;  /* 0x0000000000017941 */ /* 0x000fea0003800000 */
.L_x_11299:
[----:B------:R-:W-:-:S05]  /*4c10*/  IMAD R12, R12, R73, R24 ;  /* 0x000000490c0c7224 */ /* 0x000fca00078e0218 */
[----:B------:R-:W-:Y:S02]  /*4c20*/  VIADDMNMX R10, R12, R73, R10, PT ;  /* 0x000000490c0a7246 */ /* 0x000fe4000380010a */
[----:B------:R-:W-:-:S07]  /*4c30*/  VIMNMX R7, R7, R12, !PT ;  /* 0x0000000c07077248 */ /* 0x000fce0007fe0100 */
.L_x_11298:
[----:B------:R-:W-:Y:S05]  /*4c40*/  BSYNC B0 ;  /* 0x0000000000007941 */ /* 0x000fea0003800000 */
.L_x_11297:
[C---:B------:R-:W-:Y:S01]  /*4c50*/  ISETP.GT.AND P0, PT, R7.reuse, 0x1, !P0 ;  /* 0x000000010700780c */ /* 0x040fe20004704270 */
[----:B------:R-:W2:Y:S01]  /*4c60*/  LDL R156, [R1+0x230] ;  /* 0x00023000019c7983 */ /* 0x000ea20000100800 */
[----:B------:R-:W-:Y:S02]  /*4c70*/  ISETP.GT.AND P1, PT, R7, 0x8, !P1 ;  /* 0x000000080700780c */ /* 0x000fe40004f24270 */
[C---:B------:R-:W-:Y:S01]  /*4c80*/  ISETP.LT.OR P0, PT, R10.reuse, 0x2, P0 ;  /* 0x000000020a00780c */ /* 0x040fe20000701670 */
[----:B------:R-:W3:Y:S01]  /*4c90*/  LDL R20, [R1+0x260] ;  /* 0x0002600001147983 */ /* 0x000ee20000100800 */
[----:B------:R-:W-:Y:S02]  /*4ca0*/  ISETP.LT.OR P1, PT, R10, 0x9, P1 ;  /* 0x000000090a00780c */ /* 0x000fe40000f21670 */
[----:B------:R-:W-:Y:S01]  /*4cb0*/  FSEL R95, R4, -INF , !P0 ;  /* 0xff800000045f7808 */ /* 0x000fe20004000000 */
[----:B------:R-:W4:Y:S01]  /*4cc0*/  LDL R152, [R1+0x324] ;  /* 0x0003240001987983 */ /* 0x000f220000100800 */
[----:B------:R-:W-:-:S02]  /*4cd0*/  ISETP.NE.AND P0, PT, R15, RZ, PT ;  /* 0x000000ff0f00720c */ /* 0x000fc40003f05270 */
[----:B------:R-:W-:Y:S01]  /*4ce0*/  FSEL R93, R93, -INF , !P1 ;  /* 0xff8000005d5d7808 */ /* 0x000fe20004800000 */
[----:B------:R-:W2:Y:S01]  /*4cf0*/  LDL R15, [R1+0x1f8] ;  /* 0x0001f800010f7983 */ /* 0x000ea20000100800 */
[----:B------:R-:W-:Y:S02]  /*4d00*/  ISETP.GT.AND P0, PT, R7, 0x9, !P0 ;  /* 0x000000090700780c */ /* 0x000fe40004704270 */
[----:B------:R-:W-:Y:S01]  /*4d10*/  ISETP.NE.AND P1, PT, R27, RZ, PT ;  /* 0x000000ff1b00720c */ /* 0x000fe20003f25270 */
[----:B------:R-:W4:Y:S01]  /*4d20*/  LDL R154, [R1+0x328] ;  /* 0x00032800019a7983 */ /* 0x000f220000100800 */
[----:B------:R-:W-:Y:S02]  /*4d30*/  ISETP.LT.OR P0, PT, R10, 0xa, P0 ;  /* 0x0000000a0a00780c */ /* 0x000fe40000701670 */
[----:B------:R-:W-:Y:S01]  /*4d40*/  ISETP.NE.AND P6, PT, R28, RZ, PT ;  /* 0x000000ff1c00720c */ /* 0x000fe20003fc5270 */
[----:B------:R-:W4:Y:S01]  /*4d50*/  LDL R68, [R1+0x244] ;  /* 0x0002440001447983 */ /* 0x000f220000100800 */
[----:B------:R-:W-:-:S02]  /*4d60*/  FSEL R89, R89, -INF , !P0 ;  /* 0xff80000059597808 */ /* 0x000fc40004000000 */
[----:B------:R-:W-:Y:S01]  /*4d70*/  ISETP.NE.AND P0, PT, R18, RZ, PT ;  /* 0x000000ff1200720c */ /* 0x000fe20003f05270 */
[----:B------:R-:W4:Y:S01]  /*4d80*/  LDL R72, [R1+0x24c] ;  /* 0x00024c0001487983 */ /* 0x000f220000100800 */
[----:B------:R-:W-:Y:S02]  /*4d90*/  FMNMX.FTZ R4, R101, R99, !PT ;  /* 0x0000006365047209 */ /* 0x000fe40007810000 */
[----:B------:R-:W-:Y:S01]  /*4da0*/  ISETP.GT.AND P0, PT, R7, 0x10, !P0 ;  /* 0x000000100700780c */ /* 0x000fe20004704270 */
[----:B------:R-:W3:Y:S01]  /*4db0*/  LDL R18, [R1+0x250] ;  /* 0x0002500001127983 */ /* 0x000ee20000100800 */
[----:B------:R-:W-:Y:S02]  /*4dc0*/  FMNMX.FTZ R4, R97, R4, !PT ;  /* 0x0000000461047209 */ /* 0x000fe40007810000 */
[----:B------:R-:W-:Y:S01]  /*4dd0*/  ISETP.LT.OR P0, PT, R10, 0x11, P0 ;  /* 0x000000110a00780c */ /* 0x000fe20000701670 */
[----:B------:R-:W4:Y:S01]  /*4de0*/  LDL R74, [R1+0x254] ;  /* 0x00025400014a7983 */ /* 0x000f220000100800 */
[----:B------:R-:W-:-:S02]  /*4df0*/  FMNMX.FTZ R11, R91, R4, !PT ;  /* 0x000000045b0b7209 */ /* 0x000fc40007810000 */
[----:B------:R-:W-:Y:S01]  /*4e00*/  FSEL R225, R225, -INF , !P0 ;  /* 0xff800000e1e17808 */ /* 0x000fe20004000000 */
[----:B------:R-:W4:Y:S01]  /*4e10*/  LDL R76, [R1+0x258] ;  /* 0x00025800014c7983 */ /* 0x000f220000100800 */
[----:B------:R-:W-:Y:S02]  /*4e20*/  ISETP.NE.AND P0, PT, R25, RZ, PT ;  /* 0x000000ff1900720c */ /* 0x000fe40003f05270 */
[----:B------:R-:W-:Y:S01]  /*4e30*/  FMNMX.FTZ R4, R160, R11, !PT ;  /* 0x0000000ba0047209 */ /* 0x000fe20007810000 */
[----:B------:R-:W4:Y:S01]  /*4e40*/  LDL R78, [R1+0x25c] ;  /* 0x00025c00014e7983 */ /* 0x000f220000100800 */
[----:B------:R-:W-:Y:S02]  /*4e50*/  ISETP.GT.AND P0, PT, R7, 0x11, !P0 ;  /* 0x000000110700780c */ /* 0x000fe40004704270 */
[----:B------:R-:W-:Y:S01]  /*4e60*/  FMNMX.FTZ R4, R161, R4, !PT ;  /* 0x00000004a1047209 */ /* 0x000fe20007810000 */
[----:B------:R-:W4:Y:S01]  /*4e70*/  LDL R80, [R1+0x264] ;  /* 0x0002640001507983 */ /* 0x000f220000100800 */
[----:B------:R-:W-:-:S02]  /*4e80*/  ISETP.LT.OR P0, PT, R10, 0x12, P0 ;  /* 0x000000120a00780c */ /* 0x000fc40000701670 */
[C---:B------:R-:W-:Y:S01]  /*4e90*/  ISETP.GT.AND P2, PT, R7.reuse, 0x49, !P2 ;  /* 0x000000490700780c */ /* 0x040fe20005744270 */
[----:B------:R-:W4:Y:S01]  /*4ea0*/  LDL R82, [R1+0x268] ;  /* 0x0002680001527983 */ /* 0x000f220000100800 */
[----:B------:R-:W-:Y:S02]  /*4eb0*/  FSEL R224, R224, -INF , !P0 ;  /* 0xff800000e0e07808 */ /* 0x000fe40004000000 */
[----:B------:R-:W-:Y:S01]  /*4ec0*/  ISETP.GT.AND P0, PT, R7, 0x18, !P1 ;  /* 0x000000180700780c */ /* 0x000fe20004f04270 */
[----:B------:R-:W4:Y:S01]  /*4ed0*/  LDL R84, [R1+0x26c] ;  /* 0x00026c0001547983 */ /* 0x000f220000100800 */
[----:B------:R-:W-:Y:S02]  /*4ee0*/  ISETP.NE.AND P1, PT, R37, RZ, PT ;  /* 0x000000ff2500720c */ /* 0x000fe40003f25270 */
[----:B------:R-:W-:Y:S01]  /*4ef0*/  ISETP.LT.OR P0, PT, R10, 0x19, P0 ;  /* 0x000000190a00780c */ /* 0x000fe20000701670 */
[----:B------:R-:W4:Y:S01]  /*4f00*/  LDL R86, [R1+0x274] ;  /* 0x0002740001567983 */ /* 0x000f220000100800 */
[----:B------:R-:W-:-:S02]  /*4f10*/  ISETP.GT.AND P3, PT, R7, 0x50, !P3 ;  /* 0x000000500700780c */ /* 0x000fc40005f64270 */
[----:B------:R-:W-:Y:S01]  /*4f20*/  FSEL R223, R223, -INF , !P0 ;  /* 0xff800000dfdf7808 */ /* 0x000fe20004000000 */
[----:B------:R-:W4:Y:S01]  /*4f30*/  LDL R88, [R1+0x278] ;  /* 0x0002780001587983 */ /* 0x000f220000100800 */
[C---:B------:R-:W-:Y:S02]  /*4f40*/  ISETP.GT.AND P0, PT, R7.reuse, 0x19, !P6 ;  /* 0x000000190700780c */ /* 0x040fe40007704270 */
[----:B------:R-:W-:Y:S01]  /*4f50*/  ISETP.NE.AND P6, PT, R14, RZ, PT ;  /* 0x000000ff0e00720c */ /* 0x000fe20003fc5270 */
[----:B------:R-:W4:Y:S01]  /*4f60*/  LDL R90, [R1+0x27c] ;  /* 0x00027c00015a7983 */ /* 0x000f220000100800 */
[----:B------:R-:W-:Y:S02]  /*4f70*/  ISETP.LT.OR P0, PT, R10, 0x1a, P0 ;  /* 0x0000001a0a00780c */ /* 0x000fe40000701670 */
[----:B------:R-:W-:Y:S01]  /*4f80*/  ISETP.GT.AND P4, PT, R7, 0x51, !P4 ;  /* 0x000000510700780c */ /* 0x000fe20006784270 */
[----:B------:R-:W3:Y:S01]  /*4f90*/  LDL R14, [R1+0x240] ;  /* 0x00024000010e7983 */ /* 0x000ee20000100800 */
[----:B------:R-:W-:-:S02]  /*4fa0*/  FSEL R222, R222, -INF , !P0 ;  /* 0xff800000dede7808 */ /* 0x000fc40004000000 */
[----:B------:R-:W-:Y:S01]  /*4fb0*/  ISETP.NE.AND P0, PT, R29, RZ, PT ;  /* 0x000000ff1d00720c */ /* 0x000fe20003f05270 */
[----:B------:R-:W4:Y:S01]  /*4fc0*/  LDL R24, [R1+0x280] ;  /* 0x0002800001187983 */ /* 0x000f220000100800 */
[C---:B------:R-:W-:Y:S02]  /*4fd0*/  ISETP.GT.AND P5, PT, R7.reuse, 0x58, !P5 ;  /* 0x000000580700780c */ /* 0x040fe40006fa4270 */
[----:B------:R-:W-:Y:S01]  /*4fe0*/  ISETP.GT.AND P0, PT, R7, 0x20, !P0 ;  /* 0x000000200700780c */ /* 0x000fe20004704270 */
[----:B------:R-:W4:Y:S01]  /*4ff0*/  LDL R92, [R1+0x284] ;  /* 0x00028400015c7983 */ /* 0x000f220000100800 */
[C---:B------:R-:W-:Y:S02]  /*5000*/  ISETP.LT.OR P2, PT, R10.reuse, 0x4a, P2 ;  /* 0x0000004a0a00780c */ /* 0x040fe40001741670 */
[C---:B------:R-:W-:Y:S01]  /*5010*/  ISETP.LT.OR P0, PT, R10.reuse, 0x21, P0 ;  /* 0x000000210a00780c */ /* 0x040fe20000701670 */
[----:B------:R-:W4:Y:S01]  /*5020*/  LDL R94, [R1+0x288] ;  /* 0x00028800015e7983 */ /* 0x000f220000100800 */
[----:B------:R-:W-:-:S02]  /*5030*/  ISETP.LT.OR P3, PT, R10, 0x51, P3 ;  /* 0x000000510a00780c */ /* 0x000fc40001f61670 */
[----:B------:R-:W-:Y:S01]  /*5040*/  FSEL R215, R215, -INF , !P0 ;  /* 0xff800000d7d77808 */ /* 0x000fe20004000000 */
[----:B------:R-:W4:Y:S01]  /*5050*/  LDL R96, [R1+0x28c] ;  /* 0x00028c0001607983 */ /* 0x000f220000100800 */
[----:B------:R-:W-:Y:S02]  /*5060*/  ISETP.NE.AND P0, PT, R30, RZ, PT ;  /* 0x000000ff1e00720c */ /* 0x000fe40003f05270 */
[----:B------:R-:W-:Y:S01]  /*5070*/  FSEL R200, R200, -INF , !P2 ;  /* 0xff800000c8c87808 */ /* 0x000fe20005000000 */
[----:B------:R-:W4:Y:S01]  /*5080*/  LDL R26, [R1+0x290] ;  /* 0x00029000011a7983 */ /* 0x000f220000100800 */
[----:B------:R-:W-:Y:S02]  /*5090*/  ISETP.GT.AND P0, PT, R7, 0x21, !P0 ;  /* 0x000000210700780c */ /* 0x000fe40004704270 */
[----:B------:R-:W-:Y:S01]  /*50a0*/  FSEL R187, R66, -INF , !P3 ;  /* 0xff80000042bb7808 */ /* 0x000fe20005800000 */
[----:B------:R-:W4:Y:S01]  /*50b0*/  LDL R98, [R1+0x294] ;  /* 0x0002940001627983 */ /* 0x000f220000100800 */
[----:B------:R-:W-:-:S02]  /*50c0*/  ISETP.LT.OR P0, PT, R10, 0x22, P0 ;  /* 0x000000220a00780c */ /* 0x000fc40000701670 */
[----:B------:R-:W-:Y:S01]  /*50d0*/  ISETP.LT.OR P4, PT, R10, 0x52, P4 ;  /* 0x000000520a00780c */ /* 0x000fe20002781670 */
[----:B------:R-:W4:Y:S01]  /*50e0*/  LDL R100, [R1+0x298] ;  /* 0x0002980001647983 */ /* 0x000f220000100800 */
[----:B------:R-:W-:Y:S02]  /*50f0*/  FSEL R210, R210, -INF , !P0 ;  /* 0xff800000d2d27808 */ /* 0x000fe40004000000 */
[----:B------:R-:W-:Y:S01]  /*5100*/  ISETP.NE.AND P0, PT, R31, RZ, PT ;  /* 0x000000ff1f00720c */ /* 0x000fe20003f05270 */
[----:B------:R-:W4:Y:S01]  /*5110*/  LDL R102, [R1+0x29c] ;  /* 0x00029c0001667983 */ /* 0x000f220000100800 */
[----:B------:R-:W-:Y:S02]  /*5120*/  ISETP.LT.OR P5, PT, R10, 0x59, P5 ;  /* 0x000000590a00780c */ /* 0x000fe40002fa1670 */
[----:B------:R-:W-:Y:S01]  /*5130*/  ISETP.GT.AND P0, PT, R7, 0x28, !P0 ;  /* 0x000000280700780c */ /* 0x000fe20004704270 */
[----:B------:R-:W4:Y:S01]  /*5140*/  LDL R28, [R1+0x2a0] ;  /* 0x0002a000011c7983 */ /* 0x000f220000100800 */
[----:B------:R-:W-:-:S02]  /*5150*/  FSEL R188, R67, -INF , !P4 ;  /* 0xff80000043bc7808 */ /* 0x000fc40006000000 */
[----:B------:R-:W-:Y:S01]  /*5160*/  ISETP.LT.OR P0, PT, R10, 0x29, P0 ;  /* 0x000000290a00780c */ /* 0x000fe20000701670 */
[----:B------:R-:W4:Y:S01]  /*5170*/  LDL R104, [R1+0x2a4] ;  /* 0x0002a40001687983 */ /* 0x000f220000100800 */
[----:B------:R-:W-:Y:S02]  /*5180*/  FSEL R189, R70, -INF , !P5 ;  /* 0xff80000046bd7808 */ /* 0x000fe40006800000 */
[----:B------:R-:W-:Y:S01]  /*5190*/  FSEL R212, R212, -INF , !P0 ;  /* 0xff800000d4d47808 */ /* 0x000fe20004000000 */
[----:B------:R-:W4:Y:S01]  /*51a0*/  LDL R70, [R1+0x248] ;  /* 0x0002480001467983 */ /* 0x000f220000100800 */
[----:B------:R-:W-:-:S03]  /*51b0*/  ISETP.NE.AND P0, PT, R32, RZ, PT ;  /* 0x000000ff2000720c */ /* 0x000fc60003f05270 */
[----:B------:R-:W4:Y:S01]  /*51c0*/  LDL R106, [R1+0x2a8] ;  /* 0x0002a800016a7983 */ /* 0x000f220000100800 */
[----:B------:R-:W-:-:S03]  /*51d0*/  ISETP.GT.AND P0, PT, R7, 0x29, !P0 ;  /* 0x000000290700780c */ /* 0x000fc60004704270 */
[----:B------:R-:W4:Y:S01]  /*51e0*/  LDL R108, [R1+0x2ac] ;  /* 0x0002ac00016c7983 */ /* 0x000f220000100800 */
[----:B------:R-:W-:-:S03]  /*51f0*/  ISETP.LT.OR P0, PT, R10, 0x2a, P0 ;  /* 0x0000002a0a00780c */ /* 0x000fc60000701670 */
[----:B------:R-:W4:Y:S01]  /*5200*/  LDL R30, [R1+0x2b0] ;  /* 0x0002b000011e7983 */ /* 0x000f220000100800 */
[----:B------:R-:W-:Y:S02]  /*5210*/  FSEL R214, R214, -INF , !P0 ;  /* 0xff800000d6d67808 */ /* 0x000fe40004000000 */
[----:B------:R-:W-:Y:S01]  /*5220*/  ISETP.NE.AND P0, PT, R33, RZ, PT ;  /* 0x000000ff2100720c */ /* 0x000fe20003f05270 */
[----:B------:R-:W4:Y:S03]  /*5230*/  LDL R110, [R1+0x2b4] ;  /* 0x0002b400016e7983 */ /* 0x000f260000100800 */
[----:B------:R-:W-:Y:S01]  /*5240*/  ISETP.GT.AND P0, PT, R7, 0x30, !P0 ;  /* 0x000000300700780c */ /* 0x000fe20004704270 */
[----:B------:R-:W4:Y:S03]  /*5250*/  LDL R112, [R1+0x2b8] ;  /* 0x0002b80001707983 */ /* 0x000f260000100800 */
[----:B------:R-:W-:Y:S01]  /*5260*/  ISETP.LT.OR P0, PT, R10, 0x31, P0 ;  /* 0x000000310a00780c */ /* 0x000fe20000701670 */
[----:B------:R-:W4:Y:S03]  /*5270*/  LDL R114, [R1+0x2bc] ;  /* 0x0002bc0001727983 */ /* 0x000f260000100800 */
        /* <DEDUP_REMOVED lines=24> */
[----:B------:R-:W-:Y:S01]  /*5400*/  ISETP.GT.AND P0, PT, R7, 0x40, !P1 ;  /* 0x000000400700780c */ /* 0x000fe20004f04270 */
[----:B------:R-:W4:Y:S01]  /*5410*/  LDL R132, [R1+0x2ec] ;  /* 0x0002ec0001847983 */ /* 0x000f220000100800 */
[----:B------:R-:W-:Y:S02]  /*5420*/  ISETP.NE.AND P1, PT, R39, RZ, PT ;  /* 0x000000ff2700720c */ /* 0x000fe40003f25270 */
[----:B------:R-:W-:Y:S01]  /*5430*/  ISETP.LT.OR P0, PT, R10, 0x41, P0 ;  /* 0x000000410a00780c */ /* 0x000fe20000701670 */
[----:B------:R-:W4:Y:S01]  /*5440*/  LDL R134, [R1+0x2f4] ;  /* 0x0002f40001867983 */ /* 0x000f220000100800 */
[C---:B------:R-:W-:Y:S02]  /*5450*/  ISETP.GT.AND P1, PT, R7.reuse, 0x48, !P1 ;  /* 0x000000480700780c */ /* 0x040fe40004f24270 */
[----:B------:R-:W-:Y:S01]  /*5460*/  FSEL R197, R58, -INF , !P0 ;  /* 0xff8000003ac57808 */ /* 0x000fe20004000000 */
[----:B------:R-:W4:Y:S01]  /*5470*/  LDL R136, [R1+0x2f8] ;  /* 0x0002f80001887983 */ /* 0x000f220000100800 */
[----:B------:R-:W-:-:S02]  /*5480*/  ISETP.GT.AND P0, PT, R7, RZ, !P6 ;  /* 0x000000ff0700720c */ /* 0x000fc40007704270 */
[----:B------:R-:W-:Y:S01]  /*5490*/  ISETP.NE.AND P6, PT, R40, RZ, PT ;  /* 0x000000ff2800720c */ /* 0x000fe20003fc5270 */
[----:B------:R-:W4:Y:S01]  /*54a0*/  LDL R138, [R1+0x2fc] ;  /* 0x0002fc00018a7983 */ /* 0x000f220000100800 */
[----:B------:R-:W-:Y:S02]  /*54b0*/  ISETP.LT.OR P0, PT, R10, 0x1, P0 ;  /* 0x000000010a00780c */ /* 0x000fe40000701670 */
[----:B------:R-:W-:Y:S01]  /*54c0*/  ISETP.GT.AND P6, PT, R7, 0x59, !P6 ;  /* 0x000000590700780c */ /* 0x000fe200077c4270 */
[----:B------:R-:W4:Y:S01]  /*54d0*/  LDL R40, [R1+0x300] ;  /* 0x0003000001287983 */ /* 0x000f220000100800 */
[----:B------:R-:W-:Y:S02]  /*54e0*/  FSEL R103, R0, -INF , !P0 ;  /* 0xff80000000677808 */ /* 0x000fe40004000000 */
[----:B------:R-:W-:Y:S01]  /*54f0*/  ISETP.NE.AND P0, PT, R38, RZ, PT ;  /* 0x000000ff2600720c */ /* 0x000fe20003f05270 */
[----:B------:R-:W4:Y:S01]  /*5500*/  LDL R140, [R1+0x304] ;  /* 0x00030400018c7983 */ /* 0x000f220000100800 */
[----:B------:R-:W-:-:S02]  /*5510*/  FMNMX.FTZ R0, R103, R95, !PT ;  /* 0x0000005f67007209 */ /* 0x000fc40007810000 */
[----:B------:R-:W-:Y:S01]  /*5520*/  ISETP.GT.AND P0, PT, R7, 0x41, !P0 ;  /* 0x000000410700780c */ /* 0x000fe20004704270 */
[----:B------:R-:W4:Y:S01]  /*5530*/  LDL R38, [R1+0x2f0] ;  /* 0x0002f00001267983 */ /* 0x000f220000100800 */
[----:B------:R-:W-:Y:S02]  /*5540*/  FMNMX.FTZ R0, R93, R0, !PT ;  /* 0x000000005d007209 */ /* 0x000fe40007810000 */
[C---:B------:R-:W-:Y:S01]  /*5550*/  ISETP.LT.OR P0, PT, R10.reuse, 0x42, P0 ;  /* 0x000000420a00780c */ /* 0x040fe20000701670 */
[----:B------:R-:W4:Y:S01]  /*5560*/  LDL R142, [R1+0x308] ;  /* 0x00030800018e7983 */ /* 0x000f220000100800 */
[----:B------:R-:W-:Y:S02]  /*5570*/  FMNMX.FTZ R0, R89, R0, !PT ;  /* 0x0000000059007209 */ /* 0x000fe40007810000 */
[----:B------:R-:W-:Y:S01]  /*5580*/  ISETP.LT.OR P1, PT, R10, 0x49, P1 ;  /* 0x000000490a00780c */ /* 0x000fe20000f21670 */
[----:B------:R-:W4:Y:S01]  /*5590*/  LDL R144, [R1+0x30c] ;  /* 0x00030c0001907983 */ /* 0x000f220000100800 */
[----:B------:R-:W-:-:S02]  /*55a0*/  FMNMX.FTZ R11, R225, R0, !PT ;  /* 0x00000000e10b7209 */ /* 0x000fc40007810000 */
[----:B------:R-:W-:Y:S01]  /*55b0*/  FSEL R198, R198, -INF , !P0 ;  /* 0xff800000c6c67808 */ /* 0x000fe20004000000 */
[----:B------:R-:W4:Y:S01]  /*55c0*/  LDL R42, [R1+0x310] ;  /* 0x00031000012a7983 */ /* 0x000f220000100800 */
[----:B------:R-:W-:Y:S02]  /*55d0*/  FMNMX.FTZ R0, R224, R11, !PT ;  /* 0x0000000be0007209 */ /* 0x000fe40007810000 */
[----:B------:R-:W-:Y:S01]  /*55e0*/  FMNMX.FTZ R11, R191, R4, !PT ;  /* 0x00000004bf0b7209 */ /* 0x000fe20007810000 */
[----:B------:R-:W4:Y:S01]  /*55f0*/  LDL R146, [R1+0x314] ;  /* 0x0003140001927983 */ /* 0x000f220000100800 */
[----:B------:R-:W-:Y:S02]  /*5600*/  FMNMX.FTZ R13, R223, R0, !PT ;  /* 0x00000000df0d7209 */ /* 0x000fe40007810000 */
[----:B------:R-:W-:Y:S01]  /*5610*/  FMNMX.FTZ R11, R192, R11, !PT ;  /* 0x0000000bc00b7209 */ /* 0x000fe20007810000 */
[----:B------:R-:W4:Y:S01]  /*5620*/  LDL R148, [R1+0x318] ;  /* 0x0003180001947983 */ /* 0x000f220000100800 */
[----:B------:R-:W-:-:S02]  /*5630*/  FMNMX.FTZ R0, R222, R13, !PT ;  /* 0x0000000dde007209 */ /* 0x000fc40007810000 */
[----:B------:R-:W-:Y:S01]  /*5640*/  FMNMX.FTZ R4, R216, R11, !PT ;  /* 0x0000000bd8047209 */ /* 0x000fe20007810000 */
        /* <DEDUP_REMOVED lines=28> */
[----:B------:R-:W-:Y:S02]  /*5810*/  FSEL R199, R199, -INF , !P1 ;  /* 0xff800000c7c77808 */ /* 0x000fe40004800000 */
        /* <DEDUP_REMOVED lines=12> */
[----:B------:R-:W-:Y:S01]  /*58e0*/  ISETP.LT.OR P6, PT, R10, 0x5a, P6 ;  /* 0x0000005a0a00780c */ /* 0x000fe200037c1670 */
[----:B------:R-:W4:Y:S01]  /*58f0*/  LDL R43, [R1+0x35c] ;  /* 0x00035c00012b7983 */ /* 0x000f220000100800 */
[----:B------:R-:W-:-:S02]  /*5900*/  FMNMX.FTZ R7, R185, R0, !PT ;  /* 0x00000000b9077209 */ /* 0x000fc40007810000 */
[----:B------:R-:W-:Y:S01]  /*5910*/  FMNMX.FTZ R4, R188, R11, !PT ;  /* 0x0000000bbc047209 */ /* 0x000fe20007810000 */
[----:B------:R-:W4:Y:S01]  /*5920*/  LDL R52, [R1+0x360] ;  /* 0x0003600001347983 */ /* 0x000f220000100800 */
[----:B------:R-:W-:Y:S02]  /*5930*/  FMNMX.FTZ R12, R186, R7, !PT ;  /* 0x00000007ba0c7209 */ /* 0x000fe40007810000 */
[----:B------:R-:W-:Y:S01]  /*5940*/  FSEL R190, R190, -INF , !P6 ;  /* 0xff800000bebe7808 */ /* 0x000fe20007000000 */
[----:B------:R-:W2:Y:S01]  /*5950*/  LDL.64 R10, [R1+0x88] ;  /* 0x00008800010a7983 */ /* 0x000ea20000100a00 */
[----:B------:R-:W-:-:S03]  /*5960*/  FMNMX.FTZ R13, R189, R4, !PT ;  /* 0x00000004bd0d7209 */ /* 0x000fc60007810000 */
[----:B------:R-:W0:Y:S01]  /*5970*/  SHFL.BFLY PT, R7, R12, 0x2, 0x1f ;  /* 0x0c401f000c077f89 */ /* 0x000e2200000e0000 */
[----:B------:R-:W-:-:S03]  /*5980*/  FMNMX.FTZ R13, R190, R13, !PT ;  /* 0x0000000dbe0d7209 */ /* 0x000fc60007810000 */
[----:B------:R-:W4:Y:S04]  /*5990*/  LDL R45, [R1+0x364] ;  /* 0x00036400012d7983 */ /* 0x000f280000100800 */
[----:B------:R-:W-:Y:S04]  /*59a0*/  STL.64 [R1+0x210], R12 ;  /* 0x0002100c01007387 */ /* 0x000fe80000100a00 */
[----:B------:R-:W3:Y:S04]  /*59b0*/  LDL R19, [R1+0x214] ;  /* 0x0002140001137983 */ /* 0x000ee80000100800 */
[----:B------:R-:W4:Y:S04]  /*59c0*/  LDL R47, [R1+0x368] ;  /* 0x00036800012f7983 */ /* 0x000f280000100800 */
[----:B------:R-:W4:Y:S01]  /*59d0*/  LDL R49, [R1+0x36c] ;  /* 0x00036c0001317983 */ /* 0x000f220000100800 */
[----:B0-----:R-:W-:-:S03]  /*59e0*/  FMNMX.FTZ R0, R12, R7, !PT ;  /* 0x000000070c007209 */ /* 0x001fc60007810000 */
[----:B------:R-:W4:Y:S04]  /*59f0*/  LDL R54, [R1+0x370] ;  /* 0x0003700001367983 */ /* 0x000f280000100800 */
[----:B------:R-:W0:Y:S04]  /*5a00*/  SHFL.BFLY PT, R7, R0, 0x1, 0x1f ;  /* 0x0c201f0000077f89 */ /* 0x000e2800000e0000 */
[----:B------:R-:W4:Y:S04]  /*5a10*/  LDL R51, [R1+0x374] ;  /* 0x0003740001337983 */ /* 0x000f280000100800 */
[----:B------:R-:W4:Y:S04]  /*5a20*/  LDL R53, [R1+0x378] ;  /* 0x0003780001357983 */ /* 0x000f280000100800 */
[----:B------:R-:W4:Y:S04]  /*5a30*/  LDL R55, [R1+0x37c] ;  /* 0x00037c0001377983 */ /* 0x000f280000100800 */
[----:B------:R-:W4:Y:S04]  /*5a40*/  LDL R56, [R1+0x380] ;  /* 0x0003800001387983 */ /* 0x000f280000100800 */
[----:B------:R-:W4:Y:S01]  /*5a50*/  LDL R57, [R1+0x384] ;  /* 0x0003840001397983 */ /* 0x000f220000100800 */
[----:B0-----:R-:W-:-:S03]  /*5a60*/  FMNMX.FTZ R4, R0, R7, !PT ;  /* 0x0000000700047209 */ /* 0x001fc60007810000 */
[----:B------:R-:W4:Y:S04]  /*5a70*/  LDL R59, [R1+0x388] ;  /* 0x00038800013b7983 */ /* 0x000f280000100800 */
[----:B------:R0:W-:Y:S04]  /*5a80*/  STL [R1+0x210], R4 ;  /* 0x0002100401007387 */ /* 0x0001e80000100800 */
        /* <DEDUP_REMOVED lines=47> */
[----:B---3--:R-:W0:Y:S02]  /*5d80*/  SHFL.BFLY PT, R0, R19, 0x2, 0x1f ;  /* 0x0c401f0013007f89 */ /* 0x008e2400000e0000 */
[----:B0-----:R-:W-:-:S05]  /*5d90*/  FMNMX.FTZ R0, R0, R19, !PT ;  /* 0x0000001300007209 */ /* 0x001fca0007810000 */
[----:B------:R-:W0:Y:S01]  /*5da0*/  SHFL.BFLY PT, R7, R0, 0x1, 0x1f ;  /* 0x0c201f0000077f89 */ /* 0x000e2200000e0000 */
[----:B--2---:R-:W-:-:S03]  /*5db0*/  IMAD R10, R15, 0xc00, R10 ;  /* 0x00000c000f0a7824 */ /* 0x004fc600078e020a */
[----:B------:R1:W-:Y:S01]  /*5dc0*/  STL [R1+0x240], R14 ;  /* 0x0002400e01007387 */ /* 0x0003e20000100800 */
[----:B----4-:R-:W-:Y:S01]  /*5dd0*/  FMUL.FTZ R158, R156, R21 ;  /* 0x000000159c9e7220 */ /* 0x010fe20000410000 */
[----:B------:R-:W-:Y:S02]  /*5de0*/  FSETP.NEU.FTZ.AND P0, PT, R21, -INF , PT ;  /* 0xff8000001500780b */ /* 0x000fe40003f1d000 */
[----:B0-----:R-:W-:Y:S02]  /*5df0*/  FMNMX.FTZ R0, R0, R7, !PT ;  /* 0x0000000700007209 */ /* 0x001fe40007810000 */
[----:B------:R-:W-:Y:S02]  /*5e00*/  FSEL R158, R158, RZ, P0 ;  /* 0x000000ff9e9e7208 */ /* 0x000fe40000000000 */
[C---:B------:R-:W-:Y:S01]  /*5e10*/  FSETP.NEU.FTZ.AND P0, PT, R0.reuse, -INF , PT ;  /* 0xff8000000000780b */ /* 0x040fe20003f1d000 */
[-C--:B------:R-:W-:Y:S01]  /*5e20*/  FMUL.FTZ R159, R0, R156.reuse ;  /* 0x0000009c009f7220 */ /* 0x080fe20000410000 */
[----:B------:R0:W-:Y:S04]  /*5e30*/  STL [R1+0x250], R18 ;  /* 0x0002501201007387 */ /* 0x0001e80000100800 */
[----:B------:R-:W-:Y:S01]  /*5e40*/  FSEL R159, R159, RZ, P0 ;  /* 0x000000ff9f9f7208 */ /* 0x000fe20000000000 */
[----:B------:R2:W-:Y:S01]  /*5e50*/  STL [R1+0x260], R20 ;  /* 0x0002601401007387 */ /* 0x0005e20000100800 */
[-CC-:B------:R-:W-:Y:S01]  /*5e60*/  FFMA.FTZ R7, R99, R156.reuse, -R158.reuse ;  /* 0x0000009c63077223 */ /* 0x180fe2000001089e */
[-CC-:B-1----:R-:W-:Y:S01]  /*5e70*/  FFMA.FTZ R14, R97, R156.reuse, -R158.reuse ;  /* 0x0000009c610e7223 */ /* 0x182fe2000001089e */
[-CC-:B------:R-:W-:Y:S01]  /*5e80*/  FFMA.FTZ R15, R91, R156.reuse, -R158.reuse ;  /* 0x0000009c5b0f7223 */ /* 0x180fe2000001089e */
[----:B------:R1:W-:Y:S01]  /*5e90*/  STL [R1+0x270], R4 ;  /* 0x0002700401007387 */ /* 0x0003e20000100800 */
[-CC-:B0-----:R-:W-:Y:S01]  /*5ea0*/  FFMA.FTZ R18, R103, R156.reuse, -R159.reuse ;  /* 0x0000009c67127223 */ /* 0x181fe2000001089f */
[-CC-:B------:R-:W-:Y:S01]  /*5eb0*/  FFMA.FTZ R19, R95, R156.reuse, -R159.reuse ;  /* 0x0000009c5f137223 */ /* 0x180fe2000001089f */
[-CC-:B------:R-:W-:Y:S01]  /*5ec0*/  FFMA.FTZ R21, R89, R156.reuse, -R159.reuse ;  /* 0x0000009c59157223 */ /* 0x180fe2000001089f */
[-C--:B--2---:R-:W-:Y:S01]  /*5ed0*/  FFMA.FTZ R20, R93, R156.reuse, -R159 ;  /* 0x0000009c5d147223 */ /* 0x084fe2000001089f */
[----:B-1----:R-:W-:Y:S01]  /*5ee0*/  FFMA.FTZ R4, R101, R156, -R158 ;  /* 0x0000009c65047223 */ /* 0x002fe2000001089e */
[----:B------:R-:W-:Y:S08]  /*5ef0*/  MUFU.EX2 R7, R7 ;  /* 0x0000000700077308 */ /* 0x000ff00000000800 */
[----:B------:R-:W-:Y:S08]  /*5f00*/  MUFU.EX2 R4, R4 ;  /* 0x0000000400047308 */ /* 0x000ff00000000800 */
[----:B------:R-:W-:Y:S08]  /*5f10*/  MUFU.EX2 R14, R14 ;  /* 0x0000000e000e7308 */ /* 0x000ff00000000800 */
[----:B------:R-:W-:Y:S08]  /*5f20*/  MUFU.EX2 R15, R15 ;  /* 0x0000000f000f7308 */ /* 0x000ff00000000800 */
[----:B------:R-:W-:Y:S08]  /*5f30*/  MUFU.EX2 R18, R18 ;  /* 0x0000001200127308 */ /* 0x000ff00000000800 */
[----:B------:R-:W0:Y:S08]  /*5f40*/  MUFU.EX2 R19, R19 ;  /* 0x0000001300137308 */ /* 0x000e300000000800 */
[----:B------:R-:W-:Y:S08]  /*5f50*/  MUFU.EX2 R20, R20 ;  /* 0x0000001400147308 */ /* 0x000ff00000000800 */
[----:B------:R-:W1:Y:S01]  /*5f60*/  MUFU.EX2 R21, R21 ;  /* 0x0000001500157308 */ /* 0x000e620000000800 */
[----:B------:R-:W-:-:S02]  /*5f70*/  R2UR UR6, R10 ;  /* 0x000000000a0672ca */ /* 0x000fc400000e0000 */
[----:B------:R-:W-:Y:S01]  /*5f80*/  R2UR UR7, R11 ;  /* 0x000000000b0772ca */ /* 0x000fe200000e0000 */
[----:B------:R2:W-:Y:S01]  /*5f90*/  STL [R1+0x324], R152 ;  /* 0x0003249801007387 */ /* 0x0005e20000100800 */
[----:B0-----:R-:W-:-:S03]  /*5fa0*/  F2FP.F16.F32.PACK_AB R153, R19, R18 ;  /* 0x000000121399723e */ /* 0x001fc600000000ff */
[----:B------:R0:W-:Y:S01]  /*5fb0*/  STL [R1+0x328], R154 ;  /* 0x0003289a01007387 */ /* 0x0001e20000100800 */
[----:B--2---:R-:W-:Y:S02]  /*5fc0*/  F2FP.F16.F32.PACK_AB R152, R7, R4 ;  /* 0x000000040798723e */ /* 0x004fe400000000ff */
[----:B-1----:R-:W-:Y:S02]  /*5fd0*/  F2FP.F16.F32.PACK_AB R155, R21, R20 ;  /* 0x00000014159b723e */ /* 0x002fe400000000ff */
[----:B0-----:R-:W-:Y:S01]  /*5fe0*/  F2FP.F16.F32.PACK_AB R154, R15, R14 ;  /* 0x0000000e0f9a723e */ /* 0x001fe200000000ff */
        /* <DEDUP_REMOVED lines=99> */
[-CC-:B------:R-:W-:Y:S01]  /*6620*/  FFMA.FTZ R160, R160, R156.reuse, -R158.reuse ;  /* 0x0000009ca0a07223 */ /* 0x180fe2000001089e */
[-CC-:B------:R-:W-:Y:S01]  /*6630*/  FFMA.FTZ R161, R161, R156.reuse, -R158.reuse ;  /* 0x0000009ca1a17223 */ /* 0x180fe2000001089e */
[-CC-:B------:R-:W-:Y:S01]  /*6640*/  FFMA.FTZ R191, R191, R156.reuse, -R158.reuse ;  /* 0x0000009cbfbf7223 */ /* 0x180fe2000001089e */
[-C--:B------:R-:W-:Y:S01]  /*6650*/  FFMA.FTZ R192, R192, R156.reuse, -R158 ;  /* 0x0000009cc0c07223 */ /* 0x080fe2000001089e */
[-CC-:B------:R-:W-:Y:S01]  /*6660*/  FFMA.FTZ R225, R225, R156.reuse, -R159.reuse ;  /* 0x0000009ce1e17223 */ /* 0x180fe2000001089f */
[-CC-:B------:R-:W-:Y:S01]  /*6670*/  FFMA.FTZ R224, R224, R156.reuse, -R159.reuse ;  /* 0x0000009ce0e07223 */ /* 0x180fe2000001089f */
[-CC-:B------:R-:W-:Y:S01]  /*6680*/  FFMA.FTZ R223, R223, R156.reuse, -R159.reuse ;  /* 0x0000009cdfdf7223 */ /* 0x180fe2000001089f */
[----:B------:R-:W-:Y:S01]  /*6690*/  FFMA.FTZ R222, R222, R156, -R159 ;  /* 0x0000009cdede7223 */ /* 0x000fe2000001089f */
[----:B------:R0:W-:Y:S01]  /*66a0*/  STL [R1+0x3d8], R162 ;  /* 0x0003d8a201007387 */ /* 0x0001e20000100800 */
[----:B------:R-:W-:Y:S03]  /*66b0*/  MUFU.EX2 R160, R160 ;  /* 0x000000a000a07308 */ /* 0x000fe60000000800 */
[----:B------:R2:W-:Y:S04]  /*66c0*/  STL [R1+0x3e8], R163 ;  /* 0x0003e8a301007387 */ /* 0x0005e80000100800 */
[----:B------:R3:W-:Y:S01]  /*66d0*/  STL [R1+0x3f8], R164 ;  /* 0x0003f8a401007387 */ /* 0x0007e20000100800 */
[----:B------:R-:W4:Y:S03]  /*66e0*/  MUFU.EX2 R161, R161 ;  /* 0x000000a100a17308 */ /* 0x000f260000000800 */
[----:B------:R1:W-:Y:S05]  /*66f0*/  STL [R1+0x408], R165 ;  /* 0x000408a501007387 */ /* 0x0003ea0000100800 */
[----:B------:R-:W-:Y:S08]  /*6700*/  MUFU.EX2 R191, R191 ;  /* 0x000000bf00bf7308 */ /* 0x000ff00000000800 */
[----:B------:R-:W4:Y:S08]  /*6710*/  MUFU.EX2 R192, R192 ;  /* 0x000000c000c07308 */ /* 0x000f300000000800 */
[----:B0-----:R-:W-:Y:S08]  /*6720*/  MUFU.EX2 R162, R225 ;  /* 0x000000e100a27308 */ /* 0x001ff00000000800 */
[----:B--2---:R-:W0:Y:S08]  /*6730*/  MUFU.EX2 R163, R224 ;  /* 0x000000e000a37308 */ /* 0x004e300000000800 */
[----:B---3--:R-:W-:Y:S08]  /*6740*/  MUFU.EX2 R164, R223 ;  /* 0x000000df00a47308 */ /* 0x008ff00000000800 */
[----:B-1----:R-:W1:Y:S01]  /*6750*/  MUFU.EX2 R165, R222 ;  /* 0x000000de00a57308 */ /* 0x002e620000000800 */
[----:B------:R2:W-:Y:S04]  /*6760*/  STL [R1+0x418], R12 ;  /* 0x0004180c01007387 */ /* 0x0005e80000100800 */
[----:B------:R3:W-:Y:S01]  /*6770*/  STL [R1+0x430], R13 ;  /* 0x0004300d01007387 */ /* 0x0007e20000100800 */
[----:B--2---:R-:W-:-:S02]  /*6780*/  VIADD R12, R10, 0x80 ;  /* 0x000000800a0c7836 */ /* 0x004fc40000000000 */
[----:B---3--:R-:W-:-:S03]  /*6790*/  IMAD.MOV.U32 R13, RZ, RZ, R11 ;  /* 0x000000ffff0d7224 */ /* 0x008fc600078e000b */
        /* <DEDUP_REMOVED lines=22> */
[----:B------:R-:W-:-:S02]  /*6900*/  WARPGROUP.DEPBAR.LE gsb0, 0x0 ;  /* 0x00008000000079c5 */ /* 0x000fc40000010000 */
[----:B----4-:R-:W-:Y:S02]  /*6910*/  F2FP.F16.F32.PACK_AB R152, R161, R160 ;  /* 0x000000a0a198723e */ /* 0x010fe400000000ff */
[----:B------:R-:W-:Y:S02]  /*6920*/  F2FP.F16.F32.PACK_AB R154, R192, R191 ;  /* 0x000000bfc09a723e */ /* 0x000fe400000000ff */
[----:B0-----:R-:W-:Y:S02]  /*6930*/  F2FP.F16.F32.PACK_AB R153, R163, R162 ;  /* 0x000000a2a399723e */ /* 0x001fe400000000ff */
[----:B-1----:R-:W-:Y:S01]  /*6940*/  F2FP.F16.F32.PACK_AB R155, R165, R164 ;  /* 0x000000a4a59b723e */ /* 0x002fe200000000ff */
        /* <DEDUP_REMOVED lines=42> */
[----:B------:R-:W-:Y:S08]  /*6bf0*/  MUFU.EX2 R166, R166 ;  /* 0x000000a600a67308 */ /* 0x000ff00000000800 */
[----:B------:R-:W0:Y:S08]  /*6c00*/  MUFU.EX2 R167, R167 ;  /* 0x000000a700a77308 */ /* 0x000e300000000800 */
[----:B------:R-:W-:Y:S08]  /*6c10*/  MUFU.EX2 R168, R168 ;  /* 0x000000a800a87308 */ /* 0x000ff00000000800 */
[----:B------:R-:W1:Y:S08]  /*6c20*/  MUFU.EX2 R169, R169 ;  /* 0x000000a900a97308 */ /* 0x000e700000000800 */
[----:B------:R-:W-:Y:S08]  /*6c30*/  MUFU.EX2 R174, R174 ;  /* 0x000000ae00ae7308 */ /* 0x000ff00000000800 */
[----:B------:R-:W2:Y:S08]  /*6c40*/  MUFU.EX2 R175, R175 ;  /* 0x000000af00af7308 */ /* 0x000eb00000000800 */
[----:B------:R-:W-:Y:S08]  /*6c50*/  MUFU.EX2 R176, R176 ;  /* 0x000000b000b07308 */ /* 0x000ff00000000800 */
[----:B------:R-:W3:Y:S01]  /*6c60*/  MUFU.EX2 R177, R177 ;  /* 0x000000b100b17308 */ /* 0x000ee20000000800 */
[----:B------:R-:W-:-:S02]  /*6c70*/  VIADD R12, R10, 0x100 ;  /* 0x000001000a0c7836 */ /* 0x000fc40000000000 */
[----:B------:R-:W-:-:S03]  /*6c80*/  IMAD.MOV.U32 R13, RZ, RZ, R11 ;  /* 0x000000ffff0d7224 */ /* 0x000fc600078e000b */
[----:B------:R-:W-:Y:S02]  /*6c90*/  R2UR UR6, R12 ;  /* 0x000000000c0672ca */ /* 0x000fe400000e0000 */
[----:B------:R-:W-:Y:S01]  /*6ca0*/  R2UR UR7, R13 ;  /* 0x000000000d0772ca */ /* 0x000fe200000e0000 */
        /* <DEDUP_REMOVED lines=9> */
[----:B------:R-:W4:Y:S08]  /*6d40*/  MUFU.EX2 R171, R171 ;  /* 0x000000ab00ab7308 */ /* 0x000f300000000800 */
[----:B------:R-:W-:Y:S08]  /*6d50*/  MUFU.EX2 R172, R172 ;  /* 0x000000ac00ac7308 */ /* 0x000ff00000000800 */
[----:B------:R-:W4:Y:S01]  /*6d60*/  MUFU.EX2 R173, R173 ;  /* 0x000000ad00ad7308 */ /* 0x000f220000000800 */
[----:B------:R-:W-:-:S02]  /*6d70*/  WARPGROUP.DEPBAR.LE gsb0, 0x0 ;  /* 0x00008000000079c5 */ /* 0x000fc40000010000 */
[----:B0-----:R-:W-:Y:S02]  /*6d80*/  F2FP.F16.F32.PACK_AB R152, R167, R166 ;  /* 0x000000a6a798723e */ /* 0x001fe400000000ff */
[----:B-1----:R-:W-:Y:S02]  /*6d90*/  F2FP.F16.F32.PACK_AB R154, R169, R168 ;  /* 0x000000a8a99a723e */ /* 0x002fe400000000ff */
[----:B--2---:R-:W-:Y:S02]  /*6da0*/  F2FP.F16.F32.PACK_AB R153, R175, R174 ;  /* 0x000000aeaf99723e */ /* 0x004fe400000000ff */
[----:B---3--:R-:W-:Y:S01]  /*6db0*/  F2FP.F16.F32.PACK_AB R155, R177, R176 ;  /* 0x000000b0b19b723e */ /* 0x008fe200000000ff */
        /* <DEDUP_REMOVED lines=34> */
[----:B------:R-:W-:Y:S08]  /*6fe0*/  MUFU.EX2 R201, R201 ;  /* 0x000000c900c97308 */ /* 0x000ff00000000800 */
[----:B------:R-:W0:Y:S08]  /*6ff0*/  MUFU.EX2 R202, R202 ;  /* 0x000000ca00ca7308 */ /* 0x000e300000000800 */
[----:B------:R-:W-:Y:S08]  /*7000*/  MUFU.EX2 R203, R203 ;  /* 0x000000cb00cb7308 */ /* 0x000ff00000000800 */
[----:B------:R-:W1:Y:S01]  /*7010*/  MUFU.EX2 R204, R204 ;  /* 0x000000cc00cc7308 */ /* 0x000e620000000800 */
        /* <DEDUP_REMOVED lines=13> */
[----:B------:R-:W2:Y:S08]  /*70f0*/  MUFU.EX2 R179, R179 ;  /* 0x000000b300b37308 */ /* 0x000eb00000000800 */
[----:B------:R-:W-:Y:S08]  /*7100*/  MUFU.EX2 R182, R182 ;  /* 0x000000b600b67308 */ /* 0x000ff00000000800 */
[----:B------:R-:W3:Y:S08]  /*7110*/  MUFU.EX2 R193, R193 ;  /* 0x000000c100c17308 */ /* 0x000ef00000000800 */
[----:B------:R-:W-:Y:S08]  /*7120*/  MUFU.EX2 R194, R194 ;  /* 0x000000c200c27308 */ /* 0x000ff00000000800 */
[----:B------:R-:W3:Y:S08]  /*7130*/  MUFU.EX2 R195, R195 ;  /* 0x000000c300c37308 */ /* 0x000ef00000000800 */
[----:B------:R-:W-:Y:S08]  /*7140*/  MUFU.EX2 R196, R196 ;  /* 0x000000c400c47308 */ /* 0x000ff00000000800 */
[----:B------:R-:W3:Y:S01]  /*7150*/  MUFU.EX2 R197, R197 ;  /* 0x000000c500c57308 */ /* 0x000ee20000000800 */
[----:B------:R-:W-:-:S02]  /*7160*/  VIADD R12, R10, 0x200 ;  /* 0x000002000a0c7836 */ /* 0x000fc40000000000 */
[----:B------:R-:W-:Y:S01]  /*7170*/  IMAD.MOV.U32 R13, RZ, RZ, R11 ;  /* 0x000000ffff0d7224 */ /* 0x000fe200078e000b */
[----:B------:R-:W-:Y:S02]  /*7180*/  WARPGROUP.DEPBAR.LE gsb0, 0x0 ;  /* 0x00008000000079c5 */ /* 0x000fe40000010000 */
        /* <DEDUP_REMOVED lines=53> */
[----:B------:R-:W4:Y:S08]  /*74e0*/  MUFU.EX2 R185, R185 ;  /* 0x000000b900b97308 */ /* 0x000f300000000800 */
[----:B------:R-:W-:Y:S08]  /*74f0*/  MUFU.EX2 R186, R186 ;  /* 0x000000ba00ba7308 */ /* 0x000ff00000000800 */
[----:B------:R-:W4:Y:S01]  /*7500*/  MUFU.EX2 R159, R159 ;  /* 0x0000009f009f7308 */ /* 0x000f220000000800 */
[----:B------:R-:W-:Y:S01]  /*7510*/  VIADD R10, R10, 0x280 ;  /* 0x000002800a0a7836 */ /* 0x000fe20000000000 */
[----:B------:R-:W-:-:S02]  /*7520*/  WARPGROUP.DEPBAR.LE gsb0, 0x0 ;  /* 0x00008000000079c5 */ /* 0x000fc40000010000 */
[----:B--2---:R-:W-:Y:S02]  /*7530*/  F2FP.F16.F32.PACK_AB R152, R179, R178 ;  /* 0x000000b2b398723e */ /* 0x004fe400000000ff */
[----:B---3--:R-:W-:Y:S02]  /*7540*/  F2FP.F16.F32.PACK_AB R154, R193, R182 ;  /* 0x000000b6c19a723e */ /* 0x008fe400000000ff */
[----:B------:R-:W-:Y:S02]  /*7550*/  F2FP.F16.F32.PACK_AB R153, R195, R194 ;  /* 0x000000c2c399723e */ /* 0x000fe400000000ff */
[----:B------:R-:W-:Y:S01]  /*7560*/  F2FP.F16.F32.PACK_AB R155, R197, R196 ;  /* 0x000000c4c59b723e */ /* 0x000fe200000000ff */
        /* <DEDUP_REMOVED lines=32> */
[----:B--2---:R-:W-:-:S06]  /*7770*/  WARPGROUP.ARRIVE ;  /* 0x00000000000079c5 */ /* 0x004fcc0000000000 */
[----:B------:R-:W-:Y:S01]  /*7780*/  HGMMA.64x256x16.F32 R24, R152, gdesc[UR4].tnspB, R24, gsb0 ;  /* 0x43e0000498187df0 */ /* 0x000fe20008000818 */
[----:B------:R-:W-:Y:S02]  /*7790*/  R2UR UR6, R10 ;  /* 0x000000000a0672ca */ /* 0x000fe400000e0000 */
[----:B------:R-:W-:Y:S01]  /*77a0*/  R2UR UR7, R11 ;  /* 0x000000000b0772ca */ /* 0x000fe200000e0000 */
[----:B------:R2:W5:Y:S04]  /*77b0*/  LDL R10, [R1+0x1f8] ;  /* 0x0001f800010a7983 */ /* 0x0005680000100800 */
[----:B------:R-:W3:Y:S01]  /*77c0*/  LDL R11, [R1+0x28] ;  /* 0x00002800010b7983 */ /* 0x000ee20000100800 */
[----:B------:R-:W-:Y:S02]  /*77d0*/  WARPGROUP.DEPBAR.LE gsb0, 0x0 ;  /* 0x00008000000079c5 */ /* 0x000fe40000010000 */
[----:B0-----:R-:W-:-:S02]  /*77e0*/  F2FP.F16.F32.PACK_AB R152, R13, R12 ;  /* 0x0000000c0d98723e */ /* 0x001fc400000000ff */
[----:B-1----:R-:W-:Y:S02]  /*77f0*/  F2FP.F16.F32.PACK_AB R154, R158, R183 ;  /* 0x000000b79e9a723e */ /* 0x002fe400000000ff */
[----:B----4-:R-:W-:Y:S02]  /*7800*/  F2FP.F16.F32.PACK_AB R153, R185, R184 ;  /* 0x000000b8b999723e */ /* 0x010fe400000000ff */
        /* <DEDUP_REMOVED lines=50> */
[----:B------:R-:W-:Y:S01]  /*7b30*/  FADD.FTZ R174, R174, R165 ;  /* 0x000000a5aeae7221 */ /* 0x000fe20000010000 */
        /* <DEDUP_REMOVED lines=33> */
[----:B------:R-:W4:Y:S04]  /*7d50*/  LDL R153, [R1+0x240] ;  /* 0x0002400001997983 */ /* 0x000f280000100800 */
[----:B0-----:R-:W2:Y:S04]  /*7d60*/  LDL R115, [R1+0x244] ;  /* 0x0002440001737983 */ /* 0x001ea80000100800 */
        /* <DEDUP_REMOVED lines=154> */
[----:B------:R0:W-:Y:S02]  /*8710*/  STL [R1+0x68], RZ ;  /* 0x000068ff01007387 */ /* 0x0001e40000100800 */
[----:B------:R-:W-:Y:S01]  /*8720*/  FADD.FTZ R158, R158, R183 ;  /* 0x000000b79e9e7221 */ /* 0x000fe20000010000 */
[----:B------:R-:W-:Y:S01]  /*8730*/  FADD.FTZ R159, R159, R186 ;  /* 0x000000ba9f9f7221 */ /* 0x000fe20000010000 */
[----:B------:R0:W-:Y:S04]  /*8740*/  STL [R1+0x68], R227 ;  /* 0x000068e301007387 */ /* 0x0001e80000100800 */
[----:B------:R0:W-:Y:S04]  /*8750*/  STL [R1+0x68], R227 ;  /* 0x000068e301007387 */ /* 0x0001e80000100800 */
[----:B------:R0:W-:Y:S01]  /*8760*/  STL [R1+0x68], R227 ;  /* 0x000068e301007387 */ /* 0x0001e20000100800 */
[----:B---3--:R-:W-:-:S03]  /*8770*/  LOP3.LUT R11, R11, 0x1, RZ, 0xfc, !PT ;  /* 0x000000010b0b7812 */ /* 0x008fc600078efcff */
[----:B------:R0:W-:Y:S04]  /*8780*/  STL [R1+0x68], R227 ;  /* 0x000068e301007387 */ /* 0x0001e80000100800 */
[----:B------:R0:W-:Y:S04]  /*8790*/  STL [R1+0x68], R227 ;  /* 0x000068e301007387 */ /* 0x0001e80000100800 */
[----:B------:R0:W-:Y:S04]  /*87a0*/  STL [R1+0x68], R227 ;  /* 0x000068e301007387 */ /* 0x0001e80000100800 */
[----:B------:R0:W-:Y:S04]  /*87b0*/  STL [R1+0x214], R0 ;  /* 0x0002140001007387 */ /* 0x0001e80000100800 */
[----:B------:R0:W-:Y:S04]  /*87c0*/  STL.64 [R1+0x220], R158 ;  /* 0x0002209e01007387 */ /* 0x0001e80000100a00 */
[----:B----4-:R0:W-:Y:S04]  /*87d0*/  STL [R1+0x240], R153 ;  /* 0x0002409901007387 */ /* 0x0101e80000100800 */
        /* <DEDUP_REMOVED lines=131> */
.L_x_11303:
[----:B------:R-:W-:Y:S05]  /*9010*/  BSYNC B0 ;  /* 0x0000000000007941 */ /* 0x000fea0003800000 */
.L_x_11302:
        /* <DEDUP_REMOVED lines=11> */
[----:B------:R-:W-:-:S06]  /*90d0*/  UIADD3 UR44, UR44, -0x2, URZ ;  /* 0xfffffffe2c2c7890 */ /* 0x000fcc000fffe03f */
[----:B------:R-:W-:Y:S02]  /*90e0*/  IMAD.U32 R19, RZ, RZ, UR44 ;  /* 0x0000002cff137e24 */ /* 0x000fe4000f8e00ff */
[----:B--2---:R-:W-:-:S04]  /*90f0*/  IMAD.SHL.U32 R0, R0, 0x80, RZ ;  /* 0x0000008000007824 */ /* 0x004fc800078e00ff */
[----:B------:R-:W-:Y:S01]  /*9100*/  @P0 IMAD.HI.U32 R5, R0, R5, RZ ;  /* 0x0000000500050227 */ /* 0x000fe200078e00ff */
[----:B------:R-:W-:-:S03]  /*9110*/  PLOP3.LUT P0, PT, PT, PT, UP0, 0x40, 0x0 ;  /* 0x000000000000781c */ /* 0x000fc60003f0e808 */
[----:B------:R-:W-:Y:S01]  /*9120*/  IMAD.MOV.U32 R4, RZ, RZ, R0 ;  /* 0x000000ffff047224 */ /* 0x000fe200078e0000 */
[----:B------:R-:W-:-:S05]  /*9130*/  @P1 SHF.R.U32.HI R4, RZ, R6, R5 ;  /* 0x00000006ff041219 */ /* 0x000fca0000011605 */
[----:B------:R-:W-:-:S04]  /*9140*/  VIADD R5, R4, UR43 ;  /* 0x0000002b04057c36 */ /* 0x000fc80008000000 */
        /* <DEDUP_REMOVED lines=12> */
.L_x_11306:
[----:B------:R-:W-:-:S13]  /*9210*/  ISETP.NE.AND P0, PT, R3, 0x1, PT ;  /* 0x000000010300780c */ /* 0x000fda0003f05270 */
[----:B------:R-:W-:-:S05]  /*9220*/  @P0 IMAD.HI.U32 R8, R4, R8, RZ ;  /* 0x0000000804080227 */ /* 0x000fca00078e00ff */
[----:B------:R-:W-:-:S07]  /*9230*/  @P0 SHF.R.U32.HI R4, RZ, R9, R8 ;  /* 0x00000009ff040219 */ /* 0x000fce0000011608 */
.L_x_11307:
[----:B------:R-:W-:Y:S05]  /*9240*/  BSYNC B0 ;  /* 0x0000000000007941 */ /* 0x000fea0003800000 */
.L_x_11305:
[----:B------:R-:W-:-:S05]  /*9250*/  IMAD R3, R4, R3, R3 ;  /* 0x0000000304037224 */ /* 0x000fca00078e0203 */
[----:B------:R-:W-:-:S07]  /*9260*/  VIMNMX R2, R2, R3, PT ;  /* 0x0000000302027248 */ /* 0x000fce0003fe0100 */
.L_x_11304:
        /* <DEDUP_REMOVED lines=8> */
.L_x_11311:
[----:B------:R-:W-:-:S07]  /*92f0*/  MOV R192, 0x9310 ;  /* 0x0000931000c07802 */ /* 0x000fce0000000f00 */
[----:B------:R-:W-:Y:S05]  /*9300*/  CALL.REL.NOINC `($_ZN7cutlass13device_kernelIN5flash11enable_sm90INS1_16FlashAttnFwdSm90INS1_25CollectiveMainloopFwdSm90ILi2EN4cute5tupleIJNS5_1CILi1EEES8_S8_EEENS6_IJNS7_ILi128EEENS7_ILi96EEENS7_ILi64EEEEEELi256ENS_6half_tEfNS_4arch4Sm90ELb0ELb1ELb1ELb0ELb1ELb0ELb1ELb1ELb0ELb1ELb1ELb0EEENS1_21CollectiveEpilogueFwdINS6_IJSA_NS7_ILi256EEESB_EEES9_SE_SG_Li256ELb0ELb1ELb1ELb0EEENS1_19SingleTileSchedulerILb0ELb1ELb1ELi128EEEEEEEEEvNT_6ParamsE$_ZZN5flash25CollectiveMainloopFwdSm90ILi2EN4cute5tupleIJNS1_1CILi1EEES4_S4_EEENS2_IJNS3_ILi128EEENS3_ILi96EEENS3_ILi64EEEEEELi256EN7cutlass6half_tEfNSA_4arch4Sm90ELb0ELb1ELb1ELb0ELb1ELb0ELb1ELb1ELb0ELb1ELb1ELb0EE3mmaINS_16FlashAttnFwdSm90ISE_NS_21CollectiveEpilogueFwdINS2_IJS6_NS3_ILi256EEES7_EEES5_SB_SD_Li256ELb0ELb1ELb1ELb0EEENS_19SingleTileSchedulerILb0ELb1ELb1ELi128EEEE13SharedStorageENS1_6TensorINS1_11ArrayEngineIfLm128EEENS1_6LayoutINS2_IJNS2_IJNS3_ILi2EEEST_NS3_ILi32EEEEEES4_S4_EEENS2_IJNS2_IJS4_ST_NS3_ILi4EEEEEENS3_ILi0EEESZ_EEEEEEENS_7SoftmaxILi2ELi0EEEEEbRKNSE_6ParamsENSA_13PipelineAsyncILi2EEES19_RNSA_13PipelineStateILj2EEERT0_RT1_iRiRKNS_16SeqlenInfoQKNewKILb0ELb0EEENS2_IJiiiiEEERT_ENKUliT_T0_T1_E_clIZSF_ISO_S12_S14_EbS17_S19_S19_S1C_S1E_S1G_iS1H_S1L_S1M_S1O_EUlRS1P_iE1_NS3_ILb0EEENS3_ILb1EEEEEDaiS1P_S1Q_S1R_) ;  /* 0x00000324000c7944 */ /* 0x000fea0003c00000 */
[C---:B------:R-:W-:Y:S01]  /*9310*/  ISETP.GT.AND P0, PT, R19.reuse, R190, PT ;  /* 0x000000be1300720c */ /* 0x040fe20003f04270 */
[----:B------:R-:W-:-:S12]  /*9320*/  VIADD R19, R19, 0xffffffff ;  /* 0xffffffff13137836 */ /* 0x000fd80000000000 */
[----:B------:R-:W-:Y:S05]  /*9330*/  @P0 BRA `(.L_x_11311) ;  /* 0xfffffffc00ec0947 */ /* 0x000fea000383ffff */
[----:B------:R-:W-:Y:S05]  /*9340*/  BSYNC B0 ;  /* 0x0000000000007941 */ /* 0x000fea0003800000 */
.L_x_11310:
[----:B------:R-:W2:Y:S02]  /*9350*/  LDL R0, [R1+0x50] ;  /* 0x0000500001007983 */ /* 0x000ea40000100800 */
[----:B--2---:R-:W-:-:S07]  /*9360*/  IMAD.SHL.U32 R0, R0, 0x80, RZ ;  /* 0x0000008000007824 */ /* 0x004fce00078e00ff */
.L_x_11309:
[----:B------:R-:W-:Y:S05]  /*9370*/  BSYNC B1 ;  /* 0x0000000000017941 */ /* 0x000fea0003800000 */
.L_x_11308:
        /* <DEDUP_REMOVED lines=26> */
.L_x_11314:
[----:B------:R-:W-:Y:S02]  /*9520*/  ULDC UR4, c[0x0][0xadc] ;  /* 0x0002b70000047ab9 */ /* 0x000fe40000000800 */
[----:B------:R-:W-:-:S05]  /*9530*/  IMAD.U32 R5, RZ, RZ, UR4 ;  /* 0x00000004ff057e24 */ /* 0x000fca000f8e00ff */
[----:B------:R-:W-:-:S13]  /*9540*/  ISETP.NE.AND P0, PT, R5, 0x1, PT ;  /* 0x000000010500780c */ /* 0x000fda0003f05270 */
[----:B------:R-:W0:Y:S02]  /*9550*/  @P0 LDC.64 R6, c[0x0][0xae0] ;  /* 0x0002b800ff060b82 */ /* 0x000e240000000a00 */
[----:B0-----:R-:W-:-:S05]  /*9560*/  @P0 IMAD.HI.U32 R4, R0, R6, RZ ;  /* 0x0000000600040227 */ /* 0x001fca00078e00ff */
[----:B------:R-:W-:-:S07]  /*9570*/  @P0 SHF.R.U32.HI R0, RZ, R7, R4 ;  /* 0x00000007ff000219 */ /* 0x000fce0000011604 */
.L_x_11315:
[----:B------:R-:W-:Y:S05]  /*9580*/  BSYNC B0 ;  /* 0x0000000000007941 */ /* 0x000fea0003800000 */
.L_x_11313:
[----:B------:R-:W-:-:S05]  /*9590*/  IMAD R3, R0, R5, RZ ;  /* 0x0000000500037224 */ /* 0x000fca00078e02ff */
[----:B------:R-:W-:-:S07]  /*95a0*/  VIMNMX R2, R2, R3, !PT ;  /* 0x0000000302027248 */ /* 0x000fce0007fe0100 */
.L_x_11312:
[----:B------:R-:W-:Y:S01]  /*95b0*/  VIADD R2, R2, 0x5f ;  /* 0x0000005f02027836 */ /* 0x000fe20000000000 */
[----:B------:R-:W-:-:S03]  /*95c0*/  IADD3 R8, P1, R16, 0x28, RZ ;  /* 0x0000002810087810 */ /* 0x000fc60007f3e0ff */
[----:B------:R-:W-:-:S04]  /*95d0*/  IMAD.HI R2, R2, 0x2aaaaaab, RZ ;  /* 0x2aaaaaab02027827 */ /* 0x000fc800078e02ff */
[----:B------:R-:W-:Y:S01]  /*95e0*/  IMAD.X R9, RZ, RZ, R17, P1 ;  /* 0x000000ffff097224 */ /* 0x000fe200008e0611 */
[----:B------:R-:W-:Y:S01]  /*95f0*/  SHF.R.U32.HI R3, RZ, 0x1f, R2 ;  /* 0x0000001fff037819 */ /* 0x000fe20000011602 */
[----:B------:R-:W-:Y:S02]  /*9600*/  IMAD.MOV.U32 R6, RZ, RZ, R8 ;  /* 0x000000ffff067224 */ /* 0x000fe400078e0008 */
[----:B------:R-:W-:Y:S01]  /*9610*/  IMAD.MOV.U32 R7, RZ, RZ, R9 ;  /* 0x000000ffff077224 */ /* 0x000fe200078e0009 */
[----:B------:R-:W-:-:S04]  /*9620*/  LEA.HI.SX32 R3, R2, R3, 0x1c ;  /* 0x0000000302037211 */ /* 0x000fc800078fe2ff */
[----:B------:R-:W-:-:S04]  /*9630*/  VIMNMX R216, R3, UR40, !PT ;  /* 0x0000002803d87c48 */ /* 0x000fc8000ffe0100 */
[----:B------:R-:W-:-:S13]  /*9640*/  ISETP.GE.AND P0, PT, R19, R216, PT ;  /* 0x000000d81300720c */ /* 0x000fda0003f06270 */
[----:B------:R-:W-:Y:S05]  /*9650*/  @!P0 BRA `(.L_x_11316) ;  /* 0x000001ac00688947 */ /* 0x000fea0003800000 */
[----:B------:R0:W5:Y:S01]  /*9660*/  LDL.64 R6, [R1+0x198] ;  /* 0x0001980001067983 */ /* 0x0001620000100a00 */
[----:B------:R-:W-:-:S07]  /*9670*/  IMAD.MOV.U32 R171, RZ, RZ, R19 ;  /* 0x000000ffffab7224 */ /* 0x000fce00078e0013 */
.L_x_11335:
[----:B------:R-:W2:Y:S04]  /*9680*/  LDL R2, [R1+0x1f8] ;  /* 0x0001f80001027983 */ /* 0x000ea80000100800 */
[----:B------:R-:W3:Y:S04]  /*9690*/  LDL R0, [R1+0x200] ;  /* 0x0002000001007983 */ /* 0x000ee80000100800 */
[----:B-1----:R-:W4:Y:S01]  /*96a0*/  LDL R3, [R1] ;  /* 0x0000000001037983 */ /* 0x002f220000100800 */
[----:B--2---:R-:W-:-:S05]  /*96b0*/  VIADD R2, R2, 0x1 ;  /* 0x0000000102027836 */ /* 0x004fca0000000000 */
[----:B------:R-:W-:-:S13]  /*96c0*/  ISETP.NE.AND P0, PT, R2, 0x2, PT ;  /* 0x000000020200780c */ /* 0x000fda0003f05270 */
[----:B-----5:R1:W5:Y:S04]  /*96d0*/  @P0 LDL R4, [R1+0x1fc] ;  /* 0x0001fc0001040983 */ /* 0x0203680000100800 */
        /* <DEDUP_REMOVED lines=9> */
[----:B---3--:R-:W-:-:S02]  /*9770*/  @!P0 IMAD.MOV.U32 R2, RZ, RZ, RZ ;  /* 0x000000ffff028224 */ /* 0x008fc400078e00ff */
[----:B------:R-:W-:Y:S02]  /*9780*/  IMAD.MOV.U32 R18, RZ, RZ, R8 ;  /* 0x000000ffff127224 */ /* 0x000fe400078e0008 */
[----:B------:R-:W-:Y:S01]  /*9790*/  IMAD.MOV.U32 R19, RZ, RZ, R9 ;  /* 0x000000ffff137224 */ /* 0x000fe200078e0009 */
[----:B--2---:R-:W-:-:S05]  /*97a0*/  @!P0 LOP3.LUT R4, R5, 0x1, RZ, 0x3c, !PT ;  /* 0x0000000105048812 */ /* 0x004fca00078e3cff */
[----:B------:R1:W-:Y:S01]  /*97b0*/  @!P0 STL [R1+0x1fc], R4 ;  /* 0x0001fc0401008387 */ /* 0x0003e20000100800 */
[----:B------:R-:W-:Y:S05]  /*97c0*/  @!P1 BRA `(.L_x_11318) ;  /* 0x0000000000049947 */ /* 0x000fea0003800000 */
[----:B------:R-:W-:Y:S01]  /*97d0*/  BPT.TRAP 0x1 ;  /* 0x000000040000795c */ /* 0x000fe20000300000 */
.L_x_11318:
[----:B------:R-:W-:Y:S05]  /*97e0*/  BSYNC B0 ;  /* 0x0000000000007941 */ /* 0x000fea0003800000 */
.L_x_11317:
[----:B------:R-:W2:Y:S01]  /*97f0*/  LDL.64 R8, [R1+0x18] ;  /* 0x0000180001087983 */ /* 0x000ea20000100a00 */
[----:B-----5:R-:W-:Y:S02]  /*9800*/  SHF.L.U32 R5, R4, 0x1f, RZ ;  /* 0x0000001f04057819 */ /* 0x020fe400000006ff */
[----:B--2---:R-:W-:-:S05]  /*9810*/  MOV R3, R8 ;  /* 0x0000000800037202 */ /* 0x004fca0000000f00 */
[----:B------:R-:W-:-:S04]  /*9820*/  IMAD R2, R2, 0x8, R3 ;  /* 0x0000000802027824 */ /* 0x000fc800078e0203 */
[----:B------:R2:W3:Y:S01]  /*9830*/  SYNCS.PHASECHK.TRANS64.TRYWAIT P0, [R2+URZ], R5 ;  /* 0x00000005020075a7 */ /* 0x0004e2000800017f */
[----:B------:R2:W5:Y:S01]  /*9840*/  LDL.64 R8, [R1+0x1f8] ;  /* 0x0001f80001087983 */ /* 0x0005620000100a00 */
[----:B------:R-:W-:Y:S04]  /*9850*/  BSSY B0, `(.L_x_11319) ;  /* 0x0000003000007945 */ /* 0x000fe80003800000 */
[----:B------:R-:W-:Y:S05]  /*9860*/  @!P1 BRA `(.L_x_11320) ;  /* 0x0000000000049947 */ /* 0x000fea0003800000 */
[----:B------:R-:W-:Y:S01]  /*9870*/  BPT.TRAP 0x1 ;  /* 0x000000040000795c */ /* 0x000fe20000300000 */
.L_x_11320:
[----:B------:R-:W-:Y:S05]  /*9880*/  BSYNC B0 ;  /* 0x0000000000007941 */ /* 0x000fea0003800000 */
.L_x_11319:
[----:B------:R-:W-:Y:S04]  /*9890*/  BSSY B0, `(.L_x_11321) ;  /* 0x0000006000007945 */ /* 0x000fe80003800000 */
[----:B---3--:R-:W-:Y:S05]  /*98a0*/  @P0 BRA `(.L_x_11322) ;  /* 0x0000000000100947 */ /* 0x008fea0003800000 */
[----:B-----5:R-:W-:Y:S01]  /*98b0*/  IMAD R8, R8, 0x8, R3 ;  /* 0x0000000808087824 */ /* 0x020fe200078e0203 */
[----:B------:R-:W-:-:S04]  /*98c0*/  SHF.L.U32 R9, R9, 0x1f, RZ ;  /* 0x0000001f09097819 */ /* 0x000fc800000006ff */
[----:B------:R-:W3:Y:S02]  /*98d0*/  SYNCS.PHASECHK.TRANS64.TRYWAIT P0, [R8+URZ], R9 ;  /* 0x00000009080075a7 */ /* 0x000ee4000800017f */
[----:B---3--:R-:W-:Y:S05]  /*98e0*/  @!P0 BRA `(.L_x_11323) ;  /* 0x000002e400188947 */ /* 0x008fea0003800000 */
.L_x_11322:
[----:B------:R-:W-:Y:S05]  /*98f0*/  BSYNC B0 ;  /* 0x0000000000007941 */ /* 0x000fea0003800000 */
.L_x_11321:
[----:B---3-5:R-:W3:Y:S04]  /*9900*/  LDL R9, [R1+0x1f8] ;  /* 0x0001f80001097983 */ /* 0x028ee80000100800 */
[----:B--2---:R-:W3:Y:S01]  /*9910*/  LDL.64 R2, [R1+0x80] ;  /* 0x0000800001027983 */ /* 0x004ee20000100a00 */
[----:B------:R-:W-:Y:S05]  /*9920*/  WARPSYNC.ALL ;  /* 0x0000000000007948 */ /* 0x000fea0003800000 */
[----:B------:R-:W2:Y:S04]  /*9930*/  LDL.64 R14, [R1+0x78] ;  /* 0x00007800010e7983 */ /* 0x000ea80000100a00 */
[----:B-1----:R-:W4:Y:S04]  /*9940*/  LDL.64 R4, [R1+0x78] ;  /* 0x0000780001047983 */ /* 0x002f280000100a00 */
[----:B------:R-:W4:Y:S01]  /*9950*/  LDL.64 R10, [R1+0x78] ;  /* 0x00007800010a7983 */ /* 0x000f220000100a00 */
[----:B---3--:R-:W-:Y:S01]  /*9960*/  IMAD R2, R9, 0x300, R2 ;  /* 0x0000030009027824 */ /* 0x008fe200078e0202 */
[----:B------:R-:W-:-:S02]  /*9970*/  R2UR UR7, R3 ;  /* 0x00000000030772ca */ /* 0x000fc400000e0000 */
[----:B------:R-:W3:Y:S01]  /*9980*/  LDL.64 R12, [R1+0x78] ;  /* 0x00007800010c7983 */ /* 0x000ee20000100a00 */
[----:B------:R-:W-:Y:S01]  /*9990*/  WARPGROUP.ARRIVE ;  /* 0x00000000000079c5 */ /* 0x000fe20000000000 */
[C---:B------:R-:W-:Y:S01]  /*99a0*/  R2UR UR6, R2.reuse ;  /* 0x00000000020672ca */ /* 0x040fe200000e0000 */
[----:B------:R-:W-:Y:S01]  /*99b0*/  IMAD.MOV.U32 R217, RZ, RZ, 0x1 ;  /* 0x00000001ffd97424 */ /* 0x000fe200078e00ff */
[----:B------:R1:W-:Y:S04]  /*99c0*/  STL [R1+0x60], RZ ;  /* 0x000060ff01007387 */ /* 0x0003e80000100800 */
[----:B------:R1:W-:Y:S04]  /*99d0*/  STL [R1+0x60], R217 ;  /* 0x000060d901007387 */ /* 0x0003e80000100800 */
[----:B------:R1:W-:Y:S04]  /*99e0*/  STL [R1+0x60], R217 ;  /* 0x000060d901007387 */ /* 0x0003e80000100800 */
[----:B------:R1:W-:Y:S04]  /*99f0*/  STL [R1+0x60], R217 ;  /* 0x000060d901007387 */ /* 0x0003e80000100800 */
[----:B------:R1:W-:Y:S01]  /*9a00*/  STL [R1+0x60], R217 ;  /* 0x000060d901007387 */ /* 0x0003e20000100800 */
[----:B------:R-:W-:-:S02]  /*9a10*/  VIADD R8, R2, 0x2 ;  /* 0x0000000202087836 */ /* 0x000fc40000000000 */
[----:B------:R-:W-:Y:S01]  /*9a20*/  IMAD.MOV.U32 R9, RZ, RZ, R3 ;  /* 0x000000ffff097224 */ /* 0x000fe200078e0003 */
[----:B--2---:R-:W-:Y:S02]  /*9a30*/  R2UR UR4, R14 ;  /* 0x000000000e0472ca */ /* 0x004fe400000e0000 */
[----:B------:R-:W-:Y:S01]  /*9a40*/  R2UR UR5, R15 ;  /* 0x000000000f0572ca */ /* 0x000fe200000e0000 */
[----:B----4-:R-:W-:Y:S01]  /*9a50*/  VIADD R4, R4, 0x2 ;  /* 0x0000000204047836 */ /* 0x010fe20000000000 */
[----:B------:R1:W5:Y:S11]  /*9a60*/  LDL.64 R14, [R1+0x1f8] ;  /* 0x0001f800010e7983 */ /* 0x0003760000100a00 */
[----:B------:R-:W-:Y:S01]  /*9a70*/  HGMMA.64x96x16.F32 R24, gdesc[UR4], RZ, !UPT, gsb0 ;  /* 0x01600000041879f0 */ /* 0x000fe2000c0008ff */
[----:B------:R-:W-:-:S02]  /*9a80*/  R2UR UR6, R8 ;  /* 0x00000000080672ca */ /* 0x000fc400000e0000 */
[----:B------:R-:W-:Y:S02]  /*9a90*/  R2UR UR7, R9 ;  /* 0x00000000090772ca */ /* 0x000fe400000e0000 */
[----:B------:R-:W-:Y:S02]  /*9aa0*/  R2UR UR4, R4 ;  /* 0x00000000040472ca */ /* 0x000fe400000e0000 */
[----:B------:R-:W-:Y:S01]  /*9ab0*/  R2UR UR5, R5 ;  /* 0x00000000050572ca */ /* 0x000fe200000e0000 */
[----:B------:R-:W-:Y:S02]  /*9ac0*/  WARPGROUP.DEPBAR.LE gsb0, 0x0 ;  /* 0x00008000000079c5 */ /* 0x000fe40000010000 */
[----:B------:R-:W2:Y:S01]  /*9ad0*/  LD.E R0, desc[UR36][R18.64] ;  /* 0x0000002412007980 */ /* 0x000ea2000c101900 */
[----:B------:R-:W-:-:S09]  /*9ae0*/  WARPGROUP.ARRIVE ;  /* 0x00000000000079c5 */ /* 0x000fd20000000000 */
        /* <DEDUP_REMOVED lines=12> */
[----:B---3--:R-:W-:Y:S01]  /*9bb0*/  VIADD R12, R12, 0x6 ;  /* 0x000000060c0c7836 */ /* 0x008fe20000000000 */
[----:B------:R-:W-:Y:S02]  /*9bc0*/  R2UR UR6, R2 ;  /* 0x00000000020672ca */ /* 0x000fe400000e0000 */
[----:B------:R-:W-:Y:S02]  /*9bd0*/  R2UR UR7, R3 ;  /* 0x00000000030772ca */ /* 0x000fe400000e0000 */
[----:B------:R-:W-:Y:S02]  /*9be0*/  R2UR UR4, R12 ;  /* 0x000000000c0472ca */ /* 0x000fe400000e0000 */
[----:B------:R-:W-:Y:S01]  /*9bf0*/  R2UR UR5, R13 ;  /* 0x000000000d0572ca */ /* 0x000fe200000e0000 */
[----:B------:R-:W-:Y:S02]  /*9c00*/  WARPGROUP.DEPBAR.LE gsb0, 0x0 ;  /* 0x00008000000079c5 */ /* 0x000fe40000010000 */
[----:B------:R-:W-:-:S10]  /*9c10*/  WARPGROUP.ARRIVE ;  /* 0x00000000000079c5 */ /* 0x000fd40000000000 */
[----:B------:R-:W-:Y:S01]  /*9c20*/  HGMMA.64x96x16.F32 R24, gdesc[UR4], R24, gsb0 ;  /* 0x01600000041879f0 */ /* 0x000fe20008000818 */
[----:B------:R-:W-:Y:S01]  /*9c30*/  BSSY B0, `(.L_x_11324) ;  /* 0x0000006000007945 */ /* 0x000fe20003800000 */
[----:B--2---:R-:W-:-:S04]  /*9c40*/  LOP3.LUT R0, R0, 0x1, RZ, 0xfc, !PT ;  /* 0x0000000100007812 */ /* 0x004fc800078efcff */
[----:B------:R-:W-:Y:S01]  /*9c50*/  ISETP.NE.AND P0, PT, R0, 0x3, PT ;  /* 0x000000030000780c */ /* 0x000fe20003f05270 */
[----:B------:R-:W-:-:S12]  /*9c60*/  WARPGROUP.DEPBAR.LE gsb0, 0x0 ;  /* 0x00008000000079c5 */ /* 0x000fd80000010000 */
[----:B-1----:R-:W-:Y:S05]  /*9c70*/  @!P0 BRA `(.L_x_11325) ;  /* 0x0000000000048947 */ /* 0x002fea0003800000 */
[----:B------:R-:W-:Y:S01]  /*9c80*/  BPT.TRAP 0x1 ;  /* 0x000000040000795c */ /* 0x000fe20000300000 */
.L_x_11325:
[----:B------:R-:W-:Y:S05]  /*9c90*/  BSYNC B0 ;  /* 0x0000000000007941 */ /* 0x000fea0003800000 */
.L_x_11324:
[----:B------:R-:W2:Y:S01]  /*9ca0*/  LD.E.64 R2, desc[UR36][R18.64+0x18] ;  /* 0x0000182412027980 */ /* 0x000ea2000c101b00 */
[----:B-----5:R-:W-:Y:S02]  /*9cb0*/  SHF.L.U32 R15, R15, 0x1f, RZ ;  /* 0x0000001f0f0f7819 */ /* 0x020fe400000006ff */
[----:B--2---:R-:W-:-:S05]  /*9cc0*/  MOV R3, R2 ;  /* 0x0000000200037202 */ /* 0x004fca0000000f00 */
[----:B------:R-:W-:-:S04]  /*9cd0*/  IMAD R0, R14, 0x8, R3 ;  /* 0x000000080e007824 */ /* 0x000fc800078e0203 */
[----:B------:R1:W2:Y:S01]  /*9ce0*/  SYNCS.PHASECHK.TRANS64.TRYWAIT P0, [R0+URZ], R15 ;  /* 0x0000000f000075a7 */ /* 0x0002a2000800017f */
[----:B------:R-:W3:Y:S01]  /*9cf0*/  LD.E R2, desc[UR36][R18.64] ;  /* 0x0000002412027980 */ /* 0x000ee2000c101900 */
[----:B------:R-:W-:Y:S01]  /*9d00*/  BSSY B0, `(.L_x_11326) ;  /* 0x0000005000007945 */ /* 0x000fe20003800000 */
[----:B---3--:R-:W-:-:S04]  /*9d10*/  LOP3.LUT R2, R2, 0x1, RZ, 0xfc, !PT ;  /* 0x0000000102027812 */ /* 0x008fc800078efcff */
[----:B------:R-:W-:-:S13]  /*9d20*/  ISETP.NE.AND P1, PT, R2, 0x3, PT ;  /* 0x000000030200780c */ /* 0x000fda0003f25270 */
[----:B-12---:R-:W-:Y:S05]  /*9d30*/  @!P1 BRA `(.L_x_11327) ;  /* 0x0000000000049947 */ /* 0x006fea0003800000 */
[----:B------:R-:W-:Y:S01]  /*9d40*/  BPT.TRAP 0x1 ;  /* 0x000000040000795c */ /* 0x000fe20000300000 */
.L_x_11327:
[----:B------:R-:W-:Y:S05]  /*9d50*/  BSYNC B0 ;  /* 0x0000000000007941 */ /* 0x000fea0003800000 */
.L_x_11326:
[----:B------:R-:W-:Y:S04]  /*9d60*/  BSSY B0, `(.L_x_11328) ;  /* 0x0000007000007945 */ /* 0x000fe80003800000 */
[----:B------:R-:W-:Y:S05]  /*9d70*/  @P0 BRA `(.L_x_11329) ;  /* 0x0000000000140947 */ /* 0x000fea0003800000 */
[----:B------:R-:W2:Y:S02]  /*9d80*/  LD.E.64 R2, desc[UR36][R18.64+0x18] ;  /* 0x0000182412027980 */ /* 0x000ea4000c101b00 */
[----:B--2---:R-:W-:-:S05]  /*9d90*/  MOV R3, R2 ;  /* 0x0000000200037202 */ /* 0x004fca0000000f00 */
[----:B------:R-:W-:-:S04]  /*9da0*/  IMAD R14, R14, 0x8, R3 ;  /* 0x000000080e0e7824 */ /* 0x000fc800078e0203 */
[----:B------:R-:W1:Y:S02]  /*9db0*/  SYNCS.PHASECHK.TRANS64.TRYWAIT P0, [R14+URZ], R15 ;  /* 0x0000000f0e0075a7 */ /* 0x000e64000800017f */
[----:B-1----:R-:W-:Y:S05]  /*9dc0*/  @!P0 BRA `(.L_x_11330) ;  /* 0x000002dc00f48947 */ /* 0x002fea0003800000 */
.L_x_11329:
[----:B------:R-:W-:Y:S05]  /*9dd0*/  BSYNC B0 ;  /* 0x0000000000007941 */ /* 0x000fea0003800000 */
.L_x_11328:
[----:B-1----:R-:W2:Y:S04]  /*9de0*/  LDL R15, [R1+0x1f8] ;  /* 0x0001f800010f7983 */ /* 0x002ea80000100800 */
[----:B------:R-:W2:Y:S04]  /*9df0*/  LDL.64 R2, [R1+0xf8] ;  /* 0x0000f80001027983 */ /* 0x000ea80000100a00 */
[----:B------:R-:W3:Y:S04]  /*9e00*/  LDL R0, [R1+0x70] ;  /* 0x0000700001007983 */ /* 0x000ee80000100800 */
[----:B------:R-:W4:Y:S04]  /*9e10*/  LDL.64 R4, [R1+0xf0] ;  /* 0x0000f00001047983 */ /* 0x000f280000100a00 */
[----:B------:R-:W4:Y:S04]  /*9e20*/  LDL.64 R8, [R1+0xf0] ;  /* 0x0000f00001087983 */ /* 0x000f280000100a00 */
[----:B------:R-:W4:Y:S04]  /*9e30*/  LDL.64 R10, [R1+0xf0] ;  /* 0x0000f000010a7983 */ /* 0x000f280000100a00 */
[----:B------:R-:W4:Y:S01]  /*9e40*/  LDL.64 R12, [R1+0xf0] ;  /* 0x0000f000010c7983 */ /* 0x000f220000100a00 */
[----:B------:R-:W-:Y:S05]  /*9e50*/  WARPSYNC.ALL ;  /* 0x0000000000007948 */ /* 0x000fea0003800000 */
[----:B------:R-:W-:Y:S01]  /*9e60*/  WARPGROUP.ARRIVE ;  /* 0x00000000000079c5 */ /* 0x000fe20000000000 */
[----:B--2---:R-:W-:Y:S01]  /*9e70*/  IMAD R2, R15, 0xc00, R2 ;  /* 0x00000c000f027824 */ /* 0x004fe200078e0202 */
[----:B------:R-:W-:Y:S01]  /*9e80*/  R2UR UR7, R3 ;  /* 0x00000000030772ca */ /* 0x000fe200000e0000 */
[----:B------:R-:W2:Y:S01]  /*9e90*/  LDL.64 R14, [R1+0xf0] ;  /* 0x0000f000010e7983 */ /* 0x000ea20000100a00 */
[----:B---3--:R-:W-:-:S02]  /*9ea0*/  ISETP.NE.U32.AND P0, PT, R0, RZ, PT ;  /* 0x000000ff0000720c */ /* 0x008fc40003f05070 */
        /* <DEDUP_REMOVED lines=131> */
[----:B------:R-:W-:Y:S01]  /*a6e0*/  R2UR UR6, R4 ;  /* 0x00000000040672ca */ /* 0x000fe200000e0000 */
[----:B------:R-:W2:Y:S01]  /*a6f0*/  LDL R14, [R1] ;  /* 0x00000000010e7983 */ /* 0x000ea20000100800 */
[----:B------:R-:W-:-:S02]  /*a700*/  R2UR UR7, R5 ;  /* 0x00000000050772ca */ /* 0x000fc400000e0000 */
[----:B------:R-:W-:Y:S01]  /*a710*/  R2UR UR5, R15 ;  /* 0x000000000f0572ca */ /* 0x000fe200000e0000 */
[----:B---3--:R-:W-:Y:S01]  /*a720*/  VIADD R8, R8, 0xc02 ;  /* 0x00000c0208087836 */ /* 0x008fe20000000000 */
        /* <DEDUP_REMOVED lines=10> */
[----:B----4-:R-:W-:-:S02]  /*a7d0*/  VIADD R10, R10, 0xc04 ;  /* 0x00000c040a0a7836 */ /* 0x010fc40000000000 */
        /* <DEDUP_REMOVED lines=39> */
[----:B------:R-:W-:Y:S01]  /*aa50*/  BSSY B0, `(.L_x_11331) ;  /* 0x0000005000007945 */ /* 0x000fe20003800000 */
[----:B------:R-:W-:-:S02]  /*aa60*/  WARPGROUP.DEPBAR.LE gsb0, 0x0 ;  /* 0x00008000000079c5 */ /* 0x000fc40000010000 */
[----:B------:R1:W-:Y:S09]  /*aa70*/  BAR.ARV R228, 0x100 ;  /* 0x000400e40000751d */ /* 0x0003f20000002000 */
[----:B-1----:R-:W-:Y:S05]  /*aa80*/  @!P0 BRA `(.L_x_11332) ;  /* 0x0000000000048947 */ /* 0x002fea0003800000 */
[----:B------:R-:W-:Y:S01]  /*aa90*/  BPT.TRAP 0x1 ;  /* 0x000000040000795c */ /* 0x000fe20000300000 */
.L_x_11332:
[----:B------:R-:W-:Y:S05]  /*aaa0*/  BSYNC B0 ;  /* 0x0000000000007941 */ /* 0x000fea0003800000 */
.L_x_11331:
[----:B------:R-:W2:Y:S04]  /*aab0*/  LDL.64 R2, [R1+0x20] ;  /* 0x0000200001027983 */ /* 0x000ea80000100a00 */
        /* <DEDUP_REMOVED lines=9> */
[----:B--2---:R-:W-:-:S05]  /*ab50*/  MOV R3, R2 ;  /* 0x0000000200037202 */ /* 0x004fca0000000f00 */
[----:B-----5:R-:W-:-:S05]  /*ab60*/  IMAD R0, R0, 0x8, R3 ;  /* 0x0000000800007824 */ /* 0x020fca00078e0203 */
[----:B------:R-:W-:-:S04]  /*ab70*/  PRMT R0, R15, 0x654, R0 ;  /* 0x000006540f007816 */ /* 0x000fc80000000000 */
[----:B------:R1:W-:Y:S01]  /*ab80*/  SYNCS.ARRIVE.TRANS64.RED.A1T0 RZ, [R0+URZ], RZ ;  /* 0x000000ff00ff79a7 */ /* 0x0003e2000810043f */
[----:B------:R-:W2:Y:S04]  /*ab90*/  LDL.64 R2, [R1+0x150] ;  /* 0x0001500001027983 */ /* 0x000ea80000100a00 */
[----:B------:R-:W1:Y:S04]  /*aba0*/  LDL.64 R8, [R1+0x210] ;  /* 0x0002100001087983 */ /* 0x000e680000100a00 */
        /* <DEDUP_REMOVED lines=41> */
[----:B--2---:R-:W2:Y:S01]  /*ae40*/  LD.E R2, desc[UR36][R2.64] ;  /* 0x0000002402027980 */ /* 0x004ea2000c101900 */
[----:B------:R0:W-:Y:S01]  /*ae50*/  BAR.SYNC.DEFER_BLOCKING R229, 0x100 ;  /* 0x000400e50000751d */ /* 0x0001e20000010000 */
[-C--:B--2---:R-:W-:Y:S01]  /*ae60*/  FMUL.FTZ R74, R24, R2.reuse ;  /* 0x00000002184a7220 */ /* 0x084fe20000410000 */
[-C--:B------:R-:W-:Y:S01]  /*ae70*/  FMUL.FTZ R75, R25, R2.reuse ;  /* 0x00000002194b7220 */ /* 0x080fe20000410000 */
[----:B------:R-:W-:-:S04]  /*ae80*/  FMUL.FTZ R76, R28, R2 ;  /* 0x000000021c4c7220 */ /* 0x000fc80000410000 */
[----:B------:R-:W1:Y:S01]  /*ae90*/  MUFU.TANH R74, R74 ;  /* 0x0000004a004a7308 */ /* 0x000e620000002400 */
[-C--:B------:R-:W-:Y:S01]  /*aea0*/  FMUL.FTZ R77, R29, R2.reuse ;  /* 0x000000021d4d7220 */ /* 0x080fe20000410000 */
[----:B------:R-:W-:-:S06]  /*aeb0*/  FMUL.FTZ R159, R32, R2 ;  /* 0x00000002209f7220 */ /* 0x000fcc0000410000 */
[----:B------:R-:W2:Y:S01]  /*aec0*/  MUFU.TANH R75, R75 ;  /* 0x0000004b004b7308 */ /* 0x000ea20000002400 */
[----:B------:R-:W-:-:S07]  /*aed0*/  FMUL.FTZ R158, R33, R2 ;  /* 0x00000002219e7220 */ /* 0x000fce0000410000 */
[----:B------:R-:W3:Y:S01]  /*aee0*/  MUFU.TANH R76, R76 ;  /* 0x0000004c004c7308 */ /* 0x000ee20000002400 */
        /* <DEDUP_REMOVED lines=53> */
[----:B------:R-:W-:Y:S01]  /*b240*/  FMUL.FTZ R208, R71, R2 ;  /* 0x0000000247d07220 */ /* 0x000fe20000410000 */
[----:B------:R-:W4:Y:S01]  /*b250*/  LDL.64 R26, [R1+0x3f8] ;  /* 0x0003f800011a7983 */ /* 0x000f220000100a00 */
[----:B------:R-:W0:Y:S01]  /*b260*/  MUFU.TANH R73, R73 ;  /* 0x0000004900497308 */ /* 0x000e220000002400 */
[----:B-1----:R-:W-:-:S02]  /*b270*/  FMNMX.FTZ R3, R22, R3, !PT ;  /* 0x0000000316037209 */ /* 0x002fc40007810000 */
[----:B------:R-:W4:Y:S04]  /*b280*/  LDL.64 R50, [R1+0x338] ;  /* 0x0003380001327983 */ /* 0x000f280000100a00 */
[----:B------:R-:W4:Y:S01]  /*b290*/  LDL.64 R32, [R1+0x408] ;  /* 0x0004080001207983 */ /* 0x000f220000100a00 */
[----:B------:R-:W1:Y:S03]  /*b2a0*/  MUFU.TANH R21, R21 ;  /* 0x0000001500157308 */ /* 0x000e660000002400 */
[----:B------:R-:W4:Y:S04]  /*b2b0*/  LDL.64 R40, [R1+0x438] ;  /* 0x0004380001287983 */ /* 0x000f280000100a00 */
[----:B------:R-:W4:Y:S01]  /*b2c0*/  LDL.64 R36, [R1+0x3a8] ;  /* 0x0003a80001247983 */ /* 0x000f220000100a00 */
[----:B------:R-:W1:Y:S01]  /*b2d0*/  MUFU.TANH R72, R72 ;  /* 0x0000004800487308 */ /* 0x000e620000002400 */
[----:B--2---:R-:W-:-:S02]  /*b2e0*/  FMNMX.FTZ R0, R20, R3, !PT ;  /* 0x0000000314007209 */ /* 0x004fc40007810000 */
[----:B------:R-:W2:Y:S04]  /*b2f0*/  LDL.64 R44, [R1+0x398] ;  /* 0x00039800012c7983 */ /* 0x000ea80000100a00 */
[----:B------:R-:W2:Y:S01]  /*b300*/  LDL.64 R30, [R1+0x418] ;  /* 0x00041800011e7983 */ /* 0x000ea20000100a00 */
[----:B------:R-:W1:Y:S08]  /*b310*/  MUFU.TANH R13, R13 ;  /* 0x0000000d000d7308 */ /* 0x000e700000002400 */
[----:B------:R-:W1:Y:S01]  /*b320*/  MUFU.TANH R28, R28 ;  /* 0x0000001c001c7308 */ /* 0x000e620000002400 */
[----:B---3--:R-:W-:Y:S01]  /*b330*/  FMNMX.FTZ R0, R23, R0, !PT ;  /* 0x0000000017007209 */ /* 0x008fe20007810000 */
[----:B------:R-:W3:Y:S06]  /*b340*/  LDL.64 R48, [R1+0x3b8] ;  /* 0x0003b80001307983 */ /* 0x000eec0000100a00 */
[----:B------:R-:W1:Y:S01]  /*b350*/  MUFU.TANH R12, R12 ;  /* 0x0000000c000c7308 */ /* 0x000e620000002400 */
[----:B0-----:R-:W-:Y:S01]  /*b360*/  FMNMX.FTZ R3, R73, R9, !PT ;  /* 0x0000000949037209 */ /* 0x001fe20007810000 */
[----:B------:R-:W2:Y:S06]  /*b370*/  LDL.64 R34, [R1+0x3c8] ;  /* 0x0003c80001227983 */ /* 0x000eac0000100a00 */
[----:B------:R-:W0:Y:S01]  /*b380*/  MUFU.TANH R29, R29 ;  /* 0x0000001d001d7308 */ /* 0x000e220000002400 */
[----:B-1----:R-:W-:Y:S01]  /*b390*/  FMNMX.FTZ R0, R21, R0, !PT ;  /* 0x0000000015007209 */ /* 0x002fe20007810000 */
[----:B------:R-:W2:Y:S06]  /*b3a0*/  LDL.64 R38, [R1+0x3e8] ;  /* 0x0003e80001267983 */ /* 0x000eac0000100a00 */
[----:B------:R-:W1:Y:S01]  /*b3b0*/  MUFU.TANH R165, R165 ;  /* 0x000000a500a57308 */ /* 0x000e620000002400 */
[----:B------:R-:W-:Y:S01]  /*b3c0*/  FMNMX.FTZ R3, R72, R3, !PT ;  /* 0x0000000348037209 */ /* 0x000fe20007810000 */
        /* <DEDUP_REMOVED lines=35> */
[----:B------:R-:W-:-:S07]  /*b600*/  FMNMX.FTZ R0, R14, R3, !PT ;  /* 0x000000030e007209 */ /* 0x000fce0007810000 */
[----:B------:R-:W1:Y:S01]  /*b610*/  MUFU.TANH R11, R11 ;  /* 0x0000000b000b7308 */ /* 0x000e620000002400 */
[----:B------:R-:W-:Y:S02]  /*b620*/  FMNMX.FTZ R3, R205, R4, !PT ;  /* 0x00000004cd037209 */ /* 0x000fe40007810000 */
[----:B------:R-:W-:-:S05]  /*b630*/  FMNMX.FTZ R0, R19, R0, !PT ;  /* 0x0000000013007209 */ /* 0x000fca0007810000 */
[----:B------:R-:W1:Y:S01]  /*b640*/  MUFU.TANH R10, R10 ;  /* 0x0000000a000a7308 */ /* 0x000e620000002400 */
[----:B------:R-:W-:Y:S02]  /*b650*/  FMNMX.FTZ R3, R204, R3, !PT ;  /* 0x00000003cc037209 */ /* 0x000fe40007810000 */
[----:B0-----:R-:W-:-:S05]  /*b660*/  FMNMX.FTZ R0, R15, R0, !PT ;  /* 0x000000000f007209 */ /* 0x001fca0007810000 */
[----:B------:R-:W0:Y:S01]  /*b670*/  MUFU.TANH R183, R183 ;  /* 0x000000b700b77308 */ /* 0x000e220000002400 */
[----:B-1----:R-:W-:Y:S02]  /*b680*/  FMNMX.FTZ R4, R202, R3, !PT ;  /* 0x00000003ca047209 */ /* 0x002fe40007810000 */
[----:B------:R-:W-:-:S05]  /*b690*/  FMNMX.FTZ R3, R11, R0, !PT ;  /* 0x000000000b037209 */ /* 0x000fca0007810000 */
        /* <DEDUP_REMOVED lines=12> */
[----:B------:R-:W1:Y:S08]  /*b760*/  MUFU.TANH R201, R201 ;  /* 0x000000c900c97308 */ /* 0x000e700000002400 */
[----:B------:R-:W1:Y:S01]  /*b770*/  MUFU.TANH R200, R200 ;  /* 0x000000c800c87308 */ /* 0x000e620000002400 */
[----:B------:R-:W-:-:S07]  /*b780*/  FMNMX.FTZ R0, R206, R3, !PT ;  /* 0x00000003ce007209 */ /* 0x000fce0007810000 */
[----:B------:R-:W1:Y:S08]  /*b790*/  MUFU.TANH R215, R215 ;  /* 0x000000d700d77308 */ /* 0x000e700000002400 */
[----:B------:R-:W1:Y:S01]  /*b7a0*/  MUFU.TANH R211, R211 ;  /* 0x000000d300d37308 */ /* 0x000e620000002400 */
[----:B0-----:R-:W-:-:S07]  /*b7b0*/  FMNMX.FTZ R3, R203, R0, !PT ;  /* 0x00000000cb037209 */ /* 0x001fce0007810000 */
        /* <DEDUP_REMOVED lines=8> */
[----:B------:R-:W4:Y:S08]  /*b840*/  MUFU.TANH R212, R212 ;  /* 0x000000d400d47308 */ /* 0x000f300000002400 */
[----:B------:R-:W4:Y:S01]  /*b850*/  MUFU.TANH R208, R208 ;  /* 0x000000d000d07308 */ /* 0x000f220000002400 */
[----:B0-----:R-:W-:Y:S02]  /*b860*/  FMNMX.FTZ R4, R214, R5, !PT ;  /* 0x00000005d6047209 */ /* 0x001fe40007810000 */
[----:B------:R-:W-:-:S02]  /*b870*/  FMNMX.FTZ R0, R210, R3, !PT ;  /* 0x00000003d2007209 */ /* 0x000fc40007810000 */
[----:B-1----:R-:W-:Y:S02]  /*b880*/  FMNMX.FTZ R5, R213, R4, !PT ;  /* 0x00000004d5057209 */ /* 0x002fe40007810000 */
[----:B------:R-:W-:Y:S02]  /*b890*/  FMNMX.FTZ R25, R209, R0, !PT ;  /* 0x00000000d1197209 */ /* 0x000fe40007810000 */
[----:B----4-:R-:W-:Y:S01]  /*b8a0*/  FMNMX.FTZ R24, R212, R5, !PT ;  /* 0x00000005d4187209 */ /* 0x010fe20007810000 */
[----:B------:R-:W4:Y:S01]  /*b8b0*/  LDL R0, [R1+0x230] ;  /* 0x0002300001007983 */ /* 0x000f220000100800 */
[----:B------:R-:W-:-:S03]  /*b8c0*/  FMNMX.FTZ R25, R208, R25, !PT ;  /* 0x00000019d0197209 */ /* 0x000fc60007810000 */
[----:B------:R-:W0:Y:S04]  /*b8d0*/  SHFL.BFLY PT, R5, R24, 0x2, 0x1f ;  /* 0x0c401f0018057f89 */ /* 0x000e2800000e0000 */
[----:B------:R1:W-:Y:S04]  /*b8e0*/  STL.64 [R1+0x210], R24 ;  /* 0x0002101801007387 */ /* 0x0003e80000100a00 */
[----:B------:R-:W3:Y:S01]  /*b8f0*/  LDL R173, [R1+0x214] ;  /* 0x0002140001ad7983 */ /* 0x000ee20000100800 */
[----:B0-----:R-:W-:-:S03]  /*b900*/  FMNMX.FTZ R5, R24, R5, !PT ;  /* 0x0000000518057209 */ /* 0x001fc60007810000 */
[----:B-1----:R-:W2:Y:S04]  /*b910*/  LDL.64 R24, [R1+0x428] ;  /* 0x0004280001187983 */ /* 0x002ea80000100a00 */
[----:B------:R-:W0:Y:S02]  /*b920*/  SHFL.BFLY PT, R2, R5, 0x1, 0x1f ;  /* 0x0c201f0005027f89 */ /* 0x000e2400000e0000 */
[----:B0-----:R-:W-:-:S05]  /*b930*/  FMNMX.FTZ R2, R5, R2, !PT ;  /* 0x0000000205027209 */ /* 0x001fca0007810000 */
[----:B------:R-:W-:Y:S04]  /*b940*/  STL [R1+0x210], R2 ;  /* 0x0002100201007387 */ /* 0x000fe80000100800 */
[----:B------:R-:W4:Y:S04]  /*b950*/  LDL R4, [R1+0x210] ;  /* 0x0002100001047983 */ /* 0x000f280000100800 */
[----:B---3--:R-:W0:Y:S02]  /*b960*/  SHFL.BFLY PT, R2, R173, 0x2, 0x1f ;  /* 0x0c401f00ad027f89 */ /* 0x008e2400000e0000 */
[----:B0-----:R-:W-:-:S05]  /*b970*/  FMNMX.FTZ R2, R2, R173, !PT ;  /* 0x000000ad02027209 */ /* 0x001fca0007810000 */
[----:B------:R-:W0:Y:S02]  /*b980*/  SHFL.BFLY PT, R5, R2, 0x1, 0x1f ;  /* 0x0c201f0002057f89 */ /* 0x000e2400000e0000 */
[----:B0-----:R-:W-:Y:S01]  /*b990*/  FMNMX.FTZ R5, R2, R5, !PT ;  /* 0x0000000502057209 */ /* 0x001fe20007810000 */
[----:B----4-:R-:W-:-:S04]  /*b9a0*/  FADD.FTZ R3, R8, -R4 ;  /* 0x8000000408037221 */ /* 0x010fc80000010000 */
[----:B------:R-:W-:Y:S01]  /*b9b0*/  FADD.FTZ R9, R9, -R5 ;  /* 0x8000000509097221 */ /* 0x000fe20000010000 */
[----:B------:R-:W-:-:S03]  /*b9c0*/  FMUL.FTZ R3, R3, R0 ;  /* 0x0000000003037220 */ /* 0x000fc60000410000 */
[----:B------:R-:W-:-:S03]  /*b9d0*/  FMUL.FTZ R2, R0, R9 ;  /* 0x0000000900027220 */ /* 0x000fc60000410000 */
[----:B------:R-:W0:Y:S08]  /*b9e0*/  MUFU.EX2 R3, R3 ;  /* 0x0000000300037308 */ /* 0x000e300000000800 */
[----:B------:R-:W1:Y:S01]  /*b9f0*/  MUFU.EX2 R2, R2 ;  /* 0x0000000200027308 */ /* 0x000e620000000800 */
[C---:B0-----:R-:W-:Y:S01]  /*ba00*/  FMUL.FTZ R155, R3.reuse, R155 ;  /* 0x0000009b039b7220 */ /* 0x041fe20000410000 */
        /* <DEDUP_REMOVED lines=9> */
[----:B------:R-:W-:Y:S04]  /*baa0*/  STL.64 [R1+0x240], R154 ;  /* 0x0002409a01007387 */ /* 0x000fe80000100a00 */
[----:B------:R0:W-:Y:S04]  /*bab0*/  STL.64 [R1+0x3b0], R146 ;  /* 0x0003b09201007387 */ /* 0x0001e80000100a00 */
[----:B------:R1:W-:Y:S04]  /*bac0*/  STL.64 [R1+0x3c0], R148 ;  /* 0x0003c09401007387 */ /* 0x0003e80000100a00 */
[----:B------:R3:W-:Y:S04]  /*bad0*/  STL.64 [R1+0x3d0], R150 ;  /* 0x0003d09601007387 */ /* 0x0007e80000100a00 */
[----:B------:R-:W-:Y:S04]  /*bae0*/  STL.64 [R1+0x248], R86 ;  /* 0x0002485601007387 */ /* 0x000fe80000100a00 */
[----:B0-----:R-:W4:Y:S04]  /*baf0*/  LDL R147, [R1+0x240] ;  /* 0x0002400001937983 */ /* 0x001f280000100800 */
[----:B-1----:R-:W4:Y:S04]  /*bb00*/  LDL R148, [R1+0x244] ;  /* 0x0002440001947983 */ /* 0x002f280000100800 */
[----:B------:R-:W4:Y:S04]  /*bb10*/  LDL R149, [R1+0x248] ;  /* 0x0002480001957983 */ /* 0x000f280000100800 */
[----:B---3--:R-:W3:Y:S01]  /*bb20*/  LDL R150, [R1+0x24c] ;  /* 0x00024c0001967983 */ /* 0x008ee20000100800 */
        /* <DEDUP_REMOVED lines=117> */
[----:B------:R-:W3:Y:S04]  /*c280*/  LDL R151, [R1+0x250] ;  /* 0x0002500001977983 */ /* 0x000ee80000100800 */
[----:B0-----:R-:W3:Y:S04]  /*c290*/  LDL R152, [R1+0x254] ;  /* 0x0002540001987983 */ /* 0x001ee80000100800 */
[----:B------:R-:W3:Y:S04]  /*c2a0*/  LDL R153, [R1+0x258] ;  /* 0x0002580001997983 */ /* 0x000ee80000100800 */
[----:B------:R-:W3:Y:S04]  /*c2b0*/  LDL R154, [R1+0x25c] ;  /* 0x00025c00019a7983 */ /* 0x000ee80000100800 */
[----:B-1----:R-:W3:Y:S04]  /*c2c0*/  LDL R50, [R1+0x3ec] ;  /* 0x0003ec0001327983 */ /* 0x002ee80000100800 */
[----:B------:R-:W3:Y:S04]  /*c2d0*/  LDL R51, [R1+0x3f0] ;  /* 0x0003f00001337983 */ /* 0x000ee80000100800 */
[----:B--2---:R-:W2:Y:S04]  /*c2e0*/  LDL R48, [R1+0x3fc] ;  /* 0x0003fc0001307983 */ /* 0x004ea80000100800 */
[----:B------:R-:W2:Y:S04]  /*c2f0*/  LDL R49, [R1+0x400] ;  /* 0x0004000001317983 */ /* 0x000ea80000100800 */
[----:B------:R-:W2:Y:S04]  /*c300*/  LDL R35, [R1+0x428] ;  /* 0x0004280001237983 */ /* 0x000ea80000100800 */
[----:B------:R-:W2:Y:S04]  /*c310*/  LDL R32, [R1+0x434] ;  /* 0x0004340001207983 */ /* 0x000ea80000100800 */
[----:B------:R-:W2:Y:S04]  /*c320*/  LDL R33, [R1+0x438] ;  /* 0x0004380001217983 */ /* 0x000ea80000100800 */
[----:B------:R-:W2:Y:S04]  /*c330*/  LDL R34, [R1+0x43c] ;  /* 0x00043c0001227983 */ /* 0x000ea80000100800 */
[----:B------:R-:W-:Y:S04]  /*c340*/  STL.64 [R1+0x380], R140 ;  /* 0x0003808c01007387 */ /* 0x000fe80000100a00 */
[----:B------:R0:W-:Y:S04]  /*c350*/  STL.64 [R1+0x2a8], R84 ;  /* 0x0002a85401007387 */ /* 0x0001e80000100a00 */
[----:B------:R-:W-:Y:S04]  /*c360*/  STL.64 [R1+0x388], R42 ;  /* 0x0003882a01007387 */ /* 0x000fe80000100a00 */
[----:B------:R-:W2:Y:S04]  /*c370*/  LDL R110, [R1+0x314] ;  /* 0x00031400016e7983 */ /* 0x000ea80000100800 */
[----:B------:R-:W2:Y:S04]  /*c380*/  LDL R111, [R1+0x318] ;  /* 0x00031800016f7983 */ /* 0x000ea80000100800 */
[----:B----4-:R-:W-:Y:S04]  /*c390*/  STL [R1+0x240], R147 ;  /* 0x0002409301007387 */ /* 0x010fe80000100800 */
[----:B------:R-:W-:Y:S04]  /*c3a0*/  STL [R1+0x244], R148 ;  /* 0x0002449401007387 */ /* 0x000fe80000100800 */
[----:B------:R-:W-:Y:S04]  /*c3b0*/  STL [R1+0x248], R149 ;  /* 0x0002489501007387 */ /* 0x000fe80000100800 */
[----:B---3--:R-:W-:Y:S04]  /*c3c0*/  STL [R1+0x24c], R150 ;  /* 0x00024c9601007387 */ /* 0x008fe80000100800 */
[----:B------:R-:W3:Y:S04]  /*c3d0*/  LDL.128 R24, [R1+0x240] ;  /* 0x0002400001187983 */ /* 0x000ee80000100c00 */
        /* <DEDUP_REMOVED lines=22> */
[----:B------:R-:W-:Y:S04]  /*c540*/  STL.64 [R1+0x3a0], R144 ;  /* 0x0003a09001007387 */ /* 0x000fe80000100a00 */
[----:B------:R1:W-:Y:S04]  /*c550*/  STL.64 [R1+0x2d8], R78 ;  /* 0x0002d84e01007387 */ /* 0x0003e80000100a00 */
[----:B------:R-:W-:Y:S04]  /*c560*/  STL.64 [R1+0x398], R44 ;  /* 0x0003982c01007387 */ /* 0x000fe80000100a00 */
[----:B------:R-:W4:Y:S04]  /*c570*/  LDL R86, [R1+0x374] ;  /* 0x0003740001567983 */ /* 0x000f280000100800 */
[----:B------:R-:W4:Y:S04]  /*c580*/  LDL R87, [R1+0x378] ;  /* 0x0003780001577983 */ /* 0x000f280000100800 */
[----:B0-----:R-:W4:Y:S04]  /*c590*/  LDL R84, [R1+0x384] ;  /* 0x0003840001547983 */ /* 0x001f280000100800 */
[----:B------:R-:W4:Y:S04]  /*c5a0*/  LDL R85, [R1+0x388] ;  /* 0x0003880001557983 */ /* 0x000f280000100800 */
[----:B-1----:R-:W4:Y:S04]  /*c5b0*/  LDL R78, [R1+0x39c] ;  /* 0x00039c00014e7983 */ /* 0x002f280000100800 */
[----:B------:R-:W4:Y:S01]  /*c5c0*/  LDL R79, [R1+0x3a0] ;  /* 0x0003a000014f7983 */ /* 0x000f220000100800 */
        /* <DEDUP_REMOVED lines=39> */
[----:B------:R-:W-:Y:S04]  /*c840*/  STL.128 [R1+0x5e50], R20 ;  /* 0x005e501401007387 */ /* 0x000fe80000100c00 */
[----:B------:R-:W-:Y:S04]  /*c850*/  STL.64 [R1+0x5e40], R18 ;  /* 0x005e401201007387 */ /* 0x000fe80000100a00 */
[----:B------:R-:W-:Y:S04]  /*c860*/  STL.128 [R1+0x5e30], R12 ;  /* 0x005e300c01007387 */ /* 0x000fe80000100c00 */
[----:B------:R-:W4:Y:S04]  /*c870*/  LDL R155, [R1+0x260] ;  /* 0x00026000019b7983 */ /* 0x000f280000100800 */
[----:B------:R-:W-:Y:S04]  /*c880*/  STL [R1+0x250], R151 ;  /* 0x0002509701007387 */ /* 0x000fe80000100800 */
[----:B------:R-:W-:Y:S04]  /*c890*/  STL [R1+0x254], R152 ;  /* 0x0002549801007387 */ /* 0x000fe80000100800 */
[----:B------:R-:W-:Y:S04]  /*c8a0*/  STL [R1+0x258], R153 ;  /* 0x0002589901007387 */ /* 0x000fe80000100800 */
[----:B------:R-:W-:Y:S04]  /*c8b0*/  STL [R1+0x25c], R154 ;  /* 0x00025c9a01007387 */ /* 0x000fe80000100800 */
[----:B------:R-:W4:Y:S04]  /*c8c0*/  LDL R166, [R1+0x264] ;  /* 0x0002640001a67983 */ /* 0x000f280000100800 */
[----:B------:R-:W4:Y:S04]  /*c8d0*/  LDL R167, [R1+0x268] ;  /* 0x0002680001a77983 */ /* 0x000f280000100800 */
[----:B0-----:R-:W4:Y:S04]  /*c8e0*/  LDL R168, [R1+0x26c] ;  /* 0x00026c0001a87983 */ /* 0x001f280000100800 */
[----:B--2---:R-:W-:Y:S04]  /*c8f0*/  STL.128 [R1+0x5ec0], R48 ;  /* 0x005ec03001007387 */ /* 0x004fe80000100c00 */
[----:B-1----:R-:W2:Y:S04]  /*c900*/  LDL R113, [R1+0x308] ;  /* 0x0003080001717983 */ /* 0x002ea80000100800 */
[----:B------:R-:W2:Y:S04]  /*c910*/  LDL R114, [R1+0x30c] ;  /* 0x00030c0001727983 */ /* 0x000ea80000100800 */
[----:B------:R-:W2:Y:S04]  /*c920*/  LDL R115, [R1+0x310] ;  /* 0x0003100001737983 */ /* 0x000ea80000100800 */
[----:B------:R0:W-:Y:S04]  /*c930*/  STL.128 [R1+0x5e80], R32 ;  /* 0x005e802001007387 */ /* 0x0001e80000100c00 */
        /* <DEDUP_REMOVED lines=9> */
[----:B---3--:R1:W-:Y:S04]  /*c9d0*/  STL.128 [R1+0x5e60], R24 ;  /* 0x005e601801007387 */ /* 0x0083e80000100c00 */
        /* <DEDUP_REMOVED lines=30> */
[----:B------:R-:W3:Y:S04]  /*cbc0*/  LDL.64 R8, [R1+0x88] ;  /* 0x0000880001087983 */ /* 0x000ee80000100a00 */
[----:B----4-:R4:W-:Y:S04]  /*cbd0*/  STL.128 [R1+0x5fb0], R108 ;  /* 0x005fb06c01007387 */ /* 0x0109e80000100c00 */
[----:B------:R4:W-:Y:S04]  /*cbe0*/  STL.128 [R1+0x5fa0], R104 ;  /* 0x005fa06801007387 */ /* 0x0009e80000100c00 */
[----:B------:R4:W-:Y:S04]  /*cbf0*/  STL.128 [R1+0x5f90], R100 ;  /* 0x005f906401007387 */ /* 0x0009e80000100c00 */
[----:B------:R4:W-:Y:S04]  /*cc00*/  STL.128 [R1+0x5f80], R96 ;  /* 0x005f806001007387 */ /* 0x0009e80000100c00 */
[----:B------:R4:W-:Y:S04]  /*cc10*/  STL.128 [R1+0x5f70], R92 ;  /* 0x005f705c01007387 */ /* 0x0009e80000100c00 */
[----:B------:R4:W-:Y:S04]  /*cc20*/  STL.128 [R1+0x5f60], R88 ;  /* 0x005f605801007387 */ /* 0x0009e80000100c00 */
[----:B0-----:R-:W3:Y:S04]  /*cc30*/  LDL.128 R32, [R1+0x250] ;  /* 0x0002500001207983 */ /* 0x001ee80000100c00 */
[----:B------:R-:W3:Y:S04]  /*cc40*/  LDL.LU.128 R48, [R1+0x5ec0] ;  /* 0x005ec00001307983 */ /* 0x000ee80000300c00 */
[----:B-1----:R-:W3:Y:S04]  /*cc50*/  LDL.LU.128 R24, [R1+0x5e60] ;  /* 0x005e600001187983 */ /* 0x002ee80000300c00 */
[----:B------:R-:W3:Y:S04]  /*cc60*/  LDL.LU.128 R20, [R1+0x5e50] ;  /* 0x005e500001147983 */ /* 0x000ee80000300c00 */
[----:B------:R-:W3:Y:S04]  /*cc70*/  LDL.LU.64 R18, [R1+0x5e40] ;  /* 0x005e400001127983 */ /* 0x000ee80000300a00 */
[----:B------:R-:W3:Y:S04]  /*cc80*/  LDL.LU.128 R12, [R1+0x5e30] ;  /* 0x005e3000010c7983 */ /* 0x000ee80000300c00 */
[----:B------:R0:W-:Y:S04]  /*cc90*/  STL.128 [R1+0x5f50], R84 ;  /* 0x005f505401007387 */ /* 0x0001e80000100c00 */
[----:B----4-:R-:W4:Y:S04]  /*cca0*/  LDL.LU.128 R108, [R1+0x5fb0] ;  /* 0x005fb000016c7983 */ /* 0x010f280000300c00 */
[----:B------:R-:W4:Y:S04]  /*ccb0*/  LDL.LU.128 R104, [R1+0x5fa0] ;  /* 0x005fa00001687983 */ /* 0x000f280000300c00 */
[----:B------:R-:W4:Y:S04]  /*ccc0*/  LDL.LU.128 R100, [R1+0x5f90] ;  /* 0x005f900001647983 */ /* 0x000f280000300c00 */
[----:B------:R-:W4:Y:S04]  /*ccd0*/  LDL.LU.128 R96, [R1+0x5f80] ;  /* 0x005f800001607983 */ /* 0x000f280000300c00 */
[----:B------:R-:W4:Y:S04]  /*cce0*/  LDL.LU.128 R92, [R1+0x5f70] ;  /* 0x005f7000015c7983 */ /* 0x000f280000300c00 */
[----:B------:R-:W4:Y:S04]  /*ccf0*/  LDL.LU.128 R88, [R1+0x5f60] ;  /* 0x005f600001587983 */ /* 0x000f280000300c00 */
[----:B------:R1:W-:Y:S04]  /*cd00*/  STL.128 [R1+0x5f30], R76 ;  /* 0x005f304c01007387 */ /* 0x0003e80000100c00 */
[----:B0-----:R-:W4:Y:S04]  /*cd10*/  LDL.LU.128 R84, [R1+0x5f50] ;  /* 0x005f500001547983 */ /* 0x001f280000300c00 */
[----:B------:R0:W-:Y:S04]  /*cd20*/  STL.128 [R1+0x5f20], R72 ;  /* 0x005f204801007387 */ /* 0x0001e80000100c00 */
[----:B------:R0:W-:Y:S04]  /*cd30*/  STL.64 [R1+0x5e18], R4 ;  /* 0x005e180401007387 */ /* 0x0001e80000100a00 */
[----:B-1----:R-:W4:Y:S04]  /*cd40*/  LDL.LU.128 R76, [R1+0x5f30] ;  /* 0x005f3000014c7983 */ /* 0x002f280000300c00 */
[----:B------:R-:W-:Y:S04]  /*cd50*/  STL [R1+0x260], R155 ;  /* 0x0002609b01007387 */ /* 0x000fe80000100800 */
[----:B------:R-:W4:Y:S04]  /*cd60*/  LDL R169, [R1+0x270] ;  /* 0x0002700001a97983 */ /* 0x000f280000100800 */
[----:B------:R-:W-:Y:S04]  /*cd70*/  STL [R1+0x264], R166 ;  /* 0x000264a601007387 */ /* 0x000fe80000100800 */
[----:B------:R-:W-:Y:S04]  /*cd80*/  STL [R1+0x268], R167 ;  /* 0x000268a701007387 */ /* 0x000fe80000100800 */
[----:B------:R-:W-:Y:S04]  /*cd90*/  STL [R1+0x26c], R168 ;  /* 0x00026ca801007387 */ /* 0x000fe80000100800 */
[----:B------:R-:W4:Y:S04]  /*cda0*/  LDL R170, [R1+0x274] ;  /* 0x0002740001aa7983 */ /* 0x000f280000100800 */
[----:B------:R-:W4:Y:S04]  /*cdb0*/  LDL R172, [R1+0x278] ;  /* 0x0002780001ac7983 */ /* 0x000f280000100800 */
[----:B------:R-:W4:Y:S04]  /*cdc0*/  LDL R173, [R1+0x27c] ;  /* 0x00027c0001ad7983 */ /* 0x000f280000100800 */
[----:B0-----:R-:W4:Y:S04]  /*cdd0*/  LDL.LU.128 R72, [R1+0x5f20] ;  /* 0x005f200001487983 */ /* 0x001f280000300c00 */
[----:B------:R-:W4:Y:S04]  /*cde0*/  LDL.LU.64 R4, [R1+0x5e18] ;  /* 0x005e180001047983 */ /* 0x000f280000300a00 */
[----:B--2---:R0:W-:Y:S01]  /*cdf0*/  STL.128 [R1+0x5fc0], R112 ;  /* 0x005fc07001007387 */ /* 0x0041e20000100c00 */
        /* <DEDUP_REMOVED lines=8> */
[----:B------:R-:W2:Y:S04]  /*ce80*/  LDL R174, [R1+0x280] ;  /* 0x0002800001ae7983 */ /* 0x000ea80000100800 */
[----:B------:R-:W2:Y:S04]  /*ce90*/  LDL R175, [R1+0x284] ;  /* 0x0002840001af7983 */ /* 0x000ea80000100800 */
[----:B------:R1:W-:Y:S04]  /*cea0*/  STL.128 [R1+0x5f40], R80 ;  /* 0x005f405001007387 */ /* 0x0003e80000100c00 */
[----:B0-----:R-:W2:Y:S04]  /*ceb0*/  LDL.LU.128 R112, [R1+0x5fc0] ;  /* 0x005fc00001707983 */ /* 0x001ea80000300c00 */
[----:B------:R-:W2:Y:S04]  /*cec0*/  LDL R176, [R1+0x288] ;  /* 0x0002880001b07983 */ /* 0x000ea80000100800 */
[----:B------:R-:W2:Y:S04]  /*ced0*/  LDL R143, [R1+0x28c] ;  /* 0x00028c00018f7983 */ /* 0x000ea80000100800 */
[----:B------:R0:W-:Y:S04]  /*cee0*/  STL.128 [R1+0x5f10], R68 ;  /* 0x005f104401007387 */ /* 0x0001e80000100c00 */
[----:B-1----:R-:W2:Y:S01]  /*cef0*/  LDL.LU.128 R80, [R1+0x5f40] ;  /* 0x005f400001507983 */ /* 0x002ea20000300c00 */
[C---:B------:R-:W-:Y:S01]  /*cf00*/  FMUL.FTZ R121, R3.reuse, R121 ;  /* 0x0000007903797220 */ /* 0x040fe20000410000 */
[----:B------:R-:W-:-:S02]  /*cf10*/  FMUL.FTZ R120, R3, R120 ;  /* 0x0000007803787220 */ /* 0x000fc40000410000 */
[----:B------:R-:W2:Y:S04]  /*cf20*/  LDL R144, [R1+0x290] ;  /* 0x0002900001907983 */ /* 0x000ea80000100800 */
[----:B------:R-:W2:Y:S04]  /*cf30*/  LDL R145, [R1+0x294] ;  /* 0x0002940001917983 */ /* 0x000ea80000100800 */
[----:B0-----:R-:W2:Y:S04]  /*cf40*/  LDL.LU.128 R68, [R1+0x5f10] ;  /* 0x005f100001447983 */ /* 0x001ea80000300c00 */
[----:B------:R-:W2:Y:S04]  /*cf50*/  LDL R146, [R1+0x298] ;  /* 0x0002980001927983 */ /* 0x000ea80000100800 */
[----:B------:R-:W2:Y:S04]  /*cf60*/  LDL R131, [R1+0x29c] ;  /* 0x00029c0001837983 */ /* 0x000ea80000100800 */
[----:B---3--:R0:W-:Y:S04]  /*cf70*/  STL.128 [R1+0x5f00], R64 ;  /* 0x005f004001007387 */ /* 0x0081e80000100c00 */
[----:B------:R-:W3:Y:S04]  /*cf80*/  LDL R132, [R1+0x2a0] ;  /* 0x0002a00001847983 */ /* 0x000ee80000100800 */
[----:B------:R-:W3:Y:S04]  /*cf90*/  LDL R133, [R1+0x2a4] ;  /* 0x0002a40001857983 */ /* 0x000ee80000100800 */
[----:B------:R1:W-:Y:S04]  /*cfa0*/  STL.128 [R1+0x5ef0], R60 ;  /* 0x005ef03c01007387 */ /* 0x0003e80000100c00 */
[----:B0-----:R-:W3:Y:S04]  /*cfb0*/  LDL.LU.128 R64, [R1+0x5f00] ;  /* 0x005f000001407983 */ /* 0x001ee80000300c00 */
[----:B------:R-:W3:Y:S04]  /*cfc0*/  LDL R134, [R1+0x2a8] ;  /* 0x0002a80001867983 */ /* 0x000ee80000100800 */
[----:B------:R0:W-:Y:S04]  /*cfd0*/  STL.128 [R1+0x5ee0], R56 ;  /* 0x005ee03801007387 */ /* 0x0001e80000100c00 */
[----:B-1----:R-:W3:Y:S04]  /*cfe0*/  LDL.LU.128 R60, [R1+0x5ef0] ;  /* 0x005ef000013c7983 */ /* 0x002ee80000300c00 */
[----:B------:R-:W3:Y:S04]  /*cff0*/  LDL R135, [R1+0x2ac] ;  /* 0x0002ac0001877983 */ /* 0x000ee80000100800 */
[----:B------:R-:W3:Y:S04]  /*d000*/  LDL R126, [R1+0x2dc] ;  /* 0x0002dc00017e7983 */ /* 0x000ee80000100800 */
[----:B------:R1:W-:Y:S04]  /*d010*/  STL.128 [R1+0x5ed0], R52 ;  /* 0x005ed03401007387 */ /* 0x0003e80000100c00 */
[----:B0-----:R-:W3:Y:S04]  /*d020*/  LDL.LU.128 R56, [R1+0x5ee0] ;  /* 0x005ee00001387983 */ /* 0x001ee80000300c00 */
[----:B------:R-:W3:Y:S04]  /*d030*/  LDL R136, [R1+0x2b0] ;  /* 0x0002b00001887983 */ /* 0x000ee80000100800 */
[----:B------:R-:W3:Y:S04]  /*d040*/  LDL R137, [R1+0x2b4] ;  /* 0x0002b40001897983 */ /* 0x000ee80000100800 */
[----:B------:R0:W-:Y:S04]  /*d050*/  STL.128 [R1+0x5eb0], R44 ;  /* 0x005eb02c01007387 */ /* 0x0001e80000100c00 */
[----:B-1----:R-:W3:Y:S04]  /*d060*/  LDL.LU.128 R52, [R1+0x5ed0] ;  /* 0x005ed00001347983 */ /* 0x002ee80000300c00 */
[----:B------:R-:W3:Y:S04]  /*d070*/  LDL R138, [R1+0x2b8] ;  /* 0x0002b800018a7983 */ /* 0x000ee80000100800 */
[----:B------:R-:W3:Y:S04]  /*d080*/  LDL R139, [R1+0x2bc] ;  /* 0x0002bc00018b7983 */ /* 0x000ee80000100800 */
[----:B0-----:R-:W3:Y:S04]  /*d090*/  LDL.LU.128 R44, [R1+0x5eb0] ;  /* 0x005eb000012c7983 */ /* 0x001ee80000300c00 */
[----:B------:R-:W3:Y:S04]  /*d0a0*/  LDL R142, [R1+0x2c8] ;  /* 0x0002c800018e7983 */ /* 0x000ee80000100800 */
[----:B------:R0:W-:Y:S04]  /*d0b0*/  STL.128 [R1+0x5ea0], R40 ;  /* 0x005ea02801007387 */ /* 0x0001e80000100c00 */
[----:B------:R-:W3:Y:S04]  /*d0c0*/  LDL R128, [R1+0x2cc] ;  /* 0x0002cc0001807983 */ /* 0x000ee80000100800 */
[----:B------:R1:W-:Y:S04]  /*d0d0*/  STL.128 [R1+0x5e90], R36 ;  /* 0x005e902401007387 */ /* 0x0003e80000100c00 */
[----:B------:R1:W-:Y:S04]  /*d0e0*/  STL.128 [R1+0x5e70], R28 ;  /* 0x005e701c01007387 */ /* 0x0003e80000100c00 */
[----:B------:R1:W-:Y:S04]  /*d0f0*/  STL.128 [R1+0x5e20], R8 ;  /* 0x005e200801007387 */ /* 0x0003e80000100c00 */
[----:B0-----:R-:W3:Y:S04]  /*d100*/  LDL.LU.128 R40, [R1+0x5ea0] ;  /* 0x005ea00001287983 */ /* 0x001ee80000300c00 */
[----:B-1----:R-:W3:Y:S04]  /*d110*/  LDL.LU.128 R36, [R1+0x5e90] ;  /* 0x005e900001247983 */ /* 0x002ee80000300c00 */
[----:B------:R-:W3:Y:S04]  /*d120*/  LDL.LU.128 R28, [R1+0x5e70] ;  /* 0x005e7000011c7983 */ /* 0x000ee80000300c00 */
[----:B------:R-:W3:Y:S04]  /*d130*/  LDL.LU.128 R8, [R1+0x5e20] ;  /* 0x005e200001087983 */ /* 0x000ee80000300c00 */
[----:B------:R-:W-:Y:S01]  /*d140*/  STL [R1+0x464], R33 ;  /* 0x0004642101007387 */ /* 0x000fe20000100800 */
[----:B------:R-:W-:-:S03]  /*d150*/  IMAD.MOV.U32 R152, RZ, RZ, R32 ;  /* 0x000000ffff987224 */ /* 0x000fc600078e0020 */
[----:B------:R0:W-:Y:S04]  /*d160*/  STL.64 [R1+0x468], R34 ;  /* 0x0004682201007387 */ /* 0x0001e80000100a00 */
[----:B------:R-:W-:Y:S04]  /*d170*/  STL.128 [R1+0x5ce0], R48 ;  /* 0x005ce03001007387 */ /* 0x000fe80000100c00 */
[----:B------:R-:W-:Y:S04]  /*d180*/  STL.128 [R1+0x5c80], R24 ;  /* 0x005c801801007387 */ /* 0x000fe80000100c00 */
[----:B------:R-:W-:Y:S04]  /*d190*/  STL.128 [R1+0x5c70], R20 ;  /* 0x005c701401007387 */ /* 0x000fe80000100c00 */
[----:B------:R-:W-:Y:S04]  /*d1a0*/  STL.64 [R1+0x5c60], R18 ;  /* 0x005c601201007387 */ /* 0x000fe80000100a00 */
[----:B------:R1:W-:Y:S04]  /*d1b0*/  STL.128 [R1+0x5c50], R12 ;  /* 0x005c500c01007387 */ /* 0x0003e80000100c00 */
[----:B0-----:R-:W3:Y:S04]  /*d1c0*/  LDL.LU.128 R32, [R1+0x5e80] ;  /* 0x005e800001207983 */ /* 0x001ee80000300c00 */
[----:B----4-:R0:W-:Y:S04]  /*d1d0*/  STL.128 [R1+0x5dd0], R108 ;  /* 0x005dd06c01007387 */ /* 0x0101e80000100c00 */
[----:B------:R4:W-:Y:S04]  /*d1e0*/  STL.128 [R1+0x5dc0], R104 ;  /* 0x005dc06801007387 */ /* 0x0009e80000100c00 */
[----:B------:R4:W-:Y:S04]  /*d1f0*/  STL.128 [R1+0x5db0], R100 ;  /* 0x005db06401007387 */ /* 0x0009e80000100c00 */
[----:B------:R4:W-:Y:S04]  /*d200*/  STL.128 [R1+0x5da0], R96 ;  /* 0x005da06001007387 */ /* 0x0009e80000100c00 */
[----:B------:R4:W-:Y:S04]  /*d210*/  STL.128 [R1+0x5d90], R92 ;  /* 0x005d905c01007387 */ /* 0x0009e80000100c00 */
[----:B------:R4:W-:Y:S04]  /*d220*/  STL.128 [R1+0x5d80], R88 ;  /* 0x005d805801007387 */ /* 0x0009e80000100c00 */
[----:B-1----:R-:W3:Y:S04]  /*d230*/  LDL.128 R12, [R1+0x260] ;  /* 0x00026000010c7983 */ /* 0x002ee80000100c00 */
[----:B------:R-:W3:Y:S04]  /*d240*/  LDL.LU.128 R48, [R1+0x5ce0] ;  /* 0x005ce00001307983 */ /* 0x000ee80000300c00 */
[----:B------:R-:W3:Y:S04]  /*d250*/  LDL.LU.128 R24, [R1+0x5c80] ;  /* 0x005c800001187983 */ /* 0x000ee80000300c00 */
[----:B------:R-:W3:Y:S04]  /*d260*/  LDL.LU.128 R20, [R1+0x5c70] ;  /* 0x005c700001147983 */ /* 0x000ee80000300c00 */
[----:B------:R-:W3:Y:S04]  /*d270*/  LDL.LU.64 R18, [R1+0x5c60] ;  /* 0x005c600001127983 */ /* 0x000ee80000300a00 */
[----:B------:R1:W-:Y:S04]  /*d280*/  STL.128 [R1+0x5d70], R84 ;  /* 0x005d705401007387 */ /* 0x0003e80000100c00 */
[----:B0-----:R-:W3:Y:S04]  /*d290*/  LDL.LU.128 R108, [R1+0x5dd0] ;  /* 0x005dd000016c7983 */ /* 0x001ee80000300c00 */
[----:B----4-:R-:W4:Y:S04]  /*d2a0*/  LDL.LU.128 R104, [R1+0x5dc0] ;  /* 0x005dc00001687983 */ /* 0x010f280000300c00 */
[----:B------:R-:W4:Y:S04]  /*d2b0*/  LDL.LU.128 R100, [R1+0x5db0] ;  /* 0x005db00001647983 */ /* 0x000f280000300c00 */
[----:B------:R-:W4:Y:S04]  /*d2c0*/  LDL.LU.128 R96, [R1+0x5da0] ;  /* 0x005da00001607983 */ /* 0x000f280000300c00 */
[----:B------:R-:W4:Y:S04]  /*d2d0*/  LDL.LU.128 R92, [R1+0x5d90] ;  /* 0x005d9000015c7983 */ /* 0x000f280000300c00 */
[----:B------:R-:W4:Y:S04]  /*d2e0*/  LDL.LU.128 R88, [R1+0x5d80] ;  /* 0x005d800001587983 */ /* 0x000f280000300c00 */
[----:B------:R0:W-:Y:S04]  /*d2f0*/  STL.128 [R1+0x5d50], R76 ;  /* 0x005d504c01007387 */ /* 0x0001e80000100c00 */
[----:B-1----:R-:W4:Y:S04]  /*d300*/  LDL.LU.128 R84, [R1+0x5d70] ;  /* 0x005d700001547983 */ /* 0x002f280000300c00 */
[----:B0-----:R-:W4:Y:S04]  /*d310*/  LDL.LU.128 R76, [R1+0x5d50] ;  /* 0x005d5000014c7983 */ /* 0x001f280000300c00 */
[----:B------:R-:W-:Y:S04]  /*d320*/  STL.64 [R1+0x2c0], R116 ;  /* 0x0002c07401007387 */ /* 0x000fe80000100a00 */
[----:B------:R0:W-:Y:S04]  /*d330*/  STL.64 [R1+0x2d0], R118 ;  /* 0x0002d07601007387 */ /* 0x0001e80000100a00 */
[----:B------:R-:W-:Y:S04]  /*d340*/  STL.64 [R1+0x2f0], R122 ;  /* 0x0002f07a01007387 */ /* 0x000fe80000100a00 */
[----:B------:R-:W-:Y:S04]  /*d350*/  STL.64 [R1+0x300], R124 ;  /* 0x0003007c01007387 */ /* 0x000fe80000100a00 */
[----:B------:R-:W-:Y:S04]  /*d360*/  STL [R1+0x270], R169 ;  /* 0x000270a901007387 */ /* 0x000fe80000100800 */
[----:B------:R-:W-:Y:S04]  /*d370*/  STL [R1+0x274], R170 ;  /* 0x000274aa01007387 */ /* 0x000fe80000100800 */
[----:B------:R-:W-:Y:S04]  /*d380*/  STL [R1+0x278], R172 ;  /* 0x000278ac01007387 */ /* 0x000fe80000100800 */
[----:B------:R-:W-:Y:S04]  /*d390*/  STL [R1+0x27c], R173 ;  /* 0x00027cad01007387 */ /* 0x000fe80000100800 */
[----:B--2---:R1:W-:Y:S04]  /*d3a0*/  STL.128 [R1+0x5de0], R112 ;  /* 0x005de07001007387 */ /* 0x0043e80000100c00 */
[----:B------:R2:W-:Y:S04]  /*d3b0*/  STL.128 [R1+0x5d60], R80 ;  /* 0x005d605001007387 */ /* 0x0005e80000100c00 */
[----:B------:R2:W-:Y:S04]  /*d3c0*/  STL.128 [R1+0x5d40], R72 ;  /* 0x005d404801007387 */ /* 0x0005e80000100c00 */
[----:B------:R2:W-:Y:S04]  /*d3d0*/  STL.128 [R1+0x5d30], R68 ;  /* 0x005d304401007387 */ /* 0x0005e80000100c00 */
[----:B------:R-:W-:Y:S04]  /*d3e0*/  STL.64 [R1+0x5c38], R4 ;  /* 0x005c380401007387 */ /* 0x000fe80000100a00 */
[----:B0-----:R-:W4:Y:S04]  /*d3f0*/  LDL R119, [R1+0x2f0] ;  /* 0x0002f00001777983 */ /* 0x001f280000100800 */
[----:B------:R-:W4:Y:S04]  /*d400*/  LDL R116, [R1+0x2fc] ;  /* 0x0002fc0001747983 */ /* 0x000f280000100800 */
[----:B------:R-:W4:Y:S04]  /*d410*/  LDL R117, [R1+0x300] ;  /* 0x0003000001757983 */ /* 0x000f280000100800 */
[----:B------:R-:W4:Y:S04]  /*d420*/  LDL R118, [R1+0x304] ;  /* 0x0003040001767983 */ /* 0x000f280000100800 */
[----:B---3--:R0:W-:Y:S04]  /*d430*/  STL.128 [R1+0x5d20], R64 ;  /* 0x005d204001007387 */ /* 0x0081e80000100c00 */
[----:B-1----:R-:W3:Y:S04]  /*d440*/  LDL.LU.128 R112, [R1+0x5de0] ;  /* 0x005de00001707983 */ /* 0x002ee80000300c00 */
[----:B--2---:R-:W2:Y:S04]  /*d450*/  LDL.LU.128 R80, [R1+0x5d60] ;  /* 0x005d600001507983 */ /* 0x004ea80000300c00 */
[----:B------:R1:W-:Y:S04]  /*d460*/  STL.128 [R1+0x5d10], R60 ;  /* 0x005d103c01007387 */ /* 0x0003e80000100c00 */
[----:B------:R-:W2:Y:S04]  /*d470*/  LDL.LU.128 R72, [R1+0x5d40] ;  /* 0x005d400001487983 */ /* 0x000ea80000300c00 */
[----:B------:R-:W2:Y:S04]  /*d480*/  LDL.LU.128 R68, [R1+0x5d30] ;  /* 0x005d300001447983 */ /* 0x000ea80000300c00 */
[----:B0-----:R-:W2:Y:S04]  /*d490*/  LDL.LU.128 R64, [R1+0x5d20] ;  /* 0x005d200001407983 */ /* 0x001ea80000300c00 */
[----:B------:R0:W-:Y:S04]  /*d4a0*/  STL.128 [R1+0x5d00], R56 ;  /* 0x005d003801007387 */ /* 0x0001e80000100c00 */
[----:B-1----:R-:W2:Y:S04]  /*d4b0*/  LDL.LU.128 R60, [R1+0x5d10] ;  /* 0x005d1000013c7983 */ /* 0x002ea80000300c00 */
[----:B------:R-:W2:Y:S04]  /*d4c0*/  LDL.LU.64 R4, [R1+0x5c38] ;  /* 0x005c380001047983 */ /* 0x000ea80000300a00 */
[----:B------:R-:W-:Y:S04]  /*d4d0*/  STL.64 [R1+0x2e0], R120 ;  /* 0x0002e07801007387 */ /* 0x000fe80000100a00 */
[----:B------:R1:W-:Y:S04]  /*d4e0*/  STL.128 [R1+0x5cf0], R52 ;  /* 0x005cf03401007387 */ /* 0x0003e80000100c00 */
[----:B0-----:R-:W2:Y:S04]  /*d4f0*/  LDL.LU.128 R56, [R1+0x5d00] ;  /* 0x005d000001387983 */ /* 0x001ea80000300c00 */
[----:B------:R-:W-:Y:S04]  /*d500*/  STL [R1+0x280], R174 ;  /* 0x000280ae01007387 */ /* 0x000fe80000100800 */
[----:B------:R0:W-:Y:S04]  /*d510*/  STL.128 [R1+0x5cd0], R44 ;  /* 0x005cd02c01007387 */ /* 0x0001e80000100c00 */
[----:B-1----:R-:W2:Y:S04]  /*d520*/  LDL.LU.128 R52, [R1+0x5cf0] ;  /* 0x005cf00001347983 */ /* 0x002ea80000300c00 */
[----:B------:R-:W-:Y:S04]  /*d530*/  STL [R1+0x284], R175 ;  /* 0x000284af01007387 */ /* 0x000fe80000100800 */
[----:B------:R-:W-:Y:S04]  /*d540*/  STL [R1+0x288], R176 ;  /* 0x000288b001007387 */ /* 0x000fe80000100800 */
[----:B0-----:R-:W2:Y:S04]  /*d550*/  LDL.LU.128 R44, [R1+0x5cd0] ;  /* 0x005cd000012c7983 */ /* 0x001ea80000300c00 */
[----:B------:R-:W-:Y:S04]  /*d560*/  STL [R1+0x28c], R143 ;  /* 0x00028c8f01007387 */ /* 0x000fe80000100800 */
[----:B------:R-:W2:Y:S04]  /*d570*/  LDL R122, [R1+0x2e4] ;  /* 0x0002e400017a7983 */ /* 0x000ea80000100800 */
[----:B------:R0:W-:Y:S04]  /*d580*/  STL.128 [R1+0x5cc0], R40 ;  /* 0x005cc02801007387 */ /* 0x0001e80000100c00 */
[----:B------:R1:W-:Y:S04]  /*d590*/  STL.128 [R1+0x5cb0], R36 ;  /* 0x005cb02401007387 */ /* 0x0003e80000100c00 */
[----:B------:R1:W-:Y:S04]  /*d5a0*/  STL.128 [R1+0x5c90], R28 ;  /* 0x005c901c01007387 */ /* 0x0003e80000100c00 */
[----:B------:R1:W-:Y:S04]  /*d5b0*/  STL.128 [R1+0x5c40], R8 ;  /* 0x005c400801007387 */ /* 0x0003e80000100c00 */
[----:B0-----:R-:W2:Y:S04]  /*d5c0*/  LDL.LU.128 R40, [R1+0x5cc0] ;  /* 0x005cc00001287983 */ /* 0x001ea80000300c00 */
[----:B-1----:R-:W2:Y:S04]  /*d5d0*/  LDL.LU.128 R36, [R1+0x5cb0] ;  /* 0x005cb00001247983 */ /* 0x002ea80000300c00 */
[----:B------:R-:W2:Y:S04]  /*d5e0*/  LDL.LU.128 R28, [R1+0x5c90] ;  /* 0x005c9000011c7983 */ /* 0x000ea80000300c00 */
[----:B------:R-:W2:Y:S04]  /*d5f0*/  LDL.LU.128 R8, [R1+0x5c40] ;  /* 0x005c400001087983 */ /* 0x000ea80000300c00 */
[----:B------:R-:W2:Y:S04]  /*d600*/  LDL R123, [R1+0x2e8] ;  /* 0x0002e800017b7983 */ /* 0x000ea80000100800 */
[----:B------:R-:W2:Y:S04]  /*d610*/  LDL R120, [R1+0x2f4] ;  /* 0x0002f40001787983 */ /* 0x000ea80000100800 */
[----:B------:R-:W2:Y:S04]  /*d620*/  LDL R121, [R1+0x2f8] ;  /* 0x0002f80001797983 */ /* 0x000ea80000100800 */
[----:B------:R-:W-:Y:S04]  /*d630*/  STL [R1+0x290], R144 ;  /* 0x0002909001007387 */ /* 0x000fe80000100800 */
[----:B------:R-:W-:Y:S04]  /*d640*/  STL [R1+0x294], R145 ;  /* 0x0002949101007387 */ /* 0x000fe80000100800 */
[----:B------:R0:W-:Y:S04]  /*d650*/  STL.128 [R1+0x5ca0], R32 ;  /* 0x005ca02001007387 */ /* 0x0001e80000100c00 */
[----:B------:R-:W-:Y:S04]  /*d660*/  STL [R1+0x298], R146 ;  /* 0x0002989201007387 */ /* 0x000fe80000100800 */
[----:B------:R-:W-:Y:S04]  /*d670*/  STL [R1+0x29c], R131 ;  /* 0x00029c8301007387 */ /* 0x000fe80000100800 */
[----:B------:R-:W2:Y:S04]  /*d680*/  LDL R125, [R1+0x2d8] ;  /* 0x0002d800017d7983 */ /* 0x000ea80000100800 */
[----:B0-----:R-:W2:Y:S04]  /*d690*/  LDL.LU.128 R32, [R1+0x5ca0] ;  /* 0x005ca00001207983 */ /* 0x001ea80000300c00 */
[----:B------:R-:W2:Y:S04]  /*d6a0*/  LDL R127, [R1+0x2e0] ;  /* 0x0002e000017f7983 */ /* 0x000ea80000100800 */
[----:B------:R-:W2:Y:S04]  /*d6b0*/  LDL R124, [R1+0x2ec] ;  /* 0x0002ec00017c7983 */ /* 0x000ea80000100800 */
[----:B------:R0:W-:Y:S04]  /*d6c0*/  STL.128 [R1+0x470], R12 ;  /* 0x0004700c01007387 */ /* 0x0001e80000100c00 */
[----:B------:R-:W-:Y:S04]  /*d6d0*/  STL.128 [R1+0x5b10], R48 ;  /* 0x005b103001007387 */ /* 0x000fe80000100c00 */
[----:B------:R-:W-:Y:S04]  /*d6e0*/  STL.128 [R1+0x5ab0], R24 ;  /* 0x005ab01801007387 */ /* 0x000fe80000100c00 */
[----:B------:R-:W-:Y:S04]  /*d6f0*/  STL.128 [R1+0x5aa0], R20 ;  /* 0x005aa01401007387 */ /* 0x000fe80000100c00 */
[----:B------:R1:W-:Y:S04]  /*d700*/  STL.64 [R1+0x5a90], R18 ;  /* 0x005a901201007387 */ /* 0x0003e80000100a00 */
[----:B0-----:R-:W2:Y:S04]  /*d710*/  LDL.LU.128 R12, [R1+0x5c50] ;  /* 0x005c5000010c7983 */ /* 0x001ea80000300c00 */
[----:B------:R0:W-:Y:S04]  /*d720*/  STL.128 [R1+0x5c00], R108 ;  /* 0x005c006c01007387 */ /* 0x0001e80000100c00 */
[----:B----4-:R4:W-:Y:S04]  /*d730*/  STL.128 [R1+0x5bf0], R104 ;  /* 0x005bf06801007387 */ /* 0x0109e80000100c00 */
[----:B------:R4:W-:Y:S04]  /*d740*/  STL.128 [R1+0x5be0], R100 ;  /* 0x005be06401007387 */ /* 0x0009e80000100c00 */
[----:B------:R4:W-:Y:S04]  /*d750*/  STL.128 [R1+0x5bd0], R96 ;  /* 0x005bd06001007387 */ /* 0x0009e80000100c00 */
[----:B------:R4:W-:Y:S04]  /*d760*/  STL.128 [R1+0x5bc0], R92 ;  /* 0x005bc05c01007387 */ /* 0x0009e80000100c00 */
[----:B------:R4:W-:Y:S04]  /*d770*/  STL.128 [R1+0x5bb0], R88 ;  /* 0x005bb05801007387 */ /* 0x0009e80000100c00 */
[----:B-1----:R-:W2:Y:S04]  /*d780*/  LDL.128 R16, [R1+0x270] ;  /* 0x0002700001107983 */ /* 0x002ea80000100c00 */
[----:B------:R-:W2:Y:S04]  /*d790*/  LDL.LU.128 R48, [R1+0x5b10] ;  /* 0x005b100001307983 */ /* 0x000ea80000300c00 */
[----:B------:R-:W2:Y:S04]  /*d7a0*/  LDL.LU.128 R24, [R1+0x5ab0] ;  /* 0x005ab00001187983 */ /* 0x000ea80000300c00 */
[----:B------:R-:W2:Y:S04]  /*d7b0*/  LDL.LU.128 R20, [R1+0x5aa0] ;  /* 0x005aa00001147983 */ /* 0x000ea80000300c00 */
[----:B------:R1:W-:Y:S04]  /*d7c0*/  STL.128 [R1+0x5ba0], R84 ;  /* 0x005ba05401007387 */ /* 0x0003e80000100c00 */
[----:B0-----:R-:W2:Y:S04]  /*d7d0*/  LDL.LU.128 R108, [R1+0x5c00] ;  /* 0x005c0000016c7983 */ /* 0x001ea80000300c00 */
[----:B----4-:R-:W4:Y:S04]  /*d7e0*/  LDL.LU.128 R104, [R1+0x5bf0] ;  /* 0x005bf00001687983 */ /* 0x010f280000300c00 */
[----:B------:R-:W4:Y:S04]  /*d7f0*/  LDL.LU.128 R100, [R1+0x5be0] ;  /* 0x005be00001647983 */ /* 0x000f280000300c00 */
[----:B------:R-:W4:Y:S04]  /*d800*/  LDL.LU.128 R96, [R1+0x5bd0] ;  /* 0x005bd00001607983 */ /* 0x000f280000300c00 */
[----:B------:R-:W4:Y:S04]  /*d810*/  LDL.LU.128 R92, [R1+0x5bc0] ;  /* 0x005bc000015c7983 */ /* 0x000f280000300c00 */
[----:B------:R-:W4:Y:S04]  /*d820*/  LDL.LU.128 R88, [R1+0x5bb0] ;  /* 0x005bb00001587983 */ /* 0x000f280000300c00 */
[----:B------:R0:W-:Y:S04]  /*d830*/  STL.128 [R1+0x5b80], R76 ;  /* 0x005b804c01007387 */ /* 0x0001e80000100c00 */
[----:B-1----:R-:W4:Y:S04]  /*d840*/  LDL.LU.128 R84, [R1+0x5ba0] ;  /* 0x005ba00001547983 */ /* 0x002f280000300c00 */
[----:B------:R-:W-:Y:S04]  /*d850*/  STL [R1+0x2a0], R132 ;  /* 0x0002a08401007387 */ /* 0x000fe80000100800 */
[----:B------:R-:W-:Y:S04]  /*d860*/  STL [R1+0x2a4], R133 ;  /* 0x0002a48501007387 */ /* 0x000fe80000100800 */
[----:B0-----:R-:W4:Y:S04]  /*d870*/  LDL.LU.128 R76, [R1+0x5b80] ;  /* 0x005b8000014c7983 */ /* 0x001f280000300c00 */
[----:B------:R-:W-:Y:S04]  /*d880*/  STL [R1+0x2a8], R134 ;  /* 0x0002a88601007387 */ /* 0x000fe80000100800 */
[----:B------:R-:W-:Y:S04]  /*d890*/  STL [R1+0x2ac], R135 ;  /* 0x0002ac8701007387 */ /* 0x000fe80000100800 */
[----:B------:R-:W-:Y:S04]  /*d8a0*/  STL [R1+0x2b0], R136 ;  /* 0x0002b08801007387 */ /* 0x000fe80000100800 */
[----:B------:R-:W-:Y:S04]  /*d8b0*/  STL [R1+0x2b4], R137 ;  /* 0x0002b48901007387 */ /* 0x000fe80000100800 */
[----:B------:R-:W-:Y:S04]  /*d8c0*/  STL [R1+0x2b8], R138 ;  /* 0x0002b88a01007387 */ /* 0x000fe80000100800 */
[----:B------:R0:W-:Y:S04]  /*d8d0*/  STL.128 [R1+0x5fd0], R116 ;  /* 0x005fd07401007387 */ /* 0x0001e80000100c00 */
[----:B------:R-:W-:Y:S04]  /*d8e0*/  STL [R1+0x2bc], R139 ;  /* 0x0002bc8b01007387 */ /* 0x000fe80000100800 */
[----:B---3--:R1:W-:Y:S04]  /*d8f0*/  STL.128 [R1+0x5c10], R112 ;  /* 0x005c107001007387 */ /* 0x0083e80000100c00 */
[----:B--2---:R2:W-:Y:S04]  /*d900*/  STL.128 [R1+0x5b90], R80 ;  /* 0x005b905001007387 */ /* 0x0045e80000100c00 */
[----:B0-----:R-:W3:Y:S04]  /*d910*/  LDL.LU.128 R116, [R1+0x5fd0] ;  /* 0x005fd00001747983 */ /* 0x001ee80000300c00 */
[----:B------:R0:W-:Y:S04]  /*d920*/  STL.128 [R1+0x5b70], R72 ;  /* 0x005b704801007387 */ /* 0x0001e80000100c00 */
[----:B------:R0:W-:Y:S04]  /*d930*/  STL.128 [R1+0x5b60], R68 ;  /* 0x005b604401007387 */ /* 0x0001e80000100c00 */
[----:B------:R0:W-:Y:S04]  /*d940*/  STL.128 [R1+0x5b50], R64 ;  /* 0x005b504001007387 */ /* 0x0001e80000100c00 */
[----:B-1----:R-:W3:Y:S04]  /*d950*/  LDL.LU.128 R112, [R1+0x5c10] ;  /* 0x005c100001707983 */ /* 0x002ee80000300c00 */
[----:B------:R1:W-:Y:S04]  /*d960*/  STL.128 [R1+0x5b40], R60 ;  /* 0x005b403c01007387 */ /* 0x0003e80000100c00 */
[----:B------:R-:W-:Y:S04]  /*d970*/  STL.64 [R1+0x5a60], R4 ;  /* 0x005a600401007387 */ /* 0x000fe80000100a00 */
[----:B--2---:R-:W2:Y:S04]  /*d980*/  LDL.LU.128 R80, [R1+0x5b90] ;  /* 0x005b900001507983 */ /* 0x004ea80000300c00 */
[----:B0-----:R-:W2:Y:S04]  /*d990*/  LDL.LU.128 R72, [R1+0x5b70] ;  /* 0x005b700001487983 */ /* 0x001ea80000300c00 */
[----:B------:R0:W-:Y:S04]  /*d9a0*/  STL.128 [R1+0x5b30], R56 ;  /* 0x005b303801007387 */ /* 0x0001e80000100c00 */
[----:B------:R-:W2:Y:S04]  /*d9b0*/  LDL.LU.128 R68, [R1+0x5b60] ;  /* 0x005b600001447983 */ /* 0x000ea80000300c00 */
[----:B------:R-:W2:Y:S04]  /*d9c0*/  LDL.LU.128 R64, [R1+0x5b50] ;  /* 0x005b500001407983 */ /* 0x000ea80000300c00 */
[----:B------:R0:W-:Y:S04]  /*d9d0*/  STL.128 [R1+0x5b20], R52 ;  /* 0x005b203401007387 */ /* 0x0001e80000100c00 */
[----:B-1----:R-:W2:Y:S04]  /*d9e0*/  LDL.LU.128 R60, [R1+0x5b40] ;  /* 0x005b4000013c7983 */ /* 0x002ea80000300c00 */
[----:B0-----:R-:W2:Y:S04]  /*d9f0*/  LDL.LU.128 R56, [R1+0x5b30] ;  /* 0x005b300001387983 */ /* 0x001ea80000300c00 */
[----:B------:R0:W-:Y:S04]  /*da00*/  STL.128 [R1+0x5b00], R44 ;  /* 0x005b002c01007387 */ /* 0x0001e80000100c00 */
[----:B------:R-:W2:Y:S04]  /*da10*/  LDL.LU.128 R52, [R1+0x5b20] ;  /* 0x005b200001347983 */ /* 0x000ea80000300c00 */
[----:B------:R-:W2:Y:S04]  /*da20*/  LDL.LU.64 R4, [R1+0x5a60] ;  /* 0x005a600001047983 */ /* 0x000ea80000300a00 */
[----:B------:R-:W2:Y:S04]  /*da30*/  LDL R140, [R1+0x2c0] ;  /* 0x0002c000018c7983 */ /* 0x000ea80000100800 */
[----:B0-----:R-:W2:Y:S04]  /*da40*/  LDL.LU.128 R44, [R1+0x5b00] ;  /* 0x005b0000012c7983 */ /* 0x001ea80000300c00 */
[----:B------:R-:W2:Y:S04]  /*da50*/  LDL R141, [R1+0x2c4] ;  /* 0x0002c400018d7983 */ /* 0x000ea80000100800 */
[----:B------:R-:W-:Y:S04]  /*da60*/  STL [R1+0x2c8], R142 ;  /* 0x0002c88e01007387 */ /* 0x000fe80000100800 */
        /* <DEDUP_REMOVED lines=8> */
[----:B------:R-:W-:Y:S04]  /*daf0*/  STL [R1+0x2cc], R128 ;  /* 0x0002cc8001007387 */ /* 0x000fe80000100800 */
[----:B------:R-:W2:Y:S04]  /*db00*/  LDL R129, [R1+0x2d0] ;  /* 0x0002d00001817983 */ /* 0x000ea80000100800 */
[----:B------:R-:W2:Y:S04]  /*db10*/  LDL R130, [R1+0x2d4] ;  /* 0x0002d40001827983 */ /* 0x000ea80000100800 */
[----:B------:R0:W-:Y:S04]  /*db20*/  STL.128 [R1+0x5ad0], R32 ;  /* 0x005ad02001007387 */ /* 0x0001e80000100c00 */
[----:B0-----:R-:W2:Y:S04]  /*db30*/  LDL.LU.128 R32, [R1+0x5ad0] ;  /* 0x005ad00001207983 */ /* 0x001ea80000300c00 */
[----:B------:R0:W-:Y:S04]  /*db40*/  STL.128 [R1+0x5a80], R12 ;  /* 0x005a800c01007387 */ /* 0x0001e80000100c00 */
[----:B0-----:R-:W2:Y:S04]  /*db50*/  LDL.LU.128 R12, [R1+0x5a80] ;  /* 0x005a8000010c7983 */ /* 0x001ea80000300c00 */
[----:B------:R0:W-:Y:S04]  /*db60*/  STL.128 [R1+0x480], R16 ;  /* 0x0004801001007387 */ /* 0x0001e80000100c00 */
[----:B------:R-:W-:Y:S04]  /*db70*/  STL.128 [R1+0x5940], R48 ;  /* 0x0059403001007387 */ /* 0x000fe80000100c00 */
[----:B------:R-:W-:Y:S04]  /*db80*/  STL.128 [R1+0x58e0], R24 ;  /* 0x0058e01801007387 */ /* 0x000fe80000100c00 */
[----:B------:R1:W-:Y:S04]  /*db90*/  STL.128 [R1+0x58d0], R20 ;  /* 0x0058d01401007387 */ /* 0x0003e80000100c00 */
[----:B0-----:R-:W2:Y:S04]  /*dba0*/  LDL.LU.64 R18, [R1+0x5a90] ;  /* 0x005a900001127983 */ /* 0x001ea80000300a00 */
        /* <DEDUP_REMOVED lines=19> */
[----:B------:R0:W-:Y:S04]  /*dce0*/  STL.128 [R1+0x5fe0], R120 ;  /* 0x005fe07801007387 */ /* 0x0001e80000100c00 */
[----:B---3--:R1:W-:Y:S04]  /*dcf0*/  STL.128 [R1+0x5df0], R116 ;  /* 0x005df07401007387 */ /* 0x0083e80000100c00 */
[----:B------:R3:W-:Y:S04]  /*dd00*/  STL.128 [R1+0x5a40], R112 ;  /* 0x005a407001007387 */ /* 0x0007e80000100c00 */
[----:B0-----:R-:W4:Y:S04]  /*dd10*/  LDL.LU.128 R120, [R1+0x5fe0] ;  /* 0x005fe00001787983 */ /* 0x001f280000300c00 */
[----:B-1----:R-:W4:Y:S04]  /*dd20*/  LDL.LU.128 R116, [R1+0x5df0] ;  /* 0x005df00001747983 */ /* 0x002f280000300c00 */
[----:B--2---:R0:W-:Y:S04]  /*dd30*/  STL.128 [R1+0x59c0], R80 ;  /* 0x0059c05001007387 */ /* 0x0041e80000100c00 */
[----:B------:R1:W-:Y:S04]  /*dd40*/  STL.128 [R1+0x59a0], R72 ;  /* 0x0059a04801007387 */ /* 0x0003e80000100c00 */
[----:B---3--:R-:W2:Y:S04]  /*dd50*/  LDL.LU.128 R112, [R1+0x5a40] ;  /* 0x005a400001707983 */ /* 0x008ea80000300c00 */
[----:B------:R3:W-:Y:S04]  /*dd60*/  STL.128 [R1+0x5990], R68 ;  /* 0x0059904401007387 */ /* 0x0007e80000100c00 */
[----:B------:R3:W-:Y:S04]  /*dd70*/  STL.128 [R1+0x5980], R64 ;  /* 0x0059804001007387 */ /* 0x0007e80000100c00 */
[----:B0-----:R-:W2:Y:S04]  /*dd80*/  LDL.LU.128 R80, [R1+0x59c0] ;  /* 0x0059c00001507983 */ /* 0x001ea80000300c00 */
[----:B------:R0:W-:Y:S04]  /*dd90*/  STL.128 [R1+0x5970], R60 ;  /* 0x0059703c01007387 */ /* 0x0001e80000100c00 */
[----:B------:R0:W-:Y:S04]  /*dda0*/  STL.128 [R1+0x5960], R56 ;  /* 0x0059603801007387 */ /* 0x0001e80000100c00 */
[----:B-1----:R-:W2:Y:S04]  /*ddb0*/  LDL.LU.128 R72, [R1+0x59a0] ;  /* 0x0059a00001487983 */ /* 0x002ea80000300c00 */
[----:B------:R1:W-:Y:S04]  /*ddc0*/  STL.128 [R1+0x5950], R52 ;  /* 0x0059503401007387 */ /* 0x0003e80000100c00 */
[----:B------:R-:W-:Y:S04]  /*ddd0*/  STL.64 [R1+0x5890], R4 ;  /* 0x0058900401007387 */ /* 0x000fe80000100a00 */
[----:B---3--:R-:W3:Y:S04]  /*dde0*/  LDL.LU.128 R68, [R1+0x5990] ;  /* 0x0059900001447983 */ /* 0x008ee80000300c00 */
[----:B------:R1:W-:Y:S04]  /*ddf0*/  STL.128 [R1+0x5930], R44 ;  /* 0x0059302c01007387 */ /* 0x0003e80000100c00 */
[----:B------:R-:W3:Y:S04]  /*de00*/  LDL.LU.128 R64, [R1+0x5980] ;  /* 0x0059800001407983 */ /* 0x000ee80000300c00 */
[----:B0-----:R-:W3:Y:S04]  /*de10*/  LDL.LU.128 R60, [R1+0x5970] ;  /* 0x00597000013c7983 */ /* 0x001ee80000300c00 */
[----:B------:R-:W3:Y:S04]  /*de20*/  LDL.LU.128 R56, [R1+0x5960] ;  /* 0x0059600001387983 */ /* 0x000ee80000300c00 */
[----:B-1----:R-:W3:Y:S04]  /*de30*/  LDL.LU.128 R52, [R1+0x5950] ;  /* 0x0059500001347983 */ /* 0x002ee80000300c00 */
[----:B------:R-:W3:Y:S04]  /*de40*/  LDL.LU.128 R44, [R1+0x5930] ;  /* 0x00593000012c7983 */ /* 0x000ee80000300c00 */
[----:B------:R-:W3:Y:S04]  /*de50*/  LDL.LU.64 R4, [R1+0x5890] ;  /* 0x0058900001047983 */ /* 0x000ee80000300a00 */
[----:B------:R0:W-:Y:S04]  /*de60*/  STL.128 [R1+0x5920], R40 ;  /* 0x0059202801007387 */ /* 0x0001e80000100c00 */
[----:B------:R1:W-:Y:S04]  /*de70*/  STL.128 [R1+0x5910], R36 ;  /* 0x0059102401007387 */ /* 0x0003e80000100c00 */
[----:B------:R1:W-:Y:S04]  /*de80*/  STL.128 [R1+0x58f0], R28 ;  /* 0x0058f01c01007387 */ /* 0x0003e80000100c00 */
[----:B------:R1:W-:Y:S04]  /*de90*/  STL.128 [R1+0x58a0], R8 ;  /* 0x0058a00801007387 */ /* 0x0003e80000100c00 */
[----:B0-----:R-:W3:Y:S04]  /*dea0*/  LDL.LU.128 R40, [R1+0x5920] ;  /* 0x0059200001287983 */ /* 0x001ee80000300c00 */
[----:B-1----:R-:W3:Y:S04]  /*deb0*/  LDL.LU.128 R36, [R1+0x5910] ;  /* 0x0059100001247983 */ /* 0x002ee80000300c00 */
[----:B------:R-:W3:Y:S04]  /*dec0*/  LDL.LU.128 R28, [R1+0x58f0] ;  /* 0x0058f000011c7983 */ /* 0x000ee80000300c00 */
[----:B------:R-:W3:Y:S04]  /*ded0*/  LDL.LU.128 R8, [R1+0x58a0] ;  /* 0x0058a00001087983 */ /* 0x000ee80000300c00 */
[----:B------:R0:W-:Y:S04]  /*dee0*/  STL.128 [R1+0x5900], R32 ;  /* 0x0059002001007387 */ /* 0x0001e80000100c00 */
[----:B0-----:R-:W3:Y:S04]  /*def0*/  LDL.LU.128 R32, [R1+0x5900] ;  /* 0x0059000001207983 */ /* 0x001ee80000300c00 */
[----:B------:R0:W-:Y:S04]  /*df00*/  STL.128 [R1+0x58b0], R12 ;  /* 0x0058b00c01007387 */ /* 0x0001e80000100c00 */
[----:B0-----:R-:W3:Y:S04]  /*df10*/  LDL.LU.128 R12, [R1+0x58b0] ;  /* 0x0058b000010c7983 */ /* 0x001ee80000300c00 */
[----:B------:R0:W-:Y:S04]  /*df20*/  STL.64 [R1+0x58c0], R18 ;  /* 0x0058c01201007387 */ /* 0x0001e80000100a00 */
[----:B0-----:R-:W3:Y:S04]  /*df30*/  LDL.LU.64 R18, [R1+0x58c0] ;  /* 0x0058c00001127983 */ /* 0x001ee80000300a00 */
[----:B------:R0:W-:Y:S04]  /*df40*/  STL.128 [R1+0x490], R20 ;  /* 0x0004901401007387 */ /* 0x0001e80000100c00 */
[----:B------:R-:W-:Y:S04]  /*df50*/  STL.128 [R1+0x5780], R48 ;  /* 0x0057803001007387 */ /* 0x000fe80000100c00 */
[----:B------:R1:W-:Y:S04]  /*df60*/  STL.128 [R1+0x5720], R24 ;  /* 0x0057201801007387 */ /* 0x0003e80000100c00 */
[----:B0-----:R-:W3:Y:S04]  /*df70*/  LDL.LU.128 R20, [R1+0x58d0] ;  /* 0x0058d00001147983 */ /* 0x001ee80000300c00 */
[----:B------:R0:W-:Y:S04]  /*df80*/  STL.128 [R1+0x5870], R108 ;  /* 0x0058706c01007387 */ /* 0x0001e80000100c00 */
[----:B----4-:R4:W-:Y:S04]  /*df90*/  STL.128 [R1+0x5860], R104 ;  /* 0x0058606801007387 */ /* 0x0109e80000100c00 */
[----:B------:R4:W-:Y:S04]  /*dfa0*/  STL.128 [R1+0x5850], R100 ;  /* 0x0058506401007387 */ /* 0x0009e80000100c00 */
[----:B------:R4:W-:Y:S04]  /*dfb0*/  STL.128 [R1+0x5840], R96 ;  /* 0x0058406001007387 */ /* 0x0009e80000100c00 */
[----:B------:R4:W-:Y:S04]  /*dfc0*/  STL.128 [R1+0x5830], R92 ;  /* 0x0058305c01007387 */ /* 0x0009e80000100c00 */
[----:B------:R4:W-:Y:S04]  /*dfd0*/  STL.128 [R1+0x5820], R88 ;  /* 0x0058205801007387 */ /* 0x0009e80000100c00 */
[----:B-1----:R-:W3:Y:S04]  /*dfe0*/  LDL.128 R24, [R1+0x290] ;  /* 0x0002900001187983 */ /* 0x002ee80000100c00 */
[----:B------:R-:W3:Y:S04]  /*dff0*/  LDL.LU.128 R48, [R1+0x5780] ;  /* 0x0057800001307983 */ /* 0x000ee80000300c00 */
        /* <DEDUP_REMOVED lines=11> */
[----:B------:R1:W-:Y:S04]  /*e0b0*/  STL.128 [R1+0x5e00], R120 ;  /* 0x005e007801007387 */ /* 0x0003e80000100c00 */
[----:B------:R1:W-:Y:S04]  /*e0c0*/  STL.128 [R1+0x5c20], R116 ;  /* 0x005c207401007387 */ /* 0x0003e80000100c00 */
[----:B--2---:R2:W-:Y:S04]  /*e0d0*/  STL.128 [R1+0x5880], R112 ;  /* 0x0058807001007387 */ /* 0x0045e80000100c00 */
[----:B------:R2:W-:Y:S04]  /*e0e0*/  STL.128 [R1+0x5800], R80 ;  /* 0x0058005001007387 */ /* 0x0005e80000100c00 */
[----:B------:R2:W-:Y:S04]  /*e0f0*/  STL.128 [R1+0x57e0], R72 ;  /* 0x0057e04801007387 */ /* 0x0005e80000100c00 */
[----:B0-----:R-:W4:Y:S04]  /*e100*/  LDL.LU.128 R124, [R1+0x5ff0] ;  /* 0x005ff000017c7983 */ /* 0x001f280000300c00 */
[----:B---3--:R0:W-:Y:S04]  /*e110*/  STL.128 [R1+0x57d0], R68 ;  /* 0x0057d04401007387 */ /* 0x0081e80000100c00 */
[----:B-1----:R-:W3:Y:S04]  /*e120*/  LDL.LU.128 R120, [R1+0x5e00] ;  /* 0x005e000001787983 */ /* 0x002ee80000300c00 */
[----:B------:R1:W-:Y:S04]  /*e130*/  STL.128 [R1+0x57c0], R64 ;  /* 0x0057c04001007387 */ /* 0x0003e80000100c00 */
[----:B------:R1:W-:Y:S04]  /*e140*/  STL.128 [R1+0x57b0], R60 ;  /* 0x0057b03c01007387 */ /* 0x0003e80000100c00 */
[----:B------:R1:W-:Y:S04]  /*e150*/  STL.128 [R1+0x57a0], R56 ;  /* 0x0057a03801007387 */ /* 0x0003e80000100c00 */
[----:B------:R1:W-:Y:S04]  /*e160*/  STL.128 [R1+0x5790], R52 ;  /* 0x0057903401007387 */ /* 0x0003e80000100c00 */
[----:B------:R1:W-:Y:S04]  /*e170*/  STL.128 [R1+0x5770], R44 ;  /* 0x0057702c01007387 */ /* 0x0003e80000100c00 */
[----:B------:R-:W-:Y:S04]  /*e180*/  STL.64 [R1+0x56d8], R4 ;  /* 0x0056d80401007387 */ /* 0x000fe80000100a00 */
[----:B------:R-:W3:Y:S04]  /*e190*/  LDL.LU.128 R116, [R1+0x5c20] ;  /* 0x005c200001747983 */ /* 0x000ee80000300c00 */
[----:B--2---:R-:W2:Y:S04]  /*e1a0*/  LDL.LU.128 R112, [R1+0x5880] ;  /* 0x0058800001707983 */ /* 0x004ea80000300c00 */
[----:B------:R-:W2:Y:S04]  /*e1b0*/  LDL.LU.128 R80, [R1+0x5800] ;  /* 0x0058000001507983 */ /* 0x000ea80000300c00 */
[----:B------:R-:W2:Y:S04]  /*e1c0*/  LDL.LU.128 R72, [R1+0x57e0] ;  /* 0x0057e00001487983 */ /* 0x000ea80000300c00 */
        /* <DEDUP_REMOVED lines=8> */
[----:B------:R-:W2:Y:S04]  /*e250*/  LDL.LU.128 R52, [R1+0x5790] ;  /* 0x0057900001347983 */ /* 0x000ea80000300c00 */
[----:B------:R-:W2:Y:S04]  /*e260*/  LDL.LU.128 R44, [R1+0x5770] ;  /* 0x00577000012c7983 */ /* 0x000ea80000300c00 */
[----:B------:R-:W2:Y:S04]  /*e270*/  LDL.LU.128 R40, [R1+0x5760] ;  /* 0x0057600001287983 */ /* 0x000ea80000300c00 */
[----:B------:R-:W2:Y:S04]  /*e280*/  LDL.LU.128 R36, [R1+0x5750] ;  /* 0x0057500001247983 */ /* 0x000ea80000300c00 */
[----:B------:R-:W2:Y:S04]  /*e290*/  LDL.LU.128 R28, [R1+0x5730] ;  /* 0x00573000011c7983 */ /* 0x000ea80000300c00 */
[----:B------:R0:W-:Y:S04]  /*e2a0*/  STL.128 [R1+0x5740], R32 ;  /* 0x0057402001007387 */ /* 0x0001e80000100c00 */
[----:B------:R-:W2:Y:S04]  /*e2b0*/  LDL.LU.128 R8, [R1+0x56e0] ;  /* 0x0056e00001087983 */ /* 0x000ea80000300c00 */
[----:B------:R-:W2:Y:S04]  /*e2c0*/  LDL.LU.64 R4, [R1+0x56d8] ;  /* 0x0056d80001047983 */ /* 0x000ea80000300a00 */
[----:B0-----:R-:W2:Y:S04]  /*e2d0*/  LDL.LU.128 R32, [R1+0x5740] ;  /* 0x0057400001207983 */ /* 0x001ea80000300c00 */
[----:B------:R0:W-:Y:S04]  /*e2e0*/  STL.128 [R1+0x56f0], R12 ;  /* 0x0056f00c01007387 */ /* 0x0001e80000100c00 */
[----:B0-----:R-:W2:Y:S04]  /*e2f0*/  LDL.LU.128 R12, [R1+0x56f0] ;  /* 0x0056f000010c7983 */ /* 0x001ea80000300c00 */
[----:B------:R0:W-:Y:S04]  /*e300*/  STL.64 [R1+0x5700], R18 ;  /* 0x0057001201007387 */ /* 0x0001e80000100a00 */
[----:B0-----:R-:W2:Y:S04]  /*e310*/  LDL.LU.64 R18, [R1+0x5700] ;  /* 0x0057000001127983 */ /* 0x001ea80000300a00 */
[----:B------:R0:W-:Y:S04]  /*e320*/  STL.128 [R1+0x5710], R20 ;  /* 0x0057101401007387 */ /* 0x0001e80000100c00 */
[----:B0-----:R-:W2:Y:S04]  /*e330*/  LDL.LU.128 R20, [R1+0x5710] ;  /* 0x0057100001147983 */ /* 0x001ea80000300c00 */
[----:B------:R0:W-:Y:S04]  /*e340*/  STL.128 [R1+0x4a0], R24 ;  /* 0x0004a01801007387 */ /* 0x0001e80000100c00 */
[----:B------:R1:W-:Y:S04]  /*e350*/  STL.128 [R1+0x55d0], R48 ;  /* 0x0055d03001007387 */ /* 0x0003e80000100c00 */
[----:B------:R1:W-:Y:S04]  /*e360*/  STL.128 [R1+0x56c0], R108 ;  /* 0x0056c06c01007387 */ /* 0x0003e80000100c00 */
[----:B0-----:R-:W2:Y:S04]  /*e370*/  LDL.LU.128 R24, [R1+0x5720] ;  /* 0x0057200001187983 */ /* 0x001ea80000300c00 */
[----:B----4-:R0:W-:Y:S04]  /*e380*/  STL.128 [R1+0x56b0], R104 ;  /* 0x0056b06801007387 */ /* 0x0101e80000100c00 */
[----:B------:R4:W-:Y:S04]  /*e390*/  STL.128 [R1+0x56a0], R100 ;  /* 0x0056a06401007387 */ /* 0x0009e80000100c00 */
[----:B------:R4:W-:Y:S04]  /*e3a0*/  STL.128 [R1+0x5690], R96 ;  /* 0x0056906001007387 */ /* 0x0009e80000100c00 */
[----:B------:R4:W-:Y:S04]  /*e3b0*/  STL.128 [R1+0x5680], R92 ;  /* 0x0056805c01007387 */ /* 0x0009e80000100c00 */
[----:B------:R4:W-:Y:S04]  /*e3c0*/  STL.128 [R1+0x5670], R88 ;  /* 0x0056705801007387 */ /* 0x0009e80000100c00 */
[----:B-1----:R-:W2:Y:S04]  /*e3d0*/  LDL.128 R48, [R1+0x2a0] ;  /* 0x0002a00001307983 */ /* 0x002ea80000100c00 */
[----:B------:R1:W-:Y:S04]  /*e3e0*/  STL.128 [R1+0x5660], R84 ;  /* 0x0056605401007387 */ /* 0x0003e80000100c00 */
[----:B------:R-:W2:Y:S04]  /*e3f0*/  LDL.LU.128 R108, [R1+0x56c0] ;  /* 0x0056c000016c7983 */ /* 0x000ea80000300c00 */
[----:B0-----:R-:W2:Y:S04]  /*e400*/  LDL.LU.128 R104, [R1+0x56b0] ;  /* 0x0056b00001687983 */ /* 0x001ea80000300c00 */
[----:B----4-:R-:W4:Y:S04]  /*e410*/  LDL.LU.128 R100, [R1+0x56a0] ;  /* 0x0056a00001647983 */ /* 0x010f280000300c00 */
[----:B------:R-:W4:Y:S04]  /*e420*/  LDL.LU.128 R96, [R1+0x5690] ;  /* 0x0056900001607983 */ /* 0x000f280000300c00 */
[----:B------:R-:W4:Y:S04]  /*e430*/  LDL.LU.128 R92, [R1+0x5680] ;  /* 0x00568000015c7983 */ /* 0x000f280000300c00 */
[----:B------:R-:W4:Y:S04]  /*e440*/  LDL.LU.128 R88, [R1+0x5670] ;  /* 0x0056700001587983 */ /* 0x000f280000300c00 */
[----:B------:R0:W-:Y:S04]  /*e450*/  STL.128 [R1+0x5640], R76 ;  /* 0x0056404c01007387 */ /* 0x0001e80000100c00 */
[----:B-1----:R-:W4:Y:S04]  /*e460*/  LDL.LU.128 R84, [R1+0x5660] ;  /* 0x0056600001547983 */ /* 0x002f280000300c00 */
[----:B0-----:R-:W4:Y:S04]  /*e470*/  LDL.LU.128 R76, [R1+0x5640] ;  /* 0x00564000014c7983 */ /* 0x001f280000300c00 */
[----:B------:R0:W-:Y:S04]  /*e480*/  STL [R1+0x5e10], R124 ;  /* 0x005e107c01007387 */ /* 0x0001e80000100800 */
[----:B---3--:R1:W-:Y:S04]  /*e490*/  STL.64 [R1+0x5c30], R120 ;  /* 0x005c307801007387 */ /* 0x0083e80000100a00 */
[----:B0-----:R-:W3:Y:S04]  /*e4a0*/  LDL.LU R124, [R1+0x5e10] ;  /* 0x005e1000017c7983 */ /* 0x001ee80000300800 */
[----:B-1----:R-:W3:Y:S04]  /*e4b0*/  LDL.LU.64 R120, [R1+0x5c30] ;  /* 0x005c300001787983 */ /* 0x002ee80000300a00 */
[----:B------:R0:W-:Y:S04]  /*e4c0*/  STL [R1+0x5a58], R118 ;  /* 0x005a587601007387 */ /* 0x0001e80000100800 */
[----:B------:R1:W-:Y:S04]  /*e4d0*/  STL.64 [R1+0x5a50], R116 ;  /* 0x005a507401007387 */ /* 0x0003e80000100a00 */
[----:B--2---:R2:W-:Y:S04]  /*e4e0*/  STL [R1+0x56d0], R112 ;  /* 0x0056d07001007387 */ /* 0x0045e80000100800 */
[----:B------:R2:W-:Y:S04]  /*e4f0*/  STL.128 [R1+0x5650], R80 ;  /* 0x0056505001007387 */ /* 0x0005e80000100c00 */
[----:B------:R2:W-:Y:S04]  /*e500*/  STL.128 [R1+0x5630], R72 ;  /* 0x0056304801007387 */ /* 0x0005e80000100c00 */
[----:B0-----:R-:W3:Y:S04]  /*e510*/  LDL.LU R118, [R1+0x5a58] ;  /* 0x005a580001767983 */ /* 0x001ee80000300800 */
[----:B-1----:R-:W3:Y:S04]  /*e520*/  LDL.LU.64 R116, [R1+0x5a50] ;  /* 0x005a500001747983 */ /* 0x002ee80000300a00 */
[----:B--2---:R-:W2:Y:S04]  /*e530*/  LDL.LU R112, [R1+0x56d0] ;  /* 0x0056d00001707983 */ /* 0x004ea80000300800 */
        /* <DEDUP_REMOVED lines=9> */
[----:B------:R-:W2:Y:S04]  /*e5d0*/  LDL.LU.128 R80, [R1+0x5650] ;  /* 0x0056500001507983 */ /* 0x000ea80000300c00 */
[----:B------:R-:W-:Y:S04]  /*e5e0*/  STL.128 [R1+0x5530], R8 ;  /* 0x0055300801007387 */ /* 0x000fe80000100c00 */
[----:B------:R-:W-:Y:S04]  /*e5f0*/  STL.64 [R1+0x5528], R4 ;  /* 0x0055280401007387 */ /* 0x000fe80000100a00 */
[----:B------:R-:W2:Y:S04]  /*e600*/  LDL.LU.128 R72, [R1+0x5630] ;  /* 0x0056300001487983 */ /* 0x000ea80000300c00 */
        /* <DEDUP_REMOVED lines=8> */
[----:B------:R0:W-:Y:S04]  /*e690*/  STL.128 [R1+0x5540], R12 ;  /* 0x0055400c01007387 */ /* 0x0001e80000100c00 */
[----:B------:R-:W2:Y:S04]  /*e6a0*/  LDL.LU.128 R36, [R1+0x55a0] ;  /* 0x0055a00001247983 */ /* 0x000ea80000300c00 */
[----:B------:R-:W2:Y:S04]  /*e6b0*/  LDL.LU.128 R32, [R1+0x5590] ;  /* 0x0055900001207983 */ /* 0x000ea80000300c00 */
[----:B------:R-:W2:Y:S04]  /*e6c0*/  LDL.LU.128 R28, [R1+0x5580] ;  /* 0x00558000011c7983 */ /* 0x000ea80000300c00 */
[----:B0-----:R-:W2:Y:S04]  /*e6d0*/  LDL.LU.128 R12, [R1+0x5540] ;  /* 0x00554000010c7983 */ /* 0x001ea80000300c00 */
[----:B------:R0:W-:Y:S04]  /*e6e0*/  STL.64 [R1+0x5550], R18 ;  /* 0x0055501201007387 */ /* 0x0001e80000100a00 */
[----:B------:R-:W2:Y:S04]  /*e6f0*/  LDL.LU.128 R8, [R1+0x5530] ;  /* 0x0055300001087983 */ /* 0x000ea80000300c00 */
[----:B------:R-:W2:Y:S04]  /*e700*/  LDL.LU.64 R4, [R1+0x5528] ;  /* 0x0055280001047983 */ /* 0x000ea80000300a00 */
[----:B0-----:R-:W2:Y:S04]  /*e710*/  LDL.LU.64 R18, [R1+0x5550] ;  /* 0x0055500001127983 */ /* 0x001ea80000300a00 */
[----:B------:R0:W-:Y:S04]  /*e720*/  STL.128 [R1+0x5560], R20 ;  /* 0x0055601401007387 */ /* 0x0001e80000100c00 */
[----:B0-----:R-:W2:Y:S04]  /*e730*/  LDL.LU.128 R20, [R1+0x5560] ;  /* 0x0055600001147983 */ /* 0x001ea80000300c00 */
[----:B------:R0:W-:Y:S04]  /*e740*/  STL.128 [R1+0x5570], R24 ;  /* 0x0055701801007387 */ /* 0x0001e80000100c00 */
[----:B0-----:R-:W2:Y:S01]  /*e750*/  LDL.LU.128 R24, [R1+0x5570] ;  /* 0x0055700001187983 */ /* 0x001ea20000300c00 */
[----:B------:R-:W-:-:S03]  /*e760*/  IMAD.MOV.U32 R227, RZ, RZ, R50 ;  /* 0x000000ffffe37224 */ /* 0x000fc600078e0032 */
[----:B------:R0:W-:Y:S01]  /*e770*/  STL.64 [R1+0x4b0], R48 ;  /* 0x0004b03001007387 */ /* 0x0001e20000100a00 */
[----:B------:R-:W-:-:S03]  /*e780*/  IMAD.MOV.U32 R226, RZ, RZ, R51 ;  /* 0x000000ffffe27224 */ /* 0x000fc600078e0033 */
[----:B------:R-:W-:Y:S04]  /*e790*/  STL.64 [R1+0x5520], R108 ;  /* 0x0055206c01007387 */ /* 0x000fe80000100a00 */
[----:B------:R-:W-:Y:S04]  /*e7a0*/  STL.128 [R1+0x5510], R104 ;  /* 0x0055106801007387 */ /* 0x000fe80000100c00 */
[----:B0-----:R-:W2:Y:S04]  /*e7b0*/  LDL.LU.128 R48, [R1+0x55d0] ;  /* 0x0055d00001307983 */ /* 0x001ea80000300c00 */
[----:B----4-:R-:W-:Y:S04]  /*e7c0*/  STL.128 [R1+0x5500], R100 ;  /* 0x0055006401007387 */ /* 0x010fe80000100c00 */
[----:B------:R-:W-:Y:S04]  /*e7d0*/  STL.128 [R1+0x54f0], R96 ;  /* 0x0054f06001007387 */ /* 0x000fe80000100c00 */
[----:B------:R-:W-:Y:S04]  /*e7e0*/  STL.128 [R1+0x54e0], R92 ;  /* 0x0054e05c01007387 */ /* 0x000fe80000100c00 */
[----:B------:R-:W-:Y:S04]  /*e7f0*/  STL.128 [R1+0x54d0], R88 ;  /* 0x0054d05801007387 */ /* 0x000fe80000100c00 */
[----:B------:R0:W-:Y:S04]  /*e800*/  STL.128 [R1+0x54c0], R84 ;  /* 0x0054c05401007387 */ /* 0x0001e80000100c00 */
[----:B------:R-:W-:Y:S04]  /*e810*/  STL [R1+0x2c0], R140 ;  /* 0x0002c08c01007387 */ /* 0x000fe80000100800 */
[----:B------:R-:W-:Y:S04]  /*e820*/  STL [R1+0x2c4], R141 ;  /* 0x0002c48d01007387 */ /* 0x000fe80000100800 */
[----:B------:R1:W-:Y:S04]  /*e830*/  STL.128 [R1+0x54a0], R76 ;  /* 0x0054a04c01007387 */ /* 0x0003e80000100c00 */
[----:B0-----:R-:W4:Y:S04]  /*e840*/  LDL.LU.128 R84, [R1+0x54c0] ;  /* 0x0054c00001547983 */ /* 0x001f280000300c00 */
[----:B------:R-:W4:Y:S04]  /*e850*/  LDL.LU.128 R88, [R1+0x54d0] ;  /* 0x0054d00001587983 */ /* 0x000f280000300c00 */
[----:B------:R-:W-:Y:S04]  /*e860*/  STL [R1+0x2d0], R129 ;  /* 0x0002d08101007387 */ /* 0x000fe80000100800 */
[----:B-1----:R-:W4:Y:S04]  /*e870*/  LDL.LU.128 R76, [R1+0x54a0] ;  /* 0x0054a000014c7983 */ /* 0x002f280000300c00 */
[----:B------:R-:W-:Y:S04]  /*e880*/  STL [R1+0x2d4], R130 ;  /* 0x0002d48201007387 */ /* 0x000fe80000100800 */
[----:B------:R-:W-:Y:S04]  /*e890*/  STL [R1+0x2d8], R125 ;  /* 0x0002d87d01007387 */ /* 0x000fe80000100800 */
[----:B------:R-:W-:Y:S04]  /*e8a0*/  STL [R1+0x2dc], R126 ;  /* 0x0002dc7e01007387 */ /* 0x000fe80000100800 */
[----:B------:R-:W-:Y:S04]  /*e8b0*/  STL [R1+0x2e0], R127 ;  /* 0x0002e07f01007387 */ /* 0x000fe80000100800 */
[----:B------:R-:W-:Y:S04]  /*e8c0*/  STL [R1+0x2e4], R122 ;  /* 0x0002e47a01007387 */ /* 0x000fe80000100800 */
[----:B------:R-:W-:Y:S04]  /*e8d0*/  STL [R1+0x2e8], R123 ;  /* 0x0002e87b01007387 */ /* 0x000fe80000100800 */
[----:B---3--:R-:W-:Y:S04]  /*e8e0*/  STL [R1+0x2ec], R124 ;  /* 0x0002ec7c01007387 */ /* 0x008fe80000100800 */
[----:B------:R-:W3:Y:S04]  /*e8f0*/  LDL.LU.128 R92, [R1+0x54e0] ;  /* 0x0054e000015c7983 */ /* 0x000ee80000300c00 */
        /* <DEDUP_REMOVED lines=8> */
[----:B------:R-:W2:Y:S04]  /*e980*/  LDL.LU.128 R96, [R1+0x54f0] ;  /* 0x0054f00001607983 */ /* 0x000ea80000300c00 */
[----:B------:R-:W-:Y:S04]  /*e990*/  STL [R1+0x300], R117 ;  /* 0x0003007501007387 */ /* 0x000fe80000100800 */
[----:B------:R-:W-:Y:S04]  /*e9a0*/  STL [R1+0x304], R118 ;  /* 0x0003047601007387 */ /* 0x000fe80000100800 */
[----:B------:R0:W-:Y:S04]  /*e9b0*/  STL.128 [R1+0x54b0], R80 ;  /* 0x0054b05001007387 */ /* 0x0001e80000100c00 */
[----:B------:R-:W-:Y:S04]  /*e9c0*/  STL [R1+0x308], R113 ;  /* 0x0003087101007387 */ /* 0x000fe80000100800 */
[----:B------:R-:W-:Y:S04]  /*e9d0*/  STL [R1+0x30c], R114 ;  /* 0x00030c7201007387 */ /* 0x000fe80000100800 */
[----:B------:R1:W-:Y:S04]  /*e9e0*/  STL.128 [R1+0x5490], R72 ;  /* 0x0054904801007387 */ /* 0x0003e80000100c00 */
[----:B0-----:R-:W3:Y:S04]  /*e9f0*/  LDL.LU.128 R80, [R1+0x54b0] ;  /* 0x0054b00001507983 */ /* 0x001ee80000300c00 */
[----:B------:R-:W2:Y:S04]  /*ea00*/  LDL.LU.128 R104, [R1+0x5510] ;  /* 0x0055100001687983 */ /* 0x000ea80000300c00 */
[----:B------:R-:W2:Y:S04]  /*ea10*/  LDL.LU.128 R100, [R1+0x5500] ;  /* 0x0055000001647983 */ /* 0x000ea80000300c00 */
[----:B-1----:R-:W2:Y:S04]  /*ea20*/  LDL.LU.128 R72, [R1+0x5490] ;  /* 0x0054900001487983 */ /* 0x002ea80000300c00 */
[----:B------:R-:W2:Y:S04]  /*ea30*/  LDL.LU.64 R108, [R1+0x5520] ;  /* 0x00552000016c7983 */ /* 0x000ea80000300a00 */
[----:B----4-:R0:W-:Y:S04]  /*ea40*/  STL.128 [R1+0x5300], R76 ;  /* 0x0053004c01007387 */ /* 0x0101e80000100c00 */
[----:B0-----:R-:W4:Y:S04]  /*ea50*/  LDL.LU.128 R76, [R1+0x5300] ;  /* 0x00530000014c7983 */ /* 0x001f280000300c00 */
[----:B------:R0:W-:Y:S04]  /*ea60*/  STL.128 [R1+0x5480], R68 ;  /* 0x0054804401007387 */ /* 0x0001e80000100c00 */
[----:B------:R1:W-:Y:S04]  /*ea70*/  STL.128 [R1+0x5470], R64 ;  /* 0x0054704001007387 */ /* 0x0003e80000100c00 */
[----:B------:R1:W-:Y:S04]  /*ea80*/  STL.128 [R1+0x5460], R60 ;  /* 0x0054603c01007387 */ /* 0x0003e80000100c00 */
[----:B------:R-:W-:Y:S04]  /*ea90*/  STL.128 [R1+0x5450], R56 ;  /* 0x0054503801007387 */ /* 0x000fe80000100c00 */
[----:B------:R1:W-:Y:S04]  /*eaa0*/  STL.128 [R1+0x5440], R52 ;  /* 0x0054403401007387 */ /* 0x0003e80000100c00 */
[----:B0-----:R-:W4:Y:S04]  /*eab0*/  LDL.LU.128 R68, [R1+0x5480] ;  /* 0x0054800001447983 */ /* 0x001f280000300c00 */
[----:B-1----:R-:W4:Y:S04]  /*eac0*/  LDL.LU.128 R64, [R1+0x5470] ;  /* 0x0054700001407983 */ /* 0x002f280000300c00 */
[----:B------:R-:W4:Y:S04]  /*ead0*/  LDL.LU.128 R60, [R1+0x5460] ;  /* 0x00546000013c7983 */ /* 0x000f280000300c00 */
[----:B------:R-:W4:Y:S04]  /*eae0*/  LDL.128 R52, [R1+0x2b0] ;  /* 0x0002b00001347983 */ /* 0x000f280000100c00 */
[----:B------:R-:W4:Y:S04]  /*eaf0*/  LDL.LU.128 R56, [R1+0x5450] ;  /* 0x0054500001387983 */ /* 0x000f280000300c00 */
[----:B---3--:R0:W-:Y:S04]  /*eb00*/  STL.128 [R1+0x5310], R80 ;  /* 0x0053105001007387 */ /* 0x0081e80000100c00 */
[----:B--2---:R1:W-:Y:S04]  /*eb10*/  STL.128 [R1+0x52f0], R72 ;  /* 0x0052f04801007387 */ /* 0x0043e80000100c00 */
[----:B0-----:R-:W2:Y:S04]  /*eb20*/  LDL.LU.128 R80, [R1+0x5310] ;  /* 0x0053100001507983 */ /* 0x001ea80000300c00 */
[----:B-1----:R-:W3:Y:S04]  /*eb30*/  LDL.LU.128 R72, [R1+0x52f0] ;  /* 0x0052f00001487983 */ /* 0x002ee80000300c00 */
[----:B----4-:R0:W-:Y:S04]  /*eb40*/  STL.128 [R1+0x5170], R76 ;  /* 0x0051704c01007387 */ /* 0x0101e80000100c00 */
[----:B0-----:R-:W4:Y:S04]  /*eb50*/  LDL.LU.128 R76, [R1+0x5170] ;  /* 0x00517000014c7983 */ /* 0x001f280000300c00 */
[----:B------:R0:W-:Y:S04]  /*eb60*/  STL.128 [R1+0x5430], R48 ;  /* 0x0054303001007387 */ /* 0x0001e80000100c00 */
[----:B------:R1:W-:Y:S04]  /*eb70*/  STL.128 [R1+0x5420], R44 ;  /* 0x0054202c01007387 */ /* 0x0003e80000100c00 */
[----:B------:R1:W-:Y:S04]  /*eb80*/  STL.128 [R1+0x5410], R40 ;  /* 0x0054102801007387 */ /* 0x0003e80000100c00 */
[----:B------:R1:W-:Y:S04]  /*eb90*/  STL.128 [R1+0x5400], R36 ;  /* 0x0054002401007387 */ /* 0x0003e80000100c00 */
[----:B------:R1:W-:Y:S01]  /*eba0*/  STL.128 [R1+0x53f0], R32 ;  /* 0x0053f02001007387 */ /* 0x0003e20000100c00 */
[----:B------:R-:W-:-:S02]  /*ebb0*/  IMAD.MOV.U32 R225, RZ, RZ, R52 ;  /* 0x000000ffffe17224 */ /* 0x000fc400078e0034 */
[----:B------:R-:W-:Y:S01]  /*ebc0*/  IMAD.MOV.U32 R224, RZ, RZ, R53 ;  /* 0x000000ffffe07224 */ /* 0x000fe200078e0035 */
[----:B------:R1:W-:Y:S01]  /*ebd0*/  STL.128 [R1+0x53e0], R28 ;  /* 0x0053e01c01007387 */ /* 0x0003e20000100c00 */
[----:B------:R-:W-:Y:S02]  /*ebe0*/  IMAD.MOV.U32 R223, RZ, RZ, R54 ;  /* 0x000000ffffdf7224 */ /* 0x000fe400078e0036 */
[----:B------:R-:W-:Y:S01]  /*ebf0*/  IMAD.MOV.U32 R222, RZ, RZ, R55 ;  /* 0x000000ffffde7224 */ /* 0x000fe200078e0037 */
[----:B------:R1:W-:Y:S04]  /*ec00*/  STL.128 [R1+0x53d0], R24 ;  /* 0x0053d01801007387 */ /* 0x0003e80000100c00 */
[----:B------:R1:W-:Y:S04]  /*ec10*/  STL.128 [R1+0x53c0], R20 ;  /* 0x0053c01401007387 */ /* 0x0003e80000100c00 */
[----:B------:R1:W-:Y:S04]  /*ec20*/  STL.64 [R1+0x53b0], R18 ;  /* 0x0053b01201007387 */ /* 0x0003e80000100a00 */
[----:B------:R2:W-:Y:S04]  /*ec30*/  STL.128 [R1+0x53a0], R12 ;  /* 0x0053a00c01007387 */ /* 0x0005e80000100c00 */
[----:B------:R2:W-:Y:S04]  /*ec40*/  STL.128 [R1+0x5390], R8 ;  /* 0x0053900801007387 */ /* 0x0005e80000100c00 */
[----:B------:R2:W-:Y:S04]  /*ec50*/  STL.64 [R1+0x5380], R4 ;  /* 0x0053800401007387 */ /* 0x0005e80000100a00 */
[----:B------:R-:W-:Y:S04]  /*ec60*/  STL.128 [R1+0x52e0], R68 ;  /* 0x0052e04401007387 */ /* 0x000fe80000100c00 */
[----:B------:R-:W-:Y:S04]  /*ec70*/  STL.128 [R1+0x52d0], R64 ;  /* 0x0052d04001007387 */ /* 0x000fe80000100c00 */
[----:B------:R-:W-:Y:S04]  /*ec80*/  STL.128 [R1+0x52c0], R60 ;  /* 0x0052c03c01007387 */ /* 0x000fe80000100c00 */
[----:B------:R3:W-:Y:S04]  /*ec90*/  STL.128 [R1+0x52b0], R56 ;  /* 0x0052b03801007387 */ /* 0x0007e80000100c00 */
[----:B------:R-:W4:Y:S04]  /*eca0*/  LDL.LU.128 R52, [R1+0x5440] ;  /* 0x0054400001347983 */ /* 0x000f280000300c00 */
[----:B0-----:R-:W4:Y:S04]  /*ecb0*/  LDL.LU.128 R48, [R1+0x5430] ;  /* 0x0054300001307983 */ /* 0x001f280000300c00 */
[----:B-1----:R-:W4:Y:S04]  /*ecc0*/  LDL.LU.128 R44, [R1+0x5420] ;  /* 0x00542000012c7983 */ /* 0x002f280000300c00 */
[----:B------:R-:W4:Y:S04]  /*ecd0*/  LDL.LU.128 R40, [R1+0x5410] ;  /* 0x0054100001287983 */ /* 0x000f280000300c00 */
[----:B------:R-:W4:Y:S04]  /*ece0*/  LDL.LU.128 R36, [R1+0x5400] ;  /* 0x0054000001247983 */ /* 0x000f280000300c00 */
[----:B------:R-:W4:Y:S04]  /*ecf0*/  LDL.LU.128 R32, [R1+0x53f0] ;  /* 0x0053f00001207983 */ /* 0x000f280000300c00 */
[----:B------:R-:W4:Y:S04]  /*ed00*/  LDL.LU.128 R28, [R1+0x53e0] ;  /* 0x0053e000011c7983 */ /* 0x000f280000300c00 */
[----:B------:R-:W4:Y:S04]  /*ed10*/  LDL.LU.128 R24, [R1+0x53d0] ;  /* 0x0053d00001187983 */ /* 0x000f280000300c00 */
[----:B------:R-:W4:Y:S04]  /*ed20*/  LDL.LU.128 R20, [R1+0x53c0] ;  /* 0x0053c00001147983 */ /* 0x000f280000300c00 */
[----:B------:R-:W4:Y:S04]  /*ed30*/  LDL.LU.64 R18, [R1+0x53b0] ;  /* 0x0053b00001127983 */ /* 0x000f280000300a00 */
[----:B--2---:R-:W2:Y:S04]  /*ed40*/  LDL.LU.128 R12, [R1+0x53a0] ;  /* 0x0053a000010c7983 */ /* 0x004ea80000300c00 */
[----:B------:R-:W2:Y:S04]  /*ed50*/  LDL.LU.128 R8, [R1+0x5390] ;  /* 0x0053900001087983 */ /* 0x000ea80000300c00 */
[----:B------:R-:W2:Y:S04]  /*ed60*/  LDL.LU.64 R4, [R1+0x5380] ;  /* 0x0053800001047983 */ /* 0x000ea80000300a00 */
[----:B------:R0:W-:Y:S04]  /*ed70*/  STL.128 [R1+0x5320], R84 ;  /* 0x0053205401007387 */ /* 0x0001e80000100c00 */
[----:B---3--:R-:W3:Y:S04]  /*ed80*/  LDL.128 R56, [R1+0x2c0] ;  /* 0x0002c00001387983 */ /* 0x008ee80000100c00 */
[----:B------:R-:W3:Y:S04]  /*ed90*/  LDL.LU.128 R68, [R1+0x52e0] ;  /* 0x0052e00001447983 */ /* 0x000ee80000300c00 */
[----:B------:R-:W3:Y:S04]  /*eda0*/  LDL.LU.128 R64, [R1+0x52d0] ;  /* 0x0052d00001407983 */ /* 0x000ee80000300c00 */
[----:B------:R-:W3:Y:S04]  /*edb0*/  LDL.LU.128 R60, [R1+0x52c0] ;  /* 0x0052c000013c7983 */ /* 0x000ee80000300c00 */
[----:B0-----:R-:W3:Y:S04]  /*edc0*/  LDL.LU.128 R84, [R1+0x5320] ;  /* 0x0053200001547983 */ /* 0x001ee80000300c00 */
[----:B------:R0:W-:Y:S04]  /*edd0*/  STL.128 [R1+0x5160], R72 ;  /* 0x0051604801007387 */ /* 0x0001e80000100c00 */
[----:B------:R1:W-:Y:S04]  /*ede0*/  STL.128 [R1+0x5180], R80 ;  /* 0x0051805001007387 */ /* 0x0003e80000100c00 */
[----:B0-----:R-:W3:Y:S04]  /*edf0*/  LDL.LU.128 R72, [R1+0x5160] ;  /* 0x0051600001487983 */ /* 0x001ee80000300c00 */
[----:B-1----:R-:W3:Y:S04]  /*ee00*/  LDL.LU.128 R80, [R1+0x5180] ;  /* 0x0051800001507983 */ /* 0x002ee80000300c00 */
[----:B----4-:R0:W-:Y:S04]  /*ee10*/  STL.128 [R1+0x4ff0], R76 ;  /* 0x004ff04c01007387 */ /* 0x0101e80000100c00 */
[----:B0-----:R-:W4:Y:S04]  /*ee20*/  LDL.LU.128 R76, [R1+0x4ff0] ;  /* 0x004ff000014c7983 */ /* 0x001f280000300c00 */
[----:B------:R0:W-:Y:S04]  /*ee30*/  STL.128 [R1+0x5330], R88 ;  /* 0x0053305801007387 */ /* 0x0001e80000100c00 */
[----:B0-----:R-:W4:Y:S04]  /*ee40*/  LDL.LU.128 R88, [R1+0x5330] ;  /* 0x0053300001587983 */ /* 0x001f280000300c00 */
        /* <DEDUP_REMOVED lines=9> */
[----:B------:R1:W-:Y:S04]  /*eee0*/  STL.64 [R1+0x5210], R18 ;  /* 0x0052101201007387 */ /* 0x0003e80000100a00 */
[----:B--2---:R2:W-:Y:S04]  /*eef0*/  STL.128 [R1+0x5200], R12 ;  /* 0x0052000c01007387 */ /* 0x0045e80000100c00 */
[----:B------:R2:W-:Y:S04]  /*ef00*/  STL.128 [R1+0x51f0], R8 ;  /* 0x0051f00801007387 */ /* 0x0005e80000100c00 */
[----:B------:R2:W-:Y:S04]  /*ef10*/  STL.64 [R1+0x51e0], R4 ;  /* 0x0051e00401007387 */ /* 0x0005e80000100a00 */
[----:B0-----:R-:W4:Y:S01]  /*ef20*/  LDL.LU.128 R52, [R1+0x52a0] ;  /* 0x0052a00001347983 */ /* 0x001f220000300c00 */
[----:B---3--:R-:W-:-:S03]  /*ef30*/  IMAD.MOV.U32 R221, RZ, RZ, R56 ;  /* 0x000000ffffdd7224 */ /* 0x008fc600078e0038 */
[----:B-1----:R-:W3:Y:S01]  /*ef40*/  LDL.LU.128 R48, [R1+0x5290] ;  /* 0x0052900001307983 */ /* 0x002ee20000300c00 */
[----:B------:R-:W-:Y:S02]  /*ef50*/  IMAD.MOV.U32 R220, RZ, RZ, R57 ;  /* 0x000000ffffdc7224 */ /* 0x000fe400078e0039 */
[----:B------:R-:W-:Y:S01]  /*ef60*/  IMAD.MOV.U32 R219, RZ, RZ, R58 ;  /* 0x000000ffffdb7224 */ /* 0x000fe200078e003a */
[----:B------:R-:W-:Y:S01]  /*ef70*/  STL.128 [R1+0x5150], R68 ;  /* 0x0051504401007387 */ /* 0x000fe20000100c00 */
[----:B------:R-:W-:-:S03]  /*ef80*/  IMAD.MOV.U32 R218, RZ, RZ, R59 ;  /* 0x000000ffffda7224 */ /* 0x000fc600078e003b */
[----:B------:R-:W-:Y:S04]  /*ef90*/  STL.128 [R1+0x5140], R64 ;  /* 0x0051404001007387 */ /* 0x000fe80000100c00 */
[----:B------:R0:W-:Y:S04]  /*efa0*/  STL.128 [R1+0x5130], R60 ;  /* 0x0051303c01007387 */ /* 0x0001e80000100c00 */
[----:B------:R-:W3:Y:S04]  /*efb0*/  LDL.LU.128 R56, [R1+0x52b0] ;  /* 0x0052b00001387983 */ /* 0x000ee80000300c00 */
[----:B------:R-:W3:Y:S04]  /*efc0*/  LDL.LU.128 R44, [R1+0x5280] ;  /* 0x00528000012c7983 */ /* 0x000ee80000300c00 */
[----:B------:R-:W3:Y:S04]  /*efd0*/  LDL.LU.128 R40, [R1+0x5270] ;  /* 0x0052700001287983 */ /* 0x000ee80000300c00 */
[----:B------:R-:W3:Y:S04]  /*efe0*/  LDL.LU.128 R36, [R1+0x5260] ;  /* 0x0052600001247983 */ /* 0x000ee80000300c00 */
[----:B------:R-:W3:Y:S04]  /*eff0*/  LDL.LU.128 R32, [R1+0x5250] ;  /* 0x0052500001207983 */ /* 0x000ee80000300c00 */
[----:B------:R-:W3:Y:S04]  /*f000*/  LDL.LU.128 R28, [R1+0x5240] ;  /* 0x00524000011c7983 */ /* 0x000ee80000300c00 */
[----:B------:R-:W3:Y:S04]  /*f010*/  LDL.LU.128 R24, [R1+0x5230] ;  /* 0x0052300001187983 */ /* 0x000ee80000300c00 */
[----:B------:R-:W3:Y:S04]  /*f020*/  LDL.LU.128 R20, [R1+0x5220] ;  /* 0x0052200001147983 */ /* 0x000ee80000300c00 */
[----:B------:R-:W3:Y:S04]  /*f030*/  LDL.LU.64 R18, [R1+0x5210] ;  /* 0x0052100001127983 */ /* 0x000ee80000300a00 */
[----:B--2---:R-:W2:Y:S04]  /*f040*/  LDL.LU.128 R12, [R1+0x5200] ;  /* 0x00520000010c7983 */ /* 0x004ea80000300c00 */
[----:B------:R-:W2:Y:S04]  /*f050*/  LDL.LU.128 R8, [R1+0x51f0] ;  /* 0x0051f00001087983 */ /* 0x000ea80000300c00 */
[----:B------:R-:W2:Y:S04]  /*f060*/  LDL.LU.64 R4, [R1+0x51e0] ;  /* 0x0051e00001047983 */ /* 0x000ea80000300a00 */
[----:B------:R1:W-:Y:S04]  /*f070*/  STL.128 [R1+0x5190], R84 ;  /* 0x0051905401007387 */ /* 0x0003e80000100c00 */
[----:B0-----:R-:W2:Y:S04]  /*f080*/  LDL.128 R60, [R1+0x2d0] ;  /* 0x0002d000013c7983 */ /* 0x001ea80000100c00 */
[----:B------:R-:W2:Y:S04]  /*f090*/  LDL.LU.128 R68, [R1+0x5150] ;  /* 0x0051500001447983 */ /* 0x000ea80000300c00 */
[----:B------:R-:W2:Y:S04]  /*f0a0*/  LDL.LU.128 R64, [R1+0x5140] ;  /* 0x0051400001407983 */ /* 0x000ea80000300c00 */
[----:B-1----:R-:W2:Y:S04]  /*f0b0*/  LDL.LU.128 R84, [R1+0x5190] ;  /* 0x0051900001547983 */ /* 0x002ea80000300c00 */
[----:B------:R0:W-:Y:S04]  /*f0c0*/  STL.128 [R1+0x4fe0], R72 ;  /* 0x004fe04801007387 */ /* 0x0001e80000100c00 */
[----:B------:R1:W-:Y:S04]  /*f0d0*/  STL.128 [R1+0x5000], R80 ;  /* 0x0050005001007387 */ /* 0x0003e80000100c00 */
[----:B0-----:R-:W2:Y:S04]  /*f0e0*/  LDL.LU.128 R72, [R1+0x4fe0] ;  /* 0x004fe00001487983 */ /* 0x001ea80000300c00 */
[----:B-1----:R-:W2:Y:S04]  /*f0f0*/  LDL.LU.128 R80, [R1+0x5000] ;  /* 0x0050000001507983 */ /* 0x002ea80000300c00 */
[----:B----4-:R0:W-:Y:S04]  /*f100*/  STL.128 [R1+0x4e80], R76 ;  /* 0x004e804c01007387 */ /* 0x0101e80000100c00 */
[----:B0-----:R-:W4:Y:S04]  /*f110*/  LDL.LU.128 R76, [R1+0x4e80] ;  /* 0x004e8000014c7983 */ /* 0x001f280000300c00 */
[----:B------:R0:W-:Y:S04]  /*f120*/  STL.128 [R1+0x51a0], R88 ;  /* 0x0051a05801007387 */ /* 0x0001e80000100c00 */
[----:B0-----:R-:W4:Y:S04]  /*f130*/  LDL.LU.128 R88, [R1+0x51a0] ;  /* 0x0051a00001587983 */ /* 0x001f280000300c00 */
[----:B------:R0:W-:Y:S04]  /*f140*/  STL.128 [R1+0x5110], R52 ;  /* 0x0051103401007387 */ /* 0x0001e80000100c00 */
[----:B---3--:R-:W-:Y:S04]  /*f150*/  STL.128 [R1+0x5100], R48 ;  /* 0x0051003001007387 */ /* 0x008fe80000100c00 */
[----:B0-----:R-:W3:Y:S04]  /*f160*/  LDL.LU.128 R52, [R1+0x5110] ;  /* 0x0051100001347983 */ /* 0x001ee80000300c00 */
        /* <DEDUP_REMOVED lines=12> */
[----:B0-----:R-:W3:Y:S01]  /*f230*/  LDL.LU.128 R56, [R1+0x5120] ;  /* 0x0051200001387983 */ /* 0x001ee20000300c00 */
[----:B------:R-:W-:-:S03]  /*f240*/  IMAD.MOV.U32 R217, RZ, RZ, R60 ;  /* 0x000000ffffd97224 */ /* 0x000fc600078e003c */
[----:B------:R-:W3:Y:S01]  /*f250*/  LDL.LU.128 R48, [R1+0x5100] ;  /* 0x0051000001307983 */ /* 0x000ee20000300c00 */
[----:B------:R-:W-:Y:S02]  /*f260*/  IMAD.MOV.U32 R216, RZ, RZ, R61 ;  /* 0x000000ffffd87224 */ /* 0x000fe400078e003d */
[----:B------:R-:W-:Y:S01]  /*f270*/  IMAD.MOV.U32 R195, RZ, RZ, R62 ;  /* 0x000000ffffc37224 */ /* 0x000fe200078e003e */
[----:B------:R-:W-:Y:S01]  /*f280*/  STL.128 [R1+0x4fd0], R68 ;  /* 0x004fd04401007387 */ /* 0x000fe20000100c00 */
[----:B------:R-:W-:-:S03]  /*f290*/  IMAD.MOV.U32 R194, RZ, RZ, R63 ;  /* 0x000000ffffc27224 */ /* 0x000fc600078e003f */
[----:B------:R0:W-:Y:S04]  /*f2a0*/  STL.128 [R1+0x4fc0], R64 ;  /* 0x004fc04001007387 */ /* 0x0001e80000100c00 */
[----:B------:R-:W3:Y:S04]  /*f2b0*/  LDL.LU.128 R60, [R1+0x5130] ;  /* 0x00513000013c7983 */ /* 0x000ee80000300c00 */
[----:B-1----:R-:W3:Y:S04]  /*f2c0*/  LDL.LU.128 R44, [R1+0x50f0] ;  /* 0x0050f000012c7983 */ /* 0x002ee80000300c00 */
        /* <DEDUP_REMOVED lines=13> */
[----:B------:R0:W-:Y:S04]  /*f3a0*/  STL.128 [R1+0x4e70], R72 ;  /* 0x004e704801007387 */ /* 0x0001e80000100c00 */
[----:B-1----:R-:W2:Y:S04]  /*f3b0*/  LDL.LU.128 R84, [R1+0x5010] ;  /* 0x0050100001547983 */ /* 0x002ea80000300c00 */
[----:B------:R1:W-:Y:S04]  /*f3c0*/  STL.128 [R1+0x4e90], R80 ;  /* 0x004e905001007387 */ /* 0x0003e80000100c00 */
[----:B0-----:R-:W2:Y:S04]  /*f3d0*/  LDL.LU.128 R72, [R1+0x4e70] ;  /* 0x004e700001487983 */ /* 0x001ea80000300c00 */
[----:B-1----:R-:W2:Y:S04]  /*f3e0*/  LDL.LU.128 R80, [R1+0x4e90] ;  /* 0x004e900001507983 */ /* 0x002ea80000300c00 */
[----:B----4-:R0:W-:Y:S04]  /*f3f0*/  STL.128 [R1+0x4d10], R76 ;  /* 0x004d104c01007387 */ /* 0x0101e80000100c00 */
[----:B0-----:R-:W4:Y:S04]  /*f400*/  LDL.LU.128 R76, [R1+0x4d10] ;  /* 0x004d1000014c7983 */ /* 0x001f280000300c00 */
[----:B------:R0:W-:Y:S04]  /*f410*/  STL.128 [R1+0x5340], R92 ;  /* 0x0053405c01007387 */ /* 0x0001e80000100c00 */
[----:B------:R1:W-:Y:S04]  /*f420*/  STL.128 [R1+0x5020], R88 ;  /* 0x0050205801007387 */ /* 0x0003e80000100c00 */
[----:B0-----:R-:W4:Y:S04]  /*f430*/  LDL.LU.128 R92, [R1+0x5340] ;  /* 0x00534000015c7983 */ /* 0x001f280000300c00 */
[----:B-1----:R-:W4:Y:S04]  /*f440*/  LDL.LU.128 R88, [R1+0x5020] ;  /* 0x0050200001587983 */ /* 0x002f280000300c00 */
[----:B---3--:R0:W-:Y:S04]  /*f450*/  STL.128 [R1+0x4f90], R52 ;  /* 0x004f903401007387 */ /* 0x0081e80000100c00 */
[----:B0-----:R-:W3:Y:S04]  /*f460*/  LDL.LU.128 R52, [R1+0x4f90] ;  /* 0x004f900001347983 */ /* 0x001ee80000300c00 */
[----:B------:R0:W-:Y:S04]  /*f470*/  STL.128 [R1+0x4fa0], R56 ;  /* 0x004fa03801007387 */ /* 0x0001e80000100c00 */
[----:B------:R-:W-:Y:S04]  /*f480*/  STL.128 [R1+0x4f80], R48 ;  /* 0x004f803001007387 */ /* 0x000fe80000100c00 */
        /* <DEDUP_REMOVED lines=14> */
[----:B------:R-:W-:-:S02]  /*f570*/  IMAD.MOV.U32 R193, RZ, RZ, R64 ;  /* 0x000000ffffc17224 */ /* 0x000fc400078e0040 */
[----:B------:R-:W-:Y:S01]  /*f580*/  IMAD.MOV.U32 R192, RZ, RZ, R65 ;  /* 0x000000ffffc07224 */ /* 0x000fe200078e0041 */
[----:B------:R-:W3:Y:S01]  /*f590*/  LDL.LU.128 R48, [R1+0x4f80] ;  /* 0x004f800001307983 */ /* 0x000ee20000300c00 */
[----:B------:R-:W-:Y:S02]  /*f5a0*/  IMAD.MOV.U32 R191, RZ, RZ, R66 ;  /* 0x000000ffffbf7224 */ /* 0x000fe400078e0042 */
[----:B------:R-:W-:Y:S01]  /*f5b0*/  IMAD.MOV.U32 R190, RZ, RZ, R67 ;  /* 0x000000ffffbe7224 */ /* 0x000fe200078e0043 */
        /* <DEDUP_REMOVED lines=15> */
[----:B------:R0:W-:Y:S04]  /*f6b0*/  STL.128 [R1+0x4d00], R72 ;  /* 0x004d004801007387 */ /* 0x0001e80000100c00 */
[----:B------:R0:W-:Y:S04]  /*f6c0*/  STL.128 [R1+0x4d20], R80 ;  /* 0x004d205001007387 */ /* 0x0001e80000100c00 */
[----:B-1----:R-:W2:Y:S04]  /*f6d0*/  LDL.LU.128 R84, [R1+0x4ea0] ;  /* 0x004ea00001547983 */ /* 0x002ea80000300c00 */
[----:B0-----:R-:W2:Y:S04]  /*f6e0*/  LDL.128 R72, [R1+0x300] ;  /* 0x0003000001487983 */ /* 0x001ea80000100c00 */
[----:B------:R-:W2:Y:S04]  /*f6f0*/  LDL.LU.128 R80, [R1+0x4d20] ;  /* 0x004d200001507983 */ /* 0x000ea80000300c00 */
[----:B----4-:R0:W-:Y:S04]  /*f700*/  STL.128 [R1+0x4bb0], R76 ;  /* 0x004bb04c01007387 */ /* 0x0101e80000100c00 */
[----:B0-----:R-:W4:Y:S04]  /*f710*/  LDL.128 R76, [R1+0x310] ;  /* 0x00031000014c7983 */ /* 0x001f280000100c00 */
[----:B------:R0:W-:Y:S04]  /*f720*/  STL.128 [R1+0x5350], R96 ;  /* 0x0053506001007387 */ /* 0x0001e80000100c00 */
[----:B------:R1:W-:Y:S04]  /*f730*/  STL.128 [R1+0x51b0], R92 ;  /* 0x0051b05c01007387 */ /* 0x0003e80000100c00 */
[----:B------:R1:W-:Y:S04]  /*f740*/  STL.128 [R1+0x4eb0], R88 ;  /* 0x004eb05801007387 */ /* 0x0003e80000100c00 */
[----:B------:R1:W-:Y:S04]  /*f750*/  STL.64 [R1+0x5370], R104 ;  /* 0x0053706801007387 */ /* 0x0003e80000100a00 */
[----:B0-----:R-:W4:Y:S04]  /*f760*/  LDL.LU.128 R96, [R1+0x5350] ;  /* 0x0053500001607983 */ /* 0x001f280000300c00 */
[----:B-1----:R-:W4:Y:S04]  /*f770*/  LDL.LU.128 R92, [R1+0x51b0] ;  /* 0x0051b000015c7983 */ /* 0x002f280000300c00 */
[----:B------:R-:W4:Y:S04]  /*f780*/  LDL.LU.128 R88, [R1+0x4eb0] ;  /* 0x004eb00001587983 */ /* 0x000f280000300c00 */
[----:B------:R-:W4:Y:S04]  /*f790*/  LDL.LU.64 R104, [R1+0x5370] ;  /* 0x0053700001687983 */ /* 0x000f280000300a00 */
[----:B------:R0:W-:Y:S04]  /*f7a0*/  STL.128 [R1+0x5360], R100 ;  /* 0x0053606401007387 */ /* 0x0001e80000100c00 */
[----:B0-----:R-:W4:Y:S04]  /*f7b0*/  LDL.LU.128 R100, [R1+0x5360] ;  /* 0x0053600001647983 */ /* 0x001f280000300c00 */
[----:B---3--:R0:W-:Y:S04]  /*f7c0*/  STL.128 [R1+0x4e20], R52 ;  /* 0x004e203401007387 */ /* 0x0081e80000100c00 */
[----:B0-----:R-:W3:Y:S04]  /*f7d0*/  LDL.LU.128 R52, [R1+0x4e20] ;  /* 0x004e200001347983 */ /* 0x001ee80000300c00 */
[----:B------:R0:W-:Y:S04]  /*f7e0*/  STL.128 [R1+0x4e30], R56 ;  /* 0x004e303801007387 */ /* 0x0001e80000100c00 */
[----:B0-----:R-:W3:Y:S04]  /*f7f0*/  LDL.LU.128 R56, [R1+0x4e30] ;  /* 0x004e300001387983 */ /* 0x001ee80000300c00 */
        /* <DEDUP_REMOVED lines=19> */
[----:B------:R-:W3:Y:S01]  /*f930*/  LDL.LU.128 R48, [R1+0x4e10] ;  /* 0x004e100001307983 */ /* 0x000ee20000300c00 */
[----:B------:R-:W-:-:S03]  /*f940*/  IMAD.MOV.U32 R180, RZ, RZ, R71 ;  /* 0x000000ffffb47224 */ /* 0x000fc600078e0047 */
[----:B------:R-:W3:Y:S04]  /*f950*/  LDL.LU.128 R68, [R1+0x4e60] ;  /* 0x004e600001447983 */ /* 0x000ee80000300c00 */
[----:B-1----:R-:W3:Y:S04]  /*f960*/  LDL.LU.128 R44, [R1+0x4e00] ;  /* 0x004e0000012c7983 */ /* 0x002ee80000300c00 */
[----:B------:R-:W3:Y:S01]  /*f970*/  LDL.LU.128 R40, [R1+0x4df0] ;  /* 0x004df00001287983 */ /* 0x000ee20000300c00 */
[----:B------:R-:W-:-:S03]  /*f980*/  IMAD.MOV.U32 R176, RZ, RZ, R72 ;  /* 0x000000ffffb07224 */ /* 0x000fc600078e0048 */
[----:B------:R-:W3:Y:S01]  /*f990*/  LDL.LU.128 R36, [R1+0x4de0] ;  /* 0x004de00001247983 */ /* 0x000ee20000300c00 */
[----:B------:R-:W-:Y:S02]  /*f9a0*/  IMAD.MOV.U32 R175, RZ, RZ, R73 ;  /* 0x000000ffffaf7224 */ /* 0x000fe400078e0049 */
[----:B------:R-:W-:Y:S01]  /*f9b0*/  IMAD.MOV.U32 R174, RZ, RZ, R74 ;  /* 0x000000ffffae7224 */ /* 0x000fe200078e004a */
[----:B------:R-:W3:Y:S01]  /*f9c0*/  LDL.LU.128 R32, [R1+0x4dd0] ;  /* 0x004dd00001207983 */ /* 0x000ee20000300c00 */
[----:B------:R-:W-:-:S03]  /*f9d0*/  IMAD.MOV.U32 R173, RZ, RZ, R75 ;  /* 0x000000ffffad7224 */ /* 0x000fc600078e004b */
[----:B------:R-:W3:Y:S04]  /*f9e0*/  LDL.LU.128 R28, [R1+0x4dc0] ;  /* 0x004dc000011c7983 */ /* 0x000ee80000300c00 */
[----:B------:R-:W3:Y:S04]  /*f9f0*/  LDL.LU.128 R24, [R1+0x4db0] ;  /* 0x004db00001187983 */ /* 0x000ee80000300c00 */
[----:B------:R-:W3:Y:S04]  /*fa00*/  LDL.LU.128 R20, [R1+0x4da0] ;  /* 0x004da00001147983 */ /* 0x000ee80000300c00 */
[----:B------:R-:W3:Y:S01]  /*fa10*/  LDL.LU.64 R18, [R1+0x4d90] ;  /* 0x004d900001127983 */ /* 0x000ee20000300a00 */
[----:B----4-:R-:W-:-:S03]  /*fa20*/  IMAD.MOV.U32 R172, RZ, RZ, R76 ;  /* 0x000000ffffac7224 */ /* 0x010fc600078e004c */
[----:B--2---:R-:W2:Y:S01]  /*fa30*/  LDL.LU.128 R12, [R1+0x4d80] ;  /* 0x004d8000010c7983 */ /* 0x004ea20000300c00 */
[----:B------:R-:W-:Y:S02]  /*fa40*/  IMAD.MOV.U32 R171, RZ, RZ, R77 ;  /* 0x000000ffffab7224 */ /* 0x000fe400078e004d */
[----:B------:R-:W-:Y:S01]  /*fa50*/  IMAD.MOV.U32 R170, RZ, RZ, R78 ;  /* 0x000000ffffaa7224 */ /* 0x000fe200078e004e */
[----:B------:R-:W4:Y:S01]  /*fa60*/  LDL.LU.128 R8, [R1+0x4d70] ;  /* 0x004d700001087983 */ /* 0x000f220000300c00 */
[----:B------:R-:W-:-:S03]  /*fa70*/  IMAD.MOV.U32 R169, RZ, RZ, R79 ;  /* 0x000000ffffa97224 */ /* 0x000fc600078e004f */
[----:B------:R-:W4:Y:S04]  /*fa80*/  LDL.LU.64 R4, [R1+0x4d60] ;  /* 0x004d600001047983 */ /* 0x000f280000300a00 */
[----:B------:R0:W-:Y:S04]  /*fa90*/  STL.128 [R1+0x4d30], R84 ;  /* 0x004d305401007387 */ /* 0x0001e80000100c00 */
[----:B------:R-:W4:Y:S04]  /*faa0*/  LDL.LU.128 R76, [R1+0x4bb0] ;  /* 0x004bb000014c7983 */ /* 0x000f280000300c00 */
[----:B------:R-:W4:Y:S04]  /*fab0*/  LDL.LU.128 R72, [R1+0x4d00] ;  /* 0x004d000001487983 */ /* 0x000f280000300c00 */
[----:B------:R1:W-:Y:S04]  /*fac0*/  STL.128 [R1+0x4bc0], R80 ;  /* 0x004bc05001007387 */ /* 0x0003e80000100c00 */
[----:B0-----:R-:W4:Y:S04]  /*fad0*/  LDL.LU.128 R84, [R1+0x4d30] ;  /* 0x004d300001547983 */ /* 0x001f280000300c00 */
[----:B-1----:R-:W4:Y:S04]  /*fae0*/  LDL.LU.128 R80, [R1+0x4bc0] ;  /* 0x004bc00001507983 */ /* 0x002f280000300c00 */
[----:B------:R0:W-:Y:S04]  /*faf0*/  STL.128 [R1+0x51c0], R96 ;  /* 0x0051c06001007387 */ /* 0x0001e80000100c00 */
[----:B------:R1:W-:Y:S04]  /*fb00*/  STL.128 [R1+0x5030], R92 ;  /* 0x0050305c01007387 */ /* 0x0003e80000100c00 */
[----:B------:R1:W-:Y:S04]  /*fb10*/  STL.128 [R1+0x4d40], R88 ;  /* 0x004d405801007387 */ /* 0x0003e80000100c00 */
[----:B------:R-:W-:Y:S04]  /*fb20*/  STL [R1+0x320], R107 ;  /* 0x0003206b01007387 */ /* 0x000fe80000100800 */
[----:B------:R-:W-:Y:S04]  /*fb30*/  STL [R1+0x324], R108 ;  /* 0x0003246c01007387 */ /* 0x000fe80000100800 */
[----:B------:R-:W-:Y:S04]  /*fb40*/  STL [R1+0x328], R109 ;  /* 0x0003286d01007387 */ /* 0x000fe80000100800 */
[----:B------:R-:W-:Y:S04]  /*fb50*/  STL [R1+0x32c], R104 ;  /* 0x00032c6801007387 */ /* 0x000fe80000100800 */
[----:B0-----:R-:W4:Y:S04]  /*fb60*/  LDL.LU.128 R96, [R1+0x51c0] ;  /* 0x0051c00001607983 */ /* 0x001f280000300c00 */
[----:B-1----:R-:W4:Y:S04]  /*fb70*/  LDL.LU.128 R92, [R1+0x5030] ;  /* 0x00503000015c7983 */ /* 0x002f280000300c00 */
[----:B------:R-:W4:Y:S04]  /*fb80*/  LDL.LU.128 R88, [R1+0x4d40] ;  /* 0x004d400001587983 */ /* 0x000f280000300c00 */
[----:B------:R0:W-:Y:S04]  /*fb90*/  STL [R1+0x5378], R106 ;  /* 0x0053786a01007387 */ /* 0x0001e80000100800 */
[----:B------:R1:W-:Y:S04]  /*fba0*/  STL.128 [R1+0x51d0], R100 ;  /* 0x0051d06401007387 */ /* 0x0003e80000100c00 */
[----:B0-----:R-:W4:Y:S04]  /*fbb0*/  LDL.LU R106, [R1+0x5378] ;  /* 0x00537800016a7983 */ /* 0x001f280000300800 */
[----:B---3--:R0:W-:Y:S04]  /*fbc0*/  STL.128 [R1+0x4cb0], R52 ;  /* 0x004cb03401007387 */ /* 0x0081e80000100c00 */
[----:B-1----:R-:W3:Y:S04]  /*fbd0*/  LDL.LU.128 R100, [R1+0x51d0] ;  /* 0x0051d00001647983 */ /* 0x002ee80000300c00 */
[----:B0-----:R-:W3:Y:S04]  /*fbe0*/  LDL.LU.128 R52, [R1+0x4cb0] ;  /* 0x004cb00001347983 */ /* 0x001ee80000300c00 */
[----:B------:R0:W-:Y:S04]  /*fbf0*/  STL.128 [R1+0x4cc0], R56 ;  /* 0x004cc03801007387 */ /* 0x0001e80000100c00 */
[----:B0-----:R-:W3:Y:S04]  /*fc00*/  LDL.LU.128 R56, [R1+0x4cc0] ;  /* 0x004cc00001387983 */ /* 0x001ee80000300c00 */
        /* <DEDUP_REMOVED lines=13> */
[----:B----4-:R4:W-:Y:S04]  /*fce0*/  STL.128 [R1+0x4c00], R8 ;  /* 0x004c000801007387 */ /* 0x0109e80000100c00 */
[----:B------:R4:W-:Y:S04]  /*fcf0*/  STL.64 [R1+0x4bf0], R4 ;  /* 0x004bf00401007387 */ /* 0x0009e80000100a00 */
[----:B0-----:R-:W3:Y:S04]  /*fd00*/  LDL.LU.128 R68, [R1+0x4cf0] ;  /* 0x004cf00001447983 */ /* 0x001ee80000300c00 */
[----:B------:R-:W3:Y:S04]  /*fd10*/  LDL.LU.128 R64, [R1+0x4ce0] ;  /* 0x004ce00001407983 */ /* 0x000ee80000300c00 */
[----:B------:R-:W3:Y:S04]  /*fd20*/  LDL.LU.128 R60, [R1+0x4cd0] ;  /* 0x004cd000013c7983 */ /* 0x000ee80000300c00 */
        /* <DEDUP_REMOVED lines=10> */
[----:B----4-:R-:W4:Y:S04]  /*fdd0*/  LDL.LU.128 R8, [R1+0x4c00] ;  /* 0x004c000001087983 */ /* 0x010f280000300c00 */
[----:B------:R-:W4:Y:S04]  /*fde0*/  LDL.LU.64 R4, [R1+0x4bf0] ;  /* 0x004bf00001047983 */ /* 0x000f280000300a00 */
[----:B------:R0:W-:Y:S04]  /*fdf0*/  STL.128 [R1+0x4bd0], R84 ;  /* 0x004bd05401007387 */ /* 0x0001e80000100c00 */
[----:B------:R1:W-:Y:S04]  /*fe00*/  STL.128 [R1+0x4a60], R76 ;  /* 0x004a604c01007387 */ /* 0x0003e80000100c00 */
[----:B------:R1:W-:Y:S04]  /*fe10*/  STL.128 [R1+0x4ba0], R72 ;  /* 0x004ba04801007387 */ /* 0x0003e80000100c00 */
[----:B------:R1:W-:Y:S04]  /*fe20*/  STL.128 [R1+0x4a70], R80 ;  /* 0x004a705001007387 */ /* 0x0003e80000100c00 */
[----:B0-----:R-:W4:Y:S04]  /*fe30*/  LDL.LU.128 R84, [R1+0x4bd0] ;  /* 0x004bd00001547983 */ /* 0x001f280000300c00 */
[----:B-1----:R-:W4:Y:S04]  /*fe40*/  LDL.128 R76, [R1+0x320] ;  /* 0x00032000014c7983 */ /* 0x002f280000100c00 */
[----:B------:R-:W4:Y:S04]  /*fe50*/  LDL.LU.128 R72, [R1+0x4ba0] ;  /* 0x004ba00001487983 */ /* 0x000f280000300c00 */
[----:B------:R-:W4:Y:S04]  /*fe60*/  LDL.LU.128 R80, [R1+0x4a70] ;  /* 0x004a700001507983 */ /* 0x000f280000300c00 */
[----:B------:R0:W-:Y:S04]  /*fe70*/  STL.128 [R1+0x5040], R96 ;  /* 0x0050406001007387 */ /* 0x0001e80000100c00 */
[----:B------:R1:W-:Y:S04]  /*fe80*/  STL.128 [R1+0x4ec0], R92 ;  /* 0x004ec05c01007387 */ /* 0x0003e80000100c00 */
[----:B------:R1:W-:Y:S04]  /*fe90*/  STL.128 [R1+0x4be0], R88 ;  /* 0x004be05801007387 */ /* 0x0003e80000100c00 */
[----:B---3--:R3:W-:Y:S04]  /*fea0*/  STL.128 [R1+0x4b50], R52 ;  /* 0x004b503401007387 */ /* 0x0087e80000100c00 */
[----:B0-----:R-:W4:Y:S04]  /*feb0*/  LDL.LU.128 R96, [R1+0x5040] ;  /* 0x0050400001607983 */ /* 0x001f280000300c00 */
[----:B-1----:R-:W4:Y:S04]  /*fec0*/  LDL.LU.128 R92, [R1+0x4ec0] ;  /* 0x004ec000015c7983 */ /* 0x002f280000300c00 */
[----:B------:R-:W4:Y:S04]  /*fed0*/  LDL.LU.128 R88, [R1+0x4be0] ;  /* 0x004be00001587983 */ /* 0x000f280000300c00 */
[----:B---3--:R-:W3:Y:S04]  /*fee0*/  LDL.LU.128 R52, [R1+0x4b50] ;  /* 0x004b500001347983 */ /* 0x008ee80000300c00 */
[----:B------:R-:W-:Y:S04]  /*fef0*/  STL [R1+0x330], R105 ;  /* 0x0003306901007387 */ /* 0x000fe80000100800 */
[----:B------:R-:W-:Y:S04]  /*ff00*/  STL [R1+0x334], R106 ;  /* 0x0003346a01007387 */ /* 0x000fe80000100800 */
[----:B------:R-:W-:Y:S04]  /*ff10*/  STL [R1+0x338], R101 ;  /* 0x0003386501007387 */ /* 0x000fe80000100800 */
[----:B------:R-:W-:Y:S04]  /*ff20*/  STL [R1+0x33c], R102 ;  /* 0x00033c6601007387 */ /* 0x000fe80000100800 */
[----:B------:R0:W-:Y:S04]  /*ff30*/  STL.128 [R1+0x4b60], R56 ;  /* 0x004b603801007387 */ /* 0x0001e80000100c00 */
        /* <DEDUP_REMOVED lines=17> */
[----:B-1----:R-:W3:Y:S04]  /*10050*/  LDL.LU.128 R64, [R1+0x4b80] ;  /* 0x004b800001407983 */ /* 0x002ee80000300c00 */
[----:B------:R-:W3:Y:S04]  /*10060*/  LDL.LU.128 R60, [R1+0x4b70] ;  /* 0x004b7000013c7983 */ /* 0x000ee80000300c00 */
[----:B------:R-:W3:Y:S04]  /*10070*/  LDL.LU.128 R48, [R1+0x4b40] ;  /* 0x004b400001307983 */ /* 0x000ee80000300c00 */
[----:B------:R-:W3:Y:S04]  /*10080*/  LDL.LU.128 R44, [R1+0x4b30] ;  /* 0x004b3000012c7983 */ /* 0x000ee80000300c00 */
[----:B------:R-:W3:Y:S01]  /*10090*/  LDL.LU.128 R40, [R1+0x4b20] ;  /* 0x004b200001287983 */ /* 0x000ee20000300c00 */
[----:B------:R-:W-:-:S02]  /*100a0*/  IMAD.MOV.U32 R168, RZ, RZ, R76 ;  /* 0x000000ffffa87224 */ /* 0x000fc400078e004c */
[----:B------:R-:W-:Y:S01]  /*100b0*/  IMAD.MOV.U32 R167, RZ, RZ, R77 ;  /* 0x000000ffffa77224 */ /* 0x000fe200078e004d */
[----:B------:R-:W3:Y:S01]  /*100c0*/  LDL.LU.128 R36, [R1+0x4b10] ;  /* 0x004b100001247983 */ /* 0x000ee20000300c00 */
[----:B------:R-:W-:Y:S02]  /*100d0*/  IMAD.MOV.U32 R151, RZ, RZ, R78 ;  /* 0x000000ffff977224 */ /* 0x000fe400078e004e */
[----:B------:R-:W-:Y:S01]  /*100e0*/  IMAD.MOV.U32 R150, RZ, RZ, R79 ;  /* 0x000000ffff967224 */ /* 0x000fe200078e004f */
        /* <DEDUP_REMOVED lines=10> */
[----:B------:R-:W4:Y:S04]  /*10190*/  LDL.LU.128 R76, [R1+0x4a60] ;  /* 0x004a6000014c7983 */ /* 0x000f280000300c00 */
[----:B------:R1:W-:Y:S04]  /*101a0*/  STL.128 [R1+0x4930], R80 ;  /* 0x0049305001007387 */ /* 0x0003e80000100c00 */
[----:B0-----:R-:W4:Y:S04]  /*101b0*/  LDL.LU.128 R84, [R1+0x4a80] ;  /* 0x004a800001547983 */ /* 0x001f280000300c00 */
[----:B-1----:R-:W4:Y:S04]  /*101c0*/  LDL.LU.128 R72, [R1+0x4a50] ;  /* 0x004a500001487983 */ /* 0x002f280000300c00 */
[----:B------:R-:W4:Y:S04]  /*101d0*/  LDL.128 R80, [R1+0x330] ;  /* 0x0003300001507983 */ /* 0x000f280000100c00 */
[----:B------:R0:W-:Y:S04]  /*101e0*/  STL [R1+0x5050], R100 ;  /* 0x0050506401007387 */ /* 0x0001e80000100800 */
[----:B------:R1:W-:Y:S04]  /*101f0*/  STL.64 [R1+0x4ed0], R96 ;  /* 0x004ed06001007387 */ /* 0x0003e80000100a00 */
[----:B------:R1:W-:Y:S04]  /*10200*/  STL [R1+0x4d58], R94 ;  /* 0x004d585e01007387 */ /* 0x0003e80000100800 */
[----:B------:R1:W-:Y:S04]  /*10210*/  STL.64 [R1+0x4d50], R92 ;  /* 0x004d505c01007387 */ /* 0x0003e80000100a00 */
[----:B------:R1:W-:Y:S04]  /*10220*/  STL [R1+0x4a90], R88 ;  /* 0x004a905801007387 */ /* 0x0003e80000100800 */
[----:B---3--:R-:W-:Y:S04]  /*10230*/  STL.128 [R1+0x4a00], R52 ;  /* 0x004a003401007387 */ /* 0x008fe80000100c00 */
[----:B------:R3:W-:Y:S04]  /*10240*/  STL.128 [R1+0x4a10], R56 ;  /* 0x004a103801007387 */ /* 0x0007e80000100c00 */
[----:B0-----:R-:W4:Y:S04]  /*10250*/  LDL.LU R100, [R1+0x5050] ;  /* 0x0050500001647983 */ /* 0x001f280000300800 */
[----:B-1----:R-:W4:Y:S04]  /*10260*/  LDL.LU.64 R96, [R1+0x4ed0] ;  /* 0x004ed00001607983 */ /* 0x002f280000300a00 */
[----:B------:R-:W4:Y:S04]  /*10270*/  LDL.LU R94, [R1+0x4d58] ;  /* 0x004d5800015e7983 */ /* 0x000f280000300800 */
[----:B------:R-:W4:Y:S04]  /*10280*/  LDL.LU.64 R92, [R1+0x4d50] ;  /* 0x004d5000015c7983 */ /* 0x000f280000300a00 */
[----:B------:R-:W4:Y:S04]  /*10290*/  LDL.LU R88, [R1+0x4a90] ;  /* 0x004a900001587983 */ /* 0x000f280000300800 */
[----:B---3--:R-:W3:Y:S04]  /*102a0*/  LDL.LU.128 R56, [R1+0x4a10] ;  /* 0x004a100001387983 */ /* 0x008ee80000300c00 */
[----:B------:R-:W3:Y:S04]  /*102b0*/  LDL.LU.128 R52, [R1+0x4a00] ;  /* 0x004a000001347983 */ /* 0x000ee80000300c00 */
        /* <DEDUP_REMOVED lines=20> */
[----:B------:R-:W3:Y:S04]  /*10400*/  LDL.LU.128 R40, [R1+0x49d0] ;  /* 0x0049d00001287983 */ /* 0x000ee80000300c00 */
[----:B------:R-:W3:Y:S04]  /*10410*/  LDL.LU.128 R36, [R1+0x49c0] ;  /* 0x0049c00001247983 */ /* 0x000ee80000300c00 */
[----:B------:R-:W3:Y:S01]  /*10420*/  LDL.LU.128 R32, [R1+0x49b0] ;  /* 0x0049b00001207983 */ /* 0x000ee20000300c00 */
[----:B------:R-:W-:-:S03]  /*10430*/  IMAD.MOV.U32 R149, RZ, RZ, R80 ;  /* 0x000000ffff957224 */ /* 0x000fc600078e0050 */
[----:B------:R-:W3:Y:S01]  /*10440*/  LDL.LU.128 R28, [R1+0x49a0] ;  /* 0x0049a000011c7983 */ /* 0x000ee20000300c00 */
[----:B------:R-:W-:-:S03]  /*10450*/  IMAD.MOV.U32 R148, RZ, RZ, R81 ;  /* 0x000000ffff947224 */ /* 0x000fc600078e0051 */
[----:B------:R-:W3:Y:S04]  /*10460*/  LDL.LU.128 R24, [R1+0x4990] ;  /* 0x0049900001187983 */ /* 0x000ee80000300c00 */
[----:B------:R-:W3:Y:S04]  /*10470*/  LDL.LU.128 R20, [R1+0x4980] ;  /* 0x0049800001147983 */ /* 0x000ee80000300c00 */
[----:B------:R-:W3:Y:S04]  /*10480*/  LDL.LU.64 R18, [R1+0x4970] ;  /* 0x0049700001127983 */ /* 0x000ee80000300a00 */
[----:B--2---:R-:W2:Y:S04]  /*10490*/  LDL.LU.128 R12, [R1+0x4960] ;  /* 0x00496000010c7983 */ /* 0x004ea80000300c00 */
[----:B----4-:R-:W4:Y:S04]  /*104a0*/  LDL.LU.128 R8, [R1+0x4950] ;  /* 0x0049500001087983 */ /* 0x010f280000300c00 */
[----:B------:R-:W4:Y:S04]  /*104b0*/  LDL.LU.64 R4, [R1+0x4948] ;  /* 0x0049480001047983 */ /* 0x000f280000300a00 */
[----:B------:R-:W-:Y:S04]  /*104c0*/  STL.64 [R1+0x4940], R84 ;  /* 0x0049405401007387 */ /* 0x000fe80000100a00 */
[----:B------:R-:W-:Y:S04]  /*104d0*/  STL.128 [R1+0x4920], R76 ;  /* 0x0049204c01007387 */ /* 0x000fe80000100c00 */
[----:B------:R0:W-:Y:S04]  /*104e0*/  STL [R1+0x374], R86 ;  /* 0x0003745601007387 */ /* 0x0001e80000100800 */
[----:B------:R-:W-:Y:S04]  /*104f0*/  STL.128 [R1+0x4910], R72 ;  /* 0x0049104801007387 */ /* 0x000fe80000100c00 */
[----:B------:R1:W-:Y:S01]  /*10500*/  STL [R1+0x54c], R83 ;  /* 0x00054c5301007387 */ /* 0x0003e20000100800 */
[----:B0-----:R-:W-:-:S03]  /*10510*/  IMAD.MOV.U32 R86, RZ, RZ, R82 ;  /* 0x000000ffff567224 */ /* 0x001fc600078e0052 */
[----:B------:R0:W-:Y:S04]  /*10520*/  STL [R1+0x46f0], R152 ;  /* 0x0046f09801007387 */ /* 0x0001e80000100800 */
[----:B------:R-:W3:Y:S04]  /*10530*/  LDL.LU.64 R84, [R1+0x4940] ;  /* 0x0049400001547983 */ /* 0x000ee80000300a00 */
[----:B-1----:R-:W2:Y:S04]  /*10540*/  LDL.LU.128 R80, [R1+0x4930] ;  /* 0x0049300001507983 */ /* 0x002ea80000300c00 */
[----:B0-----:R-:W4:Y:S04]  /*10550*/  LDL.LU R152, [R1+0x46f0] ;  /* 0x0046f00001987983 */ /* 0x001f280000300800 */
[----:B------:R0:W-:Y:S04]  /*10560*/  STL.128 [R1+0x4700], R156 ;  /* 0x0047009c01007387 */ /* 0x0001e80000100c00 */
[----:B------:R-:W4:Y:S04]  /*10570*/  LDL.LU.128 R120, [R1+0x4a0] ;  /* 0x0004a00001787983 */ /* 0x000f280000300c00 */
[----:B------:R-:W4:Y:S04]  /*10580*/  LDL.LU.64 R124, [R1+0x4b0] ;  /* 0x0004b000017c7983 */ /* 0x000f280000300a00 */
[----:B------:R-:W-:Y:S04]  /*10590*/  STL [R1+0x340], R103 ;  /* 0x0003406701007387 */ /* 0x000fe80000100800 */
[----:B0-----:R-:W4:Y:S04]  /*105a0*/  LDL.LU.128 R156, [R1+0x4700] ;  /* 0x00470000019c7983 */ /* 0x001f280000300c00 */
        /* <DEDUP_REMOVED lines=16> */
[----:B------:R0:W-:Y:S04]  /*106b0*/  STL.128 [R1+0x4730], R168 ;  /* 0x004730a801007387 */ /* 0x0001e80000100c00 */
[----:B------:R-:W-:Y:S04]  /*106c0*/  STL [R1+0x4728], R167 ;  /* 0x004728a701007387 */ /* 0x000fe80000100800 */
[----:B------:R1:W-:Y:S04]  /*106d0*/  STL.64 [R1+0x4720], R164 ;  /* 0x004720a401007387 */ /* 0x0003e80000100a00 */
[----:B------:R-:W4:Y:S04]  /*106e0*/  LDL.LU.128 R76, [R1+0x4920] ;  /* 0x00492000014c7983 */ /* 0x000f280000300c00 */
[----:B0-----:R-:W4:Y:S04]  /*106f0*/  LDL.128 R168, [R1+0x350] ;  /* 0x0003500001a87983 */ /* 0x001f280000100c00 */
[----:B-1----:R-:W4:Y:S04]  /*10700*/  LDL.128 R164, [R1+0x340] ;  /* 0x0003400001a47983 */ /* 0x002f280000100c00 */
[----:B------:R-:W4:Y:S04]  /*10710*/  LDL.128 R172, [R1+0x360] ;  /* 0x0003600001ac7983 */ /* 0x000f280000100c00 */
[----:B------:R-:W4:Y:S04]  /*10720*/  LDL.128 R176, [R1+0x370] ;  /* 0x0003700001b07983 */ /* 0x000f280000100c00 */
[----:B------:R0:W-:Y:S04]  /*10730*/  STL.128 [R1+0x4710], R160 ;  /* 0x004710a001007387 */ /* 0x0001e80000100c00 */
[----:B------:R-:W4:Y:S04]  /*10740*/  LDL.LU.64 R114, [R1+0x488] ;  /* 0x0004880001727983 */ /* 0x000f280000300a00 */
[----:B------:R-:W4:Y:S04]  /*10750*/  LDL.LU.128 R116, [R1+0x490] ;  /* 0x0004900001747983 */ /* 0x000f280000300c00 */
[----:B------:R-:W4:Y:S04]  /*10760*/  LDL.LU R87, [R1+0x54c] ;  /* 0x00054c0001577983 */ /* 0x000f280000300800 */
[----:B0-----:R-:W4:Y:S04]  /*10770*/  LDL.LU.128 R160, [R1+0x4710] ;  /* 0x0047100001a07983 */ /* 0x001f280000300c00 */
[----:B------:R0:W-:Y:S04]  /*10780*/  STL.128 [R1+0x4760], R180 ;  /* 0x004760b401007387 */ /* 0x0001e80000100c00 */
[----:B------:R1:W-:Y:S04]  /*10790*/  STL.128 [R1+0x46e0], R148 ;  /* 0x0046e09401007387 */ /* 0x0003e80000100c00 */
[----:B------:R-:W4:Y:S04]  /*107a0*/  LDL.LU.128 R72, [R1+0x4910] ;  /* 0x0049100001487983 */ /* 0x000f280000300c00 */
[----:B0-----:R-:W4:Y:S04]  /*107b0*/  LDL.LU.128 R180, [R1+0x4760] ;  /* 0x0047600001b47983 */ /* 0x001f280000300c00 */
[----:B-1----:R-:W4:Y:S04]  /*107c0*/  LDL.LU.128 R148, [R1+0x46e0] ;  /* 0x0046e00001947983 */ /* 0x002f280000300c00 */
[----:B---3--:R-:W-:Y:S04]  /*107d0*/  STL [R1+0x384], R84 ;  /* 0x0003845401007387 */ /* 0x008fe80000100800 */
[----:B--2---:R-:W-:Y:S04]  /*107e0*/  STL [R1+0x380], R83 ;  /* 0x0003805301007387 */ /* 0x004fe80000100800 */
[----:B------:R-:W-:Y:S04]  /*107f0*/  STL [R1+0x388], R85 ;  /* 0x0003885501007387 */ /* 0x000fe80000100800 */
[----:B------:R-:W-:Y:S04]  /*10800*/  STL [R1+0x38c], R80 ;  /* 0x00038c5001007387 */ /* 0x000fe80000100800 */
[----:B----4-:R0:W-:Y:S04]  /*10810*/  STL [R1+0x4640], R152 ;  /* 0x0046409801007387 */ /* 0x0101e80000100800 */
[----:B0-----:R-:W2:Y:S04]  /*10820*/  LDL.128 R152, [R1+0x380] ;  /* 0x0003800001987983 */ /* 0x001ea80000100c00 */
[----:B------:R0:W-:Y:S04]  /*10830*/  STL.128 [R1+0x4900], R68 ;  /* 0x0049004401007387 */ /* 0x0001e80000100c00 */
[----:B------:R1:W-:Y:S04]  /*10840*/  STL.128 [R1+0x4650], R156 ;  /* 0x0046509c01007387 */ /* 0x0003e80000100c00 */
[----:B0-----:R-:W3:Y:S04]  /*10850*/  LDL.LU.128 R68, [R1+0x4900] ;  /* 0x0049000001447983 */ /* 0x001ee80000300c00 */
[----:B-1----:R-:W4:Y:S01]  /*10860*/  LDL.LU.128 R156, [R1+0x4650] ;  /* 0x00465000019c7983 */ /* 0x002f220000300c00 */
[----:B--2---:R-:W-:-:S03]  /*10870*/  IMAD.MOV.U32 R104, RZ, RZ, R152 ;  /* 0x000000ffff687224 */ /* 0x004fc600078e0098 */
[----:B------:R-:W2:Y:S01]  /*10880*/  LDL.LU R152, [R1+0x4640] ;  /* 0x0046400001987983 */ /* 0x000ea20000300800 */
[----:B------:R-:W-:Y:S02]  /*10890*/  IMAD.MOV.U32 R83, RZ, RZ, R125 ;  /* 0x000000ffff537224 */ /* 0x000fe400078e007d */
[----:B------:R-:W-:Y:S01]  /*108a0*/  IMAD.MOV.U32 R80, RZ, RZ, R122 ;  /* 0x000000ffff507224 */ /* 0x000fe200078e007a */
[----:B------:R0:W-:Y:S04]  /*108b0*/  STL [R1+0x390], R81 ;  /* 0x0003905101007387 */ /* 0x0001e80000100800 */
[----:B------:R1:W-:Y:S01]  /*108c0*/  STL [R1+0x394], R82 ;  /* 0x0003945201007387 */ /* 0x0003e20000100800 */
[----:B0-----:R-:W-:Y:S02]  /*108d0*/  IMAD.MOV.U32 R81, RZ, RZ, R121 ;  /* 0x000000ffff517224 */ /* 0x001fe400078e0079 */
[----:B-1----:R-:W-:Y:S01]  /*108e0*/  IMAD.MOV.U32 R82, RZ, RZ, R120 ;  /* 0x000000ffff527224 */ /* 0x002fe200078e0078 */
[----:B------:R0:W-:Y:S01]  /*108f0*/  STL.128 [R1+0x48f0], R64 ;  /* 0x0048f04001007387 */ /* 0x0001e20000100c00 */
[----:B------:R-:W-:-:S02]  /*10900*/  IMAD.MOV.U32 R88, RZ, RZ, R164 ;  /* 0x000000ffff587224 */ /* 0x000fc400078e00a4 */
[----:B------:R-:W-:Y:S01]  /*10910*/  IMAD.MOV.U32 R89, RZ, RZ, R165 ;  /* 0x000000ffff597224 */ /* 0x000fe200078e00a5 */
[----:B------:R1:W-:Y:S01]  /*10920*/  STL.128 [R1+0x45d0], R80 ;  /* 0x0045d05001007387 */ /* 0x0003e20000100c00 */
[----:B------:R-:W-:Y:S02]  /*10930*/  IMAD.MOV.U32 R91, RZ, RZ, R167 ;  /* 0x000000ffff5b7224 */ /* 0x000fe400078e00a7 */
[----:B------:R-:W-:Y:S01]  /*10940*/  IMAD.MOV.U32 R92, RZ, RZ, R168 ;  /* 0x000000ffff5c7224 */ /* 0x000fe200078e00a8 */
[----:B---3--:R-:W-:Y:S01]  /*10950*/  STL [R1+0x398], R71 ;  /* 0x0003984701007387 */ /* 0x008fe20000100800 */
[----:B------:R-:W-:Y:S02]  /*10960*/  IMAD.MOV.U32 R93, RZ, RZ, R169 ;  /* 0x000000ffff5d7224 */ /* 0x000fe400078e00a9 */
[----:B------:R-:W-:Y:S01]  /*10970*/  IMAD.MOV.U32 R94, RZ, RZ, R170 ;  /* 0x000000ffff5e7224 */ /* 0x000fe200078e00aa */
[----:B------:R-:W-:Y:S01]  /*10980*/  STL [R1+0x39c], R78 ;  /* 0x00039c4e01007387 */ /* 0x000fe20000100800 */
[----:B------:R-:W-:-:S02]  /*10990*/  IMAD.MOV.U32 R95, RZ, RZ, R171 ;  /* 0x000000ffff5f7224 */ /* 0x000fc400078e00ab */
[----:B------:R-:W-:Y:S01]  /*109a0*/  IMAD.MOV.U32 R96, RZ, RZ, R172 ;  /* 0x000000ffff607224 */ /* 0x000fe200078e00ac */
[----:B0-----:R-:W3:Y:S01]  /*109b0*/  LDL.LU.128 R64, [R1+0x48f0] ;  /* 0x0048f00001407983 */ /* 0x001ee20000300c00 */
[----:B------:R-:W-:Y:S02]  /*109c0*/  IMAD.MOV.U32 R97, RZ, RZ, R173 ;  /* 0x000000ffff617224 */ /* 0x000fe400078e00ad */
[----:B------:R-:W-:Y:S01]  /*109d0*/  IMAD.MOV.U32 R98, RZ, RZ, R174 ;  /* 0x000000ffff627224 */ /* 0x000fe200078e00ae */
[----:B-1----:R-:W3:Y:S01]  /*109e0*/  LDL.LU R83, [R1+0x47c] ;  /* 0x00047c0001537983 */ /* 0x002ee20000300800 */
[----:B------:R-:W-:Y:S02]  /*109f0*/  IMAD.MOV.U32 R99, RZ, RZ, R175 ;  /* 0x000000ffff637224 */ /* 0x000fe400078e00af */
[----:B------:R-:W-:Y:S01]  /*10a00*/  IMAD.MOV.U32 R100, RZ, RZ, R176 ;  /* 0x000000ffff647224 */ /* 0x000fe200078e00b0 */
[----:B----4-:R0:W-:Y:S04]  /*10a10*/  STL.128 [R1+0x4510], R156 ;  /* 0x0045109c01007387 */ /* 0x0101e80000100c00 */
[----:B------:R-:W4:Y:S04]  /*10a20*/  LDL.LU R176, [R1+0x4750] ;  /* 0x0047500001b07983 */ /* 0x000f280000300800 */
[----:B------:R-:W4:Y:S04]  /*10a30*/  LDL.LU.128 R172, [R1+0x4740] ;  /* 0x0047400001ac7983 */ /* 0x000f280000300c00 */
[----:B------:R-:W4:Y:S04]  /*10a40*/  LDL.LU.128 R168, [R1+0x4730] ;  /* 0x0047300001a87983 */ /* 0x000f280000300c00 */
[----:B------:R-:W4:Y:S04]  /*10a50*/  LDL.LU R167, [R1+0x4728] ;  /* 0x0047280001a77983 */ /* 0x000f280000300800 */
[----:B------:R-:W4:Y:S04]  /*10a60*/  LDL.LU.64 R164, [R1+0x4720] ;  /* 0x0047200001a47983 */ /* 0x000f280000300a00 */
[----:B0-----:R-:W4:Y:S04]  /*10a70*/  LDL.128 R156, [R1+0x390] ;  /* 0x00039000019c7983 */ /* 0x001f280000100c00 */
[----:B------:R0:W-:Y:S04]  /*10a80*/  STL.128 [R1+0x4660], R160 ;  /* 0x004660a001007387 */ /* 0x0001e80000100c00 */
[----:B0-----:R-:W4:Y:S04]  /*10a90*/  LDL.LU.128 R160, [R1+0x4660] ;  /* 0x0046600001a07983 */ /* 0x001f280000300c00 */
[----:B--2---:R0:W-:Y:S04]  /*10aa0*/  STL [R1+0x4500], R152 ;  /* 0x0045009801007387 */ /* 0x0041e80000100800 */
[----:B0-----:R-:W2:Y:S01]  /*10ab0*/  LDL.LU R152, [R1+0x4500] ;  /* 0x0045000001987983 */ /* 0x001ea20000300800 */
[----:B------:R-:W-:-:S02]  /*10ac0*/  IMAD.MOV.U32 R84, RZ, RZ, R124 ;  /* 0x000000ffff547224 */ /* 0x000fc400078e007c */
[----:B------:R-:W-:Y:S01]  /*10ad0*/  IMAD.MOV.U32 R85, RZ, RZ, R123 ;  /* 0x000000ffff557224 */ /* 0x000fe200078e007b */
[----:B------:R0:W-:Y:S01]  /*10ae0*/  STL [R1+0x3a4], R68 ;  /* 0x0003a44401007387 */ /* 0x0001e20000100800 */
[----:B------:R-:W-:-:S03]  /*10af0*/  IMAD.MOV.U32 R71, RZ, RZ, R119 ;  /* 0x000000ffff477224 */ /* 0x000fc600078e0077 */
[----:B------:R1:W-:Y:S04]  /*10b00*/  STL [R1+0x3a8], R69 ;  /* 0x0003a84501007387 */ /* 0x0003e80000100800 */
[----:B------:R1:W-:Y:S01]  /*10b10*/  STL [R1+0x3ac], R70 ;  /* 0x0003ac4601007387 */ /* 0x0003e20000100800 */
[----:B0-----:R-:W-:Y:S02]  /*10b20*/  IMAD.MOV.U32 R68, RZ, RZ, R116 ;  /* 0x000000ffff447224 */ /* 0x001fe400078e0074 */
[----:B-1----:R-:W-:Y:S02]  /*10b30*/  IMAD.MOV.U32 R69, RZ, RZ, R115 ;  /* 0x000000ffff457224 */ /* 0x002fe400078e0073 */
[----:B------:R-:W-:Y:S01]  /*10b40*/  IMAD.MOV.U32 R70, RZ, RZ, R114 ;  /* 0x000000ffff467224 */ /* 0x000fe200078e0072 */
[----:B------:R-:W-:Y:S04]  /*10b50*/  STL [R1+0x584], R177 ;  /* 0x000584b101007387 */ /* 0x000fe80000100800 */
[----:B---3--:R0:W-:Y:S04]  /*10b60*/  STL [R1+0x3b8], R67 ;  /* 0x0003b84301007387 */ /* 0x0081e80000100800 */
[----:B------:R-:W-:Y:S04]  /*10b70*/  STL.64 [R1+0x588], R178 ;  /* 0x000588b201007387 */ /* 0x000fe80000100a00 */
[----:B------:R1:W-:Y:S01]  /*10b80*/  STL.128 [R1+0x45e0], R84 ;  /* 0x0045e05401007387 */ /* 0x0003e20000100c00 */
[----:B0-----:R-:W-:-:S03]  /*10b90*/  IMAD.MOV.U32 R67, RZ, RZ, R83 ;  /* 0x000000ffff437224 */ /* 0x001fc600078e0053 */
[----:B------:R0:W-:Y:S04]  /*10ba0*/  STL.128 [R1+0x45a0], R68 ;  /* 0x0045a04401007387 */ /* 0x0001e80000100c00 */
[----:B------:R-:W3:Y:S04]  /*10bb0*/  LDL.LU R101, [R1+0x584] ;  /* 0x0005840001657983 */ /* 0x000ee80000300800 */
[----:B------:R-:W3:Y:S04]  /*10bc0*/  LDL.LU R102, [R1+0x588] ;  /* 0x0005880001667983 */ /* 0x000ee80000300800 */
[----:B------:R-:W3:Y:S04]  /*10bd0*/  LDL.LU R103, [R1+0x58c] ;  /* 0x00058c0001677983 */ /* 0x000ee80000300800 */
[----:B------:R0:W-:Y:S01]  /*10be0*/  STL.128 [R1+0x46b0], R180 ;  /* 0x0046b0b401007387 */ /* 0x0001e20000100c00 */
[----:B----4-:R-:W-:-:S03]  /*10bf0*/  IMAD.MOV.U32 R108, RZ, RZ, R156 ;  /* 0x000000ffff6c7224 */ /* 0x010fc600078e009c */
[----:B------:R4:W-:Y:S04]  /*10c00*/  STL [R1+0x46a0], R176 ;  /* 0x0046a0b001007387 */ /* 0x0009e80000100800 */
[----:B------:R4:W-:Y:S04]  /*10c10*/  STL.128 [R1+0x4690], R172 ;  /* 0x004690ac01007387 */ /* 0x0009e80000100c00 */
[----:B------:R4:W-:Y:S04]  /*10c20*/  STL.128 [R1+0x4680], R168 ;  /* 0x004680a801007387 */ /* 0x0009e80000100c00 */
[----:B------:R4:W-:Y:S04]  /*10c30*/  STL [R1+0x4678], R167 ;  /* 0x004678a701007387 */ /* 0x0009e80000100800 */
[----:B------:R4:W-:Y:S04]  /*10c40*/  STL.64 [R1+0x4670], R164 ;  /* 0x004670a401007387 */ /* 0x0009e80000100a00 */
[----:B-1----:R-:W3:Y:S04]  /*10c50*/  LDL.LU.64 R84, [R1+0x480] ;  /* 0x0004800001547983 */ /* 0x002ee80000300a00 */
[----:B------:R-:W3:Y:S04]  /*10c60*/  LDL.LU.128 R80, [R1+0x45d0] ;  /* 0x0045d00001507983 */ /* 0x000ee80000300c00 */
[----:B0-----:R-:W3:Y:S04]  /*10c70*/  LDL.LU.128 R68, [R1+0x45a0] ;  /* 0x0045a00001447983 */ /* 0x001ee80000300c00 */
[----:B------:R-:W-:Y:S04]  /*10c80*/  STL [R1+0x5a4], R157 ;  /* 0x0005a49d01007387 */ /* 0x000fe80000100800 */
[----:B------:R0:W-:Y:S04]  /*10c90*/  STL.64 [R1+0x5a8], R158 ;  /* 0x0005a89e01007387 */ /* 0x0001e80000100a00 */
[----:B------:R-:W-:Y:S04]  /*10ca0*/  STL [R1+0x3a0], R79 ;  /* 0x0003a04f01007387 */ /* 0x000fe80000100800 */
[----:B------:R-:W-:Y:S04]  /*10cb0*/  STL [R1+0x594], R153 ;  /* 0x0005949901007387 */ /* 0x000fe80000100800 */
[----:B------:R-:W-:Y:S04]  /*10cc0*/  STL.64 [R1+0x598], R154 ;  /* 0x0005989a01007387 */ /* 0x000fe80000100a00 */
[----:B------:R-:W3:Y:S04]  /*10cd0*/  LDL.LU.128 R180, [R1+0x46b0] ;  /* 0x0046b00001b47983 */ /* 0x000ee80000300c00 */
[----:B----4-:R-:W4:Y:S04]  /*10ce0*/  LDL.LU R176, [R1+0x46a0] ;  /* 0x0046a00001b07983 */ /* 0x010f280000300800 */
[----:B------:R-:W4:Y:S04]  /*10cf0*/  LDL.LU.128 R172, [R1+0x4690] ;  /* 0x0046900001ac7983 */ /* 0x000f280000300c00 */
[----:B------:R-:W4:Y:S04]  /*10d00*/  LDL.LU.128 R168, [R1+0x4680] ;  /* 0x0046800001a87983 */ /* 0x000f280000300c00 */
[----:B------:R-:W4:Y:S04]  /*10d10*/  LDL.LU R167, [R1+0x4678] ;  /* 0x0046780001a77983 */ /* 0x000f280000300800 */
[----:B------:R-:W4:Y:S04]  /*10d20*/  LDL.LU.64 R164, [R1+0x4670] ;  /* 0x0046700001a47983 */ /* 0x000f280000300a00 */
[----:B0-----:R-:W4:Y:S04]  /*10d30*/  LDL.LU.128 R156, [R1+0x4510] ;  /* 0x00451000019c7983 */ /* 0x001f280000300c00 */
[----:B------:R0:W-:Y:S04]  /*10d40*/  STL.128 [R1+0x4520], R160 ;  /* 0x004520a001007387 */ /* 0x0001e80000100c00 */
[----:B--2---:R1:W-:Y:S04]  /*10d50*/  STL [R1+0x43c0], R152 ;  /* 0x0043c09801007387 */ /* 0x0043e80000100800 */
[----:B0-----:R-:W2:Y:S01]  /*10d60*/  LDL.LU.128 R160, [R1+0x4520] ;  /* 0x0045200001a07983 */ /* 0x001ea20000300c00 */
[----:B------:R-:W-:-:S02]  /*10d70*/  IMAD.MOV.U32 R90, RZ, RZ, R166 ;  /* 0x000000ffff5a7224 */ /* 0x000fc400078e00a6 */
[----:B------:R-:W-:Y:S01]  /*10d80*/  IMAD.MOV.U32 R78, RZ, RZ, R118 ;  /* 0x000000ffff4e7224 */ /* 0x000fe200078e0076 */
[----:B------:R0:W-:Y:S04]  /*10d90*/  STL.128 [R1+0x48e0], R60 ;  /* 0x0048e03c01007387 */ /* 0x0001e80000100c00 */
[----:B-1----:R-:W2:Y:S01]  /*10da0*/  LDL.128 R152, [R1+0x3a0] ;  /* 0x0003a00001987983 */ /* 0x002ea20000100c00 */
[----:B------:R-:W-:-:S03]  /*10db0*/  IMAD.MOV.U32 R79, RZ, RZ, R117 ;  /* 0x000000ffff4f7224 */ /* 0x000fc600078e0075 */
[----:B------:R-:W-:Y:S04]  /*10dc0*/  STL [R1+0x3b0], R65 ;  /* 0x0003b04101007387 */ /* 0x000fe80000100800 */
[----:B------:R-:W-:Y:S04]  /*10dd0*/  STL [R1+0x3b4], R66 ;  /* 0x0003b44201007387 */ /* 0x000fe80000100800 */
[----:B0-----:R-:W2:Y:S04]  /*10de0*/  LDL.LU.128 R60, [R1+0x48e0] ;  /* 0x0048e000013c7983 */ /* 0x001ea80000300c00 */
[----:B------:R0:W-:Y:S04]  /*10df0*/  STL.128 [R1+0x4630], R148 ;  /* 0x0046309401007387 */ /* 0x0001e80000100c00 */
[----:B------:R1:W-:Y:S04]  /*10e00*/  STL.128 [R1+0x4610], R96 ;  /* 0x0046106001007387 */ /* 0x0003e80000100c00 */
[----:B------:R1:W-:Y:S04]  /*10e10*/  STL.128 [R1+0x4600], R92 ;  /* 0x0046005c01007387 */ /* 0x0003e80000100c00 */
[----:B------:R-:W-:Y:S04]  /*10e20*/  STL.128 [R1+0x45f0], R88 ;  /* 0x0045f05801007387 */ /* 0x000fe80000100c00 */
[----:B------:R-:W-:Y:S04]  /*10e30*/  STL.128 [R1+0x45c0], R76 ;  /* 0x0045c04c01007387 */ /* 0x000fe80000100c00 */
[----:B------:R-:W-:Y:S04]  /*10e40*/  STL.128 [R1+0x45b0], R72 ;  /* 0x0045b04801007387 */ /* 0x000fe80000100c00 */
[----:B---3--:R3:W-:Y:S04]  /*10e50*/  STL.128 [R1+0x4620], R100 ;  /* 0x0046206401007387 */ /* 0x0087e80000100c00 */
[----:B0-----:R-:W2:Y:S04]  /*10e60*/  LDL.LU.128 R148, [R1+0x4630] ;  /* 0x0046300001947983 */ /* 0x001ea80000300c00 */
[----:B-1----:R-:W2:Y:S04]  /*10e70*/  LDL.LU.128 R96, [R1+0x4610] ;  /* 0x0046100001607983 */ /* 0x002ea80000300c00 */
[----:B------:R-:W2:Y:S04]  /*10e80*/  LDL.LU.128 R92, [R1+0x4600] ;  /* 0x00460000015c7983 */ /* 0x000ea80000300c00 */
[----:B---3--:R-:W3:Y:S04]  /*10e90*/  LDL.LU.128 R100, [R1+0x4620] ;  /* 0x0046200001647983 */ /* 0x008ee80000300c00 */
[----:B------:R-:W3:Y:S04]  /*10ea0*/  LDL.LU.128 R88, [R1+0x45f0] ;  /* 0x0045f00001587983 */ /* 0x000ee80000300c00 */
[----:B------:R-:W3:Y:S01]  /*10eb0*/  LDL.LU.128 R76, [R1+0x45c0] ;  /* 0x0045c000014c7983 */ /* 0x000ee20000300c00 */
[----:B------:R-:W-:-:S03]  /*10ec0*/  IMAD.MOV.U32 R65, RZ, RZ, R85 ;  /* 0x000000ffff417224 */ /* 0x000fc600078e0055 */
[----:B------:R-:W3:Y:S01]  /*10ed0*/  LDL.LU.128 R72, [R1+0x45b0] ;  /* 0x0045b00001487983 */ /* 0x000ee20000300c00 */
[----:B------:R-:W-:-:S03]  /*10ee0*/  IMAD.MOV.U32 R66, RZ, RZ, R84 ;  /* 0x000000ffff427224 */ /* 0x000fc600078e0054 */
[----:B------:R0:W-:Y:S04]  /*10ef0*/  STL.128 [R1+0x4480], R80 ;  /* 0x0044805001007387 */ /* 0x0001e80000100c00 */
[----:B------:R1:W-:Y:S04]  /*10f00*/  STL.128 [R1+0x4450], R68 ;  /* 0x0044504401007387 */ /* 0x0003e80000100c00 */
[----:B------:R-:W3:Y:S04]  /*10f10*/  LDL.LU.128 R84, [R1+0x45e0] ;  /* 0x0045e00001547983 */ /* 0x000ee80000300c00 */
[----:B------:R-:W3:Y:S04]  /*10f20*/  LDL.LU R105, [R1+0x594] ;  /* 0x0005940001697983 */ /* 0x000ee80000300800 */
[----:B------:R-:W3:Y:S04]  /*10f30*/  LDL.LU R106, [R1+0x598] ;  /* 0x00059800016a7983 */ /* 0x000ee80000300800 */
[----:B------:R-:W3:Y:S04]  /*10f40*/  LDL.LU R107, [R1+0x59c] ;  /* 0x00059c00016b7983 */ /* 0x000ee80000300800 */
[----:B0-----:R-:W3:Y:S04]  /*10f50*/  LDL.LU.64 R80, [R1+0x470] ;  /* 0x0004700001507983 */ /* 0x001ee80000300a00 */
[----:B------:R0:W-:Y:S04]  /*10f60*/  STL.128 [R1+0x4570], R180 ;  /* 0x004570b401007387 */ /* 0x0001e80000100c00 */
[----:B----4-:R4:W-:Y:S04]  /*10f70*/  STL [R1+0x4560], R176 ;  /* 0x004560b001007387 */ /* 0x0109e80000100800 */
[----:B------:R4:W-:Y:S04]  /*10f80*/  STL.128 [R1+0x4550], R172 ;  /* 0x004550ac01007387 */ /* 0x0009e80000100c00 */
[----:B------:R4:W-:Y:S04]  /*10f90*/  STL.128 [R1+0x4540], R168 ;  /* 0x004540a801007387 */ /* 0x0009e80000100c00 */
[----:B------:R4:W-:Y:S04]  /*10fa0*/  STL [R1+0x4538], R167 ;  /* 0x004538a701007387 */ /* 0x0009e80000100800 */
[----:B------:R4:W-:Y:S04]  /*10fb0*/  STL.64 [R1+0x4530], R164 ;  /* 0x004530a401007387 */ /* 0x0009e80000100a00 */
[----:B------:R-:W3:Y:S04]  /*10fc0*/  LDL.LU R82, [R1+0x478] ;  /* 0x0004780001527983 */ /* 0x000ee80000300800 */
[----:B-1----:R-:W3:Y:S04]  /*10fd0*/  LDL.LU.128 R68, [R1+0x4450] ;  /* 0x0044500001447983 */ /* 0x002ee80000300c00 */
[----:B------:R1:W-:Y:S04]  /*10fe0*/  STL.128 [R1+0x43d0], R156 ;  /* 0x0043d09c01007387 */ /* 0x0003e80000100c00 */
[----:B0-----:R-:W3:Y:S04]  /*10ff0*/  LDL.LU.128 R180, [R1+0x4570] ;  /* 0x0045700001b47983 */ /* 0x001ee80000300c00 */
[----:B----4-:R-:W4:Y:S04]  /*11000*/  LDL.LU R176, [R1+0x4560] ;  /* 0x0045600001b07983 */ /* 0x010f280000300800 */
[----:B------:R-:W4:Y:S04]  /*11010*/  LDL.LU.128 R172, [R1+0x4550] ;  /* 0x0045500001ac7983 */ /* 0x000f280000300c00 */
[----:B------:R-:W4:Y:S04]  /*11020*/  LDL.LU.128 R168, [R1+0x4540] ;  /* 0x0045400001a87983 */ /* 0x000f280000300c00 */
[----:B------:R-:W4:Y:S04]  /*11030*/  LDL.LU R167, [R1+0x4538] ;  /* 0x0045380001a77983 */ /* 0x000f280000300800 */
[----:B------:R-:W4:Y:S04]  /*11040*/  LDL.LU.64 R164, [R1+0x4530] ;  /* 0x0045300001a47983 */ /* 0x000f280000300a00 */
[----:B-1----:R-:W4:Y:S04]  /*11050*/  LDL.LU.128 R156, [R1+0x43d0] ;  /* 0x0043d000019c7983 */ /* 0x002f280000300c00 */
[----:B------:R0:W-:Y:S04]  /*11060*/  STL.128 [R1+0x48d0], R56 ;  /* 0x0048d03801007387 */ /* 0x0001e80000100c00 */
[----:B------:R-:W-:Y:S04]  /*11070*/  STL [R1+0x3c4], R64 ;  /* 0x0003c44001007387 */ /* 0x000fe80000100800 */
[----:B------:R1:W-:Y:S04]  /*11080*/  STL.128 [R1+0x4770], R188 ;  /* 0x004770bc01007387 */ /* 0x0003e80000100c00 */
[----:B------:R-:W4:Y:S04]  /*11090*/  LDL.LU R109, [R1+0x5a4] ;  /* 0x0005a400016d7983 */ /* 0x000f280000300800 */
[----:B0-----:R-:W4:Y:S04]  /*110a0*/  LDL.LU.128 R56, [R1+0x48d0] ;  /* 0x0048d00001387983 */ /* 0x001f280000300c00 */
[----:B------:R-:W4:Y:S04]  /*110b0*/  LDL.LU R110, [R1+0x5a8] ;  /* 0x0005a800016e7983 */ /* 0x000f280000300800 */
[----:B-1----:R-:W4:Y:S04]  /*110c0*/  LDL.LU.128 R188, [R1+0x4770] ;  /* 0x0047700001bc7983 */ /* 0x002f280000300c00 */
[----:B------:R-:W4:Y:S04]  /*110d0*/  LDL.LU R111, [R1+0x5ac] ;  /* 0x0005ac00016f7983 */ /* 0x000f280000300800 */
[----:B--2---:R0:W-:Y:S01]  /*110e0*/  STL.128 [R1+0x43e0], R160 ;  /* 0x0043e0a001007387 */ /* 0x0041e20000100c00 */
[----:B------:R-:W-:-:S03]  /*110f0*/  IMAD.MOV.U32 R112, RZ, RZ, R152 ;  /* 0x000000ffff707224 */ /* 0x000fc600078e0098 */
[----:B------:R-:W2:Y:S04]  /*11100*/  LDL.LU R152, [R1+0x43c0] ;  /* 0x0043c00001987983 */ /* 0x000ea80000300800 */
[----:B0-----:R-:W2:Y:S04]  /*11110*/  LDL.LU.128 R160, [R1+0x43e0] ;  /* 0x0043e00001a07983 */ /* 0x001ea80000300c00 */
[----:B------:R-:W-:Y:S04]  /*11120*/  STL [R1+0x3bc], R62 ;  /* 0x0003bc3e01007387 */ /* 0x000fe80000100800 */
[----:B------:R-:W-:Y:S04]  /*11130*/  STL [R1+0x3c0], R63 ;  /* 0x0003c03f01007387 */ /* 0x000fe80000100800 */
[----:B------:R-:W-:Y:S04]  /*11140*/  STL [R1+0x5b4], R153 ;  /* 0x0005b49901007387 */ /* 0x000fe80000100800 */
[----:B------:R-:W-:Y:S04]  /*11150*/  STL.64 [R1+0x5b8], R154 ;  /* 0x0005b89a01007387 */ /* 0x000fe80000100a00 */
[----:B------:R-:W2:Y:S04]  /*11160*/  LDL.LU R113, [R1+0x5b4] ;  /* 0x0005b40001717983 */ /* 0x000ea80000300800 */
[----:B------:R-:W2:Y:S04]  /*11170*/  LDL.LU R114, [R1+0x5b8] ;  /* 0x0005b80001727983 */ /* 0x000ea80000300800 */
[----:B------:R-:W2:Y:S04]  /*11180*/  LDL.LU R115, [R1+0x5bc] ;  /* 0x0005bc0001737983 */ /* 0x000ea80000300800 */
[----:B------:R0:W-:Y:S04]  /*11190*/  STL.128 [R1+0x44f0], R148 ;  /* 0x0044f09401007387 */ /* 0x0001e80000100c00 */
[----:B------:R-:W-:Y:S04]  /*111a0*/  STL.128 [R1+0x44c0], R96 ;  /* 0x0044c06001007387 */ /* 0x000fe80000100c00 */
[----:B------:R-:W-:Y:S04]  /*111b0*/  STL.128 [R1+0x44b0], R92 ;  /* 0x0044b05c01007387 */ /* 0x000fe80000100c00 */
[----:B---3--:R1:W-:Y:S04]  /*111c0*/  STL.128 [R1+0x44d0], R100 ;  /* 0x0044d06401007387 */ /* 0x0083e80000100c00 */
[----:B------:R3:W-:Y:S04]  /*111d0*/  STL.128 [R1+0x44a0], R88 ;  /* 0x0044a05801007387 */ /* 0x0007e80000100c00 */
[----:B------:R-:W-:Y:S04]  /*111e0*/  STL.128 [R1+0x4470], R76 ;  /* 0x0044704c01007387 */ /* 0x000fe80000100c00 */
[----:B------:R-:W-:Y:S04]  /*111f0*/  STL.128 [R1+0x4460], R72 ;  /* 0x0044604801007387 */ /* 0x000fe80000100c00 */
[----:B0-----:R-:W2:Y:S04]  /*11200*/  LDL.LU.128 R148, [R1+0x44f0] ;  /* 0x0044f00001947983 */ /* 0x001ea80000300c00 */
[----:B-1----:R-:W2:Y:S04]  /*11210*/  LDL.LU.128 R100, [R1+0x44d0] ;  /* 0x0044d00001647983 */ /* 0x002ea80000300c00 */
[----:B------:R0:W-:Y:S04]  /*11220*/  STL.128 [R1+0x4490], R84 ;  /* 0x0044905401007387 */ /* 0x0001e80000100c00 */
[----:B------:R-:W2:Y:S04]  /*11230*/  LDL.LU.128 R96, [R1+0x44c0] ;  /* 0x0044c00001607983 */ /* 0x000ea80000300c00 */
[----:B------:R-:W2:Y:S04]  /*11240*/  LDL.LU.128 R92, [R1+0x44b0] ;  /* 0x0044b000015c7983 */ /* 0x000ea80000300c00 */
[----:B------:R1:W-:Y:S01]  /*11250*/  STL.128 [R1+0x44e0], R104 ;  /* 0x0044e06801007387 */ /* 0x0003e20000100c00 */
[----:B------:R-:W-:-:S03]  /*11260*/  IMAD.MOV.U32 R63, RZ, RZ, R81 ;  /* 0x000000ffff3f7224 */ /* 0x000fc600078e0051 */
[----:B---3--:R-:W3:Y:S01]  /*11270*/  LDL.LU.128 R88, [R1+0x44a0] ;  /* 0x0044a00001587983 */ /* 0x008ee20000300c00 */
[----:B------:R-:W-:-:S03]  /*11280*/  IMAD.MOV.U32 R64, RZ, RZ, R80 ;  /* 0x000000ffff407224 */ /* 0x000fc600078e0050 */
[----:B0-----:R-:W3:Y:S04]  /*11290*/  LDL.LU.128 R84, [R1+0x4490] ;  /* 0x0044900001547983 */ /* 0x001ee80000300c00 */
[----:B------:R-:W3:Y:S04]  /*112a0*/  LDL.LU.128 R76, [R1+0x4470] ;  /* 0x00447000014c7983 */ /* 0x000ee80000300c00 */
[----:B-1----:R-:W3:Y:S04]  /*112b0*/  LDL.LU.128 R104, [R1+0x44e0] ;  /* 0x0044e00001687983 */ /* 0x002ee80000300c00 */
[----:B------:R-:W3:Y:S01]  /*112c0*/  LDL.LU.128 R72, [R1+0x4460] ;  /* 0x0044600001487983 */ /* 0x000ee20000300c00 */
[----:B------:R-:W-:-:S03]  /*112d0*/  IMAD.MOV.U32 R62, RZ, RZ, R82 ;  /* 0x000000ffff3e7224 */ /* 0x000fc600078e0052 */
[----:B------:R-:W3:Y:S04]  /*112e0*/  LDL.LU.128 R80, [R1+0x4480] ;  /* 0x0044800001507983 */ /* 0x000ee80000300c00 */
[----:B------:R0:W-:Y:S04]  /*112f0*/  STL.128 [R1+0x4300], R68 ;  /* 0x0043004401007387 */ /* 0x0001e80000100c00 */
[----:B------:R1:W-:Y:S04]  /*11300*/  STL.128 [R1+0x4430], R180 ;  /* 0x004430b401007387 */ /* 0x0003e80000100c00 */
[----:B----4-:R4:W-:Y:S04]  /*11310*/  STL [R1+0x4420], R176 ;  /* 0x004420b001007387 */ /* 0x0109e80000100800 */
[----:B------:R4:W-:Y:S04]  /*11320*/  STL.128 [R1+0x4410], R172 ;  /* 0x004410ac01007387 */ /* 0x0009e80000100c00 */
[----:B------:R4:W-:Y:S04]  /*11330*/  STL.128 [R1+0x4400], R168 ;  /* 0x004400a801007387 */ /* 0x0009e80000100c00 */
[----:B------:R4:W-:Y:S04]  /*11340*/  STL [R1+0x43f8], R167 ;  /* 0x0043f8a701007387 */ /* 0x0009e80000100800 */
[----:B------:R4:W-:Y:S04]  /*11350*/  STL.64 [R1+0x43f0], R164 ;  /* 0x0043f0a401007387 */ /* 0x0009e80000100a00 */
[----:B0-----:R-:W3:Y:S04]  /*11360*/  LDL.LU R69, [R1+0x464] ;  /* 0x0004640001457983 */ /* 0x001ee80000300800 */
[----:B------:R-:W3:Y:S04]  /*11370*/  LDL.LU.64 R70, [R1+0x468] ;  /* 0x0004680001467983 */ /* 0x000ee80000300a00 */
[----:B------:R0:W-:Y:S04]  /*11380*/  STL.128 [R1+0x4280], R156 ;  /* 0x0042809c01007387 */ /* 0x0001e80000100c00 */
[----:B-1----:R-:W3:Y:S04]  /*11390*/  LDL.LU.128 R180, [R1+0x4430] ;  /* 0x0044300001b47983 */ /* 0x002ee80000300c00 */
[----:B----4-:R-:W4:Y:S04]  /*113a0*/  LDL.LU R176, [R1+0x4420] ;  /* 0x0044200001b07983 */ /* 0x010f280000300800 */
[----:B------:R-:W4:Y:S04]  /*113b0*/  LDL.LU.128 R172, [R1+0x4410] ;  /* 0x0044100001ac7983 */ /* 0x000f280000300c00 */
[----:B------:R-:W4:Y:S04]  /*113c0*/  LDL.LU.128 R168, [R1+0x4400] ;  /* 0x0044000001a87983 */ /* 0x000f280000300c00 */
[----:B------:R-:W4:Y:S04]  /*113d0*/  LDL.LU R167, [R1+0x43f8] ;  /* 0x0043f80001a77983 */ /* 0x000f280000300800 */
[----:B------:R-:W4:Y:S04]  /*113e0*/  LDL.LU.64 R164, [R1+0x43f0] ;  /* 0x0043f00001a47983 */ /* 0x000f280000300a00 */
[----:B0-----:R-:W4:Y:S04]  /*113f0*/  LDL.LU.128 R156, [R1+0x4280] ;  /* 0x00428000019c7983 */ /* 0x001f280000300c00 */
[----:B--2---:R0:W-:Y:S04]  /*11400*/  STL [R1+0x4270], R152 ;  /* 0x0042709801007387 */ /* 0x0041e80000100800 */
[----:B------:R1:W-:Y:S04]  /*11410*/  STL.128 [R1+0x4290], R160 ;  /* 0x004290a001007387 */ /* 0x0003e80000100c00 */
[----:B0-----:R-:W2:Y:S04]  /*11420*/  LDL.128 R152, [R1+0x3b0] ;  /* 0x0003b00001987983 */ /* 0x001ea80000100c00 */
[----:B-1----:R-:W2:Y:S04]  /*11430*/  LDL.LU.128 R160, [R1+0x4290] ;  /* 0x0042900001a07983 */ /* 0x002ea80000300c00 */
[----:B------:R-:W-:Y:S04]  /*11440*/  STL [R1+0x3c8], R59 ;  /* 0x0003c83b01007387 */ /* 0x000fe80000100800 */
[----:B------:R-:W-:Y:S04]  /*11450*/  STL [R1+0x3cc], R60 ;  /* 0x0003cc3c01007387 */ /* 0x000fe80000100800 */
        /* <DEDUP_REMOVED lines=9> */
[----:B------:R0:W-:Y:S04]  /*114f0*/  STL.128 [R1+0x43b0], R148 ;  /* 0x0043b09401007387 */ /* 0x0001e80000100c00 */
[----:B------:R1:W-:Y:S04]  /*11500*/  STL.128 [R1+0x4380], R100 ;  /* 0x0043806401007387 */ /* 0x0003e80000100c00 */
[----:B------:R-:W-:Y:S04]  /*11510*/  STL.128 [R1+0x4250], R112 ;  /* 0x0042507001007387 */ /* 0x000fe80000100c00 */
[----:B------:R3:W-:Y:S04]  /*11520*/  STL.128 [R1+0x4370], R96 ;  /* 0x0043706001007387 */ /* 0x0007e80000100c00 */
[----:B------:R3:W-:Y:S04]  /*11530*/  STL.128 [R1+0x4360], R92 ;  /* 0x0043605c01007387 */ /* 0x0007e80000100c00 */
[----:B0-----:R-:W2:Y:S04]  /*11540*/  LDL.LU.128 R148, [R1+0x43b0] ;  /* 0x0043b00001947983 */ /* 0x001ea80000300c00 */
[----:B-1----:R-:W2:Y:S04]  /*11550*/  LDL.LU.128 R100, [R1+0x4380] ;  /* 0x0043800001647983 */ /* 0x002ea80000300c00 */
[----:B---3--:R-:W-:Y:S04]  /*11560*/  STL.128 [R1+0x4350], R88 ;  /* 0x0043505801007387 */ /* 0x008fe80000100c00 */
[----:B------:R-:W-:Y:S04]  /*11570*/  STL.128 [R1+0x4340], R84 ;  /* 0x0043405401007387 */ /* 0x000fe80000100c00 */
[----:B------:R-:W-:Y:S04]  /*11580*/  STL.128 [R1+0x4320], R76 ;  /* 0x0043204c01007387 */ /* 0x000fe80000100c00 */
[----:B------:R0:W-:Y:S04]  /*11590*/  STL.128 [R1+0x4390], R104 ;  /* 0x0043906801007387 */ /* 0x0001e80000100c00 */
[----:B------:R-:W-:Y:S04]  /*115a0*/  STL.128 [R1+0x4310], R72 ;  /* 0x0043104801007387 */ /* 0x000fe80000100c00 */
[----:B------:R-:W3:Y:S04]  /*115b0*/  LDL.LU.128 R96, [R1+0x4370] ;  /* 0x0043700001607983 */ /* 0x000ee80000300c00 */
[----:B------:R-:W3:Y:S04]  /*115c0*/  LDL.LU.128 R92, [R1+0x4360] ;  /* 0x00436000015c7983 */ /* 0x000ee80000300c00 */
[----:B------:R1:W-:Y:S04]  /*115d0*/  STL.128 [R1+0x4330], R80 ;  /* 0x0043305001007387 */ /* 0x0003e80000100c00 */
[----:B0-----:R-:W3:Y:S04]  /*115e0*/  LDL.LU.128 R104, [R1+0x4390] ;  /* 0x0043900001687983 */ /* 0x001ee80000300c00 */
[----:B------:R-:W3:Y:S04]  /*115f0*/  LDL.LU.128 R88, [R1+0x4350] ;  /* 0x0043500001587983 */ /* 0x000ee80000300c00 */
[----:B------:R-:W3:Y:S04]  /*11600*/  LDL.LU.128 R84, [R1+0x4340] ;  /* 0x0043400001547983 */ /* 0x000ee80000300c00 */
[----:B-1----:R-:W3:Y:S04]  /*11610*/  LDL.LU.128 R80, [R1+0x4330] ;  /* 0x0043300001507983 */ /* 0x002ee80000300c00 */
[----:B------:R-:W3:Y:S04]  /*11620*/  LDL.LU.128 R76, [R1+0x4320] ;  /* 0x00432000014c7983 */ /* 0x000ee80000300c00 */
[----:B------:R-:W3:Y:S04]  /*11630*/  LDL.LU.128 R72, [R1+0x4310] ;  /* 0x0043100001487983 */ /* 0x000ee80000300c00 */
[----:B------:R-:W3:Y:S01]  /*11640*/  LDL.LU.128 R112, [R1+0x4250] ;  /* 0x0042500001707983 */ /* 0x000ee20000300c00 */
[----:B------:R-:W-:-:S02]  /*11650*/  IMAD.MOV.U32 R61, RZ, RZ, R69 ;  /* 0x000000ffff3d7224 */ /* 0x000fc400078e0045 */
[----:B------:R-:W-:Y:S02]  /*11660*/  IMAD.MOV.U32 R59, RZ, RZ, R71 ;  /* 0x000000ffff3b7224 */ /* 0x000fe400078e0047 */
[----:B------:R-:W-:Y:S02]  /*11670*/  IMAD.MOV.U32 R60, RZ, RZ, R70 ;  /* 0x000000ffff3c7224 */ /* 0x000fe400078e0046 */
[----:B------:R-:W3:Y:S04]  /*11680*/  LDL.LU.128 R68, [R1+0x4300] ;  /* 0x0043000001447983 */ /* 0x000ee80000300c00 */
[----:B------:R0:W-:Y:S04]  /*11690*/  STL.128 [R1+0x42e0], R180 ;  /* 0x0042e0b401007387 */ /* 0x0001e80000100c00 */
[----:B----4-:R1:W-:Y:S04]  /*116a0*/  STL [R1+0x42d0], R176 ;  /* 0x0042d0b001007387 */ /* 0x0103e80000100800 */
[----:B------:R4:W-:Y:S04]  /*116b0*/  STL.128 [R1+0x42c0], R172 ;  /* 0x0042c0ac01007387 */ /* 0x0009e80000100c00 */
[----:B------:R4:W-:Y:S04]  /*116c0*/  STL.128 [R1+0x42b0], R168 ;  /* 0x0042b0a801007387 */ /* 0x0009e80000100c00 */
[----:B------:R4:W-:Y:S04]  /*116d0*/  STL [R1+0x42a8], R167 ;  /* 0x0042a8a701007387 */ /* 0x0009e80000100800 */
[----:B------:R4:W-:Y:S04]  /*116e0*/  STL.64 [R1+0x42a0], R164 ;  /* 0x0042a0a401007387 */ /* 0x0009e80000100a00 */
[----:B------:R4:W-:Y:S04]  /*116f0*/  STL.128 [R1+0x4110], R156 ;  /* 0x0041109c01007387 */ /* 0x0009e80000100c00 */
[----:B0-----:R-:W3:Y:S04]  /*11700*/  LDL.LU.128 R180, [R1+0x42e0] ;  /* 0x0042e00001b47983 */ /* 0x001ee80000300c00 */
[----:B-1----:R-:W3:Y:S04]  /*11710*/  LDL.LU R176, [R1+0x42d0] ;  /* 0x0042d00001b07983 */ /* 0x002ee80000300800 */
[----:B----4-:R-:W4:Y:S04]  /*11720*/  LDL.LU.128 R172, [R1+0x42c0] ;  /* 0x0042c00001ac7983 */ /* 0x010f280000300c00 */
[----:B------:R-:W4:Y:S04]  /*11730*/  LDL.LU.128 R168, [R1+0x42b0] ;  /* 0x0042b00001a87983 */ /* 0x000f280000300c00 */
[----:B------:R-:W4:Y:S04]  /*11740*/  LDL.LU R167, [R1+0x42a8] ;  /* 0x0042a80001a77983 */ /* 0x000f280000300800 */
[----:B------:R-:W4:Y:S04]  /*11750*/  LDL.LU.64 R164, [R1+0x42a0] ;  /* 0x0042a00001a47983 */ /* 0x000f280000300a00 */
[----:B------:R-:W4:Y:S01]  /*11760*/  LDL.128 R156, [R1+0x3c0] ;  /* 0x0003c000019c7983 */ /* 0x000f220000100c00 */
[----:B--2---:R-:W-:-:S03]  /*11770*/  IMAD.MOV.U32 R116, RZ, RZ, R152 ;  /* 0x000000ffff747224 */ /* 0x004fc600078e0098 */
[----:B------:R-:W-:Y:S04]  /*11780*/  STL [R1+0x5c4], R153 ;  /* 0x0005c49901007387 */ /* 0x000fe80000100800 */
[----:B------:R-:W-:Y:S04]  /*11790*/  STL.64 [R1+0x5c8], R154 ;  /* 0x0005c89a01007387 */ /* 0x000fe80000100a00 */
[----:B------:R-:W2:Y:S04]  /*117a0*/  LDL.LU R152, [R1+0x4270] ;  /* 0x0042700001987983 */ /* 0x000ea80000300800 */
[----:B------:R0:W-:Y:S04]  /*117b0*/  STL.128 [R1+0x4120], R160 ;  /* 0x004120a001007387 */ /* 0x0001e80000100c00 */
[----:B------:R-:W2:Y:S04]  /*117c0*/  LDL.LU R117, [R1+0x5c4] ;  /* 0x0005c40001757983 */ /* 0x000ea80000300800 */
[----:B------:R-:W2:Y:S04]  /*117d0*/  LDL.LU R118, [R1+0x5c8] ;  /* 0x0005c80001767983 */ /* 0x000ea80000300800 */
[----:B------:R-:W2:Y:S04]  /*117e0*/  LDL.LU R119, [R1+0x5cc] ;  /* 0x0005cc0001777983 */ /* 0x000ea80000300800 */
[----:B0-----:R-:W2:Y:S04]  /*117f0*/  LDL.LU.128 R160, [R1+0x4120] ;  /* 0x0041200001a07983 */ /* 0x001ea80000300c00 */
[----:B------:R-:W-:Y:S04]  /*11800*/  STL.128 [R1+0x4180], R60 ;  /* 0x0041803c01007387 */ /* 0x000fe80000100c00 */
        /* <DEDUP_REMOVED lines=11> */
[----:B------:R0:W-:Y:S04]  /*118c0*/  STL.128 [R1+0x4260], R148 ;  /* 0x0042609401007387 */ /* 0x0001e80000100c00 */
[----:B------:R1:W-:Y:S04]  /*118d0*/  STL.128 [R1+0x4220], R100 ;  /* 0x0042206401007387 */ /* 0x0003e80000100c00 */
[----:B------:R-:W-:Y:S04]  /*118e0*/  STL [R1+0x3dc], R58 ;  /* 0x0003dc3a01007387 */ /* 0x000fe80000100800 */
[----:B0-----:R-:W2:Y:S04]  /*118f0*/  LDL.LU.128 R148, [R1+0x4260] ;  /* 0x0042600001947983 */ /* 0x001ea80000300c00 */
[----:B-1----:R-:W2:Y:S04]  /*11900*/  LDL.LU.128 R100, [R1+0x4220] ;  /* 0x0042200001647983 */ /* 0x002ea80000300c00 */
[----:B---3--:R-:W-:Y:S04]  /*11910*/  STL.128 [R1+0x4210], R96 ;  /* 0x0042106001007387 */ /* 0x008fe80000100c00 */
[----:B------:R-:W-:Y:S04]  /*11920*/  STL.128 [R1+0x4200], R92 ;  /* 0x0042005c01007387 */ /* 0x000fe80000100c00 */
[----:B------:R0:W-:Y:S04]  /*11930*/  STL.128 [R1+0x4230], R104 ;  /* 0x0042306801007387 */ /* 0x0001e80000100c00 */
[----:B------:R1:W-:Y:S04]  /*11940*/  STL.128 [R1+0x41f0], R88 ;  /* 0x0041f05801007387 */ /* 0x0003e80000100c00 */
[----:B------:R3:W-:Y:S04]  /*11950*/  STL.128 [R1+0x41e0], R84 ;  /* 0x0041e05401007387 */ /* 0x0007e80000100c00 */
[----:B------:R3:W-:Y:S04]  /*11960*/  STL.128 [R1+0x41d0], R80 ;  /* 0x0041d05001007387 */ /* 0x0007e80000100c00 */
[----:B------:R3:W-:Y:S04]  /*11970*/  STL.128 [R1+0x41c0], R76 ;  /* 0x0041c04c01007387 */ /* 0x0007e80000100c00 */
[----:B------:R3:W-:Y:S04]  /*11980*/  STL.128 [R1+0x41b0], R72 ;  /* 0x0041b04801007387 */ /* 0x0007e80000100c00 */
[----:B0-----:R-:W2:Y:S04]  /*11990*/  LDL.LU.128 R104, [R1+0x4230] ;  /* 0x0042300001687983 */ /* 0x001ea80000300c00 */
[----:B------:R-:W2:Y:S04]  /*119a0*/  LDL.LU.128 R96, [R1+0x4210] ;  /* 0x0042100001607983 */ /* 0x000ea80000300c00 */
[----:B------:R-:W2:Y:S04]  /*119b0*/  LDL.LU.128 R92, [R1+0x4200] ;  /* 0x00420000015c7983 */ /* 0x000ea80000300c00 */
[----:B------:R0:W-:Y:S04]  /*119c0*/  STL.128 [R1+0x41a0], R68 ;  /* 0x0041a04401007387 */ /* 0x0001e80000100c00 */
[----:B-1----:R-:W2:Y:S04]  /*119d0*/  LDL.LU.128 R88, [R1+0x41f0] ;  /* 0x0041f00001587983 */ /* 0x002ea80000300c00 */
[----:B---3--:R-:W3:Y:S04]  /*119e0*/  LDL.LU.128 R84, [R1+0x41e0] ;  /* 0x0041e00001547983 */ /* 0x008ee80000300c00 */
[----:B------:R-:W3:Y:S04]  /*119f0*/  LDL.LU.128 R80, [R1+0x41d0] ;  /* 0x0041d00001507983 */ /* 0x000ee80000300c00 */
[----:B------:R-:W3:Y:S04]  /*11a00*/  LDL.LU.128 R76, [R1+0x41c0] ;  /* 0x0041c000014c7983 */ /* 0x000ee80000300c00 */
[----:B------:R-:W3:Y:S04]  /*11a10*/  LDL.LU.128 R72, [R1+0x41b0] ;  /* 0x0041b00001487983 */ /* 0x000ee80000300c00 */
[----:B0-----:R-:W3:Y:S04]  /*11a20*/  LDL.LU.128 R68, [R1+0x41a0] ;  /* 0x0041a00001447983 */ /* 0x001ee80000300c00 */
[----:B------:R-:W-:Y:S04]  /*11a30*/  STL.128 [R1+0x40d0], R112 ;  /* 0x0040d07001007387 */ /* 0x000fe80000100c00 */
[----:B------:R0:W-:Y:S04]  /*11a40*/  STL.128 [R1+0x4170], R180 ;  /* 0x004170b401007387 */ /* 0x0001e80000100c00 */
[----:B------:R1:W-:Y:S04]  /*11a50*/  STL [R1+0x4160], R176 ;  /* 0x004160b001007387 */ /* 0x0003e80000100800 */
[----:B----4-:R4:W-:Y:S04]  /*11a60*/  STL.128 [R1+0x4150], R172 ;  /* 0x004150ac01007387 */ /* 0x0109e80000100c00 */
[----:B------:R4:W-:Y:S04]  /*11a70*/  STL.128 [R1+0x4140], R168 ;  /* 0x004140a801007387 */ /* 0x0009e80000100c00 */
[----:B------:R4:W-:Y:S04]  /*11a80*/  STL [R1+0x4138], R167 ;  /* 0x004138a701007387 */ /* 0x0009e80000100800 */
[----:B------:R4:W-:Y:S04]  /*11a90*/  STL.64 [R1+0x4130], R164 ;  /* 0x004130a401007387 */ /* 0x0009e80000100a00 */
[----:B------:R-:W-:Y:S01]  /*11aa0*/  STL [R1+0x5d4], R157 ;  /* 0x0005d49d01007387 */ /* 0x000fe20000100800 */
[----:B------:R-:W-:-:S03]  /*11ab0*/  IMAD.MOV.U32 R120, RZ, RZ, R156 ;  /* 0x000000ffff787224 */ /* 0x000fc600078e009c */
[----:B------:R4:W-:Y:S04]  /*11ac0*/  STL.64 [R1+0x5d8], R158 ;  /* 0x0005d89e01007387 */ /* 0x0009e80000100a00 */
[----:B0-----:R-:W3:Y:S04]  /*11ad0*/  LDL.LU.128 R180, [R1+0x4170] ;  /* 0x0041700001b47983 */ /* 0x001ee80000300c00 */
[----:B-1----:R-:W3:Y:S04]  /*11ae0*/  LDL.LU R176, [R1+0x4160] ;  /* 0x0041600001b07983 */ /* 0x002ee80000300800 */
[----:B----4-:R-:W4:Y:S04]  /*11af0*/  LDL.LU.128 R172, [R1+0x4150] ;  /* 0x0041500001ac7983 */ /* 0x010f280000300c00 */
[----:B------:R-:W4:Y:S04]  /*11b00*/  LDL.LU.128 R168, [R1+0x4140] ;  /* 0x0041400001a87983 */ /* 0x000f280000300c00 */
[----:B------:R-:W4:Y:S04]  /*11b10*/  LDL.LU R167, [R1+0x4138] ;  /* 0x0041380001a77983 */ /* 0x000f280000300800 */
[----:B------:R-:W4:Y:S04]  /*11b20*/  LDL.LU.64 R164, [R1+0x4130] ;  /* 0x0041300001a47983 */ /* 0x000f280000300a00 */
[----:B------:R-:W4:Y:S04]  /*11b30*/  LDL.LU.128 R156, [R1+0x4110] ;  /* 0x00411000019c7983 */ /* 0x000f280000300c00 */
[----:B------:R-:W4:Y:S04]  /*11b40*/  LDL.LU.128 R112, [R1+0x40d0] ;  /* 0x0040d00001707983 */ /* 0x000f280000300c00 */
[----:B------:R-:W4:Y:S04]  /*11b50*/  LDL.LU R121, [R1+0x5d4] ;  /* 0x0005d40001797983 */ /* 0x000f280000300800 */
[----:B------:R-:W4:Y:S04]  /*11b60*/  LDL.LU R122, [R1+0x5d8] ;  /* 0x0005d800017a7983 */ /* 0x000f280000300800 */
[----:B------:R-:W4:Y:S04]  /*11b70*/  LDL.LU R123, [R1+0x5dc] ;  /* 0x0005dc00017b7983 */ /* 0x000f280000300800 */
[----:B--2---:R0:W-:Y:S04]  /*11b80*/  STL [R1+0x4100], R152 ;  /* 0x0041009801007387 */ /* 0x0041e80000100800 */
[----:B0-----:R-:W2:Y:S04]  /*11b90*/  LDL.LU R152, [R1+0x4100] ;  /* 0x0041000001987983 */ /* 0x001ea80000300800 */
[----:B------:R0:W-:Y:S04]  /*11ba0*/  STL.128 [R1+0x40e0], R116 ;  /* 0x0040e07401007387 */ /* 0x0001e80000100c00 */
[----:B------:R1:W-:Y:S04]  /*11bb0*/  STL.128 [R1+0x3f90], R160 ;  /* 0x003f90a001007387 */ /* 0x0003e80000100c00 */
[----:B0-----:R-:W2:Y:S04]  /*11bc0*/  LDL.LU.128 R116, [R1+0x40e0] ;  /* 0x0040e00001747983 */ /* 0x001ea80000300c00 */
[----:B-1----:R-:W2:Y:S04]  /*11bd0*/  LDL.128 R160, [R1+0x3d0] ;  /* 0x0003d00001a07983 */ /* 0x002ea80000100c00 */
        /* <DEDUP_REMOVED lines=10> */
[----:B------:R1:W-:Y:S04]  /*11c80*/  STL.128 [R1+0x4820], R12 ;  /* 0x0048200c01007387 */ /* 0x0003e80000100c00 */
[----:B------:R1:W-:Y:S04]  /*11c90*/  STL.128 [R1+0x4810], R8 ;  /* 0x0048100801007387 */ /* 0x0003e80000100c00 */
[----:B------:R1:W-:Y:S04]  /*11ca0*/  STL.64 [R1+0x4800], R4 ;  /* 0x0048000401007387 */ /* 0x0003e80000100a00 */
        /* <DEDUP_REMOVED lines=16> */
[----:B---3--:R3:W-:Y:S04]  /*11db0*/  STL.128 [R1+0x4060], R84 ;  /* 0x0040605401007387 */ /* 0x0087e80000100c00 */
[----:B------:R3:W-:Y:S04]  /*11dc0*/  STL.128 [R1+0x4050], R80 ;  /* 0x0040505001007387 */ /* 0x0007e80000100c00 */
[----:B------:R3:W-:Y:S04]  /*11dd0*/  STL.128 [R1+0x4040], R76 ;  /* 0x0040404c01007387 */ /* 0x0007e80000100c00 */
[----:B------:R3:W-:Y:S04]  /*11de0*/  STL.128 [R1+0x4030], R72 ;  /* 0x0040304801007387 */ /* 0x0007e80000100c00 */
[----:B------:R3:W-:Y:S04]  /*11df0*/  STL.128 [R1+0x4020], R68 ;  /* 0x0040204401007387 */ /* 0x0007e80000100c00 */
[----:B------:R3:W-:Y:S04]  /*11e00*/  STL.128 [R1+0x4010], R64 ;  /* 0x0040104001007387 */ /* 0x0007e80000100c00 */
[----:B------:R3:W-:Y:S04]  /*11e10*/  STL.128 [R1+0x4000], R60 ;  /* 0x0040003c01007387 */ /* 0x0007e80000100c00 */
[----:B------:R3:W-:Y:S04]  /*11e20*/  STL [R1+0x3ff0], R59 ;  /* 0x003ff03b01007387 */ /* 0x0007e80000100800 */
        /* <DEDUP_REMOVED lines=9> */
[----:B------:R-:W2:Y:S04]  /*11ec0*/  LDL.LU.64 R18, [R1+0x4830] ;  /* 0x0048300001127983 */ /* 0x000ea80000300a00 */
[----:B------:R-:W2:Y:S04]  /*11ed0*/  LDL.LU.128 R12, [R1+0x4820] ;  /* 0x00482000010c7983 */ /* 0x000ea80000300c00 */
[----:B------:R-:W2:Y:S04]  /*11ee0*/  LDL.LU.128 R8, [R1+0x4810] ;  /* 0x0048100001087983 */ /* 0x000ea80000300c00 */
[----:B------:R-:W2:Y:S04]  /*11ef0*/  LDL.LU.64 R4, [R1+0x4800] ;  /* 0x0048000001047983 */ /* 0x000ea80000300a00 */
[----:B------:R-:W2:Y:S04]  /*11f00*/  LDL.LU.128 R224, [R1+0x47f0] ;  /* 0x0047f00001e07983 */ /* 0x000ea80000300c00 */
        /* <DEDUP_REMOVED lines=11> */
[----:B----4-:R-:W4:Y:S04]  /*11fc0*/  LDL.LU.128 R100, [R1+0x40a0] ;  /* 0x0040a00001647983 */ /* 0x010f280000300c00 */
[----:B------:R-:W4:Y:S04]  /*11fd0*/  LDL.LU.128 R96, [R1+0x4090] ;  /* 0x0040900001607983 */ /* 0x000f280000300c00 */
[----:B------:R-:W4:Y:S04]  /*11fe0*/  LDL.LU.128 R92, [R1+0x4080] ;  /* 0x00408000015c7983 */ /* 0x000f280000300c00 */
[----:B------:R-:W4:Y:S04]  /*11ff0*/  LDL.LU.128 R88, [R1+0x4070] ;  /* 0x0040700001587983 */ /* 0x000f280000300c00 */
[----:B---3--:R-:W3:Y:S04]  /*12000*/  LDL.LU.128 R84, [R1+0x4060] ;  /* 0x0040600001547983 */ /* 0x008ee80000300c00 */
[----:B------:R-:W3:Y:S04]  /*12010*/  LDL.LU.128 R80, [R1+0x4050] ;  /* 0x0040500001507983 */ /* 0x000ee80000300c00 */
[----:B------:R-:W3:Y:S04]  /*12020*/  LDL.LU.128 R76, [R1+0x4040] ;  /* 0x00404000014c7983 */ /* 0x000ee80000300c00 */
[----:B------:R-:W3:Y:S04]  /*12030*/  LDL.LU.128 R72, [R1+0x4030] ;  /* 0x0040300001487983 */ /* 0x000ee80000300c00 */
[----:B------:R-:W3:Y:S04]  /*12040*/  LDL.LU.128 R68, [R1+0x4020] ;  /* 0x0040200001447983 */ /* 0x000ee80000300c00 */
[----:B------:R-:W3:Y:S04]  /*12050*/  LDL.LU.128 R64, [R1+0x4010] ;  /* 0x0040100001407983 */ /* 0x000ee80000300c00 */
[----:B------:R-:W3:Y:S04]  /*12060*/  LDL.LU.128 R60, [R1+0x4000] ;  /* 0x00400000013c7983 */ /* 0x000ee80000300c00 */
[----:B------:R-:W3:Y:S04]  /*12070*/  LDL.LU R59, [R1+0x3ff0] ;  /* 0x003ff000013b7983 */ /* 0x000ee80000300800 */
[----:B------:R-:W-:Y:S04]  /*12080*/  STL.128 [R1+0x3fe0], R180 ;  /* 0x003fe0b401007387 */ /* 0x000fe80000100c00 */
[----:B------:R-:W-:Y:S04]  /*12090*/  STL [R1+0x3fd0], R176 ;  /* 0x003fd0b001007387 */ /* 0x000fe80000100800 */
[----:B------:R-:W-:Y:S04]  /*120a0*/  STL.128 [R1+0x3fc0], R172 ;  /* 0x003fc0ac01007387 */ /* 0x000fe80000100c00 */
[----:B------:R-:W-:Y:S04]  /*120b0*/  STL.128 [R1+0x3fb0], R168 ;  /* 0x003fb0a801007387 */ /* 0x000fe80000100c00 */
[----:B------:R-:W-:Y:S04]  /*120c0*/  STL [R1+0x3fa8], R167 ;  /* 0x003fa8a701007387 */ /* 0x000fe80000100800 */
[----:B------:R-:W-:Y:S04]  /*120d0*/  STL.64 [R1+0x3fa0], R164 ;  /* 0x003fa0a401007387 */ /* 0x000fe80000100a00 */
[----:B------:R0:W-:Y:S04]  /*120e0*/  STL.128 [R1+0x3f80], R156 ;  /* 0x003f809c01007387 */ /* 0x0001e80000100c00 */
[----:B--2---:R-:W-:Y:S04]  /*120f0*/  STL [R1+0x3f70], R152 ;  /* 0x003f709801007387 */ /* 0x004fe80000100800 */
[----:B------:R1:W-:Y:S04]  /*12100*/  STL.128 [R1+0x3f50], R120 ;  /* 0x003f507801007387 */ /* 0x0003e80000100c00 */
[----:B------:R2:W-:Y:S04]  /*12110*/  STL.128 [R1+0x3f40], R116 ;  /* 0x003f407401007387 */ /* 0x0005e80000100c00 */
[----:B------:R2:W-:Y:S04]  /*12120*/  STL.128 [R1+0x3f30], R112 ;  /* 0x003f307001007387 */ /* 0x0005e80000100c00 */
[----:B------:R-:W-:Y:S04]  /*12130*/  STL [R1+0x5e4], R161 ;  /* 0x0005e4a101007387 */ /* 0x000fe80000100800 */
[----:B------:R2:W-:Y:S04]  /*12140*/  STL.64 [R1+0x5e8], R162 ;  /* 0x0005e8a201007387 */ /* 0x0005e80000100a00 */
[----:B0-----:R-:W3:Y:S04]  /*12150*/  LDL.LU.128 R156, [R1+0x3f80] ;  /* 0x003f8000019c7983 */ /* 0x001ee80000300c00 */
[----:B-1----:R-:W3:Y:S04]  /*12160*/  LDL.LU.128 R120, [R1+0x3f50] ;  /* 0x003f500001787983 */ /* 0x002ee80000300c00 */
[----:B--2---:R-:W2:Y:S04]  /*12170*/  LDL.LU.128 R116, [R1+0x3f40] ;  /* 0x003f400001747983 */ /* 0x004ea80000300c00 */
[----:B------:R-:W2:Y:S04]  /*12180*/  LDL.LU.128 R112, [R1+0x3f30] ;  /* 0x003f300001707983 */ /* 0x000ea80000300c00 */
[----:B------:R-:W2:Y:S04]  /*12190*/  LDL.LU R125, [R1+0x5e4] ;  /* 0x0005e400017d7983 */ /* 0x000ea80000300800 */
[----:B------:R-:W2:Y:S04]  /*121a0*/  LDL.LU R126, [R1+0x5e8] ;  /* 0x0005e800017e7983 */ /* 0x000ea80000300800 */
[----:B------:R-:W2:Y:S01]  /*121b0*/  LDL.LU R127, [R1+0x5ec] ;  /* 0x0005ec00017f7983 */ /* 0x000ea20000300800 */
[----:B------:R-:W-:-:S03]  /*121c0*/  IMAD.MOV.U32 R124, RZ, RZ, R160 ;  /* 0x000000ffff7c7224 */ /* 0x000fc600078e00a0 */
[----:B------:R-:W2:Y:S04]  /*121d0*/  LDL.LU.128 R160, [R1+0x3f90] ;  /* 0x003f900001a07983 */ /* 0x000ea80000300c00 */
[----:B------:R-:W2:Y:S04]  /*121e0*/  LDL.LU R152, [R1+0x3f70] ;  /* 0x003f700001987983 */ /* 0x000ea80000300800 */
[----:B------:R-:W2:Y:S04]  /*121f0*/  LDL.LU R176, [R1+0x3fd0] ;  /* 0x003fd00001b07983 */ /* 0x000ea80000300800 */
[----:B------:R-:W2:Y:S04]  /*12200*/  LDL.LU.128 R172, [R1+0x3fc0] ;  /* 0x003fc00001ac7983 */ /* 0x000ea80000300c00 */
[----:B------:R-:W2:Y:S04]  /*12210*/  LDL.LU.128 R168, [R1+0x3fb0] ;  /* 0x003fb00001a87983 */ /* 0x000ea80000300c00 */
[----:B------:R-:W2:Y:S04]  /*12220*/  LDL.LU R167, [R1+0x3fa8] ;  /* 0x003fa80001a77983 */ /* 0x000ea80000300800 */
[----:B------:R-:W2:Y:S04]  /*12230*/  LDL.LU.64 R164, [R1+0x3fa0] ;  /* 0x003fa00001a47983 */ /* 0x000ea80000300a00 */
[----:B------:R-:W2:Y:S04]  /*12240*/  LDL.LU.128 R180, [R1+0x3fe0] ;  /* 0x003fe00001b47983 */ /* 0x000ea80000300c00 */
[----:B------:R-:W-:Y:S04]  /*12250*/  STL [R1+0x3e0], R53 ;  /* 0x0003e03501007387 */ /* 0x000fe80000100800 */
[----:B------:R-:W-:Y:S04]  /*12260*/  STL [R1+0x3e4], R54 ;  /* 0x0003e43601007387 */ /* 0x000fe80000100800 */
[----:B------:R-:W-:Y:S04]  /*12270*/  STL [R1+0x3e8], R55 ;  /* 0x0003e83701007387 */ /* 0x000fe80000100800 */
[----:B------:R-:W-:Y:S04]  /*12280*/  STL [R1+0x3ec], R50 ;  /* 0x0003ec3201007387 */ /* 0x000fe80000100800 */
[----:B------:R0:W-:Y:S04]  /*12290*/  STL.128 [R1+0x3f20], R108 ;  /* 0x003f206c01007387 */ /* 0x0001e80000100c00 */
[----:B------:R1:W-:Y:S04]  /*122a0*/  STL.128 [R1+0x3f10], R104 ;  /* 0x003f106801007387 */ /* 0x0003e80000100c00 */
[----:B----4-:R4:W-:Y:S04]  /*122b0*/  STL.128 [R1+0x3f00], R100 ;  /* 0x003f006401007387 */ /* 0x0109e80000100c00 */
        /* <DEDUP_REMOVED lines=8> */
[----:B0-----:R-:W2:Y:S04]  /*12340*/  LDL.LU.128 R108, [R1+0x3f20] ;  /* 0x003f2000016c7983 */ /* 0x001ea80000300c00 */
[----:B-1----:R-:W2:Y:S04]  /*12350*/  LDL.LU.128 R104, [R1+0x3f10] ;  /* 0x003f100001687983 */ /* 0x002ea80000300c00 */
        /* <DEDUP_REMOVED lines=9> */
[----:B------:R0:W-:Y:S04]  /*123f0*/  STL.128 [R1+0x3e00], R156 ;  /* 0x003e009c01007387 */ /* 0x0001e80000100c00 */
[----:B------:R1:W-:Y:S04]  /*12400*/  STL.128 [R1+0x3dc0], R120 ;  /* 0x003dc07801007387 */ /* 0x0003e80000100c00 */
[----:B--2---:R2:W-:Y:S04]  /*12410*/  STL.128 [R1+0x3db0], R116 ;  /* 0x003db07401007387 */ /* 0x0045e80000100c00 */
[----:B------:R2:W-:Y:S04]  /*12420*/  STL.128 [R1+0x3da0], R112 ;  /* 0x003da07001007387 */ /* 0x0005e80000100c00 */
[----:B0-----:R-:W3:Y:S04]  /*12430*/  LDL.128 R156, [R1+0x3e0] ;  /* 0x0003e000019c7983 */ /* 0x001ee80000100c00 */
[----:B-1----:R-:W3:Y:S04]  /*12440*/  LDL.LU.128 R120, [R1+0x3dc0] ;  /* 0x003dc00001787983 */ /* 0x002ee80000300c00 */
[----:B------:R0:W-:Y:S04]  /*12450*/  STL.128 [R1+0x3dd0], R124 ;  /* 0x003dd07c01007387 */ /* 0x0001e80000100c00 */
[----:B--2---:R-:W2:Y:S04]  /*12460*/  LDL.LU.128 R116, [R1+0x3db0] ;  /* 0x003db00001747983 */ /* 0x004ea80000300c00 */
[----:B------:R-:W2:Y:S04]  /*12470*/  LDL.LU.128 R112, [R1+0x3da0] ;  /* 0x003da00001707983 */ /* 0x000ea80000300c00 */
[----:B0-----:R-:W2:Y:S04]  /*12480*/  LDL.LU.128 R124, [R1+0x3dd0] ;  /* 0x003dd000017c7983 */ /* 0x001ea80000300c00 */
[----:B------:R0:W-:Y:S04]  /*12490*/  STL.128 [R1+0x3e70], R64 ;  /* 0x003e704001007387 */ /* 0x0001e80000100c00 */
[----:B------:R1:W-:Y:S04]  /*124a0*/  STL.128 [R1+0x3e60], R60 ;  /* 0x003e603c01007387 */ /* 0x0003e80000100c00 */
[----:B------:R1:W-:Y:S04]  /*124b0*/  STL [R1+0x3e54], R59 ;  /* 0x003e543b01007387 */ /* 0x0003e80000100800 */
[----:B0-----:R-:W2:Y:S04]  /*124c0*/  LDL.LU.128 R64, [R1+0x3e70] ;  /* 0x003e700001407983 */ /* 0x001ea80000300c00 */
[----:B-1----:R-:W2:Y:S04]  /*124d0*/  LDL.LU.128 R60, [R1+0x3e60] ;  /* 0x003e6000013c7983 */ /* 0x002ea80000300c00 */
[----:B------:R-:W2:Y:S04]  /*124e0*/  LDL.LU R59, [R1+0x3e54] ;  /* 0x003e5400013b7983 */ /* 0x000ea80000300800 */
[----:B------:R-:W-:Y:S04]  /*124f0*/  STL [R1+0x3f0], R51 ;  /* 0x0003f03301007387 */ /* 0x000fe80000100800 */
[----:B------:R-:W-:Y:S04]  /*12500*/  STL [R1+0x3f4], R52 ;  /* 0x0003f43401007387 */ /* 0x000fe80000100800 */
[----:B------:R-:W-:Y:S04]  /*12510*/  STL [R1+0x3f8], R47 ;  /* 0x0003f82f01007387 */ /* 0x000fe80000100800 */
[----:B------:R-:W-:Y:S04]  /*12520*/  STL [R1+0x3fc], R48 ;  /* 0x0003fc3001007387 */ /* 0x000fe80000100800 */
[----:B------:R0:W-:Y:S04]  /*12530*/  STL.128 [R1+0x3b70], R36 ;  /* 0x003b702401007387 */ /* 0x0001e80000100c00 */
[----:B------:R1:W-:Y:S04]  /*12540*/  STL.128 [R1+0x3b60], R32 ;  /* 0x003b602001007387 */ /* 0x0003e80000100c00 */
[----:B0-----:R-:W2:Y:S04]  /*12550*/  LDL.LU.128 R36, [R1+0x3b70] ;  /* 0x003b700001247983 */ /* 0x001ea80000300c00 */
[----:B-1----:R-:W2:Y:S04]  /*12560*/  LDL.LU.128 R32, [R1+0x3b60] ;  /* 0x003b600001207983 */ /* 0x002ea80000300c00 */
        /* <DEDUP_REMOVED lines=10> */
[----:B------:R-:W-:Y:S04]  /*12610*/  STL.128 [R1+0x3cf0], R68 ;  /* 0x003cf04401007387 */ /* 0x000fe80000100c00 */
        /* <DEDUP_REMOVED lines=9> */
[----:B------:R-:W-:Y:S04]  /*126b0*/  STL [R1+0x5f4], R157 ;  /* 0x0005f49d01007387 */ /* 0x000fe80000100800 */
[----:B------:R-:W-:Y:S04]  /*126c0*/  STL.64 [R1+0x5f8], R158 ;  /* 0x0005f89e01007387 */ /* 0x000fe80000100a00 */
[----:B------:R-:W-:Y:S04]  /*126d0*/  STL.128 [R1+0x3c90], R120 ;  /* 0x003c907801007387 */ /* 0x000fe80000100c00 */
[----:B--2---:R-:W-:Y:S04]  /*126e0*/  STL.128 [R1+0x3c80], R116 ;  /* 0x003c807401007387 */ /* 0x004fe80000100c00 */
[----:B------:R0:W-:Y:S04]  /*126f0*/  STL.128 [R1+0x3c70], R112 ;  /* 0x003c707001007387 */ /* 0x0001e80000100c00 */
[----:B------:R-:W2:Y:S04]  /*12700*/  LDL.LU.128 R72, [R1+0x3d00] ;  /* 0x003d000001487983 */ /* 0x000ea80000300c00 */
[----:B------:R1:W-:Y:S04]  /*12710*/  STL.128 [R1+0x3ca0], R124 ;  /* 0x003ca07c01007387 */ /* 0x0003e80000100c00 */
[----:B------:R-:W2:Y:S04]  /*12720*/  LDL.LU R129, [R1+0x5f4] ;  /* 0x0005f40001817983 */ /* 0x000ea80000300800 */
[----:B------:R-:W2:Y:S04]  /*12730*/  LDL.LU R130, [R1+0x5f8] ;  /* 0x0005f80001827983 */ /* 0x000ea80000300800 */
[----:B------:R-:W2:Y:S04]  /*12740*/  LDL.LU R131, [R1+0x5fc] ;  /* 0x0005fc0001837983 */ /* 0x000ea80000300800 */
[----:B0-----:R-:W2:Y:S04]  /*12750*/  LDL.128 R112, [R1+0x3f0] ;  /* 0x0003f00001707983 */ /* 0x001ea80000100c00 */
[----:B-1----:R-:W2:Y:S04]  /*12760*/  LDL.LU.128 R124, [R1+0x3ca0] ;  /* 0x003ca000017c7983 */ /* 0x002ea80000300c00 */
[----:B------:R-:W2:Y:S04]  /*12770*/  LDL.LU.128 R120, [R1+0x3c90] ;  /* 0x003c900001787983 */ /* 0x000ea80000300c00 */
[----:B------:R-:W2:Y:S04]  /*12780*/  LDL.LU.128 R116, [R1+0x3c80] ;  /* 0x003c800001747983 */ /* 0x000ea80000300c00 */
[----:B------:R-:W2:Y:S04]  /*12790*/  LDL.LU.128 R68, [R1+0x3cf0] ;  /* 0x003cf00001447983 */ /* 0x000ea80000300c00 */
[----:B------:R0:W-:Y:S04]  /*127a0*/  STL.128 [R1+0x3ce0], R64 ;  /* 0x003ce04001007387 */ /* 0x0001e80000100c00 */
[----:B------:R1:W-:Y:S04]  /*127b0*/  STL.128 [R1+0x3cd0], R60 ;  /* 0x003cd03c01007387 */ /* 0x0003e80000100c00 */
[----:B------:R1:W-:Y:S04]  /*127c0*/  STL [R1+0x3cc0], R59 ;  /* 0x003cc03b01007387 */ /* 0x0003e80000100800 */
[----:B0-----:R-:W2:Y:S04]  /*127d0*/  LDL.LU.128 R64, [R1+0x3ce0] ;  /* 0x003ce00001407983 */ /* 0x001ea80000300c00 */
[----:B-1----:R-:W2:Y:S04]  /*127e0*/  LDL.LU.128 R60, [R1+0x3cd0] ;  /* 0x003cd000013c7983 */ /* 0x002ea80000300c00 */
[----:B------:R-:W2:Y:S01]  /*127f0*/  LDL.LU R59, [R1+0x3cc0] ;  /* 0x003cc000013b7983 */ /* 0x000ea20000300800 */
[----:B------:R-:W-:-:S03]  /*12800*/  IMAD.MOV.U32 R128, RZ, RZ, R156 ;  /* 0x000000ffff807224 */ /* 0x000fc600078e009c */
[----:B------:R-:W-:Y:S04]  /*12810*/  STL [R1+0x400], R49 ;  /* 0x0004003101007387 */ /* 0x000fe80000100800 */
[----:B------:R-:W-:Y:S04]  /*12820*/  STL [R1+0x404], R44 ;  /* 0x0004042c01007387 */ /* 0x000fe80000100800 */
[----:B------:R-:W-:Y:S04]  /*12830*/  STL [R1+0x408], R45 ;  /* 0x0004082d01007387 */ /* 0x000fe80000100800 */
[----:B------:R-:W-:Y:S04]  /*12840*/  STL [R1+0x40c], R46 ;  /* 0x00040c2e01007387 */ /* 0x000fe80000100800 */
[----:B------:R0:W-:Y:S04]  /*12850*/  STL.128 [R1+0x3b80], R40 ;  /* 0x003b802801007387 */ /* 0x0001e80000100c00 */
[----:B------:R1:W-:Y:S04]  /*12860*/  STL.128 [R1+0x39b0], R36 ;  /* 0x0039b02401007387 */ /* 0x0003e80000100c00 */
[----:B------:R1:W-:Y:S04]  /*12870*/  STL.128 [R1+0x39a0], R32 ;  /* 0x0039a02001007387 */ /* 0x0003e80000100c00 */
[----:B------:R1:W-:Y:S04]  /*12880*/  STL.64 [R1+0x3af0], R4 ;  /* 0x003af00401007387 */ /* 0x0003e80000100a00 */
[----:B0-----:R-:W2:Y:S04]  /*12890*/  LDL.LU.128 R40, [R1+0x3b80] ;  /* 0x003b800001287983 */ /* 0x001ea80000300c00 */
[----:B-1----:R-:W2:Y:S04]  /*128a0*/  LDL.LU.128 R36, [R1+0x39b0] ;  /* 0x0039b00001247983 */ /* 0x002ea80000300c00 */
[----:B------:R-:W2:Y:S04]  /*128b0*/  LDL.LU.128 R32, [R1+0x39a0] ;  /* 0x0039a00001207983 */ /* 0x000ea80000300c00 */
[----:B------:R-:W2:Y:S04]  /*128c0*/  LDL.LU.64 R4, [R1+0x3af0] ;  /* 0x003af00001047983 */ /* 0x000ea80000300a00 */
[----:B------:R0:W-:Y:S04]  /*128d0*/  STL.128 [R1+0x3b50], R28 ;  /* 0x003b501c01007387 */ /* 0x0001e80000100c00 */
[----:B------:R1:W-:Y:S04]  /*128e0*/  STL.128 [R1+0x3b40], R24 ;  /* 0x003b401801007387 */ /* 0x0003e80000100c00 */
[----:B------:R1:W-:Y:S04]  /*128f0*/  STL.128 [R1+0x3b30], R20 ;  /* 0x003b301401007387 */ /* 0x0003e80000100c00 */
[----:B------:R1:W-:Y:S04]  /*12900*/  STL.64 [R1+0x3b20], R18 ;  /* 0x003b201201007387 */ /* 0x0003e80000100a00 */
[----:B------:R1:W-:Y:S04]  /*12910*/  STL.128 [R1+0x3b10], R12 ;  /* 0x003b100c01007387 */ /* 0x0003e80000100c00 */
[----:B------:R1:W-:Y:S04]  /*12920*/  STL.128 [R1+0x3b00], R8 ;  /* 0x003b000801007387 */ /* 0x0003e80000100c00 */
[----:B0-----:R-:W2:Y:S04]  /*12930*/  LDL.LU.128 R28, [R1+0x3b50] ;  /* 0x003b5000011c7983 */ /* 0x001ea80000300c00 */
[----:B-1----:R-:W2:Y:S04]  /*12940*/  LDL.LU.128 R24, [R1+0x3b40] ;  /* 0x003b400001187983 */ /* 0x002ea80000300c00 */
[----:B------:R-:W2:Y:S04]  /*12950*/  LDL.LU.128 R20, [R1+0x3b30] ;  /* 0x003b300001147983 */ /* 0x000ea80000300c00 */
[----:B------:R-:W2:Y:S04]  /*12960*/  LDL.LU.64 R18, [R1+0x3b20] ;  /* 0x003b200001127983 */ /* 0x000ea80000300a00 */
[----:B------:R-:W2:Y:S04]  /*12970*/  LDL.LU.128 R12, [R1+0x3b10] ;  /* 0x003b1000010c7983 */ /* 0x000ea80000300c00 */
[----:B------:R-:W2:Y:S04]  /*12980*/  LDL.LU.128 R8, [R1+0x3b00] ;  /* 0x003b000001087983 */ /* 0x000ea80000300c00 */
[----:B------:R0:W-:Y:S04]  /*12990*/  STL.128 [R1+0x3f60], R148 ;  /* 0x003f609401007387 */ /* 0x0001e80000100c00 */
[----:B------:R1:W-:Y:S04]  /*129a0*/  STL.128 [R1+0x3e10], R160 ;  /* 0x003e10a001007387 */ /* 0x0003e80000100c00 */
[----:B------:R1:W-:Y:S04]  /*129b0*/  STL [R1+0x3df0], R152 ;  /* 0x003df09801007387 */ /* 0x0003e80000100800 */
[----:B------:R-:W2:Y:S04]  /*129c0*/  LDL.LU.128 R156, [R1+0x3e00] ;  /* 0x003e0000019c7983 */ /* 0x000ea80000300c00 */
[----:B0-----:R-:W2:Y:S04]  /*129d0*/  LDL.LU.128 R148, [R1+0x3f60] ;  /* 0x003f600001947983 */ /* 0x001ea80000300c00 */
[----:B-1----:R-:W2:Y:S04]  /*129e0*/  LDL.LU.128 R160, [R1+0x3e10] ;  /* 0x003e100001a07983 */ /* 0x002ea80000300c00 */
[----:B------:R-:W2:Y:S04]  /*129f0*/  LDL.LU R152, [R1+0x3df0] ;  /* 0x003df00001987983 */ /* 0x000ea80000300800 */
        /* <DEDUP_REMOVED lines=9> */
[----:B0-----:R-:W3:Y:S04]  /*12a90*/  LDL.LU.128 R108, [R1+0x3c60] ;  /* 0x003c6000016c7983 */ /* 0x001ee80000300c00 */
[----:B-1----:R-:W3:Y:S04]  /*12aa0*/  LDL.LU.128 R104, [R1+0x3c50] ;  /* 0x003c500001687983 */ /* 0x002ee80000300c00 */
[----:B----4-:R-:W4:Y:S04]  /*12ab0*/  LDL.LU.128 R100, [R1+0x3c40] ;  /* 0x003c400001647983 */ /* 0x010f280000300c00 */
[----:B------:R-:W4:Y:S04]  /*12ac0*/  LDL.LU.128 R96, [R1+0x3c30] ;  /* 0x003c300001607983 */ /* 0x000f280000300c00 */
[----:B------:R-:W4:Y:S04]  /*12ad0*/  LDL.LU.128 R92, [R1+0x3c20] ;  /* 0x003c2000015c7983 */ /* 0x000f280000300c00 */
[----:B--2---:R-:W-:Y:S04]  /*12ae0*/  STL.128 [R1+0x3bd0], R72 ;  /* 0x003bd04801007387 */ /* 0x004fe80000100c00 */
[----:B------:R-:W2:Y:S04]  /*12af0*/  LDL.LU.128 R88, [R1+0x3c10] ;  /* 0x003c100001587983 */ /* 0x000ea80000300c00 */
[----:B---3--:R-:W3:Y:S04]  /*12b00*/  LDL.LU.128 R84, [R1+0x3c00] ;  /* 0x003c000001547983 */ /* 0x008ee80000300c00 */
[----:B------:R-:W3:Y:S04]  /*12b10*/  LDL.LU.128 R80, [R1+0x3bf0] ;  /* 0x003bf00001507983 */ /* 0x000ee80000300c00 */
[----:B------:R0:W-:Y:S01]  /*12b20*/  STL.128 [R1+0x3cb0], R128 ;  /* 0x003cb08001007387 */ /* 0x0001e20000100c00 */
[----:B------:R-:W-:-:S03]  /*12b30*/  IMAD.MOV.U32 R132, RZ, RZ, R112 ;  /* 0x000000ffff847224 */ /* 0x000fc600078e0070 */
[----:B------:R-:W3:Y:S01]  /*12b40*/  LDL.LU.128 R76, [R1+0x3be0] ;  /* 0x003be000014c7983 */ /* 0x000ee20000300c00 */
[----:B------:R-:W-:Y:S02]  /*12b50*/  IMAD.MOV.U32 R133, RZ, RZ, R113 ;  /* 0x000000ffff857224 */ /* 0x000fe400078e0071 */
[----:B------:R-:W-:Y:S01]  /*12b60*/  IMAD.MOV.U32 R134, RZ, RZ, R114 ;  /* 0x000000ffff867224 */ /* 0x000fe200078e0072 */
[----:B------:R-:W-:Y:S01]  /*12b70*/  STL.128 [R1+0x3ad0], R124 ;  /* 0x003ad07c01007387 */ /* 0x000fe20000100c00 */
[----:B------:R-:W-:-:S03]  /*12b80*/  IMAD.MOV.U32 R135, RZ, RZ, R115 ;  /* 0x000000ffff877224 */ /* 0x000fc600078e0073 */
[----:B------:R-:W-:Y:S04]  /*12b90*/  STL.128 [R1+0x3ac0], R120 ;  /* 0x003ac07801007387 */ /* 0x000fe80000100c00 */
[----:B------:R1:W-:Y:S04]  /*12ba0*/  STL.128 [R1+0x3ab0], R116 ;  /* 0x003ab07401007387 */ /* 0x0003e80000100c00 */
[----:B------:R1:W-:Y:S04]  /*12bb0*/  STL.128 [R1+0x3bc0], R68 ;  /* 0x003bc04401007387 */ /* 0x0003e80000100c00 */
[----:B0-----:R-:W3:Y:S04]  /*12bc0*/  LDL.LU.128 R128, [R1+0x3cb0] ;  /* 0x003cb00001807983 */ /* 0x001ee80000300c00 */
[----:B------:R-:W3:Y:S04]  /*12bd0*/  LDL.LU.128 R112, [R1+0x3c70] ;  /* 0x003c700001707983 */ /* 0x000ee80000300c00 */
[----:B------:R-:W3:Y:S04]  /*12be0*/  LDL.LU.128 R72, [R1+0x3bd0] ;  /* 0x003bd00001487983 */ /* 0x000ee80000300c00 */
[----:B-1----:R-:W3:Y:S04]  /*12bf0*/  LDL.128 R116, [R1+0x400] ;  /* 0x0004000001747983 */ /* 0x002ee80000100c00 */
[----:B------:R-:W3:Y:S04]  /*12c00*/  LDL.LU.128 R124, [R1+0x3ad0] ;  /* 0x003ad000017c7983 */ /* 0x000ee80000300c00 */
[----:B------:R-:W3:Y:S04]  /*12c10*/  LDL.LU.128 R120, [R1+0x3ac0] ;  /* 0x003ac00001787983 */ /* 0x000ee80000300c00 */
[----:B------:R-:W3:Y:S04]  /*12c20*/  LDL.LU.128 R68, [R1+0x3bc0] ;  /* 0x003bc00001447983 */ /* 0x000ee80000300c00 */
[----:B------:R0:W-:Y:S04]  /*12c30*/  STL.128 [R1+0x3bb0], R64 ;  /* 0x003bb04001007387 */ /* 0x0001e80000100c00 */
[----:B------:R1:W-:Y:S04]  /*12c40*/  STL.128 [R1+0x3ba0], R60 ;  /* 0x003ba03c01007387 */ /* 0x0003e80000100c00 */
[----:B------:R1:W-:Y:S04]  /*12c50*/  STL [R1+0x3b90], R59 ;  /* 0x003b903b01007387 */ /* 0x0003e80000100800 */
[----:B0-----:R-:W3:Y:S04]  /*12c60*/  LDL.LU.128 R64, [R1+0x3bb0] ;  /* 0x003bb00001407983 */ /* 0x001ee80000300c00 */
[----:B-1----:R-:W3:Y:S04]  /*12c70*/  LDL.LU.128 R60, [R1+0x3ba0] ;  /* 0x003ba000013c7983 */ /* 0x002ee80000300c00 */
[----:B------:R-:W3:Y:S04]  /*12c80*/  LDL.LU R59, [R1+0x3b90] ;  /* 0x003b9000013b7983 */ /* 0x000ee80000300800 */
[----:B------:R-:W-:Y:S04]  /*12c90*/  STL [R1+0x410], R41 ;  /* 0x0004102901007387 */ /* 0x000fe80000100800 */
[----:B------:R-:W-:Y:S04]  /*12ca0*/  STL [R1+0x414], R42 ;  /* 0x0004142a01007387 */ /* 0x000fe80000100800 */
[----:B------:R-:W-:Y:S04]  /*12cb0*/  STL [R1+0x418], R43 ;  /* 0x0004182b01007387 */ /* 0x000fe80000100800 */
[----:B------:R0:W-:Y:S04]  /*12cc0*/  STL [R1+0x39c0], R40 ;  /* 0x0039c02801007387 */ /* 0x0001e80000100800 */
[----:B------:R-:W-:Y:S04]  /*12cd0*/  STL [R1+0x41c], R38 ;  /* 0x00041c2601007387 */ /* 0x000fe80000100800 */
[----:B------:R1:W-:Y:S04]  /*12ce0*/  STL.64 [R1+0x3800], R36 ;  /* 0x0038002401007387 */ /* 0x0003e80000100a00 */
[----:B------:R1:W-:Y:S04]  /*12cf0*/  STL.128 [R1+0x37f0], R32 ;  /* 0x0037f02001007387 */ /* 0x0003e80000100c00 */
[----:B0-----:R-:W3:Y:S04]  /*12d00*/  LDL.LU R40, [R1+0x39c0] ;  /* 0x0039c00001287983 */ /* 0x001ee80000300800 */
[----:B-1----:R-:W3:Y:S04]  /*12d10*/  LDL.LU.64 R36, [R1+0x3800] ;  /* 0x0038000001247983 */ /* 0x002ee80000300a00 */
[----:B------:R-:W3:Y:S04]  /*12d20*/  LDL.LU.128 R32, [R1+0x37f0] ;  /* 0x0037f00001207983 */ /* 0x000ee80000300c00 */
[----:B------:R0:W-:Y:S04]  /*12d30*/  STL.128 [R1+0x3a90], R108 ;  /* 0x003a906c01007387 */ /* 0x0001e80000100c00 */
[----:B------:R1:W-:Y:S04]  /*12d40*/  STL.128 [R1+0x3a80], R104 ;  /* 0x003a806801007387 */ /* 0x0003e80000100c00 */
[----:B----4-:R4:W-:Y:S04]  /*12d50*/  STL.128 [R1+0x3a70], R100 ;  /* 0x003a706401007387 */ /* 0x0109e80000100c00 */
[----:B------:R4:W-:Y:S04]  /*12d60*/  STL.128 [R1+0x3a60], R96 ;  /* 0x003a606001007387 */ /* 0x0009e80000100c00 */
[----:B------:R4:W-:Y:S04]  /*12d70*/  STL.128 [R1+0x3a50], R92 ;  /* 0x003a505c01007387 */ /* 0x0009e80000100c00 */
[----:B0-----:R-:W4:Y:S04]  /*12d80*/  LDL.LU.128 R108, [R1+0x3a90] ;  /* 0x003a9000016c7983 */ /* 0x001f280000300c00 */
[----:B--2---:R0:W-:Y:S04]  /*12d90*/  STL.128 [R1+0x3a40], R88 ;  /* 0x003a405801007387 */ /* 0x0041e80000100c00 */
[----:B---3--:R2:W-:Y:S04]  /*12da0*/  STL.128 [R1+0x3a30], R84 ;  /* 0x003a305401007387 */ /* 0x0085e80000100c00 */
[----:B------:R3:W-:Y:S04]  /*12db0*/  STL.128 [R1+0x3a20], R80 ;  /* 0x003a205001007387 */ /* 0x0007e80000100c00 */
[----:B-1----:R-:W3:Y:S04]  /*12dc0*/  LDL.LU.128 R104, [R1+0x3a80] ;  /* 0x003a800001687983 */ /* 0x002ee80000300c00 */
[----:B----4-:R-:W4:Y:S04]  /*12dd0*/  LDL.LU.128 R100, [R1+0x3a70] ;  /* 0x003a700001647983 */ /* 0x010f280000300c00 */
[----:B------:R-:W-:Y:S04]  /*12de0*/  STL.128 [R1+0x3a10], R76 ;  /* 0x003a104c01007387 */ /* 0x000fe80000100c00 */
[----:B------:R-:W4:Y:S04]  /*12df0*/  LDL.LU.128 R96, [R1+0x3a60] ;  /* 0x003a600001607983 */ /* 0x000f280000300c00 */
[----:B------:R-:W4:Y:S04]  /*12e00*/  LDL.LU.128 R92, [R1+0x3a50] ;  /* 0x003a5000015c7983 */ /* 0x000f280000300c00 */
[----:B0-----:R-:W4:Y:S04]  /*12e10*/  LDL.LU.128 R88, [R1+0x3a40] ;  /* 0x003a400001587983 */ /* 0x001f280000300c00 */
[----:B--2---:R-:W2:Y:S04]  /*12e20*/  LDL.LU.128 R84, [R1+0x3a30] ;  /* 0x003a300001547983 */ /* 0x004ea80000300c00 */
[----:B------:R0:W-:Y:S04]  /*12e30*/  STL.128 [R1+0x3ae0], R128 ;  /* 0x003ae08001007387 */ /* 0x0001e80000100c00 */
[----:B------:R1:W-:Y:S04]  /*12e40*/  STL.128 [R1+0x3aa0], R112 ;  /* 0x003aa07001007387 */ /* 0x0003e80000100c00 */
[----:B------:R1:W-:Y:S01]  /*12e50*/  STL.128 [R1+0x3a00], R72 ;  /* 0x003a004801007387 */ /* 0x0003e20000100c00 */
[----:B------:R-:W-:-:S02]  /*12e60*/  IMAD.MOV.U32 R136, RZ, RZ, R116 ;  /* 0x000000ffff887224 */ /* 0x000fc400078e0074 */
[----:B------:R-:W-:Y:S01]  /*12e70*/  IMAD.MOV.U32 R137, RZ, RZ, R117 ;  /* 0x000000ffff897224 */ /* 0x000fe200078e0075 */
[----:B---3--:R-:W3:Y:S01]  /*12e80*/  LDL.LU.128 R80, [R1+0x3a20] ;  /* 0x003a200001507983 */ /* 0x008ee20000300c00 */
[----:B------:R-:W-:Y:S02]  /*12e90*/  IMAD.MOV.U32 R138, RZ, RZ, R118 ;  /* 0x000000ffff8a7224 */ /* 0x000fe400078e0076 */
[----:B------:R-:W-:Y:S01]  /*12ea0*/  IMAD.MOV.U32 R139, RZ, RZ, R119 ;  /* 0x000000ffff8b7224 */ /* 0x000fe200078e0077 */
[----:B------:R-:W-:Y:S04]  /*12eb0*/  STL.128 [R1+0x3910], R124 ;  /* 0x0039107c01007387 */ /* 0x000fe80000100c00 */
[----:B------:R1:W-:Y:S04]  /*12ec0*/  STL.128 [R1+0x3900], R120 ;  /* 0x0039007801007387 */ /* 0x0003e80000100c00 */
[----:B------:R1:W-:Y:S04]  /*12ed0*/  STL.128 [R1+0x39f0], R68 ;  /* 0x0039f04401007387 */ /* 0x0003e80000100c00 */
[----:B0-----:R-:W3:Y:S04]  /*12ee0*/  LDL.LU.128 R128, [R1+0x3ae0] ;  /* 0x003ae00001807983 */ /* 0x001ee80000300c00 */
[----:B------:R-:W3:Y:S04]  /*12ef0*/  LDL.LU.128 R116, [R1+0x3ab0] ;  /* 0x003ab00001747983 */ /* 0x000ee80000300c00 */
[----:B-1----:R-:W3:Y:S04]  /*12f00*/  LDL.LU.128 R112, [R1+0x3aa0] ;  /* 0x003aa00001707983 */ /* 0x002ee80000300c00 */
[----:B------:R-:W3:Y:S04]  /*12f10*/  LDL.LU.128 R76, [R1+0x3a10] ;  /* 0x003a1000014c7983 */ /* 0x000ee80000300c00 */
[----:B------:R-:W3:Y:S04]  /*12f20*/  LDL.LU.128 R72, [R1+0x3a00] ;  /* 0x003a000001487983 */ /* 0x000ee80000300c00 */
[----:B------:R-:W3:Y:S04]  /*12f30*/  LDL.128 R120, [R1+0x410] ;  /* 0x0004100001787983 */ /* 0x000ee80000100c00 */
        /* <DEDUP_REMOVED lines=8> */
[----:B------:R0:W-:Y:S04]  /*12fc0*/  STL.64 [R1+0x3930], R4 ;  /* 0x0039300401007387 */ /* 0x0001e80000100a00 */
[----:B------:R1:W-:Y:S04]  /*12fd0*/  STL.128 [R1+0x3990], R28 ;  /* 0x0039901c01007387 */ /* 0x0003e80000100c00 */
[----:B------:R1:W-:Y:S04]  /*12fe0*/  STL.128 [R1+0x3980], R24 ;  /* 0x0039801801007387 */ /* 0x0003e80000100c00 */
[----:B0-----:R-:W3:Y:S04]  /*12ff0*/  LDL.LU.64 R4, [R1+0x3930] ;  /* 0x0039300001047983 */ /* 0x001ee80000300a00 */
[----:B------:R0:W-:Y:S04]  /*13000*/  STL.128 [R1+0x3970], R20 ;  /* 0x0039701401007387 */ /* 0x0001e80000100c00 */
[----:B------:R0:W-:Y:S04]  /*13010*/  STL.64 [R1+0x3960], R18 ;  /* 0x0039601201007387 */ /* 0x0001e80000100a00 */
[----:B------:R0:W-:Y:S04]  /*13020*/  STL.128 [R1+0x3950], R12 ;  /* 0x0039500c01007387 */ /* 0x0001e80000100c00 */
[----:B------:R0:W-:Y:S04]  /*13030*/  STL.128 [R1+0x3940], R8 ;  /* 0x0039400801007387 */ /* 0x0001e80000100c00 */
[----:B-1----:R-:W3:Y:S04]  /*13040*/  LDL.LU.128 R28, [R1+0x3990] ;  /* 0x00399000011c7983 */ /* 0x002ee80000300c00 */
[----:B------:R-:W3:Y:S04]  /*13050*/  LDL.LU.128 R24, [R1+0x3980] ;  /* 0x0039800001187983 */ /* 0x000ee80000300c00 */
[----:B0-----:R-:W3:Y:S04]  /*13060*/  LDL.LU.128 R20, [R1+0x3970] ;  /* 0x0039700001147983 */ /* 0x001ee80000300c00 */
[----:B------:R-:W3:Y:S04]  /*13070*/  LDL.LU.64 R18, [R1+0x3960] ;  /* 0x0039600001127983 */ /* 0x000ee80000300a00 */
[----:B------:R-:W3:Y:S04]  /*13080*/  LDL.LU.128 R12, [R1+0x3950] ;  /* 0x00395000010c7983 */ /* 0x000ee80000300c00 */
[----:B------:R-:W3:Y:S04]  /*13090*/  LDL.LU.128 R8, [R1+0x3940] ;  /* 0x0039400001087983 */ /* 0x000ee80000300c00 */
[----:B------:R-:W-:Y:S04]  /*130a0*/  STL [R1+0x420], R39 ;  /* 0x0004202701007387 */ /* 0x000fe80000100800 */
[----:B------:R-:W-:Y:S04]  /*130b0*/  STL [R1+0x424], R40 ;  /* 0x0004242801007387 */ /* 0x000fe80000100800 */
[----:B------:R-:W-:Y:S04]  /*130c0*/  STL [R1+0x428], R35 ;  /* 0x0004282301007387 */ /* 0x000fe80000100800 */
[----:B------:R-:W-:Y:S04]  /*130d0*/  STL [R1+0x42c], R36 ;  /* 0x00042c2401007387 */ /* 0x000fe80000100800 */
[----:B------:R0:W-:Y:S04]  /*130e0*/  STL.128 [R1+0x38d0], R108 ;  /* 0x0038d06c01007387 */ /* 0x0001e80000100c00 */
[----:B------:R1:W-:Y:S04]  /*130f0*/  STL.128 [R1+0x38c0], R104 ;  /* 0x0038c06801007387 */ /* 0x0003e80000100c00 */
[----:B----4-:R4:W-:Y:S04]  /*13100*/  STL.128 [R1+0x38b0], R100 ;  /* 0x0038b06401007387 */ /* 0x0109e80000100c00 */
[----:B0-----:R-:W3:Y:S04]  /*13110*/  LDL.LU.128 R108, [R1+0x38d0] ;  /* 0x0038d000016c7983 */ /* 0x001ee80000300c00 */
[----:B------:R0:W-:Y:S04]  /*13120*/  STL.128 [R1+0x38a0], R96 ;  /* 0x0038a06001007387 */ /* 0x0001e80000100c00 */
[----:B------:R3:W-:Y:S04]  /*13130*/  STL.128 [R1+0x3890], R92 ;  /* 0x0038905c01007387 */ /* 0x0007e80000100c00 */
[----:B------:R3:W-:Y:S04]  /*13140*/  STL.128 [R1+0x3880], R88 ;  /* 0x0038805801007387 */ /* 0x0007e80000100c00 */
[----:B--2---:R2:W-:Y:S04]  /*13150*/  STL.128 [R1+0x3870], R84 ;  /* 0x0038705401007387 */ /* 0x0045e80000100c00 */
[----:B-1----:R-:W2:Y:S04]  /*13160*/  LDL.LU.128 R104, [R1+0x38c0] ;  /* 0x0038c00001687983 */ /* 0x002ea80000300c00 */
[----:B----4-:R-:W4:Y:S04]  /*13170*/  LDL.LU.128 R100, [R1+0x38b0] ;  /* 0x0038b00001647983 */ /* 0x010f280000300c00 */
[----:B0-----:R-:W4:Y:S04]  /*13180*/  LDL.LU.128 R96, [R1+0x38a0] ;  /* 0x0038a00001607983 */ /* 0x001f280000300c00 */
[----:B---3--:R-:W-:Y:S04]  /*13190*/  STL.128 [R1+0x3860], R80 ;  /* 0x0038605001007387 */ /* 0x008fe80000100c00 */
[----:B------:R-:W3:Y:S04]  /*131a0*/  LDL.LU.128 R92, [R1+0x3890] ;  /* 0x00389000015c7983 */ /* 0x000ee80000300c00 */
[----:B------:R-:W3:Y:S04]  /*131b0*/  LDL.LU.128 R88, [R1+0x3880] ;  /* 0x0038800001587983 */ /* 0x000ee80000300c00 */
[----:B--2---:R-:W2:Y:S04]  /*131c0*/  LDL.LU.128 R84, [R1+0x3870] ;  /* 0x0038700001547983 */ /* 0x004ea80000300c00 */
[----:B------:R0:W-:Y:S04]  /*131d0*/  STL.128 [R1+0x3920], R128 ;  /* 0x0039208001007387 */ /* 0x0001e80000100c00 */
[----:B------:R1:W-:Y:S04]  /*131e0*/  STL.128 [R1+0x38f0], R116 ;  /* 0x0038f07401007387 */ /* 0x0003e80000100c00 */
[----:B------:R1:W-:Y:S04]  /*131f0*/  STL.128 [R1+0x38e0], R112 ;  /* 0x0038e07001007387 */ /* 0x0003e80000100c00 */
[----:B------:R1:W-:Y:S04]  /*13200*/  STL.128 [R1+0x3850], R76 ;  /* 0x0038504c01007387 */ /* 0x0003e80000100c00 */
[----:B------:R1:W-:Y:S01]  /*13210*/  STL.128 [R1+0x3840], R72 ;  /* 0x0038404801007387 */ /* 0x0003e20000100c00 */
[----:B------:R-:W-:-:S03]  /*13220*/  IMAD.MOV.U32 R140, RZ, RZ, R120 ;  /* 0x000000ffff8c7224 */ /* 0x000fc600078e0078 */
[----:B0-----:R-:W2:Y:S01]  /*13230*/  LDL.LU.128 R128, [R1+0x3920] ;  /* 0x0039200001807983 */ /* 0x001ea20000300c00 */
[----:B------:R-:W-:Y:S02]  /*13240*/  IMAD.MOV.U32 R141, RZ, RZ, R121 ;  /* 0x000000ffff8d7224 */ /* 0x000fe400078e0079 */
[----:B------:R-:W-:Y:S01]  /*13250*/  IMAD.MOV.U32 R142, RZ, RZ, R122 ;  /* 0x000000ffff8e7224 */ /* 0x000fe200078e007a */
[----:B------:R0:W-:Y:S01]  /*13260*/  STL.128 [R1+0x3760], R124 ;  /* 0x0037607c01007387 */ /* 0x0001e20000100c00 */
[----:B------:R-:W-:-:S03]  /*13270*/  IMAD.MOV.U32 R143, RZ, RZ, R123 ;  /* 0x000000ffff8f7224 */ /* 0x000fc600078e007b */
[----:B------:R0:W-:Y:S04]  /*13280*/  STL.128 [R1+0x3830], R68 ;  /* 0x0038304401007387 */ /* 0x0001e80000100c00 */
[----:B------:R-:W2:Y:S04]  /*13290*/  LDL.LU.128 R120, [R1+0x3900] ;  /* 0x0039000001787983 */ /* 0x000ea80000300c00 */
[----:B-1----:R-:W2:Y:S04]  /*132a0*/  LDL.LU.128 R116, [R1+0x38f0] ;  /* 0x0038f00001747983 */ /* 0x002ea80000300c00 */
[----:B------:R-:W2:Y:S04]  /*132b0*/  LDL.LU.128 R112, [R1+0x38e0] ;  /* 0x0038e00001707983 */ /* 0x000ea80000300c00 */
[----:B------:R-:W2:Y:S04]  /*132c0*/  LDL.LU.128 R80, [R1+0x3860] ;  /* 0x0038600001507983 */ /* 0x000ea80000300c00 */
[----:B------:R-:W2:Y:S04]  /*132d0*/  LDL.LU.128 R76, [R1+0x3850] ;  /* 0x00385000014c7983 */ /* 0x000ea80000300c00 */
[----:B------:R-:W2:Y:S04]  /*132e0*/  LDL.LU.128 R72, [R1+0x3840] ;  /* 0x0038400001487983 */ /* 0x000ea80000300c00 */
[----:B0-----:R-:W2:Y:S04]  /*132f0*/  LDL.128 R124, [R1+0x420] ;  /* 0x00042000017c7983 */ /* 0x001ea80000100c00 */
[----:B------:R-:W2:Y:S04]  /*13300*/  LDL.LU.128 R68, [R1+0x3830] ;  /* 0x0038300001447983 */ /* 0x000ea80000300c00 */
[----:B------:R0:W-:Y:S04]  /*13310*/  STL.128 [R1+0x3820], R64 ;  /* 0x0038204001007387 */ /* 0x0001e80000100c00 */
[----:B------:R1:W-:Y:S04]  /*13320*/  STL.128 [R1+0x3810], R60 ;  /* 0x0038103c01007387 */ /* 0x0003e80000100c00 */
[----:B------:R1:W-:Y:S04]  /*13330*/  STL [R1+0x3808], R59 ;  /* 0x0038083b01007387 */ /* 0x0003e80000100800 */
[----:B0-----:R-:W2:Y:S04]  /*13340*/  LDL.LU.128 R64, [R1+0x3820] ;  /* 0x0038200001407983 */ /* 0x001ea80000300c00 */
[----:B-1----:R-:W2:Y:S04]  /*13350*/  LDL.LU.128 R60, [R1+0x3810] ;  /* 0x00381000013c7983 */ /* 0x002ea80000300c00 */
[----:B------:R-:W2:Y:S04]  /*13360*/  LDL.LU R59, [R1+0x3808] ;  /* 0x00380800013b7983 */ /* 0x000ea80000300800 */
[----:B------:R0:W-:Y:S04]  /*13370*/  STL [R1+0x3658], R34 ;  /* 0x0036582201007387 */ /* 0x0001e80000100800 */
[----:B------:R1:W-:Y:S04]  /*13380*/  STL.64 [R1+0x3650], R32 ;  /* 0x0036502001007387 */ /* 0x0003e80000100a00 */
[----:B0-----:R-:W2:Y:S04]  /*13390*/  LDL.LU R34, [R1+0x3658] ;  /* 0x0036580001227983 */ /* 0x001ea80000300800 */
[----:B-1----:R-:W2:Y:S04]  /*133a0*/  LDL.LU.64 R32, [R1+0x3650] ;  /* 0x0036500001207983 */ /* 0x002ea80000300a00 */
[----:B------:R0:W-:Y:S04]  /*133b0*/  STL.64 [R1+0x3780], R4 ;  /* 0x0037800401007387 */ /* 0x0001e80000100a00 */
[----:B------:R1:W-:Y:S04]  /*133c0*/  STL.128 [R1+0x37e0], R28 ;  /* 0x0037e01c01007387 */ /* 0x0003e80000100c00 */
[----:B------:R1:W-:Y:S04]  /*133d0*/  STL.128 [R1+0x37d0], R24 ;  /* 0x0037d01801007387 */ /* 0x0003e80000100c00 */
[----:B0-----:R-:W2:Y:S04]  /*133e0*/  LDL.LU.64 R4, [R1+0x3780] ;  /* 0x0037800001047983 */ /* 0x001ea80000300a00 */
[----:B------:R0:W-:Y:S04]  /*133f0*/  STL.128 [R1+0x37c0], R20 ;  /* 0x0037c01401007387 */ /* 0x0001e80000100c00 */
[----:B------:R0:W-:Y:S04]  /*13400*/  STL.64 [R1+0x37b0], R18 ;  /* 0x0037b01201007387 */ /* 0x0001e80000100a00 */
[----:B------:R0:W-:Y:S04]  /*13410*/  STL.128 [R1+0x37a0], R12 ;  /* 0x0037a00c01007387 */ /* 0x0001e80000100c00 */
[----:B------:R0:W-:Y:S04]  /*13420*/  STL.128 [R1+0x3790], R8 ;  /* 0x0037900801007387 */ /* 0x0001e80000100c00 */
[----:B------:R0:W-:Y:S04]  /*13430*/  STL.128 [R1+0x3de0], R148 ;  /* 0x003de09401007387 */ /* 0x0001e80000100c00 */
[----:B-1----:R-:W2:Y:S04]  /*13440*/  LDL.LU.128 R28, [R1+0x37e0] ;  /* 0x0037e000011c7983 */ /* 0x002ea80000300c00 */
[----:B------:R-:W2:Y:S04]  /*13450*/  LDL.LU.128 R24, [R1+0x37d0] ;  /* 0x0037d00001187983 */ /* 0x000ea80000300c00 */
[----:B0-----:R-:W2:Y:S04]  /*13460*/  LDL.LU.128 R20, [R1+0x37c0] ;  /* 0x0037c00001147983 */ /* 0x001ea80000300c00 */
[----:B------:R-:W2:Y:S04]  /*13470*/  LDL.LU.64 R18, [R1+0x37b0] ;  /* 0x0037b00001127983 */ /* 0x000ea80000300a00 */
[----:B------:R-:W2:Y:S04]  /*13480*/  LDL.LU.128 R12, [R1+0x37a0] ;  /* 0x0037a000010c7983 */ /* 0x000ea80000300c00 */
[----:B------:R-:W2:Y:S04]  /*13490*/  LDL.LU.128 R8, [R1+0x3790] ;  /* 0x0037900001087983 */ /* 0x000ea80000300c00 */
[----:B------:R-:W2:Y:S04]  /*134a0*/  LDL.LU.128 R148, [R1+0x3de0] ;  /* 0x003de00001947983 */ /* 0x000ea80000300c00 */
[----:B------:R0:W-:Y:S04]  /*134b0*/  STL.128 [R1+0x3720], R108 ;  /* 0x0037206c01007387 */ /* 0x0001e80000100c00 */
[----:B0-----:R-:W2:Y:S04]  /*134c0*/  LDL.LU.128 R108, [R1+0x3720] ;  /* 0x00372000016c7983 */ /* 0x001ea80000300c00 */
[----:B------:R0:W-:Y:S04]  /*134d0*/  STL.128 [R1+0x3710], R104 ;  /* 0x0037106801007387 */ /* 0x0001e80000100c00 */
[----:B----4-:R1:W-:Y:S04]  /*134e0*/  STL.128 [R1+0x3700], R100 ;  /* 0x0037006401007387 */ /* 0x0103e80000100c00 */
[----:B------:R4:W-:Y:S04]  /*134f0*/  STL.128 [R1+0x36f0], R96 ;  /* 0x0036f06001007387 */ /* 0x0009e80000100c00 */
[----:B---3--:R3:W-:Y:S04]  /*13500*/  STL.128 [R1+0x36e0], R92 ;  /* 0x0036e05c01007387 */ /* 0x0087e80000100c00 */
[----:B------:R3:W-:Y:S04]  /*13510*/  STL.128 [R1+0x36d0], R88 ;  /* 0x0036d05801007387 */ /* 0x0007e80000100c00 */
[----:B--2---:R2:W-:Y:S04]  /*13520*/  STL.128 [R1+0x36c0], R84 ;  /* 0x0036c05401007387 */ /* 0x0045e80000100c00 */
[----:B0-----:R-:W2:Y:S04]  /*13530*/  LDL.LU.128 R104, [R1+0x3710] ;  /* 0x0037100001687983 */ /* 0x001ea80000300c00 */
[----:B-1----:R-:W2:Y:S04]  /*13540*/  LDL.LU.128 R100, [R1+0x3700] ;  /* 0x0037000001647983 */ /* 0x002ea80000300c00 */
[----:B----4-:R-:W4:Y:S04]  /*13550*/  LDL.LU.128 R96, [R1+0x36f0] ;  /* 0x0036f00001607983 */ /* 0x010f280000300c00 */
[----:B---3--:R-:W3:Y:S04]  /*13560*/  LDL.LU.128 R92, [R1+0x36e0] ;  /* 0x0036e000015c7983 */ /* 0x008ee80000300c00 */
[----:B------:R-:W3:Y:S04]  /*13570*/  LDL.LU.128 R88, [R1+0x36d0] ;  /* 0x0036d00001587983 */ /* 0x000ee80000300c00 */
[----:B--2---:R-:W2:Y:S04]  /*13580*/  LDL.LU.128 R84, [R1+0x36c0] ;  /* 0x0036c00001547983 */ /* 0x004ea80000300c00 */
[----:B------:R0:W-:Y:S04]  /*13590*/  STL.128 [R1+0x3770], R128 ;  /* 0x0037708001007387 */ /* 0x0001e80000100c00 */
[----:B------:R1:W-:Y:S04]  /*135a0*/  STL.128 [R1+0x3750], R120 ;  /* 0x0037507801007387 */ /* 0x0003e80000100c00 */
        /* <DEDUP_REMOVED lines=11> */
[----:B------:R-:W2:Y:S04]  /*13660*/  LDL.LU.128 R124, [R1+0x3760] ;  /* 0x00376000017c7983 */ /* 0x000ea80000300c00 */
[----:B-1----:R-:W2:Y:S04]  /*13670*/  LDL.LU.128 R120, [R1+0x3750] ;  /* 0x0037500001787983 */ /* 0x002ea80000300c00 */
[----:B------:R-:W2:Y:S04]  /*13680*/  LDL.LU.128 R116, [R1+0x3740] ;  /* 0x0037400001747983 */ /* 0x000ea80000300c00 */
[----:B------:R-:W2:Y:S04]  /*13690*/  LDL.LU.128 R112, [R1+0x3730] ;  /* 0x0037300001707983 */ /* 0x000ea80000300c00 */
[----:B------:R-:W2:Y:S04]  /*136a0*/  LDL.LU.128 R80, [R1+0x36b0] ;  /* 0x0036b00001507983 */ /* 0x000ea80000300c00 */
[----:B------:R-:W2:Y:S04]  /*136b0*/  LDL.LU.128 R76, [R1+0x36a0] ;  /* 0x0036a000014c7983 */ /* 0x000ea80000300c00 */
        /* <DEDUP_REMOVED lines=9> */
[----:B------:R0:W-:Y:S04]  /*13750*/  STL.128 [R1+0x35d0], R160 ;  /* 0x0035d0a001007387 */ /* 0x0001e80000100c00 */
[----:B------:R-:W-:Y:S04]  /*13760*/  STL [R1+0x434], R32 ;  /* 0x0004342001007387 */ /* 0x000fe80000100800 */
[----:B------:R-:W-:Y:S04]  /*13770*/  STL [R1+0x438], R33 ;  /* 0x0004382101007387 */ /* 0x000fe80000100800 */
[----:B------:R-:W-:Y:S04]  /*13780*/  STL [R1+0x43c], R34 ;  /* 0x00043c2201007387 */ /* 0x000fe80000100800 */
[----:B0-----:R-:W2:Y:S04]  /*13790*/  LDL.128 R160, [R1+0x430] ;  /* 0x0004300001a07983 */ /* 0x001ea80000100c00 */
[----:B------:R0:W-:Y:S04]  /*137a0*/  STL.64 [R1+0x35e0], R4 ;  /* 0x0035e00401007387 */ /* 0x0001e80000100a00 */
[----:B------:R1:W-:Y:S04]  /*137b0*/  STL [R1+0x3e50], R176 ;  /* 0x003e50b001007387 */ /* 0x0003e80000100800 */
[----:B------:R1:W-:Y:S04]  /*137c0*/  STL.128 [R1+0x3e40], R172 ;  /* 0x003e40ac01007387 */ /* 0x0003e80000100c00 */
[----:B0-----:R-:W2:Y:S04]  /*137d0*/  LDL.LU.64 R4, [R1+0x35e0] ;  /* 0x0035e00001047983 */ /* 0x001ea80000300a00 */
[----:B------:R0:W-:Y:S04]  /*137e0*/  STL.128 [R1+0x3e30], R168 ;  /* 0x003e30a801007387 */ /* 0x0001e80000100c00 */
[----:B------:R0:W-:Y:S04]  /*137f0*/  STL [R1+0x3e28], R167 ;  /* 0x003e28a701007387 */ /* 0x0001e80000100800 */
[----:B------:R0:W-:Y:S04]  /*13800*/  STL.64 [R1+0x3e20], R164 ;  /* 0x003e20a401007387 */ /* 0x0001e80000100a00 */
[----:B------:R0:W-:Y:S04]  /*13810*/  STL.128 [R1+0x3640], R28 ;  /* 0x0036401c01007387 */ /* 0x0001e80000100c00 */
[----:B------:R0:W-:Y:S04]  /*13820*/  STL.128 [R1+0x3630], R24 ;  /* 0x0036301801007387 */ /* 0x0001e80000100c00 */
[----:B------:R0:W-:Y:S04]  /*13830*/  STL.128 [R1+0x3620], R20 ;  /* 0x0036201401007387 */ /* 0x0001e80000100c00 */
[----:B------:R0:W-:Y:S04]  /*13840*/  STL.64 [R1+0x3610], R18 ;  /* 0x0036101201007387 */ /* 0x0001e80000100a00 */
[----:B------:R0:W-:Y:S04]  /*13850*/  STL.128 [R1+0x3600], R12 ;  /* 0x0036000c01007387 */ /* 0x0001e80000100c00 */
[----:B------:R0:W-:Y:S04]  /*13860*/  STL.128 [R1+0x35f0], R8 ;  /* 0x0035f00801007387 */ /* 0x0001e80000100c00 */
[----:B-1----:R-:W2:Y:S04]  /*13870*/  LDL.LU R176, [R1+0x3e50] ;  /* 0x003e500001b07983 */ /* 0x002ea80000300800 */
[----:B------:R-:W2:Y:S04]  /*13880*/  LDL.LU.128 R172, [R1+0x3e40] ;  /* 0x003e400001ac7983 */ /* 0x000ea80000300c00 */
[----:B0-----:R-:W2:Y:S04]  /*13890*/  LDL.LU.128 R168, [R1+0x3e30] ;  /* 0x003e300001a87983 */ /* 0x001ea80000300c00 */
[----:B------:R-:W2:Y:S04]  /*138a0*/  LDL.LU R167, [R1+0x3e28] ;  /* 0x003e280001a77983 */ /* 0x000ea80000300800 */
[----:B------:R-:W2:Y:S04]  /*138b0*/  LDL.LU.64 R164, [R1+0x3e20] ;  /* 0x003e200001a47983 */ /* 0x000ea80000300a00 */
[----:B------:R-:W2:Y:S04]  /*138c0*/  LDL.LU.128 R28, [R1+0x3640] ;  /* 0x00364000011c7983 */ /* 0x000ea80000300c00 */
[----:B------:R-:W2:Y:S04]  /*138d0*/  LDL.LU.128 R24, [R1+0x3630] ;  /* 0x0036300001187983 */ /* 0x000ea80000300c00 */
[----:B------:R-:W2:Y:S04]  /*138e0*/  LDL.LU.128 R20, [R1+0x3620] ;  /* 0x0036200001147983 */ /* 0x000ea80000300c00 */
[----:B------:R-:W2:Y:S04]  /*138f0*/  LDL.LU.64 R18, [R1+0x3610] ;  /* 0x0036100001127983 */ /* 0x000ea80000300a00 */
[----:B------:R-:W2:Y:S04]  /*13900*/  LDL.LU.128 R12, [R1+0x3600] ;  /* 0x00360000010c7983 */ /* 0x000ea80000300c00 */
[----:B------:R-:W2:Y:S04]  /*13910*/  LDL.LU.128 R8, [R1+0x35f0] ;  /* 0x0035f00001087983 */ /* 0x000ea80000300c00 */
[----:B------:R-:W-:Y:S04]  /*13920*/  STL.128 [R1+0x35c0], R156 ;  /* 0x0035c09c01007387 */ /* 0x000fe80000100c00 */
[----:B------:R0:W-:Y:S04]  /*13930*/  STL [R1+0x35b0], R152 ;  /* 0x0035b09801007387 */ /* 0x0001e80000100800 */
        /* <DEDUP_REMOVED lines=8> */
[----:B----4-:R-:W-:Y:S04]  /*139c0*/  STL.128 [R1+0x34d0], R96 ;  /* 0x0034d06001007387 */ /* 0x010fe80000100c00 */
[----:B---3--:R-:W-:Y:S04]  /*139d0*/  STL.128 [R1+0x34c0], R92 ;  /* 0x0034c05c01007387 */ /* 0x008fe80000100c00 */
[----:B------:R-:W-:Y:S04]  /*139e0*/  STL.128 [R1+0x34b0], R88 ;  /* 0x0034b05801007387 */ /* 0x000fe80000100c00 */
[----:B--2---:R-:W-:Y:S04]  /*139f0*/  STL.128 [R1+0x34a0], R84 ;  /* 0x0034a05401007387 */ /* 0x004fe80000100c00 */
        /* <DEDUP_REMOVED lines=9> */
[----:B0-----:R-:W4:Y:S04]  /*13a90*/  LDL.LU R152, [R1+0x35b0] ;  /* 0x0035b00001987983 */ /* 0x001f280000300800 */
[----:B-1----:R-:W4:Y:S04]  /*13aa0*/  LDL.LU.128 R76, [R1+0x3480] ;  /* 0x00348000014c7983 */ /* 0x002f280000300c00 */
[----:B--2---:R-:W2:Y:S04]  /*13ab0*/  LDL.LU.128 R72, [R1+0x3470] ;  /* 0x0034700001487983 */ /* 0x004ea80000300c00 */
[----:B------:R-:W2:Y:S04]  /*13ac0*/  LDL.LU.128 R84, [R1+0x34a0] ;  /* 0x0034a00001547983 */ /* 0x000ea80000300c00 */
[----:B------:R0:W-:Y:S04]  /*13ad0*/  STL.128 [R1+0x3450], R64 ;  /* 0x0034504001007387 */ /* 0x0001e80000100c00 */
[----:B------:R1:W-:Y:S04]  /*13ae0*/  STL.128 [R1+0x3440], R60 ;  /* 0x0034403c01007387 */ /* 0x0003e80000100c00 */
[----:B------:R1:W-:Y:S04]  /*13af0*/  STL [R1+0x3430], R59 ;  /* 0x0034303b01007387 */ /* 0x0003e80000100800 */
[----:B------:R-:W2:Y:S04]  /*13b00*/  LDL.LU.128 R80, [R1+0x3490] ;  /* 0x0034900001507983 */ /* 0x000ea80000300c00 */
[----:B------:R-:W2:Y:S04]  /*13b10*/  LDL.LU.128 R148, [R1+0x35a0] ;  /* 0x0035a00001947983 */ /* 0x000ea80000300c00 */
[----:B---3--:R-:W3:Y:S04]  /*13b20*/  LDL.LU.128 R68, [R1+0x3460] ;  /* 0x0034600001447983 */ /* 0x008ee80000300c00 */
[----:B0-----:R-:W3:Y:S04]  /*13b30*/  LDL.LU.128 R64, [R1+0x3450] ;  /* 0x0034500001407983 */ /* 0x001ee80000300c00 */
[----:B-1----:R-:W3:Y:S04]  /*13b40*/  LDL.LU.128 R60, [R1+0x3440] ;  /* 0x00344000013c7983 */ /* 0x002ee80000300c00 */
[----:B------:R-:W3:Y:S04]  /*13b50*/  LDL.LU R59, [R1+0x3430] ;  /* 0x00343000013b7983 */ /* 0x000ee80000300800 */
        /* <DEDUP_REMOVED lines=15> */
[----:B------:R-:W3:Y:S01]  /*13c50*/  LDL.LU.128 R156, [R1+0x35c0] ;  /* 0x0035c000019c7983 */ /* 0x000ee20000300c00 */
[----:B------:R-:W-:-:S02]  /*13c60*/  IMAD.MOV.U32 R17, RZ, RZ, R160 ;  /* 0x000000ffff117224 */ /* 0x000fc400078e00a0 */
[----:B------:R-:W-:Y:S02]  /*13c70*/  IMAD.MOV.U32 R16, RZ, RZ, R161 ;  /* 0x000000ffff107224 */ /* 0x000fe400078e00a1 */
[----:B------:R-:W-:Y:S02]  /*13c80*/  IMAD.MOV.U32 R7, RZ, RZ, R162 ;  /* 0x000000ffff077224 */ /* 0x000fe400078e00a2 */
[----:B------:R-:W-:Y:S02]  /*13c90*/  IMAD.MOV.U32 R6, RZ, RZ, R163 ;  /* 0x000000ffff067224 */ /* 0x000fe400078e00a3 */
[----:B------:R-:W3:Y:S01]  /*13ca0*/  LDL.LU.128 R160, [R1+0x35d0] ;  /* 0x0035d00001a07983 */ /* 0x000ee20000300c00 */
[----:B------:R-:W-:Y:S01]  /*13cb0*/  FMUL.FTZ R4, R0, R4 ;  /* 0x0000000400047220 */ /* 0x000fe20000410000 */
[----:B------:R-:W-:-:S04]  /*13cc0*/  FMUL.FTZ R166, R5, R0 ;  /* 0x0000000005a67220 */ /* 0x000fc80000410000 */
[-CC-:B------:R-:W-:Y:S01]  /*13cd0*/  FFMA.FTZ R185, R28, R0.reuse, -R166.reuse ;  /* 0x000000001cb97223 */ /* 0x180fe200000108a6 */
[----:B------:R-:W-:-:S05]  /*13ce0*/  FFMA.FTZ R184, R29, R0, -R166 ;  /* 0x000000001db87223 */ /* 0x000fca00000108a6 */
[----:B------:R-:W-:Y:S08]  /*13cf0*/  MUFU.EX2 R185, R185 ;  /* 0x000000b900b97308 */ /* 0x000ff00000000800 */
[----:B------:R-:W0:Y:S01]  /*13d00*/  MUFU.EX2 R184, R184 ;  /* 0x000000b800b87308 */ /* 0x000e220000000800 */
[----:B------:R-:W-:Y:S01]  /*13d10*/  ISETP.NE.U32.AND P0, PT, R31, RZ, PT ;  /* 0x000000ff1f00720c */ /* 0x000fe20003f05070 */
[----:B------:R-:W-:-:S02]  /*13d20*/  IMAD R8, R30, 0xc00, R8 ;  /* 0x00000c001e087824 */ /* 0x000fc400078e0208 */
[----:B------:R-:W-:Y:S02]  /*13d30*/  IMAD.MOV.U32 R179, RZ, RZ, R27 ;  /* 0x000000ffffb37224 */ /* 0x000fe400078e001b */
[----:B------:R-:W-:Y:S02]  /*13d40*/  IMAD.MOV.U32 R178, RZ, RZ, R26 ;  /* 0x000000ffffb27224 */ /* 0x000fe400078e001a */
[----:B------:R-:W-:Y:S01]  /*13d50*/  IMAD.MOV.U32 R177, RZ, RZ, R25 ;  /* 0x000000ffffb17224 */ /* 0x000fe200078e0019 */
[----:B------:R-:W-:Y:S01]  /*13d60*/  R2UR UR6, R8 ;  /* 0x00000000080672ca */ /* 0x000fe200000e0000 */
[----:B------:R-:W-:Y:S01]  /*13d70*/  IMAD.MOV.U32 R50, RZ, RZ, R227 ;  /* 0x000000ffff327224 */ /* 0x000fe200078e00e3 */
[----:B------:R-:W-:Y:S01]  /*13d80*/  R2UR UR7, R9 ;  /* 0x00000000090772ca */ /* 0x000fe200000e0000 */
[----:B------:R-:W-:Y:S02]  /*13d90*/  IMAD.MOV.U32 R51, RZ, RZ, R226 ;  /* 0x000000ffff337224 */ /* 0x000fe400078e00e2 */
[----:B------:R-:W-:-:S02]  /*13da0*/  IMAD.MOV.U32 R52, RZ, RZ, R225 ;  /* 0x000000ffff347224 */ /* 0x000fc400078e00e1 */
[----:B------:R-:W-:Y:S02]  /*13db0*/  IMAD.MOV.U32 R53, RZ, RZ, R224 ;  /* 0x000000ffff357224 */ /* 0x000fe400078e00e0 */
[----:B------:R-:W-:Y:S02]  /*13dc0*/  IMAD.MOV.U32 R54, RZ, RZ, R223 ;  /* 0x000000ffff367224 */ /* 0x000fe400078e00df */
[----:B------:R-:W-:Y:S02]  /*13dd0*/  IMAD.MOV.U32 R55, RZ, RZ, R222 ;  /* 0x000000ffff377224 */ /* 0x000fe400078e00de */
[----:B------:R-:W-:Y:S02]  /*13de0*/  IMAD.MOV.U32 R57, RZ, RZ, R220 ;  /* 0x000000ffff397224 */ /* 0x000fe400078e00dc */
[----:B------:R-:W-:Y:S02]  /*13df0*/  IMAD.MOV.U32 R58, RZ, RZ, R219 ;  /* 0x000000ffff3a7224 */ /* 0x000fe400078e00db */
[----:B------:R-:W-:-:S02]  /*13e00*/  IMAD.MOV.U32 R27, RZ, RZ, R179 ;  /* 0x000000ffff1b7224 */ /* 0x000fc400078e00b3 */
[----:B------:R-:W-:Y:S02]  /*13e10*/  IMAD.MOV.U32 R26, RZ, RZ, R178 ;  /* 0x000000ffff1a7224 */ /* 0x000fe400078e00b2 */
[----:B------:R-:W-:Y:S01]  /*13e20*/  IMAD.MOV.U32 R25, RZ, RZ, R177 ;  /* 0x000000ffff197224 */ /* 0x000fe200078e00b1 */
[----:B0-----:R-:W-:Y:S01]  /*13e30*/  F2FP.F16.F32.PACK_AB R155, R184, R185 ;  /* 0x000000b9b89b723e */ /* 0x001fe200000000ff */
[----:B------:R-:W-:Y:S01]  /*13e40*/  VOTEU.ANY UP0, P0 ;  /* 0x00000000003f7886 */ /* 0x000fe20000000100 */
[-CC-:B----4-:R-:W-:Y:S01]  /*13e50*/  FFMA.FTZ R197, R76, R0.reuse, -R4.reuse ;  /* 0x000000004cc57223 */ /* 0x190fe20000010804 */
[-CC-:B------:R-:W-:Y:S01]  /*13e60*/  FFMA.FTZ R196, R77, R0.reuse, -R4.reuse ;  /* 0x000000004dc47223 */ /* 0x180fe20000010804 */
[-CC-:B--2---:R-:W-:Y:S01]  /*13e70*/  FFMA.FTZ R199, R74, R0.reuse, -R4.reuse ;  /* 0x000000004ac77223 */ /* 0x184fe20000010804 */
[-C--:B------:R-:W-:Y:S01]  /*13e80*/  FFMA.FTZ R198, R75, R0.reuse, -R4 ;  /* 0x000000004bc67223 */ /* 0x080fe20000010804 */
[-CC-:B------:R-:W-:Y:S01]  /*13e90*/  FFMA.FTZ R187, R73, R0.reuse, -R166.reuse ;  /* 0x0000000049bb7223 */ /* 0x180fe200000108a6 */
[----:B------:R-:W-:Y:S01]  /*13ea0*/  FFMA.FTZ R186, R72, R0, -R166 ;  /* 0x0000000048ba7223 */ /* 0x000fe200000108a6 */
[----:B------:R-:W-:Y:S08]  /*13eb0*/  MUFU.EX2 R197, R197 ;  /* 0x000000c500c57308 */ /* 0x000ff00000000800 */
[----:B------:R-:W-:Y:S08]  /*13ec0*/  MUFU.EX2 R199, R199 ;  /* 0x000000c700c77308 */ /* 0x000ff00000000800 */
[----:B------:R-:W0:Y:S08]  /*13ed0*/  MUFU.EX2 R198, R198 ;  /* 0x000000c600c67308 */ /* 0x000e300000000800 */
[----:B------:R-:W-:Y:S08]  /*13ee0*/  MUFU.EX2 R196, R196 ;  /* 0x000000c400c47308 */ /* 0x000ff00000000800 */
[----:B------:R-:W-:Y:S08]  /*13ef0*/  MUFU.EX2 R187, R187 ;  /* 0x000000bb00bb7308 */ /* 0x000ff00000000800 */
[----:B------:R-:W1:Y:S01]  /*13f00*/  MUFU.EX2 R186, R186 ;  /* 0x000000ba00ba7308 */ /* 0x000e620000000800 */
[----:B------:R-:W-:-:S02]  /*13f10*/  IMAD.MOV.U32 R56, RZ, RZ, R152 ;  /* 0x000000ffff387224 */ /* 0x000fc400078e0098 */
[----:B------:R-:W-:Y:S02]  /*13f20*/  IMAD.MOV.U32 R44, RZ, RZ, R82 ;  /* 0x000000ffff2c7224 */ /* 0x000fe400078e0052 */
[----:B------:R-:W-:Y:S02]  /*13f30*/  IMAD.MOV.U32 R47, RZ, RZ, R85 ;  /* 0x000000ffff2f7224 */ /* 0x000fe400078e0055 */
[----:B------:R-:W-:Y:S02]  /*13f40*/  IMAD.MOV.U32 R48, RZ, RZ, R84 ;  /* 0x000000ffff307224 */ /* 0x000fe400078e0054 */
[----:B------:R-:W-:Y:S02]  /*13f50*/  IMAD.MOV.U32 R49, RZ, RZ, R83 ;  /* 0x000000ffff317224 */ /* 0x000fe400078e0053 */
[----:B------:R-:W-:Y:S02]  /*13f60*/  IMAD.MOV.U32 R28, RZ, RZ, R56 ;  /* 0x000000ffff1c7224 */ /* 0x000fe400078e0038 */
[----:B---3--:R-:W-:-:S02]  /*13f70*/  IMAD.MOV.U32 R29, RZ, RZ, R61 ;  /* 0x000000ffff1d7224 */ /* 0x008fc400078e003d */
[----:B------:R-:W-:Y:S02]  /*13f80*/  IMAD.MOV.U32 R30, RZ, RZ, R60 ;  /* 0x000000ffff1e7224 */ /* 0x000fe400078e003c */
[----:B------:R-:W-:Y:S02]  /*13f90*/  IMAD.MOV.U32 R31, RZ, RZ, R59 ;  /* 0x000000ffff1f7224 */ /* 0x000fe400078e003b */
[----:B------:R-:W-:Y:S02]  /*13fa0*/  IMAD.MOV.U32 R32, RZ, RZ, R64 ;  /* 0x000000ffff207224 */ /* 0x000fe400078e0040 */
[----:B------:R-:W-:Y:S02]  /*13fb0*/  IMAD.MOV.U32 R33, RZ, RZ, R63 ;  /* 0x000000ffff217224 */ /* 0x000fe400078e003f */
        /* <DEDUP_REMOVED lines=43> */
[----:B------:R-:W-:Y:S01]  /*14270*/  IMAD.MOV.U32 R151, RZ, RZ, R6 ;  /* 0x000000ffff977224 */ /* 0x000fe200078e0006 */
[----:B0-----:R-:W-:-:S02]  /*14280*/  F2FP.F16.F32.PACK_AB R152, R198, R199 ;  /* 0x000000c7c698723e */ /* 0x001fc400000000ff */
[----:B-1----:R-:W-:Y:S02]  /*14290*/  F2FP.F16.F32.PACK_AB R153, R186, R187 ;  /* 0x000000bbba99723e */ /* 0x002fe400000000ff */
[----:B------:R-:W-:-:S04]  /*142a0*/  F2FP.F16.F32.PACK_AB R154, R196, R197 ;  /* 0x000000c5c49a723e */ /* 0x000fc800000000ff */
[----:B------:R-:W-:-:S06]  /*142b0*/  WARPGROUP.ARRIVE ;  /* 0x00000000000079c5 */ /* 0x000fcc0000000000 */
[----:B------:R-:W-:Y:S01]  /*142c0*/  HGMMA.64x256x16.F32 R24, R152, gdesc[UR4].tnspB, R24, UP0, gsb0 ;  /* 0x43e0000498187df0 */ /* 0x000fe2000b800818 */
        /* <DEDUP_REMOVED lines=9> */
[----:B------:R-:W-:Y:S08]  /*14360*/  MUFU.EX2 R194, R194 ;  /* 0x000000c200c27308 */ /* 0x000ff00000000800 */
[----:B------:R-:W-:Y:S08]  /*14370*/  MUFU.EX2 R193, R193 ;  /* 0x000000c100c17308 */ /* 0x000ff00000000800 */
[----:B------:R-:W0:Y:S08]  /*14380*/  MUFU.EX2 R192, R192 ;  /* 0x000000c000c07308 */ /* 0x000e300000000800 */
[----:B------:R-:W-:Y:S08]  /*14390*/  MUFU.EX2 R175, R175 ;  /* 0x000000af00af7308 */ /* 0x000ff00000000800 */
[----:B------:R-:W-:Y:S08]  /*143a0*/  MUFU.EX2 R174, R174 ;  /* 0x000000ae00ae7308 */ /* 0x000ff00000000800 */
[----:B------:R-:W-:Y:S08]  /*143b0*/  MUFU.EX2 R173, R173 ;  /* 0x000000ad00ad7308 */ /* 0x000ff00000000800 */
[----:B------:R-:W1:Y:S01]  /*143c0*/  MUFU.EX2 R172, R172 ;  /* 0x000000ac00ac7308 */ /* 0x000e620000000800 */
[----:B------:R-:W-:Y:S04]  /*143d0*/  STL.128 [R1+0x3410], R208 ;  /* 0x003410d001007387 */ /* 0x000fe80000100c00 */
[----:B------:R2:W-:Y:S04]  /*143e0*/  STL.128 [R1+0x3400], R204 ;  /* 0x003400cc01007387 */ /* 0x0005e80000100c00 */
[----:B------:R-:W-:Y:S04]  /*143f0*/  STL.128 [R1+0x3420], R212 ;  /* 0x003420d401007387 */ /* 0x000fe80000100c00 */
[----:B------:R-:W-:Y:S04]  /*14400*/  STL.128 [R1+0x33f0], R200 ;  /* 0x0033f0c801007387 */ /* 0x000fe80000100c00 */
[----:B------:R-:W-:Y:S04]  /*14410*/  STL.128 [R1+0x33e0], R196 ;  /* 0x0033e0c401007387 */ /* 0x000fe80000100c00 */
[----:B0-----:R-:W-:Y:S04]  /*14420*/  STL.128 [R1+0x33d0], R192 ;  /* 0x0033d0c001007387 */ /* 0x001fe80000100c00 */
[----:B------:R-:W-:Y:S04]  /*14430*/  STL.128 [R1+0x33c0], R184 ;  /* 0x0033c0b801007387 */ /* 0x000fe80000100c00 */
[----:B------:R-:W-:Y:S04]  /*14440*/  STL.64 [R1+0x33b0], R182 ;  /* 0x0033b0b601007387 */ /* 0x000fe80000100a00 */
[----:B-1----:R-:W-:Y:S04]  /*14450*/  STL.128 [R1+0x33a0], R172 ;  /* 0x0033a0ac01007387 */ /* 0x002fe80000100c00 */
[----:B------:R-:W-:Y:S04]  /*14460*/  STL [R1+0x3398], R166 ;  /* 0x003398a601007387 */ /* 0x000fe80000100800 */
[----:B------:R-:W-:Y:S04]  /*14470*/  STL.64 [R1+0x3390], R164 ;  /* 0x003390a401007387 */ /* 0x000fe80000100a00 */
[----:B------:R-:W-:Y:S01]  /*14480*/  STL.128 [R1+0x3380], R160 ;  /* 0x003380a001007387 */ /* 0x000fe20000100c00 */
[----:B------:R-:W-:-:S02]  /*14490*/  WARPGROUP.DEPBAR.LE gsb0, 0x0 ;  /* 0x00008000000079c5 */ /* 0x000fc40000010000 */
[----:B------:R-:W-:Y:S02]  /*144a0*/  VIADD R152, R8, 0x80 ;  /* 0x0000008008987836 */ /* 0x000fe40000000000 */
[----:B------:R-:W-:Y:S02]  /*144b0*/  IMAD.MOV.U32 R153, RZ, RZ, R9 ;  /* 0x000000ffff997224 */ /* 0x000fe400078e0009 */
[----:B------:R-:W-:Y:S02]  /*144c0*/  IMAD.MOV.U32 R225, RZ, RZ, R133 ;  /* 0x000000ffffe17224 */ /* 0x000fe400078e0085 */
[----:B------:R-:W-:Y:S02]  /*144d0*/  IMAD.MOV.U32 R226, RZ, RZ, R132 ;  /* 0x000000ffffe27224 */ /* 0x000fe400078e0084 */
[----:B------:R-:W-:Y:S02]  /*144e0*/  IMAD.MOV.U32 R227, RZ, RZ, R131 ;  /* 0x000000ffffe37224 */ /* 0x000fe400078e0083 */
[----:B------:R-:W-:-:S02]  /*144f0*/  IMAD.MOV.U32 R6, RZ, RZ, R151 ;  /* 0x000000ffff067224 */ /* 0x000fc400078e0097 */
[----:B------:R-:W-:Y:S02]  /*14500*/  IMAD.MOV.U32 R7, RZ, RZ, R150 ;  /* 0x000000ffff077224 */ /* 0x000fe400078e0096 */
[----:B------:R-:W-:Y:S01]  /*14510*/  IMAD.MOV.U32 R16, RZ, RZ, R149 ;  /* 0x000000ffff107224 */ /* 0x000fe200078e0095 */
[----:B------:R-:W-:Y:S01]  /*14520*/  R2UR UR6, R152 ;  /* 0x00000000980672ca */ /* 0x000fe200000e0000 */
[----:B------:R-:W-:Y:S01]  /*14530*/  IMAD.MOV.U32 R219, RZ, RZ, R139 ;  /* 0x000000ffffdb7224 */ /* 0x000fe200078e008b */
[----:B------:R-:W-:Y:S01]  /*14540*/  R2UR UR7, R153 ;  /* 0x00000000990772ca */ /* 0x000fe200000e0000 */
[----:B------:R-:W-:Y:S01]  /*14550*/  IMAD.MOV.U32 R220, RZ, RZ, R138 ;  /* 0x000000ffffdc7224 */ /* 0x000fe200078e008a */
[----:B------:R-:W-:Y:S01]  /*14560*/  F2FP.F16.F32.PACK_AB R152, R194, R195 ;  /* 0x000000c3c298723e */ /* 0x000fe200000000ff */
[----:B------:R-:W-:Y:S01]  /*14570*/  IMAD.MOV.U32 R221, RZ, RZ, R137 ;  /* 0x000000ffffdd7224 */ /* 0x000fe200078e0089 */
[----:B------:R-:W-:Y:S01]  /*14580*/  F2FP.F16.F32.PACK_AB R153, R174, R175 ;  /* 0x000000afae99723e */ /* 0x000fe200000000ff */
[----:B------:R-:W-:Y:S01]  /*14590*/  IMAD.MOV.U32 R222, RZ, RZ, R136 ;  /* 0x000000ffffde7224 */ /* 0x000fe200078e0088 */
[----:B------:R-:W-:Y:S01]  /*145a0*/  F2FP.F16.F32.PACK_AB R154, R192, R193 ;  /* 0x000000c1c09a723e */ /* 0x000fe200000000ff */
[----:B------:R-:W-:Y:S01]  /*145b0*/  IMAD.MOV.U32 R223, RZ, RZ, R135 ;  /* 0x000000ffffdf7224 */ /* 0x000fe200078e0087 */
[----:B------:R-:W-:Y:S01]  /*145c0*/  F2FP.F16.F32.PACK_AB R155, R172, R173 ;  /* 0x000000adac9b723e */ /* 0x000fe200000000ff */
[----:B------:R-:W-:Y:S01]  /*145d0*/  IMAD.MOV.U32 R167, RZ, RZ, R147 ;  /* 0x000000ffffa77224 */ /* 0x000fe200078e0093 */
[----:B------:R0:W-:Y:S01]  /*145e0*/  STL [R1+0x604], R225 ;  /* 0x000604e101007387 */ /* 0x0001e20000100800 */
[----:B------:R-:W-:-:S02]  /*145f0*/  IMAD.MOV.U32 R168, RZ, RZ, R146 ;  /* 0x000000ffffa87224 */ /* 0x000fc400078e0092 */
[----:B------:R-:W-:Y:S01]  /*14600*/  IMAD.MOV.U32 R169, RZ, RZ, R145 ;  /* 0x000000ffffa97224 */ /* 0x000fe200078e0091 */
[----:B------:R1:W-:Y:S01]  /*14610*/  STL [R1+0x600], R226 ;  /* 0x000600e201007387 */ /* 0x0003e20000100800 */
[----:B------:R-:W-:Y:S02]  /*14620*/  IMAD.MOV.U32 R170, RZ, RZ, R144 ;  /* 0x000000ffffaa7224 */ /* 0x000fe400078e0090 */
[----:B------:R-:W-:Y:S01]  /*14630*/  IMAD.MOV.U32 R171, RZ, RZ, R143 ;  /* 0x000000ffffab7224 */ /* 0x000fe200078e008f */
[----:B------:R3:W-:Y:S01]  /*14640*/  STL [R1+0x5fc], R227 ;  /* 0x0005fce301007387 */ /* 0x0007e20000100800 */
[----:B--2---:R-:W-:Y:S02]  /*14650*/  IMAD.MOV.U32 R207, RZ, RZ, R227 ;  /* 0x000000ffffcf7224 */ /* 0x004fe400078e00e3 */
[----:B------:R-:W-:Y:S01]  /*14660*/  IMAD.MOV.U32 R208, RZ, RZ, R226 ;  /* 0x000000ffffd07224 */ /* 0x000fe200078e00e2 */
[----:B------:R2:W-:Y:S01]  /*14670*/  STL [R1+0x64c], R6 ;  /* 0x00064c0601007387 */ /* 0x0005e20000100800 */
[----:B------:R-:W-:-:S02]  /*14680*/  IMAD.MOV.U32 R209, RZ, RZ, R225 ;  /* 0x000000ffffd17224 */ /* 0x000fc400078e00e1 */
[----:B0-----:R-:W-:Y:S01]  /*14690*/  IMAD.MOV.U32 R225, RZ, RZ, R16 ;  /* 0x000000ffffe17224 */ /* 0x001fe200078e0010 */
[----:B------:R0:W-:Y:S01]  /*146a0*/  STL [R1+0x648], R7 ;  /* 0x0006480701007387 */ /* 0x0001e20000100800 */
[----:B-1----:R-:W-:Y:S02]  /*146b0*/  IMAD.MOV.U32 R226, RZ, RZ, R7 ;  /* 0x000000ffffe27224 */ /* 0x002fe400078e0007 */
[----:B---3--:R-:W-:Y:S01]  /*146c0*/  IMAD.MOV.U32 R227, RZ, RZ, R6 ;  /* 0x000000ffffe37224 */ /* 0x008fe200078e0006 */
[----:B------:R1:W-:Y:S01]  /*146d0*/  STL [R1+0x644], R16 ;  /* 0x0006441001007387 */ /* 0x0003e20000100800 */
[----:B--2---:R-:W-:-:S03]  /*146e0*/  IMAD.MOV.U32 R6, RZ, RZ, R27 ;  /* 0x000000ffff067224 */ /* 0x004fc600078e001b */
[----:B------:R2:W-:Y:S01]  /*146f0*/  STL [R1+0x61c], R219 ;  /* 0x00061cdb01007387 */ /* 0x0005e20000100800 */
[----:B0-----:R-:W-:-:S03]  /*14700*/  IMAD.MOV.U32 R7, RZ, RZ, R26 ;  /* 0x000000ffff077224 */ /* 0x001fc600078e001a */
[----:B------:R0:W-:Y:S01]  /*14710*/  STL [R1+0x618], R220 ;  /* 0x000618dc01007387 */ /* 0x0001e20000100800 */
[----:B-1----:R-:W-:-:S03]  /*14720*/  IMAD.MOV.U32 R16, RZ, RZ, R25 ;  /* 0x000000ffff107224 */ /* 0x002fc600078e0019 */
[----:B------:R1:W-:Y:S01]  /*14730*/  STL [R1+0x614], R221 ;  /* 0x000614dd01007387 */ /* 0x0003e20000100800 */
[----:B------:R-:W-:Y:S02]  /*14740*/  IMAD.MOV.U32 R211, RZ, RZ, R223 ;  /* 0x000000ffffd37224 */ /* 0x000fe400078e00df */
[----:B------:R-:W-:Y:S01]  /*14750*/  IMAD.MOV.U32 R212, RZ, RZ, R222 ;  /* 0x000000ffffd47224 */ /* 0x000fe200078e00de */
[----:B------:R3:W-:Y:S01]  /*14760*/  STL [R1+0x610], R222 ;  /* 0x000610de01007387 */ /* 0x0007e20000100800 */
[----:B------:R-:W-:Y:S02]  /*14770*/  IMAD.MOV.U32 R213, RZ, RZ, R221 ;  /* 0x000000ffffd57224 */ /* 0x000fe400078e00dd */
[----:B------:R-:W-:Y:S01]  /*14780*/  IMAD.MOV.U32 R214, RZ, RZ, R220 ;  /* 0x000000ffffd67224 */ /* 0x000fe200078e00dc */
[----:B------:R4:W-:Y:S01]  /*14790*/  STL [R1+0x60c], R223 ;  /* 0x00060cdf01007387 */ /* 0x0009e20000100800 */
[----:B------:R-:W-:Y:S02]  /*147a0*/  IMAD.MOV.U32 R215, RZ, RZ, R219 ;  /* 0x000000ffffd77224 */ /* 0x000fe400078e00db */
[----:B------:R-:W-:Y:S01]  /*147b0*/  IMAD.MOV.U32 R17, RZ, RZ, R148 ;  /* 0x000000ffff117224 */ /* 0x000fe200078e0094 */
[----:B------:R-:W-:Y:S01]  /*147c0*/  STL [R1+0x63c], R167 ;  /* 0x00063ca701007387 */ /* 0x000fe20000100800 */
[----:B------:R-:W-:-:S02]  /*147d0*/  IMAD.MOV.U32 R218, RZ, RZ, R142 ;  /* 0x000000ffffda7224 */ /* 0x000fc400078e008e */
[----:B------:R-:W-:Y:S01]  /*147e0*/  IMAD.MOV.U32 R217, RZ, RZ, R141 ;  /* 0x000000ffffd97224 */ /* 0x000fe200078e008d */
[----:B------:R-:W-:Y:S01]  /*147f0*/  STL [R1+0x638], R168 ;  /* 0x000638a801007387 */ /* 0x000fe20000100800 */
[----:B------:R-:W-:Y:S02]  /*14800*/  IMAD.MOV.U32 R216, RZ, RZ, R140 ;  /* 0x000000ffffd87224 */ /* 0x000fe400078e008c */
[----:B------:R-:W-:Y:S01]  /*14810*/  IMAD.MOV.U32 R224, RZ, RZ, R134 ;  /* 0x000000ffffe07224 */ /* 0x000fe200078e0086 */
[----:B------:R-:W-:Y:S01]  /*14820*/  STL [R1+0x634], R169 ;  /* 0x000634a901007387 */ /* 0x000fe20000100800 */
[----:B------:R-:W-:Y:S02]  /*14830*/  IMAD.MOV.U32 R191, RZ, RZ, R115 ;  /* 0x000000ffffbf7224 */ /* 0x000fe400078e0073 */
[----:B------:R-:W-:Y:S01]  /*14840*/  IMAD.MOV.U32 R190, RZ, RZ, R114 ;  /* 0x000000ffffbe7224 */ /* 0x000fe200078e0072 */
[----:B------:R-:W-:Y:S01]  /*14850*/  STL [R1+0x630], R170 ;  /* 0x000630aa01007387 */ /* 0x000fe20000100800 */
[----:B------:R-:W-:-:S02]  /*14860*/  IMAD.MOV.U32 R189, RZ, RZ, R113 ;  /* 0x000000ffffbd7224 */ /* 0x000fc400078e0071 */
[----:B------:R-:W-:Y:S01]  /*14870*/  IMAD.MOV.U32 R188, RZ, RZ, R112 ;  /* 0x000000ffffbc7224 */ /* 0x000fe200078e0070 */
[----:B------:R4:W-:Y:S01]  /*14880*/  STL [R1+0x62c], R171 ;  /* 0x00062cab01007387 */ /* 0x0009e20000100800 */
        /* <DEDUP_REMOVED lines=34> */
[----:B--2---:R-:W-:Y:S01]  /*14ab0*/  IMAD.MOV.U32 R219, RZ, RZ, R171 ;  /* 0x000000ffffdb7224 */ /* 0x004fe200078e00ab */
[----:B------:R-:W-:Y:S01]  /*14ac0*/  STL [R1+0x5cc], R119 ;  /* 0x0005cc7701007387 */ /* 0x000fe20000100800 */
[----:B0-----:R-:W-:Y:S02]  /*14ad0*/  IMAD.MOV.U32 R220, RZ, RZ, R170 ;  /* 0x000000ffffdc7224 */ /* 0x001fe400078e00aa */
[----:B-1----:R-:W-:Y:S01]  /*14ae0*/  IMAD.MOV.U32 R221, RZ, RZ, R169 ;  /* 0x000000ffffdd7224 */ /* 0x002fe200078e00a9 */
[----:B------:R-:W-:Y:S01]  /*14af0*/  STL [R1+0x5c8], R118 ;  /* 0x0005c87601007387 */ /* 0x000fe20000100800 */
[----:B---3--:R-:W-:Y:S02]  /*14b00*/  IMAD.MOV.U32 R222, RZ, RZ, R168 ;  /* 0x000000ffffde7224 */ /* 0x008fe400078e00a8 */
[----:B----4-:R-:W-:Y:S01]  /*14b10*/  IMAD.MOV.U32 R223, RZ, RZ, R167 ;  /* 0x000000ffffdf7224 */ /* 0x010fe200078e00a7 */
        /* <DEDUP_REMOVED lines=24> */
[----:B------:R0:W-:Y:S01]  /*14ca0*/  STL.128 [R1+0x3370], R152 ;  /* 0x0033709801007387 */ /* 0x0001e20000100c00 */
        /* <DEDUP_REMOVED lines=8> */
[----:B0-----:R-:W-:-:S02]  /*14d30*/  IMAD.MOV.U32 R155, RZ, RZ, R79 ;  /* 0x000000ffff9b7224 */ /* 0x001fc400078e004f */
        /* <DEDUP_REMOVED lines=157> */
[----:B------:R-:W-:Y:S04]  /*15710*/  STL [R1+0x450], R24 ;  /* 0x0004501801007387 */ /* 0x000fe80000100800 */
[----:B------:R1:W-:Y:S04]  /*15720*/  STL.128 [R1+0x3360], R24 ;  /* 0x0033601801007387 */ /* 0x0003e80000100c00 */
[----:B------:R-:W2:Y:S04]  /*15730*/  LDL.LU.128 R28, [R1+0x460] ;  /* 0x00046000011c7983 */ /* 0x000ea80000300c00 */
[----:B0-----:R-:W2:Y:S04]  /*15740*/  LDL.LU.128 R152, [R1+0x3370] ;  /* 0x0033700001987983 */ /* 0x001ea80000300c00 */
[----:B------:R-:W2:Y:S04]  /*15750*/  LDL.LU.128 R32, [R1+0x470] ;  /* 0x0004700001207983 */ /* 0x000ea80000300c00 */
        /* <DEDUP_REMOVED lines=31> */
[----:B0-----:R-:W3:Y:S04]  /*15950*/  LDL.LU R166, [R1+0x3398] ;  /* 0x0033980001a67983 */ /* 0x001ee80000300800 */
[----:B------:R0:W-:Y:S04]  /*15960*/  STL.128 [R1+0x330], R160 ;  /* 0x000330a001007387 */ /* 0x0001e80000100c00 */
[----:B------:R1:W-:Y:S04]  /*15970*/  STL.128 [R1+0x360], R172 ;  /* 0x000360ac01007387 */ /* 0x0003e80000100c00 */
[----:B------:R-:W4:Y:S04]  /*15980*/  LDL.LU.64 R164, [R1+0x3390] ;  /* 0x0033900001a47983 */ /* 0x000f280000300a00 */
[----:B0-----:R-:W4:Y:S04]  /*15990*/  LDL.LU.128 R160, [R1+0x3380] ;  /* 0x0033800001a07983 */ /* 0x001f280000300c00 */
[----:B-1----:R-:W4:Y:S01]  /*159a0*/  LDL.LU.128 R172, [R1+0x33a0] ;  /* 0x0033a00001ac7983 */ /* 0x002f220000300c00 */
[----:B--2---:R-:W-:-:S06]  /*159b0*/  WARPGROUP.ARRIVE ;  /* 0x00000000000079c5 */ /* 0x004fcc0000000000 */
[----:B------:R-:W-:Y:S03]  /*159c0*/  HGMMA.64x256x16.F32 R24, R152, gdesc[UR4].tnspB, R24, gsb0 ;  /* 0x43e0000498187df0 */ /* 0x000fe60008000818 */
[----:B------:R-:W-:Y:S02]  /*159d0*/  WARPGROUP.DEPBAR.LE gsb0, 0x0 ;  /* 0x00008000000079c5 */ /* 0x000fe40000010000 */
[----:B------:R0:W-:Y:S04]  /*159e0*/  STL.128 [R1+0x450], R24 ;  /* 0x0004501801007387 */ /* 0x0001e80000100c00 */
[----:B------:R-:W-:Y:S04]  /*159f0*/  STL.128 [R1+0x460], R28 ;  /* 0x0004601c01007387 */ /* 0x000fe80000100c00 */
[----:B------:R1:W-:Y:S04]  /*15a00*/  STL.128 [R1+0x580], R100 ;  /* 0x0005806401007387 */ /* 0x0003e80000100c00 */
[----:B------:R2:W-:Y:S04]  /*15a10*/  STL.128 [R1+0x590], R104 ;  /* 0x0005906801007387 */ /* 0x0005e80000100c00 */
[----:B0-----:R-:W4:Y:S04]  /*15a20*/  LDL.LU.128 R24, [R1+0x3360] ;  /* 0x0033600001187983 */ /* 0x001f280000300c00 */
[----:B-1----:R-:W4:Y:S04]  /*15a30*/  LDL.LU.128 R100, [R1+0x450] ;  /* 0x0004500001647983 */ /* 0x002f280000300c00 */
[----:B--2---:R-:W2:Y:S01]  /*15a40*/  LDL.LU.128 R104, [R1+0x460] ;  /* 0x0004600001687983 */ /* 0x004ea20000300c00 */
[----:B---3--:R-:W-:-:S03]  /*15a50*/  FFMA.FTZ R167, R10, R0, -R166 ;  /* 0x000000000aa77223 */ /* 0x008fc600000108a6 */
[----:B------:R0:W-:Y:S04]  /*15a60*/  STL.128 [R1+0x350], R168 ;  /* 0x000350a801007387 */ /* 0x0001e80000100c00 */
[----:B------:R1:W-:Y:S01]  /*15a70*/  STL.128 [R1+0x3a0], R188 ;  /* 0x0003a0bc01007387 */ /* 0x0003e20000100c00 */
[----:B------:R-:W-:Y:S01]  /*15a80*/  MUFU.EX2 R167, R167 ;  /* 0x000000a700a77308 */ /* 0x000fe20000000800 */
[-CC-:B0-----:R-:W-:Y:S01]  /*15a90*/  FFMA.FTZ R170, R19, R0.reuse, -R166.reuse ;  /* 0x0000000013aa7223 */ /* 0x181fe200000108a6 */
[-CC-:B------:R-:W-:Y:S01]  /*15aa0*/  FFMA.FTZ R169, R15, R0.reuse, -R166.reuse ;  /* 0x000000000fa97223 */ /* 0x180fe200000108a6 */
[-C--:B------:R-:W-:Y:S01]  /*15ab0*/  FFMA.FTZ R168, R11, R0.reuse, -R166 ;  /* 0x000000000ba87223 */ /* 0x080fe200000108a6 */
[-CC-:B-1----:R-:W-:Y:S01]  /*15ac0*/  FFMA.FTZ R191, R23, R0.reuse, -R4.reuse ;  /* 0x0000000017bf7223 */ /* 0x182fe20000010804 */
[-CC-:B------:R-:W-:Y:S01]  /*15ad0*/  FFMA.FTZ R190, R21, R0.reuse, -R4.reuse ;  /* 0x0000000015be7223 */ /* 0x180fe20000010804 */
[-CC-:B------:R-:W-:Y:S01]  /*15ae0*/  FFMA.FTZ R189, R13, R0.reuse, -R4.reuse ;  /* 0x000000000dbd7223 */ /* 0x180fe20000010804 */
[----:B------:R-:W-:Y:S01]  /*15af0*/  FFMA.FTZ R188, R12, R0, -R4 ;  /* 0x000000000cbc7223 */ /* 0x000fe20000010804 */
[----:B------:R-:W-:Y:S08]  /*15b00*/  MUFU.EX2 R170, R170 ;  /* 0x000000aa00aa7308 */ /* 0x000ff00000000800 */
[----:B------:R-:W-:Y:S08]  /*15b10*/  MUFU.EX2 R191, R191 ;  /* 0x000000bf00bf7308 */ /* 0x000ff00000000800 */
[----:B------:R-:W0:Y:S08]  /*15b20*/  MUFU.EX2 R190, R190 ;  /* 0x000000be00be7308 */ /* 0x000e300000000800 */
[----:B------:R-:W-:Y:S08]  /*15b30*/  MUFU.EX2 R189, R189 ;  /* 0x000000bd00bd7308 */ /* 0x000ff00000000800 */
[----:B------:R-:W-:Y:S08]  /*15b40*/  MUFU.EX2 R188, R188 ;  /* 0x000000bc00bc7308 */ /* 0x000ff00000000800 */
[----:B------:R-:W1:Y:S08]  /*15b50*/  MUFU.EX2 R169, R169 ;  /* 0x000000a900a97308 */ /* 0x000e700000000800 */
[----:B------:R-:W3:Y:S01]  /*15b60*/  MUFU.EX2 R168, R168 ;  /* 0x000000a800a87308 */ /* 0x000ee20000000800 */
[----:B------:R3:W-:Y:S01]  /*15b70*/  STL.128 [R1+0x370], R176 ;  /* 0x000370b001007387 */ /* 0x0007e20000100c00 */
[----:B------:R-:W-:-:S02]  /*15b80*/  IMAD.MOV.U32 R210, RZ, RZ, R224 ;  /* 0x000000ffffd27224 */ /* 0x000fc400078e00e0 */
[----:B------:R-:W-:Y:S01]  /*15b90*/  IMAD.MOV.U32 R171, RZ, RZ, R139 ;  /* 0x000000ffffab7224 */ /* 0x000fe200078e008b */
[----:B------:R3:W-:Y:S01]  /*15ba0*/  STL.128 [R1+0x320], R156 ;  /* 0x0003209c01007387 */ /* 0x0007e20000100c00 */
[----:B------:R-:W-:Y:S01]  /*15bb0*/  IMAD.MOV.U32 R224, RZ, RZ, R17 ;  /* 0x000000ffffe07224 */ /* 0x000fe200078e0011 */
[----:B0-----:R-:W-:Y:S02]  /*15bc0*/  F2FP.F16.F32.PACK_AB R152, R190, R191 ;  /* 0x000000bfbe98723e */ /* 0x001fe400000000ff */
[----:B-1----:R-:W-:Y:S02]  /*15bd0*/  F2FP.F16.F32.PACK_AB R153, R169, R170 ;  /* 0x000000aaa999723e */ /* 0x002fe400000000ff */
[----:B------:R-:W-:Y:S01]  /*15be0*/  F2FP.F16.F32.PACK_AB R154, R188, R189 ;  /* 0x000000bdbc9a723e */ /* 0x000fe200000000ff */
[----:B------:R-:W-:Y:S01]  /*15bf0*/  STL.128 [R1+0x540], R84 ;  /* 0x0005405401007387 */ /* 0x000fe20000100c00 */
[----:B---3--:R-:W-:Y:S02]  /*15c00*/  IMAD.MOV.U32 R179, RZ, RZ, R135 ;  /* 0x000000ffffb37224 */ /* 0x008fe400078e0087 */
[----:B------:R-:W-:-:S02]  /*15c10*/  IMAD.MOV.U32 R178, RZ, RZ, R136 ;  /* 0x000000ffffb27224 */ /* 0x000fc400078e0088 */
[----:B------:R-:W-:Y:S02]  /*15c20*/  IMAD.MOV.U32 R177, RZ, RZ, R137 ;  /* 0x000000ffffb17224 */ /* 0x000fe400078e0089 */
[----:B------:R-:W-:Y:S01]  /*15c30*/  IMAD.MOV.U32 R176, RZ, RZ, R138 ;  /* 0x000000ffffb07224 */ /* 0x000fe200078e008a */
[----:B------:R-:W-:Y:S01]  /*15c40*/  F2FP.F16.F32.PACK_AB R155, R167, R168 ;  /* 0x000000a8a79b723e */ /* 0x000fe200000000ff */
[----:B------:R-:W-:Y:S02]  /*15c50*/  IMAD.MOV.U32 R159, RZ, RZ, R140 ;  /* 0x000000ffff9f7224 */ /* 0x000fe400078e008c */
[----:B------:R-:W-:Y:S02]  /*15c60*/  IMAD.MOV.U32 R158, RZ, RZ, R141 ;  /* 0x000000ffff9e7224 */ /* 0x000fe400078e008d */
[----:B------:R-:W-:Y:S02]  /*15c70*/  IMAD.MOV.U32 R157, RZ, RZ, R142 ;  /* 0x000000ffff9d7224 */ /* 0x000fe400078e008e */
[----:B------:R-:W-:Y:S01]  /*15c80*/  IMAD.MOV.U32 R156, RZ, RZ, R143 ;  /* 0x000000ffff9c7224 */ /* 0x000fe200078e008f */
[----:B------:R-:W-:Y:S01]  /*15c90*/  STL.128 [R1+0x550], R88 ;  /* 0x0005505801007387 */ /* 0x000fe20000100c00 */
[----:B------:R-:W-:-:S03]  /*15ca0*/  IMAD.MOV.U32 R22, RZ, RZ, R144 ;  /* 0x000000ffff167224 */ /* 0x000fc600078e0090 */
[----:B------:R-:W-:Y:S01]  /*15cb0*/  STL.128 [R1+0x560], R92 ;  /* 0x0005605c01007387 */ /* 0x000fe20000100c00 */
[----:B------:R-:W-:-:S03]  /*15cc0*/  IMAD.MOV.U32 R20, RZ, RZ, R145 ;  /* 0x000000ffff147224 */ /* 0x000fc600078e0091 */
[----:B------:R-:W-:Y:S01]  /*15cd0*/  STL.128 [R1+0x570], R96 ;  /* 0x0005706001007387 */ /* 0x000fe20000100c00 */
[----:B------:R-:W-:-:S03]  /*15ce0*/  IMAD.MOV.U32 R18, RZ, RZ, R146 ;  /* 0x000000ffff127224 */ /* 0x000fc600078e0092 */
[----:B------:R-:W-:Y:S01]  /*15cf0*/  STL.128 [R1+0x3290], R176 ;  /* 0x003290b001007387 */ /* 0x000fe20000100c00 */
[----:B------:R-:W-:-:S03]  /*15d00*/  IMAD.MOV.U32 R17, RZ, RZ, R147 ;  /* 0x000000ffff117224 */ /* 0x000fc600078e0093 */
[----:B----4-:R-:W-:Y:S01]  /*15d10*/  STL.128 [R1+0x3280], R172 ;  /* 0x003280ac01007387 */ /* 0x010fe20000100c00 */
[----:B------:R-:W-:-:S03]  /*15d20*/  IMAD.MOV.U32 R16, RZ, RZ, R148 ;  /* 0x000000ffff107224 */ /* 0x000fc600078e0094 */
[----:B------:R-:W-:Y:S01]  /*15d30*/  STL.128 [R1+0x3270], R168 ;  /* 0x003270a801007387 */ /* 0x000fe20000100c00 */
[----:B------:R-:W-:-:S03]  /*15d40*/  IMAD.MOV.U32 R14, RZ, RZ, R149 ;  /* 0x000000ffff0e7224 */ /* 0x000fc600078e0095 */
[----:B------:R-:W-:Y:S01]  /*15d50*/  STL.128 [R1+0x3260], R164 ;  /* 0x003260a401007387 */ /* 0x000fe20000100c00 */
[----:B------:R-:W-:-:S03]  /*15d60*/  IMAD.MOV.U32 R7, RZ, RZ, R150 ;  /* 0x000000ffff077224 */ /* 0x000fc600078e0096 */
[----:B------:R-:W-:Y:S01]  /*15d70*/  STL.128 [R1+0x3250], R160 ;  /* 0x003250a001007387 */ /* 0x000fe20000100c00 */
[----:B------:R-:W-:-:S03]  /*15d80*/  IMAD.MOV.U32 R6, RZ, RZ, R151 ;  /* 0x000000ffff067224 */ /* 0x000fc600078e0097 */
[----:B------:R0:W-:Y:S04]  /*15d90*/  STL.128 [R1+0x380], R180 ;  /* 0x000380b401007387 */ /* 0x0001e80000100c00 */
[----:B------:R1:W-:Y:S04]  /*15da0*/  STL.128 [R1+0x410], R216 ;  /* 0x000410d801007387 */ /* 0x0003e80000100c00 */
[----:B------:R3:W-:Y:S04]  /*15db0*/  STL.128 [R1+0x420], R220 ;  /* 0x000420dc01007387 */ /* 0x0007e80000100c00 */
[----:B------:R4:W-:Y:S04]  /*15dc0*/  STL.128 [R1+0x430], R224 ;  /* 0x000430e001007387 */ /* 0x0009e80000100c00 */
[----:B------:R-:W-:Y:S01]  /*15dd0*/  STL.128 [R1+0x530], R80 ;  /* 0x0005305001007387 */ /* 0x000fe20000100c00 */
[----:B0-----:R-:W-:-:S02]  /*15de0*/  IMAD.MOV.U32 R181, RZ, RZ, R133 ;  /* 0x000000ffffb57224 */ /* 0x001fc400078e0085 */
[----:B------:R-:W-:Y:S01]  /*15df0*/  IMAD.MOV.U32 R180, RZ, RZ, R134 ;  /* 0x000000ffffb47224 */ /* 0x000fe200078e0086 */
[----:B------:R0:W-:Y:S01]  /*15e00*/  STL.128 [R1+0x3240], R156 ;  /* 0x0032409c01007387 */ /* 0x0001e20000100c00 */
[----:B-1----:R-:W-:Y:S02]  /*15e10*/  IMAD.MOV.U32 R219, RZ, RZ, R129 ;  /* 0x000000ffffdb7224 */ /* 0x002fe400078e0081 */
[----:B------:R-:W-:Y:S01]  /*15e20*/  IMAD.MOV.U32 R218, RZ, RZ, R130 ;  /* 0x000000ffffda7224 */ /* 0x000fe200078e0082 */
[----:B------:R-:W2:Y:S01]  /*15e30*/  LDL.LU.128 R160, [R1+0x540] ;  /* 0x0005400001a07983 */ /* 0x000ea20000300c00 */
[----:B---3--:R-:W-:Y:S02]  /*15e40*/  IMAD.MOV.U32 R223, RZ, RZ, R125 ;  /* 0x000000ffffdf7224 */ /* 0x008fe400078e007d */
[----:B------:R-:W-:Y:S01]  /*15e50*/  IMAD.MOV.U32 R222, RZ, RZ, R126 ;  /* 0x000000ffffde7224 */ /* 0x000fe200078e007e */
[----:B------:R-:W3:Y:S01]  /*15e60*/  LDL.LU.128 R164, [R1+0x550] ;  /* 0x0005500001a47983 */ /* 0x000ee20000300c00 */
[----:B----4-:R-:W-:-:S02]  /*15e70*/  IMAD.MOV.U32 R224, RZ, RZ, R124 ;  /* 0x000000ffffe07224 */ /* 0x010fc400078e007c */
[----:B------:R-:W-:Y:S01]  /*15e80*/  IMAD.MOV.U32 R221, RZ, RZ, R127 ;  /* 0x000000ffffdd7224 */ /* 0x000fe200078e007f */
[----:B------:R-:W4:Y:S01]  /*15e90*/  LDL.LU.128 R168, [R1+0x560] ;  /* 0x0005600001a87983 */ /* 0x000f220000300c00 */
[----:B------:R-:W-:Y:S02]  /*15ea0*/  IMAD.MOV.U32 R220, RZ, RZ, R128 ;  /* 0x000000ffffdc7224 */ /* 0x000fe400078e0080 */
[----:B------:R-:W-:Y:S01]  /*15eb0*/  IMAD.MOV.U32 R217, RZ, RZ, R131 ;  /* 0x000000ffffd97224 */ /* 0x000fe200078e0083 */
[----:B------:R-:W4:Y:S01]  /*15ec0*/  LDL.LU.128 R172, [R1+0x570] ;  /* 0x0005700001ac7983 */ /* 0x000f220000300c00 */
[----:B------:R-:W-:-:S03]  /*15ed0*/  IMAD.MOV.U32 R216, RZ, RZ, R132 ;  /* 0x000000ffffd87224 */ /* 0x000fc600078e0084 */
[----:B------:R-:W4:Y:S04]  /*15ee0*/  LDL.128 R176, [R1+0x580] ;  /* 0x0005800001b07983 */ /* 0x000f280000100c00 */
        /* <DEDUP_REMOVED lines=29> */
[----:B--2---:R-:W2:Y:S01]  /*160c0*/  LDL.LU.128 R152, [R1+0x520] ;  /* 0x0005200001987983 */ /* 0x004ea20000300c00 */
[----:B------:R-:W-:-:S02]  /*160d0*/  IMAD.MOV.U32 R28, RZ, RZ, R104 ;  /* 0x000000ffff1c7224 */ /* 0x000fc400078e0068 */
[----:B------:R-:W-:Y:S01]  /*160e0*/  IMAD.MOV.U32 R29, RZ, RZ, R105 ;  /* 0x000000ffff1d7224 */ /* 0x000fe200078e0069 */
[----:B------:R0:W-:Y:S01]  /*160f0*/  STL.128 [R1+0x240], R24 ;  /* 0x0002401801007387 */ /* 0x0001e20000100c00 */
[----:B------:R-:W-:Y:S02]  /*16100*/  IMAD.MOV.U32 R30, RZ, RZ, R106 ;  /* 0x000000ffff1e7224 */ /* 0x000fe400078e006a */
[----:B------:R-:W-:Y:S01]  /*16110*/  IMAD.MOV.U32 R31, RZ, RZ, R107 ;  /* 0x000000ffff1f7224 */ /* 0x000fe200078e006b */
[----:B------:R1:W-:Y:S04]  /*16120*/  STL.128 [R1+0x240], R100 ;  /* 0x0002406401007387 */ /* 0x0003e80000100c00 */
[----:B------:R1:W-:Y:S01]  /*16130*/  STL.128 [R1+0x250], R104 ;  /* 0x0002506801007387 */ /* 0x0003e20000100c00 */
[----:B------:R-:W-:-:S03]  /*16140*/  IMAD.MOV.U32 R11, RZ, RZ, R9 ;  /* 0x000000ffff0b7224 */ /* 0x000fc600078e0009 */
[----:B------:R-:W-:Y:S01]  /*16150*/  STL [R1+0x30e0], R22 ;  /* 0x0030e01601007387 */ /* 0x000fe20000100800 */
[----:B0-----:R-:W-:-:S03]  /*16160*/  IMAD.MOV.U32 R25, RZ, RZ, R101 ;  /* 0x000000ffff197224 */ /* 0x001fc600078e0065 */
[----:B------:R-:W-:Y:S01]  /*16170*/  STL [R1+0x30dc], R20 ;  /* 0x0030dc1401007387 */ /* 0x000fe20000100800 */
[----:B------:R-:W-:Y:S02]  /*16180*/  IMAD.MOV.U32 R26, RZ, RZ, R102 ;  /* 0x000000ffff1a7224 */ /* 0x000fe400078e0066 */
[----:B------:R-:W-:Y:S01]  /*16190*/  IMAD.MOV.U32 R27, RZ, RZ, R103 ;  /* 0x000000ffff1b7224 */ /* 0x000fe200078e0067 */
[----:B-1----:R-:W2:Y:S04]  /*161a0*/  LDL.LU R101, [R1+0x584] ;  /* 0x0005840001657983 */ /* 0x002ea80000300800 */
[----:B------:R-:W2:Y:S04]  /*161b0*/  LDL.LU R102, [R1+0x588] ;  /* 0x0005880001667983 */ /* 0x000ea80000300800 */
[----:B------:R-:W2:Y:S04]  /*161c0*/  LDL.LU R103, [R1+0x58c] ;  /* 0x00058c0001677983 */ /* 0x000ea80000300800 */
[----:B------:R-:W2:Y:S01]  /*161d0*/  LDL.128 R104, [R1+0x590] ;  /* 0x0005900001687983 */ /* 0x000ea20000100c00 */
[----:B------:R-:W-:-:S03]  /*161e0*/  IMAD.MOV.U32 R24, RZ, RZ, R100 ;  /* 0x000000ffff187224 */ /* 0x000fc600078e0064 */
[----:B------:R0:W-:Y:S04]  /*161f0*/  STL.128 [R1+0x3100], R28 ;  /* 0x0031001c01007387 */ /* 0x0001e80000100c00 */
[----:B------:R1:W-:Y:S01]  /*16200*/  STL.128 [R1+0x30f0], R24 ;  /* 0x0030f01801007387 */ /* 0x0003e20000100c00 */
[----:B------:R-:W-:-:S03]  /*16210*/  VIADD R10, R8, 0x100 ;  /* 0x00000100080a7836 */ /* 0x000fc60000000000 */
[----:B------:R3:W-:Y:S04]  /*16220*/  STL [R1+0x30d8], R18 ;  /* 0x0030d81201007387 */ /* 0x0007e80000100800 */
[----:B------:R-:W-:Y:S04]  /*16230*/  STL.64 [R1+0x30d0], R16 ;  /* 0x0030d01001007387 */ /* 0x000fe80000100a00 */
[----:B0-----:R-:W2:Y:S04]  /*16240*/  LDL.LU.128 R28, [R1+0x3100] ;  /* 0x00310000011c7983 */ /* 0x001ea80000300c00 */
[----:B-1----:R-:W2:Y:S04]  /*16250*/  LDL.LU.128 R24, [R1+0x30f0] ;  /* 0x0030f00001187983 */ /* 0x002ea80000300c00 */
[----:B------:R-:W-:Y:S04]  /*16260*/  STL [R1+0x30cc], R14 ;  /* 0x0030cc0e01007387 */ /* 0x000fe80000100800 */
[----:B------:R-:W-:Y:S04]  /*16270*/  STL.128 [R1+0x30b0], R4 ;  /* 0x0030b00401007387 */ /* 0x000fe80000100c00 */
[----:B------:R-:W-:Y:S04]  /*16280*/  STL.128 [R1+0x390], R184 ;  /* 0x000390b801007387 */ /* 0x000fe80000100c00 */
[----:B------:R-:W-:Y:S04]  /*16290*/  STL.64 [R1+0x30c0], R8 ;  /* 0x0030c00801007387 */ /* 0x000fe80000100a00 */
[----:B------:R-:W-:Y:S04]  /*162a0*/  STL.128 [R1+0x3b0], R192 ;  /* 0x0003b0c001007387 */ /* 0x000fe80000100c00 */
[----:B------:R-:W-:Y:S04]  /*162b0*/  STL.128 [R1+0x3c0], R196 ;  /* 0x0003c0c401007387 */ /* 0x000fe80000100c00 */
[----:B------:R-:W-:Y:S04]  /*162c0*/  STL.128 [R1+0x3d0], R200 ;  /* 0x0003d0c801007387 */ /* 0x000fe80000100c00 */
[----:B------:R-:W-:Y:S04]  /*162d0*/  STL.128 [R1+0x3e0], R204 ;  /* 0x0003e0cc01007387 */ /* 0x000fe80000100c00 */
[----:B------:R-:W-:Y:S04]  /*162e0*/  STL.128 [R1+0x3f0], R208 ;  /* 0x0003f0d001007387 */ /* 0x000fe80000100c00 */
[----:B------:R-:W-:Y:S04]  /*162f0*/  STL.128 [R1+0x400], R212 ;  /* 0x000400d401007387 */ /* 0x000fe80000100c00 */
[----:B------:R-:W2:Y:S01]  /*16300*/  LDL.LU.64 R182, [R1+0x33b0] ;  /* 0x0033b00001b67983 */ /* 0x000ea20000300a00 */
[----:B------:R-:W-:-:S03]  /*16310*/  IMAD.MOV.U32 R84, RZ, RZ, R160 ;  /* 0x000000ffff547224 */ /* 0x000fc600078e00a0 */
[----:B------:R-:W2:Y:S01]  /*16320*/  LDL.LU R22, [R1+0x30e0] ;  /* 0x0030e00001167983 */ /* 0x000ea20000300800 */
[----:B------:R-:W-:Y:S02]  /*16330*/  IMAD.MOV.U32 R85, RZ, RZ, R161 ;  /* 0x000000ffff557224 */ /* 0x000fe400078e00a1 */
[----:B------:R-:W-:Y:S01]  /*16340*/  IMAD.MOV.U32 R86, RZ, RZ, R162 ;  /* 0x000000ffff567224 */ /* 0x000fe200078e00a2 */
[----:B------:R-:W2:Y:S01]  /*16350*/  LDL.LU R20, [R1+0x30dc] ;  /* 0x0030dc0001147983 */ /* 0x000ea20000300800 */
[----:B------:R-:W-:Y:S02]  /*16360*/  IMAD.MOV.U32 R87, RZ, RZ, R163 ;  /* 0x000000ffff577224 */ /* 0x000fe400078e00a3 */
[----:B---3--:R-:W-:Y:S01]  /*16370*/  IMAD.MOV.U32 R88, RZ, RZ, R164 ;  /* 0x000000ffff587224 */ /* 0x008fe200078e00a4 */
[----:B------:R-:W3:Y:S01]  /*16380*/  LDL.LU R18, [R1+0x30d8] ;  /* 0x0030d80001127983 */ /* 0x000ee20000300800 */
[----:B------:R-:W-:Y:S02]  /*16390*/  IMAD.MOV.U32 R89, RZ, RZ, R165 ;  /* 0x000000ffff597224 */ /* 0x000fe400078e00a5 */
[----:B------:R-:W-:-:S02]  /*163a0*/  IMAD.MOV.U32 R90, RZ, RZ, R166 ;  /* 0x000000ffff5a7224 */ /* 0x000fc400078e00a6 */
[----:B------:R-:W-:Y:S02]  /*163b0*/  IMAD.MOV.U32 R91, RZ, RZ, R167 ;  /* 0x000000ffff5b7224 */ /* 0x000fe400078e00a7 */
[----:B----4-:R-:W-:Y:S02]  /*163c0*/  IMAD.MOV.U32 R92, RZ, RZ, R168 ;  /* 0x000000ffff5c7224 */ /* 0x010fe400078e00a8 */
[----:B------:R-:W-:Y:S02]  /*163d0*/  IMAD.MOV.U32 R93, RZ, RZ, R169 ;  /* 0x000000ffff5d7224 */ /* 0x000fe400078e00a9 */
[----:B------:R-:W-:Y:S02]  /*163e0*/  IMAD.MOV.U32 R94, RZ, RZ, R170 ;  /* 0x000000ffff5e7224 */ /* 0x000fe400078e00aa */
[----:B------:R-:W-:Y:S02]  /*163f0*/  IMAD.MOV.U32 R95, RZ, RZ, R171 ;  /* 0x000000ffff5f7224 */ /* 0x000fe400078e00ab */
[----:B------:R-:W-:-:S02]  /*16400*/  IMAD.MOV.U32 R96, RZ, RZ, R172 ;  /* 0x000000ffff607224 */ /* 0x000fc400078e00ac */
[----:B------:R-:W-:Y:S02]  /*16410*/  IMAD.MOV.U32 R97, RZ, RZ, R173 ;  /* 0x000000ffff617224 */ /* 0x000fe400078e00ad */
[----:B------:R-:W-:Y:S02]  /*16420*/  IMAD.MOV.U32 R98, RZ, RZ, R174 ;  /* 0x000000ffff627224 */ /* 0x000fe400078e00ae */
[----:B------:R-:W-:Y:S02]  /*16430*/  IMAD.MOV.U32 R99, RZ, RZ, R175 ;  /* 0x000000ffff637224 */ /* 0x000fe400078e00af */
[----:B------:R-:W-:Y:S01]  /*16440*/  IMAD.MOV.U32 R100, RZ, RZ, R176 ;  /* 0x000000ffff647224 */ /* 0x000fe200078e00b0 */
[----:B------:R0:W-:Y:S04]  /*16450*/  STL.128 [R1+0x3200], R92 ;  /* 0x0032005c01007387 */ /* 0x0001e80000100c00 */
[----:B------:R1:W-:Y:S04]  /*16460*/  STL.128 [R1+0x3210], R96 ;  /* 0x0032106001007387 */ /* 0x0003e80000100c00 */
[----:B------:R4:W-:Y:S04]  /*16470*/  STL.128 [R1+0x31f0], R88 ;  /* 0x0031f05801007387 */ /* 0x0009e80000100c00 */
[----:B------:R4:W-:Y:S04]  /*16480*/  STL.128 [R1+0x31e0], R84 ;  /* 0x0031e05401007387 */ /* 0x0009e80000100c00 */
[----:B0-----:R-:W3:Y:S04]  /*16490*/  LDL.LU.128 R92, [R1+0x3200] ;  /* 0x00320000015c7983 */ /* 0x001ee80000300c00 */
[----:B-1----:R-:W3:Y:S04]  /*164a0*/  LDL.LU.128 R96, [R1+0x3210] ;  /* 0x0032100001607983 */ /* 0x002ee80000300c00 */
[----:B----4-:R-:W4:Y:S04]  /*164b0*/  LDL.LU.128 R88, [R1+0x31f0] ;  /* 0x0031f00001587983 */ /* 0x010f280000300c00 */
[----:B------:R-:W4:Y:S01]  /*164c0*/  LDL.LU.128 R84, [R1+0x31e0] ;  /* 0x0031e00001547983 */ /* 0x000f220000300c00 */
[----:B------:R-:W-:-:S03]  /*164d0*/  IMAD.MOV.U32 R80, RZ, RZ, R156 ;  /* 0x000000ffff507224 */ /* 0x000fc600078e009c */
[----:B------:R-:W4:Y:S01]  /*164e0*/  LDL.LU.64 R16, [R1+0x30d0] ;  /* 0x0030d00001107983 */ /* 0x000f220000300a00 */
        /* <DEDUP_REMOVED lines=47> */
[----:B--2---:R-:W-:-:S02]  /*167e0*/  IMAD.MOV.U32 R76, RZ, RZ, R152 ;  /* 0x000000ffff4c7224 */ /* 0x004fc400078e0098 */
[----:B------:R-:W-:Y:S02]  /*167f0*/  IMAD.MOV.U32 R77, RZ, RZ, R153 ;  /* 0x000000ffff4d7224 */ /* 0x000fe400078e0099 */
[----:B------:R-:W-:Y:S02]  /*16800*/  IMAD.MOV.U32 R78, RZ, RZ, R154 ;  /* 0x000000ffff4e7224 */ /* 0x000fe400078e009a */
[----:B------:R-:W-:Y:S01]  /*16810*/  IMAD.MOV.U32 R79, RZ, RZ, R155 ;  /* 0x000000ffff4f7224 */ /* 0x000fe200078e009b */
[----:B------:R0:W-:Y:S04]  /*16820*/  STL.128 [R1+0x260], R108 ;  /* 0x0002606c01007387 */ /* 0x0001e80000100c00 */
[----:B------:R1:W-:Y:S04]  /*16830*/  STL.128 [R1+0x3220], R100 ;  /* 0x0032206401007387 */ /* 0x0003e80000100c00 */
[----:B------:R2:W-:Y:S04]  /*16840*/  STL.128 [R1+0x380], R104 ;  /* 0x0003806801007387 */ /* 0x0005e80000100c00 */
[----:B------:R2:W-:Y:S04]  /*16850*/  STL.128 [R1+0x31d0], R80 ;  /* 0x0031d05001007387 */ /* 0x0005e80000100c00 */
[----:B0-----:R-:W4:Y:S04]  /*16860*/  LDL.128 R108, [R1+0x5a0] ;  /* 0x0005a000016c7983 */ /* 0x001f280000100c00 */
[----:B-1----:R-:W4:Y:S04]  /*16870*/  LDL.LU.128 R100, [R1+0x3220] ;  /* 0x0032200001647983 */ /* 0x002f280000300c00 */
[----:B--2---:R-:W2:Y:S04]  /*16880*/  LDL.LU R105, [R1+0x594] ;  /* 0x0005940001697983 */ /* 0x004ea80000300800 */
[----:B------:R-:W2:Y:S04]  /*16890*/  LDL.LU R106, [R1+0x598] ;  /* 0x00059800016a7983 */ /* 0x000ea80000300800 */
[----:B------:R-:W2:Y:S04]  /*168a0*/  LDL.LU R107, [R1+0x59c] ;  /* 0x00059c00016b7983 */ /* 0x000ea80000300800 */
        /* <DEDUP_REMOVED lines=12> */
[----:B------:R-:W2:Y:S04]  /*16970*/  LDL.LU.128 R80, [R1+0x31d0] ;  /* 0x0031d00001507983 */ /* 0x000ea80000300c00 */
        /* <DEDUP_REMOVED lines=11> */
[----:B------:R-:W2:Y:S01]  /*16a30*/  LDL.LU.128 R32, [R1+0x3110] ;  /* 0x0031100001207983 */ /* 0x000ea20000300c00 */
[----:B------:R-:W-:-:S03]  /*16a40*/  R2UR UR7, R11 ;  /* 0x000000000b0772ca */ /* 0x000fc600000e0000 */
[----:B------:R-:W2:Y:S04]  /*16a50*/  LDL.LU R14, [R1+0x30cc] ;  /* 0x0030cc00010e7983 */ /* 0x000ea80000300800 */
[----:B------:R-:W2:Y:S04]  /*16a60*/  LDL.LU.128 R4, [R1+0x30b0] ;  /* 0x0030b00001047983 */ /* 0x000ea80000300c00 */
[----:B------:R0:W-:Y:S04]  /*16a70*/  STL [R1+0x30c8], R11 ;  /* 0x0030c80b01007387 */ /* 0x0001e80000100800 */
[----:B------:R-:W-:Y:S04]  /*16a80*/  STL.128 [R1+0x270], R112 ;  /* 0x0002707001007387 */ /* 0x000fe80000100c00 */
[----:B------:R-:W2:Y:S04]  /*16a90*/  LDL.LU.64 R8, [R1+0x30c0] ;  /* 0x0030c00001087983 */ /* 0x000ea80000300a00 */
[----:B0-----:R-:W2:Y:S04]  /*16aa0*/  LDL.LU R11, [R1+0x30c8] ;  /* 0x0030c800010b7983 */ /* 0x001ea80000300800 */
[----:B---3--:R0:W-:Y:S04]  /*16ab0*/  STL.128 [R1+0x3070], R92 ;  /* 0x0030705c01007387 */ /* 0x0081e80000100c00 */
[----:B------:R1:W-:Y:S04]  /*16ac0*/  STL.128 [R1+0x3080], R96 ;  /* 0x0030806001007387 */ /* 0x0003e80000100c00 */
[----:B----4-:R3:W-:Y:S04]  /*16ad0*/  STL.128 [R1+0x3060], R88 ;  /* 0x0030605801007387 */ /* 0x0107e80000100c00 */
[----:B------:R4:W-:Y:S04]  /*16ae0*/  STL.128 [R1+0x3050], R84 ;  /* 0x0030505401007387 */ /* 0x0009e80000100c00 */
[----:B0-----:R-:W2:Y:S04]  /*16af0*/  LDL.LU.128 R92, [R1+0x3070] ;  /* 0x00307000015c7983 */ /* 0x001ea80000300c00 */
[----:B-1----:R-:W2:Y:S04]  /*16b00*/  LDL.LU.128 R96, [R1+0x3080] ;  /* 0x0030800001607983 */ /* 0x002ea80000300c00 */
[----:B---3--:R-:W3:Y:S04]  /*16b10*/  LDL.LU.128 R88, [R1+0x3060] ;  /* 0x0030600001587983 */ /* 0x008ee80000300c00 */
[----:B----4-:R-:W4:Y:S04]  /*16b20*/  LDL.LU.128 R84, [R1+0x3050] ;  /* 0x0030500001547983 */ /* 0x010f280000300c00 */
[----:B------:R-:W4:Y:S04]  /*16b30*/  LDL.128 R112, [R1+0x5b0] ;  /* 0x0005b00001707983 */ /* 0x000f280000100c00 */
[----:B------:R0:W-:Y:S04]  /*16b40*/  STL.128 [R1+0x2f70], R28 ;  /* 0x002f701c01007387 */ /* 0x0001e80000100c00 */
[----:B------:R1:W-:Y:S04]  /*16b50*/  STL.128 [R1+0x2f60], R24 ;  /* 0x002f601801007387 */ /* 0x0003e80000100c00 */
[----:B------:R-:W4:Y:S04]  /*16b60*/  LDL.LU.128 R212, [R1+0x3420] ;  /* 0x0034200001d47983 */ /* 0x000f280000300c00 */
        /* <DEDUP_REMOVED lines=8> */
[----:B------:R-:W-:Y:S04]  /*16bf0*/  STL.128 [R1+0x390], R108 ;  /* 0x0003906c01007387 */ /* 0x000fe80000100c00 */
[----:B------:R0:W-:Y:S04]  /*16c00*/  STL.128 [R1+0x3090], R100 ;  /* 0x0030906401007387 */ /* 0x0001e80000100c00 */
[----:B--2---:R1:W-:Y:S04]  /*16c10*/  STL.128 [R1+0x30a0], R104 ;  /* 0x0030a06801007387 */ /* 0x0043e80000100c00 */
[----:B0-----:R-:W2:Y:S04]  /*16c20*/  LDL.LU.128 R100, [R1+0x3090] ;  /* 0x0030900001647983 */ /* 0x001ea80000300c00 */
[----:B------:R-:W2:Y:S04]  /*16c30*/  LDL.LU R109, [R1+0x5a4] ;  /* 0x0005a400016d7983 */ /* 0x000ea80000300800 */
[----:B------:R-:W2:Y:S04]  /*16c40*/  LDL.LU R110, [R1+0x5a8] ;  /* 0x0005a800016e7983 */ /* 0x000ea80000300800 */
[----:B-1----:R-:W2:Y:S04]  /*16c50*/  LDL.LU.128 R104, [R1+0x30a0] ;  /* 0x0030a00001687983 */ /* 0x002ea80000300c00 */
        /* <DEDUP_REMOVED lines=26> */
[----:B---3--:R-:W3:Y:S04]  /*16e00*/  LDL.LU.128 R32, [R1+0x2f80] ;  /* 0x002f800001207983 */ /* 0x008ee80000300c00 */
[----:B------:R0:W-:Y:S04]  /*16e10*/  STL [R1+0x2f50], R22 ;  /* 0x002f501601007387 */ /* 0x0001e80000100800 */
[----:B------:R1:W-:Y:S04]  /*16e20*/  STL [R1+0x2f4c], R20 ;  /* 0x002f4c1401007387 */ /* 0x0003e80000100800 */
[----:B------:R1:W-:Y:S04]  /*16e30*/  STL [R1+0x2f48], R18 ;  /* 0x002f481201007387 */ /* 0x0003e80000100800 */
[----:B------:R1:W-:Y:S04]  /*16e40*/  STL.64 [R1+0x2f40], R16 ;  /* 0x002f401001007387 */ /* 0x0003e80000100a00 */
[----:B------:R1:W-:Y:S04]  /*16e50*/  STL [R1+0x2f3c], R14 ;  /* 0x002f3c0e01007387 */ /* 0x0003e80000100800 */
[----:B------:R4:W-:Y:S04]  /*16e60*/  STL.128 [R1+0x2f20], R4 ;  /* 0x002f200401007387 */ /* 0x0009e80000100c00 */
[----:B0-----:R-:W3:Y:S04]  /*16e70*/  LDL.LU R22, [R1+0x2f50] ;  /* 0x002f500001167983 */ /* 0x001ee80000300800 */
[----:B-1----:R-:W3:Y:S04]  /*16e80*/  LDL.LU R20, [R1+0x2f4c] ;  /* 0x002f4c0001147983 */ /* 0x002ee80000300800 */
[----:B------:R-:W3:Y:S04]  /*16e90*/  LDL.LU R18, [R1+0x2f48] ;  /* 0x002f480001127983 */ /* 0x000ee80000300800 */
[----:B------:R-:W3:Y:S04]  /*16ea0*/  LDL.LU.64 R16, [R1+0x2f40] ;  /* 0x002f400001107983 */ /* 0x000ee80000300a00 */
[----:B------:R-:W3:Y:S04]  /*16eb0*/  LDL.LU R14, [R1+0x2f3c] ;  /* 0x002f3c00010e7983 */ /* 0x000ee80000300800 */
[----:B----4-:R-:W4:Y:S04]  /*16ec0*/  LDL.LU.128 R4, [R1+0x2f20] ;  /* 0x002f200001047983 */ /* 0x010f280000300c00 */
[----:B------:R0:W-:Y:S04]  /*16ed0*/  STL [R1+0x2f38], R11 ;  /* 0x002f380b01007387 */ /* 0x0001e80000100800 */
[----:B------:R1:W-:Y:S04]  /*16ee0*/  STL.64 [R1+0x2f30], R8 ;  /* 0x002f300801007387 */ /* 0x0003e80000100a00 */
[----:B------:R1:W-:Y:S04]  /*16ef0*/  STL.128 [R1+0x2ee0], R96 ;  /* 0x002ee06001007387 */ /* 0x0003e80000100c00 */
[----:B0-----:R-:W4:Y:S04]  /*16f00*/  LDL.LU R11, [R1+0x2f38] ;  /* 0x002f3800010b7983 */ /* 0x001f280000300800 */
[----:B-1----:R-:W4:Y:S04]  /*16f10*/  LDL.LU.64 R8, [R1+0x2f30] ;  /* 0x002f300001087983 */ /* 0x002f280000300a00 */
[----:B------:R0:W-:Y:S04]  /*16f20*/  STL.128 [R1+0x2ed0], R92 ;  /* 0x002ed05c01007387 */ /* 0x0001e80000100c00 */
[----:B------:R1:W-:Y:S04]  /*16f30*/  STL.128 [R1+0x2ec0], R88 ;  /* 0x002ec05801007387 */ /* 0x0003e80000100c00 */
[----:B------:R1:W-:Y:S04]  /*16f40*/  STL.128 [R1+0x2eb0], R84 ;  /* 0x002eb05401007387 */ /* 0x0003e80000100c00 */
[----:B------:R1:W-:Y:S04]  /*16f50*/  STL.128 [R1+0x3a0], R112 ;  /* 0x0003a07001007387 */ /* 0x0003e80000100c00 */
[----:B------:R-:W4:Y:S04]  /*16f60*/  LDL.LU.128 R96, [R1+0x2ee0] ;  /* 0x002ee00001607983 */ /* 0x000f280000300c00 */
[----:B0-----:R-:W4:Y:S04]  /*16f70*/  LDL.LU.128 R92, [R1+0x2ed0] ;  /* 0x002ed000015c7983 */ /* 0x001f280000300c00 */
[----:B-1----:R-:W4:Y:S04]  /*16f80*/  LDL.LU.128 R88, [R1+0x2ec0] ;  /* 0x002ec00001587983 */ /* 0x002f280000300c00 */
[----:B------:R-:W4:Y:S04]  /*16f90*/  LDL.LU.128 R84, [R1+0x2eb0] ;  /* 0x002eb00001547983 */ /* 0x000f280000300c00 */
[----:B------:R-:W4:Y:S04]  /*16fa0*/  LDL.LU R113, [R1+0x5b4] ;  /* 0x0005b40001717983 */ /* 0x000f280000300800 */
[----:B------:R-:W4:Y:S04]  /*16fb0*/  LDL.LU R114, [R1+0x5b8] ;  /* 0x0005b80001727983 */ /* 0x000f280000300800 */
[----:B------:R-:W4:Y:S04]  /*16fc0*/  LDL.LU R115, [R1+0x5bc] ;  /* 0x0005bc0001737983 */ /* 0x000f280000300800 */
[----:B------:R0:W-:Y:S04]  /*16fd0*/  STL.128 [R1+0x2dd0], R28 ;  /* 0x002dd01c01007387 */ /* 0x0001e80000100c00 */
[----:B------:R1:W-:Y:S04]  /*16fe0*/  STL.128 [R1+0x2dc0], R24 ;  /* 0x002dc01801007387 */ /* 0x0003e80000100c00 */
[----:B0-----:R-:W4:Y:S04]  /*16ff0*/  LDL.LU.128 R28, [R1+0x2dd0] ;  /* 0x002dd000011c7983 */ /* 0x001f280000300c00 */
[----:B-1----:R-:W4:Y:S04]  /*17000*/  LDL.LU.128 R24, [R1+0x2dc0] ;  /* 0x002dc00001187983 */ /* 0x002f280000300c00 */
[----:B--2---:R0:W-:Y:S04]  /*17010*/  STL.128 [R1+0x2ef0], R100 ;  /* 0x002ef06401007387 */ /* 0x0041e80000100c00 */
[----:B------:R1:W-:Y:S04]  /*17020*/  STL.128 [R1+0x2f00], R104 ;  /* 0x002f006801007387 */ /* 0x0003e80000100c00 */
[----:B------:R2:W-:Y:S04]  /*17030*/  STL.128 [R1+0x2f10], R108 ;  /* 0x002f106c01007387 */ /* 0x0005e80000100c00 */
[----:B0-----:R-:W4:Y:S04]  /*17040*/  LDL.LU.128 R100, [R1+0x2ef0] ;  /* 0x002ef00001647983 */ /* 0x001f280000300c00 */
[----:B-1----:R-:W4:Y:S04]  /*17050*/  LDL.LU.128 R104, [R1+0x2f00] ;  /* 0x002f000001687983 */ /* 0x002f280000300c00 */
[----:B--2---:R-:W2:Y:S04]  /*17060*/  LDL.LU.128 R108, [R1+0x2f10] ;  /* 0x002f1000016c7983 */ /* 0x004ea80000300c00 */
        /* <DEDUP_REMOVED lines=31> */
[----:B----4-:R4:W-:Y:S04]  /*17260*/  STL.128 [R1+0x2d80], R4 ;  /* 0x002d800401007387 */ /* 0x0109e80000100c00 */
[----:B0-----:R-:W3:Y:S04]  /*17270*/  LDL.LU R22, [R1+0x2db0] ;  /* 0x002db00001167983 */ /* 0x001ee80000300800 */
[----:B-1----:R-:W3:Y:S04]  /*17280*/  LDL.LU R20, [R1+0x2dac] ;  /* 0x002dac0001147983 */ /* 0x002ee80000300800 */
[----:B------:R-:W3:Y:S04]  /*17290*/  LDL.LU R18, [R1+0x2da8] ;  /* 0x002da80001127983 */ /* 0x000ee80000300800 */
[----:B------:R-:W3:Y:S04]  /*172a0*/  LDL.LU.64 R16, [R1+0x2da0] ;  /* 0x002da00001107983 */ /* 0x000ee80000300a00 */
[----:B------:R-:W3:Y:S04]  /*172b0*/  LDL.LU R14, [R1+0x2d9c] ;  /* 0x002d9c00010e7983 */ /* 0x000ee80000300800 */
[----:B----4-:R-:W4:Y:S04]  /*172c0*/  LDL.LU.128 R4, [R1+0x2d80] ;  /* 0x002d800001047983 */ /* 0x010f280000300c00 */
[----:B------:R0:W-:Y:S04]  /*172d0*/  STL [R1+0x3350], R224 ;  /* 0x003350e001007387 */ /* 0x0001e80000100800 */
        /* <DEDUP_REMOVED lines=15> */
[----:B------:R-:W-:Y:S04]  /*173d0*/  STL.128 [R1+0x350], R168 ;  /* 0x000350a801007387 */ /* 0x000fe80000100c00 */
[----:B------:R-:W-:Y:S04]  /*173e0*/  STL.128 [R1+0x360], R172 ;  /* 0x000360ac01007387 */ /* 0x000fe80000100c00 */
[----:B------:R1:W-:Y:S04]  /*173f0*/  STL.128 [R1+0x370], R176 ;  /* 0x000370b001007387 */ /* 0x0003e80000100c00 */
[----:B------:R1:W-:Y:S04]  /*17400*/  STL [R1+0x2d98], R11 ;  /* 0x002d980b01007387 */ /* 0x0003e80000100800 */
[----:B------:R1:W-:Y:S04]  /*17410*/  STL.64 [R1+0x2d90], R8 ;  /* 0x002d900801007387 */ /* 0x0003e80000100a00 */
[----:B0-----:R-:W4:Y:S04]  /*17420*/  LDL.LU R224, [R1+0x3350] ;  /* 0x0033500001e07983 */ /* 0x001f280000300800 */
        /* <DEDUP_REMOVED lines=18> */
[----:B------:R-:W4:Y:S04]  /*17550*/  LDL.LU R11, [R1+0x2d98] ;  /* 0x002d9800010b7983 */ /* 0x000f280000300800 */
[----:B------:R-:W4:Y:S04]  /*17560*/  LDL.LU.64 R8, [R1+0x2d90] ;  /* 0x002d900001087983 */ /* 0x000f280000300a00 */
        /* <DEDUP_REMOVED lines=24> */
[----:B0-----:R-:W4:Y:S04]  /*176f0*/  LDL.128 R116, [R1+0x5c0] ;  /* 0x0005c00001747983 */ /* 0x001f280000100c00 */
        /* <DEDUP_REMOVED lines=9> */
[----:B-1----:R-:W4:Y:S04]  /*17790*/  LDL.LU.128 R76, [R1+0x2ce0] ;  /* 0x002ce000014c7983 */ /* 0x002f280000300c00 */
[----:B--2---:R-:W2:Y:S04]  /*177a0*/  LDL.LU.128 R72, [R1+0x2cd0] ;  /* 0x002cd00001487983 */ /* 0x004ea80000300c00 */
        /* <DEDUP_REMOVED lines=10> */
[----:B------:R-:W3:Y:S04]  /*17850*/  LDL.LU.128 R28, [R1+0x2c20] ;  /* 0x002c2000011c7983 */ /* 0x000ee80000300c00 */
[----:B------:R-:W3:Y:S04]  /*17860*/  LDL.LU.128 R24, [R1+0x2c10] ;  /* 0x002c100001187983 */ /* 0x000ee80000300c00 */
[----:B------:R0:W-:Y:S04]  /*17870*/  STL.128 [R1+0x290], R120 ;  /* 0x0002907801007387 */ /* 0x0001e80000100c00 */
[----:B------:R1:W-:Y:S04]  /*17880*/  STL [R1+0x2c00], R22 ;  /* 0x002c001601007387 */ /* 0x0003e80000100800 */
[----:B------:R1:W-:Y:S04]  /*17890*/  STL [R1+0x2bfc], R20 ;  /* 0x002bfc1401007387 */ /* 0x0003e80000100800 */
[----:B------:R1:W-:Y:S04]  /*178a0*/  STL [R1+0x2bf8], R18 ;  /* 0x002bf81201007387 */ /* 0x0003e80000100800 */
[----:B0-----:R-:W3:Y:S04]  /*178b0*/  LDL.LU.128 R120, [R1+0x5d0] ;  /* 0x0005d00001787983 */ /* 0x001ee80000300c00 */
[----:B------:R0:W-:Y:S04]  /*178c0*/  STL.64 [R1+0x2bf0], R16 ;  /* 0x002bf01001007387 */ /* 0x0001e80000100a00 */
[----:B------:R0:W-:Y:S04]  /*178d0*/  STL [R1+0x2bec], R14 ;  /* 0x002bec0e01007387 */ /* 0x0001e80000100800 */
[----:B----4-:R4:W-:Y:S04]  /*178e0*/  STL.128 [R1+0x2bd0], R4 ;  /* 0x002bd00401007387 */ /* 0x0109e80000100c00 */
[----:B-1----:R-:W3:Y:S04]  /*178f0*/  LDL.LU R22, [R1+0x2c00] ;  /* 0x002c000001167983 */ /* 0x002ee80000300800 */
[----:B------:R-:W3:Y:S04]  /*17900*/  LDL.LU R20, [R1+0x2bfc] ;  /* 0x002bfc0001147983 */ /* 0x000ee80000300800 */
[----:B------:R-:W3:Y:S04]  /*17910*/  LDL.LU R18, [R1+0x2bf8] ;  /* 0x002bf80001127983 */ /* 0x000ee80000300800 */
[----:B0-----:R-:W3:Y:S04]  /*17920*/  LDL.LU.64 R16, [R1+0x2bf0] ;  /* 0x002bf00001107983 */ /* 0x001ee80000300a00 */
[----:B------:R-:W3:Y:S04]  /*17930*/  LDL.LU R14, [R1+0x2bec] ;  /* 0x002bec00010e7983 */ /* 0x000ee80000300800 */
[----:B----4-:R-:W4:Y:S04]  /*17940*/  LDL.LU.128 R4, [R1+0x2bd0] ;  /* 0x002bd00001047983 */ /* 0x010f280000300c00 */
[----:B------:R-:W4:Y:S04]  /*17950*/  LDL.LU R23, [R1+0x5c4] ;  /* 0x0005c40001177983 */ /* 0x000f280000300800 */
[----:B------:R-:W4:Y:S04]  /*17960*/  LDL.LU R21, [R1+0x5c8] ;  /* 0x0005c80001157983 */ /* 0x000f280000300800 */
[----:B------:R-:W4:Y:S04]  /*17970*/  LDL.LU R19, [R1+0x5cc] ;  /* 0x0005cc0001137983 */ /* 0x000f280000300800 */
[----:B------:R-:W-:Y:S04]  /*17980*/  STL.128 [R1+0x3b0], R116 ;  /* 0x0003b07401007387 */ /* 0x000fe80000100c00 */
        /* <DEDUP_REMOVED lines=11> */
[----:B--2---:R2:W-:Y:S04]  /*17a40*/  STL.128 [R1+0x2b10], R72 ;  /* 0x002b104801007387 */ /* 0x0045e80000100c00 */
        /* <DEDUP_REMOVED lines=33> */
[----:B---3--:R-:W2:Y:S04]  /*17c60*/  LDL.LU.128 R32, [R1+0x2a70] ;  /* 0x002a700001207983 */ /* 0x008ea80000300c00 */
[----:B------:R-:W2:Y:S04]  /*17c70*/  LDL.LU.128 R28, [R1+0x2a60] ;  /* 0x002a6000011c7983 */ /* 0x000ea80000300c00 */
[----:B------:R-:W2:Y:S01]  /*17c80*/  LDL.LU.128 R24, [R1+0x2a50] ;  /* 0x002a500001187983 */ /* 0x000ea20000300c00 */
[----:B------:R-:W-:Y:S01]  /*17c90*/  R2UR UR6, R10 ;  /* 0x000000000a0672ca */ /* 0x000fe200000e0000 */
[----:B------:R-:W-:-:S02]  /*17ca0*/  IMAD.MOV.U32 R15, RZ, RZ, R120 ;  /* 0x000000ffff0f7224 */ /* 0x000fc400078e0078 */
[----:B------:R-:W-:Y:S02]  /*17cb0*/  IMAD.MOV.U32 R13, RZ, RZ, R121 ;  /* 0x000000ffff0d7224 */ /* 0x000fe400078e0079 */
[----:B------:R-:W-:Y:S02]  /*17cc0*/  IMAD.MOV.U32 R12, RZ, RZ, R122 ;  /* 0x000000ffff0c7224 */ /* 0x000fe400078e007a */
[----:B------:R-:W-:Y:S01]  /*17cd0*/  IMAD.MOV.U32 R10, RZ, RZ, R123 ;  /* 0x000000ffff0a7224 */ /* 0x000fe200078e007b */
[----:B------:R0:W-:Y:S01]  /*17ce0*/  STL.128 [R1+0x2a0], R124 ;  /* 0x0002a07c01007387 */ /* 0x0001e20000100c00 */
[----:B----4-:R-:W-:Y:S02]  /*17cf0*/  IMAD.MOV.U32 R117, RZ, RZ, R23 ;  /* 0x000000ffff757224 */ /* 0x010fe400078e0017 */
[----:B------:R-:W-:Y:S01]  /*17d00*/  IMAD.MOV.U32 R118, RZ, RZ, R21 ;  /* 0x000000ffff767224 */ /* 0x000fe200078e0015 */
[----:B------:R1:W-:Y:S01]  /*17d10*/  STL.128 [R1+0x2b0], R128 ;  /* 0x0002b08001007387 */ /* 0x0003e20000100c00 */
[----:B------:R-:W-:-:S03]  /*17d20*/  IMAD.MOV.U32 R119, RZ, RZ, R19 ;  /* 0x000000ffff777224 */ /* 0x000fc600078e0013 */
[----:B------:R3:W-:Y:S04]  /*17d30*/  STL.128 [R1+0x2c0], R132 ;  /* 0x0002c08401007387 */ /* 0x0007e80000100c00 */
[----:B------:R4:W-:Y:S04]  /*17d40*/  STL.128 [R1+0x2d0], R136 ;  /* 0x0002d08801007387 */ /* 0x0009e80000100c00 */
[----:B------:R-:W-:Y:S01]  /*17d50*/  STL.128 [R1+0x2e0], R140 ;  /* 0x0002e08c01007387 */ /* 0x000fe20000100c00 */
[----:B0-----:R-:W-:Y:S02]  /*17d60*/  IMAD.MOV.U32 R124, RZ, RZ, R224 ;  /* 0x000000ffff7c7224 */ /* 0x001fe400078e00e0 */
[----:B------:R-:W-:Y:S01]  /*17d70*/  IMAD.MOV.U32 R125, RZ, RZ, R223 ;  /* 0x000000ffff7d7224 */ /* 0x000fe200078e00df */
[----:B------:R-:W-:Y:S01]  /*17d80*/  STL.128 [R1+0x2f0], R144 ;  /* 0x0002f09001007387 */ /* 0x000fe20000100c00 */
[----:B------:R-:W-:-:S02]  /*17d90*/  IMAD.MOV.U32 R126, RZ, RZ, R222 ;  /* 0x000000ffff7e7224 */ /* 0x000fc400078e00de */
[----:B------:R-:W-:Y:S01]  /*17da0*/  IMAD.MOV.U32 R127, RZ, RZ, R221 ;  /* 0x000000ffff7f7224 */ /* 0x000fe200078e00dd */
[----:B------:R-:W-:Y:S01]  /*17db0*/  STL.128 [R1+0x300], R148 ;  /* 0x0003009401007387 */ /* 0x000fe20000100c00 */
[----:B-1----:R-:W-:Y:S02]  /*17dc0*/  IMAD.MOV.U32 R128, RZ, RZ, R220 ;  /* 0x000000ffff807224 */ /* 0x002fe400078e00dc */
[----:B------:R-:W-:Y:S01]  /*17dd0*/  IMAD.MOV.U32 R129, RZ, RZ, R219 ;  /* 0x000000ffff817224 */ /* 0x000fe200078e00db */
[----:B------:R0:W-:Y:S01]  /*17de0*/  STL.128 [R1+0x3c0], R120 ;  /* 0x0003c07801007387 */ /* 0x0001e20000100c00 */
[----:B------:R-:W-:Y:S02]  /*17df0*/  IMAD.MOV.U32 R130, RZ, RZ, R218 ;  /* 0x000000ffff827224 */ /* 0x000fe400078e00da */
[----:B------:R-:W-:Y:S02]  /*17e00*/  IMAD.MOV.U32 R131, RZ, RZ, R217 ;  /* 0x000000ffff837224 */ /* 0x000fe400078e00d9 */
[----:B---3--:R-:W-:-:S02]  /*17e10*/  IMAD.MOV.U32 R132, RZ, RZ, R216 ;  /* 0x000000ffff847224 */ /* 0x008fc400078e00d8 */
[----:B------:R-:W-:Y:S02]  /*17e20*/  IMAD.MOV.U32 R133, RZ, RZ, R181 ;  /* 0x000000ffff857224 */ /* 0x000fe400078e00b5 */
[----:B------:R-:W-:Y:S02]  /*17e30*/  IMAD.MOV.U32 R134, RZ, RZ, R180 ;  /* 0x000000ffff867224 */ /* 0x000fe400078e00b4 */
[----:B------:R-:W-:Y:S02]  /*17e40*/  IMAD.MOV.U32 R135, RZ, RZ, R179 ;  /* 0x000000ffff877224 */ /* 0x000fe400078e00b3 */
[----:B----4-:R-:W-:Y:S02]  /*17e50*/  IMAD.MOV.U32 R136, RZ, RZ, R178 ;  /* 0x000000ffff887224 */ /* 0x010fe400078e00b2 */
        /* <DEDUP_REMOVED lines=18> */
[----:B------:R-:W-:-:S06]  /*17f80*/  IMAD.MOV.U32 R151, RZ, RZ, R6 ;  /* 0x000000ffff977224 */ /* 0x000fcc00078e0006 */
[----:B--2---:R-:W-:-:S06]  /*17f90*/  WARPGROUP.ARRIVE ;  /* 0x00000000000079c5 */ /* 0x004fcc0000000000 */
[----:B------:R-:W-:Y:S03]  /*17fa0*/  HGMMA.64x256x16.F32 R24, R152, gdesc[UR4].tnspB, R24, gsb0 ;  /* 0x43e0000498187df0 */ /* 0x000fe60008000818 */
[----:B------:R-:W-:Y:S02]  /*17fb0*/  WARPGROUP.DEPBAR.LE gsb0, 0x0 ;  /* 0x00008000000079c5 */ /* 0x000fe40000010000 */
[----:B------:R0:W-:Y:S04]  /*17fc0*/  STL.128 [R1+0x2a00], R132 ;  /* 0x002a008401007387 */ /* 0x0001e80000100c00 */
[----:B------:R1:W-:Y:S01]  /*17fd0*/  STL.128 [R1+0x29f0], R128 ;  /* 0x0029f08001007387 */ /* 0x0003e20000100c00 */
[----:B0-----:R-:W-:-:S02]  /*17fe0*/  IMAD.MOV.U32 R132, RZ, RZ, R224 ;  /* 0x000000ffff847224 */ /* 0x001fc400078e00e0 */
[----:B------:R-:W-:Y:S02]  /*17ff0*/  IMAD.MOV.U32 R133, RZ, RZ, R223 ;  /* 0x000000ffff857224 */ /* 0x000fe400078e00df */
[----:B------:R-:W-:Y:S01]  /*18000*/  IMAD.MOV.U32 R134, RZ, RZ, R222 ;  /* 0x000000ffff867224 */ /* 0x000fe200078e00de */
[----:B-1----:R-:W2:Y:S01]  /*18010*/  LDL.LU.128 R128, [R1+0x29f0] ;  /* 0x0029f00001807983 */ /* 0x002ea20000300c00 */
[----:B------:R-:W-:-:S05]  /*18020*/  IMAD.MOV.U32 R135, RZ, RZ, R221 ;  /* 0x000000ffff877224 */ /* 0x000fca00078e00dd */
[----:B------:R0:W-:Y:S04]  /*18030*/  STL.128 [R1+0x3d0], R132 ;  /* 0x0003d08401007387 */ /* 0x0001e80000100c00 */
[----:B------:R1:W-:Y:S04]  /*18040*/  STL.128 [R1+0x29e0], R124 ;  /* 0x0029e07c01007387 */ /* 0x0003e80000100c00 */
[----:B------:R3:W-:Y:S04]  /*18050*/  STL.128 [R1+0x29d0], R120 ;  /* 0x0029d07801007387 */ /* 0x0007e80000100c00 */
[----:B------:R4:W-:Y:S04]  /*18060*/  STL.128 [R1+0x29c0], R116 ;  /* 0x0029c07401007387 */ /* 0x0009e80000100c00 */
[----:B0-----:R-:W2:Y:S04]  /*18070*/  LDL.LU.128 R132, [R1+0x2a00] ;  /* 0x002a000001847983 */ /* 0x001ea80000300c00 */
        /* <DEDUP_REMOVED lines=21> */
[----:B-1----:R-:W2:Y:S04]  /*181d0*/  LDL.LU.128 R124, [R1+0x29e0] ;  /* 0x0029e000017c7983 */ /* 0x002ea80000300c00 */
[----:B---3--:R-:W3:Y:S04]  /*181e0*/  LDL.LU.128 R120, [R1+0x29d0] ;  /* 0x0029d00001787983 */ /* 0x008ee80000300c00 */
[----:B----4-:R-:W4:Y:S04]  /*181f0*/  LDL.LU.128 R116, [R1+0x29c0] ;  /* 0x0029c00001747983 */ /* 0x010f280000300c00 */
[----:B0-----:R-:W4:Y:S04]  /*18200*/  LDL.LU.128 R112, [R1+0x29b0] ;  /* 0x0029b00001707983 */ /* 0x001f280000300c00 */
        /* <DEDUP_REMOVED lines=20> */
[----:B------:R0:W-:Y:S04]  /*18350*/  STL.128 [R1+0x2a30], R144 ;  /* 0x002a309001007387 */ /* 0x0001e80000100c00 */
[----:B------:R1:W-:Y:S01]  /*18360*/  STL.128 [R1+0x2a20], R140 ;  /* 0x002a208c01007387 */ /* 0x0003e20000100c00 */
[----:B0-----:R-:W-:-:S02]  /*18370*/  IMAD.MOV.U32 R144, RZ, RZ, R178 ;  /* 0x000000ffff907224 */ /* 0x001fc400078e00b2 */
[-CC-:B------:R-:W-:Y:S01]  /*18380*/  FFMA.FTZ R178, R164, R0.reuse, -R4.reuse ;  /* 0x00000000a4b27223 */ /* 0x180fe20000010804 */
[----:B------:R-:W-:Y:S02]  /*18390*/  IMAD.MOV.U32 R145, RZ, RZ, R177 ;  /* 0x000000ffff917224 */ /* 0x000fe400078e00b1 */
[-CC-:B------:R-:W-:Y:S01]  /*183a0*/  FFMA.FTZ R177, R161, R0.reuse, -R4.reuse ;  /* 0x00000000a1b17223 */ /* 0x180fe20000010804 */
[----:B-1----:R-:W-:Y:S02]  /*183b0*/  IMAD.MOV.U32 R143, RZ, RZ, R179 ;  /* 0x000000ffff8f7224 */ /* 0x002fe400078e00b3 */
[-C--:B------:R-:W-:Y:S01]  /*183c0*/  FFMA.FTZ R179, R165, R0.reuse, -R4 ;  /* 0x00000000a5b37223 */ /* 0x080fe20000010804 */
[----:B------:R-:W-:Y:S02]  /*183d0*/  IMAD.MOV.U32 R146, RZ, RZ, R176 ;  /* 0x000000ffff927224 */ /* 0x000fe400078e00b0 */
[----:B------:R-:W-:Y:S01]  /*183e0*/  FFMA.FTZ R176, R160, R0, -R4 ;  /* 0x00000000a0b07223 */ /* 0x000fe20000010804 */
[----:B------:R-:W-:Y:S08]  /*183f0*/  MUFU.EX2 R178, R178 ;  /* 0x000000b200b27308 */ /* 0x000ff00000000800 */
[----:B------:R-:W-:Y:S08]  /*18400*/  MUFU.EX2 R179, R179 ;  /* 0x000000b300b37308 */ /* 0x000ff00000000800 */
[----:B------:R-:W-:Y:S08]  /*18410*/  MUFU.EX2 R177, R177 ;  /* 0x000000b100b17308 */ /* 0x000ff00000000800 */
[----:B------:R-:W0:Y:S01]  /*18420*/  MUFU.EX2 R176, R176 ;  /* 0x000000b000b07308 */ /* 0x000e220000000800 */
[----:B------:R1:W-:Y:S01]  /*18430*/  STL.128 [R1+0x2a40], R148 ;  /* 0x002a409401007387 */ /* 0x0003e20000100c00 */
[----:B------:R-:W-:-:S02]  /*18440*/  IMAD.MOV.U32 R140, RZ, RZ, R216 ;  /* 0x000000ffff8c7224 */ /* 0x000fc400078e00d8 */
[----:B------:R-:W-:Y:S01]  /*18450*/  IMAD.MOV.U32 R141, RZ, RZ, R181 ;  /* 0x000000ffff8d7224 */ /* 0x000fe200078e00b5 */
[----:B------:R0:W-:Y:S01]  /*18460*/  STL.128 [R1+0x2a10], R136 ;  /* 0x002a108801007387 */ /* 0x0001e20000100c00 */
[----:B------:R-:W-:Y:S02]  /*18470*/  IMAD.MOV.U32 R142, RZ, RZ, R180 ;  /* 0x000000ffff8e7224 */ /* 0x000fe400078e00b4 */
[----:B------:R-:W-:Y:S02]  /*18480*/  IMAD.MOV.U32 R147, RZ, RZ, R171 ;  /* 0x000000ffff937224 */ /* 0x000fe400078e00ab */
[----:B------:R-:W-:Y:S02]  /*18490*/  IMAD.MOV.U32 R221, RZ, RZ, R26 ;  /* 0x000000ffffdd7224 */ /* 0x000fe400078e001a */
[----:B------:R-:W-:Y:S02]  /*184a0*/  IMAD.MOV.U32 R222, RZ, RZ, R25 ;  /* 0x000000ffffde7224 */ /* 0x000fe400078e0019 */
[----:B-1----:R-:W-:-:S02]  /*184b0*/  IMAD.MOV.U32 R148, RZ, RZ, R159 ;  /* 0x000000ffff947224 */ /* 0x002fc400078e009f */
[----:B------:R-:W-:Y:S02]  /*184c0*/  IMAD.MOV.U32 R149, RZ, RZ, R158 ;  /* 0x000000ffff957224 */ /* 0x000fe400078e009e */
[----:B0-----:R-:W-:Y:S02]  /*184d0*/  IMAD.MOV.U32 R136, RZ, RZ, R220 ;  /* 0x000000ffff887224 */ /* 0x001fe400078e00dc */
[----:B------:R-:W-:Y:S02]  /*184e0*/  IMAD.MOV.U32 R137, RZ, RZ, R219 ;  /* 0x000000ffff897224 */ /* 0x000fe400078e00db */
[----:B------:R-:W-:Y:S02]  /*184f0*/  IMAD.MOV.U32 R138, RZ, RZ, R218 ;  /* 0x000000ffff8a7224 */ /* 0x000fe400078e00da */
[----:B------:R-:W-:Y:S02]  /*18500*/  IMAD.MOV.U32 R139, RZ, RZ, R217 ;  /* 0x000000ffff8b7224 */ /* 0x000fe400078e00d9 */
[----:B------:R-:W-:-:S02]  /*18510*/  IMAD.MOV.U32 R150, RZ, RZ, R157 ;  /* 0x000000ffff967224 */ /* 0x000fc400078e009d */
[----:B------:R-:W-:Y:S02]  /*18520*/  IMAD.MOV.U32 R151, RZ, RZ, R156 ;  /* 0x000000ffff977224 */ /* 0x000fe400078e009c */
[----:B------:R-:W-:Y:S01]  /*18530*/  IMAD.MOV.U32 R220, RZ, RZ, R27 ;  /* 0x000000ffffdc7224 */ /* 0x000fe200078e001b */
[----:B------:R0:W-:Y:S01]  /*18540*/  STL [R1+0x2be8], R11 ;  /* 0x002be80b01007387 */ /* 0x0001e20000100800 */
[----:B------:R-:W-:-:S03]  /*18550*/  FFMA.FTZ R165, R183, R0, -R166 ;  /* 0x00000000b7a57223 */ /* 0x000fc600000108a6 */
[----:B------:R1:W-:Y:S01]  /*18560*/  STL.64 [R1+0x2be0], R8 ;  /* 0x002be00801007387 */ /* 0x0003e20000100a00 */
[----:B------:R-:W-:-:S03]  /*18570*/  FFMA.FTZ R164, R182, R0, -R166 ;  /* 0x00000000b6a47223 */ /* 0x000fc600000108a6 */
[----:B------:R-:W-:Y:S01]  /*18580*/  STL.128 [R1+0x3e0], R136 ;  /* 0x0003e08801007387 */ /* 0x000fe20000100c00 */
[----:B--2---:R-:W-:Y:S02]  /*18590*/  IMAD.MOV.U32 R216, RZ, RZ, R131 ;  /* 0x000000ffffd87224 */ /* 0x004fe400078e0083 */
[----:B------:R-:W-:Y:S02]  /*185a0*/  IMAD.MOV.U32 R217, RZ, RZ, R130 ;  /* 0x000000ffffd97224 */ /* 0x000fe400078e0082 */
[----:B------:R-:W-:Y:S02]  /*185b0*/  IMAD.MOV.U32 R218, RZ, RZ, R129 ;  /* 0x000000ffffda7224 */ /* 0x000fe400078e0081 */
[----:B------:R-:W-:Y:S01]  /*185c0*/  IMAD.MOV.U32 R219, RZ, RZ, R128 ;  /* 0x000000ffffdb7224 */ /* 0x000fe200078e0080 */
[----:B------:R-:W-:Y:S04]  /*185d0*/  STL.128 [R1+0x3f0], R140 ;  /* 0x0003f08c01007387 */ /* 0x000fe80000100c00 */
[----:B------:R2:W-:Y:S04]  /*185e0*/  STL.128 [R1+0x400], R144 ;  /* 0x0004009001007387 */ /* 0x0005e80000100c00 */
[----:B------:R2:W-:Y:S04]  /*185f0*/  STL.128 [R1+0x410], R148 ;  /* 0x0004109401007387 */ /* 0x0005e80000100c00 */
[----:B0-----:R0:W4:Y:S01]  /*18600*/  LDL.LU R11, [R1+0x2be8] ;  /* 0x002be800010b7983 */ /* 0x0011220000300800 */
[----:B------:R-:W-:-:S03]  /*18610*/  IMAD.MOV.U32 R180, RZ, RZ, R133 ;  /* 0x000000ffffb47224 */ /* 0x000fc600078e0085 */
[----:B-1----:R-:W4:Y:S01]  /*18620*/  LDL.LU.64 R8, [R1+0x2be0] ;  /* 0x002be00001087983 */ /* 0x002f220000300a00 */
[----:B------:R-:W-:-:S03]  /*18630*/  IMAD.MOV.U32 R181, RZ, RZ, R132 ;  /* 0x000000ffffb57224 */ /* 0x000fc600078e0084 */
[----:B--2---:R-:W2:Y:S04]  /*18640*/  LDL.LU.128 R144, [R1+0x2a30] ;  /* 0x002a300001907983 */ /* 0x004ea80000300c00 */
[----:B------:R-:W2:Y:S04]  /*18650*/  LDL.LU.128 R148, [R1+0x2a40] ;  /* 0x002a400001947983 */ /* 0x000ea80000300c00 */
[----:B------:R-:W2:Y:S04]  /*18660*/  LDL.LU.128 R140, [R1+0x2a20] ;  /* 0x002a2000018c7983 */ /* 0x000ea80000300c00 */
[----:B------:R-:W2:Y:S04]  /*18670*/  LDL.LU.128 R136, [R1+0x2a10] ;  /* 0x002a100001887983 */ /* 0x000ea80000300c00 */
[----:B------:R-:W-:Y:S04]  /*18680*/  STL [R1+0x46c], R31 ;  /* 0x00046c1f01007387 */ /* 0x000fe80000100800 */
[----:B------:R-:W-:Y:S04]  /*18690*/  STL [R1+0x468], R30 ;  /* 0x0004681e01007387 */ /* 0x000fe80000100800 */
[----:B------:R-:W-:Y:S04]  /*186a0*/  STL [R1+0x464], R29 ;  /* 0x0004641d01007387 */ /* 0x000fe80000100800 */
[----:B------:R-:W-:Y:S04]  /*186b0*/  STL [R1+0x460], R28 ;  /* 0x0004601c01007387 */ /* 0x000fe80000100800 */
[----:B------:R-:W-:Y:S04]  /*186c0*/  STL [R1+0x2868], R222 ;  /* 0x002868de01007387 */ /* 0x000fe80000100800 */
[----:B------:R-:W-:Y:S04]  /*186d0*/  STL.64 [R1+0x2860], R220 ;  /* 0x002860dc01007387 */ /* 0x000fe80000100a00 */
        /* <DEDUP_REMOVED lines=9> */
[----:B------:R0:W-:Y:S04]  /*18770*/  STL.64 [R1+0x27c0], R180 ;  /* 0x0027c0b401007387 */ /* 0x0001e80000100a00 */
[----:B------:R-:W-:Y:S04]  /*18780*/  STL.128 [R1+0x27b0], R176 ;  /* 0x0027b0b001007387 */ /* 0x000fe80000100c00 */
        /* <DEDUP_REMOVED lines=96> */
[----:B------:R2:W-:Y:S04]  /*18d90*/  STL.128 [R1+0x27a0], R172 ;  /* 0x0027a0ac01007387 */ /* 0x0005e80000100c00 */
[----:B-1----:R-:W2:Y:S04]  /*18da0*/  LDL.LU.128 R184, [R1+0x27d0] ;  /* 0x0027d00001b87983 */ /* 0x002ea80000300c00 */
[----:B0-----:R-:W2:Y:S04]  /*18db0*/  LDL.128 R180, [R1+0x590] ;  /* 0x0005900001b47983 */ /* 0x001ea80000100c00 */
[----:B---3--:R-:W3:Y:S04]  /*18dc0*/  LDL.LU.128 R104, [R1+0x460] ;  /* 0x0004600001687983 */ /* 0x008ee80000300c00 */
[----:B----4-:R-:W4:Y:S04]  /*18dd0*/  LDL.LU R101, [R1+0x598] ;  /* 0x0005980001657983 */ /* 0x010f280000300800 */
[----:B------:R-:W4:Y:S01]  /*18de0*/  LDL.LU R100, [R1+0x594] ;  /* 0x0005940001647983 */ /* 0x000f220000300800 */
[-CC-:B------:R-:W-:Y:S01]  /*18df0*/  FFMA.FTZ R163, R163, R0.reuse, -R166.reuse ;  /* 0x00000000a3a37223 */ /* 0x180fe200000108a6 */
[----:B------:R-:W-:Y:S01]  /*18e00*/  FFMA.FTZ R162, R162, R0, -R166 ;  /* 0x00000000a2a27223 */ /* 0x000fe200000108a6 */
[----:B------:R-:W-:Y:S08]  /*18e10*/  MUFU.EX2 R165, R165 ;  /* 0x000000a500a57308 */ /* 0x000ff00000000800 */
[----:B------:R-:W0:Y:S01]  /*18e20*/  MUFU.EX2 R164, R164 ;  /* 0x000000a400a47308 */ /* 0x000e220000000800 */
[----:B------:R-:W-:Y:S01]  /*18e30*/  IMAD.MOV.U32 R156, RZ, RZ, R16 ;  /* 0x000000ffff9c7224 */ /* 0x000fe200078e0010 */
[----:B------:R-:W4:Y:S01]  /*18e40*/  LDL.LU.128 R112, [R1+0x480] ;  /* 0x0004800001707983 */ /* 0x000f220000300c00 */
[----:B------:R-:W-:-:S02]  /*18e50*/  IMAD.MOV.U32 R157, RZ, RZ, R14 ;  /* 0x000000ffff9d7224 */ /* 0x000fc400078e000e */
[----:B------:R-:W-:Y:S01]  /*18e60*/  IMAD.MOV.U32 R158, RZ, RZ, R7 ;  /* 0x000000ffff9e7224 */ /* 0x000fe200078e0007 */
[----:B--2---:R-:W2:Y:S02]  /*18e70*/  LDL.LU.128 R172, [R1+0x570] ;  /* 0x0005700001ac7983 */ /* 0x004ea40000300c00 */
[----:B------:R-:W-:Y:S01]  /*18e80*/  MUFU.EX2 R163, R163 ;  /* 0x000000a300a37308 */ /* 0x000fe20000000800 */
[----:B------:R-:W-:Y:S01]  /*18e90*/  IMAD.MOV.U32 R159, RZ, RZ, R6 ;  /* 0x000000ffff9f7224 */ /* 0x000fe200078e0006 */
[----:B------:R-:W2:Y:S01]  /*18ea0*/  LDL.LU.128 R108, [R1+0x470] ;  /* 0x00047000016c7983 */ /* 0x000ea20000300c00 */
[----:B------:R-:W-:Y:S02]  /*18eb0*/  IMAD.MOV.U32 R152, RZ, RZ, R22 ;  /* 0x000000ffff987224 */ /* 0x000fe400078e0016 */
[----:B------:R-:W-:Y:S01]  /*18ec0*/  IMAD.MOV.U32 R153, RZ, RZ, R20 ;  /* 0x000000ffff997224 */ /* 0x000fe200078e0014 */
[----:B------:R-:W2:Y:S02]  /*18ed0*/  LDL.LU R99, [R1+0x590] ;  /* 0x0005900001637983 */ /* 0x000ea40000300800 */
[----:B------:R-:W1:Y:S01]  /*18ee0*/  MUFU.EX2 R162, R162 ;  /* 0x000000a200a27308 */ /* 0x000e620000000800 */
[----:B------:R-:W-:-:S02]  /*18ef0*/  IMAD.MOV.U32 R154, RZ, RZ, R18 ;  /* 0x000000ffff9a7224 */ /* 0x000fc400078e0012 */
[----:B------:R-:W-:Y:S01]  /*18f00*/  IMAD.MOV.U32 R155, RZ, RZ, R17 ;  /* 0x000000ffff9b7224 */ /* 0x000fe200078e0011 */
[----:B------:R1:W-:Y:S01]  /*18f10*/  STL.128 [R1+0x430], R156 ;  /* 0x0004309c01007387 */ /* 0x0003e20000100c00 */
[----:B------:R-:W-:Y:S02]  /*18f20*/  IMAD.MOV.U32 R171, RZ, RZ, R134 ;  /* 0x000000ffffab7224 */ /* 0x000fe400078e0086 */
[----:B------:R-:W-:Y:S01]  /*18f30*/  VIADD R10, R8, 0x180 ;  /* 0x00000180080a7836 */ /* 0x000fe20000000000 */
[----:B------:R1:W-:Y:S01]  /*18f40*/  STL.128 [R1+0x420], R152 ;  /* 0x0004209801007387 */ /* 0x0003e20000100c00 */
[----:B------:R-:W-:-:S03]  /*18f50*/  IMAD.MOV.U32 R6, RZ, RZ, R24 ;  /* 0x000000ffff067224 */ /* 0x000fc600078e0018 */
[----:B------:R1:W-:Y:S01]  /*18f60*/  STL.128 [R1+0x2790], R168 ;  /* 0x002790a801007387 */ /* 0x0003e20000100c00 */
[----:B------:R-:W-:-:S03]  /*18f70*/  R2UR UR6, R10 ;  /* 0x000000000a0672ca */ /* 0x000fc600000e0000 */
[----:B0-----:R0:W-:Y:S01]  /*18f80*/  STL.128 [R1+0x2780], R164 ;  /* 0x002780a401007387 */ /* 0x0011e20000100c00 */
[----:B-1----:R-:W-:-:S03]  /*18f90*/  IMAD.MOV.U32 R156, RZ, RZ, R138 ;  /* 0x000000ffff9c7224 */ /* 0x002fc600078e008a */
[----:B------:R-:W2:Y:S01]  /*18fa0*/  LDL.LU.128 R128, [R1+0x4c0] ;  /* 0x0004c00001807983 */ /* 0x000ea20000300c00 */
[----:B------:R-:W-:Y:S02]  /*18fb0*/  IMAD.MOV.U32 R157, RZ, RZ, R137 ;  /* 0x000000ffff9d7224 */ /* 0x000fe400078e0089 */
[----:B------:R-:W-:Y:S01]  /*18fc0*/  IMAD.MOV.U32 R158, RZ, RZ, R136 ;  /* 0x000000ffff9e7224 */ /* 0x000fe200078e0088 */
[----:B------:R-:W-:Y:S01]  /*18fd0*/  F2FP.F16.F32.PACK_AB R152, R178, R179 ;  /* 0x000000b3b298723e */ /* 0x000fe200000000ff */
[----:B------:R-:W-:Y:S01]  /*18fe0*/  IMAD.MOV.U32 R159, RZ, RZ, R135 ;  /* 0x000000ffff9f7224 */ /* 0x000fe200078e0087 */
[----:B------:R-:W-:Y:S01]  /*18ff0*/  F2FP.F16.F32.PACK_AB R153, R164, R165 ;  /* 0x000000a5a499723e */ /* 0x000fe200000000ff */
[----:B------:R-:W2:Y:S01]  /*19000*/  LDL.LU.128 R168, [R1+0x560] ;  /* 0x0005600001a87983 */ /* 0x000ea20000300c00 */
[----:B------:R-:W-:Y:S02]  /*19010*/  F2FP.F16.F32.PACK_AB R154, R176, R177 ;  /* 0x000000b1b09a723e */ /* 0x000fe400000000ff */
[----:B------:R-:W-:Y:S01]  /*19020*/  F2FP.F16.F32.PACK_AB R155, R162, R163 ;  /* 0x000000a3a29b723e */ /* 0x000fe200000000ff */
[----:B------:R-:W2:Y:S01]  /*19030*/  LDL.LU.128 R176, [R1+0x580] ;  /* 0x0005800001b07983 */ /* 0x000ea20000300c00 */
[----:B------:R-:W-:-:S03]  /*19040*/  IMAD.MOV.U32 R7, RZ, RZ, R151 ;  /* 0x000000ffff077224 */ /* 0x000fc600078e0097 */
[----:B------:R1:W-:Y:S01]  /*19050*/  STL.64 [R1+0x2770], R162 ;  /* 0x002770a201007387 */ /* 0x0003e20000100a00 */
[----:B------:R-:W-:-:S03]  /*19060*/  IMAD.MOV.U32 R12, RZ, RZ, R150 ;  /* 0x000000ffff0c7224 */ /* 0x000fc600078e0096 */
[----:B------:R1:W-:Y:S01]  /*19070*/  STL.128 [R1+0x2760], R156 ;  /* 0x0027609c01007387 */ /* 0x0003e20000100c00 */
[----:B------:R-:W-:-:S03]  /*19080*/  IMAD.MOV.U32 R13, RZ, RZ, R149 ;  /* 0x000000ffff0d7224 */ /* 0x000fc600078e0095 */
[----:B0-----:R-:W2:Y:S01]  /*19090*/  LDL.LU.128 R164, [R1+0x550] ;  /* 0x0005500001a47983 */ /* 0x001ea20000300c00 */
[----:B------:R-:W-:-:S03]  /*190a0*/  IMAD.MOV.U32 R14, RZ, RZ, R148 ;  /* 0x000000ffff0e7224 */ /* 0x000fc600078e0094 */
[----:B------:R0:W-:Y:S01]  /*190b0*/  STL.128 [R1+0x2750], R152 ;  /* 0x0027509801007387 */ /* 0x0001e20000100c00 */
[----:B------:R-:W-:-:S03]  /*190c0*/  IMAD.MOV.U32 R15, RZ, RZ, R147 ;  /* 0x000000ffff0f7224 */ /* 0x000fc600078e0093 */
[----:B-1----:R-:W2:Y:S01]  /*190d0*/  LDL.LU.128 R160, [R1+0x540] ;  /* 0x0005400001a07983 */ /* 0x002ea20000300c00 */
[----:B------:R-:W-:-:S03]  /*190e0*/  IMAD.MOV.U32 R16, RZ, RZ, R146 ;  /* 0x000000ffff107224 */ /* 0x000fc600078e0092 */
[----:B------:R-:W2:Y:S01]  /*190f0*/  LDL.LU.128 R156, [R1+0x530] ;  /* 0x00053000019c7983 */ /* 0x000ea20000300c00 */
[----:B------:R-:W-:Y:S02]  /*19100*/  IMAD.MOV.U32 R17, RZ, RZ, R145 ;  /* 0x000000ffff117224 */ /* 0x000fe400078e0091 */
[----:B------:R-:W-:Y:S01]  /*19110*/  IMAD.MOV.U32 R18, RZ, RZ, R144 ;  /* 0x000000ffff127224 */ /* 0x000fe200078e0090 */
[----:B------:R-:W2:Y:S01]  /*19120*/  LDL.LU.128 R148, [R1+0x510] ;  /* 0x0005100001947983 */ /* 0x000ea20000300c00 */
[----:B------:R-:W-:-:S03]  /*19130*/  IMAD.MOV.U32 R19, RZ, RZ, R143 ;  /* 0x000000ffff137224 */ /* 0x000fc600078e008f */
[----:B0-----:R-:W2:Y:S01]  /*19140*/  LDL.LU.128 R152, [R1+0x520] ;  /* 0x0005200001987983 */ /* 0x001ea20000300c00 */
[----:B------:R-:W-:Y:S02]  /*19150*/  IMAD.MOV.U32 R20, RZ, RZ, R142 ;  /* 0x000000ffff147224 */ /* 0x000fe400078e008e */
[----:B------:R-:W-:Y:S01]  /*19160*/  IMAD.MOV.U32 R21, RZ, RZ, R141 ;  /* 0x000000ffff157224 */ /* 0x000fe200078e008d */
[----:B------:R-:W2:Y:S01]  /*19170*/  LDL.LU.128 R144, [R1+0x500] ;  /* 0x0005000001907983 */ /* 0x000ea20000300c00 */
[----:B------:R-:W-:Y:S02]  /*19180*/  IMAD.MOV.U32 R22, RZ, RZ, R140 ;  /* 0x000000ffff167224 */ /* 0x000fe400078e008c */
[----:B------:R-:W-:Y:S01]  /*19190*/  IMAD.MOV.U32 R23, RZ, RZ, R139 ;  /* 0x000000ffff177224 */ /* 0x000fe200078e008b */
[----:B------:R-:W2:Y:S04]  /*191a0*/  LDL.LU.128 R140, [R1+0x4f0] ;  /* 0x0004f000018c7983 */ /* 0x000ea80000300c00 */
[----:B------:R-:W2:Y:S04]  /*191b0*/  LDL.LU.128 R136, [R1+0x4e0] ;  /* 0x0004e00001887983 */ /* 0x000ea80000300c00 */
[----:B------:R-:W2:Y:S04]  /*191c0*/  LDL.LU.128 R132, [R1+0x4d0] ;  /* 0x0004d00001847983 */ /* 0x000ea80000300c00 */
[----:B------:R-:W2:Y:S04]  /*191d0*/  LDL.LU.128 R124, [R1+0x4b0] ;  /* 0x0004b000017c7983 */ /* 0x000ea80000300c00 */
[----:B------:R-:W2:Y:S04]  /*191e0*/  LDL.LU.128 R116, [R1+0x490] ;  /* 0x0004900001747983 */ /* 0x000ea80000300c00 */
[----:B------:R-:W2:Y:S01]  /*191f0*/  LDL.LU.128 R120, [R1+0x4a0] ;  /* 0x0004a00001787983 */ /* 0x000ea20000300c00 */
[----:B------:R-:W-:-:S03]  /*19200*/  IMAD.MOV.U32 R11, RZ, RZ, R9 ;  /* 0x000000ffff0b7224 */ /* 0x000fc600078e0009 */
[----:B------:R-:W2:Y:S04]  /*19210*/  LDL.LU R222, [R1+0x2868] ;  /* 0x0028680001de7983 */ /* 0x000ea80000300800 */
        /* <DEDUP_REMOVED lines=9> */
[----:B------:R0:W-:Y:S01]  /*192b0*/  STL.128 [R1+0x26b0], R184 ;  /* 0x0026b0b801007387 */ /* 0x0001e20000100c00 */
[----:B------:R-:W-:-:S03]  /*192c0*/  IMAD.MOV.U32 R102, RZ, RZ, R183 ;  /* 0x000000ffff667224 */ /* 0x000fc600078e00b7 */
[----:B---3--:R1:W-:Y:S01]  /*192d0*/  STL.128 [R1+0x250], R104 ;  /* 0x0002506801007387 */ /* 0x0083e20000100c00 */
[----:B------:R-:W-:Y:S02]  /*192e0*/  IMAD.MOV.U32 R24, RZ, RZ, R105 ;  /* 0x000000ffff187224 */ /* 0x000fe400078e0069 */
[----:B------:R-:W-:Y:S01]  /*192f0*/  IMAD.MOV.U32 R10, RZ, RZ, R104 ;  /* 0x000000ffff0a7224 */ /* 0x000fe200078e0068 */
[----:B0-----:R-:W3:Y:S04]  /*19300*/  LDL.128 R184, [R1+0x5a0] ;  /* 0x0005a00001b87983 */ /* 0x001ee80000100c00 */
[----:B------:R0:W-:Y:S04]  /*19310*/  STL [R1+0x2628], R102 ;  /* 0x0026286601007387 */ /* 0x0001e80000100800 */
[----:B----4-:R4:W-:Y:S04]  /*19320*/  STL.64 [R1+0x2620], R100 ;  /* 0x0026206401007387 */ /* 0x0109e80000100a00 */
[----:B-1----:R-:W3:Y:S04]  /*19330*/  LDL.LU R105, [R1+0x5a8] ;  /* 0x0005a80001697983 */ /* 0x002ee80000300800 */
[----:B------:R-:W3:Y:S04]  /*19340*/  LDL.LU R104, [R1+0x5a4] ;  /* 0x0005a40001687983 */ /* 0x000ee80000300800 */
[----:B0-----:R-:W3:Y:S04]  /*19350*/  LDL.LU R102, [R1+0x2628] ;  /* 0x0026280001667983 */ /* 0x001ee80000300800 */
[----:B----4-:R-:W4:Y:S04]  /*19360*/  LDL.LU.64 R100, [R1+0x2620] ;  /* 0x0026200001647983 */ /* 0x010f280000300a00 */
[----:B------:R-:W4:Y:S01]  /*19370*/  LDL.LU R103, [R1+0x5a0] ;  /* 0x0005a00001677983 */ /* 0x000f220000300800 */
[----:B------:R-:W-:-:S02]  /*19380*/  IMAD.MOV.U32 R25, RZ, RZ, R106 ;  /* 0x000000ffff197224 */ /* 0x000fc400078e006a */
[----:B------:R-:W-:Y:S01]  /*19390*/  IMAD.MOV.U32 R34, RZ, RZ, R115 ;  /* 0x000000ffff227224 */ /* 0x000fe200078e0073 */
[----:B------:R0:W-:Y:S01]  /*193a0*/  STL.128 [R1+0x270], R112 ;  /* 0x0002707001007387 */ /* 0x0001e20000100c00 */
[----:B------:R-:W-:Y:S02]  /*193b0*/  IMAD.MOV.U32 R33, RZ, RZ, R114 ;  /* 0x000000ffff217224 */ /* 0x000fe400078e0072 */
[----:B------:R-:W-:Y:S02]  /*193c0*/  IMAD.MOV.U32 R32, RZ, RZ, R113 ;  /* 0x000000ffff207224 */ /* 0x000fe400078e0071 */
[----:B------:R-:W-:Y:S02]  /*193d0*/  IMAD.MOV.U32 R31, RZ, RZ, R112 ;  /* 0x000000ffff1f7224 */ /* 0x000fe400078e0070 */
[----:B--2---:R-:W-:Y:S02]  /*193e0*/  IMAD.MOV.U32 R94, RZ, RZ, R175 ;  /* 0x000000ffff5e7224 */ /* 0x004fe400078e00af */
[----:B------:R-:W-:-:S02]  /*193f0*/  IMAD.MOV.U32 R93, RZ, RZ, R174 ;  /* 0x000000ffff5d7224 */ /* 0x000fc400078e00ae */
[----:B------:R-:W-:Y:S01]  /*19400*/  IMAD.MOV.U32 R92, RZ, RZ, R173 ;  /* 0x000000ffff5c7224 */ /* 0x000fe200078e00ad */
[----:B------:R1:W-:Y:S01]  /*19410*/  STL.128 [R1+0x260], R108 ;  /* 0x0002606c01007387 */ /* 0x0003e20000100c00 */
[----:B------:R-:W-:-:S03]  /*19420*/  IMAD.MOV.U32 R91, RZ, RZ, R172 ;  /* 0x000000ffff5b7224 */ /* 0x000fc600078e00ac */
[----:B0-----:R-:W2:Y:S01]  /*19430*/  LDL.128 R112, [R1+0x5b0] ;  /* 0x0005b00001707983 */ /* 0x001ea20000100c00 */
[----:B------:R-:W-:Y:S02]  /*19440*/  IMAD.MOV.U32 R28, RZ, RZ, R109 ;  /* 0x000000ffff1c7224 */ /* 0x000fe400078e006d */
[----:B------:R-:W-:Y:S02]  /*19450*/  IMAD.MOV.U32 R27, RZ, RZ, R108 ;  /* 0x000000ffff1b7224 */ /* 0x000fe400078e006c */
[----:B------:R-:W-:Y:S02]  /*19460*/  IMAD.MOV.U32 R26, RZ, RZ, R107 ;  /* 0x000000ffff1a7224 */ /* 0x000fe400078e006b */
[----:B------:R-:W-:Y:S01]  /*19470*/  IMAD.MOV.U32 R90, RZ, RZ, R171 ;  /* 0x000000ffff5a7224 */ /* 0x000fe200078e00ab */
[----:B------:R-:W2:Y:S01]  /*19480*/  LDL.LU R107, [R1+0x5b0] ;  /* 0x0005b000016b7983 */ /* 0x000ea20000300800 */
[----:B------:R-:W-:Y:S02]  /*19490*/  IMAD.MOV.U32 R89, RZ, RZ, R170 ;  /* 0x000000ffff597224 */ /* 0x000fe400078e00aa */
[----:B------:R-:W-:Y:S01]  /*194a0*/  IMAD.MOV.U32 R98, RZ, RZ, R179 ;  /* 0x000000ffff627224 */ /* 0x000fe200078e00b3 */
[----:B-1----:R-:W2:Y:S01]  /*194b0*/  LDL.LU R109, [R1+0x5b8] ;  /* 0x0005b800016d7983 */ /* 0x002ea20000300800 */
[----:B------:R-:W-:-:S02]  /*194c0*/  IMAD.MOV.U32 R97, RZ, RZ, R178 ;  /* 0x000000ffff617224 */ /* 0x000fc400078e00b2 */
[----:B------:R-:W-:Y:S01]  /*194d0*/  IMAD.MOV.U32 R96, RZ, RZ, R177 ;  /* 0x000000ffff607224 */ /* 0x000fe200078e00b1 */
[----:B------:R-:W2:Y:S01]  /*194e0*/  LDL.LU R108, [R1+0x5b4] ;  /* 0x0005b400016c7983 */ /* 0x000ea20000300800 */
[----:B------:R-:W-:Y:S02]  /*194f0*/  IMAD.MOV.U32 R95, RZ, RZ, R176 ;  /* 0x000000ffff5f7224 */ /* 0x000fe400078e00b0 */
[----:B------:R-:W-:Y:S02]  /*19500*/  IMAD.MOV.U32 R88, RZ, RZ, R169 ;  /* 0x000000ffff587224 */ /* 0x000fe400078e00a9 */
[----:B------:R-:W-:Y:S02]  /*19510*/  IMAD.MOV.U32 R87, RZ, RZ, R168 ;  /* 0x000000ffff577224 */ /* 0x000fe400078e00a8 */
[----:B------:R-:W-:Y:S02]  /*19520*/  IMAD.MOV.U32 R86, RZ, RZ, R167 ;  /* 0x000000ffff567224 */ /* 0x000fe400078e00a7 */
[----:B------:R-:W-:-:S02]  /*19530*/  IMAD.MOV.U32 R85, RZ, RZ, R166 ;  /* 0x000000ffff557224 */ /* 0x000fc400078e00a6 */
[----:B------:R-:W-:Y:S01]  /*19540*/  IMAD.MOV.U32 R84, RZ, RZ, R165 ;  /* 0x000000ffff547224 */ /* 0x000fe200078e00a5 */
[----:B------:R0:W-:Y:S01]  /*19550*/  STL.128 [R1+0x25f0], R96 ;  /* 0x0025f06001007387 */ /* 0x0001e20000100c00 */
[----:B------:R-:W-:Y:S02]  /*19560*/  IMAD.MOV.U32 R83, RZ, RZ, R164 ;  /* 0x000000ffff537224 */ /* 0x000fe400078e00a4 */
[----:B------:R-:W-:Y:S02]  /*19570*/  IMAD.MOV.U32 R82, RZ, RZ, R163 ;  /* 0x000000ffff527224 */ /* 0x000fe400078e00a3 */
[----:B------:R-:W-:Y:S02]  /*19580*/  IMAD.MOV.U32 R81, RZ, RZ, R162 ;  /* 0x000000ffff517224 */ /* 0x000fe400078e00a2 */
[----:B------:R-:W-:Y:S02]  /*19590*/  IMAD.MOV.U32 R78, RZ, RZ, R159 ;  /* 0x000000ffff4e7224 */ /* 0x000fe400078e009f */
[----:B------:R-:W-:-:S02]  /*195a0*/  IMAD.MOV.U32 R77, RZ, RZ, R158 ;  /* 0x000000ffff4d7224 */ /* 0x000fc400078e009e */
[----:B------:R-:W-:Y:S02]  /*195b0*/  IMAD.MOV.U32 R76, RZ, RZ, R157 ;  /* 0x000000ffff4c7224 */ /* 0x000fe400078e009d */
[----:B------:R-:W-:Y:S02]  /*195c0*/  IMAD.MOV.U32 R80, RZ, RZ, R161 ;  /* 0x000000ffff507224 */ /* 0x000fe400078e00a1 */
[----:B------:R-:W-:Y:S01]  /*195d0*/  IMAD.MOV.U32 R79, RZ, RZ, R160 ;  /* 0x000000ffff4f7224 */ /* 0x000fe200078e00a0 */
[----:B------:R1:W-:Y:S01]  /*195e0*/  STL.128 [R1+0x25e0], R92 ;  /* 0x0025e05c01007387 */ /* 0x0003e20000100c00 */
[----:B------:R-:W-:Y:S02]  /*195f0*/  IMAD.MOV.U32 R74, RZ, RZ, R155 ;  /* 0x000000ffff4a7224 */ /* 0x000fe400078e009b */
[----:B------:R-:W-:Y:S01]  /*19600*/  IMAD.MOV.U32 R73, RZ, RZ, R154 ;  /* 0x000000ffff497224 */ /* 0x000fe200078e009a */
[----:B0-----:R-:W2:Y:S01]  /*19610*/  LDL.LU.128 R96, [R1+0x25f0] ;  /* 0x0025f00001607983 */ /* 0x001ea20000300c00 */
[----:B------:R-:W-:-:S02]  /*19620*/  IMAD.MOV.U32 R72, RZ, RZ, R153 ;  /* 0x000000ffff487224 */ /* 0x000fc400078e0099 */
[----:B------:R-:W-:Y:S01]  /*19630*/  IMAD.MOV.U32 R75, RZ, RZ, R156 ;  /* 0x000000ffff4b7224 */ /* 0x000fe200078e009c */
[----:B------:R0:W-:Y:S01]  /*19640*/  STL.128 [R1+0x25d0], R88 ;  /* 0x0025d05801007387 */ /* 0x0001e20000100c00 */
[----:B------:R-:W-:Y:S02]  /*19650*/  IMAD.MOV.U32 R70, RZ, RZ, R151 ;  /* 0x000000ffff467224 */ /* 0x000fe400078e0097 */
[----:B------:R-:W-:Y:S02]  /*19660*/  IMAD.MOV.U32 R69, RZ, RZ, R150 ;  /* 0x000000ffff457224 */ /* 0x000fe400078e0096 */
[----:B------:R-:W-:Y:S02]  /*19670*/  IMAD.MOV.U32 R68, RZ, RZ, R149 ;  /* 0x000000ffff447224 */ /* 0x000fe400078e0095 */
[----:B------:R-:W-:Y:S01]  /*19680*/  IMAD.MOV.U32 R71, RZ, RZ, R152 ;  /* 0x000000ffff477224 */ /* 0x000fe200078e0098 */
[----:B-1----:R-:W2:Y:S01]  /*19690*/  LDL.LU.128 R92, [R1+0x25e0] ;  /* 0x0025e000015c7983 */ /* 0x002ea20000300c00 */
[----:B------:R-:W-:-:S02]  /*196a0*/  IMAD.MOV.U32 R66, RZ, RZ, R147 ;  /* 0x000000ffff427224 */ /* 0x000fc400078e0093 */
[----:B------:R-:W-:Y:S01]  /*196b0*/  IMAD.MOV.U32 R65, RZ, RZ, R146 ;  /* 0x000000ffff417224 */ /* 0x000fe200078e0092 */
[----:B------:R1:W-:Y:S01]  /*196c0*/  STL.128 [R1+0x25c0], R84 ;  /* 0x0025c05401007387 */ /* 0x0003e20000100c00 */
[----:B------:R-:W-:Y:S02]  /*196d0*/  IMAD.MOV.U32 R64, RZ, RZ, R145 ;  /* 0x000000ffff407224 */ /* 0x000fe400078e0091 */
[----:B------:R-:W-:Y:S01]  /*196e0*/  IMAD.MOV.U32 R67, RZ, RZ, R148 ;  /* 0x000000ffff437224 */ /* 0x000fe200078e0094 */
[----:B0-----:R-:W2:Y:S01]  /*196f0*/  LDL.LU.128 R88, [R1+0x25d0] ;  /* 0x0025d00001587983 */ /* 0x001ea20000300c00 */
[----:B------:R-:W-:Y:S02]  /*19700*/  IMAD.MOV.U32 R58, RZ, RZ, R139 ;  /* 0x000000ffff3a7224 */ /* 0x000fe400078e008b */
[----:B------:R-:W-:Y:S01]  /*19710*/  IMAD.MOV.U32 R57, RZ, RZ, R138 ;  /* 0x000000ffff397224 */ /* 0x000fe200078e008a */
[----:B------:R0:W-:Y:S01]  /*19720*/  STL.128 [R1+0x25b0], R80 ;  /* 0x0025b05001007387 */ /* 0x0001e20000100c00 */
[----:B------:R-:W-:-:S02]  /*19730*/  IMAD.MOV.U32 R56, RZ, RZ, R137 ;  /* 0x000000ffff387224 */ /* 0x000fc400078e0089 */
[----:B------:R-:W-:Y:S01]  /*19740*/  IMAD.MOV.U32 R62, RZ, RZ, R143 ;  /* 0x000000ffff3e7224 */ /* 0x000fe200078e008f */
[----:B------:R0:W-:Y:S01]  /*19750*/  STL.128 [R1+0x25a0], R76 ;  /* 0x0025a04c01007387 */ /* 0x0001e20000100c00 */
[----:B------:R-:W-:Y:S02]  /*19760*/  IMAD.MOV.U32 R61, RZ, RZ, R142 ;  /* 0x000000ffff3d7224 */ /* 0x000fe400078e008e */
[----:B------:R-:W-:Y:S01]  /*19770*/  IMAD.MOV.U32 R60, RZ, RZ, R141 ;  /* 0x000000ffff3c7224 */ /* 0x000fe200078e008d */
[----:B-1----:R-:W2:Y:S01]  /*19780*/  LDL.LU.128 R84, [R1+0x25c0] ;  /* 0x0025c00001547983 */ /* 0x002ea20000300c00 */
[----:B------:R-:W-:Y:S02]  /*19790*/  IMAD.MOV.U32 R59, RZ, RZ, R140 ;  /* 0x000000ffff3b7224 */ /* 0x000fe400078e008c */
[----:B------:R-:W-:Y:S01]  /*197a0*/  IMAD.MOV.U32 R63, RZ, RZ, R144 ;  /* 0x000000ffff3f7224 */ /* 0x000fe200078e0090 */
[----:B------:R1:W-:Y:S01]  /*197b0*/  STL.128 [R1+0x2590], R72 ;  /* 0x0025904801007387 */ /* 0x0003e20000100c00 */
[----:B------:R-:W-:-:S02]  /*197c0*/  IMAD.MOV.U32 R54, RZ, RZ, R135 ;  /* 0x000000ffff367224 */ /* 0x000fc400078e0087 */
[----:B------:R-:W-:Y:S01]  /*197d0*/  IMAD.MOV.U32 R53, RZ, RZ, R134 ;  /* 0x000000ffff357224 */ /* 0x000fe200078e0086 */
[----:B0-----:R-:W2:Y:S01]  /*197e0*/  LDL.LU.128 R80, [R1+0x25b0] ;  /* 0x0025b00001507983 */ /* 0x001ea20000300c00 */
[----:B------:R-:W-:Y:S02]  /*197f0*/  IMAD.MOV.U32 R52, RZ, RZ, R133 ;  /* 0x000000ffff347224 */ /* 0x000fe400078e0085 */
[----:B------:R-:W-:Y:S01]  /*19800*/  IMAD.MOV.U32 R55, RZ, RZ, R136 ;  /* 0x000000ffff377224 */ /* 0x000fe200078e0088 */
[----:B------:R-:W2:Y:S01]  /*19810*/  LDL.LU.128 R76, [R1+0x25a0] ;  /* 0x0025a000014c7983 */ /* 0x000ea20000300c00 */
[----:B------:R-:W-:Y:S02]  /*19820*/  IMAD.MOV.U32 R50, RZ, RZ, R131 ;  /* 0x000000ffff327224 */ /* 0x000fe400078e0083 */
[----:B------:R-:W-:Y:S01]  /*19830*/  IMAD.MOV.U32 R49, RZ, RZ, R130 ;  /* 0x000000ffff317224 */ /* 0x000fe200078e0082 */
[----:B------:R0:W-:Y:S01]  /*19840*/  STL.128 [R1+0x2580], R68 ;  /* 0x0025804401007387 */ /* 0x0001e20000100c00 */
[----:B------:R-:W-:-:S02]  /*19850*/  IMAD.MOV.U32 R48, RZ, RZ, R129 ;  /* 0x000000ffff307224 */ /* 0x000fc400078e0081 */
[----:B------:R-:W-:Y:S01]  /*19860*/  IMAD.MOV.U32 R51, RZ, RZ, R132 ;  /* 0x000000ffff337224 */ /* 0x000fe200078e0084 */
[----:B-1----:R-:W2:Y:S01]  /*19870*/  LDL.LU.128 R72, [R1+0x2590] ;  /* 0x0025900001487983 */ /* 0x002ea20000300c00 */
[----:B------:R-:W-:Y:S02]  /*19880*/  IMAD.MOV.U32 R46, RZ, RZ, R127 ;  /* 0x000000ffff2e7224 */ /* 0x000fe400078e007f */
[----:B------:R-:W-:Y:S01]  /*19890*/  IMAD.MOV.U32 R45, RZ, RZ, R126 ;  /* 0x000000ffff2d7224 */ /* 0x000fe200078e007e */
[----:B------:R1:W-:Y:S01]  /*198a0*/  STL.128 [R1+0x2570], R64 ;  /* 0x0025704001007387 */ /* 0x0003e20000100c00 */
        /* <DEDUP_REMOVED lines=8> */
[----:B------:R0:W-:Y:S01]  /*19930*/  STL.128 [R1+0x2550], R56 ;  /* 0x0025503801007387 */ /* 0x0001e20000100c00 */
        /* <DEDUP_REMOVED lines=8> */
[----:B------:R-:W2:Y:S01]  /*199c0*/  LDL.LU.128 R60, [R1+0x2560] ;  /* 0x00256000013c7983 */ /* 0x000ea20000300c00 */
[----:B------:R-:W-:-:S03]  /*199d0*/  IMAD.MOV.U32 R29, RZ, RZ, R110 ;  /* 0x000000ffff1d7224 */ /* 0x000fc600078e006e */
[----:B0-----:R-:W2:Y:S04]  /*199e0*/  LDL.LU.128 R56, [R1+0x2550] ;  /* 0x0025500001387983 */ /* 0x001ea80000300c00 */
[----:B------:R0:W-:Y:S04]  /*199f0*/  STL.128 [R1+0x2530], R48 ;  /* 0x0025303001007387 */ /* 0x0001e80000100c00 */
[----:B-1----:R-:W2:Y:S04]  /*19a00*/  LDL.LU.128 R52, [R1+0x2540] ;  /* 0x0025400001347983 */ /* 0x002ea80000300c00 */
[----:B------:R1:W-:Y:S04]  /*19a10*/  STL.128 [R1+0x2520], R44 ;  /* 0x0025202c01007387 */ /* 0x0003e80000100c00 */
[----:B------:R1:W-:Y:S04]  /*19a20*/  STL.128 [R1+0x2510], R40 ;  /* 0x0025102801007387 */ /* 0x0003e80000100c00 */
[----:B0-----:R-:W2:Y:S04]  /*19a30*/  LDL.LU.128 R48, [R1+0x2530] ;  /* 0x0025300001307983 */ /* 0x001ea80000300c00 */
[----:B------:R0:W-:Y:S04]  /*19a40*/  STL.128 [R1+0x2500], R36 ;  /* 0x0025002401007387 */ /* 0x0001e80000100c00 */
[----:B-1----:R-:W2:Y:S01]  /*19a50*/  LDL.LU.128 R44, [R1+0x2520] ;  /* 0x00252000012c7983 */ /* 0x002ea20000300c00 */
[----:B------:R-:W-:-:S03]  /*19a60*/  R2UR UR7, R11 ;  /* 0x000000000b0772ca */ /* 0x000fc600000e0000 */
[----:B------:R1:W-:Y:S04]  /*19a70*/  STL.128 [R1+0x24f0], R32 ;  /* 0x0024f02001007387 */ /* 0x0003e80000100c00 */
[----:B------:R-:W2:Y:S04]  /*19a80*/  LDL.LU.128 R40, [R1+0x2510] ;  /* 0x0025100001287983 */ /* 0x000ea80000300c00 */
[----:B0-----:R-:W2:Y:S04]  /*19a90*/  LDL.LU.128 R36, [R1+0x2500] ;  /* 0x0025000001247983 */ /* 0x001ea80000300c00 */
[----:B------:R0:W-:Y:S04]  /*19aa0*/  STL.128 [R1+0x24e0], R28 ;  /* 0x0024e01c01007387 */ /* 0x0001e80000100c00 */
[----:B-1----:R-:W2:Y:S04]  /*19ab0*/  LDL.LU.128 R32, [R1+0x24f0] ;  /* 0x0024f00001207983 */ /* 0x002ea80000300c00 */
[----:B------:R1:W-:Y:S04]  /*19ac0*/  STL.128 [R1+0x24d0], R24 ;  /* 0x0024d01801007387 */ /* 0x0003e80000100c00 */
[----:B------:R1:W-:Y:S04]  /*19ad0*/  STL.128 [R1+0x24c0], R20 ;  /* 0x0024c01401007387 */ /* 0x0003e80000100c00 */
[----:B0-----:R-:W2:Y:S04]  /*19ae0*/  LDL.LU.128 R28, [R1+0x24e0] ;  /* 0x0024e000011c7983 */ /* 0x001ea80000300c00 */
[----:B------:R0:W-:Y:S04]  /*19af0*/  STL.128 [R1+0x24b0], R16 ;  /* 0x0024b01001007387 */ /* 0x0001e80000100c00 */
[----:B------:R0:W-:Y:S04]  /*19b00*/  STL.128 [R1+0x24a0], R12 ;  /* 0x0024a00c01007387 */ /* 0x0001e80000100c00 */
[----:B------:R0:W-:Y:S04]  /*19b10*/  STL.128 [R1+0x2490], R8 ;  /* 0x0024900801007387 */ /* 0x0001e80000100c00 */
[----:B------:R0:W-:Y:S04]  /*19b20*/  STL.128 [R1+0x2480], R4 ;  /* 0x0024800401007387 */ /* 0x0001e80000100c00 */
[----:B-1----:R-:W2:Y:S04]  /*19b30*/  LDL.LU.128 R24, [R1+0x24d0] ;  /* 0x0024d00001187983 */ /* 0x002ea80000300c00 */
[----:B------:R-:W2:Y:S04]  /*19b40*/  LDL.LU.128 R20, [R1+0x24c0] ;  /* 0x0024c00001147983 */ /* 0x000ea80000300c00 */
[----:B0-----:R-:W2:Y:S04]  /*19b50*/  LDL.LU.128 R16, [R1+0x24b0] ;  /* 0x0024b00001107983 */ /* 0x001ea80000300c00 */
[----:B------:R-:W2:Y:S04]  /*19b60*/  LDL.LU.128 R12, [R1+0x24a0] ;  /* 0x0024a000010c7983 */ /* 0x000ea80000300c00 */
[----:B------:R-:W2:Y:S04]  /*19b70*/  LDL.LU.128 R8, [R1+0x2490] ;  /* 0x0024900001087983 */ /* 0x000ea80000300c00 */
[----:B------:R-:W2:Y:S01]  /*19b80*/  LDL.LU.128 R4, [R1+0x2480] ;  /* 0x0024800001047983 */ /* 0x000ea20000300c00 */
[----:B---3--:R-:W-:-:S05]  /*19b90*/  IMAD.MOV.U32 R106, RZ, RZ, R187 ;  /* 0x000000ffff6a7224 */ /* 0x008fca00078e00bb */
[----:B------:R0:W-:Y:S04]  /*19ba0*/  STL [R1+0x2618], R106 ;  /* 0x0026186a01007387 */ /* 0x0001e80000100800 */
[----:B0-----:R-:W3:Y:S04]  /*19bb0*/  LDL.LU R106, [R1+0x2618] ;  /* 0x00261800016a7983 */ /* 0x001ee80000300800 */
[----:B------:R0:W-:Y:S04]  /*19bc0*/  STL.64 [R1+0x2610], R104 ;  /* 0x0026106801007387 */ /* 0x0001e80000100a00 */
[----:B----4-:R1:W-:Y:S04]  /*19bd0*/  STL.128 [R1+0x2600], R100 ;  /* 0x0026006401007387 */ /* 0x0103e80000100c00 */
[----:B0-----:R-:W3:Y:S04]  /*19be0*/  LDL.LU.64 R104, [R1+0x2610] ;  /* 0x0026100001687983 */ /* 0x001ee80000300a00 */
[----:B-1----:R-:W4:Y:S04]  /*19bf0*/  LDL.LU.128 R100, [R1+0x2600] ;  /* 0x0026000001647983 */ /* 0x002f280000300c00 */
[----:B------:R0:W-:Y:S01]  /*19c00*/  STL.128 [R1+0x280], R116 ;  /* 0x0002807401007387 */ /* 0x0001e20000100c00 */
[----:B--2---:R-:W-:-:S03]  /*19c10*/  IMAD.MOV.U32 R110, RZ, RZ, R115 ;  /* 0x000000ffff6e7224 */ /* 0x004fc600078e0073 */
[----:B------:R1:W-:Y:S04]  /*19c20*/  STL.128 [R1+0x3a0], R112 ;  /* 0x0003a07001007387 */ /* 0x0003e80000100c00 */
[----:B------:R2:W-:Y:S04]  /*19c30*/  STL [R1+0x2478], R110 ;  /* 0x0024786e01007387 */ /* 0x0005e80000100800 */
[----:B0-----:R-:W4:Y:S04]  /*19c40*/  LDL.128 R116, [R1+0x5c0] ;  /* 0x0005c00001747983 */ /* 0x001f280000100c00 */
[----:B------:R0:W-:Y:S04]  /*19c50*/  STL.64 [R1+0x2470], R108 ;  /* 0x0024706c01007387 */ /* 0x0001e80000100a00 */
[----:B-1----:R-:W4:Y:S04]  /*19c60*/  LDL.LU R113, [R1+0x5c8] ;  /* 0x0005c80001717983 */ /* 0x002f280000300800 */
[----:B------:R-:W4:Y:S04]  /*19c70*/  LDL.LU R112, [R1+0x5c4] ;  /* 0x0005c40001707983 */ /* 0x000f280000300800 */
[----:B--2---:R-:W2:Y:S04]  /*19c80*/  LDL.LU R110, [R1+0x2478] ;  /* 0x00247800016e7983 */ /* 0x004ea80000300800 */
[----:B0-----:R-:W2:Y:S04]  /*19c90*/  LDL.LU.64 R108, [R1+0x2470] ;  /* 0x00247000016c7983 */ /* 0x001ea80000300a00 */
[----:B------:R-:W2:Y:S04]  /*19ca0*/  LDL.LU R111, [R1+0x5c0] ;  /* 0x0005c000016f7983 */ /* 0x000ea80000300800 */
[----:B------:R0:W-:Y:S04]  /*19cb0*/  STL.128 [R1+0x2440], R96 ;  /* 0x0024406001007387 */ /* 0x0001e80000100c00 */
[----:B------:R1:W-:Y:S04]  /*19cc0*/  STL.128 [R1+0x2430], R92 ;  /* 0x0024305c01007387 */ /* 0x0003e80000100c00 */
[----:B0-----:R-:W2:Y:S04]  /*19cd0*/  LDL.LU.128 R96, [R1+0x2440] ;  /* 0x0024400001607983 */ /* 0x001ea80000300c00 */
[----:B------:R0:W-:Y:S04]  /*19ce0*/  STL.128 [R1+0x2420], R88 ;  /* 0x0024205801007387 */ /* 0x0001e80000100c00 */
[----:B-1----:R-:W2:Y:S04]  /*19cf0*/  LDL.LU.128 R92, [R1+0x2430] ;  /* 0x00243000015c7983 */ /* 0x002ea80000300c00 */
[----:B------:R1:W-:Y:S04]  /*19d00*/  STL.128 [R1+0x2410], R84 ;  /* 0x0024105401007387 */ /* 0x0003e80000100c00 */
[----:B0-----:R-:W2:Y:S04]  /*19d10*/  LDL.LU.128 R88, [R1+0x2420] ;  /* 0x0024200001587983 */ /* 0x001ea80000300c00 */
[----:B------:R0:W-:Y:S04]  /*19d20*/  STL.128 [R1+0x2400], R80 ;  /* 0x0024005001007387 */ /* 0x0001e80000100c00 */
[----:B------:R0:W-:Y:S04]  /*19d30*/  STL.128 [R1+0x23f0], R76 ;  /* 0x0023f04c01007387 */ /* 0x0001e80000100c00 */
[----:B-1----:R-:W2:Y:S04]  /*19d40*/  LDL.LU.128 R84, [R1+0x2410] ;  /* 0x0024100001547983 */ /* 0x002ea80000300c00 */
[----:B------:R1:W-:Y:S04]  /*19d50*/  STL.128 [R1+0x23e0], R72 ;  /* 0x0023e04801007387 */ /* 0x0003e80000100c00 */
[----:B0-----:R-:W2:Y:S04]  /*19d60*/  LDL.LU.128 R80, [R1+0x2400] ;  /* 0x0024000001507983 */ /* 0x001ea80000300c00 */
[----:B------:R-:W2:Y:S04]  /*19d70*/  LDL.LU.128 R76, [R1+0x23f0] ;  /* 0x0023f000014c7983 */ /* 0x000ea80000300c00 */
        /* <DEDUP_REMOVED lines=13> */
[----:B------:R1:W-:Y:S04]  /*19e50*/  STL.128 [R1+0x2360], R40 ;  /* 0x0023602801007387 */ /* 0x0003e80000100c00 */
[----:B0-----:R-:W2:Y:S04]  /*19e60*/  LDL.LU.128 R48, [R1+0x2380] ;  /* 0x0023800001307983 */ /* 0x001ea80000300c00 */
[----:B------:R0:W-:Y:S04]  /*19e70*/  STL.128 [R1+0x2350], R36 ;  /* 0x0023502401007387 */ /* 0x0001e80000100c00 */
[----:B-1----:R-:W2:Y:S04]  /*19e80*/  LDL.LU.128 R44, [R1+0x2370] ;  /* 0x00237000012c7983 */ /* 0x002ea80000300c00 */
[----:B------:R1:W-:Y:S04]  /*19e90*/  STL.128 [R1+0x2340], R32 ;  /* 0x0023402001007387 */ /* 0x0003e80000100c00 */
[----:B------:R-:W2:Y:S04]  /*19ea0*/  LDL.LU.128 R40, [R1+0x2360] ;  /* 0x0023600001287983 */ /* 0x000ea80000300c00 */
[----:B0-----:R-:W2:Y:S04]  /*19eb0*/  LDL.LU.128 R36, [R1+0x2350] ;  /* 0x0023500001247983 */ /* 0x001ea80000300c00 */
[----:B------:R0:W-:Y:S04]  /*19ec0*/  STL.128 [R1+0x2330], R28 ;  /* 0x0023301c01007387 */ /* 0x0001e80000100c00 */
[----:B-1----:R-:W2:Y:S04]  /*19ed0*/  LDL.LU.128 R32, [R1+0x2340] ;  /* 0x0023400001207983 */ /* 0x002ea80000300c00 */
[----:B------:R1:W-:Y:S04]  /*19ee0*/  STL.128 [R1+0x2320], R24 ;  /* 0x0023201801007387 */ /* 0x0003e80000100c00 */
[----:B0-----:R-:W2:Y:S04]  /*19ef0*/  LDL.LU.128 R28, [R1+0x2330] ;  /* 0x00233000011c7983 */ /* 0x001ea80000300c00 */
[----:B------:R0:W-:Y:S04]  /*19f00*/  STL.128 [R1+0x2310], R20 ;  /* 0x0023101401007387 */ /* 0x0001e80000100c00 */
[----:B------:R0:W-:Y:S04]  /*19f10*/  STL.128 [R1+0x2300], R16 ;  /* 0x0023001001007387 */ /* 0x0001e80000100c00 */
[----:B------:R0:W-:Y:S04]  /*19f20*/  STL.128 [R1+0x22f0], R12 ;  /* 0x0022f00c01007387 */ /* 0x0001e80000100c00 */
[----:B------:R0:W-:Y:S04]  /*19f30*/  STL.128 [R1+0x22e0], R8 ;  /* 0x0022e00801007387 */ /* 0x0001e80000100c00 */
[----:B------:R0:W-:Y:S04]  /*19f40*/  STL.128 [R1+0x22d0], R4 ;  /* 0x0022d00401007387 */ /* 0x0001e80000100c00 */
[----:B-1----:R-:W2:Y:S04]  /*19f50*/  LDL.LU.128 R24, [R1+0x2320] ;  /* 0x0023200001187983 */ /* 0x002ea80000300c00 */
[----:B0-----:R-:W2:Y:S04]  /*19f60*/  LDL.LU.128 R20, [R1+0x2310] ;  /* 0x0023100001147983 */ /* 0x001ea80000300c00 */
[----:B------:R-:W2:Y:S04]  /*19f70*/  LDL.LU.128 R16, [R1+0x2300] ;  /* 0x0023000001107983 */ /* 0x000ea80000300c00 */
[----:B------:R-:W2:Y:S04]  /*19f80*/  LDL.LU.128 R12, [R1+0x22f0] ;  /* 0x0022f000010c7983 */ /* 0x000ea80000300c00 */
[----:B------:R-:W2:Y:S04]  /*19f90*/  LDL.LU.128 R8, [R1+0x22e0] ;  /* 0x0022e00001087983 */ /* 0x000ea80000300c00 */
[----:B------:R-:W2:Y:S04]  /*19fa0*/  LDL.LU.128 R4, [R1+0x22d0] ;  /* 0x0022d00001047983 */ /* 0x000ea80000300c00 */
[----:B---3--:R0:W-:Y:S04]  /*19fb0*/  STL.128 [R1+0x2460], R104 ;  /* 0x0024606801007387 */ /* 0x0081e80000100c00 */
[----:B----4-:R1:W-:Y:S04]  /*19fc0*/  STL.128 [R1+0x2450], R100 ;  /* 0x0024506401007387 */ /* 0x0103e80000100c00 */
[----:B0-----:R-:W3:Y:S04]  /*19fd0*/  LDL.LU.128 R104, [R1+0x2460] ;  /* 0x0024600001687983 */ /* 0x001ee80000300c00 */
[----:B-1----:R-:W4:Y:S04]  /*19fe0*/  LDL.LU.128 R100, [R1+0x2450] ;  /* 0x0024500001647983 */ /* 0x002f280000300c00 */
[----:B------:R0:W-:Y:S01]  /*19ff0*/  STL.128 [R1+0x290], R120 ;  /* 0x0002907801007387 */ /* 0x0001e20000100c00 */
[----:B------:R-:W-:-:S03]  /*1a000*/  IMAD.MOV.U32 R114, RZ, RZ, R119 ;  /* 0x000000ffff727224 */ /* 0x000fc600078e0077 */
[----:B------:R-:W-:Y:S04]  /*1a010*/  STL.128 [R1+0x3b0], R116 ;  /* 0x0003b07401007387 */ /* 0x000fe80000100c00 */
[----:B------:R1:W-:Y:S04]  /*1a020*/  STL [R1+0x22c8], R114 ;  /* 0x0022c87201007387 */ /* 0x0003e80000100800 */
[----:B------:R2:W-:Y:S04]  /*1a030*/  STL.64 [R1+0x22c0], R112 ;  /* 0x0022c07001007387 */ /* 0x0005e80000100a00 */
[----:B0-----:R-:W4:Y:S04]  /*1a040*/  LDL.128 R120, [R1+0x5d0] ;  /* 0x0005d00001787983 */ /* 0x001f280000100c00 */
[----:B-1----:R-:W4:Y:S04]  /*1a050*/  LDL.LU R114, [R1+0x22c8] ;  /* 0x0022c80001727983 */ /* 0x002f280000300800 */
[----:B--2---:R0:W-:Y:S04]  /*1a060*/  STL.128 [R1+0x22b0], R108 ;  /* 0x0022b06c01007387 */ /* 0x0041e80000100c00 */
[----:B------:R-:W2:Y:S04]  /*1a070*/  LDL.LU.64 R112, [R1+0x22c0] ;  /* 0x0022c00001707983 */ /* 0x000ea80000300a00 */
[----:B------:R-:W2:Y:S04]  /*1a080*/  LDL.LU R117, [R1+0x5d8] ;  /* 0x0005d80001757983 */ /* 0x000ea80000300800 */
[----:B------:R-:W2:Y:S04]  /*1a090*/  LDL.LU R116, [R1+0x5d4] ;  /* 0x0005d40001747983 */ /* 0x000ea80000300800 */
[----:B------:R-:W2:Y:S04]  /*1a0a0*/  LDL.LU R115, [R1+0x5d0] ;  /* 0x0005d00001737983 */ /* 0x000ea80000300800 */
[----:B0-----:R-:W2:Y:S04]  /*1a0b0*/  LDL.LU.128 R108, [R1+0x22b0] ;  /* 0x0022b000016c7983 */ /* 0x001ea80000300c00 */
        /* <DEDUP_REMOVED lines=35> */
[----:B------:R-:W-:Y:S04]  /*1a2f0*/  STL.128 [R1+0x320], R156 ;  /* 0x0003209c01007387 */ /* 0x000fe80000100c00 */
[----:B------:R-:W-:Y:S04]  /*1a300*/  STL.128 [R1+0x350], R168 ;  /* 0x000350a801007387 */ /* 0x000fe80000100c00 */
[----:B0-----:R-:W2:Y:S04]  /*1a310*/  LDL.LU.128 R28, [R1+0x2170] ;  /* 0x00217000011c7983 */ /* 0x001ea80000300c00 */
        /* <DEDUP_REMOVED lines=8> */
[----:B------:R-:W2:Y:S04]  /*1a3a0*/  LDL.LU.64 R180, [R1+0x27c0] ;  /* 0x0027c00001b47983 */ /* 0x000ea80000300a00 */
[----:B------:R-:W2:Y:S04]  /*1a3b0*/  LDL.LU.128 R168, [R1+0x2790] ;  /* 0x0027900001a87983 */ /* 0x000ea80000300c00 */
[----:B------:R-:W2:Y:S04]  /*1a3c0*/  LDL.LU.128 R156, [R1+0x2760] ;  /* 0x00276000019c7983 */ /* 0x000ea80000300c00 */
[----:B-1----:R-:W2:Y:S04]  /*1a3d0*/  LDL.LU.128 R20, [R1+0x2150] ;  /* 0x0021500001147983 */ /* 0x002ea80000300c00 */
        /* <DEDUP_REMOVED lines=8> */
[----:B------:R0:W-:Y:S04]  /*1a460*/  STL.128 [R1+0x310], R152 ;  /* 0x0003109801007387 */ /* 0x0001e80000100c00 */
[----:B0-----:R-:W4:Y:S01]  /*1a470*/  LDL.LU.128 R152, [R1+0x2750] ;  /* 0x0027500001987983 */ /* 0x001f220000300c00 */
[----:B------:R-:W-:-:S03]  /*1a480*/  IMAD.MOV.U32 R118, RZ, RZ, R123 ;  /* 0x000000ffff767224 */ /* 0x000fc600078e007b */
[----:B------:R0:W-:Y:S04]  /*1a490*/  STL.128 [R1+0x2a0], R124 ;  /* 0x0002a07c01007387 */ /* 0x0001e80000100c00 */
[----:B------:R1:W-:Y:S04]  /*1a4a0*/  STL.128 [R1+0x3c0], R120 ;  /* 0x0003c07801007387 */ /* 0x0003e80000100c00 */
[----:B------:R1:W-:Y:S04]  /*1a4b0*/  STL [R1+0x2108], R118 ;  /* 0x0021087601007387 */ /* 0x0003e80000100800 */
[----:B--2---:R2:W-:Y:S04]  /*1a4c0*/  STL.64 [R1+0x2100], R116 ;  /* 0x0021007401007387 */ /* 0x0045e80000100a00 */
[----:B0-----:R-:W4:Y:S04]  /*1a4d0*/  LDL.128 R124, [R1+0x5e0] ;  /* 0x0005e000017c7983 */ /* 0x001f280000100c00 */
[----:B------:R0:W-:Y:S04]  /*1a4e0*/  STL.128 [R1+0x20f0], R112 ;  /* 0x0020f07001007387 */ /* 0x0001e80000100c00 */
[----:B-1----:R-:W4:Y:S04]  /*1a4f0*/  LDL.LU R121, [R1+0x5e8] ;  /* 0x0005e80001797983 */ /* 0x002f280000300800 */
[----:B------:R-:W4:Y:S04]  /*1a500*/  LDL.LU R120, [R1+0x5e4] ;  /* 0x0005e40001787983 */ /* 0x000f280000300800 */
[----:B------:R-:W4:Y:S04]  /*1a510*/  LDL.LU R119, [R1+0x5e0] ;  /* 0x0005e00001777983 */ /* 0x000f280000300800 */
[----:B------:R1:W-:Y:S04]  /*1a520*/  STL.128 [R1+0x20e0], R108 ;  /* 0x0020e06c01007387 */ /* 0x0003e80000100c00 */
[----:B------:R-:W4:Y:S04]  /*1a530*/  LDL.LU R118, [R1+0x2108] ;  /* 0x0021080001767983 */ /* 0x000f280000300800 */
[----:B--2---:R-:W2:Y:S04]  /*1a540*/  LDL.LU.64 R116, [R1+0x2100] ;  /* 0x0021000001747983 */ /* 0x004ea80000300a00 */
[----:B0-----:R-:W2:Y:S04]  /*1a550*/  LDL.LU.128 R112, [R1+0x20f0] ;  /* 0x0020f00001707983 */ /* 0x001ea80000300c00 */
[----:B-1----:R-:W2:Y:S04]  /*1a560*/  LDL.LU.128 R108, [R1+0x20e0] ;  /* 0x0020e000016c7983 */ /* 0x002ea80000300c00 */
[----:B------:R0:W-:Y:S04]  /*1a570*/  STL.128 [R1+0x20b0], R96 ;  /* 0x0020b06001007387 */ /* 0x0001e80000100c00 */
[----:B------:R1:W-:Y:S04]  /*1a580*/  STL.128 [R1+0x20a0], R92 ;  /* 0x0020a05c01007387 */ /* 0x0003e80000100c00 */
[----:B------:R1:W-:Y:S04]  /*1a590*/  STL.128 [R1+0x2090], R88 ;  /* 0x0020905801007387 */ /* 0x0003e80000100c00 */
[----:B------:R1:W-:Y:S04]  /*1a5a0*/  STL.128 [R1+0x2080], R84 ;  /* 0x0020805401007387 */ /* 0x0003e80000100c00 */
[----:B0-----:R-:W2:Y:S04]  /*1a5b0*/  LDL.LU.128 R96, [R1+0x20b0] ;  /* 0x0020b00001607983 */ /* 0x001ea80000300c00 */
[----:B-1----:R-:W2:Y:S04]  /*1a5c0*/  LDL.LU.128 R92, [R1+0x20a0] ;  /* 0x0020a000015c7983 */ /* 0x002ea80000300c00 */
[----:B------:R-:W2:Y:S04]  /*1a5d0*/  LDL.LU.128 R88, [R1+0x2090] ;  /* 0x0020900001587983 */ /* 0x000ea80000300c00 */
[----:B------:R0:W-:Y:S04]  /*1a5e0*/  STL.128 [R1+0x2070], R80 ;  /* 0x0020705001007387 */ /* 0x0001e80000100c00 */
[----:B------:R1:W-:Y:S04]  /*1a5f0*/  STL.128 [R1+0x2060], R76 ;  /* 0x0020604c01007387 */ /* 0x0003e80000100c00 */
[----:B------:R-:W2:Y:S04]  /*1a600*/  LDL.LU.128 R84, [R1+0x2080] ;  /* 0x0020800001547983 */ /* 0x000ea80000300c00 */
[----:B------:R1:W-:Y:S04]  /*1a610*/  STL.128 [R1+0x2050], R72 ;  /* 0x0020504801007387 */ /* 0x0003e80000100c00 */
[----:B0-----:R-:W2:Y:S04]  /*1a620*/  LDL.LU.128 R80, [R1+0x2070] ;  /* 0x0020700001507983 */ /* 0x001ea80000300c00 */
[----:B-1----:R-:W2:Y:S04]  /*1a630*/  LDL.LU.128 R76, [R1+0x2060] ;  /* 0x00206000014c7983 */ /* 0x002ea80000300c00 */
[----:B------:R0:W-:Y:S04]  /*1a640*/  STL.128 [R1+0x2040], R68 ;  /* 0x0020404401007387 */ /* 0x0001e80000100c00 */
[----:B------:R-:W2:Y:S04]  /*1a650*/  LDL.LU.128 R72, [R1+0x2050] ;  /* 0x0020500001487983 */ /* 0x000ea80000300c00 */
        /* <DEDUP_REMOVED lines=20> */
[----:B------:R-:W-:Y:S04]  /*1a7a0*/  STL [R1+0x2748], R222 ;  /* 0x002748de01007387 */ /* 0x000fe80000100800 */
[----:B------:R-:W-:Y:S04]  /*1a7b0*/  STL.64 [R1+0x2740], R220 ;  /* 0x002740dc01007387 */ /* 0x000fe80000100a00 */
[----:B0-----:R-:W2:Y:S04]  /*1a7c0*/  LDL.LU.128 R28, [R1+0x1fa0] ;  /* 0x001fa000011c7983 */ /* 0x001ea80000300c00 */
[----:B------:R-:W-:Y:S04]  /*1a7d0*/  STL.128 [R1+0x2730], R216 ;  /* 0x002730d801007387 */ /* 0x000fe80000100c00 */
[----:B------:R0:W-:Y:S04]  /*1a7e0*/  STL.128 [R1+0x1f90], R24 ;  /* 0x001f901801007387 */ /* 0x0001e80000100c00 */
[----:B------:R1:W-:Y:S04]  /*1a7f0*/  STL.64 [R1+0x26a0], R180 ;  /* 0x0026a0b401007387 */ /* 0x0003e80000100a00 */
[----:B------:R1:W-:Y:S04]  /*1a800*/  STL.128 [R1+0x2670], R168 ;  /* 0x002670a801007387 */ /* 0x0003e80000100c00 */
[----:B------:R-:W-:Y:S04]  /*1a810*/  STL.128 [R1+0x2640], R156 ;  /* 0x0026409c01007387 */ /* 0x000fe80000100c00 */
[----:B------:R-:W-:Y:S04]  /*1a820*/  STL.128 [R1+0x1f80], R20 ;  /* 0x001f801401007387 */ /* 0x000fe80000100c00 */
[----:B------:R-:W-:Y:S04]  /*1a830*/  STL.128 [R1+0x1f70], R16 ;  /* 0x001f701001007387 */ /* 0x000fe80000100c00 */
[----:B------:R-:W-:Y:S04]  /*1a840*/  STL.128 [R1+0x1f60], R12 ;  /* 0x001f600c01007387 */ /* 0x000fe80000100c00 */
[----:B------:R-:W-:Y:S04]  /*1a850*/  STL.128 [R1+0x1f50], R8 ;  /* 0x001f500801007387 */ /* 0x000fe80000100c00 */
[----:B------:R-:W-:Y:S04]  /*1a860*/  STL.128 [R1+0x1f40], R4 ;  /* 0x001f400401007387 */ /* 0x000fe80000100c00 */
[----:B0-----:R-:W2:Y:S04]  /*1a870*/  LDL.LU.128 R24, [R1+0x1f90] ;  /* 0x001f900001187983 */ /* 0x001ea80000300c00 */
[----:B------:R-:W2:Y:S04]  /*1a880*/  LDL.LU R222, [R1+0x2748] ;  /* 0x0027480001de7983 */ /* 0x000ea80000300800 */
[----:B------:R-:W2:Y:S04]  /*1a890*/  LDL.LU.64 R220, [R1+0x2740] ;  /* 0x0027400001dc7983 */ /* 0x000ea80000300a00 */
[----:B------:R-:W2:Y:S04]  /*1a8a0*/  LDL.LU.128 R216, [R1+0x2730] ;  /* 0x0027300001d87983 */ /* 0x000ea80000300c00 */
[----:B---3--:R0:W-:Y:S04]  /*1a8b0*/  STL.128 [R1+0x20d0], R104 ;  /* 0x0020d06801007387 */ /* 0x0081e80000100c00 */
[----:B-1----:R-:W3:Y:S04]  /*1a8c0*/  LDL.LU.64 R180, [R1+0x26a0] ;  /* 0x0026a00001b47983 */ /* 0x002ee80000300a00 */
[----:B------:R-:W3:Y:S04]  /*1a8d0*/  LDL.LU.128 R168, [R1+0x2670] ;  /* 0x0026700001a87983 */ /* 0x000ee80000300c00 */
[----:B----4-:R1:W-:Y:S04]  /*1a8e0*/  STL.128 [R1+0x20c0], R100 ;  /* 0x0020c06401007387 */ /* 0x0103e80000100c00 */
[----:B0-----:R-:W4:Y:S04]  /*1a8f0*/  LDL.LU.128 R104, [R1+0x20d0] ;  /* 0x0020d00001687983 */ /* 0x001f280000300c00 */
[----:B------:R-:W3:Y:S04]  /*1a900*/  LDL.LU.128 R156, [R1+0x2640] ;  /* 0x00264000019c7983 */ /* 0x000ee80000300c00 */
[----:B------:R-:W3:Y:S04]  /*1a910*/  LDL.LU.128 R20, [R1+0x1f80] ;  /* 0x001f800001147983 */ /* 0x000ee80000300c00 */
[----:B-1----:R-:W3:Y:S04]  /*1a920*/  LDL.LU.128 R100, [R1+0x20c0] ;  /* 0x0020c00001647983 */ /* 0x002ee80000300c00 */
[----:B------:R-:W3:Y:S04]  /*1a930*/  LDL.LU.128 R16, [R1+0x1f70] ;  /* 0x001f700001107983 */ /* 0x000ee80000300c00 */
[----:B------:R-:W3:Y:S04]  /*1a940*/  LDL.LU.128 R12, [R1+0x1f60] ;  /* 0x001f6000010c7983 */ /* 0x000ee80000300c00 */
[----:B------:R-:W3:Y:S04]  /*1a950*/  LDL.LU.128 R8, [R1+0x1f50] ;  /* 0x001f500001087983 */ /* 0x000ee80000300c00 */
[----:B------:R-:W3:Y:S04]  /*1a960*/  LDL.LU.128 R4, [R1+0x1f40] ;  /* 0x001f400001047983 */ /* 0x000ee80000300c00 */
[----:B------:R0:W-:Y:S04]  /*1a970*/  STL.128 [R1+0x2630], R152 ;  /* 0x0026309801007387 */ /* 0x0001e80000100c00 */
[----:B0-----:R-:W3:Y:S04]  /*1a980*/  LDL.LU.128 R152, [R1+0x2630] ;  /* 0x0026300001987983 */ /* 0x001ee80000300c00 */
[----:B------:R0:W-:Y:S04]  /*1a990*/  STL.128 [R1+0x330], R160 ;  /* 0x000330a001007387 */ /* 0x0001e80000100c00 */
[----:B------:R1:W-:Y:S04]  /*1a9a0*/  STL.128 [R1+0x340], R164 ;  /* 0x000340a401007387 */ /* 0x0003e80000100c00 */
[----:B------:R1:W-:Y:S04]  /*1a9b0*/  STL.128 [R1+0x360], R172 ;  /* 0x000360ac01007387 */ /* 0x0003e80000100c00 */
[----:B------:R2:W-:Y:S04]  /*1a9c0*/  STL.128 [R1+0x370], R176 ;  /* 0x000370b001007387 */ /* 0x0005e80000100c00 */
[----:B0-----:R-:W3:Y:S04]  /*1a9d0*/  LDL.LU.64 R162, [R1+0x2770] ;  /* 0x0027700001a27983 */ /* 0x001ee80000300a00 */
[----:B-1----:R-:W3:Y:S04]  /*1a9e0*/  LDL.LU.128 R164, [R1+0x2780] ;  /* 0x0027800001a47983 */ /* 0x002ee80000300c00 */
[----:B------:R-:W3:Y:S04]  /*1a9f0*/  LDL.LU.128 R172, [R1+0x27a0] ;  /* 0x0027a00001ac7983 */ /* 0x000ee80000300c00 */
[----:B--2---:R-:W2:Y:S01]  /*1aa00*/  LDL.LU.128 R176, [R1+0x27b0] ;  /* 0x0027b00001b07983 */ /* 0x004ea20000300c00 */
[----:B------:R-:W-:-:S03]  /*1aa10*/  IMAD.MOV.U32 R122, RZ, RZ, R127 ;  /* 0x000000ffff7a7224 */ /* 0x000fc600078e007f */
[----:B------:R0:W-:Y:S01]  /*1aa20*/  STL.128 [R1+0x3d0], R124 ;  /* 0x0003d07c01007387 */ /* 0x0001e20000100c00 */
[----:B------:R-:W-:Y:S02]  /*1aa30*/  IMAD.MOV.U32 R123, RZ, RZ, R118 ;  /* 0x000000ffff7b7224 */ /* 0x000fe400078e0076 */
[----:B------:R-:W-:Y:S02]  /*1aa40*/  IMAD.MOV.U32 R118, RZ, RZ, R113 ;  /* 0x000000ffff767224 */ /* 0x000fe400078e0071 */
[----:B------:R-:W-:Y:S02]  /*1aa50*/  IMAD.MOV.U32 R113, RZ, RZ, R108 ;  /* 0x000000ffff717224 */ /* 0x000fe400078e006c */
[----:B0-----:R-:W-:Y:S02]  /*1aa60*/  IMAD.MOV.U32 R127, RZ, RZ, R122 ;  /* 0x000000ffff7f7224 */ /* 0x001fe400078e007a */
        /* <DEDUP_REMOVED lines=11> */
[----:B------:R0:W-:Y:S04]  /*1ab20*/  STL.128 [R1+0x2b0], R128 ;  /* 0x0002b08001007387 */ /* 0x0001e80000100c00 */
[----:B------:R1:W-:Y:S04]  /*1ab30*/  STL.128 [R1+0x2c0], R132 ;  /* 0x0002c08401007387 */ /* 0x0003e80000100c00 */
[----:B------:R1:W-:Y:S04]  /*1ab40*/  STL.128 [R1+0x2d0], R136 ;  /* 0x0002d08801007387 */ /* 0x0003e80000100c00 */
[----:B------:R1:W-:Y:S04]  /*1ab50*/  STL.128 [R1+0x2e0], R140 ;  /* 0x0002e08c01007387 */ /* 0x0003e80000100c00 */
[----:B------:R1:W-:Y:S04]  /*1ab60*/  STL.128 [R1+0x2f0], R144 ;  /* 0x0002f09001007387 */ /* 0x0003e80000100c00 */
[----:B------:R1:W-:Y:S01]  /*1ab70*/  STL.128 [R1+0x300], R148 ;  /* 0x0003009401007387 */ /* 0x0003e20000100c00 */
[----:B0-----:R-:W-:-:S02]  /*1ab80*/  IMAD.MOV.U32 R128, RZ, RZ, R219 ;  /* 0x000000ffff807224 */ /* 0x001fc400078e00db */
[----:B------:R-:W-:Y:S02]  /*1ab90*/  IMAD.MOV.U32 R129, RZ, RZ, R218 ;  /* 0x000000ffff817224 */ /* 0x000fe400078e00da */
[----:B----4-:R-:W-:Y:S02]  /*1aba0*/  IMAD.MOV.U32 R112, RZ, RZ, R107 ;  /* 0x000000ffff707224 */ /* 0x010fe400078e006b */
[----:B------:R-:W-:Y:S02]  /*1abb0*/  IMAD.MOV.U32 R111, RZ, RZ, R106 ;  /* 0x000000ffff6f7224 */ /* 0x000fe400078e006a */
[----:B------:R-:W-:Y:S02]  /*1abc0*/  IMAD.MOV.U32 R110, RZ, RZ, R105 ;  /* 0x000000ffff6e7224 */ /* 0x000fe400078e0069 */
[----:B------:R-:W-:Y:S02]  /*1abd0*/  IMAD.MOV.U32 R109, RZ, RZ, R104 ;  /* 0x000000ffff6d7224 */ /* 0x000fe400078e0068 */
[----:B------:R-:W-:-:S02]  /*1abe0*/  IMAD.MOV.U32 R104, RZ, RZ, R99 ;  /* 0x000000ffff687224 */ /* 0x000fc400078e0063 */
[----:B------:R-:W-:Y:S02]  /*1abf0*/  IMAD.MOV.U32 R99, RZ, RZ, R94 ;  /* 0x000000ffff637224 */ /* 0x000fe400078e005e */
[----:B---3--:R-:W-:Y:S02]  /*1ac00*/  IMAD.MOV.U32 R108, RZ, RZ, R103 ;  /* 0x000000ffff6c7224 */ /* 0x008fe400078e0067 */
        /* <DEDUP_REMOVED lines=80> */
[----:B-1----:R-:W-:Y:S02]  /*1b110*/  IMAD.MOV.U32 R132, RZ, RZ, R181 ;  /* 0x000000ffff847224 */ /* 0x002fe400078e00b5 */
        /* <DEDUP_REMOVED lines=22> */
[----:B------:R-:W-:-:S06]  /*1b280*/  IMAD.MOV.U32 R27, RZ, RZ, R220 ;  /* 0x000000ffff1b7224 */ /* 0x000fcc00078e00dc */
[----:B------:R-:W-:-:S06]  /*1b290*/  WARPGROUP.ARRIVE ;  /* 0x00000000000079c5 */ /* 0x000fcc0000000000 */
[----:B------:R-:W-:Y:S01]  /*1b2a0*/  HGMMA.64x256x16.F32 R24, R152, gdesc[UR4].tnspB, R24, gsb0 ;  /* 0x43e0000498187df0 */ /* 0x000fe20008000818 */
[----:B------:R0:W-:Y:S04]  /*1b2b0*/  STL.128 [R1+0x2720], R212 ;  /* 0x002720d401007387 */ /* 0x0001e80000100c00 */
[----:B------:R1:W-:Y:S04]  /*1b2c0*/  STL.128 [R1+0x2710], R208 ;  /* 0x002710d001007387 */ /* 0x0003e80000100c00 */
[----:B------:R3:W-:Y:S04]  /*1b2d0*/  STL.128 [R1+0x2700], R204 ;  /* 0x002700cc01007387 */ /* 0x0007e80000100c00 */
[----:B------:R4:W-:Y:S04]  /*1b2e0*/  STL.128 [R1+0x26f0], R200 ;  /* 0x0026f0c801007387 */ /* 0x0009e80000100c00 */
[----:B------:R4:W-:Y:S04]  /*1b2f0*/  STL.128 [R1+0x26e0], R196 ;  /* 0x0026e0c401007387 */ /* 0x0009e80000100c00 */
[----:B------:R4:W-:Y:S04]  /*1b300*/  STL.128 [R1+0x26d0], R192 ;  /* 0x0026d0c001007387 */ /* 0x0009e80000100c00 */
[----:B------:R4:W-:Y:S04]  /*1b310*/  STL.128 [R1+0x26c0], R188 ;  /* 0x0026c0bc01007387 */ /* 0x0009e80000100c00 */
[----:B--2---:R-:W-:Y:S04]  /*1b320*/  STL.128 [R1+0x2690], R176 ;  /* 0x002690b001007387 */ /* 0x004fe80000100c00 */
[----:B------:R-:W-:Y:S04]  /*1b330*/  STL.128 [R1+0x2680], R172 ;  /* 0x002680ac01007387 */ /* 0x000fe80000100c00 */
[----:B------:R-:W-:Y:S04]  /*1b340*/  STL.128 [R1+0x2660], R164 ;  /* 0x002660a401007387 */ /* 0x000fe80000100c00 */
[----:B------:R-:W-:Y:S04]  /*1b350*/  STL.64 [R1+0x2650], R162 ;  /* 0x002650a201007387 */ /* 0x000fe80000100a00 */
[----:B------:R2:W-:Y:S04]  /*1b360*/  STL.128 [R1+0x390], R184 ;  /* 0x000390b801007387 */ /* 0x0005e80000100c00 */
[----:B0-----:R-:W2:Y:S04]  /*1b370*/  LDL.LU.128 R212, [R1+0x2720] ;  /* 0x0027200001d47983 */ /* 0x001ea80000300c00 */
[----:B-1----:R-:W2:Y:S04]  /*1b380*/  LDL.LU.128 R208, [R1+0x2710] ;  /* 0x0027100001d07983 */ /* 0x002ea80000300c00 */
[----:B---3--:R-:W3:Y:S04]  /*1b390*/  LDL.LU.128 R204, [R1+0x2700] ;  /* 0x0027000001cc7983 */ /* 0x008ee80000300c00 */
[----:B----4-:R-:W4:Y:S04]  /*1b3a0*/  LDL.LU.128 R200, [R1+0x26f0] ;  /* 0x0026f00001c87983 */ /* 0x010f280000300c00 */
[----:B------:R-:W4:Y:S04]  /*1b3b0*/  LDL.LU.128 R196, [R1+0x26e0] ;  /* 0x0026e00001c47983 */ /* 0x000f280000300c00 */
[----:B------:R-:W4:Y:S04]  /*1b3c0*/  LDL.LU.128 R192, [R1+0x26d0] ;  /* 0x0026d00001c07983 */ /* 0x000f280000300c00 */
[----:B------:R-:W3:Y:S04]  /*1b3d0*/  LDL.LU.128 R188, [R1+0x26c0] ;  /* 0x0026c00001bc7983 */ /* 0x000ee80000300c00 */
[----:B--2---:R-:W2:Y:S04]  /*1b3e0*/  LDL.LU.128 R184, [R1+0x26b0] ;  /* 0x0026b00001b87983 */ /* 0x004ea80000300c00 */
[----:B------:R-:W4:Y:S04]  /*1b3f0*/  LDL.LU.128 R176, [R1+0x2690] ;  /* 0x0026900001b07983 */ /* 0x000f280000300c00 */
[----:B------:R-:W4:Y:S04]  /*1b400*/  LDL.LU.128 R172, [R1+0x2680] ;  /* 0x0026800001ac7983 */ /* 0x000f280000300c00 */
[----:B------:R-:W4:Y:S04]  /*1b410*/  LDL.LU.128 R164, [R1+0x2660] ;  /* 0x0026600001a47983 */ /* 0x000f280000300c00 */
[----:B------:R-:W4:Y:S01]  /*1b420*/  LDL.LU.64 R162, [R1+0x2650] ;  /* 0x0026500001a27983 */ /* 0x000f220000300a00 */
[----:B------:R-:W-:-:S03]  /*1b430*/  WARPGROUP.DEPBAR.LE gsb0, 0x0 ;  /* 0x00008000000079c5 */ /* 0x000fc60000010000 */
        /* <DEDUP_REMOVED lines=11> */
[----:B------:R1:W-:Y:S01]  /*1b4f0*/  STL.128 [R1+0x1e70], R100 ;  /* 0x001e706401007387 */ /* 0x0003e20000100c00 */
[----:B0-----:R-:W-:-:S02]  /*1b500*/  IMAD.MOV.U32 R140, RZ, RZ, R181 ;  /* 0x000000ffff8c7224 */ /* 0x001fc400078e00b5 */
[----:B------:R-:W-:Y:S01]  /*1b510*/  IMAD.MOV.U32 R141, RZ, RZ, R180 ;  /* 0x000000ffff8d7224 */ /* 0x000fe200078e00b4 */
[----:B-1----:R-:W4:Y:S04]  /*1b520*/  LDL.LU.128 R116, [R1+0x1eb0] ;  /* 0x001eb00001747983 */ /* 0x002f280000300c00 */
[----:B------:R-:W4:Y:S04]  /*1b530*/  LDL.LU.128 R108, [R1+0x1e90] ;  /* 0x001e9000016c7983 */ /* 0x000f280000300c00 */
[----:B------:R-:W4:Y:S04]  /*1b540*/  LDL.LU.128 R104, [R1+0x1e80] ;  /* 0x001e800001687983 */ /* 0x000f280000300c00 */
[----:B------:R-:W4:Y:S01]  /*1b550*/  LDL.LU.128 R100, [R1+0x1e70] ;  /* 0x001e700001647983 */ /* 0x000f220000300c00 */
        /* <DEDUP_REMOVED lines=11> */
[----:B------:R1:W-:Y:S01]  /*1b610*/  STL.128 [R1+0x400], R144 ;  /* 0x0004009001007387 */ /* 0x0003e20000100c00 */
[----:B------:R-:W-:-:S03]  /*1b620*/  IMAD.MOV.U32 R136, RZ, RZ, R219 ;  /* 0x000000ffff887224 */ /* 0x000fc600078e00db */
[----:B------:R1:W-:Y:S01]  /*1b630*/  STL.128 [R1+0x410], R148 ;  /* 0x0004109401007387 */ /* 0x0003e20000100c00 */
[----:B------:R-:W-:Y:S02]  /*1b640*/  IMAD.MOV.U32 R137, RZ, RZ, R218 ;  /* 0x000000ffff897224 */ /* 0x000fe400078e00da */
[----:B------:R-:W-:Y:S01]  /*1b650*/  IMAD.MOV.U32 R138, RZ, RZ, R217 ;  /* 0x000000ffff8a7224 */ /* 0x000fe200078e00d9 */
[----:B------:R1:W-:Y:S01]  /*1b660*/  STL.128 [R1+0x1d60], R32 ;  /* 0x001d602001007387 */ /* 0x0003e20000100c00 */
[----:B------:R-:W-:-:S03]  /*1b670*/  IMAD.MOV.U32 R139, RZ, RZ, R216 ;  /* 0x000000ffff8b7224 */ /* 0x000fc600078e00d8 */
[----:B0-----:R-:W4:Y:S04]  /*1b680*/  LDL.LU.128 R140, [R1+0x1f10] ;  /* 0x001f1000018c7983 */ /* 0x001f280000300c00 */
[----:B-1----:R-:W4:Y:S04]  /*1b690*/  LDL.LU.128 R144, [R1+0x1f20] ;  /* 0x001f200001907983 */ /* 0x002f280000300c00 */
[----:B------:R-:W4:Y:S04]  /*1b6a0*/  LDL.LU.128 R148, [R1+0x1f30] ;  /* 0x001f300001947983 */ /* 0x000f280000300c00 */
[----:B------:R0:W-:Y:S01]  /*1b6b0*/  STL.128 [R1+0x1ea0], R112 ;  /* 0x001ea07001007387 */ /* 0x0001e20000100c00 */
[----:B------:R-:W-:-:S02]  /*1b6c0*/  IMAD.MOV.U32 R33, RZ, RZ, R222 ;  /* 0x000000ffff217224 */ /* 0x000fc400078e00de */
[----:B------:R-:W-:Y:S01]  /*1b6d0*/  IMAD.MOV.U32 R34, RZ, RZ, R221 ;  /* 0x000000ffff227224 */ /* 0x000fe200078e00dd */
[----:B------:R1:W-:Y:S01]  /*1b6e0*/  STL.128 [R1+0x1d80], R40 ;  /* 0x001d802801007387 */ /* 0x0003e20000100c00 */
[----:B------:R-:W-:-:S03]  /*1b6f0*/  IMAD.MOV.U32 R35, RZ, RZ, R220 ;  /* 0x000000ffff237224 */ /* 0x000fc600078e00dc */
[----:B---3--:R3:W-:Y:S01]  /*1b700*/  STL.128 [R1+0x1cc0], R188 ;  /* 0x001cc0bc01007387 */ /* 0x0087e20000100c00 */
[----:B------:R-:W-:-:S03]  /*1b710*/  IMAD.MOV.U32 R155, RZ, RZ, R15 ;  /* 0x000000ffff9b7224 */ /* 0x000fc600078e000f */
[----:B--2---:R-:W-:Y:S01]  /*1b720*/  STL.128 [R1+0x1cb0], R184 ;  /* 0x001cb0b801007387 */ /* 0x004fe20000100c00 */
[----:B------:R-:W-:-:S03]  /*1b730*/  IMAD.MOV.U32 R156, RZ, RZ, R14 ;  /* 0x000000ffff9c7224 */ /* 0x000fc600078e000e */
[----:B0-----:R-:W2:Y:S01]  /*1b740*/  LDL.LU.128 R112, [R1+0x1ea0] ;  /* 0x001ea00001707983 */ /* 0x001ea20000300c00 */
[----:B------:R-:W-:-:S03]  /*1b750*/  IMAD.MOV.U32 R157, RZ, RZ, R13 ;  /* 0x000000ffff9d7224 */ /* 0x000fc600078e000d */
[----:B-1----:R-:W2:Y:S04]  /*1b760*/  LDL.LU.128 R40, [R1+0x1d80] ;  /* 0x001d800001287983 */ /* 0x002ea80000300c00 */
[----:B---3--:R-:W3:Y:S01]  /*1b770*/  LDL.LU.128 R188, [R1+0x1cc0] ;  /* 0x001cc00001bc7983 */ /* 0x008ee20000300c00 */
[----:B------:R-:W-:-:S03]  /*1b780*/  IMAD.MOV.U32 R15, RZ, RZ, R35 ;  /* 0x000000ffff0f7224 */ /* 0x000fc600078e0023 */
[----:B------:R0:W-:Y:S01]  /*1b790*/  STL.128 [R1+0x1e60], R96 ;  /* 0x001e606001007387 */ /* 0x0001e20000100c00 */
[----:B------:R-:W-:-:S03]  /*1b7a0*/  IMAD.MOV.U32 R14, RZ, RZ, R34 ;  /* 0x000000ffff0e7224 */ /* 0x000fc600078e0022 */
[----:B------:R1:W-:Y:S01]  /*1b7b0*/  STL.128 [R1+0x1e50], R92 ;  /* 0x001e505c01007387 */ /* 0x0003e20000100c00 */
[----:B------:R-:W-:-:S03]  /*1b7c0*/  IMAD.MOV.U32 R13, RZ, RZ, R33 ;  /* 0x000000ffff0d7224 */ /* 0x000fc600078e0021 */
[----:B------:R1:W-:Y:S04]  /*1b7d0*/  STL.128 [R1+0x1e40], R88 ;  /* 0x001e405801007387 */ /* 0x0003e80000100c00 */
[----:B------:R1:W-:Y:S04]  /*1b7e0*/  STL.128 [R1+0x1e30], R84 ;  /* 0x001e305401007387 */ /* 0x0003e80000100c00 */
[----:B------:R1:W-:Y:S04]  /*1b7f0*/  STL.128 [R1+0x1e20], R80 ;  /* 0x001e205001007387 */ /* 0x0003e80000100c00 */
[----:B0-----:R-:W3:Y:S04]  /*1b800*/  LDL.LU.128 R96, [R1+0x1e60] ;  /* 0x001e600001607983 */ /* 0x001ee80000300c00 */
[----:B-1----:R-:W3:Y:S04]  /*1b810*/  LDL.LU.128 R92, [R1+0x1e50] ;  /* 0x001e5000015c7983 */ /* 0x002ee80000300c00 */
[----:B------:R0:W-:Y:S04]  /*1b820*/  STL.128 [R1+0x1e10], R76 ;  /* 0x001e104c01007387 */ /* 0x0001e80000100c00 */
[----:B------:R1:W-:Y:S04]  /*1b830*/  STL.128 [R1+0x1e00], R72 ;  /* 0x001e004801007387 */ /* 0x0003e80000100c00 */
[----:B------:R-:W3:Y:S04]  /*1b840*/  LDL.LU.128 R88, [R1+0x1e40] ;  /* 0x001e400001587983 */ /* 0x000ee80000300c00 */
[----:B------:R-:W3:Y:S04]  /*1b850*/  LDL.LU.128 R84, [R1+0x1e30] ;  /* 0x001e300001547983 */ /* 0x000ee80000300c00 */
[----:B------:R-:W3:Y:S04]  /*1b860*/  LDL.LU.128 R80, [R1+0x1e20] ;  /* 0x001e200001507983 */ /* 0x000ee80000300c00 */
[----:B------:R-:W-:Y:S04]  /*1b870*/  STL.128 [R1+0x1df0], R68 ;  /* 0x001df04401007387 */ /* 0x000fe80000100c00 */
[----:B------:R-:W-:Y:S04]  /*1b880*/  STL.128 [R1+0x1de0], R64 ;  /* 0x001de04001007387 */ /* 0x000fe80000100c00 */
[----:B------:R-:W-:Y:S04]  /*1b890*/  STL.128 [R1+0x1dd0], R60 ;  /* 0x001dd03c01007387 */ /* 0x000fe80000100c00 */
[----:B------:R1:W-:Y:S04]  /*1b8a0*/  STL.128 [R1+0x3e0], R136 ;  /* 0x0003e08801007387 */ /* 0x0003e80000100c00 */
[----:B0-----:R-:W3:Y:S04]  /*1b8b0*/  LDL.LU.128 R76, [R1+0x1e10] ;  /* 0x001e1000014c7983 */ /* 0x001ee80000300c00 */
[----:B-1----:R-:W3:Y:S04]  /*1b8c0*/  LDL.LU.128 R72, [R1+0x1e00] ;  /* 0x001e000001487983 */ /* 0x002ee80000300c00 */
[----:B------:R-:W-:Y:S04]  /*1b8d0*/  STL [R1+0x46c], R31 ;  /* 0x00046c1f01007387 */ /* 0x000fe80000100800 */
[----:B------:R-:W-:Y:S04]  /*1b8e0*/  STL [R1+0x468], R30 ;  /* 0x0004681e01007387 */ /* 0x000fe80000100800 */
[----:B------:R-:W-:Y:S04]  /*1b8f0*/  STL [R1+0x464], R29 ;  /* 0x0004641d01007387 */ /* 0x000fe80000100800 */
[----:B------:R-:W-:Y:S04]  /*1b900*/  STL [R1+0x460], R28 ;  /* 0x0004601c01007387 */ /* 0x000fe80000100800 */
[----:B------:R0:W-:Y:S04]  /*1b910*/  STL.128 [R1+0x1dc0], R56 ;  /* 0x001dc03801007387 */ /* 0x0001e80000100c00 */
[----:B------:R1:W-:Y:S04]  /*1b920*/  STL.128 [R1+0x1db0], R52 ;  /* 0x001db03401007387 */ /* 0x0003e80000100c00 */
[----:B------:R-:W3:Y:S04]  /*1b930*/  LDL.LU.128 R136, [R1+0x1f00] ;  /* 0x001f000001887983 */ /* 0x000ee80000300c00 */
[----:B------:R-:W3:Y:S04]  /*1b940*/  LDL.LU.128 R68, [R1+0x1df0] ;  /* 0x001df00001447983 */ /* 0x000ee80000300c00 */
[----:B------:R-:W3:Y:S04]  /*1b950*/  LDL.LU.128 R64, [R1+0x1de0] ;  /* 0x001de00001407983 */ /* 0x000ee80000300c00 */
[----:B------:R-:W3:Y:S04]  /*1b960*/  LDL.LU.128 R60, [R1+0x1dd0] ;  /* 0x001dd000013c7983 */ /* 0x000ee80000300c00 */
[----:B------:R-:W3:Y:S04]  /*1b970*/  LDL.LU.128 R32, [R1+0x1d60] ;  /* 0x001d600001207983 */ /* 0x000ee80000300c00 */
[----:B------:R4:W-:Y:S04]  /*1b980*/  STL.128 [R1+0x1da0], R48 ;  /* 0x001da03001007387 */ /* 0x0009e80000100c00 */
[----:B------:R4:W-:Y:S04]  /*1b990*/  STL.128 [R1+0x1d90], R44 ;  /* 0x001d902c01007387 */ /* 0x0009e80000100c00 */
[----:B------:R-:W3:Y:S04]  /*1b9a0*/  LDL.LU.128 R132, [R1+0x1ef0] ;  /* 0x001ef00001847983 */ /* 0x000ee80000300c00 */
[----:B------:R-:W3:Y:S04]  /*1b9b0*/  LDL.LU.128 R128, [R1+0x1ee0] ;  /* 0x001ee00001807983 */ /* 0x000ee80000300c00 */
[----:B0-----:R-:W3:Y:S04]  /*1b9c0*/  LDL.LU.128 R56, [R1+0x1dc0] ;  /* 0x001dc00001387983 */ /* 0x001ee80000300c00 */
[----:B-1----:R-:W3:Y:S04]  /*1b9d0*/  LDL.LU.128 R52, [R1+0x1db0] ;  /* 0x001db00001347983 */ /* 0x002ee80000300c00 */
[----:B------:R0:W-:Y:S04]  /*1b9e0*/  STL.128 [R1+0x1d70], R36 ;  /* 0x001d702401007387 */ /* 0x0001e80000100c00 */
[----:B------:R-:W3:Y:S04]  /*1b9f0*/  LDL.LU.128 R124, [R1+0x1ed0] ;  /* 0x001ed000017c7983 */ /* 0x000ee80000300c00 */
[----:B------:R-:W3:Y:S04]  /*1ba00*/  LDL.LU.128 R120, [R1+0x1ec0] ;  /* 0x001ec00001787983 */ /* 0x000ee80000300c00 */
[----:B----4-:R-:W4:Y:S04]  /*1ba10*/  LDL.LU.128 R48, [R1+0x1da0] ;  /* 0x001da00001307983 */ /* 0x010f280000300c00 */
[----:B------:R-:W4:Y:S04]  /*1ba20*/  LDL.LU.128 R44, [R1+0x1d90] ;  /* 0x001d9000012c7983 */ /* 0x000f280000300c00 */
[----:B0-----:R-:W4:Y:S04]  /*1ba30*/  LDL.LU.128 R36, [R1+0x1d70] ;  /* 0x001d700001247983 */ /* 0x001f280000300c00 */
[----:B------:R-:W-:Y:S04]  /*1ba40*/  STL [R1+0x5ac], R111 ;  /* 0x0005ac6f01007387 */ /* 0x000fe80000100800 */
[----:B------:R-:W-:Y:S04]  /*1ba50*/  STL [R1+0x5a8], R110 ;  /* 0x0005a86e01007387 */ /* 0x000fe80000100800 */
[----:B------:R-:W-:Y:S04]  /*1ba60*/  STL [R1+0x5a4], R109 ;  /* 0x0005a46d01007387 */ /* 0x000fe80000100800 */
[----:B------:R-:W-:Y:S04]  /*1ba70*/  STL [R1+0x5a0], R108 ;  /* 0x0005a06c01007387 */ /* 0x000fe80000100800 */
[----:B------:R-:W4:Y:S04]  /*1ba80*/  LDL.128 R184, [R1+0x5a0] ;  /* 0x0005a00001b87983 */ /* 0x000f280000100c00 */
[----:B------:R-:W-:Y:S04]  /*1ba90*/  STL [R1+0x59c], R107 ;  /* 0x00059c6b01007387 */ /* 0x000fe80000100800 */
[----:B------:R-:W-:Y:S04]  /*1baa0*/  STL [R1+0x598], R106 ;  /* 0x0005986a01007387 */ /* 0x000fe80000100800 */
[----:B------:R-:W-:Y:S04]  /*1bab0*/  STL [R1+0x594], R105 ;  /* 0x0005946901007387 */ /* 0x000fe80000100800 */
[----:B------:R0:W-:Y:S04]  /*1bac0*/  STL [R1+0x590], R104 ;  /* 0x0005906801007387 */ /* 0x0001e80000100800 */
[----:B------:R1:W-:Y:S04]  /*1bad0*/  STL [R1+0x580], R100 ;  /* 0x0005806401007387 */ /* 0x0003e80000100800 */
[----:B0-----:R-:W4:Y:S04]  /*1bae0*/  LDL.LU.128 R104, [R1+0x460] ;  /* 0x0004600001687983 */ /* 0x001f280000300c00 */
[----:B-1----:R-:W4:Y:S01]  /*1baf0*/  LDL.LU R100, [R1+0x5a8] ;  /* 0x0005a80001647983 */ /* 0x002f220000300800 */
[----:B------:R-:W-:-:S02]  /*1bb00*/  IMAD.MOV.U32 R152, RZ, RZ, R18 ;  /* 0x000000ffff987224 */ /* 0x000fc400078e0012 */
        /* <DEDUP_REMOVED lines=11> */
[----:B------:R-:W-:Y:S08]  /*1bbc0*/  MUFU.EX2 R22, R22 ;  /* 0x0000001600167308 */ /* 0x000ff00000000800 */
[----:B------:R-:W-:Y:S08]  /*1bbd0*/  MUFU.EX2 R21, R21 ;  /* 0x0000001500157308 */ /* 0x000ff00000000800 */
[----:B------:R-:W1:Y:S08]  /*1bbe0*/  MUFU.EX2 R20, R20 ;  /* 0x0000001400147308 */ /* 0x000e700000000800 */
[----:B------:R-:W-:Y:S08]  /*1bbf0*/  MUFU.EX2 R19, R19 ;  /* 0x0000001300137308 */ /* 0x000ff00000000800 */
[----:B------:R-:W2:Y:S01]  /*1bc00*/  MUFU.EX2 R18, R18 ;  /* 0x0000001200127308 */ /* 0x000ea20000000800 */
[----:B------:R-:W-:-:S02]  /*1bc10*/  IMAD.MOV.U32 R158, RZ, RZ, R12 ;  /* 0x000000ffff9e7224 */ /* 0x000fc400078e000c */
[----:B------:R-:W-:Y:S02]  /*1bc20*/  IMAD.MOV.U32 R159, RZ, RZ, R7 ;  /* 0x000000ffff9f7224 */ /* 0x000fe400078e0007 */
[----:B------:R-:W-:Y:S02]  /*1bc30*/  IMAD.MOV.U32 R153, RZ, RZ, R17 ;  /* 0x000000ffff997224 */ /* 0x000fe400078e0011 */
[----:B------:R-:W-:Y:S01]  /*1bc40*/  IMAD.MOV.U32 R154, RZ, RZ, R16 ;  /* 0x000000ffff9a7224 */ /* 0x000fe200078e0010 */
[----:B------:R0:W-:Y:S01]  /*1bc50*/  STL.128 [R1+0x430], R156 ;  /* 0x0004309c01007387 */ /* 0x0001e20000100c00 */
[----:B------:R-:W-:Y:S02]  /*1bc60*/  IMAD.MOV.U32 R180, RZ, RZ, R145 ;  /* 0x000000ffffb47224 */ /* 0x000fe400078e0091 */
[----:B------:R-:W-:Y:S02]  /*1bc70*/  IMAD.MOV.U32 R181, RZ, RZ, R144 ;  /* 0x000000ffffb57224 */ /* 0x000fe400078e0090 */
[----:B------:R-:W-:-:S02]  /*1bc80*/  IMAD.MOV.U32 R182, RZ, RZ, R143 ;  /* 0x000000ffffb67224 */ /* 0x000fc400078e008f */
[----:B------:R-:W-:Y:S01]  /*1bc90*/  IMAD.MOV.U32 R183, RZ, RZ, R142 ;  /* 0x000000ffffb77224 */ /* 0x000fe200078e008e */
[----:B------:R1:W-:Y:S01]  /*1bca0*/  STL.128 [R1+0x420], R152 ;  /* 0x0004209801007387 */ /* 0x0003e20000100c00 */
[----:B------:R-:W-:Y:S02]  /*1bcb0*/  IMAD.MOV.U32 R171, RZ, RZ, R146 ;  /* 0x000000ffffab7224 */ /* 0x000fe400078e0092 */
[----:B------:R-:W-:Y:S01]  /*1bcc0*/  VIADD R10, R8, 0x200 ;  /* 0x00000200080a7836 */ /* 0x000fe20000000000 */
[----:B------:R-:W-:Y:S01]  /*1bcd0*/  STL [R1+0x5cc], R119 ;  /* 0x0005cc7701007387 */ /* 0x000fe20000100800 */
[----:B0-----:R-:W-:-:S03]  /*1bce0*/  IMAD.MOV.U32 R156, RZ, RZ, R150 ;  /* 0x000000ffff9c7224 */ /* 0x001fc600078e0096 */
[----:B------:R-:W-:Y:S01]  /*1bcf0*/  STL [R1+0x5c8], R118 ;  /* 0x0005c87601007387 */ /* 0x000fe20000100800 */
[----:B------:R-:W-:Y:S02]  /*1bd00*/  IMAD.MOV.U32 R157, RZ, RZ, R149 ;  /* 0x000000ffff9d7224 */ /* 0x000fe400078e0095 */
[----:B------:R-:W-:Y:S01]  /*1bd10*/  IMAD.MOV.U32 R158, RZ, RZ, R148 ;  /* 0x000000ffff9e7224 */ /* 0x000fe200078e0094 */
[----:B------:R-:W-:Y:S01]  /*1bd20*/  STL [R1+0x5c4], R117 ;  /* 0x0005c47501007387 */ /* 0x000fe20000100800 */
[----:B------:R-:W-:Y:S01]  /*1bd30*/  IMAD.MOV.U32 R159, RZ, RZ, R147 ;  /* 0x000000ffff9f7224 */ /* 0x000fe200078e0093 */
[----:B-1----:R-:W-:Y:S02]  /*1bd40*/  F2FP.F16.F32.PACK_AB R152, R160, R161 ;  /* 0x000000a1a098723e */ /* 0x002fe400000000ff */
[----:B------:R0:W-:Y:S01]  /*1bd50*/  STL [R1+0x5c0], R116 ;  /* 0x0005c07401007387 */ /* 0x0001e20000100800 */
[----:B------:R-:W-:Y:S02]  /*1bd60*/  F2FP.F16.F32.PACK_AB R153, R20, R21 ;  /* 0x000000151499723e */ /* 0x000fe400000000ff */
[----:B------:R-:W-:Y:S01]  /*1bd70*/  F2FP.F16.F32.PACK_AB R154, R22, R23 ;  /* 0x00000017169a723e */ /* 0x000fe200000000ff */
[----:B--2---:R-:W-:Y:S01]  /*1bd80*/  STL [R1+0x5bc], R115 ;  /* 0x0005bc7301007387 */ /* 0x004fe20000100800 */
[----:B------:R-:W-:-:S03]  /*1bd90*/  F2FP.F16.F32.PACK_AB R155, R18, R19 ;  /* 0x00000013129b723e */ /* 0x000fc600000000ff */
        /* <DEDUP_REMOVED lines=8> */
[----:B---3--:R1:W-:Y:S01]  /*1be20*/  STL.128 [R1+0x1b90], R188 ;  /* 0x001b90bc01007387 */ /* 0x0083e20000100c00 */
[----:B------:R-:W-:-:S03]  /*1be30*/  R2UR UR6, R10 ;  /* 0x000000000a0672ca */ /* 0x000fc600000e0000 */
[----:B------:R-:W-:Y:S01]  /*1be40*/  STL [R1+0x58c], R103 ;  /* 0x00058c6701007387 */ /* 0x000fe20000100800 */
[----:B------:R-:W-:-:S03]  /*1be50*/  IMAD.MOV.U32 R7, RZ, RZ, R151 ;  /* 0x000000ffff077224 */ /* 0x000fc600078e0097 */
[----:B------:R-:W-:Y:S04]  /*1be60*/  STL [R1+0x588], R102 ;  /* 0x0005886601007387 */ /* 0x000fe80000100800 */
[----:B------:R-:W-:Y:S04]  /*1be70*/  STL.128 [R1+0x1ca0], R180 ;  /* 0x001ca0b401007387 */ /* 0x000fe80000100c00 */
[----:B------:R2:W-:Y:S04]  /*1be80*/  STL.128 [R1+0x1c90], R176 ;  /* 0x001c90b001007387 */ /* 0x0005e80000100c00 */
[----:B0-----:R-:W3:Y:S04]  /*1be90*/  LDL.LU.128 R116, [R1+0x490] ;  /* 0x0004900001747983 */ /* 0x001ee80000300c00 */
[----:B-1----:R-:W3:Y:S01]  /*1bea0*/  LDL.128 R188, [R1+0x5b0] ;  /* 0x0005b00001bc7983 */ /* 0x002ee20000100c00 */
[----:B------:R-:W-:-:S03]  /*1beb0*/  IMAD.MOV.U32 R200, RZ, RZ, R141 ;  /* 0x000000ffffc87224 */ /* 0x000fc600078e008d */
[----:B------:R-:W-:Y:S01]  /*1bec0*/  STL [R1+0x57c], R99 ;  /* 0x00057c6301007387 */ /* 0x000fe20000100800 */
        /* <DEDUP_REMOVED lines=9> */
[----:B------:R-:W-:Y:S04]  /*1bf60*/  STL [R1+0x568], R94 ;  /* 0x0005685e01007387 */ /* 0x000fe80000100800 */
[----:B------:R-:W-:Y:S04]  /*1bf70*/  STL [R1+0x564], R93 ;  /* 0x0005645d01007387 */ /* 0x000fe80000100800 */
[----:B------:R-:W-:Y:S04]  /*1bf80*/  STL [R1+0x560], R92 ;  /* 0x0005605c01007387 */ /* 0x000fe80000100800 */
[----:B------:R-:W-:Y:S04]  /*1bf90*/  STL.128 [R1+0x1c80], R172 ;  /* 0x001c80ac01007387 */ /* 0x000fe80000100c00 */
[----:B------:R0:W-:Y:S04]  /*1bfa0*/  STL.128 [R1+0x1c70], R168 ;  /* 0x001c70a801007387 */ /* 0x0001e80000100c00 */
[----:B--2---:R-:W2:Y:S04]  /*1bfb0*/  LDL.LU.128 R176, [R1+0x580] ;  /* 0x0005800001b07983 */ /* 0x004ea80000300c00 */
[----:B------:R-:W2:Y:S01]  /*1bfc0*/  LDL.LU.128 R180, [R1+0x590] ;  /* 0x0005900001b47983 */ /* 0x000ea20000300c00 */
        /* <DEDUP_REMOVED lines=18> */
[----:B------:R-:W-:Y:S04]  /*1c0f0*/  STL [R1+0x534], R81 ;  /* 0x0005345101007387 */ /* 0x000fe80000100800 */
[----:B------:R-:W-:Y:S04]  /*1c100*/  STL [R1+0x530], R80 ;  /* 0x0005305001007387 */ /* 0x000fe80000100800 */
[----:B------:R-:W-:Y:S04]  /*1c110*/  STL.128 [R1+0x1c60], R164 ;  /* 0x001c60a401007387 */ /* 0x000fe80000100c00 */
[----:B------:R-:W-:Y:S01]  /*1c120*/  STL.128 [R1+0x1c50], R160 ;  /* 0x001c50a001007387 */ /* 0x000fe20000100c00 */
[----:B----4-:R-:W-:-:S03]  /*1c130*/  IMAD.MOV.U32 R101, RZ, RZ, R187 ;  /* 0x000000ffff657224 */ /* 0x010fc600078e00bb */
[----:B------:R1:W-:Y:S04]  /*1c140*/  STL.128 [R1+0x1c40], R156 ;  /* 0x001c409c01007387 */ /* 0x0003e80000100c00 */
[----:B0-----:R-:W4:Y:S04]  /*1c150*/  LDL.LU.128 R168, [R1+0x560] ;  /* 0x0005600001a87983 */ /* 0x001f280000300c00 */
[----:B------:R-:W4:Y:S04]  /*1c160*/  LDL.LU.128 R172, [R1+0x570] ;  /* 0x0005700001ac7983 */ /* 0x000f280000300c00 */
[----:B------:R-:W-:Y:S04]  /*1c170*/  STL [R1+0x52c], R79 ;  /* 0x00052c4f01007387 */ /* 0x000fe80000100800 */
[----:B------:R-:W-:Y:S04]  /*1c180*/  STL [R1+0x528], R78 ;  /* 0x0005284e01007387 */ /* 0x000fe80000100800 */
[----:B------:R-:W-:Y:S04]  /*1c190*/  STL [R1+0x524], R77 ;  /* 0x0005244d01007387 */ /* 0x000fe80000100800 */
[----:B------:R-:W-:Y:S01]  /*1c1a0*/  STL [R1+0x520], R76 ;  /* 0x0005204c01007387 */ /* 0x000fe20000100800 */
[----:B------:R-:W-:-:S03]  /*1c1b0*/  IMAD.MOV.U32 R10, RZ, RZ, R104 ;  /* 0x000000ffff0a7224 */ /* 0x000fc600078e0068 */
[----:B------:R-:W-:Y:S04]  /*1c1c0*/  STL [R1+0x51c], R75 ;  /* 0x00051c4b01007387 */ /* 0x000fe80000100800 */
[----:B------:R-:W-:Y:S04]  /*1c1d0*/  STL [R1+0x518], R74 ;  /* 0x0005184a01007387 */ /* 0x000fe80000100800 */
[----:B------:R-:W-:Y:S04]  /*1c1e0*/  STL [R1+0x514], R73 ;  /* 0x0005144901007387 */ /* 0x000fe80000100800 */
[----:B------:R-:W-:Y:S04]  /*1c1f0*/  STL [R1+0x510], R72 ;  /* 0x0005104801007387 */ /* 0x000fe80000100800 */
[----:B------:R0:W-:Y:S04]  /*1c200*/  STL.128 [R1+0x1c30], R152 ;  /* 0x001c309801007387 */ /* 0x0001e80000100c00 */
[----:B-1----:R-:W4:Y:S04]  /*1c210*/  LDL.LU.128 R156, [R1+0x530] ;  /* 0x00053000019c7983 */ /* 0x002f280000300c00 */
[----:B------:R-:W4:Y:S04]  /*1c220*/  LDL.LU.128 R160, [R1+0x540] ;  /* 0x0005400001a07983 */ /* 0x000f280000300c00 */
[----:B------:R-:W4:Y:S04]  /*1c230*/  LDL.LU.128 R164, [R1+0x550] ;  /* 0x0005500001a47983 */ /* 0x000f280000300c00 */
        /* <DEDUP_REMOVED lines=16> */
[----:B------:R-:W4:Y:S04]  /*1c340*/  LDL.LU.128 R148, [R1+0x510] ;  /* 0x0005100001947983 */ /* 0x000f280000300c00 */
[----:B0-----:R-:W4:Y:S04]  /*1c350*/  LDL.LU.128 R152, [R1+0x520] ;  /* 0x0005200001987983 */ /* 0x001f280000300c00 */
[----:B------:R0:W-:Y:S04]  /*1c360*/  STL.128 [R1+0x250], R104 ;  /* 0x0002506801007387 */ /* 0x0001e80000100c00 */
        /* <DEDUP_REMOVED lines=9> */
[----:B------:R-:W4:Y:S04]  /*1c400*/  LDL.LU.128 R136, [R1+0x4e0] ;  /* 0x0004e00001887983 */ /* 0x000f280000300c00 */
[----:B------:R-:W4:Y:S04]  /*1c410*/  LDL.LU.128 R140, [R1+0x4f0] ;  /* 0x0004f000018c7983 */ /* 0x000f280000300c00 */
[----:B------:R-:W4:Y:S04]  /*1c420*/  LDL.LU.128 R144, [R1+0x500] ;  /* 0x0005000001907983 */ /* 0x000f280000300c00 */
[----:B------:R1:W-:Y:S04]  /*1c430*/  STL.64 [R1+0x1af8], R100 ;  /* 0x001af86401007387 */ /* 0x0003e80000100a00 */
[----:B0-----:R-:W4:Y:S04]  /*1c440*/  LDL.LU R104, [R1+0x5b8] ;  /* 0x0005b80001687983 */ /* 0x001f280000300800 */
        /* <DEDUP_REMOVED lines=18> */
[----:B------:R-:W4:Y:S04]  /*1c570*/  LDL.LU R99, [R1+0x5a4] ;  /* 0x0005a40001637983 */ /* 0x000f280000300800 */
[----:B------:R-:W4:Y:S04]  /*1c580*/  LDL.LU R98, [R1+0x5a0] ;  /* 0x0005a00001627983 */ /* 0x000f280000300800 */
[----:B-1----:R-:W4:Y:S04]  /*1c590*/  LDL.LU.64 R100, [R1+0x1af8] ;  /* 0x001af80001647983 */ /* 0x002f280000300a00 */
[----:B------:R-:W4:Y:S04]  /*1c5a0*/  LDL.LU R103, [R1+0x5b4] ;  /* 0x0005b40001677983 */ /* 0x000f280000300800 */
[----:B------:R-:W4:Y:S04]  /*1c5b0*/  LDL.LU R102, [R1+0x5b0] ;  /* 0x0005b00001667983 */ /* 0x000f280000300800 */
[----:B------:R-:W-:Y:S04]  /*1c5c0*/  STL [R1+0x48c], R39 ;  /* 0x00048c2701007387 */ /* 0x000fe80000100800 */
[----:B------:R-:W-:Y:S04]  /*1c5d0*/  STL [R1+0x488], R38 ;  /* 0x0004882601007387 */ /* 0x000fe80000100800 */
[----:B------:R-:W-:Y:S04]  /*1c5e0*/  STL [R1+0x484], R37 ;  /* 0x0004842501007387 */ /* 0x000fe80000100800 */
[----:B------:R-:W-:Y:S04]  /*1c5f0*/  STL [R1+0x480], R36 ;  /* 0x0004802401007387 */ /* 0x000fe80000100800 */
[----:B0-----:R-:W4:Y:S04]  /*1c600*/  LDL.LU.128 R120, [R1+0x4a0] ;  /* 0x0004a00001787983 */ /* 0x001f280000300c00 */
[----:B------:R-:W4:Y:S04]  /*1c610*/  LDL.LU.128 R124, [R1+0x4b0] ;  /* 0x0004b000017c7983 */ /* 0x000f280000300c00 */
[----:B------:R-:W4:Y:S01]  /*1c620*/  LDL.LU.128 R112, [R1+0x480] ;  /* 0x0004800001707983 */ /* 0x000f220000300c00 */
[----:B------:R-:W-:-:S02]  /*1c630*/  IMAD.MOV.U32 R11, RZ, RZ, R9 ;  /* 0x000000ffff0b7224 */ /* 0x000fc400078e0009 */
[----:B------:R-:W-:Y:S01]  /*1c640*/  IMAD.MOV.U32 R12, RZ, RZ, R6 ;  /* 0x000000ffff0c7224 */ /* 0x000fe200078e0006 */
[----:B---3--:R0:W-:Y:S02]  /*1c650*/  STL.128 [R1+0x280], R116 ;  /* 0x0002807401007387 */ /* 0x0081e40000100c00 */
[----:B------:R-:W-:Y:S01]  /*1c660*/  R2UR UR7, R11 ;  /* 0x000000000b0772ca */ /* 0x000fe200000e0000 */
[----:B------:R-:W-:Y:S02]  /*1c670*/  IMAD.MOV.U32 R11, RZ, RZ, R105 ;  /* 0x000000ffff0b7224 */ /* 0x000fe400078e0069 */
[----:B------:R-:W-:Y:S02]  /*1c680*/  IMAD.MOV.U32 R224, RZ, RZ, R25 ;  /* 0x000000ffffe07224 */ /* 0x000fe400078e0019 */
[----:B------:R-:W-:Y:S02]  /*1c690*/  IMAD.MOV.U32 R223, RZ, RZ, R26 ;  /* 0x000000ffffdf7224 */ /* 0x000fe400078e001a */
[----:B------:R-:W-:Y:S01]  /*1c6a0*/  IMAD.MOV.U32 R222, RZ, RZ, R27 ;  /* 0x000000ffffde7224 */ /* 0x000fe200078e001b */
[----:B------:R-:W-:Y:S01]  /*1c6b0*/  STL.128 [R1+0x19a0], R20 ;  /* 0x0019a01401007387 */ /* 0x000fe20000100c00 */
[----:B------:R-:W-:-:S02]  /*1c6c0*/  IMAD.MOV.U32 R33, RZ, RZ, R119 ;  /* 0x000000ffff217224 */ /* 0x000fc400078e0077 */
[----:B------:R-:W-:Y:S01]  /*1c6d0*/  IMAD.MOV.U32 R32, RZ, RZ, R118 ;  /* 0x000000ffff207224 */ /* 0x000fe200078e0076 */
[----:B------:R-:W-:Y:S01]  /*1c6e0*/  STL.64 [R1+0x1990], R18 ;  /* 0x0019901201007387 */ /* 0x000fe20000100a00 */
[----:B------:R-:W-:Y:S02]  /*1c6f0*/  IMAD.MOV.U32 R31, RZ, RZ, R117 ;  /* 0x000000ffff1f7224 */ /* 0x000fe400078e0075 */
[----:B------:R-:W-:Y:S01]  /*1c700*/  IMAD.MOV.U32 R30, RZ, RZ, R116 ;  /* 0x000000ffff1e7224 */ /* 0x000fe200078e0074 */
[----:B------:R-:W-:Y:S01]  /*1c710*/  STL.128 [R1+0x1d20], R212 ;  /* 0x001d20d401007387 */ /* 0x000fe20000100c00 */
[----:B------:R-:W-:Y:S02]  /*1c720*/  IMAD.MOV.U32 R105, RZ, RZ, R191 ;  /* 0x000000ffff697224 */ /* 0x000fe400078e00bf */
[----:B--2---:R-:W-:Y:S01]  /*1c730*/  IMAD.MOV.U32 R93, RZ, RZ, R179 ;  /* 0x000000ffff5d7224 */ /* 0x004fe200078e00b3 */
[----:B0-----:R-:W2:Y:S01]  /*1c740*/  LDL.128 R116, [R1+0x5c0] ;  /* 0x0005c00001747983 */ /* 0x001ea20000100c00 */
[----:B------:R-:W-:-:S02]  /*1c750*/  IMAD.MOV.U32 R92, RZ, RZ, R178 ;  /* 0x000000ffff5c7224 */ /* 0x000fc400078e00b2 */
[----:B------:R-:W-:Y:S01]  /*1c760*/  IMAD.MOV.U32 R97, RZ, RZ, R183 ;  /* 0x000000ffff617224 */ /* 0x000fe200078e00b7 */
[----:B------:R-:W-:Y:S01]  /*1c770*/  STL.128 [R1+0x1d10], R208 ;  /* 0x001d10d001007387 */ /* 0x000fe20000100c00 */
[----:B------:R-:W-:Y:S02]  /*1c780*/  IMAD.MOV.U32 R96, RZ, RZ, R182 ;  /* 0x000000ffff607224 */ /* 0x000fe400078e00b6 */
[----:B------:R-:W-:Y:S01]  /*1c790*/  IMAD.MOV.U32 R95, RZ, RZ, R181 ;  /* 0x000000ffff5f7224 */ /* 0x000fe200078e00b5 */
[----:B------:R-:W-:Y:S01]  /*1c7a0*/  STL.128 [R1+0x1ce0], R196 ;  /* 0x001ce0c401007387 */ /* 0x000fe20000100c00 */
[----:B------:R-:W-:Y:S02]  /*1c7b0*/  IMAD.MOV.U32 R94, RZ, RZ, R180 ;  /* 0x000000ffff5e7224 */ /* 0x000fe400078e00b4 */
[----:B----4-:R-:W-:Y:S01]  /*1c7c0*/  IMAD.MOV.U32 R85, RZ, RZ, R171 ;  /* 0x000000ffff557224 */ /* 0x010fe200078e00ab */
[----:B------:R-:W-:Y:S01]  /*1c7d0*/  STL.128 [R1+0x1cd0], R192 ;  /* 0x001cd0c001007387 */ /* 0x000fe20000100c00 */
[----:B------:R-:W-:-:S02]  /*1c7e0*/  IMAD.MOV.U32 R84, RZ, RZ, R170 ;  /* 0x000000ffff547224 */ /* 0x000fc400078e00aa */
[----:B------:R-:W-:Y:S01]  /*1c7f0*/  IMAD.MOV.U32 R89, RZ, RZ, R175 ;  /* 0x000000ffff597224 */ /* 0x000fe200078e00af */
[----:B------:R-:W-:Y:S01]  /*1c800*/  STL.128 [R1+0x390], R184 ;  /* 0x000390b801007387 */ /* 0x000fe20000100c00 */
[----:B------:R-:W-:Y:S02]  /*1c810*/  IMAD.MOV.U32 R88, RZ, RZ, R174 ;  /* 0x000000ffff587224 */ /* 0x000fe400078e00ae */
[----:B------:R-:W-:Y:S01]  /*1c820*/  IMAD.MOV.U32 R87, RZ, RZ, R173 ;  /* 0x000000ffff577224 */ /* 0x000fe200078e00ad */
[----:B------:R-:W3:Y:S01]  /*1c830*/  LDL.LU R16, [R1+0x15e4] ;  /* 0x0015e40001107983 */ /* 0x000ee20000300800 */
[----:B------:R-:W-:Y:S02]  /*1c840*/  IMAD.MOV.U32 R86, RZ, RZ, R172 ;  /* 0x000000ffff567224 */ /* 0x000fe400078e00ac */
[----:B------:R-:W-:Y:S01]  /*1c850*/  IMAD.MOV.U32 R91, RZ, RZ, R177 ;  /* 0x000000ffff5b7224 */ /* 0x000fe200078e00b1 */
[----:B------:R-:W3:Y:S01]  /*1c860*/  LDL.LU R17, [R1+0x15e0] ;  /* 0x0015e00001117983 */ /* 0x000ee20000300800 */
        /* <DEDUP_REMOVED lines=16> */
[----:B------:R1:W-:Y:S01]  /*1c970*/  STL.128 [R1+0x1ac0], R92 ;  /* 0x001ac05c01007387 */ /* 0x0003e20000100c00 */
[----:B0-----:R-:W-:Y:S02]  /*1c980*/  IMAD.MOV.U32 R13, RZ, RZ, R107 ;  /* 0x000000ffff0d7224 */ /* 0x001fe400078e006b */
[----:B------:R-:W-:Y:S01]  /*1c990*/  IMAD.MOV.U32 R12, RZ, RZ, R106 ;  /* 0x000000ffff0c7224 */ /* 0x000fe200078e006a */
[----:B------:R-:W4:Y:S01]  /*1c9a0*/  LDL.LU R107, [R1+0x5c4] ;  /* 0x0005c400016b7983 */ /* 0x000f220000300800 */
[----:B------:R-:W-:-:S03]  /*1c9b0*/  IMAD.MOV.U32 R6, RZ, RZ, R24 ;  /* 0x000000ffff067224 */ /* 0x000fc600078e0018 */
[----:B------:R-:W4:Y:S04]  /*1c9c0*/  LDL.LU R106, [R1+0x5c0] ;  /* 0x0005c000016a7983 */ /* 0x000f280000300800 */
[----:B------:R0:W-:Y:S04]  /*1c9d0*/  STL.128 [R1+0x1ab0], R88 ;  /* 0x001ab05801007387 */ /* 0x0001e80000100c00 */
[----:B------:R0:W-:Y:S04]  /*1c9e0*/  STL.128 [R1+0x1aa0], R84 ;  /* 0x001aa05401007387 */ /* 0x0001e80000100c00 */
[----:B-1----:R-:W3:Y:S04]  /*1c9f0*/  LDL.LU.128 R92, [R1+0x1ac0] ;  /* 0x001ac000015c7983 */ /* 0x002ee80000300c00 */
[----:B------:R1:W-:Y:S04]  /*1ca00*/  STL.128 [R1+0x1a90], R80 ;  /* 0x001a905001007387 */ /* 0x0003e80000100c00 */
[----:B------:R1:W-:Y:S04]  /*1ca10*/  STL.128 [R1+0x1a80], R76 ;  /* 0x001a804c01007387 */ /* 0x0003e80000100c00 */
[----:B------:R1:W-:Y:S01]  /*1ca20*/  STL.128 [R1+0x1a70], R72 ;  /* 0x001a704801007387 */ /* 0x0003e20000100c00 */
[----:B------:R-:W-:-:S03]  /*1ca30*/  IMAD.MOV.U32 R65, RZ, RZ, R151 ;  /* 0x000000ffff417224 */ /* 0x000fc600078e0097 */
[----:B0-----:R-:W4:Y:S01]  /*1ca40*/  LDL.LU.128 R88, [R1+0x1ab0] ;  /* 0x001ab00001587983 */ /* 0x001f220000300c00 */
[----:B------:R-:W-:Y:S02]  /*1ca50*/  IMAD.MOV.U32 R64, RZ, RZ, R150 ;  /* 0x000000ffff407224 */ /* 0x000fe400078e0096 */
[----:B------:R-:W-:Y:S01]  /*1ca60*/  IMAD.MOV.U32 R69, RZ, RZ, R155 ;  /* 0x000000ffff457224 */ /* 0x000fe200078e009b */
[----:B------:R-:W4:Y:S01]  /*1ca70*/  LDL.LU.128 R84, [R1+0x1aa0] ;  /* 0x001aa00001547983 */ /* 0x000f220000300c00 */
[----:B------:R-:W-:Y:S02]  /*1ca80*/  IMAD.MOV.U32 R68, RZ, RZ, R154 ;  /* 0x000000ffff447224 */ /* 0x000fe400078e009a */
[----:B------:R-:W-:Y:S01]  /*1ca90*/  IMAD.MOV.U32 R67, RZ, RZ, R153 ;  /* 0x000000ffff437224 */ /* 0x000fe200078e0099 */
[----:B-1----:R-:W4:Y:S01]  /*1caa0*/  LDL.LU.128 R80, [R1+0x1a90] ;  /* 0x001a900001507983 */ /* 0x002f220000300c00 */
[----:B------:R-:W-:Y:S02]  /*1cab0*/  IMAD.MOV.U32 R66, RZ, RZ, R152 ;  /* 0x000000ffff427224 */ /* 0x000fe400078e0098 */
[----:B------:R-:W-:-:S02]  /*1cac0*/  IMAD.MOV.U32 R63, RZ, RZ, R149 ;  /* 0x000000ffff3f7224 */ /* 0x000fc400078e0095 */
[----:B------:R-:W-:Y:S01]  /*1cad0*/  IMAD.MOV.U32 R62, RZ, RZ, R148 ;  /* 0x000000ffff3e7224 */ /* 0x000fe200078e0094 */
[----:B------:R0:W-:Y:S04]  /*1cae0*/  STL.128 [R1+0x1a60], R68 ;  /* 0x001a604401007387 */ /* 0x0001e80000100c00 */
[----:B------:R1:W-:Y:S04]  /*1caf0*/  STL.128 [R1+0x1a50], R64 ;  /* 0x001a504001007387 */ /* 0x0003e80000100c00 */
[----:B------:R-:W4:Y:S04]  /*1cb00*/  LDL.LU.128 R76, [R1+0x1a80] ;  /* 0x001a8000014c7983 */ /* 0x000f280000300c00 */
[----:B------:R-:W4:Y:S04]  /*1cb10*/  LDL.LU.128 R72, [R1+0x1a70] ;  /* 0x001a700001487983 */ /* 0x000f280000300c00 */
[----:B0-----:R-:W4:Y:S04]  /*1cb20*/  LDL.LU.128 R68, [R1+0x1a60] ;  /* 0x001a600001447983 */ /* 0x001f280000300c00 */
[----:B-1----:R-:W4:Y:S04]  /*1cb30*/  LDL.LU.128 R64, [R1+0x1a50] ;  /* 0x001a500001407983 */ /* 0x002f280000300c00 */
[----:B------:R0:W-:Y:S01]  /*1cb40*/  STL.128 [R1+0x260], R108 ;  /* 0x0002606c01007387 */ /* 0x0001e20000100c00 */
[----:B------:R-:W-:-:S02]  /*1cb50*/  IMAD.MOV.U32 R14, RZ, RZ, R108 ;  /* 0x000000ffff0e7224 */ /* 0x000fc400078e006c */
[----:B------:R-:W-:Y:S02]  /*1cb60*/  IMAD.MOV.U32 R53, RZ, RZ, R139 ;  /* 0x000000ffff357224 */ /* 0x000fe400078e008b */
[----:B------:R-:W-:Y:S02]  /*1cb70*/  IMAD.MOV.U32 R52, RZ, RZ, R138 ;  /* 0x000000ffff347224 */ /* 0x000fe400078e008a */
[----:B------:R-:W-:Y:S02]  /*1cb80*/  IMAD.MOV.U32 R57, RZ, RZ, R143 ;  /* 0x000000ffff397224 */ /* 0x000fe400078e008f */
[----:B------:R-:W-:Y:S02]  /*1cb90*/  IMAD.MOV.U32 R56, RZ, RZ, R142 ;  /* 0x000000ffff387224 */ /* 0x000fe400078e008e */
[----:B------:R-:W-:Y:S02]  /*1cba0*/  IMAD.MOV.U32 R55, RZ, RZ, R141 ;  /* 0x000000ffff377224 */ /* 0x000fe400078e008d */
[----:B------:R-:W-:-:S02]  /*1cbb0*/  IMAD.MOV.U32 R54, RZ, RZ, R140 ;  /* 0x000000ffff367224 */ /* 0x000fc400078e008c */
[----:B------:R-:W-:Y:S01]  /*1cbc0*/  IMAD.MOV.U32 R61, RZ, RZ, R147 ;  /* 0x000000ffff3d7224 */ /* 0x000fe200078e0093 */
[----:B0-----:R-:W4:Y:S01]  /*1cbd0*/  LDL.LU R108, [R1+0x5c8] ;  /* 0x0005c800016c7983 */ /* 0x001f220000300800 */
[----:B------:R-:W-:Y:S02]  /*1cbe0*/  IMAD.MOV.U32 R60, RZ, RZ, R146 ;  /* 0x000000ffff3c7224 */ /* 0x000fe400078e0092 */
[----:B------:R-:W-:Y:S01]  /*1cbf0*/  IMAD.MOV.U32 R59, RZ, RZ, R145 ;  /* 0x000000ffff3b7224 */ /* 0x000fe200078e0091 */
[----:B------:R0:W-:Y:S01]  /*1cc00*/  STL.64 [R1+0x1af0], R104 ;  /* 0x001af06801007387 */ /* 0x0001e20000100a00 */
[----:B------:R-:W-:Y:S02]  /*1cc10*/  IMAD.MOV.U32 R58, RZ, RZ, R144 ;  /* 0x000000ffff3a7224 */ /* 0x000fe400078e0090 */
[----:B------:R-:W-:Y:S02]  /*1cc20*/  IMAD.MOV.U32 R51, RZ, RZ, R137 ;  /* 0x000000ffff337224 */ /* 0x000fe400078e0089 */
[----:B------:R-:W-:-:S02]  /*1cc30*/  IMAD.MOV.U32 R50, RZ, RZ, R136 ;  /* 0x000000ffff327224 */ /* 0x000fc400078e0088 */
[----:B------:R-:W-:Y:S01]  /*1cc40*/  IMAD.MOV.U32 R25, RZ, RZ, R111 ;  /* 0x000000ffff197224 */ /* 0x000fe200078e006f */
[----:B------:R-:W-:Y:S01]  /*1cc50*/  STL.128 [R1+0x1970], R8 ;  /* 0x0019700801007387 */ /* 0x000fe20000100c00 */
[----:B------:R-:W-:-:S03]  /*1cc60*/  IMAD.MOV.U32 R24, RZ, RZ, R110 ;  /* 0x000000ffff187224 */ /* 0x000fc600078e006e */
[----:B0-----:R-:W4:Y:S01]  /*1cc70*/  LDL.LU.64 R104, [R1+0x1af0] ;  /* 0x001af00001687983 */ /* 0x001f220000300a00 */
[----:B------:R-:W-:-:S03]  /*1cc80*/  IMAD.MOV.U32 R15, RZ, RZ, R109 ;  /* 0x000000ffff0f7224 */ /* 0x000fc600078e006d */
[----:B------:R0:W-:Y:S04]  /*1cc90*/  STL.128 [R1+0x1a40], R60 ;  /* 0x001a403c01007387 */ /* 0x0001e80000100c00 */
[----:B------:R1:W-:Y:S04]  /*1cca0*/  STL.128 [R1+0x1a30], R56 ;  /* 0x001a303801007387 */ /* 0x0003e80000100c00 */
[----:B------:R1:W-:Y:S04]  /*1ccb0*/  STL.128 [R1+0x1a20], R52 ;  /* 0x001a203401007387 */ /* 0x0003e80000100c00 */
[----:B------:R1:W-:Y:S04]  /*1ccc0*/  STL.128 [R1+0x1980], R12 ;  /* 0x0019800c01007387 */ /* 0x0003e80000100c00 */
[----:B0-----:R-:W4:Y:S04]  /*1ccd0*/  LDL.LU.128 R60, [R1+0x1a40] ;  /* 0x001a4000013c7983 */ /* 0x001f280000300c00 */
[----:B-1----:R-:W4:Y:S04]  /*1cce0*/  LDL.LU.128 R56, [R1+0x1a30] ;  /* 0x001a300001387983 */ /* 0x002f280000300c00 */
[----:B------:R-:W4:Y:S04]  /*1ccf0*/  LDL.LU.128 R52, [R1+0x1a20] ;  /* 0x001a200001347983 */ /* 0x000f280000300c00 */
[----:B------:R0:W-:Y:S04]  /*1cd00*/  STL.128 [R1+0x1960], R4 ;  /* 0x0019600401007387 */ /* 0x0001e80000100c00 */
[----:B------:R-:W4:Y:S04]  /*1cd10*/  LDL.LU.128 R12, [R1+0x1980] ;  /* 0x00198000010c7983 */ /* 0x000f280000300c00 */
[----:B------:R-:W4:Y:S01]  /*1cd20*/  LDL.LU.128 R8, [R1+0x1970] ;  /* 0x0019700001087983 */ /* 0x000f220000300c00 */
[----:B------:R-:W-:-:S03]  /*1cd30*/  IMAD.MOV.U32 R45, RZ, RZ, R131 ;  /* 0x000000ffff2d7224 */ /* 0x000fc600078e0083 */
[----:B0-----:R-:W4:Y:S01]  /*1cd40*/  LDL.LU.128 R4, [R1+0x1960] ;  /* 0x0019600001047983 */ /* 0x001f220000300c00 */
[----:B------:R-:W-:Y:S02]  /*1cd50*/  IMAD.MOV.U32 R44, RZ, RZ, R130 ;  /* 0x000000ffff2c7224 */ /* 0x000fe400078e0082 */
[----:B------:R-:W-:Y:S02]  /*1cd60*/  IMAD.MOV.U32 R49, RZ, RZ, R135 ;  /* 0x000000ffff317224 */ /* 0x000fe400078e0087 */
[----:B------:R-:W-:Y:S02]  /*1cd70*/  IMAD.MOV.U32 R48, RZ, RZ, R134 ;  /* 0x000000ffff307224 */ /* 0x000fe400078e0086 */
[----:B------:R-:W-:Y:S02]  /*1cd80*/  IMAD.MOV.U32 R47, RZ, RZ, R133 ;  /* 0x000000ffff2f7224 */ /* 0x000fe400078e0085 */
[----:B------:R-:W-:Y:S02]  /*1cd90*/  IMAD.MOV.U32 R46, RZ, RZ, R132 ;  /* 0x000000ffff2e7224 */ /* 0x000fe400078e0084 */
[----:B------:R-:W-:Y:S01]  /*1cda0*/  IMAD.MOV.U32 R43, RZ, RZ, R129 ;  /* 0x000000ffff2b7224 */ /* 0x000fe200078e0081 */
[----:B------:R-:W-:Y:S01]  /*1cdb0*/  STL.128 [R1+0x1ad0], R96 ;  /* 0x001ad06001007387 */ /* 0x000fe20000100c00 */
[----:B------:R-:W-:-:S03]  /*1cdc0*/  IMAD.MOV.U32 R42, RZ, RZ, R128 ;  /* 0x000000ffff2a7224 */ /* 0x000fc600078e0080 */
[----:B------:R-:W-:Y:S04]  /*1cdd0*/  STL.128 [R1+0x1a10], R48 ;  /* 0x001a103001007387 */ /* 0x000fe80000100c00 */
[----:B------:R0:W-:Y:S01]  /*1cde0*/  STL.128 [R1+0x1ae0], R100 ;  /* 0x001ae06401007387 */ /* 0x0001e20000100c00 */
[----:B------:R-:W-:-:S03]  /*1cdf0*/  IMAD.MOV.U32 R37, RZ, RZ, R123 ;  /* 0x000000ffff257224 */ /* 0x000fc600078e007b */
[----:B0-----:R-:W4:Y:S01]  /*1ce00*/  LDL.LU.128 R100, [R1+0x1ae0] ;  /* 0x001ae00001647983 */ /* 0x001f220000300c00 */
[----:B------:R-:W-:Y:S02]  /*1ce10*/  IMAD.MOV.U32 R36, RZ, RZ, R122 ;  /* 0x000000ffff247224 */ /* 0x000fe400078e007a */
[----:B------:R-:W-:Y:S01]  /*1ce20*/  IMAD.MOV.U32 R35, RZ, RZ, R121 ;  /* 0x000000ffff237224 */ /* 0x000fe200078e0079 */
[----:B------:R-:W4:Y:S01]  /*1ce30*/  LDL.LU.128 R96, [R1+0x1ad0] ;  /* 0x001ad00001607983 */ /* 0x000f220000300c00 */
        /* <DEDUP_REMOVED lines=13> */
[----:B------:R-:W4:Y:S04]  /*1cf10*/  LDL.LU.128 R48, [R1+0x1a10] ;  /* 0x001a100001307983 */ /* 0x000f280000300c00 */
[----:B0-----:R-:W4:Y:S04]  /*1cf20*/  LDL.LU.128 R44, [R1+0x1a00] ;  /* 0x001a0000012c7983 */ /* 0x001f280000300c00 */
[----:B------:R0:W-:Y:S04]  /*1cf30*/  STL.128 [R1+0x19c0], R28 ;  /* 0x0019c01c01007387 */ /* 0x0001e80000100c00 */
[----:B------:R0:W-:Y:S04]  /*1cf40*/  STL.128 [R1+0x19b0], R24 ;  /* 0x0019b01801007387 */ /* 0x0001e80000100c00 */
[----:B-1----:R-:W4:Y:S04]  /*1cf50*/  LDL.LU.128 R40, [R1+0x19f0] ;  /* 0x0019f00001287983 */ /* 0x002f280000300c00 */
[----:B--2---:R-:W2:Y:S04]  /*1cf60*/  LDL.LU.128 R36, [R1+0x19e0] ;  /* 0x0019e00001247983 */ /* 0x004ea80000300c00 */
[----:B------:R-:W2:Y:S04]  /*1cf70*/  LDL.LU.128 R32, [R1+0x19d0] ;  /* 0x0019d00001207983 */ /* 0x000ea80000300c00 */
[----:B0-----:R-:W2:Y:S04]  /*1cf80*/  LDL.LU.128 R28, [R1+0x19c0] ;  /* 0x0019c000011c7983 */ /* 0x001ea80000300c00 */
[----:B------:R-:W2:Y:S01]  /*1cf90*/  LDL.LU.128 R24, [R1+0x19b0] ;  /* 0x0019b00001187983 */ /* 0x000ea20000300c00 */
[----:B------:R-:W-:-:S03]  /*1cfa0*/  IMAD.MOV.U32 R109, RZ, RZ, R119 ;  /* 0x000000ffff6d7224 */ /* 0x000fc600078e0077 */
[----:B------:R0:W-:Y:S04]  /*1cfb0*/  STL.128 [R1+0x290], R120 ;  /* 0x0002907801007387 */ /* 0x0001e80000100c00 */
[----:B------:R1:W-:Y:S04]  /*1cfc0*/  STL.128 [R1+0x270], R112 ;  /* 0x0002707001007387 */ /* 0x0003e80000100c00 */
[----:B------:R-:W-:Y:S04]  /*1cfd0*/  STL [R1+0x1d50], R224 ;  /* 0x001d50e001007387 */ /* 0x000fe80000100800 */
[----:B------:R-:W-:Y:S04]  /*1cfe0*/  STL.128 [R1+0x1d40], R220 ;  /* 0x001d40dc01007387 */ /* 0x000fe80000100c00 */
[----:B0-----:R-:W2:Y:S04]  /*1cff0*/  LDL.128 R120, [R1+0x5d0] ;  /* 0x0005d00001787983 */ /* 0x001ea80000100c00 */
[----:B-1----:R-:W2:Y:S04]  /*1d000*/  LDL.LU R112, [R1+0x5d8] ;  /* 0x0005d80001707983 */ /* 0x002ea80000300800 */
[----:B------:R-:W2:Y:S04]  /*1d010*/  LDL.LU R111, [R1+0x5d4] ;  /* 0x0005d400016f7983 */ /* 0x000ea80000300800 */
[----:B------:R-:W2:Y:S04]  /*1d020*/  LDL.LU R110, [R1+0x5d0] ;  /* 0x0005d000016e7983 */ /* 0x000ea80000300800 */
[----:B------:R-:W-:Y:S04]  /*1d030*/  STL.128 [R1+0x1d30], R216 ;  /* 0x001d30d801007387 */ /* 0x000fe80000100c00 */
[----:B---3--:R0:W-:Y:S04]  /*1d040*/  STL.128 [R1+0x1910], R92 ;  /* 0x0019105c01007387 */ /* 0x0081e80000100c00 */
[----:B------:R-:W-:Y:S04]  /*1d050*/  STL.128 [R1+0x1d00], R204 ;  /* 0x001d00cc01007387 */ /* 0x000fe80000100c00 */
[----:B------:R-:W-:Y:S04]  /*1d060*/  STL.128 [R1+0x1cf0], R200 ;  /* 0x001cf0c801007387 */ /* 0x000fe80000100c00 */
[----:B------:R-:W-:Y:S04]  /*1d070*/  STL.128 [R1+0x320], R156 ;  /* 0x0003209c01007387 */ /* 0x000fe80000100c00 */
[----:B----4-:R1:W-:Y:S04]  /*1d080*/  STL.128 [R1+0x1900], R88 ;  /* 0x0019005801007387 */ /* 0x0103e80000100c00 */
[----:B------:R3:W-:Y:S04]  /*1d090*/  STL.128 [R1+0x18f0], R84 ;  /* 0x0018f05401007387 */ /* 0x0007e80000100c00 */
[----:B0-----:R-:W4:Y:S04]  /*1d0a0*/  LDL.LU.128 R92, [R1+0x1910] ;  /* 0x00191000015c7983 */ /* 0x001f280000300c00 */
[----:B------:R0:W-:Y:S04]  /*1d0b0*/  STL.128 [R1+0x18e0], R80 ;  /* 0x0018e05001007387 */ /* 0x0001e80000100c00 */
[----:B-1----:R-:W4:Y:S04]  /*1d0c0*/  LDL.LU.128 R88, [R1+0x1900] ;  /* 0x0019000001587983 */ /* 0x002f280000300c00 */
[----:B------:R1:W-:Y:S04]  /*1d0d0*/  STL.128 [R1+0x18d0], R76 ;  /* 0x0018d04c01007387 */ /* 0x0003e80000100c00 */
[----:B------:R1:W-:Y:S04]  /*1d0e0*/  STL.128 [R1+0x18c0], R72 ;  /* 0x0018c04801007387 */ /* 0x0003e80000100c00 */
[----:B---3--:R-:W3:Y:S04]  /*1d0f0*/  LDL.LU.128 R84, [R1+0x18f0] ;  /* 0x0018f00001547983 */ /* 0x008ee80000300c00 */
[----:B------:R1:W-:Y:S04]  /*1d100*/  STL.128 [R1+0x18b0], R68 ;  /* 0x0018b04401007387 */ /* 0x0003e80000100c00 */
[----:B------:R1:W-:Y:S04]  /*1d110*/  STL.128 [R1+0x18a0], R64 ;  /* 0x0018a04001007387 */ /* 0x0003e80000100c00 */
[----:B0-----:R-:W3:Y:S04]  /*1d120*/  LDL.LU.128 R80, [R1+0x18e0] ;  /* 0x0018e00001507983 */ /* 0x001ee80000300c00 */
[----:B-1----:R-:W3:Y:S04]  /*1d130*/  LDL.LU.128 R76, [R1+0x18d0] ;  /* 0x0018d000014c7983 */ /* 0x002ee80000300c00 */
[----:B------:R-:W3:Y:S04]  /*1d140*/  LDL.LU.128 R72, [R1+0x18c0] ;  /* 0x0018c00001487983 */ /* 0x000ee80000300c00 */
[----:B------:R-:W3:Y:S04]  /*1d150*/  LDL.LU.128 R68, [R1+0x18b0] ;  /* 0x0018b00001447983 */ /* 0x000ee80000300c00 */
[----:B------:R-:W3:Y:S04]  /*1d160*/  LDL.LU.128 R64, [R1+0x18a0] ;  /* 0x0018a00001407983 */ /* 0x000ee80000300c00 */
[----:B------:R0:W-:Y:S04]  /*1d170*/  STL.64 [R1+0x1950], R108 ;  /* 0x0019506c01007387 */ /* 0x0001e80000100a00 */
[----:B------:R-:W-:Y:S04]  /*1d180*/  STL.128 [R1+0x350], R168 ;  /* 0x000350a801007387 */ /* 0x000fe80000100c00 */
[----:B------:R-:W-:Y:S04]  /*1d190*/  STL.128 [R1+0x380], R180 ;  /* 0x000380b401007387 */ /* 0x000fe80000100c00 */
[----:B0-----:R-:W3:Y:S04]  /*1d1a0*/  LDL.LU.64 R108, [R1+0x1950] ;  /* 0x00195000016c7983 */ /* 0x001ee80000300a00 */
[----:B------:R0:W-:Y:S04]  /*1d1b0*/  STL.128 [R1+0x1940], R104 ;  /* 0x0019406801007387 */ /* 0x0001e80000100c00 */
[----:B------:R-:W3:Y:S04]  /*1d1c0*/  LDL.LU R224, [R1+0x1d50] ;  /* 0x001d500001e07983 */ /* 0x000ee80000300800 */
[----:B------:R-:W3:Y:S04]  /*1d1d0*/  LDL.LU.128 R220, [R1+0x1d40] ;  /* 0x001d400001dc7983 */ /* 0x000ee80000300c00 */
[----:B------:R-:W3:Y:S04]  /*1d1e0*/  LDL.LU.128 R216, [R1+0x1d30] ;  /* 0x001d300001d87983 */ /* 0x000ee80000300c00 */
[----:B0-----:R-:W3:Y:S04]  /*1d1f0*/  LDL.LU.128 R104, [R1+0x1940] ;  /* 0x0019400001687983 */ /* 0x001ee80000300c00 */
[----:B------:R0:W-:Y:S04]  /*1d200*/  STL.128 [R1+0x1890], R60 ;  /* 0x0018903c01007387 */ /* 0x0001e80000100c00 */
[----:B------:R1:W-:Y:S04]  /*1d210*/  STL.128 [R1+0x1880], R56 ;  /* 0x0018803801007387 */ /* 0x0003e80000100c00 */
[----:B------:R1:W-:Y:S04]  /*1d220*/  STL.128 [R1+0x1870], R52 ;  /* 0x0018703401007387 */ /* 0x0003e80000100c00 */
[----:B------:R-:W3:Y:S04]  /*1d230*/  LDL.LU.128 R204, [R1+0x1d00] ;  /* 0x001d000001cc7983 */ /* 0x000ee80000300c00 */
[----:B0-----:R-:W3:Y:S04]  /*1d240*/  LDL.LU.128 R60, [R1+0x1890] ;  /* 0x00189000013c7983 */ /* 0x001ee80000300c00 */
[----:B-1----:R-:W3:Y:S04]  /*1d250*/  LDL.LU.128 R56, [R1+0x1880] ;  /* 0x0018800001387983 */ /* 0x002ee80000300c00 */
[----:B------:R-:W3:Y:S04]  /*1d260*/  LDL.LU.128 R52, [R1+0x1870] ;  /* 0x0018700001347983 */ /* 0x000ee80000300c00 */
[----:B------:R0:W-:Y:S04]  /*1d270*/  STL.128 [R1+0x17d0], R12 ;  /* 0x0017d00c01007387 */ /* 0x0001e80000100c00 */
[----:B------:R1:W-:Y:S04]  /*1d280*/  STL.128 [R1+0x17c0], R8 ;  /* 0x0017c00801007387 */ /* 0x0003e80000100c00 */
[----:B------:R1:W-:Y:S04]  /*1d290*/  STL.128 [R1+0x17b0], R4 ;  /* 0x0017b00401007387 */ /* 0x0003e80000100c00 */
[----:B------:R-:W3:Y:S04]  /*1d2a0*/  LDL.LU.128 R200, [R1+0x1cf0] ;  /* 0x001cf00001c87983 */ /* 0x000ee80000300c00 */
[----:B------:R-:W3:Y:S04]  /*1d2b0*/  LDL.LU.128 R180, [R1+0x1ca0] ;  /* 0x001ca00001b47983 */ /* 0x000ee80000300c00 */
[----:B------:R-:W3:Y:S04]  /*1d2c0*/  LDL.LU.128 R168, [R1+0x1c70] ;  /* 0x001c700001a87983 */ /* 0x000ee80000300c00 */
[----:B------:R-:W3:Y:S04]  /*1d2d0*/  LDL.LU.128 R156, [R1+0x1c40] ;  /* 0x001c4000019c7983 */ /* 0x000ee80000300c00 */
[----:B0-----:R-:W3:Y:S04]  /*1d2e0*/  LDL.LU.128 R12, [R1+0x17d0] ;  /* 0x0017d000010c7983 */ /* 0x001ee80000300c00 */
[----:B-1----:R-:W3:Y:S04]  /*1d2f0*/  LDL.LU.128 R8, [R1+0x17c0] ;  /* 0x0017c00001087983 */ /* 0x002ee80000300c00 */
[----:B------:R-:W3:Y:S04]  /*1d300*/  LDL.LU.128 R4, [R1+0x17b0] ;  /* 0x0017b00001047983 */ /* 0x000ee80000300c00 */
[----:B------:R0:W-:Y:S04]  /*1d310*/  STL.128 [R1+0x310], R152 ;  /* 0x0003109801007387 */ /* 0x0001e80000100c00 */
[----:B------:R-:W3:Y:S04]  /*1d320*/  LDL.LU.128 R20, [R1+0x19a0] ;  /* 0x0019a00001147983 */ /* 0x000ee80000300c00 */
[----:B------:R-:W3:Y:S04]  /*1d330*/  LDL.LU.64 R18, [R1+0x1990] ;  /* 0x0019900001127983 */ /* 0x000ee80000300a00 */
[----:B------:R1:W-:Y:S04]  /*1d340*/  STL.128 [R1+0x1930], R100 ;  /* 0x0019306401007387 */ /* 0x0003e80000100c00 */
[----:B------:R1:W-:Y:S04]  /*1d350*/  STL.128 [R1+0x1920], R96 ;  /* 0x0019206001007387 */ /* 0x0003e80000100c00 */
[----:B0-----:R-:W3:Y:S04]  /*1d360*/  LDL.LU.128 R152, [R1+0x1c30] ;  /* 0x001c300001987983 */ /* 0x001ee80000300c00 */
[----:B------:R0:W-:Y:S04]  /*1d370*/  STL.128 [R1+0x2a0], R124 ;  /* 0x0002a07c01007387 */ /* 0x0001e80000100c00 */
[----:B-1----:R-:W3:Y:S04]  /*1d380*/  LDL.LU.128 R100, [R1+0x1930] ;  /* 0x0019300001647983 */ /* 0x002ee80000300c00 */
[----:B------:R-:W3:Y:S04]  /*1d390*/  LDL.LU.128 R96, [R1+0x1920] ;  /* 0x0019200001607983 */ /* 0x000ee80000300c00 */
[----:B------:R1:W-:Y:S04]  /*1d3a0*/  STL.128 [R1+0x3b0], R116 ;  /* 0x0003b07401007387 */ /* 0x0003e80000100c00 */
[----:B0-----:R-:W3:Y:S04]  /*1d3b0*/  LDL.128 R124, [R1+0x5e0] ;  /* 0x0005e000017c7983 */ /* 0x001ee80000100c00 */
[----:B------:R-:W3:Y:S04]  /*1d3c0*/  LDL.LU R115, [R1+0x5e4] ;  /* 0x0005e40001737983 */ /* 0x000ee80000300800 */
[----:B------:R0:W-:Y:S04]  /*1d3d0*/  STL.128 [R1+0x1860], R48 ;  /* 0x0018603001007387 */ /* 0x0001e80000100c00 */
[----:B------:R0:W-:Y:S04]  /*1d3e0*/  STL.128 [R1+0x1850], R44 ;  /* 0x0018502c01007387 */ /* 0x0001e80000100c00 */
[----:B-1----:R-:W3:Y:S04]  /*1d3f0*/  LDL.LU R116, [R1+0x5e8] ;  /* 0x0005e80001747983 */ /* 0x002ee80000300800 */
[----:B------:R-:W3:Y:S04]  /*1d400*/  LDL.LU R114, [R1+0x5e0] ;  /* 0x0005e00001727983 */ /* 0x000ee80000300800 */
[----:B------:R1:W-:Y:S04]  /*1d410*/  STL.128 [R1+0x1840], R40 ;  /* 0x0018402801007387 */ /* 0x0003e80000100c00 */
[----:B--2---:R2:W-:Y:S04]  /*1d420*/  STL.128 [R1+0x1830], R36 ;  /* 0x0018302401007387 */ /* 0x0045e80000100c00 */
[----:B------:R2:W-:Y:S04]  /*1d430*/  STL.128 [R1+0x1820], R32 ;  /* 0x0018202001007387 */ /* 0x0005e80000100c00 */
[----:B0-----:R-:W3:Y:S04]  /*1d440*/  LDL.LU.128 R48, [R1+0x1860] ;  /* 0x0018600001307983 */ /* 0x001ee80000300c00 */
[----:B------:R-:W3:Y:S04]  /*1d450*/  LDL.LU.128 R44, [R1+0x1850] ;  /* 0x00185000012c7983 */ /* 0x000ee80000300c00 */
[----:B------:R0:W-:Y:S04]  /*1d460*/  STL.128 [R1+0x1810], R28 ;  /* 0x0018101c01007387 */ /* 0x0001e80000100c00 */
[----:B------:R0:W-:Y:S04]  /*1d470*/  STL.128 [R1+0x1800], R24 ;  /* 0x0018001801007387 */ /* 0x0001e80000100c00 */
[----:B-1----:R-:W3:Y:S04]  /*1d480*/  LDL.LU.128 R40, [R1+0x1840] ;  /* 0x0018400001287983 */ /* 0x002ee80000300c00 */
[----:B--2---:R-:W2:Y:S04]  /*1d490*/  LDL.LU.128 R36, [R1+0x1830] ;  /* 0x0018300001247983 */ /* 0x004ea80000300c00 */
[----:B------:R-:W2:Y:S04]  /*1d4a0*/  LDL.LU.128 R32, [R1+0x1820] ;  /* 0x0018200001207983 */ /* 0x000ea80000300c00 */
[----:B0-----:R-:W2:Y:S04]  /*1d4b0*/  LDL.LU.128 R28, [R1+0x1810] ;  /* 0x00181000011c7983 */ /* 0x001ea80000300c00 */
[----:B------:R-:W2:Y:S01]  /*1d4c0*/  LDL.LU.128 R24, [R1+0x1800] ;  /* 0x0018000001187983 */ /* 0x000ea20000300c00 */
[----:B------:R-:W-:-:S03]  /*1d4d0*/  IMAD.MOV.U32 R113, RZ, RZ, R123 ;  /* 0x000000ffff717224 */ /* 0x000fc600078e007b */
[----:B------:R-:W-:Y:S04]  /*1d4e0*/  STL.128 [R1+0x330], R160 ;  /* 0x000330a001007387 */ /* 0x000fe80000100c00 */
[----:B------:R0:W-:Y:S04]  /*1d4f0*/  STL.64 [R1+0x17a0], R112 ;  /* 0x0017a07001007387 */ /* 0x0001e80000100a00 */
[----:B------:R-:W-:Y:S04]  /*1d500*/  STL.128 [R1+0x340], R164 ;  /* 0x000340a401007387 */ /* 0x000fe80000100c00 */
[----:B------:R-:W-:Y:S04]  /*1d510*/  STL.128 [R1+0x360], R172 ;  /* 0x000360ac01007387 */ /* 0x000fe80000100c00 */
[----:B0-----:R-:W2:Y:S04]  /*1d520*/  LDL.LU.64 R112, [R1+0x17a0] ;  /* 0x0017a00001707983 */ /* 0x001ea80000300a00 */
[----:B------:R-:W-:Y:S04]  /*1d530*/  STL.128 [R1+0x370], R176 ;  /* 0x000370b001007387 */ /* 0x000fe80000100c00 */
[----:B------:R-:W2:Y:S04]  /*1d540*/  LDL.LU.128 R212, [R1+0x1d20] ;  /* 0x001d200001d47983 */ /* 0x000ea80000300c00 */
[----:B------:R-:W2:Y:S04]  /*1d550*/  LDL.LU.128 R208, [R1+0x1d10] ;  /* 0x001d100001d07983 */ /* 0x000ea80000300c00 */
[----:B----4-:R0:W-:Y:S04]  /*1d560*/  STL.128 [R1+0x1750], R92 ;  /* 0x0017505c01007387 */ /* 0x0101e80000100c00 */
[----:B------:R-:W4:Y:S04]  /*1d570*/  LDL.LU.128 R196, [R1+0x1ce0] ;  /* 0x001ce00001c47983 */ /* 0x000f280000300c00 */
[----:B------:R1:W-:Y:S04]  /*1d580*/  STL.128 [R1+0x1740], R88 ;  /* 0x0017405801007387 */ /* 0x0003e80000100c00 */
[----:B------:R-:W4:Y:S04]  /*1d590*/  LDL.LU.128 R192, [R1+0x1cd0] ;  /* 0x001cd00001c07983 */ /* 0x000f280000300c00 */
[----:B0-----:R-:W4:Y:S04]  /*1d5a0*/  LDL.LU.128 R92, [R1+0x1750] ;  /* 0x00175000015c7983 */ /* 0x001f280000300c00 */
[----:B---3--:R0:W-:Y:S04]  /*1d5b0*/  STL.128 [R1+0x1730], R84 ;  /* 0x0017305401007387 */ /* 0x0081e80000100c00 */
[----:B-1----:R-:W3:Y:S04]  /*1d5c0*/  LDL.LU.128 R88, [R1+0x1740] ;  /* 0x0017400001587983 */ /* 0x002ee80000300c00 */
[----:B------:R-:W3:Y:S04]  /*1d5d0*/  LDL.LU.128 R184, [R1+0x1cb0] ;  /* 0x001cb00001b87983 */ /* 0x000ee80000300c00 */
[----:B------:R1:W-:Y:S04]  /*1d5e0*/  STL.128 [R1+0x1720], R80 ;  /* 0x0017205001007387 */ /* 0x0003e80000100c00 */
[----:B------:R1:W-:Y:S04]  /*1d5f0*/  STL.128 [R1+0x1710], R76 ;  /* 0x0017104c01007387 */ /* 0x0003e80000100c00 */
[----:B------:R1:W-:Y:S04]  /*1d600*/  STL.128 [R1+0x1700], R72 ;  /* 0x0017004801007387 */ /* 0x0003e80000100c00 */
[----:B0-----:R-:W3:Y:S04]  /*1d610*/  LDL.LU.128 R84, [R1+0x1730] ;  /* 0x0017300001547983 */ /* 0x001ee80000300c00 */
[----:B------:R0:W-:Y:S04]  /*1d620*/  STL.128 [R1+0x16f0], R68 ;  /* 0x0016f04401007387 */ /* 0x0001e80000100c00 */
[----:B------:R0:W-:Y:S04]  /*1d630*/  STL.128 [R1+0x16e0], R64 ;  /* 0x0016e04001007387 */ /* 0x0001e80000100c00 */
[----:B-1----:R-:W3:Y:S04]  /*1d640*/  LDL.LU.128 R80, [R1+0x1720] ;  /* 0x0017200001507983 */ /* 0x002ee80000300c00 */
[----:B------:R-:W3:Y:S04]  /*1d650*/  LDL.LU.128 R76, [R1+0x1710] ;  /* 0x00171000014c7983 */ /* 0x000ee80000300c00 */
[----:B------:R1:W-:Y:S04]  /*1d660*/  STL.128 [R1+0x1790], R108 ;  /* 0x0017906c01007387 */ /* 0x0003e80000100c00 */
[----:B------:R-:W3:Y:S04]  /*1d670*/  LDL.LU.128 R72, [R1+0x1700] ;  /* 0x0017000001487983 */ /* 0x000ee80000300c00 */
[----:B0-----:R-:W3:Y:S04]  /*1d680*/  LDL.LU.128 R68, [R1+0x16f0] ;  /* 0x0016f00001447983 */ /* 0x001ee80000300c00 */
[----:B------:R-:W3:Y:S04]  /*1d690*/  LDL.LU.128 R64, [R1+0x16e0] ;  /* 0x0016e00001407983 */ /* 0x000ee80000300c00 */
[----:B-1----:R-:W4:Y:S04]  /*1d6a0*/  LDL.LU.128 R108, [R1+0x1790] ;  /* 0x00179000016c7983 */ /* 0x002f280000300c00 */
[----:B------:R0:W-:Y:S04]  /*1d6b0*/  STL.128 [R1+0x1780], R104 ;  /* 0x0017806801007387 */ /* 0x0001e80000100c00 */
[----:B------:R-:W-:Y:S04]  /*1d6c0*/  STL [R1+0x1c20], R224 ;  /* 0x001c20e001007387 */ /* 0x000fe80000100800 */
[----:B------:R-:W-:Y:S04]  /*1d6d0*/  STL.128 [R1+0x1c10], R220 ;  /* 0x001c10dc01007387 */ /* 0x000fe80000100c00 */
[----:B------:R-:W-:Y:S04]  /*1d6e0*/  STL.128 [R1+0x1c00], R216 ;  /* 0x001c00d801007387 */ /* 0x000fe80000100c00 */
[----:B0-----:R-:W3:Y:S04]  /*1d6f0*/  LDL.LU.128 R104, [R1+0x1780] ;  /* 0x0017800001687983 */ /* 0x001ee80000300c00 */
[----:B------:R0:W-:Y:S04]  /*1d700*/  STL.128 [R1+0x16d0], R60 ;  /* 0x0016d03c01007387 */ /* 0x0001e80000100c00 */
[----:B------:R1:W-:Y:S04]  /*1d710*/  STL.128 [R1+0x16c0], R56 ;  /* 0x0016c03801007387 */ /* 0x0003e80000100c00 */
[----:B------:R1:W-:Y:S04]  /*1d720*/  STL.128 [R1+0x16b0], R52 ;  /* 0x0016b03401007387 */ /* 0x0003e80000100c00 */
[----:B------:R1:W-:Y:S04]  /*1d730*/  STL.128 [R1+0x1bd0], R204 ;  /* 0x001bd0cc01007387 */ /* 0x0003e80000100c00 */
[----:B0-----:R-:W3:Y:S04]  /*1d740*/  LDL.LU.128 R60, [R1+0x16d0] ;  /* 0x0016d000013c7983 */ /* 0x001ee80000300c00 */
[----:B-1----:R-:W3:Y:S04]  /*1d750*/  LDL.LU.128 R56, [R1+0x16c0] ;  /* 0x0016c00001387983 */ /* 0x002ee80000300c00 */
[----:B------:R-:W3:Y:S04]  /*1d760*/  LDL.LU.128 R52, [R1+0x16b0] ;  /* 0x0016b00001347983 */ /* 0x000ee80000300c00 */
[----:B------:R0:W-:Y:S04]  /*1d770*/  STL.128 [R1+0x1bc0], R200 ;  /* 0x001bc0c801007387 */ /* 0x0001e80000100c00 */
[----:B------:R1:W-:Y:S04]  /*1d780*/  STL.128 [R1+0x1b70], R180 ;  /* 0x001b70b401007387 */ /* 0x0003e80000100c00 */
[----:B------:R1:W-:Y:S04]  /*1d790*/  STL.128 [R1+0x1b40], R168 ;  /* 0x001b40a801007387 */ /* 0x0003e80000100c00 */
[----:B------:R1:W-:Y:S04]  /*1d7a0*/  STL.128 [R1+0x1b10], R156 ;  /* 0x001b109c01007387 */ /* 0x0003e80000100c00 */
[----:B------:R-:W-:Y:S04]  /*1d7b0*/  STL.128 [R1+0x1610], R12 ;  /* 0x0016100c01007387 */ /* 0x000fe80000100c00 */
[----:B------:R-:W-:Y:S04]  /*1d7c0*/  STL.128 [R1+0x1600], R8 ;  /* 0x0016000801007387 */ /* 0x000fe80000100c00 */
[----:B------:R-:W-:Y:S04]  /*1d7d0*/  STL.128 [R1+0x15f0], R4 ;  /* 0x0015f00401007387 */ /* 0x000fe80000100c00 */
[----:B------:R-:W3:Y:S04]  /*1d7e0*/  LDL.LU R224, [R1+0x1c20] ;  /* 0x001c200001e07983 */ /* 0x000ee80000300800 */
[----:B------:R-:W3:Y:S04]  /*1d7f0*/  LDL.LU.128 R220, [R1+0x1c10] ;  /* 0x001c100001dc7983 */ /* 0x000ee80000300c00 */
[----:B------:R-:W3:Y:S04]  /*1d800*/  LDL.LU.128 R216, [R1+0x1c00] ;  /* 0x001c000001d87983 */ /* 0x000ee80000300c00 */
[----:B------:R-:W3:Y:S04]  /*1d810*/  LDL.LU.128 R204, [R1+0x1bd0] ;  /* 0x001bd00001cc7983 */ /* 0x000ee80000300c00 */
[----:B0-----:R-:W3:Y:S04]  /*1d820*/  LDL.LU.128 R200, [R1+0x1bc0] ;  /* 0x001bc00001c87983 */ /* 0x001ee80000300c00 */
[----:B-1----:R-:W3:Y:S04]  /*1d830*/  LDL.LU.128 R180, [R1+0x1b70] ;  /* 0x001b700001b47983 */ /* 0x002ee80000300c00 */
[----:B------:R0:W-:Y:S04]  /*1d840*/  STL.128 [R1+0x1770], R100 ;  /* 0x0017706401007387 */ /* 0x0001e80000100c00 */
[----:B------:R1:W-:Y:S04]  /*1d850*/  STL.128 [R1+0x1760], R96 ;  /* 0x0017606001007387 */ /* 0x0003e80000100c00 */
[----:B------:R-:W3:Y:S04]  /*1d860*/  LDL.LU.128 R168, [R1+0x1b40] ;  /* 0x001b400001a87983 */ /* 0x000ee80000300c00 */
[----:B------:R-:W3:Y:S04]  /*1d870*/  LDL.LU.128 R156, [R1+0x1b10] ;  /* 0x001b1000019c7983 */ /* 0x000ee80000300c00 */
[----:B0-----:R-:W3:Y:S04]  /*1d880*/  LDL.LU.128 R100, [R1+0x1770] ;  /* 0x0017700001647983 */ /* 0x001ee80000300c00 */
[----:B-1----:R-:W3:Y:S04]  /*1d890*/  LDL.LU.128 R96, [R1+0x1760] ;  /* 0x0017600001607983 */ /* 0x002ee80000300c00 */
[----:B------:R-:W3:Y:S04]  /*1d8a0*/  LDL.LU.128 R12, [R1+0x1610] ;  /* 0x00161000010c7983 */ /* 0x000ee80000300c00 */
[----:B------:R-:W3:Y:S04]  /*1d8b0*/  LDL.LU.128 R8, [R1+0x1600] ;  /* 0x0016000001087983 */ /* 0x000ee80000300c00 */
[----:B------:R-:W3:Y:S04]  /*1d8c0*/  LDL.LU.128 R4, [R1+0x15f0] ;  /* 0x0015f00001047983 */ /* 0x000ee80000300c00 */
[----:B------:R0:W-:Y:S04]  /*1d8d0*/  STL.128 [R1+0x1b00], R152 ;  /* 0x001b009801007387 */ /* 0x0001e80000100c00 */
[----:B------:R-:W-:Y:S04]  /*1d8e0*/  STL.128 [R1+0x17f0], R20 ;  /* 0x0017f01401007387 */ /* 0x000fe80000100c00 */
[----:B------:R-:W-:Y:S04]  /*1d8f0*/  STL.64 [R1+0x17e0], R18 ;  /* 0x0017e01201007387 */ /* 0x000fe80000100a00 */
[----:B------:R1:W-:Y:S04]  /*1d900*/  STL.128 [R1+0x16a0], R48 ;  /* 0x0016a03001007387 */ /* 0x0003e80000100c00 */
[----:B------:R1:W-:Y:S04]  /*1d910*/  STL.128 [R1+0x1690], R44 ;  /* 0x0016902c01007387 */ /* 0x0003e80000100c00 */
[----:B0-----:R-:W3:Y:S04]  /*1d920*/  LDL.LU.128 R152, [R1+0x1b00] ;  /* 0x001b000001987983 */ /* 0x001ee80000300c00 */
[----:B------:R-:W3:Y:S04]  /*1d930*/  LDL.LU.128 R176, [R1+0x1c90] ;  /* 0x001c900001b07983 */ /* 0x000ee80000300c00 */
[----:B------:R0:W-:Y:S04]  /*1d940*/  STL.128 [R1+0x1680], R40 ;  /* 0x0016802801007387 */ /* 0x0001e80000100c00 */
[----:B--2---:R2:W-:Y:S04]  /*1d950*/  STL.128 [R1+0x1670], R36 ;  /* 0x0016702401007387 */ /* 0x0045e80000100c00 */
[----:B------:R2:W-:Y:S04]  /*1d960*/  STL.128 [R1+0x1660], R32 ;  /* 0x0016602001007387 */ /* 0x0005e80000100c00 */
[----:B-1----:R-:W3:Y:S04]  /*1d970*/  LDL.LU.128 R48, [R1+0x16a0] ;  /* 0x0016a00001307983 */ /* 0x002ee80000300c00 */
[----:B------:R-:W3:Y:S04]  /*1d980*/  LDL.LU.128 R44, [R1+0x1690] ;  /* 0x00169000012c7983 */ /* 0x000ee80000300c00 */
[----:B------:R1:W-:Y:S04]  /*1d990*/  STL.128 [R1+0x1650], R28 ;  /* 0x0016501c01007387 */ /* 0x0003e80000100c00 */
[----:B------:R1:W-:Y:S04]  /*1d9a0*/  STL.128 [R1+0x1640], R24 ;  /* 0x0016401801007387 */ /* 0x0003e80000100c00 */
[----:B0-----:R-:W3:Y:S04]  /*1d9b0*/  LDL.LU.128 R40, [R1+0x1680] ;  /* 0x0016800001287983 */ /* 0x001ee80000300c00 */
[----:B--2---:R-:W2:Y:S04]  /*1d9c0*/  LDL.LU.128 R36, [R1+0x1670] ;  /* 0x0016700001247983 */ /* 0x004ea80000300c00 */
[----:B------:R-:W2:Y:S04]  /*1d9d0*/  LDL.LU.128 R32, [R1+0x1660] ;  /* 0x0016600001207983 */ /* 0x000ea80000300c00 */
[----:B-1----:R-:W2:Y:S04]  /*1d9e0*/  LDL.LU.128 R28, [R1+0x1650] ;  /* 0x00165000011c7983 */ /* 0x002ea80000300c00 */
[----:B------:R-:W2:Y:S04]  /*1d9f0*/  LDL.LU.128 R24, [R1+0x1640] ;  /* 0x0016400001187983 */ /* 0x000ea80000300c00 */
[----:B------:R-:W2:Y:S04]  /*1da00*/  LDL.LU.128 R172, [R1+0x1c80] ;  /* 0x001c800001ac7983 */ /* 0x000ea80000300c00 */
[----:B------:R-:W2:Y:S04]  /*1da10*/  LDL.LU.128 R164, [R1+0x1c60] ;  /* 0x001c600001a47983 */ /* 0x000ea80000300c00 */
[----:B------:R-:W2:Y:S04]  /*1da20*/  LDL.LU.128 R160, [R1+0x1c50] ;  /* 0x001c500001a07983 */ /* 0x000ea80000300c00 */
[----:B------:R-:W2:Y:S04]  /*1da30*/  LDL.LU.128 R20, [R1+0x17f0] ;  /* 0x0017f00001147983 */ /* 0x000ea80000300c00 */
[----:B------:R-:W2:Y:S01]  /*1da40*/  LDL.LU.64 R18, [R1+0x17e0] ;  /* 0x0017e00001127983 */ /* 0x000ea20000300a00 */
[----:B------:R-:W-:-:S03]  /*1da50*/  IMAD.MOV.U32 R117, RZ, RZ, R127 ;  /* 0x000000ffff757224 */ /* 0x000fc600078e007f */
[----:B------:R0:W-:Y:S04]  /*1da60*/  STL.128 [R1+0x3d0], R124 ;  /* 0x0003d07c01007387 */ /* 0x0001e80000100c00 */
[----:B------:R1:W-:Y:S01]  /*1da70*/  STL.128 [R1+0x3c0], R120 ;  /* 0x0003c07801007387 */ /* 0x0003e20000100c00 */
[----:B0-----:R-:W-:Y:S02]  /*1da80*/  IMAD.MOV.U32 R127, RZ, RZ, R117 ;  /* 0x000000ffff7f7224 */ /* 0x001fe400078e0075 */
[----:B------:R-:W-:Y:S02]  /*1da90*/  IMAD.MOV.U32 R126, RZ, RZ, R116 ;  /* 0x000000ffff7e7224 */ /* 0x000fe400078e0074 */
[----:B------:R-:W-:Y:S02]  /*1daa0*/  IMAD.MOV.U32 R125, RZ, RZ, R115 ;  /* 0x000000ffff7d7224 */ /* 0x000fe400078e0073 */
[----:B------:R-:W-:-:S02]  /*1dab0*/  IMAD.MOV.U32 R124, RZ, RZ, R114 ;  /* 0x000000ffff7c7224 */ /* 0x000fc400078e0072 */
[----:B-1----:R-:W-:Y:S02]  /*1dac0*/  IMAD.MOV.U32 R123, RZ, RZ, R113 ;  /* 0x000000ffff7b7224 */ /* 0x002fe400078e0071 */
[----:B------:R-:W-:Y:S01]  /*1dad0*/  IMAD.MOV.U32 R122, RZ, RZ, R112 ;  /* 0x000000ffff7a7224 */ /* 0x000fe200078e0070 */
[----:B------:R0:W-:Y:S04]  /*1dae0*/  STL.128 [R1+0x2b0], R128 ;  /* 0x0002b08001007387 */ /* 0x0001e80000100c00 */
[----:B------:R1:W-:Y:S04]  /*1daf0*/  STL.128 [R1+0x2c0], R132 ;  /* 0x0002c08401007387 */ /* 0x0003e80000100c00 */
[----:B------:R1:W-:Y:S04]  /*1db00*/  STL.128 [R1+0x2d0], R136 ;  /* 0x0002d08801007387 */ /* 0x0003e80000100c00 */
[----:B------:R1:W-:Y:S04]  /*1db10*/  STL.128 [R1+0x2e0], R140 ;  /* 0x0002e08c01007387 */ /* 0x0003e80000100c00 */
[----:B------:R2:W-:Y:S04]  /*1db20*/  STL.128 [R1+0x2f0], R144 ;  /* 0x0002f09001007387 */ /* 0x0005e80000100c00 */
[----:B------:R2:W-:Y:S01]  /*1db30*/  STL.128 [R1+0x300], R148 ;  /* 0x0003009401007387 */ /* 0x0005e20000100c00 */
[----:B----4-:R-:W-:-:S02]  /*1db40*/  IMAD.MOV.U32 R121, RZ, RZ, R111 ;  /* 0x000000ffff797224 */ /* 0x010fc400078e006f */
[----:B------:R-:W-:Y:S02]  /*1db50*/  IMAD.MOV.U32 R120, RZ, RZ, R110 ;  /* 0x000000ffff787224 */ /* 0x000fe400078e006e */
[----:B------:R-:W-:Y:S02]  /*1db60*/  IMAD.MOV.U32 R119, RZ, RZ, R109 ;  /* 0x000000ffff777224 */ /* 0x000fe400078e006d */
[----:B------:R-:W-:Y:S02]  /*1db70*/  IMAD.MOV.U32 R118, RZ, RZ, R108 ;  /* 0x000000ffff767224 */ /* 0x000fe400078e006c */
[----:B---3--:R-:W-:Y:S02]  /*1db80*/  IMAD.MOV.U32 R117, RZ, RZ, R107 ;  /* 0x000000ffff757224 */ /* 0x008fe400078e006b */
        /* <DEDUP_REMOVED lines=17> */
[----:B-1----:R-:W-:Y:S02]  /*1dca0*/  IMAD.MOV.U32 R132, RZ, RZ, R217 ;  /* 0x000000ffff847224 */ /* 0x002fe400078e00d9 */
        /* <DEDUP_REMOVED lines=64> */
[----:B--2---:R-:W-:Y:S02]  /*1e0b0*/  IMAD.MOV.U32 R49, RZ, RZ, R39 ;  /* 0x000000ffff317224 */ /* 0x004fe400078e0027 */
        /* <DEDUP_REMOVED lines=33> */
[----:B------:R-:W-:-:S06]  /*1e2d0*/  IMAD.MOV.U32 R27, RZ, RZ, R222 ;  /* 0x000000ffff1b7224 */ /* 0x000fcc00078e00de */
[----:B------:R-:W-:-:S06]  /*1e2e0*/  WARPGROUP.ARRIVE ;  /* 0x00000000000079c5 */ /* 0x000fcc0000000000 */
[----:B------:R-:W-:Y:S01]  /*1e2f0*/  HGMMA.64x256x16.F32 R24, R152, gdesc[UR4].tnspB, R24, gsb0 ;  /* 0x43e0000498187df0 */ /* 0x000fe20008000818 */
        /* <DEDUP_REMOVED lines=11> */
[----:B------:R4:W-:Y:S04]  /*1e3b0*/  STL.64 [R1+0x1620], R18 ;  /* 0x0016201201007387 */ /* 0x0009e80000100a00 */
[----:B0-----:R-:W4:Y:S04]  /*1e3c0*/  LDL.LU.128 R212, [R1+0x1bf0] ;  /* 0x001bf00001d47983 */ /* 0x001f280000300c00 */
[----:B-1----:R-:W4:Y:S04]  /*1e3d0*/  LDL.LU.128 R208, [R1+0x1be0] ;  /* 0x001be00001d07983 */ /* 0x002f280000300c00 */
[----:B--2---:R-:W2:Y:S04]  /*1e3e0*/  LDL.LU.128 R196, [R1+0x1bb0] ;  /* 0x001bb00001c47983 */ /* 0x004ea80000300c00 */
[----:B---3--:R-:W3:Y:S04]  /*1e3f0*/  LDL.LU.128 R192, [R1+0x1ba0] ;  /* 0x001ba00001c07983 */ /* 0x008ee80000300c00 */
[----:B----4-:R-:W4:Y:S04]  /*1e400*/  LDL.LU.128 R188, [R1+0x1b90] ;  /* 0x001b900001bc7983 */ /* 0x010f280000300c00 */
[----:B------:R-:W2:Y:S04]  /*1e410*/  LDL.LU.128 R184, [R1+0x1b80] ;  /* 0x001b800001b87983 */ /* 0x000ea80000300c00 */
[----:B------:R-:W3:Y:S04]  /*1e420*/  LDL.LU.128 R176, [R1+0x1b60] ;  /* 0x001b600001b07983 */ /* 0x000ee80000300c00 */
[----:B------:R-:W4:Y:S04]  /*1e430*/  LDL.LU.128 R172, [R1+0x1b50] ;  /* 0x001b500001ac7983 */ /* 0x000f280000300c00 */
[----:B------:R-:W3:Y:S04]  /*1e440*/  LDL.LU.128 R164, [R1+0x1b30] ;  /* 0x001b300001a47983 */ /* 0x000ee80000300c00 */
[----:B------:R-:W4:Y:S04]  /*1e450*/  LDL.LU.128 R160, [R1+0x1b20] ;  /* 0x001b200001a07983 */ /* 0x000f280000300c00 */
[----:B------:R-:W4:Y:S04]  /*1e460*/  LDL.LU.128 R20, [R1+0x1630] ;  /* 0x0016300001147983 */ /* 0x000f280000300c00 */
[----:B------:R-:W4:Y:S01]  /*1e470*/  LDL.LU.64 R18, [R1+0x1620] ;  /* 0x0016200001127983 */ /* 0x000f220000300a00 */
[----:B------:R-:W-:-:S03]  /*1e480*/  WARPGROUP.DEPBAR.LE gsb0, 0x0 ;  /* 0x00008000000079c5 */ /* 0x000fc60000010000 */
[----:B------:R0:W-:Y:S04]  /*1e490*/  STL.128 [R1+0x15d0], R148 ;  /* 0x0015d09401007387 */ /* 0x0001e80000100c00 */
[----:B------:R-:W-:Y:S04]  /*1e4a0*/  STL.128 [R1+0x15c0], R144 ;  /* 0x0015c09001007387 */ /* 0x000fe80000100c00 */
[----:B------:R-:W-:Y:S04]  /*1e4b0*/  STL.128 [R1+0x15b0], R140 ;  /* 0x0015b08c01007387 */ /* 0x000fe80000100c00 */
[----:B------:R-:W-:Y:S01]  /*1e4c0*/  STL.128 [R1+0x15a0], R136 ;  /* 0x0015a08801007387 */ /* 0x000fe20000100c00 */
[----:B0-----:R-:W-:-:S02]  /*1e4d0*/  IMAD.MOV.U32 R148, RZ, RZ, R181 ;  /* 0x000000ffff947224 */ /* 0x001fc400078e00b5 */
[----:B------:R-:W-:Y:S02]  /*1e4e0*/  IMAD.MOV.U32 R149, RZ, RZ, R180 ;  /* 0x000000ffff957224 */ /* 0x000fe400078e00b4 */
[----:B------:R-:W-:Y:S02]  /*1e4f0*/  IMAD.MOV.U32 R150, RZ, RZ, R171 ;  /* 0x000000ffff967224 */ /* 0x000fe400078e00ab */
[----:B------:R-:W-:Y:S01]  /*1e500*/  IMAD.MOV.U32 R151, RZ, RZ, R159 ;  /* 0x000000ffff977224 */ /* 0x000fe200078e009f */
[----:B------:R-:W-:Y:S04]  /*1e510*/  STL.128 [R1+0x1590], R132 ;  /* 0x0015908401007387 */ /* 0x000fe80000100c00 */
[----:B------:R-:W-:Y:S04]  /*1e520*/  STL.128 [R1+0x1580], R128 ;  /* 0x0015808001007387 */ /* 0x000fe80000100c00 */
[----:B------:R0:W-:Y:S04]  /*1e530*/  STL.128 [R1+0x1570], R124 ;  /* 0x0015707c01007387 */ /* 0x0001e80000100c00 */
[----:B------:R-:W-:Y:S04]  /*1e540*/  STL.128 [R1+0x1560], R120 ;  /* 0x0015607801007387 */ /* 0x000fe80000100c00 */
[----:B------:R1:W-:Y:S04]  /*1e550*/  STL.128 [R1+0x420], R148 ;  /* 0x0004209401007387 */ /* 0x0003e80000100c00 */
[----:B------:R1:W-:Y:S04]  /*1e560*/  STL.128 [R1+0x13f0], R28 ;  /* 0x0013f01c01007387 */ /* 0x0003e80000100c00 */
[----:B------:R1:W-:Y:S01]  /*1e570*/  STL.128 [R1+0x1520], R104 ;  /* 0x0015206801007387 */ /* 0x0003e20000100c00 */
[----:B------:R-:W-:-:S02]  /*1e580*/  IMAD.MOV.U32 R152, RZ, RZ, R158 ;  /* 0x000000ffff987224 */ /* 0x000fc400078e009e */
[----:B------:R-:W-:Y:S01]  /*1e590*/  IMAD.MOV.U32 R153, RZ, RZ, R157 ;  /* 0x000000ffff997224 */ /* 0x000fe200078e009d */
[----:B0-----:R-:W4:Y:S04]  /*1e5a0*/  LDL.LU.128 R124, [R1+0x1570] ;  /* 0x00157000017c7983 */ /* 0x001f280000300c00 */
[----:B-1----:R-:W4:Y:S01]  /*1e5b0*/  LDL.LU.128 R148, [R1+0x15d0] ;  /* 0x0015d00001947983 */ /* 0x002f220000300c00 */
[----:B------:R-:W-:-:S03]  /*1e5c0*/  IMAD.MOV.U32 R29, RZ, RZ, R224 ;  /* 0x000000ffff1d7224 */ /* 0x000fc600078e00e0 */
[----:B------:R-:W4:Y:S01]  /*1e5d0*/  LDL.LU.128 R128, [R1+0x1580] ;  /* 0x0015800001807983 */ /* 0x000f220000300c00 */
[----:B------:R-:W-:Y:S02]  /*1e5e0*/  IMAD.MOV.U32 R30, RZ, RZ, R223 ;  /* 0x000000ffff1e7224 */ /* 0x000fe400078e00df */
[----:B------:R-:W-:Y:S01]  /*1e5f0*/  IMAD.MOV.U32 R31, RZ, RZ, R222 ;  /* 0x000000ffff1f7224 */ /* 0x000fe200078e00de */
[----:B------:R-:W4:Y:S01]  /*1e600*/  LDL.LU.128 R104, [R1+0x1520] ;  /* 0x0015200001687983 */ /* 0x000f220000300c00 */
[----:B------:R-:W-:Y:S02]  /*1e610*/  IMAD.MOV.U32 R157, RZ, RZ, R29 ;  /* 0x000000ffff9d7224 */ /* 0x000fe400078e001d */
[----:B------:R-:W-:Y:S01]  /*1e620*/  IMAD.MOV.U32 R158, RZ, RZ, R30 ;  /* 0x000000ffff9e7224 */ /* 0x000fe200078e001e */
[----:B------:R0:W-:Y:S01]  /*1e630*/  STL.128 [R1+0x1510], R100 ;  /* 0x0015106401007387 */ /* 0x0001e20000100c00 */
[----:B------:R-:W-:-:S03]  /*1e640*/  IMAD.MOV.U32 R159, RZ, RZ, R31 ;  /* 0x000000ffff9f7224 */ /* 0x000fc600078e001f */
[----:B------:R-:W4:Y:S01]  /*1e650*/  LDL.LU.128 R28, [R1+0x13f0] ;  /* 0x0013f000011c7983 */ /* 0x000f220000300c00 */
[----:B------:R-:W-:Y:S02]  /*1e660*/  IMAD.MOV.U32 R146, RZ, RZ, R183 ;  /* 0x000000ffff927224 */ /* 0x000fe400078e00b7 */
[----:B------:R-:W-:Y:S01]  /*1e670*/  IMAD.MOV.U32 R147, RZ, RZ, R182 ;  /* 0x000000ffff937224 */ /* 0x000fe200078e00b6 */
[----:B------:R-:W4:Y:S01]  /*1e680*/  LDL.LU.128 R120, [R1+0x1560] ;  /* 0x0015600001787983 */ /* 0x000f220000300c00 */
[----:B------:R-:W-:Y:S02]  /*1e690*/  IMAD.MOV.U32 R132, RZ, RZ, R221 ;  /* 0x000000ffff847224 */ /* 0x000fe400078e00dd */
[----:B------:R-:W-:Y:S02]  /*1e6a0*/  IMAD.MOV.U32 R133, RZ, RZ, R220 ;  /* 0x000000ffff857224 */ /* 0x000fe400078e00dc */
[----:B------:R-:W-:Y:S01]  /*1e6b0*/  FFMA.FTZ R15, R215, R0, -R4 ;  /* 0x00000000d70f7223 */ /* 0x000fe20000010804 */
[----:B------:R-:W-:-:S02]  /*1e6c0*/  IMAD.MOV.U32 R134, RZ, RZ, R219 ;  /* 0x000000ffff867224 */ /* 0x000fc400078e00db */
[----:B------:R-:W-:Y:S01]  /*1e6d0*/  FFMA.FTZ R14, R214, R0, -R4 ;  /* 0x00000000d60e7223 */ /* 0x000fe20000010804 */
[----:B------:R-:W-:Y:S01]  /*1e6e0*/  IMAD.MOV.U32 R135, RZ, RZ, R218 ;  /* 0x000000ffff877224 */ /* 0x000fe200078e00da */
[----:B0-----:R-:W4:Y:S01]  /*1e6f0*/  LDL.LU.128 R100, [R1+0x1510] ;  /* 0x0015100001647983 */ /* 0x001f220000300c00 */
        /* <DEDUP_REMOVED lines=34> */
[----:B--2---:R2:W-:Y:S04]  /*1e920*/  STL.128 [R1+0x1340], R184 ;  /* 0x001340b801007387 */ /* 0x0045e80000100c00 */
[----:B0-----:R-:W4:Y:S04]  /*1e930*/  LDL.LU.128 R136, [R1+0x15a0] ;  /* 0x0015a00001887983 */ /* 0x001f280000300c00 */
[----:B-1----:R-:W4:Y:S04]  /*1e940*/  LDL.LU.128 R140, [R1+0x15b0] ;  /* 0x0015b000018c7983 */ /* 0x002f280000300c00 */
[----:B---3--:R-:W3:Y:S04]  /*1e950*/  LDL.LU.128 R144, [R1+0x15c0] ;  /* 0x0015c00001907983 */ /* 0x008ee80000300c00 */
        /* <DEDUP_REMOVED lines=21> */
[----:B--2---:R-:W2:Y:S01]  /*1eab0*/  LDL.LU.128 R184, [R1+0x1340] ;  /* 0x0013400001b87983 */ /* 0x004ea20000300c00 */
[-CC-:B------:R-:W-:Y:S01]  /*1eac0*/  FFMA.FTZ R13, R213, R0.reuse, -R4.reuse ;  /* 0x00000000d50d7223 */ /* 0x180fe20000010804 */
[-C--:B------:R-:W-:Y:S01]  /*1ead0*/  FFMA.FTZ R12, R212, R0.reuse, -R4 ;  /* 0x00000000d40c7223 */ /* 0x080fe20000010804 */
[-CC-:B------:R-:W-:Y:S01]  /*1eae0*/  FFMA.FTZ R11, R211, R0.reuse, -R166.reuse ;  /* 0x00000000d30b7223 */ /* 0x180fe200000108a6 */
[----:B------:R-:W-:Y:S01]  /*1eaf0*/  FFMA.FTZ R10, R210, R0, -R166 ;  /* 0x00000000d20a7223 */ /* 0x000fe200000108a6 */
[----:B------:R-:W-:-:S02]  /*1eb00*/  IMAD.MOV.U32 R154, RZ, RZ, R156 ;  /* 0x000000ffff9a7224 */ /* 0x000fc400078e009c */
[----:B------:R-:W-:Y:S01]  /*1eb10*/  VIADD R8, R8, 0x280 ;  /* 0x0000028008087836 */ /* 0x000fe20000000000 */
[----:B------:R-:W-:Y:S01]  /*1eb20*/  R2UR UR7, R9 ;  /* 0x00000000090772ca */ /* 0x000fe200000e0000 */
[----:B------:R-:W-:Y:S01]  /*1eb30*/  IMAD.MOV.U32 R155, RZ, RZ, R7 ;  /* 0x000000ffff9b7224 */ /* 0x000fe200078e0007 */
[----:B------:R-:W2:Y:S01]  /*1eb40*/  LDL.LU R226, [R1+0xfec] ;  /* 0x000fec0001e27983 */ /* 0x000ea20000300800 */
[----:B----4-:R-:W-:Y:S02]  /*1eb50*/  IMAD.MOV.U32 R182, RZ, RZ, R150 ;  /* 0x000000ffffb67224 */ /* 0x010fe400078e0096 */
[----:B------:R-:W-:Y:S01]  /*1eb60*/  IMAD.MOV.U32 R183, RZ, RZ, R149 ;  /* 0x000000ffffb77224 */ /* 0x000fe200078e0095 */
[----:B------:R-:W-:Y:S04]  /*1eb70*/  STL [R1+0x59c], R107 ;  /* 0x00059c6b01007387 */ /* 0x000fe80000100800 */
[----:B------:R-:W-:Y:S04]  /*1eb80*/  STL [R1+0x598], R106 ;  /* 0x0005986a01007387 */ /* 0x000fe80000100800 */
[----:B------:R-:W-:Y:S04]  /*1eb90*/  STL [R1+0x594], R105 ;  /* 0x0005946901007387 */ /* 0x000fe80000100800 */
[----:B------:R-:W-:Y:S04]  /*1eba0*/  STL [R1+0x590], R104 ;  /* 0x0005906801007387 */ /* 0x000fe80000100800 */
[----:B------:R0:W-:Y:S04]  /*1ebb0*/  STL.64 [R1+0x1330], R182 ;  /* 0x001330b601007387 */ /* 0x0001e80000100a00 */
[----:B------:R1:W-:Y:S04]  /*1ebc0*/  STL [R1+0x580], R100 ;  /* 0x0005806401007387 */ /* 0x0003e80000100800 */
[----:B------:R-:W-:Y:S04]  /*1ebd0*/  STL [R1+0x46c], R31 ;  /* 0x00046c1f01007387 */ /* 0x000fe80000100800 */
[----:B0-----:R-:W4:Y:S04]  /*1ebe0*/  LDL.128 R180, [R1+0x590] ;  /* 0x0005900001b47983 */ /* 0x001f280000100c00 */
[----:B------:R-:W-:Y:S04]  /*1ebf0*/  STL [R1+0x468], R30 ;  /* 0x0004681e01007387 */ /* 0x000fe80000100800 */
[----:B------:R-:W-:Y:S04]  /*1ec00*/  STL [R1+0x464], R29 ;  /* 0x0004641d01007387 */ /* 0x000fe80000100800 */
[----:B------:R-:W-:Y:S04]  /*1ec10*/  STL [R1+0x460], R28 ;  /* 0x0004601c01007387 */ /* 0x000fe80000100800 */
[----:B------:R-:W2:Y:S04]  /*1ec20*/  LDL.LU.128 R104, [R1+0x460] ;  /* 0x0004600001687983 */ /* 0x000ea80000300c00 */
[----:B-1----:R-:W2:Y:S01]  /*1ec30*/  LDL.LU R100, [R1+0x598] ;  /* 0x0005980001647983 */ /* 0x002ea20000300800 */
[-CC-:B------:R-:W-:Y:S01]  /*1ec40*/  FFMA.FTZ R4, R209, R0.reuse, -R166.reuse ;  /* 0x00000000d1047223 */ /* 0x180fe200000108a6 */
[----:B------:R-:W-:Y:S01]  /*1ec50*/  FFMA.FTZ R0, R208, R0, -R166 ;  /* 0x00000000d0007223 */ /* 0x000fe200000108a6 */
[----:B------:R-:W-:Y:S08]  /*1ec60*/  MUFU.EX2 R15, R15 ;  /* 0x0000000f000f7308 */ /* 0x000ff00000000800 */
[----:B------:R-:W0:Y:S01]  /*1ec70*/  MUFU.EX2 R14, R14 ;  /* 0x0000000e000e7308 */ /* 0x000e220000000800 */
[----:B------:R-:W-:Y:S01]  /*1ec80*/  STL [R1+0x584], R101 ;  /* 0x0005846501007387 */ /* 0x000fe20000100800 */
[----:B------:R-:W-:-:S02]  /*1ec90*/  IMAD.MOV.U32 R223, RZ, RZ, R131 ;  /* 0x000000ffffdf7224 */ /* 0x000fc400078e0083 */
[----:B------:R-:W-:Y:S01]  /*1eca0*/  IMAD.MOV.U32 R224, RZ, RZ, R130 ;  /* 0x000000ffffe07224 */ /* 0x000fe200078e0082 */
[----:B------:R-:W-:Y:S03]  /*1ecb0*/  STL [R1+0x5dc], R123 ;  /* 0x0005dc7b01007387 */ /* 0x000fe60000100800 */
[----:B------:R-:W-:Y:S01]  /*1ecc0*/  MUFU.EX2 R13, R13 ;  /* 0x0000000d000d7308 */ /* 0x000fe20000000800 */
[----:B------:R-:W-:Y:S01]  /*1ecd0*/  IMAD.MOV.U32 R225, RZ, RZ, R129 ;  /* 0x000000ffffe17224 */ /* 0x000fe200078e0081 */
[----:B------:R-:W-:Y:S01]  /*1ece0*/  STL [R1+0x5d8], R122 ;  /* 0x0005d87a01007387 */ /* 0x000fe20000100800 */
[----:B------:R-:W-:-:S03]  /*1ecf0*/  IMAD.MOV.U32 R227, RZ, RZ, R128 ;  /* 0x000000ffffe37224 */ /* 0x000fc600078e0080 */
[----:B------:R-:W-:Y:S02]  /*1ed00*/  STL [R1+0x5d4], R121 ;  /* 0x0005d47901007387 */ /* 0x000fe40000100800 */
[----:B------:R-:W-:Y:S02]  /*1ed10*/  MUFU.EX2 R12, R12 ;  /* 0x0000000c000c7308 */ /* 0x000fe40000000800 */
[----:B------:R-:W-:Y:S04]  /*1ed20*/  STL [R1+0x5d0], R120 ;  /* 0x0005d07801007387 */ /* 0x000fe80000100800 */
[----:B------:R-:W-:Y:S02]  /*1ed30*/  STL [R1+0x58c], R103 ;  /* 0x00058c6701007387 */ /* 0x000fe40000100800 */
[----:B------:R-:W-:Y:S02]  /*1ed40*/  MUFU.EX2 R11, R11 ;  /* 0x0000000b000b7308 */ /* 0x000fe40000000800 */
[----:B------:R-:W-:Y:S04]  /*1ed50*/  STL [R1+0x588], R102 ;  /* 0x0005886601007387 */ /* 0x000fe80000100800 */
[----:B------:R1:W-:Y:S02]  /*1ed60*/  STL.128 [R1+0x1320], R176 ;  /* 0x001320b001007387 */ /* 0x0003e40000100c00 */
[----:B------:R-:W0:Y:S02]  /*1ed70*/  MUFU.EX2 R10, R10 ;  /* 0x0000000a000a7308 */ /* 0x000e240000000800 */
[----:B------:R-:W-:Y:S04]  /*1ed80*/  STL.128 [R1+0x1310], R172 ;  /* 0x001310ac01007387 */ /* 0x000fe80000100c00 */
[----:B------:R-:W-:Y:S02]  /*1ed90*/  STL [R1+0x1308], R170 ;  /* 0x001308aa01007387 */ /* 0x000fe40000100800 */
[----:B------:R-:W-:Y:S01]  /*1eda0*/  MUFU.EX2 R4, R4 ;  /* 0x0000000400047308 */ /* 0x000fe20000000800 */
[----:B------:R-:W-:Y:S01]  /*1edb0*/  IMAD.MOV.U32 R156, RZ, RZ, R6 ;  /* 0x000000ffff9c7224 */ /* 0x000fe200078e0006 */
[----:B------:R-:W-:Y:S04]  /*1edc0*/  STL.64 [R1+0x1300], R168 ;  /* 0x001300a801007387 */ /* 0x000fe80000100a00 */
[----:B------:R-:W-:Y:S02]  /*1edd0*/  STL.128 [R1+0x12e0], R160 ;  /* 0x0012e0a001007387 */ /* 0x000fe40000100c00 */
[----:B------:R-:W0:Y:S01]  /*1ede0*/  MUFU.EX2 R0, R0 ;  /* 0x0000000000007308 */ /* 0x000e220000000800 */
[----:B------:R-:W-:Y:S01]  /*1edf0*/  IMAD.MOV.U32 R166, RZ, RZ, R151 ;  /* 0x000000ffffa67224 */ /* 0x000fe200078e0097 */
[----:B------:R0:W-:Y:S04]  /*1ee00*/  STL.128 [R1+0x430], R152 ;  /* 0x0004309801007387 */ /* 0x0001e80000100c00 */
[----:B------:R0:W-:Y:S01]  /*1ee10*/  STL.128 [R1+0x240], R156 ;  /* 0x0002409c01007387 */ /* 0x0001e20000100c00 */
[----:B------:R-:W-:-:S03]  /*1ee20*/  IMAD.MOV.U32 R200, RZ, RZ, R148 ;  /* 0x000000ffffc87224 */ /* 0x000fc600078e0094 */
[----:B------:R-:W-:Y:S01]  /*1ee30*/  STL.128 [R1+0x12f0], R164 ;  /* 0x0012f0a401007387 */ /* 0x000fe20000100c00 */
[----:B------:R-:W-:-:S03]  /*1ee40*/  R2UR UR6, R8 ;  /* 0x00000000080672ca */ /* 0x000fc600000e0000 */
[----:B-1----:R-:W2:Y:S01]  /*1ee50*/  LDL.LU.128 R176, [R1+0x580] ;  /* 0x0005800001b07983 */ /* 0x002ea20000300c00 */
[----:B0-----:R-:W-:-:S03]  /*1ee60*/  F2FP.F16.F32.PACK_AB R152, R14, R15 ;  /* 0x0000000f0e98723e */ /* 0x001fc600000000ff */
[----:B------:R-:W-:Y:S01]  /*1ee70*/  STL.128 [R1+0x1030], R20 ;  /* 0x0010301401007387 */ /* 0x000fe20000100c00 */
[----:B------:R-:W-:Y:S02]  /*1ee80*/  F2FP.F16.F32.PACK_AB R153, R10, R11 ;  /* 0x0000000b0a99723e */ /* 0x000fe400000000ff */
[----:B------:R-:W-:Y:S01]  /*1ee90*/  F2FP.F16.F32.PACK_AB R154, R12, R13 ;  /* 0x0000000d0c9a723e */ /* 0x000fe200000000ff */
[----:B------:R-:W-:Y:S01]  /*1eea0*/  IMAD.MOV.U32 R159, RZ, RZ, R127 ;  /* 0x000000ffff9f7224 */ /* 0x000fe200078e007f */
[----:B------:R-:W-:Y:S01]  /*1eeb0*/  F2FP.F16.F32.PACK_AB R155, R0, R4 ;  /* 0x00000004009b723e */ /* 0x000fe200000000ff */
[----:B------:R-:W-:Y:S01]  /*1eec0*/  IMAD.MOV.U32 R158, RZ, RZ, R126 ;  /* 0x000000ffff9e7224 */ /* 0x000fe200078e007e */
[----:B------:R-:W-:Y:S01]  /*1eed0*/  STL.128 [R1+0x1020], R16 ;  /* 0x0010201001007387 */ /* 0x000fe20000100c00 */
[----:B------:R-:W-:Y:S02]  /*1eee0*/  IMAD.MOV.U32 R157, RZ, RZ, R125 ;  /* 0x000000ffff9d7224 */ /* 0x000fe400078e007d */
[----:B------:R-:W-:Y:S01]  /*1eef0*/  IMAD.MOV.U32 R156, RZ, RZ, R124 ;  /* 0x000000ffff9c7224 */ /* 0x000fe200078e007c */
[----:B------:R-:W-:Y:S01]  /*1ef00*/  STL.128 [R1+0x12c0], R152 ;  /* 0x0012c09801007387 */ /* 0x000fe20000100c00 */
[----:B------:R-:W-:-:S03]  /*1ef10*/  IMAD.MOV.U32 R215, RZ, RZ, R139 ;  /* 0x000000ffffd77224 */ /* 0x000fc600078e008b */
[----:B------:R-:W-:Y:S01]  /*1ef20*/  STL.128 [R1+0x12d0], R156 ;  /* 0x0012d09c01007387 */ /* 0x000fe20000100c00 */
[----:B------:R-:W-:Y:S02]  /*1ef30*/  IMAD.MOV.U32 R214, RZ, RZ, R138 ;  /* 0x000000ffffd67224 */ /* 0x000fe400078e008a */
[----:B------:R-:W-:Y:S01]  /*1ef40*/  IMAD.MOV.U32 R219, RZ, RZ, R143 ;  /* 0x000000ffffdb7224 */ /* 0x000fe200078e008f */
[----:B------:R-:W-:Y:S01]  /*1ef50*/  STL.128 [R1+0x1370], R196 ;  /* 0x001370c401007387 */ /* 0x000fe20000100c00 */
[----:B------:R-:W-:Y:S02]  /*1ef60*/  IMAD.MOV.U32 R218, RZ, RZ, R142 ;  /* 0x000000ffffda7224 */ /* 0x000fe400078e008e */
[----:B---3--:R-:W-:Y:S01]  /*1ef70*/  IMAD.MOV.U32 R201, RZ, RZ, R147 ;  /* 0x000000ffffc97224 */ /* 0x008fe200078e0093 */
[----:B------:R-:W-:Y:S01]  /*1ef80*/  STL.128 [R1+0x1360], R192 ;  /* 0x001360c001007387 */ /* 0x000fe20000100c00 */
[----:B------:R-:W-:Y:S02]  /*1ef90*/  IMAD.MOV.U32 R202, RZ, RZ, R146 ;  /* 0x000000ffffca7224 */ /* 0x000fe400078e0092 */
[----:B------:R-:W-:Y:S01]  /*1efa0*/  IMAD.MOV.U32 R203, RZ, RZ, R145 ;  /* 0x000000ffffcb7224 */ /* 0x000fe200078e0091 */
[----:B------:R-:W-:Y:S01]  /*1efb0*/  STL.128 [R1+0x1350], R188 ;  /* 0x001350bc01007387 */ /* 0x000fe20000100c00 */
        /* <DEDUP_REMOVED lines=12> */
[----:B------:R-:W-:-:S03]  /*1f080*/  IMAD.MOV.U32 R222, RZ, RZ, R132 ;  /* 0x000000ffffde7224 */ /* 0x000fc600078e0084 */
        /* <DEDUP_REMOVED lines=39> */
[----:B----4-:R-:W-:-:S03]  /*1f300*/  IMAD.MOV.U32 R101, RZ, RZ, R183 ;  /* 0x000000ffff657224 */ /* 0x010fc600078e00b7 */
        /* <DEDUP_REMOVED lines=37> */
[----:B--2---:R1:W-:Y:S04]  /*1f560*/  STL.128 [R1+0x1210], R184 ;  /* 0x001210b801007387 */ /* 0x0043e80000100c00 */
[----:B0-----:R-:W2:Y:S04]  /*1f570*/  LDL.LU.128 R108, [R1+0x470] ;  /* 0x00047000016c7983 */ /* 0x001ea80000300c00 */
[----:B------:R-:W3:Y:S04]  /*1f580*/  LDL.LU.128 R112, [R1+0x480] ;  /* 0x0004800001707983 */ /* 0x000ee80000300c00 */
        /* <DEDUP_REMOVED lines=15> */
[----:B-1----:R-:W4:Y:S01]  /*1f680*/  LDL.128 R184, [R1+0x5a0] ;  /* 0x0005a00001b87983 */ /* 0x002f220000100c00 */
[----:B------:R-:W-:-:S03]  /*1f690*/  IMAD.MOV.U32 R8, RZ, RZ, R104 ;  /* 0x000000ffff087224 */ /* 0x000fc600078e0068 */
[----:B------:R-:W-:Y:S04]  /*1f6a0*/  STL.128 [R1+0x250], R104 ;  /* 0x0002506801007387 */ /* 0x000fe80000100c00 */
[----:B------:R0:W-:Y:S04]  /*1f6b0*/  STL.64 [R1+0x1188], R100 ;  /* 0x0011886401007387 */ /* 0x0001e80000100a00 */
[----:B------:R-:W4:Y:S04]  /*1f6c0*/  LDL.LU R99, [R1+0x594] ;  /* 0x0005940001637983 */ /* 0x000f280000300800 */
[----:B------:R-:W4:Y:S04]  /*1f6d0*/  LDL.LU R98, [R1+0x590] ;  /* 0x0005900001627983 */ /* 0x000f280000300800 */
[----:B0-----:R-:W4:Y:S04]  /*1f6e0*/  LDL.LU.64 R100, [R1+0x1188] ;  /* 0x0011880001647983 */ /* 0x001f280000300a00 */
[----:B------:R-:W4:Y:S04]  /*1f6f0*/  LDL.LU R104, [R1+0x5a8] ;  /* 0x0005a80001687983 */ /* 0x000f280000300800 */
[----:B------:R-:W4:Y:S04]  /*1f700*/  LDL.LU R103, [R1+0x5a4] ;  /* 0x0005a40001677983 */ /* 0x000f280000300800 */
[----:B------:R-:W4:Y:S01]  /*1f710*/  LDL.LU R102, [R1+0x5a0] ;  /* 0x0005a00001667983 */ /* 0x000f220000300800 */
[----:B------:R-:W-:-:S02]  /*1f720*/  IMAD.MOV.U32 R208, RZ, RZ, R24 ;  /* 0x000000ffffd07224 */ /* 0x000fc400078e0018 */
[----:B------:R-:W-:Y:S01]  /*1f730*/  IMAD.MOV.U32 R207, RZ, RZ, R25 ;  /* 0x000000ffffcf7224 */ /* 0x000fe200078e0019 */
[----:B------:R-:W4:Y:S01]  /*1f740*/  LDL.LU R216, [R1+0xfe8] ;  /* 0x000fe80001d87983 */ /* 0x000f220000300800 */
[----:B------:R-:W-:Y:S02]  /*1f750*/  IMAD.MOV.U32 R206, RZ, RZ, R26 ;  /* 0x000000ffffce7224 */ /* 0x000fe400078e001a */
[----:B------:R-:W-:Y:S02]  /*1f760*/  IMAD.MOV.U32 R205, RZ, RZ, R27 ;  /* 0x000000ffffcd7224 */ /* 0x000fe400078e001b */
[----:B------:R-:W-:Y:S01]  /*1f770*/  IMAD.MOV.U32 R9, RZ, RZ, R105 ;  /* 0x000000ffff097224 */ /* 0x000fe200078e0069 */
[----:B------:R0:W-:Y:S01]  /*1f780*/  STL.128 [R1+0x1010], R12 ;  /* 0x0010100c01007387 */ /* 0x0001e20000100c00 */
[----:B------:R-:W-:Y:S02]  /*1f790*/  IMAD.MOV.U32 R25, RZ, RZ, R107 ;  /* 0x000000ffff197224 */ /* 0x000fe400078e006b */
[----:B------:R-:W-:Y:S01]  /*1f7a0*/  IMAD.MOV.U32 R24, RZ, RZ, R106 ;  /* 0x000000ffff187224 */ /* 0x000fe200078e006a */
[----:B------:R1:W-:Y:S01]  /*1f7b0*/  STL.64 [R1+0xff0], R4 ;  /* 0x000ff00401007387 */ /* 0x0003e20000100a00 */
[----:B------:R-:W-:-:S02]  /*1f7c0*/  IMAD.MOV.U32 R97, RZ, RZ, R179 ;  /* 0x000000ffff617224 */ /* 0x000fc400078e00b3 */
[----:B------:R-:W-:Y:S01]  /*1f7d0*/  IMAD.MOV.U32 R96, RZ, RZ, R178 ;  /* 0x000000ffff607224 */ /* 0x000fe200078e00b2 */
[----:B------:R-:W4:Y:S01]  /*1f7e0*/  LDL.LU.128 R20, [R1+0x1030] ;  /* 0x0010300001147983 */ /* 0x000f220000300c00 */
[----:B------:R-:W-:Y:S02]  /*1f7f0*/  IMAD.MOV.U32 R95, RZ, RZ, R177 ;  /* 0x000000ffff5f7224 */ /* 0x000fe400078e00b1 */
[----:B------:R-:W-:Y:S01]  /*1f800*/  IMAD.MOV.U32 R94, RZ, RZ, R176 ;  /* 0x000000ffff5e7224 */ /* 0x000fe200078e00b0 */
[----:B------:R1:W-:Y:S04]  /*1f810*/  STL.128 [R1+0x1000], R8 ;  /* 0x0010000801007387 */ /* 0x0003e80000100c00 */
[----:B------:R-:W4:Y:S04]  /*1f820*/  LDL.LU.128 R16, [R1+0x1020] ;  /* 0x0010200001107983 */ /* 0x000f280000300c00 */
[----:B0-----:R-:W4:Y:S04]  /*1f830*/  LDL.LU.128 R12, [R1+0x1010] ;  /* 0x00101000010c7983 */ /* 0x001f280000300c00 */
[----:B-1----:R-:W4:Y:S04]  /*1f840*/  LDL.LU.64 R4, [R1+0xff0] ;  /* 0x000ff00001047983 */ /* 0x002f280000300a00 */
[----:B------:R-:W4:Y:S04]  /*1f850*/  LDL.LU.128 R8, [R1+0x1000] ;  /* 0x0010000001087983 */ /* 0x000f280000300c00 */
[----:B------:R-:W-:Y:S04]  /*1f860*/  STL [R1+0x13e8], R227 ;  /* 0x0013e8e301007387 */ /* 0x000fe80000100800 */
[----:B------:R-:W-:Y:S04]  /*1f870*/  STL.64 [R1+0x13e0], R224 ;  /* 0x0013e0e001007387 */ /* 0x000fe80000100a00 */
[----:B------:R-:W-:Y:S04]  /*1f880*/  STL.64 [R1+0x13c0], R218 ;  /* 0x0013c0da01007387 */ /* 0x000fe80000100a00 */
[----:B------:R-:W-:Y:S04]  /*1f890*/  STL.128 [R1+0x1380], R200 ;  /* 0x001380c801007387 */ /* 0x000fe80000100c00 */
[----:B------:R-:W-:Y:S04]  /*1f8a0*/  STL.128 [R1+0x370], R176 ;  /* 0x000370b001007387 */ /* 0x000fe80000100c00 */
[----:B------:R-:W-:Y:S04]  /*1f8b0*/  STL.128 [R1+0x380], R180 ;  /* 0x000380b401007387 */ /* 0x000fe80000100c00 */
[----:B------:R-:W4:Y:S04]  /*1f8c0*/  LDL.LU.128 R196, [R1+0x1370] ;  /* 0x0013700001c47983 */ /* 0x000f280000300c00 */
[----:B------:R-:W4:Y:S04]  /*1f8d0*/  LDL.LU.128 R192, [R1+0x1360] ;  /* 0x0013600001c07983 */ /* 0x000f280000300c00 */
[----:B------:R-:W4:Y:S01]  /*1f8e0*/  LDL.LU.128 R188, [R1+0x1350] ;  /* 0x0013500001bc7983 */ /* 0x000f220000300c00 */
[----:B--2---:R-:W-:-:S02]  /*1f8f0*/  IMAD.MOV.U32 R29, RZ, RZ, R111 ;  /* 0x000000ffff1d7224 */ /* 0x004fc400078e006f */
[----:B------:R-:W-:Y:S02]  /*1f900*/  IMAD.MOV.U32 R28, RZ, RZ, R110 ;  /* 0x000000ffff1c7224 */ /* 0x000fe400078e006e */
[----:B------:R-:W-:Y:S01]  /*1f910*/  IMAD.MOV.U32 R27, RZ, RZ, R109 ;  /* 0x000000ffff1b7224 */ /* 0x000fe200078e006d */
[----:B---3--:R0:W-:Y:S01]  /*1f920*/  STL.128 [R1+0x270], R112 ;  /* 0x0002707001007387 */ /* 0x0081e20000100c00 */
[----:B------:R-:W-:Y:S02]  /*1f930*/  IMAD.MOV.U32 R26, RZ, RZ, R108 ;  /* 0x000000ffff1a7224 */ /* 0x000fe400078e006c */
[----:B------:R-:W-:Y:S02]  /*1f940*/  IMAD.MOV.U32 R33, RZ, RZ, R115 ;  /* 0x000000ffff217224 */ /* 0x000fe400078e0073 */
[----:B------:R-:W-:Y:S02]  /*1f950*/  IMAD.MOV.U32 R32, RZ, RZ, R114 ;  /* 0x000000ffff207224 */ /* 0x000fe400078e0072 */
[----:B------:R-:W-:-:S02]  /*1f960*/  IMAD.MOV.U32 R31, RZ, RZ, R113 ;  /* 0x000000ffff1f7224 */ /* 0x000fc400078e0071 */
[----:B------:R-:W-:Y:S02]  /*1f970*/  IMAD.MOV.U32 R30, RZ, RZ, R112 ;  /* 0x000000ffff1e7224 */ /* 0x000fe400078e0070 */
[----:B----4-:R-:W-:Y:S02]  /*1f980*/  IMAD.MOV.U32 R37, RZ, RZ, R119 ;  /* 0x000000ffff257224 */ /* 0x010fe400078e0077 */
[----:B------:R-:W-:Y:S02]  /*1f990*/  IMAD.MOV.U32 R36, RZ, RZ, R118 ;  /* 0x000000ffff247224 */ /* 0x000fe400078e0076 */
[----:B------:R-:W-:Y:S01]  /*1f9a0*/  IMAD.MOV.U32 R35, RZ, RZ, R117 ;  /* 0x000000ffff237224 */ /* 0x000fe200078e0075 */
[----:B0-----:R-:W2:Y:S01]  /*1f9b0*/  LDL.128 R112, [R1+0x5b0] ;  /* 0x0005b00001707983 */ /* 0x001ea20000100c00 */
        /* <DEDUP_REMOVED lines=58> */
[----:B------:R-:W-:Y:S04]  /*1fd60*/  STL.128 [R1+0x260], R108 ;  /* 0x0002606c01007387 */ /* 0x000fe80000100c00 */
        /* <DEDUP_REMOVED lines=21> */
[----:B0-----:R-:W2:Y:S04]  /*1fec0*/  LDL.LU.64 R104, [R1+0x1180] ;  /* 0x0011800001687983 */ /* 0x001ea80000300a00 */
[----:B-1----:R-:W2:Y:S04]  /*1fed0*/  LDL.LU.128 R100, [R1+0x1170] ;  /* 0x0011700001647983 */ /* 0x002ea80000300c00 */
[----:B---3--:R-:W3:Y:S04]  /*1fee0*/  LDL.LU.128 R96, [R1+0x1160] ;  /* 0x0011600001607983 */ /* 0x008ee80000300c00 */
[----:B----4-:R-:W4:Y:S04]  /*1fef0*/  LDL.LU.128 R92, [R1+0x1150] ;  /* 0x00115000015c7983 */ /* 0x010f280000300c00 */
        /* <DEDUP_REMOVED lines=18> */
[----:B------:R-:W4:Y:S04]  /*20020*/  LDL.LU R107, [R1+0x5b4] ;  /* 0x0005b400016b7983 */ /* 0x000f280000300800 */
[----:B------:R-:W4:Y:S04]  /*20030*/  LDL.LU R106, [R1+0x5b0] ;  /* 0x0005b000016a7983 */ /* 0x000f280000300800 */
[----:B------:R0:W-:Y:S01]  /*20040*/  STL.128 [R1+0x280], R116 ;  /* 0x0002807401007387 */ /* 0x0001e20000100c00 */
[----:B--2---:R-:W-:-:S03]  /*20050*/  IMAD.MOV.U32 R109, RZ, RZ, R115 ;  /* 0x000000ffff6d7224 */ /* 0x004fc600078e0073 */
[----:B------:R1:W-:Y:S04]  /*20060*/  STL.128 [R1+0x13d0], R220 ;  /* 0x0013d0dc01007387 */ /* 0x0003e80000100c00 */
[----:B------:R2:W-:Y:S04]  /*20070*/  STL.128 [R1+0x13b0], R212 ;  /* 0x0013b0d401007387 */ /* 0x0005e80000100c00 */
[----:B------:R2:W-:Y:S04]  /*20080*/  STL.128 [R1+0x13a0], R208 ;  /* 0x0013a0d001007387 */ /* 0x0005e80000100c00 */
[----:B0-----:R-:W4:Y:S04]  /*20090*/  LDL.128 R116, [R1+0x5c0] ;  /* 0x0005c00001747983 */ /* 0x001f280000100c00 */
[----:B------:R0:W-:Y:S04]  /*200a0*/  STL.128 [R1+0x1390], R204 ;  /* 0x001390cc01007387 */ /* 0x0001e80000100c00 */
[----:B------:R-:W-:Y:S04]  /*200b0*/  STL.128 [R1+0x310], R152 ;  /* 0x0003109801007387 */ /* 0x000fe80000100c00 */
[----:B------:R-:W-:Y:S04]  /*200c0*/  STL.128 [R1+0x320], R156 ;  /* 0x0003209c01007387 */ /* 0x000fe80000100c00 */
[----:B------:R-:W-:Y:S04]  /*200d0*/  STL.128 [R1+0x330], R160 ;  /* 0x000330a001007387 */ /* 0x000fe80000100c00 */
[----:B------:R-:W-:Y:S04]  /*200e0*/  STL.128 [R1+0x340], R164 ;  /* 0x000340a401007387 */ /* 0x000fe80000100c00 */
[----:B------:R-:W-:Y:S04]  /*200f0*/  STL.128 [R1+0x350], R168 ;  /* 0x000350a801007387 */ /* 0x000fe80000100c00 */
[----:B------:R0:W-:Y:S04]  /*20100*/  STL.128 [R1+0x360], R172 ;  /* 0x000360ac01007387 */ /* 0x0001e80000100c00 */
[----:B------:R-:W4:Y:S04]  /*20110*/  LDL.LU R227, [R1+0x13e8] ;  /* 0x0013e80001e37983 */ /* 0x000f280000300800 */
[----:B------:R-:W4:Y:S04]  /*20120*/  LDL.LU.64 R224, [R1+0x13e0] ;  /* 0x0013e00001e07983 */ /* 0x000f280000300a00 */
[----:B-1----:R-:W4:Y:S04]  /*20130*/  LDL.LU.128 R220, [R1+0x13d0] ;  /* 0x0013d00001dc7983 */ /* 0x002f280000300c00 */
[----:B------:R-:W4:Y:S04]  /*20140*/  LDL.LU.64 R218, [R1+0x13c0] ;  /* 0x0013c00001da7983 */ /* 0x000f280000300a00 */
[----:B--2---:R-:W2:Y:S04]  /*20150*/  LDL.LU.128 R212, [R1+0x13b0] ;  /* 0x0013b00001d47983 */ /* 0x004ea80000300c00 */
[----:B------:R-:W2:Y:S04]  /*20160*/  LDL.LU.128 R208, [R1+0x13a0] ;  /* 0x0013a00001d07983 */ /* 0x000ea80000300c00 */
[----:B0-----:R-:W2:Y:S04]  /*20170*/  LDL.LU.128 R204, [R1+0x1390] ;  /* 0x0013900001cc7983 */ /* 0x001ea80000300c00 */
[----:B------:R-:W2:Y:S04]  /*20180*/  LDL.LU.128 R200, [R1+0x1380] ;  /* 0x0013800001c87983 */ /* 0x000ea80000300c00 */
[----:B------:R-:W2:Y:S04]  /*20190*/  LDL.LU.64 R182, [R1+0x1330] ;  /* 0x0013300001b67983 */ /* 0x000ea80000300a00 */
[----:B------:R-:W2:Y:S04]  /*201a0*/  LDL.LU.128 R176, [R1+0x1320] ;  /* 0x0013200001b07983 */ /* 0x000ea80000300c00 */
[----:B------:R-:W2:Y:S04]  /*201b0*/  LDL.LU.128 R172, [R1+0x1310] ;  /* 0x0013100001ac7983 */ /* 0x000ea80000300c00 */
[----:B------:R-:W2:Y:S04]  /*201c0*/  LDL.LU R170, [R1+0x1308] ;  /* 0x0013080001aa7983 */ /* 0x000ea80000300800 */
[----:B------:R-:W2:Y:S04]  /*201d0*/  LDL.LU.64 R168, [R1+0x1300] ;  /* 0x0013000001a87983 */ /* 0x000ea80000300a00 */
[----:B------:R-:W2:Y:S04]  /*201e0*/  LDL.LU.128 R164, [R1+0x12f0] ;  /* 0x0012f00001a47983 */ /* 0x000ea80000300c00 */
[----:B------:R-:W2:Y:S04]  /*201f0*/  LDL.LU.128 R160, [R1+0x12e0] ;  /* 0x0012e00001a07983 */ /* 0x000ea80000300c00 */
[----:B------:R-:W2:Y:S04]  /*20200*/  LDL.LU.128 R156, [R1+0x12d0] ;  /* 0x0012d000019c7983 */ /* 0x000ea80000300c00 */
[----:B------:R-:W2:Y:S04]  /*20210*/  LDL.LU.128 R152, [R1+0x12c0] ;  /* 0x0012c00001987983 */ /* 0x000ea80000300c00 */
[----:B------:R-:W-:Y:S04]  /*20220*/  STL.128 [R1+0x3a0], R112 ;  /* 0x0003a07001007387 */ /* 0x000fe80000100c00 */
[----:B------:R0:W-:Y:S04]  /*20230*/  STL.128 [R1+0xe80], R20 ;  /* 0x000e801401007387 */ /* 0x0001e80000100c00 */
[----:B------:R1:W-:Y:S04]  /*20240*/  STL.128 [R1+0xe70], R16 ;  /* 0x000e701001007387 */ /* 0x0003e80000100c00 */
[----:B------:R1:W-:Y:S04]  /*20250*/  STL.128 [R1+0xe60], R12 ;  /* 0x000e600c01007387 */ /* 0x0003e80000100c00 */
[----:B------:R1:W-:Y:S04]  /*20260*/  STL.128 [R1+0xe50], R8 ;  /* 0x000e500801007387 */ /* 0x0003e80000100c00 */
[----:B------:R1:W-:Y:S04]  /*20270*/  STL.64 [R1+0xe48], R4 ;  /* 0x000e480401007387 */ /* 0x0003e80000100a00 */
[----:B0-----:R-:W2:Y:S04]  /*20280*/  LDL.LU.128 R20, [R1+0xe80] ;  /* 0x000e800001147983 */ /* 0x001ea80000300c00 */
[----:B-1----:R-:W2:Y:S04]  /*20290*/  LDL.LU.128 R16, [R1+0xe70] ;  /* 0x000e700001107983 */ /* 0x002ea80000300c00 */
[----:B------:R-:W2:Y:S04]  /*202a0*/  LDL.LU.128 R12, [R1+0xe60] ;  /* 0x000e6000010c7983 */ /* 0x000ea80000300c00 */
[----:B------:R-:W2:Y:S04]  /*202b0*/  LDL.LU.128 R8, [R1+0xe50] ;  /* 0x000e500001087983 */ /* 0x000ea80000300c00 */
[----:B------:R-:W2:Y:S04]  /*202c0*/  LDL.LU.64 R4, [R1+0xe48] ;  /* 0x000e480001047983 */ /* 0x000ea80000300a00 */
[----:B------:R-:W2:Y:S04]  /*202d0*/  LDL.LU R112, [R1+0x5c8] ;  /* 0x0005c80001707983 */ /* 0x000ea80000300800 */
[----:B------:R-:W2:Y:S04]  /*202e0*/  LDL.LU R111, [R1+0x5c4] ;  /* 0x0005c400016f7983 */ /* 0x000ea80000300800 */
[----:B------:R-:W2:Y:S04]  /*202f0*/  LDL.LU R110, [R1+0x5c0] ;  /* 0x0005c000016e7983 */ /* 0x000ea80000300800 */
[----:B------:R0:W-:Y:S04]  /*20300*/  STL.128 [R1+0x290], R120 ;  /* 0x0002907801007387 */ /* 0x0001e80000100c00 */
[----:B------:R1:W-:Y:S04]  /*20310*/  STL.128 [R1+0x1240], R196 ;  /* 0x001240c401007387 */ /* 0x0003e80000100c00 */
[----:B------:R1:W-:Y:S04]  /*20320*/  STL.128 [R1+0x1230], R192 ;  /* 0x001230c001007387 */ /* 0x0003e80000100c00 */
[----:B------:R1:W-:Y:S04]  /*20330*/  STL.128 [R1+0x1220], R188 ;  /* 0x001220bc01007387 */ /* 0x0003e80000100c00 */
[----:B0-----:R-:W2:Y:S04]  /*20340*/  LDL.128 R120, [R1+0x5d0] ;  /* 0x0005d00001787983 */ /* 0x001ea80000100c00 */
[----:B------:R-:W-:Y:S04]  /*20350*/  STL.128 [R1+0x390], R184 ;  /* 0x000390b801007387 */ /* 0x000fe80000100c00 */
[----:B-1----:R-:W2:Y:S04]  /*20360*/  LDL.LU.128 R196, [R1+0x1240] ;  /* 0x0012400001c47983 */ /* 0x002ea80000300c00 */
[----:B------:R-:W2:Y:S04]  /*20370*/  LDL.LU.128 R192, [R1+0x1230] ;  /* 0x0012300001c07983 */ /* 0x000ea80000300c00 */
[----:B------:R-:W2:Y:S04]  /*20380*/  LDL.LU.128 R188, [R1+0x1220] ;  /* 0x0012200001bc7983 */ /* 0x000ea80000300c00 */
[----:B------:R0:W-:Y:S04]  /*20390*/  STL.128 [R1+0xfc0], R100 ;  /* 0x000fc06401007387 */ /* 0x0001e80000100c00 */
[----:B---3--:R-:W-:Y:S04]  /*203a0*/  STL.128 [R1+0xfb0], R96 ;  /* 0x000fb06001007387 */ /* 0x008fe80000100c00 */
[----:B----4-:R-:W-:Y:S04]  /*203b0*/  STL.128 [R1+0xfa0], R92 ;  /* 0x000fa05c01007387 */ /* 0x010fe80000100c00 */
        /* <DEDUP_REMOVED lines=17> */
[----:B------:R1:W-:Y:S04]  /*204d0*/  STL.64 [R1+0xfe0], R108 ;  /* 0x000fe06c01007387 */ /* 0x0003e80000100a00 */
[----:B0-----:R-:W3:Y:S04]  /*204e0*/  LDL.LU.128 R100, [R1+0xfc0] ;  /* 0x000fc00001647983 */ /* 0x001ee80000300c00 */
[----:B------:R0:W-:Y:S04]  /*204f0*/  STL.128 [R1+0xfd0], R104 ;  /* 0x000fd06801007387 */ /* 0x0001e80000100c00 */
[----:B-1----:R-:W4:Y:S04]  /*20500*/  LDL.LU.64 R108, [R1+0xfe0] ;  /* 0x000fe000016c7983 */ /* 0x002f280000300a00 */
[----:B------:R-:W4:Y:S04]  /*20510*/  LDL.LU.128 R96, [R1+0xfb0] ;  /* 0x000fb00001607983 */ /* 0x000f280000300c00 */
[----:B------:R-:W4:Y:S04]  /*20520*/  LDL.LU.128 R92, [R1+0xfa0] ;  /* 0x000fa000015c7983 */ /* 0x000f280000300c00 */
        /* <DEDUP_REMOVED lines=17> */
[----:B------:R-:W4:Y:S01]  /*20640*/  LDL.LU.128 R24, [R1+0xe90] ;  /* 0x000e900001187983 */ /* 0x000f220000300c00 */
[----:B------:R-:W-:-:S03]  /*20650*/  IMAD.MOV.U32 R113, RZ, RZ, R119 ;  /* 0x000000ffff717224 */ /* 0x000fc600078e0077 */
[----:B------:R0:W-:Y:S04]  /*20660*/  STL [R1+0x12b8], R227 ;  /* 0x0012b8e301007387 */ /* 0x0001e80000100800 */
[----:B------:R1:W-:Y:S04]  /*20670*/  STL.64 [R1+0x12b0], R224 ;  /* 0x0012b0e001007387 */ /* 0x0003e80000100a00 */
[----:B------:R1:W-:Y:S04]  /*20680*/  STL.128 [R1+0x12a0], R220 ;  /* 0x0012a0dc01007387 */ /* 0x0003e80000100c00 */
[----:B------:R1:W-:Y:S04]  /*20690*/  STL.64 [R1+0x1290], R218 ;  /* 0x001290da01007387 */ /* 0x0003e80000100a00 */
[----:B--2---:R2:W-:Y:S04]  /*206a0*/  STL.128 [R1+0x1280], R212 ;  /* 0x001280d401007387 */ /* 0x0045e80000100c00 */
[----:B------:R2:W-:Y:S04]  /*206b0*/  STL.128 [R1+0x1270], R208 ;  /* 0x001270d001007387 */ /* 0x0005e80000100c00 */
[----:B------:R2:W-:Y:S04]  /*206c0*/  STL.128 [R1+0x1260], R204 ;  /* 0x001260cc01007387 */ /* 0x0005e80000100c00 */
[----:B------:R2:W-:Y:S04]  /*206d0*/  STL.128 [R1+0x1250], R200 ;  /* 0x001250c801007387 */ /* 0x0005e80000100c00 */
[----:B------:R2:W-:Y:S04]  /*206e0*/  STL.64 [R1+0x1200], R182 ;  /* 0x001200b601007387 */ /* 0x0005e80000100a00 */
[----:B------:R2:W-:Y:S04]  /*206f0*/  STL.128 [R1+0x11f0], R176 ;  /* 0x0011f0b001007387 */ /* 0x0005e80000100c00 */
[----:B------:R2:W-:Y:S04]  /*20700*/  STL.128 [R1+0x11e0], R172 ;  /* 0x0011e0ac01007387 */ /* 0x0005e80000100c00 */
[----:B------:R2:W-:Y:S04]  /*20710*/  STL [R1+0x11d8], R170 ;  /* 0x0011d8aa01007387 */ /* 0x0005e80000100800 */
[----:B------:R2:W-:Y:S04]  /*20720*/  STL.64 [R1+0x11d0], R168 ;  /* 0x0011d0a801007387 */ /* 0x0005e80000100a00 */
[----:B------:R2:W-:Y:S04]  /*20730*/  STL.128 [R1+0x11c0], R164 ;  /* 0x0011c0a401007387 */ /* 0x0005e80000100c00 */
[----:B------:R2:W-:Y:S04]  /*20740*/  STL.128 [R1+0x11b0], R160 ;  /* 0x0011b0a001007387 */ /* 0x0005e80000100c00 */
[----:B------:R2:W-:Y:S04]  /*20750*/  STL.128 [R1+0x11a0], R156 ;  /* 0x0011a09c01007387 */ /* 0x0005e80000100c00 */
[----:B------:R2:W-:Y:S04]  /*20760*/  STL.128 [R1+0x1190], R152 ;  /* 0x0011909801007387 */ /* 0x0005e80000100c00 */
[----:B0-----:R-:W4:Y:S04]  /*20770*/  LDL.LU R227, [R1+0x12b8] ;  /* 0x0012b80001e37983 */ /* 0x001f280000300800 */
[----:B-1----:R-:W4:Y:S04]  /*20780*/  LDL.LU.64 R224, [R1+0x12b0] ;  /* 0x0012b00001e07983 */ /* 0x002f280000300a00 */
[----:B------:R-:W4:Y:S04]  /*20790*/  LDL.LU.128 R220, [R1+0x12a0] ;  /* 0x0012a00001dc7983 */ /* 0x000f280000300c00 */
[----:B------:R-:W4:Y:S04]  /*207a0*/  LDL.LU.64 R218, [R1+0x1290] ;  /* 0x0012900001da7983 */ /* 0x000f280000300a00 */
[----:B--2---:R-:W2:Y:S04]  /*207b0*/  LDL.LU.128 R212, [R1+0x1280] ;  /* 0x0012800001d47983 */ /* 0x004ea80000300c00 */
[----:B------:R-:W2:Y:S04]  /*207c0*/  LDL.LU.128 R208, [R1+0x1270] ;  /* 0x0012700001d07983 */ /* 0x000ea80000300c00 */
[----:B------:R-:W2:Y:S04]  /*207d0*/  LDL.LU.128 R204, [R1+0x1260] ;  /* 0x0012600001cc7983 */ /* 0x000ea80000300c00 */
[----:B------:R-:W2:Y:S04]  /*207e0*/  LDL.LU.128 R200, [R1+0x1250] ;  /* 0x0012500001c87983 */ /* 0x000ea80000300c00 */
        /* <DEDUP_REMOVED lines=10> */
[----:B------:R-:W2:Y:S04]  /*20890*/  LDL.LU R180, [R1+0xe40] ;  /* 0x000e400001b47983 */ /* 0x000ea80000300800 */
[----:B------:R-:W2:Y:S04]  /*208a0*/  LDL.LU R181, [R1+0xe3c] ;  /* 0x000e3c0001b57983 */ /* 0x000ea80000300800 */
[----:B------:R-:W2:Y:S04]  /*208b0*/  LDL.LU R171, [R1+0xe38] ;  /* 0x000e380001ab7983 */ /* 0x000ea80000300800 */
[----:B------:R0:W-:Y:S04]  /*208c0*/  STL.64 [R1+0xe30], R112 ;  /* 0x000e307001007387 */ /* 0x0001e80000100a00 */
[----:B------:R-:W-:Y:S04]  /*208d0*/  STL.128 [R1+0xcc0], R20 ;  /* 0x000cc01401007387 */ /* 0x000fe80000100c00 */
[----:B------:R-:W-:Y:S04]  /*208e0*/  STL.128 [R1+0xcb0], R16 ;  /* 0x000cb01001007387 */ /* 0x000fe80000100c00 */
[----:B------:R-:W-:Y:S04]  /*208f0*/  STL.128 [R1+0xca0], R12 ;  /* 0x000ca00c01007387 */ /* 0x000fe80000100c00 */
[----:B------:R-:W-:Y:S04]  /*20900*/  STL.128 [R1+0xc90], R8 ;  /* 0x000c900801007387 */ /* 0x000fe80000100c00 */
[----:B------:R-:W-:Y:S04]  /*20910*/  STL.64 [R1+0xc80], R4 ;  /* 0x000c800401007387 */ /* 0x000fe80000100a00 */
[----:B------:R1:W-:Y:S04]  /*20920*/  STL.128 [R1+0x3b0], R116 ;  /* 0x0003b07401007387 */ /* 0x0003e80000100c00 */
[----:B---3--:R-:W-:Y:S04]  /*20930*/  STL.128 [R1+0xe00], R100 ;  /* 0x000e006401007387 */ /* 0x008fe80000100c00 */
[----:B----4-:R3:W-:Y:S04]  /*20940*/  STL.128 [R1+0xe20], R108 ;  /* 0x000e206c01007387 */ /* 0x0107e80000100c00 */
        /* <DEDUP_REMOVED lines=21> */
[----:B-1----:R-:W2:Y:S04]  /*20aa0*/  LDL.LU R116, [R1+0x5d8] ;  /* 0x0005d80001747983 */ /* 0x002ea80000300800 */
[----:B------:R-:W2:Y:S04]  /*20ab0*/  LDL.LU R115, [R1+0x5d4] ;  /* 0x0005d40001737983 */ /* 0x000ea80000300800 */
[----:B------:R-:W2:Y:S04]  /*20ac0*/  LDL.LU R114, [R1+0x5d0] ;  /* 0x0005d00001727983 */ /* 0x000ea80000300800 */
        /* <DEDUP_REMOVED lines=32> */
[----:B--2---:R-:W-:Y:S04]  /*20cd0*/  STL.128 [R1+0xc40], R200 ;  /* 0x000c40c801007387 */ /* 0x004fe80000100c00 */
[----:B------:R1:W-:Y:S04]  /*20ce0*/  STL.128 [R1+0xba0], R160 ;  /* 0x000ba0a001007387 */ /* 0x0003e80000100c00 */
[----:B------:R2:W-:Y:S01]  /*20cf0*/  STL.128 [R1+0xbf0], R180 ;  /* 0x000bf0b401007387 */ /* 0x0005e20000100c00 */
[----:B0-----:R-:W-:-:S03]  /*20d00*/  IMAD.MOV.U32 R123, RZ, RZ, R117 ;  /* 0x000000ffff7b7224 */ /* 0x001fc600078e0075 */
[----:B------:R0:W-:Y:S01]  /*20d10*/  STL.128 [R1+0xbb0], R164 ;  /* 0x000bb0a401007387 */ /* 0x0001e20000100c00 */
[----:B------:R-:W-:Y:S02]  /*20d20*/  IMAD.MOV.U32 R124, RZ, RZ, R156 ;  /* 0x000000ffff7c7224 */ /* 0x000fe400078e009c */
[----:B------:R-:W-:Y:S01]  /*20d30*/  IMAD.MOV.U32 R125, RZ, RZ, R157 ;  /* 0x000000ffff7d7224 */ /* 0x000fe200078e009d */
[----:B------:R-:W4:Y:S01]  /*20d40*/  LDL.LU.128 R20, [R1+0xcc0] ;  /* 0x000cc00001147983 */ /* 0x000f220000300c00 */
[----:B------:R-:W-:Y:S02]  /*20d50*/  IMAD.MOV.U32 R126, RZ, RZ, R158 ;  /* 0x000000ffff7e7224 */ /* 0x000fe400078e009e */
[----:B------:R-:W-:Y:S01]  /*20d60*/  IMAD.MOV.U32 R127, RZ, RZ, R159 ;  /* 0x000000ffff7f7224 */ /* 0x000fe200078e009f */
[----:B-1----:R-:W4:Y:S01]  /*20d70*/  LDL.LU.128 R160, [R1+0xba0] ;  /* 0x000ba00001a07983 */ /* 0x002f220000300c00 */
[----:B------:R-:W-:Y:S02]  /*20d80*/  IMAD.MOV.U32 R128, RZ, RZ, R227 ;  /* 0x000000ffff807224 */ /* 0x000fe400078e00e3 */
[----:B------:R-:W-:Y:S01]  /*20d90*/  IMAD.MOV.U32 R129, RZ, RZ, R225 ;  /* 0x000000ffff817224 */ /* 0x000fe200078e00e1 */
[----:B------:R-:W-:Y:S01]  /*20da0*/  STL [R1+0xc60], R208 ;  /* 0x000c60d001007387 */ /* 0x000fe20000100800 */
[----:B------:R-:W-:-:S02]  /*20db0*/  IMAD.MOV.U32 R130, RZ, RZ, R224 ;  /* 0x000000ffff827224 */ /* 0x000fc400078e00e0 */
[----:B------:R-:W-:Y:S01]  /*20dc0*/  IMAD.MOV.U32 R131, RZ, RZ, R223 ;  /* 0x000000ffff837224 */ /* 0x000fe200078e00df */
[----:B------:R-:W-:Y:S01]  /*20dd0*/  STL.128 [R1+0xc50], R204 ;  /* 0x000c50cc01007387 */ /* 0x000fe20000100c00 */
[----:B------:R-:W-:Y:S02]  /*20de0*/  IMAD.MOV.U32 R132, RZ, RZ, R222 ;  /* 0x000000ffff847224 */ /* 0x000fe400078e00de */
[----:B------:R-:W-:Y:S01]  /*20df0*/  IMAD.MOV.U32 R133, RZ, RZ, R209 ;  /* 0x000000ffff857224 */ /* 0x000fe200078e00d1 */
[----:B------:R-:W4:Y:S01]  /*20e00*/  LDL.LU.128 R16, [R1+0xcb0] ;  /* 0x000cb00001107983 */ /* 0x000f220000300c00 */
[----:B------:R-:W-:Y:S02]  /*20e10*/  IMAD.MOV.U32 R134, RZ, RZ, R210 ;  /* 0x000000ffff867224 */ /* 0x000fe400078e00d2 */
[----:B------:R-:W-:Y:S01]  /*20e20*/  IMAD.MOV.U32 R135, RZ, RZ, R211 ;  /* 0x000000ffff877224 */ /* 0x000fe200078e00d3 */
[----:B------:R-:W4:Y:S01]  /*20e30*/  LDL.LU.128 R12, [R1+0xca0] ;  /* 0x000ca000010c7983 */ /* 0x000f220000300c00 */
[----:B------:R-:W-:-:S02]  /*20e40*/  IMAD.MOV.U32 R136, RZ, RZ, R212 ;  /* 0x000000ffff887224 */ /* 0x000fc400078e00d4 */
[----:B------:R-:W-:Y:S01]  /*20e50*/  IMAD.MOV.U32 R137, RZ, RZ, R213 ;  /* 0x000000ffff897224 */ /* 0x000fe200078e00d5 */
[----:B------:R-:W4:Y:S01]  /*20e60*/  LDL.LU.64 R4, [R1+0xc80] ;  /* 0x000c800001047983 */ /* 0x000f220000300a00 */
[----:B------:R-:W-:Y:S02]  /*20e70*/  IMAD.MOV.U32 R138, RZ, RZ, R214 ;  /* 0x000000ffff8a7224 */ /* 0x000fe400078e00d6 */
[----:B------:R-:W-:Y:S01]  /*20e80*/  IMAD.MOV.U32 R139, RZ, RZ, R215 ;  /* 0x000000ffff8b7224 */ /* 0x000fe200078e00d7 */
[----:B------:R-:W4:Y:S01]  /*20e90*/  LDL.LU R6, [R1+0xc78] ;  /* 0x000c780001067983 */ /* 0x000f220000300800 */
[----:B------:R-:W-:Y:S02]  /*20ea0*/  IMAD.MOV.U32 R140, RZ, RZ, R221 ;  /* 0x000000ffff8c7224 */ /* 0x000fe400078e00dd */
[----:B------:R-:W-:Y:S01]  /*20eb0*/  IMAD.MOV.U32 R141, RZ, RZ, R220 ;  /* 0x000000ffff8d7224 */ /* 0x000fe200078e00dc */
[----:B------:R-:W4:Y:S01]  /*20ec0*/  LDL.LU R7, [R1+0xc74] ;  /* 0x000c740001077983 */ /* 0x000f220000300800 */
        /* <DEDUP_REMOVED lines=10> */
[----:B--2---:R-:W2:Y:S01]  /*20f70*/  LDL.LU.128 R180, [R1+0xbf0] ;  /* 0x000bf00001b47983 */ /* 0x004ea20000300c00 */
[----:B------:R-:W-:-:S03]  /*20f80*/  IMAD.MOV.U32 R119, RZ, RZ, R113 ;  /* 0x000000ffff777224 */ /* 0x000fc600078e0071 */
[----:B0-----:R-:W2:Y:S01]  /*20f90*/  LDL.LU.128 R164, [R1+0xbb0] ;  /* 0x000bb00001a47983 */ /* 0x001ea20000300c00 */
[----:B------:R-:W-:Y:S02]  /*20fa0*/  IMAD.MOV.U32 R118, RZ, RZ, R112 ;  /* 0x000000ffff767224 */ /* 0x000fe400078e0070 */
[----:B------:R-:W-:Y:S02]  /*20fb0*/  IMAD.MOV.U32 R122, RZ, RZ, R116 ;  /* 0x000000ffff7a7224 */ /* 0x000fe400078e0074 */
[----:B------:R-:W-:Y:S02]  /*20fc0*/  IMAD.MOV.U32 R121, RZ, RZ, R115 ;  /* 0x000000ffff797224 */ /* 0x000fe400078e0073 */
[----:B------:R-:W-:Y:S02]  /*20fd0*/  IMAD.MOV.U32 R120, RZ, RZ, R114 ;  /* 0x000000ffff787224 */ /* 0x000fe400078e0072 */
[----:B---3--:R-:W-:Y:S02]  /*20fe0*/  IMAD.MOV.U32 R117, RZ, RZ, R111 ;  /* 0x000000ffff757224 */ /* 0x008fe400078e006f */
[----:B------:R-:W-:-:S02]  /*20ff0*/  IMAD.MOV.U32 R116, RZ, RZ, R110 ;  /* 0x000000ffff747224 */ /* 0x000fc400078e006e */
[----:B------:R-:W-:Y:S02]  /*21000*/  IMAD.MOV.U32 R115, RZ, RZ, R109 ;  /* 0x000000ffff737224 */ /* 0x000fe400078e006d */
[----:B------:R-:W-:Y:S02]  /*21010*/  IMAD.MOV.U32 R114, RZ, RZ, R108 ;  /* 0x000000ffff727224 */ /* 0x000fe400078e006c */
[----:B----4-:R-:W-:Y:S02]  /*21020*/  IMAD.MOV.U32 R113, RZ, RZ, R107 ;  /* 0x000000ffff717224 */ /* 0x010fe400078e006b */
        /* <DEDUP_REMOVED lines=88> */
[----:B------:R-:W-:-:S06]  /*215b0*/  IMAD.MOV.U32 R27, RZ, RZ, R205 ;  /* 0x000000ffff1b7224 */ /* 0x000fcc00078e00cd */
[----:B------:R-:W-:-:S06]  /*215c0*/  WARPGROUP.ARRIVE ;  /* 0x00000000000079c5 */ /* 0x000fcc0000000000 */
[----:B------:R-:W-:Y:S03]  /*215d0*/  HGMMA.64x256x16.F32 R24, R152, gdesc[UR4].tnspB, R24, gsb0 ;  /* 0x43e0000498187df0 */ /* 0x000fe60008000818 */
[----:B------:R-:W-:Y:S02]  /*215e0*/  WARPGROUP.DEPBAR.LE gsb0, 0x0 ;  /* 0x00008000000079c5 */ /* 0x000fe40000010000 */
[----:B------:R0:W-:Y:S04]  /*215f0*/  STL.128 [R1+0xae0], R104 ;  /* 0x000ae06801007387 */ /* 0x0001e80000100c00 */
[----:B0-----:R-:W3:Y:S04]  /*21600*/  LDL.LU.128 R104, [R1+0xae0] ;  /* 0x000ae00001687983 */ /* 0x001ee80000300c00 */
[----:B------:R0:W-:Y:S04]  /*21610*/  STL.128 [R1+0xb10], R116 ;  /* 0x000b107401007387 */ /* 0x0001e80000100c00 */
[----:B------:R1:W-:Y:S04]  /*21620*/  STL.128 [R1+0xb40], R128 ;  /* 0x000b408001007387 */ /* 0x0003e80000100c00 */
[----:B------:R4:W-:Y:S04]  /*21630*/  STL.128 [R1+0xb30], R124 ;  /* 0x000b307c01007387 */ /* 0x0009e80000100c00 */
[----:B0-----:R-:W2:Y:S04]  /*21640*/  LDL.LU.128 R116, [R1+0xb10] ;  /* 0x000b100001747983 */ /* 0x001ea80000300c00 */
[----:B------:R0:W-:Y:S04]  /*21650*/  STL.128 [R1+0xb20], R120 ;  /* 0x000b207801007387 */ /* 0x0001e80000100c00 */
[----:B-1----:R-:W2:Y:S04]  /*21660*/  LDL.LU.128 R128, [R1+0xb40] ;  /* 0x000b400001807983 */ /* 0x002ea80000300c00 */
[----:B----4-:R-:W4:Y:S04]  /*21670*/  LDL.LU.128 R124, [R1+0xb30] ;  /* 0x000b3000017c7983 */ /* 0x010f280000300c00 */
[----:B0-----:R-:W4:Y:S04]  /*21680*/  LDL.LU.128 R120, [R1+0xb20] ;  /* 0x000b200001787983 */ /* 0x001f280000300c00 */
[----:B------:R0:W-:Y:S04]  /*21690*/  STL.128 [R1+0xb90], R148 ;  /* 0x000b909401007387 */ /* 0x0001e80000100c00 */
[----:B------:R1:W-:Y:S04]  /*216a0*/  STL.128 [R1+0x900], R44 ;  /* 0x0009002c01007387 */ /* 0x0003e80000100c00 */
[----:B------:R1:W-:Y:S04]  /*216b0*/  STL.128 [R1+0xb80], R144 ;  /* 0x000b809001007387 */ /* 0x0003e80000100c00 */
[----:B------:R1:W-:Y:S04]  /*216c0*/  STL.128 [R1+0xb70], R140 ;  /* 0x000b708c01007387 */ /* 0x0003e80000100c00 */
[----:B0-----:R-:W4:Y:S04]  /*216d0*/  LDL.LU.128 R148, [R1+0xb90] ;  /* 0x000b900001947983 */ /* 0x001f280000300c00 */
[----:B-1----:R-:W4:Y:S04]  /*216e0*/  LDL.LU.128 R44, [R1+0x900] ;  /* 0x00090000012c7983 */ /* 0x002f280000300c00 */
[----:B------:R0:W-:Y:S04]  /*216f0*/  STL.128 [R1+0xb60], R136 ;  /* 0x000b608801007387 */ /* 0x0001e80000100c00 */
[----:B------:R-:W4:Y:S04]  /*21700*/  LDL.LU.128 R144, [R1+0xb80] ;  /* 0x000b800001907983 */ /* 0x000f280000300c00 */
[----:B------:R-:W4:Y:S04]  /*21710*/  LDL.LU.128 R140, [R1+0xb70] ;  /* 0x000b7000018c7983 */ /* 0x000f280000300c00 */
[----:B------:R1:W-:Y:S04]  /*21720*/  STL.128 [R1+0xb00], R112 ;  /* 0x000b007001007387 */ /* 0x0003e80000100c00 */
[----:B0-----:R-:W4:Y:S04]  /*21730*/  LDL.LU.128 R136, [R1+0xb60] ;  /* 0x000b600001887983 */ /* 0x001f280000300c00 */
[----:B------:R0:W-:Y:S04]  /*21740*/  STL.128 [R1+0xaf0], R108 ;  /* 0x000af06c01007387 */ /* 0x0001e80000100c00 */
[----:B------:R0:W-:Y:S04]  /*21750*/  STL.128 [R1+0xad0], R100 ;  /* 0x000ad06401007387 */ /* 0x0001e80000100c00 */
[----:B------:R0:W-:Y:S04]  /*21760*/  STL.128 [R1+0xb50], R132 ;  /* 0x000b508401007387 */ /* 0x0001e80000100c00 */
[----:B-1----:R-:W4:Y:S04]  /*21770*/  LDL.LU.128 R112, [R1+0xb00] ;  /* 0x000b000001707983 */ /* 0x002f280000300c00 */
[----:B0-----:R-:W4:Y:S04]  /*21780*/  LDL.LU.128 R108, [R1+0xaf0] ;  /* 0x000af000016c7983 */ /* 0x001f280000300c00 */
[----:B------:R-:W4:Y:S04]  /*21790*/  LDL.LU.128 R100, [R1+0xad0] ;  /* 0x000ad00001647983 */ /* 0x000f280000300c00 */
[----:B------:R-:W4:Y:S04]  /*217a0*/  LDL.LU.128 R132, [R1+0xb50] ;  /* 0x000b500001847983 */ /* 0x000f280000300c00 */
[----:B------:R0:W-:Y:S04]  /*217b0*/  STL.128 [R1+0x930], R56 ;  /* 0x0009303801007387 */ /* 0x0001e80000100c00 */
[----:B------:R1:W-:Y:S04]  /*217c0*/  STL.128 [R1+0x920], R52 ;  /* 0x0009203401007387 */ /* 0x0003e80000100c00 */
[----:B------:R1:W-:Y:S04]  /*217d0*/  STL.128 [R1+0x910], R48 ;  /* 0x0009103001007387 */ /* 0x0003e80000100c00 */
[----:B0-----:R-:W4:Y:S04]  /*217e0*/  LDL.LU.128 R56, [R1+0x930] ;  /* 0x0009300001387983 */ /* 0x001f280000300c00 */
[----:B-1----:R-:W4:Y:S04]  /*217f0*/  LDL.LU.128 R52, [R1+0x920] ;  /* 0x0009200001347983 */ /* 0x002f280000300c00 */
[----:B------:R-:W4:Y:S04]  /*21800*/  LDL.LU.128 R48, [R1+0x910] ;  /* 0x0009100001307983 */ /* 0x000f280000300c00 */
[----:B---3--:R0:W-:Y:S04]  /*21810*/  STL.128 [R1+0x9f0], R104 ;  /* 0x0009f06801007387 */ /* 0x0081e80000100c00 */
[----:B0-----:R-:W3:Y:S04]  /*21820*/  LDL.LU.128 R104, [R1+0x9f0] ;  /* 0x0009f00001687983 */ /* 0x001ee80000300c00 */
[----:B--2---:R0:W-:Y:S04]  /*21830*/  STL.128 [R1+0xa20], R116 ;  /* 0x000a207401007387 */ /* 0x0041e80000100c00 */
[----:B------:R1:W-:Y:S04]  /*21840*/  STL.128 [R1+0xa50], R128 ;  /* 0x000a508001007387 */ /* 0x0003e80000100c00 */
[----:B0-----:R-:W2:Y:S04]  /*21850*/  LDL.LU.128 R116, [R1+0xa20] ;  /* 0x000a200001747983 */ /* 0x001ea80000300c00 */
[----:B----4-:R0:W-:Y:S04]  /*21860*/  STL.128 [R1+0xa40], R124 ;  /* 0x000a407c01007387 */ /* 0x0101e80000100c00 */
[----:B------:R4:W-:Y:S04]  /*21870*/  STL.128 [R1+0xa30], R120 ;  /* 0x000a307801007387 */ /* 0x0009e80000100c00 */
[----:B-1----:R-:W2:Y:S04]  /*21880*/  LDL.LU.128 R128, [R1+0xa50] ;  /* 0x000a500001807983 */ /* 0x002ea80000300c00 */
[----:B0-----:R-:W2:Y:S04]  /*21890*/  LDL.LU.128 R124, [R1+0xa40] ;  /* 0x000a4000017c7983 */ /* 0x001ea80000300c00 */
[----:B----4-:R-:W4:Y:S01]  /*218a0*/  LDL.LU.128 R120, [R1+0xa30] ;  /* 0x000a300001787983 */ /* 0x010f220000300c00 */
[----:B------:R-:W-:-:S02]  /*218b0*/  IMAD.MOV.U32 R8, RZ, RZ, R35 ;  /* 0x000000ffff087224 */ /* 0x000fc400078e0023 */
[----:B------:R-:W-:Y:S02]  /*218c0*/  IMAD.MOV.U32 R9, RZ, RZ, R34 ;  /* 0x000000ffff097224 */ /* 0x000fe400078e0022 */
[----:B------:R-:W-:Y:S02]  /*218d0*/  IMAD.MOV.U32 R200, RZ, RZ, R156 ;  /* 0x000000ffffc87224 */ /* 0x000fe400078e009c */
[----:B------:R-:W-:Y:S02]  /*218e0*/  IMAD.MOV.U32 R201, RZ, RZ, R157 ;  /* 0x000000ffffc97224 */ /* 0x000fe400078e009d */
[----:B------:R-:W-:Y:S02]  /*218f0*/  IMAD.MOV.U32 R202, RZ, RZ, R158 ;  /* 0x000000ffffca7224 */ /* 0x000fe400078e009e */
[----:B------:R-:W-:-:S05]  /*21900*/  IMAD.MOV.U32 R203, RZ, RZ, R159 ;  /* 0x000000ffffcb7224 */ /* 0x000fca00078e009f */
[----:B------:R0:W-:Y:S04]  /*21910*/  STL.128 [R1+0x3d0], R200 ;  /* 0x0003d0c801007387 */ /* 0x0001e80000100c00 */
[----:B0-----:R-:W4:Y:S01]  /*21920*/  LDL.LU.128 R200, [R1+0xc40] ;  /* 0x000c400001c87983 */ /* 0x001f220000300c00 */
[----:B------:R-:W-:Y:S02]  /*21930*/  IMAD.MOV.U32 R204, RZ, RZ, R227 ;  /* 0x000000ffffcc7224 */ /* 0x000fe400078e00e3 */
[----:B------:R-:W-:Y:S02]  /*21940*/  IMAD.MOV.U32 R205, RZ, RZ, R225 ;  /* 0x000000ffffcd7224 */ /* 0x000fe400078e00e1 */
[----:B------:R-:W-:Y:S02]  /*21950*/  IMAD.MOV.U32 R206, RZ, RZ, R224 ;  /* 0x000000ffffce7224 */ /* 0x000fe400078e00e0 */
[----:B------:R-:W-:-:S02]  /*21960*/  IMAD.MOV.U32 R207, RZ, RZ, R223 ;  /* 0x000000ffffcf7224 */ /* 0x000fc400078e00df */
[----:B------:R-:W-:Y:S01]  /*21970*/  IMAD.MOV.U32 R208, RZ, RZ, R222 ;  /* 0x000000ffffd07224 */ /* 0x000fe200078e00de */
[----:B------:R-:W-:Y:S04]  /*21980*/  STL.128 [R1+0xaa0], R148 ;  /* 0x000aa09401007387 */ /* 0x000fe80000100c00 */
[----:B------:R0:W-:Y:S04]  /*21990*/  STL.128 [R1+0x3e0], R204 ;  /* 0x0003e0cc01007387 */ /* 0x0001e80000100c00 */
[----:B------:R1:W-:Y:S04]  /*219a0*/  STL.128 [R1+0x3f0], R208 ;  /* 0x0003f0d001007387 */ /* 0x0003e80000100c00 */
[----:B------:R1:W-:Y:S04]  /*219b0*/  STL.128 [R1+0x9d0], R96 ;  /* 0x0009d06001007387 */ /* 0x0003e80000100c00 */
[----:B------:R1:W-:Y:S04]  /*219c0*/  STL.128 [R1+0x980], R76 ;  /* 0x0009804c01007387 */ /* 0x0003e80000100c00 */
[----:B0-----:R-:W4:Y:S04]  /*219d0*/  LDL.LU.128 R204, [R1+0xc50] ;  /* 0x000c500001cc7983 */ /* 0x001f280000300c00 */
[----:B-1----:R-:W4:Y:S04]  /*219e0*/  LDL.LU R208, [R1+0xc60] ;  /* 0x000c600001d07983 */ /* 0x002f280000300800 */
[----:B------:R-:W4:Y:S04]  /*219f0*/  LDL.LU.128 R148, [R1+0xaa0] ;  /* 0x000aa00001947983 */ /* 0x000f280000300c00 */
[----:B------:R-:W4:Y:S04]  /*21a00*/  LDL.LU.128 R96, [R1+0x9d0] ;  /* 0x0009d00001607983 */ /* 0x000f280000300c00 */
[----:B------:R-:W4:Y:S04]  /*21a10*/  LDL.LU.128 R76, [R1+0x980] ;  /* 0x00098000014c7983 */ /* 0x000f280000300c00 */
[----:B------:R0:W-:Y:S04]  /*21a20*/  STL.128 [R1+0xa90], R144 ;  /* 0x000a909001007387 */ /* 0x0001e80000100c00 */
        /* <DEDUP_REMOVED lines=22> */
[----:B------:R-:W4:Y:S04]  /*21b90*/  LDL.LU.128 R40, [R1+0x8f0] ;  /* 0x0008f00001287983 */ /* 0x000f280000300c00 */
[----:B------:R-:W4:Y:S04]  /*21ba0*/  LDL.LU.128 R36, [R1+0x8e0] ;  /* 0x0008e00001247983 */ /* 0x000f280000300c00 */
[----:B0-----:R-:W4:Y:S04]  /*21bb0*/  LDL.LU.128 R60, [R1+0x940] ;  /* 0x00094000013c7983 */ /* 0x001f280000300c00 */
[----:B---3--:R0:W-:Y:S02]  /*21bc0*/  STL.128 [R1+0x770], R104 ;  /* 0x0007706801007387 */ /* 0x0081e40000100c00 */
[----:B0-----:R-:W-:-:S02]  /*21bd0*/  IMAD.MOV.U32 R106, RZ, RZ, R9 ;  /* 0x000000ffff6a7224 */ /* 0x001fc400078e0009 */
[----:B------:R-:W-:Y:S02]  /*21be0*/  IMAD.MOV.U32 R107, RZ, RZ, R8 ;  /* 0x000000ffff6b7224 */ /* 0x000fe400078e0008 */
[----:B------:R-:W3:Y:S04]  /*21bf0*/  LDL.64 R8, [R1+0x220] ;  /* 0x0002200001087983 */ /* 0x000ee80000100a00 */
[----:B--2---:R0:W-:Y:S04]  /*21c00*/  STL.128 [R1+0x7a0], R116 ;  /* 0x0007a07401007387 */ /* 0x0041e80000100c00 */
[----:B------:R-:W-:Y:S04]  /*21c10*/  STL.128 [R1+0x700], R24 ;  /* 0x0007001801007387 */ /* 0x000fe80000100c00 */
[----:B------:R1:W-:Y:S01]  /*21c20*/  STL.128 [R1+0x7d0], R128 ;  /* 0x0007d08001007387 */ /* 0x0003e20000100c00 */
[----:B0-----:R-:W-:-:S02]  /*21c30*/  IMAD.MOV.U32 R119, RZ, RZ, R47 ;  /* 0x000000ffff777224 */ /* 0x001fc400078e002f */
[----:B------:R-:W-:Y:S02]  /*21c40*/  IMAD.MOV.U32 R118, RZ, RZ, R46 ;  /* 0x000000ffff767224 */ /* 0x000fe400078e002e */
[----:B------:R-:W-:Y:S01]  /*21c50*/  IMAD.MOV.U32 R117, RZ, RZ, R45 ;  /* 0x000000ffff757224 */ /* 0x000fe200078e002d */
[----:B------:R0:W-:Y:S01]  /*21c60*/  STL.128 [R1+0x7c0], R124 ;  /* 0x0007c07c01007387 */ /* 0x0001e20000100c00 */
[----:B------:R-:W-:-:S03]  /*21c70*/  IMAD.MOV.U32 R116, RZ, RZ, R44 ;  /* 0x000000ffff747224 */ /* 0x000fc600078e002c */
[----:B----4-:R-:W-:Y:S04]  /*21c80*/  STL.128 [R1+0x7b0], R120 ;  /* 0x0007b07801007387 */ /* 0x010fe80000100c00 */
[----:B------:R2:W-:Y:S01]  /*21c90*/  STL.128 [R1+0x290], R116 ;  /* 0x0002907401007387 */ /* 0x0005e20000100c00 */
[----:B-1----:R-:W-:Y:S02]  /*21ca0*/  IMAD.MOV.U32 R131, RZ, RZ, R59 ;  /* 0x000000ffff837224 */ /* 0x002fe400078e003b */
[----:B------:R-:W-:Y:S01]  /*21cb0*/  IMAD.MOV.U32 R130, RZ, RZ, R58 ;  /* 0x000000ffff827224 */ /* 0x000fe200078e003a */
[----:B------:R-:W4:Y:S01]  /*21cc0*/  LDL.LU.128 R24, [R1+0x700] ;  /* 0x0007000001187983 */ /* 0x000f220000300c00 */
[----:B------:R-:W-:Y:S02]  /*21cd0*/  IMAD.MOV.U32 R129, RZ, RZ, R57 ;  /* 0x000000ffff817224 */ /* 0x000fe400078e0039 */
[----:B------:R-:W-:-:S02]  /*21ce0*/  IMAD.MOV.U32 R128, RZ, RZ, R56 ;  /* 0x000000ffff807224 */ /* 0x000fc400078e0038 */
[----:B0-----:R-:W-:Y:S02]  /*21cf0*/  IMAD.MOV.U32 R127, RZ, RZ, R55 ;  /* 0x000000ffff7f7224 */ /* 0x001fe400078e0037 */
[----:B------:R-:W-:Y:S02]  /*21d00*/  IMAD.MOV.U32 R126, RZ, RZ, R54 ;  /* 0x000000ffff7e7224 */ /* 0x000fe400078e0036 */
[----:B------:R-:W-:Y:S01]  /*21d10*/  IMAD.MOV.U32 R125, RZ, RZ, R53 ;  /* 0x000000ffff7d7224 */ /* 0x000fe200078e0035 */
[----:B--2---:R-:W2:Y:S01]  /*21d20*/  LDL.LU.128 R116, [R1+0x7a0] ;  /* 0x0007a00001747983 */ /* 0x004ea20000300c00 */
[----:B------:R-:W-:Y:S02]  /*21d30*/  IMAD.MOV.U32 R123, RZ, RZ, R51 ;  /* 0x000000ffff7b7224 */ /* 0x000fe400078e0033 */
[----:B------:R-:W-:Y:S02]  /*21d40*/  IMAD.MOV.U32 R122, RZ, RZ, R50 ;  /* 0x000000ffff7a7224 */ /* 0x000fe400078e0032 */
[----:B------:R-:W-:-:S02]  /*21d50*/  IMAD.MOV.U32 R121, RZ, RZ, R49 ;  /* 0x000000ffff797224 */ /* 0x000fc400078e0031 */
[----:B------:R-:W-:Y:S02]  /*21d60*/  IMAD.MOV.U32 R120, RZ, RZ, R48 ;  /* 0x000000ffff787224 */ /* 0x000fe400078e0030 */
[----:B------:R-:W-:Y:S01]  /*21d70*/  IMAD.MOV.U32 R124, RZ, RZ, R52 ;  /* 0x000000ffff7c7224 */ /* 0x000fe200078e0034 */
        /* <DEDUP_REMOVED lines=9> */
[----:B------:R1:W-:Y:S04]  /*21e10*/  STL.128 [R1+0xc20], R192 ;  /* 0x000c20c001007387 */ /* 0x0003e80000100c00 */
[----:B------:R1:W-:Y:S04]  /*21e20*/  STL.128 [R1+0xbd0], R172 ;  /* 0x000bd0ac01007387 */ /* 0x0003e80000100c00 */
[----:B0-----:R-:W4:Y:S04]  /*21e30*/  LDL.LU.128 R184, [R1+0xc00] ;  /* 0x000c000001b87983 */ /* 0x001f280000300c00 */
[----:B------:R0:W-:Y:S04]  /*21e40*/  STL.128 [R1+0xc10], R188 ;  /* 0x000c10bc01007387 */ /* 0x0001e80000100c00 */
[----:B-1----:R-:W4:Y:S04]  /*21e50*/  LDL.LU.128 R192, [R1+0xc20] ;  /* 0x000c200001c07983 */ /* 0x002f280000300c00 */
[----:B------:R-:W4:Y:S04]  /*21e60*/  LDL.LU.128 R172, [R1+0xbd0] ;  /* 0x000bd00001ac7983 */ /* 0x000f280000300c00 */
[----:B------:R1:W-:Y:S04]  /*21e70*/  STL.128 [R1+0xbc0], R168 ;  /* 0x000bc0a801007387 */ /* 0x0003e80000100c00 */
[----:B0-----:R-:W4:Y:S04]  /*21e80*/  LDL.LU.128 R188, [R1+0xc10] ;  /* 0x000c100001bc7983 */ /* 0x001f280000300c00 */
[----:B------:R0:W-:Y:S04]  /*21e90*/  STL.128 [R1+0x9c0], R92 ;  /* 0x0009c05c01007387 */ /* 0x0001e80000100c00 */
[----:B------:R0:W-:Y:S04]  /*21ea0*/  STL.128 [R1+0xac0], R160 ;  /* 0x000ac0a001007387 */ /* 0x0001e80000100c00 */
[----:B-1----:R-:W4:Y:S04]  /*21eb0*/  LDL.LU.128 R168, [R1+0xbc0] ;  /* 0x000bc00001a87983 */ /* 0x002f280000300c00 */
[----:B------:R1:W-:Y:S04]  /*21ec0*/  STL.128 [R1+0xbe0], R176 ;  /* 0x000be0b001007387 */ /* 0x0003e80000100c00 */
[----:B0-----:R-:W4:Y:S01]  /*21ed0*/  LDL.LU.128 R92, [R1+0x9c0] ;  /* 0x0009c000015c7983 */ /* 0x001f220000300c00 */
[----:B------:R-:W-:-:S03]  /*21ee0*/  IMAD.MOV.U32 R160, RZ, RZ, R200 ;  /* 0x000000ffffa07224 */ /* 0x000fc600078e00c8 */
[----:B------:R0:W-:Y:S01]  /*21ef0*/  STL.128 [R1+0x9b0], R88 ;  /* 0x0009b05801007387 */ /* 0x0001e20000100c00 */
[----:B------:R-:W-:Y:S02]  /*21f00*/  IMAD.MOV.U32 R161, RZ, RZ, R183 ;  /* 0x000000ffffa17224 */ /* 0x000fe400078e00b7 */
[----:B------:R-:W-:Y:S01]  /*21f10*/  IMAD.MOV.U32 R162, RZ, RZ, R182 ;  /* 0x000000ffffa27224 */ /* 0x000fe200078e00b6 */
[----:B------:R0:W-:Y:S01]  /*21f20*/  STL.128 [R1+0x6f0], R20 ;  /* 0x0006f01401007387 */ /* 0x0001e20000100c00 */
[----:B------:R-:W-:-:S03]  /*21f30*/  IMAD.MOV.U32 R163, RZ, RZ, R166 ;  /* 0x000000ffffa37224 */ /* 0x000fc600078e00a6 */
[----:B-1----:R-:W4:Y:S04]  /*21f40*/  LDL.LU.128 R176, [R1+0xbe0] ;  /* 0x000be00001b07983 */ /* 0x002f280000300c00 */
[----:B------:R1:W-:Y:S04]  /*21f50*/  STL.128 [R1+0x430], R160 ;  /* 0x000430a001007387 */ /* 0x0003e80000100c00 */
[----:B0-----:R-:W4:Y:S04]  /*21f60*/  LDL.LU.128 R88, [R1+0x9b0] ;  /* 0x0009b00001587983 */ /* 0x001f280000300c00 */
[----:B------:R-:W4:Y:S01]  /*21f70*/  LDL.LU.128 R20, [R1+0x6f0] ;  /* 0x0006f00001147983 */ /* 0x000f220000300c00 */
[----:B------:R-:W-:-:S03]  /*21f80*/  IMAD.MOV.U32 R152, RZ, RZ, R208 ;  /* 0x000000ffff987224 */ /* 0x000fc600078e00d0 */
[----:B------:R0:W-:Y:S04]  /*21f90*/  STL.128 [R1+0x6e0], R16 ;  /* 0x0006e01001007387 */ /* 0x0001e80000100c00 */
[----:B-1----:R-:W4:Y:S01]  /*21fa0*/  LDL.LU.128 R160, [R1+0xac0] ;  /* 0x000ac00001a07983 */ /* 0x002f220000300c00 */
[----:B------:R-:W-:Y:S02]  /*21fb0*/  IMAD.MOV.U32 R153, RZ, RZ, R207 ;  /* 0x000000ffff997224 */ /* 0x000fe400078e00cf */
[----:B------:R-:W-:Y:S02]  /*21fc0*/  IMAD.MOV.U32 R154, RZ, RZ, R206 ;  /* 0x000000ffff9a7224 */ /* 0x000fe400078e00ce */
[----:B------:R-:W-:Y:S01]  /*21fd0*/  IMAD.MOV.U32 R155, RZ, RZ, R205 ;  /* 0x000000ffff9b7224 */ /* 0x000fe200078e00cd */
[----:B------:R1:W-:Y:S01]  /*21fe0*/  STL.128 [R1+0x820], R148 ;  /* 0x0008209401007387 */ /* 0x0003e20000100c00 */
[----:B------:R-:W-:-:S03]  /*21ff0*/  IMAD.MOV.U32 R217, RZ, RZ, 0x1 ;  /* 0x00000001ffd97424 */ /* 0x000fc600078e00ff */
[----:B------:R1:W-:Y:S04]  /*22000*/  STL.128 [R1+0x750], R96 ;  /* 0x0007506001007387 */ /* 0x0003e80000100c00 */
[----:B0-----:R-:W4:Y:S04]  /*22010*/  LDL.LU.128 R16, [R1+0x6e0] ;  /* 0x0006e00001107983 */ /* 0x001f280000300c00 */
[----:B------:R0:W-:Y:S01]  /*22020*/  STL.128 [R1+0xab0], R152 ;  /* 0x000ab09801007387 */ /* 0x0001e20000100c00 */
[----:B-1----:R-:W-:-:S03]  /*22030*/  IMAD.MOV.U32 R151, RZ, RZ, R79 ;  /* 0x000000ffff977224 */ /* 0x002fc600078e004f */
[----:B------:R1:W-:Y:S01]  /*22040*/  STL.128 [R1+0x6d0], R12 ;  /* 0x0006d00c01007387 */ /* 0x0003e20000100c00 */
[----:B------:R-:W-:Y:S02]  /*22050*/  IMAD.MOV.U32 R150, RZ, RZ, R78 ;  /* 0x000000ffff967224 */ /* 0x000fe400078e004e */
[----:B------:R-:W-:Y:S01]  /*22060*/  IMAD.MOV.U32 R149, RZ, RZ, R77 ;  /* 0x000000ffff957224 */ /* 0x000fe200078e004d */
[----:B------:R-:W4:Y:S01]  /*22070*/  LDL.LU.128 R96, [R1+0x750] ;  /* 0x0007500001607983 */ /* 0x000f220000300c00 */
[----:B------:R-:W-:-:S03]  /*22080*/  IMAD.MOV.U32 R148, RZ, RZ, R76 ;  /* 0x000000ffff947224 */ /* 0x000fc600078e004c */
[----:B------:R3:W-:Y:S04]  /*22090*/  STL.128 [R1+0x990], R80 ;  /* 0x0009905001007387 */ /* 0x0007e80000100c00 */
[----:B0-----:R-:W4:Y:S04]  /*220a0*/  LDL.LU.128 R152, [R1+0xab0] ;  /* 0x000ab00001987983 */ /* 0x001f280000300c00 */
[----:B-1----:R-:W4:Y:S04]  /*220b0*/  LDL.LU.128 R12, [R1+0x6d0] ;  /* 0x0006d000010c7983 */ /* 0x002f280000300c00 */
[----:B---3--:R0:W-:Y:S04]  /*220c0*/  STL.128 [R1+0x6c0], R8 ;  /* 0x0006c00801007387 */ /* 0x0081e80000100c00 */
[----:B------:R1:W-:Y:S04]  /*220d0*/  STL.128 [R1+0x9a0], R84 ;  /* 0x0009a05401007387 */ /* 0x0003e80000100c00 */
[----:B------:R-:W3:Y:S04]  /*220e0*/  LDL.LU.128 R80, [R1+0x990] ;  /* 0x0009900001507983 */ /* 0x000ee80000300c00 */
[----:B------:R1:W-:Y:S04]  /*220f0*/  STL.128 [R1+0x810], R144 ;  /* 0x0008109001007387 */ /* 0x0003e80000100c00 */
[----:B0-----:R-:W3:Y:S04]  /*22100*/  LDL.LU.128 R8, [R1+0x6c0] ;  /* 0x0006c00001087983 */ /* 0x001ee80000300c00 */
[----:B------:R0:W-:Y:S04]  /*22110*/  STL.128 [R1+0x800], R140 ;  /* 0x0008008c01007387 */ /* 0x0001e80000100c00 */
[----:B------:R0:W-:Y:S01]  /*22120*/  STL.128 [R1+0x7f0], R136 ;  /* 0x0007f08801007387 */ /* 0x0001e20000100c00 */
[----:B------:R-:W-:-:S03]  /*22130*/  IMAD.MOV.U32 R104, RZ, RZ, R32 ;  /* 0x000000ffff687224 */ /* 0x000fc600078e0020 */
[----:B-1----:R-:W3:Y:S01]  /*22140*/  LDL.LU.128 R84, [R1+0x9a0] ;  /* 0x0009a00001547983 */ /* 0x002ee20000300c00 */
[----:B------:R-:W-:Y:S02]  /*22150*/  IMAD.MOV.U32 R147, RZ, RZ, R75 ;  /* 0x000000ffff937224 */ /* 0x000fe400078e004b */
[----:B------:R-:W-:Y:S01]  /*22160*/  IMAD.MOV.U32 R146, RZ, RZ, R74 ;  /* 0x000000ffff927224 */ /* 0x000fe200078e004a */
[----:B------:R1:W-:Y:S01]  /*22170*/  STL.128 [R1+0x310], R148 ;  /* 0x0003109401007387 */ /* 0x0003e20000100c00 */
[----:B------:R-:W-:Y:S02]  /*22180*/  IMAD.MOV.U32 R145, RZ, RZ, R73 ;  /* 0x000000ffff917224 */ /* 0x000fe400078e0049 */
[----:B------:R-:W-:Y:S01]  /*22190*/  IMAD.MOV.U32 R144, RZ, RZ, R72 ;  /* 0x000000ffff907224 */ /* 0x000fe200078e0048 */
[----:B------:R2:W-:Y:S01]  /*221a0*/  STL.128 [R1+0x790], R112 ;  /* 0x0007907001007387 */ /* 0x0005e20000100c00 */
[----:B0-----:R-:W-:Y:S02]  /*221b0*/  IMAD.MOV.U32 R143, RZ, RZ, R71 ;  /* 0x000000ffff8f7224 */ /* 0x001fe400078e0047 */
[----:B------:R-:W-:Y:S01]  /*221c0*/  IMAD.MOV.U32 R142, RZ, RZ, R70 ;  /* 0x000000ffff8e7224 */ /* 0x000fe200078e0046 */
[----:B------:R0:W-:Y:S01]  /*221d0*/  STL.128 [R1+0x780], R108 ;  /* 0x0007806c01007387 */ /* 0x0001e20000100c00 */
[----:B------:R-:W-:-:S02]  /*221e0*/  IMAD.MOV.U32 R141, RZ, RZ, R69 ;  /* 0x000000ffff8d7224 */ /* 0x000fc400078e0045 */
[----:B------:R-:W-:Y:S01]  /*221f0*/  IMAD.MOV.U32 R139, RZ, RZ, R67 ;  /* 0x000000ffff8b7224 */ /* 0x000fe200078e0043 */
[----:B------:R0:W-:Y:S01]  /*22200*/  STL.128 [R1+0x760], R100 ;  /* 0x0007606401007387 */ /* 0x0001e20000100c00 */
[----:B------:R-:W-:Y:S02]  /*22210*/  IMAD.MOV.U32 R138, RZ, RZ, R66 ;  /* 0x000000ffff8a7224 */ /* 0x000fe400078e0042 */
[----:B------:R-:W-:Y:S01]  /*22220*/  IMAD.MOV.U32 R137, RZ, RZ, R65 ;  /* 0x000000ffff897224 */ /* 0x000fe200078e0041 */
[----:B-1----:R-:W3:Y:S01]  /*22230*/  LDL.LU.128 R148, [R1+0x820] ;  /* 0x0008200001947983 */ /* 0x002ee20000300c00 */
[----:B------:R-:W-:Y:S02]  /*22240*/  IMAD.MOV.U32 R136, RZ, RZ, R64 ;  /* 0x000000ffff887224 */ /* 0x000fe400078e0040 */
[----:B------:R-:W-:Y:S01]  /*22250*/  IMAD.MOV.U32 R140, RZ, RZ, R68 ;  /* 0x000000ffff8c7224 */ /* 0x000fe200078e0044 */
[----:B--2---:R1:W-:Y:S01]  /*22260*/  STL.128 [R1+0x710], R116 ;  /* 0x0007107401007387 */ /* 0x0043e20000100c00 */
[----:B------:R-:W-:-:S02]  /*22270*/  IMAD.MOV.U32 R105, RZ, RZ, R33 ;  /* 0x000000ffff697224 */ /* 0x000fc400078e0021 */
[----:B------:R-:W-:Y:S01]  /*22280*/  IMAD.MOV.U32 R115, RZ, RZ, R43 ;  /* 0x000000ffff737224 */ /* 0x000fe200078e002b */
[----:B------:R2:W-:Y:S01]  /*22290*/  STL.64 [R1+0xc68], R216 ;  /* 0x000c68d801007387 */ /* 0x0005e20000100a00 */
[----:B0-----:R-:W-:Y:S02]  /*222a0*/  IMAD.MOV.U32 R111, RZ, RZ, R39 ;  /* 0x000000ffff6f7224 */ /* 0x001fe400078e0027 */
[----:B------:R-:W-:Y:S01]  /*222b0*/  IMAD.MOV.U32 R110, RZ, RZ, R38 ;  /* 0x000000ffff6e7224 */ /* 0x000fe200078e0026 */
[----:B------:R0:W-:Y:S01]  /*222c0*/  STL.128 [R1+0x7e0], R132 ;  /* 0x0007e08401007387 */ /* 0x0001e20000100c00 */
[----:B------:R-:W-:Y:S02]  /*222d0*/  IMAD.MOV.U32 R100, RZ, RZ, R28 ;  /* 0x000000ffff647224 */ /* 0x000fe400078e001c */
[----:B------:R-:W-:Y:S01]  /*222e0*/  IMAD.MOV.U32 R101, RZ, RZ, R29 ;  /* 0x000000ffff657224 */ /* 0x000fe200078e001d */
        /* <DEDUP_REMOVED lines=8> */
[----:B----4-:R-:W-:Y:S01]  /*22370*/  STL.128 [R1+0x6a0], R24 ;  /* 0x0006a01801007387 */ /* 0x010fe20000100c00 */
[----:B------:R-:W-:Y:S02]  /*22380*/  IMAD.MOV.U32 R113, RZ, RZ, R41 ;  /* 0x000000ffff717224 */ /* 0x000fe400078e0029 */
[----:B------:R-:W-:Y:S01]  /*22390*/  IMAD.MOV.U32 R112, RZ, RZ, R40 ;  /* 0x000000ffff707224 */ /* 0x000fe200078e0028 */
[----:B------:R4:W-:Y:S01]  /*223a0*/  STL.128 [R1+0x2e0], R136 ;  /* 0x0002e08801007387 */ /* 0x0009e20000100c00 */
[----:B--2---:R-:W-:-:S02]  /*223b0*/  IMAD.MOV.U32 R216, RZ, RZ, R221 ;  /* 0x000000ffffd87224 */ /* 0x004fc400078e00dd */
[----:B------:R-:W-:Y:S01]  /*223c0*/  IMAD.MOV.U32 R217, RZ, RZ, R220 ;  /* 0x000000ffffd97224 */ /* 0x000fe200078e00dc */
[----:B------:R2:W-:Y:S01]  /*223d0*/  STL.128 [R1+0x2f0], R140 ;  /* 0x0002f08c01007387 */ /* 0x0005e20000100c00 */
[----:B0-----:R-:W-:Y:S02]  /*223e0*/  IMAD.MOV.U32 R135, RZ, RZ, R63 ;  /* 0x000000ffff877224 */ /* 0x001fe400078e003f */
[----:B------:R-:W-:Y:S01]  /*223f0*/  IMAD.MOV.U32 R134, RZ, RZ, R62 ;  /* 0x000000ffff867224 */ /* 0x000fe200078e003e */
[----:B------:R-:W3:Y:S01]  /*22400*/  LDL.LU.128 R144, [R1+0x810] ;  /* 0x0008100001907983 */ /* 0x000ee20000300c00 */
[----:B------:R-:W-:Y:S02]  /*22410*/  IMAD.MOV.U32 R133, RZ, RZ, R61 ;  /* 0x000000ffff857224 */ /* 0x000fe400078e003d */
[----:B------:R-:W-:Y:S01]  /*22420*/  IMAD.MOV.U32 R132, RZ, RZ, R60 ;  /* 0x000000ffff847224 */ /* 0x000fe200078e003c */
[----:B-1----:R-:W3:Y:S04]  /*22430*/  LDL.LU.128 R4, [R1+0x6b0] ;  /* 0x0006b00001047983 */ /* 0x002ee80000300c00 */
[----:B----4-:R-:W4:Y:S04]  /*22440*/  LDL.LU.128 R136, [R1+0x7f0] ;  /* 0x0007f00001887983 */ /* 0x010f280000300c00 */
[----:B--2---:R-:W2:Y:S04]  /*22450*/  LDL.LU.128 R140, [R1+0x800] ;  /* 0x00080000018c7983 */ /* 0x004ea80000300c00 */
[----:B------:R-:W4:Y:S04]  /*22460*/  LDL.LU.128 R24, [R1+0x6a0] ;  /* 0x0006a00001187983 */ /* 0x000f280000300c00 */
[----:B------:R-:W-:Y:S04]  /*22470*/  STL.128 [R1+0x250], R100 ;  /* 0x0002506401007387 */ /* 0x000fe80000100c00 */
[----:B------:R-:W-:Y:S04]  /*22480*/  STL.128 [R1+0x260], R104 ;  /* 0x0002606801007387 */ /* 0x000fe80000100c00 */
        /* <DEDUP_REMOVED lines=8> */
[----:B------:R0:W-:Y:S04]  /*22510*/  STL.128 [R1+0x740], R128 ;  /* 0x0007408001007387 */ /* 0x0001e80000100c00 */
[----:B------:R1:W-:Y:S04]  /*22520*/  STL.128 [R1+0x730], R124 ;  /* 0x0007307c01007387 */ /* 0x0003e80000100c00 */
[----:B------:R1:W-:Y:S04]  /*22530*/  STL.128 [R1+0x720], R120 ;  /* 0x0007207801007387 */ /* 0x0003e80000100c00 */
[----:B------:R-:W4:Y:S04]  /*22540*/  LDL.LU.64 R216, [R1+0xc68] ;  /* 0x000c680001d87983 */ /* 0x000f280000300a00 */
[----:B------:R-:W4:Y:S04]  /*22550*/  LDL.LU.128 R132, [R1+0x7e0] ;  /* 0x0007e00001847983 */ /* 0x000f280000300c00 */
[----:B0-----:R-:W4:Y:S04]  /*22560*/  LDL.LU.128 R128, [R1+0x740] ;  /* 0x0007400001807983 */ /* 0x001f280000300c00 */
[----:B-1----:R-:W4:Y:S04]  /*22570*/  LDL.LU.128 R124, [R1+0x730] ;  /* 0x00073000017c7983 */ /* 0x002f280000300c00 */
[----:B------:R-:W4:Y:S04]  /*22580*/  LDL.LU.128 R120, [R1+0x720] ;  /* 0x0007200001787983 */ /* 0x000f280000300c00 */
        /* <DEDUP_REMOVED lines=9> */
[----:B------:R1:W-:Y:S01]  /*22620*/  STL.128 [R1+0x850], R168 ;  /* 0x000850a801007387 */ /* 0x0003e20000100c00 */
[----:B------:R-:W-:-:S03]  /*22630*/  IMAD.MOV.U32 R166, RZ, RZ, R94 ;  /* 0x000000ffffa67224 */ /* 0x000fc600078e005e */
[----:B------:R1:W-:Y:S04]  /*22640*/  STL [R1+0x848], R167 ;  /* 0x000848a701007387 */ /* 0x0003e80000100800 */
[----:B------:R1:W-:Y:S04]  /*22650*/  STL.64 [R1+0x840], R164 ;  /* 0x000840a401007387 */ /* 0x0003e80000100a00 */
[----:B0-----:R-:W4:Y:S04]  /*22660*/  LDL.LU.128 R188, [R1+0x8a0] ;  /* 0x0008a00001bc7983 */ /* 0x001f280000300c00 */
[----:B-1----:R-:W4:Y:S01]  /*22670*/  LDL.LU.128 R168, [R1+0x850] ;  /* 0x0008500001a87983 */ /* 0x002f220000300c00 */
[----:B------:R-:W-:-:S02]  /*22680*/  IMAD.MOV.U32 R167, RZ, RZ, R95 ;  /* 0x000000ffffa77224 */ /* 0x000fc400078e005f */
[----:B------:R-:W-:Y:S01]  /*22690*/  IMAD.MOV.U32 R165, RZ, RZ, R93 ;  /* 0x000000ffffa57224 */ /* 0x000fe200078e005d */
[----:B------:R0:W-:Y:S01]  /*226a0*/  STL.128 [R1+0x870], R176 ;  /* 0x000870b001007387 */ /* 0x0001e20000100c00 */
[----:B------:R-:W-:-:S03]  /*226b0*/  IMAD.MOV.U32 R164, RZ, RZ, R92 ;  /* 0x000000ffffa47224 */ /* 0x000fc600078e005c */
[----:B------:R1:W-:Y:S04]  /*226c0*/  STL.128 [R1+0x830], R160 ;  /* 0x000830a001007387 */ /* 0x0003e80000100c00 */
[----:B------:R1:W-:Y:S04]  /*226d0*/  STL.128 [R1+0x350], R164 ;  /* 0x000350a401007387 */ /* 0x0003e80000100c00 */
[----:B------:R1:W-:Y:S04]  /*226e0*/  STL.128 [R1+0x690], R20 ;  /* 0x0006901401007387 */ /* 0x0003e80000100c00 */
[----:B0-----:R-:W4:Y:S01]  /*226f0*/  LDL.LU.128 R176, [R1+0x870] ;  /* 0x0008700001b07983 */ /* 0x001f220000300c00 */
[----:B------:R-:W-:-:S02]  /*22700*/  IMAD.MOV.U32 R156, RZ, RZ, R204 ;  /* 0x000000ffff9c7224 */ /* 0x000fc400078e00cc */
[----:B-1----:R-:W-:Y:S01]  /*22710*/  IMAD.MOV.U32 R163, RZ, RZ, R91 ;  /* 0x000000ffffa37224 */ /* 0x002fe200078e005b */
[----:B------:R0:W-:Y:S04]  /*22720*/  STL.128 [R1+0x680], R16 ;  /* 0x0006801001007387 */ /* 0x0001e80000100c00 */
[----:B------:R-:W4:Y:S01]  /*22730*/  LDL.LU R167, [R1+0x848] ;  /* 0x0008480001a77983 */ /* 0x000f220000300800 */
[----:B------:R-:W-:-:S03]  /*22740*/  IMAD.MOV.U32 R162, RZ, RZ, R90 ;  /* 0x000000ffffa27224 */ /* 0x000fc600078e005a */
[----:B------:R-:W4:Y:S01]  /*22750*/  LDL.LU.64 R164, [R1+0x840] ;  /* 0x0008400001a47983 */ /* 0x000f220000300a00 */
[----:B------:R-:W-:Y:S02]  /*22760*/  IMAD.MOV.U32 R157, RZ, RZ, R203 ;  /* 0x000000ffff9d7224 */ /* 0x000fe400078e00cb */
[----:B------:R-:W-:Y:S01]  /*22770*/  IMAD.MOV.U32 R158, RZ, RZ, R202 ;  /* 0x000000ffff9e7224 */ /* 0x000fe200078e00ca */
[----:B------:R-:W4:Y:S01]  /*22780*/  LDL.LU.128 R20, [R1+0x690] ;  /* 0x0006900001147983 */ /* 0x000f220000300c00 */
[----:B------:R-:W-:-:S03]  /*22790*/  IMAD.MOV.U32 R159, RZ, RZ, R201 ;  /* 0x000000ffff9f7224 */ /* 0x000fc600078e00c9 */
        /* <DEDUP_REMOVED lines=9> */
[----:B---3--:R1:W-:Y:S01]  /*22830*/  STL.128 [R1+0x660], R8 ;  /* 0x0006600801007387 */ /* 0x0083e20000100c00 */
[----:B------:R-:W-:-:S02]  /*22840*/  IMAD.MOV.U32 R161, RZ, RZ, R89 ;  /* 0x000000ffffa17224 */ /* 0x000fc400078e0059 */
[----:B------:R-:W-:Y:S01]  /*22850*/  IMAD.MOV.U32 R160, RZ, RZ, R88 ;  /* 0x000000ffffa07224 */ /* 0x000fe200078e0058 */
[----:B0-----:R-:W3:Y:S01]  /*22860*/  LDL.LU.128 R16, [R1+0x680] ;  /* 0x0006800001107983 */ /* 0x001ee20000300c00 */
[----:B------:R-:W-:-:S03]  /*22870*/  IMAD.MOV.U32 R28, RZ, RZ, R96 ;  /* 0x000000ffff1c7224 */ /* 0x000fc600078e0060 */
[----:B------:R0:W-:Y:S04]  /*22880*/  STL.128 [R1+0x240], R152 ;  /* 0x0002409801007387 */ /* 0x0001e80000100c00 */
[----:B------:R0:W-:Y:S04]  /*22890*/  STL.128 [R1+0x670], R12 ;  /* 0x0006700c01007387 */ /* 0x0001e80000100c00 */
[----:B-1----:R-:W3:Y:S04]  /*228a0*/  LDL.LU.128 R8, [R1+0x660] ;  /* 0x0006600001087983 */ /* 0x002ee80000300c00 */
[----:B------:R1:W-:Y:S01]  /*228b0*/  STL.128 [R1+0x340], R160 ;  /* 0x000340a001007387 */ /* 0x0003e20000100c00 */
[----:B------:R-:W-:-:S03]  /*228c0*/  IMAD.MOV.U32 R76, RZ, RZ, R28 ;  /* 0x000000ffff4c7224 */ /* 0x000fc600078e001c */
[----:B------:R1:W-:Y:S01]  /*228d0*/  STL.128 [R1+0x420], R156 ;  /* 0x0004209c01007387 */ /* 0x0003e20000100c00 */
[----:B0-----:R-:W-:Y:S02]  /*228e0*/  IMAD.MOV.U32 R155, RZ, RZ, R83 ;  /* 0x000000ffff9b7224 */ /* 0x001fe400078e0053 */
[----:B------:R-:W-:Y:S01]  /*228f0*/  IMAD.MOV.U32 R154, RZ, RZ, R82 ;  /* 0x000000ffff9a7224 */ /* 0x000fe200078e0052 */
[----:B------:R-:W3:Y:S01]  /*22900*/  LDL.LU.128 R12, [R1+0x670] ;  /* 0x00067000010c7983 */ /* 0x000ee20000300c00 */
[----:B------:R-:W-:-:S03]  /*22910*/  IMAD.MOV.U32 R29, RZ, RZ, R150 ;  /* 0x000000ffff1d7224 */ /* 0x000fc600078e0096 */
[----:B------:R-:W3:Y:S04]  /*22920*/  LDL R75, [R1+0x290] ;  /* 0x00029000014b7983 */ /* 0x000ee80000100800 */
[----:B-1----:R-:W3:Y:S01]  /*22930*/  LDL.LU.128 R160, [R1+0x830] ;  /* 0x0008300001a07983 */ /* 0x002ee20000300c00 */
[----:B------:R-:W-:Y:S02]  /*22940*/  IMAD.MOV.U32 R153, RZ, RZ, R81 ;  /* 0x000000ffff997224 */ /* 0x000fe400078e0051 */
[----:B------:R-:W-:Y:S01]  /*22950*/  IMAD.MOV.U32 R152, RZ, RZ, R80 ;  /* 0x000000ffff987224 */ /* 0x000fe200078e0050 */
[----:B------:R-:W3:Y:S01]  /*22960*/  LDL R73, [R1+0x294] ;  /* 0x0002940001497983 */ /* 0x000ee20000100800 */
[----:B------:R-:W-:Y:S02]  /*22970*/  IMAD.MOV.U32 R159, RZ, RZ, R87 ;  /* 0x000000ffff9f7224 */ /* 0x000fe400078e0057 */
[----:B------:R-:W-:Y:S01]  /*22980*/  IMAD.MOV.U32 R158, RZ, RZ, R86 ;  /* 0x000000ffff9e7224 */ /* 0x000fe200078e0056 */
[----:B------:R-:W3:Y:S01]  /*22990*/  LDL R71, [R1+0x298] ;  /* 0x0002980001477983 */ /* 0x000ee20000100800 */
[----:B------:R-:W-:-:S02]  /*229a0*/  IMAD.MOV.U32 R157, RZ, RZ, R85 ;  /* 0x000000ffff9d7224 */ /* 0x000fc400078e0055 */
[----:B------:R-:W-:Y:S01]  /*229b0*/  IMAD.MOV.U32 R156, RZ, RZ, R84 ;  /* 0x000000ffff9c7224 */ /* 0x000fe200078e0054 */
[----:B------:R-:W3:Y:S01]  /*229c0*/  LDL R69, [R1+0x29c] ;  /* 0x00029c0001457983 */ /* 0x000ee20000100800 */
[----:B------:R-:W-:Y:S02]  /*229d0*/  IMAD.MOV.U32 R30, RZ, RZ, R149 ;  /* 0x000000ffff1e7224 */ /* 0x000fe400078e0095 */
[----:B------:R-:W-:Y:S01]  /*229e0*/  IMAD.MOV.U32 R28, RZ, RZ, R116 ;  /* 0x000000ffff1c7224 */ /* 0x000fe200078e0074 */
[----:B------:R-:W3:Y:S01]  /*229f0*/  LDL R67, [R1+0x2a0] ;  /* 0x0002a00001437983 */ /* 0x000ee20000100800 */
[----:B------:R-:W-:Y:S02]  /*22a00*/  IMAD.MOV.U32 R31, RZ, RZ, R148 ;  /* 0x000000ffff1f7224 */ /* 0x000fe400078e0094 */
[----:B------:R-:W-:Y:S01]  /*22a10*/  IMAD.MOV.U32 R96, RZ, RZ, R28 ;  /* 0x000000ffff607224 */ /* 0x000fe200078e001c */
[----:B------:R0:W-:Y:S01]  /*22a20*/  STL.128 [R1+0x320], R152 ;  /* 0x0003209801007387 */ /* 0x0001e20000100c00 */
[----:B------:R-:W-:-:S03]  /*22a30*/  IMAD.MOV.U32 R28, RZ, RZ, R151 ;  /* 0x000000ffff1c7224 */ /* 0x000fc600078e0097 */
[----:B------:R2:W-:Y:S01]  /*22a40*/  STL.128 [R1+0x330], R156 ;  /* 0x0003309c01007387 */ /* 0x0005e20000100c00 */
[----:B------:R-:W-:Y:S02]  /*22a50*/  IMAD.MOV.U32 R77, RZ, RZ, R97 ;  /* 0x000000ffff4d7224 */ /* 0x000fe400078e0061 */
[----:B------:R-:W-:Y:S01]  /*22a60*/  IMAD.MOV.U32 R78, RZ, RZ, R98 ;  /* 0x000000ffff4e7224 */ /* 0x000fe200078e0062 */
[----:B------:R-:W3:Y:S01]  /*22a70*/  LDL R65, [R1+0x2a4] ;  /* 0x0002a40001417983 */ /* 0x000ee20000100800 */
[----:B------:R-:W-:Y:S02]  /*22a80*/  IMAD.MOV.U32 R79, RZ, RZ, R99 ;  /* 0x000000ffff4f7224 */ /* 0x000fe400078e0063 */
[----:B------:R-:W-:Y:S01]  /*22a90*/  IMAD.MOV.U32 R97, RZ, RZ, R117 ;  /* 0x000000ffff617224 */ /* 0x000fe200078e0075 */
[----:B------:R-:W3:Y:S01]  /*22aa0*/  LDL R63, [R1+0x2a8] ;  /* 0x0002a800013f7983 */ /* 0x000ee20000100800 */
[----:B------:R-:W-:-:S03]  /*22ab0*/  IMAD.MOV.U32 R32, RZ, RZ, R147 ;  /* 0x000000ffff207224 */ /* 0x000fc600078e0093 */
[----:B------:R-:W3:Y:S01]  /*22ac0*/  LDL R61, [R1+0x2ac] ;  /* 0x0002ac00013d7983 */ /* 0x000ee20000100800 */
[----:B0-----:R-:W-:Y:S02]  /*22ad0*/  IMAD.MOV.U32 R152, RZ, RZ, R31 ;  /* 0x000000ffff987224 */ /* 0x001fe400078e001f */
[----:B------:R-:W-:Y:S01]  /*22ae0*/  IMAD.MOV.U32 R153, RZ, RZ, R30 ;  /* 0x000000ffff997224 */ /* 0x000fe200078e001e */
[----:B------:R0:W-:Y:S01]  /*22af0*/  STL.128 [R1+0x650], R4 ;  /* 0x0006500401007387 */ /* 0x0001e20000100c00 */
[----:B------:R-:W-:Y:S02]  /*22b00*/  IMAD.MOV.U32 R154, RZ, RZ, R29 ;  /* 0x000000ffff9a7224 */ /* 0x000fe400078e001d */
[----:B------:R-:W-:Y:S01]  /*22b10*/  IMAD.MOV.U32 R33, RZ, RZ, R146 ;  /* 0x000000ffff217224 */ /* 0x000fe200078e0092 */
[----:B------:R-:W3:Y:S01]  /*22b20*/  LDL R43, [R1+0x2d0] ;  /* 0x0002d000012b7983 */ /* 0x000ee20000100800 */
[----:B------:R-:W-:Y:S02]  /*22b30*/  IMAD.MOV.U32 R34, RZ, RZ, R145 ;  /* 0x000000ffff227224 */ /* 0x000fe400078e0091 */
[----:B------:R-:W-:Y:S01]  /*22b40*/  IMAD.MOV.U32 R35, RZ, RZ, R144 ;  /* 0x000000ffff237224 */ /* 0x000fe200078e0090 */
[----:B------:R-:W3:Y:S01]  /*22b50*/  LDL R41, [R1+0x2d4] ;  /* 0x0002d40001297983 */ /* 0x000ee20000100800 */
[----:B--2---:R-:W-:-:S02]  /*22b60*/  IMAD.MOV.U32 R156, RZ, RZ, R143 ;  /* 0x000000ffff9c7224 */ /* 0x004fc400078e008f */
[----:B------:R-:W-:Y:S01]  /*22b70*/  IMAD.MOV.U32 R157, RZ, RZ, R142 ;  /* 0x000000ffff9d7224 */ /* 0x000fe200078e008e */
[----:B------:R-:W2:Y:S01]  /*22b80*/  LDL R39, [R1+0x2d8] ;  /* 0x0002d80001277983 */ /* 0x000ea20000100800 */
[----:B------:R-:W-:Y:S02]  /*22b90*/  IMAD.MOV.U32 R158, RZ, RZ, R141 ;  /* 0x000000ffff9e7224 */ /* 0x000fe400078e008d */
[----:B------:R-:W-:Y:S01]  /*22ba0*/  IMAD.MOV.U32 R159, RZ, RZ, R140 ;  /* 0x000000ffff9f7224 */ /* 0x000fe200078e008c */
[----:B0-----:R-:W2:Y:S01]  /*22bb0*/  LDL.LU.128 R4, [R1+0x650] ;  /* 0x0006500001047983 */ /* 0x001ea20000300c00 */
[----:B----4-:R-:W-:Y:S02]  /*22bc0*/  IMAD.MOV.U32 R36, RZ, RZ, R137 ;  /* 0x000000ffff247224 */ /* 0x010fe400078e0089 */
[----:B------:R-:W-:Y:S01]  /*22bd0*/  IMAD.MOV.U32 R29, RZ, RZ, R25 ;  /* 0x000000ffff1d7224 */ /* 0x000fe200078e0019 */
[----:B------:R-:W4:Y:S01]  /*22be0*/  LDL R37, [R1+0x2dc] ;  /* 0x0002dc0001257983 */ /* 0x000f220000100800 */
[----:B------:R-:W-:-:S02]  /*22bf0*/  IMAD.MOV.U32 R30, RZ, RZ, R26 ;  /* 0x000000ffff1e7224 */ /* 0x000fc400078e001a */
[----:B------:R-:W-:Y:S01]  /*22c00*/  IMAD.MOV.U32 R31, RZ, RZ, R27 ;  /* 0x000000ffff1f7224 */ /* 0x000fe200078e001b */
[----:B------:R-:W4:Y:S01]  /*22c10*/  LDL R224, [R1+0x2f8] ;  /* 0x0002f80001e07983 */ /* 0x000f220000100800 */
[----:B------:R-:W-:Y:S02]  /*22c20*/  IMAD.MOV.U32 R98, RZ, RZ, R118 ;  /* 0x000000ffff627224 */ /* 0x000fe400078e0076 */
[----:B------:R-:W-:Y:S01]  /*22c30*/  IMAD.MOV.U32 R99, RZ, RZ, R119 ;  /* 0x000000ffff637224 */ /* 0x000fe200078e0077 */
[----:B------:R-:W4:Y:S01]  /*22c40*/  LDL R222, [R1+0x2fc] ;  /* 0x0002fc0001de7983 */ /* 0x000f220000100800 */
[----:B------:R-:W-:Y:S02]  /*22c50*/  IMAD.MOV.U32 R140, RZ, RZ, R136 ;  /* 0x000000ffff8c7224 */ /* 0x000fe400078e0088 */
        /* <DEDUP_REMOVED lines=28> */
[----:B------:R0:W-:Y:S01]  /*22e20*/  STL.64 [R1+0x8d0], R216 ;  /* 0x0008d0d801007387 */ /* 0x0001e20000100a00 */
        /* <DEDUP_REMOVED lines=8> */
[----:B0-----:R-:W4:Y:S01]  /*22eb0*/  LDL.LU.64 R216, [R1+0x8d0] ;  /* 0x0008d00001d87983 */ /* 0x001f220000300a00 */
[----:B------:R-:W-:-:S02]  /*22ec0*/  IMAD.MOV.U32 R105, RZ, RZ, R125 ;  /* 0x000000ffff697224 */ /* 0x000fc400078e007d */
[----:B------:R-:W-:Y:S01]  /*22ed0*/  IMAD.MOV.U32 R100, RZ, RZ, R120 ;  /* 0x000000ffff647224 */ /* 0x000fe200078e0078 */
[----:B------:R-:W4:Y:S01]  /*22ee0*/  LDL R166, [R1+0x32c] ;  /* 0x00032c0001a67983 */ /* 0x000f220000100800 */
        /* <DEDUP_REMOVED lines=13> */
[----:B------:R-:W-:Y:S01]  /*22fc0*/  STL.128 [R1+0x360], R76 ;  /* 0x0003604c01007387 */ /* 0x000fe20000100c00 */
[----:B------:R-:W-:Y:S02]  /*22fd0*/  IMAD.MOV.U32 R103, RZ, RZ, R123 ;  /* 0x000000ffff677224 */ /* 0x000fe400078e007b */
[----:B------:R-:W-:Y:S01]  /*22fe0*/  IMAD.MOV.U32 R106, RZ, RZ, R126 ;  /* 0x000000ffff6a7224 */ /* 0x000fe200078e007e */
[----:B------:R-:W-:Y:S01]  /*22ff0*/  STL.128 [R1+0x3b0], R96 ;  /* 0x0003b06001007387 */ /* 0x000fe20000100c00 */
[----:B------:R-:W-:Y:S02]  /*23000*/  IMAD.MOV.U32 R107, RZ, RZ, R127 ;  /* 0x000000ffff6b7224 */ /* 0x000fe400078e007f */
[----:B------:R-:W-:Y:S01]  /*23010*/  IMAD.MOV.U32 R110, RZ, RZ, R130 ;  /* 0x000000ffff6e7224 */ /* 0x000fe200078e0082 */
[----:B------:R-:W4:Y:S01]  /*23020*/  LDL R138, [R1+0x358] ;  /* 0x00035800018a7983 */ /* 0x000f220000100800 */
[----:B------:R-:W-:-:S02]  /*23030*/  IMAD.MOV.U32 R111, RZ, RZ, R131 ;  /* 0x000000ffff6f7224 */ /* 0x000fc400078e0083 */
[----:B------:R-:W-:Y:S01]  /*23040*/  IMAD.MOV.U32 R115, RZ, RZ, R135 ;  /* 0x000000ffff737224 */ /* 0x000fe200078e0087 */
[----:B------:R-:W4:Y:S01]  /*23050*/  LDL R136, [R1+0x35c] ;  /* 0x00035c0001887983 */ /* 0x000f220000100800 */
        /* <DEDUP_REMOVED lines=13> */
[----:B------:R1:W-:Y:S04]  /*23130*/  STL.128 [R1+0x240], R24 ;  /* 0x0002401801007387 */ /* 0x0003e80000100c00 */
        /* <DEDUP_REMOVED lines=92> */
[----:B---3--:R-:W-:Y:S01]  /*23700*/  FFMA.FTZ R9, R9, R2, R187 ;  /* 0x0000000209097223 */ /* 0x008fe200000100bb */
[----:B------:R-:W-:-:S03]  /*23710*/  FFMA.FTZ R3, R3, R8, R199 ;  /* 0x0000000803037223 */ /* 0x000fc600000100c7 */
        /* <DEDUP_REMOVED lines=42> */
[----:B--2---:R-:W-:Y:S01]  /*239c0*/  FADD.FTZ R11, R4, R11 ;  /* 0x0000000b040b7221 */ /* 0x004fe20000010000 */
[----:B------:R-:W-:Y:S01]  /*239d0*/  FADD.FTZ R3, R13, R14 ;  /* 0x0000000e0d037221 */ /* 0x000fe20000010000 */
[----:B----4-:R-:W-:Y:S02]  /*239e0*/  STL [R1+0x68], R217 ;  /* 0x000068d901007387 */ /* 0x010fe40000100800 */
[----:B------:R-:W-:Y:S01]  /*239f0*/  FADD.FTZ R13, R0, R11 ;  /* 0x0000000b000d7221 */ /* 0x000fe20000010000 */
[----:B------:R-:W-:Y:S01]  /*23a00*/  FADD.FTZ R12, R12, R3 ;  /* 0x000000030c0c7221 */ /* 0x000fe20000010000 */
[----:B------:R-:W-:Y:S04]  /*23a10*/  STL [R1+0x68], R217 ;  /* 0x000068d901007387 */ /* 0x000fe80000100800 */
[----:B------:R-:W-:Y:S04]  /*23a20*/  STL [R1+0x68], R217 ;  /* 0x000068d901007387 */ /* 0x000fe80000100800 */
[----:B------:R-:W-:Y:S04]  /*23a30*/  STL [R1+0x68], R217 ;  /* 0x000068d901007387 */ /* 0x000fe80000100800 */
[----:B------:R-:W-:Y:S04]  /*23a40*/  STL [R1+0x68], R217 ;  /* 0x000068d901007387 */ /* 0x000fe80000100800 */
[----:B------:R-:W-:Y:S04]  /*23a50*/  STL [R1+0x214], R5 ;  /* 0x0002140501007387 */ /* 0x000fe80000100800 */
[----:B------:R-:W-:Y:S04]  /*23a60*/  STL.64 [R1+0x220], R12 ;  /* 0x0002200c01007387 */ /* 0x000fe80000100a00 */
        /* <DEDUP_REMOVED lines=129> */
[----:B------:R-:W2:Y:S04]  /*24280*/  LD.E R2, desc[UR36][R6.64] ;  /* 0x0000002406027980 */ /* 0x000ea8000c101900 */
[----:B------:R0:W-:Y:S04]  /*24290*/  STL [R1+0xc70], R226 ;  /* 0x000c70e201007387 */ /* 0x0001e80000100800 */
[----:B------:R1:W-:Y:S04]  /*242a0*/  STL.64 [R1+0x880], R180 ;  /* 0x000880b401007387 */ /* 0x0003e80000100a00 */
[----:B------:R3:W5:Y:S04]  /*242b0*/  LDL R0, [R1+0x1f8] ;  /* 0x0001f80001007983 */ /* 0x0007680000100800 */
[----:B0-----:R3:W5:Y:S04]  /*242c0*/  LDL.LU R226, [R1+0xc70] ;  /* 0x000c700001e27983 */ /* 0x0017680000300800 */
[----:B-1----:R3:W5:Y:S01]  /*242d0*/  LDL.LU.64 R180, [R1+0x880] ;  /* 0x0008800001b47983 */ /* 0x0027620000300a00 */
[----:B------:R-:W-:Y:S01]  /*242e0*/  BSSY B0, `(.L_x_11333) ;  /* 0x0000005000007945 */ /* 0x000fe20003800000 */
[----:B--2---:R-:W-:-:S04]  /*242f0*/  LOP3.LUT R2, R2, 0x1, RZ, 0xfc, !PT ;  /* 0x0000000102027812 */ /* 0x004fc800078efcff */
[----:B------:R-:W-:-:S13]  /*24300*/  ISETP.NE.AND P0, PT, R2, 0x3, PT ;  /* 0x000000030200780c */ /* 0x000fda0003f05270 */
[----:B---3--:R-:W-:Y:S05]  /*24310*/  @!P0 BRA `(.L_x_11334) ;  /* 0x0000000000048947 */ /* 0x008fea0003800000 */
[----:B------:R-:W-:Y:S01]  /*24320*/  BPT.TRAP 0x1 ;  /* 0x000000040000795c */ /* 0x000fe20000300000 */
.L_x_11334:
[----:B------:R-:W-:Y:S05]  /*24330*/  BSYNC B0 ;  /* 0x0000000000007941 */ /* 0x000fea0003800000 */
.L_x_11333:
[----:B------:R-:W2:Y:S04]  /*24340*/  LD.E.64 R2, desc[UR36][R6.64+0x20] ;  /* 0x0000202406027980 */ /* 0x000ea8000c101b00 */
[----:B------:R-:W3:Y:S01]  /*24350*/  LD.E R4, desc[UR36][R6.64+0xc] ;  /* 0x00000c2406047980 */ /* 0x000ee2000c101900 */
[C---:B------:R-:W-:Y:S01]  /*24360*/  ISETP.GT.AND P0, PT, R171.reuse, R216, PT ;  /* 0x000000d8ab00720c */ /* 0x040fe20003f04270 */
[----:B------:R-:W-:Y:S02]  /*24370*/  VIADD R19, R171, 0xffffffff ;  /* 0xffffffffab137836 */ /* 0x000fe40000000000 */
[----:B------:R-:W-:Y:S02]  /*24380*/  IMAD.MOV.U32 R8, RZ, RZ, R6 ;  /* 0x000000ffff087224 */ /* 0x000fe400078e0006 */
[----:B------:R-:W-:-:S02]  /*24390*/  IMAD.MOV.U32 R9, RZ, RZ, R7 ;  /* 0x000000ffff097224 */ /* 0x000fc400078e0007 */
[----:B------:R-:W-:Y:S01]  /*243a0*/  IMAD.MOV.U32 R171, RZ, RZ, R19 ;  /* 0x000000ffffab7224 */ /* 0x000fe200078e0013 */
[----:B--2---:R-:W-:-:S05]  /*243b0*/  MOV R3, R2 ;  /* 0x0000000200037202 */ /* 0x004fca0000000f00 */
[----:B-----5:R-:W-:-:S05]  /*243c0*/  IMAD R3, R0, 0x8, R3 ;  /* 0x0000000800037824 */ /* 0x020fca00078e0203 */
[----:B---3--:R-:W-:-:S04]  /*243d0*/  PRMT R3, R4, 0x654, R3 ;  /* 0x0000065404037816 */ /* 0x008fc80000000003 */
[----:B------:R1:W-:Y:S01]  /*243e0*/  SYNCS.ARRIVE.TRANS64.RED.A1T0 RZ, [R3+URZ], RZ ;  /* 0x000000ff03ff79a7 */ /* 0x0003e2000810043f */
[----:B------:R-:W-:Y:S05]  /*243f0*/  @P0 BRA `(.L_x_11335) ;  /* 0xfffffe5000a00947 */ /* 0x000fea000383ffff */
.L_x_11316:
[----:B------:R-:W-:-:S13]  /*24400*/  ISETP.GE.AND P0, PT, R19, UR40, PT ;  /* 0x0000002813007c0c */ /* 0x000fda000bf06270 */
[----:B------:R-:W-:Y:S05]  /*24410*/  @!P0 BRA `(.L_x_11336) ;  /* 0x000000b000a48947 */ /* 0x000fea0003800000 */
[----:B------:R0:W5:Y:S02]  /*24420*/  LDL.64 R4, [R1+0x158] ;  /* 0x0001580001047983 */ /* 0x0001640000100a00 */
.L_x_11365:
[----:B-12--5:R-:W2:Y:S04]  /*24430*/  LD.E R3, desc[UR36][R4.64] ;  /* 0x0000002404037980 */ /* 0x026ea8000c101900 */
[----:B------:R-:W3:Y:S01]  /*24440*/  LD.E R0, desc[UR36][R4.64+0x8] ;  /* 0x0000082404007980 */ /* 0x000ee2000c101900 */
[----:B--2---:R-:W-:-:S05]  /*24450*/  VIADD R3, R3, 0x1 ;  /* 0x0000000103037836 */ /* 0x004fca0000000000 */
[----:B------:R-:W-:-:S13]  /*24460*/  ISETP.NE.AND P0, PT, R3, 0x2, PT ;  /* 0x000000020300780c */ /* 0x000fda0003f05270 */
[----:B------:R1:W5:Y:S04]  /*24470*/  @P0 LD.E R11, desc[UR36][R4.64+0x4] ;  /* 0x00000424040b0980 */ /* 0x000368000c101900 */
[----:B------:R-:W2:Y:S01]  /*24480*/  @!P0 LD.E R2, desc[UR36][R4.64+0x4] ;  /* 0x0000042404028980 */ /* 0x000ea2000c101900 */
[----:B---3--:R-:W-:-:S03]  /*24490*/  VIADD R9, R0, 0x1 ;  /* 0x0000000100097836 */ /* 0x008fc60000000000 */
[----:B------:R3:W-:Y:S04]  /*244a0*/  ST.E desc[UR36][R4.64], R3 ;  /* 0x0000000304007985 */ /* 0x0007e8000c101924 */
[----:B------:R1:W-:Y:S04]  /*244b0*/  ST.E desc[UR36][R4.64+0x8], R9 ;  /* 0x0000080904007985 */ /* 0x0003e8000c101924 */
[----:B------:R1:W-:Y:S01]  /*244c0*/  @!P0 ST.E desc[UR36][R4.64], RZ ;  /* 0x000000ff04008985 */ /* 0x0003e2000c101924 */
[----:B--2---:R-:W-:-:S05]  /*244d0*/  @!P0 LOP3.LUT R11, R2, 0x1, RZ, 0x3c, !PT ;  /* 0x00000001020b8812 */ /* 0x004fca00078e3cff */
[----:B------:R1:W-:Y:S04]  /*244e0*/  @!P0 ST.E desc[UR36][R4.64+0x4], R11 ;  /* 0x0000040b04008985 */ /* 0x0003e8000c101924 */
[----:B------:R-:W2:Y:S04]  /*244f0*/  LDL.64 R72, [R1+0x170] ;  /* 0x0001700001487983 */ /* 0x000ea80000100a00 */
[----:B--2---:R-:W2:Y:S01]  /*24500*/  LD.E R0, desc[UR36][R72.64] ;  /* 0x0000002448007980 */ /* 0x004ea2000c101900 */
[----:B------:R-:W-:Y:S05]  /*24510*/  YIELD ;  /* 0x0000000000007946 */ /* 0x000fea0003800000 */
[----:B------:R-:W-:Y:S01]  /*24520*/  BSSY B0, `(.L_x_11337) ;  /* 0x0000006000007945 */ /* 0x000fe20003800000 */
[----:B---3--:R-:W-:Y:S01]  /*24530*/  @!P0 IMAD.MOV.U32 R3, RZ, RZ, RZ ;  /* 0x000000ffff038224 */ /* 0x008fe200078e00ff */
[----:B--2---:R-:W-:-:S04]  /*24540*/  LOP3.LUT R0, R0, 0x1, RZ, 0xfc, !PT ;  /* 0x0000000100007812 */ /* 0x004fc800078efcff */
[----:B------:R-:W-:-:S13]  /*24550*/  ISETP.NE.AND P1, PT, R0, 0x3, PT ;  /* 0x000000030000780c */ /* 0x000fda0003f25270 */
[----:B-1----:R-:W-:Y:S05]  /*24560*/  @!P1 BRA `(.L_x_11338) ;  /* 0x0000000000049947 */ /* 0x002fea0003800000 */
[----:B------:R-:W-:Y:S01]  /*24570*/  BPT.TRAP 0x1 ;  /* 0x000000040000795c */ /* 0x000fe20000300000 */
.L_x_11338:
[----:B------:R-:W-:Y:S05]  /*24580*/  BSYNC B0 ;  /* 0x0000000000007941 */ /* 0x000fea0003800000 */
.L_x_11337:
[----:B------:R-:W2:Y:S01]  /*24590*/  LD.E.64 R8, desc[UR36][R72.64+0x18] ;  /* 0x0000182448087980 */ /* 0x000ea2000c101b00 */
[----:B-----5:R-:W-:Y:S02]  /*245a0*/  SHF.L.U32 R10, R11, 0x1f, RZ ;  /* 0x0000001f0b0a7819 */ /* 0x020fe400000006ff */
[----:B--2---:R-:W-:-:S05]  /*245b0*/  MOV R8, R8 ;  /* 0x0000000800087202 */ /* 0x004fca0000000f00 */
[----:B------:R-:W-:-:S04]  /*245c0*/  IMAD R3, R3, 0x8, R8 ;  /* 0x0000000803037824 */ /* 0x000fc800078e0208 */
[----:B------:R1:W2:Y:S01]  /*245d0*/  SYNCS.PHASECHK.TRANS64.TRYWAIT P0, [R3+URZ], R10 ;  /* 0x0000000a030075a7 */ /* 0x0002a2000800017f */
[----:B------:R-:W3:Y:S04]  /*245e0*/  LD.E R2, desc[UR36][R72.64] ;  /* 0x0000002448027980 */ /* 0x000ee8000c101900 */
[----:B------:R1:W5:Y:S04]  /*245f0*/  LD.E R0, desc[UR36][R4.64] ;  /* 0x0000002404007980 */ /* 0x000368000c101900 */
[----:B------:R1:W5:Y:S01]  /*24600*/  LD.E R8, desc[UR36][R4.64+0x4] ;  /* 0x0000042404087980 */ /* 0x000362000c101900 */
[----:B------:R-:W-:Y:S01]  /*24610*/  BSSY B0, `(.L_x_11339) ;  /* 0x0000005000007945 */ /* 0x000fe20003800000 */
[----:B---3--:R-:W-:-:S04]  /*24620*/  LOP3.LUT R2, R2, 0x1, RZ, 0xfc, !PT ;  /* 0x0000000102027812 */ /* 0x008fc800078efcff */
[----:B------:R-:W-:-:S13]  /*24630*/  ISETP.NE.AND P1, PT, R2, 0x3, PT ;  /* 0x000000030200780c */ /* 0x000fda0003f25270 */
[----:B-12---:R-:W-:Y:S05]  /*24640*/  @!P1 BRA `(.L_x_11340) ;  /* 0x0000000000049947 */ /* 0x006fea0003800000 */
[----:B------:R-:W-:Y:S01]  /*24650*/  BPT.TRAP 0x1 ;  /* 0x000000040000795c */ /* 0x000fe20000300000 */
.L_x_11340:
[----:B------:R-:W-:Y:S05]  /*24660*/  BSYNC B0 ;  /* 0x0000000000007941 */ /* 0x000fea0003800000 */
.L_x_11339:
[----:B------:R-:W-:Y:S04]  /*24670*/  BSSY B0, `(.L_x_11341) ;  /* 0x0000008000007945 */ /* 0x000fe80003800000 */
[----:B------:R-:W-:Y:S05]  /*24680*/  @P0 BRA `(.L_x_11342) ;  /* 0x0000000000180947 */ /* 0x000fea0003800000 */
[----:B------:R-:W2:Y:S01]  /*24690*/  LD.E.64 R2, desc[UR36][R72.64+0x18] ;  /* 0x0000182448027980 */ /* 0x000ea2000c101b00 */
[----:B-----5:R-:W-:Y:S02]  /*246a0*/  SHF.L.U32 R9, R8, 0x1f, RZ ;  /* 0x0000001f08097819 */ /* 0x020fe400000006ff */
[----:B--2---:R-:W-:-:S05]  /*246b0*/  MOV R3, R2 ;  /* 0x0000000200037202 */ /* 0x004fca0000000f00 */
[----:B------:R-:W-:-:S04]  /*246c0*/  IMAD R0, R0, 0x8, R3 ;  /* 0x0000000800007824 */ /* 0x000fc800078e0203 */
[----:B------:R-:W1:Y:S02]  /*246d0*/  SYNCS.PHASECHK.TRANS64.TRYWAIT P0, [R0+URZ], R9 ;  /* 0x00000009000075a7 */ /* 0x000e64000800017f */
[----:B-1----:R-:W-:Y:S05]  /*246e0*/  @!P0 BRA `(.L_x_11343) ;  /* 0x0000013400c08947 */ /* 0x002fea0003800000 */
.L_x_11342:
[----:B------:R-:W-:Y:S05]  /*246f0*/  BSYNC B0 ;  /* 0x0000000000007941 */ /* 0x000fea0003800000 */
.L_x_11341:
[----:B------:R-:W2:Y:S04]  /*24700*/  LD.E R21, desc[UR36][R4.64] ;  /* 0x0000002404157980 */ /* 0x000ea8000c101900 */
[----:B------:R-:W1:Y:S04]  /*24710*/  LDL.64 R22, [R1+0x178] ;  /* 0x0001780001167983 */ /* 0x000e680000100a00 */
[----:B------:R-:W2:Y:S01]  /*24720*/  LDL.64 R2, [R1+0x80] ;  /* 0x0000800001027983 */ /* 0x000ea20000100a00 */
[----:B------:R-:W-:Y:S05]  /*24730*/  WARPSYNC.ALL ;  /* 0x0000000000007948 */ /* 0x000fea0003800000 */
[----:B------:R3:W-:Y:S04]  /*24740*/  STL [R1+0x60], RZ ;  /* 0x000060ff01007387 */ /* 0x0007e80000100800 */
[----:B-1---5:R-:W4:Y:S01]  /*24750*/  LD.E.64 R8, desc[UR36][R22.64] ;  /* 0x0000002416087980 */ /* 0x022f22000c101b00 */
[----:B------:R-:W-:-:S05]  /*24760*/  IMAD.MOV.U32 R185, RZ, RZ, 0x1 ;  /* 0x00000001ffb97424 */ /* 0x000fca00078e00ff */
[----:B------:R3:W-:Y:S04]  /*24770*/  STL [R1+0x60], R185 ;  /* 0x000060b901007387 */ /* 0x0007e80000100800 */
[----:B------:R-:W3:Y:S04]  /*24780*/  LD.E.64 R10, desc[UR36][R22.64] ;  /* 0x00000024160a7980 */ /* 0x000ee8000c101b00 */
[----:B------:R1:W-:Y:S04]  /*24790*/  STL [R1+0x60], R185 ;  /* 0x000060b901007387 */ /* 0x0003e80000100800 */
[----:B------:R-:W3:Y:S01]  /*247a0*/  LD.E.64 R12, desc[UR36][R22.64] ;  /* 0x00000024160c7980 */ /* 0x000ee2000c101b00 */
[----:B--2---:R-:W-:Y:S01]  /*247b0*/  IMAD R2, R21, 0x300, R2 ;  /* 0x0000030015027824 */ /* 0x004fe200078e0202 */
[----:B------:R-:W-:-:S02]  /*247c0*/  R2UR UR7, R3 ;  /* 0x00000000030772ca */ /* 0x000fc400000e0000 */
[----:B------:R1:W-:Y:S02]  /*247d0*/  STL [R1+0x60], R185 ;  /* 0x000060b901007387 */ /* 0x0003e40000100800 */
[----:B------:R-:W-:Y:S02]  /*247e0*/  R2UR UR6, R2 ;  /* 0x00000000020672ca */ /* 0x000fe400000e0000 */
[----:B------:R-:W2:Y:S01]  /*247f0*/  LD.E.64 R14, desc[UR36][R22.64] ;  /* 0x00000024160e7980 */ /* 0x000ea2000c101b00 */
[----:B------:R-:W-:-:S03]  /*24800*/  WARPGROUP.ARRIVE ;  /* 0x00000000000079c5 */ /* 0x000fc60000000000 */
[----:B------:R1:W-:Y:S01]  /*24810*/  STL [R1+0x60], R185 ;  /* 0x000060b901007387 */ /* 0x0003e20000100800 */
[----:B----4-:R-:W-:Y:S02]  /*24820*/  R2UR UR4, R8 ;  /* 0x00000000080472ca */ /* 0x010fe400000e0000 */
[----:B------:R-:W-:-:S13]  /*24830*/  R2UR UR5, R9 ;  /* 0x00000000090572ca */ /* 0x000fda00000e0000 */
[----:B------:R-:W-:Y:S01]  /*24840*/  HGMMA.64x96x16.F32 R24, gdesc[UR4], RZ, !UPT, gsb0 ;  /* 0x01600000041879f0 */ /* 0x000fe2000c0008ff */
[----:B---3--:R-:W-:Y:S02]  /*24850*/  VIADD R10, R10, 0x2 ;  /* 0x000000020a0a7836 */ /* 0x008fe40000000000 */
[----:B------:R-:W-:Y:S02]  /*24860*/  VIADD R8, R2, 0x2 ;  /* 0x0000000202087836 */ /* 0x000fe40000000000 */
[----:B------:R-:W-:Y:S01]  /*24870*/  IMAD.MOV.U32 R9, RZ, RZ, R3 ;  /* 0x000000ffff097224 */ /* 0x000fe200078e0003 */
[----:B------:R-:W-:Y:S02]  /*24880*/  R2UR UR4, R10 ;  /* 0x000000000a0472ca */ /* 0x000fe400000e0000 */
[----:B------:R-:W-:Y:S02]  /*24890*/  R2UR UR6, R8 ;  /* 0x00000000080672ca */ /* 0x000fe400000e0000 */
[----:B------:R-:W-:-:S02]  /*248a0*/  R2UR UR7, R9 ;  /* 0x00000000090772ca */ /* 0x000fc400000e0000 */
[----:B------:R-:W-:Y:S01]  /*248b0*/  R2UR UR5, R11 ;  /* 0x000000000b0572ca */ /* 0x000fe200000e0000 */
[----:B------:R-:W-:Y:S02]  /*248c0*/  WARPGROUP.DEPBAR.LE gsb0, 0x0 ;  /* 0x00008000000079c5 */ /* 0x000fe40000010000 */
[----:B------:R-:W3:Y:S04]  /*248d0*/  LD.E R20, desc[UR36][R6.64] ;  /* 0x0000002406147980 */ /* 0x000ee8000c101900 */
[----:B------:R1:W5:Y:S04]  /*248e0*/  LD.E R0, desc[UR36][R4.64] ;  /* 0x0000002404007980 */ /* 0x000368000c101900 */
[----:B------:R1:W5:Y:S01]  /*248f0*/  LD.E R18, desc[UR36][R4.64+0x4] ;  /* 0x0000042404127980 */ /* 0x000362000c101900 */
[----:B------:R-:W-:Y:S01]  /*24900*/  WARPGROUP.ARRIVE ;  /* 0x00000000000079c5 */ /* 0x000fe20000000000 */
[----:B------:R-:W-:Y:S01]  /*24910*/  VIADD R12, R12, 0x4 ;  /* 0x000000040c0c7836 */ /* 0x000fe20000000000 */
[----:B------:R-:W-:Y:S01]  /*24920*/  BSSY B0, `(.L_x_11344) ;  /* 0x0000019000007945 */ /* 0x000fe20003800000 */
[----:B------:R-:W-:-:S02]  /*24930*/  VIADD R8, R2, 0x4 ;  /* 0x0000000402087836 */ /* 0x000fc40000000000 */
[----:B------:R-:W-:Y:S01]  /*24940*/  IMAD.MOV.U32 R9, RZ, RZ, R3 ;  /* 0x000000ffff097224 */ /* 0x000fe200078e0003 */
[----:B------:R-:W-:Y:S01]  /*24950*/  HGMMA.64x96x16.F32 R24, gdesc[UR4], R24, gsb0 ;  /* 0x01600000041879f0 */ /* 0x000fe20008000818 */
[----:B------:R-:W-:Y:S01]  /*24960*/  R2UR UR4, R12 ;  /* 0x000000000c0472ca */ /* 0x000fe200000e0000 */
[----:B------:R-:W-:Y:S01]  /*24970*/  VIADD R2, R2, 0x6 ;  /* 0x0000000602027836 */ /* 0x000fe20000000000 */
[----:B------:R-:W-:Y:S01]  /*24980*/  R2UR UR6, R8 ;  /* 0x00000000080672ca */ /* 0x000fe200000e0000 */
[----:B--2---:R-:W-:Y:S01]  /*24990*/  VIADD R14, R14, 0x6 ;  /* 0x000000060e0e7836 */ /* 0x004fe20000000000 */
        /* <DEDUP_REMOVED lines=12> */
[----:B---3--:R-:W-:-:S04]  /*24a60*/  LOP3.LUT R20, R20, 0x1, RZ, 0xfc, !PT ;  /* 0x0000000114147812 */ /* 0x008fc800078efcff */
[----:B------:R-:W-:Y:S01]  /*24a70*/  ISETP.NE.AND P0, PT, R20, 0x3, PT ;  /* 0x000000031400780c */ /* 0x000fe20003f05270 */
[----:B------:R-:W-:-:S12]  /*24a80*/  WARPGROUP.DEPBAR.LE gsb0, 0x0 ;  /* 0x00008000000079c5 */ /* 0x000fd80000010000 */
[----:B-1----:R-:W-:Y:S05]  /*24a90*/  @!P0 BRA `(.L_x_11345) ;  /* 0x0000000000048947 */ /* 0x002fea0003800000 */
[----:B------:R-:W-:Y:S01]  /*24aa0*/  BPT.TRAP 0x1 ;  /* 0x000000040000795c */ /* 0x000fe20000300000 */
.L_x_11345:
[----:B------:R-:W-:Y:S05]  /*24ab0*/  BSYNC B0 ;  /* 0x0000000000007941 */ /* 0x000fea0003800000 */
.L_x_11344:
        /* <DEDUP_REMOVED lines=13> */
.L_x_11347:
[----:B------:R-:W-:Y:S05]  /*24b90*/  BSYNC B0 ;  /* 0x0000000000007941 */ /* 0x000fea0003800000 */
.L_x_11346:
        /* <DEDUP_REMOVED lines=8> */
.L_x_11349:
[----:B------:R-:W-:Y:S05]  /*24c20*/  BSYNC B0 ;  /* 0x0000000000007941 */ /* 0x000fea0003800000 */
.L_x_11348:
[----:B------:R-:W2:Y:S04]  /*24c30*/  LD.E R15, desc[UR36][R4.64] ;  /* 0x00000024040f7980 */ /* 0x000ea8000c101900 */
[----:B------:R-:W2:Y:S04]  /*24c40*/  LDL.64 R6, [R1+0xf8] ;  /* 0x0000f80001067983 */ /* 0x000ea80000100a00 */
[----:B------:R-:W3:Y:S04]  /*24c50*/  LDL R0, [R1+0x70] ;  /* 0x0000700001007983 */ /* 0x000ee80000100800 */
[----:B-1---5:R-:W4:Y:S04]  /*24c60*/  LDL.64 R2, [R1+0xf0] ;  /* 0x0000f00001027983 */ /* 0x022f280000100a00 */
        /* <DEDUP_REMOVED lines=9> */
[----:B------:R-:W-:Y:S02]  /*24d00*/  R2UR UR6, R6 ;  /* 0x00000000060672ca */ /* 0x000fe400000e0000 */
        /* <DEDUP_REMOVED lines=131> */
[----:B------:R-:W-:Y:S01]  /*25540*/  R2UR UR5, R15 ;  /* 0x000000000f0572ca */ /* 0x000fe200000e0000 */
[----:B---3--:R-:W-:Y:S01]  /*25550*/  VIADD R8, R8, 0xc02 ;  /* 0x00000c0208087836 */ /* 0x008fe20000000000 */
        /* <DEDUP_REMOVED lines=20> */
[----:B------:R-:W-:-:S02]  /*256a0*/  VIADD R2, R6, 0x906 ;  /* 0x0000090606027836 */ /* 0x000fc40000000000 */
[----:B------:R-:W-:Y:S01]  /*256b0*/  IMAD.MOV.U32 R3, RZ, RZ, R7 ;  /* 0x000000ffff037224 */ /* 0x000fe200078e0007 */
[----:B------:R-:W-:Y:S02]  /*256c0*/  WARPGROUP.DEPBAR.LE gsb0, 0x0 ;  /* 0x00008000000079c5 */ /* 0x000fe40000010000 */
[----:B------:R-:W-:-:S06]  /*256d0*/  WARPGROUP.ARRIVE ;  /* 0x00000000000079c5 */ /* 0x000fcc0000000000 */
[----:B------:R-:W-:Y:S01]  /*256e0*/  HGMMA.64x96x16.F32 R24, gdesc[UR4], R24, gsb0 ;  /* 0x01600000041879f0 */ /* 0x000fe20008000818 */
[----:B------:R-:W-:Y:S02]  /*256f0*/  R2UR UR4, R12 ;  /* 0x000000000c0472ca */ /* 0x000fe400000e0000 */
[----:B------:R-:W-:Y:S02]  /*25700*/  R2UR UR5, R13 ;  /* 0x000000000d0572ca */ /* 0x000fe400000e0000 */
[----:B------:R-:W-:Y:S02]  /*25710*/  R2UR UR6, R2 ;  /* 0x00000000020672ca */ /* 0x000fe400000e0000 */
[----:B------:R-:W-:Y:S01]  /*25720*/  R2UR UR7, R3 ;  /* 0x00000000030772ca */ /* 0x000fe200000e0000 */
        /* <DEDUP_REMOVED lines=19> */
[----:B------:R-:W-:-:S02]  /*25860*/  WARPGROUP.DEPBAR.LE gsb0, 0x0 ;  /* 0x00008000000079c5 */ /* 0x000fc40000010000 */
[----:B------:R1:W-:Y:S06]  /*25870*/  BAR.ARV R228, 0x100 ;  /* 0x000400e40000751d */ /* 0x0003ec0000002000 */
[----:B------:R-:W2:Y:S04]  /*25880*/  LD.E R2, desc[UR36][R72.64] ;  /* 0x0000002448027980 */ /* 0x000ea8000c101900 */
[----:B------:R1:W5:Y:S01]  /*25890*/  LD.E R0, desc[UR36][R4.64] ;  /* 0x0000002404007980 */ /* 0x000362000c101900 */
[----:B------:R-:W-:Y:S01]  /*258a0*/  BSSY B0, `(.L_x_11351) ;  /* 0x0000005000007945 */ /* 0x000fe20003800000 */
[----:B--2---:R-:W-:-:S04]  /*258b0*/  LOP3.LUT R2, R2, 0x1, RZ, 0xfc, !PT ;  /* 0x0000000102027812 */ /* 0x004fc800078efcff */
[----:B------:R-:W-:-:S13]  /*258c0*/  ISETP.NE.AND P0, PT, R2, 0x3, PT ;  /* 0x000000030200780c */ /* 0x000fda0003f05270 */
[----:B-1----:R-:W-:Y:S05]  /*258d0*/  @!P0 BRA `(.L_x_11352) ;  /* 0x0000000000048947 */ /* 0x002fea0003800000 */
[----:B------:R-:W-:Y:S01]  /*258e0*/  BPT.TRAP 0x1 ;  /* 0x000000040000795c */ /* 0x000fe20000300000 */
.L_x_11352:
[----:B------:R-:W-:Y:S05]  /*258f0*/  BSYNC B0 ;  /* 0x0000000000007941 */ /* 0x000fea0003800000 */
.L_x_11351:
        /* <DEDUP_REMOVED lines=9> */
[----:B-1----:R-:W3:Y:S04]  /*25990*/  LDL.64 R2, [R1+0x140] ;  /* 0x0001400001027983 */ /* 0x002ee80000100a00 */
[----:B------:R-:W4:Y:S04]  /*259a0*/  LDL R22, [R1+0x148] ;  /* 0x0001480001167983 */ /* 0x000f280000100800 */
[----:B------:R-:W4:Y:S04]  /*259b0*/  LDL.128 R8, [R1+0x130] ;  /* 0x0001300001087983 */ /* 0x000f280000100c00 */
[----:B------:R-:W4:Y:S04]  /*259c0*/  LDL.128 R12, [R1+0x120] ;  /* 0x00012000010c7983 */ /* 0x000f280000100c00 */
[----:B--2---:R-:W2:Y:S01]  /*259d0*/  LD.E R18, desc[UR36][R74.64] ;  /* 0x000000244a127980 */ /* 0x004ea2000c101900 */
[----:B---3--:R-:W-:Y:S01]  /*259e0*/  ISETP.NE.AND P0, PT, R2, 0x1, PT ;  /* 0x000000010200780c */ /* 0x008fe20003f05270 */
[----:B------:R-:W-:Y:S01]  /*259f0*/  IMAD.MOV.U32 R2, RZ, RZ, -0x60 ;  /* 0xffffffa0ff027424 */ /* 0x000fe200078e00ff */
[----:B----4-:R-:W-:Y:S01]  /*25a00*/  ISETP.GE.AND P1, PT, R9, 0x1, PT ;  /* 0x000000010900780c */ /* 0x010fe20003f26270 */
[----:B------:R-:W-:Y:S01]  /*25a10*/  BSSY B0, `(.L_x_11353) ;  /* 0x000009d000007945 */ /* 0x000fe20003800000 */
[-C--:B--2---:R-:W-:Y:S01]  /*25a20*/  FMUL.FTZ R29, R29, R18.reuse ;  /* 0x000000121d1d7220 */ /* 0x084fe20000410000 */
[----:B------:R-:W-:-:S03]  /*25a30*/  FMUL.FTZ R32, R32, R18 ;  /* 0x0000001220207220 */ /* 0x000fc60000410000 */
[----:B------:R1:W2:Y:S01]  /*25a40*/  MUFU.TANH R72, R29 ;  /* 0x0000001d00487308 */ /* 0x0002a20000002400 */
[-C--:B------:R-:W-:Y:S01]  /*25a50*/  FMUL.FTZ R6, R27, R18.reuse ;  /* 0x000000121b067220 */ /* 0x080fe20000410000 */
[----:B------:R-:W-:Y:S01]  /*25a60*/  FMUL.FTZ R33, R33, R18 ;  /* 0x0000001221217220 */ /* 0x000fe20000410000 */
[----:B-1----:R-:W-:-:S05]  /*25a70*/  SHF.R.S32.HI R29, RZ, 0x1f, R20 ;  /* 0x0000001fff1d7819 */ /* 0x002fca0000011414 */
[----:B------:R1:W3:Y:S02]  /*25a80*/  MUFU.TANH R73, R32 ;  /* 0x0000002000497308 */ /* 0x0002e40000002400 */
[----:B-1----:R-:W-:Y:S01]  /*25a90*/  FMUL.FTZ R32, R38, R18 ;  /* 0x0000001226207220 */ /* 0x002fe20000410000 */
[----:B------:R-:W-:-:S05]  /*25aa0*/  LEA.HI R38, R29, R20, RZ, 0x7 ;  /* 0x000000141d267211 */ /* 0x000fca00078f38ff */
[----:B------:R1:W4:Y:S01]  /*25ab0*/  MUFU.TANH R74, R33 ;  /* 0x00000021004a7308 */ /* 0x0003220000002400 */
[----:B------:R-:W-:Y:S01]  /*25ac0*/  LOP3.LUT R27, R38, 0xffffff80, RZ, 0xc0, !PT ;  /* 0xffffff80261b7812 */ /* 0x000fe200078ec0ff */
[-C--:B------:R-:W-:Y:S01]  /*25ad0*/  FMUL.FTZ R40, R40, R18.reuse ;  /* 0x0000001228287220 */ /* 0x080fe20000410000 */
[----:B-1----:R-:W-:-:S03]  /*25ae0*/  FMUL.FTZ R33, R39, R18 ;  /* 0x0000001227217220 */ /* 0x002fc60000410000 */
[----:B------:R-:W-:Y:S02]  /*25af0*/  IMAD.IADD R39, R20, 0x1, -R27 ;  /* 0x0000000114277824 */ /* 0x000fe400078e0a1b */
[----:B------:R1:W0:Y:S01]  /*25b00*/  MUFU.TANH R77, R40 ;  /* 0x00000028004d7308 */ /* 0x0002220000002400 */
[-C--:B------:R-:W-:Y:S01]  /*25b10*/  FMUL.FTZ R41, R41, R18.reuse ;  /* 0x0000001229297220 */ /* 0x080fe20000410000 */
[-C--:B------:R-:W-:Y:S01]  /*25b20*/  FMUL.FTZ R7, R24, R18.reuse ;  /* 0x0000001218077220 */ /* 0x080fe20000410000 */
[-C--:B------:R-:W-:Y:S01]  /*25b30*/  FMUL.FTZ R24, R30, R18.reuse ;  /* 0x000000121e187220 */ /* 0x080fe20000410000 */
[-C--:B------:R-:W-:Y:S01]  /*25b40*/  FMUL.FTZ R30, R34, R18.reuse ;  /* 0x00000012221e7220 */ /* 0x080fe20000410000 */
[-C--:B------:R-:W-:Y:S01]  /*25b50*/  FMUL.FTZ R34, R42, R18.reuse ;  /* 0x000000122a227220 */ /* 0x080fe20000410000 */
[-C--:B------:R-:W-:Y:S01]  /*25b60*/  FMUL.FTZ R44, R44, R18.reuse ;  /* 0x000000122c2c7220 */ /* 0x080fe20000410000 */
[----:B-1----:R-:W-:Y:S01]  /*25b70*/  SHF.R.S32.HI R40, RZ, 0x1f, R39 ;  /* 0x0000001fff287819 */ /* 0x002fe20000011427 */
[----:B------:R1:W0:Y:S01]  /*25b80*/  MUFU.TANH R78, R41 ;  /* 0x00000029004e7308 */ /* 0x0002220000002400 */
[-C--:B------:R-:W-:Y:S01]  /*25b90*/  FMUL.FTZ R0, R26, R18.reuse ;  /* 0x000000121a007220 */ /* 0x080fe20000410000 */
[-C--:B------:R-:W-:Y:S01]  /*25ba0*/  FMUL.FTZ R26, R31, R18.reuse ;  /* 0x000000121f1a7220 */ /* 0x080fe20000410000 */
[----:B------:R-:W-:Y:S01]  /*25bb0*/  LEA.HI R42, R40, R39, RZ, 0x2 ;  /* 0x00000027282a7211 */ /* 0x000fe200078f10ff */
[-C--:B------:R-:W-:Y:S01]  /*25bc0*/  FMUL.FTZ R31, R35, R18.reuse ;  /* 0x00000012231f7220 */ /* 0x080fe20000410000 */
[----:B------:R-:W-:Y:S01]  /*25bd0*/  FMUL.FTZ R35, R43, R18 ;  /* 0x000000122b237220 */ /* 0x000fe20000410000 */
[----:B-1----:R-:W-:-:S02]  /*25be0*/  LEA.HI R41, R29, R20, RZ, 0x2 ;  /* 0x000000141d297211 */ /* 0x002fc400078f10ff */
[----:B------:R1:W0:Y:S01]  /*25bf0*/  MUFU.TANH R79, R44 ;  /* 0x0000002c004f7308 */ /* 0x0002220000002400 */
[--C-:B------:R-:W-:Y:S02]  /*25c00*/  SHF.R.S32.HI R43, RZ, 0x2, R42.reuse ;  /* 0x00000002ff2b7819 */ /* 0x100fe4000001142a */
[----:B------:R-:W-:Y:S02]  /*25c10*/  LOP3.LUT R41, R41, 0xfffffffc, RZ, 0xc0, !PT ;  /* 0xfffffffc29297812 */ /* 0x000fe400078ec0ff */
[----:B-1----:R-:W-:-:S03]  /*25c20*/  SHF.R.S32.HI R44, RZ, 0x1f, R42 ;  /* 0x0000001fff2c7819 */ /* 0x002fc6000001142a */
[----:B------:R-:W-:Y:S01]  /*25c30*/  IMAD.IADD R20, R20, 0x1, -R41 ;  /* 0x0000000114147824 */ /* 0x000fe200078e0a29 */
[----:B------:R-:W-:Y:S02]  /*25c40*/  SHF.R.S32.HI R41, RZ, 0x7, R38 ;  /* 0x00000007ff297819 */ /* 0x000fe40000011426 */
[----:B------:R-:W-:Y:S02]  /*25c50*/  LEA.HI R44, R44, R43, RZ, 0x3 ;  /* 0x0000002b2c2c7211 */ /* 0x000fe400078f18ff */
[----:B------:R-:W-:Y:S02]  /*25c60*/  LEA.HI R40, R40, R39, RZ, 0x5 ;  /* 0x0000002728287211 */ /* 0x000fe400078f28ff */
[----:B------:R-:W-:Y:S02]  /*25c70*/  LOP3.LUT R44, R44, 0xfffffff8, RZ, 0xc0, !PT ;  /* 0xfffffff82c2c7812 */ /* 0x000fe400078ec0ff */
[----:B------:R-:W-:Y:S02]  /*25c80*/  LEA.HI R38, R38, R41, RZ, 0x1 ;  /* 0x0000002926267211 */ /* 0x000fe400078f08ff */
[----:B------:R-:W-:Y:S01]  /*25c90*/  SHF.R.S32.HI R40, RZ, 0x5, R40 ;  /* 0x00000005ff287819 */ /* 0x000fe20000011428 */
[----:B------:R-:W-:Y:S01]  /*25ca0*/  IMAD.IADD R44, R43, 0x1, -R44 ;  /* 0x000000012b2c7824 */ /* 0x000fe200078e0a2c */
[----:B------:R-:W-:-:S02]  /*25cb0*/  LOP3.LUT R38, R38, 0x3fffffe, RZ, 0xc0, !PT ;  /* 0x03fffffe26267812 */ /* 0x000fc400078ec0ff */
        /* <DEDUP_REMOVED lines=45> */
[----:B------:R-:W-:Y:S02]  /*25f90*/  IMAD R3, R19, R2, 0x1 ;  /* 0x0000000113037424 */ /* 0x000fe400078e0202 */
[----:B------:R-:W-:Y:S01]  /*25fa0*/  FMUL.FTZ R18, R71, R18 ;  /* 0x0000001247127220 */ /* 0x000fe20000410000 */
[----:B------:R-:W2:Y:S01]  /*25fb0*/  MUFU.TANH R7, R7 ;  /* 0x0000000700077308 */ /* 0x000ea20000002400 */
[----:B------:R-:W-:Y:S01]  /*25fc0*/  IMAD R3, R42, -0x2, R3 ;  /* 0xfffffffe2a037824 */ /* 0x000fe200078e0203 */
[----:B------:R-:W-:-:S06]  /*25fd0*/  LOP3.LUT R21, RZ, R14, RZ, 0x33, !PT ;  /* 0x0000000eff157212 */ /* 0x000fcc00078e33ff */
[----:B------:R-:W3:Y:S01]  /*25fe0*/  MUFU.TANH R25, R25 ;  /* 0x0000001900197308 */ /* 0x000ee20000002400 */
[----:B------:R-:W-:-:S07]  /*25ff0*/  IADD3 R2, -R12, R3, R13 ;  /* 0x000000030c027210 */ /* 0x000fce0007ffe10d */
        /* <DEDUP_REMOVED lines=39> */
[----:B------:R-:W-:Y:S02]  /*26270*/  IMAD.IADD R40, R2, 0x1, R21 ;  /* 0x0000000102287824 */ /* 0x000fe400078e0215 */
[----:B------:R-:W-:Y:S02]  /*26280*/  VIADD R42, R3, 0xffffffff ;  /* 0xffffffff032a7836 */ /* 0x000fe40000000000 */
[----:B------:R-:W-:Y:S02]  /*26290*/  IMAD R41, R19, -0x60, R8 ;  /* 0xffffffa013297824 */ /* 0x000fe400078e0208 */
[--C-:B-1----:R-:W-:Y:S02]  /*262a0*/  IMAD.IADD R2, R39, 0x1, R20.reuse ;  /* 0x0000000127027824 */ /* 0x102fe400078e0214 */
        /* <DEDUP_REMOVED lines=12> */
.L_x_11356:
[----:B------:R-:W-:-:S13]  /*26370*/  ISETP.NE.AND P0, PT, R9, 0x1, PT ;  /* 0x000000010900780c */ /* 0x000fda0003f05270 */
[----:B------:R-:W-:-:S05]  /*26380*/  @P0 IMAD.HI.U32 R14, R8, R10, RZ ;  /* 0x0000000a080e0227 */ /* 0x000fca00078e00ff */
[----:B------:R-:W-:-:S07]  /*26390*/  @P0 SHF.R.U32.HI R8, RZ, R11, R14 ;  /* 0x0000000bff080219 */ /* 0x000fce000001160e */
.L_x_11357:
[----:B------:R-:W-:Y:S05]  /*263a0*/  BSYNC B1 ;  /* 0x0000000000017941 */ /* 0x000fea0003800000 */
.L_x_11355:
[----:B------:R-:W-:-:S05]  /*263b0*/  IMAD R8, R8, R9, R42 ;  /* 0x0000000908087224 */ /* 0x000fca00078e022a */
[----:B------:R-:W-:Y:S02]  /*263c0*/  VIMNMX R3, R3, R8, !PT ;  /* 0x0000000803037248 */ /* 0x000fe40007fe0100 */
[----:B------:R-:W-:-:S07]  /*263d0*/  VIADDMNMX R2, R8, R9, R2, PT ;  /* 0x0000000908027246 */ /* 0x000fce0003800102 */
.L_x_11354:
[----:B------:R-:W-:Y:S05]  /*263e0*/  BSYNC B0 ;  /* 0x0000000000007941 */ /* 0x000fea0003800000 */
.L_x_11353:
        /* <DEDUP_REMOVED lines=14> */
[----:B------:R-:W-:Y:S01]  /*264d0*/  ISETP.LT.OR P2, PT, R2, 0x11, P2 ;  /* 0x000000110200780c */ /* 0x000fe20001741670 */
[--C-:B-1----:R-:W-:Y:S01]  /*264e0*/  IMAD.IADD R14, R39, 0x1, R38.reuse ;  /* 0x00000001270e7824 */ /* 0x102fe200078e0226 */
[----:B------:R-:W-:Y:S01]  /*264f0*/  ISETP.GT.AND P3, PT, R3, 0x9, !P5 ;  /* 0x000000090300780c */ /* 0x000fe20006f64270 */
[----:B------:R-:W-:Y:S01]  /*26500*/  IMAD.IADD R39, R40, 0x1, R38 ;  /* 0x0000000128277824 */ /* 0x000fe200078e0226 */
        /* <DEDUP_REMOVED lines=10> */
[C---:B------:R-:W-:Y:S02]  /*265b0*/  ISETP.LT.OR P2, PT, R2.reuse, 0x19, P2 ;  /* 0x000000190200780c */ /* 0x040fe40001741670 */
        /* <DEDUP_REMOVED lines=101> */
.L_x_11361:
[----:B------:R-:W-:-:S13]  /*26c10*/  ISETP.NE.AND P6, PT, R9, 0x1, PT ;  /* 0x000000010900780c */ /* 0x000fda0003fc5270 */
[----:B------:R-:W-:-:S05]  /*26c20*/  @P6 IMAD.HI.U32 R10, R12, R10, RZ ;  /* 0x0000000a0c0a6227 */ /* 0x000fca00078e00ff */
[----:B------:R-:W-:-:S07]  /*26c30*/  @P6 SHF.R.U32.HI R12, RZ, R11, R10 ;  /* 0x0000000bff0c6219 */ /* 0x000fce000001160a */
.L_x_11362:
[----:B------:R-:W-:Y:S05]  /*26c40*/  BSYNC B1 ;  /* 0x0000000000017941 */ /* 0x000fea0003800000 */
.L_x_11360:
[----:B------:R-:W-:-:S05]  /*26c50*/  IMAD R12, R12, R9, R42 ;  /* 0x000000090c0c7224 */ /* 0x000fca00078e022a */
[----:B------:R-:W-:Y:S02]  /*26c60*/  VIADDMNMX R14, R12, R9, R14, PT ;  /* 0x000000090c0e7246 */ /* 0x000fe4000380010e */
[----:B------:R-:W-:-:S07]  /*26c70*/  VIMNMX R39, R39, R12, !PT ;  /* 0x0000000c27277248 */ /* 0x000fce0007fe0100 */
.L_x_11359:
[----:B------:R-:W-:Y:S05]  /*26c80*/  BSYNC B0 ;  /* 0x0000000000007941 */ /* 0x000fea0003800000 */
.L_x_11358:
[----:B------:R-:W2:Y:S01]  /*26c90*/  LD.E.64 R2, desc[UR36][R16.64+0x210] ;  /* 0x0002102410027980 */ /* 0x000ea2000c101b00 */
        /* <DEDUP_REMOVED lines=65> */
[----:B--2---:R-:W-:Y:S02]  /*270b0*/  FMNMX.FTZ R11, R189, R2, !PT ;  /* 0x00000002bd0b7209 */ /* 0x004fe40007810000 */
[----:B------:R-:W-:Y:S02]  /*270c0*/  ISETP.LT.OR P0, PT, R14, 0x1, P0 ;  /* 0x000000010e00780c */ /* 0x000fe40000701670 */
[----:B------:R-:W-:Y:S02]  /*270d0*/  FMNMX.FTZ R11, R59, R11, !PT ;  /* 0x0000000b3b0b7209 */ /* 0x000fe40007810000 */
[----:B------:R-:W-:-:S02]  /*270e0*/  FSEL R0, R0, -INF , !P0 ;  /* 0xff80000000007808 */ /* 0x000fc40004000000 */
[----:B------:R-:W-:Y:S02]  /*270f0*/  FMNMX.FTZ R11, R63, R11, !PT ;  /* 0x0000000b3f0b7209 */ /* 0x000fe40007810000 */
[----:B------:R-:W-:Y:S02]  /*27100*/  ISETP.NE.AND P0, PT, R56, RZ, PT ;  /* 0x000000ff3800720c */ /* 0x000fe40003f05270 */
[----:B------:R-:W-:Y:S02]  /*27110*/  FMNMX.FTZ R11, R187, R11, !PT ;  /* 0x0000000bbb0b7209 */ /* 0x000fe40007810000 */
[----:B------:R-:W-:Y:S02]  /*27120*/  ISETP.GT.AND P1, PT, R39, 0x48, !P1 ;  /* 0x000000482700780c */ /* 0x000fe40004f24270 */
[----:B------:R-:W-:Y:S02]  /*27130*/  FMNMX.FTZ R11, R73, R11, !PT ;  /* 0x0000000b490b7209 */ /* 0x000fe40007810000 */
[----:B------:R-:W-:-:S02]  /*27140*/  ISETP.GT.AND P2, PT, R39, 0x49, !P2 ;  /* 0x000000492700780c */ /* 0x000fc40005744270 */
[----:B------:R-:W-:Y:S02]  /*27150*/  FMNMX.FTZ R11, R71, R11, !PT ;  /* 0x0000000b470b7209 */ /* 0x000fe40007810000 */
[----:B------:R-:W-:Y:S02]  /*27160*/  ISETP.GT.AND P3, PT, R39, 0x50, !P3 ;  /* 0x000000502700780c */ /* 0x000fe40005f64270 */
[----:B------:R-:W-:Y:S02]  /*27170*/  FMNMX.FTZ R11, R75, R11, !PT ;  /* 0x0000000b4b0b7209 */ /* 0x000fe40007810000 */
[----:B------:R-:W-:Y:S02]  /*27180*/  ISETP.GT.AND P4, PT, R39, 0x51, !P4 ;  /* 0x000000512700780c */ /* 0x000fe40006784270 */
[----:B------:R-:W-:Y:S02]  /*27190*/  FMNMX.FTZ R11, R81, R11, !PT ;  /* 0x0000000b510b7209 */ /* 0x000fe40007810000 */
[----:B------:R-:W-:-:S02]  /*271a0*/  ISETP.NE.AND P6, PT, R60, RZ, PT ;  /* 0x000000ff3c00720c */ /* 0x000fc40003fc5270 */
        /* <DEDUP_REMOVED lines=39> */
[----:B------:R-:W-:Y:S02]  /*27420*/  ISETP.LT.OR P2, PT, R14, 0x4a, P2 ;  /* 0x0000004a0e00780c */ /* 0x000fe40001741670 */
[----:B------:R-:W-:Y:S01]  /*27430*/  FSEL R27, R27, -INF , !P1 ;  /* 0xff8000001b1b7808 */ /* 0x000fe20004800000 */
[----:B------:R-:W0:Y:S01]  /*27440*/  SHFL.BFLY PT, R46, R33, 0x1, 0x1f ;  /* 0x0c201f00212e7f89 */ /* 0x000e2200000e0000 */
[----:B------:R-:W-:-:S02]  /*27450*/  FMNMX.FTZ R12, R23, R12, !PT ;  /* 0x0000000c170c7209 */ /* 0x000fc40007810000 */
[C---:B------:R-:W-:Y:S02]  /*27460*/  ISETP.LT.OR P3, PT, R14.reuse, 0x51, P3 ;  /* 0x000000510e00780c */ /* 0x040fe40001f61670 */
[----:B------:R-:W-:Y:S02]  /*27470*/  FSEL R29, R29, -INF , !P2 ;  /* 0xff8000001d1d7808 */ /* 0x000fe40005000000 */
[----:B------:R-:W-:Y:S02]  /*27480*/  FMNMX.FTZ R12, R27, R12, !PT ;  /* 0x0000000c1b0c7209 */ /* 0x000fe40007810000 */
[----:B------:R-:W-:Y:S02]  /*27490*/  ISETP.GT.AND P5, PT, R39, 0x58, !P5 ;  /* 0x000000582700780c */ /* 0x000fe40006fa4270 */
[----:B------:R-:W-:Y:S02]  /*274a0*/  ISETP.LT.OR P4, PT, R14, 0x52, P4 ;  /* 0x000000520e00780c */ /* 0x000fe40002781670 */
[----:B------:R-:W-:-:S02]  /*274b0*/  FSEL R43, R66, -INF , !P3 ;  /* 0xff800000422b7808 */ /* 0x000fc40005800000 */
[----:B------:R-:W-:Y:S02]  /*274c0*/  FMNMX.FTZ R12, R29, R12, !PT ;  /* 0x0000000c1d0c7209 */ /* 0x000fe40007810000 */
[----:B------:R-:W-:Y:S02]  /*274d0*/  ISETP.GT.AND P0, PT, R39, 0x59, !P6 ;  /* 0x000000592700780c */ /* 0x000fe40007704270 */
[C---:B------:R-:W-:Y:S02]  /*274e0*/  ISETP.LT.OR P5, PT, R14.reuse, 0x59, P5 ;  /* 0x000000590e00780c */ /* 0x040fe40002fa1670 */
[----:B------:R-:W-:Y:S02]  /*274f0*/  FSEL R39, R67, -INF , !P4 ;  /* 0xff80000043277808 */ /* 0x000fe40006000000 */
[----:B------:R-:W-:Y:S02]  /*27500*/  FMNMX.FTZ R12, R43, R12, !PT ;  /* 0x0000000c2b0c7209 */ /* 0x000fe40007810000 */
[----:B------:R-:W-:-:S02]  /*27510*/  ISETP.LT.OR P0, PT, R14, 0x5a, P0 ;  /* 0x0000005a0e00780c */ /* 0x000fc40000701670 */
[----:B------:R-:W-:Y:S02]  /*27520*/  FSEL R44, R70, -INF , !P5 ;  /* 0xff800000462c7808 */ /* 0x000fe40006800000 */
[----:B------:R-:W-:Y:S02]  /*27530*/  FMNMX.FTZ R11, R39, R12, !PT ;  /* 0x0000000c270b7209 */ /* 0x000fe40007810000 */
[----:B------:R-:W-:Y:S02]  /*27540*/  FSEL R45, R47, -INF , !P0 ;  /* 0xff8000002f2d7808 */ /* 0x000fe40004000000 */
[----:B------:R-:W-:Y:S02]  /*27550*/  FMNMX.FTZ R12, R44, R11, !PT ;  /* 0x0000000b2c0c7209 */ /* 0x000fe40007810000 */
[----:B------:R-:W-:Y:S02]  /*27560*/  LOP3.LUT R180, R226, 0x4, RZ, 0xfc, !PT ;  /* 0x00000004e2b47812 */ /* 0x000fe400078efcff */
[----:B------:R-:W-:-:S02]  /*27570*/  FMNMX.FTZ R11, R45, R12, !PT ;  /* 0x0000000c2d0b7209 */ /* 0x000fc40007810000 */
[----:B0-----:R-:W-:Y:S01]  /*27580*/  FMNMX.FTZ R33, R33, R46, !PT ;  /* 0x0000002e21217209 */ /* 0x001fe20007810000 */
[----:B------:R-:W-:Y:S04]  /*27590*/  ST.E desc[UR36][R16.64+0x210], R13 ;  /* 0x0002100d10007985 */ /* 0x000fe8000c101924 */
[----:B------:R-:W-:Y:S04]  /*275a0*/  ST.E desc[UR36][R180.64], R11 ;  /* 0x0000000bb4007985 */ /* 0x000fe8000c101924 */
[----:B------:R-:W-:Y:S04]  /*275b0*/  ST.E desc[UR36][R16.64+0x210], R33 ;  /* 0x0002102110007985 */ /* 0x000fe8000c101924 */
[----:B------:R-:W2:Y:S04]  /*275c0*/  LD.E R12, desc[UR36][R180.64] ;  /* 0x00000024b40c7980 */ /* 0x000ea8000c101900 */
[----:B--2---:R-:W0:Y:S02]  /*275d0*/  SHFL.BFLY PT, R47, R12, 0x2, 0x1f ;  /* 0x0c401f000c2f7f89 */ /* 0x004e2400000e0000 */
[----:B0-----:R-:W-:-:S05]  /*275e0*/  FMNMX.FTZ R47, R12, R47, !PT ;  /* 0x0000002f0c2f7209 */ /* 0x001fca0007810000 */
[----:B------:R-:W0:Y:S02]  /*275f0*/  SHFL.BFLY PT, R14, R47, 0x1, 0x1f ;  /* 0x0c201f002f0e7f89 */ /* 0x000e2400000e0000 */
[----:B0-----:R-:W-:-:S05]  /*27600*/  FMNMX.FTZ R49, R47, R14, !PT ;  /* 0x0000000e2f317209 */ /* 0x001fca0007810000 */
[----:B------:R0:W-:Y:S04]  /*27610*/  ST.E desc[UR36][R180.64], R49 ;  /* 0x00000031b4007985 */ /* 0x0001e8000c101924 */
[----:B------:R-:W2:Y:S04]  /*27620*/  LD.E R46, desc[UR36][R16.64+0x210] ;  /* 0x00021024102e7980 */ /* 0x000ea8000c101900 */
[----:B------:R-:W3:Y:S04]  /*27630*/  LD.E R51, desc[UR36][R16.64+0x230] ;  /* 0x0002302410337980 */ /* 0x000ee8000c101900 */
[----:B------:R-:W4:Y:S04]  /*27640*/  LD.E R48, desc[UR36][R16.64+0x220] ;  /* 0x0002202410307980 */ /* 0x000f28000c101900 */
[----:B------:R-:W4:Y:S01]  /*27650*/  LD.E R52, desc[UR36][R16.64+0x224] ;  /* 0x0002242410347980 */ /* 0x000f22000c101900 */
[----:B------:R-:W-:-:S04]  /*27660*/  FSETP.NEU.FTZ.AND P1, PT, R49, -INF , PT ;  /* 0xff8000003100780b */ /* 0x000fc80003f3d000 */
[----:B------:R-:W-:-:S05]  /*27670*/  FSEL R14, R49, RZ, P1 ;  /* 0x000000ff310e7208 */ /* 0x000fca0000800000 */
[----:B------:R-:W-:Y:S01]  /*27680*/  FADD.FTZ R14, R3, -R14 ;  /* 0x8000000e030e7221 */ /* 0x000fe20000010000 */
[C---:B--2---:R-:W-:Y:S01]  /*27690*/  FSETP.NEU.FTZ.AND P0, PT, R46.reuse, -INF , PT ;  /* 0xff8000002e00780b */ /* 0x044fe20003f1d000 */
[----:B---3--:R-:W-:-:S03]  /*276a0*/  FMUL.FTZ R11, R46, R51 ;  /* 0x000000332e0b7220 */ /* 0x008fc60000410000 */
[----:B------:R-:W-:Y:S01]  /*276b0*/  FSEL R3, R46, RZ, P0 ;  /* 0x000000ff2e037208 */ /* 0x000fe20000000000 */
[----:B0-----:R-:W-:Y:S01]  /*276c0*/  FMUL.FTZ R49, R49, R51 ;  /* 0x0000003331317220 */ /* 0x001fe20000410000 */
[----:B------:R-:W-:-:S03]  /*276d0*/  FSEL R50, R11, RZ, P0 ;  /* 0x000000ff0b327208 */ /* 0x000fc60000000000 */
[----:B------:R-:W-:Y:S02]  /*276e0*/  FADD.FTZ R3, R2, -R3 ;  /* 0x8000000302037221 */ /* 0x000fe40000010000 */
[-CC-:B------:R-:W-:Y:S01]  /*276f0*/  FFMA.FTZ R168, R28, R51.reuse, -R50.reuse ;  /* 0x000000331ca87223 */ /* 0x180fe20000010832 */
[----:B------:R-:W-:Y:S01]  /*27700*/  FSEL R28, R49, RZ, P1 ;  /* 0x000000ff311c7208 */ /* 0x000fe20000800000 */
[-C--:B------:R-:W-:Y:S01]  /*27710*/  FMUL.FTZ R3, R3, R51.reuse ;  /* 0x0000003303037220 */ /* 0x080fe20000410000 */
[-C--:B------:R-:W-:Y:S01]  /*27720*/  FFMA.FTZ R189, R189, R51.reuse, -R50 ;  /* 0x00000033bdbd7223 */ /* 0x080fe20000010832 */
[----:B------:R-:W-:Y:S02]  /*27730*/  FMUL.FTZ R14, R51, R14 ;  /* 0x0000000e330e7220 */ /* 0x000fe40000410000 */
[-CC-:B------:R-:W-:Y:S01]  /*27740*/  FFMA.FTZ R186, R0, R51.reuse, -R28.reuse ;  /* 0x0000003300ba7223 */ /* 0x180fe2000001081c */
[-C--:B------:R-:W-:Y:S02]  /*27750*/  FFMA.FTZ R157, R35, R51.reuse, -R28 ;  /* 0x00000033239d7223 */ /* 0x080fe4000001081c */
[----:B------:R-:W4:Y:S01]  /*27760*/  MUFU.EX2 R35, R3 ;  /* 0x0000000300237308 */ /* 0x000f220000000800 */
[-C--:B------:R-:W-:Y:S01]  /*27770*/  FFMA.FTZ R152, R59, R51.reuse, -R50 ;  /* 0x000000333b987223 */ /* 0x080fe20000010832 */
[-C--:B------:R-:W-:Y:S01]  /*27780*/  FFMA.FTZ R153, R10, R51.reuse, -R28 ;  /* 0x000000330a997223 */ /* 0x080fe2000001081c */
[-C--:B------:R-:W-:Y:S01]  /*27790*/  FFMA.FTZ R154, R63, R51.reuse, -R50 ;  /* 0x000000333f9a7223 */ /* 0x080fe20000010832 */
[----:B------:R-:W-:-:S04]  /*277a0*/  FFMA.FTZ R162, R24, R51, -R28 ;  /* 0x0000003318a27223 */ /* 0x000fc8000001081c */
[----:B------:R-:W-:Y:S01]  /*277b0*/  MUFU.EX2 R33, R14 ;  /* 0x0000000e00217308 */ /* 0x000fe20000000800 */
[-C--:B------:R-:W-:Y:S01]  /*277c0*/  FFMA.FTZ R187, R187, R51.reuse, -R50 ;  /* 0x00000033bbbb7223 */ /* 0x080fe20000010832 */
[----:B------:R-:W-:-:S06]  /*277d0*/  FFMA.FTZ R155, R26, R51, -R28 ;  /* 0x000000331a9b7223 */ /* 0x000fcc000001081c */
[----:B------:R-:W-:Y:S08]  /*277e0*/  MUFU.EX2 R189, R189 ;  /* 0x000000bd00bd7308 */ /* 0x000ff00000000800 */
[----:B------:R-:W0:Y:S01]  /*277f0*/  MUFU.EX2 R186, R186 ;  /* 0x000000ba00ba7308 */ /* 0x000e220000000800 */
[-CC-:B------:R-:W-:Y:S01]  /*27800*/  FFMA.FTZ R182, R18, R51.reuse, -R50.reuse ;  /* 0x0000003312b67223 */ /* 0x180fe20000010832 */
[----:B------:R-:W-:-:S06]  /*27810*/  FFMA.FTZ R12, R73, R51, -R50 ;  /* 0x00000033490c7223 */ /* 0x000fcc0000010832 */
[----:B------:R-:W-:Y:S01]  /*27820*/  MUFU.EX2 R152, R152 ;  /* 0x0000009800987308 */ /* 0x000fe20000000800 */
[----:B------:R-:W-:-:S07]  /*27830*/  FFMA.FTZ R18, R30, R51, -R28 ;  /* 0x000000331e127223 */ /* 0x000fce000001081c */
[----:B------:R-:W1:Y:S01]  /*27840*/  MUFU.EX2 R153, R153 ;  /* 0x0000009900997308 */ /* 0x000e620000000800 */
[----:B------:R-:W-:Y:S01]  /*27850*/  FFMA.FTZ R179, R15, R51, -R50 ;  /* 0x000000330fb37223 */ /* 0x000fe20000010832 */
[----:B----4-:R-:W-:-:S06]  /*27860*/  FMUL.FTZ R48, R35, R48 ;  /* 0x0000003023307220 */ /* 0x010fcc0000410000 */
[----:B------:R-:W-:Y:S01]  /*27870*/  MUFU.EX2 R154, R154 ;  /* 0x0000009a009a7308 */ /* 0x000fe20000000800 */
[-C--:B------:R-:W-:Y:S01]  /*27880*/  FFMA.FTZ R11, R71, R51.reuse, -R50 ;  /* 0x00000033470b7223 */ /* 0x080fe20000010832 */
[----:B------:R-:W-:-:S06]  /*27890*/  FFMA.FTZ R15, R31, R51, -R28 ;  /* 0x000000331f0f7223 */ /* 0x000fcc000001081c */
[----:B------:R-:W2:Y:S01]  /*278a0*/  MUFU.EX2 R162, R162 ;  /* 0x000000a200a27308 */ /* 0x000ea20000000800 */
[----:B------:R-:W-:Y:S01]  /*278b0*/  FFMA.FTZ R183, R7, R51, -R50 ;  /* 0x0000003307b77223 */ /* 0x000fe20000010832 */
[----:B0-----:R-:W-:Y:S01]  /*278c0*/  FFMA.FTZ R52, R33, R52, R186 ;  /* 0x0000003421347223 */ /* 0x001fe200000100ba */
[----:B------:R-:W-:-:S05]  /*278d0*/  FADD.FTZ R7, R48, R189 ;  /* 0x000000bd30077221 */ /* 0x000fca0000010000 */
[----:B------:R-:W-:Y:S01]  /*278e0*/  MUFU.EX2 R187, R187 ;  /* 0x000000bb00bb7308 */ /* 0x000fe20000000800 */
[-C--:B------:R-:W-:Y:S01]  /*278f0*/  FFMA.FTZ R14, R75, R51.reuse, -R50 ;  /* 0x000000334b0e7223 */ /* 0x080fe20000010832 */
[----:B------:R-:W-:-:S06]  /*27900*/  FFMA.FTZ R0, R32, R51, -R28 ;  /* 0x0000003320007223 */ /* 0x000fcc000001081c */
[----:B------:R-:W0:Y:S01]  /*27910*/  MUFU.EX2 R155, R155 ;  /* 0x0000009b009b7308 */ /* 0x000e220000000800 */
[----:B------:R-:W-:Y:S01]  /*27920*/  FFMA.FTZ R177, R20, R51, -R50 ;  /* 0x0000003314b17223 */ /* 0x000fe20000010832 */
[----:B-1----:R-:W-:Y:S01]  /*27930*/  FADD.FTZ R3, R153, R52 ;  /* 0x0000003499037221 */ /* 0x002fe20000010000 */
[----:B------:R-:W-:-:S05]  /*27940*/  FADD.FTZ R7, R152, R7 ;  /* 0x0000000798077221 */ /* 0x000fca0000010000 */
[----:B------:R-:W-:Y:S01]  /*27950*/  MUFU.EX2 R12, R12 ;  /* 0x0000000c000c7308 */ /* 0x000fe20000000800 */
[-C--:B------:R-:W-:Y:S01]  /*27960*/  FFMA.FTZ R13, R81, R51.reuse, -R50 ;  /* 0x00000033510d7223 */ /* 0x080fe20000010832 */
[----:B------:R-:W-:-:S06]  /*27970*/  FFMA.FTZ R20, R38, R51, -R28 ;  /* 0x0000003326147223 */ /* 0x000fcc000001081c */
[----:B------:R-:W1:Y:S01]  /*27980*/  MUFU.EX2 R18, R18 ;  /* 0x0000001200127308 */ /* 0x000e620000000800 */
[----:B------:R-:W-:Y:S01]  /*27990*/  FFMA.FTZ R184, R8, R51, -R50 ;  /* 0x0000003308b87223 */ /* 0x000fe20000010832 */
[----:B--2---:R-:W-:Y:S01]  /*279a0*/  FADD.FTZ R8, R162, R3 ;  /* 0x00000003a2087221 */ /* 0x004fe20000010000 */
[----:B------:R-:W-:-:S05]  /*279b0*/  FADD.FTZ R2, R154, R7 ;  /* 0x000000079a027221 */ /* 0x000fca0000010000 */
[----:B------:R-:W-:Y:S01]  /*279c0*/  MUFU.EX2 R11, R11 ;  /* 0x0000000b000b7308 */ /* 0x000fe20000000800 */
[-C--:B------:R-:W-:Y:S01]  /*279d0*/  FFMA.FTZ R161, R77, R51.reuse, -R50 ;  /* 0x000000334da17223 */ /* 0x080fe20000010832 */
[----:B------:R-:W-:-:S06]  /*279e0*/  FFMA.FTZ R163, R34, R51, -R28 ;  /* 0x0000003322a37223 */ /* 0x000fcc000001081c */
[----:B------:R-:W2:Y:S01]  /*279f0*/  MUFU.EX2 R15, R15 ;  /* 0x0000000f000f7308 */ /* 0x000ea20000000800 */
[----:B0-----:R-:W-:Y:S01]  /*27a00*/  FADD.FTZ R7, R155, R8 ;  /* 0x000000089b077221 */ /* 0x001fe20000010000 */
[----:B------:R-:W-:-:S06]  /*27a10*/  FADD.FTZ R3, R187, R2 ;  /* 0x00000002bb037221 */ /* 0x000fcc0000010000 */
[----:B------:R-:W-:Y:S01]  /*27a20*/  MUFU.EX2 R14, R14 ;  /* 0x0000000e000e7308 */ /* 0x000fe20000000800 */
[----:B------:R-:W-:-:S07]  /*27a30*/  FFMA.FTZ R160, R83, R51, -R50 ;  /* 0x0000003353a07223 */ /* 0x000fce0000010832 */
        /* <DEDUP_REMOVED lines=8> */
[----:B--2---:R-:W-:Y:S01]  /*27ac0*/  FADD.FTZ R7, R15, R6 ;  /* 0x000000060f077221 */ /* 0x004fe20000010000 */
[----:B------:R-:W-:-:S06]  /*27ad0*/  FADD.FTZ R3, R11, R2 ;  /* 0x000000020b037221 */ /* 0x000fcc0000010000 */
[----:B------:R-:W-:Y:S01]  /*27ae0*/  MUFU.EX2 R161, R161 ;  /* 0x000000a100a17308 */ /* 0x000fe20000000800 */
[-C--:B------:R-:W-:Y:S01]  /*27af0*/  FFMA.FTZ R158, R85, R51.reuse, -R50 ;  /* 0x00000033559e7223 */ /* 0x080fe20000010832 */
[----:B------:R-:W-:-:S06]  /*27b00*/  FFMA.FTZ R164, R37, R51, -R28 ;  /* 0x0000003325a47223 */ /* 0x000fcc000001081c */
[----:B------:R-:W2:Y:S01]  /*27b10*/  MUFU.EX2 R163, R163 ;  /* 0x000000a300a37308 */ /* 0x000ea20000000800 */
[----:B0-----:R-:W-:Y:S01]  /*27b20*/  FADD.FTZ R7, R0, R7 ;  /* 0x0000000700077221 */ /* 0x001fe20000010000 */
[----:B------:R-:W-:-:S06]  /*27b30*/  FADD.FTZ R2, R14, R3 ;  /* 0x000000030e027221 */ /* 0x000fcc0000010000 */
[----:B------:R-:W-:Y:S01]  /*27b40*/  MUFU.EX2 R160, R160 ;  /* 0x000000a000a07308 */ /* 0x000fe20000000800 */
[-C--:B------:R-:W-:Y:S01]  /*27b50*/  FFMA.FTZ R167, R167, R51.reuse, -R50 ;  /* 0x00000033a7a77223 */ /* 0x080fe20000010832 */
[----:B------:R-:W-:-:S06]  /*27b60*/  FFMA.FTZ R171, R40, R51, -R28 ;  /* 0x0000003328ab7223 */ /* 0x000fcc000001081c */
[----:B------:R-:W0:Y:S01]  /*27b70*/  MUFU.EX2 R157, R157 ;  /* 0x0000009d009d7308 */ /* 0x000e220000000800 */
[----:B-1----:R-:W-:Y:S01]  /*27b80*/  FADD.FTZ R6, R20, R7 ;  /* 0x0000000714067221 */ /* 0x002fe20000010000 */
[----:B------:R-:W-:-:S06]  /*27b90*/  FADD.FTZ R2, R13, R2 ;  /* 0x000000020d027221 */ /* 0x000fcc0000010000 */
        /* <DEDUP_REMOVED lines=15> */
[----:B-1----:R-:W-:Y:S01]  /*27c90*/  FADD.FTZ R7, R165, R6 ;  /* 0x00000006a5077221 */ /* 0x002fe20000010000 */
[----:B------:R-:W-:-:S06]  /*27ca0*/  FADD.FTZ R3, R159, R2 ;  /* 0x000000029f037221 */ /* 0x000fcc0000010000 */
[----:B------:R-:W-:Y:S01]  /*27cb0*/  MUFU.EX2 R166, R166 ;  /* 0x000000a600a67308 */ /* 0x000fe20000000800 */
[----:B------:R-:W-:-:S07]  /*27cc0*/  FFMA.FTZ R175, R25, R51, -R50 ;  /* 0x0000003319af7223 */ /* 0x000fce0000010832 */
        /* <DEDUP_REMOVED lines=21> */
[----:B------:R-:W-:-:S07]  /*27e20*/  FFMA.FTZ R22, R43, R51, -R28 ;  /* 0x000000332b167223 */ /* 0x000fce000001081c */
        /* <DEDUP_REMOVED lines=18> */
[----:B------:R-:W-:Y:S08]  /*27f50*/  MUFU.EX2 R179, R179 ;  /* 0x000000b300b37308 */ /* 0x000ff00000000800 */
[----:B------:R-:W0:Y:S01]  /*27f60*/  MUFU.EX2 R21, R21 ;  /* 0x0000001500157308 */ /* 0x000e220000000800 */
[----:B-1----:R-:W-:Y:S01]  /*27f70*/  FADD.FTZ R7, R9, R6 ;  /* 0x0000000609077221 */ /* 0x002fe20000010000 */
[----:B------:R-:W-:-:S06]  /*27f80*/  FADD.FTZ R3, R177, R2 ;  /* 0x00000002b1037221 */ /* 0x000fcc0000010000 */
[----:B------:R-:W-:Y:S08]  /*27f90*/  MUFU.EX2 R184, R184 ;  /* 0x000000b800b87308 */ /* 0x000ff00000000800 */
[----:B------:R-:W1:Y:S01]  /*27fa0*/  MUFU.EX2 R156, R156 ;  /* 0x0000009c009c7308 */ /* 0x000e620000000800 */
[----:B--2---:R-:W-:Y:S01]  /*27fb0*/  FADD.FTZ R6, R22, R7 ;  /* 0x0000000716067221 */ /* 0x004fe20000010000 */
[----:B------:R-:W-:-:S06]  /*27fc0*/  FADD.FTZ R2, R182, R3 ;  /* 0x00000003b6027221 */ /* 0x000fcc0000010000 */
[----:B------:R-:W2:Y:S08]  /*27fd0*/  MUFU.EX2 R183, R183 ;  /* 0x000000b700b77308 */ /* 0x000eb00000000800 */
[----:B------:R-:W3:Y:S01]  /*27fe0*/  MUFU.EX2 R23, R23 ;  /* 0x0000001700177308 */ /* 0x000ee20000000800 */
[----:B0-----:R-:W-:Y:S01]  /*27ff0*/  FADD.FTZ R7, R21, R6 ;  /* 0x0000000615077221 */ /* 0x001fe20000010000 */
[----:B------:R-:W-:-:S03]  /*28000*/  FADD.FTZ R3, R179, R2 ;  /* 0x00000002b3037221 */ /* 0x000fc60000010000 */
[----:B-1----:R-:W-:Y:S01]  /*28010*/  FADD.FTZ R6, R156, R7 ;  /* 0x000000079c067221 */ /* 0x002fe20000010000 */
[----:B------:R-:W-:-:S04]  /*28020*/  FADD.FTZ R2, R184, R3 ;  /* 0x00000003b8027221 */ /* 0x000fc80000010000 */
[----:B--2---:R-:W-:Y:S01]  /*28030*/  FADD.FTZ R36, R183, R2 ;  /* 0x00000002b7247221 */ /* 0x004fe20000010000 */
[----:B------:R-:W-:Y:S01]  /*28040*/  ST.E desc[UR36][R16.64+0x220], R48 ;  /* 0x0002203010007985 */ /* 0x000fe2000c101924 */
[----:B---3--:R-:W-:-:S05]  /*28050*/  FADD.FTZ R37, R23, R6 ;  /* 0x0000000617257221 */ /* 0x008fca0000010000 */
[----:B------:R0:W-:Y:S04]  /*28060*/  ST.E.64 desc[UR36][R16.64+0x220], R36 ;  /* 0x0002202410007985 */ /* 0x0001e8000c101b24 */
[----:B------:R-:W2:Y:S04]  /*28070*/  LDL.64 R2, [R1+0x1d8] ;  /* 0x0001d80001027983 */ /* 0x000ea80000100a00 */
        /* <DEDUP_REMOVED lines=128> */
[----:B--2---:R-:W-:Y:S01]  /*28880*/  FMUL.FTZ R121, R33, R31 ;  /* 0x0000001f21797220 */ /* 0x004fe20000410000 */
[C---:B---3--:R-:W-:Y:S01]  /*28890*/  FMUL.FTZ R31, R35.reuse, R6 ;  /* 0x00000006231f7220 */ /* 0x048fe20000410000 */
[C---:B----4-:R-:W-:Y:S01]  /*288a0*/  FMUL.FTZ R7, R35.reuse, R7 ;  /* 0x0000000723077220 */ /* 0x050fe20000410000 */
[C---:B------:R-:W-:Y:S01]  /*288b0*/  FMUL.FTZ R25, R35.reuse, R25 ;  /* 0x0000001923197220 */ /* 0x040fe20000410000 */
[C---:B------:R-:W-:Y:S01]  /*288c0*/  FMUL.FTZ R27, R35.reuse, R27 ;  /* 0x0000001b231b7220 */ /* 0x040fe20000410000 */
[C---:B------:R-:W-:Y:S01]  /*288d0*/  FMUL.FTZ R29, R35.reuse, R29 ;  /* 0x0000001d231d7220 */ /* 0x040fe20000410000 */
[----:B------:R0:W-:Y:S01]  /*288e0*/  ST.E desc[UR36][R2.64], R31 ;  /* 0x0000001f02007985 */ /* 0x0001e2000c101924 */
[C---:B------:R-:W-:Y:S01]  /*288f0*/  FMUL.FTZ R39, R35.reuse, R39 ;  /* 0x0000002723277220 */ /* 0x040fe20000410000 */
[C---:B------:R-:W-:Y:S01]  /*28900*/  FMUL.FTZ R41, R35.reuse, R41 ;  /* 0x0000002923297220 */ /* 0x040fe20000410000 */
[C---:B------:R-:W-:Y:S01]  /*28910*/  FMUL.FTZ R45, R35.reuse, R45 ;  /* 0x0000002d232d7220 */ /* 0x040fe20000410000 */
[----:B------:R1:W-:Y:S01]  /*28920*/  ST.E desc[UR36][R2.64+0x4], R7 ;  /* 0x0000040702007985 */ /* 0x0003e2000c101924 */
[C---:B------:R-:W-:Y:S01]  /*28930*/  FMUL.FTZ R43, R35.reuse, R43 ;  /* 0x0000002b232b7220 */ /* 0x040fe20000410000 */
[C---:B------:R-:W-:Y:S01]  /*28940*/  FMUL.FTZ R37, R35.reuse, R37 ;  /* 0x0000002523257220 */ /* 0x040fe20000410000 */
[C---:B0-----:R-:W-:Y:S01]  /*28950*/  FMUL.FTZ R31, R35.reuse, R28 ;  /* 0x0000001c231f7220 */ /* 0x041fe20000410000 */
[----:B------:R0:W-:Y:S01]  /*28960*/  ST.E desc[UR36][R2.64+0x14], R25 ;  /* 0x0000141902007985 */ /* 0x0001e2000c101924 */
[----:B-1----:R-:W-:-:S03]  /*28970*/  FMUL.FTZ R7, R35, R218 ;  /* 0x000000da23077220 */ /* 0x002fc60000410000 */
[----:B------:R1:W-:Y:S04]  /*28980*/  ST.E desc[UR36][R2.64+0x24], R27 ;  /* 0x0000241b02007985 */ /* 0x0003e8000c101924 */
[----:B------:R2:W-:Y:S04]  /*28990*/  ST.E desc[UR36][R2.64+0x30], R31 ;  /* 0x0000301f02007985 */ /* 0x0005e8000c101924 */
[----:B------:R3:W-:Y:S01]  /*289a0*/  ST.E desc[UR36][R2.64+0x34], R29 ;  /* 0x0000341d02007985 */ /* 0x0007e2000c101924 */
[----:B0-----:R-:W-:-:S03]  /*289b0*/  FMUL.FTZ R25, R35, R224 ;  /* 0x000000e023197220 */ /* 0x001fc60000410000 */
[----:B------:R0:W-:Y:S01]  /*289c0*/  ST.E desc[UR36][R2.64+0x150], R39 ;  /* 0x0001502702007985 */ /* 0x0001e2000c101924 */
[----:B-1----:R-:W-:-:S03]  /*289d0*/  FMUL.FTZ R27, R35, R222 ;  /* 0x000000de231b7220 */ /* 0x002fc60000410000 */
[----:B------:R1:W-:Y:S01]  /*289e0*/  ST.E desc[UR36][R2.64+0x164], R41 ;  /* 0x0001642902007985 */ /* 0x0003e2000c101924 */
[C---:B--2---:R-:W-:Y:S01]  /*289f0*/  FMUL.FTZ R31, R35.reuse, R216 ;  /* 0x000000d8231f7220 */ /* 0x044fe20000410000 */
[C---:B---3--:R-:W-:Y:S01]  /*28a00*/  FMUL.FTZ R29, R35.reuse, R220 ;  /* 0x000000dc231d7220 */ /* 0x048fe20000410000 */
[C---:B0-----:R-:W-:Y:S01]  /*28a10*/  FMUL.FTZ R39, R35.reuse, R208 ;  /* 0x000000d023277220 */ /* 0x041fe20000410000 */
[C---:B-1----:R-:W-:Y:S01]  /*28a20*/  FMUL.FTZ R41, R35.reuse, R214 ;  /* 0x000000d623297220 */ /* 0x042fe20000410000 */
[----:B------:R-:W-:Y:S01]  /*28a30*/  ST.E desc[UR36][R2.64+0x154], R45 ;  /* 0x0001542d02007985 */ /* 0x000fe2000c101924 */
[C---:B------:R-:W-:Y:S01]  /*28a40*/  FMUL.FTZ R119, R35.reuse, R30 ;  /* 0x0000001e23777220 */ /* 0x040fe20000410000 */
[C---:B------:R-:W-:Y:S01]  /*28a50*/  FMUL.FTZ R59, R35.reuse, R24 ;  /* 0x00000018233b7220 */ /* 0x040fe20000410000 */
[C---:B------:R-:W-:Y:S01]  /*28a60*/  FMUL.FTZ R61, R35.reuse, R26 ;  /* 0x0000001a233d7220 */ /* 0x040fe20000410000 */
[----:B------:R0:W-:Y:S01]  /*28a70*/  ST.E desc[UR36][R2.64+0x160], R43 ;  /* 0x0001602b02007985 */ /* 0x0001e2000c101924 */
[C---:B------:R-:W-:Y:S01]  /*28a80*/  FMUL.FTZ R63, R35.reuse, R63 ;  /* 0x0000003f233f7220 */ /* 0x040fe20000410000 */
[C---:B------:R-:W-:Y:S01]  /*28a90*/  FMUL.FTZ R65, R35.reuse, R65 ;  /* 0x0000004123417220 */ /* 0x040fe20000410000 */
[C---:B------:R-:W-:Y:S01]  /*28aa0*/  FMUL.FTZ R67, R35.reuse, R67 ;  /* 0x0000004323437220 */ /* 0x040fe20000410000 */
        /* <DEDUP_REMOVED lines=39> */
[----:B------:R0:W-:Y:S01]  /*28d20*/  ST.E desc[UR36][R2.64+0x1a0], R39 ;  /* 0x0001a02702007985 */ /* 0x0001e2000c101924 */
[C---:B-1----:R-:W-:Y:S01]  /*28d30*/  FMUL.FTZ R7, R35.reuse, R206 ;  /* 0x000000ce23077220 */ /* 0x042fe20000410000 */
[C---:B--2---:R-:W-:Y:S01]  /*28d40*/  FMUL.FTZ R25, R35.reuse, R198 ;  /* 0x000000c623197220 */ /* 0x044fe20000410000 */
[C---:B---3--:R-:W-:Y:S01]  /*28d50*/  FMUL.FTZ R27, R35.reuse, R204 ;  /* 0x000000cc231b7220 */ /* 0x048fe20000410000 */
[----:B------:R1:W-:Y:S01]  /*28d60*/  ST.E desc[UR36][R2.64+0x1a4], R41 ;  /* 0x0001a42902007985 */ /* 0x0003e2000c101924 */
[C---:B----4-:R-:W-:Y:S01]  /*28d70*/  FMUL.FTZ R29, R35.reuse, R202 ;  /* 0x000000ca231d7220 */ /* 0x050fe20000410000 */
[C---:B------:R-:W-:Y:S01]  /*28d80*/  FMUL.FTZ R37, R35.reuse, R200 ;  /* 0x000000c823257220 */ /* 0x040fe20000410000 */
[C---:B------:R-:W-:Y:S01]  /*28d90*/  FMUL.FTZ R31, R35.reuse, R196 ;  /* 0x000000c4231f7220 */ /* 0x040fe20000410000 */
[----:B------:R-:W-:Y:S01]  /*28da0*/  FMUL.FTZ R35, R35, R188 ;  /* 0x000000bc23237220 */ /* 0x000fe20000410000 */
[C---:B0-----:R-:W-:Y:S01]  /*28db0*/  FMUL.FTZ R39, R33.reuse, R194 ;  /* 0x000000c221277220 */ /* 0x041fe20000410000 */
[C---:B-1----:R-:W-:Y:S01]  /*28dc0*/  FMUL.FTZ R41, R33.reuse, R192 ;  /* 0x000000c021297220 */ /* 0x042fe20000410000 */
[----:B------:R0:W-:Y:S04]  /*28dd0*/  ST.E desc[UR36][R2.64+0x1b0], R43 ;  /* 0x0001b02b02007985 */ /* 0x0001e8000c101924 */
[----:B------:R1:W-:Y:S04]  /*28de0*/  ST.E desc[UR36][R2.64+0x1c0], R7 ;  /* 0x0001c00702007985 */ /* 0x0003e8000c101924 */
[----:B------:R2:W-:Y:S04]  /*28df0*/  ST.E desc[UR36][R2.64+0x1c4], R25 ;  /* 0x0001c41902007985 */ /* 0x0005e8000c101924 */
[----:B------:R3:W-:Y:S01]  /*28e00*/  ST.E desc[UR36][R2.64+0x1d0], R27 ;  /* 0x0001d01b02007985 */ /* 0x0007e2000c101924 */
[----:B0-----:R-:W-:-:S03]  /*28e10*/  FMUL.FTZ R43, R33, R190 ;  /* 0x000000be212b7220 */ /* 0x001fc60000410000 */
[----:B------:R0:W-:Y:S01]  /*28e20*/  ST.E desc[UR36][R2.64+0x1d4], R29 ;  /* 0x0001d41d02007985 */ /* 0x0001e2000c101924 */
[----:B-1----:R-:W-:-:S03]  /*28e30*/  FMUL.FTZ R7, R33, R150 ;  /* 0x0000009621077220 */ /* 0x002fc60000410000 */
        /* <DEDUP_REMOVED lines=113> */
[----:B------:R-:W-:Y:S01]  /*29550*/  FMUL.FTZ R33, R33, R34 ;  /* 0x0000002221217220 */ /* 0x000fe20000410000 */
        /* <DEDUP_REMOVED lines=49> */
[----:B------:R4:W-:Y:S01]  /*29870*/  ST.E desc[UR36][R2.64+0x1f8], R33 ;  /* 0x0001f82102007985 */ /* 0x0009e2000c101924 */
[----:B------:R2:W-:Y:S06]  /*29880*/  BAR.SYNC.DEFER_BLOCKING R229, 0x100 ;  /* 0x000400e50000751d */ /* 0x0005ec0000010000 */
[----:B0-----:R-:W4:Y:S04]  /*29890*/  LD.E R25, desc[UR36][R2.64] ;  /* 0x0000002402197980 */ /* 0x001f28000c101900 */
[----:B-1----:R-:W4:Y:S04]  /*298a0*/  LD.E R27, desc[UR36][R2.64+0x4] ;  /* 0x00000424021b7980 */ /* 0x002f28000c101900 */
[----:B--2---:R-:W2:Y:S04]  /*298b0*/  LD.E R29, desc[UR36][R2.64+0x8] ;  /* 0x00000824021d7980 */ /* 0x004ea8000c101900 */
[----:B---3--:R-:W3:Y:S04]  /*298c0*/  LD.E R37, desc[UR36][R2.64+0xc] ;  /* 0x00000c2402257980 */ /* 0x008ee8000c101900 */
[----:B------:R-:W3:Y:S04]  /*298d0*/  LD.E R43, desc[UR36][R2.64+0x10] ;  /* 0x00001024022b7980 */ /* 0x000ee8000c101900 */
[----:B----4-:R-:W4:Y:S04]  /*298e0*/  LD.E R31, desc[UR36][R2.64+0x14] ;  /* 0x00001424021f7980 */ /* 0x010f28000c101900 */
        /* <DEDUP_REMOVED lines=123> */
[----:B------:R-:W4:Y:S04]  /*2a0a0*/  LD.E.64 R6, desc[UR36][R16.64+0x88] ;  /* 0x0000882410067980 */ /* 0x000f28000c101b00 */
[----:B------:R0:W-:Y:S04]  /*2a0b0*/  ST.E desc[UR36][R2.64], R25 ;  /* 0x0000001902007985 */ /* 0x0001e8000c101924 */
[----:B------:R-:W-:Y:S04]  /*2a0c0*/  ST.E desc[UR36][R2.64+0x4], R27 ;  /* 0x0000041b02007985 */ /* 0x000fe8000c101924 */
[----:B--2---:R-:W-:Y:S04]  /*2a0d0*/  ST.E desc[UR36][R2.64+0x8], R29 ;  /* 0x0000081d02007985 */ /* 0x004fe8000c101924 */
[----:B---3--:R-:W-:Y:S04]  /*2a0e0*/  ST.E desc[UR36][R2.64+0xc], R37 ;  /* 0x00000c2502007985 */ /* 0x008fe8000c101924 */
[----:B------:R-:W-:Y:S04]  /*2a0f0*/  ST.E desc[UR36][R2.64+0x10], R43 ;  /* 0x0000102b02007985 */ /* 0x000fe8000c101924 */
        /* <DEDUP_REMOVED lines=123> */
[----:B------:R-:W4:Y:S04]  /*2a8b0*/  LD.E R188, desc[UR36][R16.64+0x68] ;  /* 0x0000682410bc7980 */ /* 0x000f28000c101900 */
[----:B0-----:R-:W4:Y:S04]  /*2a8c0*/  LD.E R25, desc[UR36][R2.64+0x4] ;  /* 0x0000042402197980 */ /* 0x001f28000c101900 */
[----:B-1----:R-:W4:Y:S04]  /*2a8d0*/  LD.E R26, desc[UR36][R2.64+0x8] ;  /* 0x00000824021a7980 */ /* 0x002f28000c101900 */
[----:B------:R-:W4:Y:S04]  /*2a8e0*/  LD.E R27, desc[UR36][R2.64+0xc] ;  /* 0x00000c24021b7980 */ /* 0x000f28000c101900 */
[----:B--2---:R-:W2:Y:S04]  /*2a8f0*/  LD.E R28, desc[UR36][R2.64+0x10] ;  /* 0x00001024021c7980 */ /* 0x004ea8000c101900 */
[----:B------:R-:W2:Y:S04]  /*2a900*/  LD.E R29, desc[UR36][R2.64+0x14] ;  /* 0x00001424021d7980 */ /* 0x000ea8000c101900 */
[----:B---3--:R-:W2:Y:S04]  /*2a910*/  LD.E R30, desc[UR36][R2.64+0x18] ;  /* 0x00001824021e7980 */ /* 0x008ea8000c101900 */
[----:B------:R-:W2:Y:S04]  /*2a920*/  LD.E R31, desc[UR36][R2.64+0x1c] ;  /* 0x00001c24021f7980 */ /* 0x000ea8000c101900 */
[----:B----4-:R-:W2:Y:S04]  /*2a930*/  LD.E R32, desc[UR36][R2.64+0x20] ;  /* 0x0000202402207980 */ /* 0x010ea8000c101900 */
        /* <DEDUP_REMOVED lines=121> */
[----:B------:R-:W-:-:S02]  /*2b0d0*/  ISETP.NE.U32.AND P0, PT, R188, RZ, PT ;  /* 0x000000ffbc00720c */ /* 0x000fc40003f05070 */
[----:B------:R-:W-:Y:S02]  /*2b0e0*/  R2UR UR7, R7 ;  /* 0x00000000070772ca */ /* 0x000fe400000e0000 */
[----:B------:R-:W-:Y:S02]  /*2b0f0*/  R2UR UR6, R6 ;  /* 0x00000000060672ca */ /* 0x000fe400000e0000 */
[----:B------:R-:W-:Y:S02]  /*2b100*/  F2FP.F16.F32.PACK_AB R152, R152, R189 ;  /* 0x000000bd9898723e */ /* 0x000fe400000000ff */
[----:B------:R-:W-:Y:S02]  /*2b110*/  F2FP.F16.F32.PACK_AB R154, R187, R154 ;  /* 0x0000009abb9a723e */ /* 0x000fe400000000ff */
[----:B------:R-:W-:Y:S02]  /*2b120*/  F2FP.F16.F32.PACK_AB R153, R153, R186 ;  /* 0x000000ba9999723e */ /* 0x000fe400000000ff */
[----:B------:R-:W-:Y:S01]  /*2b130*/  F2FP.F16.F32.PACK_AB R155, R155, R162 ;  /* 0x000000a29b9b723e */ /* 0x000fe200000000ff */
[----:B------:R-:W-:-:S03]  /*2b140*/  VOTEU.ANY UP0, P0 ;  /* 0x00000000003f7886 */ /* 0x000fc60000000100 */
[----:B--2---:R-:W-:-:S06]  /*2b150*/  WARPGROUP.ARRIVE ;  /* 0x00000000000079c5 */ /* 0x004fcc0000000000 */
[----:B------:R-:W-:Y:S03]  /*2b160*/  HGMMA.64x256x16.F32 R24, R152, gdesc[UR4].tnspB, R24, UP0, gsb0 ;  /* 0x43e0000498187df0 */ /* 0x000fe6000b800818 */
[----:B------:R-:W-:Y:S02]  /*2b170*/  WARPGROUP.DEPBAR.LE gsb0, 0x0 ;  /* 0x00008000000079c5 */ /* 0x000fe40000010000 */
[----:B------:R0:W-:Y:S04]  /*2b180*/  ST.E desc[UR36][R2.64], R24 ;  /* 0x0000001802007985 */ /* 0x0001e8000c101924 */
        /* <DEDUP_REMOVED lines=127> */
[----:B------:R-:W-:Y:S04]  /*2b980*/  ST.E desc[UR36][R16.64+0x68], R185 ;  /* 0x000068b910007985 */ /* 0x000fe8000c101924 */
[----:B0-----:R-:W1:Y:S01]  /*2b990*/  LD.E R24, desc[UR36][R2.64] ;  /* 0x0000002402187980 */ /* 0x001e62000c101900 */
[----:B------:R-:W-:-:S02]  /*2b9a0*/  VIADD R154, R6, 0x80 ;  /* 0x00000080069a7836 */ /* 0x000fc40000000000 */
[----:B------:R-:W-:-:S03]  /*2b9b0*/  IMAD.MOV.U32 R155, RZ, RZ, R7 ;  /* 0x000000ffff9b7224 */ /* 0x000fc600078e0007 */
[----:B------:R-:W-:Y:S02]  /*2b9c0*/  R2UR UR6, R154 ;  /* 0x000000009a0672ca */ /* 0x000fe400000e0000 */
[----:B------:R-:W-:Y:S02]  /*2b9d0*/  R2UR UR7, R155 ;  /* 0x000000009b0772ca */ /* 0x000fe400000e0000 */
[----:B------:R-:W-:Y:S02]  /*2b9e0*/  F2FP.F16.F32.PACK_AB R152, R11, R12 ;  /* 0x0000000c0b98723e */ /* 0x000fe400000000ff */
[----:B------:R-:W-:Y:S02]  /*2b9f0*/  F2FP.F16.F32.PACK_AB R154, R13, R14 ;  /* 0x0000000e0d9a723e */ /* 0x000fe400000000ff */
[----:B------:R-:W-:Y:S02]  /*2ba00*/  F2FP.F16.F32.PACK_AB R153, R15, R18 ;  /* 0x000000120f99723e */ /* 0x000fe400000000ff */
[----:B------:R-:W-:-:S04]  /*2ba10*/  F2FP.F16.F32.PACK_AB R155, R20, R0 ;  /* 0x00000000149b723e */ /* 0x000fc800000000ff */
[----:B-1----:R-:W-:-:S06]  /*2ba20*/  WARPGROUP.ARRIVE ;  /* 0x00000000000079c5 */ /* 0x002fcc0000000000 */
[----:B------:R-:W-:Y:S03]  /*2ba30*/  HGMMA.64x256x16.F32 R24, R152, gdesc[UR4].tnspB, R24, gsb0 ;  /* 0x43e0000498187df0 */ /* 0x000fe60008000818 */
        /* <DEDUP_REMOVED lines=132> */
[----:B------:R-:W-:Y:S01]  /*2c280*/  IMAD.MOV.U32 R13, RZ, RZ, R7 ;  /* 0x000000ffff0d7224 */ /* 0x000fe200078e0007 */
[----:B------:R-:W-:Y:S02]  /*2c290*/  F2FP.F16.F32.PACK_AB R160, R160, R161 ;  /* 0x000000a1a0a0723e */ /* 0x000fe400000000ff */
[----:B------:R-:W-:Y:S02]  /*2c2a0*/  R2UR UR6, R12 ;  /* 0x000000000c0672ca */ /* 0x000fe400000e0000 */
[----:B------:R-:W-:Y:S02]  /*2c2b0*/  R2UR UR7, R13 ;  /* 0x000000000d0772ca */ /* 0x000fe400000e0000 */
        /* <DEDUP_REMOVED lines=418> */
[----:B------:R-:W-:Y:S01]  /*2dce0*/  VIADD R6, R6, 0x280 ;  /* 0x0000028006067836 */ /* 0x000fe20000000000 */
[----:B------:R-:W-:-:S04]  /*2dcf0*/  R2UR UR7, R7 ;  /* 0x00000000070772ca */ /* 0x000fc800000e0000 */
        /* <DEDUP_REMOVED lines=30> */
[----:B------:R-:W-:Y:S04]  /*2dee0*/  ST.E desc[UR36][R2.64+0x58], R46 ;  /* 0x0000582e02007985 */ /* 0x000fe8000c101924 */
        /* <DEDUP_REMOVED lines=105> */
[----:B------:R4:W-:Y:S04]  /*2e580*/  ST.E desc[UR36][R16.64+0x68], R185 ;  /* 0x000068b910007985 */ /* 0x0009e8000c101924 */
        /* <DEDUP_REMOVED lines=19> */
[----:B--2---:R-:W2:Y:S04]  /*2e6c0*/  LD.E R47, desc[UR36][R2.64+0x48] ;  /* 0x00004824022f7980 */ /* 0x004ea8000c101900 */
[----:B---3--:R-:W3:Y:S04]  /*2e6d0*/  LD.E R49, desc[UR36][R2.64+0x4c] ;  /* 0x00004c2402317980 */ /* 0x008ee8000c101900 */
        /* <DEDUP_REMOVED lines=127> */
[----:B---3--:R-:W-:Y:S04]  /*2eed0*/  ST.E desc[UR36][R2.64+0x4c], R49 ;  /* 0x00004c3102007985 */ /* 0x008fe8000c101924 */
        /* <DEDUP_REMOVED lines=107> */
[----:B0-----:R-:W1:Y:S04]  /*2f590*/  LDL.64 R6, [R1+0x198] ;  /* 0x0001980001067983 */ /* 0x001e680000100a00 */
[----:B------:R2:W5:Y:S04]  /*2f5a0*/  LD.E R0, desc[UR36][R4.64] ;  /* 0x0000002404007980 */ /* 0x000568000c101900 */
[----:B-1----:R-:W3:Y:S01]  /*2f5b0*/  LD.E R8, desc[UR36][R6.64] ;  /* 0x0000002406087980 */ /* 0x002ee2000c101900 */
[----:B------:R-:W-:Y:S01]  /*2f5c0*/  BSSY B0, `(.L_x_11363) ;  /* 0x0000005000007945 */ /* 0x000fe20003800000 */
[----:B---3--:R-:W-:-:S04]  /*2f5d0*/  LOP3.LUT R8, R8, 0x1, RZ, 0xfc, !PT ;  /* 0x0000000108087812 */ /* 0x008fc800078efcff */
[----:B------:R-:W-:-:S13]  /*2f5e0*/  ISETP.NE.AND P0, PT, R8, 0x3, PT ;  /* 0x000000030800780c */ /* 0x000fda0003f05270 */
[----:B--2---:R-:W-:Y:S05]  /*2f5f0*/  @!P0 BRA `(.L_x_11364) ;  /* 0x0000000000048947 */ /* 0x004fea0003800000 */
[----:B------:R-:W-:Y:S01]  /*2f600*/  BPT.TRAP 0x1 ;  /* 0x000000040000795c */ /* 0x000fe20000300000 */
.L_x_11364:
[----:B------:R-:W-:Y:S05]  /*2f610*/  BSYNC B0 ;  /* 0x0000000000007941 */ /* 0x000fea0003800000 */
.L_x_11363:
[----:B------:R-:W2:Y:S04]  /*2f620*/  LD.E.64 R2, desc[UR36][R6.64+0x20] ;  /* 0x0000202406027980 */ /* 0x000ea8000c101b00 */
[----:B------:R-:W3:Y:S01]  /*2f630*/  LD.E R8, desc[UR36][R6.64+0xc] ;  /* 0x00000c2406087980 */ /* 0x000ee2000c101900 */
[C---:B------:R-:W-:Y:S01]  /*2f640*/  ISETP.GT.AND P0, PT, R19.reuse, UR40, PT ;  /* 0x0000002813007c0c */ /* 0x040fe2000bf04270 */
[----:B------:R-:W-:Y:S01]  /*2f650*/  VIADD R19, R19, 0xffffffff ;  /* 0xffffffff13137836 */ /* 0x000fe20000000000 */
[----:B--2---:R-:W-:-:S05]  /*2f660*/  MOV R3, R2 ;  /* 0x0000000200037202 */ /* 0x004fca0000000f00 */
[----:B-----5:R-:W-:-:S05]  /*2f670*/  IMAD R3, R0, 0x8, R3 ;  /* 0x0000000800037824 */ /* 0x020fca00078e0203 */
[----:B---3--:R-:W-:-:S04]  /*2f680*/  PRMT R3, R8, 0x654, R3 ;  /* 0x0000065408037816 */ /* 0x008fc80000000003 */
[----:B------:R2:W-:Y:S01]  /*2f690*/  SYNCS.ARRIVE.TRANS64.RED.A1T0 RZ, [R3+URZ], RZ ;  /* 0x000000ff03ff79a7 */ /* 0x0005e2000810043f */
[----:B------:R-:W-:Y:S05]  /*2f6a0*/  @P0 BRA `(.L_x_11365) ;  /* 0xffffff4c00600947 */ /* 0x000fea000383ffff */
.L_x_11336:
[----:B------:R-:W-:Y:S05]  /*2f6b0*/  WARPSYNC.ALL ;  /* 0x0000000000007948 */ /* 0x000fea0003800000 */
[----:B------:R-:W3:Y:S04]  /*2f6c0*/  LDL R5, [R1+0x220] ;  /* 0x0002200001057983 */ /* 0x000ee80000100800 */
[----:B------:R-:W4:Y:S04]  /*2f6d0*/  LDL R6, [R1+0x224] ;  /* 0x0002240001067983 */ /* 0x000f280000100800 */
[----:B------:R-:W5:Y:S04]  /*2f6e0*/  LDL R68, [R1+0x1f8] ;  /* 0x0001f80001447983 */ /* 0x000f680000100800 */
        /* <DEDUP_REMOVED lines=62> */
[----:B---3--:R-:W0:Y:S02]  /*2fad0*/  SHFL.BFLY PT, R0, R5, 0x2, 0x1f ;  /* 0x0c401f0005007f89 */ /* 0x008e2400000e0000 */
[----:B0-----:R-:W-:-:S05]  /*2fae0*/  FADD.FTZ R0, R5, R0 ;  /* 0x0000000005007221 */ /* 0x001fca0000010000 */
[----:B-12---:R-:W0:Y:S02]  /*2faf0*/  SHFL.BFLY PT, R3, R0, 0x1, 0x1f ;  /* 0x0c201f0000037f89 */ /* 0x006e2400000e0000 */
[----:B0-----:R-:W-:Y:S01]  /*2fb00*/  FADD.FTZ R2, R0, R3 ;  /* 0x0000000300027221 */ /* 0x001fe20000010000 */
[----:B-----5:R-:W-:Y:S01]  /*2fb10*/  VIADD R68, R68, 0x1 ;  /* 0x0000000144447836 */ /* 0x020fe20000000000 */
[----:B------:R-:W2:Y:S04]  /*2fb20*/  LDL R0, [R1+0x204] ;  /* 0x0002040001007983 */ /* 0x000ea80000100800 */
[----:B------:R-:W-:Y:S04]  /*2fb30*/  STL [R1+0x220], R2 ;  /* 0x0002200201007387 */ /* 0x000fe80000100800 */
[----:B------:R-:W3:Y:S04]  /*2fb40*/  LDL R87, [R1+0x220] ;  /* 0x0002200001577983 */ /* 0x000ee80000100800 */
[----:B----4-:R-:W0:Y:S02]  /*2fb50*/  SHFL.BFLY PT, R3, R6, 0x2, 0x1f ;  /* 0x0c401f0006037f89 */ /* 0x010e2400000e0000 */
[----:B0-----:R-:W-:Y:S01]  /*2fb60*/  FADD.FTZ R3, R3, R6 ;  /* 0x0000000603037221 */ /* 0x001fe20000010000 */
[----:B------:R-:W-:Y:S01]  /*2fb70*/  ISETP.NE.AND P2, PT, R68, 0x2, PT ;  /* 0x000000024400780c */ /* 0x000fe20003f45270 */
[----:B------:R-:W4:Y:S04]  /*2fb80*/  LDL.64 R6, [R1+0x438] ;  /* 0x0004380001067983 */ /* 0x000f280000100a00 */
[----:B------:R-:W0:Y:S08]  /*2fb90*/  SHFL.BFLY PT, R4, R3, 0x1, 0x1f ;  /* 0x0c201f0003047f89 */ /* 0x000e3000000e0000 */
[----:B------:R-:W5:Y:S01]  /*2fba0*/  @!P2 LDL R66, [R1+0x1fc] ;  /* 0x0001fc000142a983 */ /* 0x000f620000100800 */
[----:B0-----:R-:W-:-:S03]  /*2fbb0*/  FADD.FTZ R78, R3, R4 ;  /* 0x00000004034e7221 */ /* 0x001fc60000010000 */
[----:B------:R-:W4:Y:S02]  /*2fbc0*/  LDL.64 R4, [R1+0x408] ;  /* 0x0004080001047983 */ /* 0x000f240000100a00 */
[----:B------:R-:W-:Y:S02]  /*2fbd0*/  FSETP.NE.FTZ.AND P1, PT, R78, RZ, PT ;  /* 0x000000ff4e00720b */ /* 0x000fe40003f35000 */
[----:B------:R-:W4:Y:S11]  /*2fbe0*/  LDL.64 R2, [R1+0x428] ;  /* 0x0004280001027983 */ /* 0x000f360000100a00 */
[----:B------:R-:W4:Y:S04]  /*2fbf0*/  @P1 LDL R83, [R1+0x230] ;  /* 0x0002300001531983 */ /* 0x000f280000100800 */
[----:B------:R-:W4:Y:S01]  /*2fc00*/  @P1 LDL R85, [R1+0x214] ;  /* 0x0002140001551983 */ /* 0x000f220000100800 */
[----:B------:R-:W-:-:S02]  /*2fc10*/  IMAD.MOV.U32 R80, RZ, RZ, -0x800000 ;  /* 0xff800000ff507424 */ /* 0x000fc400078e00ff */
[----:B------:R-:W-:Y:S01]  /*2fc20*/  IMAD.MOV.U32 R79, RZ, RZ, RZ ;  /* 0x000000ffff4f7224 */ /* 0x000fe200078e00ff */
[----:B------:R1:W-:Y:S08]  /*2fc30*/  BAR.ARV R228, 0x100 ;  /* 0x000400e40000751d */ /* 0x0003f00000002000 */
[----:B------:R-:W-:Y:S06]  /*2fc40*/  BAR.ARV 0x8, 0x180 ;  /* 0x0206000000007b1d */ /* 0x000fec0000002000 */
[----:B---3--:R-:W-:-:S13]  /*2fc50*/  FSETP.NE.FTZ.AND P0, PT, R87, RZ, PT ;  /* 0x000000ff5700720b */ /* 0x008fda0003f15000 */
[----:B------:R-:W3:Y:S04]  /*2fc60*/  @P0 LDL R69, [R1+0x230] ;  /* 0x0002300001450983 */ /* 0x000ee80000100800 */
[----:B------:R-:W4:Y:S01]  /*2fc70*/  @P0 LDL R82, [R1+0x210] ;  /* 0x0002100001520983 */ /* 0x000f220000100800 */
[----:B------:R-:W0:Y:S02]  /*2fc80*/  @P0 MUFU.LG2 R81, R87 ;  /* 0x0000005700510308 */ /* 0x000e240000000c00 */
[----:B0-----:R-:W-:-:S06]  /*2fc90*/  @P0 FMUL.FTZ R84, R81, 0.69314718246459960938 ;  /* 0x3f31721851540820 */ /* 0x001fcc0000410000 */
[----:B------:R-:W0:Y:S08]  /*2fca0*/  @P1 MUFU.LG2 R86, R78 ;  /* 0x0000004e00561308 */ /* 0x000e300000000c00 */
[----:B------:R-:W1:Y:S01]  /*2fcb0*/  @P0 MUFU.RCP R79, R87 ;  /* 0x00000057004f0308 */ /* 0x000e620000001000 */
[----:B-----5:R-:W-:Y:S01]  /*2fcc0*/  @!P2 LOP3.LUT R66, R66, 0x1, RZ, 0x3c, !PT ;  /* 0x000000014242a812 */ /* 0x020fe200078e3cff */
[----:B--2---:R-:W-:-:S02]  /*2fcd0*/  VIADD R0, R0, 0x1 ;  /* 0x0000000100007836 */ /* 0x004fc40000000000 */
[----:B0-----:R-:W-:Y:S01]  /*2fce0*/  @P1 FMUL.FTZ R81, R86, 0.69314718246459960938 ;  /* 0x3f31721856511820 */ /* 0x001fe20000410000 */
[----:B------:R-:W-:Y:S01]  /*2fcf0*/  STL [R1+0x224], R78 ;  /* 0x0002244e01007387 */ /* 0x000fe20000100800 */
        /* <DEDUP_REMOVED lines=98> */
[----:B------:R-:W-:Y:S04]  /*30320*/  STL [R1+0x204], R0 ;  /* 0x0002040001007387 */ /* 0x000fe80000100800 */
[----:B------:R-:W-:Y:S01]  /*30330*/  @!P2 STL [R1+0x1f8], RZ ;  /* 0x0001f8ff0100a387 */ /* 0x000fe20000100800 */
[----:B---3--:R-:W-:-:S04]  /*30340*/  @P0 FMUL.FTZ R69, R69, 0.69314718246459960938 ;  /* 0x3f31721845450820 */ /* 0x008fc80000410000 */
[----:B----4-:R-:W-:Y:S01]  /*30350*/  @P0 FFMA.FTZ R80, R69, R82, R84 ;  /* 0x0000005245500223 */ /* 0x010fe20000010054 */
[----:B------:R-:W-:-:S06]  /*30360*/  IMAD.MOV.U32 R69, RZ, RZ, RZ ;  /* 0x000000ffff457224 */ /* 0x000fcc00078e00ff */
[----:B------:R-:W0:Y:S01]  /*30370*/  @P1 MUFU.RCP R69, R78 ;  /* 0x0000004e00451308 */ /* 0x000e220000001000 */
[----:B------:R-:W-:Y:S01]  /*30380*/  @P1 FMUL.FTZ R84, R83, 0.69314718246459960938 ;  /* 0x3f31721853541820 */ /* 0x000fe20000410000 */
[----:B------:R-:W-:-:S03]  /*30390*/  IMAD.MOV.U32 R82, RZ, RZ, -0x800000 ;  /* 0xff800000ff527424 */ /* 0x000fc600078e00ff */
[----:B------:R-:W-:Y:S01]  /*303a0*/  @P1 FFMA.FTZ R82, R84, R85, R81 ;  /* 0x0000005554521223 */ /* 0x000fe20000010051 */
[----:B------:R-:W-:Y:S01]  /*303b0*/  STL [R1+0x220], R80 ;  /* 0x0002205001007387 */ /* 0x000fe20000100800 */
[-C--:B0-----:R-:W-:Y:S01]  /*303c0*/  FMUL.FTZ R13, R13, R69.reuse ;  /* 0x000000450d0d7220 */ /* 0x081fe20000410000 */
        /* <DEDUP_REMOVED lines=64> */
[----:B0-----:R-:W-:Y:S01]  /*307d0*/  VIADD R12, R67, 0x1 ;  /* 0x00000001430c7836 */ /* 0x001fe20000000000 */
        /* <DEDUP_REMOVED lines=32> */
[----:B------:R1:W-:Y:S01]  /*309e0*/  STL [R1+0x200], R12 ;  /* 0x0002000c01007387 */ /* 0x0003e20000100800 */
[----:B------:R-:W-:-:S13]  /*309f0*/  PLOP3.LUT P0, PT, PT, PT, PT, 0x8, 0x0 ;  /* 0x000000000000781c */ /* 0x000fda0003f0e170 */
.L_x_11270:
[----:B------:R-:W-:Y:S05]  /*30a00*/  @P0 BRA `(.L_x_11366) ;  /* 0x0000002400440947 */ /* 0x000fea0003800000 */
[----:B------:R-:W2:Y:S01]  /*30a10*/  S2R R0, SR_TID.X ;  /* 0x0000000000007919 */ /* 0x000ea20000002100 */
[----:B------:R-:W3:Y:S01]  /*30a20*/  S2UR UR5, SR_CgaCtaId ;  /* 0x00000000000579c3 */ /* 0x000ee20000008800 */
[----:B------:R-:W-:Y:S01]  /*30a30*/  UMOV UR4, 0x400 ;  /* 0x0000040000047882 */ /* 0x000fe20000000000 */
[----:B------:R-:W-:Y:S01]  /*30a40*/  ULDC UR6, c[0x0][0xb88] ;  /* 0x0002e20000067ab9 */ /* 0x000fe20000000800 */
[----:B01----:R-:W0:Y:S05]  /*30a50*/  S2R R6, SR_CTAID.X ;  /* 0x0000000000067919 */ /* 0x003e2a0000002500 */
[----:B------:R-:W1:Y:S08]  /*30a60*/  LDC R23, c[0x0][0xce8] ;  /* 0x00033a00ff177b82 */ /* 0x000e700000000800 */
[----:B------:R-:W-:Y:S01]  /*30a70*/  BAR.SYNC.DEFER_BLOCKING 0x1, 0x100 ;  /* 0x0044000000007b1d */ /* 0x000fe20000010000 */
[----:B------:R-:W-:-:S05]  /*30a80*/  USHF.R.S32.HI UR10, URZ, 0x1f, UR58 ;  /* 0x0000001f3f0a7899 */ /* 0x000fca000801143a */
[----:B------:R-:W-:Y:S01]  /*30a90*/  ULDC.64 UR8, c[0x0][0xcd0] ;  /* 0x0003340000087ab9 */ /* 0x000fe20000000a00 */
[----:B---3--:R-:W-:-:S04]  /*30aa0*/  ULEA UR4, UR5, UR4, 0x18 ;  /* 0x0000000405047291 */ /* 0x008fc8000f8ec03f */
[----:B------:R-:W-:Y:S01]  /*30ab0*/  UIADD3 UR4, UR4, 0x32420, URZ ;  /* 0x0003242004047890 */ /* 0x000fe2000fffe03f */
[----:B--2---:R-:W-:-:S03]  /*30ac0*/  VIADD R3, R0, 0xffffff80 ;  /* 0xffffff8000037836 */ /* 0x004fc60000000000 */
[----:B------:R-:W-:Y:S01]  /*30ad0*/  UPRMT UR4, URZ, 0x654, UR4 ;  /* 0x000006543f047896 */ /* 0x000fe20008000004 */
[----:B-1----:R-:W-:Y:S01]  /*30ae0*/  IMAD R18, R23, UR6, RZ ;  /* 0x0000000617127c24 */ /* 0x002fe2000f8e02ff */
        /* <DEDUP_REMOVED lines=21> */
[----:B0-----:R-:W-:-:S05]  /*30c40*/  IMAD R9, R6, 0x80, R5 ;  /* 0x0000008006097824 */ /* 0x001fca00078e0205 */
        /* <DEDUP_REMOVED lines=325> */
.L_x_11368:
[----:B------:R-:W-:Y:S05]  /*320a0*/  BSYNC B0 ;  /* 0x0000000000007941 */ /* 0x000fea0003800000 */
.L_x_11367:
        /* <DEDUP_REMOVED lines=223> */
.L_x_11370:
[----:B------:R-:W-:Y:S05]  /*32ea0*/  BSYNC B0 ;  /* 0x0000000000007941 */ /* 0x000fea0003800000 */
.L_x_11369:
[----:B------:R-:W-:Y:S05]  /*32eb0*/  @P1 BRA `(.L_x_11262) ;  /* 0x0000004c004c1947 */ /* 0x000fea0003800000 */
[----:B01----:R-:W2:Y:S01]  /*32ec0*/  LDL.64 R4, [R1+0x438] ;  /* 0x0004380001047983 */ /* 0x003ea20000100a00 */
[----:B------:R-:W-:-:S04]  /*32ed0*/  LEA.HI R19, R19, R19, RZ, 0x1 ;  /* 0x0000001313137211 */ /* 0x000fc800078f08ff */
[----:B------:R-:W-:-:S05]  /*32ee0*/  LOP3.LUT R3, R19, 0xfffffffe, RZ, 0xc0, !PT ;  /* 0xfffffffe13037812 */ /* 0x000fca00078ec0ff */
[----:B------:R-:W-:-:S05]  /*32ef0*/  IMAD.WIDE R2, R3, 0x4, R14 ;  /* 0x0000000403027825 */ /* 0x000fca00078e020e */
[----:B--2---:R0:W-:Y:S01]  /*32f00*/  ST.E.64 desc[UR36][R2.64], R4 ;  /* 0x0000000402007985 */ /* 0x0041e2000c101b24 */
[----:B------:R-:W-:Y:S05]  /*32f10*/  BRA `(.L_x_11262) ;  /* 0x0000004c00347947 */ /* 0x000fea0003800000 */
.L_x_11366:
[----:B------:R-:W2:Y:S02]  /*32f20*/  S2R R0, SR_TID.X ;  /* 0x0000000000007919 */ /* 0x000ea40000002100 */
[----:B--2---:R-:W-:-:S05]  /*32f30*/  VIADD R0, R0, 0xffffff80 ;  /* 0xffffff8000007836 */ /* 0x004fca0000000000 */
[----:B------:R-:W-:-:S13]  /*32f40*/  ISETP.GT.AND P0, PT, R0, 0x7f, PT ;  /* 0x0000007f0000780c */ /* 0x000fda0003f04270 */
[----:B------:R-:W-:Y:S05]  /*32f50*/  @P0 BRA `(.L_x_11262) ;  /* 0x0000004c00240947 */ /* 0x000fea0003800000 */
[----:B-1----:R-:W1:Y:S01]  /*32f60*/  S2R R3, SR_CTAID.X ;  /* 0x0000000000037919 */ /* 0x002e620000002500 */
[----:B0-----:R-:W0:Y:S01]  /*32f70*/  LDC R4, c[0x0][0xce8] ;  /* 0x00033a00ff047b82 */ /* 0x001e220000000800 */
[----:B------:R-:W-:Y:S02]  /*32f80*/  ULDC UR4, c[0x0][0xb88] ;  /* 0x0002e20000047ab9 */ /* 0x000fe40000000800 */
[----:B0-----:R-:W-:Y:S02]  /*32f90*/  IMAD R5, R4, UR4, RZ ;  /* 0x0000000404057c24 */ /* 0x001fe4000f8e02ff */
[----:B-1----:R-:W-:-:S05]  /*32fa0*/  IMAD R0, R3, 0x80, R0 ;  /* 0x0000008003007824 */ /* 0x002fca00078e0200 */
        /* <DEDUP_REMOVED lines=43> */
.L_x_11260:
        /* <DEDUP_REMOVED lines=18> */
.L_x_11371:
[----:B------:R-:W-:Y:S01]  /*33380*/  ULDC UR7, c[0x0][0xd50] ;  /* 0x0003540000077ab9 */ /* 0x000fe20000000800 */
[----:B------:R-:W-:Y:S01]  /*33390*/  UMOV UR39, UR6 ;  /* 0x0000000600277c82 */ /* 0x000fe20008000000 */
[----:B------:R-:W-:-:S11]  /*333a0*/  UISETP.NE.AND UP0, UPT, UR7, 0x1, UPT ;  /* 0x000000010700788c */ /* 0x000fd6000bf05270 */
[----:B------:R-:W-:Y:S01]  /*333b0*/  @UP0 ULDC UR4, c[0x0][0xd54] ;  /* 0x0003550000040ab9 */ /* 0x000fe20000000800 */
[----:B------:R-:W-:Y:S01]  /*333c0*/  @UP0 ULDC UR8, c[0x0][0xd58] ;  /* 0x0003560000080ab9 */ /* 0x000fe20000000800 */
[----:B------:R-:W-:-:S04]  /*333d0*/  UIMAD.WIDE.U32 UR4, UR6, UR4, URZ ;  /* 0x00000004060472a5 */ /* 0x000fc8000f8e003f */
[----:B------:R-:W-:-:S12]  /*333e0*/  @UP0 USHF.R.U32.HI UR39, URZ, UR8, UR5 ;  /* 0x000000083f270299 */ /* 0x000fd80008011605 */
.L_x_11372:
        /* <DEDUP_REMOVED lines=53> */
.L_x_11375:
[----:B------:R-:W-:-:S11]  /*33740*/  UISETP.NE.AND UP0, UPT, UR5, 0x1, UPT ;  /* 0x000000010500788c */ /* 0x000fd6000bf05270 */
[----:B------:R-:W-:Y:S02]  /*33750*/  @UP0 ULDC.64 UR12, c[0x0][0xae0] ;  /* 0x0002b800000c0ab9 */ /* 0x000fe40000000a00 */
[----:B------:R-:W-:-:S04]  /*33760*/  UIMAD.WIDE.U32 UR6, UR8, UR12, URZ ;  /* 0x0000000c080672a5 */ /* 0x000fc8000f8e003f */
[----:B------:R-:W-:-:S12]  /*33770*/  @UP0 USHF.R.U32.HI UR8, URZ, UR13, UR7 ;  /* 0x0000000d3f080299 */ /* 0x000fd80008011607 */
.L_x_11376:
[----:B------:R-:W-:-:S04]  /*33780*/  UIMAD UR8, UR8, UR5, UR5 ;  /* 0x00000005080872a4 */ /* 0x000fc8000f8e0205 */
[----:B------:R-:W-:-:S04]  /*33790*/  UISETP.LT.AND UP0, UPT, UR4, UR8, UPT ;  /* 0x000000080400728c */ /* 0x000fc8000bf01270 */
[----:B------:R-:W-:-:S12]  /*337a0*/  USEL UR4, UR4, UR8, UP0 ;  /* 0x0000000804047287 */ /* 0x000fd80008000000 */
.L_x_11374:
        /* <DEDUP_REMOVED lines=26> */
.L_x_11378:
[----:B------:R-:W-:-:S11]  /*33950*/  UISETP.NE.AND UP0, UPT, UR5, 0x1, UPT ;  /* 0x000000010500788c */ /* 0x000fd6000bf05270 */
[----:B------:R-:W-:Y:S02]  /*33960*/  @UP0 ULDC.64 UR10, c[0x0][0xae0] ;  /* 0x0002b800000a0ab9 */ /* 0x000fe40000000a00 */
[----:B------:R-:W-:-:S04]  /*33970*/  UIMAD.WIDE.U32 UR6, UR4, UR10, URZ ;  /* 0x0000000a040672a5 */ /* 0x000fc8000f8e003f */
[----:B------:R-:W-:-:S12]  /*33980*/  @UP0 USHF.R.U32.HI UR4, URZ, UR11, UR7 ;  /* 0x0000000b3f040299 */ /* 0x000fd80008011607 */
.L_x_11379:
[----:B------:R-:W-:-:S04]  /*33990*/  UIMAD UR4, UR4, UR5, URZ ;  /* 0x00000005040472a4 */ /* 0x000fc8000f8e023f */
[----:B------:R-:W-:-:S04]  /*339a0*/  UISETP.LT.AND UP0, UPT, UR8, UR4, UPT ;  /* 0x000000040800728c */ /* 0x000fc8000bf01270 */
[----:B------:R-:W-:-:S12]  /*339b0*/  USEL UR8, UR8, UR4, !UP0 ;  /* 0x0000000408087287 */ /* 0x000fd8000c000000 */
.L_x_11377:
        /* <DEDUP_REMOVED lines=44> */
.L_x_11380:
        /* <DEDUP_REMOVED lines=32> */
.L_x_11381:
        /* <DEDUP_REMOVED lines=20> */
.L_x_11383:
        /* <DEDUP_REMOVED lines=15> */
.L_x_11382:
[----:B------:R-:W0:Y:S01]  /*340b0*/  LDC.64 R2, c[0x0][0xaf0] ;  /* 0x0002bc00ff027b82 */ /* 0x000e220000000a00 */
[----:B------:R-:W-:-:S07]  /*340c0*/  IMAD.MOV.U32 R30, RZ, RZ, R19 ;  /* 0x000000ffff1e7224 */ /* 0x000fce00078e0013 */
[----:B------:R-:W1:Y:S01]  /*340d0*/  LDC R12, c[0x0][0x430] ;  /* 0x00010c00ff0c7b82 */ /* 0x000e620000000800 */
[C---:B------:R-:W-:Y:S01]  /*340e0*/  IMAD.SHL.U32 R0, R27.reuse, 0x10, RZ ;  /* 0x000000101b007824 */ /* 0x040fe200078e00ff */
[C---:B------:R-:W-:Y:S02]  /*340f0*/  LOP3.LUT R7, R27.reuse, 0x7f, RZ, 0xc0, !PT ;  /* 0x0000007f1b077812 */ /* 0x040fe400078ec0ff */
        /* <DEDUP_REMOVED lines=8> */
[----:B------:R-:W-:Y:S01]  /*34180*/  LOP3.LUT R4, R0, 0x70, RZ, 0xc0, !PT ;  /* 0x0000007000047812 */ /* 0x000fe200078ec0ff */
[----:B------:R-:W-:Y:S01]  /*34190*/  VIADD R0, R24, 0xffffffff ;  /* 0xffffffff18007836 */ /* 0x000fe20000000000 */
[----:B------:R-:W-:Y:S02]  /*341a0*/  SHF.R.U32.HI R5, RZ, 0x3, R7 ;  /* 0x00000003ff057819 */ /* 0x000fe40000011607 */
[----:B-1----:R-:W-:Y:S02]  /*341b0*/  ISETP.NE.AND P1, PT, R12, 0x1, PT ;  /* 0x000000010c00780c */ /* 0x002fe40003f25270 */
[----:B------:R-:W-:-:S05]  /*341c0*/  LOP3.LUT R32, R4, R5, RZ, 0xfc, !PT ;  /* 0x0000000504207212 */ /* 0x000fca00078efcff */
[----:B------:R-:W-:-:S04]  /*341d0*/  IMAD R4, R0, 0x60, R32 ;  /* 0x0000006000047824 */ /* 0x000fc800078e0220 */
[C---:B-----5:R-:W-:Y:S01]  /*341e0*/  IMAD.IADD R10, R4.reuse, 0x1, R25 ;  /* 0x00000001040a7824 */ /* 0x060fe200078e0219 */
[----:B------:R-:W-:Y:S01]  /*341f0*/  ISETP.GE.AND P0, PT, R4, UR41, PT ;  /* 0x0000002904007c0c */ /* 0x000fe2000bf06270 */
[----:B0-----:R-:W0:Y:S01]  /*34200*/  @P1 LDC R2, c[0x0][0x434] ;  /* 0x00010d00ff021b82 */ /* 0x001e220000000800 */
[----:B------:R-:W-:Y:S01]  /*34210*/  @P1 LOP3.LUT R16, R16, 0x4000, RZ, 0xfc, !PT ;  /* 0x0000400010101812 */ /* 0x000fe200078efcff */
[----:B------:R-:W-:Y:S01]  /*34220*/  IMAD.MOV.U32 R11, RZ, RZ, R10 ;  /* 0x000000ffff0b7224 */ /* 0x000fe200078e000a */
[----:B------:R-:W-:-:S05]  /*34230*/  ISETP.GT.U32.OR P0, PT, R32, 0x5f, P0 ;  /* 0x0000005f2000780c */ /* 0x000fca0000704470 */
[----:B------:R-:W1:Y:S08]  /*34240*/  @P1 LDC R3, c[0x0][0x438] ;  /* 0x00010e00ff031b82 */ /* 0x000e700000000800 */
[----:B------:R-:W3:Y:S08]  /*34250*/  @!P0 LDC.64 R8, c[0x0][0x428] ;  /* 0x00010a00ff088b82 */ /* 0x000ef00000000a00 */
[----:B------:R-:W4:Y:S01]  /*34260*/  @!P0 LDC.64 R4, c[0x0][0x418] ;  /* 0x00010600ff048b82 */ /* 0x000f220000000a00 */
[----:B0-----:R-:W-:-:S05]  /*34270*/  @P1 IMAD.HI.U32 R2, R10, R2, RZ ;  /* 0x000000020a021227 */ /* 0x001fca00078e00ff */
        /* <DEDUP_REMOVED lines=8> */
[----:B----4-:R-:W-:-:S04]  /*34300*/  @!P0 LEA R4, P1, R2, R4, 0x2 ;  /* 0x0000000402048211 */ /* 0x010fc800078210ff */
[----:B------:R-:W-:-:S05]  /*34310*/  @!P0 LEA.HI.X R5, R2, R5, R3, 0x2, P1 ;  /* 0x0000000502058211 */ /* 0x000fca00008f1403 */
[----:B------:R0:W5:Y:S01]  /*34320*/  @!P0 LDG.E R4, desc[UR36][R4.64] ;  /* 0x0000002404048981 */ /* 0x000162000c1e1900 */
[----:B------:R-:W-:Y:S01]  /*34330*/  LOP3.LUT R22, R6, 0x38, RZ, 0xc0, !PT ;  /* 0x0000003806167812 */ /* 0x000fe200078ec0ff */
[----:B------:R-:W-:Y:S01]  /*34340*/  UMOV UR5, 0xffffffff ;  /* 0xffffffff00057882 */ /* 0x000fe20000000000 */
[----:B------:R-:W-:Y:S01]  /*34350*/  LOP3.LUT R16, R16, 0xffffffef, RZ, 0xc0, !PT ;  /* 0xffffffef10107812 */ /* 0x000fe200078ec0ff */
[----:B------:R-:W-:Y:S01]  /*34360*/  IMAD.MOV R23, RZ, RZ, -R11 ;  /* 0x000000ffff177224 */ /* 0x000fe200078e0a0b */
[C---:B------:R-:W-:Y:S02]  /*34370*/  LOP3.LUT R35, R22.reuse, 0x40, RZ, 0xfc, !PT ;  /* 0x0000004016237812 */ /* 0x040fe400078efcff */
[----:B------:R-:W-:Y:S01]  /*34380*/  LOP3.LUT R31, R22, 0x80, RZ, 0xfc, !PT ;  /* 0x00000080161f7812 */ /* 0x000fe200078efcff */
[----:B------:R-:W-:Y:S01]  /*34390*/  IMAD R23, R12, R23, R10 ;  /* 0x000000170c177224 */ /* 0x000fe200078e020a */
[----:B------:R-:W-:Y:S02]  /*343a0*/  ISETP.GE.AND P4, PT, R35, UR4, PT ;  /* 0x0000000423007c0c */ /* 0x000fe4000bf86270 */
[----:B------:R-:W-:-:S02]  /*343b0*/  ISETP.GE.AND P3, PT, R31, UR4, PT ;  /* 0x000000041f007c0c */ /* 0x000fc4000bf66270 */
[C---:B------:R-:W-:Y:S02]  /*343c0*/  ISETP.GE.AND P2, PT, R22.reuse, UR4, PT ;  /* 0x0000000416007c0c */ /* 0x040fe4000bf46270 */
[----:B------:R-:W-:-:S04]  /*343d0*/  LOP3.LUT R28, R22, 0xc0, RZ, 0xfc, !PT ;  /* 0x000000c0161c7812 */ /* 0x000fc800078efcff */
[----:B------:R-:W-:-:S03]  /*343e0*/  ISETP.GE.AND P1, PT, R28, UR4, PT ;  /* 0x000000041c007c0c */ /* 0x000fc6000bf26270 */
[----:B------:R-:W-:-:S04]  /*343f0*/  @P4 LOP3.LUT R16, R16, 0x10, RZ, 0xfc, !PT ;  /* 0x0000001010104812 */ /* 0x000fc800078efcff */
[----:B------:R-:W-:-:S04]  /*34400*/  LOP3.LUT R16, R16, 0xfffffffe, RZ, 0xc0, !PT ;  /* 0xfffffffe10107812 */ /* 0x000fc800078ec0ff */
[----:B------:R-:W-:-:S04]  /*34410*/  LOP3.LUT R16, R16, 0xfffffff7, RZ, 0xc0, !PT ;  /* 0xfffffff710107812 */ /* 0x000fc800078ec0ff */
[----:B------:R-:W-:-:S04]  /*34420*/  @P3 LOP3.LUT R16, R16, 0x8, RZ, 0xfc, !PT ;  /* 0x0000000810103812 */ /* 0x000fc800078efcff */
[----:B------:R-:W-:-:S04]  /*34430*/  @P2 LOP3.LUT R16, R16, 0x1, RZ, 0xfc, !PT ;  /* 0x0000000110102812 */ /* 0x000fc800078efcff */
[----:B------:R-:W-:-:S04]  /*34440*/  LOP3.LUT R16, R16, 0xfffffffb, RZ, 0xc0, !PT ;  /* 0xfffffffb10107812 */ /* 0x000fc800078ec0ff */
[----:B------:R-:W-:Y:S01]  /*34450*/  @P1 LOP3.LUT R16, R16, 0x4, RZ, 0xfc, !PT ;  /* 0x0000000410101812 */ /* 0x000fe200078efcff */
[----:B0-----:R-:W-:Y:S06]  /*34460*/  BRA.DIV UR5, `(.L_x_11384) ;  /* 0x0000003a05887947 */ /* 0x001fec000b800000 */
.L_x_11430:
[--C-:B-----5:R-:W-:Y:S01]  /*34470*/  @!P0 SHF.R.S32.HI R3, RZ, 0x1f, R4.reuse ;  /* 0x0000001fff038819 */ /* 0x120fe20000011404 */
[----:B------:R-:W-:Y:S01]  /*34480*/  ULOP3.LUT UR4, UR60, 0x2, URZ, 0xfc, !UPT ;  /* 0x000000023c047892 */ /* 0x000fe2000f8efc3f */
[----:B------:R-:W-:Y:S02]  /*34490*/  CS2R R18, SRZ ;  /* 0x0000000000127805 */ /* 0x000fe4000001ff00 */
[----:B------:R-:W-:Y:S01]  /*344a0*/  LOP3.LUT R16, R16, 0xffff7fff, RZ, 0xc0, !PT ;  /* 0xffff7fff10107812 */ /* 0x000fe200078ec0ff */
[----:B------:R-:W-:Y:S01]  /*344b0*/  @!P0 IMAD.MOV.U32 R18, RZ, RZ, R4 ;  /* 0x000000ffff128224 */ /* 0x000fe200078e0004 */
[----:B------:R-:W-:Y:S01]  /*344c0*/  SEL R36, RZ, 0x1, P2 ;  /* 0x00000001ff247807 */ /* 0x000fe20001000000 */
[----:B------:R-:W-:Y:S01]  /*344d0*/  @!P0 IMAD.MOV.U32 R19, RZ, RZ, R3 ;  /* 0x000000ffff138224 */ /* 0x000fe200078e0003 */
[----:B------:R-:W-:Y:S01]  /*344e0*/  ISETP.GT.U32.AND P0, PT, R32, 0x5f, PT ;  /* 0x0000005f2000780c */ /* 0x000fe20003f04070 */
[----:B------:R-:W-:Y:S02]  /*344f0*/  IMAD.U32 R34, RZ, RZ, UR4 ;  /* 0x00000004ff227e24 */ /* 0x000fe4000f8e00ff */
[----:B------:R-:W-:-:S03]  /*34500*/  IMAD.U32 R29, RZ, RZ, UR39 ;  /* 0x00000027ff1d7e24 */ /* 0x000fc6000f8e00ff */
[----:B------:R-:W-:Y:S02]  /*34510*/  ISETP.NE.AND P1, PT, R34, 0x3, PT ;  /* 0x000000032200780c */ /* 0x000fe40003f25270 */
[----:B------:R-:W-:-:S05]  /*34520*/  SHF.R.S32.HI R29, RZ, 0x1f, R29 ;  /* 0x0000001fff1d7819 */ /* 0x000fca000001141d */
[----:B------:R-:W-:-:S04]  /*34530*/  @P0 LOP3.LUT R16, R16, 0x8000, RZ, 0xfc, !PT ;  /* 0x0000800010100812 */ /* 0x000fc800078efcff */
[----:B------:R-:W-:-:S04]  /*34540*/  LOP3.LUT R16, R16, 0xffffffdf, RZ, 0xc0, !PT ;  /* 0xffffffdf10107812 */ /* 0x000fc800078ec0ff */
[----:B------:R-:W-:Y:S01]  /*34550*/  @P1 LOP3.LUT R16, R16, 0x20, RZ, 0xfc, !PT ;  /* 0x0000002010101812 */ /* 0x000fe200078efcff */
[----:B------:R-:W-:Y:S06]  /*34560*/  @!P1 BRA `(.L_x_11385) ;  /* 0x0000000000049947 */ /* 0x000fec0003800000 */
[----:B------:R-:W-:Y:S01]  /*34570*/  BPT.TRAP 0x1 ;  /* 0x000000040000795c */ /* 0x000fe20000300000 */
.L_x_11385:
[----:B------:R-:W-:-:S05]  /*34580*/  IMAD.MOV.U32 R2, RZ, RZ, 0x1 ;  /* 0x00000001ff027424 */ /* 0x000fca00078e00ff */
[----:B------:R-:W-:-:S04]  /*34590*/  SHF.L.U32 R2, R2, 0x1f, RZ ;  /* 0x0000001f02027819 */ /* 0x000fc800000006ff */
[----:B------:R-:W0:Y:S02]  /*345a0*/  SYNCS.PHASECHK.TRANS64.TRYWAIT P0, [UR46+0x32440], R2 ;  /* 0x03244002ff0075a7 */ /* 0x000e24000800016e */
[----:B0-----:R-:W-:Y:S05]  /*345b0*/  @!P0 BRA `(.L_x_11386) ;  /* 0x0000003800548947 */ /* 0x001fea0003800000 */
.L_x_11431:
[----:B------:R-:W-:Y:S01]  /*345c0*/  SHF.R.S32.HI R26, RZ, 0x1f, R23 ;  /* 0x0000001fff1a7819 */ /* 0x000fe20000011417 */
[----:B------:R-:W-:Y:S01]  /*345d0*/  ULDC.64 UR4, c[0x0][0x300] ;  /* 0x0000c00000047ab9 */ /* 0x000fe20000000a00 */
[----:B------:R-:W-:Y:S01]  /*345e0*/  R2UR UR6, R29 ;  /* 0x000000001d0672ca */ /* 0x000fe200000e0000 */
[----:B------:R-:W-:Y:S01]  /*345f0*/  IMAD.MOV.U32 R17, RZ, RZ, -0x60 ;  /* 0xffffffa0ff117424 */ /* 0x000fe200078e00ff */
[----:B------:R-:W-:Y:S01]  /*34600*/  SHF.R.U32.HI R8, RZ, 0x3, R7 ;  /* 0x00000003ff087819 */ /* 0x000fe20000011607 */
[----:B0-----:R-:W-:Y:S01]  /*34610*/  IMAD R2, R26, UR4, RZ ;  /* 0x000000041a027c24 */ /* 0x001fe2000f8e02ff */
[----:B------:R-:W-:Y:S01]  /*34620*/  LOP3.LUT R16, R16, 0xfffffffd, RZ, 0xc0, !PT ;  /* 0xfffffffd10107812 */ /* 0x000fe200078ec0ff */
[----:B------:R-:W-:Y:S02]  /*34630*/  IMAD R17, R0, R17, UR41 ;  /* 0x0000002900117e24 */ /* 0x000fe4000f8e0211 */
        /* <DEDUP_REMOVED lines=8> */
[----:B------:R-:W-:Y:S02]  /*346c0*/  IMAD.IADD R17, R17, 0x1, -R8 ;  /* 0x0000000111117824 */ /* 0x000fe400078e0a08 */
        /* <DEDUP_REMOVED lines=56> */
.L_x_11445:
        /* <DEDUP_REMOVED lines=15> */
.L_x_11388:
        /* <DEDUP_REMOVED lines=23> */
.L_x_11389:
[----:B------:R-:W0:Y:S01]  /*34cb0*/  S2R R20, SR_CTAID.Z ;  /* 0x0000000000147919 */ /* 0x000e220000002700 */
[----:B------:R-:W-:Y:S01]  /*34cc0*/  UISETP.NE.AND UP0, UPT, UR47, URZ, UPT ;  /* 0x0000003f2f00728c */ /* 0x000fe2000bf05270 */
[----:B------:R-:W-:Y:S01]  /*34cd0*/  VIADD R37, R32, UR40 ;  /* 0x0000002820257c36 */ /* 0x000fe20008000000 */
[----:B------:R-:W-:Y:S01]  /*34ce0*/  R2UR UR6, R29 ;  /* 0x000000001d0672ca */ /* 0x000fe200000e0000 */
[----:B------:R-:W-:Y:S02]  /*34cf0*/  ULDC.64 UR8, c[0x0][0x2d8] ;  /* 0x0000b60000087ab9 */ /* 0x000fe40000000a00 */
        /* <DEDUP_REMOVED lines=16> */
[----:B------:R-:W-:Y:S02]  /*34e00*/  IMAD.U32 R3, RZ, RZ, UR6 ;  /* 0x00000006ff037e24 */ /* 0x000fe4000f8e00ff */
[----:B------:R-:W1:Y:S01]  /*34e10*/  LDC R5, c[0x0][0x448] ;  /* 0x00011200ff057b82 */ /* 0x000e620000000800 */
[----:B------:R-:W-:Y:S02]  /*34e20*/  IMAD.MOV.U32 R2, RZ, RZ, R4 ;  /* 0x000000ffff027224 */ /* 0x000fe400078e0004 */
[----:B------:R-:W-:-:S02]  /*34e30*/  IMAD R0, R21, UR4, RZ ;  /* 0x0000000415007c24 */ /* 0x000fc4000f8e02ff */
[--C-:B------:R-:W-:Y:S02]  /*34e40*/  IMAD.MOV R4, RZ, RZ, -R7.reuse ;  /* 0x000000ffff047224 */ /* 0x100fe400078e0a07 */
[C---:B0-----:R-:W-:Y:S01]  /*34e50*/  IMAD R9, R20.reuse, UR5, R0 ;  /* 0x0000000514097c24 */ /* 0x041fe2000f8e0200 */
[----:B------:R-:W-:Y:S01]  /*34e60*/  SHF.R.S32.HI R0, RZ, 0x1f, R7 ;  /* 0x0000001fff007819 */ /* 0x000fe20000011407 */
[----:B------:R-:W-:Y:S01]  /*34e70*/  IMAD.WIDE.U32 R2, R20, UR4, R2 ;  /* 0x0000000414027c25 */ /* 0x000fe2000f8e0002 */
[----:B------:R-:W-:Y:S01]  /*34e80*/  ULDC.64 UR4, c[0x0][0x2d0] ;  /* 0x0000b40000047ab9 */ /* 0x000fe20000000a00 */
[----:B------:R-:W0:Y:S02]  /*34e90*/  S2R R20, SR_TID.X ;  /* 0x0000000000147919 */ /* 0x000e240000002100 */
[----:B------:R-:W-:Y:S02]  /*34ea0*/  IMAD.IADD R3, R3, 0x1, R9 ;  /* 0x0000000103037824 */ /* 0x000fe400078e0209 */
        /* <DEDUP_REMOVED lines=16> */
[----:B0-----:R-:W-:Y:S02]  /*34fb0*/  LOP3.LUT R20, R20, 0x7f, RZ, 0xc0, !PT ;  /* 0x0000007f14147812 */ /* 0x001fe400078ec0ff */
[----:B------:R-:W-:Y:S02]  /*34fc0*/  ISETP.GE.AND P0, PT, R22, UR4, PT ;  /* 0x0000000416007c0c */ /* 0x000fe4000bf06270 */
[----:B------:R-:W-:Y:S01]  /*34fd0*/  SHF.R.U32.HI R20, RZ, 0x3, R20 ;  /* 0x00000003ff147819 */ /* 0x000fe20000011614 */
[----:B------:R-:W-:Y:S10]  /*34fe0*/  BRA.DIV UR5, `(.L_x_11390) ;  /* 0x00000036058c7947 */ /* 0x000ff4000b800000 */
[----:B------:R-:W0:Y:S01]  /*34ff0*/  SHFL.IDX PT, R14, R0, RZ, 0x181f ;  /* 0x00181fff000e7589 */ /* 0x000e2200000e0000 */
[----:B------:R-:W-:Y:S01]  /*35000*/  ULDC UR4, c[0x0][0x288] ;  /* 0x0000a20000047ab9 */ /* 0x000fe20000000800 */
[----:B------:R-:W-:Y:S01]  /*35010*/  VIADD R4, R20, UR40 ;  /* 0x0000002814047c36 */ /* 0x000fe20008000000 */
[----:B------:R-:W-:Y:S01]  /*35020*/  LOP3.LUT R16, R16, 0xffffefff, RZ, 0xc0, !PT ;  /* 0xffffefff10107812 */ /* 0x000fe200078ec0ff */
[----:B------:R-:W-:Y:S01]  /*35030*/  IMAD R5, R5, UR4, RZ ;  /* 0x0000000405057c24 */ /* 0x000fe2000f8e02ff */
[----:B------:R-:W1:Y:S01]  /*35040*/  SHFL.IDX PT, R3, R6, RZ, 0x181f ;  /* 0x00181fff06037589 */ /* 0x000e6200000e0000 */
[C---:B------:R-:W-:Y:S02]  /*35050*/  VIADD R8, R4.reuse, 0x10 ;  /* 0x0000001004087836 */ /* 0x040fe40000000000 */
[C---:B------:R-:W-:Y:S01]  /*35060*/  VIADD R20, R4.reuse, 0x30 ;  /* 0x0000003004147836 */ /* 0x040fe20000000000 */
[-C--:B------:R-:W-:Y:S01]  /*35070*/  ISETP.GE.AND P2, PT, R4, R5.reuse, PT ;  /* 0x000000050400720c */ /* 0x080fe20003f46270 */
[----:B------:R-:W-:Y:S01]  /*35080*/  SHFL.IDX PT, R7, R6, 0x1, 0x181f ;  /* 0x00381f0006077f89 */ /* 0x000fe200000e0000 */
[----:B------:R-:W-:Y:S01]  /*35090*/  ISETP.GE.AND P4, PT, R8, R5, PT ;  /* 0x000000050800720c */ /* 0x000fe20003f86270 */
[----:B------:R-:W-:-:S02]  /*350a0*/  VIADD R8, R4, 0x20 ;  /* 0x0000002004087836 */ /* 0x000fc40000000000 */
[----:B------:R-:W-:Y:S03]  /*350b0*/  SHFL.IDX PT, R10, R6, 0x2, 0x181f ;  /* 0x00581f00060a7f89 */ /* 0x000fe600000e0000 */
[----:B------:R-:W-:-:S05]  /*350c0*/  ISETP.GE.AND P3, PT, R8, R5, PT ;  /* 0x000000050800720c */ /* 0x000fca0003f66270 */
[C---:B------:R-:W-:Y:S02]  /*350d0*/  @!P2 LEA R8, R27.reuse, UR46, 0x1 ;  /* 0x0000002e1b08ac11 */ /* 0x040fe4000f8e08ff */
[----:B0-----:R-:W-:Y:S02]  /*350e0*/  @!P2 LEA R2, P1, R22, R14, 0x1 ;  /* 0x0000000e1602a211 */ /* 0x001fe400078208ff */
[----:B------:R-:W0:Y:S01]  /*350f0*/  SHFL.IDX PT, R14, R0, 0x1, 0x181f ;  /* 0x00381f00000e7f89 */ /* 0x000e2200000e0000 */
[----:B------:R-:W-:Y:S02]  /*35100*/  @P2 LOP3.LUT R16, R16, 0x1000, RZ, 0xfc, !PT ;  /* 0x0000100010102812 */ /* 0x000fe400078efcff */
[----:B-1----:R-:W-:Y:S01]  /*35110*/  @!P2 IMAD.X R3, RZ, RZ, R3, P1 ;  /* 0x000000ffff03a224 */ /* 0x002fe200008e0603 */
[----:B------:R-:W-:Y:S02]  /*35120*/  @!P4 LEA R13, R27, UR46, 0x1 ;  /* 0x0000002e1b0dcc11 */ /* 0x000fe4000f8e08ff */
[----:B------:R-:W-:-:S02]  /*35130*/  LOP3.LUT R16, R16, 0xfffff7ff, RZ, 0xc0, !PT ;  /* 0xfffff7ff10107812 */ /* 0x000fc400078ec0ff */
[----:B------:R1:W-:Y:S01]  /*35140*/  @!P2 LDGSTS.E.BYPASS.LTC128B.128 [R8+0x18400], desc[UR36][R2.64], !P0 ;  /* 0x184000000208afae */ /* 0x0003e2000c101d64 */
[----:B------:R-:W-:Y:S02]  /*35150*/  ISETP.GE.AND P2, PT, R20, R5, PT ;  /* 0x000000051400720c */ /* 0x000fe40003f46270 */
[----:B------:R-:W-:-:S04]  /*35160*/  @P4 LOP3.LUT R16, R16, 0x800, RZ, 0xfc, !PT ;  /* 0x0000080010104812 */ /* 0x000fc800078efcff */
[----:B------:R-:W-:-:S04]  /*35170*/  LOP3.LUT R16, R16, 0xfffffbff, RZ, 0xc0, !PT ;  /* 0xfffffbff10107812 */ /* 0x000fc800078ec0ff */
[----:B------:R-:W-:Y:S01]  /*35180*/  @P3 LOP3.LUT R16, R16, 0x400, RZ, 0xfc, !PT ;  /* 0x0000040010103812 */ /* 0x000fe200078efcff */
[----:B-1----:R-:W-:Y:S03]  /*35190*/  SHFL.IDX PT, R8, R6, 0x3, 0x181f ;  /* 0x00781f0006087f89 */ /* 0x002fe600000e0000 */
[----:B------:R-:W-:Y:S02]  /*351a0*/  LOP3.LUT R16, R16, 0xfffffdff, RZ, 0xc0, !PT ;  /* 0xfffffdff10107812 */ /* 0x000fe400078ec0ff */
[----:B0-----:R-:W-:Y:S02]  /*351b0*/  @!P4 LEA R12, P1, R22, R14, 0x1 ;  /* 0x0000000e160cc211 */ /* 0x001fe400078208ff */
[----:B------:R-:W0:Y:S01]  /*351c0*/  SHFL.IDX PT, R14, R0, 0x2, 0x181f ;  /* 0x00581f00000e7f89 */ /* 0x000e2200000e0000 */
[----:B------:R-:W-:Y:S02]  /*351d0*/  @P2 LOP3.LUT R16, R16, 0x200, RZ, 0xfc, !PT ;  /* 0x0000020010102812 */ /* 0x000fe400078efcff */
[----:B------:R-:W-:-:S02]  /*351e0*/  @!P4 IMAD.X R7, RZ, RZ, R7, P1 ;  /* 0x000000ffff07c224 */ /* 0x000fc400008e0607 */
[----:B------:R-:W-:Y:S01]  /*351f0*/  @!P4 IMAD.MOV.U32 R2, RZ, RZ, R12 ;  /* 0x000000ffff02c224 */ /* 0x000fe200078e000c */
[----:B------:R-:W-:Y:S01]  /*35200*/  LOP3.LUT R16, R16, 0xfffffeff, RZ, 0xc0, !PT ;  /* 0xfffffeff10107812 */ /* 0x000fe200078ec0ff */
[----:B------:R-:W-:Y:S02]  /*35210*/  @!P4 IMAD.MOV.U32 R3, RZ, RZ, R7 ;  /* 0x000000ffff03c224 */ /* 0x000fe400078e0007 */
[----:B------:R-:W-:-:S03]  /*35220*/  VIADD R12, R4, 0x40 ;  /* 0x00000040040c7836 */ /* 0x000fc60000000000 */
[----:B------:R1:W-:Y:S02]  /*35230*/  @!P4 LDGSTS.E.BYPASS.LTC128B.128 [R13+0x18c00], desc[UR36][R2.64], !P0 ;  /* 0x18c00000020dcfae */ /* 0x0003e4000c101d64 */
[----:B------:R-:W-:Y:S02]  /*35240*/  ISETP.GE.AND P4, PT, R12, R5, PT ;  /* 0x000000050c00720c */ /* 0x000fe40003f86270 */
[----:B0-----:R-:W-:Y:S01]  /*35250*/  @!P3 LEA R11, P1, R22, R14, 0x1 ;  /* 0x0000000e160bb211 */ /* 0x001fe200078208ff */
[----:B-1----:R-:W-:Y:S01]  /*35260*/  SHFL.IDX PT, R2, R6, 0x4, 0x181f ;  /* 0x00981f0006027f89 */ /* 0x002fe200000e0000 */
[----:B------:R-:W-:-:S09]  /*35270*/  @!P3 LEA R13, R27, UR46, 0x1 ;  /* 0x0000002e1b0dbc11 */ /* 0x000fd2000f8e08ff */
[----:B------:R-:W-:Y:S01]  /*35280*/  @P4 LOP3.LUT R16, R16, 0x100, RZ, 0xfc, !PT ;  /* 0x0000010010104812 */ /* 0x000fe200078efcff */
[----:B------:R-:W0:Y:S01]  /*35290*/  SHFL.IDX PT, R14, R0, 0x3, 0x181f ;  /* 0x00781f00000e7f89 */ /* 0x000e2200000e0000 */
[----:B------:R-:W-:Y:S02]  /*352a0*/  @!P3 IMAD.X R10, RZ, RZ, R10, P1 ;  /* 0x000000ffff0ab224 */ /* 0x000fe400008e060a */
[----:B------:R-:W-:Y:S02]  /*352b0*/  LOP3.LUT R16, R16, 0xffffff7f, RZ, 0xc0, !PT ;  /* 0xffffff7f10107812 */ /* 0x000fe400078ec0ff */
[----:B------:R-:W-:Y:S02]  /*352c0*/  @!P3 IMAD.MOV.U32 R3, RZ, RZ, R10 ;  /* 0x000000ffff03b224 */ /* 0x000fe400078e000a */
[----:B------:R-:W-:Y:S01]  /*352d0*/  VIADD R10, R4, 0x50 ;  /* 0x00000050040a7836 */ /* 0x000fe20000000000 */
[C---:B0-----:R-:W-:Y:S02]  /*352e0*/  @!P2 LEA R9, P1, R22.reuse, R14, 0x1 ;  /* 0x0000000e1609a211 */ /* 0x041fe400078208ff */
[----:B------:R-:W0:Y:S03]  /*352f0*/  SHFL.IDX PT, R14, R0, 0x4, 0x181f ;  /* 0x00981f00000e7f89 */ /* 0x000e2600000e0000 */
[----:B------:R-:W-:Y:S01]  /*35300*/  @!P2 IMAD.X R8, RZ, RZ, R8, P1 ;  /* 0x000000ffff08a224 */ /* 0x000fe200008e0608 */
[----:B0-----:R-:W-:-:S02]  /*35310*/  @!P4 LEA R7, P1, R22, R14, 0x1 ;  /* 0x0000000e1607c211 */ /* 0x001fc400078208ff */
[----:B------:R-:W0:Y:S03]  /*35320*/  SHFL.IDX PT, R14, R0, 0x5, 0x181f ;  /* 0x00b81f00000e7f89 */ /* 0x000e2600000e0000 */
[----:B------:R-:W-:Y:S02]  /*35330*/  @!P4 IMAD.X R12, RZ, RZ, R2, P1 ;  /* 0x000000ffff0cc224 */ /* 0x000fe400008e0602 */
[----:B------:R-:W-:-:S05]  /*35340*/  @!P3 IMAD.MOV.U32 R2, RZ, RZ, R11 ;  /* 0x000000ffff02b224 */ /* 0x000fca00078e000b */
[----:B------:R1:W-:Y:S01]  /*35350*/  @!P3 LDGSTS.E.BYPASS.LTC128B.128 [R13+0x19400], desc[UR36][R2.64], !P0 ;  /* 0x19400000020dbfae */ /* 0x0003e2000c101d64 */
[----:B------:R-:W-:-:S03]  /*35360*/  ISETP.GE.AND P3, PT, R10, R5, PT ;  /* 0x000000050a00720c */ /* 0x000fc60003f66270 */
[----:B-1----:R-:W1:Y:S01]  /*35370*/  SHFL.IDX PT, R2, R6, 0x5, 0x181f ;  /* 0x00b81f0006027f89 */ /* 0x002e6200000e0000 */
[----:B------:R-:W-:Y:S01]  /*35380*/  @!P2 LEA R13, R27, UR46, 0x1 ;  /* 0x0000002e1b0dac11 */ /* 0x000fe2000f8e08ff */
[----:B------:R-:W-:-:S08]  /*35390*/  @!P2 IMAD.MOV.U32 R3, RZ, RZ, R8 ;  /* 0x000000ffff03a224 */ /* 0x000fd000078e0008 */
[----:B0-----:R-:W-:Y:S01]  /*353a0*/  @!P3 LEA R10, P1, R22, R14, 0x1 ;  /* 0x0000000e160ab211 */ /* 0x001fe200078208ff */
[----:B------:R-:W-:Y:S01]  /*353b0*/  VIADD R8, R4, 0x60 ;  /* 0x0000006004087836 */ /* 0x000fe20000000000 */
[----:B------:R-:W0:Y:S01]  /*353c0*/  SHFL.IDX PT, R14, R0, 0x6, 0x181f ;  /* 0x00d81f00000e7f89 */ /* 0x000e2200000e0000 */
[----:B------:R-:W-:-:S04]  /*353d0*/  @P3 LOP3.LUT R16, R16, 0x80, RZ, 0xfc, !PT ;  /* 0x0000008010103812 */ /* 0x000fc800078efcff */
[----:B------:R-:W-:Y:S01]  /*353e0*/  LOP3.LUT R16, R16, 0xffffffbf, RZ, 0xc0, !PT ;  /* 0xffffffbf10107812 */ /* 0x000fe200078ec0ff */
[----:B-1----:R-:W-:Y:S02]  /*353f0*/  @!P3 IMAD.X R11, RZ, RZ, R2, P1 ;  /* 0x000000ffff0bb224 */ /* 0x002fe400008e0602 */
[----:B------:R-:W-:-:S05]  /*35400*/  @!P2 IMAD.MOV.U32 R2, RZ, RZ, R9 ;  /* 0x000000ffff02a224 */ /* 0x000fca00078e0009 */
[----:B------:R1:W-:Y:S01]  /*35410*/  @!P2 LDGSTS.E.BYPASS.LTC128B.128 [R13+0x19c00], desc[UR36][R2.64], !P0 ;  /* 0x19c00000020dafae */ /* 0x0003e2000c101d64 */
[----:B------:R-:W-:-:S03]  /*35420*/  ISETP.GE.AND P2, PT, R8, R5, PT ;  /* 0x000000050800720c */ /* 0x000fc60003f46270 */
[----:B-1----:R-:W1:Y:S01]  /*35430*/  SHFL.IDX PT, R2, R6, 0x6, 0x181f ;  /* 0x00d81f0006027f89 */ /* 0x002e6200000e0000 */
[----:B------:R-:W-:Y:S01]  /*35440*/  @!P4 LEA R13, R27, UR46, 0x1 ;  /* 0x0000002e1b0dcc11 */ /* 0x000fe2000f8e08ff */
[----:B------:R-:W-:-:S08]  /*35450*/  @!P4 IMAD.MOV.U32 R3, RZ, RZ, R12 ;  /* 0x000000ffff03c224 */ /* 0x000fd000078e000c */
[----:B0-----:R-:W-:Y:S01]  /*35460*/  @!P2 LEA R8, P1, R22, R14, 0x1 ;  /* 0x0000000e1608a211 */ /* 0x001fe200078208ff */
[----:B------:R-:W0:Y:S01]  /*35470*/  SHFL.IDX PT, R6, R6, 0x7, 0x181f ;  /* 0x00f81f0006067f89 */ /* 0x000e2200000e0000 */
[C---:B------:R-:W-:Y:S02]  /*35480*/  @!P2 LEA R21, R27.reuse, UR46, 0x1 ;  /* 0x0000002e1b15ac11 */ /* 0x040fe4000f8e08ff */
[----:B------:R-:W-:Y:S01]  /*35490*/  @P2 LOP3.LUT R16, R16, 0x40, RZ, 0xfc, !PT ;  /* 0x0000004010102812 */ /* 0x000fe200078efcff */
[----:B------:R2:W3:Y:S01]  /*354a0*/  SHFL.IDX PT, R14, R0, 0x7, 0x181f ;  /* 0x00f81f00000e7f89 */ /* 0x0004e200000e0000 */
[----:B-1----:R-:W-:Y:S02]  /*354b0*/  @!P2 IMAD.X R9, RZ, RZ, R2, P1 ;  /* 0x000000ffff09a224 */ /* 0x002fe400008e0602 */
[----:B------:R-:W-:Y:S01]  /*354c0*/  @!P4 IMAD.MOV.U32 R2, RZ, RZ, R7 ;  /* 0x000000ffff02c224 */ /* 0x000fe200078e0007 */
[----:B------:R-:W-:-:S04]  /*354d0*/  @!P3 LEA R7, R27, UR46, 0x1 ;  /* 0x0000002e1b07bc11 */ /* 0x000fc8000f8e08ff */
[----:B------:R1:W-:Y:S02]  /*354e0*/  @!P4 LDGSTS.E.BYPASS.LTC128B.128 [R13+0x1a400], desc[UR36][R2.64], !P0 ;  /* 0x1a400000020dcfae */ /* 0x0003e4000c101d64 */
[----:B-1----:R-:W-:Y:S02]  /*354f0*/  @!P3 IMAD.MOV.U32 R2, RZ, RZ, R10 ;  /* 0x000000ffff02b224 */ /* 0x002fe400078e000a */
[----:B------:R-:W-:-:S05]  /*35500*/  @!P3 IMAD.MOV.U32 R3, RZ, RZ, R11 ;  /* 0x000000ffff03b224 */ /* 0x000fca00078e000b */
[----:B------:R1:W-:Y:S02]  /*35510*/  @!P3 LDGSTS.E.BYPASS.LTC128B.128 [R7+0x1ac00], desc[UR36][R2.64], !P0 ;  /* 0x1ac000000207bfae */ /* 0x0003e4000c101d64 */
[----:B-1----:R-:W-:Y:S02]  /*35520*/  @!P2 IMAD.MOV.U32 R2, RZ, RZ, R8 ;  /* 0x000000ffff02a224 */ /* 0x002fe400078e0008 */
[----:B------:R-:W-:-:S05]  /*35530*/  @!P2 IMAD.MOV.U32 R3, RZ, RZ, R9 ;  /* 0x000000ffff03a224 */ /* 0x000fca00078e0009 */
[----:B0--3--:R2:W-:Y:S02]  /*35540*/  @!P2 LDGSTS.E.BYPASS.LTC128B.128 [R21+0x1b400], desc[UR36][R2.64], !P0 ;  /* 0x1b4000000215afae */ /* 0x0095e4000c101d64 */
.L_x_11462:
[----:B------:R-:W-:Y:S01]  /*35550*/  VIADD R4, R4, 0x70 ;  /* 0x0000007004047836 */ /* 0x000fe20000000000 */
[----:B------:R-:W-:-:S04]  /*35560*/  LOP3.LUT R16, R16, 0xffffdfff, RZ, 0xc0, !PT ;  /* 0xffffdfff10107812 */ /* 0x000fc800078ec0ff */
[----:B------:R-:W-:-:S13]  /*35570*/  ISETP.GE.AND P2, PT, R4, R5, PT ;  /* 0x000000050400720c */ /* 0x000fda0003f46270 */
[----:B--2---:R-:W-:Y:S02]  /*35580*/  @!P2 LEA R2, P1, R22, R14, 0x1 ;  /* 0x0000000e1602a211 */ /* 0x004fe400078208ff */
        /* <DEDUP_REMOVED lines=32> */
.L_x_11391:
[----:B------:R-:W-:Y:S01]  /*35790*/  UISETP.NE.AND UP0, UPT, UR47, URZ, UPT ;  /* 0x0000003f2f00728c */ /* 0x000fe2000bf05270 */
[----:B------:R-:W0:Y:S01]  /*357a0*/  S2R R20, SR_CTAID.Z ;  /* 0x0000000000147919 */ /* 0x000e220000002700 */
[----:B------:R-:W-:Y:S01]  /*357b0*/  R2UR UR6, R29 ;  /* 0x000000001d0672ca */ /* 0x000fe200000e0000 */
[----:B------:R-:W-:Y:S01]  /*357c0*/  ULDC.64 UR8, c[0x0][0x3d8] ;  /* 0x0000f60000087ab9 */ /* 0x000fe20000000a00 */
[----:B------:R-:W-:Y:S02]  /*357d0*/  IMAD.MOV.U32 R7, RZ, RZ, R37 ;  /* 0x000000ffff077224 */ /* 0x000fe400078e0025 */
[----:B------:R-:W-:-:S05]  /*357e0*/  PLOP3.LUT P0, PT, PT, PT, UP0, 0x80, 0x0 ;  /* 0x000000000000781c */ /* 0x000fca0003f0f008 */
[----:B------:R-:W-:-:S04]  /*357f0*/  @UP0 ULDC UR4, c[0x0][0x44c] ;  /* 0x0001130000040ab9 */ /* 0x000fc80000000800 */
[----:B------:R-:W-:-:S04]  /*35800*/  UIMAD UR6, UR6, UR8, URZ ;  /* 0x00000008060672a4 */ /* 0x000fc8000f8e023f */
[----:B------:R-:W-:Y:S01]  /*35810*/  @P0 IMAD.HI.U32 R0, R37, UR4, RZ ;  /* 0x0000000425000c27 */ /* 0x000fe2000f8e00ff */
[----:B------:R-:W-:Y:S01]  /*35820*/  PLOP3.LUT P0, PT, PT, PT, UP0, 0x80, 0x0 ;  /* 0x000000000000781c */ /* 0x000fe20003f0f008 */
[----:B------:R-:W-:Y:S01]  /*35830*/  @UP0 ULDC UR4, c[0x0][0x450] ;  /* 0x0001140000040ab9 */ /* 0x000fe20000000800 */
[----:B------:R-:W-:Y:S01]  /*35840*/  UIMAD UR6, UR39, UR9, UR6 ;  /* 0x00000009270672a4 */ /* 0x000fe2000f8e0206 */
[----:B0-----:R-:W-:-:S10]  /*35850*/  SHF.R.S32.HI R20, RZ, 0x1f, R20 ;  /* 0x0000001fff147819 */ /* 0x001fd40000011414 */
        /* <DEDUP_REMOVED lines=9> */
[----:B------:R-:W-:Y:S02]  /*358f0*/  IMAD.MOV.U32 R2, RZ, RZ, R4 ;  /* 0x000000ffff027224 */ /* 0x000fe400078e0004 */
[----:B------:R-:W-:Y:S01]  /*35900*/  IMAD.U32 R5, RZ, RZ, UR5 ;  /* 0x00000005ff057e24 */ /* 0x000fe2000f8e00ff */
[----:B------:R-:W-:Y:S01]  /*35910*/  ULDC.64 UR4, c[0x0][0x3d0] ;  /* 0x0000f40000047ab9 */ /* 0x000fe20000000a00 */
[----:B------:R-:W-:-:S02]  /*35920*/  IMAD.MOV R4, RZ, RZ, -R7 ;  /* 0x000000ffff047224 */ /* 0x000fc400078e0a07 */
[C---:B0-----:R-:W-:Y:S01]  /*35930*/  IMAD R5, R20.reuse, UR9, R0 ;  /* 0x0000000914057c24 */ /* 0x041fe2000f8e0200 */
[----:B------:R-:W-:Y:S01]  /*35940*/  SHF.R.S32.HI R0, RZ, 0x1f, R7 ;  /* 0x0000001fff007819 */ /* 0x000fe20000011407 */
[----:B------:R-:W-:-:S04]  /*35950*/  IMAD.WIDE.U32 R2, R20, UR8, R2 ;  /* 0x0000000814027c25 */ /* 0x000fc8000f8e0002 */
        /* <DEDUP_REMOVED lines=31> */
[----:B-1----:R-:W-:Y:S02]  /*35b50*/  @!P5 IMAD.X R3, RZ, RZ, R2, P0 ;  /* 0x000000ffff03d224 */ /* 0x002fe400000e0602 */
[----:B------:R-:W-:Y:S02]  /*35b60*/  @!P5 IMAD.MOV.U32 R2, RZ, RZ, R14 ;  /* 0x000000ffff02d224 */ /* 0x000fe400078e000e */
        /* <DEDUP_REMOVED lines=21> */
[----:B------:R-:W-:Y:S01]  /*35cc0*/  LOP3.LUT P6, RZ, R16, 0x200, RZ, 0xc0, !PT ;  /* 0x0000020010ff7812 */ /* 0x000fe200078cc0ff */
[----:B-1----:R-:W-:Y:S02]  /*35cd0*/  @!P5 IMAD.X R5, RZ, RZ, R5, P0 ;  /* 0x000000ffff05d224 */ /* 0x002fe400000e0605 */
[----:B0-----:R-:W-:Y:S02]  /*35ce0*/  @!P5 IMAD.MOV.U32 R2, RZ, RZ, R14 ;  /* 0x000000ffff02d224 */ /* 0x001fe400078e000e */
[----:B------:R-:W0:Y:S01]  /*35cf0*/  SHFL.IDX PT, R14, R0, 0x3, 0x181f ;  /* 0x00781f00000e7f89 */ /* 0x000e2200000e0000 */
[----:B------:R-:W-:-:S03]  /*35d00*/  @!P5 IMAD.MOV.U32 R3, RZ, RZ, R5 ;  /* 0x000000ffff03d224 */ /* 0x000fc600078e0005 */
[----:B------:R-:W1:Y:S04]  /*35d10*/  SHFL.IDX PT, R5, R4, 0x3, 0x181f ;  /* 0x00781f0004057f89 */ /* 0x000e6800000e0000 */
[----:B------:R-:W-:Y:S01]  /*35d20*/  @!P6 LEA R9, R27, UR46, 0x1 ;  /* 0x0000002e1b09ec11 */ /* 0x000fe2000f8e08ff */
[----:B------:R-:W-:Y:S04]  /*35d30*/  @!P5 LDGSTS.E.BYPASS.LTC128B.128 [R7+0x23400], desc[UR36][R2.64], !P4 ;  /* 0x234000000207dfae */ /* 0x000fe8000e101d64 */
[----:B------:R-:W-:Y:S04]  /*35d40*/  @!P5 LDGSTS.E.BYPASS.LTC128B.128 [R7+0x27400], desc[UR36][R2.64+0x80], !P3 ;  /* 0x274000800207dfae */ /* 0x000fe8000d901d64 */
[----:B------:R-:W-:Y:S04]  /*35d50*/  @!P5 LDGSTS.E.BYPASS.LTC128B.128 [R7+0x2b400], desc[UR36][R2.64+0x100], !P2 ;  /* 0x2b4001000207dfae */ /* 0x000fe8000d101d64 */
[----:B------:R2:W-:Y:S01]  /*35d60*/  @!P5 LDGSTS.E.BYPASS.LTC128B.128 [R7+0x2f400], desc[UR36][R2.64+0x180], !P1 ;  /* 0x2f4001800207dfae */ /* 0x0005e2000c901d64 */
[----:B------:R-:W-:-:S02]  /*35d70*/  LOP3.LUT P5, RZ, R16, 0x40, RZ, 0xc0, !PT ;  /* 0x0000004010ff7812 */ /* 0x000fc400078ac0ff */
[----:B0-----:R-:W-:-:S05]  /*35d80*/  @!P6 LEA R14, P0, R22, R14, 0x1 ;  /* 0x0000000e160ee211 */ /* 0x001fca00078008ff */
[----:B-1----:R-:W-:Y:S02]  /*35d90*/  @!P6 IMAD.X R5, RZ, RZ, R5, P0 ;  /* 0x000000ffff05e224 */ /* 0x002fe400000e0605 */
[----:B--2---:R-:W-:Y:S01]  /*35da0*/  @!P6 IMAD.MOV.U32 R2, RZ, RZ, R14 ;  /* 0x000000ffff02e224 */ /* 0x004fe200078e000e */
[----:B------:R-:W-:Y:S01]  /*35db0*/  P2R R7, PR, RZ, 0x20 ;  /* 0x00000020ff077803 */ /* 0x000fe20000000000 */
[----:B------:R-:W0:Y:S01]  /*35dc0*/  SHFL.IDX PT, R14, R0, 0x4, 0x181f ;  /* 0x00981f00000e7f89 */ /* 0x000e2200000e0000 */
[----:B------:R-:W-:Y:S01]  /*35dd0*/  @!P6 IMAD.MOV.U32 R3, RZ, RZ, R5 ;  /* 0x000000ffff03e224 */ /* 0x000fe200078e0005 */
[----:B------:R-:W-:Y:S02]  /*35de0*/  LOP3.LUT P5, RZ, R16, 0x100, RZ, 0xc0, !PT ;  /* 0x0000010010ff7812 */ /* 0x000fe400078ac0ff */
[----:B------:R-:W1:Y:S04]  /*35df0*/  SHFL.IDX PT, R5, R4, 0x4, 0x181f ;  /* 0x00981f0004057f89 */ /* 0x000e6800000e0000 */
[----:B------:R-:W-:Y:S04]  /*35e00*/  @!P6 LDGSTS.E.BYPASS.LTC128B.128 [R9+0x23c00], desc[UR36][R2.64], !P4 ;  /* 0x23c000000209efae */ /* 0x000fe8000e101d64 */
[----:B------:R-:W-:Y:S03]  /*35e10*/  @!P6 LDGSTS.E.BYPASS.LTC128B.128 [R9+0x27c00], desc[UR36][R2.64+0x80], !P3 ;  /* 0x27c000800209efae */ /* 0x000fe6000d901d64 */
[----:B------:R-:W-:Y:S01]  /*35e20*/  @!P5 LEA R21, R27, UR46, 0x1 ;  /* 0x0000002e1b15dc11 */ /* 0x000fe2000f8e08ff */
[----:B------:R-:W-:Y:S04]  /*35e30*/  @!P6 LDGSTS.E.BYPASS.LTC128B.128 [R9+0x2bc00], desc[UR36][R2.64+0x100], !P2 ;  /* 0x2bc001000209efae */ /* 0x000fe8000d101d64 */
[----:B------:R2:W-:Y:S01]  /*35e40*/  @!P6 LDGSTS.E.BYPASS.LTC128B.128 [R9+0x2fc00], desc[UR36][R2.64+0x180], !P1 ;  /* 0x2fc001800209efae */ /* 0x0005e2000c901d64 */
[----:B------:R-:W-:-:S02]  /*35e50*/  ISETP.NE.AND P6, PT, R6, RZ, PT ;  /* 0x000000ff0600720c */ /* 0x000fc40003fc5270 */
[----:B0-----:R-:W-:-:S05]  /*35e60*/  @!P5 LEA R14, P0, R22, R14, 0x1 ;  /* 0x0000000e160ed211 */ /* 0x001fca00078008ff */
[----:B-1----:R-:W-:Y:S02]  /*35e70*/  @!P5 IMAD.X R5, RZ, RZ, R5, P0 ;  /* 0x000000ffff05d224 */ /* 0x002fe400000e0605 */
[----:B--2---:R-:W-:Y:S02]  /*35e80*/  @!P5 IMAD.MOV.U32 R2, RZ, RZ, R14 ;  /* 0x000000ffff02d224 */ /* 0x004fe400078e000e */
[----:B------:R-:W0:Y:S01]  /*35e90*/  SHFL.IDX PT, R14, R0, 0x5, 0x181f ;  /* 0x00b81f00000e7f89 */ /* 0x000e2200000e0000 */
[----:B------:R-:W-:-:S03]  /*35ea0*/  @!P5 IMAD.MOV.U32 R3, RZ, RZ, R5 ;  /* 0x000000ffff03d224 */ /* 0x000fc600078e0005 */
[----:B------:R-:W1:Y:S04]  /*35eb0*/  SHFL.IDX PT, R5, R4, 0x5, 0x181f ;  /* 0x00b81f0004057f89 */ /* 0x000e6800000e0000 */
[----:B------:R-:W-:Y:S04]  /*35ec0*/  @!P5 LDGSTS.E.BYPASS.LTC128B.128 [R21+0x24400], desc[UR36][R2.64], !P4 ;  /* 0x244000000215dfae */ /* 0x000fe8000e101d64 */
[----:B------:R-:W-:Y:S04]  /*35ed0*/  @!P5 LDGSTS.E.BYPASS.LTC128B.128 [R21+0x28400], desc[UR36][R2.64+0x80], !P3 ;  /* 0x284000800215dfae */ /* 0x000fe8000d901d64 */
[----:B------:R-:W-:Y:S04]  /*35ee0*/  @!P5 LDGSTS.E.BYPASS.LTC128B.128 [R21+0x2c400], desc[UR36][R2.64+0x100], !P2 ;  /* 0x2c4001000215dfae */ /* 0x000fe8000d101d64 */
[----:B------:R2:W-:Y:S01]  /*35ef0*/  @!P5 LDGSTS.E.BYPASS.LTC128B.128 [R21+0x30400], desc[UR36][R2.64+0x180], !P1 ;  /* 0x304001800215dfae */ /* 0x0005e2000c901d64 */
[----:B------:R-:W-:-:S02]  /*35f00*/  ISETP.NE.AND P5, PT, R7, RZ, PT ;  /* 0x000000ff0700720c */ /* 0x000fc40003fa5270 */
[----:B------:R-:W-:Y:S02]  /*35f10*/  @!P6 LEA R7, R27, UR46, 0x1 ;  /* 0x0000002e1b07ec11 */ /* 0x000fe4000f8e08ff */
        /* <DEDUP_REMOVED lines=11> */
[----:B0-----:R-:W-:-:S05]  /*35fd0*/  @!P5 LEA R14, P0, R22, R14, 0x1 ;  /* 0x0000000e160ed211 */ /* 0x001fca00078008ff */
[----:B-1----:R-:W-:Y:S02]  /*35fe0*/  @!P5 IMAD.X R5, RZ, RZ, R5, P0 ;  /* 0x000000ffff05d224 */ /* 0x002fe400000e0605 */
[----:B--2---:R-:W-:Y:S02]  /*35ff0*/  @!P5 IMAD.MOV.U32 R2, RZ, RZ, R14 ;  /* 0x000000ffff02d224 */ /* 0x004fe400078e000e */
[----:B------:R-:W-:Y:S01]  /*36000*/  @!P5 IMAD.MOV.U32 R3, RZ, RZ, R5 ;  /* 0x000000ffff03d224 */ /* 0x000fe200078e0005 */
[----:B------:R0:W1:Y:S04]  /*36010*/  SHFL.IDX PT, R14, R0, 0x7, 0x181f ;  /* 0x00f81f00000e7f89 */ /* 0x00006800000e0000 */
[----:B------:R0:W-:Y:S04]  /*36020*/  @!P5 LDGSTS.E.BYPASS.LTC128B.128 [R9+0x25400], desc[UR36][R2.64], !P4 ;  /* 0x254000000209dfae */ /* 0x0001e8000e101d64 */
[----:B------:R0:W-:Y:S04]  /*36030*/  @!P5 LDGSTS.E.BYPASS.LTC128B.128 [R9+0x29400], desc[UR36][R2.64+0x80], !P3 ;  /* 0x294000800209dfae */ /* 0x0001e8000d901d64 */
[----:B------:R0:W-:Y:S04]  /*36040*/  @!P5 LDGSTS.E.BYPASS.LTC128B.128 [R9+0x2d400], desc[UR36][R2.64+0x100], !P2 ;  /* 0x2d4001000209dfae */ /* 0x0001e8000d101d64 */
[----:B------:R0:W-:Y:S04]  /*36050*/  @!P5 LDGSTS.E.BYPASS.LTC128B.128 [R9+0x31400], desc[UR36][R2.64+0x180], !P1 ;  /* 0x314001800209dfae */ /* 0x0001e8000c901d64 */
[----:B------:R0:W2:Y:S02]  /*36060*/  SHFL.IDX PT, R5, R4, 0x7, 0x181f ;  /* 0x00f81f0004057f89 */ /* 0x0000a400000e0000 */
.L_x_11480:
        /* <DEDUP_REMOVED lines=13> */
.L_x_11394:
[----:B------:R-:W-:Y:S05]  /*36140*/  BSYNC B0 ;  /* 0x0000000000007941 */ /* 0x000fea0003800000 */
.L_x_11393:
        /* <DEDUP_REMOVED lines=9> */
.L_x_11481:
[----:B------:R-:W-:-:S13]  /*361e0*/  ISETP.NE.AND P0, PT, R34, 0x3, PT ;  /* 0x000000032200780c */ /* 0x000fda0003f05270 */
[----:B------:R-:W-:Y:S05]  /*361f0*/  @!P0 BRA `(.L_x_11396) ;  /* 0x0000000000048947 */ /* 0x000fea0003800000 */
[----:B------:R-:W-:Y:S01]  /*36200*/  BPT.TRAP 0x1 ;  /* 0x000000040000795c */ /* 0x000fe20000300000 */
.L_x_11396:
[----:B------:R-:W4:Y:S02]  /*36210*/  SYNCS.PHASECHK.TRANS64.TRYWAIT P0, [UR46+0x32460], R0 ;  /* 0x03246000ff0075a7 */ /* 0x000f24000800016e */
[----:B----4-:R-:W-:Y:S05]  /*36220*/  @!P0 BRA `(.L_x_11397) ;  /* 0x00000038009c8947 */ /* 0x010fea0003800000 */
.L_x_11482:
[----:B------:R-:W-:Y:S01]  /*36230*/  ULDC.64 UR4, c[0x0][0x328] ;  /* 0x0000ca0000047ab9 */ /* 0x000fe20000000a00 */
[----:B------:R-:W-:Y:S01]  /*36240*/  ULDC.64 UR6, c[0x0][0x338] ;  /* 0x0000ce0000067ab9 */ /* 0x000fe20000000a00 */
[----:B------:R-:W-:Y:S01]  /*36250*/  IMAD R26, R26, UR4, RZ ;  /* 0x000000041a1a7c24 */ /* 0x000fe2000f8e02ff */
[C---:B------:R-:W-:Y:S01]  /*36260*/  LOP3.LUT P3, RZ, R16.reuse, 0x10, RZ, 0xc0, !PT ;  /* 0x0000001010ff7812 */ /* 0x040fe2000786c0ff */
[----:B0--3--:R-:W-:Y:S01]  /*36270*/  IMAD.WIDE.U32 R2, R23, UR4, RZ ;  /* 0x0000000417027c25 */ /* 0x009fe2000f8e00ff */
        /* <DEDUP_REMOVED lines=17> */
[----:B------:R-:W-:Y:S02]  /*36390*/  SEL R5, RZ, 0x8, P1 ;  /* 0x00000008ff057807 */ /* 0x000fe40000800000 */
[----:B------:R-:W-:Y:S01]  /*363a0*/  VIADD R3, R3, UR4 ;  /* 0x0000000403037c36 */ /* 0x000fe20008000000 */
[----:B------:R-:W-:Y:S01]  /*363b0*/  LEA R7, P0, R2, UR6, 0x1 ;  /* 0x0000000602077c11 */ /* 0x000fe2000f8008ff */
[----:B------:R-:W-:-:S03]  /*363c0*/  UMOV UR4, 0xffffffff ;  /* 0xffffffff00047882 */ /* 0x000fc60000000000 */
[----:B------:R-:W-:Y:S02]  /*363d0*/  LEA.HI.X R8, R2, UR7, R3, 0x1, P0 ;  /* 0x0000000702087c11 */ /* 0x000fe400080f0c03 */
[----:B------:R-:W-:-:S04]  /*363e0*/  SEL R3, RZ, 0x2, P3 ;  /* 0x00000002ff037807 */ /* 0x000fc80001800000 */
[----:B------:R-:W-:-:S05]  /*363f0*/  IADD3 R0, R0, R3, R36 ;  /* 0x0000000300007210 */ /* 0x000fca0007ffe024 */
        /* <DEDUP_REMOVED lines=9> */
[----:B------:R-:W-:Y:S01]  /*36490*/  VIADD R31, R6, 0x400 ;  /* 0x00000400061f7836 */ /* 0x000fe20000000000 */
[----:B0-----:R-:W-:-:S02]  /*364a0*/  IADD3 R2, P0, R14, R0, RZ ;  /* 0x000000000e027210 */ /* 0x001fc40007f1e0ff */
[----:B------:R-:W0:Y:S03]  /*364b0*/  SHFL.IDX PT, R14, R7, 0x1, 0x181f ;  /* 0x00381f00070e7f89 */ /* 0x000e2600000e0000 */
[----:B-1----:R-:W-:Y:S01]  /*364c0*/  IMAD.X R3, RZ, RZ, R3, P0 ;  /* 0x000000ffff037224 */ /* 0x002fe200000e0603 */
        /* <DEDUP_REMOVED lines=12> */
[----:B------:R0:W-:Y:S02]  /*36590*/  LDGSTS.E.BYPASS.LTC128B.128 [R6+0x9400], desc[UR36][R2.64+0x180], !P3 ;  /* 0x0940018002067fae */ /* 0x0001e4000d901d64 */
[----:B0-----:R-:W-:Y:S02]  /*365a0*/  IADD3 R2, P3, R14, R0, RZ ;  /* 0x000000000e027210 */ /* 0x001fe40007f7e0ff */
[----:B------:R-:W0:Y:S03]  /*365b0*/  SHFL.IDX PT, R14, R7, 0x3, 0x181f ;  /* 0x00781f00070e7f89 */ /* 0x000e2600000e0000 */
        /* <DEDUP_REMOVED lines=8> */
[----:B------:R-:W-:-:S13]  /*36640*/  ISETP.LT.OR P3, PT, R17, 0x11, !P0 ;  /* 0x000000111100780c */ /* 0x000fda0004761670 */
[----:B------:R0:W-:Y:S02]  /*36650*/  LDGSTS.E.BYPASS.LTC128B.128 [R6+0x9c00], desc[UR36][R4.64+0x180], !P3 ;  /* 0x09c0018004067fae */ /* 0x0001e4000d901d64 */
[----:B0-----:R-:W-:Y:S02]  /*36660*/  IADD3 R4, P3, R14, R0, RZ ;  /* 0x000000000e047210 */ /* 0x001fe40007f7e0ff */
[----:B------:R-:W0:Y:S03]  /*36670*/  SHFL.IDX PT, R14, R7, 0x4, 0x181f ;  /* 0x00981f00070e7f89 */ /* 0x000e2600000e0000 */
[----:B-1----:R-:W-:Y:S01]  /*36680*/  IMAD.X R5, RZ, RZ, R9, P3 ;  /* 0x000000ffff057224 */ /* 0x002fe200018e0609 */
[C---:B------:R-:W-:Y:S01]  /*36690*/  ISETP.LT.OR P3, PT, R17.reuse, 0x21, P4 ;  /* 0x000000211100780c */ /* 0x040fe20002761670 */
[----:B------:R-:W1:Y:S04]  /*366a0*/  SHFL.IDX PT, R9, R8, 0x4, 0x181f ;  /* 0x00981f0008097f89 */ /* 0x000e6800000e0000 */
[----:B------:R-:W2:Y:S08]  /*366b0*/  SHFL.IDX PT, R8, R8, 0x5, 0x181f ;  /* 0x00b81f0008087f89 */ /* 0x000eb000000e0000 */
        /* <DEDUP_REMOVED lines=8> */
[----:B------:R0:W3:Y:S03]  /*36740*/  SHFL.IDX PT, R14, R7, 0x5, 0x181f ;  /* 0x00b81f00070e7f89 */ /* 0x0000e600000e0000 */
[----:B-1----:R-:W-:Y:S01]  /*36750*/  IMAD.X R3, RZ, RZ, R9, P3 ;  /* 0x000000ffff037224 */ /* 0x002fe200018e0609 */
[----:B------:R-:W-:Y:S01]  /*36760*/  ISETP.LT.OR P3, PT, R17, 0x31, P4 ;  /* 0x000000311100780c */ /* 0x000fe20002761670 */
[----:B------:R-:W-:-:S12]  /*36770*/  IMAD.MOV.U32 R9, RZ, RZ, RZ ;  /* 0x000000ffff097224 */ /* 0x000fd800078e00ff */
        /* <DEDUP_REMOVED lines=14> */
[----:B--23--:R0:W-:Y:S02]  /*36860*/  LDGSTS.E.BYPASS.LTC128B.128 [R6+0xb400], desc[UR36][R2.64+0x180], !P3 ;  /* 0x0b40018002067fae */ /* 0x00c1e4000d901d64 */
.L_x_11496:
        /* <DEDUP_REMOVED lines=20> */
.L_x_11399:
        /* <DEDUP_REMOVED lines=13> */
[----:B------:R-:W-:-:S05]  /*36a80*/  IMAD.MOV.U32 R17, RZ, RZ, 0x1 ;  /* 0x00000001ff117424 */ /* 0x000fca00078e00ff */
[----:B------:R-:W-:-:S04]  /*36a90*/  LOP3.LUT R2, RZ, UR4, RZ, 0x33, !PT ;  /* 0x00000004ff027c12 */ /* 0x000fc8000f8e33ff */
[----:B------:R-:W-:Y:S01]  /*36aa0*/  VIADDMNMX R2, R2, -UR44, R3, !PT ;  /* 0x8000002c02027c46 */ /* 0x000fe2000f800103 */
[----:B0-----:R-:W-:Y:S01]  /*36ab0*/  IMAD.SHL.U32 R4, R4, 0x10, RZ ;  /* 0x0000001004047824 */ /* 0x001fe200078e00ff */
[----:B-1----:R-:W-:-:S04]  /*36ac0*/  LOP3.LUT R5, R5, 0x7f, RZ, 0xc0, !PT ;  /* 0x0000007f05057812 */ /* 0x002fc800078ec0ff */
[----:B------:R-:W-:Y:S02]  /*36ad0*/  LOP3.LUT R4, R4, 0x70, RZ, 0xc0, !PT ;  /* 0x0000007004047812 */ /* 0x000fe400078ec0ff */
[----:B------:R-:W-:-:S04]  /*36ae0*/  SHF.R.U32.HI R5, RZ, 0x3, R5 ;  /* 0x00000003ff057819 */ /* 0x000fc80000011605 */
[----:B------:R-:W-:Y:S02]  /*36af0*/  IADD3 R25, R4, R25, R5 ;  /* 0x0000001904197210 */ /* 0x000fe40007ffe005 */
[----:B------:R-:W-:-:S03]  /*36b00*/  LOP3.LUT R5, RZ, UR42, RZ, 0x33, !PT ;  /* 0x0000002aff057c12 */ /* 0x000fc6000f8e33ff */
[----:B------:R-:W-:Y:S01]  /*36b10*/  VIADD R25, R25, 0xfffffee0 ;  /* 0xfffffee019197836 */ /* 0x000fe20000000000 */
[----:B------:R-:W-:-:S04]  /*36b20*/  VIMNMX R2, R2, R5, !PT ;  /* 0x0000000502027248 */ /* 0x000fc80007fe0100 */
[C---:B------:R-:W-:Y:S01]  /*36b30*/  IADD3 R28, -R2.reuse, -0x2, RZ ;  /* 0xfffffffe021c7810 */ /* 0x040fe20007ffe1ff */
[----:B------:R-:W-:-:S07]  /*36b40*/  IMAD R18, R2, -0x60, R25 ;  /* 0xffffffa002127824 */ /* 0x000fce00078e0219 */
.L_x_11415:
        /* <DEDUP_REMOVED lines=22> */
.L_x_11402:
[----:B------:R-:W-:Y:S05]  /*36cb0*/  BSYNC B1 ;  /* 0x0000000000017941 */ /* 0x000fea0003800000 */
.L_x_11401:
[----:B------:R-:W-:-:S13]  /*36cc0*/  ISETP.NE.AND P0, PT, R34, 0x3, PT ;  /* 0x000000032200780c */ /* 0x000fda0003f05270 */
[----:B------:R-:W-:Y:S05]  /*36cd0*/  @!P0 BRA `(.L_x_11403) ;  /* 0x0000000000048947 */ /* 0x000fea0003800000 */
[----:B------:R-:W-:Y:S01]  /*36ce0*/  BPT.TRAP 0x1 ;  /* 0x000000040000795c */ /* 0x000fe20000300000 */
.L_x_11403:
[----:B------:R-:W-:Y:S01]  /*36cf0*/  LEA R19, R17, UR46, 0x3 ;  /* 0x0000002e11137c11 */ /* 0x000fe2000f8e18ff */
[----:B------:R-:W-:Y:S01]  /*36d00*/  BSSY B1, `(.L_x_11404) ;  /* 0x0000004000017945 */ /* 0x000fe20003800000 */
[----:B------:R-:W-:-:S04]  /*36d10*/  SHF.L.U32 R23, R26, 0x1f, RZ ;  /* 0x0000001f1a177819 */ /* 0x000fc800000006ff */
[----:B------:R-:W1:Y:S02]  /*36d20*/  SYNCS.PHASECHK.TRANS64.TRYWAIT P0, [R19+URZ+0x32440], R23 ;  /* 0x03244017130075a7 */ /* 0x000e64000800017f */
[----:B-1----:R-:W-:Y:S05]  /*36d30*/  @!P0 BRA `(.L_x_11405) ;  /* 0x00000038005c8947 */ /* 0x002fea0003800000 */
.L_x_11497:
[----:B------:R-:W-:Y:S05]  /*36d40*/  BSYNC B1 ;  /* 0x0000000000017941 */ /* 0x000fea0003800000 */
.L_x_11404:
        /* <DEDUP_REMOVED lines=57> */
.L_x_11511:
        /* <DEDUP_REMOVED lines=8> */
.L_x_11407:
        /* <DEDUP_REMOVED lines=10> */
.L_x_11408:
[----:B------:R2:W-:Y:S01]  /*37200*/  SYNCS.ARRIVE.TRANS64.A1T0 RZ, [R19+URZ+0x32430], RZ ;  /* 0x032430ff13ff79a7 */ /* 0x0005e2000810003f */
[----:B------:R-:W-:Y:S05]  /*37210*/  @!P2 BRA `(.L_x_11409) ;  /* 0x000000000004a947 */ /* 0x000fea0003800000 */
[----:B------:R-:W-:Y:S01]  /*37220*/  BPT.TRAP 0x1 ;  /* 0x000000040000795c */ /* 0x000fe20000300000 */
.L_x_11409:
[----:B------:R-:W3:Y:S01]  /*37230*/  SYNCS.PHASECHK.TRANS64.TRYWAIT P0, [R19+URZ+0x32460], R23 ;  /* 0x03246017130075a7 */ /* 0x000ee2000800017f */
[----:B------:R-:W-:Y:S04]  /*37240*/  BSSY B1, `(.L_x_11410) ;  /* 0x0000002000017945 */ /* 0x000fe80003800000 */
[----:B---3--:R-:W-:Y:S05]  /*37250*/  @!P0 BRA `(.L_x_11411) ;  /* 0x0000003800b48947 */ /* 0x008fea0003800000 */
.L_x_11512:
[----:B------:R-:W-:Y:S05]  /*37260*/  BSYNC B1 ;  /* 0x0000000000017941 */ /* 0x000fea0003800000 */
.L_x_11410:
        /* <DEDUP_REMOVED lines=46> */
[----:B------:R3:W-:Y:S01]  /*37550*/  LDGSTS.E.BYPASS.LTC128B.128 [R21+0x9800], desc[UR36][R8.64+0x180], !P1 ;  /* 0x0980018008157fae */ /* 0x0007e2000c901d64 */
[----:B0-----:R-:W-:-:S03]  /*37560*/  IADD3 R6, P0, R14, R0, RZ ;  /* 0x000000000e067210 */ /* 0x001fc60007f1e0ff */
[----:B------:R-:W-:Y:S04]  /*37570*/  SHFL.IDX PT, R22, R22, 0x5, 0x181f ;  /* 0x00b81f0016167f89 */ /* 0x000fe800000e0000 */
[----:B------:R-:W0:Y:S01]  /*37580*/  SHFL.IDX PT, R14, R20, 0x3, 0x181f ;  /* 0x00781f00140e7f89 */ /* 0x000e2200000e0000 */
[----:B-1----:R-:W-:Y:S02]  /*37590*/  IMAD.X R7, RZ, RZ, R4, P0 ;  /* 0x000000ffff077224 */ /* 0x002fe400000e0604 */
[----:B---3--:R-:W-:-:S03]  /*375a0*/  IMAD.MOV.U32 R9, RZ, RZ, RZ ;  /* 0x000000ffff097224 */ /* 0x008fc600078e00ff */
[----:B------:R1:W-:Y:S04]  /*375b0*/  LDGSTS.E.BYPASS.LTC128B.128 [R21+0x1000], desc[UR36][R6.64], !P4 ;  /* 0x0100000006157fae */ /* 0x0003e8000e101d64 */
[----:B------:R1:W-:Y:S04]  /*375c0*/  LDGSTS.E.BYPASS.LTC128B.128 [R21+0x4000], desc[UR36][R6.64+0x80], !P3 ;  /* 0x0400008006157fae */ /* 0x0003e8000d901d64 */
[----:B------:R1:W-:Y:S04]  /*375d0*/  LDGSTS.E.BYPASS.LTC128B.128 [R21+0x7000], desc[UR36][R6.64+0x100], !P2 ;  /* 0x0700010006157fae */ /* 0x0003e8000d101d64 */
[----:B------:R1:W-:Y:S01]  /*375e0*/  LDGSTS.E.BYPASS.LTC128B.128 [R21+0xa000], desc[UR36][R6.64+0x180], !P1 ;  /* 0x0a00018006157fae */ /* 0x0003e2000c901d64 */
[----:B0-----:R-:W-:-:S03]  /*375f0*/  IADD3 R4, P0, R14, R0, RZ ;  /* 0x000000000e047210 */ /* 0x001fc60007f1e0ff */
[----:B------:R-:W0:Y:S02]  /*37600*/  SHFL.IDX PT, R14, R20, 0x4, 0x181f ;  /* 0x00981f00140e7f89 */ /* 0x000e2400000e0000 */
[----:B------:R-:W-:-:S05]  /*37610*/  IMAD.X R5, RZ, RZ, R5, P0 ;  /* 0x000000ffff057224 */ /* 0x000fca00000e0605 */
        /* <DEDUP_REMOVED lines=11> */
.L_x_11526:
        /* <DEDUP_REMOVED lines=11> */
.L_x_11413:
        /* <DEDUP_REMOVED lines=10> */
.L_x_11414:
        /* <DEDUP_REMOVED lines=10> */
.L_x_11400:
[----:B------:R-:W-:Y:S05]  /*378c0*/  BSYNC B0 ;  /* 0x0000000000007941 */ /* 0x000fea0003800000 */
.L_x_11373:
[----:B------:R-:W0:Y:S01]  /*378d0*/  S2R R3, SR_CgaCtaId ;  /* 0x0000000000037919 */ /* 0x000e220000008800 */
[----:B------:R-:W-:Y:S01]  /*378e0*/  MOV R0, 0x400 ;  /* 0x0000040000007802 */ /* 0x000fe20000000f00 */
[----:B------:R-:W-:Y:S01]  /*378f0*/  BSSY B0, `(.L_x_11416) ;  /* 0x0000005000007945 */ /* 0x000fe20003800000 */
[----:B------:R-:W-:Y:S02]  /*37900*/  SHF.L.U32 R9, R9, 0x1f, RZ ;  /* 0x0000001f09097819 */ /* 0x000fe400000006ff */
[----:B0-----:R-:W-:-:S04]  /*37910*/  LEA R4, R3, R0, 0x18 ;  /* 0x0000000003047211 */ /* 0x001fc800078ec0ff */
[----:B------:R-:W0:Y:S02]  /*37920*/  SYNCS.PHASECHK.TRANS64.TRYWAIT P0, [R4+URZ+0x32420], R9 ;  /* 0x03242009040075a7 */ /* 0x000e24000800017f */
[----:B0-----:R-:W-:Y:S05]  /*37930*/  @!P0 BRA `(.L_x_11417) ;  /* 0x0000003800dc8947 */ /* 0x001fea0003800000 */
.L_x_11527:
[----:B------:R-:W-:Y:S05]  /*37940*/  BSYNC B0 ;  /* 0x0000000000007941 */ /* 0x000fea0003800000 */
.L_x_11416:
[----:B------:R-:W-:-:S03]  /*37950*/  UMOV UR4, 0xffffffff ;  /* 0xffffffff00047882 */ /* 0x000fc60000000000 */
[----:B------:R-:W-:Y:S05]  /*37960*/  BRA.DIV UR4, `(.L_x_11418) ;  /* 0x0000003a04e47947 */ /* 0x000fea000b800000 */
[----:B------:R-:W1:Y:S02]  /*37970*/  S2R R0, SR_TID.X ;  /* 0x0000000000007919 */ /* 0x000e640000002100 */
[----:B-1----:R-:W-:-:S04]  /*37980*/  SHF.R.U32.HI R0, RZ, 0x5, R0 ;  /* 0x00000005ff007819 */ /* 0x002fc80000011600 */
[----:B------:R-:W-:-:S05]  /*37990*/  LOP3.LUT R0, R0, 0x3, RZ, 0xc0, !PT ;  /* 0x0000000300007812 */ /* 0x000fca00078ec0ff */
[----:B------:R1:W3:Y:S02]  /*379a0*/  SHFL.IDX PT, R14, R0, RZ, 0x1f ;  /* 0x00001fff000e7589 */ /* 0x0002e400000e0000 */
.L_x_11530:
[----:B---3--:R-:W-:-:S13]  /*379b0*/  ISETP.NE.AND P0, PT, R14, RZ, PT ;  /* 0x000000ff0e00720c */ /* 0x008fda0003f05270 */
[----:B------:R-:W-:Y:S05]  /*379c0*/  @P0 BRA `(.L_x_11262) ;  /* 0x0000000000880947 */ /* 0x000fea0003800000 */
[----:B------:R-:W-:-:S03]  /*379d0*/  UMOV UR4, 0xffffffff ;  /* 0xffffffff00047882 */ /* 0x000fc60000000000 */
[----:B------:R-:W-:Y:S05]  /*379e0*/  BRA.DIV UR4, `(.L_x_11419) ;  /* 0x0000003a04f87947 */ /* 0x000fea000b800000 */
[----:B------:R-:W-:-:S13]  /*379f0*/  ELECT P6, URZ, PT ;  /* 0x00000000003f782f */ /* 0x000fda00038c0000 */
.L_x_11533:
[----:B------:R-:W-:Y:S05]  /*37a00*/  @!P6 BRA `(.L_x_11262) ;  /* 0x000000000078e947 */ /* 0x000fea0003800000 */
[----:B------:R-:W-:-:S06]  /*37a10*/  ULOP3.LUT UR4, UR60, 0x2, URZ, 0xfc, !UPT ;  /* 0x000000023c047892 */ /* 0x000fcc000f8efc3f */
[----:B-1----:R-:W-:-:S05]  /*37a20*/  IMAD.U32 R0, RZ, RZ, UR4 ;  /* 0x00000004ff007e24 */ /* 0x002fca000f8e00ff */
[----:B------:R-:W-:-:S13]  /*37a30*/  ISETP.NE.AND P0, PT, R0, 0x3, PT ;  /* 0x000000030000780c */ /* 0x000fda0003f05270 */
[----:B------:R-:W-:Y:S05]  /*37a40*/  @!P0 BRA `(.L_x_11420) ;  /* 0x0000000000048947 */ /* 0x000fea0003800000 */
[----:B------:R-:W-:Y:S01]  /*37a50*/  BPT.TRAP 0x1 ;  /* 0x000000040000795c */ /* 0x000fe20000300000 */
.L_x_11420:
[C---:B------:R-:W-:Y:S01]  /*37a60*/  IMAD R5, R17.reuse, 0x8, R4 ;  /* 0x0000000811057824 */ /* 0x040fe200078e0204 */
[----:B------:R-:W-:Y:S01]  /*37a70*/  SHF.L.U32 R0, R26, 0x1f, RZ ;  /* 0x0000001f1a007819 */ /* 0x000fe200000006ff */
[----:B------:R-:W-:-:S03]  /*37a80*/  VIADD R17, R17, 0x1 ;  /* 0x0000000111117836 */ /* 0x000fc60000000000 */
[----:B------:R-:W1:Y:S02]  /*37a90*/  SYNCS.PHASECHK.TRANS64.TRYWAIT P1, [R5+URZ+0x32440], R0 ;  /* 0x03244000050075a7 */ /* 0x000e64000802017f */
[----:B------:R-:W-:-:S04]  /*37aa0*/  ISETP.NE.AND P2, PT, R17, 0x2, PT ;  /* 0x000000021100780c */ /* 0x000fc80003f45270 */
[----:B------:R-:W-:Y:S01]  /*37ab0*/  SEL R3, RZ, 0x1, P2 ;  /* 0x00000001ff037807 */ /* 0x000fe20001000000 */
[----:B-1----:R-:W-:Y:S08]  /*37ac0*/  @!P1 BRA `(.L_x_11421) ;  /* 0x0000003800e09947 */ /* 0x002ff00003800000 */
.L_x_11534:
[----:B------:R-:W-:Y:S02]  /*37ad0*/  SEL R17, R17, RZ, P2 ;  /* 0x000000ff11117207 */ /* 0x000fe40001000000 */
[----:B------:R-:W-:Y:S01]  /*37ae0*/  LOP3.LUT R2, R26, R3, RZ, 0x3c, !PT ;  /* 0x000000031a027212 */ /* 0x000fe200078e3cff */
[----:B------:R-:W-:Y:S06]  /*37af0*/  @!P0 BRA `(.L_x_11422) ;  /* 0x0000000000048947 */ /* 0x000fec0003800000 */
[----:B------:R-:W-:Y:S01]  /*37b00*/  BPT.TRAP 0x1 ;  /* 0x000000040000795c */ /* 0x000fe20000300000 */
.L_x_11422:
[----:B------:R-:W-:Y:S01]  /*37b10*/  IMAD R17, R17, 0x8, R4 ;  /* 0x0000000811117824 */ /* 0x000fe200078e0204 */
[----:B------:R-:W-:-:S04]  /*37b20*/  SHF.L.U32 R2, R2, 0x1f, RZ ;  /* 0x0000001f02027819 */ /* 0x000fc800000006ff */
[----:B------:R-:W3:Y:S02]  /*37b30*/  SYNCS.PHASECHK.TRANS64.TRYWAIT P1, [R17+URZ+0x32440], R2 ;  /* 0x03244002110075a7 */ /* 0x000ee4000802017f */
[----:B---3--:R-:W-:Y:S05]  /*37b40*/  @!P1 BRA `(.L_x_11423) ;  /* 0x0000003800d49947 */ /* 0x008fea0003800000 */
.L_x_11535:
[----:B------:R-:W-:Y:S05]  /*37b50*/  @!P0 BRA `(.L_x_11424) ;  /* 0x0000000000048947 */ /* 0x000fea0003800000 */
[----:B------:R-:W-:Y:S01]  /*37b60*/  BPT.TRAP 0x1 ;  /* 0x000000040000795c */ /* 0x000fe20000300000 */
.L_x_11424:
[----:B------:R-:W4:Y:S02]  /*37b70*/  SYNCS.PHASECHK.TRANS64.TRYWAIT P1, [R5+URZ+0x32460], R0 ;  /* 0x03246000050075a7 */ /* 0x000f24000802017f */
[----:B----4-:R-:W-:Y:S05]  /*37b80*/  @!P1 BRA `(.L_x_11425) ;  /* 0x0000003800d89947 */ /* 0x010fea0003800000 */
.L_x_11536:
[----:B------:R-:W-:Y:S05]  /*37b90*/  @!P0 BRA `(.L_x_11426) ;  /* 0x0000000000048947 */ /* 0x000fea0003800000 */
[----:B------:R-:W-:Y:S01]  /*37ba0*/  BPT.TRAP 0x1 ;  /* 0x000000040000795c */ /* 0x000fe20000300000 */
.L_x_11426:
[----:B------:R0:W0:Y:S02]  /*37bb0*/  SYNCS.PHASECHK.TRANS64.TRYWAIT P0, [R17+URZ+0x32460], R2 ;  /* 0x03246002110075a7 */ /* 0x000024000800017f */
[----:B0-----:R-:W-:Y:S05]  /*37bc0*/  @!P0 NANOSLEEP.SYNCS 0x989680 ;  /* 0x009896800000895d */ /* 0x001fea0003900000 */
[----:B------:R-:W0:Y:S02]  /*37bd0*/  @!P0 SYNCS.PHASECHK.TRANS64 P0, [R17+URZ+0x32460], R2 ;  /* 0x03246002110085a7 */ /* 0x000e24000800007f */
[----:B0-----:R-:W-:Y:S05]  /*37be0*/  @!P0 BRA `(.L_x_11426) ;  /* 0xfffffffc00f08947 */ /* 0x001fea000383ffff */
.L_x_11262:
[----:B------:R-:W-:Y:S05]  /*37bf0*/  BSYNC B6 ;  /* 0x0000000000067941 */ /* 0x000fea0003800000 */
.L_x_11259:
[----:B------:R-:W-:Y:S05]  /*37c00*/  EXIT ;  /* 0x000000000000794d */ /* 0x000fea0003800000 */
.L_x_11273:
[----:B0-----:R0:W1:Y:S02]  /*37c10*/  SYNCS.PHASECHK.TRANS64.TRYWAIT P0, [R18+URZ+0x32400], R19 ;  /* 0x03240013120075a7 */ /* 0x001064000800017f */
[----:B-1----:R-:W-:Y:S05]  /*37c20*/  @!P0 NANOSLEEP.SYNCS 0x989680 ;  /* 0x009896800000895d */ /* 0x002fea0003900000 */
[----:B------:R-:W1:Y:S02]  /*37c30*/  @!P0 SYNCS.PHASECHK.TRANS64 P0, [R18+URZ+0x32400], R19 ;  /* 0x03240013120085a7 */ /* 0x000e64000800007f */
[----:B-1----:R-:W-:Y:S05]  /*37c40*/  @!P0 BRA `(.L_x_11273) ;  /* 0xfffffffc00f08947 */ /* 0x002fea000383ffff */
[----:B------:R-:W-:Y:S05]  /*37c50*/  BRA `(.L_x_11427) ;  /* 0xfffffca400747947 */ /* 0x000fea000383ffff */
.L_x_11280:
[----:B--2---:R2:W3:Y:S02]  /*37c60*/  SYNCS.PHASECHK.TRANS64.TRYWAIT P0, [R10+URZ], R11 ;  /* 0x0000000b0a0075a7 */ /* 0x0044e4000800017f */
[----:B---3--:R-:W-:Y:S05]  /*37c70*/  @!P0 NANOSLEEP.SYNCS 0x989680 ;  /* 0x009896800000895d */ /* 0x008fea0003900000 */
[----:B------:R-:W3:Y:S02]  /*37c80*/  @!P0 SYNCS.PHASECHK.TRANS64 P0, [R10+URZ], R11 ;  /* 0x0000000b0a0085a7 */ /* 0x000ee4000800007f */
[----:B---3--:R-:W-:Y:S05]  /*37c90*/  @!P0 BRA `(.L_x_11280) ;  /* 0xfffffffc00f08947 */ /* 0x008fea000383ffff */
[----:B------:R-:W-:Y:S05]  /*37ca0*/  BRA `(.L_x_11279) ;  /* 0xfffffca800707947 */ /* 0x000fea000383ffff */
.L_x_11282:
[----:B-1----:R1:W2:Y:S02]  /*37cb0*/  SYNCS.PHASECHK.TRANS64.TRYWAIT P0, [R18+URZ+0x32410], R7 ;  /* 0x03241007120075a7 */ /* 0x0022a4000800017f */
[----:B--2---:R-:W-:Y:S05]  /*37cc0*/  @!P0 NANOSLEEP.SYNCS 0x989680 ;  /* 0x009896800000895d */ /* 0x004fea0003900000 */
[----:B------:R-:W2:Y:S02]  /*37cd0*/  @!P0 SYNCS.PHASECHK.TRANS64 P0, [R18+URZ+0x32410], R7 ;  /* 0x03241007120085a7 */ /* 0x000ea4000800007f */
[----:B--2---:R-:W-:Y:S05]  /*37ce0*/  @!P0 BRA `(.L_x_11282) ;  /* 0xfffffffc00f08947 */ /* 0x004fea000383ffff */
[----:B------:R-:W-:Y:S05]  /*37cf0*/  BRA `(.L_x_11428) ;  /* 0xfffffcac00487947 */ /* 0x000fea000383ffff */
.L_x_11289:
[----:B--2---:R2:W3:Y:S02]  /*37d00*/  SYNCS.PHASECHK.TRANS64.TRYWAIT P0, [R10+URZ], R11 ;  /* 0x0000000b0a0075a7 */ /* 0x0044e4000800017f */
[----:B---3--:R-:W-:Y:S05]  /*37d10*/  @!P0 NANOSLEEP.SYNCS 0x989680 ;  /* 0x009896800000895d */ /* 0x008fea0003900000 */
[----:B------:R-:W3:Y:S02]  /*37d20*/  @!P0 SYNCS.PHASECHK.TRANS64 P0, [R10+URZ], R11 ;  /* 0x0000000b0a0085a7 */ /* 0x000ee4000800007f */
[----:B---3--:R-:W-:Y:S05]  /*37d30*/  @!P0 BRA `(.L_x_11289) ;  /* 0xfffffffc00f08947 */ /* 0x008fea000383ffff */
[----:B------:R-:W-:Y:S05]  /*37d40*/  BRA `(.L_x_11288) ;  /* 0xfffffcac008c7947 */ /* 0x000fea000383ffff */
.L_x_11323:
[----:B---3--:R3:W4:Y:S02]  /*37d50*/  SYNCS.PHASECHK.TRANS64.TRYWAIT P0, [R8+URZ], R9 ;  /* 0x00000009080075a7 */ /* 0x008724000800017f */
[----:B----4-:R-:W-:Y:S05]  /*37d60*/  @!P0 NANOSLEEP.SYNCS 0x989680 ;  /* 0x009896800000895d */ /* 0x010fea0003900000 */
[----:B------:R-:W4:Y:S02]  /*37d70*/  @!P0 SYNCS.PHASECHK.TRANS64 P0, [R8+URZ], R9 ;  /* 0x00000009080085a7 */ /* 0x000f24000800007f */
[----:B----4-:R-:W-:Y:S05]  /*37d80*/  @!P0 BRA `(.L_x_11323) ;  /* 0xfffffffc00f08947 */ /* 0x010fea000383ffff */
[----:B------:R-:W-:Y:S05]  /*37d90*/  BRA `(.L_x_11322) ;  /* 0xfffffd1800d47947 */ /* 0x000fea000383ffff */
.L_x_11330:
[----:B-1----:R1:W2:Y:S02]  /*37da0*/  SYNCS.PHASECHK.TRANS64.TRYWAIT P0, [R14+URZ], R15 ;  /* 0x0000000f0e0075a7 */ /* 0x0022a4000800017f */
[----:B--2---:R-:W-:Y:S05]  /*37db0*/  @!P0 NANOSLEEP.SYNCS 0x989680 ;  /* 0x009896800000895d */ /* 0x004fea0003900000 */
[----:B------:R-:W2:Y:S02]  /*37dc0*/  @!P0 SYNCS.PHASECHK.TRANS64 P0, [R14+URZ], R15 ;  /* 0x0000000f0e0085a7 */ /* 0x000ea4000800007f */
[----:B--2---:R-:W-:Y:S05]  /*37dd0*/  @!P0 BRA `(.L_x_11330) ;  /* 0xfffffffc00f08947 */ /* 0x004fea000383ffff */
[----:B------:R-:W-:Y:S05]  /*37de0*/  BRA `(.L_x_11329) ;  /* 0xfffffd1c00f87947 */ /* 0x000fea000383ffff */
.L_x_11343:
[----:B-1----:R1:W2:Y:S02]  /*37df0*/  SYNCS.PHASECHK.TRANS64.TRYWAIT P0, [R0+URZ], R9 ;  /* 0x00000009000075a7 */ /* 0x0022a4000800017f */
[----:B--2---:R-:W-:Y:S05]  /*37e00*/  @!P0 NANOSLEEP.SYNCS 0x989680 ;  /* 0x009896800000895d */ /* 0x004fea0003900000 */
[----:B------:R-:W2:Y:S02]  /*37e10*/  @!P0 SYNCS.PHASECHK.TRANS64 P0, [R0+URZ], R9 ;  /* 0x00000009000085a7 */ /* 0x000ea4000800007f */
[----:B--2---:R-:W-:Y:S05]  /*37e20*/  @!P0 BRA `(.L_x_11343) ;  /* 0xfffffffc00f08947 */ /* 0x004fea000383ffff */
[----:B------:R-:W-:Y:S05]  /*37e30*/  BRA `(.L_x_11342) ;  /* 0xfffffec8002c7947 */ /* 0x000fea000383ffff */
.L_x_11350:
[----:B-1----:R1:W2:Y:S02]  /*37e40*/  SYNCS.PHASECHK.TRANS64.TRYWAIT P0, [R2+URZ], R3 ;  /* 0x00000003020075a7 */ /* 0x0022a4000800017f */
[----:B--2---:R-:W-:Y:S05]  /*37e50*/  @!P0 NANOSLEEP.SYNCS 0x989680 ;  /* 0x009896800000895d */ /* 0x004fea0003900000 */
[----:B------:R-:W2:Y:S02]  /*37e60*/  @!P0 SYNCS.PHASECHK.TRANS64 P0, [R2+URZ], R3 ;  /* 0x00000003020085a7 */ /* 0x000ea4000800007f */
[----:B--2---:R-:W-:Y:S05]  /*37e70*/  @!P0 BRA `(.L_x_11350) ;  /* 0xfffffffc00f08947 */ /* 0x004fea000383ffff */
[----:B------:R-:W-:Y:S05]  /*37e80*/  BRA `(.L_x_11349) ;  /* 0xfffffecc00647947 */ /* 0x000fea000383ffff */
.L_x_11384:
[----:B------:R-:W-:Y:S02]  /*37e90*/  IMAD.MOV.U32 R13, RZ, RZ, R18 ;  /* 0x000000ffff0d7224 */ /* 0x000fe400078e0012 */
[----:B------:R-:W-:Y:S02]  /*37ea0*/  IMAD.MOV.U32 R12, RZ, RZ, RZ ;  /* 0x000000ffff0c7224 */ /* 0x000fe400078e00ff */
[----:B------:R-:W-:Y:S02]  /*37eb0*/  IMAD.MOV.U32 R11, RZ, RZ, 0x1f ;  /* 0x0000001fff0b7424 */ /* 0x000fe400078e00ff */
[----:B------:R-:W-:-:S07]  /*37ec0*/  IMAD.MOV.U32 R15, RZ, RZ, -0x1 ;  /* 0xffffffffff0f7424 */ /* 0x000fce00078e00ff */
[----:B-----5:R-:W-:Y:S05]  /*37ed0*/  WARPSYNC.COLLECTIVE R15, `(.L_x_11429) ;  /* 0x000000000f087348 */ /* 0x020fea0003c00000 */
[----:B------:R0:W1:Y:S02]  /*37ee0*/  SHFL.IDX P6, R14, R13, R12, R11 ;  /* 0x0000000c0d0e7389 */ /* 0x00006400000c000b */
[----:B01---5:R-:W-:Y:S01]  /*37ef0*/  ENDCOLLECTIVE ;  /* 0x000000000000791b */ /* 0x023fe20003800000 */
.L_x_11429:
[----:B------:R-:W-:Y:S05]  /*37f00*/  BRA `(.L_x_11430) ;  /* 0xffffffc400587947 */ /* 0x000fea000383ffff */
.L_x_11386:
[----:B0-----:R-:W-:-:S04]  /*37f10*/  IMAD.U32 R3, RZ, RZ, UR46 ;  /* 0x0000002eff037e24 */ /* 0x001fc8000f8e00ff */
[----:B------:R0:W1:Y:S03]  /*37f20*/  SYNCS.PHASECHK.TRANS64.TRYWAIT P0, [R3+URZ+0x32440], R2 ;  /* 0x03244002030075a7 */ /* 0x000066000800017f */
[----:B-1----:R-:W-:Y:S05]  /*37f30*/  @!P0 NANOSLEEP.SYNCS 0x989680 ;  /* 0x009896800000895d */ /* 0x002fea0003900000 */
[----:B------:R-:W1:Y:S02]  /*37f40*/  @!P0 SYNCS.PHASECHK.TRANS64 P0, [R3+URZ+0x32440], R2 ;  /* 0x03244002030085a7 */ /* 0x000e64000800007f */
[----:B-1----:R-:W-:Y:S05]  /*37f50*/  @!P0 BRA `(.L_x_11386) ;  /* 0xfffffffc00ec8947 */ /* 0x002fea000383ffff */
[----:B------:R-:W-:Y:S05]  /*37f60*/  BRA `(.L_x_11431) ;  /* 0xffffffc400947947 */ /* 0x000fea000383ffff */
.L_x_11387:
        /* <DEDUP_REMOVED lines=8> */
.L_x_11433:
[----:B------:R-:W-:Y:S05]  /*37ff0*/  BSYNC B0 ;  /* 0x0000000000007941 */ /* 0x000fea0003800000 */
.L_x_11432:
        /* <DEDUP_REMOVED lines=9> */
.L_x_11434:
[----:B------:R-:W-:Y:S02]  /*38090*/  IMAD.MOV.U32 R13, RZ, RZ, R5 ;  /* 0x000000ffff0d7224 */ /* 0x000fe400078e0005 */
[----:B------:R-:W-:Y:S01]  /*380a0*/  IMAD.MOV.U32 R12, RZ, RZ, 0x1 ;  /* 0x00000001ff0c7424 */ /* 0x000fe200078e00ff */
[----:B------:R-:W-:-:S13]  /*380b0*/  @P0 LEA R2, P1, R22, R14, 0x1 ;  /* 0x0000000e16020211 */ /* 0x000fda00078208ff */
[----:B------:R-:W-:Y:S05]  /*380c0*/  WARPSYNC.COLLECTIVE R15, `(.L_x_11435) ;  /* 0x000000000f087348 */ /* 0x000fea0003c00000 */
[----:B------:R0:W1:Y:S02]  /*380d0*/  SHFL.IDX P6, R14, R13, R12, R11 ;  /* 0x0000000c0d0e7389 */ /* 0x00006400000c000b */
[----:B01----:R-:W-:Y:S01]  /*380e0*/  ENDCOLLECTIVE ;  /* 0x000000000000791b */ /* 0x003fe20003800000 */
.L_x_11435:
        /* <DEDUP_REMOVED lines=12> */
.L_x_11436:
[----:B------:R-:W-:Y:S02]  /*381b0*/  IMAD.MOV.U32 R13, RZ, RZ, R5 ;  /* 0x000000ffff0d7224 */ /* 0x000fe400078e0005 */
[----:B------:R-:W-:Y:S01]  /*381c0*/  IMAD.MOV.U32 R12, RZ, RZ, 0x2 ;  /* 0x00000002ff0c7424 */ /* 0x000fe200078e00ff */
[----:B------:R-:W-:-:S13]  /*381d0*/  @P0 LEA R2, P1, R22, R14, 0x1 ;  /* 0x0000000e16020211 */ /* 0x000fda00078208ff */
[----:B------:R-:W-:Y:S05]  /*381e0*/  WARPSYNC.COLLECTIVE R15, `(.L_x_11437) ;  /* 0x000000000f087348 */ /* 0x000fea0003c00000 */
[----:B------:R0:W1:Y:S02]  /*381f0*/  SHFL.IDX P6, R14, R13, R12, R11 ;  /* 0x0000000c0d0e7389 */ /* 0x00006400000c000b */
[----:B01----:R-:W-:Y:S01]  /*38200*/  ENDCOLLECTIVE ;  /* 0x000000000000791b */ /* 0x003fe20003800000 */
.L_x_11437:
        /* <DEDUP_REMOVED lines=12> */
.L_x_11438:
[----:B------:R-:W-:Y:S02]  /*382d0*/  IMAD.MOV.U32 R13, RZ, RZ, R5 ;  /* 0x000000ffff0d7224 */ /* 0x000fe400078e0005 */
[----:B------:R-:W-:Y:S01]  /*382e0*/  IMAD.MOV.U32 R12, RZ, RZ, 0x3 ;  /* 0x00000003ff0c7424 */ /* 0x000fe200078e00ff */
[----:B------:R-:W-:-:S13]  /*382f0*/  @P0 LEA R2, P1, R22, R14, 0x1 ;  /* 0x0000000e16020211 */ /* 0x000fda00078208ff */
[----:B------:R-:W-:Y:S05]  /*38300*/  WARPSYNC.COLLECTIVE R15, `(.L_x_11439) ;  /* 0x000000000f087348 */ /* 0x000fea0003c00000 */
[----:B------:R0:W1:Y:S02]  /*38310*/  SHFL.IDX P6, R14, R13, R12, R11 ;  /* 0x0000000c0d0e7389 */ /* 0x00006400000c000b */
[----:B01----:R-:W-:Y:S01]  /*38320*/  ENDCOLLECTIVE ;  /* 0x000000000000791b */ /* 0x003fe20003800000 */
.L_x_11439:
        /* <DEDUP_REMOVED lines=12> */
.L_x_11440:
[----:B------:R-:W-:Y:S02]  /*383f0*/  IMAD.MOV.U32 R13, RZ, RZ, R5 ;  /* 0x000000ffff0d7224 */ /* 0x000fe400078e0005 */
[----:B------:R-:W-:Y:S01]  /*38400*/  IMAD.MOV.U32 R12, RZ, RZ, 0x4 ;  /* 0x00000004ff0c7424 */ /* 0x000fe200078e00ff */
[----:B------:R-:W-:-:S13]  /*38410*/  @P0 LEA R2, P1, R22, R14, 0x1 ;  /* 0x0000000e16020211 */ /* 0x000fda00078208ff */
[----:B------:R-:W-:Y:S05]  /*38420*/  WARPSYNC.COLLECTIVE R15, `(.L_x_11441) ;  /* 0x000000000f087348 */ /* 0x000fea0003c00000 */
[----:B------:R0:W1:Y:S02]  /*38430*/  SHFL.IDX P6, R14, R13, R12, R11 ;  /* 0x0000000c0d0e7389 */ /* 0x00006400000c000b */
[----:B01----:R-:W-:Y:S01]  /*38440*/  ENDCOLLECTIVE ;  /* 0x000000000000791b */ /* 0x003fe20003800000 */
.L_x_11441:
        /* <DEDUP_REMOVED lines=12> */
.L_x_11442:
[----:B------:R-:W-:Y:S02]  /*38510*/  IMAD.MOV.U32 R13, RZ, RZ, R5 ;  /* 0x000000ffff0d7224 */ /* 0x000fe400078e0005 */
[----:B------:R-:W-:Y:S01]  /*38520*/  IMAD.MOV.U32 R12, RZ, RZ, 0x5 ;  /* 0x00000005ff0c7424 */ /* 0x000fe200078e00ff */
[----:B------:R-:W-:-:S13]  /*38530*/  @P0 LEA R2, P1, R22, R14, 0x1 ;  /* 0x0000000e16020211 */ /* 0x000fda00078208ff */
[----:B------:R-:W-:Y:S05]  /*38540*/  WARPSYNC.COLLECTIVE R15, `(.L_x_11443) ;  /* 0x000000000f087348 */ /* 0x000fea0003c00000 */
[----:B------:R0:W1:Y:S02]  /*38550*/  SHFL.IDX P6, R14, R13, R12, R11 ;  /* 0x0000000c0d0e7389 */ /* 0x00006400000c000b */
[----:B01----:R-:W-:Y:S01]  /*38560*/  ENDCOLLECTIVE ;  /* 0x000000000000791b */ /* 0x003fe20003800000 */
.L_x_11443:
        /* <DEDUP_REMOVED lines=10> */
.L_x_11444:
[----:B------:R-:W-:Y:S05]  /*38610*/  BRA `(.L_x_11445) ;  /* 0xffffffc4000c7947 */ /* 0x000fea000383ffff */
.L_x_11390:
[----:B------:R-:W-:Y:S01]  /*38620*/  IMAD.MOV.U32 R13, RZ, RZ, R6 ;  /* 0x000000ffff0d7224 */ /* 0x000fe200078e0006 */
[----:B------:R-:W-:Y:S01]  /*38630*/  LOP3.LUT R16, R16, 0xffffefff, RZ, 0xc0, !PT ;  /* 0xffffefff10107812 */ /* 0x000fe200078ec0ff */
[----:B------:R-:W-:Y:S02]  /*38640*/  IMAD.MOV.U32 R12, RZ, RZ, RZ ;  /* 0x000000ffff0c7224 */ /* 0x000fe400078e00ff */
[----:B------:R-:W-:Y:S02]  /*38650*/  IMAD.MOV.U32 R11, RZ, RZ, 0x181f ;  /* 0x0000181fff0b7424 */ /* 0x000fe400078e00ff */
[----:B------:R-:W-:Y:S02]  /*38660*/  IMAD.MOV.U32 R15, RZ, RZ, -0x1 ;  /* 0xffffffffff0f7424 */ /* 0x000fe400078e00ff */
[----:B------:R-:W-:-:S07]  /*38670*/  VIADD R4, R20, UR40 ;  /* 0x0000002814047c36 */ /* 0x000fce0008000000 */
[----:B------:R-:W-:Y:S05]  /*38680*/  WARPSYNC.COLLECTIVE R15, `(.L_x_11446) ;  /* 0x000000000f087348 */ /* 0x000fea0003c00000 */
[----:B------:R0:W1:Y:S02]  /*38690*/  SHFL.IDX P6, R14, R13, R12, R11 ;  /* 0x0000000c0d0e7389 */ /* 0x00006400000c000b */
[----:B01----:R-:W-:Y:S01]  /*386a0*/  ENDCOLLECTIVE ;  /* 0x000000000000791b */ /* 0x003fe20003800000 */
.L_x_11446:
[----:B------:R-:W-:Y:S02]  /*386b0*/  VIADD R10, R4, 0x10 ;  /* 0x00000010040a7836 */ /* 0x000fe40000000000 */
[----:B------:R-:W-:Y:S02]  /*386c0*/  IMAD.MOV.U32 R13, RZ, RZ, R0 ;  /* 0x000000ffff0d7224 */ /* 0x000fe400078e0000 */
[----:B------:R-:W-:-:S07]  /*386d0*/  IMAD.MOV.U32 R3, RZ, RZ, R14 ;  /* 0x000000ffff037224 */ /* 0x000fce00078e000e */
[----:B------:R-:W-:Y:S05]  /*386e0*/  WARPSYNC.COLLECTIVE R15, `(.L_x_11447) ;  /* 0x000000000f087348 */ /* 0x000fea0003c00000 */
[----:B------:R0:W1:Y:S02]  /*386f0*/  SHFL.IDX P6, R14, R13, R12, R11 ;  /* 0x0000000c0d0e7389 */ /* 0x00006400000c000b */
[----:B01----:R-:W-:Y:S01]  /*38700*/  ENDCOLLECTIVE ;  /* 0x000000000000791b */ /* 0x003fe20003800000 */
.L_x_11447:
        /* <DEDUP_REMOVED lines=11> */
.L_x_11448:
[----:B------:R-:W-:Y:S01]  /*387c0*/  LOP3.LUT R16, R16, 0xfffff7ff, RZ, 0xc0, !PT ;  /* 0xfffff7ff10107812 */ /* 0x000fe200078ec0ff */
[----:B------:R-:W-:-:S05]  /*387d0*/  @!P2 IMAD.X R3, RZ, RZ, R3, P1 ;  /* 0x000000ffff03a224 */ /* 0x000fca00008e0603 */
[----:B------:R-:W-:Y:S01]  /*387e0*/  @!PT LDS RZ, [RZ] ;  /* 0x00000000fffff984 */ /* 0x000fe20000000800 */
[----:B------:R-:W-:Y:S01]  /*387f0*/  @!PT LDS RZ, [RZ] ;  /* 0x00000000fffff984 */ /* 0x000fe20000000800 */
[----:B------:R-:W-:Y:S01]  /*38800*/  @!PT LDS RZ, [RZ] ;  /* 0x00000000fffff984 */ /* 0x000fe20000000800 */
[----:B------:R0:W-:Y:S01]  /*38810*/  @!P2 LDGSTS.E.BYPASS.LTC128B.128 [R8+0x18400], desc[UR36][R2.64], !P0 ;  /* 0x184000000208afae */ /* 0x0001e2000c101d64 */
[----:B------:R-:W-:Y:S01]  /*38820*/  ISETP.GE.AND P2, PT, R10, R5, PT ;  /* 0x000000050a00720c */ /* 0x000fe20003f46270 */
[----:B------:R-:W-:Y:S02]  /*38830*/  IMAD.MOV.U32 R13, RZ, RZ, R0 ;  /* 0x000000ffff0d7224 */ /* 0x000fe400078e0000 */
[----:B0-----:R-:W-:-:S10]  /*38840*/  VIADD R8, R4, 0x20 ;  /* 0x0000002004087836 */ /* 0x001fd40000000000 */
[----:B------:R-:W-:Y:S01]  /*38850*/  @P2 LOP3.LUT R16, R16, 0x800, RZ, 0xfc, !PT ;  /* 0x0000080010102812 */ /* 0x000fe200078efcff */
[----:B------:R-:W-:-:S07]  /*38860*/  IMAD.MOV.U32 R7, RZ, RZ, R14 ;  /* 0x000000ffff077224 */ /* 0x000fce00078e000e */
[----:B------:R-:W-:Y:S05]  /*38870*/  WARPSYNC.COLLECTIVE R15, `(.L_x_11449) ;  /* 0x000000000f087348 */ /* 0x000fea0003c00000 */
[----:B------:R0:W1:Y:S02]  /*38880*/  SHFL.IDX P6, R14, R13, R12, R11 ;  /* 0x0000000c0d0e7389 */ /* 0x00006400000c000b */
[----:B01----:R-:W-:Y:S01]  /*38890*/  ENDCOLLECTIVE ;  /* 0x000000000000791b */ /* 0x003fe20003800000 */
.L_x_11449:
[----:B------:R-:W-:Y:S02]  /*388a0*/  LOP3.LUT R16, R16, 0xfffffbff, RZ, 0xc0, !PT ;  /* 0xfffffbff10107812 */ /* 0x000fe400078ec0ff */
[----:B------:R-:W-:Y:S02]  /*388b0*/  @!P2 LEA R13, R27, UR46, 0x1 ;  /* 0x0000002e1b0dac11 */ /* 0x000fe4000f8e08ff */
        /* <DEDUP_REMOVED lines=8> */
[----:B------:R0:W-:Y:S01]  /*38940*/  @!P2 LDGSTS.E.BYPASS.LTC128B.128 [R13+0x18c00], desc[UR36][R2.64], !P0 ;  /* 0x18c00000020dafae */ /* 0x0001e2000c101d64 */
[----:B------:R-:W-:Y:S01]  /*38950*/  ISETP.GE.AND P2, PT, R8, R5, PT ;  /* 0x000000050800720c */ /* 0x000fe20003f46270 */
[----:B------:R-:W-:Y:S02]  /*38960*/  VIADD R8, R4, 0x30 ;  /* 0x0000003004087836 */ /* 0x000fe40000000000 */
[----:B0-----:R-:W-:-:S10]  /*38970*/  IMAD.MOV.U32 R13, RZ, RZ, R6 ;  /* 0x000000ffff0d7224 */ /* 0x001fd400078e0006 */
[----:B------:R-:W-:-:S07]  /*38980*/  @P2 LOP3.LUT R16, R16, 0x400, RZ, 0xfc, !PT ;  /* 0x0000040010102812 */ /* 0x000fce00078efcff */
[----:B------:R-:W-:Y:S05]  /*38990*/  WARPSYNC.COLLECTIVE R15, `(.L_x_11450) ;  /* 0x000000000f087348 */ /* 0x000fea0003c00000 */
[----:B------:R0:W1:Y:S02]  /*389a0*/  SHFL.IDX P6, R14, R13, R12, R11 ;  /* 0x0000000c0d0e7389 */ /* 0x00006400000c000b */
[----:B01----:R-:W-:Y:S01]  /*389b0*/  ENDCOLLECTIVE ;  /* 0x000000000000791b */ /* 0x003fe20003800000 */
.L_x_11450:
[----:B------:R-:W-:Y:S01]  /*389c0*/  LOP3.LUT R16, R16, 0xfffffdff, RZ, 0xc0, !PT ;  /* 0xfffffdff10107812 */ /* 0x000fe200078ec0ff */
[----:B------:R-:W-:Y:S02]  /*389d0*/  IMAD.MOV.U32 R13, RZ, RZ, R0 ;  /* 0x000000ffff0d7224 */ /* 0x000fe400078e0000 */
[----:B------:R-:W-:-:S07]  /*389e0*/  IMAD.MOV.U32 R10, RZ, RZ, R14 ;  /* 0x000000ffff0a7224 */ /* 0x000fce00078e000e */
[----:B------:R-:W-:Y:S05]  /*389f0*/  WARPSYNC.COLLECTIVE R15, `(.L_x_11451) ;  /* 0x000000000f087348 */ /* 0x000fea0003c00000 */
[----:B------:R0:W1:Y:S02]  /*38a00*/  SHFL.IDX P6, R14, R13, R12, R11 ;  /* 0x0000000c0d0e7389 */ /* 0x00006400000c000b */
[----:B01----:R-:W-:Y:S01]  /*38a10*/  ENDCOLLECTIVE ;  /* 0x000000000000791b */ /* 0x003fe20003800000 */
.L_x_11451:
[----:B------:R-:W-:Y:S01]  /*38a20*/  @!P2 LEA R13, R27, UR46, 0x1 ;  /* 0x0000002e1b0dac11 */ /* 0x000fe2000f8e08ff */
[----:B------:R-:W-:Y:S01]  /*38a30*/  IMAD.MOV.U32 R12, RZ, RZ, 0x3 ;  /* 0x00000003ff0c7424 */ /* 0x000fe200078e00ff */
        /* <DEDUP_REMOVED lines=10> */
[----:B0-----:R-:W-:-:S12]  /*38ae0*/  IMAD.MOV.U32 R13, RZ, RZ, R6 ;  /* 0x000000ffff0d7224 */ /* 0x001fd800078e0006 */
[----:B------:R-:W-:-:S07]  /*38af0*/  @P2 LOP3.LUT R16, R16, 0x200, RZ, 0xfc, !PT ;  /* 0x0000020010102812 */ /* 0x000fce00078efcff */
[----:B------:R-:W-:Y:S05]  /*38b00*/  WARPSYNC.COLLECTIVE R15, `(.L_x_11452) ;  /* 0x000000000f087348 */ /* 0x000fea0003c00000 */
[----:B------:R0:W1:Y:S02]  /*38b10*/  SHFL.IDX P6, R14, R13, R12, R11 ;  /* 0x0000000c0d0e7389 */ /* 0x00006400000c000b */
[----:B01----:R-:W-:Y:S01]  /*38b20*/  ENDCOLLECTIVE ;  /* 0x000000000000791b */ /* 0x003fe20003800000 */
.L_x_11452:
[----:B------:R-:W-:Y:S01]  /*38b30*/  LOP3.LUT R16, R16, 0xfffffeff, RZ, 0xc0, !PT ;  /* 0xfffffeff10107812 */ /* 0x000fe200078ec0ff */
[----:B------:R-:W-:Y:S02]  /*38b40*/  IMAD.MOV.U32 R13, RZ, RZ, R0 ;  /* 0x000000ffff0d7224 */ /* 0x000fe400078e0000 */
[----:B------:R-:W-:-:S07]  /*38b50*/  IMAD.MOV.U32 R8, RZ, RZ, R14 ;  /* 0x000000ffff087224 */ /* 0x000fce00078e000e */
[----:B------:R-:W-:Y:S05]  /*38b60*/  WARPSYNC.COLLECTIVE R15, `(.L_x_11453) ;  /* 0x000000000f087348 */ /* 0x000fea0003c00000 */
[----:B------:R0:W1:Y:S02]  /*38b70*/  SHFL.IDX P6, R14, R13, R12, R11 ;  /* 0x0000000c0d0e7389 */ /* 0x00006400000c000b */
[----:B01----:R-:W-:Y:S01]  /*38b80*/  ENDCOLLECTIVE ;  /* 0x000000000000791b */ /* 0x003fe20003800000 */
.L_x_11453:
[----:B------:R-:W-:Y:S01]  /*38b90*/  @!P2 LEA R13, R27, UR46, 0x1 ;  /* 0x0000002e1b0dac11 */ /* 0x000fe2000f8e08ff */
[----:B------:R-:W-:Y:S01]  /*38ba0*/  IMAD.MOV.U32 R12, RZ, RZ, 0x4 ;  /* 0x00000004ff0c7424 */ /* 0x000fe200078e00ff */
[----:B------:R-:W-:-:S05]  /*38bb0*/  @!P2 LEA R9, P1, R22, R14, 0x1 ;  /* 0x0000000e1609a211 */ /* 0x000fca00078208ff */
[----:B------:R-:W-:Y:S02]  /*38bc0*/  @!P2 IMAD.X R8, RZ, RZ, R8, P1 ;  /* 0x000000ffff08a224 */ /* 0x000fe400008e0608 */
[----:B------:R-:W-:Y:S02]  /*38bd0*/  @!P2 IMAD.MOV.U32 R2, RZ, RZ, R9 ;  /* 0x000000ffff02a224 */ /* 0x000fe400078e0009 */
[----:B------:R-:W-:Y:S02]  /*38be0*/  @!P2 IMAD.MOV.U32 R3, RZ, RZ, R8 ;  /* 0x000000ffff03a224 */ /* 0x000fe400078e0008 */
[----:B------:R-:W-:-:S03]  /*38bf0*/  VIADD R8, R4, 0x40 ;  /* 0x0000004004087836 */ /* 0x000fc60000000000 */
[----:B------:R-:W-:Y:S01]  /*38c00*/  @!PT LDS RZ, [RZ] ;  /* 0x00000000fffff984 */ /* 0x000fe20000000800 */
[----:B------:R-:W-:Y:S01]  /*38c10*/  @!PT LDS RZ, [RZ] ;  /* 0x00000000fffff984 */ /* 0x000fe20000000800 */
[----:B------:R-:W-:Y:S01]  /*38c20*/  @!PT LDS RZ, [RZ] ;  /* 0x00000000fffff984 */ /* 0x000fe20000000800 */
[----:B------:R0:W-:Y:S02]  /*38c30*/  @!P2 LDGSTS.E.BYPASS.LTC128B.128 [R13+0x19c00], desc[UR36][R2.64], !P0 ;  /* 0x19c00000020dafae */ /* 0x0001e4000c101d64 */
[----:B------:R-:W-:Y:S01]  /*38c40*/  ISETP.GE.AND P2, PT, R8, R5, PT ;  /* 0x000000050800720c */ /* 0x000fe20003f46270 */
[----:B------:R-:W-:Y:S02]  /*38c50*/  VIADD R8, R4, 0x50 ;  /* 0x0000005004087836 */ /* 0x000fe40000000000 */
[----:B0-----:R-:W-:-:S10]  /*38c60*/  IMAD.MOV.U32 R13, RZ, RZ, R6 ;  /* 0x000000ffff0d7224 */ /* 0x001fd400078e0006 */
[----:B------:R-:W-:-:S07]  /*38c70*/  @P2 LOP3.LUT R16, R16, 0x100, RZ, 0xfc, !PT ;  /* 0x0000010010102812 */ /* 0x000fce00078efcff */
[----:B------:R-:W-:Y:S05]  /*38c80*/  WARPSYNC.COLLECTIVE R15, `(.L_x_11454) ;  /* 0x000000000f087348 */ /* 0x000fea0003c00000 */
[----:B------:R0:W1:Y:S02]  /*38c90*/  SHFL.IDX P6, R14, R13, R12, R11 ;  /* 0x0000000c0d0e7389 */ /* 0x00006400000c000b */
[----:B01----:R-:W-:Y:S01]  /*38ca0*/  ENDCOLLECTIVE ;  /* 0x000000000000791b */ /* 0x003fe20003800000 */
.L_x_11454:
[----:B------:R-:W-:Y:S01]  /*38cb0*/  LOP3.LUT R16, R16, 0xffffff7f, RZ, 0xc0, !PT ;  /* 0xffffff7f10107812 */ /* 0x000fe200078ec0ff */
[----:B------:R-:W-:Y:S02]  /*38cc0*/  IMAD.MOV.U32 R13, RZ, RZ, R0 ;  /* 0x000000ffff0d7224 */ /* 0x000fe400078e0000 */
[----:B------:R-:W-:-:S07]  /*38cd0*/  IMAD.MOV.U32 R2, RZ, RZ, R14 ;  /* 0x000000ffff027224 */ /* 0x000fce00078e000e */
[----:B------:R-:W-:Y:S05]  /*38ce0*/  WARPSYNC.COLLECTIVE R15, `(.L_x_11455) ;  /* 0x000000000f087348 */ /* 0x000fea0003c00000 */
[----:B------:R0:W1:Y:S02]  /*38cf0*/  SHFL.IDX P6, R14, R13, R12, R11 ;  /* 0x0000000c0d0e7389 */ /* 0x00006400000c000b */
[----:B01----:R-:W-:Y:S01]  /*38d00*/  ENDCOLLECTIVE ;  /* 0x000000000000791b */ /* 0x003fe20003800000 */
.L_x_11455:
        /* <DEDUP_REMOVED lines=13> */
[----:B------:R-:W-:Y:S02]  /*38de0*/  @!P2 LEA R7, R27, UR46, 0x1 ;  /* 0x0000002e1b07ac11 */ /* 0x000fe4000f8e08ff */
[----:B------:R-:W-:-:S07]  /*38df0*/  @P2 LOP3.LUT R16, R16, 0x80, RZ, 0xfc, !PT ;  /* 0x0000008010102812 */ /* 0x000fce00078efcff */
[----:B------:R-:W-:Y:S05]  /*38e00*/  WARPSYNC.COLLECTIVE R15, `(.L_x_11456) ;  /* 0x000000000f087348 */ /* 0x000fea0003c00000 */
[----:B------:R0:W1:Y:S02]  /*38e10*/  SHFL.IDX P6, R14, R13, R12, R11 ;  /* 0x0000000c0d0e7389 */ /* 0x00006400000c000b */
[----:B01----:R-:W-:Y:S01]  /*38e20*/  ENDCOLLECTIVE ;  /* 0x000000000000791b */ /* 0x003fe20003800000 */
.L_x_11456:
[----:B------:R-:W-:Y:S01]  /*38e30*/  LOP3.LUT R16, R16, 0xffffffbf, RZ, 0xc0, !PT ;  /* 0xffffffbf10107812 */ /* 0x000fe200078ec0ff */
[----:B------:R-:W-:Y:S02]  /*38e40*/  IMAD.MOV.U32 R13, RZ, RZ, R0 ;  /* 0x000000ffff0d7224 */ /* 0x000fe400078e0000 */
[----:B------:R-:W-:-:S07]  /*38e50*/  IMAD.MOV.U32 R2, RZ, RZ, R14 ;  /* 0x000000ffff027224 */ /* 0x000fce00078e000e */
[----:B------:R-:W-:Y:S05]  /*38e60*/  WARPSYNC.COLLECTIVE R15, `(.L_x_11457) ;  /* 0x000000000f087348 */ /* 0x000fea0003c00000 */
[----:B------:R0:W1:Y:S02]  /*38e70*/  SHFL.IDX P6, R14, R13, R12, R11 ;  /* 0x0000000c0d0e7389 */ /* 0x00006400000c000b */
[----:B01----:R-:W-:Y:S01]  /*38e80*/  ENDCOLLECTIVE ;  /* 0x000000000000791b */ /* 0x003fe20003800000 */
.L_x_11457:
[----:B------:R-:W-:Y:S02]  /*38e90*/  IMAD.MOV.U32 R13, RZ, RZ, R6 ;  /* 0x000000ffff0d7224 */ /* 0x000fe400078e0006 */
        /* <DEDUP_REMOVED lines=10> */
[----:B------:R-:W-:-:S13]  /*38f40*/  ISETP.GE.AND P2, PT, R8, R5, PT ;  /* 0x000000050800720c */ /* 0x000fda0003f46270 */
[----:B0-----:R-:W-:Y:S05]  /*38f50*/  WARPSYNC.COLLECTIVE R15, `(.L_x_11458) ;  /* 0x000000000f087348 */ /* 0x001fea0003c00000 */
[----:B------:R1:W2:Y:S02]  /*38f60*/  SHFL.IDX P6, R14, R13, R12, R11 ;  /* 0x0000000c0d0e7389 */ /* 0x0002a400000c000b */
[----:B012---:R-:W-:Y:S01]  /*38f70*/  ENDCOLLECTIVE ;  /* 0x000000000000791b */ /* 0x007fe20003800000 */
.L_x_11458:
[----:B------:R-:W-:Y:S02]  /*38f80*/  @!P2 LEA R21, R27, UR46, 0x1 ;  /* 0x0000002e1b15ac11 */ /* 0x000fe4000f8e08ff */
[----:B------:R-:W-:Y:S01]  /*38f90*/  @P2 LOP3.LUT R16, R16, 0x40, RZ, 0xfc, !PT ;  /* 0x0000004010102812 */ /* 0x000fe200078efcff */
[----:B------:R-:W-:Y:S02]  /*38fa0*/  IMAD.MOV.U32 R13, RZ, RZ, R0 ;  /* 0x000000ffff0d7224 */ /* 0x000fe400078e0000 */
[----:B------:R-:W-:-:S07]  /*38fb0*/  IMAD.MOV.U32 R2, RZ, RZ, R14 ;  /* 0x000000ffff027224 */ /* 0x000fce00078e000e */
[----:B------:R-:W-:Y:S05]  /*38fc0*/  WARPSYNC.COLLECTIVE R15, `(.L_x_11459) ;  /* 0x000000000f087348 */ /* 0x000fea0003c00000 */
[----:B------:R0:W1:Y:S02]  /*38fd0*/  SHFL.IDX P6, R14, R13, R12, R11 ;  /* 0x0000000c0d0e7389 */ /* 0x00006400000c000b */
[----:B01----:R-:W-:Y:S01]  /*38fe0*/  ENDCOLLECTIVE ;  /* 0x000000000000791b */ /* 0x003fe20003800000 */
.L_x_11459:
[----:B------:R-:W-:Y:S02]  /*38ff0*/  IMAD.MOV.U32 R13, RZ, RZ, R6 ;  /* 0x000000ffff0d7224 */ /* 0x000fe400078e0006 */
[----:B------:R-:W-:Y:S01]  /*39000*/  IMAD.MOV.U32 R12, RZ, RZ, 0x7 ;  /* 0x00000007ff0c7424 */ /* 0x000fe200078e00ff */
[----:B------:R-:W-:-:S13]  /*39010*/  @!P2 LEA R8, P1, R22, R14, 0x1 ;  /* 0x0000000e1608a211 */ /* 0x000fda00078208ff */
[----:B------:R-:W-:Y:S05]  /*39020*/  WARPSYNC.COLLECTIVE R15, `(.L_x_11460) ;  /* 0x000000000f087348 */ /* 0x000fea0003c00000 */
[----:B------:R0:W1:Y:S02]  /*39030*/  SHFL.IDX P6, R14, R13, R12, R11 ;  /* 0x0000000c0d0e7389 */ /* 0x00006400000c000b */
[----:B01----:R-:W-:Y:S01]  /*39040*/  ENDCOLLECTIVE ;  /* 0x000000000000791b */ /* 0x003fe20003800000 */
.L_x_11460:
[----:B------:R-:W-:Y:S02]  /*39050*/  @!P2 IMAD.X R9, RZ, RZ, R2, P1 ;  /* 0x000000ffff09a224 */ /* 0x000fe400008e0602 */
[----:B------:R-:W-:Y:S02]  /*39060*/  @!P2 IMAD.MOV.U32 R2, RZ, RZ, R8 ;  /* 0x000000ffff02a224 */ /* 0x000fe400078e0008 */
[----:B------:R-:W-:-:S05]  /*39070*/  @!P2 IMAD.MOV.U32 R3, RZ, RZ, R9 ;  /* 0x000000ffff03a224 */ /* 0x000fca00078e0009 */
        /* <DEDUP_REMOVED lines=9> */
.L_x_11461:
[----:B------:R-:W-:Y:S05]  /*39110*/  BRA `(.L_x_11462) ;  /* 0xffffffc4000c7947 */ /* 0x000fea000383ffff */
.L_x_11392:
        /* <DEDUP_REMOVED lines=8> */
.L_x_11464:
[----:B------:R-:W-:Y:S05]  /*391a0*/  BSYNC B0 ;  /* 0x0000000000007941 */ /* 0x000fea0003800000 */
.L_x_11463:
        /* <DEDUP_REMOVED lines=9> */
.L_x_11465:
[----:B------:R-:W-:Y:S01]  /*39240*/  @!P5 LEA R7, R27, UR46, 0x1 ;  /* 0x0000002e1b07dc11 */ /* 0x000fe2000f8e08ff */
        /* <DEDUP_REMOVED lines=8> */
.L_x_11466:
        /* <DEDUP_REMOVED lines=13> */
.L_x_11467:
[----:B------:R-:W-:Y:S01]  /*393a0*/  @!P5 LEA R7, R27, UR46, 0x1 ;  /* 0x0000002e1b07dc11 */ /* 0x000fe2000f8e08ff */
[----:B------:R-:W-:Y:S02]  /*393b0*/  IMAD.MOV.U32 R13, RZ, RZ, R4 ;  /* 0x000000ffff0d7224 */ /* 0x000fe400078e0004 */
[----:B------:R-:W-:Y:S01]  /*393c0*/  IMAD.MOV.U32 R12, RZ, RZ, 0x2 ;  /* 0x00000002ff0c7424 */ /* 0x000fe200078e00ff */
[----:B------:R-:W-:-:S13]  /*393d0*/  LOP3.LUT P6, RZ, R16, 0x800, RZ, 0xc0, !PT ;  /* 0x0000080010ff7812 */ /* 0x000fda00078cc0ff */
[----:B------:R-:W-:Y:S02]  /*393e0*/  @!P6 LEA R14, P0, R22, R14, 0x1 ;  /* 0x0000000e160ee211 */ /* 0x000fe400078008ff */
[----:B------:R-:W-:-:S03]  /*393f0*/  @!P6 LEA R9, R27, UR46, 0x1 ;  /* 0x0000002e1b09ec11 */ /* 0x000fc6000f8e08ff */
        /* <DEDUP_REMOVED lines=13> */
.L_x_11468:
[----:B------:R-:W-:Y:S02]  /*394d0*/  IMAD.MOV.U32 R13, RZ, RZ, R0 ;  /* 0x000000ffff0d7224 */ /* 0x000fe400078e0000 */
[----:B------:R-:W-:-:S07]  /*394e0*/  IMAD.MOV.U32 R5, RZ, RZ, R14 ;  /* 0x000000ffff057224 */ /* 0x000fce00078e000e */
[----:B------:R-:W-:Y:S05]  /*394f0*/  WARPSYNC.COLLECTIVE R15, `(.L_x_11469) ;  /* 0x000000000f087348 */ /* 0x000fea0003c00000 */
[----:B------:R0:W1:Y:S02]  /*39500*/  SHFL.IDX P6, R14, R13, R12, R11 ;  /* 0x0000000c0d0e7389 */ /* 0x00006400000c000b */
[----:B01----:R-:W-:Y:S01]  /*39510*/  ENDCOLLECTIVE ;  /* 0x000000000000791b */ /* 0x003fe20003800000 */
.L_x_11469:
[----:B------:R-:W-:Y:S02]  /*39520*/  IMAD.MOV.U32 R13, RZ, RZ, R4 ;  /* 0x000000ffff0d7224 */ /* 0x000fe400078e0004 */
[----:B------:R-:W-:Y:S01]  /*39530*/  IMAD.MOV.U32 R12, RZ, RZ, 0x3 ;  /* 0x00000003ff0c7424 */ /* 0x000fe200078e00ff */
[----:B------:R-:W-:-:S05]  /*39540*/  @!P5 LEA R14, P0, R22, R14, 0x1 ;  /* 0x0000000e160ed211 */ /* 0x000fca00078008ff */
[----:B------:R-:W-:-:S08]  /*39550*/  @!P5 IMAD.MOV.U32 R2, RZ, RZ, R14 ;  /* 0x000000ffff02d224 */ /* 0x000fd000078e000e */
[----:B------:R-:W-:Y:S05]  /*39560*/  WARPSYNC.COLLECTIVE R15, `(.L_x_11470) ;  /* 0x000000000f087348 */ /* 0x000fea0003c00000 */
[----:B------:R0:W1:Y:S02]  /*39570*/  SHFL.IDX P6, R14, R13, R12, R11 ;  /* 0x0000000c0d0e7389 */ /* 0x00006400000c000b */
[----:B01----:R-:W-:Y:S01]  /*39580*/  ENDCOLLECTIVE ;  /* 0x000000000000791b */ /* 0x003fe20003800000 */
.L_x_11470:
        /* <DEDUP_REMOVED lines=15> */
.L_x_11471:
        /* <DEDUP_REMOVED lines=19> */
.L_x_11472:
[----:B------:R-:W-:Y:S02]  /*397b0*/  IMAD.MOV.U32 R13, RZ, RZ, R0 ;  /* 0x000000ffff0d7224 */ /* 0x000fe400078e0000 */
[----:B------:R-:W-:-:S07]  /*397c0*/  IMAD.MOV.U32 R5, RZ, RZ, R14 ;  /* 0x000000ffff057224 */ /* 0x000fce00078e000e */
[----:B------:R-:W-:Y:S05]  /*397d0*/  WARPSYNC.COLLECTIVE R15, `(.L_x_11473) ;  /* 0x000000000f087348 */ /* 0x000fea0003c00000 */
[----:B------:R0:W1:Y:S02]  /*397e0*/  SHFL.IDX P6, R14, R13, R12, R11 ;  /* 0x0000000c0d0e7389 */ /* 0x00006400000c000b */
[----:B01----:R-:W-:Y:S01]  /*397f0*/  ENDCOLLECTIVE ;  /* 0x000000000000791b */ /* 0x003fe20003800000 */
.L_x_11473:
[----:B------:R-:W-:Y:S02]  /*39800*/  IMAD.MOV.U32 R13, RZ, RZ, R4 ;  /* 0x000000ffff0d7224 */ /* 0x000fe400078e0004 */
[----:B------:R-:W-:Y:S01]  /*39810*/  IMAD.MOV.U32 R12, RZ, RZ, 0x5 ;  /* 0x00000005ff0c7424 */ /* 0x000fe200078e00ff */
[----:B------:R-:W-:-:S05]  /*39820*/  @!P5 LEA R14, P0, R22, R14, 0x1 ;  /* 0x0000000e160ed211 */ /* 0x000fca00078008ff */
[----:B------:R-:W-:-:S08]  /*39830*/  @!P5 IMAD.MOV.U32 R2, RZ, RZ, R14 ;  /* 0x000000ffff02d224 */ /* 0x000fd000078e000e */
[----:B------:R-:W-:Y:S05]  /*39840*/  WARPSYNC.COLLECTIVE R15, `(.L_x_11474) ;  /* 0x000000000f087348 */ /* 0x000fea0003c00000 */
[----:B------:R0:W1:Y:S02]  /*39850*/  SHFL.IDX P6, R14, R13, R12, R11 ;  /* 0x0000000c0d0e7389 */ /* 0x00006400000c000b */
[----:B01----:R-:W-:Y:S01]  /*39860*/  ENDCOLLECTIVE ;  /* 0x000000000000791b */ /* 0x003fe20003800000 */
.L_x_11474:
        /* <DEDUP_REMOVED lines=15> */
.L_x_11475:
        /* <DEDUP_REMOVED lines=19> */
.L_x_11476:
[----:B------:R-:W-:Y:S02]  /*39a90*/  IMAD.MOV.U32 R13, RZ, RZ, R0 ;  /* 0x000000ffff0d7224 */ /* 0x000fe400078e0000 */
[----:B------:R-:W-:-:S07]  /*39aa0*/  IMAD.MOV.U32 R5, RZ, RZ, R14 ;  /* 0x000000ffff057224 */ /* 0x000fce00078e000e */
[----:B------:R-:W-:Y:S05]  /*39ab0*/  WARPSYNC.COLLECTIVE R15, `(.L_x_11477) ;  /* 0x000000000f087348 */ /* 0x000fea0003c00000 */
[----:B------:R0:W1:Y:S02]  /*39ac0*/  SHFL.IDX P6, R14, R13, R12, R11 ;  /* 0x0000000c0d0e7389 */ /* 0x00006400000c000b */
[----:B01----:R-:W-:Y:S01]  /*39ad0*/  ENDCOLLECTIVE ;  /* 0x000000000000791b */ /* 0x003fe20003800000 */
.L_x_11477:
[----:B------:R-:W-:Y:S02]  /*39ae0*/  IMAD.MOV.U32 R13, RZ, RZ, R4 ;  /* 0x000000ffff0d7224 */ /* 0x000fe400078e0004 */
[----:B------:R-:W-:Y:S01]  /*39af0*/  IMAD.MOV.U32 R12, RZ, RZ, 0x7 ;  /* 0x00000007ff0c7424 */ /* 0x000fe200078e00ff */
[----:B------:R-:W-:-:S05]  /*39b00*/  @!P5 LEA R14, P0, R22, R14, 0x1 ;  /* 0x0000000e160ed211 */ /* 0x000fca00078008ff */
[----:B------:R-:W-:-:S08]  /*39b10*/  @!P5 IMAD.MOV.U32 R2, RZ, RZ, R14 ;  /* 0x000000ffff02d224 */ /* 0x000fd000078e000e */
[----:B------:R-:W-:Y:S05]  /*39b20*/  WARPSYNC.COLLECTIVE R15, `(.L_x_11478) ;  /* 0x000000000f087348 */ /* 0x000fea0003c00000 */
[----:B------:R0:W1:Y:S02]  /*39b30*/  SHFL.IDX P6, R14, R13, R12, R11 ;  /* 0x0000000c0d0e7389 */ /* 0x00006400000c000b */
[----:B01----:R-:W-:Y:S01]  /*39b40*/  ENDCOLLECTIVE ;  /* 0x000000000000791b */ /* 0x003fe20003800000 */
.L_x_11478:
        /* <DEDUP_REMOVED lines=10> */
[----:B------:R-:W-:-:S07]  /*39bf0*/  IMAD.MOV.U32 R5, RZ, RZ, R14 ;  /* 0x000000ffff057224 */ /* 0x000fce00078e000e */
[----:B0-----:R-:W-:Y:S05]  /*39c00*/  WARPSYNC.COLLECTIVE R15, `(.L_x_11479) ;  /* 0x000000000f087348 */ /* 0x001fea0003c00000 */
[----:B------:R1:W2:Y:S02]  /*39c10*/  SHFL.IDX P6, R14, R13, R12, R11 ;  /* 0x0000000c0d0e7389 */ /* 0x0002a400000c000b */
[----:B012---:R-:W-:Y:S01]  /*39c20*/  ENDCOLLECTIVE ;  /* 0x000000000000791b */ /* 0x007fe20003800000 */
.L_x_11479:
[----:B------:R-:W-:Y:S05]  /*39c30*/  BRA `(.L_x_11480) ;  /* 0xffffffc4000c7947 */ /* 0x000fea000383ffff */
.L_x_11395:
[----:B0--3--:R-:W-:-:S04]  /*39c40*/  IMAD.U32 R3, RZ, RZ, UR46 ;  /* 0x0000002eff037e24 */ /* 0x009fc8000f8e00ff */
[----:B------:R0:W3:Y:S03]  /*39c50*/  SYNCS.PHASECHK.TRANS64.TRYWAIT P0, [R3+URZ+0x32420], R0 ;  /* 0x03242000030075a7 */ /* 0x0000e6000800017f */
[----:B---3--:R-:W-:Y:S05]  /*39c60*/  @!P0 NANOSLEEP.SYNCS 0x989680 ;  /* 0x009896800000895d */ /* 0x008fea0003900000 */
[----:B------:R-:W3:Y:S02]  /*39c70*/  @!P0 SYNCS.PHASECHK.TRANS64 P0, [R3+URZ+0x32420], R0 ;  /* 0x03242000030085a7 */ /* 0x000ee4000800007f */
[----:B---3--:R-:W-:Y:S05]  /*39c80*/  @!P0 BRA `(.L_x_11395) ;  /* 0xfffffffc00ec8947 */ /* 0x008fea000383ffff */
[----:B------:R-:W-:Y:S05]  /*39c90*/  BRA `(.L_x_11481) ;  /* 0xffffffc400507947 */ /* 0x000fea000383ffff */
.L_x_11397:
[----:B0--3--:R-:W-:-:S04]  /*39ca0*/  IMAD.U32 R3, RZ, RZ, UR46 ;  /* 0x0000002eff037e24 */ /* 0x009fc8000f8e00ff */
[----:B------:R0:W3:Y:S03]  /*39cb0*/  SYNCS.PHASECHK.TRANS64.TRYWAIT P0, [R3+URZ+0x32460], R0 ;  /* 0x03246000030075a7 */ /* 0x0000e6000800017f */
[----:B---3--:R-:W-:Y:S05]  /*39cc0*/  @!P0 NANOSLEEP.SYNCS 0x989680 ;  /* 0x009896800000895d */ /* 0x008fea0003900000 */
[----:B------:R-:W3:Y:S02]  /*39cd0*/  @!P0 SYNCS.PHASECHK.TRANS64 P0, [R3+URZ+0x32460], R0 ;  /* 0x03246000030085a7 */ /* 0x000ee4000800007f */
[----:B---3--:R-:W-:Y:S05]  /*39ce0*/  @!P0 BRA `(.L_x_11397) ;  /* 0xfffffffc00ec8947 */ /* 0x008fea000383ffff */
[----:B------:R-:W-:Y:S05]  /*39cf0*/  BRA `(.L_x_11482) ;  /* 0xffffffc4004c7947 */ /* 0x000fea000383ffff */
.L_x_11398:
[----:B------:R-:W-:Y:S01]  /*39d00*/  BSSY B0, `(.L_x_11483) ;  /* 0x0000008000007945 */ /* 0x000fe20003800000 */
[----:B------:R-:W-:Y:S02]  /*39d10*/  IMAD.MOV.U32 R13, RZ, RZ, R8 ;  /* 0x000000ffff0d7224 */ /* 0x000fe400078e0008 */
[----:B------:R-:W-:Y:S02]  /*39d20*/  IMAD.MOV.U32 R12, RZ, RZ, RZ ;  /* 0x000000ffff0c7224 */ /* 0x000fe400078e00ff */
[----:B------:R-:W-:Y:S02]  /*39d30*/  IMAD.MOV.U32 R11, RZ, RZ, 0x181f ;  /* 0x0000181fff0b7424 */ /* 0x000fe400078e00ff */
[----:B------:R-:W-:-:S07]  /*39d40*/  IMAD.MOV.U32 R15, RZ, RZ, -0x1 ;  /* 0xffffffffff0f7424 */ /* 0x000fce00078e00ff */
[----:B-1----:R-:W-:Y:S05]  /*39d50*/  WARPSYNC.COLLECTIVE R15, `(.L_x_11484) ;  /* 0x000000000f087348 */ /* 0x002fea0003c00000 */
[----:B-1----:R0:W1:Y:S02]  /*39d60*/  SHFL.IDX P6, R14, R13, R12, R11 ;  /* 0x0000000c0d0e7389 */ /* 0x00206400000c000b */
[----:B01----:R-:W-:Y:S01]  /*39d70*/  ENDCOLLECTIVE ;  /* 0x000000000000791b */ /* 0x003fe20003800000 */
.L_x_11484:
[----:B------:R-:W-:Y:S05]  /*39d80*/  BSYNC B0 ;  /* 0x0000000000007941 */ /* 0x000fea0003800000 */
.L_x_11483:
[----:B------:R-:W-:Y:S01]  /*39d90*/  IMAD.MOV.U32 R13, RZ, RZ, R7 ;  /* 0x000000ffff0d7224 */ /* 0x000fe200078e0007 */
[----:B------:R-:W-:Y:S01]  /*39da0*/  LEA R6, R27, UR46, 0x1 ;  /* 0x0000002e1b067c11 */ /* 0x000fe2000f8e08ff */
[----:B------:R-:W-:Y:S01]  /*39db0*/  IMAD.MOV.U32 R12, RZ, RZ, RZ ;  /* 0x000000ffff0c7224 */ /* 0x000fe200078e00ff */
[C---:B------:R-:W-:Y:S01]  /*39dc0*/  LOP3.LUT P2, RZ, R9.reuse, 0x2, RZ, 0xc0, !PT ;  /* 0x0000000209ff7812 */ /* 0x040fe2000784c0ff */
[----:B------:R-:W-:Y:S01]  /*39dd0*/  IMAD.MOV.U32 R11, RZ, RZ, 0x181f ;  /* 0x0000181fff0b7424 */ /* 0x000fe200078e00ff */
[----:B------:R-:W-:Y:S01]  /*39de0*/  LOP3.LUT P1, RZ, R9, 0x4, RZ, 0xc0, !PT ;  /* 0x0000000409ff7812 */ /* 0x000fe2000782c0ff */
[----:B------:R-:W-:Y:S02]  /*39df0*/  IMAD.MOV.U32 R15, RZ, RZ, -0x1 ;  /* 0xffffffffff0f7424 */ /* 0x000fe400078e00ff */
[----:B------:R-:W-:Y:S01]  /*39e00*/  IMAD.MOV.U32 R3, RZ, RZ, R14 ;  /* 0x000000ffff037224 */ /* 0x000fe200078e000e */
[----:B------:R-:W-:Y:S01]  /*39e10*/  ISETP.LT.OR P3, PT, R17, 0x1, !P1 ;  /* 0x000000011100780c */ /* 0x000fe20004f61670 */
[----:B------:R-:W-:-:S12]  /*39e20*/  IMAD.SHL.U32 R0, R22, 0x2, RZ ;  /* 0x0000000216007824 */ /* 0x000fd800078e00ff */
[----:B------:R-:W-:Y:S05]  /*39e30*/  WARPSYNC.COLLECTIVE R15, `(.L_x_11485) ;  /* 0x000000000f087348 */ /* 0x000fea0003c00000 */
[----:B------:R0:W1:Y:S02]  /*39e40*/  SHFL.IDX P6, R14, R13, R12, R11 ;  /* 0x0000000c0d0e7389 */ /* 0x00006400000c000b */
[----:B01----:R-:W-:Y:S01]  /*39e50*/  ENDCOLLECTIVE ;  /* 0x000000000000791b */ /* 0x003fe20003800000 */
.L_x_11485:
[----:B------:R-:W-:Y:S02]  /*39e60*/  VIADD R31, R6, 0x400 ;  /* 0x00000400061f7836 */ /* 0x000fe40000000000 */
[----:B------:R-:W-:Y:S02]  /*39e70*/  IMAD.MOV.U32 R13, RZ, RZ, R8 ;  /* 0x000000ffff0d7224 */ /* 0x000fe400078e0008 */
[----:B------:R-:W-:Y:S01]  /*39e80*/  IMAD.MOV.U32 R12, RZ, RZ, 0x1 ;  /* 0x00000001ff0c7424 */ /* 0x000fe200078e00ff */
[----:B------:R-:W-:-:S13]  /*39e90*/  IADD3 R2, P0, R14, R0, RZ ;  /* 0x000000000e027210 */ /* 0x000fda0007f1e0ff */
[----:B------:R-:W-:Y:S05]  /*39ea0*/  WARPSYNC.COLLECTIVE R15, `(.L_x_11486) ;  /* 0x000000000f087348 */ /* 0x000fea0003c00000 */
[----:B------:R0:W1:Y:S02]  /*39eb0*/  SHFL.IDX P6, R14, R13, R12, R11 ;  /* 0x0000000c0d0e7389 */ /* 0x00006400000c000b */
[----:B01----:R-:W-:Y:S01]  /*39ec0*/  ENDCOLLECTIVE ;  /* 0x000000000000791b */ /* 0x003fe20003800000 */
.L_x_11486:
        /* <DEDUP_REMOVED lines=12> */
.L_x_11487:
        /* <DEDUP_REMOVED lines=14> */
.L_x_11488:
        /* <DEDUP_REMOVED lines=12> */
.L_x_11489:
        /* <DEDUP_REMOVED lines=14> */
.L_x_11490:
        /* <DEDUP_REMOVED lines=12> */
.L_x_11491:
        /* <DEDUP_REMOVED lines=14> */
.L_x_11492:
        /* <DEDUP_REMOVED lines=12> */
.L_x_11493:
        /* <DEDUP_REMOVED lines=14> */
.L_x_11494:
[----:B------:R-:W-:Y:S01]  /*3a550*/  IMAD.X R3, RZ, RZ, R9, P3 ;  /* 0x000000ffff037224 */ /* 0x000fe200018e0609 */
[----:B------:R-:W-:Y:S01]  /*3a560*/  ISETP.LT.OR P3, PT, R17, 0x41, P4 ;  /* 0x000000411100780c */ /* 0x000fe20002761670 */
[----:B------:R-:W-:Y:S02]  /*3a570*/  IMAD.MOV.U32 R9, RZ, RZ, RZ ;  /* 0x000000ffff097224 */ /* 0x000fe400078e00ff */
[----:B------:R-:W-:-:S10]  /*3a580*/  IMAD.MOV.U32 R13, RZ, RZ, R7 ;  /* 0x000000ffff0d7224 */ /* 0x000fd400078e0007 */
        /* <DEDUP_REMOVED lines=9> */
.L_x_11495:
        /* <DEDUP_REMOVED lines=9> */
.L_x_11405:
[----:B-1----:R1:W2:Y:S02]  /*3a6b0*/  SYNCS.PHASECHK.TRANS64.TRYWAIT P0, [R19+URZ+0x32440], R23 ;  /* 0x03244017130075a7 */ /* 0x0022a4000800017f */
[----:B--2---:R-:W-:Y:S05]  /*3a6c0*/  @!P0 NANOSLEEP.SYNCS 0x989680 ;  /* 0x009896800000895d */ /* 0x004fea0003900000 */
[----:B------:R-:W2:Y:S02]  /*3a6d0*/  @!P0 SYNCS.PHASECHK.TRANS64 P0, [R19+URZ+0x32440], R23 ;  /* 0x03244017130085a7 */ /* 0x000ea4000800007f */
[----:B--2---:R-:W-:Y:S05]  /*3a6e0*/  @!P0 BRA `(.L_x_11405) ;  /* 0xfffffffc00f08947 */ /* 0x004fea000383ffff */
[----:B------:R-:W-:Y:S05]  /*3a6f0*/  BRA `(.L_x_11497) ;  /* 0xffffffc400907947 */ /* 0x000fea000383ffff */
.L_x_11406:
        /* <DEDUP_REMOVED lines=8> */
.L_x_11499:
[----:B------:R-:W-:Y:S05]  /*3a780*/  BSYNC B1 ;  /* 0x0000000000017941 */ /* 0x000fea0003800000 */
.L_x_11498:
        /* <DEDUP_REMOVED lines=9> */
.L_x_11500:
[----:B------:R-:W-:Y:S02]  /*3a820*/  IMAD.MOV.U32 R13, RZ, RZ, R24 ;  /* 0x000000ffff0d7224 */ /* 0x000fe400078e0018 */
[----:B------:R-:W-:Y:S01]  /*3a830*/  IMAD.MOV.U32 R12, RZ, RZ, 0x1 ;  /* 0x00000001ff0c7424 */ /* 0x000fe200078e00ff */
[----:B------:R-:W-:-:S13]  /*3a840*/  IADD3 R2, P0, R14, R0, RZ ;  /* 0x000000000e027210 */ /* 0x000fda0007f1e0ff */
[----:B------:R-:W-:Y:S05]  /*3a850*/  WARPSYNC.COLLECTIVE R15, `(.L_x_11501) ;  /* 0x000000000f087348 */ /* 0x000fea0003c00000 */
[----:B------:R0:W1:Y:S02]  /*3a860*/  SHFL.IDX P6, R14, R13, R12, R11 ;  /* 0x0000000c0d0e7389 */ /* 0x00006400000c000b */
[----:B01----:R-:W-:Y:S01]  /*3a870*/  ENDCOLLECTIVE ;  /* 0x000000000000791b */ /* 0x003fe20003800000 */
.L_x_11501:
        /* <DEDUP_REMOVED lines=10> */
.L_x_11502:
[----:B------:R-:W-:Y:S02]  /*3a920*/  IMAD.MOV.U32 R13, RZ, RZ, R24 ;  /* 0x000000ffff0d7224 */ /* 0x000fe400078e0018 */
[----:B------:R-:W-:Y:S01]  /*3a930*/  IMAD.MOV.U32 R12, RZ, RZ, 0x2 ;  /* 0x00000002ff0c7424 */ /* 0x000fe200078e00ff */
[----:B------:R-:W-:-:S13]  /*3a940*/  IADD3 R2, P0, R14, R0, RZ ;  /* 0x000000000e027210 */ /* 0x000fda0007f1e0ff */
[----:B------:R-:W-:Y:S05]  /*3a950*/  WARPSYNC.COLLECTIVE R15, `(.L_x_11503) ;  /* 0x000000000f087348 */ /* 0x000fea0003c00000 */
[----:B------:R0:W1:Y:S02]  /*3a960*/  SHFL.IDX P6, R14, R13, R12, R11 ;  /* 0x0000000c0d0e7389 */ /* 0x00006400000c000b */
[----:B01----:R-:W-:Y:S01]  /*3a970*/  ENDCOLLECTIVE ;  /* 0x000000000000791b */ /* 0x003fe20003800000 */
.L_x_11503:
        /* <DEDUP_REMOVED lines=10> */
.L_x_11504:
[----:B------:R-:W-:Y:S02]  /*3aa20*/  IMAD.MOV.U32 R13, RZ, RZ, R24 ;  /* 0x000000ffff0d7224 */ /* 0x000fe400078e0018 */
[----:B------:R-:W-:Y:S01]  /*3aa30*/  IMAD.MOV.U32 R12, RZ, RZ, 0x3 ;  /* 0x00000003ff0c7424 */ /* 0x000fe200078e00ff */
[----:B------:R-:W-:-:S13]  /*3aa40*/  IADD3 R2, P0, R14, R0, RZ ;  /* 0x000000000e027210 */ /* 0x000fda0007f1e0ff */
[----:B------:R-:W-:Y:S05]  /*3aa50*/  WARPSYNC.COLLECTIVE R15, `(.L_x_11505) ;  /* 0x000000000f087348 */ /* 0x000fea0003c00000 */
[----:B------:R0:W1:Y:S02]  /*3aa60*/  SHFL.IDX P6, R14, R13, R12, R11 ;  /* 0x0000000c0d0e7389 */ /* 0x00006400000c000b */
[----:B01----:R-:W-:Y:S01]  /*3aa70*/  ENDCOLLECTIVE ;  /* 0x000000000000791b */ /* 0x003fe20003800000 */
.L_x_11505:
        /* <DEDUP_REMOVED lines=10> */
.L_x_11506:
[----:B------:R-:W-:Y:S02]  /*3ab20*/  IMAD.MOV.U32 R13, RZ, RZ, R24 ;  /* 0x000000ffff0d7224 */ /* 0x000fe400078e0018 */
[----:B------:R-:W-:Y:S01]  /*3ab30*/  IMAD.MOV.U32 R12, RZ, RZ, 0x4 ;  /* 0x00000004ff0c7424 */ /* 0x000fe200078e00ff */
[----:B------:R-:W-:-:S13]  /*3ab40*/  IADD3 R2, P0, R14, R0, RZ ;  /* 0x000000000e027210 */ /* 0x000fda0007f1e0ff */
[----:B------:R-:W-:Y:S05]  /*3ab50*/  WARPSYNC.COLLECTIVE R15, `(.L_x_11507) ;  /* 0x000000000f087348 */ /* 0x000fea0003c00000 */
[----:B------:R0:W1:Y:S02]  /*3ab60*/  SHFL.IDX P6, R14, R13, R12, R11 ;  /* 0x0000000c0d0e7389 */ /* 0x00006400000c000b */
[----:B01----:R-:W-:Y:S01]  /*3ab70*/  ENDCOLLECTIVE ;  /* 0x000000000000791b */ /* 0x003fe20003800000 */
.L_x_11507:
        /* <DEDUP_REMOVED lines=10> */
.L_x_11508:
[----:B------:R-:W-:Y:S02]  /*3ac20*/  IMAD.MOV.U32 R13, RZ, RZ, R24 ;  /* 0x000000ffff0d7224 */ /* 0x000fe400078e0018 */
[----:B------:R-:W-:Y:S01]  /*3ac30*/  IMAD.MOV.U32 R12, RZ, RZ, 0x5 ;  /* 0x00000005ff0c7424 */ /* 0x000fe200078e00ff */
[----:B------:R-:W-:-:S13]  /*3ac40*/  IADD3 R2, P0, R14, R0, RZ ;  /* 0x000000000e027210 */ /* 0x000fda0007f1e0ff */
[----:B------:R-:W-:Y:S05]  /*3ac50*/  WARPSYNC.COLLECTIVE R15, `(.L_x_11509) ;  /* 0x000000000f087348 */ /* 0x000fea0003c00000 */
[----:B------:R0:W1:Y:S02]  /*3ac60*/  SHFL.IDX P6, R14, R13, R12, R11 ;  /* 0x0000000c0d0e7389 */ /* 0x00006400000c000b */
[----:B01----:R-:W-:Y:S01]  /*3ac70*/  ENDCOLLECTIVE ;  /* 0x000000000000791b */ /* 0x003fe20003800000 */
.L_x_11509:
        /* <DEDUP_REMOVED lines=10> */
.L_x_11510:
[----:B------:R-:W-:Y:S05]  /*3ad20*/  BRA `(.L_x_11511) ;  /* 0xffffffc000ec7947 */ /* 0x000fea000383ffff */
.L_x_11411:
[----:B---3--:R3:W4:Y:S02]  /*3ad30*/  SYNCS.PHASECHK.TRANS64.TRYWAIT P0, [R19+URZ+0x32460], R23 ;  /* 0x03246017130075a7 */ /* 0x008724000800017f */
[----:B----4-:R-:W-:Y:S05]  /*3ad40*/  @!P0 NANOSLEEP.SYNCS 0x989680 ;  /* 0x009896800000895d */ /* 0x010fea0003900000 */
[----:B------:R-:W4:Y:S02]  /*3ad50*/  @!P0 SYNCS.PHASECHK.TRANS64 P0, [R19+URZ+0x32460], R23 ;  /* 0x03246017130085a7 */ /* 0x000f24000800007f */
[----:B----4-:R-:W-:Y:S05]  /*3ad60*/  @!P0 BRA `(.L_x_11411) ;  /* 0xfffffffc00f08947 */ /* 0x010fea000383ffff */
[----:B------:R-:W-:Y:S05]  /*3ad70*/  BRA `(.L_x_11512) ;  /* 0xffffffc400387947 */ /* 0x000fea000383ffff */
.L_x_11412:
        /* <DEDUP_REMOVED lines=8> */
.L_x_11514:
[----:B------:R-:W-:Y:S05]  /*3ae00*/  BSYNC B1 ;  /* 0x0000000000017941 */ /* 0x000fea0003800000 */
.L_x_11513:
        /* <DEDUP_REMOVED lines=9> */
.L_x_11515:
[----:B------:R-:W-:Y:S02]  /*3aea0*/  IMAD.MOV.U32 R9, RZ, RZ, RZ ;  /* 0x000000ffff097224 */ /* 0x000fe400078e00ff */
[----:B------:R-:W-:Y:S02]  /*3aeb0*/  IMAD.MOV.U32 R13, RZ, RZ, R22 ;  /* 0x000000ffff0d7224 */ /* 0x000fe400078e0016 */
[----:B------:R-:W-:Y:S01]  /*3aec0*/  IMAD.MOV.U32 R12, RZ, RZ, 0x1 ;  /* 0x00000001ff0c7424 */ /* 0x000fe200078e00ff */
[----:B------:R-:W-:-:S13]  /*3aed0*/  IADD3 R2, P0, R14, R0, RZ ;  /* 0x000000000e027210 */ /* 0x000fda0007f1e0ff */
[----:B------:R-:W-:Y:S05]  /*3aee0*/  WARPSYNC.COLLECTIVE R15, `(.L_x_11516) ;  /* 0x000000000f087348 */ /* 0x000fea0003c00000 */
[----:B------:R0:W1:Y:S02]  /*3aef0*/  SHFL.IDX P6, R14, R13, R12, R11 ;  /* 0x0000000c0d0e7389 */ /* 0x00006400000c000b */
[----:B01----:R-:W-:Y:S01]  /*3af00*/  ENDCOLLECTIVE ;  /* 0x000000000000791b */ /* 0x003fe20003800000 */
.L_x_11516:
        /* <DEDUP_REMOVED lines=13> */
.L_x_11517:
[----:B------:R-:W-:Y:S02]  /*3afe0*/  IMAD.MOV.U32 R13, RZ, RZ, R22 ;  /* 0x000000ffff0d7224 */ /* 0x000fe400078e0016 */
[----:B------:R-:W-:Y:S01]  /*3aff0*/  IMAD.MOV.U32 R12, RZ, RZ, 0x2 ;  /* 0x00000002ff0c7424 */ /* 0x000fe200078e00ff */
[----:B------:R-:W-:-:S13]  /*3b000*/  IADD3 R2, P0, R14, R0, RZ ;  /* 0x000000000e027210 */ /* 0x000fda0007f1e0ff */
[----:B------:R-:W-:Y:S05]  /*3b010*/  WARPSYNC.COLLECTIVE R15, `(.L_x_11518) ;  /* 0x000000000f087348 */ /* 0x000fea0003c00000 */
[----:B------:R0:W1:Y:S02]  /*3b020*/  SHFL.IDX P6, R14, R13, R12, R11 ;  /* 0x0000000c0d0e7389 */ /* 0x00006400000c000b */
[----:B01----:R-:W-:Y:S01]  /*3b030*/  ENDCOLLECTIVE ;  /* 0x000000000000791b */ /* 0x003fe20003800000 */
.L_x_11518:
        /* <DEDUP_REMOVED lines=13> */
.L_x_11519:
[----:B------:R-:W-:Y:S02]  /*3b110*/  IMAD.MOV.U32 R13, RZ, RZ, R22 ;  /* 0x000000ffff0d7224 */ /* 0x000fe400078e0016 */
[----:B------:R-:W-:Y:S01]  /*3b120*/  IMAD.MOV.U32 R12, RZ, RZ, 0x3 ;  /* 0x00000003ff0c7424 */ /* 0x000fe200078e00ff */
[----:B------:R-:W-:-:S13]  /*3b130*/  IADD3 R2, P0, R14, R0, RZ ;  /* 0x000000000e027210 */ /* 0x000fda0007f1e0ff */
[----:B------:R-:W-:Y:S05]  /*3b140*/  WARPSYNC.COLLECTIVE R15, `(.L_x_11520) ;  /* 0x000000000f087348 */ /* 0x000fea0003c00000 */
[----:B------:R0:W1:Y:S02]  /*3b150*/  SHFL.IDX P6, R14, R13, R12, R11 ;  /* 0x0000000c0d0e7389 */ /* 0x00006400000c000b */
[----:B01----:R-:W-:Y:S01]  /*3b160*/  ENDCOLLECTIVE ;  /* 0x000000000000791b */ /* 0x003fe20003800000 */
.L_x_11520:
        /* <DEDUP_REMOVED lines=13> */
.L_x_11521:
[----:B------:R-:W-:Y:S02]  /*3b240*/  IMAD.MOV.U32 R13, RZ, RZ, R22 ;  /* 0x000000ffff0d7224 */ /* 0x000fe400078e0016 */
[----:B------:R-:W-:Y:S01]  /*3b250*/  IMAD.MOV.U32 R12, RZ, RZ, 0x4 ;  /* 0x00000004ff0c7424 */ /* 0x000fe200078e00ff */
[----:B------:R-:W-:-:S13]  /*3b260*/  IADD3 R2, P0, R14, R0, RZ ;  /* 0x000000000e027210 */ /* 0x000fda0007f1e0ff */
[----:B------:R-:W-:Y:S05]  /*3b270*/  WARPSYNC.COLLECTIVE R15, `(.L_x_11522) ;  /* 0x000000000f087348 */ /* 0x000fea0003c00000 */
[----:B------:R0:W1:Y:S02]  /*3b280*/  SHFL.IDX P6, R14, R13, R12, R11 ;  /* 0x0000000c0d0e7389 */ /* 0x00006400000c000b */
[----:B01----:R-:W-:Y:S01]  /*3b290*/  ENDCOLLECTIVE ;  /* 0x000000000000791b */ /* 0x003fe20003800000 */
.L_x_11522:
        /* <DEDUP_REMOVED lines=13> */
.L_x_11523:
[----:B------:R-:W-:Y:S02]  /*3b370*/  IMAD.MOV.U32 R13, RZ, RZ, R22 ;  /* 0x000000ffff0d7224 */ /* 0x000fe400078e0016 */
[----:B------:R-:W-:Y:S01]  /*3b380*/  IMAD.MOV.U32 R12, RZ, RZ, 0x5 ;  /* 0x00000005ff0c7424 */ /* 0x000fe200078e00ff */
[----:B------:R-:W-:-:S13]  /*3b390*/  IADD3 R2, P0, R14, R0, RZ ;  /* 0x000000000e027210 */ /* 0x000fda0007f1e0ff */
[----:B------:R-:W-:Y:S05]  /*3b3a0*/  WARPSYNC.COLLECTIVE R15, `(.L_x_11524) ;  /* 0x000000000f087348 */ /* 0x000fea0003c00000 */
[----:B------:R0:W1:Y:S02]  /*3b3b0*/  SHFL.IDX P6, R14, R13, R12, R11 ;  /* 0x0000000c0d0e7389 */ /* 0x00006400000c000b */
[----:B01----:R-:W-:Y:S01]  /*3b3c0*/  ENDCOLLECTIVE ;  /* 0x000000000000791b */ /* 0x003fe20003800000 */
.L_x_11524:
        /* <DEDUP_REMOVED lines=13> */
.L_x_11525:
[----:B------:R-:W-:Y:S05]  /*3b4a0*/  BRA `(.L_x_11526) ;  /* 0xffffffc000887947 */ /* 0x000fea000383ffff */
.L_x_11417:
[----:B0-----:R0:W1:Y:S02]  /*3b4b0*/  SYNCS.PHASECHK.TRANS64.TRYWAIT P0, [R4+URZ+0x32420], R9 ;  /* 0x03242009040075a7 */ /* 0x001064000800017f */
[----:B-1----:R-:W-:Y:S05]  /*3b4c0*/  @!P0 NANOSLEEP.SYNCS 0x989680 ;  /* 0x009896800000895d */ /* 0x002fea0003900000 */
[----:B------:R-:W1:Y:S02]  /*3b4d0*/  @!P0 SYNCS.PHASECHK.TRANS64 P0, [R4+URZ+0x32420], R9 ;  /* 0x03242009040085a7 */ /* 0x000e64000800007f */
[----:B-1----:R-:W-:Y:S05]  /*3b4e0*/  @!P0 BRA `(.L_x_11417) ;  /* 0xfffffffc00f08947 */ /* 0x002fea000383ffff */
[----:B------:R-:W-:Y:S05]  /*3b4f0*/  BRA `(.L_x_11527) ;  /* 0xffffffc400107947 */ /* 0x000fea000383ffff */
.L_x_11418:
        /* <DEDUP_REMOVED lines=11> */
.L_x_11529:
[----:B------:R-:W-:Y:S05]  /*3b5b0*/  BSYNC B0 ;  /* 0x0000000000007941 */ /* 0x000fea0003800000 */
.L_x_11528:
[----:B------:R-:W-:Y:S05]  /*3b5c0*/  BRA `(.L_x_11530) ;  /* 0xffffffc000f87947 */ /* 0x000fea000383ffff */
.L_x_11419:
[----:B------:R-:W-:Y:S01]  /*3b5d0*/  BSSY B0, `(.L_x_11531) ;  /* 0x0000006000007945 */ /* 0x000fe20003800000 */
[----:B------:R-:W-:-:S07]  /*3b5e0*/  IMAD.MOV.U32 R15, RZ, RZ, -0x1 ;  /* 0xffffffffff0f7424 */ /* 0x000fce00078e00ff */
[----:B012--5:R-:W-:Y:S05]  /*3b5f0*/  WARPSYNC.COLLECTIVE R15, `(.L_x_11532) ;  /* 0x000000000f0c7348 */ /* 0x027fea0003c00000 */
[----:B------:R-:W-:Y:S02]  /*3b600*/  ELECT P6, UR62, PT ;  /* 0x00000000003e782f */ /* 0x000fe400038c0000 */
[----:B------:R-:W-:Y:S01]  /*3b610*/  MOV R14, UR62 ;  /* 0x0000003e000e7c02 */ /* 0x000fe20008000f00 */
[----:B012--5:R-:W-:Y:S10]  /*3b620*/  ENDCOLLECTIVE ;  /* 0x000000000000791b */ /* 0x027ff40003800000 */
.L_x_11532:
[----:B------:R-:W-:Y:S05]  /*3b630*/  BSYNC B0 ;  /* 0x0000000000007941 */ /* 0x000fea0003800000 */
.L_x_11531:
[----:B------:R-:W-:Y:S05]  /*3b640*/  BRA `(.L_x_11533) ;  /* 0xffffffc000ec7947 */ /* 0x000fea000383ffff */
.L_x_11421:
[----:B-1----:R1:W3:Y:S02]  /*3b650*/  SYNCS.PHASECHK.TRANS64.TRYWAIT P1, [R5+URZ+0x32440], R0 ;  /* 0x03244000050075a7 */ /* 0x0022e4000802017f */
[----:B---3--:R-:W-:Y:S05]  /*3b660*/  @!P1 NANOSLEEP.SYNCS 0x989680 ;  /* 0x009896800000995d */ /* 0x008fea0003900000 */
[----:B------:R-:W3:Y:S02]  /*3b670*/  @!P1 SYNCS.PHASECHK.TRANS64 P1, [R5+URZ+0x32440], R0 ;  /* 0x03244000050095a7 */ /* 0x000ee4000802007f */
[----:B---3--:R-:W-:Y:S05]  /*3b680*/  @!P1 BRA `(.L_x_11421) ;  /* 0xfffffffc00f09947 */ /* 0x008fea000383ffff */
[----:B------:R-:W-:Y:S05]  /*3b690*/  BRA `(.L_x_11534) ;  /* 0xffffffc4000c7947 */ /* 0x000fea000383ffff */
.L_x_11423:
[----:B---3--:R3:W4:Y:S02]  /*3b6a0*/  SYNCS.PHASECHK.TRANS64.TRYWAIT P1, [R17+URZ+0x32440], R2 ;  /* 0x03244002110075a7 */ /* 0x008724000802017f */
[----:B----4-:R-:W-:Y:S05]  /*3b6b0*/  @!P1 NANOSLEEP.SYNCS 0x989680 ;  /* 0x009896800000995d */ /* 0x010fea0003900000 */
[----:B------:R-:W4:Y:S02]  /*3b6c0*/  @!P1 SYNCS.PHASECHK.TRANS64 P1, [R17+URZ+0x32440], R2 ;  /* 0x03244002110095a7 */ /* 0x000f24000802007f */
[----:B----4-:R-:W-:Y:S05]  /*3b6d0*/  @!P1 BRA `(.L_x_11423) ;  /* 0xfffffffc00f09947 */ /* 0x010fea000383ffff */
[----:B------:R-:W-:Y:S05]  /*3b6e0*/  BRA `(.L_x_11535) ;  /* 0xffffffc400187947 */ /* 0x000fea000383ffff */
.L_x_11425:
[----:B----4-:R4:W0:Y:S02]  /*3b6f0*/  SYNCS.PHASECHK.TRANS64.TRYWAIT P1, [R5+URZ+0x32460], R0 ;  /* 0x03246000050075a7 */ /* 0x010824000802017f */
[----:B0-----:R-:W-:Y:S05]  /*3b700*/  @!P1 NANOSLEEP.SYNCS 0x989680 ;  /* 0x009896800000995d */ /* 0x001fea0003900000 */
[----:B------:R-:W0:Y:S02]  /*3b710*/  @!P1 SYNCS.PHASECHK.TRANS64 P1, [R5+URZ+0x32460], R0 ;  /* 0x03246000050095a7 */ /* 0x000e24000802007f */
[----:B0-----:R-:W-:Y:S05]  /*3b720*/  @!P1 BRA `(.L_x_11425) ;  /* 0xfffffffc00f09947 */ /* 0x001fea000383ffff */
[----:B------:R-:W-:Y:S05]  /*3b730*/  BRA `(.L_x_11536) ;  /* 0xffffffc400147947 */ /* 0x000fea000383ffff */
        .type           $_ZN7cutlass13device_kernelIN5flash11enable_sm90INS1_16FlashAttnFwdSm90INS1_25CollectiveMainloopFwdSm90ILi2EN4cute5tupleIJNS5_1CILi1EEES8_S8_EEENS6_IJNS7_ILi128EEENS7_ILi96EEENS7_ILi64EEEEEELi256ENS_6half_tEfNS_4arch4Sm90ELb0ELb1ELb1ELb0ELb1ELb0ELb1ELb1ELb0ELb1ELb1ELb0EEENS1_21CollectiveEpilogueFwdINS6_IJSA_NS7_ILi256EEESB_EEES9_SE_SG_Li256ELb0ELb1ELb1ELb0EEENS1_19SingleTileSchedulerILb0ELb1ELb1ELi128EEEEEEEEEvNT_6ParamsE$_ZZN5flash25CollectiveMainloopFwdSm90ILi2EN4cute5tupleIJNS1_1CILi1EEES4_S4_EEENS2_IJNS3_ILi128EEENS3_ILi96EEENS3_ILi64EEEEEELi256EN7cutlass6half_tEfNSA_4arch4Sm90ELb0ELb1ELb1ELb0ELb1ELb0ELb1ELb1ELb0ELb1ELb1ELb0EE3mmaINS_16FlashAttnFwdSm90ISE_NS_21CollectiveEpilogueFwdINS2_IJS6_NS3_ILi256EEES7_EEES5_SB_SD_Li256ELb0ELb1ELb1ELb0EEENS_19SingleTileSchedulerILb0ELb1ELb1ELi128EEEE13SharedStorageENS1_6TensorINS1_11ArrayEngineIfLm128EEENS1_6LayoutINS2_IJNS2_IJNS3_ILi2EEEST_NS3_ILi32EEEEEES4_S4_EEENS2_IJNS2_IJS4_ST_NS3_ILi4EEEEEENS3_ILi0EEESZ_EEEEEEENS_7SoftmaxILi2ELi0EEEEEbRKNSE_6ParamsENSA_13PipelineAsyncILi2EEES19_RNSA_13PipelineStateILj2EEERT0_RT1_iRiRKNS_16SeqlenInfoQKNewKILb0ELb0EEENS2_IJiiiiEEERT_ENKUliT_T0_T1_E_clIZSF_ISO_S12_S14_EbS17_S19_S19_S1C_S1E_S1G_iS1H_S1L_S1M_S1O_EUlRS1P_iE1_NS3_ILb0EEENS3_ILb1EEEEEDaiS1P_S1Q_S1R_,@function
        .size           $_ZN7cutlass13device_kernelIN5flash11enable_sm90INS1_16FlashAttnFwdSm90INS1_25CollectiveMainloopFwdSm90ILi2EN4cute5tupleIJNS5_1CILi1EEES8_S8_EEENS6_IJNS7_ILi128EEENS7_ILi96EEENS7_ILi64EEEEEELi256ENS_6half_tEfNS_4arch4Sm90ELb0ELb1ELb1ELb0ELb1ELb0ELb1ELb1ELb0ELb1ELb1ELb0EEENS1_21CollectiveEpilogueFwdINS6_IJSA_NS7_ILi256EEESB_EEES9_SE_SG_Li256ELb0ELb1ELb1ELb0EEENS1_19SingleTileSchedulerILb0ELb1ELb1ELi128EEEEEEEEEvNT_6ParamsE$_ZZN5flash25CollectiveMainloopFwdSm90ILi2EN4cute5tupleIJNS1_1CILi1EEES4_S4_EEENS2_IJNS3_ILi128EEENS3_ILi96EEENS3_ILi64EEEEEELi256EN7cutlass6half_tEfNSA_4arch4Sm90ELb0ELb1ELb1ELb0ELb1ELb0ELb1ELb1ELb0ELb1ELb1ELb0EE3mmaINS_16FlashAttnFwdSm90ISE_NS_21CollectiveEpilogueFwdINS2_IJS6_NS3_ILi256EEES7_EEES5_SB_SD_Li256ELb0ELb1ELb1ELb0EEENS_19SingleTileSchedulerILb0ELb1ELb1ELi128EEEE13SharedStorageENS1_6TensorINS1_11ArrayEngineIfLm128EEENS1_6LayoutINS2_IJNS2_IJNS3_ILi2EEEST_NS3_ILi32EEEEEES4_S4_EEENS2_IJNS2_IJS4_ST_NS3_ILi4EEEEEENS3_ILi0EEESZ_EEEEEEENS_7SoftmaxILi2ELi0EEEEEbRKNSE_6ParamsENSA_13PipelineAsyncILi2EEES19_RNSA_13PipelineStateILj2EEERT0_RT1_iRiRKNS_16SeqlenInfoQKNewKILb0ELb0EEENS2_IJiiiiEEERT_ENKUliT_T0_T1_E_clIZSF_ISO_S12_S14_EbS17_S19_S19_S1C_S1E_S1G_iS1H_S1L_S1M_S1O_EUlRS1P_iE1_NS3_ILb0EEENS3_ILb1EEEEEDaiS1P_S1Q_S1R_,(.L_x_15770 - $_ZN7cutlass13device_kernelIN5flash11enable_sm90INS1_16FlashAttnFwdSm90INS1_25CollectiveMainloopFwdSm90ILi2EN4cute5tupleIJNS5_1CILi1EEES8_S8_EEENS6_IJNS7_ILi128EEENS7_ILi96EEENS7_ILi64EEEEEELi256ENS_6half_tEfNS_4arch4Sm90ELb0ELb1ELb1ELb0ELb1ELb0ELb1ELb1ELb0ELb1ELb1ELb0EEENS1_21CollectiveEpilogueFwdINS6_IJSA_NS7_ILi256EEESB_EEES9_SE_SG_Li256ELb0ELb1ELb1ELb0EEENS1_19SingleTileSchedulerILb0ELb1ELb1ELi128EEEEEEEEEvNT_6ParamsE$_ZZN5flash25CollectiveMainloopFwdSm90ILi2EN4cute5tupleIJNS1_1CILi1EEES4_S4_EEENS2_IJNS3_ILi128EEENS3_ILi96EEENS3_ILi64EEEEEELi256EN7cutlass6half_tEfNSA_4arch4Sm90ELb0ELb1ELb1ELb0ELb1ELb0ELb1ELb1ELb0ELb1ELb1ELb0EE3mmaINS_16FlashAttnFwdSm90ISE_NS_21CollectiveEpilogueFwdINS2_IJS6_NS3_ILi256EEES7_EEES5_SB_SD_Li256ELb0ELb1ELb1ELb0EEENS_19SingleTileSchedulerILb0ELb1ELb1ELi128EEEE13SharedStorageENS1_6TensorINS1_11ArrayEngineIfLm128EEENS1_6LayoutINS2_IJNS2_IJNS3_ILi2EEEST_NS3_ILi32EEEEEES4_S4_EEENS2_IJNS2_IJS4_ST_NS3_ILi4EEEEEENS3_ILi0EEESZ_EEEEEEENS_7SoftmaxILi2ELi0EEEEEbRKNSE_6ParamsENSA_13PipelineAsyncILi2EEES19_RNSA_13PipelineStateILj2EEERT0_RT1_iRiRKNS_16SeqlenInfoQKNewKILb0ELb0EEENS2_IJiiiiEEERT_ENKUliT_T0_T1_E_clIZSF_ISO_S12_S14_EbS17_S19_S19_S1C_S1E_S1G_iS1H_S1L_S1M_S1O_EUlRS1P_iE1_NS3_ILb0EEENS3_ILb1EEEEEDaiS1P_S1Q_S1R_)
$_ZN7cutlass13device_kernelIN5flash11enable_sm90INS1_16FlashAttnFwdSm90INS1_25CollectiveMainloopFwdSm90ILi2EN4cute5tupleIJNS5_1CILi1EEES8_S8_EEENS6_IJNS7_ILi128EEENS7_ILi96EEENS7_ILi64EEEEEELi256ENS_6half_tEfNS_4arch4Sm90ELb0ELb1ELb1ELb0ELb1ELb0ELb1ELb1ELb0ELb1ELb1ELb0EEENS1_21CollectiveEpilogueFwdINS6_IJSA_NS7_ILi256EEESB_EEES9_SE_SG_Li256ELb0ELb1ELb1ELb0EEENS1_19SingleTileSchedulerILb0ELb1ELb1ELi128EEEEEEEEEvNT_6ParamsE$_ZZN5flash25CollectiveMainloopFwdSm90ILi2EN4cute5tupleIJNS1_1CILi1EEES4_S4_EEENS2_IJNS3_ILi128EEENS3_ILi96EEENS3_ILi64EEEEEELi256EN7cutlass6half_tEfNSA_4arch4Sm90ELb0ELb1ELb1ELb0ELb1ELb0ELb1ELb1ELb0ELb1ELb1ELb0EE3mmaINS_16FlashAttnFwdSm90ISE_NS_21CollectiveEpilogueFwdINS2_IJS6_NS3_ILi256EEES7_EEES5_SB_SD_Li256ELb0ELb1ELb1ELb0EEENS_19SingleTileSchedulerILb0ELb1ELb1ELi128EEEE13SharedStorageENS1_6TensorINS1_11ArrayEngineIfLm128EEENS1_6LayoutINS2_IJNS2_IJNS3_ILi2EEEST_NS3_ILi32EEEEEES4_S4_EEENS2_IJNS2_IJS4_ST_NS3_ILi4EEEEEENS3_ILi0EEESZ_EEEEEEENS_7SoftmaxILi2ELi0EEEEEbRKNSE_6ParamsENSA_13PipelineAsyncILi2EEES19_RNSA_13PipelineStateILj2EEERT0_RT1_iRiRKNS_16SeqlenInfoQKNewKILb0ELb0EEENS2_IJiiiiEEERT_ENKUliT_T0_T1_E_clIZSF_ISO_S12_S14_EbS17_S19_S19_S1C_S1E_S1G_iS1H_S1L_S1M_S1O_EUlRS1P_iE1_NS3_ILb0EEENS3_ILb1EEEEEDaiS1P_S1Q_S1R_:
        /* <DEDUP_REMOVED lines=48> */
.L_x_11538:
[----:B------:R-:W-:Y:S05]  /*3ba40*/  BSYNC B2 ;  /* 0x0000000000027941 */ /* 0x000fea0003800000 */
.L_x_11537:
        /* <DEDUP_REMOVED lines=17> */
.L_x_11540:
[----:B------:R-:W-:Y:S05]  /*3bb60*/  BSYNC B2 ;  /* 0x0000000000027941 */ /* 0x000fea0003800000 */
.L_x_11539:
        /* <DEDUP_REMOVED lines=10> */
.L_x_11542:
[----:B------:R-:W-:Y:S05]  /*3bc10*/  BSYNC B2 ;  /* 0x0000000000027941 */ /* 0x000fea0003800000 */
.L_x_11541:
        /* <DEDUP_REMOVED lines=92> */
.L_x_11545:
[----:B------:R-:W-:Y:S05]  /*3c1e0*/  BSYNC B2 ;  /* 0x0000000000027941 */ /* 0x000fea0003800000 */
.L_x_11544:
        /* <DEDUP_REMOVED lines=17> */
.L_x_11547:
[----:B------:R-:W-:Y:S05]  /*3c300*/  BSYNC B2 ;  /* 0x0000000000027941 */ /* 0x000fea0003800000 */
.L_x_11546:
        /* <DEDUP_REMOVED lines=10> */
.L_x_11549:
[----:B------:R-:W-:Y:S05]  /*3c3b0*/  BSYNC B2 ;  /* 0x0000000000027941 */ /* 0x000fea0003800000 */
.L_x_11548:
[----:B------:R-:W2:Y:S04]  /*3c3c0*/  LDL.64 R12, [R158] ;  /* 0x000000009e0c7983 */ /* 0x000ea80000100a00 */
[----:B0----5:R-:W3:Y:S04]  /*3c3d0*/  LDL.64 R10, [R158+0x58] ;  /* 0x000058009e0a7983 */ /* 0x021ee80000100a00 */
[----:B------:R-:W4:Y:S04]  /*3c3e0*/  LDL.64 R6, [R158+0x48] ;  /* 0x000048009e067983 */ /* 0x000f280000100a00 */
[----:B------:R-:W4:Y:S01]  /*3c3f0*/  LDL.64 R8, [R158+0x50] ;  /* 0x000050009e087983 */ /* 0x000f220000100a00 */
        /* <DEDUP_REMOVED lines=18> */
[----:B--2---:R-:W-:Y:S02]  /*3c520*/  IMAD R20, R21, 0xc00, R12 ;  /* 0x00000c0015147824 */ /* 0x004fe400078e020c */
[----:B------:R-:W-:-:S03]  /*3c530*/  IMAD.MOV.U32 R21, RZ, RZ, R13 ;  /* 0x000000ffff157224 */ /* 0x000fc600078e000d */
[----:B------:R-:W-:Y:S02]  /*3c540*/  R2UR UR6, R20 ;  /* 0x00000000140672ca */ /* 0x000fe400000e0000 */
[----:B------:R-:W-:Y:S02]  /*3c550*/  R2UR UR7, R21 ;  /* 0x00000000150772ca */ /* 0x000fe400000e0000 */
[----:B---3--:R-:W-:Y:S02]  /*3c560*/  ISETP.NE.U32.AND P0, PT, R0, RZ, PT ;  /* 0x000000ff0000720c */ /* 0x008fe40003f05070 */
[----:B----4-:R-:W-:Y:S02]  /*3c570*/  R2UR UR4, R14 ;  /* 0x000000000e0472ca */ /* 0x010fe400000e0000 */
[----:B------:R-:W-:-:S09]  /*3c580*/  R2UR UR5, R15 ;  /* 0x000000000f0572ca */ /* 0x000fd200000e0000 */
[----:B------:R-:W-:-:S05]  /*3c590*/  VOTEU.ANY UP0, P0 ;  /* 0x00000000003f7886 */ /* 0x000fca0000000100 */
[----:B------:R-:W-:Y:S03]  /*3c5a0*/  HGMMA.64x96x16.F32 R24, gdesc[UR4], R24, UP0, gsb0 ;  /* 0x01600000041879f0 */ /* 0x000fe6000b800818 */
        /* <DEDUP_REMOVED lines=242> */
.L_x_11552:
[----:B------:R-:W-:Y:S05]  /*3d4d0*/  BSYNC B2 ;  /* 0x0000000000027941 */ /* 0x000fea0003800000 */
.L_x_11551:
[C---:B------:R-:W-:Y:S01]  /*3d4e0*/  R2UR UR6, R4.reuse ;  /* 0x00000000040672ca */ /* 0x040fe200000e0000 */
[----:B------:R-:W2:Y:S01]  /*3d4f0*/  LDL R11, [R1+0x450] ;  /* 0x00045000010b7983 */ /* 0x000ea20000100800 */
[C---:B------:R-:W-:Y:S02]  /*3d500*/  R2UR UR7, R5.reuse ;  /* 0x00000000050772ca */ /* 0x040fe400000e0000 */
[----:B------:R-:W-:Y:S01]  /*3d510*/  R2UR UR4, R4 ;  /* 0x00000000040472ca */ /* 0x000fe200000e0000 */
[----:B------:R-:W3:Y:S01]  /*3d520*/  LDL R9, [R1+0x454] ;  /* 0x0004540001097983 */ /* 0x000ee20000100800 */
[----:B------:R-:W-:-:S09]  /*3d530*/  R2UR UR5, R5 ;  /* 0x00000000050572ca */ /* 0x000fd200000e0000 */
[----:B------:R-:W4:Y:S04]  /*3d540*/  LD.E.64 R6, desc[UR6][R12.64+0x20] ;  /* 0x000020060c067980 */ /* 0x000f28000c101b00 */
[----:B------:R-:W2:Y:S01]  /*3d550*/  LD.E R0, desc[UR4][R12.64+0xc] ;  /* 0x00000c040c007980 */ /* 0x000ea2000c101900 */
[----:B----4-:R-:W-:-:S05]  /*3d560*/  MOV R7, R6 ;  /* 0x0000000600077202 */ /* 0x010fca0000000f00 */
[----:B-----5:R-:W-:-:S05]  /*3d570*/  IMAD R7, R10, 0x8, R7 ;  /* 0x000000080a077824 */ /* 0x020fca00078e0207 */
[----:B--2---:R-:W-:-:S04]  /*3d580*/  PRMT R0, R0, 0x654, R7 ;  /* 0x0000065400007816 */ /* 0x004fc80000000007 */
[----:B------:R0:W-:Y:S01]  /*3d590*/  SYNCS.ARRIVE.TRANS64.RED.A1T0 RZ, [R0+URZ], RZ ;  /* 0x000000ff00ff79a7 */ /* 0x0001e2000810043f */
[----:B------:R-:W2:Y:S04]  /*3d5a0*/  LDL.64 R6, [R158+0x68] ;  /* 0x000068009e067983 */ /* 0x000ea80000100a00 */
[----:B------:R-:W4:Y:S04]  /*3d5b0*/  LD.E R72, desc[UR4][R2.64] ;  /* 0x0000000402487980 */ /* 0x000f28000c101900 */
[----:B0-----:R-:W3:Y:S04]  /*3d5c0*/  LD.E R0, desc[UR4][R2.64+0x24] ;  /* 0x0000240402007980 */ /* 0x001ee8000c101900 */
[----:B--2---:R-:W2:Y:S01]  /*3d5d0*/  LD.E.64 R6, desc[UR4][R6.64] ;  /* 0x0000000406067980 */ /* 0x004ea2000c101b00 */
[----:B---3--:R-:W-:-:S13]  /*3d5e0*/  ISETP.NE.AND P0, PT, R0, 0x1, PT ;  /* 0x000000010000780c */ /* 0x008fda0003f05270 */
[C---:B------:R-:W-:Y:S02]  /*3d5f0*/  @P0 R2UR UR6, R4.reuse ;  /* 0x00000000040602ca */ /* 0x040fe400000e0000 */
[C---:B------:R-:W-:Y:S02]  /*3d600*/  @P0 R2UR UR7, R5.reuse ;  /* 0x00000000050702ca */ /* 0x040fe400000e0000 */
[C---:B------:R-:W-:Y:S02]  /*3d610*/  R2UR UR14, R4.reuse ;  /* 0x00000000040e72ca */ /* 0x040fe400000e0000 */
[----:B------:R-:W-:Y:S02]  /*3d620*/  R2UR UR15, R5 ;  /* 0x00000000050f72ca */ /* 0x000fe400000e0000 */
[----:B------:R-:W-:-:S07]  /*3d630*/  R2UR UR10, R4 ;  /* 0x00000000040a72ca */ /* 0x000fce00000e0000 */
[----:B------:R-:W3:Y:S01]  /*3d640*/  @P0 LD.E R75, desc[UR6][R2.64+0x2c] ;  /* 0x00002c06024b0980 */ /* 0x000ee2000c101900 */
[C---:B------:R-:W-:Y:S02]  /*3d650*/  R2UR UR6, R4.reuse ;  /* 0x00000000040672ca */ /* 0x040fe400000e0000 */
[C---:B------:R-:W-:Y:S02]  /*3d660*/  R2UR UR7, R5.reuse ;  /* 0x00000000050772ca */ /* 0x040fe400000e0000 */
[C---:B------:R-:W-:Y:S02]  /*3d670*/  R2UR UR11, R5.reuse ;  /* 0x00000000050b72ca */ /* 0x040fe400000e0000 */
[C---:B------:R-:W-:Y:S02]  /*3d680*/  R2UR UR8, R4.reuse ;  /* 0x00000000040872ca */ /* 0x040fe400000e0000 */
[----:B------:R-:W-:Y:S02]  /*3d690*/  R2UR UR9, R5 ;  /* 0x00000000050972ca */ /* 0x000fe400000e0000 */
[----:B------:R-:W-:-:S02]  /*3d6a0*/  R2UR UR12, R4 ;  /* 0x00000000040c72ca */ /* 0x000fc400000e0000 */
[----:B------:R-:W-:-:S05]  /*3d6b0*/  R2UR UR13, R5 ;  /* 0x00000000050d72ca */ /* 0x000fca00000e0000 */
[----:B------:R-:W3:Y:S04]  /*3d6c0*/  LD.E R76, desc[UR10][R2.64+0xc] ;  /* 0x00000c0a024c7980 */ /* 0x000ee8000c101900 */
[----:B------:R-:W3:Y:S04]  /*3d6d0*/  LD.E R77, desc[UR8][R2.64+0x10] ;  /* 0x00001008024d7980 */ /* 0x000ee8000c101900 */
[----:B------:R-:W4:Y:S04]  /*3d6e0*/  LD.E R78, desc[UR12][R2.64+0x14] ;  /* 0x0000140c024e7980 */ /* 0x000f28000c101900 */
[----:B--2---:R0:W2:Y:S02]  /*3d6f0*/  LD.E R10, desc[UR4][R6.64] ;  /* 0x00000004060a7980 */ /* 0x0040a4000c101900 */
[----:B0-----:R-:W-:-:S02]  /*3d700*/  IMAD.MOV.U32 R6, RZ, RZ, R9 ;  /* 0x000000ffff067224 */ /* 0x001fc400078e0009 */
[----:B------:R-:W-:-:S05]  /*3d710*/  IMAD.MOV.U32 R7, RZ, RZ, R11 ;  /* 0x000000ffff077224 */ /* 0x000fca00078e000b */
[----:B------:R-:W3:Y:S01]  /*3d720*/  LD.E R73, desc[UR4][R6.64] ;  /* 0x0000000406497980 */ /* 0x000ee2000c101900 */
[C---:B------:R-:W-:Y:S02]  /*3d730*/  @P0 R2UR UR4, R4.reuse ;  /* 0x00000000040402ca */ /* 0x040fe400000e0000 */
[----:B------:R-:W-:Y:S01]  /*3d740*/  @P0 R2UR UR5, R5 ;  /* 0x00000000050502ca */ /* 0x000fe200000e0000 */
[----:B------:R-:W3:Y:S04]  /*3d750*/  LD.E R6, desc[UR14][R2.64+0x18] ;  /* 0x0000180e02067980 */ /* 0x000ee8000c101900 */
[----:B------:R-:W3:Y:S08]  /*3d760*/  LD.E R7, desc[UR6][R2.64+0x4] ;  /* 0x0000040602077980 */ /* 0x000ef0000c101900 */
[----:B------:R-:W3:Y:S01]  /*3d770*/  @P0 LD.E R74, desc[UR4][R2.64+0x28] ;  /* 0x00002804024a0980 */ /* 0x000ee2000c101900 */
[----:B------:R-:W-:-:S02]  /*3d780*/  R2UR UR4, R4 ;  /* 0x00000000040472ca */ /* 0x000fc400000e0000 */
[----:B------:R-:W-:-:S13]  /*3d790*/  R2UR UR5, R5 ;  /* 0x00000000050572ca */ /* 0x000fda00000e0000 */
[----:B------:R-:W3:Y:S01]  /*3d7a0*/  LD.E R12, desc[UR4][R2.64+0x8] ;  /* 0x00000804020c7980 */ /* 0x000ee2000c101900 */
[----:B------:R-:W-:Y:S01]  /*3d7b0*/  BSSY B2, `(.L_x_11553) ;  /* 0x00000af000027945 */ /* 0x000fe20003800000 */
[----:B----4-:R-:W-:Y:S02]  /*3d7c0*/  IMAD R78, R19, -0x60, R78 ;  /* 0xffffffa0134e7824 */ /* 0x010fe400078e024e */
[----:B--2---:R-:W-:-:S04]  /*3d7d0*/  FMUL.FTZ R33, R33, R10 ;  /* 0x0000000a21217220 */ /* 0x004fc80000410000 */
[----:B------:R0:W1:Y:S01]  /*3d7e0*/  MUFU.TANH R83, R33 ;  /* 0x0000002100537308 */ /* 0x0000620000002400 */
[-C--:B------:R-:W-:Y:S01]  /*3d7f0*/  FMUL.FTZ R20, R35, R10.reuse ;  /* 0x0000000a23147220 */ /* 0x080fe20000410000 */
[----:B------:R-:W-:Y:S01]  /*3d800*/  FMUL.FTZ R37, R37, R10 ;  /* 0x0000000a25257220 */ /* 0x000fe20000410000 */
[----:B0-----:R-:W-:-:S05]  /*3d810*/  SHF.R.S32.HI R33, RZ, 0x1f, R72 ;  /* 0x0000001fff217819 */ /* 0x001fca0000011448 */
[----:B------:R0:W2:Y:S01]  /*3d820*/  MUFU.TANH R85, R37 ;  /* 0x0000002500557308 */ /* 0x0000a20000002400 */
[----:B------:R-:W-:Y:S01]  /*3d830*/  LEA.HI R35, R33, R72, RZ, 0x7 ;  /* 0x0000004821237211 */ /* 0x000fe200078f38ff */
[----:B------:R-:W-:-:S03]  /*3d840*/  FMUL.FTZ R40, R40, R10 ;  /* 0x0000000a28287220 */ /* 0x000fc60000410000 */
[----:B0-----:R-:W-:-:S03]  /*3d850*/  LOP3.LUT R37, R35, 0xffffff80, RZ, 0xc0, !PT ;  /* 0xffffff8023257812 */ /* 0x001fc600078ec0ff */
[----:B------:R0:W4:Y:S02]  /*3d860*/  MUFU.TANH R86, R40 ;  /* 0x0000002800567308 */ /* 0x0001240000002400 */
[----:B------:R-:W-:Y:S02]  /*3d870*/  IMAD.IADD R37, R72, 0x1, -R37 ;  /* 0x0000000148257824 */ /* 0x000fe400078e0a25 */
[-C--:B------:R-:W-:Y:S01]  /*3d880*/  FMUL.FTZ R41, R41, R10.reuse ;  /* 0x0000000a29297220 */ /* 0x080fe20000410000 */
[-C--:B------:R-:W-:Y:S02]  /*3d890*/  FMUL.FTZ R36, R36, R10.reuse ;  /* 0x0000000a24247220 */ /* 0x080fe40000410000 */
[----:B0-----:R-:W-:Y:S01]  /*3d8a0*/  SHF.R.S32.HI R40, RZ, 0x1f, R37 ;  /* 0x0000001fff287819 */ /* 0x001fe20000011425 */
[----:B------:R0:W1:Y:S01]  /*3d8b0*/  MUFU.TANH R87, R41 ;  /* 0x0000002900577308 */ /* 0x0000620000002400 */
[-C--:B------:R-:W-:Y:S01]  /*3d8c0*/  FMUL.FTZ R18, R34, R10.reuse ;  /* 0x0000000a22127220 */ /* 0x080fe20000410000 */
[----:B------:R-:W-:Y:S01]  /*3d8d0*/  FMUL.FTZ R34, R39, R10 ;  /* 0x0000000a27227220 */ /* 0x000fe20000410000 */
[----:B------:R-:W-:Y:S01]  /*3d8e0*/  LEA.HI R39, R33, R72, RZ, 0x2 ;  /* 0x0000004821277211 */ /* 0x000fe200078f10ff */
[----:B------:R-:W-:Y:S01]  /*3d8f0*/  FMUL.FTZ R13, R30, R10 ;  /* 0x0000000a1e0d7220 */ /* 0x000fe20000410000 */
[----:B0-----:R-:W-:-:S03]  /*3d900*/  LEA.HI R41, R40, R37, RZ, 0x2 ;  /* 0x0000002528297211 */ /* 0x001fc600078f10ff */
[----:B------:R0:W1:Y:S01]  /*3d910*/  MUFU.TANH R84, R36 ;  /* 0x0000002400547308 */ /* 0x0000620000002400 */
[-C--:B------:R-:W-:Y:S01]  /*3d920*/  FMUL.FTZ R30, R43, R10.reuse ;  /* 0x0000000a2b1e7220 */ /* 0x080fe20000410000 */
[--C-:B------:R-:W-:Y:S02]  /*3d930*/  SHF.R.S32.HI R33, RZ, 0x2, R41.reuse ;  /* 0x00000002ff217819 */ /* 0x100fe40000011429 */
[----:B------:R-:W-:Y:S02]  /*3d940*/  LOP3.LUT R43, R39, 0xfffffffc, RZ, 0xc0, !PT ;  /* 0xfffffffc272b7812 */ /* 0x000fe400078ec0ff */
[----:B0-----:R-:W-:Y:S01]  /*3d950*/  SHF.R.S32.HI R36, RZ, 0x1f, R41 ;  /* 0x0000001fff247819 */ /* 0x001fe20000011429 */
[----:B------:R-:W-:-:S03]  /*3d960*/  FMUL.FTZ R14, R31, R10 ;  /* 0x0000000a1f0e7220 */ /* 0x000fc60000410000 */
[----:B------:R-:W-:Y:S02]  /*3d970*/  LEA.HI R39, R36, R33, RZ, 0x3 ;  /* 0x0000002124277211 */ /* 0x000fe400078f18ff */
[----:B------:R-:W-:Y:S01]  /*3d980*/  SHF.R.S32.HI R36, RZ, 0x7, R35 ;  /* 0x00000007ff247819 */ /* 0x000fe20000011423 */
[----:B------:R-:W-:Y:S01]  /*3d990*/  FMUL.FTZ R31, R42, R10 ;  /* 0x0000000a2a1f7220 */ /* 0x000fe20000410000 */
[----:B------:R-:W-:Y:S01]  /*3d9a0*/  LEA.HI R40, R40, R37, RZ, 0x5 ;  /* 0x0000002528287211 */ /* 0x000fe200078f28ff */
[----:B------:R-:W-:Y:S01]  /*3d9b0*/  IMAD.IADD R43, R72, 0x1, -R43 ;  /* 0x00000001482b7824 */ /* 0x000fe200078e0a2b */
[----:B------:R-:W-:Y:S02]  /*3d9c0*/  LOP3.LUT R42, R39, 0xfffffff8, RZ, 0xc0, !PT ;  /* 0xfffffff8272a7812 */ /* 0x000fe400078ec0ff */
[----:B------:R-:W-:Y:S02]  /*3d9d0*/  LEA.HI R35, R35, R36, RZ, 0x1 ;  /* 0x0000002423237211 */ /* 0x000fe400078f08ff */
[----:B------:R-:W-:Y:S01]  /*3d9e0*/  SHF.R.S32.HI R40, RZ, 0x5, R40 ;  /* 0x00000005ff287819 */ /* 0x000fe20000011428 */
[----:B------:R-:W-:Y:S01]  /*3d9f0*/  IMAD.IADD R42, R33, 0x1, -R42 ;  /* 0x00000001212a7824 */ /* 0x000fe200078e0a2a */
[----:B------:R-:W-:-:S02]  /*3da00*/  LOP3.LUT R35, R35, 0x3fffffe, RZ, 0xc0, !PT ;  /* 0x03fffffe23237812 */ /* 0x000fc400078ec0ff */
[----:B------:R-:W-:Y:S01]  /*3da10*/  LEA.HI R33, R43, R43, RZ, 0x1 ;  /* 0x0000002b2b217211 */ /* 0x000fe200078f08ff */
[----:B---3--:R-:W-:Y:S02]  /*3da20*/  IMAD R73, R73, 0x8, R40 ;  /* 0x0000000849497824 */ /* 0x008fe400078e0228 */
[----:B------:R-:W-:Y:S01]  /*3da30*/  IMAD.IADD R35, R36, 0x1, -R35 ;  /* 0x0000000124237824 */ /* 0x000fe200078e0a23 */
[----:B------:R-:W-:Y:S01]  /*3da40*/  LOP3.LUT R36, R33, 0x1ffffffe, RZ, 0xc0, !PT ;  /* 0x1ffffffe21247812 */ /* 0x000fe200078ec0ff */
[----:B------:R-:W-:-:S04]  /*3da50*/  IMAD.U32 R42, R73, 0x10, R42 ;  /* 0x00000010492a7824 */ /* 0x000fc800078e002a */
[----:B------:R-:W-:Y:S02]  /*3da60*/  IMAD.IADD R36, R43, 0x1, -R36 ;  /* 0x000000012b247824 */ /* 0x000fe400078e0a24 */
[----:B------:R-:W-:-:S04]  /*3da70*/  IMAD R35, R35, 0x40, R42 ;  /* 0x0000004023237824 */ /* 0x000fc800078e022a */
[----:B------:R-:W-:-:S04]  /*3da80*/  IMAD R33, R36, 0x8, R35 ;  /* 0x0000000824217824 */ /* 0x000fc800078e0223 */
[----:B------:R-:W-:-:S04]  /*3da90*/  @P0 IMAD.HI.U32 R74, R33, R74, RZ ;  /* 0x0000004a214a0227 */ /* 0x000fc800078e00ff */
[-C--:B------:R-:W-:Y:S01]  /*3daa0*/  FMUL.FTZ R28, R28, R10.reuse ;  /* 0x0000000a1c1c7220 */ /* 0x080fe20000410000 */
[----:B------:R-:W-:Y:S01]  /*3dab0*/  @P0 SHF.R.U32.HI R33, RZ, R75, R74 ;  /* 0x0000004bff210219 */ /* 0x000fe2000001164a */
[-C--:B------:R-:W-:Y:S01]  /*3dac0*/  FMUL.FTZ R25, R25, R10.reuse ;  /* 0x0000000a19197220 */ /* 0x080fe20000410000 */
[-C--:B------:R-:W-:Y:S01]  /*3dad0*/  FMUL.FTZ R29, R29, R10.reuse ;  /* 0x0000000a1d1d7220 */ /* 0x080fe20000410000 */
[-C--:B------:R-:W-:Y:S01]  /*3dae0*/  FMUL.FTZ R32, R32, R10.reuse ;  /* 0x0000000a20207220 */ /* 0x080fe20000410000 */
[-C--:B------:R-:W-:Y:S01]  /*3daf0*/  FMUL.FTZ R49, R49, R10.reuse ;  /* 0x0000000a31317220 */ /* 0x080fe20000410000 */
[----:B------:R-:W0:Y:S01]  /*3db00*/  SHFL.IDX PT, R40, R33, RZ, 0x1c1f ;  /* 0x001c1fff21287589 */ /* 0x000e2200000e0000 */
[----:B------:R-:W-:Y:S01]  /*3db10*/  LOP3.LUT R36, R41, 0x7ffffffc, RZ, 0xc0, !PT ;  /* 0x7ffffffc29247812 */ /* 0x000fe200078ec0ff */
[----:B------:R-:W-:Y:S01]  /*3db20*/  IMAD.MOV.U32 R42, RZ, RZ, -0x60 ;  /* 0xffffffa0ff2a7424 */ /* 0x000fe200078e00ff */
        /* <DEDUP_REMOVED lines=9> */
[-C--:B---3--:R-:W-:Y:S01]  /*3dbc0*/  FMUL.FTZ R28, R46, R10.reuse ;  /* 0x0000000a2e1c7220 */ /* 0x088fe20000410000 */
        /* <DEDUP_REMOVED lines=13> */
[----:B------:R-:W-:Y:S01]  /*3dca0*/  IMAD.IADD R36, R37, 0x1, -R36 ;  /* 0x0000000125247824 */ /* 0x000fe200078e0a24 */
[----:B------:R2:W0:Y:S01]  /*3dcb0*/  MUFU.TANH R82, R32 ;  /* 0x0000002000527308 */ /* 0x0004220000002400 */
[-C--:B---3--:R-:W-:Y:S01]  /*3dcc0*/  FMUL.FTZ R29, R47, R10.reuse ;  /* 0x0000000a2f1d7220 */ /* 0x088fe20000410000 */
[----:B------:R-:W-:Y:S01]  /*3dcd0*/  FMUL.FTZ R70, R70, R10 ;  /* 0x0000000a46467220 */ /* 0x000fe20000410000 */
[----:B------:R-:W-:-:S02]  /*3dce0*/  IMAD R35, R19, R42, 0x1 ;  /* 0x0000000113237424 */ /* 0x000fc400078e022a */
        /* <DEDUP_REMOVED lines=8> */
[----:B------:R-:W-:Y:S01]  /*3dd70*/  ISETP.GE.AND P1, PT, R6, 0x1, PT ;  /* 0x000000010600780c */ /* 0x000fe20003f26270 */
[-C--:B---3--:R-:W-:Y:S01]  /*3dd80*/  FMUL.FTZ R49, R66, R10.reuse ;  /* 0x0000000a42317220 */ /* 0x088fe20000410000 */
[----:B------:R-:W-:Y:S01]  /*3dd90*/  FMUL.FTZ R10, R71, R10 ;  /* 0x0000000a470a7220 */ /* 0x000fe20000410000 */
[----:B------:R-:W-:Y:S01]  /*3dda0*/  IMAD R35, R36, -0x2, R35 ;  /* 0xfffffffe24237824 */ /* 0x000fe200078e0223 */
[----:B------:R-:W2:Y:S01]  /*3ddb0*/  MUFU.TANH R11, R11 ;  /* 0x0000000b000b7308 */ /* 0x000ea20000002400 */
[----:B------:R-:W-:-:S03]  /*3ddc0*/  LOP3.LUT R37, RZ, R76, RZ, 0x33, !PT ;  /* 0x0000004cff257212 */ /* 0x000fc600078e33ff */
[----:B------:R-:W-:-:S04]  /*3ddd0*/  IADD3 R36, -R7, R35, R12 ;  /* 0x0000002307247210 */ /* 0x000fc80007ffe10c */
        /* <DEDUP_REMOVED lines=36> */
[----:B------:R-:W-:-:S02]  /*3e020*/  IMAD.IADD R77, R36, 0x1, R77 ;  /* 0x00000001244d7824 */ /* 0x000fc400078e024d */
[----:B------:R-:W-:Y:S02]  /*3e030*/  IMAD.IADD R66, R36, 0x1, R37 ;  /* 0x0000000124427824 */ /* 0x000fe400078e0225 */
[----:B------:R-:W-:Y:S02]  /*3e040*/  VIADD R71, R35, 0xffffffff ;  /* 0xffffffff23477836 */ /* 0x000fe40000000000 */
[--C-:B0-----:R-:W-:Y:S01]  /*3e050*/  IMAD.IADD R41, R77, 0x1, R40.reuse ;  /* 0x000000014d297824 */ /* 0x101fe200078e0228 */
[----:B------:R0:W1:Y:S02]  /*3e060*/  MUFU.TANH R47, R48 ;  /* 0x00000030002f7308 */ /* 0x0000640000002400 */
[----:B0-----:R-:W-:Y:S01]  /*3e070*/  IMAD.IADD R48, R66, 0x1, R40 ;  /* 0x0000000142307824 */ /* 0x001fe200078e0228 */
        /* <DEDUP_REMOVED lines=17> */
.L_x_11558:
[----:B------:R-:W-:Y:S05]  /*3e190*/  BSYNC B4 ;  /* 0x0000000000047941 */ /* 0x000fea0003800000 */
.L_x_11557:
[----:B------:R-:W-:Y:S01]  /*3e1a0*/  LOP3.LUT R35, RZ, R35, RZ, 0x33, !PT ;  /* 0x00000023ff237212 */ /* 0x000fe200078e33ff */
[----:B------:R-:W-:Y:S06]  /*3e1b0*/  BRA `(.L_x_11559) ;  /* 0x0000000000287947 */ /* 0x000fec0003800000 */
.L_x_11556:
        /* <DEDUP_REMOVED lines=10> */
.L_x_11559:
[----:B------:R-:W-:Y:S05]  /*3e260*/  BSYNC B3 ;  /* 0x0000000000037941 */ /* 0x000fea0003800000 */
.L_x_11555:
[----:B------:R-:W-:-:S05]  /*3e270*/  IMAD R35, R6, R35, R71 ;  /* 0x0000002306237224 */ /* 0x000fca00078e0247 */
[----:B------:R-:W-:Y:S02]  /*3e280*/  VIMNMX R48, R48, R35, !PT ;  /* 0x0000002330307248 */ /* 0x000fe40007fe0100 */
[----:B------:R-:W-:-:S07]  /*3e290*/  VIADDMNMX R41, R35, R6, R41, PT ;  /* 0x0000000623297246 */ /* 0x000fce0003800129 */
.L_x_11554:
[----:B------:R-:W-:Y:S05]  /*3e2a0*/  BSYNC B2 ;  /* 0x0000000000027941 */ /* 0x000fea0003800000 */
.L_x_11553:
        /* <DEDUP_REMOVED lines=23> */
[----:B-1----:R-:W-:Y:S02]  /*3e420*/  FSEL R59, R83, -INF , !P2 ;  /* 0xff800000533b7808 */ /* 0x002fe40005000000 */
        /* <DEDUP_REMOVED lines=49> */
[----:B------:R-:W-:Y:S01]  /*3e740*/  FSEL R44, R53, -INF , !P2 ;  /* 0xff800000352c7808 */ /* 0x000fe20005000000 */
[----:B0-----:R-:W-:Y:S01]  /*3e750*/  IMAD.IADD R53, R66, 0x1, R33 ;  /* 0x0000000142357824 */ /* 0x001fe200078e0221 */
[----:B------:R-:W-:-:S02]  /*3e760*/  ISETP.GT.AND P2, PT, R48, 0x40, !P3 ;  /* 0x000000403000780c */ /* 0x000fc40005f44270 */
[----:B------:R-:W-:Y:S02]  /*3e770*/  P2R R87, PR, RZ, 0x8 ;  /* 0x00000008ff577803 */ /* 0x000fe40000000000 */
        /* <DEDUP_REMOVED lines=25> */
[----:B------:R-:W-:Y:S01]  /*3e910*/  FSEL R35, R65, -INF , !P5 ;  /* 0xff80000041237808 */ /* 0x000fe20006800000 */
[----:B------:R-:W-:Y:S01]  /*3e920*/  IMAD.IADD R65, R77, 0x1, R33 ;  /* 0x000000014d417824 */ /* 0x000fe200078e0221 */
        /* <DEDUP_REMOVED lines=32> */
.L_x_11565:
[----:B------:R-:W-:Y:S05]  /*3eb30*/  BSYNC B4 ;  /* 0x0000000000047941 */ /* 0x000fea0003800000 */
.L_x_11564:
[----:B------:R-:W-:Y:S01]  /*3eb40*/  LOP3.LUT R7, RZ, R7, RZ, 0x33, !PT ;  /* 0x00000007ff077212 */ /* 0x000fe200078e33ff */
[----:B------:R-:W-:Y:S06]  /*3eb50*/  BRA `(.L_x_11566) ;  /* 0x0000000000287947 */ /* 0x000fec0003800000 */
.L_x_11563:
        /* <DEDUP_REMOVED lines=10> */
.L_x_11566:
[----:B------:R-:W-:Y:S05]  /*3ec00*/  BSYNC B3 ;  /* 0x0000000000037941 */ /* 0x000fea0003800000 */
.L_x_11562:
[----:B------:R-:W-:-:S05]  /*3ec10*/  IMAD R2, R6, R7, R71 ;  /* 0x0000000706027224 */ /* 0x000fca00078e0247 */
[----:B------:R-:W-:Y:S02]  /*3ec20*/  VIADDMNMX R65, R2, R6, R65, PT ;  /* 0x0000000602417246 */ /* 0x000fe40003800141 */
[----:B------:R-:W-:-:S07]  /*3ec30*/  VIMNMX R53, R53, R2, !PT ;  /* 0x0000000235357248 */ /* 0x000fce0007fe0100 */
.L_x_11561:
[----:B------:R-:W-:Y:S05]  /*3ec40*/  BSYNC B2 ;  /* 0x0000000000027941 */ /* 0x000fea0003800000 */
.L_x_11560:
        /* <DEDUP_REMOVED lines=67> */
[----:B------:R-:W-:Y:S01]  /*3f080*/  ISETP.GT.AND P0, PT, R53, RZ, !P6 ;  /* 0x000000ff3500720c */ /* 0x000fe20007704270 */
[----:B--2---:R-:W2:Y:S03]  /*3f090*/  LD.E.64 R2, desc[UR4][R6.64] ;  /* 0x0000000406027980 */ /* 0x004ea6000c101b00 */
[----:B------:R-:W-:Y:S02]  /*3f0a0*/  ISETP.LT.OR P0, PT, R65, 0x1, P0 ;  /* 0x000000014100780c */ /* 0x000fe40000701670 */
[----:B------:R-:W-:Y:S02]  /*3f0b0*/  ISETP.GT.AND P1, PT, R53, 0x48, !P1 ;  /* 0x000000483500780c */ /* 0x000fe40004f24270 */
[----:B------:R-:W-:-:S02]  /*3f0c0*/  FSEL R0, R0, -INF , !P0 ;  /* 0xff80000000007808 */ /* 0x000fc40004000000 */
[----:B------:R-:W-:Y:S02]  /*3f0d0*/  ISETP.NE.AND P0, PT, R92, RZ, PT ;  /* 0x000000ff5c00720c */ /* 0x000fe40003f05270 */
[C---:B------:R-:W-:Y:S02]  /*3f0e0*/  ISETP.GT.AND P2, PT, R53.reuse, 0x49, !P2 ;  /* 0x000000493500780c */ /* 0x040fe40005744270 */
[----:B------:R-:W-:Y:S02]  /*3f0f0*/  ISETP.GT.AND P0, PT, R53, 0x41, !P0 ;  /* 0x000000413500780c */ /* 0x000fe40004704270 */
[----:B------:R-:W-:Y:S02]  /*3f100*/  ISETP.NE.AND P6, PT, R68, RZ, PT ;  /* 0x000000ff4400720c */ /* 0x000fe40003fc5270 */
[C---:B------:R-:W-:Y:S02]  /*3f110*/  ISETP.LT.OR P0, PT, R65.reuse, 0x42, P0 ;  /* 0x000000424100780c */ /* 0x040fe40000701670 */
[----:B------:R-:W-:-:S02]  /*3f120*/  ISETP.LT.OR P1, PT, R65, 0x49, P1 ;  /* 0x000000494100780c */ /* 0x000fc40000f21670 */
[----:B------:R-:W-:Y:S02]  /*3f130*/  FSEL R64, R15, -INF , !P0 ;  /* 0xff8000000f407808 */ /* 0x000fe40004000000 */
[----:B------:R-:W-:Y:S02]  /*3f140*/  ISETP.GT.AND P3, PT, R53, 0x50, !P3 ;  /* 0x000000503500780c */ /* 0x000fe40005f64270 */
[----:B------:R-:W-:Y:S02]  /*3f150*/  ISETP.LT.OR P2, PT, R65, 0x4a, P2 ;  /* 0x0000004a4100780c */ /* 0x000fe40001741670 */
[----:B------:R-:W-:Y:S02]  /*3f160*/  FSEL R66, R24, -INF , !P1 ;  /* 0xff80000018427808 */ /* 0x000fe40004800000 */
[C---:B------:R-:W-:Y:S02]  /*3f170*/  ISETP.GT.AND P4, PT, R53.reuse, 0x51, !P4 ;  /* 0x000000513500780c */ /* 0x040fe40006784270 */
[----:B------:R-:W-:-:S02]  /*3f180*/  ISETP.GT.AND P5, PT, R53, 0x58, !P5 ;  /* 0x000000583500780c */ /* 0x000fc40006fa4270 */
[----:B------:R-:W-:Y:S02]  /*3f190*/  ISETP.GT.AND P6, PT, R53, 0x59, !P6 ;  /* 0x000000593500780c */ /* 0x000fe400077c4270 */
[C---:B------:R-:W-:Y:S02]  /*3f1a0*/  ISETP.LT.OR P3, PT, R65.reuse, 0x51, P3 ;  /* 0x000000514100780c */ /* 0x040fe40001f61670 */
[----:B------:R-:W-:Y:S02]  /*3f1b0*/  FSEL R53, R32, -INF , !P2 ;  /* 0xff80000020357808 */ /* 0x000fe40005000000 */
[----:B------:R-:W-:Y:S02]  /*3f1c0*/  ISETP.LT.OR P4, PT, R65, 0x52, P4 ;  /* 0x000000524100780c */ /* 0x000fe40002781670 */
[----:B------:R-:W-:Y:S02]  /*3f1d0*/  FSEL R49, R49, -INF , !P3 ;  /* 0xff80000031317808 */ /* 0x000fe40005800000 */
[----:B------:R-:W-:-:S02]  /*3f1e0*/  ISETP.LT.OR P5, PT, R65, 0x59, P5 ;  /* 0x000000594100780c */ /* 0x000fc40002fa1670 */
[----:B------:R-:W-:Y:S02]  /*3f1f0*/  FSEL R39, R39, -INF , !P4 ;  /* 0xff80000027277808 */ /* 0x000fe40006000000 */
[----:B------:R-:W-:Y:S02]  /*3f200*/  ISETP.LT.OR P6, PT, R65, 0x5a, P6 ;  /* 0x0000005a4100780c */ /* 0x000fe400037c1670 */
[----:B------:R-:W-:Y:S02]  /*3f210*/  FSEL R32, R70, -INF , !P5 ;  /* 0xff80000046207808 */ /* 0x000fe40006800000 */
[----:B------:R-:W-:Y:S02]  /*3f220*/  R2UR UR6, R4 ;  /* 0x00000000040672ca */ /* 0x000fe400000e0000 */
[----:B------:R-:W-:Y:S02]  /*3f230*/  R2UR UR7, R5 ;  /* 0x00000000050772ca */ /* 0x000fe400000e0000 */
[----:B------:R-:W-:-:S11]  /*3f240*/  FSEL R33, R67, -INF , !P6 ;  /* 0xff80000043217808 */ /* 0x000fd60007000000 */
[----:B------:R-:W3:Y:S01]  /*3f250*/  LD.E R65, desc[UR6][R6.64+0x14] ;  /* 0x0000140606417980 */ /* 0x000ee2000c101900 */
        /* <DEDUP_REMOVED lines=46> */
[----:B------:R-:W-:Y:S01]  /*3f540*/  FMNMX.FTZ R14, R32, R9, !PT ;  /* 0x00000009200e7209 */ /* 0x000fe20007810000 */
[----:B------:R-:W2:Y:S04]  /*3f550*/  LD.E R18, desc[UR4][R6.64+0x20] ;  /* 0x0000200406127980 */ /* 0x000ea8000c101900 */
[----:B------:R-:W0:Y:S01]  /*3f560*/  SHFL.BFLY PT, R9, R68, 0x2, 0x1f ;  /* 0x0c401f0044097f89 */ /* 0x000e2200000e0000 */
[----:B------:R-:W-:-:S05]  /*3f570*/  FMNMX.FTZ R69, R33, R14, !PT ;  /* 0x0000000e21457209 */ /* 0x000fca0007810000 */
[----:B------:R1:W-:Y:S04]  /*3f580*/  ST.E.64 desc[UR4][R6.64], R68 ;  /* 0x0000004406007985 */ /* 0x0003e8000c101b04 */
[----:B------:R-:W4:Y:S01]  /*3f590*/  LD.E R24, desc[UR6][R6.64+0x4] ;  /* 0x0000040606187980 */ /* 0x000f22000c101900 */
[----:B0-----:R-:W-:-:S03]  /*3f5a0*/  FMNMX.FTZ R9, R68, R9, !PT ;  /* 0x0000000944097209 */ /* 0x001fc60007810000 */
[----:B-1----:R-:W3:Y:S04]  /*3f5b0*/  LD.E R68, desc[UR4][R6.64+0x10] ;  /* 0x0000100406447980 */ /* 0x002ee8000c101900 */
[----:B------:R-:W0:Y:S02]  /*3f5c0*/  SHFL.BFLY PT, R14, R9, 0x1, 0x1f ;  /* 0x0c201f00090e7f89 */ /* 0x000e2400000e0000 */
[----:B0-----:R-:W-:-:S05]  /*3f5d0*/  FMNMX.FTZ R13, R9, R14, !PT ;  /* 0x0000000e090d7209 */ /* 0x001fca0007810000 */
[----:B------:R-:W-:Y:S04]  /*3f5e0*/  ST.E desc[UR4][R6.64], R13 ;  /* 0x0000000d06007985 */ /* 0x000fe8000c101904 */
[----:B------:R-:W2:Y:S01]  /*3f5f0*/  LD.E R15, desc[UR6][R6.64] ;  /* 0x00000006060f7980 */ /* 0x000ea2000c101900 */
[----:B------:R-:W-:Y:S02]  /*3f600*/  R2UR UR8, R4 ;  /* 0x00000000040872ca */ /* 0x000fe400000e0000 */
[----:B------:R-:W-:Y:S01]  /*3f610*/  R2UR UR9, R5 ;  /* 0x00000000050972ca */ /* 0x000fe200000e0000 */
[----:B----4-:R-:W0:Y:S02]  /*3f620*/  SHFL.BFLY PT, R9, R24, 0x2, 0x1f ;  /* 0x0c401f0018097f89 */ /* 0x010e2400000e0000 */
[----:B0-----:R-:W-:-:S05]  /*3f630*/  FMNMX.FTZ R14, R9, R24, !PT ;  /* 0x00000018090e7209 */ /* 0x001fca0007810000 */
[----:B------:R-:W0:Y:S01]  /*3f640*/  SHFL.BFLY PT, R9, R14, 0x1, 0x1f ;  /* 0x0c201f000e097f89 */ /* 0x000e2200000e0000 */
[C---:B--2---:R-:W-:Y:S02]  /*3f650*/  FSETP.NEU.FTZ.AND P0, PT, R15.reuse, -INF , PT ;  /* 0xff8000000f00780b */ /* 0x044fe40003f1d000 */
[----:B0-----:R-:W-:Y:S02]  /*3f660*/  FMNMX.FTZ R13, R14, R9, !PT ;  /* 0x000000090e0d7209 */ /* 0x001fe40007810000 */
[----:B------:R-:W-:Y:S02]  /*3f670*/  FSEL R9, R15, RZ, P0 ;  /* 0x000000ff0f097208 */ /* 0x000fe40000000000 */
[----:B------:R-:W-:-:S03]  /*3f680*/  FSETP.NEU.FTZ.AND P0, PT, R13, -INF , PT ;  /* 0xff8000000d00780b */ /* 0x000fc60003f1d000 */
[----:B------:R-:W-:Y:S01]  /*3f690*/  FADD.FTZ R9, R2, -R9 ;  /* 0x8000000902097221 */ /* 0x000fe20000010000 */
[----:B------:R-:W-:-:S05]  /*3f6a0*/  FSEL R2, R13, RZ, P0 ;  /* 0x000000ff0d027208 */ /* 0x000fca0000000000 */
[----:B------:R-:W-:Y:S01]  /*3f6b0*/  FADD.FTZ R3, R3, -R2 ;  /* 0x8000000203037221 */ /* 0x000fe20000010000 */
[----:B------:R-:W-:-:S03]  /*3f6c0*/  FMUL.FTZ R9, R9, R18 ;  /* 0x0000001209097220 */ /* 0x000fc60000410000 */
[----:B------:R-:W-:-:S03]  /*3f6d0*/  FMUL.FTZ R24, R18, R3 ;  /* 0x0000000312187220 */ /* 0x000fc60000410000 */
[----:B------:R-:W3:Y:S08]  /*3f6e0*/  MUFU.EX2 R9, R9 ;  /* 0x0000000900097308 */ /* 0x000ef00000000800 */
[----:B------:R-:W0:Y:S01]  /*3f6f0*/  MUFU.EX2 R24, R24 ;  /* 0x0000001800187308 */ /* 0x000e220000000800 */
[----:B------:R-:W-:Y:S01]  /*3f700*/  ST.E desc[UR4][R6.64+0x4], R13 ;  /* 0x0000040d06007985 */ /* 0x000fe2000c101904 */
[----:B---3--:R-:W-:Y:S01]  /*3f710*/  FMUL.FTZ R15, R9, R68 ;  /* 0x00000044090f7220 */ /* 0x008fe20000410000 */
[----:B0-----:R-:W-:-:S04]  /*3f720*/  FMUL.FTZ R65, R24, R65 ;  /* 0x0000004118417220 */ /* 0x001fc80000410000 */
[----:B------:R-:W-:Y:S04]  /*3f730*/  ST.E desc[UR6][R6.64+0x10], R15 ;  /* 0x0000100f06007985 */ /* 0x000fe8000c101906 */
[----:B------:R0:W-:Y:S04]  /*3f740*/  ST.E desc[UR8][R6.64+0x14], R65 ;  /* 0x0000144106007985 */ /* 0x0001e8000c101908 */
[----:B------:R-:W2:Y:S04]  /*3f750*/  LDL.64 R2, [R158+0x70] ;  /* 0x000070009e027983 */ /* 0x000ea80000100a00 */
[----:B--2---:R-:W2:Y:S04]  /*3f760*/  LD.E R67, desc[UR6][R2.64+0x20] ;  /* 0x0000200602437980 */ /* 0x004ea8000c101900 */
[----:B------:R-:W2:Y:S04]  /*3f770*/  LD.E R14, desc[UR4][R2.64] ;  /* 0x00000004020e7980 */ /* 0x000ea8000c101900 */
[----:B------:R-:W3:Y:S04]  /*3f780*/  LD.E R68, desc[UR4][R2.64+0x4] ;  /* 0x0000040402447980 */ /* 0x000ee8000c101900 */
[----:B------:R-:W4:Y:S04]  /*3f790*/  LD.E R70, desc[UR4][R2.64+0x10] ;  /* 0x0000100402467980 */ /* 0x000f28000c101900 */
[----:B0-----:R-:W4:Y:S01]  /*3f7a0*/  LD.E R65, desc[UR6][R2.64+0x14] ;  /* 0x0000140602417980 */ /* 0x001f22000c101900 */
[C---:B--2---:R-:W-:Y:S01]  /*3f7b0*/  FMUL.FTZ R6, R14.reuse, R67 ;  /* 0x000000430e067220 */ /* 0x044fe20000410000 */
[----:B------:R-:W-:Y:S01]  /*3f7c0*/  FSETP.NEU.FTZ.AND P0, PT, R14, -INF , PT ;  /* 0xff8000000e00780b */ /* 0x000fe20003f1d000 */
[----:B---3--:R-:W-:-:S03]  /*3f7d0*/  FMUL.FTZ R7, R67, R68 ;  /* 0x0000004443077220 */ /* 0x008fc60000410000 */
[----:B------:R-:W-:Y:S02]  /*3f7e0*/  FSEL R6, R6, RZ, P0 ;  /* 0x000000ff06067208 */ /* 0x000fe40000000000 */
        /* <DEDUP_REMOVED lines=28> */
[----:B------:R-:W4:Y:S01]  /*3f9b0*/  MUFU.EX2 R195, R195 ;  /* 0x000000c300c37308 */ /* 0x000f220000000800 */
[-CC-:B------:R-:W-:Y:S01]  /*3f9c0*/  FFMA.FTZ R155, R52, R67.reuse, -R6.reuse ;  /* 0x00000043349b7223 */ /* 0x180fe20000010806 */
[----:B------:R-:W-:-:S06]  /*3f9d0*/  FFMA.FTZ R194, R48, R67, -R6 ;  /* 0x0000004330c27223 */ /* 0x000fcc0000010806 */
[----:B------:R-:W0:Y:S01]  /*3f9e0*/  MUFU.EX2 R196, R196 ;  /* 0x000000c400c47308 */ /* 0x000e220000000800 */
[----:B------:R-:W-:-:S07]  /*3f9f0*/  FFMA.FTZ R12, R12, R67, -R6 ;  /* 0x000000430c0c7223 */ /* 0x000fce0000010806 */
[----:B------:R-:W1:Y:S08]  /*3fa00*/  MUFU.EX2 R152, R152 ;  /* 0x0000009800987308 */ /* 0x000e700000000800 */
[----:B------:R-:W2:Y:S01]  /*3fa10*/  MUFU.EX2 R193, R193 ;  /* 0x000000c100c17308 */ /* 0x000ea20000000800 */
[----:B------:R-:W-:-:S07]  /*3fa20*/  FFMA.FTZ R11, R41, R67, -R6 ;  /* 0x00000043290b7223 */ /* 0x000fce0000010806 */
[----:B------:R-:W3:Y:S08]  /*3fa30*/  MUFU.EX2 R154, R154 ;  /* 0x0000009a009a7308 */ /* 0x000ef00000000800 */
[----:B------:R-:W3:Y:S01]  /*3fa40*/  MUFU.EX2 R155, R155 ;  /* 0x0000009b009b7308 */ /* 0x000ee20000000800 */
[----:B------:R-:W-:Y:S01]  /*3fa50*/  FFMA.FTZ R175, R26, R67, -R6 ;  /* 0x000000431aaf7223 */ /* 0x000fe20000010806 */
[----:B----4-:R-:W-:-:S06]  /*3fa60*/  FADD.FTZ R7, R195, R70 ;  /* 0x00000046c3077221 */ /* 0x010fcc0000010000 */
[----:B------:R-:W4:Y:S01]  /*3fa70*/  MUFU.EX2 R153, R153 ;  /* 0x0000009900997308 */ /* 0x000f220000000800 */
[----:B0-----:R-:W-:Y:S01]  /*3fa80*/  FADD.FTZ R26, R196, R65 ;  /* 0x00000041c41a7221 */ /* 0x001fe20000010000 */
[----:B------:R-:W-:-:S06]  /*3fa90*/  FFMA.FTZ R0, R38, R67, -R6 ;  /* 0x0000004326007223 */ /* 0x000fcc0000010806 */
[----:B------:R-:W0:Y:S01]  /*3faa0*/  MUFU.EX2 R194, R194 ;  /* 0x000000c200c27308 */ /* 0x000e220000000800 */
[----:B-1----:R-:W-:Y:S01]  /*3fab0*/  FADD.FTZ R7, R152, R7 ;  /* 0x0000000798077221 */ /* 0x002fe20000010000 */
[----:B--2---:R-:W-:-:S06]  /*3fac0*/  FADD.FTZ R26, R193, R26 ;  /* 0x0000001ac11a7221 */ /* 0x004fcc0000010000 */
[----:B------:R-:W1:Y:S01]  /*3fad0*/  MUFU.EX2 R18, R18 ;  /* 0x0000001200127308 */ /* 0x000e620000000800 */
[----:B------:R-:W-:-:S07]  /*3fae0*/  FFMA.FTZ R10, R34, R67, -R6 ;  /* 0x00000043220a7223 */ /* 0x000fce0000010806 */
[----:B------:R-:W2:Y:S01]  /*3faf0*/  MUFU.EX2 R12, R12 ;  /* 0x0000000c000c7308 */ /* 0x000ea20000000800 */
[----:B------:R-:W-:Y:S01]  /*3fb00*/  FFMA.FTZ R170, R28, R67, -R6 ;  /* 0x000000431caa7223 */ /* 0x000fe20000010806 */
[----:B---3--:R-:W-:-:S06]  /*3fb10*/  FADD.FTZ R28, R154, R7 ;  /* 0x000000079a1c7221 */ /* 0x008fcc0000010000 */
[----:B------:R-:W3:Y:S01]  /*3fb20*/  MUFU.EX2 R15, R15 ;  /* 0x0000000f000f7308 */ /* 0x000ee20000000800 */
[----:B------:R-:W-:Y:S01]  /*3fb30*/  FADD.FTZ R7, R155, R26 ;  /* 0x0000001a9b077221 */ /* 0x000fe20000010000 */
[----:B------:R-:W-:-:S06]  /*3fb40*/  FFMA.FTZ R168, R31, R67, -R6 ;  /* 0x000000431fa87223 */ /* 0x000fcc0000010806 */
[----:B------:R-:W3:Y:S01]  /*3fb50*/  MUFU.EX2 R11, R11 ;  /* 0x0000000b000b7308 */ /* 0x000ee20000000800 */
[----:B------:R-:W-:Y:S01]  /*3fb60*/  FFMA.FTZ R177, R21, R67, -R6 ;  /* 0x0000004315b17223 */ /* 0x000fe20000010806 */
[----:B----4-:R-:W-:-:S06]  /*3fb70*/  FADD.FTZ R21, R153, R28 ;  /* 0x0000001c99157221 */ /* 0x010fcc0000010000 */
[----:B------:R-:W4:Y:S01]  /*3fb80*/  MUFU.EX2 R14, R14 ;  /* 0x0000000e000e7308 */ /* 0x000f220000000800 */
[----:B0-----:R-:W-:Y:S01]  /*3fb90*/  FADD.FTZ R7, R194, R7 ;  /* 0x00000007c2077221 */ /* 0x001fe20000010000 */
[----:B------:R-:W-:-:S06]  /*3fba0*/  FFMA.FTZ R167, R30, R67, -R6 ;  /* 0x000000431ea77223 */ /* 0x000fcc0000010806 */
[----:B------:R-:W0:Y:S01]  /*3fbb0*/  MUFU.EX2 R0, R0 ;  /* 0x0000000000007308 */ /* 0x000e220000000800 */
[----:B------:R-:W-:Y:S01]  /*3fbc0*/  FFMA.FTZ R185, R20, R67, -R6 ;  /* 0x0000004314b97223 */ /* 0x000fe20000010806 */
[----:B-1----:R-:W-:-:S06]  /*3fbd0*/  FADD.FTZ R20, R18, R21 ;  /* 0x0000001512147221 */ /* 0x002fcc0000010000 */
[----:B------:R-:W1:Y:S01]  /*3fbe0*/  MUFU.EX2 R13, R13 ;  /* 0x0000000d000d7308 */ /* 0x000e620000000800 */
[----:B--2---:R-:W-:-:S07]  /*3fbf0*/  FADD.FTZ R26, R12, R7 ;  /* 0x000000070c1a7221 */ /* 0x004fce0000010000 */
[----:B------:R-:W2:Y:S01]  /*3fc00*/  MUFU.EX2 R10, R10 ;  /* 0x0000000a000a7308 */ /* 0x000ea20000000800 */
[----:B---3--:R-:W-:Y:S01]  /*3fc10*/  FADD.FTZ R7, R15, R20 ;  /* 0x000000140f077221 */ /* 0x008fe20000010000 */
[----:B------:R-:W-:-:S06]  /*3fc20*/  FADD.FTZ R21, R11, R26 ;  /* 0x0000001a0b157221 */ /* 0x000fcc0000010000 */
[----:B------:R-:W3:Y:S01]  /*3fc30*/  MUFU.EX2 R164, R164 ;  /* 0x000000a400a47308 */ /* 0x000ee20000000800 */
[----:B------:R-:W-:-:S07]  /*3fc40*/  FFMA.FTZ R169, R29, R67, -R6 ;  /* 0x000000431da97223 */ /* 0x000fce0000010806 */
[----:B------:R-:W3:Y:S01]  /*3fc50*/  MUFU.EX2 R168, R168 ;  /* 0x000000a800a87308 */ /* 0x000ee20000000800 */
[----:B----4-:R-:W-:Y:S01]  /*3fc60*/  FADD.FTZ R20, R14, R7 ;  /* 0x000000070e147221 */ /* 0x010fe20000010000 */
[----:B0-----:R-:W-:-:S06]  /*3fc70*/  FADD.FTZ R21, R0, R21 ;  /* 0x0000001500157221 */ /* 0x001fcc0000010000 */
[----:B------:R-:W0:Y:S01]  /*3fc80*/  MUFU.EX2 R163, R163 ;  /* 0x000000a300a37308 */ /* 0x000e220000000800 */
[----:B------:R-:W-:-:S07]  /*3fc90*/  FFMA.FTZ R176, R27, R67, -R6 ;  /* 0x000000431bb07223 */ /* 0x000fce0000010806 */
[----:B------:R-:W4:Y:S01]  /*3fca0*/  MUFU.EX2 R167, R167 ;  /* 0x000000a700a77308 */ /* 0x000f220000000800 */
[----:B------:R-:W-:Y:S01]  /*3fcb0*/  FFMA.FTZ R178, R25, R67, -R6 ;  /* 0x0000004319b27223 */ /* 0x000fe20000010806 */
[----:B-1----:R-:W-:-:S06]  /*3fcc0*/  FADD.FTZ R7, R13, R20 ;  /* 0x000000140d077221 */ /* 0x002fcc0000010000 */
[----:B------:R-:W1:Y:S01]  /*3fcd0*/  MUFU.EX2 R166, R166 ;  /* 0x000000a600a67308 */ /* 0x000e620000000800 */
[----:B--2---:R-:W-:-:S07]  /*3fce0*/  FADD.FTZ R25, R10, R21 ;  /* 0x000000150a197221 */ /* 0x004fce0000010000 */
[----:B------:R-:W2:Y:S01]  /*3fcf0*/  MUFU.EX2 R170, R170 ;  /* 0x000000aa00aa7308 */ /* 0x000ea20000000800 */
[----:B---3--:R-:W-:Y:S01]  /*3fd00*/  FADD.FTZ R20, R164, R7 ;  /* 0x00000007a4147221 */ /* 0x008fe20000010000 */
[----:B------:R-:W-:-:S06]  /*3fd10*/  FADD.FTZ R26, R168, R25 ;  /* 0x00000019a81a7221 */ /* 0x000fcc0000010000 */
[----:B------:R-:W3:Y:S08]  /*3fd20*/  MUFU.EX2 R165, R165 ;  /* 0x000000a500a57308 */ /* 0x000ef00000000800 */
[----:B------:R-:W3:Y:S01]  /*3fd30*/  MUFU.EX2 R169, R169 ;  /* 0x000000a900a97308 */ /* 0x000ee20000000800 */
[----:B0-----:R-:W-:Y:S01]  /*3fd40*/  FADD.FTZ R7, R163, R20 ;  /* 0x00000014a3077221 */ /* 0x001fe20000010000 */
[----:B----4-:R-:W-:-:S06]  /*3fd50*/  FADD.FTZ R25, R167, R26 ;  /* 0x0000001aa7197221 */ /* 0x010fcc0000010000 */
[----:B------:R-:W0:Y:S08]  /*3fd60*/  MUFU.EX2 R172, R172 ;  /* 0x000000ac00ac7308 */ /* 0x000e300000000800 */
[----:B------:R-:W4:Y:S01]  /*3fd70*/  MUFU.EX2 R176, R176 ;  /* 0x000000b000b07308 */ /* 0x000f220000000800 */
[----:B-1----:R-:W-:Y:S01]  /*3fd80*/  FADD.FTZ R26, R166, R7 ;  /* 0x00000007a61a7221 */ /* 0x002fe20000010000 */
[----:B--2---:R-:W-:-:S06]  /*3fd90*/  FADD.FTZ R28, R170, R25 ;  /* 0x00000019aa1c7221 */ /* 0x004fcc0000010000 */
[----:B------:R-:W1:Y:S08]  /*3fda0*/  MUFU.EX2 R171, R171 ;  /* 0x000000ab00ab7308 */ /* 0x000e700000000800 */
[----:B------:R-:W2:Y:S01]  /*3fdb0*/  MUFU.EX2 R175, R175 ;  /* 0x000000af00af7308 */ /* 0x000ea20000000800 */
[----:B---3--:R-:W-:Y:S01]  /*3fdc0*/  FADD.FTZ R7, R165, R26 ;  /* 0x0000001aa5077221 */ /* 0x008fe20000010000 */
[----:B------:R-:W-:-:S06]  /*3fdd0*/  FADD.FTZ R25, R169, R28 ;  /* 0x0000001ca9197221 */ /* 0x000fcc0000010000 */
[----:B------:R-:W3:Y:S01]  /*3fde0*/  MUFU.EX2 R174, R174 ;  /* 0x000000ae00ae7308 */ /* 0x000ee20000000800 */
[----:B------:R-:W-:-:S07]  /*3fdf0*/  FFMA.FTZ R156, R64, R67, -R6 ;  /* 0x00000043409c7223 */ /* 0x000fce0000010806 */
[----:B------:R-:W3:Y:S01]  /*3fe00*/  MUFU.EX2 R178, R178 ;  /* 0x000000b200b27308 */ /* 0x000ee20000000800 */
[----:B0-----:R-:W-:Y:S01]  /*3fe10*/  FADD.FTZ R26, R172, R7 ;  /* 0x00000007ac1a7221 */ /* 0x001fe20000010000 */
[----:B----4-:R-:W-:-:S06]  /*3fe20*/  FADD.FTZ R28, R176, R25 ;  /* 0x00000019b01c7221 */ /* 0x010fcc0000010000 */
[----:B------:R-:W0:Y:S01]  /*3fe30*/  MUFU.EX2 R173, R173 ;  /* 0x000000ad00ad7308 */ /* 0x000e220000000800 */
[----:B------:R-:W-:-:S07]  /*3fe40*/  FFMA.FTZ R21, R66, R67, -R6 ;  /* 0x0000004342157223 */ /* 0x000fce0000010806 */
[----:B------:R-:W4:Y:S01]  /*3fe50*/  MUFU.EX2 R177, R177 ;  /* 0x000000b100b17308 */ /* 0x000f220000000800 */
[----:B-1----:R-:W-:Y:S01]  /*3fe60*/  FADD.FTZ R7, R171, R26 ;  /* 0x0000001aab077221 */ /* 0x002fe20000010000 */
[----:B--2---:R-:W-:-:S06]  /*3fe70*/  FADD.FTZ R25, R175, R28 ;  /* 0x0000001caf197221 */ /* 0x004fcc0000010000 */
[----:B------:R-:W1:Y:S01]  /*3fe80*/  MUFU.EX2 R182, R182 ;  /* 0x000000b600b67308 */ /* 0x000e620000000800 */
[----:B------:R-:W-:-:S07]  /*3fe90*/  FFMA.FTZ R20, R53, R67, -R6 ;  /* 0x0000004335147223 */ /* 0x000fce0000010806 */
        /* <DEDUP_REMOVED lines=31> */
[----:B------:R-:W3:Y:S08]  /*40090*/  MUFU.EX2 R186, R186 ;  /* 0x000000ba00ba7308 */ /* 0x000ef00000000800 */
[----:B------:R-:W3:Y:S01]  /*400a0*/  MUFU.EX2 R159, R159 ;  /* 0x0000009f009f7308 */ /* 0x000ee20000000800 */
[----:B0-----:R-:W-:Y:S01]  /*400b0*/  FADD.FTZ R26, R188, R25 ;  /* 0x00000019bc1a7221 */ /* 0x001fe20000010000 */
[----:B----4-:R-:W-:-:S03]  /*400c0*/  FADD.FTZ R7, R161, R6 ;  /* 0x00000006a1077221 */ /* 0x010fc60000010000 */
[----:B-1----:R-:W-:Y:S01]  /*400d0*/  FADD.FTZ R25, R187, R26 ;  /* 0x0000001abb197221 */ /* 0x002fe20000010000 */
[----:B--2---:R-:W-:-:S03]  /*400e0*/  FADD.FTZ R6, R160, R7 ;  /* 0x00000007a0067221 */ /* 0x004fc60000010000 */
[----:B---3--:R-:W-:Y:S01]  /*400f0*/  FADD.FTZ R25, R186, R25 ;  /* 0x00000019ba197221 */ /* 0x008fe20000010000 */
[----:B------:R-:W-:-:S04]  /*40100*/  FADD.FTZ R27, R159, R6 ;  /* 0x000000069f1b7221 */ /* 0x000fc80000010000 */
        /* <DEDUP_REMOVED lines=289> */
[----:B------:R-:W-:Y:S01]  /*41320*/  ST.E desc[UR6][R6.64+0x18], R31 ;  /* 0x0000181f06007985 */ /* 0x000fe2000c101906 */
[----:B------:R-:W-:-:S03]  /*41330*/  FMUL.FTZ R39, R24, R39 ;  /* 0x0000002718277220 */ /* 0x000fc60000410000 */
[----:B------:R1:W-:Y:S01]  /*41340*/  ST.E desc[UR14][R6.64+0x1c], R27 ;  /* 0x00001c1b06007985 */ /* 0x0003e2000c10190e */
[----:B------:R-:W-:-:S03]  /*41350*/  FMUL.FTZ R37, R24, R37 ;  /* 0x0000002518257220 */ /* 0x000fc60000410000 */
[----:B------:R2:W-:Y:S01]  /*41360*/  ST.E desc[UR16][R6.64+0x28], R29 ;  /* 0x0000281d06007985 */ /* 0x0005e2000c101910 */
        /* <DEDUP_REMOVED lines=21> */
[----:B------:R4:W-:Y:S01]  /*414c0*/  ST.E desc[UR10][R6.64+0x7c], R51 ;  /* 0x00007c3306007985 */ /* 0x0009e2000c10190a */
        /* <DEDUP_REMOVED lines=81> */
[----:B------:R-:W-:Y:S04]  /*419e0*/  ST.E desc[UR4][R6.64+0x1c8], R139 ;  /* 0x0001c88b06007985 */ /* 0x000fe8000c101904 */
[----:B------:R4:W-:Y:S04]  /*419f0*/  ST.E desc[UR8][R6.64+0x1cc], R135 ;  /* 0x0001cc8706007985 */ /* 0x0009e8000c101908 */
[----:B------:R4:W-:Y:S04]  /*41a00*/  ST.E desc[UR10][R6.64+0x1d8], R137 ;  /* 0x0001d88906007985 */ /* 0x0009e8000c10190a */
[----:B------:R-:W-:Y:S04]  /*41a10*/  ST.E desc[UR6][R6.64+0x1dc], R147 ;  /* 0x0001dc9306007985 */ /* 0x000fe8000c101906 */
[----:B------:R4:W-:Y:S04]  /*41a20*/  ST.E desc[UR12][R6.64+0x1e8], R141 ;  /* 0x0001e88d06007985 */ /* 0x0009e8000c10190c */
[----:B------:R-:W-:Y:S04]  /*41a30*/  ST.E desc[UR14][R6.64+0x1ec], R145 ;  /* 0x0001ec9106007985 */ /* 0x000fe8000c10190e */
[----:B------:R4:W-:Y:S04]  /*41a40*/  ST.E desc[UR16][R6.64+0x1f8], R143 ;  /* 0x0001f88f06007985 */ /* 0x0009e8000c101910 */
[----:B------:R4:W-:Y:S04]  /*41a50*/  ST.E desc[UR18][R6.64+0x1fc], R149 ;  /* 0x0001fc9506007985 */ /* 0x0009e8000c101912 */
[----:B0-----:R-:W2:Y:S01]  /*41a60*/  LDL.64 R2, [R158+0x80] ;  /* 0x000080009e027983 */ /* 0x001ea20000100a00 */
[----:B------:R-:W-:-:S02]  /*41a70*/  LEA.HI R8, R8, 0x8, RZ, 0x19 ;  /* 0x0000000808087811 */ /* 0x000fc400078fc8ff */
[----:B------:R-:W-:Y:S01]  /*41a80*/  R2UR UR28, R4 ;  /* 0x00000000041c72ca */ /* 0x000fe200000e0000 */
[----:B-1----:R-:W4:Y:S02]  /*41a90*/  LDL.64 R26, [R158] ;  /* 0x000000009e1a7983 */ /* 0x002f240000100a00 */
[----:B------:R0:W-:Y:S01]  /*41aa0*/  BAR.SYNC.DEFER_BLOCKING R8, 0x100 ;  /* 0x000400080000751d */ /* 0x0001e20000010000 */
[----:B------:R-:W-:-:S05]  /*41ab0*/  R2UR UR29, R5 ;  /* 0x00000000051d72ca */ /* 0x000fca00000e0000 */
[----:B------:R-:W4:Y:S04]  /*41ac0*/  LDL.64 R24, [R158+0x98] ;  /* 0x000098009e187983 */ /* 0x000f280000100a00 */
[----:B0-----:R-:W4:Y:S04]  /*41ad0*/  LDL.64 R8, [R158+0x88] ;  /* 0x000088009e087983 */ /* 0x001f280000100a00 */
[----:B--2---:R-:W2:Y:S04]  /*41ae0*/  LD.E R29, desc[UR4][R2.64] ;  /* 0x00000004021d7980 */ /* 0x004ea8000c101900 */
[----:B------:R-:W2:Y:S04]  /*41af0*/  LD.E R31, desc[UR4][R2.64+0x4] ;  /* 0x00000404021f7980 */ /* 0x000ea8000c101900 */
        /* <DEDUP_REMOVED lines=65> */
[----:B--2---:R0:W-:Y:S04]  /*41f10*/  ST.E desc[UR8][R2.64], R29 ;  /* 0x0000001d02007985 */ /* 0x0041e8000c101908 */
[----:B------:R1:W-:Y:S04]  /*41f20*/  ST.E desc[UR4][R2.64+0x4], R31 ;  /* 0x0000041f02007985 */ /* 0x0003e8000c101904 */
[----:B---3--:R2:W-:Y:S04]  /*41f30*/  ST.E desc[UR6][R2.64+0x8], R33 ;  /* 0x0000082102007985 */ /* 0x0085e8000c101906 */
[----:B------:R3:W-:Y:S04]  /*41f40*/  ST.E desc[UR8][R2.64+0xc], R35 ;  /* 0x00000c2302007985 */ /* 0x0007e8000c101908 */
[----:B------:R3:W-:Y:S04]  /*41f50*/  ST.E desc[UR10][R2.64+0x10], R37 ;  /* 0x0000102502007985 */ /* 0x0007e8000c10190a */
[----:B------:R3:W-:Y:S04]  /*41f60*/  ST.E desc[UR12][R2.64+0x14], R39 ;  /* 0x0000142702007985 */ /* 0x0007e8000c10190c */
[----:B------:R3:W-:Y:S04]  /*41f70*/  ST.E desc[UR14][R2.64+0x18], R41 ;  /* 0x0000182902007985 */ /* 0x0007e8000c10190e */
[----:B------:R3:W-:Y:S04]  /*41f80*/  ST.E desc[UR16][R2.64+0x1c], R43 ;  /* 0x00001c2b02007985 */ /* 0x0007e8000c101910 */
[----:B------:R3:W-:Y:S04]  /*41f90*/  ST.E desc[UR18][R2.64+0x20], R45 ;  /* 0x0000202d02007985 */ /* 0x0007e8000c101912 */
        /* <DEDUP_REMOVED lines=56> */
[----:B------:R-:W4:Y:S04]  /*42320*/  LD.E R25, desc[UR28][R2.64+0x104] ;  /* 0x0001041c02197980 */ /* 0x000f28000c101900 */
[----:B----4-:R4:W-:Y:S04]  /*42330*/  ST.E desc[UR4][R2.64+0x104], R25 ;  /* 0x0001041902007985 */ /* 0x0109e8000c101904 */
[----:B------:R-:W4:Y:S04]  /*42340*/  LD.E R27, desc[UR6][R2.64+0x108] ;  /* 0x00010806021b7980 */ /* 0x000f28000c101900 */
[----:B0-----:R-:W4:Y:S04]  /*42350*/  LD.E R29, desc[UR8][R2.64+0x10c] ;  /* 0x00010c08021d7980 */ /* 0x001f28000c101900 */
[----:B-1----:R-:W4:Y:S04]  /*42360*/  LD.E R31, desc[UR10][R2.64+0x110] ;  /* 0x0001100a021f7980 */ /* 0x002f28000c101900 */
[----:B--2---:R-:W2:Y:S04]  /*42370*/  LD.E R33, desc[UR12][R2.64+0x114] ;  /* 0x0001140c02217980 */ /* 0x004ea8000c101900 */
[----:B---3--:R-:W3:Y:S04]  /*42380*/  LD.E R35, desc[UR14][R2.64+0x118] ;  /* 0x0001180e02237980 */ /* 0x008ee8000c101900 */
        /* <DEDUP_REMOVED lines=59> */
[----:B------:R-:W-:Y:S04]  /*42740*/  ST.E desc[UR4][R2.64+0x108], R27 ;  /* 0x0001081b02007985 */ /* 0x000fe8000c101904 */
[----:B------:R-:W-:Y:S04]  /*42750*/  ST.E desc[UR6][R2.64+0x10c], R29 ;  /* 0x00010c1d02007985 */ /* 0x000fe8000c101906 */
[----:B------:R-:W-:Y:S04]  /*42760*/  ST.E desc[UR8][R2.64+0x110], R31 ;  /* 0x0001101f02007985 */ /* 0x000fe8000c101908 */
[----:B--2---:R-:W-:Y:S04]  /*42770*/  ST.E desc[UR10][R2.64+0x114], R33 ;  /* 0x0001142102007985 */ /* 0x004fe8000c10190a */
[----:B---3--:R-:W-:Y:S04]  /*42780*/  ST.E desc[UR12][R2.64+0x118], R35 ;  /* 0x0001182302007985 */ /* 0x008fe8000c10190c */
[----:B------:R-:W-:Y:S04]  /*42790*/  ST.E desc[UR14][R2.64+0x11c], R37 ;  /* 0x00011c2502007985 */ /* 0x000fe8000c10190e */
[----:B------:R-:W-:Y:S04]  /*427a0*/  ST.E desc[UR16][R2.64+0x120], R39 ;  /* 0x0001202702007985 */ /* 0x000fe8000c101910 */
[----:B------:R-:W-:Y:S04]  /*427b0*/  ST.E desc[UR18][R2.64+0x124], R41 ;  /* 0x0001242902007985 */ /* 0x000fe8000c101912 */
[----:B------:R-:W-:Y:S04]  /*427c0*/  ST.E desc[UR20][R2.64+0x128], R43 ;  /* 0x0001282b02007985 */ /* 0x000fe8000c101914 */
[----:B------:R-:W-:Y:S04]  /*427d0*/  ST.E desc[UR22][R2.64+0x12c], R45 ;  /* 0x00012c2d02007985 */ /* 0x000fe8000c101916 */
[----:B----4-:R0:W-:Y:S04]  /*427e0*/  ST.E desc[UR4][R2.64+0x130], R25 ;  /* 0x0001301902007985 */ /* 0x0101e8000c101904 */
        /* <DEDUP_REMOVED lines=65> */
[----:B0-----:R-:W4:Y:S01]  /*42c00*/  LD.E R25, desc[UR24][R2.64+0x4] ;  /* 0x0000041802197980 */ /* 0x001f22000c101900 */
        /* <DEDUP_REMOVED lines=142> */
[----:B------:R-:W-:Y:S01]  /*434f0*/  VOTEU.ANY UP0, P0 ;  /* 0x00000000003f7886 */ /* 0x000fe20000000100 */
        /* <DEDUP_REMOVED lines=24> */
[----:B--2---:R-:W-:-:S06]  /*43680*/  WARPGROUP.ARRIVE ;  /* 0x00000000000079c5 */ /* 0x004fcc0000000000 */
        /* <DEDUP_REMOVED lines=753> */
[----:B------:R-:W-:Y:S02]  /*465a0*/  F2FP.F16.F32.PACK_AB R152, R15, R18 ;  /* 0x000000120f98723e */ /* 0x000fe400000000ff */
[----:B------:R-:W-:Y:S02]  /*465b0*/  F2FP.F16.F32.PACK_AB R154, R13, R14 ;  /* 0x0000000e0d9a723e */ /* 0x000fe400000000ff */
[----:B------:R-:W-:Y:S02]  /*465c0*/  F2FP.F16.F32.PACK_AB R153, R11, R12 ;  /* 0x0000000c0b99723e */ /* 0x000fe400000000ff */
[----:B------:R-:W-:-:S02]  /*465d0*/  F2FP.F16.F32.PACK_AB R155, R10, R0 ;  /* 0x000000000a9b723e */ /* 0x000fc400000000ff */
        /* <DEDUP_REMOVED lines=2724> */
[----:B------:R4:W-:Y:S04]  /*51020*/  ST.E desc[UR18][R2.64+0x1b4], R133 ;  /* 0x0001b48502007985 */ /* 0x0009e8000c101912 */
        /* <DEDUP_REMOVED lines=23> */
[----:B------:R4:W-:Y:S04]  /*511a0*/  ST.E desc[UR16][R2.64+0x1e4], R145 ;  /* 0x0001e49102007985 */ /* 0x0009e8000c101910 */
        /* <DEDUP_REMOVED lines=372> */
[----:B------:R-:W-:-:S02]  /*528f0*/  R2UR UR7, R7 ;  /* 0x00000000070772ca */ /* 0x000fc400000e0000 */
[----:B------:R-:W-:Y:S02]  /*52900*/  F2FP.F16.F32.PACK_AB R186, R186, R187 ;  /* 0x000000bbbaba723e */ /* 0x000fe400000000ff */
[----:B------:R-:W-:Y:S02]  /*52910*/  R2UR UR6, R6 ;  /* 0x00000000060672ca */ /* 0x000fe400000e0000 */
[----:B------:R-:W-:Y:S02]  /*52920*/  F2FP.F16.F32.PACK_AB R184, R188, R189 ;  /* 0x000000bdbcb8723e */ /* 0x000fe400000000ff */
[----:B------:R-:W-:Y:S02]  /*52930*/  F2FP.F16.F32.PACK_AB R185, R161, R162 ;  /* 0x000000a2a1b9723e */ /* 0x000fe400000000ff */
[----:B------:R-:W-:Y:S02]  /*52940*/  F2FP.F16.F32.PACK_AB R187, R159, R160 ;  /* 0x000000a09fbb723e */ /* 0x000fe400000000ff */
        /* <DEDUP_REMOVED lines=27> */
[C---:B------:R-:W-:Y:S01]  /*52b00*/  R2UR UR7, R5.reuse ;  /* 0x00000000050772ca */ /* 0x040fe200000e0000 */
[----:B------:R-:W-:Y:S02]  /*52b10*/  WARPGROUP.DEPBAR.LE gsb0, 0x0 ;  /* 0x00008000000079c5 */ /* 0x000fe40000010000 */
[----:B------:R-:W-:Y:S01]  /*52b20*/  ST.E desc[UR4][R2.64], R24 ;  /* 0x0000001802007985 */ /* 0x000fe2000c101904 */
[----:B------:R-:W-:Y:S02]  /*52b30*/  R2UR UR4, R4 ;  /* 0x00000000040472ca */ /* 0x000fe400000e0000 */
[----:B------:R-:W-:-:S07]  /*52b40*/  R2UR UR5, R5 ;  /* 0x00000000050572ca */ /* 0x000fce00000e0000 */
[----:B------:R0:W-:Y:S01]  /*52b50*/  ST.E desc[UR6][R2.64+0x4], R25 ;  /* 0x0000041902007985 */ /* 0x0001e2000c101906 */
[C---:B------:R-:W-:Y:S02]  /*52b60*/  R2UR UR6, R4.reuse ;  /* 0x00000000040672ca */ /* 0x040fe400000e0000 */
[C---:B------:R-:W-:Y:S01]  /*52b70*/  R2UR UR7, R5.reuse ;  /* 0x00000000050772ca */ /* 0x040fe200000e0000 */
[----:B------:R-:W-:Y:S01]  /*52b80*/  ST.E desc[UR8][R2.64+0x8], R26 ;  /* 0x0000081a02007985 */ /* 0x000fe2000c101908 */
[C---:B------:R-:W-:Y:S02]  /*52b90*/  R2UR UR8, R4.reuse ;  /* 0x00000000040872ca */ /* 0x040fe400000e0000 */
[C---:B------:R-:W-:Y:S01]  /*52ba0*/  R2UR UR9, R5.reuse ;  /* 0x00000000050972ca */ /* 0x040fe200000e0000 */
[----:B------:R1:W-:Y:S01]  /*52bb0*/  ST.E desc[UR10][R2.64+0xc], R27 ;  /* 0x00000c1b02007985 */ /* 0x0003e2000c10190a */
[C---:B------:R-:W-:Y:S02]  /*52bc0*/  R2UR UR10, R4.reuse ;  /* 0x00000000040a72ca */ /* 0x040fe400000e0000 */
[----:B------:R-:W-:Y:S01]  /*52bd0*/  R2UR UR11, R5 ;  /* 0x00000000050b72ca */ /* 0x000fe200000e0000 */
[----:B------:R-:W-:Y:S01]  /*52be0*/  ST.E desc[UR12][R2.64+0x10], R28 ;  /* 0x0000101c02007985 */ /* 0x000fe2000c10190c */
        /* <DEDUP_REMOVED lines=370> */
[----:B------:R4:W-:Y:S01]  /*54310*/  ST.E desc[UR6][R8.64], R191 ;  /* 0x000000bf08007985 */ /* 0x0009e2000c101906 */
        /* <DEDUP_REMOVED lines=19> */
[----:B-1----:R-:W4:Y:S01]  /*54450*/  LD.E R27, desc[UR20][R2.64+0x18] ;  /* 0x00001814021b7980 */ /* 0x002f22000c101900 */
[----:B------:R-:W-:-:S02]  /*54460*/  R2UR UR18, R4 ;  /* 0x00000000041272ca */ /* 0x000fc400000e0000 */
[C---:B------:R-:W-:Y:S01]  /*54470*/  R2UR UR19, R5.reuse ;  /* 0x00000000051372ca */ /* 0x040fe200000e0000 */
[----:B--2---:R-:W2:Y:S01]  /*54480*/  LD.E R29, desc[UR22][R2.64+0x1c] ;  /* 0x00001c16021d7980 */ /* 0x004ea2000c101900 */
[C---:B------:R-:W-:Y:S02]  /*54490*/  R2UR UR20, R4.reuse ;  /* 0x00000000041472ca */ /* 0x040fe400000e0000 */
[C---:B------:R-:W-:Y:S01]  /*544a0*/  R2UR UR21, R5.reuse ;  /* 0x00000000051572ca */ /* 0x040fe200000e0000 */
[----:B---3--:R-:W3:Y:S01]  /*544b0*/  LD.E R31, desc[UR24][R2.64+0x20] ;  /* 0x00002018021f7980 */ /* 0x008ee2000c101900 */
[C---:B------:R-:W-:Y:S02]  /*544c0*/  R2UR UR22, R4.reuse ;  /* 0x00000000041672ca */ /* 0x040fe400000e0000 */
[----:B------:R-:W-:Y:S01]  /*544d0*/  R2UR UR23, R5 ;  /* 0x00000000051772ca */ /* 0x000fe200000e0000 */
[----:B----4-:R-:W4:Y:S01]  /*544e0*/  LD.E R33, desc[UR26][R2.64+0x24] ;  /* 0x0000241a02217980 */ /* 0x010f22000c101900 */
        /* <DEDUP_REMOVED lines=375> */
[----:B--2---:R-:W-:Y:S01]  /*55c60*/  ST.E desc[UR18][R2.64+0x1c], R29 ;  /* 0x00001c1d02007985 */ /* 0x004fe2000c101912 */
[----:B------:R-:W-:-:S02]  /*55c70*/  R2UR UR18, R4 ;  /* 0x00000000041272ca */ /* 0x000fc400000e0000 */
[C---:B------:R-:W-:Y:S01]  /*55c80*/  R2UR UR19, R5.reuse ;  /* 0x00000000051372ca */ /* 0x040fe200000e0000 */
[----:B---3--:R-:W-:Y:S01]  /*55c90*/  ST.E desc[UR20][R2.64+0x20], R31 ;  /* 0x0000201f02007985 */ /* 0x008fe2000c101914 */
[C---:B------:R-:W-:Y:S02]  /*55ca0*/  R2UR UR20, R4.reuse ;  /* 0x00000000041472ca */ /* 0x040fe400000e0000 */
[C---:B------:R-:W-:Y:S01]  /*55cb0*/  R2UR UR21, R5.reuse ;  /* 0x00000000051572ca */ /* 0x040fe200000e0000 */
[----:B----4-:R-:W-:Y:S01]  /*55cc0*/  ST.E desc[UR22][R2.64+0x24], R33 ;  /* 0x0000242102007985 */ /* 0x010fe2000c101916 */
        /* <DEDUP_REMOVED lines=347> */
.L_x_11568:
[----:B------:R-:W-:Y:S05]  /*57280*/  BSYNC B2 ;  /* 0x0000000000027941 */ /* 0x000fea0003800000 */
.L_x_11567:
[C---:B------:R-:W-:Y:S02]  /*57290*/  R2UR UR6, R4.reuse ;  /* 0x00000000040672ca */ /* 0x040fe400000e0000 */
[C---:B------:R-:W-:Y:S02]  /*572a0*/  R2UR UR7, R5.reuse ;  /* 0x00000000050772ca */ /* 0x040fe400000e0000 */
[----:B------:R-:W-:Y:S02]  /*572b0*/  R2UR UR4, R4 ;  /* 0x00000000040472ca */ /* 0x000fe400000e0000 */
[----:B------:R-:W-:-:S09]  /*572c0*/  R2UR UR5, R5 ;  /* 0x00000000050572ca */ /* 0x000fd200000e0000 */
[----:B------:R-:W2:Y:S04]  /*572d0*/  LD.E.64 R2, desc[UR6][R8.64+0x20] ;  /* 0x0000200608027980 */ /* 0x000ea8000c101b00 */
[----:B------:R-:W3:Y:S01]  /*572e0*/  LD.E R0, desc[UR4][R8.64+0xc] ;  /* 0x00000c0408007980 */ /* 0x000ee2000c101900 */
[----:B------:R-:W-:Y:S01]  /*572f0*/  IMAD.MOV.U32 R193, RZ, RZ, 0x0 ;  /* 0x00000000ffc17424 */ /* 0x000fe200078e00ff */
[----:B--2---:R-:W-:-:S05]  /*57300*/  MOV R3, R2 ;  /* 0x0000000200037202 */ /* 0x004fca0000000f00 */
[----:B-----5:R-:W-:-:S05]  /*57310*/  IMAD R3, R6, 0x8, R3 ;  /* 0x0000000806037824 */ /* 0x020fca00078e0203 */
[----:B---3--:R-:W-:-:S04]  /*57320*/  PRMT R0, R0, 0x654, R3 ;  /* 0x0000065400007816 */ /* 0x008fc80000000003 */
[----:B------:R0:W-:Y:S02]  /*57330*/  SYNCS.ARRIVE.TRANS64.RED.A1T0 RZ, [R0+URZ], RZ ;  /* 0x000000ff00ff79a7 */ /* 0x0001e4000810043f */
[----:B0-----:R-:W-:Y:S05]  /*57340*/  RET.REL.NODEC R192 `(_ZN7cutlass13device_kernelIN5flash11enable_sm90INS1_16FlashAttnFwdSm90INS1_25CollectiveMainloopFwdSm90ILi2EN4cute5tupleIJNS5_1CILi1EEES8_S8_EEENS6_IJNS7_ILi128EEENS7_ILi96EEENS7_ILi64EEEEEELi256ENS_6half_tEfNS_4arch4Sm90ELb0ELb1ELb1ELb0ELb1ELb0ELb1ELb1ELb0ELb1ELb1ELb0EEENS1_21CollectiveEpilogueFwdINS6_IJSA_NS7_ILi256EEESB_EEES9_SE_SG_Li256ELb0ELb1ELb1ELb0EEENS1_19SingleTileSchedulerILb0ELb1ELb1ELi128EEEEEEEEEvNT_6ParamsE) ;  /* 0xfffffa8cc02c7950 */ /* 0x001fea0003c3ffff */
.L_x_11543:
[----:B0-----:R0:W1:Y:S02]  /*57350*/  SYNCS.PHASECHK.TRANS64.TRYWAIT P0, [R10+URZ], R11 ;  /* 0x0000000b0a0075a7 */ /* 0x001064000800017f */
[----:B-1----:R-:W-:Y:S05]  /*57360*/  @!P0 NANOSLEEP.SYNCS 0x989680 ;  /* 0x009896800000895d */ /* 0x002fea0003900000 */
[----:B------:R-:W1:Y:S02]  /*57370*/  @!P0 SYNCS.PHASECHK.TRANS64 P0, [R10+URZ], R11 ;  /* 0x0000000b0a0085a7 */ /* 0x000e64000800007f */
[----:B-1----:R-:W-:Y:S05]  /*57380*/  @!P0 BRA `(.L_x_11543) ;  /* 0xfffffffc00f08947 */ /* 0x002fea000383ffff */
[----:B------:R-:W-:Y:S05]  /*57390*/  BRA `(.L_x_11542) ;  /* 0xfffffe48001c7947 */ /* 0x000fea000383ffff */
.L_x_11550:
[----:B0-----:R0:W1:Y:S02]  /*573a0*/  SYNCS.PHASECHK.TRANS64.TRYWAIT P0, [R10+URZ], R11 ;  /* 0x0000000b0a0075a7 */ /* 0x001064000800017f */
[----:B-1----:R-:W-:Y:S05]  /*573b0*/  @!P0 NANOSLEEP.SYNCS 0x989680 ;  /* 0x009896800000895d */ /* 0x002fea0003900000 */
[----:B------:R-:W1:Y:S02]  /*573c0*/  @!P0 SYNCS.PHASECHK.TRANS64 P0, [R10+URZ], R11 ;  /* 0x0000000b0a0085a7 */ /* 0x000e64000800007f */
[----:B-1----:R-:W-:Y:S05]  /*573d0*/  @!P0 BRA `(.L_x_11550) ;  /* 0xfffffffc00f08947 */ /* 0x002fea000383ffff */
[----:B------:R-:W-:Y:S05]  /*573e0*/  BRA `(.L_x_11549) ;  /* 0xfffffe4c00f07947 */ /* 0x000fea000383ffff */
.L_x_11569:
        /* <DEDUP_REMOVED lines=9> */
.L_x_15770:


//--------------------- .text._ZN7cutlass13device_kernelIN5flash11enable_sm90INS1_16FlashAttnFwdSm90INS1_25CollectiveMainloopFwdSm90ILi2EN4cute5tupleIJNS5_1CILi1EEES8_S8_EEENS6_IJNS7_ILi128EEENS7_ILi96EEENS7_ILi64EEEEEELi256ENS_6half_tEfNS_4arch4Sm90ELb0ELb1ELb1ELb1ELb1ELb0ELb0ELb1ELb0ELb1ELb1ELb0EEENS1_21CollectiveEpilogueFwdINS6_IJSA_NS7_ILi256EEESB_EEES9_SE_SG_Li256ELb1ELb1ELb1ELb0EEENS1_36VarlenDynamicPersistentTileSchedulerILi128ELi96ELi256ELi128ELb1ELb1ELb1ELb1ELb0ELb1EEEEEEEEEvNT_6ParamsE --------------------------
	.section	.text._ZN7cutlass13device_kernelIN5flash11enable_sm90INS1_16FlashAttnFwdSm90INS1_25CollectiveMainloopFwdSm90ILi2EN4cute5tupleIJNS5_1CILi1EEES8_S8_EEENS6_IJNS7_ILi128EEENS7_ILi96EEENS7_ILi64EEEEEELi256ENS_6half_tEfNS_4arch4Sm90ELb0ELb1ELb1ELb1ELb1ELb0ELb0ELb1ELb0ELb1ELb1ELb0EEENS1_21CollectiveEpilogueFwdINS6_IJSA_NS7_ILi256EEESB_EEES9_SE_SG_Li256ELb1ELb1ELb1ELb0EEENS1_36VarlenDynamicPersistentTileSchedulerILi128ELi96ELi256ELi128ELb1ELb1ELb1ELb1ELb0ELb1EEEEEEEEEvNT_6ParamsE,"ax",@progbits
	.align	128
.text._ZN7cutlass13device_kernelIN5flash11enable_sm90INS1_16FlashAttnFwdSm90INS1_25CollectiveMainloopFwdSm90ILi2EN4cute5tupleIJNS5_1CILi1EEES8_S8_EEENS6_IJNS7_ILi128EEENS7_ILi96EEENS7_ILi64EEEEEELi256ENS_6half_tEfNS_4arch4Sm90ELb0ELb1ELb1ELb1ELb1ELb0ELb0ELb1ELb0ELb1ELb1ELb0EEENS1_21CollectiveEpilogueFwdINS6_IJSA_NS7_ILi256EEESB_EEES9_SE_SG_Li256ELb1ELb1ELb1ELb0EEENS1_36VarlenDynamicPersistentTileSchedulerILi128ELi96ELi256ELi128ELb1ELb1ELb1ELb1ELb0ELb1EEEEEEEEEvNT_6ParamsE:
        .type           _ZN7cutlass13device_kernelIN5flash11enable_sm90INS1_16FlashAttnFwdSm90INS1_25CollectiveMainloopFwdSm90ILi2EN4cute5tupleIJNS5_1CILi1EEES8_S8_EEENS6_IJNS7_ILi128EEENS7_ILi96EEENS7_ILi64EEEEEELi256ENS_6half_tEfNS_4arch4Sm90ELb0ELb1ELb1ELb1ELb1ELb0ELb0ELb1ELb0ELb1ELb1ELb0EEENS1_21CollectiveEpilogueFwdINS6_IJSA_NS7_ILi256EEESB_EEES9_SE_SG_Li256ELb1ELb1ELb1ELb0EEENS1_36VarlenDynamicPersistentTileSchedulerILi128ELi96ELi256ELi128ELb1ELb1ELb1ELb1ELb0ELb1EEEEEEEEEvNT_6ParamsE,@function
        .size           _ZN7cutlass13device_kernelIN5flash11enable_sm90INS1_16FlashAttnFwdSm90INS1_25CollectiveMainloopFwdSm90ILi2EN4cute5tupleIJNS5_1CILi1EEES8_S8_EEENS6_IJNS7_ILi128EEENS7_ILi96EEENS7_ILi64EEEEEELi256ENS_6half_tEfNS_4arch4Sm90ELb0ELb1ELb1ELb1ELb1ELb0ELb0ELb1ELb0ELb1ELb1ELb0EEENS1_21CollectiveEpilogueFwdINS6_IJSA_NS7_ILi256EEESB_EEES9_SE_SG_Li256ELb1ELb1ELb1ELb0EEENS1_36VarlenDynamicPersistentTileSchedulerILi128ELi96ELi256ELi128ELb1ELb1ELb1ELb1ELb0ELb1EEEEEEEEEvNT_6ParamsE,(.L_x_15772 - _ZN7cutlass13device_kernelIN5flash11enable_sm90INS1_16FlashAttnFwdSm90INS1_25CollectiveMainloopFwdSm90ILi2EN4cute5tupleIJNS5_1CILi1EEES8_S8_EEENS6_IJNS7_ILi128EEENS7_ILi96EEENS7_ILi64EEEEEELi256ENS_6half_tEfNS_4arch4Sm90ELb0ELb1ELb1ELb1ELb1ELb0ELb0ELb1ELb0ELb1ELb1ELb0EEENS1_21CollectiveEpilogueFwdINS6_IJSA_NS7_ILi256EEESB_EEES9_SE_SG_Li256ELb1ELb1ELb1ELb0EEENS1_36VarlenDynamicPersistentTileSchedulerILi128ELi96ELi256ELi128ELb1ELb1ELb1ELb1ELb0ELb1EEEEEEEEEvNT_6ParamsE)
        .other          _ZN7cutlass13device_kernelIN5flash11enable_sm90INS1_16FlashAttnFwdSm90INS1_25CollectiveMainloopFwdSm90ILi2EN4cute5tupleIJNS5_1CILi1EEES8_S8_EEENS6_IJNS7_ILi128EEENS7_ILi96EEENS7_ILi64EEEEEELi256ENS_6half_tEfNS_4arch4Sm90ELb0ELb1ELb1ELb1ELb1ELb0ELb0ELb1ELb0ELb1ELb1ELb0EEENS1_21CollectiveEpilogueFwdINS6_IJSA_NS7_ILi256EEESB_EEES9_SE_SG_Li256ELb1ELb1ELb1ELb0EEENS1_36VarlenDynamicPersistentTileSchedulerILi128ELi96ELi256ELi128ELb1ELb1ELb1ELb1ELb0ELb1EEEEEEEEEvNT_6ParamsE,@"STO_CUDA_ENTRY STV_DEFAULT"
_ZN7cutlass13device_kernelIN5flash11enable_sm90INS1_16FlashAttnFwdSm90INS1_25CollectiveMainloopFwdSm90ILi2EN4cute5tupleIJNS5_1CILi1EEES8_S8_EEENS6_IJNS7_ILi128EEENS7_ILi96EEENS7_ILi64EEEEEELi256ENS_6half_tEfNS_4arch4Sm90ELb0ELb1ELb1ELb1ELb1ELb0ELb0ELb1ELb0ELb1ELb1ELb0EEENS1_21CollectiveEpilogueFwdINS6_IJSA_NS7_ILi256EEESB_EEES9_SE_SG_Li256ELb1ELb1ELb1ELb0EEENS1_36VarlenDynamicPersistentTileSchedulerILi128ELi96ELi256ELi128ELb1ELb1ELb1ELb1ELb0ELb1EEEEEEEEEvNT_6ParamsE:
        /* <DEDUP_REMOVED lines=45> */
.L_x_11570:
        /* <DEDUP_REMOVED lines=22> */
.L_x_11571:
        /* <DEDUP_REMOVED lines=18> */
.L_x_11572:
        /* <DEDUP_REMOVED lines=22> */
.L_x_11573:
        /* <DEDUP_REMOVED lines=23> */
.L_x_11574:
        /* <DEDUP_REMOVED lines=13> */
[----:B------:R-:W-:Y:S05]  /*08f0*/  @!P1 BRA `(.L_x_11575) ;  /* 0x000001b800e89947 */ /* 0x000fea0003800000 */
.L_x_11576:
[----:B------:R-:W-:-:S08]  /*0900*/  NOP ;  /* 0x0000000000007918 */ /* 0x000fd00000000000 */
[----:B------:R-:W1:Y:S02]  /*0910*/  USETMAXREG.TRY_ALLOC.CTAPOOL UP0, 0xe8 ;  /* 0x000000e8000079c8 */ /* 0x000e640008000600 */
[----:B-1----:R-:W-:-:S13]  /*0920*/  PLOP3.LUT P0, PT, PT, PT, UP0, 0x80, 0x0 ;  /* 0x000000000000781c */ /* 0x002fda0003f0f008 */
[----:B------:R-:W-:Y:S05]  /*0930*/  @!P0 BRA `(.L_x_11576) ;  /* 0xfffffffc00f08947 */ /* 0x000fea000383ffff */
[----:B------:R-:W1:Y:S01]  /*0940*/  S2R R0, SR_TID.X ;  /* 0x0000000000007919 */ /* 0x000e620000002100 */
[----:B------:R-:W-:Y:S06]  /*0950*/  BAR.ARV 0x8, 0x180 ;  /* 0x0206000000007b1d */ /* 0x000fec0000002000 */
[----:B0-----:R-:W-:Y:S01]  /*0960*/  IADD3 R2, P1, R16, 0x1c0, RZ ;  /* 0x000001c010027810 */ /* 0x001fe20007f3e0ff */
[----:B------:R-:W-:Y:S01]  /*0970*/  ULDC UR4, c[0x0][0xc3c] ;  /* 0x00030f0000047ab9 */ /* 0x000fe20000000800 */
[----:B------:R-:W0:Y:S03]  /*0980*/  S2R R7, SR_CgaCtaId ;  /* 0x0000000000077919 */ /* 0x000e260000008800 */
[----:B------:R-:W-:Y:S01]  /*0990*/  IMAD.X R3, RZ, RZ, R17, P1 ;  /* 0x000000ffff037224 */ /* 0x000fe200008e0611 */
[----:B------:R-:W-:Y:S04]  /*09a0*/  STL.64 [R1+0x1c0], RZ ;  /* 0x0001c0ff01007387 */ /* 0x000fe80000100a00 */
[----:B------:R-:W-:Y:S04]  /*09b0*/  STL.64 [R1+0x448], R2 ;  /* 0x0004480201007387 */ /* 0x000fe80000100a00 */
[----:B------:R-:W-:Y:S01]  /*09c0*/  STL [R1+0x1c8], RZ ;  /* 0x0001c8ff01007387 */ /* 0x000fe20000100800 */
[----:B-1----:R-:W-:-:S04]  /*09d0*/  SHF.R.U32.HI R0, RZ, 0x7, R0 ;  /* 0x00000007ff007819 */ /* 0x002fc80000011600 */
[----:B------:R-:W-:Y:S02]  /*09e0*/  ISETP.NE.AND P0, PT, R0, 0x1, PT ;  /* 0x000000010000780c */ /* 0x000fe40003f05270 */
[----:B------:R-:W-:-:S04]  /*09f0*/  MOV R0, 0x400 ;  /* 0x0000040000007802 */ /* 0x000fc80000000f00 */
[----:B0-----:R-:W-:-:S07]  /*0a00*/  LEA R0, R7, R0, 0x18 ;  /* 0x0000000007007211 */ /* 0x001fce00078ec0ff */
[----:B------:R-:W-:Y:S08]  /*0a10*/  @!P0 BAR.ARV 0x9, 0x100 ;  /* 0x0244000000008b1d */ /* 0x000ff00000002000 */
[----:B------:R-:W-:Y:S06]  /*0a20*/  BAR.SYNC.DEFER_BLOCKING 0x5, 0x180 ;  /* 0x0146000000007b1d */ /* 0x000fec0000010000 */
[----:B------:R-:W0:Y:S02]  /*0a30*/  LDS.128 R12, [R0+0x228d0] ;  /* 0x0228d000000c7984 */ /* 0x000e240000000c00 */
[----:B------:R-:W-:Y:S06]  /*0a40*/  BAR.ARV 0x4, 0x180 ;  /* 0x0106000000007b1d */ /* 0x000fec0000002000 */
[----:B0-----:R-:W-:-:S13]  /*0a50*/  ISETP.GE.AND P0, PT, R15, UR4, PT ;  /* 0x000000040f007c0c */ /* 0x001fda000bf06270 */
[----:B------:R-:W-:Y:S05]  /*0a60*/  @P0 EXIT ;  /* 0x000000000000094d */ /* 0x000fea0003800000 */
[----:B------:R-:W0:Y:S01]  /*0a70*/  S2R R2, SR_TID.X ;  /* 0x0000000000027919 */ /* 0x000e220000002100 */
[----:B------:R-:W-:Y:S01]  /*0a80*/  R2UR UR5, R13 ;  /* 0x000000000d0572ca */ /* 0x000fe200000e0000 */
[----:B------:R-:W-:Y:S01]  /*0a90*/  UMOV UR61, URZ ;  /* 0x0000003f003d7c82 */ /* 0x000fe20008000000 */
[----:B------:R-:W-:Y:S02]  /*0aa0*/  R2UR UR6, R14 ;  /* 0x000000000e0672ca */ /* 0x000fe400000e0000 */
[----:B------:R-:W-:Y:S01]  /*0ab0*/  R2UR UR7, R15 ;  /* 0x000000000f0772ca */ /* 0x000fe200000e0000 */
[----:B0-----:R-:W-:-:S05]  /*0ac0*/  VIADD R214, R2, 0xffffff80 ;  /* 0xffffff8002d67836 */ /* 0x001fca0000000000 */
[----:B------:R-:W-:-:S04]  /*0ad0*/  SHF.R.S32.HI R3, RZ, 0x1f, R214 ;  /* 0x0000001fff037819 */ /* 0x000fc800000114d6 */
[CC--:B------:R-:W-:Y:S02]  /*0ae0*/  LEA.HI R0, R3.reuse, R214.reuse, RZ, 0x7 ;  /* 0x000000d603007211 */ /* 0x0c0fe400078f38ff */
[----:B------:R-:W-:Y:S02]  /*0af0*/  LEA.HI R4, R3, R214, RZ, 0x5 ;  /* 0x000000d603047211 */ /* 0x000fe400078f28ff */
[----:B------:R-:W-:-:S03]  /*0b00*/  LOP3.LUT R5, R0, 0xffffff80, RZ, 0xc0, !PT ;  /* 0xffffff8000057812 */ /* 0x000fc600078ec0ff */
[----:B------:R-:W-:Y:S02]  /*0b10*/  IMAD.SHL.U32 R6, R4, 0x20, RZ ;  /* 0x0000002004067824 */ /* 0x000fe400078e00ff */
[----:B------:R-:W-:Y:S01]  /*0b20*/  IMAD.IADD R19, R214, 0x1, -R5 ;  /* 0x00000001d6137824 */ /* 0x000fe200078e0a05 */
[----:B------:R-:W-:Y:S02]  /*0b30*/  LEA.HI R5, R3, R214, RZ, 0x4 ;  /* 0x000000d603057211 */ /* 0x000fe400078f20ff */
[----:B------:R-:W-:Y:S02]  /*0b40*/  LOP3.LUT R12, R6, 0xfffffc00, RZ, 0xc0, !PT ;  /* 0xfffffc00060c7812 */ /* 0x000fe400078ec0ff */
[----:B------:R-:W-:Y:S01]  /*0b50*/  SHF.R.S32.HI R8, RZ, 0x4, R5 ;  /* 0x00000004ff087819 */ /* 0x000fe20000011405 */
[----:B------:R-:W-:Y:S01]  /*0b60*/  STL [R1+0x454], R19 ;  /* 0x0004541301007387 */ /* 0x000fe20000100800 */
[----:B------:R-:W-:Y:S02]  /*0b70*/  SHF.R.S32.HI R2, RZ, 0x1f, R19 ;  /* 0x0000001fff027819 */ /* 0x000fe40000011413 */
[----:B------:R-:W-:-:S02]  /*0b80*/  LEA.HI R10, R5, R8, RZ, 0x1 ;  /* 0x00000008050a7211 */ /* 0x000fc400078f08ff */
[----:B------:R-:W-:Y:S02]  /*0b90*/  LEA.HI R4, R2, R19, RZ, 0x2 ;  /* 0x0000001302047211 */ /* 0x000fe400078f10ff */
[----:B------:R-:W-:Y:S02]  /*0ba0*/  LOP3.LUT R11, R10, 0x1ffffffe, RZ, 0xc0, !PT ;  /* 0x1ffffffe0a0b7812 */ /* 0x000fe400078ec0ff */
[----:B------:R-:W-:Y:S02]  /*0bb0*/  LOP3.LUT R9, R5, 0x3fffff0, RZ, 0xc0, !PT ;  /* 0x03fffff005097812 */ /* 0x000fe400078ec0ff */
[--C-:B------:R-:W-:Y:S01]  /*0bc0*/  SHF.R.S32.HI R5, RZ, 0x2, R4.reuse ;  /* 0x00000002ff057819 */ /* 0x100fe20000011404 */
[----:B------:R-:W-:Y:S01]  /*0bd0*/  IMAD.IADD R11, R8, 0x1, -R11 ;  /* 0x00000001080b7824 */ /* 0x000fe200078e0a0b */
[----:B------:R-:W-:Y:S01]  /*0be0*/  SHF.R.S32.HI R6, RZ, 0x1f, R4 ;  /* 0x0000001fff067819 */ /* 0x000fe20000011404 */
[----:B------:R-:W-:Y:S01]  /*0bf0*/  IMAD.IADD R9, R214, 0x1, -R9 ;  /* 0x00000001d6097824 */ /* 0x000fe200078e0a09 */
[----:B------:R-:W-:-:S02]  /*0c00*/  SHF.R.S32.HI R8, RZ, 0x7, R0 ;  /* 0x00000007ff087819 */ /* 0x000fc40000011400 */
[----:B------:R-:W-:Y:S01]  /*0c10*/  LEA.HI R6, R6, R5, RZ, 0x3 ;  /* 0x0000000506067211 */ /* 0x000fe200078f18ff */
[----:B------:R-:W-:Y:S01]  /*0c20*/  IMAD R12, R9, 0x40, R12 ;  /* 0x00000040090c7824 */ /* 0x000fe200078e020c */
[----:B------:R-:W-:Y:S01]  /*0c30*/  LOP3.LUT R4, R4, 0x7ffffffc, RZ, 0xc0, !PT ;  /* 0x7ffffffc04047812 */ /* 0x000fe200078ec0ff */
[----:B------:R-:W-:Y:S01]  /*0c40*/  STL [R1+0x458], R8 ;  /* 0x0004580801007387 */ /* 0x000fe20000100800 */
[----:B------:R-:W-:Y:S01]  /*0c50*/  LOP3.LUT R6, R6, 0xfffffff8, RZ, 0xc0, !PT ;  /* 0xfffffff806067812 */ /* 0x000fe200078ec0ff */
[----:B------:R-:W-:Y:S01]  /*0c60*/  IMAD R10, R11, 0x8, R12 ;  /* 0x000000080b0a7824 */ /* 0x000fe200078e020c */
[----:B------:R-:W-:Y:S01]  /*0c70*/  LEA.HI R2, R2, R19, RZ, 0x5 ;  /* 0x0000001302027211 */ /* 0x000fe200078f28ff */
[----:B------:R-:W-:Y:S01]  /*0c80*/  IMAD.IADD R4, R19, 0x1, -R4 ;  /* 0x0000000113047824 */ /* 0x000fe200078e0a04 */
[----:B------:R-:W-:Y:S01]  /*0c90*/  LEA.HI R0, R0, R8, RZ, 0x1 ;  /* 0x0000000800007211 */ /* 0x000fe200078f08ff */
[----:B------:R-:W-:Y:S01]  /*0ca0*/  IMAD.IADD R5, R5, 0x1, -R6 ;  /* 0x0000000105057824 */ /* 0x000fe200078e0a06 */
[----:B------:R-:W-:Y:S01]  /*0cb0*/  SHF.R.S32.HI R2, RZ, 0x5, R2 ;  /* 0x00000005ff027819 */ /* 0x000fe20000011402 */
[----:B------:R-:W-:Y:S01]  /*0cc0*/  IMAD.SHL.U32 R177, R4, 0x2, RZ ;  /* 0x0000000204b17824 */ /* 0x000fe200078e00ff */
[----:B------:R-:W-:Y:S01]  /*0cd0*/  LOP3.LUT R0, R0, 0x3fffffe, RZ, 0xc0, !PT ;  /* 0x03fffffe00007812 */ /* 0x000fe200078ec0ff */
[----:B------:R-:W-:Y:S01]  /*0ce0*/  STL [R1+0x460], R10 ;  /* 0x0004600a01007387 */ /* 0x000fe20000100800 */
[CC--:B------:R-:W-:Y:S01]  /*0cf0*/  LEA.HI R9, R3.reuse, R214.reuse, RZ, 0x2 ;  /* 0x000000d603097211 */ /* 0x0c0fe200078f10ff */
[----:B------:R-:W-:Y:S01]  /*0d00*/  IMAD R5, R2, 0x10, R5 ;  /* 0x0000001002057824 */ /* 0x000fe200078e0205 */
[----:B------:R-:W-:Y:S01]  /*0d10*/  LEA.HI R3, R3, R214, RZ, 0x3 ;  /* 0x000000d603037211 */ /* 0x000fe200078f18ff */
[----:B------:R-:W-:Y:S01]  /*0d20*/  IMAD.IADD R0, R8, 0x1, -R0 ;  /* 0x0000000108007824 */ /* 0x000fe200078e0a00 */
[----:B------:R-:W-:Y:S01]  /*0d30*/  LOP3.LUT R9, R9, 0xfffffffc, RZ, 0xc0, !PT ;  /* 0xfffffffc09097812 */ /* 0x000fe200078ec0ff */
[----:B------:R-:W-:Y:S01]  /*0d40*/  VIADD R209, R177, 0x10 ;  /* 0x00000010b1d17836 */ /* 0x000fe20000000000 */
[----:B------:R-:W-:Y:S01]  /*0d50*/  LOP3.LUT R215, R3, 0xfffffff8, RZ, 0xc0, !PT ;  /* 0xfffffff803d77812 */ /* 0x000fe200078ec0ff */
[----:B------:R-:W-:Y:S01]  /*0d60*/  IMAD R176, R0, 0x40, R5 ;  /* 0x0000004000b07824 */ /* 0x000fe200078e0205 */
[----:B------:R-:W-:Y:S01]  /*0d70*/  SHF.R.S32.HI R213, RZ, 0x3, R3 ;  /* 0x00000003ffd57819 */ /* 0x000fe20000011403 */
[C---:B------:R-:W-:Y:S01]  /*0d80*/  VIADD R210, R177.reuse, 0x8 ;  /* 0x00000008b1d27836 */ /* 0x040fe20000000000 */
[----:B------:R-:W-:Y:S01]  /*0d90*/  SHF.R.S32.HI R0, RZ, 0x1f, R209 ;  /* 0x0000001fff007819 */ /* 0x000fe200000114d1 */
[----:B------:R-:W-:-:S02]  /*0da0*/  VIADD R206, R177, 0x28 ;  /* 0x00000028b1ce7836 */ /* 0x000fc40000000000 */
[C---:B------:R-:W-:Y:S01]  /*0db0*/  VIADD R208, R177.reuse, 0x18 ;  /* 0x00000018b1d07836 */ /* 0x040fe20000000000 */
[----:B------:R-:W-:Y:S01]  /*0dc0*/  SHF.R.S32.HI R2, RZ, 0x1f, R210 ;  /* 0x0000001fff027819 */ /* 0x000fe200000114d2 */
[----:B------:R0:W-:Y:S01]  /*0dd0*/  STL [R1+0x440], R0 ;  /* 0x0004400001007387 */ /* 0x0001e20000100800 */
[C---:B------:R-:W-:Y:S02]  /*0de0*/  VIADD R207, R177.reuse, 0x20 ;  /* 0x00000020b1cf7836 */ /* 0x040fe40000000000 */
[C---:B------:R-:W-:Y:S01]  /*0df0*/  VIADD R203, R177.reuse, 0x40 ;  /* 0x00000040b1cb7836 */ /* 0x040fe20000000000 */
[----:B------:R1:W-:Y:S01]  /*0e00*/  STL [R1+0x444], R2 ;  /* 0x0004440201007387 */ /* 0x0003e20000100800 */
[----:B------:R-:W-:Y:S01]  /*0e10*/  SHF.R.S32.HI R3, RZ, 0x1f, R208 ;  /* 0x0000001fff037819 */ /* 0x000fe200000114d0 */
[C---:B------:R-:W-:Y:S02]  /*0e20*/  VIADD R205, R177.reuse, 0x30 ;  /* 0x00000030b1cd7836 */ /* 0x040fe40000000000 */
[C---:B------:R-:W-:Y:S01]  /*0e30*/  VIADD R204, R177.reuse, 0x38 ;  /* 0x00000038b1cc7836 */ /* 0x040fe20000000000 */
[----:B0-----:R-:W-:Y:S01]  /*0e40*/  SHF.R.S32.HI R0, RZ, 0x1f, R206 ;  /* 0x0000001fff007819 */ /* 0x001fe200000114ce */
[C---:B------:R-:W-:Y:S01]  /*0e50*/  VIADD R200, R177.reuse, 0x58 ;  /* 0x00000058b1c87836 */ /* 0x040fe20000000000 */
[----:B------:R0:W-:Y:S01]  /*0e60*/  STL [R1+0x43c], R3 ;  /* 0x00043c0301007387 */ /* 0x0001e20000100800 */
[----:B------:R-:W-:Y:S01]  /*0e70*/  IMAD.IADD R9, R214, 0x1, -R9 ;  /* 0x00000001d6097824 */ /* 0x000fe200078e0a09 */
[----:B-1----:R-:W-:Y:S01]  /*0e80*/  SHF.R.S32.HI R2, RZ, 0x1f, R207 ;  /* 0x0000001fff027819 */ /* 0x002fe200000114cf */
[C---:B------:R-:W-:Y:S01]  /*0e90*/  VIADD R202, R177.reuse, 0x48 ;  /* 0x00000048b1ca7836 */ /* 0x040fe20000000000 */
[----:B------:R1:W-:Y:S01]  /*0ea0*/  STL [R1+0x434], R0 ;  /* 0x0004340001007387 */ /* 0x0003e20000100800 */
[----:B------:R-:W-:Y:S01]  /*0eb0*/  VIADD R201, R177, 0x50 ;  /* 0x00000050b1c97836 */ /* 0x000fe20000000000 */
[----:B------:R-:W-:Y:S01]  /*0ec0*/  LEA.HI R6, R9, R9, RZ, 0x1 ;  /* 0x0000000909067211 */ /* 0x000fe200078f08ff */
[C---:B------:R-:W-:Y:S01]  /*0ed0*/  VIADD R197, R177.reuse, 0x70 ;  /* 0x00000070b1c57836 */ /* 0x040fe20000000000 */
[----:B------:R2:W-:Y:S01]  /*0ee0*/  STL [R1+0x438], R2 ;  /* 0x0004380201007387 */ /* 0x0005e20000100800 */
[C---:B------:R-:W-:Y:S01]  /*0ef0*/  VIADD R199, R177.reuse, 0x60 ;  /* 0x00000060b1c77836 */ /* 0x040fe20000000000 */
[----:B0-----:R-:W-:Y:S01]  /*0f00*/  SHF.R.S32.HI R3, RZ, 0x1f, R205 ;  /* 0x0000001fff037819 */ /* 0x001fe200000114cd */
[C---:B------:R-:W-:Y:S01]  /*0f10*/  VIADD R198, R177.reuse, 0x68 ;  /* 0x00000068b1c67836 */ /* 0x040fe20000000000 */
[----:B------:R-:W-:Y:S01]  /*0f20*/  LOP3.LUT R6, R6, 0x1ffffffe, RZ, 0xc0, !PT ;  /* 0x1ffffffe06067812 */ /* 0x000fe200078ec0ff */
[C---:B------:R-:W-:Y:S01]  /*0f30*/  VIADD R194, R177.reuse, 0x88 ;  /* 0x00000088b1c27836 */ /* 0x040fe20000000000 */
[----:B-1----:R-:W-:Y:S01]  /*0f40*/  SHF.R.S32.HI R0, RZ, 0x1f, R203 ;  /* 0x0000001fff007819 */ /* 0x002fe200000114cb */
[----:B------:R0:W-:Y:S01]  /*0f50*/  STL [R1+0x430], R3 ;  /* 0x0004300301007387 */ /* 0x0001e20000100800 */
[----:B------:R-:W-:Y:S01]  /*0f60*/  VIADD R196, R177, 0x78 ;  /* 0x00000078b1c47836 */ /* 0x000fe20000000000 */
[----:B--2---:R-:W-:-:S02]  /*0f70*/  SHF.R.S32.HI R2, RZ, 0x1f, R204 ;  /* 0x0000001fff027819 */ /* 0x004fc400000114cc */
[----:B------:R1:W-:Y:S01]  /*0f80*/  STL [R1+0x428], R0 ;  /* 0x0004280001007387 */ /* 0x0003e20000100800 */
[----:B------:R-:W-:Y:S02]  /*0f90*/  VIADD R195, R177, 0x80 ;  /* 0x00000080b1c37836 */ /* 0x000fe40000000000 */
[----:B------:R-:W-:Y:S01]  /*0fa0*/  IMAD.IADD R9, R9, 0x1, -R6 ;  /* 0x0000000109097824 */ /* 0x000fe200078e0a06 */
[----:B------:R2:W-:Y:S01]  /*0fb0*/  STL [R1+0x42c], R2 ;  /* 0x00042c0201007387 */ /* 0x0005e20000100800 */
[----:B------:R-:W-:Y:S01]  /*0fc0*/  IMAD.IADD R215, R214, 0x1, -R215 ;  /* 0x00000001d6d77824 */ /* 0x000fe200078e0ad7 */
[----:B0-----:R-:W-:Y:S01]  /*0fd0*/  SHF.R.S32.HI R3, RZ, 0x1f, R202 ;  /* 0x0000001fff037819 */ /* 0x001fe200000114ca */
[----:B------:R-:W-:Y:S02]  /*0fe0*/  VIADD R193, R177, 0x90 ;  /* 0x00000090b1c17836 */ /* 0x000fe40000000000 */
[----:B------:R-:W-:Y:S01]  /*0ff0*/  IMAD.SHL.U32 R18, R215, 0x8, RZ ;  /* 0x00000008d7127824 */ /* 0x000fe200078e00ff */
[----:B-1----:R-:W-:Y:S01]  /*1000*/  SHF.R.S32.HI R0, RZ, 0x1f, R200 ;  /* 0x0000001fff007819 */ /* 0x002fe200000114c8 */
[----:B------:R0:W-:Y:S01]  /*1010*/  STL [R1+0x424], R3 ;  /* 0x0004240301007387 */ /* 0x0001e20000100800 */
[C---:B------:R-:W-:Y:S01]  /*1020*/  VIADD R192, R177.reuse, 0x98 ;  /* 0x00000098b1c07836 */ /* 0x040fe20000000000 */
[----:B------:R-:W-:Y:S01]  /*1030*/  SHF.R.S32.HI R229, RZ, 0x1f, R193 ;  /* 0x0000001fffe57819 */ /* 0x000fe200000114c1 */
[C---:B------:R-:W-:Y:S01]  /*1040*/  VIADD R22, R18.reuse, 0x40 ;  /* 0x0000004012167836 */ /* 0x040fe20000000000 */
[----:B------:R1:W-:Y:S01]  /*1050*/  STL [R1+0x41c], R0 ;  /* 0x00041c0001007387 */ /* 0x0003e20000100800 */
[----:B--2---:R-:W-:Y:S01]  /*1060*/  SHF.R.S32.HI R2, RZ, 0x1f, R201 ;  /* 0x0000001fff027819 */ /* 0x004fe200000114c9 */
[C---:B------:R-:W-:Y:S01]  /*1070*/  VIADD R19, R18.reuse, 0x80 ;  /* 0x0000008012137836 */ /* 0x040fe20000000000 */
[----:B------:R-:W-:Y:S01]  /*1080*/  SHF.R.S32.HI R181, RZ, 0x1f, R18 ;  /* 0x0000001fffb57819 */ /* 0x000fe20000011412 */
[----:B------:R-:W-:Y:S01]  /*1090*/  VIADD R23, R18, 0xc0 ;  /* 0x000000c012177836 */ /* 0x000fe20000000000 */
[----:B------:R-:W-:Y:S01]  /*10a0*/  SHF.R.S32.HI R180, RZ, 0x1f, R22 ;  /* 0x0000001fffb47819 */ /* 0x000fe20000011416 */
[----:B------:R2:W-:Y:S01]  /*10b0*/  STL [R1+0x420], R2 ;  /* 0x0004200201007387 */ /* 0x0005e20000100800 */
[----:B0-----:R-:W-:Y:S01]  /*10c0*/  SHF.R.S32.HI R3, RZ, 0x1f, R199 ;  /* 0x0000001fff037819 */ /* 0x001fe200000114c7 */
[C---:B------:R-:W-:Y:S01]  /*10d0*/  VIADD R191, R177.reuse, 0xa0 ;  /* 0x000000a0b1bf7836 */ /* 0x040fe20000000000 */
[----:B------:R-:W-:Y:S01]  /*10e0*/  SHF.R.S32.HI R179, RZ, 0x1f, R19 ;  /* 0x0000001fffb37819 */ /* 0x000fe20000011413 */
[C---:B------:R-:W-:Y:S01]  /*10f0*/  VIADD R190, R177.reuse, 0xa8 ;  /* 0x000000a8b1be7836 */ /* 0x040fe20000000000 */
        /* <DEDUP_REMOVED lines=9> */
[C---:B------:R-:W-:Y:S01]  /*1190*/  VIADD R186, R177.reuse, 0xc8 ;  /* 0x000000c8b1ba7836 */ /* 0x040fe20000000000 */
[----:B------:R-:W-:Y:S01]  /*11a0*/  SHF.R.S32.HI R227, RZ, 0x1f, R191 ;  /* 0x0000001fffe37819 */ /* 0x000fe200000114bf */
[----:B------:R2:W-:Y:S01]  /*11b0*/  STL [R1+0x414], R2 ;  /* 0x0004140201007387 */ /* 0x0005e20000100800 */
[----:B0-----:R-:W-:Y:S01]  /*11c0*/  SHF.R.S32.HI R3, RZ, 0x1f, R196 ;  /* 0x0000001fff037819 */ /* 0x001fe200000114c4 */
[C---:B------:R-:W-:Y:S01]  /*11d0*/  VIADD R185, R177.reuse, 0xd0 ;  /* 0x000000d0b1b97836 */ /* 0x040fe20000000000 */
[----:B------:R-:W-:Y:S01]  /*11e0*/  SHF.R.S32.HI R226, RZ, 0x1f, R190 ;  /* 0x0000001fffe27819 */ /* 0x000fe200000114be */
[C---:B------:R-:W-:Y:S01]  /*11f0*/  VIADD R184, R177.reuse, 0xd8 ;  /* 0x000000d8b1b87836 */ /* 0x040fe20000000000 */
[----:B-1----:R-:W-:Y:S01]  /*1200*/  SHF.R.S32.HI R0, RZ, 0x1f, R194 ;  /* 0x0000001fff007819 */ /* 0x002fe200000114c2 */
[----:B------:R-:W-:Y:S01]  /*1210*/  STL [R1+0x40c], R3 ;  /* 0x00040c0301007387 */ /* 0x000fe20000100800 */
        /* <DEDUP_REMOVED lines=10> */
[----:B------:R-:W-:-:S02]  /*12c0*/  SHF.R.S32.HI R222, RZ, 0x1f, R186 ;  /* 0x0000001fffde7819 */ /* 0x000fc400000114ba */
[----:B------:R-:W-:Y:S01]  /*12d0*/  SHF.R.S32.HI R221, RZ, 0x1f, R185 ;  /* 0x0000001fffdd7819 */ /* 0x000fe200000114b9 */
[----:B0-----:R-:W-:Y:S01]  /*12e0*/  IMAD R0, R9, 0x8, R176 ;  /* 0x0000000809007824 */ /* 0x001fe200078e02b0 */
[----:B------:R-:W-:Y:S02]  /*12f0*/  SHF.R.S32.HI R220, RZ, 0x1f, R184 ;  /* 0x0000001fffdc7819 */ /* 0x000fe400000114b8 */
[----:B------:R-:W-:Y:S02]  /*1300*/  SHF.R.S32.HI R219, RZ, 0x1f, R183 ;  /* 0x0000001fffdb7819 */ /* 0x000fe400000114b7 */
[----:B------:R1:W-:Y:S01]  /*1310*/  STL [R1+0x45c], R0 ;  /* 0x00045c0001007387 */ /* 0x0003e20000100800 */
[----:B------:R-:W-:Y:S02]  /*1320*/  SHF.R.S32.HI R218, RZ, 0x1f, R182 ;  /* 0x0000001fffda7819 */ /* 0x000fe400000114b6 */
[----:B------:R-:W-:Y:S02]  /*1330*/  SHF.R.S32.HI R217, RZ, 0x1f, R212 ;  /* 0x0000001fffd97819 */ /* 0x000fe400000114d4 */
[----:B------:R-:W-:-:S07]  /*1340*/  SHF.R.S32.HI R216, RZ, 0x1f, R211 ;  /* 0x0000001fffd87819 */ /* 0x000fce00000114d3 */
.L_x_11706:
[----:B------:R-:W-:Y:S01]  /*1350*/  ULDC.64 UR8, c[0x0][0xa28] ;  /* 0x00028a0000087ab9 */ /* 0x000fe20000000a00 */
[----:B------:R-:W-:Y:S01]  /*1360*/  ULDC.64 UR10, c[0x0][0xa20] ;  /* 0x00028800000a7ab9 */ /* 0x000fe20000000a00 */
        /* <DEDUP_REMOVED lines=10> */
[----:B012-4-:R-:W-:Y:S02]  /*1410*/  IMAD.U32 R2, RZ, RZ, UR8 ;  /* 0x00000008ff027e24 */ /* 0x017fe4000f8e00ff */
[----:B------:R-:W-:Y:S01]  /*1420*/  IMAD.U32 R3, RZ, RZ, UR9 ;  /* 0x00000009ff037e24 */ /* 0x000fe2000f8e00ff */
[----:B------:R-:W-:Y:S02]  /*1430*/  @UP1 ULDC.64 UR8, c[0x0][0xa18] ;  /* 0x0002860000081ab9 */ /* 0x000fe40000000a00 */
[----:B------:R-:W-:Y:S02]  /*1440*/  @UP1 UIMAD.WIDE UR8, UR7, 0x4, UR8 ;  /* 0x00000004070818a5 */ /* 0x000fe4000f8e0208 */
[----:B------:R-:W2:Y:S04]  /*1450*/  @P0 LDG.E R2, desc[UR36][R2.64] ;  /* 0x0000002402020981 */ /* 0x000ea8000c1e1900 */
[----:B------:R-:W-:-:S02]  /*1460*/  IMAD.U32 R4, RZ, RZ, UR8 ;  /* 0x00000008ff047e24 */ /* 0x000fc4000f8e00ff */
[----:B------:R-:W-:Y:S01]  /*1470*/  IMAD.U32 R5, RZ, RZ, UR9 ;  /* 0x00000009ff057e24 */ /* 0x000fe2000f8e00ff */
[----:B------:R-:W-:-:S04]  /*1480*/  ULDC.64 UR8, c[0x0][0x418] ;  /* 0x0001060000087ab9 */ /* 0x000fc80000000a00 */
[----:B---3--:R-:W3:Y:S01]  /*1490*/  @P2 LDG.E R4, desc[UR36][R4.64] ;  /* 0x0000002404042981 */ /* 0x008ee2000c1e1900 */
[----:B------:R-:W-:Y:S01]  /*14a0*/  UISETP.NE.U32.AND UP0, UPT, UR8, URZ, UPT ;  /* 0x0000003f0800728c */ /* 0x000fe2000bf05070 */
[----:B------:R-:W-:Y:S01]  /*14b0*/  ISETP.NE.U32.AND P1, PT, RZ, UR10, PT ;  /* 0x0000000aff007c0c */ /* 0x000fe2000bf25070 */
[----:B------:R-:W-:Y:S01]  /*14c0*/  UMOV UR4, URZ ;  /* 0x0000003f00047c82 */ /* 0x000fe20008000000 */
[----:B------:R-:W-:Y:S01]  /*14d0*/  ULDC UR8, c[0x0][0x424] ;  /* 0x0001090000087ab9 */ /* 0x000fe20000000800 */
[----:B------:R-:W-:Y:S01]  /*14e0*/  UISETP.NE.AND.EX UP0, UPT, UR9, URZ, UPT, UP0 ;  /* 0x0000003f0900728c */ /* 0x000fe2000bf05300 */
[----:B------:R-:W-:Y:S01]  /*14f0*/  ISETP.NE.AND.EX P1, PT, RZ, UR11, PT, P1 ;  /* 0x0000000bff007c0c */ /* 0x000fe2000bf25310 */
[----:B------:R-:W-:Y:S02]  /*1500*/  ULOP3.LUT UR58, UR6, 0xffff, URZ, 0xc0, !UPT ;  /* 0x0000ffff063a7892 */ /* 0x000fe4000f8ec03f */
[----:B------:R-:W-:-:S04]  /*1510*/  USEL UR8, UR8, 0x1, UP0 ;  /* 0x0000000108087887 */ /* 0x000fc80008000000 */
        /* <DEDUP_REMOVED lines=18> */
.L_x_11577:
        /* <DEDUP_REMOVED lines=9> */
.L_x_11578:
        /* <DEDUP_REMOVED lines=13> */
.L_x_11579:
[----:B------:R-:W2:Y:S01]  /*17a0*/  LDL R0, [R1+0x450] ;  /* 0x0004500001007983 */ /* 0x000ea20000100800 */
[----:B------:R-:W-:Y:S01]  /*17b0*/  MOV R2, 0x400 ;  /* 0x0000040000027802 */ /* 0x000fe20000000f00 */
[----:B------:R-:W0:Y:S01]  /*17c0*/  LDC R10, c[0x0][0x988] ;  /* 0x00026200ff0a7b82 */ /* 0x000e220000000800 */
[----:B------:R-:W-:Y:S01]  /*17d0*/  IMAD.MOV.U32 R5, RZ, RZ, 0x80 ;  /* 0x00000080ff057424 */ /* 0x000fe200078e00ff */
[----:B------:R-:W1:Y:S01]  /*17e0*/  S2R R25, SR_CgaCtaId ;  /* 0x0000000000197919 */ /* 0x000e620000008800 */
[----:B------:R-:W-:Y:S01]  /*17f0*/  IMAD.MOV.U32 R6, RZ, RZ, 0x100 ;  /* 0x00000100ff067424 */ /* 0x000fe200078e00ff */
[----:B------:R-:W-:Y:S01]  /*1800*/  UIADD3 UR47, -UR4, UR47, URZ ;  /* 0x0000002f042f7290 */ /* 0x000fe2000fffe13f */
[----:B------:R-:W-:Y:S01]  /*1810*/  IMAD.MOV.U32 R21, RZ, RZ, 0x80 ;  /* 0x00000080ff157424 */ /* 0x000fe200078e00ff */
[----:B------:R-:W-:Y:S01]  /*1820*/  USHF.L.U32 UR38, UR5, 0x7, URZ ;  /* 0x0000000705267899 */ /* 0x000fe2000800063f */
[----:B------:R-:W-:Y:S01]  /*1830*/  IMAD.MOV.U32 R24, RZ, RZ, 0x100 ;  /* 0x00000100ff187424 */ /* 0x000fe200078e00ff */
[----:B------:R-:W-:Y:S01]  /*1840*/  ULDC UR4, c[0x0][0x448] ;  /* 0x0001120000047ab9 */ /* 0x000fe20000000800 */
[----:B------:R-:W-:Y:S01]  /*1850*/  IMAD.U32 R14, RZ, RZ, UR5 ;  /* 0x00000005ff0e7e24 */ /* 0x000fe2000f8e00ff */
[----:B------:R-:W-:Y:S01]  /*1860*/  UISETP.NE.AND UP1, UPT, UR4, 0x1, UPT ;  /* 0x000000010400788c */ /* 0x000fe2000bf25270 */
[----:B------:R-:W-:Y:S01]  /*1870*/  STL.128 [R1+0x1d0], RZ ;  /* 0x0001d0ff01007387 */ /* 0x000fe20000100c00 */
[----:B------:R-:W-:Y:S01]  /*1880*/  UIADD3 UR9, UR38, 0x7f, URZ ;  /* 0x0000007f26097890 */ /* 0x000fe2000fffe03f */
[----:B------:R-:W-:-:S02]  /*1890*/  ULDC.64 UR4, c[0x0][0x9e0] ;  /* 0x0002780000047ab9 */ /* 0x000fc40000000a00 */
[----:B------:R-:W-:Y:S01]  /*18a0*/  STL [R1+0x50], R14 ;  /* 0x0000500e01007387 */ /* 0x000fe20000100800 */
[----:B------:R-:W-:Y:S02]  /*18b0*/  UISETP.GE.AND UP0, UPT, UR5, 0x1, UPT ;  /* 0x000000010500788c */ /* 0x000fe4000bf06270 */
[----:B------:R-:W-:Y:S01]  /*18c0*/  ULOP3.LUT UR8, UR6, 0xff000000, URZ, 0xc0, !UPT ;  /* 0xff00000006087892 */ /* 0x000fe2000f8ec03f */
[----:B------:R-:W-:Y:S01]  /*18d0*/  STL.128 [R1+0x1e0], RZ ;  /* 0x0001e0ff01007387 */ /* 0x000fe20000100c00 */
[----:B------:R-:W-:Y:S01]  /*18e0*/  ULOP3.LUT UR43, UR6, 0xff0000, URZ, 0xc0, !UPT ;  /* 0x00ff0000062b7892 */ /* 0x000fe2000f8ec03f */
[----:B------:R-:W-:Y:S02]  /*18f0*/  @UP1 ULDC UR10, c[0x0][0x450] ;  /* 0x00011400000a1ab9 */ /* 0x000fe40000000800 */
[----:B------:R-:W-:Y:S01]  /*1900*/  STL.128 [R1+0x200], RZ ;  /* 0x000200ff01007387 */ /* 0x000fe20000100c00 */
[----:B------:R-:W-:Y:S01]  /*1910*/  @UP1 ULDC UR6, c[0x0][0x44c] ;  /* 0x0001130000061ab9 */ /* 0x000fe20000000800 */
[----:B------:R-:W-:-:S02]  /*1920*/  UIADD3 UR39, UR47, 0x1, -UR46 ;  /* 0x000000012f277890 */ /* 0x000fc4000fffe82e */
[----:B0-----:R-:W-:Y:S01]  /*1930*/  STL [R1+0x1f0], R10 ;  /* 0x0001f00a01007387 */ /* 0x001fe20000100800 */
[----:B------:R-:W-:Y:S02]  /*1940*/  USHF.R.U32.HI UR8, URZ, 0x8, UR8 ;  /* 0x000000083f087899 */ /* 0x000fe40008011608 */
[----:B------:R-:W-:Y:S01]  /*1950*/  UP2UR UR40, UPR, URZ, 0x2 ;  /* 0x000000023f287883 */ /* 0x000fe20008000000 */
[----:B------:R-:W-:Y:S01]  /*1960*/  STL.128 [R1+0x210], RZ ;  /* 0x000210ff01007387 */ /* 0x000fe20000100c00 */
[----:B------:R-:W-:Y:S01]  /*1970*/  UP2UR UR42, UPR, URZ, 0x1 ;  /* 0x000000013f2a7883 */ /* 0x000fe20008000000 */
[----:B-1----:R-:W-:Y:S02]  /*1980*/  LEA R49, R25, R2, 0x18 ;  /* 0x0000000219317211 */ /* 0x002fe400078ec0ff */
[----:B------:R-:W-:Y:S01]  /*1990*/  STL.64 [R1+0x30], R24 ;  /* 0x0000301801007387 */ /* 0x000fe20000100a00 */
[----:B------:R-:W-:-:S03]  /*19a0*/  ULEA.HI UR43, UR43, UR8, URZ, 0x10 ;  /* 0x000000082b2b7291 */ /* 0x000fc6000f8f803f */
        /* <DEDUP_REMOVED lines=30> */
[----:B------:R-:W-:Y:S04]  /*1b90*/  STL [R1+0x10], RZ ;  /* 0x000010ff01007387 */ /* 0x000fe80000100800 */
[----:B------:R-:W-:Y:S01]  /*1ba0*/  STL [R1+0x38], RZ ;  /* 0x000038ff01007387 */ /* 0x000fe20000100800 */
[----:B--2---:R-:W-:-:S02]  /*1bb0*/  R2UR UR7, R0 ;  /* 0x00000000000772ca */ /* 0x004fc400000e0000 */
[----:B------:R-:W0:Y:S11]  /*1bc0*/  S2R R0, SR_SWINHI ;  /* 0x0000000000007919 */ /* 0x000e360000002f00 */
[----:B------:R-:W-:-:S02]  /*1bd0*/  IMAD.U32 R4, RZ, RZ, UR7 ;  /* 0x00000007ff047e24 */ /* 0x000fc4000f8e00ff */
[----:B------:R-:W-:Y:S01]  /*1be0*/  IMAD.U32 R20, RZ, RZ, UR7 ;  /* 0x00000007ff147e24 */ /* 0x000fe2000f8e00ff */
[----:B------:R-:W-:Y:S02]  /*1bf0*/  UIMAD.WIDE.U32 UR6, UR9, UR6, URZ ;  /* 0x00000006090672a5 */ /* 0x000fe4000f8e003f */
[----:B------:R1:W-:Y:S02]  /*1c00*/  STL.128 [R1], R4 ;  /* 0x0000000401007387 */ /* 0x0003e40000100c00 */
[----:B------:R-:W-:Y:S02]  /*1c10*/  @UP1 USHF.R.U32.HI UR9, URZ, UR10, UR7 ;  /* 0x0000000a3f091299 */ /* 0x000fe40008011607 */
[----:B------:R2:W-:Y:S02]  /*1c20*/  STL.64 [R1+0x28], R20 ;  /* 0x0000281401007387 */ /* 0x0005e40000100a00 */
[----:B------:R-:W-:-:S04]  /*1c30*/  UIADD3 UR9, UR39, UR9, URZ ;  /* 0x0000000927097290 */ /* 0x000fc8000fffe03f */
[----:B------:R-:W-:Y:S01]  /*1c40*/  UIADD3 UR4, UR9, UR4, URZ ;  /* 0x0000000409047290 */ /* 0x000fe2000fffe03f */
[----:B------:R-:W-:Y:S02]  /*1c50*/  MOV R2, R49 ;  /* 0x0000003100027202 */ /* 0x000fe40000000f00 */
[----:B0-----:R-:W-:Y:S02]  /*1c60*/  MOV R3, R0 ;  /* 0x0000000000037202 */ /* 0x001fe40000000f00 */
[C---:B------:R-:W-:Y:S02]  /*1c70*/  IADD3 R8, P2, R2.reuse, 0x22850, RZ ;  /* 0x0002285002087810 */ /* 0x040fe40007f5e0ff */
[C---:B------:R-:W-:Y:S02]  /*1c80*/  IADD3 R0, P3, R2.reuse, 0x22860, RZ ;  /* 0x0002286002007810 */ /* 0x040fe40007f7e0ff */
[C---:B------:R-:W-:Y:S01]  /*1c90*/  IADD3 R12, P0, R2.reuse, 0x22830, RZ ;  /* 0x00022830020c7810 */ /* 0x040fe20007f1e0ff */
[--C-:B------:R-:W-:Y:S01]  /*1ca0*/  IMAD.X R11, RZ, RZ, R3.reuse, P2 ;  /* 0x000000ffff0b7224 */ /* 0x100fe200010e0603 */
[----:B------:R-:W-:Y:S01]  /*1cb0*/  IADD3 R2, P1, R2, 0x22840, RZ ;  /* 0x0002284002027810 */ /* 0x000fe20007f3e0ff */
[--C-:B------:R-:W-:Y:S01]  /*1cc0*/  IMAD.X R9, RZ, RZ, R3.reuse, P3 ;  /* 0x000000ffff097224 */ /* 0x100fe200018e0603 */
[----:B------:R-:W-:Y:S01]  /*1cd0*/  PLOP3.LUT P3, PT, PT, PT, UP0, 0x40, 0x0 ;  /* 0x000000000000781c */ /* 0x000fe20003f6e808 */
[--C-:B------:R-:W-:Y:S01]  /*1ce0*/  IMAD.X R13, RZ, RZ, R3.reuse, P0 ;  /* 0x000000ffff0d7224 */ /* 0x100fe200000e0603 */
[C---:B------:R-:W-:Y:S01]  /*1cf0*/  IADD3 R37, P0, R16.reuse, 0x1d0, RZ ;  /* 0x000001d010257810 */ /* 0x040fe20007f1e0ff */
[----:B------:R-:W-:Y:S01]  /*1d00*/  IMAD.X R3, RZ, RZ, R3, P1 ;  /* 0x000000ffff037224 */ /* 0x000fe200008e0603 */
[C---:B------:R-:W-:Y:S01]  /*1d10*/  IADD3 R28, P1, R16.reuse, 0x200, RZ ;  /* 0x00000200101c7810 */ /* 0x040fe20007f3e0ff */
[----:B-1----:R-:W-:Y:S01]  /*1d20*/  IMAD.MOV.U32 R4, RZ, RZ, R8 ;  /* 0x000000ffff047224 */ /* 0x002fe200078e0008 */
[----:B------:R2:W-:Y:S01]  /*1d30*/  STL.64 [R1+0x18], R12 ;  /* 0x0000180c01007387 */ /* 0x0005e20000100a00 */
[----:B------:R-:W-:Y:S01]  /*1d40*/  IMAD.MOV.U32 R5, RZ, RZ, R11 ;  /* 0x000000ffff057224 */ /* 0x000fe200078e000b */
[----:B------:R-:W-:Y:S01]  /*1d50*/  IADD3 R36, P2, R16, 0x28, RZ ;  /* 0x0000002810247810 */ /* 0x000fe20007f5e0ff */
[----:B------:R-:W-:Y:S01]  /*1d60*/  IMAD.MOV.U32 R6, RZ, RZ, R0 ;  /* 0x000000ffff067224 */ /* 0x000fe200078e0000 */
[----:B------:R2:W-:Y:S01]  /*1d70*/  STL.64 [R1+0x20], R2 ;  /* 0x0000200201007387 */ /* 0x0005e20000100a00 */
[----:B------:R-:W-:-:S02]  /*1d80*/  IMAD.MOV.U32 R7, RZ, RZ, R9 ;  /* 0x000000ffff077224 */ /* 0x000fc400078e0009 */
[--C-:B------:R-:W-:Y:S02]  /*1d90*/  IMAD.X R44, RZ, RZ, R17.reuse, P0 ;  /* 0x000000ffff2c7224 */ /* 0x100fe400000e0611 */
[--C-:B------:R-:W-:Y:S01]  /*1da0*/  IMAD.X R39, RZ, RZ, R17.reuse, P1 ;  /* 0x000000ffff277224 */ /* 0x100fe200008e0611 */
[----:B------:R2:W-:Y:S01]  /*1db0*/  STL.128 [R1+0x40], R4 ;  /* 0x0000400401007387 */ /* 0x0005e20000100c00 */
[----:B------:R-:W-:Y:S01]  /*1dc0*/  IMAD.X R45, RZ, RZ, R17, P2 ;  /* 0x000000ffff2d7224 */ /* 0x000fe200010e0611 */
[----:B------:R-:W-:Y:S06]  /*1dd0*/  @P3 BRA `(.L_x_11580) ;  /* 0x0000000000443947 */ /* 0x000fec0003800000 */
        /* <DEDUP_REMOVED lines=10> */
.L_x_11581:
[----:B------:R-:W-:-:S11]  /*1e80*/  UISETP.NE.AND UP0, UPT, UR5, 0x1, UPT ;  /* 0x000000010500788c */ /* 0x000fd6000bf05270 */
[----:B------:R-:W-:Y:S02]  /*1e90*/  @UP0 ULDC.64 UR10, c[0x0][0x9e8] ;  /* 0x00027a00000a0ab9 */ /* 0x000fe40000000a00 */
[----:B------:R-:W-:-:S04]  /*1ea0*/  UIMAD.WIDE.U32 UR6, UR8, UR10, URZ ;  /* 0x0000000a080672a5 */ /* 0x000fc8000f8e003f */
[----:B------:R-:W-:-:S12]  /*1eb0*/  @UP0 USHF.R.U32.HI UR8, URZ, UR11, UR7 ;  /* 0x0000000b3f080299 */ /* 0x000fd80008011607 */
.L_x_11582:
[----:B------:R-:W-:-:S04]  /*1ec0*/  UIMAD UR8, UR8, UR5, UR5 ;  /* 0x00000005080872a4 */ /* 0x000fc8000f8e0205 */
[----:B------:R-:W-:-:S04]  /*1ed0*/  UISETP.LT.AND UP0, UPT, UR4, UR8, UPT ;  /* 0x000000080400728c */ /* 0x000fc8000bf01270 */
[----:B------:R-:W-:-:S12]  /*1ee0*/  USEL UR4, UR4, UR8, UP0 ;  /* 0x0000000804047287 */ /* 0x000fd80008000000 */
.L_x_11580:
        /* <DEDUP_REMOVED lines=12> */
[----:B------:R-:W-:Y:S01]  /*1fb0*/  UMOV UR12, UR38 ;  /* 0x00000026000c7c82 */ /* 0x000fe20008000000 */
        /* <DEDUP_REMOVED lines=20> */
.L_x_11584:
[----:B------:R-:W-:-:S11]  /*2100*/  UISETP.NE.AND UP0, UPT, UR5, 0x1, UPT ;  /* 0x000000010500788c */ /* 0x000fd6000bf05270 */
[----:B------:R-:W-:Y:S02]  /*2110*/  @UP0 ULDC.64 UR12, c[0x0][0x9e8] ;  /* 0x00027a00000c0ab9 */ /* 0x000fe40000000a00 */
[----:B------:R-:W-:-:S04]  /*2120*/  UIMAD.WIDE.U32 UR8, UR7, UR12, URZ ;  /* 0x0000000c070872a5 */ /* 0x000fc8000f8e003f */
[----:B------:R-:W-:-:S12]  /*2130*/  @UP0 USHF.R.U32.HI UR7, URZ, UR13, UR9 ;  /* 0x0000000d3f070299 */ /* 0x000fd80008011609 */
.L_x_11585:
[----:B------:R-:W-:-:S04]  /*2140*/  UIMAD UR5, UR7, UR5, URZ ;  /* 0x00000005070572a4 */ /* 0x000fc8000f8e023f */
[----:B------:R-:W-:-:S04]  /*2150*/  UISETP.LT.AND UP0, UPT, UR10, UR5, UPT ;  /* 0x000000050a00728c */ /* 0x000fc8000bf01270 */
[----:B------:R-:W-:-:S12]  /*2160*/  USEL UR10, UR10, UR5, !UP0 ;  /* 0x000000050a0a7287 */ /* 0x000fd8000c000000 */
.L_x_11583:
[----:B------:R-:W-:Y:S02]  /*2170*/  UIMAD.WIDE UR4, UR10, 0x2aaaaaab, URZ ;  /* 0x2aaaaaab0a0478a5 */ /* 0x000fe4000f8e023f */
[----:B------:R-:W-:Y:S02]  /*2180*/  ULOP3.LUT UR59, UR43, 0xff, URZ, 0xc0, !UPT ;  /* 0x000000ff2b3b7892 */ /* 0x000fe4000f8ec03f */
[----:B------:R-:W-:Y:S02]  /*2190*/  USHF.R.U32.HI UR4, URZ, 0x1f, UR5 ;  /* 0x0000001f3f047899 */ /* 0x000fe40008011605 */
[----:B------:R-:W-:Y:S02]  /*21a0*/  USHF.R.U32.HI UR43, URZ, 0x10, UR43 ;  /* 0x000000103f2b7899 */ /* 0x000fe4000801162b */
[----:B------:R-:W-:-:S04]  /*21b0*/  ULEA.HI.SX32 UR4, UR5, UR4, 0x1c ;  /* 0x0000000405047291 */ /* 0x000fc8000f8fe23f */
[----:B------:R-:W-:-:S04]  /*21c0*/  UISETP.LT.AND UP0, UPT, URZ, UR4, UPT ;  /* 0x000000043f00728c */ /* 0x000fc8000bf01270 */
[----:B------:R-:W-:-:S03]  /*21d0*/  USEL UR41, URZ, UR4, !UP0 ;  /* 0x000000043f297287 */ /* 0x000fc6000c000000 */
[----:B------:R-:W-:Y:S01]  /*21e0*/  UMOV UR4, URZ ;  /* 0x0000003f00047c82 */ /* 0x000fe20008000000 */
[----:B------:R-:W-:-:S06]  /*21f0*/  UISETP.GT.AND UP0, UPT, UR6, UR41, UPT ;  /* 0x000000290600728c */ /* 0x000fcc000bf04270 */
[----:B------:R-:W-:-:S13]  /*2200*/  PLOP3.LUT P0, PT, PT, PT, UP0, 0x80, 0x0 ;  /* 0x000000000000781c */ /* 0x000fda0003f0f008 */
[----:B------:R-:W-:Y:S05]  /*2210*/  @!P0 BRA `(.L_x_11586) ;  /* 0x0000000000948947 */ /* 0x000fea0003800000 */
[----:B------:R-:W-:Y:S01]  /*2220*/  UISETP.NE.AND UP0, UPT, UR43, URZ, UPT ;  /* 0x0000003f2b00728c */ /* 0x000fe2000bf05270 */
[----:B------:R-:W-:-:S03]  /*2230*/  ULDC UR4, c[0x0][0x9f0] ;  /* 0x00027c0000047ab9 */ /* 0x000fc60000000800 */
[----:B------:R-:W-:-:S04]  /*2240*/  USEL UR10, UR43, UR4, UP0 ;  /* 0x000000042b0a7287 */ /* 0x000fc80008000000 */
[----:B------:R-:W-:Y:S02]  /*2250*/  UIADD3 UR4, UR10, -0x1, UR6 ;  /* 0xffffffff0a047890 */ /* 0x000fe4000fffe006 */
[----:B--2---:R-:W-:Y:S02]  /*2260*/  IMAD.U32 R3, RZ, RZ, UR10 ;  /* 0x0000000aff037e24 */ /* 0x004fe4000f8e00ff */
[----:B------:R-:W-:-:S03]  /*2270*/  UIADD3 UR7, -UR41, UR4, URZ ;  /* 0x0000000429077290 */ /* 0x000fc6000fffe13f */
[-C--:B------:R-:W-:Y:S01]  /*2280*/  IABS R0, R3.reuse ;  /* 0x0000000300007213 */ /* 0x080fe20000000000 */
[----:B------:R-:W-:Y:S01]  /*2290*/  UMOV UR4, URZ ;  /* 0x0000003f00047c82 */ /* 0x000fe20008000000 */
[----:B------:R-:W-:Y:S01]  /*22a0*/  IABS R5, R3 ;  /* 0x0000000300057213 */ /* 0x000fe20000000000 */
[----:B------:R-:W-:Y:S01]  /*22b0*/  IMAD.U32 R4, RZ, RZ, UR7 ;  /* 0x00000007ff047e24 */ /* 0x000fe2000f8e00ff */
[----:B------:R-:W-:Y:S01]  /*22c0*/  R2UR UR11, R0 ;  /* 0x00000000000b72ca */ /* 0x000fe200000e0000 */
[----:B------:R-:W-:-:S03]  /*22d0*/  ULOP3.LUT UR7, UR7, UR10, URZ, 0x3c, !UPT ;  /* 0x0000000a07077292 */ /* 0x000fc6000f8e3c3f */
[----:B------:R-:W-:-:S05]  /*22e0*/  IABS R4, R4 ;  /* 0x0000000400047213 */ /* 0x000fca0000000000 */
[----:B------:R-:W-:-:S04]  /*22f0*/  IMAD.MOV.U32 R3, RZ, RZ, R4 ;  /* 0x000000ffff037224 */ /* 0x000fc800078e0004 */
[----:B------:R-:W0:Y:S01]  /*2300*/  I2F.RP R0, UR11 ;  /* 0x0000000b00007d06 */ /* 0x000e220008209400 */
[----:B------:R-:W-:-:S07]  /*2310*/  R2UR UR9, R3 ;  /* 0x00000000030972ca */ /* 0x000fce00000e0000 */
        /* <DEDUP_REMOVED lines=21> */
.L_x_11586:
[----:B------:R-:W-:Y:S01]  /*2470*/  UIMAD UR41, UR59, UR4, UR41 ;  /* 0x000000043b2972a4 */ /* 0x000fe2000f8e0229 */
[----:B------:R-:W-:Y:S01]  /*2480*/  IMAD.U32 R0, RZ, RZ, UR6 ;  /* 0x00000006ff007e24 */ /* 0x000fe2000f8e00ff */
[----:B------:R-:W-:Y:S01]  /*2490*/  PLOP3.LUT P0, PT, PT, PT, PT, 0x80, 0x0 ;  /* 0x000000000000781c */ /* 0x000fe20003f0f070 */
[----:B--2---:R-:W-:-:S05]  /*24a0*/  IMAD.U32 R3, RZ, RZ, UR4 ;  /* 0x00000004ff037e24 */ /* 0x004fca000f8e00ff */
[----:B------:R-:W-:-:S04]  /*24b0*/  VIADDMNMX R0, R3, UR41, R0, PT ;  /* 0x0000002903007c46 */ /* 0x000fc8000b800100 */
[----:B------:R-:W-:-:S13]  /*24c0*/  R2UR UR45, R0 ;  /* 0x00000000002d72ca */ /* 0x000fda00000e0000 */
[----:B------:R-:W-:-:S06]  /*24d0*/  UISETP.GT.AND UP0, UPT, UR45, UR41, UPT ;  /* 0x000000292d00728c */ /* 0x000fcc000bf04270 */
[----:B------:R-:W-:-:S13]  /*24e0*/  PLOP3.LUT P1, PT, PT, PT, UP0, 0x80, 0x0 ;  /* 0x000000000000781c */ /* 0x000fda0003f2f008 */
[----:B------:R-:W-:Y:S05]  /*24f0*/  @!P1 BRA `(.L_x_11587) ;  /* 0x00000154002c9947 */ /* 0x000fea0003800000 */
[----:B------:R-:W2:Y:S01]  /*2500*/  LDL R2, [R1+0x458] ;  /* 0x0004580001027983 */ /* 0x000ea20000100800 */
[----:B------:R-:W-:Y:S01]  /*2510*/  VIADD R8, R49, 0x18400 ;  /* 0x0001840031087836 */ /* 0x000fe20000000000 */
[----:B------:R-:W-:Y:S01]  /*2520*/  IADD3 R26, P6, R16, 0x58, RZ ;  /* 0x00000058101a7810 */ /* 0x000fe20007fde0ff */
[----:B------:R-:W-:Y:S01]  /*2530*/  IMAD.MOV.U32 R4, RZ, RZ, 0x1 ;  /* 0x00000001ff047424 */ /* 0x000fe200078e00ff */
[----:B------:R-:W-:Y:S01]  /*2540*/  STL.64 [R1+0x58], RZ ;  /* 0x000058ff01007387 */ /* 0x000fe20000100a00 */
[----:B------:R-:W-:Y:S01]  /*2550*/  IMAD.MOV.U32 R5, RZ, RZ, RZ ;  /* 0x000000ffff057224 */ /* 0x000fe200078e00ff */
[----:B------:R-:W-:Y:S01]  /*2560*/  LOP3.LUT P0, RZ, R8, 0x1bf, RZ, 0xc0, !PT ;  /* 0x000001bf08ff7812 */ /* 0x000fe2000780c0ff */
[----:B------:R-:W-:Y:S01]  /*2570*/  IMAD.MOV.U32 R6, RZ, RZ, 0x1 ;  /* 0x00000001ff067424 */ /* 0x000fe200078e00ff */
[----:B------:R-:W-:Y:S01]  /*2580*/  STL.128 [R1+0x90], RZ ;  /* 0x000090ff01007387 */ /* 0x000fe20000100c00 */
[----:B------:R-:W-:Y:S01]  /*2590*/  IMAD.MOV.U32 R7, RZ, RZ, RZ ;  /* 0x000000ffff077224 */ /* 0x000fe200078e00ff */
[C---:B------:R-:W-:Y:S01]  /*25a0*/  IADD3 R34, P5, R16.reuse, 0x60, RZ ;  /* 0x0000006010227810 */ /* 0x040fe20007fbe0ff */
[----:B------:R-:W-:Y:S01]  /*25b0*/  IMAD.X R27, RZ, RZ, R17, P6 ;  /* 0x000000ffff1b7224 */ /* 0x000fe200030e0611 */
[----:B------:R-:W-:Y:S01]  /*25c0*/  STL.128 [R1+0xa0], RZ ;  /* 0x0000a0ff01007387 */ /* 0x000fe20000100c00 */
[----:B------:R-:W-:-:S02]  /*25d0*/  IADD3 R33, P4, R16, 0x68, RZ ;  /* 0x0000006810217810 */ /* 0x000fc40007f9e0ff */
[C---:B------:R-:W-:Y:S01]  /*25e0*/  IADD3 R32, P3, R16.reuse, 0x70, RZ ;  /* 0x0000007010207810 */ /* 0x040fe20007f7e0ff */
[----:B------:R0:W-:Y:S01]  /*25f0*/  STL.128 [R1+0x60], R4 ;  /* 0x0000600401007387 */ /* 0x0001e20000100c00 */
[C---:B------:R-:W-:Y:S01]  /*2600*/  IADD3 R31, P2, R16.reuse, 0x78, RZ ;  /* 0x00000078101f7810 */ /* 0x040fe20007f5e0ff */
[--C-:B------:R-:W-:Y:S01]  /*2610*/  IMAD.X R35, RZ, RZ, R17.reuse, P5 ;  /* 0x000000ffff237224 */ /* 0x100fe200028e0611 */
[C---:B------:R-:W-:Y:S01]  /*2620*/  IADD3 R30, P1, R16.reuse, 0x80, RZ ;  /* 0x00000080101e7810 */ /* 0x040fe20007f3e0ff */
[----:B------:R-:W-:Y:S01]  /*2630*/  STL.128 [R1+0xb0], RZ ;  /* 0x0000b0ff01007387 */ /* 0x000fe20000100c00 */
[----:B------:R-:W-:Y:S01]  /*2640*/  IADD3 R29, P6, R16, 0x90, RZ ;  /* 0x00000090101d7810 */ /* 0x000fe20007fde0ff */
[--C-:B------:R-:W-:Y:S02]  /*2650*/  IMAD.X R42, RZ, RZ, R17.reuse, P4 ;  /* 0x000000ffff2a7224 */ /* 0x100fe400020e0611 */
[----:B------:R-:W-:Y:S01]  /*2660*/  STL.128 [R1+0xc0], RZ ;  /* 0x0000c0ff01007387 */ /* 0x000fe20000100c00 */
[----:B------:R-:W-:-:S02]  /*2670*/  IMAD.X R43, RZ, RZ, R17, P3 ;  /* 0x000000ffff2b7224 */ /* 0x000fc400018e0611 */
[--C-:B------:R-:W-:Y:S01]  /*2680*/  IMAD.X R40, RZ, RZ, R17.reuse, P2 ;  /* 0x000000ffff287224 */ /* 0x100fe200010e0611 */
[----:B------:R-:W-:Y:S01]  /*2690*/  STL.128 [R1+0xd0], RZ ;  /* 0x0000d0ff01007387 */ /* 0x000fe20000100c00 */
[--C-:B------:R-:W-:Y:S02]  /*26a0*/  IMAD.X R41, RZ, RZ, R17.reuse, P1 ;  /* 0x000000ffff297224 */ /* 0x100fe400008e0611 */
[----:B------:R-:W-:Y:S01]  /*26b0*/  IMAD.X R38, RZ, RZ, R17, P6 ;  /* 0x000000ffff267224 */ /* 0x000fe200030e0611 */
[----:B------:R-:W-:Y:S01]  /*26c0*/  STL.128 [R1+0xe0], RZ ;  /* 0x0000e0ff01007387 */ /* 0x000fe20000100c00 */
[----:B0-----:R-:W-:Y:S02]  /*26d0*/  IMAD.MOV.U32 R7, RZ, RZ, 0x40000040 ;  /* 0x40000040ff077424 */ /* 0x001fe400078e00ff */
[----:B------:R-:W-:Y:S01]  /*26e0*/  IMAD.MOV.U32 R5, RZ, RZ, 0x40000040 ;  /* 0x40000040ff057424 */ /* 0x000fe200078e00ff */
[----:B--2---:R-:W0:Y:S02]  /*26f0*/  SHFL.IDX PT, R0, R2, RZ, 0x1f ;  /* 0x00001fff02007589 */ /* 0x004e2400000e0000 */
        /* <DEDUP_REMOVED lines=13> */
[----:B------:R-:W-:Y:S02]  /*27d0*/  LOP3.LUT R0, R0, 0x10000, RZ, 0xfc, !PT ;  /* 0x0001000000007812 */ /* 0x000fe400078efcff */
[----:B------:R-:W-:Y:S01]  /*27e0*/  LOP3.LUT R9, R3, 0x10000, RZ, 0xfc, !PT ;  /* 0x0001000003097812 */ /* 0x000fe200078efcff */
[----:B------:R-:W-:Y:S02]  /*27f0*/  IMAD.MOV.U32 R3, RZ, RZ, 0x40000040 ;  /* 0x40000040ff037424 */ /* 0x000fe400078e00ff */
[----:B------:R-:W-:Y:S02]  /*2800*/  IMAD.MOV.U32 R6, RZ, RZ, R0 ;  /* 0x000000ffff067224 */ /* 0x000fe400078e0000 */
[----:B------:R-:W-:Y:S01]  /*2810*/  IMAD.MOV.U32 R4, RZ, RZ, R9 ;  /* 0x000000ffff047224 */ /* 0x000fe200078e0009 */
[----:B------:R0:W-:Y:S04]  /*2820*/  STL.64 [R1+0x80], R2 ;  /* 0x0000800201007387 */ /* 0x0001e80000100a00 */
[----:B------:R0:W-:Y:S01]  /*2830*/  STL.128 [R1+0x70], R4 ;  /* 0x0000700401007387 */ /* 0x0001e20000100c00 */
[----:B------:R-:W-:Y:S05]  /*2840*/  @!P0 BRA `(.L_x_11588) ;  /* 0x0000000000408947 */ /* 0x000fea0003800000 */
[----:B0-----:R-:W-:Y:S01]  /*2850*/  MOV R2, 0x0 ;  /* 0x0000000000027802 */ /* 0x001fe20000000f00 */
        /* <DEDUP_REMOVED lines=15> */
.L_x_11588:
[----:B------:R-:W1:Y:S01]  /*2950*/  S2R R48, SR_TID.X ;  /* 0x0000000000307919 */ /* 0x000e620000002100 */
[----:B------:R-:W2:Y:S01]  /*2960*/  LDC.64 R46, c[0x0][0x9d8] ;  /* 0x00027600ff2e7b82 */ /* 0x000ea20000000a00 */
[----:B------:R-:W-:Y:S01]  /*2970*/  ULEA.HI UR4, UR61, UR61, URZ, 0x1 ;  /* 0x0000003d3d047291 */ /* 0x000fe2000f8f083f */
[C---:B------:R-:W-:Y:S01]  /*2980*/  IADD3 R10, P0, R16.reuse, 0xf0, RZ ;  /* 0x000000f0100a7810 */ /* 0x040fe20007f1e0ff */
[----:B------:R3:W-:Y:S01]  /*2990*/  STL.64 [R1+0x100], R26 ;  /* 0x0001001a01007387 */ /* 0x0007e20000100a00 */
[----:B------:R-:W-:Y:S01]  /*29a0*/  IMAD.U32 R13, RZ, RZ, UR47 ;  /* 0x0000002fff0d7e24 */ /* 0x000fe2000f8e00ff */
[----:B------:R-:W-:Y:S01]  /*29b0*/  ULOP3.LUT UR4, UR4, 0xfffffffe, URZ, 0xc0, !UPT ;  /* 0xfffffffe04047892 */ /* 0x000fe2000f8ec03f */
[----:B------:R-:W-:Y:S01]  /*29c0*/  IMAD.U32 R12, RZ, RZ, UR46 ;  /* 0x0000002eff0c7e24 */ /* 0x000fe2000f8e00ff */
[----:B------:R4:W-:Y:S01]  /*29d0*/  STL.64 [R1+0xf0], R176 ;  /* 0x0000f0b001007387 */ /* 0x0009e20000100a00 */
[----:B0-----:R-:W0:Y:S01]  /*29e0*/  LDC.64 R2, c[0x0][0x9e0] ;  /* 0x00027800ff027b82 */ /* 0x001e220000000a00 */
[----:B------:R-:W-:Y:S01]  /*29f0*/  UIADD3 UR4, UR61, -UR4, URZ ;  /* 0x800000043d047290 */ /* 0x000fe2000fffe03f */
[--C-:B------:R-:W-:Y:S01]  /*2a00*/  IMAD.X R11, RZ, RZ, R17.reuse, P0 ;  /* 0x000000ffff0b7224 */ /* 0x100fe200000e0611 */
[----:B------:R-:W-:Y:S01]  /*2a10*/  IADD3 R20, P0, R16, 0x13c, RZ ;  /* 0x0000013c10147810 */ /* 0x000fe20007f1e0ff */
[----:B------:R-:W-:Y:S01]  /*2a20*/  IMAD.MOV.U32 R24, RZ, RZ, RZ ;  /* 0x000000ffff187224 */ /* 0x000fe200078e00ff */
[----:B------:R4:W-:Y:S02]  /*2a30*/  STL.U8 [R1+0x108], RZ ;  /* 0x000108ff01007387 */ /* 0x0009e40000100000 */
[----:B------:R-:W-:Y:S01]  /*2a40*/  IMAD.U32 R0, RZ, RZ, UR4 ;  /* 0x00000004ff007e24 */ /* 0x000fe2000f8e00ff */
[----:B------:R-:W3:Y:S01]  /*2a50*/  LDC.64 R8, c[0x0][0x9e8] ;  /* 0x00027a00ff087b82 */ /* 0x000ee20000000a00 */
[----:B------:R-:W-:Y:S01]  /*2a60*/  IMAD.X R21, RZ, RZ, R17, P0 ;  /* 0x000000ffff157224 */ /* 0x000fe200000e0611 */
[----:B------:R4:W-:Y:S02]  /*2a70*/  STL.64 [R1+0xf8], R10 ;  /* 0x0000f80a01007387 */ /* 0x0009e40000100a00 */
[----:B------:R-:W-:-:S02]  /*2a80*/  SHF.L.U32 R0, R0, 0x1f, RZ ;  /* 0x0000001f00007819 */ /* 0x000fc400000006ff */
[----:B------:R4:W-:Y:S02]  /*2a90*/  STL.64 [R1+0x140], R20 ;  /* 0x0001401401007387 */ /* 0x0009e40000100a00 */
[----:B------:R-:W5:Y:S01]  /*2aa0*/  LDC R6, c[0x0][0x450] ;  /* 0x00011400ff067b82 */ /* 0x000f620000000800 */
[----:B--2---:R-:W-:Y:S02]  /*2ab0*/  IMAD.MOV.U32 R14, RZ, RZ, R47 ;  /* 0x000000ffff0e7224 */ /* 0x004fe400078e002f */
[----:B------:R-:W-:Y:S02]  /*2ac0*/  IMAD.MOV.U32 R7, RZ, RZ, R46 ;  /* 0x000000ffff077224 */ /* 0x000fe400078e002e */
[----:B-1----:R-:W-:-:S03]  /*2ad0*/  VIADD R214, R48, 0xffffff80 ;  /* 0xffffff8030d67836 */ /* 0x002fc60000000000 */
[----:B------:R-:W5:Y:S01]  /*2ae0*/  LDC.64 R4, c[0x0][0x448] ;  /* 0x00011200ff047b82 */ /* 0x000f620000000a00 */
[----:B0-----:R-:W-:Y:S02]  /*2af0*/  IMAD.MOV.U32 R15, RZ, RZ, R2 ;  /* 0x000000ffff0f7224 */ /* 0x001fe400078e0002 */
[----:B------:R-:W-:Y:S01]  /*2b00*/  IMAD.MOV.U32 R25, RZ, RZ, R3 ;  /* 0x000000ffff197224 */ /* 0x000fe200078e0003 */
[----:B------:R4:W-:Y:S01]  /*2b10*/  STL [R1+0x10c], R214 ;  /* 0x00010cd601007387 */ /* 0x0009e20000100800 */
[----:B---3--:R-:W-:-:S03]  /*2b20*/  IMAD.MOV.U32 R26, RZ, RZ, R8 ;  /* 0x000000ffff1a7224 */ /* 0x008fc600078e0008 */
[----:B------:R4:W-:Y:S01]  /*2b30*/  STL.128 [R1+0x110], R12 ;  /* 0x0001100c01007387 */ /* 0x0009e20000100c00 */
[----:B------:R-:W-:-:S05]  /*2b40*/  IMAD.MOV.U32 R27, RZ, RZ, R9 ;  /* 0x000000ffff1b7224 */ /* 0x000fca00078e0009 */
[----:B------:R4:W-:Y:S04]  /*2b50*/  STL.128 [R1+0x120], R24 ;  /* 0x0001201801007387 */ /* 0x0009e80000100c00 */
[----:B-----5:R4:W-:Y:S01]  /*2b60*/  STL.128 [R1+0x130], R4 ;  /* 0x0001300401007387 */ /* 0x0209e20000100c00 */
[----:B------:R-:W0:Y:S02]  /*2b70*/  SYNCS.PHASECHK.TRANS64.TRYWAIT P0, [R49+URZ+0x22800], R0 ;  /* 0x02280000310075a7 */ /* 0x000e24000800017f */
[----:B0---4-:R-:W-:Y:S05]  /*2b80*/  @!P0 BRA `(.L_x_11589) ;  /* 0x000001fc00408947 */ /* 0x011fea0003800000 */
.L_x_11801:
[----:B------:R-:W2:Y:S04]  /*2b90*/  LDL.64 R26, [R1+0x448] ;  /* 0x00044800011a7983 */ /* 0x000ea80000100a00 */
[----:B------:R-:W3:Y:S04]  /*2ba0*/  LDL R24, [R1] ;  /* 0x0000000001187983 */ /* 0x000ee80000100800 */
[----:B------:R1:W5:Y:S01]  /*2bb0*/  LDL.64 R10, [R1+0x1c0] ;  /* 0x0001c000010a7983 */ /* 0x0003620000100a00 */
[C---:B------:R-:W-:Y:S01]  /*2bc0*/  IADD3 R14, P0, R16.reuse, 0x108, RZ ;  /* 0x00000108100e7810 */ /* 0x040fe20007f1e0ff */
[----:B------:R-:W-:Y:S01]  /*2bd0*/  IMAD.MOV.U32 R12, RZ, RZ, R34 ;  /* 0x000000ffff0c7224 */ /* 0x000fe200078e0022 */
[C---:B------:R-:W-:Y:S01]  /*2be0*/  IADD3 R4, P1, R16.reuse, 0x140, RZ ;  /* 0x0000014010047810 */ /* 0x040fe20007f3e0ff */
[----:B------:R-:W-:Y:S01]  /*2bf0*/  IMAD.MOV.U32 R13, RZ, RZ, R35 ;  /* 0x000000ffff0d7224 */ /* 0x000fe200078e0023 */
[----:B------:R-:W4:Y:S01]  /*2c00*/  S2R R25, SR_TID.X ;  /* 0x0000000000197919 */ /* 0x000f220000002100 */
[--C-:B------:R-:W-:Y:S01]  /*2c10*/  IMAD.X R15, RZ, RZ, R17.reuse, P0 ;  /* 0x000000ffff0f7224 */ /* 0x100fe200000e0611 */
[C---:B0-----:R-:W-:Y:S01]  /*2c20*/  IADD3 R0, P0, R16.reuse, 0x1cc, RZ ;  /* 0x000001cc10007810 */ /* 0x041fe20007f1e0ff */
[--C-:B------:R-:W-:Y:S01]  /*2c30*/  IMAD.X R21, RZ, RZ, R17.reuse, P1 ;  /* 0x000000ffff157224 */ /* 0x100fe200008e0611 */
[----:B------:R-:W-:Y:S05]  /*2c40*/  WARPSYNC.ALL ;  /* 0x0000000000007948 */ /* 0x000fea0003800000 */
[----:B------:R0:W-:Y:S01]  /*2c50*/  STL.128 [R1+0x150], R12 ;  /* 0x0001500c01007387 */ /* 0x0001e20000100c00 */
[----:B------:R-:W-:Y:S01]  /*2c60*/  IMAD.X R7, RZ, RZ, R17, P0 ;  /* 0x000000ffff077224 */ /* 0x000fe200000e0611 */
[----:B------:R-:W-:Y:S01]  /*2c70*/  IADD3 R20, P0, R16, 0xf8, RZ ;  /* 0x000000f810147810 */ /* 0x000fe20007f1e0ff */
[----:B------:R-:W-:Y:S01]  /*2c80*/  BSSY B0, `(.L_x_11590) ;  /* 0x0000028000007945 */ /* 0x000fe20003800000 */
[----:B0-----:R-:W-:-:S02]  /*2c90*/  IMAD.MOV.U32 R14, RZ, RZ, R32 ;  /* 0x000000ffff0e7224 */ /* 0x001fc400078e0020 */
[----:B------:R-:W-:Y:S02]  /*2ca0*/  IMAD.MOV.U32 R15, RZ, RZ, R43 ;  /* 0x000000ffff0f7224 */ /* 0x000fe400078e002b */
[----:B------:R-:W-:Y:S02]  /*2cb0*/  IMAD.MOV.U32 R12, RZ, RZ, R16 ;  /* 0x000000ffff0c7224 */ /* 0x000fe400078e0010 */
[----:B------:R-:W-:Y:S01]  /*2cc0*/  IMAD.MOV.U32 R13, RZ, RZ, R17 ;  /* 0x000000ffff0d7224 */ /* 0x000fe200078e0011 */
[----:B----4-:R-:W-:-:S04]  /*2cd0*/  SHF.R.U32.HI R25, RZ, 0x7, R25 ;  /* 0x00000007ff197819 */ /* 0x010fc80000011619 */
[----:B------:R0:W-:Y:S02]  /*2ce0*/  STL.128 [R1+0x160], R12 ;  /* 0x0001600c01007387 */ /* 0x0001e40000100c00 */
[----:B0-----:R-:W-:Y:S02]  /*2cf0*/  IMAD.MOV.U32 R12, RZ, RZ, R31 ;  /* 0x000000ffff0c7224 */ /* 0x001fe400078e001f */
[----:B------:R-:W-:Y:S02]  /*2d00*/  IMAD.MOV.U32 R13, RZ, RZ, R40 ;  /* 0x000000ffff0d7224 */ /* 0x000fe400078e0028 */
[----:B------:R-:W-:Y:S02]  /*2d10*/  IMAD.MOV.U32 R14, RZ, RZ, R0 ;  /* 0x000000ffff0e7224 */ /* 0x000fe400078e0000 */
[----:B------:R-:W-:Y:S02]  /*2d20*/  IMAD.MOV.U32 R15, RZ, RZ, R7 ;  /* 0x000000ffff0f7224 */ /* 0x000fe400078e0007 */
[----:B------:R-:W-:-:S03]  /*2d30*/  IMAD.X R7, RZ, RZ, R17, P0 ;  /* 0x000000ffff077224 */ /* 0x000fc600000e0611 */
[----:B------:R0:W-:Y:S02]  /*2d40*/  STL.128 [R1+0x170], R12 ;  /* 0x0001700c01007387 */ /* 0x0001e40000100c00 */
[----:B0-----:R-:W-:Y:S02]  /*2d50*/  IMAD.MOV.U32 R14, RZ, RZ, R37 ;  /* 0x000000ffff0e7224 */ /* 0x001fe400078e0025 */
[----:B------:R-:W-:Y:S02]  /*2d60*/  IMAD.MOV.U32 R15, RZ, RZ, R44 ;  /* 0x000000ffff0f7224 */ /* 0x000fe400078e002c */
[----:B------:R-:W-:Y:S02]  /*2d70*/  IMAD.MOV.U32 R12, RZ, RZ, R4 ;  /* 0x000000ffff0c7224 */ /* 0x000fe400078e0004 */
[----:B------:R-:W-:Y:S02]  /*2d80*/  IMAD.MOV.U32 R13, RZ, RZ, R21 ;  /* 0x000000ffff0d7224 */ /* 0x000fe400078e0015 */
[----:B------:R-:W-:-:S03]  /*2d90*/  VIADD R4, R25, 0x8 ;  /* 0x0000000819047836 */ /* 0x000fc60000000000 */
        /* <DEDUP_REMOVED lines=15> */
[----:B------:R1:W-:Y:S04]  /*2e90*/  STL.128 [R1+0x1b0], R12 ;  /* 0x0001b00c01007387 */ /* 0x0003e80000100c00 */
[----:B--2---:R1:W-:Y:S01]  /*2ea0*/  STL.64 [R1+0x148], R26 ;  /* 0x0001481a01007387 */ /* 0x0043e20000100a00 */
[----:B---3--:R-:W-:Y:S01]  /*2eb0*/  LOP3.LUT R0, R24, 0x1, RZ, 0xfc, !PT ;  /* 0x0000000118007812 */ /* 0x008fe200078efcff */
[----:B------:R1:W-:Y:S03]  /*2ec0*/  BAR.SYNC.DEFER_BLOCKING R4, 0x100 ;  /* 0x000400040000751d */ /* 0x0003e60000010000 */
[----:B------:R-:W-:-:S13]  /*2ed0*/  ISETP.NE.AND P1, PT, R0, 0x3, PT ;  /* 0x000000030000780c */ /* 0x000fda0003f25270 */
[----:B-1----:R-:W-:Y:S05]  /*2ee0*/  @!P1 BRA `(.L_x_11591) ;  /* 0x0000000000049947 */ /* 0x002fea0003800000 */
[----:B------:R-:W-:Y:S01]  /*2ef0*/  BPT.TRAP 0x1 ;  /* 0x000000040000795c */ /* 0x000fe20000300000 */
.L_x_11591:
[----:B------:R-:W-:Y:S05]  /*2f00*/  BSYNC B0 ;  /* 0x0000000000007941 */ /* 0x000fea0003800000 */
.L_x_11590:
        /* <DEDUP_REMOVED lines=8> */
.L_x_11593:
[----:B------:R-:W-:Y:S05]  /*2f90*/  BSYNC B0 ;  /* 0x0000000000007941 */ /* 0x000fea0003800000 */
.L_x_11592:
[----:B------:R-:W-:Y:S04]  /*2fa0*/  BSSY B0, `(.L_x_11594) ;  /* 0x0000004000007945 */ /* 0x000fe80003800000 */
[----:B-1----:R-:W-:Y:S05]  /*2fb0*/  @P0 BRA `(.L_x_11595) ;  /* 0x0000000000080947 */ /* 0x002fea0003800000 */
[----:B------:R-:W1:Y:S02]  /*2fc0*/  SYNCS.PHASECHK.TRANS64.TRYWAIT P0, [R10+URZ], R11 ;  /* 0x0000000b0a0075a7 */ /* 0x000e64000800017f */
[----:B-1----:R-:W-:Y:S05]  /*2fd0*/  @!P0 BRA `(.L_x_11596) ;  /* 0x000001f800408947 */ /* 0x002fea0003800000 */
.L_x_11595:
[----:B------:R-:W-:Y:S05]  /*2fe0*/  BSYNC B0 ;  /* 0x0000000000007941 */ /* 0x000fea0003800000 */
.L_x_11594:
        /* <DEDUP_REMOVED lines=8> */
[----:B------:R-:W-:Y:S02]  /*3070*/  R2UR UR7, R11 ;  /* 0x000000000b0772ca */ /* 0x000fe400000e0000 */
[C---:B------:R-:W-:Y:S01]  /*3080*/  R2UR UR6, R10.reuse ;  /* 0x000000000a0672ca */ /* 0x040fe200000e0000 */
[----:B------:R-:W2:Y:S01]  /*3090*/  LDL R74, [R1] ;  /* 0x00000000014a7983 */ /* 0x000ea20000100800 */
[----:B------:R-:W-:Y:S02]  /*30a0*/  VIADD R72, R10, 0x2 ;  /* 0x000000020a487836 */ /* 0x000fe40000000000 */
[----:B------:R-:W-:Y:S01]  /*30b0*/  IMAD.MOV.U32 R73, RZ, RZ, R11 ;  /* 0x000000ffff497224 */ /* 0x000fe200078e000b */
[----:B------:R0:W5:Y:S04]  /*30c0*/  LDL R7, [R1+0x1c0] ;  /* 0x0001c00001077983 */ /* 0x0001680000100800 */
[----:B------:R0:W5:Y:S01]  /*30d0*/  LDL R76, [R1+0xc] ;  /* 0x00000c00014c7983 */ /* 0x0001620000100800 */
[----:B---3--:R-:W-:-:S02]  /*30e0*/  R2UR UR4, R24 ;  /* 0x00000000180472ca */ /* 0x008fc400000e0000 */
[----:B------:R-:W-:Y:S02]  /*30f0*/  R2UR UR5, R25 ;  /* 0x00000000190572ca */ /* 0x000fe400000e0000 */
[----:B------:R-:W-:-:S11]  /*3100*/  WARPGROUP.ARRIVE ;  /* 0x00000000000079c5 */ /* 0x000fd60000000000 */
[----:B------:R-:W-:Y:S01]  /*3110*/  HGMMA.64x96x16.F32 R24, gdesc[UR4], RZ, !UPT, gsb0 ;  /* 0x01600000041879f0 */ /* 0x000fe2000c0008ff */
[----:B----4-:R-:W-:Y:S01]  /*3120*/  VIADD R12, R12, 0x2 ;  /* 0x000000020c0c7836 */ /* 0x010fe20000000000 */
        /* <DEDUP_REMOVED lines=23> */
[----:B------:R-:W1:Y:S01]  /*32a0*/  S2R R0, SR_TID.X ;  /* 0x0000000000007919 */ /* 0x000e620000002100 */
[----:B------:R0:W-:Y:S01]  /*32b0*/  STL [R1+0x60], RZ ;  /* 0x000060ff01007387 */ /* 0x0001e20000100800 */
[----:B------:R-:W-:Y:S01]  /*32c0*/  LOP3.LUT R74, R74, 0x1, RZ, 0xfc, !PT ;  /* 0x000000014a4a7812 */ /* 0x000fe200078efcff */
[----:B------:R-:W-:-:S02]  /*32d0*/  WARPGROUP.DEPBAR.LE gsb0, 0x0 ;  /* 0x00008000000079c5 */ /* 0x000fc40000010000 */
[----:B------:R-:W-:-:S07]  /*32e0*/  WARPGROUP.ARRIVE ;  /* 0x00000000000079c5 */ /* 0x000fce0000000000 */
[----:B------:R-:W-:Y:S01]  /*32f0*/  HGMMA.64x96x16.F32 R24, gdesc[UR4], R24, gsb0 ;  /* 0x01600000041879f0 */ /* 0x000fe20008000818 */
[----:B-1----:R-:W-:-:S04]  /*3300*/  SHF.R.U32.HI R0, RZ, 0x7, R0 ;  /* 0x00000007ff007819 */ /* 0x002fc80000011600 */
[----:B------:R-:W-:Y:S01]  /*3310*/  IADD3 R10, -R0, 0xb, RZ ;  /* 0x0000000b000a7810 */ /* 0x000fe20007ffe1ff */
[----:B------:R-:W-:-:S05]  /*3320*/  IMAD.MOV.U32 R0, RZ, RZ, 0x1 ;  /* 0x00000001ff007424 */ /* 0x000fca00078e00ff */
[----:B------:R0:W-:Y:S04]  /*3330*/  STL [R1+0x60], R0 ;  /* 0x0000600001007387 */ /* 0x0001e80000100800 */
[----:B------:R0:W-:Y:S04]  /*3340*/  STL [R1+0x60], R0 ;  /* 0x0000600001007387 */ /* 0x0001e80000100800 */
[----:B------:R0:W-:Y:S04]  /*3350*/  STL [R1+0x60], R0 ;  /* 0x0000600001007387 */ /* 0x0001e80000100800 */
[----:B------:R0:W-:Y:S01]  /*3360*/  STL [R1+0x60], R0 ;  /* 0x0000600001007387 */ /* 0x0001e20000100800 */
[----:B------:R-:W-:Y:S01]  /*3370*/  ISETP.NE.AND P0, PT, R74, 0x3, PT ;  /* 0x000000034a00780c */ /* 0x000fe20003f05270 */
[----:B------:R-:W-:Y:S01]  /*3380*/  BSSY B0, `(.L_x_11597) ;  /* 0x0000005000007945 */ /* 0x000fe20003800000 */
[----:B------:R-:W-:-:S02]  /*3390*/  WARPGROUP.DEPBAR.LE gsb0, 0x0 ;  /* 0x00008000000079c5 */ /* 0x000fc40000010000 */
[----:B------:R0:W-:Y:S09]  /*33a0*/  BAR.ARV R10, 0x100 ;  /* 0x0004000a0000751d */ /* 0x0001f20000002000 */
[----:B0-----:R-:W-:Y:S05]  /*33b0*/  @!P0 BRA `(.L_x_11598) ;  /* 0x0000000000048947 */ /* 0x001fea0003800000 */
[----:B------:R-:W-:Y:S01]  /*33c0*/  BPT.TRAP 0x1 ;  /* 0x000000040000795c */ /* 0x000fe20000300000 */
.L_x_11598:
[----:B------:R-:W-:Y:S05]  /*33d0*/  BSYNC B0 ;  /* 0x0000000000007941 */ /* 0x000fea0003800000 */
.L_x_11597:
        /* <DEDUP_REMOVED lines=13> */
[----:B---3--:R-:W-:Y:S01]  /*34b0*/  ISETP.NE.AND P0, PT, R10, 0x1, PT ;  /* 0x000000010a00780c */ /* 0x008fe20003f05270 */
[----:B------:R-:W-:-:S02]  /*34c0*/  UMOV UR4, 0xffffffa0 ;  /* 0xffffffa000047882 */ /* 0x000fc40000000000 */
[----:B------:R-:W-:Y:S01]  /*34d0*/  UIMAD UR4, UR45, UR4, 0x60 ;  /* 0x000000602d0474a4 */ /* 0x000fe2000f8e0204 */
[----:B----4-:R-:W-:-:S05]  /*34e0*/  ISETP.GE.AND P1, PT, R73, 0x1, PT ;  /* 0x000000014900780c */ /* 0x010fca0003f26270 */
[----:B------:R-:W-:Y:S01]  /*34f0*/  VIADD R72, R72, UR4 ;  /* 0x0000000448487c36 */ /* 0x000fe20008000000 */
[----:B------:R-:W-:Y:S01]  /*3500*/  BSSY B0, `(.L_x_11599) ;  /* 0x00000a1000007945 */ /* 0x000fe20003800000 */
[-C--:B--2---:R-:W-:Y:S01]  /*3510*/  FMUL.FTZ R83, R36, R76.reuse ;  /* 0x0000004c24537220 */ /* 0x084fe20000410000 */
[-C--:B------:R-:W-:Y:S01]  /*3520*/  FMUL.FTZ R36, R50, R76.reuse ;  /* 0x0000004c32247220 */ /* 0x080fe20000410000 */
[-C--:B------:R-:W-:Y:S01]  /*3530*/  FMUL.FTZ R50, R52, R76.reuse ;  /* 0x0000004c34327220 */ /* 0x080fe20000410000 */
[-C--:B------:R-:W-:Y:S01]  /*3540*/  FMUL.FTZ R52, R56, R76.reuse ;  /* 0x0000004c38347220 */ /* 0x080fe20000410000 */
[-C--:B------:R-:W-:Y:S01]  /*3550*/  FMUL.FTZ R84, R37, R76.reuse ;  /* 0x0000004c25547220 */ /* 0x080fe20000410000 */
[----:B------:R-:W-:Y:S01]  /*3560*/  SHF.R.S32.HI R56, RZ, 0x1f, R79 ;  /* 0x0000001fff387819 */ /* 0x000fe2000001144f */
[-C--:B------:R-:W-:Y:S01]  /*3570*/  FMUL.FTZ R37, R51, R76.reuse ;  /* 0x0000004c33257220 */ /* 0x080fe20000410000 */
[-C--:B------:R-:W-:Y:S01]  /*3580*/  FMUL.FTZ R51, R53, R76.reuse ;  /* 0x0000004c35337220 */ /* 0x080fe20000410000 */
[-C--:B------:R-:W-:Y:S01]  /*3590*/  FMUL.FTZ R20, R24, R76.reuse ;  /* 0x0000004c18147220 */ /* 0x080fe20000410000 */
        /* <DEDUP_REMOVED lines=9> */
[-C--:B------:R-:W-:Y:S01]  /*3630*/  FMUL.FTZ R43, R58, R76.reuse ;  /* 0x0000004c3a2b7220 */ /* 0x080fe20000410000 */
[----:B------:R-:W-:Y:S01]  /*3640*/  FMUL.FTZ R21, R27, R76 ;  /* 0x0000004c1b157220 */ /* 0x000fe20000410000 */
[----:B------:R-:W-:-:S02]  /*3650*/  IMAD.IADD R58, R79, 0x1, -R46 ;  /* 0x000000014f3a7824 */ /* 0x000fc400078e0a2e */
[-C--:B------:R-:W-:Y:S01]  /*3660*/  FMUL.FTZ R27, R31, R76.reuse ;  /* 0x0000004c1f1b7220 */ /* 0x080fe20000410000 */
[-C--:B------:R-:W-:Y:S01]  /*3670*/  FMUL.FTZ R31, R39, R76.reuse ;  /* 0x0000004c271f7220 */ /* 0x080fe20000410000 */
[-C--:B------:R-:W-:Y:S01]  /*3680*/  FMUL.FTZ R39, R55, R76.reuse ;  /* 0x0000004c37277220 */ /* 0x080fe20000410000 */
[-C--:B0-----:R-:W-:Y:S01]  /*3690*/  FMUL.FTZ R7, R26, R76.reuse ;  /* 0x0000004c1a077220 */ /* 0x081fe20000410000 */
[-C--:B------:R-:W-:Y:S01]  /*36a0*/  FMUL.FTZ R55, R61, R76.reuse ;  /* 0x0000004c3d377220 */ /* 0x080fe20000410000 */
[-C--:B------:R-:W-:Y:S01]  /*36b0*/  FMUL.FTZ R26, R30, R76.reuse ;  /* 0x0000004c1e1a7220 */ /* 0x080fe20000410000 */
[----:B------:R-:W-:Y:S01]  /*36c0*/  SHF.R.S32.HI R61, RZ, 0x1f, R58 ;  /* 0x0000001fff3d7819 */ /* 0x000fe2000001143a */
[-C--:B------:R-:W-:Y:S01]  /*36d0*/  FMUL.FTZ R30, R38, R76.reuse ;  /* 0x0000004c261e7220 */ /* 0x080fe20000410000 */
[-C--:B------:R-:W-:Y:S01]  /*36e0*/  FMUL.FTZ R38, R54, R76.reuse ;  /* 0x0000004c36267220 */ /* 0x080fe20000410000 */
[----:B------:R-:W-:Y:S01]  /*36f0*/  FMUL.FTZ R54, R60, R76 ;  /* 0x0000004c3c367220 */ /* 0x000fe20000410000 */
[----:B------:R-:W-:Y:S01]  /*3700*/  LEA.HI R60, R61, R58, RZ, 0x2 ;  /* 0x0000003a3d3c7211 */ /* 0x000fe200078f10ff */
[-C--:B------:R-:W-:Y:S01]  /*3710*/  FMUL.FTZ R81, R32, R76.reuse ;  /* 0x0000004c20517220 */ /* 0x080fe20000410000 */
[-C--:B------:R-:W-:Y:S01]  /*3720*/  FMUL.FTZ R32, R42, R76.reuse ;  /* 0x0000004c2a207220 */ /* 0x080fe20000410000 */
[-C--:B------:R-:W-:Y:S01]  /*3730*/  FMUL.FTZ R42, R59, R76.reuse ;  /* 0x0000004c3b2a7220 */ /* 0x080fe20000410000 */
[----:B------:R-:W-:Y:S01]  /*3740*/  FMUL.FTZ R46, R62, R76 ;  /* 0x0000004c3e2e7220 */ /* 0x000fe20000410000 */
[----:B------:R-:W-:-:S02]  /*3750*/  LEA.HI R56, R56, R79, RZ, 0x2 ;  /* 0x0000004f38387211 */ /* 0x000fc400078f10ff */
[--C-:B------:R-:W-:Y:S02]  /*3760*/  SHF.R.S32.HI R62, RZ, 0x2, R60.reuse ;  /* 0x00000002ff3e7819 */ /* 0x100fe4000001143c */
[----:B------:R-:W-:Y:S01]  /*3770*/  SHF.R.S32.HI R59, RZ, 0x1f, R60 ;  /* 0x0000001fff3b7819 */ /* 0x000fe2000001143c */
[-C--:B------:R-:W-:Y:S01]  /*3780*/  FMUL.FTZ R80, R29, R76.reuse ;  /* 0x0000004c1d507220 */ /* 0x080fe20000410000 */
[----:B------:R-:W-:Y:S01]  /*3790*/  LOP3.LUT R56, R56, 0xfffffffc, RZ, 0xc0, !PT ;  /* 0xfffffffc38387812 */ /* 0x000fe200078ec0ff */
[----:B------:R-:W-:Y:S01]  /*37a0*/  FMUL.FTZ R29, R35, R76 ;  /* 0x0000004c231d7220 */ /* 0x000fe20000410000 */
[----:B------:R-:W-:Y:S01]  /*37b0*/  LEA.HI R59, R59, R62, RZ, 0x3 ;  /* 0x0000003e3b3b7211 */ /* 0x000fe200078f18ff */
[-C--:B------:R-:W-:Y:S01]  /*37c0*/  FMUL.FTZ R35, R47, R76.reuse ;  /* 0x0000004c2f237220 */ /* 0x080fe20000410000 */
[----:B------:R-:W-:Y:S01]  /*37d0*/  FMUL.FTZ R47, R63, R76 ;  /* 0x0000004c3f2f7220 */ /* 0x000fe20000410000 */
[----:B------:R-:W-:Y:S01]  /*37e0*/  IMAD.IADD R79, R79, 0x1, -R56 ;  /* 0x000000014f4f7824 */ /* 0x000fe200078e0a38 */
[----:B------:R-:W-:-:S02]  /*37f0*/  LOP3.LUT R63, R59, 0xfffffff8, RZ, 0xc0, !PT ;  /* 0xfffffff83b3f7812 */ /* 0x000fc400078ec0ff */
[----:B------:R-:W-:Y:S02]  /*3800*/  SHF.R.S32.HI R56, RZ, 0x7, R57 ;  /* 0x00000007ff387819 */ /* 0x000fe40000011439 */
[----:B------:R-:W-:Y:S01]  /*3810*/  LEA.HI R61, R61, R58, RZ, 0x5 ;  /* 0x0000003a3d3d7211 */ /* 0x000fe200078f28ff */
[----:B------:R-:W-:Y:S01]  /*3820*/  IMAD.IADD R62, R62, 0x1, -R63 ;  /* 0x000000013e3e7824 */ /* 0x000fe200078e0a3f */
[----:B------:R-:W-:Y:S02]  /*3830*/  LEA.HI R57, R57, R56, RZ, 0x1 ;  /* 0x0000003839397211 */ /* 0x000fe400078f08ff */
[----:B------:R-:W-:Y:S01]  /*3840*/  SHF.R.S32.HI R63, RZ, 0x5, R61 ;  /* 0x00000005ff3f7819 */ /* 0x000fe2000001143d */
[----:B------:R-:W-:Y:S01]  /*3850*/  FMUL.FTZ R59, R64, R76 ;  /* 0x0000004c403b7220 */ /* 0x000fe20000410000 */
[----:B------:R-:W-:Y:S02]  /*3860*/  LOP3.LUT R57, R57, 0x3fffffe, RZ, 0xc0, !PT ;  /* 0x03fffffe39397812 */ /* 0x000fe400078ec0ff */
[----:B------:R-:W-:Y:S01]  /*3870*/  LEA.HI R64, R79, R79, RZ, 0x1 ;  /* 0x0000004f4f407211 */ /* 0x000fe200078f08ff */
[----:B------:R-:W-:-:S02]  /*3880*/  IMAD R63, R78, 0x8, R63 ;  /* 0x000000084e3f7824 */ /* 0x000fc400078e023f */
[----:B------:R-:W-:Y:S01]  /*3890*/  IMAD.IADD R57, R56, 0x1, -R57 ;  /* 0x0000000138397824 */ /* 0x000fe200078e0a39 */
[----:B------:R-:W-:Y:S01]  /*38a0*/  LOP3.LUT R64, R64, 0x1ffffffe, RZ, 0xc0, !PT ;  /* 0x1ffffffe40407812 */ /* 0x000fe200078ec0ff */
[----:B------:R-:W-:-:S04]  /*38b0*/  IMAD.U32 R62, R63, 0x10, R62 ;  /* 0x000000103f3e7824 */ /* 0x000fc800078e003e */
[----:B------:R-:W-:Y:S02]  /*38c0*/  IMAD.IADD R64, R79, 0x1, -R64 ;  /* 0x000000014f407824 */ /* 0x000fe400078e0a40 */
[----:B------:R-:W-:-:S04]  /*38d0*/  IMAD R57, R57, 0x40, R62 ;  /* 0x0000004039397824 */ /* 0x000fc800078e023e */
[----:B------:R-:W-:-:S04]  /*38e0*/  IMAD R10, R64, 0x8, R57 ;  /* 0x00000008400a7824 */ /* 0x000fc800078e0239 */
[----:B------:R-:W-:-:S04]  /*38f0*/  @P0 IMAD.HI.U32 R62, R10, R11, RZ ;  /* 0x0000000b0a3e0227 */ /* 0x000fc800078e00ff */
[----:B------:R-:W-:Y:S01]  /*3900*/  FMUL.FTZ R57, R67, R76 ;  /* 0x0000004c43397220 */ /* 0x000fe20000410000 */
[----:B------:R-:W-:Y:S01]  /*3910*/  @P0 SHF.R.U32.HI R10, RZ, R77, R62 ;  /* 0x0000004dff0a0219 */ /* 0x000fe2000001163e */
[----:B------:R-:W-:Y:S01]  /*3920*/  IMAD.U32 R62, RZ, RZ, UR45 ;  /* 0x0000002dff3e7e24 */ /* 0x000fe2000f8e00ff */
[----:B------:R-:W-:-:S03]  /*3930*/  LOP3.LUT R11, R60, 0x7ffffffc, RZ, 0xc0, !PT ;  /* 0x7ffffffc3c0b7812 */ /* 0x000fc600078ec0ff */
[----:B------:R-:W0:Y:S01]  /*3940*/  SHFL.IDX PT, R67, R10, RZ, 0x1c1f ;  /* 0x001c1fff0a437589 */ /* 0x000e2200000e0000 */
[----:B------:R-:W-:Y:S02]  /*3950*/  IMAD R62, R62, -0x60, R13 ;  /* 0xffffffa03e3e7824 */ /* 0x000fe400078e020d */
        /* <DEDUP_REMOVED lines=12> */
[-C--:B------:R-:W-:Y:S01]  /*3a20*/  FMUL.FTZ R58, R71, R76.reuse ;  /* 0x0000004c473a7220 */ /* 0x080fe20000410000 */
[----:B------:R-:W-:Y:S01]  /*3a30*/  FMUL.FTZ R69, R69, R76 ;  /* 0x0000004c45457220 */ /* 0x000fe20000410000 */
[----:B------:R-:W-:Y:S01]  /*3a40*/  IMAD R65, R60, -0x2, R63 ;  /* 0xfffffffe3c417824 */ /* 0x000fe200078e023f */
[----:B------:R-:W1:Y:S01]  /*3a50*/  MUFU.TANH R20, R20 ;  /* 0x0000001400147308 */ /* 0x000e620000002400 */
[----:B------:R-:W-:Y:S02]  /*3a60*/  VIADD R63, R62, 0x60 ;  /* 0x000000603e3f7836 */ /* 0x000fe40000000000 */
[----:B------:R-:W-:Y:S01]  /*3a70*/  IMAD.IADD R62, R65, 0x1, -R12 ;  /* 0x00000001413e7824 */ /* 0x000fe200078e0a0c */
[----:B------:R-:W-:-:S04]  /*3a80*/  LOP3.LUT R65, RZ, R14, RZ, 0x33, !PT ;  /* 0x0000000eff417212 */ /* 0x000fc800078e33ff */
[----:B------:R-:W2:Y:S01]  /*3a90*/  MUFU.TANH R24, R24 ;  /* 0x0000001800187308 */ /* 0x000ea20000002400 */
[----:B------:R-:W-:-:S07]  /*3aa0*/  IMAD.U32 R71, RZ, RZ, UR4 ;  /* 0x00000004ff477e24 */ /* 0x000fce000f8e00ff */
        /* <DEDUP_REMOVED lines=48> */
[----:B------:R-:W-:Y:S01]  /*3db0*/  IMAD.IADD R70, R62, 0x1, R65 ;  /* 0x000000013e467824 */ /* 0x000fe200078e0241 */
[----:B0-----:R-:W-:Y:S01]  /*3dc0*/  VIADDMNMX R14, R67, R95, R66, PT ;  /* 0x0000005f430e7246 */ /* 0x001fe20003800142 */
[----:B------:R-:W-:-:S02]  /*3dd0*/  IMAD R76, R60, -0x2, R71 ;  /* 0xfffffffe3c4c7824 */ /* 0x000fc400078e0247 */
        /* <DEDUP_REMOVED lines=12> */
.L_x_11602:
[----:B------:R-:W-:-:S13]  /*3ea0*/  ISETP.NE.AND P0, PT, R73, 0x1, PT ;  /* 0x000000014900780c */ /* 0x000fda0003f05270 */
[----:B------:R-:W-:-:S05]  /*3eb0*/  @P0 IMAD.HI.U32 R62, R15, R74, RZ ;  /* 0x0000004a0f3e0227 */ /* 0x000fca00078e00ff */
[----:B------:R-:W-:-:S07]  /*3ec0*/  @P0 SHF.R.U32.HI R15, RZ, R75, R62 ;  /* 0x0000004bff0f0219 */ /* 0x000fce000001163e */
.L_x_11603:
[----:B------:R-:W-:Y:S05]  /*3ed0*/  BSYNC B1 ;  /* 0x0000000000017941 */ /* 0x000fea0003800000 */
.L_x_11601:
[----:B------:R-:W-:-:S05]  /*3ee0*/  IMAD R15, R15, R73, R76 ;  /* 0x000000490f0f7224 */ /* 0x000fca00078e024c */
[----:B------:R-:W-:Y:S02]  /*3ef0*/  VIMNMX R60, R60, R15, !PT ;  /* 0x0000000f3c3c7248 */ /* 0x000fe40007fe0100 */
[----:B------:R-:W-:-:S07]  /*3f00*/  VIADDMNMX R14, R15, R73, R14, PT ;  /* 0x000000490f0e7246 */ /* 0x000fce000380010e */
.L_x_11600:
[----:B------:R-:W-:Y:S05]  /*3f10*/  BSYNC B0 ;  /* 0x0000000000007941 */ /* 0x000fea0003800000 */
.L_x_11599:
        /* <DEDUP_REMOVED lines=111> */
[----:B0-----:R-:W-:Y:S01]  /*4610*/  IMAD.IADD R20, R70, 0x1, R97 ;  /* 0x0000000146147824 */ /* 0x001fe200078e0261 */
        /* <DEDUP_REMOVED lines=18> */
.L_x_11607:
[----:B------:R-:W-:-:S13]  /*4740*/  ISETP.NE.AND P6, PT, R73, 0x1, PT ;  /* 0x000000014900780c */ /* 0x000fda0003fc5270 */
[----:B------:R-:W-:-:S05]  /*4750*/  @P6 IMAD.HI.U32 R74, R12, R74, RZ ;  /* 0x0000004a0c4a6227 */ /* 0x000fca00078e00ff */
[----:B------:R-:W-:-:S07]  /*4760*/  @P6 SHF.R.U32.HI R12, RZ, R75, R74 ;  /* 0x0000004bff0c6219 */ /* 0x000fce000001164a */
.L_x_11608:
[----:B------:R-:W-:Y:S05]  /*4770*/  BSYNC B1 ;  /* 0x0000000000017941 */ /* 0x000fea0003800000 */
.L_x_11606:
[----:B------:R-:W-:-:S05]  /*4780*/  IMAD R13, R12, R73, R76 ;  /* 0x000000490c0d7224 */ /* 0x000fca00078e024c */
[----:B------:R-:W-:Y:S02]  /*4790*/  VIADDMNMX R14, R13, R73, R14, PT ;  /* 0x000000490d0e7246 */ /* 0x000fe4000380010e */
[----:B------:R-:W-:-:S07]  /*47a0*/  VIMNMX R20, R20, R13, !PT ;  /* 0x0000000d14147248 */ /* 0x000fce0007fe0100 */
.L_x_11605:
[----:B------:R-:W-:Y:S05]  /*47b0*/  BSYNC B0 ;  /* 0x0000000000007941 */ /* 0x000fea0003800000 */
.L_x_11604:
        /* <DEDUP_REMOVED lines=25> */
[----:B------:R-:W-:Y:S02]  /*4950*/  ISETP.GT.AND P0, PT, R20, 0x18, !P6 ;  /* 0x000000181400780c */ /* 0x000fe40007704270 */
[----:B------:R-:W-:Y:S02]  /*4960*/  FMNMX.FTZ R10, R83, R10, !PT ;  /* 0x0000000a530a7209 */ /* 0x000fe40007810000 */
[----:B------:R-:W-:Y:S02]  /*4970*/  ISETP.LT.OR P0, PT, R14, 0x19, P0 ;  /* 0x000000190e00780c */ /* 0x000fe40000701670 */
[----:B------:R-:W-:Y:S02]  /*4980*/  FMNMX.FTZ R10, R81, R10, !PT ;  /* 0x0000000a510a7209 */ /* 0x000fe40007810000 */
[----:B------:R-:W-:Y:S02]  /*4990*/  FSEL R30, R30, -INF , !P0 ;  /* 0xff8000001e1e7808 */ /* 0x000fe40004000000 */
[----:B------:R-:W-:-:S02]  /*49a0*/  ISETP.NE.AND P0, PT, R82, RZ, PT ;  /* 0x000000ff5200720c */ /* 0x000fc40003f05270 */
[----:B------:R-:W-:Y:S02]  /*49b0*/  FMNMX.FTZ R10, R79, R10, !PT ;  /* 0x0000000a4f0a7209 */ /* 0x000fe40007810000 */
        /* <DEDUP_REMOVED lines=38> */
[----:B------:R-:W-:Y:S02]  /*4c20*/  ISETP.GT.AND P2, PT, R20, 0x49, !P2 ;  /* 0x000000491400780c */ /* 0x000fe40005744270 */
[----:B------:R-:W-:Y:S02]  /*4c30*/  FSEL R36, R36, -INF , !P0 ;  /* 0xff80000024247808 */ /* 0x000fe40004000000 */
[----:B------:R-:W-:-:S02]  /*4c40*/  ISETP.NE.AND P0, PT, R94, RZ, PT ;  /* 0x000000ff5e00720c */ /* 0x000fc40003f05270 */
[C---:B------:R-:W-:Y:S02]  /*4c50*/  ISETP.GT.AND P3, PT, R20.reuse, 0x50, !P3 ;  /* 0x000000501400780c */ /* 0x040fe40005f64270 */
[----:B------:R-:W-:Y:S02]  /*4c60*/  ISETP.GT.AND P0, PT, R20, 0x31, !P0 ;  /* 0x000000311400780c */ /* 0x000fe40004704270 */
[C---:B------:R-:W-:Y:S02]  /*4c70*/  ISETP.LT.OR P2, PT, R14.reuse, 0x4a, P2 ;  /* 0x0000004a0e00780c */ /* 0x040fe40001741670 */
[----:B------:R-:W-:Y:S02]  /*4c80*/  ISETP.LT.OR P0, PT, R14, 0x32, P0 ;  /* 0x000000320e00780c */ /* 0x000fe40000701670 */
[----:B------:R-:W-:Y:S02]  /*4c90*/  ISETP.GT.AND P4, PT, R20, 0x51, !P4 ;  /* 0x000000511400780c */ /* 0x000fe40006784270 */
[----:B------:R-:W-:-:S02]  /*4ca0*/  FSEL R37, R37, -INF , !P0 ;  /* 0xff80000025257808 */ /* 0x000fc40004000000 */
[----:B------:R-:W-:Y:S02]  /*4cb0*/  ISETP.NE.AND P0, PT, R96, RZ, PT ;  /* 0x000000ff6000720c */ /* 0x000fe40003f05270 */
[----:B------:R-:W-:Y:S02]  /*4cc0*/  ISETP.LT.OR P3, PT, R14, 0x51, P3 ;  /* 0x000000510e00780c */ /* 0x000fe40001f61670 */
[----:B------:R-:W-:Y:S02]  /*4cd0*/  ISETP.GT.AND P0, PT, R20, 0x38, !P0 ;  /* 0x000000381400780c */ /* 0x000fe40004704270 */
[----:B------:R-:W-:Y:S02]  /*4ce0*/  FSEL R47, R47, -INF , !P2 ;  /* 0xff8000002f2f7808 */ /* 0x000fe40005000000 */
        /* <DEDUP_REMOVED lines=8> */
[----:B------:R-:W-:Y:S02]  /*4d70*/  ISETP.LT.OR P5, PT, R14, 0x59, P5 ;  /* 0x000000590e00780c */ /* 0x000fe40002fa1670 */
[----:B------:R-:W-:Y:S02]  /*4d80*/  FSEL R39, R39, -INF , !P0 ;  /* 0xff80000027277808 */ /* 0x000fe40004000000 */
[----:B------:R-:W-:Y:S02]  /*4d90*/  ISETP.GT.AND P0, PT, R20, 0x40, !P1 ;  /* 0x000000401400780c */ /* 0x000fe40004f04270 */
[----:B------:R-:W-:Y:S02]  /*4da0*/  ISETP.NE.AND P1, PT, R99, RZ, PT ;  /* 0x000000ff6300720c */ /* 0x000fe40003f25270 */
[----:B------:R-:W-:Y:S02]  /*4db0*/  ISETP.LT.OR P0, PT, R14, 0x41, P0 ;  /* 0x000000410e00780c */ /* 0x000fe40000701670 */
[----:B------:R-:W-:-:S02]  /*4dc0*/  ISETP.GT.AND P1, PT, R20, 0x48, !P1 ;  /* 0x000000481400780c */ /* 0x000fc40004f24270 */
[----:B------:R-:W-:Y:S02]  /*4dd0*/  FSEL R43, R43, -INF , !P0 ;  /* 0xff8000002b2b7808 */ /* 0x000fe40004000000 */
[----:B------:R-:W-:Y:S02]  /*4de0*/  ISETP.GT.AND P0, PT, R20, RZ, !P6 ;  /* 0x000000ff1400720c */ /* 0x000fe40007704270 */
[C---:B------:R-:W-:Y:S02]  /*4df0*/  ISETP.LT.OR P1, PT, R14.reuse, 0x49, P1 ;  /* 0x000000490e00780c */ /* 0x040fe40000f21670 */
[----:B------:R-:W-:Y:S02]  /*4e00*/  ISETP.LT.OR P0, PT, R14, 0x1, P0 ;  /* 0x000000010e00780c */ /* 0x000fe40000701670 */
[----:B------:R-:W-:Y:S02]  /*4e10*/  FSEL R46, R46, -INF , !P1 ;  /* 0xff8000002e2e7808 */ /* 0x000fe40004800000 */
        /* <DEDUP_REMOVED lines=8> */
[----:B------:R-:W-:Y:S02]  /*4ea0*/  FMNMX.FTZ R10, R28, R7, !PT ;  /* 0x000000071c0a7209 */ /* 0x000fe40007810000 */
[----:B------:R-:W-:Y:S02]  /*4eb0*/  ISETP.NE.AND P6, PT, R54, RZ, PT ;  /* 0x000000ff3600720c */ /* 0x000fe40003fc5270 */
[----:B------:R-:W-:Y:S02]  /*4ec0*/  FMNMX.FTZ R7, R29, R10, !PT ;  /* 0x0000000a1d077209 */ /* 0x000fe40007810000 */
[----:B------:R-:W-:Y:S02]  /*4ed0*/  ISETP.GT.AND P0, PT, R20, 0x59, !P6 ;  /* 0x000000591400780c */ /* 0x000fe40007704270 */
[----:B------:R-:W-:-:S02]  /*4ee0*/  FMNMX.FTZ R10, R30, R7, !PT ;  /* 0x000000071e0a7209 */ /* 0x000fc40007810000 */
[----:B------:R-:W-:Y:S02]  /*4ef0*/  FSEL R57, R57, -INF , !P4 ;  /* 0xff80000039397808 */ /* 0x000fe40006000000 */
[----:B------:R-:W-:Y:S02]  /*4f00*/  FMNMX.FTZ R7, R31, R10, !PT ;  /* 0x0000000a1f077209 */ /* 0x000fe40007810000 */
[----:B------:R-:W-:Y:S02]  /*4f10*/  ISETP.LT.OR P0, PT, R14, 0x5a, P0 ;  /* 0x0000005a0e00780c */ /* 0x000fe40000701670 */
[----:B------:R-:W-:Y:S02]  /*4f20*/  FMNMX.FTZ R10, R32, R7, !PT ;  /* 0x00000007200a7209 */ /* 0x000fe40007810000 */
[----:B------:R-:W-:Y:S02]  /*4f30*/  FSEL R48, R11, -INF , !P5 ;  /* 0xff8000000b307808 */ /* 0x000fe40006800000 */
[----:B------:R-:W-:-:S02]  /*4f40*/  FMNMX.FTZ R7, R33, R10, !PT ;  /* 0x0000000a21077209 */ /* 0x000fc40007810000 */
[----:B------:R-:W-:Y:S02]  /*4f50*/  FMNMX.FTZ R10, R59, R12, !PT ;  /* 0x0000000c3b0a7209 */ /* 0x000fe40007810000 */
[----:B------:R-:W-:Y:S02]  /*4f60*/  FMNMX.FTZ R12, R34, R7, !PT ;  /* 0x00000007220c7209 */ /* 0x000fe40007810000 */
[----:B------:R-:W-:Y:S01]  /*4f70*/  FSEL R58, R58, -INF , !P0 ;  /* 0xff8000003a3a7808 */ /* 0x000fe20004000000 */
        /* <DEDUP_REMOVED lines=16> */
[----:B0-----:R-:W-:-:S03]  /*5080*/  FMNMX.FTZ R12, R13, R26, !PT ;  /* 0x0000001a0d0c7209 */ /* 0x001fc60007810000 */
[----:B------:R-:W-:Y:S04]  /*5090*/  STL.64 [R1+0x1d0], R10 ;  /* 0x0001d00a01007387 */ /* 0x000fe80000100a00 */
[----:B------:R-:W-:Y:S04]  /*50a0*/  STL [R1+0x1d0], R12 ;  /* 0x0001d00c01007387 */ /* 0x000fe80000100800 */
[----:B------:R-:W2:Y:S04]  /*50b0*/  LDL R13, [R1+0x1d0] ;  /* 0x0001d000010d7983 */ /* 0x000ea80000100800 */
[----:B------:R-:W3:Y:S04]  /*50c0*/  LDL R20, [R1+0x1d4] ;  /* 0x0001d40001147983 */ /* 0x000ee80000100800 */
[----:B------:R0:W5:Y:S01]  /*50d0*/  LDL.64 R26, [R1+0x1c0] ;  /* 0x0001c000011a7983 */ /* 0x0001620000100a00 */
[----:B--2---:R-:W-:Y:S01]  /*50e0*/  FMUL.FTZ R7, R75, R13 ;  /* 0x0000000d4b077220 */ /* 0x004fe20000410000 */
[----:B------:R-:W-:-:S04]  /*50f0*/  FSETP.NEU.FTZ.AND P0, PT, R13, -INF , PT ;  /* 0xff8000000d00780b */ /* 0x000fc80003f1d000 */
[----:B------:R-:W-:Y:S02]  /*5100*/  FSEL R14, R7, RZ, P0 ;  /* 0x000000ff070e7208 */ /* 0x000fe40000000000 */
[----:B------:R-:W2:Y:S04]  /*5110*/  LDL R7, [R1+0x28] ;  /* 0x0000280001077983 */ /* 0x000ea80000100800 */
[----:B---3--:R-:W1:Y:S02]  /*5120*/  SHFL.BFLY PT, R11, R20, 0x2, 0x1f ;  /* 0x0c401f00140b7f89 */ /* 0x008e6400000e0000 */
[----:B-1----:R-:W-:-:S05]  /*5130*/  FMNMX.FTZ R11, R11, R20, !PT ;  /* 0x000000140b0b7209 */ /* 0x002fca0007810000 */
[----:B------:R-:W1:Y:S01]  /*5140*/  SHFL.BFLY PT, R12, R11, 0x1, 0x1f ;  /* 0x0c201f000b0c7f89 */ /* 0x000e6200000e0000 */
        /* <DEDUP_REMOVED lines=10> */
[----:B-1----:R-:W-:-:S04]  /*51f0*/  FMNMX.FTZ R12, R11, R12, !PT ;  /* 0x0000000c0b0c7209 */ /* 0x002fc80007810000 */
[C---:B------:R-:W-:Y:S01]  /*5200*/  FSETP.NEU.FTZ.AND P0, PT, R12.reuse, -INF , PT ;  /* 0xff8000000c00780b */ /* 0x040fe20003f1d000 */
[-C--:B------:R-:W-:Y:S01]  /*5210*/  FMUL.FTZ R10, R12, R75.reuse ;  /* 0x0000004b0c0a7220 */ /* 0x080fe20000410000 */
[----:B------:R-:W-:-:S04]  /*5220*/  FFMA.FTZ R156, R87, R75, -R14 ;  /* 0x0000004b579c7223 */ /* 0x000fc8000001080e */
        /* <DEDUP_REMOVED lines=15> */
[-CC-:B------:R-:W-:Y:S01]  /*5320*/  FFMA.FTZ R14, R44, R75.reuse, -R10.reuse ;  /* 0x0000004b2c0e7223 */ /* 0x180fe2000001080a */
[-CC-:B------:R-:W-:Y:S01]  /*5330*/  FFMA.FTZ R155, R24, R75.reuse, -R10.reuse ;  /* 0x0000004b189b7223 */ /* 0x180fe2000001080a */
[----:B------:R-:W-:Y:S01]  /*5340*/  MUFU.EX2 R152, R152 ;  /* 0x0000009800987308 */ /* 0x000fe20000000800 */
[----:B------:R-:W-:-:S07]  /*5350*/  FFMA.FTZ R20, R40, R75, -R10 ;  /* 0x0000004b28147223 */ /* 0x000fce000001080a */
[----:B------:R-:W1:Y:S01]  /*5360*/  MUFU.EX2 R13, R13 ;  /* 0x0000000d000d7308 */ /* 0x000e620000000800 */
[----:B------:R-:W-:-:S07]  /*5370*/  FFMA.FTZ R157, R28, R75, -R10 ;  /* 0x0000004b1c9d7223 */ /* 0x000fce000001080a */
[----:B------:R-:W-:Y:S08]  /*5380*/  MUFU.EX2 R153, R153 ;  /* 0x0000009900997308 */ /* 0x000ff00000000800 */
[----:B------:R-:W3:Y:S01]  /*5390*/  MUFU.EX2 R14, R14 ;  /* 0x0000000e000e7308 */ /* 0x000ee20000000800 */
[----:B------:R-:W-:-:S07]  /*53a0*/  FFMA.FTZ R24, R29, R75, -R10 ;  /* 0x0000004b1d187223 */ /* 0x000fce000001080a */
[----:B------:R-:W4:Y:S08]  /*53b0*/  MUFU.EX2 R154, R154 ;  /* 0x0000009a009a7308 */ /* 0x000f300000000800 */
[----:B------:R-:W0:Y:S01]  /*53c0*/  MUFU.EX2 R155, R155 ;  /* 0x0000009b009b7308 */ /* 0x000e220000000800 */
[----:B------:R-:W-:-:S07]  /*53d0*/  FFMA.FTZ R159, R30, R75, -R10 ;  /* 0x0000004b1e9f7223 */ /* 0x000fce000001080a */
[----:B------:R-:W0:Y:S08]  /*53e0*/  MUFU.EX2 R15, R15 ;  /* 0x0000000f000f7308 */ /* 0x000e300000000800 */
[----:B------:R-:W0:Y:S01]  /*53f0*/  MUFU.EX2 R20, R20 ;  /* 0x0000001400147308 */ /* 0x000e220000000800 */
[----:B------:R-:W-:Y:S01]  /*5400*/  FFMA.FTZ R165, R36, R75, -R10 ;  /* 0x0000004b24a57223 */ /* 0x000fe2000001080a */
[----:B-1----:R-:W-:Y:S01]  /*5410*/  FADD.FTZ R11, R152, R13 ;  /* 0x0000000d980b7221 */ /* 0x002fe20000010000 */
[----:B---3--:R-:W-:-:S05]  /*5420*/  FADD.FTZ R36, R153, R14 ;  /* 0x0000000e99247221 */ /* 0x008fca0000010000 */
[----:B------:R-:W1:Y:S01]  /*5430*/  MUFU.EX2 R156, R156 ;  /* 0x0000009c009c7308 */ /* 0x000e620000000800 */
[----:B------:R-:W-:-:S07]  /*5440*/  FFMA.FTZ R28, R31, R75, -R10 ;  /* 0x0000004b1f1c7223 */ /* 0x000fce000001080a */
[----:B------:R-:W3:Y:S01]  /*5450*/  MUFU.EX2 R157, R157 ;  /* 0x0000009d009d7308 */ /* 0x000ee20000000800 */
[----:B------:R-:W-:Y:S01]  /*5460*/  FFMA.FTZ R167, R38, R75, -R10 ;  /* 0x0000004b26a77223 */ /* 0x000fe2000001080a */
[----:B----4-:R-:W-:Y:S01]  /*5470*/  FADD.FTZ R38, R154, R11 ;  /* 0x0000000b9a267221 */ /* 0x010fe20000010000 */
[----:B0-----:R-:W-:-:S05]  /*5480*/  FADD.FTZ R11, R155, R36 ;  /* 0x000000249b0b7221 */ /* 0x001fca0000010000 */
[----:B------:R-:W0:Y:S01]  /*5490*/  MUFU.EX2 R85, R85 ;  /* 0x0000005500557308 */ /* 0x000e220000000800 */
[----:B------:R-:W-:-:S07]  /*54a0*/  FFMA.FTZ R161, R32, R75, -R10 ;  /* 0x0000004b20a17223 */ /* 0x000fce000001080a */
[----:B------:R-:W4:Y:S01]  /*54b0*/  MUFU.EX2 R24, R24 ;  /* 0x0000001800187308 */ /* 0x000f220000000800 */
[----:B------:R-:W-:Y:S01]  /*54c0*/  FADD.FTZ R29, R15, R38 ;  /* 0x000000260f1d7221 */ /* 0x000fe20000010000 */
[----:B------:R-:W-:-:S06]  /*54d0*/  FADD.FTZ R38, R20, R11 ;  /* 0x0000000b14267221 */ /* 0x000fcc0000010000 */
[----:B------:R-:W4:Y:S01]  /*54e0*/  MUFU.EX2 R158, R158 ;  /* 0x0000009e009e7308 */ /* 0x000f220000000800 */
[----:B------:R-:W-:-:S07]  /*54f0*/  FFMA.FTZ R30, R33, R75, -R10 ;  /* 0x0000004b211e7223 */ /* 0x000fce000001080a */
[----:B------:R-:W4:Y:S01]  /*5500*/  MUFU.EX2 R159, R159 ;  /* 0x0000009f009f7308 */ /* 0x000f220000000800 */
[----:B-1----:R-:W-:Y:S01]  /*5510*/  FADD.FTZ R40, R156, R29 ;  /* 0x0000001d9c287221 */ /* 0x002fe20000010000 */
[----:B---3--:R-:W-:-:S06]  /*5520*/  FADD.FTZ R11, R157, R38 ;  /* 0x000000269d0b7221 */ /* 0x008fcc0000010000 */
[----:B------:R-:W1:Y:S01]  /*5530*/  MUFU.EX2 R21, R21 ;  /* 0x0000001500157308 */ /* 0x000e620000000800 */
[----:B------:R-:W-:-:S07]  /*5540*/  FFMA.FTZ R163, R34, R75, -R10 ;  /* 0x0000004b22a37223 */ /* 0x000fce000001080a */
[----:B------:R-:W3:Y:S01]  /*5550*/  MUFU.EX2 R28, R28 ;  /* 0x0000001c001c7308 */ /* 0x000ee20000000800 */
[----:B0-----:R-:W-:Y:S01]  /*5560*/  FADD.FTZ R29, R85, R40 ;  /* 0x00000028551d7221 */ /* 0x001fe20000010000 */
[----:B----4-:R-:W-:-:S06]  /*5570*/  FADD.FTZ R38, R24, R11 ;  /* 0x0000000b18267221 */ /* 0x010fcc0000010000 */
[----:B------:R-:W0:Y:S01]  /*5580*/  MUFU.EX2 R160, R160 ;  /* 0x000000a000a07308 */ /* 0x000e220000000800 */
[----:B------:R-:W-:-:S07]  /*5590*/  FFMA.FTZ R32, R35, R75, -R10 ;  /* 0x0000004b23207223 */ /* 0x000fce000001080a */
[----:B------:R-:W4:Y:S01]  /*55a0*/  MUFU.EX2 R161, R161 ;  /* 0x000000a100a17308 */ /* 0x000f220000000800 */
[----:B------:R-:W-:Y:S01]  /*55b0*/  FADD.FTZ R40, R158, R29 ;  /* 0x0000001d9e287221 */ /* 0x000fe20000010000 */
[----:B------:R-:W-:-:S06]  /*55c0*/  FADD.FTZ R11, R159, R38 ;  /* 0x000000269f0b7221 */ /* 0x000fcc0000010000 */
[----:B------:R-:W4:Y:S08]  /*55d0*/  MUFU.EX2 R25, R25 ;  /* 0x0000001900197308 */ /* 0x000f300000000800 */
        /* <DEDUP_REMOVED lines=8> */
[----:B------:R-:W0:Y:S08]  /*5660*/  MUFU.EX2 R71, R71 ;  /* 0x0000004700477308 */ /* 0x000e300000000800 */
[----:B------:R-:W4:Y:S01]  /*5670*/  MUFU.EX2 R32, R32 ;  /* 0x0000002000207308 */ /* 0x000f220000000800 */
[----:B------:R-:W-:Y:S01]  /*5680*/  FADD.FTZ R29, R25, R40 ;  /* 0x00000028191d7221 */ /* 0x000fe20000010000 */
[----:B------:R-:W-:-:S06]  /*5690*/  FADD.FTZ R38, R30, R11 ;  /* 0x0000000b1e267221 */ /* 0x000fcc0000010000 */
[----:B------:R-:W2:Y:S08]  /*56a0*/  MUFU.EX2 R164, R164 ;  /* 0x000000a400a47308 */ /* 0x000eb00000000800 */
[----:B------:R-:W2:Y:S01]  /*56b0*/  MUFU.EX2 R165, R165 ;  /* 0x000000a500a57308 */ /* 0x000ea20000000800 */
[----:B------:R-:W-:Y:S01]  /*56c0*/  FFMA.FTZ R39, R39, R75, -R10 ;  /* 0x0000004b27277223 */ /* 0x000fe2000001080a */
[----:B-1----:R-:W-:Y:S01]  /*56d0*/  FADD.FTZ R40, R162, R29 ;  /* 0x0000001da2287221 */ /* 0x002fe20000010000 */
[----:B---3--:R-:W-:-:S05]  /*56e0*/  FADD.FTZ R11, R163, R38 ;  /* 0x00000026a30b7221 */ /* 0x008fca0000010000 */
        /* <DEDUP_REMOVED lines=8> */
[----:B--2---:R-:W-:Y:S01]  /*5770*/  FADD.FTZ R40, R164, R29 ;  /* 0x0000001da4287221 */ /* 0x004fe20000010000 */
[----:B------:R-:W-:-:S06]  /*5780*/  FADD.FTZ R11, R165, R38 ;  /* 0x00000026a50b7221 */ /* 0x000fcc0000010000 */
[----:B------:R-:W2:Y:S01]  /*5790*/  MUFU.EX2 R49, R49 ;  /* 0x0000003100317308 */ /* 0x000ea20000000800 */
[----:B------:R-:W-:-:S07]  /*57a0*/  FFMA.FTZ R46, R46, R75, -R10 ;  /* 0x0000004b2e2e7223 */ /* 0x000fce000001080a */
[----:B------:R-:W2:Y:S01]  /*57b0*/  MUFU.EX2 R36, R39 ;  /* 0x0000002700247308 */ /* 0x000ea20000000800 */
        /* <DEDUP_REMOVED lines=24> */
[----:B------:R-:W-:Y:S01]  /*5940*/  FFMA.FTZ R58, R58, R75, -R10 ;  /* 0x0000004b3a3a7223 */ /* 0x000fe2000001080a */
[----:B--2---:R-:W-:Y:S01]  /*5950*/  FADD.FTZ R10, R170, R29 ;  /* 0x0000001daa0a7221 */ /* 0x004fe20000010000 */
[----:B------:R-:W-:-:S05]  /*5960*/  FADD.FTZ R38, R46, R11 ;  /* 0x0000000b2e267221 */ /* 0x000fca0000010000 */
[----:B------:R-:W2:Y:S08]  /*5970*/  MUFU.EX2 R55, R55 ;  /* 0x0000003700377308 */ /* 0x000eb00000000800 */
[----:B------:R-:W2:Y:S01]  /*5980*/  MUFU.EX2 R57, R57 ;  /* 0x0000003900397308 */ /* 0x000ea20000000800 */
[----:B-1----:R-:W-:Y:S01]  /*5990*/  FADD.FTZ R11, R53, R10 ;  /* 0x0000000a350b7221 */ /* 0x002fe20000010000 */
[----:B---3--:R-:W-:-:S06]  /*59a0*/  FADD.FTZ R29, R47, R38 ;  /* 0x000000262f1d7221 */ /* 0x008fcc0000010000 */
[----:B------:R-:W1:Y:S08]  /*59b0*/  MUFU.EX2 R174, R174 ;  /* 0x000000ae00ae7308 */ /* 0x000e700000000800 */
[----:B------:R-:W3:Y:S01]  /*59c0*/  MUFU.EX2 R48, R48 ;  /* 0x0000003000307308 */ /* 0x000ee20000000800 */
[----:B0-----:R-:W-:Y:S01]  /*59d0*/  FADD.FTZ R10, R172, R11 ;  /* 0x0000000bac0a7221 */ /* 0x001fe20000010000 */
[----:B----4-:R-:W-:-:S06]  /*59e0*/  FADD.FTZ R38, R56, R29 ;  /* 0x0000001d38267221 */ /* 0x010fcc0000010000 */
[----:B------:R-:W0:Y:S08]  /*59f0*/  MUFU.EX2 R41, R41 ;  /* 0x0000002900297308 */ /* 0x000e300000000800 */
[----:B------:R-:W4:Y:S01]  /*5a00*/  MUFU.EX2 R175, R58 ;  /* 0x0000003a00af7308 */ /* 0x000f220000000800 */
[----:B--2---:R-:W-:Y:S01]  /*5a10*/  FADD.FTZ R11, R55, R10 ;  /* 0x0000000a370b7221 */ /* 0x004fe20000010000 */
[----:B------:R-:W-:-:S03]  /*5a20*/  FADD.FTZ R29, R57, R38 ;  /* 0x00000026391d7221 */ /* 0x000fc60000010000 */
[----:B-1----:R-:W-:Y:S01]  /*5a30*/  FADD.FTZ R10, R174, R11 ;  /* 0x0000000bae0a7221 */ /* 0x002fe20000010000 */
[----:B---3--:R-:W-:-:S03]  /*5a40*/  FADD.FTZ R38, R48, R29 ;  /* 0x0000001d30267221 */ /* 0x008fc60000010000 */
[----:B0-----:R-:W-:Y:S01]  /*5a50*/  FADD.FTZ R10, R41, R10 ;  /* 0x0000000a290a7221 */ /* 0x001fe20000010000 */
[----:B------:R0:W-:Y:S01]  /*5a60*/  STL [R1+0x1d4], R12 ;  /* 0x0001d40c01007387 */ /* 0x0001e20000100800 */
[----:B------:R-:W-:Y:S01]  /*5a70*/  LOP3.LUT R7, R7, 0x1, RZ, 0xfc, !PT ;  /* 0x0000000107077812 */ /* 0x000fe200078efcff */
[----:B----4-:R-:W-:-:S05]  /*5a80*/  FADD.FTZ R11, R175, R38 ;  /* 0x00000026af0b7221 */ /* 0x010fca0000010000 */
[----:B------:R0:W-:Y:S01]  /*5a90*/  STL.64 [R1+0x1e0], R10 ;  /* 0x0001e00a01007387 */ /* 0x0001e20000100a00 */
[----:B------:R-:W-:Y:S01]  /*5aa0*/  ISETP.NE.AND P1, PT, R7, 0x3, PT ;  /* 0x000000030700780c */ /* 0x000fe20003f25270 */
[----:B------:R-:W-:Y:S01]  /*5ab0*/  BSSY B0, `(.L_x_11609) ;  /* 0x000001b000007945 */ /* 0x000fe20003800000 */
        /* <DEDUP_REMOVED lines=26> */
.L_x_11610:
[----:B------:R-:W-:Y:S05]  /*5c60*/  BSYNC B0 ;  /* 0x0000000000007941 */ /* 0x000fea0003800000 */
.L_x_11609:
        /* <DEDUP_REMOVED lines=8> */
.L_x_11612:
[----:B------:R-:W-:Y:S05]  /*5cf0*/  BSYNC B0 ;  /* 0x0000000000007941 */ /* 0x000fea0003800000 */
.L_x_11611:
[----:B------:R-:W-:Y:S04]  /*5d00*/  BSSY B0, `(.L_x_11613) ;  /* 0x0000004000007945 */ /* 0x000fe80003800000 */
[----:B-1----:R-:W-:Y:S05]  /*5d10*/  @P0 BRA `(.L_x_11614) ;  /* 0x0000000000080947 */ /* 0x002fea0003800000 */
[----:B------:R-:W1:Y:S02]  /*5d20*/  SYNCS.PHASECHK.TRANS64.TRYWAIT P0, [R26+URZ], R27 ;  /* 0x0000001b1a0075a7 */ /* 0x000e64000800017f */
[----:B-1----:R-:W-:Y:S05]  /*5d30*/  @!P0 BRA `(.L_x_11615) ;  /* 0x000001c800fc8947 */ /* 0x002fea0003800000 */
.L_x_11614:
[----:B------:R-:W-:Y:S05]  /*5d40*/  BSYNC B0 ;  /* 0x0000000000007941 */ /* 0x000fea0003800000 */
.L_x_11613:
[----:B------:R-:W2:Y:S04]  /*5d50*/  LDL R144, [R1+0x1c0] ;  /* 0x0001c00001907983 */ /* 0x000ea80000100800 */
[----:B------:R-:W2:Y:S04]  /*5d60*/  LDL.64 R10, [R1+0x80] ;  /* 0x00008000010a7983 */ /* 0x000ea80000100a00 */
[----:B------:R-:W3:Y:S04]  /*5d70*/  LDL R24, [R1+0x20c] ;  /* 0x00020c0001187983 */ /* 0x000ee80000100800 */
        /* <DEDUP_REMOVED lines=123> */
[----:B------:R-:W4:Y:S04]  /*6530*/  LDL R15, [R1+0x200] ;  /* 0x00020000010f7983 */ /* 0x000f280000100800 */
[----:B0-----:R-:W4:Y:S04]  /*6540*/  LDL R4, [R1+0x3ec] ;  /* 0x0003ec0001047983 */ /* 0x001f280000100800 */
[----:B------:R-:W4:Y:S04]  /*6550*/  LDL R7, [R1+0x3f0] ;  /* 0x0003f00001077983 */ /* 0x000f280000100800 */
[----:B------:R-:W4:Y:S04]  /*6560*/  LDL R12, [R1+0x3f4] ;  /* 0x0003f400010c7983 */ /* 0x000f280000100800 */
[----:B------:R-:W4:Y:S04]  /*6570*/  LDL R13, [R1+0x3f8] ;  /* 0x0003f800010d7983 */ /* 0x000f280000100800 */
[----:B------:R-:W4:Y:S01]  /*6580*/  LDL R14, [R1+0x3fc] ;  /* 0x0003fc00010e7983 */ /* 0x000f220000100800 */
        /* <DEDUP_REMOVED lines=134> */
[----:B------:R0:W-:Y:S04]  /*6df0*/  STL [R1+0x3f4], R12 ;  /* 0x0003f40c01007387 */ /* 0x0001e80000100800 */
[----:B------:R1:W-:Y:S04]  /*6e00*/  STL [R1+0x3f8], R13 ;  /* 0x0003f80d01007387 */ /* 0x0003e80000100800 */
[----:B------:R-:W-:Y:S01]  /*6e10*/  STL [R1+0x3fc], R14 ;  /* 0x0003fc0e01007387 */ /* 0x000fe20000100800 */
[----:B0-----:R-:W-:-:S03]  /*6e20*/  VIADD R12, R10, 0x100 ;  /* 0x000001000a0c7836 */ /* 0x001fc60000000000 */
[----:B------:R0:W5:Y:S01]  /*6e30*/  LDL R7, [R1+0x1c0] ;  /* 0x0001c00001077983 */ /* 0x0001620000100800 */
[----:B-1----:R-:W-:Y:S01]  /*6e40*/  IMAD.MOV.U32 R13, RZ, RZ, R11 ;  /* 0x000000ffff0d7224 */ /* 0x002fe200078e000b */
        /* <DEDUP_REMOVED lines=490> */
.L_x_11617:
[----:B------:R-:W-:Y:S05]  /*8cf0*/  BSYNC B0 ;  /* 0x0000000000007941 */ /* 0x000fea0003800000 */
.L_x_11616:
        /* <DEDUP_REMOVED lines=31> */
.L_x_11620:
[----:B------:R-:W-:-:S13]  /*8ef0*/  ISETP.NE.AND P0, PT, R3, 0x1, PT ;  /* 0x000000010300780c */ /* 0x000fda0003f05270 */
[----:B------:R-:W-:-:S05]  /*8f00*/  @P0 IMAD.HI.U32 R8, R4, R8, RZ ;  /* 0x0000000804080227 */ /* 0x000fca00078e00ff */
[----:B------:R-:W-:-:S07]  /*8f10*/  @P0 SHF.R.U32.HI R4, RZ, R9, R8 ;  /* 0x00000009ff040219 */ /* 0x000fce0000011608 */
.L_x_11621:
[----:B------:R-:W-:Y:S05]  /*8f20*/  BSYNC B0 ;  /* 0x0000000000007941 */ /* 0x000fea0003800000 */
.L_x_11619:
[----:B------:R-:W-:-:S05]  /*8f30*/  IMAD R3, R4, R3, R3 ;  /* 0x0000000304037224 */ /* 0x000fca00078e0203 */
[----:B------:R-:W-:-:S07]  /*8f40*/  VIMNMX R2, R2, R3, PT ;  /* 0x0000000302027248 */ /* 0x000fce0003fe0100 */
.L_x_11618:
        /* <DEDUP_REMOVED lines=8> */
.L_x_11625:
[C---:B------:R-:W-:Y:S01]  /*8fd0*/  IADD3 R74, P0, R16.reuse, 0x50, RZ ;  /* 0x00000050104a7810 */ /* 0x040fe20007f1e0ff */
[C---:B------:R-:W-:Y:S01]  /*8fe0*/  VIADD R0, R16.reuse, 0x148 ;  /* 0x0000014810007836 */ /* 0x040fe20000000000 */
[----:B------:R-:W-:Y:S02]  /*8ff0*/  IADD3 R24, P1, R16, 0x10c, RZ ;  /* 0x0000010c10187810 */ /* 0x000fe40007f3e0ff */
[----:B------:R-:W-:Y:S01]  /*9000*/  MOV R13, 0x9040 ;  /* 0x00009040000d7802 */ /* 0x000fe20000000f00 */
[--C-:B------:R-:W-:Y:S02]  /*9010*/  IMAD.X R75, RZ, RZ, R17.reuse, P0 ;  /* 0x000000ffff4b7224 */ /* 0x100fe400000e0611 */
[----:B------:R-:W-:-:S08]  /*9020*/  IMAD.X R27, RZ, RZ, R17, P1 ;  /* 0x000000ffff1b7224 */ /* 0x000fd000008e0611 */
[----:B------:R-:W-:Y:S05]  /*9030*/  CALL.REL.NOINC `($_ZN7cutlass13device_kernelIN5flash11enable_sm90INS1_16FlashAttnFwdSm90INS1_25CollectiveMainloopFwdSm90ILi2EN4cute5tupleIJNS5_1CILi1EEES8_S8_EEENS6_IJNS7_ILi128EEENS7_ILi96EEENS7_ILi64EEEEEELi256ENS_6half_tEfNS_4arch4Sm90ELb0ELb1ELb1ELb1ELb1ELb0ELb0ELb1ELb0ELb1ELb1ELb0EEENS1_21CollectiveEpilogueFwdINS6_IJSA_NS7_ILi256EEESB_EEES9_SE_SG_Li256ELb1ELb1ELb1ELb0EEENS1_36VarlenDynamicPersistentTileSchedulerILi128ELi96ELi256ELi128ELb1ELb1ELb1ELb1ELb0ELb1EEEEEEEEEvNT_6ParamsE$_ZZN5flash25CollectiveMainloopFwdSm90ILi2EN4cute5tupleIJNS1_1CILi1EEES4_S4_EEENS2_IJNS3_ILi128EEENS3_ILi96EEENS3_ILi64EEEEEELi256EN7cutlass6half_tEfNSA_4arch4Sm90ELb0ELb1ELb1ELb1ELb1ELb0ELb0ELb1ELb0ELb1ELb1ELb0EE3mmaINS_16FlashAttnFwdSm90ISE_NS_21CollectiveEpilogueFwdINS2_IJS6_NS3_ILi256EEES7_EEES5_SB_SD_Li256ELb1ELb1ELb1ELb0EEENS_36VarlenDynamicPersistentTileSchedulerILi128ELi96ELi256ELi128ELb1ELb1ELb1ELb1ELb0ELb1EEEE13SharedStorageENS1_6TensorINS1_11ArrayEngineIfLm128EEENS1_6LayoutINS2_IJNS2_IJNS3_ILi2EEEST_NS3_ILi32EEEEEES4_S4_EEENS2_IJNS2_IJS4_ST_NS3_ILi4EEEEEENS3_ILi0EEESZ_EEEEEEENS_7SoftmaxILi2ELi0EEEEEbRKNSE_6ParamsENSA_13PipelineAsyncILi2EEES19_RNSA_13PipelineStateILj2EEERT0_RT1_iRiRKNS_16SeqlenInfoQKNewKILb1ELb0EEENS2_IJiiiiEEERT_ENKUliT_T0_T1_E_clIZSF_ISO_S12_S14_EbS17_S19_S19_S1C_S1E_S1G_iS1H_S1L_S1M_S1O_EUlRS1P_iE1_NS3_ILb0EEENS3_ILb1EEEEEDaiS1P_S1Q_S1R_) ;  /* 0x000001d0009c7944 */ /* 0x000fea0003c00000 */
[C---:B------:R-:W-:Y:S01]  /*9040*/  ISETP.GT.AND P0, PT, R10.reuse, R11, PT ;  /* 0x0000000b0a00720c */ /* 0x040fe20003f04270 */
[----:B------:R-:W-:-:S12]  /*9050*/  VIADD R10, R10, 0xffffffff ;  /* 0xffffffff0a0a7836 */ /* 0x000fd80000000000 */
[----:B------:R-:W-:Y:S05]  /*9060*/  @P0 BRA `(.L_x_11625) ;  /* 0xfffffffc00d80947 */ /* 0x000fea000383ffff */
[----:B------:R-:W-:Y:S05]  /*9070*/  BSYNC B0 ;  /* 0x0000000000007941 */ /* 0x000fea0003800000 */
.L_x_11624:
[----:B------:R-:W2:Y:S02]  /*9080*/  LDL R0, [R1+0x50] ;  /* 0x0000500001007983 */ /* 0x000ea40000100800 */
[----:B--2---:R-:W-:-:S07]  /*9090*/  IMAD.SHL.U32 R0, R0, 0x80, RZ ;  /* 0x0000008000007824 */ /* 0x004fce00078e00ff */
.L_x_11623:
[----:B------:R-:W-:Y:S05]  /*90a0*/  BSYNC B1 ;  /* 0x0000000000017941 */ /* 0x000fea0003800000 */
.L_x_11622:
        /* <DEDUP_REMOVED lines=26> */
.L_x_11628:
[----:B------:R-:W-:Y:S02]  /*9250*/  ULDC UR4, c[0x0][0x9e4] ;  /* 0x0002790000047ab9 */ /* 0x000fe40000000800 */
[----:B------:R-:W-:-:S05]  /*9260*/  IMAD.U32 R5, RZ, RZ, UR4 ;  /* 0x00000004ff057e24 */ /* 0x000fca000f8e00ff */
[----:B------:R-:W-:-:S13]  /*9270*/  ISETP.NE.AND P0, PT, R5, 0x1, PT ;  /* 0x000000010500780c */ /* 0x000fda0003f05270 */
[----:B------:R-:W0:Y:S02]  /*9280*/  @P0 LDC.64 R6, c[0x0][0x9e8] ;  /* 0x00027a00ff060b82 */ /* 0x000e240000000a00 */
[----:B0-----:R-:W-:-:S05]  /*9290*/  @P0 IMAD.HI.U32 R4, R0, R6, RZ ;  /* 0x0000000600040227 */ /* 0x001fca00078e00ff */
[----:B------:R-:W-:-:S07]  /*92a0*/  @P0 SHF.R.U32.HI R0, RZ, R7, R4 ;  /* 0x00000007ff000219 */ /* 0x000fce0000011604 */
.L_x_11629:
[----:B------:R-:W-:Y:S05]  /*92b0*/  BSYNC B0 ;  /* 0x0000000000007941 */ /* 0x000fea0003800000 */
.L_x_11627:
[----:B------:R-:W-:-:S05]  /*92c0*/  IMAD R3, R0, R5, RZ ;  /* 0x0000000500037224 */ /* 0x000fca00078e02ff */
[----:B------:R-:W-:-:S07]  /*92d0*/  VIMNMX R2, R2, R3, !PT ;  /* 0x0000000302027248 */ /* 0x000fce0007fe0100 */
.L_x_11626:
[----:B------:R-:W-:-:S04]  /*92e0*/  VIADD R2, R2, 0x5f ;  /* 0x0000005f02027836 */ /* 0x000fc80000000000 */
[----:B------:R-:W-:-:S05]  /*92f0*/  IMAD.HI R2, R2, 0x2aaaaaab, RZ ;  /* 0x2aaaaaab02027827 */ /* 0x000fca00078e02ff */
[----:B------:R-:W-:-:S04]  /*9300*/  SHF.R.U32.HI R3, RZ, 0x1f, R2 ;  /* 0x0000001fff037819 */ /* 0x000fc80000011602 */
[----:B------:R-:W-:-:S04]  /*9310*/  LEA.HI.SX32 R0, R2, R3, 0x1c ;  /* 0x0000000302007211 */ /* 0x000fc800078fe2ff */
[----:B------:R-:W-:-:S04]  /*9320*/  VIMNMX R0, R0, UR41, !PT ;  /* 0x0000002900007c48 */ /* 0x000fc8000ffe0100 */
[----:B------:R-:W-:-:S13]  /*9330*/  ISETP.GE.AND P0, PT, R10, R0, PT ;  /* 0x000000000a00720c */ /* 0x000fda0003f06270 */
[----:B------:R-:W-:Y:S05]  /*9340*/  @!P0 BRA `(.L_x_11630) ;  /* 0x0000005c00f08947 */ /* 0x000fea0003800000 */
.L_x_11649:
        /* <DEDUP_REMOVED lines=20> */
.L_x_11632:
[----:B------:R-:W-:Y:S05]  /*9490*/  BSYNC B0 ;  /* 0x0000000000007941 */ /* 0x000fea0003800000 */
.L_x_11631:
        /* <DEDUP_REMOVED lines=9> */
.L_x_11634:
[----:B------:R-:W-:Y:S05]  /*9530*/  BSYNC B0 ;  /* 0x0000000000007941 */ /* 0x000fea0003800000 */
.L_x_11633:
[----:B------:R-:W-:Y:S04]  /*9540*/  BSSY B0, `(.L_x_11635) ;  /* 0x0000006000007945 */ /* 0x000fe80003800000 */
[----:B-1----:R-:W-:Y:S05]  /*9550*/  @P0 BRA `(.L_x_11636) ;  /* 0x0000000000100947 */ /* 0x002fea0003800000 */
[----:B-----5:R-:W-:Y:S01]  /*9560*/  IMAD R6, R6, 0x8, R3 ;  /* 0x0000000806067824 */ /* 0x020fe200078e0203 */
[----:B------:R-:W-:-:S04]  /*9570*/  SHF.L.U32 R7, R7, 0x1f, RZ ;  /* 0x0000001f07077819 */ /* 0x000fc800000006ff */
[----:B------:R-:W1:Y:S02]  /*9580*/  SYNCS.PHASECHK.TRANS64.TRYWAIT P0, [R6+URZ], R7 ;  /* 0x00000007060075a7 */ /* 0x000e64000800017f */
[----:B-1----:R-:W-:Y:S05]  /*9590*/  @!P0 BRA `(.L_x_11637) ;  /* 0x0000019000f88947 */ /* 0x002fea0003800000 */
.L_x_11636:
[----:B------:R-:W-:Y:S05]  /*95a0*/  BSYNC B0 ;  /* 0x0000000000007941 */ /* 0x000fea0003800000 */
.L_x_11635:
[----:B------:R-:W0:Y:S01]  /*95b0*/  S2R R2, SR_TID.X ;  /* 0x0000000000027919 */ /* 0x000e220000002100 */
[----:B------:R-:W2:Y:S01]  /*95c0*/  LDL R11, [R1+0x1c0] ;  /* 0x0001c000010b7983 */ /* 0x000ea20000100800 */
[----:B0-----:R-:W-:-:S03]  /*95d0*/  SHF.R.U32.HI R4, RZ, 0x7, R2 ;  /* 0x00000007ff047819 */ /* 0x001fc60000011602 */
[----:B------:R-:W2:Y:S01]  /*95e0*/  LDL.64 R2, [R1+0x78] ;  /* 0x0000780001027983 */ /* 0x000ea20000100a00 */
[----:B------:R-:W-:Y:S05]  /*95f0*/  WARPSYNC.ALL ;  /* 0x0000000000007948 */ /* 0x000fea0003800000 */
[----:B------:R-:W-:Y:S01]  /*9600*/  IADD3 R15, -R4, 0xb, RZ ;  /* 0x0000000b040f7810 */ /* 0x000fe20007ffe1ff */
[----:B------:R-:W3:Y:S04]  /*9610*/  LDL.64 R12, [R1+0x70] ;  /* 0x00007000010c7983 */ /* 0x000ee80000100a00 */
[----:B------:R-:W4:Y:S04]  /*9620*/  LDL.64 R4, [R1+0x70] ;  /* 0x0000700001047983 */ /* 0x000f280000100a00 */
[----:B-1---5:R-:W4:Y:S01]  /*9630*/  LDL.64 R6, [R1+0x70] ;  /* 0x0000700001067983 */ /* 0x022f220000100a00 */
        /* <DEDUP_REMOVED lines=47> */
[----:B------:R-:W-:Y:S01]  /*9930*/  ISETP.NE.AND P0, PT, R14, 0x3, PT ;  /* 0x000000030e00780c */ /* 0x000fe20003f05270 */
[----:B------:R-:W-:Y:S01]  /*9940*/  BSSY B0, `(.L_x_11638) ;  /* 0x0000005000007945 */ /* 0x000fe20003800000 */
[----:B------:R-:W-:Y:S02]  /*9950*/  WARPGROUP.DEPBAR.LE gsb0, 0x0 ;  /* 0x00008000000079c5 */ /* 0x000fe40000010000 */
[----:B------:R0:W-:Y:S09]  /*9960*/  BAR.ARV R15, 0x100 ;  /* 0x0004000f0000751d */ /* 0x0001f20000002000 */
[----:B0-----:R-:W-:Y:S05]  /*9970*/  @!P0 BRA `(.L_x_11639) ;  /* 0x0000000000048947 */ /* 0x001fea0003800000 */
[----:B------:R-:W-:Y:S01]  /*9980*/  BPT.TRAP 0x1 ;  /* 0x000000040000795c */ /* 0x000fe20000300000 */
.L_x_11639:
[----:B------:R-:W-:Y:S05]  /*9990*/  BSYNC B0 ;  /* 0x0000000000007941 */ /* 0x000fea0003800000 */
.L_x_11638:
[----:B------:R-:W2:Y:S02]  /*99a0*/  LDL.64 R4, [R1+0x20] ;  /* 0x0000200001047983 */ /* 0x000ea40000100a00 */
[----:B--2---:R-:W-:-:S05]  /*99b0*/  MOV R4, R4 ;  /* 0x0000000400047202 */ /* 0x004fca0000000f00 */
[----:B-----5:R-:W-:-:S05]  /*99c0*/  IMAD R11, R11, 0x8, R4 ;  /* 0x000000080b0b7824 */ /* 0x020fca00078e0204 */
[----:B------:R-:W-:-:S04]  /*99d0*/  PRMT R11, R20, 0x654, R11 ;  /* 0x00000654140b7816 */ /* 0x000fc8000000000b */
[----:B------:R0:W-:Y:S01]  /*99e0*/  SYNCS.ARRIVE.TRANS64.RED.A1T0 RZ, [R11+URZ], RZ ;  /* 0x000000ff0bff79a7 */ /* 0x0001e2000810043f */
[----:B------:R-:W2:Y:S04]  /*99f0*/  LDL.64 R4, [R1+0x140] ;  /* 0x0001400001047983 */ /* 0x000ea80000100a00 */
[----:B------:R-:W3:Y:S04]  /*9a00*/  LDL.64 R8, [R1+0x1d0] ;  /* 0x0001d00001087983 */ /* 0x000ee80000100a00 */
[----:B------:R-:W4:Y:S04]  /*9a10*/  LDL.64 R110, [R1+0x330] ;  /* 0x00033000016e7983 */ /* 0x000f280000100a00 */
[----:B------:R-:W4:Y:S04]  /*9a20*/  LDL R125, [R1+0x28] ;  /* 0x00002800017d7983 */ /* 0x000f280000100800 */
[----:B--2---:R-:W0:Y:S02]  /*9a30*/  LD.E R5, desc[UR36][R4.64] ;  /* 0x0000002404057980 */ /* 0x004e24000c101900 */
[-C--:B0-----:R-:W-:Y:S01]  /*9a40*/  FMUL.FTZ R11, R24, R5.reuse ;  /* 0x00000005180b7220 */ /* 0x081fe20000410000 */
[-C--:B------:R-:W-:Y:S01]  /*9a50*/  FMUL.FTZ R7, R25, R5.reuse ;  /* 0x0000000519077220 */ /* 0x080fe20000410000 */
[----:B------:R-:W-:-:S04]  /*9a60*/  FMUL.FTZ R13, R28, R5 ;  /* 0x000000051c0d7220 */ /* 0x000fc80000410000 */
[----:B------:R-:W3:Y:S01]  /*9a70*/  MUFU.TANH R11, R11 ;  /* 0x0000000b000b7308 */ /* 0x000ee20000002400 */
[-C--:B------:R-:W-:Y:S01]  /*9a80*/  FMUL.FTZ R15, R29, R5.reuse ;  /* 0x000000051d0f7220 */ /* 0x080fe20000410000 */
[----:B------:R-:W-:-:S06]  /*9a90*/  FMUL.FTZ R21, R32, R5 ;  /* 0x0000000520157220 */ /* 0x000fcc0000410000 */
[----:B------:R-:W0:Y:S01]  /*9aa0*/  MUFU.TANH R7, R7 ;  /* 0x0000000700077308 */ /* 0x000e220000002400 */
[----:B------:R-:W-:-:S07]  /*9ab0*/  FMUL.FTZ R25, R33, R5 ;  /* 0x0000000521197220 */ /* 0x000fce0000410000 */
[----:B------:R-:W1:Y:S01]  /*9ac0*/  MUFU.TANH R13, R13 ;  /* 0x0000000d000d7308 */ /* 0x000e620000002400 */
[----:B---3--:R-:W-:Y:S01]  /*9ad0*/  FMNMX.FTZ R4, R11, R8, !PT ;  /* 0x000000080b047209 */ /* 0x008fe20007810000 */
[----:B------:R-:W-:-:S06]  /*9ae0*/  FMUL.FTZ R29, R36, R5 ;  /* 0x00000005241d7220 */ /* 0x000fcc0000410000 */
[----:B------:R-:W2:Y:S01]  /*9af0*/  MUFU.TANH R15, R15 ;  /* 0x0000000f000f7308 */ /* 0x000ea20000002400 */
[----:B------:R-:W-:Y:S01]  /*9b00*/  FMUL.FTZ R82, R31, R5 ;  /* 0x000000051f527220 */ /* 0x000fe20000410000 */
[----:B0-----:R-:W-:-:S06]  /*9b10*/  FMNMX.FTZ R4, R7, R4, !PT ;  /* 0x0000000407047209 */ /* 0x001fcc0007810000 */
[----:B------:R-:W0:Y:S01]  /*9b20*/  MUFU.TANH R21, R21 ;  /* 0x0000001500157308 */ /* 0x000e220000002400 */
[----:B------:R-:W-:Y:S01]  /*9b30*/  FMUL.FTZ R31, R37, R5 ;  /* 0x00000005251f7220 */ /* 0x000fe20000410000 */
[----:B-1----:R-:W-:-:S06]  /*9b40*/  FMNMX.FTZ R4, R13, R4, !PT ;  /* 0x000000040d047209 */ /* 0x002fcc0007810000 */
[----:B------:R-:W1:Y:S01]  /*9b50*/  MUFU.TANH R25, R25 ;  /* 0x0000001900197308 */ /* 0x000e620000002400 */
[----:B------:R-:W-:Y:S01]  /*9b60*/  FMUL.FTZ R103, R40, R5 ;  /* 0x0000000528677220 */ /* 0x000fe20000410000 */
[----:B--2---:R-:W-:-:S06]  /*9b70*/  FMNMX.FTZ R4, R15, R4, !PT ;  /* 0x000000040f047209 */ /* 0x004fcc0007810000 */
        /* <DEDUP_REMOVED lines=37> */
[----:B------:R-:W3:Y:S03]  /*9dd0*/  LDL.64 R40, [R1+0x2a0] ;  /* 0x0002a00001287983 */ /* 0x000ee60000100a00 */
[----:B------:R-:W1:Y:S01]  /*9de0*/  MUFU.TANH R85, R85 ;  /* 0x0000005500557308 */ /* 0x000e620000002400 */
[----:B--2---:R-:W-:Y:S01]  /*9df0*/  FMNMX.FTZ R4, R37, R4, !PT ;  /* 0x0000000425047209 */ /* 0x004fe20007810000 */
[----:B------:R-:W-:-:S06]  /*9e00*/  FMUL.FTZ R45, R53, R5 ;  /* 0x00000005352d7220 */ /* 0x000fcc0000410000 */
[----:B------:R-:W2:Y:S01]  /*9e10*/  MUFU.TANH R99, R99 ;  /* 0x0000006300637308 */ /* 0x000ea20000002400 */
[----:B0-----:R-:W-:Y:S01]  /*9e20*/  FMNMX.FTZ R4, R75, R4, !PT ;  /* 0x000000044b047209 */ /* 0x001fe20007810000 */
[----:B------:R-:W-:-:S06]  /*9e30*/  FMUL.FTZ R49, R64, R5 ;  /* 0x0000000540317220 */ /* 0x000fcc0000410000 */
[----:B------:R-:W-:Y:S08]  /*9e40*/  MUFU.TANH R82, R82 ;  /* 0x0000005200527308 */ /* 0x000ff00000002400 */
[----:B------:R-:W0:Y:S01]  /*9e50*/  MUFU.TANH R73, R73 ;  /* 0x0000004900497308 */ /* 0x000e220000002400 */
[----:B-1----:R-:W-:Y:S01]  /*9e60*/  FMNMX.FTZ R4, R85, R4, !PT ;  /* 0x0000000455047209 */ /* 0x002fe20007810000 */
[----:B------:R-:W-:Y:S01]  /*9e70*/  FMUL.FTZ R48, R50, R5 ;  /* 0x0000000532307220 */ /* 0x000fe20000410000 */
[----:B------:R-:W4:Y:S05]  /*9e80*/  LDL.64 R56, [R1+0x2b0] ;  /* 0x0002b00001387983 */ /* 0x000f2a0000100a00 */
[----:B------:R-:W-:Y:S08]  /*9e90*/  MUFU.TANH R79, R79 ;  /* 0x0000004f004f7308 */ /* 0x000ff00000002400 */
[----:B------:R-:W1:Y:S01]  /*9ea0*/  MUFU.TANH R76, R76 ;  /* 0x0000004c004c7308 */ /* 0x000e620000002400 */
[----:B--2---:R-:W-:-:S07]  /*9eb0*/  FMNMX.FTZ R4, R99, R4, !PT ;  /* 0x0000000463047209 */ /* 0x004fce0007810000 */
[----:B------:R-:W2:Y:S08]  /*9ec0*/  MUFU.TANH R3, R3 ;  /* 0x0000000300037308 */ /* 0x000eb00000002400 */
[----:B------:R-:W-:Y:S08]  /*9ed0*/  MUFU.TANH R97, R97 ;  /* 0x0000006100617308 */ /* 0x000ff00000002400 */
[----:B------:R-:W-:Y:S08]  /*9ee0*/  MUFU.TANH R80, R80 ;  /* 0x0000005000507308 */ /* 0x000ff00000002400 */
[----:B------:R-:W-:Y:S08]  /*9ef0*/  MUFU.TANH R83, R83 ;  /* 0x0000005300537308 */ /* 0x000ff00000002400 */
[----:B------:R-:W-:Y:S08]  /*9f00*/  MUFU.TANH R81, R81 ;  /* 0x0000005100517308 */ /* 0x000ff00000002400 */
[----:B------:R-:W-:Y:S01]  /*9f10*/  MUFU.TANH R84, R84 ;  /* 0x0000005400547308 */ /* 0x000fe20000002400 */
[-C--:B------:R-:W-:Y:S01]  /*9f20*/  FMUL.FTZ R61, R68, R5.reuse ;  /* 0x00000005443d7220 */ /* 0x080fe20000410000 */
[-C--:B------:R-:W-:Y:S01]  /*9f30*/  FMUL.FTZ R60, R71, R5.reuse ;  /* 0x00000005473c7220 */ /* 0x080fe20000410000 */
[----:B------:R-:W3:Y:S05]  /*9f40*/  LDL.64 R34, [R1+0x1e0] ;  /* 0x0001e00001227983 */ /* 0x000eea0000100a00 */
[----:B------:R-:W-:Y:S08]  /*9f50*/  MUFU.TANH R77, R77 ;  /* 0x0000004d004d7308 */ /* 0x000ff00000002400 */
[----:B------:R-:W-:Y:S01]  /*9f60*/  MUFU.TANH R86, R86 ;  /* 0x0000005600567308 */ /* 0x000fe20000002400 */
[----:B------:R-:W-:Y:S01]  /*9f70*/  FMUL.FTZ R47, R69, R5 ;  /* 0x00000005452f7220 */ /* 0x000fe20000410000 */
[----:B------:R-:W4:Y:S04]  /*9f80*/  LDL R43, [R1+0x1f0] ;  /* 0x0001f000012b7983 */ /* 0x000f280000100800 */
[----:B------:R-:W3:Y:S02]  /*9f90*/  LDL.64 R38, [R1+0x290] ;  /* 0x0002900001267983 */ /* 0x000ee40000100a00 */
[----:B------:R-:W2:Y:S01]  /*9fa0*/  MUFU.TANH R45, R45 ;  /* 0x0000002d002d7308 */ /* 0x000ea20000002400 */
[----:B0-----:R-:W-:Y:S01]  /*9fb0*/  FMNMX.FTZ R6, R73, R4, !PT ;  /* 0x0000000449067209 */ /* 0x001fe20007810000 */
[----:B------:R-:W3:Y:S01]  /*9fc0*/  LDL.64 R54, [R1+0x2c0] ;  /* 0x0002c00001367983 */ /* 0x000ee20000100a00 */
[----:B-1----:R-:W-:-:S02]  /*9fd0*/  FMNMX.FTZ R4, R76, R9, !PT ;  /* 0x000000094c047209 */ /* 0x002fc40007810000 */
[----:B------:R-:W-:Y:S01]  /*9fe0*/  FMNMX.FTZ R6, R79, R6, !PT ;  /* 0x000000064f067209 */ /* 0x000fe20007810000 */
[-C--:B------:R-:W-:Y:S01]  /*9ff0*/  FMUL.FTZ R50, R51, R5.reuse ;  /* 0x0000000533327220 */ /* 0x080fe20000410000 */
[----:B------:R-:W-:Y:S01]  /*a000*/  FMUL.FTZ R51, R65, R5 ;  /* 0x0000000541337220 */ /* 0x000fe20000410000 */
[----:B--2---:R-:W-:Y:S01]  /*a010*/  FMNMX.FTZ R27, R3, R4, !PT ;  /* 0x00000004031b7209 */ /* 0x004fe20007810000 */
[----:B------:R-:W0:Y:S08]  /*a020*/  MUFU.TANH R49, R49 ;  /* 0x0000003100317308 */ /* 0x000e300000002400 */
[----:B------:R-:W1:Y:S01]  /*a030*/  MUFU.TANH R88, R88 ;  /* 0x0000005800587308 */ /* 0x000e620000002400 */
[----:B------:R-:W-:-:S07]  /*a040*/  FMNMX.FTZ R6, R45, R6, !PT ;  /* 0x000000062d067209 */ /* 0x000fce0007810000 */
[----:B------:R-:W-:Y:S01]  /*a050*/  MUFU.TANH R90, R90 ;  /* 0x0000005a005a7308 */ /* 0x000fe20000002400 */
        /* <DEDUP_REMOVED lines=11> */
[----:B------:R-:W-:Y:S08]  /*a110*/  MUFU.TANH R114, R114 ;  /* 0x0000007200727308 */ /* 0x000ff00000002400 */
[----:B------:R-:W-:Y:S01]  /*a120*/  MUFU.TANH R58, R58 ;  /* 0x0000003a003a7308 */ /* 0x000fe20000002400 */
[----:B------:R-:W-:Y:S01]  /*a130*/  FMUL.FTZ R62, R70, R5 ;  /* 0x00000005463e7220 */ /* 0x000fe20000410000 */
[----:B------:R-:W2:Y:S06]  /*a140*/  LDL.64 R52, [R1+0x2d0] ;  /* 0x0002d00001347983 */ /* 0x000eac0000100a00 */
[----:B------:R-:W1:Y:S01]  /*a150*/  MUFU.TANH R51, R51 ;  /* 0x0000003300337308 */ /* 0x000e620000002400 */
[----:B------:R-:W-:-:S07]  /*a160*/  FMNMX.FTZ R6, R77, R6, !PT ;  /* 0x000000064d067209 */ /* 0x000fce0007810000 */
[----:B------:R-:W-:Y:S01]  /*a170*/  MUFU.TANH R48, R48 ;  /* 0x0000003000307308 */ /* 0x000fe20000002400 */
[----:B------:R-:W-:Y:S01]  /*a180*/  FMNMX.FTZ R27, R86, R27, !PT ;  /* 0x0000001b561b7209 */ /* 0x000fe20007810000 */
[----:B------:R-:W-:-:S06]  /*a190*/  FMUL.FTZ R68, R59, R5 ;  /* 0x000000053b447220 */ /* 0x000fcc0000410000 */
[----:B------:R-:W1:Y:S01]  /*a1a0*/  MUFU.TANH R61, R61 ;  /* 0x0000003d003d7308 */ /* 0x000e620000002400 */
[----:B0-----:R-:W-:Y:S01]  /*a1b0*/  FMNMX.FTZ R6, R49, R6, !PT ;  /* 0x0000000631067209 */ /* 0x001fe20007810000 */
[----:B------:R-:W-:-:S06]  /*a1c0*/  FMUL.FTZ R64, R67, R5 ;  /* 0x0000000543407220 */ /* 0x000fcc0000410000 */
[----:B------:R-:W0:Y:S01]  /*a1d0*/  MUFU.TANH R47, R47 ;  /* 0x0000002f002f7308 */ /* 0x000e220000002400 */
[----:B-1----:R-:W-:Y:S01]  /*a1e0*/  FMNMX.FTZ R27, R88, R27, !PT ;  /* 0x0000001b581b7209 */ /* 0x002fe20007810000 */
[----:B------:R-:W2:Y:S01]  /*a1f0*/  LDL.64 R70, [R1+0x300] ;  /* 0x0003000001467983 */ /* 0x000ea20000100a00 */
[----:B------:R-:W-:Y:S02]  /*a200*/  FMNMX.FTZ R6, R51, R6, !PT ;  /* 0x0000000633067209 */ /* 0x000fe40007810000 */
[----:B------:R-:W-:Y:S02]  /*a210*/  FMNMX.FTZ R27, R90, R27, !PT ;  /* 0x0000001b5a1b7209 */ /* 0x000fe40007810000 */
[----:B------:R-:W-:Y:S02]  /*a220*/  FMNMX.FTZ R4, R61, R6, !PT ;  /* 0x000000063d047209 */ /* 0x000fe40007810000 */
[----:B------:R-:W-:Y:S01]  /*a230*/  FMNMX.FTZ R27, R42, R27, !PT ;  /* 0x0000001b2a1b7209 */ /* 0x000fe20007810000 */
[----:B------:R-:W1:Y:S03]  /*a240*/  MUFU.TANH R50, R50 ;  /* 0x0000003200327308 */ /* 0x000e660000002400 */
[----:B------:R-:W-:-:S02]  /*a250*/  FMNMX.FTZ R27, R92, R27, !PT ;  /* 0x0000001b5c1b7209 */ /* 0x000fc40007810000 */
[----:B0-----:R-:W-:Y:S02]  /*a260*/  FMNMX.FTZ R4, R47, R4, !PT ;  /* 0x000000042f047209 */ /* 0x001fe40007810000 */
[----:B------:R-:W-:-:S03]  /*a270*/  FMNMX.FTZ R27, R46, R27, !PT ;  /* 0x0000001b2e1b7209 */ /* 0x000fc60007810000 */
[----:B------:R-:W0:Y:S01]  /*a280*/  SHFL.BFLY PT, R33, R4, 0x2, 0x1f ;  /* 0x0c401f0004217f89 */ /* 0x000e2200000e0000 */
[----:B------:R-:W-:Y:S01]  /*a290*/  FMNMX.FTZ R27, R94, R27, !PT ;  /* 0x0000001b5e1b7209 */ /* 0x000fe20007810000 */
[----:B------:R-:W0:Y:S03]  /*a2a0*/  MUFU.TANH R68, R68 ;  /* 0x0000004400447308 */ /* 0x000e260000002400 */
[----:B------:R-:W-:-:S04]  /*a2b0*/  FMNMX.FTZ R27, R48, R27, !PT ;  /* 0x0000001b301b7209 */ /* 0x000fc80007810000 */
[----:B-1----:R-:W-:Y:S01]  /*a2c0*/  FMNMX.FTZ R27, R50, R27, !PT ;  /* 0x0000001b321b7209 */ /* 0x002fe20007810000 */
[----:B------:R-:W1:Y:S03]  /*a2d0*/  MUFU.TANH R128, R128 ;  /* 0x0000008000807308 */ /* 0x000e660000002400 */
[----:B------:R-:W-:-:S04]  /*a2e0*/  FMNMX.FTZ R27, R100, R27, !PT ;  /* 0x0000001b641b7209 */ /* 0x000fc80007810000 */
[----:B------:R-:W-:Y:S01]  /*a2f0*/  FMNMX.FTZ R27, R114, R27, !PT ;  /* 0x0000001b721b7209 */ /* 0x000fe20007810000 */
[----:B------:R-:W1:Y:S03]  /*a300*/  MUFU.TANH R126, R126 ;  /* 0x0000007e007e7308 */ /* 0x000e660000002400 */
[----:B------:R-:W-:Y:S02]  /*a310*/  FMNMX.FTZ R27, R58, R27, !PT ;  /* 0x0000001b3a1b7209 */ /* 0x000fe40007810000 */
[----:B0-----:R-:W-:-:S03]  /*a320*/  FMNMX.FTZ R33, R4, R33, !PT ;  /* 0x0000002104217209 */ /* 0x001fc60007810000 */
[----:B------:R-:W0:Y:S01]  /*a330*/  MUFU.TANH R66, R66 ;  /* 0x0000004200427308 */ /* 0x000e220000002400 */
[----:B------:R-:W-:Y:S01]  /*a340*/  FMNMX.FTZ R27, R68, R27, !PT ;  /* 0x0000001b441b7209 */ /* 0x000fe20007810000 */
[----:B------:R-:W0:Y:S06]  /*a350*/  SHFL.BFLY PT, R6, R33, 0x1, 0x1f ;  /* 0x0c201f0021067f89 */ /* 0x000e2c00000e0000 */
[----:B------:R-:W0:Y:S01]  /*a360*/  MUFU.TANH R64, R64 ;  /* 0x0000004000407308 */ /* 0x000e220000002400 */
[----:B-1----:R-:W-:-:S07]  /*a370*/  FMNMX.FTZ R27, R128, R27, !PT ;  /* 0x0000001b801b7209 */ /* 0x002fce0007810000 */
[----:B------:R-:W1:Y:S01]  /*a380*/  MUFU.TANH R62, R62 ;  /* 0x0000003e003e7308 */ /* 0x000e620000002400 */
[----:B------:R-:W-:-:S07]  /*a390*/  FMNMX.FTZ R27, R126, R27, !PT ;  /* 0x0000001b7e1b7209 */ /* 0x000fce0007810000 */
[----:B------:R-:W1:Y:S01]  /*a3a0*/  MUFU.TANH R60, R60 ;  /* 0x0000003c003c7308 */ /* 0x000e620000002400 */
[----:B0-----:R-:W-:-:S04]  /*a3b0*/  FMNMX.FTZ R27, R66, R27, !PT ;  /* 0x0000001b421b7209 */ /* 0x001fc80007810000 */
[----:B------:R-:W-:-:S04]  /*a3c0*/  FMNMX.FTZ R27, R64, R27, !PT ;  /* 0x0000001b401b7209 */ /* 0x000fc80007810000 */
[----:B-1----:R-:W-:Y:S02]  /*a3d0*/  FMNMX.FTZ R5, R62, R27, !PT ;  /* 0x0000001b3e057209 */ /* 0x002fe40007810000 */
[----:B------:R-:W-:Y:S01]  /*a3e0*/  FMNMX.FTZ R6, R33, R6, !PT ;  /* 0x0000000621067209 */ /* 0x000fe20007810000 */
[----:B------:R-:W2:Y:S04]  /*a3f0*/  LDL.64 R26, [R1+0x3f8] ;  /* 0x0003f800011a7983 */ /* 0x000ea80000100a00 */
[----:B------:R-:W2:Y:S01]  /*a400*/  LDL.64 R32, [R1+0x270] ;  /* 0x0002700001207983 */ /* 0x000ea20000100a00 */
[----:B------:R-:W-:-:S05]  /*a410*/  FMNMX.FTZ R5, R60, R5, !PT ;  /* 0x000000053c057209 */ /* 0x000fca0007810000 */
[----:B------:R0:W-:Y:S04]  /*a420*/  STL.64 [R1+0x1d0], R4 ;  /* 0x0001d00401007387 */ /* 0x0001e80000100a00 */
[----:B------:R1:W-:Y:S04]  /*a430*/  STL [R1+0x1d0], R6 ;  /* 0x0001d00601007387 */ /* 0x0003e80000100800 */
[----:B------:R-:W4:Y:S04]  /*a440*/  LDL R12, [R1+0x1d0] ;  /* 0x0001d000010c7983 */ /* 0x000f280000100800 */
[----:B------:R-:W3:Y:S04]  /*a450*/  LDL R96, [R1+0x1d4] ;  /* 0x0001d40001607983 */ /* 0x000ee80000100800 */
[----:B0-----:R-:W2:Y:S01]  /*a460*/  LDL.64 R4, [R1+0x200] ;  /* 0x0002000001047983 */ /* 0x001ea20000100a00 */
[----:B----4-:R-:W-:-:S04]  /*a470*/  FADD.FTZ R8, R8, -R12 ;  /* 0x8000000c08087221 */ /* 0x010fc80000010000 */
[----:B------:R-:W-:Y:S01]  /*a480*/  FMUL.FTZ R121, R8, R43 ;  /* 0x0000002b08797220 */ /* 0x000fe20000410000 */
[----:B------:R-:W-:-:S04]  /*a490*/  FMUL.FTZ R8, R43, R12 ;  /* 0x0000000c2b087220 */ /* 0x000fc80000410000 */
        /* <DEDUP_REMOVED lines=11> */
[----:B-1----:R-:W4:Y:S04]  /*a550*/  LDL.64 R6, [R1+0x3f0] ;  /* 0x0003f00001067983 */ /* 0x002f280000100a00 */
        /* <DEDUP_REMOVED lines=10> */
[----:B------:R-:W-:-:S03]  /*a600*/  FFMA.FTZ R166, R45, R43, -R8 ;  /* 0x0000002b2da67223 */ /* 0x000fc60000010808 */
[----:B------:R-:W2:Y:S01]  /*a610*/  LDL.64 R44, [R1+0x320] ;  /* 0x00032000012c7983 */ /* 0x000ea20000100a00 */
[----:B------:R-:W-:-:S03]  /*a620*/  FFMA.FTZ R152, R11, R43, -R8 ;  /* 0x0000002b0b987223 */ /* 0x000fc60000010808 */
[----:B---3--:R-:W0:Y:S02]  /*a630*/  SHFL.BFLY PT, R11, R96, 0x2, 0x1f ;  /* 0x0c401f00600b7f89 */ /* 0x008e2400000e0000 */
        /* <DEDUP_REMOVED lines=13> */
[----:B0-----:R-:W-:-:S05]  /*a710*/  FMNMX.FTZ R124, R11, R124, !PT ;  /* 0x0000007c0b7c7209 */ /* 0x001fca0007810000 */
[----:B------:R-:W-:Y:S01]  /*a720*/  FADD.FTZ R8, R9, -R124 ;  /* 0x8000007c09087221 */ /* 0x000fe20000010000 */
[----:B------:R-:W-:-:S04]  /*a730*/  FMUL.FTZ R9, R124, R43 ;  /* 0x0000002b7c097220 */ /* 0x000fc80000410000 */
[-CC-:B------:R-:W-:Y:S01]  /*a740*/  FFMA.FTZ R122, R76, R43.reuse, -R9.reuse ;  /* 0x0000002b4c7a7223 */ /* 0x180fe20000010809 */
[----:B------:R-:W-:Y:S01]  /*a750*/  FMUL.FTZ R8, R43, R8 ;  /* 0x000000082b087220 */ /* 0x000fe20000410000 */
[-CC-:B------:R-:W-:Y:S01]  /*a760*/  FFMA.FTZ R153, R3, R43.reuse, -R9.reuse ;  /* 0x0000002b03997223 */ /* 0x180fe20000010809 */
[----:B------:R-:W4:Y:S01]  /*a770*/  MUFU.EX2 R121, R121 ;  /* 0x0000007900797308 */ /* 0x000f220000000800 */
[-CC-:B------:R-:W-:Y:S01]  /*a780*/  FFMA.FTZ R155, R80, R43.reuse, -R9.reuse ;  /* 0x0000002b509b7223 */ /* 0x180fe20000010809 */
[----:B------:R-:W-:-:S06]  /*a790*/  FFMA.FTZ R107, R82, R43, -R9 ;  /* 0x0000002b526b7223 */ /* 0x000fcc0000010809 */
[----:B------:R-:W-:Y:S01]  /*a7a0*/  MUFU.EX2 R152, R152 ;  /* 0x0000009800987308 */ /* 0x000fe20000000800 */
[----:B------:R-:W-:-:S07]  /*a7b0*/  FFMA.FTZ R105, R84, R43, -R9 ;  /* 0x0000002b54697223 */ /* 0x000fce0000010809 */
[----:B------:R-:W-:Y:S08]  /*a7c0*/  MUFU.EX2 R120, R120 ;  /* 0x0000007800787308 */ /* 0x000ff00000000800 */
[----:B------:R-:W-:Y:S08]  /*a7d0*/  MUFU.EX2 R123, R8 ;  /* 0x00000008007b7308 */ /* 0x000ff00000000800 */
[----:B------:R-:W0:Y:S08]  /*a7e0*/  MUFU.EX2 R122, R122 ;  /* 0x0000007a007a7308 */ /* 0x000e300000000800 */
[----:B------:R-:W1:Y:S01]  /*a7f0*/  MUFU.EX2 R153, R153 ;  /* 0x0000009900997308 */ /* 0x000e620000000800 */
        /* <DEDUP_REMOVED lines=23> */
[----:B------:R-:W-:Y:S08]  /*a970*/  MUFU.EX2 R164, R164 ;  /* 0x000000a400a47308 */ /* 0x000ff00000000800 */
        /* <DEDUP_REMOVED lines=9> */
[----:B------:R-:W-:Y:S08]  /*aa10*/  MUFU.EX2 R170, R170 ;  /* 0x000000aa00aa7308 */ /* 0x000ff00000000800 */
[----:B------:R-:W-:Y:S08]  /*aa20*/  MUFU.EX2 R112, R112 ;  /* 0x0000007000707308 */ /* 0x000ff00000000800 */
[----:B------:R-:W-:Y:S08]  /*aa30*/  MUFU.EX2 R172, R172 ;  /* 0x000000ac00ac7308 */ /* 0x000ff00000000800 */
[----:B------:R-:W-:Y:S08]  /*aa40*/  MUFU.EX2 R174, R174 ;  /* 0x000000ae00ae7308 */ /* 0x000ff00000000800 */
[----:B------:R-:W-:Y:S01]  /*aa50*/  MUFU.EX2 R109, R109 ;  /* 0x0000006d006d7308 */ /* 0x000fe20000000800 */
[C---:B----4-:R-:W-:Y:S01]  /*aa60*/  FMUL.FTZ R7, R121.reuse, R7 ;  /* 0x0000000779077220 */ /* 0x050fe20000410000 */
[C---:B------:R-:W-:Y:S01]  /*aa70*/  FMUL.FTZ R6, R121.reuse, R6 ;  /* 0x0000000679067220 */ /* 0x040fe20000410000 */
[C---:B--2---:R-:W-:Y:S01]  /*aa80*/  FMUL.FTZ R5, R121.reuse, R5 ;  /* 0x0000000579057220 */ /* 0x044fe20000410000 */
[C---:B------:R-:W-:Y:S01]  /*aa90*/  FMUL.FTZ R4, R121.reuse, R4 ;  /* 0x0000000479047220 */ /* 0x040fe20000410000 */
[C---:B------:R-:W-:Y:S01]  /*aaa0*/  FMUL.FTZ R13, R121.reuse, R13 ;  /* 0x0000000d790d7220 */ /* 0x040fe20000410000 */
[C---:B------:R-:W-:Y:S01]  /*aab0*/  FMUL.FTZ R12, R121.reuse, R12 ;  /* 0x0000000c790c7220 */ /* 0x040fe20000410000 */
[----:B------:R-:W-:Y:S01]  /*aac0*/  FMUL.FTZ R15, R121, R15 ;  /* 0x0000000f790f7220 */ /* 0x000fe20000410000 */
[----:B------:R-:W2:Y:S01]  /*aad0*/  MUFU.EX2 R155, R155 ;  /* 0x0000009b009b7308 */ /* 0x000ea20000000800 */
[----:B0-----:R-:W-:Y:S01]  /*aae0*/  FFMA.FTZ R8, R35, R123, R122 ;  /* 0x0000007b23087223 */ /* 0x001fe2000001007a */
[C---:B------:R-:W-:Y:S01]  /*aaf0*/  FFMA.FTZ R3, R121.reuse, R34, R152 ;  /* 0x0000002279037223 */ /* 0x040fe20000010098 */
        /* <DEDUP_REMOVED lines=9> */
[C---:B------:R-:W-:Y:S01]  /*ab90*/  FMUL.FTZ R28, R121.reuse, R28 ;  /* 0x0000001c791c7220 */ /* 0x040fe20000410000 */
[C---:B------:R-:W-:Y:S01]  /*aba0*/  FMUL.FTZ R31, R121.reuse, R31 ;  /* 0x0000001f791f7220 */ /* 0x040fe20000410000 */
[C---:B------:R-:W-:Y:S01]  /*abb0*/  FMUL.FTZ R30, R121.reuse, R30 ;  /* 0x0000001e791e7220 */ /* 0x040fe20000410000 */
[----:B------:R-:W-:Y:S01]  /*abc0*/  FMUL.FTZ R33, R121, R33 ;  /* 0x0000002179217220 */ /* 0x000fe20000410000 */
[----:B------:R-:W1:Y:S01]  /*abd0*/  MUFU.EX2 R105, R105 ;  /* 0x0000006900697308 */ /* 0x000e620000000800 */
[----:B--2---:R-:W-:Y:S01]  /*abe0*/  FADD.FTZ R8, R155, R8 ;  /* 0x000000089b087221 */ /* 0x004fe20000010000 */
[----:B------:R-:W-:Y:S01]  /*abf0*/  FADD.FTZ R3, R108, R3 ;  /* 0x000000036c037221 */ /* 0x000fe20000010000 */
[C---:B------:R-:W-:Y:S01]  /*ac00*/  FMUL.FTZ R27, R123.reuse, R27 ;  /* 0x0000001b7b1b7220 */ /* 0x040fe20000410000 */
[----:B------:R-:W-:Y:S01]  /*ac10*/  FMUL.FTZ R26, R123, R26 ;  /* 0x0000001a7b1a7220 */ /* 0x000fe20000410000 */
[C---:B------:R-:W-:Y:S01]  /*ac20*/  FMUL.FTZ R32, R121.reuse, R32 ;  /* 0x0000002079207220 */ /* 0x040fe20000410000 */
[C---:B------:R-:W-:Y:S01]  /*ac30*/  FMUL.FTZ R37, R121.reuse, R37 ;  /* 0x0000002579257220 */ /* 0x040fe20000410000 */
[----:B------:R-:W-:Y:S01]  /*ac40*/  FMUL.FTZ R36, R121, R36 ;  /* 0x0000002479247220 */ /* 0x000fe20000410000 */
[----:B------:R-:W2:Y:S01]  /*ac50*/  MUFU.EX2 R157, R157 ;  /* 0x0000009d009d7308 */ /* 0x000ea20000000800 */
[----:B0-----:R-:W-:Y:S01]  /*ac60*/  FADD.FTZ R8, R107, R8 ;  /* 0x000000086b087221 */ /* 0x001fe20000010000 */
[----:B------:R-:W-:Y:S01]  /*ac70*/  FADD.FTZ R3, R154, R3 ;  /* 0x000000039a037221 */ /* 0x000fe20000010000 */
        /* <DEDUP_REMOVED lines=22> */
[----:B0-----:R-:W-:Y:S01]  /*ade0*/  FADD.FTZ R8, R159, R8 ;  /* 0x000000089f087221 */ /* 0x001fe20000010000 */
[----:B------:R-:W-:Y:S01]  /*adf0*/  FADD.FTZ R3, R158, R3 ;  /* 0x000000039e037221 */ /* 0x000fe20000010000 */
[C---:B------:R-:W-:Y:S01]  /*ae00*/  FMUL.FTZ R79, R121.reuse, R79 ;  /* 0x0000004f794f7220 */ /* 0x040fe20000410000 */
[----:B------:R-:W-:Y:S01]  /*ae10*/  FMUL.FTZ R78, R121, R78 ;  /* 0x0000004e794e7220 */ /* 0x000fe20000410000 */
[----:B------:R-:W3:Y:S03]  /*ae20*/  LDL.64 R100, [R1+0x340] ;  /* 0x0003400001647983 */ /* 0x000ee60000100a00 */
[----:B------:R-:W0:Y:S01]  /*ae30*/  MUFU.EX2 R118, R118 ;  /* 0x0000007600767308 */ /* 0x000e220000000800 */
[----:B-1----:R-:W-:Y:S01]  /*ae40*/  FADD.FTZ R34, R119, R8 ;  /* 0x0000000877227221 */ /* 0x002fe20000010000 */
[----:B------:R-:W-:Y:S01]  /*ae50*/  FADD.FTZ R8, R104, R3 ;  /* 0x0000000368087221 */ /* 0x000fe20000010000 */
[----:B------:R-:W4:Y:S04]  /*ae60*/  LDL.64 R50, [R1+0x3a0] ;  /* 0x0003a00001327983 */ /* 0x000f280000100a00 */
[----:B------:R-:W4:Y:S01]  /*ae70*/  LDL.64 R46, [R1+0x3b0] ;  /* 0x0003b000012e7983 */ /* 0x000f220000100a00 */
[----:B------:R-:W1:Y:S01]  /*ae80*/  MUFU.EX2 R163, R163 ;  /* 0x000000a300a37308 */ /* 0x000e620000000800 */
[----:B--2---:R-:W-:Y:S01]  /*ae90*/  FADD.FTZ R11, R161, R34 ;  /* 0x00000022a10b7221 */ /* 0x004fe20000010000 */
[----:B------:R-:W-:Y:S01]  /*aea0*/  FADD.FTZ R3, R103, R8 ;  /* 0x0000000867037221 */ /* 0x000fe20000010000 */
[----:B------:R-:W2:Y:S04]  /*aeb0*/  LDL.64 R48, [R1+0x3c0] ;  /* 0x0003c00001307983 */ /* 0x000ea80000100a00 */
[----:B------:R-:W2:Y:S01]  /*aec0*/  LDL.64 R80, [R1+0x378] ;  /* 0x0003780001507983 */ /* 0x000ea20000100a00 */
[----:B------:R-:W1:Y:S01]  /*aed0*/  MUFU.EX2 R117, R117 ;  /* 0x0000007500757308 */ /* 0x000e620000000800 */
[----:B0-----:R-:W-:Y:S01]  /*aee0*/  FADD.FTZ R8, R118, R11 ;  /* 0x0000000b76087221 */ /* 0x001fe20000010000 */
[----:B------:R-:W-:Y:S01]  /*aef0*/  FADD.FTZ R3, R160, R3 ;  /* 0x00000003a0037221 */ /* 0x000fe20000010000 */
[----:B------:R-:W2:Y:S04]  /*af00*/  LDL.64 R82, [R1+0x388] ;  /* 0x0003880001527983 */ /* 0x000ea80000100a00 */
[----:B------:R-:W2:Y:S01]  /*af10*/  LDL.64 R84, [R1+0x398] ;  /* 0x0003980001547983 */ /* 0x000ea20000100a00 */
[----:B------:R-:W0:Y:S01]  /*af20*/  MUFU.EX2 R165, R165 ;  /* 0x000000a500a57308 */ /* 0x000e220000000800 */
[----:B-1----:R-:W-:Y:S01]  /*af30*/  FADD.FTZ R8, R163, R8 ;  /* 0x00000008a3087221 */ /* 0x002fe20000010000 */
[----:B------:R-:W-:Y:S01]  /*af40*/  FADD.FTZ R3, R102, R3 ;  /* 0x0000000366037221 */ /* 0x000fe20000010000 */
[----:B------:R-:W2:Y:S04]  /*af50*/  LDL.64 R86, [R1+0x3a8] ;  /* 0x0003a80001567983 */ /* 0x000ea80000100a00 */
[----:B------:R-:W2:Y:S01]  /*af60*/  LDL.64 R88, [R1+0x3b8] ;  /* 0x0003b80001587983 */ /* 0x000ea20000100a00 */
[----:B------:R-:W1:Y:S01]  /*af70*/  MUFU.EX2 R116, R116 ;  /* 0x0000007400747308 */ /* 0x000e620000000800 */
[----:B------:R-:W-:Y:S01]  /*af80*/  FADD.FTZ R34, R117, R8 ;  /* 0x0000000875227221 */ /* 0x000fe20000010000 */
[----:B------:R-:W-:Y:S01]  /*af90*/  FFMA.FTZ R114, R68, R43, -R9 ;  /* 0x0000002b44727223 */ /* 0x000fe20000010809 */
[----:B------:R-:W2:Y:S04]  /*afa0*/  LDL.64 R90, [R1+0x3c8] ;  /* 0x0003c800015a7983 */ /* 0x000ea80000100a00 */
[----:B------:R-:W2:Y:S01]  /*afb0*/  LDL.64 R92, [R1+0x3d8] ;  /* 0x0003d800015c7983 */ /* 0x000ea20000100a00 */
[----:B------:R-:W1:Y:S01]  /*afc0*/  MUFU.EX2 R167, R167 ;  /* 0x000000a700a77308 */ /* 0x000e620000000800 */
[----:B------:R-:W-:Y:S01]  /*afd0*/  FADD.FTZ R8, R162, R3 ;  /* 0x00000003a2087221 */ /* 0x000fe20000010000 */
[----:B0-----:R-:W-:Y:S01]  /*afe0*/  FADD.FTZ R11, R165, R34 ;  /* 0x00000022a50b7221 */ /* 0x001fe20000010000 */
[----:B------:R-:W2:Y:S05]  /*aff0*/  LDL.64 R94, [R1+0x3e8] ;  /* 0x0003e800015e7983 */ /* 0x000eaa0000100a00 */
[----:B------:R-:W0:Y:S01]  /*b000*/  MUFU.EX2 R115, R115 ;  /* 0x0000007300737308 */ /* 0x000e220000000800 */
[----:B------:R-:W-:Y:S01]  /*b010*/  FADD.FTZ R3, R99, R8 ;  /* 0x0000000863037221 */ /* 0x000fe20000010000 */
[----:B-1----:R-:W-:Y:S01]  /*b020*/  FADD.FTZ R8, R116, R11 ;  /* 0x0000000b74087221 */ /* 0x002fe20000010000 */
[----:B------:R-:W-:Y:S01]  /*b030*/  FMUL.FTZ R58, R121, R52 ;  /* 0x00000034793a7220 */ /* 0x000fe20000410000 */
[----:B------:R-:W2:Y:S04]  /*b040*/  LDL.64 R66, [R1+0x360] ;  /* 0x0003600001427983 */ /* 0x000ea80000100a00 */
[----:B------:R-:W1:Y:S01]  /*b050*/  MUFU.EX2 R169, R169 ;  /* 0x000000a900a97308 */ /* 0x000e620000000800 */
[----:B------:R-:W-:Y:S01]  /*b060*/  FADD.FTZ R3, R164, R3 ;  /* 0x00000003a4037221 */ /* 0x000fe20000010000 */
[----:B------:R-:W-:Y:S01]  /*b070*/  FADD.FTZ R8, R167, R8 ;  /* 0x00000008a7087221 */ /* 0x000fe20000010000 */
[----:B------:R-:W2:Y:S05]  /*b080*/  LDL.64 R62, [R1+0x380] ;  /* 0x00038000013e7983 */ /* 0x000eaa0000100a00 */
[----:B------:R-:W-:Y:S01]  /*b090*/  MUFU.EX2 R171, R171 ;  /* 0x000000ab00ab7308 */ /* 0x000fe20000000800 */
[----:B------:R-:W-:-:S07]  /*b0a0*/  FADD.FTZ R3, R98, R3 ;  /* 0x0000000362037221 */ /* 0x000fce0000010000 */
[----:B------:R-:W-:Y:S08]  /*b0b0*/  MUFU.EX2 R113, R113 ;  /* 0x0000007100717308 */ /* 0x000ff00000000800 */
[----:B------:R-:W-:Y:S08]  /*b0c0*/  MUFU.EX2 R173, R173 ;  /* 0x000000ad00ad7308 */ /* 0x000ff00000000800 */
[----:B------:R-:W-:Y:S01]  /*b0d0*/  MUFU.EX2 R175, R175 ;  /* 0x000000af00af7308 */ /* 0x000fe20000000800 */
[----:B------:R-:W-:Y:S04]  /*b0e0*/  STL.64 [R1+0x3f0], R6 ;  /* 0x0003f00601007387 */ /* 0x000fe80000100a00 */
[----:B------:R-:W-:Y:S03]  /*b0f0*/  STL.64 [R1+0x3f8], R26 ;  /* 0x0003f81a01007387 */ /* 0x000fe60000100a00 */
[----:B------:R-:W1:Y:S01]  /*b100*/  MUFU.EX2 R114, R114 ;  /* 0x0000007200727308 */ /* 0x000e620000000800 */
[----:B0-----:R-:W-:Y:S01]  /*b110*/  FADD.FTZ R34, R115, R8 ;  /* 0x0000000873227221 */ /* 0x001fe20000010000 */
[----:B------:R-:W-:Y:S01]  /*b120*/  FFMA.FTZ R11, R64, R43, -R9 ;  /* 0x0000002b400b7223 */ /* 0x000fe20000010809 */
[----:B------:R-:W-:Y:S01]  /*b130*/  FADD.FTZ R8, R166, R3 ;  /* 0x00000003a6087221 */ /* 0x000fe20000010000 */
[----:B------:R0:W-:Y:S01]  /*b140*/  STL.64 [R1+0x200], R4 ;  /* 0x0002000401007387 */ /* 0x0001e20000100a00 */
[----:B-1----:R-:W-:-:S02]  /*b150*/  FADD.FTZ R35, R169, R34 ;  /* 0x00000022a9237221 */ /* 0x002fc40000010000 */
[----:B------:R-:W-:Y:S01]  /*b160*/  FADD.FTZ R3, R97, R8 ;  /* 0x0000000861037221 */ /* 0x000fe20000010000 */
[----:B------:R-:W1:Y:S01]  /*b170*/  MUFU.EX2 R11, R11 ;  /* 0x0000000b000b7308 */ /* 0x000e620000000800 */
[----:B------:R-:W-:Y:S04]  /*b180*/  STL.64 [R1+0x210], R12 ;  /* 0x0002100c01007387 */ /* 0x000fe80000100a00 */
[----:B------:R-:W-:Y:S01]  /*b190*/  STL.64 [R1+0x220], R14 ;  /* 0x0002200e01007387 */ /* 0x000fe20000100a00 */
[----:B------:R-:W-:Y:S01]  /*b1a0*/  FADD.FTZ R8, R114, R35 ;  /* 0x0000002372087221 */ /* 0x000fe20000010000 */
[----:B------:R-:W-:Y:S01]  /*b1b0*/  FADD.FTZ R35, R168, R3 ;  /* 0x00000003a8237221 */ /* 0x000fe20000010000 */
[----:B------:R-:W-:Y:S01]  /*b1c0*/  FFMA.FTZ R3, R60, R43, -R9 ;  /* 0x0000002b3c037223 */ /* 0x000fe20000010809 */
[----:B------:R-:W-:Y:S01]  /*b1d0*/  STL.64 [R1+0x230], R20 ;  /* 0x0002301401007387 */ /* 0x000fe20000100a00 */
[----:B------:R-:W-:Y:S01]  /*b1e0*/  FADD.FTZ R8, R171, R8 ;  /* 0x00000008ab087221 */ /* 0x000fe20000010000 */
[----:B------:R-:W-:-:S02]  /*b1f0*/  FADD.FTZ R35, R96, R35 ;  /* 0x0000002360237221 */ /* 0x000fc40000010000 */
[----:B------:R-:W-:Y:S01]  /*b200*/  STL.64 [R1+0x240], R24 ;  /* 0x0002401801007387 */ /* 0x000fe20000100a00 */
[----:B------:R-:W0:Y:S01]  /*b210*/  MUFU.EX2 R3, R3 ;  /* 0x0000000300037308 */ /* 0x000e220000000800 */
[----:B------:R-:W-:Y:S01]  /*b220*/  FADD.FTZ R8, R113, R8 ;  /* 0x0000000871087221 */ /* 0x000fe20000010000 */
[----:B------:R-:W-:Y:S01]  /*b230*/  FADD.FTZ R35, R170, R35 ;  /* 0x00000023aa237221 */ /* 0x000fe20000010000 */
[----:B------:R-:W-:Y:S02]  /*b240*/  STL.64 [R1+0x250], R28 ;  /* 0x0002501c01007387 */ /* 0x000fe40000100a00 */
[----:B------:R-:W-:Y:S01]  /*b250*/  FADD.FTZ R8, R173, R8 ;  /* 0x00000008ad087221 */ /* 0x000fe20000010000 */
[----:B------:R-:W-:Y:S01]  /*b260*/  FADD.FTZ R35, R112, R35 ;  /* 0x0000002370237221 */ /* 0x000fe20000010000 */
[----:B------:R-:W-:Y:S02]  /*b270*/  STL.64 [R1+0x260], R30 ;  /* 0x0002601e01007387 */ /* 0x000fe40000100a00 */
[----:B-1----:R-:W-:Y:S01]  /*b280*/  FADD.FTZ R8, R11, R8 ;  /* 0x000000080b087221 */ /* 0x002fe20000010000 */
[----:B------:R-:W-:Y:S01]  /*b290*/  FADD.FTZ R35, R172, R35 ;  /* 0x00000023ac237221 */ /* 0x000fe20000010000 */
[----:B------:R-:W-:Y:S02]  /*b2a0*/  STL.64 [R1+0x270], R32 ;  /* 0x0002702001007387 */ /* 0x000fe40000100a00 */
[----:B------:R-:W-:Y:S01]  /*b2b0*/  FADD.FTZ R34, R175, R8 ;  /* 0x00000008af227221 */ /* 0x000fe20000010000 */
[----:B------:R-:W-:Y:S01]  /*b2c0*/  FADD.FTZ R8, R174, R35 ;  /* 0x00000023ae087221 */ /* 0x000fe20000010000 */
[----:B------:R-:W-:Y:S02]  /*b2d0*/  STL.64 [R1+0x280], R36 ;  /* 0x0002802401007387 */ /* 0x000fe40000100a00 */
[----:B0-----:R-:W-:Y:S01]  /*b2e0*/  FADD.FTZ R9, R3, R34 ;  /* 0x0000002203097221 */ /* 0x001fe20000010000 */
[----:B------:R-:W-:Y:S01]  /*b2f0*/  FADD.FTZ R8, R109, R8 ;  /* 0x000000086d087221 */ /* 0x000fe20000010000 */
        /* <DEDUP_REMOVED lines=10> */
[----:B------:R-:W2:Y:S04]  /*b3a0*/  LDL.64 R68, [R1+0x350] ;  /* 0x0003500001447983 */ /* 0x000ea80000100a00 */
[----:B------:R-:W2:Y:S04]  /*b3b0*/  LDL.64 R64, [R1+0x370] ;  /* 0x0003700001407983 */ /* 0x000ea80000100a00 */
[----:B------:R-:W2:Y:S04]  /*b3c0*/  LDL.64 R60, [R1+0x390] ;  /* 0x00039000013c7983 */ /* 0x000ea80000100a00 */
[----:B------:R-:W2:Y:S04]  /*b3d0*/  LDL.64 R4, [R1+0x3d0] ;  /* 0x0003d00001047983 */ /* 0x000ea80000100a00 */
[----:B------:R-:W2:Y:S04]  /*b3e0*/  LDL.64 R6, [R1+0x3e0] ;  /* 0x0003e00001067983 */ /* 0x000ea80000100a00 */
[----:B0-----:R-:W2:Y:S04]  /*b3f0*/  LDL.64 R8, [R1+0x208] ;  /* 0x0002080001087983 */ /* 0x001ea80000100a00 */
        /* <DEDUP_REMOVED lines=22> */
[C---:B------:R-:W-:Y:S01]  /*b560*/  FMUL.FTZ R45, R121.reuse, R45 ;  /* 0x0000002d792d7220 */ /* 0x040fe20000410000 */
[----:B------:R-:W-:-:S05]  /*b570*/  FMUL.FTZ R44, R121, R44 ;  /* 0x0000002c792c7220 */ /* 0x000fca0000410000 */
[----:B------:R0:W-:Y:S02]  /*b580*/  STL.64 [R1+0x320], R44 ;  /* 0x0003202c01007387 */ /* 0x0001e40000100a00 */
[C---:B0-----:R-:W-:Y:S01]  /*b590*/  FMUL.FTZ R45, R121.reuse, R111 ;  /* 0x0000006f792d7220 */ /* 0x041fe20000410000 */
[----:B------:R-:W-:-:S05]  /*b5a0*/  FMUL.FTZ R44, R121, R110 ;  /* 0x0000006e792c7220 */ /* 0x000fca0000410000 */
[----:B------:R0:W-:Y:S04]  /*b5b0*/  STL.64 [R1+0x330], R44 ;  /* 0x0003302c01007387 */ /* 0x0001e80000100a00 */
[----:B0-----:R0:W5:Y:S01]  /*b5c0*/  LDL.64 R44, [R1+0x1c0] ;  /* 0x0001c000012c7983 */ /* 0x0011620000100a00 */
[C---:B---3--:R-:W-:Y:S01]  /*b5d0*/  FMUL.FTZ R101, R121.reuse, R101 ;  /* 0x0000006579657220 */ /* 0x048fe20000410000 */
[C---:B------:R-:W-:Y:S01]  /*b5e0*/  FMUL.FTZ R100, R121.reuse, R100 ;  /* 0x0000006479647220 */ /* 0x040fe20000410000 */
[C---:B----4-:R-:W-:Y:S01]  /*b5f0*/  FMUL.FTZ R51, R121.reuse, R51 ;  /* 0x0000003379337220 */ /* 0x050fe20000410000 */
        /* <DEDUP_REMOVED lines=23> */
[----:B------:R0:W-:Y:S01]  /*b770*/  STL.64 [R1+0x340], R100 ;  /* 0x0003406401007387 */ /* 0x0001e20000100a00 */
[C---:B------:R-:W-:Y:S01]  /*b780*/  FMUL.FTZ R63, R121.reuse, R63 ;  /* 0x0000003f793f7220 */ /* 0x040fe20000410000 */
[----:B------:R-:W-:-:S02]  /*b790*/  FMUL.FTZ R62, R121, R62 ;  /* 0x0000003e793e7220 */ /* 0x000fc40000410000 */
[----:B------:R0:W-:Y:S01]  /*b7a0*/  STL.64 [R1+0x360], R66 ;  /* 0x0003604201007387 */ /* 0x0001e20000100a00 */
[----:B------:R-:W-:-:S03]  /*b7b0*/  LOP3.LUT R125, R125, 0x1, RZ, 0xfc, !PT ;  /* 0x000000017d7d7812 */ /* 0x000fc600078efcff */
[----:B------:R0:W-:Y:S04]  /*b7c0*/  STL.64 [R1+0x380], R62 ;  /* 0x0003803e01007387 */ /* 0x0001e80000100a00 */
[----:B------:R0:W-:Y:S04]  /*b7d0*/  STL.64 [R1+0x3a0], R50 ;  /* 0x0003a03201007387 */ /* 0x0001e80000100a00 */
        /* <DEDUP_REMOVED lines=11> */
[----:B------:R-:W-:Y:S01]  /*b890*/  ISETP.NE.AND P1, PT, R125, 0x3, PT ;  /* 0x000000037d00780c */ /* 0x000fe20003f25270 */
[----:B------:R-:W-:Y:S01]  /*b8a0*/  BSSY B0, `(.L_x_11640) ;  /* 0x000006f000007945 */ /* 0x000fe20003800000 */
        /* <DEDUP_REMOVED lines=104> */
[----:B------:R-:W-:-:S02]  /*bf30*/  F2FP.F16.F32.PACK_AB R172, R172, R112 ;  /* 0x00000070acac723e */ /* 0x000fc400000000ff */
[----:B------:R-:W-:Y:S02]  /*bf40*/  F2FP.F16.F32.PACK_AB R173, R11, R173 ;  /* 0x000000ad0bad723e */ /* 0x000fe400000000ff */
[----:B------:R-:W-:Y:S02]  /*bf50*/  F2FP.F16.F32.PACK_AB R174, R109, R174 ;  /* 0x000000ae6dae723e */ /* 0x000fe400000000ff */
[----:B------:R-:W-:Y:S01]  /*bf60*/  F2FP.F16.F32.PACK_AB R175, R3, R175 ;  /* 0x000000af03af723e */ /* 0x000fe200000000ff */
[----:B------:R-:W-:Y:S06]  /*bf70*/  @!P1 BRA `(.L_x_11641) ;  /* 0x0000000000049947 */ /* 0x000fec0003800000 */
[----:B------:R-:W-:Y:S01]  /*bf80*/  BPT.TRAP 0x1 ;  /* 0x000000040000795c */ /* 0x000fe20000300000 */
.L_x_11641:
[----:B------:R-:W-:Y:S05]  /*bf90*/  BSYNC B0 ;  /* 0x0000000000007941 */ /* 0x000fea0003800000 */
.L_x_11640:
[----:B0-----:R-:W2:Y:S01]  /*bfa0*/  LDL.64 R4, [R1+0x40] ;  /* 0x0000400001047983 */ /* 0x001ea20000100a00 */
[----:B-----5:R-:W-:Y:S01]  /*bfb0*/  SHF.L.U32 R45, R45, 0x1f, RZ ;  /* 0x0000001f2d2d7819 */ /* 0x020fe200000006ff */
[----:B------:R-:W-:Y:S01]  /*bfc0*/  BSSY B0, `(.L_x_11642) ;  /* 0x0000006000007945 */ /* 0x000fe20003800000 */
[----:B--2---:R-:W-:-:S05]  /*bfd0*/  MOV R3, R4 ;  /* 0x0000000400037202 */ /* 0x004fca0000000f00 */
[----:B------:R-:W-:-:S04]  /*bfe0*/  IMAD R44, R44, 0x8, R3 ;  /* 0x000000082c2c7824 */ /* 0x000fc800078e0203 */
[----:B------:R0:W1:Y:S01]  /*bff0*/  SYNCS.PHASECHK.TRANS64.TRYWAIT P0, [R44+URZ], R45 ;  /* 0x0000002d2c0075a7 */ /* 0x000062000800017f */
[----:B------:R-:W-:Y:S05]  /*c000*/  @!P1 BRA `(.L_x_11643) ;  /* 0x0000000000049947 */ /* 0x000fea0003800000 */
[----:B------:R-:W-:Y:S01]  /*c010*/  BPT.TRAP 0x1 ;  /* 0x000000040000795c */ /* 0x000fe20000300000 */
.L_x_11643:
[----:B------:R-:W-:Y:S05]  /*c020*/  BSYNC B0 ;  /* 0x0000000000007941 */ /* 0x000fea0003800000 */
.L_x_11642:
[----:B------:R-:W-:Y:S04]  /*c030*/  BSSY B0, `(.L_x_11644) ;  /* 0x0000004000007945 */ /* 0x000fe80003800000 */
[----:B-1----:R-:W-:Y:S05]  /*c040*/  @P0 BRA `(.L_x_11645) ;  /* 0x0000000000080947 */ /* 0x002fea0003800000 */
[----:B------:R-:W1:Y:S02]  /*c050*/  SYNCS.PHASECHK.TRANS64.TRYWAIT P0, [R44+URZ], R45 ;  /* 0x0000002d2c0075a7 */ /* 0x000e64000800017f */
[----:B-1----:R-:W-:Y:S05]  /*c060*/  @!P0 BRA `(.L_x_11646) ;  /* 0x0000016800588947 */ /* 0x002fea0003800000 */
.L_x_11645:
[----:B------:R-:W-:Y:S05]  /*c070*/  BSYNC B0 ;  /* 0x0000000000007941 */ /* 0x000fea0003800000 */
.L_x_11644:
        /* <DEDUP_REMOVED lines=128> */
[----:B------:R-:W0:Y:S01]  /*c880*/  S2R R4, SR_TID.X ;  /* 0x0000000000047919 */ /* 0x000e220000002100 */
[----:B------:R-:W-:Y:S05]  /*c890*/  WARPSYNC.ALL ;  /* 0x0000000000007948 */ /* 0x000fea0003800000 */
[----:B0-----:R-:W-:-:S05]  /*c8a0*/  SHF.R.U32.HI R4, RZ, 0x7, R4 ;  /* 0x00000007ff047819 */ /* 0x001fca0000011604 */
[----:B------:R-:W-:-:S05]  /*c8b0*/  VIADD R4, R4, 0x8 ;  /* 0x0000000804047836 */ /* 0x000fca0000000000 */
[----:B------:R0:W-:Y:S06]  /*c8c0*/  BAR.SYNC.DEFER_BLOCKING R4, 0x100 ;  /* 0x000400040000751d */ /* 0x0001ec0000010000 */
[----:B0-----:R-:W4:Y:S04]  /*c8d0*/  LD.E.64 R4, desc[UR36][R16.64+0x80] ;  /* 0x0000802410047980 */ /* 0x001f28000c101b00 */
[----:B--2---:R0:W-:Y:S04]  /*c8e0*/  STL [R1+0x200], R3 ;  /* 0x0002000301007387 */ /* 0x0041e80000100800 */
[----:B---3--:R1:W-:Y:S04]  /*c8f0*/  STL [R1+0x204], R6 ;  /* 0x0002040601007387 */ /* 0x0083e80000100800 */
[----:B0-----:R-:W2:Y:S04]  /*c900*/  LDL R3, [R1+0x68] ;  /* 0x0000680001037983 */ /* 0x001ea80000100800 */
[----:B-1----:R-:W3:Y:S04]  /*c910*/  LDL R6, [R1+0x1c0] ;  /* 0x0001c00001067983 */ /* 0x002ee80000100800 */
        /* <DEDUP_REMOVED lines=126> */
[----:B0-----:R-:W3:Y:S04]  /*d100*/  LDL.128 R24, [R1+0x200] ;  /* 0x0002000001187983 */ /* 0x001ee80000100c00 */
[----:B-1----:R-:W3:Y:S04]  /*d110*/  LDL.128 R28, [R1+0x210] ;  /* 0x00021000011c7983 */ /* 0x002ee80000100c00 */
[----:B----4-:R-:W4:Y:S04]  /*d120*/  LDL.128 R32, [R1+0x220] ;  /* 0x0002200001207983 */ /* 0x010f280000100c00 */
        /* <DEDUP_REMOVED lines=9> */
[----:B--2---:R-:W4:Y:S04]  /*d1c0*/  LDL.128 R72, [R1+0x2c0] ;  /* 0x0002c00001487983 */ /* 0x004f280000100c00 */
[----:B------:R-:W4:Y:S04]  /*d1d0*/  LDL.128 R76, [R1+0x2d0] ;  /* 0x0002d000014c7983 */ /* 0x000f280000100c00 */
[----:B------:R-:W4:Y:S04]  /*d1e0*/  LDL.128 R80, [R1+0x2e0] ;  /* 0x0002e00001507983 */ /* 0x000f280000100c00 */
[----:B---3--:R-:W4:Y:S04]  /*d1f0*/  LDL.128 R84, [R1+0x2f0] ;  /* 0x0002f00001547983 */ /* 0x008f280000100c00 */
        /* <DEDUP_REMOVED lines=19> */
[C---:B------:R-:W-:Y:S01]  /*d330*/  VIADD R6, R4.reuse, 0x80 ;  /* 0x0000008004067836 */ /* 0x040fe20000000000 */
[----:B------:R-:W-:Y:S01]  /*d340*/  R2UR UR6, R4 ;  /* 0x00000000040672ca */ /* 0x000fe200000e0000 */
[----:B------:R-:W-:Y:S01]  /*d350*/  IMAD.MOV.U32 R7, RZ, RZ, R5 ;  /* 0x000000ffff077224 */ /* 0x000fe200078e0005 */
[----:B------:R0:W5:Y:S07]  /*d360*/  LDL R3, [R1+0x1c0] ;  /* 0x0001c00001037983 */ /* 0x00016e0000100800 */
[----:B------:R-:W-:Y:S01]  /*d370*/  VOTEU.ANY UP0, P0 ;  /* 0x00000000003f7886 */ /* 0x000fe20000000100 */
        /* <DEDUP_REMOVED lines=230> */
[----:B------:R-:W2:Y:S04]  /*e1e0*/  LDL R78, [R1+0x208] ;  /* 0x00020800014e7983 */ /* 0x000ea80000100800 */
[----:B---3--:R-:W3:Y:S04]  /*e1f0*/  LDL R80, [R1+0x20c] ;  /* 0x00020c0001507983 */ /* 0x008ee80000100800 */
[----:B------:R-:W3:Y:S04]  /*e200*/  LDL R6, [R1+0x210] ;  /* 0x0002100001067983 */ /* 0x000ee80000100800 */
        /* <DEDUP_REMOVED lines=262> */
.L_x_11648:
[----:B------:R-:W-:Y:S05]  /*f270*/  BSYNC B0 ;  /* 0x0000000000007941 */ /* 0x000fea0003800000 */
.L_x_11647:
        /* <DEDUP_REMOVED lines=9> */
.L_x_11630:
[----:B------:R-:W-:-:S13]  /*f310*/  ISETP.GE.AND P0, PT, R10, UR41, PT ;  /* 0x000000290a007c0c */ /* 0x000fda000bf06270 */
[----:B------:R-:W-:Y:S05]  /*f320*/  @!P0 BRA `(.L_x_11650) ;  /* 0x0000007000bc8947 */ /* 0x000fea0003800000 */
.L_x_11679:
[----:B0-----:R-:W2:Y:S04]  /*f330*/  LDL R2, [R1+0x1c0] ;  /* 0x0001c00001027983 */ /* 0x001ea80000100800 */
[----:B-1----:R-:W3:Y:S04]  /*f340*/  LDL R0, [R1+0x1c8] ;  /* 0x0001c80001007983 */ /* 0x002ee80000100800 */
        /* <DEDUP_REMOVED lines=18> */
.L_x_11652:
[----:B------:R-:W-:Y:S05]  /*f470*/  BSYNC B0 ;  /* 0x0000000000007941 */ /* 0x000fea0003800000 */
.L_x_11651:
        /* <DEDUP_REMOVED lines=9> */
.L_x_11654:
[----:B------:R-:W-:Y:S05]  /*f510*/  BSYNC B0 ;  /* 0x0000000000007941 */ /* 0x000fea0003800000 */
.L_x_11653:
[----:B------:R-:W-:Y:S04]  /*f520*/  BSSY B0, `(.L_x_11655) ;  /* 0x0000006000007945 */ /* 0x000fe80003800000 */
[----:B--2---:R-:W-:Y:S05]  /*f530*/  @P0 BRA `(.L_x_11656) ;  /* 0x0000000000100947 */ /* 0x004fea0003800000 */
[----:B-----5:R-:W-:Y:S01]  /*f540*/  IMAD R6, R6, 0x8, R3 ;  /* 0x0000000806067824 */ /* 0x020fe200078e0203 */
[----:B------:R-:W-:-:S04]  /*f550*/  SHF.L.U32 R7, R7, 0x1f, RZ ;  /* 0x0000001f07077819 */ /* 0x000fc800000006ff */
[----:B------:R-:W2:Y:S02]  /*f560*/  SYNCS.PHASECHK.TRANS64.TRYWAIT P0, [R6+URZ], R7 ;  /* 0x00000007060075a7 */ /* 0x000ea4000800017f */
[----:B--2---:R-:W-:Y:S05]  /*f570*/  @!P0 BRA `(.L_x_11657) ;  /* 0x0000013400288947 */ /* 0x004fea0003800000 */
.L_x_11656:
[----:B------:R-:W-:Y:S05]  /*f580*/  BSYNC B0 ;  /* 0x0000000000007941 */ /* 0x000fea0003800000 */
.L_x_11655:
[----:B------:R-:W3:Y:S04]  /*f590*/  LDL R11, [R1+0x1c0] ;  /* 0x0001c000010b7983 */ /* 0x000ee80000100800 */
[----:B-1----:R-:W3:Y:S01]  /*f5a0*/  LDL.64 R2, [R1+0x78] ;  /* 0x0000780001027983 */ /* 0x002ee20000100a00 */
[----:B------:R-:W-:Y:S05]  /*f5b0*/  WARPSYNC.ALL ;  /* 0x0000000000007948 */ /* 0x000fea0003800000 */
[----:B------:R-:W4:Y:S04]  /*f5c0*/  LDL.64 R12, [R1+0x70] ;  /* 0x00007000010c7983 */ /* 0x000f280000100a00 */
[----:B0-----:R-:W4:Y:S04]  /*f5d0*/  LDL.64 R4, [R1+0x70] ;  /* 0x0000700001047983 */ /* 0x001f280000100a00 */
[----:B--2--5:R-:W2:Y:S01]  /*f5e0*/  LDL.64 R6, [R1+0x70] ;  /* 0x0000700001067983 */ /* 0x024ea20000100a00 */
[----:B---3--:R-:W-:-:S03]  /*f5f0*/  IMAD R2, R11, 0x300, R2 ;  /* 0x000003000b027824 */ /* 0x008fc600078e0202 */
[----:B------:R-:W3:Y:S01]  /*f600*/  LDL.64 R8, [R1+0x70] ;  /* 0x0000700001087983 */ /* 0x000ee20000100a00 */
[----:B------:R-:W-:Y:S01]  /*f610*/  R2UR UR7, R3 ;  /* 0x00000000030772ca */ /* 0x000fe200000e0000 */
[----:B------:R-:W-:Y:S01]  /*f620*/  WARPGROUP.ARRIVE ;  /* 0x00000000000079c5 */ /* 0x000fe20000000000 */
[----:B------:R-:W-:Y:S01]  /*f630*/  R2UR UR6, R2 ;  /* 0x00000000020672ca */ /* 0x000fe200000e0000 */
[----:B------:R-:W3:Y:S04]  /*f640*/  LDL R14, [R1] ;  /* 0x00000000010e7983 */ /* 0x000ee80000100800 */
[----:B------:R0:W5:Y:S04]  /*f650*/  LDL R11, [R1+0x1c0] ;  /* 0x0001c000010b7983 */ /* 0x0001680000100800 */
[----:B------:R0:W5:Y:S01]  /*f660*/  LDL R20, [R1+0xc] ;  /* 0x00000c0001147983 */ /* 0x0001620000100800 */
[----:B----4-:R-:W-:-:S02]  /*f670*/  R2UR UR4, R12 ;  /* 0x000000000c0472ca */ /* 0x010fc400000e0000 */
[----:B------:R-:W-:-:S13]  /*f680*/  R2UR UR5, R13 ;  /* 0x000000000d0572ca */ /* 0x000fda00000e0000 */
[----:B------:R-:W-:Y:S01]  /*f690*/  HGMMA.64x96x16.F32 R24, gdesc[UR4], RZ, !UPT, gsb0 ;  /* 0x01600000041879f0 */ /* 0x000fe2000c0008ff */
        /* <DEDUP_REMOVED lines=18> */
[----:B---3--:R-:W-:Y:S01]  /*f7c0*/  VIADD R8, R8, 0x6 ;  /* 0x0000000608087836 */ /* 0x008fe20000000000 */
[----:B------:R-:W-:Y:S02]  /*f7d0*/  WARPGROUP.DEPBAR.LE gsb0, 0x0 ;  /* 0x00008000000079c5 */ /* 0x000fe40000010000 */
        /* <DEDUP_REMOVED lines=25> */
.L_x_11659:
[----:B------:R-:W-:Y:S05]  /*f970*/  BSYNC B0 ;  /* 0x0000000000007941 */ /* 0x000fea0003800000 */
.L_x_11658:
        /* <DEDUP_REMOVED lines=18> */
[-C--:B------:R-:W-:Y:S01]  /*faa0*/  FMUL.FTZ R77, R35, R20.reuse ;  /* 0x00000014234d7220 */ /* 0x080fe20000410000 */
[-C--:B------:R-:W-:Y:S02]  /*fab0*/  FMUL.FTZ R111, R31, R20.reuse ;  /* 0x000000141f6f7220 */ /* 0x080fe40000410000 */
[----:B------:R-:W-:Y:S01]  /*fac0*/  LEA.HI R35, R34, R73, RZ, 0x7 ;  /* 0x0000004922237211 */ /* 0x000fe200078f38ff */
[----:B------:R-:W-:-:S03]  /*fad0*/  FMUL.FTZ R31, R36, R20 ;  /* 0x00000014241f7220 */ /* 0x000fc60000410000 */
[----:B------:R-:W-:Y:S01]  /*fae0*/  LOP3.LUT R36, R35, 0xffffff80, RZ, 0xc0, !PT ;  /* 0xffffff8023247812 */ /* 0x000fe200078ec0ff */
[-C--:B------:R-:W-:Y:S01]  /*faf0*/  FMUL.FTZ R8, R26, R20.reuse ;  /* 0x000000141a087220 */ /* 0x080fe20000410000 */
[----:B------:R-:W-:-:S03]  /*fb00*/  FMUL.FTZ R26, R29, R20 ;  /* 0x000000141d1a7220 */ /* 0x000fc60000410000 */
[----:B------:R-:W-:Y:S02]  /*fb10*/  IMAD.IADD R36, R73, 0x1, -R36 ;  /* 0x0000000149247824 */ /* 0x000fe400078e0a24 */
[-C--:B------:R-:W-:Y:S01]  /*fb20*/  FMUL.FTZ R29, R32, R20.reuse ;  /* 0x00000014201d7220 */ /* 0x080fe20000410000 */
[-C--:B------:R-:W-:Y:S02]  /*fb30*/  FMUL.FTZ R32, R37, R20.reuse ;  /* 0x0000001425207220 */ /* 0x080fe40000410000 */
[----:B------:R-:W-:Y:S01]  /*fb40*/  SHF.R.S32.HI R37, RZ, 0x1f, R36 ;  /* 0x0000001fff257819 */ /* 0x000fe20000011424 */
        /* <DEDUP_REMOVED lines=27> */
[-C--:B------:R-:W-:Y:S01]  /*fd00*/  FMUL.FTZ R24, R25, R20.reuse ;  /* 0x0000001419187220 */ /* 0x080fe20000410000 */
[-C--:B------:R-:W-:Y:S01]  /*fd10*/  FMUL.FTZ R25, R28, R20.reuse ;  /* 0x000000141c197220 */ /* 0x080fe20000410000 */
[----:B------:R-:W-:Y:S01]  /*fd20*/  @P0 SHF.R.U32.HI R2, RZ, R21, R34 ;  /* 0x00000015ff020219 */ /* 0x000fe20000011622 */
[-C--:B------:R-:W-:Y:S01]  /*fd30*/  FMUL.FTZ R28, R47, R20.reuse ;  /* 0x000000142f1c7220 */ /* 0x080fe20000410000 */
[-C--:B------:R-:W-:Y:S01]  /*fd40*/  FMUL.FTZ R47, R50, R20.reuse ;  /* 0x00000014322f7220 */ /* 0x080fe20000410000 */
[----:B------:R-:W-:Y:S02]  /*fd50*/  LOP3.LUT R3, R38, 0x7ffffffc, RZ, 0xc0, !PT ;  /* 0x7ffffffc26037812 */ /* 0x000fe400078ec0ff */
[----:B------:R-:W1:Y:S01]  /*fd60*/  SHFL.IDX PT, R50, R2, RZ, 0x1c1f ;  /* 0x001c1fff02327589 */ /* 0x000e6200000e0000 */
[----:B------:R-:W-:Y:S02]  /*fd70*/  IMAD.MOV.U32 R21, RZ, RZ, -0x60 ;  /* 0xffffffa0ff157424 */ /* 0x000fe400078e00ff */
        /* <DEDUP_REMOVED lines=30> */
[-C--:B------:R-:W-:Y:S01]  /*ff60*/  FMUL.FTZ R35, R71, R20.reuse ;  /* 0x0000001447237220 */ /* 0x080fe20000410000 */
[-C--:B------:R-:W-:Y:S01]  /*ff70*/  FMUL.FTZ R65, R65, R20.reuse ;  /* 0x0000001441417220 */ /* 0x080fe20000410000 */
[-C--:B------:R-:W-:Y:S01]  /*ff80*/  FMUL.FTZ R68, R68, R20.reuse ;  /* 0x0000001444447220 */ /* 0x080fe20000410000 */
[----:B------:R-:W-:Y:S01]  /*ff90*/  FMUL.FTZ R69, R69, R20 ;  /* 0x0000001445457220 */ /* 0x000fe20000410000 */
[----:B------:R-:W-:Y:S01]  /*ffa0*/  IMAD R3, R3, -0x2, R34 ;  /* 0xfffffffe03037824 */ /* 0x000fe200078e0222 */
[----:B------:R-:W0:Y:S01]  /*ffb0*/  MUFU.TANH R9, R9 ;  /* 0x0000000900097308 */ /* 0x000e220000002400 */
        /* <DEDUP_REMOVED lines=47> */
[----:B------:R-:W0:Y:S08]  /*102b0*/  MUFU.TANH R37, R37 ;  /* 0x0000002500257308 */ /* 0x000e300000002400 */
[----:B------:R-:W0:Y:S01]  /*102c0*/  MUFU.TANH R35, R35 ;  /* 0x0000002300237308 */ /* 0x000e220000002400 */
        /* <DEDUP_REMOVED lines=17> */
.L_x_11663:
[----:B------:R-:W-:-:S13]  /*103e0*/  ISETP.NE.AND P0, PT, R13, 0x1, PT ;  /* 0x000000010d00780c */ /* 0x000fda0003f05270 */
[----:B------:R-:W-:-:S05]  /*103f0*/  @P0 IMAD.HI.U32 R12, R7, R14, RZ ;  /* 0x0000000e070c0227 */ /* 0x000fca00078e00ff */
[----:B------:R-:W-:-:S07]  /*10400*/  @P0 SHF.R.U32.HI R7, RZ, R15, R12 ;  /* 0x0000000fff070219 */ /* 0x000fce000001160c */
.L_x_11664:
[----:B------:R-:W-:Y:S05]  /*10410*/  BSYNC B1 ;  /* 0x0000000000017941 */ /* 0x000fea0003800000 */
.L_x_11662:
[----:B------:R-:W-:-:S05]  /*10420*/  IMAD R12, R7, R13, R44 ;  /* 0x0000000d070c7224 */ /* 0x000fca00078e022c */
[----:B------:R-:W-:Y:S02]  /*10430*/  VIMNMX R3, R3, R12, !PT ;  /* 0x0000000c03037248 */ /* 0x000fe40007fe0100 */
[----:B------:R-:W-:-:S07]  /*10440*/  VIADDMNMX R6, R12, R13, R6, PT ;  /* 0x0000000d0c067246 */ /* 0x000fce0003800106 */
.L_x_11661:
[----:B------:R-:W-:Y:S05]  /*10450*/  BSYNC B0 ;  /* 0x0000000000007941 */ /* 0x000fea0003800000 */
.L_x_11660:
        /* <DEDUP_REMOVED lines=115> */
[----:B------:R-:W-:-:S03]  /*10b90*/  IMAD.IADD R3, R21, 0x1, R2 ;  /* 0x0000000115037824 */ /* 0x000fc600078e0202 */
        /* <DEDUP_REMOVED lines=14> */
.L_x_11668:
[----:B------:R-:W-:-:S13]  /*10c80*/  ISETP.NE.AND P6, PT, R13, 0x1, PT ;  /* 0x000000010d00780c */ /* 0x000fda0003fc5270 */
[----:B------:R-:W-:-:S05]  /*10c90*/  @P6 IMAD.HI.U32 R14, R4, R14, RZ ;  /* 0x0000000e040e6227 */ /* 0x000fca00078e00ff */
[----:B------:R-:W-:-:S07]  /*10ca0*/  @P6 SHF.R.U32.HI R4, RZ, R15, R14 ;  /* 0x0000000fff046219 */ /* 0x000fce000001160e */
.L_x_11669:
[----:B------:R-:W-:Y:S05]  /*10cb0*/  BSYNC B1 ;  /* 0x0000000000017941 */ /* 0x000fea0003800000 */
.L_x_11667:
[----:B------:R-:W-:-:S05]  /*10cc0*/  IMAD R4, R4, R13, R44 ;  /* 0x0000000d04047224 */ /* 0x000fca00078e022c */
[----:B------:R-:W-:Y:S02]  /*10cd0*/  VIADDMNMX R30, R4, R13, R30, PT ;  /* 0x0000000d041e7246 */ /* 0x000fe4000380011e */
[----:B------:R-:W-:-:S07]  /*10ce0*/  VIMNMX R3, R3, R4, !PT ;  /* 0x0000000403037248 */ /* 0x000fce0007fe0100 */
.L_x_11666:
[----:B------:R-:W-:Y:S05]  /*10cf0*/  BSYNC B0 ;  /* 0x0000000000007941 */ /* 0x000fea0003800000 */
.L_x_11665:
        /* <DEDUP_REMOVED lines=23> */
[C---:B------:R-:W-:Y:S01]  /*10e70*/  ISETP.GT.AND P3, PT, R3.reuse, 0x50, !P3 ;  /* 0x000000500300780c */ /* 0x040fe20005f64270 */
        /* <DEDUP_REMOVED lines=9> */
[----:B------:R-:W4:Y:S03]  /*10f10*/  LDL R124, [R1+0x28] ;  /* 0x00002800017c7983 */ /* 0x000f260000100800 */
        /* <DEDUP_REMOVED lines=27> */
[----:B------:R-:W-:Y:S01]  /*110d0*/  ISETP.NE.AND P0, PT, R55, RZ, PT ;  /* 0x000000ff3700720c */ /* 0x000fe20003f05270 */
[----:B------:R-:W4:Y:S03]  /*110e0*/  LDL.64 R28, [R1+0x200] ;  /* 0x00020000011c7983 */ /* 0x000f260000100a00 */
[----:B------:R-:W-:Y:S01]  /*110f0*/  ISETP.GT.AND P0, PT, R3, 0x30, !P0 ;  /* 0x000000300300780c */ /* 0x000fe20004704270 */
[----:B------:R-:W4:Y:S03]  /*11100*/  LDL.64 R54, [R1+0x2b0] ;  /* 0x0002b00001367983 */ /* 0x000f260000100a00 */
        /* <DEDUP_REMOVED lines=12> */
[----:B------:R-:W-:Y:S02]  /*111d0*/  ISETP.NE.AND P0, PT, R58, RZ, PT ;  /* 0x000000ff3a00720c */ /* 0x000fe40003f05270 */
[----:B------:R-:W-:Y:S01]  /*111e0*/  FSEL R85, R85, -INF , !P2 ;  /* 0xff80000055557808 */ /* 0x000fe20005000000 */
[----:B------:R-:W4:Y:S01]  /*111f0*/  LDL.64 R58, [R1+0x2a0] ;  /* 0x0002a000013a7983 */ /* 0x000f220000100a00 */
[----:B------:R-:W-:-:S04]  /*11200*/  ISETP.GT.AND P0, PT, R3, 0x39, !P0 ;  /* 0x000000390300780c */ /* 0x000fc80004704270 */
[----:B------:R-:W-:-:S04]  /*11210*/  ISETP.LT.OR P0, PT, R30, 0x3a, P0 ;  /* 0x0000003a1e00780c */ /* 0x000fc80000701670 */
[----:B------:R-:W-:Y:S02]  /*11220*/  FSEL R41, R41, -INF , !P0 ;  /* 0xff80000029297808 */ /* 0x000fe40004000000 */
[----:B------:R-:W-:Y:S02]  /*11230*/  ISETP.GT.AND P0, PT, R3, 0x40, !P1 ;  /* 0x000000400300780c */ /* 0x000fe40004f04270 */
[----:B------:R-:W-:Y:S02]  /*11240*/  ISETP.NE.AND P1, PT, R61, RZ, PT ;  /* 0x000000ff3d00720c */ /* 0x000fe40003f25270 */
[----:B------:R-:W-:-:S04]  /*11250*/  ISETP.LT.OR P0, PT, R30, 0x41, P0 ;  /* 0x000000411e00780c */ /* 0x000fc80000701670 */
[----:B------:R-:W-:Y:S02]  /*11260*/  FSEL R39, R39, -INF , !P0 ;  /* 0xff80000027277808 */ /* 0x000fe40004000000 */
[C---:B------:R-:W-:Y:S02]  /*11270*/  ISETP.GT.AND P0, PT, R3.reuse, RZ, !P6 ;  /* 0x000000ff0300720c */ /* 0x040fe40007704270 */
[----:B------:R-:W-:Y:S02]  /*11280*/  ISETP.GT.AND P1, PT, R3, 0x48, !P1 ;  /* 0x000000480300780c */ /* 0x000fe40004f24270 */
[----:B------:R-:W-:Y:S02]  /*11290*/  ISETP.LT.OR P0, PT, R30, 0x1, P0 ;  /* 0x000000011e00780c */ /* 0x000fe40000701670 */
[----:B------:R-:W-:Y:S02]  /*112a0*/  ISETP.NE.AND P6, PT, R9, RZ, PT ;  /* 0x000000ff0900720c */ /* 0x000fe40003fc5270 */
[----:B------:R-:W-:-:S02]  /*112b0*/  FSEL R44, R8, -INF , !P0 ;  /* 0xff800000082c7808 */ /* 0x000fc40004000000 */
        /* <DEDUP_REMOVED lines=38> */
[----:B------:R-:W-:-:S02]  /*11520*/  ISETP.GT.AND P0, PT, R3, 0x41, !P0 ;  /* 0x000000410300780c */ /* 0x000fc40004704270 */
[----:B------:R-:W-:Y:S02]  /*11530*/  FMNMX.FTZ R2, R43, R2, !PT ;  /* 0x000000022b027209 */ /* 0x000fe40007810000 */
[----:B------:R-:W-:Y:S02]  /*11540*/  FMNMX.FTZ R7, R40, R7, !PT ;  /* 0x0000000728077209 */ /* 0x000fe40007810000 */
[----:B------:R-:W-:Y:S02]  /*11550*/  ISETP.LT.OR P0, PT, R30, 0x42, P0 ;  /* 0x000000421e00780c */ /* 0x000fe40000701670 */
[----:B------:R-:W-:Y:S02]  /*11560*/  FMNMX.FTZ R2, R41, R2, !PT ;  /* 0x0000000229027209 */ /* 0x000fe40007810000 */
[----:B------:R-:W-:Y:S02]  /*11570*/  FMNMX.FTZ R6, R38, R7, !PT ;  /* 0x0000000726067209 */ /* 0x000fe40007810000 */
[----:B------:R-:W-:-:S02]  /*11580*/  ISETP.LT.OR P1, PT, R30, 0x49, P1 ;  /* 0x000000491e00780c */ /* 0x000fc40000f21670 */
[----:B------:R-:W-:Y:S02]  /*11590*/  FSEL R93, R93, -INF , !P0 ;  /* 0xff8000005d5d7808 */ /* 0x000fe40004000000 */
[----:B------:R-:W-:Y:S01]  /*115a0*/  FMNMX.FTZ R2, R39, R2, !PT ;  /* 0x0000000227027209 */ /* 0x000fe20007810000 */
[----:B------:R-:W0:Y:S01]  /*115b0*/  SHFL.BFLY PT, R7, R6, 0x2, 0x1f ;  /* 0x0c401f0006077f89 */ /* 0x000e2200000e0000 */
[----:B------:R-:W-:Y:S02]  /*115c0*/  FSEL R89, R89, -INF , !P1 ;  /* 0xff80000059597808 */ /* 0x000fe40004800000 */
[----:B------:R-:W-:-:S04]  /*115d0*/  FMNMX.FTZ R2, R93, R2, !PT ;  /* 0x000000025d027209 */ /* 0x000fc80007810000 */
[----:B------:R-:W-:Y:S02]  /*115e0*/  FMNMX.FTZ R2, R89, R2, !PT ;  /* 0x0000000259027209 */ /* 0x000fe40007810000 */
[----:B------:R-:W-:Y:S02]  /*115f0*/  ISETP.GT.AND P5, PT, R3, 0x58, !P5 ;  /* 0x000000580300780c */ /* 0x000fe40006fa4270 */
[----:B------:R-:W-:Y:S02]  /*11600*/  ISETP.LT.OR P4, PT, R30, 0x52, P4 ;  /* 0x000000521e00780c */ /* 0x000fe40002781670 */
[----:B------:R-:W-:Y:S02]  /*11610*/  FSEL R81, R81, -INF , !P3 ;  /* 0xff80000051517808 */ /* 0x000fe40005800000 */
[----:B------:R-:W-:Y:S02]  /*11620*/  FMNMX.FTZ R2, R85, R2, !PT ;  /* 0x0000000255027209 */ /* 0x000fe40007810000 */
[----:B------:R-:W-:-:S02]  /*11630*/  ISETP.GT.AND P0, PT, R3, 0x59, !P6 ;  /* 0x000000590300780c */ /* 0x000fc40007704270 */
[C---:B------:R-:W-:Y:S02]  /*11640*/  ISETP.LT.OR P5, PT, R30.reuse, 0x59, P5 ;  /* 0x000000591e00780c */ /* 0x040fe40002fa1670 */
[----:B------:R-:W-:Y:S02]  /*11650*/  FSEL R49, R49, -INF , !P4 ;  /* 0xff80000031317808 */ /* 0x000fe40006000000 */
[----:B------:R-:W-:Y:S02]  /*11660*/  FMNMX.FTZ R2, R81, R2, !PT ;  /* 0x0000000251027209 */ /* 0x000fe40007810000 */
[----:B------:R-:W-:Y:S02]  /*11670*/  ISETP.LT.OR P0, PT, R30, 0x5a, P0 ;  /* 0x0000005a1e00780c */ /* 0x000fe40000701670 */
[----:B------:R-:W-:Y:S02]  /*11680*/  FSEL R37, R37, -INF , !P5 ;  /* 0xff80000025257808 */ /* 0x000fe40006800000 */
[----:B------:R-:W-:-:S02]  /*11690*/  FMNMX.FTZ R2, R49, R2, !PT ;  /* 0x0000000231027209 */ /* 0x000fc40007810000 */
[----:B------:R-:W-:Y:S02]  /*116a0*/  FSEL R35, R35, -INF , !P0 ;  /* 0xff80000023237808 */ /* 0x000fe40004000000 */
[----:B------:R-:W-:Y:S02]  /*116b0*/  FMNMX.FTZ R2, R37, R2, !PT ;  /* 0x0000000225027209 */ /* 0x000fe40007810000 */
[----:B0-----:R-:W-:Y:S02]  /*116c0*/  FMNMX.FTZ R8, R6, R7, !PT ;  /* 0x0000000706087209 */ /* 0x001fe40007810000 */
[----:B------:R-:W-:Y:S02]  /*116d0*/  FMNMX.FTZ R7, R35, R2, !PT ;  /* 0x0000000223077209 */ /* 0x000fe40007810000 */
[----:B------:R-:W4:Y:S04]  /*116e0*/  LDL.64 R2, [R1+0x1e0] ;  /* 0x0001e00001027983 */ /* 0x000f280000100a00 */
[----:B------:R-:W0:Y:S04]  /*116f0*/  SHFL.BFLY PT, R9, R8, 0x1, 0x1f ;  /* 0x0c201f0008097f89 */ /* 0x000e2800000e0000 */
[----:B------:R1:W-:Y:S04]  /*11700*/  STL.64 [R1+0x1d0], R6 ;  /* 0x0001d00601007387 */ /* 0x0003e80000100a00 */
[----:B------:R-:W3:Y:S04]  /*11710*/  LDL R34, [R1+0x1d4] ;  /* 0x0001d40001227983 */ /* 0x000ee80000100800 */
[----:B-1----:R-:W2:Y:S01]  /*11720*/  LDL.64 R6, [R1+0x3f0] ;  /* 0x0003f00001067983 */ /* 0x002ea20000100a00 */
[----:B0-----:R-:W-:-:S05]  /*11730*/  FMNMX.FTZ R8, R8, R9, !PT ;  /* 0x0000000908087209 */ /* 0x001fca0007810000 */
[----:B------:R0:W-:Y:S04]  /*11740*/  STL [R1+0x1d0], R8 ;  /* 0x0001d00801007387 */ /* 0x0001e80000100800 */
[----:B------:R-:W4:Y:S04]  /*11750*/  LDL R30, [R1+0x1d0] ;  /* 0x0001d000011e7983 */ /* 0x000f280000100800 */
[----:B0-----:R-:W2:Y:S04]  /*11760*/  LDL.64 R8, [R1+0x260] ;  /* 0x0002600001087983 */ /* 0x001ea80000100a00 */
[----:B---3--:R-:W0:Y:S02]  /*11770*/  SHFL.BFLY PT, R31, R34, 0x2, 0x1f ;  /* 0x0c401f00221f7f89 */ /* 0x008e2400000e0000 */
[----:B0-----:R-:W-:Y:S01]  /*11780*/  FMNMX.FTZ R31, R31, R34, !PT ;  /* 0x000000221f1f7209 */ /* 0x001fe20007810000 */
[----:B----4-:R-:W-:Y:S01]  /*11790*/  FMUL.FTZ R11, R36, R30 ;  /* 0x0000001e240b7220 */ /* 0x010fe20000410000 */
[----:B------:R-:W-:-:S03]  /*117a0*/  FSETP.NEU.FTZ.AND P0, PT, R30, -INF , PT ;  /* 0xff8000001e00780b */ /* 0x000fc60003f1d000 */
[----:B------:R-:W0:Y:S01]  /*117b0*/  SHFL.BFLY PT, R34, R31, 0x1, 0x1f ;  /* 0x0c201f001f227f89 */ /* 0x000e2200000e0000 */
[----:B------:R-:W-:-:S05]  /*117c0*/  FSEL R11, R11, RZ, P0 ;  /* 0x000000ff0b0b7208 */ /* 0x000fca0000000000 */
[-CC-:B------:R-:W-:Y:S01]  /*117d0*/  FFMA.FTZ R120, R24, R36.reuse, -R11.reuse ;  /* 0x0000002418787223 */ /* 0x180fe2000001080b */
[-CC-:B------:R-:W-:Y:S01]  /*117e0*/  FFMA.FTZ R107, R20, R36.reuse, -R11.reuse ;  /* 0x00000024146b7223 */ /* 0x180fe2000001080b */
[-CC-:B------:R-:W-:Y:S01]  /*117f0*/  FFMA.FTZ R154, R26, R36.reuse, -R11.reuse ;  /* 0x000000241a9a7223 */ /* 0x180fe2000001080b */
[----:B------:R-:W-:Y:S01]  /*11800*/  FFMA.FTZ R105, R12, R36, -R11 ;  /* 0x000000240c697223 */ /* 0x000fe2000001080b */
[----:B------:R-:W3:Y:S04]  /*11810*/  LDL.64 R26, [R1+0x210] ;  /* 0x00021000011a7983 */ /* 0x000ee80000100a00 */
[----:B------:R-:W4:Y:S04]  /*11820*/  LDL.64 R24, [R1+0x220] ;  /* 0x0002200001187983 */ /* 0x000f280000100a00 */
[----:B------:R-:W4:Y:S04]  /*11830*/  LDL.64 R20, [R1+0x230] ;  /* 0x0002300001147983 */ /* 0x000f280000100a00 */
[----:B------:R-:W4:Y:S01]  /*11840*/  LDL.64 R12, [R1+0x250] ;  /* 0x00025000010c7983 */ /* 0x000f220000100a00 */
[----:B0-----:R-:W-:-:S02]  /*11850*/  FMNMX.FTZ R121, R31, R34, !PT ;  /* 0x000000221f797209 */ /* 0x001fc40007810000 */
[----:B------:R-:W-:Y:S02]  /*11860*/  FSEL R113, R30, RZ, P0 ;  /* 0x000000ff1e717208 */ /* 0x000fe40000000000 */
[C---:B------:R-:W-:Y:S01]  /*11870*/  FSETP.NEU.FTZ.AND P0, PT, R121.reuse, -INF , PT ;  /* 0xff8000007900780b */ /* 0x040fe20003f1d000 */
[----:B------:R-:W-:-:S05]  /*11880*/  FMUL.FTZ R30, R121, R36 ;  /* 0x00000024791e7220 */ /* 0x000fca0000410000 */
[----:B------:R-:W-:-:S05]  /*11890*/  FSEL R30, R30, RZ, P0 ;  /* 0x000000ff1e1e7208 */ /* 0x000fca0000000000 */
[-CC-:B------:R-:W-:Y:S02]  /*118a0*/  FFMA.FTZ R117, R109, R36.reuse, -R30.reuse ;  /* 0x000000246d757223 */ /* 0x180fe4000001081e */
[----:B------:R-:W4:Y:S01]  /*118b0*/  LDL.64 R108, [R1+0x330] ;  /* 0x00033000016c7983 */ /* 0x000f220000100a00 */
[----:B------:R-:W-:Y:S01]  /*118c0*/  FADD.FTZ R113, R4, -R113 ;  /* 0x8000007104717221 */ /* 0x000fe20000010000 */
[----:B------:R-:W-:Y:S01]  /*118d0*/  FSEL R4, R121, RZ, P0 ;  /* 0x000000ff79047208 */ /* 0x000fe20000000000 */
[-C--:B------:R-:W-:Y:S01]  /*118e0*/  FFMA.FTZ R152, R152, R36.reuse, -R11 ;  /* 0x0000002498987223 */ /* 0x080fe2000001080b */
[----:B------:R-:W-:-:S03]  /*118f0*/  FFMA.FTZ R153, R44, R36, -R30 ;  /* 0x000000242c997223 */ /* 0x000fc6000001081e */
[----:B------:R-:W-:Y:S01]  /*11900*/  FADD.FTZ R5, R5, -R4 ;  /* 0x8000000405057221 */ /* 0x000fe20000010000 */
[----:B------:R-:W-:-:S03]  /*11910*/  FMUL.FTZ R113, R113, R36 ;  /* 0x0000002471717220 */ /* 0x000fc60000410000 */
[----:B------:R-:W-:Y:S01]  /*11920*/  FMUL.FTZ R5, R36, R5 ;  /* 0x0000000524057220 */ /* 0x000fe20000410000 */
[----:B------:R-:W-:Y:S01]  /*11930*/  MUFU.EX2 R152, R152 ;  /* 0x0000009800987308 */ /* 0x000fe20000000800 */
[----:B------:R-:W-:-:S07]  /*11940*/  FFMA.FTZ R155, R155, R36, -R30 ;  /* 0x000000249b9b7223 */ /* 0x000fce000001081e */
[----:B------:R-:W0:Y:S01]  /*11950*/  MUFU.EX2 R122, R113 ;  /* 0x00000071007a7308 */ /* 0x000e220000000800 */
[----:B------:R-:W-:-:S07]  /*11960*/  FFMA.FTZ R96, R111, R36, -R30 ;  /* 0x000000246f607223 */ /* 0x000fce000001081e */
[----:B------:R-:W-:Y:S08]  /*11970*/  MUFU.EX2 R153, R153 ;  /* 0x0000009900997308 */ /* 0x000ff00000000800 */
[----:B------:R-:W1:Y:S01]  /*11980*/  MUFU.EX2 R123, R5 ;  /* 0x00000005007b7308 */ /* 0x000e620000000800 */
[----:B------:R-:W-:-:S07]  /*11990*/  FFMA.FTZ R106, R106, R36, -R11 ;  /* 0x000000246a6a7223 */ /* 0x000fce000001080b */
[----:B------:R-:W2:Y:S01]  /*119a0*/  MUFU.EX2 R120, R120 ;  /* 0x0000007800787308 */ /* 0x000ea20000000800 */
[----:B------:R-:W-:-:S07]  /*119b0*/  FFMA.FTZ R157, R99, R36, -R30 ;  /* 0x00000024639d7223 */ /* 0x000fce000001081e */
[----:B------:R-:W2:Y:S01]  /*119c0*/  MUFU.EX2 R117, R117 ;  /* 0x0000007500757308 */ /* 0x000ea20000000800 */
[----:B------:R-:W-:-:S07]  /*119d0*/  FFMA.FTZ R156, R156, R36, -R11 ;  /* 0x000000249c9c7223 */ /* 0x000fce000001080b */
[----:B------:R-:W2:Y:S01]  /*119e0*/  MUFU.EX2 R107, R107 ;  /* 0x0000006b006b7308 */ /* 0x000ea20000000800 */
[----:B------:R-:W-:-:S07]  /*119f0*/  FFMA.FTZ R77, R77, R36, -R30 ;  /* 0x000000244d4d7223 */ /* 0x000fce000001081e */
[----:B------:R-:W2:Y:S01]  /*11a00*/  MUFU.EX2 R155, R155 ;  /* 0x0000009b009b7308 */ /* 0x000ea20000000800 */
[-CC-:B------:R-:W-:Y:S01]  /*11a10*/  FFMA.FTZ R158, R158, R36.reuse, -R11.reuse ;  /* 0x000000249e9e7223 */ /* 0x180fe2000001080b */
[-CC-:B------:R-:W-:Y:S01]  /*11a20*/  FFMA.FTZ R104, R104, R36.reuse, -R11.reuse ;  /* 0x0000002468687223 */ /* 0x180fe2000001080b */
[-CC-:B------:R-:W-:Y:S01]  /*11a30*/  FFMA.FTZ R160, R160, R36.reuse, -R11.reuse ;  /* 0x00000024a0a07223 */ /* 0x180fe2000001080b */
[----:B------:R-:W-:-:S04]  /*11a40*/  FFMA.FTZ R103, R50, R36, -R11 ;  /* 0x0000002432677223 */ /* 0x000fc8000001080b */
        /* <DEDUP_REMOVED lines=15> */
[----:B------:R-:W-:Y:S01]  /*11b40*/  FFMA.FTZ R118, R38, R36, -R11 ;  /* 0x0000002426767223 */ /* 0x000fe2000001080b */
[----:B0-----:R-:W-:Y:S01]  /*11b50*/  FFMA.FTZ R11, R122, R2, R152 ;  /* 0x000000027a0b7223 */ /* 0x001fe20000010098 */
[----:B-1----:R-:W-:Y:S01]  /*11b60*/  FFMA.FTZ R2, R3, R123, R153 ;  /* 0x0000007b03027223 */ /* 0x002fe20000010099 */
[-CC-:B------:R-:W-:Y:S01]  /*11b70*/  FFMA.FTZ R159, R95, R36.reuse, -R30.reuse ;  /* 0x000000245f9f7223 */ /* 0x180fe2000001081e */
[----:B------:R-:W-:-:S03]  /*11b80*/  FFMA.FTZ R116, R91, R36, -R30 ;  /* 0x000000245b747223 */ /* 0x000fc6000001081e */
[----:B------:R-:W-:Y:S01]  /*11b90*/  MUFU.EX2 R105, R105 ;  /* 0x0000006900697308 */ /* 0x000fe20000000800 */
[----:B--2---:R-:W-:Y:S01]  /*11ba0*/  FADD.FTZ R4, R120, R11 ;  /* 0x0000000b78047221 */ /* 0x004fe20000010000 */
[----:B------:R-:W-:Y:S01]  /*11bb0*/  FADD.FTZ R2, R117, R2 ;  /* 0x0000000275027221 */ /* 0x000fe20000010000 */
[-CC-:B------:R-:W-:Y:S01]  /*11bc0*/  FFMA.FTZ R161, R87, R36.reuse, -R30.reuse ;  /* 0x0000002457a17223 */ /* 0x180fe2000001081e */
[-CC-:B------:R-:W-:Y:S01]  /*11bd0*/  FFMA.FTZ R115, R83, R36.reuse, -R30.reuse ;  /* 0x0000002453737223 */ /* 0x180fe2000001081e */
[-CC-:B------:R-:W-:Y:S01]  /*11be0*/  FFMA.FTZ R163, R53, R36.reuse, -R30.reuse ;  /* 0x0000002435a37223 */ /* 0x180fe2000001081e */
[-CC-:B------:R-:W-:Y:S01]  /*11bf0*/  FFMA.FTZ R114, R51, R36.reuse, -R30.reuse ;  /* 0x0000002433727223 */ /* 0x180fe2000001081e */
[-C--:B------:R-:W-:Y:S01]  /*11c00*/  FFMA.FTZ R165, R47, R36.reuse, -R30 ;  /* 0x000000242fa57223 */ /* 0x080fe2000001081e */
[----:B------:R-:W0:Y:S01]  /*11c10*/  MUFU.EX2 R157, R157 ;  /* 0x0000009d009d7308 */ /* 0x000e220000000800 */
[----:B------:R-:W-:Y:S01]  /*11c20*/  FADD.FTZ R3, R107, R4 ;  /* 0x000000046b037221 */ /* 0x000fe20000010000 */
[----:B------:R-:W-:Y:S01]  /*11c30*/  FADD.FTZ R5, R155, R2 ;  /* 0x000000029b057221 */ /* 0x000fe20000010000 */
        /* <DEDUP_REMOVED lines=11> */
[C---:B------:R-:W-:Y:S01]  /*11cf0*/  FMUL.FTZ R80, R122.reuse, R66 ;  /* 0x000000427a507220 */ /* 0x040fe20000410000 */
[----:B------:R-:W-:Y:S01]  /*11d00*/  FMUL.FTZ R7, R122, R7 ;  /* 0x000000077a077220 */ /* 0x000fe20000410000 */
[----:B------:R-:W2:Y:S01]  /*11d10*/  MUFU.EX2 R77, R77 ;  /* 0x0000004d004d7308 */ /* 0x000ea20000000800 */
[----:B------:R-:W-:Y:S01]  /*11d20*/  FADD.FTZ R3, R154, R3 ;  /* 0x000000039a037221 */ /* 0x000fe20000010000 */
[----:B------:R-:W-:Y:S01]  /*11d30*/  FADD.FTZ R2, R96, R5 ;  /* 0x0000000560027221 */ /* 0x000fe20000010000 */
[C---:B------:R-:W-:Y:S01]  /*11d40*/  FMUL.FTZ R6, R122.reuse, R6 ;  /* 0x000000067a067220 */ /* 0x040fe20000410000 */
[C---:B------:R-:W-:Y:S01]  /*11d50*/  FMUL.FTZ R29, R122.reuse, R29 ;  /* 0x0000001d7a1d7220 */ /* 0x040fe20000410000 */
[C---:B------:R-:W-:Y:S01]  /*11d60*/  FMUL.FTZ R33, R123.reuse, R33 ;  /* 0x000000217b217220 */ /* 0x040fe20000410000 */
[----:B------:R-:W-:Y:S01]  /*11d70*/  FMUL.FTZ R32, R123, R32 ;  /* 0x000000207b207220 */ /* 0x000fe20000410000 */
[----:B------:R-:W-:Y:S01]  /*11d80*/  FMUL.FTZ R28, R122, R28 ;  /* 0x0000001c7a1c7220 */ /* 0x000fe20000410000 */
[----:B------:R-:W2:Y:S01]  /*11d90*/  MUFU.EX2 R159, R159 ;  /* 0x0000009f009f7308 */ /* 0x000ea20000000800 */
[----:B------:R-:W-:Y:S01]  /*11da0*/  FADD.FTZ R3, R106, R3 ;  /* 0x000000036a037221 */ /* 0x000fe20000010000 */
[----:B0-----:R-:W-:Y:S01]  /*11db0*/  FADD.FTZ R2, R157, R2 ;  /* 0x000000029d027221 */ /* 0x001fe20000010000 */
        /* <DEDUP_REMOVED lines=20> */
[C---:B------:R-:W-:Y:S01]  /*11f00*/  FMUL.FTZ R71, R122.reuse, R71 ;  /* 0x000000477a477220 */ /* 0x040fe20000410000 */
[----:B------:R-:W1:Y:S01]  /*11f10*/  MUFU.EX2 R104, R104 ;  /* 0x0000006800687308 */ /* 0x000e620000000800 */
[C---:B------:R-:W-:Y:S01]  /*11f20*/  FMUL.FTZ R70, R122.reuse, R70 ;  /* 0x000000467a467220 */ /* 0x040fe20000410000 */
[C---:B------:R-:W-:Y:S01]  /*11f30*/  FMUL.FTZ R69, R122.reuse, R69 ;  /* 0x000000457a457220 */ /* 0x040fe20000410000 */
[C---:B------:R-:W-:Y:S01]  /*11f40*/  FMUL.FTZ R68, R122.reuse, R68 ;  /* 0x000000447a447220 */ /* 0x040fe20000410000 */
[C---:B------:R-:W-:Y:S01]  /*11f50*/  FMUL.FTZ R79, R122.reuse, R79 ;  /* 0x0000004f7a4f7220 */ /* 0x040fe20000410000 */
[----:B------:R-:W-:Y:S01]  /*11f60*/  FMUL.FTZ R78, R122, R78 ;  /* 0x0000004e7a4e7220 */ /* 0x000fe20000410000 */
[----:B------:R-:W2:Y:S02]  /*11f70*/  LDL.64 R98, [R1+0x340] ;  /* 0x0003400001627983 */ /* 0x000ea40000100a00 */
[----:B------:R-:W1:Y:S01]  /*11f80*/  MUFU.EX2 R161, R161 ;  /* 0x000000a100a17308 */ /* 0x000e620000000800 */
[----:B------:R-:W-:Y:S01]  /*11f90*/  FADD.FTZ R3, R105, R4 ;  /* 0x0000000469037221 */ /* 0x000fe20000010000 */
[----:B------:R-:W-:-:S06]  /*11fa0*/  FADD.FTZ R5, R159, R2 ;  /* 0x000000029f057221 */ /* 0x000fcc0000010000 */
[----:B------:R-:W4:Y:S08]  /*11fb0*/  MUFU.EX2 R160, R160 ;  /* 0x000000a000a07308 */ /* 0x000f300000000800 */
        /* <DEDUP_REMOVED lines=10> */
[----:B------:R-:W-:Y:S01]  /*12060*/  FFMA.FTZ R11, R35, R36, -R30 ;  /* 0x00000024230b7223 */ /* 0x000fe2000001081e */
[----:B------:R-:W2:Y:S04]  /*12070*/  LDL.64 R82, [R1+0x388] ;  /* 0x0003880001527983 */ /* 0x000ea80000100a00 */
[----:B------:R-:W2:Y:S02]  /*12080*/  LDL.64 R86, [R1+0x3a8] ;  /* 0x0003a80001567983 */ /* 0x000ea40000100a00 */
[----:B------:R-:W4:Y:S01]  /*12090*/  MUFU.EX2 R115, R115 ;  /* 0x0000007300737308 */ /* 0x000f220000000800 */
[----:B0-----:R-:W-:Y:S01]  /*120a0*/  FADD.FTZ R3, R158, R3 ;  /* 0x000000039e037221 */ /* 0x001fe20000010000 */
[----:B------:R-:W-:Y:S01]  /*120b0*/  FADD.FTZ R2, R116, R5 ;  /* 0x0000000574027221 */ /* 0x000fe20000010000 */
[----:B------:R-:W2:Y:S04]  /*120c0*/  LDL.64 R52, [R1+0x350] ;  /* 0x0003500001347983 */ /* 0x000ea80000100a00 */
[----:B------:R-:W2:Y:S01]  /*120d0*/  LDL.64 R50, [R1+0x360] ;  /* 0x0003600001327983 */ /* 0x000ea20000100a00 */
[----:B------:R-:W0:Y:S01]  /*120e0*/  MUFU.EX2 R163, R163 ;  /* 0x000000a300a37308 */ /* 0x000e220000000800 */
[----:B-1----:R-:W-:Y:S01]  /*120f0*/  FADD.FTZ R3, R104, R3 ;  /* 0x0000000368037221 */ /* 0x002fe20000010000 */
[----:B------:R-:W-:Y:S01]  /*12100*/  FADD.FTZ R2, R161, R2 ;  /* 0x00000002a1027221 */ /* 0x000fe20000010000 */
[C---:B---3--:R-:W-:Y:S01]  /*12110*/  FMUL.FTZ R27, R122.reuse, R27 ;  /* 0x0000001b7a1b7220 */ /* 0x048fe20000410000 */
[C---:B------:R-:W-:Y:S01]  /*12120*/  FMUL.FTZ R26, R122.reuse, R26 ;  /* 0x0000001a7a1a7220 */ /* 0x040fe20000410000 */
[C---:B----4-:R-:W-:Y:S01]  /*12130*/  FMUL.FTZ R25, R122.reuse, R25 ;  /* 0x000000197a197220 */ /* 0x050fe20000410000 */
[----:B------:R-:W-:Y:S01]  /*12140*/  FMUL.FTZ R24, R122, R24 ;  /* 0x000000187a187220 */ /* 0x000fe20000410000 */
[----:B------:R-:W3:Y:S01]  /*12150*/  LDL.64 R46, [R1+0x380] ;  /* 0x00038000012e7983 */ /* 0x000ee20000100a00 */
[----:B------:R-:W1:Y:S01]  /*12160*/  MUFU.EX2 R114, R114 ;  /* 0x0000007200727308 */ /* 0x000e620000000800 */
[----:B------:R-:W-:Y:S01]  /*12170*/  FADD.FTZ R4, R160, R3 ;  /* 0x00000003a0047221 */ /* 0x000fe20000010000 */
[----:B------:R-:W-:Y:S01]  /*12180*/  FADD.FTZ R2, R115, R2 ;  /* 0x0000000273027221 */ /* 0x000fe20000010000 */
[C---:B------:R-:W-:Y:S01]  /*12190*/  FMUL.FTZ R21, R122.reuse, R21 ;  /* 0x000000157a157220 */ /* 0x040fe20000410000 */
[C---:B------:R-:W-:Y:S01]  /*121a0*/  FMUL.FTZ R20, R122.reuse, R20 ;  /* 0x000000147a147220 */ /* 0x040fe20000410000 */
[C---:B------:R-:W-:Y:S01]  /*121b0*/  FMUL.FTZ R13, R122.reuse, R13 ;  /* 0x0000000d7a0d7220 */ /* 0x040fe20000410000 */
[----:B------:R-:W-:Y:S01]  /*121c0*/  FMUL.FTZ R12, R122, R12 ;  /* 0x0000000c7a0c7220 */ /* 0x000fe20000410000 */
[----:B------:R-:W4:Y:S01]  /*121d0*/  LDL.64 R44, [R1+0x3d0] ;  /* 0x0003d000012c7983 */ /* 0x000f220000100a00 */
[----:B------:R-:W1:Y:S01]  /*121e0*/  MUFU.EX2 R165, R165 ;  /* 0x000000a500a57308 */ /* 0x000e620000000800 */
[----:B------:R-:W-:Y:S01]  /*121f0*/  FADD.FTZ R3, R103, R4 ;  /* 0x0000000467037221 */ /* 0x000fe20000010000 */
[----:B0-----:R-:W-:Y:S01]  /*12200*/  FADD.FTZ R5, R163, R2 ;  /* 0x00000002a3057221 */ /* 0x001fe20000010000 */
[----:B------:R-:W4:Y:S04]  /*12210*/  LDL.64 R42, [R1+0x3e0] ;  /* 0x0003e000012a7983 */ /* 0x000f280000100a00 */
[----:B------:R-:W4:Y:S01]  /*12220*/  LDL.64 R90, [R1+0x3c8] ;  /* 0x0003c800015a7983 */ /* 0x000f220000100a00 */
[----:B------:R-:W0:Y:S01]  /*12230*/  MUFU.EX2 R113, R113 ;  /* 0x0000007100717308 */ /* 0x000e220000000800 */
[----:B------:R-:W-:Y:S01]  /*12240*/  FADD.FTZ R3, R162, R3 ;  /* 0x00000003a2037221 */ /* 0x000fe20000010000 */
[----:B-1----:R-:W-:Y:S01]  /*12250*/  FADD.FTZ R2, R114, R5 ;  /* 0x0000000572027221 */ /* 0x002fe20000010000 */
[----:B------:R-:W4:Y:S04]  /*12260*/  LDL.64 R40, [R1+0x208] ;  /* 0x0002080001287983 */ /* 0x000f280000100a00 */
[----:B------:R-:W4:Y:S01]  /*12270*/  LDL.64 R94, [R1+0x3e8] ;  /* 0x0003e800015e7983 */ /* 0x000f220000100a00 */
[----:B------:R-:W1:Y:S01]  /*12280*/  MUFU.EX2 R167, R167 ;  /* 0x000000a700a77308 */ /* 0x000e620000000800 */
[----:B------:R-:W-:Y:S01]  /*12290*/  FADD.FTZ R3, R102, R3 ;  /* 0x0000000366037221 */ /* 0x000fe20000010000 */
[----:B------:R-:W-:Y:S01]  /*122a0*/  FADD.FTZ R2, R165, R2 ;  /* 0x00000002a5027221 */ /* 0x000fe20000010000 */
[----:B------:R-:W4:Y:S05]  /*122b0*/  LDL.64 R38, [R1+0x218] ;  /* 0x0002180001267983 */ /* 0x000f2a0000100a00 */
        /* <DEDUP_REMOVED lines=8> */
[----:B------:R-:W4:Y:S05]  /*12340*/  LDL.64 R88, [R1+0x3b8] ;  /* 0x0003b80001587983 */ /* 0x000f2a0000100a00 */
[----:B------:R-:W1:Y:S01]  /*12350*/  MUFU.EX2 R111, R111 ;  /* 0x0000006f006f7308 */ /* 0x000e620000000800 */
[----:B------:R-:W-:Y:S01]  /*12360*/  FADD.FTZ R5, R101, R4 ;  /* 0x0000000465057221 */ /* 0x000fe20000010000 */
[----:B------:R-:W-:-:S06]  /*12370*/  FADD.FTZ R2, R112, R3 ;  /* 0x0000000370027221 */ /* 0x000fcc0000010000 */
[----:B------:R-:W1:Y:S01]  /*12380*/  MUFU.EX2 R171, R171 ;  /* 0x000000ab00ab7308 */ /* 0x000e620000000800 */
[----:B------:R-:W-:Y:S01]  /*12390*/  FADD.FTZ R5, R168, R5 ;  /* 0x00000005a8057221 */ /* 0x000fe20000010000 */
[----:B0-----:R-:W-:-:S06]  /*123a0*/  FADD.FTZ R2, R169, R2 ;  /* 0x00000002a9027221 */ /* 0x001fcc0000010000 */
[----:B------:R-:W0:Y:S01]  /*123b0*/  MUFU.EX2 R110, R110 ;  /* 0x0000006e006e7308 */ /* 0x000e220000000800 */
[----:B------:R-:W-:Y:S01]  /*123c0*/  FADD.FTZ R5, R100, R5 ;  /* 0x0000000564057221 */ /* 0x000fe20000010000 */
[----:B-1----:R-:W-:-:S06]  /*123d0*/  FADD.FTZ R2, R111, R2 ;  /* 0x000000026f027221 */ /* 0x002fcc0000010000 */
[----:B------:R-:W1:Y:S08]  /*123e0*/  MUFU.EX2 R172, R172 ;  /* 0x000000ac00ac7308 */ /* 0x000e700000000800 */
[----:B------:R-:W1:Y:S01]  /*123f0*/  MUFU.EX2 R173, R173 ;  /* 0x000000ad00ad7308 */ /* 0x000e620000000800 */
[----:B------:R-:W-:Y:S01]  /*12400*/  FADD.FTZ R4, R170, R5 ;  /* 0x00000005aa047221 */ /* 0x000fe20000010000 */
[----:B------:R-:W-:-:S06]  /*12410*/  FADD.FTZ R3, R171, R2 ;  /* 0x00000002ab037221 */ /* 0x000fcc0000010000 */
[----:B------:R-:W1:Y:S08]  /*12420*/  MUFU.EX2 R119, R119 ;  /* 0x0000007700777308 */ /* 0x000e700000000800 */
[----:B------:R-:W-:Y:S08]  /*12430*/  MUFU.EX2 R174, R174 ;  /* 0x000000ae00ae7308 */ /* 0x000ff00000000800 */
[----:B------:R-:W-:Y:S01]  /*12440*/  MUFU.EX2 R118, R118 ;  /* 0x0000007600767308 */ /* 0x000fe20000000800 */
[----:B------:R-:W-:Y:S01]  /*12450*/  FMUL.FTZ R81, R122, R67 ;  /* 0x000000437a517220 */ /* 0x000fe20000410000 */
[----:B------:R-:W4:Y:S06]  /*12460*/  LDL.64 R48, [R1+0x370] ;  /* 0x0003700001307983 */ /* 0x000f2c0000100a00 */
[----:B------:R-:W1:Y:S01]  /*12470*/  MUFU.EX2 R76, R76 ;  /* 0x0000004c004c7308 */ /* 0x000e620000000800 */
[----:B------:R-:W-:Y:S01]  /*12480*/  FADD.FTZ R5, R97, R4 ;  /* 0x0000000461057221 */ /* 0x000fe20000010000 */
[----:B0-----:R-:W-:-:S06]  /*12490*/  FADD.FTZ R2, R110, R3 ;  /* 0x000000036e027221 */ /* 0x001fcc0000010000 */
[----:B------:R-:W0:Y:S01]  /*124a0*/  MUFU.EX2 R175, R175 ;  /* 0x000000af00af7308 */ /* 0x000e220000000800 */
[----:B-1----:R-:W-:Y:S01]  /*124b0*/  FADD.FTZ R4, R172, R5 ;  /* 0x00000005ac047221 */ /* 0x002fe20000010000 */
[----:B------:R-:W-:Y:S01]  /*124c0*/  FADD.FTZ R3, R173, R2 ;  /* 0x00000002ad037221 */ /* 0x000fe20000010000 */
[----:B------:R-:W-:Y:S04]  /*124d0*/  STL.64 [R1+0x3f0], R6 ;  /* 0x0003f00601007387 */ /* 0x000fe80000100a00 */
[----:B------:R-:W-:Y:S01]  /*124e0*/  STL.64 [R1+0x3f8], R32 ;  /* 0x0003f82001007387 */ /* 0x000fe20000100a00 */
[----:B------:R-:W1:Y:S01]  /*124f0*/  MUFU.EX2 R11, R11 ;  /* 0x0000000b000b7308 */ /* 0x000e620000000800 */
[----:B------:R-:W-:Y:S01]  /*12500*/  FADD.FTZ R31, R119, R4 ;  /* 0x00000004771f7221 */ /* 0x000fe20000010000 */
[----:B------:R-:W-:Y:S01]  /*12510*/  FADD.FTZ R30, R76, R3 ;  /* 0x000000034c1e7221 */ /* 0x000fe20000010000 */
[----:B------:R1:W-:Y:S02]  /*12520*/  STL.64 [R1+0x2f0], R80 ;  /* 0x0002f05001007387 */ /* 0x0003e40000100a00 */
[----:B------:R-:W-:-:S02]  /*12530*/  FADD.FTZ R31, R174, R31 ;  /* 0x0000001fae1f7221 */ /* 0x000fc40000010000 */
[----:B------:R-:W-:Y:S01]  /*12540*/  STL.64 [R1+0x200], R28 ;  /* 0x0002001c01007387 */ /* 0x000fe20000100a00 */
[----:B0-----:R-:W-:Y:S01]  /*12550*/  FADD.FTZ R34, R175, R30 ;  /* 0x0000001eaf227221 */ /* 0x001fe20000010000 */
[----:B------:R-:W-:Y:S02]  /*12560*/  FADD.FTZ R30, R118, R31 ;  /* 0x0000001f761e7221 */ /* 0x000fe40000010000 */
[----:B------:R0:W-:Y:S01]  /*12570*/  STL.64 [R1+0x210], R26 ;  /* 0x0002101a01007387 */ /* 0x0001e20000100a00 */
[C---:B-1----:R-:W-:Y:S01]  /*12580*/  FMUL.FTZ R81, R122.reuse, R75 ;  /* 0x0000004b7a517220 */ /* 0x042fe20000410000 */
[C---:B------:R-:W-:Y:S01]  /*12590*/  FMUL.FTZ R80, R122.reuse, R74 ;  /* 0x0000004a7a507220 */ /* 0x040fe20000410000 */
[----:B------:R-:W-:Y:S01]  /*125a0*/  FADD.FTZ R31, R11, R34 ;  /* 0x000000220b1f7221 */ /* 0x000fe20000010000 */
[----:B------:R-:W-:Y:S04]  /*125b0*/  STL.64 [R1+0x220], R24 ;  /* 0x0002201801007387 */ /* 0x000fe80000100a00 */
[----:B------:R1:W-:Y:S04]  /*125c0*/  STL.64 [R1+0x1e0], R30 ;  /* 0x0001e01e01007387 */ /* 0x0003e80000100a00 */
        /* <DEDUP_REMOVED lines=11> */
[----:B------:R1:W-:Y:S04]  /*12680*/  STL.64 [R1+0x2e0], R68 ;  /* 0x0002e04401007387 */ /* 0x0003e80000100a00 */
[----:B------:R-:W-:Y:S04]  /*12690*/  STL.64 [R1+0x300], R80 ;  /* 0x0003005001007387 */ /* 0x000fe80000100a00 */
[----:B------:R1:W-:Y:S04]  /*126a0*/  STL.64 [R1+0x310], R78 ;  /* 0x0003104e01007387 */ /* 0x0003e80000100a00 */
[----:B------:R-:W4:Y:S04]  /*126b0*/  LDL.64 R2, [R1+0x390] ;  /* 0x0003900001027983 */ /* 0x000f280000100a00 */
[----:B------:R-:W4:Y:S04]  /*126c0*/  LDL.64 R4, [R1+0x3a0] ;  /* 0x0003a00001047983 */ /* 0x000f280000100a00 */
[----:B------:R-:W4:Y:S04]  /*126d0*/  LDL.64 R6, [R1+0x3b0] ;  /* 0x0003b00001067983 */ /* 0x000f280000100a00 */
[----:B------:R-:W4:Y:S04]  /*126e0*/  LDL.64 R36, [R1+0x3c0] ;  /* 0x0003c00001247983 */ /* 0x000f280000100a00 */
[----:B0-----:R-:W4:Y:S04]  /*126f0*/  LDL.64 R26, [R1+0x228] ;  /* 0x00022800011a7983 */ /* 0x001f280000100a00 */
        /* <DEDUP_REMOVED lines=21> */
[C---:B------:R-:W-:Y:S01]  /*12850*/  FMUL.FTZ R65, R122.reuse, R65 ;  /* 0x000000417a417220 */ /* 0x040fe20000410000 */
[----:B------:R-:W-:-:S05]  /*12860*/  FMUL.FTZ R64, R122, R64 ;  /* 0x000000407a407220 */ /* 0x000fca0000410000 */
[----:B------:R0:W-:Y:S02]  /*12870*/  STL.64 [R1+0x320], R64 ;  /* 0x0003204001007387 */ /* 0x0001e40000100a00 */
[C---:B0-----:R-:W-:Y:S01]  /*12880*/  FMUL.FTZ R65, R122.reuse, R109 ;  /* 0x0000006d7a417220 */ /* 0x041fe20000410000 */
[----:B------:R-:W-:-:S05]  /*12890*/  FMUL.FTZ R64, R122, R108 ;  /* 0x0000006c7a407220 */ /* 0x000fca0000410000 */
[----:B------:R0:W-:Y:S04]  /*128a0*/  STL.64 [R1+0x330], R64 ;  /* 0x0003304001007387 */ /* 0x0001e80000100a00 */
[----:B0-----:R0:W5:Y:S01]  /*128b0*/  LDL.64 R64, [R1+0x1c0] ;  /* 0x0001c00001407983 */ /* 0x0011620000100a00 */
[C---:B--2---:R-:W-:Y:S01]  /*128c0*/  FMUL.FTZ R99, R122.reuse, R99 ;  /* 0x000000637a637220 */ /* 0x044fe20000410000 */
        /* <DEDUP_REMOVED lines=29> */
[----:B------:R0:W-:Y:S01]  /*12aa0*/  STL.64 [R1+0x340], R98 ;  /* 0x0003406201007387 */ /* 0x0001e20000100a00 */
[----:B------:R-:W-:-:S03]  /*12ab0*/  LOP3.LUT R124, R124, 0x1, RZ, 0xfc, !PT ;  /* 0x000000017c7c7812 */ /* 0x000fc600078efcff */
[----:B------:R0:W-:Y:S04]  /*12ac0*/  STL.64 [R1+0x350], R52 ;  /* 0x0003503401007387 */ /* 0x0001e80000100a00 */
[----:B------:R0:W-:Y:S04]  /*12ad0*/  STL.64 [R1+0x360], R50 ;  /* 0x0003603201007387 */ /* 0x0001e80000100a00 */
[----:B------:R0:W-:Y:S04]  /*12ae0*/  STL.64 [R1+0x380], R46 ;  /* 0x0003802e01007387 */ /* 0x0001e80000100a00 */
[----:B------:R0:W-:Y:S04]  /*12af0*/  STL [R1+0x1d4], R121 ;  /* 0x0001d47901007387 */ /* 0x0001e80000100800 */
[----:B------:R0:W-:Y:S01]  /*12b00*/  STL.64 [R1+0x3d0], R44 ;  /* 0x0003d02c01007387 */ /* 0x0001e20000100a00 */
[C---:B------:R-:W-:Y:S01]  /*12b10*/  FMUL.FTZ R49, R122.reuse, R49 ;  /* 0x000000317a317220 */ /* 0x040fe20000410000 */
[----:B------:R-:W-:-:S02]  /*12b20*/  FMUL.FTZ R48, R122, R48 ;  /* 0x000000307a307220 */ /* 0x000fc40000410000 */
        /* <DEDUP_REMOVED lines=112> */
[----:B------:R-:W-:Y:S02]  /*13230*/  F2FP.F16.F32.PACK_AB R171, R110, R171 ;  /* 0x000000ab6eab723e */ /* 0x000fe400000000ff */
[----:B------:R-:W-:Y:S02]  /*13240*/  F2FP.F16.F32.PACK_AB R173, R76, R173 ;  /* 0x000000ad4cad723e */ /* 0x000fe400000000ff */
[----:B------:R-:W-:Y:S01]  /*13250*/  F2FP.F16.F32.PACK_AB R175, R11, R175 ;  /* 0x000000af0baf723e */ /* 0x000fe200000000ff */
[----:B0-----:R-:W-:Y:S06]  /*13260*/  @!P1 BRA `(.L_x_11671) ;  /* 0x0000000000049947 */ /* 0x001fec0003800000 */
[----:B------:R-:W-:Y:S01]  /*13270*/  BPT.TRAP 0x1 ;  /* 0x000000040000795c */ /* 0x000fe20000300000 */
.L_x_11671:
[----:B------:R-:W-:Y:S05]  /*13280*/  BSYNC B0 ;  /* 0x0000000000007941 */ /* 0x000fea0003800000 */
.L_x_11670:
        /* <DEDUP_REMOVED lines=8> */
.L_x_11673:
[----:B------:R-:W-:Y:S05]  /*13310*/  BSYNC B0 ;  /* 0x0000000000007941 */ /* 0x000fea0003800000 */
.L_x_11672:
[----:B------:R-:W-:Y:S04]  /*13320*/  BSSY B0, `(.L_x_11674) ;  /* 0x0000004000007945 */ /* 0x000fe80003800000 */
[----:B-1----:R-:W-:Y:S05]  /*13330*/  @P0 BRA `(.L_x_11675) ;  /* 0x0000000000080947 */ /* 0x002fea0003800000 */
[----:B------:R-:W1:Y:S02]  /*13340*/  SYNCS.PHASECHK.TRANS64.TRYWAIT P0, [R64+URZ], R65 ;  /* 0x00000041400075a7 */ /* 0x000e64000800017f */
[----:B-1----:R-:W-:Y:S05]  /*13350*/  @!P0 BRA `(.L_x_11676) ;  /* 0x000000f400c48947 */ /* 0x002fea0003800000 */
.L_x_11675:
[----:B------:R-:W-:Y:S05]  /*13360*/  BSYNC B0 ;  /* 0x0000000000007941 */ /* 0x000fea0003800000 */
.L_x_11674:
        /* <DEDUP_REMOVED lines=132> */
[----:B------:R0:W-:Y:S01]  /*13bb0*/  BAR.SYNC.DEFER_BLOCKING R2, 0x100 ;  /* 0x000400020000751d */ /* 0x0001e20000010000 */
[----:B------:R-:W-:Y:S02]  /*13bc0*/  IMAD.MOV.U32 R3, RZ, RZ, R17 ;  /* 0x000000ffff037224 */ /* 0x000fe400078e0011 */
[----:B0-----:R-:W-:-:S06]  /*13bd0*/  IMAD.MOV.U32 R2, RZ, RZ, R16 ;  /* 0x000000ffff027224 */ /* 0x001fcc00078e0010 */
[----:B------:R-:W4:Y:S04]  /*13be0*/  LD.E.64 R2, desc[UR36][R2.64+0x80] ;  /* 0x0000802402027980 */ /* 0x000f28000c101b00 */
        /* <DEDUP_REMOVED lines=164> */
[----:B------:R-:W-:Y:S02]  /*14630*/  R2UR UR7, R3 ;  /* 0x00000000030772ca */ /* 0x000fe400000e0000 */
[----:B------:R-:W-:-:S09]  /*14640*/  R2UR UR6, R2 ;  /* 0x00000000020672ca */ /* 0x000fd200000e0000 */
[----:B------:R-:W-:Y:S01]  /*14650*/  VOTEU.ANY UP0, P0 ;  /* 0x00000000003f7886 */ /* 0x000fe20000000100 */
[----:B------:R-:W-:Y:S02]  /*14660*/  VIADD R4, R2, 0x80 ;  /* 0x0000008002047836 */ /* 0x000fe40000000000 */
[----:B------:R-:W-:Y:S01]  /*14670*/  IMAD.MOV.U32 R5, RZ, RZ, R3 ;  /* 0x000000ffff057224 */ /* 0x000fe200078e0003 */
        /* <DEDUP_REMOVED lines=496> */
.L_x_11678:
[----:B------:R-:W-:Y:S05]  /*16580*/  BSYNC B0 ;  /* 0x0000000000007941 */ /* 0x000fea0003800000 */
.L_x_11677:
        /* <DEDUP_REMOVED lines=9> */
.L_x_11650:
[----:B------:R-:W1:Y:S01]  /*16620*/  LDL R5, [R1+0x1e0] ;  /* 0x0001e00001057983 */ /* 0x000e620000100800 */
[----:B------:R-:W-:Y:S05]  /*16630*/  WARPSYNC.ALL ;  /* 0x0000000000007948 */ /* 0x000fea0003800000 */
        /* <DEDUP_REMOVED lines=63> */
[----:B------:R-:W5:Y:S04]  /*16a30*/  LDL.64 R10, [R1+0x378] ;  /* 0x00037800010a7983 */ /* 0x000f680000100a00 */
[----:B-1----:R-:W1:Y:S02]  /*16a40*/  SHFL.BFLY PT, R0, R5, 0x2, 0x1f ;  /* 0x0c401f0005007f89 */ /* 0x002e6400000e0000 */
[----:B-1----:R-:W-:-:S05]  /*16a50*/  FADD.FTZ R0, R5, R0 ;  /* 0x0000000005007221 */ /* 0x002fca0000010000 */
[----:B------:R-:W0:Y:S02]  /*16a60*/  SHFL.BFLY PT, R3, R0, 0x1, 0x1f ;  /* 0x0c201f0000037f89 */ /* 0x000e2400000e0000 */
[----:B0-----:R-:W-:Y:S02]  /*16a70*/  FADD.FTZ R2, R0, R3 ;  /* 0x0000000300027221 */ /* 0x001fe40000010000 */
[----:B------:R-:W5:Y:S04]  /*16a80*/  LDL R0, [R1+0x1c0] ;  /* 0x0001c00001007983 */ /* 0x000f680000100800 */
[----:B------:R-:W-:Y:S04]  /*16a90*/  STL [R1+0x1e0], R2 ;  /* 0x0001e00201007387 */ /* 0x000fe80000100800 */
[----:B------:R-:W3:Y:S04]  /*16aa0*/  LDL R146, [R1+0x1e0] ;  /* 0x0001e00001927983 */ /* 0x000ee80000100800 */
[----:B--2---:R-:W0:Y:S02]  /*16ab0*/  SHFL.BFLY PT, R3, R4, 0x2, 0x1f ;  /* 0x0c401f0004037f89 */ /* 0x004e2400000e0000 */
[----:B0-----:R-:W-:-:S02]  /*16ac0*/  FADD.FTZ R3, R3, R4 ;  /* 0x0000000403037221 */ /* 0x001fc40000010000 */
[----:B------:R-:W2:Y:S04]  /*16ad0*/  LDL.64 R4, [R1+0x3e8] ;  /* 0x0003e80001047983 */ /* 0x000ea80000100a00 */
[----:B------:R-:W0:Y:S02]  /*16ae0*/  SHFL.BFLY PT, R140, R3, 0x1, 0x1f ;  /* 0x0c201f00038c7f89 */ /* 0x000e2400000e0000 */
[----:B0-----:R-:W-:Y:S02]  /*16af0*/  FADD.FTZ R140, R3, R140 ;  /* 0x0000008c038c7221 */ /* 0x001fe40000010000 */
[----:B------:R-:W2:Y:S03]  /*16b00*/  LDL.64 R2, [R1+0x3c8] ;  /* 0x0003c80001027983 */ /* 0x000ea60000100a00 */
[----:B------:R-:W-:-:S13]  /*16b10*/  FSETP.NE.FTZ.AND P1, PT, R140, RZ, PT ;  /* 0x000000ff8c00720b */ /* 0x000fda0003f35000 */
[----:B------:R-:W2:Y:S04]  /*16b20*/  @P1 LDL R144, [R1+0x1f0] ;  /* 0x0001f00001901983 */ /* 0x000ea80000100800 */
[----:B------:R-:W2:Y:S01]  /*16b30*/  @P1 LDL R139, [R1+0x1d4] ;  /* 0x0001d400018b1983 */ /* 0x000ea20000100800 */
[----:B---3--:R-:W-:-:S13]  /*16b40*/  FSETP.NE.FTZ.AND P0, PT, R146, RZ, PT ;  /* 0x000000ff9200720b */ /* 0x008fda0003f15000 */
[----:B------:R-:W3:Y:S04]  /*16b50*/  @P0 LDL R138, [R1+0x1f0] ;  /* 0x0001f000018a0983 */ /* 0x000ee80000100800 */
[----:B------:R-:W3:Y:S01]  /*16b60*/  @P0 LDL R141, [R1+0x1d0] ;  /* 0x0001d000018d0983 */ /* 0x000ee20000100800 */
[----:B------:R-:W-:-:S06]  /*16b70*/  IMAD.MOV.U32 R137, RZ, RZ, RZ ;  /* 0x000000ffff897224 */ /* 0x000fcc00078e00ff */
[----:B------:R-:W0:Y:S01]  /*16b80*/  @P0 MUFU.RCP R137, R146 ;  /* 0x0000009200890308 */ /* 0x000e220000001000 */
[----:B------:R-:W1:Y:S07]  /*16b90*/  S2R R147, SR_TID.X ;  /* 0x0000000000937919 */ /* 0x000e6e0000002100 */
[----:B------:R-:W4:Y:S01]  /*16ba0*/  @P0 MUFU.LG2 R142, R146 ;  /* 0x00000092008e0308 */ /* 0x000f220000000c00 */
[-C--:B0-----:R-:W-:Y:S01]  /*16bb0*/  FMUL.FTZ R131, R131, R137.reuse ;  /* 0x0000008983837220 */ /* 0x081fe20000410000 */
[----:B------:R-:W-:-:S06]  /*16bc0*/  FMUL.FTZ R130, R130, R137 ;  /* 0x0000008982827220 */ /* 0x000fcc0000410000 */
[----:B------:R-:W0:Y:S01]  /*16bd0*/  @P1 MUFU.LG2 R145, R140 ;  /* 0x0000008c00911308 */ /* 0x000e220000000c00 */
[----:B------:R5:W-:Y:S02]  /*16be0*/  STL.64 [R1+0x220], R130 ;  /* 0x0002208201007387 */ /* 0x000be40000100a00 */
[----:B-----5:R-:W-:-:S06]  /*16bf0*/  IMAD.MOV.U32 R130, RZ, RZ, RZ ;  /* 0x000000ffff827224 */ /* 0x020fcc00078e00ff */
[----:B------:R-:W5:Y:S01]  /*16c00*/  @P1 MUFU.RCP R130, R140 ;  /* 0x0000008c00821308 */ /* 0x000f620000001000 */
[----:B----4-:R-:W-:Y:S01]  /*16c10*/  @P0 FMUL.FTZ R143, R142, 0.69314718246459960938 ;  /* 0x3f3172188e8f0820 */ /* 0x010fe20000410000 */
[----:B0-----:R-:W-:Y:S01]  /*16c20*/  @P1 FMUL.FTZ R145, R145, 0.69314718246459960938 ;  /* 0x3f31721891911820 */ /* 0x001fe20000410000 */
[----:B------:R-:W-:Y:S02]  /*16c30*/  IMAD.MOV.U32 R142, RZ, RZ, -0x800000 ;  /* 0xff800000ff8e7424 */ /* 0x000fe400078e00ff */
[-C--:B------:R-:W-:Y:S01]  /*16c40*/  FMUL.FTZ R135, R135, R137.reuse ;  /* 0x0000008987877220 */ /* 0x080fe20000410000 */
[-C--:B------:R-:W-:Y:S01]  /*16c50*/  FMUL.FTZ R134, R134, R137.reuse ;  /* 0x0000008986867220 */ /* 0x080fe20000410000 */
[-C--:B------:R-:W-:Y:S01]  /*16c60*/  FMUL.FTZ R133, R133, R137.reuse ;  /* 0x0000008985857220 */ /* 0x080fe20000410000 */
[-C--:B------:R-:W-:Y:S01]  /*16c70*/  FMUL.FTZ R132, R132, R137.reuse ;  /* 0x0000008984847220 */ /* 0x080fe20000410000 */
        /* <DEDUP_REMOVED lines=149> */
[----:B---3--:R-:W-:-:S04]  /*175d0*/  @P0 FMUL.FTZ R138, R138, 0.69314718246459960938 ;  /* 0x3f3172188a8a0820 */ /* 0x008fc80000410000 */
[----:B------:R-:W-:Y:S01]  /*175e0*/  @P0 FFMA.FTZ R142, R138, R141, R143 ;  /* 0x0000008d8a8e0223 */ /* 0x000fe2000001008f */
[----:B------:R-:W-:Y:S02]  /*175f0*/  IMAD.MOV.U32 R138, RZ, RZ, -0x800000 ;  /* 0xff800000ff8a7424 */ /* 0x000fe400078e00ff */
[----:B------:R-:W-:Y:S01]  /*17600*/  @P1 FFMA.FTZ R138, R144, R139, R145 ;  /* 0x0000008b908a1223 */ /* 0x000fe20000010091 */
[----:B------:R-:W-:Y:S04]  /*17610*/  STL.64 [R1+0x3a0], R84 ;  /* 0x0003a05401007387 */ /* 0x000fe80000100a00 */
[----:B------:R-:W-:Y:S04]  /*17620*/  STL [R1+0x1e0], R142 ;  /* 0x0001e08e01007387 */ /* 0x000fe80000100800 */
        /* <DEDUP_REMOVED lines=39> */
[-C--:B------:R-:W-:Y:S01]  /*178a0*/  FMUL.FTZ R11, R11, R130.reuse ;  /* 0x000000820b0b7220 */ /* 0x080fe20000410000 */
[----:B------:R-:W-:Y:S01]  /*178b0*/  FMUL.FTZ R10, R10, R130 ;  /* 0x000000820a0a7220 */ /* 0x000fe20000410000 */
[----:B------:R-:W-:-:S02]  /*178c0*/  ISETP.NE.AND P1, PT, R0, 0x2, PT ;  /* 0x000000020000780c */ /* 0x000fc40003f25270 */
[----:B-1----:R-:W-:Y:S02]  /*178d0*/  SHF.R.U32.HI R147, RZ, 0x7, R147 ;  /* 0x00000007ff937819 */ /* 0x002fe40000011693 */
[----:B------:R0:W-:Y:S01]  /*178e0*/  STL.64 [R1+0x378], R10 ;  /* 0x0003780a01007387 */ /* 0x0001e20000100a00 */
[----:B------:R-:W-:Y:S01]  /*178f0*/  BSSY B0, `(.L_x_11680) ;  /* 0x000000a000007945 */ /* 0x000fe20003800000 */
[----:B------:R-:W-:Y:S02]  /*17900*/  PLOP3.LUT P0, PT, PT, PT, PT, 0x8, 0x0 ;  /* 0x000000000000781c */ /* 0x000fe40003f0e170 */
[----:B0-----:R-:W-:-:S05]  /*17910*/  IADD3 R10, -R147, 0xb, RZ ;  /* 0x0000000b930a7810 */ /* 0x001fca0007ffe1ff */
[----:B------:R0:W-:Y:S08]  /*17920*/  BAR.ARV R10, 0x100 ;  /* 0x0004000a0000751d */ /* 0x0001f00000002000 */
[----:B------:R-:W-:Y:S06]  /*17930*/  BAR.ARV 0x8, 0x180 ;  /* 0x0206000000007b1d */ /* 0x000fec0000002000 */
[----:B------:R-:W-:Y:S05]  /*17940*/  @P1 BRA `(.L_x_11681) ;  /* 0x0000000000101947 */ /* 0x000fea0003800000 */
[----:B------:R-:W2:Y:S04]  /*17950*/  LDL R0, [R1+0x1c4] ;  /* 0x0001c40001007983 */ /* 0x000ea80000100800 */
[----:B------:R1:W-:Y:S01]  /*17960*/  STL [R1+0x1c0], RZ ;  /* 0x0001c0ff01007387 */ /* 0x0003e20000100800 */
[----:B--2---:R-:W-:-:S05]  /*17970*/  LOP3.LUT R0, R0, 0x1, RZ, 0x3c, !PT ;  /* 0x0000000100007812 */ /* 0x004fca00078e3cff */
[----:B------:R1:W-:Y:S02]  /*17980*/  STL [R1+0x1c4], R0 ;  /* 0x0001c40001007387 */ /* 0x0003e40000100800 */
.L_x_11681:
[----:B------:R-:W-:Y:S05]  /*17990*/  BSYNC B0 ;  /* 0x0000000000007941 */ /* 0x000fea0003800000 */
.L_x_11680:
[----:B------:R-:W-:-:S12]  /*179a0*/  UIADD3 UR61, UR61, 0x1, URZ ;  /* 0x000000013d3d7890 */ /* 0x000fd8000fffe03f */
.L_x_11587:
[----:B------:R-:W2:Y:S01]  /*179b0*/  S2R R7, SR_CgaCtaId ;  /* 0x0000000000077919 */ /* 0x000ea20000008800 */
[----:B-1----:R-:W-:Y:S01]  /*179c0*/  MOV R0, 0x400 ;  /* 0x0000040000007802 */ /* 0x002fe20000000f00 */
[----:B------:R-:W-:Y:S01]  /*179d0*/  BSSY B0, `(.L_x_11682) ;  /* 0x00004a7000007945 */ /* 0x000fe20003800000 */
[----:B------:R-:W-:Y:S02]  /*179e0*/  BAR.SYNC.DEFER_BLOCKING 0x5, 0x180 ;  /* 0x0146000000007b1d */ /* 0x000fe40000010000 */
[----:B--2---:R-:W-:-:S05]  /*179f0*/  LEA R0, R7, R0, 0x18 ;  /* 0x0000000007007211 */ /* 0x004fca00078ec0ff */
[----:B0-----:R-:W0:Y:S02]  /*17a00*/  LDS.128 R8, [R0+0x228d0] ;  /* 0x0228d00000087984 */ /* 0x001e240000000c00 */
[----:B0-----:R-:W-:Y:S02]  /*17a10*/  R2UR UR5, R9 ;  /* 0x00000000090572ca */ /* 0x001fe400000e0000 */
[----:B------:R-:W-:Y:S02]  /*17a20*/  R2UR UR6, R10 ;  /* 0x000000000a0672ca */ /* 0x000fe400000e0000 */
[----:B------:R-:W-:Y:S01]  /*17a30*/  R2UR UR7, R11 ;  /* 0x000000000b0772ca */ /* 0x000fe200000e0000 */
[----:B------:R-:W-:Y:S06]  /*17a40*/  BAR.ARV 0x4, 0x180 ;  /* 0x0106000000007b1d */ /* 0x000fec0000002000 */
[----:B------:R-:W-:Y:S08]  /*17a50*/  @P0 BRA `(.L_x_11683) ;  /* 0x0000003800e00947 */ /* 0x000ff00003800000 */
[----:B------:R-:W2:Y:S01]  /*17a60*/  LDL R4, [R1+0x460] ;  /* 0x0004600001047983 */ /* 0x000ea20000100800 */
[----:B------:R-:W-:Y:S01]  /*17a70*/  ULDC.64 UR8, c[0x0][0xc00] ;  /* 0x0003000000087ab9 */ /* 0x000fe20000000a00 */
[----:B------:R-:W-:Y:S02]  /*17a80*/  ULDC.64 UR10, c[0x0][0xc00] ;  /* 0x00030000000a7ab9 */ /* 0x000fe40000000a00 */
[----:B------:R-:W3:Y:S04]  /*17a90*/  LDL.128 R140, [R1+0x200] ;  /* 0x00020000018c7983 */ /* 0x000ee80000100c00 */
        /* <DEDUP_REMOVED lines=31> */
[----:B------:R-:W0:Y:S01]  /*17c90*/  S2R R5, SR_SWINHI ;  /* 0x0000000000057919 */ /* 0x000e220000002f00 */
[----:B------:R-:W-:-:S02]  /*17ca0*/  MOV R2, R0 ;  /* 0x0000000000027202 */ /* 0x000fc40000000f00 */
[----:B0-----:R-:W-:Y:S01]  /*17cb0*/  MOV R3, R5 ;  /* 0x0000000500037202 */ /* 0x001fe20000000f00 */
[----:B------:R-:W-:Y:S01]  /*17cc0*/  UIMAD.WIDE UR8, UR60, 0x4, UR8 ;  /* 0x000000043c0878a5 */ /* 0x000fe2000f8e0208 */
[----:B------:R-:W-:Y:S01]  /*17cd0*/  ULDC UR4, c[0x0][0xa88] ;  /* 0x0002a20000047ab9 */ /* 0x000fe20000000800 */
[----:B--2---:R-:W-:Y:S01]  /*17ce0*/  IMAD.WIDE R4, R4, 0x2, R2 ;  /* 0x0000000204047825 */ /* 0x004fe200078e0202 */
[----:B---3--:R-:W-:Y:S02]  /*17cf0*/  F2FP.F16.F32.PACK_AB R140, R141, R140 ;  /* 0x0000008c8d8c723e */ /* 0x008fe400000000ff */
[----:B------:R-:W-:Y:S02]  /*17d00*/  LOP3.LUT R21, R4, 0x380, RZ, 0xc0, !PT ;  /* 0x0000038004157812 */ /* 0x000fe400078ec0ff */
[----:B------:R-:W-:Y:S02]  /*17d10*/  F2FP.F16.F32.PACK_AB R141, R143, R142 ;  /* 0x0000008e8f8d723e */ /* 0x000fe400000000ff */
[----:B----4-:R-:W-:-:S02]  /*17d20*/  F2FP.F16.F32.PACK_AB R142, R9, R8 ;  /* 0x00000008098e723e */ /* 0x010fc400000000ff */
[----:B------:R-:W-:Y:S02]  /*17d30*/  IADD3 R9, P0, R4, 0x20, RZ ;  /* 0x0000002004097810 */ /* 0x000fe40007f1e0ff */
[----:B------:R-:W-:Y:S02]  /*17d40*/  SHF.R.U64 R21, R21, 0x3, RZ ;  /* 0x0000000315157819 */ /* 0x000fe400000012ff */
[----:B------:R-:W-:Y:S02]  /*17d50*/  LOP3.LUT R8, R9, 0x380, RZ, 0xc0, !PT ;  /* 0x0000038009087812 */ /* 0x000fe400078ec0ff */
[----:B------:R-:W-:Y:S01]  /*17d60*/  LOP3.LUT R20, R21, R4, RZ, 0x3c, !PT ;  /* 0x0000000415147212 */ /* 0x000fe200078e3cff */
[----:B------:R-:W-:Y:S01]  /*17d70*/  IMAD.MOV.U32 R21, RZ, RZ, R5 ;  /* 0x000000ffff157224 */ /* 0x000fe200078e0005 */
[----:B------:R-:W-:Y:S02]  /*17d80*/  SHF.R.U64 R8, R8, 0x3, RZ ;  /* 0x0000000308087819 */ /* 0x000fe400000012ff */
[----:B------:R-:W-:-:S02]  /*17d90*/  F2FP.F16.F32.PACK_AB R143, R11, R10 ;  /* 0x0000000a0b8f723e */ /* 0x000fc400000000ff */
[----:B------:R-:W-:Y:S01]  /*17da0*/  MOV R20, R20 ;  /* 0x0000001400147202 */ /* 0x000fe20000000f00 */
[----:B------:R-:W-:Y:S01]  /*17db0*/  BAR.SYNC.DEFER_BLOCKING 0x1, 0x100 ;  /* 0x0044000000007b1d */ /* 0x000fe20000010000 */
[----:B------:R-:W-:Y:S01]  /*17dc0*/  LOP3.LUT R8, R8, R9, RZ, 0x3c, !PT ;  /* 0x0000000908087212 */ /* 0x000fe200078e3cff */
[----:B------:R-:W-:Y:S01]  /*17dd0*/  IMAD.X R9, RZ, RZ, R5, P0 ;  /* 0x000000ffff097224 */ /* 0x000fe200000e0605 */
[----:B------:R-:W-:Y:S02]  /*17de0*/  F2FP.F16.F32.PACK_AB R12, R13, R12 ;  /* 0x0000000c0d0c723e */ /* 0x000fe400000000ff */
[----:B------:R-:W-:Y:S02]  /*17df0*/  IADD3 R151, P3, R4, 0x40, RZ ;  /* 0x0000004004977810 */ /* 0x000fe40007f7e0ff */
[----:B------:R-:W-:Y:S02]  /*17e00*/  F2FP.F16.F32.PACK_AB R13, R15, R14 ;  /* 0x0000000e0f0d723e */ /* 0x000fe400000000ff */
[----:B------:R-:W-:-:S02]  /*17e10*/  MOV R8, R8 ;  /* 0x0000000800087202 */ /* 0x000fc40000000f00 */
[----:B------:R-:W-:Y:S02]  /*17e20*/  F2FP.F16.F32.PACK_AB R14, R25, R24 ;  /* 0x00000018190e723e */ /* 0x000fe400000000ff */
[----:B------:R-:W-:Y:S02]  /*17e30*/  F2FP.F16.F32.PACK_AB R15, R27, R26 ;  /* 0x0000001a1b0f723e */ /* 0x000fe400000000ff */
[C---:B------:R-:W-:Y:S02]  /*17e40*/  IADD3 R149, P5, R4.reuse, 0x4000, RZ ;  /* 0x0000400004957810 */ /* 0x040fe40007fbe0ff */
[C---:B------:R-:W-:Y:S02]  /*17e50*/  IADD3 R147, P6, R4.reuse, 0x4020, RZ ;  /* 0x0000402004937810 */ /* 0x040fe40007fde0ff */
[----:B------:R-:W-:Y:S01]  /*17e60*/  LOP3.LUT R150, R151, 0x380, RZ, 0xc0, !PT ;  /* 0x0000038097967812 */ /* 0x000fe200078ec0ff */
[----:B------:R0:W-:Y:S01]  /*17e70*/  STSM.16.M88.4 [R20], R140 ;  /* 0x0000008c14007844 */ /* 0x0001e20000000200 */
[----:B------:R-:W-:-:S02]  /*17e80*/  IADD3 R145, P0, R4, 0x4040, RZ ;  /* 0x0000404004917810 */ /* 0x000fc40007f1e0ff */
[----:B------:R-:W-:Y:S01]  /*17e90*/  LOP3.LUT R148, R149, 0x380, RZ, 0xc0, !PT ;  /* 0x0000038095947812 */ /* 0x000fe200078ec0ff */
[----:B------:R1:W-:Y:S01]  /*17ea0*/  STSM.16.M88.4 [R8], R12 ;  /* 0x0000000c08007844 */ /* 0x0003e20000000200 */
[----:B------:R-:W-:Y:S02]  /*17eb0*/  LOP3.LUT R146, R147, 0x380, RZ, 0xc0, !PT ;  /* 0x0000038093927812 */ /* 0x000fe400078ec0ff */
[----:B------:R-:W-:Y:S02]  /*17ec0*/  SHF.R.U64 R150, R150, 0x3, RZ ;  /* 0x0000000396967819 */ /* 0x000fe400000012ff */
[----:B------:R-:W-:Y:S02]  /*17ed0*/  LOP3.LUT R144, R145, 0x380, RZ, 0xc0, !PT ;  /* 0x0000038091907812 */ /* 0x000fe400078ec0ff */
[C---:B0-----:R-:W-:Y:S02]  /*17ee0*/  IADD3 R141, P4, R4.reuse, 0x60, RZ ;  /* 0x00000060048d7810 */ /* 0x041fe40007f9e0ff */
[----:B------:R-:W-:-:S02]  /*17ef0*/  IADD3 R143, P1, R4, 0x4060, RZ ;  /* 0x00004060048f7810 */ /* 0x000fc40007f3e0ff */
[----:B------:R-:W-:Y:S02]  /*17f00*/  LOP3.LUT R140, R141, 0x380, RZ, 0xc0, !PT ;  /* 0x000003808d8c7812 */ /* 0x000fe400078ec0ff */
[----:B-1----:R-:W-:Y:S02]  /*17f10*/  IADD3 R13, P2, R4, 0x8000, RZ ;  /* 0x00008000040d7810 */ /* 0x002fe40007f5e0ff */
[----:B------:R-:W-:Y:S02]  /*17f20*/  SHF.R.U64 R140, R140, 0x3, RZ ;  /* 0x000000038c8c7819 */ /* 0x000fe400000012ff */
[----:B------:R-:W-:Y:S02]  /*17f30*/  LOP3.LUT R142, R143, 0x380, RZ, 0xc0, !PT ;  /* 0x000003808f8e7812 */ /* 0x000fe400078ec0ff */
[----:B------:R-:W-:Y:S02]  /*17f40*/  SHF.R.U64 R148, R148, 0x3, RZ ;  /* 0x0000000394947819 */ /* 0x000fe400000012ff */
[----:B------:R-:W-:-:S02]  /*17f50*/  SHF.R.U64 R146, R146, 0x3, RZ ;  /* 0x0000000392927819 */ /* 0x000fc400000012ff */
[----:B------:R-:W-:Y:S01]  /*17f60*/  LOP3.LUT R150, R150, R151, RZ, 0x3c, !PT ;  /* 0x0000009796967212 */ /* 0x000fe200078e3cff */
[--C-:B------:R-:W-:Y:S01]  /*17f70*/  IMAD.X R151, RZ, RZ, R5.reuse, P3 ;  /* 0x000000ffff977224 */ /* 0x100fe200018e0605 */
[----:B------:R-:W-:Y:S02]  /*17f80*/  SHF.R.U64 R144, R144, 0x3, RZ ;  /* 0x0000000390907819 */ /* 0x000fe400000012ff */
[----:B------:R-:W-:Y:S02]  /*17f90*/  LOP3.LUT R12, R13, 0x380, RZ, 0xc0, !PT ;  /* 0x000003800d0c7812 */ /* 0x000fe400078ec0ff */
[----:B------:R-:W-:Y:S01]  /*17fa0*/  LOP3.LUT R140, R140, R141, RZ, 0x3c, !PT ;  /* 0x0000008d8c8c7212 */ /* 0x000fe200078e3cff */
[--C-:B------:R-:W-:Y:S01]  /*17fb0*/  IMAD.X R141, RZ, RZ, R5.reuse, P4 ;  /* 0x000000ffff8d7224 */ /* 0x100fe200020e0605 */
[----:B------:R-:W-:Y:S02]  /*17fc0*/  SHF.R.U64 R142, R142, 0x3, RZ ;  /* 0x000000038e8e7819 */ /* 0x000fe400000012ff */
[----:B------:R-:W-:Y:S01]  /*17fd0*/  LOP3.LUT R148, R148, R149, RZ, 0x3c, !PT ;  /* 0x0000009594947212 */ /* 0x000fe200078e3cff */
[----:B------:R-:W-:Y:S01]  /*17fe0*/  IMAD.X R149, RZ, RZ, R5, P5 ;  /* 0x000000ffff957224 */ /* 0x000fe200028e0605 */
[----:B------:R-:W-:-:S02]  /*17ff0*/  IADD3 R27, P3, R4, 0x8020, RZ ;  /* 0x00008020041b7810 */ /* 0x000fc40007f7e0ff */
[----:B------:R-:W-:Y:S01]  /*18000*/  LOP3.LUT R146, R146, R147, RZ, 0x3c, !PT ;  /* 0x0000009392927212 */ /* 0x000fe200078e3cff */
[--C-:B------:R-:W-:Y:S01]  /*18010*/  IMAD.X R147, RZ, RZ, R5.reuse, P6 ;  /* 0x000000ffff937224 */ /* 0x100fe200030e0605 */
[----:B------:R-:W-:Y:S02]  /*18020*/  IADD3 R25, P4, R4, 0x8040, RZ ;  /* 0x0000804004197810 */ /* 0x000fe40007f9e0ff */
[----:B------:R-:W-:Y:S01]  /*18030*/  LOP3.LUT R144, R144, R145, RZ, 0x3c, !PT ;  /* 0x0000009190907212 */ /* 0x000fe200078e3cff */
[--C-:B------:R-:W-:Y:S01]  /*18040*/  IMAD.X R145, RZ, RZ, R5.reuse, P0 ;  /* 0x000000ffff917224 */ /* 0x100fe200000e0605 */
[----:B------:R-:W-:Y:S02]  /*18050*/  SHF.R.U64 R12, R12, 0x3, RZ ;  /* 0x000000030c0c7819 */ /* 0x000fe400000012ff */
[----:B------:R-:W-:Y:S02]  /*18060*/  IADD3 R21, P5, R4, 0x8060, RZ ;  /* 0x0000806004157810 */ /* 0x000fe40007fbe0ff */
[----:B------:R-:W-:Y:S01]  /*18070*/  LOP3.LUT R142, R142, R143, RZ, 0x3c, !PT ;  /* 0x0000008f8e8e7212 */ /* 0x000fe200078e3cff */
[----:B------:R-:W-:Y:S01]  /*18080*/  IMAD.X R143, RZ, RZ, R5, P1 ;  /* 0x000000ffff8f7224 */ /* 0x000fe200008e0605 */
[----:B------:R-:W-:-:S02]  /*18090*/  IADD3 R14, P6, R4, 0xc000, RZ ;  /* 0x0000c000040e7810 */ /* 0x000fc40007fde0ff */
[----:B------:R-:W-:Y:S02]  /*180a0*/  LOP3.LUT R26, R27, 0x380, RZ, 0xc0, !PT ;  /* 0x000003801b1a7812 */ /* 0x000fe400078ec0ff */
[C---:B------:R-:W-:Y:S02]  /*180b0*/  IADD3 R10, P0, R4.reuse, 0xc020, RZ ;  /* 0x0000c020040a7810 */ /* 0x040fe40007f1e0ff */
[----:B------:R-:W-:Y:S02]  /*180c0*/  LOP3.LUT R24, R25, 0x380, RZ, 0xc0, !PT ;  /* 0x0000038019187812 */ /* 0x000fe400078ec0ff */
[----:B------:R-:W-:Y:S02]  /*180d0*/  IADD3 R8, P1, R4, 0xc040, RZ ;  /* 0x0000c04004087810 */ /* 0x000fe40007f3e0ff */
[----:B------:R-:W-:Y:S01]  /*180e0*/  LOP3.LUT R12, R12, R13, RZ, 0x3c, !PT ;  /* 0x0000000d0c0c7212 */ /* 0x000fe200078e3cff */
[----:B------:R-:W-:Y:S01]  /*180f0*/  IMAD.X R13, RZ, RZ, R5, P2 ;  /* 0x000000ffff0d7224 */ /* 0x000fe200010e0605 */
[----:B------:R-:W-:-:S02]  /*18100*/  LOP3.LUT R20, R21, 0x380, RZ, 0xc0, !PT ;  /* 0x0000038015147812 */ /* 0x000fc400078ec0ff */
[----:B------:R-:W-:Y:S02]  /*18110*/  LOP3.LUT R15, R14, 0x380, RZ, 0xc0, !PT ;  /* 0x000003800e0f7812 */ /* 0x000fe400078ec0ff */
[----:B------:R-:W-:Y:S02]  /*18120*/  SHF.R.U64 R26, R26, 0x3, RZ ;  /* 0x000000031a1a7819 */ /* 0x000fe400000012ff */
[----:B------:R-:W-:Y:S02]  /*18130*/  LOP3.LUT R11, R10, 0x380, RZ, 0xc0, !PT ;  /* 0x000003800a0b7812 */ /* 0x000fe400078ec0ff */
[----:B------:R-:W-:Y:S02]  /*18140*/  IADD3 R4, P2, R4, 0xc060, RZ ;  /* 0x0000c06004047810 */ /* 0x000fe40007f5e0ff */
[----:B------:R-:W-:Y:S02]  /*18150*/  SHF.R.U64 R24, R24, 0x3, RZ ;  /* 0x0000000318187819 */ /* 0x000fe400000012ff */
[----:B------:R-:W-:-:S02]  /*18160*/  LOP3.LUT R9, R8, 0x380, RZ, 0xc0, !PT ;  /* 0x0000038008097812 */ /* 0x000fc400078ec0ff */
[----:B------:R-:W-:Y:S02]  /*18170*/  F2FP.F16.F32.PACK_AB R28, R29, R28 ;  /* 0x0000001c1d1c723e */ /* 0x000fe400000000ff */
[----:B------:R-:W-:Y:S02]  /*18180*/  SHF.R.U64 R20, R20, 0x3, RZ ;  /* 0x0000000314147819 */ /* 0x000fe400000012ff */
[----:B------:R-:W-:Y:S02]  /*18190*/  F2FP.F16.F32.PACK_AB R29, R31, R30 ;  /* 0x0000001e1f1d723e */ /* 0x000fe400000000ff */
[----:B------:R-:W-:Y:S02]  /*181a0*/  F2FP.F16.F32.PACK_AB R36, R37, R36 ;  /* 0x000000242524723e */ /* 0x000fe400000000ff */
[----:B------:R-:W-:Y:S02]  /*181b0*/  SHF.R.U64 R15, R15, 0x3, RZ ;  /* 0x000000030f0f7819 */ /* 0x000fe400000012ff */
[----:B------:R-:W-:-:S02]  /*181c0*/  MOV R150, R150 ;  /* 0x0000009600967202 */ /* 0x000fc40000000f00 */
[----:B------:R-:W-:Y:S02]  /*181d0*/  F2FP.F16.F32.PACK_AB R30, R33, R32 ;  /* 0x00000020211e723e */ /* 0x000fe400000000ff */
[----:B------:R-:W-:Y:S02]  /*181e0*/  F2FP.F16.F32.PACK_AB R31, R35, R34 ;  /* 0x00000022231f723e */ /* 0x000fe400000000ff */
[----:B------:R-:W-:Y:S02]  /*181f0*/  F2FP.F16.F32.PACK_AB R37, R39, R38 ;  /* 0x000000262725723e */ /* 0x000fe400000000ff */
[----:B------:R-:W-:Y:S02]  /*18200*/  F2FP.F16.F32.PACK_AB R44, R45, R44 ;  /* 0x0000002c2d2c723e */ /* 0x000fe400000000ff */
[----:B------:R-:W-:Y:S01]  /*18210*/  LOP3.LUT R26, R26, R27, RZ, 0x3c, !PT ;  /* 0x0000001b1a1a7212 */ /* 0x000fe200078e3cff */
[----:B------:R-:W-:Y:S01]  /*18220*/  IMAD.X R27, RZ, RZ, R5, P3 ;  /* 0x000000ffff1b7224 */ /* 0x000fe200018e0605 */
[----:B------:R-:W-:-:S02]  /*18230*/  SHF.R.U64 R11, R11, 0x3, RZ ;  /* 0x000000030b0b7819 */ /* 0x000fc400000012ff */
[----:B------:R-:W-:Y:S02]  /*18240*/  LOP3.LUT R6, R4, 0x380, RZ, 0xc0, !PT ;  /* 0x0000038004067812 */ /* 0x000fe400078ec0ff */
[----:B------:R-:W-:Y:S02]  /*18250*/  MOV R140, R140 ;  /* 0x0000008c008c7202 */ /* 0x000fe40000000f00 */
        /* <DEDUP_REMOVED lines=11> */
[----:B------:R-:W-:Y:S02]  /*18310*/  F2FP.F16.F32.PACK_AB R60, R61, R60 ;  /* 0x0000003c3d3c723e */ /* 0x000fe400000000ff */
[----:B------:R-:W-:Y:S01]  /*18320*/  LOP3.LUT R20, R20, R21, RZ, 0x3c, !PT ;  /* 0x0000001514147212 */ /* 0x000fe200078e3cff */
[----:B------:R-:W-:Y:S01]  /*18330*/  IMAD.X R21, RZ, RZ, R5, P5 ;  /* 0x000000ffff157224 */ /* 0x000fe200028e0605 */
[----:B------:R-:W-:Y:S02]  /*18340*/  MOV R146, R146 ;  /* 0x0000009200927202 */ /* 0x000fe40000000f00 */
[----:B------:R-:W-:Y:S02]  /*18350*/  F2FP.F16.F32.PACK_AB R54, R57, R56 ;  /* 0x000000383936723e */ /* 0x000fe400000000ff */
[----:B------:R-:W-:Y:S02]  /*18360*/  F2FP.F16.F32.PACK_AB R55, R59, R58 ;  /* 0x0000003a3b37723e */ /* 0x000fe400000000ff */
[----:B------:R-:W-:-:S02]  /*18370*/  F2FP.F16.F32.PACK_AB R61, R63, R62 ;  /* 0x0000003e3f3d723e */ /* 0x000fc400000000ff */
[----:B------:R-:W-:Y:S01]  /*18380*/  F2FP.F16.F32.PACK_AB R68, R69, R68 ;  /* 0x000000444544723e */ /* 0x000fe200000000ff */
[----:B------:R-:W-:Y:S01]  /*18390*/  STSM.16.M88.4 [R150], R28 ;  /* 0x0000001c96007844 */ /* 0x000fe20000000200 */
        /* <DEDUP_REMOVED lines=10> */
[----:B------:R-:W-:Y:S02]  /*18440*/  SHF.R.U64 R6, R6, 0x3, RZ ;  /* 0x0000000306067819 */ /* 0x000fe400000012ff */
[----:B------:R-:W-:Y:S02]  /*18450*/  MOV R142, R142 ;  /* 0x0000008e008e7202 */ /* 0x000fe40000000f00 */
[----:B------:R-:W-:Y:S02]  /*18460*/  F2FP.F16.F32.PACK_AB R70, R73, R72 ;  /* 0x000000484946723e */ /* 0x000fe400000000ff */
[----:B------:R-:W-:-:S02]  /*18470*/  F2FP.F16.F32.PACK_AB R71, R75, R74 ;  /* 0x0000004a4b47723e */ /* 0x000fc400000000ff */
[----:B------:R-:W-:Y:S02]  /*18480*/  F2FP.F16.F32.PACK_AB R77, R79, R78 ;  /* 0x0000004e4f4d723e */ /* 0x000fe400000000ff */
[----:B------:R-:W-:Y:S01]  /*18490*/  F2FP.F16.F32.PACK_AB R84, R85, R84 ;  /* 0x000000545554723e */ /* 0x000fe200000000ff */
[----:B------:R-:W-:Y:S01]  /*184a0*/  STSM.16.M88.4 [R148], R44 ;  /* 0x0000002c94007844 */ /* 0x000fe20000000200 */
[----:B------:R-:W-:Y:S01]  /*184b0*/  LOP3.LUT R8, R9, R8, RZ, 0x3c, !PT ;  /* 0x0000000809087212 */ /* 0x000fe200078e3cff */
[----:B------:R-:W-:Y:S01]  /*184c0*/  IMAD.X R9, RZ, RZ, R5, P1 ;  /* 0x000000ffff097224 */ /* 0x000fe200008e0605 */
[----:B------:R-:W-:Y:S02]  /*184d0*/  MOV R12, R12 ;  /* 0x0000000c000c7202 */ /* 0x000fe40000000f00 */
[----:B------:R-:W-:Y:S02]  /*184e0*/  F2FP.F16.F32.PACK_AB R78, R81, R80 ;  /* 0x00000050514e723e */ /* 0x000fe400000000ff */
[----:B------:R-:W-:-:S02]  /*184f0*/  F2FP.F16.F32.PACK_AB R79, R83, R82 ;  /* 0x00000052534f723e */ /* 0x000fc400000000ff */
[----:B------:R-:W-:Y:S02]  /*18500*/  F2FP.F16.F32.PACK_AB R85, R87, R86 ;  /* 0x000000565755723e */ /* 0x000fe400000000ff */
[----:B------:R-:W-:Y:S01]  /*18510*/  F2FP.F16.F32.PACK_AB R92, R93, R92 ;  /* 0x0000005c5d5c723e */ /* 0x000fe200000000ff */
[----:B------:R-:W-:Y:S01]  /*18520*/  IMAD.X R5, RZ, RZ, R5, P2 ;  /* 0x000000ffff057224 */ /* 0x000fe200010e0605 */
[----:B------:R-:W-:Y:S01]  /*18530*/  MOV R26, R26 ;  /* 0x0000001a001a7202 */ /* 0x000fe20000000f00 */
[----:B------:R-:W-:Y:S01]  /*18540*/  STSM.16.M88.4 [R146], R52 ;  /* 0x0000003492007844 */ /* 0x000fe20000000200 */
[----:B------:R-:W-:Y:S02]  /*18550*/  F2FP.F16.F32.PACK_AB R86, R89, R88 ;  /* 0x000000585956723e */ /* 0x000fe400000000ff */
[----:B------:R-:W-:Y:S02]  /*18560*/  F2FP.F16.F32.PACK_AB R87, R91, R90 ;  /* 0x0000005a5b57723e */ /* 0x000fe400000000ff */
[----:B------:R-:W-:-:S02]  /*18570*/  F2FP.F16.F32.PACK_AB R93, R95, R94 ;  /* 0x0000005e5f5d723e */ /* 0x000fc400000000ff */
[----:B------:R-:W-:Y:S01]  /*18580*/  F2FP.F16.F32.PACK_AB R100, R101, R100 ;  /* 0x000000646564723e */ /* 0x000fe200000000ff */
[----:B------:R-:W-:Y:S01]  /*18590*/  STSM.16.M88.4 [R144], R60 ;  /* 0x0000003c90007844 */ /* 0x000fe20000000200 */
[----:B------:R-:W-:Y:S02]  /*185a0*/  MOV R24, R24 ;  /* 0x0000001800187202 */ /* 0x000fe40000000f00 */
[----:B------:R-:W-:Y:S02]  /*185b0*/  F2FP.F16.F32.PACK_AB R94, R97, R96 ;  /* 0x00000060615e723e */ /* 0x000fe400000000ff */
[----:B------:R-:W-:Y:S02]  /*185c0*/  F2FP.F16.F32.PACK_AB R95, R99, R98 ;  /* 0x00000062635f723e */ /* 0x000fe400000000ff */
[----:B------:R-:W-:Y:S02]  /*185d0*/  F2FP.F16.F32.PACK_AB R101, R103, R102 ;  /* 0x000000666765723e */ /* 0x000fe400000000ff */
[----:B------:R-:W-:Y:S01]  /*185e0*/  F2FP.F16.F32.PACK_AB R108, R109, R108 ;  /* 0x0000006c6d6c723e */ /* 0x000fe200000000ff */
[----:B------:R-:W-:Y:S01]  /*185f0*/  STSM.16.M88.4 [R142], R68 ;  /* 0x000000448e007844 */ /* 0x000fe20000000200 */
[----:B------:R-:W-:-:S02]  /*18600*/  LOP3.LUT R4, R6, R4, RZ, 0x3c, !PT ;  /* 0x0000000406047212 */ /* 0x000fc400078e3cff */
        /* <DEDUP_REMOVED lines=9> */
[----:B------:R-:W-:Y:S02]  /*186a0*/  F2FP.F16.F32.PACK_AB R117, R119, R118 ;  /* 0x000000767775723e */ /* 0x000fe400000000ff */
[----:B------:R-:W-:Y:S01]  /*186b0*/  F2FP.F16.F32.PACK_AB R124, R125, R124 ;  /* 0x0000007c7d7c723e */ /* 0x000fe200000000ff */
[----:B------:R-:W-:Y:S01]  /*186c0*/  STSM.16.M88.4 [R26], R84 ;  /* 0x000000541a007844 */ /* 0x000fe20000000200 */
[----:B------:R-:W-:Y:S01]  /*186d0*/  MOV R10, R10 ;  /* 0x0000000a000a7202 */ /* 0x000fe20000000f00 */
[----:B------:R-:W-:Y:S01]  /*186e0*/  IMAD.U32 R13, RZ, RZ, UR9 ;  /* 0x00000009ff0d7e24 */ /* 0x000fe2000f8e00ff */
[----:B------:R-:W-:-:S02]  /*186f0*/  F2FP.F16.F32.PACK_AB R118, R121, R120 ;  /* 0x000000787976723e */ /* 0x000fc400000000ff */
[----:B------:R-:W-:Y:S01]  /*18700*/  F2FP.F16.F32.PACK_AB R119, R123, R122 ;  /* 0x0000007a7b77723e */ /* 0x000fe200000000ff */
[----:B0-----:R-:W-:Y:S01]  /*18710*/  IMAD.U32 R12, RZ, RZ, UR8 ;  /* 0x00000008ff0c7e24 */ /* 0x001fe2000f8e00ff */
[----:B------:R-:W-:Y:S02]  /*18720*/  F2FP.F16.F32.PACK_AB R125, R127, R126 ;  /* 0x0000007e7f7d723e */ /* 0x000fe400000000ff */
[----:B------:R-:W-:Y:S01]  /*18730*/  F2FP.F16.F32.PACK_AB R132, R133, R132 ;  /* 0x000000848584723e */ /* 0x000fe200000000ff */
[----:B------:R-:W-:Y:S01]  /*18740*/  STSM.16.M88.4 [R24], R92 ;  /* 0x0000005c18007844 */ /* 0x000fe20000000200 */
[----:B------:R-:W-:Y:S01]  /*18750*/  MOV R8, R8 ;  /* 0x0000000800087202 */ /* 0x000fe20000000f00 */
[----:B------:R-:W-:Y:S01]  /*18760*/  ULDC.64 UR8, c[0x0][0xc08] ;  /* 0x0003020000087ab9 */ /* 0x000fe20000000a00 */
[----:B------:R-:W-:Y:S02]  /*18770*/  F2FP.F16.F32.PACK_AB R126, R129, R128 ;  /* 0x00000080817e723e */ /* 0x000fe400000000ff */
[----:B------:R-:W-:-:S02]  /*18780*/  F2FP.F16.F32.PACK_AB R127, R131, R130 ;  /* 0x00000082837f723e */ /* 0x000fc400000000ff */
[----:B------:R-:W-:Y:S01]  /*18790*/  F2FP.F16.F32.PACK_AB R133, R135, R134 ;  /* 0x000000868785723e */ /* 0x000fe200000000ff */
[----:B------:R0:W-:Y:S01]  /*187a0*/  STSM.16.M88.4 [R20], R100 ;  /* 0x0000006414007844 */ /* 0x0001e20000000200 */
[----:B------:R-:W-:Y:S02]  /*187b0*/  MOV R4, R4 ;  /* 0x0000000400047202 */ /* 0x000fe40000000f00 */
[----:B------:R-:W-:Y:S02]  /*187c0*/  F2FP.F16.F32.PACK_AB R134, R137, R136 ;  /* 0x000000888986723e */ /* 0x000fe400000000ff */
[----:B------:R-:W-:Y:S01]  /*187d0*/  F2FP.F16.F32.PACK_AB R135, R139, R138 ;  /* 0x0000008a8b87723e */ /* 0x000fe200000000ff */
[----:B------:R-:W-:Y:S01]  /*187e0*/  STSM.16.M88.4 [R14], R108 ;  /* 0x0000006c0e007844 */ /* 0x000fe20000000200 */
[----:B------:R-:W-:-:S03]  /*187f0*/  UISETP.NE.U32.AND UP0, UPT, UR8, URZ, UPT ;  /* 0x0000003f0800728c */ /* 0x000fc6000bf05070 */
[----:B------:R-:W-:Y:S01]  /*18800*/  STSM.16.M88.4 [R10], R116 ;  /* 0x000000740a007844 */ /* 0x000fe20000000200 */
[----:B------:R-:W-:-:S03]  /*18810*/  UISETP.NE.AND.EX UP0, UPT, UR9, URZ, UPT, UP0 ;  /* 0x0000003f0900728c */ /* 0x000fc6000bf05300 */
[----:B------:R-:W-:Y:S01]  /*18820*/  STSM.16.M88.4 [R8], R124 ;  /* 0x0000007c08007844 */ /* 0x000fe20000000200 */
[----:B------:R-:W-:Y:S01]  /*18830*/  ISETP.NE.U32.AND P1, PT, RZ, UR10, PT ;  /* 0x0000000aff007c0c */ /* 0x000fe2000bf25070 */
[----:B------:R-:W-:Y:S01]  /*18840*/  IMAD.U32 R9, RZ, RZ, UR4 ;  /* 0x00000004ff097e24 */ /* 0x000fe2000f8e00ff */
[----:B------:R-:W-:Y:S01]  /*18850*/  PLOP3.LUT P0, PT, PT, PT, UP0, 0x80, 0x0 ;  /* 0x000000000000781c */ /* 0x000fe20003f0f008 */
[----:B------:R1:W-:Y:S01]  /*18860*/  STSM.16.M88.4 [R4], R132 ;  /* 0x0000008404007844 */ /* 0x0003e20000000200 */
[----:B------:R-:W-:Y:S01]  /*18870*/  BAR.SYNC.DEFER_BLOCKING 0x1, 0x100 ;  /* 0x0044000000007b1d */ /* 0x000fe20000010000 */
[----:B------:R-:W-:-:S05]  /*18880*/  ISETP.NE.AND.EX P1, PT, RZ, UR11, PT, P1 ;  /* 0x0000000bff007c0c */ /* 0x000fca000bf25310 */
[----:B------:R-:W-:Y:S02]  /*18890*/  @UP0 ULDC.64 UR8, c[0x0][0xc08] ;  /* 0x0003020000080ab9 */ /* 0x000fe40000000a00 */
[----:B0-----:R-:W0:Y:S01]  /*188a0*/  LDC R20, c[0x0][0xbe8] ;  /* 0x0002fa00ff147b82 */ /* 0x001e220000000800 */
[----:B------:R-:W-:Y:S01]  /*188b0*/  @UP0 UIMAD.WIDE UR8, UR60, 0x4, UR8 ;  /* 0x000000043c0808a5 */ /* 0x000fe2000f8e0208 */
[----:B------:R-:W-:-:S05]  /*188c0*/  ULDC UR4, c[0x0][0xad4] ;  /* 0x0002b50000047ab9 */ /* 0x000fca0000000800 */
[----:B-1----:R-:W-:Y:S02]  /*188d0*/  IMAD.U32 R4, RZ, RZ, UR8 ;  /* 0x00000008ff047e24 */ /* 0x002fe4000f8e00ff */
[----:B------:R-:W-:Y:S01]  /*188e0*/  IMAD.U32 R5, RZ, RZ, UR9 ;  /* 0x00000009ff057e24 */ /* 0x000fe2000f8e00ff */
[----:B------:R1:W5:Y:S04]  /*188f0*/  @P1 LDG.E R11, desc[UR36][R12.64] ;  /* 0x000000240c0b1981 */ /* 0x000368000c1e1900 */
[----:B------:R1:W5:Y:S01]  /*18900*/  @P0 LDG.E R9, desc[UR36][R4.64] ;  /* 0x0000002404090981 */ /* 0x000362000c1e1900 */
[----:B------:R-:W-:-:S04]  /*18910*/  UISETP.NE.AND UP0, UPT, UR43, URZ, UPT ;  /* 0x0000003f2b00728c */ /* 0x000fc8000bf05270 */
[----:B------:R-:W-:Y:S01]  /*18920*/  USEL UR4, UR43, UR4, UP0 ;  /* 0x000000042b047287 */ /* 0x000fe20008000000 */
[----:B------:R-:W-:Y:S11]  /*18930*/  @P0 BRA `(.L_x_11684) ;  /* 0x0000000000100947 */ /* 0x000ff60003800000 */
[----:B------:R-:W-:Y:S05]  /*18940*/  @!P1 BRA `(.L_x_11684) ;  /* 0x00000000000c9947 */ /* 0x000fea0003800000 */
[----:B-1----:R-:W2:Y:S04]  /*18950*/  LDG.E R4, desc[UR36][R12.64] ;  /* 0x000000240c047981 */ /* 0x002ea8000c1e1900 */
[----:B-----5:R-:W2:Y:S02]  /*18960*/  LDG.E R9, desc[UR36][R12.64+0x4] ;  /* 0x000004240c097981 */ /* 0x020ea4000c1e1900 */
[----:B--2---:R-:W-:-:S07]  /*18970*/  IMAD.IADD R9, R9, 0x1, -R4 ;  /* 0x0000000109097824 */ /* 0x004fce00078e0a04 */
.L_x_11684:
[----:B-1----:R-:W2:Y:S04]  /*18980*/  LDL R4, [R1+0x454] ;  /* 0x0004540001047983 */ /* 0x002ea80000100800 */
[----:B------:R-:W3:Y:S01]  /*18990*/  LDL R8, [R1+0x45c] ;  /* 0x00045c0001087983 */ /* 0x000ee20000100800 */
[----:B0----5:R-:W-:Y:S02]  /*189a0*/  IMAD R6, R9, R20, RZ ;  /* 0x0000001409067224 */ /* 0x021fe400078e02ff */
[----:B------:R-:W-:Y:S01]  /*189b0*/  VIADD R25, R176, UR38 ;  /* 0x00000026b0197c36 */ /* 0x000fe20008000000 */
[----:B------:R-:W-:Y:S01]  /*189c0*/  ISETP.NE.AND P2, PT, R20, 0x1, PT ;  /* 0x000000011400780c */ /* 0x000fe20003f45270 */
[----:B------:R-:W-:Y:S01]  /*189d0*/  UISETP.GT.AND UP1, UPT, UR4, 0x1, UPT ;  /* 0x000000010400788c */ /* 0x000fe2000bf24270 */
[----:B------:R-:W-:-:S03]  /*189e0*/  UMOV UR19, 0x9b8 ;  /* 0x000009b800137882 */ /* 0x000fc60000000000 */
[----:B------:R-:W-:-:S08]  /*189f0*/  USEL UR19, UR19, 0x978, UP1 ;  /* 0x0000097813137887 */ /* 0x000fd00008800000 */
[----:B------:R-:W0:Y:S01]  /*18a00*/  @P2 LDC R5, c[0x0][0xbf0] ;  /* 0x0002fc00ff052b82 */ /* 0x000e220000000800 */
[----:B------:R-:W-:Y:S01]  /*18a10*/  UISETP.NE.U32.AND UP0, UPT, UR10, URZ, UPT ;  /* 0x0000003f0a00728c */ /* 0x000fe2000bf05070 */
[----:B------:R-:W-:Y:S01]  /*18a20*/  UMOV UR4, URZ ;  /* 0x0000003f00047c82 */ /* 0x000fe20008000000 */
[----:B------:R-:W-:Y:S01]  /*18a30*/  USHF.R.S32.HI UR10, URZ, 0x1f, UR60 ;  /* 0x0000001f3f0a7899 */ /* 0x000fe2000801143c */
[----:B------:R-:W-:Y:S01]  /*18a40*/  @P1 R2UR UR4, R11 ;  /* 0x000000000b0412ca */ /* 0x000fe200000e0000 */
[----:B------:R-:W-:Y:S02]  /*18a50*/  UISETP.NE.AND.EX UP0, UPT, UR11, URZ, UPT, UP0 ;  /* 0x0000003f0b00728c */ /* 0x000fe4000bf05300 */
[----:B------:R-:W-:Y:S02]  /*18a60*/  USEL UR9, UR59, URZ, UP1 ;  /* 0x0000003f3b097287 */ /* 0x000fe40008800000 */
[----:B------:R-:W-:Y:S02]  /*18a70*/  USEL UR8, UR60, URZ, !UP0 ;  /* 0x0000003f3c087287 */ /* 0x000fe4000c000000 */
[----:B------:R-:W-:Y:S01]  /*18a80*/  USEL UR18, UR10, URZ, !UP0 ;  /* 0x0000003f0a127287 */ /* 0x000fe2000c000000 */
[----:B------:R-:W-:-:S02]  /*18a90*/  ULDC.64 UR12, c[0x0][UR19+0x220] ;  /* 0x00008800130c7abb */ /* 0x000fc40008000a00 */
[----:B------:R-:W-:Y:S01]  /*18aa0*/  ULDC.64 UR10, c[0x0][UR19+0x218] ;  /* 0x00008600130a7abb */ /* 0x000fe20008000a00 */
[----:B------:R-:W-:Y:S01]  /*18ab0*/  ULDC.64 UR14, c[0x0][UR19+0x228] ;  /* 0x00008a00130e7abb */ /* 0x000fe20008000a00 */
[----:B------:R-:W-:Y:S02]  /*18ac0*/  UIMAD UR13, UR13, UR8, URZ ;  /* 0x000000080d0d72a4 */ /* 0x000fe4000f8e023f */
[----:B------:R-:W-:Y:S02]  /*18ad0*/  UIMAD.WIDE.U32 UR16, UR10, UR58, URZ ;  /* 0x0000003a0a1072a5 */ /* 0x000fe4000f8e003f */
[----:B------:R-:W-:Y:S01]  /*18ae0*/  UIMAD UR20, UR11, UR58, URZ ;  /* 0x0000003a0b1472a4 */ /* 0x000fe2000f8e023f */
[----:B--2---:R-:W-:Y:S02]  /*18af0*/  LOP3.LUT P0, RZ, R4, 0x3, RZ, 0xc0, !PT ;  /* 0x0000000304ff7812 */ /* 0x004fe4000780c0ff */
[----:B------:R-:W1:Y:S02]  /*18b00*/  @P2 LDC R4, c[0x0][0xbec] ;  /* 0x0002fb00ff042b82 */ /* 0x000e640000000800 */
[----:B------:R-:W-:-:S13]  /*18b10*/  ISETP.GE.OR P3, PT, R25, R6, P0 ;  /* 0x000000061900720c */ /* 0x000fda0000766670 */
[----:B------:R-:W2:Y:S01]  /*18b20*/  @!P3 LDL R13, [R1+0x1e0] ;  /* 0x0001e000010db983 */ /* 0x000ea20000100800 */
[----:B---3--:R-:W-:Y:S01]  /*18b30*/  VIADD R21, R8, UR38 ;  /* 0x0000002608157c36 */ /* 0x008fe20008000000 */
[----:B------:R-:W-:Y:S02]  /*18b40*/  UIMAD.WIDE.U32 UR10, UR12, UR8, URZ ;  /* 0x000000080c0a72a5 */ /* 0x000fe4000f8e003f */
[----:B------:R-:W-:Y:S01]  /*18b50*/  UIMAD.WIDE.U32 UR22, UR14, UR9, URZ ;  /* 0x000000090e1672a5 */ /* 0x000fe2000f8e003f */
[----:B------:R-:W-:Y:S01]  /*18b60*/  IMAD.MOV.U32 R9, RZ, RZ, R21 ;  /* 0x000000ffff097224 */ /* 0x000fe200078e0015 */
[----:B------:R-:W-:Y:S02]  /*18b70*/  UIMAD UR9, UR15, UR9, URZ ;  /* 0x000000090f0972a4 */ /* 0x000fe4000f8e023f */
[----:B------:R-:W-:Y:S01]  /*18b80*/  UIMAD UR13, UR12, UR18, UR13 ;  /* 0x000000120c0d72a4 */ /* 0x000fe2000f8e020d */
[----:B-1----:R-:W-:Y:S01]  /*18b90*/  @P2 IMAD.HI.U32 R4, R21, R4, RZ ;  /* 0x0000000415042227 */ /* 0x002fe200078e00ff */
[----:B------:R-:W-:-:S02]  /*18ba0*/  UIADD3 UR16, UP0, UP2, UR10, UR16, UR4 ;  /* 0x000000100a107290 */ /* 0x000fc4000fa1e004 */
[----:B------:R-:W-:Y:S02]  /*18bb0*/  UIADD3 UR10, UR23, UR9, URZ ;  /* 0x00000009170a7290 */ /* 0x000fe4000fffe03f */
[----:B0-----:R-:W-:Y:S01]  /*18bc0*/  @P2 SHF.R.U32.HI R9, RZ, R5, R4 ;  /* 0x00000005ff092219 */ /* 0x001fe20000011604 */
[----:B------:R-:W-:Y:S01]  /*18bd0*/  UIADD3 UR20, UR17, UR20, URZ ;  /* 0x0000001411147290 */ /* 0x000fe2000fffe03f */
[----:B------:R-:W-:Y:S01]  /*18be0*/  IMAD.U32 R4, RZ, RZ, UR22 ;  /* 0x00000016ff047e24 */ /* 0x000fe2000f8e00ff */
[----:B------:R-:W-:Y:S01]  /*18bf0*/  UIADD3 UR9, UR11, UR13, URZ ;  /* 0x0000000d0b097290 */ /* 0x000fe2000fffe03f */
[----:B------:R-:W-:Y:S01]  /*18c00*/  IMAD.U32 R5, RZ, RZ, UR23 ;  /* 0x00000017ff057e24 */ /* 0x000fe2000f8e00ff */
[----:B------:R-:W-:Y:S01]  /*18c10*/  USHF.R.S32.HI UR14, URZ, 0x1f, UR4 ;  /* 0x0000001f3f0e7899 */ /* 0x000fe20008011404 */
[----:B------:R-:W-:Y:S01]  /*18c20*/  IMAD.MOV R11, RZ, RZ, -R9 ;  /* 0x000000ffff0b7224 */ /* 0x000fe200078e0a09 */
[----:B------:R-:W-:Y:S01]  /*18c30*/  IADD3 R4, P1, P4, R9, UR16, R4 ;  /* 0x0000001009047c10 */ /* 0x000fe2000fc3e004 */
[----:B------:R-:W-:Y:S01]  /*18c40*/  IMAD.U32 R10, RZ, RZ, UR10 ;  /* 0x0000000aff0a7e24 */ /* 0x000fe2000f8e00ff */
[----:B------:R-:W-:Y:S01]  /*18c50*/  UIADD3.X UR9, UR9, UR20, UR14, UP0, UP2 ;  /* 0x0000001409097290 */ /* 0x000fe200087e440e */
[----:B------:R-:W-:Y:S01]  /*18c60*/  IMAD R11, R20, R11, R21 ;  /* 0x0000000b140b7224 */ /* 0x000fe200078e0215 */
[----:B------:R-:W-:Y:S01]  /*18c70*/  SHF.R.S32.HI R5, RZ, 0x1f, R9 ;  /* 0x0000001fff057819 */ /* 0x000fe20000011409 */
[----:B------:R-:W-:Y:S01]  /*18c80*/  ULDC.64 UR10, c[0x0][UR19+0x210] ;  /* 0x00008400130a7abb */ /* 0x000fe20008000a00 */
[----:B------:R-:W-:Y:S01]  /*18c90*/  ULDC.64 UR12, c[0x0][0xba8] ;  /* 0x0002ea00000c7ab9 */ /* 0x000fe20000000a00 */
[----:B------:R-:W-:Y:S01]  /*18ca0*/  IMAD R9, R11, UR11, RZ ;  /* 0x0000000b0b097c24 */ /* 0x000fe2000f8e02ff */
[----:B------:R-:W-:Y:S01]  /*18cb0*/  SHF.R.S32.HI R8, RZ, 0x1f, R11 ;  /* 0x0000001fff087819 */ /* 0x000fe2000001140b */
[----:B------:R-:W-:Y:S01]  /*18cc0*/  @!UP1 ULDC UR12, c[0x0][0xb50] ;  /* 0x0002d400000c9ab9 */ /* 0x000fe20000000800 */
[----:B------:R-:W-:Y:S01]  /*18cd0*/  IADD3.X R5, R5, UR9, R10, P1, P4 ;  /* 0x0000000905057c10 */ /* 0x000fe20008fe840a */
[----:B------:R-:W-:-:S02]  /*18ce0*/  @!UP1 ULDC UR13, c[0x0][0xb54] ;  /* 0x0002d500000d9ab9 */ /* 0x000fc40000000800 */
[----:B------:R-:W-:Y:S02]  /*18cf0*/  IMAD R9, R8, UR10, R9 ;  /* 0x0000000a08097c24 */ /* 0x000fe4000f8e0209 */
[----:B------:R-:W-:-:S04]  /*18d00*/  IMAD.WIDE.U32 R4, R11, UR10, R4 ;  /* 0x0000000a0b047c25 */ /* 0x000fc8000f8e0004 */
[----:B------:R-:W-:Y:S01]  /*18d10*/  IMAD.IADD R5, R5, 0x1, R9 ;  /* 0x0000000105057824 */ /* 0x000fe200078e0209 */
[----:B------:R-:W-:Y:S01]  /*18d20*/  LEA R10, P1, R4, UR12, 0x2 ;  /* 0x0000000c040a7c11 */ /* 0x000fe2000f8210ff */
[----:B------:R-:W-:-:S03]  /*18d30*/  VIADD R11, R25, 0x8 ;  /* 0x00000008190b7836 */ /* 0x000fc60000000000 */
[----:B------:R-:W-:Y:S01]  /*18d40*/  LEA.HI.X R12, R4, UR13, R5, 0x2, P1 ;  /* 0x0000000d040c7c11 */ /* 0x000fe200088f1405 */
[----:B------:R-:W-:Y:S01]  /*18d50*/  SHFL.IDX PT, R8, R10, RZ, 0x1c1f ;  /* 0x001c1fff0a087589 */ /* 0x000fe200000e0000 */
[----:B------:R-:W-:-:S03]  /*18d60*/  ISETP.GE.OR P0, PT, R11, R6, P0 ;  /* 0x000000060b00720c */ /* 0x000fc60000706670 */
[----:B------:R-:W2:Y:S04]  /*18d70*/  SHFL.IDX PT, R9, R12, RZ, 0x1c1f ;  /* 0x001c1fff0c097589 */ /* 0x000ea800000e0000 */
[----:B--2---:R-:W-:Y:S06]  /*18d80*/  @!P3 ST.E desc[UR36][R8.64], R13 ;  /* 0x0000000d0800b985 */ /* 0x004fec000c101924 */
[----:B------:R-:W2:Y:S01]  /*18d90*/  @!P0 LDL R15, [R1+0x1e4] ;  /* 0x0001e400010f8983 */ /* 0x000ea20000100800 */
[----:B------:R-:W-:-:S02]  /*18da0*/  PLOP3.LUT P1, PT, PT, PT, UP1, 0x80, 0x0 ;  /* 0x000000000000781c */ /* 0x000fc40003f2f018 */
[-C--:B------:R-:W-:Y:S01]  /*18db0*/  ISETP.GE.AND P3, PT, R25, R6.reuse, PT ;  /* 0x000000061900720c */ /* 0x080fe20003f66270 */
[----:B------:R-:W-:Y:S04]  /*18dc0*/  SHFL.IDX PT, R4, R10, 0x1, 0x1c1f ;  /* 0x003c1f000a047f89 */ /* 0x000fe800000e0000 */
[----:B------:R-:W2:Y:S04]  /*18dd0*/  SHFL.IDX PT, R5, R12, 0x1, 0x1c1f ;  /* 0x003c1f000c057f89 */ /* 0x000ea800000e0000 */
[----:B--2---:R0:W-:Y:S01]  /*18de0*/  @!P0 ST.E desc[UR36][R4.64], R15 ;  /* 0x0000000f04008985 */ /* 0x0041e2000c101924 */
[----:B------:R-:W-:Y:S01]  /*18df0*/  ISETP.GE.AND P0, PT, R11, R6, PT ;  /* 0x000000060b00720c */ /* 0x000fe20003f06270 */
[----:B------:R-:W-:-:S12]  /*18e00*/  @P1 BRA `(.L_x_11685) ;  /* 0x0000000c00c81947 */ /* 0x000fd80003800000 */
[----:B0-----:R-:W-:Y:S01]  /*18e10*/  IMAD R5, R213, 0x40, R18 ;  /* 0x00000040d5057824 */ /* 0x001fe200078e0212 */
[----:B------:R-:W-:Y:S01]  /*18e20*/  ULDC.64 UR12, c[0x0][0xaa0] ;  /* 0x0002a800000c7ab9 */ /* 0x000fe20000000a00 */
[----:B------:R-:W0:Y:S02]  /*18e30*/  @P2 LDC R21, c[0x0][0xbf0] ;  /* 0x0002fc00ff152b82 */ /* 0x000e240000000800 */
        /* <DEDUP_REMOVED lines=12> */
[----:B------:R-:W-:Y:S01]  /*18f00*/  IMAD.X R25, RZ, RZ, R3, P3 ;  /* 0x000000ffff197224 */ /* 0x000fe200018e0603 */
[C---:B------:R-:W-:Y:S02]  /*18f10*/  IADD3 R33, P0, R2.reuse, 0x4000, RZ ;  /* 0x0000400002217810 */ /* 0x040fe40007f1e0ff */
[C---:B------:R-:W-:Y:S01]  /*18f20*/  IADD3 R37, P6, R2.reuse, 0x5000, RZ ;  /* 0x0000500002257810 */ /* 0x040fe20007fde0ff */
[----:B------:R-:W-:Y:S01]  /*18f30*/  UIMAD UR9, UR14, UR12, URZ ;  /* 0x0000000c0e0972a4 */ /* 0x000fe2000f8e023f */
[C---:B------:R-:W-:Y:S01]  /*18f40*/  IADD3 R41, P5, R2.reuse, 0x6000, RZ ;  /* 0x0000600002297810 */ /* 0x040fe20007fbe0ff */
[----:B------:R-:W-:Y:S01]  /*18f50*/  UIMAD.WIDE.U32 UR10, UR4, UR12, URZ ;  /* 0x0000000c040a72a5 */ /* 0x000fe2000f8e003f */
[C---:B------:R-:W-:Y:S01]  /*18f60*/  IADD3 R45, P4, R2.reuse, 0x7000, RZ ;  /* 0x00007000022d7810 */ /* 0x040fe20007f9e0ff */
[----:B------:R-:W5:Y:S01]  /*18f70*/  LD.E.128 R12, desc[UR36][R12.64] ;  /* 0x000000240c0c7980 */ /* 0x000f62000c101d00 */
[----:B------:R-:W-:-:S02]  /*18f80*/  IADD3 R49, P3, R2, 0x8000, RZ ;  /* 0x0000800002317810 */ /* 0x000fc40007f7e0ff */
[----:B------:R-:W-:Y:S01]  /*18f90*/  SHF.R.U64 R28, R28, 0x3, RZ ;  /* 0x000000031c1c7819 */ /* 0x000fe200000012ff */
[----:B------:R-:W5:Y:S01]  /*18fa0*/  LD.E.128 R24, desc[UR36][R24.64] ;  /* 0x0000002418187980 */ /* 0x000f62000c101d00 */
[----:B------:R-:W-:Y:S02]  /*18fb0*/  LOP3.LUT R32, R33, 0x380, RZ, 0xc0, !PT ;  /* 0x0000038021207812 */ /* 0x000fe400078ec0ff */
[----:B------:R-:W-:Y:S02]  /*18fc0*/  LOP3.LUT R36, R37, 0x380, RZ, 0xc0, !PT ;  /* 0x0000038025247812 */ /* 0x000fe400078ec0ff */
[----:B------:R-:W-:Y:S02]  /*18fd0*/  LOP3.LUT R40, R41, 0x380, RZ, 0xc0, !PT ;  /* 0x0000038029287812 */ /* 0x000fe400078ec0ff */
[----:B------:R-:W-:Y:S02]  /*18fe0*/  LOP3.LUT R44, R45, 0x380, RZ, 0xc0, !PT ;  /* 0x000003802d2c7812 */ /* 0x000fe400078ec0ff */
[----:B------:R-:W-:-:S02]  /*18ff0*/  LOP3.LUT R48, R49, 0x380, RZ, 0xc0, !PT ;  /* 0x0000038031307812 */ /* 0x000fc400078ec0ff */
[----:B------:R-:W-:Y:S01]  /*19000*/  LOP3.LUT R28, R28, R29, RZ, 0x3c, !PT ;  /* 0x0000001d1c1c7212 */ /* 0x000fe200078e3cff */
[----:B------:R-:W-:Y:S01]  /*19010*/  IMAD.X R29, RZ, RZ, R3, P1 ;  /* 0x000000ffff1d7224 */ /* 0x000fe200008e0603 */
[----:B------:R-:W-:Y:S02]  /*19020*/  IADD3 R53, P1, R2, 0x9000, RZ ;  /* 0x0000900002357810 */ /* 0x000fe40007f3e0ff */
[----:B------:R-:W-:Y:S02]  /*19030*/  SHF.R.U64 R32, R32, 0x3, RZ ;  /* 0x0000000320207819 */ /* 0x000fe400000012ff */
[----:B------:R-:W-:Y:S02]  /*19040*/  SHF.R.U64 R36, R36, 0x3, RZ ;  /* 0x0000000324247819 */ /* 0x000fe400000012ff */
[----:B------:R-:W-:Y:S01]  /*19050*/  LOP3.LUT R9, R2, 0x380, RZ, 0xc0, !PT ;  /* 0x0000038002097812 */ /* 0x000fe200078ec0ff */
[----:B------:R-:W-:Y:S01]  /*19060*/  UIMAD UR9, UR4, UR13, UR9 ;  /* 0x0000000d040972a4 */ /* 0x000fe2000f8e0209 */
[----:B------:R-:W-:Y:S01]  /*19070*/  SHF.R.U64 R40, R40, 0x3, RZ ;  /* 0x0000000328287819 */ /* 0x000fe200000012ff */
[----:B------:R-:W5:Y:S01]  /*19080*/  LD.E.128 R28, desc[UR36][R28.64] ;  /* 0x000000241c1c7980 */ /* 0x000f62000c101d00 */
[----:B------:R-:W-:Y:S01]  /*19090*/  SHF.R.U64 R44, R44, 0x3, RZ ;  /* 0x000000032c2c7819 */ /* 0x000fe200000012ff */
[----:B------:R-:W-:Y:S01]  /*190a0*/  ULDC.64 UR12, c[0x0][0xae8] ;  /* 0x0002ba00000c7ab9 */ /* 0x000fe20000000a00 */
[----:B------:R-:W-:-:S02]  /*190b0*/  SHF.R.U64 R48, R48, 0x3, RZ ;  /* 0x0000000330307819 */ /* 0x000fc400000012ff */
        /* <DEDUP_REMOVED lines=13> */
[----:B------:R-:W-:Y:S01]  /*19190*/  UIADD3 UR11, UR11, UR9, URZ ;  /* 0x000000090b0b7290 */ /* 0x000fe2000fffe03f */
[C---:B------:R-:W-:Y:S01]  /*191a0*/  IADD3 R61, P6, R2.reuse, 0xb000, RZ ;  /* 0x0000b000023d7810 */ /* 0x040fe20007fde0ff */
[----:B------:R-:W-:Y:S01]  /*191b0*/  USHF.R.S32.HI UR4, URZ, 0x1f, UR8 ;  /* 0x0000001f3f047899 */ /* 0x000fe20008011408 */
[C---:B------:R-:W-:Y:S01]  /*191c0*/  IADD3 R65, P5, R2.reuse, 0xc000, RZ ;  /* 0x0000c00002417810 */ /* 0x040fe20007fbe0ff */
[----:B------:R-:W5:Y:S01]  /*191d0*/  LD.E.128 R32, desc[UR36][R32.64] ;  /* 0x0000002420207980 */ /* 0x000f62000c101d00 */
[C---:B------:R-:W-:Y:S02]  /*191e0*/  IADD3 R69, P4, R2.reuse, 0xd000, RZ ;  /* 0x0000d00002457810 */ /* 0x040fe40007f9e0ff */
[----:B------:R-:W-:Y:S01]  /*191f0*/  IADD3 R73, P3, R2, 0xe000, RZ ;  /* 0x0000e00002497810 */ /* 0x000fe20007f7e0ff */
[----:B------:R-:W5:Y:S01]  /*19200*/  LD.E.128 R36, desc[UR36][R36.64] ;  /* 0x0000002424247980 */ /* 0x000f62000c101d00 */
[----:B------:R-:W-:-:S02]  /*19210*/  SHF.R.U64 R52, R52, 0x3, RZ ;  /* 0x0000000334347819 */ /* 0x000fc400000012ff */
        /* <DEDUP_REMOVED lines=8> */
[----:B------:R-:W-:Y:S01]  /*192a0*/  LOP3.LUT R52, R52, R53, RZ, 0x3c, !PT ;  /* 0x0000003534347212 */ /* 0x000fe200078e3cff */
[----:B------:R-:W-:Y:S01]  /*192b0*/  IMAD.X R53, RZ, RZ, R3, P1 ;  /* 0x000000ffff357224 */ /* 0x000fe200008e0603 */
[----:B------:R-:W-:-:S02]  /*192c0*/  IADD3 R5, P1, R2, 0xf000, RZ ;  /* 0x0000f00002057810 */ /* 0x000fc40007f3e0ff */
[----:B------:R-:W-:Y:S02]  /*192d0*/  SHF.R.U64 R56, R56, 0x3, RZ ;  /* 0x0000000338387819 */ /* 0x000fe400000012ff */
[----:B------:R-:W-:Y:S01]  /*192e0*/  SHF.R.U64 R60, R60, 0x3, RZ ;  /* 0x000000033c3c7819 */ /* 0x000fe200000012ff */
[----:B------:R-:W-:Y:S01]  /*192f0*/  IMAD.X R77, RZ, RZ, R3, P1 ;  /* 0x000000ffff4d7224 */ /* 0x000fe200008e0603 */
[----:B------:R-:W-:Y:S01]  /*19300*/  SHF.R.U64 R64, R64, 0x3, RZ ;  /* 0x0000000340407819 */ /* 0x000fe200000012ff */
[----:B------:R-:W-:Y:S01]  /*19310*/  UIMAD.WIDE.U32 UR10, UR58, UR12, UR10 ;  /* 0x0000000c3a0a72a5 */ /* 0x000fe2000f8e000a */
[----:B------:R-:W-:Y:S01]  /*19320*/  SHF.R.U64 R68, R68, 0x3, RZ ;  /* 0x0000000344447819 */ /* 0x000fe200000012ff */
[----:B------:R-:W5:Y:S01]  /*19330*/  LD.E.128 R52, desc[UR36][R52.64] ;  /* 0x0000002434347980 */ /* 0x000f62000c101d00 */
[----:B------:R-:W-:Y:S02]  /*19340*/  SHF.R.U64 R72, R72, 0x3, RZ ;  /* 0x0000000348487819 */ /* 0x000fe400000012ff */
[----:B------:R-:W-:-:S02]  /*19350*/  LOP3.LUT R2, R9, R2, RZ, 0x3c, !PT ;  /* 0x0000000209027212 */ /* 0x000fc400078e3cff */
        /* <DEDUP_REMOVED lines=11> */
[----:B------:R-:W-:Y:S01]  /*19410*/  LOP3.LUT R4, R5, 0x380, RZ, 0xc0, !PT ;  /* 0x0000038005047812 */ /* 0x000fe200078ec0ff */
[----:B------:R-:W-:-:S02]  /*19420*/  UIMAD UR11, UR58, UR13, UR11 ;  /* 0x0000000d3a0b72a4 */ /* 0x000fc4000f8e020b */
[----:B------:R-:W5:Y:S01]  /*19430*/  LD.E.128 R56, desc[UR36][R56.64] ;  /* 0x0000002438387980 */ /* 0x000f62000c101d00 */
[----:B------:R-:W-:Y:S01]  /*19440*/  SHF.R.U64 R4, R4, 0x3, RZ ;  /* 0x0000000304047819 */ /* 0x000fe200000012ff */
[----:B------:R-:W-:Y:S02]  /*19450*/  ULDC.64 UR12, c[0x0][0xaf0] ;  /* 0x0002bc00000c7ab9 */ /* 0x000fe40000000a00 */
[----:B------:R-:W5:Y:S01]  /*19460*/  LD.E.128 R60, desc[UR36][R60.64] ;  /* 0x000000243c3c7980 */ /* 0x000f62000c101d00 */
[----:B-1----:R-:W1:Y:S01]  /*19470*/  @P2 LDC R3, c[0x0][0xbec] ;  /* 0x0002fb00ff032b82 */ /* 0x002e620000000800 */
[----:B------:R-:W-:Y:S01]  /*19480*/  IMAD R2, R215, 0x20, R213 ;  /* 0x00000020d7027824 */ /* 0x000fe200078e02d5 */
[----:B------:R-:W-:Y:S01]  /*19490*/  LOP3.LUT R76, R4, R5, RZ, 0x3c, !PT ;  /* 0x00000005044c7212 */ /* 0x000fe200078e3cff */
[----:B------:R-:W5:Y:S02]  /*194a0*/  LD.E.128 R64, desc[UR36][R64.64] ;  /* 0x0000002440407980 */ /* 0x000f64000c101d00 */
[----:B------:R-:W-:Y:S01]  /*194b0*/  VIADD R80, R2, UR38 ;  /* 0x0000002602507c36 */ /* 0x000fe20008000000 */
[----:B------:R-:W-:Y:S01]  /*194c0*/  UIMAD UR4, UR4, UR12, URZ ;  /* 0x0000000c040472a4 */ /* 0x000fe2000f8e023f */
[----:B------:R-:W5:Y:S02]  /*194d0*/  LD.E.128 R68, desc[UR36][R68.64] ;  /* 0x0000002444447980 */ /* 0x000f64000c101d00 */
[----:B------:R-:W-:Y:S01]  /*194e0*/  IMAD.MOV.U32 R5, RZ, RZ, R80 ;  /* 0x000000ffff057224 */ /* 0x000fe200078e0050 */
[----:B------:R-:W-:Y:S01]  /*194f0*/  UIMAD UR4, UR8, UR13, UR4 ;  /* 0x0000000d080472a4 */ /* 0x000fe2000f8e0204 */
[----:B------:R-:W5:Y:S01]  /*19500*/  LD.E.128 R72, desc[UR36][R72.64] ;  /* 0x0000002448487980 */ /* 0x000f62000c101d00 */
[----:B------:R-:W-:-:S03]  /*19510*/  UIMAD.WIDE.U32 UR8, UR8, UR12, UR10 ;  /* 0x0000000c080872a5 */ /* 0x000fc6000f8e000a */
[----:B------:R-:W-:Y:S01]  /*19520*/  ULDC.64 UR10, c[0x0][0xae0] ;  /* 0x0002b800000a7ab9 */ /* 0x000fe20000000a00 */
[----:B------:R-:W5:Y:S01]  /*19530*/  LD.E.128 R76, desc[UR36][R76.64] ;  /* 0x000000244c4c7980 */ /* 0x000f62000c101d00 */
[----:B-1----:R-:W-:Y:S01]  /*19540*/  @P2 IMAD.HI.U32 R2, R80, R3, RZ ;  /* 0x0000000350022227 */ /* 0x002fe200078e00ff */
[----:B------:R-:W-:Y:S01]  /*19550*/  UIADD3 UR4, UR9, UR4, URZ ;  /* 0x0000000409047290 */ /* 0x000fe2000fffe03f */
[----:B------:R-:W-:Y:S01]  /*19560*/  @!PT LDS RZ, [RZ] ;  /* 0x00000000fffff984 */ /* 0x000fe20000000800 */
[----:B------:R-:W-:Y:S01]  /*19570*/  @!PT LDS RZ, [RZ] ;  /* 0x00000000fffff984 */ /* 0x000fe20000000800 */
[----:B------:R-:W-:Y:S01]  /*19580*/  @!PT LDS RZ, [RZ] ;  /* 0x00000000fffff984 */ /* 0x000fe20000000800 */
[----:B------:R-:W-:Y:S01]  /*19590*/  @!PT LDS RZ, [RZ] ;  /* 0x00000000fffff984 */ /* 0x000fe20000000800 */
[----:B------:R1:W-:Y:S06]  /*195a0*/  MEMBAR.ALL.CTA ;  /* 0x0000000000007992 */ /* 0x0003ec0000008000 */
[----:B-1----:R-:W1:Y:S01]  /*195b0*/  FENCE.VIEW.ASYNC.S ;  /* 0x00000000000073c6 */ /* 0x002e620000000000 */
[----:B0-----:R-:W-:-:S04]  /*195c0*/  @P2 SHF.R.U32.HI R5, RZ, R21, R2 ;  /* 0x00000015ff052219 */ /* 0x001fc80000011602 */
[--C-:B------:R-:W-:Y:S01]  /*195d0*/  SHF.R.S32.HI R4, RZ, 0x1f, R5.reuse ;  /* 0x0000001fff047819 */ /* 0x100fe20000011405 */
[----:B------:R-:W-:Y:S02]  /*195e0*/  IMAD.MOV R21, RZ, RZ, -R5 ;  /* 0x000000ffff157224 */ /* 0x000fe400078e0a05 */
[----:B------:R-:W-:Y:S02]  /*195f0*/  IMAD.U32 R3, RZ, RZ, UR9 ;  /* 0x00000009ff037e24 */ /* 0x000fe4000f8e00ff */
[----:B------:R-:W-:Y:S02]  /*19600*/  IMAD R4, R4, UR10, RZ ;  /* 0x0000000a04047c24 */ /* 0x000fe4000f8e02ff */
[----:B------:R-:W-:Y:S02]  /*19610*/  IMAD R21, R20, R21, R80 ;  /* 0x0000001514157224 */ /* 0x000fe400078e0250 */
[----:B------:R-:W-:Y:S01]  /*19620*/  IMAD.U32 R2, RZ, RZ, UR8 ;  /* 0x00000008ff027e24 */ /* 0x000fe2000f8e00ff */
[----:B------:R-:W-:Y:S01]  /*19630*/  ULDC.64 UR8, c[0x0][0xad8] ;  /* 0x0002b60000087ab9 */ /* 0x000fe20000000a00 */
[----:B------:R-:W-:-:S02]  /*19640*/  IMAD.U32 R3, RZ, RZ, UR4 ;  /* 0x00000004ff037e24 */ /* 0x000fc4000f8e00ff */
        /* <DEDUP_REMOVED lines=14> */
[----:B------:R-:W-:Y:S02]  /*19730*/  PRMT R0, RZ, 0x654, R0 ;  /* 0x00000654ff007816 */ /* 0x000fe40000000000 */
[----:B------:R-:W-:Y:S02]  /*19740*/  LEA.HI.X R83, R2, UR9, R3, 0x1, P3 ;  /* 0x0000000902537c11 */ /* 0x000fe400098f0c03 */
[-C--:B------:R-:W-:Y:S01]  /*19750*/  ISETP.GE.AND P1, PT, R5, R6.reuse, PT ;  /* 0x000000060500720c */ /* 0x080fe20003f26270 */
[----:B------:R-:W-:Y:S01]  /*19760*/  VIADD R5, R85, 0x40 ;  /* 0x0000004055057836 */ /* 0x000fe20000000000 */
[----:B-1----:R0:W-:Y:S01]  /*19770*/  SYNCS.ARRIVE.TRANS64.RED.A1T0 RZ, [R0+URZ], RZ ;  /* 0x000000ff00ff79a7 */ /* 0x0021e2000810043f */
[----:B------:R1:W2:Y:S01]  /*19780*/  SHFL.IDX PT, R80, R82, RZ, 0x181f ;  /* 0x00181fff52507589 */ /* 0x0002a200000e0000 */
[----:B------:R-:W-:Y:S02]  /*19790*/  BSSY B1, `(.L_x_11686) ;  /* 0x0000015000017945 */ /* 0x000fe40003800000 */
[----:B------:R-:W-:Y:S01]  /*197a0*/  ISETP.GE.AND P0, PT, R5, R6, PT ;  /* 0x000000060500720c */ /* 0x000fe20003f06270 */
[----:B0-----:R1:W0:Y:S01]  /*197b0*/  SHFL.IDX PT, R0, R83, RZ, 0x181f ;  /* 0x00181fff53007589 */ /* 0x00122200000e0000 */
[----:B------:R-:W-:Y:S11]  /*197c0*/  @P2 BRA `(.L_x_11687) ;  /* 0x0000000000442947 */ /* 0x000ff60003800000 */
[----:B------:R-:W-:Y:S02]  /*197d0*/  ULDC UR4, c[0x0][0xac8] ;  /* 0x0002b20000047ab9 */ /* 0x000fe40000000800 */
[----:B------:R-:W-:Y:S02]  /*197e0*/  ISETP.GE.AND P5, PT, R18, UR4, PT ;  /* 0x0000000412007c0c */ /* 0x000fe4000bfa6270 */
[----:B------:R-:W-:Y:S02]  /*197f0*/  ISETP.GE.AND P4, PT, R22, UR4, PT ;  /* 0x0000000416007c0c */ /* 0x000fe4000bf86270 */
[----:B------:R-:W-:Y:S02]  /*19800*/  ISETP.GE.AND P3, PT, R19, UR4, PT ;  /* 0x0000000413007c0c */ /* 0x000fe4000bf66270 */
[----:B------:R-:W-:-:S07]  /*19810*/  ISETP.GE.AND P2, PT, R23, UR4, PT ;  /* 0x0000000417007c0c */ /* 0x000fce000bf46270 */
[----:B--2---:R-:W-:-:S04]  /*19820*/  @!P5 LEA R2, P6, R18, R80, 0x1 ;  /* 0x000000501202d211 */ /* 0x004fc800078c08ff */
[----:B0-----:R-:W-:Y:S02]  /*19830*/  @!P5 LEA.HI.X R3, R18, R0, R181, 0x1, P6 ;  /* 0x000000001203d211 */ /* 0x001fe400030f0cb5 */
        /* <DEDUP_REMOVED lines=10> */
.L_x_11687:
[----:B------:R-:W-:Y:S05]  /*198e0*/  BSYNC B1 ;  /* 0x0000000000017941 */ /* 0x000fea0003800000 */
.L_x_11686:
[----:B0-----:R0:W4:Y:S01]  /*198f0*/  SHFL.IDX PT, R0, R83, 0x1, 0x181f ;  /* 0x00381f0053007f89 */ /* 0x00112200000e0000 */
[----:B------:R-:W-:Y:S03]  /*19900*/  BSSY B1, `(.L_x_11688) ;  /* 0x0000014000017945 */ /* 0x000fe60003800000 */
[----:B---3-5:R0:W3:Y:S01]  /*19910*/  SHFL.IDX PT, R10, R82, 0x1, 0x181f ;  /* 0x00381f00520a7f89 */ /* 0x0280e200000e0000 */
[----:B------:R-:W-:Y:S05]  /*19920*/  @P1 BRA `(.L_x_11689) ;  /* 0x0000000000441947 */ /* 0x000fea0003800000 */
[----:B------:R-:W-:Y:S02]  /*19930*/  ULDC UR4, c[0x0][0xac8] ;  /* 0x0002b20000047ab9 */ /* 0x000fe40000000800 */
[----:B------:R-:W-:Y:S02]  /*19940*/  ISETP.GE.AND P4, PT, R18, UR4, PT ;  /* 0x0000000412007c0c */ /* 0x000fe4000bf86270 */
[----:B------:R-:W-:Y:S02]  /*19950*/  ISETP.GE.AND P3, PT, R22, UR4, PT ;  /* 0x0000000416007c0c */ /* 0x000fe4000bf66270 */
[----:B------:R-:W-:Y:S02]  /*19960*/  ISETP.GE.AND P2, PT, R19, UR4, PT ;  /* 0x0000000413007c0c */ /* 0x000fe4000bf46270 */
[----:B------:R-:W-:-:S07]  /*19970*/  ISETP.GE.AND P1, PT, R23, UR4, PT ;  /* 0x0000000417007c0c */ /* 0x000fce000bf26270 */
[-C--:B---3--:R-:W-:Y:S02]  /*19980*/  @!P4 LEA R2, P6, R18, R10.reuse, 0x1 ;  /* 0x0000000a1202c211 */ /* 0x088fe400078c08ff */
[----:B------:R-:W-:Y:S02]  /*19990*/  @!P3 LEA R4, P5, R22, R10, 0x1 ;  /* 0x0000000a1604b211 */ /* 0x000fe400078a08ff */
[----:B----4-:R-:W-:Y:S02]  /*199a0*/  @!P4 LEA.HI.X R3, R18, R0, R181, 0x1, P6 ;  /* 0x000000001203c211 */ /* 0x010fe400030f0cb5 */
        /* <DEDUP_REMOVED lines=9> */
.L_x_11689:
[----:B------:R-:W-:Y:S05]  /*19a40*/  BSYNC B1 ;  /* 0x0000000000017941 */ /* 0x000fea0003800000 */
.L_x_11688:
[----:B----4-:R4:W0:Y:S01]  /*19a50*/  SHFL.IDX PT, R0, R83, 0x2, 0x181f ;  /* 0x00581f0053007f89 */ /* 0x01082200000e0000 */
[----:B------:R-:W-:Y:S03]  /*19a60*/  BSSY B1, `(.L_x_11690) ;  /* 0x0000014000017945 */ /* 0x000fe60003800000 */
[----:B---3--:R4:W3:Y:S01]  /*19a70*/  SHFL.IDX PT, R10, R82, 0x2, 0x181f ;  /* 0x00581f00520a7f89 */ /* 0x0088e200000e0000 */
[----:B------:R-:W-:Y:S05]  /*19a80*/  @P0 BRA `(.L_x_11691) ;  /* 0x0000000000440947 */ /* 0x000fea0003800000 */
[----:B------:R-:W-:Y:S02]  /*19a90*/  ULDC UR4, c[0x0][0xac8] ;  /* 0x0002b20000047ab9 */ /* 0x000fe40000000800 */
[----:B------:R-:W-:Y:S02]  /*19aa0*/  ISETP.GE.AND P3, PT, R18, UR4, PT ;  /* 0x0000000412007c0c */ /* 0x000fe4000bf66270 */
[----:B------:R-:W-:Y:S02]  /*19ab0*/  ISETP.GE.AND P2, PT, R22, UR4, PT ;  /* 0x0000000416007c0c */ /* 0x000fe4000bf46270 */
[----:B------:R-:W-:Y:S02]  /*19ac0*/  ISETP.GE.AND P1, PT, R19, UR4, PT ;  /* 0x0000000413007c0c */ /* 0x000fe4000bf26270 */
[----:B------:R-:W-:-:S07]  /*19ad0*/  ISETP.GE.AND P0, PT, R23, UR4, PT ;  /* 0x0000000417007c0c */ /* 0x000fce000bf06270 */
[-C--:B---3--:R-:W-:Y:S02]  /*19ae0*/  @!P3 LEA R2, P6, R18, R10.reuse, 0x1 ;  /* 0x0000000a1202b211 */ /* 0x088fe400078c08ff */
[-C--:B------:R-:W-:Y:S02]  /*19af0*/  @!P2 LEA R4, P5, R22, R10.reuse, 0x1 ;  /* 0x0000000a1604a211 */ /* 0x080fe400078a08ff */
[----:B------:R-:W-:Y:S02]  /*19b00*/  @!P1 LEA R8, P4, R19, R10, 0x1 ;  /* 0x0000000a13089211 */ /* 0x000fe400078808ff */
[----:B0-----:R-:W-:Y:S02]  /*19b10*/  @!P3 LEA.HI.X R3, R18, R0, R181, 0x1, P6 ;  /* 0x000000001203b211 */ /* 0x001fe400030f0cb5 */
        /* <DEDUP_REMOVED lines=8> */
.L_x_11691:
[----:B------:R-:W-:Y:S05]  /*19ba0*/  BSYNC B1 ;  /* 0x0000000000017941 */ /* 0x000fea0003800000 */
.L_x_11690:
[----:B0-----:R-:W-:Y:S01]  /*19bb0*/  VIADD R3, R85, 0x60 ;  /* 0x0000006055037836 */ /* 0x001fe20000000000 */
[----:B-1--4-:R-:W0:Y:S04]  /*19bc0*/  SHFL.IDX PT, R83, R83, 0x3, 0x181f ;  /* 0x00781f0053537f89 */ /* 0x012e2800000e0000 */
[----:B------:R-:W-:Y:S01]  /*19bd0*/  ISETP.GE.AND P0, PT, R3, R6, PT ;  /* 0x000000060300720c */ /* 0x000fe20003f06270 */
[----:B------:R-:W1:-:S12]  /*19be0*/  SHFL.IDX PT, R82, R82, 0x3, 0x181f ;  /* 0x00781f0052527f89 */ /* 0x000e5800000e0000 */
[----:B------:R-:W-:Y:S05]  /*19bf0*/  @P0 BRA `(.L_x_11692) ;  /* 0x0000002800100947 */ /* 0x000fea0003800000 */
[----:B------:R-:W-:Y:S02]  /*19c00*/  ULDC UR4, c[0x0][0xac8] ;  /* 0x0002b20000047ab9 */ /* 0x000fe40000000800 */
[----:B------:R-:W-:Y:S02]  /*19c10*/  ISETP.GE.AND P3, PT, R18, UR4, PT ;  /* 0x0000000412007c0c */ /* 0x000fe4000bf66270 */
[----:B------:R-:W-:Y:S02]  /*19c20*/  ISETP.GE.AND P4, PT, R22, UR4, PT ;  /* 0x0000000416007c0c */ /* 0x000fe4000bf86270 */
[----:B------:R-:W-:-:S09]  /*19c30*/  ISETP.GE.AND P5, PT, R19, UR4, PT ;  /* 0x0000000413007c0c */ /* 0x000fd2000bfa6270 */
[-C--:B-1----:R-:W-:Y:S02]  /*19c40*/  @!P3 LEA R2, P0, R18, R82.reuse, 0x1 ;  /* 0x000000521202b211 */ /* 0x082fe400078008ff */
[-C--:B------:R-:W-:Y:S02]  /*19c50*/  @!P4 LEA R4, P1, R22, R82.reuse, 0x1 ;  /* 0x000000521604c211 */ /* 0x080fe400078208ff */
[C---:B------:R-:W-:Y:S02]  /*19c60*/  @!P5 LEA R8, P2, R19.reuse, R82, 0x1 ;  /* 0x000000521308d211 */ /* 0x040fe400078408ff */
[-C--:B0-----:R-:W-:Y:S02]  /*19c70*/  @!P3 LEA.HI.X R3, R18, R83.reuse, R181, 0x1, P0 ;  /* 0x000000531203b211 */ /* 0x081fe400000f0cb5 */
[-C--:B------:R-:W-:Y:S02]  /*19c80*/  @!P4 LEA.HI.X R5, R22, R83.reuse, R180, 0x1, P1 ;  /* 0x000000531605c211 */ /* 0x080fe400008f0cb4 */
[----:B------:R-:W-:Y:S01]  /*19c90*/  @!P5 LEA.HI.X R9, R19, R83, R179, 0x1, P2 ;  /* 0x000000531309d211 */ /* 0x000fe200010f0cb3 */
        /* <DEDUP_REMOVED lines=9> */
.L_x_11685:
[----:B------:R1:W5:Y:S01]  /*19d30*/  LDL R40, [R1+0x444] ;  /* 0x0004440001287983 */ /* 0x0003620000100800 */
[----:B------:R-:W-:Y:S01]  /*19d40*/  ULDC.64 UR12, c[0x0][0xb08] ;  /* 0x0002c200000c7ab9 */ /* 0x000fe20000000a00 */
[----:B------:R-:W2:Y:S02]  /*19d50*/  @P2 LDC R2, c[0x0][0xbec] ;  /* 0x0002fb00ff022b82 */ /* 0x000ea40000000800 */
[----:B------:R1:W5:Y:S04]  /*19d60*/  LDL R39, [R1+0x440] ;  /* 0x0004400001277983 */ /* 0x0003680000100800 */
        /* <DEDUP_REMOVED lines=14> */
[----:B------:R1:W5:Y:S01]  /*19e50*/  LDL R24, [R1+0x404] ;  /* 0x0004040001187983 */ /* 0x0003620000100800 */
[----:B------:R-:W-:Y:S01]  /*19e60*/  UIMAD UR9, UR14, UR12, URZ ;  /* 0x0000000c0e0972a4 */ /* 0x000fe2000f8e023f */
[----:B------:R-:W3:Y:S01]  /*19e70*/  @P2 LDC R3, c[0x0][0xbf0] ;  /* 0x0002fc00ff032b82 */ /* 0x000ee20000000800 */
[----:B------:R-:W-:Y:S01]  /*19e80*/  UIMAD.WIDE.U32 UR10, UR4, UR12, URZ ;  /* 0x0000000c040a72a5 */ /* 0x000fe2000f8e003f */
[----:B--2---:R-:W-:Y:S01]  /*19e90*/  @P2 IMAD.HI.U32 R2, R21, R2, RZ ;  /* 0x0000000215022227 */ /* 0x004fe200078e00ff */
[----:B------:R-:W-:Y:S01]  /*19ea0*/  UIMAD UR9, UR4, UR13, UR9 ;  /* 0x0000000d040972a4 */ /* 0x000fe2000f8e0209 */
[----:B------:R-:W-:Y:S01]  /*19eb0*/  BSSY B1, `(.L_x_11693) ;  /* 0x00000ca000017945 */ /* 0x000fe20003800000 */
[----:B------:R-:W-:Y:S01]  /*19ec0*/  USHF.R.S32.HI UR4, URZ, 0x1f, UR8 ;  /* 0x0000001f3f047899 */ /* 0x000fe20008011408 */
[----:B0-----:R-:W-:Y:S01]  /*19ed0*/  IMAD.MOV.U32 R5, RZ, RZ, R21 ;  /* 0x000000ffff057224 */ /* 0x001fe200078e0015 */
[----:B------:R-:W-:Y:S01]  /*19ee0*/  UIADD3 UR11, UR11, UR9, URZ ;  /* 0x000000090b0b7290 */ /* 0x000fe2000fffe03f */
[----:B------:R-:W-:-:S03]  /*19ef0*/  ULDC.64 UR12, c[0x0][0xb38] ;  /* 0x0002ce00000c7ab9 */ /* 0x000fc60000000a00 */
[----:B------:R-:W-:-:S04]  /*19f00*/  UIMAD.WIDE.U32 UR10, UR58, UR12, UR10 ;  /* 0x0000000c3a0a72a5 */ /* 0x000fc8000f8e000a */
[----:B------:R-:W-:-:S03]  /*19f10*/  UIMAD UR11, UR58, UR13, UR11 ;  /* 0x0000000d3a0b72a4 */ /* 0x000fc6000f8e020b */
[----:B------:R-:W-:Y:S02]  /*19f20*/  ULDC.64 UR12, c[0x0][0xb40] ;  /* 0x0002d000000c7ab9 */ /* 0x000fe40000000a00 */
[----:B------:R-:W-:-:S04]  /*19f30*/  UIMAD UR4, UR4, UR12, URZ ;  /* 0x0000000c040472a4 */ /* 0x000fc8000f8e023f */
[----:B------:R-:W-:Y:S01]  /*19f40*/  UIMAD UR4, UR8, UR13, UR4 ;  /* 0x0000000d080472a4 */ /* 0x000fe2000f8e0204 */
[----:B---3--:R-:W-:Y:S01]  /*19f50*/  @P2 SHF.R.U32.HI R5, RZ, R3, R2 ;  /* 0x00000003ff052219 */ /* 0x008fe20000011602 */
[----:B------:R-:W-:-:S03]  /*19f60*/  UIMAD.WIDE.U32 UR8, UR8, UR12, UR10 ;  /* 0x0000000c080872a5 */ /* 0x000fc6000f8e000a */
[----:B------:R-:W-:Y:S01]  /*19f70*/  ULDC.64 UR10, c[0x0][0xb48] ;  /* 0x0002d200000a7ab9 */ /* 0x000fe20000000a00 */
[----:B------:R-:W-:Y:S01]  /*19f80*/  UIADD3 UR9, UR9, UR4, URZ ;  /* 0x0000000409097290 */ /* 0x000fe2000fffe03f */
[--C-:B------:R-:W-:Y:S01]  /*19f90*/  SHF.R.S32.HI R2, RZ, 0x1f, R5.reuse ;  /* 0x0000001fff027819 */ /* 0x100fe20000011405 */
[----:B------:R-:W-:Y:S02]  /*19fa0*/  IMAD.MOV R9, RZ, RZ, -R5 ;  /* 0x000000ffff097224 */ /* 0x000fe400078e0a05 */
[----:B------:R-:W-:Y:S02]  /*19fb0*/  UIMAD.WIDE.U32 UR8, UR59, UR10, UR8 ;  /* 0x0000000a3b0872a5 */ /* 0x000fe4000f8e0008 */
[----:B------:R-:W-:Y:S02]  /*19fc0*/  IMAD R9, R20, R9, R21 ;  /* 0x0000000914097224 */ /* 0x000fe400078e0215 */
[----:B------:R-:W-:Y:S02]  /*19fd0*/  UIMAD UR59, UR59, UR11, UR9 ;  /* 0x0000000b3b3b72a4 */ /* 0x000fe4000f8e0209 */
[----:B------:R-:W-:Y:S01]  /*19fe0*/  IMAD.U32 R3, RZ, RZ, UR9 ;  /* 0x00000009ff037e24 */ /* 0x000fe2000f8e00ff */
[----:B------:R-:W-:-:S02]  /*19ff0*/  ULDC.64 UR10, c[0x0][0xb30] ;  /* 0x0002cc00000a7ab9 */ /* 0x000fc40000000a00 */
[----:B------:R-:W-:Y:S02]  /*1a000*/  IMAD R4, R2, UR10, RZ ;  /* 0x0000000a02047c24 */ /* 0x000fe4000f8e02ff */
        /* <DEDUP_REMOVED lines=12> */
[----:B------:R-:W-:Y:S01]  /*1a0d0*/  LEA R0, P1, R2, UR8, 0x2 ;  /* 0x0000000802007c11 */ /* 0x000fe2000f8210ff */
[----:B------:R-:W-:-:S03]  /*1a0e0*/  IMAD.IADD R3, R3, 0x1, R5 ;  /* 0x0000000103037824 */ /* 0x000fc600078e0205 */
[----:B------:R-:W-:Y:S01]  /*1a0f0*/  PRMT R4, RZ, 0x654, R4 ;  /* 0x00000654ff047816 */ /* 0x000fe20000000004 */
[----:B------:R1:W0:Y:S01]  /*1a100*/  SHFL.IDX PT, R10, R0, RZ, 0x1c1f ;  /* 0x001c1fff000a7589 */ /* 0x00022200000e0000 */
[----:B------:R-:W-:Y:S02]  /*1a110*/  LEA.HI.X R6, R2, UR9, R3, 0x2, P1 ;  /* 0x0000000902067c11 */ /* 0x000fe400088f1403 */
[----:B------:R1:W-:Y:S03]  /*1a120*/  SYNCS.ARRIVE.TRANS64.RED.A1T0 RZ, [R4+URZ], RZ ;  /* 0x000000ff04ff79a7 */ /* 0x0003e6000810043f */
[----:B------:R1:W2:Y:S01]  /*1a130*/  SHFL.IDX PT, R11, R6, RZ, 0x1c1f ;  /* 0x001c1fff060b7589 */ /* 0x0002a200000e0000 */
[----:B------:R-:W-:Y:S05]  /*1a140*/  @P3 BRA `(.L_x_11694) ;  /* 0x0000000800803947 */ /* 0x000fea0003800000 */
[----:B------:R-:W-:Y:S02]  /*1a150*/  ULDC UR4, c[0x0][0xac8] ;  /* 0x0002b20000047ab9 */ /* 0x000fe40000000800 */
[----:B------:R-:W-:-:S13]  /*1a160*/  ISETP.GE.AND P1, PT, R177, UR4, PT ;  /* 0x00000004b1007c0c */ /* 0x000fda000bf26270 */
[----:B------:R-:W3:Y:S01]  /*1a170*/  @!P1 LDL.64 R20, [R1+0x200] ;  /* 0x0002000001149983 */ /* 0x000ee20000100a00 */
[----:B------:R-:W-:Y:S01]  /*1a180*/  ISETP.GE.AND P2, PT, R210, UR4, PT ;  /* 0x00000004d2007c0c */ /* 0x000fe2000bf46270 */
[----:B0-2---:R-:W-:-:S05]  /*1a190*/  @!P1 IMAD.WIDE R2, R177, 0x4, R10 ;  /* 0x00000004b1029825 */ /* 0x005fca00078e020a */
[----:B---3--:R0:W-:Y:S07]  /*1a1a0*/  @!P1 ST.E.64 desc[UR36][R2.64], R20 ;  /* 0x0000001402009985 */ /* 0x0081ee000c101b24 */
[----:B-1----:R-:W2:Y:S01]  /*1a1b0*/  @!P2 LDL.64 R4, [R1+0x210] ;  /* 0x000210000104a983 */ /* 0x002ea20000100a00 */
[----:B------:R-:W-:Y:S02]  /*1a1c0*/  ISETP.GE.AND P1, PT, R209, UR4, PT ;  /* 0x00000004d1007c0c */ /* 0x000fe4000bf26270 */
[----:B------:R-:W-:-:S04]  /*1a1d0*/  @!P2 LEA R12, P3, R210, R10, 0x2 ;  /* 0x0000000ad20ca211 */ /* 0x000fc800078610ff */
[----:B-----5:R-:W-:-:S05]  /*1a1e0*/  @!P2 LEA.HI.X R13, R210, R11, R40, 0x2, P3 ;  /* 0x0000000bd20da211 */ /* 0x020fca00018f1428 */
[----:B--2---:R1:W-:Y:S04]  /*1a1f0*/  @!P2 ST.E.64 desc[UR36][R12.64], R4 ;  /* 0x000000040c00a985 */ /* 0x0043e8000c101b24 */
[----:B------:R-:W2:Y:S01]  /*1a200*/  @!P1 LDL.64 R8, [R1+0x220] ;  /* 0x0002200001089983 */ /* 0x000ea20000100a00 */
[----:B------:R-:W-:Y:S02]  /*1a210*/  ISETP.GE.AND P2, PT, R208, UR4, PT ;  /* 0x00000004d0007c0c */ /* 0x000fe4000bf46270 */
[----:B------:R-:W-:-:S04]  /*1a220*/  @!P1 LEA R14, P3, R209, R10, 0x2 ;  /* 0x0000000ad10e9211 */ /* 0x000fc800078610ff */
[----:B------:R-:W-:-:S05]  /*1a230*/  @!P1 LEA.HI.X R15, R209, R11, R39, 0x2, P3 ;  /* 0x0000000bd10f9211 */ /* 0x000fca00018f1427 */
[----:B--2---:R2:W-:Y:S04]  /*1a240*/  @!P1 ST.E.64 desc[UR36][R14.64], R8 ;  /* 0x000000080e009985 */ /* 0x0045e8000c101b24 */
[----:B0-----:R-:W3:Y:S01]  /*1a250*/  @!P2 LDL.64 R2, [R1+0x230] ;  /* 0x000230000102a983 */ /* 0x001ee20000100a00 */
[----:B------:R-:W-:Y:S02]  /*1a260*/  ISETP.GE.AND P1, PT, R207, UR4, PT ;  /* 0x00000004cf007c0c */ /* 0x000fe4000bf26270 */
[----:B------:R-:W-:-:S04]  /*1a270*/  @!P2 LEA R20, P3, R208, R10, 0x2 ;  /* 0x0000000ad014a211 */ /* 0x000fc800078610ff */
[----:B------:R-:W-:-:S05]  /*1a280*/  @!P2 LEA.HI.X R21, R208, R11, R38, 0x2, P3 ;  /* 0x0000000bd015a211 */ /* 0x000fca00018f1426 */
[----:B---3--:R0:W-:Y:S04]  /*1a290*/  @!P2 ST.E.64 desc[UR36][R20.64], R2 ;  /* 0x000000021400a985 */ /* 0x0081e8000c101b24 */
[----:B-1----:R-:W3:Y:S01]  /*1a2a0*/  @!P1 LDL.64 R4, [R1+0x240] ;  /* 0x0002400001049983 */ /* 0x002ee20000100a00 */
[----:B------:R-:W-:Y:S02]  /*1a2b0*/  ISETP.GE.AND P2, PT, R206, UR4, PT ;  /* 0x00000004ce007c0c */ /* 0x000fe4000bf46270 */
[----:B------:R-:W-:-:S04]  /*1a2c0*/  @!P1 LEA R12, P3, R207, R10, 0x2 ;  /* 0x0000000acf0c9211 */ /* 0x000fc800078610ff */
[----:B------:R-:W-:-:S05]  /*1a2d0*/  @!P1 LEA.HI.X R13, R207, R11, R37, 0x2, P3 ;  /* 0x0000000bcf0d9211 */ /* 0x000fca00018f1425 */
[----:B---3--:R1:W-:Y:S04]  /*1a2e0*/  @!P1 ST.E.64 desc[UR36][R12.64], R4 ;  /* 0x000000040c009985 */ /* 0x0083e8000c101b24 */
[----:B--2---:R-:W2:Y:S01]  /*1a2f0*/  @!P2 LDL.64 R8, [R1+0x250] ;  /* 0x000250000108a983 */ /* 0x004ea20000100a00 */
        /* <DEDUP_REMOVED lines=129> */
[----:B-1----:R-:W2:Y:S01]  /*1ab10*/  @!P2 LDL.64 R4, [R1+0x3f0] ;  /* 0x0003f0000104a983 */ /* 0x002ea20000100a00 */
[----:B------:R-:W-:-:S04]  /*1ab20*/  @!P2 LEA R10, P1, R211, R10, 0x2 ;  /* 0x0000000ad30aa211 */ /* 0x000fc800078210ff */
[----:B------:R-:W-:-:S05]  /*1ab30*/  @!P2 LEA.HI.X R11, R211, R11, R216, 0x2, P1 ;  /* 0x0000000bd30ba211 */ /* 0x000fca00008f14d8 */
[----:B--2---:R3:W-:Y:S04]  /*1ab40*/  @!P2 ST.E.64 desc[UR36][R10.64], R4 ;  /* 0x000000040a00a985 */ /* 0x0047e8000c101b24 */
.L_x_11694:
[----:B------:R-:W-:Y:S05]  /*1ab50*/  BSYNC B1 ;  /* 0x0000000000017941 */ /* 0x000fea0003800000 */
.L_x_11693:
[----:B--23--:R2:W3:Y:S04]  /*1ab60*/  SHFL.IDX PT, R11, R6, 0x1, 0x1c1f ;  /* 0x003c1f00060b7f89 */ /* 0x00c4e800000e0000 */
[----:B0-----:R2:W0:Y:S01]  /*1ab70*/  SHFL.IDX PT, R10, R0, 0x1, 0x1c1f ;  /* 0x003c1f00000a7f89 */ /* 0x00142200000e0000 */
[----:B------:R-:W-:Y:S05]  /*1ab80*/  @P0 BRA `(.L_x_11692) ;  /* 0x00000018002c0947 */ /* 0x000fea0003800000 */
[----:B-12---:R-:W1:Y:S02]  /*1ab90*/  LDC R0, c[0x0][0xac8] ;  /* 0x0002b200ff007b82 */ /* 0x006e640000000800 */
[----:B-1----:R-:W-:-:S13]  /*1aba0*/  ISETP.GE.AND P0, PT, R177, R0, PT ;  /* 0x00000000b100720c */ /* 0x002fda0003f06270 */
[----:B------:R-:W2:Y:S01]  /*1abb0*/  @!P0 LDL.64 R20, [R1+0x208] ;  /* 0x0002080001148983 */ /* 0x000ea20000100a00 */
[-C--:B------:R-:W-:Y:S01]  /*1abc0*/  ISETP.GE.AND P1, PT, R210, R0.reuse, PT ;  /* 0x00000000d200720c */ /* 0x080fe20003f26270 */
[----:B0--3--:R-:W-:Y:S01]  /*1abd0*/  @!P0 IMAD.WIDE R2, R177, 0x4, R10 ;  /* 0x00000004b1028825 */ /* 0x009fe200078e020a */
[----:B------:R-:W-:-:S04]  /*1abe0*/  ISETP.GE.AND P2, PT, R209, R0, PT ;  /* 0x00000000d100720c */ /* 0x000fc80003f46270 */
[----:B--2---:R0:W-:Y:S07]  /*1abf0*/  @!P0 ST.E.64 desc[UR36][R2.64], R20 ;  /* 0x0000001402008985 */ /* 0x0041ee000c101b24 */
[----:B------:R-:W2:Y:S01]  /*1ac00*/  @!P1 LDL.64 R4, [R1+0x218] ;  /* 0x0002180001049983 */ /* 0x000ea20000100a00 */
[----:B------:R-:W-:-:S04]  /*1ac10*/  @!P1 LEA R12, P0, R210, R10, 0x2 ;  /* 0x0000000ad20c9211 */ /* 0x000fc800078010ff */
[----:B-----5:R-:W-:Y:S02]  /*1ac20*/  @!P1 LEA.HI.X R13, R210, R11, R40, 0x2, P0 ;  /* 0x0000000bd20d9211 */ /* 0x020fe400000f1428 */
[----:B------:R-:W-:-:S03]  /*1ac30*/  @!P2 LEA R14, P0, R209, R10, 0x2 ;  /* 0x0000000ad10ea211 */ /* 0x000fc600078010ff */
[----:B--2---:R1:W-:Y:S04]  /*1ac40*/  @!P1 ST.E.64 desc[UR36][R12.64], R4 ;  /* 0x000000040c009985 */ /* 0x0043e8000c101b24 */
[----:B------:R-:W2:Y:S01]  /*1ac50*/  @!P2 LDL.64 R8, [R1+0x228] ;  /* 0x000228000108a983 */ /* 0x000ea20000100a00 */
[----:B------:R-:W-:Y:S02]  /*1ac60*/  ISETP.GE.AND P1, PT, R208, R0, PT ;  /* 0x00000000d000720c */ /* 0x000fe40003f26270 */
[----:B------:R-:W-:-:S05]  /*1ac70*/  @!P2 LEA.HI.X R15, R209, R11, R39, 0x2, P0 ;  /* 0x0000000bd10fa211 */ /* 0x000fca00000f1427 */
[----:B--2---:R2:W-:Y:S06]  /*1ac80*/  @!P2 ST.E.64 desc[UR36][R14.64], R8 ;  /* 0x000000080e00a985 */ /* 0x0045ec000c101b24 */
[----:B0-----:R-:W3:Y:S01]  /*1ac90*/  @!P1 LDL.64 R2, [R1+0x238] ;  /* 0x0002380001029983 */ /* 0x001ee20000100a00 */
[----:B------:R-:W-:Y:S02]  /*1aca0*/  ISETP.GE.AND P2, PT, R207, R0, PT ;  /* 0x00000000cf00720c */ /* 0x000fe40003f46270 */
[----:B------:R-:W-:-:S04]  /*1acb0*/  @!P1 LEA R20, P0, R208, R10, 0x2 ;  /* 0x0000000ad0149211 */ /* 0x000fc800078010ff */
[----:B------:R-:W-:-:S05]  /*1acc0*/  @!P1 LEA.HI.X R21, R208, R11, R38, 0x2, P0 ;  /* 0x0000000bd0159211 */ /* 0x000fca00000f1426 */
[----:B---3--:R0:W-:Y:S04]  /*1acd0*/  @!P1 ST.E.64 desc[UR36][R20.64], R2 ;  /* 0x0000000214009985 */ /* 0x0081e8000c101b24 */
[----:B-1----:R-:W3:Y:S01]  /*1ace0*/  @!P2 LDL.64 R4, [R1+0x248] ;  /* 0x000248000104a983 */ /* 0x002ee20000100a00 */
[----:B------:R-:W-:Y:S02]  /*1acf0*/  ISETP.GE.AND P1, PT, R206, R0, PT ;  /* 0x00000000ce00720c */ /* 0x000fe40003f26270 */
[----:B------:R-:W-:-:S04]  /*1ad00*/  @!P2 LEA R12, P0, R207, R10, 0x2 ;  /* 0x0000000acf0ca211 */ /* 0x000fc800078010ff */
[----:B------:R-:W-:-:S05]  /*1ad10*/  @!P2 LEA.HI.X R13, R207, R11, R37, 0x2, P0 ;  /* 0x0000000bcf0da211 */ /* 0x000fca00000f1425 */
[----:B---3--:R1:W-:Y:S04]  /*1ad20*/  @!P2 ST.E.64 desc[UR36][R12.64], R4 ;  /* 0x000000040c00a985 */ /* 0x0083e8000c101b24 */
[----:B--2---:R-:W2:Y:S01]  /*1ad30*/  @!P1 LDL.64 R8, [R1+0x258] ;  /* 0x0002580001089983 */ /* 0x004ea20000100a00 */
[----:B------:R-:W-:Y:S02]  /*1ad40*/  ISETP.GE.AND P2, PT, R205, R0, PT ;  /* 0x00000000cd00720c */ /* 0x000fe40003f46270 */
[----:B------:R-:W-:-:S04]  /*1ad50*/  @!P1 LEA R14, P0, R206, R10, 0x2 ;  /* 0x0000000ace0e9211 */ /* 0x000fc800078010ff */
[----:B------:R-:W-:-:S05]  /*1ad60*/  @!P1 LEA.HI.X R15, R206, R11, R36, 0x2, P0 ;  /* 0x0000000bce0f9211 */ /* 0x000fca00000f1424 */
[----:B--2---:R2:W-:Y:S04]  /*1ad70*/  @!P1 ST.E.64 desc[UR36][R14.64], R8 ;  /* 0x000000080e009985 */ /* 0x0045e8000c101b24 */
        /* <DEDUP_REMOVED lines=113> */
[----:B------:R-:W-:-:S07]  /*1b490*/  @!P2 LEA.HI.X R13, R183, R11, R219, 0x2, P0 ;  /* 0x0000000bb70da211 */ /* 0x000fce00000f14db */
[C---:B--2---:R-:W-:Y:S01]  /*1b4a0*/  @!P1 LEA R14, P0, R182.reuse, R10, 0x2 ;  /* 0x0000000ab60e9211 */ /* 0x044fe200078010ff */
[----:B---3--:R0:W-:Y:S04]  /*1b4b0*/  @!P2 ST.E.64 desc[UR36][R12.64], R4 ;  /* 0x000000040c00a985 */ /* 0x0081e8000c101b24 */
[----:B------:R-:W2:Y:S01]  /*1b4c0*/  @!P1 LDL.64 R8, [R1+0x3d8] ;  /* 0x0003d80001089983 */ /* 0x000ea20000100a00 */
[----:B------:R-:W-:Y:S01]  /*1b4d0*/  @!P1 LEA.HI.X R15, R182, R11, R218, 0x2, P0 ;  /* 0x0000000bb60f9211 */ /* 0x000fe200000f14da */
[----:B------:R-:W-:Y:S01]  /*1b4e0*/  BSSY B1, `(.L_x_11695) ;  /* 0x0000009000017945 */ /* 0x000fe20003800000 */
[----:B------:R-:W-:-:S03]  /*1b4f0*/  ISETP.GE.AND P0, PT, R212, R0, PT ;  /* 0x00000000d400720c */ /* 0x000fc60003f06270 */
[----:B--2---:R0:W-:Y:S01]  /*1b500*/  @!P1 ST.E.64 desc[UR36][R14.64], R8 ;  /* 0x000000080e009985 */ /* 0x0041e2000c101b24 */
[----:B------:R-:W-:-:S09]  /*1b510*/  ISETP.GE.AND P1, PT, R211, R0, PT ;  /* 0x00000000d300720c */ /* 0x000fd20003f26270 */
[----:B------:R-:W-:Y:S05]  /*1b520*/  @P0 BRA `(.L_x_11696) ;  /* 0x0000000000100947 */ /* 0x000fea0003800000 */
[----:B0-----:R-:W2:Y:S01]  /*1b530*/  LDL.64 R4, [R1+0x3e8] ;  /* 0x0003e80001047983 */ /* 0x001ea20000100a00 */
[----:B------:R-:W-:-:S04]  /*1b540*/  LEA R2, P0, R212, R10, 0x2 ;  /* 0x0000000ad4027211 */ /* 0x000fc800078010ff */
[----:B------:R-:W-:-:S05]  /*1b550*/  LEA.HI.X R3, R212, R11, R217, 0x2, P0 ;  /* 0x0000000bd4037211 */ /* 0x000fca00000f14d9 */
[----:B--2---:R1:W-:Y:S04]  /*1b560*/  ST.E.64 desc[UR36][R2.64], R4 ;  /* 0x0000000402007985 */ /* 0x0043e8000c101b24 */
.L_x_11696:
[----:B------:R-:W-:Y:S05]  /*1b570*/  BSYNC B1 ;  /* 0x0000000000017941 */ /* 0x000fea0003800000 */
.L_x_11695:
[----:B------:R-:W-:Y:S05]  /*1b580*/  @P1 BRA `(.L_x_11692) ;  /* 0x0000000c00ac1947 */ /* 0x000fea0003800000 */
[----:B01----:R-:W2:Y:S01]  /*1b590*/  LDL.64 R4, [R1+0x3f8] ;  /* 0x0003f80001047983 */ /* 0x003ea20000100a00 */
[----:B------:R-:W-:-:S04]  /*1b5a0*/  LEA R2, P0, R211, R10, 0x2 ;  /* 0x0000000ad3027211 */ /* 0x000fc800078010ff */
[----:B------:R-:W-:-:S05]  /*1b5b0*/  LEA.HI.X R3, R211, R11, R216, 0x2, P0 ;  /* 0x0000000bd3037211 */ /* 0x000fca00000f14d8 */
[----:B--2---:R4:W-:Y:S01]  /*1b5c0*/  ST.E.64 desc[UR36][R2.64], R4 ;  /* 0x0000000402007985 */ /* 0x0049e2000c101b24 */
[----:B------:R-:W-:Y:S05]  /*1b5d0*/  BRA `(.L_x_11692) ;  /* 0x0000000c00987947 */ /* 0x000fea0003800000 */
.L_x_11683:
        /* <DEDUP_REMOVED lines=21> */
[----:B------:R-:W-:Y:S01]  /*1b730*/  ISETP.GT.AND P0, PT, R214, 0x7f, PT ;  /* 0x0000007fd600780c */ /* 0x000fe20003f04270 */
[----:B------:R-:W-:-:S09]  /*1b740*/  UMOV UR4, URZ ;  /* 0x0000003f00047c82 */ /* 0x000fd20008000000 */
[----:B------:R-:W-:Y:S01]  /*1b750*/  @!UP1 ULDC UR43, c[0x0][0xad4] ;  /* 0x0002b500002b9ab9 */ /* 0x000fe20000000800 */
[----:B--2---:R-:W-:Y:S01]  /*1b760*/  @P1 R2UR UR4, R6 ;  /* 0x00000000060412ca */ /* 0x004fe200000e0000 */
[----:B0-----:R-:W-:-:S14]  /*1b770*/  @P2 BRA `(.L_x_11697) ;  /* 0x0000000000102947 */ /* 0x001fdc0003800000 */
[----:B------:R-:W-:Y:S05]  /*1b780*/  @!P1 BRA `(.L_x_11697) ;  /* 0x00000000000c9947 */ /* 0x000fea0003800000 */
[----:B------:R-:W2:Y:S04]  /*1b790*/  LDG.E R5, desc[UR36][R2.64] ;  /* 0x0000002402057981 */ /* 0x000ea8000c1e1900 */
[----:B-----5:R-:W2:Y:S02]  /*1b7a0*/  LDG.E R0, desc[UR36][R2.64+0x4] ;  /* 0x0000042402007981 */ /* 0x020ea4000c1e1900 */
[----:B--2---:R-:W-:-:S07]  /*1b7b0*/  IMAD.IADD R0, R0, 0x1, -R5 ;  /* 0x0000000100007824 */ /* 0x004fce00078e0a05 */
.L_x_11697:
[----:B------:R-:W-:Y:S01]  /*1b7c0*/  USHF.R.S32.HI UR9, URZ, 0x1f, UR60 ;  /* 0x0000001f3f097899 */ /* 0x000fe2000801143c */
[----:B------:R-:W-:Y:S01]  /*1b7d0*/  BSSY B1, `(.L_x_11698) ;  /* 0x000003a000017945 */ /* 0x000fe20003800000 */
[----:B------:R-:W-:Y:S02]  /*1b7e0*/  USHF.R.S32.HI UR21, URZ, 0x1f, UR4 ;  /* 0x0000001f3f157899 */ /* 0x000fe40008011404 */
        /* <DEDUP_REMOVED lines=12> */
[----:B------:R-:W-:Y:S01]  /*1b8b0*/  IMAD.MOV.U32 R5, RZ, RZ, R4 ;  /* 0x000000ffff057224 */ /* 0x000fe200078e0004 */
[----:B------:R-:W-:Y:S02]  /*1b8c0*/  UMOV UR19, 0x9b8 ;  /* 0x000009b800137882 */ /* 0x000fe40000000000 */
[----:B------:R-:W-:Y:S02]  /*1b8d0*/  USEL UR19, UR19, 0x978, UP0 ;  /* 0x0000097813137887 */ /* 0x000fe40008000000 */
[----:B------:R-:W-:-:S06]  /*1b8e0*/  USEL UR18, UR59, URZ, UP0 ;  /* 0x0000003f3b127287 */ /* 0x000fcc0008000000 */
[----:B------:R-:W0:Y:S04]  /*1b8f0*/  @P0 LDC R3, c[0x0][0xbec] ;  /* 0x0002fb00ff030b82 */ /* 0x000e280000000800 */
[----:B------:R-:W-:Y:S01]  /*1b900*/  ULDC.64 UR12, c[0x0][UR19+0x220] ;  /* 0x00008800130c7abb */ /* 0x000fe20008000a00 */
[----:B------:R-:W-:Y:S01]  /*1b910*/  ULDC.64 UR10, c[0x0][UR19+0x218] ;  /* 0x00008600130a7abb */ /* 0x000fe20008000a00 */
[----:B------:R-:W-:Y:S01]  /*1b920*/  ULDC.64 UR14, c[0x0][UR19+0x228] ;  /* 0x00008a00130e7abb */ /* 0x000fe20008000a00 */
[----:B------:R-:W-:Y:S01]  /*1b930*/  UIMAD UR13, UR13, UR8, URZ ;  /* 0x000000080d0d72a4 */ /* 0x000fe2000f8e023f */
[----:B------:R-:W1:Y:S01]  /*1b940*/  @P0 LDC R9, c[0x0][0xbf0] ;  /* 0x0002fc00ff090b82 */ /* 0x000e620000000800 */
[----:B------:R-:W-:Y:S02]  /*1b950*/  UIMAD.WIDE.U32 UR16, UR10, UR58, URZ ;  /* 0x0000003a0a1072a5 */ /* 0x000fe4000f8e003f */
        /* <DEDUP_REMOVED lines=10> */
[----:B------:R-:W-:Y:S02]  /*1ba00*/  IMAD.U32 R3, RZ, RZ, UR23 ;  /* 0x00000017ff037e24 */ /* 0x000fe4000f8e00ff */
[----:B------:R-:W-:Y:S01]  /*1ba10*/  IMAD.U32 R6, RZ, RZ, UR14 ;  /* 0x0000000eff067e24 */ /* 0x000fe2000f8e00ff */
[----:B------:R-:W-:Y:S01]  /*1ba20*/  UIADD3.X UR12, UR12, UR20, UR21, UP1, UP2 ;  /* 0x000000140c0c7290 */ /* 0x000fe20008fe4415 */
[----:B-1----:R-:W-:Y:S01]  /*1ba30*/  @P0 SHF.R.U32.HI R5, RZ, R9, R2 ;  /* 0x00000009ff050219 */ /* 0x002fe20000011602 */
[----:B------:R-:W-:Y:S01]  /*1ba40*/  IMAD.U32 R2, RZ, RZ, UR22 ;  /* 0x00000016ff027e24 */ /* 0x000fe2000f8e00ff */
[----:B------:R-:W-:-:S03]  /*1ba50*/  ULDC.64 UR10, c[0x0][UR19+0x210] ;  /* 0x00008400130a7abb */ /* 0x000fc60008000a00 */
[--C-:B------:R-:W-:Y:S01]  /*1ba60*/  IMAD.MOV R9, RZ, RZ, -R5.reuse ;  /* 0x000000ffff097224 */ /* 0x100fe200078e0a05 */
[----:B------:R-:W-:Y:S02]  /*1ba70*/  IADD3 R2, P0, P1, R5, UR16, R2 ;  /* 0x0000001005027c10 */ /* 0x000fe4000f91e002 */
[----:B------:R-:W-:Y:S01]  /*1ba80*/  SHF.R.S32.HI R5, RZ, 0x1f, R5 ;  /* 0x0000001fff057819 */ /* 0x000fe20000011405 */
[----:B------:R-:W-:-:S03]  /*1ba90*/  IMAD R9, R11, R9, R4 ;  /* 0x000000090b097224 */ /* 0x000fc600078e0204 */
        /* <DEDUP_REMOVED lines=13> */
.L_x_11699:
[----:B------:R-:W-:Y:S05]  /*1bb70*/  BSYNC B1 ;  /* 0x0000000000017941 */ /* 0x000fea0003800000 */
.L_x_11698:
[----:B------:R-:W-:-:S06]  /*1bb80*/  UISETP.GT.AND UP0, UPT, UR43, 0x1, UPT ;  /* 0x000000012b00788c */ /* 0x000fcc000bf04270 */
[----:B------:R-:W-:-:S13]  /*1bb90*/  PLOP3.LUT P0, PT, PT, PT, UP0, 0x80, 0x0 ;  /* 0x000000000000781c */ /* 0x000fda0003f0f008 */
[----:B------:R-:W-:Y:S05]  /*1bba0*/  @P0 BRA `(.L_x_11692) ;  /* 0x0000000800240947 */ /* 0x000fea0003800000 */
[----:B------:R-:W1:Y:S01]  /*1bbb0*/  LDC R13, c[0x0][0xbe8] ;  /* 0x0002fa00ff0d7b82 */ /* 0x000e620000000800 */
[----:B------:R-:W-:Y:S01]  /*1bbc0*/  ULDC.64 UR14, c[0x0][0xaa0] ;  /* 0x0002a800000e7ab9 */ /* 0x000fe20000000a00 */
[----:B------:R-:W-:Y:S01]  /*1bbd0*/  IMAD R2, R215, 0x20, R213 ;  /* 0x00000020d7027824 */ /* 0x000fe200078e02d5 */
[----:B------:R-:W-:Y:S01]  /*1bbe0*/  UIMAD UR12, UR21, UR14, URZ ;  /* 0x0000000e150c72a4 */ /* 0x000fe2000f8e023f */
[----:B------:R-:W-:Y:S01]  /*1bbf0*/  BSSY B1, `(.L_x_11700) ;  /* 0x0000042000017945 */ /* 0x000fe20003800000 */
[----:B------:R-:W-:Y:S01]  /*1bc00*/  UIMAD.WIDE.U32 UR10, UR4, UR14, URZ ;  /* 0x0000000e040a72a5 */ /* 0x000fe2000f8e003f */
[----:B------:R-:W-:Y:S01]  /*1bc10*/  VIADD R6, R2, UR38 ;  /* 0x0000002602067c36 */ /* 0x000fe20008000000 */
[----:B------:R-:W-:-:S03]  /*1bc20*/  UIMAD UR12, UR4, UR15, UR12 ;  /* 0x0000000f040c72a4 */ /* 0x000fc6000f8e020c */
[----:B0-----:R-:W-:Y:S01]  /*1bc30*/  IMAD.MOV.U32 R5, RZ, RZ, R6 ;  /* 0x000000ffff057224 */ /* 0x001fe200078e0006 */
[----:B------:R-:W-:-:S03]  /*1bc40*/  UIADD3 UR11, UR11, UR12, URZ ;  /* 0x0000000c0b0b7290 */ /* 0x000fc6000fffe03f */
[----:B------:R-:W-:Y:S02]  /*1bc50*/  ULDC.64 UR12, c[0x0][0xae8] ;  /* 0x0002ba00000c7ab9 */ /* 0x000fe40000000a00 */
[----:B------:R-:W-:-:S04]  /*1bc60*/  UIMAD.WIDE.U32 UR10, UR58, UR12, UR10 ;  /* 0x0000000c3a0a72a5 */ /* 0x000fc8000f8e000a */
[----:B------:R-:W-:-:S03]  /*1bc70*/  UIMAD UR11, UR58, UR13, UR11 ;  /* 0x0000000d3a0b72a4 */ /* 0x000fc6000f8e020b */
[----:B------:R-:W-:Y:S01]  /*1bc80*/  ULDC.64 UR12, c[0x0][0xaf0] ;  /* 0x0002bc00000c7ab9 */ /* 0x000fe20000000a00 */
[----:B-1----:R-:W-:Y:S01]  /*1bc90*/  ISETP.NE.AND P0, PT, R13, 0x1, PT ;  /* 0x000000010d00780c */ /* 0x002fe20003f05270 */
[----:B------:R-:W-:-:S04]  /*1bca0*/  UIMAD UR9, UR9, UR12, URZ ;  /* 0x0000000c090972a4 */ /* 0x000fc8000f8e023f */
[----:B------:R-:W-:Y:S02]  /*1bcb0*/  UIMAD UR4, UR8, UR13, UR9 ;  /* 0x0000000d080472a4 */ /* 0x000fe4000f8e0209 */
[----:B------:R-:W-:-:S03]  /*1bcc0*/  UIMAD.WIDE.U32 UR8, UR8, UR12, UR10 ;  /* 0x0000000c080872a5 */ /* 0x000fc6000f8e000a */
        /* <DEDUP_REMOVED lines=52> */
.L_x_11701:
[----:B------:R-:W-:Y:S05]  /*1c010*/  BSYNC B1 ;  /* 0x0000000000017941 */ /* 0x000fea0003800000 */
.L_x_11700:
        /* <DEDUP_REMOVED lines=21> */
.L_x_11703:
[----:B------:R-:W-:Y:S05]  /*1c170*/  BSYNC B1 ;  /* 0x0000000000017941 */ /* 0x000fea0003800000 */
.L_x_11702:
        /* <DEDUP_REMOVED lines=21> */
.L_x_11705:
[----:B------:R-:W-:Y:S05]  /*1c2d0*/  BSYNC B1 ;  /* 0x0000000000017941 */ /* 0x000fea0003800000 */
.L_x_11704:
        /* <DEDUP_REMOVED lines=10> */
[-C--:B--2---:R-:W-:Y:S02]  /*1c380*/  @!P3 LEA R8, P6, R18, R2.reuse, 0x1 ;  /* 0x000000021208b211 */ /* 0x084fe400078c08ff */
[-C--:B------:R-:W-:Y:S02]  /*1c390*/  @!P2 LEA R10, P5, R22, R2.reuse, 0x1 ;  /* 0x00000002160aa211 */ /* 0x080fe400078a08ff */
[-C--:B------:R-:W-:Y:S02]  /*1c3a0*/  @!P1 LEA R12, P4, R19, R2.reuse, 0x1 ;  /* 0x00000002130c9211 */ /* 0x080fe400078808ff */
[-C--:B0-----:R-:W-:Y:S02]  /*1c3b0*/  @!P3 LEA.HI.X R9, R18, R5.reuse, R181, 0x1, P6 ;  /* 0x000000051209b211 */ /* 0x081fe400030f0cb5 */
        /* <DEDUP_REMOVED lines=8> */
.L_x_11692:
[----:B------:R-:W-:Y:S05]  /*1c440*/  BSYNC B0 ;  /* 0x0000000000007941 */ /* 0x000fea0003800000 */
.L_x_11682:
[----:B------:R-:W-:Y:S02]  /*1c450*/  ULDC UR4, c[0x0][0xc3c] ;  /* 0x00030f0000047ab9 */ /* 0x000fe40000000800 */
[----:B------:R-:W-:-:S06]  /*1c460*/  UISETP.GE.AND UP0, UPT, UR7, UR4, UPT ;  /* 0x000000040700728c */ /* 0x000fcc000bf06270 */
[----:B------:R-:W-:-:S13]  /*1c470*/  PLOP3.LUT P0, PT, PT, PT, UP0, 0x80, 0x0 ;  /* 0x000000000000781c */ /* 0x000fda0003f0f008 */
[----:B------:R-:W-:Y:S05]  /*1c480*/  @!P0 BRA `(.L_x_11706) ;  /* 0xfffffe4c00b08947 */ /* 0x000fea000383ffff */
[----:B------:R-:W-:Y:S05]  /*1c490*/  EXIT ;  /* 0x000000000000794d */ /* 0x000fea0003800000 */
.L_x_11575:
        /* <DEDUP_REMOVED lines=16> */
.L_x_11707:
        /* <DEDUP_REMOVED lines=44> */
.L_x_11711:
        /* <DEDUP_REMOVED lines=35> */
.L_x_11709:
        /* <DEDUP_REMOVED lines=13> */
.L_x_11712:
        /* <DEDUP_REMOVED lines=62> */
.L_x_11713:
        /* <DEDUP_REMOVED lines=61> */
.L_x_11714:
[----:B------:R-:W-:-:S05]  /*1d310*/  LOP3.LUT R17, RZ, R2, RZ, 0x33, !PT ;  /* 0x00000002ff117212 */ /* 0x000fca00078e33ff */
[----:B------:R-:W-:Y:S01]  /*1d320*/  IMAD.IADD R17, R0, 0x1, R17 ;  /* 0x0000000100117824 */ /* 0x000fe200078e0211 */
[----:B------:R-:W-:Y:S06]  /*1d330*/  BRA `(.L_x_11715) ;  /* 0x0000000000147947 */ /* 0x000fec0003800000 */
.L_x_11710:
[----:B------:R-:W-:Y:S01]  /*1d340*/  ULDC UR4, c[0x0][0xc3c] ;  /* 0x00030f0000047ab9 */ /* 0x000fe20000000800 */
[----:B------:R-:W-:Y:S02]  /*1d350*/  IMAD.MOV.U32 R17, RZ, RZ, RZ ;  /* 0x000000ffff117224 */ /* 0x000fe400078e00ff */
[----:B------:R-:W-:Y:S02]  /*1d360*/  IMAD.U32 R16, RZ, RZ, UR6 ;  /* 0x00000006ff107e24 */ /* 0x000fe4000f8e00ff */
[----:B------:R-:W-:Y:S02]  /*1d370*/  IMAD.MOV.U32 R18, RZ, RZ, RZ ;  /* 0x000000ffff127224 */ /* 0x000fe400078e00ff */
[----:B------:R-:W-:-:S07]  /*1d380*/  IMAD.U32 R19, RZ, RZ, UR4 ;  /* 0x00000004ff137e24 */ /* 0x000fce000f8e00ff */
.L_x_11715:
[----:B------:R-:W-:-:S13]  /*1d390*/  ISETP.NE.AND P0, PT, R7, RZ, PT ;  /* 0x000000ff0700720c */ /* 0x000fda0003f05270 */
[----:B------:R-:W0:Y:S01]  /*1d3a0*/  @!P0 S2R R3, SR_CgaCtaId ;  /* 0x0000000000038919 */ /* 0x000e220000008800 */
[----:B------:R-:W-:-:S04]  /*1d3b0*/  @!P0 MOV R0, 0x400 ;  /* 0x0000040000008802 */ /* 0x000fc80000000f00 */
[----:B0-----:R-:W-:-:S05]  /*1d3c0*/  @!P0 LEA R0, R3, R0, 0x18 ;  /* 0x0000000003008211 */ /* 0x001fca00078ec0ff */
[----:B------:R1:W-:Y:S01]  /*1d3d0*/  @!P0 STS.128 [R0+0x228d0], R16 ;  /* 0x0228d01000008388 */ /* 0x0003e20000000c00 */
[----:B------:R-:W-:Y:S06]  /*1d3e0*/  BAR.ARV 0x5, 0x180 ;  /* 0x0146000000007b1d */ /* 0x000fec0000002000 */
.L_x_11708:
        /* <DEDUP_REMOVED lines=28> */
[C---:B------:R-:W-:Y:S01]  /*1d5b0*/  LOP3.LUT R2, R4.reuse, 0x80, RZ, 0xfc, !PT ;  /* 0x0000008004027812 */ /* 0x040fe200078efcff */
[----:B------:R-:W-:Y:S01]  /*1d5c0*/  IMAD.U32 R22, RZ, RZ, UR4 ;  /* 0x00000004ff167e24 */ /* 0x000fe2000f8e00ff */
[----:B------:R-:W-:-:S03]  /*1d5d0*/  LOP3.LUT R0, R4, 0xc0, RZ, 0xfc, !PT ;  /* 0x000000c004007812 */ /* 0x000fc600078efcff */
[----:B---3--:R-:W-:-:S07]  /*1d5e0*/  IMAD R36, R28, 0x2, R22 ;  /* 0x000000021c247824 */ /* 0x008fce00078e0216 */
.L_x_11787:
        /* <DEDUP_REMOVED lines=38> */
.L_x_11717:
        /* <DEDUP_REMOVED lines=8> */
.L_x_11718:
        /* <DEDUP_REMOVED lines=9> */
.L_x_11719:
        /* <DEDUP_REMOVED lines=28> */
.L_x_11722:
[----:B------:R-:W-:-:S13]  /*1db20*/  ISETP.NE.AND P0, PT, R3, 0x1, PT ;  /* 0x000000010300780c */ /* 0x000fda0003f05270 */
[----:B------:R-:W0:Y:S02]  /*1db30*/  @P0 LDC.64 R4, c[0x0][0x9e8] ;  /* 0x00027a00ff040b82 */ /* 0x000e240000000a00 */
[----:B0-----:R-:W-:-:S05]  /*1db40*/  @P0 IMAD.HI.U32 R4, R0, R4, RZ ;  /* 0x0000000400040227 */ /* 0x001fca00078e00ff */
[----:B------:R-:W-:-:S07]  /*1db50*/  @P0 SHF.R.U32.HI R0, RZ, R5, R4 ;  /* 0x00000005ff000219 */ /* 0x000fce0000011604 */
.L_x_11723:
[----:B------:R-:W-:Y:S05]  /*1db60*/  BSYNC B0 ;  /* 0x0000000000007941 */ /* 0x000fea0003800000 */
.L_x_11721:
[----:B------:R-:W-:-:S05]  /*1db70*/  IMAD R5, R0, R3, R3 ;  /* 0x0000000300057224 */ /* 0x000fca00078e0203 */
[----:B------:R-:W-:-:S07]  /*1db80*/  VIMNMX R2, R2, R5, PT ;  /* 0x0000000502027248 */ /* 0x000fce0003fe0100 */
.L_x_11720:
        /* <DEDUP_REMOVED lines=9> */
[----:B------:R-:W-:Y:S02]  /*1dc20*/  SHF.R.U32.HI R5, RZ, 0x1f, R2 ;  /* 0x0000001fff057819 */ /* 0x000fe40000011602 */
[----:B------:R-:W-:Y:S01]  /*1dc30*/  IADD3 R4, R4, R17, -R35 ;  /* 0x0000001104047210 */ /* 0x000fe20007ffe823 */
[----:B------:R-:W-:Y:S01]  /*1dc40*/  IMAD.HI R0, R0, 0x2aaaaaab, RZ ;  /* 0x2aaaaaab00007827 */ /* 0x000fe200078e02ff */
[----:B------:R-:W-:-:S03]  /*1dc50*/  LEA.HI.SX32 R7, R2, R5, 0x1c ;  /* 0x0000000502077211 */ /* 0x000fc600078fe2ff */
[----:B------:R-:W-:Y:S01]  /*1dc60*/  VIADD R2, R4, -UR4 ;  /* 0x8000000404027c36 */ /* 0x000fe20008000000 */
[----:B------:R-:W-:-:S04]  /*1dc70*/  SHF.R.U32.HI R5, RZ, 0x1f, R0 ;  /* 0x0000001fff057819 */ /* 0x000fc80000011600 */
[----:B------:R-:W-:-:S04]  /*1dc80*/  LEA.HI.SX32 R0, R0, R5, 0x1c ;  /* 0x0000000500007211 */ /* 0x000fc800078fe2ff */
[----:B------:R-:W-:Y:S01]  /*1dc90*/  VIMNMX R0, R0, R7, PT ;  /* 0x0000000700007248 */ /* 0x000fe20003fe0100 */
        /* <DEDUP_REMOVED lines=12> */
.L_x_11726:
[----:B------:R-:W-:-:S13]  /*1dd60*/  ISETP.NE.AND P0, PT, R3, 0x1, PT ;  /* 0x000000010300780c */ /* 0x000fda0003f05270 */
[----:B------:R-:W0:Y:S02]  /*1dd70*/  @P0 LDC.64 R4, c[0x0][0x9e8] ;  /* 0x00027a00ff040b82 */ /* 0x000e240000000a00 */
[----:B0-----:R-:W-:-:S05]  /*1dd80*/  @P0 IMAD.HI.U32 R4, R6, R4, RZ ;  /* 0x0000000406040227 */ /* 0x001fca00078e00ff */
[----:B------:R-:W-:-:S07]  /*1dd90*/  @P0 SHF.R.U32.HI R6, RZ, R5, R4 ;  /* 0x00000005ff060219 */ /* 0x000fce0000011604 */
.L_x_11727:
[----:B------:R-:W-:Y:S05]  /*1dda0*/  BSYNC B0 ;  /* 0x0000000000007941 */ /* 0x000fea0003800000 */
.L_x_11725:
[----:B------:R-:W-:-:S05]  /*1ddb0*/  IMAD R3, R6, R3, RZ ;  /* 0x0000000306037224 */ /* 0x000fca00078e02ff */
[----:B------:R-:W-:-:S07]  /*1ddc0*/  VIMNMX R2, R2, R3, !PT ;  /* 0x0000000302027248 */ /* 0x000fce0007fe0100 */
.L_x_11724:
[----:B------:R-:W-:Y:S01]  /*1ddd0*/  IMAD.HI R2, R2, 0x2aaaaaab, RZ ;  /* 0x2aaaaaab02027827 */ /* 0x000fe200078e02ff */
[----:B------:R-:W-:Y:S04]  /*1dde0*/  BSSY B0, `(.L_x_11728) ;  /* 0x0000029000007945 */ /* 0x000fe80003800000 */
[----:B------:R-:W-:-:S04]  /*1ddf0*/  SHF.R.U32.HI R3, RZ, 0x1f, R2 ;  /* 0x0000001fff037819 */ /* 0x000fc80000011602 */
[----:B------:R-:W-:Y:S02]  /*1de00*/  LEA.HI.SX32 R3, R2, R3, 0x1c ;  /* 0x0000000302037211 */ /* 0x000fe400078fe2ff */
[----:B------:R-:W-:Y:S02]  /*1de10*/  LOP3.LUT R2, R18, 0xff000000, RZ, 0xc0, !PT ;  /* 0xff00000012027812 */ /* 0x000fe400078ec0ff */
        /* <DEDUP_REMOVED lines=12> */
[----:B0-----:R-:W-:Y:S02]  /*1dee0*/  IABS R6, R5 ;  /* 0x0000000500067213 */ /* 0x001fe40000000000 */
[----:B------:R-:W-:Y:S02]  /*1def0*/  IADD3 R8, R5, -0x1, R0 ;  /* 0xffffffff05087810 */ /* 0x000fe40007ffe000 */
[----:B------:R-:W0:Y:S03]  /*1df00*/  I2F.RP R7, R6 ;  /* 0x0000000600077306 */ /* 0x000e260000209400 */
[----:B------:R-:W-:-:S05]  /*1df10*/  IMAD.IADD R8, R8, 0x1, -R29 ;  /* 0x0000000108087824 */ /* 0x000fca00078e0a1d */
        /* <DEDUP_REMOVED lines=21> */
.L_x_11729:
[----:B------:R-:W-:Y:S05]  /*1e070*/  BSYNC B0 ;  /* 0x0000000000007941 */ /* 0x000fea0003800000 */
.L_x_11728:
        /* <DEDUP_REMOVED lines=23> */
.L_x_11731:
        /* <DEDUP_REMOVED lines=20> */
.L_x_11734:
[----:B------:R-:W-:Y:S05]  /*1e330*/  BSYNC B6 ;  /* 0x0000000000067941 */ /* 0x000fea0003800000 */
.L_x_11733:
        /* <DEDUP_REMOVED lines=20> */
.L_x_11737:
        /* <DEDUP_REMOVED lines=15> */
.L_x_11736:
[----:B------:R-:W-:Y:S05]  /*1e570*/  BSYNC B6 ;  /* 0x0000000000067941 */ /* 0x000fea0003800000 */
.L_x_11735:
        /* <DEDUP_REMOVED lines=10> */
[----:B------:R-:W-:-:S04]  /*1e620*/  LOP3.LUT R21, R21, 0x38, RZ, 0xc0, !PT ;  /* 0x0000003815157812 */ /* 0x000fc800078ec0ff */
[----:B------:R-:W-:Y:S01]  /*1e630*/  LOP3.LUT R31, R21, 0x40, RZ, 0xfc, !PT ;  /* 0x00000040151f7812 */ /* 0x000fe200078efcff */
[----:B---3--:R-:W-:Y:S01]  /*1e640*/  @P0 IMAD.WIDE R2, R19, 0x4, R2 ;  /* 0x0000000413020825 */ /* 0x008fe200078e0202 */
[----:B------:R-:W-:-:S03]  /*1e650*/  LOP3.LUT R21, R21, 0x80, RZ, 0xfc, !PT ;  /* 0x0000008015157812 */ /* 0x000fc600078efcff */
[----:B-1----:R-:W-:Y:S01]  /*1e660*/  IMAD.SHL.U32 R25, R20, 0x8, RZ ;  /* 0x0000000814197824 */ /* 0x002fe200078e00ff */
[----:B------:R0:W5:Y:S01]  /*1e670*/  @P0 LDG.E R27, desc[UR36][R2.64] ;  /* 0x00000024021b0981 */ /* 0x000162000c1e1900 */
[----:B------:R-:W-:Y:S01]  /*1e680*/  ISETP.GE.AND P0, PT, R21, UR4, PT ;  /* 0x0000000415007c0c */ /* 0x000fe2000bf06270 */
[----:B------:R-:W-:Y:S01]  /*1e690*/  UMOV UR5, 0xffffffff ;  /* 0xffffffff00057882 */ /* 0x000fe20000000000 */
[----:B------:R-:W-:Y:S01]  /*1e6a0*/  ISETP.GE.AND P1, PT, R31, UR4, PT ;  /* 0x000000041f007c0c */ /* 0x000fe2000bf26270 */
[----:B------:R-:W1:Y:S01]  /*1e6b0*/  S2R R21, SR_TID.X ;  /* 0x0000000000157919 */ /* 0x000e620000002100 */
[----:B------:R-:W-:Y:S01]  /*1e6c0*/  LOP3.LUT R25, R25, 0x38, RZ, 0xc0, !PT ;  /* 0x0000003819197812 */ /* 0x000fe200078ec0ff */
[----:B------:R-:W-:Y:S01]  /*1e6d0*/  VIADD R0, R32, 0xffffffff ;  /* 0xffffffff20007836 */ /* 0x000fe20000000000 */
[----:B------:R-:W-:Y:S02]  /*1e6e0*/  LOP3.LUT R23, R23, 0xfffffffe, RZ, 0xc0, !PT ;  /* 0xfffffffe17177812 */ /* 0x000fe400078ec0ff */
[----:B------:R-:W-:-:S02]  /*1e6f0*/  ISETP.GE.AND P2, PT, R25, UR4, PT ;  /* 0x0000000419007c0c */ /* 0x000fc4000bf46270 */
[----:B------:R-:W-:Y:S02]  /*1e700*/  LOP3.LUT R23, R23, 0xffffffef, RZ, 0xc0, !PT ;  /* 0xffffffef17177812 */ /* 0x000fe400078ec0ff */
[----:B------:R-:W-:Y:S02]  /*1e710*/  LOP3.LUT R25, R25, 0xc0, RZ, 0xfc, !PT ;  /* 0x000000c019197812 */ /* 0x000fe400078efcff */
[----:B------:R-:W-:Y:S02]  /*1e720*/  LOP3.LUT R20, R20, 0x7f, RZ, 0xc0, !PT ;  /* 0x0000007f14147812 */ /* 0x000fe400078ec0ff */
[----:B------:R-:W-:Y:S02]  /*1e730*/  @P1 LOP3.LUT R23, R23, 0x10, RZ, 0xfc, !PT ;  /* 0x0000001017171812 */ /* 0x000fe400078efcff */
[----:B------:R-:W-:-:S03]  /*1e740*/  SHF.R.U32.HI R31, RZ, 0x3, R20 ;  /* 0x00000003ff1f7819 */ /* 0x000fc60000011614 */
[----:B------:R-:W-:-:S04]  /*1e750*/  @P2 LOP3.LUT R23, R23, 0x1, RZ, 0xfc, !PT ;  /* 0x0000000117172812 */ /* 0x000fc800078efcff */
[----:B------:R-:W-:-:S04]  /*1e760*/  LOP3.LUT R23, R23, 0xfffffff7, RZ, 0xc0, !PT ;  /* 0xfffffff717177812 */ /* 0x000fc800078ec0ff */
[----:B------:R-:W-:Y:S02]  /*1e770*/  @P0 LOP3.LUT R23, R23, 0x8, RZ, 0xfc, !PT ;  /* 0x0000000817170812 */ /* 0x000fe400078efcff */
[----:B------:R-:W-:Y:S02]  /*1e780*/  ISETP.GE.AND P0, PT, R25, UR4, PT ;  /* 0x0000000419007c0c */ /* 0x000fe4000bf06270 */
[----:B------:R-:W-:Y:S01]  /*1e790*/  LOP3.LUT R23, R23, 0xfffffffb, RZ, 0xc0, !PT ;  /* 0xfffffffb17177812 */ /* 0x000fe200078ec0ff */
[----:B-1----:R-:W-:-:S05]  /*1e7a0*/  IMAD.SHL.U32 R20, R21, 0x10, RZ ;  /* 0x0000001015147824 */ /* 0x002fca00078e00ff */
[----:B------:R-:W-:-:S05]  /*1e7b0*/  LOP3.LUT R20, R31, 0x70, R20, 0xf8, !PT ;  /* 0x000000701f147812 */ /* 0x000fca00078ef814 */
[----:B------:R-:W-:Y:S01]  /*1e7c0*/  @P0 LOP3.LUT R23, R23, 0x4, RZ, 0xfc, !PT ;  /* 0x0000000417170812 */ /* 0x000fe200078efcff */
[----:B------:R-:W-:Y:S01]  /*1e7d0*/  IMAD R34, R0, 0x60, R20 ;  /* 0x0000006000227824 */ /* 0x000fe200078e0214 */
[----:B0-2---:R-:W-:Y:S06]  /*1e7e0*/  BRA.DIV UR5, `(.L_x_11738) ;  /* 0x0000004205b47947 */ /* 0x005fec000b800000 */
.L_x_11804:
[----:B------:R-:W-:Y:S01]  /*1e7f0*/  ISETP.NE.AND P1, PT, R8, 0x1, PT ;  /* 0x000000010800780c */ /* 0x000fe20003f25270 */
[----:B------:R-:W-:Y:S01]  /*1e800*/  IMAD.MOV.U32 R32, RZ, RZ, RZ ;  /* 0x000000ffff207224 */ /* 0x000fe200078e00ff */
[C---:B------:R-:W-:Y:S01]  /*1e810*/  ISETP.GE.AND P0, PT, R34.reuse, R17, PT ;  /* 0x000000112200720c */ /* 0x040fe20003f06270 */
[----:B------:R-:W-:Y:S01]  /*1e820*/  IMAD.IADD R34, R34, 0x1, R30 ;  /* 0x0000000122227824 */ /* 0x000fe200078e021e */
[----:B-----5:R-:W-:Y:S02]  /*1e830*/  SHF.R.S32.HI R31, RZ, 0x1f, R27 ;  /* 0x0000001fff1f7819 */ /* 0x020fe4000001141b */
[----:B------:R-:W-:Y:S01]  /*1e840*/  ISETP.GT.U32.OR P0, PT, R20, 0x5f, P0 ;  /* 0x0000005f1400780c */ /* 0x000fe20000704470 */
[----:B------:R-:W-:Y:S01]  /*1e850*/  IMAD.MOV.U32 R6, RZ, RZ, R34 ;  /* 0x000000ffff067224 */ /* 0x000fe200078e0022 */
[----:B------:R-:W-:-:S05]  /*1e860*/  LOP3.LUT R23, R23, 0xffffff7f, RZ, 0xc0, !PT ;  /* 0xffffff7f17177812 */ /* 0x000fca00078ec0ff */
[----:B------:R-:W0:Y:S01]  /*1e870*/  @P1 LDC R3, c[0x0][0x434] ;  /* 0x00010d00ff031b82 */ /* 0x000e220000000800 */
[----:B------:R-:W-:-:S07]  /*1e880*/  @P1 LOP3.LUT R23, R23, 0x80, RZ, 0xfc, !PT ;  /* 0x0000008017171812 */ /* 0x000fce00078efcff */
[----:B------:R-:W1:Y:S08]  /*1e890*/  @P1 LDC R2, c[0x0][0x438] ;  /* 0x00010e00ff021b82 */ /* 0x000e700000000800 */
[----:B------:R-:W2:Y:S01]  /*1e8a0*/  @!P0 LDC.64 R4, c[0x0][0x428] ;  /* 0x00010a00ff048b82 */ /* 0x000ea20000000a00 */
[----:B0-----:R-:W-:-:S05]  /*1e8b0*/  @P1 IMAD.HI.U32 R3, R34, R3, RZ ;  /* 0x0000000322031227 */ /* 0x001fca00078e00ff */
[----:B-1----:R-:W-:-:S04]  /*1e8c0*/  @P1 SHF.R.U32.HI R6, RZ, R2, R3 ;  /* 0x00000002ff061219 */ /* 0x002fc80000011603 */
[--C-:B------:R-:W-:Y:S01]  /*1e8d0*/  @!P0 SHF.R.S32.HI R3, RZ, 0x1f, R6.reuse ;  /* 0x0000001fff038819 */ /* 0x100fe20000011406 */
[----:B------:R-:W-:Y:S02]  /*1e8e0*/  @!P0 IMAD.MOV.U32 R2, RZ, RZ, R6 ;  /* 0x000000ffff028224 */ /* 0x000fe400078e0006 */
[-C--:B--2---:R-:W-:Y:S02]  /*1e8f0*/  @!P0 IMAD R7, R31, R4.reuse, RZ ;  /* 0x000000041f078224 */ /* 0x084fe400078e02ff */
[----:B------:R-:W-:-:S04]  /*1e900*/  @!P0 IMAD.WIDE.U32 R2, R27, R4, R2 ;  /* 0x000000041b028225 */ /* 0x000fc800078e0002 */
[----:B------:R-:W-:Y:S02]  /*1e910*/  @!P0 IMAD R7, R27, R5, R7 ;  /* 0x000000051b078224 */ /* 0x000fe400078e0207 */
[----:B------:R-:W0:Y:S02]  /*1e920*/  @!P0 LDC.64 R4, c[0x0][0x418] ;  /* 0x00010600ff048b82 */ /* 0x000e240000000a00 */
[----:B------:R-:W-:Y:S02]  /*1e930*/  @!P0 IMAD.IADD R7, R3, 0x1, R7 ;  /* 0x0000000103078824 */ /* 0x000fe400078e0207 */
[----:B------:R-:W-:-:S04]  /*1e940*/  IMAD.MOV R3, RZ, RZ, -R6 ;  /* 0x000000ffff037224 */ /* 0x000fc800078e0a06 */
[----:B------:R-:W-:Y:S01]  /*1e950*/  IMAD R34, R8, R3, R34 ;  /* 0x0000000308227224 */ /* 0x000fe200078e0222 */
[----:B------:R-:W-:Y:S02]  /*1e960*/  SEL R3, RZ, 0x1, P2 ;  /* 0x00000001ff037807 */ /* 0x000fe40001000000 */
[----:B0-----:R-:W-:-:S04]  /*1e970*/  @!P0 LEA R4, P1, R2, R4, 0x2 ;  /* 0x0000000402048211 */ /* 0x001fc800078210ff */
[----:B------:R-:W-:Y:S01]  /*1e980*/  @!P0 LEA.HI.X R5, R2, R5, R7, 0x2, P1 ;  /* 0x0000000502058211 */ /* 0x000fe200008f1407 */
[----:B------:R-:W-:Y:S01]  /*1e990*/  IMAD.U32 R2, RZ, RZ, UR38 ;  /* 0x00000026ff027e24 */ /* 0x000fe2000f8e00ff */
[----:B------:R0:W-:Y:S04]  /*1e9a0*/  STL [R1+0x41c], R3 ;  /* 0x00041c0301007387 */ /* 0x0001e80000100800 */
[----:B------:R0:W5:Y:S01]  /*1e9b0*/  @!P0 LDG.E R32, desc[UR36][R4.64] ;  /* 0x0000002404208981 */ /* 0x000162000c1e1900 */
[----:B------:R-:W-:Y:S02]  /*1e9c0*/  ISETP.NE.AND P0, PT, R2, 0x3, PT ;  /* 0x000000030200780c */ /* 0x000fe40003f05270 */
[----:B------:R-:W-:Y:S02]  /*1e9d0*/  ISETP.GT.U32.AND P1, PT, R20, 0x5f, PT ;  /* 0x0000005f1400780c */ /* 0x000fe40003f24070 */
[----:B------:R-:W-:-:S02]  /*1e9e0*/  LOP3.LUT R23, R23, 0xffffffbf, RZ, 0xc0, !PT ;  /* 0xffffffbf17177812 */ /* 0x000fc400078ec0ff */
[----:B------:R-:W-:-:S07]  /*1e9f0*/  LOP3.LUT R18, R18, 0xffff, RZ, 0xc0, !PT ;  /* 0x0000ffff12127812 */ /* 0x000fce00078ec0ff */
[----:B------:R-:W-:-:S04]  /*1ea00*/  @P0 LOP3.LUT R23, R23, 0x40, RZ, 0xfc, !PT ;  /* 0x0000004017170812 */ /* 0x000fc800078efcff */
[----:B------:R-:W-:-:S04]  /*1ea10*/  LOP3.LUT R23, R23, 0xffffffdf, RZ, 0xc0, !PT ;  /* 0xffffffdf17177812 */ /* 0x000fc800078ec0ff */
[----:B------:R-:W-:Y:S01]  /*1ea20*/  @P1 LOP3.LUT R23, R23, 0x20, RZ, 0xfc, !PT ;  /* 0x0000002017171812 */ /* 0x000fe200078efcff */
[----:B0-----:R-:W-:Y:S06]  /*1ea30*/  @!P0 BRA `(.L_x_11739) ;  /* 0x0000000000048947 */ /* 0x001fec0003800000 */
[----:B------:R-:W-:Y:S01]  /*1ea40*/  BPT.TRAP 0x1 ;  /* 0x000000040000795c */ /* 0x000fe20000300000 */
.L_x_11739:
[----:B------:R-:W-:Y:S01]  /*1ea50*/  IMAD R25, R0, -0x60, R17 ;  /* 0xffffffa000197824 */ /* 0x000fe200078e0211 */
[----:B------:R-:W-:Y:S01]  /*1ea60*/  SHF.L.U32 R0, R26, 0x1f, RZ ;  /* 0x0000001f1a007819 */ /* 0x000fe200000006ff */
[----:B------:R-:W-:Y:S01]  /*1ea70*/  IMAD R17, R24, 0x8, R22 ;  /* 0x0000000818117824 */ /* 0x000fe200078e0216 */
[----:B------:R-:W-:Y:S03]  /*1ea80*/  BSSY B0, `(.L_x_11740) ;  /* 0x0000003000007945 */ /* 0x000fe60003800000 */
[----:B------:R-:W0:Y:S02]  /*1ea90*/  SYNCS.PHASECHK.TRANS64.TRYWAIT P0, [R17+URZ+0x22840], R0 ;  /* 0x02284000110075a7 */ /* 0x000e24000800017f */
[----:B0-----:R-:W-:Y:S05]  /*1eaa0*/  @!P0 BRA `(.L_x_11741) ;  /* 0x0000004000348947 */ /* 0x001fea0003800000 */
.L_x_11805:
[----:B------:R-:W-:Y:S05]  /*1eab0*/  BSYNC B0 ;  /* 0x0000000000007941 */ /* 0x000fea0003800000 */
.L_x_11740:
[----:B0-----:R-:W-:Y:S01]  /*1eac0*/  SHF.R.S32.HI R0, RZ, 0x1f, R34 ;  /* 0x0000001fff007819 */ /* 0x001fe20000011422 */
[----:B------:R-:W-:Y:S01]  /*1ead0*/  ULDC.64 UR4, c[0x0][0x300] ;  /* 0x0000c00000047ab9 */ /* 0x000fe20000000a00 */
[----:B-----5:R-:W-:Y:S01]  /*1eae0*/  SHF.R.S32.HI R4, RZ, 0x1f, R32 ;  /* 0x0000001fff047819 */ /* 0x020fe20000011420 */
[----:B------:R-:W-:Y:S01]  /*1eaf0*/  ULDC.64 UR6, c[0x0][0x2e8] ;  /* 0x0000ba0000067ab9 */ /* 0x000fe20000000a00 */
[----:B------:R-:W-:Y:S01]  /*1eb00*/  LOP3.LUT R23, R23, 0xfffffffd, RZ, 0xc0, !PT ;  /* 0xfffffffd17177812 */ /* 0x000fe200078ec0ff */
[----:B------:R-:W-:Y:S01]  /*1eb10*/  IMAD R3, R0, UR4, RZ ;  /* 0x0000000400037c24 */ /* 0x000fe2000f8e02ff */
[----:B------:R0:W-:Y:S04]  /*1eb20*/  STL [R1+0x408], R0 ;  /* 0x0004080001007387 */ /* 0x0001e80000100800 */
[----:B------:R1:W-:Y:S01]  /*1eb30*/  STL [R1+0x40c], R4 ;  /* 0x00040c0401007387 */ /* 0x0003e20000100800 */
[----:B0-----:R-:W-:-:S02]  /*1eb40*/  IMAD R0, R34, UR5, R3 ;  /* 0x0000000522007c24 */ /* 0x001fc4000f8e0203 */
[----:B------:R-:W-:Y:S01]  /*1eb50*/  IMAD.WIDE.U32 R2, R34, UR4, RZ ;  /* 0x0000000422027c25 */ /* 0x000fe2000f8e00ff */
[----:B------:R-:W-:-:S03]  /*1eb60*/  ULDC.64 UR4, c[0x0][0x310] ;  /* 0x0000c40000047ab9 */ /* 0x000fc60000000a00 */
[----:B------:R-:W-:Y:S02]  /*1eb70*/  IMAD.IADD R3, R3, 0x1, R0 ;  /* 0x0000000103037824 */ /* 0x000fe400078e0200 */
[----:B------:R-:W-:Y:S02]  /*1eb80*/  IMAD R0, R4, UR4, RZ ;  /* 0x0000000404007c24 */ /* 0x000fe4000f8e02ff */
[----:B-1----:R-:W0:Y:S01]  /*1eb90*/  S2R R4, SR_TID.X ;  /* 0x0000000000047919 */ /* 0x002e220000002100 */
[----:B------:R-:W-:-:S04]  /*1eba0*/  IMAD.WIDE.U32 R2, R32, UR4, R2 ;  /* 0x0000000420027c25 */ /* 0x000fc8000f8e0002 */
[----:B------:R-:W-:Y:S01]  /*1ebb0*/  IMAD R0, R32, UR5, R0 ;  /* 0x0000000520007c24 */ /* 0x000fe2000f8e0200 */
[----:B------:R-:W-:-:S03]  /*1ebc0*/  ULDC.64 UR4, c[0x0][0x308] ;  /* 0x0000c20000047ab9 */ /* 0x000fc60000000a00 */
[----:B------:R-:W-:Y:S02]  /*1ebd0*/  IMAD.IADD R3, R3, 0x1, R0 ;  /* 0x0000000103037824 */ /* 0x000fe400078e0200 */
[----:B------:R-:W-:Y:S01]  /*1ebe0*/  IMAD.WIDE.U32 R2, R18, UR4, R2 ;  /* 0x0000000412027c25 */ /* 0x000fe2000f8e0002 */
[----:B------:R-:W-:Y:S02]  /*1ebf0*/  ULDC UR4, c[0x0][0x2f4] ;  /* 0x0000bd0000047ab9 */ /* 0x000fe40000000800 */
[----:B------:R-:W-:Y:S02]  /*1ec00*/  LEA R0, P0, R2, UR6, 0x1 ;  /* 0x0000000602007c11 */ /* 0x000fe4000f8008ff */
[----:B0-----:R-:W-:Y:S01]  /*1ec10*/  LOP3.LUT R5, R4, 0x7f, RZ, 0xc0, !PT ;  /* 0x0000007f04057812 */ /* 0x001fe200078ec0ff */
[----:B------:R-:W-:Y:S01]  /*1ec20*/  IMAD R4, R18, UR5, R3 ;  /* 0x0000000512047c24 */ /* 0x000fe2000f8e0203 */
[----:B------:R-:W-:Y:S02]  /*1ec30*/  UMOV UR5, 0xffffffff ;  /* 0xffffffff00057882 */ /* 0x000fe40000000000 */
[----:B------:R-:W-:-:S02]  /*1ec40*/  SHF.R.U32.HI R6, RZ, 0x3, R5 ;  /* 0x00000003ff067819 */ /* 0x000fc40000011605 */
[----:B------:R-:W0:Y:S01]  /*1ec50*/  S2R R5, SR_TID.X ;  /* 0x0000000000057919 */ /* 0x000e220000002100 */
[----:B------:R-:W-:Y:S02]  /*1ec60*/  LEA.HI.X R4, R2, UR7, R4, 0x1, P0 ;  /* 0x0000000702047c11 */ /* 0x000fe400080f0c04 */
[----:B------:R-:W-:-:S05]  /*1ec70*/  IMAD.IADD R25, R25, 0x1, -R6 ;  /* 0x0000000119197824 */ /* 0x000fca00078e0a06 */
        /* <DEDUP_REMOVED lines=59> */
.L_x_11819:
        /* <DEDUP_REMOVED lines=10> */
.L_x_11743:
        /* <DEDUP_REMOVED lines=10> */
.L_x_11744:
        /* <DEDUP_REMOVED lines=23> */
.L_x_11746:
[----:B------:R-:W-:Y:S05]  /*1f2e0*/  BSYNC B6 ;  /* 0x0000000000067941 */ /* 0x000fea0003800000 */
.L_x_11745:
[----:B------:R-:W2:Y:S01]  /*1f2f0*/  LDC R20, c[0x0][0x448] ;  /* 0x00011200ff147b82 */ /* 0x000ea20000000800 */
[----:B------:R-:W-:Y:S01]  /*1f300*/  SHF.R.S32.HI R0, RZ, 0x1f, R37 ;  /* 0x0000001fff007819 */ /* 0x000fe20000011425 */
[----:B------:R-:W-:Y:S01]  /*1f310*/  ULDC.64 UR4, c[0x0][0x298] ;  /* 0x0000a60000047ab9 */ /* 0x000fe20000000a00 */
[----:B------:R-:W-:Y:S01]  /*1f320*/  LOP3.LUT P6, RZ, R23, 0x200, RZ, 0xc0, !PT ;  /* 0x0000020017ff7812 */ /* 0x000fe200078cc0ff */
[----:B0-----:R-:W-:Y:S01]  /*1f330*/  IMAD.WIDE.U32 R2, R37, UR4, RZ ;  /* 0x0000000425027c25 */ /* 0x001fe2000f8e00ff */
[----:B------:R-:W-:Y:S01]  /*1f340*/  SHF.R.S32.HI R4, RZ, 0x1f, R19 ;  /* 0x0000001fff047819 */ /* 0x000fe20000011413 */
[----:B------:R-:W0:Y:S02]  /*1f350*/  S2R R21, SR_TID.X ;  /* 0x0000000000157919 */ /* 0x000e240000002100 */
[----:B------:R-:W-:Y:S01]  /*1f360*/  IMAD R0, R0, UR4, RZ ;  /* 0x0000000400007c24 */ /* 0x000fe2000f8e02ff */
[----:B------:R-:W-:-:S03]  /*1f370*/  SEL R4, R4, RZ, !P6 ;  /* 0x000000ff04047207 */ /* 0x000fc60007000000 */
[----:B------:R-:W-:Y:S01]  /*1f380*/  IMAD R0, R37, UR5, R0 ;  /* 0x0000000525007c24 */ /* 0x000fe2000f8e0200 */
[----:B------:R-:W-:-:S03]  /*1f390*/  ULDC.64 UR4, c[0x0][0x2d8] ;  /* 0x0000b60000047ab9 */ /* 0x000fc60000000a00 */
[----:B------:R-:W-:Y:S01]  /*1f3a0*/  IMAD.IADD R3, R3, 0x1, R0 ;  /* 0x0000000103037824 */ /* 0x000fe200078e0200 */
[----:B------:R-:W-:Y:S01]  /*1f3b0*/  SEL R0, R19, RZ, !P6 ;  /* 0x000000ff13007207 */ /* 0x000fe20007000000 */
[----:B------:R-:W-:Y:S01]  /*1f3c0*/  IMAD.WIDE.U32 R2, R18, UR4, R2 ;  /* 0x0000000412027c25 */ /* 0x000fe2000f8e0002 */
[----:B--2---:R-:W-:-:S03]  /*1f3d0*/  ISETP.NE.AND P6, PT, R20, 0x1, PT ;  /* 0x000000011400780c */ /* 0x004fc60003fc5270 */
[----:B------:R-:W-:Y:S01]  /*1f3e0*/  IMAD R3, R18, UR5, R3 ;  /* 0x0000000512037c24 */ /* 0x000fe2000f8e0203 */
[----:B------:R-:W2:Y:S01]  /*1f3f0*/  S2R R20, SR_TID.X ;  /* 0x0000000000147919 */ /* 0x000ea20000002100 */
[----:B------:R-:W-:Y:S02]  /*1f400*/  ULDC.64 UR4, c[0x0][0x2e0] ;  /* 0x0000b80000047ab9 */ /* 0x000fe40000000a00 */
[----:B------:R-:W-:Y:S02]  /*1f410*/  IMAD R4, R4, UR4, RZ ;  /* 0x0000000404047c24 */ /* 0x000fe4000f8e02ff */
[----:B------:R-:W-:-:S04]  /*1f420*/  IMAD.WIDE.U32 R2, R0, UR4, R2 ;  /* 0x0000000400027c25 */ /* 0x000fc8000f8e0002 */
[----:B------:R-:W-:Y:S01]  /*1f430*/  IMAD R4, R0, UR5, R4 ;  /* 0x0000000500047c24 */ /* 0x000fe2000f8e0204 */
[----:B------:R-:W-:Y:S01]  /*1f440*/  ULDC.64 UR4, c[0x0][0x2d0] ;  /* 0x0000b40000047ab9 */ /* 0x000fe20000000a00 */
[----:B------:R-:W3:Y:S01]  /*1f450*/  @P6 LDC R6, c[0x0][0x44c] ;  /* 0x00011300ff066b82 */ /* 0x000ee20000000800 */
[----:B0-----:R-:W-:Y:S01]  /*1f460*/  LOP3.LUT R21, R21, 0x7f, RZ, 0xc0, !PT ;  /* 0x0000007f15157812 */ /* 0x001fe200078ec0ff */
[----:B------:R-:W-:-:S03]  /*1f470*/  IMAD.IADD R3, R3, 0x1, R4 ;  /* 0x0000000103037824 */ /* 0x000fc600078e0204 */
[----:B------:R-:W-:-:S03]  /*1f480*/  SHF.R.U32.HI R21, RZ, 0x3, R21 ;  /* 0x00000003ff157819 */ /* 0x000fc60000011615 */
[----:B------:R-:W0:Y:S01]  /*1f490*/  @P6 LDC R5, c[0x0][0x450] ;  /* 0x00011400ff056b82 */ /* 0x000e220000000800 */
[----:B--2---:R-:W-:-:S05]  /*1f4a0*/  IMAD.SHL.U32 R20, R20, 0x10, RZ ;  /* 0x0000001014147824 */ /* 0x004fca00078e00ff */
[----:B------:R-:W-:-:S05]  /*1f4b0*/  LOP3.LUT R20, R21, 0x70, R20, 0xf8, !PT ;  /* 0x0000007015147812 */ /* 0x000fca00078ef814 */
[----:B------:R-:W-:Y:S02]  /*1f4c0*/  IMAD.IADD R0, R20, 0x1, R33 ;  /* 0x0000000114007824 */ /* 0x000fe400078e0221 */
[----:B------:R-:W2:Y:S02]  /*1f4d0*/  S2R R20, SR_TID.X ;  /* 0x0000000000147919 */ /* 0x000ea40000002100 */
[----:B---3--:R-:W-:-:S04]  /*1f4e0*/  @P6 IMAD.HI.U32 R6, R0, R6, RZ ;  /* 0x0000000600066227 */ /* 0x008fc800078e00ff */
[----:B------:R-:W-:Y:S01]  /*1f4f0*/  IMAD.MOV.U32 R4, RZ, RZ, R0 ;  /* 0x000000ffff047224 */ /* 0x000fe200078e0000 */
[----:B0-----:R-:W-:Y:S02]  /*1f500*/  @P6 SHF.R.U32.HI R4, RZ, R5, R6 ;  /* 0x00000005ff046219 */ /* 0x001fe40000011606 */
[----:B------:R-:W0:Y:S03]  /*1f510*/  LDC R6, c[0x0][0x448] ;  /* 0x00011200ff067b82 */ /* 0x000e260000000800 */
[----:B------:R-:W-:Y:S02]  /*1f520*/  IMAD.MOV R5, RZ, RZ, -R4 ;  /* 0x000000ffff057224 */ /* 0x000fe400078e0a04 */
[----:B------:R-:W-:-:S04]  /*1f530*/  IMAD.WIDE.U32 R2, R4, UR4, R2 ;  /* 0x0000000404027c25 */ /* 0x000fc8000f8e0002 */
[C---:B--2---:R-:W-:Y:S01]  /*1f540*/  IMAD.SHL.U32 R7, R20.reuse, 0x8, RZ ;  /* 0x0000000814077824 */ /* 0x044fe200078e00ff */
[----:B------:R-:W-:Y:S01]  /*1f550*/  LOP3.LUT R20, R20, 0x7f, RZ, 0xc0, !PT ;  /* 0x0000007f14147812 */ /* 0x000fe200078ec0ff */
[----:B0-----:R-:W-:Y:S01]  /*1f560*/  IMAD R0, R6, R5, R0 ;  /* 0x0000000506007224 */ /* 0x001fe200078e0200 */
[----:B------:R-:W-:Y:S02]  /*1f570*/  SHF.R.S32.HI R5, RZ, 0x1f, R4 ;  /* 0x0000001fff057819 */ /* 0x000fe40000011404 */
[----:B------:R-:W-:Y:S02]  /*1f580*/  LOP3.LUT R7, R7, 0x38, RZ, 0xc0, !PT ;  /* 0x0000003807077812 */ /* 0x000fe400078ec0ff */
[----:B------:R-:W-:Y:S01]  /*1f590*/  SHF.R.U32.HI R8, RZ, 0x3, R20 ;  /* 0x00000003ff087819 */ /* 0x000fe20000011614 */
        /* <DEDUP_REMOVED lines=17> */
[----:B------:R-:W-:Y:S02]  /*1f6b0*/  IMAD R35, R35, R6, RZ ;  /* 0x0000000623237224 */ /* 0x000fe400078e02ff */
[----:B------:R-:W-:Y:S01]  /*1f6c0*/  IMAD.IADD R33, R8, 0x1, R33 ;  /* 0x0000000108217824 */ /* 0x000fe200078e0221 */
[----:B------:R-:W2:Y:S03]  /*1f6d0*/  SHFL.IDX PT, R2, R4, RZ, 0x181f ;  /* 0x00181fff04027589 */ /* 0x000ea600000e0000 */
[C---:B------:R-:W-:Y:S01]  /*1f6e0*/  VIADD R5, R33.reuse, 0x10 ;  /* 0x0000001021057836 */ /* 0x040fe20000000000 */
[----:B------:R-:W-:Y:S01]  /*1f6f0*/  ISETP.GE.AND P0, PT, R33, R35, PT ;  /* 0x000000232100720c */ /* 0x000fe20003f06270 */
[----:B------:R-:W-:-:S12]  /*1f700*/  SHFL.IDX PT, R14, R0, 0x7, 0x181f ;  /* 0x00f81f00000e7f89 */ /* 0x000fd800000e0000 */
[----:B0-----:R-:W-:-:S05]  /*1f710*/  @!P0 LEA R3, P2, R7, R3, 0x1 ;  /* 0x0000000307038211 */ /* 0x001fca00078408ff */
[----:B--2---:R-:W-:-:S05]  /*1f720*/  @!P0 IMAD.X R2, RZ, RZ, R2, P2 ;  /* 0x000000ffff028224 */ /* 0x004fca00010e0602 */
[----:B------:R-:W-:-:S04]  /*1f730*/  @!P0 LOP3.LUT R3, R3, R2, RZ, 0x3c, !PT ;  /* 0x0000000203038212 */ /* 0x000fc800078e3cff */
[----:B------:R-:W-:-:S04]  /*1f740*/  @!P0 LOP3.LUT R2, R3, R2, RZ, 0x3c, !PT ;  /* 0x0000000203028212 */ /* 0x000fc800078e3cff */
[----:B------:R-:W-:-:S05]  /*1f750*/  @!P0 LOP3.LUT R3, R3, R2, RZ, 0x3c, !PT ;  /* 0x0000000203038212 */ /* 0x000fca00078e3cff */
[----:B------:R0:W-:Y:S01]  /*1f760*/  @!P0 LDGSTS.E.BYPASS.LTC128B.128 [R36+0x18400], desc[UR36][R2.64], !P1 ;  /* 0x1840000002248fae */ /* 0x0001e2000c901d64 */
[----:B------:R-:W-:Y:S01]  /*1f770*/  ISETP.GE.AND P0, PT, R5, R35, PT ;  /* 0x000000230500720c */ /* 0x000fe20003f06270 */
[----:B------:R-:W-:Y:S02]  /*1f780*/  VIADD R5, R33, 0x20 ;  /* 0x0000002021057836 */ /* 0x000fe40000000000 */
[----:B0-----:R-:W0:Y:S04]  /*1f790*/  SHFL.IDX PT, R3, R0, 0x1, 0x181f ;  /* 0x00381f0000037f89 */ /* 0x001e2800000e0000 */
[----:B------:R-:W2:Y:S06]  /*1f7a0*/  SHFL.IDX PT, R2, R4, 0x1, 0x181f ;  /* 0x00381f0004027f89 */ /* 0x000eac00000e0000 */
        /* <DEDUP_REMOVED lines=46> */
[----:B------:R-:W-:-:S03]  /*1fa90*/  ISETP.GE.AND P0, PT, R5, R35, PT ;  /* 0x000000230500720c */ /* 0x000fc60003f06270 */
[----:B0-----:R-:W0:Y:S04]  /*1faa0*/  SHFL.IDX PT, R3, R0, 0x6, 0x181f ;  /* 0x00d81f0000037f89 */ /* 0x001e2800000e0000 */
[----:B------:R-:W2:Y:S04]  /*1fab0*/  SHFL.IDX PT, R2, R4, 0x6, 0x181f ;  /* 0x00d81f0004027f89 */ /* 0x000ea800000e0000 */
[----:B------:R-:W3:Y:S02]  /*1fac0*/  SHFL.IDX PT, R4, R4, 0x7, 0x181f ;  /* 0x00f81f0004047f89 */ /* 0x000ee400000e0000 */
[----:B0-----:R-:W-:-:S05]  /*1fad0*/  @!P0 LEA R3, P2, R7, R3, 0x1 ;  /* 0x0000000307038211 */ /* 0x001fca00078408ff */
[----:B--2---:R-:W-:-:S05]  /*1fae0*/  @!P0 IMAD.X R2, RZ, RZ, R2, P2 ;  /* 0x000000ffff028224 */ /* 0x004fca00010e0602 */
[----:B------:R-:W-:-:S04]  /*1faf0*/  @!P0 LOP3.LUT R3, R3, R2, RZ, 0x3c, !PT ;  /* 0x0000000203038212 */ /* 0x000fc800078e3cff */
[----:B------:R-:W-:-:S04]  /*1fb00*/  @!P0 LOP3.LUT R2, R3, R2, RZ, 0x3c, !PT ;  /* 0x0000000203028212 */ /* 0x000fc800078e3cff */
[----:B------:R-:W-:-:S05]  /*1fb10*/  @!P0 LOP3.LUT R3, R3, R2, RZ, 0x3c, !PT ;  /* 0x0000000203038212 */ /* 0x000fca00078e3cff */
[----:B---3--:R0:W-:Y:S02]  /*1fb20*/  @!P0 LDGSTS.E.BYPASS.LTC128B.128 [R36+0x1b400], desc[UR36][R2.64], !P1 ;  /* 0x1b40000002248fae */ /* 0x0081e4000c901d64 */
.L_x_11836:
        /* <DEDUP_REMOVED lines=10> */
.L_x_11748:
        /* <DEDUP_REMOVED lines=18> */
.L_x_11837:
[----:B------:R-:W-:Y:S05]  /*1fcf0*/  BSYNC B0 ;  /* 0x0000000000007941 */ /* 0x000fea0003800000 */
.L_x_11749:
[----:B------:R-:W-:-:S13]  /*1fd00*/  LOP3.LUT P0, RZ, R23, 0x40, RZ, 0xc0, !PT ;  /* 0x0000004017ff7812 */ /* 0x000fda000780c0ff */
[----:B------:R-:W-:Y:S05]  /*1fd10*/  @!P0 BRA `(.L_x_11751) ;  /* 0x0000000000048947 */ /* 0x000fea0003800000 */
[----:B------:R-:W-:Y:S01]  /*1fd20*/  BPT.TRAP 0x1 ;  /* 0x000000040000795c */ /* 0x000fe20000300000 */
.L_x_11751:
[----:B------:R-:W-:Y:S01]  /*1fd30*/  SHF.L.U32 R0, R26, 0x1f, RZ ;  /* 0x0000001f1a007819 */ /* 0x000fe200000006ff */
[----:B------:R-:W-:Y:S03]  /*1fd40*/  BSSY B0, `(.L_x_11752) ;  /* 0x0000003000007945 */ /* 0x000fe60003800000 */
[----:B------:R-:W2:Y:S02]  /*1fd50*/  SYNCS.PHASECHK.TRANS64.TRYWAIT P0, [R17+URZ+0x22860], R0 ;  /* 0x02286000110075a7 */ /* 0x000ea4000800017f */
[----:B--2---:R-:W-:Y:S05]  /*1fd60*/  @!P0 BRA `(.L_x_11753) ;  /* 0x00000040004c8947 */ /* 0x004fea0003800000 */
.L_x_11838:
[----:B------:R-:W-:Y:S05]  /*1fd70*/  BSYNC B0 ;  /* 0x0000000000007941 */ /* 0x000fea0003800000 */
.L_x_11752:
[----:B------:R-:W0:Y:S01]  /*1fd80*/  LDL.LU R2, [R1+0x408] ;  /* 0x0004080001027983 */ /* 0x000e220000300800 */
[----:B------:R-:W-:Y:S01]  /*1fd90*/  ULDC.64 UR4, c[0x0][0x328] ;  /* 0x0000ca0000047ab9 */ /* 0x000fe20000000a00 */
[----:B------:R-:W-:Y:S02]  /*1fda0*/  ULDC.64 UR6, c[0x0][0x318] ;  /* 0x0000c60000067ab9 */ /* 0x000fe40000000a00 */
[----:B------:R-:W3:Y:S04]  /*1fdb0*/  LDL.LU R6, [R1+0x40c] ;  /* 0x00040c0001067983 */ /* 0x000ee80000300800 */
[----:B------:R-:W4:Y:S01]  /*1fdc0*/  LDL.LU R4, [R1+0x41c] ;  /* 0x00041c0001047983 */ /* 0x000f220000300800 */
[C---:B------:R-:W-:Y:S02]  /*1fdd0*/  LOP3.LUT P3, RZ, R23.reuse, 0x10, RZ, 0xc0, !PT ;  /* 0x0000001017ff7812 */ /* 0x040fe4000786c0ff */
[----:B------:R-:W-:-:S02]  /*1fde0*/  LOP3.LUT P2, RZ, R23, 0x8, RZ, 0xc0, !PT ;  /* 0x0000000817ff7812 */ /* 0x000fc4000784c0ff */
[C---:B------:R-:W-:Y:S02]  /*1fdf0*/  LOP3.LUT P1, RZ, R23.reuse, 0x4, RZ, 0xc0, !PT ;  /* 0x0000000417ff7812 */ /* 0x040fe4000782c0ff */
[----:B--2---:R-:W-:Y:S02]  /*1fe00*/  SEL R0, RZ, 0x2, P3 ;  /* 0x00000002ff007807 */ /* 0x004fe40001800000 */
[----:B------:R-:W-:Y:S02]  /*1fe10*/  SEL R7, RZ, 0x8, P1 ;  /* 0x00000008ff077807 */ /* 0x000fe40000800000 */
[----:B------:R-:W-:Y:S01]  /*1fe20*/  LOP3.LUT P4, RZ, R23, 0x1, RZ, 0xc0, !PT ;  /* 0x0000000117ff7812 */ /* 0x000fe2000788c0ff */
[----:B0-----:R-:W-:-:S04]  /*1fe30*/  IMAD R3, R2, UR4, RZ ;  /* 0x0000000402037c24 */ /* 0x001fc8000f8e02ff */
[C---:B------:R-:W-:Y:S02]  /*1fe40*/  IMAD R5, R34.reuse, UR5, R3 ;  /* 0x0000000522057c24 */ /* 0x040fe4000f8e0203 */
        /* <DEDUP_REMOVED lines=14> */
[----:B----4-:R-:W-:Y:S01]  /*1ff30*/  IADD3 R0, R3, R0, R4 ;  /* 0x0000000003007210 */ /* 0x010fe20007ffe004 */
[----:B------:R-:W-:-:S04]  /*1ff40*/  IMAD R4, R24, 0x6000, R28 ;  /* 0x0000600018047824 */ /* 0x000fc800078e021c */
[----:B------:R-:W-:Y:S01]  /*1ff50*/  IMAD.IADD R7, R0, 0x1, R7 ;  /* 0x0000000100077824 */ /* 0x000fe200078e0207 */
[----:B------:R-:W-:Y:S06]  /*1ff60*/  BRA.DIV UR4, `(.L_x_11754) ;  /* 0x0000003e04e07947 */ /* 0x000fec000b800000 */
[----:B------:R-:W0:Y:S01]  /*1ff70*/  S2R R2, SR_TID.X ;  /* 0x0000000000027919 */ /* 0x000e220000002100 */
[----:B------:R-:W-:Y:S01]  /*1ff80*/  IMAD R4, R4, 0x2, R22 ;  /* 0x0000000204047824 */ /* 0x000fe200078e0216 */
[C---:B------:R-:W-:Y:S01]  /*1ff90*/  LOP3.LUT P2, RZ, R7.reuse, 0x2, RZ, 0xc0, !PT ;  /* 0x0000000207ff7812 */ /* 0x040fe2000784c0ff */
[----:B------:R-:W2:Y:S01]  /*1ffa0*/  SHFL.IDX PT, R14, R5, RZ, 0x181f ;  /* 0x00181fff050e7589 */ /* 0x000ea200000e0000 */
[----:B------:R-:W-:-:S03]  /*1ffb0*/  LOP3.LUT P1, RZ, R7, 0x4, RZ, 0xc0, !PT ;  /* 0x0000000407ff7812 */ /* 0x000fc6000782c0ff */
[----:B------:R-:W3:Y:S01]  /*1ffc0*/  SHFL.IDX PT, R3, R6, RZ, 0x181f ;  /* 0x00181fff06037589 */ /* 0x000ee200000e0000 */
[----:B0-----:R-:W-:-:S05]  /*1ffd0*/  IMAD.SHL.U32 R2, R2, 0x8, RZ ;  /* 0x0000000802027824 */ /* 0x001fca00078e00ff */
[----:B------:R-:W-:-:S05]  /*1ffe0*/  LOP3.LUT R2, R2, 0x38, RZ, 0xc0, !PT ;  /* 0x0000003802027812 */ /* 0x000fca00078ec0ff */
[----:B------:R-:W-:-:S05]  /*1fff0*/  IMAD.SHL.U32 R0, R2, 0x2, RZ ;  /* 0x0000000202007824 */ /* 0x000fca00078e00ff */
[----:B--2---:R-:W-:Y:S02]  /*20000*/  IADD3 R2, P0, R14, R0, RZ ;  /* 0x000000000e027210 */ /* 0x004fe40007f1e0ff */
[----:B------:R-:W0:Y:S03]  /*20010*/  SHFL.IDX PT, R14, R5, 0x1, 0x181f ;  /* 0x00381f00050e7f89 */ /* 0x000e2600000e0000 */
[----:B---3--:R-:W-:Y:S01]  /*20020*/  IMAD.X R3, RZ, RZ, R3, P0 ;  /* 0x000000ffff037224 */ /* 0x008fe200000e0603 */
        /* <DEDUP_REMOVED lines=9> */
[----:B--2---:R-:W2:Y:S01]  /*200c0*/  SHFL.IDX PT, R3, R6, 0x1, 0x181f ;  /* 0x00381f0006037f89 */ /* 0x004ea200000e0000 */
[----:B0-----:R-:W-:-:S03]  /*200d0*/  IADD3 R2, P3, R14, R0, RZ ;  /* 0x000000000e027210 */ /* 0x001fc60007f7e0ff */
[----:B------:R-:W0:Y:S02]  /*200e0*/  SHFL.IDX PT, R14, R5, 0x2, 0x181f ;  /* 0x00581f00050e7f89 */ /* 0x000e2400000e0000 */
[----:B--2---:R-:W-:Y:S01]  /*200f0*/  IMAD.X R3, RZ, RZ, R3, P3 ;  /* 0x000000ffff037224 */ /* 0x004fe200018e0603 */
        /* <DEDUP_REMOVED lines=10> */
[----:B--2---:R-:W0:Y:S02]  /*201a0*/  SHFL.IDX PT, R3, R6, 0x2, 0x181f ;  /* 0x00581f0006037f89 */ /* 0x004e2400000e0000 */
        /* <DEDUP_REMOVED lines=11> */
[----:B------:R-:W2:Y:S02]  /*20260*/  SHFL.IDX PT, R14, R5, 0x4, 0x181f ;  /* 0x00981f00050e7f89 */ /* 0x000ea400000e0000 */
        /* <DEDUP_REMOVED lines=10> */
[----:B--2---:R-:W-:-:S03]  /*20310*/  IADD3 R2, P3, R14, R0, RZ ;  /* 0x000000000e027210 */ /* 0x004fc60007f7e0ff */
[----:B------:R-:W2:Y:S04]  /*20320*/  SHFL.IDX PT, R6, R6, 0x5, 0x181f ;  /* 0x00b81f0006067f89 */ /* 0x000ea800000e0000 */
[----:B------:R3:W4:Y:S01]  /*20330*/  SHFL.IDX PT, R14, R5, 0x5, 0x181f ;  /* 0x00b81f00050e7f89 */ /* 0x00072200000e0000 */
        /* <DEDUP_REMOVED lines=8> */
[----:B--2-4-:R3:W-:Y:S02]  /*203c0*/  LDGSTS.E.BYPASS.LTC128B.128 [R4+0xb400], desc[UR36][R2.64+0x180], !P3 ;  /* 0x0b40018002047fae */ /* 0x0147e4000d901d64 */
.L_x_11852:
        /* <DEDUP_REMOVED lines=15> */
.L_x_11755:
        /* <DEDUP_REMOVED lines=10> */
.L_x_11756:
[----:B0-----:R-:W2:Y:S01]  /*20560*/  LDL.LU R2, [R1+0x404] ;  /* 0x0004040001027983 */ /* 0x001ea20000300800 */
[----:B------:R0:W-:Y:S01]  /*20570*/  SYNCS.ARRIVE.TRANS64.A1T0 RZ, [R17+URZ+0x22850], RZ ;  /* 0x022850ff11ff79a7 */ /* 0x0001e2000810003f */
[----:B------:R-:W-:Y:S01]  /*20580*/  BSSY B0, `(.L_x_11757) ;  /* 0x00000d8000007945 */ /* 0x000fe20003800000 */
[----:B--2---:R-:W-:-:S05]  /*20590*/  VIADD R21, R2, 0xfffffffe ;  /* 0xfffffffe02157836 */ /* 0x004fca0000000000 */
[----:B------:R-:W-:-:S13]  /*205a0*/  ISETP.GE.AND P0, PT, R21, R29, PT ;  /* 0x0000001d1500720c */ /* 0x000fda0003f06270 */
[----:B0-----:R-:W-:Y:S05]  /*205b0*/  @!P0 BRA `(.L_x_11758) ;  /* 0x0000000c00508947 */ /* 0x001fea0003800000 */
.L_x_11771:
[----:B0-----:R-:W0:Y:S01]  /*205c0*/  S2R R2, SR_TID.X ;  /* 0x0000000000027919 */ /* 0x001e220000002100 */
[----:B------:R-:W-:Y:S01]  /*205d0*/  IMAD R8, R21, 0x60, R30 ;  /* 0x0000006015087824 */ /* 0x000fe200078e021e */
[----:B------:R-:W-:Y:S01]  /*205e0*/  LOP3.LUT P1, RZ, R23, 0x40, RZ, 0xc0, !PT ;  /* 0x0000004017ff7812 */ /* 0x000fe2000782c0ff */
[----:B------:R-:W-:Y:S01]  /*205f0*/  VIADD R24, R24, 0x1 ;  /* 0x0000000118187836 */ /* 0x000fe20000000000 */
[C---:B0-----:R-:W-:Y:S01]  /*20600*/  LOP3.LUT R3, R2.reuse, 0x7f, RZ, 0xc0, !PT ;  /* 0x0000007f02037812 */ /* 0x041fe200078ec0ff */
[----:B------:R-:W-:-:S03]  /*20610*/  IMAD.SHL.U32 R2, R2, 0x10, RZ ;  /* 0x0000001002027824 */ /* 0x000fc600078e00ff */
[----:B------:R-:W-:Y:S02]  /*20620*/  SHF.R.U32.HI R4, RZ, 0x3, R3 ;  /* 0x00000003ff047819 */ /* 0x000fe40000011603 */
[----:B------:R-:W0:Y:S02]  /*20630*/  LDC R3, c[0x0][0x430] ;  /* 0x00010c00ff037b82 */ /* 0x000e240000000800 */
[----:B------:R-:W-:-:S04]  /*20640*/  LOP3.LUT R2, R4, 0x70, R2, 0xf8, !PT ;  /* 0x0000007004027812 */ /* 0x000fc800078ef802 */
[C---:B------:R-:W-:Y:S01]  /*20650*/  ISETP.GT.U32.AND P2, PT, R2.reuse, 0x5f, PT ;  /* 0x0000005f0200780c */ /* 0x040fe20003f44070 */
[----:B------:R-:W-:-:S04]  /*20660*/  IMAD.IADD R8, R2, 0x1, R8 ;  /* 0x0000000102087824 */ /* 0x000fc800078e0208 */
[----:B------:R-:W-:-:S08]  /*20670*/  IMAD.MOV.U32 R9, RZ, RZ, R8 ;  /* 0x000000ffff097224 */ /* 0x000fd000078e0008 */
[----:B--2---:R-:W2:Y:S01]  /*20680*/  @!P2 LDC.64 R4, c[0x0][0x428] ;  /* 0x00010a00ff04ab82 */ /* 0x004ea20000000a00 */
[----:B0-----:R-:W-:-:S13]  /*20690*/  ISETP.NE.AND P0, PT, R3, 0x1, PT ;  /* 0x000000010300780c */ /* 0x001fda0003f05270 */
[----:B------:R-:W0:Y:S08]  /*206a0*/  @P0 LDC R3, c[0x0][0x434] ;  /* 0x00010d00ff030b82 */ /* 0x000e300000000800 */
[----:B------:R-:W3:Y:S01]  /*206b0*/  @P0 LDC R7, c[0x0][0x438] ;  /* 0x00010e00ff070b82 */ /* 0x000ee20000000800 */
[----:B0-----:R-:W-:-:S05]  /*206c0*/  @P0 IMAD.HI.U32 R2, R8, R3, RZ ;  /* 0x0000000308020227 */ /* 0x001fca00078e00ff */
[----:B---3--:R-:W-:Y:S01]  /*206d0*/  @P0 SHF.R.U32.HI R9, RZ, R7, R2 ;  /* 0x00000007ff090219 */ /* 0x008fe20000011602 */
[----:B--2---:R-:W-:Y:S01]  /*206e0*/  @!P2 IMAD R2, R31, R4, RZ ;  /* 0x000000041f02a224 */ /* 0x004fe200078e02ff */
[----:B------:R-:W0:Y:S02]  /*206f0*/  @!P2 LDC.64 R6, c[0x0][0x418] ;  /* 0x00010600ff06ab82 */ /* 0x000e240000000a00 */
[--C-:B------:R-:W-:Y:S01]  /*20700*/  @!P2 SHF.R.S32.HI R3, RZ, 0x1f, R9.reuse ;  /* 0x0000001fff03a819 */ /* 0x100fe20000011409 */
[----:B------:R-:W-:Y:S02]  /*20710*/  @!P2 IMAD R5, R27, R5, R2 ;  /* 0x000000051b05a224 */ /* 0x000fe400078e0202 */
[----:B------:R-:W-:-:S04]  /*20720*/  @!P2 IMAD.MOV.U32 R2, RZ, RZ, R9 ;  /* 0x000000ffff02a224 */ /* 0x000fc800078e0009 */
[----:B------:R-:W-:-:S04]  /*20730*/  @!P2 IMAD.WIDE.U32 R2, R27, R4, R2 ;  /* 0x000000041b02a225 */ /* 0x000fc800078e0002 */
[----:B------:R-:W-:Y:S01]  /*20740*/  @!P2 IMAD.IADD R3, R5, 0x1, R3 ;  /* 0x000000010503a824 */ /* 0x000fe200078e0203 */
[----:B------:R-:W-:Y:S05]  /*20750*/  YIELD ;  /* 0x0000000000007946 */ /* 0x000fea0003800000 */
[----:B------:R-:W-:Y:S01]  /*20760*/  IMAD.MOV.U32 R4, RZ, RZ, RZ ;  /* 0x000000ffff047224 */ /* 0x000fe200078e00ff */
[----:B------:R-:W-:Y:S01]  /*20770*/  ULDC UR4, c[0x0][0x430] ;  /* 0x00010c0000047ab9 */ /* 0x000fe20000000800 */
[----:B0-----:R-:W-:Y:S01]  /*20780*/  @!P2 LEA R6, P0, R2, R6, 0x2 ;  /* 0x000000060206a211 */ /* 0x001fe200078010ff */
[----:B------:R-:W-:-:S03]  /*20790*/  IMAD.MOV R5, RZ, RZ, -R9 ;  /* 0x000000ffff057224 */ /* 0x000fc600078e0a09 */
[----:B------:R-:W-:Y:S02]  /*207a0*/  @!P2 LEA.HI.X R7, R2, R7, R3, 0x2, P0 ;  /* 0x000000070207a211 */ /* 0x000fe400000f1403 */
[C---:B------:R-:W-:Y:S01]  /*207b0*/  ISETP.NE.AND P0, PT, R24.reuse, 0x2, PT ;  /* 0x000000021800780c */ /* 0x040fe20003f05270 */
[----:B------:R-:W-:Y:S02]  /*207c0*/  IMAD.MOV.U32 R2, RZ, RZ, R21 ;  /* 0x000000ffff027224 */ /* 0x000fe400078e0015 */
[----:B------:R-:W-:Y:S01]  /*207d0*/  IMAD R5, R5, UR4, R8 ;  /* 0x0000000405057c24 */ /* 0x000fe2000f8e0208 */
[----:B------:R-:W-:Y:S01]  /*207e0*/  SEL R3, RZ, 0x1, P0 ;  /* 0x00000001ff037807 */ /* 0x000fe20000000000 */
[----:B------:R0:W5:Y:S01]  /*207f0*/  @!P2 LDG.E R4, desc[UR36][R6.64] ;  /* 0x000000240604a981 */ /* 0x000162000c1e1900 */
[----:B------:R-:W-:Y:S01]  /*20800*/  SEL R24, R24, RZ, P0 ;  /* 0x000000ff18187207 */ /* 0x000fe20000000000 */
[----:B------:R-:W-:Y:S01]  /*20810*/  VIADD R21, R21, 0xffffffff ;  /* 0xffffffff15157836 */ /* 0x000fe20000000000 */
[----:B------:R-:W-:-:S02]  /*20820*/  LOP3.LUT R26, R26, R3, RZ, 0x3c, !PT ;  /* 0x000000031a1a7212 */ /* 0x000fc400078e3cff */
[----:B------:R-:W-:Y:S01]  /*20830*/  ISETP.GT.AND P2, PT, R2, R29, PT ;  /* 0x0000001d0200720c */ /* 0x000fe20003f44270 */
[----:B-1----:R-:W-:-:S12]  /*20840*/  @!P1 BRA `(.L_x_11759) ;  /* 0x0000000000049947 */ /* 0x002fd80003800000 */
[----:B------:R-:W-:Y:S01]  /*20850*/  BPT.TRAP 0x1 ;  /* 0x000000040000795c */ /* 0x000fe20000300000 */
.L_x_11759:
[----:B------:R-:W-:Y:S01]  /*20860*/  IMAD R10, R24, 0x8, R22 ;  /* 0x00000008180a7824 */ /* 0x000fe200078e0216 */
[----:B------:R-:W-:Y:S01]  /*20870*/  SHF.L.U32 R20, R26, 0x1f, RZ ;  /* 0x0000001f1a147819 */ /* 0x000fe200000006ff */
[----:B------:R-:W-:Y:S01]  /*20880*/  BSSY B1, `(.L_x_11760) ;  /* 0x0000004000017945 */ /* 0x000fe20003800000 */
[----:B------:R-:W-:Y:S02]  /*20890*/  SHF.R.S32.HI R9, RZ, 0x1f, R5 ;  /* 0x0000001fff097819 */ /* 0x000fe40000011405 */
[----:B------:R-:W2:Y:S02]  /*208a0*/  SYNCS.PHASECHK.TRANS64.TRYWAIT P0, [R10+URZ+0x22840], R20 ;  /* 0x022840140a0075a7 */ /* 0x000ea4000800017f */
[----:B--2---:R-:W-:Y:S05]  /*208b0*/  @!P0 BRA `(.L_x_11761) ;  /* 0x0000003c00cc8947 */ /* 0x004fea0003800000 */
.L_x_11853:
[----:B------:R-:W-:Y:S05]  /*208c0*/  BSYNC B1 ;  /* 0x0000000000017941 */ /* 0x000fea0003800000 */
.L_x_11760:
[----:B------:R-:W-:Y:S01]  /*208d0*/  ULDC.64 UR4, c[0x0][0x300] ;  /* 0x0000c00000047ab9 */ /* 0x000fe20000000a00 */
[----:B-1---5:R-:W-:Y:S01]  /*208e0*/  SHF.R.S32.HI R17, RZ, 0x1f, R4 ;  /* 0x0000001fff117819 */ /* 0x022fe20000011404 */
        /* <DEDUP_REMOVED lines=22> */
[----:B------:R-:W-:Y:S01]  /*20a50*/  SHFL.IDX PT, R14, R6, 0x5, 0x181f ;  /* 0x00b81f00060e7f89 */ /* 0x000fe200000e0000 */
[----:B0-----:R-:W-:-:S05]  /*20a60*/  IADD3 R2, P0, R2, R0, RZ ;  /* 0x0000000002027210 */ /* 0x001fca0007f1e0ff */
[----:B-1----:R-:W-:-:S05]  /*20a70*/  IMAD.X R3, RZ, RZ, R3, P0 ;  /* 0x000000ffff037224 */ /* 0x002fca00000e0603 */
[----:B------:R0:W-:Y:S04]  /*20a80*/  LDGSTS.E.BYPASS.LTC128B.128 [R7+0x1c400], desc[UR36][R2.64], !P1 ;  /* 0x1c40000002077fae */ /* 0x0001e8000c901d64 */
[----:B0-----:R-:W0:Y:S04]  /*20a90*/  SHFL.IDX PT, R2, R6, 0x1, 0x181f ;  /* 0x00381f0006027f89 */ /* 0x001e2800000e0000 */
[----:B------:R-:W1:Y:S01]  /*20aa0*/  SHFL.IDX PT, R3, R8, 0x1, 0x181f ;  /* 0x00381f0008037f89 */ /* 0x000e6200000e0000 */
        /* <DEDUP_REMOVED lines=14> */
[----:B------:R-:W1:Y:S04]  /*20b90*/  SHFL.IDX PT, R3, R8, 0x4, 0x181f ;  /* 0x00981f0008037f89 */ /* 0x000e6800000e0000 */
[----:B------:R-:W3:Y:S01]  /*20ba0*/  SHFL.IDX PT, R8, R8, 0x5, 0x181f ;  /* 0x00b81f0008087f89 */ /* 0x000ee200000e0000 */
[----:B0-----:R-:W-:-:S05]  /*20bb0*/  IADD3 R2, P0, R2, R0, RZ ;  /* 0x0000000002027210 */ /* 0x001fca0007f1e0ff */
[----:B-1----:R-:W-:-:S05]  /*20bc0*/  IMAD.X R3, RZ, RZ, R3, P0 ;  /* 0x000000ffff037224 */ /* 0x002fca00000e0603 */
[----:B---3--:R0:W-:Y:S03]  /*20bd0*/  LDGSTS.E.BYPASS.LTC128B.128 [R7+0x1e400], desc[UR36][R2.64], !P1 ;  /* 0x1e40000002077fae */ /* 0x0081e6000c901d64 */
.L_x_11867:
        /* <DEDUP_REMOVED lines=8> */
.L_x_11763:
        /* <DEDUP_REMOVED lines=10> */
.L_x_11764:
[----:B------:R1:W-:Y:S01]  /*20d00*/  SYNCS.ARRIVE.TRANS64.A1T0 RZ, [R10+URZ+0x22830], RZ ;  /* 0x022830ff0aff79a7 */ /* 0x0003e2000810003f */
[----:B------:R-:W-:Y:S05]  /*20d10*/  @!P3 BRA `(.L_x_11765) ;  /* 0x000000000004b947 */ /* 0x000fea0003800000 */
[----:B------:R-:W-:Y:S01]  /*20d20*/  BPT.TRAP 0x1 ;  /* 0x000000040000795c */ /* 0x000fe20000300000 */
.L_x_11765:
[----:B------:R-:W3:Y:S01]  /*20d30*/  SYNCS.PHASECHK.TRANS64.TRYWAIT P0, [R10+URZ+0x22860], R20 ;  /* 0x022860140a0075a7 */ /* 0x000ee2000800017f */
[----:B------:R-:W-:Y:S04]  /*20d40*/  BSSY B1, `(.L_x_11766) ;  /* 0x0000002000017945 */ /* 0x000fe80003800000 */
[----:B---3--:R-:W-:Y:S05]  /*20d50*/  @!P0 BRA `(.L_x_11767) ;  /* 0x0000004000588947 */ /* 0x008fea0003800000 */
.L_x_11868:
[----:B------:R-:W-:Y:S05]  /*20d60*/  BSYNC B1 ;  /* 0x0000000000017941 */ /* 0x000fea0003800000 */
.L_x_11766:
[----:B------:R-:W-:Y:S01]  /*20d70*/  ULDC.64 UR4, c[0x0][0x328] ;  /* 0x0000ca0000047ab9 */ /* 0x000fe20000000a00 */
[----:B------:R-:W-:Y:S01]  /*20d80*/  ULDC.64 UR6, c[0x0][0x318] ;  /* 0x0000c60000067ab9 */ /* 0x000fe20000000a00 */
[----:B0-----:R-:W-:Y:S01]  /*20d90*/  IMAD R2, R9, UR4, RZ ;  /* 0x0000000409027c24 */ /* 0x001fe2000f8e02ff */
[C---:B------:R-:W-:Y:S01]  /*20da0*/  LOP3.LUT P5, RZ, R23.reuse, 0x1, RZ, 0xc0, !PT ;  /* 0x0000000117ff7812 */ /* 0x040fe200078ac0ff */
[----:B--23--:R-:W-:Y:S01]  /*20db0*/  IMAD R20, R24, 0x6000, R28 ;  /* 0x0000600018147824 */ /* 0x00cfe200078e021c */
        /* <DEDUP_REMOVED lines=61> */
.L_x_11882:
        /* <DEDUP_REMOVED lines=11> */
.L_x_11769:
        /* <DEDUP_REMOVED lines=10> */
.L_x_11770:
[----:B------:R2:W-:Y:S01]  /*212e0*/  SYNCS.ARRIVE.TRANS64.A1T0 RZ, [R10+URZ+0x22850], RZ ;  /* 0x022850ff0aff79a7 */ /* 0x0005e2000810003f */
[----:B------:R-:W-:Y:S05]  /*212f0*/  @P2 BRA `(.L_x_11771) ;  /* 0xfffffff000b02947 */ /* 0x000fea000383ffff */
.L_x_11758:
[----:B------:R-:W-:Y:S05]  /*21300*/  BSYNC B0 ;  /* 0x0000000000007941 */ /* 0x000fea0003800000 */
.L_x_11757:
        /* <DEDUP_REMOVED lines=20> */
.L_x_11773:
[----:B------:R-:W-:Y:S05]  /*21450*/  BSYNC B0 ;  /* 0x0000000000007941 */ /* 0x000fea0003800000 */
.L_x_11772:
[----:B------:R-:W-:Y:S02]  /*21460*/  SEL R24, R24, RZ, P0 ;  /* 0x000000ff18187207 */ /* 0x000fe40000000000 */
[----:B------:R-:W-:-:S07]  /*21470*/  LOP3.LUT R26, R26, R5, RZ, 0x3c, !PT ;  /* 0x000000051a1a7212 */ /* 0x000fce00078e3cff */
.L_x_11732:
[----:B------:R-:W-:Y:S05]  /*21480*/  BSYNC B7 ;  /* 0x0000000000077941 */ /* 0x000fea0003800000 */
.L_x_11730:
        /* <DEDUP_REMOVED lines=8> */
[----:B-1----:R1:W3:Y:S01]  /*21510*/  LDS.128 R16, [R22+0x228d0] ;  /* 0x0228d00016107984 */ /* 0x0022e20000000c00 */
[----:B------:R-:W-:Y:S06]  /*21520*/  BAR.ARV 0x4, 0x180 ;  /* 0x0106000000007b1d */ /* 0x000fec0000002000 */
[----:B------:R-:W-:Y:S05]  /*21530*/  BRA `(.L_x_11775) ;  /* 0x0000000c00d47947 */ /* 0x000fea0003800000 */
.L_x_11774:
        /* <DEDUP_REMOVED lines=14> */
[----:B-1----:R-:W-:Y:S01]  /*21620*/  IMAD.MOV.U32 R17, RZ, RZ, RZ ;  /* 0x000000ffff117224 */ /* 0x002fe200078e00ff */
        /* <DEDUP_REMOVED lines=8> */
[----:B------:R-:W-:Y:S02]  /*216b0*/  IMAD.MOV.U32 R6, RZ, RZ, RZ ;  /* 0x000000ffff067224 */ /* 0x000fe400078e00ff */
        /* <DEDUP_REMOVED lines=19> */
.L_x_11892:
[----:B------:R-:W-:Y:S02]  /*217f0*/  ULDC UR4, c[0x0][0xc38] ;  /* 0x00030e0000047ab9 */ /* 0x000fe40000000800 */
[----:B------:R-:W-:-:S04]  /*21800*/  IMAD.U32 R5, RZ, RZ, UR4 ;  /* 0x00000004ff057e24 */ /* 0x000fc8000f8e00ff */
[----:B-1----:R-:W-:-:S04]  /*21810*/  IMAD R14, R14, R5, RZ ;  /* 0x000000050e0e7224 */ /* 0x002fc800078e02ff */
[----:B------:R-:W-:-:S05]  /*21820*/  IMAD.IADD R7, R7, 0x1, R14 ;  /* 0x0000000107077824 */ /* 0x000fca00078e020e */
[----:B------:R-:W-:-:S13]  /*21830*/  ISETP.GT.AND P6, PT, R7, R0, PT ;  /* 0x000000000700720c */ /* 0x000fda0003fc4270 */
[----:B------:R-:W-:Y:S05]  /*21840*/  @P6 BRA `(.L_x_11777) ;  /* 0x0000000000a46947 */ /* 0x000fea0003800000 */
.L_x_11780:
        /* <DEDUP_REMOVED lines=12> */
[----:B------:R1:W3:Y:S02]  /*21910*/  @!P6 LDG.E R17, desc[UR36][R2.64] ;  /* 0x000000240211e981 */ /* 0x0002e4000c1e1900 */
[----:B-1----:R-:W-:-:S04]  /*21920*/  @!P6 IMAD.WIDE R2, R9, 0x4, R4 ;  /* 0x000000040902e825 */ /* 0x002fc800078e0204 */
        /* <DEDUP_REMOVED lines=21> */
.L_x_11900:
[----:B------:R-:W-:Y:S02]  /*21a80*/  ULDC UR4, c[0x0][0xc38] ;  /* 0x00030e0000047ab9 */ /* 0x000fe40000000800 */
[----:B------:R-:W-:-:S04]  /*21a90*/  IMAD.U32 R5, RZ, RZ, UR4 ;  /* 0x00000004ff057e24 */ /* 0x000fc8000f8e00ff */
[----:B-1----:R-:W-:-:S04]  /*21aa0*/  IMAD R14, R14, R5, RZ ;  /* 0x000000050e0e7224 */ /* 0x002fc800078e02ff */
[----:B------:R-:W-:-:S05]  /*21ab0*/  IMAD.IADD R7, R14, 0x1, R7 ;  /* 0x000000010e077824 */ /* 0x000fca00078e0207 */
[----:B------:R-:W-:-:S13]  /*21ac0*/  ISETP.GT.AND P6, PT, R7, R0, PT ;  /* 0x000000000700720c */ /* 0x000fda0003fc4270 */
[----:B------:R-:W-:Y:S05]  /*21ad0*/  @!P6 BRA `(.L_x_11780) ;  /* 0xfffffffc005ce947 */ /* 0x000fea000383ffff */
.L_x_11777:
[----:B------:R-:W-:Y:S01]  /*21ae0*/  IMAD.IADD R7, R7, 0x1, -R14 ;  /* 0x0000000107077824 */ /* 0x000fe200078e0a0e */
[----:B------:R-:W-:-:S03]  /*21af0*/  UMOV UR4, 0xffffffff ;  /* 0xffffffff00047882 */ /* 0x000fc60000000000 */
[----:B------:R-:W-:-:S05]  /*21b00*/  IMAD R3, R2, R5, R7 ;  /* 0x0000000502037224 */ /* 0x000fca00078e0207 */
[----:B------:R-:W-:Y:S01]  /*21b10*/  ISETP.GT.AND P6, PT, R3, R0, PT ;  /* 0x000000000300720c */ /* 0x000fe20003fc4270 */
[----:B------:R-:W-:-:S12]  /*21b20*/  BRA.DIV UR4, `(.L_x_11781) ;  /* 0x0000004204b87947 */ /* 0x000fd8000b800000 */
[----:B------:R-:W-:-:S04]  /*21b30*/  VOTE.ANY R3, PT, !P6 ;  /* 0x0000000000037806 */ /* 0x000fc800070e0100 */
[----:B------:R-:W1:Y:S02]  /*21b40*/  POPC R12, R3 ;  /* 0x00000003000c7309 */ /* 0x000e640000000000 */
[----:B-1----:R1:W3:Y:S01]  /*21b50*/  SHFL.IDX PT, R17, R17, R12, 0x1f ;  /* 0x00001f0c11117589 */ /* 0x0022e200000e0000 */
[----:B------:R-:W-:-:S03]  /*21b60*/  IMAD.IADD R19, R12, 0x1, R19 ;  /* 0x000000010c137824 */ /* 0x000fc600078e0213 */
[----:B------:R1:W4:Y:S04]  /*21b70*/  SHFL.IDX PT, R4, R4, R12, 0x1f ;  /* 0x00001f0c04047589 */ /* 0x00032800000e0000 */
.L_x_11905:
[----:B------:R-:W-:-:S13]  /*21b80*/  ISETP.NE.AND P0, PT, R3, RZ, PT ;  /* 0x000000ff0300720c */ /* 0x000fda0003f05270 */
[----:B------:R-:W-:Y:S05]  /*21b90*/  @!P0 BRA `(.L_x_11782) ;  /* 0x0000000000108947 */ /* 0x000fea0003800000 */
[----:B------:R-:W-:Y:S01]  /*21ba0*/  UMOV UR4, 0xffffffff ;  /* 0xffffffff00047882 */ /* 0x000fe20000000000 */
[----:B-1----:R-:W-:Y:S02]  /*21bb0*/  VIADD R12, R12, 0xffffffff ;  /* 0xffffffff0c0c7836 */ /* 0x002fe40000000000 */
[----:B------:R-:W-:Y:S05]  /*21bc0*/  BRA.DIV UR4, `(.L_x_11783) ;  /* 0x0000004204ec7947 */ /* 0x000fea000b800000 */
[----:B------:R1:W0:Y:S02]  /*21bd0*/  SHFL.IDX PT, R6, R2, R12, 0x1f ;  /* 0x00001f0c02067589 */ /* 0x00022400000e0000 */
.L_x_11782:
        /* <DEDUP_REMOVED lines=10> */
[----:B-1----:R-:W-:Y:S01]  /*21c80*/  VIADD R2, R7, 0xffffffe ;  /* 0x0ffffffe07027836 */ /* 0x002fe20000000000 */
        /* <DEDUP_REMOVED lines=38> */
[----:B------:R-:W-:-:S04]  /*21ef0*/  IMAD.MOV R2, RZ, RZ, -R7 ;  /* 0x000000ffff027224 */ /* 0x000fc800078e0a07 */
[----:B------:R-:W-:Y:S02]  /*21f00*/  IMAD R2, R17, R2, R0 ;  /* 0x0000000211027224 */ /* 0x000fe400078e0200 */
        /* <DEDUP_REMOVED lines=8> */
.L_x_11784:
[----:B-1----:R-:W0:Y:S02]  /*21f90*/  LDC.64 R2, c[0x0][0xc90] ;  /* 0x00032400ff027b82 */ /* 0x002e240000000a00 */
        /* <DEDUP_REMOVED lines=59> */
.L_x_11785:
[----:B------:R-:W-:-:S05]  /*22350*/  LOP3.LUT R2, RZ, R2, RZ, 0x33, !PT ;  /* 0x00000002ff027212 */ /* 0x000fca00078e33ff */
[----:B------:R-:W-:Y:S01]  /*22360*/  IMAD.IADD R17, R17, 0x1, R2 ;  /* 0x0000000111117824 */ /* 0x000fe200078e0202 */
[----:B------:R-:W-:Y:S06]  /*22370*/  BRA `(.L_x_11786) ;  /* 0x00000000001c7947 */ /* 0x000fec0003800000 */
.L_x_11778:
[----:B------:R-:W-:Y:S01]  /*22380*/  UMOV UR4, URZ ;  /* 0x0000003f00047c82 */ /* 0x000fe20008000000 */
[----:B------:R-:W-:Y:S01]  /*22390*/  UMOV UR5, URZ ;  /* 0x0000003f00057c82 */ /* 0x000fe20008000000 */
[----:B------:R-:W-:Y:S01]  /*223a0*/  ULDC UR6, c[0x0][0xc3c] ;  /* 0x00030f0000067ab9 */ /* 0x000fe20000000800 */
[----:B------:R-:W-:Y:S02]  /*223b0*/  IMAD.MOV.U32 R16, RZ, RZ, R0 ;  /* 0x000000ffff107224 */ /* 0x000fe400078e0000 */
[----:B------:R-:W-:Y:S02]  /*223c0*/  IMAD.U32 R17, RZ, RZ, UR4 ;  /* 0x00000004ff117e24 */ /* 0x000fe4000f8e00ff */
[----:B------:R-:W-:Y:S02]  /*223d0*/  IMAD.U32 R18, RZ, RZ, UR5 ;  /* 0x00000005ff127e24 */ /* 0x000fe4000f8e00ff */
[----:B------:R-:W-:-:S07]  /*223e0*/  IMAD.U32 R19, RZ, RZ, UR6 ;  /* 0x00000006ff137e24 */ /* 0x000fce000f8e00ff */
.L_x_11786:
        /* <DEDUP_REMOVED lines=10> */
.L_x_11775:
[----:B------:R-:W-:Y:S02]  /*22490*/  ULDC UR4, c[0x0][0xc3c] ;  /* 0x00030f0000047ab9 */ /* 0x000fe40000000800 */
[----:B---3--:R-:W-:-:S13]  /*224a0*/  ISETP.GE.AND P0, PT, R19, UR4, PT ;  /* 0x0000000413007c0c */ /* 0x008fda000bf06270 */
[----:B------:R-:W-:Y:S05]  /*224b0*/  @!P0 BRA `(.L_x_11787) ;  /* 0xffffffb0004c8947 */ /* 0x000fea000383ffff */
[----:B------:R-:W-:Y:S05]  /*224c0*/  BSYNC B8 ;  /* 0x0000000000087941 */ /* 0x000fea0003800000 */
.L_x_11716:
        /* <DEDUP_REMOVED lines=12> */
.L_x_11908:
[----:B------:R-:W-:Y:S05]  /*22590*/  BSYNC B0 ;  /* 0x0000000000007941 */ /* 0x000fea0003800000 */
.L_x_11788:
[----:B------:R-:W-:-:S03]  /*225a0*/  UMOV UR4, 0xffffffff ;  /* 0xffffffff00047882 */ /* 0x000fc60000000000 */
[----:B------:R-:W-:Y:S05]  /*225b0*/  BRA.DIV UR4, `(.L_x_11790) ;  /* 0x0000003a04ac7947 */ /* 0x000fea000b800000 */
[----:B-1----:R-:W1:Y:S02]  /*225c0*/  S2R R0, SR_TID.X ;  /* 0x0000000000007919 */ /* 0x002e640000002100 */
[----:B-1----:R-:W-:-:S04]  /*225d0*/  SHF.R.U32.HI R0, RZ, 0x5, R0 ;  /* 0x00000005ff007819 */ /* 0x002fc80000011600 */
[----:B------:R-:W-:-:S05]  /*225e0*/  LOP3.LUT R0, R0, 0x3, RZ, 0xc0, !PT ;  /* 0x0000000300007812 */ /* 0x000fca00078ec0ff */
[----:B------:R1:W3:Y:S02]  /*225f0*/  SHFL.IDX PT, R14, R0, RZ, 0x1f ;  /* 0x00001fff000e7589 */ /* 0x0002e400000e0000 */
.L_x_11911:
[----:B---3--:R-:W-:Y:S01]  /*22600*/  ISETP.NE.AND P0, PT, R14, RZ, PT ;  /* 0x000000ff0e00720c */ /* 0x008fe20003f05270 */
[----:B------:R-:W-:-:S12]  /*22610*/  BSSY B0, `(.L_x_11791) ;  /* 0x0000026000007945 */ /* 0x000fd80003800000 */
[----:B------:R-:W-:Y:S05]  /*22620*/  @P0 BRA `(.L_x_11792) ;  /* 0x0000000000900947 */ /* 0x000fea0003800000 */
[----:B------:R-:W-:-:S03]  /*22630*/  UMOV UR4, 0xffffffff ;  /* 0xffffffff00047882 */ /* 0x000fc60000000000 */
[----:B------:R-:W-:Y:S05]  /*22640*/  BRA.DIV UR4, `(.L_x_11793) ;  /* 0x0000003a04bc7947 */ /* 0x000fea000b800000 */
[----:B------:R-:W-:-:S13]  /*22650*/  ELECT P6, URZ, PT ;  /* 0x00000000003f782f */ /* 0x000fda00038c0000 */
.L_x_11914:
        /* <DEDUP_REMOVED lines=8> */
.L_x_11794:
[----:B------:R-:W-:Y:S01]  /*226e0*/  IMAD R5, R24, 0x8, R7 ;  /* 0x0000000818057824 */ /* 0x000fe200078e0207 */
[----:B------:R-:W-:Y:S01]  /*226f0*/  SHF.L.U32 R0, R26, 0x1f, RZ ;  /* 0x0000001f1a007819 */ /* 0x000fe200000006ff */
[----:B------:R-:W-:-:S03]  /*22700*/  VIADD R24, R24, 0x1 ;  /* 0x0000000118187836 */ /* 0x000fc60000000000 */
[----:B------:R-:W1:Y:S02]  /*22710*/  SYNCS.PHASECHK.TRANS64.TRYWAIT P1, [R5+URZ+0x22840], R0 ;  /* 0x02284000050075a7 */ /* 0x000e64000802017f */
[----:B------:R-:W-:-:S04]  /*22720*/  ISETP.NE.AND P2, PT, R24, 0x2, PT ;  /* 0x000000021800780c */ /* 0x000fc80003f45270 */
[----:B------:R-:W-:Y:S01]  /*22730*/  SEL R3, RZ, 0x1, P2 ;  /* 0x00000001ff037807 */ /* 0x000fe20001000000 */
[----:B-1----:R-:W-:Y:S08]  /*22740*/  @!P1 BRA `(.L_x_11795) ;  /* 0x00000038009c9947 */ /* 0x002ff00003800000 */
.L_x_11915:
[----:B------:R-:W-:Y:S02]  /*22750*/  SEL R24, R24, RZ, P2 ;  /* 0x000000ff18187207 */ /* 0x000fe40001000000 */
[----:B------:R-:W-:Y:S01]  /*22760*/  LOP3.LUT R2, R26, R3, RZ, 0x3c, !PT ;  /* 0x000000031a027212 */ /* 0x000fe200078e3cff */
[----:B------:R-:W-:Y:S06]  /*22770*/  @!P0 BRA `(.L_x_11796) ;  /* 0x0000000000048947 */ /* 0x000fec0003800000 */
[----:B------:R-:W-:Y:S01]  /*22780*/  BPT.TRAP 0x1 ;  /* 0x000000040000795c */ /* 0x000fe20000300000 */
.L_x_11796:
[----:B------:R-:W-:Y:S01]  /*22790*/  IMAD R3, R24, 0x8, R7 ;  /* 0x0000000818037824 */ /* 0x000fe200078e0207 */
[----:B------:R-:W-:-:S04]  /*227a0*/  SHF.L.U32 R2, R2, 0x1f, RZ ;  /* 0x0000001f02027819 */ /* 0x000fc800000006ff */
[----:B------:R-:W3:Y:S02]  /*227b0*/  SYNCS.PHASECHK.TRANS64.TRYWAIT P1, [R3+URZ+0x22840], R2 ;  /* 0x02284002030075a7 */ /* 0x000ee4000802017f */
[----:B---3--:R-:W-:Y:S05]  /*227c0*/  @!P1 BRA `(.L_x_11797) ;  /* 0x0000003800909947 */ /* 0x008fea0003800000 */
.L_x_11916:
[----:B------:R-:W-:Y:S05]  /*227d0*/  @!P0 BRA `(.L_x_11798) ;  /* 0x0000000000048947 */ /* 0x000fea0003800000 */
[----:B------:R-:W-:Y:S01]  /*227e0*/  BPT.TRAP 0x1 ;  /* 0x000000040000795c */ /* 0x000fe20000300000 */
.L_x_11798:
[----:B------:R-:W4:Y:S02]  /*227f0*/  SYNCS.PHASECHK.TRANS64.TRYWAIT P1, [R5+URZ+0x22860], R0 ;  /* 0x02286000050075a7 */ /* 0x000f24000802017f */
[----:B----4-:R-:W-:Y:S05]  /*22800*/  @!P1 BRA `(.L_x_11799) ;  /* 0x0000003800949947 */ /* 0x010fea0003800000 */
.L_x_11917:
[----:B------:R-:W-:Y:S05]  /*22810*/  @!P0 BRA `(.L_x_11800) ;  /* 0x0000000000048947 */ /* 0x000fea0003800000 */
[----:B------:R-:W-:Y:S01]  /*22820*/  BPT.TRAP 0x1 ;  /* 0x000000040000795c */ /* 0x000fe20000300000 */
.L_x_11800:
[----:B------:R0:W0:Y:S02]  /*22830*/  SYNCS.PHASECHK.TRANS64.TRYWAIT P0, [R3+URZ+0x22860], R2 ;  /* 0x02286002030075a7 */ /* 0x000024000800017f */
[----:B0-----:R-:W-:Y:S05]  /*22840*/  @!P0 NANOSLEEP.SYNCS 0x989680 ;  /* 0x009896800000895d */ /* 0x001fea0003900000 */
[----:B------:R-:W0:Y:S02]  /*22850*/  @!P0 SYNCS.PHASECHK.TRANS64 P0, [R3+URZ+0x22860], R2 ;  /* 0x02286002030085a7 */ /* 0x000e24000800007f */
[----:B0-----:R-:W-:Y:S05]  /*22860*/  @!P0 BRA `(.L_x_11800) ;  /* 0xfffffffc00f08947 */ /* 0x001fea000383ffff */
.L_x_11792:
[----:B------:R-:W-:Y:S05]  /*22870*/  BSYNC B0 ;  /* 0x0000000000007941 */ /* 0x000fea0003800000 */
.L_x_11791:
[----:B------:R-:W-:Y:S05]  /*22880*/  EXIT ;  /* 0x000000000000794d */ /* 0x000fea0003800000 */
.L_x_11589:
[----:B0-----:R0:W1:Y:S02]  /*22890*/  SYNCS.PHASECHK.TRANS64.TRYWAIT P0, [R49+URZ+0x22800], R0 ;  /* 0x02280000310075a7 */ /* 0x001064000800017f */
[----:B-1----:R-:W-:Y:S05]  /*228a0*/  @!P0 NANOSLEEP.SYNCS 0x989680 ;  /* 0x009896800000895d */ /* 0x002fea0003900000 */
[----:B------:R-:W1:Y:S02]  /*228b0*/  @!P0 SYNCS.PHASECHK.TRANS64 P0, [R49+URZ+0x22800], R0 ;  /* 0x02280000310085a7 */ /* 0x000e64000800007f */
[----:B-1----:R-:W-:Y:S05]  /*228c0*/  @!P0 BRA `(.L_x_11589) ;  /* 0xfffffffc00f08947 */ /* 0x002fea000383ffff */
[----:B------:R-:W-:Y:S05]  /*228d0*/  BRA `(.L_x_11801) ;  /* 0xfffffe0000ac7947 */ /* 0x000fea000383ffff */
.L_x_11596:
[----:B-1----:R1:W2:Y:S02]  /*228e0*/  SYNCS.PHASECHK.TRANS64.TRYWAIT P0, [R10+URZ], R11 ;  /* 0x0000000b0a0075a7 */ /* 0x0022a4000800017f */
[----:B--2---:R-:W-:Y:S05]  /*228f0*/  @!P0 NANOSLEEP.SYNCS 0x989680 ;  /* 0x009896800000895d */ /* 0x004fea0003900000 */
[----:B------:R-:W2:Y:S02]  /*22900*/  @!P0 SYNCS.PHASECHK.TRANS64 P0, [R10+URZ], R11 ;  /* 0x0000000b0a0085a7 */ /* 0x000ea4000800007f */
[----:B--2---:R-:W-:Y:S05]  /*22910*/  @!P0 BRA `(.L_x_11596) ;  /* 0xfffffffc00f08947 */ /* 0x004fea000383ffff */
[----:B------:R-:W-:Y:S05]  /*22920*/  BRA `(.L_x_11595) ;  /* 0xfffffe0400ac7947 */ /* 0x000fea000383ffff */
.L_x_11615:
[----:B-1----:R1:W2:Y:S02]  /*22930*/  SYNCS.PHASECHK.TRANS64.TRYWAIT P0, [R26+URZ], R27 ;  /* 0x0000001b1a0075a7 */ /* 0x0022a4000800017f */
[----:B--2---:R-:W-:Y:S05]  /*22940*/  @!P0 NANOSLEEP.SYNCS 0x989680 ;  /* 0x009896800000895d */ /* 0x004fea0003900000 */
[----:B------:R-:W2:Y:S02]  /*22950*/  @!P0 SYNCS.PHASECHK.TRANS64 P0, [R26+URZ], R27 ;  /* 0x0000001b1a0085a7 */ /* 0x000ea4000800007f */
[----:B--2---:R-:W-:Y:S05]  /*22960*/  @!P0 BRA `(.L_x_11615) ;  /* 0xfffffffc00f08947 */ /* 0x004fea000383ffff */
[----:B------:R-:W-:Y:S05]  /*22970*/  BRA `(.L_x_11614) ;  /* 0xfffffe3000f07947 */ /* 0x000fea000383ffff */
.L_x_11637:
[----:B-1----:R1:W2:Y:S02]  /*22980*/  SYNCS.PHASECHK.TRANS64.TRYWAIT P0, [R6+URZ], R7 ;  /* 0x00000007060075a7 */ /* 0x0022a4000800017f */
[----:B--2---:R-:W-:Y:S05]  /*22990*/  @!P0 NANOSLEEP.SYNCS 0x989680 ;  /* 0x009896800000895d */ /* 0x004fea0003900000 */
[----:B------:R-:W2:Y:S02]  /*229a0*/  @!P0 SYNCS.PHASECHK.TRANS64 P0, [R6+URZ], R7 ;  /* 0x00000007060085a7 */ /* 0x000ea4000800007f */
[----:B--2---:R-:W-:Y:S05]  /*229b0*/  @!P0 BRA `(.L_x_11637) ;  /* 0xfffffffc00f08947 */ /* 0x004fea000383ffff */
[----:B------:R-:W-:Y:S05]  /*229c0*/  BRA `(.L_x_11636) ;  /* 0xfffffe6800f47947 */ /* 0x000fea000383ffff */
.L_x_11646:
[----:B-1----:R1:W2:Y:S02]  /*229d0*/  SYNCS.PHASECHK.TRANS64.TRYWAIT P0, [R44+URZ], R45 ;  /* 0x0000002d2c0075a7 */ /* 0x0022a4000800017f */
[----:B--2---:R-:W-:Y:S05]  /*229e0*/  @!P0 NANOSLEEP.SYNCS 0x989680 ;  /* 0x009896800000895d */ /* 0x004fea0003900000 */
[----:B------:R-:W2:Y:S02]  /*229f0*/  @!P0 SYNCS.PHASECHK.TRANS64 P0, [R44+URZ], R45 ;  /* 0x0000002d2c0085a7 */ /* 0x000ea4000800007f */
[----:B--2---:R-:W-:Y:S05]  /*22a00*/  @!P0 BRA `(.L_x_11646) ;  /* 0xfffffffc00f08947 */ /* 0x004fea000383ffff */
[----:B------:R-:W-:Y:S05]  /*22a10*/  BRA `(.L_x_11645) ;  /* 0xfffffe9400947947 */ /* 0x000fea000383ffff */
.L_x_11657:
[----:B--2---:R2:W3:Y:S02]  /*22a20*/  SYNCS.PHASECHK.TRANS64.TRYWAIT P0, [R6+URZ], R7 ;  /* 0x00000007060075a7 */ /* 0x0044e4000800017f */
[----:B---3--:R-:W-:Y:S05]  /*22a30*/  @!P0 NANOSLEEP.SYNCS 0x989680 ;  /* 0x009896800000895d */ /* 0x008fea0003900000 */
[----:B------:R-:W3:Y:S02]  /*22a40*/  @!P0 SYNCS.PHASECHK.TRANS64 P0, [R6+URZ], R7 ;  /* 0x00000007060085a7 */ /* 0x000ee4000800007f */
[----:B---3--:R-:W-:Y:S05]  /*22a50*/  @!P0 BRA `(.L_x_11657) ;  /* 0xfffffffc00f08947 */ /* 0x008fea000383ffff */
[----:B------:R-:W-:Y:S05]  /*22a60*/  BRA `(.L_x_11656) ;  /* 0xfffffec800c47947 */ /* 0x000fea000383ffff */
.L_x_11676:
[----:B-1----:R1:W2:Y:S02]  /*22a70*/  SYNCS.PHASECHK.TRANS64.TRYWAIT P0, [R64+URZ], R65 ;  /* 0x00000041400075a7 */ /* 0x0022a4000800017f */
[----:B--2---:R-:W-:Y:S05]  /*22a80*/  @!P0 NANOSLEEP.SYNCS 0x989680 ;  /* 0x009896800000895d */ /* 0x004fea0003900000 */
[----:B------:R-:W2:Y:S02]  /*22a90*/  @!P0 SYNCS.PHASECHK.TRANS64 P0, [R64+URZ], R65 ;  /* 0x00000041400085a7 */ /* 0x000ea4000800007f */
[----:B--2---:R-:W-:Y:S05]  /*22aa0*/  @!P0 BRA `(.L_x_11676) ;  /* 0xfffffffc00f08947 */ /* 0x004fea000383ffff */
[----:B------:R-:W-:Y:S05]  /*22ab0*/  BRA `(.L_x_11675) ;  /* 0xffffff0800287947 */ /* 0x000fea000383ffff */
.L_x_11738:
        /* <DEDUP_REMOVED lines=10> */
.L_x_11803:
[----:B------:R-:W-:Y:S05]  /*22b60*/  BSYNC B0 ;  /* 0x0000000000007941 */ /* 0x000fea0003800000 */
.L_x_11802:
[----:B------:R-:W-:Y:S05]  /*22b70*/  BRA `(.L_x_11804) ;  /* 0xffffffbc001c7947 */ /* 0x000fea000383ffff */
.L_x_11741:
[----:B0-----:R0:W1:Y:S02]  /*22b80*/  SYNCS.PHASECHK.TRANS64.TRYWAIT P0, [R17+URZ+0x22840], R0 ;  /* 0x02284000110075a7 */ /* 0x001064000800017f */
[----:B-1----:R-:W-:Y:S05]  /*22b90*/  @!P0 NANOSLEEP.SYNCS 0x989680 ;  /* 0x009896800000895d */ /* 0x002fea0003900000 */
[----:B------:R-:W1:Y:S02]  /*22ba0*/  @!P0 SYNCS.PHASECHK.TRANS64 P0, [R17+URZ+0x22840], R0 ;  /* 0x02284000110085a7 */ /* 0x000e64000800007f */
[----:B-1----:R-:W-:Y:S05]  /*22bb0*/  @!P0 BRA `(.L_x_11741) ;  /* 0xfffffffc00f08947 */ /* 0x002fea000383ffff */
[----:B------:R-:W-:Y:S05]  /*22bc0*/  BRA `(.L_x_11805) ;  /* 0xffffffbc00b87947 */ /* 0x000fea000383ffff */
.L_x_11742:
        /* <DEDUP_REMOVED lines=8> */
.L_x_11807:
[----:B------:R-:W-:Y:S05]  /*22c50*/  BSYNC B0 ;  /* 0x0000000000007941 */ /* 0x000fea0003800000 */
.L_x_11806:
        /* <DEDUP_REMOVED lines=9> */
.L_x_11808:
[----:B------:R-:W-:Y:S02]  /*22cf0*/  IMAD.MOV.U32 R13, RZ, RZ, R4 ;  /* 0x000000ffff0d7224 */ /* 0x000fe400078e0004 */
[----:B------:R-:W-:Y:S02]  /*22d00*/  IMAD.MOV.U32 R12, RZ, RZ, 0x1 ;  /* 0x00000001ff0c7424 */ /* 0x000fe400078e00ff */
[----:B------:R-:W-:-:S07]  /*22d10*/  IMAD.MOV.U32 R3, RZ, RZ, R14 ;  /* 0x000000ffff037224 */ /* 0x000fce00078e000e */
[----:B------:R-:W-:Y:S05]  /*22d20*/  WARPSYNC.COLLECTIVE R15, `(.L_x_11809) ;  /* 0x000000000f087348 */ /* 0x000fea0003c00000 */
[----:B------:R0:W1:Y:S02]  /*22d30*/  SHFL.IDX P6, R14, R13, R12, R11 ;  /* 0x0000000c0d0e7389 */ /* 0x00006400000c000b */
[----:B01----:R-:W-:Y:S01]  /*22d40*/  ENDCOLLECTIVE ;  /* 0x000000000000791b */ /* 0x003fe20003800000 */
.L_x_11809:
        /* <DEDUP_REMOVED lines=15> */
.L_x_11810:
[----:B------:R-:W-:Y:S02]  /*22e40*/  @P0 IMAD R6, R5, 0x2, R22 ;  /* 0x0000000205060824 */ /* 0x000fe400078e0216 */
[----:B------:R-:W-:Y:S02]  /*22e50*/  IMAD.MOV.U32 R13, RZ, RZ, R4 ;  /* 0x000000ffff0d7224 */ /* 0x000fe400078e0004 */
[----:B------:R-:W-:Y:S02]  /*22e60*/  IMAD.MOV.U32 R12, RZ, RZ, 0x2 ;  /* 0x00000002ff0c7424 */ /* 0x000fe400078e00ff */
[----:B------:R-:W-:-:S07]  /*22e70*/  IMAD.MOV.U32 R3, RZ, RZ, R14 ;  /* 0x000000ffff037224 */ /* 0x000fce00078e000e */
[----:B------:R-:W-:Y:S05]  /*22e80*/  WARPSYNC.COLLECTIVE R15, `(.L_x_11811) ;  /* 0x000000000f087348 */ /* 0x000fea0003c00000 */
[----:B------:R0:W1:Y:S02]  /*22e90*/  SHFL.IDX P6, R14, R13, R12, R11 ;  /* 0x0000000c0d0e7389 */ /* 0x00006400000c000b */
[----:B01----:R-:W-:Y:S01]  /*22ea0*/  ENDCOLLECTIVE ;  /* 0x000000000000791b */ /* 0x003fe20003800000 */
.L_x_11811:
        /* <DEDUP_REMOVED lines=15> */
.L_x_11812:
[----:B------:R-:W-:Y:S02]  /*22fa0*/  @P0 IMAD R6, R5, 0x2, R22 ;  /* 0x0000000205060824 */ /* 0x000fe400078e0216 */
[----:B------:R-:W-:Y:S02]  /*22fb0*/  IMAD.MOV.U32 R13, RZ, RZ, R4 ;  /* 0x000000ffff0d7224 */ /* 0x000fe400078e0004 */
[----:B------:R-:W-:Y:S02]  /*22fc0*/  IMAD.MOV.U32 R12, RZ, RZ, 0x3 ;  /* 0x00000003ff0c7424 */ /* 0x000fe400078e00ff */
[----:B------:R-:W-:-:S07]  /*22fd0*/  IMAD.MOV.U32 R3, RZ, RZ, R14 ;  /* 0x000000ffff037224 */ /* 0x000fce00078e000e */
[----:B------:R-:W-:Y:S05]  /*22fe0*/  WARPSYNC.COLLECTIVE R15, `(.L_x_11813) ;  /* 0x000000000f087348 */ /* 0x000fea0003c00000 */
[----:B------:R0:W1:Y:S02]  /*22ff0*/  SHFL.IDX P6, R14, R13, R12, R11 ;  /* 0x0000000c0d0e7389 */ /* 0x00006400000c000b */
[----:B01----:R-:W-:Y:S01]  /*23000*/  ENDCOLLECTIVE ;  /* 0x000000000000791b */ /* 0x003fe20003800000 */
.L_x_11813:
        /* <DEDUP_REMOVED lines=15> */
.L_x_11814:
[----:B------:R-:W-:Y:S02]  /*23100*/  @P0 IMAD R6, R5, 0x2, R22 ;  /* 0x0000000205060824 */ /* 0x000fe400078e0216 */
[----:B------:R-:W-:Y:S02]  /*23110*/  IMAD.MOV.U32 R13, RZ, RZ, R4 ;  /* 0x000000ffff0d7224 */ /* 0x000fe400078e0004 */
[----:B------:R-:W-:Y:S02]  /*23120*/  IMAD.MOV.U32 R12, RZ, RZ, 0x4 ;  /* 0x00000004ff0c7424 */ /* 0x000fe400078e00ff */
[----:B------:R-:W-:-:S07]  /*23130*/  IMAD.MOV.U32 R3, RZ, RZ, R14 ;  /* 0x000000ffff037224 */ /* 0x000fce00078e000e */
[----:B------:R-:W-:Y:S05]  /*23140*/  WARPSYNC.COLLECTIVE R15, `(.L_x_11815) ;  /* 0x000000000f087348 */ /* 0x000fea0003c00000 */
[----:B------:R0:W1:Y:S02]  /*23150*/  SHFL.IDX P6, R14, R13, R12, R11 ;  /* 0x0000000c0d0e7389 */ /* 0x00006400000c000b */
[----:B01----:R-:W-:Y:S01]  /*23160*/  ENDCOLLECTIVE ;  /* 0x000000000000791b */ /* 0x003fe20003800000 */
.L_x_11815:
        /* <DEDUP_REMOVED lines=15> */
.L_x_11816:
[----:B------:R-:W-:Y:S02]  /*23260*/  @P0 IMAD R6, R5, 0x2, R22 ;  /* 0x0000000205060824 */ /* 0x000fe400078e0216 */
[----:B------:R-:W-:Y:S02]  /*23270*/  IMAD.MOV.U32 R13, RZ, RZ, R4 ;  /* 0x000000ffff0d7224 */ /* 0x000fe400078e0004 */
[----:B------:R-:W-:Y:S02]  /*23280*/  IMAD.MOV.U32 R12, RZ, RZ, 0x5 ;  /* 0x00000005ff0c7424 */ /* 0x000fe400078e00ff */
[----:B------:R-:W-:-:S07]  /*23290*/  IMAD.MOV.U32 R3, RZ, RZ, R14 ;  /* 0x000000ffff037224 */ /* 0x000fce00078e000e */
[----:B------:R-:W-:Y:S05]  /*232a0*/  WARPSYNC.COLLECTIVE R15, `(.L_x_11817) ;  /* 0x000000000f087348 */ /* 0x000fea0003c00000 */
[----:B------:R0:W1:Y:S02]  /*232b0*/  SHFL.IDX P6, R14, R13, R12, R11 ;  /* 0x0000000c0d0e7389 */ /* 0x00006400000c000b */
[----:B01----:R-:W-:Y:S01]  /*232c0*/  ENDCOLLECTIVE ;  /* 0x000000000000791b */ /* 0x003fe20003800000 */
.L_x_11817:
        /* <DEDUP_REMOVED lines=10> */
.L_x_11818:
[----:B------:R-:W-:Y:S01]  /*23370*/  @!PT LDS RZ, [RZ] ;  /* 0x00000000fffff984 */ /* 0x000fe20000000800 */
[----:B------:R-:W-:Y:S01]  /*23380*/  @!PT LDS RZ, [RZ] ;  /* 0x00000000fffff984 */ /* 0x000fe20000000800 */
[----:B------:R-:W-:Y:S01]  /*23390*/  @!PT LDS RZ, [RZ] ;  /* 0x00000000fffff984 */ /* 0x000fe20000000800 */
[----:B------:R0:W-:Y:S01]  /*233a0*/  @P0 LDGSTS.E.BYPASS.LTC128B.128 [R6+0x1e400], desc[UR36][R2.64], !P2 ;  /* 0x1e40000002060fae */ /* 0x0001e2000d101d64 */
[----:B------:R-:W-:Y:S01]  /*233b0*/  IMAD.MOV.U32 R0, RZ, RZ, R14 ;  /* 0x000000ffff007224 */ /* 0x000fe200078e000e */
[----:B------:R-:W-:Y:S06]  /*233c0*/  BRA `(.L_x_11819) ;  /* 0xffffffbc00187947 */ /* 0x000fec000383ffff */
.L_x_11747:
[----:B------:R-:W-:Y:S02]  /*233d0*/  IMAD.MOV.U32 R13, RZ, RZ, R4 ;  /* 0x000000ffff0d7224 */ /* 0x000fe400078e0004 */
[----:B------:R-:W-:Y:S02]  /*233e0*/  IMAD.MOV.U32 R12, RZ, RZ, RZ ;  /* 0x000000ffff0c7224 */ /* 0x000fe400078e00ff */
[----:B------:R-:W-:Y:S02]  /*233f0*/  IMAD.MOV.U32 R11, RZ, RZ, 0x181f ;  /* 0x0000181fff0b7424 */ /* 0x000fe400078e00ff */
[----:B------:R-:W-:Y:S02]  /*23400*/  IMAD.MOV.U32 R15, RZ, RZ, -0x1 ;  /* 0xffffffffff0f7424 */ /* 0x000fe400078e00ff */
[----:B------:R-:W-:Y:S02]  /*23410*/  IMAD R35, R35, R6, RZ ;  /* 0x0000000623237224 */ /* 0x000fe400078e02ff */
[----:B------:R-:W-:-:S07]  /*23420*/  IMAD.IADD R33, R8, 0x1, R33 ;  /* 0x0000000108217824 */ /* 0x000fce00078e0221 */
[----:B-1----:R-:W-:Y:S05]  /*23430*/  WARPSYNC.COLLECTIVE R15, `(.L_x_11820) ;  /* 0x000000000f087348 */ /* 0x002fea0003c00000 */
[----:B------:R0:W2:Y:S02]  /*23440*/  SHFL.IDX P6, R14, R13, R12, R11 ;  /* 0x0000000c0d0e7389 */ /* 0x0000a400000c000b */
[----:B012---:R-:W-:Y:S01]  /*23450*/  ENDCOLLECTIVE ;  /* 0x000000000000791b */ /* 0x007fe20003800000 */
.L_x_11820:
[C---:B------:R-:W-:Y:S01]  /*23460*/  VIADD R6, R33.reuse, 0x10 ;  /* 0x0000001021067836 */ /* 0x040fe20000000000 */
[----:B------:R-:W-:Y:S01]  /*23470*/  ISETP.GE.AND P0, PT, R33, R35, PT ;  /* 0x000000232100720c */ /* 0x000fe20003f06270 */
[----:B------:R-:W-:Y:S02]  /*23480*/  IMAD.MOV.U32 R13, RZ, RZ, R0 ;  /* 0x000000ffff0d7224 */ /* 0x000fe400078e0000 */
[----:B------:R-:W-:-:S10]  /*23490*/  IMAD.MOV.U32 R2, RZ, RZ, R14 ;  /* 0x000000ffff027224 */ /* 0x000fd400078e000e */
[----:B------:R-:W-:Y:S05]  /*234a0*/  WARPSYNC.COLLECTIVE R15, `(.L_x_11821) ;  /* 0x000000000f087348 */ /* 0x000fea0003c00000 */
[----:B------:R0:W1:Y:S02]  /*234b0*/  SHFL.IDX P6, R14, R13, R12, R11 ;  /* 0x0000000c0d0e7389 */ /* 0x00006400000c000b */
[----:B01----:R-:W-:Y:S01]  /*234c0*/  ENDCOLLECTIVE ;  /* 0x000000000000791b */ /* 0x003fe20003800000 */
.L_x_11821:
[----:B------:R-:W-:Y:S02]  /*234d0*/  IMAD.MOV.U32 R13, RZ, RZ, R4 ;  /* 0x000000ffff0d7224 */ /* 0x000fe400078e0004 */
[----:B------:R-:W-:Y:S02]  /*234e0*/  IMAD.MOV.U32 R12, RZ, RZ, 0x1 ;  /* 0x00000001ff0c7424 */ /* 0x000fe400078e00ff */
[----:B------:R-:W-:-:S07]  /*234f0*/  IMAD.MOV.U32 R3, RZ, RZ, R14 ;  /* 0x000000ffff037224 */ /* 0x000fce00078e000e */
[----:B------:R-:W-:Y:S05]  /*23500*/  WARPSYNC.COLLECTIVE R15, `(.L_x_11822) ;  /* 0x000000000f087348 */ /* 0x000fea0003c00000 */
[----:B------:R0:W1:Y:S02]  /*23510*/  SHFL.IDX P6, R14, R13, R12, R11 ;  /* 0x0000000c0d0e7389 */ /* 0x00006400000c000b */
[----:B01----:R-:W-:Y:S01]  /*23520*/  ENDCOLLECTIVE ;  /* 0x000000000000791b */ /* 0x003fe20003800000 */
.L_x_11822:
        /* <DEDUP_REMOVED lines=15> */
.L_x_11823:
[----:B------:R-:W-:Y:S02]  /*23620*/  IMAD.MOV.U32 R13, RZ, RZ, R4 ;  /* 0x000000ffff0d7224 */ /* 0x000fe400078e0004 */
[----:B------:R-:W-:Y:S02]  /*23630*/  IMAD.MOV.U32 R12, RZ, RZ, 0x2 ;  /* 0x00000002ff0c7424 */ /* 0x000fe400078e00ff */
[----:B------:R-:W-:-:S07]  /*23640*/  IMAD.MOV.U32 R3, RZ, RZ, R14 ;  /* 0x000000ffff037224 */ /* 0x000fce00078e000e */
[----:B------:R-:W-:Y:S05]  /*23650*/  WARPSYNC.COLLECTIVE R15, `(.L_x_11824) ;  /* 0x000000000f087348 */ /* 0x000fea0003c00000 */
[----:B------:R0:W1:Y:S02]  /*23660*/  SHFL.IDX P6, R14, R13, R12, R11 ;  /* 0x0000000c0d0e7389 */ /* 0x00006400000c000b */
[----:B01----:R-:W-:Y:S01]  /*23670*/  ENDCOLLECTIVE ;  /* 0x000000000000791b */ /* 0x003fe20003800000 */
.L_x_11824:
        /* <DEDUP_REMOVED lines=16> */
.L_x_11825:
[----:B------:R-:W-:Y:S02]  /*23780*/  IMAD.MOV.U32 R13, RZ, RZ, R4 ;  /* 0x000000ffff0d7224 */ /* 0x000fe400078e0004 */
[----:B------:R-:W-:Y:S02]  /*23790*/  IMAD.MOV.U32 R12, RZ, RZ, 0x3 ;  /* 0x00000003ff0c7424 */ /* 0x000fe400078e00ff */
[----:B------:R-:W-:-:S07]  /*237a0*/  IMAD.MOV.U32 R3, RZ, RZ, R14 ;  /* 0x000000ffff037224 */ /* 0x000fce00078e000e */
[----:B------:R-:W-:Y:S05]  /*237b0*/  WARPSYNC.COLLECTIVE R15, `(.L_x_11826) ;  /* 0x000000000f087348 */ /* 0x000fea0003c00000 */
[----:B------:R0:W1:Y:S02]  /*237c0*/  SHFL.IDX P6, R14, R13, R12, R11 ;  /* 0x0000000c0d0e7389 */ /* 0x00006400000c000b */
[----:B01----:R-:W-:Y:S01]  /*237d0*/  ENDCOLLECTIVE ;  /* 0x000000000000791b */ /* 0x003fe20003800000 */
.L_x_11826:
        /* <DEDUP_REMOVED lines=16> */
.L_x_11827:
[----:B------:R-:W-:Y:S02]  /*238e0*/  IMAD.MOV.U32 R13, RZ, RZ, R4 ;  /* 0x000000ffff0d7224 */ /* 0x000fe400078e0004 */
[----:B------:R-:W-:Y:S02]  /*238f0*/  IMAD.MOV.U32 R12, RZ, RZ, 0x4 ;  /* 0x00000004ff0c7424 */ /* 0x000fe400078e00ff */
[----:B------:R-:W-:-:S07]  /*23900*/  IMAD.MOV.U32 R3, RZ, RZ, R14 ;  /* 0x000000ffff037224 */ /* 0x000fce00078e000e */
[----:B------:R-:W-:Y:S05]  /*23910*/  WARPSYNC.COLLECTIVE R15, `(.L_x_11828) ;  /* 0x000000000f087348 */ /* 0x000fea0003c00000 */
[----:B------:R0:W1:Y:S02]  /*23920*/  SHFL.IDX P6, R14, R13, R12, R11 ;  /* 0x0000000c0d0e7389 */ /* 0x00006400000c000b */
[----:B01----:R-:W-:Y:S01]  /*23930*/  ENDCOLLECTIVE ;  /* 0x000000000000791b */ /* 0x003fe20003800000 */
.L_x_11828:
        /* <DEDUP_REMOVED lines=16> */
.L_x_11829:
[----:B------:R-:W-:Y:S02]  /*23a40*/  IMAD.MOV.U32 R13, RZ, RZ, R4 ;  /* 0x000000ffff0d7224 */ /* 0x000fe400078e0004 */
[----:B------:R-:W-:Y:S02]  /*23a50*/  IMAD.MOV.U32 R12, RZ, RZ, 0x5 ;  /* 0x00000005ff0c7424 */ /* 0x000fe400078e00ff */
[----:B------:R-:W-:-:S07]  /*23a60*/  IMAD.MOV.U32 R3, RZ, RZ, R14 ;  /* 0x000000ffff037224 */ /* 0x000fce00078e000e */
[----:B------:R-:W-:Y:S05]  /*23a70*/  WARPSYNC.COLLECTIVE R15, `(.L_x_11830) ;  /* 0x000000000f087348 */ /* 0x000fea0003c00000 */
[----:B------:R0:W1:Y:S02]  /*23a80*/  SHFL.IDX P6, R14, R13, R12, R11 ;  /* 0x0000000c0d0e7389 */ /* 0x00006400000c000b */
[----:B01----:R-:W-:Y:S01]  /*23a90*/  ENDCOLLECTIVE ;  /* 0x000000000000791b */ /* 0x003fe20003800000 */
.L_x_11830:
        /* <DEDUP_REMOVED lines=16> */
.L_x_11831:
[----:B------:R-:W-:Y:S02]  /*23ba0*/  IMAD.MOV.U32 R13, RZ, RZ, R4 ;  /* 0x000000ffff0d7224 */ /* 0x000fe400078e0004 */
[----:B------:R-:W-:Y:S02]  /*23bb0*/  IMAD.MOV.U32 R12, RZ, RZ, 0x6 ;  /* 0x00000006ff0c7424 */ /* 0x000fe400078e00ff */
[----:B------:R-:W-:-:S07]  /*23bc0*/  IMAD.MOV.U32 R3, RZ, RZ, R14 ;  /* 0x000000ffff037224 */ /* 0x000fce00078e000e */
[----:B------:R-:W-:Y:S05]  /*23bd0*/  WARPSYNC.COLLECTIVE R15, `(.L_x_11832) ;  /* 0x000000000f087348 */ /* 0x000fea0003c00000 */
[----:B------:R0:W1:Y:S02]  /*23be0*/  SHFL.IDX P6, R14, R13, R12, R11 ;  /* 0x0000000c0d0e7389 */ /* 0x00006400000c000b */
[----:B01----:R-:W-:Y:S01]  /*23bf0*/  ENDCOLLECTIVE ;  /* 0x000000000000791b */ /* 0x003fe20003800000 */
.L_x_11832:
        /* <DEDUP_REMOVED lines=16> */
.L_x_11833:
[----:B------:R-:W-:Y:S02]  /*23d00*/  IMAD.MOV.U32 R13, RZ, RZ, R4 ;  /* 0x000000ffff0d7224 */ /* 0x000fe400078e0004 */
[----:B------:R-:W-:Y:S02]  /*23d10*/  IMAD.MOV.U32 R12, RZ, RZ, 0x7 ;  /* 0x00000007ff0c7424 */ /* 0x000fe400078e00ff */
[----:B------:R-:W-:-:S07]  /*23d20*/  IMAD.MOV.U32 R3, RZ, RZ, R14 ;  /* 0x000000ffff037224 */ /* 0x000fce00078e000e */
[----:B------:R-:W-:Y:S05]  /*23d30*/  WARPSYNC.COLLECTIVE R15, `(.L_x_11834) ;  /* 0x000000000f087348 */ /* 0x000fea0003c00000 */
[----:B------:R0:W1:Y:S02]  /*23d40*/  SHFL.IDX P6, R14, R13, R12, R11 ;  /* 0x0000000c0d0e7389 */ /* 0x00006400000c000b */
[----:B01----:R-:W-:Y:S01]  /*23d50*/  ENDCOLLECTIVE ;  /* 0x000000000000791b */ /* 0x003fe20003800000 */
.L_x_11834:
        /* <DEDUP_REMOVED lines=14> */
.L_x_11835:
[----:B------:R-:W-:Y:S05]  /*23e40*/  BRA `(.L_x_11836) ;  /* 0xffffffbc00387947 */ /* 0x000fea000383ffff */
.L_x_11750:
[----:B0-----:R0:W2:Y:S02]  /*23e50*/  SYNCS.PHASECHK.TRANS64.TRYWAIT P0, [R22+URZ+0x22820], R3 ;  /* 0x02282003160075a7 */ /* 0x0010a4000800017f */
[----:B--2---:R-:W-:Y:S05]  /*23e60*/  @!P0 NANOSLEEP.SYNCS 0x989680 ;  /* 0x009896800000895d */ /* 0x004fea0003900000 */
[----:B------:R-:W2:Y:S02]  /*23e70*/  @!P0 SYNCS.PHASECHK.TRANS64 P0, [R22+URZ+0x22820], R3 ;  /* 0x02282003160085a7 */ /* 0x000ea4000800007f */
[----:B--2---:R-:W-:Y:S05]  /*23e80*/  @!P0 BRA `(.L_x_11750) ;  /* 0xfffffffc00f08947 */ /* 0x004fea000383ffff */
[----:B------:R-:W-:Y:S05]  /*23e90*/  BRA `(.L_x_11837) ;  /* 0xffffffbc00947947 */ /* 0x000fea000383ffff */
.L_x_11753:
[----:B--2---:R2:W3:Y:S02]  /*23ea0*/  SYNCS.PHASECHK.TRANS64.TRYWAIT P0, [R17+URZ+0x22860], R0 ;  /* 0x02286000110075a7 */ /* 0x0044e4000800017f */
[----:B---3--:R-:W-:Y:S05]  /*23eb0*/  @!P0 NANOSLEEP.SYNCS 0x989680 ;  /* 0x009896800000895d */ /* 0x008fea0003900000 */
[----:B------:R-:W3:Y:S02]  /*23ec0*/  @!P0 SYNCS.PHASECHK.TRANS64 P0, [R17+URZ+0x22860], R0 ;  /* 0x02286000110085a7 */ /* 0x000ee4000800007f */
[----:B---3--:R-:W-:Y:S05]  /*23ed0*/  @!P0 BRA `(.L_x_11753) ;  /* 0xfffffffc00f08947 */ /* 0x008fea000383ffff */
[----:B------:R-:W-:Y:S05]  /*23ee0*/  BRA `(.L_x_11838) ;  /* 0xffffffbc00a07947 */ /* 0x000fea000383ffff */
.L_x_11754:
        /* <DEDUP_REMOVED lines=8> */
.L_x_11840:
[----:B------:R-:W-:Y:S05]  /*23f70*/  BSYNC B0 ;  /* 0x0000000000007941 */ /* 0x000fea0003800000 */
.L_x_11839:
        /* <DEDUP_REMOVED lines=13> */
.L_x_11841:
        /* <DEDUP_REMOVED lines=9> */
.L_x_11842:
        /* <DEDUP_REMOVED lines=17> */
.L_x_11843:
[----:B------:R-:W-:Y:S02]  /*241f0*/  IMAD.MOV.U32 R13, RZ, RZ, R6 ;  /* 0x000000ffff0d7224 */ /* 0x000fe400078e0006 */
[----:B------:R-:W-:Y:S01]  /*24200*/  IMAD.MOV.U32 R12, RZ, RZ, 0x2 ;  /* 0x00000002ff0c7424 */ /* 0x000fe200078e00ff */
[----:B------:R-:W-:-:S13]  /*24210*/  IADD3 R2, P3, R14, R0, RZ ;  /* 0x000000000e027210 */ /* 0x000fda0007f7e0ff */
[----:B------:R-:W-:Y:S05]  /*24220*/  WARPSYNC.COLLECTIVE R15, `(.L_x_11844) ;  /* 0x000000000f087348 */ /* 0x000fea0003c00000 */
[----:B------:R0:W1:Y:S02]  /*24230*/  SHFL.IDX P6, R14, R13, R12, R11 ;  /* 0x0000000c0d0e7389 */ /* 0x00006400000c000b */
[----:B01----:R-:W-:Y:S01]  /*24240*/  ENDCOLLECTIVE ;  /* 0x000000000000791b */ /* 0x003fe20003800000 */
.L_x_11844:
        /* <DEDUP_REMOVED lines=17> */
.L_x_11845:
[----:B------:R-:W-:Y:S02]  /*24360*/  IMAD.MOV.U32 R13, RZ, RZ, R6 ;  /* 0x000000ffff0d7224 */ /* 0x000fe400078e0006 */
[----:B------:R-:W-:Y:S01]  /*24370*/  IMAD.MOV.U32 R12, RZ, RZ, 0x3 ;  /* 0x00000003ff0c7424 */ /* 0x000fe200078e00ff */
[----:B------:R-:W-:-:S13]  /*24380*/  IADD3 R2, P3, R14, R0, RZ ;  /* 0x000000000e027210 */ /* 0x000fda0007f7e0ff */
[----:B------:R-:W-:Y:S05]  /*24390*/  WARPSYNC.COLLECTIVE R15, `(.L_x_11846) ;  /* 0x000000000f087348 */ /* 0x000fea0003c00000 */
[----:B------:R0:W1:Y:S02]  /*243a0*/  SHFL.IDX P6, R14, R13, R12, R11 ;  /* 0x0000000c0d0e7389 */ /* 0x00006400000c000b */
[----:B01----:R-:W-:Y:S01]  /*243b0*/  ENDCOLLECTIVE ;  /* 0x000000000000791b */ /* 0x003fe20003800000 */
.L_x_11846:
        /* <DEDUP_REMOVED lines=17> */
.L_x_11847:
[----:B------:R-:W-:Y:S02]  /*244d0*/  IMAD.MOV.U32 R13, RZ, RZ, R6 ;  /* 0x000000ffff0d7224 */ /* 0x000fe400078e0006 */
[----:B------:R-:W-:Y:S01]  /*244e0*/  IMAD.MOV.U32 R12, RZ, RZ, 0x4 ;  /* 0x00000004ff0c7424 */ /* 0x000fe200078e00ff */
[----:B------:R-:W-:-:S13]  /*244f0*/  IADD3 R2, P3, R14, R0, RZ ;  /* 0x000000000e027210 */ /* 0x000fda0007f7e0ff */
[----:B------:R-:W-:Y:S05]  /*24500*/  WARPSYNC.COLLECTIVE R15, `(.L_x_11848) ;  /* 0x000000000f087348 */ /* 0x000fea0003c00000 */
[----:B------:R0:W1:Y:S02]  /*24510*/  SHFL.IDX P6, R14, R13, R12, R11 ;  /* 0x0000000c0d0e7389 */ /* 0x00006400000c000b */
[----:B01----:R-:W-:Y:S01]  /*24520*/  ENDCOLLECTIVE ;  /* 0x000000000000791b */ /* 0x003fe20003800000 */
.L_x_11848:
        /* <DEDUP_REMOVED lines=17> */
.L_x_11849:
[----:B------:R-:W-:Y:S02]  /*24640*/  IMAD.MOV.U32 R13, RZ, RZ, R6 ;  /* 0x000000ffff0d7224 */ /* 0x000fe400078e0006 */
[----:B------:R-:W-:Y:S01]  /*24650*/  IMAD.MOV.U32 R12, RZ, RZ, 0x5 ;  /* 0x00000005ff0c7424 */ /* 0x000fe200078e00ff */
[----:B------:R-:W-:-:S13]  /*24660*/  IADD3 R2, P3, R14, R0, RZ ;  /* 0x000000000e027210 */ /* 0x000fda0007f7e0ff */
[----:B------:R-:W-:Y:S05]  /*24670*/  WARPSYNC.COLLECTIVE R15, `(.L_x_11850) ;  /* 0x000000000f087348 */ /* 0x000fea0003c00000 */
[----:B------:R0:W1:Y:S02]  /*24680*/  SHFL.IDX P6, R14, R13, R12, R11 ;  /* 0x0000000c0d0e7389 */ /* 0x00006400000c000b */
[----:B01----:R-:W-:Y:S01]  /*24690*/  ENDCOLLECTIVE ;  /* 0x000000000000791b */ /* 0x003fe20003800000 */
.L_x_11850:
        /* <DEDUP_REMOVED lines=12> */
.L_x_11851:
        /* <DEDUP_REMOVED lines=9> */
.L_x_11761:
[----:B--2---:R2:W3:Y:S02]  /*247f0*/  SYNCS.PHASECHK.TRANS64.TRYWAIT P0, [R10+URZ+0x22840], R20 ;  /* 0x022840140a0075a7 */ /* 0x0044e4000800017f */
[----:B---3--:R-:W-:Y:S05]  /*24800*/  @!P0 NANOSLEEP.SYNCS 0x989680 ;  /* 0x009896800000895d */ /* 0x008fea0003900000 */
[----:B------:R-:W3:Y:S02]  /*24810*/  @!P0 SYNCS.PHASECHK.TRANS64 P0, [R10+URZ+0x22840], R20 ;  /* 0x022840140a0085a7 */ /* 0x000ee4000800007f */
[----:B---3--:R-:W-:Y:S05]  /*24820*/  @!P0 BRA `(.L_x_11761) ;  /* 0xfffffffc00f08947 */ /* 0x008fea000383ffff */
[----:B------:R-:W-:Y:S05]  /*24830*/  BRA `(.L_x_11853) ;  /* 0xffffffc000207947 */ /* 0x000fea000383ffff */
.L_x_11762:
        /* <DEDUP_REMOVED lines=8> */
.L_x_11855:
[----:B------:R-:W-:Y:S05]  /*248c0*/  BSYNC B1 ;  /* 0x0000000000017941 */ /* 0x000fea0003800000 */
.L_x_11854:
        /* <DEDUP_REMOVED lines=9> */
.L_x_11856:
[----:B------:R-:W-:Y:S02]  /*24960*/  IMAD.MOV.U32 R13, RZ, RZ, R8 ;  /* 0x000000ffff0d7224 */ /* 0x000fe400078e0008 */
[----:B------:R-:W-:Y:S02]  /*24970*/  IMAD.MOV.U32 R12, RZ, RZ, 0x1 ;  /* 0x00000001ff0c7424 */ /* 0x000fe400078e00ff */
[----:B------:R-:W-:-:S07]  /*24980*/  IMAD.MOV.U32 R2, RZ, RZ, R14 ;  /* 0x000000ffff027224 */ /* 0x000fce00078e000e */
[----:B------:R-:W-:Y:S05]  /*24990*/  WARPSYNC.COLLECTIVE R15, `(.L_x_11857) ;  /* 0x000000000f087348 */ /* 0x000fea0003c00000 */
[----:B------:R0:W1:Y:S02]  /*249a0*/  SHFL.IDX P6, R14, R13, R12, R11 ;  /* 0x0000000c0d0e7389 */ /* 0x00006400000c000b */
[----:B01----:R-:W-:Y:S01]  /*249b0*/  ENDCOLLECTIVE ;  /* 0x000000000000791b */ /* 0x003fe20003800000 */
.L_x_11857:
        /* <DEDUP_REMOVED lines=11> */
.L_x_11858:
[----:B------:R-:W-:Y:S02]  /*24a70*/  IMAD.MOV.U32 R13, RZ, RZ, R8 ;  /* 0x000000ffff0d7224 */ /* 0x000fe400078e0008 */
[----:B------:R-:W-:Y:S02]  /*24a80*/  IMAD.MOV.U32 R12, RZ, RZ, 0x2 ;  /* 0x00000002ff0c7424 */ /* 0x000fe400078e00ff */
[----:B------:R-:W-:-:S07]  /*24a90*/  IMAD.MOV.U32 R2, RZ, RZ, R14 ;  /* 0x000000ffff027224 */ /* 0x000fce00078e000e */
[----:B------:R-:W-:Y:S05]  /*24aa0*/  WARPSYNC.COLLECTIVE R15, `(.L_x_11859) ;  /* 0x000000000f087348 */ /* 0x000fea0003c00000 */
[----:B------:R0:W1:Y:S02]  /*24ab0*/  SHFL.IDX P6, R14, R13, R12, R11 ;  /* 0x0000000c0d0e7389 */ /* 0x00006400000c000b */
[----:B01----:R-:W-:Y:S01]  /*24ac0*/  ENDCOLLECTIVE ;  /* 0x000000000000791b */ /* 0x003fe20003800000 */
.L_x_11859:
        /* <DEDUP_REMOVED lines=11> */
.L_x_11860:
[----:B------:R-:W-:Y:S02]  /*24b80*/  IMAD.MOV.U32 R13, RZ, RZ, R8 ;  /* 0x000000ffff0d7224 */ /* 0x000fe400078e0008 */
[----:B------:R-:W-:Y:S02]  /*24b90*/  IMAD.MOV.U32 R12, RZ, RZ, 0x3 ;  /* 0x00000003ff0c7424 */ /* 0x000fe400078e00ff */
[----:B------:R-:W-:-:S07]  /*24ba0*/  IMAD.MOV.U32 R2, RZ, RZ, R14 ;  /* 0x000000ffff027224 */ /* 0x000fce00078e000e */
[----:B------:R-:W-:Y:S05]  /*24bb0*/  WARPSYNC.COLLECTIVE R15, `(.L_x_11861) ;  /* 0x000000000f087348 */ /* 0x000fea0003c00000 */
[----:B------:R0:W1:Y:S02]  /*24bc0*/  SHFL.IDX P6, R14, R13, R12, R11 ;  /* 0x0000000c0d0e7389 */ /* 0x00006400000c000b */
[----:B01----:R-:W-:Y:S01]  /*24bd0*/  ENDCOLLECTIVE ;  /* 0x000000000000791b */ /* 0x003fe20003800000 */
.L_x_11861:
        /* <DEDUP_REMOVED lines=11> */
.L_x_11862:
[----:B------:R-:W-:Y:S02]  /*24c90*/  IMAD.MOV.U32 R13, RZ, RZ, R8 ;  /* 0x000000ffff0d7224 */ /* 0x000fe400078e0008 */
[----:B------:R-:W-:Y:S02]  /*24ca0*/  IMAD.MOV.U32 R12, RZ, RZ, 0x4 ;  /* 0x00000004ff0c7424 */ /* 0x000fe400078e00ff */
[----:B------:R-:W-:-:S07]  /*24cb0*/  IMAD.MOV.U32 R2, RZ, RZ, R14 ;  /* 0x000000ffff027224 */ /* 0x000fce00078e000e */
[----:B------:R-:W-:Y:S05]  /*24cc0*/  WARPSYNC.COLLECTIVE R15, `(.L_x_11863) ;  /* 0x000000000f087348 */ /* 0x000fea0003c00000 */
[----:B------:R0:W1:Y:S02]  /*24cd0*/  SHFL.IDX P6, R14, R13, R12, R11 ;  /* 0x0000000c0d0e7389 */ /* 0x00006400000c000b */
[----:B01----:R-:W-:Y:S01]  /*24ce0*/  ENDCOLLECTIVE ;  /* 0x000000000000791b */ /* 0x003fe20003800000 */
.L_x_11863:
        /* <DEDUP_REMOVED lines=11> */
.L_x_11864:
[----:B------:R-:W-:Y:S02]  /*24da0*/  IMAD.MOV.U32 R13, RZ, RZ, R8 ;  /* 0x000000ffff0d7224 */ /* 0x000fe400078e0008 */
[----:B------:R-:W-:Y:S02]  /*24db0*/  IMAD.MOV.U32 R12, RZ, RZ, 0x5 ;  /* 0x00000005ff0c7424 */ /* 0x000fe400078e00ff */
[----:B------:R-:W-:-:S07]  /*24dc0*/  IMAD.MOV.U32 R2, RZ, RZ, R14 ;  /* 0x000000ffff027224 */ /* 0x000fce00078e000e */
[----:B------:R-:W-:Y:S05]  /*24dd0*/  WARPSYNC.COLLECTIVE R15, `(.L_x_11865) ;  /* 0x000000000f087348 */ /* 0x000fea0003c00000 */
[----:B------:R0:W1:Y:S02]  /*24de0*/  SHFL.IDX P6, R14, R13, R12, R11 ;  /* 0x0000000c0d0e7389 */ /* 0x00006400000c000b */
[----:B01----:R-:W-:Y:S01]  /*24df0*/  ENDCOLLECTIVE ;  /* 0x000000000000791b */ /* 0x003fe20003800000 */
.L_x_11865:
        /* <DEDUP_REMOVED lines=11> */
.L_x_11866:
[----:B------:R-:W-:Y:S05]  /*24eb0*/  BRA `(.L_x_11867) ;  /* 0xffffffbc00487947 */ /* 0x000fea000383ffff */
.L_x_11767:
[----:B---3--:R3:W4:Y:S02]  /*24ec0*/  SYNCS.PHASECHK.TRANS64.TRYWAIT P0, [R10+URZ+0x22860], R20 ;  /* 0x022860140a0075a7 */ /* 0x008724000800017f */
[----:B----4-:R-:W-:Y:S05]  /*24ed0*/  @!P0 NANOSLEEP.SYNCS 0x989680 ;  /* 0x009896800000895d */ /* 0x010fea0003900000 */
[----:B------:R-:W4:Y:S02]  /*24ee0*/  @!P0 SYNCS.PHASECHK.TRANS64 P0, [R10+URZ+0x22860], R20 ;  /* 0x022860140a0085a7 */ /* 0x000f24000800007f */
[----:B----4-:R-:W-:Y:S05]  /*24ef0*/  @!P0 BRA `(.L_x_11767) ;  /* 0xfffffffc00f08947 */ /* 0x010fea000383ffff */
[----:B------:R-:W-:Y:S05]  /*24f00*/  BRA `(.L_x_11868) ;  /* 0xffffffbc00947947 */ /* 0x000fea000383ffff */
.L_x_11768:
        /* <DEDUP_REMOVED lines=8> */
.L_x_11870:
[----:B------:R-:W-:Y:S05]  /*24f90*/  BSYNC B1 ;  /* 0x0000000000017941 */ /* 0x000fea0003800000 */
.L_x_11869:
        /* <DEDUP_REMOVED lines=9> */
.L_x_11871:
[----:B------:R-:W-:Y:S02]  /*25030*/  IMAD.MOV.U32 R13, RZ, RZ, R25 ;  /* 0x000000ffff0d7224 */ /* 0x000fe400078e0019 */
[----:B------:R-:W-:Y:S01]  /*25040*/  IMAD.MOV.U32 R12, RZ, RZ, 0x1 ;  /* 0x00000001ff0c7424 */ /* 0x000fe200078e00ff */
[----:B------:R-:W-:-:S13]  /*25050*/  IADD3 R2, P0, R14, R0, RZ ;  /* 0x000000000e027210 */ /* 0x000fda0007f1e0ff */
[----:B------:R-:W-:Y:S05]  /*25060*/  WARPSYNC.COLLECTIVE R15, `(.L_x_11872) ;  /* 0x000000000f087348 */ /* 0x000fea0003c00000 */
[----:B------:R0:W1:Y:S02]  /*25070*/  SHFL.IDX P6, R14, R13, R12, R11 ;  /* 0x0000000c0d0e7389 */ /* 0x00006400000c000b */
[----:B01----:R-:W-:Y:S01]  /*25080*/  ENDCOLLECTIVE ;  /* 0x000000000000791b */ /* 0x003fe20003800000 */
.L_x_11872:
        /* <DEDUP_REMOVED lines=13> */
.L_x_11873:
[----:B------:R-:W-:Y:S02]  /*25160*/  IMAD.MOV.U32 R13, RZ, RZ, R25 ;  /* 0x000000ffff0d7224 */ /* 0x000fe400078e0019 */
[----:B------:R-:W-:Y:S01]  /*25170*/  IMAD.MOV.U32 R12, RZ, RZ, 0x2 ;  /* 0x00000002ff0c7424 */ /* 0x000fe200078e00ff */
[----:B------:R-:W-:-:S13]  /*25180*/  IADD3 R2, P0, R14, R0, RZ ;  /* 0x000000000e027210 */ /* 0x000fda0007f1e0ff */
[----:B------:R-:W-:Y:S05]  /*25190*/  WARPSYNC.COLLECTIVE R15, `(.L_x_11874) ;  /* 0x000000000f087348 */ /* 0x000fea0003c00000 */
[----:B------:R0:W1:Y:S02]  /*251a0*/  SHFL.IDX P6, R14, R13, R12, R11 ;  /* 0x0000000c0d0e7389 */ /* 0x00006400000c000b */
[----:B01----:R-:W-:Y:S01]  /*251b0*/  ENDCOLLECTIVE ;  /* 0x000000000000791b */ /* 0x003fe20003800000 */
.L_x_11874:
        /* <DEDUP_REMOVED lines=13> */
.L_x_11875:
[----:B------:R-:W-:Y:S02]  /*25290*/  IMAD.MOV.U32 R13, RZ, RZ, R25 ;  /* 0x000000ffff0d7224 */ /* 0x000fe400078e0019 */
[----:B------:R-:W-:Y:S02]  /*252a0*/  IMAD.MOV.U32 R12, RZ, RZ, 0x3 ;  /* 0x00000003ff0c7424 */ /* 0x000fe400078e00ff */
[----:B------:R-:W-:-:S07]  /*252b0*/  IMAD.MOV.U32 R8, RZ, RZ, R14 ;  /* 0x000000ffff087224 */ /* 0x000fce00078e000e */
[----:B------:R-:W-:Y:S05]  /*252c0*/  WARPSYNC.COLLECTIVE R15, `(.L_x_11876) ;  /* 0x000000000f087348 */ /* 0x000fea0003c00000 */
[----:B------:R0:W1:Y:S02]  /*252d0*/  SHFL.IDX P6, R14, R13, R12, R11 ;  /* 0x0000000c0d0e7389 */ /* 0x00006400000c000b */
[----:B01----:R-:W-:Y:S01]  /*252e0*/  ENDCOLLECTIVE ;  /* 0x000000000000791b */ /* 0x003fe20003800000 */
.L_x_11876:
        /* <DEDUP_REMOVED lines=14> */
.L_x_11877:
[----:B------:R-:W-:Y:S02]  /*253d0*/  IMAD.MOV.U32 R13, RZ, RZ, R25 ;  /* 0x000000ffff0d7224 */ /* 0x000fe400078e0019 */
[----:B------:R-:W-:Y:S01]  /*253e0*/  IMAD.MOV.U32 R12, RZ, RZ, 0x4 ;  /* 0x00000004ff0c7424 */ /* 0x000fe200078e00ff */
[----:B------:R-:W-:-:S13]  /*253f0*/  IADD3 R2, P0, R14, R0, RZ ;  /* 0x000000000e027210 */ /* 0x000fda0007f1e0ff */
[----:B------:R-:W-:Y:S05]  /*25400*/  WARPSYNC.COLLECTIVE R15, `(.L_x_11878) ;  /* 0x000000000f087348 */ /* 0x000fea0003c00000 */
[----:B------:R0:W1:Y:S02]  /*25410*/  SHFL.IDX P6, R14, R13, R12, R11 ;  /* 0x0000000c0d0e7389 */ /* 0x00006400000c000b */
[----:B01----:R-:W-:Y:S01]  /*25420*/  ENDCOLLECTIVE ;  /* 0x000000000000791b */ /* 0x003fe20003800000 */
.L_x_11878:
        /* <DEDUP_REMOVED lines=13> */
.L_x_11879:
[----:B------:R-:W-:Y:S02]  /*25500*/  IMAD.MOV.U32 R13, RZ, RZ, R25 ;  /* 0x000000ffff0d7224 */ /* 0x000fe400078e0019 */
[----:B------:R-:W-:Y:S01]  /*25510*/  IMAD.MOV.U32 R12, RZ, RZ, 0x5 ;  /* 0x00000005ff0c7424 */ /* 0x000fe200078e00ff */
[----:B------:R-:W-:-:S13]  /*25520*/  IADD3 R2, P0, R14, R0, RZ ;  /* 0x000000000e027210 */ /* 0x000fda0007f1e0ff */
[----:B------:R-:W-:Y:S05]  /*25530*/  WARPSYNC.COLLECTIVE R15, `(.L_x_11880) ;  /* 0x000000000f087348 */ /* 0x000fea0003c00000 */
[----:B------:R0:W1:Y:S02]  /*25540*/  SHFL.IDX P6, R14, R13, R12, R11 ;  /* 0x0000000c0d0e7389 */ /* 0x00006400000c000b */
[----:B01----:R-:W-:Y:S01]  /*25550*/  ENDCOLLECTIVE ;  /* 0x000000000000791b */ /* 0x003fe20003800000 */
.L_x_11880:
        /* <DEDUP_REMOVED lines=13> */
.L_x_11881:
[----:B------:R-:W-:Y:S05]  /*25630*/  BRA `(.L_x_11882) ;  /* 0xffffffb800d47947 */ /* 0x000fea000383ffff */
.L_x_11776:
        /* <DEDUP_REMOVED lines=8> */
.L_x_11884:
[----:B------:R-:W-:Y:S05]  /*256c0*/  BSYNC B0 ;  /* 0x0000000000007941 */ /* 0x000fea0003800000 */
.L_x_11883:
        /* <DEDUP_REMOVED lines=9> */
.L_x_11885:
        /* <DEDUP_REMOVED lines=24> */
.L_x_11886:
[----:B------:R-:W-:Y:S01]  /*258e0*/  IMAD.MOV.U32 R12, RZ, RZ, 0x2 ;  /* 0x00000002ff0c7424 */ /* 0x000fe200078e00ff */
[----:B------:R-:W-:-:S05]  /*258f0*/  SEL R14, R14, RZ, P1 ;  /* 0x000000ff0e0e7207 */ /* 0x000fca0000800000 */
[----:B------:R-:W-:-:S04]  /*25900*/  IMAD.IADD R5, R13, 0x1, R14 ;  /* 0x000000010d057824 */ /* 0x000fc800078e020e */
[----:B------:R-:W-:-:S07]  /*25910*/  IMAD.MOV.U32 R13, RZ, RZ, R5 ;  /* 0x000000ffff0d7224 */ /* 0x000fce00078e0005 */
[----:B------:R-:W-:Y:S05]  /*25920*/  WARPSYNC.COLLECTIVE R15, `(.L_x_11887) ;  /* 0x000000000f087348 */ /* 0x000fea0003c00000 */
[----:B------:R0:W1:Y:S02]  /*25930*/  SHFL.UP P6, R14, R13, R12, R11 ;  /* 0x0400000c0d0e7389 */ /* 0x00006400000c000b */
[----:B01----:R-:W-:Y:S01]  /*25940*/  ENDCOLLECTIVE ;  /* 0x000000000000791b */ /* 0x003fe20003800000 */
.L_x_11887:
[----:B------:R-:W-:Y:S01]  /*25950*/  IMAD.MOV.U32 R12, RZ, RZ, 0x4 ;  /* 0x00000004ff0c7424 */ /* 0x000fe200078e00ff */
[----:B------:R-:W-:-:S05]  /*25960*/  SEL R2, R14, RZ, P2 ;  /* 0x000000ff0e027207 */ /* 0x000fca0001000000 */
[----:B------:R-:W-:-:S04]  /*25970*/  IMAD.IADD R2, R5, 0x1, R2 ;  /* 0x0000000105027824 */ /* 0x000fc800078e0202 */
[----:B------:R-:W-:-:S07]  /*25980*/  IMAD.MOV.U32 R13, RZ, RZ, R2 ;  /* 0x000000ffff0d7224 */ /* 0x000fce00078e0002 */
[----:B------:R-:W-:Y:S05]  /*25990*/  WARPSYNC.COLLECTIVE R15, `(.L_x_11888) ;  /* 0x000000000f087348 */ /* 0x000fea0003c00000 */
[----:B------:R0:W1:Y:S02]  /*259a0*/  SHFL.UP P6, R14, R13, R12, R11 ;  /* 0x0400000c0d0e7389 */ /* 0x00006400000c000b */
[----:B01----:R-:W-:Y:S01]  /*259b0*/  ENDCOLLECTIVE ;  /* 0x000000000000791b */ /* 0x003fe20003800000 */
.L_x_11888:
[----:B------:R-:W-:Y:S01]  /*259c0*/  IMAD.MOV.U32 R12, RZ, RZ, 0x8 ;  /* 0x00000008ff0c7424 */ /* 0x000fe200078e00ff */
[----:B------:R-:W-:-:S05]  /*259d0*/  SEL R3, R14, RZ, P3 ;  /* 0x000000ff0e037207 */ /* 0x000fca0001800000 */
[----:B------:R-:W-:-:S04]  /*259e0*/  IMAD.IADD R3, R2, 0x1, R3 ;  /* 0x0000000102037824 */ /* 0x000fc800078e0203 */
[----:B------:R-:W-:-:S07]  /*259f0*/  IMAD.MOV.U32 R13, RZ, RZ, R3 ;  /* 0x000000ffff0d7224 */ /* 0x000fce00078e0003 */
[----:B------:R-:W-:Y:S05]  /*25a00*/  WARPSYNC.COLLECTIVE R15, `(.L_x_11889) ;  /* 0x000000000f087348 */ /* 0x000fea0003c00000 */
[----:B------:R0:W1:Y:S02]  /*25a10*/  SHFL.UP P6, R14, R13, R12, R11 ;  /* 0x0400000c0d0e7389 */ /* 0x00006400000c000b */
[----:B01----:R-:W-:Y:S01]  /*25a20*/  ENDCOLLECTIVE ;  /* 0x000000000000791b */ /* 0x003fe20003800000 */
.L_x_11889:
[----:B------:R-:W-:Y:S01]  /*25a30*/  IMAD.MOV.U32 R12, RZ, RZ, 0x10 ;  /* 0x00000010ff0c7424 */ /* 0x000fe200078e00ff */
[----:B------:R-:W-:-:S05]  /*25a40*/  SEL R14, R14, RZ, P4 ;  /* 0x000000ff0e0e7207 */ /* 0x000fca0002000000 */
[----:B------:R-:W-:-:S04]  /*25a50*/  IMAD.IADD R5, R3, 0x1, R14 ;  /* 0x0000000103057824 */ /* 0x000fc800078e020e */
[----:B------:R-:W-:-:S07]  /*25a60*/  IMAD.MOV.U32 R13, RZ, RZ, R5 ;  /* 0x000000ffff0d7224 */ /* 0x000fce00078e0005 */
[----:B------:R-:W-:Y:S05]  /*25a70*/  WARPSYNC.COLLECTIVE R15, `(.L_x_11890) ;  /* 0x000000000f087348 */ /* 0x000fea0003c00000 */
[----:B------:R0:W1:Y:S02]  /*25a80*/  SHFL.UP P6, R14, R13, R12, R11 ;  /* 0x0400000c0d0e7389 */ /* 0x00006400000c000b */
[----:B01----:R-:W-:Y:S01]  /*25a90*/  ENDCOLLECTIVE ;  /* 0x000000000000791b */ /* 0x003fe20003800000 */
.L_x_11890:
        /* <DEDUP_REMOVED lines=8> */
.L_x_11891:
[----:B------:R-:W-:Y:S05]  /*25b20*/  BRA `(.L_x_11892) ;  /* 0xffffffbc00307947 */ /* 0x000fea000383ffff */
.L_x_11779:
[----:B------:R-:W-:Y:S01]  /*25b30*/  BSSY B0, `(.L_x_11893) ;  /* 0x0000007000007945 */ /* 0x000fe20003800000 */
[----:B------:R-:W-:Y:S02]  /*25b40*/  IMAD.MOV.U32 R12, RZ, RZ, 0x1 ;  /* 0x00000001ff0c7424 */ /* 0x000fe400078e00ff */
[----:B------:R-:W-:Y:S02]  /*25b50*/  IMAD.MOV.U32 R11, RZ, RZ, RZ ;  /* 0x000000ffff0b7224 */ /* 0x000fe400078e00ff */
[----:B------:R-:W-:-:S07]  /*25b60*/  IMAD.MOV.U32 R15, RZ, RZ, -0x1 ;  /* 0xffffffffff0f7424 */ /* 0x000fce00078e00ff */
[----:B--2---:R-:W-:Y:S05]  /*25b70*/  WARPSYNC.COLLECTIVE R15, `(.L_x_11894) ;  /* 0x000000000f087348 */ /* 0x004fea0003c00000 */
[----:B------:R0:W1:Y:S02]  /*25b80*/  SHFL.UP P6, R14, R13, R12, R11 ;  /* 0x0400000c0d0e7389 */ /* 0x00006400000c000b */
[----:B012---:R-:W-:Y:S01]  /*25b90*/  ENDCOLLECTIVE ;  /* 0x000000000000791b */ /* 0x007fe20003800000 */
.L_x_11894:
[----:B------:R-:W-:Y:S05]  /*25ba0*/  BSYNC B0 ;  /* 0x0000000000007941 */ /* 0x000fea0003800000 */
.L_x_11893:
        /* <DEDUP_REMOVED lines=8> */
.L_x_11895:
[----:B------:R-:W-:Y:S01]  /*25c30*/  IMAD.MOV.U32 R12, RZ, RZ, 0x4 ;  /* 0x00000004ff0c7424 */ /* 0x000fe200078e00ff */
[----:B------:R-:W-:-:S05]  /*25c40*/  SEL R2, R14, RZ, P2 ;  /* 0x000000ff0e027207 */ /* 0x000fca0001000000 */
[----:B------:R-:W-:-:S04]  /*25c50*/  IMAD.IADD R2, R13, 0x1, R2 ;  /* 0x000000010d027824 */ /* 0x000fc800078e0202 */
[----:B------:R-:W-:-:S07]  /*25c60*/  IMAD.MOV.U32 R13, RZ, RZ, R2 ;  /* 0x000000ffff0d7224 */ /* 0x000fce00078e0002 */
[----:B------:R-:W-:Y:S05]  /*25c70*/  WARPSYNC.COLLECTIVE R15, `(.L_x_11896) ;  /* 0x000000000f087348 */ /* 0x000fea0003c00000 */
[----:B------:R0:W1:Y:S02]  /*25c80*/  SHFL.UP P6, R14, R13, R12, R11 ;  /* 0x0400000c0d0e7389 */ /* 0x00006400000c000b */
[----:B01----:R-:W-:Y:S01]  /*25c90*/  ENDCOLLECTIVE ;  /* 0x000000000000791b */ /* 0x003fe20003800000 */
.L_x_11896:
[----:B------:R-:W-:Y:S01]  /*25ca0*/  IMAD.MOV.U32 R12, RZ, RZ, 0x8 ;  /* 0x00000008ff0c7424 */ /* 0x000fe200078e00ff */
[----:B------:R-:W-:-:S05]  /*25cb0*/  SEL R3, R14, RZ, P3 ;  /* 0x000000ff0e037207 */ /* 0x000fca0001800000 */
[----:B------:R-:W-:-:S04]  /*25cc0*/  IMAD.IADD R3, R2, 0x1, R3 ;  /* 0x0000000102037824 */ /* 0x000fc800078e0203 */
[----:B------:R-:W-:-:S07]  /*25cd0*/  IMAD.MOV.U32 R13, RZ, RZ, R3 ;  /* 0x000000ffff0d7224 */ /* 0x000fce00078e0003 */
[----:B------:R-:W-:Y:S05]  /*25ce0*/  WARPSYNC.COLLECTIVE R15, `(.L_x_11897) ;  /* 0x000000000f087348 */ /* 0x000fea0003c00000 */
[----:B------:R0:W1:Y:S02]  /*25cf0*/  SHFL.UP P6, R14, R13, R12, R11 ;  /* 0x0400000c0d0e7389 */ /* 0x00006400000c000b */
[----:B01----:R-:W-:Y:S01]  /*25d00*/  ENDCOLLECTIVE ;  /* 0x000000000000791b */ /* 0x003fe20003800000 */
.L_x_11897:
[----:B------:R-:W-:Y:S01]  /*25d10*/  IMAD.MOV.U32 R12, RZ, RZ, 0x10 ;  /* 0x00000010ff0c7424 */ /* 0x000fe200078e00ff */
[----:B------:R-:W-:-:S05]  /*25d20*/  SEL R14, R14, RZ, P4 ;  /* 0x000000ff0e0e7207 */ /* 0x000fca0002000000 */
[----:B------:R-:W-:-:S04]  /*25d30*/  IMAD.IADD R5, R3, 0x1, R14 ;  /* 0x0000000103057824 */ /* 0x000fc800078e020e */
[----:B------:R-:W-:-:S07]  /*25d40*/  IMAD.MOV.U32 R13, RZ, RZ, R5 ;  /* 0x000000ffff0d7224 */ /* 0x000fce00078e0005 */
[----:B------:R-:W-:Y:S05]  /*25d50*/  WARPSYNC.COLLECTIVE R15, `(.L_x_11898) ;  /* 0x000000000f087348 */ /* 0x000fea0003c00000 */
[----:B------:R0:W1:Y:S02]  /*25d60*/  SHFL.UP P6, R14, R13, R12, R11 ;  /* 0x0400000c0d0e7389 */ /* 0x00006400000c000b */
[----:B01----:R-:W-:Y:S01]  /*25d70*/  ENDCOLLECTIVE ;  /* 0x000000000000791b */ /* 0x003fe20003800000 */
.L_x_11898:
        /* <DEDUP_REMOVED lines=8> */
.L_x_11899:
[----:B------:R-:W-:Y:S05]  /*25e00*/  BRA `(.L_x_11900) ;  /* 0xffffffbc001c7947 */ /* 0x000fea000383ffff */
.L_x_11781:
[----:B------:R-:W-:Y:S01]  /*25e10*/  BSSY B0, `(.L_x_11901) ;  /* 0x0000006000007945 */ /* 0x000fe20003800000 */
[----:B------:R-:W-:Y:S01]  /*25e20*/  PLOP3.LUT P6, PT, P6, PT, PT, 0x8, 0x0 ;  /* 0x000000000000781c */ /* 0x000fe200037ce170 */
[----:B------:R-:W-:-:S12]  /*25e30*/  IMAD.MOV.U32 R15, RZ, RZ, -0x1 ;  /* 0xffffffffff0f7424 */ /* 0x000fd800078e00ff */
[----:B0-2---:R-:W-:Y:S05]  /*25e40*/  WARPSYNC.COLLECTIVE R15, `(.L_x_11902) ;  /* 0x000000000f087348 */ /* 0x005fea0003c00000 */
[----:B------:R-:W-:Y:S01]  /*25e50*/  VOTE.ANY R14, PT, P6 ;  /* 0x00000000000e7806 */ /* 0x000fe200030e0100 */
[----:B0-2---:R-:W-:Y:S06]  /*25e60*/  ENDCOLLECTIVE ;  /* 0x000000000000791b */ /* 0x005fec0003800000 */
.L_x_11902:
[----:B------:R-:W-:Y:S05]  /*25e70*/  BSYNC B0 ;  /* 0x0000000000007941 */ /* 0x000fea0003800000 */
.L_x_11901:
        /* <DEDUP_REMOVED lines=8> */
.L_x_11903:
[----:B------:R-:W-:Y:S02]  /*25f00*/  IMAD.IADD R19, R12, 0x1, R19 ;  /* 0x000000010c137824 */ /* 0x000fe400078e0213 */
[----:B------:R-:W-:Y:S02]  /*25f10*/  IMAD.MOV.U32 R13, RZ, RZ, R4 ;  /* 0x000000ffff0d7224 */ /* 0x000fe400078e0004 */
[----:B------:R-:W-:-:S07]  /*25f20*/  IMAD.MOV.U32 R17, RZ, RZ, R14 ;  /* 0x000000ffff117224 */ /* 0x000fce00078e000e */
[----:B------:R-:W-:Y:S05]  /*25f30*/  WARPSYNC.COLLECTIVE R15, `(.L_x_11904) ;  /* 0x000000000f087348 */ /* 0x000fea0003c00000 */
[----:B------:R0:W1:Y:S02]  /*25f40*/  SHFL.IDX P6, R14, R13, R12, R11 ;  /* 0x0000000c0d0e7389 */ /* 0x00006400000c000b */
[----:B01----:R-:W-:Y:S01]  /*25f50*/  ENDCOLLECTIVE ;  /* 0x000000000000791b */ /* 0x003fe20003800000 */
.L_x_11904:
[----:B------:R-:W-:Y:S01]  /*25f60*/  IMAD.MOV.U32 R4, RZ, RZ, R14 ;  /* 0x000000ffff047224 */ /* 0x000fe200078e000e */
[----:B------:R-:W-:Y:S06]  /*25f70*/  BRA `(.L_x_11905) ;  /* 0xffffffbc00007947 */ /* 0x000fec000383ffff */
.L_x_11783:
[----:B------:R-:W-:Y:S01]  /*25f80*/  BSSY B0, `(.L_x_11906) ;  /* 0x0000007000007945 */ /* 0x000fe20003800000 */
[----:B------:R-:W-:Y:S02]  /*25f90*/  IMAD.MOV.U32 R13, RZ, RZ, R2 ;  /* 0x000000ffff0d7224 */ /* 0x000fe400078e0002 */
[----:B------:R-:W-:Y:S02]  /*25fa0*/  IMAD.MOV.U32 R11, RZ, RZ, 0x1f ;  /* 0x0000001fff0b7424 */ /* 0x000fe400078e00ff */
[----:B------:R-:W-:-:S07]  /*25fb0*/  IMAD.MOV.U32 R15, RZ, RZ, -0x1 ;  /* 0xffffffffff0f7424 */ /* 0x000fce00078e00ff */
[----:B0-234-:R-:W-:Y:S05]  /*25fc0*/  WARPSYNC.COLLECTIVE R15, `(.L_x_11907) ;  /* 0x000000000f087348 */ /* 0x01dfea0003c00000 */
[----:B------:R1:W0:Y:S02]  /*25fd0*/  SHFL.IDX P6, R14, R13, R12, R11 ;  /* 0x0000000c0d0e7389 */ /* 0x00022400000c000b */
[----:B01234-:R-:W-:Y:S01]  /*25fe0*/  ENDCOLLECTIVE ;  /* 0x000000000000791b */ /* 0x01ffe20003800000 */
.L_x_11907:
[----:B------:R-:W-:Y:S05]  /*25ff0*/  BSYNC B0 ;  /* 0x0000000000007941 */ /* 0x000fea0003800000 */
.L_x_11906:
[----:B------:R-:W-:Y:S01]  /*26000*/  IMAD.MOV.U32 R6, RZ, RZ, R14 ;  /* 0x000000ffff067224 */ /* 0x000fe200078e000e */
[----:B------:R-:W-:Y:S06]  /*26010*/  BRA `(.L_x_11782) ;  /* 0xffffffb800f07947 */ /* 0x000fec000383ffff */
.L_x_11789:
[----:B-1----:R1:W3:Y:S02]  /*26020*/  SYNCS.PHASECHK.TRANS64.TRYWAIT P0, [R7+URZ+0x22820], R0 ;  /* 0x02282000070075a7 */ /* 0x0022e4000800017f */
[----:B---3--:R-:W-:Y:S05]  /*26030*/  @!P0 NANOSLEEP.SYNCS 0x989680 ;  /* 0x009896800000895d */ /* 0x008fea0003900000 */
[----:B------:R-:W3:Y:S02]  /*26040*/  @!P0 SYNCS.PHASECHK.TRANS64 P0, [R7+URZ+0x22820], R0 ;  /* 0x02282000070085a7 */ /* 0x000ee4000800007f */
[----:B---3--:R-:W-:Y:S05]  /*26050*/  @!P0 BRA `(.L_x_11789) ;  /* 0xfffffffc00f08947 */ /* 0x008fea000383ffff */
[----:B------:R-:W-:Y:S05]  /*26060*/  BRA `(.L_x_11908) ;  /* 0xffffffc400487947 */ /* 0x000fea000383ffff */
.L_x_11790:
        /* <DEDUP_REMOVED lines=8> */
[----:B012---:R-:W-:Y:S05]  /*260f0*/  WARPSYNC.COLLECTIVE R15, `(.L_x_11910) ;  /* 0x000000000f087348 */ /* 0x007fea0003c00000 */
[----:B------:R3:W4:Y:S02]  /*26100*/  SHFL.IDX P6, R14, R13, R12, R11 ;  /* 0x0000000c0d0e7389 */ /* 0x00072400000c000b */
[----:B01234-:R-:W-:Y:S01]  /*26110*/  ENDCOLLECTIVE ;  /* 0x000000000000791b */ /* 0x01ffe20003800000 */
.L_x_11910:
[----:B------:R-:W-:Y:S05]  /*26120*/  BSYNC B0 ;  /* 0x0000000000007941 */ /* 0x000fea0003800000 */
.L_x_11909:
[----:B------:R-:W-:Y:S05]  /*26130*/  BRA `(.L_x_11911) ;  /* 0xffffffc400307947 */ /* 0x000fea000383ffff */
.L_x_11793:
[----:B------:R-:W-:Y:S01]  /*26140*/  BSSY B1, `(.L_x_11912) ;  /* 0x0000006000017945 */ /* 0x000fe20003800000 */
[----:B------:R-:W-:-:S07]  /*26150*/  IMAD.MOV.U32 R15, RZ, RZ, -0x1 ;  /* 0xffffffffff0f7424 */ /* 0x000fce00078e00ff */
[----:B012---:R-:W-:Y:S05]  /*26160*/  WARPSYNC.COLLECTIVE R15, `(.L_x_11913) ;  /* 0x000000000f0c7348 */ /* 0x007fea0003c00000 */
[----:B------:R-:W-:Y:S02]  /*26170*/  ELECT P6, UR62, PT ;  /* 0x00000000003e782f */ /* 0x000fe400038c0000 */
[----:B------:R-:W-:Y:S01]  /*26180*/  MOV R14, UR62 ;  /* 0x0000003e000e7c02 */ /* 0x000fe20008000f00 */
[----:B012---:R-:W-:Y:S10]  /*26190*/  ENDCOLLECTIVE ;  /* 0x000000000000791b */ /* 0x007ff40003800000 */
.L_x_11913:
[----:B------:R-:W-:Y:S05]  /*261a0*/  BSYNC B1 ;  /* 0x0000000000017941 */ /* 0x000fea0003800000 */
.L_x_11912:
[----:B------:R-:W-:Y:S05]  /*261b0*/  BRA `(.L_x_11914) ;  /* 0xffffffc400287947 */ /* 0x000fea000383ffff */
.L_x_11795:
[----:B-1----:R1:W3:Y:S02]  /*261c0*/  SYNCS.PHASECHK.TRANS64.TRYWAIT P1, [R5+URZ+0x22840], R0 ;  /* 0x02284000050075a7 */ /* 0x0022e4000802017f */
[----:B---3--:R-:W-:Y:S05]  /*261d0*/  @!P1 NANOSLEEP.SYNCS 0x989680 ;  /* 0x009896800000995d */ /* 0x008fea0003900000 */
[----:B------:R-:W3:Y:S02]  /*261e0*/  @!P1 SYNCS.PHASECHK.TRANS64 P1, [R5+URZ+0x22840], R0 ;  /* 0x02284000050095a7 */ /* 0x000ee4000802007f */
[----:B---3--:R-:W-:Y:S05]  /*261f0*/  @!P1 BRA `(.L_x_11795) ;  /* 0xfffffffc00f09947 */ /* 0x008fea000383ffff */
[----:B------:R-:W-:Y:S05]  /*26200*/  BRA `(.L_x_11915) ;  /* 0xffffffc400507947 */ /* 0x000fea000383ffff */
.L_x_11797:
[----:B---3--:R3:W4:Y:S02]  /*26210*/  SYNCS.PHASECHK.TRANS64.TRYWAIT P1, [R3+URZ+0x22840], R2 ;  /* 0x02284002030075a7 */ /* 0x008724000802017f */
[----:B----4-:R-:W-:Y:S05]  /*26220*/  @!P1 NANOSLEEP.SYNCS 0x989680 ;  /* 0x009896800000995d */ /* 0x010fea0003900000 */
[----:B------:R-:W4:Y:S02]  /*26230*/  @!P1 SYNCS.PHASECHK.TRANS64 P1, [R3+URZ+0x22840], R2 ;  /* 0x02284002030095a7 */ /* 0x000f24000802007f */
[----:B----4-:R-:W-:Y:S05]  /*26240*/  @!P1 BRA `(.L_x_11797) ;  /* 0xfffffffc00f09947 */ /* 0x010fea000383ffff */
[----:B------:R-:W-:Y:S05]  /*26250*/  BRA `(.L_x_11916) ;  /* 0xffffffc4005c7947 */ /* 0x000fea000383ffff */
.L_x_11799:
[----:B----4-:R4:W0:Y:S02]  /*26260*/  SYNCS.PHASECHK.TRANS64.TRYWAIT P1, [R5+URZ+0x22860], R0 ;  /* 0x02286000050075a7 */ /* 0x010824000802017f */
[----:B0-----:R-:W-:Y:S05]  /*26270*/  @!P1 NANOSLEEP.SYNCS 0x989680 ;  /* 0x009896800000995d */ /* 0x001fea0003900000 */
[----:B------:R-:W0:Y:S02]  /*26280*/  @!P1 SYNCS.PHASECHK.TRANS64 P1, [R5+URZ+0x22860], R0 ;  /* 0x02286000050095a7 */ /* 0x000e24000802007f */
[----:B0-----:R-:W-:Y:S05]  /*26290*/  @!P1 BRA `(.L_x_11799) ;  /* 0xfffffffc00f09947 */ /* 0x001fea000383ffff */
[----:B------:R-:W-:Y:S05]  /*262a0*/  BRA `(.L_x_11917) ;  /* 0xffffffc400587947 */ /* 0x000fea000383ffff */
        .type           $_ZN7cutlass13device_kernelIN5flash11enable_sm90INS1_16FlashAttnFwdSm90INS1_25CollectiveMainloopFwdSm90ILi2EN4cute5tupleIJNS5_1CILi1EEES8_S8_EEENS6_IJNS7_ILi128EEENS7_ILi96EEENS7_ILi64EEEEEELi256ENS_6half_tEfNS_4arch4Sm90ELb0ELb1ELb1ELb1ELb1ELb0ELb0ELb1ELb0ELb1ELb1ELb0EEENS1_21CollectiveEpilogueFwdINS6_IJSA_NS7_ILi256EEESB_EEES9_SE_SG_Li256ELb1ELb1ELb1ELb0EEENS1_36VarlenDynamicPersistentTileSchedulerILi128ELi96ELi256ELi128ELb1ELb1ELb1ELb1ELb0ELb1EEEEEEEEEvNT_6ParamsE$_ZZN5flash25CollectiveMainloopFwdSm90ILi2EN4cute5tupleIJNS1_1CILi1EEES4_S4_EEENS2_IJNS3_ILi128EEENS3_ILi96EEENS3_ILi64EEEEEELi256EN7cutlass6half_tEfNSA_4arch4Sm90ELb0ELb1ELb1ELb1ELb1ELb0ELb0ELb1ELb0ELb1ELb1ELb0EE3mmaINS_16FlashAttnFwdSm90ISE_NS_21CollectiveEpilogueFwdINS2_IJS6_NS3_ILi256EEES7_EEES5_SB_SD_Li256ELb1ELb1ELb1ELb0EEENS_36VarlenDynamicPersistentTileSchedulerILi128ELi96ELi256ELi128ELb1ELb1ELb1ELb1ELb0ELb1EEEE13SharedStorageENS1_6TensorINS1_11ArrayEngineIfLm128EEENS1_6LayoutINS2_IJNS2_IJNS3_ILi2EEEST_NS3_ILi32EEEEEES4_S4_EEENS2_IJNS2_IJS4_ST_NS3_ILi4EEEEEENS3_ILi0EEESZ_EEEEEEENS_7SoftmaxILi2ELi0EEEEEbRKNSE_6ParamsENSA_13PipelineAsyncILi2EEES19_RNSA_13PipelineStateILj2EEERT0_RT1_iRiRKNS_16SeqlenInfoQKNewKILb1ELb0EEENS2_IJiiiiEEERT_ENKUliT_T0_T1_E_clIZSF_ISO_S12_S14_EbS17_S19_S19_S1C_S1E_S1G_iS1H_S1L_S1M_S1O_EUlRS1P_iE1_NS3_ILb0EEENS3_ILb1EEEEEDaiS1P_S1Q_S1R_,@function
        .size           $_ZN7cutlass13device_kernelIN5flash11enable_sm90INS1_16FlashAttnFwdSm90INS1_25CollectiveMainloopFwdSm90ILi2EN4cute5tupleIJNS5_1CILi1EEES8_S8_EEENS6_IJNS7_ILi128EEENS7_ILi96EEENS7_ILi64EEEEEELi256ENS_6half_tEfNS_4arch4Sm90ELb0ELb1ELb1ELb1ELb1ELb0ELb0ELb1ELb0ELb1ELb1ELb0EEENS1_21CollectiveEpilogueFwdINS6_IJSA_NS7_ILi256EEESB_EEES9_SE_SG_Li256ELb1ELb1ELb1ELb0EEENS1_36VarlenDynamicPersistentTileSchedulerILi128ELi96ELi256ELi128ELb1ELb1ELb1ELb1ELb0ELb1EEEEEEEEEvNT_6ParamsE$_ZZN5flash25CollectiveMainloopFwdSm90ILi2EN4cute5tupleIJNS1_1CILi1EEES4_S4_EEENS2_IJNS3_ILi128EEENS3_ILi96EEENS3_ILi64EEEEEELi256EN7cutlass6half_tEfNSA_4arch4Sm90ELb0ELb1ELb1ELb1ELb1ELb0ELb0ELb1ELb0ELb1ELb1ELb0EE3mmaINS_16FlashAttnFwdSm90ISE_NS_21CollectiveEpilogueFwdINS2_IJS6_NS3_ILi256EEES7_EEES5_SB_SD_Li256ELb1ELb1ELb1ELb0EEENS_36VarlenDynamicPersistentTileSchedulerILi128ELi96ELi256ELi128ELb1ELb1ELb1ELb1ELb0ELb1EEEE13SharedStorageENS1_6TensorINS1_11ArrayEngineIfLm128EEENS1_6LayoutINS2_IJNS2_IJNS3_ILi2EEEST_NS3_ILi32EEEEEES4_S4_EEENS2_IJNS2_IJS4_ST_NS3_ILi4EEEEEENS3_ILi0EEESZ_EEEEEEENS_7SoftmaxILi2ELi0EEEEEbRKNSE_6ParamsENSA_13PipelineAsyncILi2EEES19_RNSA_13PipelineStateILj2EEERT0_RT1_iRiRKNS_16SeqlenInfoQKNewKILb1ELb0EEENS2_IJiiiiEEERT_ENKUliT_T0_T1_E_clIZSF_ISO_S12_S14_EbS17_S19_S19_S1C_S1E_S1G_iS1H_S1L_S1M_S1O_EUlRS1P_iE1_NS3_ILb0EEENS3_ILb1EEEEEDaiS1P_S1Q_S1R_,(.L_x_15772 - $_ZN7cutlass13device_kernelIN5flash11enable_sm90INS1_16FlashAttnFwdSm90INS1_25CollectiveMainloopFwdSm90ILi2EN4cute5tupleIJNS5_1CILi1EEES8_S8_EEENS6_IJNS7_ILi128EEENS7_ILi96EEENS7_ILi64EEEEEELi256ENS_6half_tEfNS_4arch4Sm90ELb0ELb1ELb1ELb1ELb1ELb0ELb0ELb1ELb0ELb1ELb1ELb0EEENS1_21CollectiveEpilogueFwdINS6_IJSA_NS7_ILi256EEESB_EEES9_SE_SG_Li256ELb1ELb1ELb1ELb0EEENS1_36VarlenDynamicPersistentTileSchedulerILi128ELi96ELi256ELi128ELb1ELb1ELb1ELb1ELb0ELb1EEEEEEEEEvNT_6ParamsE$_ZZN5flash25CollectiveMainloopFwdSm90ILi2EN4cute5tupleIJNS1_1CILi1EEES4_S4_EEENS2_IJNS3_ILi128EEENS3_ILi96EEENS3_ILi64EEEEEELi256EN7cutlass6half_tEfNSA_4arch4Sm90ELb0ELb1ELb1ELb1ELb1ELb0ELb0ELb1ELb0ELb1ELb1ELb0EE3mmaINS_16FlashAttnFwdSm90ISE_NS_21CollectiveEpilogueFwdINS2_IJS6_NS3_ILi256EEES7_EEES5_SB_SD_Li256ELb1ELb1ELb1ELb0EEENS_36VarlenDynamicPersistentTileSchedulerILi128ELi96ELi256ELi128ELb1ELb1ELb1ELb1ELb0ELb1EEEE13SharedStorageENS1_6TensorINS1_11ArrayEngineIfLm128EEENS1_6LayoutINS2_IJNS2_IJNS3_ILi2EEEST_NS3_ILi32EEEEEES4_S4_EEENS2_IJNS2_IJS4_ST_NS3_ILi4EEEEEENS3_ILi0EEESZ_EEEEEEENS_7SoftmaxILi2ELi0EEEEEbRKNSE_6ParamsENSA_13PipelineAsyncILi2EEES19_RNSA_13PipelineStateILj2EEERT0_RT1_iRiRKNS_16SeqlenInfoQKNewKILb1ELb0EEENS2_IJiiiiEEERT_ENKUliT_T0_T1_E_clIZSF_ISO_S12_S14_EbS17_S19_S19_S1C_S1E_S1G_iS1H_S1L_S1M_S1O_EUlRS1P_iE1_NS3_ILb0EEENS3_ILb1EEEEEDaiS1P_S1Q_S1R_)
$_ZN7cutlass13device_kernelIN5flash11enable_sm90INS1_16FlashAttnFwdSm90INS1_25CollectiveMainloopFwdSm90ILi2EN4cute5tupleIJNS5_1CILi1EEES8_S8_EEENS6_IJNS7_ILi128EEENS7_ILi96EEENS7_ILi64EEEEEELi256ENS_6half_tEfNS_4arch4Sm90ELb0ELb1ELb1ELb1ELb1ELb0ELb0ELb1ELb0ELb1ELb1ELb0EEENS1_21CollectiveEpilogueFwdINS6_IJSA_NS7_ILi256EEESB_EEES9_SE_SG_Li256ELb1ELb1ELb1ELb0EEENS1_36VarlenDynamicPersistentTileSchedulerILi128ELi96ELi256ELi128ELb1ELb1ELb1ELb1ELb0ELb1EEEEEEEEEvNT_6ParamsE$_ZZN5flash25CollectiveMainloopFwdSm90ILi2EN4cute5tupleIJNS1_1CILi1EEES4_S4_EEENS2_IJNS3_ILi128EEENS3_ILi96EEENS3_ILi64EEEEEELi256EN7cutlass6half_tEfNSA_4arch4Sm90ELb0ELb1ELb1ELb1ELb1ELb0ELb0ELb1ELb0ELb1ELb1ELb0EE3mmaINS_16FlashAttnFwdSm90ISE_NS_21CollectiveEpilogueFwdINS2_IJS6_NS3_ILi256EEES7_EEES5_SB_SD_Li256ELb1ELb1ELb1ELb0EEENS_36VarlenDynamicPersistentTileSchedulerILi128ELi96ELi256ELi128ELb1ELb1ELb1ELb1ELb0ELb1EEEE13SharedStorageENS1_6TensorINS1_11ArrayEngineIfLm128EEENS1_6LayoutINS2_IJNS2_IJNS3_ILi2EEEST_NS3_ILi32EEEEEES4_S4_EEENS2_IJNS2_IJS4_ST_NS3_ILi4EEEEEENS3_ILi0EEESZ_EEEEEEENS_7SoftmaxILi2ELi0EEEEEbRKNSE_6ParamsENSA_13PipelineAsyncILi2EEES19_RNSA_13PipelineStateILj2EEERT0_RT1_iRiRKNS_16SeqlenInfoQKNewKILb1ELb0EEENS2_IJiiiiEEERT_ENKUliT_T0_T1_E_clIZSF_ISO_S12_S14_EbS17_S19_S19_S1C_S1E_S1G_iS1H_S1L_S1M_S1O_EUlRS1P_iE1_NS3_ILb0EEENS3_ILb1EEEEEDaiS1P_S1Q_S1R_:
        /* <DEDUP_REMOVED lines=24> */
[----:B------:R0:W-:Y:S08]  /*26430*/  ST.E desc[UR4][R2.64], R7 ;  /* 0x0000000702007985 */ /* 0x0001f0000c101904 */
[----:B------:R1:W-:Y:S01]  /*26440*/  @!P0 ST.E desc[UR8][R2.64], RZ ;  /* 0x000000ff02008985 */ /* 0x0003e2000c101908 */
[----:B--2---:R-:W-:-:S05]  /*26450*/  VIADD R21, R6, 0x1 ;  /* 0x0000000106157836 */ /* 0x004fca0000000000 */
[----:B------:R1:W-:Y:S01]  /*26460*/  ST.E desc[UR6][R2.64+0x8], R21 ;  /* 0x0000081502007985 */ /* 0x0003e2000c101906 */
        /* <DEDUP_REMOVED lines=12> */
[----:B0-----:R-:W-:-:S07]  /*26530*/  IMAD.MOV.U32 R7, RZ, RZ, R27 ;  /* 0x000000ffff077224 */ /* 0x001fce00078e001b */
[----:B---3--:R1:W5:Y:S04]  /*26540*/  LD.E R12, desc[UR4][R8.64] ;  /* 0x00000004080c7980 */ /* 0x008368000c101900 */
[----:B------:R1:W5:Y:S01]  /*26550*/  LD.E R20, desc[UR6][R8.64+0x4] ;  /* 0x0000040608147980 */ /* 0x000362000c101900 */
[----:B--2---:R-:W-:-:S04]  /*26560*/  LOP3.LUT R6, R6, 0x1, RZ, 0xfc, !PT ;  /* 0x0000000106067812 */ /* 0x004fc800078efcff */
[----:B------:R-:W-:Y:S01]  /*26570*/  ISETP.NE.AND P0, PT, R6, 0x3, PT ;  /* 0x000000030600780c */ /* 0x000fe20003f05270 */
[----:B------:R-:W-:-:S12]  /*26580*/  IMAD.MOV.U32 R6, RZ, RZ, R24 ;  /* 0x000000ffff067224 */ /* 0x000fd800078e0018 */
[----:B-1----:R-:W-:Y:S05]  /*26590*/  @!P0 BRA `(.L_x_11919) ;  /* 0x0000000000048947 */ /* 0x002fea0003800000 */
[----:B------:R-:W-:Y:S01]  /*265a0*/  BPT.TRAP 0x1 ;  /* 0x000000040000795c */ /* 0x000fe20000300000 */
.L_x_11919:
[----:B------:R-:W-:Y:S05]  /*265b0*/  BSYNC B2 ;  /* 0x0000000000027941 */ /* 0x000fea0003800000 */
.L_x_11918:
        /* <DEDUP_REMOVED lines=17> */
.L_x_11921:
[----:B------:R-:W-:Y:S05]  /*266d0*/  BSYNC B2 ;  /* 0x0000000000027941 */ /* 0x000fea0003800000 */
.L_x_11920:
        /* <DEDUP_REMOVED lines=10> */
.L_x_11923:
[----:B------:R-:W-:Y:S05]  /*26780*/  BSYNC B2 ;  /* 0x0000000000027941 */ /* 0x000fea0003800000 */
.L_x_11922:
[----:B------:R-:W2:Y:S04]  /*26790*/  LDL.64 R20, [R0] ;  /* 0x0000000000147983 */ /* 0x000ea80000100a00 */
[----:B0----5:R-:W3:Y:S01]  /*267a0*/  LDL.64 R2, [R0+0x28] ;  /* 0x0000280000027983 */ /* 0x021ee20000100a00 */
        /* <DEDUP_REMOVED lines=26> */
[----:B------:R-:W-:Y:S03]  /*26950*/  HGMMA.64x96x16.F32 R24, gdesc[UR4], RZ, !UPT, gsb0 ;  /* 0x01600000041879f0 */ /* 0x000fe6000c0008ff */
        /* <DEDUP_REMOVED lines=51> */
[----:B0-----:R-:W3:Y:S01]  /*26c90*/  LDL.64 R8, [R0] ;  /* 0x0000000000087983 */ /* 0x001ee20000100a00 */
        /* <DEDUP_REMOVED lines=12> */
.L_x_11926:
[----:B------:R-:W-:Y:S05]  /*26d60*/  BSYNC B2 ;  /* 0x0000000000027941 */ /* 0x000fea0003800000 */
.L_x_11925:
        /* <DEDUP_REMOVED lines=22> */
[C---:B------:R-:W-:Y:S01]  /*26ed0*/  R2UR UR7, R5.reuse ;  /* 0x00000000050772ca */ /* 0x040fe200000e0000 */
[----:B------:R-:W4:Y:S01]  /*26ee0*/  LD.E R9, desc[UR14][R6.64+0x18] ;  /* 0x0000180e06097980 */ /* 0x000f22000c101900 */
[C---:B------:R-:W-:Y:S02]  /*26ef0*/  R2UR UR11, R5.reuse ;  /* 0x00000000050b72ca */ /* 0x040fe400000e0000 */
[C---:B------:R-:W-:Y:S02]  /*26f00*/  R2UR UR8, R4.reuse ;  /* 0x00000000040872ca */ /* 0x040fe400000e0000 */
[----:B------:R-:W-:Y:S02]  /*26f10*/  R2UR UR9, R5 ;  /* 0x00000000050972ca */ /* 0x000fe400000e0000 */
[----:B------:R-:W-:-:S02]  /*26f20*/  R2UR UR12, R4 ;  /* 0x00000000040c72ca */ /* 0x000fc400000e0000 */
[----:B------:R-:W-:-:S03]  /*26f30*/  R2UR UR13, R5 ;  /* 0x00000000050d72ca */ /* 0x000fc600000e0000 */
[----:B------:R-:W3:Y:S04]  /*26f40*/  LD.E R8, desc[UR6][R6.64+0x4] ;  /* 0x0000040606087980 */ /* 0x000ee8000c101900 */
[----:B------:R-:W3:Y:S04]  /*26f50*/  LD.E R73, desc[UR10][R6.64+0xc] ;  /* 0x00000c0a06497980 */ /* 0x000ee8000c101900 */
[----:B--2---:R1:W0:Y:S02]  /*26f60*/  LD.E R72, desc[UR4][R2.64] ;  /* 0x0000000402487980 */ /* 0x004224000c101900 */
[----:B-1----:R-:W-:-:S02]  /*26f70*/  IMAD.MOV.U32 R2, RZ, RZ, R74 ;  /* 0x000000ffff027224 */ /* 0x002fc400078e004a */
[----:B------:R-:W-:Y:S01]  /*26f80*/  IMAD.MOV.U32 R3, RZ, RZ, R75 ;  /* 0x000000ffff037224 */ /* 0x000fe200078e004b */
[----:B------:R-:W2:Y:S04]  /*26f90*/  LD.E R74, desc[UR8][R6.64+0x10] ;  /* 0x00001008064a7980 */ /* 0x000ea8000c101900 */
[----:B------:R1:W3:Y:S01]  /*26fa0*/  LD.E R80, desc[UR4][R2.64] ;  /* 0x0000000402507980 */ /* 0x0002e2000c101900 */
[----:B------:R-:W-:Y:S02]  /*26fb0*/  @P0 R2UR UR4, R4 ;  /* 0x00000000040402ca */ /* 0x000fe400000e0000 */
[----:B------:R-:W-:Y:S01]  /*26fc0*/  @P0 R2UR UR5, R5 ;  /* 0x00000000050502ca */ /* 0x000fe200000e0000 */
[----:B------:R-:W2:-:S12]  /*26fd0*/  LD.E R75, desc[UR12][R6.64+0x14] ;  /* 0x0000140c064b7980 */ /* 0x000e98000c101900 */
[----:B------:R-:W2:Y:S01]  /*26fe0*/  @P0 LD.E R76, desc[UR4][R6.64+0x28] ;  /* 0x00002804064c0980 */ /* 0x000ea2000c101900 */
[----:B------:R-:W-:Y:S02]  /*26ff0*/  R2UR UR4, R4 ;  /* 0x00000000040472ca */ /* 0x000fe400000e0000 */
[----:B------:R-:W-:-:S13]  /*27000*/  R2UR UR5, R5 ;  /* 0x00000000050572ca */ /* 0x000fda00000e0000 */
[----:B------:R-:W2:Y:S01]  /*27010*/  LD.E R3, desc[UR4][R6.64+0x8] ;  /* 0x0000080406037980 */ /* 0x000ea2000c101900 */
[----:B----4-:R-:W-:Y:S01]  /*27020*/  ISETP.GE.AND P1, PT, R9, 0x1, PT ;  /* 0x000000010900780c */ /* 0x010fe20003f26270 */
[----:B------:R-:W-:Y:S01]  /*27030*/  BSSY B2, `(.L_x_11927) ;  /* 0x00000ae000027945 */ /* 0x000fe20003800000 */
[-C--:B0-----:R-:W-:Y:S01]  /*27040*/  FMUL.FTZ R15, R24, R72.reuse ;  /* 0x00000048180f7220 */ /* 0x081fe20000410000 */
[-C--:B------:R-:W-:Y:S01]  /*27050*/  FMUL.FTZ R24, R31, R72.reuse ;  /* 0x000000481f187220 */ /* 0x080fe20000410000 */
[-C--:B------:R-:W-:Y:S01]  /*27060*/  FMUL.FTZ R31, R46, R72.reuse ;  /* 0x000000482e1f7220 */ /* 0x080fe20000410000 */
[----:B------:R-:W-:Y:S01]  /*27070*/  SHF.R.S32.HI R46, RZ, 0x1f, R79 ;  /* 0x0000001fff2e7819 */ /* 0x000fe2000001144f */
[-C--:B------:R-:W-:Y:S01]  /*27080*/  FMUL.FTZ R81, R28, R72.reuse ;  /* 0x000000481c517220 */ /* 0x080fe20000410000 */
[-C--:B------:R-:W-:Y:S01]  /*27090*/  FMUL.FTZ R28, R39, R72.reuse ;  /* 0x00000048271c7220 */ /* 0x080fe20000410000 */
[-C--:B------:R-:W-:Y:S01]  /*270a0*/  FMUL.FTZ R39, R55, R72.reuse ;  /* 0x0000004837277220 */ /* 0x080fe20000410000 */
[-C--:B-1----:R-:W-:Y:S01]  /*270b0*/  FMUL.FTZ R2, R26, R72.reuse ;  /* 0x000000481a027220 */ /* 0x082fe20000410000 */
[----:B------:R-:W-:Y:S01]  /*270c0*/  LEA.HI R55, R46, R79, RZ, 0x7 ;  /* 0x0000004f2e377211 */ /* 0x000fe200078f38ff */
[-C--:B------:R-:W-:Y:S01]  /*270d0*/  FMUL.FTZ R26, R35, R72.reuse ;  /* 0x00000048231a7220 */ /* 0x080fe20000410000 */
[-C--:B------:R-:W-:Y:S01]  /*270e0*/  FMUL.FTZ R35, R51, R72.reuse ;  /* 0x0000004833237220 */ /* 0x080fe20000410000 */
        /* <DEDUP_REMOVED lines=12> */
[----:B------:R-:W-:Y:S02]  /*271b0*/  LEA.HI R46, R46, R79, RZ, 0x2 ;  /* 0x0000004f2e2e7211 */ /* 0x000fe400078f10ff */
        /* <DEDUP_REMOVED lines=13> */
[----:B------:R-:W-:Y:S01]  /*27290*/  LEA.HI R60, R56, R57, RZ, 0x5 ;  /* 0x00000039383c7211 */ /* 0x000fe200078f28ff */
[-C--:B------:R-:W-:Y:S01]  /*272a0*/  FMUL.FTZ R20, R27, R72.reuse ;  /* 0x000000481b147220 */ /* 0x080fe20000410000 */
[----:B------:R-:W-:Y:S01]  /*272b0*/  SHF.R.S32.HI R56, RZ, 0x7, R55 ;  /* 0x00000007ff387819 */ /* 0x000fe20000011437 */
[-C--:B------:R-:W-:Y:S01]  /*272c0*/  FMUL.FTZ R27, R38, R72.reuse ;  /* 0x00000048261b7220 */ /* 0x080fe20000410000 */
[----:B------:R-:W-:Y:S01]  /*272d0*/  LEA.HI R86, R86, R59, RZ, 0x3 ;  /* 0x0000003b56567211 */ /* 0x000fe200078f18ff */
[-C--:B------:R-:W-:Y:S01]  /*272e0*/  FMUL.FTZ R38, R54, R72.reuse ;  /* 0x0000004836267220 */ /* 0x080fe20000410000 */
[----:B------:R-:W-:Y:S01]  /*272f0*/  FMUL.FTZ R54, R61, R72 ;  /* 0x000000483d367220 */ /* 0x000fe20000410000 */
[----:B------:R-:W-:Y:S02]  /*27300*/  SHF.R.S32.HI R61, RZ, 0x5, R60 ;  /* 0x00000005ff3d7819 */ /* 0x000fe4000001143c */
[----:B------:R-:W-:-:S02]  /*27310*/  LEA.HI R55, R55, R56, RZ, 0x1 ;  /* 0x0000003837377211 */ /* 0x000fc400078f08ff */
[----:B------:R-:W-:Y:S01]  /*27320*/  LOP3.LUT R86, R86, 0xfffffff8, RZ, 0xc0, !PT ;  /* 0xfffffff856567812 */ /* 0x000fe200078ec0ff */
[----:B---3--:R-:W-:Y:S01]  /*27330*/  IMAD R61, R80, 0x8, R61 ;  /* 0x00000008503d7824 */ /* 0x008fe200078e023d */
[----:B------:R-:W-:Y:S02]  /*27340*/  LOP3.LUT R55, R55, 0x3fffffe, RZ, 0xc0, !PT ;  /* 0x03fffffe37377812 */ /* 0x000fe400078ec0ff */
[----:B------:R-:W-:Y:S01]  /*27350*/  LEA.HI R60, R79, R79, RZ, 0x1 ;  /* 0x0000004f4f3c7211 */ /* 0x000fe200078f08ff */
[----:B------:R-:W-:Y:S02]  /*27360*/  IMAD.IADD R86, R59, 0x1, -R86 ;  /* 0x000000013b567824 */ /* 0x000fe400078e0a56 */
[----:B------:R-:W-:Y:S01]  /*27370*/  IMAD.IADD R56, R56, 0x1, -R55 ;  /* 0x0000000138387824 */ /* 0x000fe200078e0a37 */
[----:B------:R-:W-:Y:S01]  /*27380*/  LOP3.LUT R60, R60, 0x1ffffffe, RZ, 0xc0, !PT ;  /* 0x1ffffffe3c3c7812 */ /* 0x000fe200078ec0ff */
[----:B------:R-:W-:Y:S02]  /*27390*/  IMAD.U32 R59, R61, 0x10, R86 ;  /* 0x000000103d3b7824 */ /* 0x000fe400078e0056 */
[----:B------:R-:W-:-:S02]  /*273a0*/  FMUL.FTZ R46, R63, R72 ;  /* 0x000000483f2e7220 */ /* 0x000fc40000410000 */
[----:B------:R-:W-:Y:S02]  /*273b0*/  IMAD.IADD R60, R79, 0x1, -R60 ;  /* 0x000000014f3c7824 */ /* 0x000fe400078e0a3c */
[----:B------:R-:W-:Y:S02]  /*273c0*/  IMAD R59, R56, 0x40, R59 ;  /* 0x00000040383b7824 */ /* 0x000fe400078e023b */
[----:B------:R-:W-:Y:S02]  /*273d0*/  FMUL.FTZ R63, R65, R72 ;  /* 0x00000048413f7220 */ /* 0x000fe40000410000 */
[----:B------:R-:W-:-:S04]  /*273e0*/  IMAD R65, R60, 0x8, R59 ;  /* 0x000000083c417824 */ /* 0x000fc800078e023b */
[----:B--2---:R-:W-:Y:S01]  /*273f0*/  @P0 IMAD.HI.U32 R76, R65, R76, RZ ;  /* 0x0000004c414c0227 */ /* 0x004fe200078e00ff */
[----:B------:R-:W-:-:S04]  /*27400*/  LOP3.LUT R58, R58, 0x7ffffffc, RZ, 0xc0, !PT ;  /* 0x7ffffffc3a3a7812 */ /* 0x000fc800078ec0ff */
[----:B------:R-:W-:Y:S01]  /*27410*/  @P0 SHF.R.U32.HI R65, RZ, R77, R76 ;  /* 0x0000004dff410219 */ /* 0x000fe2000001164c */
[----:B------:R-:W-:Y:S02]  /*27420*/  IMAD.MOV.U32 R59, RZ, RZ, -0x60 ;  /* 0xffffffa0ff3b7424 */ /* 0x000fe400078e00ff */
[-C--:B------:R-:W-:Y:S01]  /*27430*/  FMUL.FTZ R21, R30, R72.reuse ;  /* 0x000000481e157220 */ /* 0x080fe20000410000 */
[----:B------:R-:W-:Y:S01]  /*27440*/  IMAD.IADD R58, R57, 0x1, -R58 ;  /* 0x00000001393a7824 */ /* 0x000fe200078e0a3a */
[----:B------:R-:W0:Y:S01]  /*27450*/  SHFL.IDX PT, R76, R65, RZ, 0x1c1f ;  /* 0x001c1fff414c7589 */ /* 0x000e2200000e0000 */
[----:B------:R-:W-:Y:S02]  /*27460*/  IMAD R59, R10, R59, 0x1 ;  /* 0x000000010a3b7424 */ /* 0x000fe400078e023b */
[-C--:B------:R-:W-:Y:S01]  /*27470*/  FMUL.FTZ R30, R43, R72.reuse ;  /* 0x000000482b1e7220 */ /* 0x080fe20000410000 */
[-C--:B------:R-:W-:Y:S01]  /*27480*/  FMUL.FTZ R43, R44, R72.reuse ;  /* 0x000000482c2b7220 */ /* 0x080fe20000410000 */
[----:B------:R-:W-:Y:S01]  /*27490*/  FMUL.FTZ R44, R62, R72 ;  /* 0x000000483e2c7220 */ /* 0x000fe20000410000 */
[----:B------:R-:W-:-:S02]  /*274a0*/  IMAD R59, R58, -0x2, R59 ;  /* 0xfffffffe3a3b7824 */ /* 0x000fc400078e023b */
        /* <DEDUP_REMOVED lines=13> */
[----:B------:R-:W-:-:S02]  /*27580*/  IADD3 R61, -R8, R59, R3 ;  /* 0x0000003b083d7210 */ /* 0x000fc40007ffe103 */
[----:B------:R-:W-:-:S05]  /*27590*/  LOP3.LUT R60, RZ, R73, RZ, 0x33, !PT ;  /* 0x00000049ff3c7212 */ /* 0x000fca00078e33ff */
        /* <DEDUP_REMOVED lines=46> */
[----:B------:R-:W1:Y:S01]  /*27880*/  MUFU.TANH R58, R58 ;  /* 0x0000003a003a7308 */ /* 0x000e620000002400 */
[----:B------:R-:W-:-:S02]  /*27890*/  IMAD.IADD R74, R61, 0x1, R74 ;  /* 0x000000013d4a7824 */ /* 0x000fc400078e024a */
[----:B------:R-:W-:Y:S02]  /*278a0*/  IMAD.IADD R73, R61, 0x1, R60 ;  /* 0x000000013d497824 */ /* 0x000fe400078e023c */
        /* <DEDUP_REMOVED lines=21> */
.L_x_11932:
[----:B------:R-:W-:Y:S05]  /*27a00*/  BSYNC B4 ;  /* 0x0000000000047941 */ /* 0x000fea0003800000 */
.L_x_11931:
[----:B------:R-:W-:Y:S01]  /*27a10*/  LOP3.LUT R60, RZ, R60, RZ, 0x33, !PT ;  /* 0x0000003cff3c7212 */ /* 0x000fe200078e33ff */
[----:B------:R-:W-:Y:S06]  /*27a20*/  BRA `(.L_x_11933) ;  /* 0x0000000000287947 */ /* 0x000fec0003800000 */
.L_x_11930:
        /* <DEDUP_REMOVED lines=10> */
.L_x_11933:
[----:B------:R-:W-:Y:S05]  /*27ad0*/  BSYNC B3 ;  /* 0x0000000000037941 */ /* 0x000fea0003800000 */
.L_x_11929:
[----:B------:R-:W-:-:S05]  /*27ae0*/  IMAD R59, R9, R60, R70 ;  /* 0x0000003c093b7224 */ /* 0x000fca00078e0246 */
[----:B------:R-:W-:Y:S02]  /*27af0*/  VIMNMX R66, R66, R59, !PT ;  /* 0x0000003b42427248 */ /* 0x000fe40007fe0100 */
[----:B------:R-:W-:-:S07]  /*27b00*/  VIADDMNMX R64, R59, R9, R64, PT ;  /* 0x000000093b407246 */ /* 0x000fce0003800140 */
.L_x_11928:
[----:B------:R-:W-:Y:S05]  /*27b10*/  BSYNC B2 ;  /* 0x0000000000027941 */ /* 0x000fea0003800000 */
.L_x_11927:
        /* <DEDUP_REMOVED lines=15> */
[--C-:B0-----:R-:W-:Y:S01]  /*27c10*/  IMAD.IADD R76, R74, 0x1, R65.reuse ;  /* 0x000000014a4c7824 */ /* 0x101fe200078e0241 */
        /* <DEDUP_REMOVED lines=120> */
.L_x_11939:
[----:B------:R-:W-:Y:S05]  /*283a0*/  BSYNC B4 ;  /* 0x0000000000047941 */ /* 0x000fea0003800000 */
.L_x_11938:
[----:B------:R-:W-:Y:S01]  /*283b0*/  LOP3.LUT R8, RZ, R8, RZ, 0x33, !PT ;  /* 0x00000008ff087212 */ /* 0x000fe200078e33ff */
[----:B------:R-:W-:Y:S06]  /*283c0*/  BRA `(.L_x_11940) ;  /* 0x0000000000287947 */ /* 0x000fec0003800000 */
.L_x_11937:
        /* <DEDUP_REMOVED lines=10> */
.L_x_11940:
[----:B------:R-:W-:Y:S05]  /*28470*/  BSYNC B3 ;  /* 0x0000000000037941 */ /* 0x000fea0003800000 */
.L_x_11936:
[----:B------:R-:W-:-:S05]  /*28480*/  IMAD R8, R9, R8, R70 ;  /* 0x0000000809087224 */ /* 0x000fca00078e0246 */
[----:B------:R-:W-:Y:S02]  /*28490*/  VIADDMNMX R76, R8, R9, R76, PT ;  /* 0x00000009084c7246 */ /* 0x000fe4000380014c */
[----:B------:R-:W-:-:S07]  /*284a0*/  VIMNMX R73, R73, R8, !PT ;  /* 0x0000000849497248 */ /* 0x000fce0007fe0100 */
.L_x_11935:
[----:B------:R-:W-:Y:S05]  /*284b0*/  BSYNC B2 ;  /* 0x0000000000027941 */ /* 0x000fea0003800000 */
.L_x_11934:
[----:B------:R-:W2:Y:S01]  /*284c0*/  LDL.64 R8, [R0+0x40] ;  /* 0x0000400000087983 */ /* 0x000ea20000100a00 */
[C---:B------:R-:W-:Y:S02]  /*284d0*/  ISETP.GT.AND P0, PT, R73.reuse, 0x1, !P0 ;  /* 0x000000014900780c */ /* 0x040fe40004704270 */
[----:B------:R-:W-:Y:S02]  /*284e0*/  ISETP.NE.AND P6, PT, R72, RZ, PT ;  /* 0x000000ff4800720c */ /* 0x000fe40003fc5270 */
[----:B------:R-:W-:Y:S02]  /*284f0*/  ISETP.LT.OR P0, PT, R76, 0x2, P0 ;  /* 0x000000024c00780c */ /* 0x000fe40000701670 */
[----:B------:R-:W-:Y:S02]  /*28500*/  ISETP.GT.AND P1, PT, R73, 0x8, !P1 ;  /* 0x000000084900780c */ /* 0x000fe40004f24270 */
[----:B------:R-:W-:Y:S02]  /*28510*/  FSEL R72, R20, -INF , !P0 ;  /* 0xff80000014487808 */ /* 0x000fe40004000000 */
[----:B------:R-:W-:-:S02]  /*28520*/  ISETP.NE.AND P0, PT, R68, RZ, PT ;  /* 0x000000ff4400720c */ /* 0x000fc40003f05270 */
[C---:B------:R-:W-:Y:S02]  /*28530*/  ISETP.LT.OR P1, PT, R76.reuse, 0x9, P1 ;  /* 0x000000094c00780c */ /* 0x040fe40000f21670 */
[----:B------:R-:W-:Y:S02]  /*28540*/  ISETP.GT.AND P0, PT, R73, 0x9, !P0 ;  /* 0x000000094900780c */ /* 0x000fe40004704270 */
[----:B------:R-:W-:Y:S02]  /*28550*/  FSEL R20, R21, -INF , !P1 ;  /* 0xff80000015147808 */ /* 0x000fe40004800000 */
        /* <DEDUP_REMOVED lines=52> */
[----:B------:R-:W-:Y:S02]  /*288a0*/  R2UR UR4, R4 ;  /* 0x00000000040472ca */ /* 0x000fe400000e0000 */
[----:B------:R-:W-:Y:S02]  /*288b0*/  ISETP.LT.OR P0, PT, R76, 0x41, P0 ;  /* 0x000000414c00780c */ /* 0x000fe40000701670 */
[----:B------:R-:W-:Y:S02]  /*288c0*/  R2UR UR5, R5 ;  /* 0x00000000050572ca */ /* 0x000fe400000e0000 */
[----:B------:R-:W-:-:S02]  /*288d0*/  FSEL R65, R42, -INF , !P0 ;  /* 0xff8000002a417808 */ /* 0x000fc40004000000 */
[----:B------:R-:W-:Y:S02]  /*288e0*/  ISETP.GT.AND P0, PT, R73, RZ, !P6 ;  /* 0x000000ff4900720c */ /* 0x000fe40007704270 */
[----:B------:R-:W-:Y:S02]  /*288f0*/  ISETP.NE.AND P1, PT, R94, RZ, PT ;  /* 0x000000ff5e00720c */ /* 0x000fe40003f25270 */
[----:B------:R-:W-:Y:S02]  /*28900*/  ISETP.LT.OR P0, PT, R76, 0x1, P0 ;  /* 0x000000014c00780c */ /* 0x000fe40000701670 */
[----:B------:R-:W-:Y:S02]  /*28910*/  ISETP.NE.AND P6, PT, R75, RZ, PT ;  /* 0x000000ff4b00720c */ /* 0x000fe40003fc5270 */
[----:B------:R-:W-:Y:S02]  /*28920*/  FSEL R34, R2, -INF , !P0 ;  /* 0xff80000002227808 */ /* 0x000fe40004000000 */
[----:B------:R-:W-:Y:S01]  /*28930*/  ISETP.NE.AND P0, PT, R93, RZ, PT ;  /* 0x000000ff5d00720c */ /* 0x000fe20003f05270 */
[----:B--2---:R-:W2:Y:S03]  /*28940*/  LD.E.64 R2, desc[UR4][R8.64] ;  /* 0x0000000408027980 */ /* 0x004ea6000c101b00 */
[----:B------:R-:W-:-:S02]  /*28950*/  ISETP.GT.AND P0, PT, R73, 0x41, !P0 ;  /* 0x000000414900780c */ /* 0x000fc40004704270 */
[C---:B------:R-:W-:Y:S01]  /*28960*/  ISETP.GT.AND P1, PT, R73.reuse, 0x48, !P1 ;  /* 0x000000484900780c */ /* 0x040fe20004f24270 */
[----:B------:R-:W3:Y:S01]  /*28970*/  LD.E R27, desc[UR4][R8.64+0x10] ;  /* 0x00001004081b7980 */ /* 0x000ee2000c101900 */
[----:B------:R-:W-:Y:S02]  /*28980*/  ISETP.LT.OR P0, PT, R76, 0x42, P0 ;  /* 0x000000424c00780c */ /* 0x000fe40000701670 */
[C---:B------:R-:W-:Y:S02]  /*28990*/  ISETP.GT.AND P2, PT, R73.reuse, 0x49, !P2 ;  /* 0x000000494900780c */ /* 0x040fe40005744270 */
[C---:B------:R-:W-:Y:S02]  /*289a0*/  ISETP.GT.AND P3, PT, R73.reuse, 0x50, !P3 ;  /* 0x000000504900780c */ /* 0x040fe40005f64270 */
[C---:B------:R-:W-:Y:S02]  /*289b0*/  ISETP.GT.AND P4, PT, R73.reuse, 0x51, !P4 ;  /* 0x000000514900780c */ /* 0x040fe40006784270 */
[----:B------:R-:W-:-:S02]  /*289c0*/  ISETP.GT.AND P5, PT, R73, 0x58, !P5 ;  /* 0x000000584900780c */ /* 0x000fc40006fa4270 */
[----:B------:R-:W-:Y:S02]  /*289d0*/  ISETP.GT.AND P6, PT, R73, 0x59, !P6 ;  /* 0x000000594900780c */ /* 0x000fe400077c4270 */
[----:B------:R-:W-:Y:S02]  /*289e0*/  ISETP.LT.OR P1, PT, R76, 0x49, P1 ;  /* 0x000000494c00780c */ /* 0x000fe40000f21670 */
[----:B------:R-:W-:Y:S02]  /*289f0*/  FSEL R73, R40, -INF , !P0 ;  /* 0xff80000028497808 */ /* 0x000fe40004000000 */
[----:B------:R-:W-:Y:S02]  /*28a00*/  ISETP.LT.OR P2, PT, R76, 0x4a, P2 ;  /* 0x0000004a4c00780c */ /* 0x000fe40001741670 */
[----:B------:R-:W-:Y:S02]  /*28a10*/  FSEL R74, R44, -INF , !P1 ;  /* 0xff8000002c4a7808 */ /* 0x000fe40004800000 */
[----:B------:R-:W-:-:S02]  /*28a20*/  ISETP.LT.OR P3, PT, R76, 0x51, P3 ;  /* 0x000000514c00780c */ /* 0x000fc40001f61670 */
[----:B------:R-:W-:Y:S02]  /*28a30*/  FSEL R46, R46, -INF , !P2 ;  /* 0xff8000002e2e7808 */ /* 0x000fe40005000000 */
[C---:B------:R-:W-:Y:S02]  /*28a40*/  ISETP.LT.OR P4, PT, R76.reuse, 0x52, P4 ;  /* 0x000000524c00780c */ /* 0x040fe40002781670 */
[----:B------:R-:W-:Y:S02]  /*28a50*/  FSEL R55, R55, -INF , !P3 ;  /* 0xff80000037377808 */ /* 0x000fe40005800000 */
[----:B------:R-:W-:Y:S02]  /*28a60*/  ISETP.LT.OR P5, PT, R76, 0x59, P5 ;  /* 0x000000594c00780c */ /* 0x000fe40002fa1670 */
[----:B------:R-:W-:Y:S02]  /*28a70*/  FSEL R56, R56, -INF , !P4 ;  /* 0xff80000038387808 */ /* 0x000fe40006000000 */
[----:B------:R-:W-:-:S02]  /*28a80*/  ISETP.LT.OR P6, PT, R76, 0x5a, P6 ;  /* 0x0000005a4c00780c */ /* 0x000fc400037c1670 */
[----:B------:R-:W-:Y:S02]  /*28a90*/  FSEL R57, R57, -INF , !P5 ;  /* 0xff80000039397808 */ /* 0x000fe40006800000 */
[----:B------:R-:W-:Y:S02]  /*28aa0*/  R2UR UR6, R4 ;  /* 0x00000000040672ca */ /* 0x000fe400000e0000 */
[----:B------:R-:W-:Y:S02]  /*28ab0*/  R2UR UR7, R5 ;  /* 0x00000000050772ca */ /* 0x000fe400000e0000 */
[----:B------:R-:W-:-:S11]  /*28ac0*/  FSEL R58, R58, -INF , !P6 ;  /* 0xff8000003a3a7808 */ /* 0x000fd60007000000 */
        /* <DEDUP_REMOVED lines=49> */
[----:B------:R-:W-:-:S05]  /*28de0*/  FMNMX.FTZ R7, R58, R7, !PT ;  /* 0x000000073a077209 */ /* 0x000fca0007810000 */
[----:B------:R-:W-:Y:S04]  /*28df0*/  ST.E.64 desc[UR4][R8.64], R6 ;  /* 0x0000000608007985 */ /* 0x000fe8000c101b04 */
[----:B------:R-:W2:Y:S01]  /*28e00*/  LD.E R29, desc[UR6][R8.64+0x4] ;  /* 0x00000406081d7980 */ /* 0x000ea2000c101900 */
[----:B0-----:R-:W-:-:S05]  /*28e10*/  FMNMX.FTZ R21, R6, R21, !PT ;  /* 0x0000001506157209 */ /* 0x001fca0007810000 */
[----:B------:R-:W0:Y:S02]  /*28e20*/  SHFL.BFLY PT, R38, R21, 0x1, 0x1f ;  /* 0x0c201f0015267f89 */ /* 0x000e2400000e0000 */
[----:B0-----:R-:W-:Y:S02]  /*28e30*/  FMNMX.FTZ R25, R21, R38, !PT ;  /* 0x0000002615197209 */ /* 0x001fe40007810000 */
[----:B------:R-:W3:Y:S04]  /*28e40*/  LD.E R38, desc[UR4][R8.64+0x20] ;  /* 0x0000200408267980 */ /* 0x000ee8000c101900 */
[----:B------:R-:W-:Y:S04]  /*28e50*/  ST.E desc[UR4][R8.64], R25 ;  /* 0x0000001908007985 */ /* 0x000fe8000c101904 */
[----:B------:R-:W4:Y:S01]  /*28e60*/  LD.E R31, desc[UR6][R8.64] ;  /* 0x00000006081f7980 */ /* 0x000f22000c101900 */
[----:B------:R-:W-:-:S02]  /*28e70*/  R2UR UR8, R4 ;  /* 0x00000000040872ca */ /* 0x000fc400000e0000 */
[----:B------:R-:W-:Y:S01]  /*28e80*/  R2UR UR9, R5 ;  /* 0x00000000050972ca */ /* 0x000fe200000e0000 */
[----:B--2---:R-:W0:Y:S02]  /*28e90*/  SHFL.BFLY PT, R6, R29, 0x2, 0x1f ;  /* 0x0c401f001d067f89 */ /* 0x004e2400000e0000 */
[----:B0-----:R-:W-:-:S05]  /*28ea0*/  FMNMX.FTZ R7, R6, R29, !PT ;  /* 0x0000001d06077209 */ /* 0x001fca0007810000 */
[----:B------:R-:W0:Y:S01]  /*28eb0*/  SHFL.BFLY PT, R6, R7, 0x1, 0x1f ;  /* 0x0c201f0007067f89 */ /* 0x000e2200000e0000 */
[----:B----4-:R-:W-:Y:S02]  /*28ec0*/  FSETP.NEU.FTZ.AND P0, PT, R31, -INF , PT ;  /* 0xff8000001f00780b */ /* 0x010fe40003f1d000 */
[----:B0-----:R-:W-:Y:S02]  /*28ed0*/  FMNMX.FTZ R21, R7, R6, !PT ;  /* 0x0000000607157209 */ /* 0x001fe40007810000 */
[----:B------:R-:W-:Y:S02]  /*28ee0*/  FSEL R25, R31, RZ, P0 ;  /* 0x000000ff1f197208 */ /* 0x000fe40000000000 */
[----:B------:R-:W-:-:S03]  /*28ef0*/  FSETP.NEU.FTZ.AND P0, PT, R21, -INF , PT ;  /* 0xff8000001500780b */ /* 0x000fc60003f1d000 */
[----:B------:R-:W-:Y:S01]  /*28f00*/  FADD.FTZ R25, R2, -R25 ;  /* 0x8000001902197221 */ /* 0x000fe20000010000 */
[----:B------:R-:W-:-:S03]  /*28f10*/  FSEL R2, R21, RZ, P0 ;  /* 0x000000ff15027208 */ /* 0x000fc60000000000 */
[----:B---3--:R-:W-:Y:S02]  /*28f20*/  FMUL.FTZ R6, R25, R38 ;  /* 0x0000002619067220 */ /* 0x008fe40000410000 */
[----:B------:R-:W-:-:S04]  /*28f30*/  FADD.FTZ R3, R3, -R2 ;  /* 0x8000000203037221 */ /* 0x000fc80000010000 */
[----:B------:R-:W-:Y:S01]  /*28f40*/  FMUL.FTZ R38, R38, R3 ;  /* 0x0000000326267220 */ /* 0x000fe20000410000 */
[----:B------:R-:W0:Y:S08]  /*28f50*/  MUFU.EX2 R6, R6 ;  /* 0x0000000600067308 */ /* 0x000e300000000800 */
[----:B------:R-:W1:Y:S01]  /*28f60*/  MUFU.EX2 R7, R38 ;  /* 0x0000002600077308 */ /* 0x000e620000000800 */
[----:B------:R-:W-:Y:S01]  /*28f70*/  ST.E desc[UR4][R8.64+0x4], R21 ;  /* 0x0000041508007985 */ /* 0x000fe2000c101904 */
[----:B0-----:R-:W-:Y:S01]  /*28f80*/  FMUL.FTZ R27, R6, R27 ;  /* 0x0000001b061b7220 */ /* 0x001fe20000410000 */
[----:B-1----:R-:W-:-:S04]  /*28f90*/  FMUL.FTZ R25, R7, R40 ;  /* 0x0000002807197220 */ /* 0x002fc80000410000 */
        /* <DEDUP_REMOVED lines=9> */
[----:B------:R-:W-:-:S04]  /*29030*/  FSETP.NEU.FTZ.AND P0, PT, R38, -INF , PT ;  /* 0xff8000002600780b */ /* 0x000fc80003f1d000 */
[----:B------:R-:W-:Y:S02]  /*29040*/  FSEL R8, R8, RZ, P0 ;  /* 0x000000ff08087208 */ /* 0x000fe40000000000 */
[----:B---3--:R-:W-:-:S03]  /*29050*/  FSETP.NEU.FTZ.AND P0, PT, R40, -INF , PT ;  /* 0xff8000002800780b */ /* 0x008fc60003f1d000 */
[-CC-:B------:R-:W-:Y:S01]  /*29060*/  FFMA.FTZ R172, R15, R75.reuse, -R8.reuse ;  /* 0x0000004b0fac7223 */ /* 0x180fe20000010808 */
[-CC-:B------:R-:W-:Y:S01]  /*29070*/  FFMA.FTZ R15, R36, R75.reuse, -R8.reuse ;  /* 0x0000004b240f7223 */ /* 0x180fe20000010808 */
        /* <DEDUP_REMOVED lines=36> */
[----:B----4-:R-:W-:Y:S01]  /*292c0*/  FADD.FTZ R20, R172, R77 ;  /* 0x0000004dac147221 */ /* 0x010fe20000010000 */
[----:B0-----:R-:W-:-:S06]  /*292d0*/  FADD.FTZ R24, R44, R9 ;  /* 0x000000092c187221 */ /* 0x001fcc0000010000 */
        /* <DEDUP_REMOVED lines=58> */
[----:B------:R-:W-:Y:S01]  /*29680*/  FFMA.FTZ R167, R46, R75, -R8 ;  /* 0x0000004b2ea77223 */ /* 0x000fe20000010808 */
[----:B0-----:R-:W-:-:S06]  /*29690*/  FADD.FTZ R20, R160, R9 ;  /* 0x00000009a0147221 */ /* 0x001fcc0000010000 */
[----:B------:R-:W0:Y:S01]  /*296a0*/  MUFU.EX2 R41, R41 ;  /* 0x0000002900297308 */ /* 0x000e220000000800 */
[----:B----4-:R-:W-:Y:S01]  /*296b0*/  FADD.FTZ R46, R32, R45 ;  /* 0x0000002d202e7221 */ /* 0x010fe20000010000 */
[----:B------:R-:W-:-:S06]  /*296c0*/  FFMA.FTZ R26, R74, R75, -R8 ;  /* 0x0000004b4a1a7223 */ /* 0x000fcc0000010808 */
        /* <DEDUP_REMOVED lines=45> */
[----:B------:R-:W0:Y:S01]  /*299a0*/  LDL.64 R8, [R0+0x50] ;  /* 0x0000500000087983 */ /* 0x000e220000100a00 */
        /* <DEDUP_REMOVED lines=8> */
[----:B0-----:R-:W2:Y:S04]  /*29a30*/  LD.E R47, desc[UR8][R8.64+0x10] ;  /* 0x00001008082f7980 */ /* 0x001ea8000c101900 */
        /* <DEDUP_REMOVED lines=83> */
[----:B--2---:R-:W-:-:S03]  /*29f70*/  FMUL.FTZ R47, R6, R47 ;  /* 0x0000002f062f7220 */ /* 0x004fc60000410000 */
[----:B------:R-:W2:Y:S01]  /*29f80*/  LD.E R104, desc[UR18][R8.64+0xec] ;  /* 0x0000ec1208687980 */ /* 0x000ea2000c101900 */
[----:B---3--:R-:W-:-:S03]  /*29f90*/  FMUL.FTZ R49, R6, R49 ;  /* 0x0000003106317220 */ /* 0x008fc60000410000 */
[----:B------:R0:W-:Y:S01]  /*29fa0*/  ST.E desc[UR8][R8.64+0x10], R47 ;  /* 0x0000102f08007985 */ /* 0x0001e2000c101908 */
[----:B----4-:R-:W-:-:S03]  /*29fb0*/  FMUL.FTZ R51, R6, R51 ;  /* 0x0000003306337220 */ /* 0x010fc60000410000 */
[----:B------:R1:W-:Y:S01]  /*29fc0*/  ST.E desc[UR4][R8.64], R49 ;  /* 0x0000003108007985 */ /* 0x0003e2000c101904 */
[----:B------:R-:W-:-:S03]  /*29fd0*/  FMUL.FTZ R53, R6, R53 ;  /* 0x0000003506357220 */ /* 0x000fc60000410000 */
[----:B------:R3:W-:Y:S01]  /*29fe0*/  ST.E desc[UR6][R8.64+0x4], R51 ;  /* 0x0000043308007985 */ /* 0x0007e2000c101906 */
[----:B------:R-:W-:-:S03]  /*29ff0*/  FMUL.FTZ R55, R6, R55 ;  /* 0x0000003706377220 */ /* 0x000fc60000410000 */
[----:B0-----:R-:W4:Y:S01]  /*2a000*/  LD.E R47, desc[UR14][R8.64+0x170] ;  /* 0x0001700e082f7980 */ /* 0x001f22000c101900 */
[----:B------:R-:W-:-:S03]  /*2a010*/  FMUL.FTZ R57, R6, R57 ;  /* 0x0000003906397220 */ /* 0x000fc60000410000 */
[----:B-1----:R-:W2:Y:S01]  /*2a020*/  LD.E R49, desc[UR16][R8.64+0x174] ;  /* 0x0001741008317980 */ /* 0x002ea2000c101900 */
[----:B------:R-:W-:-:S03]  /*2a030*/  FMUL.FTZ R59, R6, R59 ;  /* 0x0000003b063b7220 */ /* 0x000fc60000410000 */
[----:B------:R0:W-:Y:S01]  /*2a040*/  ST.E desc[UR10][R8.64+0x14], R53 ;  /* 0x0000143508007985 */ /* 0x0001e2000c10190a */
[----:B------:R-:W-:-:S03]  /*2a050*/  FMUL.FTZ R61, R6, R61 ;  /* 0x0000003d063d7220 */ /* 0x000fc60000410000 */
[----:B---3--:R-:W3:Y:S01]  /*2a060*/  LD.E R51, desc[UR18][R8.64+0x180] ;  /* 0x0001801208337980 */ /* 0x008ee2000c101900 */
[----:B------:R-:W-:-:S03]  /*2a070*/  FMUL.FTZ R63, R6, R63 ;  /* 0x0000003f063f7220 */ /* 0x000fc60000410000 */
[----:B------:R1:W-:Y:S01]  /*2a080*/  ST.E desc[UR12][R8.64+0x20], R55 ;  /* 0x0000203708007985 */ /* 0x0003e2000c10190c */
[----:B------:R-:W-:-:S03]  /*2a090*/  FMUL.FTZ R65, R6, R65 ;  /* 0x0000004106417220 */ /* 0x000fc60000410000 */
[----:B0-----:R-:W3:Y:S01]  /*2a0a0*/  LD.E R53, desc[UR20][R8.64+0x184] ;  /* 0x0001841408357980 */ /* 0x001ee2000c101900 */
[----:B------:R-:W-:-:S03]  /*2a0b0*/  FMUL.FTZ R67, R6, R67 ;  /* 0x0000004306437220 */ /* 0x000fc60000410000 */
[----:B------:R0:W-:Y:S01]  /*2a0c0*/  ST.E desc[UR14][R8.64+0x24], R57 ;  /* 0x0000243908007985 */ /* 0x0001e2000c10190e */
[----:B------:R-:W-:-:S03]  /*2a0d0*/  FMUL.FTZ R69, R6, R69 ;  /* 0x0000004506457220 */ /* 0x000fc60000410000 */
[----:B-1----:R-:W3:Y:S01]  /*2a0e0*/  LD.E R55, desc[UR12][R8.64+0x190] ;  /* 0x0001900c08377980 */ /* 0x002ee2000c101900 */
[----:B------:R-:W-:-:S03]  /*2a0f0*/  FMUL.FTZ R71, R6, R71 ;  /* 0x0000004706477220 */ /* 0x000fc60000410000 */
[----:B------:R1:W-:Y:S04]  /*2a100*/  ST.E desc[UR16][R8.64+0x30], R59 ;  /* 0x0000303b08007985 */ /* 0x0003e8000c101910 */
[----:B0-----:R-:W3:Y:S01]  /*2a110*/  LD.E R57, desc[UR14][R8.64+0x194] ;  /* 0x0001940e08397980 */ /* 0x001ee2000c101900 */
[----:B------:R-:W-:-:S03]  /*2a120*/  FMUL.FTZ R73, R6, R73 ;  /* 0x0000004906497220 */ /* 0x000fc60000410000 */
[----:B------:R0:W-:Y:S01]  /*2a130*/  ST.E desc[UR4][R8.64+0x34], R61 ;  /* 0x0000343d08007985 */ /* 0x0001e2000c101904 */
[----:B------:R-:W-:-:S03]  /*2a140*/  FMUL.FTZ R75, R6, R75 ;  /* 0x0000004b064b7220 */ /* 0x000fc60000410000 */
[----:B-1----:R-:W3:Y:S01]  /*2a150*/  LD.E R59, desc[UR16][R8.64+0x1a0] ;  /* 0x0001a010083b7980 */ /* 0x002ee2000c101900 */
[----:B------:R-:W-:-:S03]  /*2a160*/  FMUL.FTZ R113, R6, R113 ;  /* 0x0000007106717220 */ /* 0x000fc60000410000 */
[----:B------:R1:W-:Y:S01]  /*2a170*/  ST.E desc[UR6][R8.64+0x40], R63 ;  /* 0x0000403f08007985 */ /* 0x0003e2000c101906 */
[----:B------:R-:W-:-:S03]  /*2a180*/  FMUL.FTZ R117, R6, R117 ;  /* 0x0000007506757220 */ /* 0x000fc60000410000 */
[----:B0-----:R-:W3:Y:S01]  /*2a190*/  LD.E R61, desc[UR18][R8.64+0x1a4] ;  /* 0x0001a412083d7980 */ /* 0x001ee2000c101900 */
[----:B------:R-:W-:-:S03]  /*2a1a0*/  FMUL.FTZ R115, R6, R115 ;  /* 0x0000007306737220 */ /* 0x000fc60000410000 */
[----:B------:R0:W-:Y:S04]  /*2a1b0*/  ST.E desc[UR8][R8.64+0x44], R65 ;  /* 0x0000444108007985 */ /* 0x0001e8000c101908 */
[----:B-1----:R-:W3:Y:S04]  /*2a1c0*/  LD.E R63, desc[UR12][R8.64+0x1b0] ;  /* 0x0001b00c083f7980 */ /* 0x002ee8000c101900 */
[----:B------:R1:W-:Y:S04]  /*2a1d0*/  ST.E desc[UR10][R8.64+0x50], R67 ;  /* 0x0000504308007985 */ /* 0x0003e8000c10190a */
[----:B0-----:R-:W3:Y:S04]  /*2a1e0*/  LD.E R65, desc[UR20][R8.64+0x1b4] ;  /* 0x0001b41408417980 */ /* 0x001ee8000c101900 */
[----:B------:R0:W-:Y:S04]  /*2a1f0*/  ST.E desc[UR12][R8.64+0x54], R69 ;  /* 0x0000544508007985 */ /* 0x0001e8000c10190c */
[----:B-1----:R-:W3:Y:S04]  /*2a200*/  LD.E R67, desc[UR14][R8.64+0x1c0] ;  /* 0x0001c00e08437980 */ /* 0x002ee8000c101900 */
[----:B------:R1:W-:Y:S04]  /*2a210*/  ST.E desc[UR14][R8.64+0x60], R71 ;  /* 0x0000604708007985 */ /* 0x0003e8000c10190e */
[----:B0-----:R-:W3:Y:S04]  /*2a220*/  LD.E R69, desc[UR10][R8.64+0x1c4] ;  /* 0x0001c40a08457980 */ /* 0x001ee8000c101900 */
[----:B------:R0:W-:Y:S04]  /*2a230*/  ST.E desc[UR16][R8.64+0x64], R73 ;  /* 0x0000644908007985 */ /* 0x0001e8000c101910 */
[----:B-1----:R-:W3:Y:S04]  /*2a240*/  LD.E R71, desc[UR12][R8.64+0x1d0] ;  /* 0x0001d00c08477980 */ /* 0x002ee8000c101900 */
[----:B------:R1:W-:Y:S04]  /*2a250*/  ST.E desc[UR4][R8.64+0x70], R75 ;  /* 0x0000704b08007985 */ /* 0x0003e8000c101904 */
[----:B------:R1:W-:Y:S04]  /*2a260*/  ST.E desc[UR6][R8.64+0x74], R113 ;  /* 0x0000747108007985 */ /* 0x0003e8000c101906 */
[----:B0-----:R-:W3:Y:S04]  /*2a270*/  LD.E R73, desc[UR16][R8.64+0x1d4] ;  /* 0x0001d41008497980 */ /* 0x001ee8000c101900 */
[----:B------:R0:W-:Y:S04]  /*2a280*/  ST.E desc[UR10][R8.64+0x84], R117 ;  /* 0x0000847508007985 */ /* 0x0001e8000c10190a */
[----:B-1----:R-:W3:Y:S01]  /*2a290*/  LD.E R75, desc[UR18][R8.64+0x1e0] ;  /* 0x0001e012084b7980 */ /* 0x002ee2000c101900 */
[----:B------:R-:W-:-:S03]  /*2a2a0*/  FMUL.FTZ R113, R6, R77 ;  /* 0x0000004d06717220 */ /* 0x000fc60000410000 */
[----:B------:R1:W-:Y:S04]  /*2a2b0*/  ST.E desc[UR8][R8.64+0x80], R115 ;  /* 0x0000807308007985 */ /* 0x0003e8000c101908 */
[----:B------:R-:W3:Y:S01]  /*2a2c0*/  LD.E R77, desc[UR10][R8.64+0x1e4] ;  /* 0x0001e40a084d7980 */ /* 0x000ee2000c101900 */
[----:B0-----:R-:W-:-:S03]  /*2a2d0*/  FMUL.FTZ R117, R6, R81 ;  /* 0x0000005106757220 */ /* 0x001fc60000410000 */
[----:B------:R-:W3:Y:S01]  /*2a2e0*/  LD.E R81, desc[UR14][R8.64+0x1f0] ;  /* 0x0001f00e08517980 */ /* 0x000ee2000c101900 */
[----:B-1----:R-:W-:-:S03]  /*2a2f0*/  FMUL.FTZ R115, R6, R79 ;  /* 0x0000004f06737220 */ /* 0x002fc60000410000 */
[----:B------:R-:W3:Y:S04]  /*2a300*/  LD.E R102, desc[UR22][R8.64+0xf8] ;  /* 0x0000f81608667980 */ /* 0x000ee8000c101900 */
[----:B------:R-:W3:Y:S01]  /*2a310*/  LD.E R79, desc[UR20][R8.64+0x1f4] ;  /* 0x0001f414084f7980 */ /* 0x000ee2000c101900 */
[----:B------:R-:W-:-:S03]  /*2a320*/  R2UR UR27, R5 ;  /* 0x00000000051b72ca */ /* 0x000fc600000e0000 */
        /* <DEDUP_REMOVED lines=9> */
[----:B------:R-:W-:-:S03]  /*2a3c0*/  FMUL.FTZ R83, R6, R83 ;  /* 0x0000005306537220 */ /* 0x000fc60000410000 */
[----:B------:R-:W3:Y:S01]  /*2a3d0*/  LD.E R110, desc[UR22][R8.64+0x148] ;  /* 0x00014816086e7980 */ /* 0x000ee2000c101900 */
[----:B------:R-:W-:-:S03]  /*2a3e0*/  FMUL.FTZ R85, R6, R85 ;  /* 0x0000005506557220 */ /* 0x000fc60000410000 */
[----:B------:R-:W3:Y:S04]  /*2a3f0*/  LD.E R106, desc[UR14][R8.64+0x14c] ;  /* 0x00014c0e086a7980 */ /* 0x000ee8000c101900 */
[----:B------:R-:W3:Y:S04]  /*2a400*/  LD.E R138, desc[UR16][R8.64+0x158] ;  /* 0x00015810088a7980 */ /* 0x000ee8000c101900 */
[----:B------:R-:W3:Y:S01]  /*2a410*/  LD.E R136, desc[UR24][R8.64+0x15c] ;  /* 0x00015c1808887980 */ /* 0x000ee2000c101900 */
[----:B------:R-:W-:-:S03]  /*2a420*/  FMUL.FTZ R99, R6, R99 ;  /* 0x0000006306637220 */ /* 0x000fc60000410000 */
[----:B------:R-:W3:Y:S04]  /*2a430*/  LD.E R128, desc[UR26][R8.64+0x168] ;  /* 0x0001681a08807980 */ /* 0x000ee8000c101900 */
[----:B------:R-:W3:Y:S04]  /*2a440*/  LD.E R134, desc[UR12][R8.64+0x16c] ;  /* 0x00016c0c08867980 */ /* 0x000ee8000c101900 */
[----:B------:R-:W3:Y:S01]  /*2a450*/  LD.E R132, desc[UR18][R8.64+0x178] ;  /* 0x0001781208847980 */ /* 0x000ee2000c101900 */
[----:B------:R-:W-:-:S03]  /*2a460*/  FMUL.FTZ R87, R6, R87 ;  /* 0x0000005706577220 */ /* 0x000fc60000410000 */
[----:B------:R-:W3:Y:S04]  /*2a470*/  LD.E R130, desc[UR20][R8.64+0x17c] ;  /* 0x00017c1408827980 */ /* 0x000ee8000c101900 */
[----:B------:R0:W-:Y:S04]  /*2a480*/  ST.E desc[UR4][R8.64+0x144], R83 ;  /* 0x0001445308007985 */ /* 0x0001e8000c101904 */
[----:B------:R-:W3:Y:S01]  /*2a490*/  LD.E R140, desc[UR6][R8.64+0x188] ;  /* 0x00018806088c7980 */ /* 0x000ee2000c101900 */
[----:B------:R-:W-:-:S03]  /*2a4a0*/  FMUL.FTZ R119, R6, R119 ;  /* 0x0000007706777220 */ /* 0x000fc60000410000 */
[----:B------:R1:W-:Y:S01]  /*2a4b0*/  ST.E desc[UR6][R8.64+0x140], R85 ;  /* 0x0001405508007985 */ /* 0x0003e2000c101906 */
[----:B------:R-:W-:-:S03]  /*2a4c0*/  FMUL.FTZ R121, R6, R121 ;  /* 0x0000007906797220 */ /* 0x000fc60000410000 */
[----:B0-----:R-:W3:Y:S01]  /*2a4d0*/  LD.E R83, desc[UR8][R8.64+0x18c] ;  /* 0x00018c0808537980 */ /* 0x001ee2000c101900 */
[C---:B------:R-:W-:Y:S01]  /*2a4e0*/  FMUL.FTZ R123, R6.reuse, R123 ;  /* 0x0000007b067b7220 */ /* 0x040fe20000410000 */
[C---:B------:R-:W-:Y:S02]  /*2a4f0*/  FMUL.FTZ R125, R6.reuse, R125 ;  /* 0x0000007d067d7220 */ /* 0x040fe40000410000 */
[----:B------:R-:W3:Y:S01]  /*2a500*/  LD.E R146, desc[UR10][R8.64+0x198] ;  /* 0x0001980a08927980 */ /* 0x000ee2000c101900 */
[C---:B------:R-:W-:Y:S01]  /*2a510*/  FMUL.FTZ R127, R6.reuse, R127 ;  /* 0x0000007f067f7220 */ /* 0x040fe20000410000 */
[C---:B------:R-:W-:Y:S01]  /*2a520*/  FMUL.FTZ R129, R6.reuse, R129 ;  /* 0x0000008106817220 */ /* 0x040fe20000410000 */
[C---:B-1----:R-:W-:Y:S01]  /*2a530*/  FMUL.FTZ R85, R6.reuse, R3 ;  /* 0x0000000306557220 */ /* 0x042fe20000410000 */
[C---:B------:R-:W-:Y:S01]  /*2a540*/  FMUL.FTZ R131, R6.reuse, R131 ;  /* 0x0000008306837220 */ /* 0x040fe20000410000 */
[----:B------:R-:W3:Y:S01]  /*2a550*/  LD.E R3, desc[UR12][R8.64+0x19c] ;  /* 0x00019c0c08037980 */ /* 0x000ee2000c101900 */
[C---:B------:R-:W-:Y:S01]  /*2a560*/  FMUL.FTZ R133, R6.reuse, R133 ;  /* 0x0000008506857220 */ /* 0x040fe20000410000 */
[C---:B------:R-:W-:Y:S01]  /*2a570*/  FMUL.FTZ R109, R6.reuse, R109 ;  /* 0x0000006d066d7220 */ /* 0x040fe20000410000 */
[C---:B------:R-:W-:Y:S01]  /*2a580*/  FMUL.FTZ R111, R6.reuse, R111 ;  /* 0x0000006f066f7220 */ /* 0x040fe20000410000 */
[C---:B------:R-:W-:Y:S01]  /*2a590*/  FMUL.FTZ R105, R6.reuse, R105 ;  /* 0x0000006906697220 */ /* 0x040fe20000410000 */
        /* <DEDUP_REMOVED lines=9> */
[----:B------:R-:W3:Y:S04]  /*2a630*/  LD.E R150, desc[UR14][R8.64+0x1a8] ;  /* 0x0001a80e08967980 */ /* 0x000ee8000c101900 */
[----:B------:R-:W3:Y:S01]  /*2a640*/  LD.E R148, desc[UR16][R8.64+0x1ac] ;  /* 0x0001ac1008947980 */ /* 0x000ee2000c101900 */
[----:B0-----:R-:W-:-:S03]  /*2a650*/  FMUL.FTZ R99, R6, R45 ;  /* 0x0000002d06637220 */ /* 0x001fc60000410000 */
[----:B------:R-:W3:Y:S04]  /*2a660*/  LD.E R144, desc[UR4][R8.64+0x1b8] ;  /* 0x0001b80408907980 */ /* 0x000ee8000c101900 */
[----:B------:R0:W-:Y:S04]  /*2a670*/  ST.E desc[UR10][R8.64+0x154], R87 ;  /* 0x0001545708007985 */ /* 0x0001e8000c10190a */
[----:B------:R-:W3:Y:S04]  /*2a680*/  LD.E R142, desc[UR6][R8.64+0x1bc] ;  /* 0x0001bc06088e7980 */ /* 0x000ee8000c101900 */
[----:B------:R1:W-:Y:S04]  /*2a690*/  ST.E desc[UR4][R8.64+0x160], R85 ;  /* 0x0001605508007985 */ /* 0x0003e8000c101904 */
[----:B0-----:R-:W3:Y:S04]  /*2a6a0*/  LD.E R87, desc[UR8][R8.64+0x1c8] ;  /* 0x0001c80808577980 */ /* 0x001ee8000c101900 */
        /* <DEDUP_REMOVED lines=19> */
[----:B------:R-:W-:Y:S04]  /*2a7e0*/  ST.E desc[UR4][R8.64+0x130], R93 ;  /* 0x0001305d08007985 */ /* 0x000fe8000c101904 */
[----:B------:R-:W-:Y:S04]  /*2a7f0*/  ST.E desc[UR6][R8.64+0x134], R91 ;  /* 0x0001345b08007985 */ /* 0x000fe8000c101906 */
[----:B------:R4:W-:Y:S04]  /*2a800*/  ST.E desc[UR8][R8.64+0x150], R89 ;  /* 0x0001505908007985 */ /* 0x0009e8000c101908 */
[----:B------:R-:W3:Y:S04]  /*2a810*/  LD.E R45, desc[UR10][R8.64+0x1cc] ;  /* 0x0001cc0a082d7980 */ /* 0x000ee8000c101900 */
[----:B-1----:R-:W3:Y:S04]  /*2a820*/  LD.E R85, desc[UR12][R8.64+0x1d8] ;  /* 0x0001d80c08557980 */ /* 0x002ee8000c101900 */
[----:B------:R-:W-:Y:S04]  /*2a830*/  ST.E desc[UR4][R8.64+0x164], R99 ;  /* 0x0001646308007985 */ /* 0x000fe8000c101904 */
[----:B0-----:R-:W3:Y:S04]  /*2a840*/  LD.E R97, desc[UR6][R8.64+0x1dc] ;  /* 0x0001dc0608617980 */ /* 0x001ee8000c101900 */
[----:B----4-:R-:W4:Y:S04]  /*2a850*/  LD.E R89, desc[UR14][R8.64+0x1e8] ;  /* 0x0001e80e08597980 */ /* 0x010f28000c101900 */
[----:B------:R-:W4:Y:S04]  /*2a860*/  LD.E R95, desc[UR16][R8.64+0x1ec] ;  /* 0x0001ec10085f7980 */ /* 0x000f28000c101900 */
[----:B------:R-:W4:Y:S04]  /*2a870*/  LD.E R93, desc[UR18][R8.64+0x1f8] ;  /* 0x0001f812085d7980 */ /* 0x000f28000c101900 */
[----:B------:R-:W4:Y:S01]  /*2a880*/  LD.E R91, desc[UR20][R8.64+0x1fc] ;  /* 0x0001fc14085b7980 */ /* 0x000f22000c101900 */
[C---:B------:R-:W-:Y:S01]  /*2a890*/  FMUL.FTZ R47, R6.reuse, R47 ;  /* 0x0000002f062f7220 */ /* 0x040fe20000410000 */
[C---:B--2---:R-:W-:Y:S01]  /*2a8a0*/  FMUL.FTZ R49, R6.reuse, R49 ;  /* 0x0000003106317220 */ /* 0x044fe20000410000 */
[C---:B---3--:R-:W-:Y:S01]  /*2a8b0*/  FMUL.FTZ R51, R6.reuse, R51 ;  /* 0x0000003306337220 */ /* 0x048fe20000410000 */
        /* <DEDUP_REMOVED lines=8> */
[----:B------:R-:W-:-:S02]  /*2a940*/  FMUL.FTZ R65, R6, R65 ;  /* 0x0000004106417220 */ /* 0x000fc40000410000 */
        /* <DEDUP_REMOVED lines=15> */
[----:B0-----:R-:W-:-:S03]  /*2aa40*/  FMUL.FTZ R47, R7, R52 ;  /* 0x00000034072f7220 */ /* 0x001fc60000410000 */
[----:B------:R-:W-:Y:S01]  /*2aa50*/  ST.E desc[UR6][R8.64+0x1c0], R67 ;  /* 0x0001c04308007985 */ /* 0x000fe2000c101906 */
[----:B------:R-:W-:-:S03]  /*2aa60*/  FMUL.FTZ R79, R6, R79 ;  /* 0x0000004f064f7220 */ /* 0x000fc60000410000 */
[----:B------:R-:W-:Y:S01]  /*2aa70*/  ST.E desc[UR8][R8.64+0x1c4], R69 ;  /* 0x0001c44508007985 */ /* 0x000fe2000c101908 */
[----:B-1----:R-:W-:-:S03]  /*2aa80*/  FMUL.FTZ R49, R7, R50 ;  /* 0x0000003207317220 */ /* 0x002fc60000410000 */
[----:B------:R-:W-:Y:S01]  /*2aa90*/  ST.E desc[UR4][R8.64+0x1d0], R71 ;  /* 0x0001d04708007985 */ /* 0x000fe2000c101904 */
[----:B--2---:R-:W-:-:S03]  /*2aaa0*/  FMUL.FTZ R51, R7, R48 ;  /* 0x0000003007337220 */ /* 0x004fc60000410000 */
[----:B------:R-:W-:Y:S01]  /*2aab0*/  ST.E desc[UR10][R8.64+0x1d4], R73 ;  /* 0x0001d44908007985 */ /* 0x000fe2000c10190a */
[----:B---3--:R-:W-:-:S03]  /*2aac0*/  FMUL.FTZ R53, R7, R2 ;  /* 0x0000000207357220 */ /* 0x008fc60000410000 */
[----:B------:R-:W-:Y:S01]  /*2aad0*/  ST.E desc[UR12][R8.64+0x1e0], R75 ;  /* 0x0001e04b08007985 */ /* 0x000fe2000c10190c */
[----:B------:R-:W-:-:S03]  /*2aae0*/  FMUL.FTZ R55, R7, R46 ;  /* 0x0000002e07377220 */ /* 0x000fc60000410000 */
[----:B------:R-:W-:Y:S04]  /*2aaf0*/  ST.E desc[UR6][R8.64+0x1e4], R77 ;  /* 0x0001e44d08007985 */ /* 0x000fe8000c101906 */
[----:B------:R-:W-:Y:S04]  /*2ab00*/  ST.E desc[UR4][R8.64+0x1f0], R81 ;  /* 0x0001f05108007985 */ /* 0x000fe8000c101904 */
[----:B------:R-:W-:Y:S01]  /*2ab10*/  ST.E desc[UR8][R8.64+0x1f4], R79 ;  /* 0x0001f44f08007985 */ /* 0x000fe2000c101908 */
[----:B------:R-:W-:-:S03]  /*2ab20*/  FMUL.FTZ R57, R7, R58 ;  /* 0x0000003a07397220 */ /* 0x000fc60000410000 */
        /* <DEDUP_REMOVED lines=9> */
[C---:B------:R-:W-:Y:S01]  /*2abc0*/  FMUL.FTZ R59, R7.reuse, R78 ;  /* 0x0000004e073b7220 */ /* 0x040fe20000410000 */
[C---:B0-----:R-:W-:Y:S02]  /*2abd0*/  FMUL.FTZ R53, R7.reuse, R76 ;  /* 0x0000004c07357220 */ /* 0x041fe40000410000 */
[----:B------:R0:W-:Y:S01]  /*2abe0*/  ST.E desc[UR8][R8.64+0x38], R49 ;  /* 0x0000383108007985 */ /* 0x0001e2000c101908 */
[----:B-1----:R-:W-:-:S03]  /*2abf0*/  FMUL.FTZ R55, R7, R80 ;  /* 0x0000005007377220 */ /* 0x002fc60000410000 */
[----:B------:R-:W-:Y:S01]  /*2ac00*/  ST.E desc[UR10][R8.64+0x3c], R57 ;  /* 0x00003c3908007985 */ /* 0x000fe2000c10190a */
[----:B--2---:R-:W-:-:S03]  /*2ac10*/  FMUL.FTZ R47, R7, R74 ;  /* 0x0000004a072f7220 */ /* 0x004fc60000410000 */
[----:B------:R1:W-:Y:S01]  /*2ac20*/  ST.E desc[UR6][R8.64+0x48], R51 ;  /* 0x0000483308007985 */ /* 0x0003e2000c101906 */
[----:B0-----:R-:W-:-:S03]  /*2ac30*/  FMUL.FTZ R49, R7, R72 ;  /* 0x0000004807317220 */ /* 0x001fc60000410000 */
[----:B------:R0:W-:Y:S04]  /*2ac40*/  ST.E desc[UR12][R8.64+0x4c], R53 ;  /* 0x00004c3508007985 */ /* 0x0001e8000c10190c */
[----:B------:R2:W-:Y:S01]  /*2ac50*/  ST.E desc[UR14][R8.64+0x58], R55 ;  /* 0x0000583708007985 */ /* 0x0005e2000c10190e */
[----:B-1----:R-:W-:-:S03]  /*2ac60*/  FMUL.FTZ R51, R7, R70 ;  /* 0x0000004607337220 */ /* 0x002fc60000410000 */
[----:B------:R1:W-:Y:S01]  /*2ac70*/  ST.E desc[UR16][R8.64+0x5c], R59 ;  /* 0x00005c3b08007985 */ /* 0x0003e2000c101910 */
[C---:B------:R-:W-:Y:S01]  /*2ac80*/  FMUL.FTZ R57, R7.reuse, R66 ;  /* 0x0000004207397220 */ /* 0x040fe20000410000 */
[C---:B0-----:R-:W-:Y:S02]  /*2ac90*/  FMUL.FTZ R53, R7.reuse, R62 ;  /* 0x0000003e07357220 */ /* 0x041fe40000410000 */
[----:B------:R0:W-:Y:S01]  /*2aca0*/  ST.E desc[UR4][R8.64+0x68], R47 ;  /* 0x0000682f08007985 */ /* 0x0001e2000c101904 */
[----:B--2---:R-:W-:-:S03]  /*2acb0*/  FMUL.FTZ R55, R7, R68 ;  /* 0x0000004407377220 */ /* 0x004fc60000410000 */
[----:B------:R2:W-:Y:S01]  /*2acc0*/  ST.E desc[UR8][R8.64+0x6c], R49 ;  /* 0x00006c3108007985 */ /* 0x0005e2000c101908 */
[----:B-1----:R-:W-:-:S03]  /*2acd0*/  FMUL.FTZ R59, R7, R64 ;  /* 0x00000040073b7220 */ /* 0x002fc60000410000 */
[----:B------:R1:W-:Y:S01]  /*2ace0*/  ST.E desc[UR6][R8.64+0x78], R51 ;  /* 0x0000783308007985 */ /* 0x0003e2000c101906 */
[----:B0-----:R-:W-:-:S03]  /*2acf0*/  FMUL.FTZ R47, R7, R92 ;  /* 0x0000005c072f7220 */ /* 0x001fc60000410000 */
        /* <DEDUP_REMOVED lines=10> */
[----:B------:R1:W-:Y:S04]  /*2ada0*/  ST.E desc[UR6][R8.64+0xa8], R49 ;  /* 0x0000a83108007985 */ /* 0x0003e8000c101906 */
[----:B------:R3:W-:Y:S01]  /*2adb0*/  ST.E desc[UR8][R8.64+0xac], R51 ;  /* 0x0000ac3308007985 */ /* 0x0007e2000c101908 */
[C---:B0-----:R-:W-:Y:S01]  /*2adc0*/  FMUL.FTZ R59, R7.reuse, R96 ;  /* 0x00000060073b7220 */ /* 0x041fe20000410000 */
[C---:B--2---:R-:W-:Y:S02]  /*2add0*/  FMUL.FTZ R47, R7.reuse, R98 ;  /* 0x00000062072f7220 */ /* 0x044fe40000410000 */
[----:B------:R0:W-:Y:S01]  /*2ade0*/  ST.E desc[UR10][R8.64+0xb8], R53 ;  /* 0x0000b83508007985 */ /* 0x0001e2000c10190a */
[----:B-1----:R-:W-:-:S03]  /*2adf0*/  FMUL.FTZ R49, R7, R94 ;  /* 0x0000005e07317220 */ /* 0x002fc60000410000 */
        /* <DEDUP_REMOVED lines=43> */
[----:B------:R1:W-:Y:S01]  /*2b0b0*/  ST.E desc[UR10][R8.64+0x168], R53 ;  /* 0x0001683508007985 */ /* 0x0003e2000c10190a */
[----:B------:R-:W-:-:S03]  /*2b0c0*/  FMUL.FTZ R3, R7, R3 ;  /* 0x0000000307037220 */ /* 0x000fc60000410000 */
[----:B------:R3:W-:Y:S01]  /*2b0d0*/  ST.E desc[UR12][R8.64+0x16c], R55 ;  /* 0x00016c3708007985 */ /* 0x0007e2000c10190c */
[C---:B--2---:R-:W-:Y:S01]  /*2b0e0*/  FMUL.FTZ R51, R7.reuse, R150 ;  /* 0x0000009607337220 */ /* 0x044fe20000410000 */
[C---:B0-----:R-:W-:Y:S02]  /*2b0f0*/  FMUL.FTZ R47, R7.reuse, R146 ;  /* 0x00000092072f7220 */ /* 0x041fe40000410000 */
[----:B------:R-:W-:Y:S01]  /*2b100*/  ST.E desc[UR14][R8.64+0x178], R57 ;  /* 0x0001783908007985 */ /* 0x000fe2000c10190e */
[----:B-1----:R-:W-:-:S03]  /*2b110*/  FMUL.FTZ R53, R7, R148 ;  /* 0x0000009407357220 */ /* 0x002fc60000410000 */
[----:B------:R-:W-:Y:S01]  /*2b120*/  ST.E desc[UR16][R8.64+0x17c], R59 ;  /* 0x00017c3b08007985 */ /* 0x000fe2000c101910 */
[----:B------:R-:W-:-:S03]  /*2b130*/  FMUL.FTZ R87, R7, R87 ;  /* 0x0000005707577220 */ /* 0x000fc60000410000 */
[----:B------:R0:W-:Y:S01]  /*2b140*/  ST.E desc[UR6][R8.64+0x188], R49 ;  /* 0x0001883108007985 */ /* 0x0001e2000c101906 */
[----:B---3--:R-:W-:-:S03]  /*2b150*/  FMUL.FTZ R55, R7, R142 ;  /* 0x0000008e07377220 */ /* 0x008fc60000410000 */
[----:B------:R-:W-:Y:S01]  /*2b160*/  ST.E desc[UR4][R8.64+0x18c], R83 ;  /* 0x00018c5308007985 */ /* 0x000fe2000c101904 */
[----:B------:R-:W-:-:S03]  /*2b170*/  FMUL.FTZ R45, R7, R45 ;  /* 0x0000002d072d7220 */ /* 0x000fc60000410000 */
[----:B------:R-:W-:Y:S01]  /*2b180*/  ST.E desc[UR8][R8.64+0x198], R47 ;  /* 0x0001982f08007985 */ /* 0x000fe2000c101908 */
[----:B0-----:R-:W-:-:S03]  /*2b190*/  FMUL.FTZ R49, R7, R144 ;  /* 0x0000009007317220 */ /* 0x001fc60000410000 */
[----:B------:R0:W-:Y:S01]  /*2b1a0*/  ST.E desc[UR10][R8.64+0x19c], R3 ;  /* 0x00019c0308007985 */ /* 0x0001e2000c10190a */
[C---:B------:R-:W-:Y:S01]  /*2b1b0*/  FMUL.FTZ R85, R7.reuse, R85 ;  /* 0x0000005507557220 */ /* 0x040fe20000410000 */
[C---:B------:R-:W-:Y:S02]  /*2b1c0*/  FMUL.FTZ R97, R7.reuse, R97 ;  /* 0x0000006107617220 */ /* 0x040fe40000410000 */
[----:B------:R-:W-:Y:S01]  /*2b1d0*/  ST.E desc[UR12][R8.64+0x1a8], R51 ;  /* 0x0001a83308007985 */ /* 0x000fe2000c10190c */
[----:B----4-:R-:W-:-:S03]  /*2b1e0*/  FMUL.FTZ R89, R7, R89 ;  /* 0x0000005907597220 */ /* 0x010fc60000410000 */
[----:B------:R-:W-:Y:S01]  /*2b1f0*/  ST.E desc[UR14][R8.64+0x1ac], R53 ;  /* 0x0001ac3508007985 */ /* 0x000fe2000c10190e */
[----:B------:R-:W-:-:S03]  /*2b200*/  FMUL.FTZ R95, R7, R95 ;  /* 0x0000005f075f7220 */ /* 0x000fc60000410000 */
[----:B------:R-:W-:Y:S01]  /*2b210*/  ST.E desc[UR6][R8.64+0x1b8], R49 ;  /* 0x0001b83108007985 */ /* 0x000fe2000c101906 */
[----:B------:R-:W-:-:S03]  /*2b220*/  FMUL.FTZ R93, R7, R93 ;  /* 0x0000005d075d7220 */ /* 0x000fc60000410000 */
[----:B------:R-:W-:Y:S01]  /*2b230*/  ST.E desc[UR16][R8.64+0x1bc], R55 ;  /* 0x0001bc3708007985 */ /* 0x000fe2000c101910 */
[----:B------:R-:W-:-:S03]  /*2b240*/  FMUL.FTZ R91, R7, R91 ;  /* 0x0000005b075b7220 */ /* 0x000fc60000410000 */
        /* <DEDUP_REMOVED lines=8> */
[----:B------:R-:W3:Y:S04]  /*2b2d0*/  LDL.64 R6, [R0+0x58] ;  /* 0x0000580000067983 */ /* 0x000ee80000100a00 */
[----:B0-----:R-:W1:Y:S04]  /*2b2e0*/  LDL.64 R2, [R0] ;  /* 0x0000000000027983 */ /* 0x001e680000100a00 */
[----:B---3--:R-:W3:Y:S01]  /*2b2f0*/  LD.E R47, desc[UR4][R6.64] ;  /* 0x00000004062f7980 */ /* 0x008ee2000c101900 */
[----:B------:R-:W-:Y:S03]  /*2b300*/  BSSY B2, `(.L_x_11941) ;  /* 0x000001f000027945 */ /* 0x000fe60003800000 */
[----:B-1----:R2:W5:Y:S01]  /*2b310*/  LD.E R45, desc[UR4][R2.64] ;  /* 0x00000004022d7980 */ /* 0x002562000c101900 */
        /* <DEDUP_REMOVED lines=25> */
[----:B---3--:R-:W-:-:S04]  /*2b4b0*/  LOP3.LUT R47, R47, 0x1, RZ, 0xfc, !PT ;  /* 0x000000012f2f7812 */ /* 0x008fc800078efcff */
[----:B------:R-:W-:-:S13]  /*2b4c0*/  ISETP.NE.AND P0, PT, R47, 0x3, PT ;  /* 0x000000032f00780c */ /* 0x000fda0003f05270 */
[----:B--2---:R-:W-:Y:S05]  /*2b4d0*/  @!P0 BRA `(.L_x_11942) ;  /* 0x0000000000048947 */ /* 0x004fea0003800000 */
[----:B------:R-:W-:Y:S01]  /*2b4e0*/  BPT.TRAP 0x1 ;  /* 0x000000040000795c */ /* 0x000fe20000300000 */
.L_x_11942:
[----:B------:R-:W-:Y:S05]  /*2b4f0*/  BSYNC B2 ;  /* 0x0000000000027941 */ /* 0x000fea0003800000 */
.L_x_11941:
        /* <DEDUP_REMOVED lines=17> */
.L_x_11944:
[----:B------:R-:W-:Y:S05]  /*2b610*/  BSYNC B2 ;  /* 0x0000000000027941 */ /* 0x000fea0003800000 */
.L_x_11943:
        /* <DEDUP_REMOVED lines=10> */
.L_x_11946:
[----:B------:R-:W-:Y:S05]  /*2b6c0*/  BSYNC B2 ;  /* 0x0000000000027941 */ /* 0x000fea0003800000 */
.L_x_11945:
[----:B------:R-:W2:Y:S01]  /*2b6d0*/  LDL.64 R2, [R0+0x50] ;  /* 0x0000500000027983 */ /* 0x000ea20000100a00 */
        /* <DEDUP_REMOVED lines=9> */
[----:B-1----:R-:W4:Y:S01]  /*2b770*/  LDL.64 R6, [R0+0x70] ;  /* 0x0000700000067983 */ /* 0x002f220000100a00 */
[C---:B------:R-:W-:Y:S02]  /*2b780*/  R2UR UR9, R5.reuse ;  /* 0x00000000050972ca */ /* 0x040fe400000e0000 */
[----:B------:R-:W-:Y:S01]  /*2b790*/  R2UR UR10, R4 ;  /* 0x00000000040a72ca */ /* 0x000fe200000e0000 */
[----:B0----5:R-:W4:Y:S01]  /*2b7a0*/  LDL.64 R8, [R0+0x60] ;  /* 0x0000600000087983 */ /* 0x021f220000100a00 */
        /* <DEDUP_REMOVED lines=813> */
[----:B------:R-:W2:Y:S01]  /*2ea80*/  LD.E R14, desc[UR6][R8.64] ;  /* 0x00000006080e7980 */ /* 0x000ea2000c101900 */
[----:B------:R-:W-:-:S02]  /*2ea90*/  R2UR UR6, R4 ;  /* 0x00000000040672ca */ /* 0x000fc400000e0000 */
[C---:B------:R-:W-:Y:S01]  /*2eaa0*/  R2UR UR7, R5.reuse ;  /* 0x00000000050772ca */ /* 0x040fe200000e0000 */
[----:B------:R-:W3:Y:S01]  /*2eab0*/  LD.E R24, desc[UR30][R2.64] ;  /* 0x0000001e02187980 */ /* 0x000ee2000c101900 */
[C---:B------:R-:W-:Y:S02]  /*2eac0*/  R2UR UR30, R4.reuse ;  /* 0x00000000041e72ca */ /* 0x040fe400000e0000 */
[C---:B------:R-:W-:Y:S01]  /*2ead0*/  R2UR UR31, R5.reuse ;  /* 0x00000000051f72ca */ /* 0x040fe200000e0000 */
[----:B0-----:R-:W3:Y:S01]  /*2eae0*/  LD.E R25, desc[UR28][R2.64+0x4] ;  /* 0x0000041c02197980 */ /* 0x001ee2000c101900 */
        /* <DEDUP_REMOVED lines=378> */
[----:B------:R0:W-:Y:S01]  /*30290*/  ST.E desc[UR4][R2.64], R24 ;  /* 0x0000001802007985 */ /* 0x0001e2000c101904 */
[----:B------:R-:W-:-:S02]  /*302a0*/  R2UR UR4, R4 ;  /* 0x00000000040472ca */ /* 0x000fc400000e0000 */
[C---:B------:R-:W-:Y:S01]  /*302b0*/  R2UR UR5, R5.reuse ;  /* 0x00000000050572ca */ /* 0x040fe200000e0000 */
[----:B------:R1:W-:Y:S01]  /*302c0*/  ST.E desc[UR6][R2.64+0x4], R25 ;  /* 0x0000041902007985 */ /* 0x0003e2000c101906 */
[----:B------:R-:W-:Y:S02]  /*302d0*/  R2UR UR6, R4 ;  /* 0x00000000040672ca */ /* 0x000fe400000e0000 */
[----:B------:R-:W-:-:S09]  /*302e0*/  R2UR UR7, R5 ;  /* 0x00000000050772ca */ /* 0x000fd200000e0000 */
        /* <DEDUP_REMOVED lines=765> */
[C---:B------:R-:W-:Y:S01]  /*332c0*/  R2UR UR52, R4.reuse ;  /* 0x00000000043472ca */ /* 0x040fe200000e0000 */
        /* <DEDUP_REMOVED lines=350> */
[----:B------:R-:W-:Y:S02]  /*348b0*/  R2UR UR8, R4 ;  /* 0x00000000040872ca */ /* 0x000fe400000e0000 */
[C---:B------:R-:W-:Y:S01]  /*348c0*/  R2UR UR9, R5.reuse ;  /* 0x00000000050972ca */ /* 0x040fe200000e0000 */
        /* <DEDUP_REMOVED lines=1207> */
[----:B------:R-:W-:-:S13]  /*39440*/  R2UR UR5, R5 ;  /* 0x00000000050572ca */ /* 0x000fda00000e0000 */
        /* <DEDUP_REMOVED lines=2689> */
.L_x_11949:
[----:B------:R-:W-:Y:S05]  /*43c60*/  BSYNC B2 ;  /* 0x0000000000027941 */ /* 0x000fea0003800000 */
.L_x_11948:
        /* <DEDUP_REMOVED lines=9> */
[----:B---3--:R-:W-:Y:S01]  /*43d00*/  PRMT R0, R0, 0x654, R3 ;  /* 0x0000065400007816 */ /* 0x008fe20000000003 */
[----:B------:R-:W-:-:S03]  /*43d10*/  IMAD.MOV.U32 R3, RZ, RZ, 0x0 ;  /* 0x00000000ff037424 */ /* 0x000fc600078e00ff */
[----:B------:R0:W-:Y:S02]  /*43d20*/  SYNCS.ARRIVE.TRANS64.RED.A1T0 RZ, [R0+URZ], RZ ;  /* 0x000000ff00ff79a7 */ /* 0x0001e4000810043f */
[----:B0-----:R-:W-:Y:S05]  /*43d30*/  RET.REL.NODEC R2 `(_ZN7cutlass13device_kernelIN5flash11enable_sm90INS1_16FlashAttnFwdSm90INS1_25CollectiveMainloopFwdSm90ILi2EN4cute5tupleIJNS5_1CILi1EEES8_S8_EEENS6_IJNS7_ILi128EEENS7_ILi96EEENS7_ILi64EEEEEELi256ENS_6half_tEfNS_4arch4Sm90ELb0ELb1ELb1ELb1ELb1ELb0ELb0ELb1ELb0ELb1ELb1ELb0EEENS1_21CollectiveEpilogueFwdINS6_IJSA_NS7_ILi256EEESB_EEES9_SE_SG_Li256ELb1ELb1ELb1ELb0EEENS1_36VarlenDynamicPersistentTileSchedulerILi128ELi96ELi256ELi128ELb1ELb1ELb1ELb1ELb0ELb1EEEEEEEEEvNT_6ParamsE) ;  /* 0xfffffbc002b07950 */ /* 0x001fea0003c3ffff */
.L_x_11924:
[----:B0-----:R0:W1:Y:S02]  /*43d40*/  SYNCS.PHASECHK.TRANS64.TRYWAIT P0, [R2+URZ], R3 ;  /* 0x00000003020075a7 */ /* 0x001064000800017f */
[----:B-1----:R-:W-:Y:S05]  /*43d50*/  @!P0 NANOSLEEP.SYNCS 0x989680 ;  /* 0x009896800000895d */ /* 0x002fea0003900000 */
[----:B------:R-:W1:Y:S02]  /*43d60*/  @!P0 SYNCS.PHASECHK.TRANS64 P0, [R2+URZ], R3 ;  /* 0x00000003020085a7 */ /* 0x000e64000800007f */
[----:B-1----:R-:W-:Y:S05]  /*43d70*/  @!P0 BRA `(.L_x_11924) ;  /* 0xfffffffc00f08947 */ /* 0x002fea000383ffff */
[----:B------:R-:W-:Y:S05]  /*43d80*/  BRA `(.L_x_11923) ;  /* 0xfffffe28007c7947 */ /* 0x000fea000383ffff */
.L_x_11947:
[----:B0-----:R0:W1:Y:S02]  /*43d90*/  SYNCS.PHASECHK.TRANS64.TRYWAIT P0, [R8+URZ], R9 ;  /* 0x00000009080075a7 */ /* 0x001064000800017f */
[----:B-1----:R-:W-:Y:S05]  /*43da0*/  @!P0 NANOSLEEP.SYNCS 0x989680 ;  /* 0x009896800000895d */ /* 0x002fea0003900000 */
[----:B------:R-:W1:Y:S02]  /*43db0*/  @!P0 SYNCS.PHASECHK.TRANS64 P0, [R8+URZ], R9 ;  /* 0x00000009080085a7 */ /* 0x000e64000800007f */
[----:B-1----:R-:W-:Y:S05]  /*43dc0*/  @!P0 BRA `(.L_x_11947) ;  /* 0xfffffffc00f08947 */ /* 0x002fea000383ffff */
[----:B------:R-:W-:Y:S05]  /*43dd0*/  BRA `(.L_x_11946) ;  /* 0xfffffe7800387947 */ /* 0x000fea000383ffff */
.L_x_11950:
        /* <DEDUP_REMOVED lines=10> */
.L_x_15772:


//--------------------- .text._ZN7cutlass13device_kernelIN5flash11enable_sm90INS1_16FlashAttnFwdSm90INS1_25CollectiveMainloopFwdSm90ILi2EN4cute5tupleIJNS5_1CILi1EEES8_S8_EEENS6_IJNS7_ILi128EEENS7_ILi96EEENS7_ILi64EEEEEELi256ENS_6half_tEfNS_4arch4Sm90ELb0ELb1ELb1ELb1ELb1ELb1ELb0ELb1ELb0ELb1ELb1ELb0EEENS1_21CollectiveEpilogueFwdINS6_IJSA_NS7_ILi256EEESB_EEES9_SE_SG_Li256ELb1ELb1ELb1ELb0EEENS1_36VarlenDynamicPersistentTileSchedulerILi128ELi96ELi256ELi128ELb1ELb1ELb1ELb1ELb0ELb1EEEEEEEEEvNT_6ParamsE --------------------------
	.section	.text._ZN7cutlass13device_kernelIN5flash11enable_sm90INS1_16FlashAttnFwdSm90INS1_25CollectiveMainloopFwdSm90ILi2EN4cute5tupleIJNS5_1CILi1EEES8_S8_EEENS6_IJNS7_ILi128EEENS7_ILi96EEENS7_ILi64EEEEEELi256ENS_6half_tEfNS_4arch4Sm90ELb0ELb1ELb1ELb1ELb1ELb1ELb0ELb1ELb0ELb1ELb1ELb0EEENS1_21CollectiveEpilogueFwdINS6_IJSA_NS7_ILi256EEESB_EEES9_SE_SG_Li256ELb1ELb1ELb1ELb0EEENS1_36VarlenDynamicPersistentTileSchedulerILi128ELi96ELi256ELi128ELb1ELb1ELb1ELb1ELb0ELb1EEEEEEEEEvNT_6ParamsE,"ax",@progbits
	.align	128
.text._ZN7cutlass13device_kernelIN5flash11enable_sm90INS1_16FlashAttnFwdSm90INS1_25CollectiveMainloopFwdSm90ILi2EN4cute5tupleIJNS5_1CILi1EEES8_S8_EEENS6_IJNS7_ILi128EEENS7_ILi96EEENS7_ILi64EEEEEELi256ENS_6half_tEfNS_4arch4Sm90ELb0ELb1ELb1ELb1ELb1ELb1ELb0ELb1ELb0ELb1ELb1ELb0EEENS1_21CollectiveEpilogueFwdINS6_IJSA_NS7_ILi256EEESB_EEES9_SE_SG_Li256ELb1ELb1ELb1ELb0EEENS1_36VarlenDynamicPersistentTileSchedulerILi128ELi96ELi256ELi128ELb1ELb1ELb1ELb1ELb0ELb1EEEEEEEEEvNT_6ParamsE:
        .type           _ZN7cutlass13device_kernelIN5flash11enable_sm90INS1_16FlashAttnFwdSm90INS1_25CollectiveMainloopFwdSm90ILi2EN4cute5tupleIJNS5_1CILi1EEES8_S8_EEENS6_IJNS7_ILi128EEENS7_ILi96EEENS7_ILi64EEEEEELi256ENS_6half_tEfNS_4arch4Sm90ELb0ELb1ELb1ELb1ELb1ELb1ELb0ELb1ELb0ELb1ELb1ELb0EEENS1_21CollectiveEpilogueFwdINS6_IJSA_NS7_ILi256EEESB_EEES9_SE_SG_Li256ELb1ELb1ELb1ELb0EEENS1_36VarlenDynamicPersistentTileSchedulerILi128ELi96ELi256ELi128ELb1ELb1ELb1ELb1ELb0ELb1EEEEEEEEEvNT_6ParamsE,@function
        .size           _ZN7cutlass13device_kernelIN5flash11enable_sm90INS1_16FlashAttnFwdSm90INS1_25CollectiveMainloopFwdSm90ILi2EN4cute5tupleIJNS5_1CILi1EEES8_S8_EEENS6_IJNS7_ILi128EEENS7_ILi96EEENS7_ILi64EEEEEELi256ENS_6half_tEfNS_4arch4Sm90ELb0ELb1ELb1ELb1ELb1ELb1ELb0ELb1ELb0ELb1ELb1ELb0EEENS1_21CollectiveEpilogueFwdINS6_IJSA_NS7_ILi256EEESB_EEES9_SE_SG_Li256ELb1ELb1ELb1ELb0EEENS1_36VarlenDynamicPersistentTileSchedulerILi128ELi96ELi256ELi128ELb1ELb1ELb1ELb1ELb0ELb1EEEEEEEEEvNT_6ParamsE,(.L_x_15774 - _ZN7cutlass13device_kernelIN5flash11enable_sm90INS1_16FlashAttnFwdSm90INS1_25CollectiveMainloopFwdSm90ILi2EN4cute5tupleIJNS5_1CILi1EEES8_S8_EEENS6_IJNS7_ILi128EEENS7_ILi96EEENS7_ILi64EEEEEELi256ENS_6half_tEfNS_4arch4Sm90ELb0ELb1ELb1ELb1ELb1ELb1ELb0ELb1ELb0ELb1ELb1ELb0EEENS1_21CollectiveEpilogueFwdINS6_IJSA_NS7_ILi256EEESB_EEES9_SE_SG_Li256ELb1ELb1ELb1ELb0EEENS1_36VarlenDynamicPersistentTileSchedulerILi128ELi96ELi256ELi128ELb1ELb1ELb1ELb1ELb0ELb1EEEEEEEEEvNT_6ParamsE)
        .other          _ZN7cutlass13device_kernelIN5flash11enable_sm90INS1_16FlashAttnFwdSm90INS1_25CollectiveMainloopFwdSm90ILi2EN4cute5tupleIJNS5_1CILi1EEES8_S8_EEENS6_IJNS7_ILi128EEENS7_ILi96EEENS7_ILi64EEEEEELi256ENS_6half_tEfNS_4arch4Sm90ELb0ELb1ELb1ELb1ELb1ELb1ELb0ELb1ELb0ELb1ELb1ELb0EEENS1_21CollectiveEpilogueFwdINS6_IJSA_NS7_ILi256EEESB_EEES9_SE_SG_Li256ELb1ELb1ELb1ELb0EEENS1_36VarlenDynamicPersistentTileSchedulerILi128ELi96ELi256ELi128ELb1ELb1ELb1ELb1ELb0ELb1EEEEEEEEEvNT_6ParamsE,@"STO_CUDA_ENTRY STV_DEFAULT"
_ZN7cutlass13device_kernelIN5flash11enable_sm90INS1_16FlashAttnFwdSm90INS1_25CollectiveMainloopFwdSm90ILi2EN4cute5tupleIJNS5_1CILi1EEES8_S8_EEENS6_IJNS7_ILi128EEENS7_ILi96EEENS7_ILi64EEEEEELi256ENS_6half_tEfNS_4arch4Sm90ELb0ELb1ELb1ELb1ELb1ELb1ELb0ELb1ELb0ELb1ELb1ELb0EEENS1_21CollectiveEpilogueFwdINS6_IJSA_NS7_ILi256EEESB_EEES9_SE_SG_Li256ELb1ELb1ELb1ELb0EEENS1_36VarlenDynamicPersistentTileSchedulerILi128ELi96ELi256ELi128ELb1ELb1ELb1ELb1ELb0ELb1EEEEEEEEEvNT_6ParamsE:
        /* <DEDUP_REMOVED lines=23> */
.L_x_11952:
[----:B------:R-:W-:Y:S05]  /*0170*/  BSYNC B0 ;  /* 0x0000000000007941 */ /* 0x000fea0003800000 */
.L_x_11951:
        /* <DEDUP_REMOVED lines=41> */
.L_x_11953:
        /* <DEDUP_REMOVED lines=22> */
.L_x_11954:
        /* <DEDUP_REMOVED lines=18> */
.L_x_11955:
        /* <DEDUP_REMOVED lines=22> */
.L_x_11956:
        /* <DEDUP_REMOVED lines=22> */
.L_x_11957:
        /* <DEDUP_REMOVED lines=8> */
.L_x_11960:
[----:B------:R-:W-:-:S08]  /*09d0*/  NOP ;  /* 0x0000000000007918 */ /* 0x000fd00000000000 */
[----:B------:R-:W0:Y:S02]  /*09e0*/  USETMAXREG.TRY_ALLOC.CTAPOOL UP0, 0xe8 ;  /* 0x000000e8000079c8 */ /* 0x000e240008000600 */
[----:B0-----:R-:W-:-:S13]  /*09f0*/  PLOP3.LUT P0, PT, PT, PT, UP0, 0x80, 0x0 ;  /* 0x000000000000781c */ /* 0x001fda0003f0f008 */
[----:B------:R-:W-:Y:S05]  /*0a00*/  @!P0 BRA `(.L_x_11960) ;  /* 0xfffffffc00f08947 */ /* 0x000fea000383ffff */
[----:B------:R-:W0:Y:S01]  /*0a10*/  S2R R0, SR_TID.X ;  /* 0x0000000000007919 */ /* 0x000e220000002100 */
[----:B------:R-:W1:Y:S01]  /*0a20*/  S2UR UR4, SR_CgaCtaId ;  /* 0x00000000000479c3 */ /* 0x000e620000008800 */
[----:B------:R-:W-:-:S07]  /*0a30*/  MOV R2, 0x400 ;  /* 0x0000040000027802 */ /* 0x000fce0000000f00 */
[----:B------:R-:W-:Y:S06]  /*0a40*/  BAR.ARV 0x8, 0x180 ;  /* 0x0206000000007b1d */ /* 0x000fec0000002000 */
[----:B------:R-:W-:Y:S04]  /*0a50*/  STL.64 [R1+0x1c0], RZ ;  /* 0x0001c0ff01007387 */ /* 0x000fe80000100a00 */
[----:B------:R-:W-:Y:S01]  /*0a60*/  STL [R1+0x1c8], RZ ;  /* 0x0001c8ff01007387 */ /* 0x000fe20000100800 */
[----:B-1----:R-:W-:Y:S01]  /*0a70*/  IMAD.U32 R27, RZ, RZ, UR4 ;  /* 0x00000004ff1b7e24 */ /* 0x002fe2000f8e00ff */
[----:B------:R-:W-:-:S04]  /*0a80*/  ULDC UR4, c[0x0][0xc3c] ;  /* 0x00030f0000047ab9 */ /* 0x000fc80000000800 */
[----:B------:R-:W-:Y:S02]  /*0a90*/  LEA R2, R27, R2, 0x18 ;  /* 0x000000021b027211 */ /* 0x000fe400078ec0ff */
[----:B0-----:R-:W-:-:S04]  /*0aa0*/  SHF.R.U32.HI R0, RZ, 0x7, R0 ;  /* 0x00000007ff007819 */ /* 0x001fc80000011600 */
[----:B------:R-:W-:-:S13]  /*0ab0*/  ISETP.NE.AND P0, PT, R0, 0x1, PT ;  /* 0x000000010000780c */ /* 0x000fda0003f05270 */
[----:B------:R-:W-:Y:S08]  /*0ac0*/  @!P0 BAR.ARV 0x9, 0x100 ;  /* 0x0244000000008b1d */ /* 0x000ff00000002000 */
[----:B------:R-:W-:Y:S06]  /*0ad0*/  BAR.SYNC.DEFER_BLOCKING 0x5, 0x180 ;  /* 0x0146000000007b1d */ /* 0x000fec0000010000 */
[----:B------:R-:W0:Y:S02]  /*0ae0*/  LDS.128 R100, [R2+0x228d0] ;  /* 0x0228d00002647984 */ /* 0x000e240000000c00 */
[----:B------:R-:W-:Y:S06]  /*0af0*/  BAR.ARV 0x4, 0x180 ;  /* 0x0106000000007b1d */ /* 0x000fec0000002000 */
[----:B0-----:R-:W-:-:S13]  /*0b00*/  ISETP.GE.AND P0, PT, R103, UR4, PT ;  /* 0x0000000467007c0c */ /* 0x001fda000bf06270 */
[----:B------:R-:W-:Y:S05]  /*0b10*/  @P0 BRA `(.L_x_11961) ;  /* 0x000002d400ac0947 */ /* 0x000fea0003800000 */
[----:B------:R-:W0:Y:S01]  /*0b20*/  S2R R0, SR_TID.X ;  /* 0x0000000000007919 */ /* 0x000e220000002100 */
[----:B------:R-:W-:Y:S01]  /*0b30*/  MOV R152, RZ ;  /* 0x000000ff00987202 */ /* 0x000fe20000000f00 */
[----:B------:R-:W-:Y:S01]  /*0b40*/  IMAD.MOV.U32 R185, RZ, RZ, RZ ;  /* 0x000000ffffb97224 */ /* 0x000fe200078e00ff */
[----:B------:R-:W-:Y:S01]  /*0b50*/  UMOV UR37, URZ ;  /* 0x0000003f00257c82 */ /* 0x000fe20008000000 */
[----:B0-----:R-:W-:-:S05]  /*0b60*/  VIADD R205, R0, 0xffffff80 ;  /* 0xffffff8000cd7836 */ /* 0x001fca0000000000 */
[----:B------:R-:W-:-:S04]  /*0b70*/  SHF.R.S32.HI R0, RZ, 0x1f, R205 ;  /* 0x0000001fff007819 */ /* 0x000fc800000114cd */
[CC--:B------:R-:W-:Y:S02]  /*0b80*/  LEA.HI R3, R0.reuse, R205.reuse, RZ, 0x7 ;  /* 0x000000cd00037211 */ /* 0x0c0fe400078f38ff */
[----:B------:R-:W-:Y:S02]  /*0b90*/  LEA.HI R8, R0, R205, RZ, 0x4 ;  /* 0x000000cd00087211 */ /* 0x000fe400078f20ff */
[----:B------:R-:W-:Y:S02]  /*0ba0*/  LOP3.LUT R4, R3, 0xffffff80, RZ, 0xc0, !PT ;  /* 0xffffff8003047812 */ /* 0x000fe400078ec0ff */
[----:B------:R-:W-:Y:S02]  /*0bb0*/  SHF.R.S32.HI R12, RZ, 0x7, R3 ;  /* 0x00000007ff0c7819 */ /* 0x000fe40000011403 */
[----:B------:R-:W-:Y:S01]  /*0bc0*/  SHF.R.S32.HI R9, RZ, 0x4, R8 ;  /* 0x00000004ff097819 */ /* 0x000fe20000011408 */
[----:B------:R-:W-:Y:S01]  /*0bd0*/  IMAD.IADD R11, R205, 0x1, -R4 ;  /* 0x00000001cd0b7824 */ /* 0x000fe200078e0a04 */
[----:B------:R-:W-:-:S02]  /*0be0*/  LEA.HI R3, R3, R12, RZ, 0x1 ;  /* 0x0000000c03037211 */ /* 0x000fc400078f08ff */
[----:B------:R-:W-:Y:S02]  /*0bf0*/  LEA.HI R10, R8, R9, RZ, 0x1 ;  /* 0x00000009080a7211 */ /* 0x000fe400078f08ff */
[----:B------:R-:W-:Y:S01]  /*0c00*/  SHF.R.S32.HI R4, RZ, 0x1f, R11 ;  /* 0x0000001fff047819 */ /* 0x000fe2000001140b */
[----:B------:R-:W-:Y:S01]  /*0c10*/  STL [R1+0x428], R11 ;  /* 0x0004280b01007387 */ /* 0x000fe20000100800 */
        /* <DEDUP_REMOVED lines=9> */
[----:B------:R-:W-:Y:S02]  /*0cb0*/  LOP3.LUT R7, R7, 0xfffffff8, RZ, 0xc0, !PT ;  /* 0xfffffff807077812 */ /* 0x000fe400078ec0ff */
[----:B------:R-:W-:Y:S01]  /*0cc0*/  LOP3.LUT R8, R8, 0x3fffff0, RZ, 0xc0, !PT ;  /* 0x03fffff008087812 */ /* 0x000fe200078ec0ff */
[----:B------:R-:W-:Y:S01]  /*0cd0*/  IMAD.IADD R10, R9, 0x1, -R10 ;  /* 0x00000001090a7824 */ /* 0x000fe200078e0a0a */
[-C--:B------:R-:W-:Y:S01]  /*0ce0*/  LEA.HI R188, R0, R205.reuse, RZ, 0x5 ;  /* 0x000000cd00bc7211 */ /* 0x080fe200078f28ff */
[----:B------:R-:W-:Y:S01]  /*0cf0*/  IMAD.IADD R7, R6, 0x1, -R7 ;  /* 0x0000000106077824 */ /* 0x000fe200078e0a07 */
[----:B------:R-:W-:-:S02]  /*0d00*/  LEA.HI R6, R0, R205, RZ, 0x2 ;  /* 0x000000cd00067211 */ /* 0x000fc400078f10ff */
[----:B------:R-:W-:Y:S01]  /*0d10*/  LEA.HI R9, R0, R205, RZ, 0x3 ;  /* 0x000000cd00097211 */ /* 0x000fe200078f18ff */
[----:B------:R-:W-:Y:S01]  /*0d20*/  IMAD R4, R4, 0x10, R7 ;  /* 0x0000001004047824 */ /* 0x000fe200078e0207 */
[----:B------:R-:W-:Y:S01]  /*0d30*/  SHF.R.S32.HI R18, RZ, 0x2, R6 ;  /* 0x00000002ff127819 */ /* 0x000fe20000011406 */
[----:B------:R-:W-:Y:S01]  /*0d40*/  IMAD.IADD R7, R205, 0x1, -R8 ;  /* 0x00000001cd077824 */ /* 0x000fe200078e0a08 */
[----:B------:R-:W-:Y:S01]  /*0d50*/  LOP3.LUT R0, R6, 0xfffffffc, RZ, 0xc0, !PT ;  /* 0xfffffffc06007812 */ /* 0x000fe200078ec0ff */
[----:B------:R-:W-:Y:S01]  /*0d60*/  IMAD R196, R3, 0x40, R4 ;  /* 0x0000004003c47824 */ /* 0x000fe200078e0204 */
[----:B------:R-:W-:Y:S01]  /*0d70*/  SHF.R.S32.HI R3, RZ, 0x1f, R6 ;  /* 0x0000001fff037819 */ /* 0x000fe20000011406 */
[----:B------:R-:W-:Y:S01]  /*0d80*/  VIADD R13, R18, 0x40 ;  /* 0x00000040120d7836 */ /* 0x000fe20000000000 */
[----:B------:R-:W-:Y:S01]  /*0d90*/  LOP3.LUT R8, R9, 0xfffffff8, RZ, 0xc0, !PT ;  /* 0xfffffff809087812 */ /* 0x000fe200078ec0ff */
[----:B------:R-:W-:Y:S01]  /*0da0*/  IMAD.IADD R12, R205, 0x1, -R0 ;  /* 0x00000001cd0c7824 */ /* 0x000fe200078e0a00 */
[----:B------:R-:W-:Y:S01]  /*0db0*/  LEA.HI R3, R3, R18, RZ, 0x3 ;  /* 0x0000001203037211 */ /* 0x000fe200078f18ff */
[----:B------:R-:W-:Y:S01]  /*0dc0*/  IMAD.SHL.U32 R195, R13, 0x40, RZ ;  /* 0x000000400dc37824 */ /* 0x000fe200078e00ff */
[----:B------:R-:W-:Y:S01]  /*0dd0*/  SHF.R.S32.HI R4, RZ, 0x3, R9 ;  /* 0x00000003ff047819 */ /* 0x000fe20000011409 */
[----:B------:R-:W-:Y:S01]  /*0de0*/  IMAD.IADD R205, R205, 0x1, -R8 ;  /* 0x00000001cdcd7824 */ /* 0x000fe200078e0a08 */
[----:B------:R-:W-:Y:S01]  /*0df0*/  SHF.R.S32.HI R4, RZ, 0x1f, R13 ;  /* 0x0000001fff047819 */ /* 0x000fe2000001140d */
[C---:B------:R-:W-:Y:S01]  /*0e00*/  IMAD.SHL.U32 R22, R12.reuse, 0x4, RZ ;  /* 0x000000040c167824 */ /* 0x040fe200078e00ff */
[----:B------:R-:W-:Y:S01]  /*0e10*/  LOP3.LUT R3, R3, 0xfffffff8, RZ, 0xc0, !PT ;  /* 0xfffffff803037812 */ /* 0x000fe200078ec0ff */
[----:B------:R-:W-:Y:S01]  /*0e20*/  IMAD.SHL.U32 R187, R205, 0x8, RZ ;  /* 0x00000008cdbb7824 */ /* 0x000fe200078e00ff */
[----:B------:R-:W-:Y:S01]  /*0e30*/  SHF.R.S32.HI R188, RZ, 0x5, R188 ;  /* 0x00000005ffbc7819 */ /* 0x000fe200000114bc */
[C---:B------:R-:W-:Y:S01]  /*0e40*/  IMAD.SHL.U32 R16, R12.reuse, 0x8, RZ ;  /* 0x000000080c107824 */ /* 0x040fe200078e00ff */
[----:B------:R-:W-:Y:S01]  /*0e50*/  LEA.HI R0, R12, R12, RZ, 0x1 ;  /* 0x0000000c0c007211 */ /* 0x000fe200078f08ff */
[----:B------:R-:W-:Y:S01]  /*0e60*/  IMAD.IADD R3, R18, 0x1, -R3 ;  /* 0x0000000112037824 */ /* 0x000fe200078e0a03 */
[----:B------:R-:W-:Y:S01]  /*0e70*/  LEA.HI R4, R4, R13, RZ, 0x3 ;  /* 0x0000000d04047211 */ /* 0x000fe200078f18ff */
[----:B------:R-:W-:Y:S01]  /*0e80*/  IMAD R7, R188, 0x10, R7 ;  /* 0x00000010bc077824 */ /* 0x000fe200078e0207 */
[----:B------:R-:W-:Y:S01]  /*0e90*/  LOP3.LUT R0, R0, 0x1ffffffe, RZ, 0xc0, !PT ;  /* 0x1ffffffe00007812 */ /* 0x000fe200078ec0ff */
[----:B------:R-:W-:Y:S01]  /*0ea0*/  VIADD R202, R187, 0xc0 ;  /* 0x000000c0bbca7836 */ /* 0x000fe20000000000 */
[----:B------:R-:W-:Y:S01]  /*0eb0*/  IADD3 R186, R22, 0x10, RZ ;  /* 0x0000001016ba7810 */ /* 0x000fe20007ffe0ff */
[----:B------:R-:W-:Y:S01]  /*0ec0*/  IMAD.SHL.U32 R4, R4, 0x40, RZ ;  /* 0x0000004004047824 */ /* 0x000fe200078e00ff */
[----:B------:R-:W-:Y:S01]  /*0ed0*/  LOP3.LUT R195, R195, 0x1c0, RZ, 0xc0, !PT ;  /* 0x000001c0c3c37812 */ /* 0x000fe200078ec0ff */
[----:B------:R-:W-:Y:S01]  /*0ee0*/  IMAD R10, R7, 0x8, R10 ;  /* 0x00000008070a7824 */ /* 0x000fe200078e020a */
[----:B------:R0:W-:Y:S01]  /*0ef0*/  STL [R1+0x41c], R3 ;  /* 0x00041c0301007387 */ /* 0x0001e20000100800 */
[----:B------:R-:W-:Y:S01]  /*0f00*/  SHF.R.S32.HI R7, RZ, 0x1f, R186 ;  /* 0x0000001fff077819 */ /* 0x000fe200000114ba */
[C---:B------:R-:W-:Y:S01]  /*0f10*/  VIADD R200, R187.reuse, 0x80 ;  /* 0x00000080bbc87836 */ /* 0x040fe20000000000 */
[----:B------:R-:W-:Y:S01]  /*0f20*/  SHF.R.U32.HI R6, RZ, 0x3, R195 ;  /* 0x00000003ff067819 */ /* 0x000fe200000116c3 */
[----:B------:R-:W-:Y:S01]  /*0f30*/  STL [R1+0x420], R12 ;  /* 0x0004200c01007387 */ /* 0x000fe20000100800 */
[----:B------:R-:W-:Y:S01]  /*0f40*/  LOP3.LUT R199, R4, 0xfffffe00, RZ, 0xc0, !PT ;  /* 0xfffffe0004c77812 */ /* 0x000fe200078ec0ff */
[----:B------:R-:W-:Y:S01]  /*0f50*/  VIADD R201, R187, 0x40 ;  /* 0x00000040bbc97836 */ /* 0x000fe20000000000 */
[----:B------:R-:W-:Y:S01]  /*0f60*/  LOP3.LUT R5, R5, 0x7ffffffc, RZ, 0xc0, !PT ;  /* 0x7ffffffc05057812 */ /* 0x000fe200078ec0ff */
[----:B------:R1:W-:Y:S01]  /*0f70*/  STL [R1+0x424], R7 ;  /* 0x0004240701007387 */ /* 0x0003e20000100800 */
[----:B------:R-:W-:Y:S01]  /*0f80*/  SHF.R.S32.HI R4, RZ, 0x1f, R200 ;  /* 0x0000001fff047819 */ /* 0x000fe200000114c8 */
[----:B------:R-:W-:Y:S01]  /*0f90*/  IMAD.SHL.U32 R4, R10, 0x8, RZ ;  /* 0x000000080a047824 */ /* 0x000fe200078e00ff */
[----:B0-----:R-:W-:Y:S01]  /*0fa0*/  SHF.R.S32.HI R3, RZ, 0x1f, R187 ;  /* 0x0000001fff037819 */ /* 0x001fe200000114bb */
[----:B------:R-:W-:Y:S01]  /*0fb0*/  IMAD.IADD R3, R12, 0x1, -R0 ;  /* 0x000000010c037824 */ /* 0x000fe200078e0a00 */
[----:B------:R-:W-:Y:S01]  /*0fc0*/  LOP3.LUT R0, R195, 0x38, R16, 0xf8, !PT ;  /* 0x00000038c3007812 */ /* 0x000fe200078ef810 */
[----:B------:R-:W-:Y:S01]  /*0fd0*/  IMAD.IADD R5, R11, 0x1, -R5 ;  /* 0x000000010b057824 */ /* 0x000fe200078e0a05 */
[----:B------:R-:W-:Y:S01]  /*0fe0*/  SHF.R.S32.HI R8, RZ, 0x1f, R201 ;  /* 0x0000001fff087819 */ /* 0x000fe200000114c9 */
[----:B------:R-:W-:Y:S01]  /*0ff0*/  STL [R1+0x438], R4 ;  /* 0x0004380401007387 */ /* 0x000fe20000100800 */
[C---:B------:R-:W-:Y:S01]  /*1000*/  VIADD R19, R16.reuse, 0x20 ;  /* 0x0000002010137836 */ /* 0x040fe20000000000 */
[----:B-1----:R-:W-:Y:S01]  /*1010*/  LOP3.LUT R7, R199, R0, R6, 0xf6, !PT ;  /* 0x00000000c7077212 */ /* 0x002fe200078ef606 */
[----:B------:R-:W-:Y:S01]  /*1020*/  IMAD.SHL.U32 R197, R5, 0x2, RZ ;  /* 0x0000000205c57824 */ /* 0x000fe200078e00ff */
[----:B------:R-:W-:Y:S01]  /*1030*/  SHF.R.S32.HI R5, RZ, 0x1f, R202 ;  /* 0x0000001fff057819 */ /* 0x000fe200000114ca */
[----:B------:R-:W-:Y:S01]  /*1040*/  VIADD R162, R16, 0x40 ;  /* 0x0000004010a27836 */ /* 0x000fe20000000000 */
[----:B------:R-:W-:Y:S01]  /*1050*/  SHF.R.S32.HI R17, RZ, 0x1f, R16 ;  /* 0x0000001fff117819 */ /* 0x000fe20000011410 */
[----:B------:R-:W-:Y:S01]  /*1060*/  IMAD R0, R7, 0x2, R2 ;  /* 0x0000000207007824 */ /* 0x000fe200078e0202 */
        /* <DEDUP_REMOVED lines=13> */
[C---:B0-----:R-:W-:Y:S02]  /*1140*/  VIADD R0, R197.reuse, 0x60 ;  /* 0x00000060c5007836 */ /* 0x041fe40000000000 */
        /* <DEDUP_REMOVED lines=48> */
[----:B0-----:R-:W-:-:S07]  /*1450*/  SHF.R.S32.HI R4, RZ, 0x1f, R211 ;  /* 0x0000001fff047819 */ /* 0x001fce00000114d3 */
.L_x_12209:
[----:B------:R-:W-:Y:S05]  /*1460*/  YIELD ;  /* 0x0000000000007946 */ /* 0x000fea0003800000 */
[----:B------:R-:W-:Y:S01]  /*1470*/  ULDC.64 UR4, c[0x0][0xa28] ;  /* 0x00028a0000047ab9 */ /* 0x000fe20000000a00 */
[----:B-12-4-:R-:W0:Y:S01]  /*1480*/  LDC.64 R4, c[0x0][0xa08] ;  /* 0x00028200ff047b82 */ /* 0x016e220000000a00 */
[----:B------:R-:W-:Y:S01]  /*1490*/  ISETP.NE.U32.AND P1, PT, RZ, UR4, PT ;  /* 0x00000004ff007c0c */ /* 0x000fe2000bf25070 */
[----:B---3--:R-:W-:Y:S02]  /*14a0*/  IMAD.MOV.U32 R10, RZ, RZ, RZ ;  /* 0x000000ffff0a7224 */ /* 0x008fe400078e00ff */
[----:B------:R-:W-:Y:S01]  /*14b0*/  IMAD.MOV.U32 R32, RZ, RZ, RZ ;  /* 0x000000ffff207224 */ /* 0x000fe200078e00ff */
[----:B------:R-:W-:Y:S01]  /*14c0*/  ISETP.NE.AND.EX P1, PT, RZ, UR5, PT, P1 ;  /* 0x00000005ff007c0c */ /* 0x000fe2000bf25310 */
[----:B------:R-:W-:-:S02]  /*14d0*/  ULDC.64 UR4, c[0x0][0xa18] ;  /* 0x0002860000047ab9 */ /* 0x000fc40000000a00 */
        /* <DEDUP_REMOVED lines=35> */
.L_x_11962:
[----:B------:R-:W-:Y:S01]  /*1710*/  ULDC.64 UR4, c[0x0][0xa20] ;  /* 0x0002880000047ab9 */ /* 0x000fe20000000a00 */
[C---:B------:R-:W-:Y:S01]  /*1720*/  LOP3.LUT R3, R102.reuse, 0xff000000, RZ, 0xc0, !PT ;  /* 0xff00000066037812 */ /* 0x040fe200078ec0ff */
[----:B------:R-:W-:Y:S01]  /*1730*/  IMAD.MOV.U32 R208, RZ, RZ, R103 ;  /* 0x000000ffffd07224 */ /* 0x000fe200078e0067 */
[----:B------:R-:W-:Y:S02]  /*1740*/  ISETP.NE.U32.AND P1, PT, RZ, UR4, PT ;  /* 0x00000004ff007c0c */ /* 0x000fe4000bf25070 */
[C---:B------:R-:W-:Y:S02]  /*1750*/  LOP3.LUT R0, R102.reuse, 0xff0000, RZ, 0xc0, !PT ;  /* 0x00ff000066007812 */ /* 0x040fe400078ec0ff */
[----:B------:R-:W-:Y:S02]  /*1760*/  ISETP.NE.AND.EX P1, PT, RZ, UR5, PT, P1 ;  /* 0x00000005ff007c0c */ /* 0x000fe4000bf25310 */
[----:B------:R-:W-:Y:S02]  /*1770*/  SHF.R.U32.HI R3, RZ, 0x8, R3 ;  /* 0x00000008ff037819 */ /* 0x000fe40000011603 */
[----:B------:R-:W-:-:S02]  /*1780*/  LOP3.LUT R153, R102, 0xffff, RZ, 0xc0, !PT ;  /* 0x0000ffff66997812 */ /* 0x000fc400078ec0ff */
[----:B------:R-:W-:-:S07]  /*1790*/  LEA.HI R204, R0, R3, RZ, 0x10 ;  /* 0x0000000300cc7211 */ /* 0x000fce00078f80ff */
[----:B------:R-:W-:Y:S05]  /*17a0*/  @!P1 BRA `(.L_x_11963) ;  /* 0x0000000000109947 */ /* 0x000fea0003800000 */
[----:B------:R-:W0:Y:S02]  /*17b0*/  LDC.64 R4, c[0x0][0xa20] ;  /* 0x00028800ff047b82 */ /* 0x000e240000000a00 */
[----:B0-----:R-:W-:-:S05]  /*17c0*/  IMAD.WIDE R4, R103, 0x4, R4 ;  /* 0x0000000467047825 */ /* 0x001fca00078e0204 */
[----:B------:R0:W5:Y:S01]  /*17d0*/  LDG.E R33, desc[UR42][R4.64] ;  /* 0x0000002a04217981 */ /* 0x000162000c1e1900 */
[----:B------:R-:W-:Y:S05]  /*17e0*/  BRA `(.L_x_11964) ;  /* 0x0000000000107947 */ /* 0x000fea0003800000 */
.L_x_11963:
[----:B------:R-:W-:Y:S05]  /*17f0*/  @!P0 BRA `(.L_x_11964) ;  /* 0x00000000000c8947 */ /* 0x000fea0003800000 */
[----:B------:R-:W2:Y:S04]  /*1800*/  LDG.E R0, desc[UR42][R4.64] ;  /* 0x0000002a04007981 */ /* 0x000ea8000c1e1900 */
[----:B------:R-:W2:Y:S02]  /*1810*/  LDG.E R33, desc[UR42][R4.64+0x4] ;  /* 0x0000042a04217981 */ /* 0x000ea4000c1e1900 */
[----:B--2---:R-:W-:-:S07]  /*1820*/  IMAD.IADD R33, R33, 0x1, -R0 ;  /* 0x0000000121217824 */ /* 0x004fce00078e0a00 */
.L_x_11964:
[----:B------:R-:W-:Y:S01]  /*1830*/  ULDC.64 UR4, c[0x0][0xa10] ;  /* 0x0002840000047ab9 */ /* 0x000fe20000000a00 */
[----:B0-----:R-:W0:Y:S01]  /*1840*/  LDC R4, c[0x0][0x448] ;  /* 0x00011200ff047b82 */ /* 0x001e220000000800 */
[----:B------:R-:W-:-:S04]  /*1850*/  ISETP.NE.U32.AND P0, PT, RZ, UR4, PT ;  /* 0x00000004ff007c0c */ /* 0x000fc8000bf05070 */
[----:B------:R-:W-:Y:S01]  /*1860*/  ISETP.NE.AND.EX P0, PT, RZ, UR5, PT, P0 ;  /* 0x00000005ff007c0c */ /* 0x000fe2000bf05300 */
[----:B------:R-:W-:Y:S02]  /*1870*/  ULDC.64 UR4, c[0x0][0xa30] ;  /* 0x00028c0000047ab9 */ /* 0x000fe40000000a00 */
[----:B------:R-:W-:-:S04]  /*1880*/  ISETP.NE.U32.AND P1, PT, RZ, UR4, PT ;  /* 0x00000004ff007c0c */ /* 0x000fc8000bf25070 */
[----:B------:R-:W-:-:S06]  /*1890*/  ISETP.NE.AND.EX P1, PT, RZ, UR5, PT, P1 ;  /* 0x00000005ff007c0c */ /* 0x000fcc000bf25310 */
[----:B------:R-:W1:Y:S08]  /*18a0*/  @P0 LDC.64 R6, c[0x0][0xa10] ;  /* 0x00028400ff060b82 */ /* 0x000e700000000a00 */
[----:B------:R-:W2:Y:S01]  /*18b0*/  @P1 LDC.64 R8, c[0x0][0xa30] ;  /* 0x00028c00ff081b82 */ /* 0x000ea20000000a00 */
[----:B-1----:R-:W-:-:S05]  /*18c0*/  @P0 IMAD.WIDE R6, R103, 0x4, R6 ;  /* 0x0000000467060825 */ /* 0x002fca00078e0206 */
[----:B------:R-:W3:Y:S04]  /*18d0*/  @P0 LDG.E R0, desc[UR42][R6.64] ;  /* 0x0000002a06000981 */ /* 0x000ee8000c1e1900 */
[----:B------:R-:W3:Y:S01]  /*18e0*/  @P0 LDG.E R3, desc[UR42][R6.64+0x4] ;  /* 0x0000042a06030981 */ /* 0x000ee2000c1e1900 */
[----:B-----5:R-:W-:Y:S02]  /*18f0*/  IMAD.MOV.U32 R44, RZ, RZ, R33 ;  /* 0x000000ffff2c7224 */ /* 0x020fe400078e0021 */
[----:B--2---:R-:W-:-:S05]  /*1900*/  @P1 IMAD.WIDE R8, R103, 0x4, R8 ;  /* 0x0000000467081825 */ /* 0x004fca00078e0208 */
[----:B------:R1:W5:Y:S01]  /*1910*/  @P1 LDG.E R44, desc[UR42][R8.64] ;  /* 0x0000002a082c1981 */ /* 0x000362000c1e1900 */
[----:B0-----:R-:W-:Y:S01]  /*1920*/  ISETP.NE.AND P1, PT, R4, 0x1, PT ;  /* 0x000000010400780c */ /* 0x001fe20003f25270 */
[----:B------:R-:W-:Y:S01]  /*1930*/  IMAD.IADD R13, R33, 0x1, -R10 ;  /* 0x00000001210d7824 */ /* 0x000fe200078e0a0a */
[----:B------:R-:W0:Y:S01]  /*1940*/  LDC.64 R4, c[0x0][0x9e0] ;  /* 0x00027800ff047b82 */ /* 0x000e220000000a00 */
[----:B------:R-:W-:-:S10]  /*1950*/  SHF.L.U32 R203, R101, 0x7, RZ ;  /* 0x0000000765cb7819 */ /* 0x000fd400000006ff */
[----:B------:R-:W2:Y:S08]  /*1960*/  @P1 LDC R12, c[0x0][0x44c] ;  /* 0x00011300ff0c1b82 */ /* 0x000eb00000000800 */
[----:B------:R-:W4:Y:S01]  /*1970*/  @P1 LDC R11, c[0x0][0x450] ;  /* 0x00011400ff0b1b82 */ /* 0x000f220000000800 */
[----:B0-----:R-:W-:Y:S01]  /*1980*/  ISETP.GE.AND P2, PT, R5, 0x1, PT ;  /* 0x000000010500780c */ /* 0x001fe20003f46270 */
[----:B---3--:R-:W-:-:S02]  /*1990*/  @P0 IMAD.IADD R24, R3, 0x1, -R0 ;  /* 0x0000000103180824 */ /* 0x008fc400078e0a00 */
[----:B------:R-:W-:Y:S02]  /*19a0*/  VIADD R3, R203, 0x7f ;  /* 0x0000007fcb037836 */ /* 0x000fe40000000000 */
[----:B------:R-:W-:Y:S02]  /*19b0*/  IMAD.IADD R29, R13, 0x1, R24 ;  /* 0x000000010d1d7824 */ /* 0x000fe400078e0218 */
[----:B--2---:R-:W-:-:S03]  /*19c0*/  @P1 IMAD.HI.U32 R6, R3, R12, RZ ;  /* 0x0000000c03061227 */ /* 0x004fc600078e00ff */
[C---:B------:R-:W-:Y:S01]  /*19d0*/  IADD3 R210, R29.reuse, 0x1, -R28 ;  /* 0x000000011dd27810 */ /* 0x040fe20007ffe81c */
[----:B------:R-:W-:Y:S02]  /*19e0*/  VIADD R0, R29, 0x5f ;  /* 0x0000005f1d007836 */ /* 0x000fe40000000000 */
[----:B------:R-:W-:Y:S01]  /*19f0*/  IMAD.MOV.U32 R7, RZ, RZ, R3 ;  /* 0x000000ffff077224 */ /* 0x000fe200078e0003 */
[----:B----4-:R-:W-:Y:S01]  /*1a00*/  @P1 SHF.R.U32.HI R7, RZ, R11, R6 ;  /* 0x0000000bff071219 */ /* 0x010fe20000011606 */
[----:B------:R-:W-:-:S04]  /*1a10*/  IMAD.HI R0, R0, 0x2aaaaaab, RZ ;  /* 0x2aaaaaab00007827 */ /* 0x000fc800078e02ff */
[----:B-1----:R-:W-:Y:S01]  /*1a20*/  IMAD.IADD R9, R210, 0x1, R7 ;  /* 0x00000001d2097824 */ /* 0x002fe200078e0207 */
        /* <DEDUP_REMOVED lines=15> */
.L_x_11967:
[----:B------:R-:W-:-:S13]  /*1b20*/  ISETP.NE.AND P0, PT, R5, 0x1, PT ;  /* 0x000000010500780c */ /* 0x000fda0003f05270 */
[----:B------:R-:W0:Y:S02]  /*1b30*/  @P0 LDC.64 R6, c[0x0][0x9e8] ;  /* 0x00027a00ff060b82 */ /* 0x000e240000000a00 */
[----:B0-----:R-:W-:-:S05]  /*1b40*/  @P0 IMAD.HI.U32 R6, R0, R6, RZ ;  /* 0x0000000600060227 */ /* 0x001fca00078e00ff */
[----:B------:R-:W-:-:S07]  /*1b50*/  @P0 SHF.R.U32.HI R0, RZ, R7, R6 ;  /* 0x00000007ff000219 */ /* 0x000fce0000011606 */
.L_x_11968:
[----:B------:R-:W-:Y:S05]  /*1b60*/  BSYNC B0 ;  /* 0x0000000000007941 */ /* 0x000fea0003800000 */
.L_x_11966:
[----:B------:R-:W-:-:S05]  /*1b70*/  IMAD R3, R0, R5, R5 ;  /* 0x0000000500037224 */ /* 0x000fca00078e0205 */
[----:B------:R-:W-:-:S07]  /*1b80*/  VIMNMX R4, R4, R3, PT ;  /* 0x0000000304047248 */ /* 0x000fce0003fe0100 */
.L_x_11965:
[----:B------:R-:W0:Y:S01]  /*1b90*/  @P1 LDC R6, c[0x0][0x44c] ;  /* 0x00011300ff061b82 */ /* 0x000e220000000800 */
[----:B------:R-:W-:Y:S01]  /*1ba0*/  VIADD R4, R4, 0x5f ;  /* 0x0000005f04047836 */ /* 0x000fe20000000000 */
[----:B------:R-:W-:Y:S01]  /*1bb0*/  ULDC UR4, c[0x0][0x9dc] ;  /* 0x0002770000047ab9 */ /* 0x000fe20000000800 */
[----:B------:R-:W-:Y:S02]  /*1bc0*/  IMAD.MOV.U32 R0, RZ, RZ, R203 ;  /* 0x000000ffff007224 */ /* 0x000fe400078e00cb */
[----:B------:R-:W-:-:S03]  /*1bd0*/  IMAD.HI R4, R4, 0x2aaaaaab, RZ ;  /* 0x2aaaaaab04047827 */ /* 0x000fc600078e02ff */
[----:B------:R-:W1:Y:S01]  /*1be0*/  @P1 LDC R7, c[0x0][0x450] ;  /* 0x00011400ff071b82 */ /* 0x000e620000000800 */
[----:B------:R-:W-:Y:S01]  /*1bf0*/  IMAD.IADD R207, R29, 0x1, -R28 ;  /* 0x000000011dcf7824 */ /* 0x000fe200078e0a1c */
[----:B------:R-:W-:-:S04]  /*1c00*/  SHF.R.U32.HI R3, RZ, 0x1f, R4 ;  /* 0x0000001fff037819 */ /* 0x000fc80000011604 */
[----:B------:R-:W-:-:S04]  /*1c10*/  LEA.HI.SX32 R3, R4, R3, 0x1c ;  /* 0x0000000304037211 */ /* 0x000fc800078fe2ff */
        /* <DEDUP_REMOVED lines=16> */
.L_x_11971:
[----:B------:R-:W-:-:S13]  /*1d20*/  ISETP.NE.AND P0, PT, R5, 0x1, PT ;  /* 0x000000010500780c */ /* 0x000fda0003f05270 */
[----:B------:R-:W0:Y:S02]  /*1d30*/  @P0 LDC.64 R6, c[0x0][0x9e8] ;  /* 0x00027a00ff060b82 */ /* 0x000e240000000a00 */
[----:B0-----:R-:W-:-:S05]  /*1d40*/  @P0 IMAD.HI.U32 R6, R0, R6, RZ ;  /* 0x0000000600060227 */ /* 0x001fca00078e00ff */
[----:B------:R-:W-:-:S07]  /*1d50*/  @P0 SHF.R.U32.HI R0, RZ, R7, R6 ;  /* 0x00000007ff000219 */ /* 0x000fce0000011606 */
.L_x_11972:
[----:B------:R-:W-:Y:S05]  /*1d60*/  BSYNC B0 ;  /* 0x0000000000007941 */ /* 0x000fea0003800000 */
.L_x_11970:
[----:B------:R-:W-:-:S05]  /*1d70*/  IMAD R0, R0, R5, RZ ;  /* 0x0000000500007224 */ /* 0x000fca00078e02ff */
[----:B------:R-:W-:-:S07]  /*1d80*/  VIMNMX R3, R3, R0, !PT ;  /* 0x0000000003037248 */ /* 0x000fce0007fe0100 */
.L_x_11969:
[----:B------:R-:W-:Y:S01]  /*1d90*/  IMAD.HI R3, R3, 0x2aaaaaab, RZ ;  /* 0x2aaaaaab03037827 */ /* 0x000fe200078e02ff */
[----:B------:R-:W-:Y:S01]  /*1da0*/  BSSY B0, `(.L_x_11973) ;  /* 0x0000028000007945 */ /* 0x000fe20003800000 */
[----:B------:R-:W-:Y:S02]  /*1db0*/  LOP3.LUT R209, R204, 0xff, RZ, 0xc0, !PT ;  /* 0x000000ffccd17812 */ /* 0x000fe400078ec0ff */
[----:B------:R-:W-:Y:S02]  /*1dc0*/  SHF.R.U32.HI R204, RZ, 0x10, R204 ;  /* 0x00000010ffcc7819 */ /* 0x000fe400000116cc */
[----:B------:R-:W-:-:S04]  /*1dd0*/  SHF.R.U32.HI R0, RZ, 0x1f, R3 ;  /* 0x0000001fff007819 */ /* 0x000fc80000011603 */
[----:B------:R-:W-:-:S04]  /*1de0*/  LEA.HI.SX32 R0, R3, R0, 0x1c ;  /* 0x0000000003007211 */ /* 0x000fc800078fe2ff */
[----:B------:R-:W-:Y:S02]  /*1df0*/  VIMNMX R9, RZ, R0, !PT ;  /* 0x00000000ff097248 */ /* 0x000fe40007fe0100 */
[----:B------:R-:W-:Y:S02]  /*1e00*/  MOV R0, RZ ;  /* 0x000000ff00007202 */ /* 0x000fe40000000f00 */
        /* <DEDUP_REMOVED lines=33> */
.L_x_11974:
[----:B------:R-:W-:Y:S05]  /*2020*/  BSYNC B0 ;  /* 0x0000000000007941 */ /* 0x000fea0003800000 */
.L_x_11973:
        /* <DEDUP_REMOVED lines=37> */
.L_x_11977:
[----:B------:R-:W-:Y:S05]  /*2280*/  BSYNC B6 ;  /* 0x0000000000067941 */ /* 0x000fea0003800000 */
.L_x_11976:
        /* <DEDUP_REMOVED lines=20> */
.L_x_11979:
[----:B------:R-:W-:Y:S05]  /*23d0*/  BSYNC B6 ;  /* 0x0000000000067941 */ /* 0x000fea0003800000 */
.L_x_11978:
[----:B------:R-:W2:Y:S01]  /*23e0*/  LDL R21, [R1+0x41c] ;  /* 0x00041c0001157983 */ /* 0x000ea20000100800 */
[----:B------:R-:W0:Y:S01]  /*23f0*/  LDC R3, c[0x0][0x3f4] ;  /* 0x0000fd00ff037b82 */ /* 0x000e220000000800 */
[----:B------:R-:W-:Y:S01]  /*2400*/  ULDC.64 UR4, c[0x0][0x9f8] ;  /* 0x00027e0000047ab9 */ /* 0x000fe20000000a00 */
[----:B------:R-:W-:Y:S01]  /*2410*/  IMAD.IADD R0, R32, 0x1, R33 ;  /* 0x0000000120007824 */ /* 0x000fe200078e0221 */
[----:B------:R-:W-:-:S04]  /*2420*/  ISETP.NE.U32.AND P0, PT, RZ, UR4, PT ;  /* 0x00000004ff007c0c */ /* 0x000fc8000bf05070 */
[----:B------:R-:W-:Y:S02]  /*2430*/  ISETP.NE.AND.EX P0, PT, RZ, UR5, PT, P0 ;  /* 0x00000005ff007c0c */ /* 0x000fe4000bf05300 */
[----:B0-----:R-:W-:-:S04]  /*2440*/  ISETP.GE.AND P1, PT, R16, R3, PT ;  /* 0x000000031000720c */ /* 0x001fc80003f26270 */
[----:B------:R-:W-:-:S05]  /*2450*/  SEL R3, R3, RZ, P1 ;  /* 0x000000ff03037207 */ /* 0x000fca0000800000 */
[----:B------:R-:W-:Y:S02]  /*2460*/  IMAD.IADD R6, R16, 0x1, R3 ;  /* 0x0000000110067824 */ /* 0x000fe400078e0203 */
[----:B------:R-:W-:-:S03]  /*2470*/  IMAD.MOV.U32 R3, RZ, RZ, R103 ;  /* 0x000000ffff037224 */ /* 0x000fc600078e0067 */
[----:B------:R-:W-:Y:S01]  /*2480*/  SHF.R.S32.HI R7, RZ, 0x1f, R6 ;  /* 0x0000001fff077819 */ /* 0x000fe20000011406 */
[----:B--2---:R-:W-:Y:S01]  /*2490*/  IMAD.SHL.U32 R20, R21, 0x40, RZ ;  /* 0x0000004015147824 */ /* 0x004fe200078e00ff */
[----:B------:R-:W-:Y:S06]  /*24a0*/  @!P0 BRA `(.L_x_11980) ;  /* 0x00000000000c8947 */ /* 0x000fec0003800000 */
[----:B------:R-:W0:Y:S02]  /*24b0*/  LDC.64 R4, c[0x0][0x9f8] ;  /* 0x00027e00ff047b82 */ /* 0x000e240000000a00 */
[----:B0-----:R-:W-:-:S05]  /*24c0*/  IMAD.WIDE R4, R103, 0x4, R4 ;  /* 0x0000000467047825 */ /* 0x001fca00078e0204 */
[----:B------:R0:W5:Y:S02]  /*24d0*/  LDG.E R3, desc[UR42][R4.64] ;  /* 0x0000002a04037981 */ /* 0x000164000c1e1900 */
.L_x_11980:
[----:B------:R-:W2:Y:S01]  /*24e0*/  LDL R10, [R1+0x420] ;  /* 0x00042000010a7983 */ /* 0x000ea20000100800 */
[----:B0-----:R-:W0:Y:S01]  /*24f0*/  S2R R4, SR_TID.X ;  /* 0x0000000000047919 */ /* 0x001e220000002100 */
[----:B------:R-:W-:Y:S02]  /*2500*/  LOP3.LUT R20, R20, 0x1c0, RZ, 0xc0, !PT ;  /* 0x000001c014147812 */ /* 0x000fe400078ec0ff */
[----:B------:R-:W-:Y:S02]  /*2510*/  LOP3.LUT P3, RZ, R21, 0x4, RZ, 0xc0, !PT ;  /* 0x0000000415ff7812 */ /* 0x000fe4000786c0ff */
[----:B------:R-:W-:Y:S02]  /*2520*/  LEA.HI R6, R7, R6, RZ, 0x3 ;  /* 0x0000000607067211 */ /* 0x000fe400078f18ff */
[----:B0-----:R-:W-:-:S04]  /*2530*/  SHF.R.U32.HI R4, RZ, 0x7, R4 ;  /* 0x00000007ff047819 */ /* 0x001fc80000011604 */
[----:B------:R-:W-:Y:S02]  /*2540*/  ISETP.NE.AND P0, PT, R4, 0x1, PT ;  /* 0x000000010400780c */ /* 0x000fe40003f05270 */
[----:B------:R-:W-:Y:S02]  /*2550*/  LOP3.LUT R8, R20, 0x18, R16, 0xf8, !PT ;  /* 0x0000001814087812 */ /* 0x000fe400078ef810 */
[----:B------:R-:W-:-:S09]  /*2560*/  SHF.R.U32.HI R21, RZ, 0x3, R20 ;  /* 0x00000003ff157819 */ /* 0x000fd20000011614 */
[----:B------:R-:W-:Y:S05]  /*2570*/  @!P0 WARPSYNC.ALL ;  /* 0x0000000000008948 */ /* 0x000fea0003800000 */
[----:B------:R-:W-:Y:S01]  /*2580*/  ULDC UR4, c[0x0][0x2f4] ;  /* 0x0000bd0000047ab9 */ /* 0x000fe20000000800 */
[----:B------:R-:W-:Y:S01]  /*2590*/  IMAD.MOV.U32 R46, RZ, RZ, 0x20 ;  /* 0x00000020ff2e7424 */ /* 0x000fe200078e00ff */
[----:B------:R-:W-:Y:S01]  /*25a0*/  @!P0 BAR.SYNC.DEFER_BLOCKING 0x9, 0x100 ;  /* 0x0244000000008b1d */ /* 0x000fe20000010000 */
[----:B------:R-:W-:-:S04]  /*25b0*/  ISETP.GE.AND P2, PT, R19, UR4, PT ;  /* 0x0000000413007c0c */ /* 0x000fc8000bf46270 */
[----:B------:R-:W-:Y:S02]  /*25c0*/  SEL R4, RZ, 0xffffffff, P2 ;  /* 0xffffffffff047807 */ /* 0x000fe40001000000 */
[----:B------:R-:W-:Y:S02]  /*25d0*/  LOP3.LUT R47, R8, R21, RZ, 0x3c, !PT ;  /* 0x00000015082f7212 */ /* 0x000fe400078e3cff */
[----:B------:R-:W-:Y:S01]  /*25e0*/  SHF.R.U32.HI R9, RZ, 0x3, R195 ;  /* 0x00000003ff097819 */ /* 0x000fe200000116c3 */
[----:B------:R-:W-:Y:S01]  /*25f0*/  IMAD.SHL.U32 R5, R4, 0x2, RZ ;  /* 0x0000000204057824 */ /* 0x000fe200078e00ff */
[----:B------:R-:W-:Y:S02]  /*2600*/  LOP3.LUT R4, R195, 0x38, R6, 0xf8, !PT ;  /* 0x00000038c3047812 */ /* 0x000fe400078ef806 */
[----:B------:R-:W-:Y:S01]  /*2610*/  ISETP.GE.AND P0, PT, R16, UR4, PT ;  /* 0x0000000410007c0c */ /* 0x000fe2000bf06270 */
[----:B------:R-:W-:Y:S01]  /*2620*/  IMAD R47, R188, 0x200, R47 ;  /* 0x00000200bc2f7824 */ /* 0x000fe200078e022f */
[----:B------:R-:W-:-:S02]  /*2630*/  SEL R46, R46, 0xffffffe0, !P3 ;  /* 0xffffffe02e2e7807 */ /* 0x000fc40005800000 */
[----:B------:R-:W-:Y:S02]  /*2640*/  LOP3.LUT R4, R4, R9, RZ, 0x3c, !PT ;  /* 0x0000000904047212 */ /* 0x000fe400078e3cff */
[----:B------:R-:W-:Y:S01]  /*2650*/  SEL R48, RZ, 0x1, P0 ;  /* 0x00000001ff307807 */ /* 0x000fe20000000000 */
[----:B------:R-:W-:Y:S01]  /*2660*/  IMAD.IADD R50, R46, 0x1, R47 ;  /* 0x000000012e327824 */ /* 0x000fe200078e022f */
[----:B-----5:R-:W-:Y:S01]  /*2670*/  SHF.R.S32.HI R51, RZ, 0x1f, R3 ;  /* 0x0000001fff337819 */ /* 0x020fe20000011403 */
[----:B------:R-:W-:Y:S01]  /*2680*/  IMAD.IADD R53, R199, 0x1, R4 ;  /* 0x00000001c7357824 */ /* 0x000fe200078e0204 */
[----:B------:R-:W-:Y:S02]  /*2690*/  LOP3.LUT R48, R5, 0x2, R48, 0xe2, !PT ;  /* 0x0000000205307812 */ /* 0x000fe400078ee230 */
[----:B------:R-:W-:Y:S01]  /*26a0*/  SHF.R.S32.HI R52, RZ, 0x3, R6 ;  /* 0x00000003ff347819 */ /* 0x000fe20000011406 */
[----:B--2---:R-:W-:-:S07]  /*26b0*/  IMAD R49, R10, 0x40, R18 ;  /* 0x000000400a317824 */ /* 0x004fce00078e0212 */
.L_x_12038:
[----:B------:R-:W0:Y:S01]  /*26c0*/  LDC R61, c[0x0][0x430] ;  /* 0x00010c00ff3d7b82 */ /* 0x000e220000000800 */
[----:B------:R-:W-:Y:S02]  /*26d0*/  VIADD R26, R26, 0xffffffff ;  /* 0xffffffff1a1a7836 */ /* 0x000fe40000000000 */
[----:B------:R-:W-:Y:S02]  /*26e0*/  IMAD.MOV.U32 R60, RZ, RZ, RZ ;  /* 0x000000ffff3c7224 */ /* 0x000fe400078e00ff */
[----:B------:R-:W-:-:S03]  /*26f0*/  IMAD R5, R26, 0x60, R49 ;  /* 0x000000601a057824 */ /* 0x000fc600078e0231 */
[----:B------:R-:W1:Y:S02]  /*2700*/  LDC R62, c[0x0][0x3f4] ;  /* 0x0000fd00ff3e7b82 */ /* 0x000e640000000800 */
[----:B------:R-:W-:Y:S02]  /*2710*/  ISETP.GE.AND P0, PT, R5, R24, PT ;  /* 0x000000180500720c */ /* 0x000fe40003f06270 */
[----:B------:R-:W-:Y:S02]  /*2720*/  IADD3 R12, R0, R5, RZ ;  /* 0x00000005000c7210 */ /* 0x000fe40007ffe0ff */
[----:B------:R-:W-:-:S03]  /*2730*/  ISETP.GT.OR P0, PT, R49, 0x5f, P0 ;  /* 0x0000005f3100780c */ /* 0x000fc60000704670 */
[----:B------:R-:W-:Y:S01]  /*2740*/  IMAD.MOV.U32 R8, RZ, RZ, R12 ;  /* 0x000000ffff087224 */ /* 0x000fe200078e000c */
[----:B0-----:R-:W-:-:S09]  /*2750*/  ISETP.NE.AND P2, PT, R61, 0x1, PT ;  /* 0x000000013d00780c */ /* 0x001fd20003f45270 */
        /* <DEDUP_REMOVED lines=16> */
[----:B------:R-:W-:Y:S05]  /*2860*/  YIELD ;  /* 0x0000000000007946 */ /* 0x000fea0003800000 */
[----:B------:R-:W-:Y:S01]  /*2870*/  IMAD R61, R61, R6, R12 ;  /* 0x000000063d3d7224 */ /* 0x000fe200078e020c */
[----:B------:R-:W-:Y:S01]  /*2880*/  BSSY B0, `(.L_x_11981) ;  /* 0x0000356000007945 */ /* 0x000fe20003800000 */
[----:B------:R-:W-:Y:S01]  /*2890*/  IMAD R6, R152, 0x1800, R47 ;  /* 0x0000180098067824 */ /* 0x000fe200078e022f */
[----:B------:R-:W-:Y:S01]  /*28a0*/  ISETP.GT.AND P2, PT, R26, R25, PT ;  /* 0x000000191a00720c */ /* 0x000fe20003f44270 */
[----:B------:R-:W-:-:S02]  /*28b0*/  IMAD R68, R152, 0x1800, R50 ;  /* 0x0000180098447824 */ /* 0x000fc400078e0232 */
[--C-:B------:R-:W-:Y:S02]  /*28c0*/  IMAD R69, R6, 0x2, R31.reuse ;  /* 0x0000000206457824 */ /* 0x100fe400078e021f */
[----:B------:R-:W-:Y:S01]  /*28d0*/  IMAD R68, R68, 0x2, R31 ;  /* 0x0000000244447824 */ /* 0x000fe200078e021f */
[----:B0-----:R-:W-:Y:S07]  /*28e0*/  @!P0 BRA `(.L_x_11982) ;  /* 0x00000030002c8947 */ /* 0x001fee0003800000 */
[----:B------:R-:W-:Y:S01]  /*28f0*/  SHF.R.S32.HI R64, RZ, 0x1f, R61 ;  /* 0x0000001fff407819 */ /* 0x000fe2000001143d */
[----:B------:R-:W-:Y:S01]  /*2900*/  ULDC.64 UR4, c[0x0][0x300] ;  /* 0x0000c00000047ab9 */ /* 0x000fe20000000a00 */
[----:B------:R-:W0:Y:S01]  /*2910*/  LDC.64 R10, c[0x0][0x3f8] ;  /* 0x0000fe00ff0a7b82 */ /* 0x000e220000000a00 */
[C---:B------:R-:W-:Y:S01]  /*2920*/  IMAD.WIDE.U32 R4, R61.reuse, UR4, RZ ;  /* 0x000000043d047c25 */ /* 0x040fe2000f8e00ff */
[----:B-----5:R-:W-:Y:S01]  /*2930*/  SHF.R.S32.HI R65, RZ, 0x1f, R60 ;  /* 0x0000001fff417819 */ /* 0x020fe2000001143c */
[----:B------:R-:W-:Y:S02]  /*2940*/  ULDC.U8 UR6, c[0x0][0x410] ;  /* 0x0001040000067ab9 */ /* 0x000fe40000000000 */
[----:B------:R-:W-:Y:S01]  /*2950*/  IMAD R6, R64, UR4, RZ ;  /* 0x0000000440067c24 */ /* 0x000fe2000f8e02ff */
[----:B------:R-:W-:Y:S02]  /*2960*/  ISETP.NE.AND P0, PT, RZ, UR6, PT ;  /* 0x00000006ff007c0c */ /* 0x000fe4000bf05270 */
[----:B------:R-:W1:Y:S01]  /*2970*/  LDC.64 R12, c[0x0][0x408] ;  /* 0x00010200ff0c7b82 */ /* 0x000e620000000a00 */
[----:B------:R-:W-:Y:S01]  /*2980*/  IMAD R7, R61, UR5, R6 ;  /* 0x000000053d077c24 */ /* 0x000fe2000f8e0206 */
[----:B------:R-:W-:-:S03]  /*2990*/  ULDC.64 UR4, c[0x0][0x310] ;  /* 0x0000c40000047ab9 */ /* 0x000fc60000000a00 */
[----:B------:R-:W-:Y:S02]  /*29a0*/  IMAD.IADD R5, R5, 0x1, R7 ;  /* 0x0000000105057824 */ /* 0x000fe400078e0207 */
[----:B------:R-:W-:Y:S02]  /*29b0*/  IMAD R7, R65, UR4, RZ ;  /* 0x0000000441077c24 */ /* 0x000fe4000f8e02ff */
[----:B------:R-:W-:-:S04]  /*29c0*/  IMAD.WIDE.U32 R4, R60, UR4, R4 ;  /* 0x000000043c047c25 */ /* 0x000fc8000f8e0004 */
[----:B------:R-:W-:Y:S01]  /*29d0*/  IMAD R7, R60, UR5, R7 ;  /* 0x000000053c077c24 */ /* 0x000fe2000f8e0207 */
[----:B------:R-:W-:Y:S01]  /*29e0*/  ULDC.64 UR4, c[0x0][0x308] ;  /* 0x0000c20000047ab9 */ /* 0x000fe20000000a00 */
[----:B0-----:R-:W-:-:S04]  /*29f0*/  IMAD.WIDE.U32 R14, R26, R10, RZ ;  /* 0x0000000a1a0e7225 */ /* 0x001fc800078e00ff */
[----:B------:R-:W-:Y:S01]  /*2a00*/  IMAD.IADD R5, R5, 0x1, R7 ;  /* 0x0000000105057824 */ /* 0x000fe200078e0207 */
[----:B------:R-:W-:Y:S01]  /*2a10*/  SHF.R.S32.HI R7, RZ, 0x1f, R26 ;  /* 0x0000001fff077819 */ /* 0x000fe2000001141a */
[----:B------:R-:W-:-:S04]  /*2a20*/  IMAD.WIDE.U32 R4, R153, UR4, R4 ;  /* 0x0000000499047c25 */ /* 0x000fc8000f8e0004 */
[----:B------:R-:W-:Y:S01]  /*2a30*/  IMAD R59, R153, UR5, R5 ;  /* 0x00000005993b7c24 */ /* 0x000fe2000f8e0205 */
[----:B------:R-:W-:Y:S01]  /*2a40*/  ULDC.64 UR4, c[0x0][0x2e8] ;  /* 0x0000ba0000047ab9 */ /* 0x000fe20000000a00 */
[C---:B------:R-:W-:Y:S01]  /*2a50*/  IMAD R5, R7.reuse, R10, RZ ;  /* 0x0000000a07057224 */ /* 0x040fe200078e02ff */
[----:B------:R-:W-:Y:S01]  /*2a60*/  LEA R58, P3, R4, UR4, 0x1 ;  /* 0x00000004043a7c11 */ /* 0x000fe2000f8608ff */
[-C--:B-1----:R-:W-:Y:S02]  /*2a70*/  IMAD R7, R7, R12.reuse, RZ ;  /* 0x0000000c07077224 */ /* 0x082fe400078e02ff */
[----:B------:R-:W-:Y:S01]  /*2a80*/  IMAD.WIDE.U32 R54, R26, R12, RZ ;  /* 0x0000000c1a367225 */ /* 0x000fe200078e00ff */
[----:B------:R-:W-:-:S03]  /*2a90*/  LEA.HI.X R59, R4, UR5, R59, 0x1, P3 ;  /* 0x00000005043b7c11 */ /* 0x000fc600098f0c3b */
[C---:B------:R-:W-:Y:S02]  /*2aa0*/  IMAD R5, R26.reuse, R11, R5 ;  /* 0x0000000b1a057224 */ /* 0x040fe400078e0205 */
[----:B------:R-:W-:Y:S02]  /*2ab0*/  IMAD R7, R26, R13, R7 ;  /* 0x0000000d1a077224 */ /* 0x000fe400078e0207 */
[----:B------:R-:W-:Y:S02]  /*2ac0*/  IMAD.IADD R63, R15, 0x1, R5 ;  /* 0x000000010f3f7824 */ /* 0x000fe400078e0205 */
[----:B------:R-:W-:Y:S01]  /*2ad0*/  IMAD.IADD R67, R55, 0x1, R7 ;  /* 0x0000000137437824 */ /* 0x000fe200078e0207 */
[----:B------:R-:W-:Y:S06]  /*2ae0*/  @!P0 BRA `(.L_x_11983) ;  /* 0x0000001400c08947 */ /* 0x000fec0003800000 */
[----:B------:R-:W-:Y:S01]  /*2af0*/  IMAD R66, R26, -0x60, R24 ;  /* 0xffffffa01a427824 */ /* 0x000fe200078e0218 */
[----:B------:R-:W-:Y:S01]  /*2b00*/  BSSY B1, `(.L_x_11984) ;  /* 0x0000036000017945 */ /* 0x000fe20003800000 */
[----:B------:R-:W-:Y:S01]  /*2b10*/  VIADD R32, R18, 0x40 ;  /* 0x0000004012207836 */ /* 0x000fe20000000000 */
[----:B------:R-:W-:Y:S02]  /*2b20*/  CS2R R8, SRZ ;  /* 0x0000000000087805 */ /* 0x000fe4000001ff00 */
[----:B------:R-:W-:Y:S02]  /*2b30*/  CS2R R38, SRZ ;  /* 0x0000000000267805 */ /* 0x000fe4000001ff00 */
[----:B------:R-:W-:Y:S02]  /*2b40*/  VIMNMX R66, R66, 0x60, PT ;  /* 0x0000006042427848 */ /* 0x000fe40003fe0100 */
[----:B------:R-:W-:Y:S02]  /*2b50*/  CS2R R42, SRZ ;  /* 0x00000000002a7805 */ /* 0x000fe4000001ff00 */
[----:B------:R-:W-:-:S02]  /*2b60*/  CS2R R40, SRZ ;  /* 0x0000000000287805 */ /* 0x000fc4000001ff00 */
[----:B------:R-:W-:Y:S02]  /*2b70*/  CS2R R34, SRZ ;  /* 0x0000000000227805 */ /* 0x000fe4000001ff00 */
[-C--:B------:R-:W-:Y:S02]  /*2b80*/  ISETP.GE.AND P0, PT, R18, R66.reuse, PT ;  /* 0x000000421200720c */ /* 0x080fe40003f06270 */
[----:B------:R-:W-:Y:S02]  /*2b90*/  CS2R R56, SRZ ;  /* 0x0000000000387805 */ /* 0x000fe4000001ff00 */
[----:B------:R-:W-:Y:S02]  /*2ba0*/  ISETP.GE.AND P4, PT, R32, R66, PT ;  /* 0x000000422000720c */ /* 0x000fe40003f86270 */
[----:B------:R-:W-:-:S07]  /*2bb0*/  CS2R R32, SRZ ;  /* 0x0000000000207805 */ /* 0x000fce000001ff00 */
[----:B------:R-:W-:Y:S05]  /*2bc0*/  @P0 BRA `(.L_x_11985) ;  /* 0x0000000000a40947 */ /* 0x000fea0003800000 */
[----:B------:R-:W-:Y:S01]  /*2bd0*/  SHF.R.S32.HI R5, RZ, 0x1f, R18 ;  /* 0x0000001fff057819 */ /* 0x000fe20000011412 */
[----:B------:R-:W-:Y:S01]  /*2be0*/  ULDC.64 UR4, c[0x0][0x3e8] ;  /* 0x0000fa0000047ab9 */ /* 0x000fe20000000a00 */
[--C-:B------:R-:W-:Y:S01]  /*2bf0*/  SHF.R.S32.HI R23, RZ, 0x1f, R22.reuse ;  /* 0x0000001fff177819 */ /* 0x100fe20000011416 */
[----:B------:R-:W-:Y:S01]  /*2c00*/  ULDC.64 UR6, c[0x0][0x400] ;  /* 0x0001000000067ab9 */ /* 0x000fe20000000a00 */
[----:B------:R-:W-:Y:S01]  /*2c10*/  CS2R R42, SRZ ;  /* 0x00000000002a7805 */ /* 0x000fe2000001ff00 */
[C---:B------:R-:W-:Y:S01]  /*2c20*/  IMAD R4, R5.reuse, R10, RZ ;  /* 0x0000000a05047224 */ /* 0x040fe200078e02ff */
[----:B------:R-:W-:Y:S01]  /*2c30*/  CS2R R56, SRZ ;  /* 0x0000000000387805 */ /* 0x000fe2000001ff00 */
[-C--:B------:R-:W-:Y:S02]  /*2c40*/  IMAD R5, R5, R12.reuse, RZ ;  /* 0x0000000c05057224 */ /* 0x080fe400078e02ff */
[----:B------:R-:W-:-:S04]  /*2c50*/  IMAD.WIDE.U32 R38, R18, R12, R22 ;  /* 0x0000000c12267225 */ /* 0x000fc800078e0016 */
[C---:B------:R-:W-:Y:S01]  /*2c60*/  IMAD R41, R18.reuse, R13, R5 ;  /* 0x0000000d12297224 */ /* 0x040fe200078e0205 */
[----:B------:R-:W-:Y:S01]  /*2c70*/  SHF.R.S32.HI R5, RZ, 0x1f, R44 ;  /* 0x0000001fff057819 */ /* 0x000fe2000001142c */
[C---:B------:R-:W-:Y:S02]  /*2c80*/  IMAD R7, R18.reuse, R11, R4 ;  /* 0x0000000b12077224 */ /* 0x040fe400078e0204 */
[----:B------:R-:W-:-:S04]  /*2c90*/  IMAD.WIDE.U32 R36, R18, R10, R22 ;  /* 0x0000000a12247225 */ /* 0x000fc800078e0016 */
[----:B------:R-:W-:Y:S01]  /*2ca0*/  IMAD.IADD R39, R39, 0x1, R41 ;  /* 0x0000000127277824 */ /* 0x000fe200078e0229 */
[----:B------:R-:W-:Y:S01]  /*2cb0*/  CS2R R40, SRZ ;  /* 0x0000000000287805 */ /* 0x000fe2000001ff00 */
[----:B------:R-:W-:Y:S02]  /*2cc0*/  IMAD R6, R5, R12, RZ ;  /* 0x0000000c05067224 */ /* 0x000fe400078e02ff */
[----:B------:R-:W-:Y:S02]  /*2cd0*/  IMAD.IADD R37, R37, 0x1, R7 ;  /* 0x0000000125257824 */ /* 0x000fe400078e0207 */
[----:B------:R-:W-:Y:S02]  /*2ce0*/  IMAD R4, R5, R10, RZ ;  /* 0x0000000a05047224 */ /* 0x000fe400078e02ff */
[C---:B------:R-:W-:Y:S02]  /*2cf0*/  IMAD R7, R44.reuse, R13, R6 ;  /* 0x0000000d2c077224 */ /* 0x040fe400078e0206 */
[----:B------:R-:W-:-:S04]  /*2d00*/  IMAD.WIDE.U32 R38, R44, R12, R38 ;  /* 0x0000000c2c267225 */ /* 0x000fc800078e0026 */
[C---:B------:R-:W-:Y:S01]  /*2d10*/  IMAD R5, R44.reuse, R11, R4 ;  /* 0x0000000b2c057224 */ /* 0x040fe200078e0204 */
[----:B------:R-:W-:Y:S01]  /*2d20*/  IADD3 R39, R39, R7, RZ ;  /* 0x0000000727277210 */ /* 0x000fe20007ffe0ff */
[----:B------:R-:W-:-:S04]  /*2d30*/  IMAD.WIDE.U32 R36, R44, R10, R36 ;  /* 0x0000000a2c247225 */ /* 0x000fc800078e0024 */
[----:B------:R-:W-:Y:S02]  /*2d40*/  IMAD.IADD R37, R37, 0x1, R5 ;  /* 0x0000000125257824 */ /* 0x000fe400078e0205 */
[----:B------:R-:W-:Y:S02]  /*2d50*/  IMAD R5, R63, 0x60, RZ ;  /* 0x000000603f057824 */ /* 0x000fe400078e02ff */
[----:B------:R-:W-:-:S04]  /*2d60*/  IMAD.WIDE.U32 R36, R14, 0x60, R36 ;  /* 0x000000600e247825 */ /* 0x000fc800078e0024 */
[----:B------:R-:W-:Y:S01]  /*2d70*/  IMAD R7, R67, 0x60, RZ ;  /* 0x0000006043077824 */ /* 0x000fe200078e02ff */
[----:B------:R-:W-:Y:S01]  /*2d80*/  LEA R4, P3, R36, UR4, 0x1 ;  /* 0x0000000424047c11 */ /* 0x000fe2000f8608ff */
[----:B------:R-:W-:-:S04]  /*2d90*/  IMAD.WIDE.U32 R38, R54, 0x60, R38 ;  /* 0x0000006036267825 */ /* 0x000fc800078e0026 */
[----:B------:R-:W-:Y:S01]  /*2da0*/  IMAD.IADD R5, R37, 0x1, R5 ;  /* 0x0000000125057824 */ /* 0x000fe200078e0205 */
        /* <DEDUP_REMOVED lines=11> */
.L_x_11985:
[----:B------:R-:W-:Y:S05]  /*2e60*/  BSYNC B1 ;  /* 0x0000000000017941 */ /* 0x000fea0003800000 */
.L_x_11984:
[----:B------:R-:W-:Y:S01]  /*2e70*/  BSSY B1, `(.L_x_11986) ;  /* 0x0000035000017945 */ /* 0x000fe20003800000 */
[----:B-----5:R-:W-:Y:S01]  /*2e80*/  IMAD.MOV.U32 R70, RZ, RZ, R38 ;  /* 0x000000ffff467224 */ /* 0x020fe200078e0026 */
[----:B------:R-:W-:Y:S01]  /*2e90*/  CS2R R36, SRZ ;  /* 0x0000000000247805 */ /* 0x000fe2000001ff00 */
[----:B------:R-:W-:Y:S01]  /*2ea0*/  IMAD.MOV.U32 R71, RZ, RZ, R39 ;  /* 0x000000ffff477224 */ /* 0x000fe200078e0027 */
[----:B------:R-:W-:Y:S06]  /*2eb0*/  @P4 BRA `(.L_x_11987) ;  /* 0x0000000000c04947 */ /* 0x000fec0003800000 */
[----:B0-----:R-:W-:Y:S01]  /*2ec0*/  SHF.R.S32.HI R7, RZ, 0x1f, R18 ;  /* 0x0000001fff077819 */ /* 0x001fe20000011412 */
[--C-:B------:R-:W-:Y:S01]  /*2ed0*/  IMAD.MOV.U32 R4, RZ, RZ, R22.reuse ;  /* 0x000000ffff047224 */ /* 0x100fe200078e0016 */
[----:B------:R-:W-:Y:S01]  /*2ee0*/  SHF.R.S32.HI R5, RZ, 0x1f, R22 ;  /* 0x0000001fff057819 */ /* 0x000fe20000011416 */
[C---:B------:R-:W-:Y:S01]  /*2ef0*/  IMAD.SHL.U32 R8, R10.reuse, 0x40, RZ ;  /* 0x000000400a087824 */ /* 0x040fe200078e00ff */
[----:B------:R-:W-:Y:S01]  /*2f00*/  SHF.L.U64.HI R9, R10, 0x6, R11 ;  /* 0x000000060a097819 */ /* 0x000fe2000001020b */
[C---:B------:R-:W-:Y:S01]  /*2f10*/  IMAD R6, R7.reuse, R10, RZ ;  /* 0x0000000a07067224 */ /* 0x040fe200078e02ff */
[----:B------:R-:W-:Y:S01]  /*2f20*/  SHF.R.S32.HI R33, RZ, 0x1f, R44 ;  /* 0x0000001fff217819 */ /* 0x000fe2000001142c */
[----:B------:R-:W-:Y:S01]  /*2f30*/  IMAD R15, R7, R12, RZ ;  /* 0x0000000c070f7224 */ /* 0x000fe200078e02ff */
[----:B------:R-:W-:Y:S01]  /*2f40*/  ULDC.64 UR4, c[0x0][0x3e8] ;  /* 0x0000fa0000047ab9 */ /* 0x000fe20000000a00 */
[C---:B------:R-:W-:Y:S01]  /*2f50*/  IMAD R35, R18.reuse, R11, R6 ;  /* 0x0000000b12237224 */ /* 0x040fe200078e0206 */
[----:B------:R-:W-:Y:S01]  /*2f60*/  ULDC.64 UR6, c[0x0][0x400] ;  /* 0x0001000000067ab9 */ /* 0x000fe20000000a00 */
[----:B------:R-:W-:-:S04]  /*2f70*/  IMAD.WIDE.U32 R6, R18, R10, R4 ;  /* 0x0000000a12067225 */ /* 0x000fc800078e0004 */
[----:B------:R-:W-:-:S04]  /*2f80*/  IMAD.WIDE.U32 R4, R18, R12, R4 ;  /* 0x0000000c12047225 */ /* 0x000fc800078e0004 */
[----:B------:R-:W-:Y:S02]  /*2f90*/  IMAD R37, R18, R13, R15 ;  /* 0x0000000d12257224 */ /* 0x000fe400078e020f */
[----:B------:R-:W-:Y:S01]  /*2fa0*/  IMAD.WIDE.U32 R14, R14, 0x60, R8 ;  /* 0x000000600e0e7825 */ /* 0x000fe200078e0008 */
[----:B------:R-:W-:-:S03]  /*2fb0*/  SHF.L.U64.HI R9, R12, 0x6, R13 ;  /* 0x000000060c097819 */ /* 0x000fc6000001020d */
[----:B------:R-:W-:Y:S02]  /*2fc0*/  IMAD R32, R33, R10, RZ ;  /* 0x0000000a21207224 */ /* 0x000fe400078e02ff */
[----:B------:R-:W-:Y:S01]  /*2fd0*/  IMAD.IADD R7, R7, 0x1, R35 ;  /* 0x0000000107077824 */ /* 0x000fe200078e0223 */
[----:B------:R-:W-:Y:S01]  /*2fe0*/  CS2R R34, SRZ ;  /* 0x0000000000227805 */ /* 0x000fe2000001ff00 */
[----:B------:R-:W-:Y:S01]  /*2ff0*/  IMAD.IADD R5, R5, 0x1, R37 ;  /* 0x0000000105057824 */ /* 0x000fe200078e0225 */
[----:B------:R-:W-:Y:S01]  /*3000*/  CS2R R36, SRZ ;  /* 0x0000000000247805 */ /* 0x000fe2000001ff00 */
[----:B------:R-:W-:Y:S02]  /*3010*/  IMAD.SHL.U32 R8, R12, 0x40, RZ ;  /* 0x000000400c087824 */ /* 0x000fe400078e00ff */
[----:B------:R-:W-:Y:S02]  /*3020*/  IMAD R33, R33, R12, RZ ;  /* 0x0000000c21217224 */ /* 0x000fe400078e02ff */
[----:B------:R-:W-:-:S02]  /*3030*/  IMAD R11, R44, R11, R32 ;  /* 0x0000000b2c0b7224 */ /* 0x000fc400078e0220 */
[----:B------:R-:W-:-:S04]  /*3040*/  IMAD.WIDE.U32 R6, R44, R10, R6 ;  /* 0x0000000a2c067225 */ /* 0x000fc800078e0006 */
[----:B------:R-:W-:Y:S01]  /*3050*/  IMAD.WIDE.U32 R4, R44, R12, R4 ;  /* 0x0000000c2c047225 */ /* 0x000fe200078e0004 */
[----:B------:R-:W-:-:S03]  /*3060*/  IADD3 R10, P3, R6, R14, RZ ;  /* 0x0000000e060a7210 */ /* 0x000fc60007f7e0ff */
[----:B------:R-:W-:-:S04]  /*3070*/  IMAD.WIDE.U32 R8, R54, 0x60, R8 ;  /* 0x0000006036087825 */ /* 0x000fc800078e0008 */
[----:B------:R-:W-:Y:S02]  /*3080*/  IMAD R33, R44, R13, R33 ;  /* 0x0000000d2c217224 */ /* 0x000fe400078e0221 */
[----:B------:R-:W-:Y:S01]  /*3090*/  IMAD.IADD R11, R7, 0x1, R11 ;  /* 0x00000001070b7824 */ /* 0x000fe200078e020b */
[----:B------:R-:W-:Y:S01]  /*30a0*/  IADD3 R7, P5, R4, R8, RZ ;  /* 0x0000000804077210 */ /* 0x000fe20007fbe0ff */
[----:B------:R-:W-:Y:S02]  /*30b0*/  IMAD R63, R63, 0x60, RZ ;  /* 0x000000603f3f7824 */ /* 0x000fe400078e02ff */
[----:B------:R-:W-:Y:S02]  /*30c0*/  IMAD.IADD R33, R5, 0x1, R33 ;  /* 0x0000000105217824 */ /* 0x000fe400078e0221 */
[----:B------:R-:W-:Y:S01]  /*30d0*/  IMAD R8, R67, 0x60, RZ ;  /* 0x0000006043087824 */ /* 0x000fe200078e02ff */
[----:B------:R-:W-:Y:S02]  /*30e0*/  IADD3.X R15, R11, R63, R15, P3, !PT ;  /* 0x0000003f0b0f7210 */ /* 0x000fe40001ffe40f */
[----:B------:R-:W-:-:S02]  /*30f0*/  LEA R4, P3, R10, UR4, 0x1 ;  /* 0x000000040a047c11 */ /* 0x000fc4000f8608ff */
[----:B------:R-:W-:Y:S02]  /*3100*/  IADD3.X R8, R33, R8, R9, P5, !PT ;  /* 0x0000000821087210 */ /* 0x000fe40002ffe409 */
[----:B------:R-:W-:Y:S02]  /*3110*/  CS2R R32, SRZ ;  /* 0x0000000000207805 */ /* 0x000fe4000001ff00 */
[C---:B------:R-:W-:Y:S02]  /*3120*/  LEA R6, P5, R7.reuse, UR6, 0x1 ;  /* 0x0000000607067c11 */ /* 0x040fe4000f8a08ff */
[----:B------:R-:W-:Y:S02]  /*3130*/  LEA.HI.X R5, R10, UR5, R15, 0x1, P3 ;  /* 0x000000050a057c11 */ /* 0x000fe400098f0c0f */
[----:B------:R-:W-:Y:S02]  /*3140*/  LEA.HI.X R7, R7, UR7, R8, 0x1, P5 ;  /* 0x0000000707077c11 */ /* 0x000fe4000a8f0c08 */
[----:B------:R-:W-:-:S02]  /*3150*/  CS2R R8, SRZ ;  /* 0x0000000000087805 */ /* 0x000fc4000001ff00 */
[-C--:B------:R-:W-:Y:S02]  /*3160*/  ISETP.GE.AND P3, PT, R22, R62.reuse, PT ;  /* 0x0000003e1600720c */ /* 0x080fe40003f66270 */
[----:B------:R-:W-:-:S11]  /*3170*/  ISETP.GE.AND P5, PT, R186, R62, PT ;  /* 0x0000003eba00720c */ /* 0x000fd60003fa6270 */
[----:B------:R1:W5:Y:S04]  /*3180*/  @!P3 LDG.E.64 R34, desc[UR42][R4.64] ;  /* 0x0000002a0422b981 */ /* 0x000368000c1e1b00 */
[----:B------:R1:W5:Y:S04]  /*3190*/  @!P5 LDG.E.64 R8, desc[UR42][R4.64+0x20] ;  /* 0x0000202a0408d981 */ /* 0x000368000c1e1b00 */
[----:B------:R1:W5:Y:S04]  /*31a0*/  @!P3 LDG.E.64 R36, desc[UR42][R6.64] ;  /* 0x0000002a0624b981 */ /* 0x000368000c1e1b00 */
[----:B------:R1:W5:Y:S02]  /*31b0*/  @!P5 LDG.E.64 R32, desc[UR42][R6.64+0x20] ;  /* 0x0000202a0620d981 */ /* 0x000364000c1e1b00 */
.L_x_11987:
[----:B------:R-:W-:Y:S05]  /*31c0*/  BSYNC B1 ;  /* 0x0000000000017941 */ /* 0x000fea0003800000 */
.L_x_11986:
[----:B------:R-:W-:Y:S01]  /*31d0*/  ULOP3.LUT UR4, UR36, 0x1, URZ, 0xfc, !UPT ;  /* 0x0000000124047892 */ /* 0x000fe2000f8efc3f */
[----:B01----:R-:W-:Y:S01]  /*31e0*/  IMAD.MOV.U32 R4, RZ, RZ, R42 ;  /* 0x000000ffff047224 */ /* 0x003fe200078e002a */
[----:B------:R-:W-:Y:S01]  /*31f0*/  PRMT R73, R71, 0x5410, R70 ;  /* 0x0000541047497816 */ /* 0x000fe20000000046 */
[----:B------:R-:W-:Y:S01]  /*3200*/  IMAD.MOV.U32 R5, RZ, RZ, R43 ;  /* 0x000000ffff057224 */ /* 0x000fe200078e002b */
[----:B------:R-:W-:Y:S01]  /*3210*/  UISETP.NE.AND UP0, UPT, UR4, 0x3, UPT ;  /* 0x000000030400788c */ /* 0x000fe2000bf05270 */
[----:B------:R-:W-:Y:S02]  /*3220*/  IMAD.MOV.U32 R6, RZ, RZ, R40 ;  /* 0x000000ffff067224 */ /* 0x000fe400078e0028 */
[----:B-----5:R-:W-:Y:S01]  /*3230*/  IMAD.MOV.U32 R7, RZ, RZ, R8 ;  /* 0x000000ffff077224 */ /* 0x020fe200078e0008 */
[----:B------:R-:W-:Y:S01]  /*3240*/  PRMT R79, R4, 0x5410, R5 ;  /* 0x00005410044f7816 */ /* 0x000fe20000000005 */
[----:B------:R-:W-:Y:S01]  /*3250*/  IMAD.MOV.U32 R5, RZ, RZ, R56 ;  /* 0x000000ffff057224 */ /* 0x000fe200078e0038 */
[----:B------:R-:W-:Y:S01]  /*3260*/  PRMT R74, R6, 0x7610, R74 ;  /* 0x00007610064a7816 */ /* 0x000fe2000000004a */
[----:B------:R-:W-:Y:S01]  /*3270*/  IMAD.MOV.U32 R6, RZ, RZ, R57 ;  /* 0x000000ffff067224 */ /* 0x000fe200078e0039 */
[----:B------:R-:W-:-:S02]  /*3280*/  MOV R4, R41 ;  /* 0x0000002900047202 */ /* 0x000fc40000000f00 */
[----:B------:R-:W-:Y:S02]  /*3290*/  PLOP3.LUT P3, PT, PT, PT, UP0, 0x80, 0x0 ;  /* 0x000000000000781c */ /* 0x000fe40003f6f008 */
[----:B------:R-:W-:Y:S01]  /*32a0*/  PRMT R74, R74, 0x5410, R4 ;  /* 0x000054104a4a7816 */ /* 0x000fe20000000004 */
[----:B------:R-:W-:Y:S01]  /*32b0*/  IMAD.MOV.U32 R4, RZ, RZ, R9 ;  /* 0x000000ffff047224 */ /* 0x000fe200078e0009 */
[----:B------:R-:W-:Y:S01]  /*32c0*/  PRMT R80, R5, 0x5410, R6 ;  /* 0x0000541005507816 */ /* 0x000fe20000000006 */
[----:B------:R-:W-:Y:S01]  /*32d0*/  IMAD.MOV.U32 R5, RZ, RZ, R34 ;  /* 0x000000ffff057224 */ /* 0x000fe200078e0022 */
[----:B------:R-:W-:Y:S01]  /*32e0*/  PRMT R67, R7, 0x7610, R67 ;  /* 0x0000761007437816 */ /* 0x000fe20000000043 */
[----:B------:R-:W-:Y:S02]  /*32f0*/  IMAD.MOV.U32 R6, RZ, RZ, R35 ;  /* 0x000000ffff067224 */ /* 0x000fe400078e0023 */
[----:B------:R-:W-:Y:S01]  /*3300*/  IMAD.MOV.U32 R7, RZ, RZ, R37 ;  /* 0x000000ffff077224 */ /* 0x000fe200078e0025 */
[----:B------:R-:W-:Y:S01]  /*3310*/  PRMT R67, R67, 0x5410, R4 ;  /* 0x0000541043437816 */ /* 0x000fe20000000004 */
[----:B------:R-:W-:Y:S01]  /*3320*/  IMAD.MOV.U32 R4, RZ, RZ, R32 ;  /* 0x000000ffff047224 */ /* 0x000fe200078e0020 */
[----:B------:R-:W-:Y:S01]  /*3330*/  PRMT R71, R5, 0x5410, R6 ;  /* 0x0000541005477816 */ /* 0x000fe20000000006 */
[----:B------:R-:W-:-:S02]  /*3340*/  IMAD.MOV.U32 R5, RZ, RZ, R33 ;  /* 0x000000ffff057224 */ /* 0x000fc400078e0021 */
[----:B------:R-:W-:-:S03]  /*3350*/  IMAD.MOV.U32 R6, RZ, RZ, R36 ;  /* 0x000000ffff067224 */ /* 0x000fc600078e0024 */
[----:B------:R-:W-:Y:S02]  /*3360*/  PRMT R70, R4, 0x5410, R5 ;  /* 0x0000541004467816 */ /* 0x000fe40000000005 */
[----:B------:R-:W-:Y:S01]  /*3370*/  PRMT R72, R6, 0x5410, R7 ;  /* 0x0000541006487816 */ /* 0x000fe20000000007 */
[----:B------:R-:W-:Y:S06]  /*3380*/  @!P3 BRA `(.L_x_11988) ;  /* 0x000000000004b947 */ /* 0x000fec0003800000 */
[----:B------:R-:W-:Y:S01]  /*3390*/  BPT.TRAP 0x1 ;  /* 0x000000040000795c */ /* 0x000fe20000300000 */
.L_x_11988:
[----:B------:R-:W-:Y:S01]  /*33a0*/  IMAD R54, R152, 0x8, R2 ;  /* 0x0000000898367824 */ /* 0x000fe200078e0202 */
[----:B------:R-:W-:Y:S01]  /*33b0*/  SHF.L.U32 R55, R185, 0x1f, RZ ;  /* 0x0000001fb9377819 */ /* 0x000fe200000006ff */
[----:B------:R-:W-:Y:S03]  /*33c0*/  BSSY B1, `(.L_x_11989) ;  /* 0x0000003000017945 */ /* 0x000fe60003800000 */
[----:B------:R-:W0:Y:S02]  /*33d0*/  SYNCS.PHASECHK.TRANS64.TRYWAIT P5, [R54+URZ+0x22890], R55 ;  /* 0x02289037360075a7 */ /* 0x000e2400080a017f */
[----:B0-----:R-:W-:Y:S05]  /*33e0*/  @!P5 BRA `(.L_x_11990) ;  /* 0x000002ac0080d947 */ /* 0x001fea0003800000 */
.L_x_12350:
[----:B------:R-:W-:Y:S05]  /*33f0*/  BSYNC B1 ;  /* 0x0000000000017941 */ /* 0x000fea0003800000 */
.L_x_11989:
[----:B------:R-:W-:-:S03]  /*3400*/  UMOV UR4, 0xffffffff ;  /* 0xffffffff00047882 */ /* 0x000fc60000000000 */
[----:B------:R-:W-:Y:S05]  /*3410*/  BRA.DIV UR4, `(.L_x_11991) ;  /* 0x000002ae04887947 */ /* 0x000fea000b800000 */
[----:B------:R1:W2:Y:S04]  /*3420*/  SHFL.IDX PT, R63, R59, RZ, 0x1c1f ;  /* 0x001c1fff3b3f7589 */ /* 0x0002a800000e0000 */
[----:B------:R1:W3:Y:S02]  /*3430*/  SHFL.IDX PT, R14, R58, RZ, 0x1c1f ;  /* 0x001c1fff3a0e7589 */ /* 0x0002e400000e0000 */
.L_x_12354:
[----:B------:R-:W-:Y:S04]  /*3440*/  BSSY B1, `(.L_x_11992) ;  /* 0x000006b000017945 */ /* 0x000fe80003800000 */
[----:B------:R-:W-:Y:S05]  /*3450*/  @P0 BRA `(.L_x_11993) ;  /* 0x0000000400a40947 */ /* 0x000fea0003800000 */
[----:B------:R-:W-:Y:S01]  /*3460*/  LOP3.LUT R4, R48, 0x1, RZ, 0xc0, !PT ;  /* 0x0000000130047812 */ /* 0x000fe200078ec0ff */
[----:B------:R-:W-:Y:S03]  /*3470*/  BSSY B2, `(.L_x_11994) ;  /* 0x0000034000027945 */ /* 0x000fe60003800000 */
[----:B------:R-:W-:-:S13]  /*3480*/  ISETP.NE.U32.AND P0, PT, R4, 0x1, PT ;  /* 0x000000010400780c */ /* 0x000fda0003f05070 */
[----:B------:R-:W-:Y:S05]  /*3490*/  @P0 BRA `(.L_x_11995) ;  /* 0x0000000000c40947 */ /* 0x000fea0003800000 */
[----:B------:R4:W0:Y:S01]  /*34a0*/  LDS.128 R4, [R69] ;  /* 0x0000000045047984 */ /* 0x0008220000000c00 */
[----:B------:R-:W-:Y:S01]  /*34b0*/  ISETP.GE.AND P5, PT, R22, R62, PT ;  /* 0x0000003e1600720c */ /* 0x000fe20003fa6270 */
[----:B------:R-:W-:Y:S01]  /*34c0*/  BSSY B3, `(.L_x_11996) ;  /* 0x000002d000037945 */ /* 0x000fe20003800000 */
[----:B---3--:R-:W-:-:S04]  /*34d0*/  LEA R10, P0, R16, R14, 0x1 ;  /* 0x0000000e100a7211 */ /* 0x008fc800078008ff */
[----:B--2---:R-:W-:-:S07]  /*34e0*/  LEA.HI.X R11, R16, R63, R17, 0x1, P0 ;  /* 0x0000003f100b7211 */ /* 0x004fce00000f0c11 */
        /* <DEDUP_REMOVED lines=18> */
[----:B------:R-:W-:Y:S01]  /*3610*/  FFMA.FTZ R75, R6, R15, R43 ;  /* 0x0000000f064b7223 */ /* 0x000fe2000001002b */
[----:B------:R-:W-:-:S02]  /*3620*/  HADD2.F32 R5, -RZ, R4.H1_H1 ;  /* 0x30000004ff057230 */ /* 0x000fc40000004100 */
[C---:B------:R-:W-:Y:S01]  /*3630*/  FMUL.FTZ R56, R7.reuse, R56 ;  /* 0x0000003807387220 */ /* 0x040fe20000410000 */
[----:B------:R-:W-:Y:S02]  /*3640*/  HADD2.F32 R15, -RZ, R80.H0_H0 ;  /* 0x20000050ff0f7230 */ /* 0x000fe40000004100 */
        /* <DEDUP_REMOVED lines=20> */
.L_x_11997:
[----:B------:R-:W-:Y:S05]  /*3790*/  BSYNC B3 ;  /* 0x0000000000037941 */ /* 0x000fea0003800000 */
.L_x_11996:
[----:B0-----:R4:W-:Y:S02]  /*37a0*/  ST.E.128 desc[UR42][R10.64], R4 ;  /* 0x000000040a007985 */ /* 0x0019e4000c101d2a */
.L_x_11995:
[----:B------:R-:W-:Y:S05]  /*37b0*/  BSYNC B2 ;  /* 0x0000000000027941 */ /* 0x000fea0003800000 */
.L_x_11994:
[----:B------:R-:W-:-:S13]  /*37c0*/  LOP3.LUT P0, RZ, R48, 0x2, RZ, 0xc0, !PT ;  /* 0x0000000230ff7812 */ /* 0x000fda000780c0ff */
[----:B------:R-:W-:Y:S05]  /*37d0*/  @!P0 BRA `(.L_x_11993) ;  /* 0x0000000000c48947 */ /* 0x000fea0003800000 */
[----:B----4-:R4:W0:Y:S01]  /*37e0*/  LDS.128 R4, [R68] ;  /* 0x0000000044047984 */ /* 0x0108220000000c00 */
        /* <DEDUP_REMOVED lines=8> */
[----:B------:R-:W-:Y:S01]  /*3870*/  HADD2.F32 R6, -RZ, R5.H1_H1 ;  /* 0x30000005ff067230 */ /* 0x000fe20000004100 */
[--C-:B------:R-:W-:Y:S01]  /*3880*/  SHF.R.U64 R14, R38, 0x10, R39.reuse ;  /* 0x00000010260e7819 */ /* 0x100fe20000001227 */
[----:B------:R-:W-:Y:S01]  /*3890*/  HADD2.F32 R15, -RZ, R15.H0_H0 ;  /* 0x2000000fff0f7230 */ /* 0x000fe20000004100 */
[----:B------:R-:W-:Y:S01]  /*38a0*/  SHF.R.U32.HI R38, RZ, 0x10, R39 ;  /* 0x00000010ff267819 */ /* 0x000fe20000011627 */
[----:B------:R-:W-:Y:S02]  /*38b0*/  HADD2.F32 R40, -RZ, R40.H0_H0 ;  /* 0x20000028ff287230 */ /* 0x000fe40000004100 */
[--C-:B------:R-:W-:Y:S02]  /*38c0*/  HADD2.F32 R13, -RZ, R7.reuse.H1_H1 ;  /* 0x30000007ff0d7230 */ /* 0x100fe40000004100 */
[----:B------:R-:W-:Y:S01]  /*38d0*/  FMUL.FTZ R42, R6, R15 ;  /* 0x0000000f062a7220 */ /* 0x000fe20000410000 */
[----:B------:R-:W-:-:S02]  /*38e0*/  HADD2.F32 R7, -RZ, R7.H0_H0 ;  /* 0x20000007ff077230 */ /* 0x000fc40000004100 */
[----:B------:R-:W-:Y:S02]  /*38f0*/  HADD2.F32 R5, -RZ, R5.H0_H0 ;  /* 0x20000005ff057230 */ /* 0x000fe40000004100 */
[-C--:B------:R-:W-:Y:S01]  /*3900*/  FMUL.FTZ R56, R13, R40.reuse ;  /* 0x000000280d387220 */ /* 0x080fe20000410000 */
[----:B------:R-:W-:Y:S02]  /*3910*/  HADD2.F32 R14, -RZ, R14.H0_H0 ;  /* 0x2000000eff0e7230 */ /* 0x000fe40000004100 */
[----:B------:R-:W-:Y:S01]  /*3920*/  FMUL.FTZ R40, R7, R40 ;  /* 0x0000002807287220 */ /* 0x000fe20000410000 */
[----:B------:R-:W-:Y:S02]  /*3930*/  HADD2.F32 R38, -RZ, R38.H0_H0 ;  /* 0x20000026ff267230 */ /* 0x000fe40000004100 */
[C---:B------:R-:W-:Y:S01]  /*3940*/  FMUL.FTZ R15, R5.reuse, R15 ;  /* 0x0000000f050f7220 */ /* 0x040fe20000410000 */
[----:B------:R-:W-:Y:S01]  /*3950*/  FFMA.FTZ R42, R5, R14, -R42 ;  /* 0x0000000e052a7223 */ /* 0x000fe2000001082a */
[----:B------:R-:W-:-:S02]  /*3960*/  HADD2.F32 R5, -RZ, R4.H1_H1 ;  /* 0x30000004ff057230 */ /* 0x000fc40000004100 */
[----:B------:R-:W-:Y:S01]  /*3970*/  FFMA.FTZ R43, R13, R38, R40 ;  /* 0x000000260d2b7223 */ /* 0x000fe20000010028 */
[----:B------:R-:W-:Y:S01]  /*3980*/  FFMA.FTZ R41, R6, R14, R15 ;  /* 0x0000000e06297223 */ /* 0x000fe2000001000f */
[----:B------:R-:W-:Y:S02]  /*3990*/  HADD2.F32 R13, -RZ, R74.H0_H0 ;  /* 0x2000004aff0d7230 */ /* 0x000fe40000004100 */
[----:B------:R-:W-:Y:S01]  /*39a0*/  FFMA.FTZ R56, R7, R38, -R56 ;  /* 0x0000002607387223 */ /* 0x000fe20000010838 */
[----:B------:R-:W-:Y:S02]  /*39b0*/  HADD2.F32 R4, -RZ, R4.H0_H0 ;  /* 0x20000004ff047230 */ /* 0x000fe40000004100 */
[----:B------:R-:W-:Y:S02]  /*39c0*/  HADD2.F32 R15, -RZ, R74.H1_H1 ;  /* 0x3000004aff0f7230 */ /* 0x000fe40000004100 */
[----:B------:R-:W-:Y:S01]  /*39d0*/  FMUL.FTZ R39, R5, R13 ;  /* 0x0000000d05277220 */ /* 0x000fe20000410000 */
[----:B------:R-:W-:-:S02]  /*39e0*/  HADD2.F32 R6, -RZ, R12.H1_H1 ;  /* 0x3000000cff067230 */ /* 0x000fc40000004100 */
[----:B------:R-:W-:Y:S01]  /*39f0*/  FMUL.FTZ R14, R4, R13 ;  /* 0x0000000d040e7220 */ /* 0x000fe20000410000 */
[----:B------:R-:W-:Y:S02]  /*3a00*/  HADD2.F32 R12, -RZ, R12.H0_H0 ;  /* 0x2000000cff0c7230 */ /* 0x000fe40000004100 */
[--C-:B------:R-:W-:Y:S02]  /*3a10*/  HADD2.F32 R7, -RZ, R73.reuse.H1_H1 ;  /* 0x30000049ff077230 */ /* 0x100fe40000004100 */
[-C--:B------:R-:W-:Y:S01]  /*3a20*/  FMUL.FTZ R13, R6, R15.reuse ;  /* 0x0000000f060d7220 */ /* 0x080fe20000410000 */
[----:B------:R-:W-:Y:S02]  /*3a30*/  HADD2.F32 R73, -RZ, R73.H0_H0 ;  /* 0x20000049ff497230 */ /* 0x000fe40000004100 */
        /* <DEDUP_REMOVED lines=9> */
.L_x_11999:
[----:B------:R-:W-:Y:S05]  /*3ad0*/  BSYNC B2 ;  /* 0x0000000000027941 */ /* 0x000fea0003800000 */
.L_x_11998:
[----:B0-----:R0:W-:Y:S02]  /*3ae0*/  ST.E.128 desc[UR42][R10.64], R4 ;  /* 0x000000040a007985 */ /* 0x0011e4000c101d2a */
.L_x_11993:
[----:B------:R-:W-:Y:S05]  /*3af0*/  BSYNC B1 ;  /* 0x0000000000017941 */ /* 0x000fea0003800000 */
.L_x_11992:
[----:B------:R-:W-:-:S03]  /*3b00*/  UMOV UR4, 0xffffffff ;  /* 0xffffffff00047882 */ /* 0x000fc60000000000 */
[----:B------:R-:W-:Y:S05]  /*3b10*/  BRA.DIV UR4, `(.L_x_12000) ;  /* 0x000002aa04107947 */ /* 0x000fea000b800000 */
[----:B-1----:R-:W1:Y:S04]  /*3b20*/  SHFL.IDX PT, R59, R59, 0x1, 0x1c1f ;  /* 0x003c1f003b3b7f89 */ /* 0x002e6800000e0000 */
[----:B---3--:R3:W0:Y:S02]  /*3b30*/  SHFL.IDX PT, R14, R58, 0x1, 0x1c1f ;  /* 0x003c1f003a0e7f89 */ /* 0x00862400000e0000 */
.L_x_12358:
[----:B------:R-:W-:Y:S05]  /*3b40*/  @P4 BRA `(.L_x_12001) ;  /* 0x0000002000a44947 */ /* 0x000fea0003800000 */
[----:B0---4-:R-:W-:Y:S01]  /*3b50*/  LOP3.LUT R4, R48, 0x1, RZ, 0xc0, !PT ;  /* 0x0000000130047812 */ /* 0x011fe200078ec0ff */
[----:B------:R-:W-:Y:S03]  /*3b60*/  BSSY B1, `(.L_x_12002) ;  /* 0x0000034000017945 */ /* 0x000fe60003800000 */
[----:B------:R-:W-:-:S13]  /*3b70*/  ISETP.NE.U32.AND P0, PT, R4, 0x1, PT ;  /* 0x000000010400780c */ /* 0x000fda0003f05070 */
[----:B------:R-:W-:Y:S05]  /*3b80*/  @P0 BRA `(.L_x_12003) ;  /* 0x0000000000c40947 */ /* 0x000fea0003800000 */
[----:B------:R0:W4:Y:S01]  /*3b90*/  LDS.128 R4, [R69+0x2000] ;  /* 0x0020000045047984 */ /* 0x0001220000000c00 */
[----:B------:R-:W-:Y:S01]  /*3ba0*/  ISETP.GE.AND P4, PT, R22, R62, PT ;  /* 0x0000003e1600720c */ /* 0x000fe20003f86270 */
[----:B------:R-:W-:Y:S01]  /*3bb0*/  BSSY B2, `(.L_x_12004) ;  /* 0x000002d000027945 */ /* 0x000fe20003800000 */
[----:B------:R-:W-:-:S04]  /*3bc0*/  LEA R10, P0, R16, R14, 0x1 ;  /* 0x0000000e100a7211 */ /* 0x000fc800078008ff */
[----:B-1----:R-:W-:-:S07]  /*3bd0*/  LEA.HI.X R11, R16, R59, R17, 0x1, P0 ;  /* 0x0000003b100b7211 */ /* 0x002fce00000f0c11 */
[----:B0-----:R-:W-:Y:S05]  /*3be0*/  @P4 BRA `(.L_x_12005) ;  /* 0x0000000000a44947 */ /* 0x001fea0003800000 */
[--C-:B------:R-:W-:Y:S01]  /*3bf0*/  SHF.R.U64 R15, R34, 0x10, R35.reuse ;  /* 0x00000010220f7819 */ /* 0x100fe20000001223 */
[----:B----4-:R-:W-:Y:S01]  /*3c00*/  IMAD.MOV.U32 R12, RZ, RZ, R6 ;  /* 0x000000ffff0c7224 */ /* 0x010fe200078e0006 */
[----:B------:R-:W-:Y:S01]  /*3c10*/  SHF.R.U32.HI R34, RZ, 0x10, R35 ;  /* 0x00000010ff227819 */ /* 0x000fe20000011623 */
[----:B------:R-:W-:Y:S01]  /*3c20*/  HADD2.F32 R6, -RZ, R5.H1_H1 ;  /* 0x30000005ff067230 */ /* 0x000fe20000004100 */
        /* <DEDUP_REMOVED lines=13> */
[----:B------:R-:W-:Y:S01]  /*3d00*/  FFMA.FTZ R38, R5, R15, -R38 ;  /* 0x0000000f05267223 */ /* 0x000fe20000010826 */
[----:B------:R-:W-:-:S02]  /*3d10*/  HADD2.F32 R5, -RZ, R4.H1_H1 ;  /* 0x30000004ff057230 */ /* 0x000fc40000004100 */
[-C--:B------:R-:W-:Y:S01]  /*3d20*/  FFMA.FTZ R39, R13, R34.reuse, R36 ;  /* 0x000000220d277223 */ /* 0x080fe20000010024 */
        /* <DEDUP_REMOVED lines=21> */
.L_x_12005:
[----:B------:R-:W-:Y:S05]  /*3e80*/  BSYNC B2 ;  /* 0x0000000000027941 */ /* 0x000fea0003800000 */
.L_x_12004:
[----:B----4-:R0:W-:Y:S02]  /*3e90*/  ST.E.128 desc[UR42][R10.64], R4 ;  /* 0x000000040a007985 */ /* 0x0101e4000c101d2a */
.L_x_12003:
[----:B------:R-:W-:Y:S05]  /*3ea0*/  BSYNC B1 ;  /* 0x0000000000017941 */ /* 0x000fea0003800000 */
.L_x_12002:
[----:B------:R-:W-:-:S13]  /*3eb0*/  LOP3.LUT P0, RZ, R48, 0x2, RZ, 0xc0, !PT ;  /* 0x0000000230ff7812 */ /* 0x000fda000780c0ff */
[----:B------:R-:W-:Y:S05]  /*3ec0*/  @!P0 BRA `(.L_x_12001) ;  /* 0x0000001c00c48947 */ /* 0x000fea0003800000 */
[----:B0-----:R0:W4:Y:S01]  /*3ed0*/  LDS.128 R4, [R68+0x2000] ;  /* 0x0020000044047984 */ /* 0x0011220000000c00 */
[----:B------:R-:W-:Y:S01]  /*3ee0*/  ISETP.GE.AND P4, PT, R186, R62, PT ;  /* 0x0000003eba00720c */ /* 0x000fe20003f86270 */
[----:B------:R-:W-:Y:S01]  /*3ef0*/  BSSY B1, `(.L_x_12006) ;  /* 0x000002d000017945 */ /* 0x000fe20003800000 */
[----:B------:R-:W-:-:S04]  /*3f00*/  LEA R10, P0, R19, R14, 0x1 ;  /* 0x0000000e130a7211 */ /* 0x000fc800078008ff */
[----:B-1----:R-:W-:-:S07]  /*3f10*/  LEA.HI.X R11, R19, R59, R184, 0x1, P0 ;  /* 0x0000003b130b7211 */ /* 0x002fce00000f0cb8 */
[----:B0-----:R-:W-:Y:S05]  /*3f20*/  @P4 BRA `(.L_x_12007) ;  /* 0x0000000000a44947 */ /* 0x001fea0003800000 */
[--C-:B------:R-:W-:Y:S02]  /*3f30*/  SHF.R.U64 R13, R32, 0x10, R33.reuse ;  /* 0x00000010200d7819 */ /* 0x100fe40000001221 */
[----:B------:R-:W-:Y:S02]  /*3f40*/  SHF.R.U32.HI R32, RZ, 0x10, R33 ;  /* 0x00000010ff207819 */ /* 0x000fe40000011621 */
[--C-:B------:R-:W-:Y:S01]  /*3f50*/  SHF.R.U64 R12, R8, 0x10, R9.reuse ;  /* 0x00000010080c7819 */ /* 0x100fe20000001209 */
[----:B------:R-:W-:Y:S01]  /*3f60*/  HADD2.F32 R13, -RZ, R13.H0_H0 ;  /* 0x2000000dff0d7230 */ /* 0x000fe20000004100 */
[----:B------:R-:W-:Y:S01]  /*3f70*/  SHF.R.U32.HI R14, RZ, 0x10, R9 ;  /* 0x00000010ff0e7819 */ /* 0x000fe20000011609 */
[----:B------:R-:W-:Y:S01]  /*3f80*/  HADD2.F32 R32, -RZ, R32.H0_H0 ;  /* 0x20000020ff207230 */ /* 0x000fe20000004100 */
[----:B----4-:R-:W-:Y:S01]  /*3f90*/  MOV R8, R6 ;  /* 0x0000000600087202 */ /* 0x010fe20000000f00 */
[----:B------:R-:W-:Y:S02]  /*3fa0*/  HADD2.F32 R6, -RZ, R5.H1_H1 ;  /* 0x30000005ff067230 */ /* 0x000fe40000004100 */
[----:B------:R-:W-:-:S02]  /*3fb0*/  HADD2.F32 R9, -RZ, R7.H1_H1 ;  /* 0x30000007ff097230 */ /* 0x000fc40000004100 */
[----:B------:R-:W-:Y:S02]  /*3fc0*/  HADD2.F32 R7, -RZ, R7.H0_H0 ;  /* 0x20000007ff077230 */ /* 0x000fe40000004100 */
[-C--:B------:R-:W-:Y:S01]  /*3fd0*/  FMUL.FTZ R34, R6, R13.reuse ;  /* 0x0000000d06227220 */ /* 0x080fe20000410000 */
        /* <DEDUP_REMOVED lines=30> */
.L_x_12007:
[----:B------:R-:W-:Y:S05]  /*41c0*/  BSYNC B1 ;  /* 0x0000000000017941 */ /* 0x000fea0003800000 */
.L_x_12006:
[----:B----4-:R0:W-:Y:S01]  /*41d0*/  ST.E.128 desc[UR42][R10.64], R4 ;  /* 0x000000040a007985 */ /* 0x0101e2000c101d2a */
[----:B------:R-:W-:Y:S05]  /*41e0*/  BRA `(.L_x_12001) ;  /* 0x0000001800fc7947 */ /* 0x000fea0003800000 */
.L_x_11983:
        /* <DEDUP_REMOVED lines=12> */
[----:B------:R-:W-:Y:S02]  /*42b0*/  CS2R R4, SRZ ;  /* 0x0000000000047805 */ /* 0x000fe4000001ff00 */
[----:B------:R-:W-:-:S02]  /*42c0*/  ISETP.GE.OR P0, PT, R16, R62, P0 ;  /* 0x0000003e1000720c */ /* 0x000fc40000706670 */
[----:B------:R-:W-:-:S11]  /*42d0*/  ISETP.GE.OR P3, PT, R16, R62, P3 ;  /* 0x0000003e1000720c */ /* 0x000fd60001f66670 */
[----:B------:R-:W-:Y:S05]  /*42e0*/  @P0 BRA `(.L_x_12009) ;  /* 0x0000000000800947 */ /* 0x000fea0003800000 */
[----:B------:R-:W-:Y:S01]  /*42f0*/  SHF.R.S32.HI R5, RZ, 0x1f, R18 ;  /* 0x0000001fff057819 */ /* 0x000fe20000011412 */
[CC--:B------:R-:W-:Y:S01]  /*4300*/  IMAD.WIDE.U32 R6, R18.reuse, R12.reuse, R16 ;  /* 0x0000000c12067225 */ /* 0x0c0fe200078e0010 */
[----:B------:R-:W-:Y:S01]  /*4310*/  ULDC.64 UR6, c[0x0][0x400] ;  /* 0x0001000000067ab9 */ /* 0x000fe20000000a00 */
[----:B------:R-:W-:Y:S02]  /*4320*/  ULDC.64 UR4, c[0x0][0x3e8] ;  /* 0x0000fa0000047ab9 */ /* 0x000fe40000000a00 */
[C---:B------:R-:W-:Y:S02]  /*4330*/  IMAD R9, R5.reuse, R12, RZ ;  /* 0x0000000c05097224 */ /* 0x040fe400078e02ff */
[-C--:B------:R-:W-:Y:S02]  /*4340*/  IMAD R8, R5, R10.reuse, RZ ;  /* 0x0000000a05087224 */ /* 0x080fe400078e02ff */
[C---:B------:R-:W-:Y:S01]  /*4350*/  IMAD R39, R18.reuse, R13, R9 ;  /* 0x0000000d12277224 */ /* 0x040fe200078e0209 */
[----:B------:R-:W-:Y:S01]  /*4360*/  SHF.R.S32.HI R9, RZ, 0x1f, R44 ;  /* 0x0000001fff097819 */ /* 0x000fe2000001142c */
[----:B------:R-:W-:-:S04]  /*4370*/  IMAD.WIDE.U32 R4, R18, R10, R16 ;  /* 0x0000000a12047225 */ /* 0x000fc800078e0010 */
[-C--:B------:R-:W-:Y:S02]  /*4380*/  IMAD R37, R18, R11.reuse, R8 ;  /* 0x0000000b12257224 */ /* 0x080fe400078e0208 */
[----:B------:R-:W-:Y:S02]  /*4390*/  IMAD R8, R9, R10, RZ ;  /* 0x0000000a09087224 */ /* 0x000fe400078e02ff */
[----:B------:R-:W-:Y:S02]  /*43a0*/  IMAD.IADD R5, R37, 0x1, R5 ;  /* 0x0000000125057824 */ /* 0x000fe400078e0205 */
[----:B------:R-:W-:Y:S02]  /*43b0*/  IMAD.IADD R7, R39, 0x1, R7 ;  /* 0x0000000127077824 */ /* 0x000fe400078e0207 */
[----:B------:R-:W-:Y:S02]  /*43c0*/  IMAD R36, R9, R12, RZ ;  /* 0x0000000c09247224 */ /* 0x000fe400078e02ff */
[----:B------:R-:W-:-:S02]  /*43d0*/  IMAD R9, R44, R11, R8 ;  /* 0x0000000b2c097224 */ /* 0x000fc400078e0208 */
[----:B------:R-:W-:-:S04]  /*43e0*/  IMAD.WIDE.U32 R4, R44, R10, R4 ;  /* 0x0000000a2c047225 */ /* 0x000fc800078e0004 */
[C---:B------:R-:W-:Y:S02]  /*43f0*/  IMAD R37, R44.reuse, R13, R36 ;  /* 0x0000000d2c257224 */ /* 0x040fe400078e0224 */
[----:B------:R-:W-:-:S04]  /*4400*/  IMAD.WIDE.U32 R6, R44, R12, R6 ;  /* 0x0000000c2c067225 */ /* 0x000fc800078e0006 */
[----:B------:R-:W-:Y:S02]  /*4410*/  IMAD.IADD R5, R9, 0x1, R5 ;  /* 0x0000000109057824 */ /* 0x000fe400078e0205 */
        /* <DEDUP_REMOVED lines=10> */
[----:B------:R-:W-:-:S03]  /*44c0*/  LEA.HI.X R37, R6, UR7, R5, 0x1, P4 ;  /* 0x0000000706257c11 */ /* 0x000fc6000a0f0c05 */
[----:B------:R0:W5:Y:S04]  /*44d0*/  LDG.E.128 R4, desc[UR42][R8.64] ;  /* 0x0000002a08047981 */ /* 0x000168000c1e1d00 */
[----:B------:R-:W5:Y:S02]  /*44e0*/  LDG.E.128 R36, desc[UR42][R36.64] ;  /* 0x0000002a24247981 */ /* 0x000f64000c1e1d00 */
.L_x_12009:
[----:B------:R-:W-:Y:S05]  /*44f0*/  BSYNC B1 ;  /* 0x0000000000017941 */ /* 0x000fea0003800000 */
.L_x_12008:
[----:B------:R-:W-:Y:S01]  /*4500*/  BSSY B1, `(.L_x_12010) ;  /* 0x000002d000017945 */ /* 0x000fe20003800000 */
[----:B-----5:R-:W-:Y:S01]  /*4510*/  IMAD.MOV.U32 R56, RZ, RZ, R6 ;  /* 0x000000ffff387224 */ /* 0x020fe200078e0006 */
[----:B------:R-:W-:Y:S01]  /*4520*/  CS2R R40, SRZ ;  /* 0x0000000000287805 */ /* 0x000fe2000001ff00 */
[----:B------:R-:W-:Y:S01]  /*4530*/  IMAD.MOV.U32 R57, RZ, RZ, R7 ;  /* 0x000000ffff397224 */ /* 0x000fe200078e0007 */
[----:B------:R-:W-:Y:S06]  /*4540*/  @P3 BRA `(.L_x_12011) ;  /* 0x0000000000a03947 */ /* 0x000fec0003800000 */
[----:B------:R-:W-:Y:S01]  /*4550*/  SHF.R.S32.HI R35, RZ, 0x1f, R18 ;  /* 0x0000001fff237819 */ /* 0x000fe20000011412 */
[----:B------:R-:W-:Y:S01]  /*4560*/  IMAD.MOV.U32 R40, RZ, RZ, R16 ;  /* 0x000000ffff287224 */ /* 0x000fe200078e0010 */
[----:B0-----:R-:W-:Y:S01]  /*4570*/  SHF.L.U64.HI R9, R10, 0x6, R11 ;  /* 0x000000060a097819 */ /* 0x001fe2000001020b */
[----:B------:R-:W-:Y:S01]  /*4580*/  IMAD.MOV.U32 R41, RZ, RZ, R17 ;  /* 0x000000ffff297224 */ /* 0x000fe200078e0011 */
[----:B------:R-:W-:Y:S01]  /*4590*/  SHF.R.S32.HI R15, RZ, 0x1f, R44 ;  /* 0x0000001fff0f7819 */ /* 0x000fe2000001142c */
[C---:B------:R-:W-:Y:S01]  /*45a0*/  IMAD R55, R35.reuse, R12, RZ ;  /* 0x0000000c23377224 */ /* 0x040fe200078e02ff */
[----:B------:R-:W-:Y:S01]  /*45b0*/  SHF.L.U64.HI R33, R12, 0x6, R13 ;  /* 0x000000060c217819 */ /* 0x000fe2000001020d */
[-C--:B------:R-:W-:Y:S01]  /*45c0*/  IMAD R42, R35, R10.reuse, RZ ;  /* 0x0000000a232a7224 */ /* 0x080fe200078e02ff */
[----:B------:R-:W-:Y:S01]  /*45d0*/  ULDC.64 UR4, c[0x0][0x3e8] ;  /* 0x0000fa0000047ab9 */ /* 0x000fe20000000a00 */
[----:B------:R-:W-:Y:S01]  /*45e0*/  IMAD.SHL.U32 R8, R10, 0x40, RZ ;  /* 0x000000400a087824 */ /* 0x000fe200078e00ff */
[----:B------:R-:W-:Y:S01]  /*45f0*/  ULDC.64 UR6, c[0x0][0x400] ;  /* 0x0001000000067ab9 */ /* 0x000fe20000000a00 */
[----:B------:R-:W-:-:S04]  /*4600*/  IMAD.WIDE.U32 R34, R18, R10, R40 ;  /* 0x0000000a12227225 */ /* 0x000fc800078e0028 */
[----:B------:R-:W-:-:S04]  /*4610*/  IMAD.WIDE.U32 R40, R18, R12, R40 ;  /* 0x0000000c12287225 */ /* 0x000fc800078e0028 */
[C---:B------:R-:W-:Y:S02]  /*4620*/  IMAD R55, R18.reuse, R13, R55 ;  /* 0x0000000d12377224 */ /* 0x040fe400078e0237 */
[----:B------:R-:W-:Y:S02]  /*4630*/  IMAD R43, R18, R11, R42 ;  /* 0x0000000b122b7224 */ /* 0x000fe400078e022a */
[----:B------:R-:W-:Y:S01]  /*4640*/  IMAD.WIDE.U32 R8, R14, 0x60, R8 ;  /* 0x000000600e087825 */ /* 0x000fe200078e0008 */
[----:B------:R-:W-:-:S03]  /*4650*/  IADD3 R41, R55, R41, RZ ;  /* 0x0000002937297210 */ /* 0x000fc60007ffe0ff */
[-C--:B------:R-:W-:Y:S02]  /*4660*/  IMAD R14, R15, R10.reuse, RZ ;  /* 0x0000000a0f0e7224 */ /* 0x080fe400078e02ff */
[----:B------:R-:W-:Y:S02]  /*4670*/  IMAD.IADD R35, R43, 0x1, R35 ;  /* 0x000000012b237824 */ /* 0x000fe400078e0223 */
[----:B------:R-:W-:Y:S02]  /*4680*/  IMAD.SHL.U32 R32, R12, 0x40, RZ ;  /* 0x000000400c207824 */ /* 0x000fe400078e00ff */
[C---:B------:R-:W-:Y:S02]  /*4690*/  IMAD R14, R44.reuse, R11, R14 ;  /* 0x0000000b2c0e7224 */ /* 0x040fe400078e020e */
[----:B------:R-:W-:Y:S02]  /*46a0*/  IMAD R63, R63, 0x60, RZ ;  /* 0x000000603f3f7824 */ /* 0x000fe400078e02ff */
[----:B------:R-:W-:-:S04]  /*46b0*/  IMAD.WIDE.U32 R10, R44, R10, R34 ;  /* 0x0000000a2c0a7225 */ /* 0x000fc800078e0022 */
[----:B------:R-:W-:-:S04]  /*46c0*/  IMAD.WIDE.U32 R32, R54, 0x60, R32 ;  /* 0x0000006036207825 */ /* 0x000fc800078e0020 */
[-C--:B------:R-:W-:Y:S02]  /*46d0*/  IMAD R15, R15, R12.reuse, RZ ;  /* 0x0000000c0f0f7224 */ /* 0x080fe400078e02ff */
[----:B------:R-:W-:Y:S02]  /*46e0*/  IMAD R67, R67, 0x60, RZ ;  /* 0x0000006043437824 */ /* 0x000fe400078e02ff */
[----:B------:R-:W-:-:S04]  /*46f0*/  IMAD.WIDE.U32 R40, R44, R12, R40 ;  /* 0x0000000c2c287225 */ /* 0x000fc800078e0028 */
[----:B------:R-:W-:Y:S01]  /*4700*/  IMAD.IADD R63, R63, 0x1, R9 ;  /* 0x000000013f3f7824 */ /* 0x000fe200078e0209 */
[----:B------:R-:W-:Y:S01]  /*4710*/  IADD3 R9, P0, R8, R10, RZ ;  /* 0x0000000a08097210 */ /* 0x000fe20007f1e0ff */
[----:B------:R-:W-:Y:S01]  /*4720*/  IMAD R15, R44, R13, R15 ;  /* 0x0000000d2c0f7224 */ /* 0x000fe200078e020f */
[----:B------:R-:W-:Y:S01]  /*4730*/  IADD3 R8, P3, R32, R40, RZ ;  /* 0x0000002820087210 */ /* 0x000fe20007f7e0ff */
[----:B------:R-:W-:Y:S01]  /*4740*/  IMAD.IADD R67, R67, 0x1, R33 ;  /* 0x0000000143437824 */ /* 0x000fe200078e0221 */
[----:B------:R-:W-:Y:S02]  /*4750*/  IADD3.X R10, R63, R14, R11, P0, !PT ;  /* 0x0000000e3f0a7210 */ /* 0x000fe400007fe40b */
[----:B------:R-:W-:Y:S02]  /*4760*/  LEA R32, P0, R9, UR4, 0x1 ;  /* 0x0000000409207c11 */ /* 0x000fe4000f8008ff */
[----:B------:R-:W-:Y:S02]  /*4770*/  IADD3.X R41, R67, R15, R41, P3, !PT ;  /* 0x0000000f43297210 */ /* 0x000fe40001ffe429 */
[----:B------:R-:W-:-:S02]  /*4780*/  LEA R40, P3, R8, UR6, 0x1 ;  /* 0x0000000608287c11 */ /* 0x000fc4000f8608ff */
[----:B------:R-:W-:Y:S02]  /*4790*/  LEA.HI.X R33, R9, UR5, R10, 0x1, P0 ;  /* 0x0000000509217c11 */ /* 0x000fe400080f0c0a */
[----:B------:R-:W-:-:S04]  /*47a0*/  LEA.HI.X R41, R8, UR7, R41, 0x1, P3 ;  /* 0x0000000708297c11 */ /* 0x000fc800098f0c29 */
[----:B------:R-:W5:Y:S04]  /*47b0*/  LDG.E.128 R32, desc[UR42][R32.64] ;  /* 0x0000002a20207981 */ /* 0x000f68000c1e1d00 */
[----:B------:R-:W5:Y:S02]  /*47c0*/  LDG.E.128 R40, desc[UR42][R40.64] ;  /* 0x0000002a28287981 */ /* 0x000f64000c1e1d00 */
.L_x_12011:
[----:B------:R-:W-:Y:S05]  /*47d0*/  BSYNC B1 ;  /* 0x0000000000017941 */ /* 0x000fea0003800000 */
.L_x_12010:
[----:B------:R-:W-:Y:S01]  /*47e0*/  ULOP3.LUT UR4, UR36, 0x1, URZ, 0xfc, !UPT ;  /* 0x0000000124047892 */ /* 0x000fe2000f8efc3f */
[----:B0-----:R-:W-:Y:S01]  /*47f0*/  IMAD.MOV.U32 R8, RZ, RZ, R4 ;  /* 0x000000ffff087224 */ /* 0x001fe200078e0004 */
[----:B------:R-:W-:Y:S01]  /*4800*/  PRMT R72, R72, 0x5410, R56 ;  /* 0x0000541048487816 */ /* 0x000fe20000000038 */
[----:B------:R-:W-:Y:S01]  /*4810*/  IMAD.MOV.U32 R9, RZ, RZ, R5 ;  /* 0x000000ffff097224 */ /* 0x000fe200078e0005 */
[----:B------:R-:W-:Y:S01]  /*4820*/  UISETP.NE.AND UP0, UPT, UR4, 0x3, UPT ;  /* 0x000000030400788c */ /* 0x000fe2000bf05270 */
        /* <DEDUP_REMOVED lines=8> */
[----:B-----5:R-:W-:Y:S01]  /*48b0*/  IMAD.MOV.U32 R11, RZ, RZ, R34 ;  /* 0x000000ffff0b7224 */ /* 0x020fe200078e0022 */
[----:B------:R-:W-:-:S02]  /*48c0*/  PLOP3.LUT P3, PT, PT, PT, UP0, 0x80, 0x0 ;  /* 0x000000000000781c */ /* 0x000fc40003f6f008 */
        /* <DEDUP_REMOVED lines=8> */
[----:B------:R-:W-:Y:S02]  /*4950*/  ISETP.GE.AND P4, PT, R16, R62, PT ;  /* 0x0000003e1000720c */ /* 0x000fe40003f86270 */
[----:B------:R-:W-:Y:S01]  /*4960*/  PRMT R68, R68, 0x5410, R8 ;  /* 0x0000541044447816 */ /* 0x000fe20000000008 */
[----:B------:R-:W-:Y:S01]  /*4970*/  IMAD.MOV.U32 R8, RZ, RZ, R42 ;  /* 0x000000ffff087224 */ /* 0x000fe200078e002a */
[----:B------:R-:W-:Y:S01]  /*4980*/  PRMT R69, R9, 0x5410, R10 ;  /* 0x0000541009457816 */ /* 0x000fe2000000000a */
[----:B------:R-:W-:Y:S01]  /*4990*/  IMAD.MOV.U32 R9, RZ, RZ, R43 ;  /* 0x000000ffff097224 */ /* 0x000fe200078e002b */
[----:B------:R-:W-:-:S04]  /*49a0*/  MOV R10, R40 ;  /* 0x00000028000a7202 */ /* 0x000fc80000000f00 */
[----:B------:R-:W-:Y:S02]  /*49b0*/  PRMT R70, R8, 0x5410, R9 ;  /* 0x0000541008467816 */ /* 0x000fe40000000009 */
[----:B------:R-:W-:Y:S01]  /*49c0*/  PRMT R71, R10, 0x5410, R11 ;  /* 0x000054100a477816 */ /* 0x000fe2000000000b */
[----:B------:R-:W-:Y:S06]  /*49d0*/  @!P3 BRA `(.L_x_12012) ;  /* 0x000000000004b947 */ /* 0x000fec0003800000 */
[----:B------:R-:W-:Y:S01]  /*49e0*/  BPT.TRAP 0x1 ;  /* 0x000000040000795c */ /* 0x000fe20000300000 */
.L_x_12012:
[----:B------:R-:W-:Y:S01]  /*49f0*/  IMAD R54, R152, 0x8, R2 ;  /* 0x0000000898367824 */ /* 0x000fe200078e0202 */
[----:B------:R-:W-:Y:S01]  /*4a00*/  SHF.L.U32 R55, R185, 0x1f, RZ ;  /* 0x0000001fb9377819 */ /* 0x000fe200000006ff */
[----:B------:R-:W-:Y:S01]  /*4a10*/  BSSY B1, `(.L_x_12013) ;  /* 0x0000005000017945 */ /* 0x000fe20003800000 */
[----:B------:R-:W-:Y:S02]  /*4a20*/  LOP3.LUT R8, R48, 0x1, RZ, 0xc0, !PT ;  /* 0x0000000130087812 */ /* 0x000fe400078ec0ff */
[----:B------:R-:W0:Y:S02]  /*4a30*/  SYNCS.PHASECHK.TRANS64.TRYWAIT P5, [R54+URZ+0x22890], R55 ;  /* 0x02289037360075a7 */ /* 0x000e2400080a017f */
[----:B------:R-:W-:Y:S01]  /*4a40*/  ISETP.NE.U32.AND P0, PT, R8, 0x1, PT ;  /* 0x000000010800780c */ /* 0x000fe20003f05070 */
[----:B0-----:R-:W-:-:S12]  /*4a50*/  @!P5 BRA `(.L_x_12014) ;  /* 0x000002980088d947 */ /* 0x001fd80003800000 */
.L_x_12359:
[----:B------:R-:W-:Y:S05]  /*4a60*/  BSYNC B1 ;  /* 0x0000000000017941 */ /* 0x000fea0003800000 */
.L_x_12013:
[----:B------:R-:W-:-:S03]  /*4a70*/  UMOV UR4, 0xffffffff ;  /* 0xffffffff00047882 */ /* 0x000fc60000000000 */
[----:B------:R-:W-:Y:S05]  /*4a80*/  BRA.DIV UR4, `(.L_x_12015) ;  /* 0x0000029a04907947 */ /* 0x000fea000b800000 */
[----:B------:R1:W2:Y:S04]  /*4a90*/  SHFL.IDX PT, R63, R59, RZ, 0x1c1f ;  /* 0x001c1fff3b3f7589 */ /* 0x0002a800000e0000 */
[----:B------:R1:W3:Y:S02]  /*4aa0*/  SHFL.IDX PT, R14, R58, RZ, 0x1c1f ;  /* 0x001c1fff3a0e7589 */ /* 0x0002e400000e0000 */
.L_x_12363:
[----:B------:R-:W-:Y:S01]  /*4ab0*/  ISETP.GE.OR P5, PT, R18, R66, P0 ;  /* 0x000000421200720c */ /* 0x000fe200007a6670 */
[----:B------:R-:W-:Y:S01]  /*4ac0*/  BSSY B1, `(.L_x_12016) ;  /* 0x0000073000017945 */ /* 0x000fe20003800000 */
[----:B------:R-:W-:Y:S02]  /*4ad0*/  IMAD.SHL.U32 R67, R62, 0x2, RZ ;  /* 0x000000023e437824 */ /* 0x000fe400078e00ff */
[----:B---3--:R-:W-:-:S09]  /*4ae0*/  IMAD.MOV.U32 R62, RZ, RZ, R14 ;  /* 0x000000ffff3e7224 */ /* 0x008fd200078e000e */
[----:B------:R-:W-:Y:S05]  /*4af0*/  @P5 BRA `(.L_x_12017) ;  /* 0x0000000400bc5947 */ /* 0x000fea0003800000 */
[----:B------:R-:W3:Y:S01]  /*4b00*/  LDC R12, c[0x0][0x2f4] ;  /* 0x0000bd00ff0c7b82 */ /* 0x000ee20000000800 */
[----:B------:R-:W-:Y:S01]  /*4b10*/  IMAD.SHL.U32 R57, R52, 0x8, RZ ;  /* 0x0000000834397824 */ /* 0x000fe200078e00ff */
[----:B------:R-:W-:Y:S01]  /*4b20*/  BSSY B2, `(.L_x_12018) ;  /* 0x000006a000027945 */ /* 0x000fe20003800000 */
[----:B---3--:R-:W-:-:S05]  /*4b30*/  IMAD.IADD R8, R12, 0x1, -R67 ;  /* 0x000000010c087824 */ /* 0x008fca00078e0a43 */
[----:B------:R-:W-:-:S04]  /*4b40*/  SEL R8, R67, R8, !P1 ;  /* 0x0000000843087207 */ /* 0x000fc80004800000 */
[----:B------:R-:W-:-:S04]  /*4b50*/  SHF.R.S32.HI R9, RZ, 0x1f, R8 ;  /* 0x0000001fff097819 */ /* 0x000fc80000011408 */
[----:B------:R-:W-:Y:S02]  /*4b60*/  LEA.HI R9, R9, R8, RZ, 0x4 ;  /* 0x0000000809097211 */ /* 0x000fe400078f20ff */
[----:B------:R-:W-:Y:S01]  /*4b70*/  LOP3.LUT R8, R20, 0x38, R57, 0xf8, !PT ;  /* 0x0000003814087812 */ /* 0x000fe200078ef839 */
[----:B--2---:R-:W-:Y:S01]  /*4b80*/  IMAD.WIDE R56, R57, 0x2, R62 ;  /* 0x0000000239387825 */ /* 0x004fe200078e023e */
[----:B------:R-:W-:-:S05]  /*4b90*/  LEA.HI.SX32 R9, R9, R52, 0x1c ;  /* 0x0000003409097211 */ /* 0x000fca00078fe2ff */
[----:B------:R-:W-:Y:S01]  /*4ba0*/  IMAD.SHL.U32 R73, R9, 0x8, RZ ;  /* 0x0000000809497824 */ /* 0x000fe200078e00ff */
[----:B------:R-:W-:-:S04]  /*4bb0*/  LOP3.LUT R9, R8, R21, RZ, 0x3c, !PT ;  /* 0x0000001508097212 */ /* 0x000fc800078e3cff */
[----:B------:R-:W-:Y:S01]  /*4bc0*/  LOP3.LUT R10, R20, 0x38, R73, 0xf8, !PT ;  /* 0x00000038140a7812 */ /* 0x000fe200078ef849 */
[----:B------:R-:W-:Y:S01]  /*4bd0*/  IMAD R9, R188, 0x200, R9 ;  /* 0x00000200bc097824 */ /* 0x000fe200078e0209 */
[----:B------:R-:W-:Y:S02]  /*4be0*/  ISETP.GE.AND P5, PT, R73, R12, PT ;  /* 0x0000000c4900720c */ /* 0x000fe40003fa6270 */
[----:B------:R-:W-:Y:S01]  /*4bf0*/  LOP3.LUT R11, R10, R21, RZ, 0x3c, !PT ;  /* 0x000000150a0b7212 */ /* 0x000fe200078e3cff */
[----:B------:R-:W-:-:S04]  /*4c00*/  IMAD R9, R152, 0x1800, R9 ;  /* 0x0000180098097824 */ /* 0x000fc800078e0209 */
[----:B------:R-:W-:Y:S02]  /*4c10*/  IMAD R11, R188, 0x200, R11 ;  /* 0x00000200bc0b7824 */ /* 0x000fe400078e020b */
[----:B------:R-:W-:Y:S02]  /*4c20*/  IMAD R9, R9, 0x2, R2 ;  /* 0x0000000209097824 */ /* 0x000fe400078e0202 */
[----:B------:R-:W-:Y:S02]  /*4c30*/  IMAD R11, R152, 0x1800, R11 ;  /* 0x00001800980b7824 */ /* 0x000fe400078e020b */
[----:B------:R-:W-:-:S04]  /*4c40*/  @!P5 IMAD.WIDE R62, R73, 0x2, R62 ;  /* 0x00000002493ed825 */ /* 0x000fc800078e023e */
[----:B------:R-:W-:Y:S02]  /*4c50*/  IMAD R12, R11, 0x2, R2 ;  /* 0x000000020b0c7824 */ /* 0x000fe400078e0202 */
[----:B------:R-:W2:Y:S04]  /*4c60*/  LDS.128 R8, [R9+0x1c400] ;  /* 0x01c4000009087984 */ /* 0x000ea80000000c00 */
[----:B------:R-:W3:Y:S01]  /*4c70*/  LDS.128 R12, [R12+0x1c400] ;  /* 0x01c400000c0c7984 */ /* 0x000ee20000000c00 */
[----:B------:R-:W-:Y:S05]  /*4c80*/  @P4 BRA `(.L_x_12019) ;  /* 0x00000004004c4947 */ /* 0x000fea0003800000 */
[----:B------:R-:W-:Y:S02]  /*4c90*/  SHF.R.U32.HI R75, RZ, 0x10, R37 ;  /* 0x00000010ff4b7819 */ /* 0x000fe40000011625 */
[----:B------:R-:W-:Y:S02]  /*4ca0*/  SHF.R.U64 R73, R4, 0x10, R5 ;  /* 0x0000001004497819 */ /* 0x000fe40000001205 */
[----:B------:R-:W-:Y:S01]  /*4cb0*/  SHF.R.U64 R36, R36, 0x10, R37 ;  /* 0x0000001024247819 */ /* 0x000fe20000001225 */
[----:B--2---:R-:W-:Y:S01]  /*4cc0*/  IMAD.MOV.U32 R37, RZ, RZ, R8 ;  /* 0x000000ffff257224 */ /* 0x004fe200078e0008 */
[----:B------:R-:W-:Y:S01]  /*4cd0*/  SHF.R.U32.HI R76, RZ, 0x10, R5 ;  /* 0x00000010ff4c7819 */ /* 0x000fe20000011605 */
[----:B---3--:R-:W-:Y:S01]  /*4ce0*/  HADD2.F32 R8, -RZ, R13.H1_H1 ;  /* 0x3000000dff087230 */ /* 0x008fe20000004100 */
[--C-:B------:R-:W-:Y:S01]  /*4cf0*/  SHF.R.U64 R4, R6, 0x10, R7.reuse ;  /* 0x0000001006047819 */ /* 0x100fe20000001207 */
[----:B------:R-:W-:Y:S01]  /*4d00*/  HADD2.F32 R6, -RZ, R9.H0_H0 ;  /* 0x20000009ff067230 */ /* 0x000fe20000004100 */
[----:B------:R-:W-:Y:S01]  /*4d10*/  SHF.R.U32.HI R80, RZ, 0x10, R7 ;  /* 0x00000010ff507819 */ /* 0x000fe20000011607 */
[----:B------:R-:W-:Y:S01]  /*4d20*/  HADD2.F32 R75, -RZ, R75.H0_H0 ;  /* 0x2000004bff4b7230 */ /* 0x000fe20000004100 */
[--C-:B------:R-:W-:Y:S01]  /*4d30*/  SHF.R.U64 R5, R38, 0x10, R39.reuse ;  /* 0x0000001026057819 */ /* 0x100fe20000001227 */
[----:B------:R-:W-:Y:S01]  /*4d40*/  HADD2.F32 R7, -RZ, R13.H0_H0 ;  /* 0x2000000dff077230 */ /* 0x000fe20000004100 */
[----:B------:R-:W-:Y:S01]  /*4d50*/  SHF.R.U32.HI R79, RZ, 0x10, R39 ;  /* 0x00000010ff4f7819 */ /* 0x000fe20000011627 */
[----:B------:R-:W-:-:S02]  /*4d60*/  HADD2.F32 R39, -RZ, R77.H1_H1 ;  /* 0x3000004dff277230 */ /* 0x000fc40000004100 */
[----:B------:R-:W-:Y:S01]  /*4d70*/  FMUL.FTZ R78, R8, R75 ;  /* 0x0000004b084e7220 */ /* 0x000fe20000410000 */
[----:B------:R-:W-:Y:S02]  /*4d80*/  HADD2.F32 R9, -RZ, R9.H1_H1 ;  /* 0x30000009ff097230 */ /* 0x000fe40000004100 */
[----:B------:R-:W-:Y:S02]  /*4d90*/  IMAD.MOV.U32 R38, RZ, RZ, R12 ;  /* 0x000000ffff267224 */ /* 0x000fe400078e000c */
        /* <DEDUP_REMOVED lines=10> */
[----:B------:R-:W-:Y:S02]  /*4e40*/  HADD2.F32 R75, -RZ, R81.H1_H1 ;  /* 0x30000051ff4b7230 */ /* 0x000fe40000004100 */
[----:B------:R-:W-:Y:S01]  /*4e50*/  HADD2.F32 R13, -RZ, R15.H0_H0 ;  /* 0x2000000fff0d7230 */ /* 0x000fe20000004100 */
[----:B------:R-:W-:Y:S01]  /*4e60*/  F2FP.F16.F32.PACK_AB R9, R9, R6 ;  /* 0x000000060909723e */ /* 0x000fe200000000ff */
[----:B------:R-:W-:Y:S02]  /*4e70*/  HADD2.F32 R12, -RZ, R11.H0_H0 ;  /* 0x2000000bff0c7230 */ /* 0x000fe40000004100 */
[----:B------:R-:W-:Y:S02]  /*4e80*/  HADD2.F32 R15, -RZ, R15.H1_H1 ;  /* 0x3000000fff0f7230 */ /* 0x000fe40000004100 */
[----:B------:R-:W-:Y:S01]  /*4e90*/  FMUL.FTZ R77, R13, R75 ;  /* 0x0000004b0d4d7220 */ /* 0x000fe20000410000 */
[----:B------:R-:W-:-:S02]  /*4ea0*/  HADD2.F32 R78, -RZ, R79.H0_H0 ;  /* 0x2000004fff4e7230 */ /* 0x000fc40000004100 */
[----:B------:R-:W-:Y:S02]  /*4eb0*/  HADD2.F32 R76, -RZ, R80.H0_H0 ;  /* 0x20000050ff4c7230 */ /* 0x000fe40000004100 */
[C---:B------:R-:W-:Y:S01]  /*4ec0*/  FMUL.FTZ R80, R12.reuse, R75 ;  /* 0x0000004b0c507220 */ /* 0x040fe20000410000 */
[----:B------:R-:W-:Y:S02]  /*4ed0*/  HADD2.F32 R11, -RZ, R11.H1_H1 ;  /* 0x3000000bff0b7230 */ /* 0x000fe40000004100 */
[-C--:B------:R-:W-:Y:S01]  /*4ee0*/  FMUL.FTZ R82, R15, R78.reuse ;  /* 0x0000004e0f527220 */ /* 0x080fe20000410000 */
[-C--:B------:R-:W-:Y:S01]  /*4ef0*/  FFMA.FTZ R77, R12, R39.reuse, -R77 ;  /* 0x000000270c4d7223 */ /* 0x080fe2000001084d */
[----:B------:R-:W-:Y:S01]  /*4f00*/  FFMA.FTZ R80, R13, R39, R80 ;  /* 0x000000270d507223 */ /* 0x000fe20000010050 */
[--C-:B------:R-:W-:Y:S02]  /*4f10*/  HADD2.F32 R13, -RZ, R74.reuse.H0_H0 ;  /* 0x2000004aff0d7230 */ /* 0x100fe40000004100 */
[C---:B------:R-:W-:Y:S01]  /*4f20*/  FMUL.FTZ R78, R11.reuse, R78 ;  /* 0x0000004e0b4e7220 */ /* 0x040fe20000410000 */
[----:B------:R-:W-:Y:S01]  /*4f30*/  FFMA.FTZ R82, R11, R76, -R82 ;  /* 0x0000004c0b527223 */ /* 0x000fe20000010852 */
[----:B------:R-:W-:-:S02]  /*4f40*/  HADD2.F32 R74, -RZ, R74.H1_H1 ;  /* 0x3000004aff4a7230 */ /* 0x000fc40000004100 */
[----:B------:R-:W-:Y:S02]  /*4f50*/  HADD2.F32 R12, -RZ, R38.H0_H0 ;  /* 0x20000026ff0c7230 */ /* 0x000fe40000004100 */
[----:B------:R-:W-:Y:S01]  /*4f60*/  FFMA.FTZ R75, R15, R76, R78 ;  /* 0x0000004c0f4b7223 */ /* 0x000fe2000001004e */
[--C-:B------:R-:W-:Y:S02]  /*4f70*/  HADD2.F32 R11, -RZ, R37.reuse.H0_H0 ;  /* 0x20000025ff0b7230 */ /* 0x100fe40000004100 */
[----:B------:R-:W-:Y:S02]  /*4f80*/  HADD2.F32 R36, -RZ, R36.H0_H0 ;  /* 0x20000024ff247230 */ /* 0x000fe40000004100 */
[-C--:B------:R-:W-:Y:S01]  /*4f90*/  FMUL.FTZ R76, R12, R74.reuse ;  /* 0x0000004a0c4c7220 */ /* 0x080fe20000410000 */
[----:B------:R-:W-:Y:S02]  /*4fa0*/  HADD2.F32 R38, -RZ, R38.H1_H1 ;  /* 0x30000026ff267230 */ /* 0x000fe40000004100 */
[----:B------:R-:W-:Y:S01]  /*4fb0*/  FMUL.FTZ R15, R11, R74 ;  /* 0x0000004a0b0f7220 */ /* 0x000fe20000410000 */
[----:B------:R-:W-:-:S02]  /*4fc0*/  HADD2.F32 R37, -RZ, R37.H1_H1 ;  /* 0x30000025ff257230 */ /* 0x000fc40000004100 */
[-C--:B------:R-:W-:Y:S01]  /*4fd0*/  FFMA.FTZ R76, R11, R13.reuse, -R76 ;  /* 0x0000000d0b4c7223 */ /* 0x080fe2000001084c */
[----:B------:R-:W-:Y:S02]  /*4fe0*/  HADD2.F32 R73, -RZ, R73.H0_H0 ;  /* 0x20000049ff497230 */ /* 0x000fe40000004100 */
[-C--:B------:R-:W-:Y:S01]  /*4ff0*/  FMUL.FTZ R74, R38, R36.reuse ;  /* 0x00000024264a7220 */ /* 0x080fe20000410000 */
[----:B------:R-:W-:Y:S02]  /*5000*/  HADD2.F32 R11, -RZ, R14.H0_H0 ;  /* 0x2000000eff0b7230 */ /* 0x000fe40000004100 */
[C---:B------:R-:W-:Y:S01]  /*5010*/  FMUL.FTZ R39, R37.reuse, R36 ;  /* 0x0000002425277220 */ /* 0x040fe20000410000 */
[----:B------:R-:W-:Y:S01]  /*5020*/  FFMA.FTZ R36, R12, R13, R15 ;  /* 0x0000000d0c247223 */ /* 0x000fe2000001000f */
[----:B------:R-:W-:Y:S02]  /*5030*/  HADD2.F32 R12, -RZ, R72.H1_H1 ;  /* 0x30000048ff0c7230 */ /* 0x000fe40000004100 */
[----:B------:R-:W-:Y:S01]  /*5040*/  FFMA.FTZ R37, R37, R73, -R74 ;  /* 0x0000004925257223 */ /* 0x000fe2000001084a */
[----:B------:R-:W-:-:S02]  /*5050*/  HADD2.F32 R15, -RZ, R5.H0_H0 ;  /* 0x20000005ff0f7230 */ /* 0x000fc40000004100 */
[----:B------:R-:W-:Y:S01]  /*5060*/  FFMA.FTZ R39, R38, R73, R39 ;  /* 0x0000004926277223 */ /* 0x000fe20000010027 */
[----:B------:R-:W-:Y:S01]  /*5070*/  HADD2.F32 R72, -RZ, R72.H0_H0 ;  /* 0x20000048ff487230 */ /* 0x000fe20000004100 */
[----:B------:R-:W-:Y:S01]  /*5080*/  F2FP.F16.F32.PACK_AB R75, R75, R80 ;  /* 0x000000504b4b723e */ /* 0x000fe200000000ff */
[----:B------:R-:W-:Y:S02]  /*5090*/  HADD2.F32 R5, -RZ, R10.H0_H0 ;  /* 0x2000000aff057230 */ /* 0x000fe40000004100 */
[----:B------:R-:W-:Y:S02]  /*50a0*/  HADD2.F32 R14, -RZ, R14.H1_H1 ;  /* 0x3000000eff0e7230 */ /* 0x000fe40000004100 */
[----:B------:R-:W-:Y:S02]  /*50b0*/  HADD2.F32 R10, -RZ, R10.H1_H1 ;  /* 0x3000000aff0a7230 */ /* 0x000fe40000004100 */
[----:B------:R-:W-:Y:S02]  /*50c0*/  HADD2.F32 R13, -RZ, R4.H0_H0 ;  /* 0x20000004ff0d7230 */ /* 0x000fe40000004100 */
[-C--:B------:R-:W-:Y:S01]  /*50d0*/  FMUL.FTZ R4, R11, R72.reuse ;  /* 0x000000480b047220 */ /* 0x080fe20000410000 */
        /* <DEDUP_REMOVED lines=9> */
[----:B------:R-:W-:Y:S01]  /*5170*/  F2FP.F16.F32.PACK_AB R14, R15, R72 ;  /* 0x000000480f0e723e */ /* 0x000fe200000000ff */
[----:B------:R-:W-:Y:S01]  /*5180*/  IMAD.MOV.U32 R15, RZ, RZ, R75 ;  /* 0x000000ffff0f7224 */ /* 0x000fe200078e004b */
[----:B------:R-:W-:Y:S02]  /*5190*/  F2FP.F16.F32.PACK_AB R8, R37, R76 ;  /* 0x0000004c2508723e */ /* 0x000fe400000000ff */
[----:B------:R-:W-:Y:S02]  /*51a0*/  F2FP.F16.F32.PACK_AB R12, R39, R36 ;  /* 0x00000024270c723e */ /* 0x000fe400000000ff */
[----:B------:R-:W-:-:S07]  /*51b0*/  F2FP.F16.F32.PACK_AB R10, R73, R4 ;  /* 0x00000004490a723e */ /* 0x000fce00000000ff */
.L_x_12019:
[----:B------:R-:W-:Y:S05]  /*51c0*/  BSYNC B2 ;  /* 0x0000000000027941 */ /* 0x000fea0003800000 */
.L_x_12018:
[----:B--2---:R4:W-:Y:S04]  /*51d0*/  ST.E.128 desc[UR42][R56.64], R8 ;  /* 0x0000000838007985 */ /* 0x0049e8000c101d2a */
[----:B---3--:R4:W-:Y:S02]  /*51e0*/  @!P5 ST.E.128 desc[UR42][R62.64], R12 ;  /* 0x0000000c3e00d985 */ /* 0x0089e4000c101d2a */
.L_x_12017:
[----:B------:R-:W-:Y:S05]  /*51f0*/  BSYNC B1 ;  /* 0x0000000000017941 */ /* 0x000fea0003800000 */
.L_x_12016:
[----:B------:R-:W-:-:S03]  /*5200*/  UMOV UR4, 0xffffffff ;  /* 0xffffffff00047882 */ /* 0x000fc60000000000 */
[----:B------:R-:W-:Y:S05]  /*5210*/  BRA.DIV UR4, `(.L_x_12020) ;  /* 0x0000029204f47947 */ /* 0x000fea000b800000 */
[----:B-1----:R-:W1:Y:S04]  /*5220*/  SHFL.IDX PT, R59, R59, 0x1, 0x1c1f ;  /* 0x003c1f003b3b7f89 */ /* 0x002e6800000e0000 */
[----:B----4-:R3:W4:Y:S02]  /*5230*/  SHFL.IDX PT, R14, R58, 0x1, 0x1c1f ;  /* 0x003c1f003a0e7f89 */ /* 0x01072400000e0000 */
.L_x_12367:
[----:B------:R-:W-:Y:S01]  /*5240*/  IADD3 R4, R18, 0x40, RZ ;  /* 0x0000004012047810 */ /* 0x000fe20007ffe0ff */
[----:B----4-:R-:W-:Y:S02]  /*5250*/  IMAD.MOV.U32 R12, RZ, RZ, R14 ;  /* 0x000000ffff0c7224 */ /* 0x010fe400078e000e */
[----:B-1----:R-:W-:Y:S01]  /*5260*/  IMAD.MOV.U32 R13, RZ, RZ, R59 ;  /* 0x000000ffff0d7224 */ /* 0x002fe200078e003b */
[----:B------:R-:W-:-:S13]  /*5270*/  ISETP.GE.OR P0, PT, R4, R66, P0 ;  /* 0x000000420400720c */ /* 0x000fda0000706670 */
[----:B------:R-:W-:Y:S05]  /*5280*/  @P0 BRA `(.L_x_12001) ;  /* 0x0000000800d40947 */ /* 0x000fea0003800000 */
[----:B------:R-:W1:Y:S01]  /*5290*/  LDC R36, c[0x0][0x2f4] ;  /* 0x0000bd00ff247b82 */ /* 0x000e620000000800 */
[----:B------:R-:W-:Y:S01]  /*52a0*/  SHF.R.U32.HI R5, RZ, 0x3, R195 ;  /* 0x00000003ff057819 */ /* 0x000fe200000116c3 */
[----:B------:R-:W-:Y:S01]  /*52b0*/  IMAD.SHL.U32 R15, R52, 0x8, RZ ;  /* 0x00000008340f7824 */ /* 0x000fe200078e00ff */
[----:B------:R-:W-:Y:S03]  /*52c0*/  BSSY B1, `(.L_x_12021) ;  /* 0x0000067000017945 */ /* 0x000fe60003800000 */
[----:B------:R-:W-:-:S04]  /*52d0*/  IMAD.WIDE R14, R15, 0x2, R12 ;  /* 0x000000020f0e7825 */ /* 0x000fc800078e020c */
[----:B-1----:R-:W-:-:S05]  /*52e0*/  @P1 IMAD.IADD R67, R36, 0x1, -R67 ;  /* 0x0000000124431824 */ /* 0x002fca00078e0a43 */
[----:B------:R-:W-:-:S04]  /*52f0*/  SHF.R.S32.HI R4, RZ, 0x1f, R67 ;  /* 0x0000001fff047819 */ /* 0x000fc80000011443 */
[----:B------:R-:W-:-:S04]  /*5300*/  LEA.HI R67, R4, R67, RZ, 0x4 ;  /* 0x0000004304437211 */ /* 0x000fc800078f20ff */
[----:B------:R-:W-:-:S05]  /*5310*/  LEA.HI.SX32 R37, R67, R52, 0x1c ;  /* 0x0000003443257211 */ /* 0x000fca00078fe2ff */
[----:B------:R-:W-:-:S05]  /*5320*/  IMAD.SHL.U32 R37, R37, 0x8, RZ ;  /* 0x0000000825257824 */ /* 0x000fca00078e00ff */
[----:B------:R-:W-:-:S04]  /*5330*/  LOP3.LUT R4, R195, 0x38, R37, 0xf8, !PT ;  /* 0x00000038c3047812 */ /* 0x000fc800078ef825 */
[----:B------:R-:W-:Y:S01]  /*5340*/  LOP3.LUT R4, R4, R5, RZ, 0x3c, !PT ;  /* 0x0000000504047212 */ /* 0x000fe200078e3cff */
[----:B------:R-:W-:-:S04]  /*5350*/  IMAD R5, R152, 0x1800, R53 ;  /* 0x0000180098057824 */ /* 0x000fc800078e0235 */
[----:B------:R-:W-:Y:S02]  /*5360*/  IMAD.IADD R7, R199, 0x1, R4 ;  /* 0x00000001c7077824 */ /* 0x000fe400078e0204 */
[----:B------:R-:W-:Y:S02]  /*5370*/  IMAD R5, R5, 0x2, R2 ;  /* 0x0000000205057824 */ /* 0x000fe400078e0202 */
[----:B------:R-:W-:-:S04]  /*5380*/  IMAD R7, R152, 0x1800, R7 ;  /* 0x0000180098077824 */ /* 0x000fc800078e0207 */
[----:B------:R-:W-:Y:S02]  /*5390*/  IMAD R8, R7, 0x2, R2 ;  /* 0x0000000207087824 */ /* 0x000fe400078e0202 */
[----:B------:R-:W1:Y:S04]  /*53a0*/  LDS.128 R4, [R5+0x1c400] ;  /* 0x01c4000005047984 */ /* 0x000e680000000c00 */
[----:B------:R-:W4:Y:S01]  /*53b0*/  LDS.128 R8, [R8+0x1c400] ;  /* 0x01c4000008087984 */ /* 0x000f220000000c00 */
[----:B------:R-:W-:Y:S05]  /*53c0*/  @P4 BRA `(.L_x_12022) ;  /* 0x0000000400584947 */ /* 0x000fea0003800000 */
[----:B------:R-:W-:Y:S01]  /*53d0*/  SHF.R.U64 R62, R40, 0x10, R41 ;  /* 0x00000010283e7819 */ /* 0x000fe20000001229 */
[--C-:B------:R-:W-:Y:S01]  /*53e0*/  HADD2.F32 R39, -RZ, R71.reuse.H1_H1 ;  /* 0x30000047ff277230 */ /* 0x100fe20000004100 */
[----:B--2---:R-:W-:Y:S01]  /*53f0*/  SHF.R.U64 R63, R32, 0x10, R33 ;  /* 0x00000010203f7819 */ /* 0x004fe20000001221 */
[----:B------:R-:W-:Y:S01]  /*5400*/  HADD2.F32 R71, -RZ, R71.H0_H0 ;  /* 0x20000047ff477230 */ /* 0x000fe20000004100 */
[----:B------:R-:W-:Y:S02]  /*5410*/  SHF.R.U32.HI R40, RZ, 0x10, R41 ;  /* 0x00000010ff287819 */ /* 0x000fe40000011629 */
[----:B------:R-:W-:Y:S01]  /*5420*/  SHF.R.U32.HI R38, RZ, 0x10, R33 ;  /* 0x00000010ff267819 */ /* 0x000fe20000011621 */
[----:B----4-:R-:W-:Y:S01]  /*5430*/  IMAD.MOV.U32 R33, RZ, RZ, R8 ;  /* 0x000000ffff217224 */ /* 0x010fe200078e0008 */
[--C-:B------:R-:W-:Y:S01]  /*5440*/  SHF.R.U64 R32, R34, 0x10, R35.reuse ;  /* 0x0000001022207819 */ /* 0x100fe20000001223 */
[----:B------:R-:W-:Y:S01]  /*5450*/  IMAD.MOV.U32 R34, RZ, RZ, R10 ;  /* 0x000000ffff227224 */ /* 0x000fe200078e000a */
[----:B------:R-:W-:Y:S01]  /*5460*/  SHF.R.U32.HI R56, RZ, 0x10, R35 ;  /* 0x00000010ff387819 */ /* 0x000fe20000011623 */
[----:B-1----:R-:W-:Y:S01]  /*5470*/  IMAD.MOV.U32 R8, RZ, RZ, R6 ;  /* 0x000000ffff087224 */ /* 0x002fe200078e0006 */
[--C-:B------:R-:W-:Y:S01]  /*5480*/  SHF.R.U64 R59, R42, 0x10, R43.reuse ;  /* 0x000000102a3b7819 */ /* 0x100fe2000000122b */
[----:B------:R-:W-:Y:S01]  /*5490*/  HADD2.F32 R10, -RZ, R9.H0_H0 ;  /* 0x20000009ff0a7230 */ /* 0x000fe20000004100 */
[----:B------:R-:W-:Y:S01]  /*54a0*/  SHF.R.U32.HI R43, RZ, 0x10, R43 ;  /* 0x00000010ff2b7819 */ /* 0x000fe2000001162b */
[----:B------:R-:W-:-:S02]  /*54b0*/  HADD2.F32 R6, -RZ, R5.H0_H0 ;  /* 0x20000005ff067230 */ /* 0x000fc40000004100 */
[----:B------:R-:W-:Y:S02]  /*54c0*/  HADD2.F32 R9, -RZ, R9.H1_H1 ;  /* 0x30000009ff097230 */ /* 0x000fe40000004100 */
[-C--:B------:R-:W-:Y:S01]  /*54d0*/  FMUL.FTZ R41, R10, R39.reuse ;  /* 0x000000270a297220 */ /* 0x080fe20000410000 */
[----:B------:R-:W-:Y:S02]  /*54e0*/  HADD2.F32 R40, -RZ, R40.H0_H0 ;  /* 0x20000028ff287230 */ /* 0x000fe40000004100 */
[----:B------:R-:W-:Y:S01]  /*54f0*/  FMUL.FTZ R39, R6, R39 ;  /* 0x0000002706277220 */ /* 0x000fe20000410000 */
[----:B------:R-:W-:Y:S02]  /*5500*/  HADD2.F32 R35, -RZ, R69.H1_H1 ;  /* 0x30000045ff237230 */ /* 0x000fe40000004100 */
[----:B------:R-:W-:Y:S02]  /*5510*/  HADD2.F32 R5, -RZ, R5.H1_H1 ;  /* 0x30000005ff057230 */ /* 0x000fe40000004100 */
[----:B------:R-:W-:Y:S01]  /*5520*/  FMUL.FTZ R42, R9, R40 ;  /* 0x00000028092a7220 */ /* 0x000fe20000410000 */
[----:B------:R-:W-:-:S02]  /*5530*/  HADD2.F32 R38, -RZ, R38.H0_H0 ;  /* 0x20000026ff267230 */ /* 0x000fc40000004100 */
[-C--:B------:R-:W-:Y:S01]  /*5540*/  FFMA.FTZ R41, R6, R35.reuse, -R41 ;  /* 0x0000002306297223 */ /* 0x080fe20000010829 */
[----:B------:R-:W-:Y:S01]  /*5550*/  FFMA.FTZ R39, R10, R35, R39 ;  /* 0x000000230a277223 */ /* 0x000fe20000010027 */
[C---:B------:R-:W-:Y:S01]  /*5560*/  FMUL.FTZ R40, R5.reuse, R40 ;  /* 0x0000002805287220 */ /* 0x040fe20000410000 */
[----:B------:R-:W-:Y:S02]  /*5570*/  HADD2.F32 R35, -RZ, R70.H1_H1 ;  /* 0x30000046ff237230 */ /* 0x000fe40000004100 */
[-C--:B------:R-:W-:Y:S01]  /*5580*/  FFMA.FTZ R42, R5, R38.reuse, -R42 ;  /* 0x00000026052a7223 */ /* 0x080fe2000001082a */
[----:B------:R-:W-:Y:S02]  /*5590*/  HADD2.F32 R6, -RZ, R11.H0_H0 ;  /* 0x2000000bff067230 */ /* 0x000fe40000004100 */
[----:B------:R-:W-:Y:S01]  /*55a0*/  FFMA.FTZ R40, R9, R38, R40 ;  /* 0x0000002609287223 */ /* 0x000fe20000010028 */
[----:B------:R-:W-:Y:S02]  /*55b0*/  HADD2.F32 R5, -RZ, R7.H0_H0 ;  /* 0x20000007ff057230 */ /* 0x000fe40000004100 */
[----:B------:R-:W-:-:S02]  /*55c0*/  HADD2.F32 R10, -RZ, R56.H0_H0 ;  /* 0x20000038ff0a7230 */ /* 0x000fc40000004100 */
[-C--:B------:R-:W-:Y:S01]  /*55d0*/  FMUL.FTZ R56, R6, R35.reuse ;  /* 0x0000002306387220 */ /* 0x080fe20000410000 */
[----:B------:R-:W-:Y:S02]  /*55e0*/  HADD2.F32 R9, -RZ, R68.H1_H1 ;  /* 0x30000044ff097230 */ /* 0x000fe40000004100 */
[C---:B------:R-:W-:Y:S01]  /*55f0*/  FMUL.FTZ R35, R5.reuse, R35 ;  /* 0x0000002305237220 */ /* 0x040fe20000410000 */
[----:B------:R-:W-:Y:S01]  /*5600*/  HADD2.F32 R11, -RZ, R11.H1_H1 ;  /* 0x3000000bff0b7230 */ /* 0x000fe20000004100 */
[----:B------:R-:W-:Y:S01]  /*5610*/  F2FP.F16.F32.PACK_AB R39, R40, R39 ;  /* 0x000000272827723e */ /* 0x000fe200000000ff */
[----:B------:R-:W-:Y:S02]  /*5620*/  HADD2.F32 R38, -RZ, R43.H0_H0 ;  /* 0x2000002bff267230 */ /* 0x000fe40000004100 */
[-C--:B------:R-:W-:Y:S01]  /*5630*/  FFMA.FTZ R43, R6, R9.reuse, R35 ;  /* 0x00000009062b7223 */ /* 0x080fe20000010023 */
[----:B------:R-:W-:Y:S02]  /*5640*/  HADD2.F32 R7, -RZ, R7.H1_H1 ;  /* 0x30000007ff077230 */ /* 0x000fe40000004100 */
[----:B------:R-:W-:Y:S01]  /*5650*/  FFMA.FTZ R56, R5, R9, -R56 ;  /* 0x0000000905387223 */ /* 0x000fe20000010838 */
[----:B------:R-:W-:-:S02]  /*5660*/  HADD2.F32 R6, -RZ, R33.H0_H0 ;  /* 0x20000021ff067230 */ /* 0x000fc40000004100 */
[-C--:B---3--:R-:W-:Y:S01]  /*5670*/  FMUL.FTZ R58, R11, R38.reuse ;  /* 0x000000260b3a7220 */ /* 0x088fe20000410000 */
[----:B------:R-:W-:Y:S02]  /*5680*/  HADD2.F32 R9, -RZ, R62.H0_H0 ;  /* 0x2000003eff097230 */ /* 0x000fe40000004100 */
[C---:B------:R-:W-:Y:S01]  /*5690*/  FMUL.FTZ R38, R7.reuse, R38 ;  /* 0x0000002607267220 */ /* 0x040fe20000410000 */
[----:B------:R-:W-:Y:S02]  /*56a0*/  HADD2.F32 R33, -RZ, R33.H1_H1 ;  /* 0x30000021ff217230 */ /* 0x000fe40000004100 */
[-C--:B------:R-:W-:Y:S01]  /*56b0*/  FFMA.FTZ R57, R7, R10.reuse, -R58 ;  /* 0x0000000a07397223 */ /* 0x080fe2000001083a */
[----:B------:R-:W-:Y:S02]  /*56c0*/  HADD2.F32 R69, -RZ, R69.H0_H0 ;  /* 0x20000045ff457230 */ /* 0x000fe40000004100 */
[----:B------:R-:W-:Y:S01]  /*56d0*/  FFMA.FTZ R58, R11, R10, R38 ;  /* 0x0000000a0b3a7223 */ /* 0x000fe20000010026 */
[----:B------:R-:W-:-:S02]  /*56e0*/  HADD2.F32 R5, -RZ, R4.H0_H0 ;  /* 0x20000004ff057230 */ /* 0x000fc40000004100 */
[----:B------:R-:W-:Y:S01]  /*56f0*/  FMUL.FTZ R10, R6, R71 ;  /* 0x00000047060a7220 */ /* 0x000fe20000410000 */
[----:B------:R-:W-:Y:S02]  /*5700*/  HADD2.F32 R4, -RZ, R4.H1_H1 ;  /* 0x30000004ff047230 */ /* 0x000fe40000004100 */
[----:B------:R-:W-:Y:S01]  /*5710*/  FMUL.FTZ R11, R33, R9 ;  /* 0x00000009210b7220 */ /* 0x000fe20000410000 */
[----:B------:R-:W-:Y:S02]  /*5720*/  HADD2.F32 R7, -RZ, R63.H0_H0 ;  /* 0x2000003fff077230 */ /* 0x000fe40000004100 */
[C---:B------:R-:W-:Y:S01]  /*5730*/  FMUL.FTZ R71, R5.reuse, R71 ;  /* 0x0000004705477220 */ /* 0x040fe20000410000 */
[----:B------:R-:W-:Y:S01]  /*5740*/  FFMA.FTZ R10, R5, R69, -R10 ;  /* 0x00000045050a7223 */ /* 0x000fe2000001080a */
[C---:B------:R-:W-:Y:S01]  /*5750*/  FMUL.FTZ R38, R4.reuse, R9 ;  /* 0x0000000904267220 */ /* 0x040fe20000410000 */
[----:B------:R-:W-:Y:S02]  /*5760*/  HADD2.F32 R5, -RZ, R34.H0_H0 ;  /* 0x20000022ff057230 */ /* 0x000fe40000004100 */
[----:B------:R-:W-:Y:S01]  /*5770*/  FFMA.FTZ R11, R4, R7, -R11 ;  /* 0x00000007040b7223 */ /* 0x000fe2000001080b */
[----:B------:R-:W-:-:S02]  /*5780*/  HADD2.F32 R70, -RZ, R70.H0_H0 ;  /* 0x20000046ff467230 */ /* 0x000fc40000004100 */
[----:B------:R-:W-:Y:S01]  /*5790*/  FFMA.FTZ R38, R33, R7, R38 ;  /* 0x0000000721267223 */ /* 0x000fe20000010026 */
[----:B------:R-:W-:Y:S02]  /*57a0*/  HADD2.F32 R9, -RZ, R59.H0_H0 ;  /* 0x2000003bff097230 */ /* 0x000fe40000004100 */
[----:B------:R-:W-:Y:S01]  /*57b0*/  FFMA.FTZ R71, R6, R69, R71 ;  /* 0x0000004506477223 */ /* 0x000fe20000010047 */
[----:B------:R-:W-:Y:S02]  /*57c0*/  HADD2.F32 R4, -RZ, R8.H0_H0 ;  /* 0x20000008ff047230 */ /* 0x000fe40000004100 */
[-C--:B------:R-:W-:Y:S01]  /*57d0*/  FMUL.FTZ R33, R5, R70.reuse ;  /* 0x0000004605217220 */ /* 0x080fe20000410000 */
[----:B------:R-:W-:Y:S01]  /*57e0*/  HADD2.F32 R34, -RZ, R34.H1_H1 ;  /* 0x30000022ff227230 */ /* 0x000fe20000004100 */
[----:B------:R-:W-:Y:S01]  /*57f0*/  F2FP.F16.F32.PACK_AB R43, R58, R43 ;  /* 0x0000002b3a2b723e */ /* 0x000fe200000000ff */
        /* <DEDUP_REMOVED lines=16> */
[----:B------:R-:W-:Y:S01]  /*5900*/  F2FP.F16.F32.PACK_AB R10, R9, R70 ;  /* 0x00000046090a723e */ /* 0x000fe200000000ff */
[----:B------:R-:W-:Y:S01]  /*5910*/  IMAD.MOV.U32 R9, RZ, RZ, R39 ;  /* 0x000000ffff097224 */ /* 0x000fe200078e0027 */
[----:B------:R-:W-:-:S07]  /*5920*/  F2FP.F16.F32.PACK_AB R7, R57, R56 ;  /* 0x000000383907723e */ /* 0x000fce00000000ff */
.L_x_12022:
[----:B------:R-:W-:Y:S05]  /*5930*/  BSYNC B1 ;  /* 0x0000000000017941 */ /* 0x000fea0003800000 */
.L_x_12021:
[----:B-1----:R1:W-:Y:S01]  /*5940*/  ST.E.128 desc[UR42][R14.64], R4 ;  /* 0x000000040e007985 */ /* 0x0023e2000c101d2a */
[----:B------:R-:W-:-:S13]  /*5950*/  ISETP.GE.AND P0, PT, R37, R36, PT ;  /* 0x000000242500720c */ /* 0x000fda0003f06270 */
[----:B------:R-:W-:Y:S05]  /*5960*/  @P0 BRA `(.L_x_12001) ;  /* 0x00000004001c0947 */ /* 0x000fea0003800000 */
[----:B------:R-:W-:-:S05]  /*5970*/  IMAD.WIDE R12, R37, 0x2, R12 ;  /* 0x00000002250c7825 */ /* 0x000fca00078e020c */
[----:B----4-:R4:W-:Y:S01]  /*5980*/  ST.E.128 desc[UR42][R12.64], R8 ;  /* 0x000000080c007985 */ /* 0x0109e2000c101d2a */
[----:B------:R-:W-:Y:S05]  /*5990*/  BRA `(.L_x_12001) ;  /* 0x0000000400107947 */ /* 0x000fea0003800000 */
.L_x_11982:
[----:B------:R-:W-:-:S04]  /*59a0*/  ULOP3.LUT UR4, UR36, 0x1, URZ, 0xfc, !UPT ;  /* 0x0000000124047892 */ /* 0x000fc8000f8efc3f */
[----:B------:R-:W-:-:S06]  /*59b0*/  UISETP.NE.AND UP0, UPT, UR4, 0x3, UPT ;  /* 0x000000030400788c */ /* 0x000fcc000bf05270 */
[----:B------:R-:W-:-:S13]  /*59c0*/  PLOP3.LUT P3, PT, PT, PT, UP0, 0x80, 0x0 ;  /* 0x000000000000781c */ /* 0x000fda0003f6f008 */
[----:B------:R-:W-:Y:S05]  /*59d0*/  @!P3 BRA `(.L_x_12023) ;  /* 0x000000000004b947 */ /* 0x000fea0003800000 */
[----:B------:R-:W-:Y:S01]  /*59e0*/  BPT.TRAP 0x1 ;  /* 0x000000040000795c */ /* 0x000fe20000300000 */
.L_x_12023:
[----:B------:R-:W-:Y:S01]  /*59f0*/  LEA R54, R152, R2, 0x3 ;  /* 0x0000000298367211 */ /* 0x000fe200078e18ff */
[----:B------:R-:W-:Y:S01]  /*5a00*/  BSSY B1, `(.L_x_12024) ;  /* 0x0000005000017945 */ /* 0x000fe20003800000 */
[----:B------:R-:W-:Y:S02]  /*5a10*/  SHF.L.U32 R55, R185, 0x1f, RZ ;  /* 0x0000001fb9377819 */ /* 0x000fe400000006ff */
[----:B------:R-:W-:Y:S02]  /*5a20*/  SHF.R.S32.HI R64, RZ, 0x1f, R61 ;  /* 0x0000001fff407819 */ /* 0x000fe4000001143d */
[----:B------:R-:W0:Y:S02]  /*5a30*/  SYNCS.PHASECHK.TRANS64.TRYWAIT P0, [R54+URZ+0x22890], R55 ;  /* 0x02289037360075a7 */ /* 0x000e24000800017f */
[----:B0-----:R-:W-:Y:S05]  /*5a40*/  @!P0 BRA `(.L_x_12025) ;  /* 0x0000028c00308947 */ /* 0x001fea0003800000 */
.L_x_12368:
[----:B------:R-:W-:Y:S05]  /*5a50*/  BSYNC B1 ;  /* 0x0000000000017941 */ /* 0x000fea0003800000 */
.L_x_12024:
        /* <DEDUP_REMOVED lines=16> */
[C---:B------:R-:W-:Y:S01]  /*5b60*/  IMAD.WIDE.U32 R4, R153.reuse, UR4, R4 ;  /* 0x0000000499047c25 */ /* 0x040fe2000f8e0004 */
[----:B------:R-:W-:Y:S02]  /*5b70*/  UMOV UR4, 0xffffffff ;  /* 0xffffffff00047882 */ /* 0x000fe40000000000 */
[----:B------:R-:W-:Y:S01]  /*5b80*/  ISETP.GE.AND P0, PT, R34, 0x1, PT ;  /* 0x000000012200780c */ /* 0x000fe20003f06270 */
[----:B------:R-:W-:Y:S01]  /*5b90*/  IMAD R5, R153, UR5, R5 ;  /* 0x0000000599057c24 */ /* 0x000fe2000f8e0205 */
[----:B------:R-:W-:-:S04]  /*5ba0*/  LEA R10, P4, R4, UR6, 0x1 ;  /* 0x00000006040a7c11 */ /* 0x000fc8000f8808ff */
[----:B------:R-:W-:Y:S01]  /*5bb0*/  LEA.HI.X R32, R4, UR7, R5, 0x1, P4 ;  /* 0x0000000704207c11 */ /* 0x000fe2000a0f0c05 */
[----:B------:R-:W-:Y:S08]  /*5bc0*/  BRA.DIV UR4, `(.L_x_12026) ;  /* 0x0000028a04e47947 */ /* 0x000ff0000b800000 */
[----:B------:R1:W2:Y:S04]  /*5bd0*/  SHFL.IDX PT, R33, R32, RZ, 0x1c1f ;  /* 0x001c1fff20217589 */ /* 0x0002a800000e0000 */
[----:B------:R1:W3:Y:S02]  /*5be0*/  SHFL.IDX PT, R14, R10, RZ, 0x1c1f ;  /* 0x001c1fff0a0e7589 */ /* 0x0002e400000e0000 */
.L_x_12372:
[----:B------:R-:W-:Y:S04]  /*5bf0*/  BSSY B1, `(.L_x_12027) ;  /* 0x000000d000017945 */ /* 0x000fe80003800000 */
[----:B------:R-:W-:Y:S05]  /*5c00*/  @!P0 BRA `(.L_x_12028) ;  /* 0x00000000002c8947 */ /* 0x000fea0003800000 */
[----:B------:R-:W-:Y:S02]  /*5c10*/  ULDC UR4, c[0x0][0x2f4] ;  /* 0x0000bd0000047ab9 */ /* 0x000fe40000000800 */
[----:B------:R-:W-:Y:S02]  /*5c20*/  ISETP.GE.AND P4, PT, R16, UR4, PT ;  /* 0x0000000410007c0c */ /* 0x000fe4000bf86270 */
[----:B------:R-:W-:-:S11]  /*5c30*/  ISETP.GE.AND P0, PT, R19, UR4, PT ;  /* 0x0000000413007c0c */ /* 0x000fd6000bf06270 */
[----:B------:R-:W4:Y:S01]  /*5c40*/  @!P4 LDS.128 R4, [R69] ;  /* 0x000000004504c984 */ /* 0x000f220000000c00 */
[----:B---3--:R-:W-:-:S04]  /*5c50*/  @!P4 LEA R8, P5, R16, R14, 0x1 ;  /* 0x0000000e1008c211 */ /* 0x008fc800078a08ff */
[----:B--2---:R-:W-:-:S05]  /*5c60*/  @!P4 LEA.HI.X R9, R16, R33, R17, 0x1, P5 ;  /* 0x000000211009c211 */ /* 0x004fca00028f0c11 */
[----:B----4-:R2:W-:Y:S04]  /*5c70*/  @!P4 ST.E.128 desc[UR42][R8.64], R4 ;  /* 0x000000040800c985 */ /* 0x0105e8000c101d2a */
[----:B------:R-:W3:Y:S01]  /*5c80*/  @!P0 LDS.128 R4, [R68] ;  /* 0x0000000044048984 */ /* 0x000ee20000000c00 */
[----:B--2---:R-:W-:-:S04]  /*5c90*/  @!P0 LEA R8, P4, R19, R14, 0x1 ;  /* 0x0000000e13088211 */ /* 0x004fc800078808ff */
[----:B------:R-:W-:-:S05]  /*5ca0*/  @!P0 LEA.HI.X R9, R19, R33, R184, 0x1, P4 ;  /* 0x0000002113098211 */ /* 0x000fca00020f0cb8 */
[----:B---3--:R4:W-:Y:S04]  /*5cb0*/  @!P0 ST.E.128 desc[UR42][R8.64], R4 ;  /* 0x0000000408008985 */ /* 0x0089e8000c101d2a */
.L_x_12028:
[----:B------:R-:W-:Y:S05]  /*5cc0*/  BSYNC B1 ;  /* 0x0000000000017941 */ /* 0x000fea0003800000 */
.L_x_12027:
[----:B------:R-:W-:-:S03]  /*5cd0*/  UMOV UR4, 0xffffffff ;  /* 0xffffffff00047882 */ /* 0x000fc60000000000 */
[----:B------:R-:W-:Y:S05]  /*5ce0*/  BRA.DIV UR4, `(.L_x_12029) ;  /* 0x0000028a04e47947 */ /* 0x000fea000b800000 */
[----:B--2---:R2:W0:Y:S04]  /*5cf0*/  SHFL.IDX PT, R33, R32, 0x1, 0x1c1f ;  /* 0x003c1f0020217f89 */ /* 0x00442800000e0000 */
[----:B---3--:R2:W3:Y:S02]  /*5d00*/  SHFL.IDX PT, R14, R10, 0x1, 0x1c1f ;  /* 0x003c1f000a0e7f89 */ /* 0x0084e400000e0000 */
.L_x_12376:
[----:B------:R-:W-:-:S13]  /*5d10*/  ISETP.GE.AND P0, PT, R34, 0x41, PT ;  /* 0x000000412200780c */ /* 0x000fda0003f06270 */
[----:B------:R-:W-:Y:S05]  /*5d20*/  @!P0 BRA `(.L_x_12001) ;  /* 0x00000000002c8947 */ /* 0x000fea0003800000 */
[----:B------:R-:W-:Y:S02]  /*5d30*/  ULDC UR4, c[0x0][0x2f4] ;  /* 0x0000bd0000047ab9 */ /* 0x000fe40000000800 */
[----:B------:R-:W-:Y:S02]  /*5d40*/  ISETP.GE.AND P5, PT, R16, UR4, PT ;  /* 0x0000000410007c0c */ /* 0x000fe4000bfa6270 */
[----:B------:R-:W-:-:S11]  /*5d50*/  ISETP.GE.AND P0, PT, R19, UR4, PT ;  /* 0x0000000413007c0c */ /* 0x000fd6000bf06270 */
[----:B----4-:R-:W4:Y:S01]  /*5d60*/  @!P5 LDS.128 R4, [R69+0x2000] ;  /* 0x002000004504d984 */ /* 0x010f220000000c00 */
[----:B---3--:R-:W-:-:S04]  /*5d70*/  @!P5 LEA R8, P4, R16, R14, 0x1 ;  /* 0x0000000e1008d211 */ /* 0x008fc800078808ff */
[----:B0-----:R-:W-:-:S05]  /*5d80*/  @!P5 LEA.HI.X R9, R16, R33, R17, 0x1, P4 ;  /* 0x000000211009d211 */ /* 0x001fca00020f0c11 */
[----:B----4-:R0:W-:Y:S04]  /*5d90*/  @!P5 ST.E.128 desc[UR42][R8.64], R4 ;  /* 0x000000040800d985 */ /* 0x0101e8000c101d2a */
[----:B------:R-:W3:Y:S01]  /*5da0*/  @!P0 LDS.128 R4, [R68+0x2000] ;  /* 0x0020000044048984 */ /* 0x000ee20000000c00 */
[----:B0-----:R-:W-:-:S04]  /*5db0*/  @!P0 LEA R8, P4, R19, R14, 0x1 ;  /* 0x0000000e13088211 */ /* 0x001fc800078808ff */
[----:B------:R-:W-:-:S05]  /*5dc0*/  @!P0 LEA.HI.X R9, R19, R33, R184, 0x1, P4 ;  /* 0x0000002113098211 */ /* 0x000fca00020f0cb8 */
[----:B---3--:R0:W-:Y:S04]  /*5dd0*/  @!P0 ST.E.128 desc[UR42][R8.64], R4 ;  /* 0x0000000408008985 */ /* 0x0081e8000c101d2a */
.L_x_12001:
[----:B------:R-:W-:Y:S05]  /*5de0*/  BSYNC B0 ;  /* 0x0000000000007941 */ /* 0x000fea0003800000 */
.L_x_11981:
[----:B01--4-:R-:W0:Y:S01]  /*5df0*/  S2R R4, SR_TID.X ;  /* 0x0000000000047919 */ /* 0x013e220000002100 */
        /* <DEDUP_REMOVED lines=8> */
[----:B0-----:R-:W-:-:S02]  /*5e80*/  SHF.R.U32.HI R5, RZ, 0x7, R4 ;  /* 0x00000007ff057819 */ /* 0x001fc40000011604 */
[----:B------:R-:W-:-:S03]  /*5e90*/  LOP3.LUT P0, RZ, R4, 0x7f, RZ, 0xc0, !PT ;  /* 0x0000007f04ff7812 */ /* 0x000fc6000780c0ff */
[----:B--2---:R-:W-:-:S10]  /*5ea0*/  VIADD R10, R5, 0x8 ;  /* 0x00000008050a7836 */ /* 0x004fd40000000000 */
[----:B------:R-:W-:-:S05]  /*5eb0*/  @!P0 VIADD R4, R54, 0x228a0 ;  /* 0x000228a036048836 */ /* 0x000fca0000000000 */
[----:B------:R-:W-:Y:S01]  /*5ec0*/  @!P0 PRMT R4, RZ, 0x654, R4 ;  /* 0x00000654ff048816 */ /* 0x000fe20000000004 */
[----:B-1----:R0:W-:Y:S06]  /*5ed0*/  BAR.SYNC.DEFER_BLOCKING R10, 0x80 ;  /* 0x0002000a0000751d */ /* 0x0021ec0000010000 */
[----:B------:R0:W-:Y:S01]  /*5ee0*/  @!P0 SYNCS.ARRIVE.TRANS64.RED.A1T0 RZ, [R4+URZ], RZ ;  /* 0x000000ff04ff89a7 */ /* 0x0001e2000810043f */
[----:B------:R-:W-:Y:S05]  /*5ef0*/  @!P3 BRA `(.L_x_12031) ;  /* 0x000000000004b947 */ /* 0x000fea0003800000 */
[----:B------:R-:W-:Y:S01]  /*5f00*/  BPT.TRAP 0x1 ;  /* 0x000000040000795c */ /* 0x000fe20000300000 */
.L_x_12031:
[----:B------:R-:W-:Y:S05]  /*5f10*/  BSYNC B0 ;  /* 0x0000000000007941 */ /* 0x000fea0003800000 */
.L_x_12030:
[----:B------:R-:W1:Y:S01]  /*5f20*/  SYNCS.PHASECHK.TRANS64.TRYWAIT P3, [R54+URZ+0x228b0], R55 ;  /* 0x0228b037360075a7 */ /* 0x000e62000806017f */
[----:B------:R-:W-:Y:S01]  /*5f30*/  ULDC UR38, c[0x0][0x320] ;  /* 0x0000c80000267ab9 */ /* 0x000fe20000000800 */
[----:B------:R-:W-:Y:S04]  /*5f40*/  BSSY B0, `(.L_x_12032) ;  /* 0x0000002000007945 */ /* 0x000fe80003800000 */
[----:B-1----:R-:W-:Y:S05]  /*5f50*/  @!P3 BRA `(.L_x_12033) ;  /* 0x000002880090b947 */ /* 0x002fea0003800000 */
.L_x_12377:
[----:B------:R-:W-:Y:S05]  /*5f60*/  BSYNC B0 ;  /* 0x0000000000007941 */ /* 0x000fea0003800000 */
.L_x_12032:
[----:B------:R-:W-:Y:S01]  /*5f70*/  ULDC.64 UR4, c[0x0][0x328] ;  /* 0x0000ca0000047ab9 */ /* 0x000fe20000000a00 */
[----:B------:R-:W-:Y:S01]  /*5f80*/  IMAD.IADD R66, R66, 0x1, -R18 ;  /* 0x0000000142427824 */ /* 0x000fe200078e0a12 */
[----:B------:R-:W-:Y:S01]  /*5f90*/  ULDC.64 UR6, c[0x0][0x318] ;  /* 0x0000c60000067ab9 */ /* 0x000fe20000000a00 */
[----:B------:R-:W-:Y:S01]  /*5fa0*/  IMAD R64, R64, UR4, RZ ;  /* 0x0000000440407c24 */ /* 0x000fe2000f8e02ff */
[----:B------:R-:W-:Y:S01]  /*5fb0*/  BSSY B0, `(.L_x_12034) ;  /* 0x0000057000007945 */ /* 0x000fe20003800000 */
[----:B0-----:R-:W-:Y:S01]  /*5fc0*/  IMAD.WIDE.U32 R4, R61, UR4, RZ ;  /* 0x000000043d047c25 */ /* 0x001fe2000f8e00ff */
[----:B------:R-:W-:-:S03]  /*5fd0*/  ISETP.GE.AND P3, PT, R66, 0x1, PT ;  /* 0x000000014200780c */ /* 0x000fc60003f66270 */
        /* <DEDUP_REMOVED lines=9> */
[----:B------:R-:W-:Y:S02]  /*6070*/  IMAD.IADD R6, R46, 0x1, R12 ;  /* 0x000000012e067824 */ /* 0x000fe400078e020c */
[----:B------:R-:W-:-:S04]  /*6080*/  IMAD.WIDE.U32 R4, R153, UR4, R4 ;  /* 0x0000000499047c25 */ /* 0x000fc8000f8e0004 */
[----:B------:R-:W-:Y:S01]  /*6090*/  IMAD R5, R153, UR5, R5 ;  /* 0x0000000599057c24 */ /* 0x000fe2000f8e0205 */
[----:B------:R-:W-:Y:S01]  /*60a0*/  LEA R35, P4, R4, UR6, 0x1 ;  /* 0x0000000604237c11 */ /* 0x000fe2000f8808ff */
[--C-:B------:R-:W-:Y:S02]  /*60b0*/  IMAD R12, R12, 0x2, R45.reuse ;  /* 0x000000020c0c7824 */ /* 0x100fe400078e022d */
[----:B------:R-:W-:Y:S01]  /*60c0*/  IMAD R11, R6, 0x2, R45 ;  /* 0x00000002060b7824 */ /* 0x000fe200078e022d */
[----:B------:R-:W-:Y:S01]  /*60d0*/  LEA.HI.X R36, R4, UR7, R5, 0x1, P4 ;  /* 0x0000000704247c11 */ /* 0x000fe2000a0f0c05 */
[----:B------:R0:W2:Y:S04]  /*60e0*/  SHFL.IDX PT, R38, R35, RZ, 0x1c1f ;  /* 0x001c1fff23267589 */ /* 0x0000a800000e0000 */
[----:B------:R0:W4:Y:S01]  /*60f0*/  SHFL.IDX PT, R37, R36, RZ, 0x1c1f ;  /* 0x001c1fff24257589 */ /* 0x00012200000e0000 */
[----:B------:R-:W-:Y:S05]  /*6100*/  @!P3 BRA `(.L_x_12035) ;  /* 0x000000040004b947 */ /* 0x000fea0003800000 */
[----:B------:R-:W-:Y:S02]  /*6110*/  ISETP.GE.AND P3, PT, R16, UR38, PT ;  /* 0x0000002610007c0c */ /* 0x000fe4000bf66270 */
[----:B------:R-:W-:-:S11]  /*6120*/  ISETP.GE.AND P5, PT, R19, UR38, PT ;  /* 0x0000002613007c0c */ /* 0x000fd6000bfa6270 */
[----:B------:R-:W5:Y:S01]  /*6130*/  @!P3 LDS.128 R4, [R12] ;  /* 0x000000000c04b984 */ /* 0x000f620000000c00 */
[----:B--2---:R-:W-:-:S04]  /*6140*/  @!P3 LEA R8, P4, R16, R38, 0x1 ;  /* 0x000000261008b211 */ /* 0x004fc800078808ff */
[----:B----4-:R-:W-:-:S05]  /*6150*/  @!P3 LEA.HI.X R9, R16, R37, R17, 0x1, P4 ;  /* 0x000000251009b211 */ /* 0x010fca00020f0c11 */
[----:B-----5:R2:W-:Y:S01]  /*6160*/  @!P3 ST.E.128 desc[UR42][R8.64], R4 ;  /* 0x000000040800b985 */ /* 0x0205e2000c101d2a */
[----:B------:R-:W-:-:S03]  /*6170*/  ISETP.GE.AND P3, PT, R162, UR38, PT ;  /* 0x00000026a2007c0c */ /* 0x000fc6000bf66270 */
[----:B------:R-:W4:Y:S01]  /*6180*/  @!P5 LDS.128 R4, [R11] ;  /* 0x000000000b04d984 */ /* 0x000f220000000c00 */
[----:B------:R-:W-:Y:S02]  /*6190*/  SEL R13, RZ, 0x3fffc, P3 ;  /* 0x0003fffcff0d7807 */ /* 0x000fe40001800000 */
[----:B------:R-:W-:Y:S02]  /*61a0*/  SEL R32, RZ, 0x4, P3 ;  /* 0x00000004ff207807 */ /* 0x000fe40001800000 */
[----:B------:R-:W-:-:S04]  /*61b0*/  ISETP.GE.AND P3, PT, R16, UR38, PT ;  /* 0x0000002610007c0c */ /* 0x000fc8000bf66270 */
[----:B------:R-:W-:Y:S02]  /*61c0*/  SEL R33, RZ, 0x1, P3 ;  /* 0x00000001ff217807 */ /* 0x000fe40001800000 */
[----:B--2---:R-:W-:-:S04]  /*61d0*/  @!P5 LEA R8, P4, R19, R38, 0x1 ;  /* 0x000000261308d211 */ /* 0x004fc800078808ff */
[----:B------:R-:W-:Y:S02]  /*61e0*/  @!P5 LEA.HI.X R9, R19, R37, R184, 0x1, P4 ;  /* 0x000000251309d211 */ /* 0x000fe400020f0cb8 */
[----:B------:R-:W-:Y:S02]  /*61f0*/  LOP3.LUT P4, RZ, R13, 0x4, RZ, 0xc0, !PT ;  /* 0x000000040dff7812 */ /* 0x000fe4000788c0ff */
[----:B------:R-:W-:-:S04]  /*6200*/  SEL R13, RZ, 0x2, P5 ;  /* 0x00000002ff0d7807 */ /* 0x000fc80002800000 */
[----:B------:R-:W-:Y:S01]  /*6210*/  IADD3 R32, R32, R13, R33 ;  /* 0x0000000d20207210 */ /* 0x000fe20007ffe021 */
[----:B----4-:R2:W-:Y:S06]  /*6220*/  @!P5 ST.E.128 desc[UR42][R8.64], R4 ;  /* 0x000000040800d985 */ /* 0x0105ec000c101d2a */
[----:B------:R-:W4:Y:S01]  /*6230*/  @P4 LDS.128 R4, [R12+0x3000] ;  /* 0x003000000c044984 */ /* 0x000f220000000c00 */
[----:B--2---:R-:W-:-:S04]  /*6240*/  @P4 LEA R8, P5, R162, R38, 0x1 ;  /* 0x00000026a2084211 */ /* 0x004fc800078a08ff */
[----:B------:R-:W-:Y:S02]  /*6250*/  @P4 LEA.HI.X R9, R162, R37, R194, 0x1, P5 ;  /* 0x00000025a2094211 */ /* 0x000fe400028f0cc2 */
[----:B------:R-:W-:-:S04]  /*6260*/  ISETP.GE.AND P5, PT, R161, UR38, PT ;  /* 0x00000026a1007c0c */ /* 0x000fc8000bfa6270 */
[----:B---3--:R-:W-:Y:S02]  /*6270*/  SEL R14, RZ, 0x7fff8, P5 ;  /* 0x0007fff8ff0e7807 */ /* 0x008fe40002800000 */
[----:B------:R-:W-:Y:S01]  /*6280*/  SEL R15, RZ, 0x8, P5 ;  /* 0x00000008ff0f7807 */ /* 0x000fe20002800000 */
[----:B----4-:R2:W-:Y:S01]  /*6290*/  @P4 ST.E.128 desc[UR42][R8.64], R4 ;  /* 0x0000000408004985 */ /* 0x0105e2000c101d2a */
[----:B------:R-:W-:-:S13]  /*62a0*/  LOP3.LUT P4, RZ, R14, 0x8, RZ, 0xc0, !PT ;  /* 0x000000080eff7812 */ /* 0x000fda000788c0ff */
[----:B------:R-:W3:Y:S01]  /*62b0*/  @P4 LDS.128 R4, [R11+0x3000] ;  /* 0x003000000b044984 */ /* 0x000ee20000000c00 */
[----:B--2---:R-:W-:-:S04]  /*62c0*/  @P4 LEA R8, P3, R161, R38, 0x1 ;  /* 0x00000026a1084211 */ /* 0x004fc800078608ff */
[----:B------:R-:W-:Y:S02]  /*62d0*/  @P4 LEA.HI.X R9, R161, R37, R193, 0x1, P3 ;  /* 0x00000025a1094211 */ /* 0x000fe400018f0cc1 */
[----:B------:R-:W-:-:S04]  /*62e0*/  ISETP.GE.AND P3, PT, R160, UR38, PT ;  /* 0x00000026a0007c0c */ /* 0x000fc8000bf66270 */
[----:B------:R-:W-:Y:S02]  /*62f0*/  SEL R14, RZ, 0xffff0, P3 ;  /* 0x000ffff0ff0e7807 */ /* 0x000fe40001800000 */
[----:B------:R-:W-:-:S04]  /*6300*/  SEL R34, RZ, 0x10, P3 ;  /* 0x00000010ff227807 */ /* 0x000fc80001800000 */
[----:B------:R-:W-:Y:S01]  /*6310*/  IADD3 R15, R34, R32, R15 ;  /* 0x00000020220f7210 */ /* 0x000fe20007ffe00f */
[----:B---3--:R2:W-:Y:S01]  /*6320*/  @P4 ST.E.128 desc[UR42][R8.64], R4 ;  /* 0x0000000408004985 */ /* 0x0085e2000c101d2a */
[----:B------:R-:W-:-:S13]  /*6330*/  LOP3.LUT P4, RZ, R14, 0x10, RZ, 0xc0, !PT ;  /* 0x000000100eff7812 */ /* 0x000fda000788c0ff */
[----:B------:R-:W3:Y:S01]  /*6340*/  @P4 LDS.128 R4, [R12+0x6000] ;  /* 0x006000000c044984 */ /* 0x000ee20000000c00 */
[----:B--2---:R-:W-:-:S04]  /*6350*/  @P4 LEA R8, P5, R160, R38, 0x1 ;  /* 0x00000026a0084211 */ /* 0x004fc800078a08ff */
[----:B------:R-:W-:Y:S02]  /*6360*/  @P4 LEA.HI.X R9, R160, R37, R192, 0x1, P5 ;  /* 0x00000025a0094211 */ /* 0x000fe400028f0cc0 */
[----:B------:R-:W-:-:S04]  /*6370*/  ISETP.GE.AND P5, PT, R155, UR38, PT ;  /* 0x000000269b007c0c */ /* 0x000fc8000bfa6270 */
[----:B------:R-:W-:Y:S02]  /*6380*/  SEL R14, RZ, 0x1fffe0, P5 ;  /* 0x001fffe0ff0e7807 */ /* 0x000fe40002800000 */
[----:B------:R-:W-:Y:S02]  /*6390*/  SEL R13, RZ, 0x20, P5 ;  /* 0x00000020ff0d7807 */ /* 0x000fe40002800000 */
[----:B------:R-:W-:-:S04]  /*63a0*/  ISETP.GE.AND P5, PT, R163, UR38, PT ;  /* 0x00000026a3007c0c */ /* 0x000fc8000bfa6270 */
[----:B------:R-:W-:Y:S01]  /*63b0*/  SEL R32, RZ, 0x7fff80, P5 ;  /* 0x007fff80ff207807 */ /* 0x000fe20002800000 */
[----:B---3--:R2:W-:Y:S01]  /*63c0*/  @P4 ST.E.128 desc[UR42][R8.64], R4 ;  /* 0x0000000408004985 */ /* 0x0085e2000c101d2a */
[----:B------:R-:W-:-:S13]  /*63d0*/  LOP3.LUT P4, RZ, R14, 0x20, RZ, 0xc0, !PT ;  /* 0x000000200eff7812 */ /* 0x000fda000788c0ff */
[----:B------:R-:W3:Y:S01]  /*63e0*/  @P4 LDS.128 R4, [R11+0x6000] ;  /* 0x006000000b044984 */ /* 0x000ee20000000c00 */
[----:B--2---:R-:W-:-:S04]  /*63f0*/  @P4 LEA R8, P3, R155, R38, 0x1 ;  /* 0x000000269b084211 */ /* 0x004fc800078608ff */
[----:B------:R-:W-:Y:S02]  /*6400*/  @P4 LEA.HI.X R9, R155, R37, R191, 0x1, P3 ;  /* 0x000000259b094211 */ /* 0x000fe400018f0cbf */
[----:B------:R-:W-:-:S04]  /*6410*/  ISETP.GE.AND P3, PT, R154, UR38, PT ;  /* 0x000000269a007c0c */ /* 0x000fc8000bf66270 */
[----:B------:R-:W-:Y:S01]  /*6420*/  SEL R14, RZ, 0x3fffc0, P3 ;  /* 0x003fffc0ff0e7807 */ /* 0x000fe20001800000 */
[----:B---3--:R2:W-:Y:S03]  /*6430*/  @P4 ST.E.128 desc[UR42][R8.64], R4 ;  /* 0x0000000408004985 */ /* 0x0085e6000c101d2a */
[----:B------:R-:W-:Y:S02]  /*6440*/  LOP3.LUT P4, RZ, R14, 0x40, RZ, 0xc0, !PT ;  /* 0x000000400eff7812 */ /* 0x000fe4000788c0ff */
[----:B------:R-:W-:-:S04]  /*6450*/  SEL R14, RZ, 0x40, P3 ;  /* 0x00000040ff0e7807 */ /* 0x000fc80001800000 */
[----:B------:R-:W-:-:S05]  /*6460*/  IADD3 R13, R14, R15, R13 ;  /* 0x0000000f0e0d7210 */ /* 0x000fca0007ffe00d */
[----:B------:R-:W-:Y:S02]  /*6470*/  IMAD.IADD R13, R13, 0x1, R32 ;  /* 0x000000010d0d7824 */ /* 0x000fe400078e0220 */
[----:B------:R-:W3:Y:S03]  /*6480*/  @P4 LDS.128 R4, [R12+0x9000] ;  /* 0x009000000c044984 */ /* 0x000ee60000000c00 */
[----:B--2---:R-:W-:-:S04]  /*6490*/  PRMT R8, R13, 0x8880, RZ ;  /* 0x000088800d087816 */ /* 0x004fc800000000ff */
[----:B------:R-:W-:Y:S02]  /*64a0*/  ISETP.GT.AND P3, PT, R8, -0x1, PT ;  /* 0xffffffff0800780c */ /* 0x000fe40003f64270 */
[----:B------:R-:W-:-:S04]  /*64b0*/  @P4 LEA R8, P5, R154, R38, 0x1 ;  /* 0x000000269a084211 */ /* 0x000fc800078a08ff */
[----:B------:R-:W-:-:S05]  /*64c0*/  @P4 LEA.HI.X R9, R154, R37, R190, 0x1, P5 ;  /* 0x000000259a094211 */ /* 0x000fca00028f0cbe */
[----:B---3--:R2:W-:Y:S04]  /*64d0*/  @P4 ST.E.128 desc[UR42][R8.64], R4 ;  /* 0x0000000408004985 */ /* 0x0085e8000c101d2a */
[----:B------:R-:W3:Y:S01]  /*64e0*/  @!P3 LDS.128 R4, [R11+0x9000] ;  /* 0x009000000b04b984 */ /* 0x000ee20000000c00 */
[----:B--2---:R-:W-:-:S04]  /*64f0*/  @!P3 LEA R8, P4, R163, R38, 0x1 ;  /* 0x00000026a308b211 */ /* 0x004fc800078808ff */
[----:B------:R-:W-:-:S05]  /*6500*/  @!P3 LEA.HI.X R9, R163, R37, R189, 0x1, P4 ;  /* 0x00000025a309b211 */ /* 0x000fca00020f0cbd */
[----:B---3--:R2:W-:Y:S04]  /*6510*/  @!P3 ST.E.128 desc[UR42][R8.64], R4 ;  /* 0x000000040800b985 */ /* 0x0085e8000c101d2a */
.L_x_12035:
[----:B------:R-:W-:Y:S05]  /*6520*/  BSYNC B0 ;  /* 0x0000000000007941 */ /* 0x000fea0003800000 */
.L_x_12034:
[----:B------:R-:W-:Y:S01]  /*6530*/  ISETP.GE.AND P3, PT, R66, 0x41, PT ;  /* 0x000000414200780c */ /* 0x000fe20003f66270 */
[----:B------:R1:W1:Y:S01]  /*6540*/  SHFL.IDX PT, R13, R36, 0x1, 0x1c1f ;  /* 0x003c1f00240d7f89 */ /* 0x00026200000e0000 */
[----:B------:R-:W-:Y:S03]  /*6550*/  BSSY B0, `(.L_x_12036) ;  /* 0x0000044000007945 */ /* 0x000fe60003800000 */
[----:B0-----:R-:W0:Y:S08]  /*6560*/  SHFL.IDX PT, R35, R35, 0x1, 0x1c1f ;  /* 0x003c1f0023237f89 */ /* 0x001e3000000e0000 */
[----:B------:R-:W-:Y:S05]  /*6570*/  @!P3 BRA `(.L_x_12037) ;  /* 0x000000040004b947 */ /* 0x000fea0003800000 */
[----:B------:R-:W-:Y:S02]  /*6580*/  ISETP.GE.AND P4, PT, R16, UR38, PT ;  /* 0x0000002610007c0c */ /* 0x000fe4000bf86270 */
[----:B------:R-:W-:-:S11]  /*6590*/  ISETP.GE.AND P5, PT, R19, UR38, PT ;  /* 0x0000002613007c0c */ /* 0x000fd6000bfa6270 */
[----:B--2---:R-:W2:Y:S01]  /*65a0*/  @!P4 LDS.128 R4, [R12+0x2000] ;  /* 0x002000000c04c984 */ /* 0x004ea20000000c00 */
[----:B0-----:R-:W-:-:S04]  /*65b0*/  @!P4 LEA R8, P3, R16, R35, 0x1 ;  /* 0x000000231008c211 */ /* 0x001fc800078608ff */
[----:B-1----:R-:W-:Y:S02]  /*65c0*/  @!P4 LEA.HI.X R9, R16, R13, R17, 0x1, P3 ;  /* 0x0000000d1009c211 */ /* 0x002fe400018f0c11 */
[----:B------:R-:W-:-:S04]  /*65d0*/  ISETP.GE.AND P3, PT, R162, UR38, PT ;  /* 0x00000026a2007c0c */ /* 0x000fc8000bf66270 */
[----:B---3--:R-:W-:Y:S02]  /*65e0*/  SEL R14, RZ, 0x3fffc, P3 ;  /* 0x0003fffcff0e7807 */ /* 0x008fe40001800000 */
[----:B------:R-:W-:Y:S02]  /*65f0*/  SEL R33, RZ, 0x4, P3 ;  /* 0x00000004ff217807 */ /* 0x000fe40001800000 */
[----:B------:R-:W-:-:S04]  /*6600*/  ISETP.GE.AND P3, PT, R16, UR38, PT ;  /* 0x0000002610007c0c */ /* 0x000fc8000bf66270 */
[----:B------:R-:W-:Y:S01]  /*6610*/  SEL R34, RZ, 0x1, P3 ;  /* 0x00000001ff227807 */ /* 0x000fe20001800000 */
[----:B--2---:R0:W-:Y:S04]  /*6620*/  @!P4 ST.E.128 desc[UR42][R8.64], R4 ;  /* 0x000000040800c985 */ /* 0x0041e8000c101d2a */
[----:B------:R-:W1:Y:S01]  /*6630*/  @!P5 LDS.128 R4, [R11+0x2000] ;  /* 0x002000000b04d984 */ /* 0x000e620000000c00 */
[----:B0-----:R-:W-:-:S04]  /*6640*/  @!P5 LEA R8, P4, R19, R35, 0x1 ;  /* 0x000000231308d211 */ /* 0x001fc800078808ff */
[----:B------:R-:W-:Y:S02]  /*6650*/  @!P5 LEA.HI.X R9, R19, R13, R184, 0x1, P4 ;  /* 0x0000000d1309d211 */ /* 0x000fe400020f0cb8 */
[----:B------:R-:W-:Y:S02]  /*6660*/  LOP3.LUT P4, RZ, R14, 0x4, RZ, 0xc0, !PT ;  /* 0x000000040eff7812 */ /* 0x000fe4000788c0ff */
[----:B------:R-:W-:-:S04]  /*6670*/  SEL R14, RZ, 0x2, P5 ;  /* 0x00000002ff0e7807 */ /* 0x000fc80002800000 */
[----:B------:R-:W-:Y:S01]  /*6680*/  IADD3 R33, R33, R14, R34 ;  /* 0x0000000e21217210 */ /* 0x000fe20007ffe022 */
[----:B-1----:R0:W-:Y:S06]  /*6690*/  @!P5 ST.E.128 desc[UR42][R8.64], R4 ;  /* 0x000000040800d985 */ /* 0x0021ec000c101d2a */
[----:B------:R-:W1:Y:S01]  /*66a0*/  @P4 LDS.128 R4, [R12+0x5000] ;  /* 0x005000000c044984 */ /* 0x000e620000000c00 */
[----:B0-----:R-:W-:-:S04]  /*66b0*/  @P4 LEA R8, P5, R162, R35, 0x1 ;  /* 0x00000023a2084211 */ /* 0x001fc800078a08ff */
[----:B------:R-:W-:Y:S02]  /*66c0*/  @P4 LEA.HI.X R9, R162, R13, R194, 0x1, P5 ;  /* 0x0000000da2094211 */ /* 0x000fe400028f0cc2 */
[----:B------:R-:W-:-:S04]  /*66d0*/  ISETP.GE.AND P5, PT, R161, UR38, PT ;  /* 0x00000026a1007c0c */ /* 0x000fc8000bfa6270 */
[----:B------:R-:W-:Y:S02]  /*66e0*/  SEL R15, RZ, 0x7fff8, P5 ;  /* 0x0007fff8ff0f7807 */ /* 0x000fe40002800000 */
[----:B------:R-:W-:Y:S01]  /*66f0*/  SEL R32, RZ, 0x8, P5 ;  /* 0x00000008ff207807 */ /* 0x000fe20002800000 */
[----:B-1----:R0:W-:Y:S01]  /*6700*/  @P4 ST.E.128 desc[UR42][R8.64], R4 ;  /* 0x0000000408004985 */ /* 0x0021e2000c101d2a */
[----:B------:R-:W-:-:S13]  /*6710*/  LOP3.LUT P4, RZ, R15, 0x8, RZ, 0xc0, !PT ;  /* 0x000000080fff7812 */ /* 0x000fda000788c0ff */
[----:B------:R-:W1:Y:S01]  /*6720*/  @P4 LDS.128 R4, [R11+0x5000] ;  /* 0x005000000b044984 */ /* 0x000e620000000c00 */
[----:B0-----:R-:W-:-:S04]  /*6730*/  @P4 LEA R8, P3, R161, R35, 0x1 ;  /* 0x00000023a1084211 */ /* 0x001fc800078608ff */
[----:B------:R-:W-:Y:S02]  /*6740*/  @P4 LEA.HI.X R9, R161, R13, R193, 0x1, P3 ;  /* 0x0000000da1094211 */ /* 0x000fe400018f0cc1 */
[----:B------:R-:W-:-:S04]  /*6750*/  ISETP.GE.AND P3, PT, R160, UR38, PT ;  /* 0x00000026a0007c0c */ /* 0x000fc8000bf66270 */
[----:B------:R-:W-:Y:S02]  /*6760*/  SEL R15, RZ, 0xffff0, P3 ;  /* 0x000ffff0ff0f7807 */ /* 0x000fe40001800000 */
[----:B----4-:R-:W-:-:S04]  /*6770*/  SEL R37, RZ, 0x10, P3 ;  /* 0x00000010ff257807 */ /* 0x010fc80001800000 */
[----:B------:R-:W-:Y:S01]  /*6780*/  IADD3 R32, R37, R33, R32 ;  /* 0x0000002125207210 */ /* 0x000fe20007ffe020 */
[----:B-1----:R0:W-:Y:S01]  /*6790*/  @P4 ST.E.128 desc[UR42][R8.64], R4 ;  /* 0x0000000408004985 */ /* 0x0021e2000c101d2a */
[----:B------:R-:W-:-:S13]  /*67a0*/  LOP3.LUT P4, RZ, R15, 0x10, RZ, 0xc0, !PT ;  /* 0x000000100fff7812 */ /* 0x000fda000788c0ff */
[----:B------:R-:W1:Y:S01]  /*67b0*/  @P4 LDS.128 R4, [R12+0x8000] ;  /* 0x008000000c044984 */ /* 0x000e620000000c00 */
[----:B0-----:R-:W-:-:S04]  /*67c0*/  @P4 LEA R8, P5, R160, R35, 0x1 ;  /* 0x00000023a0084211 */ /* 0x001fc800078a08ff */
[----:B------:R-:W-:Y:S02]  /*67d0*/  @P4 LEA.HI.X R9, R160, R13, R192, 0x1, P5 ;  /* 0x0000000da0094211 */ /* 0x000fe400028f0cc0 */
[----:B------:R-:W-:-:S04]  /*67e0*/  ISETP.GE.AND P5, PT, R155, UR38, PT ;  /* 0x000000269b007c0c */ /* 0x000fc8000bfa6270 */
[----:B------:R-:W-:Y:S02]  /*67f0*/  SEL R15, RZ, 0x1fffe0, P5 ;  /* 0x001fffe0ff0f7807 */ /* 0x000fe40002800000 */
[----:B------:R-:W-:Y:S02]  /*6800*/  SEL R14, RZ, 0x20, P5 ;  /* 0x00000020ff0e7807 */ /* 0x000fe40002800000 */
[----:B------:R-:W-:-:S04]  /*6810*/  ISETP.GE.AND P5, PT, R163, UR38, PT ;  /* 0x00000026a3007c0c */ /* 0x000fc8000bfa6270 */
[----:B------:R-:W-:Y:S01]  /*6820*/  SEL R33, RZ, 0x7fff80, P5 ;  /* 0x007fff80ff217807 */ /* 0x000fe20002800000 */
[----:B-1----:R0:W-:Y:S01]  /*6830*/  @P4 ST.E.128 desc[UR42][R8.64], R4 ;  /* 0x0000000408004985 */ /* 0x0021e2000c101d2a */
[----:B------:R-:W-:-:S13]  /*6840*/  LOP3.LUT P4, RZ, R15, 0x20, RZ, 0xc0, !PT ;  /* 0x000000200fff7812 */ /* 0x000fda000788c0ff */
[----:B------:R-:W1:Y:S01]  /*6850*/  @P4 LDS.128 R4, [R11+0x8000] ;  /* 0x008000000b044984 */ /* 0x000e620000000c00 */
[----:B0-----:R-:W-:-:S04]  /*6860*/  @P4 LEA R8, P3, R155, R35, 0x1 ;  /* 0x000000239b084211 */ /* 0x001fc800078608ff */
[----:B------:R-:W-:Y:S02]  /*6870*/  @P4 LEA.HI.X R9, R155, R13, R191, 0x1, P3 ;  /* 0x0000000d9b094211 */ /* 0x000fe400018f0cbf */
[----:B------:R-:W-:-:S04]  /*6880*/  ISETP.GE.AND P3, PT, R154, UR38, PT ;  /* 0x000000269a007c0c */ /* 0x000fc8000bf66270 */
[----:B------:R-:W-:Y:S01]  /*6890*/  SEL R15, RZ, 0x3fffc0, P3 ;  /* 0x003fffc0ff0f7807 */ /* 0x000fe20001800000 */
[----:B-1----:R0:W-:Y:S03]  /*68a0*/  @P4 ST.E.128 desc[UR42][R8.64], R4 ;  /* 0x0000000408004985 */ /* 0x0021e6000c101d2a */
[----:B------:R-:W-:Y:S02]  /*68b0*/  LOP3.LUT P4, RZ, R15, 0x40, RZ, 0xc0, !PT ;  /* 0x000000400fff7812 */ /* 0x000fe4000788c0ff */
[----:B------:R-:W-:-:S04]  /*68c0*/  SEL R15, RZ, 0x40, P3 ;  /* 0x00000040ff0f7807 */ /* 0x000fc80001800000 */
[----:B------:R-:W-:-:S05]  /*68d0*/  IADD3 R14, R15, R32, R14 ;  /* 0x000000200f0e7210 */ /* 0x000fca0007ffe00e */
[----:B------:R-:W-:Y:S02]  /*68e0*/  IMAD.IADD R14, R14, 0x1, R33 ;  /* 0x000000010e0e7824 */ /* 0x000fe400078e0221 */
[----:B------:R-:W1:Y:S03]  /*68f0*/  @P4 LDS.128 R4, [R12+0xb000] ;  /* 0x00b000000c044984 */ /* 0x000e660000000c00 */
[----:B0-----:R-:W-:-:S04]  /*6900*/  PRMT R8, R14, 0x8880, RZ ;  /* 0x000088800e087816 */ /* 0x001fc800000000ff */
[----:B------:R-:W-:Y:S02]  /*6910*/  ISETP.GT.AND P3, PT, R8, -0x1, PT ;  /* 0xffffffff0800780c */ /* 0x000fe40003f64270 */
[----:B------:R-:W-:-:S04]  /*6920*/  @P4 LEA R8, P5, R154, R35, 0x1 ;  /* 0x000000239a084211 */ /* 0x000fc800078a08ff */
[----:B------:R-:W-:-:S05]  /*6930*/  @P4 LEA.HI.X R9, R154, R13, R190, 0x1, P5 ;  /* 0x0000000d9a094211 */ /* 0x000fca00028f0cbe */
[----:B-1----:R0:W-:Y:S04]  /*6940*/  @P4 ST.E.128 desc[UR42][R8.64], R4 ;  /* 0x0000000408004985 */ /* 0x0021e8000c101d2a */
[----:B------:R-:W1:Y:S01]  /*6950*/  @!P3 LDS.128 R4, [R11+0xb000] ;  /* 0x00b000000b04b984 */ /* 0x000e620000000c00 */
[----:B0-----:R-:W-:-:S04]  /*6960*/  @!P3 LEA R8, P4, R163, R35, 0x1 ;  /* 0x00000023a308b211 */ /* 0x001fc800078808ff */
[----:B------:R-:W-:-:S05]  /*6970*/  @!P3 LEA.HI.X R9, R163, R13, R189, 0x1, P4 ;  /* 0x0000000da309b211 */ /* 0x000fca00020f0cbd */
[----:B-1----:R0:W-:Y:S04]  /*6980*/  @!P3 ST.E.128 desc[UR42][R8.64], R4 ;  /* 0x000000040800b985 */ /* 0x0021e8000c101d2a */
.L_x_12037:
[----:B------:R-:W-:Y:S05]  /*6990*/  BSYNC B0 ;  /* 0x0000000000007941 */ /* 0x000fea0003800000 */
.L_x_12036:
[----:B------:R-:W-:Y:S01]  /*69a0*/  @!PT LDS RZ, [RZ] ;  /* 0x00000000fffff984 */ /* 0x000fe20000000800 */
[----:B------:R-:W-:Y:S01]  /*69b0*/  @!PT LDS RZ, [RZ] ;  /* 0x00000000fffff984 */ /* 0x000fe20000000800 */
[----:B------:R-:W-:Y:S01]  /*69c0*/  @!PT LDS RZ, [RZ] ;  /* 0x00000000fffff984 */ /* 0x000fe20000000800 */
[----:B------:R-:W-:Y:S01]  /*69d0*/  @!PT LDS RZ, [RZ] ;  /* 0x00000000fffff984 */ /* 0x000fe20000000800 */
[----:B------:R5:W-:Y:S06]  /*69e0*/  MEMBAR.ALL.CTA ;  /* 0x0000000000007992 */ /* 0x000bec0000008000 */
[----:B-----5:R-:W5:Y:S01]  /*69f0*/  FENCE.VIEW.ASYNC.S ;  /* 0x00000000000073c6 */ /* 0x020f620000000000 */
[----:B-1----:R-:W-:Y:S01]  /*6a00*/  @!P0 VIADD R54, R54, 0x228c0 ;  /* 0x000228c036368836 */ /* 0x002fe20000000000 */
[----:B------:R-:W-:-:S04]  /*6a10*/  IADD3 R152, R152, 0x1, RZ ;  /* 0x0000000198987810 */ /* 0x000fc80007ffe0ff */
[----:B------:R-:W-:Y:S01]  /*6a20*/  @!P0 PRMT R54, RZ, 0x654, R54 ;  /* 0x00000654ff368816 */ /* 0x000fe20000000036 */
[----:B-----5:R1:W-:Y:S06]  /*6a30*/  BAR.SYNC.DEFER_BLOCKING R10, 0x80 ;  /* 0x0002000a0000751d */ /* 0x0203ec0000010000 */
[----:B------:R1:W-:Y:S01]  /*6a40*/  @!P0 SYNCS.ARRIVE.TRANS64.RED.A1T0 RZ, [R54+URZ], RZ ;  /* 0x000000ff36ff89a7 */ /* 0x0003e2000810043f */
[----:B------:R-:W-:-:S04]  /*6a50*/  ISETP.NE.AND P0, PT, R152, 0x2, PT ;  /* 0x000000029800780c */ /* 0x000fc80003f05270 */
[----:B0-2---:R-:W-:Y:S02]  /*6a60*/  SEL R4, RZ, 0x1, P0 ;  /* 0x00000001ff047807 */ /* 0x005fe40000000000 */
[----:B------:R-:W-:Y:S02]  /*6a70*/  SEL R152, R152, RZ, P0 ;  /* 0x000000ff98987207 */ /* 0x000fe40000000000 */
[----:B------:R-:W-:Y:S01]  /*6a80*/  LOP3.LUT R185, R185, R4, RZ, 0x3c, !PT ;  /* 0x00000004b9b97212 */ /* 0x000fe200078e3cff */
[----:B-1----:R-:W-:Y:S06]  /*6a90*/  @P2 BRA `(.L_x_12038) ;  /* 0xffffffbc00082947 */ /* 0x002fec000383ffff */
[----:B------:R-:W0:Y:S01]  /*6aa0*/  S2R R5, SR_TID.X ;  /* 0x0000000000057919 */ /* 0x000e220000002100 */
[----:B------:R-:W-:Y:S02]  /*6ab0*/  PLOP3.LUT P0, PT, PT, PT, PT, 0x8, 0x0 ;  /* 0x000000000000781c */ /* 0x000fe40003f0e170 */
[----:B0-----:R-:W-:-:S04]  /*6ac0*/  SHF.R.U32.HI R5, RZ, 0x7, R5 ;  /* 0x00000007ff057819 */ /* 0x001fc80000011605 */
[----:B------:R-:W-:-:S13]  /*6ad0*/  ISETP.NE.AND P3, PT, R5, 0x1, PT ;  /* 0x000000010500780c */ /* 0x000fda0003f65270 */
[----:B------:R-:W-:Y:S05]  /*6ae0*/  @!P3 WARPSYNC.ALL ;  /* 0x000000000000b948 */ /* 0x000fea0003800000 */
[----:B------:R-:W-:Y:S06]  /*6af0*/  @!P3 BAR.ARV 0x9, 0x100 ;  /* 0x024400000000bb1d */ /* 0x000fec0000002000 */
.L_x_11975:
[----:B------:R-:W0:Y:S01]  /*6b00*/  S2R R3, SR_SWINHI ;  /* 0x0000000000037919 */ /* 0x000e220000002f00 */
[----:B------:R-:W1:Y:S01]  /*6b10*/  LDC R13, c[0x0][0x448] ;  /* 0x00011200ff0d7b82 */ /* 0x000e620000000800 */
[----:B---3--:R-:W-:Y:S01]  /*6b20*/  IMAD.U32 R14, RZ, RZ, UR36 ;  /* 0x00000024ff0e7e24 */ /* 0x008fe2000f8e00ff */
[----:B------:R-:W-:Y:S01]  /*6b30*/  MOV R34, UR44 ;  /* 0x0000002c00227c02 */ /* 0x000fe20008000f00 */
[----:B------:R-:W-:Y:S01]  /*6b40*/  IMAD.MOV.U32 R15, RZ, RZ, 0x80 ;  /* 0x00000080ff0f7424 */ /* 0x000fe200078e00ff */
[----:B------:R-:W-:Y:S01]  /*6b50*/  STL [R1+0x50], R101 ;  /* 0x0000506501007387 */ /* 0x000fe20000100800 */
[----:B------:R-:W-:Y:S02]  /*6b60*/  IMAD.MOV.U32 R26, RZ, RZ, 0x100 ;  /* 0x00000100ff1a7424 */ /* 0x000fe400078e00ff */
[----:B------:R-:W-:Y:S01]  /*6b70*/  IMAD.U32 R24, RZ, RZ, UR36 ;  /* 0x00000024ff187e24 */ /* 0x000fe2000f8e00ff */
[----:B------:R-:W2:Y:S01]  /*6b80*/  LDC R12, c[0x0][0x988] ;  /* 0x00026200ff0c7b82 */ /* 0x000ea20000000800 */
[----:B------:R-:W-:Y:S01]  /*6b90*/  IMAD.MOV.U32 R25, RZ, RZ, 0x80 ;  /* 0x00000080ff197424 */ /* 0x000fe200078e00ff */
[----:B------:R-:W-:Y:S01]  /*6ba0*/  STL.64 [R1+0x28], R14 ;  /* 0x0000280e01007387 */ /* 0x000fe20000100a00 */
[----:B------:R-:W-:-:S02]  /*6bb0*/  IMAD.U32 R39, RZ, RZ, UR44 ;  /* 0x0000002cff277e24 */ /* 0x000fc4000f8e00ff */
[----:B------:R-:W-:Y:S01]  /*6bc0*/  IMAD.U32 R35, RZ, RZ, UR44 ;  /* 0x0000002cff237e24 */ /* 0x000fe2000f8e00ff */
[----:B------:R-:W-:Y:S01]  /*6bd0*/  STL.64 [R1+0x30], R26 ;  /* 0x0000301a01007387 */ /* 0x000fe20000100a00 */
[----:B------:R-:W-:-:S03]  /*6be0*/  IMAD.U32 R72, RZ, RZ, UR44 ;  /* 0x0000002cff487e24 */ /* 0x000fc6000f8e00ff */
[----:B------:R-:W-:Y:S02]  /*6bf0*/  STL.128 [R1], R24 ;  /* 0x0000001801007387 */ /* 0x000fe40000100c00 */
[----:B------:R-:W-:Y:S02]  /*6c00*/  IADD3 R72, P5, R72, 0x50, RZ ;  /* 0x0000005048487810 */ /* 0x000fe40007fbe0ff */
[----:B------:R-:W-:Y:S04]  /*6c10*/  STL.128 [R1+0x1d0], RZ ;  /* 0x0001d0ff01007387 */ /* 0x000fe80000100c00 */
[----:B------:R-:W-:Y:S04]  /*6c20*/  STL.128 [R1+0x1e0], RZ ;  /* 0x0001e0ff01007387 */ /* 0x000fe80000100c00 */
[----:B------:R-:W-:Y:S01]  /*6c30*/  STL.128 [R1+0x200], RZ ;  /* 0x000200ff01007387 */ /* 0x000fe20000100c00 */
[----:B------:R-:W-:-:S02]  /*6c40*/  MOV R4, R2 ;  /* 0x0000000200047202 */ /* 0x000fc40000000f00 */
[----:B0-----:R-:W-:Y:S01]  /*6c50*/  MOV R5, R3 ;  /* 0x0000000300057202 */ /* 0x001fe20000000f00 */
[----:B--2---:R-:W-:Y:S01]  /*6c60*/  STL [R1+0x1f0], R12 ;  /* 0x0001f00c01007387 */ /* 0x004fe20000100800 */
[C---:B------:R-:W-:Y:S02]  /*6c70*/  IADD3 R8, P1, R4.reuse, 0x22830, RZ ;  /* 0x0002283004087810 */ /* 0x040fe40007f3e0ff */
[C---:B------:R-:W-:Y:S01]  /*6c80*/  IADD3 R0, P3, R4.reuse, 0x22850, RZ ;  /* 0x0002285004007810 */ /* 0x040fe20007f7e0ff */
[----:B------:R-:W-:Y:S01]  /*6c90*/  STL.128 [R1+0x210], RZ ;  /* 0x000210ff01007387 */ /* 0x000fe20000100c00 */
[C---:B------:R-:W-:Y:S01]  /*6ca0*/  IADD3 R6, P4, R4.reuse, 0x22860, RZ ;  /* 0x0002286004067810 */ /* 0x040fe20007f9e0ff */
[--C-:B------:R-:W-:Y:S01]  /*6cb0*/  IMAD.X R9, RZ, RZ, R5.reuse, P1 ;  /* 0x000000ffff097224 */ /* 0x100fe200008e0605 */
[----:B-1----:R-:W-:Y:S01]  /*6cc0*/  ISETP.NE.AND P1, PT, R13, 0x1, PT ;  /* 0x000000010d00780c */ /* 0x002fe20003f25270 */
[--C-:B------:R-:W-:Y:S01]  /*6cd0*/  IMAD.X R3, RZ, RZ, R5.reuse, P3 ;  /* 0x000000ffff037224 */ /* 0x100fe200018e0605 */
[----:B------:R-:W-:Y:S01]  /*6ce0*/  IADD3 R10, P2, R4, 0x22840, RZ ;  /* 0x00022840040a7810 */ /* 0x000fe20007f5e0ff */
[--C-:B------:R-:W-:Y:S01]  /*6cf0*/  IMAD.X R7, RZ, RZ, R5.reuse, P4 ;  /* 0x000000ffff077224 */ /* 0x100fe200020e0605 */
[----:B------:R-:W-:Y:S01]  /*6d00*/  STL.64 [R1+0x18], R8 ;  /* 0x0000180801007387 */ /* 0x000fe20000100a00 */
[----:B------:R-:W-:Y:S01]  /*6d10*/  IMAD.MOV.U32 R4, RZ, RZ, R0 ;  /* 0x000000ffff047224 */ /* 0x000fe200078e0000 */
[----:B------:R-:W-:Y:S01]  /*6d20*/  IADD3 R35, P3, R35, 0x200, RZ ;  /* 0x0000020023237810 */ /* 0x000fe20007f7e0ff */
[----:B------:R-:W-:Y:S01]  /*6d30*/  IMAD.X R11, RZ, RZ, R5, P2 ;  /* 0x000000ffff0b7224 */ /* 0x000fe200010e0605 */
[----:B------:R-:W-:Y:S01]  /*6d40*/  STL.128 [R1+0x220], RZ ;  /* 0x000220ff01007387 */ /* 0x000fe20000100c00 */
[----:B------:R-:W-:Y:S01]  /*6d50*/  IMAD.MOV.U32 R5, RZ, RZ, R3 ;  /* 0x000000ffff057224 */ /* 0x000fe200078e0003 */
[----:B------:R-:W-:Y:S01]  /*6d60*/  IADD3 R39, P2, R39, 0x1d0, RZ ;  /* 0x000001d027277810 */ /* 0x000fe20007f5e0ff */
[----:B------:R-:W-:Y:S01]  /*6d70*/  VIADD R3, R203, 0x7f ;  /* 0x0000007fcb037836 */ /* 0x000fe20000000000 */
[----:B------:R-:W-:Y:S01]  /*6d80*/  STL.64 [R1+0x20], R10 ;  /* 0x0000200a01007387 */ /* 0x000fe20000100a00 */
[----:B------:R-:W0:Y:S01]  /*6d90*/  @P1 LDC R0, c[0x0][0x44c] ;  /* 0x00011300ff001b82 */ /* 0x000e220000000800 */
[----:B------:R-:W-:-:S02]  /*6da0*/  IADD3 R34, P4, R34, 0x28, RZ ;  /* 0x0000002822227810 */ /* 0x000fc40007f9e0ff */
[----:B------:R1:W-:Y:S04]  /*6db0*/  STL.128 [R1+0x40], R4 ;  /* 0x0000400401007387 */ /* 0x0003e80000100c00 */
[----:B------:R2:W-:Y:S04]  /*6dc0*/  STL.128 [R1+0x230], RZ ;  /* 0x000230ff01007387 */ /* 0x0005e80000100c00 */
[----:B------:R2:W-:Y:S04]  /*6dd0*/  STL.128 [R1+0x240], RZ ;  /* 0x000240ff01007387 */ /* 0x0005e80000100c00 */
[----:B------:R2:W-:Y:S01]  /*6de0*/  STL.128 [R1+0x250], RZ ;  /* 0x000250ff01007387 */ /* 0x0005e20000100c00 */
[----:B-1----:R-:W1:Y:S03]  /*6df0*/  @P1 LDC R7, c[0x0][0x450] ;  /* 0x00011400ff071b82 */ /* 0x002e660000000800 */
[----:B------:R2:W-:Y:S04]  /*6e00*/  STL.128 [R1+0x260], RZ ;  /* 0x000260ff01007387 */ /* 0x0005e80000100c00 */
[----:B------:R2:W-:Y:S01]  /*6e10*/  STL.128 [R1+0x270], RZ ;  /* 0x000270ff01007387 */ /* 0x0005e20000100c00 */
[----:B0-----:R-:W-:Y:S01]  /*6e20*/  @P1 IMAD.HI.U32 R0, R3, R0, RZ ;  /* 0x0000000003001227 */ /* 0x001fe200078e00ff */
[----:B------:R-:W0:Y:S02]  /*6e30*/  LDC.64 R4, c[0x0][0x9e0] ;  /* 0x00027800ff047b82 */ /* 0x000e240000000a00 */
[----:B------:R2:W-:Y:S04]  /*6e40*/  STL.128 [R1+0x280], RZ ;  /* 0x000280ff01007387 */ /* 0x0005e80000100c00 */
[----:B------:R2:W-:Y:S04]  /*6e50*/  STL.128 [R1+0x290], RZ ;  /* 0x000290ff01007387 */ /* 0x0005e80000100c00 */
[----:B------:R2:W-:Y:S04]  /*6e60*/  STL.128 [R1+0x2a0], RZ ;  /* 0x0002a0ff01007387 */ /* 0x0005e80000100c00 */
[----:B------:R2:W-:Y:S01]  /*6e70*/  STL.128 [R1+0x2b0], RZ ;  /* 0x0002b0ff01007387 */ /* 0x0005e20000100c00 */
[----:B-1----:R-:W-:-:S03]  /*6e80*/  @P1 SHF.R.U32.HI R3, RZ, R7, R0 ;  /* 0x00000007ff031219 */ /* 0x002fc60000011600 */
[----:B------:R2:W-:Y:S04]  /*6e90*/  STL.128 [R1+0x2c0], RZ ;  /* 0x0002c0ff01007387 */ /* 0x0005e80000100c00 */
[----:B------:R2:W-:Y:S01]  /*6ea0*/  STL.128 [R1+0x2d0], RZ ;  /* 0x0002d0ff01007387 */ /* 0x0005e20000100c00 */
[----:B0-----:R-:W-:-:S03]  /*6eb0*/  ISETP.GE.AND P6, PT, R5, 0x1, PT ;  /* 0x000000010500780c */ /* 0x001fc60003fc6270 */
        /* <DEDUP_REMOVED lines=21> */
[----:B------:R-:W0:Y:S01]  /*7010*/  FENCE.VIEW.ASYNC.G ;  /* 0x00000000000073c6 */ /* 0x000e220000000100 */
[----:B------:R-:W-:Y:S05]  /*7020*/  WARPSYNC.ALL ;  /* 0x0000000000007948 */ /* 0x000fea0003800000 */
[----:B0-----:R-:W-:Y:S06]  /*7030*/  BAR.ARV 0xc, 0x180 ;  /* 0x0306000000007b1d */ /* 0x001fec0000002000 */
.L_x_12039:
[----:B------:R-:W-:Y:S02]  /*7040*/  IMAD.IADD R3, R210, 0x1, R3 ;  /* 0x00000001d2037824 */ /* 0x000fe400078e0203 */
[----:B------:R-:W-:Y:S02]  /*7050*/  IMAD.X R46, RZ, RZ, UR45, P2 ;  /* 0x0000002dff2e7e24 */ /* 0x000fe400090e06ff */
[----:B------:R-:W-:Y:S02]  /*7060*/  IMAD.X R45, RZ, RZ, UR45, P3 ;  /* 0x0000002dff2d7e24 */ /* 0x000fe400098e06ff */
[----:B------:R-:W-:Y:S02]  /*7070*/  IMAD.X R43, RZ, RZ, UR45, P4 ;  /* 0x0000002dff2b7e24 */ /* 0x000fe4000a0e06ff */
[----:B------:R-:W-:Y:S02]  /*7080*/  IMAD.X R73, RZ, RZ, UR45, P5 ;  /* 0x0000002dff497e24 */ /* 0x000fe4000a8e06ff */
        /* <DEDUP_REMOVED lines=13> */
.L_x_12042:
[----:B------:R-:W-:-:S13]  /*7160*/  ISETP.NE.AND P0, PT, R5, 0x1, PT ;  /* 0x000000010500780c */ /* 0x000fda0003f05270 */
[----:B------:R-:W0:Y:S02]  /*7170*/  @P0 LDC.64 R6, c[0x0][0x9e8] ;  /* 0x00027a00ff060b82 */ /* 0x000e240000000a00 */
[----:B0-----:R-:W-:-:S05]  /*7180*/  @P0 IMAD.HI.U32 R6, R0, R6, RZ ;  /* 0x0000000600060227 */ /* 0x001fca00078e00ff */
[----:B------:R-:W-:-:S07]  /*7190*/  @P0 SHF.R.U32.HI R0, RZ, R7, R6 ;  /* 0x00000007ff000219 */ /* 0x000fce0000011606 */
.L_x_12043:
[----:B------:R-:W-:Y:S05]  /*71a0*/  BSYNC B0 ;  /* 0x0000000000007941 */ /* 0x000fea0003800000 */
.L_x_12041:
[----:B------:R-:W-:-:S05]  /*71b0*/  IMAD R3, R0, R5, R5 ;  /* 0x0000000500037224 */ /* 0x000fca00078e0205 */
[----:B------:R-:W-:-:S07]  /*71c0*/  VIMNMX R4, R4, R3, PT ;  /* 0x0000000304047248 */ /* 0x000fce0003fe0100 */
.L_x_12040:
[----:B------:R-:W0:Y:S01]  /*71d0*/  @P1 LDC R0, c[0x0][0x44c] ;  /* 0x00011300ff001b82 */ /* 0x000e220000000800 */
[----:B------:R-:W-:Y:S01]  /*71e0*/  VIADD R4, R4, 0x5f ;  /* 0x0000005f04047836 */ /* 0x000fe20000000000 */
[----:B------:R-:W-:-:S03]  /*71f0*/  ULDC UR4, c[0x0][0x9dc] ;  /* 0x0002770000047ab9 */ /* 0x000fc60000000800 */
[----:B------:R-:W-:-:S03]  /*7200*/  IMAD.HI R4, R4, 0x2aaaaaab, RZ ;  /* 0x2aaaaaab04047827 */ /* 0x000fc600078e02ff */
[----:B------:R-:W1:Y:S02]  /*7210*/  @P1 LDC R7, c[0x0][0x450] ;  /* 0x00011400ff071b82 */ /* 0x000e640000000800 */
[----:B------:R-:W-:-:S04]  /*7220*/  SHF.R.U32.HI R3, RZ, 0x1f, R4 ;  /* 0x0000001fff037819 */ /* 0x000fc80000011604 */
[----:B------:R-:W-:-:S04]  /*7230*/  LEA.HI.SX32 R3, R4, R3, 0x1c ;  /* 0x0000000304037211 */ /* 0x000fc800078fe2ff */
[----:B------:R-:W-:Y:S01]  /*7240*/  VIMNMX R11, R30, R3, PT ;  /* 0x000000031e0b7248 */ /* 0x000fe20003fe0100 */
[----:B0-----:R-:W-:-:S04]  /*7250*/  @P1 IMAD.HI.U32 R6, R203, R0, RZ ;  /* 0x00000000cb061227 */ /* 0x001fc800078e00ff */
[----:B------:R-:W-:Y:S01]  /*7260*/  IMAD.MOV.U32 R0, RZ, RZ, R203 ;  /* 0x000000ffff007224 */ /* 0x000fe200078e00cb */
        /* <DEDUP_REMOVED lines=14> */
.L_x_12046:
[----:B------:R-:W-:-:S13]  /*7350*/  ISETP.NE.AND P0, PT, R5, 0x1, PT ;  /* 0x000000010500780c */ /* 0x000fda0003f05270 */
[----:B------:R-:W0:Y:S02]  /*7360*/  @P0 LDC.64 R6, c[0x0][0x9e8] ;  /* 0x00027a00ff060b82 */ /* 0x000e240000000a00 */
[----:B0-----:R-:W-:-:S05]  /*7370*/  @P0 IMAD.HI.U32 R6, R0, R6, RZ ;  /* 0x0000000600060227 */ /* 0x001fca00078e00ff */
[----:B------:R-:W-:-:S07]  /*7380*/  @P0 SHF.R.U32.HI R0, RZ, R7, R6 ;  /* 0x00000007ff000219 */ /* 0x000fce0000011606 */
.L_x_12047:
[----:B------:R-:W-:Y:S05]  /*7390*/  BSYNC B0 ;  /* 0x0000000000007941 */ /* 0x000fea0003800000 */
.L_x_12045:
[----:B------:R-:W-:-:S05]  /*73a0*/  IMAD R0, R0, R5, RZ ;  /* 0x0000000500007224 */ /* 0x000fca00078e02ff */
[----:B------:R-:W-:-:S07]  /*73b0*/  VIMNMX R3, R3, R0, !PT ;  /* 0x0000000003037248 */ /* 0x000fce0007fe0100 */
.L_x_12044:
        /* <DEDUP_REMOVED lines=39> */
.L_x_12049:
[----:B------:R-:W-:Y:S05]  /*7630*/  BSYNC B0 ;  /* 0x0000000000007941 */ /* 0x000fea0003800000 */
.L_x_12048:
[----:B------:R-:W-:Y:S01]  /*7640*/  IMAD R198, R209, R206, R198 ;  /* 0x000000ced1c67224 */ /* 0x000fe200078e02c6 */
[----:B------:R-:W-:-:S04]  /*7650*/  PLOP3.LUT P0, PT, PT, PT, PT, 0x80, 0x0 ;  /* 0x000000000000781c */ /* 0x000fc80003f0f070 */
[----:B------:R-:W-:-:S04]  /*7660*/  VIADDMNMX R206, R198, R206, R11, PT ;  /* 0x000000cec6ce7246 */ /* 0x000fc8000380010b */
[----:B------:R-:W-:-:S13]  /*7670*/  ISETP.GT.AND P1, PT, R206, R198, PT ;  /* 0x000000c6ce00720c */ /* 0x000fda0003f24270 */
[----:B------:R-:W-:Y:S05]  /*7680*/  @!P1 BRA `(.L_x_12050) ;  /* 0x0000019800a89947 */ /* 0x000fea0003800000 */
[----:B------:R0:W-:Y:S01]  /*7690*/  STL.64 [R1+0x58], RZ ;  /* 0x000058ff01007387 */ /* 0x0001e20000100a00 */
[----:B------:R-:W-:Y:S01]  /*76a0*/  IMAD.U32 R32, RZ, RZ, UR44 ;  /* 0x0000002cff207e24 */ /* 0x000fe2000f8e00ff */
[----:B------:R-:W-:Y:S01]  /*76b0*/  MOV R24, UR44 ;  /* 0x0000002c00187c02 */ /* 0x000fe20008000f00 */
[----:B------:R-:W-:Y:S01]  /*76c0*/  IMAD.U32 R40, RZ, RZ, UR44 ;  /* 0x0000002cff287e24 */ /* 0x000fe2000f8e00ff */
[----:B------:R-:W-:Y:S01]  /*76d0*/  UMOV UR4, 0xffffffff ;  /* 0xffffffff00047882 */ /* 0x000fe20000000000 */
[----:B------:R-:W-:Y:S01]  /*76e0*/  IMAD.U32 R33, RZ, RZ, UR44 ;  /* 0x0000002cff217e24 */ /* 0x000fe2000f8e00ff */
[----:B------:R-:W-:Y:S01]  /*76f0*/  IADD3 R32, P0, R32, 0x78, RZ ;  /* 0x0000007820207810 */ /* 0x000fe20007f1e0ff */
[----:B------:R-:W-:Y:S01]  /*7700*/  IMAD.U32 R41, RZ, RZ, UR44 ;  /* 0x0000002cff297e24 */ /* 0x000fe2000f8e00ff */
[----:B------:R-:W-:Y:S02]  /*7710*/  IADD3 R40, P1, R40, 0x70, RZ ;  /* 0x0000007028287810 */ /* 0x000fe40007f3e0ff */
[----:B------:R-:W-:Y:S01]  /*7720*/  IADD3 R33, P2, R33, 0x68, RZ ;  /* 0x0000006821217810 */ /* 0x000fe20007f5e0ff */
[----:B----4-:R-:W-:Y:S01]  /*7730*/  IMAD.X R37, RZ, RZ, UR45, P0 ;  /* 0x0000002dff257e24 */ /* 0x010fe200080e06ff */
[----:B------:R-:W-:Y:S01]  /*7740*/  IADD3 R41, P3, R41, 0x60, RZ ;  /* 0x0000006029297810 */ /* 0x000fe20007f7e0ff */
[----:B------:R-:W-:Y:S01]  /*7750*/  IMAD.X R48, RZ, RZ, UR45, P1 ;  /* 0x0000002dff307e24 */ /* 0x000fe200088e06ff */
[----:B------:R-:W-:Y:S01]  /*7760*/  IADD3 R24, P4, R24, 0x58, RZ ;  /* 0x0000005818187810 */ /* 0x000fe20007f9e0ff */
[----:B------:R-:W-:-:S02]  /*7770*/  IMAD.X R42, RZ, RZ, UR45, P2 ;  /* 0x0000002dff2a7e24 */ /* 0x000fc400090e06ff */
[----:B------:R-:W-:Y:S02]  /*7780*/  IMAD.X R50, RZ, RZ, UR45, P3 ;  /* 0x0000002dff327e24 */ /* 0x000fe400098e06ff */
[----:B------:R-:W-:Y:S01]  /*7790*/  IMAD.X R25, RZ, RZ, UR45, P4 ;  /* 0x0000002dff197e24 */ /* 0x000fe2000a0e06ff */
[----:B0-----:R-:W-:Y:S07]  /*77a0*/  BRA.DIV UR4, `(.L_x_12051) ;  /* 0x0000027204907947 */ /* 0x001fee000b800000 */
[----:B------:R-:W0:Y:S02]  /*77b0*/  S2R R0, SR_TID.X ;  /* 0x0000000000007919 */ /* 0x000e240000002100 */
[C---:B0-----:R-:W-:Y:S02]  /*77c0*/  VIADD R3, R0.reuse, 0xffffff80 ;  /* 0xffffff8000037836 */ /* 0x041fe40000000000 */
[----:B------:R-:W-:-:S05]  /*77d0*/  VIADD R0, R0, 0xffffff80 ;  /* 0xffffff8000007836 */ /* 0x000fca0000000000 */
[----:B------:R-:W-:-:S04]  /*77e0*/  SHF.R.S32.HI R0, RZ, 0x1f, R0 ;  /* 0x0000001fff007819 */ /* 0x000fc80000011400 */
[----:B------:R-:W-:-:S04]  /*77f0*/  LEA.HI R0, R0, R3, RZ, 0x7 ;  /* 0x0000000300007211 */ /* 0x000fc800078f38ff */
[----:B------:R-:W-:-:S05]  /*7800*/  SHF.R.S32.HI R0, RZ, 0x7, R0 ;  /* 0x00000007ff007819 */ /* 0x000fca0000011400 */
[----:B------:R0:W1:Y:S02]  /*7810*/  SHFL.IDX PT, R14, R0, RZ, 0x1f ;  /* 0x00001fff000e7589 */ /* 0x00006400000e0000 */
.L_x_12380:
[----:B01----:R-:W-:Y:S01]  /*7820*/  LEA.HI R0, R14, R14, RZ, 0x1 ;  /* 0x0000000e0e007211 */ /* 0x003fe200078f08ff */
[C---:B------:R-:W-:Y:S01]  /*7830*/  VIADD R26, R2.reuse, 0x18400 ;  /* 0x00018400021a7836 */ /* 0x040fe20000000000 */
[----:B------:R-:W-:Y:S01]  /*7840*/  MOV R6, 0x1 ;  /* 0x0000000100067802 */ /* 0x000fe20000000f00 */
[----:B------:R-:W-:Y:S01]  /*7850*/  VIADD R7, R2, 0x400 ;  /* 0x0000040002077836 */ /* 0x000fe20000000000 */
[----:B------:R-:W-:Y:S01]  /*7860*/  LOP3.LUT R3, R0, 0x1e, RZ, 0xc0, !PT ;  /* 0x0000001e00037812 */ /* 0x000fe200078ec0ff */
[----:B------:R-:W-:Y:S01]  /*7870*/  VIADD R0, R2, 0x1c400 ;  /* 0x0001c40002007836 */ /* 0x000fe20000000000 */
[----:B------:R-:W-:Y:S01]  /*7880*/  STL.128 [R1+0x90], RZ ;  /* 0x000090ff01007387 */ /* 0x000fe20000100c00 */
[----:B------:R-:W-:Y:S01]  /*7890*/  IMAD.MOV.U32 R4, RZ, RZ, 0x1 ;  /* 0x00000001ff047424 */ /* 0x000fe200078e00ff */
[----:B------:R-:W-:Y:S01]  /*78a0*/  SHF.R.U32.HI R7, RZ, 0x4, R7 ;  /* 0x00000004ff077819 */ /* 0x000fe20000011607 */
[----:B------:R-:W-:Y:S01]  /*78b0*/  IMAD.IADD R3, R14, 0x1, -R3 ;  /* 0x000000010e037824 */ /* 0x000fe200078e0a03 */
[----:B------:R-:W-:Y:S01]  /*78c0*/  SHF.R.U32.HI R0, RZ, 0x4, R0 ;  /* 0x00000004ff007819 */ /* 0x000fe20000011600 */
[----:B------:R-:W-:Y:S01]  /*78d0*/  IMAD.MOV.U32 R5, RZ, RZ, RZ ;  /* 0x000000ffff057224 */ /* 0x000fe200078e00ff */
[----:B------:R-:W-:Y:S01]  /*78e0*/  LOP3.LUT R8, R7, 0x3fff, RZ, 0xc0, !PT ;  /* 0x00003fff07087812 */ /* 0x000fe200078ec0ff */
[----:B------:R-:W-:Y:S01]  /*78f0*/  IMAD R3, R3, 0x2000, R26 ;  /* 0x0000200003037824 */ /* 0x000fe200078e021a */
[----:B------:R-:W-:Y:S01]  /*7900*/  LOP3.LUT R0, R0, 0x3fff, RZ, 0xc0, !PT ;  /* 0x00003fff00007812 */ /* 0x000fe200078ec0ff */
[----:B------:R-:W-:Y:S01]  /*7910*/  IMAD.MOV.U32 R7, RZ, RZ, RZ ;  /* 0x000000ffff077224 */ /* 0x000fe200078e00ff */
[----:B------:R-:W-:Y:S01]  /*7920*/  LOP3.LUT R8, R8, 0x3000000, RZ, 0xfc, !PT ;  /* 0x0300000008087812 */ /* 0x000fe200078efcff */
[----:B------:R-:W-:Y:S01]  /*7930*/  IMAD.MOV.U32 R9, RZ, RZ, 0x40000040 ;  /* 0x40000040ff097424 */ /* 0x000fe200078e00ff */
[----:B------:R-:W-:Y:S01]  /*7940*/  SHF.R.U32.HI R3, RZ, 0x4, R3 ;  /* 0x00000004ff037819 */ /* 0x000fe20000011603 */
[----:B------:R-:W-:Y:S01]  /*7950*/  STL.128 [R1+0xa0], RZ ;  /* 0x0000a0ff01007387 */ /* 0x000fe20000100c00 */
[----:B------:R-:W-:Y:S01]  /*7960*/  LOP3.LUT R0, R0, 0x10000, RZ, 0xfc, !PT ;  /* 0x0001000000007812 */ /* 0x000fe200078efcff */
[----:B------:R-:W-:Y:S01]  /*7970*/  IMAD.U32 R38, RZ, RZ, UR44 ;  /* 0x0000002cff267e24 */ /* 0x000fe2000f8e00ff */
[----:B------:R-:W-:Y:S01]  /*7980*/  LOP3.LUT R3, R3, 0x3fff, RZ, 0xc0, !PT ;  /* 0x00003fff03037812 */ /* 0x000fe200078ec0ff */
[----:B------:R0:W-:Y:S01]  /*7990*/  STL.128 [R1+0x60], R4 ;  /* 0x0000600401007387 */ /* 0x0001e20000100c00 */
[----:B------:R-:W-:Y:S01]  /*79a0*/  LOP3.LUT P0, RZ, R26, 0x1bf, RZ, 0xc0, !PT ;  /* 0x000001bf1aff7812 */ /* 0x000fe2000780c0ff */
[----:B------:R-:W-:Y:S01]  /*79b0*/  BSSY B6, `(.L_x_12052) ;  /* 0x000001f000067945 */ /* 0x000fe20003800000 */
[----:B------:R-:W-:Y:S01]  /*79c0*/  LOP3.LUT R3, R3, 0x10000, RZ, 0xfc, !PT ;  /* 0x0001000003037812 */ /* 0x000fe200078efcff */
[----:B------:R1:W-:Y:S01]  /*79d0*/  STL.64 [R1+0x80], R8 ;  /* 0x0000800801007387 */ /* 0x0003e20000100a00 */
[----:B------:R-:W-:-:S03]  /*79e0*/  IADD3 R38, P1, R38, 0x90, RZ ;  /* 0x0000009026267810 */ /* 0x000fc60007f3e0ff */
[----:B------:R1:W-:Y:S02]  /*79f0*/  STL.128 [R1+0xb0], RZ ;  /* 0x0000b0ff01007387 */ /* 0x0003e40000100c00 */
[----:B------:R-:W-:Y:S02]  /*7a00*/  IMAD.X R36, RZ, RZ, UR45, P1 ;  /* 0x0000002dff247e24 */ /* 0x000fe400088e06ff */
[----:B------:R1:W-:Y:S01]  /*7a10*/  STL.128 [R1+0xc0], RZ ;  /* 0x0000c0ff01007387 */ /* 0x0003e20000100c00 */
[----:B0-----:R-:W-:-:S03]  /*7a20*/  IMAD.MOV.U32 R6, RZ, RZ, R0 ;  /* 0x000000ffff067224 */ /* 0x001fc600078e0000 */
[----:B------:R1:W-:Y:S01]  /*7a30*/  STL.128 [R1+0xd0], RZ ;  /* 0x0000d0ff01007387 */ /* 0x0003e20000100c00 */
[----:B------:R-:W-:Y:S02]  /*7a40*/  IMAD.MOV.U32 R7, RZ, RZ, 0x40000040 ;  /* 0x40000040ff077424 */ /* 0x000fe400078e00ff */
[----:B------:R-:W-:Y:S01]  /*7a50*/  IMAD.MOV.U32 R4, RZ, RZ, R3 ;  /* 0x000000ffff047224 */ /* 0x000fe200078e0003 */
[----:B------:R1:W-:Y:S01]  /*7a60*/  STL.128 [R1+0xe0], RZ ;  /* 0x0000e0ff01007387 */ /* 0x0003e20000100c00 */
[----:B------:R-:W-:-:S05]  /*7a70*/  IMAD.MOV.U32 R5, RZ, RZ, 0x40000040 ;  /* 0x40000040ff057424 */ /* 0x000fca00078e00ff */
[----:B------:R1:W-:Y:S01]  /*7a80*/  STL.128 [R1+0x70], R4 ;  /* 0x0000700401007387 */ /* 0x0003e20000100c00 */
[----:B------:R-:W-:Y:S05]  /*7a90*/  @!P0 BRA `(.L_x_12053) ;  /* 0x0000000000408947 */ /* 0x000fea0003800000 */
[----:B------:R-:W-:Y:S01]  /*7aa0*/  MOV R14, 0x0 ;  /* 0x00000000000e7802 */ /* 0x000fe20000000f00 */
[----:B------:R-:W-:Y:S01]  /*7ab0*/  ULDC.64 UR4, c[0x4][0xf0] ;  /* 0x01003c0000047ab9 */ /* 0x000fe20000000a00 */
[----:B------:R-:W-:Y:S01]  /*7ac0*/  ULDC.64 UR6, c[0x4][0xf8] ;  /* 0x01003e0000067ab9 */ /* 0x000fe20000000a00 */
[----:B-1----:R-:W-:Y:S01]  /*7ad0*/  IMAD.U32 R4, RZ, RZ, UR4 ;  /* 0x00000004ff047e24 */ /* 0x002fe2000f8e00ff */
        /* <DEDUP_REMOVED lines=11> */
[----:B0-2--5:R-:W-:Y:S05]  /*7b90*/  CALL.ABS.NOINC R14 ;  /* 0x000000000e007343 */ /* 0x025fea0003c00000 */
.L_x_12053:
[----:B------:R-:W-:Y:S05]  /*7ba0*/  BSYNC B6 ;  /* 0x0000000000067941 */ /* 0x000fea0003800000 */
.L_x_12052:
[----:B-1----:R-:W0:Y:S01]  /*7bb0*/  LDC.64 R6, c[0x0][0x9e0] ;  /* 0x00027800ff067b82 */ /* 0x002e220000000a00 */
[----:B------:R-:W1:Y:S01]  /*7bc0*/  S2R R27, SR_TID.X ;  /* 0x00000000001b7919 */ /* 0x000e620000002100 */
[----:B------:R-:W-:Y:S02]  /*7bd0*/  UIADD3 UR5, UP0, UR44, 0xf0, URZ ;  /* 0x000000f02c057890 */ /* 0x000fe4000ff1e03f */
[----:B------:R-:W-:Y:S01]  /*7be0*/  IMAD.U32 R3, RZ, RZ, UR44 ;  /* 0x0000002cff037e24 */ /* 0x000fe2000f8e00ff */
[----:B------:R-:W-:Y:S01]  /*7bf0*/  STL.64 [R1+0x100], R24 ;  /* 0x0001001801007387 */ /* 0x000fe20000100a00 */
[----:B------:R-:W-:Y:S01]  /*7c00*/  UIADD3.X UR6, URZ, UR45, URZ, UP0, !UPT ;  /* 0x0000002d3f067290 */ /* 0x000fe200087fe43f */
[----:B------:R-:W-:Y:S01]  /*7c10*/  IMAD.U32 R49, RZ, RZ, UR44 ;  /* 0x0000002cff317e24 */ /* 0x000fe2000f8e00ff */
[----:B------:R-:W3:Y:S01]  /*7c20*/  LDC.64 R14, c[0x0][0x9d8] ;  /* 0x00027600ff0e7b82 */ /* 0x000ee20000000a00 */
[----:B------:R-:W-:Y:S01]  /*7c30*/  UIADD3 UR4, UP0, UR44, 0x13c, URZ ;  /* 0x0000013c2c047890 */ /* 0x000fe2000ff1e03f */
[----:B------:R-:W-:Y:S01]  /*7c40*/  IMAD.U32 R4, RZ, RZ, UR5 ;  /* 0x00000005ff047e24 */ /* 0x000fe2000f8e00ff */
[----:B------:R-:W-:Y:S01]  /*7c50*/  STL.64 [R1+0xf0], R196 ;  /* 0x0000f0c401007387 */ /* 0x000fe20000100a00 */
[----:B------:R-:W-:Y:S01]  /*7c60*/  IMAD.U32 R5, RZ, RZ, UR6 ;  /* 0x00000006ff057e24 */ /* 0x000fe2000f8e00ff */
[----:B------:R-:W-:Y:S01]  /*7c70*/  UIADD3.X UR5, URZ, UR45, URZ, UP0, !UPT ;  /* 0x0000002d3f057290 */ /* 0x000fe200087fe43f */
[----:B------:R-:W-:Y:S01]  /*7c80*/  IADD3 R49, P3, R49, 0x108, RZ ;  /* 0x0000010831317810 */ /* 0x000fe20007f7e0ff */
[----:B------:R-:W-:Y:S01]  /*7c90*/  IMAD.U32 R12, RZ, RZ, UR4 ;  /* 0x00000004ff0c7e24 */ /* 0x000fe2000f8e00ff */
[----:B------:R-:W4:Y:S01]  /*7ca0*/  LDC.64 R20, c[0x0][0x9e8] ;  /* 0x00027a00ff147b82 */ /* 0x000f220000000a00 */
[----:B------:R2:W-:Y:S01]  /*7cb0*/  STL.64 [R1+0xf8], R4 ;  /* 0x0000f80401007387 */ /* 0x0005e20000100a00 */
[----:B------:R-:W-:Y:S01]  /*7cc0*/  ULDC UR4, c[0x0][0x3f4] ;  /* 0x0000fd0000047ab9 */ /* 0x000fe20000000800 */
[----:B------:R-:W-:Y:S01]  /*7cd0*/  IMAD.U32 R13, RZ, RZ, UR5 ;  /* 0x00000005ff0d7e24 */ /* 0x000fe2000f8e00ff */
[----:B------:R-:W-:Y:S01]  /*7ce0*/  ISETP.LT.AND P0, PT, RZ, UR4, PT ;  /* 0x00000004ff007c0c */ /* 0x000fe2000bf01270 */
[----:B------:R-:W-:Y:S01]  /*7cf0*/  STL.U8 [R1+0x108], RZ ;  /* 0x000108ff01007387 */ /* 0x000fe20000100000 */
[----:B------:R-:W-:-:S02]  /*7d00*/  IMAD.X R55, RZ, RZ, UR45, P3 ;  /* 0x0000002dff377e24 */ /* 0x000fc400098e06ff */
[----:B------:R-:W4:Y:S01]  /*7d10*/  LDC R10, c[0x0][0x450] ;  /* 0x00011400ff0a7b82 */ /* 0x000f220000000800 */
[----:B0-----:R-:W-:Y:S01]  /*7d20*/  IMAD.MOV.U32 R31, RZ, RZ, R6 ;  /* 0x000000ffff1f7224 */ /* 0x001fe200078e0006 */
[----:B------:R-:W-:Y:S01]  /*7d30*/  STL.64 [R1+0x140], R12 ;  /* 0x0001400c01007387 */ /* 0x000fe20000100a00 */
[----:B--2---:R-:W-:Y:S02]  /*7d40*/  IMAD.MOV.U32 R5, RZ, RZ, R7 ;  /* 0x000000ffff057224 */ /* 0x004fe400078e0007 */
[----:B------:R-:W-:-:S03]  /*7d50*/  IMAD.MOV.U32 R4, RZ, RZ, RZ ;  /* 0x000000ffff047224 */ /* 0x000fc600078e00ff */
[----:B------:R-:W0:Y:S01]  /*7d60*/  LDC.64 R8, c[0x0][0x448] ;  /* 0x00011200ff087b82 */ /* 0x000e220000000a00 */
[----:B---3--:R-:W-:Y:S02]  /*7d70*/  IMAD.MOV.U32 R11, RZ, RZ, R14 ;  /* 0x000000ffff0b7224 */ /* 0x008fe400078e000e */
[----:B-1----:R-:W-:Y:S02]  /*7d80*/  VIADD R0, R27, 0xffffff80 ;  /* 0xffffff801b007836 */ /* 0x002fe40000000000 */
[----:B------:R-:W-:Y:S02]  /*7d90*/  IMAD.MOV.U32 R30, RZ, RZ, R15 ;  /* 0x000000ffff1e7224 */ /* 0x000fe400078e000f */
[----:B------:R-:W-:Y:S01]  /*7da0*/  IMAD.U32 R14, RZ, RZ, UR44 ;  /* 0x0000002cff0e7e24 */ /* 0x000fe2000f8e00ff */
[----:B------:R1:W-:Y:S01]  /*7db0*/  STL [R1+0x10c], R0 ;  /* 0x00010c0001007387 */ /* 0x0003e20000100800 */
[----:B----4-:R-:W-:Y:S02]  /*7dc0*/  IMAD.MOV.U32 R6, RZ, RZ, R20 ;  /* 0x000000ffff067224 */ /* 0x010fe400078e0014 */
[----:B------:R-:W-:Y:S01]  /*7dd0*/  IMAD.MOV.U32 R7, RZ, RZ, R21 ;  /* 0x000000ffff077224 */ /* 0x000fe200078e0015 */
[----:B------:R2:W-:Y:S04]  /*7de0*/  STL.128 [R1+0x110], R28 ;  /* 0x0001101c01007387 */ /* 0x0005e80000100c00 */
[----:B------:R3:W-:Y:S01]  /*7df0*/  STL.128 [R1+0x120], R4 ;  /* 0x0001200401007387 */ /* 0x0007e20000100c00 */
[----:B-1----:R-:W-:-:S03]  /*7e00*/  MOV R0, UR44 ;  /* 0x0000002c00007c02 */ /* 0x002fc60008000f00 */
[----:B0-----:R3:W-:Y:S01]  /*7e10*/  STL.128 [R1+0x130], R8 ;  /* 0x0001300801007387 */ /* 0x0017e20000100c00 */
[----:B--2---:R-:W-:Y:S02]  /*7e20*/  IADD3 R31, P1, R0, 0x140, RZ ;  /* 0x00000140001f7810 */ /* 0x004fe40007f3e0ff */
[----:B------:R-:W-:Y:S02]  /*7e30*/  IADD3 R29, P2, R3, 0x10c, RZ ;  /* 0x0000010c031d7810 */ /* 0x000fe40007f5e0ff */
[----:B------:R-:W-:Y:S01]  /*7e40*/  IADD3 R30, P4, R14, 0xf8, RZ ;  /* 0x000000f80e1e7810 */ /* 0x000fe20007f9e0ff */
[----:B------:R-:W-:Y:S02]  /*7e50*/  IMAD.X R54, RZ, RZ, UR45, P1 ;  /* 0x0000002dff367e24 */ /* 0x000fe400088e06ff */
[----:B------:R-:W-:Y:S02]  /*7e60*/  IMAD.X R47, RZ, RZ, UR45, P2 ;  /* 0x0000002dff2f7e24 */ /* 0x000fe400090e06ff */
[----:B------:R-:W-:Y:S01]  /*7e70*/  IMAD.X R51, RZ, RZ, UR45, P4 ;  /* 0x0000002dff337e24 */ /* 0x000fe2000a0e06ff */
[----:B------:R-:W-:Y:S07]  /*7e80*/  @P0 BRA `(.L_x_12054) ;  /* 0x0000000000400947 */ /* 0x000fee0003800000 */
[----:B------:R-:W-:-:S04]  /*7e90*/  ULEA.HI UR4, UR37, UR37, URZ, 0x1 ;  /* 0x0000002525047291 */ /* 0x000fc8000f8f083f */
[----:B------:R-:W-:-:S04]  /*7ea0*/  ULOP3.LUT UR4, UR4, 0xfffffffe, URZ, 0xc0, !UPT ;  /* 0xfffffffe04047892 */ /* 0x000fc8000f8ec03f */
[----:B------:R-:W-:-:S06]  /*7eb0*/  UIADD3 UR4, UR37, -UR4, URZ ;  /* 0x8000000425047290 */ /* 0x000fcc000fffe03f */
[----:B------:R-:W-:-:S05]  /*7ec0*/  IMAD.U32 R3, RZ, RZ, UR4 ;  /* 0x00000004ff037e24 */ /* 0x000fca000f8e00ff */
[----:B------:R-:W-:-:S04]  /*7ed0*/  SHF.L.U32 R3, R3, 0x1f, RZ ;  /* 0x0000001f03037819 */ /* 0x000fc800000006ff */
[----:B------:R0:W1:Y:S03]  /*7ee0*/  SYNCS.PHASECHK.TRANS64.TRYWAIT P0, [R2+URZ+0x22800], R3 ;  /* 0x02280003020075a7 */ /* 0x000066000800017f */
[----:B-1----:R-:W-:Y:S05]  /*7ef0*/  @!P0 NANOSLEEP.SYNCS 0x989680 ;  /* 0x009896800000895d */ /* 0x002fea0003900000 */
[----:B------:R-:W1:Y:S01]  /*7f00*/  @!P0 SYNCS.PHASECHK.TRANS64 P0, [R2+URZ+0x22800], R3 ;  /* 0x02280003020085a7 */ /* 0x000e62000800007f */
[----:B------:R-:W-:Y:S04]  /*7f10*/  BSSY B0, `(.L_x_12055) ;  /* 0x0000006000007945 */ /* 0x000fe80003800000 */
[----:B-1----:R-:W-:Y:S05]  /*7f20*/  @P0 BRA `(.L_x_12056) ;  /* 0x0000000000100947 */ /* 0x002fea0003800000 */
.L_x_12057:
[----:B-1----:R1:W2:Y:S02]  /*7f30*/  SYNCS.PHASECHK.TRANS64.TRYWAIT P0, [R2+URZ+0x22800], R3 ;  /* 0x02280003020075a7 */ /* 0x0022a4000800017f */
[----:B--2---:R-:W-:Y:S05]  /*7f40*/  @!P0 NANOSLEEP.SYNCS 0x989680 ;  /* 0x009896800000895d */ /* 0x004fea0003900000 */
[----:B------:R-:W2:Y:S02]  /*7f50*/  @!P0 SYNCS.PHASECHK.TRANS64 P0, [R2+URZ+0x22800], R3 ;  /* 0x02280003020085a7 */ /* 0x000ea4000800007f */
[----:B--2---:R-:W-:Y:S05]  /*7f60*/  @!P0 BRA `(.L_x_12057) ;  /* 0xfffffffc00f08947 */ /* 0x004fea000383ffff */
.L_x_12056:
[----:B------:R-:W-:Y:S05]  /*7f70*/  BSYNC B0 ;  /* 0x0000000000007941 */ /* 0x000fea0003800000 */
.L_x_12055:
[----:B------:R-:W-:Y:S05]  /*7f80*/  BRA `(.L_x_12058) ;  /* 0x0000002c00147947 */ /* 0x000fea0003800000 */
.L_x_12054:
[----:B------:R-:W-:Y:S01]  /*7f90*/  LOP3.LUT P0, RZ, R26, 0x3ff, RZ, 0xc0, !PT ;  /* 0x000003ff1aff7812 */ /* 0x000fe2000780c0ff */
[----:B------:R-:W-:Y:S01]  /*7fa0*/  ULDC.64 UR4, c[0x0][0x3f8] ;  /* 0x0000fe0000047ab9 */ /* 0x000fe20000000a00 */
[----:B-----5:R-:W-:Y:S01]  /*7fb0*/  SHF.R.S32.HI R0, RZ, 0x1f, R44 ;  /* 0x0000001fff007819 */ /* 0x020fe2000001142c */
[----:B------:R-:W-:Y:S01]  /*7fc0*/  ULDC.64 UR6, c[0x0][0x408] ;  /* 0x0001020000067ab9 */ /* 0x000fe20000000a00 */
[----:B------:R-:W-:Y:S01]  /*7fd0*/  IMAD.WIDE.U32 R24, R44, UR4, RZ ;  /* 0x000000042c187c25 */ /* 0x000fe2000f8e00ff */
[----:B------:R-:W-:Y:S03]  /*7fe0*/  BSSY B6, `(.L_x_12059) ;  /* 0x0000019000067945 */ /* 0x000fe60003800000 */
[C---:B------:R-:W-:Y:S02]  /*7ff0*/  IMAD R3, R0.reuse, UR4, RZ ;  /* 0x0000000400037c24 */ /* 0x040fe4000f8e02ff */
[----:B---3--:R-:W-:-:S02]  /*8000*/  IMAD R5, R0, UR6, RZ ;  /* 0x0000000600057c24 */ /* 0x008fc4000f8e02ff */
        /* <DEDUP_REMOVED lines=21> */
[----:B0-----:R-:W-:Y:S05]  /*8160*/  CALL.ABS.NOINC R14 ;  /* 0x000000000e007343 */ /* 0x001fea0003c00000 */
.L_x_12060:
[----:B------:R-:W-:Y:S05]  /*8170*/  BSYNC B6 ;  /* 0x0000000000067941 */ /* 0x000fea0003800000 */
.L_x_12059:
        /* <DEDUP_REMOVED lines=39> */
.L_x_12386:
        /* <DEDUP_REMOVED lines=26> */
[----:B------:R-:W-:-:S04]  /*8590*/  @!P3 SHF.L.U64.HI R12, R186, 0x1, R11 ;  /* 0x00000001ba0cb819 */ /* 0x000fc8000001020b */
[----:B------:R-:W-:Y:S01]  /*85a0*/  @!P3 IADD3.X R5, R3, R12, RZ, P0, !PT ;  /* 0x0000000c0305b210 */ /* 0x000fe200007fe4ff */
[----:B------:R-:W-:-:S04]  /*85b0*/  @!P3 IMAD.X R7, R7, 0x1, R12, P1 ;  /* 0x000000010707b824 */ /* 0x000fc800008e060c */
[----:B------:R1:W5:Y:S04]  /*85c0*/  @!P3 LD.E.64 R24, desc[UR42][R4.64] ;  /* 0x0000002a0418b980 */ /* 0x000368000c101b00 */
[----:B------:R1:W5:Y:S02]  /*85d0*/  @!P3 LD.E.64 R20, desc[UR42][R6.64] ;  /* 0x0000002a0614b980 */ /* 0x000364000c101b00 */
.L_x_12065:
[----:B------:R-:W-:Y:S05]  /*85e0*/  BSYNC B1 ;  /* 0x0000000000017941 */ /* 0x000fea0003800000 */
.L_x_12064:
[----:B-1---5:R-:W-:Y:S01]  /*85f0*/  IMAD.MOV.U32 R3, RZ, RZ, R24 ;  /* 0x000000ffff037224 */ /* 0x022fe200078e0018 */
[----:B------:R-:W-:Y:S01]  /*8600*/  UMOV UR4, 0xffffffff ;  /* 0xffffffff00047882 */ /* 0x000fe20000000000 */
[----:B------:R-:W-:Y:S01]  /*8610*/  IMAD.MOV.U32 R4, RZ, RZ, R25 ;  /* 0x000000ffff047224 */ /* 0x000fe200078e0019 */
[----:B----4-:R-:W-:Y:S01]  /*8620*/  CS2R R8, SRZ ;  /* 0x0000000000087805 */ /* 0x010fe2000001ff00 */
[----:B------:R-:W-:Y:S01]  /*8630*/  IMAD.MOV.U32 R5, RZ, RZ, R26 ;  /* 0x000000ffff057224 */ /* 0x000fe200078e001a */
[----:B------:R-:W-:Y:S01]  /*8640*/  PRMT R59, R3, 0x7610, R59 ;  /* 0x00007610033b7816 */ /* 0x000fe2000000003b */
[----:B--2---:R-:W-:Y:S01]  /*8650*/  IMAD.MOV.U32 R6, RZ, RZ, R27 ;  /* 0x000000ffff067224 */ /* 0x004fe200078e001b */
        /* <DEDUP_REMOVED lines=15> */
[----:B------:R1:W0:Y:S02]  /*8750*/  SHFL.IDX PT, R28, R56, 0x1, 0x1c1f ;  /* 0x003c1f00381c7f89 */ /* 0x00022400000e0000 */
.L_x_12392:
[----:B------:R-:W-:Y:S01]  /*8760*/  VIADD R0, R0, 0x40 ;  /* 0x0000004000007836 */ /* 0x000fe20000000000 */
[----:B------:R-:W-:Y:S01]  /*8770*/  BSSY B1, `(.L_x_12067) ;  /* 0x000001e000017945 */ /* 0x000fe20003800000 */
[----:B------:R-:W-:Y:S02]  /*8780*/  CS2R R12, SRZ ;  /* 0x00000000000c7805 */ /* 0x000fe4000001ff00 */
[----:B01----:R-:W-:Y:S02]  /*8790*/  CS2R R10, SRZ ;  /* 0x00000000000a7805 */ /* 0x003fe4000001ff00 */
[----:B------:R-:W-:Y:S02]  /*87a0*/  CS2R R14, SRZ ;  /* 0x00000000000e7805 */ /* 0x000fe4000001ff00 */
[----:B------:R-:W-:-:S13]  /*87b0*/  ISETP.GE.AND P0, PT, R0, R61, PT ;  /* 0x0000003d0000720c */ /* 0x000fda0003f06270 */
[----:B------:R-:W-:Y:S05]  /*87c0*/  @P0 BRA `(.L_x_12068) ;  /* 0x0000000000600947 */ /* 0x000fea0003800000 */
[----:B------:R-:W3:Y:S01]  /*87d0*/  LDL R44, [R1+0x424] ;  /* 0x00042400012c7983 */ /* 0x000ee20000100800 */
[----:B------:R-:W-:Y:S01]  /*87e0*/  ULDC UR4, c[0x0][0x3f4] ;  /* 0x0000fd0000047ab9 */ /* 0x000fe20000000800 */
[----:B----4-:R-:W-:Y:S01]  /*87f0*/  IMAD.MOV.U32 R4, RZ, RZ, R6 ;  /* 0x000000ffff047224 */ /* 0x010fe200078e0006 */
[----:B------:R-:W-:Y:S01]  /*8800*/  ISETP.GE.AND P2, PT, R22, UR4, PT ;  /* 0x0000000416007c0c */ /* 0x000fe2000bf46270 */
[----:B--2---:R-:W-:Y:S01]  /*8810*/  IMAD.MOV.U32 R5, RZ, RZ, R3 ;  /* 0x000000ffff057224 */ /* 0x004fe200078e0003 */
[----:B------:R-:W-:Y:S02]  /*8820*/  ISETP.GE.AND P3, PT, R186, UR4, PT ;  /* 0x00000004ba007c0c */ /* 0x000fe4000bf66270 */
[----:B------:R-:W-:Y:S01]  /*8830*/  CS2R R12, SRZ ;  /* 0x00000000000c7805 */ /* 0x000fe2000001ff00 */
[----:B------:R-:W-:-:S08]  /*8840*/  IMAD.MOV.U32 R8, RZ, RZ, R28 ;  /* 0x000000ffff087224 */ /* 0x000fd000078e001c */
[----:B------:R-:W-:-:S04]  /*8850*/  @!P2 IMAD.WIDE R4, R22, 0x2, R4 ;  /* 0x000000021604a825 */ /* 0x000fc800078e0204 */
[----:B------:R-:W-:Y:S01]  /*8860*/  @!P3 IMAD.SHL.U32 R9, R186, 0x2, RZ ;  /* 0x00000002ba09b824 */ /* 0x000fe200078e00ff */
[----:B------:R0:W5:Y:S01]  /*8870*/  @!P2 LD.E.64 R12, desc[UR42][R4.64] ;  /* 0x0000002a040ca980 */ /* 0x000162000c101b00 */
[----:B------:R-:W-:Y:S02]  /*8880*/  CS2R R14, SRZ ;  /* 0x00000000000e7805 */ /* 0x000fe4000001ff00 */
[----:B------:R-:W-:Y:S02]  /*8890*/  CS2R R10, SRZ ;  /* 0x00000000000a7805 */ /* 0x000fe4000001ff00 */
[-C--:B0-----:R-:W-:Y:S02]  /*88a0*/  @!P3 IADD3 R4, P0, R6, R9.reuse, RZ ;  /* 0x000000090604b210 */ /* 0x081fe40007f1e0ff */
[----:B------:R-:W-:Y:S02]  /*88b0*/  @!P3 IADD3 R6, P1, R28, R9, RZ ;  /* 0x000000091c06b210 */ /* 0x000fe40007f3e0ff */
[----:B---3--:R-:W-:-:S03]  /*88c0*/  MOV R9, R7 ;  /* 0x0000000700097202 */ /* 0x008fc60000000f00 */
[----:B------:R-:W-:Y:S01]  /*88d0*/  @!P2 IMAD.WIDE R56, R22, 0x2, R8 ;  /* 0x000000021638a825 */ /* 0x000fe200078e0208 */
[----:B------:R-:W-:-:S04]  /*88e0*/  CS2R R8, SRZ ;  /* 0x0000000000087805 */ /* 0x000fc8000001ff00 */
[----:B------:R0:W5:Y:S01]  /*88f0*/  @!P2 LD.E.64 R14, desc[UR42][R56.64] ;  /* 0x0000002a380ea980 */ /* 0x000162000c101b00 */
[----:B------:R-:W-:-:S05]  /*8900*/  @!P3 SHF.L.U64.HI R0, R186, 0x1, R44 ;  /* 0x00000001ba00b819 */ /* 0x000fca000001022c */
[--C-:B------:R-:W-:Y:S02]  /*8910*/  @!P3 IMAD.X R5, R3, 0x1, R0.reuse, P0 ;  /* 0x000000010305b824 */ /* 0x100fe400000e0600 */
[----:B------:R-:W-:-:S03]  /*8920*/  @!P3 IMAD.X R7, R7, 0x1, R0, P1 ;  /* 0x000000010707b824 */ /* 0x000fc600008e0600 */
[----:B------:R0:W5:Y:S04]  /*8930*/  @!P3 LD.E.64 R8, desc[UR42][R4.64] ;  /* 0x0000002a0408b980 */ /* 0x000168000c101b00 */
[----:B------:R0:W5:Y:S02]  /*8940*/  @!P3 LD.E.64 R10, desc[UR42][R6.64] ;  /* 0x0000002a060ab980 */ /* 0x000164000c101b00 */
.L_x_12068:
[----:B------:R-:W-:Y:S05]  /*8950*/  BSYNC B1 ;  /* 0x0000000000017941 */ /* 0x000fea0003800000 */
.L_x_12067:
[----:B------:R-:W-:Y:S01]  /*8960*/  ULEA.HI UR4, UR37, UR37, URZ, 0x1 ;  /* 0x0000002525047291 */ /* 0x000fe2000f8f083f */
[----:B------:R-:W-:Y:S03]  /*8970*/  BSSY B1, `(.L_x_12069) ;  /* 0x0000007000017945 */ /* 0x000fe60003800000 */
[----:B------:R-:W-:-:S04]  /*8980*/  ULOP3.LUT UR4, UR4, 0xfffffffe, URZ, 0xc0, !UPT ;  /* 0xfffffffe04047892 */ /* 0x000fc8000f8ec03f */
[----:B------:R-:W-:-:S06]  /*8990*/  UIADD3 UR4, UR37, -UR4, URZ ;  /* 0x8000000425047290 */ /* 0x000fcc000fffe03f */
[----:B--2---:R-:W-:-:S05]  /*89a0*/  IMAD.U32 R3, RZ, RZ, UR4 ;  /* 0x00000004ff037e24 */ /* 0x004fca000f8e00ff */
[----:B------:R-:W-:-:S04]  /*89b0*/  SHF.L.U32 R3, R3, 0x1f, RZ ;  /* 0x0000001f03037819 */ /* 0x000fc800000006ff */
[----:B------:R-:W1:Y:S02]  /*89c0*/  SYNCS.PHASECHK.TRANS64.TRYWAIT P0, [R2+URZ+0x22800], R3 ;  /* 0x02280003020075a7 */ /* 0x000e64000800017f */
[----:B-1----:R-:W-:Y:S05]  /*89d0*/  @!P0 BRA `(.L_x_12070) ;  /* 0x00000264002c8947 */ /* 0x002fea0003800000 */
.L_x_12393:
[----:B------:R-:W-:Y:S05]  /*89e0*/  BSYNC B1 ;  /* 0x0000000000017941 */ /* 0x000fea0003800000 */
.L_x_12069:
[----:B0--3--:R-:W2:Y:S04]  /*89f0*/  LDL R7, [R1+0x41c] ;  /* 0x00041c0001077983 */ /* 0x009ea80000100800 */
[----:B------:R-:W3:Y:S01]  /*8a00*/  LDL R5, [R1+0x50] ;  /* 0x0000500001057983 */ /* 0x000ee20000100800 */
[----:B-----5:R-:W-:Y:S01]  /*8a10*/  IMAD.MOV.U32 R4, RZ, RZ, R9 ;  /* 0x000000ffff047224 */ /* 0x020fe200078e0009 */
[----:B------:R-:W-:Y:S01]  /*8a20*/  BSSY B1, `(.L_x_12071) ;  /* 0x0000079000017945 */ /* 0x000fe20003800000 */
[----:B----4-:R-:W-:-:S05]  /*8a30*/  IMAD.MOV.U32 R6, RZ, RZ, R10 ;  /* 0x000000ffff067224 */ /* 0x010fca00078e000a */
[----:B------:R-:W-:Y:S01]  /*8a40*/  PRMT R28, R6, 0x7610, R28 ;  /* 0x00007610061c7816 */ /* 0x000fe2000000001c */
[----:B------:R-:W-:Y:S02]  /*8a50*/  IMAD.MOV.U32 R6, RZ, RZ, R15 ;  /* 0x000000ffff067224 */ /* 0x000fe400078e000f */
[C---:B--2---:R-:W-:Y:S01]  /*8a60*/  IMAD.SHL.U32 R0, R7.reuse, 0x40, RZ ;  /* 0x0000004007007824 */ /* 0x044fe200078e00ff */
[----:B------:R-:W-:Y:S01]  /*8a70*/  LOP3.LUT P1, RZ, R7, 0x4, RZ, 0xc0, !PT ;  /* 0x0000000407ff7812 */ /* 0x000fe2000782c0ff */
[----:B---3--:R-:W-:-:S03]  /*8a80*/  IMAD R5, R5, -0x80, R61 ;  /* 0xffffff8005057824 */ /* 0x008fc600078e023d */
[----:B-1----:R-:W-:-:S04]  /*8a90*/  LOP3.LUT R3, R0, 0x1c0, RZ, 0xc0, !PT ;  /* 0x000001c000037812 */ /* 0x002fc800078ec0ff */
[----:B------:R-:W-:Y:S02]  /*8aa0*/  LOP3.LUT R0, R3, 0x18, R16, 0xf8, !PT ;  /* 0x0000001803007812 */ /* 0x000fe400078ef810 */
[----:B------:R-:W-:Y:S02]  /*8ab0*/  SHF.R.U32.HI R3, RZ, 0x3, R3 ;  /* 0x00000003ff037819 */ /* 0x000fe40000011603 */
[----:B------:R-:W-:Y:S01]  /*8ac0*/  VIMNMX R57, R5, 0x80, PT ;  /* 0x0000008005397848 */ /* 0x000fe20003fe0100 */
[----:B------:R-:W-:Y:S01]  /*8ad0*/  IMAD.MOV.U32 R5, RZ, RZ, R14 ;  /* 0x000000ffff057224 */ /* 0x000fe200078e000e */
[----:B------:R-:W-:Y:S01]  /*8ae0*/  LOP3.LUT R3, R0, R3, RZ, 0x3c, !PT ;  /* 0x0000000300037212 */ /* 0x000fe200078e3cff */
[----:B------:R-:W-:Y:S01]  /*8af0*/  IMAD.MOV.U32 R0, RZ, RZ, R8 ;  /* 0x000000ffff007224 */ /* 0x000fe200078e0008 */
[----:B------:R-:W-:-:S03]  /*8b00*/  ISETP.GE.AND P0, PT, R18, R57, PT ;  /* 0x000000391200720c */ /* 0x000fc60003f06270 */
[----:B------:R-:W-:Y:S01]  /*8b10*/  IMAD R3, R188, 0x200, R3 ;  /* 0x00000200bc037824 */ /* 0x000fe200078e0203 */
[----:B------:R-:W-:Y:S01]  /*8b20*/  PRMT R0, R0, 0x5410, R4 ;  /* 0x0000541000007816 */ /* 0x000fe20000000004 */
[----:B------:R-:W-:Y:S02]  /*8b30*/  IMAD.MOV.U32 R4, RZ, RZ, R13 ;  /* 0x000000ffff047224 */ /* 0x000fe400078e000d */
[----:B------:R-:W-:Y:S02]  /*8b40*/  IMAD R2, R3, 0x2, R2 ;  /* 0x0000000203027824 */ /* 0x000fe400078e0202 */
[----:B------:R-:W-:Y:S01]  /*8b50*/  IMAD.MOV.U32 R3, RZ, RZ, R12 ;  /* 0x000000ffff037224 */ /* 0x000fe200078e000c */
[----:B------:R-:W-:Y:S01]  /*8b60*/  PRMT R44, R4, 0x7610, R44 ;  /* 0x00007610042c7816 */ /* 0x000fe2000000002c */
[----:B------:R-:W-:Y:S01]  /*8b70*/  IMAD.MOV.U32 R4, RZ, RZ, R11 ;  /* 0x000000ffff047224 */ /* 0x000fe200078e000b */
[C---:B------:R-:W-:Y:S02]  /*8b80*/  IADD3 R7, R2.reuse, 0x18400, RZ ;  /* 0x0001840002077810 */ /* 0x040fe40007ffe0ff */
[----:B------:R-:W-:Y:S01]  /*8b90*/  PRMT R56, R3, 0x7610, R56 ;  /* 0x0000761003387816 */ /* 0x000fe20000000038 */
[----:B------:R-:W-:Y:S01]  /*8ba0*/  VIADD R3, R2, 0x18440 ;  /* 0x0001844002037836 */ /* 0x000fe20000000000 */
[----:B------:R-:W-:Y:S01]  /*8bb0*/  PRMT R28, R28, 0x5410, R4 ;  /* 0x000054101c1c7816 */ /* 0x000fe20000000004 */
[----:B------:R-:W-:Y:S01]  /*8bc0*/  @P1 VIADD R3, R7, 0xffffffc0 ;  /* 0xffffffc007031836 */ /* 0x000fe20000000000 */
[----:B------:R-:W-:-:S02]  /*8bd0*/  PRMT R56, R56, 0x5410, R5 ;  /* 0x0000541038387816 */ /* 0x000fc40000000005 */
[----:B------:R-:W-:Y:S01]  /*8be0*/  PRMT R44, R44, 0x5410, R6 ;  /* 0x000054102c2c7816 */ /* 0x000fe20000000006 */
[----:B------:R-:W-:Y:S06]  /*8bf0*/  @P0 BRA `(.L_x_12072) ;  /* 0x00000004006c0947 */ /* 0x000fec0003800000 */
        /* <DEDUP_REMOVED lines=14> */
[----:B0-----:R-:W-:-:S02]  /*8ce0*/  HADD2.F32 R52, -RZ, R7.H0_H0 ;  /* 0x20000007ff347230 */ /* 0x001fc40000004100 */
        /* <DEDUP_REMOVED lines=13> */
[--C-:B------:R-:W-:Y:S02]  /*8dc0*/  HADD2.F32 R60, -RZ, R70.reuse.H1_H1 ;  /* 0x30000046ff3c7230 */ /* 0x100fe40000004100 */
        /* <DEDUP_REMOVED lines=18> */
.L_x_12074:
[----:B------:R-:W-:Y:S05]  /*8ef0*/  BSYNC B2 ;  /* 0x0000000000027941 */ /* 0x000fea0003800000 */
.L_x_12073:
[----:B------:R-:W-:Y:S05]  /*8f00*/  @P1 BRA `(.L_x_12072) ;  /* 0x0000000000a81947 */ /* 0x000fea0003800000 */
[----:B0-----:R-:W0:Y:S01]  /*8f10*/  LDS.128 R4, [R3] ;  /* 0x0000000003047984 */ /* 0x001e220000000c00 */
        /* <DEDUP_REMOVED lines=11> */
[CC--:B------:R-:W-:Y:S01]  /*8fd0*/  FMUL.FTZ R53, R25.reuse, R52.reuse ;  /* 0x0000003419357220 */ /* 0x0c0fe20000410000 */
[----:B------:R-:W-:Y:S01]  /*8fe0*/  FMUL.FTZ R25, R25, R27 ;  /* 0x0000001b19197220 */ /* 0x000fe20000410000 */
[----:B------:R-:W-:Y:S02]  /*8ff0*/  HADD2.F32 R4, -RZ, R4.H1_H1 ;  /* 0x30000004ff047230 */ /* 0x000fe40000004100 */
[--C-:B------:R-:W-:Y:S02]  /*9000*/  HADD2.F32 R20, -RZ, R6.reuse.H0_H0 ;  /* 0x20000006ff147230 */ /* 0x100fe40000004100 */
[----:B------:R-:W-:Y:S01]  /*9010*/  FFMA.FTZ R62, R24, R52, R25 ;  /* 0x00000034183e7223 */ /* 0x000fe20000010019 */
[----:B------:R-:W-:-:S02]  /*9020*/  HADD2.F32 R21, -RZ, R6.H1_H1 ;  /* 0x30000006ff157230 */ /* 0x000fc40000004100 */
[----:B------:R-:W-:Y:S01]  /*9030*/  FMUL.FTZ R60, R4, R59 ;  /* 0x0000003b043c7220 */ /* 0x000fe20000410000 */
[--C-:B------:R-:W-:Y:S02]  /*9040*/  HADD2.F32 R25, -RZ, R58.reuse.H1_H1 ;  /* 0x3000003aff197230 */ /* 0x100fe40000004100 */
[----:B------:R-:W-:Y:S01]  /*9050*/  FFMA.FTZ R53, R24, R27, -R53 ;  /* 0x0000001b18357223 */ /* 0x000fe20000010835 */
        /* <DEDUP_REMOVED lines=21> */
.L_x_12072:
[----:B------:R-:W-:Y:S05]  /*91b0*/  BSYNC B1 ;  /* 0x0000000000017941 */ /* 0x000fea0003800000 */
.L_x_12071:
        /* <DEDUP_REMOVED lines=50> */
.L_x_12077:
[----:B------:R-:W-:Y:S05]  /*94e0*/  BSYNC B1 ;  /* 0x0000000000017941 */ /* 0x000fea0003800000 */
.L_x_12076:
[----:B------:R-:W-:Y:S05]  /*94f0*/  @P1 BRA `(.L_x_12075) ;  /* 0x0000001400941947 */ /* 0x000fea0003800000 */
[----:B0-----:R-:W0:Y:S01]  /*9500*/  LDS.128 R4, [R3+0x2000] ;  /* 0x0020000003047984 */ /* 0x001e220000000c00 */
        /* <DEDUP_REMOVED lines=16> */
[C---:B------:R-:W-:Y:S01]  /*9610*/  FFMA.FTZ R25, R9.reuse, R14, R21 ;  /* 0x0000000e09197223 */ /* 0x040fe20000010015 */
[----:B------:R-:W-:Y:S02]  /*9620*/  HADD2.F32 R8, -RZ, R6.H1_H1 ;  /* 0x30000006ff087230 */ /* 0x000fe40000004100 */
[C---:B------:R-:W-:Y:S01]  /*9630*/  FMUL.FTZ R15, R4.reuse, R13 ;  /* 0x0000000d040f7220 */ /* 0x040fe20000410000 */
[-C--:B------:R-:W-:Y:S01]  /*9640*/  FMUL.FTZ R21, R4, R11.reuse ;  /* 0x0000000b04157220 */ /* 0x080fe20000410000 */
[--C-:B------:R-:W-:Y:S02]  /*9650*/  HADD2.F32 R6, -RZ, R5.reuse.H0_H0 ;  /* 0x20000005ff067230 */ /* 0x100fe40000004100 */
[----:B------:R-:W-:Y:S01]  /*9660*/  FFMA.FTZ R20, R9, R12, -R20 ;  /* 0x0000000c09147223 */ /* 0x000fe20000010814 */
[----:B------:R-:W-:Y:S02]  /*9670*/  HADD2.F32 R4, -RZ, R0.H1_H1 ;  /* 0x30000000ff047230 */ /* 0x000fe40000004100 */
[----:B------:R-:W-:Y:S01]  /*9680*/  FFMA.FTZ R15, R2, R11, -R15 ;  /* 0x0000000b020f7223 */ /* 0x000fe2000001080f */
[----:B------:R-:W-:-:S02]  /*9690*/  HADD2.F32 R5, -RZ, R5.H1_H1 ;  /* 0x30000005ff057230 */ /* 0x000fc40000004100 */
[----:B------:R-:W-:Y:S01]  /*96a0*/  FFMA.FTZ R2, R2, R13, R21 ;  /* 0x0000000d02027223 */ /* 0x000fe20000010015 */
[----:B------:R-:W-:Y:S02]  /*96b0*/  HADD2.F32 R9, -RZ, R24.H0_H0 ;  /* 0x20000018ff097230 */ /* 0x000fe40000004100 */
[C---:B------:R-:W-:Y:S01]  /*96c0*/  FMUL.FTZ R10, R8.reuse, R28 ;  /* 0x0000001c080a7220 */ /* 0x040fe20000410000 */
[----:B------:R-:W-:Y:S02]  /*96d0*/  HADD2.F32 R0, -RZ, R26.H0_H0 ;  /* 0x2000001aff007230 */ /* 0x000fe40000004100 */
[-C--:B------:R-:W-:Y:S01]  /*96e0*/  FMUL.FTZ R13, R8, R4.reuse ;  /* 0x00000004080d7220 */ /* 0x080fe20000410000 */
[-C--:B------:R-:W-:Y:S01]  /*96f0*/  FMUL.FTZ R11, R5, R9.reuse ;  /* 0x00000009050b7220 */ /* 0x080fe20000410000 */
[----:B------:R-:W-:Y:S01]  /*9700*/  FFMA.FTZ R10, R7, R4, -R10 ;  /* 0x00000004070a7223 */ /* 0x000fe2000001080a */
[----:B------:R-:W-:Y:S01]  /*9710*/  FMUL.FTZ R8, R5, R0 ;  /* 0x0000000005087220 */ /* 0x000fe20000410000 */
[----:B------:R-:W-:Y:S01]  /*9720*/  FFMA.FTZ R13, R7, R28, R13 ;  /* 0x0000001c070d7223 */ /* 0x000fe2000001000d */
[C---:B------:R-:W-:Y:S01]  /*9730*/  FFMA.FTZ R5, R6.reuse, R0, -R11 ;  /* 0x0000000006057223 */ /* 0x040fe2000001080b */
[----:B------:R-:W-:Y:S01]  /*9740*/  F2FP.F16.F32.PACK_AB R7, R25, R20 ;  /* 0x000000141907723e */ /* 0x000fe200000000ff */
[----:B------:R-:W-:Y:S01]  /*9750*/  FFMA.FTZ R8, R6, R9, R8 ;  /* 0x0000000906087223 */ /* 0x000fe20000010008 */
[----:B------:R-:W-:-:S02]  /*9760*/  F2FP.F16.F32.PACK_AB R4, R2, R15 ;  /* 0x0000000f0204723e */ /* 0x000fc400000000ff */
[----:B------:R-:W-:Y:S02]  /*9770*/  F2FP.F16.F32.PACK_AB R6, R13, R10 ;  /* 0x0000000a0d06723e */ /* 0x000fe400000000ff */
[----:B------:R-:W-:-:S05]  /*9780*/  F2FP.F16.F32.PACK_AB R5, R8, R5 ;  /* 0x000000050805723e */ /* 0x000fca00000000ff */
[----:B------:R2:W-:Y:S01]  /*9790*/  STS.128 [R3+0x2000], R4 ;  /* 0x0020000403007388 */ /* 0x0005e20000000c00 */
[----:B------:R-:W-:Y:S05]  /*97a0*/  BRA `(.L_x_12075) ;  /* 0x0000001000e87947 */ /* 0x000fea0003800000 */
.L_x_12062:
        /* <DEDUP_REMOVED lines=40> */
[----:B--2---:R-:W-:-:S06]  /*9a30*/  @!P1 IMAD.X R9, R3, 0x1, R6, P2 ;  /* 0x0000000103099824 */ /* 0x004fcc00010e0606 */
[----:B------:R-:W2:Y:S01]  /*9a40*/  @!P1 LD.E.128 R8, desc[UR42][R8.64] ;  /* 0x0000002a08089980 */ /* 0x000ea2000c101d00 */
[----:B---3--:R-:W-:-:S05]  /*9a50*/  @!P1 IADD3 R4, P2, R14, R7, RZ ;  /* 0x000000070e049210 */ /* 0x008fca0007f5e0ff */
[----:B----4-:R-:W-:-:S06]  /*9a60*/  @!P1 IMAD.X R5, R5, 0x1, R6, P2 ;  /* 0x0000000105059824 */ /* 0x010fcc00010e0606 */
        /* <DEDUP_REMOVED lines=11> */
[----:B------:R-:W-:Y:S01]  /*9b20*/  @!P1 IMAD.MOV.U32 R52, RZ, RZ, R8 ;  /* 0x000000ffff349224 */ /* 0x000fe200078e0008 */
[----:B------:R-:W-:Y:S01]  /*9b30*/  MOV R10, R21 ;  /* 0x00000015000a7202 */ /* 0x000fe20000000f00 */
[----:B------:R-:W-:-:S02]  /*9b40*/  @!P1 IMAD.MOV.U32 R53, RZ, RZ, R9 ;  /* 0x000000ffff359224 */ /* 0x000fc400078e0009 */
[----:B------:R-:W-:Y:S01]  /*9b50*/  IMAD.MOV.U32 R8, RZ, RZ, R52 ;  /* 0x000000ffff087224 */ /* 0x000fe200078e0034 */
[----:B------:R-:W-:Y:S01]  /*9b60*/  PRMT R65, R3, 0x5410, R10 ;  /* 0x0000541003417816 */ /* 0x000fe2000000000a */
[----:B---3--:R-:W-:Y:S01]  /*9b70*/  @!P1 IMAD.MOV.U32 R58, RZ, RZ, R4 ;  /* 0x000000ffff3a9224 */ /* 0x008fe200078e0004 */
[----:B------:R2:W3:Y:S01]  /*9b80*/  SHFL.IDX PT, R3, R27, 0x1, 0x1c1f ;  /* 0x003c1f001b037f89 */ /* 0x0004e200000e0000 */
[----:B------:R-:W-:Y:S02]  /*9b90*/  @!P1 IMAD.MOV.U32 R59, RZ, RZ, R5 ;  /* 0x000000ffff3b9224 */ /* 0x000fe400078e0005 */
[----:B------:R-:W-:Y:S02]  /*9ba0*/  @!P1 IMAD.MOV.U32 R56, RZ, RZ, R6 ;  /* 0x000000ffff389224 */ /* 0x000fe400078e0006 */
        /* <DEDUP_REMOVED lines=8> */
[----:B------:R-:W-:Y:S02]  /*9c30*/  PRMT R28, R8, 0x5410, R9 ;  /* 0x00005410081c7816 */ /* 0x000fe40000000009 */
[----:B------:R-:W-:Y:S02]  /*9c40*/  CS2R R6, SRZ ;  /* 0x0000000000067805 */ /* 0x000fe4000001ff00 */
[----:B012-4-:R-:W-:-:S07]  /*9c50*/  PRMT R66, R4, 0x5410, R5 ;  /* 0x0000541004427816 */ /* 0x017fce0000000005 */
.L_x_12403:
[----:B------:R-:W-:Y:S01]  /*9c60*/  VIADD R0, R0, 0x40 ;  /* 0x0000004000007836 */ /* 0x000fe20000000000 */
[----:B------:R-:W-:Y:S01]  /*9c70*/  BSSY B1, `(.L_x_12079) ;  /* 0x0000012000017945 */ /* 0x000fe20003800000 */
[----:B------:R-:W-:Y:S02]  /*9c80*/  CS2R R4, SRZ ;  /* 0x0000000000047805 */ /* 0x000fe4000001ff00 */
[----:B------:R-:W-:Y:S02]  /*9c90*/  CS2R R10, SRZ ;  /* 0x00000000000a7805 */ /* 0x000fe4000001ff00 */
[----:B------:R-:W-:Y:S02]  /*9ca0*/  CS2R R8, SRZ ;  /* 0x0000000000087805 */ /* 0x000fe4000001ff00 */
[----:B------:R-:W-:-:S13]  /*9cb0*/  ISETP.GE.AND P1, PT, R0, R61, PT ;  /* 0x0000003d0000720c */ /* 0x000fda0003f26270 */
[----:B------:R-:W-:Y:S05]  /*9cc0*/  @P1 BRA `(.L_x_12080) ;  /* 0x0000000000301947 */ /* 0x000fea0003800000 */
        /* <DEDUP_REMOVED lines=8> */
[----:B------:R-:W-:Y:S01]  /*9d50*/  IMAD.X R9, R25, 0x1, R0, P2 ;  /* 0x0000000119097824 */ /* 0x000fe200010e0600 */
[----:B---3--:R-:W-:-:S05]  /*9d60*/  IADD3.X R5, R3, R0, RZ, P1, !PT ;  /* 0x0000000003057210 */ /* 0x008fca0000ffe4ff */
[----:B------:R-:W5:Y:S04]  /*9d70*/  LD.E.128 R8, desc[UR42][R8.64] ;  /* 0x0000002a08087980 */ /* 0x000f68000c101d00 */
[----:B------:R-:W5:Y:S02]  /*9d80*/  LD.E.128 R4, desc[UR42][R4.64] ;  /* 0x0000002a04047980 */ /* 0x000f64000c101d00 */
.L_x_12080:
[----:B------:R-:W-:Y:S05]  /*9d90*/  BSYNC B1 ;  /* 0x0000000000017941 */ /* 0x000fea0003800000 */
.L_x_12079:
[----:B------:R-:W-:Y:S01]  /*9da0*/  ULEA.HI UR4, UR37, UR37, URZ, 0x1 ;  /* 0x0000002525047291 */ /* 0x000fe2000f8f083f */
[----:B------:R-:W-:Y:S03]  /*9db0*/  BSSY B1, `(.L_x_12081) ;  /* 0x0000007000017945 */ /* 0x000fe60003800000 */
[----:B------:R-:W-:-:S04]  /*9dc0*/  ULOP3.LUT UR4, UR4, 0xfffffffe, URZ, 0xc0, !UPT ;  /* 0xfffffffe04047892 */ /* 0x000fc8000f8ec03f */
[----:B------:R-:W-:-:S06]  /*9dd0*/  UIADD3 UR4, UR37, -UR4, URZ ;  /* 0x8000000425047290 */ /* 0x000fcc000fffe03f */
[----:B---3--:R-:W-:-:S05]  /*9de0*/  IMAD.U32 R3, RZ, RZ, UR4 ;  /* 0x00000004ff037e24 */ /* 0x008fca000f8e00ff */
[----:B------:R-:W-:-:S04]  /*9df0*/  SHF.L.U32 R3, R3, 0x1f, RZ ;  /* 0x0000001f03037819 */ /* 0x000fc800000006ff */
[----:B------:R-:W0:Y:S02]  /*9e00*/  SYNCS.PHASECHK.TRANS64.TRYWAIT P1, [R2+URZ+0x22800], R3 ;  /* 0x02280003020075a7 */ /* 0x000e24000802017f */
[----:B0-----:R-:W-:Y:S05]  /*9e10*/  @!P1 BRA `(.L_x_12082) ;  /* 0x00000254008c9947 */ /* 0x001fea0003800000 */
.L_x_12404:
[----:B------:R-:W-:Y:S05]  /*9e20*/  BSYNC B1 ;  /* 0x0000000000017941 */ /* 0x000fea0003800000 */
.L_x_12081:
[----:B------:R-:W2:Y:S01]  /*9e30*/  LDL R0, [R1+0x50] ;  /* 0x0000500001007983 */ /* 0x000ea20000100800 */
[----:B0----5:R-:W-:Y:S01]  /*9e40*/  IMAD.MOV.U32 R3, RZ, RZ, R6 ;  /* 0x000000ffff037224 */ /* 0x021fe200078e0006 */
[----:B------:R-:W-:Y:S01]  /*9e50*/  BSSY B1, `(.L_x_12083) ;  /* 0x0000073000017945 */ /* 0x000fe20003800000 */
[----:B------:R-:W-:Y:S02]  /*9e60*/  IMAD.MOV.U32 R12, RZ, RZ, R7 ;  /* 0x000000ffff0c7224 */ /* 0x000fe400078e0007 */
[----:B------:R-:W-:Y:S02]  /*9e70*/  IMAD.MOV.U32 R13, RZ, RZ, R4 ;  /* 0x000000ffff0d7224 */ /* 0x000fe400078e0004 */
[----:B------:R-:W-:Y:S01]  /*9e80*/  VIADD R14, R18, 0x40 ;  /* 0x00000040120e7836 */ /* 0x000fe20000000000 */
[----:B------:R-:W-:Y:S01]  /*9e90*/  PRMT R44, R3, 0x5410, R12 ;  /* 0x00005410032c7816 */ /* 0x000fe2000000000c */
[----:B------:R-:W-:Y:S02]  /*9ea0*/  IMAD.MOV.U32 R12, RZ, RZ, R5 ;  /* 0x000000ffff0c7224 */ /* 0x000fe400078e0005 */
[----:B------:R-:W-:-:S02]  /*9eb0*/  IMAD.IADD R62, R16, 0x1, R63 ;  /* 0x00000001103e7824 */ /* 0x000fc400078e023f */
[----:B------:R-:W-:-:S03]  /*9ec0*/  IMAD.MOV.U32 R60, RZ, RZ, R9 ;  /* 0x000000ffff3c7224 */ /* 0x000fc600078e0009 */
[----:B------:R-:W-:Y:S01]  /*9ed0*/  LOP3.LUT R62, R62, 0x38, RZ, 0xc0, !PT ;  /* 0x000000383e3e7812 */ /* 0x000fe200078ec0ff */
[----:B--2---:R-:W-:-:S05]  /*9ee0*/  IMAD R0, R0, -0x80, R61 ;  /* 0xffffff8000007824 */ /* 0x004fca00078e023d */
[----:B------:R-:W-:Y:S02]  /*9ef0*/  VIMNMX R3, R0, 0x80, PT ;  /* 0x0000008000037848 */ /* 0x000fe40003fe0100 */
[----:B------:R-:W-:Y:S01]  /*9f00*/  PRMT R0, R13, 0x7610, R0 ;  /* 0x000076100d007816 */ /* 0x000fe20000000000 */
[----:B------:R-:W-:Y:S01]  /*9f10*/  IMAD.MOV.U32 R13, RZ, RZ, R10 ;  /* 0x000000ffff0d7224 */ /* 0x000fe200078e000a */
[-C--:B------:R-:W-:Y:S02]  /*9f20*/  ISETP.GE.OR P1, PT, R18, R3.reuse, P0 ;  /* 0x000000031200720c */ /* 0x080fe40000726670 */
[----:B------:R-:W-:Y:S01]  /*9f30*/  ISETP.GE.OR P0, PT, R14, R3, P0 ;  /* 0x000000030e00720c */ /* 0x000fe20000706670 */
[----:B------:R-:W-:Y:S01]  /*9f40*/  IMAD.MOV.U32 R3, RZ, RZ, R11 ;  /* 0x000000ffff037224 */ /* 0x000fe200078e000b */
[----:B------:R-:W-:-:S04]  /*9f50*/  PRMT R0, R0, 0x5410, R12 ;  /* 0x0000541000007816 */ /* 0x000fc8000000000c */
[----:B------:R-:W-:Y:S01]  /*9f60*/  PRMT R64, R13, 0x5410, R3 ;  /* 0x000054100d407816 */ /* 0x000fe20000000003 */
[----:B------:R-:W-:-:S04]  /*9f70*/  IMAD.MOV.U32 R3, RZ, RZ, R8 ;  /* 0x000000ffff037224 */ /* 0x000fc800078e0008 */
[----:B------:R-:W-:Y:S05]  /*9f80*/  @P1 BRA `(.L_x_12084) ;  /* 0x00000004007c1947 */ /* 0x000fea0003800000 */
[----:B------:R-:W2:Y:S01]  /*9f90*/  LDL R14, [R1+0x41c] ;  /* 0x00041c00010e7983 */ /* 0x000ea20000100800 */
[----:B------:R-:W-:Y:S01]  /*9fa0*/  SHF.R.U32.HI R75, RZ, 0x10, R59 ;  /* 0x00000010ff4b7819 */ /* 0x000fe2000001163b */
[----:B------:R-:W-:Y:S01]  /*9fb0*/  HADD2.F32 R74, -RZ, R74.H0_H0 ;  /* 0x2000004aff4a7230 */ /* 0x000fe20000004100 */
[--C-:B------:R-:W-:Y:S01]  /*9fc0*/  SHF.R.U64 R20, R20, 0x10, R21.reuse ;  /* 0x0000001014147819 */ /* 0x100fe20000001215 */
[--C-:B------:R-:W-:Y:S01]  /*9fd0*/  HADD2.F32 R71, -RZ, R28.reuse.H1_H1 ;  /* 0x3000001cff477230 */ /* 0x100fe20000004100 */
[----:B------:R-:W-:Y:S01]  /*9fe0*/  SHF.R.U32.HI R80, RZ, 0x10, R21 ;  /* 0x00000010ff507819 */ /* 0x000fe20000011615 */
[----:B------:R-:W-:Y:S01]  /*9ff0*/  HADD2.F32 R75, -RZ, R75.H0_H0 ;  /* 0x2000004bff4b7230 */ /* 0x000fe20000004100 */
[----:B------:R-:W-:Y:S01]  /*a000*/  SHF.R.U64 R21, R56, 0x10, R57 ;  /* 0x0000001038157819 */ /* 0x000fe20000001239 */
[----:B------:R-:W-:Y:S01]  /*a010*/  HADD2.F32 R28, -RZ, R28.H0_H0 ;  /* 0x2000001cff1c7230 */ /* 0x000fe20000004100 */
[----:B------:R-:W-:Y:S02]  /*a020*/  SHF.R.U32.HI R76, RZ, 0x10, R53 ;  /* 0x00000010ff4c7819 */ /* 0x000fe40000011635 */
[----:B------:R-:W-:-:S02]  /*a030*/  SHF.R.U32.HI R78, RZ, 0x10, R57 ;  /* 0x00000010ff4e7819 */ /* 0x000fc40000011639 */
[----:B------:R-:W-:Y:S02]  /*a040*/  SHF.R.U64 R52, R52, 0x10, R53 ;  /* 0x0000001034347819 */ /* 0x000fe40000001235 */
[----:B------:R-:W-:-:S05]  /*a050*/  SHF.R.U64 R53, R58, 0x10, R59 ;  /* 0x000000103a357819 */ /* 0x000fca000000123b */
[----:B------:R-:W-:Y:S02]  /*a060*/  HADD2.F32 R53, -RZ, R53.H0_H0 ;  /* 0x20000035ff357230 */ /* 0x000fe40000004100 */
[----:B--2---:R-:W-:-:S05]  /*a070*/  IMAD.SHL.U32 R12, R14, 0x40, RZ ;  /* 0x000000400e0c7824 */ /* 0x004fca00078e00ff */
[----:B------:R-:W-:-:S04]  /*a080*/  LOP3.LUT R25, R12, 0x1c0, RZ, 0xc0, !PT ;  /* 0x000001c00c197812 */ /* 0x000fc800078ec0ff */
[--C-:B------:R-:W-:Y:S02]  /*a090*/  SHF.R.U32.HI R15, RZ, 0x3, R25.reuse ;  /* 0x00000003ff0f7819 */ /* 0x100fe40000011619 */
[----:B------:R-:W-:Y:S02]  /*a0a0*/  LOP3.LUT R12, R25, 0x38, R16, 0xf8, !PT ;  /* 0x00000038190c7812 */ /* 0x000fe400078ef810 */
[----:B------:R-:W-:Y:S02]  /*a0b0*/  LOP3.LUT R25, R15, R62, R25, 0x1e, !PT ;  /* 0x0000003e0f197212 */ /* 0x000fe400078e1e19 */
[----:B------:R-:W-:-:S03]  /*a0c0*/  LOP3.LUT R13, R12, R15, RZ, 0x3c, !PT ;  /* 0x0000000f0c0d7212 */ /* 0x000fc600078e3cff */
[C---:B------:R-:W-:Y:S02]  /*a0d0*/  IMAD R25, R188.reuse, 0x200, R25 ;  /* 0x00000200bc197824 */ /* 0x040fe400078e0219 */
[----:B------:R-:W-:Y:S02]  /*a0e0*/  IMAD R13, R188, 0x200, R13 ;  /* 0x00000200bc0d7824 */ /* 0x000fe400078e020d */
[----:B------:R-:W-:-:S03]  /*a0f0*/  IMAD R63, R25, 0x2, R2 ;  /* 0x00000002193f7824 */ /* 0x000fc600078e0202 */
[----:B------:R-:W-:Y:S02]  /*a100*/  LEA R61, R13, R2, 0x1 ;  /* 0x000000020d3d7211 */ /* 0x000fe400078e08ff */
[----:B------:R-:W0:Y:S04]  /*a110*/  LDS.128 R24, [R63+0x18400] ;  /* 0x018400003f187984 */ /* 0x000e280000000c00 */
[----:B------:R-:W1:Y:S01]  /*a120*/  LDS.128 R12, [R61+0x18400] ;  /* 0x018400003d0c7984 */ /* 0x000e620000000c00 */
[--C-:B0-----:R-:W-:Y:S02]  /*a130*/  HADD2.F32 R67, -RZ, R25.reuse.H0_H0 ;  /* 0x20000019ff437230 */ /* 0x101fe40000004100 */
[----:B------:R-:W-:Y:S02]  /*a140*/  HADD2.F32 R68, -RZ, R25.H1_H1 ;  /* 0x30000019ff447230 */ /* 0x000fe40000004100 */
[----:B-1----:R-:W-:-:S02]  /*a150*/  HADD2.F32 R56, -RZ, R13.H0_H0 ;  /* 0x2000000dff387230 */ /* 0x002fc40000004100 */
[CC--:B------:R-:W-:Y:S01]  /*a160*/  FMUL.FTZ R77, R67.reuse, R74.reuse ;  /* 0x0000004a434d7220 */ /* 0x0c0fe20000410000 */
[-C--:B------:R-:W-:Y:S01]  /*a170*/  FMUL.FTZ R79, R67, R71.reuse ;  /* 0x00000047434f7220 */ /* 0x080fe20000410000 */
[----:B------:R-:W-:Y:S02]  /*a180*/  HADD2.F32 R57, -RZ, R13.H1_H1 ;  /* 0x3000000dff397230 */ /* 0x000fe40000004100 */
[----:B------:R-:W-:Y:S01]  /*a190*/  FFMA.FTZ R77, R56, R71, -R77 ;  /* 0x00000047384d7223 */ /* 0x000fe2000001084d */
[----:B------:R-:W-:Y:S02]  /*a1a0*/  HADD2.F32 R67, -RZ, R76.H0_H0 ;  /* 0x2000004cff437230 */ /* 0x000fe40000004100 */
[----:B------:R-:W-:Y:S01]  /*a1b0*/  FMUL.FTZ R76, R68, R75 ;  /* 0x0000004b444c7220 */ /* 0x000fe20000410000 */
[----:B------:R-:W-:Y:S02]  /*a1c0*/  HADD2.F32 R69, -RZ, R27.H0_H0 ;  /* 0x2000001bff457230 */ /* 0x000fe40000004100 */
[----:B------:R-:W-:Y:S01]  /*a1d0*/  FFMA.FTZ R79, R56, R74, R79 ;  /* 0x0000004a384f7223 */ /* 0x000fe2000001004f */
[----:B------:R-:W-:-:S02]  /*a1e0*/  HADD2.F32 R71, -RZ, R66.H1_H1 ;  /* 0x30000042ff477230 */ /* 0x000fc40000004100 */
[-C--:B------:R-:W-:Y:S01]  /*a1f0*/  FMUL.FTZ R68, R68, R67.reuse ;  /* 0x0000004344447220 */ /* 0x080fe20000410000 */
[----:B------:R-:W-:Y:S02]  /*a200*/  HADD2.F32 R56, -RZ, R65.H1_H1 ;  /* 0x30000041ff387230 */ /* 0x000fe40000004100 */
[----:B------:R-:W-:Y:S01]  /*a210*/  FFMA.FTZ R76, R57, R67, -R76 ;  /* 0x00000043394c7223 */ /* 0x000fe2000001084c */
[----:B------:R-:W-:Y:S02]  /*a220*/  HADD2.F32 R58, -RZ, R15.H0_H0 ;  /* 0x2000000fff3a7230 */ /* 0x000fe40000004100 */
[C---:B------:R-:W-:Y:S01]  /*a230*/  FMUL.FTZ R81, R69.reuse, R71 ;  /* 0x0000004745517220 */ /* 0x040fe20000410000 */
[----:B------:R-:W-:Y:S02]  /*a240*/  HADD2.F32 R67, -RZ, R78.H0_H0 ;  /* 0x2000004eff437230 */ /* 0x000fe40000004100 */
[----:B------:R-:W-:Y:S01]  /*a250*/  FMUL.FTZ R78, R69, R56 ;  /* 0x00000038454e7220 */ /* 0x000fe20000410000 */
[----:B------:R-:W-:-:S02]  /*a260*/  HADD2.F32 R70, -RZ, R27.H1_H1 ;  /* 0x3000001bff467230 */ /* 0x000fc40000004100 */
[C---:B------:R-:W-:Y:S01]  /*a270*/  FFMA.FTZ R81, R58.reuse, R56, -R81 ;  /* 0x000000383a517223 */ /* 0x040fe20000010851 */
[----:B------:R-:W-:Y:S02]  /*a280*/  HADD2.F32 R59, -RZ, R15.H1_H1 ;  /* 0x3000000fff3b7230 */ /* 0x000fe40000004100 */
[----:B------:R-:W-:Y:S01]  /*a290*/  FFMA.FTZ R74, R57, R75, R68 ;  /* 0x0000004b394a7223 */ /* 0x000fe20000010044 */
        /* <DEDUP_REMOVED lines=12> */
[----:B------:R-:W-:-:S02]  /*a360*/  HADD2.F32 R56, -RZ, R65.H0_H0 ;  /* 0x20000041ff387230 */ /* 0x000fc40000004100 */
[----:B------:R-:W-:Y:S01]  /*a370*/  FFMA.FTZ R67, R59, R67, R70 ;  /* 0x000000433b437223 */ /* 0x000fe20000010046 */
[----:B------:R-:W-:Y:S02]  /*a380*/  HADD2.F32 R15, -RZ, R14.H0_H0 ;  /* 0x2000000eff0f7230 */ /* 0x000fe40000004100 */
[C---:B------:R-:W-:Y:S01]  /*a390*/  FFMA.FTZ R68, R13.reuse, R28, -R68 ;  /* 0x0000001c0d447223 */ /* 0x040fe20000010844 */
        /* <DEDUP_REMOVED lines=30> */
.L_x_12084:
[----:B------:R-:W-:Y:S05]  /*a580*/  BSYNC B1 ;  /* 0x0000000000017941 */ /* 0x000fea0003800000 */
.L_x_12083:
[----:B------:R-:W-:Y:S02]  /*a590*/  PRMT R52, R3, 0x7610, R52 ;  /* 0x0000761003347816 */ /* 0x000fe40000000034 */
[----:B------:R-:W-:Y:S01]  /*a5a0*/  PRMT R21, R60, 0x7610, R21 ;  /* 0x000076103c157816 */ /* 0x000fe20000000015 */
[----:B------:R-:W-:Y:S06]  /*a5b0*/  @P0 BRA `(.L_x_12075) ;  /* 0x0000000400640947 */ /* 0x000fec0003800000 */
[----:B------:R-:W2:Y:S01]  /*a5c0*/  LDL R65, [R1+0x430] ;  /* 0x0004300001417983 */ /* 0x000ea20000100800 */
[----:B0-----:R-:W-:-:S04]  /*a5d0*/  SHF.R.U32.HI R12, RZ, 0x3, R195 ;  /* 0x00000003ff0c7819 */ /* 0x001fc800000116c3 */
[----:B------:R-:W-:-:S05]  /*a5e0*/  LOP3.LUT R62, R12, R62, R195, 0x1e, !PT ;  /* 0x0000003e0c3e7212 */ /* 0x000fca00078e1ec3 */
[----:B------:R-:W-:-:S04]  /*a5f0*/  IMAD.IADD R3, R199, 0x1, R62 ;  /* 0x00000001c7037824 */ /* 0x000fc800078e023e */
[----:B------:R-:W-:-:S05]  /*a600*/  IMAD R2, R3, 0x2, R2 ;  /* 0x0000000203027824 */ /* 0x000fca00078e0202 */
[----:B------:R-:W0:Y:S01]  /*a610*/  LDS.128 R24, [R2+0x18400] ;  /* 0x0184000002187984 */ /* 0x000e220000000c00 */
[--C-:B------:R-:W-:Y:S01]  /*a620*/  SHF.R.U32.HI R28, RZ, 0x10, R9.reuse ;  /* 0x00000010ff1c7819 */ /* 0x100fe20000011609 */
[----:B------:R-:W-:Y:S01]  /*a630*/  HADD2.F32 R21, -RZ, R21.H0_H0 ;  /* 0x20000015ff157230 */ /* 0x000fe20000004100 */
[----:B------:R-:W-:Y:S02]  /*a640*/  SHF.R.U64 R60, R8, 0x10, R9 ;  /* 0x00000010083c7819 */ /* 0x000fe40000001209 */
[--C-:B------:R-:W-:Y:S02]  /*a650*/  SHF.R.U64 R59, R10, 0x10, R11.reuse ;  /* 0x000000100a3b7819 */ /* 0x100fe4000000120b */
[----:B------:R-:W-:Y:S01]  /*a660*/  SHF.R.U32.HI R58, RZ, 0x10, R11 ;  /* 0x00000010ff3a7819 */ /* 0x000fe2000001160b */
[----:B------:R-:W-:Y:S01]  /*a670*/  HADD2.F32 R11, -RZ, R0.H1_H1 ;  /* 0x30000000ff0b7230 */ /* 0x000fe20000004100 */
[--C-:B------:R-:W-:Y:S01]  /*a680*/  SHF.R.U32.HI R20, RZ, 0x10, R5.reuse ;  /* 0x00000010ff147819 */ /* 0x100fe20000011605 */
[----:B------:R-:W-:Y:S01]  /*a690*/  HADD2.F32 R28, -RZ, R28.H0_H0 ;  /* 0x2000001cff1c7230 */ /* 0x000fe20000004100 */
[----:B------:R-:W-:-:S02]  /*a6a0*/  SHF.R.U64 R63, R4, 0x10, R5 ;  /* 0x00000010043f7819 */ /* 0x000fc40000001205 */
[--C-:B------:R-:W-:Y:S02]  /*a6b0*/  SHF.R.U64 R62, R6, 0x10, R7.reuse ;  /* 0x00000010063e7819 */ /* 0x100fe40000001207 */
[----:B------:R-:W-:Y:S01]  /*a6c0*/  SHF.R.U32.HI R61, RZ, 0x10, R7 ;  /* 0x00000010ff3d7819 */ /* 0x000fe20000011607 */
[----:B------:R-:W-:Y:S02]  /*a6d0*/  HADD2.F32 R0, -RZ, R0.H0_H0 ;  /* 0x20000000ff007230 */ /* 0x000fe40000004100 */
[--C-:B0-----:R-:W-:Y:S02]  /*a6e0*/  HADD2.F32 R8, -RZ, R25.reuse.H0_H0 ;  /* 0x20000019ff087230 */ /* 0x101fe40000004100 */
[----:B------:R-:W-:-:S03]  /*a6f0*/  HADD2.F32 R25, -RZ, R25.H1_H1 ;  /* 0x30000019ff197230 */ /* 0x000fc60000004100 */
[C---:B------:R-:W-:Y:S01]  /*a700*/  FMUL.FTZ R53, R8.reuse, R21 ;  /* 0x0000001508357220 */ /* 0x040fe20000410000 */
[----:B------:R-:W-:Y:S01]  /*a710*/  FMUL.FTZ R57, R8, R11 ;  /* 0x0000000b08397220 */ /* 0x000fe20000410000 */
[----:B------:R-:W-:Y:S02]  /*a720*/  HADD2.F32 R8, -RZ, R20.H0_H0 ;  /* 0x20000014ff087230 */ /* 0x000fe40000004100 */
[----:B------:R-:W-:Y:S02]  /*a730*/  HADD2.F32 R20, -RZ, R52.H0_H0 ;  /* 0x20000034ff147230 */ /* 0x000fe40000004100 */
[C---:B------:R-:W-:Y:S01]  /*a740*/  FMUL.FTZ R52, R25.reuse, R28 ;  /* 0x0000001c19347220 */ /* 0x040fe20000410000 */
[----:B------:R-:W-:Y:S02]  /*a750*/  HADD2.F32 R7, -RZ, R24.H0_H0 ;  /* 0x20000018ff077230 */ /* 0x000fe40000004100 */
[----:B------:R-:W-:Y:S01]  /*a760*/  FMUL.FTZ R56, R25, R8 ;  /* 0x0000000819387220 */ /* 0x000fe20000410000 */
[----:B------:R-:W-:-:S02]  /*a770*/  HADD2.F32 R9, -RZ, R26.H0_H0 ;  /* 0x2000001aff097230 */ /* 0x000fc40000004100 */
[--C-:B------:R-:W-:Y:S02]  /*a780*/  HADD2.F32 R10, -RZ, R27.reuse.H0_H0 ;  /* 0x2000001bff0a7230 */ /* 0x100fe40000004100 */
[----:B------:R-:W-:Y:S02]  /*a790*/  HADD2.F32 R27, -RZ, R27.H1_H1 ;  /* 0x3000001bff1b7230 */ /* 0x000fe40000004100 */
[----:B------:R-:W-:Y:S02]  /*a7a0*/  HADD2.F32 R24, -RZ, R24.H1_H1 ;  /* 0x30000018ff187230 */ /* 0x000fe40000004100 */
[----:B------:R-:W-:Y:S01]  /*a7b0*/  HADD2.F32 R26, -RZ, R26.H1_H1 ;  /* 0x3000001aff1a7230 */ /* 0x000fe20000004100 */
[----:B--2---:R-:W0:Y:S02]  /*a7c0*/  LDS.128 R12, [R65+0x18400] ;  /* 0x01840000410c7984 */ /* 0x004e240000000c00 */
[--C-:B0-----:R-:W-:Y:S02]  /*a7d0*/  HADD2.F32 R4, -RZ, R13.reuse.H0_H0 ;  /* 0x2000000dff047230 */ /* 0x101fe40000004100 */
[----:B------:R-:W-:-:S02]  /*a7e0*/  HADD2.F32 R13, -RZ, R13.H1_H1 ;  /* 0x3000000dff0d7230 */ /* 0x000fc40000004100 */
[----:B------:R-:W-:Y:S02]  /*a7f0*/  HADD2.F32 R3, -RZ, R12.H0_H0 ;  /* 0x2000000cff037230 */ /* 0x000fe40000004100 */
[C---:B------:R-:W-:Y:S01]  /*a800*/  FFMA.FTZ R53, R4.reuse, R11, -R53 ;  /* 0x0000000b04357223 */ /* 0x040fe20000010835 */
[----:B------:R-:W-:Y:S01]  /*a810*/  FFMA.FTZ R57, R4, R21, R57 ;  /* 0x0000001504397223 */ /* 0x000fe20000010039 */
[----:B------:R-:W-:Y:S01]  /*a820*/  FFMA.FTZ R52, R13, R8, -R52 ;  /* 0x000000080d347223 */ /* 0x000fe20000010834 */
[C---:B------:R-:W-:Y:S01]  /*a830*/  FMUL.FTZ R8, R7.reuse, R20 ;  /* 0x0000001407087220 */ /* 0x040fe20000410000 */
[----:B------:R-:W-:Y:S02]  /*a840*/  HADD2.F32 R4, -RZ, R64.H0_H0 ;  /* 0x20000040ff047230 */ /* 0x000fe40000004100 */
[----:B------:R-:W-:Y:S01]  /*a850*/  FMUL.FTZ R7, R7, R0 ;  /* 0x0000000007077220 */ /* 0x000fe20000410000 */
[----:B------:R-:W-:Y:S01]  /*a860*/  FFMA.FTZ R56, R13, R28, R56 ;  /* 0x0000001c0d387223 */ /* 0x000fe20000010038 */
[----:B------:R-:W-:Y:S01]  /*a870*/  FFMA.FTZ R13, R3, R0, -R8 ;  /* 0x00000000030d7223 */ /* 0x000fe20000010808 */
[----:B------:R-:W-:-:S02]  /*a880*/  HADD2.F32 R5, -RZ, R14.H0_H0 ;  /* 0x2000000eff057230 */ /* 0x000fc40000004100 */
[----:B------:R-:W-:Y:S01]  /*a890*/  FFMA.FTZ R20, R3, R20, R7 ;  /* 0x0000001403147223 */ /* 0x000fe20000010007 */
[--C-:B------:R-:W-:Y:S02]  /*a8a0*/  HADD2.F32 R0, -RZ, R44.reuse.H0_H0 ;  /* 0x2000002cff007230 */ /* 0x100fe40000004100 */
[C---:B------:R-:W-:Y:S01]  /*a8b0*/  FMUL.FTZ R8, R9.reuse, R4 ;  /* 0x0000000409087220 */ /* 0x040fe20000410000 */
[----:B------:R-:W-:Y:S02]  /*a8c0*/  HADD2.F32 R3, -RZ, R44.H1_H1 ;  /* 0x3000002cff037230 */ /* 0x000fe40000004100 */
[----:B------:R-:W-:Y:S02]  /*a8d0*/  HADD2.F32 R7, -RZ, R64.H1_H1 ;  /* 0x30000040ff077230 */ /* 0x000fe40000004100 */
[-C--:B------:R-:W-:Y:S01]  /*a8e0*/  FMUL.FTZ R28, R9, R0.reuse ;  /* 0x00000000091c7220 */ /* 0x080fe20000410000 */
[----:B------:R-:W-:Y:S02]  /*a8f0*/  HADD2.F32 R6, -RZ, R15.H0_H0 ;  /* 0x2000000fff067230 */ /* 0x000fe40000004100 */
[----:B------:R-:W-:Y:S01]  /*a900*/  FFMA.FTZ R21, R5, R0, -R8 ;  /* 0x0000000005157223 */ /* 0x000fe20000010808 */
[----:B------:R-:W-:-:S02]  /*a910*/  HADD2.F32 R8, -RZ, R58.H0_H0 ;  /* 0x2000003aff087230 */ /* 0x000fc40000004100 */
[C---:B------:R-:W-:Y:S01]  /*a920*/  FMUL.FTZ R9, R10.reuse, R7 ;  /* 0x000000070a097220 */ /* 0x040fe20000410000 */
[----:B------:R-:W-:Y:S02]  /*a930*/  HADD2.F32 R0, -RZ, R61.H0_H0 ;  /* 0x2000003dff007230 */ /* 0x000fe40000004100 */
[-C--:B------:R-:W-:Y:S01]  /*a940*/  FMUL.FTZ R44, R10, R3.reuse ;  /* 0x000000030a2c7220 */ /* 0x080fe20000410000 */
        /* <DEDUP_REMOVED lines=8> */
[----:B------:R-:W-:Y:S02]  /*a9d0*/  HADD2.F32 R3, -RZ, R63.H0_H0 ;  /* 0x2000003fff037230 */ /* 0x000fe40000004100 */
[----:B------:R-:W-:Y:S02]  /*a9e0*/  HADD2.F32 R5, -RZ, R62.H0_H0 ;  /* 0x2000003eff057230 */ /* 0x000fe40000004100 */
[C---:B------:R-:W-:Y:S01]  /*a9f0*/  FFMA.FTZ R0, R15.reuse, R0, -R4 ;  /* 0x000000000f007223 */ /* 0x040fe20000010804 */
[----:B------:R-:W-:Y:S02]  /*aa00*/  HADD2.F32 R12, -RZ, R12.H1_H1 ;  /* 0x3000000cff0c7230 */ /* 0x000fe40000004100 */
[----:B------:R-:W-:Y:S01]  /*aa10*/  FFMA.FTZ R27, R15, R8, R6 ;  /* 0x000000080f1b7223 */ /* 0x000fe20000010006 */
[----:B------:R-:W-:-:S02]  /*aa20*/  HADD2.F32 R14, -RZ, R14.H1_H1 ;  /* 0x3000000eff0e7230 */ /* 0x000fc40000004100 */
        /* <DEDUP_REMOVED lines=18> */
.L_x_12075:
[----:B------:R-:W-:Y:S05]  /*ab50*/  BSYNC B0 ;  /* 0x0000000000007941 */ /* 0x000fea0003800000 */
.L_x_12061:
        /* <DEDUP_REMOVED lines=8> */
.L_x_12058:
[----:B------:R-:W4:Y:S01]  /*abe0*/  S2R R0, SR_TID.X ;  /* 0x0000000000007919 */ /* 0x000f220000002100 */
[----:B0123--:R-:W-:Y:S02]  /*abf0*/  IMAD.U32 R4, RZ, RZ, UR44 ;  /* 0x0000002cff047e24 */ /* 0x00ffe4000f8e00ff */
[----:B------:R-:W-:Y:S01]  /*ac00*/  IMAD.U32 R5, RZ, RZ, UR45 ;  /* 0x0000002dff057e24 */ /* 0x000fe2000f8e00ff */
[----:B------:R-:W-:Y:S05]  /*ac10*/  WARPSYNC.ALL ;  /* 0x0000000000007948 */ /* 0x000fea0003800000 */
[----:B------:R-:W-:Y:S01]  /*ac20*/  IMAD.MOV.U32 R6, RZ, RZ, R40 ;  /* 0x000000ffff067224 */ /* 0x000fe200078e0028 */
[----:B------:R-:W-:Y:S01]  /*ac30*/  UIADD3 UR4, UP0, UR44, 0x1cc, URZ ;  /* 0x000001cc2c047890 */ /* 0x000fe2000ff1e03f */
[----:B------:R-:W-:-:S02]  /*ac40*/  IMAD.MOV.U32 R7, RZ, RZ, R48 ;  /* 0x000000ffff077224 */ /* 0x000fc400078e0030 */
[----:B------:R-:W-:Y:S01]  /*ac50*/  IMAD.MOV.U32 R8, RZ, RZ, R41 ;  /* 0x000000ffff087224 */ /* 0x000fe200078e0029 */
[----:B------:R-:W-:Y:S01]  /*ac60*/  UIADD3.X UR5, URZ, UR45, URZ, UP0, !UPT ;  /* 0x0000002d3f057290 */ /* 0x000fe200087fe43f */
[----:B------:R-:W-:Y:S01]  /*ac70*/  IMAD.MOV.U32 R9, RZ, RZ, R50 ;  /* 0x000000ffff097224 */ /* 0x000fe200078e0032 */
[----:B------:R0:W-:Y:S01]  /*ac80*/  STL.128 [R1+0x160], R4 ;  /* 0x0001600401007387 */ /* 0x0001e20000100c00 */
[----:B------:R-:W-:Y:S02]  /*ac90*/  IMAD.MOV.U32 R10, RZ, RZ, R49 ;  /* 0x000000ffff0a7224 */ /* 0x000fe400078e0031 */
[----:B------:R-:W-:Y:S02]  /*aca0*/  IMAD.MOV.U32 R11, RZ, RZ, R55 ;  /* 0x000000ffff0b7224 */ /* 0x000fe400078e0037 */
[----:B------:R-:W-:-:S03]  /*acb0*/  IMAD.U32 R2, RZ, RZ, UR44 ;  /* 0x0000002cff027e24 */ /* 0x000fc6000f8e00ff */
[----:B------:R1:W-:Y:S02]  /*acc0*/  STL.128 [R1+0x150], R8 ;  /* 0x0001500801007387 */ /* 0x0003e40000100c00 */
[----:B------:R-:W-:Y:S02]  /*acd0*/  IADD3 R2, P1, R2, 0x1c0, RZ ;  /* 0x000001c002027810 */ /* 0x000fe40007f3e0ff */
[----:B----4-:R-:W-:Y:S01]  /*ace0*/  SHF.R.U32.HI R3, RZ, 0x7, R0 ;  /* 0x00000007ff037819 */ /* 0x010fe20000011600 */
[----:B------:R-:W-:Y:S02]  /*acf0*/  IMAD.U32 R0, RZ, RZ, UR44 ;  /* 0x0000002cff007e24 */ /* 0x000fe4000f8e00ff */
[----:B0-----:R-:W-:Y:S02]  /*ad00*/  IMAD.MOV.U32 R4, RZ, RZ, R30 ;  /* 0x000000ffff047224 */ /* 0x001fe400078e001e */
[----:B------:R-:W-:Y:S01]  /*ad10*/  IMAD.MOV.U32 R5, RZ, RZ, R51 ;  /* 0x000000ffff057224 */ /* 0x000fe200078e0033 */
[----:B------:R-:W-:Y:S01]  /*ad20*/  IADD3 R0, P0, R0, 0x80, RZ ;  /* 0x0000008000007810 */ /* 0x000fe20007f1e0ff */
[----:B------:R-:W-:Y:S01]  /*ad30*/  IMAD.MOV.U32 R6, RZ, RZ, R35 ;  /* 0x000000ffff067224 */ /* 0x000fe200078e0023 */
[----:B-1----:R-:W-:Y:S01]  /*ad40*/  MOV R10, R39 ;  /* 0x00000027000a7202 */ /* 0x002fe20000000f00 */
[----:B------:R-:W-:-:S02]  /*ad50*/  IMAD.MOV.U32 R7, RZ, RZ, R45 ;  /* 0x000000ffff077224 */ /* 0x000fc400078e002d */
[----:B------:R-:W-:Y:S02]  /*ad60*/  IMAD.MOV.U32 R8, RZ, RZ, R31 ;  /* 0x000000ffff087224 */ /* 0x000fe400078e001f */
[----:B------:R-:W-:Y:S01]  /*ad70*/  IMAD.MOV.U32 R9, RZ, RZ, R54 ;  /* 0x000000ffff097224 */ /* 0x000fe200078e0036 */
[----:B------:R0:W-:Y:S01]  /*ad80*/  STL.128 [R1+0x190], R4 ;  /* 0x0001900401007387 */ /* 0x0001e20000100c00 */
[----:B------:R-:W-:Y:S02]  /*ad90*/  IMAD.MOV.U32 R11, RZ, RZ, R46 ;  /* 0x000000ffff0b7224 */ /* 0x000fe400078e002e */
[----:B------:R-:W-:Y:S02]  /*ada0*/  VIADD R12, R3, 0x8 ;  /* 0x00000008030c7836 */ /* 0x000fe40000000000 */
[----:B------:R-:W-:Y:S01]  /*adb0*/  IMAD.X R3, RZ, RZ, UR45, P1 ;  /* 0x0000002dff037e24 */ /* 0x000fe200088e06ff */
[----:B------:R1:W-:Y:S04]  /*adc0*/  STL.128 [R1+0x180], R8 ;  /* 0x0001800801007387 */ /* 0x0003e80000100c00 */
[----:B------:R-:W-:Y:S01]  /*add0*/  STL.64 [R1+0x148], R2 ;  /* 0x0001480201007387 */ /* 0x000fe20000100a00 */
[----:B0-----:R-:W-:-:S02]  /*ade0*/  IMAD.MOV.U32 R4, RZ, RZ, R34 ;  /* 0x000000ffff047224 */ /* 0x001fc400078e0022 */
[----:B------:R-:W-:Y:S02]  /*adf0*/  IMAD.MOV.U32 R5, RZ, RZ, R43 ;  /* 0x000000ffff057224 */ /* 0x000fe400078e002b */
[----:B------:R-:W-:Y:S02]  /*ae00*/  IMAD.MOV.U32 R6, RZ, RZ, R33 ;  /* 0x000000ffff067224 */ /* 0x000fe400078e0021 */
[----:B------:R-:W-:Y:S02]  /*ae10*/  IMAD.MOV.U32 R7, RZ, RZ, R42 ;  /* 0x000000ffff077224 */ /* 0x000fe400078e002a */
[----:B-1----:R-:W-:Y:S02]  /*ae20*/  IMAD.X R9, RZ, RZ, UR45, P0 ;  /* 0x0000002dff097e24 */ /* 0x002fe400080e06ff */
[----:B------:R-:W-:Y:S01]  /*ae30*/  IMAD.U32 R8, RZ, RZ, UR4 ;  /* 0x00000004ff087e24 */ /* 0x000fe2000f8e00ff */
[----:B------:R0:W-:Y:S01]  /*ae40*/  STL.128 [R1+0x1a0], R4 ;  /* 0x0001a00401007387 */ /* 0x0001e20000100c00 */
[----:B------:R-:W-:-:S02]  /*ae50*/  IMAD.U32 R11, RZ, RZ, UR5 ;  /* 0x00000005ff0b7e24 */ /* 0x000fc4000f8e00ff */
[----:B0-----:R-:W-:Y:S01]  /*ae60*/  IMAD.MOV.U32 R4, RZ, RZ, R38 ;  /* 0x000000ffff047224 */ /* 0x001fe200078e0026 */
[----:B------:R-:W-:Y:S01]  /*ae70*/  MOV R5, R36 ;  /* 0x0000002400057202 */ /* 0x000fe20000000f00 */
[----:B------:R-:W-:Y:S02]  /*ae80*/  IMAD.MOV.U32 R6, RZ, RZ, R0 ;  /* 0x000000ffff067224 */ /* 0x000fe400078e0000 */
[----:B------:R-:W-:Y:S02]  /*ae90*/  IMAD.MOV.U32 R7, RZ, RZ, R9 ;  /* 0x000000ffff077224 */ /* 0x000fe400078e0009 */
[----:B------:R-:W-:-:S03]  /*aea0*/  VIADD R0, R206, 0xffffffff ;  /* 0xffffffffce007836 */ /* 0x000fc60000000000 */
[----:B------:R0:W-:Y:S02]  /*aeb0*/  STL.128 [R1+0x1b0], R4 ;  /* 0x0001b00401007387 */ /* 0x0001e40000100c00 */
[----:B0-----:R-:W-:Y:S02]  /*aec0*/  IMAD.MOV.U32 R4, RZ, RZ, R32 ;  /* 0x000000ffff047224 */ /* 0x001fe400078e0020 */
[----:B------:R-:W-:Y:S02]  /*aed0*/  IMAD.MOV.U32 R5, RZ, RZ, R37 ;  /* 0x000000ffff057224 */ /* 0x000fe400078e0025 */
[----:B------:R-:W-:Y:S02]  /*aee0*/  IMAD.MOV.U32 R6, RZ, RZ, R8 ;  /* 0x000000ffff067224 */ /* 0x000fe400078e0008 */
[----:B------:R-:W-:Y:S02]  /*aef0*/  IMAD.MOV.U32 R7, RZ, RZ, R11 ;  /* 0x000000ffff077224 */ /* 0x000fe400078e000b */
[----:B------:R-:W-:-:S03]  /*af00*/  IMAD.U32 R8, RZ, RZ, UR44 ;  /* 0x0000002cff087e24 */ /* 0x000fc6000f8e00ff */
[----:B------:R0:W-:Y:S01]  /*af10*/  STL.128 [R1+0x170], R4 ;  /* 0x0001700401007387 */ /* 0x0001e20000100c00 */
[----:B------:R-:W-:Y:S01]  /*af20*/  VIADD R8, R8, 0x148 ;  /* 0x0000014808087836 */ /* 0x000fe20000000000 */
[----:B------:R0:W-:Y:S06]  /*af30*/  BAR.SYNC.DEFER_BLOCKING R12, 0x100 ;  /* 0x0004000c0000751d */ /* 0x0001ec0000010000 */
[----:B0----5:R-:W-:Y:S05]  /*af40*/  CALL.REL.NOINC `($_ZN7cutlass13device_kernelIN5flash11enable_sm90INS1_16FlashAttnFwdSm90INS1_25CollectiveMainloopFwdSm90ILi2EN4cute5tupleIJNS5_1CILi1EEES8_S8_EEENS6_IJNS7_ILi128EEENS7_ILi96EEENS7_ILi64EEEEEELi256ENS_6half_tEfNS_4arch4Sm90ELb0ELb1ELb1ELb1ELb1ELb1ELb0ELb1ELb0ELb1ELb1ELb0EEENS1_21CollectiveEpilogueFwdINS6_IJSA_NS7_ILi256EEESB_EEES9_SE_SG_Li256ELb1ELb1ELb1ELb0EEENS1_36VarlenDynamicPersistentTileSchedulerILi128ELi96ELi256ELi128ELb1ELb1ELb1ELb1ELb0ELb1EEEEEEEEEvNT_6ParamsE$_ZZN5flash25CollectiveMainloopFwdSm90ILi2EN4cute5tupleIJNS1_1CILi1EEES4_S4_EEENS2_IJNS3_ILi128EEENS3_ILi96EEENS3_ILi64EEEEEELi256EN7cutlass6half_tEfNSA_4arch4Sm90ELb0ELb1ELb1ELb1ELb1ELb1ELb0ELb1ELb0ELb1ELb1ELb0EE3mmaINS_16FlashAttnFwdSm90ISE_NS_21CollectiveEpilogueFwdINS2_IJS6_NS3_ILi256EEES7_EEES5_SB_SD_Li256ELb1ELb1ELb1ELb0EEENS_36VarlenDynamicPersistentTileSchedulerILi128ELi96ELi256ELi128ELb1ELb1ELb1ELb1ELb0ELb1EEEE13SharedStorageENS1_6TensorINS1_11ArrayEngineIfLm128EEENS1_6LayoutINS2_IJNS2_IJNS3_ILi2EEEST_NS3_ILi32EEEEEES4_S4_EEENS2_IJNS2_IJS4_ST_NS3_ILi4EEEEEENS3_ILi0EEESZ_EEEEEEENS_7SoftmaxILi2ELi0EEEEEbRKNSE_6ParamsENSA_13PipelineAsyncILi2EEES19_RNSA_13PipelineStateILj2EEERT0_RT1_iRiRKNS_16SeqlenInfoQKNewKILb1ELb1EEENS2_IJiiiiEEERT_ENKUliT_T0_T1_E_clIZSF_ISO_S12_S14_EbS17_S19_S19_S1C_S1E_S1G_iS1H_S1L_S1M_S1O_EUlRS1P_iE0_NS3_ILb1EEES1W_EEDaiS1P_S1Q_S1R_) ;  /* 0x0000028c00247944 */ /* 0x021fea0003c00000 */
        /* <DEDUP_REMOVED lines=9> */
[----:B---3--:R-:W-:Y:S02]  /*afe0*/  @P0 SHF.R.U32.HI R0, RZ, R6, R5 ;  /* 0x00000006ff000219 */ /* 0x008fe40000011605 */
[----:B-1----:R-:W-:Y:S02]  /*aff0*/  ISETP.GE.AND P0, PT, R3, 0x1, PT ;  /* 0x000000010300780c */ /* 0x002fe40003f06270 */
[----:B------:R-:W-:Y:S01]  /*b000*/  IADD3 R207, R207, R0, RZ ;  /* 0x00000000cfcf7210 */ /* 0x000fe20007ffe0ff */
[----:B------:R-:W-:-:S04]  /*b010*/  VIADD R0, R206, 0xfffffffe ;  /* 0xfffffffece007836 */ /* 0x000fc80000000000 */
        /* <DEDUP_REMOVED lines=13> */
.L_x_12087:
[----:B------:R-:W-:-:S13]  /*b0f0*/  ISETP.NE.AND P0, PT, R3, 0x1, PT ;  /* 0x000000010300780c */ /* 0x000fda0003f05270 */
[----:B------:R-:W0:Y:S02]  /*b100*/  @P0 LDC.64 R6, c[0x0][0x9e8] ;  /* 0x00027a00ff060b82 */ /* 0x000e240000000a00 */
[----:B0-----:R-:W-:-:S05]  /*b110*/  @P0 IMAD.HI.U32 R6, R5, R6, RZ ;  /* 0x0000000605060227 */ /* 0x001fca00078e00ff */
[----:B------:R-:W-:-:S07]  /*b120*/  @P0 SHF.R.U32.HI R5, RZ, R7, R6 ;  /* 0x00000007ff050219 */ /* 0x000fce0000011606 */
.L_x_12088:
[----:B------:R-:W-:Y:S05]  /*b130*/  BSYNC B0 ;  /* 0x0000000000007941 */ /* 0x000fea0003800000 */
.L_x_12086:
[----:B------:R-:W-:-:S05]  /*b140*/  IMAD R3, R5, R3, R3 ;  /* 0x0000000305037224 */ /* 0x000fca00078e0203 */
[----:B------:R-:W-:-:S07]  /*b150*/  VIMNMX R2, R2, R3, PT ;  /* 0x0000000302027248 */ /* 0x000fce0003fe0100 */
.L_x_12085:
[----:B------:R-:W-:-:S05]  /*b160*/  IMAD.HI R2, R2, 0x2aaaaaab, RZ ;  /* 0x2aaaaaab02027827 */ /* 0x000fca00078e02ff */
[----:B------:R-:W-:-:S04]  /*b170*/  SHF.R.U32.HI R3, RZ, 0x1f, R2 ;  /* 0x0000001fff037819 */ /* 0x000fc80000011602 */
[----:B------:R-:W-:-:S04]  /*b180*/  LEA.HI.SX32 R3, R2, R3, 0x1c ;  /* 0x0000000302037211 */ /* 0x000fc800078fe2ff */
[----:B------:R-:W-:-:S04]  /*b190*/  VIMNMX R3, R198, R3, !PT ;  /* 0x00000003c6037248 */ /* 0x000fc80007fe0100 */
[----:B------:R-:W-:-:S13]  /*b1a0*/  ISETP.GE.AND P0, PT, R0, R3, PT ;  /* 0x000000030000720c */ /* 0x000fda0003f06270 */
[----:B------:R-:W-:Y:S05]  /*b1b0*/  @!P0 BRA `(.L_x_12089) ;  /* 0x0000007400108947 */ /* 0x000fea0003800000 */
.L_x_12118:
[----:B------:R-:W2:Y:S04]  /*b1c0*/  LDL R4, [R1+0x1c0] ;  /* 0x0001c00001047983 */ /* 0x000ea80000100800 */
[----:B0-----:R-:W3:Y:S01]  /*b1d0*/  LDL R2, [R1+0x1c8] ;  /* 0x0001c80001027983 */ /* 0x001ee20000100800 */
[----:B--2---:R-:W-:-:S05]  /*b1e0*/  VIADD R4, R4, 0x1 ;  /* 0x0000000104047836 */ /* 0x004fca0000000000 */
[----:B------:R-:W-:-:S13]  /*b1f0*/  ISETP.NE.AND P0, PT, R4, 0x2, PT ;  /* 0x000000020400780c */ /* 0x000fda0003f05270 */
[----:B------:R0:W5:Y:S04]  /*b200*/  @P0 LDL R6, [R1+0x1c4] ;  /* 0x0001c40001060983 */ /* 0x0001680000100800 */
[----:B------:R-:W2:Y:S01]  /*b210*/  @!P0 LDL R5, [R1+0x1c4] ;  /* 0x0001c40001058983 */ /* 0x000ea20000100800 */
[----:B---3--:R-:W-:Y:S02]  /*b220*/  VIADD R2, R2, 0x1 ;  /* 0x0000000102027836 */ /* 0x008fe40000000000 */
[----:B------:R-:W-:Y:S02]  /*b230*/  IMAD.U32 R8, RZ, RZ, UR44 ;  /* 0x0000002cff087e24 */ /* 0x000fe4000f8e00ff */
[----:B------:R-:W-:Y:S01]  /*b240*/  IMAD.U32 R9, RZ, RZ, UR45 ;  /* 0x0000002dff097e24 */ /* 0x000fe2000f8e00ff */
        /* <DEDUP_REMOVED lines=13> */
.L_x_12091:
[----:B------:R-:W-:Y:S05]  /*b320*/  BSYNC B0 ;  /* 0x0000000000007941 */ /* 0x000fea0003800000 */
.L_x_12090:
[----:B------:R-:W-:Y:S02]  /*b330*/  IMAD.U32 R8, RZ, RZ, UR44 ;  /* 0x0000002cff087e24 */ /* 0x000fe4000f8e00ff */
[----:B------:R-:W-:-:S06]  /*b340*/  IMAD.U32 R9, RZ, RZ, UR45 ;  /* 0x0000002dff097e24 */ /* 0x000fcc000f8e00ff */
[----:B------:R-:W2:Y:S01]  /*b350*/  LD.E.64 R8, desc[UR42][R8.64+0x18] ;  /* 0x0000182a08087980 */ /* 0x000ea2000c101b00 */
[----:B-----5:R-:W-:Y:S01]  /*b360*/  SHF.L.U32 R11, R6, 0x1f, RZ ;  /* 0x0000001f060b7819 */ /* 0x020fe200000006ff */
[----:B------:R-:W-:Y:S02]  /*b370*/  IMAD.U32 R6, RZ, RZ, UR44 ;  /* 0x0000002cff067e24 */ /* 0x000fe4000f8e00ff */
[----:B------:R-:W-:Y:S01]  /*b380*/  IMAD.U32 R7, RZ, RZ, UR45 ;  /* 0x0000002dff077e24 */ /* 0x000fe2000f8e00ff */
        /* <DEDUP_REMOVED lines=10> */
.L_x_12093:
[----:B------:R-:W-:Y:S05]  /*b430*/  BSYNC B0 ;  /* 0x0000000000007941 */ /* 0x000fea0003800000 */
.L_x_12092:
[----:B------:R-:W-:Y:S04]  /*b440*/  BSSY B0, `(.L_x_12094) ;  /* 0x000000a000007945 */ /* 0x000fe80003800000 */
[----:B------:R-:W-:Y:S05]  /*b450*/  @P0 BRA `(.L_x_12095) ;  /* 0x0000000000200947 */ /* 0x000fea0003800000 */
[----:B------:R-:W-:Y:S01]  /*b460*/  MOV R4, UR44 ;  /* 0x0000002c00047c02 */ /* 0x000fe20008000f00 */
[----:B------:R-:W-:-:S06]  /*b470*/  IMAD.U32 R5, RZ, RZ, UR45 ;  /* 0x0000002dff057e24 */ /* 0x000fcc000f8e00ff */
[----:B------:R-:W2:Y:S01]  /*b480*/  LD.E.64 R4, desc[UR42][R4.64+0x18] ;  /* 0x0000182a04047980 */ /* 0x000ea2000c101b00 */
[----:B-----5:R-:W-:Y:S02]  /*b490*/  SHF.L.U32 R9, R13, 0x1f, RZ ;  /* 0x0000001f0d097819 */ /* 0x020fe400000006ff */
[----:B--2---:R-:W-:-:S05]  /*b4a0*/  MOV R7, R4 ;  /* 0x0000000400077202 */ /* 0x004fca0000000f00 */
[----:B------:R-:W-:-:S04]  /*b4b0*/  IMAD R2, R12, 0x8, R7 ;  /* 0x000000080c027824 */ /* 0x000fc800078e0207 */
[----:B------:R-:W0:Y:S02]  /*b4c0*/  SYNCS.PHASECHK.TRANS64.TRYWAIT P0, [R2+URZ], R9 ;  /* 0x00000009020075a7 */ /* 0x000e24000800017f */
[----:B0-----:R-:W-:Y:S05]  /*b4d0*/  @!P0 BRA `(.L_x_12096) ;  /* 0x0000023c00f08947 */ /* 0x001fea0003800000 */
.L_x_12095:
[----:B------:R-:W-:Y:S05]  /*b4e0*/  BSYNC B0 ;  /* 0x0000000000007941 */ /* 0x000fea0003800000 */
.L_x_12094:
[----:B-----5:R-:W2:Y:S04]  /*b4f0*/  LDL R13, [R1+0x1c0] ;  /* 0x0001c000010d7983 */ /* 0x020ea80000100800 */
[----:B------:R-:W2:Y:S01]  /*b500*/  LDL.64 R4, [R1+0x78] ;  /* 0x0000780001047983 */ /* 0x000ea20000100a00 */
[----:B------:R-:W-:Y:S05]  /*b510*/  WARPSYNC.ALL ;  /* 0x0000000000007948 */ /* 0x000fea0003800000 */
[----:B------:R-:W3:Y:S04]  /*b520*/  LDL.64 R14, [R1+0x70] ;  /* 0x00007000010e7983 */ /* 0x000ee80000100a00 */
[----:B------:R-:W4:Y:S04]  /*b530*/  LDL.64 R6, [R1+0x70] ;  /* 0x0000700001067983 */ /* 0x000f280000100a00 */
[----:B0-----:R-:W4:Y:S01]  /*b540*/  LDL.64 R8, [R1+0x70] ;  /* 0x0000700001087983 */ /* 0x001f220000100a00 */
[----:B--2---:R-:W-:-:S03]  /*b550*/  IMAD R4, R13, 0x300, R4 ;  /* 0x000003000d047824 */ /* 0x004fc600078e0204 */
[----:B------:R-:W2:Y:S01]  /*b560*/  LDL.64 R10, [R1+0x70] ;  /* 0x00007000010a7983 */ /* 0x000ea20000100a00 */
[----:B------:R-:W-:Y:S01]  /*b570*/  R2UR UR7, R5 ;  /* 0x00000000050772ca */ /* 0x000fe200000e0000 */
[----:B------:R-:W-:Y:S01]  /*b580*/  WARPGROUP.ARRIVE ;  /* 0x00000000000079c5 */ /* 0x000fe20000000000 */
[C---:B------:R-:W-:Y:S01]  /*b590*/  R2UR UR6, R4.reuse ;  /* 0x00000000040672ca */ /* 0x040fe200000e0000 */
[----:B------:R-:W-:-:S04]  /*b5a0*/  VIADD R12, R4, 0x2 ;  /* 0x00000002040c7836 */ /* 0x000fc80000000000 */
[----:B------:R-:W0:Y:S01]  /*b5b0*/  S2R R20, SR_TID.X ;  /* 0x0000000000147919 */ /* 0x000e220000002100 */
[----:B------:R-:W-:Y:S02]  /*b5c0*/  IMAD.MOV.U32 R13, RZ, RZ, R5 ;  /* 0x000000ffff0d7224 */ /* 0x000fe400078e0005 */
[----:B------:R-:W-:Y:S01]  /*b5d0*/  IMAD.MOV.U32 R2, RZ, RZ, 0x1 ;  /* 0x00000001ff027424 */ /* 0x000fe200078e00ff */
[----:B------:R1:W-:Y:S04]  /*b5e0*/  STL [R1+0x60], RZ ;  /* 0x000060ff01007387 */ /* 0x0003e80000100800 */
[----:B------:R1:W-:Y:S04]  /*b5f0*/  STL [R1+0x60], R2 ;  /* 0x0000600201007387 */ /* 0x0003e80000100800 */
[----:B------:R1:W-:Y:S04]  /*b600*/  STL [R1+0x60], R2 ;  /* 0x0000600201007387 */ /* 0x0003e80000100800 */
[----:B------:R1:W-:Y:S04]  /*b610*/  STL [R1+0x60], R2 ;  /* 0x0000600201007387 */ /* 0x0003e80000100800 */
[----:B------:R1:W-:Y:S01]  /*b620*/  STL [R1+0x60], R2 ;  /* 0x0000600201007387 */ /* 0x0003e20000100800 */
[----:B0-----:R-:W-:-:S02]  /*b630*/  SHF.R.U32.HI R20, RZ, 0x7, R20 ;  /* 0x00000007ff147819 */ /* 0x001fc40000011614 */
[----:B---3--:R-:W-:Y:S02]  /*b640*/  R2UR UR4, R14 ;  /* 0x000000000e0472ca */ /* 0x008fe400000e0000 */
[----:B------:R-:W-:Y:S01]  /*b650*/  R2UR UR5, R15 ;  /* 0x000000000f0572ca */ /* 0x000fe200000e0000 */
[----:B----4-:R-:W-:Y:S02]  /*b660*/  VIADD R6, R6, 0x2 ;  /* 0x0000000206067836 */ /* 0x010fe40000000000 */
        /* <DEDUP_REMOVED lines=17> */
[----:B------:R1:W5:Y:S01]  /*b780*/  LDL R8, [R1+0x1c0] ;  /* 0x0001c00001087983 */ /* 0x0003620000100800 */
[----:B------:R-:W-:Y:S01]  /*b790*/  IADD3 R6, -R20, 0xb, RZ ;  /* 0x0000000b14067810 */ /* 0x000fe20007ffe1ff */
[----:B------:R-:W-:-:S02]  /*b7a0*/  WARPGROUP.DEPBAR.LE gsb0, 0x0 ;  /* 0x00008000000079c5 */ /* 0x000fc40000010000 */
[----:B------:R-:W-:-:S08]  /*b7b0*/  WARPGROUP.ARRIVE ;  /* 0x00000000000079c5 */ /* 0x000fd00000000000 */
[----:B------:R-:W-:Y:S01]  /*b7c0*/  HGMMA.64x96x16.F32 R24, gdesc[UR4], R24, gsb0 ;  /* 0x01600000041879f0 */ /* 0x000fe20008000818 */
[----:B------:R-:W-:Y:S01]  /*b7d0*/  R2UR UR6, R4 ;  /* 0x00000000040672ca */ /* 0x000fe200000e0000 */
[----:B------:R-:W-:Y:S01]  /*b7e0*/  IMAD.U32 R4, RZ, RZ, UR44 ;  /* 0x0000002cff047e24 */ /* 0x000fe2000f8e00ff */
[----:B------:R-:W-:Y:S01]  /*b7f0*/  R2UR UR7, R5 ;  /* 0x00000000050772ca */ /* 0x000fe200000e0000 */
[----:B------:R-:W-:Y:S01]  /*b800*/  IMAD.U32 R5, RZ, RZ, UR45 ;  /* 0x0000002dff057e24 */ /* 0x000fe2000f8e00ff */
[----:B------:R-:W-:Y:S02]  /*b810*/  R2UR UR4, R10 ;  /* 0x000000000a0472ca */ /* 0x000fe400000e0000 */
[----:B------:R-:W-:Y:S01]  /*b820*/  R2UR UR5, R11 ;  /* 0x000000000b0572ca */ /* 0x000fe200000e0000 */
[----:B------:R-:W-:Y:S02]  /*b830*/  WARPGROUP.DEPBAR.LE gsb0, 0x0 ;  /* 0x00008000000079c5 */ /* 0x000fe40000010000 */
[----:B------:R-:W-:-:S10]  /*b840*/  WARPGROUP.ARRIVE ;  /* 0x00000000000079c5 */ /* 0x000fd40000000000 */
[----:B------:R-:W-:Y:S03]  /*b850*/  HGMMA.64x96x16.F32 R24, gdesc[UR4], R24, gsb0 ;  /* 0x01600000041879f0 */ /* 0x000fe60008000818 */
[----:B------:R-:W-:Y:S02]  /*b860*/  WARPGROUP.DEPBAR.LE gsb0, 0x0 ;  /* 0x00008000000079c5 */ /* 0x000fe40000010000 */
[----:B------:R1:W-:Y:S06]  /*b870*/  BAR.ARV R6, 0x100 ;  /* 0x000400060000751d */ /* 0x0003ec0000002000 */
[----:B------:R-:W2:Y:S01]  /*b880*/  LD.E R4, desc[UR42][R4.64] ;  /* 0x0000002a04047980 */ /* 0x000ea2000c101900 */
[----:B------:R-:W-:Y:S01]  /*b890*/  BSSY B0, `(.L_x_12097) ;  /* 0x0000005000007945 */ /* 0x000fe20003800000 */
[----:B--2---:R-:W-:-:S04]  /*b8a0*/  LOP3.LUT R7, R4, 0x1, RZ, 0xfc, !PT ;  /* 0x0000000104077812 */ /* 0x004fc800078efcff */
[----:B------:R-:W-:-:S13]  /*b8b0*/  ISETP.NE.AND P0, PT, R7, 0x3, PT ;  /* 0x000000030700780c */ /* 0x000fda0003f05270 */
[----:B-1----:R-:W-:Y:S05]  /*b8c0*/  @!P0 BRA `(.L_x_12098) ;  /* 0x0000000000048947 */ /* 0x002fea0003800000 */
[----:B------:R-:W-:Y:S01]  /*b8d0*/  BPT.TRAP 0x1 ;  /* 0x000000040000795c */ /* 0x000fe20000300000 */
.L_x_12098:
[----:B------:R-:W-:Y:S05]  /*b8e0*/  BSYNC B0 ;  /* 0x0000000000007941 */ /* 0x000fea0003800000 */
.L_x_12097:
[----:B------:R-:W-:Y:S01]  /*b8f0*/  IMAD.U32 R4, RZ, RZ, UR44 ;  /* 0x0000002cff047e24 */ /* 0x000fe2000f8e00ff */
[----:B------:R-:W-:Y:S01]  /*b900*/  MOV R5, UR45 ;  /* 0x0000002d00057c02 */ /* 0x000fe20008000f00 */
[----:B------:R-:W-:-:S05]  /*b910*/  IMAD.U32 R6, RZ, RZ, UR44 ;  /* 0x0000002cff067e24 */ /* 0x000fca000f8e00ff */
[----:B------:R-:W2:Y:S01]  /*b920*/  LD.E.64 R4, desc[UR42][R4.64+0x20] ;  /* 0x0000202a04047980 */ /* 0x000ea2000c101b00 */
[----:B------:R-:W-:-:S05]  /*b930*/  IMAD.U32 R7, RZ, RZ, UR45 ;  /* 0x0000002dff077e24 */ /* 0x000fca000f8e00ff */
        /* <DEDUP_REMOVED lines=10> */
[----:B0-----:R-:W4:Y:S04]  /*b9e0*/  LDL.128 R8, [R1+0x120] ;  /* 0x0001200001087983 */ /* 0x001f280000100c00 */
[----:B--2---:R-:W2:Y:S04]  /*b9f0*/  LD.E R21, desc[UR42][R4.64] ;  /* 0x0000002a04157980 */ /* 0x004ea8000c101900 */
[----:B------:R-:W2:Y:S01]  /*ba00*/  LDL.128 R4, [R1+0x110] ;  /* 0x0001100001047983 */ /* 0x000ea20000100c00 */
[----:B---3--:R-:W-:-:S02]  /*ba10*/  ISETP.NE.AND P0, PT, R12, 0x1, PT ;  /* 0x000000010c00780c */ /* 0x008fc40003f05270 */
[----:B----4-:R-:W-:Y:S01]  /*ba20*/  ISETP.GE.AND P1, PT, R9, 0x1, PT ;  /* 0x000000010900780c */ /* 0x010fe20003f26270 */
[----:B------:R-:W-:Y:S01]  /*ba30*/  BSSY B0, `(.L_x_12099) ;  /* 0x000009e000007945 */ /* 0x000fe20003800000 */
[-C--:B--2---:R-:W-:Y:S01]  /*ba40*/  FMUL.FTZ R134, R31, R21.reuse ;  /* 0x000000151f867220 */ /* 0x084fe20000410000 */
[-C--:B------:R-:W-:Y:S01]  /*ba50*/  FMUL.FTZ R31, R37, R21.reuse ;  /* 0x00000015251f7220 */ /* 0x080fe20000410000 */
[----:B------:R-:W-:Y:S01]  /*ba60*/  SHF.R.S32.HI R37, RZ, 0x1f, R74 ;  /* 0x0000001fff257819 */ /* 0x000fe2000001144a */
[----:B------:R-:W-:-:S03]  /*ba70*/  FMUL.FTZ R130, R38, R21 ;  /* 0x0000001526827220 */ /* 0x000fc60000410000 */
[----:B------:R-:W-:Y:S01]  /*ba80*/  LEA.HI R38, R37, R74, RZ, 0x7 ;  /* 0x0000004a25267211 */ /* 0x000fe200078f38ff */
[-C--:B------:R-:W-:Y:S01]  /*ba90*/  FMUL.FTZ R128, R39, R21.reuse ;  /* 0x0000001527807220 */ /* 0x080fe20000410000 */
[-C--:B------:R-:W-:Y:S01]  /*baa0*/  FMUL.FTZ R15, R24, R21.reuse ;  /* 0x00000015180f7220 */ /* 0x080fe20000410000 */
[-C--:B------:R-:W-:Y:S01]  /*bab0*/  FMUL.FTZ R24, R25, R21.reuse ;  /* 0x0000001519187220 */ /* 0x080fe20000410000 */
[----:B------:R-:W-:Y:S01]  /*bac0*/  LOP3.LUT R39, R38, 0xffffff80, RZ, 0xc0, !PT ;  /* 0xffffff8026277812 */ /* 0x000fe200078ec0ff */
[-C--:B------:R-:W-:Y:S01]  /*bad0*/  FMUL.FTZ R25, R28, R21.reuse ;  /* 0x000000151c197220 */ /* 0x080fe20000410000 */
[-C--:B------:R-:W-:Y:S01]  /*bae0*/  FMUL.FTZ R28, R32, R21.reuse ;  /* 0x00000015201c7220 */ /* 0x080fe20000410000 */
[-C--:B------:R-:W-:Y:S02]  /*baf0*/  FMUL.FTZ R32, R40, R21.reuse ;  /* 0x0000001528207220 */ /* 0x080fe40000410000 */
[----:B------:R-:W-:Y:S02]  /*bb00*/  IMAD.IADD R40, R74, 0x1, -R39 ;  /* 0x000000014a287824 */ /* 0x000fe400078e0a27 */
[----:B------:R-:W-:-:S03]  /*bb10*/  FMUL.FTZ R126, R42, R21 ;  /* 0x000000152a7e7220 */ /* 0x000fc60000410000 */
[----:B------:R-:W-:Y:S01]  /*bb20*/  SHF.R.S32.HI R39, RZ, 0x1f, R40 ;  /* 0x0000001fff277819 */ /* 0x000fe20000011428 */
[-C--:B------:R-:W-:Y:S01]  /*bb30*/  FMUL.FTZ R20, R27, R21.reuse ;  /* 0x000000151b147220 */ /* 0x080fe20000410000 */
[-C--:B------:R-:W-:Y:S02]  /*bb40*/  FMUL.FTZ R27, R34, R21.reuse ;  /* 0x00000015221b7220 */ /* 0x080fe40000410000 */
[----:B------:R-:W-:Y:S01]  /*bb50*/  LEA.HI R42, R39, R40, RZ, 0x2 ;  /* 0x00000028272a7211 */ /* 0x000fe200078f10ff */
[-C--:B------:R-:W-:Y:S01]  /*bb60*/  FMUL.FTZ R124, R43, R21.reuse ;  /* 0x000000152b7c7220 */ /* 0x080fe20000410000 */
[----:B------:R-:W-:Y:S02]  /*bb70*/  FMUL.FTZ R34, R44, R21 ;  /* 0x000000152c227220 */ /* 0x000fe40000410000 */
[--C-:B------:R-:W-:Y:S02]  /*bb80*/  SHF.R.S32.HI R43, RZ, 0x2, R42.reuse ;  /* 0x00000002ff2b7819 */ /* 0x100fe4000001142a */
[----:B------:R-:W-:-:S02]  /*bb90*/  SHF.R.S32.HI R44, RZ, 0x1f, R42 ;  /* 0x0000001fff2c7819 */ /* 0x000fc4000001142a */
[----:B------:R-:W-:Y:S02]  /*bba0*/  LEA.HI R37, R37, R74, RZ, 0x2 ;  /* 0x0000004a25257211 */ /* 0x000fe400078f10ff */
[----:B------:R-:W-:Y:S01]  /*bbb0*/  LEA.HI R44, R44, R43, RZ, 0x3 ;  /* 0x0000002b2c2c7211 */ /* 0x000fe200078f18ff */
[-C--:B------:R-:W-:Y:S01]  /*bbc0*/  FMUL.FTZ R104, R29, R21.reuse ;  /* 0x000000151d687220 */ /* 0x080fe20000410000 */
[-C--:B------:R-:W-:Y:S01]  /*bbd0*/  FMUL.FTZ R29, R33, R21.reuse ;  /* 0x00000015211d7220 */ /* 0x080fe20000410000 */
[----:B------:R-:W-:Y:S01]  /*bbe0*/  LOP3.LUT R37, R37, 0xfffffffc, RZ, 0xc0, !PT ;  /* 0xfffffffc25257812 */ /* 0x000fe200078ec0ff */
[----:B------:R-:W-:Y:S01]  /*bbf0*/  FMUL.FTZ R33, R41, R21 ;  /* 0x0000001529217220 */ /* 0x000fe20000410000 */
[----:B------:R-:W-:Y:S02]  /*bc00*/  LOP3.LUT R44, R44, 0xfffffff8, RZ, 0xc0, !PT ;  /* 0xfffffff82c2c7812 */ /* 0x000fe400078ec0ff */
[----:B------:R-:W-:Y:S02]  /*bc10*/  SHF.R.S32.HI R41, RZ, 0x7, R38 ;  /* 0x00000007ff297819 */ /* 0x000fe40000011426 */
[----:B------:R-:W-:Y:S01]  /*bc20*/  LEA.HI R39, R39, R40, RZ, 0x5 ;  /* 0x0000002827277211 */ /* 0x000fe200078f28ff */
[----:B------:R-:W-:Y:S01]  /*bc30*/  IMAD.IADD R74, R74, 0x1, -R37 ;  /* 0x000000014a4a7824 */ /* 0x000fe200078e0a25 */
[----:B------:R-:W-:Y:S01]  /*bc40*/  LEA.HI R38, R38, R41, RZ, 0x1 ;  /* 0x0000002926267211 */ /* 0x000fe200078f08ff */
[----:B------:R-:W-:Y:S01]  /*bc50*/  IMAD.IADD R43, R43, 0x1, -R44 ;  /* 0x000000012b2b7824 */ /* 0x000fe200078e0a2c */
[----:B------:R-:W-:Y:S01]  /*bc60*/  SHF.R.S32.HI R44, RZ, 0x5, R39 ;  /* 0x00000005ff2c7819 */ /* 0x000fe20000011427 */
[----:B------:R-:W-:Y:S01]  /*bc70*/  FMUL.FTZ R170, R45, R21 ;  /* 0x000000152daa7220 */ /* 0x000fe20000410000 */
[----:B------:R-:W-:-:S02]  /*bc80*/  LOP3.LUT R38, R38, 0x3fffffe, RZ, 0xc0, !PT ;  /* 0x03fffffe26267812 */ /* 0x000fc400078ec0ff */
[----:B------:R-:W-:Y:S01]  /*bc90*/  LEA.HI R45, R74, R74, RZ, 0x1 ;  /* 0x0000004a4a2d7211 */ /* 0x000fe200078f08ff */
[----:B------:R-:W-:Y:S02]  /*bca0*/  IMAD R44, R73, 0x8, R44 ;  /* 0x00000008492c7824 */ /* 0x000fe400078e022c */
[----:B------:R-:W-:Y:S01]  /*bcb0*/  IMAD.IADD R38, R41, 0x1, -R38 ;  /* 0x0000000129267824 */ /* 0x000fe200078e0a26 */
[----:B------:R-:W-:Y:S01]  /*bcc0*/  LOP3.LUT R45, R45, 0x1ffffffe, RZ, 0xc0, !PT ;  /* 0x1ffffffe2d2d7812 */ /* 0x000fe200078ec0ff */
[----:B------:R-:W-:Y:S02]  /*bcd0*/  IMAD.U32 R43, R44, 0x10, R43 ;  /* 0x000000102c2b7824 */ /* 0x000fe400078e002b */
[----:B------:R-:W-:Y:S02]  /*bce0*/  FMUL.FTZ R116, R54, R21 ;  /* 0x0000001536747220 */ /* 0x000fe40000410000 */
[----:B------:R-:W-:Y:S02]  /*bcf0*/  IMAD.IADD R45, R74, 0x1, -R45 ;  /* 0x000000014a2d7824 */ /* 0x000fe400078e0a2d */
[----:B------:R-:W-:-:S04]  /*bd00*/  IMAD R38, R38, 0x40, R43 ;  /* 0x0000004026267824 */ /* 0x000fc800078e022b */
[----:B------:R-:W-:-:S04]  /*bd10*/  IMAD R54, R45, 0x8, R38 ;  /* 0x000000082d367824 */ /* 0x000fc800078e0226 */
[----:B------:R-:W-:-:S05]  /*bd20*/  @P0 IMAD.HI.U32 R13, R54, R13, RZ ;  /* 0x0000000d360d0227 */ /* 0x000fca00078e00ff */
[----:B------:R-:W-:Y:S02]  /*bd30*/  @P0 SHF.R.U32.HI R54, RZ, R72, R13 ;  /* 0x00000048ff360219 */ /* 0x000fe4000001160d */
[----:B------:R-:W-:Y:S01]  /*bd40*/  LOP3.LUT R13, R42, 0x7ffffffc, RZ, 0xc0, !PT ;  /* 0x7ffffffc2a0d7812 */ /* 0x000fe200078ec0ff */
[----:B------:R-:W-:Y:S02]  /*bd50*/  IMAD.MOV.U32 R41, RZ, RZ, -0x60 ;  /* 0xffffffa0ff297424 */ /* 0x000fe400078e00ff */
        /* <DEDUP_REMOVED lines=32> */
[----:B------:R-:W1:Y:S01]  /*bf60*/  MUFU.TANH R15, R15 ;  /* 0x0000000f000f7308 */ /* 0x000e620000002400 */
[----:B------:R-:W-:Y:S01]  /*bf70*/  IMAD R12, R13, -0x2, R12 ;  /* 0xfffffffe0d0c7824 */ /* 0x000fe200078e020c */
[----:B------:R-:W-:-:S06]  /*bf80*/  LOP3.LUT R13, RZ, R6, RZ, 0x33, !PT ;  /* 0x00000006ff0d7212 */ /* 0x000fcc00078e33ff */
[----:B------:R-:W2:Y:S01]  /*bf90*/  MUFU.TANH R24, R24 ;  /* 0x0000001800187308 */ /* 0x000ea20000002400 */
[----:B------:R-:W-:-:S07]  /*bfa0*/  IADD3 R38, -R4, R12, R5 ;  /* 0x0000000c04267210 */ /* 0x000fce0007ffe105 */
[----:B------:R-:W3:Y:S01]  /*bfb0*/  MUFU.TANH R14, R14 ;  /* 0x0000000e000e7308 */ /* 0x000ee20000002400 */
[----:B------:R-:W-:-:S07]  /*bfc0*/  IADD3 R21, R38, R7, RZ ;  /* 0x0000000726157210 */ /* 0x000fce0007ffe0ff */
        /* <DEDUP_REMOVED lines=61> */
.L_x_12102:
[----:B------:R-:W-:-:S13]  /*c3a0*/  ISETP.NE.AND P0, PT, R9, 0x1, PT ;  /* 0x000000010900780c */ /* 0x000fda0003f05270 */
[----:B------:R-:W-:-:S05]  /*c3b0*/  @P0 IMAD.HI.U32 R12, R8, R10, RZ ;  /* 0x0000000a080c0227 */ /* 0x000fca00078e00ff */
[----:B------:R-:W-:-:S07]  /*c3c0*/  @P0 SHF.R.U32.HI R8, RZ, R11, R12 ;  /* 0x0000000bff080219 */ /* 0x000fce000001160c */
.L_x_12103:
[----:B------:R-:W-:Y:S05]  /*c3d0*/  BSYNC B1 ;  /* 0x0000000000017941 */ /* 0x000fea0003800000 */
.L_x_12101:
[----:B------:R-:W-:-:S05]  /*c3e0*/  IMAD R8, R8, R9, R45 ;  /* 0x0000000908087224 */ /* 0x000fca00078e022d */
[----:B------:R-:W-:Y:S02]  /*c3f0*/  VIMNMX R7, R7, R8, !PT ;  /* 0x0000000807077248 */ /* 0x000fe40007fe0100 */
[----:B------:R-:W-:-:S07]  /*c400*/  VIADDMNMX R6, R8, R9, R6, PT ;  /* 0x0000000908067246 */ /* 0x000fce0003800106 */
.L_x_12100:
[----:B------:R-:W-:Y:S05]  /*c410*/  BSYNC B0 ;  /* 0x0000000000007941 */ /* 0x000fea0003800000 */
.L_x_12099:
[C---:B------:R-:W-:Y:S01]  /*c420*/  ISETP.GE.AND P0, PT, R43.reuse, 0x2, PT ;  /* 0x000000022b00780c */ /* 0x040fe20003f06270 */
[----:B------:R-:W0:Y:S01]  /*c430*/  SHFL.IDX PT, R54, R54, 0x1, 0x1c1f ;  /* 0x003c1f0036367f89 */ /* 0x000e2200000e0000 */
[----:B------:R-:W-:Y:S01]  /*c440*/  ISETP.GE.AND P4, PT, R43, 0xa, PT ;  /* 0x0000000a2b00780c */ /* 0x000fe20003f86270 */
[----:B------:R-:W-:Y:S01]  /*c450*/  BSSY B0, `(.L_x_12104) ;  /* 0x0000086000007945 */ /* 0x000fe20003800000 */
[----:B------:R-:W-:Y:S02]  /*c460*/  ISETP.GT.AND P2, PT, R7, 0x1, !P0 ;  /* 0x000000010700780c */ /* 0x000fe40004744270 */
[----:B------:R-:W-:Y:S02]  /*c470*/  ISETP.GE.AND P1, PT, R43, 0x9, PT ;  /* 0x000000092b00780c */ /* 0x000fe40003f26270 */
[----:B------:R-:W-:Y:S02]  /*c480*/  ISETP.LT.OR P2, PT, R6, 0x2, P2 ;  /* 0x000000020600780c */ /* 0x000fe40001741670 */
[----:B------:R-:W-:-:S02]  /*c490*/  ISETP.GT.AND P3, PT, R7, 0x8, !P1 ;  /* 0x000000080700780c */ /* 0x000fc40004f64270 */
[----:B------:R-:W-:Y:S02]  /*c4a0*/  FSEL R98, R24, -INF , !P2 ;  /* 0xff80000018627808 */ /* 0x000fe40005000000 */
[----:B------:R-:W-:Y:S02]  /*c4b0*/  ISETP.GT.AND P2, PT, R7, 0x9, !P4 ;  /* 0x000000090700780c */ /* 0x000fe40006744270 */
[----:B------:R-:W-:Y:S02]  /*c4c0*/  P2R R24, PR, RZ, 0x10 ;  /* 0x00000010ff187803 */ /* 0x000fe40000000000 */
[----:B------:R-:W-:Y:S02]  /*c4d0*/  ISETP.LT.OR P2, PT, R6, 0xa, P2 ;  /* 0x0000000a0600780c */ /* 0x000fe40001741670 */
[----:B------:R-:W-:Y:S02]  /*c4e0*/  ISETP.GE.AND P4, PT, R43, 0x11, PT ;  /* 0x000000112b00780c */ /* 0x000fe40003f86270 */
[----:B------:R-:W-:-:S02]  /*c4f0*/  FSEL R104, R104, -INF , !P2 ;  /* 0xff80000068687808 */ /* 0x000fc40005000000 */
[C---:B------:R-:W-:Y:S02]  /*c500*/  ISETP.LT.OR P3, PT, R6.reuse, 0x9, P3 ;  /* 0x000000090600780c */ /* 0x040fe40001f61670 */
        /* <DEDUP_REMOVED lines=115> */
.L_x_12107:
[----:B------:R-:W-:-:S13]  /*cc40*/  ISETP.NE.AND P6, PT, R9, 0x1, PT ;  /* 0x000000010900780c */ /* 0x000fda0003fc5270 */
[----:B------:R-:W-:-:S05]  /*cc50*/  @P6 IMAD.HI.U32 R10, R4, R10, RZ ;  /* 0x0000000a040a6227 */ /* 0x000fca00078e00ff */
[----:B------:R-:W-:-:S07]  /*cc60*/  @P6 SHF.R.U32.HI R4, RZ, R11, R10 ;  /* 0x0000000bff046219 */ /* 0x000fce000001160a */
.L_x_12108:
[----:B------:R-:W-:Y:S05]  /*cc70*/  BSYNC B1 ;  /* 0x0000000000017941 */ /* 0x000fea0003800000 */
.L_x_12106:
[----:B------:R-:W-:-:S05]  /*cc80*/  IMAD R4, R4, R9, R45 ;  /* 0x0000000904047224 */ /* 0x000fca00078e022d */
[----:B------:R-:W-:Y:S02]  /*cc90*/  VIADDMNMX R6, R4, R9, R6, PT ;  /* 0x0000000904067246 */ /* 0x000fe40003800106 */
[----:B------:R-:W-:-:S07]  /*cca0*/  VIMNMX R7, R7, R4, !PT ;  /* 0x0000000407077248 */ /* 0x000fce0007fe0100 */
.L_x_12105:
[----:B------:R-:W-:Y:S05]  /*ccb0*/  BSYNC B0 ;  /* 0x0000000000007941 */ /* 0x000fea0003800000 */
.L_x_12104:
[----:B------:R-:W2:Y:S01]  /*ccc0*/  LDL.64 R78, [R1+0x1d0] ;  /* 0x0001d000014e7983 */ /* 0x000ea20000100a00 */
[C---:B------:R-:W-:Y:S02]  /*ccd0*/  ISETP.GT.AND P0, PT, R7.reuse, 0x1, !P0 ;  /* 0x000000010700780c */ /* 0x040fe40004704270 */
[----:B------:R-:W-:Y:S01]  /*cce0*/  ISETP.NE.AND P6, PT, R28, RZ, PT ;  /* 0x000000ff1c00720c */ /* 0x000fe20003fc5270 */
[----:B------:R-:W3:Y:S01]  /*ccf0*/  LDL R80, [R1+0x1f0] ;  /* 0x0001f00001507983 */ /* 0x000ee20000100800 */
[----:B------:R-:W-:Y:S02]  /*cd00*/  ISETP.LT.OR P0, PT, R6, 0x2, P0 ;  /* 0x000000020600780c */ /* 0x000fe40000701670 */
[----:B------:R-:W-:Y:S01]  /*cd10*/  ISETP.GT.AND P1, PT, R7, 0x8, !P1 ;  /* 0x000000080700780c */ /* 0x000fe20004f24270 */
[----:B------:R-:W4:Y:S01]  /*cd20*/  LDL.64 R74, [R1+0x1e0] ;  /* 0x0001e000014a7983 */ /* 0x000f220000100a00 */
[----:B------:R-:W-:Y:S02]  /*cd30*/  FSEL R28, R20, -INF , !P0 ;  /* 0xff800000141c7808 */ /* 0x000fe40004000000 */
[----:B------:R-:W-:Y:S01]  /*cd40*/  ISETP.NE.AND P0, PT, R24, RZ, PT ;  /* 0x000000ff1800720c */ /* 0x000fe20003f05270 */
[----:B------:R-:W4:Y:S01]  /*cd50*/  LDL.64 R60, [R1+0x2d0] ;  /* 0x0002d000013c7983 */ /* 0x000f220000100a00 */
[----:B------:R-:W-:-:S02]  /*cd60*/  ISETP.LT.OR P1, PT, R6, 0x9, P1 ;  /* 0x000000090600780c */ /* 0x000fc40000f21670 */
[----:B------:R-:W-:Y:S01]  /*cd70*/  ISETP.GT.AND P0, PT, R7, 0x9, !P0 ;  /* 0x000000090700780c */ /* 0x000fe20004704270 */
[----:B------:R-:W4:Y:S01]  /*cd80*/  LDL.64 R68, [R1+0x210] ;  /* 0x0002100001447983 */ /* 0x000f220000100a00 */
[----:B------:R-:W-:Y:S02]  /*cd90*/  FSEL R24, R26, -INF , !P1 ;  /* 0xff8000001a187808 */ /* 0x000fe40004800000 */
        /* <DEDUP_REMOVED lines=13> */
[----:B------:R-:W4:Y:S01]  /*ce70*/  LDL R107, [R1+0x28] ;  /* 0x00002800016b7983 */ /* 0x000f220000100800 */
        /* <DEDUP_REMOVED lines=63> */
[----:B------:R-:W-:Y:S02]  /*d270*/  FSEL R110, R110, -INF , !P2 ;  /* 0xff8000006e6e7808 */ /* 0x000fe40005000000 */
[----:B------:R-:W-:Y:S02]  /*d280*/  FMNMX.FTZ R4, R104, R4, !PT ;  /* 0x0000000468047209 */ /* 0x000fe40007810000 */
[----:B------:R-:W-:Y:S02]  /*d290*/  ISETP.NE.AND P6, PT, R15, RZ, PT ;  /* 0x000000ff0f00720c */ /* 0x000fe40003fc5270 */
[----:B------:R-:W-:Y:S01]  /*d2a0*/  FMNMX.FTZ R4, R8, R4, !PT ;  /* 0x0000000408047209 */ /* 0x000fe20007810000 */
        /* <DEDUP_REMOVED lines=33> */
[----:B------:R-:W-:-:S03]  /*d4c0*/  FMNMX.FTZ R5, R120, R5, !PT ;  /* 0x0000000578057209 */ /* 0x000fc60007810000 */
[----:B------:R-:W0:Y:S01]  /*d4d0*/  SHFL.BFLY PT, R9, R4, 0x2, 0x1f ;  /* 0x0c401f0004097f89 */ /* 0x000e2200000e0000 */
[----:B------:R-:W-:Y:S02]  /*d4e0*/  FMNMX.FTZ R5, R116, R5, !PT ;  /* 0x0000000574057209 */ /* 0x000fe40007810000 */
[----:B------:R-:W-:Y:S02]  /*d4f0*/  ISETP.GT.AND P0, PT, R7, 0x48, !P1 ;  /* 0x000000480700780c */ /* 0x000fe40004f04270 */
[----:B------:R-:W-:Y:S02]  /*d500*/  FMNMX.FTZ R5, R90, R5, !PT ;  /* 0x000000055a057209 */ /* 0x000fe40007810000 */
[----:B------:R-:W-:Y:S02]  /*d510*/  ISETP.LT.OR P0, PT, R6, 0x49, P0 ;  /* 0x000000490600780c */ /* 0x000fe40000701670 */
[----:B------:R-:W-:Y:S02]  /*d520*/  FMNMX.FTZ R5, R114, R5, !PT ;  /* 0x0000000572057209 */ /* 0x000fe40007810000 */
[----:B------:R-:W-:-:S02]  /*d530*/  FSEL R112, R112, -INF , !P0 ;  /* 0xff80000070707808 */ /* 0x000fc40004000000 */
[----:B------:R-:W-:-:S04]  /*d540*/  FMNMX.FTZ R5, R94, R5, !PT ;  /* 0x000000055e057209 */ /* 0x000fc80007810000 */
[----:B------:R-:W-:Y:S02]  /*d550*/  FMNMX.FTZ R5, R112, R5, !PT ;  /* 0x0000000570057209 */ /* 0x000fe40007810000 */
[C---:B------:R-:W-:Y:S02]  /*d560*/  ISETP.GT.AND P5, PT, R7.reuse, 0x58, !P5 ;  /* 0x000000580700780c */ /* 0x040fe40006fa4270 */
[----:B------:R-:W-:Y:S02]  /*d570*/  ISETP.LT.OR P4, PT, R6, 0x52, P4 ;  /* 0x000000520600780c */ /* 0x000fe40002781670 */
[----:B------:R-:W-:Y:S02]  /*d580*/  FSEL R108, R108, -INF , !P3 ;  /* 0xff8000006c6c7808 */ /* 0x000fe40005800000 */
[----:B------:R-:W-:Y:S02]  /*d590*/  FMNMX.FTZ R5, R110, R5, !PT ;  /* 0x000000056e057209 */ /* 0x000fe40007810000 */
[----:B------:R-:W-:-:S02]  /*d5a0*/  ISETP.GT.AND P0, PT, R7, 0x59, !P6 ;  /* 0x000000590700780c */ /* 0x000fc40007704270 */
[----:B------:R-:W-:Y:S02]  /*d5b0*/  ISETP.LT.OR P5, PT, R6, 0x59, P5 ;  /* 0x000000590600780c */ /* 0x000fe40002fa1670 */
[----:B------:R-:W-:Y:S02]  /*d5c0*/  FSEL R92, R92, -INF , !P4 ;  /* 0xff8000005c5c7808 */ /* 0x000fe40006000000 */
[----:B------:R-:W-:Y:S02]  /*d5d0*/  FMNMX.FTZ R5, R108, R5, !PT ;  /* 0x000000056c057209 */ /* 0x000fe40007810000 */
[----:B0-----:R-:W-:Y:S02]  /*d5e0*/  FMNMX.FTZ R9, R4, R9, !PT ;  /* 0x0000000904097209 */ /* 0x001fe40007810000 */
[----:B------:R-:W-:Y:S02]  /*d5f0*/  ISETP.LT.OR P0, PT, R6, 0x5a, P0 ;  /* 0x0000005a0600780c */ /* 0x000fe40000701670 */
[----:B------:R-:W-:-:S02]  /*d600*/  FSEL R82, R82, -INF , !P5 ;  /* 0xff80000052527808 */ /* 0x000fc40006800000 */
[----:B------:R-:W-:Y:S01]  /*d610*/  FMNMX.FTZ R5, R92, R5, !PT ;  /* 0x000000055c057209 */ /* 0x000fe20007810000 */
[----:B------:R-:W0:Y:S01]  /*d620*/  SHFL.BFLY PT, R10, R9, 0x1, 0x1f ;  /* 0x0c201f00090a7f89 */ /* 0x000e2200000e0000 */
[----:B------:R-:W-:Y:S02]  /*d630*/  FSEL R58, R58, -INF , !P0 ;  /* 0xff8000003a3a7808 */ /* 0x000fe40004000000 */
[----:B------:R-:W-:-:S04]  /*d640*/  FMNMX.FTZ R5, R82, R5, !PT ;  /* 0x0000000552057209 */ /* 0x000fc80007810000 */
[----:B------:R-:W-:-:S05]  /*d650*/  FMNMX.FTZ R5, R58, R5, !PT ;  /* 0x000000053a057209 */ /* 0x000fca0007810000 */
[----:B------:R1:W-:Y:S04]  /*d660*/  STL.64 [R1+0x1d0], R4 ;  /* 0x0001d00401007387 */ /* 0x0003e80000100a00 */
[----:B------:R-:W3:Y:S01]  /*d670*/  LDL R26, [R1+0x1d4] ;  /* 0x0001d400011a7983 */ /* 0x000ee20000100800 */
[----:B0-----:R-:W-:-:S03]  /*d680*/  FMNMX.FTZ R6, R9, R10, !PT ;  /* 0x0000000a09067209 */ /* 0x001fc60007810000 */
[----:B-1----:R-:W2:Y:S04]  /*d690*/  LDL.64 R4, [R1+0x240] ;  /* 0x0002400001047983 */ /* 0x002ea80000100a00 */
[----:B------:R0:W-:Y:S04]  /*d6a0*/  STL [R1+0x1d0], R6 ;  /* 0x0001d00601007387 */ /* 0x0001e80000100800 */
[----:B------:R-:W4:Y:S04]  /*d6b0*/  LDL R20, [R1+0x1d0] ;  /* 0x0001d00001147983 */ /* 0x000f280000100800 */
[----:B------:R-:W2:Y:S04]  /*d6c0*/  LDL.64 R10, [R1+0x250] ;  /* 0x00025000010a7983 */ /* 0x000ea80000100a00 */
[----:B0-----:R-:W2:Y:S04]  /*d6d0*/  LDL.64 R6, [R1+0x3f8] ;  /* 0x0003f80001067983 */ /* 0x001ea80000100a00 */
[----:B---3--:R-:W0:Y:S01]  /*d6e0*/  SHFL.BFLY PT, R25, R26, 0x2, 0x1f ;  /* 0x0c401f001a197f89 */ /* 0x008e2200000e0000 */
[----:B----4-:R-:W-:Y:S01]  /*d6f0*/  FMUL.FTZ R21, R80, R20 ;  /* 0x0000001450157220 */ /* 0x010fe20000410000 */
[----:B------:R-:W-:-:S04]  /*d700*/  FSETP.NEU.FTZ.AND P0, PT, R20, -INF , PT ;  /* 0xff8000001400780b */ /* 0x000fc80003f1d000 */
[----:B------:R-:W-:Y:S02]  /*d710*/  FSEL R21, R21, RZ, P0 ;  /* 0x000000ff15157208 */ /* 0x000fe40000000000 */
[----:B0-----:R-:W-:Y:S02]  /*d720*/  FMNMX.FTZ R25, R25, R26, !PT ;  /* 0x0000001a19197209 */ /* 0x001fe40007810000 */
[----:B------:R-:W-:Y:S01]  /*d730*/  FSEL R29, R20, RZ, P0 ;  /* 0x000000ff141d7208 */ /* 0x000fe20000000000 */
[-CC-:B------:R-:W-:Y:S01]  /*d740*/  FFMA.FTZ R85, R30, R80.reuse, -R21.reuse ;  /* 0x000000501e557223 */ /* 0x180fe20000010815 */
[-CC-:B------:R-:W-:Y:S01]  /*d750*/  FFMA.FTZ R166, R40, R80.reuse, -R21.reuse ;  /* 0x0000005028a67223 */ /* 0x180fe20000010815 */
[----:B------:R-:W0:Y:S01]  /*d760*/  SHFL.BFLY PT, R30, R25, 0x1, 0x1f ;  /* 0x0c201f00191e7f89 */ /* 0x000e2200000e0000 */
[-CC-:B------:R-:W-:Y:S01]  /*d770*/  FFMA.FTZ R102, R42, R80.reuse, -R21.reuse ;  /* 0x000000502a667223 */ /* 0x180fe20000010815 */
[-C--:B------:R-:W-:Y:S01]  /*d780*/  FFMA.FTZ R100, R52, R80.reuse, -R21 ;  /* 0x0000005034647223 */ /* 0x080fe20000010815 */
[----:B------:R-:W-:Y:S01]  /*d790*/  FADD.FTZ R29, R78, -R29 ;  /* 0x8000001d4e1d7221 */ /* 0x000fe20000010000 */
[----:B------:R-:W3:Y:S04]  /*d7a0*/  LDL.64 R40, [R1+0x2a0] ;  /* 0x0002a00001287983 */ /* 0x000ee80000100a00 */
[----:B------:R-:W4:Y:S04]  /*d7b0*/  LDL.64 R42, [R1+0x2b0] ;  /* 0x0002b000012a7983 */ /* 0x000f280000100a00 */
[----:B------:R-:W2:Y:S01]  /*d7c0*/  LDL.64 R52, [R1+0x330] ;  /* 0x0003300001347983 */ /* 0x000ea20000100a00 */
        /* <DEDUP_REMOVED lines=9> */
[----:B------:R-:W2:Y:S01]  /*d860*/  LDL.64 R26, [R1+0x290] ;  /* 0x00029000011a7983 */ /* 0x000ea20000100a00 */
[----:B0-----:R-:W-:Y:S01]  /*d870*/  FMNMX.FTZ R99, R25, R30, !PT ;  /* 0x0000001e19637209 */ /* 0x001fe20007810000 */
[----:B------:R-:W-:-:S02]  /*d880*/  FMUL.FTZ R106, R29, R80 ;  /* 0x000000501d6a7220 */ /* 0x000fc40000410000 */
[----:B------:R-:W2:Y:S01]  /*d890*/  LDL.64 R8, [R1+0x200] ;  /* 0x0002000001087983 */ /* 0x000ea20000100a00 */
[C---:B------:R-:W-:Y:S01]  /*d8a0*/  FSETP.NEU.FTZ.AND P0, PT, R99.reuse, -INF , PT ;  /* 0xff8000006300780b */ /* 0x040fe20003f1d000 */
[-C--:B------:R-:W-:Y:S02]  /*d8b0*/  FMUL.FTZ R89, R99, R80.reuse ;  /* 0x0000005063597220 */ /* 0x080fe40000410000 */
[----:B------:R-:W2:Y:S03]  /*d8c0*/  LDL.64 R12, [R1+0x260] ;  /* 0x00026000010c7983 */ /* 0x000ea60000100a00 */
[----:B------:R-:W-:Y:S01]  /*d8d0*/  FSEL R89, R89, RZ, P0 ;  /* 0x000000ff59597208 */ /* 0x000fe20000000000 */
[----:B------:R-:W2:Y:S04]  /*d8e0*/  LDL.64 R34, [R1+0x2e0] ;  /* 0x0002e00001227983 */ /* 0x000ea80000100a00 */
[-CC-:B------:R-:W-:Y:S01]  /*d8f0*/  FFMA.FTZ R157, R32, R80.reuse, -R89.reuse ;  /* 0x00000050209d7223 */ /* 0x180fe20000010859 */
[-CC-:B------:R-:W-:Y:S01]  /*d900*/  FFMA.FTZ R66, R28, R80.reuse, -R89.reuse ;  /* 0x000000501c427223 */ /* 0x180fe20000010859 */
[-C--:B------:R-:W-:Y:S01]  /*d910*/  FFMA.FTZ R65, R24, R80.reuse, -R89 ;  /* 0x0000005018417223 */ /* 0x080fe20000010859 */
        /* <DEDUP_REMOVED lines=20> */
[----:B------:R-:W-:-:S02]  /*da60*/  FFMA.FTZ R178, R178, R80, -R21 ;  /* 0x00000050b2b27223 */ /* 0x000fc40000010815 */
[----:B------:R-:W2:Y:S01]  /*da70*/  LDL.64 R20, [R1+0x3a0] ;  /* 0x0003a00001147983 */ /* 0x000ea20000100a00 */
[----:B------:R-:W-:-:S03]  /*da80*/  FFMA.FTZ R95, R90, R80, -R89 ;  /* 0x000000505a5f7223 */ /* 0x000fc60000010859 */
[----:B------:R-:W2:Y:S01]  /*da90*/  LDL.64 R90, [R1+0x3c0] ;  /* 0x0003c000015a7983 */ /* 0x000ea20000100a00 */
[----:B------:R-:W-:-:S05]  /*daa0*/  FSEL R78, R99, RZ, P0 ;  /* 0x000000ff634e7208 */ /* 0x000fca0000000000 */
[----:B------:R-:W-:-:S04]  /*dab0*/  FADD.FTZ R79, R79, -R78 ;  /* 0x8000004e4f4f7221 */ /* 0x000fc80000010000 */
[----:B------:R-:W-:Y:S01]  /*dac0*/  FMUL.FTZ R79, R80, R79 ;  /* 0x0000004f504f7220 */ /* 0x000fe20000410000 */
[----:B------:R-:W-:Y:S01]  /*dad0*/  MUFU.EX2 R156, R156 ;  /* 0x0000009c009c7308 */ /* 0x000fe20000000800 */
[----:B------:R-:W-:-:S07]  /*dae0*/  FFMA.FTZ R159, R134, R80, -R89 ;  /* 0x00000050869f7223 */ /* 0x000fce0000010859 */
[----:B------:R-:W0:Y:S08]  /*daf0*/  MUFU.EX2 R106, R106 ;  /* 0x0000006a006a7308 */ /* 0x000e300000000800 */
[----:B------:R-:W-:Y:S08]  /*db00*/  MUFU.EX2 R157, R157 ;  /* 0x0000009d009d7308 */ /* 0x000ff00000000800 */
[----:B------:R0:W1:Y:S01]  /*db10*/  MUFU.EX2 R105, R79 ;  /* 0x0000004f00697308 */ /* 0x0000620000000800 */
[----:B------:R-:W-:-:S07]  /*db20*/  FFMA.FTZ R64, R64, R80, -R89 ;  /* 0x0000005040407223 */ /* 0x000fce0000010859 */
[----:B------:R-:W1:Y:S08]  /*db30*/  MUFU.EX2 R98, R98 ;  /* 0x0000006200627308 */ /* 0x000e700000000800 */
[----:B------:R-:W1:Y:S01]  /*db40*/  MUFU.EX2 R66, R66 ;  /* 0x0000004200427308 */ /* 0x000e620000000800 */
[----:B------:R-:W-:-:S07]  /*db50*/  FFMA.FTZ R165, R132, R80, -R89 ;  /* 0x0000005084a57223 */ /* 0x000fce0000010859 */
[----:B------:R-:W1:Y:S08]  /*db60*/  MUFU.EX2 R158, R158 ;  /* 0x0000009e009e7308 */ /* 0x000e700000000800 */
[----:B------:R-:W1:Y:S01]  /*db70*/  MUFU.EX2 R65, R65 ;  /* 0x0000004100417308 */ /* 0x000e620000000800 */
[----:B0-----:R-:W-:Y:S01]  /*db80*/  FFMA.FTZ R79, R106, R74, R156 ;  /* 0x0000004a6a4f7223 */ /* 0x001fe2000001009c */
[----:B-1----:R-:W-:-:S06]  /*db90*/  FFMA.FTZ R75, R75, R105, R157 ;  /* 0x000000694b4b7223 */ /* 0x002fcc000001009d */
[----:B------:R-:W0:Y:S01]  /*dba0*/  MUFU.EX2 R104, R104 ;  /* 0x0000006800687308 */ /* 0x000e220000000800 */
[----:B------:R-:W-:-:S07]  /*dbb0*/  FFMA.FTZ R167, R130, R80, -R89 ;  /* 0x0000005082a77223 */ /* 0x000fce0000010859 */
[----:B------:R-:W1:Y:S01]  /*dbc0*/  MUFU.EX2 R159, R159 ;  /* 0x0000009f009f7308 */ /* 0x000e620000000800 */
[----:B------:R-:W-:Y:S01]  /*dbd0*/  FADD.FTZ R79, R98, R79 ;  /* 0x0000004f624f7221 */ /* 0x000fe20000010000 */
[----:B------:R-:W-:-:S06]  /*dbe0*/  FADD.FTZ R74, R66, R75 ;  /* 0x0000004b424a7221 */ /* 0x000fcc0000010000 */
[----:B------:R-:W1:Y:S01]  /*dbf0*/  MUFU.EX2 R103, R103 ;  /* 0x0000006700677308 */ /* 0x000e620000000800 */
[----:B------:R-:W-:-:S07]  /*dc00*/  FFMA.FTZ R59, R128, R80, -R89 ;  /* 0x00000050803b7223 */ /* 0x000fce0000010859 */
[----:B------:R-:W1:Y:S01]  /*dc10*/  MUFU.EX2 R64, R64 ;  /* 0x0000004000407308 */ /* 0x000e620000000800 */
[----:B------:R-:W-:Y:S01]  /*dc20*/  FADD.FTZ R79, R158, R79 ;  /* 0x0000004f9e4f7221 */ /* 0x000fe20000010000 */
[----:B------:R-:W-:-:S06]  /*dc30*/  FADD.FTZ R74, R65, R74 ;  /* 0x0000004a414a7221 */ /* 0x000fcc0000010000 */
[----:B------:R-:W1:Y:S01]  /*dc40*/  MUFU.EX2 R164, R164 ;  /* 0x000000a400a47308 */ /* 0x000e620000000800 */
[----:B------:R-:W-:-:S07]  /*dc50*/  FFMA.FTZ R169, R126, R80, -R89 ;  /* 0x000000507ea97223 */ /* 0x000fce0000010859 */
[----:B------:R-:W1:Y:S01]  /*dc60*/  MUFU.EX2 R165, R165 ;  /* 0x000000a500a57308 */ /* 0x000e620000000800 */
[-CC-:B------:R-:W-:Y:S01]  /*dc70*/  FFMA.FTZ R97, R124, R80.reuse, -R89.reuse ;  /* 0x000000507c617223 */ /* 0x180fe20000010859 */
[-CC-:B------:R-:W-:Y:S01]  /*dc80*/  FFMA.FTZ R171, R122, R80.reuse, -R89.reuse ;  /* 0x000000507aab7223 */ /* 0x180fe20000010859 */
[-CC-:B------:R-:W-:Y:S01]  /*dc90*/  FFMA.FTZ R96, R96, R80.reuse, -R89.reuse ;  /* 0x0000005060607223 */ /* 0x180fe20000010859 */
[-CC-:B------:R-:W-:Y:S01]  /*dca0*/  FFMA.FTZ R173, R118, R80.reuse, -R89.reuse ;  /* 0x0000005076ad7223 */ /* 0x180fe20000010859 */
[----:B------:R-:W-:-:S03]  /*dcb0*/  FFMA.FTZ R78, R120, R80, -R89 ;  /* 0x00000050784e7223 */ /* 0x000fc60000010859 */
        /* <DEDUP_REMOVED lines=10> */
[----:B------:R-:W-:Y:S01]  /*dd60*/  FFMA.FTZ R89, R58, R80, -R89 ;  /* 0x000000503a597223 */ /* 0x000fe20000010859 */
[----:B0-----:R-:W-:Y:S01]  /*dd70*/  FADD.FTZ R80, R104, R79 ;  /* 0x0000004f68507221 */ /* 0x001fe20000010000 */
[----:B-1----:R-:W-:Y:S02]  /*dd80*/  FADD.FTZ R75, R159, R74 ;  /* 0x0000004a9f4b7221 */ /* 0x002fe40000010000 */
[----:B------:R-:W-:Y:S01]  /*dd90*/  MUFU.EX2 R102, R102 ;  /* 0x0000006600667308 */ /* 0x000fe20000000800 */
[----:B------:R-:W-:Y:S01]  /*dda0*/  FADD.FTZ R79, R103, R80 ;  /* 0x00000050674f7221 */ /* 0x000fe20000010000 */
[----:B------:R-:W-:-:S06]  /*ddb0*/  FADD.FTZ R74, R64, R75 ;  /* 0x0000004b404a7221 */ /* 0x000fcc0000010000 */
[----:B------:R-:W-:Y:S08]  /*ddc0*/  MUFU.EX2 R101, R101 ;  /* 0x0000006500657308 */ /* 0x000ff00000000800 */
[----:B------:R-:W0:Y:S01]  /*ddd0*/  MUFU.EX2 R59, R59 ;  /* 0x0000003b003b7308 */ /* 0x000e220000000800 */
[----:B------:R-:W-:Y:S01]  /*dde0*/  FADD.FTZ R79, R164, R79 ;  /* 0x0000004fa44f7221 */ /* 0x000fe20000010000 */
[----:B------:R-:W-:-:S06]  /*ddf0*/  FADD.FTZ R74, R165, R74 ;  /* 0x0000004aa54a7221 */ /* 0x000fcc0000010000 */
[----:B------:R-:W-:Y:S08]  /*de00*/  MUFU.EX2 R168, R168 ;  /* 0x000000a800a87308 */ /* 0x000ff00000000800 */
[----:B------:R-:W1:Y:S01]  /*de10*/  MUFU.EX2 R169, R169 ;  /* 0x000000a900a97308 */ /* 0x000e620000000800 */
[----:B------:R-:W-:Y:S01]  /*de20*/  FADD.FTZ R79, R166, R79 ;  /* 0x0000004fa64f7221 */ /* 0x000fe20000010000 */
[----:B------:R-:W-:-:S06]  /*de30*/  FADD.FTZ R74, R167, R74 ;  /* 0x0000004aa74a7221 */ /* 0x000fcc0000010000 */
[----:B------:R-:W-:Y:S08]  /*de40*/  MUFU.EX2 R100, R100 ;  /* 0x0000006400647308 */ /* 0x000ff00000000800 */
[----:B------:R-:W2:Y:S01]  /*de50*/  MUFU.EX2 R97, R97 ;  /* 0x0000006100617308 */ /* 0x000ea20000000800 */
[----:B0-----:R-:W-:-:S07]  /*de60*/  FADD.FTZ R74, R59, R74 ;  /* 0x0000004a3b4a7221 */ /* 0x001fce0000010000 */
[----:B------:R-:W-:Y:S08]  /*de70*/  MUFU.EX2 R170, R170 ;  /* 0x000000aa00aa7308 */ /* 0x000ff00000000800 */
[----:B------:R-:W0:Y:S01]  /*de80*/  MUFU.EX2 R171, R171 ;  /* 0x000000ab00ab7308 */ /* 0x000e220000000800 */
[----:B-1----:R-:W-:-:S07]  /*de90*/  FADD.FTZ R74, R169, R74 ;  /* 0x0000004aa94a7221 */ /* 0x002fce0000010000 */
        /* <DEDUP_REMOVED lines=13> */
[C---:B------:R-:W-:Y:S01]  /*df70*/  FMUL.FTZ R61, R106.reuse, R61 ;  /* 0x0000003d6a3d7220 */ /* 0x040fe20000410000 */
[C---:B------:R-:W-:Y:S01]  /*df80*/  FMUL.FTZ R60, R106.reuse, R60 ;  /* 0x0000003c6a3c7220 */ /* 0x040fe20000410000 */
[C---:B------:R-:W-:Y:S01]  /*df90*/  FMUL.FTZ R69, R106.reuse, R69 ;  /* 0x000000456a457220 */ /* 0x040fe20000410000 */
[C---:B------:R-:W-:Y:S01]  /*dfa0*/  FMUL.FTZ R68, R106.reuse, R68 ;  /* 0x000000446a447220 */ /* 0x040fe20000410000 */
[C---:B------:R-:W-:Y:S01]  /*dfb0*/  FMUL.FTZ R63, R106.reuse, R63 ;  /* 0x0000003f6a3f7220 */ /* 0x040fe20000410000 */
[C---:B------:R-:W-:Y:S01]  /*dfc0*/  FMUL.FTZ R62, R106.reuse, R62 ;  /* 0x0000003e6a3e7220 */ /* 0x040fe20000410000 */
[C---:B---3--:R-:W-:Y:S01]  /*dfd0*/  FMUL.FTZ R41, R106.reuse, R41 ;  /* 0x000000296a297220 */ /* 0x048fe20000410000 */
[----:B------:R-:W1:Y:S01]  /*dfe0*/  MUFU.EX2 R96, R96 ;  /* 0x0000006000607308 */ /* 0x000e620000000800 */
[C---:B------:R-:W-:Y:S01]  /*dff0*/  FMUL.FTZ R40, R106.reuse, R40 ;  /* 0x000000286a287220 */ /* 0x040fe20000410000 */
[C---:B----4-:R-:W-:Y:S01]  /*e000*/  FMUL.FTZ R43, R106.reuse, R43 ;  /* 0x0000002b6a2b7220 */ /* 0x050fe20000410000 */
[C---:B------:R-:W-:Y:S01]  /*e010*/  FMUL.FTZ R42, R106.reuse, R42 ;  /* 0x0000002a6a2a7220 */ /* 0x040fe20000410000 */
[C---:B------:R-:W-:Y:S01]  /*e020*/  FMUL.FTZ R57, R106.reuse, R57 ;  /* 0x000000396a397220 */ /* 0x040fe20000410000 */
[C---:B------:R-:W-:Y:S01]  /*e030*/  FMUL.FTZ R56, R106.reuse, R56 ;  /* 0x000000386a387220 */ /* 0x040fe20000410000 */
[C---:B--2---:R-:W-:Y:S01]  /*e040*/  FMUL.FTZ R7, R105.reuse, R7 ;  /* 0x0000000769077220 */ /* 0x044fe20000410000 */
[----:B------:R-:W-:Y:S01]  /*e050*/  FMUL.FTZ R6, R105, R6 ;  /* 0x0000000669067220 */ /* 0x000fe20000410000 */
[----:B------:R2:W-:Y:S01]  /*e060*/  MUFU.EX2 R58, R78 ;  /* 0x0000004e003a7308 */ /* 0x0005e20000000800 */
[----:B------:R-:W-:Y:S01]  /*e070*/  FADD.FTZ R74, R97, R74 ;  /* 0x0000004a614a7221 */ /* 0x000fe20000010000 */
[C---:B------:R-:W-:Y:S01]  /*e080*/  FMUL.FTZ R9, R106.reuse, R9 ;  /* 0x000000096a097220 */ /* 0x040fe20000410000 */
[C---:B------:R-:W-:Y:S01]  /*e090*/  FMUL.FTZ R8, R106.reuse, R8 ;  /* 0x000000086a087220 */ /* 0x040fe20000410000 */
[C---:B------:R-:W-:Y:S01]  /*e0a0*/  FMUL.FTZ R71, R106.reuse, R71 ;  /* 0x000000476a477220 */ /* 0x040fe20000410000 */
[C---:B------:R-:W-:Y:S01]  /*e0b0*/  FMUL.FTZ R70, R106.reuse, R70 ;  /* 0x000000466a467220 */ /* 0x040fe20000410000 */
[C---:B------:R-:W-:Y:S01]  /*e0c0*/  FMUL.FTZ R73, R106.reuse, R73 ;  /* 0x000000496a497220 */ /* 0x040fe20000410000 */
[----:B------:R-:W-:Y:S01]  /*e0d0*/  FMUL.FTZ R72, R106, R72 ;  /* 0x000000486a487220 */ /* 0x000fe20000410000 */
[----:B------:R-:W3:Y:S01]  /*e0e0*/  MUFU.EX2 R173, R173 ;  /* 0x000000ad00ad7308 */ /* 0x000ee20000000800 */
[----:B--2---:R-:W-:Y:S01]  /*e0f0*/  FADD.FTZ R78, R102, R79 ;  /* 0x0000004f664e7221 */ /* 0x004fe20000010000 */
[C---:B------:R-:W-:Y:S01]  /*e100*/  FMUL.FTZ R5, R106.reuse, R5 ;  /* 0x000000056a057220 */ /* 0x040fe20000410000 */
[C---:B------:R-:W-:Y:S01]  /*e110*/  FMUL.FTZ R4, R106.reuse, R4 ;  /* 0x000000046a047220 */ /* 0x040fe20000410000 */
[C---:B------:R-:W-:Y:S01]  /*e120*/  FMUL.FTZ R11, R106.reuse, R11 ;  /* 0x0000000b6a0b7220 */ /* 0x040fe20000410000 */
[----:B------:R-:W-:Y:S01]  /*e130*/  FADD.FTZ R75, R101, R78 ;  /* 0x0000004e654b7221 */ /* 0x000fe20000010000 */
[C---:B------:R-:W-:Y:S01]  /*e140*/  FMUL.FTZ R10, R106.reuse, R10 ;  /* 0x0000000a6a0a7220 */ /* 0x040fe20000410000 */
[----:B------:R-:W-:Y:S01]  /*e150*/  FMUL.FTZ R13, R106, R13 ;  /* 0x0000000d6a0d7220 */ /* 0x000fe20000410000 */
[----:B------:R-:W2:Y:S01]  /*e160*/  MUFU.EX2 R175, R175 ;  /* 0x000000af00af7308 */ /* 0x000ea20000000800 */
[----:B------:R-:W-:Y:S01]  /*e170*/  FADD.FTZ R75, R168, R75 ;  /* 0x0000004ba84b7221 */ /* 0x000fe20000010000 */
[----:B0-----:R-:W-:Y:S01]  /*e180*/  FADD.FTZ R79, R171, R74 ;  /* 0x0000004aab4f7221 */ /* 0x001fe20000010000 */
[C---:B------:R-:W-:Y:S01]  /*e190*/  FMUL.FTZ R12, R106.reuse, R12 ;  /* 0x0000000c6a0c7220 */ /* 0x040fe20000410000 */
[----:B------:R-:W-:Y:S01]  /*e1a0*/  FMUL.FTZ R15, R106, R15 ;  /* 0x0000000f6a0f7220 */ /* 0x000fe20000410000 */
[----:B------:R-:W-:Y:S01]  /*e1b0*/  FADD.FTZ R75, R100, R75 ;  /* 0x0000004b644b7221 */ /* 0x000fe20000010000 */
[----:B-1----:R-:W-:Y:S01]  /*e1c0*/  FADD.FTZ R74, R96, R79 ;  /* 0x0000004f604a7221 */ /* 0x002fe20000010000 */
[----:B------:R-:W-:Y:S01]  /*e1d0*/  FMUL.FTZ R14, R106, R14 ;  /* 0x0000000e6a0e7220 */ /* 0x000fe20000410000 */
[----:B------:R-:W0:Y:S01]  /*e1e0*/  MUFU.EX2 R177, R177 ;  /* 0x000000b100b17308 */ /* 0x000e220000000800 */
[----:B------:R-:W-:Y:S01]  /*e1f0*/  FADD.FTZ R75, R170, R75 ;  /* 0x0000004baa4b7221 */ /* 0x000fe20000010000 */
[----:B---3--:R-:W-:Y:S01]  /*e200*/  FADD.FTZ R79, R173, R74 ;  /* 0x0000004aad4f7221 */ /* 0x008fe20000010000 */
[C---:B------:R-:W-:Y:S01]  /*e210*/  FMUL.FTZ R27, R106.reuse, R27 ;  /* 0x0000001b6a1b7220 */ /* 0x040fe20000410000 */
[----:B------:R-:W-:Y:S01]  /*e220*/  FMUL.FTZ R26, R106, R26 ;  /* 0x0000001a6a1a7220 */ /* 0x000fe20000410000 */
[----:B------:R-:W-:Y:S01]  /*e230*/  FADD.FTZ R75, R172, R75 ;  /* 0x0000004bac4b7221 */ /* 0x000fe20000010000 */
[----:B------:R-:W-:Y:S01]  /*e240*/  FADD.FTZ R74, R58, R79 ;  /* 0x0000004f3a4a7221 */ /* 0x000fe20000010000 */
[----:B------:R-:W-:Y:S01]  /*e250*/  FMUL.FTZ R39, R106, R39 ;  /* 0x000000276a277220 */ /* 0x000fe20000410000 */
[----:B------:R-:W1:Y:S01]  /*e260*/  MUFU.EX2 R94, R94 ;  /* 0x0000005e005e7308 */ /* 0x000e620000000800 */
[----:B------:R-:W-:Y:S01]  /*e270*/  FADD.FTZ R75, R88, R75 ;  /* 0x0000004b584b7221 */ /* 0x000fe20000010000 */
[----:B--2---:R-:W-:Y:S01]  /*e280*/  FADD.FTZ R74, R175, R74 ;  /* 0x0000004aaf4a7221 */ /* 0x004fe20000010000 */
[C---:B------:R-:W-:Y:S01]  /*e290*/  FMUL.FTZ R38, R106.reuse, R38 ;  /* 0x000000266a267220 */ /* 0x040fe20000410000 */
[----:B------:R-:W-:Y:S01]  /*e2a0*/  FMUL.FTZ R55, R106, R55 ;  /* 0x000000376a377220 */ /* 0x000fe20000410000 */
[----:B------:R-:W-:-:S03]  /*e2b0*/  FADD.FTZ R78, R174, R75 ;  /* 0x0000004bae4e7221 */ /* 0x000fc60000010000 */
[----:B------:R-:W2:Y:S01]  /*e2c0*/  MUFU.EX2 R179, R179 ;  /* 0x000000b300b37308 */ /* 0x000ea20000000800 */
[----:B------:R-:W-:Y:S01]  /*e2d0*/  FADD.FTZ R75, R87, R78 ;  /* 0x0000004e574b7221 */ /* 0x000fe20000010000 */
[----:B------:R-:W-:Y:S01]  /*e2e0*/  FADD.FTZ R74, R95, R74 ;  /* 0x0000004a5f4a7221 */ /* 0x000fe20000010000 */
[C---:B------:R-:W-:Y:S01]  /*e2f0*/  FMUL.FTZ R54, R106.reuse, R54 ;  /* 0x000000366a367220 */ /* 0x040fe20000410000 */
[----:B------:R-:W-:-:S04]  /*e300*/  FMUL.FTZ R47, R106, R47 ;  /* 0x0000002f6a2f7220 */ /* 0x000fc80000410000 */
[----:B------:R-:W3:Y:S01]  /*e310*/  MUFU.EX2 R93, R93 ;  /* 0x0000005d005d7308 */ /* 0x000ee20000000800 */
[----:B------:R-:W-:Y:S01]  /*e320*/  FADD.FTZ R75, R176, R75 ;  /* 0x0000004bb04b7221 */ /* 0x000fe20000010000 */
[----:B0-----:R-:W-:Y:S01]  /*e330*/  FADD.FTZ R79, R177, R74 ;  /* 0x0000004ab14f7221 */ /* 0x001fe20000010000 */
[C---:B------:R-:W-:Y:S01]  /*e340*/  FMUL.FTZ R46, R106.reuse, R46 ;  /* 0x0000002e6a2e7220 */ /* 0x040fe20000410000 */
[----:B------:R-:W-:-:S04]  /*e350*/  FMUL.FTZ R49, R106, R49 ;  /* 0x000000316a317220 */ /* 0x000fc80000410000 */
[----:B------:R-:W0:Y:S01]  /*e360*/  MUFU.EX2 R181, R181 ;  /* 0x000000b500b57308 */ /* 0x000e220000000800 */
[----:B------:R-:W-:Y:S01]  /*e370*/  FADD.FTZ R75, R86, R75 ;  /* 0x0000004b564b7221 */ /* 0x000fe20000010000 */
[----:B-1----:R-:W-:Y:S01]  /*e380*/  FADD.FTZ R74, R94, R79 ;  /* 0x0000004f5e4a7221 */ /* 0x002fe20000010000 */
[C---:B------:R-:W-:Y:S01]  /*e390*/  FMUL.FTZ R48, R106.reuse, R48 ;  /* 0x000000306a307220 */ /* 0x040fe20000410000 */
[----:B------:R-:W-:-:S04]  /*e3a0*/  FMUL.FTZ R29, R106, R29 ;  /* 0x0000001d6a1d7220 */ /* 0x000fc80000410000 */
[----:B------:R-:W1:Y:S01]  /*e3b0*/  MUFU.EX2 R92, R92 ;  /* 0x0000005c005c7308 */ /* 0x000e620000000800 */
[----:B------:R-:W-:Y:S01]  /*e3c0*/  FADD.FTZ R78, R178, R75 ;  /* 0x0000004bb24e7221 */ /* 0x000fe20000010000 */
[----:B--2---:R-:W-:Y:S01]  /*e3d0*/  FADD.FTZ R74, R179, R74 ;  /* 0x0000004ab34a7221 */ /* 0x004fe20000010000 */
[C---:B------:R-:W-:Y:S01]  /*e3e0*/  FMUL.FTZ R28, R106.reuse, R28 ;  /* 0x0000001c6a1c7220 */ /* 0x040fe20000410000 */
[C---:B------:R-:W-:Y:S01]  /*e3f0*/  FMUL.FTZ R33, R106.reuse, R33 ;  /* 0x000000216a217220 */ /* 0x040fe20000410000 */
[----:B------:R-:W-:Y:S01]  /*e400*/  FMUL.FTZ R32, R106, R32 ;  /* 0x000000206a207220 */ /* 0x000fe20000410000 */
[----:B------:R-:W2:Y:S02]  /*e410*/  LDL.64 R82, [R1+0x3e8] ;  /* 0x0003e80001527983 */ /* 0x000ea40000100a00 */
[----:B------:R-:W4:Y:S01]  /*e420*/  MUFU.EX2 R183, R183 ;  /* 0x000000b700b77308 */ /* 0x000f220000000800 */
[----:B------:R-:W-:Y:S01]  /*e430*/  FADD.FTZ R75, R85, R78 ;  /* 0x0000004e554b7221 */ /* 0x000fe20000010000 */
[----:B---3--:R-:W-:-:S06]  /*e440*/  FADD.FTZ R74, R93, R74 ;  /* 0x0000004a5d4a7221 */ /* 0x008fcc0000010000 */
[----:B------:R-:W3:Y:S01]  /*e450*/  MUFU.EX2 R89, R89 ;  /* 0x0000005900597308 */ /* 0x000ee20000000800 */
[----:B------:R-:W-:Y:S01]  /*e460*/  FADD.FTZ R75, R180, R75 ;  /* 0x0000004bb44b7221 */ /* 0x000fe20000010000 */
[----:B0-----:R-:W-:-:S03]  /*e470*/  FADD.FTZ R79, R181, R74 ;  /* 0x0000004ab54f7221 */ /* 0x001fc60000010000 */
[----:B------:R-:W-:Y:S01]  /*e480*/  FADD.FTZ R75, R84, R75 ;  /* 0x0000004b544b7221 */ /* 0x000fe20000010000 */
[----:B-1----:R-:W-:-:S03]  /*e490*/  FADD.FTZ R74, R92, R79 ;  /* 0x0000004f5c4a7221 */ /* 0x002fc60000010000 */
[----:B------:R-:W-:Y:S01]  /*e4a0*/  FADD.FTZ R78, R182, R75 ;  /* 0x0000004bb64e7221 */ /* 0x000fe20000010000 */
[----:B----4-:R-:W-:Y:S01]  /*e4b0*/  FADD.FTZ R80, R183, R74 ;  /* 0x0000004ab7507221 */ /* 0x010fe20000010000 */
[----:B------:R0:W-:Y:S02]  /*e4c0*/  STL.64 [R1+0x2d0], R60 ;  /* 0x0002d03c01007387 */ /* 0x0001e40000100a00 */
[----:B------:R-:W-:Y:S02]  /*e4d0*/  FADD.FTZ R74, R67, R78 ;  /* 0x0000004e434a7221 */ /* 0x000fe40000010000 */
[----:B------:R1:W-:Y:S01]  /*e4e0*/  STL.64 [R1+0x210], R68 ;  /* 0x0002104401007387 */ /* 0x0003e20000100a00 */
[----:B---3--:R-:W-:-:S03]  /*e4f0*/  FADD.FTZ R75, R89, R80 ;  /* 0x00000050594b7221 */ /* 0x008fc60000010000 */
[----:B------:R3:W-:Y:S01]  /*e500*/  STL.64 [R1+0x280], R62 ;  /* 0x0002803e01007387 */ /* 0x0007e20000100a00 */
[C---:B0-----:R-:W-:Y:S01]  /*e510*/  FMUL.FTZ R61, R106.reuse, R53 ;  /* 0x000000356a3d7220 */ /* 0x041fe20000410000 */
[C---:B------:R-:W-:Y:S02]  /*e520*/  FMUL.FTZ R60, R106.reuse, R52 ;  /* 0x000000346a3c7220 */ /* 0x040fe40000410000 */
[----:B------:R0:W-:Y:S01]  /*e530*/  STL.64 [R1+0x1e0], R74 ;  /* 0x0001e04a01007387 */ /* 0x0001e20000100a00 */
[C---:B-1----:R-:W-:Y:S01]  /*e540*/  FMUL.FTZ R69, R106.reuse, R25 ;  /* 0x000000196a457220 */ /* 0x042fe20000410000 */
[C---:B------:R-:W-:Y:S02]  /*e550*/  FMUL.FTZ R68, R106.reuse, R24 ;  /* 0x000000186a447220 */ /* 0x040fe40000410000 */
[----:B------:R1:W-:Y:S01]  /*e560*/  STL.64 [R1+0x2a0], R40 ;  /* 0x0002a02801007387 */ /* 0x0003e20000100a00 */
[C---:B---3--:R-:W-:Y:S01]  /*e570*/  FMUL.FTZ R63, R106.reuse, R31 ;  /* 0x0000001f6a3f7220 */ /* 0x048fe20000410000 */
[----:B------:R-:W-:-:S02]  /*e580*/  FMUL.FTZ R62, R106, R30 ;  /* 0x0000001e6a3e7220 */ /* 0x000fc40000410000 */
[----:B------:R3:W-:Y:S04]  /*e590*/  STL.64 [R1+0x2b0], R42 ;  /* 0x0002b02a01007387 */ /* 0x0007e80000100a00 */
[----:B------:R4:W-:Y:S01]  /*e5a0*/  STL.64 [R1+0x2c0], R56 ;  /* 0x0002c03801007387 */ /* 0x0009e20000100a00 */
[C---:B0-----:R-:W-:Y:S01]  /*e5b0*/  FMUL.FTZ R75, R106.reuse, R77 ;  /* 0x0000004d6a4b7220 */ /* 0x041fe20000410000 */
[C---:B------:R-:W-:Y:S02]  /*e5c0*/  FMUL.FTZ R74, R106.reuse, R76 ;  /* 0x0000004c6a4a7220 */ /* 0x040fe40000410000 */
[----:B------:R0:W-:Y:S01]  /*e5d0*/  STL.64 [R1+0x330], R60 ;  /* 0x0003303c01007387 */ /* 0x0001e20000100a00 */
[C---:B-1----:R-:W-:Y:S01]  /*e5e0*/  FMUL.FTZ R41, R106.reuse, R35 ;  /* 0x000000236a297220 */ /* 0x042fe20000410000 */
[C---:B------:R-:W-:Y:S01]  /*e5f0*/  FMUL.FTZ R40, R106.reuse, R34 ;  /* 0x000000226a287220 */ /* 0x040fe20000410000 */
[C---:B---3--:R-:W-:Y:S01]  /*e600*/  FMUL.FTZ R43, R106.reuse, R37 ;  /* 0x000000256a2b7220 */ /* 0x048fe20000410000 */
[C---:B------:R-:W-:Y:S01]  /*e610*/  FMUL.FTZ R42, R106.reuse, R36 ;  /* 0x000000246a2a7220 */ /* 0x040fe20000410000 */
[----:B------:R-:W-:Y:S01]  /*e620*/  STL.64 [R1+0x3f8], R6 ;  /* 0x0003f80601007387 */ /* 0x000fe20000100a00 */
[C---:B----4-:R-:W-:Y:S01]  /*e630*/  FMUL.FTZ R57, R106.reuse, R51 ;  /* 0x000000336a397220 */ /* 0x050fe20000410000 */
[----:B------:R-:W-:-:S02]  /*e640*/  FMUL.FTZ R56, R106, R50 ;  /* 0x000000326a387220 */ /* 0x000fc40000410000 */
[----:B------:R1:W-:Y:S01]  /*e650*/  STL.64 [R1+0x200], R8 ;  /* 0x0002000801007387 */ /* 0x0003e20000100a00 */
[C---:B0-----:R-:W-:Y:S01]  /*e660*/  FMUL.FTZ R61, R106.reuse, R45 ;  /* 0x0000002d6a3d7220 */ /* 0x041fe20000410000 */
[C---:B------:R-:W-:Y:S02]  /*e670*/  FMUL.FTZ R60, R106.reuse, R44 ;  /* 0x0000002c6a3c7220 */ /* 0x040fe40000410000 */
        /* <DEDUP_REMOVED lines=20> */
[----:B-1----:R-:W2:Y:S04]  /*e7c0*/  LDL.64 R8, [R1+0x3d0] ;  /* 0x0003d00001087983 */ /* 0x002ea80000100a00 */
[----:B------:R-:W2:Y:S04]  /*e7d0*/  LDL.64 R6, [R1+0x3e0] ;  /* 0x0003e00001067983 */ /* 0x000ea80000100a00 */
[----:B0-----:R-:W2:Y:S04]  /*e7e0*/  LDL.64 R4, [R1+0x208] ;  /* 0x0002080001047983 */ /* 0x001ea80000100a00 */
[----:B---3--:R-:W3:Y:S04]  /*e7f0*/  LDL.64 R10, [R1+0x218] ;  /* 0x00021800010a7983 */ /* 0x008ee80000100a00 */
[----:B----4-:R-:W4:Y:S04]  /*e800*/  LDL.64 R12, [R1+0x228] ;  /* 0x00022800010c7983 */ /* 0x010f280000100a00 */
        /* <DEDUP_REMOVED lines=35> */
[----:B------:R-:W-:Y:S01]  /*ea40*/  FMUL.FTZ R82, R105, R82 ;  /* 0x0000005269527220 */ /* 0x000fe20000410000 */
[----:B------:R-:W-:Y:S01]  /*ea50*/  LOP3.LUT R107, R107, 0x1, RZ, 0xfc, !PT ;  /* 0x000000016b6b7812 */ /* 0x000fe200078efcff */
[----:B------:R0:W-:Y:S04]  /*ea60*/  STL [R1+0x1d4], R99 ;  /* 0x0001d46301007387 */ /* 0x0001e80000100800 */
        /* <DEDUP_REMOVED lines=30> */
[----:B------:R-:W-:Y:S01]  /*ec50*/  FMUL.FTZ R6, R106, R6 ;  /* 0x000000066a067220 */ /* 0x000fe20000410000 */
        /* <DEDUP_REMOVED lines=92> */
[----:B------:R-:W-:Y:S05]  /*f220*/  @!P1 BRA `(.L_x_12110) ;  /* 0x0000000000049947 */ /* 0x000fea0003800000 */
[----:B------:R-:W-:Y:S01]  /*f230*/  BPT.TRAP 0x1 ;  /* 0x000000040000795c */ /* 0x000fe20000300000 */
.L_x_12110:
[----:B------:R-:W-:Y:S05]  /*f240*/  BSYNC B0 ;  /* 0x0000000000007941 */ /* 0x000fea0003800000 */
.L_x_12109:
        /* <DEDUP_REMOVED lines=8> */
.L_x_12112:
[----:B------:R-:W-:Y:S05]  /*f2d0*/  BSYNC B0 ;  /* 0x0000000000007941 */ /* 0x000fea0003800000 */
.L_x_12111:
[----:B------:R-:W-:Y:S04]  /*f2e0*/  BSSY B0, `(.L_x_12113) ;  /* 0x0000004000007945 */ /* 0x000fe80003800000 */
[----:B-1----:R-:W-:Y:S05]  /*f2f0*/  @P0 BRA `(.L_x_12114) ;  /* 0x0000000000080947 */ /* 0x002fea0003800000 */
[----:B------:R-:W1:Y:S02]  /*f300*/  SYNCS.PHASECHK.TRANS64.TRYWAIT P0, [R20+URZ], R21 ;  /* 0x00000015140075a7 */ /* 0x000e64000800017f */
[----:B-1----:R-:W-:Y:S05]  /*f310*/  @!P0 BRA `(.L_x_12115) ;  /* 0x0000020000748947 */ /* 0x002fea0003800000 */
.L_x_12114:
[----:B------:R-:W-:Y:S05]  /*f320*/  BSYNC B0 ;  /* 0x0000000000007941 */ /* 0x000fea0003800000 */
.L_x_12113:
        /* <DEDUP_REMOVED lines=133> */
[----:B------:R-:W-:Y:S02]  /*fb80*/  IMAD.U32 R5, RZ, RZ, UR45 ;  /* 0x0000002dff057e24 */ /* 0x000fe4000f8e00ff */
[----:B0-----:R-:W-:-:S06]  /*fb90*/  IMAD.U32 R4, RZ, RZ, UR44 ;  /* 0x0000002cff047e24 */ /* 0x001fcc000f8e00ff */
        /* <DEDUP_REMOVED lines=213> */
[----:B------:R-:W-:Y:S01]  /*108f0*/  IMAD.MOV.U32 R7, RZ, RZ, R5 ;  /* 0x000000ffff077224 */ /* 0x000fe200078e0005 */
[----:B------:R-:W-:Y:S01]  /*10900*/  IADD3 R6, R4, 0x180, RZ ;  /* 0x0000018004067810 */ /* 0x000fe20007ffe0ff */
        /* <DEDUP_REMOVED lines=451> */
.L_x_12117:
[----:B------:R-:W-:Y:S05]  /*12540*/  BSYNC B0 ;  /* 0x0000000000007941 */ /* 0x000fea0003800000 */
.L_x_12116:
        /* <DEDUP_REMOVED lines=11> */
.L_x_12089:
[----:B0-----:R-:W0:Y:S01]  /*12600*/  LDC R2, c[0x0][0x448] ;  /* 0x00011200ff027b82 */ /* 0x001e220000000800 */
[----:B------:R-:W-:Y:S01]  /*12610*/  VIADD R3, R4, 0x7f ;  /* 0x0000007f04037836 */ /* 0x000fe20000000000 */
[----:B------:R-:W-:-:S06]  /*12620*/  ULDC UR4, c[0x0][0x9dc] ;  /* 0x0002770000047ab9 */ /* 0x000fcc0000000800 */
[----:B------:R-:W1:Y:S01]  /*12630*/  LDC R6, c[0x0][0x9e4] ;  /* 0x00027900ff067b82 */ /* 0x000e620000000800 */
[----:B0-----:R-:W-:-:S13]  /*12640*/  ISETP.NE.AND P0, PT, R2, 0x1, PT ;  /* 0x000000010200780c */ /* 0x001fda0003f05270 */
[----:B------:R-:W0:Y:S08]  /*12650*/  @P0 LDC R2, c[0x0][0x44c] ;  /* 0x00011300ff020b82 */ /* 0x000e300000000800 */
[----:B------:R-:W2:Y:S01]  /*12660*/  @P0 LDC R5, c[0x0][0x450] ;  /* 0x00011400ff050b82 */ /* 0x000ea20000000800 */
[----:B0-----:R-:W-:-:S05]  /*12670*/  @P0 IMAD.HI.U32 R2, R3, R2, RZ ;  /* 0x0000000203020227 */ /* 0x001fca00078e00ff */
[----:B--2---:R-:W-:Y:S02]  /*12680*/  @P0 SHF.R.U32.HI R3, RZ, R5, R2 ;  /* 0x00000005ff030219 */ /* 0x004fe40000011602 */
[----:B-1----:R-:W-:-:S03]  /*12690*/  ISETP.GE.AND P0, PT, R6, 0x1, PT ;  /* 0x000000010600780c */ /* 0x002fc60003f06270 */
[----:B------:R-:W-:-:S04]  /*126a0*/  IMAD.IADD R3, R210, 0x1, R3 ;  /* 0x00000001d2037824 */ /* 0x000fc800078e0203 */
[----:B------:R-:W-:-:S06]  /*126b0*/  VIADD R2, R3, -UR4 ;  /* 0x8000000403027c36 */ /* 0x000fcc0008000000 */
[----:B------:R-:W-:Y:S05]  /*126c0*/  @!P0 BRA `(.L_x_12119) ;  /* 0x0000000000448947 */ /* 0x000fea0003800000 */
        /* <DEDUP_REMOVED lines=10> */
.L_x_12121:
[----:B------:R-:W-:-:S13]  /*12770*/  ISETP.NE.AND P0, PT, R6, 0x1, PT ;  /* 0x000000010600780c */ /* 0x000fda0003f05270 */
[----:B------:R-:W0:Y:S02]  /*12780*/  @P0 LDC.64 R4, c[0x0][0x9e8] ;  /* 0x00027a00ff040b82 */ /* 0x000e240000000a00 */
[----:B0-----:R-:W-:-:S05]  /*12790*/  @P0 IMAD.HI.U32 R4, R3, R4, RZ ;  /* 0x0000000403040227 */ /* 0x001fca00078e00ff */
[----:B------:R-:W-:-:S07]  /*127a0*/  @P0 SHF.R.U32.HI R3, RZ, R5, R4 ;  /* 0x00000005ff030219 */ /* 0x000fce0000011604 */
.L_x_12122:
[----:B------:R-:W-:Y:S05]  /*127b0*/  BSYNC B0 ;  /* 0x0000000000007941 */ /* 0x000fea0003800000 */
.L_x_12120:
[----:B------:R-:W-:-:S05]  /*127c0*/  IMAD R3, R3, R6, RZ ;  /* 0x0000000603037224 */ /* 0x000fca00078e02ff */
[----:B------:R-:W-:-:S07]  /*127d0*/  VIMNMX R2, R2, R3, !PT ;  /* 0x0000000302027248 */ /* 0x000fce0007fe0100 */
.L_x_12119:
[----:B------:R-:W-:-:S04]  /*127e0*/  VIADD R2, R2, 0x5f ;  /* 0x0000005f02027836 */ /* 0x000fc80000000000 */
[----:B------:R-:W-:-:S05]  /*127f0*/  IMAD.HI R2, R2, 0x2aaaaaab, RZ ;  /* 0x2aaaaaab02027827 */ /* 0x000fca00078e02ff */
[----:B------:R-:W-:-:S04]  /*12800*/  SHF.R.U32.HI R3, RZ, 0x1f, R2 ;  /* 0x0000001fff037819 */ /* 0x000fc80000011602 */
[----:B------:R-:W-:-:S04]  /*12810*/  LEA.HI.SX32 R3, R2, R3, 0x1c ;  /* 0x0000000302037211 */ /* 0x000fc800078fe2ff */
[----:B------:R-:W-:-:S04]  /*12820*/  VIMNMX R2, R198, R3, !PT ;  /* 0x00000003c6027248 */ /* 0x000fc80007fe0100 */
[----:B------:R-:W-:-:S13]  /*12830*/  ISETP.GE.AND P0, PT, R0, R2, PT ;  /* 0x000000020000720c */ /* 0x000fda0003f06270 */
[----:B------:R-:W-:Y:S05]  /*12840*/  @!P0 BRA `(.L_x_12123) ;  /* 0x0000006000448947 */ /* 0x000fea0003800000 */
.L_x_12142:
[----:B------:R-:W2:Y:S04]  /*12850*/  LDL R6, [R1+0x1c0] ;  /* 0x0001c00001067983 */ /* 0x000ea80000100800 */
[----:B------:R-:W3:Y:S01]  /*12860*/  LDL R4, [R1+0x1c8] ;  /* 0x0001c80001047983 */ /* 0x000ee20000100800 */
[----:B--2---:R-:W-:-:S05]  /*12870*/  VIADD R6, R6, 0x1 ;  /* 0x0000000106067836 */ /* 0x004fca0000000000 */
[----:B------:R-:W-:-:S13]  /*12880*/  ISETP.NE.AND P0, PT, R6, 0x2, PT ;  /* 0x000000020600780c */ /* 0x000fda0003f05270 */
[----:B0-----:R0:W5:Y:S04]  /*12890*/  @P0 LDL R8, [R1+0x1c4] ;  /* 0x0001c40001080983 */ /* 0x0011680000100800 */
[----:B------:R-:W2:Y:S01]  /*128a0*/  @!P0 LDL R3, [R1+0x1c4] ;  /* 0x0001c40001038983 */ /* 0x000ea20000100800 */
[----:B---3--:R-:W-:Y:S01]  /*128b0*/  VIADD R4, R4, 0x1 ;  /* 0x0000000104047836 */ /* 0x008fe20000000000 */
[----:B------:R-:W-:Y:S01]  /*128c0*/  MOV R11, UR45 ;  /* 0x0000002d000b7c02 */ /* 0x000fe20008000f00 */
        /* <DEDUP_REMOVED lines=14> */
.L_x_12125:
[----:B------:R-:W-:Y:S05]  /*129b0*/  BSYNC B0 ;  /* 0x0000000000007941 */ /* 0x000fea0003800000 */
.L_x_12124:
        /* <DEDUP_REMOVED lines=16> */
.L_x_12127:
[----:B------:R-:W-:Y:S05]  /*12ac0*/  BSYNC B0 ;  /* 0x0000000000007941 */ /* 0x000fea0003800000 */
.L_x_12126:
[----:B------:R-:W-:Y:S04]  /*12ad0*/  BSSY B0, `(.L_x_12128) ;  /* 0x000000a000007945 */ /* 0x000fe80003800000 */
[----:B------:R-:W-:Y:S05]  /*12ae0*/  @P0 BRA `(.L_x_12129) ;  /* 0x0000000000200947 */ /* 0x000fea0003800000 */
[----:B------:R-:W-:Y:S02]  /*12af0*/  IMAD.U32 R4, RZ, RZ, UR44 ;  /* 0x0000002cff047e24 */ /* 0x000fe4000f8e00ff */
[----:B------:R-:W-:-:S06]  /*12b00*/  IMAD.U32 R5, RZ, RZ, UR45 ;  /* 0x0000002dff057e24 */ /* 0x000fcc000f8e00ff */
[----:B------:R-:W2:Y:S01]  /*12b10*/  LD.E.64 R4, desc[UR42][R4.64+0x18] ;  /* 0x0000182a04047980 */ /* 0x000ea2000c101b00 */
[----:B-----5:R-:W-:Y:S02]  /*12b20*/  SHF.L.U32 R6, R11, 0x1f, RZ ;  /* 0x0000001f0b067819 */ /* 0x020fe400000006ff */
[----:B--2---:R-:W-:-:S05]  /*12b30*/  MOV R3, R4 ;  /* 0x0000000400037202 */ /* 0x004fca0000000f00 */
[----:B------:R-:W-:-:S04]  /*12b40*/  IMAD R3, R10, 0x8, R3 ;  /* 0x000000080a037824 */ /* 0x000fc800078e0203 */
[----:B------:R-:W0:Y:S02]  /*12b50*/  SYNCS.PHASECHK.TRANS64.TRYWAIT P0, [R3+URZ], R6 ;  /* 0x00000006030075a7 */ /* 0x000e24000800017f */
[----:B0-----:R-:W-:Y:S05]  /*12b60*/  @!P0 BRA `(.L_x_12130) ;  /* 0x000001c800748947 */ /* 0x001fea0003800000 */
.L_x_12129:
[----:B------:R-:W-:Y:S05]  /*12b70*/  BSYNC B0 ;  /* 0x0000000000007941 */ /* 0x000fea0003800000 */
.L_x_12128:
[----:B------:R-:W1:Y:S01]  /*12b80*/  S2R R4, SR_TID.X ;  /* 0x0000000000047919 */ /* 0x000e620000002100 */
[----:B0-----:R-:W2:Y:S01]  /*12b90*/  LDL R3, [R1+0x1c0] ;  /* 0x0001c00001037983 */ /* 0x001ea20000100800 */
[----:B-1----:R-:W-:-:S03]  /*12ba0*/  SHF.R.U32.HI R7, RZ, 0x7, R4 ;  /* 0x00000007ff077819 */ /* 0x002fc60000011604 */
[----:B------:R-:W2:Y:S01]  /*12bb0*/  LDL.64 R4, [R1+0x78] ;  /* 0x0000780001047983 */ /* 0x000ea20000100a00 */
[----:B------:R-:W-:Y:S05]  /*12bc0*/  WARPSYNC.ALL ;  /* 0x0000000000007948 */ /* 0x000fea0003800000 */
[----:B------:R-:W-:Y:S01]  /*12bd0*/  IADD3 R14, -R7, 0xb, RZ ;  /* 0x0000000b070e7810 */ /* 0x000fe20007ffe1ff */
[----:B------:R-:W3:Y:S04]  /*12be0*/  LDL.64 R12, [R1+0x70] ;  /* 0x00007000010c7983 */ /* 0x000ee80000100a00 */
[----:B------:R-:W4:Y:S04]  /*12bf0*/  LDL.64 R6, [R1+0x70] ;  /* 0x0000700001067983 */ /* 0x000f280000100a00 */
[----:B------:R-:W4:Y:S01]  /*12c00*/  LDL.64 R8, [R1+0x70] ;  /* 0x0000700001087983 */ /* 0x000f220000100a00 */
[----:B--2---:R-:W-:-:S03]  /*12c10*/  IMAD R4, R3, 0x300, R4 ;  /* 0x0000030003047824 */ /* 0x004fc600078e0204 */
[----:B-----5:R-:W2:Y:S01]  /*12c20*/  LDL.64 R10, [R1+0x70] ;  /* 0x00007000010a7983 */ /* 0x020ea20000100a00 */
[----:B------:R-:W-:Y:S01]  /*12c30*/  R2UR UR7, R5 ;  /* 0x00000000050772ca */ /* 0x000fe200000e0000 */
[----:B------:R-:W-:Y:S01]  /*12c40*/  WARPGROUP.ARRIVE ;  /* 0x00000000000079c5 */ /* 0x000fe20000000000 */
[----:B------:R-:W-:Y:S01]  /*12c50*/  R2UR UR6, R4 ;  /* 0x00000000040672ca */ /* 0x000fe200000e0000 */
[----:B------:R-:W-:Y:S01]  /*12c60*/  IMAD.MOV.U32 R3, RZ, RZ, 0x1 ;  /* 0x00000001ff037424 */ /* 0x000fe200078e00ff */
[----:B------:R0:W-:Y:S04]  /*12c70*/  STL [R1+0x60], RZ ;  /* 0x000060ff01007387 */ /* 0x0001e80000100800 */
[----:B------:R0:W-:Y:S04]  /*12c80*/  STL [R1+0x60], R3 ;  /* 0x0000600301007387 */ /* 0x0001e80000100800 */
[----:B------:R0:W-:Y:S04]  /*12c90*/  STL [R1+0x60], R3 ;  /* 0x0000600301007387 */ /* 0x0001e80000100800 */
[----:B------:R0:W-:Y:S04]  /*12ca0*/  STL [R1+0x60], R3 ;  /* 0x0000600301007387 */ /* 0x0001e80000100800 */
[----:B------:R0:W-:Y:S01]  /*12cb0*/  STL [R1+0x60], R3 ;  /* 0x0000600301007387 */ /* 0x0001e20000100800 */
[----:B---3--:R-:W-:Y:S01]  /*12cc0*/  R2UR UR4, R12 ;  /* 0x000000000c0472ca */ /* 0x008fe200000e0000 */
[----:B------:R-:W-:Y:S01]  /*12cd0*/  VIADD R12, R4, 0x2 ;  /* 0x00000002040c7836 */ /* 0x000fe20000000000 */
[----:B------:R-:W-:Y:S01]  /*12ce0*/  R2UR UR5, R13 ;  /* 0x000000000d0572ca */ /* 0x000fe200000e0000 */
[----:B------:R-:W-:-:S02]  /*12cf0*/  IMAD.MOV.U32 R13, RZ, RZ, R5 ;  /* 0x000000ffff0d7224 */ /* 0x000fc400078e0005 */
[----:B----4-:R-:W-:Y:S02]  /*12d00*/  VIADD R6, R6, 0x2 ;  /* 0x0000000206067836 */ /* 0x010fe40000000000 */
[----:B------:R-:W-:Y:S02]  /*12d10*/  VIADD R8, R8, 0x4 ;  /* 0x0000000408087836 */ /* 0x000fe40000000000 */
[----:B--2---:R-:W-:-:S06]  /*12d20*/  VIADD R10, R10, 0x6 ;  /* 0x000000060a0a7836 */ /* 0x004fcc0000000000 */
[----:B------:R-:W-:Y:S01]  /*12d30*/  HGMMA.64x96x16.F32 R24, gdesc[UR4], RZ, !UPT, gsb0 ;  /* 0x01600000041879f0 */ /* 0x000fe2000c0008ff */
[----:B------:R-:W-:Y:S02]  /*12d40*/  R2UR UR6, R12 ;  /* 0x000000000c0672ca */ /* 0x000fe400000e0000 */
[----:B------:R-:W-:Y:S02]  /*12d50*/  R2UR UR7, R13 ;  /* 0x000000000d0772ca */ /* 0x000fe400000e0000 */
[----:B------:R-:W-:Y:S01]  /*12d60*/  R2UR UR4, R6 ;  /* 0x00000000060472ca */ /* 0x000fe200000e0000 */
[C---:B------:R-:W-:Y:S01]  /*12d70*/  VIADD R6, R4.reuse, 0x4 ;  /* 0x0000000404067836 */ /* 0x040fe20000000000 */
[----:B------:R-:W-:Y:S01]  /*12d80*/  R2UR UR5, R7 ;  /* 0x00000000070572ca */ /* 0x000fe200000e0000 */
[----:B------:R-:W-:Y:S01]  /*12d90*/  VIADD R4, R4, 0x6 ;  /* 0x0000000604047836 */ /* 0x000fe20000000000 */
[----:B------:R-:W-:Y:S01]  /*12da0*/  MOV R7, R5 ;  /* 0x0000000500077202 */ /* 0x000fe20000000f00 */
[----:B------:R-:W-:-:S02]  /*12db0*/  WARPGROUP.DEPBAR.LE gsb0, 0x0 ;  /* 0x00008000000079c5 */ /* 0x000fc40000010000 */
[----:B------:R-:W-:-:S08]  /*12dc0*/  WARPGROUP.ARRIVE ;  /* 0x00000000000079c5 */ /* 0x000fd00000000000 */
[----:B------:R-:W-:Y:S01]  /*12dd0*/  HGMMA.64x96x16.F32 R24, gdesc[UR4], R24, gsb0 ;  /* 0x01600000041879f0 */ /* 0x000fe20008000818 */
[----:B------:R-:W-:Y:S02]  /*12de0*/  R2UR UR6, R6 ;  /* 0x00000000060672ca */ /* 0x000fe400000e0000 */
[----:B------:R-:W-:Y:S02]  /*12df0*/  R2UR UR7, R7 ;  /* 0x00000000070772ca */ /* 0x000fe400000e0000 */
[----:B------:R-:W-:Y:S02]  /*12e00*/  R2UR UR4, R8 ;  /* 0x00000000080472ca */ /* 0x000fe400000e0000 */
[----:B------:R-:W-:Y:S01]  /*12e10*/  R2UR UR5, R9 ;  /* 0x00000000090572ca */ /* 0x000fe200000e0000 */
[----:B------:R0:W5:Y:S01]  /*12e20*/  LDL R8, [R1+0x1c0] ;  /* 0x0001c00001087983 */ /* 0x0001620000100800 */
[----:B------:R-:W-:Y:S02]  /*12e30*/  WARPGROUP.DEPBAR.LE gsb0, 0x0 ;  /* 0x00008000000079c5 */ /* 0x000fe40000010000 */
[----:B------:R-:W-:-:S09]  /*12e40*/  WARPGROUP.ARRIVE ;  /* 0x00000000000079c5 */ /* 0x000fd20000000000 */
        /* <DEDUP_REMOVED lines=18> */
.L_x_12132:
[----:B------:R-:W-:Y:S05]  /*12f70*/  BSYNC B0 ;  /* 0x0000000000007941 */ /* 0x000fea0003800000 */
.L_x_12131:
[----:B------:R-:W-:Y:S02]  /*12f80*/  IMAD.U32 R4, RZ, RZ, UR44 ;  /* 0x0000002cff047e24 */ /* 0x000fe4000f8e00ff */
[----:B------:R-:W-:Y:S02]  /*12f90*/  IMAD.U32 R5, RZ, RZ, UR45 ;  /* 0x0000002dff057e24 */ /* 0x000fe4000f8e00ff */
[----:B------:R-:W-:-:S04]  /*12fa0*/  IMAD.U32 R6, RZ, RZ, UR44 ;  /* 0x0000002cff067e24 */ /* 0x000fc8000f8e00ff */
[----:B------:R-:W2:Y:S01]  /*12fb0*/  LD.E.64 R4, desc[UR42][R4.64+0x20] ;  /* 0x0000202a04047980 */ /* 0x000ea2000c101b00 */
[----:B------:R-:W-:-:S05]  /*12fc0*/  IMAD.U32 R7, RZ, RZ, UR45 ;  /* 0x0000002dff077e24 */ /* 0x000fca000f8e00ff */
[----:B------:R-:W3:Y:S01]  /*12fd0*/  LD.E R6, desc[UR42][R6.64+0xc] ;  /* 0x00000c2a06067980 */ /* 0x000ee2000c101900 */
[----:B--2---:R-:W-:-:S05]  /*12fe0*/  MOV R9, R4 ;  /* 0x0000000400097202 */ /* 0x004fca0000000f00 */
[----:B-----5:R-:W-:-:S05]  /*12ff0*/  IMAD R9, R8, 0x8, R9 ;  /* 0x0000000808097824 */ /* 0x020fca00078e0209 */
[----:B---3--:R-:W-:-:S04]  /*13000*/  PRMT R9, R6, 0x654, R9 ;  /* 0x0000065406097816 */ /* 0x008fc80000000009 */
[----:B------:R0:W-:Y:S01]  /*13010*/  SYNCS.ARRIVE.TRANS64.RED.A1T0 RZ, [R9+URZ], RZ ;  /* 0x000000ff09ff79a7 */ /* 0x0001e2000810043f */
[----:B------:R-:W0:Y:S04]  /*13020*/  LDL.64 R4, [R1+0x140] ;  /* 0x0001400001047983 */ /* 0x000e280000100a00 */
[----:B------:R-:W2:Y:S04]  /*13030*/  LDL R116, [R1+0x1f0] ;  /* 0x0001f00001747983 */ /* 0x000ea80000100800 */
[----:B------:R-:W3:Y:S04]  /*13040*/  LDL.64 R80, [R1+0x1e0] ;  /* 0x0001e00001507983 */ /* 0x000ee80000100a00 */
[----:B------:R-:W4:Y:S04]  /*13050*/  LDL.64 R82, [R1+0x3f0] ;  /* 0x0003f00001527983 */ /* 0x000f280000100a00 */
[----:B0-----:R-:W2:Y:S04]  /*13060*/  LD.E R9, desc[UR42][R4.64] ;  /* 0x0000002a04097980 */ /* 0x001ea8000c101900 */
[----:B------:R-:W3:Y:S01]  /*13070*/  LDL.64 R4, [R1+0x1d0] ;  /* 0x0001d00001047983 */ /* 0x000ee20000100a00 */
[-C--:B--2---:R-:W-:Y:S01]  /*13080*/  FMUL.FTZ R10, R24, R9.reuse ;  /* 0x00000009180a7220 */ /* 0x084fe20000410000 */
        /* <DEDUP_REMOVED lines=22> */
[----:B---3--:R-:W-:Y:S01]  /*131f0*/  FMNMX.FTZ R11, R10, R4, !PT ;  /* 0x000000040a0b7209 */ /* 0x008fe20007810000 */
[-C--:B------:R-:W-:Y:S01]  /*13200*/  FMUL.FTZ R20, R30, R9.reuse ;  /* 0x000000091e147220 */ /* 0x080fe20000410000 */
[-C--:B------:R-:W-:Y:S01]  /*13210*/  FMUL.FTZ R96, R46, R9.reuse ;  /* 0x000000092e607220 */ /* 0x080fe20000410000 */
[-C--:B------:R-:W-:Y:S01]  /*13220*/  FMUL.FTZ R46, R56, R9.reuse ;  /* 0x00000009382e7220 */ /* 0x080fe20000410000 */
[-C--:B------:R-:W-:Y:S01]  /*13230*/  FMUL.FTZ R14, R31, R9.reuse ;  /* 0x000000091f0e7220 */ /* 0x080fe20000410000 */
[-C--:B------:R-:W-:Y:S01]  /*13240*/  FMUL.FTZ R176, R57, R9.reuse ;  /* 0x0000000939b07220 */ /* 0x080fe20000410000 */
[----:B------:R-:W-:Y:S01]  /*13250*/  FMUL.FTZ R7, R34, R9 ;  /* 0x0000000922077220 */ /* 0x000fe20000410000 */
        /* <DEDUP_REMOVED lines=29> */
[----:B------:R-:W-:Y:S01]  /*13430*/  FMUL.FTZ R115, R71, R9 ;  /* 0x0000000947737220 */ /* 0x000fe20000410000 */
[----:B------:R-:W3:Y:S02]  /*13440*/  LDL.64 R60, [R1+0x300] ;  /* 0x00030000013c7983 */ /* 0x000ee40000100a00 */
[----:B------:R-:W0:Y:S01]  /*13450*/  MUFU.TANH R78, R78 ;  /* 0x0000004e004e7308 */ /* 0x000e220000002400 */
[----:B-1----:R-:W-:Y:S01]  /*13460*/  FMNMX.FTZ R11, R76, R11, !PT ;  /* 0x0000000b4c0b7209 */ /* 0x002fe20007810000 */
[----:B------:R-:W4:Y:S04]  /*13470*/  LDL.64 R70, [R1+0x230] ;  /* 0x0002300001467983 */ /* 0x000f280000100a00 */
[----:B------:R-:W3:Y:S02]  /*13480*/  LDL.64 R62, [R1+0x310] ;  /* 0x00031000013e7983 */ /* 0x000ee40000100a00 */
[----:B------:R-:W1:Y:S01]  /*13490*/  MUFU.TANH R38, R38 ;  /* 0x0000002600267308 */ /* 0x000e620000002400 */
[----:B--2---:R-:W-:Y:S01]  /*134a0*/  FMNMX.FTZ R11, R36, R11, !PT ;  /* 0x0000000b240b7209 */ /* 0x004fe20007810000 */
[----:B------:R-:W2:Y:S04]  /*134b0*/  LDL.64 R56, [R1+0x320] ;  /* 0x0003200001387983 */ /* 0x000ea80000100a00 */
[----:B------:R-:W2:Y:S02]  /*134c0*/  LDL.64 R54, [R1+0x330] ;  /* 0x0003300001367983 */ /* 0x000ea40000100a00 */
[----:B------:R-:W1:Y:S01]  /*134d0*/  MUFU.TANH R40, R40 ;  /* 0x0000002800287308 */ /* 0x000e620000002400 */
[----:B0-----:R-:W-:Y:S01]  /*134e0*/  FMNMX.FTZ R11, R78, R11, !PT ;  /* 0x0000000b4e0b7209 */ /* 0x001fe20007810000 */
[----:B------:R-:W2:Y:S06]  /*134f0*/  LDL.64 R58, [R1+0x340] ;  /* 0x00034000013a7983 */ /* 0x000eac0000100a00 */
        /* <DEDUP_REMOVED lines=51> */
[----:B------:R-:W-:-:S05]  /*13830*/  FMNMX.FTZ R8, R28, R13, !PT ;  /* 0x0000000d1c087209 */ /* 0x000fca0007810000 */
[----:B------:R-:W1:Y:S02]  /*13840*/  SHFL.BFLY PT, R13, R8, 0x2, 0x1f ;  /* 0x0c401f00080d7f89 */ /* 0x000e6400000e0000 */
[----:B------:R-:W1:Y:S01]  /*13850*/  MUFU.TANH R98, R98 ;  /* 0x0000006200627308 */ /* 0x000e620000002400 */
[----:B0-----:R-:W-:-:S07]  /*13860*/  FMNMX.FTZ R26, R96, R11, !PT ;  /* 0x0000000b601a7209 */ /* 0x001fce0007810000 */
[----:B------:R-:W0:Y:S01]  /*13870*/  MUFU.TANH R106, R106 ;  /* 0x0000006a006a7308 */ /* 0x000e220000002400 */
[----:B-1----:R-:W-:-:S07]  /*13880*/  FMNMX.FTZ R11, R97, R26, !PT ;  /* 0x0000001a610b7209 */ /* 0x002fce0007810000 */
[----:B------:R-:W1:Y:S01]  /*13890*/  MUFU.TANH R107, R107 ;  /* 0x0000006b006b7308 */ /* 0x000e620000002400 */
[----:B------:R-:W-:Y:S02]  /*138a0*/  FMNMX.FTZ R11, R98, R11, !PT ;  /* 0x0000000b620b7209 */ /* 0x000fe40007810000 */
[----:B------:R-:W-:-:S05]  /*138b0*/  FMNMX.FTZ R13, R8, R13, !PT ;  /* 0x0000000d080d7209 */ /* 0x000fca0007810000 */
[----:B------:R-:W1:Y:S01]  /*138c0*/  MUFU.TANH R108, R108 ;  /* 0x0000006c006c7308 */ /* 0x000e620000002400 */
[----:B0-----:R-:W-:Y:S01]  /*138d0*/  FMNMX.FTZ R26, R106, R11, !PT ;  /* 0x0000000b6a1a7209 */ /* 0x001fe20007810000 */
[----:B------:R-:W0:Y:S06]  /*138e0*/  SHFL.BFLY PT, R50, R13, 0x1, 0x1f ;  /* 0x0c201f000d327f89 */ /* 0x000e2c00000e0000 */
[----:B------:R-:W0:Y:S01]  /*138f0*/  MUFU.TANH R109, R109 ;  /* 0x0000006d006d7308 */ /* 0x000e220000002400 */
[----:B-1----:R-:W-:-:S07]  /*13900*/  FMNMX.FTZ R11, R107, R26, !PT ;  /* 0x0000001a6b0b7209 */ /* 0x002fce0007810000 */
[----:B------:R-:W1:Y:S01]  /*13910*/  MUFU.TANH R110, R110 ;  /* 0x0000006e006e7308 */ /* 0x000e620000002400 */
[----:B------:R-:W-:-:S07]  /*13920*/  FMNMX.FTZ R26, R108, R11, !PT ;  /* 0x0000000b6c1a7209 */ /* 0x000fce0007810000 */
[----:B------:R-:W4:Y:S01]  /*13930*/  MUFU.TANH R111, R111 ;  /* 0x0000006f006f7308 */ /* 0x000f220000002400 */
[----:B0-----:R-:W-:-:S07]  /*13940*/  FMNMX.FTZ R11, R109, R26, !PT ;  /* 0x0000001a6d0b7209 */ /* 0x001fce0007810000 */
[----:B------:R-:W0:Y:S01]  /*13950*/  MUFU.TANH R112, R112 ;  /* 0x0000007000707308 */ /* 0x000e220000002400 */
[----:B-1----:R-:W-:-:S07]  /*13960*/  FMNMX.FTZ R26, R110, R11, !PT ;  /* 0x0000000b6e1a7209 */ /* 0x002fce0007810000 */
[----:B------:R-:W1:Y:S01]  /*13970*/  MUFU.TANH R66, R66 ;  /* 0x0000004200427308 */ /* 0x000e620000002400 */
[----:B----4-:R-:W-:-:S07]  /*13980*/  FMNMX.FTZ R9, R111, R26, !PT ;  /* 0x0000001a6f097209 */ /* 0x010fce0007810000 */
[----:B------:R-:W4:Y:S01]  /*13990*/  MUFU.TANH R113, R113 ;  /* 0x0000007100717308 */ /* 0x000f220000002400 */
[----:B0-----:R-:W-:-:S07]  /*139a0*/  FMNMX.FTZ R9, R112, R9, !PT ;  /* 0x0000000970097209 */ /* 0x001fce0007810000 */
[----:B------:R-:W0:Y:S01]  /*139b0*/  MUFU.TANH R114, R114 ;  /* 0x0000007200727308 */ /* 0x000e220000002400 */
[----:B-1----:R-:W-:-:S07]  /*139c0*/  FMNMX.FTZ R26, R66, R9, !PT ;  /* 0x00000009421a7209 */ /* 0x002fce0007810000 */
[----:B------:R-:W1:Y:S01]  /*139d0*/  MUFU.TANH R115, R115 ;  /* 0x0000007300737308 */ /* 0x000e620000002400 */
[----:B----4-:R-:W-:-:S04]  /*139e0*/  FMNMX.FTZ R9, R113, R26, !PT ;  /* 0x0000001a71097209 */ /* 0x010fc80007810000 */
[----:B0-----:R-:W-:-:S04]  /*139f0*/  FMNMX.FTZ R26, R114, R9, !PT ;  /* 0x00000009721a7209 */ /* 0x001fc80007810000 */
[----:B-1----:R-:W-:Y:S02]  /*13a00*/  FMNMX.FTZ R9, R115, R26, !PT ;  /* 0x0000001a73097209 */ /* 0x002fe40007810000 */
[----:B------:R-:W-:Y:S02]  /*13a10*/  FMNMX.FTZ R26, R13, R50, !PT ;  /* 0x000000320d1a7209 */ /* 0x000fe40007810000 */
[----:B------:R-:W4:Y:S04]  /*13a20*/  LDL.64 R50, [R1+0x220] ;  /* 0x0002200001327983 */ /* 0x000f280000100a00 */
[----:B------:R0:W-:Y:S04]  /*13a30*/  STL.64 [R1+0x1d0], R8 ;  /* 0x0001d00801007387 */ /* 0x0001e80000100a00 */
[----:B------:R1:W-:Y:S04]  /*13a40*/  STL [R1+0x1d0], R26 ;  /* 0x0001d01a01007387 */ /* 0x0003e80000100800 */
[----:B------:R-:W3:Y:S04]  /*13a50*/  LDL R21, [R1+0x1d0] ;  /* 0x0001d00001157983 */ /* 0x000ee80000100800 */
[----:B------:R-:W2:Y:S04]  /*13a60*/  LDL R25, [R1+0x1d4] ;  /* 0x0001d40001197983 */ /* 0x000ea80000100800 */
[----:B0-----:R-:W4:Y:S04]  /*13a70*/  LDL.64 R8, [R1+0x3f8] ;  /* 0x0003f80001087983 */ /* 0x001f280000100a00 */
[----:B-1----:R-:W4:Y:S01]  /*13a80*/  LDL.64 R26, [R1+0x280] ;  /* 0x00028000011a7983 */ /* 0x002f220000100a00 */
[----:B---3--:R-:W-:-:S03]  /*13a90*/  FADD.FTZ R11, R4, -R21 ;  /* 0x80000015040b7221 */ /* 0x008fc60000010000 */
[----:B--2---:R-:W0:Y:S02]  /*13aa0*/  SHFL.BFLY PT, R4, R25, 0x2, 0x1f ;  /* 0x0c401f0019047f89 */ /* 0x004e2400000e0000 */
[----:B0-----:R-:W-:-:S05]  /*13ab0*/  FMNMX.FTZ R4, R4, R25, !PT ;  /* 0x0000001904047209 */ /* 0x001fca0007810000 */
[----:B------:R-:W0:Y:S01]  /*13ac0*/  SHFL.BFLY PT, R25, R4, 0x1, 0x1f ;  /* 0x0c201f0004197f89 */ /* 0x000e2200000e0000 */
[----:B------:R-:W-:Y:S01]  /*13ad0*/  FMUL.FTZ R11, R11, R116 ;  /* 0x000000740b0b7220 */ /* 0x000fe20000410000 */
[----:B------:R-:W-:-:S03]  /*13ae0*/  FMUL.FTZ R21, R116, R21 ;  /* 0x0000001574157220 */ /* 0x000fc60000410000 */
[----:B------:R1:W-:Y:S01]  /*13af0*/  MUFU.EX2 R86, R11 ;  /* 0x0000000b00567308 */ /* 0x0003e20000000800 */
[-CC-:B------:R-:W-:Y:S01]  /*13b00*/  FFMA.FTZ R156, R10, R116.reuse, -R21.reuse ;  /* 0x000000740a9c7223 */ /* 0x180fe20000010815 */
[-CC-:B------:R-:W-:Y:S01]  /*13b10*/  FFMA.FTZ R91, R12, R116.reuse, -R21.reuse ;  /* 0x000000740c5b7223 */ /* 0x180fe20000010815 */
[-CC-:B------:R-:W-:Y:S01]  /*13b20*/  FFMA.FTZ R158, R24, R116.reuse, -R21.reuse ;  /* 0x00000074189e7223 */ /* 0x180fe20000010815 */
[-CC-:B------:R-:W-:Y:S01]  /*13b30*/  FFMA.FTZ R105, R72, R116.reuse, -R21.reuse ;  /* 0x0000007448697223 */ /* 0x180fe20000010815 */
[-CC-:B------:R-:W-:Y:S01]  /*13b40*/  FFMA.FTZ R104, R74, R116.reuse, -R21.reuse ;  /* 0x000000744a687223 */ /* 0x180fe20000010815 */
[----:B0-----:R-:W-:Y:S01]  /*13b50*/  FMNMX.FTZ R92, R4, R25, !PT ;  /* 0x00000019045c7209 */ /* 0x001fe20007810000 */
[-CC-:B------:R-:W-:Y:S01]  /*13b60*/  FFMA.FTZ R164, R76, R116.reuse, -R21.reuse ;  /* 0x000000744ca47223 */ /* 0x180fe20000010815 */
[-CC-:B------:R-:W-:Y:S01]  /*13b70*/  FFMA.FTZ R166, R36, R116.reuse, -R21.reuse ;  /* 0x0000007424a67223 */ /* 0x180fe20000010815 */
[-CC-:B------:R-:W-:Y:S01]  /*13b80*/  FFMA.FTZ R103, R78, R116.reuse, -R21.reuse ;  /* 0x000000744e677223 */ /* 0x180fe20000010815 */
[-CC-:B------:R-:W-:Y:S01]  /*13b90*/  FFMA.FTZ R102, R38, R116.reuse, -R21.reuse ;  /* 0x0000007426667223 */ /* 0x180fe20000010815 */
[----:B------:R-:W-:Y:S01]  /*13ba0*/  FADD.FTZ R5, R5, -R92 ;  /* 0x8000005c05057221 */ /* 0x000fe20000010000 */
[-CC-:B------:R-:W-:Y:S01]  /*13bb0*/  FFMA.FTZ R168, R40, R116.reuse, -R21.reuse ;  /* 0x0000007428a87223 */ /* 0x180fe20000010815 */
[-CC-:B------:R-:W-:Y:S01]  /*13bc0*/  FFMA.FTZ R100, R44, R116.reuse, -R21.reuse ;  /* 0x000000742c647223 */ /* 0x180fe20000010815 */
[-CC-:B------:R-:W-:Y:S01]  /*13bd0*/  FFMA.FTZ R170, R170, R116.reuse, -R21.reuse ;  /* 0x00000074aaaa7223 */ /* 0x180fe20000010815 */
[----:B------:R-:W-:Y:S01]  /*13be0*/  FMUL.FTZ R93, R116, R5 ;  /* 0x00000005745d7220 */ /* 0x000fe20000410000 */
        /* <DEDUP_REMOVED lines=16> */
[----:B-1----:R-:W2:Y:S04]  /*13cf0*/  LDL.64 R10, [R1+0x200] ;  /* 0x00020000010a7983 */ /* 0x002ea80000100a00 */
        /* <DEDUP_REMOVED lines=18> */
[----:B------:R-:W3:Y:S01]  /*13e20*/  LDL.64 R20, [R1+0x3b0] ;  /* 0x0003b00001147983 */ /* 0x000ee20000100a00 */
        /* <DEDUP_REMOVED lines=21> */
[----:B------:R-:W3:Y:S04]  /*13f80*/  LDL.64 R84, [R1+0x3c0] ;  /* 0x0003c00001547983 */ /* 0x000ee80000100a00 */
[----:B------:R-:W3:Y:S04]  /*13f90*/  LDL.64 R6, [R1+0x3d0] ;  /* 0x0003d00001067983 */ /* 0x000ee80000100a00 */
[----:B------:R-:W3:Y:S01]  /*13fa0*/  LDL.64 R4, [R1+0x3e0] ;  /* 0x0003e00001047983 */ /* 0x000ee20000100a00 */
[----:B------:R-:W-:Y:S08]  /*13fb0*/  MUFU.EX2 R93, R93 ;  /* 0x0000005d005d7308 */ /* 0x000ff00000000800 */
[----:B------:R-:W0:Y:S08]  /*13fc0*/  MUFU.EX2 R90, R90 ;  /* 0x0000005a005a7308 */ /* 0x000e300000000800 */
[----:B------:R-:W1:Y:S08]  /*13fd0*/  MUFU.EX2 R156, R156 ;  /* 0x0000009c009c7308 */ /* 0x000e700000000800 */
[----:B------:R-:W4:Y:S08]  /*13fe0*/  MUFU.EX2 R157, R157 ;  /* 0x0000009d009d7308 */ /* 0x000f300000000800 */
[----:B------:R-:W4:Y:S08]  /*13ff0*/  MUFU.EX2 R91, R91 ;  /* 0x0000005b005b7308 */ /* 0x000f300000000800 */
[----:B------:R-:W4:Y:S08]  /*14000*/  MUFU.EX2 R159, R159 ;  /* 0x0000009f009f7308 */ /* 0x000f300000000800 */
[----:B------:R-:W4:Y:S01]  /*14010*/  MUFU.EX2 R158, R158 ;  /* 0x0000009e009e7308 */ /* 0x000f220000000800 */
[----:B0-----:R-:W-:Y:S01]  /*14020*/  FFMA.FTZ R66, R81, R93, R90 ;  /* 0x0000005d51427223 */ /* 0x001fe2000001005a */
[----:B-1----:R-:W-:-:S06]  /*14030*/  FFMA.FTZ R80, R86, R80, R156 ;  /* 0x0000005056507223 */ /* 0x002fcc000001009c */
[----:B------:R-:W0:Y:S08]  /*14040*/  MUFU.EX2 R89, R89 ;  /* 0x0000005900597308 */ /* 0x000e300000000800 */
[----:B------:R-:W1:Y:S01]  /*14050*/  MUFU.EX2 R105, R105 ;  /* 0x0000006900697308 */ /* 0x000e620000000800 */
[----:B----4-:R-:W-:Y:S01]  /*14060*/  FADD.FTZ R66, R157, R66 ;  /* 0x000000429d427221 */ /* 0x010fe20000010000 */
[----:B------:R-:W-:-:S06]  /*14070*/  FADD.FTZ R81, R91, R80 ;  /* 0x000000505b517221 */ /* 0x000fcc0000010000 */
[----:B------:R-:W4:Y:S08]  /*14080*/  MUFU.EX2 R88, R88 ;  /* 0x0000005800587308 */ /* 0x000f300000000800 */
[----:B------:R-:W4:Y:S01]  /*14090*/  MUFU.EX2 R104, R104 ;  /* 0x0000006800687308 */ /* 0x000f220000000800 */
[----:B------:R-:W-:Y:S01]  /*140a0*/  FADD.FTZ R106, R159, R66 ;  /* 0x000000429f6a7221 */ /* 0x000fe20000010000 */
[----:B------:R-:W-:-:S06]  /*140b0*/  FADD.FTZ R80, R158, R81 ;  /* 0x000000519e507221 */ /* 0x000fcc0000010000 */
[----:B------:R-:W4:Y:S08]  /*140c0*/  MUFU.EX2 R165, R165 ;  /* 0x000000a500a57308 */ /* 0x000f300000000800 */
[----:B------:R-:W4:Y:S01]  /*140d0*/  MUFU.EX2 R164, R164 ;  /* 0x000000a400a47308 */ /* 0x000f220000000800 */
[----:B0-----:R-:W-:Y:S01]  /*140e0*/  FADD.FTZ R87, R89, R106 ;  /* 0x0000006a59577221 */ /* 0x001fe20000010000 */
[----:B-1----:R-:W-:-:S06]  /*140f0*/  FADD.FTZ R81, R105, R80 ;  /* 0x0000005069517221 */ /* 0x002fcc0000010000 */
[----:B------:R-:W0:Y:S08]  /*14100*/  MUFU.EX2 R167, R167 ;  /* 0x000000a700a77308 */ /* 0x000e300000000800 */
[----:B------:R-:W1:Y:S01]  /*14110*/  MUFU.EX2 R166, R166 ;  /* 0x000000a600a67308 */ /* 0x000e620000000800 */
[----:B----4-:R-:W-:Y:S01]  /*14120*/  FADD.FTZ R80, R88, R87 ;  /* 0x0000005758507221 */ /* 0x010fe20000010000 */
[----:B------:R-:W-:-:S06]  /*14130*/  FADD.FTZ R81, R104, R81 ;  /* 0x0000005168517221 */ /* 0x000fcc0000010000 */
[----:B------:R-:W-:Y:S08]  /*14140*/  MUFU.EX2 R103, R103 ;  /* 0x0000006700677308 */ /* 0x000ff00000000800 */
[----:B------:R-:W4:Y:S01]  /*14150*/  MUFU.EX2 R69, R69 ;  /* 0x0000004500457308 */ /* 0x000f220000000800 */
[----:B------:R-:W-:Y:S01]  /*14160*/  FADD.FTZ R80, R165, R80 ;  /* 0x00000050a5507221 */ /* 0x000fe20000010000 */
[----:B------:R-:W-:-:S06]  /*14170*/  FADD.FTZ R81, R164, R81 ;  /* 0x00000051a4517221 */ /* 0x000fcc0000010000 */
[----:B------:R-:W-:Y:S08]  /*14180*/  MUFU.EX2 R102, R102 ;  /* 0x0000006600667308 */ /* 0x000ff00000000800 */
[----:B------:R-:W4:Y:S01]  /*14190*/  MUFU.EX2 R169, R169 ;  /* 0x000000a900a97308 */ /* 0x000f220000000800 */
        /* <DEDUP_REMOVED lines=8> */
[----:B------:R-:W-:Y:S01]  /*14220*/  FADD.FTZ R106, R169, R106 ;  /* 0x0000006aa96a7221 */ /* 0x000fe20000010000 */
[----:B------:R-:W-:-:S06]  /*14230*/  FADD.FTZ R81, R102, R81 ;  /* 0x0000005166517221 */ /* 0x000fcc0000010000 */
[----:B------:R-:W-:Y:S08]  /*14240*/  MUFU.EX2 R170, R170 ;  /* 0x000000aa00aa7308 */ /* 0x000ff00000000800 */
[----:B------:R-:W4:Y:S01]  /*14250*/  MUFU.EX2 R99, R99 ;  /* 0x0000006300637308 */ /* 0x000f220000000800 */
        /* <DEDUP_REMOVED lines=8> */
[----:B----4-:R-:W-:Y:S01]  /*142e0*/  FADD.FTZ R106, R99, R106 ;  /* 0x0000006a636a7221 */ /* 0x010fe20000010000 */
        /* <DEDUP_REMOVED lines=37> */
[----:B------:R-:W4:Y:S08]  /*14540*/  MUFU.EX2 R182, R182 ;  /* 0x000000b600b67308 */ /* 0x000f300000000800 */
[----:B------:R-:W3:Y:S01]  /*14550*/  MUFU.EX2 R94, R94 ;  /* 0x0000005e005e7308 */ /* 0x000ee20000000800 */
[----:B0-----:R-:W-:Y:S01]  /*14560*/  FADD.FTZ R106, R95, R106 ;  /* 0x0000006a5f6a7221 */ /* 0x001fe20000010000 */
[----:B------:R-:W-:-:S03]  /*14570*/  FADD.FTZ R81, R180, R81 ;  /* 0x00000051b4517221 */ /* 0x000fc60000010000 */
[----:B-1----:R-:W-:Y:S01]  /*14580*/  FADD.FTZ R107, R183, R106 ;  /* 0x0000006ab76b7221 */ /* 0x002fe20000010000 */
[----:B------:R-:W-:Y:S01]  /*14590*/  FADD.FTZ R87, R52, R81 ;  /* 0x0000005134577221 */ /* 0x000fe20000010000 */
[C---:B------:R-:W-:Y:S01]  /*145a0*/  FMUL.FTZ R71, R86.reuse, R71 ;  /* 0x0000004756477220 */ /* 0x040fe20000410000 */
[----:B------:R-:W-:Y:S01]  /*145b0*/  FMUL.FTZ R70, R86, R70 ;  /* 0x0000004656467220 */ /* 0x000fe20000410000 */
[C---:B------:R-:W-:Y:S01]  /*145c0*/  FMUL.FTZ R9, R93.reuse, R9 ;  /* 0x000000095d097220 */ /* 0x040fe20000410000 */
[----:B----4-:R-:W-:Y:S01]  /*145d0*/  FADD.FTZ R80, R182, R87 ;  /* 0x00000057b6507221 */ /* 0x010fe20000010000 */
[----:B------:R-:W-:Y:S01]  /*145e0*/  FMUL.FTZ R8, R93, R8 ;  /* 0x000000085d087220 */ /* 0x000fe20000410000 */
[C---:B--2---:R-:W-:Y:S01]  /*145f0*/  FMUL.FTZ R11, R86.reuse, R11 ;  /* 0x0000000b560b7220 */ /* 0x044fe20000410000 */
[C---:B------:R-:W-:Y:S01]  /*14600*/  FMUL.FTZ R10, R86.reuse, R10 ;  /* 0x0000000a560a7220 */ /* 0x040fe20000410000 */
[C---:B---3--:R-:W-:Y:S01]  /*14610*/  FMUL.FTZ R13, R86.reuse, R13 ;  /* 0x0000000d560d7220 */ /* 0x048fe20000410000 */
[C---:B------:R-:W-:Y:S01]  /*14620*/  FMUL.FTZ R12, R86.reuse, R12 ;  /* 0x0000000c560c7220 */ /* 0x040fe20000410000 */
[----:B------:R-:W-:Y:S01]  /*14630*/  FMUL.FTZ R51, R86, R51 ;  /* 0x0000003356337220 */ /* 0x000fe20000410000 */
[----:B------:R-:W-:Y:S01]  /*14640*/  FADD.FTZ R81, R94, R107 ;  /* 0x0000006b5e517221 */ /* 0x000fe20000010000 */
[----:B------:R-:W-:Y:S01]  /*14650*/  STL.64 [R1+0x230], R70 ;  /* 0x0002304601007387 */ /* 0x000fe20000100a00 */
        /* <DEDUP_REMOVED lines=53> */
[----:B------:R0:W-:Y:S04]  /*149b0*/  STL.64 [R1+0x3f8], R8 ;  /* 0x0003f80801007387 */ /* 0x0001e80000100a00 */
[----:B------:R1:W-:Y:S04]  /*149c0*/  STL.64 [R1+0x200], R10 ;  /* 0x0002000a01007387 */ /* 0x0003e80000100a00 */
        /* <DEDUP_REMOVED lines=23> */
[----:B------:R-:W-:Y:S04]  /*14b40*/  STL.64 [R1+0x390], R70 ;  /* 0x0003904601007387 */ /* 0x000fe80000100a00 */
[----:B------:R4:W-:Y:S04]  /*14b50*/  STL.64 [R1+0x3a0], R14 ;  /* 0x0003a00e01007387 */ /* 0x0009e80000100a00 */
[----:B------:R4:W-:Y:S04]  /*14b60*/  STL.64 [R1+0x3b0], R20 ;  /* 0x0003b01401007387 */ /* 0x0009e80000100a00 */
[----:B0-----:R-:W4:Y:S04]  /*14b70*/  LDL.64 R8, [R1+0x208] ;  /* 0x0002080001087983 */ /* 0x001f280000100a00 */
[----:B-1----:R-:W4:Y:S04]  /*14b80*/  LDL.64 R10, [R1+0x218] ;  /* 0x00021800010a7983 */ /* 0x002f280000100a00 */
[----:B--2---:R-:W2:Y:S04]  /*14b90*/  LDL.64 R12, [R1+0x228] ;  /* 0x00022800010c7983 */ /* 0x004ea80000100a00 */
        /* <DEDUP_REMOVED lines=29> */
[C---:B------:R-:W-:Y:S01]  /*14d70*/  FMUL.FTZ R85, R86.reuse, R85 ;  /* 0x0000005556557220 */ /* 0x040fe20000410000 */
[C---:B------:R-:W-:Y:S01]  /*14d80*/  FMUL.FTZ R84, R86.reuse, R84 ;  /* 0x0000005456547220 */ /* 0x040fe20000410000 */
[C---:B------:R-:W-:Y:S01]  /*14d90*/  FMUL.FTZ R7, R86.reuse, R7 ;  /* 0x0000000756077220 */ /* 0x040fe20000410000 */
[C---:B------:R-:W-:Y:S01]  /*14da0*/  FMUL.FTZ R6, R86.reuse, R6 ;  /* 0x0000000656067220 */ /* 0x040fe20000410000 */
[C---:B------:R-:W-:Y:S01]  /*14db0*/  FMUL.FTZ R87, R86.reuse, R5 ;  /* 0x0000000556577220 */ /* 0x040fe20000410000 */
[----:B------:R-:W-:-:S02]  /*14dc0*/  FMUL.FTZ R86, R86, R4 ;  /* 0x0000000456567220 */ /* 0x000fc40000410000 */
[----:B------:R0:W5:Y:S04]  /*14dd0*/  LDL.64 R4, [R1+0x1c0] ;  /* 0x0001c00001047983 */ /* 0x0001680000100a00 */
[----:B------:R0:W-:Y:S04]  /*14de0*/  STL.64 [R1+0x3c0], R84 ;  /* 0x0003c05401007387 */ /* 0x0001e80000100a00 */
[----:B------:R0:W-:Y:S04]  /*14df0*/  STL.64 [R1+0x3d0], R6 ;  /* 0x0003d00601007387 */ /* 0x0001e80000100a00 */
[----:B------:R0:W-:Y:S04]  /*14e00*/  STL.64 [R1+0x3e0], R86 ;  /* 0x0003e05601007387 */ /* 0x0001e80000100a00 */
[----:B------:R0:W-:Y:S01]  /*14e10*/  STL [R1+0x1d4], R92 ;  /* 0x0001d45c01007387 */ /* 0x0001e20000100800 */
        /* <DEDUP_REMOVED lines=29> */
[C---:B--2---:R-:W-:Y:S01]  /*14ff0*/  FMUL.FTZ R13, R93.reuse, R13 ;  /* 0x0000000d5d0d7220 */ /* 0x044fe20000410000 */
        /* <DEDUP_REMOVED lines=89> */
[----:B------:R-:W-:-:S13]  /*15590*/  ISETP.NE.AND P1, PT, R106, 0x3, PT ;  /* 0x000000036a00780c */ /* 0x000fda0003f25270 */
[----:B0-----:R-:W-:Y:S05]  /*155a0*/  @!P1 BRA `(.L_x_12134) ;  /* 0x0000000000049947 */ /* 0x001fea0003800000 */
[----:B------:R-:W-:Y:S01]  /*155b0*/  BPT.TRAP 0x1 ;  /* 0x000000040000795c */ /* 0x000fe20000300000 */
.L_x_12134:
[----:B------:R-:W-:Y:S05]  /*155c0*/  BSYNC B0 ;  /* 0x0000000000007941 */ /* 0x000fea0003800000 */
.L_x_12133:
        /* <DEDUP_REMOVED lines=8> */
.L_x_12136:
[----:B------:R-:W-:Y:S05]  /*15650*/  BSYNC B0 ;  /* 0x0000000000007941 */ /* 0x000fea0003800000 */
.L_x_12135:
[----:B------:R-:W-:Y:S04]  /*15660*/  BSSY B0, `(.L_x_12137) ;  /* 0x0000004000007945 */ /* 0x000fe80003800000 */
[----:B-1----:R-:W-:Y:S05]  /*15670*/  @P0 BRA `(.L_x_12138) ;  /* 0x0000000000080947 */ /* 0x002fea0003800000 */
[----:B------:R-:W1:Y:S02]  /*15680*/  SYNCS.PHASECHK.TRANS64.TRYWAIT P0, [R4+URZ], R5 ;  /* 0x00000005040075a7 */ /* 0x000e64000800017f */
[----:B-1----:R-:W-:Y:S05]  /*15690*/  @!P0 BRA `(.L_x_12139) ;  /* 0x0000019c00bc8947 */ /* 0x002fea0003800000 */
.L_x_12138:
[----:B------:R-:W-:Y:S05]  /*156a0*/  BSYNC B0 ;  /* 0x0000000000007941 */ /* 0x000fea0003800000 */
.L_x_12137:
[----:B------:R-:W2:Y:S01]  /*156b0*/  S2R R137, SR_TID.X ;  /* 0x0000000000897919 */ /* 0x000ea20000002100 */
[----:B------:R-:W3:Y:S04]  /*156c0*/  LDL R6, [R1+0x200] ;  /* 0x0002000001067983 */ /* 0x000ee80000100800 */
[----:B------:R-:W4:Y:S04]  /*156d0*/  LDL R7, [R1+0x204] ;  /* 0x0002040001077983 */ /* 0x000f280000100800 */
[----:B------:R-:W4:Y:S04]  /*156e0*/  LDL R8, [R1+0x208] ;  /* 0x0002080001087983 */ /* 0x000f280000100800 */
[----:B------:R-:W4:Y:S04]  /*156f0*/  LDL R9, [R1+0x20c] ;  /* 0x00020c0001097983 */ /* 0x000f280000100800 */
[----:B------:R-:W4:Y:S04]  /*15700*/  LDL R10, [R1+0x210] ;  /* 0x00021000010a7983 */ /* 0x000f280000100800 */
[----:B------:R-:W4:Y:S04]  /*15710*/  LDL R11, [R1+0x214] ;  /* 0x00021400010b7983 */ /* 0x000f280000100800 */
[----:B------:R-:W4:Y:S01]  /*15720*/  LDL R12, [R1+0x218] ;  /* 0x00021800010c7983 */ /* 0x000f220000100800 */
[----:B--2---:R-:W-:-:S03]  /*15730*/  SHF.R.U32.HI R140, RZ, 0x7, R137 ;  /* 0x00000007ff8c7819 */ /* 0x004fc60000011689 */
        /* <DEDUP_REMOVED lines=121> */
[----:B01----:R-:W-:Y:S01]  /*15ed0*/  VIADD R4, R140, 0x8 ;  /* 0x000000088c047836 */ /* 0x003fe20000000000 */
[----:B------:R-:W-:Y:S05]  /*15ee0*/  WARPSYNC.ALL ;  /* 0x0000000000007948 */ /* 0x000fea0003800000 */
[----:B------:R0:W-:Y:S01]  /*15ef0*/  BAR.SYNC.DEFER_BLOCKING R4, 0x100 ;  /* 0x000400040000751d */ /* 0x0001e20000010000 */
[----:B------:R-:W-:-:S02]  /*15f00*/  IMAD.U32 R5, RZ, RZ, UR45 ;  /* 0x0000002dff057e24 */ /* 0x000fc4000f8e00ff */
[----:B0-----:R-:W-:-:S06]  /*15f10*/  IMAD.U32 R4, RZ, RZ, UR44 ;  /* 0x0000002cff047e24 */ /* 0x001fcc000f8e00ff */
[----:B------:R-:W2:Y:S04]  /*15f20*/  LD.E.64 R4, desc[UR42][R4.64+0x80] ;  /* 0x0000802a04047980 */ /* 0x000ea8000c101b00 */
[----:B---3--:R0:W-:Y:S04]  /*15f30*/  STL [R1+0x200], R6 ;  /* 0x0002000601007387 */ /* 0x0081e80000100800 */
[----:B----4-:R1:W-:Y:S04]  /*15f40*/  STL [R1+0x204], R7 ;  /* 0x0002040701007387 */ /* 0x0103e80000100800 */
[----:B------:R-:W-:Y:S04]  /*15f50*/  STL [R1+0x208], R8 ;  /* 0x0002080801007387 */ /* 0x000fe80000100800 */
[----:B0-----:R-:W3:Y:S04]  /*15f60*/  LDL R6, [R1+0x68] ;  /* 0x0000680001067983 */ /* 0x001ee80000100800 */
[----:B-1----:R-:W4:Y:S04]  /*15f70*/  LDL R7, [R1+0x1c0] ;  /* 0x0001c00001077983 */ /* 0x002f280000100800 */
        /* <DEDUP_REMOVED lines=158> */
[----:B------:R-:W-:-:S02]  /*16960*/  ISETP.NE.U32.AND P0, PT, R6, RZ, PT ;  /* 0x000000ff0600720c */ /* 0x000fc40003f05070 */
[----:B------:R-:W-:Y:S02]  /*16970*/  R2UR UR7, R5 ;  /* 0x00000000050772ca */ /* 0x000fe400000e0000 */
[----:B------:R-:W-:-:S09]  /*16980*/  R2UR UR6, R4 ;  /* 0x00000000040672ca */ /* 0x000fd200000e0000 */
[----:B------:R-:W-:Y:S01]  /*16990*/  VOTEU.ANY UP0, P0 ;  /* 0x00000000003f7886 */ /* 0x000fe20000000100 */
[----:B------:R-:W-:Y:S01]  /*169a0*/  IMAD.MOV.U32 R7, RZ, RZ, R5 ;  /* 0x000000ffff077224 */ /* 0x000fe200078e0005 */
[----:B------:R-:W-:Y:S01]  /*169b0*/  IADD3 R6, R4, 0x80, RZ ;  /* 0x0000008004067810 */ /* 0x000fe20007ffe0ff */
        /* <DEDUP_REMOVED lines=496> */
.L_x_12141:
[----:B------:R-:W-:Y:S05]  /*188c0*/  BSYNC B0 ;  /* 0x0000000000007941 */ /* 0x000fea0003800000 */
.L_x_12140:
        /* <DEDUP_REMOVED lines=9> */
.L_x_12123:
[----:B------:R-:W-:-:S13]  /*18960*/  ISETP.GE.AND P0, PT, R0, R198, PT ;  /* 0x000000c60000720c */ /* 0x000fda0003f06270 */
[----:B------:R-:W-:Y:S05]  /*18970*/  @!P0 BRA `(.L_x_12143) ;  /* 0x0000007400088947 */ /* 0x000fea0003800000 */
.L_x_12172:
[----:B------:R-:W2:Y:S04]  /*18980*/  LDL R4, [R1+0x1c0] ;  /* 0x0001c00001047983 */ /* 0x000ea80000100800 */
[----:B-1----:R-:W3:Y:S01]  /*18990*/  LDL R2, [R1+0x1c8] ;  /* 0x0001c80001027983 */ /* 0x002ee20000100800 */
[----:B--2---:R-:W-:-:S05]  /*189a0*/  VIADD R4, R4, 0x1 ;  /* 0x0000000104047836 */ /* 0x004fca0000000000 */
[----:B------:R-:W-:-:S13]  /*189b0*/  ISETP.NE.AND P0, PT, R4, 0x2, PT ;  /* 0x000000020400780c */ /* 0x000fda0003f05270 */
[----:B------:R1:W5:Y:S04]  /*189c0*/  @P0 LDL R6, [R1+0x1c4] ;  /* 0x0001c40001060983 */ /* 0x0003680000100800 */
[----:B0-----:R-:W2:Y:S01]  /*189d0*/  @!P0 LDL R3, [R1+0x1c4] ;  /* 0x0001c40001038983 */ /* 0x001ea20000100800 */
        /* <DEDUP_REMOVED lines=11> */
[----:B0-----:R-:W-:-:S02]  /*18a90*/  @!P0 MOV R4, RZ ;  /* 0x000000ff00048202 */ /* 0x001fc40000000f00 */
[----:B--2---:R-:W-:-:S04]  /*18aa0*/  LOP3.LUT R3, R3, 0x1, RZ, 0xfc, !PT ;  /* 0x0000000103037812 */ /* 0x004fc800078efcff */
[----:B------:R-:W-:-:S13]  /*18ab0*/  ISETP.NE.AND P1, PT, R3, 0x3, PT ;  /* 0x000000030300780c */ /* 0x000fda0003f25270 */
[----:B-1----:R-:W-:Y:S05]  /*18ac0*/  @!P1 BRA `(.L_x_12145) ;  /* 0x0000000000049947 */ /* 0x002fea0003800000 */
[----:B------:R-:W-:Y:S01]  /*18ad0*/  BPT.TRAP 0x1 ;  /* 0x000000040000795c */ /* 0x000fe20000300000 */
.L_x_12145:
[----:B------:R-:W-:Y:S05]  /*18ae0*/  BSYNC B0 ;  /* 0x0000000000007941 */ /* 0x000fea0003800000 */
.L_x_12144:
[----:B------:R-:W-:Y:S02]  /*18af0*/  IMAD.U32 R8, RZ, RZ, UR44 ;  /* 0x0000002cff087e24 */ /* 0x000fe4000f8e00ff */
[----:B------:R-:W-:-:S05]  /*18b00*/  IMAD.U32 R9, RZ, RZ, UR45 ;  /* 0x0000002dff097e24 */ /* 0x000fca000f8e00ff */
        /* <DEDUP_REMOVED lines=14> */
.L_x_12147:
[----:B------:R-:W-:Y:S05]  /*18bf0*/  BSYNC B0 ;  /* 0x0000000000007941 */ /* 0x000fea0003800000 */
.L_x_12146:
        /* <DEDUP_REMOVED lines=10> */
.L_x_12149:
[----:B------:R-:W-:Y:S05]  /*18ca0*/  BSYNC B0 ;  /* 0x0000000000007941 */ /* 0x000fea0003800000 */
.L_x_12148:
[----:B-----5:R-:W2:Y:S04]  /*18cb0*/  LDL R11, [R1+0x1c0] ;  /* 0x0001c000010b7983 */ /* 0x020ea80000100800 */
[----:B------:R-:W2:Y:S01]  /*18cc0*/  LDL.64 R2, [R1+0x78] ;  /* 0x0000780001027983 */ /* 0x000ea20000100a00 */
        /* <DEDUP_REMOVED lines=9> */
[----:B------:R-:W-:-:S04]  /*18d60*/  VIADD R10, R2, 0x2 ;  /* 0x00000002020a7836 */ /* 0x000fc80000000000 */
[----:B------:R-:W0:Y:S01]  /*18d70*/  S2R R14, SR_TID.X ;  /* 0x00000000000e7919 */ /* 0x000e220000002100 */
[----:B------:R-:W-:Y:S01]  /*18d80*/  IMAD.MOV.U32 R11, RZ, RZ, R3 ;  /* 0x000000ffff0b7224 */ /* 0x000fe200078e0003 */
[----:B------:R1:W-:Y:S01]  /*18d90*/  STL [R1+0x60], RZ ;  /* 0x000060ff01007387 */ /* 0x0003e20000100800 */
[----:B0-----:R-:W-:Y:S02]  /*18da0*/  SHF.R.U32.HI R14, RZ, 0x7, R14 ;  /* 0x00000007ff0e7819 */ /* 0x001fe4000001160e */
[----:B---3--:R-:W-:Y:S02]  /*18db0*/  R2UR UR4, R12 ;  /* 0x000000000c0472ca */ /* 0x008fe400000e0000 */
[----:B------:R-:W-:Y:S01]  /*18dc0*/  R2UR UR5, R13 ;  /* 0x000000000d0572ca */ /* 0x000fe200000e0000 */
[----:B----4-:R-:W-:Y:S02]  /*18dd0*/  VIADD R4, R4, 0x2 ;  /* 0x0000000204047836 */ /* 0x010fe40000000000 */
[----:B------:R-:W-:-:S02]  /*18de0*/  VIADD R6, R6, 0x4 ;  /* 0x0000000406067836 */ /* 0x000fc40000000000 */
[----:B--2---:R-:W-:-:S08]  /*18df0*/  VIADD R8, R8, 0x6 ;  /* 0x0000000608087836 */ /* 0x004fd00000000000 */
[----:B------:R-:W-:Y:S01]  /*18e00*/  HGMMA.64x96x16.F32 R24, gdesc[UR4], RZ, !UPT, gsb0 ;  /* 0x01600000041879f0 */ /* 0x000fe2000c0008ff */
[----:B------:R-:W-:Y:S02]  /*18e10*/  R2UR UR6, R10 ;  /* 0x000000000a0672ca */ /* 0x000fe400000e0000 */
[----:B------:R-:W-:Y:S02]  /*18e20*/  R2UR UR7, R11 ;  /* 0x000000000b0772ca */ /* 0x000fe400000e0000 */
[----:B------:R-:W-:Y:S01]  /*18e30*/  R2UR UR4, R4 ;  /* 0x00000000040472ca */ /* 0x000fe200000e0000 */
[C---:B------:R-:W-:Y:S01]  /*18e40*/  VIADD R4, R2.reuse, 0x4 ;  /* 0x0000000402047836 */ /* 0x040fe20000000000 */
[----:B------:R-:W-:Y:S01]  /*18e50*/  R2UR UR5, R5 ;  /* 0x00000000050572ca */ /* 0x000fe200000e0000 */
[----:B------:R-:W-:Y:S01]  /*18e60*/  IMAD.MOV.U32 R5, RZ, RZ, R3 ;  /* 0x000000ffff057224 */ /* 0x000fe200078e0003 */
[----:B------:R-:W-:Y:S01]  /*18e70*/  IADD3 R2, R2, 0x6, RZ ;  /* 0x0000000602027810 */ /* 0x000fe20007ffe0ff */
        /* <DEDUP_REMOVED lines=8> */
[----:B------:R-:W-:Y:S02]  /*18f00*/  R2UR UR5, R7 ;  /* 0x00000000070572ca */ /* 0x000fe400000e0000 */
[----:B------:R-:W-:Y:S01]  /*18f10*/  IADD3 R7, -R14, 0xb, RZ ;  /* 0x0000000b0e077810 */ /* 0x000fe20007ffe1ff */
[----:B------:R-:W-:-:S02]  /*18f20*/  WARPGROUP.DEPBAR.LE gsb0, 0x0 ;  /* 0x00008000000079c5 */ /* 0x000fc40000010000 */
[----:B------:R-:W-:-:S08]  /*18f30*/  WARPGROUP.ARRIVE ;  /* 0x00000000000079c5 */ /* 0x000fd00000000000 */
        /* <DEDUP_REMOVED lines=22> */
.L_x_12152:
[----:B------:R-:W-:Y:S05]  /*190a0*/  BSYNC B0 ;  /* 0x0000000000007941 */ /* 0x000fea0003800000 */
.L_x_12151:
        /* <DEDUP_REMOVED lines=16> */
[----:B--2---:R-:W0:Y:S04]  /*191b0*/  LD.E R20, desc[UR42][R4.64] ;  /* 0x0000002a04147980 */ /* 0x004e28000c101900 */
[----:B------:R-:W2:Y:S01]  /*191c0*/  LDL.128 R4, [R1+0x110] ;  /* 0x0001100001047983 */ /* 0x000ea20000100c00 */
[----:B---3--:R-:W-:-:S02]  /*191d0*/  ISETP.NE.AND P0, PT, R12, 0x1, PT ;  /* 0x000000010c00780c */ /* 0x008fc40003f05270 */
[----:B----4-:R-:W-:Y:S01]  /*191e0*/  ISETP.GE.AND P1, PT, R9, 0x1, PT ;  /* 0x000000010900780c */ /* 0x010fe20003f26270 */
[----:B------:R-:W-:Y:S01]  /*191f0*/  BSSY B0, `(.L_x_12153) ;  /* 0x000009e000007945 */ /* 0x000fe20003800000 */
[-C--:B0-----:R-:W-:Y:S01]  /*19200*/  FMUL.FTZ R3, R26, R20.reuse ;  /* 0x000000141a037220 */ /* 0x081fe20000410000 */
[----:B------:R-:W-:Y:S01]  /*19210*/  SHF.R.S32.HI R26, RZ, 0x1f, R73 ;  /* 0x0000001fff1a7819 */ /* 0x000fe20000011449 */
[-C--:B------:R-:W-:Y:S01]  /*19220*/  FMUL.FTZ R121, R34, R20.reuse ;  /* 0x0000001422797220 */ /* 0x080fe20000410000 */
[-C--:B------:R-:W-:Y:S02]  /*19230*/  FMUL.FTZ R125, R30, R20.reuse ;  /* 0x000000141e7d7220 */ /* 0x080fe40000410000 */
[----:B------:R-:W-:Y:S01]  /*19240*/  LEA.HI R34, R26, R73, RZ, 0x7 ;  /* 0x000000491a227211 */ /* 0x000fe200078f38ff */
[----:B------:R-:W-:-:S03]  /*19250*/  FMUL.FTZ R30, R36, R20 ;  /* 0x00000014241e7220 */ /* 0x000fc60000410000 */
[----:B------:R-:W-:Y:S01]  /*19260*/  LOP3.LUT R36, R34, 0xffffff80, RZ, 0xc0, !PT ;  /* 0xffffff8022247812 */ /* 0x000fe200078ec0ff */
[----:B------:R-:W-:-:S04]  /*19270*/  FMUL.FTZ R115, R39, R20 ;  /* 0x0000001427737220 */ /* 0x000fc80000410000 */
[----:B------:R-:W-:Y:S02]  /*19280*/  IMAD.IADD R36, R73, 0x1, -R36 ;  /* 0x0000000149247824 */ /* 0x000fe400078e0a24 */
[-C--:B------:R-:W-:Y:S01]  /*19290*/  FMUL.FTZ R123, R31, R20.reuse ;  /* 0x000000141f7b7220 */ /* 0x080fe20000410000 */
[-C--:B------:R-:W-:Y:S02]  /*192a0*/  FMUL.FTZ R31, R41, R20.reuse ;  /* 0x00000014291f7220 */ /* 0x080fe40000410000 */
        /* <DEDUP_REMOVED lines=12> */
[----:B------:R-:W-:Y:S01]  /*19370*/  FMUL.FTZ R113, R42, R20 ;  /* 0x000000142a717220 */ /* 0x000fe20000410000 */
[----:B------:R-:W-:Y:S02]  /*19380*/  LOP3.LUT R42, R40, 0xfffffffc, RZ, 0xc0, !PT ;  /* 0xfffffffc282a7812 */ /* 0x000fe400078ec0ff */
[----:B------:R-:W-:Y:S02]  /*19390*/  LEA.HI R40, R37, R38, RZ, 0x3 ;  /* 0x0000002625287211 */ /* 0x000fe400078f18ff */
[----:B------:R-:W-:Y:S01]  /*193a0*/  LEA.HI R39, R39, R36, RZ, 0x5 ;  /* 0x0000002427277211 */ /* 0x000fe200078f28ff */
[----:B------:R-:W-:Y:S01]  /*193b0*/  FMUL.FTZ R101, R43, R20 ;  /* 0x000000142b657220 */ /* 0x000fe20000410000 */
[----:B------:R-:W-:Y:S01]  /*193c0*/  SHF.R.S32.HI R37, RZ, 0x7, R34 ;  /* 0x00000007ff257819 */ /* 0x000fe20000011422 */
[----:B------:R-:W-:Y:S01]  /*193d0*/  IMAD.IADD R73, R73, 0x1, -R42 ;  /* 0x0000000149497824 */ /* 0x000fe200078e0a2a */
[----:B------:R-:W-:-:S02]  /*193e0*/  LOP3.LUT R43, R40, 0xfffffff8, RZ, 0xc0, !PT ;  /* 0xfffffff8282b7812 */ /* 0x000fc400078ec0ff */
[----:B------:R-:W-:Y:S02]  /*193f0*/  SHF.R.S32.HI R39, RZ, 0x5, R39 ;  /* 0x00000005ff277819 */ /* 0x000fe40000011427 */
[----:B------:R-:W-:Y:S01]  /*19400*/  LEA.HI R34, R34, R37, RZ, 0x1 ;  /* 0x0000002522227211 */ /* 0x000fe200078f08ff */
[----:B------:R-:W-:Y:S01]  /*19410*/  IMAD.IADD R43, R38, 0x1, -R43 ;  /* 0x00000001262b7824 */ /* 0x000fe200078e0a2b */
[----:B------:R-:W-:Y:S01]  /*19420*/  LEA.HI R38, R73, R73, RZ, 0x1 ;  /* 0x0000004949267211 */ /* 0x000fe200078f08ff */
[----:B------:R-:W-:Y:S01]  /*19430*/  IMAD R72, R72, 0x8, R39 ;  /* 0x0000000848487824 */ /* 0x000fe200078e0227 */
[----:B------:R-:W-:Y:S02]  /*19440*/  LOP3.LUT R34, R34, 0x3fffffe, RZ, 0xc0, !PT ;  /* 0x03fffffe22227812 */ /* 0x000fe400078ec0ff */
[----:B------:R-:W-:Y:S02]  /*19450*/  LOP3.LUT R38, R38, 0x1ffffffe, RZ, 0xc0, !PT ;  /* 0x1ffffffe26267812 */ /* 0x000fe400078ec0ff */
[----:B------:R-:W-:Y:S01]  /*19460*/  LEA R43, R72, R43, 0x4 ;  /* 0x0000002b482b7211 */ /* 0x000fe200078e20ff */
[----:B------:R-:W-:-:S02]  /*19470*/  IMAD.IADD R34, R37, 0x1, -R34 ;  /* 0x0000000125227824 */ /* 0x000fc400078e0a22 */
        /* <DEDUP_REMOVED lines=41> */
[----:B------:R-:W-:Y:S01]  /*19710*/  FMUL.FTZ R69, R69, R20 ;  /* 0x0000001445457220 */ /* 0x000fe20000410000 */
[----:B------:R-:W-:Y:S01]  /*19720*/  IMAD R12, R41, -0x2, R12 ;  /* 0xfffffffe290c7824 */ /* 0x000fe200078e020c */
[----:B------:R-:W1:Y:S01]  /*19730*/  MUFU.TANH R14, R14 ;  /* 0x0000000e000e7308 */ /* 0x000e620000002400 */
[----:B--2---:R-:W-:-:S03]  /*19740*/  LOP3.LUT R13, RZ, R6, RZ, 0x33, !PT ;  /* 0x00000006ff0d7212 */ /* 0x004fc600078e33ff */
        /* <DEDUP_REMOVED lines=65> */
.L_x_12156:
[----:B------:R-:W-:-:S13]  /*19b60*/  ISETP.NE.AND P0, PT, R9, 0x1, PT ;  /* 0x000000010900780c */ /* 0x000fda0003f05270 */
[----:B------:R-:W-:-:S05]  /*19b70*/  @P0 IMAD.HI.U32 R12, R8, R10, RZ ;  /* 0x0000000a080c0227 */ /* 0x000fca00078e00ff */
[----:B------:R-:W-:-:S07]  /*19b80*/  @P0 SHF.R.U32.HI R8, RZ, R11, R12 ;  /* 0x0000000bff080219 */ /* 0x000fce000001160c */
.L_x_12157:
[----:B------:R-:W-:Y:S05]  /*19b90*/  BSYNC B1 ;  /* 0x0000000000017941 */ /* 0x000fea0003800000 */
.L_x_12155:
[----:B------:R-:W-:-:S05]  /*19ba0*/  IMAD R8, R8, R9, R41 ;  /* 0x0000000908087224 */ /* 0x000fca00078e0229 */
[----:B------:R-:W-:Y:S02]  /*19bb0*/  VIMNMX R7, R7, R8, !PT ;  /* 0x0000000807077248 */ /* 0x000fe40007fe0100 */
[----:B------:R-:W-:-:S07]  /*19bc0*/  VIADDMNMX R6, R8, R9, R6, PT ;  /* 0x0000000908067246 */ /* 0x000fce0003800106 */
.L_x_12154:
[----:B------:R-:W-:Y:S05]  /*19bd0*/  BSYNC B0 ;  /* 0x0000000000007941 */ /* 0x000fea0003800000 */
.L_x_12153:
[C---:B------:R-:W-:Y:S01]  /*19be0*/  ISETP.GE.AND P0, PT, R39.reuse, 0x2, PT ;  /* 0x000000022700780c */ /* 0x040fe20003f06270 */
[----:B------:R-:W0:Y:S01]  /*19bf0*/  SHFL.IDX PT, R38, R38, 0x1, 0x1c1f ;  /* 0x003c1f0026267f89 */ /* 0x000e2200000e0000 */
[----:B------:R-:W-:Y:S01]  /*19c00*/  ISETP.GE.AND P4, PT, R39, 0xa, PT ;  /* 0x0000000a2700780c */ /* 0x000fe20003f86270 */
[----:B------:R-:W-:Y:S01]  /*19c10*/  BSSY B0, `(.L_x_12158) ;  /* 0x0000086000007945 */ /* 0x000fe20003800000 */
        /* <DEDUP_REMOVED lines=126> */
.L_x_12161:
[----:B------:R-:W-:-:S13]  /*1a400*/  ISETP.NE.AND P6, PT, R9, 0x1, PT ;  /* 0x000000010900780c */ /* 0x000fda0003fc5270 */
[----:B------:R-:W-:-:S05]  /*1a410*/  @P6 IMAD.HI.U32 R10, R4, R10, RZ ;  /* 0x0000000a040a6227 */ /* 0x000fca00078e00ff */
[----:B------:R-:W-:-:S07]  /*1a420*/  @P6 SHF.R.U32.HI R4, RZ, R11, R10 ;  /* 0x0000000bff046219 */ /* 0x000fce000001160a */
.L_x_12162:
[----:B------:R-:W-:Y:S05]  /*1a430*/  BSYNC B1 ;  /* 0x0000000000017941 */ /* 0x000fea0003800000 */
.L_x_12160:
[----:B------:R-:W-:-:S05]  /*1a440*/  IMAD R4, R4, R9, R41 ;  /* 0x0000000904047224 */ /* 0x000fca00078e0229 */
[----:B------:R-:W-:Y:S02]  /*1a450*/  VIADDMNMX R6, R4, R9, R6, PT ;  /* 0x0000000904067246 */ /* 0x000fe40003800106 */
[----:B------:R-:W-:-:S07]  /*1a460*/  VIMNMX R7, R7, R4, !PT ;  /* 0x0000000407077248 */ /* 0x000fce0007fe0100 */
.L_x_12159:
[----:B------:R-:W-:Y:S05]  /*1a470*/  BSYNC B0 ;  /* 0x0000000000007941 */ /* 0x000fea0003800000 */
.L_x_12158:
        /* <DEDUP_REMOVED lines=29> */
[----:B------:R-:W-:Y:S01]  /*1a650*/  ISETP.NE.AND P0, PT, R27, RZ, PT ;  /* 0x000000ff1b00720c */ /* 0x000fe20003f05270 */
[----:B------:R-:W4:Y:S03]  /*1a660*/  LDL R108, [R1+0x28] ;  /* 0x00002800016c7983 */ /* 0x000f260000100800 */
        /* <DEDUP_REMOVED lines=61> */
[----:B--2---:R-:W-:-:S04]  /*1aa40*/  FMNMX.FTZ R3, R14, R70, !PT ;  /* 0x000000460e037209 */ /* 0x004fc80007810000 */
        /* <DEDUP_REMOVED lines=43> */
[----:B0-----:R-:W-:-:S02]  /*1ad00*/  FMNMX.FTZ R3, R4, R3, !PT ;  /* 0x0000000304037209 */ /* 0x001fc40007810000 */
[----:B------:R-:W-:Y:S02]  /*1ad10*/  FSEL R179, R179, -INF , !P0 ;  /* 0xff800000b3b37808 */ /* 0x000fe40004000000 */
[----:B------:R-:W-:Y:S01]  /*1ad20*/  FMNMX.FTZ R10, R97, R10, !PT ;  /* 0x0000000a610a7209 */ /* 0x000fe20007810000 */
[----:B------:R-:W0:Y:S03]  /*1ad30*/  SHFL.BFLY PT, R38, R3, 0x1, 0x1f ;  /* 0x0c201f0003267f89 */ /* 0x000e2600000e0000 */
[----:B------:R-:W-:Y:S02]  /*1ad40*/  FMNMX.FTZ R10, R179, R10, !PT ;  /* 0x0000000ab30a7209 */ /* 0x000fe40007810000 */
[----:B------:R-:W-:Y:S02]  /*1ad50*/  ISETP.GT.AND P5, PT, R7, 0x58, !P5 ;  /* 0x000000580700780c */ /* 0x000fe40006fa4270 */
[----:B------:R-:W-:-:S02]  /*1ad60*/  ISETP.LT.OR P4, PT, R6, 0x52, P4 ;  /* 0x000000520600780c */ /* 0x000fc40002781670 */
[----:B------:R-:W-:Y:S02]  /*1ad70*/  FSEL R75, R75, -INF , !P3 ;  /* 0xff8000004b4b7808 */ /* 0x000fe40005800000 */
[----:B------:R-:W-:Y:S02]  /*1ad80*/  FMNMX.FTZ R10, R73, R10, !PT ;  /* 0x0000000a490a7209 */ /* 0x000fe40007810000 */
[----:B------:R-:W-:Y:S02]  /*1ad90*/  ISETP.GT.AND P0, PT, R7, 0x59, !P6 ;  /* 0x000000590700780c */ /* 0x000fe40007704270 */
[----:B------:R-:W-:Y:S02]  /*1ada0*/  ISETP.LT.OR P5, PT, R6, 0x59, P5 ;  /* 0x000000590600780c */ /* 0x000fe40002fa1670 */
[----:B------:R-:W-:Y:S02]  /*1adb0*/  FSEL R77, R77, -INF , !P4 ;  /* 0xff8000004d4d7808 */ /* 0x000fe40006000000 */
[----:B------:R-:W-:-:S02]  /*1adc0*/  FMNMX.FTZ R10, R75, R10, !PT ;  /* 0x0000000a4b0a7209 */ /* 0x000fc40007810000 */
[----:B------:R-:W-:Y:S02]  /*1add0*/  ISETP.LT.OR P0, PT, R6, 0x5a, P0 ;  /* 0x0000005a0600780c */ /* 0x000fe40000701670 */
[----:B------:R-:W-:Y:S02]  /*1ade0*/  FSEL R79, R79, -INF , !P5 ;  /* 0xff8000004f4f7808 */ /* 0x000fe40006800000 */
[----:B------:R-:W-:Y:S02]  /*1adf0*/  FMNMX.FTZ R10, R77, R10, !PT ;  /* 0x0000000a4d0a7209 */ /* 0x000fe40007810000 */
[----:B------:R-:W-:Y:S02]  /*1ae00*/  FSEL R95, R95, -INF , !P0 ;  /* 0xff8000005f5f7808 */ /* 0x000fe40004000000 */
[----:B------:R-:W-:Y:S02]  /*1ae10*/  FMNMX.FTZ R10, R79, R10, !PT ;  /* 0x0000000a4f0a7209 */ /* 0x000fe40007810000 */
[----:B0-----:R-:W-:-:S02]  /*1ae20*/  FMNMX.FTZ R6, R3, R38, !PT ;  /* 0x0000002603067209 */ /* 0x001fc40007810000 */
[----:B------:R-:W-:Y:S01]  /*1ae30*/  FMNMX.FTZ R5, R95, R10, !PT ;  /* 0x0000000a5f057209 */ /* 0x000fe20007810000 */
[----:B------:R-:W2:Y:S04]  /*1ae40*/  LDL.64 R38, [R1+0x2c0] ;  /* 0x0002c00001267983 */ /* 0x000ea80000100a00 */
[----:B------:R0:W-:Y:S04]  /*1ae50*/  STL.64 [R1+0x1d0], R4 ;  /* 0x0001d00401007387 */ /* 0x0001e80000100a00 */
[----:B------:R1:W-:Y:S04]  /*1ae60*/  STL [R1+0x1d0], R6 ;  /* 0x0001d00601007387 */ /* 0x0003e80000100800 */
[----:B------:R-:W3:Y:S04]  /*1ae70*/  LDL R26, [R1+0x1d0] ;  /* 0x0001d000011a7983 */ /* 0x000ee80000100800 */
[----:B------:R-:W4:Y:S04]  /*1ae80*/  LDL R27, [R1+0x1d4] ;  /* 0x0001d400011b7983 */ /* 0x000f280000100800 */
[----:B------:R-:W2:Y:S04]  /*1ae90*/  LDL.64 R10, [R1+0x3f8] ;  /* 0x0003f800010a7983 */ /* 0x000ea80000100a00 */
[----:B0-----:R-:W2:Y:S04]  /*1aea0*/  LDL.64 R4, [R1+0x220] ;  /* 0x0002200001047983 */ /* 0x001ea80000100a00 */
[----:B-1----:R-:W2:Y:S01]  /*1aeb0*/  LDL.64 R6, [R1+0x230] ;  /* 0x0002300001067983 */ /* 0x002ea20000100a00 */
[----:B---3--:R-:W-:Y:S01]  /*1aec0*/  FMUL.FTZ R3, R72, R26 ;  /* 0x0000001a48037220 */ /* 0x008fe20000410000 */
[----:B------:R-:W-:-:S04]  /*1aed0*/  FSETP.NEU.FTZ.AND P0, PT, R26, -INF , PT ;  /* 0xff8000001a00780b */ /* 0x000fc80003f1d000 */
[----:B------:R-:W-:-:S05]  /*1aee0*/  FSEL R3, R3, RZ, P0 ;  /* 0x000000ff03037208 */ /* 0x000fca0000000000 */
[----:B------:R-:W-:Y:S02]  /*1aef0*/  FFMA.FTZ R104, R28, R72, -R3 ;  /* 0x000000481c687223 */ /* 0x000fe40000010803 */
[----:B----4-:R-:W0:Y:S02]  /*1af00*/  SHFL.BFLY PT, R28, R27, 0x2, 0x1f ;  /* 0x0c401f001b1c7f89 */ /* 0x010e2400000e0000 */
[----:B0-----:R-:W-:-:S05]  /*1af10*/  FMNMX.FTZ R28, R28, R27, !PT ;  /* 0x0000001b1c1c7209 */ /* 0x001fca0007810000 */
[----:B------:R-:W0:Y:S01]  /*1af20*/  SHFL.BFLY PT, R27, R28, 0x1, 0x1f ;  /* 0x0c201f001c1b7f89 */ /* 0x000e2200000e0000 */
[----:B------:R-:W-:-:S05]  /*1af30*/  FSEL R49, R26, RZ, P0 ;  /* 0x000000ff1a317208 */ /* 0x000fca0000000000 */
[----:B------:R-:W-:Y:S01]  /*1af40*/  FADD.FTZ R49, R70, -R49 ;  /* 0x8000003146317221 */ /* 0x000fe20000010000 */
[-CC-:B------:R-:W-:Y:S01]  /*1af50*/  FFMA.FTZ R89, R36, R72.reuse, -R3.reuse ;  /* 0x0000004824597223 */ /* 0x180fe20000010803 */
[-CC-:B------:R-:W-:Y:S01]  /*1af60*/  FFMA.FTZ R87, R8, R72.reuse, -R3.reuse ;  /* 0x0000004808577223 */ /* 0x180fe20000010803 */
[----:B------:R-:W3:Y:S04]  /*1af70*/  LDL.64 R36, [R1+0x2b0] ;  /* 0x0002b00001247983 */ /* 0x000ee80000100a00 */
[----:B------:R-:W4:Y:S01]  /*1af80*/  LDL.64 R8, [R1+0x240] ;  /* 0x0002400001087983 */ /* 0x000f220000100a00 */
[----:B0-----:R-:W-:Y:S01]  /*1af90*/  FMNMX.FTZ R92, R28, R27, !PT ;  /* 0x0000001b1c5c7209 */ /* 0x001fe20007810000 */
[-CC-:B------:R-:W-:Y:S01]  /*1afa0*/  FFMA.FTZ R156, R14, R72.reuse, -R3.reuse ;  /* 0x000000480e9c7223 */ /* 0x180fe20000010803 */
[-CC-:B------:R-:W-:Y:S01]  /*1afb0*/  FFMA.FTZ R164, R34, R72.reuse, -R3.reuse ;  /* 0x0000004822a47223 */ /* 0x180fe20000010803 */
[-CC-:B------:R-:W-:Y:S01]  /*1afc0*/  FFMA.FTZ R105, R32, R72.reuse, -R3.reuse ;  /* 0x0000004820697223 */ /* 0x180fe20000010803 */
[C---:B------:R-:W-:Y:S01]  /*1afd0*/  FSETP.NEU.FTZ.AND P0, PT, R92.reuse, -INF , PT ;  /* 0xff8000005c00780b */ /* 0x040fe20003f1d000 */
[-C--:B------:R-:W-:Y:S01]  /*1afe0*/  FMUL.FTZ R70, R92, R72.reuse ;  /* 0x000000485c467220 */ /* 0x080fe20000410000 */
[-CC-:B------:R-:W-:Y:S01]  /*1aff0*/  FFMA.FTZ R166, R30, R72.reuse, -R3.reuse ;  /* 0x000000481ea67223 */ /* 0x180fe20000010803 */
[-CC-:B------:R-:W-:Y:S01]  /*1b000*/  FFMA.FTZ R168, R24, R72.reuse, -R3.reuse ;  /* 0x0000004818a87223 */ /* 0x180fe20000010803 */
[-CC-:B------:R-:W-:Y:S01]  /*1b010*/  FFMA.FTZ R103, R12, R72.reuse, -R3.reuse ;  /* 0x000000480c677223 */ /* 0x180fe20000010803 */
[-CC-:B------:R-:W-:Y:S01]  /*1b020*/  FFMA.FTZ R85, R20, R72.reuse, -R3.reuse ;  /* 0x0000004814557223 */ /* 0x180fe20000010803 */
[----:B------:R-:W-:Y:S01]  /*1b030*/  FSEL R70, R70, RZ, P0 ;  /* 0x000000ff46467208 */ /* 0x000fe20000000000 */
[-CC-:B------:R-:W-:Y:S01]  /*1b040*/  FFMA.FTZ R83, R42, R72.reuse, -R3.reuse ;  /* 0x000000482a537223 */ /* 0x180fe20000010803 */
[-CC-:B------:R-:W-:Y:S01]  /*1b050*/  FFMA.FTZ R180, R40, R72.reuse, -R3.reuse ;  /* 0x0000004828b47223 */ /* 0x180fe20000010803 */
[-CC-:B------:R-:W-:Y:S01]  /*1b060*/  FFMA.FTZ R82, R50, R72.reuse, -R3.reuse ;  /* 0x0000004832527223 */ /* 0x180fe20000010803 */
[-C--:B------:R-:W-:Y:S01]  /*1b070*/  FFMA.FTZ R182, R48, R72.reuse, -R3 ;  /* 0x0000004830b67223 */ /* 0x080fe20000010803 */
[-C--:B------:R-:W-:Y:S01]  /*1b080*/  FMUL.FTZ R107, R49, R72.reuse ;  /* 0x00000048316b7220 */ /* 0x080fe20000410000 */
[-CC-:B------:R-:W-:Y:S01]  /*1b090*/  FFMA.FTZ R81, R51, R72.reuse, -R70.reuse ;  /* 0x0000004833517223 */ /* 0x180fe20000010846 */
[-CC-:B------:R-:W-:Y:S01]  /*1b0a0*/  FFMA.FTZ R157, R29, R72.reuse, -R70.reuse ;  /* 0x000000481d9d7223 */ /* 0x180fe20000010846 */
        /* <DEDUP_REMOVED lines=13> */
[----:B------:R-:W-:-:S03]  /*1b180*/  FFMA.FTZ R100, R91, R72, -R70 ;  /* 0x000000485b647223 */ /* 0x000fc60000010846 */
[----:B------:R-:W4:Y:S01]  /*1b190*/  LDL.64 R90, [R1+0x3b0] ;  /* 0x0003b000015a7983 */ /* 0x000f220000100a00 */
[----:B------:R-:W-:Y:S01]  /*1b1a0*/  FSEL R74, R92, RZ, P0 ;  /* 0x000000ff5c4a7208 */ /* 0x000fe20000000000 */
[----:B------:R-:W-:-:S04]  /*1b1b0*/  FFMA.FTZ R171, R93, R72, -R70 ;  /* 0x000000485dab7223 */ /* 0x000fc80000010846 */
[----:B------:R-:W-:-:S04]  /*1b1c0*/  FADD.FTZ R93, R71, -R74 ;  /* 0x8000004a475d7221 */ /* 0x000fc80000010000 */
[----:B------:R-:W-:Y:S01]  /*1b1d0*/  FMUL.FTZ R93, R72, R93 ;  /* 0x0000005d485d7220 */ /* 0x000fe20000410000 */
[----:B------:R-:W-:Y:S01]  /*1b1e0*/  MUFU.EX2 R156, R156 ;  /* 0x0000009c009c7308 */ /* 0x000fe20000000800 */
[-C--:B------:R-:W-:Y:S01]  /*1b1f0*/  FFMA.FTZ R158, R158, R72.reuse, -R3 ;  /* 0x000000489e9e7223 */ /* 0x080fe20000010803 */
[----:B------:R-:W-:-:S06]  /*1b200*/  FFMA.FTZ R159, R125, R72, -R70 ;  /* 0x000000487d9f7223 */ /* 0x000fcc0000010846 */
[----:B------:R-:W0:Y:S01]  /*1b210*/  MUFU.EX2 R107, R107 ;  /* 0x0000006b006b7308 */ /* 0x000e220000000800 */
[-C--:B------:R-:W-:Y:S01]  /*1b220*/  FFMA.FTZ R106, R106, R72.reuse, -R3 ;  /* 0x000000486a6a7223 */ /* 0x080fe20000010803 */
[----:B------:R-:W-:-:S06]  /*1b230*/  FFMA.FTZ R80, R123, R72, -R70 ;  /* 0x000000487b507223 */ /* 0x000fcc0000010846 */
[----:B------:R-:W-:Y:S08]  /*1b240*/  MUFU.EX2 R81, R81 ;  /* 0x0000005100517308 */ /* 0x000ff00000000800 */
[----:B------:R-:W1:Y:S01]  /*1b250*/  MUFU.EX2 R93, R93 ;  /* 0x0000005d005d7308 */ /* 0x000e620000000800 */
[----:B------:R-:W-:-:S07]  /*1b260*/  FFMA.FTZ R165, R121, R72, -R70 ;  /* 0x0000004879a57223 */ /* 0x000fce0000010846 */
[----:B------:R-:W2:Y:S08]  /*1b270*/  MUFU.EX2 R89, R89 ;  /* 0x0000005900597308 */ /* 0x000eb00000000800 */
[----:B------:R-:W2:Y:S01]  /*1b280*/  MUFU.EX2 R157, R157 ;  /* 0x0000009d009d7308 */ /* 0x000ea20000000800 */
[-CC-:B------:R-:W-:Y:S01]  /*1b290*/  FFMA.FTZ R170, R170, R72.reuse, -R3.reuse ;  /* 0x00000048aaaa7223 */ /* 0x180fe20000010803 */
[----:B------:R-:W-:-:S06]  /*1b2a0*/  FFMA.FTZ R88, R88, R72, -R3 ;  /* 0x0000004858587223 */ /* 0x000fcc0000010803 */
[----:B------:R-:W2:Y:S01]  /*1b2b0*/  MUFU.EX2 R158, R158 ;  /* 0x0000009e009e7308 */ /* 0x000ea20000000800 */
[-CC-:B------:R-:W-:Y:S01]  /*1b2c0*/  FFMA.FTZ R172, R172, R72.reuse, -R3.reuse ;  /* 0x00000048acac7223 */ /* 0x180fe20000010803 */
[-CC-:B------:R-:W-:Y:S01]  /*1b2d0*/  FFMA.FTZ R174, R174, R72.reuse, -R3.reuse ;  /* 0x00000048aeae7223 */ /* 0x180fe20000010803 */
[----:B------:R-:W-:-:S05]  /*1b2e0*/  FFMA.FTZ R86, R86, R72, -R3 ;  /* 0x0000004856567223 */ /* 0x000fca0000010803 */
[----:B------:R-:W2:Y:S01]  /*1b2f0*/  MUFU.EX2 R159, R159 ;  /* 0x0000009f009f7308 */ /* 0x000ea20000000800 */
[-CC-:B------:R-:W-:Y:S01]  /*1b300*/  FFMA.FTZ R176, R176, R72.reuse, -R3.reuse ;  /* 0x00000048b0b07223 */ /* 0x180fe20000010803 */
[-CC-:B------:R-:W-:Y:S01]  /*1b310*/  FFMA.FTZ R84, R84, R72.reuse, -R3.reuse ;  /* 0x0000004854547223 */ /* 0x180fe20000010803 */
[-C--:B------:R-:W-:Y:S01]  /*1b320*/  FFMA.FTZ R178, R178, R72.reuse, -R3 ;  /* 0x00000048b2b27223 */ /* 0x080fe20000010803 */
[----:B------:R-:W-:-:S04]  /*1b330*/  FFMA.FTZ R3, R119, R72, -R70 ;  /* 0x0000004877037223 */ /* 0x000fc80000010846 */
        /* <DEDUP_REMOVED lines=18> */
[----:B------:R-:W-:Y:S01]  /*1b460*/  FFMA.FTZ R94, R95, R72, -R70 ;  /* 0x000000485f5e7223 */ /* 0x000fe20000010846 */
[----:B0-----:R-:W-:Y:S01]  /*1b470*/  FFMA.FTZ R66, R107, R66, R156 ;  /* 0x000000426b427223 */ /* 0x001fe2000001009c */
[----:B-1----:R-:W-:Y:S01]  /*1b480*/  FFMA.FTZ R70, R67, R93, R81 ;  /* 0x0000005d43467223 */ /* 0x002fe20000010051 */
[----:B------:R-:W0:Y:S08]  /*1b490*/  MUFU.EX2 R165, R165 ;  /* 0x000000a500a57308 */ /* 0x000e300000000800 */
[----:B------:R-:W1:Y:S01]  /*1b4a0*/  MUFU.EX2 R105, R105 ;  /* 0x0000006900697308 */ /* 0x000e620000000800 */
[----:B--2---:R-:W-:Y:S01]  /*1b4b0*/  FADD.FTZ R67, R89, R66 ;  /* 0x0000004259437221 */ /* 0x004fe20000010000 */
[----:B------:R-:W-:-:S06]  /*1b4c0*/  FADD.FTZ R70, R157, R70 ;  /* 0x000000469d467221 */ /* 0x000fcc0000010000 */
[----:B------:R-:W-:Y:S01]  /*1b4d0*/  MUFU.EX2 R166, R166 ;  /* 0x000000a600a67308 */ /* 0x000fe20000000800 */
[----:B------:R-:W-:Y:S01]  /*1b4e0*/  FADD.FTZ R67, R158, R67 ;  /* 0x000000439e437221 */ /* 0x000fe20000010000 */
[----:B------:R-:W-:-:S06]  /*1b4f0*/  FADD.FTZ R71, R159, R70 ;  /* 0x000000469f477221 */ /* 0x000fcc0000010000 */
[----:B------:R-:W-:Y:S08]  /*1b500*/  MUFU.EX2 R104, R104 ;  /* 0x0000006800687308 */ /* 0x000ff00000000800 */
[----:B------:R-:W2:Y:S01]  /*1b510*/  MUFU.EX2 R3, R3 ;  /* 0x0000000300037308 */ /* 0x000ea20000000800 */
[----:B------:R-:W-:Y:S01]  /*1b520*/  FADD.FTZ R67, R106, R67 ;  /* 0x000000436a437221 */ /* 0x000fe20000010000 */
[----:B------:R-:W-:-:S06]  /*1b530*/  FADD.FTZ R66, R80, R71 ;  /* 0x0000004750427221 */ /* 0x000fcc0000010000 */
[----:B------:R-:W-:Y:S08]  /*1b540*/  MUFU.EX2 R168, R168 ;  /* 0x000000a800a87308 */ /* 0x000ff00000000800 */
[----:B------:R-:W2:Y:S01]  /*1b550*/  MUFU.EX2 R167, R167 ;  /* 0x000000a700a77308 */ /* 0x000ea20000000800 */
[----:B------:R-:W-:Y:S01]  /*1b560*/  FADD.FTZ R70, R164, R67 ;  /* 0x00000043a4467221 */ /* 0x000fe20000010000 */
[----:B0-----:R-:W-:-:S06]  /*1b570*/  FADD.FTZ R66, R165, R66 ;  /* 0x00000042a5427221 */ /* 0x001fcc0000010000 */
[----:B------:R-:W-:Y:S08]  /*1b580*/  MUFU.EX2 R103, R103 ;  /* 0x0000006700677308 */ /* 0x000ff00000000800 */
[----:B------:R-:W0:Y:S01]  /*1b590*/  MUFU.EX2 R102, R102 ;  /* 0x0000006600667308 */ /* 0x000e220000000800 */
[----:B-1----:R-:W-:Y:S01]  /*1b5a0*/  FADD.FTZ R67, R105, R70 ;  /* 0x0000004669437221 */ /* 0x002fe20000010000 */
[----:B--2---:R-:W-:-:S06]  /*1b5b0*/  FADD.FTZ R66, R3, R66 ;  /* 0x0000004203427221 */ /* 0x004fcc0000010000 */
[----:B------:R-:W-:Y:S08]  /*1b5c0*/  MUFU.EX2 R171, R171 ;  /* 0x000000ab00ab7308 */ /* 0x000ff00000000800 */
[----:B------:R-:W1:Y:S01]  /*1b5d0*/  MUFU.EX2 R169, R169 ;  /* 0x000000a900a97308 */ /* 0x000e620000000800 */
        /* <DEDUP_REMOVED lines=8> */
[----:B------:R-:W-:Y:S01]  /*1b660*/  FADD.FTZ R70, R168, R67 ;  /* 0x00000043a8467221 */ /* 0x000fe20000010000 */
[----:B-1----:R-:W-:-:S06]  /*1b670*/  FADD.FTZ R66, R169, R66 ;  /* 0x00000042a9427221 */ /* 0x002fcc0000010000 */
[----:B------:R-:W-:Y:S08]  /*1b680*/  MUFU.EX2 R85, R85 ;  /* 0x0000005500557308 */ /* 0x000ff00000000800 */
[----:B------:R-:W1:Y:S01]  /*1b690*/  MUFU.EX2 R88, R88 ;  /* 0x0000005800587308 */ /* 0x000e620000000800 */
[----:B------:R-:W-:Y:S01]  /*1b6a0*/  FADD.FTZ R67, R103, R70 ;  /* 0x0000004667437221 */ /* 0x000fe20000010000 */
[----:B--2---:R-:W-:-:S06]  /*1b6b0*/  FADD.FTZ R66, R101, R66 ;  /* 0x0000004265427221 */ /* 0x004fcc0000010000 */
[----:B------:R-:W-:Y:S08]  /*1b6c0*/  MUFU.EX2 R83, R83 ;  /* 0x0000005300537308 */ /* 0x000ff00000000800 */
[----:B------:R-:W2:Y:S08]  /*1b6d0*/  MUFU.EX2 R172, R172 ;  /* 0x000000ac00ac7308 */ /* 0x000eb00000000800 */
[----:B------:R-:W3:Y:S01]  /*1b6e0*/  MUFU.EX2 R173, R173 ;  /* 0x000000ad00ad7308 */ /* 0x000ee20000000800 */
[----:B0-----:R-:W-:Y:S01]  /*1b6f0*/  FADD.FTZ R67, R170, R67 ;  /* 0x00000043aa437221 */ /* 0x001fe20000010000 */
[----:B------:R-:W-:-:S06]  /*1b700*/  FADD.FTZ R71, R171, R66 ;  /* 0x00000042ab477221 */ /* 0x000fcc0000010000 */
[----:B------:R-:W-:Y:S08]  /*1b710*/  MUFU.EX2 R180, R180 ;  /* 0x000000b400b47308 */ /* 0x000ff00000000800 */
[----:B------:R-:W0:Y:S01]  /*1b720*/  MUFU.EX2 R99, R99 ;  /* 0x0000006300637308 */ /* 0x000e220000000800 */
[----:B-1----:R-:W-:Y:S01]  /*1b730*/  FADD.FTZ R67, R88, R67 ;  /* 0x0000004358437221 */ /* 0x002fe20000010000 */
[----:B------:R-:W-:-:S06]  /*1b740*/  FADD.FTZ R66, R100, R71 ;  /* 0x0000004764427221 */ /* 0x000fcc0000010000 */
[----:B------:R-:W-:Y:S08]  /*1b750*/  MUFU.EX2 R82, R82 ;  /* 0x0000005200527308 */ /* 0x000ff00000000800 */
[----:B------:R-:W1:Y:S08]  /*1b760*/  MUFU.EX2 R174, R174 ;  /* 0x000000ae00ae7308 */ /* 0x000e700000000800 */
[----:B------:R-:W4:Y:S01]  /*1b770*/  MUFU.EX2 R175, R175 ;  /* 0x000000af00af7308 */ /* 0x000f220000000800 */
[----:B--2---:R-:W-:Y:S01]  /*1b780*/  FADD.FTZ R70, R172, R67 ;  /* 0x00000043ac467221 */ /* 0x004fe20000010000 */
[----:B---3--:R-:W-:-:S06]  /*1b790*/  FADD.FTZ R66, R173, R66 ;  /* 0x00000042ad427221 */ /* 0x008fcc0000010000 */
[----:B------:R-:W-:Y:S08]  /*1b7a0*/  MUFU.EX2 R182, R182 ;  /* 0x000000b600b67308 */ /* 0x000ff00000000800 */
[----:B------:R-:W2:Y:S08]  /*1b7b0*/  MUFU.EX2 R86, R86 ;  /* 0x0000005600567308 */ /* 0x000eb00000000800 */
[----:B------:R-:W3:Y:S01]  /*1b7c0*/  MUFU.EX2 R98, R98 ;  /* 0x0000006200627308 */ /* 0x000ee20000000800 */
[----:B------:R-:W-:Y:S01]  /*1b7d0*/  FADD.FTZ R67, R87, R70 ;  /* 0x0000004657437221 */ /* 0x000fe20000010000 */
[----:B0-----:R-:W-:Y:S01]  /*1b7e0*/  FADD.FTZ R66, R99, R66 ;  /* 0x0000004263427221 */ /* 0x001fe20000010000 */
[C---:B------:R-:W-:Y:S01]  /*1b7f0*/  FMUL.FTZ R63, R107.reuse, R63 ;  /* 0x0000003f6b3f7220 */ /* 0x040fe20000410000 */
[----:B------:R-:W-:-:S04]  /*1b800*/  FMUL.FTZ R62, R107, R62 ;  /* 0x0000003e6b3e7220 */ /* 0x000fc80000410000 */
[----:B------:R-:W0:Y:S08]  /*1b810*/  MUFU.EX2 R176, R176 ;  /* 0x000000b000b07308 */ /* 0x000e300000000800 */
[----:B------:R-:W0:Y:S01]  /*1b820*/  MUFU.EX2 R177, R177 ;  /* 0x000000b100b17308 */ /* 0x000e220000000800 */
[----:B-1----:R-:W-:Y:S01]  /*1b830*/  FADD.FTZ R67, R174, R67 ;  /* 0x00000043ae437221 */ /* 0x002fe20000010000 */
[----:B----4-:R-:W-:Y:S01]  /*1b840*/  FADD.FTZ R71, R175, R66 ;  /* 0x00000042af477221 */ /* 0x010fe20000010000 */
[C---:B------:R-:W-:Y:S01]  /*1b850*/  FMUL.FTZ R65, R107.reuse, R65 ;  /* 0x000000416b417220 */ /* 0x040fe20000410000 */
[----:B------:R-:W-:-:S04]  /*1b860*/  FMUL.FTZ R64, R107, R64 ;  /* 0x000000406b407220 */ /* 0x000fc80000410000 */
[----:B------:R-:W1:Y:S01]  /*1b870*/  MUFU.EX2 R97, R97 ;  /* 0x0000006100617308 */ /* 0x000e620000000800 */
[----:B--2---:R-:W-:Y:S01]  /*1b880*/  FADD.FTZ R67, R86, R67 ;  /* 0x0000004356437221 */ /* 0x004fe20000010000 */
[----:B---3--:R-:W-:Y:S01]  /*1b890*/  FADD.FTZ R66, R98, R71 ;  /* 0x0000004762427221 */ /* 0x008fe20000010000 */
[C---:B------:R-:W-:Y:S01]  /*1b8a0*/  FMUL.FTZ R61, R107.reuse, R61 ;  /* 0x0000003d6b3d7220 */ /* 0x040fe20000410000 */
[----:B------:R-:W-:-:S04]  /*1b8b0*/  FMUL.FTZ R60, R107, R60 ;  /* 0x0000003c6b3c7220 */ /* 0x000fc80000410000 */
[----:B------:R-:W2:Y:S08]  /*1b8c0*/  MUFU.EX2 R84, R84 ;  /* 0x0000005400547308 */ /* 0x000eb00000000800 */
[----:B------:R-:W3:Y:S01]  /*1b8d0*/  MUFU.EX2 R179, R179 ;  /* 0x000000b300b37308 */ /* 0x000ee20000000800 */
[----:B0-----:R-:W-:Y:S01]  /*1b8e0*/  FADD.FTZ R70, R176, R67 ;  /* 0x00000043b0467221 */ /* 0x001fe20000010000 */
[----:B------:R-:W-:Y:S01]  /*1b8f0*/  FADD.FTZ R66, R177, R66 ;  /* 0x00000042b1427221 */ /* 0x000fe20000010000 */
[C---:B------:R-:W-:Y:S01]  /*1b900*/  FMUL.FTZ R37, R107.reuse, R37 ;  /* 0x000000256b257220 */ /* 0x040fe20000410000 */
[C---:B------:R-:W-:Y:S01]  /*1b910*/  FMUL.FTZ R36, R107.reuse, R36 ;  /* 0x000000246b247220 */ /* 0x040fe20000410000 */
[C---:B------:R-:W-:Y:S01]  /*1b920*/  FMUL.FTZ R39, R107.reuse, R39 ;  /* 0x000000276b277220 */ /* 0x040fe20000410000 */
[C---:B------:R-:W-:Y:S01]  /*1b930*/  FMUL.FTZ R38, R107.reuse, R38 ;  /* 0x000000266b267220 */ /* 0x040fe20000410000 */
[----:B------:R-:W-:Y:S01]  /*1b940*/  FMUL.FTZ R69, R107, R69 ;  /* 0x000000456b457220 */ /* 0x000fe20000410000 */
[----:B------:R-:W0:Y:S08]  /*1b950*/  MUFU.EX2 R178, R178 ;  /* 0x000000b200b27308 */ /* 0x000e300000000800 */
[----:B------:R-:W4:Y:S01]  /*1b960*/  MUFU.EX2 R96, R96 ;  /* 0x0000006000607308 */ /* 0x000f220000000800 */
[----:B------:R-:W-:Y:S01]  /*1b970*/  FADD.FTZ R67, R85, R70 ;  /* 0x0000004655437221 */ /* 0x000fe20000010000 */
[----:B-1----:R-:W-:Y:S01]  /*1b980*/  FADD.FTZ R66, R97, R66 ;  /* 0x0000004261427221 */ /* 0x002fe20000010000 */
[----:B------:R-:W-:Y:S01]  /*1b990*/  FMUL.FTZ R68, R107, R68 ;  /* 0x000000446b447220 */ /* 0x000fe20000410000 */
[C---:B------:R-:W-:Y:S01]  /*1b9a0*/  FMUL.FTZ R11, R93.reuse, R11 ;  /* 0x0000000b5d0b7220 */ /* 0x040fe20000410000 */
[----:B------:R-:W-:Y:S01]  /*1b9b0*/  FMUL.FTZ R10, R93, R10 ;  /* 0x0000000a5d0a7220 */ /* 0x000fe20000410000 */
[C---:B------:R-:W-:Y:S01]  /*1b9c0*/  FMUL.FTZ R5, R107.reuse, R5 ;  /* 0x000000056b057220 */ /* 0x040fe20000410000 */
[----:B------:R-:W-:Y:S01]  /*1b9d0*/  FMUL.FTZ R4, R107, R4 ;  /* 0x000000046b047220 */ /* 0x000fe20000410000 */
[----:B------:R-:W1:Y:S01]  /*1b9e0*/  MUFU.EX2 R181, R181 ;  /* 0x000000b500b57308 */ /* 0x000e620000000800 */
[----:B--2---:R-:W-:Y:S01]  /*1b9f0*/  FADD.FTZ R67, R84, R67 ;  /* 0x0000004354437221 */ /* 0x004fe20000010000 */
[----:B---3--:R-:W-:Y:S01]  /*1ba00*/  FADD.FTZ R71, R179, R66 ;  /* 0x00000042b3477221 */ /* 0x008fe20000010000 */
[C---:B------:R-:W-:Y:S01]  /*1ba10*/  FMUL.FTZ R7, R107.reuse, R7 ;  /* 0x000000076b077220 */ /* 0x040fe20000410000 */
[C---:B------:R-:W-:Y:S01]  /*1ba20*/  FMUL.FTZ R6, R107.reuse, R6 ;  /* 0x000000066b067220 */ /* 0x040fe20000410000 */
[C---:B------:R-:W-:Y:S01]  /*1ba30*/  FMUL.FTZ R13, R107.reuse, R13 ;  /* 0x0000000d6b0d7220 */ /* 0x040fe20000410000 */
[C---:B------:R-:W-:Y:S01]  /*1ba40*/  FMUL.FTZ R12, R107.reuse, R12 ;  /* 0x0000000c6b0c7220 */ /* 0x040fe20000410000 */
[C---:B------:R-:W-:Y:S01]  /*1ba50*/  FMUL.FTZ R15, R107.reuse, R15 ;  /* 0x0000000f6b0f7220 */ /* 0x040fe20000410000 */
[----:B------:R-:W2:Y:S01]  /*1ba60*/  MUFU.EX2 R95, R77 ;  /* 0x0000004d005f7308 */ /* 0x000ea20000000800 */
[----:B0-----:R-:W-:Y:S01]  /*1ba70*/  FADD.FTZ R66, R178, R67 ;  /* 0x00000043b2427221 */ /* 0x001fe20000010000 */
[----:B----4-:R-:W-:Y:S01]  /*1ba80*/  FADD.FTZ R70, R96, R71 ;  /* 0x0000004760467221 */ /* 0x010fe20000010000 */
[C---:B------:R-:W-:Y:S01]  /*1ba90*/  FMUL.FTZ R14, R107.reuse, R14 ;  /* 0x0000000e6b0e7220 */ /* 0x040fe20000410000 */
[C---:B------:R-:W-:Y:S01]  /*1baa0*/  FMUL.FTZ R47, R107.reuse, R47 ;  /* 0x0000002f6b2f7220 */ /* 0x040fe20000410000 */
[C---:B------:R-:W-:Y:S01]  /*1bab0*/  FMUL.FTZ R46, R107.reuse, R46 ;  /* 0x0000002e6b2e7220 */ /* 0x040fe20000410000 */
[C---:B------:R-:W-:Y:S01]  /*1bac0*/  FMUL.FTZ R21, R107.reuse, R21 ;  /* 0x000000156b157220 */ /* 0x040fe20000410000 */
[----:B------:R-:W-:Y:S01]  /*1bad0*/  FMUL.FTZ R20, R107, R20 ;  /* 0x000000146b147220 */ /* 0x000fe20000410000 */
[----:B------:R-:W0:Y:S01]  /*1bae0*/  MUFU.EX2 R183, R183 ;  /* 0x000000b700b77308 */ /* 0x000e220000000800 */
[----:B------:R-:W-:Y:S01]  /*1baf0*/  FADD.FTZ R67, R83, R66 ;  /* 0x0000004253437221 */ /* 0x000fe20000010000 */
[----:B-1----:R-:W-:Y:S01]  /*1bb00*/  FADD.FTZ R70, R181, R70 ;  /* 0x00000046b5467221 */ /* 0x002fe20000010000 */
[C---:B------:R-:W-:Y:S01]  /*1bb10*/  FMUL.FTZ R25, R107.reuse, R25 ;  /* 0x000000196b197220 */ /* 0x040fe20000410000 */
[C---:B------:R-:W-:Y:S01]  /*1bb20*/  FMUL.FTZ R24, R107.reuse, R24 ;  /* 0x000000186b187220 */ /* 0x040fe20000410000 */
[C---:B------:R-:W-:Y:S01]  /*1bb30*/  FMUL.FTZ R35, R107.reuse, R35 ;  /* 0x000000236b237220 */ /* 0x040fe20000410000 */
[C---:B------:R-:W-:Y:S01]  /*1bb40*/  FMUL.FTZ R34, R107.reuse, R34 ;  /* 0x000000226b227220 */ /* 0x040fe20000410000 */
[----:B------:R-:W-:Y:S01]  /*1bb50*/  FMUL.FTZ R41, R107, R41 ;  /* 0x000000296b297220 */ /* 0x000fe20000410000 */
[----:B------:R-:W1:Y:S01]  /*1bb60*/  MUFU.EX2 R94, R94 ;  /* 0x0000005e005e7308 */ /* 0x000e620000000800 */
[----:B------:R-:W-:Y:S01]  /*1bb70*/  FADD.FTZ R67, R180, R67 ;  /* 0x00000043b4437221 */ /* 0x000fe20000010000 */
[----:B--2---:R-:W-:Y:S01]  /*1bb80*/  FADD.FTZ R70, R95, R70 ;  /* 0x000000465f467221 */ /* 0x004fe20000010000 */
[----:B------:R2:W-:Y:S02]  /*1bb90*/  STL.64 [R1+0x200], R62 ;  /* 0x0002003e01007387 */ /* 0x0005e40000100a00 */
[----:B------:R-:W-:Y:S01]  /*1bba0*/  FADD.FTZ R67, R82, R67 ;  /* 0x0000004352437221 */ /* 0x000fe20000010000 */
[----:B------:R-:W-:Y:S01]  /*1bbb0*/  FMUL.FTZ R40, R107, R40 ;  /* 0x000000286b287220 */ /* 0x000fe20000410000 */
[----:B------:R-:W-:Y:S01]  /*1bbc0*/  STL.64 [R1+0x210], R64 ;  /* 0x0002104001007387 */ /* 0x000fe20000100a00 */
[----:B0-----:R-:W-:Y:S01]  /*1bbd0*/  FADD.FTZ R71, R183, R70 ;  /* 0x00000046b7477221 */ /* 0x001fe20000010000 */
[----:B------:R-:W-:-:S02]  /*1bbe0*/  FADD.FTZ R66, R182, R67 ;  /* 0x00000043b6427221 */ /* 0x000fc40000010000 */
[----:B------:R-:W-:Y:S01]  /*1bbf0*/  STL.64 [R1+0x280], R60 ;  /* 0x0002803c01007387 */ /* 0x000fe20000100a00 */
[C---:B--2---:R-:W-:Y:S01]  /*1bc00*/  FMUL.FTZ R63, R107.reuse, R9 ;  /* 0x000000096b3f7220 */ /* 0x044fe20000410000 */
[C---:B------:R-:W-:Y:S02]  /*1bc10*/  FMUL.FTZ R62, R107.reuse, R8 ;  /* 0x000000086b3e7220 */ /* 0x040fe40000410000 */
[----:B------:R0:W-:Y:S01]  /*1bc20*/  STL.64 [R1+0x2b0], R36 ;  /* 0x0002b02401007387 */ /* 0x0001e20000100a00 */
[----:B-1----:R-:W-:Y:S01]  /*1bc30*/  FADD.FTZ R67, R94, R71 ;  /* 0x000000475e437221 */ /* 0x002fe20000010000 */
[C---:B------:R-:W-:Y:S01]  /*1bc40*/  FMUL.FTZ R43, R107.reuse, R43 ;  /* 0x0000002b6b2b7220 */ /* 0x040fe20000410000 */
[C---:B------:R-:W-:Y:S01]  /*1bc50*/  FMUL.FTZ R42, R107.reuse, R42 ;  /* 0x0000002a6b2a7220 */ /* 0x040fe20000410000 */
        /* <DEDUP_REMOVED lines=22> */
[----:B------:R-:W-:Y:S04]  /*1bdc0*/  STL.64 [R1+0x1e0], R66 ;  /* 0x0001e04201007387 */ /* 0x000fe80000100a00 */
[----:B------:R-:W-:Y:S04]  /*1bdd0*/  STL.64 [R1+0x3f0], R68 ;  /* 0x0003f04401007387 */ /* 0x000fe80000100a00 */
[----:B------:R0:W-:Y:S04]  /*1bde0*/  STL.64 [R1+0x3f8], R10 ;  /* 0x0003f80a01007387 */ /* 0x0001e80000100a00 */
[----:B------:R-:W-:Y:S04]  /*1bdf0*/  STL.64 [R1+0x220], R4 ;  /* 0x0002200401007387 */ /* 0x000fe80000100a00 */
[----:B------:R1:W-:Y:S04]  /*1be00*/  STL.64 [R1+0x230], R6 ;  /* 0x0002300601007387 */ /* 0x0003e80000100a00 */
[----:B------:R2:W-:Y:S04]  /*1be10*/  STL.64 [R1+0x250], R12 ;  /* 0x0002500c01007387 */ /* 0x0005e80000100a00 */
[----:B------:R3:W-:Y:S04]  /*1be20*/  STL.64 [R1+0x260], R14 ;  /* 0x0002600e01007387 */ /* 0x0007e80000100a00 */
[----:B------:R-:W-:Y:S04]  /*1be30*/  STL.64 [R1+0x270], R46 ;  /* 0x0002702e01007387 */ /* 0x000fe80000100a00 */
        /* <DEDUP_REMOVED lines=15> */
[----:B0-----:R-:W4:Y:S04]  /*1bf30*/  LDL.64 R10, [R1+0x3c0] ;  /* 0x0003c000010a7983 */ /* 0x001f280000100a00 */
[----:B------:R-:W4:Y:S04]  /*1bf40*/  LDL.64 R8, [R1+0x3d0] ;  /* 0x0003d00001087983 */ /* 0x000f280000100a00 */
[----:B-1----:R-:W4:Y:S04]  /*1bf50*/  LDL.64 R6, [R1+0x3e0] ;  /* 0x0003e00001067983 */ /* 0x002f280000100a00 */
[----:B------:R-:W4:Y:S04]  /*1bf60*/  LDL.64 R4, [R1+0x208] ;  /* 0x0002080001047983 */ /* 0x000f280000100a00 */
        /* <DEDUP_REMOVED lines=37> */
[----:B------:R-:W-:-:S03]  /*1c1c0*/  LOP3.LUT R108, R108, 0x1, RZ, 0xfc, !PT ;  /* 0x000000016c6c7812 */ /* 0x000fc600078efcff */
[----:B------:R0:W-:Y:S01]  /*1c1d0*/  STL [R1+0x1d4], R92 ;  /* 0x0001d45c01007387 */ /* 0x0001e20000100800 */
        /* <DEDUP_REMOVED lines=130> */
.L_x_12164:
[----:B------:R-:W-:Y:S05]  /*1ca00*/  BSYNC B0 ;  /* 0x0000000000007941 */ /* 0x000fea0003800000 */
.L_x_12163:
        /* <DEDUP_REMOVED lines=8> */
.L_x_12166:
[----:B------:R-:W-:Y:S05]  /*1ca90*/  BSYNC B0 ;  /* 0x0000000000007941 */ /* 0x000fea0003800000 */
.L_x_12165:
[----:B------:R-:W-:Y:S04]  /*1caa0*/  BSSY B0, `(.L_x_12167) ;  /* 0x0000004000007945 */ /* 0x000fe80003800000 */
[----:B-1----:R-:W-:Y:S05]  /*1cab0*/  @P0 BRA `(.L_x_12168) ;  /* 0x0000000000080947 */ /* 0x002fea0003800000 */
[----:B------:R-:W1:Y:S02]  /*1cac0*/  SYNCS.PHASECHK.TRANS64.TRYWAIT P0, [R26+URZ], R27 ;  /* 0x0000001b1a0075a7 */ /* 0x000e64000800017f */
[----:B-1----:R-:W-:Y:S05]  /*1cad0*/  @!P0 BRA `(.L_x_12169) ;  /* 0x0000012800d48947 */ /* 0x002fea0003800000 */
.L_x_12168:
[----:B------:R-:W-:Y:S05]  /*1cae0*/  BSYNC B0 ;  /* 0x0000000000007941 */ /* 0x000fea0003800000 */
.L_x_12167:
        /* <DEDUP_REMOVED lines=133> */
[----:B------:R-:W-:Y:S01]  /*1d340*/  IMAD.U32 R5, RZ, RZ, UR45 ;  /* 0x0000002dff057e24 */ /* 0x000fe2000f8e00ff */
[----:B0-----:R-:W-:-:S06]  /*1d350*/  MOV R4, UR44 ;  /* 0x0000002c00047c02 */ /* 0x001fcc0008000f00 */
        /* <DEDUP_REMOVED lines=666> */
.L_x_12171:
[----:B------:R-:W-:Y:S05]  /*1fd00*/  BSYNC B0 ;  /* 0x0000000000007941 */ /* 0x000fea0003800000 */
.L_x_12170:
        /* <DEDUP_REMOVED lines=9> */
.L_x_12143:
[----:B------:R-:W2:Y:S01]  /*1fda0*/  LDL R5, [R1+0x1e0] ;  /* 0x0001e00001057983 */ /* 0x000ea20000100800 */
[----:B------:R-:W-:Y:S05]  /*1fdb0*/  WARPSYNC.ALL ;  /* 0x0000000000007948 */ /* 0x000fea0003800000 */
[----:B------:R-:W3:Y:S04]  /*1fdc0*/  LDL R4, [R1+0x1e4] ;  /* 0x0001e40001047983 */ /* 0x000ee80000100800 */
[----:B------:R-:W4:Y:S04]  /*1fdd0*/  LDL.64 R8, [R1+0x210] ;  /* 0x0002100001087983 */ /* 0x000f280000100a00 */
[----:B------:R-:W5:Y:S04]  /*1fde0*/  LDL.64 R6, [R1+0x220] ;  /* 0x0002200001067983 */ /* 0x000f680000100a00 */
[----:B------:R-:W5:Y:S04]  /*1fdf0*/  LDL.64 R10, [R1+0x200] ;  /* 0x00020000010a7983 */ /* 0x000f680000100a00 */
[----:B------:R-:W5:Y:S01]  /*1fe00*/  LDL.64 R114, [R1+0x2a0] ;  /* 0x0002a00001727983 */ /* 0x000f620000100a00 */
[----:B------:R-:W-:Y:S01]  /*1fe10*/  IMAD.MOV.U32 R129, RZ, RZ, -0x800000 ;  /* 0xff800000ff817424 */ /* 0x000fe200078e00ff */
[----:B------:R-:W-:-:S02]  /*1fe20*/  MOV R130, 0xff800000 ;  /* 0xff80000000827802 */ /* 0x000fc40000000f00 */
        /* <DEDUP_REMOVED lines=50> */
[----:B------:R-:W5:Y:S04]  /*20150*/  LDL R126, [R1+0x1c0] ;  /* 0x0001c000017e7983 */ /* 0x000f680000100800 */
[----:B--2---:R-:W2:Y:S02]  /*20160*/  SHFL.BFLY PT, R0, R5, 0x2, 0x1f ;  /* 0x0c401f0005007f89 */ /* 0x004ea400000e0000 */
[----:B--2---:R-:W-:-:S05]  /*20170*/  FADD.FTZ R0, R5, R0 ;  /* 0x0000000005007221 */ /* 0x004fca0000010000 */
[----:B0-----:R-:W1:Y:S02]  /*20180*/  SHFL.BFLY PT, R3, R0, 0x1, 0x1f ;  /* 0x0c201f0000037f89 */ /* 0x001e6400000e0000 */
[----:B-1----:R-:W-:-:S05]  /*20190*/  FADD.FTZ R2, R0, R3 ;  /* 0x0000000300027221 */ /* 0x002fca0000010000 */
[----:B------:R-:W-:Y:S04]  /*201a0*/  STL [R1+0x1e0], R2 ;  /* 0x0001e00201007387 */ /* 0x000fe80000100800 */
[----:B------:R-:W2:Y:S04]  /*201b0*/  LDL R25, [R1+0x1e0] ;  /* 0x0001e00001197983 */ /* 0x000ea80000100800 */
[----:B---3--:R-:W0:Y:S02]  /*201c0*/  SHFL.BFLY PT, R3, R4, 0x2, 0x1f ;  /* 0x0c401f0004037f89 */ /* 0x008e2400000e0000 */
[----:B0-----:R-:W-:-:S02]  /*201d0*/  FADD.FTZ R3, R3, R4 ;  /* 0x0000000403037221 */ /* 0x001fc40000010000 */
[----:B------:R-:W3:Y:S04]  /*201e0*/  LDL.64 R4, [R1+0x230] ;  /* 0x0002300001047983 */ /* 0x000ee80000100a00 */
[----:B------:R-:W0:Y:S02]  /*201f0*/  SHFL.BFLY PT, R128, R3, 0x1, 0x1f ;  /* 0x0c201f0003807f89 */ /* 0x000e2400000e0000 */
[----:B0-----:R-:W-:Y:S02]  /*20200*/  FADD.FTZ R128, R3, R128 ;  /* 0x0000008003807221 */ /* 0x001fe40000010000 */
[----:B------:R-:W3:Y:S03]  /*20210*/  LDL.64 R2, [R1+0x240] ;  /* 0x0002400001027983 */ /* 0x000ee60000100a00 */
[----:B------:R-:W-:-:S13]  /*20220*/  FSETP.NE.FTZ.AND P1, PT, R128, RZ, PT ;  /* 0x000000ff8000720b */ /* 0x000fda0003f35000 */
[----:B------:R-:W3:Y:S04]  /*20230*/  @P1 LDL R20, [R1+0x1f0] ;  /* 0x0001f00001141983 */ /* 0x000ee80000100800 */
[----:B------:R-:W3:Y:S01]  /*20240*/  @P1 LDL R21, [R1+0x1d4] ;  /* 0x0001d40001151983 */ /* 0x000ee20000100800 */
[----:B--2---:R-:W-:-:S13]  /*20250*/  FSETP.NE.FTZ.AND P0, PT, R25, RZ, PT ;  /* 0x000000ff1900720b */ /* 0x004fda0003f15000 */
[----:B------:R-:W2:Y:S04]  /*20260*/  @P0 LDL R12, [R1+0x1f0] ;  /* 0x0001f000010c0983 */ /* 0x000ea80000100800 */
[----:B------:R-:W2:Y:S01]  /*20270*/  @P0 LDL R13, [R1+0x1d0] ;  /* 0x0001d000010d0983 */ /* 0x000ea20000100800 */
[----:B------:R-:W-:Y:S01]  /*20280*/  IMAD.MOV.U32 R0, RZ, RZ, RZ ;  /* 0x000000ffff007224 */ /* 0x000fe200078e00ff */
[----:B------:R-:W0:Y:S08]  /*20290*/  @P0 MUFU.LG2 R14, R25 ;  /* 0x00000019000e0308 */ /* 0x000e300000000c00 */
[----:B------:R-:W-:Y:S08]  /*202a0*/  @P1 MUFU.LG2 R24, R128 ;  /* 0x0000008000181308 */ /* 0x000ff00000000c00 */
[----:B------:R-:W4:Y:S01]  /*202b0*/  @P0 MUFU.RCP R0, R25 ;  /* 0x0000001900000308 */ /* 0x000f220000001000 */
[----:B0-----:R-:W-:Y:S01]  /*202c0*/  @P0 FMUL.FTZ R15, R14, 0.69314718246459960938 ;  /* 0x3f3172180e0f0820 */ /* 0x001fe20000410000 */
[-C--:B----4-:R-:W-:Y:S01]  /*202d0*/  FMUL.FTZ R9, R9, R0.reuse ;  /* 0x0000000009097220 */ /* 0x090fe20000410000 */
[-C--:B------:R-:W-:Y:S01]  /*202e0*/  FMUL.FTZ R8, R8, R0.reuse ;  /* 0x0000000008087220 */ /* 0x080fe20000410000 */
[-C--:B-----5:R-:W-:Y:S01]  /*202f0*/  FMUL.FTZ R7, R7, R0.reuse ;  /* 0x0000000007077220 */ /* 0x0a0fe20000410000 */
[-C--:B------:R-:W-:Y:S01]  /*20300*/  FMUL.FTZ R6, R6, R0.reuse ;  /* 0x0000000006067220 */ /* 0x080fe20000410000 */
[-C--:B---3--:R-:W-:Y:S01]  /*20310*/  FMUL.FTZ R5, R5, R0.reuse ;  /* 0x0000000005057220 */ /* 0x088fe20000410000 */
[-C--:B------:R-:W-:Y:S01]  /*20320*/  FMUL.FTZ R4, R4, R0.reuse ;  /* 0x0000000004047220 */ /* 0x080fe20000410000 */
[-C--:B------:R-:W-:Y:S01]  /*20330*/  FMUL.FTZ R3, R3, R0.reuse ;  /* 0x0000000003037220 */ /* 0x080fe20000410000 */
[----:B------:R-:W-:Y:S01]  /*20340*/  FMUL.FTZ R2, R2, R0 ;  /* 0x0000000002027220 */ /* 0x000fe20000410000 */
[----:B------:R-:W-:Y:S04]  /*20350*/  STL.64 [R1+0x210], R8 ;  /* 0x0002100801007387 */ /* 0x000fe80000100a00 */
[----:B------:R0:W-:Y:S04]  /*20360*/  STL.64 [R1+0x220], R6 ;  /* 0x0002200601007387 */ /* 0x0001e80000100a00 */
[----:B------:R1:W-:Y:S01]  /*20370*/  STL.64 [R1+0x230], R4 ;  /* 0x0002300401007387 */ /* 0x0003e20000100a00 */
[----:B------:R-:W-:-:S03]  /*20380*/  @P1 FMUL.FTZ R20, R20, 0.69314718246459960938 ;  /* 0x3f31721814141820 */ /* 0x000fc60000410000 */
[----:B------:R3:W-:Y:S04]  /*20390*/  STL.64 [R1+0x240], R2 ;  /* 0x0002400201007387 */ /* 0x0007e80000100a00 */
[----:B0-----:R-:W4:Y:S04]  /*203a0*/  LDL.64 R6, [R1+0x3d8] ;  /* 0x0003d80001067983 */ /* 0x001f280000100a00 */
[----:B-1----:R-:W5:Y:S04]  /*203b0*/  LDL.64 R4, [R1+0x3e8] ;  /* 0x0003e80001047983 */ /* 0x002f680000100a00 */
[----:B---3--:R-:W3:Y:S04]  /*203c0*/  LDL.64 R2, [R1+0x3c8] ;  /* 0x0003c80001027983 */ /* 0x008ee80000100a00 */
[----:B------:R-:W5:Y:S01]  /*203d0*/  LDL.64 R8, [R1+0x3f8] ;  /* 0x0003f80001087983 */ /* 0x000f620000100a00 */
[-C--:B------:R-:W-:Y:S01]  /*203e0*/  FMUL.FTZ R11, R11, R0.reuse ;  /* 0x000000000b0b7220 */ /* 0x080fe20000410000 */
[----:B------:R-:W-:-:S05]  /*203f0*/  FMUL.FTZ R10, R10, R0 ;  /* 0x000000000a0a7220 */ /* 0x000fca0000410000 */
[----:B------:R0:W-:Y:S04]  /*20400*/  STL.64 [R1+0x200], R10 ;  /* 0x0002000a01007387 */ /* 0x0001e80000100a00 */
[----:B0-----:R-:W5:Y:S01]  /*20410*/  LDL.64 R10, [R1+0x378] ;  /* 0x00037800010a7983 */ /* 0x001f620000100a00 */
[----:B--2---:R-:W-:-:S04]  /*20420*/  @P0 FMUL.FTZ R12, R12, 0.69314718246459960938 ;  /* 0x3f3172180c0c0820 */ /* 0x004fc80000410000 */
[----:B------:R-:W-:Y:S01]  /*20430*/  @P0 FFMA.FTZ R129, R12, R13, R15 ;  /* 0x0000000d0c810223 */ /* 0x000fe2000001000f */
[----:B------:R-:W-:Y:S01]  /*20440*/  @P1 FMUL.FTZ R13, R24, 0.69314718246459960938 ;  /* 0x3f317218180d1820 */ /* 0x000fe20000410000 */
[----:B------:R-:W2:Y:S03]  /*20450*/  LDL.64 R14, [R1+0x3a8] ;  /* 0x0003a800010e7983 */ /* 0x000ea60000100a00 */
[----:B------:R-:W-:Y:S01]  /*20460*/  @P1 FFMA.FTZ R130, R20, R21, R13 ;  /* 0x0000001514821223 */ /* 0x000fe2000001000d */
[----:B------:R-:W2:Y:S04]  /*20470*/  LDL.64 R24, [R1+0x388] ;  /* 0x0003880001187983 */ /* 0x000ea80000100a00 */
[----:B------:R-:W2:Y:S04]  /*20480*/  LDL.64 R20, [R1+0x398] ;  /* 0x0003980001147983 */ /* 0x000ea80000100a00 */
[----:B------:R-:W2:Y:S01]  /*20490*/  LDL.64 R12, [R1+0x3b8] ;  /* 0x0003b800010c7983 */ /* 0x000ea20000100a00 */
[-C--:B------:R-:W-:Y:S01]  /*204a0*/  FMUL.FTZ R115, R115, R0.reuse ;  /* 0x0000000073737220 */ /* 0x080fe20000410000 */
[----:B------:R-:W-:-:S05]  /*204b0*/  FMUL.FTZ R114, R114, R0 ;  /* 0x0000000072727220 */ /* 0x000fca0000410000 */
[----:B------:R0:W-:Y:S01]  /*204c0*/  STL.64 [R1+0x2a0], R114 ;  /* 0x0002a07201007387 */ /* 0x0001e20000100a00 */
[----:B------:R-:W1:Y:S01]  /*204d0*/  S2R R131, SR_TID.X ;  /* 0x0000000000837919 */ /* 0x000e620000002100 */
[----:B0-----:R-:W-:-:S06]  /*204e0*/  IMAD.MOV.U32 R114, RZ, RZ, RZ ;  /* 0x000000ffff727224 */ /* 0x001fcc00078e00ff */
        /* <DEDUP_REMOVED lines=103> */
[-C--:B-----5:R-:W-:Y:S01]  /*20b60*/  FMUL.FTZ R5, R5, R114.reuse ;  /* 0x0000007205057220 */ /* 0x0a0fe20000410000 */
        /* <DEDUP_REMOVED lines=90> */
.L_x_12174:
[----:B------:R-:W-:Y:S05]  /*21110*/  BSYNC B0 ;  /* 0x0000000000007941 */ /* 0x000fea0003800000 */
.L_x_12173:
[----:B------:R-:W-:-:S12]  /*21120*/  UIADD3 UR37, UR37, 0x1, URZ ;  /* 0x0000000125257890 */ /* 0x000fd8000fffe03f */
.L_x_12050:
[----:B------:R-:W-:Y:S05]  /*21130*/  WARPSYNC.ALL ;  /* 0x0000000000007948 */ /* 0x000fea0003800000 */
[----:B------:R-:W3:Y:S08]  /*21140*/  S2UR UR4, SR_CgaCtaId ;  /* 0x00000000000479c3 */ /* 0x000ef00000008800 */
[----:B------:R-:W-:Y:S01]  /*21150*/  BAR.SYNC.DEFER_BLOCKING 0x5, 0x180 ;  /* 0x0146000000007b1d */ /* 0x000fe20000010000 */
[----:B------:R-:W-:-:S05]  /*21160*/  MOV R2, 0x400 ;  /* 0x0000040000027802 */ /* 0x000fca0000000f00 */
[----:B------:R-:W-:Y:S01]  /*21170*/  BSSY B0, `(.L_x_12175) ;  /* 0x000050c000007945 */ /* 0x000fe20003800000 */
[----:B---3--:R-:W-:-:S05]  /*21180*/  IMAD.U32 R27, RZ, RZ, UR4 ;  /* 0x00000004ff1b7e24 */ /* 0x008fca000f8e00ff */
[----:B------:R-:W-:-:S05]  /*21190*/  LEA R2, R27, R2, 0x18 ;  /* 0x000000021b027211 */ /* 0x000fca00078ec0ff */
[----:B------:R3:W0:Y:S01]  /*211a0*/  LDS.128 R100, [R2+0x228d0] ;  /* 0x0228d00002647984 */ /* 0x0006220000000c00 */
[----:B------:R-:W-:Y:S06]  /*211b0*/  BAR.ARV 0x4, 0x180 ;  /* 0x0106000000007b1d */ /* 0x000fec0000002000 */
[----:B------:R-:W-:Y:S05]  /*211c0*/  @P0 BRA `(.L_x_12176) ;  /* 0x0000004000440947 */ /* 0x000fea0003800000 */
[----:B-1----:R-:W2:Y:S01]  /*211d0*/  LDL R0, [R1+0x438] ;  /* 0x0004380001007983 */ /* 0x002ea20000100800 */
[----:B------:R-:W-:-:S03]  /*211e0*/  ULDC UR4, c[0x0][0xad4] ;  /* 0x0002b50000047ab9 */ /* 0x000fc60000000800 */
[----:B------:R-:W4:Y:S04]  /*211f0*/  LDL.128 R52, [R1+0x200] ;  /* 0x0002000001347983 */ /* 0x000f280000100c00 */
[----:B------:R-:W3:Y:S04]  /*21200*/  LDL.128 R4, [R1+0x210] ;  /* 0x0002100001047983 */ /* 0x000ee80000100c00 */
[----:B------:R-:W3:Y:S04]  /*21210*/  LDL.128 R56, [R1+0x220] ;  /* 0x0002200001387983 */ /* 0x000ee80000100c00 */
[----:B------:R-:W3:Y:S04]  /*21220*/  LDL.128 R32, [R1+0x230] ;  /* 0x0002300001207983 */ /* 0x000ee80000100c00 */
[----:B------:R-:W3:Y:S04]  /*21230*/  LDL.128 R92, [R1+0x240] ;  /* 0x00024000015c7983 */ /* 0x000ee80000100c00 */
[----:B------:R-:W3:Y:S01]  /*21240*/  LDL.128 R72, [R1+0x250] ;  /* 0x0002500001487983 */ /* 0x000ee20000100c00 */
[----:B------:R-:W1:Y:S03]  /*21250*/  S2R R3, SR_SWINHI ;  /* 0x0000000000037919 */ /* 0x000e660000002f00 */
[----:B------:R-:W3:Y:S04]  /*21260*/  LDL.128 R120, [R1+0x260] ;  /* 0x0002600001787983 */ /* 0x000ee80000100c00 */
[----:B-----5:R-:W3:Y:S04]  /*21270*/  LDL.128 R44, [R1+0x2e0] ;  /* 0x0002e000012c7983 */ /* 0x020ee80000100c00 */
[----:B------:R-:W3:Y:S04]  /*21280*/  LDL.128 R40, [R1+0x2d0] ;  /* 0x0002d00001287983 */ /* 0x000ee80000100c00 */
[----:B------:R-:W3:Y:S04]  /*21290*/  LDL.128 R48, [R1+0x2f0] ;  /* 0x0002f00001307983 */ /* 0x000ee80000100c00 */
[----:B------:R-:W3:Y:S04]  /*212a0*/  LDL.128 R60, [R1+0x320] ;  /* 0x00032000013c7983 */ /* 0x000ee80000100c00 */
[----:B------:R-:W3:Y:S04]  /*212b0*/  LDL.128 R68, [R1+0x340] ;  /* 0x0003400001447983 */ /* 0x000ee80000100c00 */
[----:B------:R-:W3:Y:S01]  /*212c0*/  LDL.128 R64, [R1+0x330] ;  /* 0x0003300001407983 */ /* 0x000ee20000100c00 */
[----:B------:R-:W-:-:S02]  /*212d0*/  MOV R20, R2 ;  /* 0x0000000200147202 */ /* 0x000fc40000000f00 */
[----:B-1----:R-:W-:Y:S01]  /*212e0*/  MOV R21, R3 ;  /* 0x0000000300157202 */ /* 0x002fe20000000f00 */
[----:B------:R-:W3:Y:S04]  /*212f0*/  LDL.128 R84, [R1+0x380] ;  /* 0x0003800001547983 */ /* 0x000ee80000100c00 */
[----:B------:R-:W3:Y:S04]  /*21300*/  LDL.128 R88, [R1+0x390] ;  /* 0x0003900001587983 */ /* 0x000ee80000100c00 */
[----:B------:R-:W3:Y:S04]  /*21310*/  LDL.128 R112, [R1+0x3e0] ;  /* 0x0003e00001707983 */ /* 0x000ee80000100c00 */
[----:B------:R-:W3:Y:S01]  /*21320*/  LDL.128 R116, [R1+0x3f0] ;  /* 0x0003f00001747983 */ /* 0x000ee20000100c00 */
[----:B--2---:R-:W-:Y:S01]  /*21330*/  IMAD.WIDE R108, R0, 0x2, R20 ;  /* 0x00000002006c7825 */ /* 0x004fe200078e0214 */
[----:B----4-:R-:W-:-:S02]  /*21340*/  F2FP.F16.F32.PACK_AB R52, R53, R52 ;  /* 0x000000343534723e */ /* 0x010fc400000000ff */
        /* <DEDUP_REMOVED lines=8> */
[C---:B------:R-:W-:Y:S02]  /*213d0*/  IADD3 R13, P3, R108.reuse, 0x8020, RZ ;  /* 0x000080206c0d7810 */ /* 0x040fe40007f7e0ff */
[----:B------:R-:W-:Y:S02]  /*213e0*/  IADD3 R37, P4, R108, 0x4000, RZ ;  /* 0x000040006c257810 */ /* 0x000fe40007f9e0ff */
[----:B------:R-:W-:Y:S02]  /*213f0*/  LOP3.LUT R12, R13, 0x380, RZ, 0xc0, !PT ;  /* 0x000003800d0c7812 */ /* 0x000fe400078ec0ff */
[----:B------:R-:W-:Y:S02]  /*21400*/  LOP3.LUT R8, R9, 0x380, RZ, 0xc0, !PT ;  /* 0x0000038009087812 */ /* 0x000fe400078ec0ff */
[----:B------:R-:W-:-:S02]  /*21410*/  SHF.R.U64 R12, R12, 0x3, RZ ;  /* 0x000000030c0c7819 */ /* 0x000fc400000012ff */
[----:B------:R-:W-:Y:S02]  /*21420*/  SHF.R.U64 R110, R110, 0x3, RZ ;  /* 0x000000036e6e7819 */ /* 0x000fe400000012ff */
[----:B------:R-:W-:Y:S02]  /*21430*/  LOP3.LUT R36, R37, 0x380, RZ, 0xc0, !PT ;  /* 0x0000038025247812 */ /* 0x000fe400078ec0ff */
[----:B------:R-:W-:Y:S01]  /*21440*/  LOP3.LUT R12, R12, R13, RZ, 0x3c, !PT ;  /* 0x0000000d0c0c7212 */ /* 0x000fe200078e3cff */
[--C-:B------:R-:W-:Y:S01]  /*21450*/  IMAD.X R13, RZ, RZ, R109.reuse, P3 ;  /* 0x000000ffff0d7224 */ /* 0x100fe200018e066d */
[----:B------:R-:W-:Y:S02]  /*21460*/  SHF.R.U64 R8, R8, 0x3, RZ ;  /* 0x0000000308087819 */ /* 0x000fe400000012ff */
[----:B------:R-:W-:Y:S02]  /*21470*/  ISETP.NE.AND P3, PT, R204, RZ, PT ;  /* 0x000000ffcc00720c */ /* 0x000fe40003f65270 */
[----:B------:R-:W-:Y:S01]  /*21480*/  LOP3.LUT R110, R110, R111, RZ, 0x3c, !PT ;  /* 0x0000006f6e6e7212 */ /* 0x000fe200078e3cff */
[----:B------:R-:W-:Y:S01]  /*21490*/  IMAD.X R111, RZ, RZ, R109, P2 ;  /* 0x000000ffff6f7224 */ /* 0x000fe200010e066d */
[----:B------:R-:W-:-:S02]  /*214a0*/  SHF.R.U64 R36, R36, 0x3, RZ ;  /* 0x0000000324247819 */ /* 0x000fc400000012ff */
[----:B------:R-:W-:Y:S01]  /*214b0*/  LOP3.LUT R8, R8, R9, RZ, 0x3c, !PT ;  /* 0x0000000908087212 */ /* 0x000fe200078e3cff */
[--C-:B------:R-:W-:Y:S01]  /*214c0*/  IMAD.X R9, RZ, RZ, R109.reuse, P1 ;  /* 0x000000ffff097224 */ /* 0x100fe200008e066d */
[C---:B------:R-:W-:Y:S02]  /*214d0*/  IADD3 R31, P5, R108.reuse, 0x4020, RZ ;  /* 0x000040206c1f7810 */ /* 0x040fe40007fbe0ff */
[----:B------:R-:W-:Y:S02]  /*214e0*/  IADD3 R15, P2, R108, 0x8000, RZ ;  /* 0x000080006c0f7810 */ /* 0x000fe40007f5e0ff */
[----:B------:R-:W-:Y:S01]  /*214f0*/  SEL R204, R204, UR4, P3 ;  /* 0x00000004cccc7c07 */ /* 0x000fe20009800000 */
[----:B------:R-:W-:Y:S05]  /*21500*/  WARPSYNC.ALL ;  /* 0x0000000000007948 */ /* 0x000fea0003800000 */
[C---:B------:R-:W-:Y:S01]  /*21510*/  IADD3 R125, P0, R108.reuse, 0x4040, RZ ;  /* 0x000040406c7d7810 */ /* 0x040fe20007f1e0ff */
[----:B------:R-:W-:Y:S01]  /*21520*/  ULDC.64 UR6, c[0x0][0xc08] ;  /* 0x0003020000067ab9 */ /* 0x000fe20000000a00 */
[----:B------:R-:W-:Y:S01]  /*21530*/  IADD3 R29, P1, R108, 0x4060, RZ ;  /* 0x000040606c1d7810 */ /* 0x000fe20007f3e0ff */
[----:B------:R-:W-:Y:S01]  /*21540*/  ULDC.64 UR4, c[0x0][0xc00] ;  /* 0x0003000000047ab9 */ /* 0x000fe20000000a00 */
[----:B------:R-:W-:Y:S01]  /*21550*/  LOP3.LUT R36, R36, R37, RZ, 0x3c, !PT ;  /* 0x0000002524247212 */ /* 0x000fe200078e3cff */
[----:B------:R-:W-:Y:S01]  /*21560*/  IMAD.X R37, RZ, RZ, R109, P4 ;  /* 0x000000ffff257224 */ /* 0x000fe200020e066d */
[----:B------:R-:W-:-:S02]  /*21570*/  LOP3.LUT R30, R31, 0x380, RZ, 0xc0, !PT ;  /* 0x000003801f1e7812 */ /* 0x000fc400078ec0ff */
[C---:B------:R-:W-:Y:S02]  /*21580*/  IADD3 R11, P4, R108.reuse, 0x8040, RZ ;  /* 0x000080406c0b7810 */ /* 0x040fe40007f9e0ff */
[----:B------:R-:W-:Y:S02]  /*21590*/  LOP3.LUT R14, R15, 0x380, RZ, 0xc0, !PT ;  /* 0x000003800f0e7812 */ /* 0x000fe400078ec0ff */
[----:B------:R-:W-:Y:S02]  /*215a0*/  LOP3.LUT R124, R125, 0x380, RZ, 0xc0, !PT ;  /* 0x000003807d7c7812 */ /* 0x000fe400078ec0ff */
[----:B------:R-:W-:Y:S02]  /*215b0*/  LOP3.LUT R28, R29, 0x380, RZ, 0xc0, !PT ;  /* 0x000003801d1c7812 */ /* 0x000fe400078ec0ff */
[----:B------:R-:W-:Y:S02]  /*215c0*/  LOP3.LUT R39, R108, 0x380, RZ, 0xc0, !PT ;  /* 0x000003806c277812 */ /* 0x000fe400078ec0ff */
[----:B------:R-:W-:-:S02]  /*215d0*/  SHF.R.U64 R30, R30, 0x3, RZ ;  /* 0x000000031e1e7819 */ /* 0x000fc400000012ff */
[----:B0-----:R-:W-:Y:S02]  /*215e0*/  LOP3.LUT R10, R11, 0x380, RZ, 0xc0, !PT ;  /* 0x000003800b0a7812 */ /* 0x001fe400078ec0ff */
[----:B------:R-:W-:Y:S02]  /*215f0*/  SHF.R.U64 R14, R14, 0x3, RZ ;  /* 0x000000030e0e7819 */ /* 0x000fe400000012ff */
[----:B------:R-:W-:Y:S02]  /*21600*/  SHF.R.U64 R124, R124, 0x3, RZ ;  /* 0x000000037c7c7819 */ /* 0x000fe400000012ff */
[----:B------:R-:W-:Y:S02]  /*21610*/  SHF.R.U64 R28, R28, 0x3, RZ ;  /* 0x000000031c1c7819 */ /* 0x000fe400000012ff */
[----:B------:R-:W-:Y:S02]  /*21620*/  SHF.R.U64 R39, R39, 0x3, RZ ;  /* 0x0000000327277819 */ /* 0x000fe400000012ff */
[----:B------:R-:W-:Y:S01]  /*21630*/  LOP3.LUT R30, R30, R31, RZ, 0x3c, !PT ;  /* 0x0000001f1e1e7212 */ /* 0x000fe200078e3cff */
[----:B------:R-:W-:Y:S01]  /*21640*/  IMAD.X R31, RZ, RZ, R109, P5 ;  /* 0x000000ffff1f7224 */ /* 0x000fe200028e066d */
[----:B------:R-:W-:-:S02]  /*21650*/  SHF.R.U64 R10, R10, 0x3, RZ ;  /* 0x000000030a0a7819 */ /* 0x000fc400000012ff */
[----:B------:R-:W-:Y:S01]  /*21660*/  LOP3.LUT R14, R14, R15, RZ, 0x3c, !PT ;  /* 0x0000000f0e0e7212 */ /* 0x000fe200078e3cff */
[--C-:B------:R-:W-:Y:S01]  /*21670*/  IMAD.X R15, RZ, RZ, R109.reuse, P2 ;  /* 0x000000ffff0f7224 */ /* 0x100fe200010e066d */
[----:B------:R-:W-:Y:S01]  /*21680*/  LOP3.LUT R124, R124, R125, RZ, 0x3c, !PT ;  /* 0x0000007d7c7c7212 */ /* 0x000fe200078e3cff */
[--C-:B------:R-:W-:Y:S01]  /*21690*/  IMAD.X R125, RZ, RZ, R109.reuse, P0 ;  /* 0x000000ffff7d7224 */ /* 0x100fe200000e066d */
[----:B------:R-:W-:Y:S01]  /*216a0*/  LOP3.LUT R28, R28, R29, RZ, 0x3c, !PT ;  /* 0x0000001d1c1c7212 */ /* 0x000fe200078e3cff */
[----:B------:R-:W-:Y:S01]  /*216b0*/  IMAD.X R29, RZ, RZ, R109, P1 ;  /* 0x000000ffff1d7224 */ /* 0x000fe200008e066d */
[C---:B------:R-:W-:Y:S02]  /*216c0*/  IADD3 R107, P5, R108.reuse, 0x8060, RZ ;  /* 0x000080606c6b7810 */ /* 0x040fe40007fbe0ff */
[C---:B------:R-:W-:Y:S02]  /*216d0*/  IADD3 R105, P2, R108.reuse, 0xc040, RZ ;  /* 0x0000c0406c697810 */ /* 0x040fe40007f5e0ff */
[----:B------:R-:W-:-:S02]  /*216e0*/  IADD3 R99, P0, R108, 0xc000, RZ ;  /* 0x0000c0006c637810 */ /* 0x000fc40007f1e0ff */
[----:B------:R-:W-:Y:S02]  /*216f0*/  IADD3 R97, P1, R108, 0xc020, RZ ;  /* 0x0000c0206c617810 */ /* 0x000fe40007f3e0ff */
[----:B------:R-:W-:Y:S01]  /*21700*/  LOP3.LUT R38, R39, R108, RZ, 0x3c, !PT ;  /* 0x0000006c27267212 */ /* 0x000fe200078e3cff */
[----:B------:R-:W-:Y:S01]  /*21710*/  IMAD.MOV.U32 R39, RZ, RZ, R109 ;  /* 0x000000ffff277224 */ /* 0x000fe200078e006d */
[----:B------:R-:W-:Y:S02]  /*21720*/  LOP3.LUT R10, R10, R11, RZ, 0x3c, !PT ;  /* 0x0000000b0a0a7212 */ /* 0x000fe400078e3cff */
[----:B------:R-:W-:Y:S02]  /*21730*/  IADD3.X R11, RZ, R109, RZ, P4, !PT ;  /* 0x0000006dff0b7210 */ /* 0x000fe400027fe4ff */
[----:B------:R-:W-:Y:S02]  /*21740*/  LOP3.LUT R106, R107, 0x380, RZ, 0xc0, !PT ;  /* 0x000003806b6a7812 */ /* 0x000fe400078ec0ff */
[----:B------:R-:W-:-:S02]  /*21750*/  LOP3.LUT R104, R105, 0x380, RZ, 0xc0, !PT ;  /* 0x0000038069687812 */ /* 0x000fc400078ec0ff */
[----:B------:R-:W-:Y:S02]  /*21760*/  LOP3.LUT R98, R99, 0x380, RZ, 0xc0, !PT ;  /* 0x0000038063627812 */ /* 0x000fe400078ec0ff */
[----:B------:R-:W-:Y:S02]  /*21770*/  LOP3.LUT R96, R97, 0x380, RZ, 0xc0, !PT ;  /* 0x0000038061607812 */ /* 0x000fe400078ec0ff */
[----:B------:R-:W-:Y:S02]  /*21780*/  F2FP.F16.F32.PACK_AB R53, R55, R54 ;  /* 0x000000363735723e */ /* 0x000fe400000000ff */
[----:B------:R-:W-:Y:S02]  /*21790*/  MOV R76, R38 ;  /* 0x00000026004c7202 */ /* 0x000fe40000000f00 */
[----:B------:R-:W-:Y:S02]  /*217a0*/  MOV R25, R24 ;  /* 0x0000001800197202 */ /* 0x000fe40000000f00 */
[----:B---3--:R-:W-:-:S02]  /*217b0*/  F2FP.F16.F32.PACK_AB R54, R5, R4 ;  /* 0x000000040536723e */ /* 0x008fc400000000ff */
[----:B------:R-:W-:Y:S01]  /*217c0*/  F2FP.F16.F32.PACK_AB R55, R7, R6 ;  /* 0x000000060737723e */ /* 0x000fe200000000ff */
[----:B------:R-:W-:Y:S01]  /*217d0*/  BAR.SYNC.DEFER_BLOCKING 0x1, 0x100 ;  /* 0x0044000000007b1d */ /* 0x000fe20000010000 */
[----:B------:R-:W-:Y:S02]  /*217e0*/  F2FP.F16.F32.PACK_AB R56, R57, R56 ;  /* 0x000000383938723e */ /* 0x000fe400000000ff */
[----:B------:R-:W-:Y:S02]  /*217f0*/  SHF.R.U64 R106, R106, 0x3, RZ ;  /* 0x000000036a6a7819 */ /* 0x000fe400000012ff */
[----:B------:R-:W-:Y:S02]  /*21800*/  SHF.R.U64 R104, R104, 0x3, RZ ;  /* 0x0000000368687819 */ /* 0x000fe400000012ff */
[----:B------:R-:W-:Y:S01]  /*21810*/  MOV R80, R8 ;  /* 0x0000000800507202 */ /* 0x000fe20000000f00 */
[----:B------:R-:W2:Y:S01]  /*21820*/  LDL.128 R4, [R1+0x270] ;  /* 0x0002700001047983 */ /* 0x000ea20000100c00 */
[----:B------:R-:W-:-:S02]  /*21830*/  MOV R124, R124 ;  /* 0x0000007c007c7202 */ /* 0x000fc40000000f00 */
[----:B------:R-:W-:Y:S02]  /*21840*/  MOV R24, R10 ;  /* 0x0000000a00187202 */ /* 0x000fe40000000f00 */
[----:B------:R-:W-:Y:S01]  /*21850*/  F2FP.F16.F32.PACK_AB R57, R59, R58 ;  /* 0x0000003a3b39723e */ /* 0x000fe200000000ff */
[----:B------:R-:W3:Y:S01]  /*21860*/  LDL.128 R8, [R1+0x280] ;  /* 0x0002800001087983 */ /* 0x000ee20000100c00 */
[----:B------:R-:W-:Y:S02]  /*21870*/  SHF.R.U64 R98, R98, 0x3, RZ ;  /* 0x0000000362627819 */ /* 0x000fe400000012ff */
[----:B------:R-:W-:Y:S02]  /*21880*/  SHF.R.U64 R96, R96, 0x3, RZ ;  /* 0x0000000360607819 */ /* 0x000fe400000012ff */
[----:B------:R-:W-:Y:S02]  /*21890*/  MOV R100, R30 ;  /* 0x0000001e00647202 */ /* 0x000fe40000000f00 */
[----:B------:R-:W-:-:S02]  /*218a0*/  MOV R125, R28 ;  /* 0x0000001c007d7202 */ /* 0x000fc40000000f00 */
[----:B------:R-:W-:Y:S01]  /*218b0*/  F2FP.F16.F32.PACK_AB R58, R33, R32 ;  /* 0x00000020213a723e */ /* 0x000fe200000000ff */
[----:B------:R-:W4:Y:S01]  /*218c0*/  LDL.128 R28, [R1+0x2a0] ;  /* 0x0002a000011c7983 */ /* 0x000f220000100c00 */
[----:B------:R-:W-:Y:S02]  /*218d0*/  F2FP.F16.F32.PACK_AB R59, R35, R34 ;  /* 0x00000022233b723e */ /* 0x000fe400000000ff */
[----:B------:R-:W-:Y:S01]  /*218e0*/  MOV R26, R36 ;  /* 0x00000024001a7202 */ /* 0x000fe20000000f00 */
[----:B------:R-:W4:Y:S01]  /*218f0*/  LDL.128 R32, [R1+0x2b0] ;  /* 0x0002b00001207983 */ /* 0x000f220000100c00 */
[----:B------:R-:W-:Y:S02]  /*21900*/  MOV R0, R14 ;  /* 0x0000000e00007202 */ /* 0x000fe40000000f00 */
[----:B------:R-:W-:Y:S01]  /*21910*/  MOV R3, R12 ;  /* 0x0000000c00037202 */ /* 0x000fe20000000f00 */
[----:B------:R-:W4:Y:S01]  /*21920*/  LDL.128 R36, [R1+0x2c0] ;  /* 0x0002c00001247983 */ /* 0x000f220000100c00 */
[----:B------:R-:W-:-:S02]  /*21930*/  F2FP.F16.F32.PACK_AB R92, R93, R92 ;  /* 0x0000005c5d5c723e */ /* 0x000fc400000000ff */
[----:B------:R-:W-:Y:S01]  /*21940*/  F2FP.F16.F32.PACK_AB R93, R95, R94 ;  /* 0x0000005e5f5d723e */ /* 0x000fe200000000ff */
[----:B------:R-:W4:Y:S01]  /*21950*/  LDL.128 R12, [R1+0x290] ;  /* 0x00029000010c7983 */ /* 0x000f220000100c00 */
[----:B------:R-:W-:Y:S01]  /*21960*/  LOP3.LUT R106, R106, R107, RZ, 0x3c, !PT ;  /* 0x0000006b6a6a7212 */ /* 0x000fe200078e3cff */
[--C-:B------:R-:W-:Y:S01]  /*21970*/  IMAD.X R107, RZ, RZ, R109.reuse, P5 ;  /* 0x000000ffff6b7224 */ /* 0x100fe200028e066d */
[----:B------:R-:W-:Y:S01]  /*21980*/  LOP3.LUT R104, R104, R105, RZ, 0x3c, !PT ;  /* 0x0000006968687212 */ /* 0x000fe200078e3cff */
[----:B------:R0:W-:Y:S01]  /*21990*/  STSM.16.M88.4 [R76], R52 ;  /* 0x000000344c007844 */ /* 0x0001e20000000200 */
[----:B------:R-:W-:Y:S01]  /*219a0*/  MOV R110, R110 ;  /* 0x0000006e006e7202 */ /* 0x000fe20000000f00 */
[--C-:B------:R-:W-:Y:S01]  /*219b0*/  IMAD.X R105, RZ, RZ, R109.reuse, P2 ;  /* 0x000000ffff697224 */ /* 0x100fe200010e066d */
[----:B------:R-:W-:Y:S02]  /*219c0*/  F2FP.F16.F32.PACK_AB R94, R73, R72 ;  /* 0x00000048495e723e */ /* 0x000fe400000000ff */
[----:B------:R-:W-:Y:S01]  /*219d0*/  F2FP.F16.F32.PACK_AB R95, R75, R74 ;  /* 0x0000004a4b5f723e */ /* 0x000fe200000000ff */
[----:B------:R1:W-:Y:S01]  /*219e0*/  STSM.16.M88.4 [R80], R56 ;  /* 0x0000003850007844 */ /* 0x0003e20000000200 */
[----:B------:R-:W-:Y:S01]  /*219f0*/  LOP3.LUT R98, R98, R99, RZ, 0x3c, !PT ;  /* 0x0000006362627212 */ /* 0x000fe200078e3cff */
[--C-:B------:R-:W-:Y:S01]  /*21a00*/  IMAD.X R99, RZ, RZ, R109.reuse, P0 ;  /* 0x000000ffff637224 */ /* 0x100fe200000e066d */
[----:B------:R-:W-:Y:S01]  /*21a10*/  LOP3.LUT R96, R96, R97, RZ, 0x3c, !PT ;  /* 0x0000006160607212 */ /* 0x000fe200078e3cff */
[----:B------:R-:W-:Y:S01]  /*21a20*/  IMAD.X R97, RZ, RZ, R109, P1 ;  /* 0x000000ffff617224 */ /* 0x000fe200008e066d */
[----:B------:R-:W-:Y:S01]  /*21a30*/  IADD3 R126, P3, R108, 0xc060, RZ ;  /* 0x0000c0606c7e7810 */ /* 0x000fe20007f7e0ff */
[----:B------:R-:W4:Y:S04]  /*21a40*/  LDL.128 R72, [R1+0x350] ;  /* 0x0003500001487983 */ /* 0x000f280000100c00 */
[----:B0-----:R-:W4:Y:S01]  /*21a50*/  LDL.128 R52, [R1+0x300] ;  /* 0x0003000001347983 */ /* 0x001f220000100c00 */
[----:B------:R-:W-:-:S03]  /*21a60*/  MOV R130, R106 ;  /* 0x0000006a00827202 */ /* 0x000fc60000000f00 */
[----:B------:R-:W4:Y:S01]  /*21a70*/  LDL.128 R76, [R1+0x360] ;  /* 0x00036000014c7983 */ /* 0x000f220000100c00 */
[----:B------:R-:W-:-:S03]  /*21a80*/  MOV R129, R104 ;  /* 0x0000006800817202 */ /* 0x000fc60000000f00 */
[----:B-1----:R-:W4:Y:S01]  /*21a90*/  LDL.128 R56, [R1+0x310] ;  /* 0x0003100001387983 */ /* 0x002f220000100c00 */
[----:B------:R-:W-:-:S03]  /*21aa0*/  MOV R131, R98 ;  /* 0x0000006200837202 */ /* 0x000fc60000000f00 */
[----:B------:R0:W-:Y:S01]  /*21ab0*/  STSM.16.M88.4 [R110], R92 ;  /* 0x0000005c6e007844 */ /* 0x0001e20000000200 */
[----:B------:R-:W-:Y:S01]  /*21ac0*/  MOV R128, R96 ;  /* 0x0000006000807202 */ /* 0x000fe20000000f00 */
[----:B------:R-:W-:Y:S02]  /*21ad0*/  IMAD.X R127, RZ, RZ, R109, P3 ;  /* 0x000000ffff7f7224 */ /* 0x000fe400018e066d */
[----:B------:R-:W4:Y:S04]  /*21ae0*/  LDL.128 R80, [R1+0x370] ;  /* 0x0003700001507983 */ /* 0x000f280000100c00 */
[----:B------:R-:W4:Y:S04]  /*21af0*/  LDL.128 R104, [R1+0x3c0] ;  /* 0x0003c00001687983 */ /* 0x000f280000100c00 */
[----:B------:R-:W4:Y:S04]  /*21b00*/  LDL.128 R96, [R1+0x3b0] ;  /* 0x0003b00001607983 */ /* 0x000f280000100c00 */
[----:B0-----:R-:W4:Y:S04]  /*21b10*/  LDL.128 R92, [R1+0x3a0] ;  /* 0x0003a000015c7983 */ /* 0x001f280000100c00 */
[----:B------:R-:W4:Y:S01]  /*21b20*/  LDL.128 R108, [R1+0x3d0] ;  /* 0x0003d000016c7983 */ /* 0x000f220000100c00 */
[----:B------:R-:W-:-:S02]  /*21b30*/  ISETP.NE.U32.AND P0, PT, RZ, UR6, PT ;  /* 0x00000006ff007c0c */ /* 0x000fc4000bf05070 */
[----:B------:R-:W-:Y:S02]  /*21b40*/  F2FP.F16.F32.PACK_AB R120, R121, R120 ;  /* 0x000000787978723e */ /* 0x000fe400000000ff */
[----:B------:R-:W-:Y:S02]  /*21b50*/  F2FP.F16.F32.PACK_AB R121, R123, R122 ;  /* 0x0000007a7b79723e */ /* 0x000fe400000000ff */
[----:B------:R-:W-:Y:S02]  /*21b60*/  LOP3.LUT R133, R126, 0x380, RZ, 0xc0, !PT ;  /* 0x000003807e857812 */ /* 0x000fe400078ec0ff */
[----:B------:R-:W-:Y:S02]  /*21b70*/  ISETP.NE.AND.EX P0, PT, RZ, UR7, PT, P0 ;  /* 0x00000007ff007c0c */ /* 0x000fe4000bf05300 */
[----:B------:R-:W-:Y:S02]  /*21b80*/  F2FP.F16.F32.PACK_AB R44, R45, R44 ;  /* 0x0000002c2d2c723e */ /* 0x000fe400000000ff */
[----:B------:R-:W-:-:S02]  /*21b90*/  F2FP.F16.F32.PACK_AB R45, R47, R46 ;  /* 0x0000002e2f2d723e */ /* 0x000fc400000000ff */
[----:B------:R-:W-:Y:S02]  /*21ba0*/  SHF.R.U64 R133, R133, 0x3, RZ ;  /* 0x0000000385857819 */ /* 0x000fe400000012ff */
        /* <DEDUP_REMOVED lines=9> */
[----:B------:R-:W-:Y:S02]  /*21c40*/  LOP3.LUT R126, R133, R126, RZ, 0x3c, !PT ;  /* 0x0000007e857e7212 */ /* 0x000fe400078e3cff */
[----:B------:R-:W-:-:S02]  /*21c50*/  F2FP.F16.F32.PACK_AB R85, R87, R86 ;  /* 0x000000565755723e */ /* 0x000fc400000000ff */
[----:B------:R-:W-:Y:S02]  /*21c60*/  F2FP.F16.F32.PACK_AB R86, R89, R88 ;  /* 0x000000585956723e */ /* 0x000fe400000000ff */
[----:B------:R-:W-:Y:S02]  /*21c70*/  F2FP.F16.F32.PACK_AB R87, R91, R90 ;  /* 0x0000005a5b57723e */ /* 0x000fe400000000ff */
[----:B------:R-:W-:Y:S02]  /*21c80*/  F2FP.F16.F32.PACK_AB R112, R113, R112 ;  /* 0x000000707170723e */ /* 0x000fe400000000ff */
[----:B------:R-:W-:Y:S02]  /*21c90*/  F2FP.F16.F32.PACK_AB R113, R115, R114 ;  /* 0x000000727371723e */ /* 0x000fe400000000ff */
[----:B------:R-:W-:Y:S02]  /*21ca0*/  MOV R126, R126 ;  /* 0x0000007e007e7202 */ /* 0x000fe40000000f00 */
[----:B------:R-:W-:-:S02]  /*21cb0*/  F2FP.F16.F32.PACK_AB R114, R117, R116 ;  /* 0x000000747572723e */ /* 0x000fc400000000ff */
[----:B------:R-:W-:Y:S02]  /*21cc0*/  F2FP.F16.F32.PACK_AB R115, R119, R118 ;  /* 0x000000767773723e */ /* 0x000fe400000000ff */
[----:B------:R-:W-:-:S04]  /*21cd0*/  ISETP.NE.U32.AND P1, PT, RZ, UR4, PT ;  /* 0x00000004ff007c0c */ /* 0x000fc8000bf25070 */
[----:B------:R-:W-:Y:S01]  /*21ce0*/  ISETP.NE.AND.EX P1, PT, RZ, UR5, PT, P1 ;  /* 0x00000005ff007c0c */ /* 0x000fe2000bf25310 */
[----:B------:R-:W-:Y:S01]  /*21cf0*/  ULDC UR6, c[0x0][0xa88] ;  /* 0x0002a20000067ab9 */ /* 0x000fe20000000800 */
[----:B--2---:R-:W-:Y:S02]  /*21d00*/  F2FP.F16.F32.PACK_AB R122, R5, R4 ;  /* 0x00000004057a723e */ /* 0x004fe400000000ff */
[----:B------:R-:W-:Y:S01]  /*21d10*/  F2FP.F16.F32.PACK_AB R123, R7, R6 ;  /* 0x00000006077b723e */ /* 0x000fe200000000ff */
[----:B------:R-:W0:Y:S01]  /*21d20*/  LDC.64 R4, c[0x0][0xc00] ;  /* 0x00030000ff047b82 */ /* 0x000e220000000a00 */
[----:B---3--:R-:W-:Y:S02]  /*21d30*/  F2FP.F16.F32.PACK_AB R8, R9, R8 ;  /* 0x000000080908723e */ /* 0x008fe400000000ff */
[----:B------:R-:W-:Y:S01]  /*21d40*/  F2FP.F16.F32.PACK_AB R9, R11, R10 ;  /* 0x0000000a0b09723e */ /* 0x000fe200000000ff */
[----:B------:R-:W-:Y:S04]  /*21d50*/  STSM.16.M88.4 [R25], R120 ;  /* 0x0000007819007844 */ /* 0x000fe80000000200 */
[----:B------:R-:W1:Y:S01]  /*21d60*/  @P0 LDC.64 R6, c[0x0][0xc08] ;  /* 0x00030200ff060b82 */ /* 0x000e620000000a00 */
[----:B----4-:R-:W-:-:S02]  /*21d70*/  F2FP.F16.F32.PACK_AB R28, R29, R28 ;  /* 0x0000001c1d1c723e */ /* 0x010fc400000000ff */
        /* <DEDUP_REMOVED lines=9> */
[----:B------:R2:W-:Y:S04]  /*21e10*/  STSM.16.M88.4 [R26], R8 ;  /* 0x000000081a007844 */ /* 0x0005e80000000200 */
[----:B------:R-:W-:Y:S04]  /*21e20*/  STSM.16.M88.4 [R100], R28 ;  /* 0x0000001c64007844 */ /* 0x000fe80000000200 */
[----:B------:R-:W-:Y:S01]  /*21e30*/  STSM.16.M88.4 [R124], R36 ;  /* 0x000000247c007844 */ /* 0x000fe20000000200 */
        /* <DEDUP_REMOVED lines=13> */
[----:B------:R-:W-:Y:S01]  /*21f10*/  F2FP.F16.F32.PACK_AB R105, R107, R106 ;  /* 0x0000006a6b69723e */ /* 0x000fe200000000ff */
[----:B------:R3:W-:Y:S01]  /*21f20*/  STSM.16.M88.4 [R3], R60 ;  /* 0x0000003c03007844 */ /* 0x0007e20000000200 */
[----:B------:R-:W-:-:S02]  /*21f30*/  F2FP.F16.F32.PACK_AB R92, R93, R92 ;  /* 0x0000005c5d5c723e */ /* 0x000fc400000000ff */
[----:B------:R-:W-:Y:S02]  /*21f40*/  F2FP.F16.F32.PACK_AB R93, R95, R94 ;  /* 0x0000005e5f5d723e */ /* 0x000fe400000000ff */
[----:B------:R-:W-:Y:S02]  /*21f50*/  F2FP.F16.F32.PACK_AB R94, R97, R96 ;  /* 0x00000060615e723e */ /* 0x000fe400000000ff */
[----:B------:R-:W-:Y:S01]  /*21f60*/  F2FP.F16.F32.PACK_AB R95, R99, R98 ;  /* 0x00000062635f723e */ /* 0x000fe200000000ff */
[----:B------:R4:W-:Y:S01]  /*21f70*/  STSM.16.M88.4 [R24], R68 ;  /* 0x0000004418007844 */ /* 0x0009e20000000200 */
[----:B------:R-:W-:Y:S02]  /*21f80*/  F2FP.F16.F32.PACK_AB R106, R109, R108 ;  /* 0x0000006c6d6a723e */ /* 0x000fe400000000ff */
[----:B------:R-:W-:Y:S01]  /*21f90*/  F2FP.F16.F32.PACK_AB R107, R111, R110 ;  /* 0x0000006e6f6b723e */ /* 0x000fe200000000ff */
[----:B------:R4:W-:Y:S01]  /*21fa0*/  STSM.16.M88.4 [R130], R76 ;  /* 0x0000004c82007844 */ /* 0x0009e20000000200 */
[----:B--2---:R-:W-:Y:S01]  /*21fb0*/  IMAD.MOV.U32 R8, RZ, RZ, RZ ;  /* 0x000000ffff087224 */ /* 0x004fe200078e00ff */
[----:B---3--:R-:W2:Y:S02]  /*21fc0*/  LDC R3, c[0x0][0xbe8] ;  /* 0x0002fa00ff037b82 */ /* 0x008ea40000000800 */
[----:B------:R4:W-:Y:S04]  /*21fd0*/  STSM.16.M88.4 [R131], R84 ;  /* 0x0000005483007844 */ /* 0x0009e80000000200 */
[----:B------:R4:W-:Y:S04]  /*21fe0*/  STSM.16.M88.4 [R128], R92 ;  /* 0x0000005c80007844 */ /* 0x0009e80000000200 */
[----:B------:R4:W-:Y:S04]  /*21ff0*/  STSM.16.M88.4 [R129], R104 ;  /* 0x0000006881007844 */ /* 0x0009e80000000200 */
[----:B------:R4:W-:Y:S01]  /*22000*/  STSM.16.M88.4 [R126], R112 ;  /* 0x000000707e007844 */ /* 0x0009e20000000200 */
[----:B------:R-:W-:-:S02]  /*22010*/  IMAD.U32 R0, RZ, RZ, UR6 ;  /* 0x00000006ff007e24 */ /* 0x000fc4000f8e00ff */
[C---:B0-----:R-:W-:Y:S01]  /*22020*/  IMAD.WIDE R4, R208.reuse, 0x4, R4 ;  /* 0x00000004d0047825 */ /* 0x041fe200078e0204 */
[----:B------:R-:W-:Y:S03]  /*22030*/  BAR.SYNC.DEFER_BLOCKING 0x1, 0x100 ;  /* 0x0044000000007b1d */ /* 0x000fe60000010000 */
[----:B-1----:R-:W-:-:S03]  /*22040*/  @P0 IMAD.WIDE R6, R208, 0x4, R6 ;  /* 0x00000004d0060825 */ /* 0x002fc600078e0206 */
[----:B------:R4:W5:Y:S04]  /*22050*/  @P1 LDG.E R8, desc[UR42][R4.64] ;  /* 0x0000002a04081981 */ /* 0x000968000c1e1900 */
[----:B------:R4:W5:Y:S01]  /*22060*/  @P0 LDG.E R0, desc[UR42][R6.64] ;  /* 0x0000002a06000981 */ /* 0x000962000c1e1900 */
[----:B------:R-:W-:Y:S05]  /*22070*/  @P0 BRA `(.L_x_12177) ;  /* 0x0000000000100947 */ /* 0x000fea0003800000 */
[----:B------:R-:W-:Y:S05]  /*22080*/  @!P1 BRA `(.L_x_12177) ;  /* 0x00000000000c9947 */ /* 0x000fea0003800000 */
[----:B----4-:R-:W3:Y:S04]  /*22090*/  LDG.E R7, desc[UR42][R4.64] ;  /* 0x0000002a04077981 */ /* 0x010ee8000c1e1900 */
[----:B-----5:R-:W3:Y:S02]  /*220a0*/  LDG.E R0, desc[UR42][R4.64+0x4] ;  /* 0x0000042a04007981 */ /* 0x020ee4000c1e1900 */
[----:B---3--:R-:W-:-:S07]  /*220b0*/  IMAD.IADD R0, R0, 0x1, -R7 ;  /* 0x0000000100007824 */ /* 0x008fce00078e0a07 */
.L_x_12177:
[----:B----4-:R-:W3:Y:S04]  /*220c0*/  LDL R4, [R1+0x428] ;  /* 0x0004280001047983 */ /* 0x010ee80000100800 */
[----:B------:R-:W4:Y:S01]  /*220d0*/  LDL R28, [R1+0x434] ;  /* 0x00043400011c7983 */ /* 0x000f220000100800 */
[----:B--2--5:R-:W-:Y:S02]  /*220e0*/  IMAD R0, R0, R3, RZ ;  /* 0x0000000300007224 */ /* 0x024fe400078e02ff */
[----:B------:R-:W-:Y:S01]  /*220f0*/  IMAD.IADD R37, R196, 0x1, R203 ;  /* 0x00000001c4257824 */ /* 0x000fe200078e02cb */
[----:B------:R-:W-:Y:S01]  /*22100*/  ISETP.GT.AND P3, PT, R204, 0x1, PT ;  /* 0x00000001cc00780c */ /* 0x000fe20003f64270 */
[----:B------:R-:W-:Y:S01]  /*22110*/  IMAD.MOV.U32 R9, RZ, RZ, 0x9b8 ;  /* 0x000009b8ff097424 */ /* 0x000fe200078e00ff */
[----:B------:R-:W-:Y:S01]  /*22120*/  ISETP.NE.AND P2, PT, R3, 0x1, PT ;  /* 0x000000010300780c */ /* 0x000fe20003f45270 */
[----:B------:R-:W0:Y:S03]  /*22130*/  LDC.64 R24, c[0x0][0xba8] ;  /* 0x0002ea00ff187b82 */ /* 0x000e260000000a00 */
[----:B------:R-:W-:-:S05]  /*22140*/  SEL R9, R9, 0x978, P3 ;  /* 0x0000097809097807 */ /* 0x000fca0001800000 */
[----:B------:R-:W1:Y:S08]  /*22150*/  LDC.64 R6, c[0x0][R9+0x220] ;  /* 0x0000880009067b82 */ /* 0x000e700000000a00 */
[----:B------:R2:W2:Y:S08]  /*22160*/  LDC.64 R12, c[0x0][R9+0x218] ;  /* 0x00008600090c7b82 */ /* 0x0004b00000000a00 */
[----:B------:R2:W2:Y:S01]  /*22170*/  LDC.64 R10, c[0x0][R9+0x210] ;  /* 0x00008400090a7b82 */ /* 0x0004a20000000a00 */
[----:B------:R-:W-:-:S07]  /*22180*/  ISETP.NE.U32.AND P1, PT, RZ, UR4, PT ;  /* 0x00000004ff007c0c */ /* 0x000fce000bf25070 */
[----:B------:R-:W2:Y:S01]  /*22190*/  @P2 LDC R14, c[0x0][0xbec] ;  /* 0x0002fb00ff0e2b82 */ /* 0x000ea20000000800 */
[----:B------:R-:W-:-:S07]  /*221a0*/  ISETP.NE.AND.EX P1, PT, RZ, UR5, PT, P1 ;  /* 0x00000005ff007c0c */ /* 0x000fce000bf25310 */
[----:B------:R-:W2:Y:S01]  /*221b0*/  @P2 LDC R39, c[0x0][0xbf0] ;  /* 0x0002fc00ff272b82 */ /* 0x000ea20000000800 */
[----:B------:R-:W-:Y:S02]  /*221c0*/  SHF.R.S32.HI R26, RZ, 0x1f, R208 ;  /* 0x0000001fff1a7819 */ /* 0x000fe400000114d0 */
[----:B------:R-:W-:Y:S02]  /*221d0*/  SEL R15, R208, RZ, !P1 ;  /* 0x000000ffd00f7207 */ /* 0x000fe40004800000 */
[----:B---3--:R-:W-:-:S03]  /*221e0*/  LOP3.LUT P0, RZ, R4, 0x3, RZ, 0xc0, !PT ;  /* 0x0000000304ff7812 */ /* 0x008fc6000780c0ff */
[----:B0-----:R-:W0:Y:S01]  /*221f0*/  @!P3 LDC R24, c[0x0][0xb50] ;  /* 0x0002d400ff18bb82 */ /* 0x001e220000000800 */
[----:B------:R-:W-:Y:S01]  /*22200*/  ISETP.GE.OR P4, PT, R37, R0, P0 ;  /* 0x000000002500720c */ /* 0x000fe20000786670 */
[----:B----4-:R-:W-:-:S06]  /*22210*/  IMAD.IADD R41, R28, 0x1, R203 ;  /* 0x000000011c297824 */ /* 0x010fcc00078e02cb */
[----:B------:R-:W3:Y:S06]  /*22220*/  @!P3 LDC R25, c[0x0][0xb54] ;  /* 0x0002d500ff19bb82 */ /* 0x000eec0000000800 */
[----:B------:R-:W4:Y:S02]  /*22230*/  @!P4 LDL R31, [R1+0x1e0] ;  /* 0x0001e000011fc983 */ /* 0x000f240000100800 */
[----:B------:R2:W0:Y:S01]  /*22240*/  LDC.64 R4, c[0x0][R9+0x228] ;  /* 0x00008a0009047b82 */ /* 0x0004220000000a00 */
[----:B------:R-:W-:Y:S01]  /*22250*/  SEL R29, R26, RZ, !P1 ;  /* 0x000000ff1a1d7207 */ /* 0x000fe20004800000 */
[----:B-1----:R-:W-:-:S02]  /*22260*/  IMAD R7, R7, R15, RZ ;  /* 0x0000000f07077224 */ /* 0x002fc400078e02ff */
[----:B--2---:R-:W-:-:S04]  /*22270*/  @P2 IMAD.HI.U32 R14, R41, R14, RZ ;  /* 0x0000000e290e2227 */ /* 0x004fc800078e00ff */
[C---:B------:R-:W-:Y:S01]  /*22280*/  IMAD R35, R6.reuse, R29, R7 ;  /* 0x0000001d06237224 */ /* 0x040fe200078e0207 */
[----:B------:R-:W-:Y:S01]  /*22290*/  SEL R29, R209, RZ, P3 ;  /* 0x000000ffd11d7207 */ /* 0x000fe20001800000 */
[----:B------:R-:W-:Y:S01]  /*222a0*/  IMAD.WIDE.U32 R6, R6, R15, RZ ;  /* 0x0000000f06067225 */ /* 0x000fe200078e00ff */
[----:B------:R-:W-:-:S03]  /*222b0*/  SHF.R.S32.HI R9, RZ, 0x1f, R8 ;  /* 0x0000001fff097819 */ /* 0x000fc60000011408 */
[-C--:B------:R-:W-:Y:S02]  /*222c0*/  IMAD R33, R13, R153.reuse, RZ ;  /* 0x000000990d217224 */ /* 0x080fe400078e02ff */
[----:B------:R-:W-:-:S04]  /*222d0*/  IMAD.WIDE.U32 R12, R12, R153, RZ ;  /* 0x000000990c0c7225 */ /* 0x000fc800078e00ff */
[----:B------:R-:W-:Y:S01]  /*222e0*/  IMAD.IADD R35, R7, 0x1, R35 ;  /* 0x0000000107237824 */ /* 0x000fe200078e0223 */
[----:B------:R-:W-:Y:S01]  /*222f0*/  IADD3 R6, P1, P5, R6, R12, R8 ;  /* 0x0000000c06067210 */ /* 0x000fe20007d3e008 */
[----:B------:R-:W-:Y:S01]  /*22300*/  IMAD.MOV.U32 R7, RZ, RZ, R41 ;  /* 0x000000ffff077224 */ /* 0x000fe200078e0029 */
[----:B------:R-:W-:Y:S01]  /*22310*/  @P2 SHF.R.U32.HI R7, RZ, R39, R14 ;  /* 0x00000027ff072219 */ /* 0x000fe2000001160e */
[----:B------:R-:W-:-:S03]  /*22320*/  IMAD.IADD R26, R13, 0x1, R33 ;  /* 0x000000010d1a7824 */ /* 0x000fc600078e0221 */
[----:B------:R-:W-:Y:S02]  /*22330*/  IADD3 R14, -R7, RZ, RZ ;  /* 0x000000ff070e7210 */ /* 0x000fe40007ffe1ff */
[----:B------:R-:W-:Y:S01]  /*22340*/  IADD3.X R12, R35, R26, R9, P1, P5 ;  /* 0x0000001a230c7210 */ /* 0x000fe20000fea409 */
[-C--:B0-----:R-:W-:Y:S02]  /*22350*/  IMAD R13, R5, R29.reuse, RZ ;  /* 0x0000001d050d7224 */ /* 0x081fe400078e02ff */
[----:B------:R-:W-:-:S04]  /*22360*/  IMAD.WIDE.U32 R4, R4, R29, RZ ;  /* 0x0000001d04047225 */ /* 0x000fc800078e00ff */
[----:B------:R-:W-:Y:S01]  /*22370*/  IMAD.IADD R13, R5, 0x1, R13 ;  /* 0x00000001050d7824 */ /* 0x000fe200078e020d */
        /* <DEDUP_REMOVED lines=8> */
[C---:B------:R-:W-:Y:S01]  /*22400*/  LEA R24, P1, R4.reuse, R24, 0x2 ;  /* 0x0000001804187211 */ /* 0x040fe200078210ff */
[----:B------:R-:W-:Y:S02]  /*22410*/  VIADD R7, R37, 0x8 ;  /* 0x0000000825077836 */ /* 0x000fe40000000000 */
[----:B------:R-:W-:Y:S02]  /*22420*/  IMAD.IADD R5, R5, 0x1, R13 ;  /* 0x0000000105057824 */ /* 0x000fe400078e020d */
[----:B------:R-:W-:Y:S01]  /*22430*/  SHFL.IDX PT, R10, R24, RZ, 0x1c1f ;  /* 0x001c1fff180a7589 */ /* 0x000fe200000e0000 */
[----:B------:R-:W-:Y:S02]  /*22440*/  ISETP.GE.OR P0, PT, R7, R0, P0 ;  /* 0x000000000700720c */ /* 0x000fe40000706670 */
[----:B---3--:R-:W-:-:S05]  /*22450*/  LEA.HI.X R25, R4, R25, R5, 0x2, P1 ;  /* 0x0000001904197211 */ /* 0x008fca00008f1405 */
[----:B------:R-:W4:Y:S04]  /*22460*/  SHFL.IDX PT, R11, R25, RZ, 0x1c1f ;  /* 0x001c1fff190b7589 */ /* 0x000f2800000e0000 */
[----:B----4-:R-:W-:Y:S04]  /*22470*/  @!P4 ST.E desc[UR42][R10.64], R31 ;  /* 0x0000001f0a00c985 */ /* 0x010fe8000c10192a */
[----:B------:R-:W2:Y:S04]  /*22480*/  @!P0 LDL R13, [R1+0x1e4] ;  /* 0x0001e400010d8983 */ /* 0x000ea80000100800 */
[----:B------:R-:W-:Y:S04]  /*22490*/  SHFL.IDX PT, R4, R24, 0x1, 0x1c1f ;  /* 0x003c1f0018047f89 */ /* 0x000fe800000e0000 */
[----:B------:R-:W2:Y:S04]  /*224a0*/  SHFL.IDX PT, R5, R25, 0x1, 0x1c1f ;  /* 0x003c1f0019057f89 */ /* 0x000ea800000e0000 */
[----:B--2---:R0:W-:Y:S01]  /*224b0*/  @!P0 ST.E desc[UR42][R4.64], R13 ;  /* 0x0000000d04008985 */ /* 0x0041e2000c10192a */
[----:B------:R-:W-:Y:S05]  /*224c0*/  @P3 BRA `(.L_x_12178) ;  /* 0x0000001000383947 */ /* 0x000fea0003800000 */
[----:B------:R-:W1:Y:S01]  /*224d0*/  S2R R28, SR_TID.X ;  /* 0x00000000001c7919 */ /* 0x000e620000002100 */
[----:B0-----:R-:W0:Y:S01]  /*224e0*/  @P2 LDC R13, c[0x0][0xbec] ;  /* 0x0002fb00ff0d2b82 */ /* 0x001e220000000800 */
[----:B------:R-:W-:Y:S01]  /*224f0*/  ULDC.64 UR4, c[0x0][0xaa0] ;  /* 0x0002a80000047ab9 */ /* 0x000fe20000000a00 */
[C---:B-1----:R-:W-:Y:S02]  /*22500*/  VIADD R88, R28.reuse, 0xffffff80 ;  /* 0xffffff801c587836 */ /* 0x042fe40000000000 */
[----:B------:R-:W-:-:S03]  /*22510*/  VIADD R89, R28, 0xffffff80 ;  /* 0xffffff801c597836 */ /* 0x000fc60000000000 */
[----:B------:R-:W-:-:S04]  /*22520*/  SHF.R.S32.HI R88, RZ, 0x1f, R88 ;  /* 0x0000001fff587819 */ /* 0x000fc80000011458 */
[----:B------:R-:W-:-:S04]  /*22530*/  LEA.HI R88, R88, R89, RZ, 0x3 ;  /* 0x0000005958587211 */ /* 0x000fc800078f18ff */
[----:B------:R-:W-:-:S05]  /*22540*/  SHF.R.S32.HI R88, RZ, 0x3, R88 ;  /* 0x00000003ff587819 */ /* 0x000fca0000011458 */
[----:B------:R-:W-:-:S04]  /*22550*/  IMAD R5, R88, 0x40, R187 ;  /* 0x0000004058057824 */ /* 0x000fc800078e02bb */
[----:B------:R-:W-:-:S03]  /*22560*/  IMAD.WIDE R20, R5, 0x2, R20 ;  /* 0x0000000205147825 */ /* 0x000fc600078e0214 */
[C---:B------:R-:W-:Y:S02]  /*22570*/  IADD3 R29, P0, R20.reuse, 0x1000, RZ ;  /* 0x00001000141d7810 */ /* 0x040fe40007f1e0ff */
[C---:B------:R-:W-:Y:S02]  /*22580*/  IADD3 R33, P1, R20.reuse, 0x2000, RZ ;  /* 0x0000200014217810 */ /* 0x040fe40007f3e0ff */
[C---:B------:R-:W-:Y:S02]  /*22590*/  IADD3 R37, P3, R20.reuse, 0x3000, RZ ;  /* 0x0000300014257810 */ /* 0x040fe40007f7e0ff */
[----:B------:R-:W-:Y:S02]  /*225a0*/  IADD3 R41, P4, R20, 0x4000, RZ ;  /* 0x0000400014297810 */ /* 0x000fe40007f9e0ff */
[----:B------:R-:W-:Y:S02]  /*225b0*/  LOP3.LUT R28, R29, 0x380, RZ, 0xc0, !PT ;  /* 0x000003801d1c7812 */ /* 0x000fe400078ec0ff */
[----:B------:R-:W-:-:S02]  /*225c0*/  LOP3.LUT R32, R33, 0x380, RZ, 0xc0, !PT ;  /* 0x0000038021207812 */ /* 0x000fc400078ec0ff */
[----:B------:R-:W-:Y:S02]  /*225d0*/  LOP3.LUT R36, R37, 0x380, RZ, 0xc0, !PT ;  /* 0x0000038025247812 */ /* 0x000fe400078ec0ff */
[----:B------:R-:W-:Y:S02]  /*225e0*/  LOP3.LUT R40, R41, 0x380, RZ, 0xc0, !PT ;  /* 0x0000038029287812 */ /* 0x000fe400078ec0ff */
[----:B------:R-:W-:Y:S02]  /*225f0*/  SHF.R.U64 R28, R28, 0x3, RZ ;  /* 0x000000031c1c7819 */ /* 0x000fe400000012ff */
[----:B------:R-:W-:Y:S02]  /*22600*/  SHF.R.U64 R32, R32, 0x3, RZ ;  /* 0x0000000320207819 */ /* 0x000fe400000012ff */
[----:B------:R-:W-:Y:S02]  /*22610*/  IADD3 R45, P5, R20, 0x5000, RZ ;  /* 0x00005000142d7810 */ /* 0x000fe40007fbe0ff */
[----:B------:R-:W-:-:S02]  /*22620*/  SHF.R.U64 R36, R36, 0x3, RZ ;  /* 0x0000000324247819 */ /* 0x000fc400000012ff */
[----:B------:R-:W-:Y:S02]  /*22630*/  SHF.R.U64 R40, R40, 0x3, RZ ;  /* 0x0000000328287819 */ /* 0x000fe400000012ff */
[----:B------:R-:W-:Y:S01]  /*22640*/  LOP3.LUT R28, R28, R29, RZ, 0x3c, !PT ;  /* 0x0000001d1c1c7212 */ /* 0x000fe200078e3cff */
[--C-:B------:R-:W-:Y:S01]  /*22650*/  IMAD.X R29, RZ, RZ, R21.reuse, P0 ;  /* 0x000000ffff1d7224 */ /* 0x100fe200000e0615 */
[----:B------:R-:W-:Y:S01]  /*22660*/  LOP3.LUT R32, R32, R33, RZ, 0x3c, !PT ;  /* 0x0000002120207212 */ /* 0x000fe200078e3cff */
[--C-:B------:R-:W-:Y:S01]  /*22670*/  IMAD.X R33, RZ, RZ, R21.reuse, P1 ;  /* 0x000000ffff217224 */ /* 0x100fe200008e0615 */
[----:B------:R-:W-:Y:S02]  /*22680*/  LOP3.LUT R44, R45, 0x380, RZ, 0xc0, !PT ;  /* 0x000003802d2c7812 */ /* 0x000fe400078ec0ff */
[----:B------:R-:W-:Y:S01]  /*22690*/  LOP3.LUT R36, R36, R37, RZ, 0x3c, !PT ;  /* 0x0000002524247212 */ /* 0x000fe200078e3cff */
[--C-:B------:R-:W-:Y:S01]  /*226a0*/  IMAD.X R37, RZ, RZ, R21.reuse, P3 ;  /* 0x000000ffff257224 */ /* 0x100fe200018e0615 */
[----:B------:R-:W-:Y:S01]  /*226b0*/  LOP3.LUT R40, R40, R41, RZ, 0x3c, !PT ;  /* 0x0000002928287212 */ /* 0x000fe200078e3cff */
[----:B------:R-:W-:Y:S01]  /*226c0*/  IMAD.X R41, RZ, RZ, R21, P4 ;  /* 0x000000ffff297224 */ /* 0x000fe200020e0615 */
[C---:B------:R-:W-:Y:S01]  /*226d0*/  IADD3 R49, P0, R20.reuse, 0x6000, RZ ;  /* 0x0000600014317810 */ /* 0x040fe20007f1e0ff */
[----:B------:R-:W-:Y:S01]  /*226e0*/  IMAD R9, R9, UR4, RZ ;  /* 0x0000000409097c24 */ /* 0x000fe2000f8e02ff */
[C---:B------:R-:W-:Y:S01]  /*226f0*/  IADD3 R53, P1, R20.reuse, 0x7000, RZ ;  /* 0x0000700014357810 */ /* 0x040fe20007f3e0ff */
[----:B------:R-:W-:Y:S01]  /*22700*/  IMAD R10, R205, 0x20, R88 ;  /* 0x00000020cd0a7824 */ /* 0x000fe200078e0258 */
[C---:B------:R-:W-:Y:S01]  /*22710*/  IADD3 R57, P3, R20.reuse, 0x8000, RZ ;  /* 0x0000800014397810 */ /* 0x040fe20007f7e0ff */
[----:B------:R-:W5:Y:S01]  /*22720*/  LD.E.128 R28, desc[UR42][R28.64] ;  /* 0x0000002a1c1c7980 */ /* 0x000f62000c101d00 */
[----:B------:R-:W-:-:S02]  /*22730*/  IADD3 R61, P4, R20, 0x9000, RZ ;  /* 0x00009000143d7810 */ /* 0x000fc40007f9e0ff */
[----:B------:R-:W-:Y:S01]  /*22740*/  SHF.R.U64 R44, R44, 0x3, RZ ;  /* 0x000000032c2c7819 */ /* 0x000fe200000012ff */
        /* <DEDUP_REMOVED lines=9> */
[----:B------:R-:W-:-:S02]  /*227e0*/  SHF.R.U64 R48, R48, 0x3, RZ ;  /* 0x0000000330307819 */ /* 0x000fc400000012ff */
[----:B------:R-:W-:Y:S02]  /*227f0*/  IADD3 R65, P5, R20, 0xa000, RZ ;  /* 0x0000a00014417810 */ /* 0x000fe40007fbe0ff */
[----:B------:R-:W-:Y:S02]  /*22800*/  SHF.R.U64 R52, R52, 0x3, RZ ;  /* 0x0000000334347819 */ /* 0x000fe400000012ff */
[----:B------:R-:W-:Y:S01]  /*22810*/  LOP3.LUT R5, R20, 0x380, RZ, 0xc0, !PT ;  /* 0x0000038014057812 */ /* 0x000fe200078ec0ff */
[----:B------:R-:W-:Y:S01]  /*22820*/  IMAD R11, R8, UR5, R9 ;  /* 0x00000005080b7c24 */ /* 0x000fe2000f8e0209 */
[----:B------:R-:W-:Y:S01]  /*22830*/  SHF.R.U64 R56, R56, 0x3, RZ ;  /* 0x0000000338387819 */ /* 0x000fe200000012ff */
[----:B------:R-:W5:Y:S01]  /*22840*/  LD.E.128 R44, desc[UR42][R44.64] ;  /* 0x0000002a2c2c7980 */ /* 0x000f62000c101d00 */
[----:B------:R-:W-:Y:S02]  /*22850*/  SHF.R.U64 R60, R60, 0x3, RZ ;  /* 0x000000033c3c7819 */ /* 0x000fe400000012ff */
[----:B------:R-:W-:Y:S01]  /*22860*/  LOP3.LUT R48, R48, R49, RZ, 0x3c, !PT ;  /* 0x0000003130307212 */ /* 0x000fe200078e3cff */
[----:B------:R-:W-:Y:S01]  /*22870*/  IMAD.X R49, RZ, RZ, R21, P0 ;  /* 0x000000ffff317224 */ /* 0x000fe200000e0615 */
[----:B------:R-:W-:-:S02]  /*22880*/  LOP3.LUT R64, R65, 0x380, RZ, 0xc0, !PT ;  /* 0x0000038041407812 */ /* 0x000fc400078ec0ff */
[----:B------:R-:W-:Y:S01]  /*22890*/  LOP3.LUT R52, R52, R53, RZ, 0x3c, !PT ;  /* 0x0000003534347212 */ /* 0x000fe200078e3cff */
[--C-:B------:R-:W-:Y:S01]  /*228a0*/  IMAD.X R53, RZ, RZ, R21.reuse, P1 ;  /* 0x000000ffff357224 */ /* 0x100fe200008e0615 */
[----:B------:R-:W-:Y:S01]  /*228b0*/  LOP3.LUT R56, R56, R57, RZ, 0x3c, !PT ;  /* 0x0000003938387212 */ /* 0x000fe200078e3cff */
[----:B------:R-:W-:Y:S01]  /*228c0*/  IMAD.X R57, RZ, RZ, R21, P3 ;  /* 0x000000ffff397224 */ /* 0x000fe200018e0615 */
[----:B------:R-:W-:Y:S02]  /*228d0*/  LOP3.LUT R60, R60, R61, RZ, 0x3c, !PT ;  /* 0x0000003d3c3c7212 */ /* 0x000fe400078e3cff */
[----:B------:R-:W-:Y:S01]  /*228e0*/  SHF.R.U64 R5, R5, 0x3, RZ ;  /* 0x0000000305057819 */ /* 0x000fe200000012ff */
[----:B------:R-:W-:Y:S01]  /*228f0*/  IMAD.WIDE.U32 R8, R8, UR4, RZ ;  /* 0x0000000408087c25 */ /* 0x000fe2000f8e00ff */
[----:B------:R-:W-:Y:S01]  /*22900*/  IADD3.X R61, RZ, R21, RZ, P4, !PT ;  /* 0x00000015ff3d7210 */ /* 0x000fe200027fe4ff */
[----:B------:R-:W5:Y:S01]  /*22910*/  LD.E.128 R48, desc[UR42][R48.64] ;  /* 0x0000002a30307980 */ /* 0x000f62000c101d00 */
[C---:B------:R-:W-:Y:S01]  /*22920*/  IADD3 R69, P0, R20.reuse, 0xb000, RZ ;  /* 0x0000b00014457810 */ /* 0x040fe20007f1e0ff */
[----:B------:R-:W-:Y:S01]  /*22930*/  ULDC.64 UR4, c[0x0][0xae8] ;  /* 0x0002ba0000047ab9 */ /* 0x000fe20000000a00 */
[C---:B------:R-:W-:Y:S01]  /*22940*/  IADD3 R73, P1, R20.reuse, 0xc000, RZ ;  /* 0x0000c00014497810 */ /* 0x040fe20007f3e0ff */
[----:B------:R-:W5:Y:S01]  /*22950*/  LD.E.128 R52, desc[UR42][R52.64] ;  /* 0x0000002a34347980 */ /* 0x000f62000c101d00 */
[----:B------:R-:W-:-:S02]  /*22960*/  IADD3 R77, P3, R20, 0xd000, RZ ;  /* 0x0000d000144d7810 */ /* 0x000fc40007f7e0ff */
[----:B------:R-:W-:Y:S01]  /*22970*/  IADD3 R81, P4, R20, 0xe000, RZ ;  /* 0x0000e00014517810 */ /* 0x000fe20007f9e0ff */
[----:B------:R-:W5:Y:S01]  /*22980*/  LD.E.128 R56, desc[UR42][R56.64] ;  /* 0x0000002a38387980 */ /* 0x000f62000c101d00 */
[----:B------:R-:W-:Y:S02]  /*22990*/  SHF.R.U64 R64, R64, 0x3, RZ ;  /* 0x0000000340407819 */ /* 0x000fe400000012ff */
[----:B------:R-:W-:Y:S01]  /*229a0*/  LOP3.LUT R68, R69, 0x380, RZ, 0xc0, !PT ;  /* 0x0000038045447812 */ /* 0x000fe200078ec0ff */
[----:B------:R-:W5:Y:S01]  /*229b0*/  LD.E.128 R60, desc[UR42][R60.64] ;  /* 0x0000002a3c3c7980 */ /* 0x000f62000c101d00 */
[----:B------:R-:W-:Y:S02]  /*229c0*/  LOP3.LUT R72, R73, 0x380, RZ, 0xc0, !PT ;  /* 0x0000038049487812 */ /* 0x000fe400078ec0ff */
[----:B------:R-:W-:Y:S02]  /*229d0*/  LOP3.LUT R76, R77, 0x380, RZ, 0xc0, !PT ;  /* 0x000003804d4c7812 */ /* 0x000fe400078ec0ff */
[----:B------:R-:W-:-:S02]  /*229e0*/  LOP3.LUT R80, R81, 0x380, RZ, 0xc0, !PT ;  /* 0x0000038051507812 */ /* 0x000fc400078ec0ff */
[----:B------:R-:W-:Y:S01]  /*229f0*/  LOP3.LUT R64, R64, R65, RZ, 0x3c, !PT ;  /* 0x0000004140407212 */ /* 0x000fe200078e3cff */
[----:B------:R-:W-:Y:S01]  /*22a00*/  IMAD.X R65, RZ, RZ, R21, P5 ;  /* 0x000000ffff417224 */ /* 0x000fe200028e0615 */
[----:B------:R-:W-:Y:S02]  /*22a10*/  SHF.R.U64 R68, R68, 0x3, RZ ;  /* 0x0000000344447819 */ /* 0x000fe400000012ff */
[----:B------:R-:W-:Y:S02]  /*22a20*/  SHF.R.U64 R72, R72, 0x3, RZ ;  /* 0x0000000348487819 */ /* 0x000fe400000012ff */
[----:B------:R-:W-:Y:S01]  /*22a30*/  SHF.R.U64 R76, R76, 0x3, RZ ;  /* 0x000000034c4c7819 */ /* 0x000fe200000012ff */
[----:B------:R-:W5:Y:S01]  /*22a40*/  LD.E.128 R64, desc[UR42][R64.64] ;  /* 0x0000002a40407980 */ /* 0x000f62000c101d00 */
[----:B------:R-:W-:Y:S02]  /*22a50*/  SHF.R.U64 R80, R80, 0x3, RZ ;  /* 0x0000000350507819 */ /* 0x000fe400000012ff */
[----:B------:R-:W-:-:S02]  /*22a60*/  IADD3 R7, P5, R20, 0xf000, RZ ;  /* 0x0000f00014077810 */ /* 0x000fc40007fbe0ff */
        /* <DEDUP_REMOVED lines=9> */
[--C-:B------:R-:W-:Y:S01]  /*22b00*/  IMAD.X R85, RZ, RZ, R21.reuse, P5 ;  /* 0x000000ffff557224 */ /* 0x100fe200028e0615 */
[----:B------:R-:W-:Y:S01]  /*22b10*/  LOP3.LUT R4, R5, R20, RZ, 0x3c, !PT ;  /* 0x0000001405047212 */ /* 0x000fe200078e3cff */
[----:B------:R-:W-:Y:S01]  /*22b20*/  IMAD.MOV.U32 R5, RZ, RZ, R21 ;  /* 0x000000ffff057224 */ /* 0x000fe200078e0015 */
[----:B------:R-:W-:Y:S01]  /*22b30*/  SHF.R.U64 R6, R6, 0x3, RZ ;  /* 0x0000000306067819 */ /* 0x000fe200000012ff */
[----:B------:R-:W1:Y:S01]  /*22b40*/  @P2 LDC R21, c[0x0][0xbf0] ;  /* 0x0002fc00ff152b82 */ /* 0x000e620000000800 */
[----:B------:R-:W5:Y:S02]  /*22b50*/  LD.E.128 R68, desc[UR42][R68.64] ;  /* 0x0000002a44447980 */ /* 0x000f64000c101d00 */
[----:B------:R-:W-:Y:S01]  /*22b60*/  LOP3.LUT R84, R6, R7, RZ, 0x3c, !PT ;  /* 0x0000000706547212 */ /* 0x000fe200078e3cff */
[----:B------:R-:W-:Y:S01]  /*22b70*/  IMAD.IADD R9, R9, 0x1, R11 ;  /* 0x0000000109097824 */ /* 0x000fe200078e020b */
[----:B------:R-:W5:Y:S01]  /*22b80*/  LD.E.128 R4, desc[UR42][R4.64] ;  /* 0x0000002a04047980 */ /* 0x000f62000c101d00 */
[----:B------:R-:W-:-:S03]  /*22b90*/  IMAD.IADD R20, R203, 0x1, R10 ;  /* 0x00000001cb147824 */ /* 0x000fc600078e020a */
[----:B------:R-:W5:Y:S04]  /*22ba0*/  LD.E.128 R72, desc[UR42][R72.64] ;  /* 0x0000002a48487980 */ /* 0x000f68000c101d00 */
[----:B------:R-:W5:Y:S04]  /*22bb0*/  LD.E.128 R76, desc[UR42][R76.64] ;  /* 0x0000002a4c4c7980 */ /* 0x000f68000c101d00 */
[----:B------:R-:W5:Y:S04]  /*22bc0*/  LD.E.128 R80, desc[UR42][R80.64] ;  /* 0x0000002a50507980 */ /* 0x000f68000c101d00 */
[----:B------:R-:W5:Y:S01]  /*22bd0*/  LD.E.128 R84, desc[UR42][R84.64] ;  /* 0x0000002a54547980 */ /* 0x000f62000c101d00 */
[----:B------:R-:W-:Y:S01]  /*22be0*/  IMAD.WIDE.U32 R8, R153, UR4, R8 ;  /* 0x0000000499087c25 */ /* 0x000fe2000f8e0008 */
[----:B------:R-:W-:Y:S01]  /*22bf0*/  @!PT LDS RZ, [RZ] ;  /* 0x00000000fffff984 */ /* 0x000fe20000000800 */
[----:B------:R-:W-:Y:S01]  /*22c00*/  @!PT LDS RZ, [RZ] ;  /* 0x00000000fffff984 */ /* 0x000fe20000000800 */
[----:B------:R-:W-:Y:S01]  /*22c10*/  @!PT LDS RZ, [RZ] ;  /* 0x00000000fffff984 */ /* 0x000fe20000000800 */
[----:B------:R-:W-:Y:S01]  /*22c20*/  @!PT LDS RZ, [RZ] ;  /* 0x00000000fffff984 */ /* 0x000fe20000000800 */
[----:B------:R2:W-:Y:S06]  /*22c30*/  MEMBAR.ALL.CTA ;  /* 0x0000000000007992 */ /* 0x0005ec0000008000 */
[----:B--2---:R-:W2:Y:S01]  /*22c40*/  FENCE.VIEW.ASYNC.S ;  /* 0x00000000000073c6 */ /* 0x004ea20000000000 */
[----:B------:R-:W-:Y:S01]  /*22c50*/  SHF.R.S32.HI R12, RZ, 0x1f, R15 ;  /* 0x0000001fff0c7819 */ /* 0x000fe2000001140f */
[----:B0-----:R-:W-:-:S04]  /*22c60*/  @P2 IMAD.HI.U32 R10, R20, R13, RZ ;  /* 0x0000000d140a2227 */ /* 0x001fc800078e00ff */
[----:B------:R-:W-:Y:S01]  /*22c70*/  IMAD R9, R153, UR5, R9 ;  /* 0x0000000599097c24 */ /* 0x000fe2000f8e0209 */
[----:B------:R-:W-:Y:S01]  /*22c80*/  ULDC.64 UR4, c[0x0][0xaf0] ;  /* 0x0002bc0000047ab9 */ /* 0x000fe20000000a00 */
[----:B------:R-:W-:Y:S01]  /*22c90*/  IMAD.MOV.U32 R11, RZ, RZ, R20 ;  /* 0x000000ffff0b7224 */ /* 0x000fe200078e0014 */
[----:B-1----:R-:W-:Y:S01]  /*22ca0*/  @P2 SHF.R.U32.HI R11, RZ, R21, R10 ;  /* 0x00000015ff0b2219 */ /* 0x002fe2000001160a */
[----:B------:R-:W-:Y:S02]  /*22cb0*/  IMAD R12, R12, UR4, RZ ;  /* 0x000000040c0c7c24 */ /* 0x000fe4000f8e02ff */
[----:B------:R-:W-:Y:S02]  /*22cc0*/  VIADD R10, R2, 0x22820 ;  /* 0x00022820020a7836 */ /* 0x000fe40000000000 */
[C---:B------:R-:W-:Y:S01]  /*22cd0*/  IMAD R13, R15.reuse, UR5, R12 ;  /* 0x000000050f0d7c24 */ /* 0x040fe2000f8e020c */
[----:B------:R-:W-:Y:S01]  /*22ce0*/  SHF.R.S32.HI R12, RZ, 0x1f, R11 ;  /* 0x0000001fff0c7819 */ /* 0x000fe2000001140b */
[----:B------:R-:W-:Y:S01]  /*22cf0*/  IMAD.WIDE.U32 R8, R15, UR4, R8 ;  /* 0x000000040f087c25 */ /* 0x000fe2000f8e0008 */
[----:B------:R-:W-:-:S03]  /*22d00*/  ULDC.64 UR4, c[0x0][0xae0] ;  /* 0x0002b80000047ab9 */ /* 0x000fc60000000a00 */
[----:B------:R-:W-:Y:S01]  /*22d10*/  IMAD.MOV R14, RZ, RZ, -R11 ;  /* 0x000000ffff0e7224 */ /* 0x000fe200078e0a0b */
[----:B------:R-:W-:Y:S01]  /*22d20*/  PRMT R10, RZ, 0x654, R10 ;  /* 0x00000654ff0a7816 */ /* 0x000fe2000000000a */
[----:B------:R-:W-:Y:S02]  /*22d30*/  IMAD.IADD R9, R9, 0x1, R13 ;  /* 0x0000000109097824 */ /* 0x000fe400078e020d */
[----:B------:R-:W-:Y:S01]  /*22d40*/  IMAD R12, R12, UR4, RZ ;  /* 0x000000040c0c7c24 */ /* 0x000fe2000f8e02ff */
[----:B--2---:R0:W-:Y:S01]  /*22d50*/  SYNCS.ARRIVE.TRANS64.RED.A1T0 RZ, [R10+URZ], RZ ;  /* 0x000000ff0aff79a7 */ /* 0x0041e2000810043f */
[----:B------:R-:W-:Y:S02]  /*22d60*/  IMAD R3, R3, R14, R20 ;  /* 0x0000000e03037224 */ /* 0x000fe400078e0214 */
[C---:B------:R-:W-:Y:S02]  /*22d70*/  IMAD R13, R11.reuse, UR5, R12 ;  /* 0x000000050b0d7c24 */ /* 0x040fe4000f8e020c */
[----:B------:R-:W-:Y:S01]  /*22d80*/  IMAD.WIDE.U32 R8, R11, UR4, R8 ;  /* 0x000000040b087c25 */ /* 0x000fe2000f8e0008 */
[----:B------:R-:W-:Y:S01]  /*22d90*/  ULDC.64 UR4, c[0x0][0xad8] ;  /* 0x0002b60000047ab9 */ /* 0x000fe20000000a00 */
[----:B0-----:R-:W-:-:S03]  /*22da0*/  SHF.R.S32.HI R10, RZ, 0x1f, R3 ;  /* 0x0000001fff0a7819 */ /* 0x001fc60000011403 */
[----:B------:R-:W-:Y:S02]  /*22db0*/  IADD3 R9, R9, R13, RZ ;  /* 0x0000000d09097210 */ /* 0x000fe40007ffe0ff */
        /* <DEDUP_REMOVED lines=11> */
.L_x_12407:
[----:B------:R-:W-:Y:S01]  /*22e70*/  IMAD.IADD R203, R88, 0x1, R203 ;  /* 0x0000000158cb7824 */ /* 0x000fe200078e02cb */
[----:B------:R-:W-:Y:S04]  /*22e80*/  BSSY B1, `(.L_x_12180) ;  /* 0x0000018000017945 */ /* 0x000fe80003800000 */
[----:B------:R-:W-:-:S13]  /*22e90*/  ISETP.GE.AND P0, PT, R203, R0, PT ;  /* 0x00000000cb00720c */ /* 0x000fda0003f06270 */
[----:B------:R-:W-:Y:S05]  /*22ea0*/  @P0 BRA `(.L_x_12181) ;  /* 0x0000000000540947 */ /* 0x000fea0003800000 */
[----:B------:R-:W-:Y:S01]  /*22eb0*/  ULDC UR4, c[0x0][0xac8] ;  /* 0x0002b20000047ab9 */ /* 0x000fe20000000800 */
[----:B------:R-:W-:Y:S02]  /*22ec0*/  SHF.R.S32.HI R12, RZ, 0x1f, R187 ;  /* 0x0000001fff0c7819 */ /* 0x000fe400000114bb */
[----:B------:R-:W-:Y:S02]  /*22ed0*/  ISETP.GE.AND P3, PT, R187, UR4, PT ;  /* 0x00000004bb007c0c */ /* 0x000fe4000bf66270 */
[----:B------:R-:W-:Y:S02]  /*22ee0*/  ISETP.GE.AND P2, PT, R201, UR4, PT ;  /* 0x00000004c9007c0c */ /* 0x000fe4000bf46270 */
[----:B------:R-:W-:Y:S02]  /*22ef0*/  ISETP.GE.AND P1, PT, R200, UR4, PT ;  /* 0x00000004c8007c0c */ /* 0x000fe4000bf26270 */
[----:B------:R-:W-:Y:S02]  /*22f00*/  ISETP.GE.AND P0, PT, R202, UR4, PT ;  /* 0x00000004ca007c0c */ /* 0x000fe4000bf06270 */
[----:B------:R-:W-:-:S02]  /*22f10*/  SHF.R.S32.HI R15, RZ, 0x1f, R201 ;  /* 0x0000001fff0f7819 */ /* 0x000fc400000114c9 */
[----:B------:R-:W-:Y:S02]  /*22f20*/  SHF.R.S32.HI R25, RZ, 0x1f, R200 ;  /* 0x0000001fff197819 */ /* 0x000fe400000114c8 */
[----:B------:R-:W-:Y:S02]  /*22f30*/  SHF.R.S32.HI R24, RZ, 0x1f, R202 ;  /* 0x0000001fff187819 */ /* 0x000fe400000114ca */
[-C--:B--2---:R-:W-:Y:S02]  /*22f40*/  @!P3 LEA R8, P5, R187, R14.reuse, 0x1 ;  /* 0x0000000ebb08b211 */ /* 0x084fe400078a08ff */
[-C--:B------:R-:W-:Y:S02]  /*22f50*/  @!P2 LEA R10, P4, R201, R14.reuse, 0x1 ;  /* 0x0000000ec90aa211 */ /* 0x080fe400078808ff */
[----:B-1----:R-:W-:Y:S02]  /*22f60*/  @!P3 LEA.HI.X R9, R187, R3, R12, 0x1, P5 ;  /* 0x00000003bb09b211 */ /* 0x002fe400028f0c0c */
[----:B------:R-:W-:-:S02]  /*22f70*/  @!P1 LEA R12, P5, R200, R14, 0x1 ;  /* 0x0000000ec80c9211 */ /* 0x000fc400078a08ff */
[-C--:B------:R-:W-:Y:S01]  /*22f80*/  @!P2 LEA.HI.X R11, R201, R3.reuse, R15, 0x1, P4 ;  /* 0x00000003c90ba211 */ /* 0x080fe200020f0c0f */
[----:B-----5:R3:W-:Y:S01]  /*22f90*/  @!P3 ST.E.128 desc[UR42][R8.64], R4 ;  /* 0x000000040800b985 */ /* 0x0207e2000c101d2a */
[----:B------:R-:W-:Y:S02]  /*22fa0*/  @!P0 LEA R14, P4, R202, R14, 0x1 ;  /* 0x0000000eca0e8211 */ /* 0x000fe400078808ff */
[-C--:B------:R-:W-:Y:S01]  /*22fb0*/  @!P1 LEA.HI.X R13, R200, R3.reuse, R25, 0x1, P5 ;  /* 0x00000003c80d9211 */ /* 0x080fe200028f0c19 */
[----:B------:R3:W-:Y:S01]  /*22fc0*/  @!P2 ST.E.128 desc[UR42][R10.64], R40 ;  /* 0x000000280a00a985 */ /* 0x0007e2000c101d2a */
[----:B------:R-:W-:-:S03]  /*22fd0*/  @!P0 LEA.HI.X R15, R202, R3, R24, 0x1, P4 ;  /* 0x00000003ca0f8211 */ /* 0x000fc600020f0c18 */
[----:B------:R3:W-:Y:S04]  /*22fe0*/  @!P1 ST.E.128 desc[UR42][R12.64], R56 ;  /* 0x000000380c009985 */ /* 0x0007e8000c101d2a */
[----:B------:R3:W-:Y:S02]  /*22ff0*/  @!P0 ST.E.128 desc[UR42][R14.64], R72 ;  /* 0x000000480e008985 */ /* 0x0007e4000c101d2a */
.L_x_12181:
[----:B------:R-:W-:Y:S05]  /*23000*/  BSYNC B1 ;  /* 0x0000000000017941 */ /* 0x000fea0003800000 */
.L_x_12180:
[----:B------:R-:W-:-:S03]  /*23010*/  UMOV UR4, 0xffffffff ;  /* 0xffffffff00047882 */ /* 0x000fc60000000000 */
[----:B------:R-:W-:Y:S05]  /*23020*/  BRA.DIV UR4, `(.L_x_12182) ;  /* 0x000000c604c87947 */ /* 0x000fea000b800000 */
[----:B-1----:R1:W4:Y:S04]  /*23030*/  SHFL.IDX PT, R3, R21, 0x1, 0x181f ;  /* 0x00381f0015037f89 */ /* 0x00232800000e0000 */
[----:B--23--:R1:W2:Y:S02]  /*23040*/  SHFL.IDX PT, R14, R20, 0x1, 0x181f ;  /* 0x00381f00140e7f89 */ /* 0x00c2a400000e0000 */
.L_x_12411:
[----:B-----5:R-:W-:Y:S01]  /*23050*/  VIADD R5, R203, 0x20 ;  /* 0x00000020cb057836 */ /* 0x020fe20000000000 */
        /* <DEDUP_REMOVED lines=14> */
[----:B----4-:R-:W-:Y:S02]  /*23140*/  @!P3 LEA.HI.X R5, R187, R3, R8, 0x1, P5 ;  /* 0x00000003bb05b211 */ /* 0x010fe400028f0c08 */
[----:B------:R-:W-:-:S02]  /*23150*/  @!P1 LEA R8, P5, R200, R14, 0x1 ;  /* 0x0000000ec8089211 */ /* 0x000fc400078a08ff */
[-C--:B------:R-:W-:Y:S01]  /*23160*/  @!P2 LEA.HI.X R7, R201, R3.reuse, R10, 0x1, P4 ;  /* 0x00000003c907a211 */ /* 0x080fe200020f0c0a */
[----:B------:R3:W-:Y:S01]  /*23170*/  @!P3 ST.E.128 desc[UR42][R4.64], R28 ;  /* 0x0000001c0400b985 */ /* 0x0007e2000c101d2a */
[----:B------:R-:W-:Y:S02]  /*23180*/  @!P0 LEA R10, P4, R202, R14, 0x1 ;  /* 0x0000000eca0a8211 */ /* 0x000fe400078808ff */
[-C--:B------:R-:W-:Y:S01]  /*23190*/  @!P1 LEA.HI.X R9, R200, R3.reuse, R13, 0x1, P5 ;  /* 0x00000003c8099211 */ /* 0x080fe200028f0c0d */
[----:B------:R3:W-:Y:S01]  /*231a0*/  @!P2 ST.E.128 desc[UR42][R6.64], R44 ;  /* 0x0000002c0600a985 */ /* 0x0007e2000c101d2a */
[----:B------:R-:W-:-:S03]  /*231b0*/  @!P0 LEA.HI.X R11, R202, R3, R12, 0x1, P4 ;  /* 0x00000003ca0b8211 */ /* 0x000fc600020f0c0c */
[----:B------:R3:W-:Y:S04]  /*231c0*/  @!P1 ST.E.128 desc[UR42][R8.64], R60 ;  /* 0x0000003c08009985 */ /* 0x0007e8000c101d2a */
[----:B------:R3:W-:Y:S02]  /*231d0*/  @!P0 ST.E.128 desc[UR42][R10.64], R76 ;  /* 0x0000004c0a008985 */ /* 0x0007e4000c101d2a */
.L_x_12184:
[----:B------:R-:W-:Y:S05]  /*231e0*/  BSYNC B1 ;  /* 0x0000000000017941 */ /* 0x000fea0003800000 */
.L_x_12183:
[----:B------:R-:W-:-:S03]  /*231f0*/  UMOV UR4, 0xffffffff ;  /* 0xffffffff00047882 */ /* 0x000fc60000000000 */
[----:B------:R-:W-:Y:S05]  /*23200*/  BRA.DIV UR4, `(.L_x_12185) ;  /* 0x000000c604987947 */ /* 0x000fea000b800000 */
[----:B----4-:R4:W0:Y:S04]  /*23210*/  SHFL.IDX PT, R3, R21, 0x2, 0x181f ;  /* 0x00581f0015037f89 */ /* 0x01082800000e0000 */
[----:B--2---:R4:W2:Y:S02]  /*23220*/  SHFL.IDX PT, R14, R20, 0x2, 0x181f ;  /* 0x00581f00140e7f89 */ /* 0x0048a400000e0000 */
.L_x_12415:
[----:B---3--:R-:W-:Y:S01]  /*23230*/  VIADD R5, R203, 0x40 ;  /* 0x00000040cb057836 */ /* 0x008fe20000000000 */
        /* <DEDUP_REMOVED lines=14> */
[----:B0-----:R-:W-:Y:S02]  /*23320*/  @!P3 LEA.HI.X R5, R187, R3, R8, 0x1, P5 ;  /* 0x00000003bb05b211 */ /* 0x001fe400028f0c08 */
        /* <DEDUP_REMOVED lines=9> */
.L_x_12187:
[----:B------:R-:W-:Y:S05]  /*233c0*/  BSYNC B1 ;  /* 0x0000000000017941 */ /* 0x000fea0003800000 */
.L_x_12186:
[----:B------:R-:W-:-:S03]  /*233d0*/  UMOV UR4, 0xffffffff ;  /* 0xffffffff00047882 */ /* 0x000fc60000000000 */
[----:B------:R-:W-:Y:S05]  /*233e0*/  BRA.DIV UR4, `(.L_x_12188) ;  /* 0x000000c604687947 */ /* 0x000fea000b800000 */
[----:B0-----:R0:W0:Y:S04]  /*233f0*/  SHFL.IDX PT, R3, R21, 0x3, 0x181f ;  /* 0x00781f0015037f89 */ /* 0x00102800000e0000 */
[----:B--2---:R2:W0:Y:S02]  /*23400*/  SHFL.IDX PT, R14, R20, 0x3, 0x181f ;  /* 0x00781f00140e7f89 */ /* 0x00442400000e0000 */
.L_x_12419:
[----:B---3--:R-:W-:-:S05]  /*23410*/  VIADD R5, R203, 0x60 ;  /* 0x00000060cb057836 */ /* 0x008fca0000000000 */
[----:B------:R-:W-:-:S13]  /*23420*/  ISETP.GE.AND P0, PT, R5, R0, PT ;  /* 0x000000000500720c */ /* 0x000fda0003f06270 */
[----:B------:R-:W-:Y:S05]  /*23430*/  @P0 BRA `(.L_x_12189) ;  /* 0x0000002c007c0947 */ /* 0x000fea0003800000 */
[----:B------:R-:W-:Y:S01]  /*23440*/  ULDC UR4, c[0x0][0xac8] ;  /* 0x0002b20000047ab9 */ /* 0x000fe20000000800 */
[----:B------:R-:W-:Y:S02]  /*23450*/  SHF.R.S32.HI R12, RZ, 0x1f, R187 ;  /* 0x0000001fff0c7819 */ /* 0x000fe400000114bb */
[----:B------:R-:W-:Y:S02]  /*23460*/  ISETP.GE.AND P3, PT, R187, UR4, PT ;  /* 0x00000004bb007c0c */ /* 0x000fe4000bf66270 */
[----:B------:R-:W-:Y:S02]  /*23470*/  ISETP.GE.AND P4, PT, R201, UR4, PT ;  /* 0x00000004c9007c0c */ /* 0x000fe4000bf86270 */
[----:B------:R-:W-:Y:S02]  /*23480*/  ISETP.GE.AND P5, PT, R200, UR4, PT ;  /* 0x00000004c8007c0c */ /* 0x000fe4000bfa6270 */
[----:B------:R-:W-:Y:S02]  /*23490*/  SHF.R.S32.HI R11, RZ, 0x1f, R201 ;  /* 0x0000001fff0b7819 */ /* 0x000fe400000114c9 */
[----:B------:R-:W-:-:S05]  /*234a0*/  SHF.R.S32.HI R10, RZ, 0x1f, R200 ;  /* 0x0000001fff0a7819 */ /* 0x000fca00000114c8 */
[-C--:B0-----:R-:W-:Y:S02]  /*234b0*/  @!P3 LEA R4, P0, R187, R14.reuse, 0x1 ;  /* 0x0000000ebb04b211 */ /* 0x081fe400078008ff */
[-C--:B------:R-:W-:Y:S02]  /*234c0*/  @!P4 LEA R6, P1, R201, R14.reuse, 0x1 ;  /* 0x0000000ec906c211 */ /* 0x080fe400078208ff */
[C---:B------:R-:W-:Y:S02]  /*234d0*/  @!P5 LEA R8, P2, R200.reuse, R14, 0x1 ;  /* 0x0000000ec808d211 */ /* 0x040fe400078408ff */
        /* <DEDUP_REMOVED lines=8> */
[----:B------:R-:W-:Y:S02]  /*23560*/  SHF.R.S32.HI R10, RZ, 0x1f, R202 ;  /* 0x0000001fff0a7819 */ /* 0x000fe400000114ca */
[----:B------:R-:W-:-:S04]  /*23570*/  LEA R14, P0, R202, R14, 0x1 ;  /* 0x0000000eca0e7211 */ /* 0x000fc800078008ff */
[----:B------:R-:W-:-:S05]  /*23580*/  LEA.HI.X R15, R202, R3, R10, 0x1, P0 ;  /* 0x00000003ca0f7211 */ /* 0x000fca00000f0c0a */
[----:B------:R3:W-:Y:S01]  /*23590*/  ST.E.128 desc[UR42][R14.64], R84 ;  /* 0x000000540e007985 */ /* 0x0007e2000c101d2a */
[----:B------:R-:W-:Y:S05]  /*235a0*/  BRA `(.L_x_12189) ;  /* 0x0000002c00207947 */ /* 0x000fea0003800000 */
.L_x_12178:
[----:B------:R-:W1:Y:S01]  /*235b0*/  @P2 LDC R10, c[0x0][0xbec] ;  /* 0x0002fb00ff0a2b82 */ /* 0x000e620000000800 */
[----:B------:R-:W-:Y:S01]  /*235c0*/  ULDC.64 UR4, c[0x0][0xb08] ;  /* 0x0002c20000047ab9 */ /* 0x000fe20000000a00 */
[----:B------:R-:W-:Y:S01]  /*235d0*/  SHF.R.S32.HI R6, RZ, 0x1f, R15 ;  /* 0x0000001fff067819 */ /* 0x000fe2000001140f */
[----:B------:R-:W-:Y:S01]  /*235e0*/  IMAD R9, R9, UR4, RZ ;  /* 0x0000000409097c24 */ /* 0x000fe2000f8e02ff */
[----:B------:R-:W-:Y:S01]  /*235f0*/  ULDC.64 UR6, c[0x0][0xb30] ;  /* 0x0002cc0000067ab9 */ /* 0x000fe20000000a00 */
[C---:B0-----:R-:W-:Y:S01]  /*23600*/  IMAD.WIDE.U32 R4, R8.reuse, UR4, RZ ;  /* 0x0000000408047c25 */ /* 0x041fe2000f8e00ff */
[C---:B------:R-:W-:Y:S02]  /*23610*/  IADD3 R24, R197.reuse, 0x18, RZ ;  /* 0x00000018c5187810 */ /* 0x040fe40007ffe0ff */
[----:B------:R-:W0:Y:S01]  /*23620*/  @P2 LDC R13, c[0x0][0xbf0] ;  /* 0x0002fc00ff0d2b82 */ /* 0x000e220000000800 */
[----:B------:R-:W-:Y:S01]  /*23630*/  IMAD R9, R8, UR5, R9 ;  /* 0x0000000508097c24 */ /* 0x000fe2000f8e0209 */
[----:B------:R-:W-:Y:S01]  /*23640*/  ULDC.64 UR4, c[0x0][0xb38] ;  /* 0x0002ce0000047ab9 */ /* 0x000fe20000000a00 */
[----:B------:R-:W-:Y:S01]  /*23650*/  VIADD R20, R197, 0x8 ;  /* 0x00000008c5147836 */ /* 0x000fe20000000000 */
[----:B------:R-:W-:Y:S01]  /*23660*/  SHF.R.S32.HI R32, RZ, 0x1f, R24 ;  /* 0x0000001fff207819 */ /* 0x000fe20000011418 */
[----:B------:R-:W-:-:S02]  /*23670*/  IMAD.IADD R5, R5, 0x1, R9 ;  /* 0x0000000105057824 */ /* 0x000fc400078e0209 */
[----:B------:R-:W-:Y:S01]  /*23680*/  IMAD.MOV.U32 R9, RZ, RZ, R41 ;  /* 0x000000ffff097224 */ /* 0x000fe200078e0029 */
[----:B------:R-:W-:Y:S01]  /*23690*/  SHF.R.S32.HI R30, RZ, 0x1f, R20 ;  /* 0x0000001fff1e7819 */ /* 0x000fe20000011414 */
[----:B------:R-:W-:-:S04]  /*236a0*/  IMAD.WIDE.U32 R4, R153, UR4, R4 ;  /* 0x0000000499047c25 */ /* 0x000fc8000f8e0004 */
[----:B------:R-:W-:Y:S01]  /*236b0*/  IMAD R5, R153, UR5, R5 ;  /* 0x0000000599057c24 */ /* 0x000fe2000f8e0205 */
[----:B------:R-:W-:Y:S01]  /*236c0*/  ULDC.64 UR4, c[0x0][0xb40] ;  /* 0x0002d00000047ab9 */ /* 0x000fe20000000a00 */
[----:B------:R-:W-:Y:S02]  /*236d0*/  VIADD R21, R197, 0x10 ;  /* 0x00000010c5157836 */ /* 0x000fe40000000000 */
[----:B------:R-:W-:Y:S02]  /*236e0*/  IMAD R6, R6, UR4, RZ ;  /* 0x0000000406067c24 */ /* 0x000fe4000f8e02ff */
[----:B-1----:R-:W-:Y:S01]  /*236f0*/  @P2 IMAD.HI.U32 R10, R41, R10, RZ ;  /* 0x0000000a290a2227 */ /* 0x002fe200078e00ff */
[----:B------:R-:W-:-:S03]  /*23700*/  SHF.R.S32.HI R31, RZ, 0x1f, R21 ;  /* 0x0000001fff1f7819 */ /* 0x000fc60000011415 */
[C---:B------:R-:W-:Y:S01]  /*23710*/  IMAD R11, R15.reuse, UR5, R6 ;  /* 0x000000050f0b7c24 */ /* 0x040fe2000f8e0206 */
[----:B0-----:R-:W-:Y:S01]  /*23720*/  @P2 SHF.R.U32.HI R9, RZ, R13, R10 ;  /* 0x0000000dff092219 */ /* 0x001fe2000001160a */
[----:B------:R-:W-:Y:S01]  /*23730*/  IMAD.WIDE.U32 R4, R15, UR4, R4 ;  /* 0x000000040f047c25 */ /* 0x000fe2000f8e0004 */
[----:B------:R-:W-:Y:S02]  /*23740*/  ULDC.64 UR4, c[0x0][0xb48] ;  /* 0x0002d20000047ab9 */ /* 0x000fe40000000a00 */
[----:B------:R-:W-:Y:S01]  /*23750*/  SHF.R.S32.HI R6, RZ, 0x1f, R9 ;  /* 0x0000001fff067819 */ /* 0x000fe20000011409 */
[----:B------:R-:W-:Y:S02]  /*23760*/  IMAD.IADD R5, R5, 0x1, R11 ;  /* 0x0000000105057824 */ /* 0x000fe400078e020b */
[----:B------:R-:W-:Y:S02]  /*23770*/  IMAD.MOV R8, RZ, RZ, -R9 ;  /* 0x000000ffff087224 */ /* 0x000fe400078e0a09 */
[----:B------:R-:W-:-:S04]  /*23780*/  IMAD.WIDE.U32 R4, R209, UR4, R4 ;  /* 0x00000004d1047c25 */ /* 0x000fc8000f8e0004 */
        /* <DEDUP_REMOVED lines=9> */
[----:B------:R-:W-:Y:S02]  /*23820*/  VIADD R8, R2, 0x22820 ;  /* 0x0002282002087836 */ /* 0x000fe40000000000 */
[C---:B------:R-:W-:Y:S02]  /*23830*/  IMAD R9, R3.reuse, UR5, R6 ;  /* 0x0000000503097c24 */ /* 0x040fe4000f8e0206 */
[----:B------:R-:W-:Y:S01]  /*23840*/  IMAD.WIDE.U32 R4, R3, UR4, R4 ;  /* 0x0000000403047c25 */ /* 0x000fe2000f8e0004 */
[----:B------:R-:W-:Y:S01]  /*23850*/  ULDC.64 UR4, c[0x0][0xb00] ;  /* 0x0002c00000047ab9 */ /* 0x000fe20000000a00 */
[----:B------:R-:W-:-:S02]  /*23860*/  PRMT R8, RZ, 0x654, R8 ;  /* 0x00000654ff087816 */ /* 0x000fc40000000008 */
[----:B------:R-:W-:Y:S01]  /*23870*/  IMAD.IADD R5, R5, 0x1, R9 ;  /* 0x0000000105057824 */ /* 0x000fe200078e0209 */
[C---:B------:R-:W-:Y:S01]  /*23880*/  LEA R3, P0, R4.reuse, UR4, 0x2 ;  /* 0x0000000404037c11 */ /* 0x040fe2000f8010ff */
[C---:B------:R-:W-:Y:S01]  /*23890*/  VIADD R25, R197.reuse, 0x20 ;  /* 0x00000020c5197836 */ /* 0x040fe20000000000 */
[----:B------:R-:W-:Y:S01]  /*238a0*/  UMOV UR4, 0xffffffff ;  /* 0xffffffff00047882 */ /* 0x000fe20000000000 */
[C---:B------:R-:W-:Y:S01]  /*238b0*/  VIADD R26, R197.reuse, 0x28 ;  /* 0x00000028c51a7836 */ /* 0x040fe20000000000 */
[----:B------:R0:W-:Y:S01]  /*238c0*/  SYNCS.ARRIVE.TRANS64.RED.A1T0 RZ, [R8+URZ], RZ ;  /* 0x000000ff08ff79a7 */ /* 0x0001e2000810043f */
[C---:B------:R-:W-:Y:S01]  /*238d0*/  VIADD R28, R197.reuse, 0x30 ;  /* 0x00000030c51c7836 */ /* 0x040fe20000000000 */
[----:B------:R-:W-:Y:S01]  /*238e0*/  LEA.HI.X R4, R4, UR5, R5, 0x2, P0 ;  /* 0x0000000504047c11 */ /* 0x000fe200080f1405 */
[----:B------:R-:W-:Y:S01]  /*238f0*/  VIADD R29, R197, 0x38 ;  /* 0x00000038c51d7836 */ /* 0x000fe20000000000 */
[----:B------:R-:W-:Y:S02]  /*23900*/  SHF.R.S32.HI R33, RZ, 0x1f, R25 ;  /* 0x0000001fff217819 */ /* 0x000fe40000011419 */
[----:B------:R-:W-:-:S02]  /*23910*/  SHF.R.S32.HI R34, RZ, 0x1f, R26 ;  /* 0x0000001fff227819 */ /* 0x000fc4000001141a */
[----:B------:R-:W-:Y:S02]  /*23920*/  SHF.R.S32.HI R35, RZ, 0x1f, R28 ;  /* 0x0000001fff237819 */ /* 0x000fe4000001141c */
[----:B------:R-:W-:Y:S01]  /*23930*/  SHF.R.S32.HI R36, RZ, 0x1f, R29 ;  /* 0x0000001fff247819 */ /* 0x000fe2000001141d */
[----:B0-----:R-:W-:Y:S06]  /*23940*/  BRA.DIV UR4, `(.L_x_12190) ;  /* 0x000000c204587947 */ /* 0x001fec000b800000 */
[----:B------:R0:W1:Y:S04]  /*23950*/  SHFL.IDX PT, R5, R4, RZ, 0x1c1f ;  /* 0x001c1fff04057589 */ /* 0x00006800000e0000 */
[----:B------:R0:W2:Y:S02]  /*23960*/  SHFL.IDX PT, R6, R3, RZ, 0x1c1f ;  /* 0x001c1fff03067589 */ /* 0x0000a400000e0000 */
.L_x_12422:
[----:B------:R-:W-:Y:S01]  /*23970*/  ISETP.GE.AND P0, PT, R37, R0, PT ;  /* 0x000000002500720c */ /* 0x000fe20003f06270 */
[----:B------:R-:W-:-:S12]  /*23980*/  BSSY B1, `(.L_x_12191) ;  /* 0x00000c6000017945 */ /* 0x000fd80003800000 */
[----:B------:R-:W-:Y:S05]  /*23990*/  @P0 BRA `(.L_x_12192) ;  /* 0x0000000c00100947 */ /* 0x000fea0003800000 */
[----:B------:R-:W-:Y:S02]  /*239a0*/  ULDC UR4, c[0x0][0xac8] ;  /* 0x0002b20000047ab9 */ /* 0x000fe40000000800 */
[----:B------:R-:W-:-:S13]  /*239b0*/  ISETP.GE.AND P0, PT, R197, UR4, PT ;  /* 0x00000004c5007c0c */ /* 0x000fda000bf06270 */
[----:B------:R-:W3:Y:S01]  /*239c0*/  @!P0 LDL.64 R10, [R1+0x200] ;  /* 0x00020000010a8983 */ /* 0x000ee20000100a00 */
[----:B------:R-:W-:Y:S01]  /*239d0*/  ISETP.GE.AND P1, PT, R20, UR4, PT ;  /* 0x0000000414007c0c */ /* 0x000fe2000bf26270 */
[----:B--2---:R-:W-:Y:S02]  /*239e0*/  @!P0 IMAD.MOV.U32 R8, RZ, RZ, R6 ;  /* 0x000000ffff088224 */ /* 0x004fe400078e0006 */
[----:B-1----:R-:W-:Y:S02]  /*239f0*/  @!P0 IMAD.MOV.U32 R9, RZ, RZ, R5 ;  /* 0x000000ffff098224 */ /* 0x002fe400078e0005 */
[----:B------:R-:W-:-:S05]  /*23a00*/  @!P0 IMAD.WIDE R8, R197, 0x4, R8 ;  /* 0x00000004c5088825 */ /* 0x000fca00078e0208 */
[----:B---3--:R1:W-:Y:S04]  /*23a10*/  @!P0 ST.E.64 desc[UR42][R8.64], R10 ;  /* 0x0000000a08008985 */ /* 0x0083e8000c101b2a */
[----:B-1----:R-:W2:Y:S01]  /*23a20*/  @!P1 LDL.64 R8, [R1+0x210] ;  /* 0x0002100001089983 */ /* 0x002ea20000100a00 */
[----:B------:R-:W-:Y:S02]  /*23a30*/  ISETP.GE.AND P0, PT, R21, UR4, PT ;  /* 0x0000000415007c0c */ /* 0x000fe4000bf06270 */
[----:B------:R-:W-:-:S04]  /*23a40*/  @!P1 LEA R10, P2, R20, R6, 0x2 ;  /* 0x00000006140a9211 */ /* 0x000fc800078410ff */
[----:B------:R-:W-:-:S05]  /*23a50*/  @!P1 LEA.HI.X R11, R20, R5, R30, 0x2, P2 ;  /* 0x00000005140b9211 */ /* 0x000fca00010f141e */
[----:B--2---:R1:W-:Y:S04]  /*23a60*/  @!P1 ST.E.64 desc[UR42][R10.64], R8 ;  /* 0x000000080a009985 */ /* 0x0043e8000c101b2a */
        /* <DEDUP_REMOVED lines=21> */
[----:B------:R-:W-:Y:S01]  /*23bc0*/  ISETP.GE.AND P1, PT, R29, UR4, PT ;  /* 0x000000041d007c0c */ /* 0x000fe2000bf26270 */
[----:B------:R-:W-:Y:S01]  /*23bd0*/  VIADD R13, R197, 0x40 ;  /* 0x00000040c50d7836 */ /* 0x000fe20000000000 */
[----:B------:R-:W-:-:S04]  /*23be0*/  @!P0 LEA R10, P2, R28, R6, 0x2 ;  /* 0x000000061c0a8211 */ /* 0x000fc800078410ff */
[----:B------:R-:W-:-:S05]  /*23bf0*/  @!P0 LEA.HI.X R11, R28, R5, R35, 0x2, P2 ;  /* 0x000000051c0b8211 */ /* 0x000fca00010f1423 */
[----:B--2---:R1:W-:Y:S04]  /*23c00*/  @!P0 ST.E.64 desc[UR42][R10.64], R8 ;  /* 0x000000080a008985 */ /* 0x0043e8000c101b2a */
[----:B-1----:R-:W2:Y:S01]  /*23c10*/  @!P1 LDL.64 R8, [R1+0x270] ;  /* 0x0002700001089983 */ /* 0x002ea20000100a00 */
[----:B------:R-:W-:Y:S01]  /*23c20*/  ISETP.GE.AND P0, PT, R13, UR4, PT ;  /* 0x000000040d007c0c */ /* 0x000fe2000bf06270 */
[----:B------:R-:W-:Y:S01]  /*23c30*/  VIADD R12, R197, 0x48 ;  /* 0x00000048c50c7836 */ /* 0x000fe20000000000 */
[----:B------:R-:W-:-:S04]  /*23c40*/  @!P1 LEA R10, P2, R29, R6, 0x2 ;  /* 0x000000061d0a9211 */ /* 0x000fc800078410ff */
[----:B------:R-:W-:Y:S01]  /*23c50*/  @!P1 LEA.HI.X R11, R29, R5, R36, 0x2, P2 ;  /* 0x000000051d0b9211 */ /* 0x000fe200010f1424 */
[----:B------:R-:W-:-:S04]  /*23c60*/  VIADD R15, R197, 0x40 ;  /* 0x00000040c50f7836 */ /* 0x000fc80000000000 */
[----:B--2---:R1:W-:Y:S04]  /*23c70*/  @!P1 ST.E.64 desc[UR42][R10.64], R8 ;  /* 0x000000080a009985 */ /* 0x0043e8000c101b2a */
[----:B-1----:R-:W2:Y:S01]  /*23c80*/  @!P0 LDL.64 R8, [R1+0x280] ;  /* 0x0002800001088983 */ /* 0x002ea20000100a00 */
[----:B------:R-:W-:Y:S01]  /*23c90*/  ISETP.GE.AND P1, PT, R12, UR4, PT ;  /* 0x000000040c007c0c */ /* 0x000fe2000bf26270 */
[----:B------:R-:W-:Y:S01]  /*23ca0*/  VIADD R14, R197, 0x50 ;  /* 0x00000050c50e7836 */ /* 0x000fe20000000000 */
[----:B------:R-:W-:Y:S02]  /*23cb0*/  SHF.R.S32.HI R15, RZ, 0x1f, R15 ;  /* 0x0000001fff0f7819 */ /* 0x000fe4000001140f */
        /* <DEDUP_REMOVED lines=17> */
[----:B------:R-:W-:Y:S02]  /*23dd0*/  @!P0 LEA.HI.X R11, R14, R5, R15, 0x2, P2 ;  /* 0x000000050e0b8211 */ /* 0x000fe400010f140f */
[----:B------:R-:W-:-:S04]  /*23de0*/  IADD3 R14, R197, 0x58, RZ ;  /* 0x00000058c50e7810 */ /* 0x000fc80007ffe0ff */
[----:B------:R-:W-:Y:S01]  /*23df0*/  SHF.R.S32.HI R14, RZ, 0x1f, R14 ;  /* 0x0000001fff0e7819 */ /* 0x000fe2000001140e */
[----:B--2---:R1:W-:Y:S04]  /*23e00*/  @!P0 ST.E.64 desc[UR42][R10.64], R8 ;  /* 0x000000080a008985 */ /* 0x0043e8000c101b2a */
[----:B-1----:R-:W2:Y:S01]  /*23e10*/  @!P1 LDL.64 R8, [R1+0x2b0] ;  /* 0x0002b00001089983 */ /* 0x002ea20000100a00 */
[----:B------:R-:W-:Y:S02]  /*23e20*/  ISETP.GE.AND P0, PT, R12, UR4, PT ;  /* 0x000000040c007c0c */ /* 0x000fe4000bf06270 */
[----:B------:R-:W-:-:S04]  /*23e30*/  @!P1 LEA R10, P2, R13, R6, 0x2 ;  /* 0x000000060d0a9211 */ /* 0x000fc800078410ff */
[----:B------:R-:W-:Y:S01]  /*23e40*/  @!P1 LEA.HI.X R11, R13, R5, R14, 0x2, P2 ;  /* 0x000000050d0b9211 */ /* 0x000fe200010f140e */
[----:B------:R-:W-:-:S05]  /*23e50*/  VIADD R13, R197, 0x60 ;  /* 0x00000060c50d7836 */ /* 0x000fca0000000000 */
[----:B------:R-:W-:Y:S01]  /*23e60*/  SHF.R.S32.HI R13, RZ, 0x1f, R13 ;  /* 0x0000001fff0d7819 */ /* 0x000fe2000001140d */
[----:B--2---:R1:W-:Y:S04]  /*23e70*/  @!P1 ST.E.64 desc[UR42][R10.64], R8 ;  /* 0x000000080a009985 */ /* 0x0043e8000c101b2a */
[----:B-1----:R-:W2:Y:S01]  /*23e80*/  @!P0 LDL.64 R8, [R1+0x2c0] ;  /* 0x0002c00001088983 */ /* 0x002ea20000100a00 */
[----:B------:R-:W-:Y:S02]  /*23e90*/  ISETP.GE.AND P1, PT, R229, UR4, PT ;  /* 0x00000004e5007c0c */ /* 0x000fe4000bf26270 */
[----:B------:R-:W-:-:S04]  /*23ea0*/  @!P0 LEA R10, P2, R12, R6, 0x2 ;  /* 0x000000060c0a8211 */ /* 0x000fc800078410ff */
[----:B------:R-:W-:Y:S02]  /*23eb0*/  @!P0 LEA.HI.X R11, R12, R5, R13, 0x2, P2 ;  /* 0x000000050c0b8211 */ /* 0x000fe400010f140d */
[----:B------:R-:W-:-:S03]  /*23ec0*/  SHF.R.S32.HI R12, RZ, 0x1f, R229 ;  /* 0x0000001fff0c7819 */ /* 0x000fc600000114e5 */
        /* <DEDUP_REMOVED lines=110> */
[----:B------:R-:W-:-:S04]  /*245b0*/  @!P1 LEA R10, P0, R211, R6, 0x2 ;  /* 0x00000006d30a9211 */ /* 0x000fc800078010ff */
[----:B------:R-:W-:-:S05]  /*245c0*/  @!P1 LEA.HI.X R11, R211, R5, R12, 0x2, P0 ;  /* 0x00000005d30b9211 */ /* 0x000fca00000f140c */
[----:B--2---:R3:W-:Y:S04]  /*245d0*/  @!P1 ST.E.64 desc[UR42][R10.64], R8 ;  /* 0x000000080a009985 */ /* 0x0047e8000c101b2a */
.L_x_12192:
[----:B------:R-:W-:Y:S05]  /*245e0*/  BSYNC B1 ;  /* 0x0000000000017941 */ /* 0x000fea0003800000 */
.L_x_12191:
[----:B------:R-:W-:-:S03]  /*245f0*/  UMOV UR4, 0xffffffff ;  /* 0xffffffff00047882 */ /* 0x000fc60000000000 */
[----:B------:R-:W-:Y:S05]  /*24600*/  BRA.DIV UR4, `(.L_x_12193) ;  /* 0x000000b604607947 */ /* 0x000fea000b800000 */
[----:B------:R4:W0:Y:S04]  /*24610*/  SHFL.IDX PT, R37, R4, 0x1, 0x1c1f ;  /* 0x003c1f0004257f89 */ /* 0x00082800000e0000 */
[----:B------:R4:W0:Y:S02]  /*24620*/  SHFL.IDX PT, R14, R3, 0x1, 0x1c1f ;  /* 0x003c1f00030e7f89 */ /* 0x00082400000e0000 */
.L_x_12426:
[----:B------:R-:W-:-:S13]  /*24630*/  ISETP.GE.AND P0, PT, R7, R0, PT ;  /* 0x000000000700720c */ /* 0x000fda0003f06270 */
[----:B------:R-:W-:Y:S05]  /*24640*/  @P0 BRA `(.L_x_12189) ;  /* 0x0000001800f80947 */ /* 0x000fea0003800000 */
[----:B------:R-:W5:Y:S02]  /*24650*/  LDC R0, c[0x0][0xac8] ;  /* 0x0002b200ff007b82 */ /* 0x000f640000000800 */
[----:B-----5:R-:W-:-:S13]  /*24660*/  ISETP.GE.AND P0, PT, R197, R0, PT ;  /* 0x00000000c500720c */ /* 0x020fda0003f06270 */
[----:B---3--:R-:W3:Y:S01]  /*24670*/  @!P0 LDL.64 R10, [R1+0x208] ;  /* 0x00020800010a8983 */ /* 0x008ee20000100a00 */
[-C--:B------:R-:W-:Y:S01]  /*24680*/  ISETP.GE.AND P1, PT, R20, R0.reuse, PT ;  /* 0x000000001400720c */ /* 0x080fe20003f26270 */
[----:B0---4-:R-:W-:Y:S02]  /*24690*/  @!P0 IMAD.MOV.U32 R4, RZ, RZ, R14 ;  /* 0x000000ffff048224 */ /* 0x011fe400078e000e */
[----:B-1----:R-:W-:Y:S02]  /*246a0*/  @!P0 IMAD.MOV.U32 R5, RZ, RZ, R37 ;  /* 0x000000ffff058224 */ /* 0x002fe400078e0025 */
[----:B------:R-:W-:Y:S01]  /*246b0*/  @!P0 IMAD.WIDE R4, R197, 0x4, R4 ;  /* 0x00000004c5048825 */ /* 0x000fe200078e0204 */
[----:B------:R-:W-:-:S04]  /*246c0*/  ISETP.GE.AND P2, PT, R21, R0, PT ;  /* 0x000000001500720c */ /* 0x000fc80003f46270 */
[----:B---3--:R0:W-:Y:S04]  /*246d0*/  @!P0 ST.E.64 desc[UR42][R4.64], R10 ;  /* 0x0000000a04008985 */ /* 0x0081e8000c101b2a */
[----:B--2---:R-:W2:Y:S01]  /*246e0*/  @!P1 LDL.64 R6, [R1+0x218] ;  /* 0x0002180001069983 */ /* 0x004ea20000100a00 */
[----:B------:R-:W-:-:S04]  /*246f0*/  @!P1 LEA R8, P0, R20, R14, 0x2 ;  /* 0x0000000e14089211 */ /* 0x000fc800078010ff */
[----:B------:R-:W-:Y:S02]  /*24700*/  @!P1 LEA.HI.X R9, R20, R37, R30, 0x2, P0 ;  /* 0x0000002514099211 */ /* 0x000fe400000f141e */
        /* <DEDUP_REMOVED lines=16> */
[----:B------:R-:W3:Y:S01]  /*24810*/  @!P1 LDL.64 R8, [R1+0x258] ;  /* 0x0002580001089983 */ /* 0x000ee20000100a00 */
[----:B------:R-:W-:Y:S02]  /*24820*/  ISETP.GE.AND P2, PT, R28, R0, PT ;  /* 0x000000001c00720c */ /* 0x000fe40003f46270 */
[----:B--2---:R-:W-:-:S04]  /*24830*/  @!P1 LEA R12, P0, R26, R14, 0x2 ;  /* 0x0000000e1a0c9211 */ /* 0x004fc800078010ff */
[----:B------:R-:W-:-:S05]  /*24840*/  @!P1 LEA.HI.X R13, R26, R37, R34, 0x2, P0 ;  /* 0x000000251a0d9211 */ /* 0x000fca00000f1422 */
[----:B---3--:R2:W-:Y:S04]  /*24850*/  @!P1 ST.E.64 desc[UR42][R12.64], R8 ;  /* 0x000000080c009985 */ /* 0x0085e8000c101b2a */
[----:B0-----:R-:W3:Y:S01]  /*24860*/  @!P2 LDL.64 R4, [R1+0x268] ;  /* 0x000268000104a983 */ /* 0x001ee20000100a00 */
[----:B------:R-:W-:Y:S01]  /*24870*/  ISETP.GE.AND P1, PT, R29, R0, PT ;  /* 0x000000001d00720c */ /* 0x000fe20003f26270 */
[----:B------:R-:W-:Y:S01]  /*24880*/  VIADD R15, R197, 0x40 ;  /* 0x00000040c50f7836 */ /* 0x000fe20000000000 */
[----:B------:R-:W-:-:S04]  /*24890*/  @!P2 LEA R10, P0, R28, R14, 0x2 ;  /* 0x0000000e1c0aa211 */ /* 0x000fc800078010ff */
[----:B------:R-:W-:-:S05]  /*248a0*/  @!P2 LEA.HI.X R11, R28, R37, R35, 0x2, P0 ;  /* 0x000000251c0ba211 */ /* 0x000fca00000f1423 */
[----:B---3--:R0:W-:Y:S04]  /*248b0*/  @!P2 ST.E.64 desc[UR42][R10.64], R4 ;  /* 0x000000040a00a985 */ /* 0x0081e8000c101b2a */
[----:B-1----:R-:W3:Y:S01]  /*248c0*/  @!P1 LDL.64 R6, [R1+0x278] ;  /* 0x0002780001069983 */ /* 0x002ee20000100a00 */
[----:B------:R-:W-:Y:S01]  /*248d0*/  ISETP.GE.AND P2, PT, R15, R0, PT ;  /* 0x000000000f00720c */ /* 0x000fe20003f46270 */
[----:B------:R-:W-:Y:S01]  /*248e0*/  VIADD R3, R197, 0x48 ;  /* 0x00000048c5037836 */ /* 0x000fe20000000000 */
[----:B------:R-:W-:-:S04]  /*248f0*/  @!P1 LEA R20, P0, R29, R14, 0x2 ;  /* 0x0000000e1d149211 */ /* 0x000fc800078010ff */
[----:B------:R-:W-:Y:S01]  /*24900*/  @!P1 LEA.HI.X R21, R29, R37, R36, 0x2, P0 ;  /* 0x000000251d159211 */ /* 0x000fe200000f1424 */
[----:B------:R-:W-:-:S04]  /*24910*/  VIADD R39, R197, 0x40 ;  /* 0x00000040c5277836 */ /* 0x000fc80000000000 */
[----:B---3--:R1:W-:Y:S04]  /*24920*/  @!P1 ST.E.64 desc[UR42][R20.64], R6 ;  /* 0x0000000614009985 */ /* 0x0083e8000c101b2a */
[----:B--2---:R-:W2:Y:S01]  /*24930*/  @!P2 LDL.64 R8, [R1+0x288] ;  /* 0x000288000108a983 */ /* 0x004ea20000100a00 */
[----:B------:R-:W-:Y:S01]  /*24940*/  ISETP.GE.AND P1, PT, R3, R0, PT ;  /* 0x000000000300720c */ /* 0x000fe20003f26270 */
[----:B------:R-:W-:Y:S01]  /*24950*/  VIADD R38, R197, 0x50 ;  /* 0x00000050c5267836 */ /* 0x000fe20000000000 */
[----:B------:R-:W-:Y:S02]  /*24960*/  SHF.R.S32.HI R39, RZ, 0x1f, R39 ;  /* 0x0000001fff277819 */ /* 0x000fe40000011427 */
[----:B------:R-:W-:-:S04]  /*24970*/  @!P2 LEA R12, P0, R15, R14, 0x2 ;  /* 0x0000000e0f0ca211 */ /* 0x000fc800078010ff */
[----:B------:R-:W-:Y:S01]  /*24980*/  @!P2 LEA.HI.X R13, R15, R37, R39, 0x2, P0 ;  /* 0x000000250f0da211 */ /* 0x000fe200000f1427 */
[----:B------:R-:W-:-:S04]  /*24990*/  VIADD R39, R197, 0x48 ;  /* 0x00000048c5277836 */ /* 0x000fc80000000000 */
[----:B--2---:R2:W-:Y:S04]  /*249a0*/  @!P2 ST.E.64 desc[UR42][R12.64], R8 ;  /* 0x000000080c00a985 */ /* 0x0045e8000c101b2a */
[----:B0-----:R-:W3:Y:S01]  /*249b0*/  @!P1 LDL.64 R4, [R1+0x298] ;  /* 0x0002980001049983 */ /* 0x001ee20000100a00 */
[----:B------:R-:W-:Y:S01]  /*249c0*/  ISETP.GE.AND P2, PT, R38, R0, PT ;  /* 0x000000002600720c */ /* 0x000fe20003f46270 */
[----:B------:R-:W-:Y:S01]  /*249d0*/  VIADD R15, R197, 0x58 ;  /* 0x00000058c50f7836 */ /* 0x000fe20000000000 */
[----:B------:R-:W-:Y:S02]  /*249e0*/  SHF.R.S32.HI R39, RZ, 0x1f, R39 ;  /* 0x0000001fff277819 */ /* 0x000fe40000011427 */
[----:B------:R-:W-:-:S04]  /*249f0*/  @!P1 LEA R10, P0, R3, R14, 0x2 ;  /* 0x0000000e030a9211 */ /* 0x000fc800078010ff */
[----:B------:R-:W-:Y:S01]  /*24a00*/  @!P1 LEA.HI.X R11, R3, R37, R39, 0x2, P0 ;  /* 0x00000025030b9211 */ /* 0x000fe200000f1427 */
[----:B------:R-:W-:-:S04]  /*24a10*/  VIADD R39, R197, 0x50 ;  /* 0x00000050c5277836 */ /* 0x000fc80000000000 */
[----:B---3--:R0:W-:Y:S04]  /*24a20*/  @!P1 ST.E.64 desc[UR42][R10.64], R4 ;  /* 0x000000040a009985 */ /* 0x0081e8000c101b2a */
[----:B-1----:R-:W3:Y:S01]  /*24a30*/  @!P2 LDL.64 R6, [R1+0x2a8] ;  /* 0x0002a8000106a983 */ /* 0x002ee20000100a00 */
[----:B------:R-:W-:Y:S01]  /*24a40*/  ISETP.GE.AND P1, PT, R15, R0, PT ;  /* 0x000000000f00720c */ /* 0x000fe20003f26270 */
[----:B------:R-:W-:Y:S01]  /*24a50*/  VIADD R3, R197, 0x60 ;  /* 0x00000060c5037836 */ /* 0x000fe20000000000 */
[----:B------:R-:W-:Y:S02]  /*24a60*/  SHF.R.S32.HI R39, RZ, 0x1f, R39 ;  /* 0x0000001fff277819 */ /* 0x000fe40000011427 */
[----:B------:R-:W-:-:S04]  /*24a70*/  @!P2 LEA R20, P0, R38, R14, 0x2 ;  /* 0x0000000e2614a211 */ /* 0x000fc800078010ff */
[----:B------:R-:W-:Y:S01]  /*24a80*/  @!P2 LEA.HI.X R21, R38, R37, R39, 0x2, P0 ;  /* 0x000000252615a211 */ /* 0x000fe200000f1427 */
[----:B------:R-:W-:-:S04]  /*24a90*/  VIADD R38, R197, 0x58 ;  /* 0x00000058c5267836 */ /* 0x000fc80000000000 */
[----:B--2---:R-:W-:Y:S02]  /*24aa0*/  @!P1 LEA R12, P0, R15, R14, 0x2 ;  /* 0x0000000e0f0c9211 */ /* 0x004fe400078010ff */
[----:B------:R-:W-:Y:S01]  /*24ab0*/  SHF.R.S32.HI R38, RZ, 0x1f, R38 ;  /* 0x0000001fff267819 */ /* 0x000fe20000011426 */
[----:B---3--:R1:W-:Y:S04]  /*24ac0*/  @!P2 ST.E.64 desc[UR42][R20.64], R6 ;  /* 0x000000061400a985 */ /* 0x0083e8000c101b2a */
[----:B------:R-:W2:Y:S01]  /*24ad0*/  @!P1 LDL.64 R8, [R1+0x2b8] ;  /* 0x0002b80001089983 */ /* 0x000ea20000100a00 */
[----:B------:R-:W-:Y:S02]  /*24ae0*/  ISETP.GE.AND P2, PT, R3, R0, PT ;  /* 0x000000000300720c */ /* 0x000fe40003f46270 */
[----:B------:R-:W-:Y:S01]  /*24af0*/  @!P1 LEA.HI.X R13, R15, R37, R38, 0x2, P0 ;  /* 0x000000250f0d9211 */ /* 0x000fe200000f1426 */
[----:B------:R-:W-:-:S05]  /*24b00*/  VIADD R15, R197, 0x60 ;  /* 0x00000060c50f7836 */ /* 0x000fca0000000000 */
[----:B------:R-:W-:Y:S01]  /*24b10*/  SHF.R.S32.HI R15, RZ, 0x1f, R15 ;  /* 0x0000001fff0f7819 */ /* 0x000fe2000001140f */
[----:B--2---:R2:W-:Y:S04]  /*24b20*/  @!P1 ST.E.64 desc[UR42][R12.64], R8 ;  /* 0x000000080c009985 */ /* 0x0045e8000c101b2a */
[----:B0-----:R-:W3:Y:S01]  /*24b30*/  @!P2 LDL.64 R4, [R1+0x2c8] ;  /* 0x0002c8000104a983 */ /* 0x001ee20000100a00 */
[----:B------:R-:W-:Y:S02]  /*24b40*/  ISETP.GE.AND P1, PT, R229, R0, PT ;  /* 0x00000000e500720c */ /* 0x000fe40003f26270 */
[----:B------:R-:W-:-:S04]  /*24b50*/  @!P2 LEA R10, P0, R3, R14, 0x2 ;  /* 0x0000000e030aa211 */ /* 0x000fc800078010ff */
[----:B------:R-:W-:Y:S02]  /*24b60*/  @!P2 LEA.HI.X R11, R3, R37, R15, 0x2, P0 ;  /* 0x00000025030ba211 */ /* 0x000fe400000f140f */
[----:B------:R-:W-:-:S03]  /*24b70*/  SHF.R.S32.HI R3, RZ, 0x1f, R229 ;  /* 0x0000001fff037819 */ /* 0x000fc600000114e5 */
[----:B---3--:R0:W-:Y:S04]  /*24b80*/  @!P2 ST.E.64 desc[UR42][R10.64], R4 ;  /* 0x000000040a00a985 */ /* 0x0081e8000c101b2a */
[----:B-1----:R-:W3:Y:S01]  /*24b90*/  @!P1 LDL.64 R6, [R1+0x2d8] ;  /* 0x0002d80001069983 */ /* 0x002ee20000100a00 */
[----:B------:R-:W-:Y:S02]  /*24ba0*/  ISETP.GE.AND P2, PT, R228, R0, PT ;  /* 0x00000000e400720c */ /* 0x000fe40003f46270 */
[----:B------:R-:W-:-:S04]  /*24bb0*/  @!P1 LEA R20, P0, R229, R14, 0x2 ;  /* 0x0000000ee5149211 */ /* 0x000fc800078010ff */
[----:B------:R-:W-:Y:S02]  /*24bc0*/  @!P1 LEA.HI.X R21, R229, R37, R3, 0x2, P0 ;  /* 0x00000025e5159211 */ /* 0x000fe400000f1403 */
[----:B------:R-:W-:-:S03]  /*24bd0*/  SHF.R.S32.HI R3, RZ, 0x1f, R228 ;  /* 0x0000001fff037819 */ /* 0x000fc600000114e4 */
[----:B---3--:R1:W-:Y:S04]  /*24be0*/  @!P1 ST.E.64 desc[UR42][R20.64], R6 ;  /* 0x0000000614009985 */ /* 0x0083e8000c101b2a */
[----:B--2---:R-:W2:Y:S01]  /*24bf0*/  @!P2 LDL.64 R8, [R1+0x2e8] ;  /* 0x0002e8000108a983 */ /* 0x004ea20000100a00 */
[----:B------:R-:W-:Y:S02]  /*24c00*/  ISETP.GE.AND P1, PT, R227, R0, PT ;  /* 0x00000000e300720c */ /* 0x000fe40003f26270 */
[----:B------:R-:W-:-:S04]  /*24c10*/  @!P2 LEA R12, P0, R228, R14, 0x2 ;  /* 0x0000000ee40ca211 */ /* 0x000fc800078010ff */
[----:B------:R-:W-:Y:S02]  /*24c20*/  @!P2 LEA.HI.X R13, R228, R37, R3, 0x2, P0 ;  /* 0x00000025e40da211 */ /* 0x000fe400000f1403 */
[----:B------:R-:W-:-:S03]  /*24c30*/  SHF.R.S32.HI R3, RZ, 0x1f, R227 ;  /* 0x0000001fff037819 */ /* 0x000fc600000114e3 */
        /* <DEDUP_REMOVED lines=83> */
[----:B------:R-:W-:-:S05]  /*25170*/  SHF.R.S32.HI R3, RZ, 0x1f, R213 ;  /* 0x0000001fff037819 */ /* 0x000fca00000114d5 */
        /* <DEDUP_REMOVED lines=10> */
[----:B------:R-:W-:Y:S02]  /*25220*/  SHF.R.S32.HI R3, RZ, 0x1f, R212 ;  /* 0x0000001fff037819 */ /* 0x000fe400000114d4 */
[----:B------:R-:W-:-:S04]  /*25230*/  LEA R4, P0, R212, R14, 0x2 ;  /* 0x0000000ed4047211 */ /* 0x000fc800078010ff */
[----:B------:R-:W-:-:S05]  /*25240*/  LEA.HI.X R5, R212, R37, R3, 0x2, P0 ;  /* 0x00000025d4057211 */ /* 0x000fca00000f1403 */
[----:B--2---:R1:W-:Y:S04]  /*25250*/  ST.E.64 desc[UR42][R4.64], R6 ;  /* 0x0000000604007985 */ /* 0x0043e8000c101b2a */
.L_x_12195:
[----:B------:R-:W-:Y:S05]  /*25260*/  BSYNC B1 ;  /* 0x0000000000017941 */ /* 0x000fea0003800000 */
.L_x_12194:
[----:B------:R-:W-:Y:S05]  /*25270*/  @P1 BRA `(.L_x_12189) ;  /* 0x0000000c00ec1947 */ /* 0x000fea0003800000 */
[----:B01----:R-:W2:Y:S01]  /*25280*/  LDL.64 R4, [R1+0x3f8] ;  /* 0x0003f80001047983 */ /* 0x003ea20000100a00 */
[----:B------:R-:W-:Y:S02]  /*25290*/  SHF.R.S32.HI R0, RZ, 0x1f, R211 ;  /* 0x0000001fff007819 */ /* 0x000fe400000114d3 */
[----:B------:R-:W-:-:S04]  /*252a0*/  LEA R14, P0, R211, R14, 0x2 ;  /* 0x0000000ed30e7211 */ /* 0x000fc800078010ff */
[----:B------:R-:W-:-:S05]  /*252b0*/  LEA.HI.X R15, R211, R37, R0, 0x2, P0 ;  /* 0x00000025d30f7211 */ /* 0x000fca00000f1400 */
[----:B--2---:R0:W-:Y:S01]  /*252c0*/  ST.E.64 desc[UR42][R14.64], R4 ;  /* 0x000000040e007985 */ /* 0x0041e2000c101b2a */
[----:B------:R-:W-:Y:S05]  /*252d0*/  BRA `(.L_x_12189) ;  /* 0x0000000c00d47947 */ /* 0x000fea0003800000 */
.L_x_12176:
[----:B------:R-:W-:Y:S01]  /*252e0*/  ULDC.64 UR4, c[0x0][0xc08] ;  /* 0x0003020000047ab9 */ /* 0x000fe20000000a00 */
[----:B------:R-:W1:Y:S01]  /*252f0*/  LDC.64 R4, c[0x0][0xc00] ;  /* 0x00030000ff047b82 */ /* 0x000e620000000a00 */
        /* <DEDUP_REMOVED lines=8> */
[----:B------:R-:W-:Y:S01]  /*25380*/  MOV R20, UR4 ;  /* 0x0000000400147c02 */ /* 0x000fe20008000f00 */
[----:B-1----:R-:W-:-:S05]  /*25390*/  IMAD.WIDE R4, R208, 0x4, R4 ;  /* 0x00000004d0047825 */ /* 0x002fca00078e0204 */
[----:B------:R1:W5:Y:S01]  /*253a0*/  @P0 LDG.E R3, desc[UR42][R4.64] ;  /* 0x0000002a04030981 */ /* 0x000362000c1e1900 */
[----:B------:R-:W4:Y:S01]  /*253b0*/  S2R R30, SR_TID.X ;  /* 0x00000000001e7919 */ /* 0x000f220000002100 */
[----:B--2---:R-:W-:-:S05]  /*253c0*/  @P1 IMAD.WIDE R6, R208, 0x4, R6 ;  /* 0x00000004d0061825 */ /* 0x004fca00078e0206 */
[----:B------:R1:W5:Y:S01]  /*253d0*/  @P1 LDG.E R20, desc[UR42][R6.64] ;  /* 0x0000002a06141981 */ /* 0x000362000c1e1900 */
[----:B------:R-:W-:Y:S02]  /*253e0*/  ISETP.NE.AND P2, PT, R204, RZ, PT ;  /* 0x000000ffcc00720c */ /* 0x000fe40003f45270 */
[----:B------:R-:W-:-:S11]  /*253f0*/  SHF.R.S32.HI R28, RZ, 0x1f, R208 ;  /* 0x0000001fff1c7819 */ /* 0x000fd600000114d0 */
[----:B------:R-:W2:Y:S01]  /*25400*/  @!P2 LDC R204, c[0x0][0xad4] ;  /* 0x0002b500ffccab82 */ /* 0x000ea20000000800 */
[----:B----4-:R-:W-:-:S05]  /*25410*/  VIADD R0, R30, 0xffffff80 ;  /* 0xffffff801e007836 */ /* 0x010fca0000000000 */
[----:B------:R-:W-:Y:S02]  /*25420*/  ISETP.GT.AND P3, PT, R0, 0x7f, PT ;  /* 0x0000007f0000780c */ /* 0x000fe40003f64270 */
[----:B--2---:R-:W-:Y:S01]  /*25430*/  ISETP.GT.AND P2, PT, R204, 0x1, PT ;  /* 0x00000001cc00780c */ /* 0x004fe20003f44270 */
[----:B-1----:R-:W-:-:S12]  /*25440*/  @P1 BRA `(.L_x_12196) ;  /* 0x0000000000101947 */ /* 0x002fd80003800000 */
[----:B------:R-:W-:Y:S05]  /*25450*/  @!P0 BRA `(.L_x_12196) ;  /* 0x00000000000c8947 */ /* 0x000fea0003800000 */
[----:B------:R-:W2:Y:S04]  /*25460*/  LDG.E R7, desc[UR42][R4.64] ;  /* 0x0000002a04077981 */ /* 0x000ea8000c1e1900 */
[----:B-----5:R-:W2:Y:S02]  /*25470*/  LDG.E R20, desc[UR42][R4.64+0x4] ;  /* 0x0000042a04147981 */ /* 0x020ea4000c1e1900 */
[----:B--2---:R-:W-:-:S07]  /*25480*/  IMAD.IADD R20, R20, 0x1, -R7 ;  /* 0x0000000114147824 */ /* 0x004fce00078e0a07 */
.L_x_12196:
[----:B------:R-:W-:Y:S01]  /*25490*/  BSSY B1, `(.L_x_12197) ;  /* 0x0000035000017945 */ /* 0x000fe20003800000 */
[----:B------:R-:W-:Y:S02]  /*254a0*/  SEL R29, R208, RZ, !P0 ;  /* 0x000000ffd01d7207 */ /* 0x000fe40004000000 */
[----:B------:R-:W-:Y:S02]  /*254b0*/  SEL R28, R28, RZ, !P0 ;  /* 0x000000ff1c1c7207 */ /* 0x000fe40004000000 */
[----:B-----5:R-:W-:Y:S01]  /*254c0*/  SHF.R.S32.HI R26, RZ, 0x1f, R3 ;  /* 0x0000001fff1a7819 */ /* 0x020fe20000011403 */
[----:B------:R-:W-:Y:S06]  /*254d0*/  @P3 BRA `(.L_x_12198) ;  /* 0x0000000000c03947 */ /* 0x000fec0003800000 */
[----:B------:R-:W1:Y:S01]  /*254e0*/  LDC R33, c[0x0][0xbe8] ;  /* 0x0002fa00ff217b82 */ /* 0x000e620000000800 */
[----:B------:R-:W-:Y:S01]  /*254f0*/  IADD3 R31, R203, -0x80, R30 ;  /* 0xffffff80cb1f7810 */ /* 0x000fe20007ffe01e */
[----:B-1----:R-:W-:-:S05]  /*25500*/  IMAD R0, R20, R33, RZ ;  /* 0x0000002114007224 */ /* 0x002fca00078e02ff */
[----:B------:R-:W-:-:S13]  /*25510*/  ISETP.GE.AND P0, PT, R31, R0, PT ;  /* 0x000000001f00720c */ /* 0x000fda0003f06270 */
[----:B------:R-:W-:Y:S05]  /*25520*/  @P0 BRA `(.L_x_12198) ;  /* 0x0000000000ac0947 */ /* 0x000fea0003800000 */
[----:B------:R-:W-:Y:S01]  /*25530*/  IMAD.MOV.U32 R24, RZ, RZ, 0x9b8 ;  /* 0x000009b8ff187424 */ /* 0x000fe200078e00ff */
[----:B------:R-:W-:Y:S01]  /*25540*/  ISETP.GT.AND P0, PT, R204, 0x1, PT ;  /* 0x00000001cc00780c */ /* 0x000fe20003f04270 */
[----:B------:R-:W1:Y:S01]  /*25550*/  LDC.64 R4, c[0x0][0xba8] ;  /* 0x0002ea00ff047b82 */ /* 0x000e620000000a00 */
[----:B------:R-:W-:Y:S01]  /*25560*/  ISETP.NE.AND P1, PT, R33, 0x1, PT ;  /* 0x000000012100780c */ /* 0x000fe20003f25270 */
[----:B------:R-:W-:Y:S01]  /*25570*/  IMAD.MOV.U32 R21, RZ, RZ, R31 ;  /* 0x000000ffff157224 */ /* 0x000fe200078e001f */
[----:B------:R-:W-:Y:S02]  /*25580*/  SEL R24, R24, 0x978, P0 ;  /* 0x0000097818187807 */ /* 0x000fe40000000000 */
[----:B------:R-:W-:-:S03]  /*25590*/  SEL R209, R209, RZ, P0 ;  /* 0x000000ffd1d17207 */ /* 0x000fc60000000000 */
[----:B0-----:R-:W0:Y:S08]  /*255a0*/  LDC.64 R10, c[0x0][R24+0x220] ;  /* 0x00008800180a7b82 */ /* 0x001e300000000a00 */
[----:B------:R-:W2:Y:S08]  /*255b0*/  LDC.64 R14, c[0x0][R24+0x218] ;  /* 0x00008600180e7b82 */ /* 0x000eb00000000a00 */
[----:B------:R-:W4:Y:S08]  /*255c0*/  LDC.64 R8, c[0x0][R24+0x228] ;  /* 0x00008a0018087b82 */ /* 0x000f300000000a00 */
[----:B------:R-:W5:Y:S08]  /*255d0*/  LDC.64 R6, c[0x0][R24+0x210] ;  /* 0x0000840018067b82 */ /* 0x000f700000000a00 */
[----:B------:R-:W3:Y:S08]  /*255e0*/  @P1 LDC R0, c[0x0][0xbec] ;  /* 0x0002fb00ff001b82 */ /* 0x000ef00000000800 */
[----:B------:R-:W4:Y:S01]  /*255f0*/  @P1 LDC R35, c[0x0][0xbf0] ;  /* 0x0002fc00ff231b82 */ /* 0x000f220000000800 */
[----:B0-----:R-:W-:-:S07]  /*25600*/  IMAD R11, R11, R29, RZ ;  /* 0x0000001d0b0b7224 */ /* 0x001fce00078e02ff */
[----:B-1----:R-:W0:Y:S01]  /*25610*/  @!P0 LDC R4, c[0x0][0xb50] ;  /* 0x0002d400ff048b82 */ /* 0x002e220000000800 */
[----:B------:R-:W-:-:S04]  /*25620*/  IMAD.WIDE.U32 R12, R10, R29, RZ ;  /* 0x0000001d0a0c7225 */ /* 0x000fc800078e00ff */
[----:B------:R-:W-:Y:S02]  /*25630*/  IMAD R11, R10, R28, R11 ;  /* 0x0000001c0a0b7224 */ /* 0x000fe400078e020b */
[----:B---3--:R-:W-:Y:S01]  /*25640*/  @P1 IMAD.HI.U32 R0, R31, R0, RZ ;  /* 0x000000001f001227 */ /* 0x008fe200078e00ff */
[----:B------:R-:W1:Y:S03]  /*25650*/  @!P0 LDC R5, c[0x0][0xb54] ;  /* 0x0002d500ff058b82 */ /* 0x000e660000000800 */
[-C--:B--2---:R-:W-:Y:S02]  /*25660*/  IMAD R25, R15, R153.reuse, RZ ;  /* 0x000000990f197224 */ /* 0x084fe400078e02ff */
[----:B------:R-:W-:Y:S01]  /*25670*/  IMAD.WIDE.U32 R14, R14, R153, RZ ;  /* 0x000000990e0e7225 */ /* 0x000fe200078e00ff */
[----:B----4-:R-:W-:-:S03]  /*25680*/  @P1 SHF.R.U32.HI R21, RZ, R35, R0 ;  /* 0x00000023ff151219 */ /* 0x010fc60000011600 */
[----:B------:R-:W-:Y:S01]  /*25690*/  IMAD.IADD R25, R15, 0x1, R25 ;  /* 0x000000010f197824 */ /* 0x000fe200078e0219 */
[----:B------:R-:W-:Y:S01]  /*256a0*/  IADD3 R14, P1, P3, R12, R14, R3 ;  /* 0x0000000e0c0e7210 */ /* 0x000fe20007b3e003 */
[----:B------:R-:W-:Y:S02]  /*256b0*/  IMAD.IADD R12, R13, 0x1, R11 ;  /* 0x000000010d0c7824 */ /* 0x000fe400078e020b */
[----:B------:R-:W-:Y:S02]  /*256c0*/  IMAD.MOV R0, RZ, RZ, -R21 ;  /* 0x000000ffff007224 */ /* 0x000fe400078e0a15 */
        /* <DEDUP_REMOVED lines=8> */
[-C--:B-----5:R-:W-:Y:S01]  /*25750*/  IMAD R0, R7, R11.reuse, RZ ;  /* 0x0000000b07007224 */ /* 0x0a0fe200078e02ff */
[----:B------:R-:W-:Y:S01]  /*25760*/  SHF.R.S32.HI R13, RZ, 0x1f, R11 ;  /* 0x0000001fff0d7819 */ /* 0x000fe2000001140b */
[----:B------:R-:W-:Y:S02]  /*25770*/  IMAD.MOV.U32 R7, RZ, RZ, -0x800000 ;  /* 0xff800000ff077424 */ /* 0x000fe400078e00ff */
[----:B------:R-:W-:-:S04]  /*25780*/  IMAD.WIDE.U32 R8, R6, R11, R8 ;  /* 0x0000000b06087225 */ /* 0x000fc800078e0008 */
[----:B------:R-:W-:Y:S01]  /*25790*/  IMAD R13, R6, R13, R0 ;  /* 0x0000000d060d7224 */ /* 0x000fe200078e0200 */
[----:B0-----:R-:W-:-:S03]  /*257a0*/  LEA R4, P0, R8, R4, 0x2 ;  /* 0x0000000408047211 */ /* 0x001fc600078010ff */
[----:B------:R-:W-:-:S05]  /*257b0*/  IMAD.IADD R0, R9, 0x1, R13 ;  /* 0x0000000109007824 */ /* 0x000fca00078e020d */
[----:B-1----:R-:W-:-:S05]  /*257c0*/  LEA.HI.X R5, R8, R5, R0, 0x2, P0 ;  /* 0x0000000508057211 */ /* 0x002fca00000f1400 */
[----:B------:R1:W-:Y:S02]  /*257d0*/  STG.E desc[UR42][R4.64], R7 ;  /* 0x0000000704007986 */ /* 0x0003e4000c10192a */
.L_x_12198:
[----:B------:R-:W-:Y:S05]  /*257e0*/  BSYNC B1 ;  /* 0x0000000000017941 */ /* 0x000fea0003800000 */
.L_x_12197:
[----:B------:R-:W-:Y:S05]  /*257f0*/  @P2 BRA `(.L_x_12189) ;  /* 0x00000008008c2947 */ /* 0x000fea0003800000 */
[----:B------:R-:W2:Y:S01]  /*25800*/  LDC R21, c[0x0][0xbe8] ;  /* 0x0002fa00ff157b82 */ /* 0x000ea20000000800 */
[C---:B------:R-:W-:Y:S01]  /*25810*/  VIADD R8, R30.reuse, 0xffffff80 ;  /* 0xffffff801e087836 */ /* 0x040fe20000000000 */
[----:B------:R-:W-:Y:S01]  /*25820*/  ULDC.64 UR4, c[0x0][0xaa0] ;  /* 0x0002a80000047ab9 */ /* 0x000fe20000000a00 */
[----:B0-----:R-:W-:Y:S01]  /*25830*/  VIADD R10, R30, 0xffffff80 ;  /* 0xffffff801e0a7836 */ /* 0x001fe20000000000 */
[----:B------:R-:W-:Y:S01]  /*25840*/  ULDC.64 UR6, c[0x0][0xaf0] ;  /* 0x0002bc0000067ab9 */ /* 0x000fe20000000a00 */
[----:B------:R-:W-:Y:S01]  /*25850*/  IMAD R0, R26, UR4, RZ ;  /* 0x000000041a007c24 */ /* 0x000fe2000f8e02ff */
[----:B------:R-:W-:Y:S01]  /*25860*/  SHF.R.S32.HI R8, RZ, 0x1f, R8 ;  /* 0x0000001fff087819 */ /* 0x000fe20000011408 */
[----:B-1----:R-:W-:-:S03]  /*25870*/  IMAD.WIDE.U32 R4, R3, UR4, RZ ;  /* 0x0000000403047c25 */ /* 0x002fc6000f8e00ff */
[----:B------:R-:W-:Y:S01]  /*25880*/  LEA.HI R8, R8, R10, RZ, 0x3 ;  /* 0x0000000a08087211 */ /* 0x000fe200078f18ff */
[----:B------:R-:W-:Y:S01]  /*25890*/  IMAD R7, R3, UR5, R0 ;  /* 0x0000000503077c24 */ /* 0x000fe2000f8e0200 */
[----:B------:R-:W-:Y:S02]  /*258a0*/  ULDC.64 UR4, c[0x0][0xae8] ;  /* 0x0002ba0000047ab9 */ /* 0x000fe40000000a00 */
[----:B------:R-:W-:Y:S01]  /*258b0*/  SHF.R.S32.HI R8, RZ, 0x3, R8 ;  /* 0x00000003ff087819 */ /* 0x000fe20000011408 */
[----:B------:R-:W-:-:S04]  /*258c0*/  IMAD.IADD R5, R5, 0x1, R7 ;  /* 0x0000000105057824 */ /* 0x000fc800078e0207 */
[----:B------:R-:W-:Y:S02]  /*258d0*/  IMAD R0, R205, 0x20, R8 ;  /* 0x00000020cd007824 */ /* 0x000fe400078e0208 */
[----:B------:R-:W-:Y:S01]  /*258e0*/  IMAD.WIDE.U32 R4, R153, UR4, R4 ;  /* 0x0000000499047c25 */ /* 0x000fe2000f8e0004 */
[----:B--2---:R-:W-:-:S03]  /*258f0*/  ISETP.NE.AND P0, PT, R21, 0x1, PT ;  /* 0x000000011500780c */ /* 0x004fc60003f05270 */
[----:B------:R-:W-:Y:S01]  /*25900*/  IMAD R5, R153, UR5, R5 ;  /* 0x0000000599057c24 */ /* 0x000fe2000f8e0205 */
[----:B------:R-:W-:Y:S01]  /*25910*/  IADD3 R9, R203, R0, RZ ;  /* 0x00000000cb097210 */ /* 0x000fe20007ffe0ff */
[----:B------:R-:W-:Y:S01]  /*25920*/  ULDC.64 UR4, c[0x0][0xae0] ;  /* 0x0002b80000047ab9 */ /* 0x000fe20000000a00 */
[----:B------:R-:W-:-:S04]  /*25930*/  IMAD.WIDE.U32 R4, R29, UR6, R4 ;  /* 0x000000061d047c25 */ /* 0x000fc8000f8e0004 */
[----:B------:R-:W-:-:S03]  /*25940*/  IMAD.MOV.U32 R3, RZ, RZ, R9 ;  /* 0x000000ffff037224 */ /* 0x000fc600078e0009 */
[----:B------:R-:W0:Y:S08]  /*25950*/  @P0 LDC R6, c[0x0][0xbec] ;  /* 0x0002fb00ff060b82 */ /* 0x000e300000000800 */
[----:B------:R-:W1:Y:S01]  /*25960*/  @P0 LDC R11, c[0x0][0xbf0] ;  /* 0x0002fc00ff0b0b82 */ /* 0x000e620000000800 */
[----:B0-----:R-:W-:-:S04]  /*25970*/  @P0 IMAD.HI.U32 R0, R9, R6, RZ ;  /* 0x0000000609000227 */ /* 0x001fc800078e00ff */
[----:B------:R-:W-:Y:S01]  /*25980*/  IMAD R6, R28, UR6, RZ ;  /* 0x000000061c067c24 */ /* 0x000fe2000f8e02ff */
[----:B-1----:R-:W-:-:S03]  /*25990*/  @P0 SHF.R.U32.HI R3, RZ, R11, R0 ;  /* 0x0000000bff030219 */ /* 0x002fc60000011600 */
[----:B------:R-:W-:Y:S01]  /*259a0*/  IMAD R7, R29, UR7, R6 ;  /* 0x000000071d077c24 */ /* 0x000fe2000f8e0206 */
[--C-:B------:R-:W-:Y:S01]  /*259b0*/  SHF.R.S32.HI R0, RZ, 0x1f, R3.reuse ;  /* 0x0000001fff007819 */ /* 0x100fe20000011403 */
[----:B------:R-:W-:Y:S02]  /*259c0*/  IMAD.MOV R6, RZ, RZ, -R3 ;  /* 0x000000ffff067224 */ /* 0x000fe400078e0a03 */
[----:B------:R-:W-:Y:S02]  /*259d0*/  IMAD.IADD R5, R5, 0x1, R7 ;  /* 0x0000000105057824 */ /* 0x000fe400078e0207 */
[----:B------:R-:W-:Y:S02]  /*259e0*/  IMAD R0, R0, UR4, RZ ;  /* 0x0000000400007c24 */ /* 0x000fe4000f8e02ff */
[----:B------:R-:W-:Y:S02]  /*259f0*/  IMAD R7, R21, R6, R9 ;  /* 0x0000000615077224 */ /* 0x000fe400078e0209 */
[----:B------:R-:W-:-:S02]  /*25a00*/  IMAD R9, R3, UR5, R0 ;  /* 0x0000000503097c24 */ /* 0x000fc4000f8e0200 */
[----:B------:R-:W-:Y:S01]  /*25a10*/  IMAD.WIDE.U32 R4, R3, UR4, R4 ;  /* 0x0000000403047c25 */ /* 0x000fe2000f8e0004 */
        /* <DEDUP_REMOVED lines=14> */
.L_x_12429:
[----:B------:R-:W-:Y:S01]  /*25b00*/  IMAD R20, R20, R21, RZ ;  /* 0x0000001514147224 */ /* 0x000fe200078e02ff */
[----:B------:R-:W-:Y:S01]  /*25b10*/  BSSY B1, `(.L_x_12200) ;  /* 0x0000019000017945 */ /* 0x000fe20003800000 */
[----:B------:R-:W-:-:S05]  /*25b20*/  IMAD.IADD R203, R8, 0x1, R203 ;  /* 0x0000000108cb7824 */ /* 0x000fca00078e02cb */
        /* <DEDUP_REMOVED lines=9> */
[----:B------:R-:W-:-:S03]  /*25bc0*/  SHF.R.S32.HI R12, RZ, 0x1f, R200 ;  /* 0x0000001fff0c7819 */ /* 0x000fc600000114c8 */
[-C--:B--2---:R-:W-:Y:S02]  /*25bd0*/  @!P3 LEA R6, P5, R187, R14.reuse, 0x1 ;  /* 0x0000000ebb06b211 */ /* 0x084fe400078a08ff */
[----:B------:R-:W-:Y:S02]  /*25be0*/  @!P2 LEA R8, P4, R201, R14, 0x1 ;  /* 0x0000000ec908a211 */ /* 0x000fe400078808ff */
[----:B-1----:R-:W-:Y:S02]  /*25bf0*/  @!P3 LEA.HI.X R7, R187, R0, R5, 0x1, P5 ;  /* 0x00000000bb07b211 */ /* 0x002fe400028f0c05 */
[----:B------:R-:W-:Y:S02]  /*25c00*/  @!P1 LEA R10, P5, R200, R14, 0x1 ;  /* 0x0000000ec80a9211 */ /* 0x000fe400078a08ff */
[----:B------:R-:W-:Y:S01]  /*25c10*/  @!P2 LEA.HI.X R9, R201, R0, R13, 0x1, P4 ;  /* 0x00000000c909a211 */ /* 0x000fe200020f0c0d */
[----:B------:R4:W-:Y:S01]  /*25c20*/  @!P3 ST.E.128 desc[UR42][R6.64], RZ ;  /* 0x000000ff0600b985 */ /* 0x0009e2000c101d2a */
[----:B------:R-:W-:-:S02]  /*25c30*/  SHF.R.S32.HI R5, RZ, 0x1f, R202 ;  /* 0x0000001fff057819 */ /* 0x000fc400000114ca */
[----:B------:R-:W-:Y:S01]  /*25c40*/  @!P0 LEA R14, P4, R202, R14, 0x1 ;  /* 0x0000000eca0e8211 */ /* 0x000fe200078808ff */
[----:B------:R4:W-:Y:S01]  /*25c50*/  @!P2 ST.E.128 desc[UR42][R8.64], RZ ;  /* 0x000000ff0800a985 */ /* 0x0009e2000c101d2a */
[-C--:B------:R-:W-:Y:S02]  /*25c60*/  @!P1 LEA.HI.X R11, R200, R0.reuse, R12, 0x1, P5 ;  /* 0x00000000c80b9211 */ /* 0x080fe400028f0c0c */
[----:B------:R-:W-:-:S03]  /*25c70*/  @!P0 LEA.HI.X R15, R202, R0, R5, 0x1, P4 ;  /* 0x00000000ca0f8211 */ /* 0x000fc600020f0c05 */
[----:B------:R4:W-:Y:S04]  /*25c80*/  @!P1 ST.E.128 desc[UR42][R10.64], RZ ;  /* 0x000000ff0a009985 */ /* 0x0009e8000c101d2a */
[----:B------:R4:W-:Y:S02]  /*25c90*/  @!P0 ST.E.128 desc[UR42][R14.64], RZ ;  /* 0x000000ff0e008985 */ /* 0x0009e4000c101d2a */
.L_x_12201:
[----:B------:R-:W-:Y:S05]  /*25ca0*/  BSYNC B1 ;  /* 0x0000000000017941 */ /* 0x000fea0003800000 */
.L_x_12200:
[----:B------:R-:W-:-:S03]  /*25cb0*/  UMOV UR4, 0xffffffff ;  /* 0xffffffff00047882 */ /* 0x000fc60000000000 */
[----:B------:R-:W-:Y:S05]  /*25cc0*/  BRA.DIV UR4, `(.L_x_12202) ;  /* 0x000000a2042c7947 */ /* 0x000fea000b800000 */
[----:B-1----:R1:W0:Y:S04]  /*25cd0*/  SHFL.IDX PT, R0, R4, 0x1, 0x181f ;  /* 0x00381f0004007f89 */ /* 0x00222800000e0000 */
[----:B--2-4-:R1:W2:Y:S02]  /*25ce0*/  SHFL.IDX PT, R14, R3, 0x1, 0x181f ;  /* 0x00381f00030e7f89 */ /* 0x0142a400000e0000 */
.L_x_12433:
[----:B------:R-:W-:Y:S01]  /*25cf0*/  VIADD R5, R203, 0x20 ;  /* 0x00000020cb057836 */ /* 0x000fe20000000000 */
        /* <DEDUP_REMOVED lines=13> */
[----:B------:R-:W-:Y:S02]  /*25dd0*/  @!P2 LEA R8, P4, R201, R14, 0x1 ;  /* 0x0000000ec908a211 */ /* 0x000fe400078808ff */
[----:B0-----:R-:W-:Y:S02]  /*25de0*/  @!P3 LEA.HI.X R7, R187, R0, R10, 0x1, P5 ;  /* 0x00000000bb07b211 */ /* 0x001fe400028f0c0a */
[----:B------:R-:W-:-:S02]  /*25df0*/  @!P1 LEA R10, P5, R200, R14, 0x1 ;  /* 0x0000000ec80a9211 */ /* 0x000fc400078a08ff */
[----:B------:R-:W-:Y:S01]  /*25e00*/  @!P2 LEA.HI.X R9, R201, R0, R15, 0x1, P4 ;  /* 0x00000000c909a211 */ /* 0x000fe200020f0c0f */
[----:B------:R4:W-:Y:S01]  /*25e10*/  @!P3 ST.E.128 desc[UR42][R6.64], RZ ;  /* 0x000000ff0600b985 */ /* 0x0009e2000c101d2a */
[----:B------:R-:W-:Y:S02]  /*25e20*/  @!P0 LEA R14, P4, R202, R14, 0x1 ;  /* 0x0000000eca0e8211 */ /* 0x000fe400078808ff */
[-C--:B------:R-:W-:Y:S01]  /*25e30*/  @!P1 LEA.HI.X R11, R200, R0.reuse, R13, 0x1, P5 ;  /* 0x00000000c80b9211 */ /* 0x080fe200028f0c0d */
[----:B------:R4:W-:Y:S01]  /*25e40*/  @!P2 ST.E.128 desc[UR42][R8.64], RZ ;  /* 0x000000ff0800a985 */ /* 0x0009e2000c101d2a */
[----:B------:R-:W-:-:S03]  /*25e50*/  @!P0 LEA.HI.X R15, R202, R0, R12, 0x1, P4 ;  /* 0x00000000ca0f8211 */ /* 0x000fc600020f0c0c */
[----:B------:R4:W-:Y:S04]  /*25e60*/  @!P1 ST.E.128 desc[UR42][R10.64], RZ ;  /* 0x000000ff0a009985 */ /* 0x0009e8000c101d2a */
[----:B------:R4:W-:Y:S02]  /*25e70*/  @!P0 ST.E.128 desc[UR42][R14.64], RZ ;  /* 0x000000ff0e008985 */ /* 0x0009e4000c101d2a */
.L_x_12204:
[----:B------:R-:W-:Y:S05]  /*25e80*/  BSYNC B1 ;  /* 0x0000000000017941 */ /* 0x000fea0003800000 */
.L_x_12203:
[----:B------:R-:W-:-:S03]  /*25e90*/  UMOV UR4, 0xffffffff ;  /* 0xffffffff00047882 */ /* 0x000fc60000000000 */
[----:B------:R-:W-:Y:S05]  /*25ea0*/  BRA.DIV UR4, `(.L_x_12205) ;  /* 0x0000009e04fc7947 */ /* 0x000fea000b800000 */
[----:B0-----:R0:W0:Y:S04]  /*25eb0*/  SHFL.IDX PT, R0, R4, 0x2, 0x181f ;  /* 0x00581f0004007f89 */ /* 0x00102800000e0000 */
[----:B--2-4-:R2:W4:Y:S02]  /*25ec0*/  SHFL.IDX PT, R14, R3, 0x2, 0x181f ;  /* 0x00581f00030e7f89 */ /* 0x01452400000e0000 */
.L_x_12437:
        /* <DEDUP_REMOVED lines=13> */
[-C--:B----4-:R-:W-:Y:S02]  /*25fa0*/  @!P3 LEA R6, P5, R187, R14.reuse, 0x1 ;  /* 0x0000000ebb06b211 */ /* 0x090fe400078a08ff */
        /* <DEDUP_REMOVED lines=11> */
.L_x_12207:
[----:B------:R-:W-:Y:S05]  /*26060*/  BSYNC B1 ;  /* 0x0000000000017941 */ /* 0x000fea0003800000 */
.L_x_12206:
[----:B------:R-:W-:-:S03]  /*26070*/  UMOV UR4, 0xffffffff ;  /* 0xffffffff00047882 */ /* 0x000fc60000000000 */
[----:B------:R-:W-:Y:S05]  /*26080*/  BRA.DIV UR4, `(.L_x_12208) ;  /* 0x0000009e04cc7947 */ /* 0x000fea000b800000 */
[----:B0-----:R0:W0:Y:S04]  /*26090*/  SHFL.IDX PT, R0, R4, 0x3, 0x181f ;  /* 0x00781f0004007f89 */ /* 0x00102800000e0000 */
[----:B----4-:R4:W0:Y:S02]  /*260a0*/  SHFL.IDX PT, R14, R3, 0x3, 0x181f ;  /* 0x00781f00030e7f89 */ /* 0x01082400000e0000 */
.L_x_12441:
[----:B-12-4-:R-:W-:-:S05]  /*260b0*/  VIADD R3, R203, 0x60 ;  /* 0x00000060cb037836 */ /* 0x016fca0000000000 */
        /* <DEDUP_REMOVED lines=11> */
[-C--:B0-----:R-:W-:Y:S02]  /*26170*/  @!P3 LEA R4, P5, R187, R14.reuse, 0x1 ;  /* 0x0000000ebb04b211 */ /* 0x081fe400078a08ff */
[----:B------:R-:W-:Y:S02]  /*26180*/  @!P2 LEA R6, P4, R201, R14, 0x1 ;  /* 0x0000000ec906a211 */ /* 0x000fe400078808ff */
[----:B------:R-:W-:Y:S02]  /*26190*/  @!P3 LEA.HI.X R5, R187, R0, R8, 0x1, P5 ;  /* 0x00000000bb05b211 */ /* 0x000fe400028f0c08 */
        /* <DEDUP_REMOVED lines=9> */
.L_x_12189:
[----:B------:R-:W-:Y:S05]  /*26230*/  BSYNC B0 ;  /* 0x0000000000007941 */ /* 0x000fea0003800000 */
.L_x_12175:
[----:B------:R-:W-:Y:S02]  /*26240*/  ULDC UR4, c[0x0][0xc3c] ;  /* 0x00030f0000047ab9 */ /* 0x000fe40000000800 */
[----:B0-----:R-:W-:-:S13]  /*26250*/  ISETP.GE.AND P0, PT, R103, UR4, PT ;  /* 0x0000000467007c0c */ /* 0x001fda000bf06270 */
[----:B------:R-:W-:Y:S05]  /*26260*/  @!P0 BRA `(.L_x_12209) ;  /* 0xfffffdb0007c8947 */ /* 0x000fea000383ffff */
[----:B------:R-:W-:Y:S05]  /*26270*/  BRA `(.L_x_11961) ;  /* 0x0000007c00d47947 */ /* 0x000fea0003800000 */
.L_x_11959:
        /* <DEDUP_REMOVED lines=16> */
.L_x_12210:
        /* <DEDUP_REMOVED lines=44> */
.L_x_12214:
        /* <DEDUP_REMOVED lines=37> */
.L_x_12212:
        /* <DEDUP_REMOVED lines=13> */
.L_x_12215:
        /* <DEDUP_REMOVED lines=36> */
[----:B------:R-:W-:Y:S01]  /*26ba0*/  IMAD.MOV R10, RZ, RZ, -R2 ;  /* 0x000000ffff0a7224 */ /* 0x000fe200078e0a02 */
[----:B------:R-:W-:Y:S01]  /*26bb0*/  MOV R2, RZ ;  /* 0x000000ff00027202 */ /* 0x000fe20000000f00 */
[----:B------:R-:W-:Y:S01]  /*26bc0*/  IMAD R11, R11, R4, RZ ;  /* 0x000000040b0b7224 */ /* 0x000fe200078e02ff */
[----:B------:R-:W-:-:S03]  /*26bd0*/  IABS R6, R8 ;  /* 0x0000000800067213 */ /* 0x000fc60000000000 */
        /* <DEDUP_REMOVED lines=22> */
.L_x_12216:
        /* <DEDUP_REMOVED lines=34> */
[-C--:B------:R-:W-:Y:S02]  /*26f60*/  IABS R8, R11.reuse ;  /* 0x0000000b00087213 */ /* 0x080fe40000000000 */
[----:B------:R-:W-:Y:S02]  /*26f70*/  IABS R10, R11 ;  /* 0x0000000b000a7213 */ /* 0x000fe40000000000 */
        /* <DEDUP_REMOVED lines=25> */
.L_x_12217:
[----:B------:R-:W-:-:S05]  /*27110*/  LOP3.LUT R17, RZ, R2, RZ, 0x33, !PT ;  /* 0x00000002ff117212 */ /* 0x000fca00078e33ff */
[----:B------:R-:W-:Y:S01]  /*27120*/  IMAD.IADD R17, R0, 0x1, R17 ;  /* 0x0000000100117824 */ /* 0x000fe200078e0211 */
[----:B------:R-:W-:Y:S06]  /*27130*/  BRA `(.L_x_12218) ;  /* 0x00000000000c7947 */ /* 0x000fec0003800000 */
.L_x_12213:
[----:B------:R-:W-:Y:S02]  /*27140*/  IMAD.MOV.U32 R17, RZ, RZ, RZ ;  /* 0x000000ffff117224 */ /* 0x000fe400078e00ff */
[----:B------:R-:W-:Y:S02]  /*27150*/  IMAD.U32 R16, RZ, RZ, UR6 ;  /* 0x00000006ff107e24 */ /* 0x000fe4000f8e00ff */
[----:B------:R-:W-:-:S07]  /*27160*/  IMAD.MOV.U32 R18, RZ, RZ, RZ ;  /* 0x000000ffff127224 */ /* 0x000fce00078e00ff */
.L_x_12218:
[----:B------:R-:W-:-:S13]  /*27170*/  ISETP.NE.AND P0, PT, R7, RZ, PT ;  /* 0x000000ff0700720c */ /* 0x000fda0003f05270 */
[----:B------:R-:W0:Y:S01]  /*27180*/  @!P0 S2R R3, SR_CgaCtaId ;  /* 0x0000000000038919 */ /* 0x000e220000008800 */
[----:B------:R-:W-:-:S04]  /*27190*/  @!P0 MOV R0, 0x400 ;  /* 0x0000040000008802 */ /* 0x000fc80000000f00 */
[----:B0-----:R-:W-:-:S05]  /*271a0*/  @!P0 LEA R0, R3, R0, 0x18 ;  /* 0x0000000003008211 */ /* 0x001fca00078ec0ff */
[----:B------:R0:W-:Y:S01]  /*271b0*/  @!P0 STS.128 [R0+0x228d0], R16 ;  /* 0x0228d01000008388 */ /* 0x0001e20000000c00 */
[----:B------:R-:W-:Y:S06]  /*271c0*/  BAR.ARV 0x5, 0x180 ;  /* 0x0146000000007b1d */ /* 0x000fec0000002000 */
.L_x_12211:
[----:B------:R2:W-:Y:S01]  /*271d0*/  STL [R1+0x420], RZ ;  /* 0x000420ff01007387 */ /* 0x0005e20000100800 */
[----:B------:R-:W-:Y:S01]  /*271e0*/  ULDC UR4, c[0x0][0xc3c] ;  /* 0x00030f0000047ab9 */ /* 0x000fe20000000800 */
[----:B------:R-:W-:Y:S01]  /*271f0*/  IMAD.MOV.U32 R26, RZ, RZ, 0x1 ;  /* 0x00000001ff1a7424 */ /* 0x000fe200078e00ff */
[----:B-1----:R-:W-:Y:S01]  /*27200*/  ISETP.GE.AND P0, PT, R19, UR4, PT ;  /* 0x0000000413007c0c */ /* 0x002fe2000bf06270 */
[----:B------:R-:W-:-:S12]  /*27210*/  IMAD.MOV.U32 R25, RZ, RZ, RZ ;  /* 0x000000ffff197224 */ /* 0x000fd800078e00ff */
[----:B--2---:R-:W-:Y:S05]  /*27220*/  @P0 BRA `(.L_x_12219) ;  /* 0x0000006c000c0947 */ /* 0x004fea0003800000 */
[----:B------:R-:W1:Y:S01]  /*27230*/  S2R R4, SR_TID.X ;  /* 0x0000000000047919 */ /* 0x000e620000002100 */
[----:B------:R-:W2:Y:S01]  /*27240*/  S2UR UR5, SR_CgaCtaId ;  /* 0x00000000000579c3 */ /* 0x000ea20000008800 */
[----:B------:R-:W-:Y:S01]  /*27250*/  UMOV UR4, 0x400 ;  /* 0x0000040000047882 */ /* 0x000fe20000000000 */
[----:B------:R-:W-:Y:S01]  /*27260*/  BSSY B8, `(.L_x_12219) ;  /* 0x00006bf000087945 */ /* 0x000fe20003800000 */
[----:B------:R3:W-:Y:S01]  /*27270*/  STL [R1+0x420], RZ ;  /* 0x000420ff01007387 */ /* 0x0007e20000100800 */
[----:B------:R-:W-:Y:S01]  /*27280*/  IMAD.MOV.U32 R27, RZ, RZ, 0x1 ;  /* 0x00000001ff1b7424 */ /* 0x000fe200078e00ff */
[----:B------:R-:W-:Y:S01]  /*27290*/  CS2R R24, SRZ ;  /* 0x0000000000187805 */ /* 0x000fe2000001ff00 */
[----:B------:R-:W-:Y:S01]  /*272a0*/  IMAD.MOV.U32 R26, RZ, RZ, 0x1 ;  /* 0x00000001ff1a7424 */ /* 0x000fe200078e00ff */
[----:B------:R-:W-:Y:S01]  /*272b0*/  ULDC.64 UR40, c[0x0][0x198] ;  /* 0x0000660000287ab9 */ /* 0x000fe20000000a00 */
[----:B------:R-:W-:Y:S01]  /*272c0*/  ULOP3.LUT UR38, UR36, 0x2, URZ, 0xfc, !UPT ;  /* 0x0000000224267892 */ /* 0x000fe2000f8efc3f */
[----:B------:R-:W-:Y:S01]  /*272d0*/  ULDC UR37, c[0x0][0xc] ;  /* 0x0000030000257ab9 */ /* 0x000fe20000000800 */
[----:B--2---:R-:W-:-:S06]  /*272e0*/  ULEA UR4, UR5, UR4, 0x18 ;  /* 0x0000000405047291 */ /* 0x004fcc000f8ec03f */
[----:B------:R-:W-:Y:S01]  /*272f0*/  IMAD.U32 R22, RZ, RZ, UR4 ;  /* 0x00000004ff167e24 */ /* 0x000fe2000f8e00ff */
[C---:B-1----:R-:W-:Y:S01]  /*27300*/  LOP3.LUT R3, R4.reuse, 0x7f, RZ, 0xc0, !PT ;  /* 0x0000007f04037812 */ /* 0x042fe200078ec0ff */
[----:B0-----:R-:W-:-:S04]  /*27310*/  IMAD.SHL.U32 R0, R4, 0x8, RZ ;  /* 0x0000000804007824 */ /* 0x001fc800078e00ff */
[----:B------:R-:W-:Y:S01]  /*27320*/  IMAD.SHL.U32 R29, R3, 0x8, RZ ;  /* 0x00000008031d7824 */ /* 0x000fe200078e00ff */
[----:B------:R-:W-:Y:S02]  /*27330*/  LOP3.LUT R2, R0, 0x1f8, RZ, 0xc0, !PT ;  /* 0x000001f800027812 */ /* 0x000fe400078ec0ff */
[----:B------:R-:W-:Y:S02]  /*27340*/  SHF.R.U32.HI R3, RZ, 0x3, R3 ;  /* 0x00000003ff037819 */ /* 0x000fe40000011603 */
[----:B------:R-:W-:Y:S02]  /*27350*/  LOP3.LUT R2, R2, 0x38, R4, 0x78, !PT ;  /* 0x0000003802027812 */ /* 0x000fe400078e7804 */
[----:B------:R-:W-:Y:S02]  /*27360*/  LOP3.LUT R0, R0, 0x38, RZ, 0xc0, !PT ;  /* 0x0000003800007812 */ /* 0x000fe400078ec0ff */
[----:B------:R-:W-:Y:S01]  /*27370*/  LOP3.LUT R29, R2, 0x200, R29, 0xf8, !PT ;  /* 0x00000200021d7812 */ /* 0x000fe200078ef81d */
[----:B------:R-:W-:Y:S01]  /*27380*/  IMAD.SHL.U32 R2, R4, 0x10, RZ ;  /* 0x0000001004027824 */ /* 0x000fe200078e00ff */
[----:B------:R-:W-:-:S04]  /*27390*/  LOP3.LUT R4, R0, 0x40, RZ, 0xfc, !PT ;  /* 0x0000004000047812 */ /* 0x000fc800078efcff */
[----:B------:R-:W-:Y:S02]  /*273a0*/  LOP3.LUT R2, R3, 0x70, R2, 0xf8, !PT ;  /* 0x0000007003027812 */ /* 0x000fe400078ef802 */
[C---:B------:R-:W-:Y:S02]  /*273b0*/  LOP3.LUT R3, R0.reuse, 0x80, RZ, 0xfc, !PT ;  /* 0x0000008000037812 */ /* 0x040fe400078efcff */
[----:B------:R-:W-:Y:S01]  /*273c0*/  LOP3.LUT R2, R0, 0xc0, RZ, 0xfc, !PT ;  /* 0x000000c000027812 */ /* 0x000fe200078efcff */
[----:B------:R-:W-:-:S05]  /*273d0*/  IMAD R0, R29, 0x2, R22 ;  /* 0x000000021d007824 */ /* 0x000fca00078e0216 */
[----:B------:R3:W-:Y:S02]  /*273e0*/  STL [R1+0x404], R0 ;  /* 0x0004040001007387 */ /* 0x0007e40000100800 */
.L_x_12338:
[----:B------:R-:W-:Y:S05]  /*273f0*/  YIELD ;  /* 0x0000000000007946 */ /* 0x000fea0003800000 */
[----:B------:R-:W-:Y:S01]  /*27400*/  ULDC.64 UR4, c[0x0][0xa28] ;  /* 0x00028a0000047ab9 */ /* 0x000fe20000000a00 */
[----:B------:R-:W-:Y:S01]  /*27410*/  IMAD.MOV.U32 R31, RZ, RZ, RZ ;  /* 0x000000ffff1f7224 */ /* 0x000fe200078e00ff */
[----:B------:R-:W-:Y:S01]  /*27420*/  ISETP.NE.U32.AND P0, PT, RZ, UR4, PT ;  /* 0x00000004ff007c0c */ /* 0x000fe2000bf05070 */
[----:B0-----:R-:W0:Y:S01]  /*27430*/  LDC.64 R4, c[0x0][0xa00] ;  /* 0x00028000ff047b82 */ /* 0x001e220000000a00 */
[----:B------:R-:W-:Y:S01]  /*27440*/  MOV R8, RZ ;  /* 0x000000ff00087202 */ /* 0x000fe20000000f00 */
        /* <DEDUP_REMOVED lines=16> */
[----:B--2---:R-:W1:Y:S08]  /*27550*/  @P2 LDC.64 R6, c[0x0][0xa18] ;  /* 0x00028600ff062b82 */ /* 0x004e700000000a00 */
[----:B------:R-:W2:Y:S01]  /*27560*/  @P0 LDG.E R8, desc[UR42][R4.64] ;  /* 0x0000002a04080981 */ /* 0x000ea2000c1e1900 */
[----:B------:R-:W-:Y:S01]  /*27570*/  ULDC UR4, c[0x0][0x288] ;  /* 0x0000a20000047ab9 */ /* 0x000fe20000000800 */
[----:B0-----:R-:W-:-:S05]  /*27580*/  IMAD.WIDE R2, R19, 0x4, R2 ;  /* 0x0000000413027825 */ /* 0x001fca00078e0202 */
[----:B------:R-:W5:Y:S01]  /*27590*/  @P1 LDG.E R0, desc[UR42][R2.64] ;  /* 0x0000002a02001981 */ /* 0x000f62000c1e1900 */
[----:B-1----:R-:W-:-:S03]  /*275a0*/  @P2 IMAD.WIDE R6, R19, 0x4, R6 ;  /* 0x0000000413062825 */ /* 0x002fc600078e0206 */
[----:B--2---:R0:W-:Y:S02]  /*275b0*/  STL [R1+0x408], R8 ;  /* 0x0004080801007387 */ /* 0x0041e40000100800 */
[----:B0-----:R-:W-:Y:S01]  /*275c0*/  IMAD.U32 R8, RZ, RZ, UR4 ;  /* 0x00000004ff087e24 */ /* 0x001fe2000f8e00ff */
[----:B------:R-:W-:-:S05]  /*275d0*/  ULDC.64 UR4, c[0x0][0x418] ;  /* 0x0001060000047ab9 */ /* 0x000fca0000000a00 */
        /* <DEDUP_REMOVED lines=12> */
[----:B------:R-:W-:Y:S06]  /*276a0*/  @P2 BRA `(.L_x_12220) ;  /* 0x0000000000142947 */ /* 0x000fec0003800000 */
[----:B------:R-:W-:Y:S05]  /*276b0*/  @!P0 BRA `(.L_x_12220) ;  /* 0x0000000000108947 */ /* 0x000fea0003800000 */
[----:B------:R-:W2:Y:S04]  /*276c0*/  LDG.E R9, desc[UR42][R4.64] ;  /* 0x0000002a04097981 */ /* 0x000ea8000c1e1900 */
[----:B------:R-:W2:Y:S02]  /*276d0*/  LDG.E R6, desc[UR42][R4.64+0x4] ;  /* 0x0000042a04067981 */ /* 0x000ea4000c1e1900 */
[----:B--2---:R-:W-:-:S05]  /*276e0*/  IMAD.IADD R12, R6, 0x1, -R9 ;  /* 0x00000001060c7824 */ /* 0x004fca00078e0a09 */
[----:B------:R1:W-:Y:S02]  /*276f0*/  STL [R1+0x400], R12 ;  /* 0x0004000c01007387 */ /* 0x0003e40000100800 */
.L_x_12220:
        /* <DEDUP_REMOVED lines=13> */
.L_x_12221:
        /* <DEDUP_REMOVED lines=9> */
.L_x_12222:
[----:B--2---:R-:W2:Y:S01]  /*27860*/  @P1 LDG.E R5, desc[UR42][R2.64] ;  /* 0x0000002a02051981 */ /* 0x004ea2000c1e1900 */
[----:B0-----:R-:W0:Y:S03]  /*27870*/  LDC R8, c[0x0][0x448] ;  /* 0x00011200ff087b82 */ /* 0x001e260000000800 */
[----:B------:R3:W2:Y:S01]  /*27880*/  @P1 LDG.E R4, desc[UR42][R2.64+0x4] ;  /* 0x0000042a02041981 */ /* 0x0006a2000c1e1900 */
[----:B------:R-:W-:Y:S02]  /*27890*/  IMAD.SHL.U32 R35, R17, 0x80, RZ ;  /* 0x0000008011237824 */ /* 0x000fe400078e00ff */
[----:B-----5:R-:W-:Y:S02]  /*278a0*/  IMAD.IADD R10, R10, 0x1, -R31 ;  /* 0x000000010a0a7824 */ /* 0x020fe400078e0a1f */
[----:B---3--:R-:W3:Y:S01]  /*278b0*/  LDC.64 R2, c[0x0][0x9e0] ;  /* 0x00027800ff027b82 */ /* 0x008ee20000000a00 */
[----:B0-----:R-:W-:Y:S01]  /*278c0*/  ISETP.NE.AND P2, PT, R8, 0x1, PT ;  /* 0x000000010800780c */ /* 0x001fe20003f45270 */
[----:B------:R-:W-:-:S12]  /*278d0*/  VIADD R8, R35, 0x7f ;  /* 0x0000007f23087836 */ /* 0x000fd80000000000 */
[----:B------:R-:W0:Y:S01]  /*278e0*/  @P2 LDC R9, c[0x0][0x44c] ;  /* 0x00011300ff092b82 */ /* 0x000e220000000800 */
[----:B---3--:R-:W-:-:S07]  /*278f0*/  ISETP.GE.AND P3, PT, R3, 0x1, PT ;  /* 0x000000010300780c */ /* 0x008fce0003f66270 */
[----:B------:R-:W3:Y:S01]  /*27900*/  @P2 LDC R11, c[0x0][0x450] ;  /* 0x00011400ff0b2b82 */ /* 0x000ee20000000800 */
[----:B--2---:R-:W-:Y:S02]  /*27910*/  @P1 IMAD.IADD R7, R4, 0x1, -R5 ;  /* 0x0000000104071824 */ /* 0x004fe400078e0a05 */
[----:B0-----:R-:W-:-:S04]  /*27920*/  @P2 IMAD.HI.U32 R4, R8, R9, RZ ;  /* 0x0000000908042227 */ /* 0x001fc800078e00ff */
[----:B------:R-:W-:Y:S01]  /*27930*/  IMAD.IADD R17, R10, 0x1, R7 ;  /* 0x000000010a117824 */ /* 0x000fe200078e0207 */
[----:B---3--:R-:W-:-:S03]  /*27940*/  @P2 SHF.R.U32.HI R8, RZ, R11, R4 ;  /* 0x0000000bff082219 */ /* 0x008fc60000011604 */
[C---:B------:R-:W-:Y:S01]  /*27950*/  VIADD R4, R17.reuse, 0x5f ;  /* 0x0000005f11047836 */ /* 0x040fe20000000000 */
[----:B------:R-:W-:-:S03]  /*27960*/  IADD3 R9, R17, 0x1, -R12 ;  /* 0x0000000111097810 */ /* 0x000fc60007ffe80c */
[----:B------:R-:W-:-:S04]  /*27970*/  IMAD.HI R4, R4, 0x2aaaaaab, RZ ;  /* 0x2aaaaaab04047827 */ /* 0x000fc800078e02ff */
[----:B------:R-:W-:Y:S01]  /*27980*/  IMAD.IADD R8, R9, 0x1, R8 ;  /* 0x0000000109087824 */ /* 0x000fe200078e0208 */
[----:B------:R-:W-:-:S04]  /*27990*/  SHF.R.U32.HI R5, RZ, 0x1f, R4 ;  /* 0x0000001fff057819 */ /* 0x000fc80000011604 */
[----:B------:R-:W-:Y:S02]  /*279a0*/  LEA.HI.SX32 R20, R4, R5, 0x1c ;  /* 0x0000000504147211 */ /* 0x000fe400078fe2ff */
        /* <DEDUP_REMOVED lines=13> */
.L_x_12225:
[----:B------:R-:W-:-:S13]  /*27a80*/  ISETP.NE.AND P0, PT, R3, 0x1, PT ;  /* 0x000000010300780c */ /* 0x000fda0003f05270 */
[----:B------:R-:W0:Y:S02]  /*27a90*/  @P0 LDC.64 R4, c[0x0][0x9e8] ;  /* 0x00027a00ff040b82 */ /* 0x000e240000000a00 */
[----:B0-----:R-:W-:-:S05]  /*27aa0*/  @P0 IMAD.HI.U32 R4, R11, R4, RZ ;  /* 0x000000040b040227 */ /* 0x001fca00078e00ff */
[----:B------:R-:W-:-:S07]  /*27ab0*/  @P0 SHF.R.U32.HI R11, RZ, R5, R4 ;  /* 0x00000005ff0b0219 */ /* 0x000fce0000011604 */
.L_x_12226:
[----:B------:R-:W-:Y:S05]  /*27ac0*/  BSYNC B0 ;  /* 0x0000000000007941 */ /* 0x000fea0003800000 */
.L_x_12224:
[----:B------:R-:W-:-:S05]  /*27ad0*/  IMAD R11, R11, R3, R3 ;  /* 0x000000030b0b7224 */ /* 0x000fca00078e0203 */
[----:B------:R-:W-:-:S07]  /*27ae0*/  VIMNMX R2, R2, R11, PT ;  /* 0x0000000b02027248 */ /* 0x000fce0003fe0100 */
.L_x_12223:
[----:B------:R-:W0:Y:S01]  /*27af0*/  @P2 LDC R8, c[0x0][0x44c] ;  /* 0x00011300ff082b82 */ /* 0x000e220000000800 */
[----:B------:R-:W-:Y:S01]  /*27b00*/  VIADD R2, R2, 0x5f ;  /* 0x0000005f02027836 */ /* 0x000fe20000000000 */
[----:B------:R-:W-:Y:S01]  /*27b10*/  ULDC UR4, c[0x0][0x9dc] ;  /* 0x0002770000047ab9 */ /* 0x000fe20000000800 */
[----:B------:R-:W-:Y:S02]  /*27b20*/  IMAD.MOV.U32 R5, RZ, RZ, R35 ;  /* 0x000000ffff057224 */ /* 0x000fe400078e0023 */
[----:B------:R-:W-:-:S03]  /*27b30*/  IMAD.HI R2, R2, 0x2aaaaaab, RZ ;  /* 0x2aaaaaab02027827 */ /* 0x000fc600078e02ff */
[----:B------:R-:W2:Y:S01]  /*27b40*/  @P2 LDC R4, c[0x0][0x450] ;  /* 0x00011400ff042b82 */ /* 0x000ea20000000800 */
[----:B0-----:R-:W-:-:S04]  /*27b50*/  @P2 IMAD.HI.U32 R11, R35, R8, RZ ;  /* 0x00000008230b2227 */ /* 0x001fc800078e00ff */
[----:B------:R-:W-:Y:S01]  /*27b60*/  IMAD.IADD R8, R17, 0x1, -R12 ;  /* 0x0000000111087824 */ /* 0x000fe200078e0a0c */
[----:B--2---:R-:W-:Y:S02]  /*27b70*/  @P2 SHF.R.U32.HI R5, RZ, R4, R11 ;  /* 0x00000004ff052219 */ /* 0x004fe4000001160b */
[----:B------:R-:W-:-:S03]  /*27b80*/  SHF.R.U32.HI R11, RZ, 0x1f, R2 ;  /* 0x0000001fff0b7819 */ /* 0x000fc60000011602 */
[----:B-1----:R-:W-:Y:S01]  /*27b90*/  IMAD.IADD R12, R8, 0x1, R5 ;  /* 0x00000001080c7824 */ /* 0x002fe200078e0205 */
[----:B------:R-:W-:-:S03]  /*27ba0*/  LEA.HI.SX32 R11, R2, R11, 0x1c ;  /* 0x0000000b020b7211 */ /* 0x000fc600078fe2ff */
[----:B------:R-:W-:Y:S01]  /*27bb0*/  VIADD R2, R12, -UR4 ;  /* 0x800000040c027c36 */ /* 0x000fe20008000000 */
        /* <DEDUP_REMOVED lines=12> */
.L_x_12229:
[----:B------:R-:W-:-:S13]  /*27c80*/  ISETP.NE.AND P0, PT, R3, 0x1, PT ;  /* 0x000000010300780c */ /* 0x000fda0003f05270 */
[----:B------:R-:W0:Y:S02]  /*27c90*/  @P0 LDC.64 R4, c[0x0][0x9e8] ;  /* 0x00027a00ff040b82 */ /* 0x000e240000000a00 */
[----:B0-----:R-:W-:-:S05]  /*27ca0*/  @P0 IMAD.HI.U32 R4, R12, R4, RZ ;  /* 0x000000040c040227 */ /* 0x001fca00078e00ff */
[----:B------:R-:W-:-:S07]  /*27cb0*/  @P0 SHF.R.U32.HI R12, RZ, R5, R4 ;  /* 0x00000005ff0c0219 */ /* 0x000fce0000011604 */
.L_x_12230:
[----:B------:R-:W-:Y:S05]  /*27cc0*/  BSYNC B0 ;  /* 0x0000000000007941 */ /* 0x000fea0003800000 */
.L_x_12228:
[----:B------:R-:W-:-:S05]  /*27cd0*/  IMAD R3, R12, R3, RZ ;  /* 0x000000030c037224 */ /* 0x000fca00078e02ff */
[----:B------:R-:W-:-:S07]  /*27ce0*/  VIMNMX R2, R2, R3, !PT ;  /* 0x0000000302027248 */ /* 0x000fce0007fe0100 */
.L_x_12227:
[----:B------:R-:W-:Y:S01]  /*27cf0*/  IMAD.HI R2, R2, 0x2aaaaaab, RZ ;  /* 0x2aaaaaab02027827 */ /* 0x000fe200078e02ff */
[----:B------:R-:W-:Y:S01]  /*27d00*/  BSSY B0, `(.L_x_12231) ;  /* 0x0000026000007945 */ /* 0x000fe20003800000 */
[----:B------:R-:W-:Y:S02]  /*27d10*/  LOP3.LUT R30, R6, 0xff, RZ, 0xc0, !PT ;  /* 0x000000ff061e7812 */ /* 0x000fe400078ec0ff */
[----:B------:R-:W-:Y:S01]  /*27d20*/  SHF.R.U32.HI R6, RZ, 0x10, R6 ;  /* 0x00000010ff067819 */ /* 0x000fe20000011606 */
        /* <DEDUP_REMOVED lines=34> */
[----:B------:R-:W-:-:S07]  /*27f50*/  @!P2 LOP3.LUT R14, RZ, R5, RZ, 0x33, !PT ;  /* 0x00000005ff0ea212 */ /* 0x000fce00078e33ff */
.L_x_12232:
[----:B------:R-:W-:Y:S05]  /*27f60*/  BSYNC B0 ;  /* 0x0000000000007941 */ /* 0x000fea0003800000 */
.L_x_12231:
[-C--:B------:R-:W-:Y:S01]  /*27f70*/  IMAD R3, R30, R14.reuse, R4 ;  /* 0x0000000e1e037224 */ /* 0x080fe200078e0204 */
        /* <DEDUP_REMOVED lines=24> */
.L_x_12444:
[----:B-1----:R-:W-:Y:S02]  /*28100*/  ISETP.NE.AND P0, PT, R14, RZ, PT ;  /* 0x000000ff0e00720c */ /* 0x002fe40003f05270 */
[----:B------:R-:W-:-:S11]  /*28110*/  PLOP3.LUT P6, PT, PT, PT, PT, 0x8, 0x0 ;  /* 0x000000000000781c */ /* 0x000fd60003fce170 */
[----:B------:R-:W-:Y:S05]  /*28120*/  @P0 BRA `(.L_x_12236) ;  /* 0x00000000000c0947 */ /* 0x000fea0003800000 */
[----:B------:R-:W-:-:S03]  /*28130*/  UMOV UR4, 0xffffffff ;  /* 0xffffffff00047882 */ /* 0x000fc60000000000 */
[----:B------:R-:W-:Y:S05]  /*28140*/  BRA.DIV UR4, `(.L_x_12237) ;  /* 0x0000008204187947 */ /* 0x000fea000b800000 */
[----:B------:R-:W-:-:S13]  /*28150*/  ELECT P6, URZ, PT ;  /* 0x00000000003f782f */ /* 0x000fda00038c0000 */
.L_x_12236:
        /* <DEDUP_REMOVED lines=9> */
.L_x_12447:
[----:B------:R-:W-:Y:S05]  /*281f0*/  BSYNC B1 ;  /* 0x0000000000017941 */ /* 0x000fea0003800000 */
.L_x_12238:
        /* <DEDUP_REMOVED lines=10> */
.L_x_12448:
[----:B------:R-:W-:Y:S05]  /*282a0*/  BSYNC B2 ;  /* 0x0000000000027941 */ /* 0x000fea0003800000 */
.L_x_12242:
[----:B------:R-:W-:Y:S04]  /*282b0*/  BSSY B2, `(.L_x_12244) ;  /* 0x0000009000027945 */ /* 0x000fe80003800000 */
[----:B------:R-:W-:Y:S05]  /*282c0*/  @P1 BRA `(.L_x_12245) ;  /* 0x00000000001c1947 */ /* 0x000fea0003800000 */
[----:B0-----:R-:W0:Y:S02]  /*282d0*/  S2R R3, SR_TID.X ;  /* 0x0000000000037919 */ /* 0x001e240000002100 */
[----:B0-----:R-:W-:Y:S01]  /*282e0*/  LOP3.LUT R7, R3, 0x1f, RZ, 0xc0, !PT ;  /* 0x0000001f03077812 */ /* 0x001fe200078ec0ff */
[----:B------:R-:W-:-:S03]  /*282f0*/  IMAD.MOV.U32 R3, RZ, RZ, 0x3000 ;  /* 0x00003000ff037424 */ /* 0x000fc600078e00ff */
[----:B------:R-:W-:Y:S01]  /*28300*/  ISETP.NE.AND P0, PT, R7, RZ, PT ;  /* 0x000000ff0700720c */ /* 0x000fe20003f05270 */
[----:B------:R2:W-:-:S12]  /*28310*/  SYNCS.ARRIVE.TRANS64 RZ, [R12+URZ+0x22890], R3 ;  /* 0x022890030cff79a7 */ /* 0x0005d8000800003f */
[----:B--2---:R-:W-:Y:S05]  /*28320*/  @!P0 BRA `(.L_x_12245) ;  /* 0x0000000000048947 */ /* 0x004fea0003800000 */
[----:B------:R-:W-:Y:S01]  /*28330*/  BPT.TRAP 0x1 ;  /* 0x000000040000795c */ /* 0x000fe20000300000 */
.L_x_12245:
[----:B------:R-:W-:Y:S05]  /*28340*/  BSYNC B2 ;  /* 0x0000000000027941 */ /* 0x000fea0003800000 */
.L_x_12244:
[----:B------:R-:W-:Y:S01]  /*28350*/  IMAD.MOV.U32 R7, RZ, RZ, RZ ;  /* 0x000000ffff077224 */ /* 0x000fe200078e00ff */
[----:B------:R-:W-:Y:S01]  /*28360*/  UIADD3 UR4, UP0, UR40, 0x570, URZ ;  /* 0x0000057028047890 */ /* 0x000fe2000ff1e03f */
[----:B0-----:R-:W-:Y:S01]  /*28370*/  IMAD R3, R2, 0x60, R0 ;  /* 0x0000006002037824 */ /* 0x001fe200078e0200 */
        /* <DEDUP_REMOVED lines=9> */
.L_x_12246:
        /* <DEDUP_REMOVED lines=13> */
.L_x_12449:
[----:B------:R-:W-:Y:S05]  /*284e0*/  BSYNC B2 ;  /* 0x0000000000027941 */ /* 0x000fea0003800000 */
.L_x_12247:
[----:B------:R-:W-:Y:S01]  /*284f0*/  BSSY B2, `(.L_x_12249) ;  /* 0x000000b000027945 */ /* 0x000fe20003800000 */
[----:B01----:R-:W-:Y:S02]  /*28500*/  IMAD.MOV.U32 R10, RZ, RZ, 0x0 ;  /* 0x00000000ff0a7424 */ /* 0x003fe400078e00ff */
[----:B------:R-:W-:Y:S01]  /*28510*/  IMAD.MOV.U32 R11, RZ, RZ, 0x12f00000 ;  /* 0x12f00000ff0b7424 */ /* 0x000fe200078e00ff */
[----:B------:R-:W-:Y:S06]  /*28520*/  @P1 BRA `(.L_x_12250) ;  /* 0x00000000001c1947 */ /* 0x000fec0003800000 */
[----:B------:R-:W0:Y:S02]  /*28530*/  S2R R13, SR_TID.X ;  /* 0x00000000000d7919 */ /* 0x000e240000002100 */
[----:B0-----:R-:W-:Y:S02]  /*28540*/  LOP3.LUT R14, R13, 0x1f, RZ, 0xc0, !PT ;  /* 0x0000001f0d0e7812 */ /* 0x001fe400078ec0ff */
[----:B------:R-:W-:Y:S02]  /*28550*/  MOV R13, 0xc000 ;  /* 0x0000c000000d7802 */ /* 0x000fe40000000f00 */
[----:B------:R-:W-:Y:S02]  /*28560*/  ISETP.NE.AND P0, PT, R14, RZ, PT ;  /* 0x000000ff0e00720c */ /* 0x000fe40003f05270 */
[----:B------:R0:W-:Y:S11]  /*28570*/  SYNCS.ARRIVE.TRANS64 RZ, [R12+URZ+0x228b0], R13 ;  /* 0x0228b00d0cff79a7 */ /* 0x0001f6000800003f */
[----:B0-----:R-:W-:Y:S05]  /*28580*/  @!P0 BRA `(.L_x_12250) ;  /* 0x0000000000048947 */ /* 0x001fea0003800000 */
[----:B------:R-:W-:Y:S01]  /*28590*/  BPT.TRAP 0x1 ;  /* 0x000000040000795c */ /* 0x000fe20000300000 */
.L_x_12250:
[----:B------:R-:W-:Y:S05]  /*285a0*/  BSYNC B2 ;  /* 0x0000000000027941 */ /* 0x000fea0003800000 */
.L_x_12249:
        /* <DEDUP_REMOVED lines=9> */
.L_x_12251:
        /* <DEDUP_REMOVED lines=15> */
.L_x_12252:
        /* <DEDUP_REMOVED lines=15> */
.L_x_12253:
        /* <DEDUP_REMOVED lines=15> */
.L_x_12254:
        /* <DEDUP_REMOVED lines=10> */
.L_x_12241:
[----:B------:R-:W-:Y:S05]  /*289b0*/  BSYNC B1 ;  /* 0x0000000000017941 */ /* 0x000fea0003800000 */
.L_x_12240:
        /* <DEDUP_REMOVED lines=9> */
.L_x_12270:
        /* <DEDUP_REMOVED lines=11> */
.L_x_12450:
[----:B------:R-:W-:Y:S05]  /*28b00*/  BSYNC B2 ;  /* 0x0000000000027941 */ /* 0x000fea0003800000 */
.L_x_12257:
        /* <DEDUP_REMOVED lines=9> */
.L_x_12260:
[----:B------:R-:W-:Y:S05]  /*28ba0*/  BSYNC B2 ;  /* 0x0000000000027941 */ /* 0x000fea0003800000 */
.L_x_12259:
        /* <DEDUP_REMOVED lines=11> */
.L_x_12261:
        /* <DEDUP_REMOVED lines=13> */
.L_x_12451:
[----:B------:R-:W-:Y:S05]  /*28d30*/  BSYNC B2 ;  /* 0x0000000000027941 */ /* 0x000fea0003800000 */
.L_x_12262:
        /* <DEDUP_REMOVED lines=11> */
.L_x_12265:
[----:B------:R-:W-:Y:S05]  /*28df0*/  BSYNC B2 ;  /* 0x0000000000027941 */ /* 0x000fea0003800000 */
.L_x_12264:
        /* <DEDUP_REMOVED lines=9> */
.L_x_12266:
        /* <DEDUP_REMOVED lines=15> */
.L_x_12267:
        /* <DEDUP_REMOVED lines=15> */
.L_x_12268:
        /* <DEDUP_REMOVED lines=15> */
.L_x_12269:
        /* <DEDUP_REMOVED lines=10> */
.L_x_12256:
[----:B------:R-:W-:Y:S05]  /*29200*/  BSYNC B1 ;  /* 0x0000000000017941 */ /* 0x000fea0003800000 */
.L_x_12255:
        /* <DEDUP_REMOVED lines=8> */
.L_x_12234:
[----:B------:R-:W-:Y:S05]  /*29290*/  BSYNC B0 ;  /* 0x0000000000007941 */ /* 0x000fea0003800000 */
.L_x_12233:
[----:B------:R-:W1:Y:S01]  /*292a0*/  LDC R0, c[0x0][0x448] ;  /* 0x00011200ff007b82 */ /* 0x000e620000000800 */
[----:B------:R-:W-:Y:S07]  /*292b0*/  @!P0 WARPSYNC.ALL ;  /* 0x0000000000008948 */ /* 0x000fee0003800000 */
[----:B------:R-:W-:Y:S01]  /*292c0*/  @!P0 BAR.SYNC.DEFER_BLOCKING 0xc, 0x180 ;  /* 0x0306000000008b1d */ /* 0x000fe20000010000 */
[----:B-1----:R-:W-:Y:S01]  /*292d0*/  ISETP.NE.AND P1, PT, R0, 0x1, PT ;  /* 0x000000010000780c */ /* 0x002fe20003f25270 */
[----:B------:R-:W-:-:S12]  /*292e0*/  VIADD R0, R35, 0x7f ;  /* 0x0000007f23007836 */ /* 0x000fd80000000000 */
[----:B0-----:R-:W0:Y:S08]  /*292f0*/  @P1 LDC R3, c[0x0][0x44c] ;  /* 0x00011300ff031b82 */ /* 0x001e300000000800 */
[----:B------:R-:W1:Y:S01]  /*29300*/  @P1 LDC R2, c[0x0][0x450] ;  /* 0x00011400ff021b82 */ /* 0x000e620000000800 */
[----:B0-----:R-:W-:-:S05]  /*29310*/  @P1 IMAD.HI.U32 R3, R0, R3, RZ ;  /* 0x0000000300031227 */ /* 0x001fca00078e00ff */
[----:B-1----:R-:W-:Y:S02]  /*29320*/  @P1 SHF.R.U32.HI R0, RZ, R2, R3 ;  /* 0x00000002ff001219 */ /* 0x002fe40000011603 */
[----:B------:R-:W0:Y:S03]  /*29330*/  LDC.64 R2, c[0x0][0x9e0] ;  /* 0x00027800ff027b82 */ /* 0x000e260000000a00 */
[----:B------:R-:W-:Y:S01]  /*29340*/  IMAD.IADD R7, R9, 0x1, R0 ;  /* 0x0000000109077824 */ /* 0x000fe200078e0200 */
[----:B0-----:R-:W-:-:S03]  /*29350*/  ISETP.GE.AND P2, PT, R3, 0x1, PT ;  /* 0x000000010300780c */ /* 0x001fc60003f46270 */
[----:B------:R-:W-:-:S10]  /*29360*/  IMAD.IADD R2, R7, 0x1, R2 ;  /* 0x0000000107027824 */ /* 0x000fd400078e0202 */
        /* <DEDUP_REMOVED lines=12> */
.L_x_12273:
[----:B------:R-:W-:-:S13]  /*29430*/  ISETP.NE.AND P0, PT, R3, 0x1, PT ;  /* 0x000000010300780c */ /* 0x000fda0003f05270 */
[----:B------:R-:W0:Y:S02]  /*29440*/  @P0 LDC.64 R4, c[0x0][0x9e8] ;  /* 0x00027a00ff040b82 */ /* 0x000e240000000a00 */
[----:B0-----:R-:W-:-:S05]  /*29450*/  @P0 IMAD.HI.U32 R4, R0, R4, RZ ;  /* 0x0000000400040227 */ /* 0x001fca00078e00ff */
[----:B------:R-:W-:-:S07]  /*29460*/  @P0 SHF.R.U32.HI R0, RZ, R5, R4 ;  /* 0x00000005ff000219 */ /* 0x000fce0000011604 */
.L_x_12274:
[----:B------:R-:W-:Y:S05]  /*29470*/  BSYNC B0 ;  /* 0x0000000000007941 */ /* 0x000fea0003800000 */
.L_x_12272:
[----:B------:R-:W-:-:S05]  /*29480*/  IMAD R5, R0, R3, R3 ;  /* 0x0000000300057224 */ /* 0x000fca00078e0203 */
[----:B------:R-:W-:-:S07]  /*29490*/  VIMNMX R2, R2, R5, PT ;  /* 0x0000000502027248 */ /* 0x000fce0003fe0100 */
.L_x_12271:
[----:B------:R-:W0:Y:S01]  /*294a0*/  @P1 LDC R4, c[0x0][0x44c] ;  /* 0x00011300ff041b82 */ /* 0x000e220000000800 */
[----:B------:R-:W-:Y:S01]  /*294b0*/  VIADD R2, R2, 0x5f ;  /* 0x0000005f02027836 */ /* 0x000fe20000000000 */
[----:B------:R-:W-:Y:S01]  /*294c0*/  ULDC UR4, c[0x0][0x9dc] ;  /* 0x0002770000047ab9 */ /* 0x000fe20000000800 */
[----:B------:R-:W-:Y:S02]  /*294d0*/  IMAD.MOV.U32 R7, RZ, RZ, R35 ;  /* 0x000000ffff077224 */ /* 0x000fe400078e0023 */
[----:B------:R-:W-:-:S03]  /*294e0*/  IMAD.HI R2, R2, 0x2aaaaaab, RZ ;  /* 0x2aaaaaab02027827 */ /* 0x000fc600078e02ff */
[----:B------:R-:W1:Y:S02]  /*294f0*/  @P1 LDC R0, c[0x0][0x450] ;  /* 0x00011400ff001b82 */ /* 0x000e640000000800 */
[----:B------:R-:W-:-:S04]  /*29500*/  SHF.R.U32.HI R5, RZ, 0x1f, R2 ;  /* 0x0000001fff057819 */ /* 0x000fc80000011602 */
[----:B------:R-:W-:Y:S01]  /*29510*/  LEA.HI.SX32 R5, R2, R5, 0x1c ;  /* 0x0000000502057211 */ /* 0x000fe200078fe2ff */
[----:B0-----:R-:W-:-:S05]  /*29520*/  @P1 IMAD.HI.U32 R9, R35, R4, RZ ;  /* 0x0000000423091227 */ /* 0x001fca00078e00ff */
[----:B-1----:R-:W-:-:S04]  /*29530*/  @P1 SHF.R.U32.HI R7, RZ, R0, R9 ;  /* 0x00000000ff071219 */ /* 0x002fc80000011609 */
[----:B------:R-:W-:Y:S02]  /*29540*/  IADD3 R8, R8, R7, RZ ;  /* 0x0000000708087210 */ /* 0x000fe40007ffe0ff */
[----:B------:R-:W-:-:S03]  /*29550*/  VIMNMX R7, R20, R5, PT ;  /* 0x0000000514077248 */ /* 0x000fc60003fe0100 */
        /* <DEDUP_REMOVED lines=12> */
.L_x_12277:
[----:B------:R-:W-:-:S13]  /*29620*/  ISETP.NE.AND P0, PT, R3, 0x1, PT ;  /* 0x000000010300780c */ /* 0x000fda0003f05270 */
[----:B------:R-:W0:Y:S02]  /*29630*/  @P0 LDC.64 R4, c[0x0][0x9e8] ;  /* 0x00027a00ff040b82 */ /* 0x000e240000000a00 */
[----:B0-----:R-:W-:-:S05]  /*29640*/  @P0 IMAD.HI.U32 R4, R8, R4, RZ ;  /* 0x0000000408040227 */ /* 0x001fca00078e00ff */
[----:B------:R-:W-:-:S07]  /*29650*/  @P0 SHF.R.U32.HI R8, RZ, R5, R4 ;  /* 0x00000005ff080219 */ /* 0x000fce0000011604 */
.L_x_12278:
[----:B------:R-:W-:Y:S05]  /*29660*/  BSYNC B0 ;  /* 0x0000000000007941 */ /* 0x000fea0003800000 */
.L_x_12276:
[----:B------:R-:W-:-:S05]  /*29670*/  IMAD R3, R8, R3, RZ ;  /* 0x0000000308037224 */ /* 0x000fca00078e02ff */
[----:B------:R-:W-:-:S07]  /*29680*/  VIMNMX R0, R0, R3, !PT ;  /* 0x0000000300007248 */ /* 0x000fce0007fe0100 */
.L_x_12275:
[----:B------:R-:W-:Y:S01]  /*29690*/  ISETP.NE.AND P1, PT, R6, RZ, PT ;  /* 0x000000ff0600720c */ /* 0x000fe20003f25270 */
[----:B------:R-:W-:Y:S01]  /*296a0*/  IMAD.HI R0, R0, 0x2aaaaaab, RZ ;  /* 0x2aaaaaab00007827 */ /* 0x000fe200078e02ff */
[----:B------:R-:W-:Y:S04]  /*296b0*/  BSSY B0, `(.L_x_12279) ;  /* 0x0000023000007945 */ /* 0x000fe80003800000 */
[----:B------:R-:W-:-:S04]  /*296c0*/  SHF.R.U32.HI R3, RZ, 0x1f, R0 ;  /* 0x0000001fff037819 */ /* 0x000fc80000011600 */
[----:B------:R-:W-:Y:S01]  /*296d0*/  LEA.HI.SX32 R0, R0, R3, 0x1c ;  /* 0x0000000300007211 */ /* 0x000fe200078fe2ff */
[----:B------:R-:W-:Y:S02]  /*296e0*/  IMAD.MOV.U32 R3, RZ, RZ, RZ ;  /* 0x000000ffff037224 */ /* 0x000fe400078e00ff */
[----:B------:R-:W0:Y:S01]  /*296f0*/  @!P1 LDC R6, c[0x0][0x9f0] ;  /* 0x00027c00ff069b82 */ /* 0x000e220000000800 */
[----:B------:R-:W-:-:S04]  /*29700*/  VIMNMX R0, RZ, R0, !PT ;  /* 0x00000000ff007248 */ /* 0x000fc80007fe0100 */
[----:B------:R-:W-:-:S13]  /*29710*/  ISETP.GT.AND P0, PT, R7, R0, PT ;  /* 0x000000000700720c */ /* 0x000fda0003f04270 */
[----:B------:R-:W-:Y:S05]  /*29720*/  @!P0 BRA `(.L_x_12280) ;  /* 0x00000000006c8947 */ /* 0x000fea0003800000 */
[----:B0-----:R-:W-:Y:S01]  /*29730*/  IABS R4, R6 ;  /* 0x0000000600047213 */ /* 0x001fe20000000000 */
[----:B------:R-:W-:-:S03]  /*29740*/  IMAD.MOV.U32 R2, RZ, RZ, RZ ;  /* 0x000000ffff027224 */ /* 0x000fc600078e00ff */
[----:B------:R-:W0:Y:S08]  /*29750*/  I2F.RP R5, R4 ;  /* 0x0000000400057306 */ /* 0x000e300000209400 */
[----:B0-----:R-:W0:Y:S02]  /*29760*/  MUFU.RCP R5, R5 ;  /* 0x0000000500057308 */ /* 0x001e240000001000 */
[----:B0-----:R-:W-:-:S06]  /*29770*/  VIADD R8, R5, 0xffffffe ;  /* 0x0ffffffe05087836 */ /* 0x001fcc0000000000 */
[----:B------:R-:W0:Y:S02]  /*29780*/  F2I.FTZ.U32.TRUNC.NTZ R3, R8 ;  /* 0x0000000800037305 */ /* 0x000e24000021f000 */
[----:B0-----:R-:W-:-:S04]  /*29790*/  IMAD.MOV R9, RZ, RZ, -R3 ;  /* 0x000000ffff097224 */ /* 0x001fc800078e0a03 */
[----:B------:R-:W-:-:S04]  /*297a0*/  IMAD R9, R9, R4, RZ ;  /* 0x0000000409097224 */ /* 0x000fc800078e02ff */
[----:B------:R-:W-:Y:S01]  /*297b0*/  IMAD.HI.U32 R2, R3, R9, R2 ;  /* 0x0000000903027227 */ /* 0x000fe200078e0002 */
[----:B------:R-:W-:Y:S02]  /*297c0*/  IADD3 R3, R6, -0x1, R7 ;  /* 0xffffffff06037810 */ /* 0x000fe40007ffe007 */
[----:B------:R-:W-:-:S03]  /*297d0*/  IABS R9, R6 ;  /* 0x0000000600097213 */ /* 0x000fc60000000000 */
[----:B------:R-:W-:Y:S02]  /*297e0*/  IMAD.IADD R3, R3, 0x1, -R0 ;  /* 0x0000000103037824 */ /* 0x000fe400078e0a00 */
[----:B------:R-:W-:-:S03]  /*297f0*/  IMAD.MOV R8, RZ, RZ, -R9 ;  /* 0x000000ffff087224 */ /* 0x000fc600078e0a09 */
        /* <DEDUP_REMOVED lines=14> */
.L_x_12280:
[----:B------:R-:W-:Y:S05]  /*298e0*/  BSYNC B0 ;  /* 0x0000000000007941 */ /* 0x000fea0003800000 */
.L_x_12279:
[-C--:B------:R-:W-:Y:S01]  /*298f0*/  IMAD R30, R30, R3.reuse, R0 ;  /* 0x000000031e1e7224 */ /* 0x080fe200078e0200 */
        /* <DEDUP_REMOVED lines=22> */
.L_x_12282:
        /* <DEDUP_REMOVED lines=11> */
[----:B0-----:R-:W-:Y:S02]  /*29b10*/  IMAD.U32 R6, RZ, RZ, UR8 ;  /* 0x00000008ff067e24 */ /* 0x001fe4000f8e00ff */
[----:B------:R-:W-:Y:S02]  /*29b20*/  IMAD.U32 R7, RZ, RZ, UR9 ;  /* 0x00000009ff077e24 */ /* 0x000fe4000f8e00ff */
[----:B------:R-:W-:-:S02]  /*29b30*/  IMAD.U32 R10, RZ, RZ, UR4 ;  /* 0x00000004ff0a7e24 */ /* 0x000fc4000f8e00ff */
[----:B------:R-:W-:Y:S02]  /*29b40*/  IMAD.U32 R11, RZ, RZ, UR5 ;  /* 0x00000005ff0b7e24 */ /* 0x000fe4000f8e00ff */
[----:B------:R-:W-:Y:S02]  /*29b50*/  IMAD.MOV.U32 R8, RZ, RZ, 0x70 ;  /* 0x00000070ff087424 */ /* 0x000fe400078e00ff */
[----:B------:R-:W-:Y:S02]  /*29b60*/  IMAD.MOV.U32 R12, RZ, RZ, 0x1 ;  /* 0x00000001ff0c7424 */ /* 0x000fe400078e00ff */
[----:B------:R-:W-:-:S07]  /*29b70*/  IMAD.MOV.U32 R13, RZ, RZ, RZ ;  /* 0x000000ffff0d7224 */ /* 0x000fce00078e00ff */
[----:B------:R-:W-:-:S07]  /*29b80*/  LEPC R20, `(.L_x_12285) ;  /* 0x000000001014794e */ /* 0x000fce0000000000 */
[----:B-1----:R-:W-:Y:S05]  /*29b90*/  CALL.ABS.NOINC R2 ;  /* 0x0000000002007343 */ /* 0x002fea0003c00000 */
.L_x_12285:
[----:B------:R-:W-:Y:S05]  /*29ba0*/  BSYNC B6 ;  /* 0x0000000000067941 */ /* 0x000fea0003800000 */
.L_x_12284:
        /* <DEDUP_REMOVED lines=9> */
[----:B------:R-:W-:Y:S01]  /*29c40*/  IMAD.U32 R4, RZ, RZ, UR6 ;  /* 0x00000006ff047e24 */ /* 0x000fe2000f8e00ff */
[----:B------:R-:W-:Y:S01]  /*29c50*/  MOV R8, 0x70 ;  /* 0x0000007000087802 */ /* 0x000fe20000000f00 */
[----:B------:R-:W-:Y:S02]  /*29c60*/  IMAD.U32 R5, RZ, RZ, UR7 ;  /* 0x00000007ff057e24 */ /* 0x000fe4000f8e00ff */
[----:B0-----:R-:W-:Y:S02]  /*29c70*/  IMAD.U32 R6, RZ, RZ, UR8 ;  /* 0x00000008ff067e24 */ /* 0x001fe4000f8e00ff */
[----:B------:R-:W-:-:S02]  /*29c80*/  IMAD.U32 R7, RZ, RZ, UR9 ;  /* 0x00000009ff077e24 */ /* 0x000fc4000f8e00ff */
[----:B------:R-:W-:Y:S02]  /*29c90*/  IMAD.U32 R10, RZ, RZ, UR4 ;  /* 0x00000004ff0a7e24 */ /* 0x000fe4000f8e00ff */
[----:B------:R-:W-:Y:S02]  /*29ca0*/  IMAD.U32 R11, RZ, RZ, UR5 ;  /* 0x00000005ff0b7e24 */ /* 0x000fe4000f8e00ff */
[----:B------:R-:W-:Y:S02]  /*29cb0*/  IMAD.MOV.U32 R12, RZ, RZ, 0x1 ;  /* 0x00000001ff0c7424 */ /* 0x000fe400078e00ff */
[----:B-1----:R-:W-:-:S07]  /*29cc0*/  IMAD.MOV.U32 R13, RZ, RZ, RZ ;  /* 0x000000ffff0d7224 */ /* 0x002fce00078e00ff */
[----:B------:R-:W-:-:S07]  /*29cd0*/  LEPC R20, `(.L_x_12288) ;  /* 0x000000001014794e */ /* 0x000fce0000000000 */
[----:B--2---:R-:W-:Y:S05]  /*29ce0*/  CALL.ABS.NOINC R2 ;  /* 0x0000000002007343 */ /* 0x004fea0003c00000 */
.L_x_12288:
        /* <DEDUP_REMOVED lines=15> */
.L_x_12287:
[----:B------:R-:W-:Y:S05]  /*29de0*/  BSYNC B6 ;  /* 0x0000000000067941 */ /* 0x000fea0003800000 */
.L_x_12286:
[----:B------:R-:W1:Y:S01]  /*29df0*/  S2R R2, SR_TID.X ;  /* 0x0000000000027919 */ /* 0x000e620000002100 */
[----:B------:R-:W-:Y:S01]  /*29e00*/  ULDC.64 UR4, c[0x0][0x9f8] ;  /* 0x00027e0000047ab9 */ /* 0x000fe20000000a00 */
[----:B------:R-:W-:Y:S01]  /*29e10*/  IMAD.MOV.U32 R28, RZ, RZ, R19 ;  /* 0x000000ffff1c7224 */ /* 0x000fe200078e0013 */
[----:B------:R-:W-:Y:S01]  /*29e20*/  ISETP.NE.U32.AND P0, PT, RZ, UR4, PT ;  /* 0x00000004ff007c0c */ /* 0x000fe2000bf05070 */
[----:B------:R-:W2:Y:S01]  /*29e30*/  S2R R21, SR_TID.X ;  /* 0x0000000000157919 */ /* 0x000ea20000002100 */
[----:B------:R-:W3:Y:S01]  /*29e40*/  LDC R8, c[0x0][0x430] ;  /* 0x00010c00ff087b82 */ /* 0x000ee20000000800 */
[----:B------:R-:W-:Y:S01]  /*29e50*/  VIADD R0, R32, 0xffffffff ;  /* 0xffffffff20007836 */ /* 0x000fe20000000000 */
[----:B------:R-:W-:Y:S01]  /*29e60*/  ISETP.NE.AND.EX P0, PT, RZ, UR5, PT, P0 ;  /* 0x00000005ff007c0c */ /* 0x000fe2000bf05300 */
[----:B------:R-:W4:Y:S01]  /*29e70*/  S2R R11, SR_TID.X ;  /* 0x00000000000b7919 */ /* 0x000f220000002100 */
[----:B------:R-:W-:Y:S01]  /*29e80*/  IMAD.U32 R9, RZ, RZ, UR38 ;  /* 0x00000026ff097e24 */ /* 0x000fe2000f8e00ff */
[----:B------:R-:W-:Y:S01]  /*29e90*/  ULDC UR4, c[0x0][0x2f4] ;  /* 0x0000bd0000047ab9 */ /* 0x000fe20000000800 */
[----:B------:R-:W-:Y:S01]  /*29ea0*/  LOP3.LUT R23, R23, 0xffffffbf, RZ, 0xc0, !PT ;  /* 0xffffffbf17177812 */ /* 0x000fe200078ec0ff */
[----:B------:R-:W-:Y:S01]  /*29eb0*/  ULDC UR5, c[0x0][0x320] ;  /* 0x0000c80000057ab9 */ /* 0x000fe20000000800 */
[----:B-1----:R-:W-:-:S07]  /*29ec0*/  LOP3.LUT R20, R2, 0x7f, RZ, 0xc0, !PT ;  /* 0x0000007f02147812 */ /* 0x002fce00078ec0ff */
[----:B------:R-:W1:Y:S01]  /*29ed0*/  @P0 LDC.64 R2, c[0x0][0x9f8] ;  /* 0x00027e00ff020b82 */ /* 0x000e620000000a00 */
[----:B------:R-:W-:Y:S01]  /*29ee0*/  SHF.R.U32.HI R33, RZ, 0x3, R20 ;  /* 0x00000003ff217819 */ /* 0x000fe20000011614 */
[----:B-1----:R-:W-:-:S05]  /*29ef0*/  @P0 IMAD.WIDE R2, R19, 0x4, R2 ;  /* 0x0000000413020825 */ /* 0x002fca00078e0202 */
[----:B------:R1:W4:Y:S01]  /*29f00*/  @P0 LDG.E R28, desc[UR42][R2.64] ;  /* 0x0000002a021c0981 */ /* 0x000322000c1e1900 */
[----:B--2---:R-:W-:Y:S01]  /*29f10*/  IMAD.SHL.U32 R20, R21, 0x10, RZ ;  /* 0x0000001015147824 */ /* 0x004fe200078e00ff */
[----:B---3--:R-:W-:Y:S01]  /*29f20*/  ISETP.NE.AND P1, PT, R8, 0x1, PT ;  /* 0x000000010800780c */ /* 0x008fe20003f25270 */
[----:B------:R-:W-:-:S03]  /*29f30*/  IMAD.MOV.U32 R36, RZ, RZ, RZ ;  /* 0x000000ffff247224 */ /* 0x000fc600078e00ff */
[----:B------:R-:W-:-:S05]  /*29f40*/  LOP3.LUT R20, R33, 0x70, R20, 0xf8, !PT ;  /* 0x0000007021147812 */ /* 0x000fca00078ef814 */
[----:B0-----:R-:W-:-:S04]  /*29f50*/  IMAD R6, R0, 0x60, R20 ;  /* 0x0000006000067824 */ /* 0x001fc800078e0214 */
[----:B------:R-:W0:Y:S01]  /*29f60*/  @P1 LDC R10, c[0x0][0x434] ;  /* 0x00010d00ff0a1b82 */ /* 0x000e220000000800 */
[C---:B------:R-:W-:Y:S02]  /*29f70*/  ISETP.GE.AND P0, PT, R6.reuse, R17, PT ;  /* 0x000000110600720c */ /* 0x040fe40003f06270 */
[----:B------:R-:W-:Y:S02]  /*29f80*/  IADD3 R37, R6, R31, RZ ;  /* 0x0000001f06257210 */ /* 0x000fe40007ffe0ff */
[----:B------:R-:W-:-:S03]  /*29f90*/  ISETP.GT.U32.OR P0, PT, R20, 0x5f, P0 ;  /* 0x0000005f1400780c */ /* 0x000fc60000704470 */
[----:B------:R-:W2:Y:S01]  /*29fa0*/  @P1 LDC R4, c[0x0][0x438] ;  /* 0x00010e00ff041b82 */ /* 0x000ea20000000800 */
[----:B------:R-:W-:-:S09]  /*29fb0*/  IMAD.MOV.U32 R6, RZ, RZ, R37 ;  /* 0x000000ffff067224 */ /* 0x000fd200078e0025 */
[----:B-1----:R-:W1:Y:S01]  /*29fc0*/  @!P0 LDC.64 R2, c[0x0][0x428] ;  /* 0x00010a00ff028b82 */ /* 0x002e620000000a00 */
[----:B0-----:R-:W-:-:S05]  /*29fd0*/  @P1 IMAD.HI.U32 R5, R37, R10, RZ ;  /* 0x0000000a25051227 */ /* 0x001fca00078e00ff */
[----:B--2---:R-:W-:-:S04]  /*29fe0*/  @P1 SHF.R.U32.HI R6, RZ, R4, R5 ;  /* 0x00000004ff061219 */ /* 0x004fc80000011605 */
[--C-:B------:R-:W-:Y:S01]  /*29ff0*/  @!P0 SHF.R.S32.HI R5, RZ, 0x1f, R6.reuse ;  /* 0x0000001fff058819 */ /* 0x100fe20000011406 */
[----:B------:R-:W-:Y:S01]  /*2a000*/  @!P0 IMAD.MOV.U32 R4, RZ, RZ, R6 ;  /* 0x000000ffff048224 */ /* 0x000fe200078e0006 */
[----:B------:R-:W-:Y:S01]  /*2a010*/  ISETP.NE.AND P2, PT, R9, 0x3, PT ;  /* 0x000000030900780c */ /* 0x000fe20003f45270 */
[C---:B----4-:R-:W-:Y:S02]  /*2a020*/  IMAD.SHL.U32 R9, R11.reuse, 0x8, RZ ;  /* 0x000000080b097824 */ /* 0x050fe400078e00ff */
[----:B------:R-:W-:-:S03]  /*2a030*/  IMAD.SHL.U32 R33, R11, 0x8, RZ ;  /* 0x000000080b217824 */ /* 0x000fc600078e00ff */
[----:B------:R-:W-:Y:S02]  /*2a040*/  LOP3.LUT R9, R9, 0x38, RZ, 0xc0, !PT ;  /* 0x0000003809097812 */ /* 0x000fe400078ec0ff */
[----:B------:R-:W-:-:S04]  /*2a050*/  LOP3.LUT R33, R33, 0x38, RZ, 0xc0, !PT ;  /* 0x0000003821217812 */ /* 0x000fc800078ec0ff */
[----:B------:R-:W-:Y:S02]  /*2a060*/  LOP3.LUT R11, R33, 0x40, RZ, 0xfc, !PT ;  /* 0x00000040210b7812 */ /* 0x000fe400078efcff */
[----:B------:R-:W-:Y:S02]  /*2a070*/  @P2 LOP3.LUT R23, R23, 0x40, RZ, 0xfc, !PT ;  /* 0x0000004017172812 */ /* 0x000fe400078efcff */
[----:B------:R-:W-:Y:S02]  /*2a080*/  ISETP.GE.AND P4, PT, R11, UR5, PT ;  /* 0x000000050b007c0c */ /* 0x000fe4000bf86270 */
[----:B------:R-:W-:Y:S02]  /*2a090*/  LOP3.LUT R23, R23, 0xfffffffe, RZ, 0xc0, !PT ;  /* 0xfffffffe17177812 */ /* 0x000fe400078ec0ff */
[----:B------:R-:W-:-:S04]  /*2a0a0*/  LOP3.LUT R11, R9, 0x80, RZ, 0xfc, !PT ;  /* 0x00000080090b7812 */ /* 0x000fc800078efcff */
[----:B------:R-:W-:Y:S01]  /*2a0b0*/  ISETP.GE.AND P3, PT, R11, UR5, PT ;  /* 0x000000050b007c0c */ /* 0x000fe2000bf66270 */
[----:B------:R-:W-:Y:S01]  /*2a0c0*/  UMOV UR6, 0xffffffff ;  /* 0xffffffff00067882 */ /* 0x000fe20000000000 */
[----:B------:R-:W-:Y:S01]  /*2a0d0*/  SHF.R.S32.HI R32, RZ, 0x1f, R28 ;  /* 0x0000001fff207819 */ /* 0x000fe2000001141c */
[----:B-1----:R-:W-:-:S04]  /*2a0e0*/  @!P0 IMAD.WIDE.U32 R4, R28, R2, R4 ;  /* 0x000000021c048225 */ /* 0x002fc800078e0004 */
[----:B------:R-:W-:-:S04]  /*2a0f0*/  @!P0 IMAD R7, R32, R2, RZ ;  /* 0x0000000220078224 */ /* 0x000fc800078e02ff */
[----:B------:R-:W-:Y:S02]  /*2a100*/  @!P0 IMAD R7, R28, R3, R7 ;  /* 0x000000031c078224 */ /* 0x000fe400078e0207 */
[----:B------:R-:W0:Y:S02]  /*2a110*/  @!P0 LDC.64 R2, c[0x0][0x418] ;  /* 0x00010600ff028b82 */ /* 0x000e240000000a00 */
[----:B------:R-:W-:Y:S01]  /*2a120*/  @!P0 IMAD.IADD R7, R5, 0x1, R7 ;  /* 0x0000000105078824 */ /* 0x000fe200078e0207 */
[----:B0-----:R-:W-:-:S04]  /*2a130*/  @!P0 LEA R2, P1, R4, R2, 0x2 ;  /* 0x0000000204028211 */ /* 0x001fc800078210ff */
[----:B------:R-:W-:Y:S02]  /*2a140*/  @!P0 LEA.HI.X R3, R4, R3, R7, 0x2, P1 ;  /* 0x0000000304038211 */ /* 0x000fe400008f1407 */
[----:B------:R-:W-:-:S03]  /*2a150*/  ISETP.GE.AND P1, PT, R9, UR4, PT ;  /* 0x0000000409007c0c */ /* 0x000fc6000bf26270 */
[----:B------:R0:W5:Y:S01]  /*2a160*/  @!P0 LDG.E R36, desc[UR42][R2.64] ;  /* 0x0000002a02248981 */ /* 0x000162000c1e1900 */
[C---:B------:R-:W-:Y:S01]  /*2a170*/  ISETP.GE.AND P0, PT, R9.reuse, UR5, PT ;  /* 0x0000000509007c0c */ /* 0x040fe2000bf06270 */
[----:B------:R-:W-:Y:S01]  /*2a180*/  IMAD.MOV R4, RZ, RZ, -R6 ;  /* 0x000000ffff047224 */ /* 0x000fe200078e0a06 */
[----:B------:R-:W-:-:S03]  /*2a190*/  LOP3.LUT R9, R9, 0xc0, RZ, 0xfc, !PT ;  /* 0x000000c009097812 */ /* 0x000fc600078efcff */
[----:B------:R-:W-:-:S04]  /*2a1a0*/  IMAD R37, R8, R4, R37 ;  /* 0x0000000408257224 */ /* 0x000fc800078e0225 */
[----:B------:R-:W-:Y:S02]  /*2a1b0*/  @P1 LOP3.LUT R23, R23, 0x1, RZ, 0xfc, !PT ;  /* 0x0000000117171812 */ /* 0x000fe400078efcff */
[----:B------:R-:W-:Y:S02]  /*2a1c0*/  ISETP.GE.AND P1, PT, R9, UR5, PT ;  /* 0x0000000509007c0c */ /* 0x000fe4000bf26270 */
[----:B------:R-:W-:-:S04]  /*2a1d0*/  LOP3.LUT R23, R23, 0xfffffff7, RZ, 0xc0, !PT ;  /* 0xfffffff717177812 */ /* 0x000fc800078ec0ff */
        /* <DEDUP_REMOVED lines=8> */
.L_x_12454:
[----:B------:R-:W-:Y:S02]  /*2a260*/  SEL R6, RZ, 0x1, P0 ;  /* 0x00000001ff067807 */ /* 0x000fe40000000000 */
[----:B------:R-:W-:Y:S02]  /*2a270*/  ISETP.GT.U32.AND P0, PT, R20, 0x5f, PT ;  /* 0x0000005f1400780c */ /* 0x000fe40003f04070 */
[----:B------:R-:W-:-:S11]  /*2a280*/  LOP3.LUT R23, R23, 0xffffffdf, RZ, 0xc0, !PT ;  /* 0xffffffdf17177812 */ /* 0x000fd600078ec0ff */
[----:B------:R-:W-:Y:S01]  /*2a290*/  @P0 LOP3.LUT R23, R23, 0x20, RZ, 0xfc, !PT ;  /* 0x0000002017170812 */ /* 0x000fe200078efcff */
[----:B------:R-:W-:Y:S06]  /*2a2a0*/  @!P2 BRA `(.L_x_12290) ;  /* 0x000000000004a947 */ /* 0x000fec0003800000 */
[----:B------:R-:W-:Y:S01]  /*2a2b0*/  BPT.TRAP 0x1 ;  /* 0x000000040000795c */ /* 0x000fe20000300000 */
.L_x_12290:
[----:B------:R-:W-:Y:S01]  /*2a2c0*/  IMAD R17, R0, -0x60, R17 ;  /* 0xffffffa000117824 */ /* 0x000fe200078e0211 */
[----:B------:R-:W-:Y:S01]  /*2a2d0*/  SHF.L.U32 R0, R26, 0x1f, RZ ;  /* 0x0000001f1a007819 */ /* 0x000fe200000006ff */
[----:B------:R-:W-:Y:S01]  /*2a2e0*/  IMAD R33, R25, 0x8, R22 ;  /* 0x0000000819217824 */ /* 0x000fe200078e0216 */
[----:B------:R-:W-:Y:S03]  /*2a2f0*/  BSSY B0, `(.L_x_12291) ;  /* 0x0000003000007945 */ /* 0x000fe60003800000 */
[----:B------:R-:W0:Y:S02]  /*2a300*/  SYNCS.PHASECHK.TRANS64.TRYWAIT P0, [R33+URZ+0x22840], R0 ;  /* 0x02284000210075a7 */ /* 0x000e24000800017f */
[----:B0-----:R-:W-:Y:S05]  /*2a310*/  @!P0 BRA `(.L_x_12292) ;  /* 0x0000006000588947 */ /* 0x001fea0003800000 */
.L_x_12455:
[----:B------:R-:W-:Y:S05]  /*2a320*/  BSYNC B0 ;  /* 0x0000000000007941 */ /* 0x000fea0003800000 */
.L_x_12291:
[----:B0-----:R-:W-:Y:S01]  /*2a330*/  SHF.R.S32.HI R0, RZ, 0x1f, R37 ;  /* 0x0000001fff007819 */ /* 0x001fe20000011425 */
[----:B------:R-:W-:Y:S01]  /*2a340*/  ULDC.64 UR4, c[0x0][0x300] ;  /* 0x0000c00000047ab9 */ /* 0x000fe20000000a00 */
[----:B-----5:R-:W-:Y:S01]  /*2a350*/  SHF.R.S32.HI R4, RZ, 0x1f, R36 ;  /* 0x0000001fff047819 */ /* 0x020fe20000011424 */
[----:B------:R-:W-:Y:S01]  /*2a360*/  IMAD.WIDE.U32 R2, R37, UR4, RZ ;  /* 0x0000000425027c25 */ /* 0x000fe2000f8e00ff */
[----:B------:R-:W0:Y:S01]  /*2a370*/  S2R R7, SR_TID.X ;  /* 0x0000000000077919 */ /* 0x000e220000002100 */
[----:B------:R-:W-:Y:S01]  /*2a380*/  ULDC.64 UR6, c[0x0][0x2e8] ;  /* 0x0000ba0000067ab9 */ /* 0x000fe20000000a00 */
[----:B------:R-:W-:Y:S01]  /*2a390*/  LOP3.LUT P2, RZ, R23, 0x1, RZ, 0xc0, !PT ;  /* 0x0000000117ff7812 */ /* 0x000fe2000784c0ff */
[----:B------:R1:W-:Y:S04]  /*2a3a0*/  STL [R1+0x424], R0 ;  /* 0x0004240001007387 */ /* 0x0003e80000100800 */
        /* <DEDUP_REMOVED lines=14> */
[----:B------:R-:W-:Y:S02]  /*2a490*/  UMOV UR4, 0xffffffff ;  /* 0xffffffff00047882 */ /* 0x000fe40000000000 */
[----:B------:R-:W-:Y:S02]  /*2a4a0*/  LEA R0, P0, R2, UR6, 0x1 ;  /* 0x0000000602007c11 */ /* 0x000fe4000f8008ff */
[----:B-1----:R-:W-:Y:S01]  /*2a4b0*/  LOP3.LUT R5, R4, 0x7f, RZ, 0xc0, !PT ;  /* 0x0000007f04057812 */ /* 0x002fe200078ec0ff */
[----:B------:R-:W-:-:S03]  /*2a4c0*/  IMAD R4, R18, UR5, R3 ;  /* 0x0000000512047c24 */ /* 0x000fc6000f8e0203 */
[----:B------:R-:W-:Y:S02]  /*2a4d0*/  SHF.R.U32.HI R5, RZ, 0x3, R5 ;  /* 0x00000003ff057819 */ /* 0x000fe40000011605 */
[----:B------:R-:W-:-:S03]  /*2a4e0*/  LEA.HI.X R4, R2, UR7, R4, 0x1, P0 ;  /* 0x0000000702047c11 */ /* 0x000fc600080f0c04 */
[----:B------:R-:W-:Y:S02]  /*2a4f0*/  IMAD.IADD R17, R17, 0x1, -R5 ;  /* 0x0000000111117824 */ /* 0x000fe400078e0a05 */
[----:B------:R-:W-:-:S03]  /*2a500*/  IMAD R5, R25, 0x1800, R29 ;  /* 0x0000180019057824 */ /* 0x000fc600078e021d */
        /* <DEDUP_REMOVED lines=54> */
.L_x_12469:
[----:B------:R-:W-:-:S13]  /*2a870*/  ISETP.GE.AND P0, PT, R17, 0x51, PT ;  /* 0x000000511100780c */ /* 0x000fda0003f06270 */
[----:B0-----:R-:W-:Y:S01]  /*2a880*/  @P0 LEA R2, P1, R8, R0, 0x1 ;  /* 0x0000000008020211 */ /* 0x001fe200078208ff */
        /* <DEDUP_REMOVED lines=8> */
.L_x_12294:
        /* <DEDUP_REMOVED lines=11> */
.L_x_12295:
[----:B0-----:R0:W5:Y:S01]  /*2a9c0*/  LDL.LU R3, [R1+0x408] ;  /* 0x0004080001037983 */ /* 0x0011620000300800 */
        /* <DEDUP_REMOVED lines=9> */
[----:B------:R-:W-:Y:S01]  /*2aa60*/  SEL R34, RZ, 0x8, P0 ;  /* 0x00000008ff227807 */ /* 0x000fe20000000000 */
[----:B------:R-:W-:Y:S01]  /*2aa70*/  BSSY B6, `(.L_x_12296) ;  /* 0x0000025000067945 */ /* 0x000fe20003800000 */
[----:B------:R-:W-:-:S02]  /*2aa80*/  IADD3 R0, R2, R0, R6 ;  /* 0x0000000002007210 */ /* 0x000fc40007ffe006 */
[----:B------:R-:W-:-:S03]  /*2aa90*/  ISETP.NE.U32.AND P0, PT, RZ, UR4, PT ;  /* 0x00000004ff007c0c */ /* 0x000fc6000bf05070 */
[----:B------:R-:W-:Y:S01]  /*2aaa0*/  IMAD.IADD R34, R0, 0x1, R34 ;  /* 0x0000000100227824 */ /* 0x000fe200078e0222 */
[----:B------:R-:W-:Y:S01]  /*2aab0*/  ISETP.NE.AND.EX P0, PT, RZ, UR5, PT, P0 ;  /* 0x00000005ff007c0c */ /* 0x000fe2000bf05300 */
[----:B------:R-:W-:Y:S01]  /*2aac0*/  VIADD R0, R22, 0x18400 ;  /* 0x0001840016007836 */ /* 0x000fe20000000000 */
[----:B------:R-:W-:Y:S02]  /*2aad0*/  ULDC.64 UR4, c[0x0][0x298] ;  /* 0x0000a60000047ab9 */ /* 0x000fe40000000a00 */
[----:B------:R-:W-:Y:S02]  /*2aae0*/  SEL R2, R19, RZ, !P0 ;  /* 0x000000ff13027207 */ /* 0x000fe40004000000 */
[----:B------:R-:W-:Y:S02]  /*2aaf0*/  LOP3.LUT P1, RZ, R0, 0x3ff, RZ, 0xc0, !PT ;  /* 0x000003ff00ff7812 */ /* 0x000fe4000782c0ff */
[----:B------:R-:W-:Y:S01]  /*2ab00*/  SHF.R.S32.HI R0, RZ, 0x1f, R19 ;  /* 0x0000001fff007819 */ /* 0x000fe20000011413 */
[----:B------:R-:W-:Y:S03]  /*2ab10*/  STL [R1+0x418], R2 ;  /* 0x0004180201007387 */ /* 0x000fe60000100800 */
[----:B------:R-:W-:-:S05]  /*2ab20*/  SEL R0, R0, RZ, !P0 ;  /* 0x000000ff00007207 */ /* 0x000fca0004000000 */
[----:B------:R1:W-:Y:S02]  /*2ab30*/  STL [R1+0x42c], R0 ;  /* 0x00042c0001007387 */ /* 0x0003e40000100800 */
[----:B-1---5:R-:W-:-:S05]  /*2ab40*/  SHF.R.S32.HI R0, RZ, 0x1f, R3 ;  /* 0x0000001fff007819 */ /* 0x022fca0000011403 */
[----:B------:R-:W-:-:S04]  /*2ab50*/  IMAD R0, R0, UR4, RZ ;  /* 0x0000000400007c24 */ /* 0x000fc8000f8e02ff */
[C---:B------:R-:W-:Y:S02]  /*2ab60*/  IMAD R0, R3.reuse, UR5, R0 ;  /* 0x0000000503007c24 */ /* 0x040fe4000f8e0200 */
[----:B------:R-:W-:-:S04]  /*2ab70*/  IMAD.WIDE.U32 R2, R3, UR4, RZ ;  /* 0x0000000403027c25 */ /* 0x000fc8000f8e00ff */
[----:B------:R-:W-:Y:S01]  /*2ab80*/  IMAD.IADD R0, R3, 0x1, R0 ;  /* 0x0000000103007824 */ /* 0x000fe200078e0200 */
[----:B------:R1:W-:Y:S04]  /*2ab90*/  STL.64 [R1+0x410], R2 ;  /* 0x0004100201007387 */ /* 0x0003e80000100a00 */
[----:B------:R1:W-:Y:S01]  /*2aba0*/  STL [R1+0x408], R0 ;  /* 0x0004080001007387 */ /* 0x0003e20000100800 */
[----:B------:R-:W-:Y:S05]  /*2abb0*/  @!P1 BRA `(.L_x_12297) ;  /* 0x0000000000409947 */ /* 0x000fea0003800000 */
[----:B-1----:R-:W-:Y:S01]  /*2abc0*/  MOV R2, 0x0 ;  /* 0x0000000000027802 */ /* 0x002fe20000000f00 */
[----:B------:R-:W-:Y:S01]  /*2abd0*/  ULDC.64 UR4, c[0x4][0xf0] ;  /* 0x01003c0000047ab9 */ /* 0x000fe20000000a00 */
[----:B------:R-:W-:Y:S01]  /*2abe0*/  ULDC.64 UR6, c[0x4][0xf8] ;  /* 0x01003e0000067ab9 */ /* 0x000fe20000000a00 */
[----:B------:R-:W-:Y:S01]  /*2abf0*/  ULDC.64 UR8, c[0x4][0x20] ;  /* 0x0100080000087ab9 */ /* 0x000fe20000000a00 */
[----:B------:R-:W-:Y:S01]  /*2ac00*/  MOV R4, UR4 ;  /* 0x0000000400047c02 */ /* 0x000fe20008000f00 */
[----:B------:R-:W-:Y:S01]  /*2ac10*/  IMAD.U32 R5, RZ, RZ, UR5 ;  /* 0x00000005ff057e24 */ /* 0x000fe2000f8e00ff */
[----:B------:R-:W1:Y:S01]  /*2ac20*/  LDC.64 R2, c[0x4][R2] ;  /* 0x0100000002027b82 */ /* 0x000e620000000a00 */
        /* <DEDUP_REMOVED lines=9> */
.L_x_12297:
[----:B------:R-:W-:Y:S05]  /*2acc0*/  BSYNC B6 ;  /* 0x0000000000067941 */ /* 0x000fea0003800000 */
.L_x_12296:
[----:B------:R-:W2:Y:S01]  /*2acd0*/  LDL.LU R21, [R1+0x408] ;  /* 0x0004080001157983 */ /* 0x000ea20000300800 */
[----:B------:R-:W-:Y:S01]  /*2ace0*/  ULDC.64 UR4, c[0x0][0x2d8] ;  /* 0x0000b60000047ab9 */ /* 0x000fe20000000a00 */
[----:B------:R-:W3:Y:S02]  /*2acf0*/  LDC R7, c[0x0][0x448] ;  /* 0x00011200ff077b82 */ /* 0x000ee40000000800 */
[----:B-1----:R-:W2:Y:S04]  /*2ad00*/  LDL.LU.64 R2, [R1+0x410] ;  /* 0x0004100001027983 */ /* 0x002ea80000300a00 */
[----:B------:R-:W4:Y:S04]  /*2ad10*/  LDL.LU R0, [R1+0x42c] ;  /* 0x00042c0001007983 */ /* 0x000f280000300800 */
[----:B------:R-:W4:Y:S04]  /*2ad20*/  LDL.LU R20, [R1+0x418] ;  /* 0x0004180001147983 */ /* 0x000f280000300800 */
[----:B------:R1:W5:Y:S01]  /*2ad30*/  LDL R8, [R1+0x404] ;  /* 0x0004040001087983 */ /* 0x0003620000100800 */
[----:B---3--:R-:W-:-:S13]  /*2ad40*/  ISETP.NE.AND P0, PT, R7, 0x1, PT ;  /* 0x000000010700780c */ /* 0x008fda0003f05270 */
[----:B------:R-:W3:Y:S01]  /*2ad50*/  @P0 LDC R6, c[0x0][0x44c] ;  /* 0x00011300ff060b82 */ /* 0x000ee20000000800 */
[----:B--2---:R-:W-:Y:S02]  /*2ad60*/  IMAD.MOV.U32 R3, RZ, RZ, R21 ;  /* 0x000000ffff037224 */ /* 0x004fe400078e0015 */
[----:B------:R-:W2:Y:S01]  /*2ad70*/  S2R R21, SR_TID.X ;  /* 0x0000000000157919 */ /* 0x000ea20000002100 */
[----:B------:R-:W-:-:S04]  /*2ad80*/  IMAD.WIDE.U32 R2, R18, UR4, R2 ;  /* 0x0000000412027c25 */ /* 0x000fc8000f8e0002 */
[----:B------:R-:W-:Y:S01]  /*2ad90*/  IMAD R3, R18, UR5, R3 ;  /* 0x0000000512037c24 */ /* 0x000fe2000f8e0203 */
[----:B------:R-:W-:Y:S02]  /*2ada0*/  ULDC.64 UR4, c[0x0][0x2e0] ;  /* 0x0000b80000047ab9 */ /* 0x000fe40000000a00 */
[----:B----4-:R-:W-:Y:S02]  /*2adb0*/  IMAD R0, R0, UR4, RZ ;  /* 0x0000000400007c24 */ /* 0x010fe4000f8e02ff */
[----:B------:R-:W-:-:S04]  /*2adc0*/  IMAD.WIDE.U32 R2, R20, UR4, R2 ;  /* 0x0000000414027c25 */ /* 0x000fc8000f8e0002 */
[----:B------:R-:W-:Y:S01]  /*2add0*/  IMAD R0, R20, UR5, R0 ;  /* 0x0000000514007c24 */ /* 0x000fe2000f8e0200 */
[----:B------:R-:W4:Y:S01]  /*2ade0*/  S2R R10, SR_TID.X ;  /* 0x00000000000a7919 */ /* 0x000f220000002100 */
[----:B------:R-:W-:Y:S02]  /*2adf0*/  ULDC.64 UR4, c[0x0][0x2d0] ;  /* 0x0000b40000047ab9 */ /* 0x000fe40000000a00 */
[----:B------:R-:W-:Y:S01]  /*2ae00*/  IMAD.IADD R3, R3, 0x1, R0 ;  /* 0x0000000103037824 */ /* 0x000fe200078e0200 */
[----:B------:R-:W0:Y:S01]  /*2ae10*/  S2R R20, SR_TID.X ;  /* 0x0000000000147919 */ /* 0x000e220000002100 */
[----:B------:R-:W1:Y:S01]  /*2ae20*/  @P0 LDC R0, c[0x0][0x450] ;  /* 0x00011400ff000b82 */ /* 0x000e620000000800 */
[----:B--2---:R-:W-:-:S04]  /*2ae30*/  LOP3.LUT R21, R21, 0x7f, RZ, 0xc0, !PT ;  /* 0x0000007f15157812 */ /* 0x004fc800078ec0ff */
[----:B------:R-:W-:Y:S01]  /*2ae40*/  SHF.R.U32.HI R21, RZ, 0x3, R21 ;  /* 0x00000003ff157819 */ /* 0x000fe20000011615 */
[----:B0-----:R-:W-:-:S05]  /*2ae50*/  IMAD.SHL.U32 R20, R20, 0x10, RZ ;  /* 0x0000001014147824 */ /* 0x001fca00078e00ff */
[----:B------:R-:W-:-:S05]  /*2ae60*/  LOP3.LUT R20, R21, 0x70, R20, 0xf8, !PT ;  /* 0x0000007015147812 */ /* 0x000fca00078ef814 */
[----:B------:R-:W-:Y:S02]  /*2ae70*/  IMAD.IADD R5, R20, 0x1, R35 ;  /* 0x0000000114057824 */ /* 0x000fe400078e0223 */
[----:B------:R0:W5:Y:S02]  /*2ae80*/  LDL R20, [R1+0x400] ;  /* 0x0004000001147983 */ /* 0x0001640000100800 */
[----:B---3--:R-:W-:-:S04]  /*2ae90*/  @P0 IMAD.HI.U32 R6, R5, R6, RZ ;  /* 0x0000000605060227 */ /* 0x008fc800078e00ff */
[----:B------:R-:W-:Y:S01]  /*2aea0*/  IMAD.MOV.U32 R4, RZ, RZ, R5 ;  /* 0x000000ffff047224 */ /* 0x000fe200078e0005 */
[----:B-1----:R-:W-:-:S05]  /*2aeb0*/  @P0 SHF.R.U32.HI R4, RZ, R0, R6 ;  /* 0x00000000ff040219 */ /* 0x002fca0000011606 */
[----:B------:R-:W-:-:S04]  /*2aec0*/  IMAD.MOV R0, RZ, RZ, -R4 ;  /* 0x000000ffff007224 */ /* 0x000fc800078e0a04 */
[----:B------:R-:W-:Y:S01]  /*2aed0*/  IMAD R0, R7, R0, R5 ;  /* 0x0000000007007224 */ /* 0x000fe200078e0205 */
[----:B------:R-:W-:Y:S01]  /*2aee0*/  SHF.R.S32.HI R5, RZ, 0x1f, R4 ;  /* 0x0000001fff057819 */ /* 0x000fe20000011404 */
[----:B------:R-:W-:-:S04]  /*2aef0*/  IMAD.WIDE.U32 R2, R4, UR4, R2 ;  /* 0x0000000404027c25 */ /* 0x000fc8000f8e0002 */
[----:B------:R-:W-:-:S04]  /*2af00*/  IMAD R5, R5, UR4, RZ ;  /* 0x0000000405057c24 */ /* 0x000fc8000f8e02ff */
[----:B------:R-:W-:Y:S01]  /*2af10*/  IMAD R5, R4, UR5, R5 ;  /* 0x0000000504057c24 */ /* 0x000fe2000f8e0205 */
[----:B------:R-:W-:Y:S01]  /*2af20*/  SHF.R.S32.HI R4, RZ, 0x1f, R0 ;  /* 0x0000001fff047819 */ /* 0x000fe20000011400 */
[----:B------:R-:W-:-:S03]  /*2af30*/  ULDC.64 UR4, c[0x0][0x2c8] ;  /* 0x0000b20000047ab9 */ /* 0x000fc60000000a00 */
[----:B------:R-:W-:Y:S01]  /*2af40*/  IADD3 R3, R3, R5, RZ ;  /* 0x0000000503037210 */ /* 0x000fe20007ffe0ff */
[----:B------:R-:W-:Y:S02]  /*2af50*/  IMAD R4, R4, UR4, RZ ;  /* 0x0000000404047c24 */ /* 0x000fe4000f8e02ff */
[----:B------:R-:W-:-:S04]  /*2af60*/  IMAD.WIDE.U32 R2, R0, UR4, R2 ;  /* 0x0000000400027c25 */ /* 0x000fc8000f8e0002 */
[----:B------:R-:W-:Y:S01]  /*2af70*/  IMAD R4, R0, UR5, R4 ;  /* 0x0000000500047c24 */ /* 0x000fe2000f8e0204 */
[----:B------:R-:W-:Y:S01]  /*2af80*/  ULDC.64 UR4, c[0x0][0x280] ;  /* 0x0000a00000047ab9 */ /* 0x000fe20000000a00 */
[----:B----4-:R-:W-:Y:S01]  /*2af90*/  IMAD.SHL.U32 R9, R10, 0x8, RZ ;  /* 0x000000080a097824 */ /* 0x010fe200078e00ff */
[C---:B------:R-:W-:Y:S01]  /*2afa0*/  LEA R0, P0, R2.reuse, UR4, 0x1 ;  /* 0x0000000402007c11 */ /* 0x040fe2000f8008ff */
[----:B------:R-:W-:Y:S01]  /*2afb0*/  IMAD.IADD R4, R3, 0x1, R4 ;  /* 0x0000000103047824 */ /* 0x000fe200078e0204 */
[----:B------:R-:W-:Y:S02]  /*2afc0*/  ULDC UR4, c[0x0][0x2b8] ;  /* 0x0000ae0000047ab9 */ /* 0x000fe40000000800 */
[----:B------:R-:W-:Y:S02]  /*2afd0*/  LOP3.LUT R9, R9, 0x38, RZ, 0xc0, !PT ;  /* 0x0000003809097812 */ /* 0x000fe400078ec0ff */
[----:B------:R-:W-:Y:S01]  /*2afe0*/  LEA.HI.X R4, R2, UR5, R4, 0x1, P0 ;  /* 0x0000000502047c11 */ /* 0x000fe200080f0c04 */
[----:B------:R-:W-:Y:S01]  /*2aff0*/  UMOV UR5, 0xffffffff ;  /* 0xffffffff00057882 */ /* 0x000fe20000000000 */
[----:B------:R-:W-:-:S02]  /*2b000*/  LOP3.LUT R21, R10, 0x7f, RZ, 0xc0, !PT ;  /* 0x0000007f0a157812 */ /* 0x000fc400078ec0ff */
[----:B------:R-:W-:Y:S02]  /*2b010*/  ISETP.GE.AND P1, PT, R9, UR4, PT ;  /* 0x0000000409007c0c */ /* 0x000fe4000bf26270 */
[----:B------:R-:W-:Y:S01]  /*2b020*/  SHF.R.U32.HI R10, RZ, 0x3, R21 ;  /* 0x00000003ff0a7819 */ /* 0x000fe20000011615 */
[----:B0-----:R-:W-:Y:S10]  /*2b030*/  BRA.DIV UR5, `(.L_x_12298) ;  /* 0x0000005e05247947 */ /* 0x001ff4000b800000 */
        /* <DEDUP_REMOVED lines=53> */
[----:B------:R-:W-:Y:S02]  /*2b390*/  ISETP.GE.AND P0, PT, R6, R5, PT ;  /* 0x000000050600720c */ /* 0x000fe40003f06270 */
[----:B------:R-:W-:Y:S01]  /*2b3a0*/  IADD3 R6, R35, 0x60, RZ ;  /* 0x0000006023067810 */ /* 0x000fe20007ffe0ff */
        /* <DEDUP_REMOVED lines=19> */
.L_x_12486:
        /* <DEDUP_REMOVED lines=10> */
.L_x_12299:
        /* <DEDUP_REMOVED lines=18> */
.L_x_12487:
[----:B------:R-:W-:Y:S05]  /*2b6a0*/  BSYNC B0 ;  /* 0x0000000000007941 */ /* 0x000fea0003800000 */
.L_x_12300:
[----:B------:R-:W-:-:S05]  /*2b6b0*/  IMAD.U32 R0, RZ, RZ, UR38 ;  /* 0x00000026ff007e24 */ /* 0x000fca000f8e00ff */
[----:B------:R-:W-:-:S13]  /*2b6c0*/  ISETP.NE.AND P0, PT, R0, 0x3, PT ;  /* 0x000000030000780c */ /* 0x000fda0003f05270 */
[----:B------:R-:W-:Y:S05]  /*2b6d0*/  @!P0 BRA `(.L_x_12302) ;  /* 0x0000000000048947 */ /* 0x000fea0003800000 */
[----:B------:R-:W-:Y:S01]  /*2b6e0*/  BPT.TRAP 0x1 ;  /* 0x000000040000795c */ /* 0x000fe20000300000 */
.L_x_12302:
[----:B------:R-:W-:Y:S01]  /*2b6f0*/  SHF.L.U32 R0, R26, 0x1f, RZ ;  /* 0x0000001f1a007819 */ /* 0x000fe200000006ff */
[----:B------:R-:W-:Y:S03]  /*2b700*/  BSSY B0, `(.L_x_12303) ;  /* 0x0000003000007945 */ /* 0x000fe60003800000 */
[----:B------:R-:W1:Y:S02]  /*2b710*/  SYNCS.PHASECHK.TRANS64.TRYWAIT P0, [R33+URZ+0x22860], R0 ;  /* 0x02286000210075a7 */ /* 0x000e64000800017f */
[----:B-1----:R-:W-:Y:S05]  /*2b720*/  @!P0 BRA `(.L_x_12304) ;  /* 0x0000006000208947 */ /* 0x002fea0003800000 */
.L_x_12488:
[----:B------:R-:W-:Y:S05]  /*2b730*/  BSYNC B0 ;  /* 0x0000000000007941 */ /* 0x000fea0003800000 */
.L_x_12303:
        /* <DEDUP_REMOVED lines=22> */
[----:B------:R-:W-:Y:S01]  /*2b8a0*/  LOP3.LUT R7, R34, 0x1, RZ, 0xc0, !PT ;  /* 0x0000000122077812 */ /* 0x000fe200078ec0ff */
[----:B------:R-:W-:Y:S01]  /*2b8b0*/  IMAD R4, R4, 0x2, R22 ;  /* 0x0000000204047824 */ /* 0x000fe200078e0216 */
[C---:B------:R-:W-:Y:S01]  /*2b8c0*/  LOP3.LUT P2, RZ, R34.reuse, 0x2, RZ, 0xc0, !PT ;  /* 0x0000000222ff7812 */ /* 0x040fe2000784c0ff */
        /* <DEDUP_REMOVED lines=46> */
[----:B0-----:R-:W-:Y:S02]  /*2bbb0*/  IADD3.X R9, RZ, R3, RZ, P4, !PT ;  /* 0x00000003ff097210 */ /* 0x001fe400027fe4ff */
        /* <DEDUP_REMOVED lines=21> */
.L_x_12502:
[C---:B------:R-:W-:Y:S02]  /*2bd10*/  ISETP.LT.OR P3, PT, R17.reuse, 0x51, P3 ;  /* 0x000000511100780c */ /* 0x040fe40001f61670 */
[C---:B------:R-:W-:Y:S02]  /*2bd20*/  ISETP.LT.OR P2, PT, R17.reuse, 0x51, !P2 ;  /* 0x000000511100780c */ /* 0x040fe40005741670 */
[C---:B------:R-:W-:Y:S02]  /*2bd30*/  ISETP.LT.OR P1, PT, R17.reuse, 0x51, !P1 ;  /* 0x000000511100780c */ /* 0x040fe40004f21670 */
        /* <DEDUP_REMOVED lines=12> */
.L_x_12306:
        /* <DEDUP_REMOVED lines=11> */
.L_x_12307:
[----:B------:R-:W2:Y:S01]  /*2beb0*/  LDL.LU R2, [R1+0x41c] ;  /* 0x00041c0001027983 */ /* 0x000ea20000300800 */
[----:B------:R0:W-:Y:S01]  /*2bec0*/  SYNCS.ARRIVE.TRANS64.A1T0 RZ, [R33+URZ+0x22850], RZ ;  /* 0x022850ff21ff79a7 */ /* 0x0001e2000810003f */
[----:B------:R-:W-:Y:S01]  /*2bed0*/  BSSY B0, `(.L_x_12308) ;  /* 0x00000dc000007945 */ /* 0x000fe20003800000 */
[----:B--2---:R-:W-:-:S05]  /*2bee0*/  VIADD R10, R2, 0xfffffffe ;  /* 0xfffffffe020a7836 */ /* 0x004fca0000000000 */
[----:B------:R-:W-:-:S13]  /*2bef0*/  ISETP.GE.AND P0, PT, R10, R30, PT ;  /* 0x0000001e0a00720c */ /* 0x000fda0003f06270 */
[----:B0-----:R-:W-:Y:S05]  /*2bf00*/  @!P0 BRA `(.L_x_12309) ;  /* 0x0000000c00608947 */ /* 0x001fea0003800000 */
.L_x_12322:
[----:B0-----:R-:W0:Y:S01]  /*2bf10*/  S2R R2, SR_TID.X ;  /* 0x0000000000027919 */ /* 0x001e220000002100 */
[----:B------:R-:W1:Y:S01]  /*2bf20*/  LDC R8, c[0x0][0x430] ;  /* 0x00010c00ff087b82 */ /* 0x000e620000000800 */
[----:B------:R-:W-:Y:S01]  /*2bf30*/  IMAD R9, R10, 0x60, R31 ;  /* 0x000000600a097824 */ /* 0x000fe200078e021f */
[----:B--2---:R-:W2:Y:S01]  /*2bf40*/  S2R R3, SR_TID.X ;  /* 0x0000000000037919 */ /* 0x004ea20000002100 */
        /* <DEDUP_REMOVED lines=11> */
[----:B------:R-:W2:Y:S08]  /*2c000*/  @!P1 LDC.64 R4, c[0x0][0x428] ;  /* 0x00010a00ff049b82 */ /* 0x000eb00000000a00 */
[----:B---3--:R-:W3:Y:S01]  /*2c010*/  @!P1 LDC.64 R6, c[0x0][0x418] ;  /* 0x00010600ff069b82 */ /* 0x008ee20000000a00 */
[----:B-1----:R-:W-:-:S05]  /*2c020*/  @P0 IMAD.HI.U32 R2, R9, R2, RZ ;  /* 0x0000000209020227 */ /* 0x002fca00078e00ff */
[----:B0-----:R-:W-:-:S04]  /*2c030*/  @P0 SHF.R.U32.HI R11, RZ, R3, R2 ;  /* 0x00000003ff0b0219 */ /* 0x001fc80000011602 */
[----:B------:R-:W-:Y:S01]  /*2c040*/  @!P1 SHF.R.S32.HI R3, RZ, 0x1f, R11 ;  /* 0x0000001fff039819 */ /* 0x000fe2000001140b */
[----:B--2---:R-:W-:-:S04]  /*2c050*/  @!P1 IMAD R2, R32, R4, RZ ;  /* 0x0000000420029224 */ /* 0x004fc800078e02ff */
[----:B------:R-:W-:Y:S02]  /*2c060*/  @!P1 IMAD R5, R28, R5, R2 ;  /* 0x000000051c059224 */ /* 0x000fe400078e0202 */
[----:B------:R-:W-:-:S04]  /*2c070*/  @!P1 IMAD.MOV.U32 R2, RZ, RZ, R11 ;  /* 0x000000ffff029224 */ /* 0x000fc800078e000b */
[----:B------:R-:W-:-:S04]  /*2c080*/  @!P1 IMAD.WIDE.U32 R2, R28, R4, R2 ;  /* 0x000000041c029225 */ /* 0x000fc800078e0002 */
[----:B------:R-:W-:Y:S01]  /*2c090*/  @!P1 IMAD.IADD R5, R5, 0x1, R3 ;  /* 0x0000000105059824 */ /* 0x000fe200078e0203 */
[C---:B---3--:R-:W-:Y:S01]  /*2c0a0*/  @!P1 LEA R6, P0, R2.reuse, R6, 0x2 ;  /* 0x0000000602069211 */ /* 0x048fe200078010ff */
[----:B------:R-:W-:Y:S02]  /*2c0b0*/  IMAD.MOV.U32 R4, RZ, RZ, RZ ;  /* 0x000000ffff047224 */ /* 0x000fe400078e00ff */
[----:B------:R-:W-:Y:S01]  /*2c0c0*/  IMAD.U32 R12, RZ, RZ, UR38 ;  /* 0x00000026ff0c7e24 */ /* 0x000fe2000f8e00ff */
[----:B------:R-:W-:Y:S02]  /*2c0d0*/  @!P1 LEA.HI.X R7, R2, R7, R5, 0x2, P0 ;  /* 0x0000000702079211 */ /* 0x000fe400000f1405 */
[----:B------:R-:W-:-:S03]  /*2c0e0*/  ISETP.NE.AND P0, PT, R25, 0x2, PT ;  /* 0x000000021900780c */ /* 0x000fc60003f05270 */
[----:B------:R0:W5:Y:S01]  /*2c0f0*/  @!P1 LDG.E R4, desc[UR42][R6.64] ;  /* 0x0000002a06049981 */ /* 0x000162000c1e1900 */
[----:B------:R-:W-:Y:S02]  /*2c100*/  ISETP.NE.AND P1, PT, R12, 0x3, PT ;  /* 0x000000030c00780c */ /* 0x000fe40003f25270 */
[----:B------:R-:W-:Y:S01]  /*2c110*/  SEL R3, RZ, 0x1, P0 ;  /* 0x00000001ff037807 */ /* 0x000fe20000000000 */
[----:B------:R-:W-:Y:S01]  /*2c120*/  IMAD.MOV R5, RZ, RZ, -R11 ;  /* 0x000000ffff057224 */ /* 0x000fe200078e0a0b */
[----:B------:R-:W-:Y:S05]  /*2c130*/  YIELD ;  /* 0x0000000000007946 */ /* 0x000fea0003800000 */
[----:B------:R-:W-:Y:S01]  /*2c140*/  LOP3.LUT R26, R26, R3, RZ, 0x3c, !PT ;  /* 0x000000031a1a7212 */ /* 0x000fe200078e3cff */
[----:B------:R-:W-:Y:S01]  /*2c150*/  IMAD.MOV.U32 R3, RZ, RZ, R10 ;  /* 0x000000ffff037224 */ /* 0x000fe200078e000a */
[----:B------:R-:W-:Y:S01]  /*2c160*/  SEL R25, R25, RZ, P0 ;  /* 0x000000ff19197207 */ /* 0x000fe20000000000 */
[----:B------:R-:W-:Y:S01]  /*2c170*/  IMAD R5, R8, R5, R9 ;  /* 0x0000000508057224 */ /* 0x000fe200078e0209 */
[----:B------:R-:W-:-:S02]  /*2c180*/  IADD3 R10, R10, -0x1, RZ ;  /* 0xffffffff0a0a7810 */ /* 0x000fc40007ffe0ff */
[----:B------:R-:W-:Y:S01]  /*2c190*/  ISETP.GT.AND P2, PT, R3, R30, PT ;  /* 0x0000001e0300720c */ /* 0x000fe20003f44270 */
[----:B0-----:R-:W-:-:S12]  /*2c1a0*/  @!P1 BRA `(.L_x_12310) ;  /* 0x0000000000049947 */ /* 0x001fd80003800000 */
[----:B------:R-:W-:Y:S01]  /*2c1b0*/  BPT.TRAP 0x1 ;  /* 0x000000040000795c */ /* 0x000fe20000300000 */
.L_x_12310:
[----:B------:R-:W-:Y:S01]  /*2c1c0*/  IMAD R6, R25, 0x8, R22 ;  /* 0x0000000819067824 */ /* 0x000fe200078e0216 */
[----:B------:R-:W-:Y:S01]  /*2c1d0*/  SHF.L.U32 R21, R26, 0x1f, RZ ;  /* 0x0000001f1a157819 */ /* 0x000fe200000006ff */
[----:B------:R-:W-:Y:S01]  /*2c1e0*/  BSSY B1, `(.L_x_12311) ;  /* 0x0000004000017945 */ /* 0x000fe20003800000 */
[----:B------:R-:W-:Y:S02]  /*2c1f0*/  SHF.R.S32.HI R17, RZ, 0x1f, R5 ;  /* 0x0000001fff117819 */ /* 0x000fe40000011405 */
[----:B------:R-:W0:Y:S02]  /*2c200*/  SYNCS.PHASECHK.TRANS64.TRYWAIT P0, [R6+URZ+0x22840], R21 ;  /* 0x02284015060075a7 */ /* 0x000e24000800017f */
[----:B0-----:R-:W-:Y:S05]  /*2c210*/  @!P0 BRA `(.L_x_12312) ;  /* 0x0000005c00c08947 */ /* 0x001fea0003800000 */
.L_x_12503:
[----:B------:R-:W-:Y:S05]  /*2c220*/  BSYNC B1 ;  /* 0x0000000000017941 */ /* 0x000fea0003800000 */
.L_x_12311:
        /* <DEDUP_REMOVED lines=50> */
.L_x_12517:
        /* <DEDUP_REMOVED lines=8> */
.L_x_12314:
        /* <DEDUP_REMOVED lines=11> */
.L_x_12315:
[----:B------:R2:W-:Y:S01]  /*2c680*/  SYNCS.ARRIVE.TRANS64.A1T0 RZ, [R6+URZ+0x22830], RZ ;  /* 0x022830ff06ff79a7 */ /* 0x0005e2000810003f */
[----:B------:R-:W-:Y:S05]  /*2c690*/  @!P3 BRA `(.L_x_12316) ;  /* 0x000000000004b947 */ /* 0x000fea0003800000 */
[----:B------:R-:W-:Y:S01]  /*2c6a0*/  BPT.TRAP 0x1 ;  /* 0x000000040000795c */ /* 0x000fe20000300000 */
.L_x_12316:
[----:B------:R-:W3:Y:S01]  /*2c6b0*/  SYNCS.PHASECHK.TRANS64.TRYWAIT P0, [R6+URZ+0x22860], R21 ;  /* 0x02286015060075a7 */ /* 0x000ee2000800017f */
[----:B------:R-:W-:Y:S04]  /*2c6c0*/  BSSY B1, `(.L_x_12317) ;  /* 0x0000002000017945 */ /* 0x000fe80003800000 */
[----:B---3--:R-:W-:Y:S05]  /*2c6d0*/  @!P0 BRA `(.L_x_12318) ;  /* 0x0000006000488947 */ /* 0x008fea0003800000 */
.L_x_12518:
[----:B------:R-:W-:Y:S05]  /*2c6e0*/  BSYNC B1 ;  /* 0x0000000000017941 */ /* 0x000fea0003800000 */
.L_x_12317:
[----:B------:R-:W-:Y:S01]  /*2c6f0*/  ULDC.64 UR4, c[0x0][0x328] ;  /* 0x0000ca0000047ab9 */ /* 0x000fe20000000a00 */
[----:B------:R-:W-:Y:S01]  /*2c700*/  ULDC.64 UR6, c[0x0][0x318] ;  /* 0x0000c60000067ab9 */ /* 0x000fe20000000a00 */
[----:B------:R-:W-:Y:S01]  /*2c710*/  IMAD R2, R17, UR4, RZ ;  /* 0x0000000411027c24 */ /* 0x000fe2000f8e02ff */
[C---:B------:R-:W-:Y:S02]  /*2c720*/  LOP3.LUT P5, RZ, R23.reuse, 0x10, RZ, 0xc0, !PT ;  /* 0x0000001017ff7812 */ /* 0x040fe400078ac0ff */
        /* <DEDUP_REMOVED lines=16> */
[----:B-1----:R-:W-:-:S04]  /*2c830*/  LEA R8, P0, R2, UR6, 0x1 ;  /* 0x0000000602087c11 */ /* 0x002fc8000f8008ff */
[----:B------:R-:W-:Y:S01]  /*2c840*/  LEA.HI.X R9, R2, UR7, R9, 0x1, P0 ;  /* 0x0000000702097c11 */ /* 0x000fe200080f0c09 */
[----:B------:R-:W-:Y:S08]  /*2c850*/  BRA.DIV UR4, `(.L_x_12319) ;  /* 0x0000005e04fc7947 */ /* 0x000ff0000b800000 */
[----:B------:R-:W1:Y:S01]  /*2c860*/  SHFL.IDX PT, R14, R8, RZ, 0x181f ;  /* 0x00181fff080e7589 */ /* 0x000e6200000e0000 */
[----:B------:R-:W-:-:S03]  /*2c870*/  IMAD R7, R7, 0x2, R22 ;  /* 0x0000000207077824 */ /* 0x000fc600078e0216 */
[----:B------:R-:W4:Y:S04]  /*2c880*/  SHFL.IDX PT, R3, R9, RZ, 0x181f ;  /* 0x00181fff09037589 */ /* 0x000f2800000e0000 */
[----:B------:R-:W-:Y:S04]  /*2c890*/  SHFL.IDX PT, R5, R9, 0x1, 0x181f ;  /* 0x00381f0009057f89 */ /* 0x000fe800000e0000 */
[----:B------:R-:W-:Y:S01]  /*2c8a0*/  SHFL.IDX PT, R17, R9, 0x2, 0x181f ;  /* 0x00581f0009117f89 */ /* 0x000fe200000e0000 */
[----:B-1----:R-:W-:-:S03]  /*2c8b0*/  IADD3 R2, P0, R14, R0, RZ ;  /* 0x000000000e027210 */ /* 0x002fc60007f1e0ff */
[----:B------:R-:W1:Y:S02]  /*2c8c0*/  SHFL.IDX PT, R14, R8, 0x1, 0x181f ;  /* 0x00381f00080e7f89 */ /* 0x000e6400000e0000 */
[----:B----4-:R-:W-:-:S05]  /*2c8d0*/  IMAD.X R3, RZ, RZ, R3, P0 ;  /* 0x000000ffff037224 */ /* 0x010fca00000e0603 */
[----:B------:R-:W-:Y:S04]  /*2c8e0*/  LDGSTS.E.BYPASS.LTC128B.128 [R7+0x400], desc[UR42][R2.64], !P5 ;  /* 0x0040000002077fae */ /* 0x000fe8000e901d6a */
[----:B------:R-:W-:Y:S04]  /*2c8f0*/  LDGSTS.E.BYPASS.LTC128B.128 [R7+0x3400], desc[UR42][R2.64+0x80], !P4 ;  /* 0x0340008002077fae */ /* 0x000fe8000e101d6a */
[----:B------:R-:W-:Y:S04]  /*2c900*/  LDGSTS.E.BYPASS.LTC128B.128 [R7+0x6400], desc[UR42][R2.64+0x100], !P3 ;  /* 0x0640010002077fae */ /* 0x000fe8000d901d6a */
[----:B------:R4:W-:Y:S01]  /*2c910*/  LDGSTS.E.BYPASS.LTC128B.128 [R7+0x9400], desc[UR42][R2.64+0x180], !P1 ;  /* 0x0940018002077fae */ /* 0x0009e2000c901d6a */
[----:B-1----:R-:W-:-:S03]  /*2c920*/  IADD3 R4, P0, R14, R0, RZ ;  /* 0x000000000e047210 */ /* 0x002fc60007f1e0ff */
[----:B------:R-:W4:Y:S01]  /*2c930*/  SHFL.IDX PT, R14, R8, 0x2, 0x181f ;  /* 0x00581f00080e7f89 */ /* 0x000f2200000e0000 */
[----:B------:R-:W-:-:S05]  /*2c940*/  IADD3.X R5, RZ, R5, RZ, P0, !PT ;  /* 0x00000005ff057210 */ /* 0x000fca00007fe4ff */
[----:B------:R-:W-:Y:S04]  /*2c950*/  LDGSTS.E.BYPASS.LTC128B.128 [R7+0xc00], desc[UR42][R4.64], !P5 ;  /* 0x00c0000004077fae */ /* 0x000fe8000e901d6a */
[----:B------:R-:W-:Y:S04]  /*2c960*/  LDGSTS.E.BYPASS.LTC128B.128 [R7+0x3c00], desc[UR42][R4.64+0x80], !P4 ;  /* 0x03c0008004077fae */ /* 0x000fe8000e101d6a */
[----:B------:R-:W-:Y:S04]  /*2c970*/  LDGSTS.E.BYPASS.LTC128B.128 [R7+0x6c00], desc[UR42][R4.64+0x100], !P3 ;  /* 0x06c0010004077fae */ /* 0x000fe8000d901d6a */
[----:B------:R1:W-:Y:S01]  /*2c980*/  LDGSTS.E.BYPASS.LTC128B.128 [R7+0x9c00], desc[UR42][R4.64+0x180], !P1 ;  /* 0x09c0018004077fae */ /* 0x0003e2000c901d6a */
[----:B----4-:R-:W-:-:S03]  /*2c990*/  IADD3 R2, P0, R14, R0, RZ ;  /* 0x000000000e027210 */ /* 0x010fc60007f1e0ff */
[----:B------:R-:W4:Y:S02]  /*2c9a0*/  SHFL.IDX PT, R14, R8, 0x3, 0x181f ;  /* 0x00781f00080e7f89 */ /* 0x000f2400000e0000 */
[----:B------:R-:W-:Y:S02]  /*2c9b0*/  IMAD.X R3, RZ, RZ, R17, P0 ;  /* 0x000000ffff037224 */ /* 0x000fe400000e0611 */
[----:B-1----:R-:W1:Y:S04]  /*2c9c0*/  SHFL.IDX PT, R5, R9, 0x3, 0x181f ;  /* 0x00781f0009057f89 */ /* 0x002e6800000e0000 */
[----:B------:R-:W-:Y:S04]  /*2c9d0*/  SHFL.IDX PT, R17, R9, 0x4, 0x181f ;  /* 0x00981f0009117f89 */ /* 0x000fe800000e0000 */
[----:B------:R-:W-:Y:S04]  /*2c9e0*/  LDGSTS.E.BYPASS.LTC128B.128 [R7+0x1400], desc[UR42][R2.64], !P5 ;  /* 0x0140000002077fae */ /* 0x000fe8000e901d6a */
[----:B------:R-:W-:Y:S04]  /*2c9f0*/  LDGSTS.E.BYPASS.LTC128B.128 [R7+0x4400], desc[UR42][R2.64+0x80], !P4 ;  /* 0x0440008002077fae */ /* 0x000fe8000e101d6a */
[----:B------:R-:W-:Y:S01]  /*2ca00*/  LDGSTS.E.BYPASS.LTC128B.128 [R7+0x7400], desc[UR42][R2.64+0x100], !P3 ;  /* 0x0740010002077fae */ /* 0x000fe2000d901d6a */
[----:B----4-:R-:W-:-:S03]  /*2ca10*/  IADD3 R4, P0, R14, R0, RZ ;  /* 0x000000000e047210 */ /* 0x010fc60007f1e0ff */
[----:B------:R4:W-:Y:S04]  /*2ca20*/  LDGSTS.E.BYPASS.LTC128B.128 [R7+0xa400], desc[UR42][R2.64+0x180], !P1 ;  /* 0x0a40018002077fae */ /* 0x0009e8000c901d6a */
[----:B------:R-:W4:Y:S01]  /*2ca30*/  SHFL.IDX PT, R14, R8, 0x4, 0x181f ;  /* 0x00981f00080e7f89 */ /* 0x000f2200000e0000 */
[----:B-1----:R-:W-:-:S03]  /*2ca40*/  IMAD.X R5, RZ, RZ, R5, P0 ;  /* 0x000000ffff057224 */ /* 0x002fc600000e0605 */
[----:B------:R-:W1:Y:S04]  /*2ca50*/  SHFL.IDX PT, R9, R9, 0x5, 0x181f ;  /* 0x00b81f0009097f89 */ /* 0x000e6800000e0000 */
[----:B------:R0:W-:Y:S04]  /*2ca60*/  LDGSTS.E.BYPASS.LTC128B.128 [R7+0x1c00], desc[UR42][R4.64], !P5 ;  /* 0x01c0000004077fae */ /* 0x0001e8000e901d6a */
[----:B------:R0:W-:Y:S04]  /*2ca70*/  LDGSTS.E.BYPASS.LTC128B.128 [R7+0x4c00], desc[UR42][R4.64+0x80], !P4 ;  /* 0x04c0008004077fae */ /* 0x0001e8000e101d6a */
[----:B------:R0:W-:Y:S04]  /*2ca80*/  LDGSTS.E.BYPASS.LTC128B.128 [R7+0x7c00], desc[UR42][R4.64+0x100], !P3 ;  /* 0x07c0010004077fae */ /* 0x0001e8000d901d6a */
[----:B------:R0:W-:Y:S01]  /*2ca90*/  LDGSTS.E.BYPASS.LTC128B.128 [R7+0xac00], desc[UR42][R4.64+0x180], !P1 ;  /* 0x0ac0018004077fae */ /* 0x0001e2000c901d6a */
[----:B----4-:R-:W-:-:S03]  /*2caa0*/  IADD3 R2, P0, R14, R0, RZ ;  /* 0x000000000e027210 */ /* 0x010fc60007f1e0ff */
[----:B------:R0:W4:Y:S02]  /*2cab0*/  SHFL.IDX PT, R14, R8, 0x5, 0x181f ;  /* 0x00b81f00080e7f89 */ /* 0x00012400000e0000 */
[----:B------:R-:W-:-:S05]  /*2cac0*/  IMAD.X R3, RZ, RZ, R17, P0 ;  /* 0x000000ffff037224 */ /* 0x000fca00000e0611 */
[----:B------:R0:W-:Y:S04]  /*2cad0*/  LDGSTS.E.BYPASS.LTC128B.128 [R7+0x2400], desc[UR42][R2.64], !P5 ;  /* 0x0240000002077fae */ /* 0x0001e8000e901d6a */
[----:B------:R0:W-:Y:S04]  /*2cae0*/  LDGSTS.E.BYPASS.LTC128B.128 [R7+0x5400], desc[UR42][R2.64+0x80], !P4 ;  /* 0x0540008002077fae */ /* 0x0001e8000e101d6a */
[----:B------:R0:W-:Y:S04]  /*2caf0*/  LDGSTS.E.BYPASS.LTC128B.128 [R7+0x8400], desc[UR42][R2.64+0x100], !P3 ;  /* 0x0840010002077fae */ /* 0x0001e8000d901d6a */
[----:B-1----:R0:W-:Y:S02]  /*2cb00*/  LDGSTS.E.BYPASS.LTC128B.128 [R7+0xb400], desc[UR42][R2.64+0x180], !P1 ;  /* 0x0b40018002077fae */ /* 0x0021e4000c901d6a */
.L_x_12532:
[----:B0---4-:R-:W-:-:S05]  /*2cb10*/  IADD3 R2, P0, R14, R0, RZ ;  /* 0x000000000e027210 */ /* 0x011fca0007f1e0ff */
        /* <DEDUP_REMOVED lines=10> */
.L_x_12320:
        /* <DEDUP_REMOVED lines=11> */
.L_x_12321:
[----:B------:R0:W-:Y:S01]  /*2cc70*/  SYNCS.ARRIVE.TRANS64.A1T0 RZ, [R6+URZ+0x22850], RZ ;  /* 0x022850ff06ff79a7 */ /* 0x0001e2000810003f */
[----:B------:R-:W-:Y:S05]  /*2cc80*/  @P2 BRA `(.L_x_12322) ;  /* 0xfffffff000a02947 */ /* 0x000fea000383ffff */
.L_x_12309:
[----:B------:R-:W-:Y:S05]  /*2cc90*/  BSYNC B0 ;  /* 0x0000000000007941 */ /* 0x000fea0003800000 */
.L_x_12308:
[----:B------:R-:W1:Y:S01]  /*2cca0*/  S2R R2, SR_TID.X ;  /* 0x0000000000027919 */ /* 0x000e620000002100 */
[----:B------:R-:W-:Y:S01]  /*2ccb0*/  VIADD R25, R25, 0x1 ;  /* 0x0000000119197836 */ /* 0x000fe20000000000 */
[----:B------:R-:W-:Y:S04]  /*2ccc0*/  BSSY B0, `(.L_x_12323) ;  /* 0x0000012000007945 */ /* 0x000fe80003800000 */
[----:B------:R-:W-:-:S04]  /*2ccd0*/  ISETP.NE.AND P0, PT, R25, 0x2, PT ;  /* 0x000000021900780c */ /* 0x000fc80003f05270 */
[----:B------:R-:W-:Y:S02]  /*2cce0*/  SEL R5, RZ, 0x1, P0 ;  /* 0x00000001ff057807 */ /* 0x000fe40000000000 */
        /* <DEDUP_REMOVED lines=10> */
[----:B------:R-:W1:Y:S02]  /*2cd90*/  S2R R4, SR_LTMASK ;  /* 0x0000000000047919 */ /* 0x000e640000003900 */
[----:B-1----:R-:W-:-:S04]  /*2cda0*/  LOP3.LUT R4, R4, UR4, RZ, 0xc0, !PT ;  /* 0x0000000404047c12 */ /* 0x002fc8000f8ec0ff */
[----:B------:R-:W1:Y:S01]  /*2cdb0*/  POPC R9, R4 ;  /* 0x0000000400097309 */ /* 0x000e620000000000 */
[----:B----4-:R-:W1:Y:S02]  /*2cdc0*/  SHFL.IDX PT, R0, R3, R0, 0x1f ;  /* 0x00001f0003007589 */ /* 0x010e6400000e0000 */
[----:B-1----:R-:W-:-:S07]  /*2cdd0*/  IADD3 R16, R0, UR37, R9 ;  /* 0x0000002500107c10 */ /* 0x002fce000fffe009 */
.L_x_12324:
[----:B------:R-:W-:Y:S05]  /*2cde0*/  BSYNC B0 ;  /* 0x0000000000007941 */ /* 0x000fea0003800000 */
.L_x_12323:
[----:B------:R-:W-:Y:S02]  /*2cdf0*/  LOP3.LUT R26, R26, R5, RZ, 0x3c, !PT ;  /* 0x000000051a1a7212 */ /* 0x000fe400078e3cff */
[----:B------:R-:W-:-:S07]  /*2ce00*/  SEL R25, R25, RZ, P0 ;  /* 0x000000ff19197207 */ /* 0x000fce0000000000 */
.L_x_12283:
[----:B------:R-:W-:Y:S05]  /*2ce10*/  BSYNC B7 ;  /* 0x0000000000077941 */ /* 0x000fea0003800000 */
.L_x_12281:
[----:B------:R-:W-:-:S13]  /*2ce20*/  LOP3.LUT P0, RZ, R23, 0x80, RZ, 0xc0, !PT ;  /* 0x0000008017ff7812 */ /* 0x000fda000780c0ff */
[----:B------:R-:W-:Y:S05]  /*2ce30*/  @!P0 BRA `(.L_x_12325) ;  /* 0x0000000000248947 */ /* 0x000fea0003800000 */
[----:B------:R-:W-:Y:S05]  /*2ce40*/  WARPSYNC.ALL ;  /* 0x0000000000007948 */ /* 0x000fea0003800000 */
[----:B------:R-:W1:Y:S08]  /*2ce50*/  S2UR UR5, SR_CgaCtaId ;  /* 0x00000000000579c3 */ /* 0x000e700000008800 */
[----:B------:R-:W-:Y:S06]  /*2ce60*/  BAR.SYNC.DEFER_BLOCKING 0x5, 0x180 ;  /* 0x0146000000007b1d */ /* 0x000fec0000010000 */
[----:B------:R-:W-:-:S02]  /*2ce70*/  UMOV UR4, 0x400 ;  /* 0x0000040000047882 */ /* 0x000fc40000000000 */
[----:B-1----:R-:W-:-:S06]  /*2ce80*/  ULEA UR4, UR5, UR4, 0x18 ;  /* 0x0000000405047291 */ /* 0x002fcc000f8ec03f */
[----:B------:R-:W-:-:S05]  /*2ce90*/  IMAD.U32 R22, RZ, RZ, UR4 ;  /* 0x00000004ff167e24 */ /* 0x000fca000f8e00ff */
[----:B------:R1:W4:Y:S01]  /*2cea0*/  LDS.128 R16, [R22+0x228d0] ;  /* 0x0228d00016107984 */ /* 0x0003220000000c00 */
[----:B------:R-:W-:Y:S06]  /*2ceb0*/  BAR.ARV 0x4, 0x180 ;  /* 0x0106000000007b1d */ /* 0x000fec0000002000 */
[----:B------:R-:W-:Y:S05]  /*2cec0*/  BRA `(.L_x_12326) ;  /* 0x0000000c00d47947 */ /* 0x000fea0003800000 */
.L_x_12325:
        /* <DEDUP_REMOVED lines=8> */
[----:B------:R-:W1:Y:S08]  /*2cf50*/  @!P1 LDC.64 R2, c[0x0][0xc80] ;  /* 0x00032000ff029b82 */ /* 0x000e700000000a00 */
[----:B------:R-:W4:Y:S01]  /*2cf60*/  @!P1 LDC.64 R4, c[0x0][0xc78] ;  /* 0x00031e00ff049b82 */ /* 0x000f220000000a00 */
[----:B-1----:R-:W-:-:S05]  /*2cf70*/  @!P1 IMAD.WIDE R2, R7, 0x4, R2 ;  /* 0x0000000407029825 */ /* 0x002fca00078e0202 */
[----:B0-23--:R4:W2:Y:S02]  /*2cf80*/  @!P1 LDG.E R6, desc[UR42][R2.64] ;  /* 0x0000002a02069981 */ /* 0x00d8a4000c1e1900 */
[----:B----4-:R-:W-:-:S05]  /*2cf90*/  @!P1 IMAD.WIDE R2, R7, 0x4, R4 ;  /* 0x0000000407029825 */ /* 0x010fca00078e0204 */
        /* <DEDUP_REMOVED lines=30> */
.L_x_12542:
[----:B------:R-:W-:Y:S02]  /*2d180*/  ULDC UR4, c[0x0][0xc38] ;  /* 0x00030e0000047ab9 */ /* 0x000fe40000000800 */
[----:B------:R-:W-:-:S04]  /*2d190*/  IMAD.U32 R5, RZ, RZ, UR4 ;  /* 0x00000004ff057e24 */ /* 0x000fc8000f8e00ff */
[----:B-1----:R-:W-:-:S04]  /*2d1a0*/  IMAD R14, R14, R5, RZ ;  /* 0x000000050e0e7224 */ /* 0x002fc800078e02ff */
[----:B------:R-:W-:-:S05]  /*2d1b0*/  IMAD.IADD R7, R7, 0x1, R14 ;  /* 0x0000000107077824 */ /* 0x000fca00078e020e */
[----:B------:R-:W-:-:S13]  /*2d1c0*/  ISETP.GT.AND P6, PT, R7, R0, PT ;  /* 0x000000000700720c */ /* 0x000fda0003fc4270 */
[----:B------:R-:W-:Y:S05]  /*2d1d0*/  @P6 BRA `(.L_x_12328) ;  /* 0x0000000000a46947 */ /* 0x000fea0003800000 */
.L_x_12331:
        /* <DEDUP_REMOVED lines=34> */
[----:B------:R0:W1:Y:S02]  /*2d400*/  SHFL.IDX PT, R14, R2, 0x1f, 0x1f ;  /* 0x03e01f00020e7f89 */ /* 0x00006400000e0000 */
.L_x_12550:
[----:B------:R-:W-:Y:S02]  /*2d410*/  ULDC UR4, c[0x0][0xc38] ;  /* 0x00030e0000047ab9 */ /* 0x000fe40000000800 */
[----:B------:R-:W-:-:S04]  /*2d420*/  IMAD.U32 R5, RZ, RZ, UR4 ;  /* 0x00000004ff057e24 */ /* 0x000fc8000f8e00ff */
[----:B-1----:R-:W-:-:S04]  /*2d430*/  IMAD R14, R14, R5, RZ ;  /* 0x000000050e0e7224 */ /* 0x002fc800078e02ff */
[----:B------:R-:W-:-:S05]  /*2d440*/  IMAD.IADD R7, R14, 0x1, R7 ;  /* 0x000000010e077824 */ /* 0x000fca00078e0207 */
[----:B------:R-:W-:-:S13]  /*2d450*/  ISETP.GT.AND P6, PT, R7, R0, PT ;  /* 0x000000000700720c */ /* 0x000fda0003fc4270 */
[----:B------:R-:W-:Y:S05]  /*2d460*/  @!P6 BRA `(.L_x_12331) ;  /* 0xfffffffc005ce947 */ /* 0x000fea000383ffff */
.L_x_12328:
        /* <DEDUP_REMOVED lines=10> */
.L_x_12555:
[----:B------:R-:W-:-:S13]  /*2d510*/  ISETP.NE.AND P0, PT, R3, RZ, PT ;  /* 0x000000ff0300720c */ /* 0x000fda0003f05270 */
[----:B------:R-:W-:Y:S05]  /*2d520*/  @!P0 BRA `(.L_x_12333) ;  /* 0x0000000000108947 */ /* 0x000fea0003800000 */
[----:B------:R-:W-:Y:S01]  /*2d530*/  UMOV UR4, 0xffffffff ;  /* 0xffffffff00047882 */ /* 0x000fe20000000000 */
[----:B-1----:R-:W-:Y:S02]  /*2d540*/  VIADD R12, R12, 0xffffffff ;  /* 0xffffffff0c0c7836 */ /* 0x002fe40000000000 */
[----:B------:R-:W-:Y:S05]  /*2d550*/  BRA.DIV UR4, `(.L_x_12334) ;  /* 0x0000006204d47947 */ /* 0x000fea000b800000 */
[----:B------:R4:W1:Y:S02]  /*2d560*/  SHFL.IDX PT, R6, R2, R12, 0x1f ;  /* 0x00001f0c02067589 */ /* 0x00086400000e0000 */
.L_x_12333:
        /* <DEDUP_REMOVED lines=59> */
.L_x_12335:
        /* <DEDUP_REMOVED lines=57> */
[----:B------:R-:W-:Y:S02]  /*2dcb0*/  @!P1 LOP3.LUT R2, RZ, R5, RZ, 0x33, !PT ;  /* 0x00000005ff029212 */ /* 0x000fe400078e33ff */
[----:B------:R-:W-:-:S05]  /*2dcc0*/  IADD3 R5, -R5, RZ, RZ ;  /* 0x000000ff05057210 */ /* 0x000fca0007ffe1ff */
[----:B------:R-:W-:-:S07]  /*2dcd0*/  IMAD R18, R2, R5, R3 ;  /* 0x0000000502127224 */ /* 0x000fce00078e0203 */
.L_x_12336:
[----:B------:R-:W-:-:S05]  /*2dce0*/  LOP3.LUT R2, RZ, R2, RZ, 0x33, !PT ;  /* 0x00000002ff027212 */ /* 0x000fca00078e33ff */
[----:B------:R-:W-:Y:S01]  /*2dcf0*/  IMAD.IADD R17, R17, 0x1, R2 ;  /* 0x0000000111117824 */ /* 0x000fe200078e0202 */
[----:B------:R-:W-:Y:S06]  /*2dd00*/  BRA `(.L_x_12337) ;  /* 0x00000000001c7947 */ /* 0x000fec0003800000 */
.L_x_12329:
[----:B------:R-:W-:Y:S01]  /*2dd10*/  UMOV UR4, URZ ;  /* 0x0000003f00047c82 */ /* 0x000fe20008000000 */
[----:B------:R-:W-:Y:S01]  /*2dd20*/  UMOV UR5, URZ ;  /* 0x0000003f00057c82 */ /* 0x000fe20008000000 */
[----:B------:R-:W-:Y:S01]  /*2dd30*/  ULDC UR6, c[0x0][0xc3c] ;  /* 0x00030f0000067ab9 */ /* 0x000fe20000000800 */
[----:B------:R-:W-:Y:S02]  /*2dd40*/  IMAD.MOV.U32 R16, RZ, RZ, R0 ;  /* 0x000000ffff107224 */ /* 0x000fe400078e0000 */
[----:B------:R-:W-:Y:S02]  /*2dd50*/  IMAD.U32 R17, RZ, RZ, UR4 ;  /* 0x00000004ff117e24 */ /* 0x000fe4000f8e00ff */
[----:B------:R-:W-:Y:S02]  /*2dd60*/  IMAD.U32 R18, RZ, RZ, UR5 ;  /* 0x00000005ff127e24 */ /* 0x000fe4000f8e00ff */
[----:B------:R-:W-:-:S07]  /*2dd70*/  IMAD.U32 R19, RZ, RZ, UR6 ;  /* 0x00000006ff137e24 */ /* 0x000fce000f8e00ff */
.L_x_12337:
        /* <DEDUP_REMOVED lines=10> */
.L_x_12326:
[----:B------:R-:W-:Y:S02]  /*2de20*/  ULDC UR4, c[0x0][0xc3c] ;  /* 0x00030f0000047ab9 */ /* 0x000fe40000000800 */
[----:B----4-:R-:W-:-:S13]  /*2de30*/  ISETP.GE.AND P0, PT, R19, UR4, PT ;  /* 0x0000000413007c0c */ /* 0x010fda000bf06270 */
[----:B------:R-:W-:Y:S05]  /*2de40*/  @!P0 BRA `(.L_x_12338) ;  /* 0xffffff9400688947 */ /* 0x000fea000383ffff */
[----:B------:R-:W-:Y:S05]  /*2de50*/  BSYNC B8 ;  /* 0x0000000000087941 */ /* 0x000fea0003800000 */
.L_x_12219:
[----:B0-----:R-:W4:Y:S01]  /*2de60*/  LDL.LU R0, [R1+0x420] ;  /* 0x0004200001007983 */ /* 0x001f220000300800 */
[----:B------:R-:W-:Y:S01]  /*2de70*/  BSSY B0, `(.L_x_12339) ;  /* 0x000000b000007945 */ /* 0x000fe20003800000 */
[----:B------:R-:W0:Y:S01]  /*2de80*/  S2R R5, SR_CgaCtaId ;  /* 0x0000000000057919 */ /* 0x000e220000008800 */
[----:B----4-:R-:W-:-:S05]  /*2de90*/  VIADD R0, R0, 0x1 ;  /* 0x0000000100007836 */ /* 0x010fca0000000000 */
        /* <DEDUP_REMOVED lines=8> */
.L_x_12558:
[----:B------:R-:W-:Y:S05]  /*2df20*/  BSYNC B0 ;  /* 0x0000000000007941 */ /* 0x000fea0003800000 */
.L_x_12339:
[----:B------:R-:W-:-:S03]  /*2df30*/  UMOV UR4, 0xffffffff ;  /* 0xffffffff00047882 */ /* 0x000fc60000000000 */
[----:B------:R-:W-:Y:S05]  /*2df40*/  BRA.DIV UR4, `(.L_x_12341) ;  /* 0x0000005a04947947 */ /* 0x000fea000b800000 */
[----:B0-----:R-:W0:Y:S02]  /*2df50*/  S2R R0, SR_TID.X ;  /* 0x0000000000007919 */ /* 0x001e240000002100 */
[----:B0-----:R-:W-:-:S04]  /*2df60*/  SHF.R.U32.HI R0, RZ, 0x5, R0 ;  /* 0x00000005ff007819 */ /* 0x001fc80000011600 */
[----:B------:R-:W-:-:S05]  /*2df70*/  LOP3.LUT R0, R0, 0x3, RZ, 0xc0, !PT ;  /* 0x0000000300007812 */ /* 0x000fca00078ec0ff */
[----:B------:R0:W4:Y:S02]  /*2df80*/  SHFL.IDX PT, R14, R0, RZ, 0x1f ;  /* 0x00001fff000e7589 */ /* 0x00012400000e0000 */
.L_x_12561:
[----:B----4-:R-:W-:-:S13]  /*2df90*/  ISETP.NE.AND P0, PT, R14, RZ, PT ;  /* 0x000000ff0e00720c */ /* 0x010fda0003f05270 */
[----:B------:R-:W-:Y:S05]  /*2dfa0*/  @P0 BRA `(.L_x_11961) ;  /* 0x0000000000880947 */ /* 0x000fea0003800000 */
[----:B------:R-:W-:-:S03]  /*2dfb0*/  UMOV UR4, 0xffffffff ;  /* 0xffffffff00047882 */ /* 0x000fc60000000000 */
[----:B------:R-:W-:Y:S05]  /*2dfc0*/  BRA.DIV UR4, `(.L_x_12342) ;  /* 0x0000005a04a87947 */ /* 0x000fea000b800000 */
[----:B------:R-:W-:-:S13]  /*2dfd0*/  ELECT P6, URZ, PT ;  /* 0x00000000003f782f */ /* 0x000fda00038c0000 */
.L_x_12564:
[----:B------:R-:W-:Y:S05]  /*2dfe0*/  @!P6 BRA `(.L_x_11961) ;  /* 0x000000000078e947 */ /* 0x000fea0003800000 */
[----:B------:R-:W-:-:S06]  /*2dff0*/  ULOP3.LUT UR4, UR36, 0x2, URZ, 0xfc, !UPT ;  /* 0x0000000224047892 */ /* 0x000fcc000f8efc3f */
[----:B0-----:R-:W-:-:S05]  /*2e000*/  IMAD.U32 R0, RZ, RZ, UR4 ;  /* 0x00000004ff007e24 */ /* 0x001fca000f8e00ff */
[----:B------:R-:W-:-:S13]  /*2e010*/  ISETP.NE.AND P0, PT, R0, 0x3, PT ;  /* 0x000000030000780c */ /* 0x000fda0003f05270 */
[----:B------:R-:W-:Y:S05]  /*2e020*/  @!P0 BRA `(.L_x_12343) ;  /* 0x0000000000048947 */ /* 0x000fea0003800000 */
[----:B------:R-:W-:Y:S01]  /*2e030*/  BPT.TRAP 0x1 ;  /* 0x000000040000795c */ /* 0x000fe20000300000 */
.L_x_12343:
[C---:B------:R-:W-:Y:S01]  /*2e040*/  IMAD R5, R25.reuse, 0x8, R4 ;  /* 0x0000000819057824 */ /* 0x040fe200078e0204 */
[----:B------:R-:W-:Y:S01]  /*2e050*/  SHF.L.U32 R0, R26, 0x1f, RZ ;  /* 0x0000001f1a007819 */ /* 0x000fe200000006ff */
[----:B------:R-:W-:-:S03]  /*2e060*/  VIADD R25, R25, 0x1 ;  /* 0x0000000119197836 */ /* 0x000fc60000000000 */
[----:B------:R-:W0:Y:S02]  /*2e070*/  SYNCS.PHASECHK.TRANS64.TRYWAIT P1, [R5+URZ+0x22840], R0 ;  /* 0x02284000050075a7 */ /* 0x000e24000802017f */
[----:B------:R-:W-:-:S04]  /*2e080*/  ISETP.NE.AND P2, PT, R25, 0x2, PT ;  /* 0x000000021900780c */ /* 0x000fc80003f45270 */
[----:B------:R-:W-:Y:S01]  /*2e090*/  SEL R3, RZ, 0x1, P2 ;  /* 0x00000001ff037807 */ /* 0x000fe20001000000 */
[----:B0-----:R-:W-:Y:S08]  /*2e0a0*/  @!P1 BRA `(.L_x_12344) ;  /* 0x0000005800909947 */ /* 0x001ff00003800000 */
.L_x_12565:
[----:B------:R-:W-:Y:S02]  /*2e0b0*/  SEL R25, R25, RZ, P2 ;  /* 0x000000ff19197207 */ /* 0x000fe40001000000 */
[----:B------:R-:W-:Y:S01]  /*2e0c0*/  LOP3.LUT R2, R26, R3, RZ, 0x3c, !PT ;  /* 0x000000031a027212 */ /* 0x000fe200078e3cff */
[----:B------:R-:W-:Y:S06]  /*2e0d0*/  @!P0 BRA `(.L_x_12345) ;  /* 0x0000000000048947 */ /* 0x000fec0003800000 */
[----:B------:R-:W-:Y:S01]  /*2e0e0*/  BPT.TRAP 0x1 ;  /* 0x000000040000795c */ /* 0x000fe20000300000 */
.L_x_12345:
[----:B------:R-:W-:Y:S01]  /*2e0f0*/  IMAD R25, R25, 0x8, R4 ;  /* 0x0000000819197824 */ /* 0x000fe200078e0204 */
[----:B------:R-:W-:-:S04]  /*2e100*/  SHF.L.U32 R2, R2, 0x1f, RZ ;  /* 0x0000001f02027819 */ /* 0x000fc800000006ff */
[----:B------:R-:W4:Y:S02]  /*2e110*/  SYNCS.PHASECHK.TRANS64.TRYWAIT P1, [R25+URZ+0x22840], R2 ;  /* 0x02284002190075a7 */ /* 0x000f24000802017f */
[----:B----4-:R-:W-:Y:S05]  /*2e120*/  @!P1 BRA `(.L_x_12346) ;  /* 0x0000005800849947 */ /* 0x010fea0003800000 */
.L_x_12566:
[----:B------:R-:W-:Y:S05]  /*2e130*/  @!P0 BRA `(.L_x_12347) ;  /* 0x0000000000048947 */ /* 0x000fea0003800000 */
[----:B------:R-:W-:Y:S01]  /*2e140*/  BPT.TRAP 0x1 ;  /* 0x000000040000795c */ /* 0x000fe20000300000 */
.L_x_12347:
[----:B------:R-:W5:Y:S02]  /*2e150*/  SYNCS.PHASECHK.TRANS64.TRYWAIT P1, [R5+URZ+0x22860], R0 ;  /* 0x02286000050075a7 */ /* 0x000f64000802017f */
[----:B-----5:R-:W-:Y:S05]  /*2e160*/  @!P1 BRA `(.L_x_12348) ;  /* 0x0000005800889947 */ /* 0x020fea0003800000 */
.L_x_12567:
[----:B------:R-:W-:Y:S05]  /*2e170*/  @!P0 BRA `(.L_x_12349) ;  /* 0x0000000000048947 */ /* 0x000fea0003800000 */
[----:B------:R-:W-:Y:S01]  /*2e180*/  BPT.TRAP 0x1 ;  /* 0x000000040000795c */ /* 0x000fe20000300000 */
.L_x_12349:
[----:B------:R0:W0:Y:S02]  /*2e190*/  SYNCS.PHASECHK.TRANS64.TRYWAIT P0, [R25+URZ+0x22860], R2 ;  /* 0x02286002190075a7 */ /* 0x000024000800017f */
[----:B0-----:R-:W-:Y:S05]  /*2e1a0*/  @!P0 NANOSLEEP.SYNCS 0x989680 ;  /* 0x009896800000895d */ /* 0x001fea0003900000 */
[----:B------:R-:W0:Y:S02]  /*2e1b0*/  @!P0 SYNCS.PHASECHK.TRANS64 P0, [R25+URZ+0x22860], R2 ;  /* 0x02286002190085a7 */ /* 0x000e24000800007f */
[----:B0-----:R-:W-:Y:S05]  /*2e1c0*/  @!P0 BRA `(.L_x_12349) ;  /* 0xfffffffc00f08947 */ /* 0x001fea000383ffff */
.L_x_11961:
[----:B------:R-:W-:Y:S05]  /*2e1d0*/  BSYNC B9 ;  /* 0x0000000000097941 */ /* 0x000fea0003800000 */
.L_x_11958:
[----:B------:R-:W-:Y:S05]  /*2e1e0*/  EXIT ;  /* 0x000000000000794d */ /* 0x000fea0003800000 */
.L_x_11990:
[----:B0-----:R0:W1:Y:S02]  /*2e1f0*/  SYNCS.PHASECHK.TRANS64.TRYWAIT P5, [R54+URZ+0x22890], R55 ;  /* 0x02289037360075a7 */ /* 0x00106400080a017f */
[----:B-1----:R-:W-:Y:S05]  /*2e200*/  @!P5 NANOSLEEP.SYNCS 0x989680 ;  /* 0x009896800000d95d */ /* 0x002fea0003900000 */
[----:B------:R-:W1:Y:S02]  /*2e210*/  @!P5 SYNCS.PHASECHK.TRANS64 P5, [R54+URZ+0x22890], R55 ;  /* 0x022890373600d5a7 */ /* 0x000e6400080a007f */
[----:B-1----:R-:W-:Y:S05]  /*2e220*/  @!P5 BRA `(.L_x_11990) ;  /* 0xfffffffc00f0d947 */ /* 0x002fea000383ffff */
[----:B------:R-:W-:Y:S05]  /*2e230*/  BRA `(.L_x_12350) ;  /* 0xfffffd50006c7947 */ /* 0x000fea000383ffff */
.L_x_11991:
[----:B------:R-:W-:Y:S01]  /*2e240*/  BSSY B1, `(.L_x_12351) ;  /* 0x0000008000017945 */ /* 0x000fe20003800000 */
[----:B------:R-:W-:Y:S01]  /*2e250*/  IMAD.MOV.U32 R13, RZ, RZ, R59 ;  /* 0x000000ffff0d7224 */ /* 0x000fe200078e003b */
[----:B------:R-:W-:Y:S01]  /*2e260*/  MOV R15, 0xffffffff ;  /* 0xffffffff000f7802 */ /* 0x000fe20000000f00 */
[----:B------:R-:W-:Y:S02]  /*2e270*/  IMAD.MOV.U32 R12, RZ, RZ, RZ ;  /* 0x000000ffff0c7224 */ /* 0x000fe400078e00ff */
[----:B------:R-:W-:-:S07]  /*2e280*/  IMAD.MOV.U32 R11, RZ, RZ, 0x1c1f ;  /* 0x00001c1fff0b7424 */ /* 0x000fce00078e00ff */
[----:B0-----:R-:W-:Y:S05]  /*2e290*/  WARPSYNC.COLLECTIVE R15, `(.L_x_12352) ;  /* 0x000000000f087348 */ /* 0x001fea0003c00000 */
[----:B------:R1:W2:Y:S02]  /*2e2a0*/  SHFL.IDX P6, R14, R13, R12, R11 ;  /* 0x0000000c0d0e7389 */ /* 0x0002a400000c000b */
[----:B012---:R-:W-:Y:S01]  /*2e2b0*/  ENDCOLLECTIVE ;  /* 0x000000000000791b */ /* 0x007fe20003800000 */
.L_x_12352:
[----:B------:R-:W-:Y:S05]  /*2e2c0*/  BSYNC B1 ;  /* 0x0000000000017941 */ /* 0x000fea0003800000 */
.L_x_12351:
        /* <DEDUP_REMOVED lines=8> */
.L_x_12353:
[----:B------:R-:W-:Y:S05]  /*2e350*/  BRA `(.L_x_12354) ;  /* 0xfffffd5000387947 */ /* 0x000fea000383ffff */
.L_x_12000:
[----:B------:R-:W-:Y:S01]  /*2e360*/  BSSY B1, `(.L_x_12355) ;  /* 0x0000008000017945 */ /* 0x000fe20003800000 */
[----:B------:R-:W-:Y:S02]  /*2e370*/  IMAD.MOV.U32 R13, RZ, RZ, R59 ;  /* 0x000000ffff0d7224 */ /* 0x000fe400078e003b */
[----:B------:R-:W-:Y:S02]  /*2e380*/  IMAD.MOV.U32 R12, RZ, RZ, 0x1 ;  /* 0x00000001ff0c7424 */ /* 0x000fe400078e00ff */
[----:B0---4-:R-:W-:Y:S02]  /*2e390*/  IMAD.MOV.U32 R11, RZ, RZ, 0x1c1f ;  /* 0x00001c1fff0b7424 */ /* 0x011fe400078e00ff */
[----:B------:R-:W-:-:S07]  /*2e3a0*/  IMAD.MOV.U32 R15, RZ, RZ, -0x1 ;  /* 0xffffffffff0f7424 */ /* 0x000fce00078e00ff */
[----:B-123--:R-:W-:Y:S05]  /*2e3b0*/  WARPSYNC.COLLECTIVE R15, `(.L_x_12356) ;  /* 0x000000000f087348 */ /* 0x00efea0003c00000 */
[----:B---3--:R0:W3:Y:S02]  /*2e3c0*/  SHFL.IDX P6, R14, R13, R12, R11 ;  /* 0x0000000c0d0e7389 */ /* 0x0080e400000c000b */
[----:B0123--:R-:W-:Y:S01]  /*2e3d0*/  ENDCOLLECTIVE ;  /* 0x000000000000791b */ /* 0x00ffe20003800000 */
.L_x_12356:
[----:B------:R-:W-:Y:S05]  /*2e3e0*/  BSYNC B1 ;  /* 0x0000000000017941 */ /* 0x000fea0003800000 */
.L_x_12355:
        /* <DEDUP_REMOVED lines=8> */
.L_x_12357:
[----:B------:R-:W-:Y:S05]  /*2e470*/  BRA `(.L_x_12358) ;  /* 0xfffffd5400b07947 */ /* 0x000fea000383ffff */
.L_x_12014:
[----:B0-----:R0:W1:Y:S02]  /*2e480*/  SYNCS.PHASECHK.TRANS64.TRYWAIT P5, [R54+URZ+0x22890], R55 ;  /* 0x02289037360075a7 */ /* 0x00106400080a017f */
[----:B-1----:R-:W-:Y:S05]  /*2e490*/  @!P5 NANOSLEEP.SYNCS 0x989680 ;  /* 0x009896800000d95d */ /* 0x002fea0003900000 */
[----:B------:R-:W1:Y:S02]  /*2e4a0*/  @!P5 SYNCS.PHASECHK.TRANS64 P5, [R54+URZ+0x22890], R55 ;  /* 0x022890373600d5a7 */ /* 0x000e6400080a007f */
[----:B-1----:R-:W-:Y:S05]  /*2e4b0*/  @!P5 BRA `(.L_x_12014) ;  /* 0xfffffffc00f0d947 */ /* 0x002fea000383ffff */
[----:B------:R-:W-:Y:S05]  /*2e4c0*/  BRA `(.L_x_12359) ;  /* 0xfffffd6400647947 */ /* 0x000fea000383ffff */
.L_x_12015:
        /* <DEDUP_REMOVED lines=8> */
.L_x_12361:
[----:B------:R-:W-:Y:S05]  /*2e550*/  BSYNC B1 ;  /* 0x0000000000017941 */ /* 0x000fea0003800000 */
.L_x_12360:
        /* <DEDUP_REMOVED lines=8> */
.L_x_12362:
[----:B------:R-:W-:Y:S05]  /*2e5e0*/  BRA `(.L_x_12363) ;  /* 0xfffffd6400307947 */ /* 0x000fea000383ffff */
.L_x_12020:
[----:B------:R-:W-:Y:S01]  /*2e5f0*/  BSSY B1, `(.L_x_12364) ;  /* 0x0000008000017945 */ /* 0x000fe20003800000 */
[----:B----4-:R-:W-:Y:S02]  /*2e600*/  IMAD.MOV.U32 R13, RZ, RZ, R59 ;  /* 0x000000ffff0d7224 */ /* 0x010fe400078e003b */
[----:B------:R-:W-:Y:S02]  /*2e610*/  IMAD.MOV.U32 R12, RZ, RZ, 0x1 ;  /* 0x00000001ff0c7424 */ /* 0x000fe400078e00ff */
[----:B------:R-:W-:Y:S02]  /*2e620*/  IMAD.MOV.U32 R11, RZ, RZ, 0x1c1f ;  /* 0x00001c1fff0b7424 */ /* 0x000fe400078e00ff */
[----:B------:R-:W-:-:S07]  /*2e630*/  IMAD.MOV.U32 R15, RZ, RZ, -0x1 ;  /* 0xffffffffff0f7424 */ /* 0x000fce00078e00ff */
[----:B012---:R-:W-:Y:S05]  /*2e640*/  WARPSYNC.COLLECTIVE R15, `(.L_x_12365) ;  /* 0x000000000f087348 */ /* 0x007fea0003c00000 */
[----:B------:R3:W4:Y:S02]  /*2e650*/  SHFL.IDX P6, R14, R13, R12, R11 ;  /* 0x0000000c0d0e7389 */ /* 0x00072400000c000b */
[----:B01234-:R-:W-:Y:S01]  /*2e660*/  ENDCOLLECTIVE ;  /* 0x000000000000791b */ /* 0x01ffe20003800000 */
.L_x_12365:
[----:B------:R-:W-:Y:S05]  /*2e670*/  BSYNC B1 ;  /* 0x0000000000017941 */ /* 0x000fea0003800000 */
.L_x_12364:
        /* <DEDUP_REMOVED lines=8> */
.L_x_12366:
[----:B------:R-:W-:Y:S05]  /*2e700*/  BRA `(.L_x_12367) ;  /* 0xfffffd6800cc7947 */ /* 0x000fea000383ffff */
.L_x_12025:
[----:B0-----:R0:W1:Y:S02]  /*2e710*/  SYNCS.PHASECHK.TRANS64.TRYWAIT P0, [R54+URZ+0x22890], R55 ;  /* 0x02289037360075a7 */ /* 0x001064000800017f */
[----:B-1----:R-:W-:Y:S05]  /*2e720*/  @!P0 NANOSLEEP.SYNCS 0x989680 ;  /* 0x009896800000895d */ /* 0x002fea0003900000 */
[----:B------:R-:W1:Y:S02]  /*2e730*/  @!P0 SYNCS.PHASECHK.TRANS64 P0, [R54+URZ+0x22890], R55 ;  /* 0x02289037360085a7 */ /* 0x000e64000800007f */
[----:B-1----:R-:W-:Y:S05]  /*2e740*/  @!P0 BRA `(.L_x_12025) ;  /* 0xfffffffc00f08947 */ /* 0x002fea000383ffff */
[----:B------:R-:W-:Y:S05]  /*2e750*/  BRA `(.L_x_12368) ;  /* 0xfffffd7000bc7947 */ /* 0x000fea000383ffff */
.L_x_12026:
        /* <DEDUP_REMOVED lines=8> */
.L_x_12370:
[----:B------:R-:W-:Y:S05]  /*2e7e0*/  BSYNC B1 ;  /* 0x0000000000017941 */ /* 0x000fea0003800000 */
.L_x_12369:
        /* <DEDUP_REMOVED lines=8> */
.L_x_12371:
[----:B------:R-:W-:Y:S05]  /*2e870*/  BRA `(.L_x_12372) ;  /* 0xfffffd7000dc7947 */ /* 0x000fea000383ffff */
.L_x_12029:
[----:B------:R-:W-:Y:S01]  /*2e880*/  BSSY B1, `(.L_x_12373) ;  /* 0x0000008000017945 */ /* 0x000fe20003800000 */
[----:B------:R-:W-:Y:S01]  /*2e890*/  IMAD.MOV.U32 R13, RZ, RZ, R32 ;  /* 0x000000ffff0d7224 */ /* 0x000fe200078e0020 */
[----:B------:R-:W-:Y:S01]  /*2e8a0*/  MOV R15, 0xffffffff ;  /* 0xffffffff000f7802 */ /* 0x000fe20000000f00 */
[----:B------:R-:W-:Y:S02]  /*2e8b0*/  IMAD.MOV.U32 R12, RZ, RZ, 0x1 ;  /* 0x00000001ff0c7424 */ /* 0x000fe400078e00ff */
[----:B------:R-:W-:-:S07]  /*2e8c0*/  IMAD.MOV.U32 R11, RZ, RZ, 0x1c1f ;  /* 0x00001c1fff0b7424 */ /* 0x000fce00078e00ff */
[----:B01234-:R-:W-:Y:S05]  /*2e8d0*/  WARPSYNC.COLLECTIVE R15, `(.L_x_12374) ;  /* 0x000000000f087348 */ /* 0x01ffea0003c00000 */
[----:B---3--:R3:W0:Y:S02]  /*2e8e0*/  SHFL.IDX P6, R14, R13, R12, R11 ;  /* 0x0000000c0d0e7389 */ /* 0x00862400000c000b */
[----:B01234-:R-:W-:Y:S01]  /*2e8f0*/  ENDCOLLECTIVE ;  /* 0x000000000000791b */ /* 0x01ffe20003800000 */
.L_x_12374:
[----:B------:R-:W-:Y:S05]  /*2e900*/  BSYNC B1 ;  /* 0x0000000000017941 */ /* 0x000fea0003800000 */
.L_x_12373:
        /* <DEDUP_REMOVED lines=8> */
.L_x_12375:
[----:B------:R-:W-:Y:S05]  /*2e990*/  BRA `(.L_x_12376) ;  /* 0xfffffd7000dc7947 */ /* 0x000fea000383ffff */
.L_x_12033:
[----:B-1----:R1:W2:Y:S02]  /*2e9a0*/  SYNCS.PHASECHK.TRANS64.TRYWAIT P3, [R54+URZ+0x228b0], R55 ;  /* 0x0228b037360075a7 */ /* 0x0022a4000806017f */
[----:B--2---:R-:W-:Y:S05]  /*2e9b0*/  @!P3 NANOSLEEP.SYNCS 0x989680 ;  /* 0x009896800000b95d */ /* 0x004fea0003900000 */
[----:B------:R-:W2:Y:S02]  /*2e9c0*/  @!P3 SYNCS.PHASECHK.TRANS64 P3, [R54+URZ+0x228b0], R55 ;  /* 0x0228b0373600b5a7 */ /* 0x000ea4000806007f */
[----:B--2---:R-:W-:Y:S05]  /*2e9d0*/  @!P3 BRA `(.L_x_12033) ;  /* 0xfffffffc00f0b947 */ /* 0x004fea000383ffff */
[----:B------:R-:W-:Y:S05]  /*2e9e0*/  BRA `(.L_x_12377) ;  /* 0xfffffd74005c7947 */ /* 0x000fea000383ffff */
.L_x_12051:
[----:B------:R-:W0:Y:S01]  /*2e9f0*/  S2R R0, SR_TID.X ;  /* 0x0000000000007919 */ /* 0x000e220000002100 */
[----:B------:R-:W-:Y:S01]  /*2ea00*/  BSSY B0, `(.L_x_12378) ;  /* 0x000000d000007945 */ /* 0x000fe20003800000 */
[----:B------:R-:W-:Y:S02]  /*2ea10*/  IMAD.MOV.U32 R12, RZ, RZ, RZ ;  /* 0x000000ffff0c7224 */ /* 0x000fe400078e00ff */
[----:B------:R-:W-:Y:S02]  /*2ea20*/  IMAD.MOV.U32 R11, RZ, RZ, 0x1f ;  /* 0x0000001fff0b7424 */ /* 0x000fe400078e00ff */
[----:B------:R-:W-:Y:S02]  /*2ea30*/  IMAD.MOV.U32 R15, RZ, RZ, -0x1 ;  /* 0xffffffffff0f7424 */ /* 0x000fe400078e00ff */
[C---:B0-----:R-:W-:Y:S02]  /*2ea40*/  VIADD R3, R0.reuse, 0xffffff80 ;  /* 0xffffff8000037836 */ /* 0x041fe40000000000 */
[----:B------:R-:W-:-:S05]  /*2ea50*/  VIADD R0, R0, 0xffffff80 ;  /* 0xffffff8000007836 */ /* 0x000fca0000000000 */
[----:B------:R-:W-:-:S04]  /*2ea60*/  SHF.R.S32.HI R0, RZ, 0x1f, R0 ;  /* 0x0000001fff007819 */ /* 0x000fc80000011400 */
[----:B------:R-:W-:-:S04]  /*2ea70*/  LEA.HI R0, R0, R3, RZ, 0x7 ;  /* 0x0000000300007211 */ /* 0x000fc800078f38ff */
[----:B------:R-:W-:-:S05]  /*2ea80*/  SHF.R.S32.HI R0, RZ, 0x7, R0 ;  /* 0x00000007ff007819 */ /* 0x000fca0000011400 */
[----:B------:R-:W-:-:S07]  /*2ea90*/  IMAD.MOV.U32 R13, RZ, RZ, R0 ;  /* 0x000000ffff0d7224 */ /* 0x000fce00078e0000 */
[----:B--2--5:R-:W-:Y:S05]  /*2eaa0*/  WARPSYNC.COLLECTIVE R15, `(.L_x_12379) ;  /* 0x000000000f087348 */ /* 0x024fea0003c00000 */
[----:B------:R0:W1:Y:S02]  /*2eab0*/  SHFL.IDX P6, R14, R13, R12, R11 ;  /* 0x0000000c0d0e7389 */ /* 0x00006400000c000b */
[----:B012--5:R-:W-:Y:S01]  /*2eac0*/  ENDCOLLECTIVE ;  /* 0x000000000000791b */ /* 0x027fe20003800000 */
.L_x_12379:
[----:B------:R-:W-:Y:S05]  /*2ead0*/  BSYNC B0 ;  /* 0x0000000000007941 */ /* 0x000fea0003800000 */
.L_x_12378:
[----:B------:R-:W-:Y:S05]  /*2eae0*/  BRA `(.L_x_12380) ;  /* 0xfffffd8c004c7947 */ /* 0x000fea000383ffff */
.L_x_12063:
        /* <DEDUP_REMOVED lines=8> */
.L_x_12382:
[----:B------:R-:W-:Y:S05]  /*2eb70*/  BSYNC B1 ;  /* 0x0000000000017941 */ /* 0x000fea0003800000 */
.L_x_12381:
        /* <DEDUP_REMOVED lines=8> */
.L_x_12383:
[----:B------:R-:W-:Y:S02]  /*2ec00*/  IMAD.MOV.U32 R13, RZ, RZ, R57 ;  /* 0x000000ffff0d7224 */ /* 0x000fe400078e0039 */
[----:B------:R-:W-:-:S07]  /*2ec10*/  IMAD.MOV.U32 R6, RZ, RZ, R14 ;  /* 0x000000ffff067224 */ /* 0x000fce00078e000e */
[----:B------:R-:W-:Y:S05]  /*2ec20*/  WARPSYNC.COLLECTIVE R15, `(.L_x_12384) ;  /* 0x000000000f087348 */ /* 0x000fea0003c00000 */
[----:B------:R0:W1:Y:S02]  /*2ec30*/  SHFL.IDX P6, R14, R13, R12, R11 ;  /* 0x0000000c0d0e7389 */ /* 0x00006400000c000b */
[----:B01----:R-:W-:Y:S01]  /*2ec40*/  ENDCOLLECTIVE ;  /* 0x000000000000791b */ /* 0x003fe20003800000 */
.L_x_12384:
[----:B------:R-:W-:Y:S02]  /*2ec50*/  IMAD.MOV.U32 R13, RZ, RZ, R56 ;  /* 0x000000ffff0d7224 */ /* 0x000fe400078e0038 */
[----:B------:R-:W-:-:S07]  /*2ec60*/  IMAD.MOV.U32 R7, RZ, RZ, R14 ;  /* 0x000000ffff077224 */ /* 0x000fce00078e000e */
[----:B------:R-:W-:Y:S05]  /*2ec70*/  WARPSYNC.COLLECTIVE R15, `(.L_x_12385) ;  /* 0x000000000f087348 */ /* 0x000fea0003c00000 */
[----:B------:R0:W1:Y:S02]  /*2ec80*/  SHFL.IDX P6, R14, R13, R12, R11 ;  /* 0x0000000c0d0e7389 */ /* 0x00006400000c000b */
[----:B01----:R-:W-:Y:S01]  /*2ec90*/  ENDCOLLECTIVE ;  /* 0x000000000000791b */ /* 0x003fe20003800000 */
.L_x_12385:
[----:B------:R-:W-:Y:S01]  /*2eca0*/  IMAD.MOV.U32 R8, RZ, RZ, R14 ;  /* 0x000000ffff087224 */ /* 0x000fe200078e000e */
[----:B------:R-:W-:Y:S06]  /*2ecb0*/  BRA `(.L_x_12386) ;  /* 0xfffffd9400cc7947 */ /* 0x000fec000383ffff */
.L_x_12066:
[----:B------:R-:W-:Y:S01]  /*2ecc0*/  BSSY B1, `(.L_x_12387) ;  /* 0x0000008000017945 */ /* 0x000fe20003800000 */
[----:B------:R-:W-:Y:S01]  /*2ecd0*/  IMAD.MOV.U32 R13, RZ, RZ, R44 ;  /* 0x000000ffff0d7224 */ /* 0x000fe200078e002c */
[----:B------:R-:W-:Y:S01]  /*2ece0*/  MOV R11, 0x1c1f ;  /* 0x00001c1f000b7802 */ /* 0x000fe20000000f00 */
[----:B------:R-:W-:Y:S02]  /*2ecf0*/  IMAD.MOV.U32 R12, RZ, RZ, 0x1 ;  /* 0x00000001ff0c7424 */ /* 0x000fe400078e00ff */
[----:B------:R-:W-:-:S07]  /*2ed00*/  IMAD.MOV.U32 R15, RZ, RZ, -0x1 ;  /* 0xffffffffff0f7424 */ /* 0x000fce00078e00ff */
[----:B0--3--:R-:W-:Y:S05]  /*2ed10*/  WARPSYNC.COLLECTIVE R15, `(.L_x_12388) ;  /* 0x000000000f087348 */ /* 0x009fea0003c00000 */
[----:B------:R1:W2:Y:S02]  /*2ed20*/  SHFL.IDX P6, R14, R13, R12, R11 ;  /* 0x0000000c0d0e7389 */ /* 0x0002a400000c000b */
[----:B0123--:R-:W-:Y:S01]  /*2ed30*/  ENDCOLLECTIVE ;  /* 0x000000000000791b */ /* 0x00ffe20003800000 */
.L_x_12388:
[----:B------:R-:W-:Y:S05]  /*2ed40*/  BSYNC B1 ;  /* 0x0000000000017941 */ /* 0x000fea0003800000 */
.L_x_12387:
        /* <DEDUP_REMOVED lines=8> */
.L_x_12389:
[----:B------:R-:W-:Y:S02]  /*2edd0*/  IMAD.MOV.U32 R13, RZ, RZ, R57 ;  /* 0x000000ffff0d7224 */ /* 0x000fe400078e0039 */
[----:B------:R-:W-:-:S07]  /*2ede0*/  IMAD.MOV.U32 R6, RZ, RZ, R14 ;  /* 0x000000ffff067224 */ /* 0x000fce00078e000e */
[----:B------:R-:W-:Y:S05]  /*2edf0*/  WARPSYNC.COLLECTIVE R15, `(.L_x_12390) ;  /* 0x000000000f087348 */ /* 0x000fea0003c00000 */
[----:B------:R0:W1:Y:S02]  /*2ee00*/  SHFL.IDX P6, R14, R13, R12, R11 ;  /* 0x0000000c0d0e7389 */ /* 0x00006400000c000b */
[----:B01----:R-:W-:Y:S01]  /*2ee10*/  ENDCOLLECTIVE ;  /* 0x000000000000791b */ /* 0x003fe20003800000 */
.L_x_12390:
[----:B------:R-:W-:Y:S02]  /*2ee20*/  IMAD.MOV.U32 R13, RZ, RZ, R56 ;  /* 0x000000ffff0d7224 */ /* 0x000fe400078e0038 */
[----:B------:R-:W-:-:S07]  /*2ee30*/  IMAD.MOV.U32 R7, RZ, RZ, R14 ;  /* 0x000000ffff077224 */ /* 0x000fce00078e000e */
[----:B------:R-:W-:Y:S05]  /*2ee40*/  WARPSYNC.COLLECTIVE R15, `(.L_x_12391) ;  /* 0x000000000f087348 */ /* 0x000fea0003c00000 */
[----:B------:R0:W1:Y:S02]  /*2ee50*/  SHFL.IDX P6, R14, R13, R12, R11 ;  /* 0x0000000c0d0e7389 */ /* 0x00006400000c000b */
[----:B01----:R-:W-:Y:S01]  /*2ee60*/  ENDCOLLECTIVE ;  /* 0x000000000000791b */ /* 0x003fe20003800000 */
.L_x_12391:
[----:B------:R-:W-:Y:S01]  /*2ee70*/  IMAD.MOV.U32 R28, RZ, RZ, R14 ;  /* 0x000000ffff1c7224 */ /* 0x000fe200078e000e */
[----:B------:R-:W-:Y:S06]  /*2ee80*/  BRA `(.L_x_12392) ;  /* 0xfffffd9800347947 */ /* 0x000fec000383ffff */
.L_x_12070:
[----:B-1----:R1:W2:Y:S02]  /*2ee90*/  SYNCS.PHASECHK.TRANS64.TRYWAIT P0, [R2+URZ+0x22800], R3 ;  /* 0x02280003020075a7 */ /* 0x0022a4000800017f */
[----:B--2---:R-:W-:Y:S05]  /*2eea0*/  @!P0 NANOSLEEP.SYNCS 0x989680 ;  /* 0x009896800000895d */ /* 0x004fea0003900000 */
[----:B------:R-:W2:Y:S02]  /*2eeb0*/  @!P0 SYNCS.PHASECHK.TRANS64 P0, [R2+URZ+0x22800], R3 ;  /* 0x02280003020085a7 */ /* 0x000ea4000800007f */
[----:B--2---:R-:W-:Y:S05]  /*2eec0*/  @!P0 BRA `(.L_x_12070) ;  /* 0xfffffffc00f08947 */ /* 0x004fea000383ffff */
[----:B------:R-:W-:Y:S05]  /*2eed0*/  BRA `(.L_x_12393) ;  /* 0xfffffd9800c07947 */ /* 0x000fea000383ffff */
.L_x_12078:
[----:B------:R-:W0:Y:S01]  /*2eee0*/  LDC R63, c[0x0][0x3f4] ;  /* 0x0000fd00ff3f7b82 */ /* 0x000e220000000800 */
        /* <DEDUP_REMOVED lines=8> */
.L_x_12395:
[----:B------:R-:W-:Y:S05]  /*2ef70*/  BSYNC B1 ;  /* 0x0000000000017941 */ /* 0x000fea0003800000 */
.L_x_12394:
        /* <DEDUP_REMOVED lines=10> */
.L_x_12396:
        /* <DEDUP_REMOVED lines=8> */
.L_x_12397:
[----:B------:R-:W-:-:S05]  /*2f0a0*/  @!P1 IADD3 R8, P2, R4, R7, RZ ;  /* 0x0000000704089210 */ /* 0x000fca0007f5e0ff */
[----:B------:R-:W-:Y:S02]  /*2f0b0*/  @!P1 IMAD.X R9, R3, 0x1, R6, P2 ;  /* 0x0000000103099824 */ /* 0x000fe400010e0606 */
[----:B------:R-:W-:Y:S02]  /*2f0c0*/  IMAD.MOV.U32 R13, RZ, RZ, R60 ;  /* 0x000000ffff0d7224 */ /* 0x000fe400078e003c */
[----:B------:R-:W-:-:S07]  /*2f0d0*/  IMAD.MOV.U32 R5, RZ, RZ, R14 ;  /* 0x000000ffff057224 */ /* 0x000fce00078e000e */
[----:B------:R-:W-:Y:S05]  /*2f0e0*/  WARPSYNC.COLLECTIVE R15, `(.L_x_12398) ;  /* 0x000000000f087348 */ /* 0x000fea0003c00000 */
[----:B------:R0:W1:Y:S02]  /*2f0f0*/  SHFL.IDX P6, R14, R13, R12, R11 ;  /* 0x0000000c0d0e7389 */ /* 0x00006400000c000b */
[----:B01----:R-:W-:Y:S01]  /*2f100*/  ENDCOLLECTIVE ;  /* 0x000000000000791b */ /* 0x003fe20003800000 */
.L_x_12398:
[----:B------:R-:W2:Y:S01]  /*2f110*/  @!P1 LD.E.128 R8, desc[UR42][R8.64] ;  /* 0x0000002a08089980 */ /* 0x000ea2000c101d00 */
[----:B------:R-:W-:-:S05]  /*2f120*/  @!P1 IADD3 R4, P2, R14, R7, RZ ;  /* 0x000000070e049210 */ /* 0x000fca0007f5e0ff */
[----:B------:R-:W-:-:S06]  /*2f130*/  @!P1 IMAD.X R5, R5, 0x1, R6, P2 ;  /* 0x0000000105059824 */ /* 0x000fcc00010e0606 */
[----:B------:R-:W5:Y:S01]  /*2f140*/  @!P1 LD.E.128 R4, desc[UR42][R4.64] ;  /* 0x0000002a04049980 */ /* 0x000f62000c101d00 */
[----:B------:R-:W-:Y:S01]  /*2f150*/  CS2R R20, SRZ ;  /* 0x0000000000147805 */ /* 0x000fe2000001ff00 */
[----:B------:R-:W-:Y:S01]  /*2f160*/  IMAD.MOV.U32 R13, RZ, RZ, R27 ;  /* 0x000000ffff0d7224 */ /* 0x000fe200078e001b */
[----:B------:R-:W-:Y:S01]  /*2f170*/  CS2R R58, SRZ ;  /* 0x00000000003a7805 */ /* 0x000fe2000001ff00 */
[----:B------:R-:W-:Y:S01]  /*2f180*/  IMAD.MOV.U32 R12, RZ, RZ, 0x1 ;  /* 0x00000001ff0c7424 */ /* 0x000fe200078e00ff */
[----:B------:R-:W-:Y:S02]  /*2f190*/  CS2R R52, SRZ ;  /* 0x0000000000347805 */ /* 0x000fe4000001ff00 */
[----:B------:R-:W-:Y:S01]  /*2f1a0*/  CS2R R56, SRZ ;  /* 0x0000000000387805 */ /* 0x000fe2000001ff00 */
[----:B--2---:R-:W-:Y:S01]  /*2f1b0*/  @!P1 IMAD.MOV.U32 R21, RZ, RZ, R11 ;  /* 0x000000ffff159224 */ /* 0x004fe200078e000b */
[----:B------:R-:W-:Y:S01]  /*2f1c0*/  @!P1 MOV R20, R10 ;  /* 0x0000000a00149202 */ /* 0x000fe20000000f00 */
[----:B------:R-:W-:-:S02]  /*2f1d0*/  IMAD.MOV.U32 R11, RZ, RZ, 0x1c1f ;  /* 0x00001c1fff0b7424 */ /* 0x000fc400078e00ff */
[----:B------:R-:W-:Y:S02]  /*2f1e0*/  IMAD.MOV.U32 R10, RZ, RZ, R21 ;  /* 0x000000ffff0a7224 */ /* 0x000fe400078e0015 */
[----:B------:R-:W-:-:S07]  /*2f1f0*/  IMAD.MOV.U32 R3, RZ, RZ, R20 ;  /* 0x000000ffff037224 */ /* 0x000fce00078e0014 */
[----:B-----5:R-:W-:Y:S05]  /*2f200*/  WARPSYNC.COLLECTIVE R15, `(.L_x_12399) ;  /* 0x000000000f087348 */ /* 0x020fea0003c00000 */
[----:B------:R0:W1:Y:S02]  /*2f210*/  SHFL.IDX P6, R14, R13, R12, R11 ;  /* 0x0000000c0d0e7389 */ /* 0x00006400000c000b */
[----:B01---5:R-:W-:Y:S01]  /*2f220*/  ENDCOLLECTIVE ;  /* 0x000000000000791b */ /* 0x023fe20003800000 */
.L_x_12399:
[----:B------:R-:W-:Y:S02]  /*2f230*/  @!P1 IMAD.MOV.U32 R52, RZ, RZ, R8 ;  /* 0x000000ffff349224 */ /* 0x000fe400078e0008 */
[----:B------:R-:W-:Y:S01]  /*2f240*/  @!P1 IMAD.MOV.U32 R53, RZ, RZ, R9 ;  /* 0x000000ffff359224 */ /* 0x000fe200078e0009 */
[----:B------:R-:W-:Y:S01]  /*2f250*/  PRMT R65, R3, 0x5410, R10 ;  /* 0x0000541003417816 */ /* 0x000fe2000000000a */
[----:B------:R-:W-:Y:S02]  /*2f260*/  IMAD.MOV.U32 R8, RZ, RZ, R52 ;  /* 0x000000ffff087224 */ /* 0x000fe400078e0034 */
[----:B------:R-:W-:-:S05]  /*2f270*/  IMAD.MOV.U32 R9, RZ, RZ, R53 ;  /* 0x000000ffff097224 */ /* 0x000fca00078e0035 */
[----:B------:R-:W-:Y:S01]  /*2f280*/  PRMT R28, R8, 0x5410, R9 ;  /* 0x00005410081c7816 */ /* 0x000fe20000000009 */
[----:B------:R-:W-:Y:S02]  /*2f290*/  IMAD.MOV.U32 R13, RZ, RZ, R44 ;  /* 0x000000ffff0d7224 */ /* 0x000fe400078e002c */
[----:B------:R-:W-:Y:S02]  /*2f2a0*/  @!P1 IMAD.MOV.U32 R58, RZ, RZ, R4 ;  /* 0x000000ffff3a9224 */ /* 0x000fe400078e0004 */
[----:B------:R-:W-:Y:S02]  /*2f2b0*/  @!P1 IMAD.MOV.U32 R59, RZ, RZ, R5 ;  /* 0x000000ffff3b9224 */ /* 0x000fe400078e0005 */
[----:B------:R-:W-:Y:S02]  /*2f2c0*/  @!P1 IMAD.MOV.U32 R56, RZ, RZ, R6 ;  /* 0x000000ffff389224 */ /* 0x000fe400078e0006 */
[----:B------:R-:W-:Y:S02]  /*2f2d0*/  @!P1 IMAD.MOV.U32 R57, RZ, RZ, R7 ;  /* 0x000000ffff399224 */ /* 0x000fe400078e0007 */
[----:B------:R-:W-:-:S07]  /*2f2e0*/  IMAD.MOV.U32 R3, RZ, RZ, R14 ;  /* 0x000000ffff037224 */ /* 0x000fce00078e000e */
[----:B------:R-:W-:Y:S05]  /*2f2f0*/  WARPSYNC.COLLECTIVE R15, `(.L_x_12400) ;  /* 0x000000000f087348 */ /* 0x000fea0003c00000 */
[----:B------:R0:W1:Y:S02]  /*2f300*/  SHFL.IDX P6, R14, R13, R12, R11 ;  /* 0x0000000c0d0e7389 */ /* 0x00006400000c000b */
[----:B01----:R-:W-:Y:S01]  /*2f310*/  ENDCOLLECTIVE ;  /* 0x000000000000791b */ /* 0x003fe20003800000 */
.L_x_12400:
[----:B------:R-:W-:Y:S02]  /*2f320*/  IMAD.MOV.U32 R6, RZ, RZ, R58 ;  /* 0x000000ffff067224 */ /* 0x000fe400078e003a */
[----:B------:R-:W-:Y:S02]  /*2f330*/  IMAD.MOV.U32 R7, RZ, RZ, R59 ;  /* 0x000000ffff077224 */ /* 0x000fe400078e003b */
[----:B------:R-:W-:Y:S01]  /*2f340*/  IMAD.MOV.U32 R4, RZ, RZ, R56 ;  /* 0x000000ffff047224 */ /* 0x000fe200078e0038 */
[----:B------:R-:W-:Y:S01]  /*2f350*/  PRMT R82, R6, 0x7610, R82 ;  /* 0x0000761006527816 */ /* 0x000fe20000000052 */
[----:B------:R-:W-:Y:S01]  /*2f360*/  IMAD.MOV.U32 R5, RZ, RZ, R57 ;  /* 0x000000ffff057224 */ /* 0x000fe200078e0039 */
[----:B------:R-:W-:Y:S02]  /*2f370*/  PRMT R74, R7, 0x7610, R74 ;  /* 0x00007610074a7816 */ /* 0x000fe4000000004a */
[----:B------:R-:W-:Y:S02]  /*2f380*/  CS2R R6, SRZ ;  /* 0x0000000000067805 */ /* 0x000fe4000001ff00 */
[----:B------:R-:W-:Y:S01]  /*2f390*/  PRMT R66, R4, 0x5410, R5 ;  /* 0x0000541004427816 */ /* 0x000fe20000000005 */
[----:B------:R-:W-:-:S02]  /*2f3a0*/  IMAD.MOV.U32 R13, RZ, RZ, R25 ;  /* 0x000000ffff0d7224 */ /* 0x000fc400078e0019 */
[----:B------:R-:W-:-:S07]  /*2f3b0*/  IMAD.MOV.U32 R24, RZ, RZ, R14 ;  /* 0x000000ffff187224 */ /* 0x000fce00078e000e */
[----:B------:R-:W-:Y:S05]  /*2f3c0*/  WARPSYNC.COLLECTIVE R15, `(.L_x_12401) ;  /* 0x000000000f087348 */ /* 0x000fea0003c00000 */
[----:B------:R0:W1:Y:S02]  /*2f3d0*/  SHFL.IDX P6, R14, R13, R12, R11 ;  /* 0x0000000c0d0e7389 */ /* 0x00006400000c000b */
[----:B01----:R-:W-:Y:S01]  /*2f3e0*/  ENDCOLLECTIVE ;  /* 0x000000000000791b */ /* 0x003fe20003800000 */
.L_x_12401:
[----:B------:R-:W-:Y:S01]  /*2f3f0*/  MOV R13, R60 ;  /* 0x0000003c000d7202 */ /* 0x000fe20000000f00 */
[----:B------:R-:W-:-:S07]  /*2f400*/  IMAD.MOV.U32 R25, RZ, RZ, R14 ;  /* 0x000000ffff197224 */ /* 0x000fce00078e000e */
[----:B------:R-:W-:Y:S05]  /*2f410*/  WARPSYNC.COLLECTIVE R15, `(.L_x_12402) ;  /* 0x000000000f087348 */ /* 0x000fea0003c00000 */
[----:B------:R0:W1:Y:S02]  /*2f420*/  SHFL.IDX P6, R14, R13, R12, R11 ;  /* 0x0000000c0d0e7389 */ /* 0x00006400000c000b */
[----:B01----:R-:W-:Y:S01]  /*2f430*/  ENDCOLLECTIVE ;  /* 0x000000000000791b */ /* 0x003fe20003800000 */
.L_x_12402:
[----:B------:R-:W-:Y:S05]  /*2f440*/  BRA `(.L_x_12403) ;  /* 0xfffffda800047947 */ /* 0x000fea000383ffff */
.L_x_12082:
[----:B0-----:R0:W1:Y:S02]  /*2f450*/  SYNCS.PHASECHK.TRANS64.TRYWAIT P1, [R2+URZ+0x22800], R3 ;  /* 0x02280003020075a7 */ /* 0x001064000802017f */
[----:B-1----:R-:W-:Y:S05]  /*2f460*/  @!P1 NANOSLEEP.SYNCS 0x989680 ;  /* 0x009896800000995d */ /* 0x002fea0003900000 */
[----:B------:R-:W1:Y:S02]  /*2f470*/  @!P1 SYNCS.PHASECHK.TRANS64 P1, [R2+URZ+0x22800], R3 ;  /* 0x02280003020095a7 */ /* 0x000e64000802007f */
[----:B-1----:R-:W-:Y:S05]  /*2f480*/  @!P1 BRA `(.L_x_12082) ;  /* 0xfffffffc00f09947 */ /* 0x002fea000383ffff */
[----:B------:R-:W-:Y:S05]  /*2f490*/  BRA `(.L_x_12404) ;  /* 0xfffffda800607947 */ /* 0x000fea000383ffff */
.L_x_12096:
[----:B0-----:R0:W1:Y:S02]  /*2f4a0*/  SYNCS.PHASECHK.TRANS64.TRYWAIT P0, [R2+URZ], R9 ;  /* 0x00000009020075a7 */ /* 0x001064000800017f */
[----:B-1----:R-:W-:Y:S05]  /*2f4b0*/  @!P0 NANOSLEEP.SYNCS 0x989680 ;  /* 0x009896800000895d */ /* 0x002fea0003900000 */
[----:B------:R-:W1:Y:S02]  /*2f4c0*/  @!P0 SYNCS.PHASECHK.TRANS64 P0, [R2+URZ], R9 ;  /* 0x00000009020085a7 */ /* 0x000e64000800007f */
[----:B-1----:R-:W-:Y:S05]  /*2f4d0*/  @!P0 BRA `(.L_x_12096) ;  /* 0xfffffffc00f08947 */ /* 0x002fea000383ffff */
[----:B------:R-:W-:Y:S05]  /*2f4e0*/  BRA `(.L_x_12095) ;  /* 0xfffffdbc00fc7947 */ /* 0x000fea000383ffff */
.L_x_12115:
[----:B-1----:R1:W2:Y:S02]  /*2f4f0*/  SYNCS.PHASECHK.TRANS64.TRYWAIT P0, [R20+URZ], R21 ;  /* 0x00000015140075a7 */ /* 0x0022a4000800017f */
[----:B--2---:R-:W-:Y:S05]  /*2f500*/  @!P0 NANOSLEEP.SYNCS 0x989680 ;  /* 0x009896800000895d */ /* 0x004fea0003900000 */
[----:B------:R-:W2:Y:S02]  /*2f510*/  @!P0 SYNCS.PHASECHK.TRANS64 P0, [R20+URZ], R21 ;  /* 0x00000015140085a7 */ /* 0x000ea4000800007f */
[----:B--2---:R-:W-:Y:S05]  /*2f520*/  @!P0 BRA `(.L_x_12115) ;  /* 0xfffffffc00f08947 */ /* 0x004fea000383ffff */
[----:B------:R-:W-:Y:S05]  /*2f530*/  BRA `(.L_x_12114) ;  /* 0xfffffdfc00787947 */ /* 0x000fea000383ffff */
.L_x_12130:
[----:B0-----:R0:W1:Y:S02]  /*2f540*/  SYNCS.PHASECHK.TRANS64.TRYWAIT P0, [R3+URZ], R6 ;  /* 0x00000006030075a7 */ /* 0x001064000800017f */
[----:B-1----:R-:W-:Y:S05]  /*2f550*/  @!P0 NANOSLEEP.SYNCS 0x989680 ;  /* 0x009896800000895d */ /* 0x002fea0003900000 */
[----:B------:R-:W1:Y:S02]  /*2f560*/  @!P0 SYNCS.PHASECHK.TRANS64 P0, [R3+URZ], R6 ;  /* 0x00000006030085a7 */ /* 0x000e64000800007f */
[----:B-1----:R-:W-:Y:S05]  /*2f570*/  @!P0 BRA `(.L_x_12130) ;  /* 0xfffffffc00f08947 */ /* 0x002fea000383ffff */
[----:B------:R-:W-:Y:S05]  /*2f580*/  BRA `(.L_x_12129) ;  /* 0xfffffe3400787947 */ /* 0x000fea000383ffff */
.L_x_12139:
[----:B-1----:R1:W2:Y:S02]  /*2f590*/  SYNCS.PHASECHK.TRANS64.TRYWAIT P0, [R4+URZ], R5 ;  /* 0x00000005040075a7 */ /* 0x0022a4000800017f */
[----:B--2---:R-:W-:Y:S05]  /*2f5a0*/  @!P0 NANOSLEEP.SYNCS 0x989680 ;  /* 0x009896800000895d */ /* 0x004fea0003900000 */
[----:B------:R-:W2:Y:S02]  /*2f5b0*/  @!P0 SYNCS.PHASECHK.TRANS64 P0, [R4+URZ], R5 ;  /* 0x00000005040085a7 */ /* 0x000ea4000800007f */
[----:B--2---:R-:W-:Y:S05]  /*2f5c0*/  @!P0 BRA `(.L_x_12139) ;  /* 0xfffffffc00f08947 */ /* 0x004fea000383ffff */
[----:B------:R-:W-:Y:S05]  /*2f5d0*/  BRA `(.L_x_12138) ;  /* 0xfffffe6000307947 */ /* 0x000fea000383ffff */
.L_x_12150:
[----:B0-----:R0:W1:Y:S02]  /*2f5e0*/  SYNCS.PHASECHK.TRANS64.TRYWAIT P0, [R4+URZ], R7 ;  /* 0x00000007040075a7 */ /* 0x001064000800017f */
[----:B-1----:R-:W-:Y:S05]  /*2f5f0*/  @!P0 NANOSLEEP.SYNCS 0x989680 ;  /* 0x009896800000895d */ /* 0x002fea0003900000 */
[----:B------:R-:W1:Y:S02]  /*2f600*/  @!P0 SYNCS.PHASECHK.TRANS64 P0, [R4+URZ], R7 ;  /* 0x00000007040085a7 */ /* 0x000e64000800007f */
[----:B-1----:R-:W-:Y:S05]  /*2f610*/  @!P0 BRA `(.L_x_12150) ;  /* 0xfffffffc00f08947 */ /* 0x002fea000383ffff */
[----:B------:R-:W-:Y:S05]  /*2f620*/  BRA `(.L_x_12149) ;  /* 0xfffffe94009c7947 */ /* 0x000fea000383ffff */
.L_x_12169:
[----:B-1----:R1:W2:Y:S02]  /*2f630*/  SYNCS.PHASECHK.TRANS64.TRYWAIT P0, [R26+URZ], R27 ;  /* 0x0000001b1a0075a7 */ /* 0x0022a4000800017f */
[----:B--2---:R-:W-:Y:S05]  /*2f640*/  @!P0 NANOSLEEP.SYNCS 0x989680 ;  /* 0x009896800000895d */ /* 0x004fea0003900000 */
[----:B------:R-:W2:Y:S02]  /*2f650*/  @!P0 SYNCS.PHASECHK.TRANS64 P0, [R26+URZ], R27 ;  /* 0x0000001b1a0085a7 */ /* 0x000ea4000800007f */
[----:B--2---:R-:W-:Y:S05]  /*2f660*/  @!P0 BRA `(.L_x_12169) ;  /* 0xfffffffc00f08947 */ /* 0x004fea000383ffff */
[----:B------:R-:W-:Y:S05]  /*2f670*/  BRA `(.L_x_12168) ;  /* 0xfffffed400187947 */ /* 0x000fea000383ffff */
.L_x_12179:
[----:B------:R-:W-:Y:S01]  /*2f680*/  IMAD.MOV.U32 R13, RZ, RZ, R21 ;  /* 0x000000ffff0d7224 */ /* 0x000fe200078e0015 */
[----:B------:R-:W-:Y:S01]  /*2f690*/  MOV R15, 0xffffffff ;  /* 0xffffffff000f7802 */ /* 0x000fe20000000f00 */
[----:B------:R-:W-:Y:S02]  /*2f6a0*/  IMAD.MOV.U32 R12, RZ, RZ, RZ ;  /* 0x000000ffff0c7224 */ /* 0x000fe400078e00ff */
[----:B------:R-:W-:-:S07]  /*2f6b0*/  IMAD.MOV.U32 R11, RZ, RZ, 0x181f ;  /* 0x0000181fff0b7424 */ /* 0x000fce00078e00ff */
[----:B-----5:R-:W-:Y:S05]  /*2f6c0*/  WARPSYNC.COLLECTIVE R15, `(.L_x_12405) ;  /* 0x000000000f087348 */ /* 0x020fea0003c00000 */
[----:B------:R0:W1:Y:S02]  /*2f6d0*/  SHFL.IDX P6, R14, R13, R12, R11 ;  /* 0x0000000c0d0e7389 */ /* 0x00006400000c000b */
[----:B01---5:R-:W-:Y:S01]  /*2f6e0*/  ENDCOLLECTIVE ;  /* 0x000000000000791b */ /* 0x023fe20003800000 */
.L_x_12405:
[----:B------:R-:W-:Y:S02]  /*2f6f0*/  IMAD.MOV.U32 R13, RZ, RZ, R20 ;  /* 0x000000ffff0d7224 */ /* 0x000fe400078e0014 */
[----:B------:R-:W-:-:S07]  /*2f700*/  IMAD.MOV.U32 R3, RZ, RZ, R14 ;  /* 0x000000ffff037224 */ /* 0x000fce00078e000e */
[----:B------:R-:W-:Y:S05]  /*2f710*/  WARPSYNC.COLLECTIVE R15, `(.L_x_12406) ;  /* 0x000000000f087348 */ /* 0x000fea0003c00000 */
[----:B------:R0:W1:Y:S02]  /*2f720*/  SHFL.IDX P6, R14, R13, R12, R11 ;  /* 0x0000000c0d0e7389 */ /* 0x00006400000c000b */
[----:B01----:R-:W-:Y:S01]  /*2f730*/  ENDCOLLECTIVE ;  /* 0x000000000000791b */ /* 0x003fe20003800000 */
.L_x_12406:
[----:B------:R-:W-:Y:S05]  /*2f740*/  BRA `(.L_x_12407) ;  /* 0xffffff3400c87947 */ /* 0x000fea000383ffff */
.L_x_12182:
        /* <DEDUP_REMOVED lines=8> */
.L_x_12409:
[----:B------:R-:W-:Y:S05]  /*2f7d0*/  BSYNC B1 ;  /* 0x0000000000017941 */ /* 0x000fea0003800000 */
.L_x_12408:
        /* <DEDUP_REMOVED lines=8> */
.L_x_12410:
[----:B------:R-:W-:Y:S05]  /*2f860*/  BRA `(.L_x_12411) ;  /* 0xffffff3400f87947 */ /* 0x000fea000383ffff */
.L_x_12185:
[----:B------:R-:W-:Y:S01]  /*2f870*/  BSSY B1, `(.L_x_12412) ;  /* 0x0000008000017945 */ /* 0x000fe20003800000 */
[----:B------:R-:W-:Y:S01]  /*2f880*/  IMAD.MOV.U32 R13, RZ, RZ, R21 ;  /* 0x000000ffff0d7224 */ /* 0x000fe200078e0015 */
[----:B---3--:R-:W-:Y:S01]  /*2f890*/  MOV R11, 0x181f ;  /* 0x0000181f000b7802 */ /* 0x008fe20000000f00 */
[----:B------:R-:W-:Y:S02]  /*2f8a0*/  IMAD.MOV.U32 R12, RZ, RZ, 0x2 ;  /* 0x00000002ff0c7424 */ /* 0x000fe400078e00ff */
[----:B------:R-:W-:-:S07]  /*2f8b0*/  IMAD.MOV.U32 R15, RZ, RZ, -0x1 ;  /* 0xffffffffff0f7424 */ /* 0x000fce00078e00ff */
[----:B012-4-:R-:W-:Y:S05]  /*2f8c0*/  WARPSYNC.COLLECTIVE R15, `(.L_x_12413) ;  /* 0x000000000f087348 */ /* 0x017fea0003c00000 */
[----:B--2---:R2:W3:Y:S02]  /*2f8d0*/  SHFL.IDX P6, R14, R13, R12, R11 ;  /* 0x0000000c0d0e7389 */ /* 0x0044e400000c000b */
[----:B01234-:R-:W-:Y:S01]  /*2f8e0*/  ENDCOLLECTIVE ;  /* 0x000000000000791b */ /* 0x01ffe20003800000 */
.L_x_12413:
[----:B------:R-:W-:Y:S05]  /*2f8f0*/  BSYNC B1 ;  /* 0x0000000000017941 */ /* 0x000fea0003800000 */
.L_x_12412:
        /* <DEDUP_REMOVED lines=8> */
.L_x_12414:
[----:B------:R-:W-:Y:S05]  /*2f980*/  BRA `(.L_x_12415) ;  /* 0xffffff3800287947 */ /* 0x000fea000383ffff */
.L_x_12188:
[----:B------:R-:W-:Y:S01]  /*2f990*/  BSSY B1, `(.L_x_12416) ;  /* 0x0000008000017945 */ /* 0x000fe20003800000 */
[----:B------:R-:W-:Y:S02]  /*2f9a0*/  IMAD.MOV.U32 R13, RZ, RZ, R21 ;  /* 0x000000ffff0d7224 */ /* 0x000fe400078e0015 */
[----:B------:R-:W-:Y:S02]  /*2f9b0*/  IMAD.MOV.U32 R12, RZ, RZ, 0x3 ;  /* 0x00000003ff0c7424 */ /* 0x000fe400078e00ff */
[----:B---3--:R-:W-:Y:S02]  /*2f9c0*/  IMAD.MOV.U32 R11, RZ, RZ, 0x181f ;  /* 0x0000181fff0b7424 */ /* 0x008fe400078e00ff */
[----:B------:R-:W-:-:S07]  /*2f9d0*/  IMAD.MOV.U32 R15, RZ, RZ, -0x1 ;  /* 0xffffffffff0f7424 */ /* 0x000fce00078e00ff */
[----:B012-4-:R-:W-:Y:S05]  /*2f9e0*/  WARPSYNC.COLLECTIVE R15, `(.L_x_12417) ;  /* 0x000000000f087348 */ /* 0x017fea0003c00000 */
[----:B--2---:R2:W3:Y:S02]  /*2f9f0*/  SHFL.IDX P6, R14, R13, R12, R11 ;  /* 0x0000000c0d0e7389 */ /* 0x0044e400000c000b */
[----:B01234-:R-:W-:Y:S01]  /*2fa00*/  ENDCOLLECTIVE ;  /* 0x000000000000791b */ /* 0x01ffe20003800000 */
.L_x_12417:
[----:B------:R-:W-:Y:S05]  /*2fa10*/  BSYNC B1 ;  /* 0x0000000000017941 */ /* 0x000fea0003800000 */
.L_x_12416:
        /* <DEDUP_REMOVED lines=8> */
.L_x_12418:
[----:B------:R-:W-:Y:S05]  /*2faa0*/  BRA `(.L_x_12419) ;  /* 0xffffff3800587947 */ /* 0x000fea000383ffff */
.L_x_12190:
[----:B------:R-:W-:Y:S02]  /*2fab0*/  IMAD.MOV.U32 R13, RZ, RZ, R4 ;  /* 0x000000ffff0d7224 */ /* 0x000fe400078e0004 */
[----:B------:R-:W-:Y:S02]  /*2fac0*/  IMAD.MOV.U32 R12, RZ, RZ, RZ ;  /* 0x000000ffff0c7224 */ /* 0x000fe400078e00ff */
[----:B------:R-:W-:Y:S02]  /*2fad0*/  IMAD.MOV.U32 R11, RZ, RZ, 0x1c1f ;  /* 0x00001c1fff0b7424 */ /* 0x000fe400078e00ff */
[----:B------:R-:W-:-:S07]  /*2fae0*/  IMAD.MOV.U32 R15, RZ, RZ, -0x1 ;  /* 0xffffffffff0f7424 */ /* 0x000fce00078e00ff */
[----:B------:R-:W-:Y:S05]  /*2faf0*/  WARPSYNC.COLLECTIVE R15, `(.L_x_12420) ;  /* 0x000000000f087348 */ /* 0x000fea0003c00000 */
[----:B------:R0:W1:Y:S02]  /*2fb00*/  SHFL.IDX P6, R14, R13, R12, R11 ;  /* 0x0000000c0d0e7389 */ /* 0x00006400000c000b */
[----:B01----:R-:W-:Y:S01]  /*2fb10*/  ENDCOLLECTIVE ;  /* 0x000000000000791b */ /* 0x003fe20003800000 */
.L_x_12420:
[----:B------:R-:W-:Y:S02]  /*2fb20*/  IMAD.MOV.U32 R13, RZ, RZ, R3 ;  /* 0x000000ffff0d7224 */ /* 0x000fe400078e0003 */
[----:B------:R-:W-:-:S07]  /*2fb30*/  IMAD.MOV.U32 R5, RZ, RZ, R14 ;  /* 0x000000ffff057224 */ /* 0x000fce00078e000e */
[----:B------:R-:W-:Y:S05]  /*2fb40*/  WARPSYNC.COLLECTIVE R15, `(.L_x_12421) ;  /* 0x000000000f087348 */ /* 0x000fea0003c00000 */
[----:B------:R0:W1:Y:S02]  /*2fb50*/  SHFL.IDX P6, R14, R13, R12, R11 ;  /* 0x0000000c0d0e7389 */ /* 0x00006400000c000b */
[----:B01----:R-:W-:Y:S01]  /*2fb60*/  ENDCOLLECTIVE ;  /* 0x000000000000791b */ /* 0x003fe20003800000 */
.L_x_12421:
[----:B------:R-:W-:Y:S01]  /*2fb70*/  IMAD.MOV.U32 R6, RZ, RZ, R14 ;  /* 0x000000ffff067224 */ /* 0x000fe200078e000e */
[----:B------:R-:W-:Y:S06]  /*2fb80*/  BRA `(.L_x_12422) ;  /* 0xffffff3c00787947 */ /* 0x000fec000383ffff */
.L_x_12193:
[----:B------:R-:W-:Y:S01]  /*2fb90*/  BSSY B1, `(.L_x_12423) ;  /* 0x0000008000017945 */ /* 0x000fe20003800000 */
[----:B------:R-:W-:Y:S02]  /*2fba0*/  IMAD.MOV.U32 R13, RZ, RZ, R4 ;  /* 0x000000ffff0d7224 */ /* 0x000fe400078e0004 */
[----:B------:R-:W-:Y:S02]  /*2fbb0*/  IMAD.MOV.U32 R12, RZ, RZ, 0x1 ;  /* 0x00000001ff0c7424 */ /* 0x000fe400078e00ff */
[----:B---3--:R-:W-:Y:S02]  /*2fbc0*/  IMAD.MOV.U32 R11, RZ, RZ, 0x1c1f ;  /* 0x00001c1fff0b7424 */ /* 0x008fe400078e00ff */
[----:B------:R-:W-:-:S07]  /*2fbd0*/  IMAD.MOV.U32 R15, RZ, RZ, -0x1 ;  /* 0xffffffffff0f7424 */ /* 0x000fce00078e00ff */
[----:B012---:R-:W-:Y:S05]  /*2fbe0*/  WARPSYNC.COLLECTIVE R15, `(.L_x_12424) ;  /* 0x000000000f087348 */ /* 0x007fea0003c00000 */
[----:B------:R3:W4:Y:S02]  /*2fbf0*/  SHFL.IDX P6, R14, R13, R12, R11 ;  /* 0x0000000c0d0e7389 */ /* 0x00072400000c000b */
[----:B01234-:R-:W-:Y:S01]  /*2fc00*/  ENDCOLLECTIVE ;  /* 0x000000000000791b */ /* 0x01ffe20003800000 */
.L_x_12424:
[----:B------:R-:W-:Y:S05]  /*2fc10*/  BSYNC B1 ;  /* 0x0000000000017941 */ /* 0x000fea0003800000 */
.L_x_12423:
        /* <DEDUP_REMOVED lines=8> */
.L_x_12425:
[----:B------:R-:W-:Y:S05]  /*2fca0*/  BRA `(.L_x_12426) ;  /* 0xffffff4800607947 */ /* 0x000fea000383ffff */
.L_x_12199:
[----:B------:R-:W-:Y:S02]  /*2fcb0*/  IMAD.MOV.U32 R13, RZ, RZ, R4 ;  /* 0x000000ffff0d7224 */ /* 0x000fe400078e0004 */
[----:B------:R-:W-:Y:S02]  /*2fcc0*/  IMAD.MOV.U32 R12, RZ, RZ, RZ ;  /* 0x000000ffff0c7224 */ /* 0x000fe400078e00ff */
[----:B------:R-:W-:Y:S02]  /*2fcd0*/  IMAD.MOV.U32 R11, RZ, RZ, 0x181f ;  /* 0x0000181fff0b7424 */ /* 0x000fe400078e00ff */
[----:B------:R-:W-:-:S07]  /*2fce0*/  IMAD.MOV.U32 R15, RZ, RZ, -0x1 ;  /* 0xffffffffff0f7424 */ /* 0x000fce00078e00ff */
[----:B---3--:R-:W-:Y:S05]  /*2fcf0*/  WARPSYNC.COLLECTIVE R15, `(.L_x_12427) ;  /* 0x000000000f087348 */ /* 0x008fea0003c00000 */
[----:B------:R0:W1:Y:S02]  /*2fd00*/  SHFL.IDX P6, R14, R13, R12, R11 ;  /* 0x0000000c0d0e7389 */ /* 0x00006400000c000b */
[----:B01-3--:R-:W-:Y:S01]  /*2fd10*/  ENDCOLLECTIVE ;  /* 0x000000000000791b */ /* 0x00bfe20003800000 */
.L_x_12427:
[----:B------:R-:W-:Y:S02]  /*2fd20*/  IMAD.MOV.U32 R13, RZ, RZ, R3 ;  /* 0x000000ffff0d7224 */ /* 0x000fe400078e0003 */
[----:B------:R-:W-:-:S07]  /*2fd30*/  IMAD.MOV.U32 R0, RZ, RZ, R14 ;  /* 0x000000ffff007224 */ /* 0x000fce00078e000e */
[----:B------:R-:W-:Y:S05]  /*2fd40*/  WARPSYNC.COLLECTIVE R15, `(.L_x_12428) ;  /* 0x000000000f087348 */ /* 0x000fea0003c00000 */
[----:B------:R0:W1:Y:S02]  /*2fd50*/  SHFL.IDX P6, R14, R13, R12, R11 ;  /* 0x0000000c0d0e7389 */ /* 0x00006400000c000b */
[----:B01----:R-:W-:Y:S01]  /*2fd60*/  ENDCOLLECTIVE ;  /* 0x000000000000791b */ /* 0x003fe20003800000 */
.L_x_12428:
[----:B------:R-:W-:Y:S05]  /*2fd70*/  BRA `(.L_x_12429) ;  /* 0xffffff5c00607947 */ /* 0x000fea000383ffff */
.L_x_12202:
[----:B------:R-:W-:Y:S01]  /*2fd80*/  BSSY B1, `(.L_x_12430) ;  /* 0x0000008000017945 */ /* 0x000fe20003800000 */
[----:B------:R-:W-:Y:S02]  /*2fd90*/  IMAD.MOV.U32 R13, RZ, RZ, R4 ;  /* 0x000000ffff0d7224 */ /* 0x000fe400078e0004 */
[----:B------:R-:W-:Y:S02]  /*2fda0*/  IMAD.MOV.U32 R12, RZ, RZ, 0x1 ;  /* 0x00000001ff0c7424 */ /* 0x000fe400078e00ff */
[----:B----4-:R-:W-:Y:S02]  /*2fdb0*/  IMAD.MOV.U32 R11, RZ, RZ, 0x181f ;  /* 0x0000181fff0b7424 */ /* 0x010fe400078e00ff */
[----:B------:R-:W-:-:S07]  /*2fdc0*/  IMAD.MOV.U32 R15, RZ, RZ, -0x1 ;  /* 0xffffffffff0f7424 */ /* 0x000fce00078e00ff */
[----:B0123--:R-:W-:Y:S05]  /*2fdd0*/  WARPSYNC.COLLECTIVE R15, `(.L_x_12431) ;  /* 0x000000000f087348 */ /* 0x00ffea0003c00000 */
[----:B--2---:R2:W4:Y:S02]  /*2fde0*/  SHFL.IDX P6, R14, R13, R12, R11 ;  /* 0x0000000c0d0e7389 */ /* 0x00452400000c000b */
[----:B01234-:R-:W-:Y:S01]  /*2fdf0*/  ENDCOLLECTIVE ;  /* 0x000000000000791b */ /* 0x01ffe20003800000 */
.L_x_12431:
[----:B------:R-:W-:Y:S05]  /*2fe00*/  BSYNC B1 ;  /* 0x0000000000017941 */ /* 0x000fea0003800000 */
.L_x_12430:
        /* <DEDUP_REMOVED lines=8> */
.L_x_12432:
[----:B------:R-:W-:Y:S05]  /*2fe90*/  BRA `(.L_x_12433) ;  /* 0xffffff5c00947947 */ /* 0x000fea000383ffff */
.L_x_12205:
        /* <DEDUP_REMOVED lines=8> */
.L_x_12435:
[----:B------:R-:W-:Y:S05]  /*2ff20*/  BSYNC B1 ;  /* 0x0000000000017941 */ /* 0x000fea0003800000 */
.L_x_12434:
        /* <DEDUP_REMOVED lines=8> */
.L_x_12436:
[----:B------:R-:W-:Y:S05]  /*2ffb0*/  BRA `(.L_x_12437) ;  /* 0xffffff5c00c47947 */ /* 0x000fea000383ffff */
.L_x_12208:
[----:B------:R-:W-:Y:S01]  /*2ffc0*/  BSSY B1, `(.L_x_12438) ;  /* 0x0000008000017945 */ /* 0x000fe20003800000 */
[----:B------:R-:W-:Y:S01]  /*2ffd0*/  MOV R13, R4 ;  /* 0x00000004000d7202 */ /* 0x000fe20000000f00 */
[----:B------:R-:W-:Y:S02]  /*2ffe0*/  IMAD.MOV.U32 R12, RZ, RZ, 0x3 ;  /* 0x00000003ff0c7424 */ /* 0x000fe400078e00ff */
[----:B0-----:R-:W-:Y:S02]  /*2fff0*/  IMAD.MOV.U32 R11, RZ, RZ, 0x181f ;  /* 0x0000181fff0b7424 */ /* 0x001fe400078e00ff */
[----:B------:R-:W-:-:S07]  /*30000*/  IMAD.MOV.U32 R15, RZ, RZ, -0x1 ;  /* 0xffffffffff0f7424 */ /* 0x000fce00078e00ff */
[----:B-1234-:R-:W-:Y:S05]  /*30010*/  WARPSYNC.COLLECTIVE R15, `(.L_x_12439) ;  /* 0x000000000f087348 */ /* 0x01efea0003c00000 */
[----:B----4-:R0:W4:Y:S02]  /*30020*/  SHFL.IDX P6, R14, R13, R12, R11 ;  /* 0x0000000c0d0e7389 */ /* 0x01012400000c000b */
[----:B01234-:R-:W-:Y:S01]  /*30030*/  ENDCOLLECTIVE ;  /* 0x000000000000791b */ /* 0x01ffe20003800000 */
.L_x_12439:
[----:B------:R-:W-:Y:S05]  /*30040*/  BSYNC B1 ;  /* 0x0000000000017941 */ /* 0x000fea0003800000 */
.L_x_12438:
        /* <DEDUP_REMOVED lines=8> */
.L_x_12440:
[----:B------:R-:W-:Y:S05]  /*300d0*/  BRA `(.L_x_12441) ;  /* 0xffffff5c00f47947 */ /* 0x000fea000383ffff */
.L_x_12235:
        /* <DEDUP_REMOVED lines=11> */
.L_x_12443:
[----:B------:R-:W-:Y:S05]  /*30190*/  BSYNC B1 ;  /* 0x0000000000017941 */ /* 0x000fea0003800000 */
.L_x_12442:
[----:B------:R-:W-:Y:S05]  /*301a0*/  BRA `(.L_x_12444) ;  /* 0xffffff7c00d47947 */ /* 0x000fea000383ffff */
.L_x_12237:
[----:B------:R-:W-:Y:S01]  /*301b0*/  BSSY B1, `(.L_x_12445) ;  /* 0x0000006000017945 */ /* 0x000fe20003800000 */
[----:B------:R-:W-:-:S07]  /*301c0*/  IMAD.MOV.U32 R15, RZ, RZ, -0x1 ;  /* 0xffffffffff0f7424 */ /* 0x000fce00078e00ff */
[----:B0-----:R-:W-:Y:S05]  /*301d0*/  WARPSYNC.COLLECTIVE R15, `(.L_x_12446) ;  /* 0x000000000f0c7348 */ /* 0x001fea0003c00000 */
[----:B------:R-:W-:Y:S02]  /*301e0*/  ELECT P6, UR62, PT ;  /* 0x00000000003e782f */ /* 0x000fe400038c0000 */
[----:B------:R-:W-:Y:S01]  /*301f0*/  MOV R14, UR62 ;  /* 0x0000003e000e7c02 */ /* 0x000fe20008000f00 */
[----:B0-----:R-:W-:Y:S10]  /*30200*/  ENDCOLLECTIVE ;  /* 0x000000000000791b */ /* 0x001ff40003800000 */
.L_x_12446:
[----:B------:R-:W-:Y:S05]  /*30210*/  BSYNC B1 ;  /* 0x0000000000017941 */ /* 0x000fea0003800000 */
.L_x_12445:
[----:B------:R-:W-:Y:S05]  /*30220*/  BRA `(.L_x_12236) ;  /* 0xffffff7c00cc7947 */ /* 0x000fea000383ffff */
.L_x_12239:
[----:B0-----:R0:W1:Y:S02]  /*30230*/  SYNCS.PHASECHK.TRANS64.TRYWAIT P0, [R22+URZ+0x22820], R3 ;  /* 0x02282003160075a7 */ /* 0x001064000800017f */
[----:B-1----:R-:W-:Y:S05]  /*30240*/  @!P0 NANOSLEEP.SYNCS 0x989680 ;  /* 0x009896800000895d */ /* 0x002fea0003900000 */
[----:B------:R-:W1:Y:S02]  /*30250*/  @!P0 SYNCS.PHASECHK.TRANS64 P0, [R22+URZ+0x22820], R3 ;  /* 0x02282003160085a7 */ /* 0x000e64000800007f */
[----:B-1----:R-:W-:Y:S05]  /*30260*/  @!P0 BRA `(.L_x_12239) ;  /* 0xfffffffc00f08947 */ /* 0x002fea000383ffff */
[----:B------:R-:W-:Y:S05]  /*30270*/  BRA `(.L_x_12447) ;  /* 0xffffff7c00dc7947 */ /* 0x000fea000383ffff */
.L_x_12243:
[----:B-1----:R1:W2:Y:S02]  /*30280*/  SYNCS.PHASECHK.TRANS64.TRYWAIT P0, [R12+URZ+0x228a0], R10 ;  /* 0x0228a00a0c0075a7 */ /* 0x0022a4000800017f */
[----:B--2---:R-:W-:Y:S05]  /*30290*/  @!P0 NANOSLEEP.SYNCS 0x989680 ;  /* 0x009896800000895d */ /* 0x004fea0003900000 */
[----:B------:R-:W2:Y:S02]  /*302a0*/  @!P0 SYNCS.PHASECHK.TRANS64 P0, [R12+URZ+0x228a0], R10 ;  /* 0x0228a00a0c0085a7 */ /* 0x000ea4000800007f */
[----:B--2---:R-:W-:Y:S05]  /*302b0*/  @!P0 BRA `(.L_x_12243) ;  /* 0xfffffffc00f08947 */ /* 0x004fea000383ffff */
[----:B------:R-:W-:Y:S05]  /*302c0*/  BRA `(.L_x_12448) ;  /* 0xffffff7c00f47947 */ /* 0x000fea000383ffff */
.L_x_12248:
[----:B0-----:R0:W2:Y:S02]  /*302d0*/  SYNCS.PHASECHK.TRANS64.TRYWAIT P0, [R12+URZ+0x228c0], R10 ;  /* 0x0228c00a0c0075a7 */ /* 0x0010a4000800017f */
[----:B--2---:R-:W-:Y:S05]  /*302e0*/  @!P0 NANOSLEEP.SYNCS 0x989680 ;  /* 0x009896800000895d */ /* 0x004fea0003900000 */
[----:B------:R-:W2:Y:S02]  /*302f0*/  @!P0 SYNCS.PHASECHK.TRANS64 P0, [R12+URZ+0x228c0], R10 ;  /* 0x0228c00a0c0085a7 */ /* 0x000ea4000800007f */
[----:B--2---:R-:W-:Y:S05]  /*30300*/  @!P0 BRA `(.L_x_12248) ;  /* 0xfffffffc00f08947 */ /* 0x004fea000383ffff */
[----:B------:R-:W-:Y:S05]  /*30310*/  BRA `(.L_x_12449) ;  /* 0xffffff8000707947 */ /* 0x000fea000383ffff */
.L_x_12258:
[----:B0-----:R0:W1:Y:S02]  /*30320*/  SYNCS.PHASECHK.TRANS64.TRYWAIT P1, [R10+URZ+0x228a0], R2 ;  /* 0x0228a0020a0075a7 */ /* 0x001064000802017f */
[----:B-1----:R-:W-:Y:S05]  /*30330*/  @!P1 NANOSLEEP.SYNCS 0x989680 ;  /* 0x009896800000995d */ /* 0x002fea0003900000 */
[----:B------:R-:W1:Y:S02]  /*30340*/  @!P1 SYNCS.PHASECHK.TRANS64 P1, [R10+URZ+0x228a0], R2 ;  /* 0x0228a0020a0095a7 */ /* 0x000e64000802007f */
[----:B-1----:R-:W-:Y:S05]  /*30350*/  @!P1 BRA `(.L_x_12258) ;  /* 0xfffffffc00f09947 */ /* 0x002fea000383ffff */
[----:B------:R-:W-:Y:S05]  /*30360*/  BRA `(.L_x_12450) ;  /* 0xffffff8400e47947 */ /* 0x000fea000383ffff */
.L_x_12263:
[----:B-1----:R1:W2:Y:S02]  /*30370*/  SYNCS.PHASECHK.TRANS64.TRYWAIT P1, [R10+URZ+0x228c0], R2 ;  /* 0x0228c0020a0075a7 */ /* 0x0022a4000802017f */
[----:B--2---:R-:W-:Y:S05]  /*30380*/  @!P1 NANOSLEEP.SYNCS 0x989680 ;  /* 0x009896800000995d */ /* 0x004fea0003900000 */
[----:B------:R-:W2:Y:S02]  /*30390*/  @!P1 SYNCS.PHASECHK.TRANS64 P1, [R10+URZ+0x228c0], R2 ;  /* 0x0228c0020a0095a7 */ /* 0x000ea4000802007f */
[----:B--2---:R-:W-:Y:S05]  /*303a0*/  @!P1 BRA `(.L_x_12263) ;  /* 0xfffffffc00f09947 */ /* 0x004fea000383ffff */
[----:B------:R-:W-:Y:S05]  /*303b0*/  BRA `(.L_x_12451) ;  /* 0xffffff88005c7947 */ /* 0x000fea000383ffff */
.L_x_12289:
        /* <DEDUP_REMOVED lines=10> */
.L_x_12453:
[----:B------:R-:W-:Y:S05]  /*30460*/  BSYNC B0 ;  /* 0x0000000000007941 */ /* 0x000fea0003800000 */
.L_x_12452:
[----:B------:R-:W-:Y:S05]  /*30470*/  BRA `(.L_x_12454) ;  /* 0xffffff9c00787947 */ /* 0x000fea000383ffff */
.L_x_12292:
[----:B0-----:R0:W1:Y:S02]  /*30480*/  SYNCS.PHASECHK.TRANS64.TRYWAIT P0, [R33+URZ+0x22840], R0 ;  /* 0x02284000210075a7 */ /* 0x001064000800017f */
[----:B-1----:R-:W-:Y:S05]  /*30490*/  @!P0 NANOSLEEP.SYNCS 0x989680 ;  /* 0x009896800000895d */ /* 0x002fea0003900000 */
[----:B------:R-:W1:Y:S02]  /*304a0*/  @!P0 SYNCS.PHASECHK.TRANS64 P0, [R33+URZ+0x22840], R0 ;  /* 0x02284000210085a7 */ /* 0x000e64000800007f */
[----:B-1----:R-:W-:Y:S05]  /*304b0*/  @!P0 BRA `(.L_x_12292) ;  /* 0xfffffffc00f08947 */ /* 0x002fea000383ffff */
[----:B------:R-:W-:Y:S05]  /*304c0*/  BRA `(.L_x_12455) ;  /* 0xffffff9c00947947 */ /* 0x000fea000383ffff */
.L_x_12293:
        /* <DEDUP_REMOVED lines=8> */
.L_x_12457:
[----:B------:R-:W-:Y:S05]  /*30550*/  BSYNC B0 ;  /* 0x0000000000007941 */ /* 0x000fea0003800000 */
.L_x_12456:
        /* <DEDUP_REMOVED lines=9> */
.L_x_12458:
[----:B------:R-:W-:Y:S02]  /*305f0*/  IMAD.MOV.U32 R13, RZ, RZ, R4 ;  /* 0x000000ffff0d7224 */ /* 0x000fe400078e0004 */
[----:B------:R-:W-:Y:S02]  /*30600*/  IMAD.MOV.U32 R12, RZ, RZ, 0x1 ;  /* 0x00000001ff0c7424 */ /* 0x000fe400078e00ff */
[----:B------:R-:W-:-:S07]  /*30610*/  IMAD.MOV.U32 R3, RZ, RZ, R14 ;  /* 0x000000ffff037224 */ /* 0x000fce00078e000e */
[----:B------:R-:W-:Y:S05]  /*30620*/  WARPSYNC.COLLECTIVE R15, `(.L_x_12459) ;  /* 0x000000000f087348 */ /* 0x000fea0003c00000 */
[----:B------:R0:W1:Y:S02]  /*30630*/  SHFL.IDX P6, R14, R13, R12, R11 ;  /* 0x0000000c0d0e7389 */ /* 0x00006400000c000b */
[----:B01----:R-:W-:Y:S01]  /*30640*/  ENDCOLLECTIVE ;  /* 0x000000000000791b */ /* 0x003fe20003800000 */
.L_x_12459:
        /* <DEDUP_REMOVED lines=15> */
.L_x_12460:
[----:B------:R-:W-:Y:S02]  /*30740*/  @P0 IMAD R7, R5, 0x2, R22 ;  /* 0x0000000205070824 */ /* 0x000fe400078e0216 */
[----:B------:R-:W-:Y:S02]  /*30750*/  IMAD.MOV.U32 R13, RZ, RZ, R4 ;  /* 0x000000ffff0d7224 */ /* 0x000fe400078e0004 */
[----:B------:R-:W-:Y:S02]  /*30760*/  IMAD.MOV.U32 R12, RZ, RZ, 0x2 ;  /* 0x00000002ff0c7424 */ /* 0x000fe400078e00ff */
[----:B------:R-:W-:-:S07]  /*30770*/  IMAD.MOV.U32 R3, RZ, RZ, R14 ;  /* 0x000000ffff037224 */ /* 0x000fce00078e000e */
[----:B------:R-:W-:Y:S05]  /*30780*/  WARPSYNC.COLLECTIVE R15, `(.L_x_12461) ;  /* 0x000000000f087348 */ /* 0x000fea0003c00000 */
[----:B------:R0:W1:Y:S02]  /*30790*/  SHFL.IDX P6, R14, R13, R12, R11 ;  /* 0x0000000c0d0e7389 */ /* 0x00006400000c000b */
[----:B01----:R-:W-:Y:S01]  /*307a0*/  ENDCOLLECTIVE ;  /* 0x000000000000791b */ /* 0x003fe20003800000 */
.L_x_12461:
        /* <DEDUP_REMOVED lines=15> */
.L_x_12462:
[----:B------:R-:W-:Y:S02]  /*308a0*/  @P0 IMAD R7, R5, 0x2, R22 ;  /* 0x0000000205070824 */ /* 0x000fe400078e0216 */
[----:B------:R-:W-:Y:S02]  /*308b0*/  IMAD.MOV.U32 R13, RZ, RZ, R4 ;  /* 0x000000ffff0d7224 */ /* 0x000fe400078e0004 */
[----:B------:R-:W-:Y:S02]  /*308c0*/  IMAD.MOV.U32 R12, RZ, RZ, 0x3 ;  /* 0x00000003ff0c7424 */ /* 0x000fe400078e00ff */
[----:B------:R-:W-:-:S07]  /*308d0*/  IMAD.MOV.U32 R3, RZ, RZ, R14 ;  /* 0x000000ffff037224 */ /* 0x000fce00078e000e */
[----:B------:R-:W-:Y:S05]  /*308e0*/  WARPSYNC.COLLECTIVE R15, `(.L_x_12463) ;  /* 0x000000000f087348 */ /* 0x000fea0003c00000 */
[----:B------:R0:W1:Y:S02]  /*308f0*/  SHFL.IDX P6, R14, R13, R12, R11 ;  /* 0x0000000c0d0e7389 */ /* 0x00006400000c000b */
[----:B01----:R-:W-:Y:S01]  /*30900*/  ENDCOLLECTIVE ;  /* 0x000000000000791b */ /* 0x003fe20003800000 */
.L_x_12463:
        /* <DEDUP_REMOVED lines=15> */
.L_x_12464:
[----:B------:R-:W-:Y:S02]  /*30a00*/  @P0 IMAD R7, R5, 0x2, R22 ;  /* 0x0000000205070824 */ /* 0x000fe400078e0216 */
[----:B------:R-:W-:Y:S02]  /*30a10*/  IMAD.MOV.U32 R13, RZ, RZ, R4 ;  /* 0x000000ffff0d7224 */ /* 0x000fe400078e0004 */
[----:B------:R-:W-:Y:S02]  /*30a20*/  IMAD.MOV.U32 R12, RZ, RZ, 0x4 ;  /* 0x00000004ff0c7424 */ /* 0x000fe400078e00ff */
[----:B------:R-:W-:-:S07]  /*30a30*/  IMAD.MOV.U32 R3, RZ, RZ, R14 ;  /* 0x000000ffff037224 */ /* 0x000fce00078e000e */
[----:B------:R-:W-:Y:S05]  /*30a40*/  WARPSYNC.COLLECTIVE R15, `(.L_x_12465) ;  /* 0x000000000f087348 */ /* 0x000fea0003c00000 */
[----:B------:R0:W1:Y:S02]  /*30a50*/  SHFL.IDX P6, R14, R13, R12, R11 ;  /* 0x0000000c0d0e7389 */ /* 0x00006400000c000b */
[----:B01----:R-:W-:Y:S01]  /*30a60*/  ENDCOLLECTIVE ;  /* 0x000000000000791b */ /* 0x003fe20003800000 */
.L_x_12465:
        /* <DEDUP_REMOVED lines=15> */
.L_x_12466:
[----:B------:R-:W-:Y:S02]  /*30b60*/  @P0 IMAD R7, R5, 0x2, R22 ;  /* 0x0000000205070824 */ /* 0x000fe400078e0216 */
[----:B------:R-:W-:Y:S02]  /*30b70*/  IMAD.MOV.U32 R13, RZ, RZ, R4 ;  /* 0x000000ffff0d7224 */ /* 0x000fe400078e0004 */
[----:B------:R-:W-:Y:S02]  /*30b80*/  IMAD.MOV.U32 R12, RZ, RZ, 0x5 ;  /* 0x00000005ff0c7424 */ /* 0x000fe400078e00ff */
[----:B------:R-:W-:-:S07]  /*30b90*/  IMAD.MOV.U32 R3, RZ, RZ, R14 ;  /* 0x000000ffff037224 */ /* 0x000fce00078e000e */
[----:B------:R-:W-:Y:S05]  /*30ba0*/  WARPSYNC.COLLECTIVE R15, `(.L_x_12467) ;  /* 0x000000000f087348 */ /* 0x000fea0003c00000 */
[----:B------:R0:W1:Y:S02]  /*30bb0*/  SHFL.IDX P6, R14, R13, R12, R11 ;  /* 0x0000000c0d0e7389 */ /* 0x00006400000c000b */
[----:B01----:R-:W-:Y:S01]  /*30bc0*/  ENDCOLLECTIVE ;  /* 0x000000000000791b */ /* 0x003fe20003800000 */
.L_x_12467:
        /* <DEDUP_REMOVED lines=14> */
.L_x_12468:
[----:B------:R-:W-:Y:S01]  /*30cb0*/  IMAD.MOV.U32 R0, RZ, RZ, R14 ;  /* 0x000000ffff007224 */ /* 0x000fe200078e000e */
[----:B------:R-:W-:Y:S06]  /*30cc0*/  BRA `(.L_x_12469) ;  /* 0xffffff9800e87947 */ /* 0x000fec000383ffff */
.L_x_12298:
[----:B------:R-:W-:Y:S01]  /*30cd0*/  IMAD.MOV.U32 R13, RZ, RZ, R4 ;  /* 0x000000ffff0d7224 */ /* 0x000fe200078e0004 */
[----:B------:R-:W-:Y:S01]  /*30ce0*/  IADD3 R35, R10, R35, RZ ;  /* 0x000000230a237210 */ /* 0x000fe20007ffe0ff */
        /* <DEDUP_REMOVED lines=8> */
.L_x_12470:
[----:B------:R-:W-:Y:S01]  /*30d70*/  ISETP.GE.AND P0, PT, R35, R5, PT ;  /* 0x000000052300720c */ /* 0x000fe20003f06270 */
[----:B------:R-:W-:Y:S02]  /*30d80*/  IMAD.MOV.U32 R13, RZ, RZ, R0 ;  /* 0x000000ffff0d7224 */ /* 0x000fe400078e0000 */
[----:B------:R-:W-:-:S10]  /*30d90*/  IMAD.MOV.U32 R2, RZ, RZ, R14 ;  /* 0x000000ffff027224 */ /* 0x000fd400078e000e */
[----:B------:R-:W-:Y:S05]  /*30da0*/  WARPSYNC.COLLECTIVE R15, `(.L_x_12471) ;  /* 0x000000000f087348 */ /* 0x000fea0003c00000 */
[----:B------:R0:W1:Y:S02]  /*30db0*/  SHFL.IDX P6, R14, R13, R12, R11 ;  /* 0x0000000c0d0e7389 */ /* 0x00006400000c000b */
[----:B01----:R-:W-:Y:S01]  /*30dc0*/  ENDCOLLECTIVE ;  /* 0x000000000000791b */ /* 0x003fe20003800000 */
.L_x_12471:
[----:B------:R-:W-:Y:S02]  /*30dd0*/  IMAD.MOV.U32 R13, RZ, RZ, R4 ;  /* 0x000000ffff0d7224 */ /* 0x000fe400078e0004 */
[----:B------:R-:W-:Y:S02]  /*30de0*/  IMAD.MOV.U32 R12, RZ, RZ, 0x1 ;  /* 0x00000001ff0c7424 */ /* 0x000fe400078e00ff */
[----:B------:R-:W-:-:S07]  /*30df0*/  IMAD.MOV.U32 R3, RZ, RZ, R14 ;  /* 0x000000ffff037224 */ /* 0x000fce00078e000e */
[----:B------:R-:W-:Y:S05]  /*30e00*/  WARPSYNC.COLLECTIVE R15, `(.L_x_12472) ;  /* 0x000000000f087348 */ /* 0x000fea0003c00000 */
[----:B------:R0:W1:Y:S02]  /*30e10*/  SHFL.IDX P6, R14, R13, R12, R11 ;  /* 0x0000000c0d0e7389 */ /* 0x00006400000c000b */
[----:B01----:R-:W-:Y:S01]  /*30e20*/  ENDCOLLECTIVE ;  /* 0x000000000000791b */ /* 0x003fe20003800000 */
.L_x_12472:
        /* <DEDUP_REMOVED lines=15> */
.L_x_12473:
[----:B------:R-:W-:Y:S02]  /*30f20*/  IMAD.MOV.U32 R13, RZ, RZ, R4 ;  /* 0x000000ffff0d7224 */ /* 0x000fe400078e0004 */
[----:B------:R-:W-:Y:S02]  /*30f30*/  IMAD.MOV.U32 R12, RZ, RZ, 0x2 ;  /* 0x00000002ff0c7424 */ /* 0x000fe400078e00ff */
[----:B------:R-:W-:-:S07]  /*30f40*/  IMAD.MOV.U32 R3, RZ, RZ, R14 ;  /* 0x000000ffff037224 */ /* 0x000fce00078e000e */
[----:B------:R-:W-:Y:S05]  /*30f50*/  WARPSYNC.COLLECTIVE R15, `(.L_x_12474) ;  /* 0x000000000f087348 */ /* 0x000fea0003c00000 */
[----:B------:R0:W1:Y:S02]  /*30f60*/  SHFL.IDX P6, R14, R13, R12, R11 ;  /* 0x0000000c0d0e7389 */ /* 0x00006400000c000b */
[----:B01----:R-:W-:Y:S01]  /*30f70*/  ENDCOLLECTIVE ;  /* 0x000000000000791b */ /* 0x003fe20003800000 */
.L_x_12474:
        /* <DEDUP_REMOVED lines=16> */
.L_x_12475:
[----:B------:R-:W-:Y:S02]  /*31080*/  IMAD.MOV.U32 R13, RZ, RZ, R4 ;  /* 0x000000ffff0d7224 */ /* 0x000fe400078e0004 */
[----:B------:R-:W-:Y:S01]  /*31090*/  IMAD.MOV.U32 R12, RZ, RZ, 0x3 ;  /* 0x00000003ff0c7424 */ /* 0x000fe200078e00ff */
[----:B------:R-:W-:-:S07]  /*310a0*/  MOV R3, R14 ;  /* 0x0000000e00037202 */ /* 0x000fce0000000f00 */
[----:B------:R-:W-:Y:S05]  /*310b0*/  WARPSYNC.COLLECTIVE R15, `(.L_x_12476) ;  /* 0x000000000f087348 */ /* 0x000fea0003c00000 */
[----:B------:R0:W1:Y:S02]  /*310c0*/  SHFL.IDX P6, R14, R13, R12, R11 ;  /* 0x0000000c0d0e7389 */ /* 0x00006400000c000b */
[----:B01----:R-:W-:Y:S01]  /*310d0*/  ENDCOLLECTIVE ;  /* 0x000000000000791b */ /* 0x003fe20003800000 */
.L_x_12476:
        /* <DEDUP_REMOVED lines=16> */
.L_x_12477:
[----:B------:R-:W-:Y:S02]  /*311e0*/  IMAD.MOV.U32 R13, RZ, RZ, R4 ;  /* 0x000000ffff0d7224 */ /* 0x000fe400078e0004 */
[----:B------:R-:W-:Y:S02]  /*311f0*/  IMAD.MOV.U32 R12, RZ, RZ, 0x4 ;  /* 0x00000004ff0c7424 */ /* 0x000fe400078e00ff */
[----:B------:R-:W-:-:S07]  /*31200*/  IMAD.MOV.U32 R3, RZ, RZ, R14 ;  /* 0x000000ffff037224 */ /* 0x000fce00078e000e */
[----:B------:R-:W-:Y:S05]  /*31210*/  WARPSYNC.COLLECTIVE R15, `(.L_x_12478) ;  /* 0x000000000f087348 */ /* 0x000fea0003c00000 */
[----:B------:R0:W1:Y:S02]  /*31220*/  SHFL.IDX P6, R14, R13, R12, R11 ;  /* 0x0000000c0d0e7389 */ /* 0x00006400000c000b */
[----:B01----:R-:W-:Y:S01]  /*31230*/  ENDCOLLECTIVE ;  /* 0x000000000000791b */ /* 0x003fe20003800000 */
.L_x_12478:
        /* <DEDUP_REMOVED lines=16> */
.L_x_12479:
[----:B------:R-:W-:Y:S02]  /*31340*/  IMAD.MOV.U32 R13, RZ, RZ, R4 ;  /* 0x000000ffff0d7224 */ /* 0x000fe400078e0004 */
[----:B------:R-:W-:Y:S01]  /*31350*/  IMAD.MOV.U32 R12, RZ, RZ, 0x5 ;  /* 0x00000005ff0c7424 */ /* 0x000fe200078e00ff */
[----:B------:R-:W-:-:S07]  /*31360*/  MOV R3, R14 ;  /* 0x0000000e00037202 */ /* 0x000fce0000000f00 */
[----:B------:R-:W-:Y:S05]  /*31370*/  WARPSYNC.COLLECTIVE R15, `(.L_x_12480) ;  /* 0x000000000f087348 */ /* 0x000fea0003c00000 */
[----:B------:R0:W1:Y:S02]  /*31380*/  SHFL.IDX P6, R14, R13, R12, R11 ;  /* 0x0000000c0d0e7389 */ /* 0x00006400000c000b */
[----:B01----:R-:W-:Y:S01]  /*31390*/  ENDCOLLECTIVE ;  /* 0x000000000000791b */ /* 0x003fe20003800000 */
.L_x_12480:
        /* <DEDUP_REMOVED lines=16> */
.L_x_12481:
[----:B------:R-:W-:Y:S02]  /*314a0*/  IMAD.MOV.U32 R13, RZ, RZ, R4 ;  /* 0x000000ffff0d7224 */ /* 0x000fe400078e0004 */
[----:B------:R-:W-:Y:S02]  /*314b0*/  IMAD.MOV.U32 R12, RZ, RZ, 0x6 ;  /* 0x00000006ff0c7424 */ /* 0x000fe400078e00ff */
[----:B------:R-:W-:-:S07]  /*314c0*/  IMAD.MOV.U32 R3, RZ, RZ, R14 ;  /* 0x000000ffff037224 */ /* 0x000fce00078e000e */
[----:B------:R-:W-:Y:S05]  /*314d0*/  WARPSYNC.COLLECTIVE R15, `(.L_x_12482) ;  /* 0x000000000f087348 */ /* 0x000fea0003c00000 */
[----:B------:R0:W1:Y:S02]  /*314e0*/  SHFL.IDX P6, R14, R13, R12, R11 ;  /* 0x0000000c0d0e7389 */ /* 0x00006400000c000b */
[----:B01----:R-:W-:Y:S01]  /*314f0*/  ENDCOLLECTIVE ;  /* 0x000000000000791b */ /* 0x003fe20003800000 */
.L_x_12482:
        /* <DEDUP_REMOVED lines=16> */
.L_x_12483:
[----:B------:R-:W-:Y:S02]  /*31600*/  IMAD.MOV.U32 R13, RZ, RZ, R4 ;  /* 0x000000ffff0d7224 */ /* 0x000fe400078e0004 */
[----:B------:R-:W-:Y:S01]  /*31610*/  IMAD.MOV.U32 R12, RZ, RZ, 0x7 ;  /* 0x00000007ff0c7424 */ /* 0x000fe200078e00ff */
[----:B------:R-:W-:-:S07]  /*31620*/  MOV R3, R14 ;  /* 0x0000000e00037202 */ /* 0x000fce0000000f00 */
[----:B------:R-:W-:Y:S05]  /*31630*/  WARPSYNC.COLLECTIVE R15, `(.L_x_12484) ;  /* 0x000000000f087348 */ /* 0x000fea0003c00000 */
[----:B------:R0:W1:Y:S02]  /*31640*/  SHFL.IDX P6, R14, R13, R12, R11 ;  /* 0x0000000c0d0e7389 */ /* 0x00006400000c000b */
[----:B01----:R-:W-:Y:S01]  /*31650*/  ENDCOLLECTIVE ;  /* 0x000000000000791b */ /* 0x003fe20003800000 */
.L_x_12484:
        /* <DEDUP_REMOVED lines=14> */
.L_x_12485:
[----:B------:R-:W-:Y:S01]  /*31740*/  IMAD.MOV.U32 R0, RZ, RZ, R14 ;  /* 0x000000ffff007224 */ /* 0x000fe200078e000e */
[----:B------:R-:W-:Y:S06]  /*31750*/  BRA `(.L_x_12486) ;  /* 0xffffff9c00607947 */ /* 0x000fec000383ffff */
.L_x_12301:
[----:B0-----:R0:W1:Y:S02]  /*31760*/  SYNCS.PHASECHK.TRANS64.TRYWAIT P0, [R22+URZ+0x22820], R3 ;  /* 0x02282003160075a7 */ /* 0x001064000800017f */
[----:B-1----:R-:W-:Y:S05]  /*31770*/  @!P0 NANOSLEEP.SYNCS 0x989680 ;  /* 0x009896800000895d */ /* 0x002fea0003900000 */
[----:B------:R-:W1:Y:S02]  /*31780*/  @!P0 SYNCS.PHASECHK.TRANS64 P0, [R22+URZ+0x22820], R3 ;  /* 0x02282003160085a7 */ /* 0x000e64000800007f */
[----:B-1----:R-:W-:Y:S05]  /*31790*/  @!P0 BRA `(.L_x_12301) ;  /* 0xfffffffc00f08947 */ /* 0x002fea000383ffff */
[----:B------:R-:W-:Y:S05]  /*317a0*/  BRA `(.L_x_12487) ;  /* 0xffffff9c00bc7947 */ /* 0x000fea000383ffff */
.L_x_12304:
[----:B-1----:R1:W2:Y:S02]  /*317b0*/  SYNCS.PHASECHK.TRANS64.TRYWAIT P0, [R33+URZ+0x22860], R0 ;  /* 0x02286000210075a7 */ /* 0x0022a4000800017f */
[----:B--2---:R-:W-:Y:S05]  /*317c0*/  @!P0 NANOSLEEP.SYNCS 0x989680 ;  /* 0x009896800000895d */ /* 0x004fea0003900000 */
[----:B------:R-:W2:Y:S02]  /*317d0*/  @!P0 SYNCS.PHASECHK.TRANS64 P0, [R33+URZ+0x22860], R0 ;  /* 0x02286000210085a7 */ /* 0x000ea4000800007f */
[----:B--2---:R-:W-:Y:S05]  /*317e0*/  @!P0 BRA `(.L_x_12304) ;  /* 0xfffffffc00f08947 */ /* 0x004fea000383ffff */
[----:B------:R-:W-:Y:S05]  /*317f0*/  BRA `(.L_x_12488) ;  /* 0xffffff9c00cc7947 */ /* 0x000fea000383ffff */
.L_x_12305:
        /* <DEDUP_REMOVED lines=8> */
.L_x_12490:
[----:B------:R-:W-:Y:S05]  /*31880*/  BSYNC B0 ;  /* 0x0000000000007941 */ /* 0x000fea0003800000 */
.L_x_12489:
[----:B------:R-:W0:Y:S01]  /*31890*/  S2R R7, SR_TID.X ;  /* 0x0000000000077919 */ /* 0x000e220000002100 */
[----:B------:R-:W-:Y:S01]  /*318a0*/  IMAD.MOV.U32 R13, RZ, RZ, R5 ;  /* 0x000000ffff0d7224 */ /* 0x000fe200078e0005 */
[----:B------:R-:W-:Y:S01]  /*318b0*/  MOV R11, 0x181f ;  /* 0x0000181f000b7802 */ /* 0x000fe20000000f00 */
[----:B------:R-:W-:Y:S01]  /*318c0*/  IMAD.MOV.U32 R12, RZ, RZ, RZ ;  /* 0x000000ffff0c7224 */ /* 0x000fe200078e00ff */
[C---:B------:R-:W-:Y:S01]  /*318d0*/  LOP3.LUT P2, RZ, R34.reuse, 0x2, RZ, 0xc0, !PT ;  /* 0x0000000222ff7812 */ /* 0x040fe2000784c0ff */
[----:B------:R-:W-:Y:S01]  /*318e0*/  IMAD.MOV.U32 R15, RZ, RZ, -0x1 ;  /* 0xffffffffff0f7424 */ /* 0x000fe200078e00ff */
[----:B------:R-:W-:Y:S01]  /*318f0*/  LOP3.LUT P1, RZ, R34, 0x4, RZ, 0xc0, !PT ;  /* 0x0000000422ff7812 */ /* 0x000fe2000782c0ff */
[----:B------:R-:W-:Y:S02]  /*31900*/  IMAD.MOV.U32 R3, RZ, RZ, R14 ;  /* 0x000000ffff037224 */ /* 0x000fe400078e000e */
[----:B------:R-:W-:-:S10]  /*31910*/  IMAD R4, R4, 0x2, R22 ;  /* 0x0000000204047824 */ /* 0x000fd400078e0216 */
[----:B0-----:R-:W-:Y:S05]  /*31920*/  WARPSYNC.COLLECTIVE R15, `(.L_x_12491) ;  /* 0x000000000f087348 */ /* 0x001fea0003c00000 */
[----:B------:R1:W2:Y:S02]  /*31930*/  SHFL.IDX P6, R14, R13, R12, R11 ;  /* 0x0000000c0d0e7389 */ /* 0x0002a400000c000b */
[----:B012---:R-:W-:Y:S01]  /*31940*/  ENDCOLLECTIVE ;  /* 0x000000000000791b */ /* 0x007fe20003800000 */
.L_x_12491:
        /* <DEDUP_REMOVED lines=12> */
.L_x_12492:
        /* <DEDUP_REMOVED lines=17> */
.L_x_12493:
[----:B------:R-:W-:Y:S02]  /*31b20*/  IMAD.MOV.U32 R13, RZ, RZ, R6 ;  /* 0x000000ffff0d7224 */ /* 0x000fe400078e0006 */
[----:B------:R-:W-:Y:S01]  /*31b30*/  IMAD.MOV.U32 R12, RZ, RZ, 0x2 ;  /* 0x00000002ff0c7424 */ /* 0x000fe200078e00ff */
[----:B------:R-:W-:-:S13]  /*31b40*/  IADD3 R2, P4, R14, R0, RZ ;  /* 0x000000000e027210 */ /* 0x000fda0007f9e0ff */
[----:B------:R-:W-:Y:S05]  /*31b50*/  WARPSYNC.COLLECTIVE R15, `(.L_x_12494) ;  /* 0x000000000f087348 */ /* 0x000fea0003c00000 */
[----:B------:R0:W1:Y:S02]  /*31b60*/  SHFL.IDX P6, R14, R13, R12, R11 ;  /* 0x0000000c0d0e7389 */ /* 0x00006400000c000b */
[----:B01----:R-:W-:Y:S01]  /*31b70*/  ENDCOLLECTIVE ;  /* 0x000000000000791b */ /* 0x003fe20003800000 */
.L_x_12494:
[----:B------:R-:W-:Y:S01]  /*31b80*/  IMAD.X R3, RZ, RZ, R3, P4 ;  /* 0x000000ffff037224 */ /* 0x000fe200020e0603 */
[----:B------:R-:W-:Y:S02]  /*31b90*/  ISETP.LT.OR P4, PT, R17, 0x11, P3 ;  /* 0x000000111100780c */ /* 0x000fe40001f81670 */
[----:B------:R-:W-:-:S11]  /*31ba0*/  MOV R13, R5 ;  /* 0x00000005000d7202 */ /* 0x000fd60000000f00 */
        /* <DEDUP_REMOVED lines=14> */
.L_x_12495:
[----:B------:R-:W-:Y:S02]  /*31c90*/  IMAD.MOV.U32 R13, RZ, RZ, R6 ;  /* 0x000000ffff0d7224 */ /* 0x000fe400078e0006 */
[----:B------:R-:W-:Y:S01]  /*31ca0*/  IMAD.MOV.U32 R12, RZ, RZ, 0x3 ;  /* 0x00000003ff0c7424 */ /* 0x000fe200078e00ff */
[----:B------:R-:W-:-:S13]  /*31cb0*/  IADD3 R2, P4, R14, R0, RZ ;  /* 0x000000000e027210 */ /* 0x000fda0007f9e0ff */
[----:B------:R-:W-:Y:S05]  /*31cc0*/  WARPSYNC.COLLECTIVE R15, `(.L_x_12496) ;  /* 0x000000000f087348 */ /* 0x000fea0003c00000 */
[----:B------:R0:W1:Y:S02]  /*31cd0*/  SHFL.IDX P6, R14, R13, R12, R11 ;  /* 0x0000000c0d0e7389 */ /* 0x00006400000c000b */
[----:B01----:R-:W-:Y:S01]  /*31ce0*/  ENDCOLLECTIVE ;  /* 0x000000000000791b */ /* 0x003fe20003800000 */
.L_x_12496:
        /* <DEDUP_REMOVED lines=17> */
.L_x_12497:
[----:B------:R-:W-:Y:S02]  /*31e00*/  IMAD.MOV.U32 R13, RZ, RZ, R6 ;  /* 0x000000ffff0d7224 */ /* 0x000fe400078e0006 */
[----:B------:R-:W-:Y:S01]  /*31e10*/  IMAD.MOV.U32 R12, RZ, RZ, 0x4 ;  /* 0x00000004ff0c7424 */ /* 0x000fe200078e00ff */
[----:B------:R-:W-:-:S13]  /*31e20*/  IADD3 R2, P4, R14, R0, RZ ;  /* 0x000000000e027210 */ /* 0x000fda0007f9e0ff */
[----:B------:R-:W-:Y:S05]  /*31e30*/  WARPSYNC.COLLECTIVE R15, `(.L_x_12498) ;  /* 0x000000000f087348 */ /* 0x000fea0003c00000 */
[----:B------:R0:W1:Y:S02]  /*31e40*/  SHFL.IDX P6, R14, R13, R12, R11 ;  /* 0x0000000c0d0e7389 */ /* 0x00006400000c000b */
[----:B01----:R-:W-:Y:S01]  /*31e50*/  ENDCOLLECTIVE ;  /* 0x000000000000791b */ /* 0x003fe20003800000 */
.L_x_12498:
        /* <DEDUP_REMOVED lines=17> */
.L_x_12499:
[----:B------:R-:W-:Y:S02]  /*31f70*/  IMAD.MOV.U32 R13, RZ, RZ, R6 ;  /* 0x000000ffff0d7224 */ /* 0x000fe400078e0006 */
[----:B------:R-:W-:Y:S01]  /*31f80*/  IMAD.MOV.U32 R12, RZ, RZ, 0x5 ;  /* 0x00000005ff0c7424 */ /* 0x000fe200078e00ff */
[----:B------:R-:W-:-:S13]  /*31f90*/  IADD3 R2, P4, R14, R0, RZ ;  /* 0x000000000e027210 */ /* 0x000fda0007f9e0ff */
[----:B------:R-:W-:Y:S05]  /*31fa0*/  WARPSYNC.COLLECTIVE R15, `(.L_x_12500) ;  /* 0x000000000f087348 */ /* 0x000fea0003c00000 */
[----:B------:R0:W1:Y:S02]  /*31fb0*/  SHFL.IDX P6, R14, R13, R12, R11 ;  /* 0x0000000c0d0e7389 */ /* 0x00006400000c000b */
[----:B01----:R-:W-:Y:S01]  /*31fc0*/  ENDCOLLECTIVE ;  /* 0x000000000000791b */ /* 0x003fe20003800000 */
.L_x_12500:
        /* <DEDUP_REMOVED lines=12> */
.L_x_12501:
        /* <DEDUP_REMOVED lines=9> */
.L_x_12312:
[----:B0-----:R0:W1:Y:S02]  /*32120*/  SYNCS.PHASECHK.TRANS64.TRYWAIT P0, [R6+URZ+0x22840], R21 ;  /* 0x02284015060075a7 */ /* 0x001064000800017f */
[----:B-1----:R-:W-:Y:S05]  /*32130*/  @!P0 NANOSLEEP.SYNCS 0x989680 ;  /* 0x009896800000895d */ /* 0x002fea0003900000 */
[----:B------:R-:W1:Y:S02]  /*32140*/  @!P0 SYNCS.PHASECHK.TRANS64 P0, [R6+URZ+0x22840], R21 ;  /* 0x02284015060085a7 */ /* 0x000e64000800007f */
[----:B-1----:R-:W-:Y:S05]  /*32150*/  @!P0 BRA `(.L_x_12312) ;  /* 0xfffffffc00f08947 */ /* 0x002fea000383ffff */
[----:B------:R-:W-:Y:S05]  /*32160*/  BRA `(.L_x_12503) ;  /* 0xffffffa0002c7947 */ /* 0x000fea000383ffff */
.L_x_12313:
        /* <DEDUP_REMOVED lines=8> */
.L_x_12505:
[----:B------:R-:W-:Y:S05]  /*321f0*/  BSYNC B1 ;  /* 0x0000000000017941 */ /* 0x000fea0003800000 */
.L_x_12504:
        /* <DEDUP_REMOVED lines=9> */
.L_x_12506:
[----:B------:R-:W-:Y:S01]  /*32290*/  MOV R13, R9 ;  /* 0x00000009000d7202 */ /* 0x000fe20000000f00 */
[----:B------:R-:W-:Y:S02]  /*322a0*/  IMAD.MOV.U32 R12, RZ, RZ, 0x1 ;  /* 0x00000001ff0c7424 */ /* 0x000fe400078e00ff */
[----:B------:R-:W-:-:S07]  /*322b0*/  IMAD.MOV.U32 R2, RZ, RZ, R14 ;  /* 0x000000ffff027224 */ /* 0x000fce00078e000e */
[----:B------:R-:W-:Y:S05]  /*322c0*/  WARPSYNC.COLLECTIVE R15, `(.L_x_12507) ;  /* 0x000000000f087348 */ /* 0x000fea0003c00000 */
[----:B------:R0:W1:Y:S02]  /*322d0*/  SHFL.IDX P6, R14, R13, R12, R11 ;  /* 0x0000000c0d0e7389 */ /* 0x00006400000c000b */
[----:B01----:R-:W-:Y:S01]  /*322e0*/  ENDCOLLECTIVE ;  /* 0x000000000000791b */ /* 0x003fe20003800000 */
.L_x_12507:
        /* <DEDUP_REMOVED lines=11> */
.L_x_12508:
[----:B------:R-:W-:Y:S02]  /*323a0*/  IMAD.MOV.U32 R13, RZ, RZ, R9 ;  /* 0x000000ffff0d7224 */ /* 0x000fe400078e0009 */
[----:B------:R-:W-:Y:S02]  /*323b0*/  IMAD.MOV.U32 R12, RZ, RZ, 0x2 ;  /* 0x00000002ff0c7424 */ /* 0x000fe400078e00ff */
[----:B------:R-:W-:-:S07]  /*323c0*/  IMAD.MOV.U32 R2, RZ, RZ, R14 ;  /* 0x000000ffff027224 */ /* 0x000fce00078e000e */
[----:B------:R-:W-:Y:S05]  /*323d0*/  WARPSYNC.COLLECTIVE R15, `(.L_x_12509) ;  /* 0x000000000f087348 */ /* 0x000fea0003c00000 */
[----:B------:R0:W1:Y:S02]  /*323e0*/  SHFL.IDX P6, R14, R13, R12, R11 ;  /* 0x0000000c0d0e7389 */ /* 0x00006400000c000b */
[----:B01----:R-:W-:Y:S01]  /*323f0*/  ENDCOLLECTIVE ;  /* 0x000000000000791b */ /* 0x003fe20003800000 */
.L_x_12509:
        /* <DEDUP_REMOVED lines=11> */
.L_x_12510:
[----:B------:R-:W-:Y:S02]  /*324b0*/  IMAD.MOV.U32 R13, RZ, RZ, R9 ;  /* 0x000000ffff0d7224 */ /* 0x000fe400078e0009 */
[----:B------:R-:W-:Y:S02]  /*324c0*/  IMAD.MOV.U32 R12, RZ, RZ, 0x3 ;  /* 0x00000003ff0c7424 */ /* 0x000fe400078e00ff */
[----:B------:R-:W-:-:S07]  /*324d0*/  IMAD.MOV.U32 R2, RZ, RZ, R14 ;  /* 0x000000ffff027224 */ /* 0x000fce00078e000e */
[----:B------:R-:W-:Y:S05]  /*324e0*/  WARPSYNC.COLLECTIVE R15, `(.L_x_12511) ;  /* 0x000000000f087348 */ /* 0x000fea0003c00000 */
[----:B------:R0:W1:Y:S02]  /*324f0*/  SHFL.IDX P6, R14, R13, R12, R11 ;  /* 0x0000000c0d0e7389 */ /* 0x00006400000c000b */
[----:B01----:R-:W-:Y:S01]  /*32500*/  ENDCOLLECTIVE ;  /* 0x000000000000791b */ /* 0x003fe20003800000 */
.L_x_12511:
        /* <DEDUP_REMOVED lines=11> */
.L_x_12512:
[----:B------:R-:W-:Y:S02]  /*325c0*/  IMAD.MOV.U32 R13, RZ, RZ, R9 ;  /* 0x000000ffff0d7224 */ /* 0x000fe400078e0009 */
[----:B------:R-:W-:Y:S02]  /*325d0*/  IMAD.MOV.U32 R12, RZ, RZ, 0x4 ;  /* 0x00000004ff0c7424 */ /* 0x000fe400078e00ff */
[----:B------:R-:W-:-:S07]  /*325e0*/  IMAD.MOV.U32 R2, RZ, RZ, R14 ;  /* 0x000000ffff027224 */ /* 0x000fce00078e000e */
[----:B------:R-:W-:Y:S05]  /*325f0*/  WARPSYNC.COLLECTIVE R15, `(.L_x_12513) ;  /* 0x000000000f087348 */ /* 0x000fea0003c00000 */
[----:B------:R0:W1:Y:S02]  /*32600*/  SHFL.IDX P6, R14, R13, R12, R11 ;  /* 0x0000000c0d0e7389 */ /* 0x00006400000c000b */
[----:B01----:R-:W-:Y:S01]  /*32610*/  ENDCOLLECTIVE ;  /* 0x000000000000791b */ /* 0x003fe20003800000 */
.L_x_12513:
        /* <DEDUP_REMOVED lines=11> */
.L_x_12514:
[----:B------:R-:W-:Y:S02]  /*326d0*/  IMAD.MOV.U32 R13, RZ, RZ, R9 ;  /* 0x000000ffff0d7224 */ /* 0x000fe400078e0009 */
[----:B------:R-:W-:Y:S02]  /*326e0*/  IMAD.MOV.U32 R12, RZ, RZ, 0x5 ;  /* 0x00000005ff0c7424 */ /* 0x000fe400078e00ff */
[----:B------:R-:W-:-:S07]  /*326f0*/  IMAD.MOV.U32 R2, RZ, RZ, R14 ;  /* 0x000000ffff027224 */ /* 0x000fce00078e000e */
[----:B------:R-:W-:Y:S05]  /*32700*/  WARPSYNC.COLLECTIVE R15, `(.L_x_12515) ;  /* 0x000000000f087348 */ /* 0x000fea0003c00000 */
[----:B------:R0:W1:Y:S02]  /*32710*/  SHFL.IDX P6, R14, R13, R12, R11 ;  /* 0x0000000c0d0e7389 */ /* 0x00006400000c000b */
[----:B01----:R-:W-:Y:S01]  /*32720*/  ENDCOLLECTIVE ;  /* 0x000000000000791b */ /* 0x003fe20003800000 */
.L_x_12515:
        /* <DEDUP_REMOVED lines=11> */
.L_x_12516:
[----:B------:R-:W-:Y:S01]  /*327e0*/  MOV R2, R14 ;  /* 0x0000000e00027202 */ /* 0x000fe20000000f00 */
[----:B------:R-:W-:Y:S06]  /*327f0*/  BRA `(.L_x_12517) ;  /* 0xffffff9c00547947 */ /* 0x000fec000383ffff */
.L_x_12318:
[----:B---3--:R3:W4:Y:S02]  /*32800*/  SYNCS.PHASECHK.TRANS64.TRYWAIT P0, [R6+URZ+0x22860], R21 ;  /* 0x02286015060075a7 */ /* 0x008724000800017f */
[----:B----4-:R-:W-:Y:S05]  /*32810*/  @!P0 NANOSLEEP.SYNCS 0x989680 ;  /* 0x009896800000895d */ /* 0x010fea0003900000 */
[----:B------:R-:W4:Y:S02]  /*32820*/  @!P0 SYNCS.PHASECHK.TRANS64 P0, [R6+URZ+0x22860], R21 ;  /* 0x02286015060085a7 */ /* 0x000f24000800007f */
[----:B----4-:R-:W-:Y:S05]  /*32830*/  @!P0 BRA `(.L_x_12318) ;  /* 0xfffffffc00f08947 */ /* 0x010fea000383ffff */
[----:B------:R-:W-:Y:S05]  /*32840*/  BRA `(.L_x_12518) ;  /* 0xffffff9c00a47947 */ /* 0x000fea000383ffff */
.L_x_12319:
        /* <DEDUP_REMOVED lines=8> */
.L_x_12520:
[----:B------:R-:W-:Y:S05]  /*328d0*/  BSYNC B1 ;  /* 0x0000000000017941 */ /* 0x000fea0003800000 */
.L_x_12519:
        /* <DEDUP_REMOVED lines=9> */
.L_x_12521:
[----:B------:R-:W-:Y:S02]  /*32970*/  IMAD.MOV.U32 R13, RZ, RZ, R9 ;  /* 0x000000ffff0d7224 */ /* 0x000fe400078e0009 */
[----:B------:R-:W-:Y:S01]  /*32980*/  IMAD.MOV.U32 R12, RZ, RZ, 0x1 ;  /* 0x00000001ff0c7424 */ /* 0x000fe200078e00ff */
[----:B------:R-:W-:-:S13]  /*32990*/  IADD3 R2, P0, R14, R0, RZ ;  /* 0x000000000e027210 */ /* 0x000fda0007f1e0ff */
[----:B------:R-:W-:Y:S05]  /*329a0*/  WARPSYNC.COLLECTIVE R15, `(.L_x_12522) ;  /* 0x000000000f087348 */ /* 0x000fea0003c00000 */
[----:B------:R0:W1:Y:S02]  /*329b0*/  SHFL.IDX P6, R14, R13, R12, R11 ;  /* 0x0000000c0d0e7389 */ /* 0x00006400000c000b */
[----:B01----:R-:W-:Y:S01]  /*329c0*/  ENDCOLLECTIVE ;  /* 0x000000000000791b */ /* 0x003fe20003800000 */
.L_x_12522:
        /* <DEDUP_REMOVED lines=13> */
.L_x_12523:
[----:B------:R-:W-:Y:S02]  /*32aa0*/  IMAD.MOV.U32 R13, RZ, RZ, R9 ;  /* 0x000000ffff0d7224 */ /* 0x000fe400078e0009 */
[----:B------:R-:W-:Y:S01]  /*32ab0*/  IMAD.MOV.U32 R12, RZ, RZ, 0x2 ;  /* 0x00000002ff0c7424 */ /* 0x000fe200078e00ff */
[----:B------:R-:W-:-:S13]  /*32ac0*/  IADD3 R2, P0, R14, R0, RZ ;  /* 0x000000000e027210 */ /* 0x000fda0007f1e0ff */
[----:B------:R-:W-:Y:S05]  /*32ad0*/  WARPSYNC.COLLECTIVE R15, `(.L_x_12524) ;  /* 0x000000000f087348 */ /* 0x000fea0003c00000 */
[----:B------:R0:W1:Y:S02]  /*32ae0*/  SHFL.IDX P6, R14, R13, R12, R11 ;  /* 0x0000000c0d0e7389 */ /* 0x00006400000c000b */
[----:B01----:R-:W-:Y:S01]  /*32af0*/  ENDCOLLECTIVE ;  /* 0x000000000000791b */ /* 0x003fe20003800000 */
.L_x_12524:
        /* <DEDUP_REMOVED lines=13> */
.L_x_12525:
[----:B------:R-:W-:Y:S02]  /*32bd0*/  IMAD.MOV.U32 R13, RZ, RZ, R9 ;  /* 0x000000ffff0d7224 */ /* 0x000fe400078e0009 */
[----:B------:R-:W-:Y:S01]  /*32be0*/  IMAD.MOV.U32 R12, RZ, RZ, 0x3 ;  /* 0x00000003ff0c7424 */ /* 0x000fe200078e00ff */
[----:B------:R-:W-:-:S13]  /*32bf0*/  IADD3 R2, P0, R14, R0, RZ ;  /* 0x000000000e027210 */ /* 0x000fda0007f1e0ff */
[----:B------:R-:W-:Y:S05]  /*32c00*/  WARPSYNC.COLLECTIVE R15, `(.L_x_12526) ;  /* 0x000000000f087348 */ /* 0x000fea0003c00000 */
[----:B------:R0:W1:Y:S02]  /*32c10*/  SHFL.IDX P6, R14, R13, R12, R11 ;  /* 0x0000000c0d0e7389 */ /* 0x00006400000c000b */
[----:B01----:R-:W-:Y:S01]  /*32c20*/  ENDCOLLECTIVE ;  /* 0x000000000000791b */ /* 0x003fe20003800000 */
.L_x_12526:
        /* <DEDUP_REMOVED lines=13> */
.L_x_12527:
[----:B------:R-:W-:Y:S01]  /*32d00*/  IMAD.MOV.U32 R13, RZ, RZ, R9 ;  /* 0x000000ffff0d7224 */ /* 0x000fe200078e0009 */
[----:B------:R-:W-:Y:S02]  /*32d10*/  MOV R12, 0x4 ;  /* 0x00000004000c7802 */ /* 0x000fe40000000f00 */
[----:B------:R-:W-:-:S13]  /*32d20*/  IADD3 R2, P0, R14, R0, RZ ;  /* 0x000000000e027210 */ /* 0x000fda0007f1e0ff */
[----:B------:R-:W-:Y:S05]  /*32d30*/  WARPSYNC.COLLECTIVE R15, `(.L_x_12528) ;  /* 0x000000000f087348 */ /* 0x000fea0003c00000 */
[----:B------:R0:W1:Y:S02]  /*32d40*/  SHFL.IDX P6, R14, R13, R12, R11 ;  /* 0x0000000c0d0e7389 */ /* 0x00006400000c000b */
[----:B01----:R-:W-:Y:S01]  /*32d50*/  ENDCOLLECTIVE ;  /* 0x000000000000791b */ /* 0x003fe20003800000 */
.L_x_12528:
        /* <DEDUP_REMOVED lines=13> */
.L_x_12529:
[----:B------:R-:W-:Y:S02]  /*32e30*/  IMAD.MOV.U32 R13, RZ, RZ, R9 ;  /* 0x000000ffff0d7224 */ /* 0x000fe400078e0009 */
[----:B------:R-:W-:Y:S01]  /*32e40*/  IMAD.MOV.U32 R12, RZ, RZ, 0x5 ;  /* 0x00000005ff0c7424 */ /* 0x000fe200078e00ff */
[----:B------:R-:W-:-:S13]  /*32e50*/  IADD3 R2, P0, R14, R0, RZ ;  /* 0x000000000e027210 */ /* 0x000fda0007f1e0ff */
[----:B------:R-:W-:Y:S05]  /*32e60*/  WARPSYNC.COLLECTIVE R15, `(.L_x_12530) ;  /* 0x000000000f087348 */ /* 0x000fea0003c00000 */
[----:B------:R0:W1:Y:S02]  /*32e70*/  SHFL.IDX P6, R14, R13, R12, R11 ;  /* 0x0000000c0d0e7389 */ /* 0x00006400000c000b */
[----:B01----:R-:W-:Y:S01]  /*32e80*/  ENDCOLLECTIVE ;  /* 0x000000000000791b */ /* 0x003fe20003800000 */
.L_x_12530:
        /* <DEDUP_REMOVED lines=13> */
.L_x_12531:
[----:B------:R-:W-:Y:S05]  /*32f60*/  BRA `(.L_x_12532) ;  /* 0xffffff9800e87947 */ /* 0x000fea000383ffff */
.L_x_12327:
        /* <DEDUP_REMOVED lines=8> */
.L_x_12534:
[----:B------:R-:W-:Y:S05]  /*32ff0*/  BSYNC B0 ;  /* 0x0000000000007941 */ /* 0x000fea0003800000 */
.L_x_12533:
        /* <DEDUP_REMOVED lines=9> */
.L_x_12535:
        /* <DEDUP_REMOVED lines=24> */
.L_x_12536:
[----:B------:R-:W-:Y:S01]  /*33210*/  IMAD.MOV.U32 R12, RZ, RZ, 0x2 ;  /* 0x00000002ff0c7424 */ /* 0x000fe200078e00ff */
[----:B------:R-:W-:-:S05]  /*33220*/  SEL R14, R14, RZ, P1 ;  /* 0x000000ff0e0e7207 */ /* 0x000fca0000800000 */
[----:B------:R-:W-:-:S04]  /*33230*/  IMAD.IADD R5, R13, 0x1, R14 ;  /* 0x000000010d057824 */ /* 0x000fc800078e020e */
[----:B------:R-:W-:-:S07]  /*33240*/  IMAD.MOV.U32 R13, RZ, RZ, R5 ;  /* 0x000000ffff0d7224 */ /* 0x000fce00078e0005 */
[----:B------:R-:W-:Y:S05]  /*33250*/  WARPSYNC.COLLECTIVE R15, `(.L_x_12537) ;  /* 0x000000000f087348 */ /* 0x000fea0003c00000 */
[----:B------:R0:W1:Y:S02]  /*33260*/  SHFL.UP P6, R14, R13, R12, R11 ;  /* 0x0400000c0d0e7389 */ /* 0x00006400000c000b */
[----:B01----:R-:W-:Y:S01]  /*33270*/  ENDCOLLECTIVE ;  /* 0x000000000000791b */ /* 0x003fe20003800000 */
.L_x_12537:
[----:B------:R-:W-:Y:S01]  /*33280*/  IMAD.MOV.U32 R12, RZ, RZ, 0x4 ;  /* 0x00000004ff0c7424 */ /* 0x000fe200078e00ff */
[----:B------:R-:W-:-:S05]  /*33290*/  SEL R2, R14, RZ, P2 ;  /* 0x000000ff0e027207 */ /* 0x000fca0001000000 */
[----:B------:R-:W-:-:S05]  /*332a0*/  IMAD.IADD R2, R5, 0x1, R2 ;  /* 0x0000000105027824 */ /* 0x000fca00078e0202 */
[----:B------:R-:W-:-:S07]  /*332b0*/  MOV R13, R2 ;  /* 0x00000002000d7202 */ /* 0x000fce0000000f00 */
[----:B------:R-:W-:Y:S05]  /*332c0*/  WARPSYNC.COLLECTIVE R15, `(.L_x_12538) ;  /* 0x000000000f087348 */ /* 0x000fea0003c00000 */
[----:B------:R0:W1:Y:S02]  /*332d0*/  SHFL.UP P6, R14, R13, R12, R11 ;  /* 0x0400000c0d0e7389 */ /* 0x00006400000c000b */
[----:B01----:R-:W-:Y:S01]  /*332e0*/  ENDCOLLECTIVE ;  /* 0x000000000000791b */ /* 0x003fe20003800000 */
.L_x_12538:
[----:B------:R-:W-:Y:S01]  /*332f0*/  IMAD.MOV.U32 R12, RZ, RZ, 0x8 ;  /* 0x00000008ff0c7424 */ /* 0x000fe200078e00ff */
[----:B------:R-:W-:-:S05]  /*33300*/  SEL R3, R14, RZ, P3 ;  /* 0x000000ff0e037207 */ /* 0x000fca0001800000 */
[----:B------:R-:W-:-:S04]  /*33310*/  IMAD.IADD R3, R2, 0x1, R3 ;  /* 0x0000000102037824 */ /* 0x000fc800078e0203 */
[----:B------:R-:W-:-:S07]  /*33320*/  IMAD.MOV.U32 R13, RZ, RZ, R3 ;  /* 0x000000ffff0d7224 */ /* 0x000fce00078e0003 */
[----:B------:R-:W-:Y:S05]  /*33330*/  WARPSYNC.COLLECTIVE R15, `(.L_x_12539) ;  /* 0x000000000f087348 */ /* 0x000fea0003c00000 */
[----:B------:R0:W1:Y:S02]  /*33340*/  SHFL.UP P6, R14, R13, R12, R11 ;  /* 0x0400000c0d0e7389 */ /* 0x00006400000c000b */
[----:B01----:R-:W-:Y:S01]  /*33350*/  ENDCOLLECTIVE ;  /* 0x000000000000791b */ /* 0x003fe20003800000 */
.L_x_12539:
[----:B------:R-:W-:Y:S01]  /*33360*/  IMAD.MOV.U32 R12, RZ, RZ, 0x10 ;  /* 0x00000010ff0c7424 */ /* 0x000fe200078e00ff */
[----:B------:R-:W-:-:S05]  /*33370*/  SEL R14, R14, RZ, P4 ;  /* 0x000000ff0e0e7207 */ /* 0x000fca0002000000 */
[----:B------:R-:W-:-:S04]  /*33380*/  IMAD.IADD R5, R3, 0x1, R14 ;  /* 0x0000000103057824 */ /* 0x000fc800078e020e */
[----:B------:R-:W-:-:S07]  /*33390*/  IMAD.MOV.U32 R13, RZ, RZ, R5 ;  /* 0x000000ffff0d7224 */ /* 0x000fce00078e0005 */
[----:B------:R-:W-:Y:S05]  /*333a0*/  WARPSYNC.COLLECTIVE R15, `(.L_x_12540) ;  /* 0x000000000f087348 */ /* 0x000fea0003c00000 */
[----:B------:R0:W1:Y:S02]  /*333b0*/  SHFL.UP P6, R14, R13, R12, R11 ;  /* 0x0400000c0d0e7389 */ /* 0x00006400000c000b */
[----:B01----:R-:W-:Y:S01]  /*333c0*/  ENDCOLLECTIVE ;  /* 0x000000000000791b */ /* 0x003fe20003800000 */
.L_x_12540:
        /* <DEDUP_REMOVED lines=8> */
.L_x_12541:
[----:B------:R-:W-:Y:S05]  /*33450*/  BRA `(.L_x_12542) ;  /* 0xffffff9c00487947 */ /* 0x000fea000383ffff */
.L_x_12330:
[----:B------:R-:W-:Y:S01]  /*33460*/  BSSY B0, `(.L_x_12543) ;  /* 0x0000007000007945 */ /* 0x000fe20003800000 */
[----:B------:R-:W-:Y:S01]  /*33470*/  IMAD.MOV.U32 R12, RZ, RZ, 0x1 ;  /* 0x00000001ff0c7424 */ /* 0x000fe200078e00ff */
[----:B------:R-:W-:Y:S01]  /*33480*/  MOV R11, RZ ;  /* 0x000000ff000b7202 */ /* 0x000fe20000000f00 */
[----:B------:R-:W-:-:S07]  /*33490*/  IMAD.MOV.U32 R15, RZ, RZ, -0x1 ;  /* 0xffffffffff0f7424 */ /* 0x000fce00078e00ff */
[----:B------:R-:W-:Y:S05]  /*334a0*/  WARPSYNC.COLLECTIVE R15, `(.L_x_12544) ;  /* 0x000000000f087348 */ /* 0x000fea0003c00000 */
[----:B------:R0:W1:Y:S02]  /*334b0*/  SHFL.UP P6, R14, R13, R12, R11 ;  /* 0x0400000c0d0e7389 */ /* 0x00006400000c000b */
[----:B01----:R-:W-:Y:S01]  /*334c0*/  ENDCOLLECTIVE ;  /* 0x000000000000791b */ /* 0x003fe20003800000 */
.L_x_12544:
[----:B------:R-:W-:Y:S05]  /*334d0*/  BSYNC B0 ;  /* 0x0000000000007941 */ /* 0x000fea0003800000 */
.L_x_12543:
        /* <DEDUP_REMOVED lines=8> */
.L_x_12545:
[----:B------:R-:W-:Y:S01]  /*33560*/  IMAD.MOV.U32 R12, RZ, RZ, 0x4 ;  /* 0x00000004ff0c7424 */ /* 0x000fe200078e00ff */
[----:B------:R-:W-:-:S05]  /*33570*/  SEL R2, R14, RZ, P2 ;  /* 0x000000ff0e027207 */ /* 0x000fca0001000000 */
[----:B------:R-:W-:-:S04]  /*33580*/  IMAD.IADD R2, R13, 0x1, R2 ;  /* 0x000000010d027824 */ /* 0x000fc800078e0202 */
[----:B------:R-:W-:-:S07]  /*33590*/  IMAD.MOV.U32 R13, RZ, RZ, R2 ;  /* 0x000000ffff0d7224 */ /* 0x000fce00078e0002 */
[----:B------:R-:W-:Y:S05]  /*335a0*/  WARPSYNC.COLLECTIVE R15, `(.L_x_12546) ;  /* 0x000000000f087348 */ /* 0x000fea0003c00000 */
[----:B------:R0:W1:Y:S02]  /*335b0*/  SHFL.UP P6, R14, R13, R12, R11 ;  /* 0x0400000c0d0e7389 */ /* 0x00006400000c000b */
[----:B01----:R-:W-:Y:S01]  /*335c0*/  ENDCOLLECTIVE ;  /* 0x000000000000791b */ /* 0x003fe20003800000 */
.L_x_12546:
[----:B------:R-:W-:Y:S01]  /*335d0*/  IMAD.MOV.U32 R12, RZ, RZ, 0x8 ;  /* 0x00000008ff0c7424 */ /* 0x000fe200078e00ff */
[----:B------:R-:W-:-:S05]  /*335e0*/  SEL R3, R14, RZ, P3 ;  /* 0x000000ff0e037207 */ /* 0x000fca0001800000 */
[----:B------:R-:W-:-:S04]  /*335f0*/  IMAD.IADD R3, R2, 0x1, R3 ;  /* 0x0000000102037824 */ /* 0x000fc800078e0203 */
[----:B------:R-:W-:-:S07]  /*33600*/  IMAD.MOV.U32 R13, RZ, RZ, R3 ;  /* 0x000000ffff0d7224 */ /* 0x000fce00078e0003 */
[----:B------:R-:W-:Y:S05]  /*33610*/  WARPSYNC.COLLECTIVE R15, `(.L_x_12547) ;  /* 0x000000000f087348 */ /* 0x000fea0003c00000 */
[----:B------:R0:W1:Y:S02]  /*33620*/  SHFL.UP P6, R14, R13, R12, R11 ;  /* 0x0400000c0d0e7389 */ /* 0x00006400000c000b */
[----:B01----:R-:W-:Y:S01]  /*33630*/  ENDCOLLECTIVE ;  /* 0x000000000000791b */ /* 0x003fe20003800000 */
.L_x_12547:
[----:B------:R-:W-:Y:S02]  /*33640*/  MOV R12, 0x10 ;  /* 0x00000010000c7802 */ /* 0x000fe40000000f00 */
[----:B------:R-:W-:-:S05]  /*33650*/  SEL R14, R14, RZ, P4 ;  /* 0x000000ff0e0e7207 */ /* 0x000fca0002000000 */
[----:B------:R-:W-:-:S04]  /*33660*/  IMAD.IADD R5, R3, 0x1, R14 ;  /* 0x0000000103057824 */ /* 0x000fc800078e020e */
[----:B------:R-:W-:-:S07]  /*33670*/  IMAD.MOV.U32 R13, RZ, RZ, R5 ;  /* 0x000000ffff0d7224 */ /* 0x000fce00078e0005 */
[----:B------:R-:W-:Y:S05]  /*33680*/  WARPSYNC.COLLECTIVE R15, `(.L_x_12548) ;  /* 0x000000000f087348 */ /* 0x000fea0003c00000 */
[----:B------:R0:W1:Y:S02]  /*33690*/  SHFL.UP P6, R14, R13, R12, R11 ;  /* 0x0400000c0d0e7389 */ /* 0x00006400000c000b */
[----:B01----:R-:W-:Y:S01]  /*336a0*/  ENDCOLLECTIVE ;  /* 0x000000000000791b */ /* 0x003fe20003800000 */
.L_x_12548:
        /* <DEDUP_REMOVED lines=8> */
.L_x_12549:
[----:B------:R-:W-:Y:S05]  /*33730*/  BRA `(.L_x_12550) ;  /* 0xffffff9c00347947 */ /* 0x000fea000383ffff */
.L_x_12332:
[----:B------:R-:W-:Y:S01]  /*33740*/  BSSY B0, `(.L_x_12551) ;  /* 0x0000006000007945 */ /* 0x000fe20003800000 */
[----:B------:R-:W-:Y:S01]  /*33750*/  PLOP3.LUT P6, PT, P6, PT, PT, 0x8, 0x0 ;  /* 0x000000000000781c */ /* 0x000fe200037ce170 */
[----:B------:R-:W-:-:S12]  /*33760*/  IMAD.MOV.U32 R15, RZ, RZ, -0x1 ;  /* 0xffffffffff0f7424 */ /* 0x000fd800078e00ff */
[----:B0-----:R-:W-:Y:S05]  /*33770*/  WARPSYNC.COLLECTIVE R15, `(.L_x_12552) ;  /* 0x000000000f087348 */ /* 0x001fea0003c00000 */
[----:B------:R-:W-:Y:S01]  /*33780*/  VOTE.ANY R14, PT, P6 ;  /* 0x00000000000e7806 */ /* 0x000fe200030e0100 */
[----:B0-----:R-:W-:Y:S06]  /*33790*/  ENDCOLLECTIVE ;  /* 0x000000000000791b */ /* 0x001fec0003800000 */
.L_x_12552:
[----:B------:R-:W-:Y:S05]  /*337a0*/  BSYNC B0 ;  /* 0x0000000000007941 */ /* 0x000fea0003800000 */
.L_x_12551:
        /* <DEDUP_REMOVED lines=8> */
.L_x_12553:
[----:B------:R-:W-:Y:S02]  /*33830*/  IMAD.IADD R19, R12, 0x1, R19 ;  /* 0x000000010c137824 */ /* 0x000fe400078e0213 */
[----:B------:R-:W-:Y:S02]  /*33840*/  IMAD.MOV.U32 R13, RZ, RZ, R4 ;  /* 0x000000ffff0d7224 */ /* 0x000fe400078e0004 */
[----:B------:R-:W-:-:S07]  /*33850*/  IMAD.MOV.U32 R17, RZ, RZ, R14 ;  /* 0x000000ffff117224 */ /* 0x000fce00078e000e */
[----:B------:R-:W-:Y:S05]  /*33860*/  WARPSYNC.COLLECTIVE R15, `(.L_x_12554) ;  /* 0x000000000f087348 */ /* 0x000fea0003c00000 */
[----:B------:R0:W1:Y:S02]  /*33870*/  SHFL.IDX P6, R14, R13, R12, R11 ;  /* 0x0000000c0d0e7389 */ /* 0x00006400000c000b */
[----:B01----:R-:W-:Y:S01]  /*33880*/  ENDCOLLECTIVE ;  /* 0x000000000000791b */ /* 0x003fe20003800000 */
.L_x_12554:
[----:B------:R-:W-:Y:S01]  /*33890*/  IMAD.MOV.U32 R4, RZ, RZ, R14 ;  /* 0x000000ffff047224 */ /* 0x000fe200078e000e */
[----:B------:R-:W-:Y:S06]  /*338a0*/  BRA `(.L_x_12555) ;  /* 0xffffff9c00187947 */ /* 0x000fec000383ffff */
.L_x_12334:
[----:B------:R-:W-:Y:S01]  /*338b0*/  BSSY B0, `(.L_x_12556) ;  /* 0x0000007000007945 */ /* 0x000fe20003800000 */
[----:B------:R-:W-:Y:S01]  /*338c0*/  MOV R13, R2 ;  /* 0x00000002000d7202 */ /* 0x000fe20000000f00 */
[----:B------:R-:W-:Y:S02]  /*338d0*/  IMAD.MOV.U32 R11, RZ, RZ, 0x1f ;  /* 0x0000001fff0b7424 */ /* 0x000fe400078e00ff */
[----:B------:R-:W-:-:S07]  /*338e0*/  IMAD.MOV.U32 R15, RZ, RZ, -0x1 ;  /* 0xffffffffff0f7424 */ /* 0x000fce00078e00ff */
[----:B0-23--:R-:W-:Y:S05]  /*338f0*/  WARPSYNC.COLLECTIVE R15, `(.L_x_12557) ;  /* 0x000000000f087348 */ /* 0x00dfea0003c00000 */
[----:B------:R1:W4:Y:S02]  /*33900*/  SHFL.IDX P6, R14, R13, R12, R11 ;  /* 0x0000000c0d0e7389 */ /* 0x00032400000c000b */
[----:B01234-:R-:W-:Y:S01]  /*33910*/  ENDCOLLECTIVE ;  /* 0x000000000000791b */ /* 0x01ffe20003800000 */
.L_x_12557:
[----:B------:R-:W-:Y:S05]  /*33920*/  BSYNC B0 ;  /* 0x0000000000007941 */ /* 0x000fea0003800000 */
.L_x_12556:
[----:B------:R-:W-:Y:S01]  /*33930*/  IMAD.MOV.U32 R6, RZ, RZ, R14 ;  /* 0x000000ffff067224 */ /* 0x000fe200078e000e */
[----:B------:R-:W-:Y:S06]  /*33940*/  BRA `(.L_x_12333) ;  /* 0xffffff9c00087947 */ /* 0x000fec000383ffff */
.L_x_12340:
[----:B0-----:R0:W4:Y:S02]  /*33950*/  SYNCS.PHASECHK.TRANS64.TRYWAIT P0, [R4+URZ+0x22820], R0 ;  /* 0x02282000040075a7 */ /* 0x001124000800017f */
[----:B----4-:R-:W-:Y:S05]  /*33960*/  @!P0 NANOSLEEP.SYNCS 0x989680 ;  /* 0x009896800000895d */ /* 0x010fea0003900000 */
[----:B------:R-:W4:Y:S02]  /*33970*/  @!P0 SYNCS.PHASECHK.TRANS64 P0, [R4+URZ+0x22820], R0 ;  /* 0x02282000040085a7 */ /* 0x000f24000800007f */
[----:B----4-:R-:W-:Y:S05]  /*33980*/  @!P0 BRA `(.L_x_12340) ;  /* 0xfffffffc00f08947 */ /* 0x010fea000383ffff */
[----:B------:R-:W-:Y:S05]  /*33990*/  BRA `(.L_x_12558) ;  /* 0xffffffa400607947 */ /* 0x000fea000383ffff */
.L_x_12341:
        /* <DEDUP_REMOVED lines=11> */
.L_x_12560:
[----:B------:R-:W-:Y:S05]  /*33a50*/  BSYNC B0 ;  /* 0x0000000000007941 */ /* 0x000fea0003800000 */
.L_x_12559:
[----:B------:R-:W-:Y:S05]  /*33a60*/  BRA `(.L_x_12561) ;  /* 0xffffffa400487947 */ /* 0x000fea000383ffff */
.L_x_12342:
[----:B------:R-:W-:Y:S01]  /*33a70*/  BSSY B0, `(.L_x_12562) ;  /* 0x0000006000007945 */ /* 0x000fe20003800000 */
[----:B------:R-:W-:-:S07]  /*33a80*/  IMAD.MOV.U32 R15, RZ, RZ, -0x1 ;  /* 0xffffffffff0f7424 */ /* 0x000fce00078e00ff */
[----:B0123--:R-:W-:Y:S05]  /*33a90*/  WARPSYNC.COLLECTIVE R15, `(.L_x_12563) ;  /* 0x000000000f0c7348 */ /* 0x00ffea0003c00000 */
[----:B------:R-:W-:Y:S02]  /*33aa0*/  ELECT P6, UR62, PT ;  /* 0x00000000003e782f */ /* 0x000fe400038c0000 */
[----:B------:R-:W-:Y:S01]  /*33ab0*/  MOV R14, UR62 ;  /* 0x0000003e000e7c02 */ /* 0x000fe20008000f00 */
[----:B0123--:R-:W-:Y:S10]  /*33ac0*/  ENDCOLLECTIVE ;  /* 0x000000000000791b */ /* 0x00fff40003800000 */
.L_x_12563:
[----:B------:R-:W-:Y:S05]  /*33ad0*/  BSYNC B0 ;  /* 0x0000000000007941 */ /* 0x000fea0003800000 */
.L_x_12562:
[----:B------:R-:W-:Y:S05]  /*33ae0*/  BRA `(.L_x_12564) ;  /* 0xffffffa4003c7947 */ /* 0x000fea000383ffff */
.L_x_12344:
[----:B0-----:R0:W4:Y:S02]  /*33af0*/  SYNCS.PHASECHK.TRANS64.TRYWAIT P1, [R5+URZ+0x22840], R0 ;  /* 0x02284000050075a7 */ /* 0x001124000802017f */
[----:B----4-:R-:W-:Y:S05]  /*33b00*/  @!P1 NANOSLEEP.SYNCS 0x989680 ;  /* 0x009896800000995d */ /* 0x010fea0003900000 */
[----:B------:R-:W4:Y:S02]  /*33b10*/  @!P1 SYNCS.PHASECHK.TRANS64 P1, [R5+URZ+0x22840], R0 ;  /* 0x02284000050095a7 */ /* 0x000f24000802007f */
[----:B----4-:R-:W-:Y:S05]  /*33b20*/  @!P1 BRA `(.L_x_12344) ;  /* 0xfffffffc00f09947 */ /* 0x010fea000383ffff */
[----:B------:R-:W-:Y:S05]  /*33b30*/  BRA `(.L_x_12565) ;  /* 0xffffffa4005c7947 */ /* 0x000fea000383ffff */
.L_x_12346:
[----:B----4-:R4:W0:Y:S02]  /*33b40*/  SYNCS.PHASECHK.TRANS64.TRYWAIT P1, [R25+URZ+0x22840], R2 ;  /* 0x02284002190075a7 */ /* 0x010824000802017f */
[----:B0-----:R-:W-:Y:S05]  /*33b50*/  @!P1 NANOSLEEP.SYNCS 0x989680 ;  /* 0x009896800000995d */ /* 0x001fea0003900000 */
[----:B------:R-:W0:Y:S02]  /*33b60*/  @!P1 SYNCS.PHASECHK.TRANS64 P1, [R25+URZ+0x22840], R2 ;  /* 0x02284002190095a7 */ /* 0x000e24000802007f */
[----:B0-----:R-:W-:Y:S05]  /*33b70*/  @!P1 BRA `(.L_x_12346) ;  /* 0xfffffffc00f09947 */ /* 0x001fea000383ffff */
[----:B------:R-:W-:Y:S05]  /*33b80*/  BRA `(.L_x_12566) ;  /* 0xffffffa400687947 */ /* 0x000fea000383ffff */
.L_x_12348:
[----:B------:R0:W0:Y:S02]  /*33b90*/  SYNCS.PHASECHK.TRANS64.TRYWAIT P1, [R5+URZ+0x22860], R0 ;  /* 0x02286000050075a7 */ /* 0x000024000802017f */
[----:B0-----:R-:W-:Y:S05]  /*33ba0*/  @!P1 NANOSLEEP.SYNCS 0x989680 ;  /* 0x009896800000995d */ /* 0x001fea0003900000 */
[----:B------:R-:W0:Y:S02]  /*33bb0*/  @!P1 SYNCS.PHASECHK.TRANS64 P1, [R5+URZ+0x22860], R0 ;  /* 0x02286000050095a7 */ /* 0x000e24000802007f */
[----:B0-----:R-:W-:Y:S05]  /*33bc0*/  @!P1 BRA `(.L_x_12348) ;  /* 0xfffffffc00f09947 */ /* 0x001fea000383ffff */
[----:B------:R-:W-:Y:S05]  /*33bd0*/  BRA `(.L_x_12567) ;  /* 0xffffffa400647947 */ /* 0x000fea000383ffff */
        .type           $_ZN7cutlass13device_kernelIN5flash11enable_sm90INS1_16FlashAttnFwdSm90INS1_25CollectiveMainloopFwdSm90ILi2EN4cute5tupleIJNS5_1CILi1EEES8_S8_EEENS6_IJNS7_ILi128EEENS7_ILi96EEENS7_ILi64EEEEEELi256ENS_6half_tEfNS_4arch4Sm90ELb0ELb1ELb1ELb1ELb1ELb1ELb0ELb1ELb0ELb1ELb1ELb0EEENS1_21CollectiveEpilogueFwdINS6_IJSA_NS7_ILi256EEESB_EEES9_SE_SG_Li256ELb1ELb1ELb1ELb0EEENS1_36VarlenDynamicPersistentTileSchedulerILi128ELi96ELi256ELi128ELb1ELb1ELb1ELb1ELb0ELb1EEEEEEEEEvNT_6ParamsE$_ZZN5flash25CollectiveMainloopFwdSm90ILi2EN4cute5tupleIJNS1_1CILi1EEES4_S4_EEENS2_IJNS3_ILi128EEENS3_ILi96EEENS3_ILi64EEEEEELi256EN7cutlass6half_tEfNSA_4arch4Sm90ELb0ELb1ELb1ELb1ELb1ELb1ELb0ELb1ELb0ELb1ELb1ELb0EE3mmaINS_16FlashAttnFwdSm90ISE_NS_21CollectiveEpilogueFwdINS2_IJS6_NS3_ILi256EEES7_EEES5_SB_SD_Li256ELb1ELb1ELb1ELb0EEENS_36VarlenDynamicPersistentTileSchedulerILi128ELi96ELi256ELi128ELb1ELb1ELb1ELb1ELb0ELb1EEEE13SharedStorageENS1_6TensorINS1_11ArrayEngineIfLm128EEENS1_6LayoutINS2_IJNS2_IJNS3_ILi2EEEST_NS3_ILi32EEEEEES4_S4_EEENS2_IJNS2_IJS4_ST_NS3_ILi4EEEEEENS3_ILi0EEESZ_EEEEEEENS_7SoftmaxILi2ELi0EEEEEbRKNSE_6ParamsENSA_13PipelineAsyncILi2EEES19_RNSA_13PipelineStateILj2EEERT0_RT1_iRiRKNS_16SeqlenInfoQKNewKILb1ELb1EEENS2_IJiiiiEEERT_ENKUliT_T0_T1_E_clIZSF_ISO_S12_S14_EbS17_S19_S19_S1C_S1E_S1G_iS1H_S1L_S1M_S1O_EUlRS1P_iE0_NS3_ILb1EEES1W_EEDaiS1P_S1Q_S1R_,@function
        .size           $_ZN7cutlass13device_kernelIN5flash11enable_sm90INS1_16FlashAttnFwdSm90INS1_25CollectiveMainloopFwdSm90ILi2EN4cute5tupleIJNS5_1CILi1EEES8_S8_EEENS6_IJNS7_ILi128EEENS7_ILi96EEENS7_ILi64EEEEEELi256ENS_6half_tEfNS_4arch4Sm90ELb0ELb1ELb1ELb1ELb1ELb1ELb0ELb1ELb0ELb1ELb1ELb0EEENS1_21CollectiveEpilogueFwdINS6_IJSA_NS7_ILi256EEESB_EEES9_SE_SG_Li256ELb1ELb1ELb1ELb0EEENS1_36VarlenDynamicPersistentTileSchedulerILi128ELi96ELi256ELi128ELb1ELb1ELb1ELb1ELb0ELb1EEEEEEEEEvNT_6ParamsE$_ZZN5flash25CollectiveMainloopFwdSm90ILi2EN4cute5tupleIJNS1_1CILi1EEES4_S4_EEENS2_IJNS3_ILi128EEENS3_ILi96EEENS3_ILi64EEEEEELi256EN7cutlass6half_tEfNSA_4arch4Sm90ELb0ELb1ELb1ELb1ELb1ELb1ELb0ELb1ELb0ELb1ELb1ELb0EE3mmaINS_16FlashAttnFwdSm90ISE_NS_21CollectiveEpilogueFwdINS2_IJS6_NS3_ILi256EEES7_EEES5_SB_SD_Li256ELb1ELb1ELb1ELb0EEENS_36VarlenDynamicPersistentTileSchedulerILi128ELi96ELi256ELi128ELb1ELb1ELb1ELb1ELb0ELb1EEEE13SharedStorageENS1_6TensorINS1_11ArrayEngineIfLm128EEENS1_6LayoutINS2_IJNS2_IJNS3_ILi2EEEST_NS3_ILi32EEEEEES4_S4_EEENS2_IJNS2_IJS4_ST_NS3_ILi4EEEEEENS3_ILi0EEESZ_EEEEEEENS_7SoftmaxILi2ELi0EEEEEbRKNSE_6ParamsENSA_13PipelineAsyncILi2EEES19_RNSA_13PipelineStateILj2EEERT0_RT1_iRiRKNS_16SeqlenInfoQKNewKILb1ELb1EEENS2_IJiiiiEEERT_ENKUliT_T0_T1_E_clIZSF_ISO_S12_S14_EbS17_S19_S19_S1C_S1E_S1G_iS1H_S1L_S1M_S1O_EUlRS1P_iE0_NS3_ILb1EEES1W_EEDaiS1P_S1Q_S1R_,(.L_x_15774 - $_ZN7cutlass13device_kernelIN5flash11enable_sm90INS1_16FlashAttnFwdSm90INS1_25CollectiveMainloopFwdSm90ILi2EN4cute5tupleIJNS5_1CILi1EEES8_S8_EEENS6_IJNS7_ILi128EEENS7_ILi96EEENS7_ILi64EEEEEELi256ENS_6half_tEfNS_4arch4Sm90ELb0ELb1ELb1ELb1ELb1ELb1ELb0ELb1ELb0ELb1ELb1ELb0EEENS1_21CollectiveEpilogueFwdINS6_IJSA_NS7_ILi256EEESB_EEES9_SE_SG_Li256ELb1ELb1ELb1ELb0EEENS1_36VarlenDynamicPersistentTileSchedulerILi128ELi96ELi256ELi128ELb1ELb1ELb1ELb1ELb0ELb1EEEEEEEEEvNT_6ParamsE$_ZZN5flash25CollectiveMainloopFwdSm90ILi2EN4cute5tupleIJNS1_1CILi1EEES4_S4_EEENS2_IJNS3_ILi128EEENS3_ILi96EEENS3_ILi64EEEEEELi256EN7cutlass6half_tEfNSA_4arch4Sm90ELb0ELb1ELb1ELb1ELb1ELb1ELb0ELb1ELb0ELb1ELb1ELb0EE3mmaINS_16FlashAttnFwdSm90ISE_NS_21CollectiveEpilogueFwdINS2_IJS6_NS3_ILi256EEES7_EEES5_SB_SD_Li256ELb1ELb1ELb1ELb0EEENS_36VarlenDynamicPersistentTileSchedulerILi128ELi96ELi256ELi128ELb1ELb1ELb1ELb1ELb0ELb1EEEE13SharedStorageENS1_6TensorINS1_11ArrayEngineIfLm128EEENS1_6LayoutINS2_IJNS2_IJNS3_ILi2EEEST_NS3_ILi32EEEEEES4_S4_EEENS2_IJNS2_IJS4_ST_NS3_ILi4EEEEEENS3_ILi0EEESZ_EEEEEEENS_7SoftmaxILi2ELi0EEEEEbRKNSE_6ParamsENSA_13PipelineAsyncILi2EEES19_RNSA_13PipelineStateILj2EEERT0_RT1_iRiRKNS_16SeqlenInfoQKNewKILb1ELb1EEENS2_IJiiiiEEERT_ENKUliT_T0_T1_E_clIZSF_ISO_S12_S14_EbS17_S19_S19_S1C_S1E_S1G_iS1H_S1L_S1M_S1O_EUlRS1P_iE0_NS3_ILb1EEES1W_EEDaiS1P_S1Q_S1R_)
$_ZN7cutlass13device_kernelIN5flash11enable_sm90INS1_16FlashAttnFwdSm90INS1_25CollectiveMainloopFwdSm90ILi2EN4cute5tupleIJNS5_1CILi1EEES8_S8_EEENS6_IJNS7_ILi128EEENS7_ILi96EEENS7_ILi64EEEEEELi256ENS_6half_tEfNS_4arch4Sm90ELb0ELb1ELb1ELb1ELb1ELb1ELb0ELb1ELb0ELb1ELb1ELb0EEENS1_21CollectiveEpilogueFwdINS6_IJSA_NS7_ILi256EEESB_EEES9_SE_SG_Li256ELb1ELb1ELb1ELb0EEENS1_36VarlenDynamicPersistentTileSchedulerILi128ELi96ELi256ELi128ELb1ELb1ELb1ELb1ELb0ELb1EEEEEEEEEvNT_6ParamsE$_ZZN5flash25CollectiveMainloopFwdSm90ILi2EN4cute5tupleIJNS1_1CILi1EEES4_S4_EEENS2_IJNS3_ILi128EEENS3_ILi96EEENS3_ILi64EEEEEELi256EN7cutlass6half_tEfNSA_4arch4Sm90ELb0ELb1ELb1ELb1ELb1ELb1ELb0ELb1ELb0ELb1ELb1ELb0EE3mmaINS_16FlashAttnFwdSm90ISE_NS_21CollectiveEpilogueFwdINS2_IJS6_NS3_ILi256EEES7_EEES5_SB_SD_Li256ELb1ELb1ELb1ELb0EEENS_36VarlenDynamicPersistentTileSchedulerILi128ELi96ELi256ELi128ELb1ELb1ELb1ELb1ELb0ELb1EEEE13SharedStorageENS1_6TensorINS1_11ArrayEngineIfLm128EEENS1_6LayoutINS2_IJNS2_IJNS3_ILi2EEEST_NS3_ILi32EEEEEES4_S4_EEENS2_IJNS2_IJS4_ST_NS3_ILi4EEEEEENS3_ILi0EEESZ_EEEEEEENS_7SoftmaxILi2ELi0EEEEEbRKNSE_6ParamsENSA_13PipelineAsyncILi2EEES19_RNSA_13PipelineStateILj2EEERT0_RT1_iRiRKNS_16SeqlenInfoQKNewKILb1ELb1EEENS2_IJiiiiEEERT_ENKUliT_T0_T1_E_clIZSF_ISO_S12_S14_EbS17_S19_S19_S1C_S1E_S1G_iS1H_S1L_S1M_S1O_EUlRS1P_iE0_NS3_ILb1EEES1W_EEDaiS1P_S1Q_S1R_:
[----:B------:R-:W-:Y:S01]  /*33be0*/  R2UR UR5, R8 ;  /* 0x00000000080572ca */ /* 0x000fe200000e0000 */
[----:B------:R-:W-:-:S12]  /*33bf0*/  ULDC UR4, c[0x0][0x20] ;  /* 0x0000080000047ab9 */ /* 0x000fd80000000800 */
[----:B------:R-:W-:-:S09]  /*33c00*/  UIADD3 UR4, -UR4, UR5, URZ ;  /* 0x0000000504047290 */ /* 0x000fd2000fffe13f */
[----:B------:R-:W2:Y:S04]  /*33c10*/  LDL.64 R6, [UR4+0x18] ;  /* 0x00001804ff067983 */ /* 0x000ea80008100a00 */
[----:B------:R-:W3:Y:S01]  /*33c20*/  LDL.64 R2, [UR4] ;  /* 0x00000004ff027983 */ /* 0x000ee20008100a00 */
[----:B------:R-:W-:-:S03]  /*33c30*/  ULDC.64 UR6, c[0x0][0x208] ;  /* 0x0000820000067ab9 */ /* 0x000fc60000000a00 */
[----:B--2---:R-:W2:Y:S04]  /*33c40*/  LD.E R4, desc[UR6][R6.64] ;  /* 0x0000000606047980 */ /* 0x004ea8000c101900 */
[----:B---3--:R0:W5:Y:S04]  /*33c50*/  LD.E R10, desc[UR6][R2.64] ;  /* 0x00000006020a7980 */ /* 0x008168000c101900 */
[----:B------:R0:W5:Y:S01]  /*33c60*/  LD.E R11, desc[UR6][R2.64+0x4] ;  /* 0x00000406020b7980 */ /* 0x000162000c101900 */
[----:B------:R-:W-:Y:S01]  /*33c70*/  BSSY B0, `(.L_x_12568) ;  /* 0x0000007000007945 */ /* 0x000fe20003800000 */
[----:B------:R-:W-:Y:S01]  /*33c80*/  IMAD.MOV.U32 R5, RZ, RZ, R47 ;  /* 0x000000ffff057224 */ /* 0x000fe200078e002f */
[----:B--2---:R-:W-:-:S04]  /*33c90*/  LOP3.LUT R4, R4, 0x1, RZ, 0xfc, !PT ;  /* 0x0000000104047812 */ /* 0x004fc800078efcff */
[----:B------:R-:W-:Y:S01]  /*33ca0*/  ISETP.NE.AND P0, PT, R4, 0x3, PT ;  /* 0x000000030400780c */ /* 0x000fe20003f05270 */
[----:B------:R-:W-:-:S12]  /*33cb0*/  IMAD.MOV.U32 R4, RZ, RZ, R29 ;  /* 0x000000ffff047224 */ /* 0x000fd800078e001d */
[----:B0-----:R-:W-:Y:S05]  /*33cc0*/  @!P0 BRA `(.L_x_12569) ;  /* 0x0000000000048947 */ /* 0x001fea0003800000 */
[----:B------:R-:W-:Y:S01]  /*33cd0*/  BPT.TRAP 0x1 ;  /* 0x000000040000795c */ /* 0x000fe20000300000 */
.L_x_12569:
[----:B------:R-:W-:Y:S05]  /*33ce0*/  BSYNC B0 ;  /* 0x0000000000007941 */ /* 0x000fea0003800000 */
.L_x_12568:
[----:B------:R-:W2:Y:S01]  /*33cf0*/  LD.E.64 R8, desc[UR6][R6.64+0x18] ;  /* 0x0000180606087980 */ /* 0x000ea2000c101b00 */
[----:B-----5:R-:W-:Y:S02]  /*33d00*/  SHF.L.U32 R13, R11, 0x1f, RZ ;  /* 0x0000001f0b0d7819 */ /* 0x020fe400000006ff */
[----:B--2---:R-:W-:-:S05]  /*33d10*/  MOV R9, R8 ;  /* 0x0000000800097202 */ /* 0x004fca0000000f00 */
[----:B------:R-:W-:-:S04]  /*33d20*/  IMAD R10, R10, 0x8, R9 ;  /* 0x000000080a0a7824 */ /* 0x000fc800078e0209 */
[----:B------:R0:W1:Y:S01]  /*33d30*/  SYNCS.PHASECHK.TRANS64.TRYWAIT P0, [R10+URZ], R13 ;  /* 0x0000000d0a0075a7 */ /* 0x000062000800017f */
[----:B------:R-:W2:Y:S04]  /*33d40*/  LD.E R11, desc[UR6][R6.64] ;  /* 0x00000006060b7980 */ /* 0x000ea8000c101900 */
[----:B------:R0:W5:Y:S04]  /*33d50*/  LD.E R8, desc[UR6][R2.64] ;  /* 0x0000000602087980 */ /* 0x000168000c101900 */
[----:B------:R0:W5:Y:S01]  /*33d60*/  LD.E R9, desc[UR6][R2.64+0x4] ;  /* 0x0000040602097980 */ /* 0x000162000c101900 */
[----:B------:R-:W-:Y:S01]  /*33d70*/  BSSY B0, `(.L_x_12570) ;  /* 0x0000005000007945 */ /* 0x000fe20003800000 */
[----:B--2---:R-:W-:-:S04]  /*33d80*/  LOP3.LUT R11, R11, 0x1, RZ, 0xfc, !PT ;  /* 0x000000010b0b7812 */ /* 0x004fc800078efcff */
[----:B------:R-:W-:-:S13]  /*33d90*/  ISETP.NE.AND P1, PT, R11, 0x3, PT ;  /* 0x000000030b00780c */ /* 0x000fda0003f25270 */
[----:B01----:R-:W-:Y:S05]  /*33da0*/  @!P1 BRA `(.L_x_12571) ;  /* 0x0000000000049947 */ /* 0x003fea0003800000 */
[----:B------:R-:W-:Y:S01]  /*33db0*/  BPT.TRAP 0x1 ;  /* 0x000000040000795c */ /* 0x000fe20000300000 */
.L_x_12571:
[----:B------:R-:W-:Y:S05]  /*33dc0*/  BSYNC B0 ;  /* 0x0000000000007941 */ /* 0x000fea0003800000 */
.L_x_12570:
        /* <DEDUP_REMOVED lines=8> */
.L_x_12573:
[----:B------:R-:W-:Y:S05]  /*33e50*/  BSYNC B0 ;  /* 0x0000000000007941 */ /* 0x000fea0003800000 */
.L_x_12572:
[----:B------:R-:W2:Y:S04]  /*33e60*/  LDL.64 R10, [UR4] ;  /* 0x00000004ff0a7983 */ /* 0x000ea80008100a00 */
[----:B------:R-:W3:Y:S04]  /*33e70*/  LDL.64 R2, [UR4+0x28] ;  /* 0x00002804ff027983 */ /* 0x000ee80008100a00 */
[----:B0----5:R-:W4:Y:S04]  /*33e80*/  LDL.64 R8, [UR4+0x20] ;  /* 0x00002004ff087983 */ /* 0x021f280008100a00 */
[----:B------:R-:W4:Y:S04]  /*33e90*/  LDL.64 R6, [UR4+0x8] ;  /* 0x00000804ff067983 */ /* 0x000f280008100a00 */
[----:B--2---:R-:W2:Y:S04]  /*33ea0*/  LD.E R13, desc[UR6][R10.64] ;  /* 0x000000060a0d7980 */ /* 0x004ea8000c101900 */
[----:B---3--:R-:W2:Y:S01]  /*33eb0*/  LD.E.64 R2, desc[UR6][R2.64] ;  /* 0x0000000602027980 */ /* 0x008ea2000c101b00 */
[----:B------:R-:W-:Y:S05]  /*33ec0*/  WARPSYNC.ALL ;  /* 0x0000000000007948 */ /* 0x000fea0003800000 */
[----:B----4-:R-:W-:Y:S04]  /*33ed0*/  ST.E desc[UR6][R6.64], RZ ;  /* 0x000000ff06007985 */ /* 0x010fe8000c101906 */
[----:B------:R-:W3:Y:S01]  /*33ee0*/  LD.E.64 R10, desc[UR6][R8.64] ;  /* 0x00000006080a7980 */ /* 0x000ee2000c101b00 */
[----:B--2---:R-:W-:Y:S01]  /*33ef0*/  IMAD R2, R13, 0x300, R2 ;  /* 0x000003000d027824 */ /* 0x004fe200078e0202 */
[----:B------:R-:W-:Y:S01]  /*33f00*/  R2UR UR11, R3 ;  /* 0x00000000030b72ca */ /* 0x000fe200000e0000 */
[----:B------:R-:W-:Y:S01]  /*33f10*/  WARPGROUP.ARRIVE ;  /* 0x00000000000079c5 */ /* 0x000fe20000000000 */
[----:B------:R-:W-:-:S02]  /*33f20*/  IMAD.MOV.U32 R14, RZ, RZ, 0x1 ;  /* 0x00000001ff0e7424 */ /* 0x000fc400078e00ff */
[----:B------:R-:W-:Y:S02]  /*33f30*/  R2UR UR10, R2 ;  /* 0x00000000020a72ca */ /* 0x000fe400000e0000 */
[----:B---3--:R-:W-:Y:S02]  /*33f40*/  R2UR UR8, R10 ;  /* 0x000000000a0872ca */ /* 0x008fe400000e0000 */
[----:B------:R-:W-:-:S13]  /*33f50*/  R2UR UR9, R11 ;  /* 0x000000000b0972ca */ /* 0x000fda00000e0000 */
[----:B------:R-:W-:Y:S03]  /*33f60*/  HGMMA.64x96x16.F32 R24, gdesc[UR8], RZ, !UPT, gsb0 ;  /* 0x01600000081879f0 */ /* 0x000fe6000c0008ff */
[----:B------:R-:W-:Y:S02]  /*33f70*/  WARPGROUP.DEPBAR.LE gsb0, 0x0 ;  /* 0x00008000000079c5 */ /* 0x000fe40000010000 */
[----:B------:R-:W-:Y:S04]  /*33f80*/  ST.E desc[UR6][R6.64], R14 ;  /* 0x0000000e06007985 */ /* 0x000fe8000c101906 */
[----:B------:R-:W2:Y:S01]  /*33f90*/  LD.E.64 R10, desc[UR6][R8.64] ;  /* 0x00000006080a7980 */ /* 0x000ea2000c101b00 */
[----:B------:R-:W-:Y:S01]  /*33fa0*/  IMAD.MOV.U32 R13, RZ, RZ, R3 ;  /* 0x000000ffff0d7224 */ /* 0x000fe200078e0003 */
[----:B------:R-:W-:Y:S01]  /*33fb0*/  IADD3 R12, R2, 0x2, RZ ;  /* 0x00000002020c7810 */ /* 0x000fe20007ffe0ff */
[----:B------:R-:W-:-:S03]  /*33fc0*/  WARPGROUP.ARRIVE ;  /* 0x00000000000079c5 */ /* 0x000fc60000000000 */
        /* <DEDUP_REMOVED lines=11> */
[----:B------:R-:W-:-:S03]  /*34080*/  IMAD.MOV.U32 R13, RZ, RZ, R3 ;  /* 0x000000ffff0d7224 */ /* 0x000fc600078e0003 */
        /* <DEDUP_REMOVED lines=11> */
[----:B------:R-:W-:-:S03]  /*34140*/  WARPGROUP.ARRIVE ;  /* 0x00000000000079c5 */ /* 0x000fc60000000000 */
[----:B------:R-:W-:Y:S01]  /*34150*/  R2UR UR10, R2 ;  /* 0x00000000020a72ca */ /* 0x000fe200000e0000 */
[----:B--2---:R-:W-:Y:S01]  /*34160*/  VIADD R8, R8, 0x6 ;  /* 0x0000000608087836 */ /* 0x004fe20000000000 */
[----:B------:R-:W-:-:S04]  /*34170*/  R2UR UR9, R9 ;  /* 0x00000000090972ca */ /* 0x000fc800000e0000 */
[----:B------:R-:W-:-:S13]  /*34180*/  R2UR UR8, R8 ;  /* 0x00000000080872ca */ /* 0x000fda00000e0000 */
[----:B------:R-:W-:Y:S03]  /*34190*/  HGMMA.64x96x16.F32 R24, gdesc[UR8], R24, gsb0 ;  /* 0x01600000081879f0 */ /* 0x000fe60008000818 */
[----:B------:R-:W-:Y:S02]  /*341a0*/  WARPGROUP.DEPBAR.LE gsb0, 0x0 ;  /* 0x00008000000079c5 */ /* 0x000fe40000010000 */
[----:B------:R0:W-:Y:S04]  /*341b0*/  ST.E desc[UR6][R6.64], R14 ;  /* 0x0000000e06007985 */ /* 0x0001e8000c101906 */
[----:B------:R-:W2:Y:S04]  /*341c0*/  LDL.64 R2, [UR4+0x18] ;  /* 0x00001804ff027983 */ /* 0x000ea80008100a00 */
[----:B0-----:R-:W3:Y:S01]  /*341d0*/  LDL.64 R6, [UR4] ;  /* 0x00000004ff067983 */ /* 0x001ee20008100a00 */
[----:B------:R-:W0:Y:S02]  /*341e0*/  S2R R8, SR_TID.X ;  /* 0x0000000000087919 */ /* 0x000e240000002100 */
[----:B0-----:R-:W-:-:S04]  /*341f0*/  SHF.R.U32.HI R9, RZ, 0x7, R8 ;  /* 0x00000007ff097819 */ /* 0x001fc80000011608 */
[----:B------:R-:W-:-:S05]  /*34200*/  IADD3 R9, -R9, 0xb, RZ ;  /* 0x0000000b09097810 */ /* 0x000fca0007ffe1ff */
[----:B------:R0:W-:Y:S06]  /*34210*/  BAR.ARV R9, 0x100 ;  /* 0x000400090000751d */ /* 0x0001ec0000002000 */
[----:B--2---:R-:W2:Y:S04]  /*34220*/  LD.E R11, desc[UR6][R2.64] ;  /* 0x00000006020b7980 */ /* 0x004ea8000c101900 */
[----:B---3--:R0:W5:Y:S01]  /*34230*/  LD.E R10, desc[UR6][R6.64] ;  /* 0x00000006060a7980 */ /* 0x008162000c101900 */
[----:B------:R-:W-:Y:S01]  /*34240*/  BSSY B0, `(.L_x_12575) ;  /* 0x0000005000007945 */ /* 0x000fe20003800000 */
[----:B--2---:R-:W-:-:S04]  /*34250*/  LOP3.LUT R11, R11, 0x1, RZ, 0xfc, !PT ;  /* 0x000000010b0b7812 */ /* 0x004fc800078efcff */
[----:B------:R-:W-:-:S13]  /*34260*/  ISETP.NE.AND P0, PT, R11, 0x3, PT ;  /* 0x000000030b00780c */ /* 0x000fda0003f05270 */
[----:B0-----:R-:W-:Y:S05]  /*34270*/  @!P0 BRA `(.L_x_12576) ;  /* 0x0000000000048947 */ /* 0x001fea0003800000 */
[----:B------:R-:W-:Y:S01]  /*34280*/  BPT.TRAP 0x1 ;  /* 0x000000040000795c */ /* 0x000fe20000300000 */
.L_x_12576:
[----:B------:R-:W-:Y:S05]  /*34290*/  BSYNC B0 ;  /* 0x0000000000007941 */ /* 0x000fea0003800000 */
.L_x_12575:
[----:B------:R-:W2:Y:S04]  /*342a0*/  LD.E.64 R6, desc[UR6][R2.64+0x20] ;  /* 0x0000200602067980 */ /* 0x000ea8000c101b00 */
[----:B------:R-:W3:Y:S01]  /*342b0*/  LD.E R9, desc[UR6][R2.64+0xc] ;  /* 0x00000c0602097980 */ /* 0x000ee2000c101900 */
[----:B--2---:R-:W-:-:S05]  /*342c0*/  MOV R7, R6 ;  /* 0x0000000600077202 */ /* 0x004fca0000000f00 */
[----:B-----5:R-:W-:-:S05]  /*342d0*/  IMAD R10, R10, 0x8, R7 ;  /* 0x000000080a0a7824 */ /* 0x020fca00078e0207 */
[----:B---3--:R-:W-:-:S04]  /*342e0*/  PRMT R9, R9, 0x654, R10 ;  /* 0x0000065409097816 */ /* 0x008fc8000000000a */
[----:B------:R0:W-:Y:S01]  /*342f0*/  SYNCS.ARRIVE.TRANS64.RED.A1T0 RZ, [R9+URZ], RZ ;  /* 0x000000ff09ff79a7 */ /* 0x0001e2000810043f */
[----:B------:R-:W2:Y:S04]  /*34300*/  LDL.64 R2, [UR4+0x38] ;  /* 0x00003804ff027983 */ /* 0x000ea80008100a00 */
[----:B------:R-:W3:Y:S04]  /*34310*/  LD.E R6, desc[UR6][R4.64+0x24] ;  /* 0x0000240604067980 */ /* 0x000ee8000c101900 */
[----:B------:R-:W4:Y:S04]  /*34320*/  LD.E R80, desc[UR6][R4.64] ;  /* 0x0000000604507980 */ /* 0x000f28000c101900 */
[----:B------:R1:W4:Y:S04]  /*34330*/  LD.E R82, desc[UR6][R72.64] ;  /* 0x0000000648527980 */ /* 0x000328000c101900 */
[----:B------:R-:W4:Y:S04]  /*34340*/  LD.E R10, desc[UR6][R4.64+0x8] ;  /* 0x00000806040a7980 */ /* 0x000f28000c101900 */
[----:B------:R-:W4:Y:S04]  /*34350*/  LD.E R77, desc[UR6][R4.64+0xc] ;  /* 0x00000c06044d7980 */ /* 0x000f28000c101900 */
[----:B------:R-:W4:Y:S04]  /*34360*/  LD.E R7, desc[UR6][R4.64+0x4] ;  /* 0x0000040604077980 */ /* 0x000f28000c101900 */
[----:B------:R-:W4:Y:S04]  /*34370*/  LD.E R76, desc[UR6][R4.64+0x10] ;  /* 0x00001006044c7980 */ /* 0x000f28000c101900 */
[----:B------:R-:W4:Y:S04]  /*34380*/  LD.E R75, desc[UR6][R4.64+0x14] ;  /* 0x00001406044b7980 */ /* 0x000f28000c101900 */
[----:B--2---:R-:W2:Y:S01]  /*34390*/  LD.E.64 R2, desc[UR6][R2.64] ;  /* 0x0000000602027980 */ /* 0x004ea2000c101b00 */
[----:B---3--:R-:W-:-:S03]  /*343a0*/  ISETP.NE.AND P0, PT, R6, 0x1, PT ;  /* 0x000000010600780c */ /* 0x008fc60003f05270 */
[----:B------:R-:W3:Y:S10]  /*343b0*/  LD.E R6, desc[UR6][R4.64+0x18] ;  /* 0x0000180604067980 */ /* 0x000ef4000c101900 */
[----:B------:R-:W4:Y:S04]  /*343c0*/  @P0 LD.E R78, desc[UR6][R4.64+0x28] ;  /* 0x00002806044e0980 */ /* 0x000f28000c101900 */
[----:B------:R-:W4:Y:S04]  /*343d0*/  @P0 LD.E R79, desc[UR6][R4.64+0x2c] ;  /* 0x00002c06044f0980 */ /* 0x000f28000c101900 */
[----:B--2---:R-:W2:Y:S01]  /*343e0*/  LD.E R74, desc[UR6][R2.64] ;  /* 0x00000006024a7980 */ /* 0x004ea2000c101900 */
[----:B---3--:R-:W-:Y:S01]  /*343f0*/  ISETP.GE.AND P1, PT, R6, 0x1, PT ;  /* 0x000000010600780c */ /* 0x008fe20003f26270 */
[----:B------:R-:W-:Y:S01]  /*34400*/  BSSY B0, `(.L_x_12577) ;  /* 0x00000a8000007945 */ /* 0x000fe20003800000 */
[----:B----4-:R-:W-:-:S02]  /*34410*/  IMAD R75, R0, -0x60, R75 ;  /* 0xffffffa0004b7824 */ /* 0x010fc400078e024b */
[-C--:B--2---:R-:W-:Y:S01]  /*34420*/  FMUL.FTZ R12, R31, R74.reuse ;  /* 0x0000004a1f0c7220 */ /* 0x084fe20000410000 */
[-C--:B------:R-:W-:Y:S01]  /*34430*/  FMUL.FTZ R31, R32, R74.reuse ;  /* 0x0000004a201f7220 */ /* 0x080fe20000410000 */
[-C--:B------:R-:W-:Y:S01]  /*34440*/  FMUL.FTZ R32, R33, R74.reuse ;  /* 0x0000004a21207220 */ /* 0x080fe20000410000 */
[-C--:B------:R-:W-:Y:S01]  /*34450*/  FMUL.FTZ R33, R36, R74.reuse ;  /* 0x0000004a24217220 */ /* 0x080fe20000410000 */
        /* <DEDUP_REMOVED lines=8> */
[----:B------:R-:W-:-:S02]  /*344e0*/  FMUL.FTZ R48, R53, R74 ;  /* 0x0000004a35307220 */ /* 0x000fc40000410000 */
[----:B------:R-:W-:Y:S01]  /*344f0*/  LOP3.LUT R53, R46, 0xffffff80, RZ, 0xc0, !PT ;  /* 0xffffff802e357812 */ /* 0x000fe200078ec0ff */
[-C--:B------:R-:W-:Y:S01]  /*34500*/  FMUL.FTZ R11, R30, R74.reuse ;  /* 0x0000004a1e0b7220 */ /* 0x080fe20000410000 */
[-C--:B------:R-:W-:Y:S01]  /*34510*/  FMUL.FTZ R30, R54, R74.reuse ;  /* 0x0000004a361e7220 */ /* 0x080fe20000410000 */
[-C--:B------:R-:W-:Y:S02]  /*34520*/  FMUL.FTZ R2, R24, R74.reuse ;  /* 0x0000004a18027220 */ /* 0x080fe40000410000 */
[----:B------:R-:W-:Y:S02]  /*34530*/  IMAD.IADD R54, R80, 0x1, -R53 ;  /* 0x0000000150367824 */ /* 0x000fe400078e0a35 */
[----:B------:R-:W-:Y:S01]  /*34540*/  FMUL.FTZ R24, R42, R74 ;  /* 0x0000004a2a187220 */ /* 0x000fe20000410000 */
[----:B------:R-:W-:Y:S01]  /*34550*/  LEA.HI R42, R45, R80, RZ, 0x2 ;  /* 0x000000502d2a7211 */ /* 0x000fe200078f10ff */
[-C--:B------:R-:W-:Y:S01]  /*34560*/  FMUL.FTZ R81, R29, R74.reuse ;  /* 0x0000004a1d517220 */ /* 0x080fe20000410000 */
[----:B------:R-:W-:Y:S01]  /*34570*/  SHF.R.S32.HI R45, RZ, 0x1f, R54 ;  /* 0x0000001fff2d7819 */ /* 0x000fe20000011436 */
[-C--:B------:R-:W-:Y:S01]  /*34580*/  FMUL.FTZ R14, R35, R74.reuse ;  /* 0x0000004a230e7220 */ /* 0x080fe20000410000 */
[-C--:B------:R-:W-:Y:S01]  /*34590*/  FMUL.FTZ R29, R55, R74.reuse ;  /* 0x0000004a371d7220 */ /* 0x080fe20000410000 */
[----:B------:R-:W-:Y:S01]  /*345a0*/  FMUL.FTZ R35, R40, R74 ;  /* 0x0000004a28237220 */ /* 0x000fe20000410000 */
[----:B------:R-:W-:Y:S01]  /*345b0*/  LEA.HI R55, R45, R54, RZ, 0x2 ;  /* 0x000000362d377211 */ /* 0x000fe200078f10ff */
[-C--:B-1----:R-:W-:Y:S01]  /*345c0*/  FMUL.FTZ R73, R28, R74.reuse ;  /* 0x0000004a1c497220 */ /* 0x082fe20000410000 */
[-C--:B------:R-:W-:Y:S01]  /*345d0*/  FMUL.FTZ R40, R44, R74.reuse ;  /* 0x0000004a2c287220 */ /* 0x080fe20000410000 */
[-C--:B------:R-:W-:Y:S01]  /*345e0*/  FMUL.FTZ R44, R49, R74.reuse ;  /* 0x0000004a312c7220 */ /* 0x080fe20000410000 */
[-C--:B------:R-:W-:Y:S01]  /*345f0*/  FMUL.FTZ R28, R50, R74.reuse ;  /* 0x0000004a321c7220 */ /* 0x080fe20000410000 */
[----:B------:R-:W-:Y:S01]  /*34600*/  LOP3.LUT R53, R42, 0xfffffffc, RZ, 0xc0, !PT ;  /* 0xfffffffc2a357812 */ /* 0x000fe200078ec0ff */
[-C--:B------:R-:W-:Y:S01]  /*34610*/  FMUL.FTZ R49, R56, R74.reuse ;  /* 0x0000004a38317220 */ /* 0x080fe20000410000 */
[----:B------:R-:W-:Y:S01]  /*34620*/  FMUL.FTZ R50, R57, R74 ;  /* 0x0000004a39327220 */ /* 0x000fe20000410000 */
[----:B------:R-:W-:-:S02]  /*34630*/  SHF.R.S32.HI R57, RZ, 0x2, R55 ;  /* 0x00000002ff397819 */ /* 0x000fc40000011437 */
[----:B------:R-:W-:Y:S01]  /*34640*/  SHF.R.S32.HI R56, RZ, 0x1f, R55 ;  /* 0x0000001fff387819 */ /* 0x000fe20000011437 */
[----:B------:R-:W-:Y:S01]  /*34650*/  IMAD.IADD R80, R80, 0x1, -R53 ;  /* 0x0000000150507824 */ /* 0x000fe200078e0a35 */
[----:B------:R-:W-:Y:S01]  /*34660*/  LEA.HI R53, R45, R54, RZ, 0x5 ;  /* 0x000000362d357211 */ /* 0x000fe200078f28ff */
[-C--:B------:R-:W-:Y:S01]  /*34670*/  FMUL.FTZ R13, R34, R74.reuse ;  /* 0x0000004a220d7220 */ /* 0x080fe20000410000 */
[----:B------:R-:W-:Y:S01]  /*34680*/  LEA.HI R56, R56, R57, RZ, 0x3 ;  /* 0x0000003938387211 */ /* 0x000fe200078f18ff */
[-C--:B------:R-:W-:Y:S01]  /*34690*/  FMUL.FTZ R34, R37, R74.reuse ;  /* 0x0000004a25227220 */ /* 0x080fe20000410000 */
[-C--:B------:R-:W-:Y:S01]  /*346a0*/  FMUL.FTZ R20, R38, R74.reuse ;  /* 0x0000004a26147220 */ /* 0x080fe20000410000 */
[----:B------:R-:W-:Y:S01]  /*346b0*/  SHF.R.S32.HI R45, RZ, 0x7, R46 ;  /* 0x00000007ff2d7819 */ /* 0x000fe2000001142e */
[-C--:B------:R-:W-:Y:S01]  /*346c0*/  FMUL.FTZ R37, R58, R74.reuse ;  /* 0x0000004a3a257220 */ /* 0x080fe20000410000 */
[-C--:B------:R-:W-:Y:S01]  /*346d0*/  FMUL.FTZ R38, R59, R74.reuse ;  /* 0x0000004a3b267220 */ /* 0x080fe20000410000 */
[----:B------:R-:W-:Y:S01]  /*346e0*/  SHF.R.S32.HI R59, RZ, 0x5, R53 ;  /* 0x00000005ff3b7819 */ /* 0x000fe20000011435 */
[-C--:B------:R-:W-:Y:S01]  /*346f0*/  FMUL.FTZ R72, R25, R74.reuse ;  /* 0x0000004a19487220 */ /* 0x080fe20000410000 */
[----:B------:R-:W-:Y:S01]  /*34700*/  LOP3.LUT R58, R56, 0xfffffff8, RZ, 0xc0, !PT ;  /* 0xfffffff8383a7812 */ /* 0x000fe200078ec0ff */
[-C--:B------:R-:W-:Y:S01]  /*34710*/  FMUL.FTZ R25, R47, R74.reuse ;  /* 0x0000004a2f197220 */ /* 0x080fe20000410000 */
[----:B------:R-:W-:Y:S01]  /*34720*/  LEA.HI R46, R46, R45, RZ, 0x1 ;  /* 0x0000002d2e2e7211 */ /* 0x000fe200078f08ff */
[-C--:B------:R-:W-:Y:S01]  /*34730*/  FMUL.FTZ R47, R52, R74.reuse ;  /* 0x0000004a342f7220 */ /* 0x080fe20000410000 */
[----:B------:R-:W-:Y:S01]  /*34740*/  FMUL.FTZ R52, R61, R74 ;  /* 0x0000004a3d347220 */ /* 0x000fe20000410000 */
[----:B------:R-:W-:Y:S01]  /*34750*/  IMAD R61, R82, 0x8, R59 ;  /* 0x00000008523d7824 */ /* 0x000fe200078e023b */
[----:B------:R-:W-:Y:S01]  /*34760*/  LOP3.LUT R46, R46, 0x3fffffe, RZ, 0xc0, !PT ;  /* 0x03fffffe2e2e7812 */ /* 0x000fe200078ec0ff */
[----:B------:R-:W-:Y:S01]  /*34770*/  IMAD.IADD R58, R57, 0x1, -R58 ;  /* 0x00000001393a7824 */ /* 0x000fe200078e0a3a */
[----:B------:R-:W-:-:S03]  /*34780*/  LEA.HI R59, R80, R80, RZ, 0x1 ;  /* 0x00000050503b7211 */ /* 0x000fc600078f08ff */
[----:B------:R-:W-:Y:S01]  /*34790*/  IMAD.IADD R46, R45, 0x1, -R46 ;  /* 0x000000012d2e7824 */ /* 0x000fe200078e0a2e */
[----:B------:R-:W-:Y:S02]  /*347a0*/  LOP3.LUT R59, R59, 0x1ffffffe, RZ, 0xc0, !PT ;  /* 0x1ffffffe3b3b7812 */ /* 0x000fe400078ec0ff */
[----:B------:R-:W-:-:S03]  /*347b0*/  LEA R57, R61, R58, 0x4 ;  /* 0x0000003a3d397211 */ /* 0x000fc600078e20ff */
[----:B------:R-:W-:Y:S02]  /*347c0*/  IMAD.IADD R59, R80, 0x1, -R59 ;  /* 0x00000001503b7824 */ /* 0x000fe400078e0a3b */
[----:B------:R-:W-:-:S04]  /*347d0*/  IMAD R46, R46, 0x40, R57 ;  /* 0x000000402e2e7824 */ /* 0x000fc800078e0239 */
[----:B------:R-:W-:-:S04]  /*347e0*/  IMAD R61, R59, 0x8, R46 ;  /* 0x000000083b3d7824 */ /* 0x000fc800078e022e */
[----:B------:R-:W-:-:S04]  /*347f0*/  @P0 IMAD.HI.U32 R78, R61, R78, RZ ;  /* 0x0000004e3d4e0227 */ /* 0x000fc800078e00ff */
[-C--:B------:R-:W-:Y:S01]  /*34800*/  FMUL.FTZ R57, R69, R74.reuse ;  /* 0x0000004a45397220 */ /* 0x080fe20000410000 */
[----:B------:R-:W-:Y:S02]  /*34810*/  @P0 SHF.R.U32.HI R61, RZ, R79, R78 ;  /* 0x0000004fff3d0219 */ /* 0x000fe4000001164e */
[----:B------:R-:W-:Y:S01]  /*34820*/  LOP3.LUT R55, R55, 0x7ffffffc, RZ, 0xc0, !PT ;  /* 0x7ffffffc37377812 */ /* 0x000fe200078ec0ff */
[-C--:B------:R-:W-:Y:S02]  /*34830*/  FMUL.FTZ R53, R64, R74.reuse ;  /* 0x0000004a40357220 */ /* 0x080fe40000410000 */
[----:B------:R-:W1:Y:S01]  /*34840*/  SHFL.IDX PT, R69, R61, RZ, 0x1c1f ;  /* 0x001c1fff3d457589 */ /* 0x000e6200000e0000 */
[----:B------:R-:W-:Y:S02]  /*34850*/  IMAD R64, R0, -0x60, R10 ;  /* 0xffffffa000407824 */ /* 0x000fe400078e020a */
[-C--:B0-----:R-:W-:Y:S01]  /*34860*/  FMUL.FTZ R9, R27, R74.reuse ;  /* 0x0000004a1b097220 */ /* 0x081fe20000410000 */
[-C--:B------:R-:W-:Y:S01]  /*34870*/  FMUL.FTZ R42, R63, R74.reuse ;  /* 0x0000004a3f2a7220 */ /* 0x080fe20000410000 */
[-C--:B------:R-:W-:Y:S01]  /*34880*/  FMUL.FTZ R15, R39, R74.reuse ;  /* 0x0000004a270f7220 */ /* 0x080fe20000410000 */
[----:B------:R-:W-:Y:S01]  /*34890*/  FMUL.FTZ R27, R51, R74 ;  /* 0x0000004a331b7220 */ /* 0x000fe20000410000 */
[----:B------:R-:W-:-:S02]  /*348a0*/  IMAD.IADD R63, R54, 0x1, -R55 ;  /* 0x00000001363f7824 */ /* 0x000fc400078e0a37 */
        /* <DEDUP_REMOVED lines=8> */
[----:B------:R-:W-:Y:S01]  /*34930*/  VIADD R60, R64, 0x1 ;  /* 0x00000001403c7836 */ /* 0x000fe20000000000 */
[----:B------:R-:W0:Y:S03]  /*34940*/  MUFU.TANH R2, R2 ;  /* 0x0000000200027308 */ /* 0x000e260000002400 */
[----:B------:R-:W-:Y:S01]  /*34950*/  IMAD R60, R63, -0x2, R60 ;  /* 0xfffffffe3f3c7824 */ /* 0x000fe200078e023c */
[----:B------:R-:W-:-:S04]  /*34960*/  LOP3.LUT R62, RZ, R77, RZ, 0x33, !PT ;  /* 0x0000004dff3e7212 */ /* 0x000fc800078e33ff */
[----:B------:R-:W2:Y:S01]  /*34970*/  MUFU.TANH R72, R72 ;  /* 0x0000004800487308 */ /* 0x000ea20000002400 */
[----:B------:R-:W-:-:S07]  /*34980*/  IMAD.IADD R59, R60, 0x1, -R7 ;  /* 0x000000013c3b7824 */ /* 0x000fce00078e0a07 */
[----:B------:R-:W3:Y:S01]  /*34990*/  MUFU.TANH R3, R3 ;  /* 0x0000000300037308 */ /* 0x000ee20000002400 */
[----:B------:R-:W-:-:S07]  /*349a0*/  IMAD.SHL.U32 R65, R63, 0x2, RZ ;  /* 0x000000023f417824 */ /* 0x000fce00078e00ff */
        /* <DEDUP_REMOVED lines=47> */
[----:B------:R-:W-:Y:S01]  /*34ca0*/  IMAD.IADD R62, R59, 0x1, R62 ;  /* 0x000000013b3e7824 */ /* 0x000fe200078e023e */
[----:B-1----:R-:W-:Y:S01]  /*34cb0*/  VIADDMNMX R67, R69, R76, R63, PT ;  /* 0x0000004c45437246 */ /* 0x002fe2000380013f */
[----:B------:R-:W-:-:S02]  /*34cc0*/  IMAD R65, R0, -0x60, -R65 ;  /* 0xffffffa000417824 */ /* 0x000fc400078e0a41 */
        /* <DEDUP_REMOVED lines=10> */
[----:B------:R-:W2:Y:S04]  /*34d70*/  LD.E R59, desc[UR6][R4.64+0x1c] ;  /* 0x00001c06043b7980 */ /* 0x000ea8000c101900 */
[----:B------:R-:W3:Y:S01]  /*34d80*/  LD.E R69, desc[UR6][R4.64+0x20] ;  /* 0x0000200604457980 */ /* 0x000ee2000c101900 */
[----:B--2---:R-:W-:-:S05]  /*34d90*/  IMAD.HI.U32 R0, R0, R59, RZ ;  /* 0x0000003b00007227 */ /* 0x004fca00078e00ff */
[----:B---3--:R-:W-:-:S07]  /*34da0*/  SHF.R.U32.HI R0, RZ, R69, R0 ;  /* 0x00000045ff007219 */ /* 0x008fce0000011600 */
.L_x_12582:
[----:B------:R-:W-:Y:S05]  /*34db0*/  BSYNC B2 ;  /* 0x0000000000027941 */ /* 0x000fea0003800000 */
.L_x_12581:
[----:B------:R-:W-:Y:S01]  /*34dc0*/  LOP3.LUT R0, RZ, R0, RZ, 0x33, !PT ;  /* 0x00000000ff007212 */ /* 0x000fe200078e33ff */
[----:B------:R-:W-:Y:S06]  /*34dd0*/  BRA `(.L_x_12583) ;  /* 0x0000000000187947 */ /* 0x000fec0003800000 */
.L_x_12580:
[----:B------:R-:W-:-:S13]  /*34de0*/  ISETP.NE.AND P0, PT, R6, 0x1, PT ;  /* 0x000000010600780c */ /* 0x000fda0003f05270 */
[----:B------:R-:W-:Y:S05]  /*34df0*/  @!P0 BRA `(.L_x_12583) ;  /* 0x0000000000108947 */ /* 0x000fea0003800000 */
[----:B------:R-:W2:Y:S04]  /*34e00*/  LD.E R59, desc[UR6][R4.64+0x1c] ;  /* 0x00001c06043b7980 */ /* 0x000ea8000c101900 */
[----:B------:R-:W3:Y:S01]  /*34e10*/  LD.E R69, desc[UR6][R4.64+0x20] ;  /* 0x0000200604457980 */ /* 0x000ee2000c101900 */
[----:B--2---:R-:W-:-:S05]  /*34e20*/  IMAD.HI.U32 R0, R0, R59, RZ ;  /* 0x0000003b00007227 */ /* 0x004fca00078e00ff */
[----:B---3--:R-:W-:-:S07]  /*34e30*/  SHF.R.U32.HI R0, RZ, R69, R0 ;  /* 0x00000045ff007219 */ /* 0x008fce0000011600 */
.L_x_12583:
[----:B------:R-:W-:Y:S05]  /*34e40*/  BSYNC B1 ;  /* 0x0000000000017941 */ /* 0x000fea0003800000 */
.L_x_12579:
[----:B------:R-:W-:-:S05]  /*34e50*/  IMAD R59, R6, R0, R65 ;  /* 0x00000000063b7224 */ /* 0x000fca00078e0241 */
[----:B------:R-:W-:Y:S02]  /*34e60*/  VIMNMX R60, R60, R59, !PT ;  /* 0x0000003b3c3c7248 */ /* 0x000fe40007fe0100 */
[----:B------:R-:W-:-:S07]  /*34e70*/  VIADDMNMX R67, R59, R6, R67, PT ;  /* 0x000000063b437246 */ /* 0x000fce0003800143 */
.L_x_12578:
[----:B------:R-:W-:Y:S05]  /*34e80*/  BSYNC B0 ;  /* 0x0000000000007941 */ /* 0x000fea0003800000 */
.L_x_12577:
[C---:B------:R-:W-:Y:S01]  /*34e90*/  ISETP.GE.AND P0, PT, R75.reuse, 0x2, PT ;  /* 0x000000024b00780c */ /* 0x040fe20003f06270 */
[----:B------:R-:W1:Y:S01]  /*34ea0*/  SHFL.IDX PT, R61, R61, 0x1, 0x1c1f ;  /* 0x003c1f003d3d7f89 */ /* 0x000e6200000e0000 */
[C---:B------:R-:W-:Y:S01]  /*34eb0*/  ISETP.GE.AND P4, PT, R75.reuse, 0xa, PT ;  /* 0x0000000a4b00780c */ /* 0x040fe20003f86270 */
        /* <DEDUP_REMOVED lines=88> */
[----:B-1----:R-:W-:-:S02]  /*35440*/  VIADDMNMX R63, R61, R76, R63, PT ;  /* 0x0000004c3d3f7246 */ /* 0x002fc4000380013f */
        /* <DEDUP_REMOVED lines=40> */
.L_x_12589:
[----:B------:R-:W-:Y:S05]  /*356d0*/  BSYNC B2 ;  /* 0x0000000000027941 */ /* 0x000fea0003800000 */
.L_x_12588:
[----:B------:R-:W-:Y:S01]  /*356e0*/  LOP3.LUT R7, RZ, R7, RZ, 0x33, !PT ;  /* 0x00000007ff077212 */ /* 0x000fe200078e33ff */
[----:B------:R-:W-:Y:S06]  /*356f0*/  BRA `(.L_x_12590) ;  /* 0x0000000000187947 */ /* 0x000fec0003800000 */
.L_x_12587:
[----:B------:R-:W-:-:S13]  /*35700*/  ISETP.NE.AND P6, PT, R6, 0x1, PT ;  /* 0x000000010600780c */ /* 0x000fda0003fc5270 */
[----:B------:R-:W-:Y:S05]  /*35710*/  @!P6 BRA `(.L_x_12590) ;  /* 0x000000000010e947 */ /* 0x000fea0003800000 */
[----:B------:R-:W2:Y:S04]  /*35720*/  LD.E R2, desc[UR6][R4.64+0x1c] ;  /* 0x00001c0604027980 */ /* 0x000ea8000c101900 */
[----:B------:R-:W3:Y:S01]  /*35730*/  LD.E R10, desc[UR6][R4.64+0x20] ;  /* 0x00002006040a7980 */ /* 0x000ee2000c101900 */
[----:B--2---:R-:W-:-:S05]  /*35740*/  IMAD.HI.U32 R7, R7, R2, RZ ;  /* 0x0000000207077227 */ /* 0x004fca00078e00ff */
[----:B---3--:R-:W-:-:S07]  /*35750*/  SHF.R.U32.HI R7, RZ, R10, R7 ;  /* 0x0000000aff077219 */ /* 0x008fce0000011607 */
.L_x_12590:
[----:B------:R-:W-:Y:S05]  /*35760*/  BSYNC B1 ;  /* 0x0000000000017941 */ /* 0x000fea0003800000 */
.L_x_12586:
[----:B------:R-:W-:-:S05]  /*35770*/  IMAD R7, R6, R7, R65 ;  /* 0x0000000706077224 */ /* 0x000fca00078e0241 */
[----:B------:R-:W-:Y:S02]  /*35780*/  VIADDMNMX R63, R7, R6, R63, PT ;  /* 0x00000006073f7246 */ /* 0x000fe4000380013f */
[----:B------:R-:W-:-:S07]  /*35790*/  VIMNMX R58, R58, R7, !PT ;  /* 0x000000073a3a7248 */ /* 0x000fce0007fe0100 */
.L_x_12585:
[----:B------:R-:W-:Y:S05]  /*357a0*/  BSYNC B0 ;  /* 0x0000000000007941 */ /* 0x000fea0003800000 */
.L_x_12584:
        /* <DEDUP_REMOVED lines=68> */
[C---:B------:R-:W-:Y:S02]  /*35bf0*/  ISETP.GT.AND P0, PT, R58.reuse, RZ, !P6 ;  /* 0x000000ff3a00720c */ /* 0x040fe40007704270 */
[C---:B------:R-:W-:Y:S02]  /*35c00*/  ISETP.GT.AND P2, PT, R58.reuse, 0x49, !P2 ;  /* 0x000000493a00780c */ /* 0x040fe40005744270 */
[----:B------:R-:W-:Y:S02]  /*35c10*/  ISETP.LT.OR P0, PT, R63, 0x1, P0 ;  /* 0x000000013f00780c */ /* 0x000fe40000701670 */
[----:B------:R-:W-:Y:S02]  /*35c20*/  ISETP.GT.AND P3, PT, R58, 0x50, !P3 ;  /* 0x000000503a00780c */ /* 0x000fe40005f64270 */
[----:B------:R-:W-:-:S02]  /*35c30*/  FSEL R4, R3, -INF , !P0 ;  /* 0xff80000003047808 */ /* 0x000fc40004000000 */
[----:B------:R-:W2:Y:S01]  /*35c40*/  LDL.64 R2, [UR4+0x40] ;  /* 0x00004004ff027983 */ /* 0x000ea20008100a00 */
[----:B------:R-:W-:Y:S02]  /*35c50*/  ISETP.GT.AND P4, PT, R58, 0x51, !P4 ;  /* 0x000000513a00780c */ /* 0x000fe40006784270 */
[----:B------:R-:W-:Y:S02]  /*35c60*/  FMNMX.FTZ R6, R4, R9, !PT ;  /* 0x0000000904067209 */ /* 0x000fe40007810000 */
[----:B------:R-:W-:Y:S02]  /*35c70*/  ISETP.NE.AND P6, PT, R75, RZ, PT ;  /* 0x000000ff4b00720c */ /* 0x000fe40003fc5270 */
        /* <DEDUP_REMOVED lines=20> */
[----:B------:R-:W-:Y:S02]  /*35dc0*/  ISETP.LT.OR P3, PT, R63, 0x51, P3 ;  /* 0x000000513f00780c */ /* 0x000fe40001f61670 */
[----:B------:R-:W-:Y:S02]  /*35dd0*/  FSEL R42, R42, -INF , !P2 ;  /* 0xff8000002a2a7808 */ /* 0x000fe40005000000 */
[----:B------:R-:W-:Y:S02]  /*35de0*/  FMNMX.FTZ R5, R39, R6, !PT ;  /* 0x0000000627057209 */ /* 0x000fe40007810000 */
[----:B------:R-:W-:-:S02]  /*35df0*/  ISETP.GT.AND P5, PT, R58, 0x58, !P5 ;  /* 0x000000583a00780c */ /* 0x000fc40006fa4270 */
[----:B------:R-:W-:Y:S02]  /*35e00*/  ISETP.LT.OR P4, PT, R63, 0x52, P4 ;  /* 0x000000523f00780c */ /* 0x000fe40002781670 */
[----:B------:R-:W-:Y:S02]  /*35e10*/  FSEL R45, R45, -INF , !P3 ;  /* 0xff8000002d2d7808 */ /* 0x000fe40005800000 */
[----:B------:R-:W-:Y:S02]  /*35e20*/  FMNMX.FTZ R6, R42, R5, !PT ;  /* 0x000000052a067209 */ /* 0x000fe40007810000 */
[----:B------:R-:W-:Y:S02]  /*35e30*/  ISETP.GT.AND P0, PT, R58, 0x59, !P6 ;  /* 0x000000593a00780c */ /* 0x000fe40007704270 */
[----:B------:R-:W-:Y:S02]  /*35e40*/  ISETP.LT.OR P5, PT, R63, 0x59, P5 ;  /* 0x000000593f00780c */ /* 0x000fe40002fa1670 */
[----:B------:R-:W-:-:S02]  /*35e50*/  FSEL R46, R46, -INF , !P4 ;  /* 0xff8000002e2e7808 */ /* 0x000fc40006000000 */
[----:B------:R-:W-:Y:S02]  /*35e60*/  FMNMX.FTZ R5, R45, R6, !PT ;  /* 0x000000062d057209 */ /* 0x000fe40007810000 */
[----:B------:R-:W-:Y:S02]  /*35e70*/  ISETP.LT.OR P0, PT, R63, 0x5a, P0 ;  /* 0x0000005a3f00780c */ /* 0x000fe40000701670 */
[----:B------:R-:W-:Y:S02]  /*35e80*/  FSEL R54, R54, -INF , !P5 ;  /* 0xff80000036367808 */ /* 0x000fe40006800000 */
[----:B------:R-:W-:Y:S02]  /*35e90*/  FMNMX.FTZ R5, R46, R5, !PT ;  /* 0x000000052e057209 */ /* 0x000fe40007810000 */
[----:B------:R-:W-:Y:S02]  /*35ea0*/  FSEL R55, R55, -INF , !P0 ;  /* 0xff80000037377808 */ /* 0x000fe40004000000 */
        /* <DEDUP_REMOVED lines=38> */
[----:B------:R-:W2:Y:S04]  /*36110*/  LDL.64 R6, [UR4+0x40] ;  /* 0x00004004ff067983 */ /* 0x000ea80008100a00 */
[----:B--2---:R-:W2:Y:S04]  /*36120*/  LD.E R10, desc[UR6][R6.64+0x20] ;  /* 0x00002006060a7980 */ /* 0x004ea8000c101900 */
[----:B------:R-:W2:Y:S04]  /*36130*/  LD.E R65, desc[UR6][R6.64] ;  /* 0x0000000606417980 */ /* 0x000ea8000c101900 */
[----:B------:R-:W0:Y:S01]  /*36140*/  LD.E R67, desc[UR6][R6.64+0x4] ;  /* 0x0000040606437980 */ /* 0x000e22000c101900 */
[C---:B--2---:R-:W-:Y:S01]  /*36150*/  FMUL.FTZ R58, R65.reuse, R10 ;  /* 0x0000000a413a7220 */ /* 0x044fe20000410000 */
[----:B------:R-:W-:Y:S01]  /*36160*/  FSETP.NEU.FTZ.AND P0, PT, R65, -INF , PT ;  /* 0xff8000004100780b */ /* 0x000fe20003f1d000 */
[----:B0-----:R-:W-:-:S03]  /*36170*/  FMUL.FTZ R3, R10, R67 ;  /* 0x000000430a037220 */ /* 0x001fc60000410000 */
[----:B------:R-:W-:Y:S02]  /*36180*/  FSEL R65, R58, RZ, P0 ;  /* 0x000000ff3a417208 */ /* 0x000fe40000000000 */
[----:B------:R-:W-:-:S04]  /*36190*/  FSETP.NEU.FTZ.AND P0, PT, R67, -INF , PT ;  /* 0xff8000004300780b */ /* 0x000fc80003f1d000 */
[----:B------:R-:W-:Y:S01]  /*361a0*/  FSEL R3, R3, RZ, P0 ;  /* 0x000000ff03037208 */ /* 0x000fe20000000000 */
[-CC-:B------:R-:W-:Y:S01]  /*361b0*/  FFMA.FTZ R164, R59, R10.reuse, -R65.reuse ;  /* 0x0000000a3ba47223 */ /* 0x180fe20000010841 */
[-CC-:B------:R-:W-:Y:S01]  /*361c0*/  FFMA.FTZ R59, R72, R10.reuse, -R65.reuse ;  /* 0x0000000a483b7223 */ /* 0x180fe20000010841 */
[-C--:B------:R-:W-:Y:S02]  /*361d0*/  FFMA.FTZ R182, R0, R10.reuse, -R65 ;  /* 0x0000000a00b67223 */ /* 0x080fe40000010841 */
[-CC-:B------:R-:W-:Y:S01]  /*361e0*/  FFMA.FTZ R165, R4, R10.reuse, -R3.reuse ;  /* 0x0000000a04a57223 */ /* 0x180fe20000010803 */
[-C--:B------:R-:W-:Y:S01]  /*361f0*/  FFMA.FTZ R0, R9, R10.reuse, -R3 ;  /* 0x0000000a09007223 */ /* 0x080fe20000010803 */
[-C--:B------:R-:W-:Y:S01]  /*36200*/  FFMA.FTZ R166, R73, R10.reuse, -R65 ;  /* 0x0000000a49a67223 */ /* 0x080fe20000010841 */
[-C--:B------:R-:W-:Y:S01]  /*36210*/  FFMA.FTZ R167, R11, R10.reuse, -R3 ;  /* 0x0000000a0ba77223 */ /* 0x080fe20000010803 */
        /* <DEDUP_REMOVED lines=9> */
[----:B------:R-:W2:Y:S01]  /*362b0*/  MUFU.EX2 R166, R166 ;  /* 0x000000a600a67308 */ /* 0x000ea20000000800 */
[----:B------:R-:W-:-:S07]  /*362c0*/  FFMA.FTZ R14, R14, R10, -R3 ;  /* 0x0000000a0e0e7223 */ /* 0x000fce0000010803 */
[----:B------:R-:W3:Y:S01]  /*362d0*/  MUFU.EX2 R167, R167 ;  /* 0x000000a700a77308 */ /* 0x000ee20000000800 */
[-C--:B------:R-:W-:Y:S01]  /*362e0*/  FFMA.FTZ R158, R33, R10.reuse, -R65 ;  /* 0x0000000a219e7223 */ /* 0x080fe20000010841 */
[----:B------:R-:W-:-:S06]  /*362f0*/  FFMA.FTZ R159, R20, R10, -R3 ;  /* 0x0000000a149f7223 */ /* 0x000fcc0000010803 */
[----:B------:R-:W4:Y:S08]  /*36300*/  MUFU.EX2 R61, R61 ;  /* 0x0000003d003d7308 */ /* 0x000f300000000800 */
[----:B------:R-:W4:Y:S01]  /*36310*/  MUFU.EX2 R12, R12 ;  /* 0x0000000c000c7308 */ /* 0x000f220000000800 */
[----:B0-----:R-:W-:Y:S01]  /*36320*/  FADD.FTZ R5, R164, R59 ;  /* 0x0000003ba4057221 */ /* 0x001fe20000010000 */
[----:B-1----:R-:W-:-:S06]  /*36330*/  FADD.FTZ R2, R165, R0 ;  /* 0x00000000a5027221 */ /* 0x002fcc0000010000 */
[----:B------:R-:W0:Y:S01]  /*36340*/  MUFU.EX2 R156, R156 ;  /* 0x0000009c009c7308 */ /* 0x000e220000000800 */
[-C--:B------:R-:W-:Y:S01]  /*36350*/  FFMA.FTZ R33, R34, R10.reuse, -R65 ;  /* 0x0000000a22217223 */ /* 0x080fe20000010841 */
[----:B------:R-:W-:-:S06]  /*36360*/  FFMA.FTZ R20, R15, R10, -R3 ;  /* 0x0000000a0f147223 */ /* 0x000fcc0000010803 */
[----:B------:R-:W1:Y:S01]  /*36370*/  MUFU.EX2 R157, R157 ;  /* 0x0000009d009d7308 */ /* 0x000e620000000800 */
[----:B--2---:R-:W-:Y:S01]  /*36380*/  FADD.FTZ R4, R166, R5 ;  /* 0x00000005a6047221 */ /* 0x004fe20000010000 */
[----:B---3--:R-:W-:-:S06]  /*36390*/  FADD.FTZ R5, R167, R2 ;  /* 0x00000002a7057221 */ /* 0x008fcc0000010000 */
[----:B------:R-:W2:Y:S01]  /*363a0*/  MUFU.EX2 R31, R31 ;  /* 0x0000001f001f7308 */ /* 0x000ea20000000800 */
[-C--:B------:R-:W-:Y:S01]  /*363b0*/  FFMA.FTZ R168, R35, R10.reuse, -R65 ;  /* 0x0000000a23a87223 */ /* 0x080fe20000010841 */
[----:B------:R-:W-:-:S06]  /*363c0*/  FFMA.FTZ R169, R24, R10, -R3 ;  /* 0x0000000a18a97223 */ /* 0x000fcc0000010803 */
[----:B------:R-:W3:Y:S01]  /*363d0*/  MUFU.EX2 R14, R14 ;  /* 0x0000000e000e7308 */ /* 0x000ee20000000800 */
[----:B----4-:R-:W-:Y:S01]  /*363e0*/  FADD.FTZ R9, R61, R4 ;  /* 0x000000043d097221 */ /* 0x010fe20000010000 */
[----:B------:R-:W-:-:S06]  /*363f0*/  FADD.FTZ R2, R12, R5 ;  /* 0x000000050c027221 */ /* 0x000fcc0000010000 */
[----:B------:R-:W4:Y:S01]  /*36400*/  MUFU.EX2 R158, R158 ;  /* 0x0000009e009e7308 */ /* 0x000f220000000800 */
[-C--:B------:R-:W-:Y:S01]  /*36410*/  FFMA.FTZ R35, R36, R10.reuse, -R65 ;  /* 0x0000000a24237223 */ /* 0x080fe20000010841 */
[----:B------:R-:W-:-:S06]  /*36420*/  FFMA.FTZ R24, R21, R10, -R3 ;  /* 0x0000000a15187223 */ /* 0x000fcc0000010803 */
        /* <DEDUP_REMOVED lines=83> */
[----:B------:R-:W-:Y:S01]  /*36960*/  FFMA.FTZ R3, R55, R10, -R3 ;  /* 0x0000000a37037223 */ /* 0x000fe20000010803 */
[----:B----4-:R-:W-:Y:S01]  /*36970*/  FADD.FTZ R4, R178, R9 ;  /* 0x00000009b2047221 */ /* 0x010fe20000010000 */
[----:B------:R-:W-:-:S05]  /*36980*/  FADD.FTZ R5, R179, R2 ;  /* 0x00000002b3057221 */ /* 0x000fca0000010000 */
[----:B------:R-:W4:Y:S08]  /*36990*/  MUFU.EX2 R53, R53 ;  /* 0x0000003500357308 */ /* 0x000f300000000800 */
[----:B------:R-:W4:Y:S01]  /*369a0*/  MUFU.EX2 R46, R46 ;  /* 0x0000002e002e7308 */ /* 0x000f220000000800 */
[----:B0-----:R-:W-:Y:S01]  /*369b0*/  FADD.FTZ R9, R51, R4 ;  /* 0x0000000433097221 */ /* 0x001fe20000010000 */
[----:B-1----:R-:W-:-:S06]  /*369c0*/  FADD.FTZ R2, R42, R5 ;  /* 0x000000052a027221 */ /* 0x002fcc0000010000 */
[----:B------:R-:W0:Y:S08]  /*369d0*/  MUFU.EX2 R182, R182 ;  /* 0x000000b600b67308 */ /* 0x000e300000000800 */
[----:B------:R-:W1:Y:S01]  /*369e0*/  MUFU.EX2 R54, R54 ;  /* 0x0000003600367308 */ /* 0x000e620000000800 */
[----:B--2---:R-:W-:Y:S01]  /*369f0*/  FADD.FTZ R4, R180, R9 ;  /* 0x00000009b4047221 */ /* 0x004fe20000010000 */
[----:B---3--:R-:W-:-:S06]  /*36a00*/  FADD.FTZ R5, R45, R2 ;  /* 0x000000022d057221 */ /* 0x008fcc0000010000 */
[----:B------:R-:W2:Y:S08]  /*36a10*/  MUFU.EX2 R57, R57 ;  /* 0x0000003900397308 */ /* 0x000eb00000000800 */
[----:B------:R-:W3:Y:S01]  /*36a20*/  MUFU.EX2 R183, R3 ;  /* 0x0000000300b77308 */ /* 0x000ee20000000800 */
[----:B----4-:R-:W-:Y:S01]  /*36a30*/  FADD.FTZ R9, R53, R4 ;  /* 0x0000000435097221 */ /* 0x010fe20000010000 */
[----:B------:R-:W-:-:S03]  /*36a40*/  FADD.FTZ R5, R46, R5 ;  /* 0x000000052e057221 */ /* 0x000fc60000010000 */
[----:B0-----:R-:W-:Y:S01]  /*36a50*/  FADD.FTZ R2, R182, R9 ;  /* 0x00000009b6027221 */ /* 0x001fe20000010000 */
[----:B-1----:R-:W-:-:S03]  /*36a60*/  FADD.FTZ R4, R54, R5 ;  /* 0x0000000536047221 */ /* 0x002fc60000010000 */
[----:B--2---:R-:W-:Y:S01]  /*36a70*/  FADD.FTZ R9, R57, R2 ;  /* 0x0000000239097221 */ /* 0x004fe20000010000 */
[----:B---3--:R-:W-:-:S04]  /*36a80*/  FADD.FTZ R11, R183, R4 ;  /* 0x00000004b70b7221 */ /* 0x008fc80000010000 */
[----:B------:R0:W-:Y:S04]  /*36a90*/  ST.E desc[UR6][R6.64+0x10], R9 ;  /* 0x0000100906007985 */ /* 0x0001e8000c101906 */
[----:B------:R0:W-:Y:S04]  /*36aa0*/  ST.E desc[UR6][R6.64+0x14], R11 ;  /* 0x0000140b06007985 */ /* 0x0001e8000c101906 */
[----:B------:R-:W2:Y:S04]  /*36ab0*/  LDL.64 R2, [UR4+0x58] ;  /* 0x00005804ff027983 */ /* 0x000ea80008100a00 */
[----:B------:R-:W3:Y:S04]  /*36ac0*/  LDL.64 R4, [UR4] ;  /* 0x00000004ff047983 */ /* 0x000ee80008100a00 */
[----:B--2---:R-:W2:Y:S04]  /*36ad0*/  LD.E R15, desc[UR6][R2.64] ;  /* 0x00000006020f7980 */ /* 0x004ea8000c101900 */
[----:B---3--:R0:W5:Y:S04]  /*36ae0*/  LD.E R10, desc[UR6][R4.64] ;  /* 0x00000006040a7980 */ /* 0x008168000c101900 */
[----:B------:R0:W5:Y:S01]  /*36af0*/  LD.E R13, desc[UR6][R4.64+0x4] ;  /* 0x00000406040d7980 */ /* 0x000162000c101900 */
        /* <DEDUP_REMOVED lines=27> */
[----:B0-----:R-:W-:Y:S05]  /*36cb0*/  @!P0 BRA `(.L_x_12592) ;  /* 0x0000000000048947 */ /* 0x001fea0003800000 */
[----:B------:R-:W-:Y:S01]  /*36cc0*/  BPT.TRAP 0x1 ;  /* 0x000000040000795c */ /* 0x000fe20000300000 */
.L_x_12592:
[----:B------:R-:W-:Y:S05]  /*36cd0*/  BSYNC B0 ;  /* 0x0000000000007941 */ /* 0x000fea0003800000 */
.L_x_12591:
        /* <DEDUP_REMOVED lines=13> */
.L_x_12594:
[----:B------:R-:W-:Y:S05]  /*36db0*/  BSYNC B0 ;  /* 0x0000000000007941 */ /* 0x000fea0003800000 */
.L_x_12593:
        /* <DEDUP_REMOVED lines=8> */
.L_x_12596:
[----:B------:R-:W-:Y:S05]  /*36e40*/  BSYNC B0 ;  /* 0x0000000000007941 */ /* 0x000fea0003800000 */
.L_x_12595:
[----:B------:R-:W2:Y:S04]  /*36e50*/  LDL.64 R4, [UR4] ;  /* 0x00000004ff047983 */ /* 0x000ea80008100a00 */
[----:B0----5:R-:W3:Y:S04]  /*36e60*/  LDL.64 R6, [UR4+0x70] ;  /* 0x00007004ff067983 */ /* 0x021ee80008100a00 */
[----:B------:R-:W4:Y:S01]  /*36e70*/  LDL.64 R2, [UR4+0x50] ;  /* 0x00005004ff027983 */ /* 0x000f220008100a00 */
[----:B------:R-:W-:Y:S01]  /*36e80*/  LEA.HI R8, R8, 0x8, RZ, 0x19 ;  /* 0x0000000808087811 */ /* 0x000fe200078fc8ff */
[----:B------:R-:W-:Y:S05]  /*36e90*/  WARPSYNC.ALL ;  /* 0x0000000000007948 */ /* 0x000fea0003800000 */
[----:B------:R0:W-:Y:S06]  /*36ea0*/  BAR.SYNC.DEFER_BLOCKING R8, 0x100 ;  /* 0x000400080000751d */ /* 0x0001ec0000010000 */
[----:B--2---:R-:W2:Y:S04]  /*36eb0*/  LD.E R9, desc[UR6][R4.64] ;  /* 0x0000000604097980 */ /* 0x004ea8000c101900 */
[----:B----4-:R-:W4:Y:S04]  /*36ec0*/  LD.E R15, desc[UR6][R2.64] ;  /* 0x00000006020f7980 */ /* 0x010f28000c101900 */
[----:B---3--:R-:W2:Y:S04]  /*36ed0*/  LD.E.64 R4, desc[UR6][R6.64] ;  /* 0x0000000606047980 */ /* 0x008ea8000c101b00 */
[----:B------:R-:W3:Y:S04]  /*36ee0*/  LD.E R21, desc[UR6][R2.64+0x4] ;  /* 0x0000040602157980 */ /* 0x000ee8000c101900 */
[----:B------:R-:W3:Y:S04]  /*36ef0*/  LD.E R25, desc[UR6][R2.64+0x8] ;  /* 0x0000080602197980 */ /* 0x000ee8000c101900 */
[----:B------:R-:W3:Y:S04]  /*36f00*/  LD.E R27, desc[UR6][R2.64+0xc] ;  /* 0x00000c06021b7980 */ /* 0x000ee8000c101900 */
[----:B------:R-:W3:Y:S04]  /*36f10*/  LDL.64 R6, [UR4+0x60] ;  /* 0x00006004ff067983 */ /* 0x000ee80008100a00 */
[----:B------:R-:W3:Y:S04]  /*36f20*/  LD.E R0, desc[UR6][R2.64+0x10] ;  /* 0x0000100602007980 */ /* 0x000ee8000c101900 */
[----:B0-----:R-:W3:Y:S04]  /*36f30*/  LD.E R8, desc[UR6][R2.64+0x14] ;  /* 0x0000140602087980 */ /* 0x001ee8000c101900 */
        /* <DEDUP_REMOVED lines=67> */
[----:B----4-:R0:W-:Y:S01]  /*37370*/  ST.E desc[UR6][R2.64], R15 ;  /* 0x0000000f02007985 */ /* 0x0101e2000c101906 */
[----:B--2---:R-:W-:-:S03]  /*37380*/  IMAD R4, R9, 0xc00, R4 ;  /* 0x00000c0009047824 */ /* 0x004fc600078e0204 */
[----:B------:R-:W2:Y:S04]  /*37390*/  LD.E R87, desc[UR6][R2.64+0x138] ;  /* 0x0001380602577980 */ /* 0x000ea8000c101900 */
[----:B---3--:R1:W-:Y:S04]  /*373a0*/  ST.E desc[UR6][R2.64+0x4], R21 ;  /* 0x0000041502007985 */ /* 0x0083e8000c101906 */
[----:B------:R3:W-:Y:S04]  /*373b0*/  ST.E desc[UR6][R2.64+0x8], R25 ;  /* 0x0000081902007985 */ /* 0x0007e8000c101906 */
[----:B------:R4:W-:Y:S04]  /*373c0*/  ST.E desc[UR6][R2.64+0xc], R27 ;  /* 0x00000c1b02007985 */ /* 0x0009e8000c101906 */
[----:B------:R-:W2:Y:S04]  /*373d0*/  LD.E R9, desc[UR6][R2.64+0x18] ;  /* 0x0000180602097980 */ /* 0x000ea8000c101900 */
[----:B0-----:R-:W2:Y:S04]  /*373e0*/  LD.E R15, desc[UR6][R2.64+0x30] ;  /* 0x00003006020f7980 */ /* 0x001ea8000c101900 */
[----:B-1----:R-:W2:Y:S04]  /*373f0*/  LD.E R21, desc[UR6][R2.64+0x38] ;  /* 0x0000380602157980 */ /* 0x002ea8000c101900 */
        /* <DEDUP_REMOVED lines=76> */
[----:B------:R-:W-:Y:S04]  /*378c0*/  ST.E desc[UR6][R2.64+0x38], R21 ;  /* 0x0000381502007985 */ /* 0x000fe8000c101906 */
        /* <DEDUP_REMOVED lines=100> */
[----:B------:R-:W-:Y:S01]  /*37f10*/  ST.E desc[UR6][R6.64], RZ ;  /* 0x000000ff06007985 */ /* 0x000fe2000c101906 */
[----:B0-----:R-:W-:-:S06]  /*37f20*/  WARPGROUP.ARRIVE ;  /* 0x00000000000079c5 */ /* 0x001fcc0000000000 */
[----:B------:R-:W-:Y:S01]  /*37f30*/  HGMMA.64x256x16.F32 R24, R164, gdesc[UR8].tnspB, RZ, !UPT, gsb0 ;  /* 0x43e00008a4187df0 */ /* 0x000fe2000c0008ff */
[----:B------:R-:W-:Y:S02]  /*37f40*/  IMAD.MOV.U32 R0, RZ, RZ, 0x1 ;  /* 0x00000001ff007424 */ /* 0x000fe400078e00ff */
[----:B------:R-:W-:Y:S02]  /*37f50*/  WARPGROUP.DEPBAR.LE gsb0, 0x0 ;  /* 0x00008000000079c5 */ /* 0x000fe40000010000 */
        /* <DEDUP_REMOVED lines=128> */
[----:B------:R-:W-:Y:S04]  /*38760*/  ST.E desc[UR6][R6.64], R0 ;  /* 0x0000000006007985 */ /* 0x000fe8000c101906 */
[----:B0-----:R-:W4:Y:S04]  /*38770*/  LD.E R24, desc[UR6][R2.64] ;  /* 0x0000000602187980 */ /* 0x001f28000c101900 */
[----:B-1----:R-:W4:Y:S04]  /*38780*/  LD.E R25, desc[UR6][R2.64+0x4] ;  /* 0x0000040602197980 */ /* 0x002f28000c101900 */
[----:B--2---:R-:W2:Y:S04]  /*38790*/  LD.E R26, desc[UR6][R2.64+0x8] ;  /* 0x00000806021a7980 */ /* 0x004ea8000c101900 */
[----:B---3--:R-:W2:Y:S04]  /*387a0*/  LD.E R27, desc[UR6][R2.64+0xc] ;  /* 0x00000c06021b7980 */ /* 0x008ea8000c101900 */
        /* <DEDUP_REMOVED lines=124> */
[----:B------:R-:W-:Y:S01]  /*38f70*/  IMAD.MOV.U32 R9, RZ, RZ, R5 ;  /* 0x000000ffff097224 */ /* 0x000fe200078e0005 */
[----:B------:R-:W-:-:S04]  /*38f80*/  IADD3 R8, R4, 0x80, RZ ;  /* 0x0000008004087810 */ /* 0x000fc80007ffe0ff */
[----:B------:R-:W-:Y:S02]  /*38f90*/  R2UR UR10, R8 ;  /* 0x00000000080a72ca */ /* 0x000fe400000e0000 */
[----:B------:R-:W-:Y:S01]  /*38fa0*/  R2UR UR11, R9 ;  /* 0x00000000090b72ca */ /* 0x000fe200000e0000 */
[----:B--2---:R-:W-:-:S12]  /*38fb0*/  WARPGROUP.ARRIVE ;  /* 0x00000000000079c5 */ /* 0x004fd80000000000 */
[----:B------:R-:W-:Y:S03]  /*38fc0*/  HGMMA.64x256x16.F32 R24, R156, gdesc[UR8].tnspB, R24, gsb0 ;  /* 0x43e000089c187df0 */ /* 0x000fe60008000818 */
        /* <DEDUP_REMOVED lines=1052> */
[----:B------:R-:W-:Y:S01]  /*3d190*/  R2UR UR10, R4 ;  /* 0x00000000040a72ca */ /* 0x000fe200000e0000 */
[----:B--2---:R-:W-:-:S12]  /*3d1a0*/  WARPGROUP.ARRIVE ;  /* 0x00000000000079c5 */ /* 0x004fd80000000000 */
        /* <DEDUP_REMOVED lines=131> */
[----:B------:R-:W2:Y:S04]  /*3d9e0*/  LD.E R4, desc[UR6][R2.64] ;  /* 0x0000000602047980 */ /* 0x000ea8000c101900 */
[----:B------:R-:W3:Y:S04]  /*3d9f0*/  LD.E R5, desc[UR6][R2.64+0x4] ;  /* 0x0000040602057980 */ /* 0x000ee8000c101900 */
[----:B0-----:R-:W4:Y:S04]  /*3da00*/  LD.E R0, desc[UR6][R2.64+0x1fc] ;  /* 0x0001fc0602007980 */ /* 0x001f28000c101900 */
        /* <DEDUP_REMOVED lines=126> */
[----:B--2---:R-:W-:Y:S04]  /*3e1f0*/  ST.E desc[UR6][R2.64], R4 ;  /* 0x0000000402007985 */ /* 0x004fe8000c101906 */
[----:B---3--:R-:W-:Y:S04]  /*3e200*/  ST.E desc[UR6][R2.64+0x4], R5 ;  /* 0x0000040502007985 */ /* 0x008fe8000c101906 */
        /* <DEDUP_REMOVED lines=125> */
[----:B0-----:R-:W2:Y:S04]  /*3e9e0*/  LDL.64 R6, [UR4+0x58] ;  /* 0x00005804ff067983 */ /* 0x001ea80008100a00 */
[----:B------:R-:W3:Y:S04]  /*3e9f0*/  LDL.64 R4, [UR4] ;  /* 0x00000004ff047983 */ /* 0x000ee80008100a00 */
[----:B--2---:R-:W2:Y:S04]  /*3ea00*/  LD.E R0, desc[UR6][R6.64] ;  /* 0x0000000606007980 */ /* 0x004ea8000c101900 */
[----:B---3--:R1:W5:Y:S01]  /*3ea10*/  LD.E R4, desc[UR6][R4.64] ;  /* 0x0000000604047980 */ /* 0x008362000c101900 */
[----:B------:R-:W-:Y:S01]  /*3ea20*/  BSSY B0, `(.L_x_12598) ;  /* 0x0000005000007945 */ /* 0x000fe20003800000 */
[----:B--2---:R-:W-:-:S04]  /*3ea30*/  LOP3.LUT R0, R0, 0x1, RZ, 0xfc, !PT ;  /* 0x0000000100007812 */ /* 0x004fc800078efcff */
[----:B------:R-:W-:-:S13]  /*3ea40*/  ISETP.NE.AND P0, PT, R0, 0x3, PT ;  /* 0x000000030000780c */ /* 0x000fda0003f05270 */
[----:B-1----:R-:W-:Y:S05]  /*3ea50*/  @!P0 BRA `(.L_x_12599) ;  /* 0x0000000000048947 */ /* 0x002fea0003800000 */
[----:B------:R-:W-:Y:S01]  /*3ea60*/  BPT.TRAP 0x1 ;  /* 0x000000040000795c */ /* 0x000fe20000300000 */
.L_x_12599:
[----:B------:R-:W-:Y:S05]  /*3ea70*/  BSYNC B0 ;  /* 0x0000000000007941 */ /* 0x000fea0003800000 */
.L_x_12598:
        /* <DEDUP_REMOVED lines=9> */
[----:B0-----:R-:W-:Y:S05]  /*3eb10*/  RET.REL.NODEC R2 `(_ZN7cutlass13device_kernelIN5flash11enable_sm90INS1_16FlashAttnFwdSm90INS1_25CollectiveMainloopFwdSm90ILi2EN4cute5tupleIJNS5_1CILi1EEES8_S8_EEENS6_IJNS7_ILi128EEENS7_ILi96EEENS7_ILi64EEEEEELi256ENS_6half_tEfNS_4arch4Sm90ELb0ELb1ELb1ELb1ELb1ELb1ELb0ELb1ELb0ELb1ELb1ELb0EEENS1_21CollectiveEpilogueFwdINS6_IJSA_NS7_ILi256EEESB_EEES9_SE_SG_Li256ELb1ELb1ELb1ELb0EEENS1_36VarlenDynamicPersistentTileSchedulerILi128ELi96ELi256ELi128ELb1ELb1ELb1ELb1ELb0ELb1EEEEEEEEEvNT_6ParamsE) ;  /* 0xfffffc1402387950 */ /* 0x001fea0003c3ffff */
.L_x_12574:
[----:B0-----:R0:W1:Y:S02]  /*3eb20*/  SYNCS.PHASECHK.TRANS64.TRYWAIT P0, [R8+URZ], R9 ;  /* 0x00000009080075a7 */ /* 0x001064000800017f */
[----:B-1----:R-:W-:Y:S05]  /*3eb30*/  @!P0 NANOSLEEP.SYNCS 0x989680 ;  /* 0x009896800000895d */ /* 0x002fea0003900000 */
[----:B------:R-:W1:Y:S02]  /*3eb40*/  @!P0 SYNCS.PHASECHK.TRANS64 P0, [R8+URZ], R9 ;  /* 0x00000009080085a7 */ /* 0x000e64000800007f */
[----:B-1----:R-:W-:Y:S05]  /*3eb50*/  @!P0 BRA `(.L_x_12574) ;  /* 0xfffffffc00f08947 */ /* 0x002fea000383ffff */
[----:B------:R-:W-:Y:S05]  /*3eb60*/  BRA `(.L_x_12573) ;  /* 0xffffff5000b87947 */ /* 0x000fea000383ffff */
.L_x_12597:
[----:B0-----:R0:W1:Y:S02]  /*3eb70*/  SYNCS.PHASECHK.TRANS64.TRYWAIT P0, [R0+URZ], R7 ;  /* 0x00000007000075a7 */ /* 0x001064000800017f */
[----:B-1----:R-:W-:Y:S05]  /*3eb80*/  @!P0 NANOSLEEP.SYNCS 0x989680 ;  /* 0x009896800000895d */ /* 0x002fea0003900000 */
[----:B------:R-:W1:Y:S02]  /*3eb90*/  @!P0 SYNCS.PHASECHK.TRANS64 P0, [R0+URZ], R7 ;  /* 0x00000007000085a7 */ /* 0x000e64000800007f */
[----:B-1----:R-:W-:Y:S05]  /*3eba0*/  @!P0 BRA `(.L_x_12597) ;  /* 0xfffffffc00f08947 */ /* 0x002fea000383ffff */
[----:B------:R-:W-:Y:S05]  /*3ebb0*/  BRA `(.L_x_12596) ;  /* 0xffffff8000a07947 */ /* 0x000fea000383ffff */
.L_x_12600:
        /* <DEDUP_REMOVED lines=12> */
.L_x_15774:


//--------------------- .text._ZN7cutlass13device_kernelIN5flash11enable_sm90INS1_16FlashAttnFwdSm90INS1_25CollectiveMainloopFwdSm90ILi2EN4cute5tupleIJNS5_1CILi1EEES8_S8_EEENS6_IJNS7_ILi128EEENS7_ILi96EEENS7_ILi64EEEEEELi256ENS_6half_tEfNS_4arch4Sm90ELb0ELb1ELb1ELb1ELb1ELb0ELb1ELb1ELb0ELb1ELb1ELb0EEENS1_21CollectiveEpilogueFwdINS6_IJSA_NS7_ILi256EEESB_EEES9_SE_SG_Li256ELb1ELb1ELb1ELb0EEENS1_36VarlenDynamicPersistentTileSchedulerILi128ELi96ELi256ELi128ELb1ELb1ELb1ELb1ELb0ELb1EEEEEEEEEvNT_6ParamsE --------------------------
	.section	.text._ZN7cutlass13device_kernelIN5flash11enable_sm90INS1_16FlashAttnFwdSm90INS1_25CollectiveMainloopFwdSm90ILi2EN4cute5tupleIJNS5_1CILi1EEES8_S8_EEENS6_IJNS7_ILi128EEENS7_ILi96EEENS7_ILi64EEEEEELi256ENS_6half_tEfNS_4arch4Sm90ELb0ELb1ELb1ELb1ELb1ELb0ELb1ELb1ELb0ELb1ELb1ELb0EEENS1_21CollectiveEpilogueFwdINS6_IJSA_NS7_ILi256EEESB_EEES9_SE_SG_Li256ELb1ELb1ELb1ELb0EEENS1_36VarlenDynamicPersistentTileSchedulerILi128ELi96ELi256ELi128ELb1ELb1ELb1ELb1ELb0ELb1EEEEEEEEEvNT_6ParamsE,"ax",@progbits
	.align	128
.text._ZN7cutlass13device_kernelIN5flash11enable_sm90INS1_16FlashAttnFwdSm90INS1_25CollectiveMainloopFwdSm90ILi2EN4cute5tupleIJNS5_1CILi1EEES8_S8_EEENS6_IJNS7_ILi128EEENS7_ILi96EEENS7_ILi64EEEEEELi256ENS_6half_tEfNS_4arch4Sm90ELb0ELb1ELb1ELb1ELb1ELb0ELb1ELb1ELb0ELb1ELb1ELb0EEENS1_21CollectiveEpilogueFwdINS6_IJSA_NS7_ILi256EEESB_EEES9_SE_SG_Li256ELb1ELb1ELb1ELb0EEENS1_36VarlenDynamicPersistentTileSchedulerILi128ELi96ELi256ELi128ELb1ELb1ELb1ELb1ELb0ELb1EEEEEEEEEvNT_6ParamsE:
        .type           _ZN7cutlass13device_kernelIN5flash11enable_sm90INS1_16FlashAttnFwdSm90INS1_25CollectiveMainloopFwdSm90ILi2EN4cute5tupleIJNS5_1CILi1EEES8_S8_EEENS6_IJNS7_ILi128EEENS7_ILi96EEENS7_ILi64EEEEEELi256ENS_6half_tEfNS_4arch4Sm90ELb0ELb1ELb1ELb1ELb1ELb0ELb1ELb1ELb0ELb1ELb1ELb0EEENS1_21CollectiveEpilogueFwdINS6_IJSA_NS7_ILi256EEESB_EEES9_SE_SG_Li256ELb1ELb1ELb1ELb0EEENS1_36VarlenDynamicPersistentTileSchedulerILi128ELi96ELi256ELi128ELb1ELb1ELb1ELb1ELb0ELb1EEEEEEEEEvNT_6ParamsE,@function
        .size           _ZN7cutlass13device_kernelIN5flash11enable_sm90INS1_16FlashAttnFwdSm90INS1_25CollectiveMainloopFwdSm90ILi2EN4cute5tupleIJNS5_1CILi1EEES8_S8_EEENS6_IJNS7_ILi128EEENS7_ILi96EEENS7_ILi64EEEEEELi256ENS_6half_tEfNS_4arch4Sm90ELb0ELb1ELb1ELb1ELb1ELb0ELb1ELb1ELb0ELb1ELb1ELb0EEENS1_21CollectiveEpilogueFwdINS6_IJSA_NS7_ILi256EEESB_EEES9_SE_SG_Li256ELb1ELb1ELb1ELb0EEENS1_36VarlenDynamicPersistentTileSchedulerILi128ELi96ELi256ELi128ELb1ELb1ELb1ELb1ELb0ELb1EEEEEEEEEvNT_6ParamsE,(.L_x_15776 - _ZN7cutlass13device_kernelIN5flash11enable_sm90INS1_16FlashAttnFwdSm90INS1_25CollectiveMainloopFwdSm90ILi2EN4cute5tupleIJNS5_1CILi1EEES8_S8_EEENS6_IJNS7_ILi128EEENS7_ILi96EEENS7_ILi64EEEEEELi256ENS_6half_tEfNS_4arch4Sm90ELb0ELb1ELb1ELb1ELb1ELb0ELb1ELb1ELb0ELb1ELb1ELb0EEENS1_21CollectiveEpilogueFwdINS6_IJSA_NS7_ILi256EEESB_EEES9_SE_SG_Li256ELb1ELb1ELb1ELb0EEENS1_36VarlenDynamicPersistentTileSchedulerILi128ELi96ELi256ELi128ELb1ELb1ELb1ELb1ELb0ELb1EEEEEEEEEvNT_6ParamsE)
        .other          _ZN7cutlass13device_kernelIN5flash11enable_sm90INS1_16FlashAttnFwdSm90INS1_25CollectiveMainloopFwdSm90ILi2EN4cute5tupleIJNS5_1CILi1EEES8_S8_EEENS6_IJNS7_ILi128EEENS7_ILi96EEENS7_ILi64EEEEEELi256ENS_6half_tEfNS_4arch4Sm90ELb0ELb1ELb1ELb1ELb1ELb0ELb1ELb1ELb0ELb1ELb1ELb0EEENS1_21CollectiveEpilogueFwdINS6_IJSA_NS7_ILi256EEESB_EEES9_SE_SG_Li256ELb1ELb1ELb1ELb0EEENS1_36VarlenDynamicPersistentTileSchedulerILi128ELi96ELi256ELi128ELb1ELb1ELb1ELb1ELb0ELb1EEEEEEEEEvNT_6ParamsE,@"STO_CUDA_ENTRY STV_DEFAULT"
_ZN7cutlass13device_kernelIN5flash11enable_sm90INS1_16FlashAttnFwdSm90INS1_25CollectiveMainloopFwdSm90ILi2EN4cute5tupleIJNS5_1CILi1EEES8_S8_EEENS6_IJNS7_ILi128EEENS7_ILi96EEENS7_ILi64EEEEEELi256ENS_6half_tEfNS_4arch4Sm90ELb0ELb1ELb1ELb1ELb1ELb0ELb1ELb1ELb0ELb1ELb1ELb0EEENS1_21CollectiveEpilogueFwdINS6_IJSA_NS7_ILi256EEESB_EEES9_SE_SG_Li256ELb1ELb1ELb1ELb0EEENS1_36VarlenDynamicPersistentTileSchedulerILi128ELi96ELi256ELi128ELb1ELb1ELb1ELb1ELb0ELb1EEEEEEEEEvNT_6ParamsE:
        /* <DEDUP_REMOVED lines=47> */
.L_x_12601:
        /* <DEDUP_REMOVED lines=22> */
.L_x_12602:
        /* <DEDUP_REMOVED lines=18> */
.L_x_12603:
        /* <DEDUP_REMOVED lines=22> */
.L_x_12604:
        /* <DEDUP_REMOVED lines=23> */
.L_x_12605:
[----:B------:R-:W-:Y:S01]  /*0840*/  UISETP.NE.AND UP0, UPT, UR9, URZ, UPT ;  /* 0x0000003f0900728c */ /* 0x000fe2000bf05270 */
[----:B------:R-:W-:Y:S01]  /*0850*/  NOP ;  /* 0x0000000000007918 */ /* 0x000fe20000000000 */
[----:B0-----:R-:W-:Y:S01]  /*0860*/  UMOV UR4, 0x1 ;  /* 0x0000000100047882 */ /* 0x001fe20000000000 */
[----:B------:R-:W-:Y:S01]  /*0870*/  ULDC UR5, c[0x0][0x20] ;  /* 0x0000080000057ab9 */ /* 0x000fe20000000800 */
[----:B------:R-:W-:Y:S01]  /*0880*/  USEL UR4, UR4, 0x2, !UP0 ;  /* 0x0000000204047887 */ /* 0x000fe2000c000000 */
[----:B-1234-:R-:W-:Y:S01]  /*0890*/  BAR.SYNC.DEFER_BLOCKING 0x0 ;  /* 0x0000000000007b1d */ /* 0x01efe20000010000 */
[----:B------:R-:W-:Y:S02]  /*08a0*/  PLOP3.LUT P1, PT, PT, PT, UP0, 0x80, 0x0 ;  /* 0x000000000000781c */ /* 0x000fe40003f2f008 */
[----:B------:R-:W-:Y:S02]  /*08b0*/  IADD3 R16, P0, R1, UR5, RZ ;  /* 0x0000000501107c10 */ /* 0x000fe4000ff1e0ff */
[----:B------:R-:W-:Y:S01]  /*08c0*/  IMAD.U32 R2, RZ, RZ, UR4 ;  /* 0x00000004ff027e24 */ /* 0x000fe2000f8e00ff */
[----:B------:R-:W-:Y:S01]  /*08d0*/  ULDC UR6, c[0x0][0x24] ;  /* 0x0000090000067ab9 */ /* 0x000fe20000000800 */
[----:B------:R-:W-:Y:S01]  /*08e0*/  ULDC.64 UR36, c[0x0][0x208] ;  /* 0x0000820000247ab9 */ /* 0x000fe20000000a00 */
[----:B------:R-:W-:-:S02]  /*08f0*/  IMAD.X R17, RZ, RZ, UR6, P0 ;  /* 0x00000006ff117e24 */ /* 0x000fc400080e06ff */
[----:B------:R0:W-:Y:S04]  /*0900*/  STL [R1+0x4c8], R2 ;  /* 0x0004c80201007387 */ /* 0x0001e80000100800 */
[----:B------:R-:W-:Y:S05]  /*0910*/  @!P1 BRA `(.L_x_12606) ;  /* 0x0000024800849947 */ /* 0x000fea0003800000 */
.L_x_12607:
        /* <DEDUP_REMOVED lines=12> */
[----:B------:R-:W-:Y:S04]  /*09e0*/  STL [R1+0x200], RZ ;  /* 0x000200ff01007387 */ /* 0x000fe80000100800 */
[----:B------:R-:W-:Y:S01]  /*09f0*/  STL [R1+0x204], RZ ;  /* 0x000204ff01007387 */ /* 0x000fe20000100800 */
[----:B-1----:R-:W-:-:S04]  /*0a00*/  SHF.R.U32.HI R0, RZ, 0x7, R0 ;  /* 0x00000007ff007819 */ /* 0x002fc80000011600 */
[----:B------:R-:W-:Y:S02]  /*0a10*/  ISETP.NE.AND P0, PT, R0, 0x1, PT ;  /* 0x000000010000780c */ /* 0x000fe40003f05270 */
[----:B------:R-:W-:-:S04]  /*0a20*/  MOV R0, 0x400 ;  /* 0x0000040000007802 */ /* 0x000fc80000000f00 */
[----:B0-----:R-:W-:-:S07]  /*0a30*/  LEA R0, R7, R0, 0x18 ;  /* 0x0000000007007211 */ /* 0x001fce00078ec0ff */
[----:B------:R-:W-:Y:S08]  /*0a40*/  @!P0 BAR.ARV 0x9, 0x100 ;  /* 0x0244000000008b1d */ /* 0x000ff00000002000 */
[----:B------:R-:W-:Y:S06]  /*0a50*/  BAR.SYNC.DEFER_BLOCKING 0x5, 0x180 ;  /* 0x0146000000007b1d */ /* 0x000fec0000010000 */
[----:B------:R0:W1:Y:S02]  /*0a60*/  LDS.128 R12, [R0+0x324d0] ;  /* 0x0324d000000c7984 */ /* 0x0000640000000c00 */
[----:B------:R-:W-:Y:S06]  /*0a70*/  BAR.ARV 0x4, 0x180 ;  /* 0x0106000000007b1d */ /* 0x000fec0000002000 */
[----:B0-----:R-:W-:-:S05]  /*0a80*/  IADD3 R0, P2, R16, 0x204, RZ ;  /* 0x0000020410007810 */ /* 0x001fca0007f5e0ff */
[----:B------:R0:W-:Y:S02]  /*0a90*/  STL [R1+0x4c0], R0 ;  /* 0x0004c00001007387 */ /* 0x0001e40000100800 */
[----:B0-----:R-:W-:-:S05]  /*0aa0*/  IMAD.X R0, RZ, RZ, R17, P2 ;  /* 0x000000ffff007224 */ /* 0x001fca00010e0611 */
[----:B------:R0:W-:Y:S01]  /*0ab0*/  STL [R1+0x4bc], R0 ;  /* 0x0004bc0001007387 */ /* 0x0001e20000100800 */
[----:B-1----:R-:W-:-:S13]  /*0ac0*/  ISETP.GE.AND P0, PT, R15, UR4, PT ;  /* 0x000000040f007c0c */ /* 0x002fda000bf06270 */
[----:B0-----:R-:W-:Y:S05]  /*0ad0*/  @P0 EXIT ;  /* 0x000000000000094d */ /* 0x001fea0003800000 */
[----:B------:R-:W0:Y:S01]  /*0ae0*/  S2R R2, SR_TID.X ;  /* 0x0000000000027919 */ /* 0x000e220000002100 */
[----:B------:R-:W-:Y:S02]  /*0af0*/  R2UR UR5, R13 ;  /* 0x000000000d0572ca */ /* 0x000fe400000e0000 */
[----:B------:R-:W-:Y:S02]  /*0b00*/  R2UR UR6, R14 ;  /* 0x000000000e0672ca */ /* 0x000fe400000e0000 */
[----:B------:R-:W-:Y:S01]  /*0b10*/  R2UR UR7, R15 ;  /* 0x000000000f0772ca */ /* 0x000fe200000e0000 */
[----:B0-----:R-:W-:-:S05]  /*0b20*/  VIADD R217, R2, 0xffffff80 ;  /* 0xffffff8002d97836 */ /* 0x001fca0000000000 */
[----:B------:R-:W-:-:S04]  /*0b30*/  SHF.R.S32.HI R0, RZ, 0x1f, R217 ;  /* 0x0000001fff007819 */ /* 0x000fc800000114d9 */
[CC--:B------:R-:W-:Y:S02]  /*0b40*/  LEA.HI R2, R0.reuse, R217.reuse, RZ, 0x7 ;  /* 0x000000d900027211 */ /* 0x0c0fe400078f38ff */
[-C--:B------:R-:W-:Y:S02]  /*0b50*/  LEA.HI R5, R0, R217.reuse, RZ, 0x4 ;  /* 0x000000d900057211 */ /* 0x080fe400078f20ff */
[----:B------:R-:W-:Y:S02]  /*0b60*/  LOP3.LUT R4, R2, 0xffffff80, RZ, 0xc0, !PT ;  /* 0xffffff8002047812 */ /* 0x000fe400078ec0ff */
[----:B------:R-:W-:Y:S02]  /*0b70*/  SHF.R.S32.HI R10, RZ, 0x4, R5 ;  /* 0x00000004ff0a7819 */ /* 0x000fe40000011405 */
[----:B------:R-:W-:Y:S01]  /*0b80*/  LOP3.LUT R8, R5, 0x3fffff0, RZ, 0xc0, !PT ;  /* 0x03fffff005087812 */ /* 0x000fe200078ec0ff */
[----:B------:R-:W-:Y:S01]  /*0b90*/  IMAD.IADD R12, R217, 0x1, -R4 ;  /* 0x00000001d90c7824 */ /* 0x000fe200078e0a04 */
[----:B------:R-:W-:-:S02]  /*0ba0*/  LEA.HI R4, R0, R217, RZ, 0x5 ;  /* 0x000000d900047211 */ /* 0x000fc400078f28ff */
[----:B------:R-:W-:Y:S01]  /*0bb0*/  LEA.HI R9, R5, R10, RZ, 0x1 ;  /* 0x0000000a05097211 */ /* 0x000fe200078f08ff */
[----:B------:R-:W-:Y:S01]  /*0bc0*/  IMAD.IADD R8, R217, 0x1, -R8 ;  /* 0x00000001d9087824 */ /* 0x000fe200078e0a08 */
[----:B------:R-:W-:Y:S01]  /*0bd0*/  SHF.R.S32.HI R3, RZ, 0x1f, R12 ;  /* 0x0000001fff037819 */ /* 0x000fe2000001140c */
[----:B------:R-:W-:Y:S01]  /*0be0*/  IMAD.SHL.U32 R6, R4, 0x20, RZ ;  /* 0x0000002004067824 */ /* 0x000fe200078e00ff */
[----:B------:R-:W-:Y:S01]  /*0bf0*/  LOP3.LUT R9, R9, 0x1ffffffe, RZ, 0xc0, !PT ;  /* 0x1ffffffe09097812 */ /* 0x000fe200078ec0ff */
[----:B------:R-:W-:Y:S01]  /*0c00*/  STL [R1+0x4b8], R12 ;  /* 0x0004b80c01007387 */ /* 0x000fe20000100800 */
[----:B------:R-:W-:Y:S02]  /*0c10*/  LEA.HI R4, R3, R12, RZ, 0x2 ;  /* 0x0000000c03047211 */ /* 0x000fe400078f10ff */
[----:B------:R-:W-:Y:S01]  /*0c20*/  LOP3.LUT R11, R6, 0xfffffc00, RZ, 0xc0, !PT ;  /* 0xfffffc00060b7812 */ /* 0x000fe200078ec0ff */
[----:B------:R-:W-:Y:S01]  /*0c30*/  IMAD.IADD R9, R10, 0x1, -R9 ;  /* 0x000000010a097824 */ /* 0x000fe200078e0a09 */
[----:B------:R-:W-:-:S02]  /*0c40*/  SHF.R.S32.HI R5, RZ, 0x2, R4 ;  /* 0x00000002ff057819 */ /* 0x000fc40000011404 */
[----:B------:R-:W-:Y:S01]  /*0c50*/  SHF.R.S32.HI R6, RZ, 0x1f, R4 ;  /* 0x0000001fff067819 */ /* 0x000fe20000011404 */
[----:B------:R-:W-:Y:S01]  /*0c60*/  IMAD R8, R8, 0x40, R11 ;  /* 0x0000004008087824 */ /* 0x000fe200078e020b */
[----:B------:R-:W-:Y:S02]  /*0c70*/  LOP3.LUT R4, R4, 0x7ffffffc, RZ, 0xc0, !PT ;  /* 0x7ffffffc04047812 */ /* 0x000fe400078ec0ff */
[----:B------:R-:W-:Y:S01]  /*0c80*/  LEA.HI R11, R0, R217, RZ, 0x2 ;  /* 0x000000d9000b7211 */ /* 0x000fe200078f10ff */
[----:B------:R-:W-:Y:S01]  /*0c90*/  IMAD R8, R9, 0x8, R8 ;  /* 0x0000000809087824 */ /* 0x000fe200078e0208 */
[----:B------:R-:W-:Y:S01]  /*0ca0*/  LEA.HI R6, R6, R5, RZ, 0x3 ;  /* 0x0000000506067211 */ /* 0x000fe200078f18ff */
[----:B------:R-:W-:Y:S01]  /*0cb0*/  IMAD.IADD R4, R12, 0x1, -R4 ;  /* 0x000000010c047824 */ /* 0x000fe200078e0a04 */
[----:B------:R-:W-:Y:S02]  /*0cc0*/  LOP3.LUT R10, R11, 0xfffffffc, RZ, 0xc0, !PT ;  /* 0xfffffffc0b0a7812 */ /* 0x000fe400078ec0ff */
[----:B------:R-:W-:Y:S01]  /*0cd0*/  SHF.R.S32.HI R11, RZ, 0x7, R2 ;  /* 0x00000007ff0b7819 */ /* 0x000fe20000011402 */
[----:B------:R-:W-:Y:S01]  /*0ce0*/  IMAD.SHL.U32 R179, R4, 0x2, RZ ;  /* 0x0000000204b37824 */ /* 0x000fe200078e00ff */
[----:B------:R-:W-:Y:S01]  /*0cf0*/  LOP3.LUT R6, R6, 0xfffffff8, RZ, 0xc0, !PT ;  /* 0xfffffff806067812 */ /* 0x000fe200078ec0ff */
[----:B------:R0:W-:Y:S01]  /*0d00*/  STL [R1+0x4d0], R8 ;  /* 0x0004d00801007387 */ /* 0x0001e20000100800 */
[----:B------:R-:W-:Y:S01]  /*0d10*/  LEA.HI R3, R3, R12, RZ, 0x5 ;  /* 0x0000000c03037211 */ /* 0x000fe200078f28ff */
[----:B------:R-:W-:Y:S01]  /*0d20*/  VIADD R210, R179, 0x18 ;  /* 0x00000018b3d27836 */ /* 0x000fe20000000000 */
[----:B------:R-:W-:Y:S01]  /*0d30*/  LEA.HI R2, R2, R11, RZ, 0x1 ;  /* 0x0000000b02027211 */ /* 0x000fe200078f08ff */
[----:B------:R-:W-:Y:S01]  /*0d40*/  IMAD.IADD R6, R5, 0x1, -R6 ;  /* 0x0000000105067824 */ /* 0x000fe200078e0a06 */
[----:B------:R-:W-:Y:S01]  /*0d50*/  LEA.HI R0, R0, R217, RZ, 0x3 ;  /* 0x000000d900007211 */ /* 0x000fe200078f18ff */
[C---:B------:R-:W-:Y:S01]  /*0d60*/  VIADD R212, R179.reuse, 0x8 ;  /* 0x00000008b3d47836 */ /* 0x040fe20000000000 */
[----:B------:R-:W-:Y:S01]  /*0d70*/  SHF.R.S32.HI R3, RZ, 0x5, R3 ;  /* 0x00000005ff037819 */ /* 0x000fe20000011403 */
[C---:B------:R-:W-:Y:S01]  /*0d80*/  VIADD R211, R179.reuse, 0x10 ;  /* 0x00000010b3d37836 */ /* 0x040fe20000000000 */
[----:B------:R-:W-:Y:S01]  /*0d90*/  LOP3.LUT R2, R2, 0x3fffffe, RZ, 0xc0, !PT ;  /* 0x03fffffe02027812 */ /* 0x000fe200078ec0ff */
[----:B------:R-:W-:Y:S01]  /*0da0*/  VIADD R207, R179, 0x30 ;  /* 0x00000030b3cf7836 */ /* 0x000fe20000000000 */
[----:B0-----:R-:W-:Y:S01]  /*0db0*/  LOP3.LUT R8, R0, 0xfffffff8, RZ, 0xc0, !PT ;  /* 0xfffffff800087812 */ /* 0x001fe200078ec0ff */
[----:B------:R-:W-:Y:S01]  /*0dc0*/  IMAD R3, R3, 0x10, R6 ;  /* 0x0000001003037824 */ /* 0x000fe200078e0206 */
[----:B------:R-:W-:Y:S01]  /*0dd0*/  SHF.R.S32.HI R215, RZ, 0x3, R0 ;  /* 0x00000003ffd77819 */ /* 0x000fe20000011400 */
[----:B------:R-:W-:Y:S01]  /*0de0*/  IMAD.IADD R2, R11, 0x1, -R2 ;  /* 0x000000010b027824 */ /* 0x000fe200078e0a02 */
[----:B------:R-:W-:Y:S01]  /*0df0*/  SHF.R.S32.HI R0, RZ, 0x1f, R210 ;  /* 0x0000001fff007819 */ /* 0x000fe200000114d2 */
[C---:B------:R-:W-:Y:S01]  /*0e00*/  VIADD R209, R179.reuse, 0x20 ;  /* 0x00000020b3d17836 */ /* 0x040fe20000000000 */
[----:B------:R-:W-:Y:S01]  /*0e10*/  STL [R1+0x4c4], R11 ;  /* 0x0004c40b01007387 */ /* 0x000fe20000100800 */
[----:B------:R-:W-:Y:S01]  /*0e20*/  IMAD R178, R2, 0x40, R3 ;  /* 0x0000004002b27824 */ /* 0x000fe200078e0203 */
[----:B------:R-:W-:Y:S01]  /*0e30*/  SHF.R.S32.HI R3, RZ, 0x1f, R212 ;  /* 0x0000001fff037819 */ /* 0x000fe200000114d4 */
[C---:B------:R-:W-:Y:S01]  /*0e40*/  VIADD R208, R179.reuse, 0x28 ;  /* 0x00000028b3d07836 */ /* 0x040fe20000000000 */
[----:B------:R0:W-:Y:S01]  /*0e50*/  STL [R1+0x4a4], R0 ;  /* 0x0004a40001007387 */ /* 0x0001e20000100800 */
[----:B------:R-:W-:Y:S01]  /*0e60*/  SHF.R.S32.HI R2, RZ, 0x1f, R211 ;  /* 0x0000001fff027819 */ /* 0x000fe200000114d3 */
[----:B------:R-:W-:-:S02]  /*0e70*/  VIADD R204, R179, 0x48 ;  /* 0x00000048b3cc7836 */ /* 0x000fc40000000000 */
[----:B------:R1:W-:Y:S01]  /*0e80*/  STL [R1+0x4ac], R3 ;  /* 0x0004ac0301007387 */ /* 0x0003e20000100800 */
[C---:B------:R-:W-:Y:S02]  /*0e90*/  VIADD R206, R179.reuse, 0x38 ;  /* 0x00000038b3ce7836 */ /* 0x040fe40000000000 */
[C---:B------:R-:W-:Y:S01]  /*0ea0*/  VIADD R205, R179.reuse, 0x40 ;  /* 0x00000040b3cd7836 */ /* 0x040fe20000000000 */
[----:B------:R2:W-:Y:S01]  /*0eb0*/  STL [R1+0x4a8], R2 ;  /* 0x0004a80201007387 */ /* 0x0005e20000100800 */
[C---:B------:R-:W-:Y:S01]  /*0ec0*/  VIADD R201, R179.reuse, 0x60 ;  /* 0x00000060b3c97836 */ /* 0x040fe20000000000 */
[----:B0-----:R-:W-:Y:S01]  /*0ed0*/  SHF.R.S32.HI R0, RZ, 0x1f, R207 ;  /* 0x0000001fff007819 */ /* 0x001fe200000114cf */
[C---:B------:R-:W-:Y:S02]  /*0ee0*/  VIADD R203, R179.reuse, 0x50 ;  /* 0x00000050b3cb7836 */ /* 0x040fe40000000000 */
[C---:B------:R-:W-:Y:S01]  /*0ef0*/  VIADD R202, R179.reuse, 0x58 ;  /* 0x00000058b3ca7836 */ /* 0x040fe20000000000 */
[----:B-1----:R-:W-:Y:S01]  /*0f00*/  SHF.R.S32.HI R3, RZ, 0x1f, R209 ;  /* 0x0000001fff037819 */ /* 0x002fe200000114d1 */
[----:B------:R0:W-:Y:S01]  /*0f10*/  STL [R1+0x498], R0 ;  /* 0x0004980001007387 */ /* 0x0001e20000100800 */
[----:B------:R-:W-:Y:S01]  /*0f20*/  VIADD R198, R179, 0x78 ;  /* 0x00000078b3c67836 */ /* 0x000fe20000000000 */
[----:B--2---:R-:W-:-:S02]  /*0f30*/  SHF.R.S32.HI R2, RZ, 0x1f, R208 ;  /* 0x0000001fff027819 */ /* 0x004fc400000114d0 */
        /* <DEDUP_REMOVED lines=13> */
[----:B------:R-:W-:Y:S02]  /*1010*/  IMAD.IADD R10, R217, 0x1, -R10 ;  /* 0x00000001d90a7824 */ /* 0x000fe400078e0a0a */
[C---:B------:R-:W-:Y:S01]  /*1020*/  VIADD R194, R179.reuse, 0x98 ;  /* 0x00000098b3c27836 */ /* 0x040fe20000000000 */
[----:B------:R2:W-:Y:S01]  /*1030*/  STL [R1+0x490], R2 ;  /* 0x0004900201007387 */ /* 0x0005e20000100800 */
[C---:B------:R-:W-:Y:S01]  /*1040*/  VIADD R193, R179.reuse, 0xa0 ;  /* 0x000000a0b3c17836 */ /* 0x040fe20000000000 */
[----:B0-----:R-:W-:Y:S01]  /*1050*/  SHF.R.S32.HI R0, RZ, 0x1f, R201 ;  /* 0x0000001fff007819 */ /* 0x001fe200000114c9 */
[C---:B------:R-:W-:Y:S01]  /*1060*/  VIADD R189, R179.reuse, 0xc0 ;  /* 0x000000c0b3bd7836 */ /* 0x040fe20000000000 */
[----:B------:R-:W-:Y:S01]  /*1070*/  LEA.HI R5, R10, R10, RZ, 0x1 ;  /* 0x0000000a0a057211 */ /* 0x000fe200078f08ff */
[C---:B------:R-:W-:Y:S01]  /*1080*/  VIADD R191, R179.reuse, 0xb0 ;  /* 0x000000b0b3bf7836 */ /* 0x040fe20000000000 */
[----:B-1----:R-:W-:Y:S01]  /*1090*/  SHF.R.S32.HI R3, RZ, 0x1f, R203 ;  /* 0x0000001fff037819 */ /* 0x002fe200000114cb */
[----:B------:R0:W-:Y:S01]  /*10a0*/  STL [R1+0x480], R0 ;  /* 0x0004800001007387 */ /* 0x0001e20000100800 */
[----:B------:R-:W-:Y:S01]  /*10b0*/  VIADD R190, R179, 0xb8 ;  /* 0x000000b8b3be7836 */ /* 0x000fe20000000000 */
[----:B------:R-:W-:Y:S01]  /*10c0*/  LOP3.LUT R5, R5, 0x1ffffffe, RZ, 0xc0, !PT ;  /* 0x1ffffffe05057812 */ /* 0x000fe200078ec0ff */
[C---:B------:R-:W-:Y:S01]  /*10d0*/  VIADD R186, R179.reuse, 0xd8 ;  /* 0x000000d8b3ba7836 */ /* 0x040fe20000000000 */
[----:B--2---:R-:W-:Y:S01]  /*10e0*/  SHF.R.S32.HI R2, RZ, 0x1f, R202 ;  /* 0x0000001fff027819 */ /* 0x004fe200000114ca */
[----:B------:R1:W-:Y:S01]  /*10f0*/  STL [R1+0x488], R3 ;  /* 0x0004880301007387 */ /* 0x0003e20000100800 */
[----:B------:R-:W-:-:S02]  /*1100*/  VIADD R188, R179, 0xc8 ;  /* 0x000000c8b3bc7836 */ /* 0x000fc40000000000 */
[----:B------:R-:W-:Y:S01]  /*1110*/  VIADD R187, R179, 0xd0 ;  /* 0x000000d0b3bb7836 */ /* 0x000fe20000000000 */
[----:B------:R2:W-:Y:S01]  /*1120*/  STL [R1+0x484], R2 ;  /* 0x0004840201007387 */ /* 0x0005e20000100800 */
[----:B0-----:R-:W-:Y:S01]  /*1130*/  SHF.R.S32.HI R0, RZ, 0x1f, R198 ;  /* 0x0000001fff007819 */ /* 0x001fe200000114c6 */
[----:B------:R-:W-:Y:S02]  /*1140*/  IMAD.IADD R5, R10, 0x1, -R5 ;  /* 0x000000010a057824 */ /* 0x000fe400078e0a05 */
[----:B------:R-:W-:Y:S02]  /*1150*/  IMAD.IADD R225, R217, 0x1, -R8 ;  /* 0x00000001d9e17824 */ /* 0x000fe400078e0a08 */
[----:B------:R0:W-:Y:S01]  /*1160*/  STL [R1+0x474], R0 ;  /* 0x0004740001007387 */ /* 0x0001e20000100800 */
[----:B-1----:R-:W-:Y:S01]  /*1170*/  SHF.R.S32.HI R3, RZ, 0x1f, R200 ;  /* 0x0000001fff037819 */ /* 0x002fe200000114c8 */
[----:B------:R-:W-:Y:S01]  /*1180*/  IMAD.SHL.U32 R22, R225, 0x8, RZ ;  /* 0x00000008e1167824 */ /* 0x000fe200078e00ff */
[----:B--2---:R-:W-:Y:S01]  /*1190*/  SHF.R.S32.HI R2, RZ, 0x1f, R199 ;  /* 0x0000001fff027819 */ /* 0x004fe200000114c7 */
[----:B------:R-:W-:-:S02]  /*11a0*/  VIADD R185, R179, 0xe0 ;  /* 0x000000e0b3b97836 */ /* 0x000fc40000000000 */
[----:B------:R1:W-:Y:S01]  /*11b0*/  STL [R1+0x47c], R3 ;  /* 0x00047c0301007387 */ /* 0x0003e20000100800 */
[C---:B------:R-:W-:Y:S01]  /*11c0*/  VIADD R176, R22.reuse, 0x40 ;  /* 0x0000004016b07836 */ /* 0x040fe20000000000 */
[----:B------:R-:W-:Y:S01]  /*11d0*/  SHF.R.S32.HI R183, RZ, 0x1f, R22 ;  /* 0x0000001fffb77819 */ /* 0x000fe20000011416 */
[C---:B------:R-:W-:Y:S01]  /*11e0*/  VIADD R23, R22.reuse, 0x80 ;  /* 0x0000008016177836 */ /* 0x040fe20000000000 */
[----:B0-----:R-:W-:Y:S01]  /*11f0*/  SHF.R.S32.HI R0, RZ, 0x1f, R195 ;  /* 0x0000001fff007819 */ /* 0x001fe200000114c3 */
[----:B------:R0:W-:Y:S01]  /*1200*/  STL [R1+0x478], R2 ;  /* 0x0004780201007387 */ /* 0x0001e20000100800 */
[----:B------:R-:W-:Y:S01]  /*1210*/  VIADD R177, R22, 0xc0 ;  /* 0x000000c016b17836 */ /* 0x000fe20000000000 */
[----:B------:R-:W-:Y:S01]  /*1220*/  SHF.R.S32.HI R182, RZ, 0x1f, R176 ;  /* 0x0000001fffb67819 */ /* 0x000fe200000114b0 */
[C---:B------:R-:W-:Y:S01]  /*1230*/  VIADD R184, R179.reuse, 0xe8 ;  /* 0x000000e8b3b87836 */ /* 0x040fe20000000000 */
[----:B------:R2:W-:Y:S01]  /*1240*/  STL [R1+0x468], R0 ;  /* 0x0004680001007387 */ /* 0x0005e20000100800 */
[----:B-1----:R-:W-:Y:S01]  /*1250*/  SHF.R.S32.HI R3, RZ, 0x1f, R197 ;  /* 0x0000001fff037819 */ /* 0x002fe200000114c5 */
[C---:B------:R-:W-:Y:S01]  /*1260*/  VIADD R214, R179.reuse, 0xf0 ;  /* 0x000000f0b3d67836 */ /* 0x040fe20000000000 */
[----:B------:R-:W-:Y:S01]  /*1270*/  SHF.R.S32.HI R181, RZ, 0x1f, R23 ;  /* 0x0000001fffb57819 */ /* 0x000fe20000011417 */
[----:B------:R-:W-:Y:S01]  /*1280*/  VIADD R213, R179, 0xf8 ;  /* 0x000000f8b3d57836 */ /* 0x000fe20000000000 */
[----:B------:R-:W-:Y:S01]  /*1290*/  SHF.R.S32.HI R180, RZ, 0x1f, R177 ;  /* 0x0000001fffb47819 */ /* 0x000fe200000114b1 */
[----:B------:R1:W-:Y:S01]  /*12a0*/  STL [R1+0x470], R3 ;  /* 0x0004700301007387 */ /* 0x0003e20000100800 */
[----:B0-----:R-:W-:-:S02]  /*12b0*/  SHF.R.S32.HI R2, RZ, 0x1f, R196 ;  /* 0x0000001fff027819 */ /* 0x001fc400000114c4 */
[----:B------:R-:W-:Y:S02]  /*12c0*/  SHF.R.S32.HI R229, RZ, 0x1f, R185 ;  /* 0x0000001fffe57819 */ /* 0x000fe400000114b9 */
[----:B--2---:R-:W-:Y:S01]  /*12d0*/  SHF.R.S32.HI R0, RZ, 0x1f, R192 ;  /* 0x0000001fff007819 */ /* 0x004fe200000114c0 */
[----:B------:R0:W-:Y:S01]  /*12e0*/  STL [R1+0x46c], R2 ;  /* 0x00046c0201007387 */ /* 0x0001e20000100800 */
[----:B------:R-:W-:Y:S02]  /*12f0*/  SHF.R.S32.HI R228, RZ, 0x1f, R184 ;  /* 0x0000001fffe47819 */ /* 0x000fe400000114b8 */
[----:B------:R-:W-:Y:S01]  /*1300*/  SHF.R.S32.HI R227, RZ, 0x1f, R214 ;  /* 0x0000001fffe37819 */ /* 0x000fe200000114d6 */
[----:B------:R2:W-:Y:S01]  /*1310*/  STL [R1+0x45c], R0 ;  /* 0x00045c0001007387 */ /* 0x0005e20000100800 */
[----:B-1----:R-:W-:Y:S02]  /*1320*/  SHF.R.S32.HI R3, RZ, 0x1f, R194 ;  /* 0x0000001fff037819 */ /* 0x002fe400000114c2 */
[----:B------:R-:W-:-:S02]  /*1330*/  SHF.R.S32.HI R226, RZ, 0x1f, R213 ;  /* 0x0000001fffe27819 */ /* 0x000fc400000114d5 */
[----:B0-----:R-:W-:Y:S01]  /*1340*/  SHF.R.S32.HI R2, RZ, 0x1f, R193 ;  /* 0x0000001fff027819 */ /* 0x001fe200000114c1 */
[----:B------:R0:W-:Y:S01]  /*1350*/  STL [R1+0x464], R3 ;  /* 0x0004640301007387 */ /* 0x0001e20000100800 */
[----:B--2---:R-:W-:-:S03]  /*1360*/  SHF.R.S32.HI R0, RZ, 0x1f, R189 ;  /* 0x0000001fff007819 */ /* 0x004fc600000114bd */
[----:B------:R1:W-:Y:S04]  /*1370*/  STL [R1+0x460], R2 ;  /* 0x0004600201007387 */ /* 0x0003e80000100800 */
[----:B------:R2:W-:Y:S01]  /*1380*/  STL [R1+0x450], R0 ;  /* 0x0004500001007387 */ /* 0x0005e20000100800 */
[----:B0-----:R-:W-:Y:S02]  /*1390*/  SHF.R.S32.HI R3, RZ, 0x1f, R191 ;  /* 0x0000001fff037819 */ /* 0x001fe400000114bf */
[----:B-1----:R-:W-:-:S03]  /*13a0*/  SHF.R.S32.HI R2, RZ, 0x1f, R190 ;  /* 0x0000001fff027819 */ /* 0x002fc600000114be */
[----:B------:R0:W-:Y:S01]  /*13b0*/  STL [R1+0x458], R3 ;  /* 0x0004580301007387 */ /* 0x0001e20000100800 */
[----:B--2---:R-:W-:-:S03]  /*13c0*/  SHF.R.S32.HI R0, RZ, 0x1f, R186 ;  /* 0x0000001fff007819 */ /* 0x004fc600000114ba */
[----:B------:R1:W-:Y:S04]  /*13d0*/  STL [R1+0x454], R2 ;  /* 0x0004540201007387 */ /* 0x0003e80000100800 */
[----:B------:R2:W-:Y:S01]  /*13e0*/  STL [R1+0x444], R0 ;  /* 0x0004440001007387 */ /* 0x0005e20000100800 */
[----:B0-----:R-:W-:Y:S02]  /*13f0*/  SHF.R.S32.HI R3, RZ, 0x1f, R188 ;  /* 0x0000001fff037819 */ /* 0x001fe400000114bc */
[----:B-1----:R-:W-:-:S03]  /*1400*/  SHF.R.S32.HI R2, RZ, 0x1f, R187 ;  /* 0x0000001fff027819 */ /* 0x002fc600000114bb */
[----:B------:R0:W-:Y:S01]  /*1410*/  STL [R1+0x44c], R3 ;  /* 0x00044c0301007387 */ /* 0x0001e20000100800 */
[----:B--2---:R-:W-:-:S03]  /*1420*/  IMAD R0, R5, 0x8, R178 ;  /* 0x0000000805007824 */ /* 0x004fc600078e02b2 */
[----:B------:R0:W-:Y:S04]  /*1430*/  STL [R1+0x448], R2 ;  /* 0x0004480201007387 */ /* 0x0001e80000100800 */
[----:B------:R0:W-:Y:S02]  /*1440*/  STL [R1+0x4cc], R0 ;  /* 0x0004cc0001007387 */ /* 0x0001e40000100800 */
.L_x_12738:
        /* <DEDUP_REMOVED lines=12> */
[----:B01-3--:R-:W-:Y:S02]  /*1510*/  IMAD.U32 R2, RZ, RZ, UR8 ;  /* 0x00000008ff027e24 */ /* 0x00bfe4000f8e00ff */
[----:B------:R-:W-:Y:S01]  /*1520*/  IMAD.U32 R3, RZ, RZ, UR9 ;  /* 0x00000009ff037e24 */ /* 0x000fe2000f8e00ff */
[----:B------:R-:W-:Y:S02]  /*1530*/  @UP1 ULDC.64 UR8, c[0x0][0xb10] ;  /* 0x0002c40000081ab9 */ /* 0x000fe40000000a00 */
[----:B------:R-:W-:Y:S02]  /*1540*/  @UP1 UIMAD.WIDE UR8, UR7, 0x4, UR8 ;  /* 0x00000004070818a5 */ /* 0x000fe4000f8e0208 */
[----:B--2---:R-:W2:Y:S04]  /*1550*/  @P0 LDG.E R2, desc[UR36][R2.64] ;  /* 0x0000002402020981 */ /* 0x004ea8000c1e1900 */
[----:B------:R-:W-:-:S02]  /*1560*/  IMAD.U32 R4, RZ, RZ, UR8 ;  /* 0x00000008ff047e24 */ /* 0x000fc4000f8e00ff */
[----:B------:R-:W-:Y:S01]  /*1570*/  IMAD.U32 R5, RZ, RZ, UR9 ;  /* 0x00000009ff057e24 */ /* 0x000fe2000f8e00ff */
[----:B------:R-:W-:-:S04]  /*1580*/  ULDC.64 UR8, c[0x0][0x418] ;  /* 0x0001060000087ab9 */ /* 0x000fc80000000a00 */
[----:B------:R-:W3:Y:S01]  /*1590*/  @P2 LDG.E R4, desc[UR36][R4.64] ;  /* 0x0000002404042981 */ /* 0x000ee2000c1e1900 */
[----:B------:R-:W-:Y:S01]  /*15a0*/  UISETP.NE.U32.AND UP0, UPT, UR8, URZ, UPT ;  /* 0x0000003f0800728c */ /* 0x000fe2000bf05070 */
[----:B------:R-:W-:Y:S01]  /*15b0*/  ISETP.NE.U32.AND P1, PT, RZ, UR10, PT ;  /* 0x0000000aff007c0c */ /* 0x000fe2000bf25070 */
[----:B------:R-:W-:Y:S01]  /*15c0*/  UMOV UR4, URZ ;  /* 0x0000003f00047c82 */ /* 0x000fe20008000000 */
[----:B------:R-:W-:Y:S01]  /*15d0*/  ULDC UR8, c[0x0][0x424] ;  /* 0x0001090000087ab9 */ /* 0x000fe20000000800 */
[----:B------:R-:W-:Y:S01]  /*15e0*/  UISETP.NE.AND.EX UP0, UPT, UR9, URZ, UPT, UP0 ;  /* 0x0000003f0900728c */ /* 0x000fe2000bf05300 */
[----:B------:R-:W-:Y:S01]  /*15f0*/  ISETP.NE.AND.EX P1, PT, RZ, UR11, PT, P1 ;  /* 0x0000000bff007c0c */ /* 0x000fe2000bf25310 */
[----:B------:R-:W-:Y:S01]  /*1600*/  ULDC UR44, c[0x0][0x288] ;  /* 0x0000a200002c7ab9 */ /* 0x000fe20000000800 */
[----:B------:R-:W-:Y:S02]  /*1610*/  ULOP3.LUT UR60, UR6, 0xffff, URZ, 0xc0, !UPT ;  /* 0x0000ffff063c7892 */ /* 0x000fe4000f8ec03f */
[----:B------:R-:W-:-:S04]  /*1620*/  USEL UR8, UR8, 0x1, UP0 ;  /* 0x0000000108087887 */ /* 0x000fc80008000000 */
[----:B------:R-:W-:Y:S01]  /*1630*/  UIMAD UR45, UR8, UR45, URZ ;  /* 0x0000002d082d72a4 */ /* 0x000fe2000f8e023f */
[----:B--2---:R-:W-:Y:S02]  /*1640*/  @P0 R2UR UR4, R2 ;  /* 0x00000000020402ca */ /* 0x004fe400000e0000 */
        /* <DEDUP_REMOVED lines=15> */
.L_x_12608:
[----:B------:R-:W-:Y:S01]  /*1740*/  IMAD.U32 R216, RZ, RZ, UR7 ;  /* 0x00000007ffd87e24 */ /* 0x000fe2000f8e00ff */
[----:B------:R-:W-:Y:S06]  /*1750*/  @!P1 BRA `(.L_x_12609) ;  /* 0x00000000001c9947 */ /* 0x000fec0003800000 */
[----:B------:R-:W-:Y:S02]  /*1760*/  ULDC.64 UR8, c[0x0][0xb18] ;  /* 0x0002c60000087ab9 */ /* 0x000fe40000000a00 */
[----:B------:R-:W-:-:S06]  /*1770*/  UIMAD.WIDE UR8, UR7, 0x4, UR8 ;  /* 0x00000004070878a5 */ /* 0x000fcc000f8e0208 */
[----:B------:R-:W-:Y:S02]  /*1780*/  IMAD.U32 R2, RZ, RZ, UR8 ;  /* 0x00000008ff027e24 */ /* 0x000fe4000f8e00ff */
[----:B------:R-:W-:-:S05]  /*1790*/  IMAD.U32 R3, RZ, RZ, UR9 ;  /* 0x00000009ff037e24 */ /* 0x000fca000f8e00ff */
[----:B------:R-:W2:Y:S02]  /*17a0*/  LDG.E R2, desc[UR36][R2.64] ;  /* 0x0000002402027981 */ /* 0x000ea4000c1e1900 */
[----:B--2---:R-:W-:Y:S01]  /*17b0*/  R2UR UR45, R2 ;  /* 0x00000000022d72ca */ /* 0x004fe200000e0000 */
[----:B------:R-:W-:-:S14]  /*17c0*/  BRA `(.L_x_12610) ;  /* 0x0000000000347947 */ /* 0x000fdc0003800000 */
.L_x_12609:
        /* <DEDUP_REMOVED lines=13> */
.L_x_12610:
        /* <DEDUP_REMOVED lines=8> */
[----:B------:R-:W3:Y:S01]  /*1920*/  S2R R3, SR_SWINHI ;  /* 0x0000000000037919 */ /* 0x000ee20000002f00 */
[----:B------:R-:W-:Y:S01]  /*1930*/  ULDC UR4, c[0x0][0x448] ;  /* 0x0001120000047ab9 */ /* 0x000fe20000000800 */
[----:B------:R-:W-:Y:S01]  /*1940*/  IMAD.MOV.U32 R20, RZ, RZ, 0x100 ;  /* 0x00000100ff147424 */ /* 0x000fe200078e00ff */
[----:B------:R-:W-:Y:S01]  /*1950*/  UISETP.NE.AND UP1, UPT, UR4, 0x1, UPT ;  /* 0x000000010400788c */ /* 0x000fe2000bf25270 */
[----:B------:R-:W-:Y:S01]  /*1960*/  IMAD.U32 R14, RZ, RZ, UR5 ;  /* 0x00000005ff0e7e24 */ /* 0x000fe2000f8e00ff */
[----:B------:R-:W-:Y:S01]  /*1970*/  USHF.L.U32 UR58, UR5, 0x7, URZ ;  /* 0x00000007053a7899 */ /* 0x000fe2000800063f */
[----:B------:R-:W-:Y:S01]  /*1980*/  STL.128 [R1+0x210], RZ ;  /* 0x000210ff01007387 */ /* 0x000fe20000100c00 */
[----:B------:R-:W-:Y:S01]  /*1990*/  ULOP3.LUT UR8, UR6, 0xff000000, URZ, 0xc0, !UPT ;  /* 0xff00000006087892 */ /* 0x000fe2000f8ec03f */
[----:B------:R-:W-:-:S02]  /*19a0*/  ULDC.64 UR4, c[0x0][0xad8] ;  /* 0x0002b60000047ab9 */ /* 0x000fc40000000a00 */
[----:B------:R-:W-:Y:S01]  /*19b0*/  STL [R1+0x50], R14 ;  /* 0x0000500e01007387 */ /* 0x000fe20000100800 */
[----:B------:R-:W-:Y:S02]  /*19c0*/  UISETP.GE.AND UP0, UPT, UR5, 0x1, UPT ;  /* 0x000000010500788c */ /* 0x000fe4000bf06270 */
[----:B------:R-:W-:Y:S01]  /*19d0*/  UIADD3 UR9, UR58, 0x7f, URZ ;  /* 0x0000007f3a097890 */ /* 0x000fe2000fffe03f */
[----:B------:R-:W-:Y:S01]  /*19e0*/  STL.128 [R1+0x220], RZ ;  /* 0x000220ff01007387 */ /* 0x000fe20000100c00 */
[----:B------:R-:W-:Y:S01]  /*19f0*/  ULOP3.LUT UR59, UR6, 0xff0000, URZ, 0xc0, !UPT ;  /* 0x00ff0000063b7892 */ /* 0x000fe2000f8ec03f */
[----:B------:R-:W-:Y:S02]  /*1a00*/  @UP1 ULDC UR10, c[0x0][0x450] ;  /* 0x00011400000a1ab9 */ /* 0x000fe40000000800 */
[----:B0-----:R-:W-:Y:S01]  /*1a10*/  STL [R1+0x230], R8 ;  /* 0x0002300801007387 */ /* 0x001fe20000100800 */
[----:B------:R-:W-:Y:S01]  /*1a20*/  @UP1 ULDC UR6, c[0x0][0x44c] ;  /* 0x0001130000061ab9 */ /* 0x000fe20000000800 */
[----:B------:R-:W-:-:S02]  /*1a30*/  UIADD3 UR38, UR45, 0x1, -UR44 ;  /* 0x000000012d267890 */ /* 0x000fc4000fffe82c */
[----:B------:R-:W-:Y:S01]  /*1a40*/  STL.128 [R1+0x240], RZ ;  /* 0x000240ff01007387 */ /* 0x000fe20000100c00 */
[----:B------:R-:W-:Y:S02]  /*1a50*/  USHF.R.U32.HI UR8, URZ, 0x8, UR8 ;  /* 0x000000083f087899 */ /* 0x000fe40008011608 */
[----:B------:R-:W-:Y:S01]  /*1a60*/  UP2UR UR39, UPR, URZ, 0x2 ;  /* 0x000000023f277883 */ /* 0x000fe20008000000 */
[----:B------:R-:W-:Y:S01]  /*1a70*/  STL.128 [R1+0x250], RZ ;  /* 0x000250ff01007387 */ /* 0x000fe20000100c00 */
[----:B------:R-:W-:Y:S01]  /*1a80*/  UP2UR UR41, UPR, URZ, 0x1 ;  /* 0x000000013f297883 */ /* 0x000fe20008000000 */
[----:B-1----:R-:W-:Y:S01]  /*1a90*/  LEA R72, R21, R72, 0x18 ;  /* 0x0000004815487211 */ /* 0x002fe200078ec0ff */
[----:B------:R-:W-:Y:S01]  /*1aa0*/  ULEA.HI UR59, UR59, UR8, URZ, 0x10 ;  /* 0x000000083b3b7291 */ /* 0x000fe2000f8f803f */
[----:B------:R-:W-:Y:S02]  /*1ab0*/  STL.64 [R1+0x30], R20 ;  /* 0x0000301401007387 */ /* 0x000fe40000100a00 */
[----:B------:R-:W-:-:S02]  /*1ac0*/  MOV R26, R72 ;  /* 0x00000048001a7202 */ /* 0x000fc40000000f00 */
[----:B---3--:R-:W-:Y:S01]  /*1ad0*/  MOV R27, R3 ;  /* 0x00000003001b7202 */ /* 0x008fe20000000f00 */
[----:B------:R-:W-:Y:S01]  /*1ae0*/  STL.128 [R1+0x260], RZ ;  /* 0x000260ff01007387 */ /* 0x000fe20000100c00 */
[C---:B------:R-:W-:Y:S02]  /*1af0*/  IADD3 R2, P2, R26.reuse, 0x32450, RZ ;  /* 0x000324501a027810 */ /* 0x040fe40007f5e0ff */
[C---:B------:R-:W-:Y:S01]  /*1b00*/  IADD3 R10, P0, R26.reuse, 0x32430, RZ ;  /* 0x000324301a0a7810 */ /* 0x040fe20007f1e0ff */
[----:B------:R-:W-:Y:S01]  /*1b10*/  STL.128 [R1+0x270], RZ ;  /* 0x000270ff01007387 */ /* 0x000fe20000100c00 */
[----:B------:R-:W-:Y:S01]  /*1b20*/  IADD3 R12, P1, R26, 0x32440, RZ ;  /* 0x000324401a0c7810 */ /* 0x000fe20007f3e0ff */
[--C-:B------:R-:W-:Y:S01]  /*1b30*/  IMAD.X R9, RZ, RZ, R27.reuse, P2 ;  /* 0x000000ffff097224 */ /* 0x100fe200010e061b */
[C---:B------:R-:W-:Y:S01]  /*1b40*/  IADD3 R36, P2, R16.reuse, 0x28, RZ ;  /* 0x0000002810247810 */ /* 0x040fe20007f5e0ff */
[--C-:B------:R-:W-:Y:S01]  /*1b50*/  IMAD.X R11, RZ, RZ, R27.reuse, P0 ;  /* 0x000000ffff0b7224 */ /* 0x100fe200000e061b */
[----:B------:R-:W-:Y:S01]  /*1b60*/  STL.128 [R1+0x280], RZ ;  /* 0x000280ff01007387 */ /* 0x000fe20000100c00 */
[----:B------:R-:W-:Y:S01]  /*1b70*/  IMAD.X R13, RZ, RZ, R27, P1 ;  /* 0x000000ffff0d7224 */ /* 0x000fe200008e061b */
[C---:B------:R-:W-:Y:S01]  /*1b80*/  IADD3 R35, P0, R16.reuse, 0x210, RZ ;  /* 0x0000021010237810 */ /* 0x040fe20007f1e0ff */
[----:B------:R-:W-:Y:S01]  /*1b90*/  IMAD.X R47, RZ, RZ, R17, P2 ;  /* 0x000000ffff2f7224 */ /* 0x000fe200010e0611 */
[----:B------:R-:W-:Y:S01]  /*1ba0*/  STL.64 [R1+0x18], R10 ;  /* 0x0000180a01007387 */ /* 0x000fe20000100a00 */
[----:B------:R-:W-:-:S02]  /*1bb0*/  IADD3 R34, P1, R16, 0x240, RZ ;  /* 0x0000024010227810 */ /* 0x000fc40007f3e0ff */
[--C-:B------:R-:W-:Y:S01]  /*1bc0*/  IMAD.X R44, RZ, RZ, R17.reuse, P0 ;  /* 0x000000ffff2c7224 */ /* 0x100fe200000e0611 */
[----:B------:R-:W-:Y:S02]  /*1bd0*/  STL.64 [R1+0x20], R12 ;  /* 0x0000200c01007387 */ /* 0x000fe40000100a00 */
[----:B------:R-:W-:Y:S02]  /*1be0*/  IMAD.X R45, RZ, RZ, R17, P1 ;  /* 0x000000ffff2d7224 */ /* 0x000fe400008e0611 */
        /* <DEDUP_REMOVED lines=30> */
[----:B------:R-:W-:-:S05]  /*1dd0*/  IADD3 R0, P3, R26, 0x32460, RZ ;  /* 0x000324601a007810 */ /* 0x000fca0007f7e0ff */
[----:B------:R-:W-:Y:S01]  /*1de0*/  IMAD.X R3, RZ, RZ, R27, P3 ;  /* 0x000000ffff037224 */ /* 0x000fe200018e061b */
[----:B------:R-:W-:-:S05]  /*1df0*/  PLOP3.LUT P3, PT, PT, PT, UP0, 0x40, 0x0 ;  /* 0x000000000000781c */ /* 0x000fca0003f6e808 */
[----:B------:R-:W-:Y:S02]  /*1e00*/  IMAD.U32 R4, RZ, RZ, UR7 ;  /* 0x00000007ff047e24 */ /* 0x000fe4000f8e00ff */
[----:B------:R-:W-:Y:S01]  /*1e10*/  IMAD.U32 R18, RZ, RZ, UR7 ;  /* 0x00000007ff127e24 */ /* 0x000fe2000f8e00ff */
[----:B------:R-:W-:Y:S02]  /*1e20*/  UIMAD.WIDE.U32 UR6, UR9, UR6, URZ ;  /* 0x00000006090672a5 */ /* 0x000fe4000f8e003f */
[----:B------:R0:W-:Y:S02]  /*1e30*/  STL.128 [R1], R4 ;  /* 0x0000000401007387 */ /* 0x0001e40000100c00 */
[----:B------:R-:W-:Y:S02]  /*1e40*/  @UP1 USHF.R.U32.HI UR9, URZ, UR10, UR7 ;  /* 0x0000000a3f091299 */ /* 0x000fe40008011607 */
[----:B------:R1:W-:Y:S02]  /*1e50*/  STL.64 [R1+0x28], R18 ;  /* 0x0000281201007387 */ /* 0x0003e40000100a00 */
[----:B------:R-:W-:-:S04]  /*1e60*/  UIADD3 UR9, UR38, UR9, URZ ;  /* 0x0000000926097290 */ /* 0x000fc8000fffe03f */
[----:B------:R-:W-:Y:S01]  /*1e70*/  UIADD3 UR4, UR9, UR4, URZ ;  /* 0x0000000409047290 */ /* 0x000fe2000fffe03f */
[----:B0-----:R-:W-:Y:S02]  /*1e80*/  IMAD.MOV.U32 R4, RZ, RZ, R2 ;  /* 0x000000ffff047224 */ /* 0x001fe400078e0002 */
[----:B------:R-:W-:Y:S02]  /*1e90*/  IMAD.MOV.U32 R5, RZ, RZ, R9 ;  /* 0x000000ffff057224 */ /* 0x000fe400078e0009 */
[----:B------:R-:W-:Y:S02]  /*1ea0*/  IMAD.MOV.U32 R6, RZ, RZ, R0 ;  /* 0x000000ffff067224 */ /* 0x000fe400078e0000 */
[----:B------:R-:W-:-:S05]  /*1eb0*/  IMAD.MOV.U32 R7, RZ, RZ, R3 ;  /* 0x000000ffff077224 */ /* 0x000fca00078e0003 */
[----:B------:R1:W-:Y:S01]  /*1ec0*/  STL.128 [R1+0x40], R4 ;  /* 0x0000400401007387 */ /* 0x0003e20000100c00 */
        /* <DEDUP_REMOVED lines=11> */
.L_x_12612:
[----:B------:R-:W-:-:S11]  /*1f80*/  UISETP.NE.AND UP0, UPT, UR5, 0x1, UPT ;  /* 0x000000010500788c */ /* 0x000fd6000bf05270 */
[----:B------:R-:W-:Y:S02]  /*1f90*/  @UP0 ULDC.64 UR10, c[0x0][0xae0] ;  /* 0x0002b800000a0ab9 */ /* 0x000fe40000000a00 */
[----:B------:R-:W-:-:S04]  /*1fa0*/  UIMAD.WIDE.U32 UR6, UR8, UR10, URZ ;  /* 0x0000000a080672a5 */ /* 0x000fc8000f8e003f */
[----:B------:R-:W-:-:S12]  /*1fb0*/  @UP0 USHF.R.U32.HI UR8, URZ, UR11, UR7 ;  /* 0x0000000b3f080299 */ /* 0x000fd80008011607 */
.L_x_12613:
[----:B------:R-:W-:-:S04]  /*1fc0*/  UIMAD UR8, UR8, UR5, UR5 ;  /* 0x00000005080872a4 */ /* 0x000fc8000f8e0205 */
[----:B------:R-:W-:-:S04]  /*1fd0*/  UISETP.LT.AND UP0, UPT, UR4, UR8, UPT ;  /* 0x000000080400728c */ /* 0x000fc8000bf01270 */
[----:B------:R-:W-:-:S12]  /*1fe0*/  USEL UR4, UR4, UR8, UP0 ;  /* 0x0000000804047287 */ /* 0x000fd80008000000 */
.L_x_12611:
        /* <DEDUP_REMOVED lines=33> */
.L_x_12615:
[----:B------:R-:W-:-:S11]  /*2200*/  UISETP.NE.AND UP0, UPT, UR5, 0x1, UPT ;  /* 0x000000010500788c */ /* 0x000fd6000bf05270 */
[----:B------:R-:W-:Y:S02]  /*2210*/  @UP0 ULDC.64 UR12, c[0x0][0xae0] ;  /* 0x0002b800000c0ab9 */ /* 0x000fe40000000a00 */
[----:B------:R-:W-:-:S04]  /*2220*/  UIMAD.WIDE.U32 UR8, UR7, UR12, URZ ;  /* 0x0000000c070872a5 */ /* 0x000fc8000f8e003f */
[----:B------:R-:W-:-:S12]  /*2230*/  @UP0 USHF.R.U32.HI UR7, URZ, UR13, UR9 ;  /* 0x0000000d3f070299 */ /* 0x000fd80008011609 */
.L_x_12616:
[----:B------:R-:W-:-:S04]  /*2240*/  UIMAD UR5, UR7, UR5, URZ ;  /* 0x00000005070572a4 */ /* 0x000fc8000f8e023f */
[----:B------:R-:W-:-:S04]  /*2250*/  UISETP.LT.AND UP0, UPT, UR10, UR5, UPT ;  /* 0x000000050a00728c */ /* 0x000fc8000bf01270 */
[----:B------:R-:W-:-:S12]  /*2260*/  USEL UR10, UR10, UR5, !UP0 ;  /* 0x000000050a0a7287 */ /* 0x000fd8000c000000 */
.L_x_12614:
        /* <DEDUP_REMOVED lines=15> */
[----:B------:R-:W-:Y:S02]  /*2360*/  IMAD.U32 R3, RZ, RZ, UR10 ;  /* 0x0000000aff037e24 */ /* 0x000fe4000f8e00ff */
[----:B------:R-:W-:-:S03]  /*2370*/  UIADD3 UR7, -UR40, UR4, URZ ;  /* 0x0000000428077290 */ /* 0x000fc6000fffe13f */
[-C--:B------:R-:W-:Y:S01]  /*2380*/  IABS R0, R3.reuse ;  /* 0x0000000300007213 */ /* 0x080fe20000000000 */
[----:B------:R-:W-:Y:S01]  /*2390*/  UMOV UR4, URZ ;  /* 0x0000003f00047c82 */ /* 0x000fe20008000000 */
[----:B-1----:R-:W-:Y:S01]  /*23a0*/  IABS R5, R3 ;  /* 0x0000000300057213 */ /* 0x002fe20000000000 */
        /* <DEDUP_REMOVED lines=28> */
.L_x_12617:
        /* <DEDUP_REMOVED lines=9> */
[----:B------:R-:W2:Y:S01]  /*2600*/  LDL R2, [R1+0x4c4] ;  /* 0x0004c40001027983 */ /* 0x000ea20000100800 */
[----:B------:R-:W-:Y:S01]  /*2610*/  VIADD R8, R72, 0x400 ;  /* 0x0000040048087836 */ /* 0x000fe20000000000 */
[----:B-1----:R-:W-:Y:S01]  /*2620*/  IADD3 R18, P5, R16, 0x58, RZ ;  /* 0x0000005810127810 */ /* 0x002fe20007fbe0ff */
[----:B------:R-:W-:Y:S01]  /*2630*/  IMAD.MOV.U32 R4, RZ, RZ, 0x1 ;  /* 0x00000001ff047424 */ /* 0x000fe200078e00ff */
[----:B------:R-:W-:Y:S01]  /*2640*/  STL.64 [R1+0x58], RZ ;  /* 0x000058ff01007387 */ /* 0x000fe20000100a00 */
[----:B------:R-:W-:Y:S01]  /*2650*/  IMAD.MOV.U32 R5, RZ, RZ, RZ ;  /* 0x000000ffff057224 */ /* 0x000fe200078e00ff */
[----:B------:R-:W-:Y:S01]  /*2660*/  SHF.R.U32.HI R8, RZ, 0x4, R8 ;  /* 0x00000004ff087819 */ /* 0x000fe20000011608 */
[----:B------:R-:W-:Y:S01]  /*2670*/  IMAD.MOV.U32 R6, RZ, RZ, 0x1 ;  /* 0x00000001ff067424 */ /* 0x000fe200078e00ff */
[----:B------:R-:W-:Y:S01]  /*2680*/  STL.128 [R1+0x90], RZ ;  /* 0x000090ff01007387 */ /* 0x000fe20000100c00 */
[----:B------:R-:W-:Y:S01]  /*2690*/  IMAD.MOV.U32 R7, RZ, RZ, RZ ;  /* 0x000000ffff077224 */ /* 0x000fe200078e00ff */
[----:B------:R-:W-:Y:S01]  /*26a0*/  LOP3.LUT R8, R8, 0x3fff, RZ, 0xc0, !PT ;  /* 0x00003fff08087812 */ /* 0x000fe200078ec0ff */
[----:B------:R-:W-:Y:S01]  /*26b0*/  IMAD.MOV.U32 R10, RZ, RZ, 0x1 ;  /* 0x00000001ff0a7424 */ /* 0x000fe200078e00ff */
[----:B------:R-:W-:Y:S01]  /*26c0*/  STL.128 [R1+0xa0], RZ ;  /* 0x0000a0ff01007387 */ /* 0x000fe20000100c00 */
[----:B------:R-:W-:Y:S01]  /*26d0*/  IMAD.MOV.U32 R11, RZ, RZ, RZ ;  /* 0x000000ffff0b7224 */ /* 0x000fe200078e00ff */
[C---:B------:R-:W-:Y:S01]  /*26e0*/  IADD3 R42, P6, R16.reuse, 0x60, RZ ;  /* 0x00000060102a7810 */ /* 0x040fe20007fde0ff */
[----:B------:R-:W-:Y:S01]  /*26f0*/  IMAD.X R19, RZ, RZ, R17, P5 ;  /* 0x000000ffff137224 */ /* 0x000fe200028e0611 */
[----:B------:R0:W-:Y:S01]  /*2700*/  STL.128 [R1+0x60], R4 ;  /* 0x0000600401007387 */ /* 0x0001e20000100c00 */
[----:B------:R-:W-:-:S02]  /*2710*/  IADD3 R41, P1, R16, 0x68, RZ ;  /* 0x0000006810297810 */ /* 0x000fc40007f3e0ff */
[C---:B------:R-:W-:Y:S01]  /*2720*/  IADD3 R40, P2, R16.reuse, 0x70, RZ ;  /* 0x0000007010287810 */ /* 0x040fe20007f5e0ff */
[----:B------:R-:W-:Y:S01]  /*2730*/  STL.64 [R1+0x70], R10 ;  /* 0x0000700a01007387 */ /* 0x000fe20000100a00 */
[--C-:B------:R-:W-:Y:S01]  /*2740*/  IMAD.X R43, RZ, RZ, R17.reuse, P6 ;  /* 0x000000ffff2b7224 */ /* 0x100fe200030e0611 */
[C---:B------:R-:W-:Y:S01]  /*2750*/  IADD3 R39, P3, R16.reuse, 0x78, RZ ;  /* 0x0000007810277810 */ /* 0x040fe20007f7e0ff */
[--C-:B------:R-:W-:Y:S01]  /*2760*/  IMAD.X R56, RZ, RZ, R17.reuse, P1 ;  /* 0x000000ffff387224 */ /* 0x100fe200008e0611 */
[----:B------:R-:W-:Y:S01]  /*2770*/  STL.128 [R1+0xb0], RZ ;  /* 0x0000b0ff01007387 */ /* 0x000fe20000100c00 */
[--C-:B------:R-:W-:Y:S01]  /*2780*/  IMAD.X R55, RZ, RZ, R17.reuse, P2 ;  /* 0x000000ffff377224 */ /* 0x100fe200010e0611 */
[C---:B------:R-:W-:Y:S01]  /*2790*/  IADD3 R38, P4, R16.reuse, 0x80, RZ ;  /* 0x0000008010267810 */ /* 0x040fe20007f9e0ff */
[----:B------:R-:W-:Y:S01]  /*27a0*/  IMAD.X R54, RZ, RZ, R17, P3 ;  /* 0x000000ffff367224 */ /* 0x000fe200018e0611 */
[----:B------:R-:W-:Y:S01]  /*27b0*/  STL.128 [R1+0xc0], RZ ;  /* 0x0000c0ff01007387 */ /* 0x000fe20000100c00 */
[----:B------:R-:W-:-:S02]  /*27c0*/  IADD3 R32, P5, R16, 0x88, RZ ;  /* 0x0000008810207810 */ /* 0x000fc40007fbe0ff */
[----:B------:R-:W-:Y:S01]  /*27d0*/  IADD3 R37, P6, R16, 0x90, RZ ;  /* 0x0000009010257810 */ /* 0x000fe20007fde0ff */
[----:B0-----:R-:W-:Y:S01]  /*27e0*/  IMAD.MOV.U32 R5, RZ, RZ, 0x40000040 ;  /* 0x40000040ff057424 */ /* 0x001fe200078e00ff */
[C---:B------:R-:W-:Y:S01]  /*27f0*/  LOP3.LUT R6, R8.reuse, 0x3000000, RZ, 0xfc, !PT ;  /* 0x0300000008067812 */ /* 0x040fe200078efcff */
[----:B------:R-:W-:Y:S01]  /*2800*/  IMAD.MOV.U32 R7, RZ, RZ, 0x40000040 ;  /* 0x40000040ff077424 */ /* 0x000fe200078e00ff */
[----:B------:R-:W-:Y:S01]  /*2810*/  LOP3.LUT R8, R8, 0x10000, RZ, 0xfc, !PT ;  /* 0x0001000008087812 */ /* 0x000fe200078efcff */
[----:B------:R-:W-:Y:S01]  /*2820*/  STL.128 [R1+0xd0], RZ ;  /* 0x0000d0ff01007387 */ /* 0x000fe20000100c00 */
[C---:B------:R-:W-:Y:S01]  /*2830*/  IADD3 R50, P1, R16.reuse, 0xf0, RZ ;  /* 0x000000f010327810 */ /* 0x040fe20007f3e0ff */
[--C-:B------:R-:W-:Y:S01]  /*2840*/  IMAD.X R53, RZ, RZ, R17.reuse, P4 ;  /* 0x000000ffff357224 */ /* 0x100fe200020e0611 */
[----:B------:R-:W-:Y:S01]  /*2850*/  IADD3 R48, P2, R16, 0xf8, RZ ;  /* 0x000000f810307810 */ /* 0x000fe20007f5e0ff */
[----:B------:R-:W-:Y:S01]  /*2860*/  STL.128 [R1+0xe0], RZ ;  /* 0x0000e0ff01007387 */ /* 0x000fe20000100c00 */
[----:B------:R-:W-:-:S02]  /*2870*/  IMAD.X R33, RZ, RZ, R17, P5 ;  /* 0x000000ffff217224 */ /* 0x000fc400028e0611 */
[--C-:B------:R-:W-:Y:S02]  /*2880*/  IMAD.X R52, RZ, RZ, R17.reuse, P6 ;  /* 0x000000ffff347224 */ /* 0x100fe400030e0611 */
[--C-:B------:R-:W-:Y:S02]  /*2890*/  IMAD.X R51, RZ, RZ, R17.reuse, P1 ;  /* 0x000000ffff337224 */ /* 0x100fe400008e0611 */
[----:B------:R-:W-:Y:S01]  /*28a0*/  IMAD.X R49, RZ, RZ, R17, P2 ;  /* 0x000000ffff317224 */ /* 0x000fe200010e0611 */
[----:B--2---:R-:W0:Y:S02]  /*28b0*/  SHFL.IDX PT, R0, R2, RZ, 0x1f ;  /* 0x00001fff02007589 */ /* 0x004e2400000e0000 */
[----:B0-----:R-:W-:-:S04]  /*28c0*/  LEA.HI R2, R0, R0, RZ, 0x1 ;  /* 0x0000000000027211 */ /* 0x001fc800078f08ff */
[----:B------:R-:W-:Y:S01]  /*28d0*/  LOP3.LUT R3, R2, 0x7fffe, RZ, 0xc0, !PT ;  /* 0x0007fffe02037812 */ /* 0x000fe200078ec0ff */
[----:B------:R-:W-:-:S04]  /*28e0*/  VIADD R2, R72, 0x1c400 ;  /* 0x0001c40048027836 */ /* 0x000fc80000000000 */
[----:B------:R-:W-:Y:S01]  /*28f0*/  IMAD.IADD R0, R0, 0x1, -R3 ;  /* 0x0000000100007824 */ /* 0x000fe200078e0a03 */
[----:B------:R-:W-:Y:S01]  /*2900*/  SHF.R.U32.HI R2, RZ, 0x4, R2 ;  /* 0x00000004ff027819 */ /* 0x000fe20000011602 */
[----:B------:R-:W-:-:S03]  /*2910*/  VIADD R3, R72, 0x18400 ;  /* 0x0001840048037836 */ /* 0x000fc60000000000 */
[----:B------:R-:W-:Y:S01]  /*2920*/  LOP3.LUT R2, R2, 0x3fff, RZ, 0xc0, !PT ;  /* 0x00003fff02027812 */ /* 0x000fe200078ec0ff */
[----:B------:R-:W-:Y:S01]  /*2930*/  IMAD R0, R0, 0x2000, R3 ;  /* 0x0000200000007824 */ /* 0x000fe200078e0203 */
[----:B------:R-:W-:Y:S02]  /*2940*/  LOP3.LUT P0, RZ, R3, 0x1bf, RZ, 0xc0, !PT ;  /* 0x000001bf03ff7812 */ /* 0x000fe4000780c0ff */
[----:B------:R-:W-:Y:S01]  /*2950*/  LOP3.LUT R4, R2, 0x10000, RZ, 0xfc, !PT ;  /* 0x0001000002047812 */ /* 0x000fe200078efcff */
[----:B------:R-:W-:Y:S01]  /*2960*/  VIADD R3, R0, 0xa000 ;  /* 0x0000a00000037836 */ /* 0x000fe20000000000 */
[----:B------:R-:W-:-:S03]  /*2970*/  SHF.R.U32.HI R0, RZ, 0x4, R0 ;  /* 0x00000004ff007819 */ /* 0x000fc60000011600 */
[----:B------:R0:W-:Y:S01]  /*2980*/  STL.128 [R1+0x80], R4 ;  /* 0x0000800401007387 */ /* 0x0001e20000100c00 */
[----:B------:R-:W-:Y:S02]  /*2990*/  SHF.R.U32.HI R3, RZ, 0x4, R3 ;  /* 0x00000004ff037819 */ /* 0x000fe40000011603 */
[----:B------:R-:W-:Y:S02]  /*29a0*/  LOP3.LUT R0, R0, 0x3fff, RZ, 0xc0, !PT ;  /* 0x00003fff00007812 */ /* 0x000fe400078ec0ff */
[----:B------:R-:W-:Y:S02]  /*29b0*/  LOP3.LUT R3, R3, 0x3fff, RZ, 0xc0, !PT ;  /* 0x00003fff03037812 */ /* 0x000fe400078ec0ff */
[----:B------:R-:W-:Y:S02]  /*29c0*/  LOP3.LUT R2, R0, 0x10000, RZ, 0xfc, !PT ;  /* 0x0001000000027812 */ /* 0x000fe400078efcff */
[----:B------:R-:W-:Y:S01]  /*29d0*/  LOP3.LUT R0, R3, 0x10000, RZ, 0xfc, !PT ;  /* 0x0001000003007812 */ /* 0x000fe200078efcff */
[----:B------:R-:W-:-:S05]  /*29e0*/  IMAD.MOV.U32 R3, RZ, RZ, 0x40000040 ;  /* 0x40000040ff037424 */ /* 0x000fca00078e00ff */
[----:B------:R1:W-:Y:S01]  /*29f0*/  STL.64 [R1+0x78], R2 ;  /* 0x0000780201007387 */ /* 0x0003e20000100a00 */
[----:B0-----:R-:W-:Y:S02]  /*2a00*/  IMAD.MOV.U32 R6, RZ, RZ, R8 ;  /* 0x000000ffff067224 */ /* 0x001fe400078e0008 */
[----:B------:R-:W-:-:S05]  /*2a10*/  IMAD.MOV.U32 R4, RZ, RZ, R0 ;  /* 0x000000ffff047224 */ /* 0x000fca00078e0000 */
[----:B------:R1:W-:Y:S01]  /*2a20*/  STL.128 [R1+0xf0], R4 ;  /* 0x0000f00401007387 */ /* 0x0003e20000100c00 */
[----:B------:R-:W-:Y:S05]  /*2a30*/  @!P0 BRA `(.L_x_12619) ;  /* 0x0000000000408947 */ /* 0x000fea0003800000 */
[----:B-1----:R-:W-:Y:S01]  /*2a40*/  MOV R2, 0x0 ;  /* 0x0000000000027802 */ /* 0x002fe20000000f00 */
        /* <DEDUP_REMOVED lines=15> */
.L_x_12619:
[----:B------:R-:W2:Y:S01]  /*2b40*/  LDL R46, [R1+0x204] ;  /* 0x00020400012e7983 */ /* 0x000ea20000100800 */
[----:B------:R-:W0:Y:S01]  /*2b50*/  LDC.64 R10, c[0x0][0xad0] ;  /* 0x0002b400ff0a7b82 */ /* 0x000e220000000a00 */
[C---:B------:R-:W-:Y:S01]  /*2b60*/  IADD3 R24, P0, R16.reuse, 0x100, RZ ;  /* 0x0000010010187810 */ /* 0x040fe20007f1e0ff */
[----:B------:R-:W-:Y:S01]  /*2b70*/  IMAD.U32 R13, RZ, RZ, UR45 ;  /* 0x0000002dff0d7e24 */ /* 0x000fe2000f8e00ff */
[----:B------:R-:W3:Y:S01]  /*2b80*/  S2R R57, SR_TID.X ;  /* 0x0000000000397919 */ /* 0x000ee20000002100 */
[----:B------:R-:W-:Y:S01]  /*2b90*/  IMAD.U32 R12, RZ, RZ, UR44 ;  /* 0x0000002cff0c7e24 */ /* 0x000fe2000f8e00ff */
[----:B------:R-:W-:Y:S01]  /*2ba0*/  BSSY B0, `(.L_x_12620) ;  /* 0x000001f000007945 */ /* 0x000fe20003800000 */
[--C-:B------:R-:W-:Y:S01]  /*2bb0*/  IMAD.X R25, RZ, RZ, R17.reuse, P0 ;  /* 0x000000ffff197224 */ /* 0x100fe200000e0611 */
[----:B------:R-:W-:Y:S01]  /*2bc0*/  IADD3 R20, P0, R16, 0x14c, RZ ;  /* 0x0000014c10147810 */ /* 0x000fe20007f1e0ff */
[----:B-1----:R-:W1:Y:S01]  /*2bd0*/  LDC.64 R2, c[0x0][0xad8] ;  /* 0x0002b600ff027b82 */ /* 0x002e620000000a00 */
[----:B------:R-:W-:Y:S01]  /*2be0*/  IMAD.MOV.U32 R28, RZ, RZ, RZ ;  /* 0x000000ffff1c7224 */ /* 0x000fe200078e00ff */
[----:B------:R4:W-:Y:S02]  /*2bf0*/  STL.64 [R1+0x110], R18 ;  /* 0x0001101201007387 */ /* 0x0009e40000100a00 */
[----:B------:R-:W-:-:S02]  /*2c00*/  IMAD.X R21, RZ, RZ, R17, P0 ;  /* 0x000000ffff157224 */ /* 0x000fc400000e0611 */
[----:B------:R4:W-:Y:S02]  /*2c10*/  STL.64 [R1+0x108], R24 ;  /* 0x0001081801007387 */ /* 0x0009e40000100a00 */
[----:B------:R-:W5:Y:S02]  /*2c20*/  LDC.64 R8, c[0x0][0xae0] ;  /* 0x0002b800ff087b82 */ /* 0x000f640000000a00 */
[----:B------:R4:W-:Y:S04]  /*2c30*/  STL.64 [R1+0x150], R20 ;  /* 0x0001501401007387 */ /* 0x0009e80000100a00 */
[----:B------:R4:W-:Y:S02]  /*2c40*/  STL.64 [R1+0x100], R178 ;  /* 0x000100b201007387 */ /* 0x0009e40000100a00 */
[----:B------:R-:W4:Y:S01]  /*2c50*/  LDC R6, c[0x0][0x450] ;  /* 0x00011400ff067b82 */ /* 0x000f220000000800 */
[----:B0-----:R-:W-:Y:S01]  /*2c60*/  IMAD.MOV.U32 R14, RZ, RZ, R11 ;  /* 0x000000ffff0e7224 */ /* 0x001fe200078e000b */
[----:B------:R0:W-:Y:S01]  /*2c70*/  STL.U8 [R1+0x118], RZ ;  /* 0x000118ff01007387 */ /* 0x0001e20000100000 */
[----:B------:R-:W-:-:S05]  /*2c80*/  IMAD.MOV.U32 R7, RZ, RZ, R10 ;  /* 0x000000ffff077224 */ /* 0x000fca00078e000a */
[----:B------:R-:W4:Y:S01]  /*2c90*/  LDC.64 R4, c[0x0][0x448] ;  /* 0x00011200ff047b82 */ /* 0x000f220000000a00 */
[----:B-1----:R-:W-:Y:S02]  /*2ca0*/  IMAD.MOV.U32 R15, RZ, RZ, R2 ;  /* 0x000000ffff0f7224 */ /* 0x002fe400078e0002 */
[----:B------:R-:W-:Y:S02]  /*2cb0*/  IMAD.MOV.U32 R29, RZ, RZ, R3 ;  /* 0x000000ffff1d7224 */ /* 0x000fe400078e0003 */
[----:B---3--:R-:W-:Y:S01]  /*2cc0*/  VIADD R217, R57, 0xffffff80 ;  /* 0xffffff8039d97836 */ /* 0x008fe20000000000 */
[----:B------:R0:W-:Y:S01]  /*2cd0*/  STL.128 [R1+0x120], R12 ;  /* 0x0001200c01007387 */ /* 0x0001e20000100c00 */
[----:B-----5:R-:W-:Y:S02]  /*2ce0*/  IMAD.MOV.U32 R30, RZ, RZ, R8 ;  /* 0x000000ffff1e7224 */ /* 0x020fe400078e0008 */
[----:B------:R-:W-:Y:S01]  /*2cf0*/  IMAD.MOV.U32 R31, RZ, RZ, R9 ;  /* 0x000000ffff1f7224 */ /* 0x000fe200078e0009 */
[----:B------:R0:W-:Y:S04]  /*2d00*/  STL [R1+0x11c], R217 ;  /* 0x00011cd901007387 */ /* 0x0001e80000100800 */
[----:B------:R0:W-:Y:S04]  /*2d10*/  STL.128 [R1+0x130], R28 ;  /* 0x0001301c01007387 */ /* 0x0001e80000100c00 */
[----:B----4-:R0:W-:Y:S01]  /*2d20*/  STL.128 [R1+0x140], R4 ;  /* 0x0001400401007387 */ /* 0x0101e20000100c00 */
[----:B--2---:R-:W-:-:S04]  /*2d30*/  LEA.HI R0, R46, R46, RZ, 0x1 ;  /* 0x0000002e2e007211 */ /* 0x004fc800078f08ff */
[----:B------:R-:W-:-:S05]  /*2d40*/  LOP3.LUT R11, R0, 0xfffffffe, RZ, 0xc0, !PT ;  /* 0xfffffffe000b7812 */ /* 0x000fca00078ec0ff */
[----:B------:R-:W-:-:S05]  /*2d50*/  IMAD.IADD R0, R46, 0x1, -R11 ;  /* 0x000000012e007824 */ /* 0x000fca00078e0a0b */
[----:B------:R-:W-:-:S04]  /*2d60*/  SHF.L.U32 R11, R0, 0x1f, RZ ;  /* 0x0000001f000b7819 */ /* 0x000fc800000006ff */
[----:B------:R-:W1:Y:S02]  /*2d70*/  SYNCS.PHASECHK.TRANS64.TRYWAIT P0, [R72+URZ+0x32400], R11 ;  /* 0x0324000b480075a7 */ /* 0x000e64000800017f */
[----:B01----:R-:W-:Y:S05]  /*2d80*/  @!P0 BRA `(.L_x_12621) ;  /* 0x00000294009c8947 */ /* 0x003fea0003800000 */
.L_x_12839:
[----:B------:R-:W-:Y:S05]  /*2d90*/  BSYNC B0 ;  /* 0x0000000000007941 */ /* 0x000fea0003800000 */
.L_x_12620:
[----:B------:R-:W2:Y:S04]  /*2da0*/  LDL R4, [R1+0x4bc] ;  /* 0x0004bc0001047983 */ /* 0x000ea80000100800 */
[----:B------:R-:W3:Y:S04]  /*2db0*/  LDL R0, [R1+0x4c0] ;  /* 0x0004c00001007983 */ /* 0x000ee80000100800 */
[----:B------:R-:W4:Y:S04]  /*2dc0*/  LDL.64 R28, [R1+0x4b0] ;  /* 0x0004b000011c7983 */ /* 0x000f280000100a00 */
[----:B------:R-:W4:Y:S04]  /*2dd0*/  LDL R20, [R1] ;  /* 0x0000000001147983 */ /* 0x000f280000100800 */
[----:B0-----:R0:W5:Y:S01]  /*2de0*/  LDL.64 R10, [R1+0x1f8] ;  /* 0x0001f800010a7983 */ /* 0x0011620000100a00 */
[C---:B------:R-:W-:Y:S01]  /*2df0*/  IADD3 R14, P0, R16.reuse, 0x118, RZ ;  /* 0x00000118100e7810 */ /* 0x040fe20007f1e0ff */
[----:B------:R-:W-:Y:S01]  /*2e00*/  IMAD.MOV.U32 R12, RZ, RZ, R42 ;  /* 0x000000ffff0c7224 */ /* 0x000fe200078e002a */
[----:B------:R-:W-:Y:S05]  /*2e10*/  WARPSYNC.ALL ;  /* 0x0000000000007948 */ /* 0x000fea0003800000 */
[----:B------:R-:W-:Y:S01]  /*2e20*/  IMAD.X R15, RZ, RZ, R17, P0 ;  /* 0x000000ffff0f7224 */ /* 0x000fe200000e0611 */
[----:B------:R-:W-:Y:S01]  /*2e30*/  IADD3 R18, P0, R16, 0x150, RZ ;  /* 0x0000015010127810 */ /* 0x000fe20007f1e0ff */
[----:B------:R-:W-:Y:S01]  /*2e40*/  IMAD.MOV.U32 R13, RZ, RZ, R43 ;  /* 0x000000ffff0d7224 */ /* 0x000fe200078e002b */
[----:B------:R-:W1:Y:S01]  /*2e50*/  S2R R21, SR_TID.X ;  /* 0x0000000000157919 */ /* 0x000e620000002100 */
[----:B------:R-:W-:Y:S01]  /*2e60*/  IMAD.MOV.U32 R24, RZ, RZ, R38 ;  /* 0x000000ffff187224 */ /* 0x000fe200078e0026 */
[----:B------:R-:W-:Y:S01]  /*2e70*/  BSSY B0, `(.L_x_12622) ;  /* 0x0000033000007945 */ /* 0x000fe20003800000 */
[----:B------:R-:W-:Y:S01]  /*2e80*/  IMAD.X R19, RZ, RZ, R17, P0 ;  /* 0x000000ffff137224 */ /* 0x000fe200000e0611 */
[----:B------:R0:W-:Y:S01]  /*2e90*/  STL.128 [R1+0x160], R12 ;  /* 0x0001600c01007387 */ /* 0x0001e20000100c00 */
[----:B------:R-:W-:-:S03]  /*2ea0*/  IMAD.MOV.U32 R25, RZ, RZ, R53 ;  /* 0x000000ffff197224 */ /* 0x000fc600078e0035 */
[----:B------:R-:W-:Y:S04]  /*2eb0*/  STL.64 [R1+0x1f0], R32 ;  /* 0x0001f02001007387 */ /* 0x000fe80000100a00 */
[----:B------:R-:W-:Y:S01]  /*2ec0*/  STL.128 [R1+0x180], R24 ;  /* 0x0001801801007387 */ /* 0x000fe20000100c00 */
[----:B0-----:R-:W-:Y:S02]  /*2ed0*/  IMAD.MOV.U32 R14, RZ, RZ, R36 ;  /* 0x000000ffff0e7224 */ /* 0x001fe400078e0024 */
[----:B------:R-:W-:Y:S01]  /*2ee0*/  IMAD.MOV.U32 R15, RZ, RZ, R47 ;  /* 0x000000ffff0f7224 */ /* 0x000fe200078e002f */
[----:B-1----:R-:W-:Y:S01]  /*2ef0*/  SHF.R.U32.HI R21, RZ, 0x7, R21 ;  /* 0x00000007ff157819 */ /* 0x002fe20000011615 */
[----:B--2---:R-:W-:Y:S02]  /*2f00*/  IMAD.MOV.U32 R13, RZ, RZ, R4 ;  /* 0x000000ffff0d7224 */ /* 0x004fe400078e0004 */
[----:B---3--:R-:W-:Y:S01]  /*2f10*/  IMAD.MOV.U32 R12, RZ, RZ, R0 ;  /* 0x000000ffff0c7224 */ /* 0x008fe200078e0000 */
[C---:B------:R-:W-:Y:S01]  /*2f20*/  IADD3 R0, P1, R16.reuse, 0x208, RZ ;  /* 0x0000020810007810 */ /* 0x040fe20007f3e0ff */
[----:B----4-:R-:W-:Y:S04]  /*2f30*/  STL.64 [R1+0x158], R28 ;  /* 0x0001581c01007387 */ /* 0x010fe80000100a00 */
[----:B------:R-:W-:Y:S01]  /*2f40*/  IMAD.X R7, RZ, RZ, R17, P1 ;  /* 0x000000ffff077224 */ /* 0x000fe200008e0611 */
[----:B------:R-:W-:Y:S01]  /*2f50*/  IADD3 R4, P1, R16, 0x108, RZ ;  /* 0x0000010810047810 */ /* 0x000fe20007f3e0ff */
[----:B------:R0:W-:Y:S02]  /*2f60*/  STL.128 [R1+0x190], R12 ;  /* 0x0001900c01007387 */ /* 0x0001e40000100c00 */
[----:B0-----:R-:W-:-:S02]  /*2f70*/  IMAD.MOV.U32 R12, RZ, RZ, R40 ;  /* 0x000000ffff0c7224 */ /* 0x001fc400078e0028 */
[----:B------:R-:W-:Y:S02]  /*2f80*/  IMAD.MOV.U32 R13, RZ, RZ, R55 ;  /* 0x000000ffff0d7224 */ /* 0x000fe400078e0037 */
[----:B------:R-:W-:Y:S02]  /*2f90*/  IMAD.MOV.U32 R14, RZ, RZ, R50 ;  /* 0x000000ffff0e7224 */ /* 0x000fe400078e0032 */
[----:B------:R-:W-:-:S05]  /*2fa0*/  IMAD.MOV.U32 R15, RZ, RZ, R51 ;  /* 0x000000ffff0f7224 */ /* 0x000fca00078e0033 */
[----:B------:R0:W-:Y:S02]  /*2fb0*/  STL.128 [R1+0x1a0], R12 ;  /* 0x0001a00c01007387 */ /* 0x0001e40000100c00 */
[----:B0-----:R-:W-:Y:S02]  /*2fc0*/  IMAD.MOV.U32 R12, RZ, RZ, R48 ;  /* 0x000000ffff0c7224 */ /* 0x001fe400078e0030 */
[----:B------:R-:W-:Y:S02]  /*2fd0*/  IMAD.MOV.U32 R13, RZ, RZ, R49 ;  /* 0x000000ffff0d7224 */ /* 0x000fe400078e0031 */
[----:B------:R-:W-:Y:S01]  /*2fe0*/  IMAD.MOV.U32 R14, RZ, RZ, R0 ;  /* 0x000000ffff0e7224 */ /* 0x000fe200078e0000 */
[----:B------:R-:W-:Y:S01]  /*2ff0*/  LOP3.LUT R0, R20, 0x1, RZ, 0xfc, !PT ;  /* 0x0000000114007812 */ /* 0x000fe200078efcff */
[----:B------:R-:W-:Y:S02]  /*3000*/  IMAD.MOV.U32 R15, RZ, RZ, R7 ;  /* 0x000000ffff0f7224 */ /* 0x000fe400078e0007 */
[----:B------:R-:W-:Y:S01]  /*3010*/  IMAD.X R7, RZ, RZ, R17, P1 ;  /* 0x000000ffff077224 */ /* 0x000fe200008e0611 */
[----:B------:R-:W-:-:S02]  /*3020*/  ISETP.NE.AND P1, PT, R0, 0x3, PT ;  /* 0x000000030000780c */ /* 0x000fc40003f25270 */
[----:B------:R0:W-:Y:S02]  /*3030*/  STL.128 [R1+0x1b0], R12 ;  /* 0x0001b00c01007387 */ /* 0x0001e40000100c00 */
[----:B0-----:R-:W-:Y:S02]  /*3040*/  IMAD.MOV.U32 R14, RZ, RZ, R35 ;  /* 0x000000ffff0e7224 */ /* 0x001fe400078e0023 */
[----:B------:R-:W-:Y:S02]  /*3050*/  IMAD.MOV.U32 R15, RZ, RZ, R44 ;  /* 0x000000ffff0f7224 */ /* 0x000fe400078e002c */
[----:B------:R-:W-:Y:S02]  /*3060*/  IMAD.MOV.U32 R12, RZ, RZ, R18 ;  /* 0x000000ffff0c7224 */ /* 0x000fe400078e0012 */
[----:B------:R-:W-:Y:S02]  /*3070*/  IMAD.MOV.U32 R13, RZ, RZ, R19 ;  /* 0x000000ffff0d7224 */ /* 0x000fe400078e0013 */
[----:B------:R-:W-:-:S02]  /*3080*/  IMAD.MOV.U32 R18, RZ, RZ, R39 ;  /* 0x000000ffff127224 */ /* 0x000fc400078e0027 */
[----:B------:R-:W-:Y:S01]  /*3090*/  IMAD.MOV.U32 R19, RZ, RZ, R54 ;  /* 0x000000ffff137224 */ /* 0x000fe200078e0036 */
[----:B------:R0:W-:Y:S04]  /*30a0*/  STL.128 [R1+0x1c0], R12 ;  /* 0x0001c00c01007387 */ /* 0x0001e80000100c00 */
[----:B------:R-:W-:Y:S01]  /*30b0*/  STL.128 [R1+0x170], R16 ;  /* 0x0001701001007387 */ /* 0x000fe20000100c00 */
[----:B0-----:R-:W-:Y:S02]  /*30c0*/  IMAD.MOV.U32 R14, RZ, RZ, R34 ;  /* 0x000000ffff0e7224 */ /* 0x001fe400078e0022 */
[----:B------:R-:W-:Y:S02]  /*30d0*/  IMAD.MOV.U32 R15, RZ, RZ, R45 ;  /* 0x000000ffff0f7224 */ /* 0x000fe400078e002d */
[----:B------:R-:W-:-:S02]  /*30e0*/  IMAD.MOV.U32 R12, RZ, RZ, R4 ;  /* 0x000000ffff0c7224 */ /* 0x000fc400078e0004 */
[----:B------:R-:W-:Y:S02]  /*30f0*/  IMAD.MOV.U32 R13, RZ, RZ, R7 ;  /* 0x000000ffff0d7224 */ /* 0x000fe400078e0007 */
[----:B------:R-:W-:-:S03]  /*3100*/  VIADD R4, R21, 0x8 ;  /* 0x0000000815047836 */ /* 0x000fc60000000000 */
[----:B------:R0:W-:Y:S02]  /*3110*/  STL.128 [R1+0x1d0], R12 ;  /* 0x0001d00c01007387 */ /* 0x0001e40000100c00 */
[----:B0-----:R-:W-:Y:S02]  /*3120*/  IMAD.MOV.U32 R12, RZ, RZ, R41 ;  /* 0x000000ffff0c7224 */ /* 0x001fe400078e0029 */
[----:B------:R-:W-:Y:S02]  /*3130*/  IMAD.MOV.U32 R13, RZ, RZ, R56 ;  /* 0x000000ffff0d7224 */ /* 0x000fe400078e0038 */
[----:B------:R-:W-:Y:S02]  /*3140*/  IMAD.MOV.U32 R14, RZ, RZ, R37 ;  /* 0x000000ffff0e7224 */ /* 0x000fe400078e0025 */
[----:B------:R-:W-:-:S05]  /*3150*/  IMAD.MOV.U32 R15, RZ, RZ, R52 ;  /* 0x000000ffff0f7224 */ /* 0x000fca00078e0034 */
[----:B------:R0:W-:Y:S01]  /*3160*/  STL.128 [R1+0x1e0], R12 ;  /* 0x0001e00c01007387 */ /* 0x0001e20000100c00 */
[----:B------:R0:W-:Y:S06]  /*3170*/  BAR.SYNC.DEFER_BLOCKING R4, 0x100 ;  /* 0x000400040000751d */ /* 0x0001ec0000010000 */
[----:B------:R-:W-:Y:S05]  /*3180*/  @!P1 BRA `(.L_x_12623) ;  /* 0x0000000000049947 */ /* 0x000fea0003800000 */
[----:B------:R-:W-:Y:S01]  /*3190*/  BPT.TRAP 0x1 ;  /* 0x000000040000795c */ /* 0x000fe20000300000 */
.L_x_12623:
[----:B------:R-:W-:Y:S05]  /*31a0*/  BSYNC B0 ;  /* 0x0000000000007941 */ /* 0x000fea0003800000 */
.L_x_12622:
        /* <DEDUP_REMOVED lines=8> */
.L_x_12625:
[----:B------:R-:W-:Y:S05]  /*3230*/  BSYNC B0 ;  /* 0x0000000000007941 */ /* 0x000fea0003800000 */
.L_x_12624:
[----:B------:R-:W-:Y:S04]  /*3240*/  BSSY B0, `(.L_x_12626) ;  /* 0x0000004000007945 */ /* 0x000fe80003800000 */
[----:B-1----:R-:W-:Y:S05]  /*3250*/  @P0 BRA `(.L_x_12627) ;  /* 0x0000000000080947 */ /* 0x002fea0003800000 */
[----:B------:R-:W1:Y:S02]  /*3260*/  SYNCS.PHASECHK.TRANS64.TRYWAIT P0, [R10+URZ], R11 ;  /* 0x0000000b0a0075a7 */ /* 0x000e64000800017f */
[----:B-1----:R-:W-:Y:S05]  /*3270*/  @!P0 BRA `(.L_x_12628) ;  /* 0x0000029000748947 */ /* 0x002fea0003800000 */
.L_x_12627:
[----:B------:R-:W-:Y:S05]  /*3280*/  BSYNC B0 ;  /* 0x0000000000007941 */ /* 0x000fea0003800000 */
.L_x_12626:
[----:B------:R-:W2:Y:S04]  /*3290*/  LDL R21, [R1+0x1f8] ;  /* 0x0001f80001157983 */ /* 0x000ea80000100800 */
[----:B01----:R-:W2:Y:S01]  /*32a0*/  LDL.64 R10, [R1+0x80] ;  /* 0x00008000010a7983 */ /* 0x003ea20000100a00 */
[----:B------:R-:W-:Y:S05]  /*32b0*/  WARPSYNC.ALL ;  /* 0x0000000000007948 */ /* 0x000fea0003800000 */
[----:B------:R-:W3:Y:S04]  /*32c0*/  LDL.64 R24, [R1+0x78] ;  /* 0x0000780001187983 */ /* 0x000ee80000100a00 */
[----:B------:R-:W4:Y:S04]  /*32d0*/  LDL.64 R12, [R1+0x78] ;  /* 0x00007800010c7983 */ /* 0x000f280000100a00 */
[----:B------:R-:W5:Y:S01]  /*32e0*/  LDL.64 R14, [R1+0x78] ;  /* 0x00007800010e7983 */ /* 0x000f620000100a00 */
[----:B--2---:R-:W-:-:S03]  /*32f0*/  IMAD R10, R21, 0x300, R10 ;  /* 0x00000300150a7824 */ /* 0x004fc600078e020a */
[----:B------:R-:W2:Y:S01]  /*3300*/  LDL.64 R18, [R1+0x78] ;  /* 0x0000780001127983 */ /* 0x000ea20000100a00 */
[----:B------:R-:W-:Y:S02]  /*3310*/  R2UR UR7, R11 ;  /* 0x000000000b0772ca */ /* 0x000fe400000e0000 */
[C---:B------:R-:W-:Y:S01]  /*3320*/  R2UR UR6, R10.reuse ;  /* 0x000000000a0672ca */ /* 0x040fe200000e0000 */
[----:B------:R-:W2:Y:S01]  /*3330*/  LDL R7, [R1+0x204] ;  /* 0x0002040001077983 */ /* 0x000ea20000100800 */
[----:B------:R-:W-:Y:S01]  /*3340*/  VIADD R20, R10, 0x2 ;  /* 0x000000020a147836 */ /* 0x000fe20000000000 */
[----:B------:R-:W-:Y:S01]  /*3350*/  BSSY B0, `(.L_x_12629) ;  /* 0x000002e000007945 */ /* 0x000fe20003800000 */
[----:B------:R-:W-:Y:S01]  /*3360*/  IMAD.MOV.U32 R21, RZ, RZ, R11 ;  /* 0x000000ffff157224 */ /* 0x000fe200078e000b */
[----:B------:R0:W-:Y:S01]  /*3370*/  STL [R1+0x60], RZ ;  /* 0x000060ff01007387 */ /* 0x0001e20000100800 */
[----:B---3--:R-:W-:Y:S02]  /*3380*/  R2UR UR4, R24 ;  /* 0x00000000180472ca */ /* 0x008fe400000e0000 */
[----:B------:R-:W-:-:S02]  /*3390*/  R2UR UR5, R25 ;  /* 0x00000000190572ca */ /* 0x000fc400000e0000 */
[----:B------:R-:W-:Y:S01]  /*33a0*/  WARPGROUP.ARRIVE ;  /* 0x00000000000079c5 */ /* 0x000fe20000000000 */
[----:B----4-:R-:W-:Y:S02]  /*33b0*/  VIADD R12, R12, 0x2 ;  /* 0x000000020c0c7836 */ /* 0x010fe40000000000 */
[----:B-----5:R-:W-:Y:S02]  /*33c0*/  VIADD R14, R14, 0x4 ;  /* 0x000000040e0e7836 */ /* 0x020fe40000000000 */
[----:B--2---:R-:W-:-:S06]  /*33d0*/  VIADD R18, R18, 0x6 ;  /* 0x0000000612127836 */ /* 0x004fcc0000000000 */
[----:B------:R-:W-:Y:S01]  /*33e0*/  HGMMA.64x96x16.F32 R24, gdesc[UR4], RZ, !UPT, gsb0 ;  /* 0x01600000041879f0 */ /* 0x000fe2000c0008ff */
[----:B------:R-:W-:Y:S02]  /*33f0*/  R2UR UR6, R20 ;  /* 0x00000000140672ca */ /* 0x000fe400000e0000 */
[----:B------:R-:W-:Y:S02]  /*3400*/  R2UR UR7, R21 ;  /* 0x00000000150772ca */ /* 0x000fe400000e0000 */
[----:B------:R-:W-:Y:S01]  /*3410*/  R2UR UR4, R12 ;  /* 0x000000000c0472ca */ /* 0x000fe200000e0000 */
[C---:B------:R-:W-:Y:S01]  /*3420*/  VIADD R12, R10.reuse, 0x4 ;  /* 0x000000040a0c7836 */ /* 0x040fe20000000000 */
[----:B------:R-:W-:Y:S01]  /*3430*/  R2UR UR5, R13 ;  /* 0x000000000d0572ca */ /* 0x000fe200000e0000 */
[----:B------:R-:W-:Y:S01]  /*3440*/  IMAD.MOV.U32 R13, RZ, RZ, R11 ;  /* 0x000000ffff0d7224 */ /* 0x000fe200078e000b */
[----:B------:R-:W-:Y:S01]  /*3450*/  LEA.HI R0, R7, R7, RZ, 0x1 ;  /* 0x0000000707007211 */ /* 0x000fe200078f08ff */
        /* <DEDUP_REMOVED lines=25> */
[----:B------:R-:W-:Y:S03]  /*35f0*/  HGMMA.64x96x16.F32 R24, gdesc[UR4], R24, gsb0 ;  /* 0x01600000041879f0 */ /* 0x000fe60008000818 */
[----:B------:R-:W-:Y:S02]  /*3600*/  WARPGROUP.DEPBAR.LE gsb0, 0x0 ;  /* 0x00008000000079c5 */ /* 0x000fe40000010000 */
[----:B------:R-:W1:Y:S02]  /*3610*/  SYNCS.PHASECHK.TRANS64.TRYWAIT P0, [R72+URZ+0x32410], R7 ;  /* 0x03241007480075a7 */ /* 0x000e64000800017f */
[----:B01----:R-:W-:Y:S05]  /*3620*/  @!P0 BRA `(.L_x_12630) ;  /* 0x0000028c009c8947 */ /* 0x003fea0003800000 */
.L_x_12840:
[----:B------:R-:W-:Y:S05]  /*3630*/  BSYNC B0 ;  /* 0x0000000000007941 */ /* 0x000fea0003800000 */
.L_x_12629:
[----:B0-----:R-:W2:Y:S04]  /*3640*/  LDL R7, [R1+0x28] ;  /* 0x0000280001077983 */ /* 0x001ea80000100800 */
[----:B------:R0:W5:Y:S01]  /*3650*/  LDL.64 R10, [R1+0x1f8] ;  /* 0x0001f800010a7983 */ /* 0x0001620000100a00 */
[----:B------:R-:W-:Y:S01]  /*3660*/  BSSY B0, `(.L_x_12631) ;  /* 0x0000005000007945 */ /* 0x000fe20003800000 */
[----:B--2---:R-:W-:-:S04]  /*3670*/  LOP3.LUT R7, R7, 0x1, RZ, 0xfc, !PT ;  /* 0x0000000107077812 */ /* 0x004fc800078efcff */
[----:B------:R-:W-:-:S13]  /*3680*/  ISETP.NE.AND P1, PT, R7, 0x3, PT ;  /* 0x000000030700780c */ /* 0x000fda0003f25270 */
[----:B0-----:R-:W-:Y:S05]  /*3690*/  @!P1 BRA `(.L_x_12632) ;  /* 0x0000000000049947 */ /* 0x001fea0003800000 */
[----:B------:R-:W-:Y:S01]  /*36a0*/  BPT.TRAP 0x1 ;  /* 0x000000040000795c */ /* 0x000fe20000300000 */
.L_x_12632:
[----:B------:R-:W-:Y:S05]  /*36b0*/  BSYNC B0 ;  /* 0x0000000000007941 */ /* 0x000fea0003800000 */
.L_x_12631:
        /* <DEDUP_REMOVED lines=8> */
.L_x_12634:
[----:B------:R-:W-:Y:S05]  /*3740*/  BSYNC B0 ;  /* 0x0000000000007941 */ /* 0x000fea0003800000 */
.L_x_12633:
[----:B------:R-:W-:Y:S04]  /*3750*/  BSSY B0, `(.L_x_12635) ;  /* 0x0000004000007945 */ /* 0x000fe80003800000 */
[----:B-1----:R-:W-:Y:S05]  /*3760*/  @P0 BRA `(.L_x_12636) ;  /* 0x0000000000080947 */ /* 0x002fea0003800000 */
[----:B------:R-:W1:Y:S02]  /*3770*/  SYNCS.PHASECHK.TRANS64.TRYWAIT P0, [R10+URZ], R11 ;  /* 0x0000000b0a0075a7 */ /* 0x000e64000800017f */
[----:B-1----:R-:W-:Y:S05]  /*3780*/  @!P0 BRA `(.L_x_12637) ;  /* 0x0000028c00588947 */ /* 0x002fea0003800000 */
.L_x_12636:
[----:B------:R-:W-:Y:S05]  /*3790*/  BSYNC B0 ;  /* 0x0000000000007941 */ /* 0x000fea0003800000 */
.L_x_12635:
[----:B------:R-:W2:Y:S04]  /*37a0*/  LDL R73, [R1+0x1f8] ;  /* 0x0001f80001497983 */ /* 0x000ea80000100800 */
[----:B01----:R-:W2:Y:S04]  /*37b0*/  LDL.64 R10, [R1+0xf8] ;  /* 0x0000f800010a7983 */ /* 0x003ea80000100a00 */
[----:B------:R-:W3:Y:S04]  /*37c0*/  LDL R7, [R1+0x70] ;  /* 0x0000700001077983 */ /* 0x000ee80000100800 */
[----:B------:R-:W4:Y:S04]  /*37d0*/  LDL.64 R12, [R1+0xf0] ;  /* 0x0000f000010c7983 */ /* 0x000f280000100a00 */
[----:B------:R-:W4:Y:S04]  /*37e0*/  LDL.64 R20, [R1+0xf0] ;  /* 0x0000f00001147983 */ /* 0x000f280000100a00 */
[----:B------:R-:W4:Y:S04]  /*37f0*/  LDL.64 R18, [R1+0xf0] ;  /* 0x0000f00001127983 */ /* 0x000f280000100a00 */
[----:B------:R-:W4:Y:S01]  /*3800*/  LDL.64 R14, [R1+0xf0] ;  /* 0x0000f000010e7983 */ /* 0x000f220000100a00 */
[----:B------:R-:W-:Y:S05]  /*3810*/  WARPSYNC.ALL ;  /* 0x0000000000007948 */ /* 0x000fea0003800000 */
[----:B------:R-:W-:Y:S01]  /*3820*/  WARPGROUP.ARRIVE ;  /* 0x00000000000079c5 */ /* 0x000fe20000000000 */
[----:B------:R0:W5:Y:S01]  /*3830*/  LDL R74, [R1+0xc] ;  /* 0x00000c00014a7983 */ /* 0x0001620000100800 */
[----:B--2---:R-:W-:Y:S01]  /*3840*/  IMAD R10, R73, 0xc00, R10 ;  /* 0x00000c00490a7824 */ /* 0x004fe200078e020a */
[----:B------:R-:W-:-:S02]  /*3850*/  R2UR UR7, R11 ;  /* 0x000000000b0772ca */ /* 0x000fc400000e0000 */
[----:B---3--:R-:W-:Y:S02]  /*3860*/  ISETP.NE.U32.AND P0, PT, R7, RZ, PT ;  /* 0x000000ff0700720c */ /* 0x008fe40003f05070 */
[----:B------:R-:W-:Y:S02]  /*3870*/  R2UR UR6, R10 ;  /* 0x000000000a0672ca */ /* 0x000fe400000e0000 */
[----:B----4-:R-:W-:Y:S02]  /*3880*/  R2UR UR4, R12 ;  /* 0x000000000c0472ca */ /* 0x010fe400000e0000 */
[----:B------:R-:W-:Y:S01]  /*3890*/  R2UR UR5, R13 ;  /* 0x000000000d0572ca */ /* 0x000fe200000e0000 */
[----:B------:R-:W-:Y:S01]  /*38a0*/  VIADD R72, R10, 0x2 ;  /* 0x000000020a487836 */ /* 0x000fe20000000000 */
[----:B------:R-:W2:Y:S01]  /*38b0*/  LDL.64 R12, [R1+0xf0] ;  /* 0x0000f000010c7983 */ /* 0x000ea20000100a00 */
[----:B------:R-:W-:Y:S02]  /*38c0*/  VIADD R20, R20, 0x2 ;  /* 0x0000000214147836 */ /* 0x000fe40000000000 */
[----:B------:R-:W-:Y:S01]  /*38d0*/  IMAD.MOV.U32 R73, RZ, RZ, R11 ;  /* 0x000000ffff497224 */ /* 0x000fe200078e000b */
[----:B------:R0:W5:Y:S01]  /*38e0*/  LDL R7, [R1+0x1f8] ;  /* 0x0001f80001077983 */ /* 0x0001620000100800 */
[----:B------:R-:W-:-:S06]  /*38f0*/  VOTEU.ANY UP0, P0 ;  /* 0x00000000003f7886 */ /* 0x000fcc0000000100 */
[----:B------:R-:W-:Y:S01]  /*3900*/  HGMMA.64x96x16.F32 R24, gdesc[UR4], R24, UP0, gsb0 ;  /* 0x01600000041879f0 */ /* 0x000fe2000b800818 */
[----:B------:R-:W-:Y:S02]  /*3910*/  R2UR UR6, R72 ;  /* 0x00000000480672ca */ /* 0x000fe400000e0000 */
[----:B------:R-:W-:Y:S02]  /*3920*/  R2UR UR7, R73 ;  /* 0x00000000490772ca */ /* 0x000fe400000e0000 */
[----:B------:R-:W-:Y:S02]  /*3930*/  R2UR UR4, R20 ;  /* 0x00000000140472ca */ /* 0x000fe400000e0000 */
[----:B------:R-:W-:Y:S02]  /*3940*/  R2UR UR5, R21 ;  /* 0x00000000150572ca */ /* 0x000fe400000e0000 */
[----:B------:R-:W3:Y:S01]  /*3950*/  LDL.64 R20, [R1+0xf0] ;  /* 0x0000f00001147983 */ /* 0x000ee20000100a00 */
[----:B------:R-:W-:-:S02]  /*3960*/  VIADD R18, R18, 0x4 ;  /* 0x0000000412127836 */ /* 0x000fc40000000000 */
[----:B------:R-:W-:Y:S02]  /*3970*/  VIADD R72, R10, 0x4 ;  /* 0x000000040a487836 */ /* 0x000fe40000000000 */
[----:B------:R-:W-:Y:S01]  /*3980*/  IMAD.MOV.U32 R73, RZ, RZ, R11 ;  /* 0x000000ffff497224 */ /* 0x000fe200078e000b */
[----:B------:R-:W-:Y:S02]  /*3990*/  WARPGROUP.DEPBAR.LE gsb0, 0x0 ;  /* 0x00008000000079c5 */ /* 0x000fe40000010000 */
[----:B------:R-:W-:-:S06]  /*39a0*/  WARPGROUP.ARRIVE ;  /* 0x00000000000079c5 */ /* 0x000fcc0000000000 */
[----:B------:R-:W-:Y:S01]  /*39b0*/  HGMMA.64x96x16.F32 R24, gdesc[UR4], R24, gsb0 ;  /* 0x01600000041879f0 */ /* 0x000fe20008000818 */
[----:B------:R-:W-:Y:S02]  /*39c0*/  R2UR UR6, R72 ;  /* 0x00000000480672ca */ /* 0x000fe400000e0000 */
[----:B------:R-:W-:Y:S02]  /*39d0*/  R2UR UR7, R73 ;  /* 0x00000000490772ca */ /* 0x000fe400000e0000 */
[----:B------:R-:W-:Y:S02]  /*39e0*/  R2UR UR4, R18 ;  /* 0x00000000120472ca */ /* 0x000fe400000e0000 */
[----:B------:R-:W-:Y:S02]  /*39f0*/  R2UR UR5, R19 ;  /* 0x00000000130572ca */ /* 0x000fe400000e0000 */
[----:B------:R-:W4:Y:S01]  /*3a00*/  LDL.64 R18, [R1+0xf0] ;  /* 0x0000f00001127983 */ /* 0x000f220000100a00 */
        /* <DEDUP_REMOVED lines=12> */
[----:B------:R-:W-:Y:S01]  /*3ad0*/  IMAD.MOV.U32 R73, RZ, RZ, R11 ;  /* 0x000000ffff497224 */ /* 0x000fe200078e000b */
[----:B------:R-:W-:Y:S02]  /*3ae0*/  WARPGROUP.DEPBAR.LE gsb0, 0x0 ;  /* 0x00008000000079c5 */ /* 0x000fe40000010000 */
[----:B------:R-:W-:-:S06]  /*3af0*/  WARPGROUP.ARRIVE ;  /* 0x00000000000079c5 */ /* 0x000fcc0000000000 */
[----:B------:R-:W-:Y:S01]  /*3b00*/  HGMMA.64x96x16.F32 R24, gdesc[UR4], R24, gsb0 ;  /* 0x01600000041879f0 */ /* 0x000fe20008000818 */
[----:B--2---:R-:W-:Y:S01]  /*3b10*/  VIADD R12, R12, 0x400 ;  /* 0x000004000c0c7836 */ /* 0x004fe20000000000 */
[----:B------:R-:W-:Y:S02]  /*3b20*/  R2UR UR6, R72 ;  /* 0x00000000480672ca */ /* 0x000fe400000e0000 */
[----:B------:R-:W-:Y:S02]  /*3b30*/  R2UR UR7, R73 ;  /* 0x00000000490772ca */ /* 0x000fe400000e0000 */
[----:B------:R-:W-:Y:S02]  /*3b40*/  R2UR UR4, R12 ;  /* 0x000000000c0472ca */ /* 0x000fe400000e0000 */
[----:B------:R-:W-:Y:S02]  /*3b50*/  R2UR UR5, R13 ;  /* 0x000000000d0572ca */ /* 0x000fe400000e0000 */
[----:B------:R-:W2:Y:S01]  /*3b60*/  LDL.64 R12, [R1+0xf0] ;  /* 0x0000f000010c7983 */ /* 0x000ea20000100a00 */
[----:B---3--:R-:W-:-:S02]  /*3b70*/  VIADD R20, R20, 0x402 ;  /* 0x0000040214147836 */ /* 0x008fc40000000000 */
[----:B------:R-:W-:Y:S01]  /*3b80*/  VIADD R72, R10, 0x302 ;  /* 0x000003020a487836 */ /* 0x000fe20000000000 */
[----:B------:R-:W-:Y:S02]  /*3b90*/  WARPGROUP.DEPBAR.LE gsb0, 0x0 ;  /* 0x00008000000079c5 */ /* 0x000fe40000010000 */
[----:B------:R-:W-:-:S06]  /*3ba0*/  WARPGROUP.ARRIVE ;  /* 0x00000000000079c5 */ /* 0x000fcc0000000000 */
[----:B------:R-:W-:Y:S01]  /*3bb0*/  HGMMA.64x96x16.F32 R24, gdesc[UR4], R24, gsb0 ;  /* 0x01600000041879f0 */ /* 0x000fe20008000818 */
[----:B------:R-:W-:Y:S01]  /*3bc0*/  IMAD.MOV.U32 R73, RZ, RZ, R11 ;  /* 0x000000ffff497224 */ /* 0x000fe200078e000b */
[----:B------:R-:W-:Y:S02]  /*3bd0*/  R2UR UR6, R72 ;  /* 0x00000000480672ca */ /* 0x000fe400000e0000 */
[----:B------:R-:W-:Y:S02]  /*3be0*/  R2UR UR4, R20 ;  /* 0x00000000140472ca */ /* 0x000fe400000e0000 */
[----:B------:R-:W-:Y:S02]  /*3bf0*/  R2UR UR7, R73 ;  /* 0x00000000490772ca */ /* 0x000fe400000e0000 */
[----:B------:R-:W-:Y:S02]  /*3c00*/  R2UR UR5, R21 ;  /* 0x00000000150572ca */ /* 0x000fe400000e0000 */
[----:B------:R-:W3:Y:S01]  /*3c10*/  LDL.64 R20, [R1+0xf0] ;  /* 0x0000f00001147983 */ /* 0x000ee20000100a00 */
[----:B----4-:R-:W-:-:S02]  /*3c20*/  VIADD R18, R18, 0x404 ;  /* 0x0000040412127836 */ /* 0x010fc40000000000 */
        /* <DEDUP_REMOVED lines=9> */
[----:B------:R-:W4:Y:S01]  /*3cc0*/  LDL.64 R18, [R1+0xf0] ;  /* 0x0000f00001127983 */ /* 0x000f220000100a00 */
[----:B------:R-:W-:-:S02]  /*3cd0*/  VIADD R14, R14, 0x406 ;  /* 0x000004060e0e7836 */ /* 0x000fc40000000000 */
        /* <DEDUP_REMOVED lines=10> */
[----:B--2---:R-:W-:-:S02]  /*3d80*/  VIADD R12, R12, 0x800 ;  /* 0x000008000c0c7836 */ /* 0x004fc40000000000 */
        /* <DEDUP_REMOVED lines=50> */
[----:B------:R-:W-:Y:S01]  /*40b0*/  R2UR UR4, R12 ;  /* 0x000000000c0472ca */ /* 0x000fe200000e0000 */
[----:B------:R-:W2:Y:S01]  /*40c0*/  LDL R72, [R1] ;  /* 0x0000000001487983 */ /* 0x000ea20000100800 */
[----:B------:R-:W-:Y:S02]  /*40d0*/  R2UR UR7, R73 ;  /* 0x00000000490772ca */ /* 0x000fe400000e0000 */
[----:B------:R-:W-:Y:S01]  /*40e0*/  R2UR UR5, R13 ;  /* 0x000000000d0572ca */ /* 0x000fe200000e0000 */
[----:B---3--:R-:W-:Y:S02]  /*40f0*/  VIADD R20, R20, 0xc02 ;  /* 0x00000c0214147836 */ /* 0x008fe40000000000 */
        /* <DEDUP_REMOVED lines=9> */
[----:B----4-:R-:W-:Y:S02]  /*4190*/  VIADD R18, R18, 0xc04 ;  /* 0x00000c0412127836 */ /* 0x010fe40000000000 */
        /* <DEDUP_REMOVED lines=39> */
[----:B------:R-:W-:Y:S02]  /*4410*/  ISETP.NE.AND P0, PT, R72, 0x3, PT ;  /* 0x000000034800780c */ /* 0x000fe40003f05270 */
[----:B-1----:R-:W-:-:S04]  /*4420*/  SHF.R.U32.HI R75, RZ, 0x7, R75 ;  /* 0x00000007ff4b7819 */ /* 0x002fc8000001164b */
[----:B------:R-:W-:Y:S01]  /*4430*/  IADD3 R10, -R75, 0xb, RZ ;  /* 0x0000000b4b0a7810 */ /* 0x000fe20007ffe1ff */
[----:B------:R-:W-:Y:S01]  /*4440*/  BSSY B0, `(.L_x_12638) ;  /* 0x0000005000007945 */ /* 0x000fe20003800000 */
[----:B------:R-:W-:-:S03]  /*4450*/  WARPGROUP.DEPBAR.LE gsb0, 0x0 ;  /* 0x00008000000079c5 */ /* 0x000fc60000010000 */
[----:B------:R0:W-:Y:S06]  /*4460*/  BAR.ARV R10, 0x100 ;  /* 0x0004000a0000751d */ /* 0x0001ec0000002000 */
[----:B------:R-:W-:Y:S05]  /*4470*/  @!P0 BRA `(.L_x_12639) ;  /* 0x0000000000048947 */ /* 0x000fea0003800000 */
[----:B------:R-:W-:Y:S01]  /*4480*/  BPT.TRAP 0x1 ;  /* 0x000000040000795c */ /* 0x000fe20000300000 */
.L_x_12639:
[----:B------:R-:W-:Y:S05]  /*4490*/  BSYNC B0 ;  /* 0x0000000000007941 */ /* 0x000fea0003800000 */
.L_x_12638:
[----:B0-----:R-:W2:Y:S02]  /*44a0*/  LDL.64 R10, [R1+0x20] ;  /* 0x00002000010a7983 */ /* 0x001ea40000100a00 */
        /* <DEDUP_REMOVED lines=8> */
[----:B------:R-:W4:Y:S04]  /*4530*/  LDL.128 R12, [R1+0x120] ;  /* 0x00012000010c7983 */ /* 0x000f280000100c00 */
[----:B------:R-:W3:Y:S04]  /*4540*/  LDL.128 R72, [R1+0x130] ;  /* 0x0001300001487983 */ /* 0x000ee80000100c00 */
[----:B--2---:R-:W2:Y:S04]  /*4550*/  LD.E R20, desc[UR36][R10.64] ;  /* 0x000000240a147980 */ /* 0x004ea8000c101900 */
[----:B------:R-:W4:Y:S01]  /*4560*/  LDL.64 R10, [R1+0x140] ;  /* 0x00014000010a7983 */ /* 0x000f220000100a00 */
[----:B------:R-:W-:-:S02]  /*4570*/  UMOV UR4, 0xffffffa0 ;  /* 0xffffffa000047882 */ /* 0x000fc40000000000 */
[----:B------:R-:W-:Y:S01]  /*4580*/  UIMAD UR4, UR43, UR4, 0x60 ;  /* 0x000000602b0474a4 */ /* 0x000fe2000f8e0204 */
[----:B---3--:R-:W-:-:S05]  /*4590*/  ISETP.GE.AND P1, PT, R73, 0x1, PT ;  /* 0x000000014900780c */ /* 0x008fca0003f26270 */
[----:B------:R-:W-:Y:S01]  /*45a0*/  VIADD R72, R72, UR4 ;  /* 0x0000000448487c36 */ /* 0x000fe20008000000 */
[----:B------:R-:W-:Y:S01]  /*45b0*/  BSSY B0, `(.L_x_12640) ;  /* 0x00000a2000007945 */ /* 0x000fe20003800000 */
[-C--:B--2---:R-:W-:Y:S01]  /*45c0*/  FMUL.FTZ R80, R34, R20.reuse ;  /* 0x0000001422507220 */ /* 0x084fe20000410000 */
[----:B------:R-:W-:Y:S01]  /*45d0*/  SHF.R.S32.HI R34, RZ, 0x1f, R77 ;  /* 0x0000001fff227819 */ /* 0x000fe2000001144d */
[-C--:B0-----:R-:W-:Y:S01]  /*45e0*/  FMUL.FTZ R7, R26, R20.reuse ;  /* 0x000000141a077220 */ /* 0x081fe20000410000 */
[-C--:B------:R-:W-:Y:S02]  /*45f0*/  FMUL.FTZ R26, R33, R20.reuse ;  /* 0x00000014211a7220 */ /* 0x080fe40000410000 */
[----:B------:R-:W-:Y:S01]  /*4600*/  LEA.HI R33, R34, R77, RZ, 0x7 ;  /* 0x0000004d22217211 */ /* 0x000fe200078f38ff */
[----:B------:R-:W-:-:S03]  /*4610*/  FMUL.FTZ R149, R36, R20 ;  /* 0x0000001424957220 */ /* 0x000fc60000410000 */
[----:B------:R-:W-:Y:S01]  /*4620*/  LOP3.LUT R36, R33, 0xffffff80, RZ, 0xc0, !PT ;  /* 0xffffff8021247812 */ /* 0x000fe200078ec0ff */
[----:B------:R-:W-:-:S04]  /*4630*/  FMUL.FTZ R138, R35, R20 ;  /* 0x00000014238a7220 */ /* 0x000fc80000410000 */
[----:B------:R-:W-:Y:S02]  /*4640*/  IMAD.IADD R36, R77, 0x1, -R36 ;  /* 0x000000014d247824 */ /* 0x000fe400078e0a24 */
[----:B------:R-:W-:-:S03]  /*4650*/  FMUL.FTZ R82, R38, R20 ;  /* 0x0000001426527220 */ /* 0x000fc60000410000 */
[----:B------:R-:W-:Y:S01]  /*4660*/  SHF.R.S32.HI R35, RZ, 0x1f, R36 ;  /* 0x0000001fff237819 */ /* 0x000fe20000011424 */
[----:B------:R-:W-:-:S03]  /*4670*/  FMUL.FTZ R19, R27, R20 ;  /* 0x000000141b137220 */ /* 0x000fc60000410000 */
[----:B------:R-:W-:Y:S01]  /*4680*/  LEA.HI R38, R35, R36, RZ, 0x2 ;  /* 0x0000002423267211 */ /* 0x000fe200078f10ff */
[-C--:B------:R-:W-:Y:S01]  /*4690*/  FMUL.FTZ R27, R37, R20.reuse ;  /* 0x00000014251b7220 */ /* 0x080fe20000410000 */
[-C--:B------:R-:W-:Y:S01]  /*46a0*/  FMUL.FTZ R147, R40, R20.reuse ;  /* 0x0000001428937220 */ /* 0x080fe20000410000 */
[----:B------:R-:W-:Y:S02]  /*46b0*/  LEA.HI R34, R34, R77, RZ, 0x2 ;  /* 0x0000004d22227211 */ /* 0x000fe400078f10ff */
        /* <DEDUP_REMOVED lines=18> */
[----:B----4-:R-:W-:Y:S01]  /*47e0*/  IMAD R41, R76, 0x8, R41 ;  /* 0x000000084c297824 */ /* 0x010fe200078e0229 */
[----:B------:R-:W-:Y:S01]  /*47f0*/  ISETP.NE.AND P0, PT, R10, 0x1, PT ;  /* 0x000000010a00780c */ /* 0x000fe20003f05270 */
        /* <DEDUP_REMOVED lines=10> */
[----:B------:R-:W0:Y:S01]  /*48a0*/  SHFL.IDX PT, R41, R10, RZ, 0x1c1f ;  /* 0x001c1fff0a297589 */ /* 0x000e2200000e0000 */
[----:B------:R-:W-:Y:S02]  /*48b0*/  IMAD R21, R40, -0x60, R13 ;  /* 0xffffffa028157824 */ /* 0x000fe400078e020d */
[-C--:B------:R-:W-:Y:S01]  /*48c0*/  FMUL.FTZ R135, R29, R20.reuse ;  /* 0x000000141d877220 */ /* 0x080fe20000410000 */
        /* <DEDUP_REMOVED lines=34> */
[----:B------:R-:W-:Y:S01]  /*4af0*/  FMUL.FTZ R44, R71, R20 ;  /* 0x00000014472c7220 */ /* 0x000fe20000410000 */
[----:B------:R-:W1:Y:S01]  /*4b00*/  MUFU.TANH R18, R18 ;  /* 0x0000001200127308 */ /* 0x000e620000002400 */
[----:B------:R-:W-:Y:S02]  /*4b10*/  IMAD R33, R36, -0x2, R33 ;  /* 0xfffffffe24217824 */ /* 0x000fe400078e0221 */
[----:B------:R-:W-:Y:S02]  /*4b20*/  VIADD R21, R21, 0x60 ;  /* 0x0000006015157836 */ /* 0x000fe40000000000 */
[----:B------:R-:W-:-:S03]  /*4b30*/  IMAD.IADD R20, R33, 0x1, -R12 ;  /* 0x0000000121147824 */ /* 0x000fc600078e0a0c */
[----:B------:R-:W2:Y:S01]  /*4b40*/  MUFU.TANH R24, R24 ;  /* 0x0000001800187308 */ /* 0x000ea20000002400 */
[----:B------:R-:W-:-:S07]  /*4b50*/  LOP3.LUT R33, RZ, R14, RZ, 0x33, !PT ;  /* 0x0000000eff217212 */ /* 0x000fce00078e33ff */
        /* <DEDUP_REMOVED lines=48> */
[----:B------:R-:W-:-:S02]  /*4e60*/  IMAD.U32 R43, RZ, RZ, UR4 ;  /* 0x00000004ff2b7e24 */ /* 0x000fc4000f8e00ff */
[----:B------:R-:W-:Y:S01]  /*4e70*/  IMAD.IADD R40, R20, 0x1, R33 ;  /* 0x0000000114287824 */ /* 0x000fe200078e0221 */
[----:B0-----:R-:W-:Y:S01]  /*4e80*/  VIADDMNMX R14, R41, R45, R38, PT ;  /* 0x0000002d290e7246 */ /* 0x001fe20003800126 */
[----:B------:R-:W-:Y:S02]  /*4e90*/  IMAD R42, R36, -0x2, R43 ;  /* 0xfffffffe242a7824 */ /* 0x000fe400078e022b */
        /* <DEDUP_REMOVED lines=12> */
.L_x_12643:
[----:B------:R-:W-:-:S13]  /*4f60*/  ISETP.NE.AND P0, PT, R73, 0x1, PT ;  /* 0x000000014900780c */ /* 0x000fda0003f05270 */
[----:B------:R-:W-:-:S05]  /*4f70*/  @P0 IMAD.HI.U32 R36, R15, R74, RZ ;  /* 0x0000004a0f240227 */ /* 0x000fca00078e00ff */
[----:B------:R-:W-:-:S07]  /*4f80*/  @P0 SHF.R.U32.HI R15, RZ, R75, R36 ;  /* 0x0000004bff0f0219 */ /* 0x000fce0000011624 */
.L_x_12644:
[----:B------:R-:W-:Y:S05]  /*4f90*/  BSYNC B1 ;  /* 0x0000000000017941 */ /* 0x000fea0003800000 */
.L_x_12642:
[----:B------:R-:W-:-:S05]  /*4fa0*/  IMAD R15, R15, R73, R42 ;  /* 0x000000490f0f7224 */ /* 0x000fca00078e022a */
[----:B------:R-:W-:Y:S02]  /*4fb0*/  VIMNMX R20, R20, R15, !PT ;  /* 0x0000000f14147248 */ /* 0x000fe40007fe0100 */
[----:B------:R-:W-:-:S07]  /*4fc0*/  VIADDMNMX R14, R15, R73, R14, PT ;  /* 0x000000490f0e7246 */ /* 0x000fce000380010e */
.L_x_12641:
[----:B------:R-:W-:Y:S05]  /*4fd0*/  BSYNC B0 ;  /* 0x0000000000007941 */ /* 0x000fea0003800000 */
.L_x_12640:
        /* <DEDUP_REMOVED lines=130> */
.L_x_12648:
[----:B------:R-:W-:-:S13]  /*5800*/  ISETP.NE.AND P6, PT, R73, 0x1, PT ;  /* 0x000000014900780c */ /* 0x000fda0003fc5270 */
[----:B------:R-:W-:-:S05]  /*5810*/  @P6 IMAD.HI.U32 R74, R12, R74, RZ ;  /* 0x0000004a0c4a6227 */ /* 0x000fca00078e00ff */
[----:B------:R-:W-:-:S07]  /*5820*/  @P6 SHF.R.U32.HI R12, RZ, R75, R74 ;  /* 0x0000004bff0c6219 */ /* 0x000fce000001164a */
.L_x_12649:
[----:B------:R-:W-:Y:S05]  /*5830*/  BSYNC B1 ;  /* 0x0000000000017941 */ /* 0x000fea0003800000 */
.L_x_12647:
[----:B------:R-:W-:-:S05]  /*5840*/  IMAD R13, R12, R73, R42 ;  /* 0x000000490c0d7224 */ /* 0x000fca00078e022a */
[----:B------:R-:W-:Y:S02]  /*5850*/  VIADDMNMX R14, R13, R73, R14, PT ;  /* 0x000000490d0e7246 */ /* 0x000fe4000380010e */
[----:B------:R-:W-:-:S07]  /*5860*/  VIMNMX R18, R18, R13, !PT ;  /* 0x0000000d12127248 */ /* 0x000fce0007fe0100 */
.L_x_12646:
[----:B------:R-:W-:Y:S05]  /*5870*/  BSYNC B0 ;  /* 0x0000000000007941 */ /* 0x000fea0003800000 */
.L_x_12645:
        /* <DEDUP_REMOVED lines=22> */
[----:B------:R-:W4:Y:S01]  /*59e0*/  LDL R68, [R1+0x264] ;  /* 0x0002640001447983 */ /* 0x000f220000100800 */
[----:B------:R-:W-:Y:S02]  /*59f0*/  FMNMX.FTZ R10, R153, R10, !PT ;  /* 0x0000000a990a7209 */ /* 0x000fe40007810000 */
[----:B------:R-:W-:Y:S01]  /*5a00*/  ISETP.LT.OR P0, PT, R14, 0x11, P0 ;  /* 0x000000110e00780c */ /* 0x000fe20000701670 */
[----:B------:R-:W4:Y:S01]  /*5a10*/  LDL R70, [R1+0x268] ;  /* 0x0002680001467983 */ /* 0x000f220000100800 */
[----:B------:R-:W-:-:S02]  /*5a20*/  FMNMX.FTZ R10, R135, R10, !PT ;  /* 0x0000000a870a7209 */ /* 0x000fc40007810000 */
[----:B------:R-:W-:Y:S01]  /*5a30*/  FSEL R80, R80, -INF , !P0 ;  /* 0xff80000050507808 */ /* 0x000fe20004000000 */
[----:B------:R-:W4:Y:S01]  /*5a40*/  LDL R38, [R1+0x274] ;  /* 0x0002740001267983 */ /* 0x000f220000100800 */
[----:B------:R-:W-:Y:S02]  /*5a50*/  ISETP.GT.AND P0, PT, R18, 0x11, !P1 ;  /* 0x000000111200780c */ /* 0x000fe40004f04270 */
[----:B------:R-:W-:Y:S01]  /*5a60*/  ISETP.NE.AND P1, PT, R58, RZ, PT ;  /* 0x000000ff3a00720c */ /* 0x000fe20003f25270 */
[----:B------:R-:W4:Y:S01]  /*5a70*/  LDL R48, [R1+0x280] ;  /* 0x0002800001307983 */ /* 0x000f220000100800 */
[----:B------:R-:W-:Y:S02]  /*5a80*/  ISETP.LT.OR P0, PT, R14, 0x12, P0 ;  /* 0x000000120e00780c */ /* 0x000fe40000701670 */
[----:B------:R-:W-:Y:S01]  /*5a90*/  FMNMX.FTZ R10, R151, R10, !PT ;  /* 0x0000000a970a7209 */ /* 0x000fe20007810000 */
[----:B------:R-:W4:Y:S01]  /*5aa0*/  LDL R58, [R1+0x250] ;  /* 0x00025000013a7983 */ /* 0x000f220000100800 */
[----:B------:R-:W-:-:S02]  /*5ab0*/  FSEL R138, R138, -INF , !P0 ;  /* 0xff8000008a8a7808 */ /* 0x000fc40004000000 */
[----:B------:R-:W-:Y:S01]  /*5ac0*/  ISETP.GT.AND P0, PT, R18, 0x18, !P6 ;  /* 0x000000181200780c */ /* 0x000fe20007704270 */
[----:B------:R-:W4:Y:S01]  /*5ad0*/  LDL R46, [R1+0x28c] ;  /* 0x00028c00012e7983 */ /* 0x000f220000100800 */
[----:B------:R-:W-:Y:S02]  /*5ae0*/  ISETP.NE.AND P6, PT, R24, RZ, PT ;  /* 0x000000ff1800720c */ /* 0x000fe40003fc5270 */
[----:B------:R-:W-:Y:S01]  /*5af0*/  ISETP.LT.OR P0, PT, R14, 0x19, P0 ;  /* 0x000000190e00780c */ /* 0x000fe20000701670 */
[----:B------:R-:W4:Y:S01]  /*5b00*/  LDL.64 R24, [R1+0x88] ;  /* 0x0000880001187983 */ /* 0x000f220000100a00 */
[----:B------:R-:W-:Y:S02]  /*5b10*/  FMNMX.FTZ R10, R43, R10, !PT ;  /* 0x0000000a2b0a7209 */ /* 0x000fe40007810000 */
[----:B------:R-:W-:Y:S01]  /*5b20*/  FSEL R82, R82, -INF , !P0 ;  /* 0xff80000052527808 */ /* 0x000fe20004000000 */
[----:B------:R-:W4:Y:S01]  /*5b30*/  LDL R42, [R1+0x290] ;  /* 0x00029000012a7983 */ /* 0x000f220000100800 */
[----:B------:R-:W-:-:S02]  /*5b40*/  ISETP.NE.AND P0, PT, R50, RZ, PT ;  /* 0x000000ff3200720c */ /* 0x000fc40003f05270 */
[----:B------:R-:W-:Y:S01]  /*5b50*/  FMNMX.FTZ R10, R149, R10, !PT ;  /* 0x0000000a950a7209 */ /* 0x000fe20007810000 */
[----:B------:R-:W4:Y:S01]  /*5b60*/  LDL R50, [R1+0x27c] ;  /* 0x00027c0001327983 */ /* 0x000f220000100800 */
[----:B------:R-:W-:Y:S02]  /*5b70*/  ISETP.GT.AND P0, PT, R18, 0x19, !P0 ;  /* 0x000000191200780c */ /* 0x000fe40004704270 */
[----:B------:R-:W-:Y:S01]  /*5b80*/  FMNMX.FTZ R10, R47, R10, !PT ;  /* 0x0000000a2f0a7209 */ /* 0x000fe20007810000 */
[----:B------:R-:W4:Y:S01]  /*5b90*/  LDL R129, [R1+0x2a4] ;  /* 0x0002a40001817983 */ /* 0x000f220000100800 */
[----:B------:R-:W-:Y:S02]  /*5ba0*/  ISETP.LT.OR P0, PT, R14, 0x1a, P0 ;  /* 0x0000001a0e00780c */ /* 0x000fe40000701670 */
[----:B------:R-:W-:Y:S01]  /*5bb0*/  FMNMX.FTZ R10, R147, R10, !PT ;  /* 0x0000000a930a7209 */ /* 0x000fe20007810000 */
        /* <DEDUP_REMOVED lines=34> */
[----:B------:R-:W-:Y:S02]  /*5de0*/  ISETP.NE.AND P0, PT, R54, RZ, PT ;  /* 0x000000ff3600720c */ /* 0x000fe40003f05270 */
[C---:B------:R-:W-:Y:S01]  /*5df0*/  ISETP.GT.AND P2, PT, R18.reuse, 0x49, !P2 ;  /* 0x000000491200780c */ /* 0x040fe20005744270 */
[----:B------:R-:W4:Y:S01]  /*5e00*/  LDL R54, [R1+0x26c] ;  /* 0x00026c0001367983 */ /* 0x000f220000100800 */
[----:B------:R-:W-:-:S02]  /*5e10*/  ISETP.GT.AND P0, PT, R18, 0x29, !P0 ;  /* 0x000000291200780c */ /* 0x000fc40004704270 */
[----:B------:R-:W-:Y:S01]  /*5e20*/  FMNMX.FTZ R10, R39, R10, !PT ;  /* 0x0000000a270a7209 */ /* 0x000fe20007810000 */
[----:B------:R-:W4:Y:S01]  /*5e30*/  LDL R119, [R1+0x2d4] ;  /* 0x0002d40001777983 */ /* 0x000f220000100800 */
[----:B------:R-:W-:Y:S02]  /*5e40*/  ISETP.LT.OR P0, PT, R14, 0x2a, P0 ;  /* 0x0000002a0e00780c */ /* 0x000fe40000701670 */
[----:B------:R-:W-:Y:S01]  /*5e50*/  ISETP.GT.AND P3, PT, R18, 0x50, !P3 ;  /* 0x000000501200780c */ /* 0x000fe20005f64270 */
[----:B------:R-:W4:Y:S01]  /*5e60*/  LDL R118, [R1+0x2d8] ;  /* 0x0002d80001767983 */ /* 0x000f220000100800 */
[----:B------:R-:W-:Y:S02]  /*5e70*/  FSEL R86, R86, -INF , !P0 ;  /* 0xff80000056567808 */ /* 0x000fe40004000000 */
[----:B------:R-:W-:Y:S01]  /*5e80*/  ISETP.NE.AND P0, PT, R29, RZ, PT ;  /* 0x000000ff1d00720c */ /* 0x000fe20003f05270 */
[----:B------:R-:W4:Y:S01]  /*5e90*/  LDL R117, [R1+0x2dc] ;  /* 0x0002dc0001757983 */ /* 0x000f220000100800 */
[----:B------:R-:W-:-:S02]  /*5ea0*/  ISETP.LT.OR P2, PT, R14, 0x4a, P2 ;  /* 0x0000004a0e00780c */ /* 0x000fc40001741670 */
[----:B------:R-:W-:Y:S01]  /*5eb0*/  ISETP.GT.AND P0, PT, R18, 0x30, !P0 ;  /* 0x000000301200780c */ /* 0x000fe20004704270 */
[----:B------:R-:W4:Y:S01]  /*5ec0*/  LDL R29, [R1+0x230] ;  /* 0x00023000011d7983 */ /* 0x000f220000100800 */
[----:B------:R-:W-:Y:S02]  /*5ed0*/  FMNMX.FTZ R10, R21, R10, !PT ;  /* 0x0000000a150a7209 */ /* 0x000fe40007810000 */
[----:B------:R-:W-:Y:S01]  /*5ee0*/  ISETP.LT.OR P0, PT, R14, 0x31, P0 ;  /* 0x000000310e00780c */ /* 0x000fe20000701670 */
[----:B------:R-:W4:Y:S01]  /*5ef0*/  LDL R116, [R1+0x2e0] ;  /* 0x0002e00001747983 */ /* 0x000f220000100800 */
[----:B------:R-:W-:Y:S02]  /*5f00*/  ISETP.GT.AND P4, PT, R18, 0x51, !P4 ;  /* 0x000000511200780c */ /* 0x000fe40006784270 */
[----:B------:R-:W-:Y:S01]  /*5f10*/  FSEL R174, R174, -INF , !P0 ;  /* 0xff800000aeae7808 */ /* 0x000fe20004000000 */
[----:B------:R-:W4:Y:S01]  /*5f20*/  LDL R115, [R1+0x2e8] ;  /* 0x0002e80001737983 */ /* 0x000f220000100800 */
[----:B------:R-:W-:-:S02]  /*5f30*/  ISETP.NE.AND P0, PT, R30, RZ, PT ;  /* 0x000000ff1e00720c */ /* 0x000fc40003f05270 */
[----:B------:R-:W-:Y:S01]  /*5f40*/  ISETP.LT.OR P3, PT, R14, 0x51, P3 ;  /* 0x000000510e00780c */ /* 0x000fe20001f61670 */
[----:B------:R-:W4:Y:S01]  /*5f50*/  LDL R30, [R1+0x278] ;  /* 0x00027800011e7983 */ /* 0x000f220000100800 */
[----:B------:R-:W-:Y:S02]  /*5f60*/  ISETP.GT.AND P0, PT, R18, 0x31, !P0 ;  /* 0x000000311200780c */ /* 0x000fe40004704270 */
[----:B------:R-:W-:Y:S01]  /*5f70*/  FSEL R94, R94, -INF , !P2 ;  /* 0xff8000005e5e7808 */ /* 0x000fe20005000000 */
[----:B------:R-:W4:Y:S01]  /*5f80*/  LDL R114, [R1+0x2ec] ;  /* 0x0002ec0001727983 */ /* 0x000f220000100800 */
[----:B------:R-:W-:Y:S02]  /*5f90*/  ISETP.LT.OR P0, PT, R14, 0x32, P0 ;  /* 0x000000320e00780c */ /* 0x000fe40000701670 */
[----:B------:R-:W-:Y:S01]  /*5fa0*/  FMNMX.FTZ R10, R37, R10, !PT ;  /* 0x0000000a250a7209 */ /* 0x000fe20007810000 */
[----:B------:R-:W4:Y:S01]  /*5fb0*/  LDL R113, [R1+0x2f0] ;  /* 0x0002f00001717983 */ /* 0x000f220000100800 */
[----:B------:R-:W-:-:S02]  /*5fc0*/  FSEL R88, R88, -INF , !P0 ;  /* 0xff80000058587808 */ /* 0x000fc40004000000 */
[----:B------:R-:W-:Y:S01]  /*5fd0*/  ISETP.NE.AND P0, PT, R56, RZ, PT ;  /* 0x000000ff3800720c */ /* 0x000fe20003f05270 */
[----:B------:R-:W4:Y:S01]  /*5fe0*/  LDL R112, [R1+0x2f4] ;  /* 0x0002f40001707983 */ /* 0x000f220000100800 */
[C---:B------:R-:W-:Y:S02]  /*5ff0*/  ISETP.GT.AND P5, PT, R18.reuse, 0x58, !P5 ;  /* 0x000000581200780c */ /* 0x040fe40006fa4270 */
[----:B------:R-:W-:Y:S01]  /*6000*/  ISETP.GT.AND P0, PT, R18, 0x38, !P0 ;  /* 0x000000381200780c */ /* 0x000fe20004704270 */
[----:B------:R-:W4:Y:S01]  /*6010*/  LDL R56, [R1+0x24c] ;  /* 0x00024c0001387983 */ /* 0x000f220000100800 */
[C---:B------:R-:W-:Y:S02]  /*6020*/  ISETP.LT.OR P4, PT, R14.reuse, 0x52, P4 ;  /* 0x000000520e00780c */ /* 0x040fe40002781670 */
[----:B------:R-:W-:Y:S01]  /*6030*/  ISETP.LT.OR P0, PT, R14, 0x39, P0 ;  /* 0x000000390e00780c */ /* 0x000fe20000701670 */
[----:B------:R-:W4:Y:S01]  /*6040*/  LDL R111, [R1+0x2f8] ;  /* 0x0002f800016f7983 */ /* 0x000f220000100800 */
[----:B------:R-:W-:-:S02]  /*6050*/  FSEL R76, R76, -INF , !P3 ;  /* 0xff8000004c4c7808 */ /* 0x000fc40005800000 */
[----:B------:R-:W-:Y:S01]  /*6060*/  FSEL R218, R218, -INF , !P0 ;  /* 0xff800000dada7808 */ /* 0x000fe20004000000 */
[----:B------:R-:W4:Y:S01]  /*6070*/  LDL R110, [R1+0x2fc] ;  /* 0x0002fc00016e7983 */ /* 0x000f220000100800 */
[----:B------:R-:W-:Y:S02]  /*6080*/  ISETP.NE.AND P0, PT, R31, RZ, PT ;  /* 0x000000ff1f00720c */ /* 0x000fe40003f05270 */
[----:B------:R-:W-:Y:S01]  /*6090*/  FMNMX.FTZ R10, R35, R10, !PT ;  /* 0x0000000a230a7209 */ /* 0x000fe20007810000 */
[----:B------:R-:W4:Y:S01]  /*60a0*/  LDL R31, [R1+0x298] ;  /* 0x00029800011f7983 */ /* 0x000f220000100800 */
[----:B------:R-:W-:Y:S02]  /*60b0*/  ISETP.GT.AND P0, PT, R18, 0x39, !P0 ;  /* 0x000000391200780c */ /* 0x000fe40004704270 */
[C---:B------:R-:W-:Y:S01]  /*60c0*/  ISETP.LT.OR P5, PT, R14.reuse, 0x59, P5 ;  /* 0x000000590e00780c */ /* 0x040fe20002fa1670 */
[----:B------:R-:W4:Y:S01]  /*60d0*/  LDL R109, [R1+0x304] ;  /* 0x00030400016d7983 */ /* 0x000f220000100800 */
[----:B------:R-:W-:-:S02]  /*60e0*/  ISETP.LT.OR P0, PT, R14, 0x3a, P0 ;  /* 0x0000003a0e00780c */ /* 0x000fc40000701670 */
[----:B------:R-:W-:Y:S01]  /*60f0*/  FSEL R74, R34, -INF , !P4 ;  /* 0xff800000224a7808 */ /* 0x000fe20006000000 */
        /* <DEDUP_REMOVED lines=10> */
[----:B------:R-:W-:Y:S02]  /*61a0*/  ISETP.GT.AND P0, PT, R18, RZ, !P6 ;  /* 0x000000ff1200720c */ /* 0x000fe40007704270 */
[C---:B------:R-:W-:Y:S01]  /*61b0*/  ISETP.LT.OR P1, PT, R14.reuse, 0x49, P1 ;  /* 0x000000490e00780c */ /* 0x040fe20000f21670 */
[----:B------:R-:W4:Y:S01]  /*61c0*/  LDL R105, [R1+0x314] ;  /* 0x0003140001697983 */ /* 0x000f220000100800 */
[----:B------:R-:W-:Y:S02]  /*61d0*/  ISETP.LT.OR P0, PT, R14, 0x1, P0 ;  /* 0x000000010e00780c */ /* 0x000fe40000701670 */
[----:B------:R-:W-:Y:S01]  /*61e0*/  FSEL R168, R168, -INF , !P1 ;  /* 0xff800000a8a87808 */ /* 0x000fe20004800000 */
        /* <DEDUP_REMOVED lines=14> */
[----:B------:R-:W-:Y:S01]  /*62d0*/  ISETP.NE.AND P6, PT, R32, RZ, PT ;  /* 0x000000ff2000720c */ /* 0x000fe20003fc5270 */
[----:B------:R-:W4:Y:S01]  /*62e0*/  LDL R100, [R1+0x32c] ;  /* 0x00032c0001647983 */ /* 0x000f220000100800 */
[----:B------:R-:W-:Y:S02]  /*62f0*/  FMNMX.FTZ R7, R138, R7, !PT ;  /* 0x000000078a077209 */ /* 0x000fe40007810000 */
[----:B------:R-:W-:Y:S01]  /*6300*/  ISETP.GT.AND P6, PT, R18, 0x59, !P6 ;  /* 0x000000591200780c */ /* 0x000fe200077c4270 */
[----:B------:R-:W4:Y:S01]  /*6310*/  LDL R32, [R1+0x244] ;  /* 0x0002440001207983 */ /* 0x000f220000100800 */
[----:B------:R-:W-:-:S02]  /*6320*/  FMNMX.FTZ R7, R82, R7, !PT ;  /* 0x0000000752077209 */ /* 0x000fc40007810000 */
[----:B------:R-:W-:Y:S01]  /*6330*/  FMNMX.FTZ R10, R15, R10, !PT ;  /* 0x0000000a0f0a7209 */ /* 0x000fe20007810000 */
[----:B------:R-:W4:Y:S01]  /*6340*/  LDL R99, [R1+0x330] ;  /* 0x0003300001637983 */ /* 0x000f220000100800 */
[----:B------:R-:W-:Y:S02]  /*6350*/  FMNMX.FTZ R7, R132, R7, !PT ;  /* 0x0000000784077209 */ /* 0x000fe40007810000 */
[----:B------:R-:W-:Y:S01]  /*6360*/  ISETP.LT.OR P6, PT, R14, 0x5a, P6 ;  /* 0x0000005a0e00780c */ /* 0x000fe200037c1670 */
[----:B------:R-:W4:Y:S01]  /*6370*/  LDL R98, [R1+0x334] ;  /* 0x0003340001627983 */ /* 0x000f220000100800 */
[----:B------:R-:W-:Y:S02]  /*6380*/  FMNMX.FTZ R7, R136, R7, !PT ;  /* 0x0000000788077209 */ /* 0x000fe40007810000 */
[----:B------:R-:W-:Y:S01]  /*6390*/  FSEL R72, R11, -INF , !P5 ;  /* 0xff8000000b487808 */ /* 0x000fe20006800000 */
[----:B------:R-:W4:Y:S01]  /*63a0*/  LDL R97, [R1+0x33c] ;  /* 0x00033c0001617983 */ /* 0x000f220000100800 */
[----:B------:R-:W-:-:S02]  /*63b0*/  FMNMX.FTZ R7, R84, R7, !PT ;  /* 0x0000000754077209 */ /* 0x000fc40007810000 */
[----:B------:R-:W-:Y:S01]  /*63c0*/  FMNMX.FTZ R10, R33, R10, !PT ;  /* 0x0000000a210a7209 */ /* 0x000fe20007810000 */
[----:B------:R-:W4:Y:S01]  /*63d0*/  LDL R96, [R1+0x340] ;  /* 0x0003400001607983 */ /* 0x000f220000100800 */
[----:B------:R-:W-:Y:S02]  /*63e0*/  FMNMX.FTZ R7, R134, R7, !PT ;  /* 0x0000000786077209 */ /* 0x000fe40007810000 */
[----:B------:R-:W-:Y:S01]  /*63f0*/  FSEL R44, R44, -INF , !P6 ;  /* 0xff8000002c2c7808 */ /* 0x000fe20007000000 */
[----:B------:R-:W0:Y:S01]  /*6400*/  SHFL.BFLY PT, R13, R10, 0x2, 0x1f ;  /* 0x0c401f000a0d7f89 */ /* 0x000e2200000e0000 */
[----:B------:R-:W-:-:S03]  /*6410*/  FMNMX.FTZ R7, R86, R7, !PT ;  /* 0x0000000756077209 */ /* 0x000fc60007810000 */
[----:B------:R-:W4:Y:S01]  /*6420*/  LDL R95, [R1+0x344] ;  /* 0x00034400015f7983 */ /* 0x000f220000100800 */
        /* <DEDUP_REMOVED lines=23> */
[----:B------:R-:W4:Y:S04]  /*65a0*/  LDL R71, [R1+0x3b4] ;  /* 0x0003b40001477983 */ /* 0x000f280000100800 */
[----:B------:R-:W-:Y:S04]  /*65b0*/  STL.64 [R1+0x210], R10 ;  /* 0x0002100a01007387 */ /* 0x000fe80000100a00 */
[----:B------:R-:W4:Y:S01]  /*65c0*/  LDL R14, [R1+0x214] ;  /* 0x00021400010e7983 */ /* 0x000f220000100800 */
[----:B0-----:R-:W-:-:S03]  /*65d0*/  FMNMX.FTZ R7, R10, R13, !PT ;  /* 0x0000000d0a077209 */ /* 0x001fc60007810000 */
[----:B---3--:R-:W-:Y:S04]  /*65e0*/  STL [R1+0x248], R40 ;  /* 0x0002482801007387 */ /* 0x008fe80000100800 */
[----:B------:R-:W0:Y:S04]  /*65f0*/  SHFL.BFLY PT, R12, R7, 0x1, 0x1f ;  /* 0x0c201f00070c7f89 */ /* 0x000e2800000e0000 */
[----:B--2---:R1:W-:Y:S04]  /*6600*/  STL [R1+0x284], R36 ;  /* 0x0002842401007387 */ /* 0x0043e80000100800 */
[----:B----4-:R-:W-:Y:S04]  /*6610*/  STL [R1+0x258], R62 ;  /* 0x0002583e01007387 */ /* 0x010fe80000100800 */
[----:B------:R2:W-:Y:S04]  /*6620*/  STL [R1+0x240], R26 ;  /* 0x0002401a01007387 */ /* 0x0005e80000100800 */
[----:B-1----:R-:W3:Y:S04]  /*6630*/  LDL R36, [R1+0x38c] ;  /* 0x00038c0001247983 */ /* 0x002ee80000100800 */
[----:B------:R-:W-:Y:S01]  /*6640*/  STL [R1+0x25c], R64 ;  /* 0x00025c4001007387 */ /* 0x000fe20000100800 */
[----:B0-----:R-:W-:-:S03]  /*6650*/  FMNMX.FTZ R12, R7, R12, !PT ;  /* 0x0000000c070c7209 */ /* 0x001fc60007810000 */
[----:B--2---:R-:W2:Y:S04]  /*6660*/  LDL R26, [R1+0x2a0] ;  /* 0x0002a000011a7983 */ /* 0x004ea80000100800 */
[----:B------:R-:W-:Y:S04]  /*6670*/  STL [R1+0x210], R12 ;  /* 0x0002100c01007387 */ /* 0x000fe80000100800 */
[----:B------:R-:W4:Y:S04]  /*6680*/  LDL R18, [R1+0x210] ;  /* 0x0002100001127983 */ /* 0x000f280000100800 */
        /* <DEDUP_REMOVED lines=10> */
[----:B0-----:R-:W2:Y:S04]  /*6730*/  LDL R27, [R1+0x418] ;  /* 0x00041800011b7983 */ /* 0x001ea80000100800 */
[----:B------:R-:W-:Y:S04]  /*6740*/  STL [R1+0x270], R52 ;  /* 0x0002703401007387 */ /* 0x000fe80000100800 */
[----:B------:R-:W2:Y:S04]  /*6750*/  LDL R40, [R1+0x2b4] ;  /* 0x0002b40001287983 */ /* 0x000ea80000100800 */
[----:B------:R-:W2:Y:S04]  /*6760*/  LDL R38, [R1+0x31c] ;  /* 0x00031c0001267983 */ /* 0x000ea80000100800 */
[----:B------:R0:W-:Y:S04]  /*6770*/  STL [R1+0x288], R28 ;  /* 0x0002881c01007387 */ /* 0x0001e80000100800 */
[----:B------:R-:W2:Y:S04]  /*6780*/  LDL R70, [R1+0x3b8] ;  /* 0x0003b80001467983 */ /* 0x000ea80000100800 */
[----:B------:R-:W2:Y:S04]  /*6790*/  LDL R69, [R1+0x3bc] ;  /* 0x0003bc0001457983 */ /* 0x000ea80000100800 */
[----:B0-----:R-:W2:Y:S04]  /*67a0*/  LDL R28, [R1+0x3a8] ;  /* 0x0003a800011c7983 */ /* 0x001ea80000100800 */
[----:B------:R-:W-:Y:S04]  /*67b0*/  STL [R1+0x26c], R54 ;  /* 0x00026c3601007387 */ /* 0x000fe80000100800 */
[----:B------:R-:W2:Y:S04]  /*67c0*/  LDL R68, [R1+0x3c0] ;  /* 0x0003c00001447983 */ /* 0x000ea80000100800 */
[----:B------:R-:W2:Y:S04]  /*67d0*/  LDL R67, [R1+0x3c8] ;  /* 0x0003c80001437983 */ /* 0x000ea80000100800 */
[----:B------:R-:W2:Y:S04]  /*67e0*/  LDL R66, [R1+0x3cc] ;  /* 0x0003cc0001427983 */ /* 0x000ea80000100800 */
[----:B------:R-:W2:Y:S04]  /*67f0*/  LDL R65, [R1+0x3d0] ;  /* 0x0003d00001417983 */ /* 0x000ea80000100800 */
[----:B------:R-:W2:Y:S04]  /*6800*/  LDL R64, [R1+0x3d4] ;  /* 0x0003d40001407983 */ /* 0x000ea80000100800 */
[----:B------:R0:W-:Y:S04]  /*6810*/  STL [R1+0x278], R30 ;  /* 0x0002781e01007387 */ /* 0x0001e80000100800 */
[----:B------:R-:W2:Y:S04]  /*6820*/  LDL R63, [R1+0x3d8] ;  /* 0x0003d800013f7983 */ /* 0x000ea80000100800 */
[----:B------:R-:W2:Y:S04]  /*6830*/  LDL R62, [R1+0x3dc] ;  /* 0x0003dc00013e7983 */ /* 0x000ea80000100800 */
[----:B0-----:R-:W2:Y:S04]  /*6840*/  LDL R30, [R1+0x338] ;  /* 0x00033800011e7983 */ /* 0x001ea80000100800 */
[----:B------:R0:W-:Y:S04]  /*6850*/  STL [R1+0x24c], R56 ;  /* 0x00024c3801007387 */ /* 0x0001e80000100800 */
[----:B------:R-:W2:Y:S04]  /*6860*/  LDL R61, [R1+0x3e4] ;  /* 0x0003e400013d7983 */ /* 0x000ea80000100800 */
[----:B------:R-:W2:Y:S04]  /*6870*/  LDL R58, [R1+0x3f0] ;  /* 0x0003f000013a7983 */ /* 0x000ea80000100800 */
[----:B------:R1:W-:Y:S04]  /*6880*/  STL [R1+0x298], R31 ;  /* 0x0002981f01007387 */ /* 0x0003e80000100800 */
[----:B0-----:R-:W2:Y:S04]  /*6890*/  LDL R56, [R1+0x3f8] ;  /* 0x0003f80001387983 */ /* 0x001ea80000100800 */
[----:B------:R-:W2:Y:S04]  /*68a0*/  LDL R54, [R1+0x404] ;  /* 0x0004040001367983 */ /* 0x000ea80000100800 */
[----:B------:R0:W-:Y:S04]  /*68b0*/  STL [R1+0x294], R34 ;  /* 0x0002942201007387 */ /* 0x0001e80000100800 */
[----:B-1----:R-:W2:Y:S04]  /*68c0*/  LDL R31, [R1+0x3e0] ;  /* 0x0003e000011f7983 */ /* 0x002ea80000100800 */
[----:B------:R-:W2:Y:S04]  /*68d0*/  LDL R52, [R1+0x40c] ;  /* 0x00040c0001347983 */ /* 0x000ea80000100800 */
[----:B0-----:R-:W3:Y:S04]  /*68e0*/  LDL R34, [R1+0x3fc] ;  /* 0x0003fc0001227983 */ /* 0x001ee80000100800 */
[----:B------:R-:W2:Y:S04]  /*68f0*/  LDL R50, [R1+0x414] ;  /* 0x0004140001327983 */ /* 0x000ea80000100800 */
[----:B------:R-:W2:Y:S04]  /*6900*/  LDL R48, [R1+0x420] ;  /* 0x0004200001307983 */ /* 0x000ea80000100800 */
[----:B------:R0:W-:Y:S04]  /*6910*/  STL [R1+0x254], R60 ;  /* 0x0002543c01007387 */ /* 0x0001e80000100800 */
[----:B------:R-:W2:Y:S04]  /*6920*/  LDL R46, [R1+0x428] ;  /* 0x00042800012e7983 */ /* 0x000ea80000100800 */
[----:B------:R-:W2:Y:S04]  /*6930*/  LDL R42, [R1+0x438] ;  /* 0x00043800012a7983 */ /* 0x000ea80000100800 */
[----:B0-----:R-:W2:Y:S04]  /*6940*/  LDL R60, [R1+0x3e8] ;  /* 0x0003e800013c7983 */ /* 0x001ea80000100800 */
[----:B------:R-:W0:Y:S02]  /*6950*/  SHFL.BFLY PT, R7, R14, 0x2, 0x1f ;  /* 0x0c401f000e077f89 */ /* 0x000e2400000e0000 */
[----:B0-----:R-:W-:-:S05]  /*6960*/  FMNMX.FTZ R7, R7, R14, !PT ;  /* 0x0000000e07077209 */ /* 0x001fca0007810000 */
[----:B------:R-:W0:Y:S01]  /*6970*/  SHFL.BFLY PT, R10, R7, 0x1, 0x1f ;  /* 0x0c201f00070a7f89 */ /* 0x000e2200000e0000 */
[----:B------:R0:W-:Y:S01]  /*6980*/  BAR.SYNC.DEFER_BLOCKING R4, 0x100 ;  /* 0x000400040000751d */ /* 0x0001e20000010000 */
[----:B----4-:R-:W-:Y:S01]  /*6990*/  FMUL.FTZ R11, R29, R18 ;  /* 0x000000121d0b7220 */ /* 0x010fe20000410000 */
[----:B------:R-:W-:-:S04]  /*69a0*/  FSETP.NEU.FTZ.AND P0, PT, R18, -INF , PT ;  /* 0xff8000001200780b */ /* 0x000fc80003f1d000 */
[----:B------:R-:W-:Y:S02]  /*69b0*/  FSEL R12, R11, RZ, P0 ;  /* 0x000000ff0b0c7208 */ /* 0x000fe40000000000 */
[----:B0-----:R-:W-:-:S03]  /*69c0*/  FMNMX.FTZ R4, R7, R10, !PT ;  /* 0x0000000a07047209 */ /* 0x001fc60007810000 */
[-CC-:B------:R-:W-:Y:S01]  /*69d0*/  FFMA.FTZ R20, R39, R29.reuse, -R12.reuse ;  /* 0x0000001d27147223 */ /* 0x180fe2000001080c */
[C---:B------:R-:W-:Y:S01]  /*69e0*/  FSETP.NEU.FTZ.AND P0, PT, R4.reuse, -INF , PT ;  /* 0xff8000000400780b */ /* 0x040fe20003f1d000 */
[-C--:B------:R-:W-:Y:S01]  /*69f0*/  FMUL.FTZ R7, R4, R29.reuse ;  /* 0x0000001d04077220 */ /* 0x080fe20000410000 */
[-CC-:B------:R-:W-:Y:S02]  /*6a00*/  FFMA.FTZ R10, R35, R29.reuse, -R12.reuse ;  /* 0x0000001d230a7223 */ /* 0x180fe4000001080c */
[----:B------:R-:W4:Y:S02]  /*6a10*/  LDL R35, [R1+0x3c4] ;  /* 0x0003c40001237983 */ /* 0x000f240000100800 */
[----:B------:R-:W-:Y:S01]  /*6a20*/  FSEL R39, R7, RZ, P0 ;  /* 0x000000ff07277208 */ /* 0x000fe20000000000 */
[-C--:B------:R-:W-:Y:S02]  /*6a30*/  FFMA.FTZ R7, R37, R29.reuse, -R12 ;  /* 0x0000001d25077223 */ /* 0x080fe4000001080c */
[----:B------:R-:W4:Y:S02]  /*6a40*/  LDL R37, [R1+0x354] ;  /* 0x0003540001257983 */ /* 0x000f240000100800 */
[----:B------:R-:W-:Y:S01]  /*6a50*/  FFMA.FTZ R18, R44, R29, -R39 ;  /* 0x0000001d2c127223 */ /* 0x000fe20000010827 */
[----:B------:R-:W-:-:S02]  /*6a60*/  IMAD R44, R45, 0xc00, R24 ;  /* 0x00000c002d2c7824 */ /* 0x000fc400078e0218 */
        /* <DEDUP_REMOVED lines=20> */
[----:B------:R-:W4:Y:S01]  /*6bb0*/  LDL R24, [R1+0x300] ;  /* 0x0003000001187983 */ /* 0x000f220000100800 */
        /* <DEDUP_REMOVED lines=24> */
[----:B------:R-:W4:Y:S04]  /*6d40*/  LDL R45, [R1+0x42c] ;  /* 0x00042c00012d7983 */ /* 0x000f280000100800 */
[----:B------:R-:W4:Y:S04]  /*6d50*/  LDL R29, [R1+0x370] ;  /* 0x00037000011d7983 */ /* 0x000f280000100800 */
        /* <DEDUP_REMOVED lines=25> */
[----:B------:R-:W-:Y:S08]  /*6ef0*/  MUFU.EX2 R152, R152 ;  /* 0x0000009800987308 */ /* 0x000ff00000000800 */
[----:B------:R-:W0:Y:S08]  /*6f00*/  MUFU.EX2 R130, R130 ;  /* 0x0000008200827308 */ /* 0x000e300000000800 */
[----:B------:R-:W1:Y:S08]  /*6f10*/  MUFU.EX2 R153, R153 ;  /* 0x0000009900997308 */ /* 0x000e700000000800 */
[----:B------:R-:W2:Y:S01]  /*6f20*/  MUFU.EX2 R135, R135 ;  /* 0x0000008700877308 */ /* 0x000ea20000000800 */
[----:B---3--:R0:W-:Y:S07]  /*6f30*/  STL [R1+0x3fc], R34 ;  /* 0x0003fc2201007387 */ /* 0x0081ee0000100800 */
[----:B------:R-:W-:Y:S08]  /*6f40*/  MUFU.EX2 R143, R143 ;  /* 0x0000008f008f7308 */ /* 0x000ff00000000800 */
[----:B------:R-:W3:Y:S01]  /*6f50*/  MUFU.EX2 R142, R142 ;  /* 0x0000008e008e7308 */ /* 0x000ee20000000800 */
[----:B0-----:R-:W-:-:S07]  /*6f60*/  FADD.FTZ R34, R152, R130 ;  /* 0x0000008298227221 */ /* 0x001fce0000010000 */
[----:B------:R-:W-:Y:S08]  /*6f70*/  MUFU.EX2 R151, R151 ;  /* 0x0000009700977308 */ /* 0x000ff00000000800 */
[----:B------:R-:W0:Y:S01]  /*6f80*/  MUFU.EX2 R141, R141 ;  /* 0x0000008d008d7308 */ /* 0x000e220000000800 */
[----:B-1----:R-:W-:-:S07]  /*6f90*/  FADD.FTZ R34, R153, R34 ;  /* 0x0000002299227221 */ /* 0x002fce0000010000 */
[----:B------:R-:W-:Y:S01]  /*6fa0*/  MUFU.EX2 R150, R150 ;  /* 0x0000009600967308 */ /* 0x000fe20000000800 */
[----:B------:R2:W-:Y:S07]  /*6fb0*/  STL [R1+0x38c], R36 ;  /* 0x00038c2401007387 */ /* 0x0005ee0000100800 */
[----:B------:R-:W1:Y:S01]  /*6fc0*/  MUFU.EX2 R140, R140 ;  /* 0x0000008c008c7308 */ /* 0x000e620000000800 */
[----:B--2---:R-:W-:-:S07]  /*6fd0*/  FADD.FTZ R36, R135, R34 ;  /* 0x0000002287247221 */ /* 0x004fce0000010000 */
[----:B------:R-:W-:Y:S01]  /*6fe0*/  MUFU.EX2 R149, R149 ;  /* 0x0000009500957308 */ /* 0x000fe20000000800 */
[----:B---3--:R-:W-:-:S07]  /*6ff0*/  FADD.FTZ R34, R143, R142 ;  /* 0x0000008e8f227221 */ /* 0x008fce0000010000 */
[----:B------:R-:W2:Y:S01]  /*7000*/  MUFU.EX2 R139, R139 ;  /* 0x0000008b008b7308 */ /* 0x000ea20000000800 */
[----:B------:R3:W-:Y:S07]  /*7010*/  STL [R1+0x3e0], R31 ;  /* 0x0003e01f01007387 */ /* 0x0007ee0000100800 */
[----:B------:R-:W2:Y:S01]  /*7020*/  MUFU.EX2 R148, R148 ;  /* 0x0000009400947308 */ /* 0x000ea20000000800 */
[----:B------:R0:W-:Y:S07]  /*7030*/  STL [R1+0x418], R27 ;  /* 0x0004181b01007387 */ /* 0x0001ee0000100800 */
[----:B------:R-:W2:Y:S01]  /*7040*/  MUFU.EX2 R138, R138 ;  /* 0x0000008a008a7308 */ /* 0x000ea20000000800 */
[----:B---3--:R-:W-:-:S02]  /*7050*/  IMAD.MOV.U32 R31, RZ, RZ, R25 ;  /* 0x000000ffff1f7224 */ /* 0x008fc400078e0019 */
[----:B0-----:R-:W-:-:S05]  /*7060*/  IMAD.MOV.U32 R27, RZ, RZ, R25 ;  /* 0x000000ffff1b7224 */ /* 0x001fca00078e0019 */
[----:B------:R-:W0:Y:S01]  /*7070*/  MUFU.EX2 R147, R147 ;  /* 0x0000009300937308 */ /* 0x000e220000000800 */
[----:B------:R3:W-:Y:S07]  /*7080*/  STL [R1+0x3a8], R28 ;  /* 0x0003a81c01007387 */ /* 0x0007ee0000100800 */
[----:B------:R-:W-:Y:S01]  /*7090*/  MUFU.EX2 R137, R137 ;  /* 0x0000008900897308 */ /* 0x000fe20000000800 */
[----:B------:R1:W-:Y:S01]  /*70a0*/  STL [R1+0x2a0], R26 ;  /* 0x0002a01a01007387 */ /* 0x0003e20000100800 */
[----:B------:R-:W-:Y:S01]  /*70b0*/  R2UR UR15, R31 ;  /* 0x000000001f0f72ca */ /* 0x000fe200000e0000 */
[----:B---3--:R-:W-:-:S05]  /*70c0*/  VIADD R28, R44, 0x180 ;  /* 0x000001802c1c7836 */ /* 0x008fca0000000000 */
[----:B------:R-:W3:Y:S01]  /*70d0*/  MUFU.EX2 R146, R146 ;  /* 0x0000009200927308 */ /* 0x000ee20000000800 */
[----:B------:R-:W-:Y:S01]  /*70e0*/  R2UR UR11, R27 ;  /* 0x000000001b0b72ca */ /* 0x000fe200000e0000 */
[----:B-1----:R-:W-:-:S06]  /*70f0*/  VIADD R26, R44, 0x80 ;  /* 0x000000802c1a7836 */ /* 0x002fcc0000000000 */
[----:B------:R-:W1:Y:S01]  /*7100*/  MUFU.EX2 R132, R132 ;  /* 0x0000008400847308 */ /* 0x000e620000000800 */
[----:B----4-:R4:W-:Y:S04]  /*7110*/  STL [R1+0x3c4], R35 ;  /* 0x0003c42301007387 */ /* 0x0109e80000100800 */
[----:B------:R2:W-:Y:S01]  /*7120*/  STL [R1+0x354], R37 ;  /* 0x0003542501007387 */ /* 0x0005e20000100800 */
[----:B----4-:R-:W-:Y:S01]  /*7130*/  FADD.FTZ R35, R141, R34 ;  /* 0x000000228d237221 */ /* 0x010fe20000010000 */
[----:B--2---:R-:W-:-:S03]  /*7140*/  FADD.FTZ R37, R151, R36 ;  /* 0x0000002497257221 */ /* 0x004fc60000010000 */
[----:B------:R-:W-:Y:S01]  /*7150*/  FADD.FTZ R34, R140, R35 ;  /* 0x000000238c227221 */ /* 0x000fe20000010000 */
[----:B------:R-:W-:Y:S01]  /*7160*/  FADD.FTZ R36, R150, R37 ;  /* 0x0000002596247221 */ /* 0x000fe20000010000 */
[----:B------:R-:W2:Y:S02]  /*7170*/  MUFU.EX2 R145, R145 ;  /* 0x0000009100917308 */ /* 0x000ea40000000800 */
[----:B------:R-:W-:Y:S01]  /*7180*/  FADD.FTZ R27, R139, R34 ;  /* 0x000000228b1b7221 */ /* 0x000fe20000010000 */
[----:B------:R-:W-:Y:S01]  /*7190*/  FADD.FTZ R31, R149, R36 ;  /* 0x00000024951f7221 */ /* 0x000fe20000010000 */
[----:B------:R-:W-:-:S04]  /*71a0*/  R2UR UR18, R28 ;  /* 0x000000001c1272ca */ /* 0x000fc800000e0000 */
[----:B------:R-:W4:Y:S01]  /*71b0*/  MUFU.EX2 R136, R136 ;  /* 0x0000008800887308 */ /* 0x000f220000000800 */
[----:B------:R-:W-:Y:S01]  /*71c0*/  R2UR UR10, R26 ;  /* 0x000000001a0a72ca */ /* 0x000fe200000e0000 */
[----:B------:R-:W-:Y:S01]  /*71d0*/  FADD.FTZ R28, R148, R31 ;  /* 0x0000001f941c7221 */ /* 0x000fe20000010000 */
[----:B------:R3:W-:Y:S01]  /*71e0*/  STL [R1+0x300], R24 ;  /* 0x0003001801007387 */ /* 0x0007e20000100800 */
[----:B------:R-:W-:-:S04]  /*71f0*/  FADD.FTZ R26, R138, R27 ;  /* 0x0000001b8a1a7221 */ /* 0x000fc80000010000 */
[----:B------:R-:W4:Y:S01]  /*7200*/  MUFU.EX2 R133, R133 ;  /* 0x0000008500857308 */ /* 0x000f220000000800 */
[----:B------:R-:W-:Y:S01]  /*7210*/  R2UR UR23, R25 ;  /* 0x00000000191772ca */ /* 0x000fe200000e0000 */
[----:B0-----:R-:W-:Y:S01]  /*7220*/  FADD.FTZ R27, R147, R28 ;  /* 0x0000001c931b7221 */ /* 0x001fe20000010000 */
[----:B---3--:R-:W-:-:S05]  /*7230*/  VIADD R24, R44, 0x200 ;  /* 0x000002002c187836 */ /* 0x008fca0000000000 */
[----:B------:R-:W0:Y:S01]  /*7240*/  MUFU.EX2 R134, R134 ;  /* 0x0000008600867308 */ /* 0x000e220000000800 */
[----:B------:R-:W-:Y:S01]  /*7250*/  R2UR UR22, R24 ;  /* 0x00000000181672ca */ /* 0x000fe200000e0000 */
[----:B------:R-:W-:Y:S01]  /*7260*/  FADD.FTZ R24, R146, R27 ;  /* 0x0000001b92187221 */ /* 0x000fe20000010000 */
[----:B------:R3:W-:Y:S04]  /*7270*/  STL [R1+0x42c], R45 ;  /* 0x00042c2d01007387 */ /* 0x0007e80000100800 */
[----:B------:R1:W-:Y:S04]  /*7280*/  STL [R1+0x370], R29 ;  /* 0x0003701d01007387 */ /* 0x0003e80000100800 */
[----:B------:R2:W-:Y:S01]  /*7290*/  STL [R1+0x434], R33 ;  /* 0x0004342101007387 */ /* 0x0005e20000100800 */
[----:B---3--:R-:W-:-:S02]  /*72a0*/  IMAD.MOV.U32 R45, RZ, RZ, R25 ;  /* 0x000000ffff2d7224 */ /* 0x008fc400078e0019 */
[--C-:B-1----:R-:W-:Y:S02]  /*72b0*/  IMAD.MOV.U32 R29, RZ, RZ, R25.reuse ;  /* 0x000000ffff1d7224 */ /* 0x102fe400078e0019 */
[----:B--2---:R-:W-:Y:S02]  /*72c0*/  IMAD.MOV.U32 R33, RZ, RZ, R25 ;  /* 0x000000ffff217224 */ /* 0x004fe400078e0019 */
[----:B------:R-:W-:Y:S01]  /*72d0*/  FADD.FTZ R25, R137, R26 ;  /* 0x0000001a89197221 */ /* 0x000fe20000010000 */
[----:B------:R-:W1:Y:S03]  /*72e0*/  MUFU.EX2 R144, R144 ;  /* 0x0000009000907308 */ /* 0x000e660000000800 */
[----:B------:R-:W-:Y:S01]  /*72f0*/  FADD.FTZ R25, R132, R25 ;  /* 0x0000001984197221 */ /* 0x000fe20000010000 */
[----:B------:R-:W-:-:S04]  /*7300*/  FADD.FTZ R219, R145, R24 ;  /* 0x0000001891db7221 */ /* 0x000fc80000010000 */
[----:B------:R-:W2:Y:S01]  /*7310*/  MUFU.EX2 R131, R131 ;  /* 0x0000008300837308 */ /* 0x000ea20000000800 */
[----:B----4-:R-:W-:Y:S01]  /*7320*/  FADD.FTZ R24, R136, R25 ;  /* 0x0000001988187221 */ /* 0x010fe20000010000 */
[----:B------:R3:W-:Y:S01]  /*7330*/  STL [R1+0x2cc], R32 ;  /* 0x0002cc2001007387 */ /* 0x0007e20000100800 */
[----:B------:R-:W-:Y:S02]  /*7340*/  R2UR UR6, R44 ;  /* 0x000000002c0672ca */ /* 0x000fe400000e0000 */
[----:B------:R-:W-:Y:S01]  /*7350*/  FADD.FTZ R25, R133, R24 ;  /* 0x0000001885197221 */ /* 0x000fe20000010000 */
[----:B------:R4:W-:Y:S01]  /*7360*/  STL [R1+0x338], R30 ;  /* 0x0003381e01007387 */ /* 0x0009e20000100800 */
[----:B------:R-:W-:Y:S02]  /*7370*/  R2UR UR7, R45 ;  /* 0x000000002d0772ca */ /* 0x000fe400000e0000 */
[----:B------:R-:W-:Y:S01]  /*7380*/  F2FP.F16.F32.PACK_AB R154, R135, R153 ;  /* 0x00000099879a723e */ /* 0x000fe200000000ff */
[----:B0-----:R-:W-:Y:S01]  /*7390*/  FADD.FTZ R220, R134, R25 ;  /* 0x0000001986dc7221 */ /* 0x001fe20000010000 */
[----:B---3--:R-:W-:Y:S01]  /*73a0*/  VIADD R32, R44, 0x280 ;  /* 0x000002802c207836 */ /* 0x008fe20000000000 */
[----:B------:R-:W-:Y:S01]  /*73b0*/  F2FP.F16.F32.PACK_AB R152, R130, R152 ;  /* 0x000000988298723e */ /* 0x000fe200000000ff */
[----:B----4-:R-:W-:Y:S01]  /*73c0*/  VIADD R30, R44, 0x100 ;  /* 0x000001002c1e7836 */ /* 0x010fe20000000000 */
[----:B------:R-:W-:-:S02]  /*73d0*/  F2FP.F16.F32.PACK_AB R153, R142, R143 ;  /* 0x0000008f8e99723e */ /* 0x000fc400000000ff */
[----:B------:R-:W-:Y:S01]  /*73e0*/  F2FP.F16.F32.PACK_AB R155, R140, R141 ;  /* 0x0000008d8c9b723e */ /* 0x000fe200000000ff */
[----:B------:R-:W-:Y:S01]  /*73f0*/  STL [R1+0x2a4], R129 ;  /* 0x0002a48101007387 */ /* 0x000fe20000100800 */
[----:B------:R-:W-:Y:S01]  /*7400*/  R2UR UR14, R30 ;  /* 0x000000001e0e72ca */ /* 0x000fe200000e0000 */
[----:B-1----:R-:W-:Y:S01]  /*7410*/  FADD.FTZ R219, R144, R219 ;  /* 0x000000db90db7221 */ /* 0x002fe20000010000 */
[----:B------:R-:W-:Y:S01]  /*7420*/  R2UR UR19, R29 ;  /* 0x000000001d1372ca */ /* 0x000fe200000e0000 */
[----:B------:R-:W-:Y:S01]  /*7430*/  STL [R1+0x2a8], R128 ;  /* 0x0002a88001007387 */ /* 0x000fe20000100800 */
[----:B------:R-:W-:Y:S01]  /*7440*/  R2UR UR26, R32 ;  /* 0x00000000201a72ca */ /* 0x000fe200000e0000 */
[----:B--2---:R-:W-:Y:S01]  /*7450*/  FADD.FTZ R220, R131, R220 ;  /* 0x000000dc83dc7221 */ /* 0x004fe20000010000 */
[----:B------:R-:W-:Y:S01]  /*7460*/  R2UR UR27, R33 ;  /* 0x00000000211b72ca */ /* 0x000fe200000e0000 */
[----:B------:R-:W-:Y:S01]  /*7470*/  STL [R1+0x2ac], R127 ;  /* 0x0002ac7f01007387 */ /* 0x000fe20000100800 */
[----:B------:R-:W-:-:S02]  /*7480*/  F2FP.F16.F32.PACK_AB R156, R150, R151 ;  /* 0x00000097969c723e */ /* 0x000fc400000000ff */
[----:B------:R-:W-:Y:S01]  /*7490*/  F2FP.F16.F32.PACK_AB R158, R148, R149 ;  /* 0x00000095949e723e */ /* 0x000fe200000000ff */
[----:B------:R-:W-:Y:S01]  /*74a0*/  STL [R1+0x2b0], R126 ;  /* 0x0002b07e01007387 */ /* 0x000fe20000100800 */
[----:B------:R-:W-:Y:S02]  /*74b0*/  F2FP.F16.F32.PACK_AB R160, R146, R147 ;  /* 0x0000009392a0723e */ /* 0x000fe400000000ff */
[----:B------:R-:W-:Y:S01]  /*74c0*/  F2FP.F16.F32.PACK_AB R162, R144, R145 ;  /* 0x0000009190a2723e */ /* 0x000fe200000000ff */
[----:B------:R-:W-:Y:S01]  /*74d0*/  STL [R1+0x2b4], R40 ;  /* 0x0002b42801007387 */ /* 0x000fe20000100800 */
[----:B------:R-:W-:Y:S02]  /*74e0*/  F2FP.F16.F32.PACK_AB R157, R138, R139 ;  /* 0x0000008b8a9d723e */ /* 0x000fe400000000ff */
[----:B------:R-:W-:Y:S01]  /*74f0*/  F2FP.F16.F32.PACK_AB R159, R132, R137 ;  /* 0x00000089849f723e */ /* 0x000fe200000000ff */
[----:B------:R-:W-:Y:S01]  /*7500*/  STL [R1+0x2b8], R125 ;  /* 0x0002b87d01007387 */ /* 0x000fe20000100800 */
[----:B------:R-:W-:-:S02]  /*7510*/  F2FP.F16.F32.PACK_AB R161, R133, R136 ;  /* 0x0000008885a1723e */ /* 0x000fc400000000ff */
[----:B------:R-:W-:Y:S01]  /*7520*/  F2FP.F16.F32.PACK_AB R163, R131, R134 ;  /* 0x0000008683a3723e */ /* 0x000fe200000000ff */
        /* <DEDUP_REMOVED lines=85> */
[----:B------:R-:W-:Y:S03]  /*7a80*/  HGMMA.64x256x16.F32 R24, R152, gdesc[UR4].tnspB, RZ, !UPT, gsb0 ;  /* 0x43e0000498187df0 */ /* 0x000fe6000c0008ff */
        /* <DEDUP_REMOVED lines=43> */
[----:B0-----:R-:W-:-:S02]  /*7d40*/  F2FP.F16.F32.PACK_AB R154, R173, R172 ;  /* 0x000000acad9a723e */ /* 0x001fc400000000ff */
[----:B-1----:R-:W-:Y:S01]  /*7d50*/  F2FP.F16.F32.PACK_AB R155, R169, R218 ;  /* 0x000000daa99b723e */ /* 0x002fe200000000ff */
        /* <DEDUP_REMOVED lines=36> */
[----:B------:R-:W-:Y:S01]  /*7fa0*/  FADD.FTZ R157, R153, R220 ;  /* 0x000000dc999d7221 */ /* 0x000fe20000010000 */
[----:B------:R-:W-:Y:S02]  /*7fb0*/  F2FP.F16.F32.PACK_AB R152, R171, R152 ;  /* 0x00000098ab98723e */ /* 0x000fe400000000ff */
[----:B------:R-:W-:Y:S01]  /*7fc0*/  F2FP.F16.F32.PACK_AB R153, R175, R153 ;  /* 0x00000099af99723e */ /* 0x000fe200000000ff */
[----:B------:R-:W-:Y:S01]  /*7fd0*/  MUFU.EX2 R164, R164 ;  /* 0x000000a400a47308 */ /* 0x000fe20000000800 */
[----:B------:R-:W-:Y:S01]  /*7fe0*/  FADD.FTZ R156, R171, R156 ;  /* 0x0000009cab9c7221 */ /* 0x000fe20000010000 */
[----:B------:R-:W-:-:S06]  /*7ff0*/  FADD.FTZ R157, R175, R157 ;  /* 0x0000009daf9d7221 */ /* 0x000fcc0000010000 */
[----:B------:R-:W-:Y:S08]  /*8000*/  MUFU.EX2 R20, R20 ;  /* 0x0000001400147308 */ /* 0x000ff00000000800 */
[----:B------:R-:W-:Y:S08]  /*8010*/  MUFU.EX2 R167, R167 ;  /* 0x000000a700a77308 */ /* 0x000ff00000000800 */
[----:B------:R-:W0:Y:S08]  /*8020*/  MUFU.EX2 R21, R21 ;  /* 0x0000001500157308 */ /* 0x000e300000000800 */
[----:B------:R-:W-:Y:S08]  /*8030*/  MUFU.EX2 R168, R168 ;  /* 0x000000a800a87308 */ /* 0x000ff00000000800 */
[----:B------:R-:W1:Y:S01]  /*8040*/  MUFU.EX2 R19, R19 ;  /* 0x0000001300137308 */ /* 0x000e620000000800 */
        /* <DEDUP_REMOVED lines=48> */
[----:B------:R-:W2:Y:S08]  /*8350*/  MUFU.EX2 R152, R165 ;  /* 0x000000a500987308 */ /* 0x000eb00000000800 */
[----:B------:R-:W3:Y:S01]  /*8360*/  MUFU.EX2 R153, R166 ;  /* 0x000000a600997308 */ /* 0x000ee20000000800 */
[----:B0-----:R-:W-:Y:S02]  /*8370*/  F2FP.F16.F32.PACK_AB R154, R21, R20 ;  /* 0x00000014159a723e */ /* 0x001fe400000000ff */
[----:B-1----:R-:W-:Y:S01]  /*8380*/  F2FP.F16.F32.PACK_AB R155, R19, R168 ;  /* 0x000000a8139b723e */ /* 0x002fe200000000ff */
[----:B------:R-:W-:Y:S01]  /*8390*/  STL.128 [R1+0x240], R24 ;  /* 0x0002401801007387 */ /* 0x000fe20000100c00 */
[----:B--2---:R-:W-:Y:S01]  /*83a0*/  FADD.FTZ R156, R152, R156 ;  /* 0x0000009c989c7221 */ /* 0x004fe20000010000 */
[----:B------:R-:W-:-:S02]  /*83b0*/  F2FP.F16.F32.PACK_AB R152, R164, R152 ;  /* 0x00000098a498723e */ /* 0x000fc400000000ff */
[----:B------:R-:W-:Y:S01]  /*83c0*/  STL.128 [R1+0x250], R28 ;  /* 0x0002501c01007387 */ /* 0x000fe20000100c00 */
[----:B---3--:R-:W-:Y:S01]  /*83d0*/  FADD.FTZ R157, R153, R157 ;  /* 0x0000009d999d7221 */ /* 0x008fe20000010000 */
[----:B------:R-:W-:Y:S02]  /*83e0*/  F2FP.F16.F32.PACK_AB R153, R167, R153 ;  /* 0x00000099a799723e */ /* 0x000fe400000000ff */
        /* <DEDUP_REMOVED lines=39> */
[----:B------:R-:W-:-:S04]  /*8660*/  FADD.FTZ R19, R7, R156 ;  /* 0x0000009c07137221 */ /* 0x000fc80000010000 */
[C---:B------:R-:W-:Y:S01]  /*8670*/  FADD.FTZ R19, R10.reuse, R19 ;  /* 0x000000130a137221 */ /* 0x040fe20000010000 */
[----:B------:R-:W-:Y:S02]  /*8680*/  WARPGROUP.DEPBAR.LE gsb0, 0x0 ;  /* 0x00008000000079c5 */ /* 0x000fe40000010000 */
[----:B------:R-:W-:Y:S02]  /*8690*/  F2FP.F16.F32.PACK_AB R152, R10, R7 ;  /* 0x000000070a98723e */ /* 0x000fe400000000ff */
[----:B------:R-:W-:Y:S02]  /*86a0*/  F2FP.F16.F32.PACK_AB R153, R14, R13 ;  /* 0x0000000d0e99723e */ /* 0x000fe400000000ff */
        /* <DEDUP_REMOVED lines=34> */
[----:B------:R-:W-:-:S03]  /*88d0*/  FADD.FTZ R7, R14, R20 ;  /* 0x000000140e077221 */ /* 0x000fc60000010000 */
[----:B------:R1:W5:Y:S01]  /*88e0*/  LDL R10, [R1+0x1f8] ;  /* 0x0001f800010a7983 */ /* 0x0003620000100800 */
        /* <DEDUP_REMOVED lines=38> */
[----:B0-----:R-:W4:Y:S04]  /*8b50*/  LDL R24, [R1+0x24c] ;  /* 0x00024c0001187983 */ /* 0x001f280000100800 */
        /* <DEDUP_REMOVED lines=125> */
[----:B------:R-:W-:Y:S01]  /*9330*/  FADD.FTZ R19, R11, R19 ;  /* 0x000000130b137221 */ /* 0x000fe20000010000 */
[----:B------:R-:W-:-:S02]  /*9340*/  FADD.FTZ R7, R15, R7 ;  /* 0x000000070f077221 */ /* 0x000fc40000010000 */
[----:B------:R0:W-:Y:S01]  /*9350*/  STL [R1+0x68], RZ ;  /* 0x000068ff01007387 */ /* 0x0001e20000100800 */
[----:B------:R-:W-:Y:S01]  /*9360*/  FADD.FTZ R12, R12, R19 ;  /* 0x000000130c0c7221 */ /* 0x000fe20000010000 */
[----:B------:R-:W-:Y:S02]  /*9370*/  FADD.FTZ R13, R18, R7 ;  /* 0x00000007120d7221 */ /* 0x000fe40000010000 */
[----:B------:R0:W-:Y:S04]  /*9380*/  STL [R1+0x68], R0 ;  /* 0x0000680001007387 */ /* 0x0001e80000100800 */
[----:B------:R0:W-:Y:S04]  /*9390*/  STL [R1+0x68], R0 ;  /* 0x0000680001007387 */ /* 0x0001e80000100800 */
[----:B------:R0:W-:Y:S04]  /*93a0*/  STL [R1+0x68], R0 ;  /* 0x0000680001007387 */ /* 0x0001e80000100800 */
[----:B------:R0:W-:Y:S04]  /*93b0*/  STL [R1+0x68], R0 ;  /* 0x0000680001007387 */ /* 0x0001e80000100800 */
[----:B------:R0:W-:Y:S04]  /*93c0*/  STL [R1+0x68], R0 ;  /* 0x0000680001007387 */ /* 0x0001e80000100800 */
[----:B------:R0:W-:Y:S04]  /*93d0*/  STL [R1+0x68], R0 ;  /* 0x0000680001007387 */ /* 0x0001e80000100800 */
[----:B------:R0:W-:Y:S04]  /*93e0*/  STL [R1+0x214], R4 ;  /* 0x0002140401007387 */ /* 0x0001e80000100800 */
        /* <DEDUP_REMOVED lines=134> */
.L_x_12651:
[----:B------:R-:W-:Y:S05]  /*9c50*/  BSYNC B0 ;  /* 0x0000000000007941 */ /* 0x000fea0003800000 */
.L_x_12650:
        /* <DEDUP_REMOVED lines=31> */
.L_x_12654:
[----:B------:R-:W-:-:S13]  /*9e50*/  ISETP.NE.AND P0, PT, R3, 0x1, PT ;  /* 0x000000010300780c */ /* 0x000fda0003f05270 */
[----:B------:R-:W-:-:S05]  /*9e60*/  @P0 IMAD.HI.U32 R8, R4, R8, RZ ;  /* 0x0000000804080227 */ /* 0x000fca00078e00ff */
[----:B------:R-:W-:-:S07]  /*9e70*/  @P0 SHF.R.U32.HI R4, RZ, R9, R8 ;  /* 0x00000009ff040219 */ /* 0x000fce0000011608 */
.L_x_12655:
[----:B------:R-:W-:Y:S05]  /*9e80*/  BSYNC B0 ;  /* 0x0000000000007941 */ /* 0x000fea0003800000 */
.L_x_12653:
[----:B------:R-:W-:-:S05]  /*9e90*/  IMAD R3, R4, R3, R3 ;  /* 0x0000000304037224 */ /* 0x000fca00078e0203 */
[----:B------:R-:W-:-:S07]  /*9ea0*/  VIMNMX R2, R2, R3, PT ;  /* 0x0000000302027248 */ /* 0x000fce0003fe0100 */
.L_x_12652:
        /* <DEDUP_REMOVED lines=8> */
.L_x_12659:
[C---:B------:R-:W-:Y:S01]  /*9f30*/  IADD3 R2, P0, R16.reuse, 0x50, RZ ;  /* 0x0000005010027810 */ /* 0x040fe20007f1e0ff */
[C---:B------:R-:W-:Y:S01]  /*9f40*/  VIADD R0, R16.reuse, 0x158 ;  /* 0x0000015810007836 */ /* 0x040fe20000000000 */
[----:B------:R-:W-:Y:S02]  /*9f50*/  IADD3 R24, P1, R16, 0x11c, RZ ;  /* 0x0000011c10187810 */ /* 0x000fe40007f3e0ff */
[----:B------:R-:W-:Y:S01]  /*9f60*/  MOV R218, 0x9fa0 ;  /* 0x00009fa000da7802 */ /* 0x000fe20000000f00 */
[--C-:B------:R-:W-:Y:S02]  /*9f70*/  IMAD.X R3, RZ, RZ, R17.reuse, P0 ;  /* 0x000000ffff037224 */ /* 0x100fe400000e0611 */
[----:B------:R-:W-:-:S08]  /*9f80*/  IMAD.X R25, RZ, RZ, R17, P1 ;  /* 0x000000ffff197224 */ /* 0x000fd000008e0611 */
[----:B------:R-:W-:Y:S05]  /*9f90*/  CALL.REL.NOINC `($_ZN7cutlass13device_kernelIN5flash11enable_sm90INS1_16FlashAttnFwdSm90INS1_25CollectiveMainloopFwdSm90ILi2EN4cute5tupleIJNS5_1CILi1EEES8_S8_EEENS6_IJNS7_ILi128EEENS7_ILi96EEENS7_ILi64EEEEEELi256ENS_6half_tEfNS_4arch4Sm90ELb0ELb1ELb1ELb1ELb1ELb0ELb1ELb1ELb0ELb1ELb1ELb0EEENS1_21CollectiveEpilogueFwdINS6_IJSA_NS7_ILi256EEESB_EEES9_SE_SG_Li256ELb1ELb1ELb1ELb0EEENS1_36VarlenDynamicPersistentTileSchedulerILi128ELi96ELi256ELi128ELb1ELb1ELb1ELb1ELb0ELb1EEEEEEEEEvNT_6ParamsE$_ZZN5flash25CollectiveMainloopFwdSm90ILi2EN4cute5tupleIJNS1_1CILi1EEES4_S4_EEENS2_IJNS3_ILi128EEENS3_ILi96EEENS3_ILi64EEEEEELi256EN7cutlass6half_tEfNSA_4arch4Sm90ELb0ELb1ELb1ELb1ELb1ELb0ELb1ELb1ELb0ELb1ELb1ELb0EE3mmaINS_16FlashAttnFwdSm90ISE_NS_21CollectiveEpilogueFwdINS2_IJS6_NS3_ILi256EEES7_EEES5_SB_SD_Li256ELb1ELb1ELb1ELb0EEENS_36VarlenDynamicPersistentTileSchedulerILi128ELi96ELi256ELi128ELb1ELb1ELb1ELb1ELb0ELb1EEEE13SharedStorageENS1_6TensorINS1_11ArrayEngineIfLm128EEENS1_6LayoutINS2_IJNS2_IJNS3_ILi2EEEST_NS3_ILi32EEEEEES4_S4_EEENS2_IJNS2_IJS4_ST_NS3_ILi4EEEEEENS3_ILi0EEESZ_EEEEEEENS_7SoftmaxILi2ELi0EEEEEbRKNSE_6ParamsENSA_13PipelineAsyncILi2EEES19_RNSA_13PipelineStateILj2EEERT0_RT1_iRiRKNS_16SeqlenInfoQKNewKILb1ELb0EEENS2_IJiiiiEEERT_ENKUliT_T0_T1_E_clIZSF_ISO_S12_S14_EbS17_S19_S19_S1C_S1E_S1G_iS1H_S1L_S1M_S1O_EUlRS1P_iE1_NS3_ILb0EEENS3_ILb1EEEEEDaiS1P_S1Q_S1R_) ;  /* 0x0000026800847944 */ /* 0x000fea0003c00000 */
[C---:B------:R-:W-:Y:S01]  /*9fa0*/  ISETP.GT.AND P0, PT, R10.reuse, R11, PT ;  /* 0x0000000b0a00720c */ /* 0x040fe20003f04270 */
[----:B------:R-:W-:-:S12]  /*9fb0*/  VIADD R10, R10, 0xffffffff ;  /* 0xffffffff0a0a7836 */ /* 0x000fd80000000000 */
[----:B------:R-:W-:Y:S05]  /*9fc0*/  @P0 BRA `(.L_x_12659) ;  /* 0xfffffffc00d80947 */ /* 0x000fea000383ffff */
[----:B------:R-:W-:Y:S05]  /*9fd0*/  BSYNC B0 ;  /* 0x0000000000007941 */ /* 0x000fea0003800000 */
.L_x_12658:
[----:B------:R-:W2:Y:S02]  /*9fe0*/  LDL R0, [R1+0x50] ;  /* 0x0000500001007983 */ /* 0x000ea40000100800 */
[----:B--2---:R-:W-:-:S07]  /*9ff0*/  IMAD.SHL.U32 R0, R0, 0x80, RZ ;  /* 0x0000008000007824 */ /* 0x004fce00078e00ff */
.L_x_12657:
[----:B------:R-:W-:Y:S05]  /*a000*/  BSYNC B1 ;  /* 0x0000000000017941 */ /* 0x000fea0003800000 */
.L_x_12656:
        /* <DEDUP_REMOVED lines=26> */
.L_x_12662:
[----:B------:R-:W-:Y:S02]  /*a1b0*/  ULDC UR4, c[0x0][0xadc] ;  /* 0x0002b70000047ab9 */ /* 0x000fe40000000800 */
[----:B------:R-:W-:-:S05]  /*a1c0*/  IMAD.U32 R5, RZ, RZ, UR4 ;  /* 0x00000004ff057e24 */ /* 0x000fca000f8e00ff */
[----:B------:R-:W-:-:S13]  /*a1d0*/  ISETP.NE.AND P0, PT, R5, 0x1, PT ;  /* 0x000000010500780c */ /* 0x000fda0003f05270 */
[----:B------:R-:W0:Y:S02]  /*a1e0*/  @P0 LDC.64 R6, c[0x0][0xae0] ;  /* 0x0002b800ff060b82 */ /* 0x000e240000000a00 */
[----:B0-----:R-:W-:-:S05]  /*a1f0*/  @P0 IMAD.HI.U32 R4, R0, R6, RZ ;  /* 0x0000000600040227 */ /* 0x001fca00078e00ff */
[----:B------:R-:W-:-:S07]  /*a200*/  @P0 SHF.R.U32.HI R0, RZ, R7, R4 ;  /* 0x00000007ff000219 */ /* 0x000fce0000011604 */
.L_x_12663:
[----:B------:R-:W-:Y:S05]  /*a210*/  BSYNC B0 ;  /* 0x0000000000007941 */ /* 0x000fea0003800000 */
.L_x_12661:
[----:B------:R-:W-:-:S05]  /*a220*/  IMAD R3, R0, R5, RZ ;  /* 0x0000000500037224 */ /* 0x000fca00078e02ff */
[----:B------:R-:W-:-:S07]  /*a230*/  VIMNMX R2, R2, R3, !PT ;  /* 0x0000000302027248 */ /* 0x000fce0007fe0100 */
.L_x_12660:
[----:B------:R-:W-:-:S04]  /*a240*/  VIADD R2, R2, 0x5f ;  /* 0x0000005f02027836 */ /* 0x000fc80000000000 */
[----:B------:R-:W-:-:S05]  /*a250*/  IMAD.HI R2, R2, 0x2aaaaaab, RZ ;  /* 0x2aaaaaab02027827 */ /* 0x000fca00078e02ff */
[----:B------:R-:W-:-:S04]  /*a260*/  SHF.R.U32.HI R3, RZ, 0x1f, R2 ;  /* 0x0000001fff037819 */ /* 0x000fc80000011602 */
[----:B------:R-:W-:-:S04]  /*a270*/  LEA.HI.SX32 R2, R2, R3, 0x1c ;  /* 0x0000000302027211 */ /* 0x000fc800078fe2ff */
[----:B------:R-:W-:-:S04]  /*a280*/  VIMNMX R2, R2, UR40, !PT ;  /* 0x0000002802027c48 */ /* 0x000fc8000ffe0100 */
[----:B------:R-:W-:-:S13]  /*a290*/  ISETP.GE.AND P0, PT, R10, R2, PT ;  /* 0x000000020a00720c */ /* 0x000fda0003f06270 */
[----:B------:R-:W-:Y:S05]  /*a2a0*/  @!P0 BRA `(.L_x_12664) ;  /* 0x0000009c00ac8947 */ /* 0x000fea0003800000 */
.L_x_12683:
        /* <DEDUP_REMOVED lines=20> */
.L_x_12666:
[----:B------:R-:W-:Y:S05]  /*a3f0*/  BSYNC B0 ;  /* 0x0000000000007941 */ /* 0x000fea0003800000 */
.L_x_12665:
[----:B------:R-:W2:Y:S01]  /*a400*/  LDL.64 R8, [R1+0x18] ;  /* 0x0000180001087983 */ /* 0x000ea20000100a00 */
[----:B-----5:R-:W-:Y:S02]  /*a410*/  SHF.L.U32 R5, R6, 0x1f, RZ ;  /* 0x0000001f06057819 */ /* 0x020fe400000006ff */
[----:B--2---:R-:W-:-:S05]  /*a420*/  MOV R3, R8 ;  /* 0x0000000800037202 */ /* 0x004fca0000000f00 */
[----:B------:R-:W-:-:S04]  /*a430*/  IMAD R4, R4, 0x8, R3 ;  /* 0x0000000804047824 */ /* 0x000fc800078e0203 */
[----:B------:R1:W2:Y:S01]  /*a440*/  SYNCS.PHASECHK.TRANS64.TRYWAIT P0, [R4+URZ], R5 ;  /* 0x00000005040075a7 */ /* 0x0002a2000800017f */
[----:B0-----:R1:W5:Y:S01]  /*a450*/  LDL.64 R6, [R1+0x1f8] ;  /* 0x0001f80001067983 */ /* 0x0013620000100a00 */
[----:B------:R-:W-:Y:S04]  /*a460*/  BSSY B0, `(.L_x_12667) ;  /* 0x0000003000007945 */ /* 0x000fe80003800000 */
[----:B------:R-:W-:Y:S05]  /*a470*/  @!P1 BRA `(.L_x_12668) ;  /* 0x0000000000049947 */ /* 0x000fea0003800000 */
[----:B------:R-:W-:Y:S01]  /*a480*/  BPT.TRAP 0x1 ;  /* 0x000000040000795c */ /* 0x000fe20000300000 */
.L_x_12668:
[----:B------:R-:W-:Y:S05]  /*a490*/  BSYNC B0 ;  /* 0x0000000000007941 */ /* 0x000fea0003800000 */
.L_x_12667:
[----:B------:R-:W-:Y:S04]  /*a4a0*/  BSSY B0, `(.L_x_12669) ;  /* 0x0000006000007945 */ /* 0x000fe80003800000 */
[----:B--2---:R-:W-:Y:S05]  /*a4b0*/  @P0 BRA `(.L_x_12670) ;  /* 0x0000000000100947 */ /* 0x004fea0003800000 */
[----:B-----5:R-:W-:Y:S01]  /*a4c0*/  IMAD R6, R6, 0x8, R3 ;  /* 0x0000000806067824 */ /* 0x020fe200078e0203 */
[----:B------:R-:W-:-:S04]  /*a4d0*/  SHF.L.U32 R7, R7, 0x1f, RZ ;  /* 0x0000001f07077819 */ /* 0x000fc800000006ff */
[----:B------:R-:W0:Y:S02]  /*a4e0*/  SYNCS.PHASECHK.TRANS64.TRYWAIT P0, [R6+URZ], R7 ;  /* 0x00000007060075a7 */ /* 0x000e24000800017f */
[----:B0-----:R-:W-:Y:S05]  /*a4f0*/  @!P0 BRA `(.L_x_12671) ;  /* 0x0000022000108947 */ /* 0x001fea0003800000 */
.L_x_12670:
[----:B------:R-:W-:Y:S05]  /*a500*/  BSYNC B0 ;  /* 0x0000000000007941 */ /* 0x000fea0003800000 */
.L_x_12669:
[----:B------:R-:W2:Y:S04]  /*a510*/  LDL R3, [R1+0x1f8] ;  /* 0x0001f80001037983 */ /* 0x000ea80000100800 */
[----:B-1----:R-:W2:Y:S01]  /*a520*/  LDL.64 R4, [R1+0x80] ;  /* 0x0000800001047983 */ /* 0x002ea20000100a00 */
[----:B------:R-:W-:Y:S05]  /*a530*/  WARPSYNC.ALL ;  /* 0x0000000000007948 */ /* 0x000fea0003800000 */
[----:B0----5:R-:W3:Y:S04]  /*a540*/  LDL.64 R6, [R1+0x78] ;  /* 0x0000780001067983 */ /* 0x021ee80000100a00 */
[----:B------:R-:W4:Y:S04]  /*a550*/  LDL.64 R8, [R1+0x78] ;  /* 0x0000780001087983 */ /* 0x000f280000100a00 */
[----:B------:R-:W4:Y:S01]  /*a560*/  LDL.64 R12, [R1+0x78] ;  /* 0x00007800010c7983 */ /* 0x000f220000100a00 */
[----:B--2---:R-:W-:Y:S01]  /*a570*/  IMAD R4, R3, 0x300, R4 ;  /* 0x0000030003047824 */ /* 0x004fe200078e0204 */
[----:B------:R-:W-:-:S02]  /*a580*/  R2UR UR7, R5 ;  /* 0x00000000050772ca */ /* 0x000fc400000e0000 */
[----:B------:R-:W2:Y:S01]  /*a590*/  LDL.64 R14, [R1+0x78] ;  /* 0x00007800010e7983 */ /* 0x000ea20000100a00 */
        /* <DEDUP_REMOVED lines=10> */
[----:B---3--:R-:W-:Y:S02]  /*a640*/  R2UR UR4, R6 ;  /* 0x00000000060472ca */ /* 0x008fe400000e0000 */
        /* <DEDUP_REMOVED lines=9> */
[----:B------:R-:W3:Y:S01]  /*a6e0*/  LD.E R3, desc[UR36][R16.64+0x28] ;  /* 0x0000282410037980 */ /* 0x000ee2000c101900 */
        /* <DEDUP_REMOVED lines=13> */
[----:B--2---:R-:W-:Y:S01]  /*a7c0*/  VIADD R14, R14, 0x6 ;  /* 0x000000060e0e7836 */ /* 0x004fe20000000000 */
        /* <DEDUP_REMOVED lines=8> */
[----:B---3--:R-:W-:-:S04]  /*a850*/  LOP3.LUT R3, R3, 0x1, RZ, 0xfc, !PT ;  /* 0x0000000103037812 */ /* 0x008fc800078efcff */
[----:B------:R-:W-:Y:S01]  /*a860*/  ISETP.NE.AND P0, PT, R3, 0x3, PT ;  /* 0x000000030300780c */ /* 0x000fe20003f05270 */
[----:B------:R-:W-:-:S12]  /*a870*/  WARPGROUP.DEPBAR.LE gsb0, 0x0 ;  /* 0x00008000000079c5 */ /* 0x000fd80000010000 */
[----:B0-----:R-:W-:Y:S05]  /*a880*/  @!P0 BRA `(.L_x_12673) ;  /* 0x0000000000048947 */ /* 0x001fea0003800000 */
[----:B------:R-:W-:Y:S01]  /*a890*/  BPT.TRAP 0x1 ;  /* 0x000000040000795c */ /* 0x000fe20000300000 */
.L_x_12673:
[----:B------:R-:W-:Y:S05]  /*a8a0*/  BSYNC B0 ;  /* 0x0000000000007941 */ /* 0x000fea0003800000 */
.L_x_12672:
[----:B------:R-:W2:Y:S01]  /*a8b0*/  LD.E.64 R4, desc[UR36][R16.64+0x40] ;  /* 0x0000402410047980 */ /* 0x000ea2000c101b00 */
[----:B-----5:R-:W-:Y:S02]  /*a8c0*/  SHF.L.U32 R7, R7, 0x1f, RZ ;  /* 0x0000001f07077819 */ /* 0x020fe400000006ff */
[----:B--2---:R-:W-:-:S05]  /*a8d0*/  MOV R3, R4 ;  /* 0x0000000400037202 */ /* 0x004fca0000000f00 */
[----:B------:R-:W-:-:S04]  /*a8e0*/  IMAD R3, R6, 0x8, R3 ;  /* 0x0000000806037824 */ /* 0x000fc800078e0203 */
[----:B------:R0:W1:Y:S01]  /*a8f0*/  SYNCS.PHASECHK.TRANS64.TRYWAIT P0, [R3+URZ], R7 ;  /* 0x00000007030075a7 */ /* 0x000062000800017f */
[----:B------:R-:W2:Y:S01]  /*a900*/  LD.E R4, desc[UR36][R16.64+0x28] ;  /* 0x0000282410047980 */ /* 0x000ea2000c101900 */
[----:B------:R-:W-:Y:S01]  /*a910*/  BSSY B0, `(.L_x_12674) ;  /* 0x0000005000007945 */ /* 0x000fe20003800000 */
[----:B--2---:R-:W-:-:S04]  /*a920*/  LOP3.LUT R4, R4, 0x1, RZ, 0xfc, !PT ;  /* 0x0000000104047812 */ /* 0x004fc800078efcff */
[----:B------:R-:W-:-:S13]  /*a930*/  ISETP.NE.AND P1, PT, R4, 0x3, PT ;  /* 0x000000030400780c */ /* 0x000fda0003f25270 */
[----:B01----:R-:W-:Y:S05]  /*a940*/  @!P1 BRA `(.L_x_12675) ;  /* 0x0000000000049947 */ /* 0x003fea0003800000 */
[----:B------:R-:W-:Y:S01]  /*a950*/  BPT.TRAP 0x1 ;  /* 0x000000040000795c */ /* 0x000fe20000300000 */
.L_x_12675:
[----:B------:R-:W-:Y:S05]  /*a960*/  BSYNC B0 ;  /* 0x0000000000007941 */ /* 0x000fea0003800000 */
.L_x_12674:
[----:B------:R-:W-:Y:S04]  /*a970*/  BSSY B0, `(.L_x_12676) ;  /* 0x0000007000007945 */ /* 0x000fe80003800000 */
[----:B------:R-:W-:Y:S05]  /*a980*/  @P0 BRA `(.L_x_12677) ;  /* 0x0000000000140947 */ /* 0x000fea0003800000 */
[----:B------:R-:W2:Y:S02]  /*a990*/  LD.E.64 R4, desc[UR36][R16.64+0x40] ;  /* 0x0000402410047980 */ /* 0x000ea4000c101b00 */
[----:B--2---:R-:W-:-:S05]  /*a9a0*/  MOV R5, R4 ;  /* 0x0000000400057202 */ /* 0x004fca0000000f00 */
[----:B------:R-:W-:-:S04]  /*a9b0*/  IMAD R6, R6, 0x8, R5 ;  /* 0x0000000806067824 */ /* 0x000fc800078e0205 */
[----:B------:R-:W0:Y:S02]  /*a9c0*/  SYNCS.PHASECHK.TRANS64.TRYWAIT P0, [R6+URZ], R7 ;  /* 0x00000007060075a7 */ /* 0x000e24000800017f */
[----:B0-----:R-:W-:Y:S05]  /*a9d0*/  @!P0 BRA `(.L_x_12678) ;  /* 0x0000021800ec8947 */ /* 0x001fea0003800000 */
.L_x_12677:
[----:B------:R-:W-:Y:S05]  /*a9e0*/  BSYNC B0 ;  /* 0x0000000000007941 */ /* 0x000fea0003800000 */
.L_x_12676:
[----:B------:R-:W2:Y:S04]  /*a9f0*/  LDL R11, [R1+0x1f8] ;  /* 0x0001f800010b7983 */ /* 0x000ea80000100800 */
[----:B------:R-:W2:Y:S04]  /*aa00*/  LDL.64 R4, [R1+0xf8] ;  /* 0x0000f80001047983 */ /* 0x000ea80000100a00 */
[----:B------:R-:W3:Y:S04]  /*aa10*/  LDL R3, [R1+0x70] ;  /* 0x0000700001037983 */ /* 0x000ee80000100800 */
[----:B0-----:R-:W4:Y:S04]  /*aa20*/  LDL.64 R6, [R1+0xf0] ;  /* 0x0000f00001067983 */ /* 0x001f280000100a00 */
[----:B------:R-:W4:Y:S04]  /*aa30*/  LDL.64 R14, [R1+0xf0] ;  /* 0x0000f000010e7983 */ /* 0x000f280000100a00 */
[----:B------:R-:W4:Y:S04]  /*aa40*/  LDL.64 R12, [R1+0xf0] ;  /* 0x0000f000010c7983 */ /* 0x000f280000100a00 */
[----:B------:R-:W4:Y:S01]  /*aa50*/  LDL.64 R8, [R1+0xf0] ;  /* 0x0000f00001087983 */ /* 0x000f220000100a00 */
[----:B------:R-:W-:Y:S05]  /*aa60*/  WARPSYNC.ALL ;  /* 0x0000000000007948 */ /* 0x000fea0003800000 */
[----:B------:R-:W-:Y:S01]  /*aa70*/  WARPGROUP.ARRIVE ;  /* 0x00000000000079c5 */ /* 0x000fe20000000000 */
[----:B--2---:R-:W-:Y:S01]  /*aa80*/  IMAD R4, R11, 0xc00, R4 ;  /* 0x00000c000b047824 */ /* 0x004fe200078e0204 */
[----:B------:R-:W-:Y:S01]  /*aa90*/  R2UR UR7, R5 ;  /* 0x00000000050772ca */ /* 0x000fe200000e0000 */
[----:B------:R-:W-:Y:S01]  /*aaa0*/  IMAD.MOV.U32 R19, RZ, RZ, R5 ;  /* 0x000000ffff137224 */ /* 0x000fe200078e0005 */
[----:B------:R-:W2:Y:S01]  /*aab0*/  LDL R11, [R1] ;  /* 0x00000000010b7983 */ /* 0x000ea20000100800 */
[----:B---3--:R-:W-:-:S02]  /*aac0*/  ISETP.NE.U32.AND P0, PT, R3, RZ, PT ;  /* 0x000000ff0300720c */ /* 0x008fc40003f05070 */
[----:B------:R-:W-:Y:S02]  /*aad0*/  R2UR UR6, R4 ;  /* 0x00000000040672ca */ /* 0x000fe400000e0000 */
[----:B----4-:R-:W-:Y:S02]  /*aae0*/  R2UR UR4, R6 ;  /* 0x00000000060472ca */ /* 0x010fe400000e0000 */
[----:B------:R-:W-:Y:S01]  /*aaf0*/  R2UR UR5, R7 ;  /* 0x00000000070572ca */ /* 0x000fe200000e0000 */
[----:B------:R-:W-:Y:S01]  /*ab00*/  VIADD R18, R4, 0x2 ;  /* 0x0000000204127836 */ /* 0x000fe20000000000 */
[----:B------:R-:W3:Y:S01]  /*ab10*/  LDL.64 R6, [R1+0xf0] ;  /* 0x0000f00001067983 */ /* 0x000ee20000100a00 */
[----:B------:R-:W-:Y:S02]  /*ab20*/  VIADD R14, R14, 0x2 ;  /* 0x000000020e0e7836 */ /* 0x000fe40000000000 */
[----:B------:R-:W-:Y:S02]  /*ab30*/  VIADD R12, R12, 0x4 ;  /* 0x000000040c0c7836 */ /* 0x000fe40000000000 */
[----:B------:R-:W-:Y:S01]  /*ab40*/  VOTEU.ANY UP0, P0 ;  /* 0x00000000003f7886 */ /* 0x000fe20000000100 */
[----:B------:R0:W5:Y:S05]  /*ab50*/  LDL R3, [R1+0x1f8] ;  /* 0x0001f80001037983 */ /* 0x00016a0000100800 */
[----:B------:R-:W-:Y:S01]  /*ab60*/  HGMMA.64x96x16.F32 R24, gdesc[UR4], R24, UP0, gsb0 ;  /* 0x01600000041879f0 */ /* 0x000fe2000b800818 */
[----:B------:R-:W-:-:S02]  /*ab70*/  R2UR UR6, R18 ;  /* 0x00000000120672ca */ /* 0x000fc400000e0000 */
[----:B------:R-:W-:Y:S02]  /*ab80*/  R2UR UR7, R19 ;  /* 0x00000000130772ca */ /* 0x000fe400000e0000 */
[----:B------:R-:W-:Y:S02]  /*ab90*/  R2UR UR4, R14 ;  /* 0x000000000e0472ca */ /* 0x000fe400000e0000 */
[----:B------:R-:W-:Y:S02]  /*aba0*/  R2UR UR5, R15 ;  /* 0x000000000f0572ca */ /* 0x000fe400000e0000 */
[----:B------:R-:W4:Y:S01]  /*abb0*/  LDL.64 R14, [R1+0xf0] ;  /* 0x0000f000010e7983 */ /* 0x000f220000100a00 */
        /* <DEDUP_REMOVED lines=8> */
[----:B------:R-:W-:Y:S02]  /*ac40*/  R2UR UR5, R13 ;  /* 0x000000000d0572ca */ /* 0x000fe400000e0000 */
[----:B------:R-:W2:Y:S01]  /*ac50*/  LDL.64 R12, [R1+0xf0] ;  /* 0x0000f000010c7983 */ /* 0x000ea20000100a00 */
        /* <DEDUP_REMOVED lines=12> */
[----:B------:R-:W-:Y:S01]  /*ad20*/  IMAD.MOV.U32 R19, RZ, RZ, R5 ;  /* 0x000000ffff137224 */ /* 0x000fe200078e0005 */
[----:B------:R-:W-:Y:S02]  /*ad30*/  WARPGROUP.DEPBAR.LE gsb0, 0x0 ;  /* 0x00008000000079c5 */ /* 0x000fe40000010000 */
[----:B------:R-:W-:-:S06]  /*ad40*/  WARPGROUP.ARRIVE ;  /* 0x00000000000079c5 */ /* 0x000fcc0000000000 */
[----:B------:R-:W-:Y:S01]  /*ad50*/  HGMMA.64x96x16.F32 R24, gdesc[UR4], R24, gsb0 ;  /* 0x01600000041879f0 */ /* 0x000fe20008000818 */
[----:B---3--:R-:W-:Y:S01]  /*ad60*/  VIADD R6, R6, 0x400 ;  /* 0x0000040006067836 */ /* 0x008fe20000000000 */
        /* <DEDUP_REMOVED lines=91> */
[----:B------:R-:W-:Y:S01]  /*b320*/  R2UR UR5, R7 ;  /* 0x00000000070572ca */ /* 0x000fe200000e0000 */
[----:B----4-:R-:W-:Y:S01]  /*b330*/  VIADD R14, R14, 0xc02 ;  /* 0x00000c020e0e7836 */ /* 0x010fe20000000000 */
[----:B------:R0:W5:Y:S01]  /*b340*/  LDL R18, [R1+0xc] ;  /* 0x00000c0001127983 */ /* 0x0001620000100800 */
        /* <DEDUP_REMOVED lines=9> */
[----:B--2---:R-:W-:Y:S02]  /*b3e0*/  VIADD R12, R12, 0xc04 ;  /* 0x00000c040c0c7836 */ /* 0x004fe40000000000 */
        /* <DEDUP_REMOVED lines=47> */
.L_x_12680:
[----:B------:R-:W-:Y:S05]  /*b6e0*/  BSYNC B0 ;  /* 0x0000000000007941 */ /* 0x000fea0003800000 */
.L_x_12679:
[----:B0-----:R-:W2:Y:S02]  /*b6f0*/  LDL.64 R4, [R1+0x20] ;  /* 0x0000200001047983 */ /* 0x001ea40000100a00 */
[----:B--2---:R-:W-:-:S05]  /*b700*/  MOV R4, R4 ;  /* 0x0000000400047202 */ /* 0x004fca0000000f00 */
[----:B-----5:R-:W-:-:S05]  /*b710*/  IMAD R3, R3, 0x8, R4 ;  /* 0x0000000803037824 */ /* 0x020fca00078e0204 */
[----:B------:R-:W-:-:S04]  /*b720*/  PRMT R3, R18, 0x654, R3 ;  /* 0x0000065412037816 */ /* 0x000fc80000000003 */
[----:B------:R0:W-:Y:S01]  /*b730*/  SYNCS.ARRIVE.TRANS64.RED.A1T0 RZ, [R3+URZ], RZ ;  /* 0x000000ff03ff79a7 */ /* 0x0001e2000810043f */
[----:B------:R-:W2:Y:S04]  /*b740*/  LD.E.64 R4, desc[UR36][R16.64+0x150] ;  /* 0x0001502410047980 */ /* 0x000ea8000c101b00 */
[----:B--2---:R-:W2:Y:S04]  /*b750*/  LD.E R6, desc[UR36][R4.64] ;  /* 0x0000002404067980 */ /* 0x004ea8000c101900 */
[----:B------:R-:W3:Y:S01]  /*b760*/  LDL.64 R4, [R1+0x210] ;  /* 0x0002100001047983 */ /* 0x000ee20000100a00 */
[-C--:B--2---:R-:W-:Y:S01]  /*b770*/  FMUL.FTZ R11, R24, R6.reuse ;  /* 0x00000006180b7220 */ /* 0x084fe20000410000 */
[-C--:B------:R-:W-:Y:S01]  /*b780*/  FMUL.FTZ R14, R25, R6.reuse ;  /* 0x00000006190e7220 */ /* 0x080fe20000410000 */
[-C--:B------:R-:W-:Y:S01]  /*b790*/  FMUL.FTZ R18, R28, R6.reuse ;  /* 0x000000061c127220 */ /* 0x080fe20000410000 */
[-C--:B------:R-:W-:Y:S01]  /*b7a0*/  FMUL.FTZ R21, R29, R6.reuse ;  /* 0x000000061d157220 */ /* 0x080fe20000410000 */
[-C--:B0-----:R-:W-:Y:S01]  /*b7b0*/  FMUL.FTZ R3, R27, R6.reuse ;  /* 0x000000061b037220 */ /* 0x081fe20000410000 */
        /* <DEDUP_REMOVED lines=18> */
[----:B---3--:R-:W-:Y:S01]  /*b8e0*/  FMNMX.FTZ R7, R11, R4, !PT ;  /* 0x000000040b077209 */ /* 0x008fe20007810000 */
        /* <DEDUP_REMOVED lines=36> */
[----:B------:R-:W3:Y:S02]  /*bb30*/  LDL R25, [R1+0x230] ;  /* 0x0002300001197983 */ /* 0x000ee40000100800 */
        /* <DEDUP_REMOVED lines=56> */
[----:B------:R-:W1:Y:S02]  /*bec0*/  SHFL.BFLY PT, R9, R8, 0x2, 0x1f ;  /* 0x0c401f0008097f89 */ /* 0x000e6400000e0000 */
[----:B------:R-:W4:Y:S01]  /*bed0*/  MUFU.TANH R46, R46 ;  /* 0x0000002e002e7308 */ /* 0x000f220000002400 */
[----:B--2---:R-:W-:-:S07]  /*bee0*/  FMNMX.FTZ R7, R42, R7, !PT ;  /* 0x000000072a077209 */ /* 0x004fce0007810000 */
[----:B------:R-:W2:Y:S01]  /*bef0*/  MUFU.TANH R48, R48 ;  /* 0x0000003000307308 */ /* 0x000ea20000002400 */
[----:B0-----:R-:W-:-:S07]  /*bf00*/  FMNMX.FTZ R7, R44, R7, !PT ;  /* 0x000000072c077209 */ /* 0x001fce0007810000 */
[----:B------:R-:W0:Y:S01]  /*bf10*/  MUFU.TANH R50, R50 ;  /* 0x0000003200327308 */ /* 0x000e220000002400 */
[----:B----4-:R-:W-:Y:S02]  /*bf20*/  FMNMX.FTZ R7, R46, R7, !PT ;  /* 0x000000072e077209 */ /* 0x010fe40007810000 */
[----:B-1----:R-:W-:-:S05]  /*bf30*/  FMNMX.FTZ R13, R8, R9, !PT ;  /* 0x00000009080d7209 */ /* 0x002fca0007810000 */
[----:B------:R-:W1:Y:S01]  /*bf40*/  MUFU.TANH R52, R52 ;  /* 0x0000003400347308 */ /* 0x000e620000002400 */
[----:B--2---:R-:W-:Y:S01]  /*bf50*/  FMNMX.FTZ R7, R48, R7, !PT ;  /* 0x0000000730077209 */ /* 0x004fe20007810000 */
[----:B------:R-:W2:Y:S06]  /*bf60*/  SHFL.BFLY PT, R20, R13, 0x1, 0x1f ;  /* 0x0c201f000d147f89 */ /* 0x000eac00000e0000 */
[----:B------:R-:W4:Y:S01]  /*bf70*/  MUFU.TANH R54, R54 ;  /* 0x0000003600367308 */ /* 0x000f220000002400 */
[----:B0-----:R-:W-:-:S07]  /*bf80*/  FMNMX.FTZ R7, R50, R7, !PT ;  /* 0x0000000732077209 */ /* 0x001fce0007810000 */
[----:B------:R-:W0:Y:S01]  /*bf90*/  MUFU.TANH R56, R56 ;  /* 0x0000003800387308 */ /* 0x000e220000002400 */
[----:B-1----:R-:W-:-:S07]  /*bfa0*/  FMNMX.FTZ R7, R52, R7, !PT ;  /* 0x0000000734077209 */ /* 0x002fce0007810000 */
[----:B------:R-:W1:Y:S01]  /*bfb0*/  MUFU.TANH R58, R58 ;  /* 0x0000003a003a7308 */ /* 0x000e620000002400 */
[----:B----4-:R-:W-:Y:S02]  /*bfc0*/  FMNMX.FTZ R7, R54, R7, !PT ;  /* 0x0000000736077209 */ /* 0x010fe40007810000 */
[----:B--2---:R-:W-:-:S05]  /*bfd0*/  FMNMX.FTZ R20, R13, R20, !PT ;  /* 0x000000140d147209 */ /* 0x004fca0007810000 */
        /* <DEDUP_REMOVED lines=11> */
[----:B--2---:R-:W-:-:S04]  /*c090*/  FMNMX.FTZ R7, R66, R7, !PT ;  /* 0x0000000742077209 */ /* 0x004fc80007810000 */
[----:B0-----:R-:W-:-:S04]  /*c0a0*/  FMNMX.FTZ R7, R68, R7, !PT ;  /* 0x0000000744077209 */ /* 0x001fc80007810000 */
[----:B-1----:R-:W-:Y:S02]  /*c0b0*/  FMNMX.FTZ R9, R70, R7, !PT ;  /* 0x0000000746097209 */ /* 0x002fe40007810000 */
[----:B------:R-:W2:Y:S04]  /*c0c0*/  LDL.64 R6, [R1+0x220] ;  /* 0x0002200001067983 */ /* 0x000ea80000100a00 */
[----:B------:R-:W-:Y:S04]  /*c0d0*/  STL.64 [R1+0x210], R8 ;  /* 0x0002100801007387 */ /* 0x000fe80000100a00 */
[----:B------:R-:W-:Y:S04]  /*c0e0*/  STL [R1+0x210], R20 ;  /* 0x0002101401007387 */ /* 0x000fe80000100800 */
[----:B------:R-:W4:Y:S04]  /*c0f0*/  LDL R24, [R1+0x210] ;  /* 0x0002100001187983 */ /* 0x000f280000100800 */
[----:B------:R-:W2:Y:S01]  /*c100*/  LDL R19, [R1+0x214] ;  /* 0x0002140001137983 */ /* 0x000ea20000100800 */
[----:B----4-:R-:W-:-:S04]  /*c110*/  FADD.FTZ R4, R4, -R24 ;  /* 0x8000001804047221 */ /* 0x010fc80000010000 */
[----:B---3--:R-:W-:-:S04]  /*c120*/  FMUL.FTZ R4, R4, R25 ;  /* 0x0000001904047220 */ /* 0x008fc80000410000 */
[----:B------:R2:W-:Y:S02]  /*c130*/  MUFU.EX2 R13, R4 ;  /* 0x00000004000d7308 */ /* 0x0005e40000000800 */
[----:B--2---:R-:W0:Y:S02]  /*c140*/  SHFL.BFLY PT, R4, R19, 0x2, 0x1f ;  /* 0x0c401f0013047f89 */ /* 0x004e2400000e0000 */
[----:B0-----:R-:W-:-:S05]  /*c150*/  FMNMX.FTZ R4, R4, R19, !PT ;  /* 0x0000001304047209 */ /* 0x001fca0007810000 */
[----:B------:R-:W0:Y:S01]  /*c160*/  SHFL.BFLY PT, R9, R4, 0x1, 0x1f ;  /* 0x0c201f0004097f89 */ /* 0x000e2200000e0000 */
[----:B------:R-:W-:-:S04]  /*c170*/  FMUL.FTZ R24, R25, R24 ;  /* 0x0000001819187220 */ /* 0x000fc80000410000 */
        /* <DEDUP_REMOVED lines=30> */
[----:B------:R-:W-:Y:S01]  /*c360*/  MUFU.EX2 R152, R152 ;  /* 0x0000009800987308 */ /* 0x000fe20000000800 */
[-CC-:B------:R-:W-:Y:S01]  /*c370*/  FFMA.FTZ R35, R26, R25.reuse, -R5.reuse ;  /* 0x000000191a237223 */ /* 0x180fe20000010805 */
[----:B------:R-:W-:-:S06]  /*c380*/  FFMA.FTZ R155, R72, R25, -R5 ;  /* 0x00000019489b7223 */ /* 0x000fcc0000010805 */
[----:B------:R-:W-:Y:S08]  /*c390*/  MUFU.EX2 R24, R4 ;  /* 0x0000000400187308 */ /* 0x000ff00000000800 */
[----:B------:R-:W0:Y:S01]  /*c3a0*/  MUFU.EX2 R37, R37 ;  /* 0x0000002500257308 */ /* 0x000e220000000800 */
[----:B------:R-:W-:-:S07]  /*c3b0*/  FFMA.FTZ R33, R74, R25, -R5 ;  /* 0x000000194a217223 */ /* 0x000fce0000010805 */
[----:B------:R-:W-:Y:S08]  /*c3c0*/  MUFU.EX2 R15, R15 ;  /* 0x0000000f000f7308 */ /* 0x000ff00000000800 */
[----:B------:R-:W1:Y:S01]  /*c3d0*/  MUFU.EX2 R153, R153 ;  /* 0x0000009900997308 */ /* 0x000e620000000800 */
[----:B------:R-:W-:-:S07]  /*c3e0*/  FFMA.FTZ R157, R76, R25, -R5 ;  /* 0x000000194c9d7223 */ /* 0x000fce0000010805 */
[----:B------:R-:W-:Y:S08]  /*c3f0*/  MUFU.EX2 R154, R154 ;  /* 0x0000009a009a7308 */ /* 0x000ff00000000800 */
[----:B------:R-:W2:Y:S01]  /*c400*/  MUFU.EX2 R35, R35 ;  /* 0x0000002300237308 */ /* 0x000ea20000000800 */
[----:B0-----:R-:W-:Y:S01]  /*c410*/  FFMA.FTZ R4, R7, R24, R37 ;  /* 0x0000001807047223 */ /* 0x001fe20000010025 */
[----:B------:R-:W-:-:S06]  /*c420*/  FFMA.FTZ R6, R13, R6, R152 ;  /* 0x000000060d067223 */ /* 0x000fcc0000010098 */
        /* <DEDUP_REMOVED lines=105> */
[----:B------:R-:W-:Y:S01]  /*cac0*/  STL [R1+0x214], R8 ;  /* 0x0002140801007387 */ /* 0x000fe20000100800 */
[----:B---3--:R-:W-:-:S05]  /*cad0*/  FADD.FTZ R5, R11, R6 ;  /* 0x000000060b057221 */ /* 0x008fca0000010000 */
[----:B------:R0:W-:Y:S04]  /*cae0*/  STL.64 [R1+0x220], R4 ;  /* 0x0002200401007387 */ /* 0x0001e80000100a00 */
[----:B------:R-:W2:Y:S01]  /*caf0*/  LD.E R12, desc[UR36][R16.64+0x240] ;  /* 0x00024024100c7980 */ /* 0x000ea2000c101900 */
[----:B------:R-:W-:-:S05]  /*cb00*/  IADD3 R6, P0, R16, 0x240, RZ ;  /* 0x0000024010067810 */ /* 0x000fca0007f1e0ff */
[----:B0-----:R-:W-:Y:S01]  /*cb10*/  IMAD.X R5, RZ, RZ, R17, P0 ;  /* 0x000000ffff057224 */ /* 0x001fe200000e0611 */
[----:B------:R-:W-:Y:S01]  /*cb20*/  LOP3.LUT R4, R6, 0x4, RZ, 0xfc, !PT ;  /* 0x0000000406047812 */ /* 0x000fe200078efcff */
[----:B--2---:R-:W-:-:S05]  /*cb30*/  FMUL.FTZ R7, R13, R12 ;  /* 0x0000000c0d077220 */ /* 0x004fca0000410000 */
[----:B------:R-:W-:Y:S04]  /*cb40*/  ST.E desc[UR36][R16.64+0x240], R7 ;  /* 0x0002400710007985 */ /* 0x000fe8000c101924 */
[----:B------:R-:W2:Y:S02]  /*cb50*/  LD.E R12, desc[UR36][R4.64] ;  /* 0x00000024040c7980 */ /* 0x000ea4000c101900 */
[----:B--2---:R-:W-:-:S05]  /*cb60*/  FMUL.FTZ R9, R13, R12 ;  /* 0x0000000c0d097220 */ /* 0x004fca0000410000 */
[----:B------:R0:W-:Y:S04]  /*cb70*/  ST.E desc[UR36][R4.64], R9 ;  /* 0x0000000904007985 */ /* 0x0001e8000c101924 */
[----:B------:R-:W0:Y:S04]  /*cb80*/  LD.E R118, desc[UR36][R16.64+0x254] ;  /* 0x0002542410767980 */ /* 0x000e28000c101900 */
[----:B------:R-:W2:Y:S04]  /*cb90*/  LD.E R8, desc[UR36][R16.64+0x434] ;  /* 0x0004342410087980 */ /* 0x000ea8000c101900 */
[----:B------:R-:W3:Y:S04]  /*cba0*/  LD.E R132, desc[UR36][R16.64+0x290] ;  /* 0x0002902410847980 */ /* 0x000ee8000c101900 */
[----:B------:R-:W4:Y:S04]  /*cbb0*/  LD.E R116, desc[UR36][R16.64+0x250] ;  /* 0x0002502410747980 */ /* 0x000f28000c101900 */
        /* <DEDUP_REMOVED lines=58> */
[C---:B0-----:R-:W-:Y:S01]  /*cf60*/  FMUL.FTZ R9, R13.reuse, R118 ;  /* 0x000000760d097220 */ /* 0x041fe20000410000 */
[----:B--2---:R-:W-:-:S04]  /*cf70*/  FMUL.FTZ R45, R13, R8 ;  /* 0x000000080d2d7220 */ /* 0x004fc80000410000 */
[----:B------:R3:W-:Y:S04]  /*cf80*/  ST.E desc[UR36][R16.64+0x254], R9 ;  /* 0x0002540910007985 */ /* 0x0007e8000c101924 */
[----:B------:R0:W-:Y:S01]  /*cf90*/  ST.E desc[UR36][R16.64+0x434], R45 ;  /* 0x0004342d10007985 */ /* 0x0001e2000c101924 */
[C---:B----4-:R-:W-:Y:S01]  /*cfa0*/  FMUL.FTZ R7, R13.reuse, R116 ;  /* 0x000000740d077220 */ /* 0x050fe20000410000 */
[C---:B---3--:R-:W-:Y:S01]  /*cfb0*/  FMUL.FTZ R9, R13.reuse, R132 ;  /* 0x000000840d097220 */ /* 0x048fe20000410000 */
[C---:B------:R-:W-:Y:S01]  /*cfc0*/  FMUL.FTZ R25, R13.reuse, R120 ;  /* 0x000000780d197220 */ /* 0x040fe20000410000 */
[----:B------:R-:W-:-:S03]  /*cfd0*/  FMUL.FTZ R27, R13, R122 ;  /* 0x0000007a0d1b7220 */ /* 0x000fc60000410000 */
[----:B------:R1:W-:Y:S01]  /*cfe0*/  ST.E desc[UR36][R16.64+0x290], R9 ;  /* 0x0002900910007985 */ /* 0x0003e2000c101924 */
[C---:B------:R-:W-:Y:S01]  /*cff0*/  FMUL.FTZ R39, R13.reuse, R124 ;  /* 0x0000007c0d277220 */ /* 0x040fe20000410000 */
[C---:B------:R-:W-:Y:S01]  /*d000*/  FMUL.FTZ R41, R13.reuse, R126 ;  /* 0x0000007e0d297220 */ /* 0x040fe20000410000 */
[C---:B------:R-:W-:Y:S01]  /*d010*/  FMUL.FTZ R43, R13.reuse, R128 ;  /* 0x000000800d2b7220 */ /* 0x040fe20000410000 */
[C---:B0-----:R-:W-:Y:S01]  /*d020*/  FMUL.FTZ R45, R13.reuse, R134 ;  /* 0x000000860d2d7220 */ /* 0x041fe20000410000 */
[C---:B------:R-:W-:Y:S01]  /*d030*/  FMUL.FTZ R47, R13.reuse, R136 ;  /* 0x000000880d2f7220 */ /* 0x040fe20000410000 */
        /* <DEDUP_REMOVED lines=13> */
[C---:B0-----:R-:W-:Y:S01]  /*d110*/  FMUL.FTZ R41, R13.reuse, R146 ;  /* 0x000000920d297220 */ /* 0x041fe20000410000 */
[C---:B-1----:R-:W-:Y:S02]  /*d120*/  FMUL.FTZ R43, R13.reuse, R148 ;  /* 0x000000940d2b7220 */ /* 0x042fe40000410000 */
[----:B------:R0:W-:Y:S01]  /*d130*/  ST.E desc[UR36][R16.64+0x2e0], R9 ;  /* 0x0002e00910007985 */ /* 0x0001e2000c101924 */
[C---:B--2---:R-:W-:Y:S01]  /*d140*/  FMUL.FTZ R45, R13.reuse, R114 ;  /* 0x000000720d2d7220 */ /* 0x044fe20000410000 */
[C---:B---3--:R-:W-:Y:S02]  /*d150*/  FMUL.FTZ R47, R13.reuse, R112 ;  /* 0x000000700d2f7220 */ /* 0x048fe40000410000 */
[----:B------:R1:W-:Y:S01]  /*d160*/  ST.E desc[UR36][R16.64+0x284], R7 ;  /* 0x0002840710007985 */ /* 0x0003e2000c101924 */
[----:B0-----:R-:W-:-:S03]  /*d170*/  FMUL.FTZ R9, R13, R92 ;  /* 0x0000005c0d097220 */ /* 0x001fc60000410000 */
[----:B------:R0:W-:Y:S01]  /*d180*/  ST.E desc[UR36][R16.64+0x2b0], R25 ;  /* 0x0002b01910007985 */ /* 0x0001e2000c101924 */
[----:B------:R-:W-:-:S03]  /*d190*/  FMUL.FTZ R49, R13, R138 ;  /* 0x0000008a0d317220 */ /* 0x000fc60000410000 */
[----:B------:R2:W-:Y:S01]  /*d1a0*/  ST.E desc[UR36][R16.64+0x2b4], R27 ;  /* 0x0002b41b10007985 */ /* 0x0005e2000c101924 */
[----:B-1----:R-:W-:-:S03]  /*d1b0*/  FMUL.FTZ R7, R13, R150 ;  /* 0x000000960d077220 */ /* 0x002fc60000410000 */
[----:B------:R1:W-:Y:S04]  /*d1c0*/  ST.E desc[UR36][R16.64+0x2c0], R39 ;  /* 0x0002c02710007985 */ /* 0x0003e8000c101924 */
[----:B------:R3:W-:Y:S01]  /*d1d0*/  ST.E desc[UR36][R16.64+0x2c4], R41 ;  /* 0x0002c42910007985 */ /* 0x0007e2000c101924 */
[----:B0-----:R-:W-:-:S03]  /*d1e0*/  FMUL.FTZ R25, R13, R110 ;  /* 0x0000006e0d197220 */ /* 0x001fc60000410000 */
[----:B------:R0:W-:Y:S01]  /*d1f0*/  ST.E desc[UR36][R16.64+0x2d0], R43 ;  /* 0x0002d02b10007985 */ /* 0x0001e2000c101924 */
[----:B--2---:R-:W-:-:S03]  /*d200*/  FMUL.FTZ R27, R13, R102 ;  /* 0x000000660d1b7220 */ /* 0x004fc60000410000 */
[----:B------:R2:W-:Y:S01]  /*d210*/  ST.E desc[UR36][R16.64+0x2f0], R45 ;  /* 0x0002f02d10007985 */ /* 0x0005e2000c101924 */
[----:B-1----:R-:W-:-:S03]  /*d220*/  FMUL.FTZ R39, R13, R108 ;  /* 0x0000006c0d277220 */ /* 0x002fc60000410000 */
[----:B------:R1:W-:Y:S01]  /*d230*/  ST.E desc[UR36][R16.64+0x2f4], R47 ;  /* 0x0002f42f10007985 */ /* 0x0003e2000c101924 */
[C---:B---3--:R-:W-:Y:S01]  /*d240*/  FMUL.FTZ R41, R13.reuse, R106 ;  /* 0x0000006a0d297220 */ /* 0x048fe20000410000 */
[C---:B0-----:R-:W-:Y:S02]  /*d250*/  FMUL.FTZ R43, R13.reuse, R104 ;  /* 0x000000680d2b7220 */ /* 0x041fe40000410000 */
[----:B------:R0:W-:Y:S01]  /*d260*/  ST.E desc[UR36][R16.64+0x330], R9 ;  /* 0x0003300910007985 */ /* 0x0001e2000c101924 */
[C---:B--2---:R-:W-:Y:S01]  /*d270*/  FMUL.FTZ R45, R13.reuse, R98 ;  /* 0x000000620d2d7220 */ /* 0x044fe20000410000 */
[C---:B-1----:R-:W-:Y:S02]  /*d280*/  FMUL.FTZ R47, R13.reuse, R96 ;  /* 0x000000600d2f7220 */ /* 0x042fe40000410000 */
[----:B------:R1:W-:Y:S01]  /*d290*/  ST.E desc[UR36][R16.64+0x2a4], R49 ;  /* 0x0002a43110007985 */ /* 0x0003e2000c101924 */
[----:B0-----:R-:W-:-:S03]  /*d2a0*/  FMUL.FTZ R9, R13, R72 ;  /* 0x000000480d097220 */ /* 0x001fc60000410000 */
[----:B------:R0:W-:Y:S04]  /*d2b0*/  ST.E desc[UR36][R16.64+0x2d4], R7 ;  /* 0x0002d40710007985 */ /* 0x0001e8000c101924 */
        /* <DEDUP_REMOVED lines=10> */
[----:B---3--:R-:W-:-:S03]  /*d360*/  FMUL.FTZ R39, R13, R88 ;  /* 0x000000580d277220 */ /* 0x008fc60000410000 */
[----:B------:R3:W-:Y:S01]  /*d370*/  ST.E desc[UR36][R16.64+0x340], R47 ;  /* 0x0003402f10007985 */ /* 0x0007e2000c101924 */
[C---:B0-----:R-:W-:Y:S01]  /*d380*/  FMUL.FTZ R41, R13.reuse, R86 ;  /* 0x000000560d297220 */ /* 0x041fe20000410000 */
[C---:B--2---:R-:W-:Y:S02]  /*d390*/  FMUL.FTZ R43, R13.reuse, R84 ;  /* 0x000000540d2b7220 */ /* 0x044fe40000410000 */
[----:B------:R0:W-:Y:S01]  /*d3a0*/  ST.E desc[UR36][R16.64+0x380], R9 ;  /* 0x0003800910007985 */ /* 0x0001e2000c101924 */
[C---:B-1----:R-:W-:Y:S01]  /*d3b0*/  FMUL.FTZ R45, R13.reuse, R78 ;  /* 0x0000004e0d2d7220 */ /* 0x042fe20000410000 */
[C---:B---3--:R-:W-:Y:S02]  /*d3c0*/  FMUL.FTZ R47, R13.reuse, R76 ;  /* 0x0000004c0d2f7220 */ /* 0x048fe40000410000 */
        /* <DEDUP_REMOVED lines=22> */
[----:B------:R0:W-:Y:S01]  /*d530*/  ST.E desc[UR36][R16.64+0x394], R49 ;  /* 0x0003943110007985 */ /* 0x0001e2000c101924 */
[----:B------:R-:W-:-:S03]  /*d540*/  FMUL.FTZ R51, R13, R51 ;  /* 0x000000330d337220 */ /* 0x000fc60000410000 */
[----:B------:R2:W-:Y:S01]  /*d550*/  ST.E desc[UR36][R16.64+0x3a0], R25 ;  /* 0x0003a01910007985 */ /* 0x0005e2000c101924 */
[----:B------:R-:W-:Y:S01]  /*d560*/  LOP3.LUT R8, R6, 0x8, RZ, 0xfc, !PT ;  /* 0x0000000806087812 */ /* 0x000fe200078efcff */
[C---:B-1----:R-:W-:Y:S02]  /*d570*/  FMUL.FTZ R7, R13.reuse, R60 ;  /* 0x0000003c0d077220 */ /* 0x042fe40000410000 */
        /* <DEDUP_REMOVED lines=14> */
[C---:B---3--:R-:W-:Y:S01]  /*d660*/  FMUL.FTZ R47, R13.reuse, R26 ;  /* 0x0000001a0d2f7220 */ /* 0x048fe20000410000 */
[----:B------:R-:W-:Y:S01]  /*d670*/  FMUL.FTZ R13, R13, R38 ;  /* 0x000000260d0d7220 */ /* 0x000fe20000410000 */
[--C-:B0-----:R-:W-:Y:S01]  /*d680*/  IMAD.MOV.U32 R9, RZ, RZ, R5.reuse ;  /* 0x000000ffff097224 */ /* 0x101fe200078e0005 */
[----:B------:R-:W-:Y:S04]  /*d690*/  ST.E desc[UR36][R16.64+0x2e4], R51 ;  /* 0x0002e43310007985 */ /* 0x000fe8000c101924 */
[----:B------:R0:W-:Y:S04]  /*d6a0*/  ST.E desc[UR36][R16.64+0x3c4], R7 ;  /* 0x0003c40710007985 */ /* 0x0001e8000c101924 */
[----:B------:R-:W-:Y:S04]  /*d6b0*/  ST.E desc[UR36][R16.64+0x3e4], R49 ;  /* 0x0003e43110007985 */ /* 0x000fe8000c101924 */
[----:B------:R1:W-:Y:S04]  /*d6c0*/  ST.E desc[UR36][R16.64+0x3f0], R25 ;  /* 0x0003f01910007985 */ /* 0x0003e8000c101924 */
[----:B------:R2:W-:Y:S04]  /*d6d0*/  ST.E desc[UR36][R16.64+0x3f4], R27 ;  /* 0x0003f41b10007985 */ /* 0x0005e8000c101924 */
[----:B------:R-:W-:Y:S04]  /*d6e0*/  ST.E desc[UR36][R16.64+0x400], R39 ;  /* 0x0004002710007985 */ /* 0x000fe8000c101924 */
[----:B------:R3:W-:Y:S04]  /*d6f0*/  ST.E desc[UR36][R16.64+0x404], R41 ;  /* 0x0004042910007985 */ /* 0x0007e8000c101924 */
[----:B------:R-:W-:Y:S04]  /*d700*/  ST.E desc[UR36][R16.64+0x410], R43 ;  /* 0x0004102b10007985 */ /* 0x000fe8000c101924 */
[----:B------:R-:W-:Y:S04]  /*d710*/  ST.E desc[UR36][R16.64+0x420], R45 ;  /* 0x0004202d10007985 */ /* 0x000fe8000c101924 */
[----:B------:R4:W-:Y:S04]  /*d720*/  ST.E desc[UR36][R16.64+0x424], R47 ;  /* 0x0004242f10007985 */ /* 0x0009e8000c101924 */
[----:B------:R4:W-:Y:S04]  /*d730*/  ST.E desc[UR36][R16.64+0x430], R13 ;  /* 0x0004300d10007985 */ /* 0x0009e8000c101924 */
[----:B0-----:R-:W1:Y:S01]  /*d740*/  LD.E R7, desc[UR36][R8.64] ;  /* 0x0000002408077980 */ /* 0x001e62000c101900 */
[----:B------:R-:W-:Y:S01]  /*d750*/  LOP3.LUT R6, R6, 0xc, RZ, 0xfc, !PT ;  /* 0x0000000c06067812 */ /* 0x000fe200078efcff */
[----:B-1----:R-:W-:Y:S01]  /*d760*/  FMUL.FTZ R25, R24, R7 ;  /* 0x0000000718197220 */ /* 0x002fe20000410000 */
[----:B------:R-:W-:-:S04]  /*d770*/  IMAD.MOV.U32 R7, RZ, RZ, R5 ;  /* 0x000000ffff077224 */ /* 0x000fc800078e0005 */
[----:B------:R0:W-:Y:S04]  /*d780*/  ST.E desc[UR36][R8.64], R25 ;  /* 0x0000001908007985 */ /* 0x0001e8000c101924 */
[----:B--2---:R-:W2:Y:S01]  /*d790*/  LD.E R27, desc[UR36][R6.64] ;  /* 0x00000024061b7980 */ /* 0x004ea2000c101900 */
[----:B------:R-:W1:Y:S01]  /*d7a0*/  S2R R116, SR_TID.X ;  /* 0x0000000000747919 */ /* 0x000e620000002100 */
[----:B--2---:R-:W-:-:S05]  /*d7b0*/  FMUL.FTZ R27, R24, R27 ;  /* 0x0000001b181b7220 */ /* 0x004fca0000410000 */
[----:B------:R2:W-:Y:S04]  /*d7c0*/  ST.E desc[UR36][R6.64], R27 ;  /* 0x0000001b06007985 */ /* 0x0005e8000c101924 */
        /* <DEDUP_REMOVED lines=54> */
[----:B---3--:R-:W3:Y:S04]  /*db30*/  LD.E R41, desc[UR36][R16.64+0x3fc] ;  /* 0x0003fc2410297980 */ /* 0x008ee8000c101900 */
[----:B----4-:R-:W4:Y:S04]  /*db40*/  LD.E R47, desc[UR36][R16.64+0x408] ;  /* 0x00040824102f7980 */ /* 0x010f28000c101900 */
[----:B------:R-:W4:Y:S04]  /*db50*/  LD.E R45, desc[UR36][R16.64+0x40c] ;  /* 0x00040c24102d7980 */ /* 0x000f28000c101900 */
[----:B------:R-:W4:Y:S04]  /*db60*/  LD.E R43, desc[UR36][R16.64+0x418] ;  /* 0x00041824102b7980 */ /* 0x000f28000c101900 */
[----:B------:R-:W4:Y:S04]  /*db70*/  LD.E R39, desc[UR36][R16.64+0x41c] ;  /* 0x00041c2410277980 */ /* 0x000f28000c101900 */
[----:B------:R-:W4:Y:S04]  /*db80*/  LD.E R13, desc[UR36][R16.64+0x428] ;  /* 0x00042824100d7980 */ /* 0x000f28000c101900 */
[----:B0-----:R-:W4:Y:S04]  /*db90*/  LD.E R25, desc[UR36][R16.64+0x42c] ;  /* 0x00042c2410197980 */ /* 0x001f28000c101900 */
[----:B--2---:R-:W2:Y:S01]  /*dba0*/  LD.E R27, desc[UR36][R16.64+0x438] ;  /* 0x00043824101b7980 */ /* 0x004ea2000c101900 */
[----:B-1----:R-:W-:Y:S01]  /*dbb0*/  SHF.R.U32.HI R116, RZ, 0x7, R116 ;  /* 0x00000007ff747819 */ /* 0x002fe20000011674 */
[C---:B------:R-:W-:Y:S01]  /*dbc0*/  FMUL.FTZ R119, R24.reuse, R119 ;  /* 0x0000007718777220 */ /* 0x040fe20000410000 */
[C---:B------:R-:W-:Y:S01]  /*dbd0*/  FMUL.FTZ R51, R24.reuse, R51 ;  /* 0x0000003318337220 */ /* 0x040fe20000410000 */
[C---:B------:R-:W-:Y:S01]  /*dbe0*/  FMUL.FTZ R55, R24.reuse, R55 ;  /* 0x0000003718377220 */ /* 0x040fe20000410000 */
[C---:B------:R-:W-:Y:S01]  /*dbf0*/  FMUL.FTZ R53, R24.reuse, R53 ;  /* 0x0000003518357220 */ /* 0x040fe20000410000 */
[C---:B------:R-:W-:Y:S01]  /*dc00*/  FMUL.FTZ R26, R24.reuse, R26 ;  /* 0x0000001a181a7220 */ /* 0x040fe20000410000 */
        /* <DEDUP_REMOVED lines=9> */
[C---:B------:R-:W-:Y:S01]  /*dca0*/  FMUL.FTZ R129, R24.reuse, R129 ;  /* 0x0000008118817220 */ /* 0x040fe20000410000 */
[C---:B------:R-:W-:Y:S01]  /*dcb0*/  FMUL.FTZ R131, R24.reuse, R131 ;  /* 0x0000008318837220 */ /* 0x040fe20000410000 */
[----:B------:R-:W-:Y:S01]  /*dcc0*/  FMUL.FTZ R133, R24, R133 ;  /* 0x0000008518857220 */ /* 0x000fe20000410000 */
[----:B0-----:R-:W-:Y:S02]  /*dcd0*/  VIADD R26, R116, 0x8 ;  /* 0x00000008741a7836 */ /* 0x001fe40000000000 */
        /* <DEDUP_REMOVED lines=43> */
[C---:B----4-:R-:W-:Y:S01]  /*df90*/  FMUL.FTZ R47, R24.reuse, R47 ;  /* 0x0000002f182f7220 */ /* 0x050fe20000410000 */
[C---:B------:R-:W-:Y:S01]  /*dfa0*/  FMUL.FTZ R45, R24.reuse, R45 ;  /* 0x0000002d182d7220 */ /* 0x040fe20000410000 */
[C---:B------:R-:W-:Y:S01]  /*dfb0*/  FMUL.FTZ R43, R24.reuse, R43 ;  /* 0x0000002b182b7220 */ /* 0x040fe20000410000 */
[C---:B------:R-:W-:Y:S01]  /*dfc0*/  FMUL.FTZ R39, R24.reuse, R39 ;  /* 0x0000002718277220 */ /* 0x040fe20000410000 */
[C---:B------:R-:W-:Y:S01]  /*dfd0*/  FMUL.FTZ R51, R24.reuse, R13 ;  /* 0x0000000d18337220 */ /* 0x040fe20000410000 */
[C---:B------:R-:W-:Y:S01]  /*dfe0*/  FMUL.FTZ R53, R24.reuse, R25 ;  /* 0x0000001918357220 */ /* 0x040fe20000410000 */
[----:B--2---:R-:W-:Y:S01]  /*dff0*/  FMUL.FTZ R55, R24, R27 ;  /* 0x0000001b18377220 */ /* 0x004fe20000410000 */
        /* <DEDUP_REMOVED lines=53> */
[----:B------:R1:W-:Y:S04]  /*e350*/  ST.E desc[UR36][R16.64+0x41c], R39 ;  /* 0x00041c2710007985 */ /* 0x0003e8000c101924 */
[----:B------:R-:W-:Y:S04]  /*e360*/  ST.E desc[UR36][R16.64+0x428], R51 ;  /* 0x0004283310007985 */ /* 0x000fe8000c101924 */
[----:B------:R-:W-:Y:S04]  /*e370*/  ST.E desc[UR36][R16.64+0x42c], R53 ;  /* 0x00042c3510007985 */ /* 0x000fe8000c101924 */
[----:B------:R-:W-:Y:S01]  /*e380*/  ST.E desc[UR36][R16.64+0x438], R55 ;  /* 0x0004383710007985 */ /* 0x000fe2000c101924 */
[----:B------:R2:W-:Y:S06]  /*e390*/  BAR.SYNC.DEFER_BLOCKING R26, 0x100 ;  /* 0x0004001a0000751d */ /* 0x0005ec0000010000 */
[----:B------:R-:W3:Y:S04]  /*e3a0*/  LDL R24, [R1+0x1f8] ;  /* 0x0001f80001187983 */ /* 0x000ee80000100800 */
[----:B0-----:R-:W4:Y:S04]  /*e3b0*/  LD.E R45, desc[UR36][R16.64+0x240] ;  /* 0x00024024102d7980 */ /* 0x001f28000c101900 */
[----:B------:R-:W3:Y:S04]  /*e3c0*/  LD.E.64 R12, desc[UR36][R16.64+0x88] ;  /* 0x00008824100c7980 */ /* 0x000ee8000c101b00 */
[----:B----4-:R0:W-:Y:S04]  /*e3d0*/  ST.E desc[UR36][R16.64+0x240], R45 ;  /* 0x0002402d10007985 */ /* 0x0101e8000c101924 */
[----:B------:R-:W4:Y:S04]  /*e3e0*/  LD.E R25, desc[UR36][R4.64] ;  /* 0x0000002404197980 */ /* 0x000f28000c101900 */
[----:B----4-:R4:W-:Y:S04]  /*e3f0*/  ST.E desc[UR36][R4.64], R25 ;  /* 0x0000001904007985 */ /* 0x0109e8000c101924 */
[----:B------:R-:W2:Y:S04]  /*e400*/  LD.E R27, desc[UR36][R8.64] ;  /* 0x00000024081b7980 */ /* 0x000ea8000c101900 */
[----:B--2---:R2:W-:Y:S04]  /*e410*/  ST.E desc[UR36][R8.64], R27 ;  /* 0x0000001b08007985 */ /* 0x0045e8000c101924 */
[----:B-1----:R-:W3:Y:S04]  /*e420*/  LD.E R39, desc[UR36][R6.64] ;  /* 0x0000002406277980 */ /* 0x002ee8000c101900 */
[----:B---3--:R1:W-:Y:S04]  /*e430*/  ST.E desc[UR36][R6.64], R39 ;  /* 0x0000002706007985 */ /* 0x0083e8000c101924 */
[----:B------:R-:W3:Y:S04]  /*e440*/  LD.E R41, desc[UR36][R16.64+0x250] ;  /* 0x0002502410297980 */ /* 0x000ee8000c101900 */
[----:B------:R-:W3:Y:S04]  /*e450*/  LD.E R43, desc[UR36][R16.64+0x254] ;  /* 0x00025424102b7980 */ /* 0x000ee8000c101900 */
        /* <DEDUP_REMOVED lines=16> */
[----:B--2---:R-:W2:Y:S04]  /*e560*/  LD.E R27, desc[UR36][R16.64+0x298] ;  /* 0x00029824101b7980 */ /* 0x004ea8000c101900 */
        /* <DEDUP_REMOVED lines=121> */
[----:B------:R0:W-:Y:S04]  /*ed00*/  ST.E desc[UR36][R16.64+0x290], R25 ;  /* 0x0002901910007985 */ /* 0x0001e8000c101924 */
[----:B------:R-:W-:Y:S04]  /*ed10*/  ST.E desc[UR36][R16.64+0x294], R26 ;  /* 0x0002941a10007985 */ /* 0x000fe8000c101924 */
[----:B--2---:R1:W-:Y:S04]  /*ed20*/  ST.E desc[UR36][R16.64+0x298], R27 ;  /* 0x0002981b10007985 */ /* 0x0043e8000c101924 */
[----:B------:R2:W-:Y:S04]  /*ed30*/  ST.E desc[UR36][R16.64+0x29c], R38 ;  /* 0x00029c2610007985 */ /* 0x0005e8000c101924 */
[----:B------:R2:W-:Y:S04]  /*ed40*/  ST.E desc[UR36][R16.64+0x2a0], R39 ;  /* 0x0002a02710007985 */ /* 0x0005e8000c101924 */
        /* <DEDUP_REMOVED lines=103> */
[----:B0-----:R-:W4:Y:S01]  /*f3c0*/  LDL R25, [R1+0x68] ;  /* 0x0000680001197983 */ /* 0x001f220000100800 */
[----:B------:R-:W-:-:S02]  /*f3d0*/  IMAD R12, R24, 0xc00, R12 ;  /* 0x00000c00180c7824 */ /* 0x000fc400078e020c */
[----:B-1----:R-:W-:Y:S01]  /*f3e0*/  IMAD.MOV.U32 R27, RZ, RZ, R13 ;  /* 0x000000ffff1b7224 */ /* 0x002fe200078e000d */
[----:B------:R-:W-:Y:S01]  /*f3f0*/  F2FP.F16.F32.PACK_AB R153, R153, R37 ;  /* 0x000000259999723e */ /* 0x000fe200000000ff */
[----:B------:R-:W-:Y:S01]  /*f400*/  VIADD R24, R12, 0x80 ;  /* 0x000000800c187836 */ /* 0x000fe20000000000 */
[----:B------:R-:W-:Y:S01]  /*f410*/  F2FP.F16.F32.PACK_AB R154, R36, R154 ;  /* 0x0000009a249a723e */ /* 0x000fe200000000ff */
[----:B------:R-:W-:Y:S01]  /*f420*/  VIADD R26, R12, 0x100 ;  /* 0x000001000c1a7836 */ /* 0x000fe20000000000 */
[----:B------:R-:W-:Y:S01]  /*f430*/  R2UR UR15, R27 ;  /* 0x000000001b0f72ca */ /* 0x000fe200000e0000 */
[----:B------:R-:W4:Y:S01]  /*f440*/  LD.E R36, desc[UR36][R16.64+0x270] ;  /* 0x0002702410247980 */ /* 0x000f22000c101900 */
[----:B------:R-:W-:Y:S02]  /*f450*/  R2UR UR10, R24 ;  /* 0x00000000180a72ca */ /* 0x000fe400000e0000 */
[----:B------:R-:W-:Y:S01]  /*f460*/  R2UR UR14, R26 ;  /* 0x000000001a0e72ca */ /* 0x000fe200000e0000 */
[----:B------:R-:W4:Y:S01]  /*f470*/  LD.E R24, desc[UR36][R16.64+0x240] ;  /* 0x0002402410187980 */ /* 0x000f22000c101900 */
[----:B------:R-:W-:-:S02]  /*f480*/  F2FP.F16.F32.PACK_AB R155, R155, R35 ;  /* 0x000000239b9b723e */ /* 0x000fc400000000ff */
[----:B------:R-:W-:Y:S01]  /*f490*/  F2FP.F16.F32.PACK_AB R156, R156, R34 ;  /* 0x000000229c9c723e */ /* 0x000fe200000000ff */
[----:B------:R-:W4:Y:S01]  /*f4a0*/  LD.E R35, desc[UR36][R16.64+0x26c] ;  /* 0x00026c2410237980 */ /* 0x000f22000c101900 */
[----:B------:R-:W-:Y:S02]  /*f4b0*/  F2FP.F16.F32.PACK_AB R157, R157, R33 ;  /* 0x000000219d9d723e */ /* 0x000fe400000000ff */
[----:B------:R-:W-:Y:S01]  /*f4c0*/  F2FP.F16.F32.PACK_AB R158, R158, R32 ;  /* 0x000000209e9e723e */ /* 0x000fe200000000ff */
[----:B------:R-:W4:Y:S01]  /*f4d0*/  LD.E R33, desc[UR36][R16.64+0x264] ;  /* 0x0002642410217980 */ /* 0x000f22000c101900 */
[----:B------:R-:W-:Y:S02]  /*f4e0*/  F2FP.F16.F32.PACK_AB R159, R159, R31 ;  /* 0x0000001f9f9f723e */ /* 0x000fe400000000ff */
[----:B------:R-:W-:Y:S01]  /*f4f0*/  F2FP.F16.F32.PACK_AB R160, R160, R30 ;  /* 0x0000001ea0a0723e */ /* 0x000fe200000000ff */
[----:B------:R-:W4:Y:S01]  /*f500*/  LD.E R31, desc[UR36][R16.64+0x25c] ;  /* 0x00025c24101f7980 */ /* 0x000f22000c101900 */
[----:B------:R-:W-:-:S02]  /*f510*/  F2FP.F16.F32.PACK_AB R161, R161, R29 ;  /* 0x0000001da1a1723e */ /* 0x000fc400000000ff */
[----:B------:R-:W-:Y:S01]  /*f520*/  F2FP.F16.F32.PACK_AB R162, R162, R28 ;  /* 0x0000001ca2a2723e */ /* 0x000fe200000000ff */
[----:B------:R-:W4:Y:S04]  /*f530*/  LD.E R29, desc[UR36][R16.64+0x254] ;  /* 0x00025424101d7980 */ /* 0x000f28000c101900 */
[----:B------:R-:W4:Y:S04]  /*f540*/  LD.E R28, desc[UR36][R16.64+0x250] ;  /* 0x00025024101c7980 */ /* 0x000f28000c101900 */
[----:B------:R-:W4:Y:S04]  /*f550*/  LD.E R30, desc[UR36][R16.64+0x258] ;  /* 0x00025824101e7980 */ /* 0x000f28000c101900 */
[----:B------:R-:W4:Y:S04]  /*f560*/  LD.E R32, desc[UR36][R16.64+0x260] ;  /* 0x0002602410207980 */ /* 0x000f28000c101900 */
[----:B------:R-:W4:Y:S04]  /*f570*/  LD.E R34, desc[UR36][R16.64+0x268] ;  /* 0x0002682410227980 */ /* 0x000f28000c101900 */
        /* <DEDUP_REMOVED lines=8> */
[----:B---3--:R-:W2:Y:S04]  /*f600*/  LD.E R45, desc[UR36][R16.64+0x294] ;  /* 0x00029424102d7980 */ /* 0x008ea8000c101900 */
        /* <DEDUP_REMOVED lines=54> */
[----:B------:R-:W-:Y:S01]  /*f970*/  ISETP.NE.U32.AND P0, PT, R25, RZ, PT ;  /* 0x000000ff1900720c */ /* 0x000fe20003f05070 */
[----:B------:R-:W-:-:S02]  /*f980*/  IMAD.MOV.U32 R25, RZ, RZ, R13 ;  /* 0x000000ffff197224 */ /* 0x000fc400078e000d */
[----:B------:R-:W2:Y:S03]  /*f990*/  LD.E R100, desc[UR36][R16.64+0x370] ;  /* 0x0003702410647980 */ /* 0x000ea6000c101900 */
        /* <DEDUP_REMOVED lines=56> */
[----:B------:R-:W-:Y:S02]  /*fd20*/  R2UR UR7, R13 ;  /* 0x000000000d0772ca */ /* 0x000fe400000e0000 */
[----:B------:R-:W-:Y:S01]  /*fd30*/  F2FP.F16.F32.PACK_AB R152, R15, R152 ;  /* 0x000000980f98723e */ /* 0x000fe200000000ff */
[----:B------:R-:W-:-:S03]  /*fd40*/  VOTEU.ANY UP0, P0 ;  /* 0x00000000003f7886 */ /* 0x000fc60000000100 */
[----:B--2---:R-:W-:-:S07]  /*fd50*/  WARPGROUP.ARRIVE ;  /* 0x00000000000079c5 */ /* 0x004fce0000000000 */
[----:B------:R-:W-:Y:S01]  /*fd60*/  HGMMA.64x256x16.F32 R24, R152, gdesc[UR4].tnspB, R24, UP0, gsb0 ;  /* 0x43e0000498187df0 */ /* 0x000fe2000b800818 */
[----:B------:R-:W-:Y:S02]  /*fd70*/  F2FP.F16.F32.PACK_AB R163, R14, R163 ;  /* 0x000000a30ea3723e */ /* 0x000fe400000000ff */
        /* <DEDUP_REMOVED lines=131> */
[----:B------:R-:W-:Y:S01]  /*105b0*/  STL [R1+0x68], R0 ;  /* 0x0000680001007387 */ /* 0x000fe20000100800 */
[----:B------:R-:W-:Y:S02]  /*105c0*/  VIADD R14, R12, 0x180 ;  /* 0x000001800c0e7836 */ /* 0x000fe40000000000 */
[----:B------:R-:W-:-:S03]  /*105d0*/  IMAD.MOV.U32 R15, RZ, RZ, R13 ;  /* 0x000000ffff0f7224 */ /* 0x000fc600078e000d */
[----:B------:R-:W-:Y:S02]  /*105e0*/  R2UR UR6, R14 ;  /* 0x000000000e0672ca */ /* 0x000fe400000e0000 */
[----:B------:R-:W-:Y:S02]  /*105f0*/  R2UR UR7, R15 ;  /* 0x000000000f0772ca */ /* 0x000fe400000e0000 */
[----:B------:R-:W-:Y:S02]  /*10600*/  F2FP.F16.F32.PACK_AB R152, R223, R222 ;  /* 0x000000dedf98723e */ /* 0x000fe400000000ff */
[----:B------:R-:W-:Y:S02]  /*10610*/  F2FP.F16.F32.PACK_AB R153, R221, R220 ;  /* 0x000000dcdd99723e */ /* 0x000fe400000000ff */
[----:B------:R-:W-:Y:S02]  /*10620*/  F2FP.F16.F32.PACK_AB R154, R219, R218 ;  /* 0x000000dadb9a723e */ /* 0x000fe400000000ff */
[----:B------:R-:W-:Y:S01]  /*10630*/  F2FP.F16.F32.PACK_AB R155, R175, R174 ;  /* 0x000000aeaf9b723e */ /* 0x000fe200000000ff */
[----:B------:R-:W-:-:S02]  /*10640*/  WARPGROUP.DEPBAR.LE gsb0, 0x0 ;  /* 0x00008000000079c5 */ /* 0x000fc40000010000 */
        /* <DEDUP_REMOVED lines=132> */
[----:B------:R-:W-:Y:S01]  /*10e90*/  IMAD.MOV.U32 R15, RZ, RZ, R13 ;  /* 0x000000ffff0f7224 */ /* 0x000fe200078e000d */
        /* <DEDUP_REMOVED lines=131> */
[----:B------:R-:W-:Y:S01]  /*116d0*/  R2UR UR6, R14 ;  /* 0x000000000e0672ca */ /* 0x000fe200000e0000 */
[----:B------:R-:W-:Y:S01]  /*116e0*/  STL [R1+0x68], R0 ;  /* 0x0000680001007387 */ /* 0x000fe20000100800 */
[----:B------:R-:W-:Y:S01]  /*116f0*/  R2UR UR7, R15 ;  /* 0x000000000f0772ca */ /* 0x000fe200000e0000 */
[----:B------:R-:W-:Y:S01]  /*11700*/  VIADD R12, R12, 0x280 ;  /* 0x000002800c0c7836 */ /* 0x000fe20000000000 */
[----:B------:R-:W-:Y:S02]  /*11710*/  WARPGROUP.DEPBAR.LE gsb0, 0x0 ;  /* 0x00008000000079c5 */ /* 0x000fe40000010000 */
[----:B------:R-:W-:Y:S01]  /*11720*/  ST.E desc[UR36][R16.64+0x240], R24 ;  /* 0x0002401810007985 */ /* 0x000fe2000c101924 */
[----:B------:R-:W-:Y:S02]  /*11730*/  F2FP.F16.F32.PACK_AB R152, R173, R172 ;  /* 0x000000acad98723e */ /* 0x000fe400000000ff */
[----:B------:R-:W-:Y:S01]  /*11740*/  F2FP.F16.F32.PACK_AB R153, R171, R170 ;  /* 0x000000aaab99723e */ /* 0x000fe200000000ff */
[----:B------:R-:W-:Y:S01]  /*11750*/  ST.E desc[UR36][R4.64], R25 ;  /* 0x0000001904007985 */ /* 0x000fe2000c101924 */
[----:B------:R-:W-:-:S02]  /*11760*/  F2FP.F16.F32.PACK_AB R154, R168, R169 ;  /* 0x000000a9a89a723e */ /* 0x000fc400000000ff */
[----:B------:R-:W-:Y:S01]  /*11770*/  F2FP.F16.F32.PACK_AB R155, R167, R166 ;  /* 0x000000a6a79b723e */ /* 0x000fe200000000ff */
        /* <DEDUP_REMOVED lines=266> */
[----:B------:R-:W-:Y:S02]  /*12820*/  STL [R1+0x68], R0 ;  /* 0x0000680001007387 */ /* 0x000fe40000100800 */
        /* <DEDUP_REMOVED lines=129> */
[----:B------:R0:W-:Y:S04]  /*13040*/  STL [R1+0x68], R0 ;  /* 0x0000680001007387 */ /* 0x0001e80000100800 */
[----:B------:R-:W2:Y:S04]  /*13050*/  LD.E R3, desc[UR36][R16.64+0x240] ;  /* 0x0002402410037980 */ /* 0x000ea8000c101900 */
[----:B--2---:R1:W-:Y:S04]  /*13060*/  ST.E desc[UR36][R16.64+0x240], R3 ;  /* 0x0002400310007985 */ /* 0x0043e8000c101924 */
[----:B------:R-:W2:Y:S04]  /*13070*/  LD.E R11, desc[UR36][R4.64] ;  /* 0x00000024040b7980 */ /* 0x000ea8000c101900 */
[----:B--2---:R2:W-:Y:S04]  /*13080*/  ST.E desc[UR36][R4.64], R11 ;  /* 0x0000000b04007985 */ /* 0x0045e8000c101924 */
[----:B------:R-:W3:Y:S04]  /*13090*/  LD.E R13, desc[UR36][R8.64] ;  /* 0x00000024080d7980 */ /* 0x000ee8000c101900 */
[----:B---3--:R3:W-:Y:S04]  /*130a0*/  ST.E desc[UR36][R8.64], R13 ;  /* 0x0000000d08007985 */ /* 0x0087e8000c101924 */
[----:B------:R-:W4:Y:S04]  /*130b0*/  LD.E R15, desc[UR36][R6.64] ;  /* 0x00000024060f7980 */ /* 0x000f28000c101900 */
[----:B----4-:R4:W-:Y:S04]  /*130c0*/  ST.E desc[UR36][R6.64], R15 ;  /* 0x0000000f06007985 */ /* 0x0109e8000c101924 */
[----:B0-----:R-:W4:Y:S04]  /*130d0*/  LD.E R0, desc[UR36][R16.64+0x3b0] ;  /* 0x0003b02410007980 */ /* 0x001f28000c101900 */
        /* <DEDUP_REMOVED lines=124> */
[----:B0-----:R-:W4:Y:S04]  /*138a0*/  LD.E R0, desc[UR36][R16.64+0x28] ;  /* 0x0000282410007980 */ /* 0x001f28000c101900 */
[----:B------:R-:W-:Y:S04]  /*138b0*/  ST.E desc[UR36][R16.64+0x250], R19 ;  /* 0x0002501310007985 */ /* 0x000fe8000c101924 */
[----:B------:R-:W-:Y:S04]  /*138c0*/  ST.E desc[UR36][R16.64+0x254], R21 ;  /* 0x0002541510007985 */ /* 0x000fe8000c101924 */
[----:B------:R-:W-:Y:S04]  /*138d0*/  ST.E desc[UR36][R16.64+0x258], R25 ;  /* 0x0002581910007985 */ /* 0x000fe8000c101924 */
[----:B------:R-:W-:Y:S04]  /*138e0*/  ST.E desc[UR36][R16.64+0x25c], R27 ;  /* 0x00025c1b10007985 */ /* 0x000fe8000c101924 */
[----:B------:R0:W-:Y:S04]  /*138f0*/  ST.E desc[UR36][R16.64+0x260], R3 ;  /* 0x0002600310007985 */ /* 0x0001e8000c101924 */
[----:B------:R1:W-:Y:S04]  /*13900*/  ST.E desc[UR36][R16.64+0x264], R29 ;  /* 0x0002641d10007985 */ /* 0x0003e8000c101924 */
[----:B--2---:R1:W-:Y:S04]  /*13910*/  ST.E desc[UR36][R16.64+0x268], R5 ;  /* 0x0002680510007985 */ /* 0x0043e8000c101924 */
[----:B------:R1:W-:Y:S04]  /*13920*/  ST.E desc[UR36][R16.64+0x26c], R11 ;  /* 0x00026c0b10007985 */ /* 0x0003e8000c101924 */
[----:B---3--:R1:W-:Y:S04]  /*13930*/  ST.E desc[UR36][R16.64+0x270], R9 ;  /* 0x0002700910007985 */ /* 0x0083e8000c101924 */
        /* <DEDUP_REMOVED lines=114> */
[----:B0-----:R1:W5:Y:S01]  /*14060*/  LDL R3, [R1+0x1f8] ;  /* 0x0001f80001037983 */ /* 0x0013620000100800 */
[----:B------:R-:W-:-:S04]  /*14070*/  LOP3.LUT R0, R0, 0x1, RZ, 0xfc, !PT ;  /* 0x0000000100007812 */ /* 0x000fc800078efcff */
[----:B------:R-:W-:Y:S01]  /*14080*/  ISETP.NE.AND P0, PT, R0, 0x3, PT ;  /* 0x000000030000780c */ /* 0x000fe20003f05270 */
[----:B------:R-:W-:-:S12]  /*14090*/  BSSY B0, `(.L_x_12681) ;  /* 0x0000003000007945 */ /* 0x000fd80003800000 */
[----:B-1----:R-:W-:Y:S05]  /*140a0*/  @!P0 BRA `(.L_x_12682) ;  /* 0x0000000000048947 */ /* 0x002fea0003800000 */
[----:B------:R-:W-:Y:S01]  /*140b0*/  BPT.TRAP 0x1 ;  /* 0x000000040000795c */ /* 0x000fe20000300000 */
.L_x_12682:
[----:B------:R-:W-:Y:S05]  /*140c0*/  BSYNC B0 ;  /* 0x0000000000007941 */ /* 0x000fea0003800000 */
.L_x_12681:
[----:B------:R-:W2:Y:S04]  /*140d0*/  LD.E.64 R4, desc[UR36][R16.64+0x48] ;  /* 0x0000482410047980 */ /* 0x000ea8000c101b00 */
[----:B------:R-:W3:Y:S01]  /*140e0*/  LD.E R0, desc[UR36][R16.64+0x34] ;  /* 0x0000342410007980 */ /* 0x000ee2000c101900 */
[C---:B------:R-:W-:Y:S01]  /*140f0*/  ISETP.GT.AND P0, PT, R10.reuse, R2, PT ;  /* 0x000000020a00720c */ /* 0x040fe20003f04270 */
[----:B------:R-:W-:Y:S01]  /*14100*/  VIADD R10, R10, 0xffffffff ;  /* 0xffffffff0a0a7836 */ /* 0x000fe20000000000 */
[----:B--2---:R-:W-:-:S05]  /*14110*/  MOV R4, R4 ;  /* 0x0000000400047202 */ /* 0x004fca0000000f00 */
[----:B-----5:R-:W-:-:S05]  /*14120*/  IMAD R3, R3, 0x8, R4 ;  /* 0x0000000803037824 */ /* 0x020fca00078e0204 */
[----:B---3--:R-:W-:-:S04]  /*14130*/  PRMT R0, R0, 0x654, R3 ;  /* 0x0000065400007816 */ /* 0x008fc80000000003 */
[----:B------:R0:W-:Y:S01]  /*14140*/  SYNCS.ARRIVE.TRANS64.RED.A1T0 RZ, [R0+URZ], RZ ;  /* 0x000000ff00ff79a7 */ /* 0x0001e2000810043f */
[----:B------:R-:W-:Y:S05]  /*14150*/  @P0 BRA `(.L_x_12683) ;  /* 0xffffff6000540947 */ /* 0x000fea000383ffff */
.L_x_12664:
[----:B------:R-:W-:-:S13]  /*14160*/  ISETP.GE.AND P0, PT, R10, UR40, PT ;  /* 0x000000280a007c0c */ /* 0x000fda000bf06270 */
[----:B------:R-:W-:Y:S05]  /*14170*/  @!P0 BRA `(.L_x_12684) ;  /* 0x000000b000988947 */ /* 0x000fea0003800000 */
[----:B------:R1:W5:Y:S01]  /*14180*/  LDL.64 R2, [R1+0x158] ;  /* 0x0001580001027983 */ /* 0x0003620000100a00 */
[----:B------:R-:W-:-:S05]  /*14190*/  IADD3 R4, P0, R16, 0x28, RZ ;  /* 0x0000002810047810 */ /* 0x000fca0007f1e0ff */
[----:B------:R-:W-:-:S08]  /*141a0*/  IMAD.X R5, RZ, RZ, R17, P0 ;  /* 0x000000ffff057224 */ /* 0x000fd000000e0611 */
.L_x_12713:
[----:B--2--5:R-:W2:Y:S04]  /*141b0*/  LD.E R7, desc[UR36][R2.64] ;  /* 0x0000002402077980 */ /* 0x024ea8000c101900 */
[----:B0-----:R-:W3:Y:S01]  /*141c0*/  LD.E R0, desc[UR36][R2.64+0x8] ;  /* 0x0000082402007980 */ /* 0x001ee2000c101900 */
        /* <DEDUP_REMOVED lines=10> */
[----:B------:R-:W2:Y:S01]  /*14270*/  LDL R0, [R1] ;  /* 0x0000000001007983 */ /* 0x000ea20000100800 */
[----:B------:R-:W-:Y:S05]  /*14280*/  YIELD ;  /* 0x0000000000007946 */ /* 0x000fea0003800000 */
[----:B------:R-:W-:Y:S01]  /*14290*/  BSSY B0, `(.L_x_12685) ;  /* 0x0000006000007945 */ /* 0x000fe20003800000 */
[----:B---3--:R-:W-:Y:S01]  /*142a0*/  @!P0 IMAD.MOV.U32 R7, RZ, RZ, RZ ;  /* 0x000000ffff078224 */ /* 0x008fe200078e00ff */
[----:B--2---:R-:W-:-:S04]  /*142b0*/  LOP3.LUT R0, R0, 0x1, RZ, 0xfc, !PT ;  /* 0x0000000100007812 */ /* 0x004fc800078efcff */
[----:B------:R-:W-:-:S13]  /*142c0*/  ISETP.NE.AND P1, PT, R0, 0x3, PT ;  /* 0x000000030000780c */ /* 0x000fda0003f25270 */
[----:B0-----:R-:W-:Y:S05]  /*142d0*/  @!P1 BRA `(.L_x_12686) ;  /* 0x0000000000049947 */ /* 0x001fea0003800000 */
[----:B------:R-:W-:Y:S01]  /*142e0*/  BPT.TRAP 0x1 ;  /* 0x000000040000795c */ /* 0x000fe20000300000 */
.L_x_12686:
[----:B------:R-:W-:Y:S05]  /*142f0*/  BSYNC B0 ;  /* 0x0000000000007941 */ /* 0x000fea0003800000 */
.L_x_12685:
[----:B------:R-:W2:Y:S01]  /*14300*/  LDL.64 R8, [R1+0x18] ;  /* 0x0000180001087983 */ /* 0x000ea20000100a00 */
[----:B-----5:R-:W-:Y:S02]  /*14310*/  SHF.L.U32 R12, R11, 0x1f, RZ ;  /* 0x0000001f0b0c7819 */ /* 0x020fe400000006ff */
[----:B--2---:R-:W-:-:S05]  /*14320*/  MOV R8, R8 ;  /* 0x0000000800087202 */ /* 0x004fca0000000f00 */
[----:B------:R-:W-:-:S04]  /*14330*/  IMAD R7, R7, 0x8, R8 ;  /* 0x0000000807077824 */ /* 0x000fc800078e0208 */
[----:B------:R0:W2:Y:S01]  /*14340*/  SYNCS.PHASECHK.TRANS64.TRYWAIT P0, [R7+URZ], R12 ;  /* 0x0000000c070075a7 */ /* 0x0000a2000800017f */
[----:B------:R0:W5:Y:S04]  /*14350*/  LD.E R0, desc[UR36][R2.64] ;  /* 0x0000002402007980 */ /* 0x000168000c101900 */
[----:B------:R0:W5:Y:S01]  /*14360*/  LD.E R6, desc[UR36][R2.64+0x4] ;  /* 0x0000042402067980 */ /* 0x000162000c101900 */
[----:B------:R-:W-:Y:S04]  /*14370*/  BSSY B0, `(.L_x_12687) ;  /* 0x0000003000007945 */ /* 0x000fe80003800000 */
[----:B------:R-:W-:Y:S05]  /*14380*/  @!P1 BRA `(.L_x_12688) ;  /* 0x0000000000049947 */ /* 0x000fea0003800000 */
[----:B------:R-:W-:Y:S01]  /*14390*/  BPT.TRAP 0x1 ;  /* 0x000000040000795c */ /* 0x000fe20000300000 */
.L_x_12688:
[----:B------:R-:W-:Y:S05]  /*143a0*/  BSYNC B0 ;  /* 0x0000000000007941 */ /* 0x000fea0003800000 */
.L_x_12687:
[----:B------:R-:W-:Y:S04]  /*143b0*/  BSSY B0, `(.L_x_12689) ;  /* 0x0000006000007945 */ /* 0x000fe80003800000 */
[----:B--2---:R-:W-:Y:S05]  /*143c0*/  @P0 BRA `(.L_x_12690) ;  /* 0x0000000000100947 */ /* 0x004fea0003800000 */
[----:B-----5:R-:W-:Y:S01]  /*143d0*/  IMAD R0, R0, 0x8, R8 ;  /* 0x0000000800007824 */ /* 0x020fe200078e0208 */
[----:B0-----:R-:W-:-:S04]  /*143e0*/  SHF.L.U32 R7, R6, 0x1f, RZ ;  /* 0x0000001f06077819 */ /* 0x001fc800000006ff */
[----:B------:R-:W0:Y:S02]  /*143f0*/  SYNCS.PHASECHK.TRANS64.TRYWAIT P0, [R0+URZ], R7 ;  /* 0x00000007000075a7 */ /* 0x000e24000800017f */
[----:B0-----:R-:W-:Y:S05]  /*14400*/  @!P0 BRA `(.L_x_12691) ;  /* 0x0000018000748947 */ /* 0x001fea0003800000 */
.L_x_12690:
[----:B------:R-:W-:Y:S05]  /*14410*/  BSYNC B0 ;  /* 0x0000000000007941 */ /* 0x000fea0003800000 */
.L_x_12689:
[----:B------:R-:W2:Y:S04]  /*14420*/  LD.E R11, desc[UR36][R2.64] ;  /* 0x00000024020b7980 */ /* 0x000ea8000c101900 */
[----:B------:R-:W2:Y:S01]  /*14430*/  LDL.64 R14, [R1+0x80] ;  /* 0x00008000010e7983 */ /* 0x000ea20000100a00 */
[----:B------:R-:W-:Y:S05]  /*14440*/  WARPSYNC.ALL ;  /* 0x0000000000007948 */ /* 0x000fea0003800000 */
[----:B------:R-:W3:Y:S04]  /*14450*/  LDL.64 R18, [R1+0x78] ;  /* 0x0000780001127983 */ /* 0x000ee80000100a00 */
[----:B0----5:R-:W4:Y:S04]  /*14460*/  LDL.64 R6, [R1+0x78] ;  /* 0x0000780001067983 */ /* 0x021f280000100a00 */
[----:B------:R-:W4:Y:S01]  /*14470*/  LDL.64 R8, [R1+0x78] ;  /* 0x0000780001087983 */ /* 0x000f220000100a00 */
[----:B--2---:R-:W-:Y:S01]  /*14480*/  IMAD R14, R11, 0x300, R14 ;  /* 0x000003000b0e7824 */ /* 0x004fe200078e020e */
[----:B------:R-:W-:-:S02]  /*14490*/  R2UR UR7, R15 ;  /* 0x000000000f0772ca */ /* 0x000fc400000e0000 */
[----:B------:R-:W2:Y:S01]  /*144a0*/  LDL.64 R12, [R1+0x78] ;  /* 0x00007800010c7983 */ /* 0x000ea20000100a00 */
        /* <DEDUP_REMOVED lines=26> */
[--C-:B------:R-:W-:Y:S01]  /*14650*/  IMAD.MOV.U32 R7, RZ, RZ, R15.reuse ;  /* 0x000000ffff077224 */ /* 0x100fe200078e000f */
[----:B------:R-:W-:Y:S01]  /*14660*/  HGMMA.64x96x16.F32 R24, gdesc[UR4], R24, gsb0 ;  /* 0x01600000041879f0 */ /* 0x000fe20008000818 */
[----:B------:R-:W-:Y:S01]  /*14670*/  R2UR UR4, R8 ;  /* 0x00000000080472ca */ /* 0x000fe200000e0000 */
[----:B--2---:R-:W-:Y:S01]  /*14680*/  VIADD R12, R12, 0x6 ;  /* 0x000000060c0c7836 */ /* 0x004fe20000000000 */
[----:B------:R-:W-:Y:S01]  /*14690*/  R2UR UR6, R6 ;  /* 0x00000000060672ca */ /* 0x000fe200000e0000 */
[----:B------:R-:W-:Y:S01]  /*146a0*/  VIADD R6, R14, 0x6 ;  /* 0x000000060e067836 */ /* 0x000fe20000000000 */
[----:B------:R-:W-:Y:S01]  /*146b0*/  R2UR UR7, R7 ;  /* 0x00000000070772ca */ /* 0x000fe200000e0000 */
[----:B------:R-:W-:Y:S01]  /*146c0*/  IMAD.MOV.U32 R7, RZ, RZ, R15 ;  /* 0x000000ffff077224 */ /* 0x000fe200078e000f */
        /* <DEDUP_REMOVED lines=14> */
[----:B0-----:R-:W-:Y:S05]  /*147b0*/  @!P0 BRA `(.L_x_12693) ;  /* 0x0000000000048947 */ /* 0x001fea0003800000 */
[----:B------:R-:W-:Y:S01]  /*147c0*/  BPT.TRAP 0x1 ;  /* 0x000000040000795c */ /* 0x000fe20000300000 */
.L_x_12693:
[----:B------:R-:W-:Y:S05]  /*147d0*/  BSYNC B0 ;  /* 0x0000000000007941 */ /* 0x000fea0003800000 */
.L_x_12692:
        /* <DEDUP_REMOVED lines=11> */
[----:B0-2---:R-:W-:Y:S05]  /*14890*/  @!P1 BRA `(.L_x_12695) ;  /* 0x0000000000049947 */ /* 0x005fea0003800000 */
[----:B------:R-:W-:Y:S01]  /*148a0*/  BPT.TRAP 0x1 ;  /* 0x000000040000795c */ /* 0x000fe20000300000 */
.L_x_12695:
[----:B------:R-:W-:Y:S05]  /*148b0*/  BSYNC B0 ;  /* 0x0000000000007941 */ /* 0x000fea0003800000 */
.L_x_12694:
        /* <DEDUP_REMOVED lines=8> */
.L_x_12697:
[----:B------:R-:W-:Y:S05]  /*14940*/  BSYNC B0 ;  /* 0x0000000000007941 */ /* 0x000fea0003800000 */
.L_x_12696:
[----:B------:R-:W2:Y:S04]  /*14950*/  LD.E R19, desc[UR36][R2.64] ;  /* 0x0000002402137980 */ /* 0x000ea8000c101900 */
[----:B------:R-:W2:Y:S04]  /*14960*/  LDL.64 R4, [R1+0xf8] ;  /* 0x0000f80001047983 */ /* 0x000ea80000100a00 */
[----:B------:R-:W3:Y:S04]  /*14970*/  LDL R11, [R1+0x70] ;  /* 0x00007000010b7983 */ /* 0x000ee80000100800 */
[----:B0----5:R-:W4:Y:S04]  /*14980*/  LDL.64 R6, [R1+0xf0] ;  /* 0x0000f00001067983 */ /* 0x021f280000100a00 */
[----:B------:R-:W4:Y:S04]  /*14990*/  LDL.64 R14, [R1+0xf0] ;  /* 0x0000f000010e7983 */ /* 0x000f280000100a00 */
[----:B------:R-:W4:Y:S04]  /*149a0*/  LDL.64 R12, [R1+0xf0] ;  /* 0x0000f000010c7983 */ /* 0x000f280000100a00 */
[----:B------:R-:W4:Y:S01]  /*149b0*/  LDL.64 R8, [R1+0xf0] ;  /* 0x0000f00001087983 */ /* 0x000f220000100a00 */
[----:B------:R-:W-:Y:S05]  /*149c0*/  WARPSYNC.ALL ;  /* 0x0000000000007948 */ /* 0x000fea0003800000 */
[----:B------:R-:W-:Y:S01]  /*149d0*/  WARPGROUP.ARRIVE ;  /* 0x00000000000079c5 */ /* 0x000fe20000000000 */
[----:B--2---:R-:W-:Y:S01]  /*149e0*/  IMAD R4, R19, 0xc00, R4 ;  /* 0x00000c0013047824 */ /* 0x004fe200078e0204 */
[----:B------:R-:W-:-:S02]  /*149f0*/  R2UR UR7, R5 ;  /* 0x00000000050772ca */ /* 0x000fc400000e0000 */
[----:B---3--:R-:W-:Y:S02]  /*14a00*/  ISETP.NE.U32.AND P0, PT, R11, RZ, PT ;  /* 0x000000ff0b00720c */ /* 0x008fe40003f05070 */
[----:B------:R-:W-:Y:S02]  /*14a10*/  R2UR UR6, R4 ;  /* 0x00000000040672ca */ /* 0x000fe400000e0000 */
[----:B----4-:R-:W-:Y:S02]  /*14a20*/  R2UR UR4, R6 ;  /* 0x00000000060472ca */ /* 0x010fe400000e0000 */
[----:B------:R-:W-:Y:S02]  /*14a30*/  R2UR UR5, R7 ;  /* 0x00000000070572ca */ /* 0x000fe400000e0000 */
[----:B------:R-:W2:Y:S05]  /*14a40*/  LDL.64 R6, [R1+0xf0] ;  /* 0x0000f00001067983 */ /* 0x000eaa0000100a00 */
        /* <DEDUP_REMOVED lines=150> */
[----:B------:R-:W-:Y:S01]  /*153b0*/  VIADD R8, R8, 0xc06 ;  /* 0x00000c0608087836 */ /* 0x000fe20000000000 */
[----:B------:R-:W0:Y:S01]  /*153c0*/  S2R R20, SR_TID.X ;  /* 0x0000000000147919 */ /* 0x000e220000002100 */
[----:B------:R-:W-:Y:S01]  /*153d0*/  VIADD R4, R4, 0x906 ;  /* 0x0000090604047836 */ /* 0x000fe20000000000 */
[----:B------:R2:W-:Y:S01]  /*153e0*/  STL [R1+0x70], R0 ;  /* 0x0000700001007387 */ /* 0x0005e20000100800 */
[----:B------:R-:W-:-:S02]  /*153f0*/  WARPGROUP.DEPBAR.LE gsb0, 0x0 ;  /* 0x00008000000079c5 */ /* 0x000fc40000010000 */
[----:B------:R-:W-:Y:S01]  /*15400*/  WARPGROUP.ARRIVE ;  /* 0x00000000000079c5 */ /* 0x000fe20000000000 */
[----:B------:R2:W5:Y:S05]  /*15410*/  LDL R7, [R1+0xc] ;  /* 0x00000c0001077983 */ /* 0x00056a0000100800 */
[----:B------:R-:W-:Y:S01]  /*15420*/  HGMMA.64x96x16.F32 R24, gdesc[UR4], R24, gsb0 ;  /* 0x01600000041879f0 */ /* 0x000fe20008000818 */
[----:B------:R-:W-:Y:S02]  /*15430*/  R2UR UR4, R8 ;  /* 0x00000000080472ca */ /* 0x000fe400000e0000 */
[----:B------:R-:W-:Y:S02]  /*15440*/  R2UR UR5, R9 ;  /* 0x00000000090572ca */ /* 0x000fe400000e0000 */
[----:B------:R-:W-:-:S02]  /*15450*/  R2UR UR6, R4 ;  /* 0x00000000040672ca */ /* 0x000fc400000e0000 */
[----:B------:R-:W-:Y:S01]  /*15460*/  R2UR UR7, R5 ;  /* 0x00000000050772ca */ /* 0x000fe200000e0000 */
[----:B------:R-:W3:Y:S04]  /*15470*/  LDL R4, [R1] ;  /* 0x0000000001047983 */ /* 0x000ee80000100800 */
[----:B------:R2:W-:Y:S01]  /*15480*/  STL [R1+0x70], R0 ;  /* 0x0000700001007387 */ /* 0x0005e20000100800 */
[----:B------:R-:W-:Y:S02]  /*15490*/  WARPGROUP.DEPBAR.LE gsb0, 0x0 ;  /* 0x00008000000079c5 */ /* 0x000fe40000010000 */
[----:B------:R-:W-:-:S06]  /*154a0*/  WARPGROUP.ARRIVE ;  /* 0x00000000000079c5 */ /* 0x000fcc0000000000 */
[----:B------:R-:W-:Y:S01]  /*154b0*/  HGMMA.64x96x16.F32 R24, gdesc[UR4], R24, gsb0 ;  /* 0x01600000041879f0 */ /* 0x000fe20008000818 */
[----:B------:R2:W-:Y:S01]  /*154c0*/  STL [R1+0x70], R0 ;  /* 0x0000700001007387 */ /* 0x0005e20000100800 */
[----:B0-----:R-:W-:-:S03]  /*154d0*/  SHF.R.U32.HI R20, RZ, 0x7, R20 ;  /* 0x00000007ff147819 */ /* 0x001fc60000011614 */
[----:B------:R2:W-:Y:S04]  /*154e0*/  STL [R1+0x70], R0 ;  /* 0x0000700001007387 */ /* 0x0005e80000100800 */
[----:B------:R2:W-:Y:S04]  /*154f0*/  STL [R1+0x70], R0 ;  /* 0x0000700001007387 */ /* 0x0005e80000100800 */
[----:B------:R2:W-:Y:S04]  /*15500*/  STL [R1+0x70], R0 ;  /* 0x0000700001007387 */ /* 0x0005e80000100800 */
[----:B------:R2:W-:Y:S01]  /*15510*/  STL [R1+0x70], R0 ;  /* 0x0000700001007387 */ /* 0x0005e20000100800 */
[----:B------:R-:W-:-:S03]  /*15520*/  IADD3 R5, -R20, 0xb, RZ ;  /* 0x0000000b14057810 */ /* 0x000fc60007ffe1ff */
        /* <DEDUP_REMOVED lines=11> */
[----:B------:R2:W5:Y:S01]  /*155e0*/  LD.E R6, desc[UR36][R2.64] ;  /* 0x0000002402067980 */ /* 0x000562000c101900 */
[----:B------:R-:W-:Y:S01]  /*155f0*/  BSSY B0, `(.L_x_12699) ;  /* 0x0000005000007945 */ /* 0x000fe20003800000 */
[----:B---3--:R-:W-:-:S04]  /*15600*/  LOP3.LUT R4, R4, 0x1, RZ, 0xfc, !PT ;  /* 0x0000000104047812 */ /* 0x008fc800078efcff */
[----:B------:R-:W-:-:S13]  /*15610*/  ISETP.NE.AND P0, PT, R4, 0x3, PT ;  /* 0x000000030400780c */ /* 0x000fda0003f05270 */
[----:B--2---:R-:W-:Y:S05]  /*15620*/  @!P0 BRA `(.L_x_12700) ;  /* 0x0000000000048947 */ /* 0x004fea0003800000 */
[----:B------:R-:W-:Y:S01]  /*15630*/  BPT.TRAP 0x1 ;  /* 0x000000040000795c */ /* 0x000fe20000300000 */
.L_x_12700:
[----:B------:R-:W-:Y:S05]  /*15640*/  BSYNC B0 ;  /* 0x0000000000007941 */ /* 0x000fea0003800000 */
.L_x_12699:
[----:B------:R-:W2:Y:S02]  /*15650*/  LDL.64 R4, [R1+0x20] ;  /* 0x0000200001047983 */ /* 0x000ea40000100a00 */
[----:B--2---:R-:W-:-:S05]  /*15660*/  MOV R5, R4 ;  /* 0x0000000400057202 */ /* 0x004fca0000000f00 */
[----:B-----5:R-:W-:-:S05]  /*15670*/  IMAD R6, R6, 0x8, R5 ;  /* 0x0000000806067824 */ /* 0x020fca00078e0205 */
[----:B------:R-:W-:-:S04]  /*15680*/  PRMT R6, R7, 0x654, R6 ;  /* 0x0000065407067816 */ /* 0x000fc80000000006 */
[----:B------:R0:W-:Y:S01]  /*15690*/  SYNCS.ARRIVE.TRANS64.RED.A1T0 RZ, [R6+URZ], RZ ;  /* 0x000000ff06ff79a7 */ /* 0x0001e2000810043f */
[----:B------:R-:W2:Y:S04]  /*156a0*/  LD.E.64 R4, desc[UR36][R16.64+0x150] ;  /* 0x0001502410047980 */ /* 0x000ea8000c101b00 */
[----:B------:R-:W3:Y:S04]  /*156b0*/  LDL R73, [R1+0x11c] ;  /* 0x00011c0001497983 */ /* 0x000ee80000100800 */
[----:B------:R-:W4:Y:S04]  /*156c0*/  LDL R72, [R1+0x50] ;  /* 0x0000500001487983 */ /* 0x000f280000100800 */
[----:B------:R-:W3:Y:S04]  /*156d0*/  LDL.64 R8, [R1+0x140] ;  /* 0x0001400001087983 */ /* 0x000ee80000100a00 */
[----:B------:R-:W4:Y:S04]  /*156e0*/  LDL R21, [R1+0x148] ;  /* 0x0001480001157983 */ /* 0x000f280000100800 */
[----:B------:R-:W4:Y:S04]  /*156f0*/  LDL.128 R12, [R1+0x130] ;  /* 0x00013000010c7983 */ /* 0x000f280000100c00 */
[----:B--2---:R-:W2:Y:S04]  /*15700*/  LD.E R20, desc[UR36][R4.64] ;  /* 0x0000002404147980 */ /* 0x004ea8000c101900 */
[----:B0-----:R-:W2:Y:S01]  /*15710*/  LDL.128 R4, [R1+0x120] ;  /* 0x0001200001047983 */ /* 0x001ea20000100c00 */
[----:B---3--:R-:W-:-:S02]  /*15720*/  ISETP.NE.AND P0, PT, R8, 0x1, PT ;  /* 0x000000010800780c */ /* 0x008fc40003f05270 */
[----:B----4-:R-:W-:Y:S01]  /*15730*/  ISETP.GE.AND P1, PT, R13, 0x1, PT ;  /* 0x000000010d00780c */ /* 0x010fe20003f26270 */
[----:B------:R-:W-:Y:S01]  /*15740*/  BSSY B0, `(.L_x_12701) ;  /* 0x000009e000007945 */ /* 0x000fe20003800000 */
[-C--:B--2---:R-:W-:Y:S01]  /*15750*/  FMUL.FTZ R77, R36, R20.reuse ;  /* 0x00000014244d7220 */ /* 0x084fe20000410000 */
[-C--:B------:R-:W-:Y:S01]  /*15760*/  FMUL.FTZ R36, R50, R20.reuse ;  /* 0x0000001432247220 */ /* 0x080fe20000410000 */
[-C--:B------:R-:W-:Y:S01]  /*15770*/  FMUL.FTZ R50, R56, R20.reuse ;  /* 0x0000001438327220 */ /* 0x080fe20000410000 */
[-C--:B------:R-:W-:Y:S01]  /*15780*/  FMUL.FTZ R18, R26, R20.reuse ;  /* 0x000000141a127220 */ /* 0x080fe20000410000 */
[----:B------:R-:W-:Y:S01]  /*15790*/  SHF.R.S32.HI R56, RZ, 0x1f, R73 ;  /* 0x0000001fff387819 */ /* 0x000fe20000011449 */
        /* <DEDUP_REMOVED lines=22> */
[-C--:B------:R-:W-:Y:S01]  /*15900*/  FMUL.FTZ R54, R60, R20.reuse ;  /* 0x000000143c367220 */ /* 0x080fe20000410000 */
[----:B------:R-:W-:Y:S01]  /*15910*/  FMUL.FTZ R46, R48, R20 ;  /* 0x00000014302e7220 */ /* 0x000fe20000410000 */
[----:B------:R-:W-:Y:S01]  /*15920*/  LEA.HI R60, R53, R58, RZ, 0x2 ;  /* 0x0000003a353c7211 */ /* 0x000fe200078f10ff */
[-C--:B------:R-:W-:Y:S01]  /*15930*/  FMUL.FTZ R48, R52, R20.reuse ;  /* 0x0000001434307220 */ /* 0x080fe20000410000 */
[-C--:B------:R-:W-:Y:S01]  /*15940*/  FMUL.FTZ R78, R37, R20.reuse ;  /* 0x00000014254e7220 */ /* 0x080fe20000410000 */
[-C--:B------:R-:W-:Y:S01]  /*15950*/  FMUL.FTZ R52, R57, R20.reuse ;  /* 0x0000001439347220 */ /* 0x080fe20000410000 */
[-C--:B------:R-:W-:Y:S01]  /*15960*/  FMUL.FTZ R19, R27, R20.reuse ;  /* 0x000000141b137220 */ /* 0x080fe20000410000 */
[-C--:B------:R-:W-:Y:S01]  /*15970*/  FMUL.FTZ R37, R59, R20.reuse ;  /* 0x000000143b257220 */ /* 0x080fe20000410000 */
[----:B------:R-:W-:Y:S01]  /*15980*/  LEA.HI R57, R56, R73, RZ, 0x2 ;  /* 0x0000004938397211 */ /* 0x000fe200078f10ff */
[-C--:B------:R-:W-:Y:S01]  /*15990*/  FMUL.FTZ R27, R31, R20.reuse ;  /* 0x000000141f1b7220 */ /* 0x080fe20000410000 */
[--C-:B------:R-:W-:Y:S01]  /*159a0*/  SHF.R.S32.HI R59, RZ, 0x2, R60.reuse ;  /* 0x00000002ff3b7819 */ /* 0x100fe2000001143c */
[-C--:B------:R-:W-:Y:S01]  /*159b0*/  FMUL.FTZ R31, R39, R20.reuse ;  /* 0x00000014271f7220 */ /* 0x080fe20000410000 */
[----:B------:R-:W-:Y:S01]  /*159c0*/  SHF.R.S32.HI R56, RZ, 0x1f, R60 ;  /* 0x0000001fff387819 */ /* 0x000fe2000001143c */
[----:B------:R-:W-:Y:S01]  /*159d0*/  FMUL.FTZ R39, R62, R20 ;  /* 0x000000143e277220 */ /* 0x000fe20000410000 */
[----:B------:R-:W-:-:S02]  /*159e0*/  LOP3.LUT R62, R57, 0xfffffffc, RZ, 0xc0, !PT ;  /* 0xfffffffc393e7812 */ /* 0x000fc400078ec0ff */
[----:B------:R-:W-:Y:S02]  /*159f0*/  LEA.HI R57, R56, R59, RZ, 0x3 ;  /* 0x0000003b38397211 */ /* 0x000fe400078f18ff */
[----:B------:R-:W-:Y:S02]  /*15a00*/  SHF.R.S32.HI R56, RZ, 0x7, R51 ;  /* 0x00000007ff387819 */ /* 0x000fe40000011433 */
[----:B------:R-:W-:Y:S01]  /*15a10*/  LEA.HI R53, R53, R58, RZ, 0x5 ;  /* 0x0000003a35357211 */ /* 0x000fe200078f28ff */
[----:B------:R-:W-:Y:S02]  /*15a20*/  IMAD.IADD R73, R73, 0x1, -R62 ;  /* 0x0000000149497824 */ /* 0x000fe400078e0a3e */
[-C--:B------:R-:W-:Y:S01]  /*15a30*/  FMUL.FTZ R75, R32, R20.reuse ;  /* 0x00000014204b7220 */ /* 0x080fe20000410000 */
[----:B------:R-:W-:Y:S01]  /*15a40*/  LOP3.LUT R62, R57, 0xfffffff8, RZ, 0xc0, !PT ;  /* 0xfffffff8393e7812 */ /* 0x000fe200078ec0ff */
[----:B------:R-:W-:Y:S01]  /*15a50*/  FMUL.FTZ R32, R42, R20 ;  /* 0x000000142a207220 */ /* 0x000fe20000410000 */
[----:B------:R-:W-:-:S02]  /*15a60*/  LEA.HI R51, R51, R56, RZ, 0x1 ;  /* 0x0000003833337211 */ /* 0x000fc400078f08ff */
[----:B------:R-:W-:Y:S01]  /*15a70*/  SHF.R.S32.HI R53, RZ, 0x5, R53 ;  /* 0x00000005ff357819 */ /* 0x000fe20000011435 */
[-C--:B------:R-:W-:Y:S01]  /*15a80*/  FMUL.FTZ R42, R55, R20.reuse ;  /* 0x00000014372a7220 */ /* 0x080fe20000410000 */
[-C--:B------:R-:W-:Y:S01]  /*15a90*/  FMUL.FTZ R55, R61, R20.reuse ;  /* 0x000000143d377220 */ /* 0x080fe20000410000 */
[----:B------:R-:W-:Y:S01]  /*15aa0*/  LOP3.LUT R51, R51, 0x3fffffe, RZ, 0xc0, !PT ;  /* 0x03fffffe33337812 */ /* 0x000fe200078ec0ff */
[----:B------:R-:W-:Y:S01]  /*15ab0*/  IMAD.IADD R62, R59, 0x1, -R62 ;  /* 0x000000013b3e7824 */ /* 0x000fe200078e0a3e */
[----:B------:R-:W-:Y:S01]  /*15ac0*/  LEA.HI R61, R73, R73, RZ, 0x1 ;  /* 0x00000049493d7211 */ /* 0x000fe200078f08ff */
[----:B------:R-:W-:Y:S02]  /*15ad0*/  IMAD R53, R72, 0x8, R53 ;  /* 0x0000000848357824 */ /* 0x000fe400078e0235 */
[----:B------:R-:W-:Y:S01]  /*15ae0*/  FMUL.FTZ R57, R64, R20 ;  /* 0x0000001440397220 */ /* 0x000fe20000410000 */
[----:B------:R-:W-:Y:S01]  /*15af0*/  IMAD.IADD R56, R56, 0x1, -R51 ;  /* 0x0000000138387824 */ /* 0x000fe200078e0a33 */
[----:B------:R-:W-:Y:S01]  /*15b00*/  LOP3.LUT R64, R61, 0x1ffffffe, RZ, 0xc0, !PT ;  /* 0x1ffffffe3d407812 */ /* 0x000fe200078ec0ff */
[----:B------:R-:W-:-:S04]  /*15b10*/  IMAD.U32 R53, R53, 0x10, R62 ;  /* 0x0000001035357824 */ /* 0x000fc800078e003e */
[----:B------:R-:W-:Y:S02]  /*15b20*/  IMAD.IADD R64, R73, 0x1, -R64 ;  /* 0x0000000149407824 */ /* 0x000fe400078e0a40 */
[----:B------:R-:W-:-:S04]  /*15b30*/  IMAD R53, R56, 0x40, R53 ;  /* 0x0000004038357824 */ /* 0x000fc800078e0235 */
[----:B------:R-:W-:-:S04]  /*15b40*/  IMAD R8, R64, 0x8, R53 ;  /* 0x0000000840087824 */ /* 0x000fc800078e0235 */
[----:B------:R-:W-:Y:S01]  /*15b50*/  @P0 IMAD.HI.U32 R56, R8, R9, RZ ;  /* 0x0000000908380227 */ /* 0x000fe200078e00ff */
[----:B------:R-:W-:-:S04]  /*15b60*/  LOP3.LUT R9, R60, 0x7ffffffc, RZ, 0xc0, !PT ;  /* 0x7ffffffc3c097812 */ /* 0x000fc800078ec0ff */
[----:B------:R-:W-:Y:S01]  /*15b70*/  @P0 SHF.R.U32.HI R8, RZ, R21, R56 ;  /* 0x00000015ff080219 */ /* 0x000fe20000011638 */
[----:B------:R-:W-:Y:S02]  /*15b80*/  IMAD.MOV.U32 R21, RZ, RZ, -0x60 ;  /* 0xffffffa0ff157424 */ /* 0x000fe400078e00ff */
[----:B------:R-:W-:Y:S02]  /*15b90*/  IMAD.IADD R58, R58, 0x1, -R9 ;  /* 0x000000013a3a7824 */ /* 0x000fe400078e0a09 */
        /* <DEDUP_REMOVED lines=15> */
[----:B------:R-:W-:Y:S02]  /*15c90*/  IADD3 R20, -R4, R58, R5 ;  /* 0x0000003a04147210 */ /* 0x000fe40007ffe105 */
[----:B------:R-:W-:-:S05]  /*15ca0*/  LOP3.LUT R61, RZ, R6, RZ, 0x33, !PT ;  /* 0x00000006ff3d7212 */ /* 0x000fca00078e33ff */
        /* <DEDUP_REMOVED lines=64> */
.L_x_12704:
[----:B------:R-:W-:-:S13]  /*160b0*/  ISETP.NE.AND P0, PT, R13, 0x1, PT ;  /* 0x000000010d00780c */ /* 0x000fda0003f05270 */
[----:B------:R-:W-:-:S05]  /*160c0*/  @P0 IMAD.HI.U32 R20, R12, R14, RZ ;  /* 0x0000000e0c140227 */ /* 0x000fca00078e00ff */
[----:B------:R-:W-:-:S07]  /*160d0*/  @P0 SHF.R.U32.HI R12, RZ, R15, R20 ;  /* 0x0000000fff0c0219 */ /* 0x000fce0000011614 */
.L_x_12705:
[----:B------:R-:W-:Y:S05]  /*160e0*/  BSYNC B1 ;  /* 0x0000000000017941 */ /* 0x000fea0003800000 */
.L_x_12703:
[----:B------:R-:W-:-:S05]  /*160f0*/  IMAD R12, R12, R13, R73 ;  /* 0x0000000d0c0c7224 */ /* 0x000fca00078e0249 */
[----:B------:R-:W-:Y:S02]  /*16100*/  VIMNMX R7, R7, R12, !PT ;  /* 0x0000000c07077248 */ /* 0x000fe40007fe0100 */
[----:B------:R-:W-:-:S07]  /*16110*/  VIADDMNMX R6, R12, R13, R6, PT ;  /* 0x0000000d0c067246 */ /* 0x000fce0003800106 */
.L_x_12702:
[----:B------:R-:W-:Y:S05]  /*16120*/  BSYNC B0 ;  /* 0x0000000000007941 */ /* 0x000fea0003800000 */
.L_x_12701:
[C---:B------:R-:W-:Y:S01]  /*16130*/  ISETP.GE.AND P0, PT, R71.reuse, 0x9, PT ;  /* 0x000000094700780c */ /* 0x040fe20003f06270 */
[----:B------:R-:W0:Y:S01]  /*16140*/  SHFL.IDX PT, R8, R8, 0x1, 0x1c1f ;  /* 0x003c1f0008087f89 */ /* 0x000e2200000e0000 */
[----:B------:R-:W-:Y:S01]  /*16150*/  ISETP.GE.AND P1, PT, R71, 0x2, PT ;  /* 0x000000024700780c */ /* 0x000fe20003f26270 */
[----:B------:R-:W-:Y:S01]  /*16160*/  BSSY B0, `(.L_x_12706) ;  /* 0x0000086000007945 */ /* 0x000fe20003800000 */
[----:B------:R-:W-:Y:S02]  /*16170*/  P2R R81, PR, RZ, 0x1 ;  /* 0x00000001ff517803 */ /* 0x000fe40000000000 */
[----:B------:R-:W-:Y:S02]  /*16180*/  ISETP.GT.AND P0, PT, R7, 0x8, !P0 ;  /* 0x000000080700780c */ /* 0x000fe40004704270 */
[----:B------:R-:W-:Y:S02]  /*16190*/  P2R R61, PR, RZ, 0x2 ;  /* 0x00000002ff3d7803 */ /* 0x000fe40000000000 */
[----:B------:R-:W-:-:S02]  /*161a0*/  ISETP.LT.OR P0, PT, R6, 0x9, P0 ;  /* 0x000000090600780c */ /* 0x000fc40000701670 */
[----:B------:R-:W-:Y:S02]  /*161b0*/  ISETP.GT.AND P1, PT, R7, 0x1, !P1 ;  /* 0x000000010700780c */ /* 0x000fe40004f24270 */
[----:B------:R-:W-:Y:S02]  /*161c0*/  ISETP.GE.AND P2, PT, R71, 0x11, PT ;  /* 0x000000114700780c */ /* 0x000fe40003f46270 */
[----:B------:R-:W-:Y:S02]  /*161d0*/  FSEL R154, R25, -INF , !P0 ;  /* 0xff800000199a7808 */ /* 0x000fe40004000000 */
[----:B------:R-:W-:Y:S02]  /*161e0*/  ISETP.LT.OR P1, PT, R6, 0x2, P1 ;  /* 0x000000020600780c */ /* 0x000fe40000f21670 */
[----:B------:R-:W-:Y:S02]  /*161f0*/  ISETP.GT.AND P0, PT, R7, 0x10, !P2 ;  /* 0x000000100700780c */ /* 0x000fe40005704270 */
[----:B------:R-:W-:-:S02]  /*16200*/  ISETP.GE.AND P3, PT, R71, 0xa, PT ;  /* 0x0000000a4700780c */ /* 0x000fc40003f66270 */
[----:B------:R-:W-:Y:S01]  /*16210*/  FSEL R82, R24, -INF , !P1 ;  /* 0xff80000018527808 */ /* 0x000fe20004800000 */
[----:B0-----:R-:W-:Y:S01]  /*16220*/  IMAD.IADD R12, R65, 0x1, R8 ;  /* 0x00000001410c7824 */ /* 0x001fe200078e0208 */
[----:B------:R-:W-:Y:S02]  /*16230*/  P2R R85, PR, RZ, 0x4 ;  /* 0x00000004ff557803 */ /* 0x000fe40000000000 */
[----:B------:R-:W-:Y:S02]  /*16240*/  ISETP.LT.OR P0, PT, R6, 0x11, P0 ;  /* 0x000000110600780c */ /* 0x000fe40000701670 */
[----:B------:R-:W-:Y:S02]  /*16250*/  ISETP.GT.AND P1, PT, R7, 0x9, !P3 ;  /* 0x000000090700780c */ /* 0x000fe40005f24270 */
[----:B------:R-:W-:Y:S02]  /*16260*/  ISETP.GE.AND P2, PT, R71, 0x12, PT ;  /* 0x000000124700780c */ /* 0x000fe40003f46270 */
[----:B------:R-:W-:-:S02]  /*16270*/  FSEL R24, R75, -INF , !P0 ;  /* 0xff8000004b187808 */ /* 0x000fc40004000000 */
        /* <DEDUP_REMOVED lines=64> */
[----:B------:R-:W-:Y:S02]  /*16680*/  P2R R25, PR, RZ, 0x4 ;  /* 0x00000004ff197803 */ /* 0x000fe40000000000 */
[----:B------:R-:W-:-:S02]  /*16690*/  FSEL R52, R52, -INF , !P0 ;  /* 0xff80000034347808 */ /* 0x000fc40004000000 */
        /* <DEDUP_REMOVED lines=43> */
.L_x_12709:
[----:B------:R-:W-:-:S13]  /*16950*/  ISETP.NE.AND P6, PT, R13, 0x1, PT ;  /* 0x000000010d00780c */ /* 0x000fda0003fc5270 */
[----:B------:R-:W-:-:S05]  /*16960*/  @P6 IMAD.HI.U32 R14, R4, R14, RZ ;  /* 0x0000000e040e6227 */ /* 0x000fca00078e00ff */
[----:B------:R-:W-:-:S07]  /*16970*/  @P6 SHF.R.U32.HI R4, RZ, R15, R14 ;  /* 0x0000000fff046219 */ /* 0x000fce000001160e */
.L_x_12710:
[----:B------:R-:W-:Y:S05]  /*16980*/  BSYNC B1 ;  /* 0x0000000000017941 */ /* 0x000fea0003800000 */
.L_x_12708:
[----:B------:R-:W-:-:S05]  /*16990*/  IMAD R4, R4, R13, R73 ;  /* 0x0000000d04047224 */ /* 0x000fca00078e0249 */
[----:B------:R-:W-:Y:S02]  /*169a0*/  VIADDMNMX R12, R4, R13, R12, PT ;  /* 0x0000000d040c7246 */ /* 0x000fe4000380010c */
[----:B------:R-:W-:-:S07]  /*169b0*/  VIMNMX R11, R11, R4, !PT ;  /* 0x000000040b0b7248 */ /* 0x000fce0007fe0100 */
.L_x_12707:
[----:B------:R-:W-:Y:S05]  /*169c0*/  BSYNC B0 ;  /* 0x0000000000007941 */ /* 0x000fea0003800000 */
.L_x_12706:
[----:B------:R-:W2:Y:S01]  /*169d0*/  LDL.64 R6, [R1+0x210] ;  /* 0x0002100001067983 */ /* 0x000ea20000100a00 */
        /* <DEDUP_REMOVED lines=33> */
[C---:B------:R-:W-:Y:S01]  /*16bf0*/  ISETP.GT.AND P0, PT, R11.reuse, 0x48, !P0 ;  /* 0x000000480b00780c */ /* 0x040fe20004704270 */
[----:B------:R-:W3:Y:S01]  /*16c00*/  LDL R86, [R1+0x230] ;  /* 0x0002300001567983 */ /* 0x000ee20000100800 */
        /* <DEDUP_REMOVED lines=35> */
[----:B------:R-:W-:Y:S02]  /*16e40*/  ISETP.NE.AND P5, PT, R93, RZ, PT ;  /* 0x000000ff5d00720c */ /* 0x000fe40003fa5270 */
        /* <DEDUP_REMOVED lines=35> */
[----:B------:R-:W0:Y:S01]  /*17080*/  SHFL.BFLY PT, R13, R8, 0x2, 0x1f ;  /* 0x0c401f00080d7f89 */ /* 0x000e2200000e0000 */
[----:B------:R-:W-:-:S04]  /*17090*/  FMNMX.FTZ R4, R18, R5, !PT ;  /* 0x0000000512047209 */ /* 0x000fc80007810000 */
[----:B------:R-:W-:-:S04]  /*170a0*/  FMNMX.FTZ R5, R19, R4, !PT ;  /* 0x0000000413057209 */ /* 0x000fc80007810000 */
[----:B------:R-:W-:Y:S02]  /*170b0*/  FMNMX.FTZ R5, R38, R5, !PT ;  /* 0x0000000526057209 */ /* 0x000fe40007810000 */
[C---:B------:R-:W-:Y:S02]  /*170c0*/  ISETP.GT.AND P5, PT, R11.reuse, 0x41, !P5 ;  /* 0x000000410b00780c */ /* 0x040fe40006fa4270 */
[----:B------:R-:W-:Y:S02]  /*170d0*/  FMNMX.FTZ R5, R40, R5, !PT ;  /* 0x0000000528057209 */ /* 0x000fe40007810000 */
[----:B------:R-:W-:Y:S02]  /*170e0*/  ISETP.LT.OR P5, PT, R12, 0x42, P5 ;  /* 0x000000420c00780c */ /* 0x000fe40002fa1670 */
[----:B------:R-:W-:Y:S02]  /*170f0*/  FMNMX.FTZ R4, R42, R5, !PT ;  /* 0x000000052a047209 */ /* 0x000fe40007810000 */
[----:B------:R-:W-:-:S02]  /*17100*/  ISETP.GT.AND P1, PT, R11, 0x49, !P1 ;  /* 0x000000490b00780c */ /* 0x000fc40004f24270 */
[----:B------:R-:W-:Y:S02]  /*17110*/  ISETP.LT.OR P0, PT, R12, 0x49, P0 ;  /* 0x000000490c00780c */ /* 0x000fe40000701670 */
[----:B------:R-:W-:Y:S02]  /*17120*/  FSEL R59, R37, -INF , !P5 ;  /* 0xff800000253b7808 */ /* 0x000fe40006800000 */
[----:B------:R-:W-:Y:S02]  /*17130*/  FMNMX.FTZ R4, R43, R4, !PT ;  /* 0x000000042b047209 */ /* 0x000fe40007810000 */
[----:B------:R-:W-:Y:S02]  /*17140*/  ISETP.GT.AND P2, PT, R11, 0x50, !P2 ;  /* 0x000000500b00780c */ /* 0x000fe40005744270 */
[----:B0-----:R-:W-:Y:S02]  /*17150*/  FMNMX.FTZ R13, R8, R13, !PT ;  /* 0x0000000d080d7209 */ /* 0x001fe40007810000 */
[----:B------:R-:W-:-:S02]  /*17160*/  ISETP.LT.OR P1, PT, R12, 0x4a, P1 ;  /* 0x0000004a0c00780c */ /* 0x000fc40000f21670 */
[----:B------:R-:W-:Y:S02]  /*17170*/  FSEL R39, R39, -INF , !P0 ;  /* 0xff80000027277808 */ /* 0x000fe40004000000 */
[----:B------:R-:W-:Y:S01]  /*17180*/  FMNMX.FTZ R4, R59, R4, !PT ;  /* 0x000000043b047209 */ /* 0x000fe20007810000 */
[----:B------:R-:W0:Y:S01]  /*17190*/  SHFL.BFLY PT, R14, R13, 0x1, 0x1f ;  /* 0x0c201f000d0e7f89 */ /* 0x000e2200000e0000 */
        /* <DEDUP_REMOVED lines=8> */
[----:B------:R-:W-:Y:S02]  /*17220*/  ISETP.GT.AND P0, PT, R11, 0x59, !P6 ;  /* 0x000000590b00780c */ /* 0x000fe40007704270 */
[----:B------:R-:W-:-:S02]  /*17230*/  ISETP.LT.OR P4, PT, R12, 0x59, P4 ;  /* 0x000000590c00780c */ /* 0x000fc40002781670 */
[----:B------:R-:W-:Y:S02]  /*17240*/  FSEL R53, R53, -INF , !P3 ;  /* 0xff80000035357808 */ /* 0x000fe40005800000 */
[----:B------:R-:W-:Y:S02]  /*17250*/  FMNMX.FTZ R4, R51, R4, !PT ;  /* 0x0000000433047209 */ /* 0x000fe40007810000 */
[----:B------:R-:W-:Y:S02]  /*17260*/  ISETP.LT.OR P0, PT, R12, 0x5a, P0 ;  /* 0x0000005a0c00780c */ /* 0x000fe40000701670 */
[----:B------:R-:W-:Y:S02]  /*17270*/  FSEL R61, R9, -INF , !P4 ;  /* 0xff800000093d7808 */ /* 0x000fe40006000000 */
[----:B------:R-:W-:Y:S02]  /*17280*/  FMNMX.FTZ R4, R53, R4, !PT ;  /* 0x0000000435047209 */ /* 0x000fe40007810000 */
[----:B-1----:R-:W-:-:S02]  /*17290*/  FSEL R63, R21, -INF , !P0 ;  /* 0xff800000153f7808 */ /* 0x002fc40004000000 */
[----:B------:R-:W-:-:S04]  /*172a0*/  FMNMX.FTZ R4, R61, R4, !PT ;  /* 0x000000043d047209 */ /* 0x000fc80007810000 */
[----:B------:R-:W-:Y:S02]  /*172b0*/  FMNMX.FTZ R9, R63, R4, !PT ;  /* 0x000000043f097209 */ /* 0x000fe40007810000 */
[----:B0-----:R-:W-:Y:S01]  /*172c0*/  FMNMX.FTZ R12, R13, R14, !PT ;  /* 0x0000000e0d0c7209 */ /* 0x001fe20007810000 */
[----:B------:R-:W2:Y:S04]  /*172d0*/  LDL.64 R4, [R1+0x220] ;  /* 0x0002200001047983 */ /* 0x000ea80000100a00 */
[----:B------:R-:W-:Y:S04]  /*172e0*/  STL.64 [R1+0x210], R8 ;  /* 0x0002100801007387 */ /* 0x000fe80000100a00 */
[----:B------:R-:W4:Y:S04]  /*172f0*/  LDL R13, [R1+0x214] ;  /* 0x00021400010d7983 */ /* 0x000f280000100800 */
[----:B------:R-:W-:Y:S04]  /*17300*/  STL [R1+0x210], R12 ;  /* 0x0002100c01007387 */ /* 0x000fe80000100800 */
[----:B------:R-:W3:Y:S04]  /*17310*/  LDL R14, [R1+0x210] ;  /* 0x00021000010e7983 */ /* 0x000ee80000100800 */
[----:B----4-:R-:W0:Y:S02]  /*17320*/  SHFL.BFLY PT, R8, R13, 0x2, 0x1f ;  /* 0x0c401f000d087f89 */ /* 0x010e2400000e0000 */
[----:B0-----:R-:W-:-:S05]  /*17330*/  FMNMX.FTZ R8, R8, R13, !PT ;  /* 0x0000000d08087209 */ /* 0x001fca0007810000 */
[----:B------:R-:W0:Y:S01]  /*17340*/  SHFL.BFLY PT, R9, R8, 0x1, 0x1f ;  /* 0x0c201f0008097f89 */ /* 0x000e2200000e0000 */
[----:B---3--:R-:W-:Y:S01]  /*17350*/  FSETP.NEU.FTZ.AND P0, PT, R14, -INF , PT ;  /* 0xff8000000e00780b */ /* 0x008fe20003f1d000 */
[----:B------:R-:W-:-:S03]  /*17360*/  FMUL.FTZ R11, R86, R14 ;  /* 0x0000000e560b7220 */ /* 0x000fc60000410000 */
[----:B------:R-:W-:Y:S02]  /*17370*/  FSEL R13, R14, RZ, P0 ;  /* 0x000000ff0e0d7208 */ /* 0x000fe40000000000 */
[----:B------:R-:W-:-:S03]  /*17380*/  FSEL R11, R11, RZ, P0 ;  /* 0x000000ff0b0b7208 */ /* 0x000fc60000000000 */
[----:B------:R-:W-:Y:S01]  /*17390*/  FADD.FTZ R13, R6, -R13 ;  /* 0x8000000d060d7221 */ /* 0x000fe20000010000 */
[----:B0-----:R-:W-:-:S04]  /*173a0*/  FMNMX.FTZ R8, R8, R9, !PT ;  /* 0x0000000908087209 */ /* 0x001fc80007810000 */
[C---:B------:R-:W-:Y:S01]  /*173b0*/  FSETP.NEU.FTZ.AND P0, PT, R8.reuse, -INF , PT ;  /* 0xff8000000800780b */ /* 0x040fe20003f1d000 */
[----:B------:R-:W-:-:S03]  /*173c0*/  FMUL.FTZ R6, R8, R86 ;  /* 0x0000005608067220 */ /* 0x000fc60000410000 */
[----:B------:R-:W-:Y:S02]  /*173d0*/  FSEL R12, R8, RZ, P0 ;  /* 0x000000ff080c7208 */ /* 0x000fe40000000000 */
[----:B------:R-:W-:Y:S01]  /*173e0*/  FSEL R6, R6, RZ, P0 ;  /* 0x000000ff06067208 */ /* 0x000fe20000000000 */
[-CC-:B------:R-:W-:Y:S01]  /*173f0*/  FFMA.FTZ R152, R152, R86.reuse, -R11.reuse ;  /* 0x0000005698987223 */ /* 0x180fe2000001080b */
[-C--:B------:R-:W-:Y:S01]  /*17400*/  FMUL.FTZ R13, R13, R86.reuse ;  /* 0x000000560d0d7220 */ /* 0x080fe20000410000 */
[----:B------:R-:W-:Y:S02]  /*17410*/  FADD.FTZ R7, R7, -R12 ;  /* 0x8000000c07077221 */ /* 0x000fe40000010000 */
[-CC-:B------:R-:W-:Y:S01]  /*17420*/  FFMA.FTZ R32, R84, R86.reuse, -R6.reuse ;  /* 0x0000005654207223 */ /* 0x180fe20000010806 */
[-CC-:B------:R-:W-:Y:S01]  /*17430*/  FFMA.FTZ R15, R82, R86.reuse, -R11.reuse ;  /* 0x00000056520f7223 */ /* 0x180fe2000001080b */
[----:B------:R-:W-:Y:S01]  /*17440*/  FMUL.FTZ R7, R86, R7 ;  /* 0x0000000756077220 */ /* 0x000fe20000410000 */
[-CC-:B------:R-:W-:Y:S01]  /*17450*/  FFMA.FTZ R153, R57, R86.reuse, -R6.reuse ;  /* 0x0000005639997223 */ /* 0x180fe20000010806 */
[----:B------:R-:W-:Y:S01]  /*17460*/  MUFU.EX2 R152, R152 ;  /* 0x0000009800987308 */ /* 0x000fe20000000800 */
[-C--:B------:R-:W-:Y:S01]  /*17470*/  FFMA.FTZ R154, R154, R86.reuse, -R11 ;  /* 0x000000569a9a7223 */ /* 0x080fe2000001080b */
[----:B------:R-:W-:-:S06]  /*17480*/  FFMA.FTZ R31, R26, R86, -R6 ;  /* 0x000000561a1f7223 */ /* 0x000fcc0000010806 */
[----:B------:R-:W2:Y:S01]  /*17490*/  MUFU.EX2 R13, R13 ;  /* 0x0000000d000d7308 */ /* 0x000ea20000000800 */
[-C--:B------:R-:W-:Y:S01]  /*174a0*/  FFMA.FTZ R37, R74, R86.reuse, -R11 ;  /* 0x000000564a257223 */ /* 0x080fe2000001080b */
[----:B------:R-:W-:-:S06]  /*174b0*/  FFMA.FTZ R155, R55, R86, -R6 ;  /* 0x00000056379b7223 */ /* 0x000fcc0000010806 */
[----:B------:R-:W-:Y:S08]  /*174c0*/  MUFU.EX2 R32, R32 ;  /* 0x0000002000207308 */ /* 0x000ff00000000800 */
[----:B------:R-:W0:Y:S01]  /*174d0*/  MUFU.EX2 R12, R7 ;  /* 0x00000007000c7308 */ /* 0x000e220000000800 */
[----:B------:R-:W-:-:S07]  /*174e0*/  FFMA.FTZ R36, R24, R86, -R11 ;  /* 0x0000005618247223 */ /* 0x000fce000001080b */
[----:B------:R-:W1:Y:S01]  /*174f0*/  MUFU.EX2 R15, R15 ;  /* 0x0000000f000f7308 */ /* 0x000e620000000800 */
[----:B------:R-:W-:-:S07]  /*17500*/  FFMA.FTZ R30, R28, R86, -R6 ;  /* 0x000000561c1e7223 */ /* 0x000fce0000010806 */
[----:B------:R-:W3:Y:S01]  /*17510*/  MUFU.EX2 R153, R153 ;  /* 0x0000009900997308 */ /* 0x000ee20000000800 */
[----:B------:R-:W-:-:S07]  /*17520*/  FFMA.FTZ R156, R76, R86, -R11 ;  /* 0x000000564c9c7223 */ /* 0x000fce000001080b */
[----:B------:R-:W4:Y:S01]  /*17530*/  MUFU.EX2 R154, R154 ;  /* 0x0000009a009a7308 */ /* 0x000f220000000800 */
[----:B------:R-:W-:-:S07]  /*17540*/  FFMA.FTZ R157, R29, R86, -R6 ;  /* 0x000000561d9d7223 */ /* 0x000fce0000010806 */
[----:B------:R-:W4:Y:S01]  /*17550*/  MUFU.EX2 R31, R31 ;  /* 0x0000001f001f7308 */ /* 0x000f220000000800 */
[----:B------:R-:W-:Y:S01]  /*17560*/  FFMA.FTZ R14, R18, R86, -R6 ;  /* 0x00000056120e7223 */ /* 0x000fe20000010806 */
[----:B--2---:R-:W-:-:S06]  /*17570*/  FFMA.FTZ R4, R13, R4, R152 ;  /* 0x000000040d047223 */ /* 0x004fcc0000010098 */
[----:B------:R-:W2:Y:S01]  /*17580*/  MUFU.EX2 R37, R37 ;  /* 0x0000002500257308 */ /* 0x000ea20000000800 */
[----:B------:R-:W-:Y:S01]  /*17590*/  FFMA.FTZ R35, R56, R86, -R11 ;  /* 0x0000005638237223 */ /* 0x000fe2000001080b */
[----:B0-----:R-:W-:-:S06]  /*175a0*/  FFMA.FTZ R18, R5, R12, R32 ;  /* 0x0000000c05127223 */ /* 0x001fcc0000010020 */
[----:B------:R-:W0:Y:S01]  /*175b0*/  MUFU.EX2 R155, R155 ;  /* 0x0000009b009b7308 */ /* 0x000e220000000800 */
[----:B------:R-:W-:Y:S01]  /*175c0*/  FFMA.FTZ R29, R25, R86, -R6 ;  /* 0x00000056191d7223 */ /* 0x000fe20000010806 */
[----:B-1----:R-:W-:-:S06]  /*175d0*/  FADD.FTZ R5, R15, R4 ;  /* 0x000000040f057221 */ /* 0x002fcc0000010000 */
[----:B------:R-:W1:Y:S01]  /*175e0*/  MUFU.EX2 R36, R36 ;  /* 0x0000002400247308 */ /* 0x000e620000000800 */
[----:B------:R-:W-:Y:S01]  /*175f0*/  FFMA.FTZ R158, R78, R86, -R11 ;  /* 0x000000564e9e7223 */ /* 0x000fe2000001080b */
[----:B---3--:R-:W-:-:S06]  /*17600*/  FADD.FTZ R18, R153, R18 ;  /* 0x0000001299127221 */ /* 0x008fcc0000010000 */
[----:B------:R-:W3:Y:S01]  /*17610*/  MUFU.EX2 R30, R30 ;  /* 0x0000001e001e7308 */ /* 0x000ee20000000800 */
[----:B------:R-:W-:Y:S01]  /*17620*/  FFMA.FTZ R159, R49, R86, -R6 ;  /* 0x00000056319f7223 */ /* 0x000fe20000010806 */
[----:B----4-:R-:W-:-:S06]  /*17630*/  FADD.FTZ R4, R154, R5 ;  /* 0x000000059a047221 */ /* 0x010fcc0000010000 */
[----:B------:R-:W4:Y:S01]  /*17640*/  MUFU.EX2 R156, R156 ;  /* 0x0000009c009c7308 */ /* 0x000f220000000800 */
[----:B------:R-:W-:Y:S01]  /*17650*/  FFMA.FTZ R34, R58, R86, -R11 ;  /* 0x000000563a227223 */ /* 0x000fe2000001080b */
[----:B------:R-:W-:-:S06]  /*17660*/  FADD.FTZ R18, R31, R18 ;  /* 0x000000121f127221 */ /* 0x000fcc0000010000 */
[----:B------:R-:W4:Y:S01]  /*17670*/  MUFU.EX2 R157, R157 ;  /* 0x0000009d009d7308 */ /* 0x000f220000000800 */
[----:B------:R-:W-:Y:S01]  /*17680*/  FFMA.FTZ R28, R27, R86, -R6 ;  /* 0x000000561b1c7223 */ /* 0x000fe20000010806 */
[----:B--2---:R-:W-:-:S06]  /*17690*/  FADD.FTZ R5, R37, R4 ;  /* 0x0000000425057221 */ /* 0x004fcc0000010000 */
[----:B------:R-:W2:Y:S01]  /*176a0*/  MUFU.EX2 R35, R35 ;  /* 0x0000002300237308 */ /* 0x000ea20000000800 */
[----:B------:R-:W-:Y:S01]  /*176b0*/  FFMA.FTZ R160, R80, R86, -R11 ;  /* 0x0000005650a07223 */ /* 0x000fe2000001080b */
[----:B0-----:R-:W-:-:S06]  /*176c0*/  FADD.FTZ R7, R155, R18 ;  /* 0x000000129b077221 */ /* 0x001fcc0000010000 */
        /* <DEDUP_REMOVED lines=13> */
[----:B--2---:R-:W-:Y:S01]  /*177a0*/  FADD.FTZ R5, R35, R18 ;  /* 0x0000001223057221 */ /* 0x004fe20000010000 */
[----:B------:R-:W-:-:S06]  /*177b0*/  FFMA.FTZ R223, R46, R86, -R11 ;  /* 0x000000562edf7223 */ /* 0x000fcc000001080b */
[----:B------:R-:W2:Y:S01]  /*177c0*/  MUFU.EX2 R160, R160 ;  /* 0x000000a000a07308 */ /* 0x000ea20000000800 */
[----:B0-----:R-:W-:Y:S01]  /*177d0*/  FADD.FTZ R4, R29, R4 ;  /* 0x000000041d047221 */ /* 0x001fe20000010000 */
[----:B------:R-:W-:-:S06]  /*177e0*/  FFMA.FTZ R219, R19, R86, -R6 ;  /* 0x0000005613db7223 */ /* 0x000fcc0000010806 */
[----:B------:R-:W0:Y:S01]  /*177f0*/  MUFU.EX2 R161, R161 ;  /* 0x000000a100a17308 */ /* 0x000e220000000800 */
[----:B-1----:R-:W-:Y:S01]  /*17800*/  FADD.FTZ R5, R158, R5 ;  /* 0x000000059e057221 */ /* 0x002fe20000010000 */
[----:B------:R-:W-:-:S06]  /*17810*/  FFMA.FTZ R224, R62, R86, -R11 ;  /* 0x000000563ee07223 */ /* 0x000fcc000001080b */
[----:B------:R-:W1:Y:S01]  /*17820*/  MUFU.EX2 R33, R33 ;  /* 0x0000002100217308 */ /* 0x000e620000000800 */
[----:B---3--:R-:W-:Y:S01]  /*17830*/  FADD.FTZ R7, R159, R4 ;  /* 0x000000049f077221 */ /* 0x008fe20000010000 */
[----:B------:R-:W-:-:S06]  /*17840*/  FFMA.FTZ R220, R38, R86, -R6 ;  /* 0x0000005626dc7223 */ /* 0x000fcc0000010806 */
[----:B------:R-:W3:Y:S01]  /*17850*/  MUFU.EX2 R163, R163 ;  /* 0x000000a300a37308 */ /* 0x000ee20000000800 */
[----:B----4-:R-:W-:Y:S01]  /*17860*/  FADD.FTZ R5, R34, R5 ;  /* 0x0000000522057221 */ /* 0x010fe20000010000 */
[----:B------:R-:W-:-:S06]  /*17870*/  FFMA.FTZ R221, R48, R86, -R11 ;  /* 0x0000005630dd7223 */ /* 0x000fcc000001080b */
[----:B------:R-:W4:Y:S01]  /*17880*/  MUFU.EX2 R162, R162 ;  /* 0x000000a200a27308 */ /* 0x000f220000000800 */
[----:B------:R-:W-:Y:S01]  /*17890*/  FADD.FTZ R4, R28, R7 ;  /* 0x000000071c047221 */ /* 0x000fe20000010000 */
[----:B------:R-:W-:-:S06]  /*178a0*/  FFMA.FTZ R175, R40, R86, -R6 ;  /* 0x0000005628af7223 */ /* 0x000fcc0000010806 */
        /* <DEDUP_REMOVED lines=52> */
[----:B------:R-:W-:Y:S01]  /*17bf0*/  FADD.FTZ R4, R170, R5 ;  /* 0x00000005aa047221 */ /* 0x000fe20000010000 */
[----:B------:R-:W-:-:S06]  /*17c00*/  FFMA.FTZ R18, R63, R86, -R6 ;  /* 0x000000563f127223 */ /* 0x000fcc0000010806 */
[----:B------:R-:W4:Y:S01]  /*17c10*/  MUFU.EX2 R19, R19 ;  /* 0x0000001300137308 */ /* 0x000f220000000800 */
[----:B--2---:R-:W-:Y:S01]  /*17c20*/  FADD.FTZ R6, R172, R7 ;  /* 0x00000007ac067221 */ /* 0x004fe20000010000 */
[----:B0-----:R-:W-:-:S06]  /*17c30*/  FADD.FTZ R5, R167, R4 ;  /* 0x00000004a7057221 */ /* 0x001fcc0000010000 */
[----:B------:R-:W0:Y:S08]  /*17c40*/  MUFU.EX2 R166, R166 ;  /* 0x000000a600a67308 */ /* 0x000e300000000800 */
[----:B------:R-:W2:Y:S01]  /*17c50*/  MUFU.EX2 R20, R20 ;  /* 0x0000001400147308 */ /* 0x000ea20000000800 */
[----:B-1----:R-:W-:Y:S01]  /*17c60*/  FADD.FTZ R6, R171, R6 ;  /* 0x00000006ab067221 */ /* 0x002fe20000010000 */
[----:B---3--:R-:W-:-:S06]  /*17c70*/  FADD.FTZ R4, R168, R5 ;  /* 0x00000005a8047221 */ /* 0x008fcc0000010000 */
[----:B------:R-:W1:Y:S08]  /*17c80*/  MUFU.EX2 R164, R164 ;  /* 0x000000a400a47308 */ /* 0x000e700000000800 */
[----:B------:R-:W3:Y:S01]  /*17c90*/  MUFU.EX2 R11, R11 ;  /* 0x0000000b000b7308 */ /* 0x000ee20000000800 */
[----:B----4-:R-:W-:Y:S01]  /*17ca0*/  FADD.FTZ R5, R165, R6 ;  /* 0x00000006a5057221 */ /* 0x010fe20000010000 */
[----:B------:R-:W-:-:S06]  /*17cb0*/  FADD.FTZ R7, R19, R4 ;  /* 0x0000000413077221 */ /* 0x000fcc0000010000 */
[----:B------:R-:W4:Y:S08]  /*17cc0*/  MUFU.EX2 R21, R21 ;  /* 0x0000001500157308 */ /* 0x000f300000000800 */
[----:B------:R-:W4:Y:S01]  /*17cd0*/  MUFU.EX2 R18, R18 ;  /* 0x0000001200127308 */ /* 0x000f220000000800 */
[----:B0-----:R-:W-:Y:S01]  /*17ce0*/  FADD.FTZ R5, R166, R5 ;  /* 0x00000005a6057221 */ /* 0x001fe20000010000 */
[----:B--2---:R-:W-:-:S03]  /*17cf0*/  FADD.FTZ R4, R20, R7 ;  /* 0x0000000714047221 */ /* 0x004fc60000010000 */
[----:B-1----:R-:W-:Y:S01]  /*17d00*/  FADD.FTZ R6, R164, R5 ;  /* 0x00000005a4067221 */ /* 0x002fe20000010000 */
[----:B---3--:R-:W-:-:S03]  /*17d10*/  FADD.FTZ R5, R11, R4 ;  /* 0x000000040b057221 */ /* 0x008fc60000010000 */
[----:B----4-:R-:W-:Y:S01]  /*17d20*/  FADD.FTZ R4, R21, R6 ;  /* 0x0000000615047221 */ /* 0x010fe20000010000 */
[----:B------:R-:W-:Y:S01]  /*17d30*/  STL [R1+0x214], R8 ;  /* 0x0002140801007387 */ /* 0x000fe20000100800 */
[----:B------:R-:W-:-:S05]  /*17d40*/  FADD.FTZ R5, R18, R5 ;  /* 0x0000000512057221 */ /* 0x000fca0000010000 */
        /* <DEDUP_REMOVED lines=85> */
[----:B------:R0:W-:Y:S01]  /*182a0*/  ST.E desc[UR36][R16.64+0x250], R7 ;  /* 0x0002500710007985 */ /* 0x0001e2000c101924 */
[----:B-1----:R-:W-:-:S03]  /*182b0*/  FMUL.FTZ R9, R13, R114 ;  /* 0x000000720d097220 */ /* 0x002fc60000410000 */
[----:B------:R1:W-:Y:S04]  /*182c0*/  ST.E desc[UR36][R16.64+0x260], R25 ;  /* 0x0002601910007985 */ /* 0x0003e8000c101924 */
[----:B------:R2:W-:Y:S01]  /*182d0*/  ST.E desc[UR36][R16.64+0x264], R27 ;  /* 0x0002641b10007985 */ /* 0x0005e2000c101924 */
[----:B------:R-:W-:-:S03]  /*182e0*/  FMUL.FTZ R47, R13, R138 ;  /* 0x0000008a0d2f7220 */ /* 0x000fc60000410000 */
[----:B------:R3:W-:Y:S01]  /*182f0*/  ST.E desc[UR36][R16.64+0x270], R39 ;  /* 0x0002702710007985 */ /* 0x0007e2000c101924 */
[----:B0-----:R-:W-:-:S03]  /*18300*/  FMUL.FTZ R7, R13, R132 ;  /* 0x000000840d077220 */ /* 0x001fc60000410000 */
[----:B------:R0:W-:Y:S01]  /*18310*/  ST.E desc[UR36][R16.64+0x274], R41 ;  /* 0x0002742910007985 */ /* 0x0001e2000c101924 */
[----:B-1----:R-:W-:-:S03]  /*18320*/  FMUL.FTZ R25, R13, R142 ;  /* 0x0000008e0d197220 */ /* 0x002fc60000410000 */
[----:B------:R1:W-:Y:S01]  /*18330*/  ST.E desc[UR36][R16.64+0x280], R43 ;  /* 0x0002802b10007985 */ /* 0x0003e2000c101924 */
[----:B--2---:R-:W-:-:S03]  /*18340*/  FMUL.FTZ R27, R13, R144 ;  /* 0x000000900d1b7220 */ /* 0x004fc60000410000 */
[----:B------:R2:W-:Y:S01]  /*18350*/  ST.E desc[UR36][R16.64+0x294], R45 ;  /* 0x0002942d10007985 */ /* 0x0005e2000c101924 */
[C---:B---3--:R-:W-:Y:S01]  /*18360*/  FMUL.FTZ R39, R13.reuse, R146 ;  /* 0x000000920d277220 */ /* 0x048fe20000410000 */
[C---:B0-----:R-:W-:Y:S02]  /*18370*/  FMUL.FTZ R41, R13.reuse, R148 ;  /* 0x000000940d297220 */ /* 0x041fe40000410000 */
[----:B------:R0:W-:Y:S01]  /*18380*/  ST.E desc[UR36][R16.64+0x2f0], R9 ;  /* 0x0002f00910007985 */ /* 0x0001e2000c101924 */
[C---:B-1----:R-:W-:Y:S01]  /*18390*/  FMUL.FTZ R43, R13.reuse, R150 ;  /* 0x000000960d2b7220 */ /* 0x042fe20000410000 */
[C---:B--2---:R-:W-:Y:S02]  /*183a0*/  FMUL.FTZ R45, R13.reuse, R112 ;  /* 0x000000700d2d7220 */ /* 0x044fe40000410000 */
[----:B------:R1:W-:Y:S01]  /*183b0*/  ST.E desc[UR36][R16.64+0x284], R7 ;  /* 0x0002840710007985 */ /* 0x0003e2000c101924 */
[----:B0-----:R-:W-:-:S03]  /*183c0*/  FMUL.FTZ R9, R13, R92 ;  /* 0x0000005c0d097220 */ /* 0x001fc60000410000 */
[----:B------:R-:W-:Y:S01]  /*183d0*/  ST.E desc[UR36][R16.64+0x2a0], R47 ;  /* 0x0002a02f10007985 */ /* 0x000fe2000c101924 */
[----:B------:R-:W-:-:S03]  /*183e0*/  FMUL.FTZ R49, R13, R140 ;  /* 0x0000008c0d317220 */ /* 0x000fc60000410000 */
        /* <DEDUP_REMOVED lines=10> */
[C---:B---3--:R-:W-:Y:S02]  /*18490*/  FMUL.FTZ R41, R13.reuse, R106 ;  /* 0x0000006a0d297220 */ /* 0x048fe40000410000 */
[----:B------:R2:W-:Y:S01]  /*184a0*/  ST.E desc[UR36][R16.64+0x330], R9 ;  /* 0x0003300910007985 */ /* 0x0005e2000c101924 */
[C---:B0-----:R-:W-:Y:S01]  /*184b0*/  FMUL.FTZ R43, R13.reuse, R104 ;  /* 0x000000680d2b7220 */ /* 0x041fe20000410000 */
[C---:B------:R-:W-:Y:S01]  /*184c0*/  FMUL.FTZ R47, R13.reuse, R96 ;  /* 0x000000600d2f7220 */ /* 0x040fe20000410000 */
[C---:B-1----:R-:W-:Y:S01]  /*184d0*/  FMUL.FTZ R45, R13.reuse, R98 ;  /* 0x000000620d2d7220 */ /* 0x042fe20000410000 */
[----:B------:R0:W-:Y:S01]  /*184e0*/  ST.E desc[UR36][R16.64+0x2a4], R49 ;  /* 0x0002a43110007985 */ /* 0x0001e2000c101924 */
[----:B--2---:R-:W-:-:S03]  /*184f0*/  FMUL.FTZ R9, R13, R72 ;  /* 0x000000480d097220 */ /* 0x004fc60000410000 */
[----:B------:R1:W-:Y:S04]  /*18500*/  ST.E desc[UR36][R16.64+0x2e4], R7 ;  /* 0x0002e40710007985 */ /* 0x0003e8000c101924 */
[----:B------:R2:W-:Y:S01]  /*18510*/  ST.E desc[UR36][R16.64+0x300], R25 ;  /* 0x0003001910007985 */ /* 0x0005e2000c101924 */
[----:B0-----:R-:W-:-:S03]  /*18520*/  FMUL.FTZ R49, R13, R94 ;  /* 0x0000005e0d317220 */ /* 0x001fc60000410000 */
[----:B------:R0:W-:Y:S04]  /*18530*/  ST.E desc[UR36][R16.64+0x304], R27 ;  /* 0x0003041b10007985 */ /* 0x0001e8000c101924 */
[----:B------:R3:W-:Y:S01]  /*18540*/  ST.E desc[UR36][R16.64+0x310], R39 ;  /* 0x0003102710007985 */ /* 0x0007e2000c101924 */
[----:B-1----:R-:W-:-:S03]  /*18550*/  FMUL.FTZ R7, R13, R100 ;  /* 0x000000640d077220 */ /* 0x002fc60000410000 */
[----:B------:R1:W-:Y:S01]  /*18560*/  ST.E desc[UR36][R16.64+0x314], R41 ;  /* 0x0003142910007985 */ /* 0x0003e2000c101924 */
[----:B--2---:R-:W-:-:S03]  /*18570*/  FMUL.FTZ R25, R13, R90 ;  /* 0x0000005a0d197220 */ /* 0x004fc60000410000 */
[----:B------:R2:W-:Y:S01]  /*18580*/  ST.E desc[UR36][R16.64+0x320], R43 ;  /* 0x0003202b10007985 */ /* 0x0005e2000c101924 */
[----:B0-----:R-:W-:-:S03]  /*18590*/  FMUL.FTZ R27, R13, R82 ;  /* 0x000000520d1b7220 */ /* 0x001fc60000410000 */
[----:B------:R0:W-:Y:S01]  /*185a0*/  ST.E desc[UR36][R16.64+0x334], R45 ;  /* 0x0003342d10007985 */ /* 0x0001e2000c101924 */
[----:B---3--:R-:W-:-:S03]  /*185b0*/  FMUL.FTZ R39, R13, R88 ;  /* 0x000000580d277220 */ /* 0x008fc60000410000 */
[----:B------:R3:W-:Y:S01]  /*185c0*/  ST.E desc[UR36][R16.64+0x340], R47 ;  /* 0x0003402f10007985 */ /* 0x0007e2000c101924 */
[C---:B-1----:R-:W-:Y:S01]  /*185d0*/  FMUL.FTZ R41, R13.reuse, R86 ;  /* 0x000000560d297220 */ /* 0x042fe20000410000 */
[C---:B--2---:R-:W-:Y:S02]  /*185e0*/  FMUL.FTZ R43, R13.reuse, R84 ;  /* 0x000000540d2b7220 */ /* 0x044fe40000410000 */
[----:B------:R1:W-:Y:S01]  /*185f0*/  ST.E desc[UR36][R16.64+0x380], R9 ;  /* 0x0003800910007985 */ /* 0x0003e2000c101924 */
[C---:B0-----:R-:W-:Y:S01]  /*18600*/  FMUL.FTZ R45, R13.reuse, R78 ;  /* 0x0000004e0d2d7220 */ /* 0x041fe20000410000 */
[C---:B---3--:R-:W-:Y:S02]  /*18610*/  FMUL.FTZ R47, R13.reuse, R76 ;  /* 0x0000004c0d2f7220 */ /* 0x048fe40000410000 */
[----:B------:R0:W-:Y:S01]  /*18620*/  ST.E desc[UR36][R16.64+0x324], R7 ;  /* 0x0003240710007985 */ /* 0x0001e2000c101924 */
[----:B-1----:R-:W-:-:S03]  /*18630*/  FMUL.FTZ R9, R13, R52 ;  /* 0x000000340d097220 */ /* 0x002fc60000410000 */
        /* <DEDUP_REMOVED lines=20> */
[----:B------:R1:W-:Y:S01]  /*18780*/  ST.E desc[UR36][R16.64+0x394], R49 ;  /* 0x0003943110007985 */ /* 0x0003e2000c101924 */
[C---:B------:R-:W-:Y:S01]  /*18790*/  FMUL.FTZ R51, R13.reuse, R51 ;  /* 0x000000330d337220 */ /* 0x040fe20000410000 */
[C---:B------:R-:W-:Y:S02]  /*187a0*/  FMUL.FTZ R53, R13.reuse, R53 ;  /* 0x000000350d357220 */ /* 0x040fe40000410000 */
[----:B------:R2:W-:Y:S01]  /*187b0*/  ST.E desc[UR36][R16.64+0x3a0], R25 ;  /* 0x0003a01910007985 */ /* 0x0005e2000c101924 */
[----:B------:R-:W-:Y:S01]  /*187c0*/  LOP3.LUT R8, R6, 0x8, RZ, 0xfc, !PT ;  /* 0x0000000806087812 */ /* 0x000fe200078efcff */
[C---:B0-----:R-:W-:Y:S02]  /*187d0*/  FMUL.FTZ R7, R13.reuse, R60 ;  /* 0x0000003c0d077220 */ /* 0x041fe40000410000 */
        /* <DEDUP_REMOVED lines=14> */
[C---:B---3--:R-:W-:Y:S01]  /*188c0*/  FMUL.FTZ R47, R13.reuse, R26 ;  /* 0x0000001a0d2f7220 */ /* 0x048fe20000410000 */
[----:B------:R-:W-:Y:S01]  /*188d0*/  FMUL.FTZ R13, R13, R38 ;  /* 0x000000260d0d7220 */ /* 0x000fe20000410000 */
[--C-:B-1----:R-:W-:Y:S01]  /*188e0*/  IMAD.MOV.U32 R9, RZ, RZ, R5.reuse ;  /* 0x000000ffff097224 */ /* 0x102fe200078e0005 */
[----:B------:R-:W-:Y:S04]  /*188f0*/  ST.E desc[UR36][R16.64+0x2d4], R51 ;  /* 0x0002d43310007985 */ /* 0x000fe8000c101924 */
        /* <DEDUP_REMOVED lines=203> */
[----:B------:R1:W-:Y:S04]  /*195b0*/  ST.E desc[UR36][R16.64+0x418], R43 ;  /* 0x0004182b10007985 */ /* 0x0003e8000c101924 */
[----:B------:R2:W-:Y:S04]  /*195c0*/  ST.E desc[UR36][R16.64+0x41c], R39 ;  /* 0x00041c2710007985 */ /* 0x0005e8000c101924 */
[----:B------:R-:W-:Y:S04]  /*195d0*/  ST.E desc[UR36][R16.64+0x428], R51 ;  /* 0x0004283310007985 */ /* 0x000fe8000c101924 */
[----:B------:R3:W-:Y:S04]  /*195e0*/  ST.E desc[UR36][R16.64+0x42c], R25 ;  /* 0x00042c1910007985 */ /* 0x0007e8000c101924 */
[----:B------:R4:W-:Y:S01]  /*195f0*/  ST.E desc[UR36][R16.64+0x438], R27 ;  /* 0x0004381b10007985 */ /* 0x0009e2000c101924 */
[----:B------:R4:W-:Y:S06]  /*19600*/  BAR.SYNC.DEFER_BLOCKING R26, 0x100 ;  /* 0x0004001a0000751d */ /* 0x0009ec0000010000 */
[----:B0-----:R-:W2:Y:S04]  /*19610*/  LD.E R41, desc[UR36][R16.64+0x240] ;  /* 0x0002402410297980 */ /* 0x001ea8000c101900 */
[----:B------:R-:W4:Y:S04]  /*19620*/  LD.E R24, desc[UR36][R2.64] ;  /* 0x0000002402187980 */ /* 0x000f28000c101900 */
[----:B------:R-:W4:Y:S04]  /*19630*/  LD.E.64 R12, desc[UR36][R16.64+0x88] ;  /* 0x00008824100c7980 */ /* 0x000f28000c101b00 */
[----:B--2---:R0:W-:Y:S04]  /*19640*/  ST.E desc[UR36][R16.64+0x240], R41 ;  /* 0x0002402910007985 */ /* 0x0041e8000c101924 */
[----:B-1----:R-:W2:Y:S04]  /*19650*/  LD.E R43, desc[UR36][R4.64] ;  /* 0x00000024042b7980 */ /* 0x002ea8000c101900 */
[----:B--2---:R1:W-:Y:S04]  /*19660*/  ST.E desc[UR36][R4.64], R43 ;  /* 0x0000002b04007985 */ /* 0x0043e8000c101924 */
[----:B------:R-:W2:Y:S04]  /*19670*/  LD.E R39, desc[UR36][R8.64] ;  /* 0x0000002408277980 */ /* 0x000ea8000c101900 */
[----:B--2---:R2:W-:Y:S04]  /*19680*/  ST.E desc[UR36][R8.64], R39 ;  /* 0x0000002708007985 */ /* 0x0045e8000c101924 */
[----:B---3--:R-:W3:Y:S04]  /*19690*/  LD.E R25, desc[UR36][R6.64] ;  /* 0x0000002406197980 */ /* 0x008ee8000c101900 */
[----:B---3--:R3:W-:Y:S04]  /*196a0*/  ST.E desc[UR36][R6.64], R25 ;  /* 0x0000001906007985 */ /* 0x0087e8000c101924 */
[----:B----4-:R-:W4:Y:S04]  /*196b0*/  LD.E R27, desc[UR36][R16.64+0x250] ;  /* 0x00025024101b7980 */ /* 0x010f28000c101900 */
[----:B------:R-:W4:Y:S04]  /*196c0*/  LD.E R45, desc[UR36][R16.64+0x254] ;  /* 0x00025424102d7980 */ /* 0x000f28000c101900 */
[----:B------:R-:W4:Y:S04]  /*196d0*/  LD.E R47, desc[UR36][R16.64+0x258] ;  /* 0x00025824102f7980 */ /* 0x000f28000c101900 */
[----:B0-----:R-:W4:Y:S04]  /*196e0*/  LD.E R41, desc[UR36][R16.64+0x25c] ;  /* 0x00025c2410297980 */ /* 0x001f28000c101900 */
[----:B------:R-:W4:Y:S04]  /*196f0*/  LD.E R49, desc[UR36][R16.64+0x260] ;  /* 0x0002602410317980 */ /* 0x000f28000c101900 */
[----:B------:R-:W4:Y:S04]  /*19700*/  LD.E R51, desc[UR36][R16.64+0x264] ;  /* 0x0002642410337980 */ /* 0x000f28000c101900 */
        /* <DEDUP_REMOVED lines=69> */
[----:B----4-:R0:W-:Y:S04]  /*19b60*/  ST.E desc[UR36][R16.64+0x250], R27 ;  /* 0x0002501b10007985 */ /* 0x0101e8000c101924 */
[----:B------:R-:W-:Y:S04]  /*19b70*/  ST.E desc[UR36][R16.64+0x254], R45 ;  /* 0x0002542d10007985 */ /* 0x000fe8000c101924 */
[----:B------:R-:W-:Y:S04]  /*19b80*/  ST.E desc[UR36][R16.64+0x258], R47 ;  /* 0x0002582f10007985 */ /* 0x000fe8000c101924 */
[----:B------:R-:W-:Y:S04]  /*19b90*/  ST.E desc[UR36][R16.64+0x25c], R41 ;  /* 0x00025c2910007985 */ /* 0x000fe8000c101924 */
[----:B------:R-:W-:Y:S04]  /*19ba0*/  ST.E desc[UR36][R16.64+0x260], R49 ;  /* 0x0002603110007985 */ /* 0x000fe8000c101924 */
[----:B------:R-:W-:Y:S04]  /*19bb0*/  ST.E desc[UR36][R16.64+0x264], R51 ;  /* 0x0002643310007985 */ /* 0x000fe8000c101924 */
[----:B------:R-:W-:Y:S04]  /*19bc0*/  ST.E desc[UR36][R16.64+0x268], R43 ;  /* 0x0002682b10007985 */ /* 0x000fe8000c101924 */
[----:B------:R-:W-:Y:S04]  /*19bd0*/  ST.E desc[UR36][R16.64+0x26c], R53 ;  /* 0x00026c3510007985 */ /* 0x000fe8000c101924 */
        /* <DEDUP_REMOVED lines=8> */
[----:B0-----:R-:W3:Y:S04]  /*19c60*/  LD.E R27, desc[UR36][R16.64+0x298] ;  /* 0x00029824101b7980 */ /* 0x001ee8000c101900 */
[----:B-1----:R-:W3:Y:S04]  /*19c70*/  LD.E R39, desc[UR36][R16.64+0x2a0] ;  /* 0x0002a02410277980 */ /* 0x002ee8000c101900 */
[----:B------:R-:W3:Y:S04]  /*19c80*/  LD.E R41, desc[UR36][R16.64+0x2a8] ;  /* 0x0002a82410297980 */ /* 0x000ee8000c101900 */
[----:B------:R-:W3:Y:S04]  /*19c90*/  LD.E R43, desc[UR36][R16.64+0x2b0] ;  /* 0x0002b024102b7980 */ /* 0x000ee8000c101900 */
[----:B------:R-:W3:Y:S04]  /*19ca0*/  LD.E R45, desc[UR36][R16.64+0x2b8] ;  /* 0x0002b824102d7980 */ /* 0x000ee8000c101900 */
[----:B------:R-:W3:Y:S04]  /*19cb0*/  LD.E R47, desc[UR36][R16.64+0x2c0] ;  /* 0x0002c024102f7980 */ /* 0x000ee8000c101900 */
[----:B------:R-:W3:Y:S04]  /*19cc0*/  LD.E R49, desc[UR36][R16.64+0x2c8] ;  /* 0x0002c82410317980 */ /* 0x000ee8000c101900 */
[----:B------:R-:W3:Y:S04]  /*19cd0*/  LD.E R51, desc[UR36][R16.64+0x2d0] ;  /* 0x0002d02410337980 */ /* 0x000ee8000c101900 */
[----:B------:R-:W3:Y:S04]  /*19ce0*/  LD.E R53, desc[UR36][R16.64+0x2d8] ;  /* 0x0002d82410357980 */ /* 0x000ee8000c101900 */
[----:B--2---:R-:W2:Y:S04]  /*19cf0*/  LD.E R55, desc[UR36][R16.64+0x2e0] ;  /* 0x0002e02410377980 */ /* 0x004ea8000c101900 */
        /* <DEDUP_REMOVED lines=39> */
[----:B---3--:R0:W-:Y:S04]  /*19f70*/  ST.E desc[UR36][R16.64+0x290], R25 ;  /* 0x0002901910007985 */ /* 0x0081e8000c101924 */
        /* <DEDUP_REMOVED lines=34> */
[----:B--2---:R2:W-:Y:S04]  /*1a1a0*/  ST.E desc[UR36][R16.64+0x2e0], R55 ;  /* 0x0002e03710007985 */ /* 0x0045e8000c101924 */
        /* <DEDUP_REMOVED lines=101> */
[----:B------:R-:W4:Y:S04]  /*1a800*/  LD.E R38, desc[UR36][R16.64+0x278] ;  /* 0x0002782410267980 */ /* 0x000f28000c101900 */
        /* <DEDUP_REMOVED lines=16> */
[----:B--2---:R-:W3:Y:S04]  /*1a910*/  LD.E R55, desc[UR36][R16.64+0x2bc] ;  /* 0x0002bc2410377980 */ /* 0x004ee8000c101900 */
[----:B------:R-:W3:Y:S04]  /*1a920*/  LD.E R56, desc[UR36][R16.64+0x2c0] ;  /* 0x0002c02410387980 */ /* 0x000ee8000c101900 */
[----:B----4-:R-:W3:Y:S04]  /*1a930*/  LD.E R57, desc[UR36][R16.64+0x2c4] ;  /* 0x0002c42410397980 */ /* 0x010ee8000c101900 */
        /* <DEDUP_REMOVED lines=42> */
[----:B------:R-:W-:Y:S01]  /*1abe0*/  ISETP.NE.U32.AND P0, PT, R25, RZ, PT ;  /* 0x000000ff1900720c */ /* 0x000fe20003f05070 */
[----:B------:R-:W-:-:S02]  /*1abf0*/  IMAD.MOV.U32 R25, RZ, RZ, R13 ;  /* 0x000000ffff197224 */ /* 0x000fc400078e000d */
[----:B------:R-:W3:Y:S03]  /*1ac00*/  LD.E R100, desc[UR36][R16.64+0x370] ;  /* 0x0003702410647980 */ /* 0x000ee6000c101900 */
        /* <DEDUP_REMOVED lines=55> */
[----:B------:R-:W-:-:S02]  /*1af80*/  R2UR UR6, R12 ;  /* 0x000000000c0672ca */ /* 0x000fc400000e0000 */
[----:B------:R-:W-:Y:S02]  /*1af90*/  R2UR UR7, R13 ;  /* 0x000000000d0772ca */ /* 0x000fe400000e0000 */
[----:B------:R-:W-:Y:S01]  /*1afa0*/  F2FP.F16.F32.PACK_AB R152, R15, R152 ;  /* 0x000000980f98723e */ /* 0x000fe200000000ff */
[----:B------:R-:W-:-:S03]  /*1afb0*/  VOTEU.ANY UP0, P0 ;  /* 0x00000000003f7886 */ /* 0x000fc60000000100 */
[----:B---3--:R-:W-:-:S07]  /*1afc0*/  WARPGROUP.ARRIVE ;  /* 0x00000000000079c5 */ /* 0x008fce0000000000 */
        /* <DEDUP_REMOVED lines=687> */
[----:B------:R0:W-:Y:S04]  /*1dac0*/  ST.E desc[UR36][R4.64], R25 ;  /* 0x0000001904007985 */ /* 0x0001e8000c101924 */
[----:B------:R-:W-:Y:S04]  /*1dad0*/  ST.E desc[UR36][R8.64], R26 ;  /* 0x0000001a08007985 */ /* 0x000fe8000c101924 */
[----:B------:R1:W-:Y:S04]  /*1dae0*/  ST.E desc[UR36][R6.64], R27 ;  /* 0x0000001b06007985 */ /* 0x0003e8000c101924 */
[----:B------:R-:W-:Y:S04]  /*1daf0*/  ST.E desc[UR36][R16.64+0x250], R28 ;  /* 0x0002501c10007985 */ /* 0x000fe8000c101924 */
        /* <DEDUP_REMOVED lines=123> */
[----:B------:R-:W-:Y:S04]  /*1e2b0*/  STL [R1+0x68], R0 ;  /* 0x0000680001007387 */ /* 0x000fe80000100800 */
[----:B------:R-:W3:Y:S04]  /*1e2c0*/  LD.E R11, desc[UR36][R16.64+0x240] ;  /* 0x00024024100b7980 */ /* 0x000ee8000c101900 */
[----:B---3--:R3:W-:Y:S04]  /*1e2d0*/  ST.E desc[UR36][R16.64+0x240], R11 ;  /* 0x0002400b10007985 */ /* 0x0087e8000c101924 */
[----:B------:R-:W4:Y:S04]  /*1e2e0*/  LD.E R13, desc[UR36][R4.64] ;  /* 0x00000024040d7980 */ /* 0x000f28000c101900 */
[----:B----4-:R4:W-:Y:S04]  /*1e2f0*/  ST.E desc[UR36][R4.64], R13 ;  /* 0x0000000d04007985 */ /* 0x0109e8000c101924 */
[----:B------:R-:W2:Y:S04]  /*1e300*/  LD.E R15, desc[UR36][R8.64] ;  /* 0x00000024080f7980 */ /* 0x000ea8000c101900 */
[----:B--2---:R2:W-:Y:S04]  /*1e310*/  ST.E desc[UR36][R8.64], R15 ;  /* 0x0000000f08007985 */ /* 0x0045e8000c101924 */
[----:B------:R-:W3:Y:S04]  /*1e320*/  LD.E R19, desc[UR36][R6.64] ;  /* 0x0000002406137980 */ /* 0x000ee8000c101900 */
[----:B---3--:R3:W-:Y:S04]  /*1e330*/  ST.E desc[UR36][R6.64], R19 ;  /* 0x0000001306007985 */ /* 0x0087e8000c101924 */
[----:B------:R-:W3:Y:S04]  /*1e340*/  LD.E R21, desc[UR36][R16.64+0x250] ;  /* 0x0002502410157980 */ /* 0x000ee8000c101900 */
[----:B0-----:R-:W3:Y:S04]  /*1e350*/  LD.E R25, desc[UR36][R16.64+0x254] ;  /* 0x0002542410197980 */ /* 0x001ee8000c101900 */
[----:B-1----:R-:W3:Y:S04]  /*1e360*/  LD.E R27, desc[UR36][R16.64+0x258] ;  /* 0x00025824101b7980 */ /* 0x002ee8000c101900 */
[----:B------:R-:W3:Y:S04]  /*1e370*/  LD.E R29, desc[UR36][R16.64+0x25c] ;  /* 0x00025c24101d7980 */ /* 0x000ee8000c101900 */
[----:B------:R-:W3:Y:S04]  /*1e380*/  LD.E R11, desc[UR36][R16.64+0x260] ;  /* 0x00026024100b7980 */ /* 0x000ee8000c101900 */
[----:B------:R-:W3:Y:S04]  /*1e390*/  LD.E R31, desc[UR36][R16.64+0x264] ;  /* 0x00026424101f7980 */ /* 0x000ee8000c101900 */
[----:B----4-:R-:W4:Y:S04]  /*1e3a0*/  LD.E R5, desc[UR36][R16.64+0x268] ;  /* 0x0002682410057980 */ /* 0x010f28000c101900 */
[----:B------:R-:W4:Y:S04]  /*1e3b0*/  LD.E R13, desc[UR36][R16.64+0x26c] ;  /* 0x00026c24100d7980 */ /* 0x000f28000c101900 */
        /* <DEDUP_REMOVED lines=116> */
[----:B------:R-:W-:Y:S04]  /*1eb00*/  ST.E desc[UR36][R16.64+0x250], R21 ;  /* 0x0002501510007985 */ /* 0x000fe8000c101924 */
[----:B------:R-:W-:Y:S04]  /*1eb10*/  ST.E desc[UR36][R16.64+0x254], R25 ;  /* 0x0002541910007985 */ /* 0x000fe8000c101924 */
[----:B------:R-:W-:Y:S04]  /*1eb20*/  ST.E desc[UR36][R16.64+0x258], R27 ;  /* 0x0002581b10007985 */ /* 0x000fe8000c101924 */
[----:B------:R-:W-:Y:S04]  /*1eb30*/  ST.E desc[UR36][R16.64+0x25c], R29 ;  /* 0x00025c1d10007985 */ /* 0x000fe8000c101924 */
[----:B------:R-:W-:Y:S04]  /*1eb40*/  ST.E desc[UR36][R16.64+0x260], R11 ;  /* 0x0002600b10007985 */ /* 0x000fe8000c101924 */
[----:B------:R-:W-:Y:S04]  /*1eb50*/  ST.E desc[UR36][R16.64+0x264], R31 ;  /* 0x0002641f10007985 */ /* 0x000fe8000c101924 */
[----:B----4-:R-:W-:Y:S04]  /*1eb60*/  ST.E desc[UR36][R16.64+0x268], R5 ;  /* 0x0002680510007985 */ /* 0x010fe8000c101924 */
        /* <DEDUP_REMOVED lines=125> */
.L_x_12712:
[----:B------:R-:W-:Y:S05]  /*1f340*/  BSYNC B0 ;  /* 0x0000000000007941 */ /* 0x000fea0003800000 */
.L_x_12711:
        /* <DEDUP_REMOVED lines=9> */
.L_x_12684:
[----:B0-----:R-:W0:Y:S01]  /*1f3e0*/  S2R R0, SR_TID.X ;  /* 0x0000000000007919 */ /* 0x001e220000002100 */
[----:B------:R-:W-:Y:S05]  /*1f3f0*/  WARPSYNC.ALL ;  /* 0x0000000000007948 */ /* 0x000fea0003800000 */
[----:B0-----:R-:W-:-:S04]  /*1f400*/  SHF.R.U32.HI R0, RZ, 0x7, R0 ;  /* 0x00000007ff007819 */ /* 0x001fc80000011600 */
[----:B------:R-:W-:Y:S01]  /*1f410*/  IADD3 R141, -R0, 0xb, RZ ;  /* 0x0000000b008d7810 */ /* 0x000fe20007ffe1ff */
[----:B------:R-:W3:Y:S04]  /*1f420*/  LDL R5, [R1+0x220] ;  /* 0x0002200001057983 */ /* 0x000ee80000100800 */
[----:B------:R-:W4:Y:S04]  /*1f430*/  LDL R8, [R1+0x224] ;  /* 0x0002240001087983 */ /* 0x000f280000100800 */
[----:B------:R-:W5:Y:S04]  /*1f440*/  LDL R135, [R1+0x1f8] ;  /* 0x0001f80001877983 */ /* 0x000f680000100800 */
[----:B------:R-:W2:Y:S01]  /*1f450*/  LDL.64 R122, [R1+0x290] ;  /* 0x00029000017a7983 */ /* 0x000ea20000100a00 */
[----:B------:R-:W-:-:S02]  /*1f460*/  IMAD.MOV.U32 R140, RZ, RZ, -0x800000 ;  /* 0xff800000ff8c7424 */ /* 0x000fc400078e00ff */
[----:B------:R-:W-:Y:S01]  /*1f470*/  IMAD.MOV.U32 R138, RZ, RZ, -0x800000 ;  /* 0xff800000ff8a7424 */ /* 0x000fe200078e00ff */
[----:B------:R-:W2:Y:S01]  /*1f480*/  LDL.64 R132, [R1+0x240] ;  /* 0x0002400001847983 */ /* 0x000ea20000100a00 */
[----:B------:R-:W-:-:S03]  /*1f490*/  IMAD.MOV.U32 R137, RZ, RZ, RZ ;  /* 0x000000ffff897224 */ /* 0x000fc600078e00ff */
        /* <DEDUP_REMOVED lines=58> */
[----:B------:R-:W2:Y:S04]  /*1f840*/  LDL R136, [R1+0x200] ;  /* 0x0002000001887983 */ /* 0x000ea80000100800 */
[----:B---3--:R-:W0:Y:S02]  /*1f850*/  SHFL.BFLY PT, R0, R5, 0x2, 0x1f ;  /* 0x0c401f0005007f89 */ /* 0x008e2400000e0000 */
[----:B0-----:R-:W-:-:S05]  /*1f860*/  FADD.FTZ R0, R5, R0 ;  /* 0x0000000005007221 */ /* 0x001fca0000010000 */
[----:B------:R-:W0:Y:S02]  /*1f870*/  SHFL.BFLY PT, R3, R0, 0x1, 0x1f ;  /* 0x0c201f0000037f89 */ /* 0x000e2400000e0000 */
[----:B0-----:R-:W-:-:S05]  /*1f880*/  FADD.FTZ R2, R0, R3 ;  /* 0x0000000300027221 */ /* 0x001fca0000010000 */
[----:B------:R-:W-:Y:S04]  /*1f890*/  STL [R1+0x220], R2 ;  /* 0x0002200201007387 */ /* 0x000fe80000100800 */
[----:B------:R-:W3:Y:S04]  /*1f8a0*/  LDL R134, [R1+0x220] ;  /* 0x0002200001867983 */ /* 0x000ee80000100800 */
[----:B----4-:R-:W0:Y:S02]  /*1f8b0*/  SHFL.BFLY PT, R3, R8, 0x2, 0x1f ;  /* 0x0c401f0008037f89 */ /* 0x010e2400000e0000 */
[----:B0-----:R-:W-:Y:S01]  /*1f8c0*/  FADD.FTZ R3, R3, R8 ;  /* 0x0000000803037221 */ /* 0x001fe20000010000 */
[----:B-----5:R-:W-:Y:S01]  /*1f8d0*/  VIADD R135, R135, 0x1 ;  /* 0x0000000187877836 */ /* 0x020fe20000000000 */
[----:B------:R-:W4:Y:S04]  /*1f8e0*/  LDL.64 R8, [R1+0x3f8] ;  /* 0x0003f80001087983 */ /* 0x000f280000100a00 */
[----:B------:R-:W0:Y:S02]  /*1f8f0*/  SHFL.BFLY PT, R4, R3, 0x1, 0x1f ;  /* 0x0c201f0003047f89 */ /* 0x000e2400000e0000 */
[----:B0-----:R-:W-:Y:S01]  /*1f900*/  FADD.FTZ R139, R3, R4 ;  /* 0x00000004038b7221 */ /* 0x001fe20000010000 */
[----:B------:R0:W-:Y:S08]  /*1f910*/  BAR.ARV R141, 0x100 ;  /* 0x0004008d0000751d */ /* 0x0001f00000002000 */
[----:B------:R-:W-:Y:S06]  /*1f920*/  BAR.ARV 0x8, 0x180 ;  /* 0x0206000000007b1d */ /* 0x000fec0000002000 */
[----:B------:R-:W-:-:S13]  /*1f930*/  FSETP.NE.FTZ.AND P1, PT, R139, RZ, PT ;  /* 0x000000ff8b00720b */ /* 0x000fda0003f35000 */
[----:B------:R-:W5:Y:S04]  /*1f940*/  @P1 LDL R6, [R1+0x230] ;  /* 0x0002300001061983 */ /* 0x000f680000100800 */
[----:B--2---:R-:W2:Y:S01]  /*1f950*/  @P1 LDL R7, [R1+0x214] ;  /* 0x0002140001071983 */ /* 0x004ea20000100800 */
[----:B---3--:R-:W-:-:S13]  /*1f960*/  FSETP.NE.FTZ.AND P0, PT, R134, RZ, PT ;  /* 0x000000ff8600720b */ /* 0x008fda0003f15000 */
[----:B------:R-:W3:Y:S04]  /*1f970*/  @P0 LDL R4, [R1+0x230] ;  /* 0x0002300001040983 */ /* 0x000ee80000100800 */
[----:B------:R-:W4:Y:S01]  /*1f980*/  @P0 LDL R5, [R1+0x210] ;  /* 0x0002100001050983 */ /* 0x000f220000100800 */
[----:B------:R-:W1:Y:S08]  /*1f990*/  @P0 MUFU.LG2 R0, R134 ;  /* 0x0000008600000308 */ /* 0x000e700000000c00 */
[----:B------:R-:W0:Y:S01]  /*1f9a0*/  @P1 MUFU.LG2 R2, R139 ;  /* 0x0000008b00021308 */ /* 0x000e220000000c00 */
[----:B-1----:R-:W-:-:S02]  /*1f9b0*/  @P0 FMUL.FTZ R3, R0, 0.69314718246459960938 ;  /* 0x3f31721800030820 */ /* 0x002fc40000410000 */
[----:B------:R-:W2:Y:S05]  /*1f9c0*/  LDL R0, [R1+0x204] ;  /* 0x0002040001007983 */ /* 0x000eaa0000100800 */
[----:B------:R1:W1:Y:S01]  /*1f9d0*/  @P0 MUFU.RCP R137, R134 ;  /* 0x0000008600890308 */ /* 0x0002620000001000 */
[----:B-----5:R-:W-:Y:S01]  /*1f9e0*/  @P1 FMUL.FTZ R6, R6, 0.69314718246459960938 ;  /* 0x3f31721806061820 */ /* 0x020fe20000410000 */
[----:B---3--:R-:W-:-:S04]  /*1f9f0*/  @P0 FMUL.FTZ R4, R4, 0.69314718246459960938 ;  /* 0x3f31721804040820 */ /* 0x008fc80000410000 */
[----:B----4-:R-:W-:Y:S01]  /*1fa00*/  @P0 FFMA.FTZ R140, R4, R5, R3 ;  /* 0x00000005048c0223 */ /* 0x010fe20000010003 */
[----:B0-----:R-:W-:Y:S01]  /*1fa10*/  @P1 FMUL.FTZ R3, R2, 0.69314718246459960938 ;  /* 0x3f31721802031820 */ /* 0x001fe20000410000 */
[----:B------:R-:W3:Y:S03]  /*1fa20*/  LDL.64 R4, [R1+0x408] ;  /* 0x0004080001047983 */ /* 0x000ee60000100a00 */
[----:B--2---:R-:W-:Y:S02]  /*1fa30*/  @P1 FFMA.FTZ R138, R6, R7, R3 ;  /* 0x00000007068a1223 */ /* 0x004fe40000010003 */
[----:B------:R-:W2:Y:S04]  /*1fa40*/  LDL.64 R2, [R1+0x428] ;  /* 0x0004280001027983 */ /* 0x000ea80000100a00 */
[----:B------:R-:W4:Y:S01]  /*1fa50*/  LDL.64 R6, [R1+0x438] ;  /* 0x0004380001067983 */ /* 0x000f220000100a00 */
[----:B------:R-:W-:-:S13]  /*1fa60*/  ISETP.NE.AND P0, PT, R135, 0x2, PT ;  /* 0x000000028700780c */ /* 0x000fda0003f05270 */
[----:B-1----:R-:W5:Y:S01]  /*1fa70*/  @!P0 LDL R134, [R1+0x1fc] ;  /* 0x0001fc0001868983 */ /* 0x002f620000100800 */
[-C--:B------:R-:W-:Y:S01]  /*1fa80*/  FMUL.FTZ R123, R123, R137.reuse ;  /* 0x000000897b7b7220 */ /* 0x080fe20000410000 */
[----:B------:R-:W-:-:S05]  /*1fa90*/  FMUL.FTZ R122, R122, R137 ;  /* 0x000000897a7a7220 */ /* 0x000fca0000410000 */
[----:B------:R0:W-:Y:S02]  /*1faa0*/  STL.64 [R1+0x290], R122 ;  /* 0x0002907a01007387 */ /* 0x0001e40000100a00 */
        /* <DEDUP_REMOVED lines=124> */
[----:B------:R0:W-:Y:S04]  /*20270*/  STL [R1+0x224], R139 ;  /* 0x0002248b01007387 */ /* 0x0001e80000100800 */
[----:B------:R0:W-:Y:S04]  /*20280*/  STL.64 [R1+0x240], R132 ;  /* 0x0002408401007387 */ /* 0x0001e80000100a00 */
[----:B------:R0:W-:Y:S04]  /*20290*/  STL.64 [R1+0x250], R130 ;  /* 0x0002508201007387 */ /* 0x0001e80000100a00 */
[----:B------:R0:W-:Y:S04]  /*202a0*/  STL.64 [R1+0x260], R128 ;  /* 0x0002608001007387 */ /* 0x0001e80000100a00 */
[----:B------:R0:W-:Y:S04]  /*202b0*/  STL.64 [R1+0x270], R126 ;  /* 0x0002707e01007387 */ /* 0x0001e80000100a00 */
[----:B------:R0:W-:Y:S04]  /*202c0*/  STL.64 [R1+0x280], R124 ;  /* 0x0002807c01007387 */ /* 0x0001e80000100a00 */
[----:B------:R0:W-:Y:S04]  /*202d0*/  STL [R1+0x220], R140 ;  /* 0x0002208c01007387 */ /* 0x0001e80000100800 */
        /* <DEDUP_REMOVED lines=26> */
[-C--:B--2---:R-:W-:Y:S01]  /*20480*/  FMUL.FTZ R3, R3, R122.reuse ;  /* 0x0000007a03037220 */ /* 0x084fe20000410000 */
[-C--:B------:R-:W-:Y:S01]  /*20490*/  FMUL.FTZ R2, R2, R122.reuse ;  /* 0x0000007a02027220 */ /* 0x080fe20000410000 */
[-C--:B----4-:R-:W-:Y:S01]  /*204a0*/  FMUL.FTZ R7, R7, R122.reuse ;  /* 0x0000007a07077220 */ /* 0x090fe20000410000 */
        /* <DEDUP_REMOVED lines=38> */
[----:B-----5:R-:W-:-:S03]  /*20710*/  @!P0 LOP3.LUT R134, R134, 0x1, RZ, 0x3c, !PT ;  /* 0x0000000186868812 */ /* 0x020fc600078e3cff */
[----:B------:R0:W-:Y:S04]  /*20720*/  STL [R1+0x1f8], R135 ;  /* 0x0001f88701007387 */ /* 0x0001e80000100800 */
[----:B------:R0:W-:Y:S04]  /*20730*/  @!P0 STL [R1+0x1fc], R134 ;  /* 0x0001fc8601008387 */ /* 0x0001e80000100800 */
[----:B------:R0:W-:Y:S01]  /*20740*/  @!P0 STL [R1+0x1f8], RZ ;  /* 0x0001f8ff01008387 */ /* 0x0001e20000100800 */
[----:B------:R-:W-:-:S13]  /*20750*/  PLOP3.LUT P0, PT, PT, PT, PT, 0x8, 0x0 ;  /* 0x000000000000781c */ /* 0x000fda0003f0e170 */
.L_x_12618:
[----:B01----:R-:W0:Y:S01]  /*20760*/  S2R R7, SR_CgaCtaId ;  /* 0x0000000000077919 */ /* 0x003e220000008800 */
        /* <DEDUP_REMOVED lines=10> */
[----:B------:R-:W2:Y:S01]  /*20810*/  LDL R4, [R1+0x4d0] ;  /* 0x0004d00001047983 */ /* 0x000ea20000100800 */
[----:B------:R-:W-:Y:S01]  /*20820*/  R2UR UR4, R216 ;  /* 0x00000000d80472ca */ /* 0x000fe200000e0000 */
[----:B------:R-:W-:Y:S01]  /*20830*/  ULDC.64 UR8, c[0x0][0xd00] ;  /* 0x0003400000087ab9 */ /* 0x000fe20000000a00 */
[----:B------:R-:W-:Y:S01]  /*20840*/  ULDC.64 UR10, c[0x0][0xd00] ;  /* 0x00034000000a7ab9 */ /* 0x000fe20000000a00 */
[----:B------:R-:W3:Y:S04]  /*20850*/  LDL.128 R8, [R1+0x240] ;  /* 0x0002400001087983 */ /* 0x000ee80000100c00 */
[----:B------:R-:W4:Y:S04]  /*20860*/  LDL.128 R12, [R1+0x260] ;  /* 0x00026000010c7983 */ /* 0x000f280000100c00 */
[----:B------:R-:W4:Y:S04]  /*20870*/  LDL.128 R28, [R1+0x250] ;  /* 0x00025000011c7983 */ /* 0x000f280000100c00 */
[----:B------:R-:W4:Y:S01]  /*20880*/  LDL.128 R24, [R1+0x270] ;  /* 0x0002700001187983 */ /* 0x000f220000100c00 */
[----:B------:R-:W0:Y:S03]  /*20890*/  S2R R5, SR_SWINHI ;  /* 0x0000000000057919 */ /* 0x000e260000002f00 */
[----:B------:R-:W4:Y:S04]  /*208a0*/  LDL.128 R124, [R1+0x280] ;  /* 0x00028000017c7983 */ /* 0x000f280000100c00 */
[----:B------:R-:W4:Y:S04]  /*208b0*/  LDL.128 R116, [R1+0x2a0] ;  /* 0x0002a00001747983 */ /* 0x000f280000100c00 */
[----:B------:R-:W4:Y:S04]  /*208c0*/  LDL.128 R120, [R1+0x290] ;  /* 0x0002900001787983 */ /* 0x000f280000100c00 */
[----:B------:R-:W4:Y:S04]  /*208d0*/  LDL.128 R108, [R1+0x2c0] ;  /* 0x0002c000016c7983 */ /* 0x000f280000100c00 */
[----:B------:R-:W4:Y:S04]  /*208e0*/  LDL.128 R112, [R1+0x2b0] ;  /* 0x0002b00001707983 */ /* 0x000f280000100c00 */
[----:B------:R-:W4:Y:S04]  /*208f0*/  LDL.128 R100, [R1+0x2e0] ;  /* 0x0002e00001647983 */ /* 0x000f280000100c00 */
[----:B------:R-:W4:Y:S01]  /*20900*/  LDL.128 R104, [R1+0x2d0] ;  /* 0x0002d00001687983 */ /* 0x000f220000100c00 */
[----:B------:R-:W-:-:S02]  /*20910*/  MOV R2, R0 ;  /* 0x0000000000027202 */ /* 0x000fc40000000f00 */
[----:B0-----:R-:W-:Y:S01]  /*20920*/  MOV R3, R5 ;  /* 0x0000000500037202 */ /* 0x001fe20000000f00 */
        /* <DEDUP_REMOVED lines=16> */
[----:B--2---:R-:W-:-:S03]  /*20a30*/  IMAD.WIDE R4, R4, 0x2, R2 ;  /* 0x0000000204047825 */ /* 0x004fc600078e0202 */
[C---:B------:R-:W-:Y:S02]  /*20a40*/  IADD3 R33, P1, R4.reuse, 0x20, RZ ;  /* 0x0000002004217810 */ /* 0x040fe40007f3e0ff */
[----:B------:R-:W-:Y:S02]  /*20a50*/  LOP3.LUT R35, R4, 0x380, RZ, 0xc0, !PT ;  /* 0x0000038004237812 */ /* 0x000fe400078ec0ff */
[----:B------:R-:W-:Y:S02]  /*20a60*/  LOP3.LUT R32, R33, 0x380, RZ, 0xc0, !PT ;  /* 0x0000038021207812 */ /* 0x000fe400078ec0ff */
[----:B------:R-:W-:Y:S02]  /*20a70*/  SHF.R.U64 R35, R35, 0x3, RZ ;  /* 0x0000000323237819 */ /* 0x000fe400000012ff */
[----:B------:R-:W-:Y:S02]  /*20a80*/  SHF.R.U64 R32, R32, 0x3, RZ ;  /* 0x0000000320207819 */ /* 0x000fe400000012ff */
[----:B------:R-:W-:Y:S01]  /*20a90*/  LOP3.LUT R34, R35, R4, RZ, 0x3c, !PT ;  /* 0x0000000423227212 */ /* 0x000fe200078e3cff */
[--C-:B------:R-:W-:Y:S01]  /*20aa0*/  IMAD.MOV.U32 R35, RZ, RZ, R5.reuse ;  /* 0x000000ffff237224 */ /* 0x100fe200078e0005 */
[----:B------:R-:W-:Y:S01]  /*20ab0*/  LOP3.LUT R32, R32, R33, RZ, 0x3c, !PT ;  /* 0x0000002120207212 */ /* 0x000fe200078e3cff */
[----:B------:R-:W-:Y:S01]  /*20ac0*/  IMAD.X R33, RZ, RZ, R5, P1 ;  /* 0x000000ffff217224 */ /* 0x000fe200008e0605 */
[----:B---3--:R-:W-:-:S02]  /*20ad0*/  F2FP.F16.F32.PACK_AB R8, R9, R8 ;  /* 0x000000080908723e */ /* 0x008fc400000000ff */
[----:B------:R-:W-:Y:S02]  /*20ae0*/  F2FP.F16.F32.PACK_AB R9, R11, R10 ;  /* 0x0000000a0b09723e */ /* 0x000fe400000000ff */
[----:B----4-:R-:W-:Y:S02]  /*20af0*/  F2FP.F16.F32.PACK_AB R12, R13, R12 ;  /* 0x0000000c0d0c723e */ /* 0x010fe400000000ff */
[----:B------:R-:W-:Y:S02]  /*20b00*/  MOV R34, R34 ;  /* 0x0000002200227202 */ /* 0x000fe40000000f00 */
[----:B------:R-:W-:Y:S02]  /*20b10*/  F2FP.F16.F32.PACK_AB R10, R29, R28 ;  /* 0x0000001c1d0a723e */ /* 0x000fe400000000ff */
[----:B------:R-:W-:Y:S01]  /*20b20*/  F2FP.F16.F32.PACK_AB R11, R31, R30 ;  /* 0x0000001e1f0b723e */ /* 0x000fe200000000ff */
[----:B------:R-:W-:Y:S01]  /*20b30*/  BAR.SYNC.DEFER_BLOCKING 0x1, 0x100 ;  /* 0x0044000000007b1d */ /* 0x000fe20000010000 */
[----:B------:R-:W-:-:S02]  /*20b40*/  F2FP.F16.F32.PACK_AB R13, R15, R14 ;  /* 0x0000000e0f0d723e */ /* 0x000fc400000000ff */
[----:B------:R-:W-:Y:S02]  /*20b50*/  MOV R6, R32 ;  /* 0x0000002000067202 */ /* 0x000fe40000000f00 */
[----:B------:R-:W-:Y:S02]  /*20b60*/  F2FP.F16.F32.PACK_AB R14, R25, R24 ;  /* 0x00000018190e723e */ /* 0x000fe400000000ff */
[----:B------:R-:W-:Y:S01]  /*20b70*/  F2FP.F16.F32.PACK_AB R15, R27, R26 ;  /* 0x0000001a1b0f723e */ /* 0x000fe200000000ff */
[----:B------:R-:W2:Y:S04]  /*20b80*/  LDL.128 R28, [R1+0x400] ;  /* 0x00040000011c7983 */ /* 0x000ea80000100c00 */
[----:B------:R-:W3:Y:S04]  /*20b90*/  LDL.128 R24, [R1+0x410] ;  /* 0x0004100001187983 */ /* 0x000ee80000100c00 */
[----:B------:R0:W-:Y:S04]  /*20ba0*/  STSM.16.M88.4 [R34], R8 ;  /* 0x0000000822007844 */ /* 0x0001e80000000200 */
[----:B------:R1:W-:Y:S04]  /*20bb0*/  STSM.16.M88.4 [R6], R12 ;  /* 0x0000000c06007844 */ /* 0x0003e80000000200 */
[----:B0-----:R-:W4:Y:S04]  /*20bc0*/  LDL.128 R32, [R1+0x3f0] ;  /* 0x0003f00001207983 */ /* 0x001f280000100c00 */
[----:B-1----:R-:W4:Y:S04]  /*20bd0*/  LDL.128 R12, [R1+0x420] ;  /* 0x00042000010c7983 */ /* 0x002f280000100c00 */
[----:B------:R-:W4:Y:S01]  /*20be0*/  LDL.128 R8, [R1+0x430] ;  /* 0x0004300001087983 */ /* 0x000f220000100c00 */
[----:B------:R-:W-:-:S02]  /*20bf0*/  IADD3 R139, P0, R4, 0x40, RZ ;  /* 0x00000040048b7810 */ /* 0x000fc40007f1e0ff */
[C---:B------:R-:W-:Y:S02]  /*20c00*/  IADD3 R141, P4, R4.reuse, 0x60, RZ ;  /* 0x00000060048d7810 */ /* 0x040fe40007f9e0ff */
[C---:B------:R-:W-:Y:S02]  /*20c10*/  IADD3 R19, P3, R4.reuse, 0x4000, RZ ;  /* 0x0000400004137810 */ /* 0x040fe40007f7e0ff */
[C---:B------:R-:W-:Y:S02]  /*20c20*/  IADD3 R21, P6, R4.reuse, 0x4020, RZ ;  /* 0x0000402004157810 */ /* 0x040fe40007fde0ff */
[----:B------:R-:W-:Y:S02]  /*20c30*/  LOP3.LUT R138, R139, 0x380, RZ, 0xc0, !PT ;  /* 0x000003808b8a7812 */ /* 0x000fe400078ec0ff */
[----:B------:R-:W-:Y:S02]  /*20c40*/  IADD3 R129, P5, R4, 0x4040, RZ ;  /* 0x0000404004817810 */ /* 0x000fe40007fbe0ff */
[----:B------:R-:W-:-:S02]  /*20c50*/  LOP3.LUT R140, R141, 0x380, RZ, 0xc0, !PT ;  /* 0x000003808d8c7812 */ /* 0x000fc400078ec0ff */
[----:B------:R-:W-:Y:S02]  /*20c60*/  IADD3 R131, P2, R4, 0x4060, RZ ;  /* 0x0000406004837810 */ /* 0x000fe40007f5e0ff */
[----:B------:R-:W-:Y:S02]  /*20c70*/  LOP3.LUT R18, R19, 0x380, RZ, 0xc0, !PT ;  /* 0x0000038013127812 */ /* 0x000fe400078ec0ff */
[----:B------:R-:W-:Y:S02]  /*20c80*/  LOP3.LUT R20, R21, 0x380, RZ, 0xc0, !PT ;  /* 0x0000038015147812 */ /* 0x000fe400078ec0ff */
[----:B------:R-:W-:Y:S02]  /*20c90*/  SHF.R.U64 R138, R138, 0x3, RZ ;  /* 0x000000038a8a7819 */ /* 0x000fe400000012ff */
[----:B------:R-:W-:Y:S02]  /*20ca0*/  LOP3.LUT R128, R129, 0x380, RZ, 0xc0, !PT ;  /* 0x0000038081807812 */ /* 0x000fe400078ec0ff */
[----:B------:R-:W-:-:S02]  /*20cb0*/  IADD3 R133, P1, R4, 0x8000, RZ ;  /* 0x0000800004857810 */ /* 0x000fc40007f3e0ff */
[----:B------:R-:W-:Y:S02]  /*20cc0*/  SHF.R.U64 R140, R140, 0x3, RZ ;  /* 0x000000038c8c7819 */ /* 0x000fe400000012ff */
[----:B------:R-:W-:Y:S02]  /*20cd0*/  LOP3.LUT R130, R131, 0x380, RZ, 0xc0, !PT ;  /* 0x0000038083827812 */ /* 0x000fe400078ec0ff */
[----:B------:R-:W-:Y:S02]  /*20ce0*/  SHF.R.U64 R18, R18, 0x3, RZ ;  /* 0x0000000312127819 */ /* 0x000fe400000012ff */
[----:B------:R-:W-:Y:S02]  /*20cf0*/  SHF.R.U64 R20, R20, 0x3, RZ ;  /* 0x0000000314147819 */ /* 0x000fe400000012ff */
[----:B------:R-:W-:Y:S01]  /*20d00*/  LOP3.LUT R138, R138, R139, RZ, 0x3c, !PT ;  /* 0x0000008b8a8a7212 */ /* 0x000fe200078e3cff */
[----:B------:R-:W-:Y:S01]  /*20d10*/  IMAD.X R139, RZ, RZ, R5, P0 ;  /* 0x000000ffff8b7224 */ /* 0x000fe200000e0605 */
[----:B------:R-:W-:-:S02]  /*20d20*/  SHF.R.U64 R128, R128, 0x3, RZ ;  /* 0x0000000380807819 */ /* 0x000fc400000012ff */
[----:B------:R-:W-:Y:S02]  /*20d30*/  LOP3.LUT R132, R133, 0x380, RZ, 0xc0, !PT ;  /* 0x0000038085847812 */ /* 0x000fe400078ec0ff */
[----:B------:R-:W-:Y:S01]  /*20d40*/  LOP3.LUT R140, R140, R141, RZ, 0x3c, !PT ;  /* 0x0000008d8c8c7212 */ /* 0x000fe200078e3cff */
[--C-:B------:R-:W-:Y:S01]  /*20d50*/  IMAD.X R141, RZ, RZ, R5.reuse, P4 ;  /* 0x000000ffff8d7224 */ /* 0x100fe200020e0605 */
[----:B------:R-:W-:Y:S02]  /*20d60*/  SHF.R.U64 R130, R130, 0x3, RZ ;  /* 0x0000000382827819 */ /* 0x000fe400000012ff */
        /* <DEDUP_REMOVED lines=8> */
[----:B------:R-:W-:Y:S02]  /*20df0*/  SHF.R.U64 R132, R132, 0x3, RZ ;  /* 0x0000000384847819 */ /* 0x000fe400000012ff */
[----:B------:R-:W-:Y:S02]  /*20e00*/  IADD3 R135, P3, R4, 0x8060, RZ ;  /* 0x0000806004877810 */ /* 0x000fe40007f7e0ff */
[----:B------:R-:W-:Y:S01]  /*20e10*/  LOP3.LUT R130, R130, R131, RZ, 0x3c, !PT ;  /* 0x0000008382827212 */ /* 0x000fe200078e3cff */
[----:B------:R-:W-:Y:S01]  /*20e20*/  IMAD.X R131, RZ, RZ, R5, P2 ;  /* 0x000000ffff837224 */ /* 0x000fe200010e0605 */
[----:B------:R-:W-:Y:S02]  /*20e30*/  IADD3 R137, P6, R4, 0xc000, RZ ;  /* 0x0000c00004897810 */ /* 0x000fe40007fde0ff */
[----:B------:R-:W-:-:S02]  /*20e40*/  LOP3.LUT R142, R143, 0x380, RZ, 0xc0, !PT ;  /* 0x000003808f8e7812 */ /* 0x000fc400078ec0ff */
[C---:B------:R-:W-:Y:S02]  /*20e50*/  IADD3 R147, P5, R4.reuse, 0xc020, RZ ;  /* 0x0000c02004937810 */ /* 0x040fe40007fbe0ff */
[----:B------:R-:W-:Y:S02]  /*20e60*/  LOP3.LUT R144, R145, 0x380, RZ, 0xc0, !PT ;  /* 0x0000038091907812 */ /* 0x000fe400078ec0ff */
[----:B------:R-:W-:Y:S02]  /*20e70*/  IADD3 R149, P2, R4, 0xc040, RZ ;  /* 0x0000c04004957810 */ /* 0x000fe40007f5e0ff */
[----:B------:R-:W-:Y:S01]  /*20e80*/  LOP3.LUT R132, R132, R133, RZ, 0x3c, !PT ;  /* 0x0000008584847212 */ /* 0x000fe200078e3cff */
[----:B------:R-:W-:Y:S01]  /*20e90*/  IMAD.X R133, RZ, RZ, R5, P1 ;  /* 0x000000ffff857224 */ /* 0x000fe200008e0605 */
[----:B------:R-:W-:Y:S02]  /*20ea0*/  LOP3.LUT R134, R135, 0x380, RZ, 0xc0, !PT ;  /* 0x0000038087867812 */ /* 0x000fe400078ec0ff */
[----:B------:R-:W-:-:S02]  /*20eb0*/  LOP3.LUT R136, R137, 0x380, RZ, 0xc0, !PT ;  /* 0x0000038089887812 */ /* 0x000fc400078ec0ff */
[----:B------:R-:W-:Y:S02]  /*20ec0*/  SHF.R.U64 R142, R142, 0x3, RZ ;  /* 0x000000038e8e7819 */ /* 0x000fe400000012ff */
[----:B------:R-:W-:Y:S02]  /*20ed0*/  LOP3.LUT R146, R147, 0x380, RZ, 0xc0, !PT ;  /* 0x0000038093927812 */ /* 0x000fe400078ec0ff */
[----:B------:R-:W-:Y:S02]  /*20ee0*/  IADD3 R4, P1, R4, 0xc060, RZ ;  /* 0x0000c06004047810 */ /* 0x000fe40007f3e0ff */
[----:B------:R-:W-:Y:S02]  /*20ef0*/  SHF.R.U64 R144, R144, 0x3, RZ ;  /* 0x0000000390907819 */ /* 0x000fe400000012ff */
[----:B------:R-:W-:Y:S02]  /*20f00*/  LOP3.LUT R148, R149, 0x380, RZ, 0xc0, !PT ;  /* 0x0000038095947812 */ /* 0x000fe400078ec0ff */
[----:B------:R-:W-:-:S02]  /*20f10*/  F2FP.F16.F32.PACK_AB R124, R125, R124 ;  /* 0x0000007c7d7c723e */ /* 0x000fc400000000ff */
[----:B------:R-:W-:Y:S02]  /*20f20*/  SHF.R.U64 R134, R134, 0x3, RZ ;  /* 0x0000000386867819 */ /* 0x000fe400000012ff */
[----:B------:R-:W-:Y:S02]  /*20f30*/  F2FP.F16.F32.PACK_AB R125, R127, R126 ;  /* 0x0000007e7f7d723e */ /* 0x000fe400000000ff */
[----:B------:R-:W-:Y:S02]  /*20f40*/  F2FP.F16.F32.PACK_AB R116, R117, R116 ;  /* 0x000000747574723e */ /* 0x000fe400000000ff */
[----:B------:R-:W-:Y:S02]  /*20f50*/  SHF.R.U64 R136, R136, 0x3, RZ ;  /* 0x0000000388887819 */ /* 0x000fe400000012ff */
[----:B------:R-:W-:Y:S02]  /*20f60*/  MOV R138, R138 ;  /* 0x0000008a008a7202 */ /* 0x000fe40000000f00 */
[----:B------:R-:W-:-:S02]  /*20f70*/  F2FP.F16.F32.PACK_AB R126, R121, R120 ;  /* 0x00000078797e723e */ /* 0x000fc400000000ff */
[----:B------:R-:W-:Y:S02]  /*20f80*/  F2FP.F16.F32.PACK_AB R127, R123, R122 ;  /* 0x0000007a7b7f723e */ /* 0x000fe400000000ff */
[----:B------:R-:W-:Y:S02]  /*20f90*/  F2FP.F16.F32.PACK_AB R117, R119, R118 ;  /* 0x000000767775723e */ /* 0x000fe400000000ff */
[----:B------:R-:W-:Y:S02]  /*20fa0*/  F2FP.F16.F32.PACK_AB R108, R109, R108 ;  /* 0x0000006c6d6c723e */ /* 0x000fe400000000ff */
[----:B------:R-:W-:Y:S01]  /*20fb0*/  LOP3.LUT R142, R142, R143, RZ, 0x3c, !PT ;  /* 0x0000008f8e8e7212 */ /* 0x000fe200078e3cff */
[----:B------:R-:W-:Y:S01]  /*20fc0*/  IMAD.X R143, RZ, RZ, R5, P0 ;  /* 0x000000ffff8f7224 */ /* 0x000fe200000e0605 */
[----:B------:R-:W-:Y:S02]  /*20fd0*/  SHF.R.U64 R146, R146, 0x3, RZ ;  /* 0x0000000392927819 */ /* 0x000fe400000012ff */
[----:B------:R-:W-:-:S02]  /*20fe0*/  MOV R140, R140 ;  /* 0x0000008c008c7202 */ /* 0x000fc40000000f00 */
[----:B------:R-:W-:Y:S02]  /*20ff0*/  LOP3.LUT R6, R4, 0x380, RZ, 0xc0, !PT ;  /* 0x0000038004067812 */ /* 0x000fe400078ec0ff */
[----:B------:R-:W-:Y:S02]  /*21000*/  F2FP.F16.F32.PACK_AB R118, R113, R112 ;  /* 0x000000707176723e */ /* 0x000fe400000000ff */
[----:B------:R-:W-:Y:S02]  /*21010*/  F2FP.F16.F32.PACK_AB R119, R115, R114 ;  /* 0x000000727377723e */ /* 0x000fe400000000ff */
[----:B------:R-:W-:Y:S02]  /*21020*/  F2FP.F16.F32.PACK_AB R109, R111, R110 ;  /* 0x0000006e6f6d723e */ /* 0x000fe400000000ff */
[----:B------:R-:W-:Y:S02]  /*21030*/  F2FP.F16.F32.PACK_AB R100, R101, R100 ;  /* 0x000000646564723e */ /* 0x000fe400000000ff */
[----:B------:R-:W-:Y:S01]  /*21040*/  LOP3.LUT R144, R144, R145, RZ, 0x3c, !PT ;  /* 0x0000009190907212 */ /* 0x000fe200078e3cff */
[----:B------:R-:W-:Y:S01]  /*21050*/  IMAD.X R145, RZ, RZ, R5, P4 ;  /* 0x000000ffff917224 */ /* 0x000fe200020e0605 */
[----:B------:R-:W-:-:S02]  /*21060*/  SHF.R.U64 R148, R148, 0x3, RZ ;  /* 0x0000000394947819 */ /* 0x000fc400000012ff */
[----:B------:R-:W-:Y:S02]  /*21070*/  MOV R18, R18 ;  /* 0x0000001200127202 */ /* 0x000fe40000000f00 */
[----:B------:R-:W-:Y:S02]  /*21080*/  F2FP.F16.F32.PACK_AB R110, R105, R104 ;  /* 0x00000068696e723e */ /* 0x000fe400000000ff */
[----:B------:R-:W-:Y:S02]  /*21090*/  F2FP.F16.F32.PACK_AB R111, R107, R106 ;  /* 0x0000006a6b6f723e */ /* 0x000fe400000000ff */
[----:B------:R-:W-:Y:S02]  /*210a0*/  F2FP.F16.F32.PACK_AB R101, R103, R102 ;  /* 0x000000666765723e */ /* 0x000fe400000000ff */
[----:B------:R-:W-:Y:S02]  /*210b0*/  F2FP.F16.F32.PACK_AB R92, R93, R92 ;  /* 0x0000005c5d5c723e */ /* 0x000fe400000000ff */
[----:B------:R-:W-:Y:S01]  /*210c0*/  LOP3.LUT R134, R134, R135, RZ, 0x3c, !PT ;  /* 0x0000008786867212 */ /* 0x000fe200078e3cff */
[----:B------:R-:W-:Y:S01]  /*210d0*/  IMAD.X R135, RZ, RZ, R5, P3 ;  /* 0x000000ffff877224 */ /* 0x000fe200018e0605 */
[----:B------:R-:W-:-:S02]  /*210e0*/  MOV R20, R20 ;  /* 0x0000001400147202 */ /* 0x000fc40000000f00 */
[----:B------:R-:W-:Y:S02]  /*210f0*/  F2FP.F16.F32.PACK_AB R102, R97, R96 ;  /* 0x000000606166723e */ /* 0x000fe400000000ff */
[----:B------:R-:W-:Y:S02]  /*21100*/  F2FP.F16.F32.PACK_AB R103, R99, R98 ;  /* 0x000000626367723e */ /* 0x000fe400000000ff */
[----:B------:R-:W-:Y:S02]  /*21110*/  F2FP.F16.F32.PACK_AB R93, R95, R94 ;  /* 0x0000005e5f5d723e */ /* 0x000fe400000000ff */
[----:B------:R-:W-:Y:S01]  /*21120*/  F2FP.F16.F32.PACK_AB R84, R85, R84 ;  /* 0x000000545554723e */ /* 0x000fe200000000ff */
[----:B------:R-:W-:Y:S01]  /*21130*/  STSM.16.M88.4 [R138], R124 ;  /* 0x0000007c8a007844 */ /* 0x000fe20000000200 */
        /* <DEDUP_REMOVED lines=10> */
[----:B------:R-:W-:Y:S01]  /*211e0*/  SHF.R.U64 R6, R6, 0x3, RZ ;  /* 0x0000000306067819 */ /* 0x000fe200000012ff */
[----:B------:R-:W-:Y:S01]  /*211f0*/  UIMAD.WIDE UR8, UR4, 0x4, UR8 ;  /* 0x00000004040878a5 */ /* 0x000fe2000f8e0208 */
[----:B------:R-:W-:-:S02]  /*21200*/  MOV R130, R130 ;  /* 0x0000008200827202 */ /* 0x000fc40000000f00 */
[----:B------:R-:W-:Y:S02]  /*21210*/  F2FP.F16.F32.PACK_AB R86, R81, R80 ;  /* 0x000000505156723e */ /* 0x000fe400000000ff */
[----:B------:R-:W-:Y:S02]  /*21220*/  F2FP.F16.F32.PACK_AB R87, R83, R82 ;  /* 0x000000525357723e */ /* 0x000fe400000000ff */
[----:B------:R-:W-:Y:S02]  /*21230*/  F2FP.F16.F32.PACK_AB R77, R79, R78 ;  /* 0x0000004e4f4d723e */ /* 0x000fe400000000ff */
[----:B------:R-:W-:Y:S01]  /*21240*/  F2FP.F16.F32.PACK_AB R68, R69, R68 ;  /* 0x000000444544723e */ /* 0x000fe200000000ff */
[----:B------:R0:W-:Y:S01]  /*21250*/  STSM.16.M88.4 [R18], R108 ;  /* 0x0000006c12007844 */ /* 0x0001e20000000200 */
[----:B------:R-:W-:Y:S01]  /*21260*/  LOP3.LUT R148, R148, R149, RZ, 0x3c, !PT ;  /* 0x0000009594947212 */ /* 0x000fe200078e3cff */
[----:B------:R-:W-:Y:S01]  /*21270*/  IMAD.X R149, RZ, RZ, R5, P2 ;  /* 0x000000ffff957224 */ /* 0x000fe200010e0605 */
[----:B------:R-:W-:-:S02]  /*21280*/  MOV R132, R132 ;  /* 0x0000008400847202 */ /* 0x000fc40000000f00 */
[----:B------:R-:W-:Y:S02]  /*21290*/  F2FP.F16.F32.PACK_AB R78, R73, R72 ;  /* 0x00000048494e723e */ /* 0x000fe400000000ff */
[----:B------:R-:W-:Y:S02]  /*212a0*/  F2FP.F16.F32.PACK_AB R79, R75, R74 ;  /* 0x0000004a4b4f723e */ /* 0x000fe400000000ff */
[----:B------:R-:W-:Y:S02]  /*212b0*/  F2FP.F16.F32.PACK_AB R69, R71, R70 ;  /* 0x000000464745723e */ /* 0x000fe400000000ff */
[----:B------:R-:W-:Y:S01]  /*212c0*/  F2FP.F16.F32.PACK_AB R60, R61, R60 ;  /* 0x0000003c3d3c723e */ /* 0x000fe200000000ff */
[----:B------:R-:W-:Y:S01]  /*212d0*/  IMAD.X R5, RZ, RZ, R5, P1 ;  /* 0x000000ffff057224 */ /* 0x000fe200008e0605 */
[----:B------:R-:W-:Y:S01]  /*212e0*/  MOV R142, R142 ;  /* 0x0000008e008e7202 */ /* 0x000fe20000000f00 */
[----:B------:R-:W-:Y:S01]  /*212f0*/  STSM.16.M88.4 [R20], R100 ;  /* 0x0000006414007844 */ /* 0x000fe20000000200 */
[----:B------:R-:W-:Y:S01]  /*21300*/  F2FP.F16.F32.PACK_AB R70, R65, R64 ;  /* 0x000000404146723e */ /* 0x000fe200000000ff */
[----:B0-----:R-:W0:Y:S01]  /*21310*/  LDC R18, c[0x0][0xce8] ;  /* 0x00033a00ff127b82 */ /* 0x001e220000000800 */
[----:B------:R-:W-:-:S02]  /*21320*/  F2FP.F16.F32.PACK_AB R71, R67, R66 ;  /* 0x000000424347723e */ /* 0x000fc400000000ff */
[----:B------:R-:W-:Y:S02]  /*21330*/  F2FP.F16.F32.PACK_AB R61, R63, R62 ;  /* 0x0000003e3f3d723e */ /* 0x000fe400000000ff */
[----:B------:R-:W-:Y:S01]  /*21340*/  F2FP.F16.F32.PACK_AB R52, R53, R52 ;  /* 0x000000343534723e */ /* 0x000fe200000000ff */
[----:B------:R-:W-:Y:S01]  /*21350*/  STSM.16.M88.4 [R128], R92 ;  /* 0x0000005c80007844 */ /* 0x000fe20000000200 */
[----:B------:R-:W-:Y:S02]  /*21360*/  MOV R144, R144 ;  /* 0x0000009000907202 */ /* 0x000fe40000000f00 */
[----:B------:R-:W-:Y:S02]  /*21370*/  F2FP.F16.F32.PACK_AB R62, R57, R56 ;  /* 0x00000038393e723e */ /* 0x000fe400000000ff */
[----:B------:R-:W-:Y:S02]  /*21380*/  F2FP.F16.F32.PACK_AB R63, R59, R58 ;  /* 0x0000003a3b3f723e */ /* 0x000fe400000000ff */
[----:B------:R-:W-:-:S02]  /*21390*/  F2FP.F16.F32.PACK_AB R53, R55, R54 ;  /* 0x000000363735723e */ /* 0x000fc400000000ff */
[----:B------:R-:W-:Y:S01]  /*213a0*/  F2FP.F16.F32.PACK_AB R44, R45, R44 ;  /* 0x0000002c2d2c723e */ /* 0x000fe200000000ff */
[----:B------:R-:W-:Y:S01]  /*213b0*/  STSM.16.M88.4 [R130], R84 ;  /* 0x0000005482007844 */ /* 0x000fe20000000200 */
[----:B------:R-:W-:Y:S02]  /*213c0*/  LOP3.LUT R4, R6, R4, RZ, 0x3c, !PT ;  /* 0x0000000406047212 */ /* 0x000fe400078e3cff */
[----:B------:R-:W-:Y:S02]  /*213d0*/  MOV R134, R134 ;  /* 0x0000008600867202 */ /* 0x000fe40000000f00 */
        /* <DEDUP_REMOVED lines=8> */
[----:B------:R-:W-:Y:S01]  /*21460*/  F2FP.F16.F32.PACK_AB R37, R39, R38 ;  /* 0x000000262725723e */ /* 0x000fe200000000ff */
[----:B------:R-:W-:Y:S01]  /*21470*/  STSM.16.M88.4 [R142], R68 ;  /* 0x000000448e007844 */ /* 0x000fe20000000200 */
[----:B------:R-:W-:-:S02]  /*21480*/  MOV R146, R146 ;  /* 0x0000009200927202 */ /* 0x000fc40000000f00 */
[----:B------:R-:W-:Y:S01]  /*21490*/  MOV R148, R148 ;  /* 0x0000009400947202 */ /* 0x000fe20000000f00 */
[----:B------:R-:W-:Y:S01]  /*214a0*/  STSM.16.M88.4 [R144], R60 ;  /* 0x0000003c90007844 */ /* 0x000fe20000000200 */
[----:B------:R-:W-:-:S03]  /*214b0*/  MOV R4, R4 ;  /* 0x0000000400047202 */ /* 0x000fc60000000f00 */
[----:B------:R-:W-:Y:S04]  /*214c0*/  STSM.16.M88.4 [R134], R52 ;  /* 0x0000003486007844 */ /* 0x000fe80000000200 */
[----:B------:R-:W-:Y:S01]  /*214d0*/  STSM.16.M88.4 [R136], R44 ;  /* 0x0000002c88007844 */ /* 0x000fe20000000200 */
[----:B------:R-:W-:Y:S02]  /*214e0*/  ISETP.NE.U32.AND P1, PT, RZ, UR10, PT ;  /* 0x0000000aff007c0c */ /* 0x000fe4000bf25070 */
[----:B--2---:R-:W-:Y:S02]  /*214f0*/  F2FP.F16.F32.PACK_AB R28, R29, R28 ;  /* 0x0000001c1d1c723e */ /* 0x004fe400000000ff */
[----:B------:R-:W-:Y:S02]  /*21500*/  F2FP.F16.F32.PACK_AB R29, R31, R30 ;  /* 0x0000001e1f1d723e */ /* 0x000fe400000000ff */
[----:B---3--:R-:W-:-:S02]  /*21510*/  F2FP.F16.F32.PACK_AB R30, R25, R24 ;  /* 0x00000018191e723e */ /* 0x008fc400000000ff */
[----:B------:R-:W-:Y:S02]  /*21520*/  F2FP.F16.F32.PACK_AB R31, R27, R26 ;  /* 0x0000001a1b1f723e */ /* 0x000fe400000000ff */
[----:B------:R-:W-:Y:S02]  /*21530*/  ISETP.NE.AND.EX P1, PT, RZ, UR11, PT, P1 ;  /* 0x0000000bff007c0c */ /* 0x000fe4000bf25310 */
[----:B----4-:R-:W-:Y:S02]  /*21540*/  F2FP.F16.F32.PACK_AB R38, R33, R32 ;  /* 0x000000202126723e */ /* 0x010fe400000000ff */
[----:B------:R-:W-:Y:S02]  /*21550*/  F2FP.F16.F32.PACK_AB R39, R35, R34 ;  /* 0x000000222327723e */ /* 0x000fe400000000ff */
[----:B------:R-:W-:Y:S02]  /*21560*/  F2FP.F16.F32.PACK_AB R12, R13, R12 ;  /* 0x0000000c0d0c723e */ /* 0x000fe400000000ff */
[----:B------:R-:W-:-:S02]  /*21570*/  F2FP.F16.F32.PACK_AB R13, R15, R14 ;  /* 0x0000000e0f0d723e */ /* 0x000fc400000000ff */
[----:B------:R-:W-:Y:S01]  /*21580*/  F2FP.F16.F32.PACK_AB R14, R9, R8 ;  /* 0x00000008090e723e */ /* 0x000fe200000000ff */
[----:B------:R-:W-:Y:S01]  /*21590*/  IMAD.U32 R8, RZ, RZ, UR8 ;  /* 0x00000008ff087e24 */ /* 0x000fe2000f8e00ff */
[----:B------:R-:W-:Y:S01]  /*215a0*/  F2FP.F16.F32.PACK_AB R15, R11, R10 ;  /* 0x0000000a0b0f723e */ /* 0x000fe200000000ff */
[----:B------:R-:W-:Y:S01]  /*215b0*/  IMAD.U32 R9, RZ, RZ, UR9 ;  /* 0x00000009ff097e24 */ /* 0x000fe2000f8e00ff */
[----:B------:R-:W-:Y:S01]  /*215c0*/  ULDC.64 UR8, c[0x0][0xd08] ;  /* 0x0003420000087ab9 */ /* 0x000fe20000000a00 */
[----:B------:R-:W-:Y:S01]  /*215d0*/  STSM.16.M88.4 [R146], R36 ;  /* 0x0000002492007844 */ /* 0x000fe20000000200 */
[----:B------:R-:W-:-:S03]  /*215e0*/  UISETP.NE.U32.AND UP0, UPT, UR8, URZ, UPT ;  /* 0x0000003f0800728c */ /* 0x000fc6000bf05070 */
[----:B------:R-:W-:Y:S01]  /*215f0*/  STSM.16.M88.4 [R148], R28 ;  /* 0x0000001c94007844 */ /* 0x000fe20000000200 */
[----:B------:R-:W-:-:S03]  /*21600*/  UISETP.NE.AND.EX UP0, UPT, UR9, URZ, UPT, UP0 ;  /* 0x0000003f0900728c */ /* 0x000fc6000bf05300 */
[----:B------:R1:W-:Y:S01]  /*21610*/  STSM.16.M88.4 [R4], R12 ;  /* 0x0000000c04007844 */ /* 0x0003e20000000200 */
[----:B------:R-:W-:Y:S02]  /*21620*/  BAR.SYNC.DEFER_BLOCKING 0x1, 0x100 ;  /* 0x0044000000007b1d */ /* 0x000fe40000010000 */
[----:B------:R-:W-:-:S05]  /*21630*/  PLOP3.LUT P0, PT, PT, PT, UP0, 0x80, 0x0 ;  /* 0x000000000000781c */ /* 0x000fca0003f0f008 */
[----:B------:R-:W-:Y:S02]  /*21640*/  @UP0 ULDC.64 UR8, c[0x0][0xd08] ;  /* 0x0003420000080ab9 */ /* 0x000fe40000000a00 */
[----:B------:R-:W-:-:S03]  /*21650*/  @UP0 UIMAD.WIDE UR8, UR4, 0x4, UR8 ;  /* 0x00000004040808a5 */ /* 0x000fc6000f8e0208 */
[----:B------:R-:W-:Y:S02]  /*21660*/  ULDC UR4, c[0x0][0xb88] ;  /* 0x0002e20000047ab9 */ /* 0x000fe40000000800 */
[----:B------:R-:W-:Y:S01]  /*21670*/  IMAD.U32 R11, RZ, RZ, UR4 ;  /* 0x00000004ff0b7e24 */ /* 0x000fe2000f8e00ff */
[----:B------:R2:W5:Y:S01]  /*21680*/  @P1 LDG.E R10, desc[UR36][R8.64] ;  /* 0x00000024080a1981 */ /* 0x000562000c1e1900 */
[----:B-1----:R-:W-:Y:S01]  /*21690*/  IMAD.U32 R4, RZ, RZ, UR8 ;  /* 0x00000008ff047e24 */ /* 0x002fe2000f8e00ff */
[----:B------:R-:W-:Y:S01]  /*216a0*/  UISETP.NE.AND UP0, UPT, UR59, URZ, UPT ;  /* 0x0000003f3b00728c */ /* 0x000fe2000bf05270 */
[----:B------:R-:W-:Y:S01]  /*216b0*/  IMAD.U32 R5, RZ, RZ, UR9 ;  /* 0x00000009ff057e24 */ /* 0x000fe2000f8e00ff */
[----:B------:R-:W-:-:S04]  /*216c0*/  ULDC UR4, c[0x0][0xbd4] ;  /* 0x0002f50000047ab9 */ /* 0x000fc80000000800 */
[----:B------:R2:W5:Y:S01]  /*216d0*/  @P0 LDG.E R11, desc[UR36][R4.64] ;  /* 0x00000024040b0981 */ /* 0x000562000c1e1900 */
[----:B------:R-:W-:Y:S01]  /*216e0*/  USEL UR4, UR59, UR4, UP0 ;  /* 0x000000043b047287 */ /* 0x000fe20008000000 */
[----:B0-----:R-:W-:Y:S11]  /*216f0*/  @P0 BRA `(.L_x_12716) ;  /* 0x0000000000100947 */ /* 0x001ff60003800000 */
[----:B------:R-:W-:Y:S05]  /*21700*/  @!P1 BRA `(.L_x_12716) ;  /* 0x00000000000c9947 */ /* 0x000fea0003800000 */
[----:B--2---:R-:W2:Y:S04]  /*21710*/  LDG.E R4, desc[UR36][R8.64] ;  /* 0x0000002408047981 */ /* 0x004ea8000c1e1900 */
[----:B-----5:R-:W2:Y:S02]  /*21720*/  LDG.E R11, desc[UR36][R8.64+0x4] ;  /* 0x00000424080b7981 */ /* 0x020ea4000c1e1900 */
[----:B--2---:R-:W-:-:S07]  /*21730*/  IMAD.IADD R11, R11, 0x1, -R4 ;  /* 0x000000010b0b7824 */ /* 0x004fce00078e0a04 */
.L_x_12716:
[----:B--2---:R-:W2:Y:S04]  /*21740*/  LDL R4, [R1+0x4b8] ;  /* 0x0004b80001047983 */ /* 0x004ea80000100800 */
[----:B------:R-:W3:Y:S01]  /*21750*/  LDL R8, [R1+0x4cc] ;  /* 0x0004cc0001087983 */ /* 0x000ee20000100800 */
[----:B-----5:R-:W-:Y:S01]  /*21760*/  IMAD R6, R11, R18, RZ ;  /* 0x000000120b067224 */ /* 0x020fe200078e02ff */
[----:B------:R-:W-:Y:S01]  /*21770*/  R2UR UR8, R216 ;  /* 0x00000000d80872ca */ /* 0x000fe200000e0000 */
        /* <DEDUP_REMOVED lines=243> */
.L_x_12719:
[----:B------:R-:W-:Y:S05]  /*226b0*/  BSYNC B1 ;  /* 0x0000000000017941 */ /* 0x000fea0003800000 */
.L_x_12718:
        /* <DEDUP_REMOVED lines=21> */
.L_x_12721:
[----:B------:R-:W-:Y:S05]  /*22810*/  BSYNC B1 ;  /* 0x0000000000017941 */ /* 0x000fea0003800000 */
.L_x_12720:
        /* <DEDUP_REMOVED lines=21> */
.L_x_12723:
[----:B------:R-:W-:Y:S05]  /*22970*/  BSYNC B1 ;  /* 0x0000000000017941 */ /* 0x000fea0003800000 */
.L_x_12722:
        /* <DEDUP_REMOVED lines=24> */
.L_x_12717:
        /* <DEDUP_REMOVED lines=236> */
.L_x_12726:
[----:B------:R-:W-:Y:S05]  /*239c0*/  BSYNC B1 ;  /* 0x0000000000017941 */ /* 0x000fea0003800000 */
.L_x_12725:
[----:B--23--:R4:W2:Y:S04]  /*239d0*/  SHFL.IDX PT, R11, R6, 0x1, 0x1c1f ;  /* 0x003c1f00060b7f89 */ /* 0x00c8a800000e0000 */
[----:B0-----:R4:W0:Y:S01]  /*239e0*/  SHFL.IDX PT, R10, R0, 0x1, 0x1c1f ;  /* 0x003c1f00000a7f89 */ /* 0x00182200000e0000 */
[----:B------:R-:W-:Y:S05]  /*239f0*/  @P0 BRA `(.L_x_12724) ;  /* 0x0000001800340947 */ /* 0x000fea0003800000 */
[----:B-1--4-:R-:W1:Y:S02]  /*23a00*/  LDC R0, c[0x0][0xbc8] ;  /* 0x0002f200ff007b82 */ /* 0x012e640000000800 */
[----:B-1----:R-:W-:-:S13]  /*23a10*/  ISETP.GE.AND P0, PT, R179, R0, PT ;  /* 0x00000000b300720c */ /* 0x002fda0003f06270 */
[----:B------:R-:W3:Y:S01]  /*23a20*/  @!P0 LDL.64 R18, [R1+0x248] ;  /* 0x0002480001128983 */ /* 0x000ee20000100a00 */
[-C--:B------:R-:W-:Y:S01]  /*23a30*/  ISETP.GE.AND P1, PT, R212, R0.reuse, PT ;  /* 0x00000000d400720c */ /* 0x080fe20003f26270 */
[----:B0-2---:R-:W-:Y:S01]  /*23a40*/  @!P0 IMAD.WIDE R2, R179, 0x4, R10 ;  /* 0x00000004b3028825 */ /* 0x005fe200078e020a */
[----:B------:R-:W-:-:S04]  /*23a50*/  ISETP.GE.AND P2, PT, R211, R0, PT ;  /* 0x00000000d300720c */ /* 0x000fc80003f46270 */
[----:B---3--:R0:W-:Y:S07]  /*23a60*/  @!P0 ST.E.64 desc[UR36][R2.64], R18 ;  /* 0x0000001202008985 */ /* 0x0081ee000c101b24 */
        /* <DEDUP_REMOVED lines=151> */
.L_x_12728:
[----:B------:R-:W-:Y:S05]  /*243e0*/  BSYNC B1 ;  /* 0x0000000000017941 */ /* 0x000fea0003800000 */
.L_x_12727:
[----:B------:R-:W-:Y:S05]  /*243f0*/  @P1 BRA `(.L_x_12724) ;  /* 0x0000000c00b41947 */ /* 0x000fea0003800000 */
[----:B01----:R-:W2:Y:S01]  /*24400*/  LDL.64 R4, [R1+0x438] ;  /* 0x0004380001047983 */ /* 0x003ea20000100a00 */
[----:B------:R-:W-:-:S04]  /*24410*/  LEA R2, P0, R213, R10, 0x2 ;  /* 0x0000000ad5027211 */ /* 0x000fc800078010ff */
[----:B------:R-:W-:-:S05]  /*24420*/  LEA.HI.X R3, R213, R11, R226, 0x2, P0 ;  /* 0x0000000bd5037211 */ /* 0x000fca00000f14e2 */
[----:B--2---:R0:W-:Y:S01]  /*24430*/  ST.E.64 desc[UR36][R2.64], R4 ;  /* 0x0000000402007985 */ /* 0x0041e2000c101b24 */
[----:B------:R-:W-:Y:S05]  /*24440*/  BRA `(.L_x_12724) ;  /* 0x0000000c00a07947 */ /* 0x000fea0003800000 */
.L_x_12715:
[----:B------:R-:W-:Y:S01]  /*24450*/  R2UR UR4, R216 ;  /* 0x00000000d80472ca */ /* 0x000fe200000e0000 */
[----:B------:R-:W-:Y:S02]  /*24460*/  ULDC.64 UR8, c[0x0][0xd00] ;  /* 0x0003400000087ab9 */ /* 0x000fe40000000a00 */
[----:B------:R-:W-:-:S04]  /*24470*/  UISETP.NE.U32.AND UP0, UPT, UR8, URZ, UPT ;  /* 0x0000003f0800728c */ /* 0x000fc8000bf05070 */
        /* <DEDUP_REMOVED lines=11> */
[----:B------:R-:W-:Y:S02]  /*24530*/  @UP1 ULDC.64 UR8, c[0x0][0xd08] ;  /* 0x0003420000081ab9 */ /* 0x000fe40000000a00 */
[----:B------:R-:W-:-:S03]  /*24540*/  @UP1 UIMAD.WIDE UR8, UR4, 0x4, UR8 ;  /* 0x00000004040818a5 */ /* 0x000fc6000f8e0208 */
[----:B------:R-:W-:Y:S02]  /*24550*/  ULDC UR4, c[0x0][0xb88] ;  /* 0x0002e20000047ab9 */ /* 0x000fe40000000800 */
[----:B------:R-:W-:Y:S02]  /*24560*/  IMAD.U32 R0, RZ, RZ, UR4 ;  /* 0x00000004ff007e24 */ /* 0x000fe4000f8e00ff */
        /* <DEDUP_REMOVED lines=13> */
.L_x_12729:
[----:B------:R-:W-:Y:S01]  /*24640*/  R2UR UR8, R216 ;  /* 0x00000000d80872ca */ /* 0x000fe200000e0000 */
[----:B------:R-:W-:Y:S01]  /*24650*/  USHF.R.S32.HI UR20, URZ, 0x1f, UR4 ;  /* 0x0000001f3f147899 */ /* 0x000fe20008011404 */
[----:B------:R-:W-:Y:S11]  /*24660*/  BSSY B1, `(.L_x_12730) ;  /* 0x000003a000017945 */ /* 0x000ff60003800000 */
[----:B------:R-:W-:-:S02]  /*24670*/  USHF.R.S32.HI UR21, URZ, 0x1f, UR8 ;  /* 0x0000001f3f157899 */ /* 0x000fc40008011408 */
        /* <DEDUP_REMOVED lines=38> */
[----:B------:R-:W-:Y:S01]  /*248e0*/  ULDC.64 UR10, c[0x0][UR18+0x210] ;  /* 0x00008400120a7abb */ /* 0x000fe20008000a00 */
[----:B------:R-:W-:Y:S01]  /*248f0*/  ULDC.64 UR12, c[0x0][0xca8] ;  /* 0x00032a00000c7ab9 */ /* 0x000fe20000000a00 */
[----:B------:R-:W-:Y:S01]  /*24900*/  @!UP0 ULDC UR12, c[0x0][0xc50] ;  /* 0x00031400000c8ab9 */ /* 0x000fe20000000800 */
[--C-:B------:R-:W-:Y:S01]  /*24910*/  IMAD.MOV R9, RZ, RZ, -R5.reuse ;  /* 0x000000ffff097224 */ /* 0x100fe200078e0a05 */
[----:B------:R-:W-:Y:S01]  /*24920*/  IADD3 R2, P0, P1, R5, UR16, R2 ;  /* 0x0000001005027c10 */ /* 0x000fe2000f91e002 */
[----:B------:R-:W-:Y:S01]  /*24930*/  @!UP0 ULDC UR13, c[0x0][0xc54] ;  /* 0x00031500000d8ab9 */ /* 0x000fe20000000800 */
[----:B------:R-:W-:Y:S01]  /*24940*/  SHF.R.S32.HI R5, RZ, 0x1f, R5 ;  /* 0x0000001fff057819 */ /* 0x000fe20000011405 */
[----:B------:R-:W-:-:S03]  /*24950*/  IMAD R9, R11, R9, R4 ;  /* 0x000000090b097224 */ /* 0x000fc600078e0204 */
[----:B------:R-:W-:Y:S01]  /*24960*/  IADD3.X R3, R5, UR9, R6, P0, P1 ;  /* 0x0000000905037c10 */ /* 0x000fe200087e2406 */
        /* <DEDUP_REMOVED lines=9> */
.L_x_12731:
[----:B------:R-:W-:Y:S05]  /*24a00*/  BSYNC B1 ;  /* 0x0000000000017941 */ /* 0x000fea0003800000 */
.L_x_12730:
        /* <DEDUP_REMOVED lines=11> */
[----:B------:R-:W-:Y:S01]  /*24ac0*/  ULDC.64 UR12, c[0x0][0xbe8] ;  /* 0x0002fa00000c7ab9 */ /* 0x000fe20000000a00 */
[----:B------:R-:W-:Y:S01]  /*24ad0*/  UIADD3 UR11, UR11, UR9, URZ ;  /* 0x000000090b0b7290 */ /* 0x000fe2000fffe03f */
[----:B0-----:R-:W-:-:S03]  /*24ae0*/  IMAD.MOV.U32 R5, RZ, RZ, R6 ;  /* 0x000000ffff057224 */ /* 0x001fc600078e0006 */
        /* <DEDUP_REMOVED lines=59> */
.L_x_12733:
[----:B------:R-:W-:Y:S05]  /*24ea0*/  BSYNC B1 ;  /* 0x0000000000017941 */ /* 0x000fea0003800000 */
.L_x_12732:
        /* <DEDUP_REMOVED lines=21> */
.L_x_12735:
[----:B------:R-:W-:Y:S05]  /*25000*/  BSYNC B1 ;  /* 0x0000000000017941 */ /* 0x000fea0003800000 */
.L_x_12734:
        /* <DEDUP_REMOVED lines=21> */
.L_x_12737:
[----:B------:R-:W-:Y:S05]  /*25160*/  BSYNC B1 ;  /* 0x0000000000017941 */ /* 0x000fea0003800000 */
.L_x_12736:
[----:B0-----:R-:W-:Y:S01]  /*25170*/  VIADD R0, R6, 0x60 ;  /* 0x0000006006007836 */ /* 0x001fe20000000000 */
[----:B--2-4-:R-:W2:Y:S04]  /*25180*/  SHFL.IDX PT, R5, R5, 0x3, 0x181f ;  /* 0x00781f0005057f89 */ /* 0x014ea800000e0000 */
[----:B------:R-:W-:Y:S01]  /*25190*/  ISETP.GE.AND P0, PT, R0, R13, PT ;  /* 0x0000000d0000720c */ /* 0x000fe20003f06270 */
[----:B-1-3--:R1:W3:-:S12]  /*251a0*/  SHFL.IDX PT, R2, R4, 0x3, 0x181f ;  /* 0x00781f0004027f89 */ /* 0x00a2d800000e0000 */
[----:B-1----:R-:W-:Y:S05]  /*251b0*/  @P0 BRA `(.L_x_12724) ;  /* 0x0000000000440947 */ /* 0x002fea0003800000 */
[----:B------:R-:W-:Y:S02]  /*251c0*/  ULDC UR4, c[0x0][0xbc8] ;  /* 0x0002f20000047ab9 */ /* 0x000fe40000000800 */
[----:B------:R-:W-:Y:S02]  /*251d0*/  ISETP.GE.AND P3, PT, R22, UR4, PT ;  /* 0x0000000416007c0c */ /* 0x000fe4000bf66270 */
[----:B------:R-:W-:Y:S02]  /*251e0*/  ISETP.GE.AND P2, PT, R176, UR4, PT ;  /* 0x00000004b0007c0c */ /* 0x000fe4000bf46270 */
[----:B------:R-:W-:Y:S02]  /*251f0*/  ISETP.GE.AND P1, PT, R23, UR4, PT ;  /* 0x0000000417007c0c */ /* 0x000fe4000bf26270 */
[----:B------:R-:W-:-:S07]  /*25200*/  ISETP.GE.AND P0, PT, R177, UR4, PT ;  /* 0x00000004b1007c0c */ /* 0x000fce000bf06270 */
[-C--:B---3--:R-:W-:Y:S02]  /*25210*/  @!P3 LEA R8, P6, R22, R2.reuse, 0x1 ;  /* 0x000000021608b211 */ /* 0x088fe400078c08ff */
[-C--:B------:R-:W-:Y:S02]  /*25220*/  @!P2 LEA R10, P5, R176, R2.reuse, 0x1 ;  /* 0x00000002b00aa211 */ /* 0x080fe400078a08ff */
[-C--:B------:R-:W-:Y:S02]  /*25230*/  @!P1 LEA R12, P4, R23, R2.reuse, 0x1 ;  /* 0x00000002170c9211 */ /* 0x080fe400078808ff */
[-C--:B--2---:R-:W-:Y:S02]  /*25240*/  @!P3 LEA.HI.X R9, R22, R5.reuse, R183, 0x1, P6 ;  /* 0x000000051609b211 */ /* 0x084fe400030f0cb7 */
        /* <DEDUP_REMOVED lines=8> */
.L_x_12724:
[----:B------:R-:W-:Y:S05]  /*252d0*/  BSYNC B0 ;  /* 0x0000000000007941 */ /* 0x000fea0003800000 */
.L_x_12714:
[----:B------:R-:W-:Y:S02]  /*252e0*/  ULDC UR4, c[0x0][0xd3c] ;  /* 0x00034f0000047ab9 */ /* 0x000fe40000000800 */
[----:B------:R-:W-:-:S06]  /*252f0*/  UISETP.GE.AND UP0, UPT, UR7, UR4, UPT ;  /* 0x000000040700728c */ /* 0x000fcc000bf06270 */
[----:B------:R-:W-:-:S13]  /*25300*/  PLOP3.LUT P0, PT, PT, PT, UP0, 0x80, 0x0 ;  /* 0x000000000000781c */ /* 0x000fda0003f0f008 */
[----:B------:R-:W-:Y:S05]  /*25310*/  @!P0 BRA `(.L_x_12738) ;  /* 0xfffffdc0004c8947 */ /* 0x000fea000383ffff */
[----:B------:R-:W-:Y:S05]  /*25320*/  EXIT ;  /* 0x000000000000794d */ /* 0x000fea0003800000 */
.L_x_12606:
        /* <DEDUP_REMOVED lines=16> */
.L_x_12739:
        /* <DEDUP_REMOVED lines=44> */
.L_x_12743:
        /* <DEDUP_REMOVED lines=35> */
.L_x_12741:
        /* <DEDUP_REMOVED lines=13> */
.L_x_12744:
        /* <DEDUP_REMOVED lines=62> */
.L_x_12745:
        /* <DEDUP_REMOVED lines=61> */
.L_x_12746:
[----:B------:R-:W-:-:S05]  /*261a0*/  LOP3.LUT R17, RZ, R2, RZ, 0x33, !PT ;  /* 0x00000002ff117212 */ /* 0x000fca00078e33ff */
[----:B------:R-:W-:Y:S01]  /*261b0*/  IMAD.IADD R17, R0, 0x1, R17 ;  /* 0x0000000100117824 */ /* 0x000fe200078e0211 */
[----:B------:R-:W-:Y:S06]  /*261c0*/  BRA `(.L_x_12747) ;  /* 0x0000000000147947 */ /* 0x000fec0003800000 */
.L_x_12742:
[----:B------:R-:W-:Y:S01]  /*261d0*/  ULDC UR4, c[0x0][0xd3c] ;  /* 0x00034f0000047ab9 */ /* 0x000fe20000000800 */
[----:B------:R-:W-:Y:S02]  /*261e0*/  IMAD.MOV.U32 R17, RZ, RZ, RZ ;  /* 0x000000ffff117224 */ /* 0x000fe400078e00ff */
[----:B------:R-:W-:Y:S02]  /*261f0*/  IMAD.U32 R16, RZ, RZ, UR6 ;  /* 0x00000006ff107e24 */ /* 0x000fe4000f8e00ff */
[----:B------:R-:W-:Y:S02]  /*26200*/  IMAD.MOV.U32 R18, RZ, RZ, RZ ;  /* 0x000000ffff127224 */ /* 0x000fe400078e00ff */
[----:B------:R-:W-:-:S07]  /*26210*/  IMAD.U32 R19, RZ, RZ, UR4 ;  /* 0x00000004ff137e24 */ /* 0x000fce000f8e00ff */
.L_x_12747:
[----:B------:R-:W-:-:S13]  /*26220*/  ISETP.NE.AND P0, PT, R7, RZ, PT ;  /* 0x000000ff0700720c */ /* 0x000fda0003f05270 */
[----:B------:R-:W0:Y:S01]  /*26230*/  @!P0 S2R R3, SR_CgaCtaId ;  /* 0x0000000000038919 */ /* 0x000e220000008800 */
[----:B------:R-:W-:-:S04]  /*26240*/  @!P0 MOV R0, 0x400 ;  /* 0x0000040000008802 */ /* 0x000fc80000000f00 */
[----:B0-----:R-:W-:-:S05]  /*26250*/  @!P0 LEA R0, R3, R0, 0x18 ;  /* 0x0000000003008211 */ /* 0x001fca00078ec0ff */
[----:B------:R0:W-:Y:S01]  /*26260*/  @!P0 STS.128 [R0+0x324d0], R16 ;  /* 0x0324d01000008388 */ /* 0x0001e20000000c00 */
[----:B------:R-:W-:Y:S06]  /*26270*/  BAR.ARV 0x5, 0x180 ;  /* 0x0146000000007b1d */ /* 0x000fec0000002000 */
.L_x_12740:
        /* <DEDUP_REMOVED lines=32> */
.L_x_12825:
        /* <DEDUP_REMOVED lines=31> */
[----:B0-23--:R-:W-:Y:S06]  /*26670*/  @P1 BRA `(.L_x_12749) ;  /* 0x0000000000181947 */ /* 0x00dfec0003800000 */
[----:B------:R-:W-:Y:S02]  /*26680*/  ULDC UR4, c[0x0][0x288] ;  /* 0x0000a20000047ab9 */ /* 0x000fe40000000800 */
[----:B-----5:R-:W-:Y:S01]  /*26690*/  IMAD.U32 R37, RZ, RZ, UR4 ;  /* 0x00000004ff257e24 */ /* 0x020fe2000f8e00ff */
[----:B------:R-:W-:Y:S06]  /*266a0*/  @!P2 BRA `(.L_x_12749) ;  /* 0x00000000000ca947 */ /* 0x000fec0003800000 */
[----:B------:R-:W2:Y:S04]  /*266b0*/  LDG.E R4, desc[UR36][R2.64] ;  /* 0x0000002402047981 */ /* 0x000ea8000c1e1900 */
[----:B------:R-:W2:Y:S02]  /*266c0*/  LDG.E R37, desc[UR36][R2.64+0x4] ;  /* 0x0000042402257981 */ /* 0x000ea4000c1e1900 */
[----:B--2---:R-:W-:-:S07]  /*266d0*/  IMAD.IADD R37, R37, 0x1, -R4 ;  /* 0x0000000125257824 */ /* 0x004fce00078e0a04 */
.L_x_12749:
        /* <DEDUP_REMOVED lines=8> */
.L_x_12750:
        /* <DEDUP_REMOVED lines=9> */
.L_x_12751:
[----:B0-----:R-:W0:Y:S01]  /*267f0*/  LDC R2, c[0x0][0x448] ;  /* 0x00011200ff027b82 */ /* 0x001e220000000800 */
[----:B------:R-:W-:Y:S01]  /*26800*/  IMAD.SHL.U32 R36, R17, 0x80, RZ ;  /* 0x0000008011247824 */ /* 0x000fe200078e00ff */
[----:B------:R-:W-:Y:S01]  /*26810*/  LOP3.LUT R23, R23, 0xfffeffff, RZ, 0xc0, !PT ;  /* 0xfffeffff17177812 */ /* 0x000fe200078ec0ff */
[----:B-----5:R-:W-:Y:S02]  /*26820*/  IMAD.IADD R17, R0, 0x1, -R31 ;  /* 0x0000000100117824 */ /* 0x020fe400078e0a1f */
[----:B------:R-:W-:Y:S01]  /*26830*/  VIADD R4, R36, 0x7f ;  /* 0x0000007f24047836 */ /* 0x000fe20000000000 */
[----:B0-----:R-:W-:Y:S02]  /*26840*/  ISETP.NE.AND P2, PT, R2, 0x1, PT ;  /* 0x000000010200780c */ /* 0x001fe40003f45270 */
[----:B------:R-:W0:Y:S11]  /*26850*/  LDC.64 R2, c[0x0][0xad8] ;  /* 0x0002b600ff027b82 */ /* 0x000e360000000a00 */
[----:B------:R-:W1:Y:S01]  /*26860*/  @P2 LDC R5, c[0x0][0x44c] ;  /* 0x00011300ff052b82 */ /* 0x000e620000000800 */
[----:B------:R-:W-:-:S07]  /*26870*/  @P2 LOP3.LUT R23, R23, 0x10000, RZ, 0xfc, !PT ;  /* 0x0001000017172812 */ /* 0x000fce00078efcff */
[----:B------:R-:W2:Y:S01]  /*26880*/  @P2 LDC R6, c[0x0][0x450] ;  /* 0x00011400ff062b82 */ /* 0x000ea20000000800 */
[----:B0-----:R-:W-:Y:S01]  /*26890*/  ISETP.GE.AND P1, PT, R3, 0x1, PT ;  /* 0x000000010300780c */ /* 0x001fe20003f26270 */
[----:B-1----:R-:W-:-:S05]  /*268a0*/  @P2 IMAD.HI.U32 R5, R4, R5, RZ ;  /* 0x0000000504052227 */ /* 0x002fca00078e00ff */
[----:B--2---:R-:W-:Y:S02]  /*268b0*/  @P2 SHF.R.U32.HI R4, RZ, R6, R5 ;  /* 0x00000006ff042219 */ /* 0x004fe40000011605 */
[----:B------:R-:W-:-:S05]  /*268c0*/  IADD3 R5, R17, 0x1, -R37 ;  /* 0x0000000111057810 */ /* 0x000fca0007ffe825 */
        /* <DEDUP_REMOVED lines=14> */
.L_x_12754:
[----:B------:R-:W-:-:S13]  /*269b0*/  ISETP.NE.AND P0, PT, R3, 0x1, PT ;  /* 0x000000010300780c */ /* 0x000fda0003f05270 */
[----:B------:R-:W0:Y:S02]  /*269c0*/  @P0 LDC.64 R4, c[0x0][0xae0] ;  /* 0x0002b800ff040b82 */ /* 0x000e240000000a00 */
[----:B0-----:R-:W-:-:S05]  /*269d0*/  @P0 IMAD.HI.U32 R4, R0, R4, RZ ;  /* 0x0000000400040227 */ /* 0x001fca00078e00ff */
[----:B------:R-:W-:-:S07]  /*269e0*/  @P0 SHF.R.U32.HI R0, RZ, R5, R4 ;  /* 0x00000005ff000219 */ /* 0x000fce0000011604 */
.L_x_12755:
[----:B------:R-:W-:Y:S05]  /*269f0*/  BSYNC B0 ;  /* 0x0000000000007941 */ /* 0x000fea0003800000 */
.L_x_12753:
[----:B------:R-:W-:-:S05]  /*26a00*/  IMAD R5, R0, R3, R3 ;  /* 0x0000000300057224 */ /* 0x000fca00078e0203 */
[----:B------:R-:W-:-:S07]  /*26a10*/  VIMNMX R2, R2, R5, PT ;  /* 0x0000000502027248 */ /* 0x000fce0003fe0100 */
.L_x_12752:
[----:B------:R-:W0:Y:S01]  /*26a20*/  @P2 LDC R5, c[0x0][0x44c] ;  /* 0x00011300ff052b82 */ /* 0x000e220000000800 */
[----:B------:R-:W-:Y:S01]  /*26a30*/  VIADD R2, R2, 0x5f ;  /* 0x0000005f02027836 */ /* 0x000fe20000000000 */
[----:B------:R-:W-:Y:S01]  /*26a40*/  ULDC UR4, c[0x0][0xad4] ;  /* 0x0002b50000047ab9 */ /* 0x000fe20000000800 */
[----:B------:R-:W-:-:S05]  /*26a50*/  IMAD.MOV.U32 R0, RZ, RZ, R36 ;  /* 0x000000ffff007224 */ /* 0x000fca00078e0024 */
[----:B------:R-:W1:Y:S01]  /*26a60*/  @P2 LDC R7, c[0x0][0x450] ;  /* 0x00011400ff072b82 */ /* 0x000e620000000800 */
[----:B0-----:R-:W-:-:S05]  /*26a70*/  @P2 IMAD.HI.U32 R4, R36, R5, RZ ;  /* 0x0000000524042227 */ /* 0x001fca00078e00ff */
[----:B-1----:R-:W-:Y:S01]  /*26a80*/  @P2 SHF.R.U32.HI R0, RZ, R7, R4 ;  /* 0x00000007ff002219 */ /* 0x002fe20000011604 */
[----:B------:R-:W-:-:S04]  /*26a90*/  IMAD.HI R4, R2, 0x2aaaaaab, RZ ;  /* 0x2aaaaaab02047827 */ /* 0x000fc800078e02ff */
[----:B------:R-:W-:Y:S01]  /*26aa0*/  VIADD R2, R17, 0x5f ;  /* 0x0000005f11027836 */ /* 0x000fe20000000000 */
[----:B------:R-:W-:-:S03]  /*26ab0*/  SHF.R.U32.HI R5, RZ, 0x1f, R4 ;  /* 0x0000001fff057819 */ /* 0x000fc60000011604 */
[----:B------:R-:W-:Y:S01]  /*26ac0*/  IMAD.HI R2, R2, 0x2aaaaaab, RZ ;  /* 0x2aaaaaab02027827 */ /* 0x000fe200078e02ff */
[----:B------:R-:W-:-:S04]  /*26ad0*/  LEA.HI.SX32 R4, R4, R5, 0x1c ;  /* 0x0000000504047211 */ /* 0x000fc800078fe2ff */
[----:B------:R-:W-:-:S04]  /*26ae0*/  SHF.R.U32.HI R5, RZ, 0x1f, R2 ;  /* 0x0000001fff057819 */ /* 0x000fc80000011602 */
[----:B------:R-:W-:Y:S02]  /*26af0*/  LEA.HI.SX32 R5, R2, R5, 0x1c ;  /* 0x0000000502057211 */ /* 0x000fe400078fe2ff */
[----:B------:R-:W-:Y:S02]  /*26b00*/  IADD3 R2, R0, R17, -R37 ;  /* 0x0000001100027210 */ /* 0x000fe40007ffe825 */
        /* <DEDUP_REMOVED lines=13> */
.L_x_12758:
[----:B------:R-:W-:-:S13]  /*26be0*/  ISETP.NE.AND P0, PT, R3, 0x1, PT ;  /* 0x000000010300780c */ /* 0x000fda0003f05270 */
[----:B------:R-:W0:Y:S02]  /*26bf0*/  @P0 LDC.64 R4, c[0x0][0xae0] ;  /* 0x0002b800ff040b82 */ /* 0x000e240000000a00 */
[----:B0-----:R-:W-:-:S05]  /*26c00*/  @P0 IMAD.HI.U32 R4, R2, R4, RZ ;  /* 0x0000000402040227 */ /* 0x001fca00078e00ff */
[----:B------:R-:W-:-:S07]  /*26c10*/  @P0 SHF.R.U32.HI R2, RZ, R5, R4 ;  /* 0x00000005ff020219 */ /* 0x000fce0000011604 */
.L_x_12759:
[----:B------:R-:W-:Y:S05]  /*26c20*/  BSYNC B0 ;  /* 0x0000000000007941 */ /* 0x000fea0003800000 */
.L_x_12757:
[----:B------:R-:W-:-:S05]  /*26c30*/  IMAD R3, R2, R3, RZ ;  /* 0x0000000302037224 */ /* 0x000fca00078e02ff */
[----:B------:R-:W-:-:S07]  /*26c40*/  VIMNMX R0, R0, R3, !PT ;  /* 0x0000000300007248 */ /* 0x000fce0007fe0100 */
.L_x_12756:
        /* <DEDUP_REMOVED lines=17> */
[----:B0-----:R-:W-:-:S04]  /*26d60*/  IABS R4, R0 ;  /* 0x0000000000047213 */ /* 0x001fc80000000000 */
[----:B------:R-:W0:Y:S08]  /*26d70*/  I2F.RP R6, R4 ;  /* 0x0000000400067306 */ /* 0x000e300000209400 */
        /* <DEDUP_REMOVED lines=8> */
[----:B------:R-:W-:-:S05]  /*26e00*/  IADD3 R3, R0, -0x1, R7 ;  /* 0xffffffff00037810 */ /* 0x000fca0007ffe007 */
[----:B------:R-:W-:-:S05]  /*26e10*/  IMAD.IADD R3, R3, 0x1, -R30 ;  /* 0x0000000103037824 */ /* 0x000fca00078e0a1e */
[----:B------:R-:W-:Y:S02]  /*26e20*/  LOP3.LUT R9, R3, R0, RZ, 0x3c, !PT ;  /* 0x0000000003097212 */ /* 0x000fe400078e3cff */
[----:B------:R-:W-:Y:S02]  /*26e30*/  IABS R3, R3 ;  /* 0x0000000300037213 */ /* 0x000fe40000000000 */
[----:B------:R-:W-:-:S03]  /*26e40*/  ISETP.GE.AND P2, PT, R9, RZ, PT ;  /* 0x000000ff0900720c */ /* 0x000fc60003f46270 */
        /* <DEDUP_REMOVED lines=11> */
.L_x_12761:
[----:B------:R-:W-:Y:S05]  /*26f00*/  BSYNC B0 ;  /* 0x0000000000007941 */ /* 0x000fea0003800000 */
.L_x_12760:
        /* <DEDUP_REMOVED lines=23> */
.L_x_12763:
        /* <DEDUP_REMOVED lines=20> */
.L_x_12766:
[----:B------:R-:W-:Y:S05]  /*271c0*/  BSYNC B6 ;  /* 0x0000000000067941 */ /* 0x000fea0003800000 */
.L_x_12765:
        /* <DEDUP_REMOVED lines=20> */
.L_x_12769:
        /* <DEDUP_REMOVED lines=15> */
.L_x_12768:
[----:B------:R-:W-:Y:S05]  /*27400*/  BSYNC B6 ;  /* 0x0000000000067941 */ /* 0x000fea0003800000 */
.L_x_12767:
        /* <DEDUP_REMOVED lines=39> */
.L_x_12843:
        /* <DEDUP_REMOVED lines=21> */
[----:B------:R-:W-:Y:S01]  /*277d0*/  IMAD.MOV R5, RZ, RZ, -R7 ;  /* 0x000000ffff057224 */ /* 0x000fe200078e0a07 */
[----:B0-----:R-:W-:-:S04]  /*277e0*/  @!P0 LEA R2, P1, R4, R2, 0x2 ;  /* 0x0000000204028211 */ /* 0x001fc800078210ff */
[----:B------:R-:W-:-:S05]  /*277f0*/  @!P0 LEA.HI.X R3, R4, R3, R8, 0x2, P1 ;  /* 0x0000000304038211 */ /* 0x000fca00008f1408 */
[----:B------:R0:W5:Y:S01]  /*27800*/  @!P0 LDG.E R35, desc[UR36][R2.64] ;  /* 0x0000002402238981 */ /* 0x000162000c1e1900 */
[----:B------:R-:W-:Y:S01]  /*27810*/  IMAD.U32 R4, RZ, RZ, UR38 ;  /* 0x00000026ff047e24 */ /* 0x000fe2000f8e00ff */
[----:B------:R-:W-:Y:S02]  /*27820*/  ISETP.GT.U32.AND P1, PT, R20, 0x5f, PT ;  /* 0x0000005f1400780c */ /* 0x000fe40003f24070 */
[----:B------:R-:W-:Y:S02]  /*27830*/  LOP3.LUT R23, R23, 0xfffffbff, RZ, 0xc0, !PT ;  /* 0xfffffbff17177812 */ /* 0x000fe400078ec0ff */
[----:B------:R-:W-:Y:S02]  /*27840*/  ISETP.NE.AND P0, PT, R4, 0x3, PT ;  /* 0x000000030400780c */ /* 0x000fe40003f05270 */
[----:B------:R-:W-:Y:S01]  /*27850*/  LOP3.LUT R18, R18, 0xffff, RZ, 0xc0, !PT ;  /* 0x0000ffff12127812 */ /* 0x000fe200078ec0ff */
[----:B0-----:R-:W-:-:S05]  /*27860*/  IMAD R2, R9, R5, R6 ;  /* 0x0000000509027224 */ /* 0x001fca00078e0206 */
[----:B------:R0:W-:Y:S05]  /*27870*/  STL [R1+0x440], R2 ;  /* 0x0004400201007387 */ /* 0x0001ea0000100800 */
[----:B------:R-:W-:-:S04]  /*27880*/  @P0 LOP3.LUT R23, R23, 0x400, RZ, 0xfc, !PT ;  /* 0x0000040017170812 */ /* 0x000fc800078efcff */
[----:B------:R-:W-:Y:S02]  /*27890*/  LOP3.LUT R23, R23, 0xffffffdf, RZ, 0xc0, !PT ;  /* 0xffffffdf17177812 */ /* 0x000fe400078ec0ff */
[----:B0-----:R-:W-:Y:S02]  /*278a0*/  SEL R2, RZ, 0x1, P2 ;  /* 0x00000001ff027807 */ /* 0x001fe40001000000 */
[----:B------:R-:W-:-:S03]  /*278b0*/  @P1 LOP3.LUT R23, R23, 0x20, RZ, 0xfc, !PT ;  /* 0x0000002017171812 */ /* 0x000fc600078efcff */
[----:B------:R0:W-:Y:S01]  /*278c0*/  STL [R1+0x478], R2 ;  /* 0x0004780201007387 */ /* 0x0001e20000100800 */
[----:B------:R-:W-:Y:S05]  /*278d0*/  @!P0 BRA `(.L_x_12771) ;  /* 0x0000000000048947 */ /* 0x000fea0003800000 */
[----:B------:R-:W-:Y:S01]  /*278e0*/  BPT.TRAP 0x1 ;  /* 0x000000040000795c */ /* 0x000fe20000300000 */
.L_x_12771:
[----:B------:R-:W-:Y:S01]  /*278f0*/  IMAD R25, R0, -0x60, R17 ;  /* 0xffffffa000197824 */ /* 0x000fe200078e0211 */
[----:B------:R-:W-:Y:S01]  /*27900*/  SHF.L.U32 R0, R27, 0x1f, RZ ;  /* 0x0000001f1b007819 */ /* 0x000fe200000006ff */
[----:B------:R-:W-:Y:S01]  /*27910*/  IMAD R17, R24, 0x8, R22 ;  /* 0x0000000818117824 */ /* 0x000fe200078e0216 */
[----:B------:R-:W-:Y:S03]  /*27920*/  BSSY B0, `(.L_x_12772) ;  /* 0x0000003000007945 */ /* 0x000fe60003800000 */
[----:B------:R-:W1:Y:S02]  /*27930*/  SYNCS.PHASECHK.TRANS64.TRYWAIT P0, [R17+URZ+0x32440], R0 ;  /* 0x03244000110075a7 */ /* 0x000e64000800017f */
[----:B-1----:R-:W-:Y:S05]  /*27940*/  @!P0 BRA `(.L_x_12773) ;  /* 0x0000004c007c8947 */ /* 0x002fea0003800000 */
.L_x_12844:
[----:B------:R-:W-:Y:S05]  /*27950*/  BSYNC B0 ;  /* 0x0000000000007941 */ /* 0x000fea0003800000 */
.L_x_12772:
[----:B0-----:R-:W1:Y:S01]  /*27960*/  LDL R2, [R1+0x440] ;  /* 0x0004400001027983 */ /* 0x001e620000100800 */
[----:B------:R-:W-:Y:S01]  /*27970*/  ULDC.64 UR4, c[0x0][0x300] ;  /* 0x0000c00000047ab9 */ /* 0x000fe20000000a00 */
[----:B-----5:R-:W-:Y:S01]  /*27980*/  SHF.R.S32.HI R4, RZ, 0x1f, R35 ;  /* 0x0000001fff047819 */ /* 0x020fe20000011423 */
[----:B------:R-:W-:Y:S01]  /*27990*/  ULDC.64 UR6, c[0x0][0x2e8] ;  /* 0x0000ba0000067ab9 */ /* 0x000fe20000000a00 */
[----:B------:R-:W-:-:S03]  /*279a0*/  LOP3.LUT R23, R23, 0xfffffffd, RZ, 0xc0, !PT ;  /* 0xfffffffd17177812 */ /* 0x000fc600078ec0ff */
[----:B------:R-:W-:Y:S01]  /*279b0*/  STL [R1+0x460], R4 ;  /* 0x0004600401007387 */ /* 0x000fe20000100800 */
[----:B-1----:R-:W-:-:S05]  /*279c0*/  SHF.R.S32.HI R0, RZ, 0x1f, R2 ;  /* 0x0000001fff007819 */ /* 0x002fca0000011402 */
        /* <DEDUP_REMOVED lines=81> */
.L_x_12858:
        /* <DEDUP_REMOVED lines=10> */
.L_x_12775:
        /* <DEDUP_REMOVED lines=10> */
.L_x_12776:
        /* <DEDUP_REMOVED lines=31> */
.L_x_12778:
[----:B------:R-:W-:Y:S05]  /*28210*/  BSYNC B6 ;  /* 0x0000000000067941 */ /* 0x000fea0003800000 */
.L_x_12777:
[----:B------:R-:W3:Y:S01]  /*28220*/  LDL R20, [R1+0x450] ;  /* 0x0004500001147983 */ /* 0x000ee20000100800 */
[----:B------:R-:W-:Y:S01]  /*28230*/  IMAD.MOV.U32 R21, RZ, RZ, R34 ;  /* 0x000000ffff157224 */ /* 0x000fe200078e0022 */
[----:B------:R-:W-:Y:S01]  /*28240*/  ULDC.64 UR4, c[0x0][0x298] ;  /* 0x0000a60000047ab9 */ /* 0x000fe20000000a00 */
[----:B0-----:R-:W0:Y:S01]  /*28250*/  LDC R5, c[0x0][0x448] ;  /* 0x00011200ff057b82 */ /* 0x001e220000000800 */
[----:B------:R-:W4:Y:S01]  /*28260*/  S2R R2, SR_TID.X ;  /* 0x0000000000027919 */ /* 0x000f220000002100 */
[----:B------:R-:W5:Y:S01]  /*28270*/  S2R R34, SR_TID.X ;  /* 0x0000000000227919 */ /* 0x000f620000002100 */
[----:B----4-:R-:W-:-:S04]  /*28280*/  LOP3.LUT R2, R2, 0x7f, RZ, 0xc0, !PT ;  /* 0x0000007f02027812 */ /* 0x010fc800078ec0ff */
[----:B--2---:R-:W-:Y:S02]  /*28290*/  SHF.R.U32.HI R0, RZ, 0x3, R2 ;  /* 0x00000003ff007819 */ /* 0x004fe40000011602 */
[----:B------:R-:W2:Y:S01]  /*282a0*/  LDC R2, c[0x0][0x448] ;  /* 0x00011200ff027b82 */ /* 0x000ea20000000800 */
[----:B---3--:R-:W-:Y:S02]  /*282b0*/  IMAD.MOV.U32 R4, RZ, RZ, R20 ;  /* 0x000000ffff047224 */ /* 0x008fe400078e0014 */
[----:B------:R-:W3:Y:S01]  /*282c0*/  LDL R20, [R1+0x448] ;  /* 0x0004480001147983 */ /* 0x000ee20000100800 */
[----:B--2---:R-:W-:Y:S01]  /*282d0*/  ISETP.NE.AND P6, PT, R2, 0x1, PT ;  /* 0x000000010200780c */ /* 0x004fe20003fc5270 */
[----:B-----5:R-:W-:Y:S02]  /*282e0*/  IMAD.SHL.U32 R34, R34, 0x10, RZ ;  /* 0x0000001022227824 */ /* 0x020fe400078e00ff */
[----:B------:R-:W-:Y:S01]  /*282f0*/  IMAD R4, R4, UR4, RZ ;  /* 0x0000000404047c24 */ /* 0x000fe2000f8e02ff */
[----:B------:R-:W2:Y:S02]  /*28300*/  S2R R6, SR_TID.X ;  /* 0x0000000000067919 */ /* 0x000ea40000002100 */
[----:B------:R-:W-:Y:S01]  /*28310*/  LOP3.LUT R34, R0, 0x70, R34, 0xf8, !PT ;  /* 0x0000007000227812 */ /* 0x000fe200078ef822 */
[----:B------:R-:W-:-:S04]  /*28320*/  IMAD R4, R33, UR5, R4 ;  /* 0x0000000521047c24 */ /* 0x000fc8000f8e0204 */
[----:B------:R-:W-:Y:S02]  /*28330*/  IMAD.IADD R34, R34, 0x1, R36 ;  /* 0x0000000122227824 */ /* 0x000fe400078e0224 */
[----:B------:R-:W4:Y:S02]  /*28340*/  @P6 LDC R3, c[0x0][0x44c] ;  /* 0x00011300ff036b82 */ /* 0x000f240000000800 */
[----:B------:R-:W-:-:S06]  /*28350*/  IMAD.MOV.U32 R0, RZ, RZ, R34 ;  /* 0x000000ffff007224 */ /* 0x000fcc00078e0022 */
[----:B------:R-:W5:Y:S01]  /*28360*/  @P6 LDC R2, c[0x0][0x450] ;  /* 0x00011400ff026b82 */ /* 0x000f620000000800 */
[----:B----4-:R-:W-:-:S05]  /*28370*/  @P6 IMAD.HI.U32 R3, R34, R3, RZ ;  /* 0x0000000322036227 */ /* 0x010fca00078e00ff */
[----:B-----5:R-:W-:Y:S01]  /*28380*/  @P6 SHF.R.U32.HI R0, RZ, R2, R3 ;  /* 0x00000002ff006219 */ /* 0x020fe20000011603 */
[----:B------:R-:W-:Y:S01]  /*28390*/  IMAD.WIDE.U32 R2, R33, UR4, RZ ;  /* 0x0000000421027c25 */ /* 0x000fe2000f8e00ff */
[----:B------:R-:W-:-:S03]  /*283a0*/  ULDC.64 UR4, c[0x0][0x2d8] ;  /* 0x0000b60000047ab9 */ /* 0x000fc60000000a00 */
[----:B------:R-:W-:Y:S02]  /*283b0*/  IMAD.IADD R3, R3, 0x1, R4 ;  /* 0x0000000103037824 */ /* 0x000fe400078e0204 */
[----:B------:R-:W-:-:S04]  /*283c0*/  IMAD.WIDE.U32 R2, R18, UR4, R2 ;  /* 0x0000000412027c25 */ /* 0x000fc8000f8e0002 */
[----:B------:R-:W-:Y:S01]  /*283d0*/  IMAD R3, R18, UR5, R3 ;  /* 0x0000000512037c24 */ /* 0x000fe2000f8e0203 */
[----:B------:R-:W-:Y:S02]  /*283e0*/  ULDC.64 UR4, c[0x0][0x2e0] ;  /* 0x0000b80000047ab9 */ /* 0x000fe40000000a00 */
[----:B------:R-:W-:Y:S01]  /*283f0*/  IMAD R4, R21, UR4, RZ ;  /* 0x0000000415047c24 */ /* 0x000fe2000f8e02ff */
[----:B--2---:R-:W-:-:S04]  /*28400*/  LOP3.LUT R21, R6, 0x7f, RZ, 0xc0, !PT ;  /* 0x0000007f06157812 */ /* 0x004fc800078ec0ff */
[----:B------:R-:W-:Y:S01]  /*28410*/  SHF.R.U32.HI R21, RZ, 0x3, R21 ;  /* 0x00000003ff157819 */ /* 0x000fe20000011615 */
[C---:B---3--:R-:W-:Y:S02]  /*28420*/  IMAD R4, R20.reuse, UR5, R4 ;  /* 0x0000000514047c24 */ /* 0x048fe4000f8e0204 */
[----:B------:R-:W-:Y:S01]  /*28430*/  IMAD.WIDE.U32 R2, R20, UR4, R2 ;  /* 0x0000000414027c25 */ /* 0x000fe2000f8e0002 */
[----:B------:R-:W-:-:S03]  /*28440*/  ULDC.64 UR4, c[0x0][0x2d0] ;  /* 0x0000b40000047ab9 */ /* 0x000fc60000000a00 */
[----:B------:R-:W-:Y:S01]  /*28450*/  IMAD.IADD R3, R3, 0x1, R4 ;  /* 0x0000000103037824 */ /* 0x000fe200078e0204 */
[----:B------:R-:W-:Y:S01]  /*28460*/  SHF.R.S32.HI R4, RZ, 0x1f, R0 ;  /* 0x0000001fff047819 */ /* 0x000fe20000011400 */
[----:B------:R-:W-:Y:S02]  /*28470*/  IMAD.SHL.U32 R20, R6, 0x8, RZ ;  /* 0x0000000806147824 */ /* 0x000fe400078e00ff */
[----:B------:R-:W-:-:S03]  /*28480*/  IMAD.WIDE.U32 R2, R0, UR4, R2 ;  /* 0x0000000400027c25 */ /* 0x000fc6000f8e0002 */
[----:B------:R-:W-:Y:S01]  /*28490*/  LOP3.LUT R20, R20, 0x38, RZ, 0xc0, !PT ;  /* 0x0000003814147812 */ /* 0x000fe200078ec0ff */
[----:B------:R-:W-:-:S04]  /*284a0*/  IMAD R4, R4, UR4, RZ ;  /* 0x0000000404047c24 */ /* 0x000fc8000f8e02ff */
[----:B------:R-:W-:Y:S01]  /*284b0*/  IMAD R4, R0, UR5, R4 ;  /* 0x0000000500047c24 */ /* 0x000fe2000f8e0204 */
[----:B------:R-:W-:Y:S01]  /*284c0*/  ULDC.64 UR4, c[0x0][0x2c8] ;  /* 0x0000b20000047ab9 */ /* 0x000fe20000000a00 */
[----:B------:R-:W-:Y:S02]  /*284d0*/  IMAD.MOV R0, RZ, RZ, -R0 ;  /* 0x000000ffff007224 */ /* 0x000fe400078e0a00 */
[----:B------:R-:W-:Y:S02]  /*284e0*/  IMAD.IADD R3, R3, 0x1, R4 ;  /* 0x0000000103037824 */ /* 0x000fe400078e0204 */
[----:B0-----:R-:W-:-:S04]  /*284f0*/  IMAD R0, R5, R0, R34 ;  /* 0x0000000005007224 */ /* 0x001fc800078e0222 */
[----:B------:R-:W-:Y:S01]  /*28500*/  IMAD.WIDE.U32 R2, R0, UR4, R2 ;  /* 0x0000000400027c25 */ /* 0x000fe2000f8e0002 */
[----:B------:R-:W-:-:S05]  /*28510*/  SHF.R.S32.HI R4, RZ, 0x1f, R0 ;  /* 0x0000001fff047819 */ /* 0x000fca0000011400 */
[----:B------:R-:W-:-:S04]  /*28520*/  IMAD R4, R4, UR4, RZ ;  /* 0x0000000404047c24 */ /* 0x000fc8000f8e02ff */
        /* <DEDUP_REMOVED lines=10> */
[----:B------:R-:W-:Y:S01]  /*285d0*/  IMAD R37, R37, R5, RZ ;  /* 0x0000000525257224 */ /* 0x000fe200078e02ff */
[----:B------:R-:W-:Y:S01]  /*285e0*/  LOP3.LUT R23, R23, 0xffffdfff, RZ, 0xc0, !PT ;  /* 0xffffdfff17177812 */ /* 0x000fe200078ec0ff */
[----:B------:R-:W-:Y:S01]  /*285f0*/  IMAD.IADD R36, R21, 0x1, R36 ;  /* 0x0000000115247824 */ /* 0x000fe200078e0224 */
[----:B------:R-:W2:Y:S04]  /*28600*/  SHFL.IDX PT, R2, R4, RZ, 0x181f ;  /* 0x00181fff04027589 */ /* 0x000ea800000e0000 */
[----:B------:R-:W-:Y:S01]  /*28610*/  ISETP.GE.AND P6, PT, R36, R37, PT ;  /* 0x000000252400720c */ /* 0x000fe20003fc6270 */
[----:B------:R-:W3:Y:S04]  /*28620*/  SHFL.IDX PT, R11, R0, 0x1, 0x181f ;  /* 0x00381f00000b7f89 */ /* 0x000ee800000e0000 */
[----:B------:R-:W4:Y:S04]  /*28630*/  SHFL.IDX PT, R6, R4, 0x1, 0x181f ;  /* 0x00381f0004067f89 */ /* 0x000f2800000e0000 */
[----:B------:R-:W5:Y:S04]  /*28640*/  SHFL.IDX PT, R8, R0, 0x2, 0x181f ;  /* 0x00581f0000087f89 */ /* 0x000f6800000e0000 */
[----:B------:R-:W1:Y:S01]  /*28650*/  SHFL.IDX PT, R5, R4, 0x2, 0x181f ;  /* 0x00581f0004057f89 */ /* 0x000e6200000e0000 */
[----:B------:R-:W-:-:S02]  /*28660*/  @P6 LOP3.LUT R23, R23, 0x2000, RZ, 0xfc, !PT ;  /* 0x0000200017176812 */ /* 0x000fc400078efcff */
[----:B0-----:R-:W-:Y:S01]  /*28670*/  @!P6 LEA R3, P1, R20, R3, 0x1 ;  /* 0x000000031403e211 */ /* 0x001fe200078208ff */
[----:B------:R-:W0:Y:S01]  /*28680*/  SHFL.IDX PT, R9, R0, 0x3, 0x181f ;  /* 0x00781f0000097f89 */ /* 0x000e2200000e0000 */
[----:B------:R-:W-:-:S03]  /*28690*/  LOP3.LUT R23, R23, 0xffffefff, RZ, 0xc0, !PT ;  /* 0xffffefff17177812 */ /* 0x000fc600078ec0ff */
[----:B--2---:R-:W-:Y:S02]  /*286a0*/  @!P6 IMAD.X R7, RZ, RZ, R2, P1 ;  /* 0x000000ffff07e224 */ /* 0x004fe400008e0602 */
[----:B------:R-:W-:-:S05]  /*286b0*/  VIADD R2, R36, 0x10 ;  /* 0x0000001024027836 */ /* 0x000fca0000000000 */
[----:B------:R-:W-:Y:S01]  /*286c0*/  ISETP.GE.AND P5, PT, R2, R37, PT ;  /* 0x000000250200720c */ /* 0x000fe20003fa6270 */
[----:B------:R-:W-:-:S05]  /*286d0*/  VIADD R2, R36, 0x20 ;  /* 0x0000002024027836 */ /* 0x000fca0000000000 */
[----:B------:R-:W-:Y:S01]  /*286e0*/  ISETP.GE.AND P3, PT, R2, R37, PT ;  /* 0x000000250200720c */ /* 0x000fe20003f66270 */
[----:B------:R-:W-:-:S05]  /*286f0*/  VIADD R2, R36, 0x30 ;  /* 0x0000003024027836 */ /* 0x000fca0000000000 */
[----:B------:R-:W-:Y:S01]  /*28700*/  ISETP.GE.AND P2, PT, R2, R37, PT ;  /* 0x000000250200720c */ /* 0x000fe20003f46270 */
[----:B------:R-:W-:Y:S01]  /*28710*/  VIADD R2, R36, 0x40 ;  /* 0x0000004024027836 */ /* 0x000fe20000000000 */
[----:B---3--:R-:W-:Y:S02]  /*28720*/  @!P5 LEA R11, P1, R20, R11, 0x1 ;  /* 0x0000000b140bd211 */ /* 0x008fe400078208ff */
[----:B------:R-:W-:Y:S02]  /*28730*/  @P5 LOP3.LUT R23, R23, 0x1000, RZ, 0xfc, !PT ;  /* 0x0000100017175812 */ /* 0x000fe400078efcff */
[----:B------:R-:W-:Y:S01]  /*28740*/  ISETP.GE.AND P4, PT, R2, R37, PT ;  /* 0x000000250200720c */ /* 0x000fe20003f86270 */
[----:B----4-:R-:W-:Y:S01]  /*28750*/  @!P5 IMAD.X R6, RZ, RZ, R6, P1 ;  /* 0x000000ffff06d224 */ /* 0x010fe200008e0606 */
[----:B------:R-:W2:Y:S01]  /*28760*/  SHFL.IDX PT, R2, R4, 0x3, 0x181f ;  /* 0x00781f0004027f89 */ /* 0x000ea200000e0000 */
[----:B-----5:R-:W-:Y:S02]  /*28770*/  @!P3 LEA R8, P1, R20, R8, 0x1 ;  /* 0x000000081408b211 */ /* 0x020fe400078208ff */
[----:B------:R-:W-:-:S03]  /*28780*/  LOP3.LUT R23, R23, 0xfffff7ff, RZ, 0xc0, !PT ;  /* 0xfffff7ff17177812 */ /* 0x000fc600078ec0ff */
[----:B-1----:R-:W-:Y:S01]  /*28790*/  @!P3 IMAD.X R5, RZ, RZ, R5, P1 ;  /* 0x000000ffff05b224 */ /* 0x002fe200008e0605 */
[----:B0-----:R-:W-:Y:S02]  /*287a0*/  @!P2 LEA R12, P1, R20, R9, 0x1 ;  /* 0x00000009140ca211 */ /* 0x001fe400078208ff */
[----:B------:R-:W0:Y:S01]  /*287b0*/  SHFL.IDX PT, R9, R0, 0x4, 0x181f ;  /* 0x00981f0000097f89 */ /* 0x000e2200000e0000 */
[----:B------:R-:W-:-:S04]  /*287c0*/  @P3 LOP3.LUT R23, R23, 0x800, RZ, 0xfc, !PT ;  /* 0x0000080017173812 */ /* 0x000fc800078efcff */
[----:B------:R-:W-:-:S04]  /*287d0*/  LOP3.LUT R23, R23, 0xfffffdff, RZ, 0xc0, !PT ;  /* 0xfffffdff17177812 */ /* 0x000fc800078ec0ff */
[----:B------:R-:W-:-:S04]  /*287e0*/  @P2 LOP3.LUT R23, R23, 0x200, RZ, 0xfc, !PT ;  /* 0x0000020017172812 */ /* 0x000fc800078efcff */
[----:B------:R-:W-:Y:S01]  /*287f0*/  LOP3.LUT R23, R23, 0xfffffeff, RZ, 0xc0, !PT ;  /* 0xfffffeff17177812 */ /* 0x000fe200078ec0ff */
[----:B--2---:R-:W-:Y:S02]  /*28800*/  @!P2 IMAD.X R10, RZ, RZ, R2, P1 ;  /* 0x000000ffff0aa224 */ /* 0x004fe400008e0602 */
[----:B------:R-:W1:Y:S01]  /*28810*/  SHFL.IDX PT, R2, R4, 0x4, 0x181f ;  /* 0x00981f0004027f89 */ /* 0x000e6200000e0000 */
[----:B------:R-:W-:-:S04]  /*28820*/  @P4 LOP3.LUT R23, R23, 0x100, RZ, 0xfc, !PT ;  /* 0x0000010017174812 */ /* 0x000fc800078efcff */
[----:B------:R-:W-:Y:S02]  /*28830*/  LOP3.LUT R23, R23, 0xffffff7f, RZ, 0xc0, !PT ;  /* 0xffffff7f17177812 */ /* 0x000fe400078ec0ff */
[----:B0-----:R-:W-:-:S05]  /*28840*/  @!P4 LEA R13, P1, R20, R9, 0x1 ;  /* 0x00000009140dc211 */ /* 0x001fca00078208ff */
[----:B-1----:R-:W-:Y:S02]  /*28850*/  @!P4 IMAD.X R9, RZ, RZ, R2, P1 ;  /* 0x000000ffff09c224 */ /* 0x002fe400008e0602 */
[----:B------:R-:W-:Y:S02]  /*28860*/  @!P6 IMAD.MOV.U32 R2, RZ, RZ, R3 ;  /* 0x000000ffff02e224 */ /* 0x000fe400078e0003 */
[----:B------:R-:W-:Y:S02]  /*28870*/  @!P6 IMAD.MOV.U32 R3, RZ, RZ, R7 ;  /* 0x000000ffff03e224 */ /* 0x000fe400078e0007 */
[----:B------:R-:W0:Y:S04]  /*28880*/  SHFL.IDX PT, R7, R0, 0x5, 0x181f ;  /* 0x00b81f0000077f89 */ /* 0x000e2800000e0000 */
[----:B------:R1:W-:Y:S02]  /*28890*/  @!P6 LDGSTS.E.BYPASS.LTC128B.128 [R26+0x18400], desc[UR36][R2.64], !P0 ;  /* 0x18400000021aefae */ /* 0x0003e4000c101d64 */
[----:B-1----:R-:W-:-:S02]  /*288a0*/  @!P5 IMAD.MOV.U32 R2, RZ, RZ, R11 ;  /* 0x000000ffff02d224 */ /* 0x002fc400078e000b */
[----:B------:R-:W-:Y:S02]  /*288b0*/  @!P5 IMAD.MOV.U32 R3, RZ, RZ, R6 ;  /* 0x000000ffff03d224 */ /* 0x000fe400078e0006 */
[----:B------:R-:W1:Y:S04]  /*288c0*/  SHFL.IDX PT, R6, R4, 0x5, 0x181f ;  /* 0x00b81f0004067f89 */ /* 0x000e6800000e0000 */
[----:B------:R2:W-:Y:S02]  /*288d0*/  @!P5 LDGSTS.E.BYPASS.LTC128B.128 [R26+0x18c00], desc[UR36][R2.64], !P0 ;  /* 0x18c00000021adfae */ /* 0x0005e4000c101d64 */
[----:B--2---:R-:W-:Y:S02]  /*288e0*/  @!P3 IMAD.MOV.U32 R2, RZ, RZ, R8 ;  /* 0x000000ffff02b224 */ /* 0x004fe400078e0008 */
[----:B------:R-:W-:-:S02]  /*288f0*/  @!P3 IMAD.MOV.U32 R3, RZ, RZ, R5 ;  /* 0x000000ffff03b224 */ /* 0x000fc400078e0005 */
[----:B------:R-:W2:Y:S04]  /*28900*/  SHFL.IDX PT, R5, R0, 0x6, 0x181f ;  /* 0x00d81f0000057f89 */ /* 0x000ea800000e0000 */
[----:B------:R3:W-:Y:S04]  /*28910*/  @!P3 LDGSTS.E.BYPASS.LTC128B.128 [R26+0x19400], desc[UR36][R2.64], !P0 ;  /* 0x19400000021abfae */ /* 0x0007e8000c101d64 */
[----:B------:R-:W-:Y:S01]  /*28920*/  SHFL.IDX PT, R0, R0, 0x7, 0x181f ;  /* 0x00f81f0000007f89 */ /* 0x000fe200000e0000 */
[----:B---3--:R-:W-:Y:S02]  /*28930*/  VIADD R2, R36, 0x50 ;  /* 0x0000005024027836 */ /* 0x008fe40000000000 */
[----:B------:R-:W-:-:S03]  /*28940*/  @!P2 IMAD.MOV.U32 R3, RZ, RZ, R10 ;  /* 0x000000ffff03a224 */ /* 0x000fc600078e000a */
[----:B------:R-:W-:Y:S01]  /*28950*/  ISETP.GE.AND P3, PT, R2, R37, PT ;  /* 0x000000250200720c */ /* 0x000fe20003f66270 */
[----:B------:R-:W-:-:S05]  /*28960*/  @!P2 IMAD.MOV.U32 R2, RZ, RZ, R12 ;  /* 0x000000ffff02a224 */ /* 0x000fca00078e000c */
[----:B------:R3:W-:Y:S07]  /*28970*/  @!P2 LDGSTS.E.BYPASS.LTC128B.128 [R26+0x19c00], desc[UR36][R2.64], !P0 ;  /* 0x19c00000021aafae */ /* 0x0007ee000c101d64 */
[----:B0-----:R-:W-:Y:S02]  /*28980*/  @!P3 LEA R7, P1, R20, R7, 0x1 ;  /* 0x000000071407b211 */ /* 0x001fe400078208ff */
[----:B------:R-:W-:Y:S01]  /*28990*/  @P3 LOP3.LUT R23, R23, 0x80, RZ, 0xfc, !PT ;  /* 0x0000008017173812 */ /* 0x000fe200078efcff */
[----:B---3--:R-:W0:Y:S01]  /*289a0*/  SHFL.IDX PT, R2, R4, 0x6, 0x181f ;  /* 0x00d81f0004027f89 */ /* 0x008e2200000e0000 */
[----:B------:R-:W-:-:S02]  /*289b0*/  VIADD R3, R36, 0x60 ;  /* 0x0000006024037836 */ /* 0x000fc40000000000 */
[----:B------:R-:W-:Y:S01]  /*289c0*/  LOP3.LUT R23, R23, 0xffffffbf, RZ, 0xc0, !PT ;  /* 0xffffffbf17177812 */ /* 0x000fe200078ec0ff */
[----:B-1----:R-:W-:Y:S01]  /*289d0*/  @!P3 IMAD.X R6, RZ, RZ, R6, P1 ;  /* 0x000000ffff06b224 */ /* 0x002fe200008e0606 */
[----:B------:R-:W1:Y:S01]  /*289e0*/  SHFL.IDX PT, R4, R4, 0x7, 0x181f ;  /* 0x00f81f0004047f89 */ /* 0x000e6200000e0000 */
[----:B------:R-:W-:Y:S01]  /*289f0*/  ISETP.GE.AND P2, PT, R3, R37, PT ;  /* 0x000000250300720c */ /* 0x000fe20003f46270 */
[----:B------:R-:W-:-:S12]  /*28a00*/  @!P4 IMAD.MOV.U32 R3, RZ, RZ, R9 ;  /* 0x000000ffff03c224 */ /* 0x000fd800078e0009 */
[----:B--2---:R-:W-:Y:S02]  /*28a10*/  @!P2 LEA R5, P1, R20, R5, 0x1 ;  /* 0x000000051405a211 */ /* 0x004fe400078208ff */
[----:B------:R-:W-:-:S03]  /*28a20*/  @P2 LOP3.LUT R23, R23, 0x40, RZ, 0xfc, !PT ;  /* 0x0000004017172812 */ /* 0x000fc600078efcff */
[----:B0-----:R-:W-:Y:S02]  /*28a30*/  @!P2 IMAD.X R8, RZ, RZ, R2, P1 ;  /* 0x000000ffff08a224 */ /* 0x001fe400008e0602 */
[----:B------:R-:W-:-:S05]  /*28a40*/  @!P4 IMAD.MOV.U32 R2, RZ, RZ, R13 ;  /* 0x000000ffff02c224 */ /* 0x000fca00078e000d */
[----:B------:R0:W-:Y:S02]  /*28a50*/  @!P4 LDGSTS.E.BYPASS.LTC128B.128 [R26+0x1a400], desc[UR36][R2.64], !P0 ;  /* 0x1a400000021acfae */ /* 0x0001e4000c101d64 */
[----:B0-----:R-:W-:Y:S02]  /*28a60*/  @!P3 IMAD.MOV.U32 R2, RZ, RZ, R7 ;  /* 0x000000ffff02b224 */ /* 0x001fe400078e0007 */
[----:B------:R-:W-:-:S05]  /*28a70*/  @!P3 IMAD.MOV.U32 R3, RZ, RZ, R6 ;  /* 0x000000ffff03b224 */ /* 0x000fca00078e0006 */
[----:B------:R0:W-:Y:S02]  /*28a80*/  @!P3 LDGSTS.E.BYPASS.LTC128B.128 [R26+0x1ac00], desc[UR36][R2.64], !P0 ;  /* 0x1ac00000021abfae */ /* 0x0001e4000c101d64 */
[----:B0-----:R-:W-:Y:S02]  /*28a90*/  @!P2 IMAD.MOV.U32 R2, RZ, RZ, R5 ;  /* 0x000000ffff02a224 */ /* 0x001fe400078e0005 */
[----:B------:R-:W-:-:S05]  /*28aa0*/  @!P2 IMAD.MOV.U32 R3, RZ, RZ, R8 ;  /* 0x000000ffff03a224 */ /* 0x000fca00078e0008 */
[----:B-1----:R0:W-:Y:S02]  /*28ab0*/  @!P2 LDGSTS.E.BYPASS.LTC128B.128 [R26+0x1b400], desc[UR36][R2.64], !P0 ;  /* 0x1b400000021aafae */ /* 0x0021e4000c101d64 */
.L_x_12875:
        /* <DEDUP_REMOVED lines=12> */
.L_x_12780:
        /* <DEDUP_REMOVED lines=28> */
.L_x_12782:
[----:B------:R-:W-:Y:S05]  /*28d40*/  BSYNC B6 ;  /* 0x0000000000067941 */ /* 0x000fea0003800000 */
.L_x_12781:
        /* <DEDUP_REMOVED lines=143> */
.L_x_12893:
        /* <DEDUP_REMOVED lines=12> */
.L_x_12785:
[----:B------:R-:W-:Y:S05]  /*29700*/  BSYNC B0 ;  /* 0x0000000000007941 */ /* 0x000fea0003800000 */
.L_x_12784:
[----:B------:R-:W-:Y:S01]  /*29710*/  NOP ;  /* 0x0000000000007918 */ /* 0x000fe20000000000 */
[----:B------:R-:W-:-:S13]  /*29720*/  PLOP3.LUT P0, PT, PT, PT, PT, 0x80, 0x0 ;  /* 0x000000000000781c */ /* 0x000fda0003f0f070 */
.L_x_12786:
        /* <DEDUP_REMOVED lines=18> */
.L_x_12894:
[----:B------:R-:W-:Y:S05]  /*29850*/  BSYNC B0 ;  /* 0x0000000000007941 */ /* 0x000fea0003800000 */
.L_x_12787:
[----:B------:R-:W-:-:S13]  /*29860*/  LOP3.LUT P0, RZ, R23, 0x400, RZ, 0xc0, !PT ;  /* 0x0000040017ff7812 */ /* 0x000fda000780c0ff */
[----:B------:R-:W-:Y:S05]  /*29870*/  @!P0 BRA `(.L_x_12789) ;  /* 0x0000000000048947 */ /* 0x000fea0003800000 */
[----:B------:R-:W-:Y:S01]  /*29880*/  BPT.TRAP 0x1 ;  /* 0x000000040000795c */ /* 0x000fe20000300000 */
.L_x_12789:
[----:B------:R-:W-:Y:S01]  /*29890*/  SHF.L.U32 R0, R27, 0x1f, RZ ;  /* 0x0000001f1b007819 */ /* 0x000fe200000006ff */
[----:B------:R-:W-:Y:S03]  /*298a0*/  BSSY B0, `(.L_x_12790) ;  /* 0x0000003000007945 */ /* 0x000fe60003800000 */
[----:B------:R-:W1:Y:S02]  /*298b0*/  SYNCS.PHASECHK.TRANS64.TRYWAIT P0, [R17+URZ+0x32460], R0 ;  /* 0x03246000110075a7 */ /* 0x000e64000800017f */
[----:B-1----:R-:W-:Y:S05]  /*298c0*/  @!P0 BRA `(.L_x_12791) ;  /* 0x0000004c00348947 */ /* 0x002fea0003800000 */
.L_x_12895:
[----:B------:R-:W-:Y:S05]  /*298d0*/  BSYNC B0 ;  /* 0x0000000000007941 */ /* 0x000fea0003800000 */
.L_x_12790:
[----:B0-----:R-:W1:Y:S01]  /*298e0*/  LDL.LU R3, [R1+0x45c] ;  /* 0x00045c0001037983 */ /* 0x001e620000300800 */
[----:B------:R-:W-:Y:S01]  /*298f0*/  ULDC.64 UR4, c[0x0][0x328] ;  /* 0x0000ca0000047ab9 */ /* 0x000fe20000000a00 */
[----:B------:R-:W-:Y:S02]  /*29900*/  ULDC.64 UR6, c[0x0][0x318] ;  /* 0x0000c60000067ab9 */ /* 0x000fe40000000a00 */
[----:B------:R-:W2:Y:S04]  /*29910*/  LDL.LU R2, [R1+0x440] ;  /* 0x0004400001027983 */ /* 0x000ea80000300800 */
[----:B------:R-:W3:Y:S04]  /*29920*/  LDL.LU R6, [R1+0x460] ;  /* 0x0004600001067983 */ /* 0x000ee80000300800 */
[----:B------:R-:W4:Y:S01]  /*29930*/  LDL.LU R4, [R1+0x478] ;  /* 0x0004780001047983 */ /* 0x000f220000300800 */
[----:B------:R-:W-:-:S02]  /*29940*/  LOP3.LUT P3, RZ, R23, 0x10, RZ, 0xc0, !PT ;  /* 0x0000001017ff7812 */ /* 0x000fc4000786c0ff */
[C---:B------:R-:W-:Y:S02]  /*29950*/  LOP3.LUT P2, RZ, R23.reuse, 0x8, RZ, 0xc0, !PT ;  /* 0x0000000817ff7812 */ /* 0x040fe4000784c0ff */
[C---:B------:R-:W-:Y:S02]  /*29960*/  LOP3.LUT P1, RZ, R23.reuse, 0x4, RZ, 0xc0, !PT ;  /* 0x0000000417ff7812 */ /* 0x040fe4000782c0ff */
[----:B------:R-:W-:Y:S02]  /*29970*/  LOP3.LUT P4, RZ, R23, 0x1, RZ, 0xc0, !PT ;  /* 0x0000000117ff7812 */ /* 0x000fe4000788c0ff */
[----:B------:R-:W-:Y:S01]  /*29980*/  SEL R7, RZ, 0x8, P1 ;  /* 0x00000008ff077807 */ /* 0x000fe20000800000 */
[----:B-1----:R-:W-:-:S04]  /*29990*/  IMAD R0, R3, UR4, RZ ;  /* 0x0000000403007c24 */ /* 0x002fc8000f8e02ff */
[C---:B--2---:R-:W-:Y:S02]  /*299a0*/  IMAD R5, R2.reuse, UR5, R0 ;  /* 0x0000000502057c24 */ /* 0x044fe4000f8e0200 */
[----:B------:R-:W-:Y:S01]  /*299b0*/  IMAD.WIDE.U32 R2, R2, UR4, RZ ;  /* 0x0000000402027c25 */ /* 0x000fe2000f8e00ff */
[----:B------:R-:W-:-:S03]  /*299c0*/  ULDC.64 UR4, c[0x0][0x338] ;  /* 0x0000ce0000047ab9 */ /* 0x000fc60000000a00 */
[----:B------:R-:W-:Y:S02]  /*299d0*/  IMAD.IADD R3, R3, 0x1, R5 ;  /* 0x0000000103037824 */ /* 0x000fe400078e0205 */
[----:B---3--:R-:W-:Y:S02]  /*299e0*/  IMAD R0, R6, UR4, RZ ;  /* 0x0000000406007c24 */ /* 0x008fe4000f8e02ff */
[----:B------:R-:W-:-:S04]  /*299f0*/  IMAD.WIDE.U32 R2, R35, UR4, R2 ;  /* 0x0000000423027c25 */ /* 0x000fc8000f8e0002 */
[----:B------:R-:W-:Y:S01]  /*29a00*/  IMAD R5, R35, UR5, R0 ;  /* 0x0000000523057c24 */ /* 0x000fe2000f8e0200 */
[----:B------:R-:W-:Y:S01]  /*29a10*/  ULDC.64 UR4, c[0x0][0x330] ;  /* 0x0000cc0000047ab9 */ /* 0x000fe20000000a00 */
[----:B------:R-:W-:Y:S02]  /*29a20*/  SEL R0, RZ, 0x2, P3 ;  /* 0x00000002ff007807 */ /* 0x000fe40001800000 */
        /* <DEDUP_REMOVED lines=81> */
.L_x_12909:
        /* <DEDUP_REMOVED lines=15> */
.L_x_12793:
        /* <DEDUP_REMOVED lines=10> */
.L_x_12794:
[----:B0-----:R-:W2:Y:S01]  /*2a0d0*/  LDL.LU R2, [R1+0x458] ;  /* 0x0004580001027983 */ /* 0x001ea20000300800 */
[----:B------:R0:W-:Y:S01]  /*2a0e0*/  SYNCS.ARRIVE.TRANS64.A1T0 RZ, [R17+URZ+0x32450], RZ ;  /* 0x032450ff11ff79a7 */ /* 0x0001e2000810003f */
[----:B------:R-:W-:Y:S01]  /*2a0f0*/  BSSY B0, `(.L_x_12795) ;  /* 0x00000d8000007945 */ /* 0x000fe20003800000 */
[----:B--2---:R-:W-:-:S05]  /*2a100*/  VIADD R21, R2, 0xfffffffe ;  /* 0xfffffffe02157836 */ /* 0x004fca0000000000 */
[----:B------:R-:W-:-:S13]  /*2a110*/  ISETP.GE.AND P0, PT, R21, R30, PT ;  /* 0x0000001e1500720c */ /* 0x000fda0003f06270 */
[----:B0-----:R-:W-:Y:S05]  /*2a120*/  @!P0 BRA `(.L_x_12796) ;  /* 0x0000000c00508947 */ /* 0x001fea0003800000 */
.L_x_12809:
        /* <DEDUP_REMOVED lines=12> */
[----:B-1----:R-:W1:Y:S01]  /*2a1f0*/  @!P2 LDC.64 R4, c[0x0][0x428] ;  /* 0x00010a00ff04ab82 */ /* 0x002e620000000a00 */
[----:B0-----:R-:W-:-:S13]  /*2a200*/  ISETP.NE.AND P0, PT, R3, 0x1, PT ;  /* 0x000000010300780c */ /* 0x001fda0003f05270 */
[----:B------:R-:W0:Y:S08]  /*2a210*/  @P0 LDC R3, c[0x0][0x434] ;  /* 0x00010d00ff030b82 */ /* 0x000e300000000800 */
[----:B--2---:R-:W2:Y:S01]  /*2a220*/  @P0 LDC R7, c[0x0][0x438] ;  /* 0x00010e00ff070b82 */ /* 0x004ea20000000800 */
[----:B0-----:R-:W-:-:S05]  /*2a230*/  @P0 IMAD.HI.U32 R2, R8, R3, RZ ;  /* 0x0000000308020227 */ /* 0x001fca00078e00ff */
[----:B--2---:R-:W-:Y:S01]  /*2a240*/  @P0 SHF.R.U32.HI R9, RZ, R7, R2 ;  /* 0x00000007ff090219 */ /* 0x004fe20000011602 */
[----:B-1----:R-:W-:Y:S01]  /*2a250*/  @!P2 IMAD R2, R32, R4, RZ ;  /* 0x000000042002a224 */ /* 0x002fe200078e02ff */
        /* <DEDUP_REMOVED lines=21> */
[----:B------:R-:W-:-:S12]  /*2a3b0*/  @!P1 BRA `(.L_x_12797) ;  /* 0x0000000000049947 */ /* 0x000fd80003800000 */
[----:B------:R-:W-:Y:S01]  /*2a3c0*/  BPT.TRAP 0x1 ;  /* 0x000000040000795c */ /* 0x000fe20000300000 */
.L_x_12797:
[----:B------:R-:W-:Y:S01]  /*2a3d0*/  IMAD R10, R24, 0x8, R22 ;  /* 0x00000008180a7824 */ /* 0x000fe200078e0216 */
[----:B------:R-:W-:Y:S01]  /*2a3e0*/  SHF.L.U32 R20, R27, 0x1f, RZ ;  /* 0x0000001f1b147819 */ /* 0x000fe200000006ff */
[----:B------:R-:W-:Y:S01]  /*2a3f0*/  BSSY B1, `(.L_x_12798) ;  /* 0x0000004000017945 */ /* 0x000fe20003800000 */
[----:B------:R-:W-:Y:S02]  /*2a400*/  SHF.R.S32.HI R9, RZ, 0x1f, R5 ;  /* 0x0000001fff097819 */ /* 0x000fe40000011405 */
[----:B------:R-:W1:Y:S02]  /*2a410*/  SYNCS.PHASECHK.TRANS64.TRYWAIT P0, [R10+URZ+0x32440], R20 ;  /* 0x032440140a0075a7 */ /* 0x000e64000800017f */
[----:B-1----:R-:W-:Y:S05]  /*2a420*/  @!P0 BRA `(.L_x_12799) ;  /* 0x0000004800b08947 */ /* 0x002fea0003800000 */
.L_x_12910:
[----:B------:R-:W-:Y:S05]  /*2a430*/  BSYNC B1 ;  /* 0x0000000000017941 */ /* 0x000fea0003800000 */
.L_x_12798:
        /* <DEDUP_REMOVED lines=49> */
.L_x_12924:
        /* <DEDUP_REMOVED lines=8> */
.L_x_12801:
        /* <DEDUP_REMOVED lines=10> */
.L_x_12802:
[----:B------:R2:W-:Y:S01]  /*2a870*/  SYNCS.ARRIVE.TRANS64.A1T0 RZ, [R10+URZ+0x32430], RZ ;  /* 0x032430ff0aff79a7 */ /* 0x0005e2000810003f */
[----:B------:R-:W-:Y:S05]  /*2a880*/  @!P3 BRA `(.L_x_12803) ;  /* 0x000000000004b947 */ /* 0x000fea0003800000 */
[----:B------:R-:W-:Y:S01]  /*2a890*/  BPT.TRAP 0x1 ;  /* 0x000000040000795c */ /* 0x000fe20000300000 */
.L_x_12803:
[----:B------:R-:W3:Y:S01]  /*2a8a0*/  SYNCS.PHASECHK.TRANS64.TRYWAIT P0, [R10+URZ+0x32460], R20 ;  /* 0x032460140a0075a7 */ /* 0x000ee2000800017f */
[----:B------:R-:W-:Y:S04]  /*2a8b0*/  BSSY B1, `(.L_x_12804) ;  /* 0x0000002000017945 */ /* 0x000fe80003800000 */
[----:B---3--:R-:W-:Y:S05]  /*2a8c0*/  @!P0 BRA `(.L_x_12805) ;  /* 0x0000004c003c8947 */ /* 0x008fea0003800000 */
.L_x_12925:
[----:B------:R-:W-:Y:S05]  /*2a8d0*/  BSYNC B1 ;  /* 0x0000000000017941 */ /* 0x000fea0003800000 */
.L_x_12804:
        /* <DEDUP_REMOVED lines=66> */
.L_x_12939:
        /* <DEDUP_REMOVED lines=11> */
.L_x_12807:
        /* <DEDUP_REMOVED lines=10> */
.L_x_12808:
[----:B------:R1:W-:Y:S01]  /*2ae50*/  SYNCS.ARRIVE.TRANS64.A1T0 RZ, [R10+URZ+0x32450], RZ ;  /* 0x032450ff0aff79a7 */ /* 0x0003e2000810003f */
[----:B------:R-:W-:Y:S05]  /*2ae60*/  @P2 BRA `(.L_x_12809) ;  /* 0xfffffff000b02947 */ /* 0x000fea000383ffff */
.L_x_12796:
[----:B------:R-:W-:Y:S05]  /*2ae70*/  BSYNC B0 ;  /* 0x0000000000007941 */ /* 0x000fea0003800000 */
.L_x_12795:
        /* <DEDUP_REMOVED lines=20> */
.L_x_12811:
[----:B------:R-:W-:Y:S05]  /*2afc0*/  BSYNC B0 ;  /* 0x0000000000007941 */ /* 0x000fea0003800000 */
.L_x_12810:
[----:B------:R-:W-:Y:S02]  /*2afd0*/  SEL R24, R24, RZ, P0 ;  /* 0x000000ff18187207 */ /* 0x000fe40000000000 */
[----:B------:R-:W-:-:S07]  /*2afe0*/  LOP3.LUT R27, R27, R0, RZ, 0x3c, !PT ;  /* 0x000000001b1b7212 */ /* 0x000fce00078e3cff */
.L_x_12764:
[----:B------:R-:W-:Y:S05]  /*2aff0*/  BSYNC B7 ;  /* 0x0000000000077941 */ /* 0x000fea0003800000 */
.L_x_12762:
        /* <DEDUP_REMOVED lines=8> */
[----:B------:R3:W4:Y:S01]  /*2b080*/  LDS.128 R16, [R22+0x324d0] ;  /* 0x0324d00016107984 */ /* 0x0007220000000c00 */
[----:B------:R-:W-:Y:S06]  /*2b090*/  BAR.ARV 0x4, 0x180 ;  /* 0x0106000000007b1d */ /* 0x000fec0000002000 */
[----:B------:R-:W-:Y:S05]  /*2b0a0*/  BRA `(.L_x_12813) ;  /* 0x0000000c00d47947 */ /* 0x000fea0003800000 */
.L_x_12812:
        /* <DEDUP_REMOVED lines=43> */
.L_x_12949:
[----:B------:R-:W-:Y:S02]  /*2b360*/  ULDC UR4, c[0x0][0xd38] ;  /* 0x00034e0000047ab9 */ /* 0x000fe40000000800 */
[----:B------:R-:W-:-:S04]  /*2b370*/  IMAD.U32 R5, RZ, RZ, UR4 ;  /* 0x00000004ff057e24 */ /* 0x000fc8000f8e00ff */
[----:B---3--:R-:W-:-:S04]  /*2b380*/  IMAD R14, R14, R5, RZ ;  /* 0x000000050e0e7224 */ /* 0x008fc800078e02ff */
[----:B------:R-:W-:-:S05]  /*2b390*/  IMAD.IADD R7, R7, 0x1, R14 ;  /* 0x0000000107077824 */ /* 0x000fca00078e020e */
[----:B------:R-:W-:-:S13]  /*2b3a0*/  ISETP.GT.AND P6, PT, R7, R0, PT ;  /* 0x000000000700720c */ /* 0x000fda0003fc4270 */
[----:B------:R-:W-:Y:S05]  /*2b3b0*/  @P6 BRA `(.L_x_12815) ;  /* 0x0000000000a46947 */ /* 0x000fea0003800000 */
.L_x_12818:
        /* <DEDUP_REMOVED lines=35> */
.L_x_12957:
[----:B------:R-:W-:Y:S02]  /*2b5f0*/  ULDC UR4, c[0x0][0xd38] ;  /* 0x00034e0000047ab9 */ /* 0x000fe40000000800 */
[----:B------:R-:W-:-:S04]  /*2b600*/  IMAD.U32 R5, RZ, RZ, UR4 ;  /* 0x00000004ff057e24 */ /* 0x000fc8000f8e00ff */
[----:B---3--:R-:W-:-:S04]  /*2b610*/  IMAD R14, R14, R5, RZ ;  /* 0x000000050e0e7224 */ /* 0x008fc800078e02ff */
[----:B------:R-:W-:-:S05]  /*2b620*/  IMAD.IADD R7, R14, 0x1, R7 ;  /* 0x000000010e077824 */ /* 0x000fca00078e0207 */
[----:B------:R-:W-:-:S13]  /*2b630*/  ISETP.GT.AND P6, PT, R7, R0, PT ;  /* 0x000000000700720c */ /* 0x000fda0003fc4270 */
[----:B------:R-:W-:Y:S05]  /*2b640*/  @!P6 BRA `(.L_x_12818) ;  /* 0xfffffffc005ce947 */ /* 0x000fea000383ffff */
.L_x_12815:
[----:B------:R-:W-:Y:S01]  /*2b650*/  IMAD.IADD R7, R7, 0x1, -R14 ;  /* 0x0000000107077824 */ /* 0x000fe200078e0a0e */
[----:B------:R-:W-:-:S03]  /*2b660*/  UMOV UR4, 0xffffffff ;  /* 0xffffffff00047882 */ /* 0x000fc60000000000 */
[----:B------:R-:W-:-:S05]  /*2b670*/  IMAD R3, R2, R5, R7 ;  /* 0x0000000502037224 */ /* 0x000fca00078e0207 */
[----:B------:R-:W-:Y:S01]  /*2b680*/  ISETP.GT.AND P6, PT, R3, R0, PT ;  /* 0x000000000300720c */ /* 0x000fe20003fc4270 */
[----:B------:R-:W-:-:S12]  /*2b690*/  BRA.DIV UR4, `(.L_x_12819) ;  /* 0x0000004e049c7947 */ /* 0x000fd8000b800000 */
[----:B------:R-:W-:-:S04]  /*2b6a0*/  VOTE.ANY R3, PT, !P6 ;  /* 0x0000000000037806 */ /* 0x000fc800070e0100 */
[----:B------:R-:W3:Y:S02]  /*2b6b0*/  POPC R12, R3 ;  /* 0x00000003000c7309 */ /* 0x000ee40000000000 */
[----:B---3--:R3:W4:Y:S01]  /*2b6c0*/  SHFL.IDX PT, R17, R17, R12, 0x1f ;  /* 0x00001f0c11117589 */ /* 0x00872200000e0000 */
[----:B------:R-:W-:-:S03]  /*2b6d0*/  IMAD.IADD R19, R12, 0x1, R19 ;  /* 0x000000010c137824 */ /* 0x000fc600078e0213 */
[----:B------:R3:W0:Y:S04]  /*2b6e0*/  SHFL.IDX PT, R4, R4, R12, 0x1f ;  /* 0x00001f0c04047589 */ /* 0x00062800000e0000 */
.L_x_12962:
[----:B------:R-:W-:-:S13]  /*2b6f0*/  ISETP.NE.AND P0, PT, R3, RZ, PT ;  /* 0x000000ff0300720c */ /* 0x000fda0003f05270 */
[----:B------:R-:W-:Y:S05]  /*2b700*/  @!P0 BRA `(.L_x_12820) ;  /* 0x0000000000108947 */ /* 0x000fea0003800000 */
[----:B------:R-:W-:Y:S01]  /*2b710*/  UMOV UR4, 0xffffffff ;  /* 0xffffffff00047882 */ /* 0x000fe20000000000 */
[----:B---3--:R-:W-:Y:S02]  /*2b720*/  VIADD R12, R12, 0xffffffff ;  /* 0xffffffff0c0c7836 */ /* 0x008fe40000000000 */
[----:B------:R-:W-:Y:S05]  /*2b730*/  BRA.DIV UR4, `(.L_x_12821) ;  /* 0x0000004e04d07947 */ /* 0x000fea000b800000 */
[----:B------:R3:W0:Y:S02]  /*2b740*/  SHFL.IDX PT, R6, R2, R12, 0x1f ;  /* 0x00001f0c02067589 */ /* 0x00062400000e0000 */
.L_x_12820:
[----:B0-----:R-:W-:Y:S01]  /*2b750*/  ISETP.NE.AND P0, PT, R4, 0x1, PT ;  /* 0x000000010400780c */ /* 0x001fe20003f05270 */
[----:B------:R-:W-:-:S04]  /*2b760*/  IMAD R16, R6, R5, R7 ;  /* 0x0000000506107224 */ /* 0x000fc800078e0207 */
[----:B------:R-:W-:-:S08]  /*2b770*/  IMAD.IADD R0, R0, 0x1, -R16 ;  /* 0x0000000100007824 */ /* 0x000fd000078e0a10 */
[----:B------:R-:W-:Y:S05]  /*2b780*/  @!P0 BRA `(.L_x_12822) ;  /* 0x0000000000dc8947 */ /* 0x000fea0003800000 */
[-C--:B----4-:R-:W-:Y:S02]  /*2b790*/  IABS R6, R17.reuse ;  /* 0x0000001100067213 */ /* 0x090fe40000000000 */
[----:B------:R-:W-:Y:S02]  /*2b7a0*/  IABS R5, R4 ;  /* 0x0000000400057213 */ /* 0x000fe40000000000 */
[----:B------:R-:W0:Y:S08]  /*2b7b0*/  I2F.RP R7, R6 ;  /* 0x0000000600077306 */ /* 0x000e300000209400 */
[----:B------:R-:W4:Y:S08]  /*2b7c0*/  I2F.RP R8, R5 ;  /* 0x0000000500087306 */ /* 0x000f300000209400 */
[----:B0-----:R-:W3:Y:S08]  /*2b7d0*/  MUFU.RCP R7, R7 ;  /* 0x0000000700077308 */ /* 0x001ef00000001000 */
[----:B----4-:R-:W-:Y:S01]  /*2b7e0*/  MUFU.RCP R8, R8 ;  /* 0x0000000800087308 */ /* 0x010fe20000001000 */
[----:B---3--:R-:W-:Y:S01]  /*2b7f0*/  VIADD R2, R7, 0xffffffe ;  /* 0x0ffffffe07027836 */ /* 0x008fe20000000000 */
[----:B------:R-:W-:-:S06]  /*2b800*/  IABS R7, R17 ;  /* 0x0000001100077213 */ /* 0x000fcc0000000000 */
[----:B------:R0:W3:Y:S02]  /*2b810*/  F2I.FTZ.U32.TRUNC.NTZ R3, R2 ;  /* 0x0000000200037305 */ /* 0x0000e4000021f000 */
[----:B0-----:R-:W-:Y:S02]  /*2b820*/  IMAD.MOV.U32 R2, RZ, RZ, RZ ;  /* 0x000000ffff027224 */ /* 0x001fe400078e00ff */
[----:B---3--:R-:W-:-:S04]  /*2b830*/  IMAD.MOV R9, RZ, RZ, -R3 ;  /* 0x000000ffff097224 */ /* 0x008fc800078e0a03 */
        /* <DEDUP_REMOVED lines=44> */
.L_x_12822:
[----:B---3--:R-:W0:Y:S02]  /*2bb00*/  LDC.64 R2, c[0x0][0xd90] ;  /* 0x00036400ff027b82 */ /* 0x008e240000000a00 */
[----:B0-----:R-:W-:-:S05]  /*2bb10*/  IMAD.WIDE R2, R19, 0x4, R2 ;  /* 0x0000000413027825 */ /* 0x001fca00078e0202 */
[----:B------:R0:W4:Y:S02]  /*2bb20*/  LDG.E R6, desc[UR36][R2.64] ;  /* 0x0000002402067981 */ /* 0x000124000c1e1900 */
[----:B0-----:R-:W-:Y:S02]  /*2bb30*/  IMAD.MOV.U32 R2, RZ, RZ, RZ ;  /* 0x000000ffff027224 */ /* 0x001fe400078e00ff */
[----:B----4-:R-:W-:-:S05]  /*2bb40*/  IMAD R7, R17, R6, RZ ;  /* 0x0000000611077224 */ /* 0x010fca00078e02ff */
        /* <DEDUP_REMOVED lines=55> */
.L_x_12823:
[----:B------:R-:W-:-:S05]  /*2bec0*/  LOP3.LUT R2, RZ, R2, RZ, 0x33, !PT ;  /* 0x00000002ff027212 */ /* 0x000fca00078e33ff */
[----:B------:R-:W-:Y:S01]  /*2bed0*/  IMAD.IADD R17, R17, 0x1, R2 ;  /* 0x0000000111117824 */ /* 0x000fe200078e0202 */
[----:B------:R-:W-:Y:S06]  /*2bee0*/  BRA `(.L_x_12824) ;  /* 0x00000000001c7947 */ /* 0x000fec0003800000 */
.L_x_12816:
[----:B------:R-:W-:Y:S01]  /*2bef0*/  UMOV UR4, URZ ;  /* 0x0000003f00047c82 */ /* 0x000fe20008000000 */
[----:B------:R-:W-:Y:S01]  /*2bf00*/  UMOV UR5, URZ ;  /* 0x0000003f00057c82 */ /* 0x000fe20008000000 */
[----:B------:R-:W-:Y:S01]  /*2bf10*/  ULDC UR6, c[0x0][0xd3c] ;  /* 0x00034f0000067ab9 */ /* 0x000fe20000000800 */
[----:B------:R-:W-:Y:S02]  /*2bf20*/  IMAD.MOV.U32 R16, RZ, RZ, R0 ;  /* 0x000000ffff107224 */ /* 0x000fe400078e0000 */
[----:B------:R-:W-:Y:S02]  /*2bf30*/  IMAD.U32 R17, RZ, RZ, UR4 ;  /* 0x00000004ff117e24 */ /* 0x000fe4000f8e00ff */
[----:B------:R-:W-:Y:S02]  /*2bf40*/  IMAD.U32 R18, RZ, RZ, UR5 ;  /* 0x00000005ff127e24 */ /* 0x000fe4000f8e00ff */
[----:B------:R-:W-:-:S07]  /*2bf50*/  IMAD.U32 R19, RZ, RZ, UR6 ;  /* 0x00000006ff137e24 */ /* 0x000fce000f8e00ff */
.L_x_12824:
        /* <DEDUP_REMOVED lines=10> */
.L_x_12813:
[----:B------:R-:W-:Y:S02]  /*2c000*/  ULDC UR4, c[0x0][0xd3c] ;  /* 0x00034f0000047ab9 */ /* 0x000fe40000000800 */
[----:B----4-:R-:W-:-:S13]  /*2c010*/  ISETP.GE.AND P0, PT, R19, UR4, PT ;  /* 0x0000000413007c0c */ /* 0x010fda000bf06270 */
[----:B------:R-:W-:Y:S05]  /*2c020*/  @!P0 BRA `(.L_x_12825) ;  /* 0xffffffa400148947 */ /* 0x000fea000383ffff */
[----:B------:R-:W-:Y:S05]  /*2c030*/  BSYNC B8 ;  /* 0x0000000000087941 */ /* 0x000fea0003800000 */
.L_x_12748:
        /* <DEDUP_REMOVED lines=12> */
.L_x_12965:
[----:B------:R-:W-:Y:S05]  /*2c100*/  BSYNC B0 ;  /* 0x0000000000007941 */ /* 0x000fea0003800000 */
.L_x_12826:
[----:B------:R-:W-:-:S03]  /*2c110*/  UMOV UR4, 0xffffffff ;  /* 0xffffffff00047882 */ /* 0x000fc60000000000 */
[----:B------:R-:W-:Y:S05]  /*2c120*/  BRA.DIV UR4, `(.L_x_12828) ;  /* 0x0000004604907947 */ /* 0x000fea000b800000 */
[----:B0-----:R-:W0:Y:S02]  /*2c130*/  S2R R0, SR_TID.X ;  /* 0x0000000000007919 */ /* 0x001e240000002100 */
[----:B0-----:R-:W-:-:S04]  /*2c140*/  SHF.R.U32.HI R0, RZ, 0x5, R0 ;  /* 0x00000005ff007819 */ /* 0x001fc80000011600 */
[----:B------:R-:W-:-:S05]  /*2c150*/  LOP3.LUT R0, R0, 0x3, RZ, 0xc0, !PT ;  /* 0x0000000300007812 */ /* 0x000fca00078ec0ff */
[----:B------:R0:W4:Y:S02]  /*2c160*/  SHFL.IDX PT, R14, R0, RZ, 0x1f ;  /* 0x00001fff000e7589 */ /* 0x00012400000e0000 */
.L_x_12968:
[----:B----4-:R-:W-:Y:S01]  /*2c170*/  ISETP.NE.AND P0, PT, R14, RZ, PT ;  /* 0x000000ff0e00720c */ /* 0x010fe20003f05270 */
[----:B------:R-:W-:-:S12]  /*2c180*/  BSSY B0, `(.L_x_12829) ;  /* 0x0000026000007945 */ /* 0x000fd80003800000 */
[----:B------:R-:W-:Y:S05]  /*2c190*/  @P0 BRA `(.L_x_12830) ;  /* 0x0000000000900947 */ /* 0x000fea0003800000 */
[----:B------:R-:W-:-:S03]  /*2c1a0*/  UMOV UR4, 0xffffffff ;  /* 0xffffffff00047882 */ /* 0x000fc60000000000 */
[----:B------:R-:W-:Y:S05]  /*2c1b0*/  BRA.DIV UR4, `(.L_x_12831) ;  /* 0x0000004604a07947 */ /* 0x000fea000b800000 */
[----:B------:R-:W-:-:S13]  /*2c1c0*/  ELECT P6, URZ, PT ;  /* 0x00000000003f782f */ /* 0x000fda00038c0000 */
.L_x_12971:
[----:B------:R-:W-:Y:S05]  /*2c1d0*/  @!P6 BRA `(.L_x_12830) ;  /* 0x000000000080e947 */ /* 0x000fea0003800000 */
[----:B0-----:R-:W4:Y:S02]  /*2c1e0*/  LDL R0, [R1+0x4c8] ;  /* 0x0004c80001007983 */ /* 0x001f240000100800 */
[----:B----4-:R-:W-:-:S13]  /*2c1f0*/  R2UR UR4, R0 ;  /* 0x00000000000472ca */ /* 0x010fda00000e0000 */
[----:B------:R-:W-:-:S06]  /*2c200*/  ULOP3.LUT UR4, UR4, 0x2, URZ, 0xfc, !UPT ;  /* 0x0000000204047892 */ /* 0x000fcc000f8efc3f */
[----:B------:R-:W-:-:S05]  /*2c210*/  IMAD.U32 R0, RZ, RZ, UR4 ;  /* 0x00000004ff007e24 */ /* 0x000fca000f8e00ff */
[----:B------:R-:W-:-:S13]  /*2c220*/  ISETP.NE.AND P0, PT, R0, 0x3, PT ;  /* 0x000000030000780c */ /* 0x000fda0003f05270 */
[----:B------:R-:W-:Y:S05]  /*2c230*/  @!P0 BRA `(.L_x_12832) ;  /* 0x0000000000048947 */ /* 0x000fea0003800000 */
[----:B------:R-:W-:Y:S01]  /*2c240*/  BPT.TRAP 0x1 ;  /* 0x000000040000795c */ /* 0x000fe20000300000 */
.L_x_12832:
[C---:B------:R-:W-:Y:S01]  /*2c250*/  IMAD R3, R24.reuse, 0x8, R5 ;  /* 0x0000000818037824 */ /* 0x040fe200078e0205 */
[----:B------:R-:W-:Y:S01]  /*2c260*/  SHF.L.U32 R2, R27, 0x1f, RZ ;  /* 0x0000001f1b027819 */ /* 0x000fe200000006ff */
[----:B------:R-:W-:-:S03]  /*2c270*/  VIADD R24, R24, 0x1 ;  /* 0x0000000118187836 */ /* 0x000fc60000000000 */
[----:B------:R-:W0:Y:S02]  /*2c280*/  SYNCS.PHASECHK.TRANS64.TRYWAIT P1, [R3+URZ+0x32440], R2 ;  /* 0x03244002030075a7 */ /* 0x000e24000802017f */
[----:B------:R-:W-:-:S04]  /*2c290*/  ISETP.NE.AND P2, PT, R24, 0x2, PT ;  /* 0x000000021800780c */ /* 0x000fc80003f45270 */
[----:B------:R-:W-:Y:S01]  /*2c2a0*/  SEL R0, RZ, 0x1, P2 ;  /* 0x00000001ff007807 */ /* 0x000fe20001000000 */
[----:B0-----:R-:W-:Y:S08]  /*2c2b0*/  @!P1 BRA `(.L_x_12833) ;  /* 0x0000004400809947 */ /* 0x001ff00003800000 */
.L_x_12972:
[----:B------:R-:W-:Y:S02]  /*2c2c0*/  SEL R24, R24, RZ, P2 ;  /* 0x000000ff18187207 */ /* 0x000fe40001000000 */
[----:B------:R-:W-:Y:S01]  /*2c2d0*/  LOP3.LUT R0, R27, R0, RZ, 0x3c, !PT ;  /* 0x000000001b007212 */ /* 0x000fe200078e3cff */
[----:B------:R-:W-:Y:S06]  /*2c2e0*/  @!P0 BRA `(.L_x_12834) ;  /* 0x0000000000048947 */ /* 0x000fec0003800000 */
[----:B------:R-:W-:Y:S01]  /*2c2f0*/  BPT.TRAP 0x1 ;  /* 0x000000040000795c */ /* 0x000fe20000300000 */
.L_x_12834:
[----:B------:R-:W-:Y:S01]  /*2c300*/  IMAD R5, R24, 0x8, R5 ;  /* 0x0000000818057824 */ /* 0x000fe200078e0205 */
[----:B------:R-:W-:-:S04]  /*2c310*/  SHF.L.U32 R0, R0, 0x1f, RZ ;  /* 0x0000001f00007819 */ /* 0x000fc800000006ff */
[----:B------:R-:W4:Y:S02]  /*2c320*/  SYNCS.PHASECHK.TRANS64.TRYWAIT P1, [R5+URZ+0x32440], R0 ;  /* 0x03244000050075a7 */ /* 0x000f24000802017f */
[----:B----4-:R-:W-:Y:S05]  /*2c330*/  @!P1 BRA `(.L_x_12835) ;  /* 0x0000004400749947 */ /* 0x010fea0003800000 */
.L_x_12973:
[----:B------:R-:W-:Y:S05]  /*2c340*/  @!P0 BRA `(.L_x_12836) ;  /* 0x0000000000048947 */ /* 0x000fea0003800000 */
[----:B------:R-:W-:Y:S01]  /*2c350*/  BPT.TRAP 0x1 ;  /* 0x000000040000795c */ /* 0x000fe20000300000 */
.L_x_12836:
[----:B------:R-:W5:Y:S02]  /*2c360*/  SYNCS.PHASECHK.TRANS64.TRYWAIT P1, [R3+URZ+0x32460], R2 ;  /* 0x03246002030075a7 */ /* 0x000f64000802017f */
[----:B-----5:R-:W-:Y:S05]  /*2c370*/  @!P1 BRA `(.L_x_12837) ;  /* 0x0000004400789947 */ /* 0x020fea0003800000 */
.L_x_12974:
[----:B------:R-:W-:Y:S05]  /*2c380*/  @!P0 BRA `(.L_x_12838) ;  /* 0x0000000000048947 */ /* 0x000fea0003800000 */
[----:B------:R-:W-:Y:S01]  /*2c390*/  BPT.TRAP 0x1 ;  /* 0x000000040000795c */ /* 0x000fe20000300000 */
.L_x_12838:
[----:B------:R0:W0:Y:S02]  /*2c3a0*/  SYNCS.PHASECHK.TRANS64.TRYWAIT P0, [R5+URZ+0x32460], R0 ;  /* 0x03246000050075a7 */ /* 0x000024000800017f */
[----:B0-----:R-:W-:Y:S05]  /*2c3b0*/  @!P0 NANOSLEEP.SYNCS 0x989680 ;  /* 0x009896800000895d */ /* 0x001fea0003900000 */
[----:B------:R-:W0:Y:S02]  /*2c3c0*/  @!P0 SYNCS.PHASECHK.TRANS64 P0, [R5+URZ+0x32460], R0 ;  /* 0x03246000050085a7 */ /* 0x000e24000800007f */
[----:B0-----:R-:W-:Y:S05]  /*2c3d0*/  @!P0 BRA `(.L_x_12838) ;  /* 0xfffffffc00f08947 */ /* 0x001fea000383ffff */
.L_x_12830:
[----:B------:R-:W-:Y:S05]  /*2c3e0*/  BSYNC B0 ;  /* 0x0000000000007941 */ /* 0x000fea0003800000 */
.L_x_12829:
[----:B------:R-:W-:Y:S05]  /*2c3f0*/  EXIT ;  /* 0x000000000000794d */ /* 0x000fea0003800000 */
.L_x_12621:
[----:B0-----:R0:W1:Y:S02]  /*2c400*/  SYNCS.PHASECHK.TRANS64.TRYWAIT P0, [R72+URZ+0x32400], R11 ;  /* 0x0324000b480075a7 */ /* 0x001064000800017f */
[----:B-1----:R-:W-:Y:S05]  /*2c410*/  @!P0 NANOSLEEP.SYNCS 0x989680 ;  /* 0x009896800000895d */ /* 0x002fea0003900000 */
[----:B------:R-:W1:Y:S02]  /*2c420*/  @!P0 SYNCS.PHASECHK.TRANS64 P0, [R72+URZ+0x32400], R11 ;  /* 0x0324000b480085a7 */ /* 0x000e64000800007f */
[----:B-1----:R-:W-:Y:S05]  /*2c430*/  @!P0 BRA `(.L_x_12621) ;  /* 0xfffffffc00f08947 */ /* 0x002fea000383ffff */
[----:B------:R-:W-:Y:S05]  /*2c440*/  BRA `(.L_x_12839) ;  /* 0xfffffd6800507947 */ /* 0x000fea000383ffff */
.L_x_12628:
[----:B-1----:R1:W2:Y:S02]  /*2c450*/  SYNCS.PHASECHK.TRANS64.TRYWAIT P0, [R10+URZ], R11 ;  /* 0x0000000b0a0075a7 */ /* 0x0022a4000800017f */
[----:B--2---:R-:W-:Y:S05]  /*2c460*/  @!P0 NANOSLEEP.SYNCS 0x989680 ;  /* 0x009896800000895d */ /* 0x004fea0003900000 */
[----:B------:R-:W2:Y:S02]  /*2c470*/  @!P0 SYNCS.PHASECHK.TRANS64 P0, [R10+URZ], R11 ;  /* 0x0000000b0a0085a7 */ /* 0x000ea4000800007f */
[----:B--2---:R-:W-:Y:S05]  /*2c480*/  @!P0 BRA `(.L_x_12628) ;  /* 0xfffffffc00f08947 */ /* 0x004fea000383ffff */
[----:B------:R-:W-:Y:S05]  /*2c490*/  BRA `(.L_x_12627) ;  /* 0xfffffd6c00787947 */ /* 0x000fea000383ffff */
.L_x_12630:
[----:B0-----:R0:W1:Y:S02]  /*2c4a0*/  SYNCS.PHASECHK.TRANS64.TRYWAIT P0, [R72+URZ+0x32410], R7 ;  /* 0x03241007480075a7 */ /* 0x001064000800017f */
[----:B-1----:R-:W-:Y:S05]  /*2c4b0*/  @!P0 NANOSLEEP.SYNCS 0x989680 ;  /* 0x009896800000895d */ /* 0x002fea0003900000 */
[----:B------:R-:W1:Y:S02]  /*2c4c0*/  @!P0 SYNCS.PHASECHK.TRANS64 P0, [R72+URZ+0x32410], R7 ;  /* 0x03241007480085a7 */ /* 0x000e64000800007f */
[----:B-1----:R-:W-:Y:S05]  /*2c4d0*/  @!P0 BRA `(.L_x_12630) ;  /* 0xfffffffc00f08947 */ /* 0x002fea000383ffff */
[----:B------:R-:W-:Y:S05]  /*2c4e0*/  BRA `(.L_x_12840) ;  /* 0xfffffd7000507947 */ /* 0x000fea000383ffff */
.L_x_12637:
[----:B-1----:R1:W2:Y:S02]  /*2c4f0*/  SYNCS.PHASECHK.TRANS64.TRYWAIT P0, [R10+URZ], R11 ;  /* 0x0000000b0a0075a7 */ /* 0x0022a4000800017f */
[----:B--2---:R-:W-:Y:S05]  /*2c500*/  @!P0 NANOSLEEP.SYNCS 0x989680 ;  /* 0x009896800000895d */ /* 0x004fea0003900000 */
[----:B------:R-:W2:Y:S02]  /*2c510*/  @!P0 SYNCS.PHASECHK.TRANS64 P0, [R10+URZ], R11 ;  /* 0x0000000b0a0085a7 */ /* 0x000ea4000800007f */
[----:B--2---:R-:W-:Y:S05]  /*2c520*/  @!P0 BRA `(.L_x_12637) ;  /* 0xfffffffc00f08947 */ /* 0x004fea000383ffff */
[----:B------:R-:W-:Y:S05]  /*2c530*/  BRA `(.L_x_12636) ;  /* 0xfffffd7000947947 */ /* 0x000fea000383ffff */
.L_x_12671:
[----:B0-----:R0:W2:Y:S02]  /*2c540*/  SYNCS.PHASECHK.TRANS64.TRYWAIT P0, [R6+URZ], R7 ;  /* 0x00000007060075a7 */ /* 0x0010a4000800017f */
[----:B--2---:R-:W-:Y:S05]  /*2c550*/  @!P0 NANOSLEEP.SYNCS 0x989680 ;  /* 0x009896800000895d */ /* 0x004fea0003900000 */
[----:B------:R-:W2:Y:S02]  /*2c560*/  @!P0 SYNCS.PHASECHK.TRANS64 P0, [R6+URZ], R7 ;  /* 0x00000007060085a7 */ /* 0x000ea4000800007f */
[----:B--2---:R-:W-:Y:S05]  /*2c570*/  @!P0 BRA `(.L_x_12671) ;  /* 0xfffffffc00f08947 */ /* 0x004fea000383ffff */
[----:B------:R-:W-:Y:S05]  /*2c580*/  BRA `(.L_x_12670) ;  /* 0xfffffddc00dc7947 */ /* 0x000fea000383ffff */
.L_x_12678:
[----:B0-----:R0:W1:Y:S02]  /*2c590*/  SYNCS.PHASECHK.TRANS64.TRYWAIT P0, [R6+URZ], R7 ;  /* 0x00000007060075a7 */ /* 0x001064000800017f */
[----:B-1----:R-:W-:Y:S05]  /*2c5a0*/  @!P0 NANOSLEEP.SYNCS 0x989680 ;  /* 0x009896800000895d */ /* 0x002fea0003900000 */
[----:B------:R-:W1:Y:S02]  /*2c5b0*/  @!P0 SYNCS.PHASECHK.TRANS64 P0, [R6+URZ], R7 ;  /* 0x00000007060085a7 */ /* 0x000e64000800007f */
[----:B-1----:R-:W-:Y:S05]  /*2c5c0*/  @!P0 BRA `(.L_x_12678) ;  /* 0xfffffffc00f08947 */ /* 0x002fea000383ffff */
[----:B------:R-:W-:Y:S05]  /*2c5d0*/  BRA `(.L_x_12677) ;  /* 0xfffffde400007947 */ /* 0x000fea000383ffff */
.L_x_12691:
[----:B0-----:R0:W2:Y:S02]  /*2c5e0*/  SYNCS.PHASECHK.TRANS64.TRYWAIT P0, [R0+URZ], R7 ;  /* 0x00000007000075a7 */ /* 0x0010a4000800017f */
[----:B--2---:R-:W-:Y:S05]  /*2c5f0*/  @!P0 NANOSLEEP.SYNCS 0x989680 ;  /* 0x009896800000895d */ /* 0x004fea0003900000 */
[----:B------:R-:W2:Y:S02]  /*2c600*/  @!P0 SYNCS.PHASECHK.TRANS64 P0, [R0+URZ], R7 ;  /* 0x00000007000085a7 */ /* 0x000ea4000800007f */
[----:B--2---:R-:W-:Y:S05]  /*2c610*/  @!P0 BRA `(.L_x_12691) ;  /* 0xfffffffc00f08947 */ /* 0x004fea000383ffff */
[----:B------:R-:W-:Y:S05]  /*2c620*/  BRA `(.L_x_12690) ;  /* 0xfffffe7c00787947 */ /* 0x000fea000383ffff */
.L_x_12698:
[----:B0-----:R0:W2:Y:S02]  /*2c630*/  SYNCS.PHASECHK.TRANS64.TRYWAIT P0, [R6+URZ], R7 ;  /* 0x00000007060075a7 */ /* 0x0010a4000800017f */
[----:B--2---:R-:W-:Y:S05]  /*2c640*/  @!P0 NANOSLEEP.SYNCS 0x989680 ;  /* 0x009896800000895d */ /* 0x004fea0003900000 */
[----:B------:R-:W2:Y:S02]  /*2c650*/  @!P0 SYNCS.PHASECHK.TRANS64 P0, [R6+URZ], R7 ;  /* 0x00000007060085a7 */ /* 0x000ea4000800007f */
[----:B--2---:R-:W-:Y:S05]  /*2c660*/  @!P0 BRA `(.L_x_12698) ;  /* 0xfffffffc00f08947 */ /* 0x004fea000383ffff */
[----:B------:R-:W-:Y:S05]  /*2c670*/  BRA `(.L_x_12697) ;  /* 0xfffffe8000b07947 */ /* 0x000fea000383ffff */
.L_x_12770:
        /* <DEDUP_REMOVED lines=10> */
.L_x_12842:
[----:B------:R-:W-:Y:S05]  /*2c720*/  BSYNC B0 ;  /* 0x0000000000007941 */ /* 0x000fea0003800000 */
.L_x_12841:
[----:B------:R-:W-:Y:S05]  /*2c730*/  BRA `(.L_x_12843) ;  /* 0xffffffac00d07947 */ /* 0x000fea000383ffff */
.L_x_12773:
[----:B-1----:R1:W2:Y:S02]  /*2c740*/  SYNCS.PHASECHK.TRANS64.TRYWAIT P0, [R17+URZ+0x32440], R0 ;  /* 0x03244000110075a7 */ /* 0x0022a4000800017f */
[----:B--2---:R-:W-:Y:S05]  /*2c750*/  @!P0 NANOSLEEP.SYNCS 0x989680 ;  /* 0x009896800000895d */ /* 0x004fea0003900000 */
[----:B------:R-:W2:Y:S02]  /*2c760*/  @!P0 SYNCS.PHASECHK.TRANS64 P0, [R17+URZ+0x32440], R0 ;  /* 0x03244000110085a7 */ /* 0x000ea4000800007f */
[----:B--2---:R-:W-:Y:S05]  /*2c770*/  @!P0 BRA `(.L_x_12773) ;  /* 0xfffffffc00f08947 */ /* 0x004fea000383ffff */
[----:B------:R-:W-:Y:S05]  /*2c780*/  BRA `(.L_x_12844) ;  /* 0xffffffb000707947 */ /* 0x000fea000383ffff */
.L_x_12774:
        /* <DEDUP_REMOVED lines=8> */
.L_x_12846:
[----:B------:R-:W-:Y:S05]  /*2c810*/  BSYNC B0 ;  /* 0x0000000000007941 */ /* 0x000fea0003800000 */
.L_x_12845:
        /* <DEDUP_REMOVED lines=9> */
.L_x_12847:
[----:B------:R-:W-:Y:S02]  /*2c8b0*/  IMAD.MOV.U32 R13, RZ, RZ, R4 ;  /* 0x000000ffff0d7224 */ /* 0x000fe400078e0004 */
[----:B------:R-:W-:Y:S02]  /*2c8c0*/  IMAD.MOV.U32 R12, RZ, RZ, 0x1 ;  /* 0x00000001ff0c7424 */ /* 0x000fe400078e00ff */
[----:B------:R-:W-:-:S07]  /*2c8d0*/  IMAD.MOV.U32 R3, RZ, RZ, R14 ;  /* 0x000000ffff037224 */ /* 0x000fce00078e000e */
[----:B------:R-:W-:Y:S05]  /*2c8e0*/  WARPSYNC.COLLECTIVE R15, `(.L_x_12848) ;  /* 0x000000000f087348 */ /* 0x000fea0003c00000 */
[----:B------:R0:W1:Y:S02]  /*2c8f0*/  SHFL.IDX P6, R14, R13, R12, R11 ;  /* 0x0000000c0d0e7389 */ /* 0x00006400000c000b */
[----:B01----:R-:W-:Y:S01]  /*2c900*/  ENDCOLLECTIVE ;  /* 0x000000000000791b */ /* 0x003fe20003800000 */
.L_x_12848:
        /* <DEDUP_REMOVED lines=15> */
.L_x_12849:
[----:B------:R-:W-:Y:S02]  /*2ca00*/  @P0 IMAD R6, R5, 0x2, R22 ;  /* 0x0000000205060824 */ /* 0x000fe400078e0216 */
[----:B------:R-:W-:Y:S02]  /*2ca10*/  IMAD.MOV.U32 R13, RZ, RZ, R4 ;  /* 0x000000ffff0d7224 */ /* 0x000fe400078e0004 */
[----:B------:R-:W-:Y:S02]  /*2ca20*/  IMAD.MOV.U32 R12, RZ, RZ, 0x2 ;  /* 0x00000002ff0c7424 */ /* 0x000fe400078e00ff */
[----:B------:R-:W-:-:S07]  /*2ca30*/  IMAD.MOV.U32 R3, RZ, RZ, R14 ;  /* 0x000000ffff037224 */ /* 0x000fce00078e000e */
[----:B------:R-:W-:Y:S05]  /*2ca40*/  WARPSYNC.COLLECTIVE R15, `(.L_x_12850) ;  /* 0x000000000f087348 */ /* 0x000fea0003c00000 */
[----:B------:R0:W1:Y:S02]  /*2ca50*/  SHFL.IDX P6, R14, R13, R12, R11 ;  /* 0x0000000c0d0e7389 */ /* 0x00006400000c000b */
[----:B01----:R-:W-:Y:S01]  /*2ca60*/  ENDCOLLECTIVE ;  /* 0x000000000000791b */ /* 0x003fe20003800000 */
.L_x_12850:
        /* <DEDUP_REMOVED lines=15> */
.L_x_12851:
[----:B------:R-:W-:Y:S02]  /*2cb60*/  @P0 IMAD R6, R5, 0x2, R22 ;  /* 0x0000000205060824 */ /* 0x000fe400078e0216 */
[----:B------:R-:W-:Y:S02]  /*2cb70*/  IMAD.MOV.U32 R13, RZ, RZ, R4 ;  /* 0x000000ffff0d7224 */ /* 0x000fe400078e0004 */
[----:B------:R-:W-:Y:S02]  /*2cb80*/  IMAD.MOV.U32 R12, RZ, RZ, 0x3 ;  /* 0x00000003ff0c7424 */ /* 0x000fe400078e00ff */
[----:B------:R-:W-:-:S07]  /*2cb90*/  IMAD.MOV.U32 R3, RZ, RZ, R14 ;  /* 0x000000ffff037224 */ /* 0x000fce00078e000e */
[----:B------:R-:W-:Y:S05]  /*2cba0*/  WARPSYNC.COLLECTIVE R15, `(.L_x_12852) ;  /* 0x000000000f087348 */ /* 0x000fea0003c00000 */
[----:B------:R0:W1:Y:S02]  /*2cbb0*/  SHFL.IDX P6, R14, R13, R12, R11 ;  /* 0x0000000c0d0e7389 */ /* 0x00006400000c000b */
[----:B01----:R-:W-:Y:S01]  /*2cbc0*/  ENDCOLLECTIVE ;  /* 0x000000000000791b */ /* 0x003fe20003800000 */
.L_x_12852:
        /* <DEDUP_REMOVED lines=15> */
.L_x_12853:
[----:B------:R-:W-:Y:S02]  /*2ccc0*/  @P0 IMAD R6, R5, 0x2, R22 ;  /* 0x0000000205060824 */ /* 0x000fe400078e0216 */
[----:B------:R-:W-:Y:S02]  /*2ccd0*/  IMAD.MOV.U32 R13, RZ, RZ, R4 ;  /* 0x000000ffff0d7224 */ /* 0x000fe400078e0004 */
[----:B------:R-:W-:Y:S02]  /*2cce0*/  IMAD.MOV.U32 R12, RZ, RZ, 0x4 ;  /* 0x00000004ff0c7424 */ /* 0x000fe400078e00ff */
[----:B------:R-:W-:-:S07]  /*2ccf0*/  IMAD.MOV.U32 R3, RZ, RZ, R14 ;  /* 0x000000ffff037224 */ /* 0x000fce00078e000e */
[----:B------:R-:W-:Y:S05]  /*2cd00*/  WARPSYNC.COLLECTIVE R15, `(.L_x_12854) ;  /* 0x000000000f087348 */ /* 0x000fea0003c00000 */
[----:B------:R0:W1:Y:S02]  /*2cd10*/  SHFL.IDX P6, R14, R13, R12, R11 ;  /* 0x0000000c0d0e7389 */ /* 0x00006400000c000b */
[----:B01----:R-:W-:Y:S01]  /*2cd20*/  ENDCOLLECTIVE ;  /* 0x000000000000791b */ /* 0x003fe20003800000 */
.L_x_12854:
        /* <DEDUP_REMOVED lines=15> */
.L_x_12855:
[----:B------:R-:W-:Y:S02]  /*2ce20*/  @P0 IMAD R6, R5, 0x2, R22 ;  /* 0x0000000205060824 */ /* 0x000fe400078e0216 */
[----:B------:R-:W-:Y:S02]  /*2ce30*/  IMAD.MOV.U32 R13, RZ, RZ, R4 ;  /* 0x000000ffff0d7224 */ /* 0x000fe400078e0004 */
[----:B------:R-:W-:Y:S02]  /*2ce40*/  IMAD.MOV.U32 R12, RZ, RZ, 0x5 ;  /* 0x00000005ff0c7424 */ /* 0x000fe400078e00ff */
[----:B------:R-:W-:-:S07]  /*2ce50*/  IMAD.MOV.U32 R3, RZ, RZ, R14 ;  /* 0x000000ffff037224 */ /* 0x000fce00078e000e */
[----:B------:R-:W-:Y:S05]  /*2ce60*/  WARPSYNC.COLLECTIVE R15, `(.L_x_12856) ;  /* 0x000000000f087348 */ /* 0x000fea0003c00000 */
[----:B------:R0:W1:Y:S02]  /*2ce70*/  SHFL.IDX P6, R14, R13, R12, R11 ;  /* 0x0000000c0d0e7389 */ /* 0x00006400000c000b */
[----:B01----:R-:W-:Y:S01]  /*2ce80*/  ENDCOLLECTIVE ;  /* 0x000000000000791b */ /* 0x003fe20003800000 */
.L_x_12856:
        /* <DEDUP_REMOVED lines=10> */
.L_x_12857:
[----:B------:R-:W-:Y:S01]  /*2cf30*/  @!PT LDS RZ, [RZ] ;  /* 0x00000000fffff984 */ /* 0x000fe20000000800 */
[----:B------:R-:W-:Y:S01]  /*2cf40*/  @!PT LDS RZ, [RZ] ;  /* 0x00000000fffff984 */ /* 0x000fe20000000800 */
[----:B------:R-:W-:Y:S01]  /*2cf50*/  @!PT LDS RZ, [RZ] ;  /* 0x00000000fffff984 */ /* 0x000fe20000000800 */
[----:B------:R1:W-:Y:S01]  /*2cf60*/  @P0 LDGSTS.E.BYPASS.LTC128B.128 [R6+0x1e400], desc[UR36][R2.64], !P2 ;  /* 0x1e40000002060fae */ /* 0x0003e2000d101d64 */
[----:B------:R-:W-:Y:S01]  /*2cf70*/  IMAD.MOV.U32 R0, RZ, RZ, R14 ;  /* 0x000000ffff007224 */ /* 0x000fe200078e000e */
[----:B------:R-:W-:Y:S06]  /*2cf80*/  BRA `(.L_x_12858) ;  /* 0xffffffac00d47947 */ /* 0x000fec000383ffff */
.L_x_12779:
[----:B------:R-:W-:Y:S01]  /*2cf90*/  IMAD.MOV.U32 R13, RZ, RZ, R4 ;  /* 0x000000ffff0d7224 */ /* 0x000fe200078e0004 */
[----:B------:R-:W-:Y:S01]  /*2cfa0*/  LOP3.LUT R23, R23, 0xffffdfff, RZ, 0xc0, !PT ;  /* 0xffffdfff17177812 */ /* 0x000fe200078ec0ff */
        /* <DEDUP_REMOVED lines=8> */
.L_x_12859:
        /* <DEDUP_REMOVED lines=8> */
.L_x_12860:
[----:B------:R-:W-:Y:S02]  /*2d0b0*/  IMAD.MOV.U32 R13, RZ, RZ, R4 ;  /* 0x000000ffff0d7224 */ /* 0x000fe400078e0004 */
[----:B------:R-:W-:Y:S02]  /*2d0c0*/  IMAD.MOV.U32 R12, RZ, RZ, 0x1 ;  /* 0x00000001ff0c7424 */ /* 0x000fe400078e00ff */
[----:B------:R-:W-:-:S07]  /*2d0d0*/  IMAD.MOV.U32 R3, RZ, RZ, R14 ;  /* 0x000000ffff037224 */ /* 0x000fce00078e000e */
[----:B------:R-:W-:Y:S05]  /*2d0e0*/  WARPSYNC.COLLECTIVE R15, `(.L_x_12861) ;  /* 0x000000000f087348 */ /* 0x000fea0003c00000 */
[----:B------:R0:W1:Y:S02]  /*2d0f0*/  SHFL.IDX P6, R14, R13, R12, R11 ;  /* 0x0000000c0d0e7389 */ /* 0x00006400000c000b */
[----:B01----:R-:W-:Y:S01]  /*2d100*/  ENDCOLLECTIVE ;  /* 0x000000000000791b */ /* 0x003fe20003800000 */
.L_x_12861:
        /* <DEDUP_REMOVED lines=13> */
.L_x_12862:
[----:B------:R-:W-:-:S05]  /*2d1e0*/  VIADD R2, R36, 0x10 ;  /* 0x0000001024027836 */ /* 0x000fca0000000000 */
[----:B------:R-:W-:Y:S01]  /*2d1f0*/  ISETP.GE.AND P2, PT, R2, R37, PT ;  /* 0x000000250200720c */ /* 0x000fe20003f46270 */
[----:B------:R-:W-:Y:S02]  /*2d200*/  IMAD.MOV.U32 R13, RZ, RZ, R4 ;  /* 0x000000ffff0d7224 */ /* 0x000fe400078e0004 */
[----:B------:R-:W-:-:S10]  /*2d210*/  IMAD.MOV.U32 R12, RZ, RZ, 0x2 ;  /* 0x00000002ff0c7424 */ /* 0x000fd400078e00ff */
[----:B------:R-:W-:Y:S01]  /*2d220*/  @P2 LOP3.LUT R23, R23, 0x1000, RZ, 0xfc, !PT ;  /* 0x0000100017172812 */ /* 0x000fe200078efcff */
[----:B------:R-:W-:-:S03]  /*2d230*/  IMAD.MOV.U32 R11, RZ, RZ, R14 ;  /* 0x000000ffff0b7224 */ /* 0x000fc600078e000e */
[----:B------:R-:W-:Y:S02]  /*2d240*/  LOP3.LUT R23, R23, 0xfffff7ff, RZ, 0xc0, !PT ;  /* 0xfffff7ff17177812 */ /* 0x000fe400078ec0ff */
[----:B------:R-:W-:-:S05]  /*2d250*/  @!P2 LEA R11, P1, R20, R11, 0x1 ;  /* 0x0000000b140ba211 */ /* 0x000fca00078208ff */
[----:B------:R-:W-:Y:S02]  /*2d260*/  @!P2 IMAD.MOV.U32 R2, RZ, RZ, R11 ;  /* 0x000000ffff02a224 */ /* 0x000fe400078e000b */
[----:B------:R-:W-:Y:S02]  /*2d270*/  IMAD.MOV.U32 R11, RZ, RZ, 0x181f ;  /* 0x0000181fff0b7424 */ /* 0x000fe400078e00ff */
[----:B------:R-:W-:-:S07]  /*2d280*/  @!P2 IMAD.X R6, RZ, RZ, R6, P1 ;  /* 0x000000ffff06a224 */ /* 0x000fce00008e0606 */
[----:B------:R-:W-:Y:S05]  /*2d290*/  WARPSYNC.COLLECTIVE R15, `(.L_x_12863) ;  /* 0x000000000f087348 */ /* 0x000fea0003c00000 */
[----:B------:R0:W1:Y:S02]  /*2d2a0*/  SHFL.IDX P6, R14, R13, R12, R11 ;  /* 0x0000000c0d0e7389 */ /* 0x00006400000c000b */
[----:B01----:R-:W-:Y:S01]  /*2d2b0*/  ENDCOLLECTIVE ;  /* 0x000000000000791b */ /* 0x003fe20003800000 */
.L_x_12863:
[----:B------:R-:W-:-:S05]  /*2d2c0*/  @!P2 IMAD.MOV.U32 R3, RZ, RZ, R6 ;  /* 0x000000ffff03a224 */ /* 0x000fca00078e0006 */
        /* <DEDUP_REMOVED lines=11> */
.L_x_12864:
        /* <DEDUP_REMOVED lines=8> */
.L_x_12865:
        /* <DEDUP_REMOVED lines=15> */
.L_x_12866:
[----:B------:R-:W-:Y:S01]  /*2d4f0*/  @P2 LOP3.LUT R23, R23, 0x200, RZ, 0xfc, !PT ;  /* 0x0000020017172812 */ /* 0x000fe200078efcff */
[----:B------:R-:W-:-:S03]  /*2d500*/  IMAD.MOV.U32 R13, RZ, RZ, R4 ;  /* 0x000000ffff0d7224 */ /* 0x000fc600078e0004 */
[----:B------:R-:W-:Y:S01]  /*2d510*/  LOP3.LUT R23, R23, 0xfffffeff, RZ, 0xc0, !PT ;  /* 0xfffffeff17177812 */ /* 0x000fe200078ec0ff */
        /* <DEDUP_REMOVED lines=9> */
.L_x_12867:
        /* <DEDUP_REMOVED lines=11> */
.L_x_12868:
[----:B------:R-:W-:-:S04]  /*2d660*/  @P2 LOP3.LUT R23, R23, 0x100, RZ, 0xfc, !PT ;  /* 0x0000010017172812 */ /* 0x000fc800078efcff */
[----:B------:R-:W-:Y:S01]  /*2d670*/  LOP3.LUT R23, R23, 0xffffff7f, RZ, 0xc0, !PT ;  /* 0xffffff7f17177812 */ /* 0x000fe200078ec0ff */
[----:B------:R-:W-:Y:S02]  /*2d680*/  IMAD.MOV.U32 R12, RZ, RZ, 0x5 ;  /* 0x00000005ff0c7424 */ /* 0x000fe400078e00ff */
[----:B------:R-:W-:-:S05]  /*2d690*/  IMAD.MOV.U32 R9, RZ, RZ, R14 ;  /* 0x000000ffff097224 */ /* 0x000fca00078e000e */
[----:B------:R-:W-:-:S05]  /*2d6a0*/  @!P2 LEA R13, P1, R20, R9, 0x1 ;  /* 0x00000009140da211 */ /* 0x000fca00078208ff */
[----:B------:R-:W-:Y:S02]  /*2d6b0*/  @!P2 IMAD.X R9, RZ, RZ, R2, P1 ;  /* 0x000000ffff09a224 */ /* 0x000fe400008e0602 */
[----:B------:R-:W-:Y:S02]  /*2d6c0*/  @!P2 IMAD.MOV.U32 R2, RZ, RZ, R13 ;  /* 0x000000ffff02a224 */ /* 0x000fe400078e000d */
[----:B------:R-:W-:Y:S02]  /*2d6d0*/  IMAD.MOV.U32 R13, RZ, RZ, R4 ;  /* 0x000000ffff0d7224 */ /* 0x000fe400078e0004 */
[----:B------:R-:W-:-:S07]  /*2d6e0*/  @!P2 IMAD.MOV.U32 R3, RZ, RZ, R9 ;  /* 0x000000ffff03a224 */ /* 0x000fce00078e0009 */
[----:B------:R-:W-:Y:S05]  /*2d6f0*/  WARPSYNC.COLLECTIVE R15, `(.L_x_12869) ;  /* 0x000000000f087348 */ /* 0x000fea0003c00000 */
[----:B------:R0:W1:Y:S02]  /*2d700*/  SHFL.IDX P6, R14, R13, R12, R11 ;  /* 0x0000000c0d0e7389 */ /* 0x00006400000c000b */
[----:B01----:R-:W-:Y:S01]  /*2d710*/  ENDCOLLECTIVE ;  /* 0x000000000000791b */ /* 0x003fe20003800000 */
.L_x_12869:
        /* <DEDUP_REMOVED lines=11> */
.L_x_12870:
        /* <DEDUP_REMOVED lines=8> */
.L_x_12871:
[----:B------:R-:W-:-:S05]  /*2d850*/  @!P2 LEA R7, P1, R20, R7, 0x1 ;  /* 0x000000071407a211 */ /* 0x000fca00078208ff */
[----:B------:R-:W-:Y:S02]  /*2d860*/  @!P2 IMAD.X R6, RZ, RZ, R6, P1 ;  /* 0x000000ffff06a224 */ /* 0x000fe400008e0606 */
[----:B------:R-:W-:Y:S02]  /*2d870*/  @!P2 IMAD.MOV.U32 R2, RZ, RZ, R7 ;  /* 0x000000ffff02a224 */ /* 0x000fe400078e0007 */
[----:B------:R-:W-:Y:S02]  /*2d880*/  @!P2 IMAD.MOV.U32 R3, RZ, RZ, R6 ;  /* 0x000000ffff03a224 */ /* 0x000fe400078e0006 */
[----:B------:R-:W-:Y:S02]  /*2d890*/  IMAD.MOV.U32 R13, RZ, RZ, R0 ;  /* 0x000000ffff0d7224 */ /* 0x000fe400078e0000 */
[----:B------:R-:W-:Y:S01]  /*2d8a0*/  VIADD R6, R36, 0x60 ;  /* 0x0000006024067836 */ /* 0x000fe20000000000 */
[----:B------:R-:W-:Y:S01]  /*2d8b0*/  @!PT LDS RZ, [RZ] ;  /* 0x00000000fffff984 */ /* 0x000fe20000000800 */
[----:B------:R-:W-:Y:S01]  /*2d8c0*/  @!PT LDS RZ, [RZ] ;  /* 0x00000000fffff984 */ /* 0x000fe20000000800 */
[----:B------:R-:W-:Y:S01]  /*2d8d0*/  @!PT LDS RZ, [RZ] ;  /* 0x00000000fffff984 */ /* 0x000fe20000000800 */
[----:B------:R0:W-:Y:S04]  /*2d8e0*/  @!P2 LDGSTS.E.BYPASS.LTC128B.128 [R26+0x1ac00], desc[UR36][R2.64], !P0 ;  /* 0x1ac00000021aafae */ /* 0x0001e8000c101d64 */
[----:B------:R-:W-:Y:S01]  /*2d8f0*/  ISETP.GE.AND P2, PT, R6, R37, PT ;  /* 0x000000250600720c */ /* 0x000fe20003f46270 */
[----:B0-----:R-:W-:-:S12]  /*2d900*/  IMAD.MOV.U32 R2, RZ, RZ, R14 ;  /* 0x000000ffff027224 */ /* 0x001fd800078e000e */
[----:B------:R-:W-:Y:S05]  /*2d910*/  WARPSYNC.COLLECTIVE R15, `(.L_x_12872) ;  /* 0x000000000f087348 */ /* 0x000fea0003c00000 */
[----:B------:R0:W1:Y:S02]  /*2d920*/  SHFL.IDX P6, R14, R13, R12, R11 ;  /* 0x0000000c0d0e7389 */ /* 0x00006400000c000b */
[----:B01----:R-:W-:Y:S01]  /*2d930*/  ENDCOLLECTIVE ;  /* 0x000000000000791b */ /* 0x003fe20003800000 */
.L_x_12872:
[----:B------:R-:W-:Y:S01]  /*2d940*/  @P2 LOP3.LUT R23, R23, 0x40, RZ, 0xfc, !PT ;  /* 0x0000004017172812 */ /* 0x000fe200078efcff */
[----:B------:R-:W-:Y:S02]  /*2d950*/  IMAD.MOV.U32 R13, RZ, RZ, R4 ;  /* 0x000000ffff0d7224 */ /* 0x000fe400078e0004 */
[----:B------:R-:W-:Y:S02]  /*2d960*/  IMAD.MOV.U32 R12, RZ, RZ, 0x7 ;  /* 0x00000007ff0c7424 */ /* 0x000fe400078e00ff */
[----:B------:R-:W-:-:S07]  /*2d970*/  IMAD.MOV.U32 R5, RZ, RZ, R14 ;  /* 0x000000ffff057224 */ /* 0x000fce00078e000e */
[----:B------:R-:W-:Y:S05]  /*2d980*/  WARPSYNC.COLLECTIVE R15, `(.L_x_12873) ;  /* 0x000000000f087348 */ /* 0x000fea0003c00000 */
[----:B------:R0:W1:Y:S02]  /*2d990*/  SHFL.IDX P6, R14, R13, R12, R11 ;  /* 0x0000000c0d0e7389 */ /* 0x00006400000c000b */
[----:B01----:R-:W-:Y:S01]  /*2d9a0*/  ENDCOLLECTIVE ;  /* 0x000000000000791b */ /* 0x003fe20003800000 */
.L_x_12873:
        /* <DEDUP_REMOVED lines=13> */
.L_x_12874:
[----:B------:R-:W-:Y:S01]  /*2da80*/  IMAD.MOV.U32 R0, RZ, RZ, R14 ;  /* 0x000000ffff007224 */ /* 0x000fe200078e000e */
[----:B------:R-:W-:Y:S06]  /*2da90*/  BRA `(.L_x_12875) ;  /* 0xffffffb000087947 */ /* 0x000fec000383ffff */
.L_x_12783:
        /* <DEDUP_REMOVED lines=8> */
.L_x_12877:
[----:B------:R-:W-:Y:S05]  /*2db20*/  BSYNC B0 ;  /* 0x0000000000007941 */ /* 0x000fea0003800000 */
.L_x_12876:
        /* <DEDUP_REMOVED lines=9> */
.L_x_12878:
[----:B------:R-:W-:Y:S02]  /*2dbc0*/  IMAD.MOV.U32 R13, RZ, RZ, R4 ;  /* 0x000000ffff0d7224 */ /* 0x000fe400078e0004 */
[----:B------:R-:W-:Y:S01]  /*2dbd0*/  IMAD.MOV.U32 R12, RZ, RZ, 0x1 ;  /* 0x00000001ff0c7424 */ /* 0x000fe200078e00ff */
[----:B------:R-:W-:-:S13]  /*2dbe0*/  @!P5 LEA R5, P0, R8, R14, 0x1 ;  /* 0x0000000e0805d211 */ /* 0x000fda00078008ff */
[----:B------:R-:W-:Y:S05]  /*2dbf0*/  WARPSYNC.COLLECTIVE R15, `(.L_x_12879) ;  /* 0x000000000f087348 */ /* 0x000fea0003c00000 */
[----:B------:R0:W1:Y:S02]  /*2dc00*/  SHFL.IDX P6, R14, R13, R12, R11 ;  /* 0x0000000c0d0e7389 */ /* 0x00006400000c000b */
[----:B01----:R-:W-:Y:S01]  /*2dc10*/  ENDCOLLECTIVE ;  /* 0x000000000000791b */ /* 0x003fe20003800000 */
.L_x_12879:
        /* <DEDUP_REMOVED lines=15> */
.L_x_12880:
        /* <DEDUP_REMOVED lines=17> */
.L_x_12881:
[----:B------:R-:W-:Y:S02]  /*2de20*/  IMAD.MOV.U32 R13, RZ, RZ, R0 ;  /* 0x000000ffff0d7224 */ /* 0x000fe400078e0000 */
[----:B------:R-:W-:-:S07]  /*2de30*/  IMAD.MOV.U32 R5, RZ, RZ, R14 ;  /* 0x000000ffff057224 */ /* 0x000fce00078e000e */
[----:B------:R-:W-:Y:S05]  /*2de40*/  WARPSYNC.COLLECTIVE R15, `(.L_x_12882) ;  /* 0x000000000f087348 */ /* 0x000fea0003c00000 */
[----:B------:R0:W1:Y:S02]  /*2de50*/  SHFL.IDX P6, R14, R13, R12, R11 ;  /* 0x0000000c0d0e7389 */ /* 0x00006400000c000b */
[----:B01----:R-:W-:Y:S01]  /*2de60*/  ENDCOLLECTIVE ;  /* 0x000000000000791b */ /* 0x003fe20003800000 */
.L_x_12882:
[----:B------:R-:W-:Y:S02]  /*2de70*/  IMAD.MOV.U32 R13, RZ, RZ, R4 ;  /* 0x000000ffff0d7224 */ /* 0x000fe400078e0004 */
[----:B------:R-:W-:Y:S01]  /*2de80*/  IMAD.MOV.U32 R12, RZ, RZ, 0x3 ;  /* 0x00000003ff0c7424 */ /* 0x000fe200078e00ff */
[----:B------:R-:W-:-:S13]  /*2de90*/  @!P5 LEA R6, P0, R8, R14, 0x1 ;  /* 0x0000000e0806d211 */ /* 0x000fda00078008ff */
[----:B------:R-:W-:Y:S05]  /*2dea0*/  WARPSYNC.COLLECTIVE R15, `(.L_x_12883) ;  /* 0x000000000f087348 */ /* 0x000fea0003c00000 */
[----:B------:R0:W1:Y:S02]  /*2deb0*/  SHFL.IDX P6, R14, R13, R12, R11 ;  /* 0x0000000c0d0e7389 */ /* 0x00006400000c000b */
[----:B01----:R-:W-:Y:S01]  /*2dec0*/  ENDCOLLECTIVE ;  /* 0x000000000000791b */ /* 0x003fe20003800000 */
.L_x_12883:
        /* <DEDUP_REMOVED lines=16> */
.L_x_12884:
        /* <DEDUP_REMOVED lines=17> */
.L_x_12885:
[----:B------:R-:W-:Y:S02]  /*2e0e0*/  IMAD.MOV.U32 R13, RZ, RZ, R0 ;  /* 0x000000ffff0d7224 */ /* 0x000fe400078e0000 */
[----:B------:R-:W-:-:S07]  /*2e0f0*/  IMAD.MOV.U32 R5, RZ, RZ, R14 ;  /* 0x000000ffff057224 */ /* 0x000fce00078e000e */
[----:B------:R-:W-:Y:S05]  /*2e100*/  WARPSYNC.COLLECTIVE R15, `(.L_x_12886) ;  /* 0x000000000f087348 */ /* 0x000fea0003c00000 */
[----:B------:R0:W1:Y:S02]  /*2e110*/  SHFL.IDX P6, R14, R13, R12, R11 ;  /* 0x0000000c0d0e7389 */ /* 0x00006400000c000b */
[----:B01----:R-:W-:Y:S01]  /*2e120*/  ENDCOLLECTIVE ;  /* 0x000000000000791b */ /* 0x003fe20003800000 */
.L_x_12886:
[----:B------:R-:W-:Y:S02]  /*2e130*/  IMAD.MOV.U32 R13, RZ, RZ, R4 ;  /* 0x000000ffff0d7224 */ /* 0x000fe400078e0004 */
[----:B------:R-:W-:Y:S01]  /*2e140*/  IMAD.MOV.U32 R12, RZ, RZ, 0x5 ;  /* 0x00000005ff0c7424 */ /* 0x000fe200078e00ff */
[----:B------:R-:W-:-:S13]  /*2e150*/  @!P5 LEA R6, P0, R8, R14, 0x1 ;  /* 0x0000000e0806d211 */ /* 0x000fda00078008ff */
[----:B------:R-:W-:Y:S05]  /*2e160*/  WARPSYNC.COLLECTIVE R15, `(.L_x_12887) ;  /* 0x000000000f087348 */ /* 0x000fea0003c00000 */
[----:B------:R0:W1:Y:S02]  /*2e170*/  SHFL.IDX P6, R14, R13, R12, R11 ;  /* 0x0000000c0d0e7389 */ /* 0x00006400000c000b */
[----:B01----:R-:W-:Y:S01]  /*2e180*/  ENDCOLLECTIVE ;  /* 0x000000000000791b */ /* 0x003fe20003800000 */
.L_x_12887:
        /* <DEDUP_REMOVED lines=16> */
.L_x_12888:
        /* <DEDUP_REMOVED lines=17> */
.L_x_12889:
[----:B------:R-:W-:Y:S02]  /*2e3a0*/  IMAD.MOV.U32 R13, RZ, RZ, R0 ;  /* 0x000000ffff0d7224 */ /* 0x000fe400078e0000 */
[----:B------:R-:W-:-:S07]  /*2e3b0*/  IMAD.MOV.U32 R5, RZ, RZ, R14 ;  /* 0x000000ffff057224 */ /* 0x000fce00078e000e */
[----:B------:R-:W-:Y:S05]  /*2e3c0*/  WARPSYNC.COLLECTIVE R15, `(.L_x_12890) ;  /* 0x000000000f087348 */ /* 0x000fea0003c00000 */
[----:B------:R0:W1:Y:S02]  /*2e3d0*/  SHFL.IDX P6, R14, R13, R12, R11 ;  /* 0x0000000c0d0e7389 */ /* 0x00006400000c000b */
[----:B01----:R-:W-:Y:S01]  /*2e3e0*/  ENDCOLLECTIVE ;  /* 0x000000000000791b */ /* 0x003fe20003800000 */
.L_x_12890:
[----:B------:R-:W-:Y:S02]  /*2e3f0*/  IMAD.MOV.U32 R13, RZ, RZ, R4 ;  /* 0x000000ffff0d7224 */ /* 0x000fe400078e0004 */
[----:B------:R-:W-:Y:S01]  /*2e400*/  IMAD.MOV.U32 R12, RZ, RZ, 0x7 ;  /* 0x00000007ff0c7424 */ /* 0x000fe200078e00ff */
[----:B------:R-:W-:-:S13]  /*2e410*/  @!P5 LEA R6, P0, R8, R14, 0x1 ;  /* 0x0000000e0806d211 */ /* 0x000fda00078008ff */
[----:B------:R-:W-:Y:S05]  /*2e420*/  WARPSYNC.COLLECTIVE R15, `(.L_x_12891) ;  /* 0x000000000f087348 */ /* 0x000fea0003c00000 */
[----:B------:R0:W1:Y:S02]  /*2e430*/  SHFL.IDX P6, R14, R13, R12, R11 ;  /* 0x0000000c0d0e7389 */ /* 0x00006400000c000b */
[----:B01----:R-:W-:Y:S01]  /*2e440*/  ENDCOLLECTIVE ;  /* 0x000000000000791b */ /* 0x003fe20003800000 */
.L_x_12891:
        /* <DEDUP_REMOVED lines=15> */
.L_x_12892:
[----:B------:R-:W-:Y:S05]  /*2e540*/  BRA `(.L_x_12893) ;  /* 0xffffffb0003c7947 */ /* 0x000fea000383ffff */
.L_x_12788:
[----:B0-----:R0:W1:Y:S02]  /*2e550*/  SYNCS.PHASECHK.TRANS64.TRYWAIT P0, [R22+URZ+0x32420], R3 ;  /* 0x03242003160075a7 */ /* 0x001064000800017f */
[----:B-1----:R-:W-:Y:S05]  /*2e560*/  @!P0 NANOSLEEP.SYNCS 0x989680 ;  /* 0x009896800000895d */ /* 0x002fea0003900000 */
[----:B------:R-:W1:Y:S02]  /*2e570*/  @!P0 SYNCS.PHASECHK.TRANS64 P0, [R22+URZ+0x32420], R3 ;  /* 0x03242003160085a7 */ /* 0x000e64000800007f */
[----:B-1----:R-:W-:Y:S05]  /*2e580*/  @!P0 BRA `(.L_x_12788) ;  /* 0xfffffffc00f08947 */ /* 0x002fea000383ffff */
[----:B------:R-:W-:Y:S05]  /*2e590*/  BRA `(.L_x_12894) ;  /* 0xffffffb000ac7947 */ /* 0x000fea000383ffff */
.L_x_12791:
[----:B-1----:R1:W2:Y:S02]  /*2e5a0*/  SYNCS.PHASECHK.TRANS64.TRYWAIT P0, [R17+URZ+0x32460], R0 ;  /* 0x03246000110075a7 */ /* 0x0022a4000800017f */
[----:B--2---:R-:W-:Y:S05]  /*2e5b0*/  @!P0 NANOSLEEP.SYNCS 0x989680 ;  /* 0x009896800000895d */ /* 0x004fea0003900000 */
[----:B------:R-:W2:Y:S02]  /*2e5c0*/  @!P0 SYNCS.PHASECHK.TRANS64 P0, [R17+URZ+0x32460], R0 ;  /* 0x03246000110085a7 */ /* 0x000ea4000800007f */
[----:B--2---:R-:W-:Y:S05]  /*2e5d0*/  @!P0 BRA `(.L_x_12791) ;  /* 0xfffffffc00f08947 */ /* 0x004fea000383ffff */
[----:B------:R-:W-:Y:S05]  /*2e5e0*/  BRA `(.L_x_12895) ;  /* 0xffffffb000b87947 */ /* 0x000fea000383ffff */
.L_x_12792:
        /* <DEDUP_REMOVED lines=8> */
.L_x_12897:
[----:B------:R-:W-:Y:S05]  /*2e670*/  BSYNC B0 ;  /* 0x0000000000007941 */ /* 0x000fea0003800000 */
.L_x_12896:
        /* <DEDUP_REMOVED lines=13> */
.L_x_12898:
        /* <DEDUP_REMOVED lines=9> */
.L_x_12899:
        /* <DEDUP_REMOVED lines=17> */
.L_x_12900:
[----:B------:R-:W-:Y:S02]  /*2e8f0*/  IMAD.MOV.U32 R13, RZ, RZ, R6 ;  /* 0x000000ffff0d7224 */ /* 0x000fe400078e0006 */
[----:B------:R-:W-:Y:S01]  /*2e900*/  IMAD.MOV.U32 R12, RZ, RZ, 0x2 ;  /* 0x00000002ff0c7424 */ /* 0x000fe200078e00ff */
[----:B------:R-:W-:-:S13]  /*2e910*/  IADD3 R2, P3, R14, R0, RZ ;  /* 0x000000000e027210 */ /* 0x000fda0007f7e0ff */
[----:B------:R-:W-:Y:S05]  /*2e920*/  WARPSYNC.COLLECTIVE R15, `(.L_x_12901) ;  /* 0x000000000f087348 */ /* 0x000fea0003c00000 */
[----:B------:R0:W1:Y:S02]  /*2e930*/  SHFL.IDX P6, R14, R13, R12, R11 ;  /* 0x0000000c0d0e7389 */ /* 0x00006400000c000b */
[----:B01----:R-:W-:Y:S01]  /*2e940*/  ENDCOLLECTIVE ;  /* 0x000000000000791b */ /* 0x003fe20003800000 */
.L_x_12901:
        /* <DEDUP_REMOVED lines=17> */
.L_x_12902:
[----:B------:R-:W-:Y:S02]  /*2ea60*/  IMAD.MOV.U32 R13, RZ, RZ, R6 ;  /* 0x000000ffff0d7224 */ /* 0x000fe400078e0006 */
[----:B------:R-:W-:Y:S01]  /*2ea70*/  IMAD.MOV.U32 R12, RZ, RZ, 0x3 ;  /* 0x00000003ff0c7424 */ /* 0x000fe200078e00ff */
[----:B------:R-:W-:-:S13]  /*2ea80*/  IADD3 R2, P3, R14, R0, RZ ;  /* 0x000000000e027210 */ /* 0x000fda0007f7e0ff */
[----:B------:R-:W-:Y:S05]  /*2ea90*/  WARPSYNC.COLLECTIVE R15, `(.L_x_12903) ;  /* 0x000000000f087348 */ /* 0x000fea0003c00000 */
[----:B------:R0:W1:Y:S02]  /*2eaa0*/  SHFL.IDX P6, R14, R13, R12, R11 ;  /* 0x0000000c0d0e7389 */ /* 0x00006400000c000b */
[----:B01----:R-:W-:Y:S01]  /*2eab0*/  ENDCOLLECTIVE ;  /* 0x000000000000791b */ /* 0x003fe20003800000 */
.L_x_12903:
        /* <DEDUP_REMOVED lines=17> */
.L_x_12904:
[----:B------:R-:W-:Y:S02]  /*2ebd0*/  IMAD.MOV.U32 R13, RZ, RZ, R6 ;  /* 0x000000ffff0d7224 */ /* 0x000fe400078e0006 */
[----:B------:R-:W-:Y:S01]  /*2ebe0*/  IMAD.MOV.U32 R12, RZ, RZ, 0x4 ;  /* 0x00000004ff0c7424 */ /* 0x000fe200078e00ff */
[----:B------:R-:W-:-:S13]  /*2ebf0*/  IADD3 R2, P3, R14, R0, RZ ;  /* 0x000000000e027210 */ /* 0x000fda0007f7e0ff */
[----:B------:R-:W-:Y:S05]  /*2ec00*/  WARPSYNC.COLLECTIVE R15, `(.L_x_12905) ;  /* 0x000000000f087348 */ /* 0x000fea0003c00000 */
[----:B------:R0:W1:Y:S02]  /*2ec10*/  SHFL.IDX P6, R14, R13, R12, R11 ;  /* 0x0000000c0d0e7389 */ /* 0x00006400000c000b */
[----:B01----:R-:W-:Y:S01]  /*2ec20*/  ENDCOLLECTIVE ;  /* 0x000000000000791b */ /* 0x003fe20003800000 */
.L_x_12905:
        /* <DEDUP_REMOVED lines=17> */
.L_x_12906:
[----:B------:R-:W-:Y:S02]  /*2ed40*/  IMAD.MOV.U32 R13, RZ, RZ, R6 ;  /* 0x000000ffff0d7224 */ /* 0x000fe400078e0006 */
[----:B------:R-:W-:Y:S01]  /*2ed50*/  IMAD.MOV.U32 R12, RZ, RZ, 0x5 ;  /* 0x00000005ff0c7424 */ /* 0x000fe200078e00ff */
[----:B------:R-:W-:-:S13]  /*2ed60*/  IADD3 R2, P3, R14, R0, RZ ;  /* 0x000000000e027210 */ /* 0x000fda0007f7e0ff */
[----:B------:R-:W-:Y:S05]  /*2ed70*/  WARPSYNC.COLLECTIVE R15, `(.L_x_12907) ;  /* 0x000000000f087348 */ /* 0x000fea0003c00000 */
[----:B------:R0:W1:Y:S02]  /*2ed80*/  SHFL.IDX P6, R14, R13, R12, R11 ;  /* 0x0000000c0d0e7389 */ /* 0x00006400000c000b */
[----:B01----:R-:W-:Y:S01]  /*2ed90*/  ENDCOLLECTIVE ;  /* 0x000000000000791b */ /* 0x003fe20003800000 */
.L_x_12907:
        /* <DEDUP_REMOVED lines=12> */
.L_x_12908:
        /* <DEDUP_REMOVED lines=9> */
.L_x_12799:
[----:B-1----:R1:W2:Y:S02]  /*2eef0*/  SYNCS.PHASECHK.TRANS64.TRYWAIT P0, [R10+URZ+0x32440], R20 ;  /* 0x032440140a0075a7 */ /* 0x0022a4000800017f */
[----:B--2---:R-:W-:Y:S05]  /*2ef00*/  @!P0 NANOSLEEP.SYNCS 0x989680 ;  /* 0x009896800000895d */ /* 0x004fea0003900000 */
[----:B------:R-:W2:Y:S02]  /*2ef10*/  @!P0 SYNCS.PHASECHK.TRANS64 P0, [R10+URZ+0x32440], R20 ;  /* 0x032440140a0085a7 */ /* 0x000ea4000800007f */
[----:B--2---:R-:W-:Y:S05]  /*2ef20*/  @!P0 BRA `(.L_x_12799) ;  /* 0xfffffffc00f08947 */ /* 0x004fea000383ffff */
[----:B------:R-:W-:Y:S05]  /*2ef30*/  BRA `(.L_x_12910) ;  /* 0xffffffb4003c7947 */ /* 0x000fea000383ffff */
.L_x_12800:
        /* <DEDUP_REMOVED lines=8> */
.L_x_12912:
[----:B------:R-:W-:Y:S05]  /*2efc0*/  BSYNC B1 ;  /* 0x0000000000017941 */ /* 0x000fea0003800000 */
.L_x_12911:
        /* <DEDUP_REMOVED lines=9> */
.L_x_12913:
[----:B------:R-:W-:Y:S02]  /*2f060*/  IMAD.MOV.U32 R13, RZ, RZ, R8 ;  /* 0x000000ffff0d7224 */ /* 0x000fe400078e0008 */
[----:B------:R-:W-:Y:S02]  /*2f070*/  IMAD.MOV.U32 R12, RZ, RZ, 0x1 ;  /* 0x00000001ff0c7424 */ /* 0x000fe400078e00ff */
[----:B------:R-:W-:-:S07]  /*2f080*/  IMAD.MOV.U32 R2, RZ, RZ, R14 ;  /* 0x000000ffff027224 */ /* 0x000fce00078e000e */
[----:B------:R-:W-:Y:S05]  /*2f090*/  WARPSYNC.COLLECTIVE R15, `(.L_x_12914) ;  /* 0x000000000f087348 */ /* 0x000fea0003c00000 */
[----:B------:R0:W1:Y:S02]  /*2f0a0*/  SHFL.IDX P6, R14, R13, R12, R11 ;  /* 0x0000000c0d0e7389 */ /* 0x00006400000c000b */
[----:B01----:R-:W-:Y:S01]  /*2f0b0*/  ENDCOLLECTIVE ;  /* 0x000000000000791b */ /* 0x003fe20003800000 */
.L_x_12914:
        /* <DEDUP_REMOVED lines=11> */
.L_x_12915:
[----:B------:R-:W-:Y:S02]  /*2f170*/  IMAD.MOV.U32 R13, RZ, RZ, R8 ;  /* 0x000000ffff0d7224 */ /* 0x000fe400078e0008 */
[----:B------:R-:W-:Y:S02]  /*2f180*/  IMAD.MOV.U32 R12, RZ, RZ, 0x2 ;  /* 0x00000002ff0c7424 */ /* 0x000fe400078e00ff */
[----:B------:R-:W-:-:S07]  /*2f190*/  IMAD.MOV.U32 R2, RZ, RZ, R14 ;  /* 0x000000ffff027224 */ /* 0x000fce00078e000e */
[----:B------:R-:W-:Y:S05]  /*2f1a0*/  WARPSYNC.COLLECTIVE R15, `(.L_x_12916) ;  /* 0x000000000f087348 */ /* 0x000fea0003c00000 */
[----:B------:R0:W1:Y:S02]  /*2f1b0*/  SHFL.IDX P6, R14, R13, R12, R11 ;  /* 0x0000000c0d0e7389 */ /* 0x00006400000c000b */
[----:B01----:R-:W-:Y:S01]  /*2f1c0*/  ENDCOLLECTIVE ;  /* 0x000000000000791b */ /* 0x003fe20003800000 */
.L_x_12916:
        /* <DEDUP_REMOVED lines=11> */
.L_x_12917:
[----:B------:R-:W-:Y:S02]  /*2f280*/  IMAD.MOV.U32 R13, RZ, RZ, R8 ;  /* 0x000000ffff0d7224 */ /* 0x000fe400078e0008 */
[----:B------:R-:W-:Y:S02]  /*2f290*/  IMAD.MOV.U32 R12, RZ, RZ, 0x3 ;  /* 0x00000003ff0c7424 */ /* 0x000fe400078e00ff */
[----:B------:R-:W-:-:S07]  /*2f2a0*/  IMAD.MOV.U32 R2, RZ, RZ, R14 ;  /* 0x000000ffff027224 */ /* 0x000fce00078e000e */
[----:B------:R-:W-:Y:S05]  /*2f2b0*/  WARPSYNC.COLLECTIVE R15, `(.L_x_12918) ;  /* 0x000000000f087348 */ /* 0x000fea0003c00000 */
[----:B------:R0:W1:Y:S02]  /*2f2c0*/  SHFL.IDX P6, R14, R13, R12, R11 ;  /* 0x0000000c0d0e7389 */ /* 0x00006400000c000b */
[----:B01----:R-:W-:Y:S01]  /*2f2d0*/  ENDCOLLECTIVE ;  /* 0x000000000000791b */ /* 0x003fe20003800000 */
.L_x_12918:
        /* <DEDUP_REMOVED lines=11> */
.L_x_12919:
[----:B------:R-:W-:Y:S02]  /*2f390*/  IMAD.MOV.U32 R13, RZ, RZ, R8 ;  /* 0x000000ffff0d7224 */ /* 0x000fe400078e0008 */
[----:B------:R-:W-:Y:S02]  /*2f3a0*/  IMAD.MOV.U32 R12, RZ, RZ, 0x4 ;  /* 0x00000004ff0c7424 */ /* 0x000fe400078e00ff */
[----:B------:R-:W-:-:S07]  /*2f3b0*/  IMAD.MOV.U32 R2, RZ, RZ, R14 ;  /* 0x000000ffff027224 */ /* 0x000fce00078e000e */
[----:B------:R-:W-:Y:S05]  /*2f3c0*/  WARPSYNC.COLLECTIVE R15, `(.L_x_12920) ;  /* 0x000000000f087348 */ /* 0x000fea0003c00000 */
[----:B------:R0:W1:Y:S02]  /*2f3d0*/  SHFL.IDX P6, R14, R13, R12, R11 ;  /* 0x0000000c0d0e7389 */ /* 0x00006400000c000b */
[----:B01----:R-:W-:Y:S01]  /*2f3e0*/  ENDCOLLECTIVE ;  /* 0x000000000000791b */ /* 0x003fe20003800000 */
.L_x_12920:
        /* <DEDUP_REMOVED lines=11> */
.L_x_12921:
[----:B------:R-:W-:Y:S02]  /*2f4a0*/  IMAD.MOV.U32 R13, RZ, RZ, R8 ;  /* 0x000000ffff0d7224 */ /* 0x000fe400078e0008 */
[----:B------:R-:W-:Y:S02]  /*2f4b0*/  IMAD.MOV.U32 R12, RZ, RZ, 0x5 ;  /* 0x00000005ff0c7424 */ /* 0x000fe400078e00ff */
[----:B------:R-:W-:-:S07]  /*2f4c0*/  IMAD.MOV.U32 R2, RZ, RZ, R14 ;  /* 0x000000ffff027224 */ /* 0x000fce00078e000e */
[----:B------:R-:W-:Y:S05]  /*2f4d0*/  WARPSYNC.COLLECTIVE R15, `(.L_x_12922) ;  /* 0x000000000f087348 */ /* 0x000fea0003c00000 */
[----:B------:R0:W1:Y:S02]  /*2f4e0*/  SHFL.IDX P6, R14, R13, R12, R11 ;  /* 0x0000000c0d0e7389 */ /* 0x00006400000c000b */
[----:B01----:R-:W-:Y:S01]  /*2f4f0*/  ENDCOLLECTIVE ;  /* 0x000000000000791b */ /* 0x003fe20003800000 */
.L_x_12922:
        /* <DEDUP_REMOVED lines=11> */
.L_x_12923:
[----:B------:R-:W-:Y:S05]  /*2f5b0*/  BRA `(.L_x_12924) ;  /* 0xffffffb000647947 */ /* 0x000fea000383ffff */
.L_x_12805:
[----:B---3--:R3:W4:Y:S02]  /*2f5c0*/  SYNCS.PHASECHK.TRANS64.TRYWAIT P0, [R10+URZ+0x32460], R20 ;  /* 0x032460140a0075a7 */ /* 0x008724000800017f */
[----:B----4-:R-:W-:Y:S05]  /*2f5d0*/  @!P0 NANOSLEEP.SYNCS 0x989680 ;  /* 0x009896800000895d */ /* 0x010fea0003900000 */
[----:B------:R-:W4:Y:S02]  /*2f5e0*/  @!P0 SYNCS.PHASECHK.TRANS64 P0, [R10+URZ+0x32460], R20 ;  /* 0x032460140a0085a7 */ /* 0x000f24000800007f */
[----:B----4-:R-:W-:Y:S05]  /*2f5f0*/  @!P0 BRA `(.L_x_12805) ;  /* 0xfffffffc00f08947 */ /* 0x010fea000383ffff */
[----:B------:R-:W-:Y:S05]  /*2f600*/  BRA `(.L_x_12925) ;  /* 0xffffffb000b07947 */ /* 0x000fea000383ffff */
.L_x_12806:
        /* <DEDUP_REMOVED lines=8> */
.L_x_12927:
[----:B------:R-:W-:Y:S05]  /*2f690*/  BSYNC B1 ;  /* 0x0000000000017941 */ /* 0x000fea0003800000 */
.L_x_12926:
        /* <DEDUP_REMOVED lines=9> */
.L_x_12928:
[----:B------:R-:W-:Y:S02]  /*2f730*/  IMAD.MOV.U32 R13, RZ, RZ, R25 ;  /* 0x000000ffff0d7224 */ /* 0x000fe400078e0019 */
[----:B------:R-:W-:Y:S01]  /*2f740*/  IMAD.MOV.U32 R12, RZ, RZ, 0x1 ;  /* 0x00000001ff0c7424 */ /* 0x000fe200078e00ff */
[----:B------:R-:W-:-:S13]  /*2f750*/  IADD3 R2, P0, R14, R0, RZ ;  /* 0x000000000e027210 */ /* 0x000fda0007f1e0ff */
[----:B------:R-:W-:Y:S05]  /*2f760*/  WARPSYNC.COLLECTIVE R15, `(.L_x_12929) ;  /* 0x000000000f087348 */ /* 0x000fea0003c00000 */
[----:B------:R0:W1:Y:S02]  /*2f770*/  SHFL.IDX P6, R14, R13, R12, R11 ;  /* 0x0000000c0d0e7389 */ /* 0x00006400000c000b */
[----:B01----:R-:W-:Y:S01]  /*2f780*/  ENDCOLLECTIVE ;  /* 0x000000000000791b */ /* 0x003fe20003800000 */
.L_x_12929:
        /* <DEDUP_REMOVED lines=13> */
.L_x_12930:
[----:B------:R-:W-:Y:S02]  /*2f860*/  IMAD.MOV.U32 R13, RZ, RZ, R25 ;  /* 0x000000ffff0d7224 */ /* 0x000fe400078e0019 */
[----:B------:R-:W-:Y:S01]  /*2f870*/  IMAD.MOV.U32 R12, RZ, RZ, 0x2 ;  /* 0x00000002ff0c7424 */ /* 0x000fe200078e00ff */
[----:B------:R-:W-:-:S13]  /*2f880*/  IADD3 R2, P0, R14, R0, RZ ;  /* 0x000000000e027210 */ /* 0x000fda0007f1e0ff */
[----:B------:R-:W-:Y:S05]  /*2f890*/  WARPSYNC.COLLECTIVE R15, `(.L_x_12931) ;  /* 0x000000000f087348 */ /* 0x000fea0003c00000 */
[----:B------:R0:W1:Y:S02]  /*2f8a0*/  SHFL.IDX P6, R14, R13, R12, R11 ;  /* 0x0000000c0d0e7389 */ /* 0x00006400000c000b */
[----:B01----:R-:W-:Y:S01]  /*2f8b0*/  ENDCOLLECTIVE ;  /* 0x000000000000791b */ /* 0x003fe20003800000 */
.L_x_12931:
        /* <DEDUP_REMOVED lines=13> */
.L_x_12932:
[----:B------:R-:W-:Y:S02]  /*2f990*/  IMAD.MOV.U32 R13, RZ, RZ, R25 ;  /* 0x000000ffff0d7224 */ /* 0x000fe400078e0019 */
[----:B------:R-:W-:Y:S02]  /*2f9a0*/  IMAD.MOV.U32 R12, RZ, RZ, 0x3 ;  /* 0x00000003ff0c7424 */ /* 0x000fe400078e00ff */
[----:B------:R-:W-:-:S07]  /*2f9b0*/  IMAD.MOV.U32 R8, RZ, RZ, R14 ;  /* 0x000000ffff087224 */ /* 0x000fce00078e000e */
[----:B------:R-:W-:Y:S05]  /*2f9c0*/  WARPSYNC.COLLECTIVE R15, `(.L_x_12933) ;  /* 0x000000000f087348 */ /* 0x000fea0003c00000 */
[----:B------:R0:W1:Y:S02]  /*2f9d0*/  SHFL.IDX P6, R14, R13, R12, R11 ;  /* 0x0000000c0d0e7389 */ /* 0x00006400000c000b */
[----:B01----:R-:W-:Y:S01]  /*2f9e0*/  ENDCOLLECTIVE ;  /* 0x000000000000791b */ /* 0x003fe20003800000 */
.L_x_12933:
        /* <DEDUP_REMOVED lines=14> */
.L_x_12934:
[----:B------:R-:W-:Y:S02]  /*2fad0*/  IMAD.MOV.U32 R13, RZ, RZ, R25 ;  /* 0x000000ffff0d7224 */ /* 0x000fe400078e0019 */
[----:B------:R-:W-:Y:S01]  /*2fae0*/  IMAD.MOV.U32 R12, RZ, RZ, 0x4 ;  /* 0x00000004ff0c7424 */ /* 0x000fe200078e00ff */
[----:B------:R-:W-:-:S13]  /*2faf0*/  IADD3 R2, P0, R14, R0, RZ ;  /* 0x000000000e027210 */ /* 0x000fda0007f1e0ff */
[----:B------:R-:W-:Y:S05]  /*2fb00*/  WARPSYNC.COLLECTIVE R15, `(.L_x_12935) ;  /* 0x000000000f087348 */ /* 0x000fea0003c00000 */
[----:B------:R0:W1:Y:S02]  /*2fb10*/  SHFL.IDX P6, R14, R13, R12, R11 ;  /* 0x0000000c0d0e7389 */ /* 0x00006400000c000b */
[----:B01----:R-:W-:Y:S01]  /*2fb20*/  ENDCOLLECTIVE ;  /* 0x000000000000791b */ /* 0x003fe20003800000 */
.L_x_12935:
        /* <DEDUP_REMOVED lines=13> */
.L_x_12936:
[----:B------:R-:W-:Y:S02]  /*2fc00*/  IMAD.MOV.U32 R13, RZ, RZ, R25 ;  /* 0x000000ffff0d7224 */ /* 0x000fe400078e0019 */
[----:B------:R-:W-:Y:S01]  /*2fc10*/  IMAD.MOV.U32 R12, RZ, RZ, 0x5 ;  /* 0x00000005ff0c7424 */ /* 0x000fe200078e00ff */
[----:B------:R-:W-:-:S13]  /*2fc20*/  IADD3 R2, P0, R14, R0, RZ ;  /* 0x000000000e027210 */ /* 0x000fda0007f1e0ff */
[----:B------:R-:W-:Y:S05]  /*2fc30*/  WARPSYNC.COLLECTIVE R15, `(.L_x_12937) ;  /* 0x000000000f087348 */ /* 0x000fea0003c00000 */
[----:B------:R0:W1:Y:S02]  /*2fc40*/  SHFL.IDX P6, R14, R13, R12, R11 ;  /* 0x0000000c0d0e7389 */ /* 0x00006400000c000b */
[----:B01----:R-:W-:Y:S01]  /*2fc50*/  ENDCOLLECTIVE ;  /* 0x000000000000791b */ /* 0x003fe20003800000 */
.L_x_12937:
        /* <DEDUP_REMOVED lines=13> */
.L_x_12938:
[----:B------:R-:W-:Y:S05]  /*2fd30*/  BRA `(.L_x_12939) ;  /* 0xffffffac00f07947 */ /* 0x000fea000383ffff */
.L_x_12814:
        /* <DEDUP_REMOVED lines=8> */
.L_x_12941:
[----:B------:R-:W-:Y:S05]  /*2fdc0*/  BSYNC B0 ;  /* 0x0000000000007941 */ /* 0x000fea0003800000 */
.L_x_12940:
        /* <DEDUP_REMOVED lines=9> */
.L_x_12942:
        /* <DEDUP_REMOVED lines=24> */
.L_x_12943:
[----:B------:R-:W-:Y:S01]  /*2ffe0*/  IMAD.MOV.U32 R12, RZ, RZ, 0x2 ;  /* 0x00000002ff0c7424 */ /* 0x000fe200078e00ff */
[----:B------:R-:W-:-:S05]  /*2fff0*/  SEL R14, R14, RZ, P1 ;  /* 0x000000ff0e0e7207 */ /* 0x000fca0000800000 */
[----:B------:R-:W-:-:S04]  /*30000*/  IMAD.IADD R5, R13, 0x1, R14 ;  /* 0x000000010d057824 */ /* 0x000fc800078e020e */
[----:B------:R-:W-:-:S07]  /*30010*/  IMAD.MOV.U32 R13, RZ, RZ, R5 ;  /* 0x000000ffff0d7224 */ /* 0x000fce00078e0005 */
[----:B------:R-:W-:Y:S05]  /*30020*/  WARPSYNC.COLLECTIVE R15, `(.L_x_12944) ;  /* 0x000000000f087348 */ /* 0x000fea0003c00000 */
[----:B------:R0:W1:Y:S02]  /*30030*/  SHFL.UP P6, R14, R13, R12, R11 ;  /* 0x0400000c0d0e7389 */ /* 0x00006400000c000b */
[----:B01----:R-:W-:Y:S01]  /*30040*/  ENDCOLLECTIVE ;  /* 0x000000000000791b */ /* 0x003fe20003800000 */
.L_x_12944:
[----:B------:R-:W-:Y:S01]  /*30050*/  IMAD.MOV.U32 R12, RZ, RZ, 0x4 ;  /* 0x00000004ff0c7424 */ /* 0x000fe200078e00ff */
[----:B------:R-:W-:-:S05]  /*30060*/  SEL R2, R14, RZ, P2 ;  /* 0x000000ff0e027207 */ /* 0x000fca0001000000 */
[----:B------:R-:W-:-:S04]  /*30070*/  IMAD.IADD R2, R5, 0x1, R2 ;  /* 0x0000000105027824 */ /* 0x000fc800078e0202 */
[----:B------:R-:W-:-:S07]  /*30080*/  IMAD.MOV.U32 R13, RZ, RZ, R2 ;  /* 0x000000ffff0d7224 */ /* 0x000fce00078e0002 */
[----:B------:R-:W-:Y:S05]  /*30090*/  WARPSYNC.COLLECTIVE R15, `(.L_x_12945) ;  /* 0x000000000f087348 */ /* 0x000fea0003c00000 */
[----:B------:R0:W1:Y:S02]  /*300a0*/  SHFL.UP P6, R14, R13, R12, R11 ;  /* 0x0400000c0d0e7389 */ /* 0x00006400000c000b */
[----:B01----:R-:W-:Y:S01]  /*300b0*/  ENDCOLLECTIVE ;  /* 0x000000000000791b */ /* 0x003fe20003800000 */
.L_x_12945:
[----:B------:R-:W-:Y:S01]  /*300c0*/  IMAD.MOV.U32 R12, RZ, RZ, 0x8 ;  /* 0x00000008ff0c7424 */ /* 0x000fe200078e00ff */
[----:B------:R-:W-:-:S05]  /*300d0*/  SEL R3, R14, RZ, P3 ;  /* 0x000000ff0e037207 */ /* 0x000fca0001800000 */
[----:B------:R-:W-:-:S04]  /*300e0*/  IMAD.IADD R3, R2, 0x1, R3 ;  /* 0x0000000102037824 */ /* 0x000fc800078e0203 */
[----:B------:R-:W-:-:S07]  /*300f0*/  IMAD.MOV.U32 R13, RZ, RZ, R3 ;  /* 0x000000ffff0d7224 */ /* 0x000fce00078e0003 */
[----:B------:R-:W-:Y:S05]  /*30100*/  WARPSYNC.COLLECTIVE R15, `(.L_x_12946) ;  /* 0x000000000f087348 */ /* 0x000fea0003c00000 */
[----:B------:R0:W1:Y:S02]  /*30110*/  SHFL.UP P6, R14, R13, R12, R11 ;  /* 0x0400000c0d0e7389 */ /* 0x00006400000c000b */
[----:B01----:R-:W-:Y:S01]  /*30120*/  ENDCOLLECTIVE ;  /* 0x000000000000791b */ /* 0x003fe20003800000 */
.L_x_12946:
[----:B------:R-:W-:Y:S01]  /*30130*/  IMAD.MOV.U32 R12, RZ, RZ, 0x10 ;  /* 0x00000010ff0c7424 */ /* 0x000fe200078e00ff */
[----:B------:R-:W-:-:S05]  /*30140*/  SEL R14, R14, RZ, P4 ;  /* 0x000000ff0e0e7207 */ /* 0x000fca0002000000 */
[----:B------:R-:W-:-:S04]  /*30150*/  IMAD.IADD R5, R3, 0x1, R14 ;  /* 0x0000000103057824 */ /* 0x000fc800078e020e */
[----:B------:R-:W-:-:S07]  /*30160*/  IMAD.MOV.U32 R13, RZ, RZ, R5 ;  /* 0x000000ffff0d7224 */ /* 0x000fce00078e0005 */
[----:B------:R-:W-:Y:S05]  /*30170*/  WARPSYNC.COLLECTIVE R15, `(.L_x_12947) ;  /* 0x000000000f087348 */ /* 0x000fea0003c00000 */
[----:B------:R0:W1:Y:S02]  /*30180*/  SHFL.UP P6, R14, R13, R12, R11 ;  /* 0x0400000c0d0e7389 */ /* 0x00006400000c000b */
[----:B01----:R-:W-:Y:S01]  /*30190*/  ENDCOLLECTIVE ;  /* 0x000000000000791b */ /* 0x003fe20003800000 */
.L_x_12947:
        /* <DEDUP_REMOVED lines=8> */
.L_x_12948:
[----:B------:R-:W-:Y:S05]  /*30220*/  BRA `(.L_x_12949) ;  /* 0xffffffb0004c7947 */ /* 0x000fea000383ffff */
.L_x_12817:
[----:B------:R-:W-:Y:S01]  /*30230*/  BSSY B0, `(.L_x_12950) ;  /* 0x0000007000007945 */ /* 0x000fe20003800000 */
[----:B------:R-:W-:Y:S02]  /*30240*/  IMAD.MOV.U32 R12, RZ, RZ, 0x1 ;  /* 0x00000001ff0c7424 */ /* 0x000fe400078e00ff */
[----:B------:R-:W-:Y:S02]  /*30250*/  IMAD.MOV.U32 R11, RZ, RZ, RZ ;  /* 0x000000ffff0b7224 */ /* 0x000fe400078e00ff */
[----:B------:R-:W-:-:S07]  /*30260*/  IMAD.MOV.U32 R15, RZ, RZ, -0x1 ;  /* 0xffffffffff0f7424 */ /* 0x000fce00078e00ff */
[----:B-12---:R-:W-:Y:S05]  /*30270*/  WARPSYNC.COLLECTIVE R15, `(.L_x_12951) ;  /* 0x000000000f087348 */ /* 0x006fea0003c00000 */
[----:B------:R0:W3:Y:S02]  /*30280*/  SHFL.UP P6, R14, R13, R12, R11 ;  /* 0x0400000c0d0e7389 */ /* 0x0000e400000c000b */
[----:B0123--:R-:W-:Y:S01]  /*30290*/  ENDCOLLECTIVE ;  /* 0x000000000000791b */ /* 0x00ffe20003800000 */
.L_x_12951:
[----:B------:R-:W-:Y:S05]  /*302a0*/  BSYNC B0 ;  /* 0x0000000000007941 */ /* 0x000fea0003800000 */
.L_x_12950:
        /* <DEDUP_REMOVED lines=8> */
.L_x_12952:
[----:B------:R-:W-:Y:S01]  /*30330*/  IMAD.MOV.U32 R12, RZ, RZ, 0x4 ;  /* 0x00000004ff0c7424 */ /* 0x000fe200078e00ff */
[----:B------:R-:W-:-:S05]  /*30340*/  SEL R2, R14, RZ, P2 ;  /* 0x000000ff0e027207 */ /* 0x000fca0001000000 */
[----:B------:R-:W-:-:S04]  /*30350*/  IMAD.IADD R2, R13, 0x1, R2 ;  /* 0x000000010d027824 */ /* 0x000fc800078e0202 */
[----:B------:R-:W-:-:S07]  /*30360*/  IMAD.MOV.U32 R13, RZ, RZ, R2 ;  /* 0x000000ffff0d7224 */ /* 0x000fce00078e0002 */
[----:B------:R-:W-:Y:S05]  /*30370*/  WARPSYNC.COLLECTIVE R15, `(.L_x_12953) ;  /* 0x000000000f087348 */ /* 0x000fea0003c00000 */
[----:B------:R0:W1:Y:S02]  /*30380*/  SHFL.UP P6, R14, R13, R12, R11 ;  /* 0x0400000c0d0e7389 */ /* 0x00006400000c000b */
[----:B01----:R-:W-:Y:S01]  /*30390*/  ENDCOLLECTIVE ;  /* 0x000000000000791b */ /* 0x003fe20003800000 */
.L_x_12953:
[----:B------:R-:W-:Y:S01]  /*303a0*/  IMAD.MOV.U32 R12, RZ, RZ, 0x8 ;  /* 0x00000008ff0c7424 */ /* 0x000fe200078e00ff */
[----:B------:R-:W-:-:S05]  /*303b0*/  SEL R3, R14, RZ, P3 ;  /* 0x000000ff0e037207 */ /* 0x000fca0001800000 */
[----:B------:R-:W-:-:S04]  /*303c0*/  IMAD.IADD R3, R2, 0x1, R3 ;  /* 0x0000000102037824 */ /* 0x000fc800078e0203 */
[----:B------:R-:W-:-:S07]  /*303d0*/  IMAD.MOV.U32 R13, RZ, RZ, R3 ;  /* 0x000000ffff0d7224 */ /* 0x000fce00078e0003 */
[----:B------:R-:W-:Y:S05]  /*303e0*/  WARPSYNC.COLLECTIVE R15, `(.L_x_12954) ;  /* 0x000000000f087348 */ /* 0x000fea0003c00000 */
[----:B------:R0:W1:Y:S02]  /*303f0*/  SHFL.UP P6, R14, R13, R12, R11 ;  /* 0x0400000c0d0e7389 */ /* 0x00006400000c000b */
[----:B01----:R-:W-:Y:S01]  /*30400*/  ENDCOLLECTIVE ;  /* 0x000000000000791b */ /* 0x003fe20003800000 */
.L_x_12954:
[----:B------:R-:W-:Y:S01]  /*30410*/  IMAD.MOV.U32 R12, RZ, RZ, 0x10 ;  /* 0x00000010ff0c7424 */ /* 0x000fe200078e00ff */
[----:B------:R-:W-:-:S05]  /*30420*/  SEL R14, R14, RZ, P4 ;  /* 0x000000ff0e0e7207 */ /* 0x000fca0002000000 */
[----:B------:R-:W-:-:S04]  /*30430*/  IMAD.IADD R5, R3, 0x1, R14 ;  /* 0x0000000103057824 */ /* 0x000fc800078e020e */
[----:B------:R-:W-:-:S07]  /*30440*/  IMAD.MOV.U32 R13, RZ, RZ, R5 ;  /* 0x000000ffff0d7224 */ /* 0x000fce00078e0005 */
[----:B------:R-:W-:Y:S05]  /*30450*/  WARPSYNC.COLLECTIVE R15, `(.L_x_12955) ;  /* 0x000000000f087348 */ /* 0x000fea0003c00000 */
[----:B------:R0:W1:Y:S02]  /*30460*/  SHFL.UP P6, R14, R13, R12, R11 ;  /* 0x0400000c0d0e7389 */ /* 0x00006400000c000b */
[----:B01----:R-:W-:Y:S01]  /*30470*/  ENDCOLLECTIVE ;  /* 0x000000000000791b */ /* 0x003fe20003800000 */
.L_x_12955:
        /* <DEDUP_REMOVED lines=8> */
.L_x_12956:
[----:B------:R-:W-:Y:S05]  /*30500*/  BRA `(.L_x_12957) ;  /* 0xffffffb000387947 */ /* 0x000fea000383ffff */
.L_x_12819:
[----:B------:R-:W-:Y:S01]  /*30510*/  BSSY B0, `(.L_x_12958) ;  /* 0x0000006000007945 */ /* 0x000fe20003800000 */
[----:B------:R-:W-:Y:S01]  /*30520*/  PLOP3.LUT P6, PT, P6, PT, PT, 0x8, 0x0 ;  /* 0x000000000000781c */ /* 0x000fe200037ce170 */
[----:B------:R-:W-:-:S12]  /*30530*/  IMAD.MOV.U32 R15, RZ, RZ, -0x1 ;  /* 0xffffffffff0f7424 */ /* 0x000fd800078e00ff */
[----:B012---:R-:W-:Y:S05]  /*30540*/  WARPSYNC.COLLECTIVE R15, `(.L_x_12959) ;  /* 0x000000000f087348 */ /* 0x007fea0003c00000 */
[----:B------:R-:W-:Y:S01]  /*30550*/  VOTE.ANY R14, PT, P6 ;  /* 0x00000000000e7806 */ /* 0x000fe200030e0100 */
[----:B012---:R-:W-:Y:S06]  /*30560*/  ENDCOLLECTIVE ;  /* 0x000000000000791b */ /* 0x007fec0003800000 */
.L_x_12959:
[----:B------:R-:W-:Y:S05]  /*30570*/  BSYNC B0 ;  /* 0x0000000000007941 */ /* 0x000fea0003800000 */
.L_x_12958:
        /* <DEDUP_REMOVED lines=8> */
.L_x_12960:
[----:B------:R-:W-:Y:S02]  /*30600*/  IMAD.IADD R19, R12, 0x1, R19 ;  /* 0x000000010c137824 */ /* 0x000fe400078e0213 */
[----:B------:R-:W-:Y:S02]  /*30610*/  IMAD.MOV.U32 R13, RZ, RZ, R4 ;  /* 0x000000ffff0d7224 */ /* 0x000fe400078e0004 */
[----:B------:R-:W-:-:S07]  /*30620*/  IMAD.MOV.U32 R17, RZ, RZ, R14 ;  /* 0x000000ffff117224 */ /* 0x000fce00078e000e */
[----:B------:R-:W-:Y:S05]  /*30630*/  WARPSYNC.COLLECTIVE R15, `(.L_x_12961) ;  /* 0x000000000f087348 */ /* 0x000fea0003c00000 */
[----:B------:R0:W1:Y:S02]  /*30640*/  SHFL.IDX P6, R14, R13, R12, R11 ;  /* 0x0000000c0d0e7389 */ /* 0x00006400000c000b */
[----:B01----:R-:W-:Y:S01]  /*30650*/  ENDCOLLECTIVE ;  /* 0x000000000000791b */ /* 0x003fe20003800000 */
.L_x_12961:
[----:B------:R-:W-:Y:S01]  /*30660*/  IMAD.MOV.U32 R4, RZ, RZ, R14 ;  /* 0x000000ffff047224 */ /* 0x000fe200078e000e */
[----:B------:R-:W-:Y:S06]  /*30670*/  BRA `(.L_x_12962) ;  /* 0xffffffb0001c7947 */ /* 0x000fec000383ffff */
.L_x_12821:
[----:B------:R-:W-:Y:S01]  /*30680*/  BSSY B0, `(.L_x_12963) ;  /* 0x0000007000007945 */ /* 0x000fe20003800000 */
[----:B------:R-:W-:Y:S02]  /*30690*/  IMAD.MOV.U32 R13, RZ, RZ, R2 ;  /* 0x000000ffff0d7224 */ /* 0x000fe400078e0002 */
[----:B------:R-:W-:Y:S02]  /*306a0*/  IMAD.MOV.U32 R11, RZ, RZ, 0x1f ;  /* 0x0000001fff0b7424 */ /* 0x000fe400078e00ff */
[----:B------:R-:W-:-:S07]  /*306b0*/  IMAD.MOV.U32 R15, RZ, RZ, -0x1 ;  /* 0xffffffffff0f7424 */ /* 0x000fce00078e00ff */
[----:B012-4-:R-:W-:Y:S05]  /*306c0*/  WARPSYNC.COLLECTIVE R15, `(.L_x_12964) ;  /* 0x000000000f087348 */ /* 0x017fea0003c00000 */
[----:B------:R3:W0:Y:S02]  /*306d0*/  SHFL.IDX P6, R14, R13, R12, R11 ;  /* 0x0000000c0d0e7389 */ /* 0x00062400000c000b */
[----:B01234-:R-:W-:Y:S01]  /*306e0*/  ENDCOLLECTIVE ;  /* 0x000000000000791b */ /* 0x01ffe20003800000 */
.L_x_12964:
[----:B------:R-:W-:Y:S05]  /*306f0*/  BSYNC B0 ;  /* 0x0000000000007941 */ /* 0x000fea0003800000 */
.L_x_12963:
[----:B------:R-:W-:Y:S01]  /*30700*/  IMAD.MOV.U32 R6, RZ, RZ, R14 ;  /* 0x000000ffff067224 */ /* 0x000fe200078e000e */
[----:B------:R-:W-:Y:S06]  /*30710*/  BRA `(.L_x_12820) ;  /* 0xffffffb0000c7947 */ /* 0x000fec000383ffff */
.L_x_12827:
[----:B0-----:R0:W4:Y:S02]  /*30720*/  SYNCS.PHASECHK.TRANS64.TRYWAIT P0, [R5+URZ+0x32420], R0 ;  /* 0x03242000050075a7 */ /* 0x001124000800017f */
[----:B----4-:R-:W-:Y:S05]  /*30730*/  @!P0 NANOSLEEP.SYNCS 0x989680 ;  /* 0x009896800000895d */ /* 0x010fea0003900000 */
[----:B------:R-:W4:Y:S02]  /*30740*/  @!P0 SYNCS.PHASECHK.TRANS64 P0, [R5+URZ+0x32420], R0 ;  /* 0x03242000050085a7 */ /* 0x000f24000800007f */
[----:B----4-:R-:W-:Y:S05]  /*30750*/  @!P0 BRA `(.L_x_12827) ;  /* 0xfffffffc00f08947 */ /* 0x010fea000383ffff */
[----:B------:R-:W-:Y:S05]  /*30760*/  BRA `(.L_x_12965) ;  /* 0xffffffb800647947 */ /* 0x000fea000383ffff */
.L_x_12828:
        /* <DEDUP_REMOVED lines=11> */
.L_x_12967:
[----:B------:R-:W-:Y:S05]  /*30820*/  BSYNC B0 ;  /* 0x0000000000007941 */ /* 0x000fea0003800000 */
.L_x_12966:
[----:B------:R-:W-:Y:S05]  /*30830*/  BRA `(.L_x_12968) ;  /* 0xffffffb8004c7947 */ /* 0x000fea000383ffff */
.L_x_12831:
[----:B------:R-:W-:Y:S01]  /*30840*/  BSSY B1, `(.L_x_12969) ;  /* 0x0000006000017945 */ /* 0x000fe20003800000 */
[----:B------:R-:W-:-:S07]  /*30850*/  IMAD.MOV.U32 R15, RZ, RZ, -0x1 ;  /* 0xffffffffff0f7424 */ /* 0x000fce00078e00ff */
[----:B0123--:R-:W-:Y:S05]  /*30860*/  WARPSYNC.COLLECTIVE R15, `(.L_x_12970) ;  /* 0x000000000f0c7348 */ /* 0x00ffea0003c00000 */
[----:B------:R-:W-:Y:S02]  /*30870*/  ELECT P6, UR62, PT ;  /* 0x00000000003e782f */ /* 0x000fe400038c0000 */
[----:B------:R-:W-:Y:S01]  /*30880*/  MOV R14, UR62 ;  /* 0x0000003e000e7c02 */ /* 0x000fe20008000f00 */
[----:B0123--:R-:W-:Y:S10]  /*30890*/  ENDCOLLECTIVE ;  /* 0x000000000000791b */ /* 0x00fff40003800000 */
.L_x_12970:
[----:B------:R-:W-:Y:S05]  /*308a0*/  BSYNC B1 ;  /* 0x0000000000017941 */ /* 0x000fea0003800000 */
.L_x_12969:
[----:B------:R-:W-:Y:S05]  /*308b0*/  BRA `(.L_x_12971) ;  /* 0xffffffb800447947 */ /* 0x000fea000383ffff */
.L_x_12833:
[----:B0-----:R0:W4:Y:S02]  /*308c0*/  SYNCS.PHASECHK.TRANS64.TRYWAIT P1, [R3+URZ+0x32440], R2 ;  /* 0x03244002030075a7 */ /* 0x001124000802017f */
[----:B----4-:R-:W-:Y:S05]  /*308d0*/  @!P1 NANOSLEEP.SYNCS 0x989680 ;  /* 0x009896800000995d */ /* 0x010fea0003900000 */
[----:B------:R-:W4:Y:S02]  /*308e0*/  @!P1 SYNCS.PHASECHK.TRANS64 P1, [R3+URZ+0x32440], R2 ;  /* 0x03244002030095a7 */ /* 0x000f24000802007f */
[----:B----4-:R-:W-:Y:S05]  /*308f0*/  @!P1 BRA `(.L_x_12833) ;  /* 0xfffffffc00f09947 */ /* 0x010fea000383ffff */
[----:B------:R-:W-:Y:S05]  /*30900*/  BRA `(.L_x_12972) ;  /* 0xffffffb8006c7947 */ /* 0x000fea000383ffff */
.L_x_12835:
[----:B----4-:R4:W0:Y:S02]  /*30910*/  SYNCS.PHASECHK.TRANS64.TRYWAIT P1, [R5+URZ+0x32440], R0 ;  /* 0x03244000050075a7 */ /* 0x010824000802017f */
[----:B0-----:R-:W-:Y:S05]  /*30920*/  @!P1 NANOSLEEP.SYNCS 0x989680 ;  /* 0x009896800000995d */ /* 0x001fea0003900000 */
[----:B------:R-:W0:Y:S02]  /*30930*/  @!P1 SYNCS.PHASECHK.TRANS64 P1, [R5+URZ+0x32440], R0 ;  /* 0x03244000050095a7 */ /* 0x000e24000802007f */
[----:B0-----:R-:W-:Y:S05]  /*30940*/  @!P1 BRA `(.L_x_12835) ;  /* 0xfffffffc00f09947 */ /* 0x001fea000383ffff */
[----:B------:R-:W-:Y:S05]  /*30950*/  BRA `(.L_x_12973) ;  /* 0xffffffb800787947 */ /* 0x000fea000383ffff */
.L_x_12837:
[----:B------:R0:W0:Y:S02]  /*30960*/  SYNCS.PHASECHK.TRANS64.TRYWAIT P1, [R3+URZ+0x32460], R2 ;  /* 0x03246002030075a7 */ /* 0x000024000802017f */
[----:B0-----:R-:W-:Y:S05]  /*30970*/  @!P1 NANOSLEEP.SYNCS 0x989680 ;  /* 0x009896800000995d */ /* 0x001fea0003900000 */
[----:B------:R-:W0:Y:S02]  /*30980*/  @!P1 SYNCS.PHASECHK.TRANS64 P1, [R3+URZ+0x32460], R2 ;  /* 0x03246002030095a7 */ /* 0x000e24000802007f */
[----:B0-----:R-:W-:Y:S05]  /*30990*/  @!P1 BRA `(.L_x_12837) ;  /* 0xfffffffc00f09947 */ /* 0x001fea000383ffff */
[----:B------:R-:W-:Y:S05]  /*309a0*/  BRA `(.L_x_12974) ;  /* 0xffffffb800747947 */ /* 0x000fea000383ffff */
        .type           $_ZN7cutlass13device_kernelIN5flash11enable_sm90INS1_16FlashAttnFwdSm90INS1_25CollectiveMainloopFwdSm90ILi2EN4cute5tupleIJNS5_1CILi1EEES8_S8_EEENS6_IJNS7_ILi128EEENS7_ILi96EEENS7_ILi64EEEEEELi256ENS_6half_tEfNS_4arch4Sm90ELb0ELb1ELb1ELb1ELb1ELb0ELb1ELb1ELb0ELb1ELb1ELb0EEENS1_21CollectiveEpilogueFwdINS6_IJSA_NS7_ILi256EEESB_EEES9_SE_SG_Li256ELb1ELb1ELb1ELb0EEENS1_36VarlenDynamicPersistentTileSchedulerILi128ELi96ELi256ELi128ELb1ELb1ELb1ELb1ELb0ELb1EEEEEEEEEvNT_6ParamsE$_ZZN5flash25CollectiveMainloopFwdSm90ILi2EN4cute5tupleIJNS1_1CILi1EEES4_S4_EEENS2_IJNS3_ILi128EEENS3_ILi96EEENS3_ILi64EEEEEELi256EN7cutlass6half_tEfNSA_4arch4Sm90ELb0ELb1ELb1ELb1ELb1ELb0ELb1ELb1ELb0ELb1ELb1ELb0EE3mmaINS_16FlashAttnFwdSm90ISE_NS_21CollectiveEpilogueFwdINS2_IJS6_NS3_ILi256EEES7_EEES5_SB_SD_Li256ELb1ELb1ELb1ELb0EEENS_36VarlenDynamicPersistentTileSchedulerILi128ELi96ELi256ELi128ELb1ELb1ELb1ELb1ELb0ELb1EEEE13SharedStorageENS1_6TensorINS1_11ArrayEngineIfLm128EEENS1_6LayoutINS2_IJNS2_IJNS3_ILi2EEEST_NS3_ILi32EEEEEES4_S4_EEENS2_IJNS2_IJS4_ST_NS3_ILi4EEEEEENS3_ILi0EEESZ_EEEEEEENS_7SoftmaxILi2ELi0EEEEEbRKNSE_6ParamsENSA_13PipelineAsyncILi2EEES19_RNSA_13PipelineStateILj2EEERT0_RT1_iRiRKNS_16SeqlenInfoQKNewKILb1ELb0EEENS2_IJiiiiEEERT_ENKUliT_T0_T1_E_clIZSF_ISO_S12_S14_EbS17_S19_S19_S1C_S1E_S1G_iS1H_S1L_S1M_S1O_EUlRS1P_iE1_NS3_ILb0EEENS3_ILb1EEEEEDaiS1P_S1Q_S1R_,@function
        .size           $_ZN7cutlass13device_kernelIN5flash11enable_sm90INS1_16FlashAttnFwdSm90INS1_25CollectiveMainloopFwdSm90ILi2EN4cute5tupleIJNS5_1CILi1EEES8_S8_EEENS6_IJNS7_ILi128EEENS7_ILi96EEENS7_ILi64EEEEEELi256ENS_6half_tEfNS_4arch4Sm90ELb0ELb1ELb1ELb1ELb1ELb0ELb1ELb1ELb0ELb1ELb1ELb0EEENS1_21CollectiveEpilogueFwdINS6_IJSA_NS7_ILi256EEESB_EEES9_SE_SG_Li256ELb1ELb1ELb1ELb0EEENS1_36VarlenDynamicPersistentTileSchedulerILi128ELi96ELi256ELi128ELb1ELb1ELb1ELb1ELb0ELb1EEEEEEEEEvNT_6ParamsE$_ZZN5flash25CollectiveMainloopFwdSm90ILi2EN4cute5tupleIJNS1_1CILi1EEES4_S4_EEENS2_IJNS3_ILi128EEENS3_ILi96EEENS3_ILi64EEEEEELi256EN7cutlass6half_tEfNSA_4arch4Sm90ELb0ELb1ELb1ELb1ELb1ELb0ELb1ELb1ELb0ELb1ELb1ELb0EE3mmaINS_16FlashAttnFwdSm90ISE_NS_21CollectiveEpilogueFwdINS2_IJS6_NS3_ILi256EEES7_EEES5_SB_SD_Li256ELb1ELb1ELb1ELb0EEENS_36VarlenDynamicPersistentTileSchedulerILi128ELi96ELi256ELi128ELb1ELb1ELb1ELb1ELb0ELb1EEEE13SharedStorageENS1_6TensorINS1_11ArrayEngineIfLm128EEENS1_6LayoutINS2_IJNS2_IJNS3_ILi2EEEST_NS3_ILi32EEEEEES4_S4_EEENS2_IJNS2_IJS4_ST_NS3_ILi4EEEEEENS3_ILi0EEESZ_EEEEEEENS_7SoftmaxILi2ELi0EEEEEbRKNSE_6ParamsENSA_13PipelineAsyncILi2EEES19_RNSA_13PipelineStateILj2EEERT0_RT1_iRiRKNS_16SeqlenInfoQKNewKILb1ELb0EEENS2_IJiiiiEEERT_ENKUliT_T0_T1_E_clIZSF_ISO_S12_S14_EbS17_S19_S19_S1C_S1E_S1G_iS1H_S1L_S1M_S1O_EUlRS1P_iE1_NS3_ILb0EEENS3_ILb1EEEEEDaiS1P_S1Q_S1R_,(.L_x_15776 - $_ZN7cutlass13device_kernelIN5flash11enable_sm90INS1_16FlashAttnFwdSm90INS1_25CollectiveMainloopFwdSm90ILi2EN4cute5tupleIJNS5_1CILi1EEES8_S8_EEENS6_IJNS7_ILi128EEENS7_ILi96EEENS7_ILi64EEEEEELi256ENS_6half_tEfNS_4arch4Sm90ELb0ELb1ELb1ELb1ELb1ELb0ELb1ELb1ELb0ELb1ELb1ELb0EEENS1_21CollectiveEpilogueFwdINS6_IJSA_NS7_ILi256EEESB_EEES9_SE_SG_Li256ELb1ELb1ELb1ELb0EEENS1_36VarlenDynamicPersistentTileSchedulerILi128ELi96ELi256ELi128ELb1ELb1ELb1ELb1ELb0ELb1EEEEEEEEEvNT_6ParamsE$_ZZN5flash25CollectiveMainloopFwdSm90ILi2EN4cute5tupleIJNS1_1CILi1EEES4_S4_EEENS2_IJNS3_ILi128EEENS3_ILi96EEENS3_ILi64EEEEEELi256EN7cutlass6half_tEfNSA_4arch4Sm90ELb0ELb1ELb1ELb1ELb1ELb0ELb1ELb1ELb0ELb1ELb1ELb0EE3mmaINS_16FlashAttnFwdSm90ISE_NS_21CollectiveEpilogueFwdINS2_IJS6_NS3_ILi256EEES7_EEES5_SB_SD_Li256ELb1ELb1ELb1ELb0EEENS_36VarlenDynamicPersistentTileSchedulerILi128ELi96ELi256ELi128ELb1ELb1ELb1ELb1ELb0ELb1EEEE13SharedStorageENS1_6TensorINS1_11ArrayEngineIfLm128EEENS1_6LayoutINS2_IJNS2_IJNS3_ILi2EEEST_NS3_ILi32EEEEEES4_S4_EEENS2_IJNS2_IJS4_ST_NS3_ILi4EEEEEENS3_ILi0EEESZ_EEEEEEENS_7SoftmaxILi2ELi0EEEEEbRKNSE_6ParamsENSA_13PipelineAsyncILi2EEES19_RNSA_13PipelineStateILj2EEERT0_RT1_iRiRKNS_16SeqlenInfoQKNewKILb1ELb0EEENS2_IJiiiiEEERT_ENKUliT_T0_T1_E_clIZSF_ISO_S12_S14_EbS17_S19_S19_S1C_S1E_S1G_iS1H_S1L_S1M_S1O_EUlRS1P_iE1_NS3_ILb0EEENS3_ILb1EEEEEDaiS1P_S1Q_S1R_)
$_ZN7cutlass13device_kernelIN5flash11enable_sm90INS1_16FlashAttnFwdSm90INS1_25CollectiveMainloopFwdSm90ILi2EN4cute5tupleIJNS5_1CILi1EEES8_S8_EEENS6_IJNS7_ILi128EEENS7_ILi96EEENS7_ILi64EEEEEELi256ENS_6half_tEfNS_4arch4Sm90ELb0ELb1ELb1ELb1ELb1ELb0ELb1ELb1ELb0ELb1ELb1ELb0EEENS1_21CollectiveEpilogueFwdINS6_IJSA_NS7_ILi256EEESB_EEES9_SE_SG_Li256ELb1ELb1ELb1ELb0EEENS1_36VarlenDynamicPersistentTileSchedulerILi128ELi96ELi256ELi128ELb1ELb1ELb1ELb1ELb0ELb1EEEEEEEEEvNT_6ParamsE$_ZZN5flash25CollectiveMainloopFwdSm90ILi2EN4cute5tupleIJNS1_1CILi1EEES4_S4_EEENS2_IJNS3_ILi128EEENS3_ILi96EEENS3_ILi64EEEEEELi256EN7cutlass6half_tEfNSA_4arch4Sm90ELb0ELb1ELb1ELb1ELb1ELb0ELb1ELb1ELb0ELb1ELb1ELb0EE3mmaINS_16FlashAttnFwdSm90ISE_NS_21CollectiveEpilogueFwdINS2_IJS6_NS3_ILi256EEES7_EEES5_SB_SD_Li256ELb1ELb1ELb1ELb0EEENS_36VarlenDynamicPersistentTileSchedulerILi128ELi96ELi256ELi128ELb1ELb1ELb1ELb1ELb0ELb1EEEE13SharedStorageENS1_6TensorINS1_11ArrayEngineIfLm128EEENS1_6LayoutINS2_IJNS2_IJNS3_ILi2EEEST_NS3_ILi32EEEEEES4_S4_EEENS2_IJNS2_IJS4_ST_NS3_ILi4EEEEEENS3_ILi0EEESZ_EEEEEEENS_7SoftmaxILi2ELi0EEEEEbRKNSE_6ParamsENSA_13PipelineAsyncILi2EEES19_RNSA_13PipelineStateILj2EEERT0_RT1_iRiRKNS_16SeqlenInfoQKNewKILb1ELb0EEENS2_IJiiiiEEERT_ENKUliT_T0_T1_E_clIZSF_ISO_S12_S14_EbS17_S19_S19_S1C_S1E_S1G_iS1H_S1L_S1M_S1O_EUlRS1P_iE1_NS3_ILb0EEENS3_ILb1EEEEEDaiS1P_S1Q_S1R_:
        /* <DEDUP_REMOVED lines=48> */
.L_x_12976:
[----:B------:R-:W-:Y:S05]  /*30cb0*/  BSYNC B2 ;  /* 0x0000000000027941 */ /* 0x000fea0003800000 */
.L_x_12975:
        /* <DEDUP_REMOVED lines=17> */
.L_x_12978:
[----:B------:R-:W-:Y:S05]  /*30dd0*/  BSYNC B2 ;  /* 0x0000000000027941 */ /* 0x000fea0003800000 */
.L_x_12977:
        /* <DEDUP_REMOVED lines=10> */
.L_x_12980:
[----:B------:R-:W-:Y:S05]  /*30e80*/  BSYNC B2 ;  /* 0x0000000000027941 */ /* 0x000fea0003800000 */
.L_x_12979:
        /* <DEDUP_REMOVED lines=20> */
[----:B------:R-:W-:Y:S02]  /*30fd0*/  R2UR UR8, R4 ;  /* 0x00000000040872ca */ /* 0x000fe400000e0000 */
[----:B------:R-:W-:-:S02]  /*30fe0*/  R2UR UR6, R6 ;  /* 0x00000000060672ca */ /* 0x000fc400000e0000 */
[C---:B------:R-:W-:Y:S02]  /*30ff0*/  R2UR UR9, R5.reuse ;  /* 0x00000000050972ca */ /* 0x040fe400000e0000 */
[----:B------:R-:W-:Y:S02]  /*31000*/  R2UR UR10, R4 ;  /* 0x00000000040a72ca */ /* 0x000fe400000e0000 */
[----:B------:R-:W-:Y:S02]  /*31010*/  R2UR UR11, R5 ;  /* 0x00000000050b72ca */ /* 0x000fe400000e0000 */
[----:B---3--:R-:W-:Y:S01]  /*31020*/  R2UR UR4, R12 ;  /* 0x000000000c0472ca */ /* 0x008fe200000e0000 */
[----:B------:R-:W-:Y:S01]  /*31030*/  IMAD.MOV.U32 R12, RZ, RZ, 0x1 ;  /* 0x00000001ff0c7424 */ /* 0x000fe200078e00ff */
        /* <DEDUP_REMOVED lines=65> */
.L_x_12983:
[----:B------:R-:W-:Y:S05]  /*31450*/  BSYNC B2 ;  /* 0x0000000000027941 */ /* 0x000fea0003800000 */
.L_x_12982:
        /* <DEDUP_REMOVED lines=17> */
.L_x_12985:
[----:B------:R-:W-:Y:S05]  /*31570*/  BSYNC B2 ;  /* 0x0000000000027941 */ /* 0x000fea0003800000 */
.L_x_12984:
        /* <DEDUP_REMOVED lines=10> */
.L_x_12987:
[----:B------:R-:W-:Y:S05]  /*31620*/  BSYNC B2 ;  /* 0x0000000000027941 */ /* 0x000fea0003800000 */
.L_x_12986:
        /* <DEDUP_REMOVED lines=29> */
[----:B------:R-:W-:Y:S03]  /*31800*/  HGMMA.64x96x16.F32 R24, gdesc[UR4], R24, UP0, gsb0 ;  /* 0x01600000041879f0 */ /* 0x000fe6000b800818 */
        /* <DEDUP_REMOVED lines=238> */
[----:B------:R0:W-:Y:S01]  /*326f0*/  ST.E desc[UR8][R14.64], R12 ;  /* 0x0000000c0e007985 */ /* 0x0001e2000c101908 */
[----:B------:R-:W1:Y:S01]  /*32700*/  S2R R6, SR_TID.X ;  /* 0x0000000000067919 */ /* 0x000e620000002100 */
[----:B------:R-:W-:Y:S02]  /*32710*/  R2UR UR4, R4 ;  /* 0x00000000040472ca */ /* 0x000fe400000e0000 */
[----:B------:R-:W-:Y:S01]  /*32720*/  R2UR UR5, R5 ;  /* 0x00000000050572ca */ /* 0x000fe200000e0000 */
[----:B------:R-:W2:Y:S04]  /*32730*/  LDL.64 R18, [R0] ;  /* 0x0000000000127983 */ /* 0x000ea80000100a00 */
[----:B0-----:R-:W3:Y:S01]  /*32740*/  LDL.64 R14, [R0+0x18] ;  /* 0x00001800000e7983 */ /* 0x001ee20000100a00 */
[----:B-1----:R-:W-:-:S04]  /*32750*/  SHF.R.U32.HI R7, RZ, 0x7, R6 ;  /* 0x00000007ff077819 */ /* 0x002fc80000011606 */
[----:B------:R-:W-:-:S05]  /*32760*/  IADD3 R7, -R7, 0xb, RZ ;  /* 0x0000000b07077810 */ /* 0x000fca0007ffe1ff */
[----:B------:R0:W-:Y:S06]  /*32770*/  BAR.ARV R7, 0x100 ;  /* 0x000400070000751d */ /* 0x0001ec0000002000 */
[----:B---3--:R-:W3:Y:S01]  /*32780*/  LD.E R20, desc[UR4][R14.64] ;  /* 0x000000040e147980 */ /* 0x008ee2000c101900 */
[----:B------:R-:W-:Y:S02]  /*32790*/  R2UR UR4, R4 ;  /* 0x00000000040472ca */ /* 0x000fe400000e0000 */
[----:B------:R-:W-:Y:S01]  /*327a0*/  R2UR UR5, R5 ;  /* 0x00000000050572ca */ /* 0x000fe200000e0000 */
[----:B------:R-:W-:-:S12]  /*327b0*/  BSSY B2, `(.L_x_12989) ;  /* 0x0000006000027945 */ /* 0x000fd80003800000 */
[----:B--2---:R0:W5:Y:S01]  /*327c0*/  LD.E R13, desc[UR4][R18.64] ;  /* 0x00000004120d7980 */ /* 0x004162000c101900 */
[----:B---3--:R-:W-:-:S04]  /*327d0*/  LOP3.LUT R20, R20, 0x1, RZ, 0xfc, !PT ;  /* 0x0000000114147812 */ /* 0x008fc800078efcff */
[----:B------:R-:W-:-:S13]  /*327e0*/  ISETP.NE.AND P0, PT, R20, 0x3, PT ;  /* 0x000000031400780c */ /* 0x000fda0003f05270 */
[----:B0-----:R-:W-:Y:S05]  /*327f0*/  @!P0 BRA `(.L_x_12990) ;  /* 0x0000000000048947 */ /* 0x001fea0003800000 */
[----:B------:R-:W-:Y:S01]  /*32800*/  BPT.TRAP 0x1 ;  /* 0x000000040000795c */ /* 0x000fe20000300000 */
.L_x_12990:
[----:B------:R-:W-:Y:S05]  /*32810*/  BSYNC B2 ;  /* 0x0000000000027941 */ /* 0x000fea0003800000 */
.L_x_12989:
        /* <DEDUP_REMOVED lines=30> */
[----:B------:R-:W4:Y:S04]  /*32a00*/  LD.E R7, desc[UR6][R8.64+0x4] ;  /* 0x0000040608077980 */ /* 0x000f28000c101900 */
[----:B------:R-:W4:Y:S04]  /*32a10*/  LD.E R73, desc[UR10][R8.64+0xc] ;  /* 0x00000c0a08497980 */ /* 0x000f28000c101900 */
[----:B------:R-:W4:Y:S04]  /*32a20*/  LD.E R74, desc[UR8][R8.64+0x10] ;  /* 0x00001008084a7980 */ /* 0x000f28000c101900 */
[----:B------:R-:W4:Y:S04]  /*32a30*/  LD.E R75, desc[UR12][R8.64+0x14] ;  /* 0x0000140c084b7980 */ /* 0x000f28000c101900 */
[----:B--2---:R-:W2:Y:S01]  /*32a40*/  LD.E R72, desc[UR4][R14.64] ;  /* 0x000000040e487980 */ /* 0x004ea2000c101900 */
[----:B------:R-:W-:-:S02]  /*32a50*/  @P0 R2UR UR4, R4 ;  /* 0x00000000040402ca */ /* 0x000fc400000e0000 */
[----:B------:R-:W-:-:S13]  /*32a60*/  @P0 R2UR UR5, R5 ;  /* 0x00000000050502ca */ /* 0x000fda00000e0000 */
[----:B------:R-:W2:Y:S01]  /*32a70*/  @P0 LD.E R76, desc[UR4][R8.64+0x28] ;  /* 0x00002804084c0980 */ /* 0x000ea2000c101900 */
[----:B------:R-:W-:Y:S02]  /*32a80*/  R2UR UR4, R4 ;  /* 0x00000000040472ca */ /* 0x000fe400000e0000 */
[----:B------:R-:W-:-:S13]  /*32a90*/  R2UR UR5, R5 ;  /* 0x00000000050572ca */ /* 0x000fda00000e0000 */
[----:B------:R-:W2:Y:S01]  /*32aa0*/  LD.E R14, desc[UR4][R8.64+0x8] ;  /* 0x00000804080e7980 */ /* 0x000ea2000c101900 */
[----:B---3--:R-:W-:Y:S01]  /*32ab0*/  ISETP.GE.AND P1, PT, R3, 0x1, PT ;  /* 0x000000010300780c */ /* 0x008fe20003f26270 */
[----:B------:R-:W-:Y:S01]  /*32ac0*/  BSSY B2, `(.L_x_12991) ;  /* 0x00000ae000027945 */ /* 0x000fe20003800000 */
[----:B----4-:R-:W-:Y:S02]  /*32ad0*/  IMAD R75, R10, -0x60, R75 ;  /* 0xffffffa00a4b7824 */ /* 0x010fe400078e024b */
[-C--:B--2---:R-:W-:Y:S01]  /*32ae0*/  FMUL.FTZ R13, R24, R72.reuse ;  /* 0x00000048180d7220 */ /* 0x084fe20000410000 */
        /* <DEDUP_REMOVED lines=15> */
[----:B------:R-:W-:Y:S01]  /*32be0*/  LEA.HI R54, R54, R79, RZ, 0x2 ;  /* 0x0000004f36367211 */ /* 0x000fe200078f10ff */
[-C--:B0-----:R-:W-:Y:S01]  /*32bf0*/  FMUL.FTZ R2, R26, R72.reuse ;  /* 0x000000481a027220 */ /* 0x081fe20000410000 */
[----:B------:R-:W-:Y:S01]  /*32c00*/  SHF.R.S32.HI R57, RZ, 0x1f, R56 ;  /* 0x0000001fff397819 */ /* 0x000fe20000011438 */
[-C--:B------:R-:W-:Y:S01]  /*32c10*/  FMUL.FTZ R26, R42, R72.reuse ;  /* 0x000000482a1a7220 */ /* 0x080fe20000410000 */
[-C--:B------:R-:W-:Y:S01]  /*32c20*/  FMUL.FTZ R18, R30, R72.reuse ;  /* 0x000000481e127220 */ /* 0x080fe20000410000 */
[-C--:B------:R-:W-:Y:S01]  /*32c30*/  FMUL.FTZ R42, R58, R72.reuse ;  /* 0x000000483a2a7220 */ /* 0x080fe20000410000 */
[-C--:B------:R-:W-:Y:S01]  /*32c40*/  FMUL.FTZ R30, R46, R72.reuse ;  /* 0x000000482e1e7220 */ /* 0x080fe20000410000 */
[----:B------:R-:W-:Y:S01]  /*32c50*/  LOP3.LUT R54, R54, 0xfffffffc, RZ, 0xc0, !PT ;  /* 0xfffffffc36367812 */ /* 0x000fe200078ec0ff */
[----:B------:R-:W-:Y:S01]  /*32c60*/  FMUL.FTZ R81, R40, R72 ;  /* 0x0000004828517220 */ /* 0x000fe20000410000 */
[----:B------:R-:W-:Y:S01]  /*32c70*/  LEA.HI R58, R57, R56, RZ, 0x2 ;  /* 0x00000038393a7211 */ /* 0x000fe200078f10ff */
[-C--:B------:R-:W-:Y:S01]  /*32c80*/  FMUL.FTZ R46, R48, R72.reuse ;  /* 0x00000048302e7220 */ /* 0x080fe20000410000 */
[-C--:B------:R-:W-:Y:S01]  /*32c90*/  FMUL.FTZ R48, R52, R72.reuse ;  /* 0x0000004834307220 */ /* 0x080fe20000410000 */
[-C--:B------:R-:W-:Y:S01]  /*32ca0*/  FMUL.FTZ R40, R59, R72.reuse ;  /* 0x000000483b287220 */ /* 0x080fe20000410000 */
[----:B------:R-:W-:Y:S01]  /*32cb0*/  FMUL.FTZ R52, R60, R72 ;  /* 0x000000483c347220 */ /* 0x000fe20000410000 */
[----:B------:R-:W-:Y:S01]  /*32cc0*/  LEA.HI R59, R57, R56, RZ, 0x5 ;  /* 0x00000038393b7211 */ /* 0x000fe200078f28ff */
[----:B------:R-:W-:Y:S01]  /*32cd0*/  IMAD.IADD R79, R79, 0x1, -R54 ;  /* 0x000000014f4f7824 */ /* 0x000fe200078e0a36 */
[----:B------:R-:W-:-:S02]  /*32ce0*/  SHF.R.S32.HI R57, RZ, 0x2, R58 ;  /* 0x00000002ff397819 */ /* 0x000fc4000001143a */
[----:B------:R-:W-:Y:S02]  /*32cf0*/  SHF.R.S32.HI R60, RZ, 0x1f, R58 ;  /* 0x0000001fff3c7819 */ /* 0x000fe4000001143a */
[----:B------:R-:W-:Y:S02]  /*32d00*/  SHF.R.S32.HI R54, RZ, 0x7, R55 ;  /* 0x00000007ff367819 */ /* 0x000fe40000011437 */
[----:B------:R-:W-:Y:S01]  /*32d10*/  LEA.HI R60, R60, R57, RZ, 0x3 ;  /* 0x000000393c3c7211 */ /* 0x000fe200078f18ff */
[-C--:B------:R-:W-:Y:S01]  /*32d20*/  FMUL.FTZ R19, R31, R72.reuse ;  /* 0x000000481f137220 */ /* 0x080fe20000410000 */
[----:B------:R-:W-:Y:S01]  /*32d30*/  SHF.R.S32.HI R59, RZ, 0x5, R59 ;  /* 0x00000005ff3b7819 */ /* 0x000fe2000001143b */
[----:B------:R-:W-:Y:S01]  /*32d40*/  FMUL.FTZ R31, R47, R72 ;  /* 0x000000482f1f7220 */ /* 0x000fe20000410000 */
[----:B------:R-:W-:Y:S01]  /*32d50*/  LEA.HI R55, R55, R54, RZ, 0x1 ;  /* 0x0000003637377211 */ /* 0x000fe200078f08ff */
[-C--:B------:R-:W-:Y:S01]  /*32d60*/  FMUL.FTZ R47, R49, R72.reuse ;  /* 0x00000048312f7220 */ /* 0x080fe20000410000 */
[----:B------:R-:W-:Y:S01]  /*32d70*/  LOP3.LUT R60, R60, 0xfffffff8, RZ, 0xc0, !PT ;  /* 0xfffffff83c3c7812 */ /* 0x000fe200078ec0ff */
[-C--:B------:R-:W-:Y:S01]  /*32d80*/  FMUL.FTZ R49, R53, R72.reuse ;  /* 0x0000004835317220 */ /* 0x080fe20000410000 */
[----:B------:R-:W-:Y:S01]  /*32d90*/  FMUL.FTZ R53, R61, R72 ;  /* 0x000000483d357220 */ /* 0x000fe20000410000 */
[----:B------:R-:W-:Y:S01]  /*32da0*/  LOP3.LUT R55, R55, 0x3fffffe, RZ, 0xc0, !PT ;  /* 0x03fffffe37377812 */ /* 0x000fe200078ec0ff */
[----:B------:R-:W-:Y:S01]  /*32db0*/  IMAD R61, R80, 0x8, R59 ;  /* 0x00000008503d7824 */ /* 0x000fe200078e023b */
[----:B------:R-:W-:Y:S01]  /*32dc0*/  LEA.HI R59, R79, R79, RZ, 0x1 ;  /* 0x0000004f4f3b7211 */ /* 0x000fe200078f08ff */
[----:B------:R-:W-:-:S02]  /*32dd0*/  IMAD.IADD R60, R57, 0x1, -R60 ;  /* 0x00000001393c7824 */ /* 0x000fc400078e0a3c */
[----:B------:R-:W-:Y:S01]  /*32de0*/  IMAD.IADD R55, R54, 0x1, -R55 ;  /* 0x0000000136377824 */ /* 0x000fe200078e0a37 */
[----:B------:R-:W-:Y:S01]  /*32df0*/  LOP3.LUT R54, R59, 0x1ffffffe, RZ, 0xc0, !PT ;  /* 0x1ffffffe3b367812 */ /* 0x000fe200078ec0ff */
[----:B------:R-:W-:Y:S02]  /*32e00*/  IMAD.U32 R60, R61, 0x10, R60 ;  /* 0x000000103d3c7824 */ /* 0x000fe400078e003c */
[-C--:B------:R-:W-:Y:S01]  /*32e10*/  FMUL.FTZ R82, R45, R72.reuse ;  /* 0x000000482d527220 */ /* 0x080fe20000410000 */
[-C--:B------:R-:W-:Y:S01]  /*32e20*/  FMUL.FTZ R45, R63, R72.reuse ;  /* 0x000000483f2d7220 */ /* 0x080fe20000410000 */
[----:B------:R-:W-:Y:S01]  /*32e30*/  FMUL.FTZ R63, R65, R72 ;  /* 0x00000048413f7220 */ /* 0x000fe20000410000 */
        /* <DEDUP_REMOVED lines=101> */
.L_x_12996:
[----:B------:R-:W-:Y:S05]  /*33490*/  BSYNC B4 ;  /* 0x0000000000047941 */ /* 0x000fea0003800000 */
.L_x_12995:
[----:B------:R-:W-:Y:S01]  /*334a0*/  LOP3.LUT R58, RZ, R58, RZ, 0x33, !PT ;  /* 0x0000003aff3a7212 */ /* 0x000fe200078e33ff */
[----:B------:R-:W-:Y:S06]  /*334b0*/  BRA `(.L_x_12997) ;  /* 0x0000000000287947 */ /* 0x000fec0003800000 */
.L_x_12994:
        /* <DEDUP_REMOVED lines=10> */
.L_x_12997:
[----:B------:R-:W-:Y:S05]  /*33560*/  BSYNC B3 ;  /* 0x0000000000037941 */ /* 0x000fea0003800000 */
.L_x_12993:
[----:B------:R-:W-:-:S05]  /*33570*/  IMAD R59, R3, R58, R67 ;  /* 0x0000003a033b7224 */ /* 0x000fca00078e0243 */
[----:B------:R-:W-:Y:S02]  /*33580*/  VIMNMX R66, R66, R59, !PT ;  /* 0x0000003b42427248 */ /* 0x000fe40007fe0100 */
[----:B------:R-:W-:-:S07]  /*33590*/  VIADDMNMX R64, R59, R3, R64, PT ;  /* 0x000000033b407246 */ /* 0x000fce0003800140 */
.L_x_12992:
[----:B------:R-:W-:Y:S05]  /*335a0*/  BSYNC B2 ;  /* 0x0000000000027941 */ /* 0x000fea0003800000 */
.L_x_12991:
        /* <DEDUP_REMOVED lines=136> */
.L_x_13003:
[----:B------:R-:W-:Y:S05]  /*33e30*/  BSYNC B4 ;  /* 0x0000000000047941 */ /* 0x000fea0003800000 */
.L_x_13002:
[----:B------:R-:W-:Y:S01]  /*33e40*/  LOP3.LUT R14, RZ, R14, RZ, 0x33, !PT ;  /* 0x0000000eff0e7212 */ /* 0x000fe200078e33ff */
[----:B------:R-:W-:Y:S06]  /*33e50*/  BRA `(.L_x_13004) ;  /* 0x0000000000287947 */ /* 0x000fec0003800000 */
.L_x_13001:
        /* <DEDUP_REMOVED lines=10> */
.L_x_13004:
[----:B------:R-:W-:Y:S05]  /*33f00*/  BSYNC B3 ;  /* 0x0000000000037941 */ /* 0x000fea0003800000 */
.L_x_13000:
[----:B------:R-:W-:-:S05]  /*33f10*/  IMAD R7, R3, R14, R67 ;  /* 0x0000000e03077224 */ /* 0x000fca00078e0243 */
[----:B------:R-:W-:Y:S02]  /*33f20*/  VIADDMNMX R74, R7, R3, R74, PT ;  /* 0x00000003074a7246 */ /* 0x000fe4000380014a */
[----:B------:R-:W-:-:S07]  /*33f30*/  VIMNMX R72, R72, R7, !PT ;  /* 0x0000000748487248 */ /* 0x000fce0007fe0100 */
.L_x_12999:
[----:B------:R-:W-:Y:S05]  /*33f40*/  BSYNC B2 ;  /* 0x0000000000027941 */ /* 0x000fea0003800000 */
.L_x_12998:
[----:B------:R-:W-:Y:S02]  /*33f50*/  ISETP.GT.AND P0, PT, R72, 0x1, !P0 ;  /* 0x000000014800780c */ /* 0x000fe40004704270 */
[----:B------:R-:W-:Y:S02]  /*33f60*/  ISETP.NE.AND P6, PT, R71, RZ, PT ;  /* 0x000000ff4700720c */ /* 0x000fe40003fc5270 */
[----:B------:R-:W-:Y:S02]  /*33f70*/  ISETP.LT.OR P0, PT, R74, 0x2, P0 ;  /* 0x000000024a00780c */ /* 0x000fe40000701670 */
[----:B------:R-:W-:Y:S02]  /*33f80*/  ISETP.GT.AND P1, PT, R72, 0x8, !P1 ;  /* 0x000000084800780c */ /* 0x000fe40004f24270 */
[----:B------:R-:W-:Y:S02]  /*33f90*/  FSEL R71, R15, -INF , !P0 ;  /* 0xff8000000f477808 */ /* 0x000fe40004000000 */
[----:B------:R-:W2:Y:S01]  /*33fa0*/  LDL.64 R14, [R0+0x70] ;  /* 0x00007000000e7983 */ /* 0x000ea20000100a00 */
[----:B------:R-:W-:-:S02]  /*33fb0*/  ISETP.NE.AND P0, PT, R70, RZ, PT ;  /* 0x000000ff4600720c */ /* 0x000fc40003f05270 */
[----:B------:R-:W-:Y:S02]  /*33fc0*/  ISETP.LT.OR P1, PT, R74, 0x9, P1 ;  /* 0x000000094a00780c */ /* 0x000fe40000f21670 */
        /* <DEDUP_REMOVED lines=66> */
[----:B------:R-:W-:Y:S01]  /*343f0*/  ISETP.GT.AND P1, PT, R72, 0x48, !P1 ;  /* 0x000000484800780c */ /* 0x000fe20004f24270 */
        /* <DEDUP_REMOVED lines=9> */
[C---:B------:R-:W-:Y:S02]  /*34490*/  ISETP.LT.OR P2, PT, R74.reuse, 0x4a, P2 ;  /* 0x0000004a4a00780c */ /* 0x040fe40001741670 */
[----:B------:R-:W-:Y:S02]  /*344a0*/  FSEL R43, R43, -INF , !P1 ;  /* 0xff8000002b2b7808 */ /* 0x000fe40004800000 */
[----:B------:R-:W-:-:S02]  /*344b0*/  ISETP.LT.OR P3, PT, R74, 0x51, P3 ;  /* 0x000000514a00780c */ /* 0x000fc40001f61670 */
[----:B------:R-:W-:Y:S02]  /*344c0*/  FSEL R45, R45, -INF , !P2 ;  /* 0xff8000002d2d7808 */ /* 0x000fe40005000000 */
[----:B------:R-:W-:Y:S02]  /*344d0*/  ISETP.LT.OR P4, PT, R74, 0x52, P4 ;  /* 0x000000524a00780c */ /* 0x000fe40002781670 */
[----:B------:R-:W-:Y:S02]  /*344e0*/  FSEL R54, R54, -INF , !P3 ;  /* 0xff80000036367808 */ /* 0x000fe40005800000 */
        /* <DEDUP_REMOVED lines=97> */
[----:B------:R-:W-:Y:S01]  /*34b00*/  FMUL.FTZ R44, R9, R74 ;  /* 0x0000004a092c7220 */ /* 0x000fe20000410000 */
[----:B------:R-:W-:-:S04]  /*34b10*/  FFMA.FTZ R30, R29, R9, -R14 ;  /* 0x000000091d1e7223 */ /* 0x000fc8000001080e */
[----:B------:R-:W-:Y:S01]  /*34b20*/  FSEL R44, R44, RZ, P0 ;  /* 0x000000ff2c2c7208 */ /* 0x000fe20000000000 */
[-CC-:B------:R-:W-:Y:S01]  /*34b30*/  FFMA.FTZ R29, R28, R9.reuse, -R14.reuse ;  /* 0x000000091c1d7223 */ /* 0x180fe2000001080e */
[----:B------:R-:W-:-:S03]  /*34b40*/  FFMA.FTZ R172, R37, R9, -R14 ;  /* 0x0000000925ac7223 */ /* 0x000fc6000001080e */
[-C--:B------:R-:W-:Y:S01]  /*34b50*/  FFMA.FTZ R28, R26, R9.reuse, -R44 ;  /* 0x000000091a1c7223 */ /* 0x080fe2000001082c */
[-C--:B------:R-:W-:Y:S01]  /*34b60*/  FFMA.FTZ R40, R78, R9.reuse, -R14 ;  /* 0x000000094e287223 */ /* 0x080fe2000001080e */
[-C--:B------:R-:W-:Y:S01]  /*34b70*/  FFMA.FTZ R173, R71, R9.reuse, -R44 ;  /* 0x0000000947ad7223 */ /* 0x080fe2000001082c */
[----:B------:R-:W4:Y:S01]  /*34b80*/  MUFU.EX2 R172, R172 ;  /* 0x000000ac00ac7308 */ /* 0x000f220000000800 */
[-C--:B------:R-:W-:Y:S01]  /*34b90*/  FFMA.FTZ R39, R58, R9.reuse, -R14 ;  /* 0x000000093a277223 */ /* 0x080fe2000001080e */
[----:B------:R-:W-:-:S06]  /*34ba0*/  FFMA.FTZ R27, R18, R9, -R44 ;  /* 0x00000009121b7223 */ /* 0x000fcc000001082c */
[----:B------:R-:W0:Y:S01]  /*34bb0*/  MUFU.EX2 R28, R28 ;  /* 0x0000001c001c7308 */ /* 0x000e220000000800 */
[-C--:B------:R-:W-:Y:S01]  /*34bc0*/  FFMA.FTZ R174, R59, R9.reuse, -R14 ;  /* 0x000000093bae7223 */ /* 0x080fe2000001080e */
[----:B------:R-:W-:-:S06]  /*34bd0*/  FFMA.FTZ R175, R70, R9, -R44 ;  /* 0x0000000946af7223 */ /* 0x000fcc000001082c */
[----:B------:R-:W1:Y:S01]  /*34be0*/  MUFU.EX2 R40, R40 ;  /* 0x0000002800287308 */ /* 0x000e620000000800 */
[-C--:B------:R-:W-:Y:S01]  /*34bf0*/  FFMA.FTZ R38, R32, R9.reuse, -R14 ;  /* 0x0000000920267223 */ /* 0x080fe2000001080e */
[----:B------:R-:W-:-:S06]  /*34c00*/  FFMA.FTZ R26, R64, R9, -R44 ;  /* 0x00000009401a7223 */ /* 0x000fcc000001082c */
[----:B------:R-:W2:Y:S01]  /*34c10*/  MUFU.EX2 R173, R173 ;  /* 0x000000ad00ad7308 */ /* 0x000ea20000000800 */
[-C--:B------:R-:W-:Y:S01]  /*34c20*/  FFMA.FTZ R152, R61, R9.reuse, -R14 ;  /* 0x000000093d987223 */ /* 0x080fe2000001080e */
[----:B------:R-:W-:-:S06]  /*34c30*/  FFMA.FTZ R153, R69, R9, -R44 ;  /* 0x0000000945997223 */ /* 0x000fcc000001082c */
[----:B------:R-:W3:Y:S01]  /*34c40*/  MUFU.EX2 R39, R39 ;  /* 0x0000002700277308 */ /* 0x000ee20000000800 */
[----:B------:R-:W-:-:S07]  /*34c50*/  FFMA.FTZ R37, R36, R9, -R14 ;  /* 0x0000000924257223 */ /* 0x000fce000001080e */
[----:B------:R-:W3:Y:S01]  /*34c60*/  MUFU.EX2 R27, R27 ;  /* 0x0000001b001b7308 */ /* 0x000ee20000000800 */
        /* <DEDUP_REMOVED lines=14> */
[-CC-:B------:R-:W-:Y:S01]  /*34d50*/  FFMA.FTZ R168, R41, R9.reuse, -R14.reuse ;  /* 0x0000000929a87223 */ /* 0x180fe2000001080e */
[-C--:B------:R-:W-:Y:S01]  /*34d60*/  FFMA.FTZ R170, R13, R9.reuse, -R14 ;  /* 0x000000090daa7223 */ /* 0x080fe2000001080e */
[----:B----4-:R-:W-:Y:S01]  /*34d70*/  FADD.FTZ R73, R172, R73 ;  /* 0x00000049ac497221 */ /* 0x010fe20000010000 */
[----:B------:R-:W4:Y:S01]  /*34d80*/  MUFU.EX2 R38, R38 ;  /* 0x0000002600267308 */ /* 0x000f220000000800 */
[----:B0-----:R-:W-:Y:S01]  /*34d90*/  FADD.FTZ R14, R28, R15 ;  /* 0x0000000f1c0e7221 */ /* 0x001fe20000010000 */
[----:B------:R-:W-:Y:S01]  /*34da0*/  FFMA.FTZ R25, R24, R9, -R44 ;  /* 0x0000000918197223 */ /* 0x000fe2000001082c */
[----:B-1----:R-:W-:-:S05]  /*34db0*/  FADD.FTZ R18, R40, R73 ;  /* 0x0000004928127221 */ /* 0x002fca0000010000 */
[----:B------:R-:W0:Y:S01]  /*34dc0*/  MUFU.EX2 R26, R26 ;  /* 0x0000001a001a7308 */ /* 0x000e220000000800 */
[----:B--2---:R-:W-:Y:S01]  /*34dd0*/  FADD.FTZ R14, R173, R14 ;  /* 0x0000000ead0e7221 */ /* 0x004fe20000010000 */
[----:B------:R-:W-:Y:S01]  /*34de0*/  FFMA.FTZ R155, R68, R9, -R44 ;  /* 0x00000009449b7223 */ /* 0x000fe2000001082c */
[----:B---3--:R-:W-:-:S05]  /*34df0*/  FADD.FTZ R13, R39, R18 ;  /* 0x00000012270d7221 */ /* 0x008fca0000010000 */
[----:B------:R-:W1:Y:S01]  /*34e00*/  MUFU.EX2 R152, R152 ;  /* 0x0000009800987308 */ /* 0x000e620000000800 */
[----:B------:R-:W-:Y:S01]  /*34e10*/  FADD.FTZ R14, R27, R14 ;  /* 0x0000000e1b0e7221 */ /* 0x000fe20000010000 */
[----:B------:R-:W-:-:S06]  /*34e20*/  FFMA.FTZ R24, R20, R9, -R44 ;  /* 0x0000000914187223 */ /* 0x000fcc000001082c */
[----:B------:R-:W2:Y:S01]  /*34e30*/  MUFU.EX2 R153, R153 ;  /* 0x0000009900997308 */ /* 0x000ea20000000800 */
[----:B------:R-:W-:Y:S01]  /*34e40*/  FADD.FTZ R13, R174, R13 ;  /* 0x0000000dae0d7221 */ /* 0x000fe20000010000 */
        /* <DEDUP_REMOVED lines=10> */
[----:B-1----:R-:W-:Y:S01]  /*34ef0*/  FADD.FTZ R42, R152, R13 ;  /* 0x0000000d982a7221 */ /* 0x002fe20000010000 */
[----:B--2---:R-:W-:-:S05]  /*34f00*/  FADD.FTZ R14, R153, R14 ;  /* 0x0000000e990e7221 */ /* 0x004fca0000010000 */
        /* <DEDUP_REMOVED lines=75> */
[----:B------:R-:W-:-:S03]  /*353c0*/  FADD.FTZ R42, R169, R42 ;  /* 0x0000002aa92a7221 */ /* 0x000fc60000010000 */
[----:B0-----:R-:W-:Y:S01]  /*353d0*/  FADD.FTZ R9, R29, R44 ;  /* 0x0000002c1d097221 */ /* 0x001fe20000010000 */
[----:B----4-:R-:W-:-:S03]  /*353e0*/  FADD.FTZ R42, R13, R42 ;  /* 0x0000002a0d2a7221 */ /* 0x010fc60000010000 */
[----:B-1----:R-:W-:Y:S01]  /*353f0*/  FADD.FTZ R9, R170, R9 ;  /* 0x00000009aa097221 */ /* 0x002fe20000010000 */
[----:B--2---:R-:W-:-:S04]  /*35400*/  FADD.FTZ R41, R171, R42 ;  /* 0x0000002aab297221 */ /* 0x004fc80000010000 */
[----:B------:R-:W-:Y:S04]  /*35410*/  ST.E desc[UR4][R2.64+0x10], R9 ;  /* 0x0000100902007985 */ /* 0x000fe8000c101904 */
[----:B------:R0:W-:Y:S04]  /*35420*/  ST.E desc[UR6][R2.64+0x14], R41 ;  /* 0x0000142902007985 */ /* 0x0001e8000c101906 */
[----:B0-----:R-:W2:Y:S01]  /*35430*/  LDL.64 R2, [R0+0x80] ;  /* 0x0000800000027983 */ /* 0x001ea20000100a00 */
        /* <DEDUP_REMOVED lines=100> */
[----:B------:R-:W3:Y:S04]  /*35a80*/  LD.E R90, desc[UR14][R2.64+0x6c] ;  /* 0x00006c0e025a7980 */ /* 0x000ee8000c101900 */
[----:B0-----:R-:W4:Y:S01]  /*35a90*/  LD.E R91, desc[UR12][R2.64+0x68] ;  /* 0x0000680c025b7980 */ /* 0x001f22000c101900 */
[C---:B------:R-:W-:Y:S01]  /*35aa0*/  FMUL.FTZ R83, R8.reuse, R83 ;  /* 0x0000005308537220 */ /* 0x040fe20000410000 */
[C---:B------:R-:W-:Y:S02]  /*35ab0*/  FMUL.FTZ R79, R8.reuse, R79 ;  /* 0x0000004f084f7220 */ /* 0x040fe40000410000 */
[----:B------:R0:W-:Y:S04]  /*35ac0*/  ST.E desc[UR4][R2.64+0x44], R85 ;  /* 0x0000445502007985 */ /* 0x0001e8000c101904 */
[----:B-1----:R-:W3:Y:S01]  /*35ad0*/  LD.E R89, desc[UR24][R2.64+0x78] ;  /* 0x0000781802597980 */ /* 0x002ee2000c101900 */
[----:B------:R-:W-:-:S03]  /*35ae0*/  FMUL.FTZ R81, R8, R81 ;  /* 0x0000005108517220 */ /* 0x000fc60000410000 */
[----:B------:R1:W-:Y:S04]  /*35af0*/  ST.E desc[UR6][R2.64+0x50], R87 ;  /* 0x0000505702007985 */ /* 0x0003e8000c101906 */
[----:B0-----:R-:W3:Y:S04]  /*35b00*/  LD.E R85, desc[UR26][R2.64+0x7c] ;  /* 0x00007c1a02557980 */ /* 0x001ee8000c101900 */
[----:B------:R-:W3:Y:S01]  /*35b10*/  LD.E R88, desc[UR16][R2.64+0x88] ;  /* 0x0000881002587980 */ /* 0x000ee2000c101900 */
[----:B------:R-:W-:-:S03]  /*35b20*/  FMUL.FTZ R77, R8, R77 ;  /* 0x0000004d084d7220 */ /* 0x000fc60000410000 */
[----:B-1----:R-:W3:Y:S04]  /*35b30*/  LD.E R87, desc[UR18][R2.64+0x8c] ;  /* 0x00008c1202577980 */ /* 0x002ee8000c101900 */
[----:B------:R-:W3:Y:S04]  /*35b40*/  LD.E R86, desc[UR20][R2.64+0x98] ;  /* 0x0000981402567980 */ /* 0x000ee8000c101900 */
[----:B------:R0:W-:Y:S04]  /*35b50*/  ST.E desc[UR8][R2.64+0x40], R83 ;  /* 0x0000405302007985 */ /* 0x0001e8000c101908 */
[----:B------:R-:W3:Y:S01]  /*35b60*/  LD.E R84, desc[UR6][R2.64+0x9c] ;  /* 0x00009c0602547980 */ /* 0x000ee2000c101900 */
[----:B------:R-:W-:-:S03]  /*35b70*/  FMUL.FTZ R73, R8, R73 ;  /* 0x0000004908497220 */ /* 0x000fc60000410000 */
[----:B------:R1:W-:Y:S04]  /*35b80*/  ST.E desc[UR4][R2.64+0x30], R79 ;  /* 0x0000304f02007985 */ /* 0x0003e8000c101904 */
[----:B0-----:R-:W3:Y:S01]  /*35b90*/  LD.E R83, desc[UR10][R2.64+0xa8] ;  /* 0x0000a80a02537980 */ /* 0x001ee2000c101900 */
[----:B------:R-:W-:-:S03]  /*35ba0*/  FMUL.FTZ R75, R8, R75 ;  /* 0x0000004b084b7220 */ /* 0x000fc60000410000 */
[----:B------:R0:W-:Y:S04]  /*35bb0*/  ST.E desc[UR6][R2.64+0x34], R81 ;  /* 0x0000345102007985 */ /* 0x0001e8000c101906 */
[----:B-1----:R-:W3:Y:S04]  /*35bc0*/  LD.E R79, desc[UR12][R2.64+0xac] ;  /* 0x0000ac0c024f7980 */ /* 0x002ee8000c101900 */
[----:B------:R-:W3:Y:S04]  /*35bd0*/  LD.E R82, desc[UR14][R2.64+0xb8] ;  /* 0x0000b80e02527980 */ /* 0x000ee8000c101900 */
[----:B0-----:R-:W3:Y:S04]  /*35be0*/  LD.E R81, desc[UR16][R2.64+0xbc] ;  /* 0x0000bc1002517980 */ /* 0x001ee8000c101900 */
[----:B------:R-:W3:Y:S01]  /*35bf0*/  LD.E R80, desc[UR18][R2.64+0xc8] ;  /* 0x0000c81202507980 */ /* 0x000ee2000c101900 */
[----:B------:R-:W-:-:S03]  /*35c00*/  FMUL.FTZ R71, R8, R71 ;  /* 0x0000004708477220 */ /* 0x000fc60000410000 */
[----:B------:R0:W-:Y:S04]  /*35c10*/  ST.E desc[UR10][R2.64+0x24], R77 ;  /* 0x0000244d02007985 */ /* 0x0001e8000c10190a */
[----:B------:R-:W3:Y:S01]  /*35c20*/  LD.E R78, desc[UR20][R2.64+0xcc] ;  /* 0x0000cc14024e7980 */ /* 0x000ee2000c101900 */
[----:B------:R-:W-:-:S03]  /*35c30*/  FMUL.FTZ R69, R8, R69 ;  /* 0x0000004508457220 */ /* 0x000fc60000410000 */
[----:B------:R1:W-:Y:S04]  /*35c40*/  ST.E desc[UR6][R2.64+0x14], R73 ;  /* 0x0000144902007985 */ /* 0x0003e8000c101906 */
[----:B0-----:R-:W3:Y:S04]  /*35c50*/  LD.E R77, desc[UR22][R2.64+0xd8] ;  /* 0x0000d816024d7980 */ /* 0x001ee8000c101900 */
[----:B------:R-:W3:Y:S01]  /*35c60*/  LD.E R76, desc[UR24][R2.64+0xdc] ;  /* 0x0000dc18024c7980 */ /* 0x000ee2000c101900 */
[----:B------:R-:W-:-:S03]  /*35c70*/  FMUL.FTZ R67, R8, R67 ;  /* 0x0000004308437220 */ /* 0x000fc60000410000 */
[----:B------:R0:W-:Y:S04]  /*35c80*/  ST.E desc[UR8][R2.64+0x20], R75 ;  /* 0x0000204b02007985 */ /* 0x0001e8000c101908 */
[----:B-1----:R-:W3:Y:S04]  /*35c90*/  LD.E R73, desc[UR10][R2.64+0xe8] ;  /* 0x0000e80a02497980 */ /* 0x002ee8000c101900 */
[----:B------:R-:W3:Y:S04]  /*35ca0*/  LD.E R74, desc[UR14][R2.64+0xf8] ;  /* 0x0000f80e024a7980 */ /* 0x000ee8000c101900 */
[----:B0-----:R-:W3:Y:S01]  /*35cb0*/  LD.E R75, desc[UR12][R2.64+0xec] ;  /* 0x0000ec0c024b7980 */ /* 0x001ee2000c101900 */
[----:B------:R-:W-:-:S03]  /*35cc0*/  FMUL.FTZ R63, R8, R63 ;  /* 0x0000003f083f7220 */ /* 0x000fc60000410000 */
[----:B------:R-:W3:Y:S01]  /*35cd0*/  LD.E R72, desc[UR16][R2.64+0xfc] ;  /* 0x0000fc1002487980 */ /* 0x000ee2000c101900 */
[----:B------:R-:W-:-:S03]  /*35ce0*/  FMUL.FTZ R65, R8, R65 ;  /* 0x0000004108417220 */ /* 0x000fc60000410000 */
[----:B------:R0:W-:Y:S04]  /*35cf0*/  ST.E desc[UR4][R2.64+0x10], R71 ;  /* 0x0000104702007985 */ /* 0x0001e8000c101904 */
[----:B------:R-:W3:Y:S04]  /*35d00*/  LD.E R70, desc[UR18][R2.64+0x108] ;  /* 0x0001081202467980 */ /* 0x000ee8000c101900 */
[----:B------:R1:W-:Y:S04]  /*35d10*/  ST.E desc[UR6][R2.64+0x4], R69 ;  /* 0x0000044502007985 */ /* 0x0003e8000c101906 */
[----:B0-----:R-:W3:Y:S01]  /*35d20*/  LD.E R71, desc[UR20][R2.64+0x10c] ;  /* 0x00010c1402477980 */ /* 0x001ee2000c101900 */
[----:B------:R-:W-:-:S03]  /*35d30*/  FMUL.FTZ R61, R8, R61 ;  /* 0x0000003d083d7220 */ /* 0x000fc60000410000 */
[----:B------:R0:W-:Y:S04]  /*35d40*/  ST.E desc[UR4][R2.64], R67 ;  /* 0x0000004302007985 */ /* 0x0001e8000c101904 */
[----:B-1----:R-:W3:Y:S04]  /*35d50*/  LD.E R69, desc[UR12][R2.64+0x118] ;  /* 0x0001180c02457980 */ /* 0x002ee8000c101900 */
[----:B------:R-:W3:Y:S04]  /*35d60*/  LD.E R68, desc[UR22][R2.64+0x128] ;  /* 0x0001281602447980 */ /* 0x000ee8000c101900 */
[----:B0-----:R-:W3:Y:S01]  /*35d70*/  LD.E R67, desc[UR14][R2.64+0x11c] ;  /* 0x00011c0e02437980 */ /* 0x001ee2000c101900 */
[----:B------:R-:W-:-:S03]  /*35d80*/  FMUL.FTZ R59, R8, R59 ;  /* 0x0000003b083b7220 */ /* 0x000fc60000410000 */
[----:B------:R0:W-:Y:S04]  /*35d90*/  ST.E desc[UR8][R2.64+0x74], R63 ;  /* 0x0000743f02007985 */ /* 0x0001e8000c101908 */
[----:B------:R-:W3:Y:S04]  /*35da0*/  LD.E R66, desc[UR16][R2.64+0x12c] ;  /* 0x00012c1002427980 */ /* 0x000ee8000c101900 */
[----:B------:R1:W-:Y:S04]  /*35db0*/  ST.E desc[UR10][R2.64+0x80], R65 ;  /* 0x0000804102007985 */ /* 0x0003e8000c10190a */
[----:B0-----:R-:W3:Y:S01]  /*35dc0*/  LD.E R63, desc[UR18][R2.64+0x138] ;  /* 0x00013812023f7980 */ /* 0x001ee2000c101900 */
[----:B------:R-:W-:-:S03]  /*35dd0*/  FMUL.FTZ R57, R8, R57 ;  /* 0x0000003908397220 */ /* 0x000fc60000410000 */
[----:B------:R-:W3:Y:S04]  /*35de0*/  LD.E R64, desc[UR24][R2.64+0x148] ;  /* 0x0001481802407980 */ /* 0x000ee8000c101900 */
[----:B-1----:R-:W3:Y:S04]  /*35df0*/  LD.E R65, desc[UR20][R2.64+0x13c] ;  /* 0x00013c1402417980 */ /* 0x002ee8000c101900 */
[----:B------:R0:W-:Y:S04]  /*35e00*/  ST.E desc[UR6][R2.64+0x70], R61 ;  /* 0x0000703d02007985 */ /* 0x0001e8000c101906 */
[----:B------:R-:W3:Y:S01]  /*35e10*/  LD.E R62, desc[UR6][R2.64+0x14c] ;  /* 0x00014c06023e7980 */ /* 0x000ee2000c101900 */
[----:B------:R-:W-:-:S03]  /*35e20*/  FMUL.FTZ R55, R8, R55 ;  /* 0x0000003708377220 */ /* 0x000fc60000410000 */
[----:B------:R-:W3:Y:S04]  /*35e30*/  LD.E R60, desc[UR12][R2.64+0x15c] ;  /* 0x00015c0c023c7980 */ /* 0x000ee8000c101900 */
[----:B0-----:R-:W3:Y:S04]  /*35e40*/  LD.E R61, desc[UR8][R2.64+0x158] ;  /* 0x00015808023d7980 */ /* 0x001ee8000c101900 */
[----:B------:R0:W-:Y:S04]  /*35e50*/  ST.E desc[UR4][R2.64+0x64], R59 ;  /* 0x0000643b02007985 */ /* 0x0001e8000c101904 */
[----:B------:R-:W3:Y:S01]  /*35e60*/  LD.E R56, desc[UR14][R2.64+0x168] ;  /* 0x0001680e02387980 */ /* 0x000ee2000c101900 */
[----:B------:R-:W-:-:S03]  /*35e70*/  FMUL.FTZ R53, R8, R53 ;  /* 0x0000003508357220 */ /* 0x000fc60000410000 */
[----:B------:R1:W-:Y:S04]  /*35e80*/  ST.E desc[UR4][R2.64+0x84], R57 ;  /* 0x0000843902007985 */ /* 0x0003e8000c101904 */
[----:B0-----:R-:W3:Y:S04]  /*35e90*/  LD.E R59, desc[UR16][R2.64+0x16c] ;  /* 0x00016c10023b7980 */ /* 0x001ee8000c101900 */
[----:B------:R-:W3:Y:S01]  /*35ea0*/  LD.E R58, desc[UR18][R2.64+0x178] ;  /* 0x00017812023a7980 */ /* 0x000ee2000c101900 */
[----:B------:R-:W-:-:S03]  /*35eb0*/  FMUL.FTZ R51, R8, R51 ;  /* 0x0000003308337220 */ /* 0x000fc60000410000 */
[----:B-1----:R-:W3:Y:S04]  /*35ec0*/  LD.E R57, desc[UR20][R2.64+0x17c] ;  /* 0x00017c1402397980 */ /* 0x002ee8000c101900 */
[----:B------:R0:W-:Y:S01]  /*35ed0*/  ST.E desc[UR8][R2.64+0xa0], R55 ;  /* 0x0000a03702007985 */ /* 0x0001e2000c101908 */
[----:B------:R-:W-:-:S03]  /*35ee0*/  FMUL.FTZ R47, R8, R47 ;  /* 0x0000002f082f7220 */ /* 0x000fc60000410000 */
[----:B------:R-:W3:Y:S01]  /*35ef0*/  LD.E R54, desc[UR24][R2.64+0x18c] ;  /* 0x00018c1802367980 */ /* 0x000ee2000c101900 */
[----:B------:R-:W-:-:S03]  /*35f00*/  FMUL.FTZ R45, R8, R45 ;  /* 0x0000002d082d7220 */ /* 0x000fc60000410000 */
[----:B------:R1:W-:Y:S04]  /*35f10*/  ST.E desc[UR6][R2.64+0x94], R53 ;  /* 0x0000943502007985 */ /* 0x0003e8000c101906 */
[----:B0-----:R-:W3:Y:S01]  /*35f20*/  LD.E R55, desc[UR22][R2.64+0x188] ;  /* 0x0001881602377980 */ /* 0x001ee2000c101900 */
[----:B------:R-:W-:-:S03]  /*35f30*/  FMUL.FTZ R46, R8, R49 ;  /* 0x00000031082e7220 */ /* 0x000fc60000410000 */
[----:B------:R-:W3:Y:S01]  /*35f40*/  LD.E R50, desc[UR26][R2.64+0x198] ;  /* 0x0001981a02327980 */ /* 0x000ee2000c101900 */
[----:B------:R-:W-:-:S03]  /*35f50*/  FMUL.FTZ R44, R8, R44 ;  /* 0x0000002c082c7220 */ /* 0x000fc60000410000 */
[----:B-1----:R-:W3:Y:S01]  /*35f60*/  LD.E R53, desc[UR12][R2.64+0x19c] ;  /* 0x00019c0c02357980 */ /* 0x002ee2000c101900 */
[----:B------:R-:W-:-:S03]  /*35f70*/  FMUL.FTZ R9, R8, R9 ;  /* 0x0000000908097220 */ /* 0x000fc60000410000 */
[----:B------:R0:W-:Y:S04]  /*35f80*/  ST.E desc[UR4][R2.64+0x90], R51 ;  /* 0x0000903302007985 */ /* 0x0001e8000c101904 */
[----:B------:R-:W3:Y:S01]  /*35f90*/  LD.E R52, desc[UR14][R2.64+0x1a8] ;  /* 0x0001a80e02347980 */ /* 0x000ee2000c101900 */
[----:B------:R-:W-:-:S03]  /*35fa0*/  FMUL.FTZ R43, R8, R43 ;  /* 0x0000002b082b7220 */ /* 0x000fc60000410000 */
[----:B------:R-:W3:Y:S04]  /*35fb0*/  LD.E R49, desc[UR4][R2.64+0x1b8] ;  /* 0x0001b80402317980 */ /* 0x000ee8000c101900 */
[----:B0-----:R-:W3:Y:S01]  /*35fc0*/  LD.E R51, desc[UR16][R2.64+0x1ac] ;  /* 0x0001ac1002337980 */ /* 0x001ee2000c101900 */
[C---:B------:R-:W-:Y:S01]  /*35fd0*/  FMUL.FTZ R42, R8.reuse, R42 ;  /* 0x0000002a082a7220 */ /* 0x040fe20000410000 */
[C---:B------:R-:W-:Y:S02]  /*35fe0*/  FMUL.FTZ R41, R8.reuse, R41 ;  /* 0x0000002908297220 */ /* 0x040fe40000410000 */
[----:B------:R0:W-:Y:S04]  /*35ff0*/  ST.E desc[UR8][R2.64+0xb4], R47 ;  /* 0x0000b42f02007985 */ /* 0x0001e8000c101908 */
[----:B------:R-:W3:Y:S04]  /*36000*/  LD.E R48, desc[UR6][R2.64+0x1bc] ;  /* 0x0001bc0602307980 */ /* 0x000ee8000c101900 */
        /* <DEDUP_REMOVED lines=14> */
[----:B-1----:R-:W3:Y:S01]  /*360f0*/  LD.E R41, desc[UR22][R2.64+0x1fc] ;  /* 0x0001fc1602297980 */ /* 0x002ee2000c101900 */
[C---:B------:R-:W-:Y:S01]  /*36100*/  FMUL.FTZ R136, R8.reuse, R136 ;  /* 0x0000008808887220 */ /* 0x040fe20000410000 */
[C---:B------:R-:W-:Y:S01]  /*36110*/  FMUL.FTZ R138, R8.reuse, R138 ;  /* 0x0000008a088a7220 */ /* 0x040fe20000410000 */
[C---:B------:R-:W-:Y:S01]  /*36120*/  FMUL.FTZ R137, R8.reuse, R137 ;  /* 0x0000008908897220 */ /* 0x040fe20000410000 */
[C---:B------:R-:W-:Y:S01]  /*36130*/  FMUL.FTZ R135, R8.reuse, R135 ;  /* 0x0000008708877220 */ /* 0x040fe20000410000 */
[C---:B------:R-:W-:Y:S01]  /*36140*/  FMUL.FTZ R134, R8.reuse, R134 ;  /* 0x0000008608867220 */ /* 0x040fe20000410000 */
[----:B------:R-:W-:Y:S01]  /*36150*/  ST.E desc[UR4][R2.64+0xe4], R136 ;  /* 0x0000e48802007985 */ /* 0x000fe2000c101904 */
[C---:B------:R-:W-:Y:S01]  /*36160*/  FMUL.FTZ R133, R8.reuse, R133 ;  /* 0x0000008508857220 */ /* 0x040fe20000410000 */
[C---:B------:R-:W-:Y:S01]  /*36170*/  FMUL.FTZ R132, R8.reuse, R132 ;  /* 0x0000008408847220 */ /* 0x040fe20000410000 */
[C---:B------:R-:W-:Y:S01]  /*36180*/  FMUL.FTZ R131, R8.reuse, R131 ;  /* 0x0000008308837220 */ /* 0x040fe20000410000 */
        /* <DEDUP_REMOVED lines=33> */
[----:B------:R-:W-:Y:S04]  /*363a0*/  ST.E desc[UR16][R2.64+0x170], R122 ;  /* 0x0001707a02007985 */ /* 0x000fe8000c101910 */
[----:B------:R-:W-:Y:S04]  /*363b0*/  ST.E desc[UR6][R2.64+0x174], R120 ;  /* 0x0001747802007985 */ /* 0x000fe8000c101906 */
[----:B------:R0:W-:Y:S01]  /*363c0*/  ST.E desc[UR8][R2.64+0x180], R119 ;  /* 0x0001807702007985 */ /* 0x0001e2000c101908 */
[----:B------:R-:W-:-:S03]  /*363d0*/  FMUL.FTZ R113, R8, R113 ;  /* 0x0000007108717220 */ /* 0x000fc60000410000 */
[----:B------:R-:W-:Y:S04]  /*363e0*/  ST.E desc[UR4][R2.64+0x184], R118 ;  /* 0x0001847602007985 */ /* 0x000fe8000c101904 */
[----:B------:R-:W-:Y:S04]  /*363f0*/  ST.E desc[UR10][R2.64+0x190], R114 ;  /* 0x0001907202007985 */ /* 0x000fe8000c10190a */
[----:B------:R1:W-:Y:S01]  /*36400*/  ST.E desc[UR12][R2.64+0x194], R117 ;  /* 0x0001947502007985 */ /* 0x0003e2000c10190c */
[----:B------:R-:W-:-:S03]  /*36410*/  FMUL.FTZ R111, R8, R111 ;  /* 0x0000006f086f7220 */ /* 0x000fc60000410000 */
[----:B------:R-:W-:Y:S01]  /*36420*/  ST.E desc[UR14][R2.64+0x1a0], R116 ;  /* 0x0001a07402007985 */ /* 0x000fe2000c10190e */
[----:B0-----:R-:W-:-:S03]  /*36430*/  FMUL.FTZ R119, R8, R110 ;  /* 0x0000006e08777220 */ /* 0x001fc60000410000 */
[----:B------:R0:W-:Y:S01]  /*36440*/  ST.E desc[UR16][R2.64+0x1a4], R115 ;  /* 0x0001a47302007985 */ /* 0x0001e2000c101910 */
[----:B-1----:R-:W-:-:S03]  /*36450*/  FMUL.FTZ R117, R8, R112 ;  /* 0x0000007008757220 */ /* 0x002fc60000410000 */
[----:B------:R1:W-:Y:S01]  /*36460*/  ST.E desc[UR6][R2.64+0x1b0], R113 ;  /* 0x0001b07102007985 */ /* 0x0003e2000c101906 */
[C---:B------:R-:W-:Y:S01]  /*36470*/  FMUL.FTZ R109, R8.reuse, R109 ;  /* 0x0000006d086d7220 */ /* 0x040fe20000410000 */
[C---:B------:R-:W-:Y:S01]  /*36480*/  FMUL.FTZ R107, R8.reuse, R107 ;  /* 0x0000006b086b7220 */ /* 0x040fe20000410000 */
[C---:B0-----:R-:W-:Y:S01]  /*36490*/  FMUL.FTZ R115, R8.reuse, R108 ;  /* 0x0000006c08737220 */ /* 0x041fe20000410000 */
[----:B------:R-:W-:Y:S01]  /*364a0*/  ST.E desc[UR4][R2.64+0x1b4], R117 ;  /* 0x0001b47502007985 */ /* 0x000fe2000c101904 */
[----:B------:R-:W-:-:S03]  /*364b0*/  FMUL.FTZ R105, R8, R105 ;  /* 0x0000006908697220 */ /* 0x000fc60000410000 */
[----:B------:R-:W-:Y:S01]  /*364c0*/  ST.E desc[UR8][R2.64+0x1c0], R115 ;  /* 0x0001c07302007985 */ /* 0x000fe2000c101908 */
[----:B-1----:R-:W-:-:S03]  /*364d0*/  FMUL.FTZ R113, R8, R106 ;  /* 0x0000006a08717220 */ /* 0x002fc60000410000 */
[----:B------:R0:W-:Y:S01]  /*364e0*/  ST.E desc[UR10][R2.64+0x1c4], R111 ;  /* 0x0001c46f02007985 */ /* 0x0001e2000c10190a */
[----:B------:R-:W-:-:S03]  /*364f0*/  FMUL.FTZ R103, R7, R103 ;  /* 0x0000006707677220 */ /* 0x000fc60000410000 */
[----:B------:R-:W-:Y:S04]  /*36500*/  ST.E desc[UR12][R2.64+0x1d0], R119 ;  /* 0x0001d07702007985 */ /* 0x000fe8000c10190c */
[----:B------:R1:W-:Y:S01]  /*36510*/  ST.E desc[UR14][R2.64+0x1d4], R109 ;  /* 0x0001d46d02007985 */ /* 0x0003e2000c10190e */
[----:B0-----:R-:W-:-:S03]  /*36520*/  FMUL.FTZ R111, R8, R102 ;  /* 0x00000066086f7220 */ /* 0x001fc60000410000 */
[----:B------:R0:W-:Y:S01]  /*36530*/  ST.E desc[UR6][R2.64+0x1e0], R107 ;  /* 0x0001e06b02007985 */ /* 0x0001e2000c101906 */
[----:B------:R-:W-:-:S03]  /*36540*/  FMUL.FTZ R101, R7, R101 ;  /* 0x0000006507657220 */ /* 0x000fc60000410000 */
[----:B------:R-:W-:Y:S01]  /*36550*/  ST.E desc[UR16][R2.64+0x1e4], R113 ;  /* 0x0001e47102007985 */ /* 0x000fe2000c101910 */
[----:B-1----:R-:W-:-:S03]  /*36560*/  FMUL.FTZ R109, R7, R104 ;  /* 0x00000068076d7220 */ /* 0x002fc60000410000 */
[----:B------:R1:W-:Y:S01]  /*36570*/  ST.E desc[UR4][R2.64+0x1f0], R105 ;  /* 0x0001f06902007985 */ /* 0x0003e2000c101904 */
[----:B------:R-:W-:-:S03]  /*36580*/  FMUL.FTZ R99, R7, R99 ;  /* 0x0000006307637220 */ /* 0x000fc60000410000 */
[----:B------:R-:W-:Y:S01]  /*36590*/  ST.E desc[UR8][R2.64+0x1f4], R111 ;  /* 0x0001f46f02007985 */ /* 0x000fe2000c101908 */
[----:B0-----:R-:W-:-:S03]  /*365a0*/  FMUL.FTZ R107, R7, R100 ;  /* 0x00000064076b7220 */ /* 0x001fc60000410000 */
[----:B------:R-:W-:Y:S01]  /*365b0*/  ST.E desc[UR10][R2.64+0x8], R109 ;  /* 0x0000086d02007985 */ /* 0x000fe2000c10190a */
[----:B------:R-:W-:-:S03]  /*365c0*/  FMUL.FTZ R97, R7, R97 ;  /* 0x0000006107617220 */ /* 0x000fc60000410000 */
[----:B------:R0:W-:Y:S01]  /*365d0*/  ST.E desc[UR12][R2.64+0xc], R103 ;  /* 0x00000c6702007985 */ /* 0x0001e2000c10190c */
[C---:B-1----:R-:W-:Y:S01]  /*365e0*/  FMUL.FTZ R105, R7.reuse, R96 ;  /* 0x0000006007697220 */ /* 0x042fe20000410000 */
[C---:B------:R-:W-:Y:S02]  /*365f0*/  FMUL.FTZ R95, R7.reuse, R95 ;  /* 0x0000005f075f7220 */ /* 0x040fe40000410000 */
[----:B------:R1:W-:Y:S01]  /*36600*/  ST.E desc[UR6][R2.64+0x18], R101 ;  /* 0x0000186502007985 */ /* 0x0003e2000c101906 */
[----:B--2---:R-:W-:-:S03]  /*36610*/  FMUL.FTZ R93, R7, R93 ;  /* 0x0000005d075d7220 */ /* 0x004fc60000410000 */
[----:B------:R2:W-:Y:S01]  /*36620*/  ST.E desc[UR14][R2.64+0x1c], R99 ;  /* 0x00001c6302007985 */ /* 0x0005e2000c10190e */
[----:B0-----:R-:W-:-:S03]  /*36630*/  FMUL.FTZ R103, R7, R98 ;  /* 0x0000006207677220 */ /* 0x001fc60000410000 */
[----:B------:R-:W-:Y:S01]  /*36640*/  ST.E desc[UR16][R2.64+0x28], R107 ;  /* 0x0000286b02007985 */ /* 0x000fe2000c101910 */
[----:B-1----:R-:W-:-:S03]  /*36650*/  FMUL.FTZ R101, R7, R94 ;  /* 0x0000005e07657220 */ /* 0x002fc60000410000 */
[----:B------:R-:W-:Y:S01]  /*36660*/  ST.E desc[UR4][R2.64+0x2c], R103 ;  /* 0x00002c6702007985 */ /* 0x000fe2000c101904 */
[----:B--2---:R-:W-:-:S03]  /*36670*/  FMUL.FTZ R99, R7, R92 ;  /* 0x0000005c07637220 */ /* 0x004fc60000410000 */
[----:B------:R-:W-:Y:S01]  /*36680*/  ST.E desc[UR8][R2.64+0x38], R105 ;  /* 0x0000386902007985 */ /* 0x000fe2000c101908 */
[----:B----4-:R-:W-:-:S03]  /*36690*/  FMUL.FTZ R91, R7, R91 ;  /* 0x0000005b075b7220 */ /* 0x010fc60000410000 */
[----:B------:R0:W-:Y:S01]  /*366a0*/  ST.E desc[UR10][R2.64+0x3c], R97 ;  /* 0x00003c6102007985 */ /* 0x0001e2000c10190a */
[----:B---3--:R-:W-:-:S03]  /*366b0*/  FMUL.FTZ R89, R7, R89 ;  /* 0x0000005907597220 */ /* 0x008fc60000410000 */
[----:B------:R1:W-:Y:S01]  /*366c0*/  ST.E desc[UR6][R2.64+0x48], R95 ;  /* 0x0000485f02007985 */ /* 0x0003e2000c101906 */
[----:B------:R-:W-:-:S03]  /*366d0*/  FMUL.FTZ R85, R7, R85 ;  /* 0x0000005507557220 */ /* 0x000fc60000410000 */
[----:B------:R-:W-:Y:S01]  /*366e0*/  ST.E desc[UR12][R2.64+0x4c], R99 ;  /* 0x00004c6302007985 */ /* 0x000fe2000c10190c */
[----:B0-----:R-:W-:-:S03]  /*366f0*/  FMUL.FTZ R97, R7, R90 ;  /* 0x0000005a07617220 */ /* 0x001fc60000410000 */
[----:B------:R-:W-:Y:S01]  /*36700*/  ST.E desc[UR14][R2.64+0x58], R101 ;  /* 0x0000586502007985 */ /* 0x000fe2000c10190e */
[----:B------:R-:W-:-:S03]  /*36710*/  FMUL.FTZ R87, R7, R87 ;  /* 0x0000005707577220 */ /* 0x000fc60000410000 */
[----:B------:R0:W-:Y:S01]  /*36720*/  ST.E desc[UR16][R2.64+0x5c], R93 ;  /* 0x00005c5d02007985 */ /* 0x0001e2000c101910 */
[----:B-1----:R-:W-:-:S03]  /*36730*/  FMUL.FTZ R95, R7, R86 ;  /* 0x00000056075f7220 */ /* 0x002fc60000410000 */
[----:B------:R1:W-:Y:S01]  /*36740*/  ST.E desc[UR4][R2.64+0x68], R91 ;  /* 0x0000685b02007985 */ /* 0x0003e2000c101904 */
[----:B------:R-:W-:-:S03]  /*36750*/  FMUL.FTZ R83, R7, R83 ;  /* 0x0000005307537220 */ /* 0x000fc60000410000 */
[----:B------:R-:W-:Y:S01]  /*36760*/  ST.E desc[UR8][R2.64+0x6c], R97 ;  /* 0x00006c6102007985 */ /* 0x000fe2000c101908 */
[----:B0-----:R-:W-:-:S03]  /*36770*/  FMUL.FTZ R93, R7, R88 ;  /* 0x00000058075d7220 */ /* 0x001fc60000410000 */
[----:B------:R0:W-:Y:S01]  /*36780*/  ST.E desc[UR6][R2.64+0x78], R89 ;  /* 0x0000785902007985 */ /* 0x0001e2000c101906 */
[C---:B------:R-:W-:Y:S01]  /*36790*/  FMUL.FTZ R79, R7.reuse, R79 ;  /* 0x0000004f074f7220 */ /* 0x040fe20000410000 */
[C---:B-1----:R-:W-:Y:S02]  /*367a0*/  FMUL.FTZ R91, R7.reuse, R84 ;  /* 0x00000054075b7220 */ /* 0x042fe40000410000 */
[----:B------:R1:W-:Y:S01]  /*367b0*/  ST.E desc[UR10][R2.64+0x7c], R85 ;  /* 0x00007c5502007985 */ /* 0x0003e2000c10190a */
[----:B------:R-:W-:-:S03]  /*367c0*/  FMUL.FTZ R81, R7, R81 ;  /* 0x0000005107517220 */ /* 0x000fc60000410000 */
[----:B------:R-:W-:Y:S04]  /*367d0*/  ST.E desc[UR12][R2.64+0x88], R93 ;  /* 0x0000885d02007985 */ /* 0x000fe8000c10190c */
[----:B------:R2:W-:Y:S01]  /*367e0*/  ST.E desc[UR14][R2.64+0x8c], R87 ;  /* 0x00008c5702007985 */ /* 0x0005e2000c10190e */
[C---:B0-----:R-:W-:Y:S01]  /*367f0*/  FMUL.FTZ R89, R7.reuse, R78 ;  /* 0x0000004e07597220 */ /* 0x041fe20000410000 */
[C---:B-1----:R-:W-:Y:S02]  /*36800*/  FMUL.FTZ R85, R7.reuse, R82 ;  /* 0x0000005207557220 */ /* 0x042fe40000410000 */
[----:B------:R-:W-:Y:S01]  /*36810*/  ST.E desc[UR16][R2.64+0x98], R95 ;  /* 0x0000985f02007985 */ /* 0x000fe2000c101910 */
[----:B------:R-:W-:-:S03]  /*36820*/  FMUL.FTZ R77, R7, R77 ;  /* 0x0000004d074d7220 */ /* 0x000fc60000410000 */
[----:B------:R-:W-:Y:S01]  /*36830*/  ST.E desc[UR4][R2.64+0x9c], R91 ;  /* 0x00009c5b02007985 */ /* 0x000fe2000c101904 */
[----:B--2---:R-:W-:-:S03]  /*36840*/  FMUL.FTZ R87, R7, R80 ;  /* 0x0000005007577220 */ /* 0x004fc60000410000 */
[----:B------:R-:W-:Y:S01]  /*36850*/  ST.E desc[UR6][R2.64+0xa8], R83 ;  /* 0x0000a85302007985 */ /* 0x000fe2000c101906 */
[----:B------:R-:W-:-:S03]  /*36860*/  FMUL.FTZ R73, R7, R73 ;  /* 0x0000004907497220 */ /* 0x000fc60000410000 */
[----:B------:R0:W-:Y:S01]  /*36870*/  ST.E desc[UR8][R2.64+0xac], R79 ;  /* 0x0000ac4f02007985 */ /* 0x0001e2000c101908 */
[----:B------:R-:W-:-:S03]  /*36880*/  FMUL.FTZ R75, R7, R75 ;  /* 0x0000004b074b7220 */ /* 0x000fc60000410000 */
[----:B------:R-:W-:Y:S04]  /*36890*/  ST.E desc[UR10][R2.64+0xb8], R85 ;  /* 0x0000b85502007985 */ /* 0x000fe8000c10190a */
[----:B------:R1:W-:Y:S01]  /*368a0*/  ST.E desc[UR12][R2.64+0xbc], R81 ;  /* 0x0000bc5102007985 */ /* 0x0003e2000c10190c */
[----:B0-----:R-:W-:-:S03]  /*368b0*/  FMUL.FTZ R79, R7, R76 ;  /* 0x0000004c074f7220 */ /* 0x001fc60000410000 */
[----:B------:R-:W-:Y:S01]  /*368c0*/  ST.E desc[UR14][R2.64+0xc8], R87 ;  /* 0x0000c85702007985 */ /* 0x000fe2000c10190e */
[----:B------:R-:W-:-:S03]  /*368d0*/  FMUL.FTZ R83, R7, R70 ;  /* 0x0000004607537220 */ /* 0x000fc60000410000 */
[----:B------:R-:W-:Y:S01]  /*368e0*/  ST.E desc[UR4][R2.64+0xcc], R89 ;  /* 0x0000cc5902007985 */ /* 0x000fe2000c101904 */
[----:B-1----:R-:W-:-:S03]  /*368f0*/  FMUL.FTZ R81, R7, R74 ;  /* 0x0000004a07517220 */ /* 0x002fc60000410000 */
[----:B------:R0:W-:Y:S01]  /*36900*/  ST.E desc[UR16][R2.64+0xd8], R77 ;  /* 0x0000d84d02007985 */ /* 0x0001e2000c101910 */
[----:B------:R-:W-:-:S03]  /*36910*/  FMUL.FTZ R71, R7, R71 ;  /* 0x0000004707477220 */ /* 0x000fc60000410000 */
[----:B------:R-:W-:Y:S01]  /*36920*/  ST.E desc[UR6][R2.64+0xdc], R79 ;  /* 0x0000dc4f02007985 */ /* 0x000fe2000c101906 */
[----:B------:R-:W-:-:S03]  /*36930*/  FMUL.FTZ R69, R7, R69 ;  /* 0x0000004507457220 */ /* 0x000fc60000410000 */
[----:B------:R1:W-:Y:S01]  /*36940*/  ST.E desc[UR8][R2.64+0xe8], R73 ;  /* 0x0000e84902007985 */ /* 0x0003e2000c101908 */
[----:B0-----:R-:W-:-:S03]  /*36950*/  FMUL.FTZ R77, R7, R72 ;  /* 0x00000048074d7220 */ /* 0x001fc60000410000 */
[----:B------:R0:W-:Y:S01]  /*36960*/  ST.E desc[UR10][R2.64+0xec], R75 ;  /* 0x0000ec4b02007985 */ /* 0x0001e2000c10190a */
[----:B------:R-:W-:-:S03]  /*36970*/  FMUL.FTZ R67, R7, R67 ;  /* 0x0000004307437220 */ /* 0x000fc60000410000 */
[----:B------:R-:W-:Y:S04]  /*36980*/  ST.E desc[UR12][R2.64+0xf8], R81 ;  /* 0x0000f85102007985 */ /* 0x000fe8000c10190c */
[----:B------:R-:W-:Y:S01]  /*36990*/  ST.E desc[UR4][R2.64+0xfc], R77 ;  /* 0x0000fc4d02007985 */ /* 0x000fe2000c101904 */
[----:B-1----:R-:W-:-:S03]  /*369a0*/  FMUL.FTZ R73, R7, R68 ;  /* 0x0000004407497220 */ /* 0x002fc60000410000 */
[----:B------:R-:W-:Y:S01]  /*369b0*/  ST.E desc[UR14][R2.64+0x108], R83 ;  /* 0x0001085302007985 */ /* 0x000fe2000c10190e */
[----:B------:R-:W-:-:S03]  /*369c0*/  FMUL.FTZ R63, R7, R63 ;  /* 0x0000003f073f7220 */ /* 0x000fc60000410000 */
[----:B------:R1:W-:Y:S01]  /*369d0*/  ST.E desc[UR16][R2.64+0x10c], R71 ;  /* 0x00010c4702007985 */ /* 0x0003e2000c101910 */
[C---:B------:R-:W-:Y:S01]  /*369e0*/  FMUL.FTZ R65, R7.reuse, R65 ;  /* 0x0000004107417220 */ /* 0x040fe20000410000 */
[C---:B0-----:R-:W-:Y:S02]  /*369f0*/  FMUL.FTZ R75, R7.reuse, R64 ;  /* 0x00000040074b7220 */ /* 0x041fe40000410000 */
[----:B------:R-:W-:Y:S01]  /*36a00*/  ST.E desc[UR6][R2.64+0x118], R69 ;  /* 0x0001184502007985 */ /* 0x000fe2000c101906 */
[----:B------:R-:W-:-:S03]  /*36a10*/  FMUL.FTZ R61, R7, R61 ;  /* 0x0000003d073d7220 */ /* 0x000fc60000410000 */
[----:B------:R0:W-:Y:S01]  /*36a20*/  ST.E desc[UR8][R2.64+0x11c], R67 ;  /* 0x00011c4302007985 */ /* 0x0001e2000c101908 */
[----:B-1----:R-:W-:-:S03]  /*36a30*/  FMUL.FTZ R71, R7, R66 ;  /* 0x0000004207477220 */ /* 0x002fc60000410000 */
[----:B------:R-:W-:Y:S04]  /*36a40*/  ST.E desc[UR10][R2.64+0x128], R73 ;  /* 0x0001284902007985 */ /* 0x000fe8000c10190a */
[----:B------:R-:W-:Y:S01]  /*36a50*/  ST.E desc[UR4][R2.64+0x12c], R71 ;  /* 0x00012c4702007985 */ /* 0x000fe2000c101904 */
[----:B0-----:R-:W-:-:S03]  /*36a60*/  FMUL.FTZ R67, R7, R62 ;  /* 0x0000003e07437220 */ /* 0x001fc60000410000 */
[----:B------:R0:W-:Y:S01]  /*36a70*/  ST.E desc[UR12][R2.64+0x138], R63 ;  /* 0x0001383f02007985 */ /* 0x0001e2000c10190c */
[----:B------:R-:W-:-:S03]  /*36a80*/  FMUL.FTZ R59, R7, R59 ;  /* 0x0000003b073b7220 */ /* 0x000fc60000410000 */
[----:B------:R1:W-:Y:S01]  /*36a90*/  ST.E desc[UR14][R2.64+0x13c], R65 ;  /* 0x00013c4102007985 */ /* 0x0003e2000c10190e */
[C---:B------:R-:W-:Y:S01]  /*36aa0*/  FMUL.FTZ R69, R7.reuse, R58 ;  /* 0x0000003a07457220 */ /* 0x040fe20000410000 */
[C---:B------:R-:W-:Y:S02]  /*36ab0*/  FMUL.FTZ R57, R7.reuse, R57 ;  /* 0x0000003907397220 */ /* 0x040fe40000410000 */
[----:B------:R-:W-:Y:S01]  /*36ac0*/  ST.E desc[UR16][R2.64+0x148], R75 ;  /* 0x0001484b02007985 */ /* 0x000fe2000c101910 */
[----:B0-----:R-:W-:-:S03]  /*36ad0*/  FMUL.FTZ R63, R7, R60 ;  /* 0x0000003c073f7220 */ /* 0x001fc60000410000 */
[----:B------:R-:W-:Y:S01]  /*36ae0*/  ST.E desc[UR6][R2.64+0x14c], R67 ;  /* 0x00014c4302007985 */ /* 0x000fe2000c101906 */
[----:B-1----:R-:W-:-:S03]  /*36af0*/  FMUL.FTZ R65, R7, R56 ;  /* 0x0000003807417220 */ /* 0x002fc60000410000 */
        /* <DEDUP_REMOVED lines=17> */
[C---:B-1----:R-:W-:Y:S01]  /*36c10*/  FMUL.FTZ R55, R7.reuse, R48 ;  /* 0x0000003007377220 */ /* 0x042fe20000410000 */
[C---:B------:R-:W-:Y:S02]  /*36c20*/  FMUL.FTZ R45, R7.reuse, R45 ;  /* 0x0000002d072d7220 */ /* 0x040fe40000410000 */
[----:B------:R0:W-:Y:S04]  /*36c30*/  ST.E desc[UR10][R2.64+0x19c], R53 ;  /* 0x00019c3502007985 */ /* 0x0001e8000c10190a */
[----:B------:R-:W-:Y:S04]  /*36c40*/  ST.E desc[UR12][R2.64+0x1a8], R61 ;  /* 0x0001a83d02007985 */ /* 0x000fe8000c10190c */
[----:B------:R1:W-:Y:S01]  /*36c50*/  ST.E desc[UR14][R2.64+0x1ac], R51 ;  /* 0x0001ac3302007985 */ /* 0x0003e2000c10190e */
[----:B------:R-:W-:-:S03]  /*36c60*/  FMUL.FTZ R43, R7, R43 ;  /* 0x0000002b072b7220 */ /* 0x000fc60000410000 */
[----:B------:R2:W-:Y:S01]  /*36c70*/  ST.E desc[UR6][R2.64+0x1b8], R49 ;  /* 0x0001b83102007985 */ /* 0x0005e2000c101906 */
[----:B0-----:R-:W-:-:S03]  /*36c80*/  FMUL.FTZ R53, R7, R9 ;  /* 0x0000000907357220 */ /* 0x001fc60000410000 */
[----:B------:R0:W-:Y:S01]  /*36c90*/  ST.E desc[UR16][R2.64+0x1bc], R55 ;  /* 0x0001bc3702007985 */ /* 0x0001e2000c101910 */
[----:B-1----:R-:W-:-:S03]  /*36ca0*/  FMUL.FTZ R51, R7, R46 ;  /* 0x0000002e07337220 */ /* 0x002fc60000410000 */
[----:B------:R-:W-:Y:S01]  /*36cb0*/  ST.E desc[UR4][R2.64+0x1c8], R47 ;  /* 0x0001c82f02007985 */ /* 0x000fe2000c101904 */
[----:B--2---:R-:W-:-:S03]  /*36cc0*/  FMUL.FTZ R49, R7, R44 ;  /* 0x0000002c07317220 */ /* 0x004fc60000410000 */
[----:B------:R-:W-:Y:S01]  /*36cd0*/  ST.E desc[UR8][R2.64+0x1cc], R45 ;  /* 0x0001cc2d02007985 */ /* 0x000fe2000c101908 */
[C---:B------:R-:W-:Y:S01]  /*36ce0*/  FMUL.FTZ R41, R7.reuse, R41 ;  /* 0x0000002907297220 */ /* 0x040fe20000410000 */
[----:B0-----:R-:W-:Y:S02]  /*36cf0*/  FMUL.FTZ R55, R7, R42 ;  /* 0x0000002a07377220 */ /* 0x001fe40000410000 */
[----:B------:R-:W-:Y:S04]  /*36d00*/  ST.E desc[UR10][R2.64+0x1d8], R51 ;  /* 0x0001d83302007985 */ /* 0x000fe8000c10190a */
[----:B------:R-:W-:Y:S04]  /*36d10*/  ST.E desc[UR6][R2.64+0x1dc], R49 ;  /* 0x0001dc3102007985 */ /* 0x000fe8000c101906 */
[----:B------:R-:W-:Y:S04]  /*36d20*/  ST.E desc[UR12][R2.64+0x1e8], R53 ;  /* 0x0001e83502007985 */ /* 0x000fe8000c10190c */
[----:B------:R-:W-:Y:S04]  /*36d30*/  ST.E desc[UR14][R2.64+0x1ec], R43 ;  /* 0x0001ec2b02007985 */ /* 0x000fe8000c10190e */
[----:B------:R-:W-:Y:S04]  /*36d40*/  ST.E desc[UR16][R2.64+0x1f8], R55 ;  /* 0x0001f83702007985 */ /* 0x000fe8000c101910 */
[----:B------:R0:W-:Y:S01]  /*36d50*/  ST.E desc[UR18][R2.64+0x1fc], R41 ;  /* 0x0001fc2902007985 */ /* 0x0001e2000c101912 */
[----:B------:R-:W-:-:S03]  /*36d60*/  LEA.HI R42, R6, 0x8, RZ, 0x19 ;  /* 0x00000008062a7811 */ /* 0x000fc600078fc8ff */
[----:B------:R-:W2:Y:S02]  /*36d70*/  LDL.64 R8, [R0] ;  /* 0x0000000000087983 */ /* 0x000ea40000100a00 */
[----:B------:R1:W-:Y:S06]  /*36d80*/  BAR.SYNC.DEFER_BLOCKING R42, 0x100 ;  /* 0x0004002a0000751d */ /* 0x0003ec0000010000 */
[----:B0-----:R-:W3:Y:S01]  /*36d90*/  LDL.64 R2, [R0+0x80] ;  /* 0x0000800000027983 */ /* 0x001ee20000100a00 */
[C---:B------:R-:W-:Y:S02]  /*36da0*/  R2UR UR28, R4.reuse ;  /* 0x00000000041c72ca */ /* 0x040fe400000e0000 */
[----:B------:R-:W-:Y:S01]  /*36db0*/  R2UR UR29, R5 ;  /* 0x00000000051d72ca */ /* 0x000fe200000e0000 */
[----:B------:R-:W4:Y:S04]  /*36dc0*/  LDL.64 R6, [R0+0x98] ;  /* 0x0000980000067983 */ /* 0x000f280000100a00 */
[----:B--2---:R-:W2:Y:S04]  /*36dd0*/  LD.E R41, desc[UR6][R8.64] ;  /* 0x0000000608297980 */ /* 0x004ea8000c101900 */
[----:B------:R-:W2:Y:S04]  /*36de0*/  LDL.64 R8, [R0+0x88] ;  /* 0x0000880000087983 */ /* 0x000ea80000100a00 */
[----:B---3--:R-:W3:Y:S04]  /*36df0*/  LD.E R45, desc[UR4][R2.64] ;  /* 0x00000004022d7980 */ /* 0x008ee8000c101900 */
        /* <DEDUP_REMOVED lines=64> */
[----:B----4-:R-:W4:Y:S04]  /*37200*/  LD.E.64 R6, desc[UR4][R6.64] ;  /* 0x0000000406067980 */ /* 0x010f28000c101b00 */
[----:B---3--:R-:W-:Y:S04]  /*37210*/  ST.E desc[UR8][R2.64], R45 ;  /* 0x0000002d02007985 */ /* 0x008fe8000c101908 */
        /* <DEDUP_REMOVED lines=64> */
[----:B0-----:R-:W3:Y:S04]  /*37620*/  LD.E R43, desc[UR28][R2.64+0x104] ;  /* 0x0001041c022b7980 */ /* 0x001ee8000c101900 */
[----:B---3--:R0:W-:Y:S04]  /*37630*/  ST.E desc[UR4][R2.64+0x104], R43 ;  /* 0x0001042b02007985 */ /* 0x0081e8000c101904 */
[----:B------:R-:W3:Y:S04]  /*37640*/  LD.E R45, desc[UR6][R2.64+0x108] ;  /* 0x00010806022d7980 */ /* 0x000ee8000c101900 */
[----:B-1----:R-:W4:Y:S04]  /*37650*/  LD.E R47, desc[UR8][R2.64+0x10c] ;  /* 0x00010c08022f7980 */ /* 0x002f28000c101900 */
        /* <DEDUP_REMOVED lines=60> */
[----:B---3--:R-:W-:Y:S04]  /*37a20*/  ST.E desc[UR4][R2.64+0x108], R45 ;  /* 0x0001082d02007985 */ /* 0x008fe8000c101904 */
[----:B----4-:R-:W-:Y:S04]  /*37a30*/  ST.E desc[UR6][R2.64+0x10c], R47 ;  /* 0x00010c2f02007985 */ /* 0x010fe8000c101906 */
[----:B--2---:R-:W-:Y:S04]  /*37a40*/  ST.E desc[UR8][R2.64+0x110], R49 ;  /* 0x0001103102007985 */ /* 0x004fe8000c101908 */
        /* <DEDUP_REMOVED lines=59> */
[----:B0-----:R-:W4:Y:S01]  /*37e00*/  LD.E R43, desc[UR28][R8.64] ;  /* 0x0000001c082b7980 */ /* 0x001f22000c101900 */
        /* <DEDUP_REMOVED lines=22> */
[----:B------:R-:W-:Y:S01]  /*37f70*/  IMAD R6, R41, 0xc00, R6 ;  /* 0x00000c0029067824 */ /* 0x000fe200078e0206 */
[----:B------:R-:W-:Y:S01]  /*37f80*/  F2FP.F16.F32.PACK_AB R172, R40, R172 ;  /* 0x000000ac28ac723e */ /* 0x000fe200000000ff */
[----:B------:R-:W4:Y:S01]  /*37f90*/  LD.E R41, desc[UR30][R2.64+0x44] ;  /* 0x0000441e02297980 */ /* 0x000f22000c101900 */
[----:B------:R-:W-:Y:S02]  /*37fa0*/  F2FP.F16.F32.PACK_AB R174, R174, R39 ;  /* 0x00000027aeae723e */ /* 0x000fe400000000ff */
[----:B------:R-:W-:Y:S01]  /*37fb0*/  F2FP.F16.F32.PACK_AB R152, R152, R38 ;  /* 0x000000269898723e */ /* 0x000fe200000000ff */
        /* <DEDUP_REMOVED lines=77> */
[----:B------:R-:W-:-:S03]  /*38490*/  ISETP.NE.U32.AND P0, PT, R43, RZ, PT ;  /* 0x000000ff2b00720c */ /* 0x000fc60003f05070 */
        /* <DEDUP_REMOVED lines=65> */
[----:B------:R-:W-:Y:S01]  /*388b0*/  R2UR UR7, R7 ;  /* 0x00000000070772ca */ /* 0x000fe200000e0000 */
[----:B------:R-:W-:Y:S01]  /*388c0*/  VOTEU.ANY UP0, P0 ;  /* 0x00000000003f7886 */ /* 0x000fe20000000100 */
        /* <DEDUP_REMOVED lines=52> */
[----:B------:R-:W-:Y:S02]  /*38c10*/  R2UR UR4, R4 ;  /* 0x00000000040472ca */ /* 0x000fe400000e0000 */
        /* <DEDUP_REMOVED lines=721> */
[----:B------:R-:W-:Y:S01]  /*3b930*/  F2FP.F16.F32.PACK_AB R167, R167, R15 ;  /* 0x0000000fa7a7723e */ /* 0x000fe200000000ff */
[----:B------:R-:W-:Y:S01]  /*3b940*/  IMAD.MOV.U32 R15, RZ, RZ, R7 ;  /* 0x000000ffff0f7224 */ /* 0x000fe200078e0007 */
[----:B------:R-:W-:Y:S01]  /*3b950*/  F2FP.F16.F32.PACK_AB R169, R169, R14 ;  /* 0x0000000ea9a9723e */ /* 0x000fe200000000ff */
[----:B------:R-:W-:-:S03]  /*3b960*/  VIADD R14, R6, 0x80 ;  /* 0x00000080060e7836 */ /* 0x000fc60000000000 */
        /* <DEDUP_REMOVED lines=3117> */
[----:B------:R-:W-:Y:S02]  /*47c40*/  F2FP.F16.F32.PACK_AB R171, R171, R13 ;  /* 0x0000000dabab723e */ /* 0x000fe400000000ff */
        /* <DEDUP_REMOVED lines=1158> */
[----:B0-----:R-:W1:Y:S01]  /*4c4b0*/  LDL.64 R8, [R0+0x40] ;  /* 0x0000400000087983 */ /* 0x001e620000100a00 */
[----:B------:R-:W-:-:S02]  /*4c4c0*/  R2UR UR4, R4 ;  /* 0x00000000040472ca */ /* 0x000fc400000e0000 */
[----:B------:R-:W-:Y:S01]  /*4c4d0*/  R2UR UR5, R5 ;  /* 0x00000000050572ca */ /* 0x000fe200000e0000 */
[----:B------:R-:W3:-:S12]  /*4c4e0*/  LDL.64 R6, [R0] ;  /* 0x0000000000067983 */ /* 0x000ed80000100a00 */
[----:B-1----:R-:W4:Y:S01]  /*4c4f0*/  LD.E R12, desc[UR4][R8.64] ;  /* 0x00000004080c7980 */ /* 0x002f22000c101900 */
[----:B------:R-:W-:Y:S02]  /*4c500*/  R2UR UR4, R4 ;  /* 0x00000000040472ca */ /* 0x000fe400000e0000 */
[----:B------:R-:W-:Y:S01]  /*4c510*/  R2UR UR5, R5 ;  /* 0x00000000050572ca */ /* 0x000fe200000e0000 */
[----:B------:R-:W-:-:S12]  /*4c520*/  BSSY B2, `(.L_x_13005) ;  /* 0x0000006000027945 */ /* 0x000fd80003800000 */
[----:B---3--:R2:W5:Y:S01]  /*4c530*/  LD.E R6, desc[UR4][R6.64] ;  /* 0x0000000406067980 */ /* 0x008562000c101900 */
[----:B----4-:R-:W-:-:S04]  /*4c540*/  LOP3.LUT R12, R12, 0x1, RZ, 0xfc, !PT ;  /* 0x000000010c0c7812 */ /* 0x010fc800078efcff */
[----:B------:R-:W-:-:S13]  /*4c550*/  ISETP.NE.AND P0, PT, R12, 0x3, PT ;  /* 0x000000030c00780c */ /* 0x000fda0003f05270 */
[----:B--2---:R-:W-:Y:S05]  /*4c560*/  @!P0 BRA `(.L_x_13006) ;  /* 0x0000000000048947 */ /* 0x004fea0003800000 */
[----:B------:R-:W-:Y:S01]  /*4c570*/  BPT.TRAP 0x1 ;  /* 0x000000040000795c */ /* 0x000fe20000300000 */
.L_x_13006:
[----:B------:R-:W-:Y:S05]  /*4c580*/  BSYNC B2 ;  /* 0x0000000000027941 */ /* 0x000fea0003800000 */
.L_x_13005:
        /* <DEDUP_REMOVED lines=11> */
[----:B0-----:R-:W-:Y:S05]  /*4c640*/  RET.REL.NODEC R218 `(_ZN7cutlass13device_kernelIN5flash11enable_sm90INS1_16FlashAttnFwdSm90INS1_25CollectiveMainloopFwdSm90ILi2EN4cute5tupleIJNS5_1CILi1EEES8_S8_EEENS6_IJNS7_ILi128EEENS7_ILi96EEENS7_ILi64EEEEEELi256ENS_6half_tEfNS_4arch4Sm90ELb0ELb1ELb1ELb1ELb1ELb0ELb1ELb1ELb0ELb1ELb1ELb0EEENS1_21CollectiveEpilogueFwdINS6_IJSA_NS7_ILi256EEESB_EEES9_SE_SG_Li256ELb1ELb1ELb1ELb0EEENS1_36VarlenDynamicPersistentTileSchedulerILi128ELi96ELi256ELi128ELb1ELb1ELb1ELb1ELb0ELb1EEEEEEEEEvNT_6ParamsE) ;  /* 0xfffffb38da6c7950 */ /* 0x001fea0003c3ffff */
.L_x_12981:
[----:B0-----:R0:W1:Y:S02]  /*4c650*/  SYNCS.PHASECHK.TRANS64.TRYWAIT P0, [R6+URZ], R7 ;  /* 0x00000007060075a7 */ /* 0x001064000800017f */
[----:B-1----:R-:W-:Y:S05]  /*4c660*/  @!P0 NANOSLEEP.SYNCS 0x989680 ;  /* 0x009896800000895d */ /* 0x002fea0003900000 */
[----:B------:R-:W1:Y:S02]  /*4c670*/  @!P0 SYNCS.PHASECHK.TRANS64 P0, [R6+URZ], R7 ;  /* 0x00000007060085a7 */ /* 0x000e64000800007f */
[----:B-1----:R-:W-:Y:S05]  /*4c680*/  @!P0 BRA `(.L_x_12981) ;  /* 0xfffffffc00f08947 */ /* 0x002fea000383ffff */
[----:B------:R-:W-:Y:S05]  /*4c690*/  BRA `(.L_x_12980) ;  /* 0xfffffe4400f87947 */ /* 0x000fea000383ffff */
.L_x_12988:
[----:B0-----:R0:W1:Y:S02]  /*4c6a0*/  SYNCS.PHASECHK.TRANS64.TRYWAIT P0, [R18+URZ], R19 ;  /* 0x00000013120075a7 */ /* 0x001064000800017f */
[----:B-1----:R-:W-:Y:S05]  /*4c6b0*/  @!P0 NANOSLEEP.SYNCS 0x989680 ;  /* 0x009896800000895d */ /* 0x002fea0003900000 */
[----:B------:R-:W1:Y:S02]  /*4c6c0*/  @!P0 SYNCS.PHASECHK.TRANS64 P0, [R18+URZ], R19 ;  /* 0x00000013120085a7 */ /* 0x000e64000800007f */
[----:B-1----:R-:W-:Y:S05]  /*4c6d0*/  @!P0 BRA `(.L_x_12988) ;  /* 0xfffffffc00f08947 */ /* 0x002fea000383ffff */
[----:B------:R-:W-:Y:S05]  /*4c6e0*/  BRA `(.L_x_12987) ;  /* 0xfffffe4c00cc7947 */ /* 0x000fea000383ffff */
.L_x_13007:
        /* <DEDUP_REMOVED lines=9> */
.L_x_15776:


//--------------------- .text._ZN7cutlass13device_kernelIN5flash11enable_sm90INS1_16FlashAttnFwdSm90INS1_25CollectiveMainloopFwdSm90ILi2EN4cute5tupleIJNS5_1CILi1EEES8_S8_EEENS6_IJNS7_ILi128EEENS7_ILi96EEENS7_ILi64EEEEEELi256ENS_6half_tEfNS_4arch4Sm90ELb0ELb1ELb1ELb1ELb1ELb1ELb1ELb1ELb0ELb1ELb1ELb0EEENS1_21CollectiveEpilogueFwdINS6_IJSA_NS7_ILi256EEESB_EEES9_SE_SG_Li256ELb1ELb1ELb1ELb0EEENS1_36VarlenDynamicPersistentTileSchedulerILi128ELi96ELi256ELi128ELb1ELb1ELb1ELb1ELb0ELb1EEEEEEEEEvNT_6ParamsE --------------------------
	.section	.text._ZN7cutlass13device_kernelIN5flash11enable_sm90INS1_16FlashAttnFwdSm90INS1_25CollectiveMainloopFwdSm90ILi2EN4cute5tupleIJNS5_1CILi1EEES8_S8_EEENS6_IJNS7_ILi128EEENS7_ILi96EEENS7_ILi64EEEEEELi256ENS_6half_tEfNS_4arch4Sm90ELb0ELb1ELb1ELb1ELb1ELb1ELb1ELb1ELb0ELb1ELb1ELb0EEENS1_21CollectiveEpilogueFwdINS6_IJSA_NS7_ILi256EEESB_EEES9_SE_SG_Li256ELb1ELb1ELb1ELb0EEENS1_36VarlenDynamicPersistentTileSchedulerILi128ELi96ELi256ELi128ELb1ELb1ELb1ELb1ELb0ELb1EEEEEEEEEvNT_6ParamsE,"ax",@progbits
	.align	128
.text._ZN7cutlass13device_kernelIN5flash11enable_sm90INS1_16FlashAttnFwdSm90INS1_25CollectiveMainloopFwdSm90ILi2EN4cute5tupleIJNS5_1CILi1EEES8_S8_EEENS6_IJNS7_ILi128EEENS7_ILi96EEENS7_ILi64EEEEEELi256ENS_6half_tEfNS_4arch4Sm90ELb0ELb1ELb1ELb1ELb1ELb1ELb1ELb1ELb0ELb1ELb1ELb0EEENS1_21CollectiveEpilogueFwdINS6_IJSA_NS7_ILi256EEESB_EEES9_SE_SG_Li256ELb1ELb1ELb1ELb0EEENS1_36VarlenDynamicPersistentTileSchedulerILi128ELi96ELi256ELi128ELb1ELb1ELb1ELb1ELb0ELb1EEEEEEEEEvNT_6ParamsE:
        .type           _ZN7cutlass13device_kernelIN5flash11enable_sm90INS1_16FlashAttnFwdSm90INS1_25CollectiveMainloopFwdSm90ILi2EN4cute5tupleIJNS5_1CILi1EEES8_S8_EEENS6_IJNS7_ILi128EEENS7_ILi96EEENS7_ILi64EEEEEELi256ENS_6half_tEfNS_4arch4Sm90ELb0ELb1ELb1ELb1ELb1ELb1ELb1ELb1ELb0ELb1ELb1ELb0EEENS1_21CollectiveEpilogueFwdINS6_IJSA_NS7_ILi256EEESB_EEES9_SE_SG_Li256ELb1ELb1ELb1ELb0EEENS1_36VarlenDynamicPersistentTileSchedulerILi128ELi96ELi256ELi128ELb1ELb1ELb1ELb1ELb0ELb1EEEEEEEEEvNT_6ParamsE,@function
        .size           _ZN7cutlass13device_kernelIN5flash11enable_sm90INS1_16FlashAttnFwdSm90INS1_25CollectiveMainloopFwdSm90ILi2EN4cute5tupleIJNS5_1CILi1EEES8_S8_EEENS6_IJNS7_ILi128EEENS7_ILi96EEENS7_ILi64EEEEEELi256ENS_6half_tEfNS_4arch4Sm90ELb0ELb1ELb1ELb1ELb1ELb1ELb1ELb1ELb0ELb1ELb1ELb0EEENS1_21CollectiveEpilogueFwdINS6_IJSA_NS7_ILi256EEESB_EEES9_SE_SG_Li256ELb1ELb1ELb1ELb0EEENS1_36VarlenDynamicPersistentTileSchedulerILi128ELi96ELi256ELi128ELb1ELb1ELb1ELb1ELb0ELb1EEEEEEEEEvNT_6ParamsE,(.L_x_15778 - _ZN7cutlass13device_kernelIN5flash11enable_sm90INS1_16FlashAttnFwdSm90INS1_25CollectiveMainloopFwdSm90ILi2EN4cute5tupleIJNS5_1CILi1EEES8_S8_EEENS6_IJNS7_ILi128EEENS7_ILi96EEENS7_ILi64EEEEEELi256ENS_6half_tEfNS_4arch4Sm90ELb0ELb1ELb1ELb1ELb1ELb1ELb1ELb1ELb0ELb1ELb1ELb0EEENS1_21CollectiveEpilogueFwdINS6_IJSA_NS7_ILi256EEESB_EEES9_SE_SG_Li256ELb1ELb1ELb1ELb0EEENS1_36VarlenDynamicPersistentTileSchedulerILi128ELi96ELi256ELi128ELb1ELb1ELb1ELb1ELb0ELb1EEEEEEEEEvNT_6ParamsE)
        .other          _ZN7cutlass13device_kernelIN5flash11enable_sm90INS1_16FlashAttnFwdSm90INS1_25CollectiveMainloopFwdSm90ILi2EN4cute5tupleIJNS5_1CILi1EEES8_S8_EEENS6_IJNS7_ILi128EEENS7_ILi96EEENS7_ILi64EEEEEELi256ENS_6half_tEfNS_4arch4Sm90ELb0ELb1ELb1ELb1ELb1ELb1ELb1ELb1ELb0ELb1ELb1ELb0EEENS1_21CollectiveEpilogueFwdINS6_IJSA_NS7_ILi256EEESB_EEES9_SE_SG_Li256ELb1ELb1ELb1ELb0EEENS1_36VarlenDynamicPersistentTileSchedulerILi128ELi96ELi256ELi128ELb1ELb1ELb1ELb1ELb0ELb1EEEEEEEEEvNT_6ParamsE,@"STO_CUDA_ENTRY STV_DEFAULT"
_ZN7cutlass13device_kernelIN5flash11enable_sm90INS1_16FlashAttnFwdSm90INS1_25CollectiveMainloopFwdSm90ILi2EN4cute5tupleIJNS5_1CILi1EEES8_S8_EEENS6_IJNS7_ILi128EEENS7_ILi96EEENS7_ILi64EEEEEELi256ENS_6half_tEfNS_4arch4Sm90ELb0ELb1ELb1ELb1ELb1ELb1ELb1ELb1ELb0ELb1ELb1ELb0EEENS1_21CollectiveEpilogueFwdINS6_IJSA_NS7_ILi256EEESB_EEES9_SE_SG_Li256ELb1ELb1ELb1ELb0EEENS1_36VarlenDynamicPersistentTileSchedulerILi128ELi96ELi256ELi128ELb1ELb1ELb1ELb1ELb0ELb1EEEEEEEEEvNT_6ParamsE:
        /* <DEDUP_REMOVED lines=23> */
.L_x_13009:
[----:B------:R-:W-:Y:S05]  /*0170*/  BSYNC B0 ;  /* 0x0000000000007941 */ /* 0x000fea0003800000 */
.L_x_13008:
        /* <DEDUP_REMOVED lines=43> */
.L_x_13010:
        /* <DEDUP_REMOVED lines=22> */
.L_x_13011:
        /* <DEDUP_REMOVED lines=18> */
.L_x_13012:
        /* <DEDUP_REMOVED lines=22> */
.L_x_13013:
        /* <DEDUP_REMOVED lines=22> */
.L_x_13014:
[----:B------:R-:W-:Y:S01]  /*0970*/  PLOP3.LUT P0, PT, PT, PT, UP0, 0x80, 0x0 ;  /* 0x000000000000781c */ /* 0x000fe20003f0f008 */
[----:B------:R-:W-:Y:S01]  /*0980*/  UMOV UR38, 0x1 ;  /* 0x0000000100267882 */ /* 0x000fe20000000000 */
[----:B------:R-:W-:Y:S01]  /*0990*/  NOP ;  /* 0x0000000000007918 */ /* 0x000fe20000000000 */
[----:B------:R-:W-:Y:S01]  /*09a0*/  USEL UR38, UR38, 0x2, !UP0 ;  /* 0x0000000226267887 */ /* 0x000fe2000c000000 */
[----:B------:R-:W-:Y:S01]  /*09b0*/  BSSY B9, `(.L_x_13015) ;  /* 0x0003a17000097945 */ /* 0x000fe20003800000 */
[----:B------:R-:W-:Y:S01]  /*09c0*/  ULDC.64 UR44, c[0x0][0x208] ;  /* 0x00008200002c7ab9 */ /* 0x000fe20000000a00 */
[----:B------:R-:W-:Y:S02]  /*09d0*/  IMAD.U32 R16, RZ, RZ, UR37 ;  /* 0x00000025ff107e24 */ /* 0x000fe4000f8e00ff */
[----:B------:R-:W-:Y:S01]  /*09e0*/  IMAD.U32 R17, RZ, RZ, UR36 ;  /* 0x00000024ff117e24 */ /* 0x000fe2000f8e00ff */
[----:B0123--:R-:W-:Y:S06]  /*09f0*/  BAR.SYNC.DEFER_BLOCKING 0x0 ;  /* 0x0000000000007b1d */ /* 0x00ffec0000010000 */
[----:B------:R-:W-:Y:S05]  /*0a00*/  @!P0 BRA `(.L_x_13016) ;  /* 0x0000031400848947 */ /* 0x000fea0003800000 */
.L_x_13017:
[----:B------:R-:W-:-:S08]  /*0a10*/  NOP ;  /* 0x0000000000007918 */ /* 0x000fd00000000000 */
[----:B------:R-:W0:Y:S02]  /*0a20*/  USETMAXREG.TRY_ALLOC.CTAPOOL UP0, 0xe8 ;  /* 0x000000e8000079c8 */ /* 0x000e240008000600 */
[----:B0-----:R-:W-:-:S13]  /*0a30*/  PLOP3.LUT P0, PT, PT, PT, UP0, 0x80, 0x0 ;  /* 0x000000000000781c */ /* 0x001fda0003f0f008 */
[----:B------:R-:W-:Y:S05]  /*0a40*/  @!P0 BRA `(.L_x_13017) ;  /* 0xfffffffc00f08947 */ /* 0x000fea000383ffff */
[----:B------:R-:W0:Y:S01]  /*0a50*/  S2R R0, SR_TID.X ;  /* 0x0000000000007919 */ /* 0x000e220000002100 */
[----:B------:R-:W1:Y:S01]  /*0a60*/  S2UR UR4, SR_CgaCtaId ;  /* 0x00000000000479c3 */ /* 0x000e620000008800 */
[----:B------:R-:W-:Y:S01]  /*0a70*/  MOV R2, 0x400 ;  /* 0x0000040000027802 */ /* 0x000fe20000000f00 */
[----:B------:R-:W-:-:S06]  /*0a80*/  UIADD3 URZ, UP0, UR37, 0x1f8, URZ ;  /* 0x000001f8253f7890 */ /* 0x000fcc000ff1e03f */
[----:B------:R-:W-:Y:S06]  /*0a90*/  BAR.ARV 0x8, 0x180 ;  /* 0x0206000000007b1d */ /* 0x000fec0000002000 */
[----:B------:R-:W-:Y:S01]  /*0aa0*/  UIADD3 URZ, UP1, UR37, 0x204, URZ ;  /* 0x00000204253f7890 */ /* 0x000fe2000ff3e03f */
[----:B------:R-:W-:Y:S01]  /*0ab0*/  STL.64 [R1+0x1f8], RZ ;  /* 0x0001f8ff01007387 */ /* 0x000fe20000100a00 */
[----:B------:R-:W-:Y:S02]  /*0ac0*/  UIADD3.X UR39, URZ, UR36, URZ, UP0, !UPT ;  /* 0x000000243f277290 */ /* 0x000fe400087fe43f */
[----:B------:R-:W-:Y:S01]  /*0ad0*/  UIADD3.X UR40, URZ, UR36, URZ, UP1, !UPT ;  /* 0x000000243f287290 */ /* 0x000fe20008ffe43f */
[----:B------:R-:W-:Y:S04]  /*0ae0*/  STL [R1+0x200], RZ ;  /* 0x000200ff01007387 */ /* 0x000fe80000100800 */
        /* <DEDUP_REMOVED lines=13> */
[----:B------:R-:W-:Y:S02]  /*0bc0*/  IMAD.MOV.U32 R153, RZ, RZ, RZ ;  /* 0x000000ffff997224 */ /* 0x000fe400078e00ff */
[----:B------:R-:W-:Y:S02]  /*0bd0*/  IMAD.MOV.U32 R159, RZ, RZ, RZ ;  /* 0x000000ffff9f7224 */ /* 0x000fe400078e00ff */
[----:B0-----:R-:W-:-:S05]  /*0be0*/  VIADD R11, R0, 0xffffff80 ;  /* 0xffffff80000b7836 */ /* 0x001fca0000000000 */
[----:B------:R-:W-:Y:S01]  /*0bf0*/  SHF.R.S32.HI R0, RZ, 0x1f, R11 ;  /* 0x0000001fff007819 */ /* 0x000fe2000001140b */
[----:B------:R-:W-:Y:S03]  /*0c00*/  STL [R1+0x4a0], R11 ;  /* 0x0004a00b01007387 */ /* 0x000fe60000100800 */
[CC--:B------:R-:W-:Y:S02]  /*0c10*/  LEA.HI R3, R0.reuse, R11.reuse, RZ, 0x7 ;  /* 0x0000000b00037211 */ /* 0x0c0fe400078f38ff */
[----:B------:R-:W-:Y:S02]  /*0c20*/  LEA.HI R8, R0, R11, RZ, 0x4 ;  /* 0x0000000b00087211 */ /* 0x000fe400078f20ff */
[----:B------:R-:W-:Y:S02]  /*0c30*/  LOP3.LUT R4, R3, 0xffffff80, RZ, 0xc0, !PT ;  /* 0xffffff8003047812 */ /* 0x000fe400078ec0ff */
[----:B------:R-:W-:-:S02]  /*0c40*/  SHF.R.S32.HI R12, RZ, 0x7, R3 ;  /* 0x00000007ff0c7819 */ /* 0x000fc40000011403 */
[----:B------:R-:W-:Y:S01]  /*0c50*/  SHF.R.S32.HI R9, RZ, 0x4, R8 ;  /* 0x00000004ff097819 */ /* 0x000fe20000011408 */
[----:B------:R-:W-:Y:S01]  /*0c60*/  IMAD.IADD R10, R11, 0x1, -R4 ;  /* 0x000000010b0a7824 */ /* 0x000fe200078e0a04 */
[----:B------:R-:W-:Y:S01]  /*0c70*/  LEA.HI R3, R3, R12, RZ, 0x1 ;  /* 0x0000000c03037211 */ /* 0x000fe200078f08ff */
[----:B------:R-:W-:Y:S01]  /*0c80*/  STL [R1+0x51c], R12 ;  /* 0x00051c0c01007387 */ /* 0x000fe20000100800 */
[----:B------:R-:W-:Y:S02]  /*0c90*/  LEA.HI R203, R0, R11, RZ, 0x5 ;  /* 0x0000000b00cb7211 */ /* 0x000fe400078f28ff */
[----:B------:R-:W-:Y:S01]  /*0ca0*/  SHF.R.S32.HI R4, RZ, 0x1f, R10 ;  /* 0x0000001fff047819 */ /* 0x000fe2000001140a */
[----:B------:R-:W-:Y:S01]  /*0cb0*/  STL [R1+0x518], R10 ;  /* 0x0005180a01007387 */ /* 0x000fe20000100800 */
[----:B------:R-:W-:Y:S02]  /*0cc0*/  LOP3.LUT R3, R3, 0x3fffffe, RZ, 0xc0, !PT ;  /* 0x03fffffe03037812 */ /* 0x000fe400078ec0ff */
[----:B------:R-:W-:-:S02]  /*0cd0*/  LEA.HI R5, R4, R10, RZ, 0x2 ;  /* 0x0000000a04057211 */ /* 0x000fc400078f10ff */
[----:B------:R-:W-:Y:S01]  /*0ce0*/  LEA.HI R4, R4, R10, RZ, 0x5 ;  /* 0x0000000a04047211 */ /* 0x000fe200078f28ff */
[----:B------:R-:W-:Y:S01]  /*0cf0*/  IMAD.IADD R3, R12, 0x1, -R3 ;  /* 0x000000010c037824 */ /* 0x000fe200078e0a03 */
[--C-:B------:R-:W-:Y:S02]  /*0d00*/  SHF.R.S32.HI R6, RZ, 0x2, R5.reuse ;  /* 0x00000002ff067819 */ /* 0x100fe40000011405 */
[----:B------:R-:W-:Y:S02]  /*0d10*/  SHF.R.S32.HI R7, RZ, 0x1f, R5 ;  /* 0x0000001fff077819 */ /* 0x000fe40000011405 */
[----:B------:R-:W-:Y:S02]  /*0d20*/  SHF.R.S32.HI R4, RZ, 0x5, R4 ;  /* 0x00000005ff047819 */ /* 0x000fe40000011404 */
[----:B------:R-:W-:Y:S02]  /*0d30*/  LEA.HI R7, R7, R6, RZ, 0x3 ;  /* 0x0000000607077211 */ /* 0x000fe400078f18ff */
[----:B------:R-:W-:-:S02]  /*0d40*/  SHF.R.S32.HI R203, RZ, 0x5, R203 ;  /* 0x00000005ffcb7819 */ /* 0x000fc400000114cb */
[----:B------:R-:W-:Y:S02]  /*0d50*/  LOP3.LUT R7, R7, 0xfffffff8, RZ, 0xc0, !PT ;  /* 0xfffffff807077812 */ /* 0x000fe400078ec0ff */
[----:B------:R-:W-:-:S03]  /*0d60*/  LOP3.LUT R5, R5, 0x7ffffffc, RZ, 0xc0, !PT ;  /* 0x7ffffffc05057812 */ /* 0x000fc600078ec0ff */
[----:B------:R-:W-:Y:S01]  /*0d70*/  IMAD.IADD R7, R6, 0x1, -R7 ;  /* 0x0000000106077824 */ /* 0x000fe200078e0a07 */
[----:B------:R-:W-:Y:S01]  /*0d80*/  LOP3.LUT R6, R8, 0x3fffff0, RZ, 0xc0, !PT ;  /* 0x03fffff008067812 */ /* 0x000fe200078ec0ff */
[----:B------:R-:W-:Y:S01]  /*0d90*/  IMAD.IADD R5, R10, 0x1, -R5 ;  /* 0x000000010a057824 */ /* 0x000fe200078e0a05 */
[----:B------:R-:W-:Y:S01]  /*0da0*/  LEA.HI R8, R8, R9, RZ, 0x1 ;  /* 0x0000000908087211 */ /* 0x000fe200078f08ff */
[----:B------:R-:W-:Y:S02]  /*0db0*/  IMAD R4, R4, 0x10, R7 ;  /* 0x0000001004047824 */ /* 0x000fe400078e0207 */
[----:B------:R-:W-:Y:S01]  /*0dc0*/  IMAD.IADD R6, R11, 0x1, -R6 ;  /* 0x000000010b067824 */ /* 0x000fe200078e0a06 */
[----:B------:R-:W-:Y:S01]  /*0dd0*/  LOP3.LUT R8, R8, 0x1ffffffe, RZ, 0xc0, !PT ;  /* 0x1ffffffe08087812 */ /* 0x000fe200078ec0ff */
[----:B------:R-:W-:Y:S01]  /*0de0*/  IMAD R204, R3, 0x40, R4 ;  /* 0x0000004003cc7824 */ /* 0x000fe200078e0204 */
[CC--:B------:R-:W-:Y:S01]  /*0df0*/  LEA.HI R3, R0.reuse, R11.reuse, RZ, 0x2 ;  /* 0x0000000b00037211 */ /* 0x0c0fe200078f10ff */
[----:B------:R-:W-:Y:S01]  /*0e00*/  IMAD.SHL.U32 R205, R5, 0x2, RZ ;  /* 0x0000000205cd7824 */ /* 0x000fe200078e00ff */
[----:B------:R-:W-:Y:S01]  /*0e10*/  LEA.HI R0, R0, R11, RZ, 0x3 ;  /* 0x0000000b00007211 */ /* 0x000fe200078f18ff */
[----:B------:R-:W-:Y:S01]  /*0e20*/  IMAD.IADD R8, R9, 0x1, -R8 ;  /* 0x0000000109087824 */ /* 0x000fe200078e0a08 */
[--C-:B------:R-:W-:Y:S01]  /*0e30*/  SHF.R.S32.HI R158, RZ, 0x2, R3.reuse ;  /* 0x00000002ff9e7819 */ /* 0x100fe20000011403 */
[----:B------:R-:W-:Y:S01]  /*0e40*/  IMAD R9, R203, 0x10, R6 ;  /* 0x00000010cb097824 */ /* 0x000fe200078e0206 */
[----:B------:R-:W-:Y:S01]  /*0e50*/  SHF.R.S32.HI R4, RZ, 0x3, R0 ;  /* 0x00000003ff047819 */ /* 0x000fe20000011400 */
[----:B------:R-:W-:Y:S01]  /*0e60*/  VIADD R28, R205, 0x40 ;  /* 0x00000040cd1c7836 */ /* 0x000fe20000000000 */
[----:B------:R-:W-:Y:S01]  /*0e70*/  SHF.R.S32.HI R7, RZ, 0x1f, R3 ;  /* 0x0000001fff077819 */ /* 0x000fe20000011403 */
[----:B------:R-:W-:Y:S01]  /*0e80*/  VIADD R175, R158, 0x40 ;  /* 0x000000409eaf7836 */ /* 0x000fe20000000000 */
[----:B------:R-:W-:Y:S01]  /*0e90*/  LOP3.LUT R3, R3, 0xfffffffc, RZ, 0xc0, !PT ;  /* 0xfffffffc03037812 */ /* 0x000fe200078ec0ff */
[----:B------:R0:W-:Y:S01]  /*0ea0*/  STL [R1+0x49c], R4 ;  /* 0x00049c0401007387 */ /* 0x0001e20000100800 */
[----:B------:R-:W-:Y:S01]  /*0eb0*/  LOP3.LUT R0, R0, 0xfffffff8, RZ, 0xc0, !PT ;  /* 0xfffffff800007812 */ /* 0x000fe200078ec0ff */
[----:B------:R-:W-:Y:S01]  /*0ec0*/  IMAD.SHL.U32 R206, R175, 0x40, RZ ;  /* 0x00000040afce7824 */ /* 0x000fe200078e00ff */
[----:B------:R-:W-:Y:S01]  /*0ed0*/  IADD3 R3, R11, -R3, RZ ;  /* 0x800000030b037210 */ /* 0x000fe20007ffe0ff */
[----:B------:R-:W-:Y:S01]  /*0ee0*/  VIADD R25, R205, 0x50 ;  /* 0x00000050cd197836 */ /* 0x000fe20000000000 */
[----:B------:R-:W-:Y:S01]  /*0ef0*/  LEA.HI R7, R7, R158, RZ, 0x3 ;  /* 0x0000009e07077211 */ /* 0x000fe200078f18ff */
[----:B------:R-:W-:Y:S01]  /*0f00*/  IMAD.IADD R6, R11, 0x1, -R0 ;  /* 0x000000010b067824 */ /* 0x000fe200078e0a00 */
[C---:B------:R-:W-:Y:S01]  /*0f10*/  LEA.HI R0, R3.reuse, R3, RZ, 0x1 ;  /* 0x0000000303007211 */ /* 0x040fe200078f08ff */
[C---:B------:R-:W-:Y:S01]  /*0f20*/  IMAD.SHL.U32 R22, R3.reuse, 0x8, RZ ;  /* 0x0000000803167824 */ /* 0x040fe200078e00ff */
[----:B------:R-:W-:Y:S01]  /*0f30*/  LOP3.LUT R206, R206, 0x1c0, RZ, 0xc0, !PT ;  /* 0x000001c0cece7812 */ /* 0x000fe200078ec0ff */
[----:B------:R1:W-:Y:S01]  /*0f40*/  STL [R1+0x4a4], R3 ;  /* 0x0004a40301007387 */ /* 0x0003e20000100800 */
[----:B0-----:R-:W-:Y:S01]  /*0f50*/  SHF.R.S32.HI R4, RZ, 0x1f, R175 ;  /* 0x0000001fff047819 */ /* 0x001fe200000114af */
[----:B------:R-:W-:Y:S01]  /*0f60*/  IMAD.SHL.U32 R154, R3, 0x4, RZ ;  /* 0x00000004039a7824 */ /* 0x000fe200078e00ff */
[----:B------:R-:W-:Y:S01]  /*0f70*/  LOP3.LUT R0, R0, 0x1ffffffe, RZ, 0xc0, !PT ;  /* 0x1ffffffe00007812 */ /* 0x000fe200078ec0ff */
[----:B------:R0:W-:Y:S01]  /*0f80*/  STL [R1+0x4ac], R6 ;  /* 0x0004ac0601007387 */ /* 0x0001e20000100800 */
[----:B------:R-:W-:Y:S01]  /*0f90*/  LEA.HI R4, R4, R175, RZ, 0x3 ;  /* 0x000000af04047211 */ /* 0x000fe200078f18ff */
[----:B------:R-:W-:Y:S01]  /*0fa0*/  IMAD.SHL.U32 R198, R6, 0x8, RZ ;  /* 0x0000000806c67824 */ /* 0x000fe200078e00ff */
[----:B------:R-:W-:Y:S01]  /*0fb0*/  LOP3.LUT R7, R7, 0xfffffff8, RZ, 0xc0, !PT ;  /* 0xfffffff807077812 */ /* 0x000fe200078ec0ff */
[C---:B------:R-:W-:Y:S01]  /*0fc0*/  VIADD R20, R205.reuse, 0x68 ;  /* 0x00000068cd147836 */ /* 0x040fe20000000000 */
[----:B------:R-:W-:Y:S01]  /*0fd0*/  SHF.R.U32.HI R207, RZ, 0x3, R206 ;  /* 0x00000003ffcf7819 */ /* 0x000fe200000116ce */
[----:B------:R-:W-:Y:S01]  /*0fe0*/  IMAD.SHL.U32 R4, R4, 0x40, RZ ;  /* 0x0000004004047824 */ /* 0x000fe200078e00ff */
[----:B------:R-:W-:Y:S01]  /*0ff0*/  IADD3 R18, R205, 0x78, RZ ;  /* 0x00000078cd127810 */ /* 0x000fe20007ffe0ff */
[----:B-1----:R-:W-:Y:S01]  /*1000*/  IMAD.IADD R3, R3, 0x1, -R0 ;  /* 0x0000000103037824 */ /* 0x002fe200078e0a00 */
[----:B------:R-:W-:Y:S01]  /*1010*/  LOP3.LUT R0, R206, 0x38, R22, 0xf8, !PT ;  /* 0x00000038ce007812 */ /* 0x000fe200078ef816 */
[----:B0-----:R-:W-:Y:S01]  /*1020*/  IMAD.IADD R6, R158, 0x1, -R7 ;  /* 0x000000019e067824 */ /* 0x001fe200078e0a07 */
[----:B------:R-:W-:Y:S01]  /*1030*/  LOP3.LUT R208, R4, 0xfffffe00, RZ, 0xc0, !PT ;  /* 0xfffffe0004d07812 */ /* 0x000fe200078ec0ff */
[C---:B------:R-:W-:Y:S01]  /*1040*/  VIADD R15, R205.reuse, 0x80 ;  /* 0x00000080cd0f7836 */ /* 0x040fe20000000000 */
[----:B------:R0:W-:Y:S01]  /*1050*/  STL [R1+0x46c], R18 ;  /* 0x00046c1201007387 */ /* 0x0001e20000100800 */
[----:B------:R-:W-:Y:S01]  /*1060*/  VIADD R12, R205, 0x98 ;  /* 0x00000098cd0c7836 */ /* 0x000fe20000000000 */
[----:B------:R-:W-:Y:S01]  /*1070*/  LOP3.LUT R7, R208, R0, R207, 0xf6, !PT ;  /* 0x00000000d0077212 */ /* 0x000fe200078ef6cf */
[----:B------:R-:W-:Y:S01]  /*1080*/  VIADD R164, R154, 0x10 ;  /* 0x000000109aa47836 */ /* 0x000fe20000000000 */
[----:B------:R1:W-:Y:S01]  /*1090*/  STL [R1+0x498], R6 ;  /* 0x0004980601007387 */ /* 0x0003e20000100800 */
[----:B------:R-:W-:Y:S01]  /*10a0*/  IMAD R8, R9, 0x8, R8 ;  /* 0x0000000809087824 */ /* 0x000fe200078e0208 */
[----:B------:R-:W-:Y:S01]  /*10b0*/  IADD3 R199, R198, 0x80, RZ ;  /* 0x00000080c6c77810 */ /* 0x000fe20007ffe0ff */
[----:B------:R-:W-:Y:S01]  /*10c0*/  IMAD R0, R7, 0x2, R2 ;  /* 0x0000000207007824 */ /* 0x000fe200078e0202 */
[----:B------:R-:W-:Y:S01]  /*10d0*/  SHF.R.S32.HI R7, RZ, 0x1f, R28 ;  /* 0x0000001fff077819 */ /* 0x000fe2000001141c */
[C---:B------:R-:W-:Y:S01]  /*10e0*/  VIADD R9, R205.reuse, 0xb0 ;  /* 0x000000b0cd097836 */ /* 0x040fe20000000000 */
[----:B0-----:R-:W-:Y:S01]  /*10f0*/  SHF.R.S32.HI R18, RZ, 0x1f, R18 ;  /* 0x0000001fff127819 */ /* 0x001fe20000011412 */
[----:B------:R-:W-:Y:S01]  /*1100*/  IMAD.SHL.U32 R4, R8, 0x8, RZ ;  /* 0x0000000808047824 */ /* 0x000fe200078e00ff */
        /* <DEDUP_REMOVED lines=16> */
[----:B------:R-:W-:Y:S01]  /*1210*/  STL [R1+0x444], R5 ;  /* 0x0004440501007387 */ /* 0x000fe20000100800 */
[C---:B------:R-:W-:Y:S01]  /*1220*/  VIADD R19, R205.reuse, 0x70 ;  /* 0x00000070cd137836 */ /* 0x040fe20000000000 */
[----:B------:R-:W-:Y:S01]  /*1230*/  SHF.R.S32.HI R213, RZ, 0x1f, R199 ;  /* 0x0000001fffd57819 */ /* 0x000fe200000114c7 */
[C---:B-1----:R-:W-:Y:S01]  /*1240*/  VIADD R6, R205.reuse, 0xc0 ;  /* 0x000000c0cd067836 */ /* 0x042fe20000000000 */
[----:B------:R0:W-:Y:S01]  /*1250*/  STL [R1+0x504], R7 ;  /* 0x0005040701007387 */ /* 0x0001e20000100800 */
[----:B------:R-:W-:-:S02]  /*1260*/  VIADD R14, R205, 0x88 ;  /* 0x00000088cd0e7836 */ /* 0x000fc40000000000 */
[C---:B------:R-:W-:Y:S01]  /*1270*/  VIADD R13, R205.reuse, 0x90 ;  /* 0x00000090cd0d7836 */ /* 0x040fe20000000000 */
[----:B------:R1:W-:Y:S01]  /*1280*/  STL [R1+0x524], R4 ;  /* 0x0005240401007387 */ /* 0x0003e20000100800 */
[C---:B------:R-:W-:Y:S02]  /*1290*/  VIADD R11, R205.reuse, 0xa0 ;  /* 0x000000a0cd0b7836 */ /* 0x040fe40000000000 */
[C---:B------:R-:W-:Y:S01]  /*12a0*/  VIADD R10, R205.reuse, 0xa8 ;  /* 0x000000a8cd0a7836 */ /* 0x040fe20000000000 */
[----:B------:R-:W-:Y:S01]  /*12b0*/  STL [R1+0x44c], R8 ;  /* 0x00044c0801007387 */ /* 0x000fe20000100800 */
[C---:B------:R-:W-:Y:S01]  /*12c0*/  VIADD R0, R205.reuse, 0xf8 ;  /* 0x000000f8cd007836 */ /* 0x040fe20000000000 */
[----:B0-----:R-:W-:Y:S01]  /*12d0*/  SHF.R.S32.HI R7, RZ, 0x1f, R20 ;  /* 0x0000001fff077819 */ /* 0x001fe20000011414 */
[C---:B------:R-:W-:Y:S01]  /*12e0*/  VIADD R227, R205.reuse, 0xe0 ;  /* 0x000000e0cde37836 */ /* 0x040fe20000000000 */
[----:B------:R-:W-:Y:S01]  /*12f0*/  STL [R1+0x448], R6 ;  /* 0x0004480601007387 */ /* 0x000fe20000100800 */
[----:B------:R-:W-:-:S02]  /*1300*/  VIADD R220, R205, 0xe8 ;  /* 0x000000e8cddc7836 */ /* 0x000fc40000000000 */
[C---:B-1----:R-:W-:Y:S01]  /*1310*/  VIADD R4, R205.reuse, 0xf0 ;  /* 0x000000f0cd047836 */ /* 0x042fe20000000000 */
[----:B------:R0:W-:Y:S01]  /*1320*/  STL [R1+0x4f8], R7 ;  /* 0x0004f80701007387 */ /* 0x0001e20000100800 */
[C---:B------:R-:W-:Y:S02]  /*1330*/  VIADD R152, R22.reuse, 0x20 ;  /* 0x0000002016987836 */ /* 0x040fe40000000000 */
        /* <DEDUP_REMOVED lines=10> */
[----:B------:R-:W-:Y:S01]  /*13e0*/  VIADD R173, R22, 0xe0 ;  /* 0x000000e016ad7836 */ /* 0x000fe20000000000 */
[----:B------:R-:W-:Y:S01]  /*13f0*/  SHF.R.S32.HI R197, RZ, 0x1f, R172 ;  /* 0x0000001fffc57819 */ /* 0x000fe200000114ac */
[C---:B------:R-:W-:Y:S01]  /*1400*/  VIADD R200, R198.reuse, 0x40 ;  /* 0x00000040c6c87836 */ /* 0x040fe20000000000 */
[----:B------:R2:W-:Y:S01]  /*1410*/  STL [R1+0x4ec], R7 ;  /* 0x0004ec0701007387 */ /* 0x0005e20000100800 */
[----:B------:R-:W-:Y:S01]  /*1420*/  VIADD R201, R198, 0xc0 ;  /* 0x000000c0c6c97836 */ /* 0x000fe20000000000 */
[----:B-1----:R-:W-:Y:S01]  /*1430*/  SHF.R.S32.HI R29, RZ, 0x1f, R29 ;  /* 0x0000001fff1d7819 */ /* 0x002fe2000001141d */
[----:B------:R-:W-:Y:S01]  /*1440*/  VIADD R218, R205, 0x30 ;  /* 0x00000030cdda7836 */ /* 0x000fe20000000000 */
[----:B------:R1:W-:Y:S01]  /*1450*/  STL [R1+0x47c], R24 ;  /* 0x00047c1801007387 */ /* 0x0003e20000100800 */
[----:B------:R-:W-:-:S02]  /*1460*/  SHF.R.S32.HI R196, RZ, 0x1f, R167 ;  /* 0x0000001fffc47819 */ /* 0x000fc400000114a7 */
[----:B0-----:R-:W-:Y:S01]  /*1470*/  SHF.R.S32.HI R26, RZ, 0x1f, R26 ;  /* 0x0000001fff1a7819 */ /* 0x001fe2000001141a */
[----:B------:R0:W-:Y:S01]  /*1480*/  STL [R1+0x478], R21 ;  /* 0x0004781501007387 */ /* 0x0001e20000100800 */
[----:B------:R-:W-:Y:S02]  /*1490*/  SHF.R.S32.HI R195, RZ, 0x1f, R166 ;  /* 0x0000001fffc37819 */ /* 0x000fe400000114a6 */
[----:B--2---:R-:W-:Y:S01]  /*14a0*/  SHF.R.S32.HI R7, RZ, 0x1f, R12 ;  /* 0x0000001fff077819 */ /* 0x004fe2000001140c */
[----:B------:R2:W-:Y:S01]  /*14b0*/  STL [R1+0x470], R19 ;  /* 0x0004701301007387 */ /* 0x0005e20000100800 */
[----:B------:R-:W-:Y:S02]  /*14c0*/  SHF.R.S32.HI R194, RZ, 0x1f, R165 ;  /* 0x0000001fffc27819 */ /* 0x000fe400000114a5 */
[----:B-1----:R-:W-:Y:S01]  /*14d0*/  SHF.R.S32.HI R24, RZ, 0x1f, R24 ;  /* 0x0000001fff187819 */ /* 0x002fe20000011418 */
        /* <DEDUP_REMOVED lines=11> */
[----:B------:R-:W-:Y:S01]  /*1590*/  SHF.R.S32.HI R8, RZ, 0x1f, R6 ;  /* 0x0000001fff087819 */ /* 0x000fe20000011406 */
[----:B------:R3:W-:Y:S01]  /*15a0*/  STL [R1+0x4d4], R7 ;  /* 0x0004d40701007387 */ /* 0x0007e20000100800 */
[----:B------:R-:W-:Y:S02]  /*15b0*/  SHF.R.S32.HI R6, RZ, 0x1f, R229 ;  /* 0x0000001fff067819 */ /* 0x000fe400000114e5 */
[----:B0-----:R-:W-:Y:S01]  /*15c0*/  SHF.R.S32.HI R14, RZ, 0x1f, R14 ;  /* 0x0000001fff0e7819 */ /* 0x001fe2000001140e */
[----:B------:R0:W-:Y:S01]  /*15d0*/  STL [R1+0x454], R10 ;  /* 0x0004540a01007387 */ /* 0x0001e20000100800 */
[----:B--2---:R-:W-:Y:S02]  /*15e0*/  SHF.R.S32.HI R13, RZ, 0x1f, R13 ;  /* 0x0000001fff0d7819 */ /* 0x004fe4000001140d */
[----:B-1----:R-:W-:Y:S01]  /*15f0*/  SHF.R.S32.HI R11, RZ, 0x1f, R11 ;  /* 0x0000001fff0b7819 */ /* 0x002fe2000001140b */
[----:B------:R-:W-:Y:S01]  /*1600*/  STL [R1+0x490], R0 ;  /* 0x0004900001007387 */ /* 0x000fe20000100800 */
[----:B------:R-:W-:-:S02]  /*1610*/  SHF.R.S32.HI R212, RZ, 0x1f, R201 ;  /* 0x0000001fffd47819 */ /* 0x000fc400000114c9 */
[----:B---3--:R-:W-:Y:S01]  /*1620*/  SHF.R.S32.HI R7, RZ, 0x1f, R5 ;  /* 0x0000001fff077819 */ /* 0x008fe20000011405 */
[----:B------:R1:W-:Y:S01]  /*1630*/  STL [R1+0x4c4], R6 ;  /* 0x0004c40601007387 */ /* 0x0003e20000100800 */
[----:B------:R-:W-:Y:S02]  /*1640*/  SHF.R.S32.HI R5, RZ, 0x1f, R228 ;  /* 0x0000001fff057819 */ /* 0x000fe400000114e4 */
[----:B0-----:R-:W-:Y:S01]  /*1650*/  SHF.R.S32.HI R10, RZ, 0x1f, R10 ;  /* 0x0000001fff0a7819 */ /* 0x001fe2000001140a */
[----:B------:R0:W-:Y:S04]  /*1660*/  STL [R1+0x4c8], R7 ;  /* 0x0004c80701007387 */ /* 0x0001e80000100800 */
[----:B------:R2:W-:Y:S01]  /*1670*/  STL [R1+0x4c0], R5 ;  /* 0x0004c00501007387 */ /* 0x0005e20000100800 */
[----:B-1----:R-:W-:-:S03]  /*1680*/  SHF.R.S32.HI R6, RZ, 0x1f, R220 ;  /* 0x0000001fff067819 */ /* 0x002fc600000114dc */
[----:B------:R1:W-:Y:S01]  /*1690*/  STL [R1+0x488], R28 ;  /* 0x0004881c01007387 */ /* 0x0003e20000100800 */
[----:B0-----:R-:W-:-:S03]  /*16a0*/  SHF.R.S32.HI R7, RZ, 0x1f, R227 ;  /* 0x0000001fff077819 */ /* 0x001fc600000114e3 */
[----:B------:R1:W-:Y:S01]  /*16b0*/  STL [R1+0x480], R25 ;  /* 0x0004801901007387 */ /* 0x0003e20000100800 */
[----:B--2---:R-:W-:Y:S02]  /*16c0*/  SHF.R.S32.HI R5, RZ, 0x1f, R4 ;  /* 0x0000001fff057819 */ /* 0x004fe40000011404 */
[----:B------:R-:W-:Y:S01]  /*16d0*/  SHF.R.S32.HI R4, RZ, 0x1f, R0 ;  /* 0x0000001fff047819 */ /* 0x000fe20000011400 */
[----:B------:R1:W-:Y:S01]  /*16e0*/  STL [R1+0x474], R20 ;  /* 0x0004741401007387 */ /* 0x0003e20000100800 */
[----:B------:R-:W-:-:S03]  /*16f0*/  LEA R0, R3, R204, 0x3 ;  /* 0x000000cc03007211 */ /* 0x000fc600078e18ff */
        /* <DEDUP_REMOVED lines=18> */
[----:B------:R1:W-:Y:S02]  /*1820*/  STL [R1+0x4b0], R4 ;  /* 0x0004b00401007387 */ /* 0x0003e40000100800 */
.L_x_13261:
[----:B------:R-:W-:Y:S05]  /*1830*/  YIELD ;  /* 0x0000000000007946 */ /* 0x000fea0003800000 */
[----:B------:R-:W-:Y:S01]  /*1840*/  ULDC.64 UR4, c[0x0][0xb20] ;  /* 0x0002c80000047ab9 */ /* 0x000fe20000000a00 */
[----:B012---:R-:W0:Y:S01]  /*1850*/  LDC.64 R4, c[0x0][0xb00] ;  /* 0x0002c000ff047b82 */ /* 0x007e220000000a00 */
[----:B------:R-:W-:Y:S01]  /*1860*/  ISETP.NE.U32.AND P1, PT, RZ, UR4, PT ;  /* 0x00000004ff007c0c */ /* 0x000fe2000bf25070 */
[----:B----4-:R-:W-:Y:S02]  /*1870*/  IMAD.MOV.U32 R10, RZ, RZ, RZ ;  /* 0x000000ffff0a7224 */ /* 0x010fe400078e00ff */
[----:B------:R-:W-:Y:S01]  /*1880*/  IMAD.MOV.U32 R30, RZ, RZ, RZ ;  /* 0x000000ffff1e7224 */ /* 0x000fe200078e00ff */
[----:B------:R-:W-:Y:S01]  /*1890*/  ISETP.NE.AND.EX P1, PT, RZ, UR5, PT, P1 ;  /* 0x00000005ff007c0c */ /* 0x000fe2000bf25310 */
[----:B------:R-:W-:-:S02]  /*18a0*/  ULDC.64 UR4, c[0x0][0xb10] ;  /* 0x0002c40000047ab9 */ /* 0x000fc40000000a00 */
[----:B------:R-:W-:-:S04]  /*18b0*/  ISETP.NE.U32.AND P2, PT, RZ, UR4, PT ;  /* 0x00000004ff007c0c */ /* 0x000fc8000bf45070 */
[----:B------:R-:W-:Y:S01]  /*18c0*/  ISETP.NE.AND.EX P2, PT, RZ, UR5, PT, P2 ;  /* 0x00000005ff007c0c */ /* 0x000fe2000bf45320 */
[----:B------:R-:W-:Y:S02]  /*18d0*/  ULDC.64 UR4, c[0x0][0xb00] ;  /* 0x0002c00000047ab9 */ /* 0x000fe40000000a00 */
[----:B------:R-:W-:-:S03]  /*18e0*/  ISETP.NE.U32.AND P0, PT, RZ, UR4, PT ;  /* 0x00000004ff007c0c */ /* 0x000fc6000bf05070 */
[----:B---3--:R-:W1:Y:S01]  /*18f0*/  @P1 LDC.64 R6, c[0x0][0xb20] ;  /* 0x0002c800ff061b82 */ /* 0x008e620000000a00 */
        /* <DEDUP_REMOVED lines=30> */
.L_x_13019:
        /* <DEDUP_REMOVED lines=14> */
.L_x_13020:
[----:B------:R-:W-:Y:S05]  /*1bc0*/  @!P0 BRA `(.L_x_13021) ;  /* 0x00000000000c8947 */ /* 0x000fea0003800000 */
[----:B------:R-:W2:Y:S04]  /*1bd0*/  LDG.E R0, desc[UR44][R4.64] ;  /* 0x0000002c04007981 */ /* 0x000ea8000c1e1900 */
[----:B------:R-:W2:Y:S02]  /*1be0*/  LDG.E R31, desc[UR44][R4.64+0x4] ;  /* 0x0000042c041f7981 */ /* 0x000ea4000c1e1900 */
[----:B--2---:R-:W-:-:S07]  /*1bf0*/  IMAD.IADD R31, R31, 0x1, -R0 ;  /* 0x000000011f1f7824 */ /* 0x004fce00078e0a00 */
.L_x_13021:
[----:B------:R-:W-:Y:S02]  /*1c00*/  ULDC.64 UR4, c[0x0][0xb08] ;  /* 0x0002c20000047ab9 */ /* 0x000fe40000000a00 */
[----:B------:R-:W-:-:S04]  /*1c10*/  ISETP.NE.U32.AND P0, PT, RZ, UR4, PT ;  /* 0x00000004ff007c0c */ /* 0x000fc8000bf05070 */
[----:B------:R-:W-:Y:S01]  /*1c20*/  ISETP.NE.AND.EX P0, PT, RZ, UR5, PT, P0 ;  /* 0x00000005ff007c0c */ /* 0x000fe2000bf05300 */
[----:B------:R-:W-:Y:S02]  /*1c30*/  ULDC.64 UR4, c[0x0][0xb28] ;  /* 0x0002ca0000047ab9 */ /* 0x000fe40000000a00 */
[----:B------:R-:W-:-:S04]  /*1c40*/  ISETP.NE.U32.AND P1, PT, RZ, UR4, PT ;  /* 0x00000004ff007c0c */ /* 0x000fc8000bf25070 */
[----:B------:R-:W-:-:S06]  /*1c50*/  ISETP.NE.AND.EX P1, PT, RZ, UR5, PT, P1 ;  /* 0x00000005ff007c0c */ /* 0x000fcc000bf25310 */
[----:B------:R-:W1:Y:S08]  /*1c60*/  @P0 LDC.64 R8, c[0x0][0xb08] ;  /* 0x0002c200ff080b82 */ /* 0x000e700000000a00 */
[----:B0-----:R-:W0:Y:S01]  /*1c70*/  @P1 LDC.64 R4, c[0x0][0xb28] ;  /* 0x0002ca00ff041b82 */ /* 0x001e220000000a00 */
[----:B-1----:R-:W-:-:S05]  /*1c80*/  @P0 IMAD.WIDE R8, R99, 0x4, R8 ;  /* 0x0000000463080825 */ /* 0x002fca00078e0208 */
[----:B------:R-:W2:Y:S04]  /*1c90*/  @P0 LDG.E R0, desc[UR44][R8.64] ;  /* 0x0000002c08000981 */ /* 0x000ea8000c1e1900 */
[----:B------:R-:W2:Y:S01]  /*1ca0*/  @P0 LDG.E R3, desc[UR44][R8.64+0x4] ;  /* 0x0000042c08030981 */ /* 0x000ea2000c1e1900 */
[----:B0-----:R-:W-:Y:S02]  /*1cb0*/  @P1 IMAD.WIDE R6, R99, 0x4, R4 ;  /* 0x0000000463061825 */ /* 0x001fe400078e0204 */
[----:B------:R-:W0:Y:S02]  /*1cc0*/  LDC R4, c[0x0][0x448] ;  /* 0x00011200ff047b82 */ /* 0x000e240000000800 */
[----:B-----5:R-:W-:-:S06]  /*1cd0*/  IMAD.MOV.U32 R44, RZ, RZ, R31 ;  /* 0x000000ffff2c7224 */ /* 0x020fcc00078e001f */
[----:B------:R1:W5:Y:S01]  /*1ce0*/  @P1 LDG.E R44, desc[UR44][R6.64] ;  /* 0x0000002c062c1981 */ /* 0x000362000c1e1900 */
[----:B------:R-:W-:Y:S02]  /*1cf0*/  IMAD.SHL.U32 R209, R97, 0x80, RZ ;  /* 0x0000008061d17824 */ /* 0x000fe400078e00ff */
[----:B------:R-:W-:Y:S01]  /*1d00*/  IMAD.IADD R13, R31, 0x1, -R10 ;  /* 0x000000011f0d7824 */ /* 0x000fe200078e0a0a */
[----:B0-----:R-:W-:Y:S02]  /*1d10*/  ISETP.NE.AND P1, PT, R4, 0x1, PT ;  /* 0x000000010400780c */ /* 0x001fe40003f25270 */
[----:B------:R-:W0:Y:S11]  /*1d20*/  LDC.64 R4, c[0x0][0xad8] ;  /* 0x0002b600ff047b82 */ /* 0x000e360000000a00 */
        /* <DEDUP_REMOVED lines=8> */
[----:B------:R-:W-:Y:S01]  /*1db0*/  VIADD R0, R29, 0x5f ;  /* 0x0000005f1d007836 */ /* 0x000fe20000000000 */
[----:B---3--:R-:W-:-:S03]  /*1dc0*/  @P1 SHF.R.U32.HI R3, RZ, R11, R6 ;  /* 0x0000000bff031219 */ /* 0x008fc60000011606 */
        /* <DEDUP_REMOVED lines=17> */
.L_x_13024:
[----:B------:R-:W-:-:S13]  /*1ee0*/  ISETP.NE.AND P0, PT, R5, 0x1, PT ;  /* 0x000000010500780c */ /* 0x000fda0003f05270 */
[----:B------:R-:W0:Y:S02]  /*1ef0*/  @P0 LDC.64 R6, c[0x0][0xae0] ;  /* 0x0002b800ff060b82 */ /* 0x000e240000000a00 */
[----:B0-----:R-:W-:-:S05]  /*1f00*/  @P0 IMAD.HI.U32 R6, R0, R6, RZ ;  /* 0x0000000600060227 */ /* 0x001fca00078e00ff */
[----:B------:R-:W-:-:S07]  /*1f10*/  @P0 SHF.R.U32.HI R0, RZ, R7, R6 ;  /* 0x00000007ff000219 */ /* 0x000fce0000011606 */
.L_x_13025:
[----:B------:R-:W-:Y:S05]  /*1f20*/  BSYNC B0 ;  /* 0x0000000000007941 */ /* 0x000fea0003800000 */
.L_x_13023:
[----:B------:R-:W-:-:S05]  /*1f30*/  IMAD R3, R0, R5, R5 ;  /* 0x0000000500037224 */ /* 0x000fca00078e0205 */
[----:B------:R-:W-:-:S07]  /*1f40*/  VIMNMX R4, R4, R3, PT ;  /* 0x0000000304047248 */ /* 0x000fce0003fe0100 */
.L_x_13022:
        /* <DEDUP_REMOVED lines=25> */
.L_x_13028:
[----:B------:R-:W-:-:S13]  /*20e0*/  ISETP.NE.AND P0, PT, R5, 0x1, PT ;  /* 0x000000010500780c */ /* 0x000fda0003f05270 */
[----:B------:R-:W0:Y:S02]  /*20f0*/  @P0 LDC.64 R6, c[0x0][0xae0] ;  /* 0x0002b800ff060b82 */ /* 0x000e240000000a00 */
[----:B0-----:R-:W-:-:S05]  /*2100*/  @P0 IMAD.HI.U32 R6, R0, R6, RZ ;  /* 0x0000000600060227 */ /* 0x001fca00078e00ff */
[----:B------:R-:W-:-:S07]  /*2110*/  @P0 SHF.R.U32.HI R0, RZ, R7, R6 ;  /* 0x00000007ff000219 */ /* 0x000fce0000011606 */
.L_x_13029:
[----:B------:R-:W-:Y:S05]  /*2120*/  BSYNC B0 ;  /* 0x0000000000007941 */ /* 0x000fea0003800000 */
.L_x_13027:
[----:B------:R-:W-:-:S05]  /*2130*/  IMAD R0, R0, R5, RZ ;  /* 0x0000000500007224 */ /* 0x000fca00078e02ff */
[----:B------:R-:W-:-:S07]  /*2140*/  VIMNMX R3, R3, R0, !PT ;  /* 0x0000000003037248 */ /* 0x000fce0007fe0100 */
.L_x_13026:
[----:B------:R-:W-:Y:S01]  /*2150*/  IMAD.HI R3, R3, 0x2aaaaaab, RZ ;  /* 0x2aaaaaab03037827 */ /* 0x000fe200078e02ff */
[----:B------:R-:W-:Y:S01]  /*2160*/  BSSY B0, `(.L_x_13030) ;  /* 0x0000028000007945 */ /* 0x000fe20003800000 */
[----:B------:R-:W-:Y:S02]  /*2170*/  LOP3.LUT R219, R210, 0xff, RZ, 0xc0, !PT ;  /* 0x000000ffd2db7812 */ /* 0x000fe400078ec0ff */
[----:B------:R-:W-:Y:S02]  /*2180*/  SHF.R.U32.HI R210, RZ, 0x10, R210 ;  /* 0x00000010ffd27819 */ /* 0x000fe400000116d2 */
[----:B------:R-:W-:-:S04]  /*2190*/  SHF.R.U32.HI R0, RZ, 0x1f, R3 ;  /* 0x0000001fff007819 */ /* 0x000fc80000011603 */
[----:B------:R-:W-:-:S04]  /*21a0*/  LEA.HI.SX32 R0, R3, R0, 0x1c ;  /* 0x0000000003007211 */ /* 0x000fc800078fe2ff */
[----:B------:R-:W-:Y:S01]  /*21b0*/  VIMNMX R9, RZ, R0, !PT ;  /* 0x00000000ff097248 */ /* 0x000fe20007fe0100 */
[----:B------:R-:W-:-:S03]  /*21c0*/  IMAD.MOV.U32 R0, RZ, RZ, RZ ;  /* 0x000000ffff007224 */ /* 0x000fc600078e00ff */
        /* <DEDUP_REMOVED lines=33> */
.L_x_13031:
[----:B------:R-:W-:Y:S05]  /*23e0*/  BSYNC B0 ;  /* 0x0000000000007941 */ /* 0x000fea0003800000 */
.L_x_13030:
        /* <DEDUP_REMOVED lines=37> */
.L_x_13034:
[----:B------:R-:W-:Y:S05]  /*2640*/  BSYNC B6 ;  /* 0x0000000000067941 */ /* 0x000fea0003800000 */
.L_x_13033:
        /* <DEDUP_REMOVED lines=20> */
.L_x_13036:
[----:B------:R-:W-:Y:S05]  /*2790*/  BSYNC B6 ;  /* 0x0000000000067941 */ /* 0x000fea0003800000 */
.L_x_13035:
[----:B------:R-:W-:Y:S01]  /*27a0*/  ULDC.64 UR4, c[0x0][0xaf0] ;  /* 0x0002bc0000047ab9 */ /* 0x000fe20000000a00 */
[----:B------:R-:W2:Y:S01]  /*27b0*/  LDL R34, [R1+0x498] ;  /* 0x0004980001227983 */ /* 0x000ea20000100800 */
[----:B------:R-:W-:Y:S01]  /*27c0*/  ISETP.NE.U32.AND P0, PT, RZ, UR4, PT ;  /* 0x00000004ff007c0c */ /* 0x000fe2000bf05070 */
[----:B------:R-:W-:Y:S02]  /*27d0*/  IMAD.MOV.U32 R0, RZ, RZ, R99 ;  /* 0x000000ffff007224 */ /* 0x000fe400078e0063 */
[----:B------:R-:W3:Y:S01]  /*27e0*/  LDL R32, [R1+0x4a4] ;  /* 0x0004a40001207983 */ /* 0x000ee20000100800 */
[----:B------:R-:W-:Y:S01]  /*27f0*/  ISETP.NE.AND.EX P0, PT, RZ, UR5, PT, P0 ;  /* 0x00000005ff007c0c */ /* 0x000fe2000bf05300 */
[----:B------:R-:W-:Y:S01]  /*2800*/  ULDC UR8, c[0x0][0x320] ;  /* 0x0000c80000087ab9 */ /* 0x000fe20000000800 */
[----:B------:R-:W-:Y:S01]  /*2810*/  SHF.R.S32.HI R3, RZ, 0x1f, R158 ;  /* 0x0000001fff037819 */ /* 0x000fe2000001149e */
[----:B------:R-:W0:Y:S01]  /*2820*/  S2R R33, SR_TID.X ;  /* 0x0000000000217919 */ /* 0x000e220000002100 */
[----:B------:R-:W1:Y:S01]  /*2830*/  LDC R11, c[0x0][0x3f4] ;  /* 0x0000fd00ff0b7b82 */ /* 0x000e620000000800 */
[----:B------:R-:W-:Y:S01]  /*2840*/  ULDC.64 UR4, c[0x0][0x3f8] ;  /* 0x0000fe0000047ab9 */ /* 0x000fe20000000a00 */
[----:B------:R-:W-:Y:S01]  /*2850*/  SHF.R.S32.HI R155, RZ, 0x1f, R154 ;  /* 0x0000001fff9b7819 */ /* 0x000fe2000001149a */
[----:B------:R-:W-:-:S06]  /*2860*/  ULDC.64 UR6, c[0x0][0x408] ;  /* 0x0001020000067ab9 */ /* 0x000fcc0000000a00 */
[----:B------:R-:W4:Y:S02]  /*2870*/  @P0 LDC.64 R4, c[0x0][0xaf0] ;  /* 0x0002bc00ff040b82 */ /* 0x000f240000000a00 */
[----:B----4-:R-:W-:-:S05]  /*2880*/  @P0 IMAD.WIDE R4, R99, 0x4, R4 ;  /* 0x0000000463040825 */ /* 0x010fca00078e0204 */
[----:B------:R4:W3:Y:S01]  /*2890*/  @P0 LDG.E R0, desc[UR44][R4.64] ;  /* 0x0000002c04000981 */ /* 0x0008e2000c1e1900 */
[----:B------:R-:W-:Y:S01]  /*28a0*/  ISETP.GE.AND P1, PT, R152, UR8, PT ;  /* 0x0000000898007c0c */ /* 0x000fe2000bf26270 */
[C---:B------:R-:W-:Y:S01]  /*28b0*/  IMAD R7, R3.reuse, UR4, RZ ;  /* 0x0000000403077c24 */ /* 0x040fe2000f8e02ff */
[----:B0-----:R-:W-:Y:S01]  /*28c0*/  SHF.R.U32.HI R33, RZ, 0x7, R33 ;  /* 0x00000007ff217819 */ /* 0x001fe20000011621 */
[----:B------:R-:W-:Y:S01]  /*28d0*/  IMAD R9, R3, UR6, RZ ;  /* 0x0000000603097c24 */ /* 0x000fe2000f8e02ff */
[----:B------:R-:W-:Y:S01]  /*28e0*/  SEL R3, RZ, 0xffffffff, P1 ;  /* 0xffffffffff037807 */ /* 0x000fe20000800000 */
[----:B------:R-:W-:Y:S01]  /*28f0*/  IMAD.WIDE.U32 R18, R158, UR4, R154 ;  /* 0x000000049e127c25 */ /* 0x000fe2000f8e009a */
[----:B------:R-:W-:Y:S02]  /*2900*/  ISETP.GE.AND P0, PT, R22, UR8, PT ;  /* 0x0000000816007c0c */ /* 0x000fe4000bf06270 */
[----:B------:R-:W-:Y:S01]  /*2910*/  ISETP.NE.AND P6, PT, R33, 0x1, PT ;  /* 0x000000012100780c */ /* 0x000fe20003fc5270 */
[C---:B------:R-:W-:Y:S01]  /*2920*/  IMAD R7, R158.reuse, UR5, R7 ;  /* 0x000000059e077c24 */ /* 0x040fe2000f8e0207 */
[----:B----4-:R-:W-:Y:S01]  /*2930*/  SEL R4, RZ, 0x1, P0 ;  /* 0x00000001ff047807 */ /* 0x010fe20000000000 */
[----:B------:R-:W-:Y:S01]  /*2940*/  IMAD.WIDE.U32 R20, R158, UR4, R22 ;  /* 0x000000049e147c25 */ /* 0x000fe2000f8e0016 */
[----:B------:R-:W-:-:S02]  /*2950*/  ISETP.GE.AND P0, PT, R172, UR8, PT ;  /* 0x00000008ac007c0c */ /* 0x000fc4000bf06270 */
[----:B------:R-:W-:Y:S01]  /*2960*/  ISETP.GE.AND P1, PT, R167, UR8, PT ;  /* 0x00000008a7007c0c */ /* 0x000fe2000bf26270 */
[----:B------:R-:W-:Y:S01]  /*2970*/  IMAD.SHL.U32 R5, R3, 0x2, RZ ;  /* 0x0000000203057824 */ /* 0x000fe200078e00ff */
[----:B------:R-:W-:Y:S01]  /*2980*/  ISETP.GE.AND P2, PT, R173, UR8, PT ;  /* 0x00000008ad007c0c */ /* 0x000fe2000bf46270 */
[----:B------:R-:W-:Y:S01]  /*2990*/  IMAD.IADD R3, R30, 0x1, R31 ;  /* 0x000000011e037824 */ /* 0x000fe200078e021f */
[----:B------:R-:W-:Y:S01]  /*29a0*/  SEL R6, RZ, 0x8, P1 ;  /* 0x00000008ff067807 */ /* 0x000fe20000800000 */
[----:B------:R-:W-:Y:S01]  /*29b0*/  IMAD.IADD R19, R19, 0x1, R7 ;  /* 0x0000000113137824 */ /* 0x000fe200078e0207 */
[----:B------:R-:W-:Y:S01]  /*29c0*/  LOP3.LUT R4, R5, 0x2, R4, 0xe2, !PT ;  /* 0x0000000205047812 */ /* 0x000fe200078ee204 */
[----:B------:R-:W-:Y:S01]  /*29d0*/  IMAD.IADD R21, R7, 0x1, R21 ;  /* 0x0000000107157824 */ /* 0x000fe200078e0215 */
[----:B-----5:R-:W-:Y:S01]  /*29e0*/  SHF.R.S32.HI R7, RZ, 0x1f, R44 ;  /* 0x0000001fff077819 */ /* 0x020fe2000001142c */
[----:B------:R-:W-:Y:S01]  /*29f0*/  IMAD.WIDE.U32 R24, R158, UR6, R154 ;  /* 0x000000069e187c25 */ /* 0x000fe2000f8e009a */
[----:B------:R-:W-:-:S02]  /*2a00*/  SEL R5, RZ, 0x4, P0 ;  /* 0x00000004ff057807 */ /* 0x000fc40000000000 */
[----:B------:R-:W-:Y:S01]  /*2a10*/  ISETP.GE.AND P0, PT, R166, UR8, PT ;  /* 0x00000008a6007c0c */ /* 0x000fe2000bf06270 */
[C---:B------:R-:W-:Y:S01]  /*2a20*/  IMAD R9, R158.reuse, UR7, R9 ;  /* 0x000000079e097c24 */ /* 0x040fe2000f8e0209 */
[----:B------:R-:W-:Y:S01]  /*2a30*/  ISETP.GE.AND P1, PT, R165, UR8, PT ;  /* 0x00000008a5007c0c */ /* 0x000fe2000bf26270 */
[----:B------:R-:W-:Y:S01]  /*2a40*/  IMAD.WIDE.U32 R30, R158, UR6, R22 ;  /* 0x000000069e1e7c25 */ /* 0x000fe2000f8e0016 */
[----:B------:R-:W-:Y:S02]  /*2a50*/  LOP3.LUT R4, R6, R4, R5, 0xfe, !PT ;  /* 0x0000000406047212 */ /* 0x000fe400078efe05 */
[----:B------:R-:W-:Y:S01]  /*2a60*/  SEL R5, RZ, 0x10, P0 ;  /* 0x00000010ff057807 */ /* 0x000fe20000000000 */
[----:B------:R-:W-:Y:S01]  /*2a70*/  IMAD.IADD R25, R25, 0x1, R9 ;  /* 0x0000000119197824 */ /* 0x000fe200078e0209 */
[----:B------:R-:W-:Y:S01]  /*2a80*/  SEL R6, RZ, 0x20, P1 ;  /* 0x00000020ff067807 */ /* 0x000fe20000800000 */
[----:B------:R-:W-:Y:S01]  /*2a90*/  IMAD.IADD R31, R9, 0x1, R31 ;  /* 0x00000001091f7824 */ /* 0x000fe200078e021f */
[----:B------:R-:W-:Y:S01]  /*2aa0*/  ISETP.GE.AND P0, PT, R174, UR8, PT ;  /* 0x00000008ae007c0c */ /* 0x000fe2000bf06270 */
[C---:B------:R-:W-:Y:S01]  /*2ab0*/  IMAD R9, R7.reuse, UR4, RZ ;  /* 0x0000000407097c24 */ /* 0x040fe2000f8e02ff */
[----:B-1----:R-:W-:Y:S01]  /*2ac0*/  ISETP.GE.AND P1, PT, R22, R11, PT ;  /* 0x0000000b1600720c */ /* 0x002fe20003f26270 */
[----:B------:R-:W-:Y:S01]  /*2ad0*/  IMAD R7, R7, UR6, RZ ;  /* 0x0000000607077c24 */ /* 0x000fe2000f8e02ff */
[----:B------:R-:W-:Y:S01]  /*2ae0*/  LOP3.LUT R4, R6, R4, R5, 0xfe, !PT ;  /* 0x0000000406047212 */ /* 0x000fe200078efe05 */
[C---:B------:R-:W-:Y:S01]  /*2af0*/  IMAD R9, R44.reuse, UR5, R9 ;  /* 0x000000052c097c24 */ /* 0x040fe2000f8e0209 */
[----:B------:R-:W-:Y:S01]  /*2b00*/  SEL R51, RZ, 0x40, P0 ;  /* 0x00000040ff337807 */ /* 0x000fe20000000000 */
[----:B------:R-:W-:Y:S01]  /*2b10*/  IMAD.WIDE.U32 R18, R44, UR4, R18 ;  /* 0x000000042c127c25 */ /* 0x000fe2000f8e0012 */
[----:B------:R-:W-:-:S03]  /*2b20*/  SEL R5, RZ, 0x7fff80, P2 ;  /* 0x007fff80ff057807 */ /* 0x000fc60001000000 */
[----:B------:R-:W-:Y:S01]  /*2b30*/  IMAD.WIDE.U32 R20, R44, UR4, R20 ;  /* 0x000000042c147c25 */ /* 0x000fe2000f8e0014 */
[----:B------:R-:W-:-:S03]  /*2b40*/  LOP3.LUT R51, R5, R4, R51, 0xfe, !PT ;  /* 0x0000000405337212 */ /* 0x000fc600078efe33 */
[C---:B------:R-:W-:Y:S01]  /*2b50*/  IMAD R63, R44.reuse, UR7, R7 ;  /* 0x000000072c3f7c24 */ /* 0x040fe2000f8e0207 */
[----:B------:R-:W-:Y:S01]  /*2b60*/  SEL R7, R11, RZ, P1 ;  /* 0x000000ff0b077207 */ /* 0x000fe20000800000 */
[----:B------:R-:W-:Y:S01]  /*2b70*/  IMAD.WIDE.U32 R24, R44, UR6, R24 ;  /* 0x000000062c187c25 */ /* 0x000fe2000f8e0018 */
[----:B------:R-:W-:-:S03]  /*2b80*/  PRMT R68, R51, 0x8880, RZ ;  /* 0x0000888033447816 */ /* 0x000fc600000000ff */
[----:B------:R-:W-:Y:S01]  /*2b90*/  IMAD.WIDE.U32 R30, R44, UR6, R30 ;  /* 0x000000062c1e7c25 */ /* 0x000fe2000f8e001e */
[----:B------:R-:W-:Y:S05]  /*2ba0*/  @!P6 WARPSYNC.ALL ;  /* 0x000000000000e948 */ /* 0x000fea0003800000 */
[----:B------:R-:W-:Y:S01]  /*2bb0*/  ULDC UR4, c[0x0][0x2f4] ;  /* 0x0000bd0000047ab9 */ /* 0x000fe20000000800 */
[----:B------:R-:W-:Y:S01]  /*2bc0*/  IMAD.IADD R7, R22, 0x1, R7 ;  /* 0x0000000116077824 */ /* 0x000fe200078e0207 */
[----:B------:R-:W-:Y:S01]  /*2bd0*/  ISETP.GE.AND P3, PT, R152, UR4, PT ;  /* 0x0000000498007c0c */ /* 0x000fe2000bf66270 */
[----:B------:R-:W-:Y:S01]  /*2be0*/  IMAD.MOV.U32 R55, RZ, RZ, 0x20 ;  /* 0x00000020ff377424 */ /* 0x000fe200078e00ff */
[----:B------:R-:W-:Y:S01]  /*2bf0*/  ISETP.GE.AND P0, PT, R22, UR4, PT ;  /* 0x0000000416007c0c */ /* 0x000fe2000bf06270 */
[----:B------:R-:W-:Y:S01]  /*2c00*/  IMAD.U32 R58, RZ, RZ, UR38 ;  /* 0x00000026ff3a7e24 */ /* 0x000fe2000f8e00ff */
[----:B------:R-:W-:Y:S01]  /*2c10*/  SEL R6, RZ, 0xffffffff, P3 ;  /* 0xffffffffff067807 */ /* 0x000fe20001800000 */
[----:B------:R-:W-:Y:S01]  /*2c20*/  IMAD.IADD R62, R25, 0x1, R63 ;  /* 0x00000001193e7824 */ /* 0x000fe200078e023f */
[----:B------:R-:W-:Y:S01]  /*2c30*/  SHF.R.S32.HI R4, RZ, 0x1f, R7 ;  /* 0x0000001fff047819 */ /* 0x000fe20000011407 */
[----:B------:R-:W-:Y:S01]  /*2c40*/  VIADD R54, R33, 0x8 ;  /* 0x0000000821367836 */ /* 0x000fe20000000000 */
[----:B------:R-:W-:Y:S01]  /*2c50*/  SHF.L.U32 R11, R6, 0x1, RZ ;  /* 0x00000001060b7819 */ /* 0x000fe200000006ff */
[----:B------:R-:W-:Y:S01]  /*2c60*/  IMAD.IADD R60, R19, 0x1, R9 ;  /* 0x00000001133c7824 */ /* 0x000fe200078e0209 */
[----:B------:R-:W-:Y:S01]  /*2c70*/  LEA.HI R7, R4, R7, RZ, 0x3 ;  /* 0x0000000704077211 */ /* 0x000fe200078f18ff */
[----:B------:R-:W-:Y:S01]  /*2c80*/  IMAD.IADD R61, R9, 0x1, R21 ;  /* 0x00000001093d7824 */ /* 0x000fe200078e0215 */
[----:B------:R-:W-:Y:S01]  /*2c90*/  SEL R52, RZ, 0x1, P0 ;  /* 0x00000001ff347807 */ /* 0x000fe20000000000 */
[----:B------:R-:W-:Y:S01]  /*2ca0*/  IMAD.IADD R63, R63, 0x1, R31 ;  /* 0x000000013f3f7824 */ /* 0x000fe200078e021f */
[----:B------:R-:W-:-:S02]  /*2cb0*/  LOP3.LUT R58, R58, 0x1, RZ, 0xfc, !PT ;  /* 0x000000013a3a7812 */ /* 0x000fc400078efcff */
[----:B------:R-:W-:Y:S02]  /*2cc0*/  LOP3.LUT R52, R11, 0x2, R52, 0xe2, !PT ;  /* 0x000000020b347812 */ /* 0x000fe400078ee234 */
[----:B------:R-:W-:Y:S02]  /*2cd0*/  SHF.R.S32.HI R65, RZ, 0x3, R7 ;  /* 0x00000003ff417819 */ /* 0x000fe40000011407 */
[----:B------:R-:W-:Y:S01]  /*2ce0*/  PRMT R68, R68, 0x7710, RZ ;  /* 0x0000771044447816 */ /* 0x000fe200000000ff */
[C---:B--2---:R-:W-:Y:S01]  /*2cf0*/  IMAD.SHL.U32 R50, R34.reuse, 0x40, RZ ;  /* 0x0000004022327824 */ /* 0x044fe200078e00ff */
[----:B------:R-:W-:Y:S01]  /*2d00*/  @!P6 BAR.SYNC.DEFER_BLOCKING 0x9, 0x100 ;  /* 0x024400000000eb1d */ /* 0x000fe20000010000 */
[----:B------:R-:W-:Y:S01]  /*2d10*/  LOP3.LUT P0, RZ, R34, 0x4, RZ, 0xc0, !PT ;  /* 0x0000000422ff7812 */ /* 0x000fe2000780c0ff */
[----:B---3--:R-:W-:Y:S02]  /*2d20*/  IMAD R57, R32, 0x40, R158 ;  /* 0x0000004020397824 */ /* 0x008fe400078e029e */
[----:B------:R-:W-:-:S02]  /*2d30*/  LOP3.LUT R50, R50, 0x1c0, RZ, 0xc0, !PT ;  /* 0x000001c032327812 */ /* 0x000fc400078ec0ff */
[----:B------:R-:W-:Y:S02]  /*2d40*/  SEL R55, R55, 0xffffffe0, !P0 ;  /* 0xffffffe037377807 */ /* 0x000fe40004000000 */
[----:B------:R-:W-:Y:S02]  /*2d50*/  SHF.R.U32.HI R53, RZ, 0x3, R50 ;  /* 0x00000003ff357819 */ /* 0x000fe40000011632 */
[C---:B------:R-:W-:Y:S02]  /*2d60*/  LOP3.LUT R6, R50.reuse, 0x18, R22, 0xf8, !PT ;  /* 0x0000001832067812 */ /* 0x040fe400078ef816 */
[----:B------:R-:W-:Y:S02]  /*2d70*/  LOP3.LUT R4, R50, 0x38, R7, 0xf8, !PT ;  /* 0x0000003832047812 */ /* 0x000fe400078ef807 */
[-C--:B------:R-:W-:Y:S02]  /*2d80*/  LOP3.LUT R6, R6, R53.reuse, RZ, 0x3c, !PT ;  /* 0x0000003506067212 */ /* 0x080fe400078e3cff */
[----:B------:R-:W-:-:S03]  /*2d90*/  LOP3.LUT R4, R4, R53, RZ, 0x3c, !PT ;  /* 0x0000003504047212 */ /* 0x000fc600078e3cff */
[C---:B------:R-:W-:Y:S01]  /*2da0*/  IMAD R56, R203.reuse, 0x200, R6 ;  /* 0x00000200cb387824 */ /* 0x040fe200078e0206 */
[----:B------:R-:W-:Y:S01]  /*2db0*/  LOP3.LUT R6, R206, 0x38, R7, 0xf8, !PT ;  /* 0x00000038ce067812 */ /* 0x000fe200078ef807 */
[----:B------:R-:W-:Y:S02]  /*2dc0*/  IMAD R66, R203, 0x200, R4 ;  /* 0x00000200cb427824 */ /* 0x000fe400078e0204 */
[----:B------:R-:W-:Y:S01]  /*2dd0*/  IMAD.IADD R59, R55, 0x1, R56 ;  /* 0x00000001373b7824 */ /* 0x000fe200078e0238 */
[----:B------:R-:W-:-:S05]  /*2de0*/  LOP3.LUT R67, R6, R207, RZ, 0x3c, !PT ;  /* 0x000000cf06437212 */ /* 0x000fca00078e3cff */
[----:B------:R-:W-:Y:S01]  /*2df0*/  IMAD.IADD R67, R208, 0x1, R67 ;  /* 0x00000001d0437824 */ /* 0x000fe200078e0243 */
[----:B------:R-:W-:-:S07]  /*2e00*/  SHF.R.S32.HI R64, RZ, 0x1f, R0 ;  /* 0x0000001fff407819 */ /* 0x000fce0000011400 */
.L_x_13092:
[----:B------:R-:W0:Y:S01]  /*2e10*/  LDC R75, c[0x0][0x430] ;  /* 0x00010c00ff4b7b82 */ /* 0x000e220000000800 */
[----:B------:R-:W-:Y:S01]  /*2e20*/  VIADD R48, R48, 0xffffffff ;  /* 0xffffffff30307836 */ /* 0x000fe20000000000 */
[----:B------:R-:W-:-:S03]  /*2e30*/  MOV R74, RZ ;  /* 0x000000ff004a7202 */ /* 0x000fc60000000f00 */
        /* <DEDUP_REMOVED lines=26> */
[C---:B------:R-:W-:Y:S01]  /*2fe0*/  IMAD R84, R153.reuse, 0x1800, R56 ;  /* 0x0000180099547824 */ /* 0x040fe200078e0238 */
        /* <DEDUP_REMOVED lines=44> */
[----:B------:R-:W-:Y:S02]  /*32b0*/  CS2R R72, SRZ ;  /* 0x0000000000487805 */ /* 0x000fe4000001ff00 */
[----:B------:R-:W-:-:S13]  /*32c0*/  ISETP.GE.AND P0, PT, R158, R78, PT ;  /* 0x0000004e9e00720c */ /* 0x000fda0003f06270 */
[----:B------:R-:W-:Y:S05]  /*32d0*/  @P0 BRA `(.L_x_13041) ;  /* 0x0000000000680947 */ /* 0x000fea0003800000 */
[----:B------:R-:W-:Y:S01]  /*32e0*/  IMAD.MOV.U32 R4, RZ, RZ, R18 ;  /* 0x000000ffff047224 */ /* 0x000fe200078e0012 */
[----:B------:R-:W-:Y:S01]  /*32f0*/  ULDC.64 UR4, c[0x0][0x3e8] ;  /* 0x0000fa0000047ab9 */ /* 0x000fe20000000a00 */
[----:B------:R-:W-:Y:S01]  /*3300*/  IMAD.MOV.U32 R5, RZ, RZ, R60 ;  /* 0x000000ffff057224 */ /* 0x000fe200078e003c */
[----:B------:R-:W-:Y:S01]  /*3310*/  ISETP.GE.AND P4, PT, R164, R81, PT ;  /* 0x00000051a400720c */ /* 0x000fe20003f86270 */
[----:B------:R-:W-:Y:S01]  /*3320*/  IMAD R33, R69, 0x60, RZ ;  /* 0x0000006045217824 */ /* 0x000fe200078e02ff */
[----:B------:R-:W-:Y:S01]  /*3330*/  CS2R R42, SRZ ;  /* 0x00000000002a7805 */ /* 0x000fe2000001ff00 */
[----:B------:R-:W-:Y:S01]  /*3340*/  IMAD.WIDE.U32 R6, R14, 0x60, R4 ;  /* 0x000000600e067825 */ /* 0x000fe200078e0004 */
[----:B------:R-:W-:Y:S02]  /*3350*/  CS2R R38, SRZ ;  /* 0x0000000000267805 */ /* 0x000fe4000001ff00 */
[----:B------:R-:W-:Y:S02]  /*3360*/  CS2R R72, SRZ ;  /* 0x0000000000487805 */ /* 0x000fe4000001ff00 */
[----:B------:R-:W-:Y:S01]  /*3370*/  CS2R R40, SRZ ;  /* 0x0000000000287805 */ /* 0x000fe2000001ff00 */
[----:B------:R-:W-:Y:S01]  /*3380*/  IMAD.IADD R5, R7, 0x1, R33 ;  /* 0x0000000107057824 */ /* 0x000fe200078e0221 */
[----:B------:R-:W-:Y:S01]  /*3390*/  LEA R4, P3, R6, UR4, 0x1 ;  /* 0x0000000406047c11 */ /* 0x000fe2000f8608ff */
[----:B------:R-:W-:-:S02]  /*33a0*/  IMAD.MOV.U32 R32, RZ, RZ, R24 ;  /* 0x000000ffff207224 */ /* 0x000fc400078e0018 */
[----:B------:R-:W-:Y:S01]  /*33b0*/  IMAD.MOV.U32 R33, RZ, RZ, R62 ;  /* 0x000000ffff217224 */ /* 0x000fe200078e003e */
[----:B------:R-:W-:Y:S01]  /*33c0*/  LEA.HI.X R5, R6, UR5, R5, 0x1, P3 ;  /* 0x0000000506057c11 */ /* 0x000fe200098f0c05 */
[----:B------:R-:W-:Y:S01]  /*33d0*/  IMAD R7, R82, 0x60, RZ ;  /* 0x0000006052077824 */ /* 0x000fe200078e02ff */
[----:B------:R-:W-:Y:S01]  /*33e0*/  ISETP.GE.AND P3, PT, R154, R81, PT ;  /* 0x000000519a00720c */ /* 0x000fe20003f66270 */
[----:B------:R-:W-:Y:S01]  /*33f0*/  IMAD.WIDE.U32 R32, R70, 0x60, R32 ;  /* 0x0000006046207825 */ /* 0x000fe200078e0020 */
[----:B------:R-:W-:Y:S01]  /*3400*/  ULDC.64 UR4, c[0x0][0x400] ;  /* 0x0001000000047ab9 */ /* 0x000fe20000000a00 */
[----:B------:R0:W5:Y:S02]  /*3410*/  @!P4 LDG.E.64 R38, desc[UR44][R4.64+0x20] ;  /* 0x0000202c0426c981 */ /* 0x000164000c1e1b00 */
[----:B------:R-:W-:Y:S01]  /*3420*/  IMAD.IADD R7, R33, 0x1, R7 ;  /* 0x0000000121077824 */ /* 0x000fe200078e0207 */
[----:B------:R-:W-:-:S04]  /*3430*/  LEA R6, P5, R32, UR4, 0x1 ;  /* 0x0000000420067c11 */ /* 0x000fc8000f8a08ff */
[----:B------:R-:W-:-:S03]  /*3440*/  LEA.HI.X R7, R32, UR5, R7, 0x1, P5 ;  /* 0x0000000520077c11 */ /* 0x000fc6000a8f0c07 */
[----:B------:R0:W5:Y:S04]  /*3450*/  @!P3 LDG.E.64 R42, desc[UR44][R4.64] ;  /* 0x0000002c042ab981 */ /* 0x000168000c1e1b00 */
[----:B------:R0:W5:Y:S04]  /*3460*/  @!P3 LDG.E.64 R72, desc[UR44][R6.64] ;  /* 0x0000002c0648b981 */ /* 0x000168000c1e1b00 */
[----:B------:R0:W5:Y:S02]  /*3470*/  @!P4 LDG.E.64 R40, desc[UR44][R6.64+0x20] ;  /* 0x0000202c0628c981 */ /* 0x000164000c1e1b00 */
.L_x_13041:
[----:B------:R-:W-:Y:S05]  /*3480*/  BSYNC B1 ;  /* 0x0000000000017941 */ /* 0x000fea0003800000 */
.L_x_13040:
[----:B------:R-:W-:Y:S01]  /*3490*/  ISETP.GE.AND P4, PT, R175, R78, PT ;  /* 0x0000004eaf00720c */ /* 0x000fe20003f86270 */
[----:B------:R-:W-:Y:S01]  /*34a0*/  BSSY B1, `(.L_x_13042) ;  /* 0x0000023000017945 */ /* 0x000fe20003800000 */
[----:B------:R-:W-:Y:S02]  /*34b0*/  CS2R R34, SRZ ;  /* 0x0000000000227805 */ /* 0x000fe4000001ff00 */
[----:B------:R-:W-:Y:S01]  /*34c0*/  CS2R R32, SRZ ;  /* 0x0000000000207805 */ /* 0x000fe2000001ff00 */
[----:B-----5:R-:W-:Y:S01]  /*34d0*/  IMAD.MOV.U32 R85, RZ, RZ, R38 ;  /* 0x000000ffff557224 */ /* 0x020fe200078e0026 */
[----:B------:R-:W-:Y:S01]  /*34e0*/  CS2R R36, SRZ ;  /* 0x0000000000247805 */ /* 0x000fe2000001ff00 */
[----:B------:R-:W-:-:S06]  /*34f0*/  IMAD.MOV.U32 R86, RZ, RZ, R39 ;  /* 0x000000ffff567224 */ /* 0x000fcc00078e0027 */
[----:B------:R-:W-:Y:S05]  /*3500*/  @P4 BRA `(.L_x_13043) ;  /* 0x0000000000704947 */ /* 0x000fea0003800000 */
[C---:B0-----:R-:W-:Y:S01]  /*3510*/  SHF.L.U64.HI R5, R10.reuse, 0x6, R11 ;  /* 0x000000060a057819 */ /* 0x041fe2000001020b */
[----:B------:R-:W-:Y:S01]  /*3520*/  IMAD.SHL.U32 R4, R10, 0x40, RZ ;  /* 0x000000400a047824 */ /* 0x000fe200078e00ff */
[C---:B------:R-:W-:Y:S01]  /*3530*/  SHF.L.U64.HI R7, R12.reuse, 0x6, R13 ;  /* 0x000000060c077819 */ /* 0x040fe2000001020d */
[----:B------:R-:W-:Y:S01]  /*3540*/  IMAD R69, R69, 0x60, RZ ;  /* 0x0000006045457824 */ /* 0x000fe200078e02ff */
[----:B------:R-:W-:Y:S01]  /*3550*/  SHF.L.U32 R6, R12, 0x6, RZ ;  /* 0x000000060c067819 */ /* 0x000fe200000006ff */
[----:B------:R-:W-:Y:S01]  /*3560*/  IMAD.WIDE.U32 R4, R14, 0x60, R4 ;  /* 0x000000600e047825 */ /* 0x000fe200078e0004 */
[----:B------:R-:W-:Y:S01]  /*3570*/  ULDC.64 UR4, c[0x0][0x3e8] ;  /* 0x0000fa0000047ab9 */ /* 0x000fe20000000a00 */
[----:B------:R-:W-:Y:S01]  /*3580*/  ULDC.64 UR6, c[0x0][0x400] ;  /* 0x0001000000067ab9 */ /* 0x000fe20000000a00 */
[----:B------:R-:W-:Y:S01]  /*3590*/  CS2R R34, SRZ ;  /* 0x0000000000227805 */ /* 0x000fe2000001ff00 */
[----:B------:R-:W-:Y:S01]  /*35a0*/  IMAD.WIDE.U32 R6, R70, 0x60, R6 ;  /* 0x0000006046067825 */ /* 0x000fe200078e0006 */
[----:B------:R-:W-:-:S02]  /*35b0*/  IADD3 R9, P3, R18, R4, RZ ;  /* 0x0000000412097210 */ /* 0x000fc40007f7e0ff */
[----:B------:R-:W-:Y:S02]  /*35c0*/  CS2R R36, SRZ ;  /* 0x0000000000247805 */ /* 0x000fe4000001ff00 */
[----:B------:R-:W-:Y:S01]  /*35d0*/  CS2R R32, SRZ ;  /* 0x0000000000207805 */ /* 0x000fe2000001ff00 */
[----:B------:R-:W-:Y:S01]  /*35e0*/  IMAD R11, R82, 0x60, RZ ;  /* 0x00000060520b7824 */ /* 0x000fe200078e02ff */
[----:B------:R-:W-:Y:S02]  /*35f0*/  IADD3 R8, P5, R24, R6, RZ ;  /* 0x0000000618087210 */ /* 0x000fe40007fbe0ff */
[----:B------:R-:W-:Y:S02]  /*3600*/  IADD3.X R10, R60, R69, R5, P3, !PT ;  /* 0x000000453c0a7210 */ /* 0x000fe40001ffe405 */
[----:B------:R-:W-:Y:S02]  /*3610*/  IADD3.X R7, R62, R11, R7, P5, !PT ;  /* 0x0000000b3e077210 */ /* 0x000fe40002ffe407 */
[----:B------:R-:W-:-:S02]  /*3620*/  LEA R4, P3, R9, UR4, 0x1 ;  /* 0x0000000409047c11 */ /* 0x000fc4000f8608ff */
[C---:B------:R-:W-:Y:S02]  /*3630*/  LEA R6, P5, R8.reuse, UR6, 0x1 ;  /* 0x0000000608067c11 */ /* 0x040fe4000f8a08ff */
        /* <DEDUP_REMOVED lines=9> */
.L_x_13043:
[----:B------:R-:W-:Y:S05]  /*36d0*/  BSYNC B1 ;  /* 0x0000000000017941 */ /* 0x000fea0003800000 */
.L_x_13042:
[----:B01----:R-:W-:Y:S01]  /*36e0*/  IMAD.MOV.U32 R4, RZ, RZ, R42 ;  /* 0x000000ffff047224 */ /* 0x003fe200078e002a */
[----:B------:R-:W-:Y:S01]  /*36f0*/  ISETP.NE.AND P3, PT, R58, 0x3, PT ;  /* 0x000000033a00780c */ /* 0x000fe20003f65270 */
[----:B------:R-:W-:Y:S01]  /*3700*/  IMAD.MOV.U32 R5, RZ, RZ, R43 ;  /* 0x000000ffff057224 */ /* 0x000fe200078e002b */
[----:B------:R-:W-:Y:S01]  /*3710*/  PRMT R88, R86, 0x5410, R85 ;  /* 0x0000541056587816 */ /* 0x000fe20000000055 */
[----:B------:R-:W-:Y:S02]  /*3720*/  IMAD.MOV.U32 R6, RZ, RZ, R72 ;  /* 0x000000ffff067224 */ /* 0x000fe400078e0048 */
[----:B------:R-:W-:Y:S01]  /*3730*/  IMAD.MOV.U32 R7, RZ, RZ, R73 ;  /* 0x000000ffff077224 */ /* 0x000fe200078e0049 */
[----:B------:R-:W-:Y:S01]  /*3740*/  PRMT R94, R4, 0x5410, R5 ;  /* 0x00005410045e7816 */ /* 0x000fe20000000005 */
[----:B------:R-:W-:Y:S02]  /*3750*/  IMAD.MOV.U32 R4, RZ, RZ, R40 ;  /* 0x000000ffff047224 */ /* 0x000fe400078e0028 */
[----:B------:R-:W-:Y:S01]  /*3760*/  IMAD.MOV.U32 R5, RZ, RZ, R41 ;  /* 0x000000ffff057224 */ /* 0x000fe200078e0029 */
[----:B------:R-:W-:Y:S01]  /*3770*/  PRMT R95, R6, 0x5410, R7 ;  /* 0x00005410065f7816 */ /* 0x000fe20000000007 */
[----:B-----5:R-:W-:-:S02]  /*3780*/  IMAD.MOV.U32 R6, RZ, RZ, R34 ;  /* 0x000000ffff067224 */ /* 0x020fc400078e0022 */
        /* <DEDUP_REMOVED lines=14> */
.L_x_13044:
[----:B------:R-:W-:Y:S01]  /*3870*/  IMAD R69, R153, 0x8, R2 ;  /* 0x0000000899457824 */ /* 0x000fe200078e0202 */
[----:B------:R-:W-:Y:S01]  /*3880*/  SHF.L.U32 R82, R159, 0x1f, RZ ;  /* 0x0000001f9f527819 */ /* 0x000fe200000006ff */
[----:B------:R-:W-:Y:S03]  /*3890*/  BSSY B1, `(.L_x_13045) ;  /* 0x0000003000017945 */ /* 0x000fe60003800000 */
[----:B------:R-:W0:Y:S02]  /*38a0*/  SYNCS.PHASECHK.TRANS64.TRYWAIT P5, [R69+URZ+0x32490], R82 ;  /* 0x03249052450075a7 */ /* 0x000e2400080a017f */
[----:B0-----:R-:W-:Y:S05]  /*38b0*/  @!P5 BRA `(.L_x_13046) ;  /* 0x0000037000a0d947 */ /* 0x001fea0003800000 */
.L_x_13408:
[----:B------:R-:W-:Y:S05]  /*38c0*/  BSYNC B1 ;  /* 0x0000000000017941 */ /* 0x000fea0003800000 */
.L_x_13045:
[----:B------:R-:W-:-:S03]  /*38d0*/  UMOV UR4, 0xffffffff ;  /* 0xffffffff00047882 */ /* 0x000fc60000000000 */
[----:B------:R-:W-:Y:S05]  /*38e0*/  BRA.DIV UR4, `(.L_x_13047) ;  /* 0x0000037204a87947 */ /* 0x000fea000b800000 */
[----:B------:R1:W2:Y:S04]  /*38f0*/  SHFL.IDX PT, R71, R80, RZ, 0x1c1f ;  /* 0x001c1fff50477589 */ /* 0x0002a800000e0000 */
[----:B------:R1:W3:Y:S02]  /*3900*/  SHFL.IDX PT, R14, R79, RZ, 0x1c1f ;  /* 0x001c1fff4f0e7589 */ /* 0x0002e400000e0000 */
.L_x_13412:
        /* <DEDUP_REMOVED lines=53> */
.L_x_13053:
[----:B------:R-:W-:Y:S05]  /*3c60*/  BSYNC B3 ;  /* 0x0000000000037941 */ /* 0x000fea0003800000 */
.L_x_13052:
[----:B0-----:R4:W-:Y:S02]  /*3c70*/  ST.E.128 desc[UR44][R10.64], R4 ;  /* 0x000000040a007985 */ /* 0x0019e4000c101d2c */
.L_x_13051:
[----:B------:R-:W-:Y:S05]  /*3c80*/  BSYNC B2 ;  /* 0x0000000000027941 */ /* 0x000fea0003800000 */
.L_x_13050:
        /* <DEDUP_REMOVED lines=8> */
[----:B------:R-:W-:Y:S01]  /*3d10*/  SHF.R.U64 R15, R40, 0x10, R41 ;  /* 0x00000010280f7819 */ /* 0x000fe20000001229 */
[----:B0-----:R-:W-:Y:S01]  /*3d20*/  HADD2.F32 R13, -RZ, R7.H1_H1 ;  /* 0x30000007ff0d7230 */ /* 0x001fe20000004100 */
[----:B------:R-:W-:Y:S01]  /*3d30*/  MOV R12, R6 ;  /* 0x00000006000c7202 */ /* 0x000fe20000000f00 */
[----:B------:R-:W-:Y:S01]  /*3d40*/  HADD2.F32 R6, -RZ, R5.H1_H1 ;  /* 0x30000005ff067230 */ /* 0x000fe20000004100 */
[----:B------:R-:W-:Y:S01]  /*3d50*/  SHF.R.U64 R14, R38, 0x10, R39 ;  /* 0x00000010260e7819 */ /* 0x000fe20000001227 */
[----:B------:R-:W-:Y:S01]  /*3d60*/  HADD2.F32 R15, -RZ, R15.H0_H0 ;  /* 0x2000000fff0f7230 */ /* 0x000fe20000004100 */
[----:B------:R-:W-:Y:S01]  /*3d70*/  SHF.R.U32.HI R40, RZ, 0x10, R41 ;  /* 0x00000010ff287819 */ /* 0x000fe20000011629 */
[----:B------:R-:W-:Y:S01]  /*3d80*/  HADD2.F32 R5, -RZ, R5.H0_H0 ;  /* 0x20000005ff057230 */ /* 0x000fe20000004100 */
[----:B------:R-:W-:Y:S01]  /*3d90*/  SHF.R.U32.HI R38, RZ, 0x10, R39 ;  /* 0x00000010ff267819 */ /* 0x000fe20000011627 */
[----:B------:R-:W-:Y:S02]  /*3da0*/  HADD2.F32 R14, -RZ, R14.H0_H0 ;  /* 0x2000000eff0e7230 */ /* 0x000fe40000004100 */
[----:B------:R-:W-:Y:S01]  /*3db0*/  FMUL.FTZ R42, R6, R15 ;  /* 0x0000000f062a7220 */ /* 0x000fe20000410000 */
[----:B------:R-:W-:-:S02]  /*3dc0*/  HADD2.F32 R40, -RZ, R40.H0_H0 ;  /* 0x20000028ff287230 */ /* 0x000fc40000004100 */
[C---:B------:R-:W-:Y:S01]  /*3dd0*/  FMUL.FTZ R15, R5.reuse, R15 ;  /* 0x0000000f050f7220 */ /* 0x040fe20000410000 */
[----:B------:R-:W-:Y:S02]  /*3de0*/  HADD2.F32 R7, -RZ, R7.H0_H0 ;  /* 0x20000007ff077230 */ /* 0x000fe40000004100 */
[-C--:B------:R-:W-:Y:S01]  /*3df0*/  FFMA.FTZ R42, R5, R14.reuse, -R42 ;  /* 0x0000000e052a7223 */ /* 0x080fe2000001082a */
[----:B------:R-:W-:Y:S02]  /*3e00*/  HADD2.F32 R38, -RZ, R38.H0_H0 ;  /* 0x20000026ff267230 */ /* 0x000fe40000004100 */
[----:B------:R-:W-:Y:S01]  /*3e10*/  FFMA.FTZ R39, R6, R14, R15 ;  /* 0x0000000e06277223 */ /* 0x000fe2000001000f */
[-C--:B------:R-:W-:Y:S01]  /*3e20*/  FMUL.FTZ R72, R13, R40.reuse ;  /* 0x000000280d487220 */ /* 0x080fe20000410000 */
[--C-:B------:R-:W-:Y:S02]  /*3e30*/  HADD2.F32 R14, -RZ, R89.reuse.H0_H0 ;  /* 0x20000059ff0e7230 */ /* 0x100fe40000004100 */
[----:B------:R-:W-:Y:S01]  /*3e40*/  FMUL.FTZ R40, R7, R40 ;  /* 0x0000002807287220 */ /* 0x000fe20000410000 */
[----:B------:R-:W-:-:S02]  /*3e50*/  HADD2.F32 R89, -RZ, R89.H1_H1 ;  /* 0x30000059ff597230 */ /* 0x000fc40000004100 */
[-C--:B------:R-:W-:Y:S01]  /*3e60*/  FFMA.FTZ R72, R7, R38.reuse, -R72 ;  /* 0x0000002607487223 */ /* 0x080fe20000010848 */
[----:B------:R-:W-:Y:S02]  /*3e70*/  HADD2.F32 R5, -RZ, R4.H1_H1 ;  /* 0x30000004ff057230 */ /* 0x000fe40000004100 */
[----:B------:R-:W-:Y:S01]  /*3e80*/  FFMA.FTZ R43, R13, R38, R40 ;  /* 0x000000260d2b7223 */ /* 0x000fe20000010028 */
[----:B------:R-:W-:Y:S02]  /*3e90*/  HADD2.F32 R6, -RZ, R12.H1_H1 ;  /* 0x3000000cff067230 */ /* 0x000fe40000004100 */
[----:B------:R-:W-:Y:S02]  /*3ea0*/  HADD2.F32 R4, -RZ, R4.H0_H0 ;  /* 0x20000004ff047230 */ /* 0x000fe40000004100 */
[----:B------:R-:W-:Y:S01]  /*3eb0*/  FMUL.FTZ R15, R5, R14 ;  /* 0x0000000e050f7220 */ /* 0x000fe20000410000 */
[----:B------:R-:W-:Y:S02]  /*3ec0*/  HADD2.F32 R12, -RZ, R12.H0_H0 ;  /* 0x2000000cff0c7230 */ /* 0x000fe40000004100 */
[----:B------:R-:W-:Y:S01]  /*3ed0*/  FMUL.FTZ R41, R6, R89 ;  /* 0x0000005906297220 */ /* 0x000fe20000410000 */
[----:B------:R-:W-:-:S02]  /*3ee0*/  HADD2.F32 R7, -RZ, R88.H1_H1 ;  /* 0x30000058ff077230 */ /* 0x000fc40000004100 */
[----:B------:R-:W-:Y:S01]  /*3ef0*/  FMUL.FTZ R14, R4, R14 ;  /* 0x0000000e040e7220 */ /* 0x000fe20000410000 */
[----:B------:R-:W-:Y:S02]  /*3f00*/  HADD2.F32 R13, -RZ, R88.H0_H0 ;  /* 0x20000058ff0d7230 */ /* 0x000fe40000004100 */
        /* <DEDUP_REMOVED lines=8> */
[----:B------:R-:W-:-:S07]  /*3f90*/  F2FP.F16.F32.PACK_AB R6, R6, R41 ;  /* 0x000000290606723e */ /* 0x000fce00000000ff */
.L_x_13055:
[----:B------:R-:W-:Y:S05]  /*3fa0*/  BSYNC B2 ;  /* 0x0000000000027941 */ /* 0x000fea0003800000 */
.L_x_13054:
[----:B0-----:R0:W-:Y:S02]  /*3fb0*/  ST.E.128 desc[UR44][R10.64], R4 ;  /* 0x000000040a007985 */ /* 0x0011e4000c101d2c */
.L_x_13049:
[----:B------:R-:W-:Y:S05]  /*3fc0*/  BSYNC B1 ;  /* 0x0000000000017941 */ /* 0x000fea0003800000 */
.L_x_13048:
[----:B------:R-:W-:-:S03]  /*3fd0*/  UMOV UR4, 0xffffffff ;  /* 0xffffffff00047882 */ /* 0x000fc60000000000 */
[----:B------:R-:W-:Y:S05]  /*3fe0*/  BRA.DIV UR4, `(.L_x_13056) ;  /* 0x0000036e04307947 */ /* 0x000fea000b800000 */
[----:B------:R0:W0:Y:S04]  /*3ff0*/  SHFL.IDX PT, R39, R80, 0x1, 0x1c1f ;  /* 0x003c1f0050277f89 */ /* 0x00002800000e0000 */
[----:B---3--:R3:W0:Y:S02]  /*4000*/  SHFL.IDX PT, R14, R79, 0x1, 0x1c1f ;  /* 0x003c1f004f0e7f89 */ /* 0x00862400000e0000 */
.L_x_13416:
        /* <DEDUP_REMOVED lines=9> */
[----:B------:R-:W-:-:S07]  /*40a0*/  LEA.HI.X R11, R22, R39, R23, 0x1, P0 ;  /* 0x00000027160b7211 */ /* 0x000fce00000f0c17 */
[----:B0-----:R-:W-:Y:S05]  /*40b0*/  @P4 BRA `(.L_x_13061) ;  /* 0x0000000000a44947 */ /* 0x001fea0003800000 */
[--C-:B------:R-:W-:Y:S01]  /*40c0*/  SHF.R.U64 R15, R34, 0x10, R35.reuse ;  /* 0x00000010220f7819 */ /* 0x100fe20000001223 */
[----:B----4-:R-:W-:Y:S01]  /*40d0*/  IMAD.MOV.U32 R12, RZ, RZ, R6 ;  /* 0x000000ffff0c7224 */ /* 0x010fe200078e0006 */
        /* <DEDUP_REMOVED lines=39> */
.L_x_13061:
[----:B------:R-:W-:Y:S05]  /*4350*/  BSYNC B2 ;  /* 0x0000000000027941 */ /* 0x000fea0003800000 */
.L_x_13060:
[----:B----4-:R0:W-:Y:S02]  /*4360*/  ST.E.128 desc[UR44][R10.64], R4 ;  /* 0x000000040a007985 */ /* 0x0101e4000c101d2c */
.L_x_13059:
[----:B------:R-:W-:Y:S05]  /*4370*/  BSYNC B1 ;  /* 0x0000000000017941 */ /* 0x000fea0003800000 */
.L_x_13058:
[----:B------:R-:W-:-:S13]  /*4380*/  LOP3.LUT P0, RZ, R52, 0x2, RZ, 0xc0, !PT ;  /* 0x0000000234ff7812 */ /* 0x000fda000780c0ff */
[----:B------:R-:W-:Y:S05]  /*4390*/  @!P0 BRA `(.L_x_13057) ;  /* 0x0000001c00088947 */ /* 0x000fea0003800000 */
[----:B0-----:R0:W4:Y:S01]  /*43a0*/  LDS.128 R4, [R83+0x2000] ;  /* 0x0020000053047984 */ /* 0x0011220000000c00 */
[----:B------:R-:W-:Y:S01]  /*43b0*/  ISETP.GE.AND P4, PT, R164, R81, PT ;  /* 0x00000051a400720c */ /* 0x000fe20003f86270 */
[----:B------:R-:W-:Y:S01]  /*43c0*/  BSSY B1, `(.L_x_13062) ;  /* 0x000002d000017945 */ /* 0x000fe20003800000 */
[----:B------:R-:W-:-:S04]  /*43d0*/  LEA R10, P0, R152, R14, 0x1 ;  /* 0x0000000e980a7211 */ /* 0x000fc800078008ff */
[----:B------:R-:W-:-:S07]  /*43e0*/  LEA.HI.X R11, R152, R39, R157, 0x1, P0 ;  /* 0x00000027980b7211 */ /* 0x000fce00000f0c9d */
[----:B0-----:R-:W-:Y:S05]  /*43f0*/  @P4 BRA `(.L_x_13063) ;  /* 0x0000000000a44947 */ /* 0x001fea0003800000 */
[----:B------:R-:W-:Y:S02]  /*4400*/  SHF.R.U64 R13, R32, 0x10, R33 ;  /* 0x00000010200d7819 */ /* 0x000fe40000001221 */
[----:B------:R-:W-:Y:S01]  /*4410*/  SHF.R.U64 R12, R8, 0x10, R9 ;  /* 0x00000010080c7819 */ /* 0x000fe20000001209 */
[----:B----4-:R-:W-:Y:S01]  /*4420*/  IMAD.MOV.U32 R8, RZ, RZ, R6 ;  /* 0x000000ffff087224 */ /* 0x010fe200078e0006 */
        /* <DEDUP_REMOVED lines=38> */
.L_x_13063:
[----:B------:R-:W-:Y:S05]  /*4690*/  BSYNC B1 ;  /* 0x0000000000017941 */ /* 0x000fea0003800000 */
.L_x_13062:
[----:B----4-:R0:W-:Y:S01]  /*46a0*/  ST.E.128 desc[UR44][R10.64], R4 ;  /* 0x000000040a007985 */ /* 0x0101e2000c101d2c */
[----:B------:R-:W-:Y:S05]  /*46b0*/  BRA `(.L_x_13057) ;  /* 0x0000001800407947 */ /* 0x000fea0003800000 */
.L_x_13039:
[----:B------:R-:W-:-:S05]  /*46c0*/  IMAD R78, R48, -0x60, R26 ;  /* 0xffffffa0304e7824 */ /* 0x000fca00078e021a */
[----:B------:R-:W-:-:S04]  /*46d0*/  VIMNMX R78, R78, 0x60, PT ;  /* 0x000000604e4e7848 */ /* 0x000fc80003fe0100 */
[----:B------:R-:W-:-:S04]  /*46e0*/  ISETP.GE.AND P0, PT, R158, R78, PT ;  /* 0x0000004e9e00720c */ /* 0x000fc80003f06270 */
[----:B------:R-:W-:-:S13]  /*46f0*/  ISETP.GE.OR P0, PT, R22, R81, P0 ;  /* 0x000000511600720c */ /* 0x000fda0000706670 */
[----:B------:R-:W0:Y:S01]  /*4700*/  @!P0 LDC.64 R36, c[0x0][0x3e8] ;  /* 0x0000fa00ff248b82 */ /* 0x000e220000000a00 */
[----:B------:R-:W-:Y:S02]  /*4710*/  @!P0 IMAD.MOV.U32 R4, RZ, RZ, R20 ;  /* 0x000000ffff048224 */ /* 0x000fe400078e0014 */
[----:B------:R-:W-:Y:S02]  /*4720*/  @!P0 IMAD.MOV.U32 R5, RZ, RZ, R61 ;  /* 0x000000ffff058224 */ /* 0x000fe400078e003d */
[----:B------:R-:W-:Y:S02]  /*4730*/  @!P0 IMAD R33, R69, 0x60, RZ ;  /* 0x0000006045218824 */ /* 0x000fe400078e02ff */
[----:B------:R-:W-:Y:S01]  /*4740*/  @!P0 IMAD.WIDE.U32 R6, R14, 0x60, R4 ;  /* 0x000000600e068825 */ /* 0x000fe200078e0004 */
[----:B------:R-:W1:Y:S03]  /*4750*/  @!P0 LDC.64 R8, c[0x0][0x400] ;  /* 0x00010000ff088b82 */ /* 0x000e660000000a00 */
[----:B------:R-:W-:-:S02]  /*4760*/  @!P0 IMAD.MOV.U32 R4, RZ, RZ, R30 ;  /* 0x000000ffff048224 */ /* 0x000fc400078e001e */
[----:B------:R-:W-:Y:S02]  /*4770*/  @!P0 IMAD.MOV.U32 R5, RZ, RZ, R63 ;  /* 0x000000ffff058224 */ /* 0x000fe400078e003f */
[----:B------:R-:W-:Y:S02]  /*4780*/  @!P0 IMAD R35, R82, 0x60, RZ ;  /* 0x0000006052238824 */ /* 0x000fe400078e02ff */
[----:B------:R-:W-:-:S04]  /*4790*/  @!P0 IMAD.WIDE.U32 R4, R70, 0x60, R4 ;  /* 0x0000006046048825 */ /* 0x000fc800078e0004 */
[----:B------:R-:W-:Y:S01]  /*47a0*/  @!P0 IMAD.IADD R7, R33, 0x1, R7 ;  /* 0x0000000121078824 */ /* 0x000fe200078e0207 */
[----:B------:R-:W-:Y:S01]  /*47b0*/  CS2R R32, SRZ ;  /* 0x0000000000207805 */ /* 0x000fe2000001ff00 */
[----:B------:R-:W-:Y:S01]  /*47c0*/  @!P0 IMAD.IADD R5, R35, 0x1, R5 ;  /* 0x0000000123058824 */ /* 0x000fe200078e0205 */
[C---:B0-----:R-:W-:Y:S02]  /*47d0*/  @!P0 LEA R36, P3, R6.reuse, R36, 0x1 ;  /* 0x0000002406248211 */ /* 0x041fe400078608ff */
[----:B------:R-:W-:Y:S02]  /*47e0*/  CS2R R34, SRZ ;  /* 0x0000000000227805 */ /* 0x000fe4000001ff00 */
[----:B------:R-:W-:Y:S02]  /*47f0*/  @!P0 LEA.HI.X R37, R6, R37, R7, 0x1, P3 ;  /* 0x0000002506258211 */ /* 0x000fe400018f0c07 */
[----:B------:R-:W-:Y:S02]  /*4800*/  CS2R R6, SRZ ;  /* 0x0000000000067805 */ /* 0x000fe4000001ff00 */
[----:B-1----:R-:W-:-:S04]  /*4810*/  @!P0 LEA R8, P4, R4, R8, 0x1 ;  /* 0x0000000804088211 */ /* 0x002fc800078808ff */
[----:B------:R-:W-:Y:S02]  /*4820*/  @!P0 LEA.HI.X R9, R4, R9, R5, 0x1, P4 ;  /* 0x0000000904098211 */ /* 0x000fe400020f0c05 */
[----:B------:R-:W-:-:S03]  /*4830*/  CS2R R4, SRZ ;  /* 0x0000000000047805 */ /* 0x000fc6000001ff00 */
[----:B------:R-:W5:Y:S04]  /*4840*/  @!P0 LDG.E.128 R32, desc[UR44][R8.64] ;  /* 0x0000002c08208981 */ /* 0x000f68000c1e1d00 */
[----:B------:R0:W5:Y:S01]  /*4850*/  @!P0 LDG.E.128 R4, desc[UR44][R36.64] ;  /* 0x0000002c24048981 */ /* 0x000162000c1e1d00 */
[----:B------:R-:W-:-:S04]  /*4860*/  ISETP.GE.AND P0, PT, R175, R78, PT ;  /* 0x0000004eaf00720c */ /* 0x000fc80003f06270 */
[----:B------:R-:W-:Y:S01]  /*4870*/  ISETP.GE.OR P0, PT, R22, R81, P0 ;  /* 0x000000511600720c */ /* 0x000fe20000706670 */
[----:B------:R-:W-:Y:S01]  /*4880*/  BSSY B1, `(.L_x_13064) ;  /* 0x000001a000017945 */ /* 0x000fe20003800000 */
[----:B------:R-:W-:Y:S02]  /*4890*/  CS2R R38, SRZ ;  /* 0x0000000000267805 */ /* 0x000fe4000001ff00 */
[----:B------:R-:W-:Y:S02]  /*48a0*/  CS2R R42, SRZ ;  /* 0x00000000002a7805 */ /* 0x000fe4000001ff00 */
[----:B------:R-:W-:Y:S02]  /*48b0*/  CS2R R40, SRZ ;  /* 0x0000000000287805 */ /* 0x000fe4000001ff00 */
[----:B0-----:R-:W-:-:S05]  /*48c0*/  CS2R R36, SRZ ;  /* 0x0000000000247805 */ /* 0x001fca000001ff00 */
[----:B------:R-:W-:Y:S05]  /*48d0*/  @P0 BRA `(.L_x_13065) ;  /* 0x0000000000500947 */ /* 0x000fea0003800000 */
[C---:B------:R-:W-:Y:S01]  /*48e0*/  SHF.L.U64.HI R9, R10.reuse, 0x6, R11 ;  /* 0x000000060a097819 */ /* 0x040fe2000001020b */
[----:B------:R-:W-:Y:S01]  /*48f0*/  IMAD.SHL.U32 R8, R10, 0x40, RZ ;  /* 0x000000400a087824 */ /* 0x000fe200078e00ff */
[C---:B------:R-:W-:Y:S01]  /*4900*/  SHF.L.U64.HI R11, R12.reuse, 0x6, R13 ;  /* 0x000000060c0b7819 */ /* 0x040fe2000001020d */
[----:B------:R-:W-:Y:S01]  /*4910*/  IMAD.SHL.U32 R10, R12, 0x40, RZ ;  /* 0x000000400c0a7824 */ /* 0x000fe200078e00ff */
[----:B------:R-:W-:Y:S01]  /*4920*/  ULDC.64 UR4, c[0x0][0x3e8] ;  /* 0x0000fa0000047ab9 */ /* 0x000fe20000000a00 */
[----:B------:R-:W-:Y:S01]  /*4930*/  IMAD.WIDE.U32 R8, R14, 0x60, R8 ;  /* 0x000000600e087825 */ /* 0x000fe200078e0008 */
[----:B------:R-:W-:-:S03]  /*4940*/  ULDC.64 UR6, c[0x0][0x400] ;  /* 0x0001000000067ab9 */ /* 0x000fc60000000a00 */
[----:B------:R-:W-:Y:S01]  /*4950*/  IMAD.WIDE.U32 R10, R70, 0x60, R10 ;  /* 0x00000060460a7825 */ /* 0x000fe200078e000a */
[----:B------:R-:W-:-:S03]  /*4960*/  IADD3 R12, P0, R20, R8, RZ ;  /* 0x00000008140c7210 */ /* 0x000fc60007f1e0ff */
[----:B------:R-:W-:Y:S01]  /*4970*/  IMAD R69, R69, 0x60, RZ ;  /* 0x0000006045457824 */ /* 0x000fe200078e02ff */
[----:B------:R-:W-:Y:S01]  /*4980*/  IADD3 R8, P3, R30, R10, RZ ;  /* 0x0000000a1e087210 */ /* 0x000fe20007f7e0ff */
[----:B------:R-:W-:-:S03]  /*4990*/  IMAD R82, R82, 0x60, RZ ;  /* 0x0000006052527824 */ /* 0x000fc600078e02ff */
[----:B------:R-:W-:Y:S02]  /*49a0*/  IADD3.X R9, R61, R69, R9, P0, !PT ;  /* 0x000000453d097210 */ /* 0x000fe400007fe409 */
[----:B------:R-:W-:Y:S02]  /*49b0*/  IADD3.X R11, R63, R82, R11, P3, !PT ;  /* 0x000000523f0b7210 */ /* 0x000fe40001ffe40b */
[----:B------:R-:W-:Y:S02]  /*49c0*/  LEA R36, P0, R12, UR4, 0x1 ;  /* 0x000000040c247c11 */ /* 0x000fe4000f8008ff */
[----:B------:R-:W-:Y:S02]  /*49d0*/  LEA R40, P3, R8, UR6, 0x1 ;  /* 0x0000000608287c11 */ /* 0x000fe4000f8608ff */
[----:B------:R-:W-:Y:S02]  /*49e0*/  LEA.HI.X R37, R12, UR5, R9, 0x1, P0 ;  /* 0x000000050c257c11 */ /* 0x000fe400080f0c09 */
[----:B------:R-:W-:-:S04]  /*49f0*/  LEA.HI.X R41, R8, UR7, R11, 0x1, P3 ;  /* 0x0000000708297c11 */ /* 0x000fc800098f0c0b */
[----:B------:R-:W5:Y:S04]  /*4a00*/  LDG.E.128 R36, desc[UR44][R36.64] ;  /* 0x0000002c24247981 */ /* 0x000f68000c1e1d00 */
[----:B------:R-:W5:Y:S02]  /*4a10*/  LDG.E.128 R40, desc[UR44][R40.64] ;  /* 0x0000002c28287981 */ /* 0x000f64000c1e1d00 */
.L_x_13065:
[----:B------:R-:W-:Y:S05]  /*4a20*/  BSYNC B1 ;  /* 0x0000000000017941 */ /* 0x000fea0003800000 */
.L_x_13064:
[----:B-----5:R-:W-:Y:S01]  /*4a30*/  IMAD.MOV.U32 R8, RZ, RZ, R38 ;  /* 0x000000ffff087224 */ /* 0x020fe200078e0026 */
[----:B------:R-:W-:Y:S01]  /*4a40*/  ISETP.NE.AND P3, PT, R58, 0x3, PT ;  /* 0x000000033a00780c */ /* 0x000fe20003f65270 */
[----:B------:R-:W-:Y:S01]  /*4a50*/  IMAD.MOV.U32 R9, RZ, RZ, R39 ;  /* 0x000000ffff097224 */ /* 0x000fe200078e0027 */
[----:B------:R-:W-:Y:S01]  /*4a60*/  ISETP.GE.AND P4, PT, R22, R81, PT ;  /* 0x000000511600720c */ /* 0x000fe20003f86270 */
        /* <DEDUP_REMOVED lines=9> */
[----:B------:R-:W-:Y:S01]  /*4b00*/  PRMT R84, R84, 0x5410, R8 ;  /* 0x0000541054547816 */ /* 0x000fe20000000008 */
[----:B------:R-:W-:Y:S01]  /*4b10*/  IMAD.MOV.U32 R8, RZ, RZ, R6 ;  /* 0x000000ffff087224 */ /* 0x000fe200078e0006 */
        /* <DEDUP_REMOVED lines=18> */
.L_x_13066:
[----:B------:R-:W-:Y:S01]  /*4c40*/  IMAD R69, R153, 0x8, R2 ;  /* 0x0000000899457824 */ /* 0x000fe200078e0202 */
[----:B------:R-:W-:Y:S01]  /*4c50*/  SHF.L.U32 R82, R159, 0x1f, RZ ;  /* 0x0000001f9f527819 */ /* 0x000fe200000006ff */
[----:B------:R-:W-:Y:S01]  /*4c60*/  BSSY B1, `(.L_x_13067) ;  /* 0x0000005000017945 */ /* 0x000fe20003800000 */
[----:B------:R-:W-:Y:S02]  /*4c70*/  LOP3.LUT R8, R52, 0x1, RZ, 0xc0, !PT ;  /* 0x0000000134087812 */ /* 0x000fe400078ec0ff */
[----:B------:R-:W0:Y:S02]  /*4c80*/  SYNCS.PHASECHK.TRANS64.TRYWAIT P5, [R69+URZ+0x32490], R82 ;  /* 0x03249052450075a7 */ /* 0x000e2400080a017f */
[----:B------:R-:W-:Y:S01]  /*4c90*/  ISETP.NE.U32.AND P0, PT, R8, 0x1, PT ;  /* 0x000000010800780c */ /* 0x000fe20003f05070 */
[----:B0-----:R-:W-:-:S12]  /*4ca0*/  @!P5 BRA `(.L_x_13068) ;  /* 0x000003600048d947 */ /* 0x001fd80003800000 */
.L_x_13417:
[----:B------:R-:W-:Y:S05]  /*4cb0*/  BSYNC B1 ;  /* 0x0000000000017941 */ /* 0x000fea0003800000 */
.L_x_13067:
[----:B------:R-:W-:-:S03]  /*4cc0*/  UMOV UR4, 0xffffffff ;  /* 0xffffffff00047882 */ /* 0x000fc60000000000 */
[----:B------:R-:W-:Y:S05]  /*4cd0*/  BRA.DIV UR4, `(.L_x_13069) ;  /* 0x0000036204507947 */ /* 0x000fea000b800000 */
[----:B------:R1:W2:Y:S04]  /*4ce0*/  SHFL.IDX PT, R73, R80, RZ, 0x1c1f ;  /* 0x001c1fff50497589 */ /* 0x0002a800000e0000 */
[----:B------:R1:W3:Y:S02]  /*4cf0*/  SHFL.IDX PT, R72, R79, RZ, 0x1c1f ;  /* 0x001c1fff4f487589 */ /* 0x0002e400000e0000 */
.L_x_13421:
[----:B------:R-:W-:Y:S01]  /*4d00*/  ISETP.GE.OR P5, PT, R158, R78, P0 ;  /* 0x0000004e9e00720c */ /* 0x000fe200007a6670 */
[----:B------:R-:W-:Y:S01]  /*4d10*/  BSSY B1, `(.L_x_13070) ;  /* 0x000006f000017945 */ /* 0x000fe20003800000 */
[----:B------:R-:W-:-:S11]  /*4d20*/  IMAD.SHL.U32 R81, R81, 0x2, RZ ;  /* 0x0000000251517824 */ /* 0x000fd600078e00ff */
[----:B------:R-:W-:Y:S05]  /*4d30*/  @P5 BRA `(.L_x_13071) ;  /* 0x0000000400b05947 */ /* 0x000fea0003800000 */
[----:B------:R-:W4:Y:S01]  /*4d40*/  LDC R10, c[0x0][0x2f4] ;  /* 0x0000bd00ff0a7b82 */ /* 0x000f220000000800 */
[----:B------:R-:W-:Y:S01]  /*4d50*/  SHF.L.U32 R71, R65, 0x3, RZ ;  /* 0x0000000341477819 */ /* 0x000fe200000006ff */
[----:B------:R-:W-:Y:S04]  /*4d60*/  BSSY B2, `(.L_x_13072) ;  /* 0x0000067000027945 */ /* 0x000fe80003800000 */
[----:B--23--:R-:W-:-:S04]  /*4d70*/  IMAD.WIDE R70, R71, 0x2, R72 ;  /* 0x0000000247467825 */ /* 0x00cfc800078e0248 */
[----:B----4-:R-:W-:-:S05]  /*4d80*/  IMAD.IADD R8, R10, 0x1, -R81 ;  /* 0x000000010a087824 */ /* 0x010fca00078e0a51 */
[----:B------:R-:W-:-:S04]  /*4d90*/  SEL R8, R81, R8, !P1 ;  /* 0x0000000851087207 */ /* 0x000fc80004800000 */
[----:B------:R-:W-:-:S04]  /*4da0*/  SHF.R.S32.HI R9, RZ, 0x1f, R8 ;  /* 0x0000001fff097819 */ /* 0x000fc80000011408 */
[----:B------:R-:W-:Y:S01]  /*4db0*/  LEA.HI R8, R9, R8, RZ, 0x4 ;  /* 0x0000000809087211 */ /* 0x000fe200078f20ff */
[----:B------:R-:W-:-:S03]  /*4dc0*/  IMAD R9, R153, 0x1800, R66 ;  /* 0x0000180099097824 */ /* 0x000fc600078e0242 */
[----:B------:R-:W-:Y:S01]  /*4dd0*/  LEA.HI.SX32 R8, R8, R65, 0x1c ;  /* 0x0000004108087211 */ /* 0x000fe200078fe2ff */
[----:B------:R-:W-:-:S04]  /*4de0*/  IMAD R9, R9, 0x2, R2 ;  /* 0x0000000209097824 */ /* 0x000fc800078e0202 */
[----:B------:R-:W-:-:S05]  /*4df0*/  IMAD.SHL.U32 R89, R8, 0x8, RZ ;  /* 0x0000000808597824 */ /* 0x000fca00078e00ff */
[----:B------:R-:W-:Y:S02]  /*4e00*/  LOP3.LUT R8, R50, 0x38, R89, 0xf8, !PT ;  /* 0x0000003832087812 */ /* 0x000fe400078ef859 */
[----:B------:R-:W-:Y:S02]  /*4e10*/  ISETP.GE.AND P5, PT, R89, R10, PT ;  /* 0x0000000a5900720c */ /* 0x000fe40003fa6270 */
[----:B------:R-:W-:-:S05]  /*4e20*/  LOP3.LUT R8, R8, R53, RZ, 0x3c, !PT ;  /* 0x0000003508087212 */ /* 0x000fca00078e3cff */
[----:B------:R-:W-:-:S04]  /*4e30*/  IMAD R8, R203, 0x200, R8 ;  /* 0x00000200cb087824 */ /* 0x000fc800078e0208 */
[----:B------:R-:W-:Y:S02]  /*4e40*/  IMAD R11, R153, 0x1800, R8 ;  /* 0x00001800990b7824 */ /* 0x000fe400078e0208 */
[----:B------:R-:W-:-:S04]  /*4e50*/  @!P5 IMAD.WIDE R72, R89, 0x2, R72 ;  /* 0x000000025948d825 */ /* 0x000fc800078e0248 */
[----:B------:R-:W-:Y:S02]  /*4e60*/  IMAD R12, R11, 0x2, R2 ;  /* 0x000000020b0c7824 */ /* 0x000fe400078e0202 */
[----:B------:R-:W2:Y:S04]  /*4e70*/  LDS.128 R8, [R9+0x1c400] ;  /* 0x01c4000009087984 */ /* 0x000ea80000000c00 */
[----:B------:R-:W3:Y:S01]  /*4e80*/  LDS.128 R12, [R12+0x1c400] ;  /* 0x01c400000c0c7984 */ /* 0x000ee20000000c00 */
[----:B------:R-:W-:Y:S05]  /*4e90*/  @P4 BRA `(.L_x_13073) ;  /* 0x00000004004c4947 */ /* 0x000fea0003800000 */
[----:B------:R-:W-:Y:S01]  /*4ea0*/  SHF.R.U32.HI R91, RZ, 0x10, R33 ;  /* 0x00000010ff5b7819 */ /* 0x000fe20000011621 */
[----:B---3--:R-:W-:Y:S01]  /*4eb0*/  IMAD.MOV.U32 R89, RZ, RZ, R15 ;  /* 0x000000ffff597224 */ /* 0x008fe200078e000f */
[--C-:B------:R-:W-:Y:S01]  /*4ec0*/  SHF.R.U64 R4, R4, 0x10, R5.reuse ;  /* 0x0000001004047819 */ /* 0x100fe20000001205 */
[----:B------:R-:W-:Y:S01]  /*4ed0*/  HADD2.F32 R92, -RZ, R92.H0_H0 ;  /* 0x2000005cff5c7230 */ /* 0x000fe20000004100 */
[----:B------:R-:W-:Y:S01]  /*4ee0*/  SHF.R.U32.HI R90, RZ, 0x10, R5 ;  /* 0x00000010ff5a7819 */ /* 0x000fe20000011605 */
[----:B------:R-:W-:Y:S01]  /*4ef0*/  HADD2.F32 R15, -RZ, R13.H0_H0 ;  /* 0x2000000dff0f7230 */ /* 0x000fe20000004100 */
[----:B------:R-:W-:Y:S01]  /*4f00*/  SHF.R.U64 R32, R32, 0x10, R33 ;  /* 0x0000001020207819 */ /* 0x000fe20000001221 */
[----:B------:R-:W-:Y:S01]  /*4f10*/  HADD2.F32 R91, -RZ, R91.H0_H0 ;  /* 0x2000005bff5b7230 */ /* 0x000fe20000004100 */
[--C-:B------:R-:W-:Y:S01]  /*4f20*/  SHF.R.U64 R5, R6, 0x10, R7.reuse ;  /* 0x0000001006057819 */ /* 0x100fe20000001207 */
[----:B------:R-:W-:Y:S01]  /*4f30*/  HADD2.F32 R13, -RZ, R13.H1_H1 ;  /* 0x3000000dff0d7230 */ /* 0x000fe20000004100 */
[----:B------:R-:W-:Y:S01]  /*4f40*/  SHF.R.U32.HI R33, RZ, 0x10, R7 ;  /* 0x00000010ff217819 */ /* 0x000fe20000011607 */
[--C-:B--2---:R-:W-:Y:S01]  /*4f50*/  HADD2.F32 R7, -RZ, R9.reuse.H0_H0 ;  /* 0x20000009ff077230 */ /* 0x104fe20000004100 */
[----:B------:R-:W-:Y:S01]  /*4f60*/  SHF.R.U64 R6, R34, 0x10, R35 ;  /* 0x0000001022067819 */ /* 0x000fe20000001223 */
[----:B------:R-:W-:-:S02]  /*4f70*/  HADD2.F32 R34, -RZ, R9.H1_H1 ;  /* 0x30000009ff227230 */ /* 0x000fc40000004100 */
[-C--:B------:R-:W-:Y:S01]  /*4f80*/  FMUL.FTZ R94, R15, R92.reuse ;  /* 0x0000005c0f5e7220 */ /* 0x080fe20000410000 */
[----:B------:R-:W-:Y:S02]  /*4f90*/  HADD2.F32 R88, -RZ, R88.H0_H0 ;  /* 0x20000058ff587230 */ /* 0x000fe40000004100 */
[----:B------:R-:W-:Y:S01]  /*4fa0*/  FMUL.FTZ R92, R7, R92 ;  /* 0x0000005c075c7220 */ /* 0x000fe20000410000 */
[----:B------:R-:W-:Y:S01]  /*4fb0*/  HADD2.F32 R90, -RZ, R90.H0_H0 ;  /* 0x2000005aff5a7230 */ /* 0x000fe20000004100 */
[----:B------:R-:W-:Y:S01]  /*4fc0*/  SHF.R.U32.HI R35, RZ, 0x10, R35 ;  /* 0x00000010ff237819 */ /* 0x000fe20000011623 */
[-C--:B------:R-:W-:Y:S01]  /*4fd0*/  FMUL.FTZ R96, R34, R91.reuse ;  /* 0x0000005b22607220 */ /* 0x080fe20000410000 */
[----:B------:R-:W-:Y:S01]  /*4fe0*/  FMUL.FTZ R93, R13, R91 ;  /* 0x0000005b0d5d7220 */ /* 0x000fe20000410000 */
[-C--:B------:R-:W-:Y:S01]  /*4ff0*/  FFMA.FTZ R7, R7, R88.reuse, -R94 ;  /* 0x0000005807077223 */ /* 0x080fe2000001085e */
[----:B------:R-:W-:Y:S01]  /*5000*/  FFMA.FTZ R9, R15, R88, R92 ;  /* 0x000000580f097223 */ /* 0x000fe2000001005c */
[----:B------:R-:W-:Y:S01]  /*5010*/  FFMA.FTZ R88, R13, R90, R96 ;  /* 0x0000005a0d587223 */ /* 0x000fe20000010060 */
[----:B------:R-:W-:-:S02]  /*5020*/  HADD2.F32 R94, -RZ, R98.H0_H0 ;  /* 0x20000062ff5e7230 */ /* 0x000fc40000004100 */
[----:B------:R-:W-:Y:S01]  /*5030*/  FFMA.FTZ R34, R34, R90, -R93 ;  /* 0x0000005a22227223 */ /* 0x000fe2000001085d */
[--C-:B------:R-:W-:Y:S02]  /*5040*/  HADD2.F32 R15, -RZ, R89.reuse.H0_H0 ;  /* 0x20000059ff0f7230 */ /* 0x100fe40000004100 */
[----:B------:R-:W-:Y:S01]  /*5050*/  HADD2.F32 R89, -RZ, R89.H1_H1 ;  /* 0x30000059ff597230 */ /* 0x000fe20000004100 */
[----:B------:R-:W-:Y:S01]  /*5060*/  F2FP.F16.F32.PACK_AB R88, R88, R9 ;  /* 0x000000095858723e */ /* 0x000fe200000000ff */
[----:B------:R-:W-:Y:S02]  /*5070*/  HADD2.F32 R13, -RZ, R11.H0_H0 ;  /* 0x2000000bff0d7230 */ /* 0x000fe40000004100 */
[----:B------:R-:W-:Y:S01]  /*5080*/  FMUL.FTZ R96, R15, R94 ;  /* 0x0000005e0f607220 */ /* 0x000fe20000410000 */
[----:B------:R-:W-:Y:S01]  /*5090*/  HADD2.F32 R35, -RZ, R35.H0_H0 ;  /* 0x20000023ff237230 */ /* 0x000fe20000004100 */
[----:B------:R-:W-:Y:S01]  /*50a0*/  F2FP.F16.F32.PACK_AB R7, R34, R7 ;  /* 0x000000072207723e */ /* 0x000fe200000000ff */
[----:B------:R-:W-:-:S02]  /*50b0*/  HADD2.F32 R90, -RZ, R11.H1_H1 ;  /* 0x3000000bff5a7230 */ /* 0x000fc40000004100 */
[----:B------:R-:W-:Y:S01]  /*50c0*/  FMUL.FTZ R94, R13, R94 ;  /* 0x0000005e0d5e7220 */ /* 0x000fe20000410000 */
[----:B------:R-:W-:Y:S02]  /*50d0*/  HADD2.F32 R92, -RZ, R95.H0_H0 ;  /* 0x2000005fff5c7230 */ /* 0x000fe40000004100 */
        /* <DEDUP_REMOVED lines=11> */
[----:B------:R-:W-:Y:S02]  /*5190*/  HADD2.F32 R32, -RZ, R12.H0_H0 ;  /* 0x2000000cff207230 */ /* 0x000fe40000004100 */
[----:B------:R-:W-:Y:S02]  /*51a0*/  HADD2.F32 R15, -RZ, R8.H0_H0 ;  /* 0x20000008ff0f7230 */ /* 0x000fe40000004100 */
[----:B------:R-:W-:Y:S02]  /*51b0*/  HADD2.F32 R33, -RZ, R95.H1_H1 ;  /* 0x3000005fff217230 */ /* 0x000fe40000004100 */
[-C--:B------:R-:W-:Y:S01]  /*51c0*/  FMUL.FTZ R4, R32, R89.reuse ;  /* 0x0000005920047220 */ /* 0x080fe20000410000 */
[----:B------:R-:W-:Y:S02]  /*51d0*/  HADD2.F32 R12, -RZ, R12.H1_H1 ;  /* 0x3000000cff0c7230 */ /* 0x000fe40000004100 */
[----:B------:R-:W-:Y:S01]  /*51e0*/  FMUL.FTZ R93, R15, R89 ;  /* 0x000000590f5d7220 */ /* 0x000fe20000410000 */
[----:B------:R-:W-:-:S02]  /*51f0*/  HADD2.F32 R8, -RZ, R8.H1_H1 ;  /* 0x30000008ff087230 */ /* 0x000fc40000004100 */
[-C--:B------:R-:W-:Y:S01]  /*5200*/  FFMA.FTZ R89, R15, R33.reuse, -R4 ;  /* 0x000000210f597223 */ /* 0x080fe20000010804 */
[--C-:B------:R-:W-:Y:S02]  /*5210*/  HADD2.F32 R15, -RZ, R87.reuse.H1_H1 ;  /* 0x30000057ff0f7230 */ /* 0x100fe40000004100 */
[----:B------:R-:W-:Y:S01]  /*5220*/  FFMA.FTZ R93, R32, R33, R93 ;  /* 0x00000021205d7223 */ /* 0x000fe2000001005d */
        /* <DEDUP_REMOVED lines=13> */
[----:B------:R-:W-:Y:S01]  /*5300*/  FMUL.FTZ R91, R14, R33 ;  /* 0x000000210e5b7220 */ /* 0x000fe20000410000 */
[----:B------:R-:W-:Y:S01]  /*5310*/  FFMA.FTZ R35, R4, R15, -R35 ;  /* 0x0000000f04237223 */ /* 0x000fe20000010823 */
[----:B------:R-:W-:Y:S01]  /*5320*/  FMUL.FTZ R33, R10, R33 ;  /* 0x000000210a217220 */ /* 0x000fe20000410000 */
[----:B------:R-:W-:Y:S01]  /*5330*/  FFMA.FTZ R87, R6, R15, R87 ;  /* 0x0000000f06577223 */ /* 0x000fe20000010057 */
[----:B------:R-:W-:Y:S01]  /*5340*/  FFMA.FTZ R10, R10, R5, -R91 ;  /* 0x000000050a0a7223 */ /* 0x000fe2000001085b */
[----:B------:R-:W-:Y:S01]  /*5350*/  F2FP.F16.F32.PACK_AB R15, R92, R13 ;  /* 0x0000000d5c0f723e */ /* 0x000fe200000000ff */
[----:B------:R-:W-:Y:S01]  /*5360*/  FFMA.FTZ R14, R14, R5, R33 ;  /* 0x000000050e0e7223 */ /* 0x000fe20000010021 */
[----:B------:R-:W-:Y:S01]  /*5370*/  F2FP.F16.F32.PACK_AB R8, R8, R89 ;  /* 0x000000590808723e */ /* 0x000fe200000000ff */
[----:B------:R-:W-:Y:S01]  /*5380*/  IMAD.MOV.U32 R9, RZ, RZ, R7 ;  /* 0x000000ffff097224 */ /* 0x000fe200078e0007 */
[----:B------:R-:W-:Y:S01]  /*5390*/  F2FP.F16.F32.PACK_AB R12, R12, R93 ;  /* 0x0000005d0c0c723e */ /* 0x000fe200000000ff */
[----:B------:R-:W-:Y:S01]  /*53a0*/  IMAD.MOV.U32 R13, RZ, RZ, R88 ;  /* 0x000000ffff0d7224 */ /* 0x000fe200078e0058 */
[----:B------:R-:W-:-:S02]  /*53b0*/  F2FP.F16.F32.PACK_AB R10, R10, R35 ;  /* 0x000000230a0a723e */ /* 0x000fc400000000ff */
[----:B------:R-:W-:-:S07]  /*53c0*/  F2FP.F16.F32.PACK_AB R14, R14, R87 ;  /* 0x000000570e0e723e */ /* 0x000fce00000000ff */
.L_x_13073:
[----:B------:R-:W-:Y:S05]  /*53d0*/  BSYNC B2 ;  /* 0x0000000000027941 */ /* 0x000fea0003800000 */
.L_x_13072:
[----:B--2---:R4:W-:Y:S04]  /*53e0*/  ST.E.128 desc[UR44][R70.64], R8 ;  /* 0x0000000846007985 */ /* 0x0049e8000c101d2c */
[----:B---3--:R4:W-:Y:S02]  /*53f0*/  @!P5 ST.E.128 desc[UR44][R72.64], R12 ;  /* 0x0000000c4800d985 */ /* 0x0089e4000c101d2c */
.L_x_13071:
[----:B------:R-:W-:Y:S05]  /*5400*/  BSYNC B1 ;  /* 0x0000000000017941 */ /* 0x000fea0003800000 */
.L_x_13070:
[----:B------:R-:W-:-:S03]  /*5410*/  UMOV UR4, 0xffffffff ;  /* 0xffffffff00047882 */ /* 0x000fc60000000000 */
[----:B------:R-:W-:Y:S05]  /*5420*/  BRA.DIV UR4, `(.L_x_13074) ;  /* 0x0000035a04c87947 */ /* 0x000fea000b800000 */
[----:B-1----:R-:W1:Y:S04]  /*5430*/  SHFL.IDX PT, R80, R80, 0x1, 0x1c1f ;  /* 0x003c1f0050507f89 */ /* 0x002e6800000e0000 */
[----:B----4-:R4:W0:Y:S02]  /*5440*/  SHFL.IDX PT, R14, R79, 0x1, 0x1c1f ;  /* 0x003c1f004f0e7f89 */ /* 0x01082400000e0000 */
.L_x_13425:
[----:B------:R-:W-:Y:S01]  /*5450*/  ISETP.GE.OR P0, PT, R175, R78, P0 ;  /* 0x0000004eaf00720c */ /* 0x000fe20000706670 */
[----:B0-----:R-:W-:Y:S02]  /*5460*/  IMAD.MOV.U32 R12, RZ, RZ, R14 ;  /* 0x000000ffff0c7224 */ /* 0x001fe400078e000e */
[----:B-1----:R-:W-:-:S10]  /*5470*/  IMAD.MOV.U32 R13, RZ, RZ, R80 ;  /* 0x000000ffff0d7224 */ /* 0x002fd400078e0050 */
[----:B------:R-:W-:Y:S05]  /*5480*/  @P0 BRA `(.L_x_13057) ;  /* 0x0000000800cc0947 */ /* 0x000fea0003800000 */
[----:B------:R-:W0:Y:S01]  /*5490*/  LDC R32, c[0x0][0x2f4] ;  /* 0x0000bd00ff207b82 */ /* 0x000e220000000800 */
[----:B------:R-:W-:Y:S01]  /*54a0*/  IMAD.SHL.U32 R15, R65, 0x8, RZ ;  /* 0x00000008410f7824 */ /* 0x000fe200078e00ff */
[----:B------:R-:W-:Y:S03]  /*54b0*/  BSSY B1, `(.L_x_13075) ;  /* 0x0000068000017945 */ /* 0x000fe60003800000 */
[----:B------:R-:W-:-:S04]  /*54c0*/  IMAD.WIDE R14, R15, 0x2, R12 ;  /* 0x000000020f0e7825 */ /* 0x000fc800078e020c */
[----:B0-----:R-:W-:-:S05]  /*54d0*/  @P1 IMAD.IADD R81, R32, 0x1, -R81 ;  /* 0x0000000120511824 */ /* 0x001fca00078e0a51 */
[----:B------:R-:W-:-:S04]  /*54e0*/  SHF.R.S32.HI R4, RZ, 0x1f, R81 ;  /* 0x0000001fff047819 */ /* 0x000fc80000011451 */
[----:B------:R-:W-:-:S04]  /*54f0*/  LEA.HI R4, R4, R81, RZ, 0x4 ;  /* 0x0000005104047211 */ /* 0x000fc800078f20ff */
[----:B------:R-:W-:-:S05]  /*5500*/  LEA.HI.SX32 R4, R4, R65, 0x1c ;  /* 0x0000004104047211 */ /* 0x000fca00078fe2ff */
[----:B------:R-:W-:-:S05]  /*5510*/  IMAD.SHL.U32 R33, R4, 0x8, RZ ;  /* 0x0000000804217824 */ /* 0x000fca00078e00ff */
[----:B------:R-:W-:-:S04]  /*5520*/  LOP3.LUT R4, R206, 0x38, R33, 0xf8, !PT ;  /* 0x00000038ce047812 */ /* 0x000fc800078ef821 */
[----:B------:R-:W-:-:S05]  /*5530*/  LOP3.LUT R5, R4, R207, RZ, 0x3c, !PT ;  /* 0x000000cf04057212 */ /* 0x000fca00078e3cff */
[----:B------:R-:W-:Y:S02]  /*5540*/  IMAD.IADD R4, R208, 0x1, R5 ;  /* 0x00000001d0047824 */ /* 0x000fe400078e0205 */
[C---:B------:R-:W-:Y:S02]  /*5550*/  IMAD R5, R153.reuse, 0x1800, R67 ;  /* 0x0000180099057824 */ /* 0x040fe400078e0243 */
[----:B------:R-:W-:Y:S02]  /*5560*/  IMAD R7, R153, 0x1800, R4 ;  /* 0x0000180099077824 */ /* 0x000fe400078e0204 */
[--C-:B------:R-:W-:Y:S02]  /*5570*/  IMAD R5, R5, 0x2, R2.reuse ;  /* 0x0000000205057824 */ /* 0x100fe400078e0202 */
[----:B------:R-:W-:-:S04]  /*5580*/  IMAD R8, R7, 0x2, R2 ;  /* 0x0000000207087824 */ /* 0x000fc800078e0202 */
[----:B------:R-:W0:Y:S04]  /*5590*/  LDS.128 R4, [R5+0x1c400] ;  /* 0x01c4000005047984 */ /* 0x000e280000000c00 */
[----:B------:R-:W1:Y:S01]  /*55a0*/  LDS.128 R8, [R8+0x1c400] ;  /* 0x01c4000008087984 */ /* 0x000e620000000c00 */
[----:B------:R-:W-:Y:S05]  /*55b0*/  @P4 BRA `(.L_x_13076) ;  /* 0x00000004005c4947 */ /* 0x000fea0003800000 */
[----:B------:R-:W-:Y:S01]  /*55c0*/  SHF.R.U64 R34, R38, 0x10, R39 ;  /* 0x0000001026227819 */ /* 0x000fe20000001227 */
[----:B0-----:R-:W-:Y:S01]  /*55d0*/  IMAD.MOV.U32 R38, RZ, RZ, R4 ;  /* 0x000000ffff267224 */ /* 0x001fe200078e0004 */
[----:B------:R-:W-:Y:S01]  /*55e0*/  SHF.R.U32.HI R70, RZ, 0x10, R41 ;  /* 0x00000010ff467819 */ /* 0x000fe20000011629 */
[----:B-1----:R-:W-:Y:S01]  /*55f0*/  IMAD.MOV.U32 R4, RZ, RZ, R9 ;  /* 0x000000ffff047224 */ /* 0x002fe200078e0009 */
[----:B------:R-:W-:Y:S01]  /*5600*/  SHF.R.U64 R36, R36, 0x10, R37 ;  /* 0x0000001024247819 */ /* 0x000fe20000001225 */
[----:B------:R-:W-:Y:S01]  /*5610*/  IMAD.MOV.U32 R9, RZ, RZ, R7 ;  /* 0x000000ffff097224 */ /* 0x000fe200078e0007 */
[----:B---3--:R-:W-:Y:S01]  /*5620*/  SHF.R.U32.HI R72, RZ, 0x10, R37 ;  /* 0x00000010ff487819 */ /* 0x008fe20000011625 */
[----:B------:R-:W-:Y:S01]  /*5630*/  HADD2.F32 R70, -RZ, R70.H0_H0 ;  /* 0x20000046ff467230 */ /* 0x000fe20000004100 */
[----:B------:R-:W-:Y:S01]  /*5640*/  SHF.R.U64 R37, R40, 0x10, R41 ;  /* 0x0000001028257819 */ /* 0x000fe20000001229 */
[----:B------:R-:W-:Y:S01]  /*5650*/  IMAD.MOV.U32 R40, RZ, RZ, R11 ;  /* 0x000000ffff287224 */ /* 0x000fe200078e000b */
[----:B--2---:R-:W-:Y:S01]  /*5660*/  SHF.R.U32.HI R73, RZ, 0x10, R39 ;  /* 0x00000010ff497819 */ /* 0x004fe20000011627 */
[----:B------:R-:W-:Y:S01]  /*5670*/  IMAD.MOV.U32 R39, RZ, RZ, R8 ;  /* 0x000000ffff277224 */ /* 0x000fe200078e0008 */
[--C-:B------:R-:W-:Y:S01]  /*5680*/  SHF.R.U64 R35, R42, 0x10, R43.reuse ;  /* 0x000000102a237819 */ /* 0x100fe2000000122b */
[----:B------:R-:W-:Y:S01]  /*5690*/  HADD2.F32 R8, -RZ, R4.H0_H0 ;  /* 0x20000004ff087230 */ /* 0x000fe20000004100 */
[----:B------:R-:W-:Y:S01]  /*56a0*/  SHF.R.U32.HI R71, RZ, 0x10, R43 ;  /* 0x00000010ff477819 */ /* 0x000fe2000001162b */
[----:B------:R-:W-:-:S02]  /*56b0*/  HADD2.F32 R43, -RZ, R86.H1_H1 ;  /* 0x30000056ff2b7230 */ /* 0x000fc40000004100 */
[----:B------:R-:W-:Y:S02]  /*56c0*/  HADD2.F32 R11, -RZ, R4.H1_H1 ;  /* 0x30000004ff0b7230 */ /* 0x000fe40000004100 */
[--C-:B------:R-:W-:Y:S02]  /*56d0*/  HADD2.F32 R4, -RZ, R5.reuse.H0_H0 ;  /* 0x20000005ff047230 */ /* 0x100fe40000004100 */
[----:B------:R-:W-:Y:S02]  /*56e0*/  HADD2.F32 R7, -RZ, R5.H1_H1 ;  /* 0x30000005ff077230 */ /* 0x000fe40000004100 */
[-C--:B------:R-:W-:Y:S01]  /*56f0*/  FMUL.FTZ R5, R8, R43.reuse ;  /* 0x0000002b08057220 */ /* 0x080fe20000410000 */
[----:B------:R-:W-:Y:S02]  /*5700*/  HADD2.F32 R41, -RZ, R86.H0_H0 ;  /* 0x20000056ff297230 */ /* 0x000fe40000004100 */
[----:B------:R-:W-:Y:S01]  /*5710*/  FMUL.FTZ R43, R4, R43 ;  /* 0x0000002b042b7220 */ /* 0x000fe20000410000 */
[----:B------:R-:W-:-:S02]  /*5720*/  HADD2.F32 R42, -RZ, R72.H0_H0 ;  /* 0x20000048ff2a7230 */ /* 0x000fc40000004100 */
[-C--:B------:R-:W-:Y:S01]  /*5730*/  FMUL.FTZ R72, R11, R70.reuse ;  /* 0x000000460b487220 */ /* 0x080fe20000410000 */
[----:B------:R-:W-:Y:S01]  /*5740*/  FMUL.FTZ R70, R7, R70 ;  /* 0x0000004607467220 */ /* 0x000fe20000410000 */
[-C--:B------:R-:W-:Y:S01]  /*5750*/  FFMA.FTZ R4, R4, R41.reuse, -R5 ;  /* 0x0000002904047223 */ /* 0x080fe20000010805 */
[----:B------:R-:W-:Y:S01]  /*5760*/  FFMA.FTZ R5, R8, R41, R43 ;  /* 0x0000002908057223 */ /* 0x000fe2000001002b */
[----:B------:R-:W-:Y:S02]  /*5770*/  HADD2.F32 R41, -RZ, R40.H0_H0 ;  /* 0x20000028ff297230 */ /* 0x000fe40000004100 */
[-C--:B------:R-:W-:Y:S01]  /*5780*/  FFMA.FTZ R8, R11, R42.reuse, R70 ;  /* 0x0000002a0b087223 */ /* 0x080fe20000010046 */
[----:B------:R-:W-:Y:S02]  /*5790*/  HADD2.F32 R70, -RZ, R85.H0_H0 ;  /* 0x20000055ff467230 */ /* 0x000fe40000004100 */
[----:B------:R-:W-:Y:S01]  /*57a0*/  FFMA.FTZ R7, R7, R42, -R72 ;  /* 0x0000002a07077223 */ /* 0x000fe20000010848 */
[----:B------:R-:W-:-:S02]  /*57b0*/  HADD2.F32 R11, -RZ, R9.H0_H0 ;  /* 0x20000009ff0b7230 */ /* 0x000fc40000004100 */
[----:B------:R-:W-:Y:S02]  /*57c0*/  HADD2.F32 R40, -RZ, R40.H1_H1 ;  /* 0x30000028ff287230 */ /* 0x000fe40000004100 */
[-C--:B------:R-:W-:Y:S01]  /*57d0*/  FMUL.FTZ R72, R41, R70.reuse ;  /* 0x0000004629487220 */ /* 0x080fe20000410000 */
[----:B------:R-:W-:Y:S02]  /*57e0*/  HADD2.F32 R71, -RZ, R71.H0_H0 ;  /* 0x20000047ff477230 */ /* 0x000fe40000004100 */
[----:B------:R-:W-:Y:S01]  /*57f0*/  FMUL.FTZ R70, R11, R70 ;  /* 0x000000460b467220 */ /* 0x000fe20000410000 */
[----:B------:R-:W-:Y:S01]  /*5800*/  HADD2.F32 R9, -RZ, R9.H1_H1 ;  /* 0x30000009ff097230 */ /* 0x000fe20000004100 */
[----:B------:R-:W-:Y:S01]  /*5810*/  F2FP.F16.F32.PACK_AB R7, R7, R4 ;  /* 0x000000040707723e */ /* 0x000fe200000000ff */
[----:B------:R-:W-:Y:S02]  /*5820*/  HADD2.F32 R42, -RZ, R83.H1_H1 ;  /* 0x30000053ff2a7230 */ /* 0x000fe40000004100 */
[----:B------:R-:W-:Y:S01]  /*5830*/  FMUL.FTZ R80, R40, R71 ;  /* 0x0000004728507220 */ /* 0x000fe20000410000 */
[----:B------:R-:W-:-:S02]  /*5840*/  HADD2.F32 R43, -RZ, R73.H0_H0 ;  /* 0x20000049ff2b7230 */ /* 0x000fc40000004100 */
[----:B----4-:R-:W-:Y:S01]  /*5850*/  FMUL.FTZ R79, R9, R71 ;  /* 0x00000047094f7220 */ /* 0x010fe20000410000 */
[----:B------:R-:W-:Y:S02]  /*5860*/  HADD2.F32 R37, -RZ, R37.H0_H0 ;  /* 0x20000025ff257230 */ /* 0x000fe40000004100 */
[-C--:B------:R-:W-:Y:S01]  /*5870*/  FFMA.FTZ R71, R11, R42.reuse, -R72 ;  /* 0x0000002a0b477223 */ /* 0x080fe20000010848 */
[----:B------:R-:W-:Y:S01]  /*5880*/  FFMA.FTZ R73, R41, R42, R70 ;  /* 0x0000002a29497223 */ /* 0x000fe20000010046 */
[-C--:B------:R-:W-:Y:S01]  /*5890*/  FFMA.FTZ R80, R9, R43.reuse, -R80 ;  /* 0x0000002b09507223 */ /* 0x080fe20000010850 */
[----:B------:R-:W-:Y:S02]  /*58a0*/  HADD2.F32 R42, -RZ, R85.H1_H1 ;  /* 0x30000055ff2a7230 */ /* 0x000fe40000004100 */
        /* <DEDUP_REMOVED lines=14> */
[----:B------:R-:W-:-:S02]  /*5990*/  HADD2.F32 R11, -RZ, R10.H0_H0 ;  /* 0x2000000aff0b7230 */ /* 0x000fc40000004100 */
[----:B------:R-:W-:Y:S02]  /*59a0*/  HADD2.F32 R84, -RZ, R84.H1_H1 ;  /* 0x30000054ff547230 */ /* 0x000fe40000004100 */
[-C--:B------:R-:W-:Y:S01]  /*59b0*/  FFMA.FTZ R41, R38, R36.reuse, -R41 ;  /* 0x0000002426297223 */ /* 0x080fe20000010829 */
[----:B------:R-:W-:Y:S02]  /*59c0*/  HADD2.F32 R37, -RZ, R35.H0_H0 ;  /* 0x20000023ff257230 */ /* 0x000fe40000004100 */
[----:B------:R-:W-:Y:S01]  /*59d0*/  FFMA.FTZ R39, R39, R36, R72 ;  /* 0x0000002427277223 */ /* 0x000fe20000010048 */
[----:B------:R-:W-:Y:S02]  /*59e0*/  HADD2.F32 R9, -RZ, R6.H0_H0 ;  /* 0x20000006ff097230 */ /* 0x000fe40000004100 */
[----:B------:R-:W-:Y:S01]  /*59f0*/  HADD2.F32 R10, -RZ, R10.H1_H1 ;  /* 0x3000000aff0a7230 */ /* 0x000fe20000004100 */
[----:B------:R-:W-:Y:S01]  /*5a00*/  F2FP.F16.F32.PACK_AB R4, R41, R70 ;  /* 0x000000462904723e */ /* 0x000fe200000000ff */
[----:B------:R-:W-:-:S02]  /*5a10*/  HADD2.F32 R6, -RZ, R6.H1_H1 ;  /* 0x30000006ff067230 */ /* 0x000fc40000004100 */
[----:B------:R-:W-:Y:S02]  /*5a20*/  HADD2.F32 R35, -RZ, R34.H0_H0 ;  /* 0x20000022ff237230 */ /* 0x000fe40000004100 */
[-C--:B------:R-:W-:Y:S01]  /*5a30*/  FMUL.FTZ R34, R11, R84.reuse ;  /* 0x000000540b227220 */ /* 0x080fe20000410000 */
[----:B------:R-:W-:Y:S02]  /*5a40*/  HADD2.F32 R36, -RZ, R83.H0_H0 ;  /* 0x20000053ff247230 */ /* 0x000fe40000004100 */
[-C--:B------:R-:W-:Y:S01]  /*5a50*/  FMUL.FTZ R43, R10, R37.reuse ;  /* 0x000000250a2b7220 */ /* 0x080fe20000410000 */
[C---:B------:R-:W-:Y:S01]  /*5a60*/  FMUL.FTZ R84, R9.reuse, R84 ;  /* 0x0000005409547220 */ /* 0x040fe20000410000 */
[C---:B------:R-:W-:Y:S01]  /*5a70*/  FMUL.FTZ R37, R6.reuse, R37 ;  /* 0x0000002506257220 */ /* 0x040fe20000410000 */
[-C--:B------:R-:W-:Y:S02]  /*5a80*/  FFMA.FTZ R34, R9, R36.reuse, -R34 ;  /* 0x0000002409227223 */ /* 0x080fe40000010822 */
[----:B------:R-:W-:Y:S01]  /*5a90*/  FFMA.FTZ R84, R11, R36, R84 ;  /* 0x000000240b547223 */ /* 0x000fe20000010054 */
[-C--:B------:R-:W-:Y:S01]  /*5aa0*/  FFMA.FTZ R43, R6, R35.reuse, -R43 ;  /* 0x00000023062b7223 */ /* 0x080fe2000001082b */
[----:B------:R-:W-:Y:S01]  /*5ab0*/  FFMA.FTZ R37, R10, R35, R37 ;  /* 0x000000230a257223 */ /* 0x000fe20000010025 */
[----:B------:R-:W-:-:S02]  /*5ac0*/  F2FP.F16.F32.PACK_AB R9, R8, R5 ;  /* 0x000000050809723e */ /* 0x000fc400000000ff */
[----:B------:R-:W-:Y:S01]  /*5ad0*/  MOV R5, R7 ;  /* 0x0000000700057202 */ /* 0x000fe20000000f00 */
[----:B------:R-:W-:Y:S01]  /*5ae0*/  IMAD.MOV.U32 R7, RZ, RZ, R71 ;  /* 0x000000ffff077224 */ /* 0x000fe200078e0047 */
[----:B------:R-:W-:Y:S02]  /*5af0*/  F2FP.F16.F32.PACK_AB R11, R86, R73 ;  /* 0x00000049560b723e */ /* 0x000fe400000000ff */
[----:B------:R-:W-:Y:S02]  /*5b00*/  F2FP.F16.F32.PACK_AB R8, R39, R42 ;  /* 0x0000002a2708723e */ /* 0x000fe400000000ff */
[----:B------:R-:W-:Y:S02]  /*5b10*/  F2FP.F16.F32.PACK_AB R6, R43, R34 ;  /* 0x000000222b06723e */ /* 0x000fe400000000ff */
[----:B------:R-:W-:-:S07]  /*5b20*/  F2FP.F16.F32.PACK_AB R10, R37, R84 ;  /* 0x00000054250a723e */ /* 0x000fce00000000ff */
.L_x_13076:
[----:B------:R-:W-:Y:S05]  /*5b30*/  BSYNC B1 ;  /* 0x0000000000017941 */ /* 0x000fea0003800000 */
.L_x_13075:
[----:B0-----:R0:W-:Y:S01]  /*5b40*/  ST.E.128 desc[UR44][R14.64], R4 ;  /* 0x000000040e007985 */ /* 0x0011e2000c101d2c */
[----:B------:R-:W-:-:S13]  /*5b50*/  ISETP.GE.AND P0, PT, R33, R32, PT ;  /* 0x000000202100720c */ /* 0x000fda0003f06270 */
[----:B------:R-:W-:Y:S05]  /*5b60*/  @P0 BRA `(.L_x_13057) ;  /* 0x0000000400140947 */ /* 0x000fea0003800000 */
[----:B------:R-:W-:-:S05]  /*5b70*/  IMAD.WIDE R12, R33, 0x2, R12 ;  /* 0x00000002210c7825 */ /* 0x000fca00078e020c */
[----:B-1----:R1:W-:Y:S01]  /*5b80*/  ST.E.128 desc[UR44][R12.64], R8 ;  /* 0x000000080c007985 */ /* 0x0023e2000c101d2c */
[----:B------:R-:W-:Y:S05]  /*5b90*/  BRA `(.L_x_13057) ;  /* 0x0000000400087947 */ /* 0x000fea0003800000 */
.L_x_13038:
[----:B------:R-:W-:-:S13]  /*5ba0*/  ISETP.NE.AND P3, PT, R58, 0x3, PT ;  /* 0x000000033a00780c */ /* 0x000fda0003f65270 */
[----:B------:R-:W-:Y:S05]  /*5bb0*/  @!P3 BRA `(.L_x_13077) ;  /* 0x000000000004b947 */ /* 0x000fea0003800000 */
[----:B------:R-:W-:Y:S01]  /*5bc0*/  BPT.TRAP 0x1 ;  /* 0x000000040000795c */ /* 0x000fe20000300000 */
.L_x_13077:
[----:B------:R-:W-:Y:S01]  /*5bd0*/  IMAD R69, R153, 0x8, R2 ;  /* 0x0000000899457824 */ /* 0x000fe200078e0202 */
[----:B------:R-:W-:Y:S01]  /*5be0*/  SHF.L.U32 R82, R159, 0x1f, RZ ;  /* 0x0000001f9f527819 */ /* 0x000fe200000006ff */
[----:B------:R-:W-:Y:S01]  /*5bf0*/  BSSY B1, `(.L_x_13078) ;  /* 0x0000004000017945 */ /* 0x000fe20003800000 */
[----:B------:R-:W-:Y:S02]  /*5c00*/  SHF.R.S32.HI R76, RZ, 0x1f, R75 ;  /* 0x0000001fff4c7819 */ /* 0x000fe4000001144b */
[----:B------:R-:W0:Y:S02]  /*5c10*/  SYNCS.PHASECHK.TRANS64.TRYWAIT P0, [R69+URZ+0x32490], R82 ;  /* 0x03249052450075a7 */ /* 0x000e24000800017f */
[----:B0-----:R-:W-:Y:S05]  /*5c20*/  @!P0 BRA `(.L_x_13079) ;  /* 0x0000035400108947 */ /* 0x001fea0003800000 */
.L_x_13426:
[----:B------:R-:W-:Y:S05]  /*5c30*/  BSYNC B1 ;  /* 0x0000000000017941 */ /* 0x000fea0003800000 */
.L_x_13078:
        /* <DEDUP_REMOVED lines=25> */
.L_x_13430:
        /* <DEDUP_REMOVED lines=13> */
.L_x_13082:
[----:B------:R-:W-:Y:S05]  /*5ea0*/  BSYNC B1 ;  /* 0x0000000000017941 */ /* 0x000fea0003800000 */
.L_x_13081:
[----:B------:R-:W-:-:S03]  /*5eb0*/  UMOV UR4, 0xffffffff ;  /* 0xffffffff00047882 */ /* 0x000fc60000000000 */
[----:B------:R-:W-:Y:S05]  /*5ec0*/  BRA.DIV UR4, `(.L_x_13083) ;  /* 0x0000035204c47947 */ /* 0x000fea000b800000 */
[----:B--2---:R2:W0:Y:S04]  /*5ed0*/  SHFL.IDX PT, R33, R32, 0x1, 0x1c1f ;  /* 0x003c1f0020217f89 */ /* 0x00442800000e0000 */
[----:B---3--:R2:W3:Y:S02]  /*5ee0*/  SHFL.IDX PT, R14, R10, 0x1, 0x1c1f ;  /* 0x003c1f000a0e7f89 */ /* 0x0084e400000e0000 */
.L_x_13434:
        /* <DEDUP_REMOVED lines=13> */
.L_x_13057:
[----:B------:R-:W-:Y:S05]  /*5fc0*/  BSYNC B0 ;  /* 0x0000000000007941 */ /* 0x000fea0003800000 */
.L_x_13037:
[----:B0---4-:R-:W0:Y:S01]  /*5fd0*/  S2R R4, SR_TID.X ;  /* 0x0000000000047919 */ /* 0x011e220000002100 */
        /* <DEDUP_REMOVED lines=8> */
[----:B----4-:R4:W-:Y:S01]  /*6060*/  BAR.SYNC.DEFER_BLOCKING R54, 0x80 ;  /* 0x000200360000751d */ /* 0x0109e20000010000 */
[----:B0-----:R-:W-:-:S13]  /*6070*/  LOP3.LUT P0, RZ, R4, 0x7f, RZ, 0xc0, !PT ;  /* 0x0000007f04ff7812 */ /* 0x001fda000780c0ff */
[----:B------:R-:W-:-:S05]  /*6080*/  @!P0 VIADD R4, R69, 0x324a0 ;  /* 0x000324a045048836 */ /* 0x000fca0000000000 */
[----:B------:R-:W-:-:S04]  /*6090*/  @!P0 PRMT R4, RZ, 0x654, R4 ;  /* 0x00000654ff048816 */ /* 0x000fc80000000004 */
[----:B------:R4:W-:Y:S01]  /*60a0*/  @!P0 SYNCS.ARRIVE.TRANS64.RED.A1T0 RZ, [R4+URZ], RZ ;  /* 0x000000ff04ff89a7 */ /* 0x0009e2000810043f */
[----:B------:R-:W-:Y:S05]  /*60b0*/  @!P3 BRA `(.L_x_13085) ;  /* 0x000000000004b947 */ /* 0x000fea0003800000 */
[----:B------:R-:W-:Y:S01]  /*60c0*/  BPT.TRAP 0x1 ;  /* 0x000000040000795c */ /* 0x000fe20000300000 */
.L_x_13085:
[----:B------:R-:W-:Y:S05]  /*60d0*/  BSYNC B0 ;  /* 0x0000000000007941 */ /* 0x000fea0003800000 */
.L_x_13084:
[----:B------:R-:W0:Y:S01]  /*60e0*/  SYNCS.PHASECHK.TRANS64.TRYWAIT P3, [R69+URZ+0x324b0], R82 ;  /* 0x0324b052450075a7 */ /* 0x000e22000806017f */
[----:B------:R-:W-:Y:S04]  /*60f0*/  BSSY B0, `(.L_x_13086) ;  /* 0x0000002000007945 */ /* 0x000fe80003800000 */
[----:B0-----:R-:W-:Y:S05]  /*6100*/  @!P3 BRA `(.L_x_13087) ;  /* 0x00000350007cb947 */ /* 0x001fea0003800000 */
.L_x_13435:
[----:B------:R-:W-:Y:S05]  /*6110*/  BSYNC B0 ;  /* 0x0000000000007941 */ /* 0x000fea0003800000 */
.L_x_13086:
[----:B------:R-:W-:Y:S01]  /*6120*/  ULDC.64 UR4, c[0x0][0x328] ;  /* 0x0000ca0000047ab9 */ /* 0x000fe20000000a00 */
[----:B------:R-:W-:Y:S01]  /*6130*/  IMAD.IADD R78, R78, 0x1, -R158 ;  /* 0x000000014e4e7824 */ /* 0x000fe200078e0a9e */
[----:B------:R-:W-:Y:S01]  /*6140*/  ULDC.64 UR6, c[0x0][0x318] ;  /* 0x0000c60000067ab9 */ /* 0x000fe20000000a00 */
[----:B------:R-:W-:Y:S01]  /*6150*/  IMAD R76, R76, UR4, RZ ;  /* 0x000000044c4c7c24 */ /* 0x000fe2000f8e02ff */
[----:B------:R-:W-:Y:S01]  /*6160*/  BSSY B0, `(.L_x_13088) ;  /* 0x0000040000007945 */ /* 0x000fe20003800000 */
[----:B----4-:R-:W-:Y:S01]  /*6170*/  IMAD.WIDE.U32 R4, R75, UR4, RZ ;  /* 0x000000044b047c25 */ /* 0x010fe2000f8e00ff */
[----:B------:R-:W-:-:S03]  /*6180*/  ISETP.GE.AND P3, PT, R78, 0x1, PT ;  /* 0x000000014e00780c */ /* 0x000fc60003f66270 */
[----:B------:R-:W-:Y:S01]  /*6190*/  IMAD R75, R75, UR5, R76 ;  /* 0x000000054b4b7c24 */ /* 0x000fe2000f8e024c */
[----:B------:R-:W-:Y:S01]  /*61a0*/  ULDC.64 UR4, c[0x0][0x338] ;  /* 0x0000ce0000047ab9 */ /* 0x000fe20000000a00 */
[----:B-1----:R-:W-:Y:S02]  /*61b0*/  IMAD R11, R153, 0x6000, R56 ;  /* 0x00006000990b7824 */ /* 0x002fe400078e0238 */
        /* <DEDUP_REMOVED lines=8> */
[C---:B------:R-:W-:Y:S01]  /*6240*/  LEA R13, P4, R4.reuse, UR6, 0x1 ;  /* 0x00000006040d7c11 */ /* 0x040fe2000f8808ff */
[----:B------:R-:W-:Y:S02]  /*6250*/  IMAD.IADD R5, R55, 0x1, R11 ;  /* 0x0000000137057824 */ /* 0x000fe400078e020b */
[--C-:B------:R-:W-:Y:S01]  /*6260*/  IMAD R11, R11, 0x2, R46.reuse ;  /* 0x000000020b0b7824 */ /* 0x100fe200078e022e */
[----:B---3--:R-:W-:Y:S01]  /*6270*/  LEA.HI.X R14, R4, UR7, R7, 0x1, P4 ;  /* 0x00000007040e7c11 */ /* 0x008fe2000a0f0c07 */
[----:B------:R0:W1:Y:S01]  /*6280*/  SHFL.IDX PT, R33, R13, RZ, 0x1c1f ;  /* 0x001c1fff0d217589 */ /* 0x00006200000e0000 */
[----:B--2---:R-:W-:-:S03]  /*6290*/  IMAD R10, R5, 0x2, R46 ;  /* 0x00000002050a7824 */ /* 0x004fc600078e022e */
[----:B------:R0:W2:Y:S01]  /*62a0*/  SHFL.IDX PT, R15, R14, RZ, 0x1c1f ;  /* 0x001c1fff0e0f7589 */ /* 0x0000a200000e0000 */
[----:B------:R-:W-:Y:S05]  /*62b0*/  @!P3 BRA `(.L_x_13089) ;  /* 0x0000000000a8b947 */ /* 0x000fea0003800000 */
[C---:B------:R-:W-:Y:S02]  /*62c0*/  LOP3.LUT R4, R68.reuse, 0x1, RZ, 0xc0, !PT ;  /* 0x0000000144047812 */ /* 0x040fe400078ec0ff */
[----:B------:R-:W-:Y:S02]  /*62d0*/  LOP3.LUT P3, RZ, R68, 0x2, RZ, 0xc0, !PT ;  /* 0x0000000244ff7812 */ /* 0x000fe4000786c0ff */
[----:B------:R-:W-:Y:S02]  /*62e0*/  ISETP.NE.U32.AND P4, PT, R4, 0x1, PT ;  /* 0x000000010400780c */ /* 0x000fe40003f85070 */
[----:B------:R-:W-:-:S11]  /*62f0*/  PRMT R12, R51, 0x8880, RZ ;  /* 0x00008880330c7816 */ /* 0x000fd600000000ff */
[----:B------:R-:W3:Y:S01]  /*6300*/  @!P4 LDS.128 R4, [R11] ;  /* 0x000000000b04c984 */ /* 0x000ee20000000c00 */
[----:B-1----:R-:W-:-:S04]  /*6310*/  @!P4 LEA R8, P5, R22, R33, 0x1 ;  /* 0x000000211608c211 */ /* 0x002fc800078a08ff */
[----:B--2---:R-:W-:-:S05]  /*6320*/  @!P4 LEA.HI.X R9, R22, R15, R23, 0x1, P5 ;  /* 0x0000000f1609c211 */ /* 0x004fca00028f0c17 */
[----:B---3--:R1:W-:Y:S01]  /*6330*/  @!P4 ST.E.128 desc[UR44][R8.64], R4 ;  /* 0x000000040800c985 */ /* 0x0083e2000c101d2c */
[----:B------:R-:W-:-:S03]  /*6340*/  LOP3.LUT P4, RZ, R68, 0x4, RZ, 0xc0, !PT ;  /* 0x0000000444ff7812 */ /* 0x000fc6000788c0ff */
[----:B------:R-:W2:Y:S01]  /*6350*/  @P3 LDS.128 R4, [R10] ;  /* 0x000000000a043984 */ /* 0x000ea20000000c00 */
[----:B-1----:R-:W-:-:S04]  /*6360*/  @P3 LEA R8, P5, R152, R33, 0x1 ;  /* 0x0000002198083211 */ /* 0x002fc800078a08ff */
[----:B------:R-:W-:-:S05]  /*6370*/  @P3 LEA.HI.X R9, R152, R15, R157, 0x1, P5 ;  /* 0x0000000f98093211 */ /* 0x000fca00028f0c9d */
[----:B--2---:R1:W-:Y:S01]  /*6380*/  @P3 ST.E.128 desc[UR44][R8.64], R4 ;  /* 0x0000000408003985 */ /* 0x0043e2000c101d2c */
[----:B------:R-:W-:-:S03]  /*6390*/  LOP3.LUT P3, RZ, R68, 0x8, RZ, 0xc0, !PT ;  /* 0x0000000844ff7812 */ /* 0x000fc6000786c0ff */
[----:B------:R-:W2:Y:S01]  /*63a0*/  @P4 LDS.128 R4, [R11+0x3000] ;  /* 0x003000000b044984 */ /* 0x000ea20000000c00 */
        /* <DEDUP_REMOVED lines=18> */
[----:B------:R-:W-:-:S03]  /*64d0*/  ISETP.GT.AND P3, PT, R12, -0x1, PT ;  /* 0xffffffff0c00780c */ /* 0x000fc60003f64270 */
[----:B------:R-:W2:Y:S01]  /*64e0*/  @P4 LDS.128 R4, [R11+0x9000] ;  /* 0x009000000b044984 */ /* 0x000ea20000000c00 */
[----:B-1----:R-:W-:-:S04]  /*64f0*/  @P4 LEA R8, P5, R174, R33, 0x1 ;  /* 0x00000021ae084211 */ /* 0x002fc800078a08ff */
[----:B------:R-:W-:-:S05]  /*6500*/  @P4 LEA.HI.X R9, R174, R15, R193, 0x1, P5 ;  /* 0x0000000fae094211 */ /* 0x000fca00028f0cc1 */
[----:B--2---:R1:W-:Y:S04]  /*6510*/  @P4 ST.E.128 desc[UR44][R8.64], R4 ;  /* 0x0000000408004985 */ /* 0x0043e8000c101d2c */
[----:B------:R-:W2:Y:S01]  /*6520*/  @!P3 LDS.128 R4, [R10+0x9000] ;  /* 0x009000000a04b984 */ /* 0x000ea20000000c00 */
[----:B-1----:R-:W-:-:S04]  /*6530*/  @!P3 LEA R8, P4, R173, R33, 0x1 ;  /* 0x00000021ad08b211 */ /* 0x002fc800078808ff */
[----:B------:R-:W-:-:S05]  /*6540*/  @!P3 LEA.HI.X R9, R173, R15, R192, 0x1, P4 ;  /* 0x0000000fad09b211 */ /* 0x000fca00020f0cc0 */
[----:B--2---:R3:W-:Y:S04]  /*6550*/  @!P3 ST.E.128 desc[UR44][R8.64], R4 ;  /* 0x000000040800b985 */ /* 0x0047e8000c101d2c */
.L_x_13089:
[----:B------:R-:W-:Y:S05]  /*6560*/  BSYNC B0 ;  /* 0x0000000000007941 */ /* 0x000fea0003800000 */
.L_x_13088:
[----:B------:R-:W-:Y:S01]  /*6570*/  ISETP.GE.AND P3, PT, R78, 0x41, PT ;  /* 0x000000414e00780c */ /* 0x000fe20003f66270 */
[----:B--2---:R2:W4:Y:S01]  /*6580*/  SHFL.IDX PT, R15, R14, 0x1, 0x1c1f ;  /* 0x003c1f000e0f7f89 */ /* 0x00452200000e0000 */
[----:B------:R-:W-:Y:S03]  /*6590*/  BSSY B0, `(.L_x_13090) ;  /* 0x000002d000007945 */ /* 0x000fe60003800000 */
[----:B0-----:R-:W0:Y:S08]  /*65a0*/  SHFL.IDX PT, R13, R13, 0x1, 0x1c1f ;  /* 0x003c1f000d0d7f89 */ /* 0x001e3000000e0000 */
[----:B--2---:R-:W-:Y:S05]  /*65b0*/  @!P3 BRA `(.L_x_13091) ;  /* 0x0000000000a8b947 */ /* 0x004fea0003800000 */
[C---:B---3--:R-:W-:Y:S02]  /*65c0*/  LOP3.LUT R4, R68.reuse, 0x1, RZ, 0xc0, !PT ;  /* 0x0000000144047812 */ /* 0x048fe400078ec0ff */
[----:B------:R-:W-:Y:S02]  /*65d0*/  LOP3.LUT P4, RZ, R68, 0x2, RZ, 0xc0, !PT ;  /* 0x0000000244ff7812 */ /* 0x000fe4000788c0ff */
[----:B------:R-:W-:Y:S02]  /*65e0*/  ISETP.NE.U32.AND P5, PT, R4, 0x1, PT ;  /* 0x000000010400780c */ /* 0x000fe40003fa5070 */
[----:B------:R-:W-:-:S11]  /*65f0*/  PRMT R12, R51, 0x8880, RZ ;  /* 0x00008880330c7816 */ /* 0x000fd600000000ff */
[----:B------:R-:W2:Y:S01]  /*6600*/  @!P5 LDS.128 R4, [R11+0x2000] ;  /* 0x002000000b04d984 */ /* 0x000ea20000000c00 */
[----:B0-----:R-:W-:-:S04]  /*6610*/  @!P5 LEA R8, P3, R22, R13, 0x1 ;  /* 0x0000000d1608d211 */ /* 0x001fc800078608ff */
[----:B----4-:R-:W-:Y:S02]  /*6620*/  @!P5 LEA.HI.X R9, R22, R15, R23, 0x1, P3 ;  /* 0x0000000f1609d211 */ /* 0x010fe400018f0c17 */
[----:B------:R-:W-:-:S03]  /*6630*/  LOP3.LUT P3, RZ, R68, 0x4, RZ, 0xc0, !PT ;  /* 0x0000000444ff7812 */ /* 0x000fc6000786c0ff */
[----:B--2---:R0:W-:Y:S04]  /*6640*/  @!P5 ST.E.128 desc[UR44][R8.64], R4 ;  /* 0x000000040800d985 */ /* 0x0041e8000c101d2c */
[----:B------:R-:W2:Y:S01]  /*6650*/  @P4 LDS.128 R4, [R10+0x2000] ;  /* 0x002000000a044984 */ /* 0x000ea20000000c00 */
[----:B0-----:R-:W-:-:S04]  /*6660*/  @P4 LEA R8, P5, R152, R13, 0x1 ;  /* 0x0000000d98084211 */ /* 0x001fc800078a08ff */
[----:B------:R-:W-:-:S05]  /*6670*/  @P4 LEA.HI.X R9, R152, R15, R157, 0x1, P5 ;  /* 0x0000000f98094211 */ /* 0x000fca00028f0c9d */
[----:B--2---:R0:W-:Y:S01]  /*6680*/  @P4 ST.E.128 desc[UR44][R8.64], R4 ;  /* 0x0000000408004985 */ /* 0x0041e2000c101d2c */
[----:B------:R-:W-:-:S03]  /*6690*/  LOP3.LUT P4, RZ, R68, 0x8, RZ, 0xc0, !PT ;  /* 0x0000000844ff7812 */ /* 0x000fc6000788c0ff */
        /* <DEDUP_REMOVED lines=19> */
[----:B------:R-:W-:-:S03]  /*67d0*/  ISETP.GT.AND P4, PT, R12, -0x1, PT ;  /* 0xffffffff0c00780c */ /* 0x000fc60003f84270 */
[----:B------:R-:W2:Y:S01]  /*67e0*/  @P3 LDS.128 R4, [R11+0xb000] ;  /* 0x00b000000b043984 */ /* 0x000ea20000000c00 */
[----:B0-----:R-:W-:-:S04]  /*67f0*/  @P3 LEA R8, P5, R174, R13, 0x1 ;  /* 0x0000000dae083211 */ /* 0x001fc800078a08ff */
[----:B------:R-:W-:-:S05]  /*6800*/  @P3 LEA.HI.X R9, R174, R15, R193, 0x1, P5 ;  /* 0x0000000fae093211 */ /* 0x000fca00028f0cc1 */
[----:B--2---:R0:W-:Y:S04]  /*6810*/  @P3 ST.E.128 desc[UR44][R8.64], R4 ;  /* 0x0000000408003985 */ /* 0x0041e8000c101d2c */
[----:B------:R-:W2:Y:S01]  /*6820*/  @!P4 LDS.128 R4, [R10+0xb000] ;  /* 0x00b000000a04c984 */ /* 0x000ea20000000c00 */
[----:B0-----:R-:W-:-:S04]  /*6830*/  @!P4 LEA R8, P3, R173, R13, 0x1 ;  /* 0x0000000dad08c211 */ /* 0x001fc800078608ff */
[----:B------:R-:W-:-:S05]  /*6840*/  @!P4 LEA.HI.X R9, R173, R15, R192, 0x1, P3 ;  /* 0x0000000fad09c211 */ /* 0x000fca00018f0cc0 */
[----:B--2---:R2:W-:Y:S04]  /*6850*/  @!P4 ST.E.128 desc[UR44][R8.64], R4 ;  /* 0x000000040800c985 */ /* 0x0045e8000c101d2c */
.L_x_13091:
[----:B------:R-:W-:Y:S05]  /*6860*/  BSYNC B0 ;  /* 0x0000000000007941 */ /* 0x000fea0003800000 */
.L_x_13090:
[----:B------:R-:W-:Y:S01]  /*6870*/  @!PT LDS RZ, [RZ] ;  /* 0x00000000fffff984 */ /* 0x000fe20000000800 */
[----:B------:R-:W-:Y:S01]  /*6880*/  @!PT LDS RZ, [RZ] ;  /* 0x00000000fffff984 */ /* 0x000fe20000000800 */
[----:B------:R-:W-:Y:S01]  /*6890*/  @!PT LDS RZ, [RZ] ;  /* 0x00000000fffff984 */ /* 0x000fe20000000800 */
[----:B------:R-:W-:Y:S01]  /*68a0*/  @!PT LDS RZ, [RZ] ;  /* 0x00000000fffff984 */ /* 0x000fe20000000800 */
[----:B------:R5:W-:Y:S06]  /*68b0*/  MEMBAR.ALL.CTA ;  /* 0x0000000000007992 */ /* 0x000bec0000008000 */
[----:B-----5:R-:W5:Y:S01]  /*68c0*/  FENCE.VIEW.ASYNC.S ;  /* 0x00000000000073c6 */ /* 0x020f620000000000 */
[----:B------:R-:W-:Y:S02]  /*68d0*/  @!P0 VIADD R69, R69, 0x324c0 ;  /* 0x000324c045458836 */ /* 0x000fe40000000000 */
[----:B------:R-:W-:-:S03]  /*68e0*/  VIADD R153, R153, 0x1 ;  /* 0x0000000199997836 */ /* 0x000fc60000000000 */
[----:B------:R-:W-:Y:S01]  /*68f0*/  @!P0 PRMT R69, RZ, 0x654, R69 ;  /* 0x00000654ff458816 */ /* 0x000fe20000000045 */
[----:B-----5:R0:W-:Y:S06]  /*6900*/  BAR.SYNC.DEFER_BLOCKING R54, 0x80 ;  /* 0x000200360000751d */ /* 0x0201ec0000010000 */
[----:B------:R0:W-:Y:S01]  /*6910*/  @!P0 SYNCS.ARRIVE.TRANS64.RED.A1T0 RZ, [R69+URZ], RZ ;  /* 0x000000ff45ff89a7 */ /* 0x0001e2000810043f */
[----:B------:R-:W-:-:S04]  /*6920*/  ISETP.NE.AND P0, PT, R153, 0x2, PT ;  /* 0x000000029900780c */ /* 0x000fc80003f05270 */
[----:B--23--:R-:W-:Y:S02]  /*6930*/  SEL R4, RZ, 0x1, P0 ;  /* 0x00000001ff047807 */ /* 0x00cfe40000000000 */
[----:B------:R-:W-:Y:S02]  /*6940*/  SEL R153, R153, RZ, P0 ;  /* 0x000000ff99997207 */ /* 0x000fe40000000000 */
[----:B------:R-:W-:Y:S01]  /*6950*/  LOP3.LUT R159, R159, R4, RZ, 0x3c, !PT ;  /* 0x000000049f9f7212 */ /* 0x000fe200078e3cff */
[----:B0-----:R-:W-:Y:S06]  /*6960*/  @P2 BRA `(.L_x_13092) ;  /* 0xffffffc400282947 */ /* 0x001fec000383ffff */
[----:B------:R-:W0:Y:S01]  /*6970*/  S2R R5, SR_TID.X ;  /* 0x0000000000057919 */ /* 0x000e220000002100 */
[----:B------:R-:W-:Y:S02]  /*6980*/  PLOP3.LUT P0, PT, PT, PT, PT, 0x8, 0x0 ;  /* 0x000000000000781c */ /* 0x000fe40003f0e170 */
[----:B0-----:R-:W-:-:S04]  /*6990*/  SHF.R.U32.HI R5, RZ, 0x7, R5 ;  /* 0x00000007ff057819 */ /* 0x001fc80000011605 */
[----:B------:R-:W-:-:S13]  /*69a0*/  ISETP.NE.AND P3, PT, R5, 0x1, PT ;  /* 0x000000010500780c */ /* 0x000fda0003f65270 */
[----:B------:R-:W-:Y:S05]  /*69b0*/  @!P3 WARPSYNC.ALL ;  /* 0x000000000000b948 */ /* 0x000fea0003800000 */
[----:B------:R-:W-:Y:S06]  /*69c0*/  @!P3 BAR.ARV 0x9, 0x100 ;  /* 0x024400000000bb1d */ /* 0x000fec0000002000 */
.L_x_13032:
[----:B------:R-:W0:Y:S01]  /*69d0*/  S2R R3, SR_SWINHI ;  /* 0x0000000000037919 */ /* 0x000e220000002f00 */
[----:B------:R-:W2:Y:S01]  /*69e0*/  LDC R13, c[0x0][0x448] ;  /* 0x00011200ff0d7b82 */ /* 0x000ea20000000800 */
[----:B------:R-:W-:Y:S01]  /*69f0*/  IMAD.U32 R6, RZ, RZ, UR38 ;  /* 0x00000026ff067e24 */ /* 0x000fe2000f8e00ff */
[----:B------:R-:W-:Y:S01]  /*6a00*/  MOV R26, 0x100 ;  /* 0x00000100001a7802 */ /* 0x000fe20000000f00 */
[----:B------:R-:W-:Y:S01]  /*6a10*/  IMAD.MOV.U32 R7, RZ, RZ, 0x80 ;  /* 0x00000080ff077424 */ /* 0x000fe200078e00ff */
[----:B------:R-:W-:Y:S01]  /*6a20*/  STL [R1+0x50], R97 ;  /* 0x0000506101007387 */ /* 0x000fe20000100800 */
[----:B------:R-:W-:Y:S02]  /*6a30*/  IMAD.U32 R24, RZ, RZ, UR38 ;  /* 0x00000026ff187e24 */ /* 0x000fe4000f8e00ff */
[----:B------:R-:W-:Y:S01]  /*6a40*/  IMAD.MOV.U32 R25, RZ, RZ, 0x80 ;  /* 0x00000080ff197424 */ /* 0x000fe200078e00ff */
[----:B------:R-:W3:Y:S01]  /*6a50*/  LDC R14, c[0x0][0xa80] ;  /* 0x0002a000ff0e7b82 */ /* 0x000ee20000000800 */
[----:B------:R1:W-:Y:S01]  /*6a60*/  STL.64 [R1+0x28], R6 ;  /* 0x0000280601007387 */ /* 0x0003e20000100a00 */
[----:B------:R-:W-:-:S03]  /*6a70*/  IMAD.U32 R72, RZ, RZ, UR37 ;  /* 0x00000025ff487e24 */ /* 0x000fc6000f8e00ff */
[----:B------:R-:W-:Y:S04]  /*6a80*/  STL.64 [R1+0x30], R26 ;  /* 0x0000301a01007387 */ /* 0x000fe80000100a00 */
[----:B------:R-:W-:Y:S04]  /*6a90*/  STL.128 [R1], R24 ;  /* 0x0000001801007387 */ /* 0x000fe80000100c00 */
[----:B------:R-:W-:Y:S04]  /*6aa0*/  STL.128 [R1+0x210], RZ ;  /* 0x000210ff01007387 */ /* 0x000fe80000100c00 */
[----:B------:R-:W-:Y:S04]  /*6ab0*/  STL.128 [R1+0x220], RZ ;  /* 0x000220ff01007387 */ /* 0x000fe80000100c00 */
[----:B------:R-:W-:Y:S01]  /*6ac0*/  STL.128 [R1+0x240], RZ ;  /* 0x000240ff01007387 */ /* 0x000fe20000100c00 */
[----:B------:R-:W-:-:S02]  /*6ad0*/  MOV R4, R2 ;  /* 0x0000000200047202 */ /* 0x000fc40000000f00 */
[----:B0-----:R-:W-:Y:S01]  /*6ae0*/  MOV R5, R3 ;  /* 0x0000000300057202 */ /* 0x001fe20000000f00 */
[----:B---3--:R-:W-:Y:S01]  /*6af0*/  STL [R1+0x230], R14 ;  /* 0x0002300e01007387 */ /* 0x008fe20000100800 */
[C---:B------:R-:W-:Y:S02]  /*6b00*/  IADD3 R8, P1, R4.reuse, 0x32430, RZ ;  /* 0x0003243004087810 */ /* 0x040fe40007f3e0ff */
[C---:B------:R-:W-:Y:S01]  /*6b10*/  IADD3 R3, P3, R4.reuse, 0x32450, RZ ;  /* 0x0003245004037810 */ /* 0x040fe20007f7e0ff */
[----:B------:R-:W-:Y:S01]  /*6b20*/  STL.128 [R1+0x250], RZ ;  /* 0x000250ff01007387 */ /* 0x000fe20000100c00 */
[C---:B------:R-:W-:Y:S01]  /*6b30*/  IADD3 R0, P4, R4.reuse, 0x32460, RZ ;  /* 0x0003246004007810 */ /* 0x040fe20007f9e0ff */
[--C-:B------:R-:W-:Y:S01]  /*6b40*/  IMAD.X R9, RZ, RZ, R5.reuse, P1 ;  /* 0x000000ffff097224 */ /* 0x100fe200008e0605 */
[----:B--2---:R-:W-:Y:S01]  /*6b50*/  ISETP.NE.AND P1, PT, R13, 0x1, PT ;  /* 0x000000010d00780c */ /* 0x004fe20003f25270 */
[--C-:B------:R-:W-:Y:S01]  /*6b60*/  IMAD.X R12, RZ, RZ, R5.reuse, P3 ;  /* 0x000000ffff0c7224 */ /* 0x100fe200018e0605 */
[----:B------:R-:W-:Y:S01]  /*6b70*/  IADD3 R10, P2, R4, 0x32440, RZ ;  /* 0x00032440040a7810 */ /* 0x000fe20007f5e0ff */
[----:B-1----:R-:W-:Y:S01]  /*6b80*/  IMAD.X R7, RZ, RZ, R5, P4 ;  /* 0x000000ffff077224 */ /* 0x002fe200020e0605 */
[----:B------:R-:W-:Y:S01]  /*6b90*/  STL.64 [R1+0x18], R8 ;  /* 0x0000180801007387 */ /* 0x000fe20000100a00 */
[----:B------:R-:W-:Y:S01]  /*6ba0*/  IMAD.MOV.U32 R4, RZ, RZ, R3 ;  /* 0x000000ffff047224 */ /* 0x000fe200078e0003 */
[----:B------:R-:W-:Y:S01]  /*6bb0*/  IADD3 R72, P3, R72, 0x50, RZ ;  /* 0x0000005048487810 */ /* 0x000fe20007f7e0ff */
[----:B------:R-:W-:Y:S01]  /*6bc0*/  IMAD.X R11, RZ, RZ, R5, P2 ;  /* 0x000000ffff0b7224 */ /* 0x000fe200010e0605 */
[----:B------:R-:W-:Y:S01]  /*6bd0*/  STL.128 [R1+0x260], RZ ;  /* 0x000260ff01007387 */ /* 0x000fe20000100c00 */
[----:B------:R-:W-:-:S02]  /*6be0*/  IMAD.MOV.U32 R5, RZ, RZ, R12 ;  /* 0x000000ffff057224 */ /* 0x000fc400078e000c */
[----:B------:R-:W-:Y:S01]  /*6bf0*/  IMAD.MOV.U32 R6, RZ, RZ, R0 ;  /* 0x000000ffff067224 */ /* 0x000fe200078e0000 */
[----:B------:R-:W-:Y:S01]  /*6c00*/  STL.64 [R1+0x20], R10 ;  /* 0x0000200a01007387 */ /* 0x000fe20000100a00 */
[----:B------:R-:W0:Y:S01]  /*6c10*/  @P1 LDC R3, c[0x0][0x44c] ;  /* 0x00011300ff031b82 */ /* 0x000e220000000800 */
[----:B------:R-:W-:Y:S02]  /*6c20*/  VIADD R0, R209, 0x7f ;  /* 0x0000007fd1007836 */ /* 0x000fe40000000000 */
        /* <DEDUP_REMOVED lines=16> */
[----:B------:R-:W-:Y:S01]  /*6d30*/  IMAD.IADD R3, R225, 0x1, R0 ;  /* 0x00000001e1037824 */ /* 0x000fe200078e0200 */
[----:B0-----:R-:W-:Y:S02]  /*6d40*/  ISETP.GE.AND P2, PT, R5, 0x1, PT ;  /* 0x000000010500780c */ /* 0x001fe40003f46270 */
        /* <DEDUP_REMOVED lines=24> */
.L_x_13093:
        /* <DEDUP_REMOVED lines=14> */
.L_x_13096:
[----:B------:R-:W-:-:S13]  /*6fb0*/  ISETP.NE.AND P0, PT, R5, 0x1, PT ;  /* 0x000000010500780c */ /* 0x000fda0003f05270 */
[----:B------:R-:W0:Y:S02]  /*6fc0*/  @P0 LDC.64 R6, c[0x0][0xae0] ;  /* 0x0002b800ff060b82 */ /* 0x000e240000000a00 */
[----:B0-----:R-:W-:-:S05]  /*6fd0*/  @P0 IMAD.HI.U32 R6, R0, R6, RZ ;  /* 0x0000000600060227 */ /* 0x001fca00078e00ff */
[----:B------:R-:W-:-:S07]  /*6fe0*/  @P0 SHF.R.U32.HI R0, RZ, R7, R6 ;  /* 0x00000007ff000219 */ /* 0x000fce0000011606 */
.L_x_13097:
[----:B------:R-:W-:Y:S05]  /*6ff0*/  BSYNC B0 ;  /* 0x0000000000007941 */ /* 0x000fea0003800000 */
.L_x_13095:
[----:B------:R-:W-:-:S05]  /*7000*/  IMAD R3, R0, R5, R5 ;  /* 0x0000000500037224 */ /* 0x000fca00078e0205 */
[----:B------:R-:W-:-:S07]  /*7010*/  VIMNMX R4, R4, R3, PT ;  /* 0x0000000304047248 */ /* 0x000fce0003fe0100 */
.L_x_13094:
[----:B------:R-:W0:Y:S01]  /*7020*/  @P1 LDC R0, c[0x0][0x44c] ;  /* 0x00011300ff001b82 */ /* 0x000e220000000800 */
[----:B------:R-:W-:Y:S01]  /*7030*/  IADD3 R4, R4, 0x5f, RZ ;  /* 0x0000005f04047810 */ /* 0x000fe20007ffe0ff */
[----:B------:R-:W-:-:S04]  /*7040*/  ULDC UR4, c[0x0][0xad4] ;  /* 0x0002b50000047ab9 */ /* 0x000fc80000000800 */
[----:B------:R-:W-:Y:S02]  /*7050*/  IMAD.HI R4, R4, 0x2aaaaaab, RZ ;  /* 0x2aaaaaab04047827 */ /* 0x000fe400078e02ff */
[----:B------:R-:W1:Y:S03]  /*7060*/  @P1 LDC R7, c[0x0][0x450] ;  /* 0x00011400ff071b82 */ /* 0x000e660000000800 */
        /* <DEDUP_REMOVED lines=19> */
.L_x_13100:
[----:B------:R-:W-:-:S13]  /*71a0*/  ISETP.NE.AND P0, PT, R5, 0x1, PT ;  /* 0x000000010500780c */ /* 0x000fda0003f05270 */
[----:B------:R-:W0:Y:S02]  /*71b0*/  @P0 LDC.64 R6, c[0x0][0xae0] ;  /* 0x0002b800ff060b82 */ /* 0x000e240000000a00 */
[----:B0-----:R-:W-:-:S05]  /*71c0*/  @P0 IMAD.HI.U32 R6, R0, R6, RZ ;  /* 0x0000000600060227 */ /* 0x001fca00078e00ff */
[----:B------:R-:W-:-:S07]  /*71d0*/  @P0 SHF.R.U32.HI R0, RZ, R7, R6 ;  /* 0x00000007ff000219 */ /* 0x000fce0000011606 */
.L_x_13101:
[----:B------:R-:W-:Y:S05]  /*71e0*/  BSYNC B0 ;  /* 0x0000000000007941 */ /* 0x000fea0003800000 */
.L_x_13099:
[----:B------:R-:W-:-:S05]  /*71f0*/  IMAD R0, R0, R5, RZ ;  /* 0x0000000500007224 */ /* 0x000fca00078e02ff */
[----:B------:R-:W-:-:S07]  /*7200*/  VIMNMX R3, R3, R0, !PT ;  /* 0x0000000003037248 */ /* 0x000fce0007fe0100 */
.L_x_13098:
        /* <DEDUP_REMOVED lines=39> */
.L_x_13103:
[----:B------:R-:W-:Y:S05]  /*7480*/  BSYNC B0 ;  /* 0x0000000000007941 */ /* 0x000fea0003800000 */
.L_x_13102:
        /* <DEDUP_REMOVED lines=11> */
[----:B------:R-:W-:Y:S02]  /*7540*/  IADD3 R32, P0, R32, 0x88, RZ ;  /* 0x0000008820207810 */ /* 0x000fe40007f1e0ff */
[----:B------:R-:W-:Y:S02]  /*7550*/  IADD3 R19, P1, R19, 0x78, RZ ;  /* 0x0000007813137810 */ /* 0x000fe40007f3e0ff */
[----:B------:R-:W-:Y:S01]  /*7560*/  IADD3 R24, P2, R24, 0x58, RZ ;  /* 0x0000005818187810 */ /* 0x000fe20007f5e0ff */
[----:B------:R-:W-:Y:S01]  /*7570*/  IMAD.X R33, RZ, RZ, UR36, P0 ;  /* 0x00000024ff217e24 */ /* 0x000fe200080e06ff */
[----:B------:R-:W-:Y:S01]  /*7580*/  IADD3 R37, P3, R37, 0x60, RZ ;  /* 0x0000006025257810 */ /* 0x000fe20007f7e0ff */
[----:B------:R-:W-:-:S02]  /*7590*/  IMAD.X R18, RZ, RZ, UR36, P1 ;  /* 0x00000024ff127e24 */ /* 0x000fc400088e06ff */
[----:B------:R-:W-:Y:S02]  /*75a0*/  IMAD.X R25, RZ, RZ, UR36, P2 ;  /* 0x00000024ff197e24 */ /* 0x000fe400090e06ff */
[----:B------:R-:W-:Y:S01]  /*75b0*/  IMAD.X R46, RZ, RZ, UR36, P3 ;  /* 0x00000024ff2e7e24 */ /* 0x000fe200098e06ff */
[----:B0-----:R-:W-:Y:S07]  /*75c0*/  BRA.DIV UR4, `(.L_x_13105) ;  /* 0x0000033e04607947 */ /* 0x001fee000b800000 */
[----:B------:R-:W3:Y:S04]  /*75d0*/  LDL R0, [R1+0x51c] ;  /* 0x00051c0001007983 */ /* 0x000ee80000100800 */
[----:B---3--:R0:W1:Y:S02]  /*75e0*/  SHFL.IDX PT, R14, R0, RZ, 0x1f ;  /* 0x00001fff000e7589 */ /* 0x00806400000e0000 */
.L_x_13438:
[----:B01----:R-:W-:Y:S01]  /*75f0*/  LEA.HI R0, R14, R14, RZ, 0x1 ;  /* 0x0000000e0e007211 */ /* 0x003fe200078f08ff */
[C---:B------:R-:W-:Y:S01]  /*7600*/  VIADD R26, R2.reuse, 0x18400 ;  /* 0x00018400021a7836 */ /* 0x040fe20000000000 */
[----:B------:R-:W-:Y:S01]  /*7610*/  STL.128 [R1+0x90], RZ ;  /* 0x000090ff01007387 */ /* 0x000fe20000100c00 */
[----:B------:R-:W-:Y:S01]  /*7620*/  VIADD R10, R2, 0x400 ;  /* 0x00000400020a7836 */ /* 0x000fe20000000000 */
[----:B------:R-:W-:Y:S01]  /*7630*/  LOP3.LUT R3, R0, 0x7fffe, RZ, 0xc0, !PT ;  /* 0x0007fffe00037812 */ /* 0x000fe200078ec0ff */
[----:B------:R-:W-:Y:S01]  /*7640*/  IMAD.MOV.U32 R4, RZ, RZ, 0x1 ;  /* 0x00000001ff047424 */ /* 0x000fe200078e00ff */
[----:B------:R-:W-:Y:S01]  /*7650*/  STL.128 [R1+0xa0], RZ ;  /* 0x0000a0ff01007387 */ /* 0x000fe20000100c00 */
[----:B------:R-:W-:Y:S01]  /*7660*/  IMAD.MOV.U32 R5, RZ, RZ, RZ ;  /* 0x000000ffff057224 */ /* 0x000fe200078e00ff */
[----:B------:R-:W-:Y:S01]  /*7670*/  SHF.R.U32.HI R10, RZ, 0x4, R10 ;  /* 0x00000004ff0a7819 */ /* 0x000fe2000001160a */
[----:B------:R-:W-:Y:S01]  /*7680*/  IMAD.IADD R11, R14, 0x1, -R3 ;  /* 0x000000010e0b7824 */ /* 0x000fe200078e0a03 */
[----:B------:R-:W-:Y:S01]  /*7690*/  STL.128 [R1+0xb0], RZ ;  /* 0x0000b0ff01007387 */ /* 0x000fe20000100c00 */
[----:B------:R-:W-:Y:S01]  /*76a0*/  VIADD R3, R2, 0x1c400 ;  /* 0x0001c40002037836 */ /* 0x000fe20000000000 */
[----:B------:R-:W-:Y:S01]  /*76b0*/  LOP3.LUT R10, R10, 0x3fff, RZ, 0xc0, !PT ;  /* 0x00003fff0a0a7812 */ /* 0x000fe200078ec0ff */
[----:B------:R-:W-:Y:S01]  /*76c0*/  IMAD.MOV.U32 R6, RZ, RZ, 0x1 ;  /* 0x00000001ff067424 */ /* 0x000fe200078e00ff */
[----:B------:R-:W-:Y:S01]  /*76d0*/  LEA R0, R11, R26, 0xd ;  /* 0x0000001a0b007211 */ /* 0x000fe200078e68ff */
[----:B------:R-:W-:Y:S01]  /*76e0*/  IMAD.MOV.U32 R7, RZ, RZ, RZ ;  /* 0x000000ffff077224 */ /* 0x000fe200078e00ff */
[----:B------:R-:W-:Y:S01]  /*76f0*/  SHF.R.U32.HI R3, RZ, 0x4, R3 ;  /* 0x00000004ff037819 */ /* 0x000fe20000011603 */
[----:B------:R-:W-:Y:S01]  /*7700*/  IMAD.MOV.U32 R8, RZ, RZ, 0x1 ;  /* 0x00000001ff087424 */ /* 0x000fe200078e00ff */
[----:B------:R-:W-:Y:S01]  /*7710*/  STL.128 [R1+0xc0], RZ ;  /* 0x0000c0ff01007387 */ /* 0x000fe20000100c00 */
[----:B------:R-:W-:Y:S01]  /*7720*/  VIADD R11, R0, 0xa000 ;  /* 0x0000a000000b7836 */ /* 0x000fe20000000000 */
[----:B------:R-:W-:Y:S01]  /*7730*/  LOP3.LUT R3, R3, 0x3fff, RZ, 0xc0, !PT ;  /* 0x00003fff03037812 */ /* 0x000fe200078ec0ff */
[----:B------:R-:W-:Y:S01]  /*7740*/  IMAD.MOV.U32 R9, RZ, RZ, RZ ;  /* 0x000000ffff097224 */ /* 0x000fe200078e00ff */
[----:B------:R-:W-:Y:S01]  /*7750*/  SHF.R.U32.HI R0, RZ, 0x4, R0 ;  /* 0x00000004ff007819 */ /* 0x000fe20000011600 */
[----:B------:R0:W-:Y:S01]  /*7760*/  STL.128 [R1+0x60], R4 ;  /* 0x0000600401007387 */ /* 0x0001e20000100c00 */
[----:B------:R-:W-:Y:S01]  /*7770*/  SHF.R.U32.HI R11, RZ, 0x4, R11 ;  /* 0x00000004ff0b7819 */ /* 0x000fe2000001160b */
[----:B------:R-:W-:Y:S01]  /*7780*/  IMAD.U32 R34, RZ, RZ, UR37 ;  /* 0x00000025ff227e24 */ /* 0x000fe2000f8e00ff */
[----:B------:R-:W-:Y:S01]  /*7790*/  LOP3.LUT R3, R3, 0x10000, RZ, 0xfc, !PT ;  /* 0x0001000003037812 */ /* 0x000fe200078efcff */
[----:B------:R1:W-:Y:S01]  /*77a0*/  STL.64 [R1+0x70], R8 ;  /* 0x0000700801007387 */ /* 0x0003e20000100a00 */
[----:B------:R-:W-:Y:S01]  /*77b0*/  LOP3.LUT R11, R11, 0x3fff, RZ, 0xc0, !PT ;  /* 0x00003fff0b0b7812 */ /* 0x000fe200078ec0ff */
[----:B------:R-:W-:Y:S01]  /*77c0*/  IMAD.U32 R38, RZ, RZ, UR37 ;  /* 0x00000025ff267e24 */ /* 0x000fe2000f8e00ff */
[----:B------:R-:W-:Y:S01]  /*77d0*/  LOP3.LUT R0, R0, 0x3fff, RZ, 0xc0, !PT ;  /* 0x00003fff00007812 */ /* 0x000fe200078ec0ff */
[----:B------:R-:W-:Y:S01]  /*77e0*/  STL.128 [R1+0xd0], RZ ;  /* 0x0000d0ff01007387 */ /* 0x000fe20000100c00 */
[----:B------:R-:W-:Y:S01]  /*77f0*/  LOP3.LUT R11, R11, 0x10000, RZ, 0xfc, !PT ;  /* 0x000100000b0b7812 */ /* 0x000fe200078efcff */
[----:B------:R-:W-:Y:S01]  /*7800*/  IMAD.U32 R39, RZ, RZ, UR37 ;  /* 0x00000025ff277e24 */ /* 0x000fe2000f8e00ff */
[----:B------:R-:W-:Y:S01]  /*7810*/  LOP3.LUT P0, RZ, R26, 0x1bf, RZ, 0xc0, !PT ;  /* 0x000001bf1aff7812 */ /* 0x000fe2000780c0ff */
[----:B------:R-:W-:Y:S01]  /*7820*/  STL.128 [R1+0xe0], RZ ;  /* 0x0000e0ff01007387 */ /* 0x000fe20000100c00 */
[----:B------:R-:W-:Y:S01]  /*7830*/  IADD3 R34, P5, R34, 0x68, RZ ;  /* 0x0000006822227810 */ /* 0x000fe20007fbe0ff */
[----:B------:R-:W-:Y:S01]  /*7840*/  IMAD.U32 R45, RZ, RZ, UR37 ;  /* 0x00000025ff2d7e24 */ /* 0x000fe2000f8e00ff */
[----:B------:R-:W-:Y:S01]  /*7850*/  IADD3 R38, P4, R38, 0x70, RZ ;  /* 0x0000007026267810 */ /* 0x000fe20007f9e0ff */
[----:B0-----:R-:W-:Y:S01]  /*7860*/  IMAD.MOV.U32 R4, RZ, RZ, R3 ;  /* 0x000000ffff047224 */ /* 0x001fe200078e0003 */
[C---:B------:R-:W-:Y:S01]  /*7870*/  LOP3.LUT R6, R10.reuse, 0x3000000, RZ, 0xfc, !PT ;  /* 0x030000000a067812 */ /* 0x040fe200078efcff */
[----:B------:R-:W-:Y:S01]  /*7880*/  IMAD.MOV.U32 R5, RZ, RZ, 0x40000040 ;  /* 0x40000040ff057424 */ /* 0x000fe200078e00ff */
[----:B------:R-:W-:Y:S01]  /*7890*/  LOP3.LUT R10, R10, 0x10000, RZ, 0xfc, !PT ;  /* 0x000100000a0a7812 */ /* 0x000fe200078efcff */
[----:B------:R-:W-:Y:S01]  /*78a0*/  IMAD.MOV.U32 R7, RZ, RZ, 0x40000040 ;  /* 0x40000040ff077424 */ /* 0x000fe200078e00ff */
[----:B-1----:R-:W-:Y:S01]  /*78b0*/  LOP3.LUT R8, R0, 0x10000, RZ, 0xfc, !PT ;  /* 0x0001000000087812 */ /* 0x002fe200078efcff */
[----:B------:R-:W-:Y:S01]  /*78c0*/  IMAD.MOV.U32 R9, RZ, RZ, 0x40000040 ;  /* 0x40000040ff097424 */ /* 0x000fe200078e00ff */
[----:B------:R-:W-:Y:S01]  /*78d0*/  IADD3 R39, P3, R39, 0x80, RZ ;  /* 0x0000008027277810 */ /* 0x000fe20007f7e0ff */
[----:B------:R-:W-:Y:S01]  /*78e0*/  IMAD.U32 R35, RZ, RZ, UR37 ;  /* 0x00000025ff237e24 */ /* 0x000fe2000f8e00ff */
[----:B------:R0:W-:Y:S01]  /*78f0*/  STL.128 [R1+0x80], R4 ;  /* 0x0000800401007387 */ /* 0x0001e20000100c00 */
[----:B------:R-:W-:Y:S01]  /*7900*/  IMAD.U32 R41, RZ, RZ, UR37 ;  /* 0x00000025ff297e24 */ /* 0x000fe2000f8e00ff */
[----:B------:R-:W-:Y:S01]  /*7910*/  IADD3 R45, P1, R45, 0xf0, RZ ;  /* 0x000000f02d2d7810 */ /* 0x000fe20007f3e0ff */
[----:B------:R-:W-:Y:S01]  /*7920*/  IMAD.X R42, RZ, RZ, UR36, P5 ;  /* 0x00000024ff2a7e24 */ /* 0x000fe2000a8e06ff */
[----:B------:R1:W-:Y:S01]  /*7930*/  STL.64 [R1+0x78], R8 ;  /* 0x0000780801007387 */ /* 0x0003e20000100a00 */
[----:B------:R-:W-:Y:S01]  /*7940*/  IADD3 R35, P5, R35, 0xf8, RZ ;  /* 0x000000f823237810 */ /* 0x000fe20007fbe0ff */
[----:B------:R-:W-:Y:S01]  /*7950*/  BSSY B6, `(.L_x_13106) ;  /* 0x000001b000067945 */ /* 0x000fe20003800000 */
[----:B------:R-:W-:Y:S01]  /*7960*/  IADD3 R41, P2, R41, 0x90, RZ ;  /* 0x0000009029297810 */ /* 0x000fe20007f5e0ff */
[----:B------:R-:W-:-:S02]  /*7970*/  IMAD.X R48, RZ, RZ, UR36, P4 ;  /* 0x00000024ff307e24 */ /* 0x000fc4000a0e06ff */
[----:B------:R-:W-:Y:S01]  /*7980*/  IMAD.X R49, RZ, RZ, UR36, P3 ;  /* 0x00000024ff317e24 */ /* 0x000fe200098e06ff */
[----:B------:R-:W-:Y:S01]  /*7990*/  IADD3.X R40, RZ, UR36, RZ, P2, !PT ;  /* 0x00000024ff287c10 */ /* 0x000fe200097fe4ff */
[----:B------:R-:W-:Y:S02]  /*79a0*/  IMAD.X R47, RZ, RZ, UR36, P1 ;  /* 0x00000024ff2f7e24 */ /* 0x000fe400088e06ff */
[----:B------:R-:W-:Y:S02]  /*79b0*/  IMAD.X R36, RZ, RZ, UR36, P5 ;  /* 0x00000024ff247e24 */ /* 0x000fe4000a8e06ff */
[----:B0-----:R-:W-:Y:S02]  /*79c0*/  IMAD.MOV.U32 R6, RZ, RZ, R10 ;  /* 0x000000ffff067224 */ /* 0x001fe400078e000a */
[----:B------:R-:W-:-:S05]  /*79d0*/  IMAD.MOV.U32 R4, RZ, RZ, R11 ;  /* 0x000000ffff047224 */ /* 0x000fca00078e000b */
[----:B------:R1:W-:Y:S01]  /*79e0*/  STL.128 [R1+0xf0], R4 ;  /* 0x0000f00401007387 */ /* 0x0003e20000100c00 */
[----:B------:R-:W-:Y:S05]  /*79f0*/  @!P0 BRA `(.L_x_13107) ;  /* 0x0000000000408947 */ /* 0x000fea0003800000 */
[----:B------:R-:W-:Y:S01]  /*7a00*/  MOV R14, 0x0 ;  /* 0x00000000000e7802 */ /* 0x000fe20000000f00 */
[----:B------:R-:W-:Y:S01]  /*7a10*/  ULDC.64 UR4, c[0x4][0xf0] ;  /* 0x01003c0000047ab9 */ /* 0x000fe20000000a00 */
[----:B------:R-:W-:Y:S01]  /*7a20*/  ULDC.64 UR6, c[0x4][0xf8] ;  /* 0x01003e0000067ab9 */ /* 0x000fe20000000a00 */
[----:B-1----:R-:W-:Y:S02]  /*7a30*/  IMAD.U32 R4, RZ, RZ, UR4 ;  /* 0x00000004ff047e24 */ /* 0x002fe4000f8e00ff */
[----:B------:R-:W-:Y:S01]  /*7a40*/  IMAD.U32 R5, RZ, RZ, UR5 ;  /* 0x00000005ff057e24 */ /* 0x000fe2000f8e00ff */
[----:B----4-:R-:W0:Y:S01]  /*7a50*/  LDC.64 R14, c[0x4][R14] ;  /* 0x010000000e0e7b82 */ /* 0x010e220000000a00 */
        /* <DEDUP_REMOVED lines=9> */
[----:B0-2--5:R-:W-:Y:S05]  /*7af0*/  CALL.ABS.NOINC R14 ;  /* 0x000000000e007343 */ /* 0x025fea0003c00000 */
.L_x_13107:
[----:B------:R-:W-:Y:S05]  /*7b00*/  BSYNC B6 ;  /* 0x0000000000067941 */ /* 0x000fea0003800000 */
.L_x_13106:
[----:B------:R-:W0:Y:S01]  /*7b10*/  LDC.64 R10, c[0x0][0xad0] ;  /* 0x0002b400ff0a7b82 */ /* 0x000e220000000a00 */
[----:B------:R-:W3:Y:S01]  /*7b20*/  S2R R27, SR_TID.X ;  /* 0x00000000001b7919 */ /* 0x000ee20000002100 */
[----:B------:R-:W-:Y:S02]  /*7b30*/  UIADD3 UR5, UP0, UR37, 0x100, URZ ;  /* 0x0000010025057890 */ /* 0x000fe4000ff1e03f */
[----:B------:R-:W-:Y:S01]  /*7b40*/  IMAD.U32 R54, RZ, RZ, UR37 ;  /* 0x00000025ff367e24 */ /* 0x000fe2000f8e00ff */
[----:B------:R-:W-:Y:S01]  /*7b50*/  STL.64 [R1+0x110], R24 ;  /* 0x0001101801007387 */ /* 0x000fe20000100a00 */
[----:B------:R-:W-:Y:S01]  /*7b60*/  UIADD3.X UR6, URZ, UR36, URZ, UP0, !UPT ;  /* 0x000000243f067290 */ /* 0x000fe200087fe43f */
[----:B------:R-:W-:Y:S01]  /*7b70*/  IMAD.U32 R3, RZ, RZ, UR37 ;  /* 0x00000025ff037e24 */ /* 0x000fe2000f8e00ff */
[----:B----4-:R-:W4:Y:S01]  /*7b80*/  LDC.64 R14, c[0x0][0xad8] ;  /* 0x0002b600ff0e7b82 */ /* 0x010f220000000a00 */
[----:B------:R-:W-:Y:S01]  /*7b90*/  UIADD3 UR4, UP0, UR37, 0x14c, URZ ;  /* 0x0000014c25047890 */ /* 0x000fe2000ff1e03f */
[----:B-1----:R-:W-:Y:S01]  /*7ba0*/  IMAD.U32 R8, RZ, RZ, UR5 ;  /* 0x00000005ff087e24 */ /* 0x002fe2000f8e00ff */
[----:B------:R-:W-:Y:S01]  /*7bb0*/  STL.64 [R1+0x100], R204 ;  /* 0x000100cc01007387 */ /* 0x000fe20000100a00 */
[----:B------:R-:W-:Y:S01]  /*7bc0*/  IMAD.U32 R9, RZ, RZ, UR6 ;  /* 0x00000006ff097e24 */ /* 0x000fe2000f8e00ff */
[----:B------:R-:W-:Y:S01]  /*7bd0*/  UIADD3.X UR5, URZ, UR36, URZ, UP0, !UPT ;  /* 0x000000243f057290 */ /* 0x000fe200087fe43f */
[----:B------:R-:W-:Y:S01]  /*7be0*/  IMAD.U32 R43, RZ, RZ, UR37 ;  /* 0x00000025ff2b7e24 */ /* 0x000fe2000f8e00ff */
[----:B------:R-:W-:Y:S01]  /*7bf0*/  STL.U8 [R1+0x118], RZ ;  /* 0x000118ff01007387 */ /* 0x000fe20000100000 */
[----:B------:R-:W1:Y:S01]  /*7c00*/  LDC.64 R20, c[0x0][0xae0] ;  /* 0x0002b800ff147b82 */ /* 0x000e620000000a00 */
[----:B------:R-:W-:Y:S01]  /*7c10*/  IMAD.U32 R12, RZ, RZ, UR4 ;  /* 0x00000004ff0c7e24 */ /* 0x000fe2000f8e00ff */
[----:B------:R-:W-:Y:S01]  /*7c20*/  ULDC UR4, c[0x0][0x3f4] ;  /* 0x0000fd0000047ab9 */ /* 0x000fe20000000800 */
[----:B------:R2:W-:Y:S01]  /*7c30*/  STL.64 [R1+0x108], R8 ;  /* 0x0001080801007387 */ /* 0x0005e20000100a00 */
[----:B------:R-:W-:Y:S01]  /*7c40*/  IMAD.U32 R13, RZ, RZ, UR5 ;  /* 0x00000005ff0d7e24 */ /* 0x000fe2000f8e00ff */
[----:B------:R-:W-:-:S02]  /*7c50*/  ISETP.LT.AND P0, PT, RZ, UR4, PT ;  /* 0x00000004ff007c0c */ /* 0x000fc4000bf01270 */
[----:B------:R-:W-:Y:S01]  /*7c60*/  IADD3 R54, P2, R54, 0x118, RZ ;  /* 0x0000011836367810 */ /* 0x000fe20007f5e0ff */
[----:B------:R-:W1:Y:S01]  /*7c70*/  LDC R6, c[0x0][0x450] ;  /* 0x00011400ff067b82 */ /* 0x000e620000000800 */
[----:B0-----:R-:W-:Y:S01]  /*7c80*/  IMAD.MOV.U32 R30, RZ, RZ, R11 ;  /* 0x000000ffff1e7224 */ /* 0x001fe200078e000b */
[----:B------:R-:W-:Y:S01]  /*7c90*/  MOV R7, R10 ;  /* 0x0000000a00077202 */ /* 0x000fe20000000f00 */
[----:B------:R-:W-:Y:S01]  /*7ca0*/  STL.64 [R1+0x150], R12 ;  /* 0x0001500c01007387 */ /* 0x000fe20000100a00 */
[----:B------:R-:W-:Y:S01]  /*7cb0*/  IADD3 R43, P4, R43, 0x150, RZ ;  /* 0x000001502b2b7810 */ /* 0x000fe20007f9e0ff */
[----:B------:R-:W-:Y:S02]  /*7cc0*/  IMAD.X R55, RZ, RZ, UR36, P2 ;  /* 0x00000024ff377e24 */ /* 0x000fe400090e06ff */
[----:B--2---:R-:W-:Y:S01]  /*7cd0*/  IMAD.MOV.U32 R8, RZ, RZ, RZ ;  /* 0x000000ffff087224 */ /* 0x004fe200078e00ff */
[----:B------:R-:W0:Y:S01]  /*7ce0*/  LDC.64 R4, c[0x0][0x448] ;  /* 0x00011200ff047b82 */ /* 0x000e220000000a00 */
[----:B----4-:R-:W-:-:S02]  /*7cf0*/  IMAD.MOV.U32 R9, RZ, RZ, R15 ;  /* 0x000000ffff097224 */ /* 0x010fc400078e000f */
[----:B---3--:R-:W-:Y:S02]  /*7d00*/  VIADD R0, R27, 0xffffff80 ;  /* 0xffffff801b007836 */ /* 0x008fe40000000000 */
[----:B------:R-:W-:Y:S02]  /*7d10*/  IMAD.MOV.U32 R31, RZ, RZ, R14 ;  /* 0x000000ffff1f7224 */ /* 0x000fe400078e000e */
[----:B------:R-:W-:Y:S01]  /*7d20*/  IMAD.X R51, RZ, RZ, UR36, P4 ;  /* 0x00000024ff337e24 */ /* 0x000fe2000a0e06ff */
[----:B------:R-:W-:Y:S01]  /*7d30*/  STL [R1+0x4a0], R0 ;  /* 0x0004a00001007387 */ /* 0x000fe20000100800 */
[----:B-1----:R-:W-:Y:S02]  /*7d40*/  IMAD.MOV.U32 R10, RZ, RZ, R20 ;  /* 0x000000ffff0a7224 */ /* 0x002fe400078e0014 */
[----:B------:R-:W-:Y:S01]  /*7d50*/  IMAD.MOV.U32 R11, RZ, RZ, R21 ;  /* 0x000000ffff0b7224 */ /* 0x000fe200078e0015 */
[----:B------:R1:W-:Y:S04]  /*7d60*/  STL [R1+0x11c], R0 ;  /* 0x00011c0001007387 */ /* 0x0003e80000100800 */
[----:B------:R-:W-:Y:S04]  /*7d70*/  STL.128 [R1+0x130], R8 ;  /* 0x0001300801007387 */ /* 0x000fe80000100c00 */
[----:B------:R2:W-:Y:S01]  /*7d80*/  STL.128 [R1+0x120], R28 ;  /* 0x0001201c01007387 */ /* 0x0005e20000100c00 */
[----:B-1----:R-:W-:-:S03]  /*7d90*/  IMAD.U32 R0, RZ, RZ, UR37 ;  /* 0x00000025ff007e24 */ /* 0x002fc6000f8e00ff */
[----:B0-----:R0:W-:Y:S02]  /*7da0*/  STL.128 [R1+0x140], R4 ;  /* 0x0001400401007387 */ /* 0x0011e40000100c00 */
[----:B--2---:R-:W-:Y:S02]  /*7db0*/  IADD3 R29, P1, R0, 0x11c, RZ ;  /* 0x0000011c001d7810 */ /* 0x004fe40007f3e0ff */
[----:B------:R-:W-:-:S03]  /*7dc0*/  IADD3 R30, P3, R3, 0x108, RZ ;  /* 0x00000108031e7810 */ /* 0x000fc60007f7e0ff */
[----:B------:R-:W-:Y:S02]  /*7dd0*/  IMAD.X R31, RZ, RZ, UR36, P1 ;  /* 0x00000024ff1f7e24 */ /* 0x000fe400088e06ff */
[----:B------:R-:W-:Y:S01]  /*7de0*/  IMAD.X R50, RZ, RZ, UR36, P3 ;  /* 0x00000024ff327e24 */ /* 0x000fe200098e06ff */
[----:B------:R-:W-:Y:S07]  /*7df0*/  @P0 BRA `(.L_x_13108) ;  /* 0x0000000000400947 */ /* 0x000fee0003800000 */
        /* <DEDUP_REMOVED lines=10> */
.L_x_13111:
[----:B--2---:R2:W3:Y:S02]  /*7ea0*/  SYNCS.PHASECHK.TRANS64.TRYWAIT P0, [R2+URZ+0x32400], R3 ;  /* 0x03240003020075a7 */ /* 0x0044e4000800017f */
[----:B---3--:R-:W-:Y:S05]  /*7eb0*/  @!P0 NANOSLEEP.SYNCS 0x989680 ;  /* 0x009896800000895d */ /* 0x008fea0003900000 */
[----:B------:R-:W3:Y:S02]  /*7ec0*/  @!P0 SYNCS.PHASECHK.TRANS64 P0, [R2+URZ+0x32400], R3 ;  /* 0x03240003020085a7 */ /* 0x000ee4000800007f */
[----:B---3--:R-:W-:Y:S05]  /*7ed0*/  @!P0 BRA `(.L_x_13111) ;  /* 0xfffffffc00f08947 */ /* 0x008fea000383ffff */
.L_x_13110:
[----:B------:R-:W-:Y:S05]  /*7ee0*/  BSYNC B0 ;  /* 0x0000000000007941 */ /* 0x000fea0003800000 */
.L_x_13109:
[----:B------:R-:W-:Y:S05]  /*7ef0*/  BRA `(.L_x_13112) ;  /* 0x0000002c00007947 */ /* 0x000fea0003800000 */
.L_x_13108:
[----:B------:R-:W-:Y:S01]  /*7f00*/  LOP3.LUT P0, RZ, R26, 0x3ff, RZ, 0xc0, !PT ;  /* 0x000003ff1aff7812 */ /* 0x000fe2000780c0ff */
[----:B------:R-:W-:Y:S01]  /*7f10*/  ULDC.64 UR6, c[0x0][0x408] ;  /* 0x0001020000067ab9 */ /* 0x000fe20000000a00 */
[----:B-----5:R-:W-:Y:S01]  /*7f20*/  SHF.R.S32.HI R0, RZ, 0x1f, R44 ;  /* 0x0000001fff007819 */ /* 0x020fe2000001142c */
[----:B------:R-:W-:Y:S01]  /*7f30*/  ULDC.64 UR4, c[0x0][0x3f8] ;  /* 0x0000fe0000047ab9 */ /* 0x000fe20000000a00 */
[----:B------:R-:W-:Y:S01]  /*7f40*/  IMAD.WIDE.U32 R26, R44, UR6, RZ ;  /* 0x000000062c1a7c25 */ /* 0x000fe2000f8e00ff */
[----:B------:R-:W-:Y:S03]  /*7f50*/  BSSY B6, `(.L_x_13113) ;  /* 0x0000019000067945 */ /* 0x000fe60003800000 */
[C---:B0-----:R-:W-:Y:S02]  /*7f60*/  IMAD R5, R0.reuse, UR6, RZ ;  /* 0x0000000600057c24 */ /* 0x041fe4000f8e02ff */
[----:B------:R-:W-:-:S02]  /*7f70*/  IMAD R3, R0, UR4, RZ ;  /* 0x0000000400037c24 */ /* 0x000fc4000f8e02ff */
[C---:B------:R-:W-:Y:S02]  /*7f80*/  IMAD R5, R44.reuse, UR7, R5 ;  /* 0x000000072c057c24 */ /* 0x040fe4000f8e0205 */
[----:B------:R-:W-:-:S03]  /*7f90*/  IMAD.WIDE.U32 R24, R44, UR4, RZ ;  /* 0x000000042c187c25 */ /* 0x000fc6000f8e00ff */
[----:B------:R-:W-:Y:S01]  /*7fa0*/  IADD3 R57, R5, R27, RZ ;  /* 0x0000001b05397210 */ /* 0x000fe20007ffe0ff */
[----:B------:R-:W-:-:S04]  /*7fb0*/  IMAD R3, R44, UR5, R3 ;  /* 0x000000052c037c24 */ /* 0x000fc8000f8e0203 */
        /* <DEDUP_REMOVED lines=18> */
.L_x_13114:
[----:B------:R-:W-:Y:S05]  /*80e0*/  BSYNC B6 ;  /* 0x0000000000067941 */ /* 0x000fea0003800000 */
.L_x_13113:
        /* <DEDUP_REMOVED lines=39> */
.L_x_13444:
        /* <DEDUP_REMOVED lines=10> */
[----:B-1----:R-:W-:Y:S01]  /*8400*/  MOV R5, R3 ;  /* 0x0000000300057202 */ /* 0x002fe20000000f00 */
[----:B--2---:R-:W-:Y:S01]  /*8410*/  IMAD.MOV.U32 R4, RZ, RZ, R6 ;  /* 0x000000ffff047224 */ /* 0x004fe200078e0006 */
[----:B------:R-:W-:Y:S02]  /*8420*/  ISETP.GE.AND P2, PT, R154, UR4, PT ;  /* 0x000000049a007c0c */ /* 0x000fe4000bf46270 */
[----:B------:R-:W-:Y:S02]  /*8430*/  CS2R R52, SRZ ;  /* 0x0000000000347805 */ /* 0x000fe4000001ff00 */
[----:B------:R-:W-:-:S09]  /*8440*/  ISETP.GE.AND P3, PT, R164, UR4, PT ;  /* 0x00000004a4007c0c */ /* 0x000fd2000bf66270 */
        /* <DEDUP_REMOVED lines=16> */
.L_x_13119:
[----:B------:R-:W-:Y:S05]  /*8550*/  BSYNC B1 ;  /* 0x0000000000017941 */ /* 0x000fea0003800000 */
.L_x_13118:
[----:B-1---5:R-:W-:Y:S01]  /*8560*/  IMAD.MOV.U32 R3, RZ, RZ, R24 ;  /* 0x000000ffff037224 */ /* 0x022fe200078e0018 */
[----:B------:R-:W-:Y:S01]  /*8570*/  UMOV UR4, 0xffffffff ;  /* 0xffffffff00047882 */ /* 0x000fe20000000000 */
[----:B------:R-:W-:Y:S01]  /*8580*/  IMAD.MOV.U32 R4, RZ, RZ, R25 ;  /* 0x000000ffff047224 */ /* 0x000fe200078e0019 */
[----:B------:R-:W-:Y:S01]  /*8590*/  CS2R R20, SRZ ;  /* 0x0000000000147805 */ /* 0x000fe2000001ff00 */
[----:B------:R-:W-:Y:S02]  /*85a0*/  IMAD.MOV.U32 R5, RZ, RZ, R52 ;  /* 0x000000ffff057224 */ /* 0x000fe400078e0034 */
        /* <DEDUP_REMOVED lines=9> */
[----:B------:R-:W-:-:S04]  /*8640*/  PRMT R63, R63, 0x5410, R5 ;  /* 0x000054103f3f7816 */ /* 0x000fc80000000005 */
[----:B------:R-:W-:Y:S01]  /*8650*/  PRMT R69, R3, 0x5410, R6 ;  /* 0x0000541003457816 */ /* 0x000fe20000000006 */
[----:B------:R-:W-:Y:S06]  /*8660*/  BRA.DIV UR4, `(.L_x_13120) ;  /* 0x0000032e04d47947 */ /* 0x000fec000b800000 */
[----:B------:R1:W2:Y:S04]  /*8670*/  SHFL.IDX PT, R3, R44, 0x1, 0x1c1f ;  /* 0x003c1f002c037f89 */ /* 0x0002a800000e0000 */
[----:B------:R1:W0:Y:S04]  /*8680*/  SHFL.IDX PT, R6, R10, 0x1, 0x1c1f ;  /* 0x003c1f000a067f89 */ /* 0x00022800000e0000 */
[----:B---3--:R1:W3:Y:S04]  /*8690*/  SHFL.IDX PT, R7, R59, 0x1, 0x1c1f ;  /* 0x003c1f003b077f89 */ /* 0x0082e800000e0000 */
[----:B------:R1:W0:Y:S02]  /*86a0*/  SHFL.IDX PT, R14, R58, 0x1, 0x1c1f ;  /* 0x003c1f003a0e7f89 */ /* 0x00022400000e0000 */
.L_x_13450:
[----:B------:R-:W5:Y:S01]  /*86b0*/  LDL R5, [R1+0x204] ;  /* 0x0002040001057983 */ /* 0x000f620000100800 */
[----:B------:R-:W-:Y:S01]  /*86c0*/  VIADD R0, R0, 0x40 ;  /* 0x0000004000007836 */ /* 0x000fe20000000000 */
[----:B------:R-:W-:Y:S01]  /*86d0*/  BSSY B1, `(.L_x_13121) ;  /* 0x0000022000017945 */ /* 0x000fe20003800000 */
[----:B01----:R-:W-:Y:S02]  /*86e0*/  CS2R R10, SRZ ;  /* 0x00000000000a7805 */ /* 0x003fe4000001ff00 */
        /* <DEDUP_REMOVED lines=10> */
[----:B------:R-:W-:Y:S01]  /*8790*/  IMAD.MOV.U32 R4, RZ, RZ, R6 ;  /* 0x000000ffff047224 */ /* 0x000fe200078e0006 */
[----:B------:R-:W-:Y:S01]  /*87a0*/  ISETP.GE.AND P2, PT, R154, UR4, PT ;  /* 0x000000049a007c0c */ /* 0x000fe2000bf46270 */
[----:B--2---:R-:W-:Y:S01]  /*87b0*/  IMAD.MOV.U32 R5, RZ, RZ, R3 ;  /* 0x000000ffff057224 */ /* 0x004fe200078e0003 */
[----:B------:R-:W-:Y:S02]  /*87c0*/  ISETP.GE.AND P3, PT, R164, UR4, PT ;  /* 0x00000004a4007c0c */ /* 0x000fe4000bf66270 */
[----:B------:R-:W-:Y:S01]  /*87d0*/  CS2R R10, SRZ ;  /* 0x00000000000a7805 */ /* 0x000fe2000001ff00 */
[----:B------:R-:W-:-:S08]  /*87e0*/  IMAD.MOV.U32 R8, RZ, RZ, R14 ;  /* 0x000000ffff087224 */ /* 0x000fd000078e000e */
[----:B------:R-:W-:Y:S02]  /*87f0*/  @!P2 IMAD.WIDE R4, R154, 0x2, R4 ;  /* 0x000000029a04a825 */ /* 0x000fe400078e0204 */
[----:B------:R-:W-:-:S03]  /*8800*/  @!P3 SHF.L.U32 R9, R164, 0x1, RZ ;  /* 0x00000001a409b819 */ /* 0x000fc600000006ff */
[----:B------:R0:W5:Y:S01]  /*8810*/  @!P2 LD.E.64 R10, desc[UR44][R4.64] ;  /* 0x0000002c040aa980 */ /* 0x000162000c101b00 */
[----:B------:R-:W-:Y:S02]  /*8820*/  CS2R R12, SRZ ;  /* 0x00000000000c7805 */ /* 0x000fe4000001ff00 */
[----:B------:R-:W-:Y:S02]  /*8830*/  CS2R R20, SRZ ;  /* 0x0000000000147805 */ /* 0x000fe4000001ff00 */
[-C--:B0-----:R-:W-:Y:S02]  /*8840*/  @!P3 IADD3 R4, P0, R6, R9.reuse, RZ ;  /* 0x000000090604b210 */ /* 0x081fe40007f1e0ff */
[----:B------:R-:W-:Y:S01]  /*8850*/  @!P3 IADD3 R6, P1, R14, R9, RZ ;  /* 0x000000090e06b210 */ /* 0x000fe20007f3e0ff */
[----:B---3--:R-:W-:Y:S01]  /*8860*/  IMAD.MOV.U32 R9, RZ, RZ, R7 ;  /* 0x000000ffff097224 */ /* 0x008fe200078e0007 */
        /* <DEDUP_REMOVED lines=8> */
.L_x_13122:
[----:B------:R-:W-:Y:S05]  /*88f0*/  BSYNC B1 ;  /* 0x0000000000017941 */ /* 0x000fea0003800000 */
.L_x_13121:
[----:B------:R-:W1:Y:S01]  /*8900*/  SYNCS.PHASECHK.TRANS64.TRYWAIT P0, [R2+URZ+0x32400], R59 ;  /* 0x0324003b020075a7 */ /* 0x000e62000800017f */
[----:B------:R-:W-:Y:S04]  /*8910*/  BSSY B1, `(.L_x_13123) ;  /* 0x0000002000017945 */ /* 0x000fe80003800000 */
[----:B-1----:R-:W-:Y:S05]  /*8920*/  @!P0 BRA `(.L_x_13124) ;  /* 0x0000032c00948947 */ /* 0x002fea0003800000 */
.L_x_13451:
[----:B------:R-:W-:Y:S05]  /*8930*/  BSYNC B1 ;  /* 0x0000000000017941 */ /* 0x000fea0003800000 */
.L_x_13123:
[----:B0--3--:R-:W3:Y:S04]  /*8940*/  LDL R7, [R1+0x498] ;  /* 0x0004980001077983 */ /* 0x009ee80000100800 */
[----:B------:R-:W4:Y:S01]  /*8950*/  LDL R14, [R1+0x50] ;  /* 0x00005000010e7983 */ /* 0x000f220000100800 */
[----:B-----5:R-:W-:Y:S01]  /*8960*/  IMAD.MOV.U32 R4, RZ, RZ, R20 ;  /* 0x000000ffff047224 */ /* 0x020fe200078e0014 */
[----:B------:R-:W-:Y:S01]  /*8970*/  BSSY B1, `(.L_x_13125) ;  /* 0x0000079000017945 */ /* 0x000fe20003800000 */
[----:B------:R-:W-:Y:S02]  /*8980*/  IMAD.MOV.U32 R5, RZ, RZ, R21 ;  /* 0x000000ffff057224 */ /* 0x000fe400078e0015 */
[----:B------:R-:W-:-:S05]  /*8990*/  IMAD.MOV.U32 R6, RZ, RZ, R10 ;  /* 0x000000ffff067224 */ /* 0x000fca00078e000a */
[----:B------:R-:W-:Y:S01]  /*89a0*/  PRMT R70, R6, 0x7610, R70 ;  /* 0x0000761006467816 */ /* 0x000fe20000000046 */
[----:B------:R-:W-:-:S05]  /*89b0*/  IMAD.MOV.U32 R6, RZ, RZ, R8 ;  /* 0x000000ffff067224 */ /* 0x000fca00078e0008 */
[----:B------:R-:W-:Y:S01]  /*89c0*/  PRMT R28, R6, 0x7610, R28 ;  /* 0x00007610061c7816 */ /* 0x000fe2000000001c */
[----:B------:R-:W-:Y:S02]  /*89d0*/  IMAD.MOV.U32 R6, RZ, RZ, R13 ;  /* 0x000000ffff067224 */ /* 0x000fe400078e000d */
[C---:B---3--:R-:W-:Y:S01]  /*89e0*/  IMAD.SHL.U32 R0, R7.reuse, 0x40, RZ ;  /* 0x0000004007007824 */ /* 0x048fe200078e00ff */
[----:B------:R-:W-:Y:S01]  /*89f0*/  LOP3.LUT P1, RZ, R7, 0x4, RZ, 0xc0, !PT ;  /* 0x0000000407ff7812 */ /* 0x000fe2000782c0ff */
[----:B----4-:R-:W-:-:S03]  /*8a00*/  IMAD R15, R14, -0x80, R61 ;  /* 0xffffff800e0f7824 */ /* 0x010fc600078e023d */
[----:B--2---:R-:W-:-:S04]  /*8a10*/  LOP3.LUT R3, R0, 0x1c0, RZ, 0xc0, !PT ;  /* 0x000001c000037812 */ /* 0x004fc800078ec0ff */
[----:B------:R-:W-:Y:S02]  /*8a20*/  LOP3.LUT R0, R3, 0x18, R22, 0xf8, !PT ;  /* 0x0000001803007812 */ /* 0x000fe400078ef816 */
[----:B------:R-:W-:Y:S02]  /*8a30*/  SHF.R.U32.HI R3, RZ, 0x3, R3 ;  /* 0x00000003ff037819 */ /* 0x000fe40000011603 */
[----:B------:R-:W-:Y:S02]  /*8a40*/  VIMNMX R15, R15, 0x80, PT ;  /* 0x000000800f0f7848 */ /* 0x000fe40003fe0100 */
[----:B------:R-:W-:Y:S02]  /*8a50*/  LOP3.LUT R0, R0, R3, RZ, 0x3c, !PT ;  /* 0x0000000300007212 */ /* 0x000fe400078e3cff */
[----:B------:R-:W-:Y:S02]  /*8a60*/  ISETP.GE.AND P0, PT, R158, R15, PT ;  /* 0x0000000f9e00720c */ /* 0x000fe40003f06270 */
[----:B------:R-:W-:Y:S01]  /*8a70*/  PRMT R3, R4, 0x5410, R5 ;  /* 0x0000541004037816 */ /* 0x000fe20000000005 */
[----:B------:R-:W-:-:S02]  /*8a80*/  IMAD R5, R203, 0x200, R0 ;  /* 0x00000200cb057824 */ /* 0x000fc400078e0200 */
[----:B------:R-:W-:Y:S02]  /*8a90*/  IMAD.MOV.U32 R4, RZ, RZ, R11 ;  /* 0x000000ffff047224 */ /* 0x000fe400078e000b */
[----:B------:R-:W-:Y:S02]  /*8aa0*/  IMAD R14, R5, 0x2, R2 ;  /* 0x00000002050e7824 */ /* 0x000fe400078e0202 */
[----:B------:R-:W-:Y:S01]  /*8ab0*/  IMAD.MOV.U32 R5, RZ, RZ, R12 ;  /* 0x000000ffff057224 */ /* 0x000fe200078e000c */
[----:B------:R-:W-:Y:S01]  /*8ac0*/  PRMT R44, R4, 0x7610, R44 ;  /* 0x00007610042c7816 */ /* 0x000fe2000000002c */
[----:B------:R-:W-:Y:S01]  /*8ad0*/  IMAD.MOV.U32 R4, RZ, RZ, R9 ;  /* 0x000000ffff047224 */ /* 0x000fe200078e0009 */
[C---:B------:R-:W-:Y:S01]  /*8ae0*/  IADD3 R0, R14.reuse, 0x18440, RZ ;  /* 0x000184400e007810 */ /* 0x040fe20007ffe0ff */
[----:B------:R-:W-:Y:S01]  /*8af0*/  VIADD R7, R14, 0x18400 ;  /* 0x000184000e077836 */ /* 0x000fe20000000000 */
[----:B------:R-:W-:Y:S02]  /*8b00*/  PRMT R70, R70, 0x5410, R5 ;  /* 0x0000541046467816 */ /* 0x000fe40000000005 */
[----:B------:R-:W-:Y:S01]  /*8b10*/  PRMT R28, R28, 0x5410, R4 ;  /* 0x000054101c1c7816 */ /* 0x000fe20000000004 */
[----:B------:R-:W-:Y:S01]  /*8b20*/  @P1 VIADD R0, R7, 0xffffffc0 ;  /* 0xffffffc007001836 */ /* 0x000fe20000000000 */
        /* <DEDUP_REMOVED lines=9> */
[--C-:B------:R-:W-:Y:S01]  /*8bc0*/  HADD2.F32 R61, -RZ, R63.reuse.H1_H1 ;  /* 0x3000003fff3d7230 */ /* 0x100fe20000004100 */
[----:B-1----:R-:W-:Y:S01]  /*8bd0*/  SHF.R.U32.HI R59, RZ, 0x10, R53 ;  /* 0x00000010ff3b7819 */ /* 0x002fe20000011635 */
        /* <DEDUP_REMOVED lines=9> */
[CC--:B------:R-:W-:Y:S01]  /*8c70*/  FMUL.FTZ R63, R57.reuse, R62.reuse ;  /* 0x0000003e393f7220 */ /* 0x0c0fe20000410000 */
[----:B------:R-:W-:Y:S01]  /*8c80*/  FMUL.FTZ R57, R57, R59 ;  /* 0x0000003b39397220 */ /* 0x000fe20000410000 */
        /* <DEDUP_REMOVED lines=27> */
.L_x_13128:
[----:B------:R-:W-:Y:S05]  /*8e40*/  BSYNC B2 ;  /* 0x0000000000027941 */ /* 0x000fea0003800000 */
.L_x_13127:
[----:B------:R-:W-:Y:S05]  /*8e50*/  @P1 BRA `(.L_x_13126) ;  /* 0x0000000000a81947 */ /* 0x000fea0003800000 */
[----:B0-----:R-:W0:Y:S01]  /*8e60*/  LDS.128 R4, [R0] ;  /* 0x0000000000047984 */ /* 0x001e220000000c00 */
        /* <DEDUP_REMOVED lines=13> */
[-C--:B-1----:R-:W-:Y:S01]  /*8f40*/  FMUL.FTZ R59, R27, R57.reuse ;  /* 0x000000391b3b7220 */ /* 0x082fe20000410000 */
        /* <DEDUP_REMOVED lines=27> */
.L_x_13126:
[----:B------:R-:W-:Y:S05]  /*9100*/  BSYNC B1 ;  /* 0x0000000000017941 */ /* 0x000fea0003800000 */
.L_x_13125:
[----:B------:R-:W-:-:S13]  /*9110*/  ISETP.GE.AND P0, PT, R175, R15, PT ;  /* 0x0000000faf00720c */ /* 0x000fda0003f06270 */
[----:B------:R-:W-:Y:S05]  /*9120*/  @P0 BRA `(.L_x_13129) ;  /* 0x0000001800500947 */ /* 0x000fea0003800000 */
[----:B0-2---:R-:W0:Y:S01]  /*9130*/  LDC R5, c[0x0][0x3f4] ;  /* 0x0000fd00ff057b82 */ /* 0x005e220000000800 */
        /* <DEDUP_REMOVED lines=17> */
[----:B------:R-:W-:Y:S01]  /*9250*/  FMUL.FTZ R13, R13, R24 ;  /* 0x000000180d0d7220 */ /* 0x000fe20000410000 */
[----:B------:R-:W-:Y:S02]  /*9260*/  HADD2.F32 R4, -RZ, R4.H1_H1 ;  /* 0x30000004ff047230 */ /* 0x000fe40000004100 */
[--C-:B------:R-:W-:Y:S02]  /*9270*/  HADD2.F32 R10, -RZ, R6.reuse.H0_H0 ;  /* 0x20000006ff0a7230 */ /* 0x100fe40000004100 */
[----:B------:R-:W-:Y:S01]  /*9280*/  FFMA.FTZ R26, R12, R26, R13 ;  /* 0x0000001a0c1a7223 */ /* 0x000fe2000001000d */
[----:B------:R-:W-:-:S02]  /*9290*/  HADD2.F32 R11, -RZ, R6.H1_H1 ;  /* 0x30000006ff0b7230 */ /* 0x000fc40000004100 */
[----:B------:R-:W-:Y:S01]  /*92a0*/  FFMA.FTZ R27, R12, R24, -R27 ;  /* 0x000000180c1b7223 */ /* 0x000fe2000001081b */
[--C-:B------:R-:W-:Y:S02]  /*92b0*/  HADD2.F32 R13, -RZ, R44.reuse.H1_H1 ;  /* 0x3000002cff0d7230 */ /* 0x100fe40000004100 */
[C---:B------:R-:W-:Y:S01]  /*92c0*/  FMUL.FTZ R52, R4.reuse, R25 ;  /* 0x0000001904347220 */ /* 0x040fe20000410000 */
        /* <DEDUP_REMOVED lines=21> */
.L_x_13131:
[----:B------:R-:W-:Y:S05]  /*9420*/  BSYNC B1 ;  /* 0x0000000000017941 */ /* 0x000fea0003800000 */
.L_x_13130:
[----:B------:R-:W-:Y:S05]  /*9430*/  @P1 BRA `(.L_x_13129) ;  /* 0x00000014008c1947 */ /* 0x000fea0003800000 */
[----:B0-----:R-:W0:Y:S01]  /*9440*/  LDS.128 R4, [R0+0x2000] ;  /* 0x0020000000047984 */ /* 0x001e220000000c00 */
        /* <DEDUP_REMOVED lines=18> */
[C---:B------:R-:W-:Y:S01]  /*9570*/  FMUL.FTZ R20, R4.reuse, R14 ;  /* 0x0000000e04147220 */ /* 0x040fe20000410000 */
[-C--:B------:R-:W-:Y:S01]  /*9580*/  FMUL.FTZ R24, R4, R12.reuse ;  /* 0x0000000c04187220 */ /* 0x080fe20000410000 */
[----:B------:R-:W-:Y:S02]  /*9590*/  HADD2.F32 R6, -RZ, R5.H0_H0 ;  /* 0x20000005ff067230 */ /* 0x000fe40000004100 */
        /* <DEDUP_REMOVED lines=19> */
[----:B------:R3:W-:Y:S01]  /*96d0*/  STS.128 [R0+0x2000], R4 ;  /* 0x0020000400007388 */ /* 0x0007e20000000c00 */
[----:B------:R-:W-:Y:S05]  /*96e0*/  BRA `(.L_x_13129) ;  /* 0x0000001000e07947 */ /* 0x000fea0003800000 */
.L_x_13116:
        /* <DEDUP_REMOVED lines=40> */
[----:B--2---:R-:W-:Y:S01]  /*9970*/  @!P1 IMAD.X R9, R4, 0x1, R21, P2 ;  /* 0x0000000104099824 */ /* 0x004fe200010e0615 */
[----:B---3--:R-:W-:-:S05]  /*9980*/  @!P1 IADD3 R4, P2, R14, R7, RZ ;  /* 0x000000070e049210 */ /* 0x008fca0007f5e0ff */
[----:B----4-:R-:W-:Y:S01]  /*9990*/  @!P1 IMAD.X R5, R6, 0x1, R21, P2 ;  /* 0x0000000106059824 */ /* 0x010fe200010e0615 */
[----:B------:R-:W2:Y:S05]  /*99a0*/  @!P1 LD.E.128 R8, desc[UR44][R8.64] ;  /* 0x0000002c08089980 */ /* 0x000eaa000c101d00 */
[----:B------:R-:W3:Y:S01]  /*99b0*/  @!P1 LD.E.128 R4, desc[UR44][R4.64] ;  /* 0x0000002c04049980 */ /* 0x000ee2000c101d00 */
[----:B------:R-:W-:Y:S02]  /*99c0*/  CS2R R56, SRZ ;  /* 0x0000000000387805 */ /* 0x000fe4000001ff00 */
[----:B------:R-:W-:Y:S02]  /*99d0*/  CS2R R58, SRZ ;  /* 0x00000000003a7805 */ /* 0x000fe4000001ff00 */
[----:B------:R-:W-:Y:S01]  /*99e0*/  CS2R R20, SRZ ;  /* 0x0000000000147805 */ /* 0x000fe2000001ff00 */
[----:B------:R0:W1:Y:S01]  /*99f0*/  SHFL.IDX PT, R25, R44, 0x1, 0x1c1f ;  /* 0x003c1f002c197f89 */ /* 0x00006200000e0000 */
[----:B------:R-:W-:-:S03]  /*9a00*/  CS2R R52, SRZ ;  /* 0x0000000000347805 */ /* 0x000fc6000001ff00 */
[----:B------:R-:W4:Y:S04]  /*9a10*/  SHFL.IDX PT, R24, R24, 0x1, 0x1c1f ;  /* 0x003c1f0018187f89 */ /* 0x000f2800000e0000 */
[----:B------:R0:W0:Y:S04]  /*9a20*/  SHFL.IDX PT, R14, R60, 0x1, 0x1c1f ;  /* 0x003c1f003c0e7f89 */ /* 0x00002800000e0000 */
[----:B------:R-:W0:Y:S01]  /*9a30*/  SHFL.IDX PT, R26, R26, 0x1, 0x1c1f ;  /* 0x003c1f001a1a7f89 */ /* 0x000e2200000e0000 */
[----:B--2---:R-:W-:Y:S02]  /*9a40*/  @!P1 IMAD.MOV.U32 R20, RZ, RZ, R10 ;  /* 0x000000ffff149224 */ /* 0x004fe400078e000a */
[----:B------:R-:W-:-:S02]  /*9a50*/  @!P1 IMAD.MOV.U32 R21, RZ, RZ, R11 ;  /* 0x000000ffff159224 */ /* 0x000fc400078e000b */
[----:B------:R-:W-:Y:S02]  /*9a60*/  @!P1 IMAD.MOV.U32 R52, RZ, RZ, R8 ;  /* 0x000000ffff349224 */ /* 0x000fe400078e0008 */
[----:B---3--:R-:W-:Y:S02]  /*9a70*/  @!P1 IMAD.MOV.U32 R56, RZ, RZ, R6 ;  /* 0x000000ffff389224 */ /* 0x008fe400078e0006 */
[----:B------:R-:W-:Y:S02]  /*9a80*/  @!P1 IMAD.MOV.U32 R58, RZ, RZ, R4 ;  /* 0x000000ffff3a9224 */ /* 0x000fe400078e0004 */
[----:B------:R-:W-:Y:S02]  /*9a90*/  @!P1 IMAD.MOV.U32 R59, RZ, RZ, R5 ;  /* 0x000000ffff3b9224 */ /* 0x000fe400078e0005 */
[----:B------:R-:W-:Y:S02]  /*9aa0*/  @!P1 IMAD.MOV.U32 R53, RZ, RZ, R9 ;  /* 0x000000ffff359224 */ /* 0x000fe400078e0009 */
[----:B------:R-:W-:-:S02]  /*9ab0*/  @!P1 IMAD.MOV.U32 R57, RZ, RZ, R7 ;  /* 0x000000ffff399224 */ /* 0x000fc400078e0007 */
[----:B------:R-:W-:Y:S01]  /*9ac0*/  IMAD.MOV.U32 R4, RZ, RZ, R56 ;  /* 0x000000ffff047224 */ /* 0x000fe200078e0038 */
[----:B------:R-:W-:Y:S01]  /*9ad0*/  MOV R9, R53 ;  /* 0x0000003500097202 */ /* 0x000fe20000000f00 */
[----:B------:R-:W-:Y:S02]  /*9ae0*/  IMAD.MOV.U32 R6, RZ, RZ, R58 ;  /* 0x000000ffff067224 */ /* 0x000fe400078e003a */
        /* <DEDUP_REMOVED lines=8> */
[----:B------:R-:W-:-:S02]  /*9b70*/  PRMT R65, R10, 0x5410, R11 ;  /* 0x000054100a417816 */ /* 0x000fc4000000000b */
[----:B------:R-:W-:Y:S02]  /*9b80*/  PRMT R28, R8, 0x5410, R9 ;  /* 0x00005410081c7816 */ /* 0x000fe40000000009 */
[----:B01--4-:R-:W-:-:S07]  /*9b90*/  PRMT R77, R5, 0x7610, R77 ;  /* 0x00007610054d7816 */ /* 0x013fce000000004d */
.L_x_13461:
        /* <DEDUP_REMOVED lines=24> */
.L_x_13134:
[----:B------:R-:W-:Y:S05]  /*9d20*/  BSYNC B1 ;  /* 0x0000000000017941 */ /* 0x000fea0003800000 */
.L_x_13133:
[----:B------:R-:W0:Y:S01]  /*9d30*/  SYNCS.PHASECHK.TRANS64.TRYWAIT P1, [R2+URZ+0x32400], R13 ;  /* 0x0324000d020075a7 */ /* 0x000e22000802017f */
[----:B------:R-:W-:Y:S04]  /*9d40*/  BSSY B1, `(.L_x_13135) ;  /* 0x0000002000017945 */ /* 0x000fe80003800000 */
[----:B0-----:R-:W-:Y:S05]  /*9d50*/  @!P1 BRA `(.L_x_13136) ;  /* 0x0000031c00f89947 */ /* 0x001fea0003800000 */
.L_x_13462:
[----:B------:R-:W-:Y:S05]  /*9d60*/  BSYNC B1 ;  /* 0x0000000000017941 */ /* 0x000fea0003800000 */
.L_x_13135:
[----:B------:R-:W2:Y:S01]  /*9d70*/  LDL R14, [R1+0x50] ;  /* 0x00005000010e7983 */ /* 0x000ea20000100800 */
[----:B-----5:R-:W-:Y:S01]  /*9d80*/  IMAD.MOV.U32 R0, RZ, RZ, R6 ;  /* 0x000000ffff007224 */ /* 0x020fe200078e0006 */
[----:B------:R-:W-:Y:S01]  /*9d90*/  BSSY B1, `(.L_x_13137) ;  /* 0x0000072000017945 */ /* 0x000fe20003800000 */
[----:B------:R-:W-:Y:S02]  /*9da0*/  IMAD.MOV.U32 R12, RZ, RZ, R7 ;  /* 0x000000ffff0c7224 */ /* 0x000fe400078e0007 */
[----:B0-----:R-:W-:Y:S02]  /*9db0*/  IMAD.MOV.U32 R13, RZ, RZ, R4 ;  /* 0x000000ffff0d7224 */ /* 0x001fe400078e0004 */
[----:B------:R-:W-:Y:S01]  /*9dc0*/  IMAD.IADD R61, R22, 0x1, R27 ;  /* 0x00000001163d7824 */ /* 0x000fe200078e021b */
[----:B------:R-:W-:Y:S01]  /*9dd0*/  PRMT R0, R0, 0x5410, R12 ;  /* 0x0000541000007816 */ /* 0x000fe2000000000c */
[----:B------:R-:W-:Y:S01]  /*9de0*/  IMAD.MOV.U32 R60, RZ, RZ, R9 ;  /* 0x000000ffff3c7224 */ /* 0x000fe200078e0009 */
[----:B------:R-:W-:Y:S01]  /*9df0*/  PRMT R44, R13, 0x7610, R44 ;  /* 0x000076100d2c7816 */ /* 0x000fe2000000002c */
[----:B------:R-:W-:Y:S01]  /*9e00*/  IMAD.MOV.U32 R13, RZ, RZ, R10 ;  /* 0x000000ffff0d7224 */ /* 0x000fe200078e000a */
[----:B------:R-:W-:-:S02]  /*9e10*/  MOV R12, R5 ;  /* 0x00000005000c7202 */ /* 0x000fc40000000f00 */
        /* <DEDUP_REMOVED lines=10> */
[----:B------:R-:W2:Y:S01]  /*9ec0*/  LDL R15, [R1+0x498] ;  /* 0x00049800010f7983 */ /* 0x000ea20000100800 */
[--C-:B------:R-:W-:Y:S01]  /*9ed0*/  SHF.R.U64 R52, R52, 0x10, R53.reuse ;  /* 0x0000001034347819 */ /* 0x100fe20000001235 */
[----:B------:R-:W-:Y:S01]  /*9ee0*/  HADD2.F32 R76, -RZ, R76.H0_H0 ;  /* 0x2000004cff4c7230 */ /* 0x000fe20000004100 */
[----:B------:R-:W-:Y:S01]  /*9ef0*/  SHF.R.U32.HI R71, RZ, 0x10, R53 ;  /* 0x00000010ff477819 */ /* 0x000fe20000011635 */
[--C-:B------:R-:W-:Y:S01]  /*9f00*/  HADD2.F32 R74, -RZ, R28.reuse.H1_H1 ;  /* 0x3000001cff4a7230 */ /* 0x100fe20000004100 */
[--C-:B------:R-:W-:Y:S01]  /*9f10*/  SHF.R.U64 R53, R58, 0x10, R59.reuse ;  /* 0x000000103a357819 */ /* 0x100fe2000000123b */
[----:B------:R-:W-:Y:S01]  /*9f20*/  HADD2.F32 R28, -RZ, R28.H0_H0 ;  /* 0x2000001cff1c7230 */ /* 0x000fe20000004100 */
[----:B------:R-:W-:Y:S01]  /*9f30*/  SHF.R.U32.HI R75, RZ, 0x10, R59 ;  /* 0x00000010ff4b7819 */ /* 0x000fe2000001163b */
[----:B------:R-:W-:Y:S01]  /*9f40*/  HADD2.F32 R71, -RZ, R71.H0_H0 ;  /* 0x20000047ff477230 */ /* 0x000fe20000004100 */
[--C-:B------:R-:W-:Y:S01]  /*9f50*/  SHF.R.U64 R20, R20, 0x10, R21.reuse ;  /* 0x0000001014147819 */ /* 0x100fe20000001215 */
[----:B------:R-:W-:Y:S01]  /*9f60*/  HADD2.F32 R53, -RZ, R53.H0_H0 ;  /* 0x20000035ff357230 */ /* 0x000fe20000004100 */
[----:B------:R-:W-:Y:S01]  /*9f70*/  SHF.R.U32.HI R81, RZ, 0x10, R21 ;  /* 0x00000010ff517819 */ /* 0x000fe20000011615 */
[----:B------:R-:W-:Y:S01]  /*9f80*/  HADD2.F32 R75, -RZ, R75.H0_H0 ;  /* 0x2000004bff4b7230 */ /* 0x000fe20000004100 */
[----:B------:R-:W-:-:S02]  /*9f90*/  SHF.R.U64 R21, R56, 0x10, R57 ;  /* 0x0000001038157819 */ /* 0x000fc40000001239 */
[----:B------:R-:W-:Y:S01]  /*9fa0*/  SHF.R.U32.HI R79, RZ, 0x10, R57 ;  /* 0x00000010ff4f7819 */ /* 0x000fe20000011639 */
[----:B--2---:R-:W-:-:S05]  /*9fb0*/  IMAD.SHL.U32 R12, R15, 0x40, RZ ;  /* 0x000000400f0c7824 */ /* 0x004fca00078e00ff */
[----:B------:R-:W-:-:S04]  /*9fc0*/  LOP3.LUT R24, R12, 0x1c0, RZ, 0xc0, !PT ;  /* 0x000001c00c187812 */ /* 0x000fc800078ec0ff */
[----:B------:R-:W-:Y:S02]  /*9fd0*/  LOP3.LUT R12, R24, 0x38, R22, 0xf8, !PT ;  /* 0x00000038180c7812 */ /* 0x000fe400078ef816 */
[----:B------:R-:W-:-:S04]  /*9fe0*/  SHF.R.U32.HI R15, RZ, 0x3, R24 ;  /* 0x00000003ff0f7819 */ /* 0x000fc80000011618 */
[----:B------:R-:W-:Y:S02]  /*9ff0*/  LOP3.LUT R12, R12, R15, RZ, 0x3c, !PT ;  /* 0x0000000f0c0c7212 */ /* 0x000fe400078e3cff */
[----:B------:R-:W-:-:S03]  /*a000*/  LOP3.LUT R24, R15, R61, R24, 0x1e, !PT ;  /* 0x0000003d0f187212 */ /* 0x000fc600078e1e18 */
[C---:B------:R-:W-:Y:S02]  /*a010*/  IMAD R13, R203.reuse, 0x200, R12 ;  /* 0x00000200cb0d7824 */ /* 0x040fe400078e020c */
        /* <DEDUP_REMOVED lines=19> */
[----:B------:R-:W-:Y:S01]  /*a150*/  FMUL.FTZ R57, R67, R71 ;  /* 0x0000004743397220 */ /* 0x000fe20000410000 */
[C---:B------:R-:W-:Y:S01]  /*a160*/  FMUL.FTZ R82, R69.reuse, R78 ;  /* 0x0000004e45527220 */ /* 0x040fe20000410000 */
[----:B------:R-:W-:Y:S02]  /*a170*/  HADD2.F32 R70, -RZ, R27.H1_H1 ;  /* 0x3000001bff467230 */ /* 0x000fe40000004100 */
[-C--:B------:R-:W-:Y:S01]  /*a180*/  FMUL.FTZ R69, R69, R74.reuse ;  /* 0x0000004a45457220 */ /* 0x080fe20000410000 */
[----:B------:R-:W-:Y:S02]  /*a190*/  HADD2.F32 R67, -RZ, R79.H0_H0 ;  /* 0x2000004fff437230 */ /* 0x000fe40000004100 */
[----:B------:R-:W-:Y:S01]  /*a1a0*/  FFMA.FTZ R80, R58, R75, R57 ;  /* 0x0000004b3a507223 */ /* 0x000fe20000010039 */
[----:B------:R-:W-:Y:S01]  /*a1b0*/  FFMA.FTZ R82, R59, R74, -R82 ;  /* 0x0000004a3b527223 */ /* 0x000fe20000010852 */
[----:B------:R-:W-:-:S02]  /*a1c0*/  HADD2.F32 R57, -RZ, R81.H0_H0 ;  /* 0x20000051ff397230 */ /* 0x000fc40000004100 */
[----:B------:R-:W-:Y:S01]  /*a1d0*/  FFMA.FTZ R69, R59, R78, R69 ;  /* 0x0000004e3b457223 */ /* 0x000fe20000010045 */
[----:B------:R-:W-:Y:S01]  /*a1e0*/  FFMA.FTZ R76, R58, R71, -R77 ;  /* 0x000000473a4c7223 */ /* 0x000fe2000001084d */
[C---:B------:R-:W-:Y:S01]  /*a1f0*/  FMUL.FTZ R59, R70.reuse, R67 ;  /* 0x00000043463b7220 */ /* 0x040fe20000410000 */
[----:B------:R-:W-:Y:S02]  /*a200*/  HADD2.F32 R27, -RZ, R24.H0_H0 ;  /* 0x20000018ff1b7230 */ /* 0x000fe40000004100 */
[-C--:B------:R-:W-:Y:S01]  /*a210*/  FMUL.FTZ R75, R70, R57.reuse ;  /* 0x00000039464b7220 */ /* 0x080fe20000410000 */
[----:B------:R-:W-:Y:S02]  /*a220*/  HADD2.F32 R58, -RZ, R83.H1_H1 ;  /* 0x30000053ff3a7230 */ /* 0x000fe40000004100 */
[C---:B------:R-:W-:Y:S01]  /*a230*/  FFMA.FTZ R71, R66.reuse, R57, -R59 ;  /* 0x0000003942477223 */ /* 0x040fe2000001083b */
[----:B------:R-:W-:Y:S02]  /*a240*/  HADD2.F32 R56, -RZ, R12.H0_H0 ;  /* 0x2000000cff387230 */ /* 0x000fe40000004100 */
[----:B------:R-:W-:Y:S01]  /*a250*/  FFMA.FTZ R70, R66, R67, R75 ;  /* 0x0000004342467223 */ /* 0x000fe2000001004b */
[----:B------:R-:W-:-:S02]  /*a260*/  HADD2.F32 R68, -RZ, R26.H0_H0 ;  /* 0x2000001aff447230 */ /* 0x000fc40000004100 */
[C---:B------:R-:W-:Y:S01]  /*a270*/  FMUL.FTZ R59, R27.reuse, R58 ;  /* 0x0000003a1b3b7220 */ /* 0x040fe20000410000 */
[----:B------:R-:W-:Y:S02]  /*a280*/  HADD2.F32 R57, -RZ, R83.H0_H0 ;  /* 0x20000053ff397230 */ /* 0x000fe40000004100 */
[-C--:B------:R-:W-:Y:S01]  /*a290*/  FMUL.FTZ R27, R27, R28.reuse ;  /* 0x0000001c1b1b7220 */ /* 0x080fe20000410000 */
[----:B------:R-:W-:Y:S02]  /*a2a0*/  HADD2.F32 R65, -RZ, R65.H0_H0 ;  /* 0x20000041ff417230 */ /* 0x000fe40000004100 */
[----:B------:R-:W-:Y:S01]  /*a2b0*/  FFMA.FTZ R28, R56, R28, -R59 ;  /* 0x0000001c381c7223 */ /* 0x000fe2000001083b */
[----:B------:R-:W-:Y:S02]  /*a2c0*/  HADD2.F32 R13, -RZ, R14.H0_H0 ;  /* 0x2000000eff0d7230 */ /* 0x000fe40000004100 */
[----:B------:R-:W-:Y:S01]  /*a2d0*/  FMUL.FTZ R66, R68, R57 ;  /* 0x0000003944427220 */ /* 0x000fe20000410000 */
[----:B------:R-:W-:-:S02]  /*a2e0*/  HADD2.F32 R24, -RZ, R24.H1_H1 ;  /* 0x30000018ff187230 */ /* 0x000fc40000004100 */
[----:B------:R-:W-:Y:S01]  /*a2f0*/  FFMA.FTZ R56, R56, R58, R27 ;  /* 0x0000003a38387223 */ /* 0x000fe2000001001b */
        /* <DEDUP_REMOVED lines=27> */
.L_x_13138:
[----:B------:R-:W-:Y:S05]  /*a4b0*/  BSYNC B1 ;  /* 0x0000000000017941 */ /* 0x000fea0003800000 */
.L_x_13137:
[----:B------:R-:W-:Y:S02]  /*a4c0*/  PRMT R53, R3, 0x7610, R53 ;  /* 0x0000761003357816 */ /* 0x000fe40000000035 */
[----:B------:R-:W-:Y:S01]  /*a4d0*/  PRMT R28, R60, 0x7610, R28 ;  /* 0x000076103c1c7816 */ /* 0x000fe2000000001c */
[----:B------:R-:W-:Y:S06]  /*a4e0*/  @P0 BRA `(.L_x_13129) ;  /* 0x0000000400600947 */ /* 0x000fec0003800000 */
[----:B------:R-:W2:Y:S01]  /*a4f0*/  LDL R68, [R1+0x514] ;  /* 0x0005140001447983 */ /* 0x000ea20000100800 */
[----:B------:R-:W-:Y:S01]  /*a500*/  LOP3.LUT R61, R207, R61, R206, 0x1e, !PT ;  /* 0x0000003dcf3d7212 */ /* 0x000fe200078e1ece */
[----:B------:R-:W-:Y:S01]  /*a510*/  HADD2.F32 R28, -RZ, R28.H0_H0 ;  /* 0x2000001cff1c7230 */ /* 0x000fe20000004100 */
[--C-:B0-----:R-:W-:Y:S01]  /*a520*/  SHF.R.U64 R63, R8, 0x10, R9.reuse ;  /* 0x00000010083f7819 */ /* 0x101fe20000001209 */
[--C-:B------:R-:W-:Y:S01]  /*a530*/  HADD2.F32 R20, -RZ, R64.reuse.H1_H1 ;  /* 0x30000040ff147230 */ /* 0x100fe20000004100 */
[----:B------:R-:W-:Y:S01]  /*a540*/  SHF.R.U32.HI R52, RZ, 0x10, R9 ;  /* 0x00000010ff347819 */ /* 0x000fe20000011609 */
[----:B------:R-:W-:Y:S01]  /*a550*/  IMAD.IADD R3, R208, 0x1, R61 ;  /* 0x00000001d0037824 */ /* 0x000fe200078e023d */
[--C-:B------:R-:W-:Y:S01]  /*a560*/  SHF.R.U64 R67, R4, 0x10, R5.reuse ;  /* 0x0000001004437819 */ /* 0x100fe20000001205 */
[----:B------:R-:W-:Y:S01]  /*a570*/  HADD2.F32 R64, -RZ, R64.H0_H0 ;  /* 0x20000040ff407230 */ /* 0x000fe20000004100 */
[----:B------:R-:W-:Y:S01]  /*a580*/  SHF.R.U32.HI R21, RZ, 0x10, R5 ;  /* 0x00000010ff157819 */ /* 0x000fe20000011605 */
[----:B------:R-:W-:Y:S01]  /*a590*/  IMAD R3, R3, 0x2, R2 ;  /* 0x0000000203037824 */ /* 0x000fe200078e0202 */
[--C-:B------:R-:W-:Y:S01]  /*a5a0*/  SHF.R.U64 R62, R10, 0x10, R11.reuse ;  /* 0x000000100a3e7819 */ /* 0x100fe2000000120b */
[----:B------:R-:W-:Y:S01]  /*a5b0*/  HADD2.F32 R52, -RZ, R52.H0_H0 ;  /* 0x20000034ff347230 */ /* 0x000fe20000004100 */
[----:B------:R-:W-:-:S02]  /*a5c0*/  SHF.R.U32.HI R61, RZ, 0x10, R11 ;  /* 0x00000010ff3d7819 */ /* 0x000fc4000001160b */
[----:B------:R-:W0:Y:S01]  /*a5d0*/  LDS.128 R24, [R3+0x18400] ;  /* 0x0184000003187984 */ /* 0x000e220000000c00 */
[--C-:B------:R-:W-:Y:S02]  /*a5e0*/  SHF.R.U32.HI R65, RZ, 0x10, R7.reuse ;  /* 0x00000010ff417819 */ /* 0x100fe40000011607 */
[----:B------:R-:W-:Y:S01]  /*a5f0*/  SHF.R.U64 R66, R6, 0x10, R7 ;  /* 0x0000001006427819 */ /* 0x000fe20000001207 */
[--C-:B0-----:R-:W-:Y:S02]  /*a600*/  HADD2.F32 R9, -RZ, R25.reuse.H0_H0 ;  /* 0x20000019ff097230 */ /* 0x101fe40000004100 */
[----:B------:R-:W-:Y:S02]  /*a610*/  HADD2.F32 R25, -RZ, R25.H1_H1 ;  /* 0x30000019ff197230 */ /* 0x000fe40000004100 */
[----:B------:R-:W-:Y:S02]  /*a620*/  HADD2.F32 R8, -RZ, R24.H0_H0 ;  /* 0x20000018ff087230 */ /* 0x000fe40000004100 */
[C---:B------:R-:W-:Y:S01]  /*a630*/  FMUL.FTZ R56, R9.reuse, R28 ;  /* 0x0000001c09387220 */ /* 0x040fe20000410000 */
[----:B------:R-:W-:Y:S01]  /*a640*/  FMUL.FTZ R58, R9, R20 ;  /* 0x00000014093a7220 */ /* 0x000fe20000410000 */
[----:B------:R-:W-:-:S02]  /*a650*/  HADD2.F32 R9, -RZ, R53.H0_H0 ;  /* 0x20000035ff097230 */ /* 0x000fc40000004100 */
[----:B------:R-:W-:Y:S01]  /*a660*/  FMUL.FTZ R60, R25, R52 ;  /* 0x00000034193c7220 */ /* 0x000fe20000410000 */
[--C-:B------:R-:W-:Y:S02]  /*a670*/  HADD2.F32 R11, -RZ, R27.reuse.H0_H0 ;  /* 0x2000001bff0b7230 */ /* 0x100fe40000004100 */
[----:B------:R-:W-:Y:S02]  /*a680*/  HADD2.F32 R10, -RZ, R26.H0_H0 ;  /* 0x2000001aff0a7230 */ /* 0x000fe40000004100 */
[----:B------:R-:W-:Y:S02]  /*a690*/  HADD2.F32 R27, -RZ, R27.H1_H1 ;  /* 0x3000001bff1b7230 */ /* 0x000fe40000004100 */
[----:B------:R-:W-:Y:S02]  /*a6a0*/  HADD2.F32 R24, -RZ, R24.H1_H1 ;  /* 0x30000018ff187230 */ /* 0x000fe40000004100 */
[----:B------:R-:W-:Y:S01]  /*a6b0*/  HADD2.F32 R26, -RZ, R26.H1_H1 ;  /* 0x3000001aff1a7230 */ /* 0x000fe20000004100 */
[----:B--2---:R-:W0:Y:S02]  /*a6c0*/  LDS.128 R12, [R68+0x18400] ;  /* 0x01840000440c7984 */ /* 0x004e240000000c00 */
[----:B0-----:R-:W-:-:S02]  /*a6d0*/  HADD2.F32 R5, -RZ, R13.H0_H0 ;  /* 0x2000000dff057230 */ /* 0x001fc40000004100 */
[----:B------:R-:W-:Y:S02]  /*a6e0*/  HADD2.F32 R4, -RZ, R12.H0_H0 ;  /* 0x2000000cff047230 */ /* 0x000fe40000004100 */
[----:B------:R-:W-:Y:S02]  /*a6f0*/  HADD2.F32 R13, -RZ, R13.H1_H1 ;  /* 0x3000000dff0d7230 */ /* 0x000fe40000004100 */
[C---:B------:R-:W-:Y:S01]  /*a700*/  FFMA.FTZ R56, R5.reuse, R20, -R56 ;  /* 0x0000001405387223 */ /* 0x040fe20000010838 */
[----:B------:R-:W-:Y:S02]  /*a710*/  HADD2.F32 R20, -RZ, R21.H0_H0 ;  /* 0x20000015ff147230 */ /* 0x000fe40000004100 */
[----:B------:R-:W-:Y:S01]  /*a720*/  FFMA.FTZ R58, R5, R28, R58 ;  /* 0x0000001c053a7223 */ /* 0x000fe2000001003a */
[--C-:B------:R-:W-:Y:S02]  /*a730*/  HADD2.F32 R5, -RZ, R44.reuse.H0_H0 ;  /* 0x2000002cff057230 */ /* 0x100fe40000004100 */
[----:B------:R-:W-:-:S02]  /*a740*/  HADD2.F32 R21, -RZ, R44.H1_H1 ;  /* 0x3000002cff157230 */ /* 0x000fc40000004100 */
[-C--:B------:R-:W-:Y:S01]  /*a750*/  FMUL.FTZ R28, R25, R20.reuse ;  /* 0x00000014191c7220 */ /* 0x080fe20000410000 */
[C---:B------:R-:W-:Y:S01]  /*a760*/  FMUL.FTZ R25, R8.reuse, R9 ;  /* 0x0000000908197220 */ /* 0x040fe20000410000 */
[-C--:B------:R-:W-:Y:S01]  /*a770*/  FMUL.FTZ R8, R8, R5.reuse ;  /* 0x0000000508087220 */ /* 0x080fe20000410000 */
[C---:B------:R-:W-:Y:S01]  /*a780*/  FFMA.FTZ R53, R13.reuse, R20, -R60 ;  /* 0x000000140d357223 */ /* 0x040fe2000001083c */
[----:B------:R-:W-:Y:S01]  /*a790*/  FFMA.FTZ R57, R13, R52, R28 ;  /* 0x000000340d397223 */ /* 0x000fe2000001001c */
[C---:B------:R-:W-:Y:S01]  /*a7a0*/  FFMA.FTZ R25, R4.reuse, R5, -R25 ;  /* 0x0000000504197223 */ /* 0x040fe20000010819 */
[--C-:B------:R-:W-:Y:S02]  /*a7b0*/  HADD2.F32 R5, -RZ, R0.reuse.H0_H0 ;  /* 0x20000000ff057230 */ /* 0x100fe40000004100 */
[----:B------:R-:W-:Y:S01]  /*a7c0*/  FFMA.FTZ R13, R4, R9, R8 ;  /* 0x00000009040d7223 */ /* 0x000fe20000010008 */
[----:B------:R-:W-:Y:S02]  /*a7d0*/  HADD2.F32 R0, -RZ, R0.H1_H1 ;  /* 0x30000000ff007230 */ /* 0x000fe40000004100 */
[----:B------:R-:W-:Y:S01]  /*a7e0*/  FMUL.FTZ R20, R11, R64 ;  /* 0x000000400b147220 */ /* 0x000fe20000410000 */
[----:B------:R-:W-:-:S02]  /*a7f0*/  HADD2.F32 R6, -RZ, R14.H0_H0 ;  /* 0x2000000eff067230 */ /* 0x000fc40000004100 */
[C---:B------:R-:W-:Y:S01]  /*a800*/  FMUL.FTZ R9, R10.reuse, R21 ;  /* 0x000000150a097220 */ /* 0x040fe20000410000 */
[----:B------:R-:W-:Y:S02]  /*a810*/  HADD2.F32 R7, -RZ, R15.H0_H0 ;  /* 0x2000000fff077230 */ /* 0x000fe40000004100 */
[-C--:B------:R-:W-:Y:S01]  /*a820*/  FMUL.FTZ R59, R10, R5.reuse ;  /* 0x000000050a3b7220 */ /* 0x080fe20000410000 */
[----:B------:R-:W-:Y:S02]  /*a830*/  HADD2.F32 R8, -RZ, R61.H0_H0 ;  /* 0x2000003dff087230 */ /* 0x000fe40000004100 */
[----:B------:R-:W-:Y:S01]  /*a840*/  FMUL.FTZ R11, R11, R0 ;  /* 0x000000000b0b7220 */ /* 0x000fe20000410000 */
[----:B------:R-:W-:Y:S02]  /*a850*/  HADD2.F32 R4, -RZ, R65.H0_H0 ;  /* 0x20000041ff047230 */ /* 0x000fe40000004100 */
[----:B------:R-:W-:Y:S01]  /*a860*/  FFMA.FTZ R10, R6, R5, -R9 ;  /* 0x00000005060a7223 */ /* 0x000fe20000010809 */
        /* <DEDUP_REMOVED lines=32> */
.L_x_13129:
[----:B------:R-:W-:Y:S05]  /*aa70*/  BSYNC B0 ;  /* 0x0000000000007941 */ /* 0x000fea0003800000 */
.L_x_13115:
        /* <DEDUP_REMOVED lines=8> */
.L_x_13112:
[----:B--23--:R-:W2:Y:S01]  /*ab00*/  S2R R0, SR_TID.X ;  /* 0x0000000000007919 */ /* 0x00cea20000002100 */
[----:B------:R-:W-:Y:S01]  /*ab10*/  IMAD.U32 R20, RZ, RZ, UR37 ;  /* 0x00000025ff147e24 */ /* 0x000fe2000f8e00ff */
[----:B------:R-:W-:Y:S05]  /*ab20*/  WARPSYNC.ALL ;  /* 0x0000000000007948 */ /* 0x000fea0003800000 */
[----:B-1--4-:R-:W1:Y:S01]  /*ab30*/  S2R R3, SR_SWINHI ;  /* 0x0000000000037919 */ /* 0x012e620000002f00 */
[----:B0-----:R-:W-:Y:S01]  /*ab40*/  IMAD.U32 R14, RZ, RZ, UR37 ;  /* 0x00000025ff0e7e24 */ /* 0x001fe2000f8e00ff */
[----:B------:R-:W-:Y:S01]  /*ab50*/  IADD3 R20, P0, R20, 0x240, RZ ;  /* 0x0000024014147810 */ /* 0x000fe20007f1e0ff */
[----:B------:R-:W-:-:S03]  /*ab60*/  IMAD.U32 R12, RZ, RZ, UR37 ;  /* 0x00000025ff0c7e24 */ /* 0x000fc6000f8e00ff */
[----:B------:R-:W-:Y:S01]  /*ab70*/  IADD3 R14, P2, R14, 0x28, RZ ;  /* 0x000000280e0e7810 */ /* 0x000fe20007f5e0ff */
[----:B------:R-:W-:Y:S02]  /*ab80*/  VIADD R12, R12, 0x1f8 ;  /* 0x000001f80c0c7836 */ /* 0x000fe40000000000 */
[----:B------:R-:W-:Y:S02]  /*ab90*/  IMAD.X R21, RZ, RZ, UR36, P0 ;  /* 0x00000024ff157e24 */ /* 0x000fe400080e06ff */
[----:B------:R-:W-:Y:S01]  /*aba0*/  IMAD.X R15, RZ, RZ, UR36, P2 ;  /* 0x00000024ff0f7e24 */ /* 0x000fe200090e06ff */
[----:B--2---:R-:W-:Y:S01]  /*abb0*/  SHF.R.U32.HI R4, RZ, 0x7, R0 ;  /* 0x00000007ff047819 */ /* 0x004fe20000011600 */
[----:B------:R-:W-:-:S03]  /*abc0*/  IMAD.U32 R0, RZ, RZ, UR37 ;  /* 0x00000025ff007e24 */ /* 0x000fc6000f8e00ff */
[----:B------:R-:W-:Y:S02]  /*abd0*/  IADD3 R4, R4, 0x8, RZ ;  /* 0x0000000804047810 */ /* 0x000fe40007ffe0ff */
[----:B------:R-:W-:Y:S02]  /*abe0*/  IADD3 R0, P1, R0, 0x210, RZ ;  /* 0x0000021000007810 */ /* 0x000fe40007f3e0ff */
[----:B------:R-:W-:Y:S02]  /*abf0*/  MOV R10, R2 ;  /* 0x00000002000a7202 */ /* 0x000fe40000000f00 */
[----:B-1----:R-:W-:Y:S01]  /*ac00*/  MOV R11, R3 ;  /* 0x00000003000b7202 */ /* 0x002fe20000000f00 */
[----:B------:R-:W-:Y:S01]  /*ac10*/  IMAD.X R3, RZ, RZ, UR36, P1 ;  /* 0x00000024ff037e24 */ /* 0x000fe200088e06ff */
[----:B------:R0:W-:Y:S01]  /*ac20*/  BAR.SYNC.DEFER_BLOCKING R4, 0x100 ;  /* 0x000400040000751d */ /* 0x0001e20000010000 */
[----:B------:R-:W-:Y:S01]  /*ac30*/  IMAD.MOV.U32 R5, RZ, RZ, R46 ;  /* 0x000000ffff057224 */ /* 0x000fe200078e002e */
[----:B------:R-:W-:Y:S01]  /*ac40*/  UIADD3 UR6, UR37, 0x204, URZ ;  /* 0x0000020425067890 */ /* 0x000fe2000fffe03f */
[----:B------:R-:W-:Y:S01]  /*ac50*/  IMAD.MOV.U32 R6, RZ, RZ, R54 ;  /* 0x000000ffff067224 */ /* 0x000fe200078e0036 */
[----:B------:R-:W-:Y:S01]  /*ac60*/  UIADD3 UR4, UP0, UR37, 0x208, URZ ;  /* 0x0000020825047890 */ /* 0x000fe2000ff1e03f */
[----:B------:R-:W-:Y:S01]  /*ac70*/  IMAD.MOV.U32 R7, RZ, RZ, R55 ;  /* 0x000000ffff077224 */ /* 0x000fe200078e0037 */
[-C--:B------:R-:W-:Y:S01]  /*ac80*/  LOP3.LUT R19, R19, R18.reuse, RZ, 0x3c, !PT ;  /* 0x0000001213137212 */ /* 0x080fe200078e3cff */
[----:B------:R-:W-:Y:S01]  /*ac90*/  IMAD.MOV.U32 R8, RZ, RZ, R39 ;  /* 0x000000ffff087224 */ /* 0x000fe200078e0027 */
[----:B------:R-:W-:Y:S01]  /*aca0*/  UIADD3.X UR5, URZ, UR36, URZ, UP0, !UPT ;  /* 0x000000243f057290 */ /* 0x000fe200087fe43f */
[----:B0-----:R-:W-:Y:S01]  /*acb0*/  IMAD.MOV.U32 R4, RZ, RZ, R37 ;  /* 0x000000ffff047224 */ /* 0x001fe200078e0025 */
[C---:B------:R-:W-:Y:S01]  /*acc0*/  LOP3.LUT R18, R19.reuse, R18, RZ, 0x3c, !PT ;  /* 0x0000001213127212 */ /* 0x040fe200078e3cff */
[----:B------:R-:W-:Y:S01]  /*acd0*/  IMAD.MOV.U32 R9, RZ, RZ, R49 ;  /* 0x000000ffff097224 */ /* 0x000fe200078e0031 */
[----:B------:R-:W-:Y:S01]  /*ace0*/  STL.64 [R1+0x1f0], R32 ;  /* 0x0001f02001007387 */ /* 0x000fe20000100a00 */
[----:B------:R-:W-:Y:S01]  /*acf0*/  IMAD.U32 R2, RZ, RZ, UR4 ;  /* 0x00000004ff027e24 */ /* 0x000fe2000f8e00ff */
[----:B------:R-:W-:Y:S01]  /*ad00*/  LOP3.LUT R19, R19, R18, RZ, 0x3c, !PT ;  /* 0x0000001213137212 */ /* 0x000fe200078e3cff */
[----:B------:R-:W-:Y:S01]  /*ad10*/  IMAD.U32 R13, RZ, RZ, UR39 ;  /* 0x00000027ff0d7e24 */ /* 0x000fe2000f8e00ff */
[----:B------:R0:W-:Y:S01]  /*ad20*/  STL.128 [R1+0x160], R4 ;  /* 0x0001600401007387 */ /* 0x0001e20000100c00 */
[----:B------:R-:W-:-:S03]  /*ad30*/  MOV R222, 0xafb0 ;  /* 0x0000afb000de7802 */ /* 0x000fc60000000f00 */
[----:B------:R1:W-:Y:S04]  /*ad40*/  STL.128 [R1+0x180], R8 ;  /* 0x0001800801007387 */ /* 0x0003e80000100c00 */
[----:B------:R-:W-:Y:S04]  /*ad50*/  STL.128 [R1+0x170], R16 ;  /* 0x0001701001007387 */ /* 0x000fe80000100c00 */
[----:B------:R-:W-:Y:S01]  /*ad60*/  STL.64 [R1+0x158], R12 ;  /* 0x0001580c01007387 */ /* 0x000fe20000100a00 */
[----:B0-----:R-:W-:Y:S02]  /*ad70*/  IMAD.MOV.U32 R4, RZ, RZ, R38 ;  /* 0x000000ffff047224 */ /* 0x001fe400078e0026 */
[----:B------:R-:W-:-:S02]  /*ad80*/  IMAD.MOV.U32 R5, RZ, RZ, R48 ;  /* 0x000000ffff057224 */ /* 0x000fc400078e0030 */
[----:B------:R-:W-:Y:S02]  /*ad90*/  IMAD.MOV.U32 R6, RZ, RZ, R45 ;  /* 0x000000ffff067224 */ /* 0x000fe400078e002d */
[----:B------:R-:W-:Y:S02]  /*ada0*/  IMAD.MOV.U32 R7, RZ, RZ, R47 ;  /* 0x000000ffff077224 */ /* 0x000fe400078e002f */
[----:B-1----:R-:W-:Y:S01]  /*adb0*/  IMAD.U32 R9, RZ, RZ, UR5 ;  /* 0x00000005ff097e24 */ /* 0x002fe2000f8e00ff */
[----:B------:R-:W-:Y:S02]  /*adc0*/  UIADD3 UR5, UR37, 0x158, URZ ;  /* 0x0000015825057890 */ /* 0x000fe4000fffe03f */
[----:B------:R0:W-:Y:S02]  /*add0*/  STL.128 [R1+0x1a0], R4 ;  /* 0x0001a00401007387 */ /* 0x0001e40000100c00 */
[----:B0-----:R-:W-:Y:S01]  /*ade0*/  IMAD.MOV.U32 R4, RZ, RZ, R43 ;  /* 0x000000ffff047224 */ /* 0x001fe200078e002b */
[----:B------:R-:W-:Y:S01]  /*adf0*/  MOV R6, R0 ;  /* 0x0000000000067202 */ /* 0x000fe20000000f00 */
[----:B------:R-:W-:-:S02]  /*ae00*/  IMAD.MOV.U32 R5, RZ, RZ, R51 ;  /* 0x000000ffff057224 */ /* 0x000fc400078e0033 */
[----:B------:R-:W-:Y:S02]  /*ae10*/  IMAD.MOV.U32 R7, RZ, RZ, R3 ;  /* 0x000000ffff077224 */ /* 0x000fe400078e0003 */
[----:B------:R-:W-:Y:S02]  /*ae20*/  IMAD.U32 R0, RZ, RZ, UR6 ;  /* 0x00000006ff007e24 */ /* 0x000fe4000f8e00ff */
[----:B------:R-:W-:Y:S01]  /*ae30*/  IMAD.U32 R3, RZ, RZ, UR40 ;  /* 0x00000028ff037e24 */ /* 0x000fe2000f8e00ff */
[----:B------:R0:W-:Y:S02]  /*ae40*/  STL.128 [R1+0x1c0], R4 ;  /* 0x0001c00401007387 */ /* 0x0001e40000100c00 */
[----:B0-----:R-:W-:Y:S02]  /*ae50*/  IMAD.MOV.U32 R4, RZ, RZ, R30 ;  /* 0x000000ffff047224 */ /* 0x001fe400078e001e */
[----:B------:R-:W-:Y:S02]  /*ae60*/  IMAD.MOV.U32 R5, RZ, RZ, R50 ;  /* 0x000000ffff057224 */ /* 0x000fe400078e0032 */
[----:B------:R-:W-:-:S02]  /*ae70*/  IMAD.MOV.U32 R6, RZ, RZ, R20 ;  /* 0x000000ffff067224 */ /* 0x000fc400078e0014 */
[----:B------:R-:W-:-:S05]  /*ae80*/  IMAD.MOV.U32 R7, RZ, RZ, R21 ;  /* 0x000000ffff077224 */ /* 0x000fca00078e0015 */
[----:B------:R0:W-:Y:S02]  /*ae90*/  STL.128 [R1+0x1d0], R4 ;  /* 0x0001d00401007387 */ /* 0x0001e40000100c00 */
[----:B0-----:R-:W-:Y:S02]  /*aea0*/  IMAD.MOV.U32 R4, RZ, RZ, R34 ;  /* 0x000000ffff047224 */ /* 0x001fe400078e0022 */
[----:B------:R-:W-:Y:S02]  /*aeb0*/  IMAD.MOV.U32 R5, RZ, RZ, R42 ;  /* 0x000000ffff057224 */ /* 0x000fe400078e002a */
[----:B------:R-:W-:Y:S02]  /*aec0*/  IMAD.MOV.U32 R6, RZ, RZ, R41 ;  /* 0x000000ffff067224 */ /* 0x000fe400078e0029 */
[----:B------:R-:W-:-:S05]  /*aed0*/  IMAD.MOV.U32 R7, RZ, RZ, R40 ;  /* 0x000000ffff077224 */ /* 0x000fca00078e0028 */
[----:B------:R0:W-:Y:S02]  /*aee0*/  STL.128 [R1+0x1e0], R4 ;  /* 0x0001e00401007387 */ /* 0x0001e40000100c00 */
        /* <DEDUP_REMOVED lines=11> */
[----:B0----5:R-:W-:Y:S05]  /*afa0*/  CALL.REL.NOINC `($_ZN7cutlass13device_kernelIN5flash11enable_sm90INS1_16FlashAttnFwdSm90INS1_25CollectiveMainloopFwdSm90ILi2EN4cute5tupleIJNS5_1CILi1EEES8_S8_EEENS6_IJNS7_ILi128EEENS7_ILi96EEENS7_ILi64EEEEEELi256ENS_6half_tEfNS_4arch4Sm90ELb0ELb1ELb1ELb1ELb1ELb1ELb1ELb1ELb0ELb1ELb1ELb0EEENS1_21CollectiveEpilogueFwdINS6_IJSA_NS7_ILi256EEESB_EEES9_SE_SG_Li256ELb1ELb1ELb1ELb0EEENS1_36VarlenDynamicPersistentTileSchedulerILi128ELi96ELi256ELi128ELb1ELb1ELb1ELb1ELb0ELb1EEEEEEEEEvNT_6ParamsE$_ZZN5flash25CollectiveMainloopFwdSm90ILi2EN4cute5tupleIJNS1_1CILi1EEES4_S4_EEENS2_IJNS3_ILi128EEENS3_ILi96EEENS3_ILi64EEEEEELi256EN7cutlass6half_tEfNSA_4arch4Sm90ELb0ELb1ELb1ELb1ELb1ELb1ELb1ELb1ELb0ELb1ELb1ELb0EE3mmaINS_16FlashAttnFwdSm90ISE_NS_21CollectiveEpilogueFwdINS2_IJS6_NS3_ILi256EEES7_EEES5_SB_SD_Li256ELb1ELb1ELb1ELb0EEENS_36VarlenDynamicPersistentTileSchedulerILi128ELi96ELi256ELi128ELb1ELb1ELb1ELb1ELb0ELb1EEEE13SharedStorageENS1_6TensorINS1_11ArrayEngineIfLm128EEENS1_6LayoutINS2_IJNS2_IJNS3_ILi2EEEST_NS3_ILi32EEEEEES4_S4_EEENS2_IJNS2_IJS4_ST_NS3_ILi4EEEEEENS3_ILi0EEESZ_EEEEEEENS_7SoftmaxILi2ELi0EEEEEbRKNSE_6ParamsENSA_13PipelineAsyncILi2EEES19_RNSA_13PipelineStateILj2EEERT0_RT1_iRiRKNS_16SeqlenInfoQKNewKILb1ELb1EEENS2_IJiiiiEEERT_ENKUliT_T0_T1_E_clIZSF_ISO_S12_S14_EbS17_S19_S19_S1C_S1E_S1G_iS1H_S1L_S1M_S1O_EUlRS1P_iE0_NS3_ILb1EEES1W_EEDaiS1P_S1Q_S1R_) ;  /* 0x0000036000ac7944 */ /* 0x021fea0003c00000 */
        /* <DEDUP_REMOVED lines=10> */
[----:B-1----:R-:W-:-:S03]  /*b050*/  ISETP.GE.AND P0, PT, R3, 0x1, PT ;  /* 0x000000010300780c */ /* 0x002fc60003f06270 */
[----:B------:R-:W-:Y:S02]  /*b060*/  IMAD.IADD R217, R217, 0x1, R0 ;  /* 0x00000001d9d97824 */ /* 0x000fe400078e0200 */
[----:B------:R-:W-:Y:S02]  /*b070*/  VIADD R0, R215, 0xfffffffe ;  /* 0xfffffffed7007836 */ /* 0x000fe40000000000 */
        /* <DEDUP_REMOVED lines=13> */
.L_x_13141:
[----:B------:R-:W-:-:S13]  /*b150*/  ISETP.NE.AND P0, PT, R3, 0x1, PT ;  /* 0x000000010300780c */ /* 0x000fda0003f05270 */
[----:B------:R-:W0:Y:S02]  /*b160*/  @P0 LDC.64 R6, c[0x0][0xae0] ;  /* 0x0002b800ff060b82 */ /* 0x000e240000000a00 */
[----:B0-----:R-:W-:-:S05]  /*b170*/  @P0 IMAD.HI.U32 R6, R5, R6, RZ ;  /* 0x0000000605060227 */ /* 0x001fca00078e00ff */
[----:B------:R-:W-:-:S07]  /*b180*/  @P0 SHF.R.U32.HI R5, RZ, R7, R6 ;  /* 0x00000007ff050219 */ /* 0x000fce0000011606 */
.L_x_13142:
[----:B------:R-:W-:Y:S05]  /*b190*/  BSYNC B0 ;  /* 0x0000000000007941 */ /* 0x000fea0003800000 */
.L_x_13140:
[----:B------:R-:W-:-:S05]  /*b1a0*/  IMAD R3, R5, R3, R3 ;  /* 0x0000000305037224 */ /* 0x000fca00078e0203 */
[----:B------:R-:W-:-:S07]  /*b1b0*/  VIMNMX R2, R2, R3, PT ;  /* 0x0000000302027248 */ /* 0x000fce0003fe0100 */
.L_x_13139:
[----:B------:R-:W-:-:S05]  /*b1c0*/  IMAD.HI R2, R2, 0x2aaaaaab, RZ ;  /* 0x2aaaaaab02027827 */ /* 0x000fca00078e02ff */
[----:B------:R-:W-:-:S04]  /*b1d0*/  SHF.R.U32.HI R3, RZ, 0x1f, R2 ;  /* 0x0000001fff037819 */ /* 0x000fc80000011602 */
[----:B------:R-:W-:-:S04]  /*b1e0*/  LEA.HI.SX32 R3, R2, R3, 0x1c ;  /* 0x0000000302037211 */ /* 0x000fc800078fe2ff */
[----:B------:R-:W-:-:S04]  /*b1f0*/  VIMNMX R3, R202, R3, !PT ;  /* 0x00000003ca037248 */ /* 0x000fc80007fe0100 */
[----:B------:R-:W-:-:S13]  /*b200*/  ISETP.GE.AND P0, PT, R0, R3, PT ;  /* 0x000000030000720c */ /* 0x000fda0003f06270 */
[----:B------:R-:W-:Y:S05]  /*b210*/  @!P0 BRA `(.L_x_13143) ;  /* 0x000000b000948947 */ /* 0x000fea0003800000 */
.L_x_13172:
[----:B------:R-:W2:Y:S04]  /*b220*/  LDL R4, [R1+0x1f8] ;  /* 0x0001f80001047983 */ /* 0x000ea80000100800 */
[----:B0-----:R-:W3:Y:S01]  /*b230*/  LDL R2, [R1+0x200] ;  /* 0x0002000001027983 */ /* 0x001ee20000100800 */
        /* <DEDUP_REMOVED lines=18> */
.L_x_13145:
[----:B------:R-:W-:Y:S05]  /*b360*/  BSYNC B0 ;  /* 0x0000000000007941 */ /* 0x000fea0003800000 */
.L_x_13144:
[----:B------:R-:W2:Y:S01]  /*b370*/  LD.E.64 R8, desc[UR44][R16.64+0x18] ;  /* 0x0000182c10087980 */ /* 0x000ea2000c101b00 */
[----:B-----5:R-:W-:Y:S02]  /*b380*/  SHF.L.U32 R5, R6, 0x1f, RZ ;  /* 0x0000001f06057819 */ /* 0x020fe400000006ff */
[----:B--2---:R-:W-:-:S04]  /*b390*/  MOV R9, R8 ;  /* 0x0000000800097202 */ /* 0x004fc80000000f00 */
[----:B------:R-:W-:-:S04]  /*b3a0*/  LEA R4, R4, R9, 0x3 ;  /* 0x0000000904047211 */ /* 0x000fc800078e18ff */
        /* <DEDUP_REMOVED lines=8> */
.L_x_13147:
[----:B------:R-:W-:Y:S05]  /*b430*/  BSYNC B0 ;  /* 0x0000000000007941 */ /* 0x000fea0003800000 */
.L_x_13146:
        /* <DEDUP_REMOVED lines=8> */
.L_x_13149:
[----:B------:R-:W-:Y:S05]  /*b4c0*/  BSYNC B0 ;  /* 0x0000000000007941 */ /* 0x000fea0003800000 */
.L_x_13148:
[----:B------:R-:W2:Y:S04]  /*b4d0*/  LDL R15, [R1+0x1f8] ;  /* 0x0001f800010f7983 */ /* 0x000ea80000100800 */
[----:B------:R-:W2:Y:S01]  /*b4e0*/  LDL.64 R4, [R1+0x80] ;  /* 0x0000800001047983 */ /* 0x000ea20000100a00 */
[----:B------:R-:W-:Y:S05]  /*b4f0*/  WARPSYNC.ALL ;  /* 0x0000000000007948 */ /* 0x000fea0003800000 */
[----:B------:R1:W-:Y:S04]  /*b500*/  STL [R1+0x60], RZ ;  /* 0x000060ff01007387 */ /* 0x0003e80000100800 */
[----:B0----5:R-:W3:Y:S01]  /*b510*/  LD.E.64 R6, desc[UR44][R16.64+0x78] ;  /* 0x0000782c10067980 */ /* 0x021ee2000c101b00 */
[----:B------:R-:W-:-:S05]  /*b520*/  IMAD.MOV.U32 R2, RZ, RZ, 0x1 ;  /* 0x00000001ff027424 */ /* 0x000fca00078e00ff */
[----:B------:R1:W-:Y:S04]  /*b530*/  STL [R1+0x60], R2 ;  /* 0x0000600201007387 */ /* 0x0003e80000100800 */
[----:B------:R-:W4:Y:S04]  /*b540*/  LD.E.64 R8, desc[UR44][R16.64+0x78] ;  /* 0x0000782c10087980 */ /* 0x000f28000c101b00 */
[----:B------:R1:W-:Y:S04]  /*b550*/  STL [R1+0x60], R2 ;  /* 0x0000600201007387 */ /* 0x0003e80000100800 */
[----:B------:R-:W4:Y:S01]  /*b560*/  LD.E.64 R10, desc[UR44][R16.64+0x78] ;  /* 0x0000782c100a7980 */ /* 0x000f22000c101b00 */
[----:B--2---:R-:W-:Y:S01]  /*b570*/  IMAD R4, R15, 0x300, R4 ;  /* 0x000003000f047824 */ /* 0x004fe200078e0204 */
[----:B------:R-:W-:-:S02]  /*b580*/  R2UR UR7, R5 ;  /* 0x00000000050772ca */ /* 0x000fc400000e0000 */
[----:B------:R1:W-:Y:S02]  /*b590*/  STL [R1+0x60], R2 ;  /* 0x0000600201007387 */ /* 0x0003e40000100800 */
[----:B------:R-:W-:Y:S02]  /*b5a0*/  R2UR UR6, R4 ;  /* 0x00000000040672ca */ /* 0x000fe400000e0000 */
[----:B------:R-:W2:Y:S01]  /*b5b0*/  LD.E.64 R12, desc[UR44][R16.64+0x78] ;  /* 0x0000782c100c7980 */ /* 0x000ea2000c101b00 */
[----:B------:R-:W-:-:S03]  /*b5c0*/  WARPGROUP.ARRIVE ;  /* 0x00000000000079c5 */ /* 0x000fc60000000000 */
[----:B------:R1:W-:Y:S01]  /*b5d0*/  STL [R1+0x60], R2 ;  /* 0x0000600201007387 */ /* 0x0003e20000100800 */
[----:B------:R-:W-:Y:S02]  /*b5e0*/  VIADD R14, R4, 0x2 ;  /* 0x00000002040e7836 */ /* 0x000fe40000000000 */
[----:B------:R-:W-:Y:S01]  /*b5f0*/  IMAD.MOV.U32 R15, RZ, RZ, R5 ;  /* 0x000000ffff0f7224 */ /* 0x000fe200078e0005 */
[----:B---3--:R-:W-:Y:S02]  /*b600*/  R2UR UR4, R6 ;  /* 0x00000000060472ca */ /* 0x008fe400000e0000 */
[----:B------:R-:W-:Y:S02]  /*b610*/  R2UR UR5, R7 ;  /* 0x00000000070572ca */ /* 0x000fe400000e0000 */
[----:B------:R1:W5:Y:S11]  /*b620*/  LDL.64 R6, [R1+0x1f8] ;  /* 0x0001f80001067983 */ /* 0x0003760000100a00 */
[----:B------:R-:W-:Y:S01]  /*b630*/  HGMMA.64x96x16.F32 R24, gdesc[UR4], RZ, !UPT, gsb0 ;  /* 0x01600000041879f0 */ /* 0x000fe2000c0008ff */
[----:B----4-:R-:W-:Y:S01]  /*b640*/  VIADD R8, R8, 0x2 ;  /* 0x0000000208087836 */ /* 0x010fe20000000000 */
        /* <DEDUP_REMOVED lines=31> */
[----:B-1----:R-:W-:Y:S05]  /*b840*/  @!P0 BRA `(.L_x_13152) ;  /* 0x0000000000048947 */ /* 0x002fea0003800000 */
[----:B------:R-:W-:Y:S01]  /*b850*/  BPT.TRAP 0x1 ;  /* 0x000000040000795c */ /* 0x000fe20000300000 */
.L_x_13152:
[----:B------:R-:W-:Y:S05]  /*b860*/  BSYNC B0 ;  /* 0x0000000000007941 */ /* 0x000fea0003800000 */
.L_x_13151:
        /* <DEDUP_REMOVED lines=11> */
.L_x_13154:
[----:B------:R-:W-:Y:S05]  /*b920*/  BSYNC B0 ;  /* 0x0000000000007941 */ /* 0x000fea0003800000 */
.L_x_13153:
[----:B------:R-:W-:Y:S04]  /*b930*/  BSSY B0, `(.L_x_13155) ;  /* 0x0000007000007945 */ /* 0x000fe80003800000 */
[----:B------:R-:W-:Y:S05]  /*b940*/  @P0 BRA `(.L_x_13156) ;  /* 0x0000000000140947 */ /* 0x000fea0003800000 */
[----:B------:R-:W2:Y:S02]  /*b950*/  LD.E.64 R4, desc[UR44][R16.64+0x40] ;  /* 0x0000402c10047980 */ /* 0x000ea4000c101b00 */
[----:B--2---:R-:W-:-:S05]  /*b960*/  MOV R5, R4 ;  /* 0x0000000400057202 */ /* 0x004fca0000000f00 */
[----:B------:R-:W-:-:S04]  /*b970*/  IMAD R6, R6, 0x8, R5 ;  /* 0x0000000806067824 */ /* 0x000fc800078e0205 */
[----:B------:R-:W0:Y:S02]  /*b980*/  SYNCS.PHASECHK.TRANS64.TRYWAIT P0, [R6+URZ], R7 ;  /* 0x00000007060075a7 */ /* 0x000e24000800017f */
[----:B0-----:R-:W-:Y:S05]  /*b990*/  @!P0 BRA `(.L_x_13157) ;  /* 0x0000030400108947 */ /* 0x001fea0003800000 */
.L_x_13156:
[----:B------:R-:W-:Y:S05]  /*b9a0*/  BSYNC B0 ;  /* 0x0000000000007941 */ /* 0x000fea0003800000 */
.L_x_13155:
        /* <DEDUP_REMOVED lines=29> */
[----:B------:R-:W-:Y:S01]  /*bb80*/  VIADD R10, R10, 0x4 ;  /* 0x000000040a0a7836 */ /* 0x000fe20000000000 */
[----:B------:R-:W-:Y:S01]  /*bb90*/  IADD3 R14, R4, 0x4, RZ ;  /* 0x00000004040e7810 */ /* 0x000fe20007ffe0ff */
[----:B------:R-:W-:Y:S01]  /*bba0*/  IMAD.MOV.U32 R15, RZ, RZ, R5 ;  /* 0x000000ffff0f7224 */ /* 0x000fe200078e0005 */
[----:B------:R-:W-:Y:S02]  /*bbb0*/  R2UR UR5, R11 ;  /* 0x000000000b0572ca */ /* 0x000fe400000e0000 */
[----:B------:R-:W-:Y:S02]  /*bbc0*/  R2UR UR6, R14 ;  /* 0x000000000e0672ca */ /* 0x000fe400000e0000 */
[----:B------:R-:W-:Y:S02]  /*bbd0*/  R2UR UR7, R15 ;  /* 0x000000000f0772ca */ /* 0x000fe400000e0000 */
[----:B------:R-:W-:-:S02]  /*bbe0*/  R2UR UR4, R10 ;  /* 0x000000000a0472ca */ /* 0x000fc400000e0000 */
[----:B------:R-:W4:Y:S01]  /*bbf0*/  LDL.64 R10, [R1+0xf0] ;  /* 0x0000f000010a7983 */ /* 0x000f220000100a00 */
[----:B------:R-:W-:Y:S01]  /*bc00*/  VIADD R8, R8, 0x6 ;  /* 0x0000000608087836 */ /* 0x000fe20000000000 */
[----:B------:R-:W-:Y:S02]  /*bc10*/  WARPGROUP.DEPBAR.LE gsb0, 0x0 ;  /* 0x00008000000079c5 */ /* 0x000fe40000010000 */
[----:B------:R-:W-:-:S07]  /*bc20*/  WARPGROUP.ARRIVE ;  /* 0x00000000000079c5 */ /* 0x000fce0000000000 */
[----:B------:R-:W-:Y:S01]  /*bc30*/  HGMMA.64x96x16.F32 R24, gdesc[UR4], R24, gsb0 ;  /* 0x01600000041879f0 */ /* 0x000fe20008000818 */
[----:B------:R-:W-:Y:S02]  /*bc40*/  VIADD R14, R4, 0x6 ;  /* 0x00000006040e7836 */ /* 0x000fe40000000000 */
        /* <DEDUP_REMOVED lines=10> */
[----:B--2---:R-:W-:Y:S02]  /*bcf0*/  VIADD R6, R6, 0x400 ;  /* 0x0000040006067836 */ /* 0x004fe40000000000 */
[----:B------:R-:W-:Y:S01]  /*bd00*/  IMAD.MOV.U32 R15, RZ, RZ, R5 ;  /* 0x000000ffff0f7224 */ /* 0x000fe200078e0005 */
[----:B------:R-:W-:Y:S02]  /*bd10*/  R2UR UR6, R14 ;  /* 0x000000000e0672ca */ /* 0x000fe400000e0000 */
[----:B------:R-:W-:Y:S02]  /*bd20*/  R2UR UR4, R6 ;  /* 0x00000000060472ca */ /* 0x000fe400000e0000 */
[----:B------:R-:W-:Y:S02]  /*bd30*/  R2UR UR7, R15 ;  /* 0x000000000f0772ca */ /* 0x000fe400000e0000 */
[----:B------:R-:W-:-:S02]  /*bd40*/  R2UR UR5, R7 ;  /* 0x00000000070572ca */ /* 0x000fc400000e0000 */
[----:B------:R-:W2:Y:S01]  /*bd50*/  LDL.64 R6, [R1+0xf0] ;  /* 0x0000f00001067983 */ /* 0x000ea20000100a00 */
[----:B---3--:R-:W-:Y:S01]  /*bd60*/  VIADD R12, R12, 0x402 ;  /* 0x000004020c0c7836 */ /* 0x008fe20000000000 */
        /* <DEDUP_REMOVED lines=9> */
[----:B------:R-:W3:Y:S01]  /*be00*/  LDL.64 R12, [R1+0xf0] ;  /* 0x0000f000010c7983 */ /* 0x000ee20000100a00 */
[----:B----4-:R-:W-:Y:S01]  /*be10*/  VIADD R10, R10, 0x404 ;  /* 0x000004040a0a7836 */ /* 0x010fe20000000000 */
        /* <DEDUP_REMOVED lines=25> */
[----:B------:R-:W-:Y:S01]  /*bfb0*/  IMAD.MOV.U32 R15, RZ, RZ, R5 ;  /* 0x000000ffff0f7224 */ /* 0x000fe200078e0005 */
[----:B--2---:R-:W-:Y:S02]  /*bfc0*/  IADD3 R6, R6, 0x800, RZ ;  /* 0x0000080006067810 */ /* 0x004fe40007ffe0ff */
        /* <DEDUP_REMOVED lines=38> */
[----:B--2---:R-:W-:Y:S01]  /*c230*/  VIADD R6, R6, 0xc00 ;  /* 0x00000c0006067836 */ /* 0x004fe20000000000 */
        /* <DEDUP_REMOVED lines=8> */
[----:B------:R-:W-:Y:S01]  /*c2c0*/  R2UR UR5, R7 ;  /* 0x00000000070572ca */ /* 0x000fe200000e0000 */
[----:B---3--:R-:W-:Y:S01]  /*c2d0*/  VIADD R12, R12, 0xc02 ;  /* 0x00000c020c0c7836 */ /* 0x008fe20000000000 */
[----:B------:R-:W-:Y:S01]  /*c2e0*/  MOV R7, R5 ;  /* 0x0000000500077202 */ /* 0x000fe20000000f00 */
        /* <DEDUP_REMOVED lines=15> */
[----:B------:R-:W-:Y:S01]  /*c3e0*/  R2UR UR7, R7 ;  /* 0x00000000070772ca */ /* 0x000fe200000e0000 */
[----:B------:R-:W-:Y:S01]  /*c3f0*/  VIADD R8, R8, 0xc06 ;  /* 0x00000c0608087836 */ /* 0x000fe20000000000 */
[----:B------:R-:W-:Y:S01]  /*c400*/  R2UR UR4, R10 ;  /* 0x000000000a0472ca */ /* 0x000fe200000e0000 */
[----:B------:R-:W-:Y:S01]  /*c410*/  VIADD R4, R4, 0x906 ;  /* 0x0000090604047836 */ /* 0x000fe20000000000 */
[----:B------:R-:W-:Y:S01]  /*c420*/  R2UR UR5, R11 ;  /* 0x000000000b0572ca */ /* 0x000fe200000e0000 */
[----:B------:R-:W0:Y:S01]  /*c430*/  S2R R18, SR_TID.X ;  /* 0x0000000000127919 */ /* 0x000e220000002100 */
[----:B------:R1:W-:Y:S01]  /*c440*/  STL [R1+0x70], R2 ;  /* 0x0000700201007387 */ /* 0x0003e20000100800 */
[----:B------:R-:W-:-:S02]  /*c450*/  WARPGROUP.DEPBAR.LE gsb0, 0x0 ;  /* 0x00008000000079c5 */ /* 0x000fc40000010000 */
[----:B------:R-:W-:Y:S01]  /*c460*/  WARPGROUP.ARRIVE ;  /* 0x00000000000079c5 */ /* 0x000fe20000000000 */
[----:B------:R1:W5:Y:S07]  /*c470*/  LDL R6, [R1+0x1f8] ;  /* 0x0001f80001067983 */ /* 0x00036e0000100800 */
[----:B------:R-:W-:Y:S01]  /*c480*/  HGMMA.64x96x16.F32 R24, gdesc[UR4], R24, gsb0 ;  /* 0x01600000041879f0 */ /* 0x000fe20008000818 */
[----:B------:R-:W-:Y:S02]  /*c490*/  R2UR UR4, R8 ;  /* 0x00000000080472ca */ /* 0x000fe400000e0000 */
[----:B------:R-:W-:-:S02]  /*c4a0*/  R2UR UR5, R9 ;  /* 0x00000000090572ca */ /* 0x000fc400000e0000 */
[----:B------:R-:W-:Y:S02]  /*c4b0*/  R2UR UR6, R4 ;  /* 0x00000000040672ca */ /* 0x000fe400000e0000 */
[----:B------:R-:W-:Y:S01]  /*c4c0*/  R2UR UR7, R5 ;  /* 0x00000000050772ca */ /* 0x000fe200000e0000 */
[----:B------:R1:W-:Y:S04]  /*c4d0*/  STL [R1+0x70], R2 ;  /* 0x0000700201007387 */ /* 0x0003e80000100800 */
        /* <DEDUP_REMOVED lines=21> */
[----:B------:R-:W2:Y:S01]  /*c630*/  LD.E R4, desc[UR44][R16.64] ;  /* 0x0000002c10047980 */ /* 0x000ea2000c101900 */
[----:B------:R-:W-:Y:S01]  /*c640*/  BSSY B0, `(.L_x_13158) ;  /* 0x0000005000007945 */ /* 0x000fe20003800000 */
[----:B--2---:R-:W-:-:S04]  /*c650*/  LOP3.LUT R4, R4, 0x1, RZ, 0xfc, !PT ;  /* 0x0000000104047812 */ /* 0x004fc800078efcff */
[----:B------:R-:W-:-:S13]  /*c660*/  ISETP.NE.AND P0, PT, R4, 0x3, PT ;  /* 0x000000030400780c */ /* 0x000fda0003f05270 */
[----:B-1----:R-:W-:Y:S05]  /*c670*/  @!P0 BRA `(.L_x_13159) ;  /* 0x0000000000048947 */ /* 0x002fea0003800000 */
[----:B------:R-:W-:Y:S01]  /*c680*/  BPT.TRAP 0x1 ;  /* 0x000000040000795c */ /* 0x000fe20000300000 */
.L_x_13159:
[----:B------:R-:W-:Y:S05]  /*c690*/  BSYNC B0 ;  /* 0x0000000000007941 */ /* 0x000fea0003800000 */
.L_x_13158:
        /* <DEDUP_REMOVED lines=27> */
[----:B------:R-:W-:-:S03]  /*c850*/  FMUL.FTZ R79, R50, R19 ;  /* 0x00000013324f7220 */ /* 0x000fc60000410000 */
[----:B------:R-:W-:Y:S01]  /*c860*/  LOP3.LUT R50, R49, 0xffffff80, RZ, 0xc0, !PT ;  /* 0xffffff8031327812 */ /* 0x000fe200078ec0ff */
        /* <DEDUP_REMOVED lines=16> */
[-C--:B------:R-:W-:Y:S01]  /*c970*/  FMUL.FTZ R44, R52, R19.reuse ;  /* 0x00000013342c7220 */ /* 0x080fe20000410000 */
[----:B------:R-:W-:Y:S01]  /*c980*/  FMUL.FTZ R76, R56, R19 ;  /* 0x00000013384c7220 */ /* 0x000fe20000410000 */
[----:B------:R-:W-:-:S02]  /*c990*/  LEA.HI R52, R36, R73, RZ, 0x2 ;  /* 0x0000004924347211 */ /* 0x000fc400078f10ff */
[--C-:B------:R-:W-:Y:S02]  /*c9a0*/  SHF.R.S32.HI R56, RZ, 0x2, R54.reuse ;  /* 0x00000002ff387819 */ /* 0x100fe40000011436 */
[----:B------:R-:W-:Y:S02]  /*c9b0*/  SHF.R.S32.HI R47, RZ, 0x1f, R54 ;  /* 0x0000001fff2f7819 */ /* 0x000fe40000011436 */
[----:B------:R-:W-:Y:S02]  /*c9c0*/  LOP3.LUT R52, R52, 0xfffffffc, RZ, 0xc0, !PT ;  /* 0xfffffffc34347812 */ /* 0x000fe400078ec0ff */
        /* <DEDUP_REMOVED lines=10> */
[-C--:B------:R-:W-:Y:S01]  /*ca70*/  FMUL.FTZ R78, R57, R19.reuse ;  /* 0x00000013394e7220 */ /* 0x080fe20000410000 */
        /* <DEDUP_REMOVED lines=13> */
[----:B------:R-:W-:Y:S01]  /*cb50*/  IMAD.MOV.U32 R21, RZ, RZ, -0x60 ;  /* 0xffffffa0ff157424 */ /* 0x000fe200078e00ff */
[----:B------:R-:W-:Y:S01]  /*cb60*/  IADD3 R50, R50, -R13, RZ ;  /* 0x8000000d32327210 */ /* 0x000fe20007ffe0ff */
[----:B------:R-:W-:Y:S02]  /*cb70*/  FMUL.FTZ R14, R24, R19 ;  /* 0x00000013180e7220 */ /* 0x000fe40000410000 */
[----:B------:R-:W0:Y:S01]  /*cb80*/  SHFL.IDX PT, R54, R84, RZ, 0x1c1f ;  /* 0x001c1fff54367589 */ /* 0x000e2200000e0000 */
[----:B------:R-:W-:Y:S02]  /*cb90*/  IMAD R21, R0, R21, 0x1 ;  /* 0x0000000100157424 */ /* 0x000fe400078e0215 */
[-C--:B------:R-:W-:Y:S01]  /*cba0*/  FMUL.FTZ R24, R28, R19.reuse ;  /* 0x000000131c187220 */ /* 0x080fe20000410000 */
[-C--:B------:R-:W-:Y:S01]  /*cbb0*/  FMUL.FTZ R28, R33, R19.reuse ;  /* 0x00000013211c7220 */ /* 0x080fe20000410000 */
[-C--:B------:R-:W-:Y:S01]  /*cbc0*/  FMUL.FTZ R74, R42, R19.reuse ;  /* 0x000000132a4a7220 */ /* 0x080fe20000410000 */
        /* <DEDUP_REMOVED lines=84> */
.L_x_13163:
[----:B------:R-:W-:-:S13]  /*d110*/  ISETP.NE.AND P0, PT, R9, 0x1, PT ;  /* 0x000000010900780c */ /* 0x000fda0003f05270 */
[----:B------:R-:W-:-:S05]  /*d120*/  @P0 IMAD.HI.U32 R50, R8, R10, RZ ;  /* 0x0000000a08320227 */ /* 0x000fca00078e00ff */
[----:B------:R-:W-:-:S07]  /*d130*/  @P0 SHF.R.U32.HI R8, RZ, R11, R50 ;  /* 0x0000000bff080219 */ /* 0x000fce0000011632 */
.L_x_13164:
[----:B------:R-:W-:Y:S05]  /*d140*/  BSYNC B1 ;  /* 0x0000000000017941 */ /* 0x000fea0003800000 */
.L_x_13162:
[----:B------:R-:W-:-:S05]  /*d150*/  IMAD R8, R8, R9, R71 ;  /* 0x0000000908087224 */ /* 0x000fca00078e0247 */
[----:B------:R-:W-:Y:S02]  /*d160*/  VIMNMX R7, R7, R8, !PT ;  /* 0x0000000807077248 */ /* 0x000fe40007fe0100 */
[----:B------:R-:W-:-:S07]  /*d170*/  VIADDMNMX R6, R8, R9, R6, PT ;  /* 0x0000000908067246 */ /* 0x000fce0003800106 */
.L_x_13161:
[----:B------:R-:W-:Y:S05]  /*d180*/  BSYNC B0 ;  /* 0x0000000000007941 */ /* 0x000fea0003800000 */
.L_x_13160:
[C---:B------:R-:W-:Y:S01]  /*d190*/  ISETP.GE.AND P0, PT, R69.reuse, 0x2, PT ;  /* 0x000000024500780c */ /* 0x040fe20003f06270 */
[----:B------:R-:W0:Y:S01]  /*d1a0*/  SHFL.IDX PT, R84, R84, 0x1, 0x1c1f ;  /* 0x003c1f0054547f89 */ /* 0x000e2200000e0000 */
[----:B------:R-:W-:Y:S01]  /*d1b0*/  ISETP.GE.AND P2, PT, R69, 0xa, PT ;  /* 0x0000000a4500780c */ /* 0x000fe20003f46270 */
[----:B------:R-:W-:Y:S01]  /*d1c0*/  BSSY B0, `(.L_x_13165) ;  /* 0x0000086000007945 */ /* 0x000fe20003800000 */
[----:B------:R-:W-:Y:S02]  /*d1d0*/  P2R R8, PR, RZ, 0x1 ;  /* 0x00000001ff087803 */ /* 0x000fe40000000000 */
[----:B------:R-:W-:Y:S02]  /*d1e0*/  ISETP.GT.AND P0, PT, R7, 0x1, !P0 ;  /* 0x000000010700780c */ /* 0x000fe40004704270 */
[----:B------:R-:W-:Y:S02]  /*d1f0*/  ISETP.GE.AND P1, PT, R69, 0x9, PT ;  /* 0x000000094500780c */ /* 0x000fe40003f26270 */
[----:B------:R-:W-:-:S02]  /*d200*/  ISETP.LT.OR P0, PT, R6, 0x2, P0 ;  /* 0x000000020600780c */ /* 0x000fc40000701670 */
[----:B------:R-:W-:Y:S02]  /*d210*/  P2R R19, PR, RZ, 0x2 ;  /* 0x00000002ff137803 */ /* 0x000fe40000000000 */
[----:B------:R-:W-:Y:S02]  /*d220*/  FSEL R82, R20, -INF , !P0 ;  /* 0xff80000014527808 */ /* 0x000fe40004000000 */
[C---:B------:R-:W-:Y:S02]  /*d230*/  ISETP.GT.AND P0, PT, R7.reuse, 0x9, !P2 ;  /* 0x000000090700780c */ /* 0x040fe40005704270 */
[----:B------:R-:W-:Y:S02]  /*d240*/  P2R R73, PR, RZ, 0x4 ;  /* 0x00000004ff497803 */ /* 0x000fe40000000000 */
[----:B------:R-:W-:Y:S02]  /*d250*/  ISETP.LT.OR P0, PT, R6, 0xa, P0 ;  /* 0x0000000a0600780c */ /* 0x000fe40000701670 */
[----:B------:R-:W-:-:S02]  /*d260*/  ISETP.GT.AND P1, PT, R7, 0x8, !P1 ;  /* 0x000000080700780c */ /* 0x000fc40004f24270 */
[----:B------:R-:W-:Y:S02]  /*d270*/  ISETP.GE.AND P2, PT, R69, 0x11, PT ;  /* 0x000000114500780c */ /* 0x000fe40003f46270 */
[----:B------:R-:W-:Y:S02]  /*d280*/  FSEL R80, R80, -INF , !P0 ;  /* 0xff80000050507808 */ /* 0x000fe40004000000 */
[----:B------:R-:W-:Y:S02]  /*d290*/  ISETP.LT.OR P1, PT, R6, 0x9, P1 ;  /* 0x000000090600780c */ /* 0x000fe40000f21670 */
[----:B------:R-:W-:Y:S02]  /*d2a0*/  ISETP.GT.AND P0, PT, R7, 0x10, !P2 ;  /* 0x000000100700780c */ /* 0x000fe40005704270 */
[----:B------:R-:W-:Y:S02]  /*d2b0*/  FSEL R162, R24, -INF , !P1 ;  /* 0xff80000018a27808 */ /* 0x000fe40004800000 */
        /* <DEDUP_REMOVED lines=66> */
[----:B------:R-:W-:-:S02]  /*d6e0*/  P2R R83, PR, RZ, 0x4 ;  /* 0x00000004ff537803 */ /* 0x000fc40000000000 */
        /* <DEDUP_REMOVED lines=17> */
[----:B0-----:R-:W-:Y:S01]  /*d800*/  IMAD.IADD R59, R67, 0x1, R84 ;  /* 0x00000001433b7824 */ /* 0x001fe200078e0254 */
[----:B------:R-:W-:-:S04]  /*d810*/  ISETP.GE.AND P4, PT, R69, 0x59, PT ;  /* 0x000000594500780c */ /* 0x000fc80003f86270 */
[----:B------:R-:W-:-:S04]  /*d820*/  ISETP.GT.AND P5, PT, R7, 0x58, !P4 ;  /* 0x000000580700780c */ /* 0x000fc800067a4270 */
[----:B------:R-:W-:-:S04]  /*d830*/  ISETP.LT.OR P5, PT, R6, 0x59, P5 ;  /* 0x000000590600780c */ /* 0x000fc80002fa1670 */
[----:B------:R-:W-:Y:S02]  /*d840*/  FSEL R24, R61, -INF , !P5 ;  /* 0xff8000003d187808 */ /* 0x000fe40006800000 */
[----:B------:R-:W-:-:S04]  /*d850*/  ISETP.GE.AND P5, PT, R69, 0x1, PT ;  /* 0x000000014500780c */ /* 0x000fc80003fa6270 */
        /* <DEDUP_REMOVED lines=21> */
.L_x_13168:
[----:B------:R-:W-:-:S13]  /*d9b0*/  ISETP.NE.AND P6, PT, R9, 0x1, PT ;  /* 0x000000010900780c */ /* 0x000fda0003fc5270 */
[----:B------:R-:W-:-:S05]  /*d9c0*/  @P6 IMAD.HI.U32 R10, R4, R10, RZ ;  /* 0x0000000a040a6227 */ /* 0x000fca00078e00ff */
[----:B------:R-:W-:-:S07]  /*d9d0*/  @P6 SHF.R.U32.HI R4, RZ, R11, R10 ;  /* 0x0000000bff046219 */ /* 0x000fce000001160a */
.L_x_13169:
[----:B------:R-:W-:Y:S05]  /*d9e0*/  BSYNC B1 ;  /* 0x0000000000017941 */ /* 0x000fea0003800000 */
.L_x_13167:
[----:B------:R-:W-:-:S05]  /*d9f0*/  IMAD R4, R4, R9, R71 ;  /* 0x0000000904047224 */ /* 0x000fca00078e0247 */
[----:B------:R-:W-:Y:S02]  /*da00*/  VIADDMNMX R14, R4, R9, R14, PT ;  /* 0x00000009040e7246 */ /* 0x000fe4000380010e */
[----:B------:R-:W-:-:S07]  /*da10*/  VIMNMX R59, R59, R4, !PT ;  /* 0x000000043b3b7248 */ /* 0x000fce0007fe0100 */
.L_x_13166:
[----:B------:R-:W-:Y:S05]  /*da20*/  BSYNC B0 ;  /* 0x0000000000007941 */ /* 0x000fea0003800000 */
.L_x_13165:
        /* <DEDUP_REMOVED lines=38> */
[----:B------:R-:W3:Y:S03]  /*dc90*/  LDL R74, [R1+0x230] ;  /* 0x00023000014a7983 */ /* 0x000ee60000100800 */
        /* <DEDUP_REMOVED lines=34> */
[----:B--2---:R-:W-:Y:S02]  /*dec0*/  FMNMX.FTZ R4, R160, R6, !PT ;  /* 0x00000006a0047209 */ /* 0x004fe40007810000 */
[----:B------:R-:W-:-:S02]  /*ded0*/  FSEL R15, R55, -INF , !P5 ;  /* 0xff800000370f7808 */ /* 0x000fc40006800000 */
[----:B------:R-:W-:Y:S02]  /*dee0*/  FMNMX.FTZ R4, R82, R4, !PT ;  /* 0x0000000452047209 */ /* 0x000fe40007810000 */
[C---:B------:R-:W-:Y:S02]  /*def0*/  ISETP.GT.AND P1, PT, R59.reuse, 0x49, !P1 ;  /* 0x000000493b00780c */ /* 0x040fe40004f24270 */
[----:B------:R-:W-:Y:S02]  /*df00*/  FMNMX.FTZ R4, R162, R4, !PT ;  /* 0x00000004a2047209 */ /* 0x000fe40007810000 */
[C---:B------:R-:W-:Y:S02]  /*df10*/  ISETP.GT.AND P2, PT, R59.reuse, 0x50, !P2 ;  /* 0x000000503b00780c */ /* 0x040fe40005744270 */
[----:B------:R-:W-:Y:S02]  /*df20*/  FMNMX.FTZ R4, R80, R4, !PT ;  /* 0x0000000450047209 */ /* 0x000fe40007810000 */
[----:B------:R-:W-:-:S02]  /*df30*/  ISETP.GT.AND P3, PT, R59, 0x51, !P3 ;  /* 0x000000513b00780c */ /* 0x000fc40005f64270 */
        /* <DEDUP_REMOVED lines=13> */
[----:B------:R-:W-:-:S04]  /*e010*/  FMNMX.FTZ R5, R70, R5, !PT ;  /* 0x0000000546057209 */ /* 0x000fc80007810000 */
[----:B------:R-:W-:Y:S02]  /*e020*/  FMNMX.FTZ R9, R72, R5, !PT ;  /* 0x0000000548097209 */ /* 0x000fe40007810000 */
        /* <DEDUP_REMOVED lines=22> */
[----:B------:R-:W-:-:S02]  /*e190*/  ISETP.LT.OR P0, PT, R14, 0x49, P0 ;  /* 0x000000490e00780c */ /* 0x000fc40000701670 */
[----:B------:R-:W-:Y:S01]  /*e1a0*/  FMNMX.FTZ R4, R18, R5, !PT ;  /* 0x0000000512047209 */ /* 0x000fe20007810000 */
[----:B------:R-:W0:Y:S01]  /*e1b0*/  SHFL.BFLY PT, R9, R8, 0x2, 0x1f ;  /* 0x0c401f0008097f89 */ /* 0x000e2200000e0000 */
[C---:B------:R-:W-:Y:S02]  /*e1c0*/  ISETP.LT.OR P1, PT, R14.reuse, 0x4a, P1 ;  /* 0x0000004a0e00780c */ /* 0x040fe40000f21670 */
[----:B------:R-:W-:Y:S02]  /*e1d0*/  FSEL R55, R35, -INF , !P0 ;  /* 0xff80000023377808 */ /* 0x000fe40004000000 */
[----:B------:R-:W-:Y:S02]  /*e1e0*/  FMNMX.FTZ R4, R15, R4, !PT ;  /* 0x000000040f047209 */ /* 0x000fe40007810000 */
[----:B------:R-:W-:Y:S02]  /*e1f0*/  ISETP.LT.OR P2, PT, R14, 0x51, P2 ;  /* 0x000000510e00780c */ /* 0x000fe40001741670 */
[----:B------:R-:W-:-:S02]  /*e200*/  FSEL R53, R36, -INF , !P1 ;  /* 0xff80000024357808 */ /* 0x000fc40004800000 */
        /* <DEDUP_REMOVED lines=15> */
[----:B------:R-:W-:-:S05]  /*e300*/  FMNMX.FTZ R9, R59, R4, !PT ;  /* 0x000000043b097209 */ /* 0x000fca0007810000 */
[----:B------:R-:W-:Y:S04]  /*e310*/  STL.64 [R1+0x210], R8 ;  /* 0x0002100801007387 */ /* 0x000fe80000100a00 */
[----:B------:R-:W2:Y:S04]  /*e320*/  LDL R12, [R1+0x214] ;  /* 0x00021400010c7983 */ /* 0x000ea80000100800 */
[----:B------:R-:W0:Y:S02]  /*e330*/  SHFL.BFLY PT, R5, R10, 0x1, 0x1f ;  /* 0x0c201f000a057f89 */ /* 0x000e2400000e0000 */
[----:B0-----:R-:W-:-:S02]  /*e340*/  FMNMX.FTZ R10, R10, R5, !PT ;  /* 0x000000050a0a7209 */ /* 0x001fc40007810000 */
[----:B------:R-:W4:Y:S04]  /*e350*/  LDL.64 R4, [R1+0x220] ;  /* 0x0002200001047983 */ /* 0x000f280000100a00 */
[----:B------:R-:W-:Y:S04]  /*e360*/  STL [R1+0x210], R10 ;  /* 0x0002100a01007387 */ /* 0x000fe80000100800 */
[----:B------:R-:W3:Y:S04]  /*e370*/  LDL R14, [R1+0x210] ;  /* 0x00021000010e7983 */ /* 0x000ee80000100800 */
[----:B--2---:R-:W0:Y:S02]  /*e380*/  SHFL.BFLY PT, R9, R12, 0x2, 0x1f ;  /* 0x0c401f000c097f89 */ /* 0x004e2400000e0000 */
        /* <DEDUP_REMOVED lines=37> */
[-C--:B------:R-:W-:Y:S01]  /*e5e0*/  FMUL.FTZ R11, R61, R74.reuse ;  /* 0x0000004a3d0b7220 */ /* 0x080fe20000410000 */
[----:B------:R-:W-:-:S02]  /*e5f0*/  FFMA.FTZ R32, R32, R74, -R6 ;  /* 0x0000004a20207223 */ /* 0x000fc40000010806 */
[----:B------:R-:W-:Y:S01]  /*e600*/  FMUL.FTZ R7, R74, R7 ;  /* 0x000000074a077220 */ /* 0x000fe20000410000 */
[-CC-:B------:R-:W-:Y:S01]  /*e610*/  FFMA.FTZ R161, R29, R74.reuse, -R6.reuse ;  /* 0x0000004a1da17223 */ /* 0x180fe20000010806 */
[----:B------:R-:W-:Y:S01]  /*e620*/  MUFU.EX2 R160, R160 ;  /* 0x000000a000a07308 */ /* 0x000fe20000000800 */
[----:B------:R-:W-:-:S07]  /*e630*/  FFMA.FTZ R31, R31, R74, -R6 ;  /* 0x0000004a1f1f7223 */ /* 0x000fce0000010806 */
[----:B------:R-:W4:Y:S01]  /*e640*/  MUFU.EX2 R11, R11 ;  /* 0x0000000b000b7308 */ /* 0x000f220000000800 */
[----:B------:R-:W-:-:S07]  /*e650*/  FFMA.FTZ R163, R40, R74, -R6 ;  /* 0x0000004a28a37223 */ /* 0x000fce0000010806 */
[----:B------:R-:W-:Y:S08]  /*e660*/  MUFU.EX2 R32, R32 ;  /* 0x0000002000207308 */ /* 0x000ff00000000800 */
[----:B------:R-:W0:Y:S01]  /*e670*/  MUFU.EX2 R10, R7 ;  /* 0x00000007000a7308 */ /* 0x000e220000000800 */
[----:B------:R-:W-:-:S07]  /*e680*/  FFMA.FTZ R30, R41, R74, -R6 ;  /* 0x0000004a291e7223 */ /* 0x000fce0000010806 */
[----:B------:R-:W1:Y:S08]  /*e690*/  MUFU.EX2 R13, R13 ;  /* 0x0000000d000d7308 */ /* 0x000e700000000800 */
[----:B------:R-:W2:Y:S01]  /*e6a0*/  MUFU.EX2 R161, R161 ;  /* 0x000000a100a17308 */ /* 0x000ea20000000800 */
[----:B------:R-:W-:-:S07]  /*e6b0*/  FFMA.FTZ R169, R42, R74, -R6 ;  /* 0x0000004a2aa97223 */ /* 0x000fce0000010806 */
[----:B------:R-:W3:Y:S08]  /*e6c0*/  MUFU.EX2 R162, R162 ;  /* 0x000000a200a27308 */ /* 0x000ef00000000800 */
[----:B------:R-:W3:Y:S01]  /*e6d0*/  MUFU.EX2 R31, R31 ;  /* 0x0000001f001f7308 */ /* 0x000ee20000000800 */
[----:B----4-:R-:W-:Y:S01]  /*e6e0*/  FFMA.FTZ R4, R11, R4, R160 ;  /* 0x000000040b047223 */ /* 0x010fe200000100a0 */
[----:B0-----:R-:W-:-:S06]  /*e6f0*/  FFMA.FTZ R14, R5, R10, R32 ;  /* 0x0000000a050e7223 */ /* 0x001fcc0000010020 */
        /* <DEDUP_REMOVED lines=105> */
[----:B------:R-:W-:Y:S01]  /*ed90*/  STL [R1+0x214], R8 ;  /* 0x0002140801007387 */ /* 0x000fe20000100800 */
[----:B------:R-:W-:-:S05]  /*eda0*/  FADD.FTZ R5, R15, R6 ;  /* 0x000000060f057221 */ /* 0x000fca0000010000 */
[----:B------:R0:W-:Y:S04]  /*edb0*/  STL.64 [R1+0x220], R4 ;  /* 0x0002200401007387 */ /* 0x0001e80000100a00 */
[----:B------:R-:W2:Y:S01]  /*edc0*/  LD.E R6, desc[UR44][R16.64+0x240] ;  /* 0x0002402c10067980 */ /* 0x000ea2000c101900 */
[----:B------:R-:W-:-:S04]  /*edd0*/  UIADD3 UR4, UP0, UR37, 0x240, URZ ;  /* 0x0000024025047890 */ /* 0x000fc8000ff1e03f */
[----:B------:R-:W-:Y:S02]  /*ede0*/  ULOP3.LUT UR5, UR4, 0x4, URZ, 0xfc, !UPT ;  /* 0x0000000404057892 */ /* 0x000fe4000f8efc3f */
[----:B------:R-:W-:-:S04]  /*edf0*/  UIADD3.X UR6, URZ, UR36, URZ, UP0, !UPT ;  /* 0x000000243f067290 */ /* 0x000fc800087fe43f */
[----:B0-----:R-:W-:Y:S02]  /*ee00*/  IMAD.U32 R4, RZ, RZ, UR5 ;  /* 0x00000005ff047e24 */ /* 0x001fe4000f8e00ff */
[----:B------:R-:W-:Y:S02]  /*ee10*/  IMAD.U32 R5, RZ, RZ, UR6 ;  /* 0x00000006ff057e24 */ /* 0x000fe4000f8e00ff */
        /* <DEDUP_REMOVED lines=67> */
[----:B------:R-:W-:Y:S01]  /*f250*/  ULOP3.LUT UR5, UR4, 0x8, URZ, 0xfc, !UPT ;  /* 0x0000000804057892 */ /* 0x000fe2000f8efc3f */
[C---:B0-----:R-:W-:Y:S01]  /*f260*/  FMUL.FTZ R9, R11.reuse, R150 ;  /* 0x000000960b097220 */ /* 0x041fe20000410000 */
[----:B--2---:R-:W-:-:S04]  /*f270*/  FMUL.FTZ R45, R11, R226 ;  /* 0x000000e20b2d7220 */ /* 0x004fc80000410000 */
[----:B------:R0:W-:Y:S01]  /*f280*/  ST.E desc[UR44][R16.64+0x254], R9 ;  /* 0x0002540910007985 */ /* 0x0001e2000c10192c */
[C---:B---3--:R-:W-:Y:S01]  /*f290*/  FMUL.FTZ R7, R11.reuse, R148 ;  /* 0x000000940b077220 */ /* 0x048fe20000410000 */
[C---:B----4-:R-:W-:Y:S01]  /*f2a0*/  FMUL.FTZ R25, R11.reuse, R146 ;  /* 0x000000920b197220 */ /* 0x050fe20000410000 */
[C---:B------:R-:W-:Y:S01]  /*f2b0*/  FMUL.FTZ R27, R11.reuse, R144 ;  /* 0x000000900b1b7220 */ /* 0x040fe20000410000 */
[C---:B------:R-:W-:Y:S01]  /*f2c0*/  FMUL.FTZ R39, R11.reuse, R142 ;  /* 0x0000008e0b277220 */ /* 0x040fe20000410000 */
[----:B------:R-:W-:Y:S01]  /*f2d0*/  ST.E desc[UR44][R16.64+0x434], R45 ;  /* 0x0004342d10007985 */ /* 0x000fe2000c10192c */
[----:B0-----:R-:W-:-:S03]  /*f2e0*/  FMUL.FTZ R9, R11, R134 ;  /* 0x000000860b097220 */ /* 0x001fc60000410000 */
[----:B------:R0:W-:Y:S01]  /*f2f0*/  ST.E desc[UR44][R16.64+0x250], R7 ;  /* 0x0002500710007985 */ /* 0x0001e2000c10192c */
[----:B------:R-:W-:-:S03]  /*f300*/  FMUL.FTZ R41, R11, R138 ;  /* 0x0000008a0b297220 */ /* 0x000fc60000410000 */
[----:B------:R1:W-:Y:S01]  /*f310*/  ST.E desc[UR44][R16.64+0x260], R25 ;  /* 0x0002601910007985 */ /* 0x0003e2000c10192c */
[----:B------:R-:W-:-:S03]  /*f320*/  FMUL.FTZ R43, R11, R140 ;  /* 0x0000008c0b2b7220 */ /* 0x000fc60000410000 */
[----:B------:R2:W-:Y:S04]  /*f330*/  ST.E desc[UR44][R16.64+0x264], R27 ;  /* 0x0002641b10007985 */ /* 0x0005e8000c10192c */
[----:B------:R3:W-:Y:S01]  /*f340*/  ST.E desc[UR44][R16.64+0x270], R39 ;  /* 0x0002702710007985 */ /* 0x0007e2000c10192c */
[C---:B0-----:R-:W-:Y:S01]  /*f350*/  FMUL.FTZ R7, R11.reuse, R136 ;  /* 0x000000880b077220 */ /* 0x041fe20000410000 */
[C---:B------:R-:W-:Y:S02]  /*f360*/  FMUL.FTZ R45, R11.reuse, R120 ;  /* 0x000000780b2d7220 */ /* 0x040fe40000410000 */
[----:B------:R0:W-:Y:S01]  /*f370*/  ST.E desc[UR44][R16.64+0x290], R9 ;  /* 0x0002900910007985 */ /* 0x0001e2000c10192c */
[C---:B------:R-:W-:Y:S01]  /*f380*/  FMUL.FTZ R47, R11.reuse, R130 ;  /* 0x000000820b2f7220 */ /* 0x040fe20000410000 */
[C---:B-1----:R-:W-:Y:S01]  /*f390*/  FMUL.FTZ R25, R11.reuse, R132 ;  /* 0x000000840b197220 */ /* 0x042fe20000410000 */
[C---:B--2---:R-:W-:Y:S01]  /*f3a0*/  FMUL.FTZ R27, R11.reuse, R128 ;  /* 0x000000800b1b7220 */ /* 0x044fe20000410000 */
[C---:B---3--:R-:W-:Y:S01]  /*f3b0*/  FMUL.FTZ R39, R11.reuse, R126 ;  /* 0x0000007e0b277220 */ /* 0x048fe20000410000 */
[----:B------:R1:W-:Y:S01]  /*f3c0*/  ST.E desc[UR44][R16.64+0x274], R41 ;  /* 0x0002742910007985 */ /* 0x0003e2000c10192c */
[----:B0-----:R-:W-:-:S03]  /*f3d0*/  FMUL.FTZ R9, R11, R118 ;  /* 0x000000760b097220 */ /* 0x001fc60000410000 */
[----:B------:R0:W-:Y:S04]  /*f3e0*/  ST.E desc[UR44][R16.64+0x280], R43 ;  /* 0x0002802b10007985 */ /* 0x0001e8000c10192c */
[----:B------:R2:W-:Y:S04]  /*f3f0*/  ST.E desc[UR44][R16.64+0x284], R7 ;  /* 0x0002840710007985 */ /* 0x0005e8000c10192c */
[----:B------:R3:W-:Y:S01]  /*f400*/  ST.E desc[UR44][R16.64+0x294], R45 ;  /* 0x0002942d10007985 */ /* 0x0007e2000c10192c */
[----:B-1----:R-:W-:-:S03]  /*f410*/  FMUL.FTZ R41, R11, R110 ;  /* 0x0000006e0b297220 */ /* 0x002fc60000410000 */
[----:B------:R1:W-:Y:S01]  /*f420*/  ST.E desc[UR44][R16.64+0x2a0], R47 ;  /* 0x0002a02f10007985 */ /* 0x0003e2000c10192c */
[----:B0-----:R-:W-:-:S03]  /*f430*/  FMUL.FTZ R43, R11, R122 ;  /* 0x0000007a0b2b7220 */ /* 0x001fc60000410000 */
[----:B------:R0:W-:Y:S01]  /*f440*/  ST.E desc[UR44][R16.64+0x2a4], R25 ;  /* 0x0002a41910007985 */ /* 0x0001e2000c10192c */
[----:B--2---:R-:W-:-:S03]  /*f450*/  FMUL.FTZ R7, R11, R124 ;  /* 0x0000007c0b077220 */ /* 0x004fc60000410000 */
[----:B------:R2:W-:Y:S01]  /*f460*/  ST.E desc[UR44][R16.64+0x2b0], R27 ;  /* 0x0002b01b10007985 */ /* 0x0005e2000c10192c */
[----:B---3--:R-:W-:-:S03]  /*f470*/  FMUL.FTZ R45, R11, R100 ;  /* 0x000000640b2d7220 */ /* 0x008fc60000410000 */
[----:B------:R3:W-:Y:S01]  /*f480*/  ST.E desc[UR44][R16.64+0x2b4], R39 ;  /* 0x0002b42710007985 */ /* 0x0007e2000c10192c */
[C---:B-1----:R-:W-:Y:S01]  /*f490*/  FMUL.FTZ R47, R11.reuse, R112 ;  /* 0x000000700b2f7220 */ /* 0x042fe20000410000 */
[C---:B0-----:R-:W-:Y:S02]  /*f4a0*/  FMUL.FTZ R25, R11.reuse, R116 ;  /* 0x000000740b197220 */ /* 0x041fe40000410000 */
[----:B------:R0:W-:Y:S01]  /*f4b0*/  ST.E desc[UR44][R16.64+0x2d4], R9 ;  /* 0x0002d40910007985 */ /* 0x0001e2000c10192c */
[C---:B--2---:R-:W-:Y:S01]  /*f4c0*/  FMUL.FTZ R27, R11.reuse, R114 ;  /* 0x000000720b1b7220 */ /* 0x044fe20000410000 */
        /* <DEDUP_REMOVED lines=60> */
[----:B------:R1:W-:Y:S01]  /*f890*/  ST.E desc[UR44][R16.64+0x3b4], R43 ;  /* 0x0003b42b10007985 */ /* 0x0003e2000c10192c */
[----:B------:R-:W-:-:S03]  /*f8a0*/  FMUL.FTZ R49, R11, R8 ;  /* 0x000000080b317220 */ /* 0x000fc60000410000 */
        /* <DEDUP_REMOVED lines=8> */
[----:B------:R-:W-:Y:S02]  /*f930*/  IMAD.U32 R8, RZ, RZ, UR5 ;  /* 0x00000005ff087e24 */ /* 0x000fe4000f8e00ff */
[C---:B0-----:R-:W-:Y:S01]  /*f940*/  FMUL.FTZ R39, R11.reuse, R44 ;  /* 0x0000002c0b277220 */ /* 0x041fe20000410000 */
[----:B------:R0:W-:Y:S01]  /*f950*/  ST.E desc[UR44][R16.64+0x3e4], R9 ;  /* 0x0003e40910007985 */ /* 0x0001e2000c10192c */
[C---:B--2---:R-:W-:Y:S01]  /*f960*/  FMUL.FTZ R45, R11.reuse, R26 ;  /* 0x0000001a0b2d7220 */ /* 0x044fe20000410000 */
[C---:B-1----:R-:W-:Y:S01]  /*f970*/  FMUL.FTZ R47, R11.reuse, R6 ;  /* 0x000000060b2f7220 */ /* 0x042fe20000410000 */
[----:B------:R-:W-:Y:S01]  /*f980*/  FMUL.FTZ R11, R11, R24 ;  /* 0x000000180b0b7220 */ /* 0x000fe20000410000 */
[----:B0-----:R-:W-:Y:S01]  /*f990*/  IMAD.U32 R9, RZ, RZ, UR6 ;  /* 0x00000006ff097e24 */ /* 0x001fe2000f8e00ff */
[----:B------:R-:W-:Y:S04]  /*f9a0*/  ST.E desc[UR44][R16.64+0x3d0], R7 ;  /* 0x0003d00710007985 */ /* 0x000fe8000c10192c */
[----:B------:R0:W-:Y:S04]  /*f9b0*/  ST.E desc[UR44][R16.64+0x3f0], R25 ;  /* 0x0003f01910007985 */ /* 0x0001e8000c10192c */
[----:B------:R1:W-:Y:S04]  /*f9c0*/  ST.E desc[UR44][R16.64+0x3f4], R27 ;  /* 0x0003f41b10007985 */ /* 0x0003e8000c10192c */
[----:B------:R-:W-:Y:S04]  /*f9d0*/  ST.E desc[UR44][R16.64+0x400], R41 ;  /* 0x0004002910007985 */ /* 0x000fe8000c10192c */
[----:B------:R-:W-:Y:S04]  /*f9e0*/  ST.E desc[UR44][R16.64+0x404], R43 ;  /* 0x0004042b10007985 */ /* 0x000fe8000c10192c */
[----:B------:R-:W-:Y:S04]  /*f9f0*/  ST.E desc[UR44][R16.64+0x410], R39 ;  /* 0x0004102710007985 */ /* 0x000fe8000c10192c */
[----:B------:R-:W-:Y:S04]  /*fa00*/  ST.E desc[UR44][R16.64+0x414], R45 ;  /* 0x0004142d10007985 */ /* 0x000fe8000c10192c */
[----:B------:R2:W-:Y:S04]  /*fa10*/  ST.E desc[UR44][R16.64+0x420], R47 ;  /* 0x0004202f10007985 */ /* 0x0005e8000c10192c */
[----:B------:R3:W-:Y:S04]  /*fa20*/  ST.E desc[UR44][R16.64+0x424], R49 ;  /* 0x0004243110007985 */ /* 0x0007e8000c10192c */
[----:B------:R-:W-:Y:S04]  /*fa30*/  ST.E desc[UR44][R16.64+0x430], R11 ;  /* 0x0004300b10007985 */ /* 0x000fe8000c10192c */
[----:B0-----:R-:W4:Y:S01]  /*fa40*/  LD.E R25, desc[UR44][R8.64] ;  /* 0x0000002c08197980 */ /* 0x001f22000c101900 */
[----:B------:R-:W-:Y:S01]  /*fa50*/  ULOP3.LUT UR4, UR4, 0xc, URZ, 0xfc, !UPT ;  /* 0x0000000c04047892 */ /* 0x000fe2000f8efc3f */
[----:B------:R-:W-:-:S05]  /*fa60*/  IMAD.U32 R7, RZ, RZ, UR6 ;  /* 0x00000006ff077e24 */ /* 0x000fca000f8e00ff */
[----:B------:R-:W-:Y:S02]  /*fa70*/  IMAD.U32 R6, RZ, RZ, UR4 ;  /* 0x00000004ff067e24 */ /* 0x000fe4000f8e00ff */
[----:B----4-:R-:W-:-:S05]  /*fa80*/  FMUL.FTZ R25, R10, R25 ;  /* 0x000000190a197220 */ /* 0x010fca0000410000 */
[----:B------:R-:W-:Y:S04]  /*fa90*/  ST.E desc[UR44][R8.64], R25 ;  /* 0x0000001908007985 */ /* 0x000fe8000c10192c */
[----:B-1----:R-:W4:Y:S02]  /*faa0*/  LD.E R27, desc[UR44][R6.64] ;  /* 0x0000002c061b7980 */ /* 0x002f24000c101900 */
[----:B----4-:R-:W-:-:S05]  /*fab0*/  FMUL.FTZ R27, R10, R27 ;  /* 0x0000001b0a1b7220 */ /* 0x010fca0000410000 */
[----:B------:R0:W-:Y:S04]  /*fac0*/  ST.E desc[UR44][R6.64], R27 ;  /* 0x0000001b06007985 */ /* 0x0001e8000c10192c */
        /* <DEDUP_REMOVED lines=22> */
[----:B--2---:R-:W2:Y:S04]  /*fc30*/  LD.E R47, desc[UR44][R16.64+0x3ac] ;  /* 0x0003ac2c102f7980 */ /* 0x004ea8000c101900 */
        /* <DEDUP_REMOVED lines=38> */
[----:B------:R-:W3:Y:S01]  /*fea0*/  LD.E R25, desc[UR44][R16.64+0x438] ;  /* 0x0004382c10197980 */ /* 0x000ee2000c101900 */
[C---:B----4-:R-:W-:Y:S01]  /*feb0*/  FMUL.FTZ R53, R10.reuse, R53 ;  /* 0x000000350a357220 */ /* 0x050fe20000410000 */
[----:B------:R-:W-:-:S04]  /*fec0*/  FMUL.FTZ R93, R10, R93 ;  /* 0x0000005d0a5d7220 */ /* 0x000fc80000410000 */
        /* <DEDUP_REMOVED lines=22> */
[C---:B---3--:R-:W-:Y:S01]  /*10030*/  FMUL.FTZ R49, R10.reuse, R49 ;  /* 0x000000310a317220 */ /* 0x048fe20000410000 */
[C---:B0-----:R-:W-:Y:S01]  /*10040*/  FMUL.FTZ R53, R10.reuse, R46 ;  /* 0x0000002e0a357220 */ /* 0x041fe20000410000 */
[C---:B------:R-:W-:Y:S01]  /*10050*/  FMUL.FTZ R45, R10.reuse, R45 ;  /* 0x0000002d0a2d7220 */ /* 0x040fe20000410000 */
[C---:B------:R-:W-:Y:S01]  /*10060*/  FMUL.FTZ R43, R10.reuse, R43 ;  /* 0x0000002b0a2b7220 */ /* 0x040fe20000410000 */
        /* <DEDUP_REMOVED lines=9> */
[----:B0-----:R-:W-:-:S03]  /*10100*/  FMUL.FTZ R93, R10, R86 ;  /* 0x000000560a5d7220 */ /* 0x001fc60000410000 */
[----:B------:R0:W-:Y:S01]  /*10110*/  ST.E desc[UR44][R16.64+0x2ac], R83 ;  /* 0x0002ac5310007985 */ /* 0x0001e2000c10192c */
[----:B------:R-:W-:-:S03]  /*10120*/  FMUL.FTZ R99, R10, R82 ;  /* 0x000000520a637220 */ /* 0x000fc60000410000 */
[----:B------:R-:W-:Y:S01]  /*10130*/  ST.E desc[UR44][R16.64+0x2b8], R81 ;  /* 0x0002b85110007985 */ /* 0x000fe2000c10192c */
[----:B------:R-:W-:-:S03]  /*10140*/  FMUL.FTZ R101, R10, R84 ;  /* 0x000000540a657220 */ /* 0x000fc60000410000 */
[----:B------:R3:W-:Y:S01]  /*10150*/  ST.E desc[UR44][R16.64+0x2bc], R77 ;  /* 0x0002bc4d10007985 */ /* 0x0007e2000c10192c */
[----:B-1----:R-:W-:-:S03]  /*10160*/  FMUL.FTZ R87, R10, R80 ;  /* 0x000000500a577220 */ /* 0x002fc60000410000 */
[----:B------:R1:W-:Y:S01]  /*10170*/  ST.E desc[UR44][R16.64+0x2cc], R79 ;  /* 0x0002cc4f10007985 */ /* 0x0003e2000c10192c */
[----:B--2---:R-:W-:-:S03]  /*10180*/  FMUL.FTZ R89, R10, R78 ;  /* 0x0000004e0a597220 */ /* 0x004fc60000410000 */
[----:B------:R-:W-:Y:S01]  /*10190*/  ST.E desc[UR44][R16.64+0x2ec], R75 ;  /* 0x0002ec4b10007985 */ /* 0x000fe2000c10192c */
[----:B0-----:R-:W-:-:S03]  /*101a0*/  FMUL.FTZ R83, R10, R76 ;  /* 0x0000004c0a537220 */ /* 0x001fc60000410000 */
[----:B------:R0:W-:Y:S01]  /*101b0*/  ST.E desc[UR44][R16.64+0x2fc], R73 ;  /* 0x0002fc4910007985 */ /* 0x0001e2000c10192c */
[----:B------:R-:W-:-:S03]  /*101c0*/  FMUL.FTZ R85, R10, R72 ;  /* 0x000000480a557220 */ /* 0x000fc60000410000 */
[----:B------:R-:W-:Y:S01]  /*101d0*/  ST.E desc[UR44][R16.64+0x308], R71 ;  /* 0x0003084710007985 */ /* 0x000fe2000c10192c */
[----:B------:R-:W-:-:S03]  /*101e0*/  FMUL.FTZ R91, R10, R74 ;  /* 0x0000004a0a5b7220 */ /* 0x000fc60000410000 */
[----:B------:R2:W-:Y:S01]  /*101f0*/  ST.E desc[UR44][R16.64+0x30c], R67 ;  /* 0x00030c4310007985 */ /* 0x0005e2000c10192c */
[----:B---3--:R-:W-:-:S03]  /*10200*/  FMUL.FTZ R77, R10, R70 ;  /* 0x000000460a4d7220 */ /* 0x008fc60000410000 */
[----:B------:R3:W-:Y:S01]  /*10210*/  ST.E desc[UR44][R16.64+0x31c], R69 ;  /* 0x00031c4510007985 */ /* 0x0007e2000c10192c */
[----:B-1----:R-:W-:-:S03]  /*10220*/  FMUL.FTZ R79, R10, R68 ;  /* 0x000000440a4f7220 */ /* 0x002fc60000410000 */
[----:B------:R-:W-:Y:S01]  /*10230*/  ST.E desc[UR44][R16.64+0x33c], R65 ;  /* 0x00033c4110007985 */ /* 0x000fe2000c10192c */
[----:B0-----:R-:W-:-:S03]  /*10240*/  FMUL.FTZ R73, R10, R66 ;  /* 0x000000420a497220 */ /* 0x001fc60000410000 */
[----:B------:R0:W-:Y:S01]  /*10250*/  ST.E desc[UR44][R16.64+0x34c], R63 ;  /* 0x00034c3f10007985 */ /* 0x0001e2000c10192c */
[----:B------:R-:W-:-:S03]  /*10260*/  FMUL.FTZ R75, R10, R62 ;  /* 0x0000003e0a4b7220 */ /* 0x000fc60000410000 */
[----:B------:R-:W-:Y:S01]  /*10270*/  ST.E desc[UR44][R16.64+0x358], R61 ;  /* 0x0003583d10007985 */ /* 0x000fe2000c10192c */
[----:B------:R-:W-:-:S03]  /*10280*/  FMUL.FTZ R81, R10, R64 ;  /* 0x000000400a517220 */ /* 0x000fc60000410000 */
[----:B------:R1:W-:Y:S01]  /*10290*/  ST.E desc[UR44][R16.64+0x35c], R57 ;  /* 0x00035c3910007985 */ /* 0x0003e2000c10192c */
[----:B--2---:R-:W-:-:S03]  /*102a0*/  FMUL.FTZ R67, R10, R60 ;  /* 0x0000003c0a437220 */ /* 0x004fc60000410000 */
[----:B------:R2:W-:Y:S01]  /*102b0*/  ST.E desc[UR44][R16.64+0x36c], R59 ;  /* 0x00036c3b10007985 */ /* 0x0005e2000c10192c */
[----:B---3--:R-:W-:-:S03]  /*102c0*/  FMUL.FTZ R69, R10, R58 ;  /* 0x0000003a0a457220 */ /* 0x008fc60000410000 */
[----:B------:R3:W-:Y:S01]  /*102d0*/  ST.E desc[UR44][R16.64+0x38c], R55 ;  /* 0x00038c3710007985 */ /* 0x0007e2000c10192c */
[----:B0-----:R-:W-:-:S03]  /*102e0*/  FMUL.FTZ R63, R10, R56 ;  /* 0x000000380a3f7220 */ /* 0x001fc60000410000 */
[----:B------:R-:W-:Y:S01]  /*102f0*/  ST.E desc[UR44][R16.64+0x3a8], R51 ;  /* 0x0003a83310007985 */ /* 0x000fe2000c10192c */
[----:B------:R-:W-:-:S03]  /*10300*/  FMUL.FTZ R65, R10, R52 ;  /* 0x000000340a417220 */ /* 0x000fc60000410000 */
[----:B------:R0:W-:Y:S01]  /*10310*/  ST.E desc[UR44][R16.64+0x3ac], R47 ;  /* 0x0003ac2f10007985 */ /* 0x0001e2000c10192c */
[----:B------:R-:W-:-:S03]  /*10320*/  FMUL.FTZ R71, R10, R54 ;  /* 0x000000360a477220 */ /* 0x000fc60000410000 */
[----:B------:R4:W-:Y:S01]  /*10330*/  ST.E desc[UR44][R16.64+0x3bc], R49 ;  /* 0x0003bc3110007985 */ /* 0x0009e2000c10192c */
[----:B-1----:R-:W-:-:S03]  /*10340*/  FMUL.FTZ R57, R10, R50 ;  /* 0x000000320a397220 */ /* 0x002fc60000410000 */
[----:B------:R-:W-:Y:S01]  /*10350*/  ST.E desc[UR44][R16.64+0x3cc], R53 ;  /* 0x0003cc3510007985 */ /* 0x000fe2000c10192c */
[----:B--2---:R-:W-:-:S03]  /*10360*/  FMUL.FTZ R59, R10, R48 ;  /* 0x000000300a3b7220 */ /* 0x004fc60000410000 */
[----:B------:R-:W-:Y:S01]  /*10370*/  ST.E desc[UR44][R16.64+0x3dc], R45 ;  /* 0x0003dc2d10007985 */ /* 0x000fe2000c10192c */
[----:B---3--:R-:W-:-:S03]  /*10380*/  FMUL.FTZ R55, R10, R42 ;  /* 0x0000002a0a377220 */ /* 0x008fc60000410000 */
[----:B------:R1:W-:Y:S01]  /*10390*/  ST.E desc[UR44][R16.64+0x3ec], R43 ;  /* 0x0003ec2b10007985 */ /* 0x0003e2000c10192c */
[C---:B------:R-:W-:Y:S01]  /*103a0*/  FMUL.FTZ R61, R10.reuse, R44 ;  /* 0x0000002c0a3d7220 */ /* 0x040fe20000410000 */
[C---:B------:R-:W-:Y:S01]  /*103b0*/  FMUL.FTZ R41, R10.reuse, R41 ;  /* 0x000000290a297220 */ /* 0x040fe20000410000 */
[C---:B------:R-:W-:Y:S01]  /*103c0*/  FMUL.FTZ R27, R10.reuse, R27 ;  /* 0x0000001b0a1b7220 */ /* 0x040fe20000410000 */
[C---:B0-----:R-:W-:Y:S01]  /*103d0*/  FMUL.FTZ R47, R10.reuse, R40 ;  /* 0x000000280a2f7220 */ /* 0x041fe20000410000 */
[C---:B------:R-:W-:Y:S01]  /*103e0*/  FMUL.FTZ R39, R10.reuse, R39 ;  /* 0x000000270a277220 */ /* 0x040fe20000410000 */
[C---:B----4-:R-:W-:Y:S01]  /*103f0*/  FMUL.FTZ R49, R10.reuse, R38 ;  /* 0x000000260a317220 */ /* 0x050fe20000410000 */
[C---:B-1----:R-:W-:Y:S01]  /*10400*/  FMUL.FTZ R43, R10.reuse, R26 ;  /* 0x0000001a0a2b7220 */ /* 0x042fe20000410000 */
[----:B------:R-:W-:Y:S02]  /*10410*/  VIADD R26, R103, 0x8 ;  /* 0x00000008671a7836 */ /* 0x000fe40000000000 */
[C---:B------:R-:W-:Y:S01]  /*10420*/  FMUL.FTZ R45, R10.reuse, R11 ;  /* 0x0000000b0a2d7220 */ /* 0x040fe20000410000 */
[C---:B------:R-:W-:Y:S01]  /*10430*/  FMUL.FTZ R51, R10.reuse, R24 ;  /* 0x000000180a337220 */ /* 0x040fe20000410000 */
        /* <DEDUP_REMOVED lines=33> */
[----:B------:R3:W-:Y:S04]  /*10650*/  ST.E desc[UR44][R16.64+0x428], R45 ;  /* 0x0004282d10007985 */ /* 0x0007e8000c10192c */
[----:B------:R-:W-:Y:S04]  /*10660*/  ST.E desc[UR44][R16.64+0x42c], R51 ;  /* 0x00042c3310007985 */ /* 0x000fe8000c10192c */
[----:B------:R-:W-:Y:S01]  /*10670*/  ST.E desc[UR44][R16.64+0x438], R53 ;  /* 0x0004383510007985 */ /* 0x000fe2000c10192c */
[----:B------:R4:W-:Y:S06]  /*10680*/  BAR.SYNC.DEFER_BLOCKING R26, 0x100 ;  /* 0x0004001a0000751d */ /* 0x0009ec0000010000 */
[----:B------:R-:W4:Y:S04]  /*10690*/  LDL R24, [R1+0x1f8] ;  /* 0x0001f80001187983 */ /* 0x000f280000100800 */
[----:B0-----:R-:W2:Y:S04]  /*106a0*/  LD.E R47, desc[UR44][R16.64+0x240] ;  /* 0x0002402c102f7980 */ /* 0x001ea8000c101900 */
[----:B------:R-:W4:Y:S04]  /*106b0*/  LD.E.64 R10, desc[UR44][R16.64+0x88] ;  /* 0x0000882c100a7980 */ /* 0x000f28000c101b00 */
[----:B--2---:R0:W-:Y:S04]  /*106c0*/  ST.E desc[UR44][R16.64+0x240], R47 ;  /* 0x0002402f10007985 */ /* 0x0041e8000c10192c */
[----:B------:R-:W2:Y:S04]  /*106d0*/  LD.E R25, desc[UR44][R4.64] ;  /* 0x0000002c04197980 */ /* 0x000ea8000c101900 */
[----:B--2---:R2:W-:Y:S04]  /*106e0*/  ST.E desc[UR44][R4.64], R25 ;  /* 0x0000001904007985 */ /* 0x0045e8000c10192c */
[----:B------:R-:W3:Y:S04]  /*106f0*/  LD.E R27, desc[UR44][R8.64] ;  /* 0x0000002c081b7980 */ /* 0x000ee8000c101900 */
[----:B---3--:R3:W-:Y:S04]  /*10700*/  ST.E desc[UR44][R8.64], R27 ;  /* 0x0000001b08007985 */ /* 0x0087e8000c10192c */
[----:B-1----:R-:W4:Y:S04]  /*10710*/  LD.E R39, desc[UR44][R6.64] ;  /* 0x0000002c06277980 */ /* 0x002f28000c101900 */
[----:B----4-:R1:W-:Y:S04]  /*10720*/  ST.E desc[UR44][R6.64], R39 ;  /* 0x0000002706007985 */ /* 0x0103e8000c10192c */
        /* <DEDUP_REMOVED lines=18> */
[----:B---3--:R-:W3:Y:S04]  /*10850*/  LD.E R27, desc[UR44][R16.64+0x298] ;  /* 0x0002982c101b7980 */ /* 0x008ee8000c101900 */
[----:B------:R-:W3:Y:S04]  /*10860*/  LD.E R38, desc[UR44][R16.64+0x29c] ;  /* 0x00029c2c10267980 */ /* 0x000ee8000c101900 */
        /* <DEDUP_REMOVED lines=73> */
[----:B----4-:R-:W4:Y:S04]  /*10d00*/  LD.E R45, desc[UR44][R16.64+0x2b8] ;  /* 0x0002b82c102d7980 */ /* 0x010f28000c101900 */
        /* <DEDUP_REMOVED lines=46> */
[----:B------:R0:W-:Y:S04]  /*10ff0*/  ST.E desc[UR44][R16.64+0x290], R25 ;  /* 0x0002901910007985 */ /* 0x0001e8000c10192c */
[----:B------:R-:W-:Y:S04]  /*11000*/  ST.E desc[UR44][R16.64+0x294], R26 ;  /* 0x0002941a10007985 */ /* 0x000fe8000c10192c */
[----:B---3--:R1:W-:Y:S04]  /*11010*/  ST.E desc[UR44][R16.64+0x298], R27 ;  /* 0x0002981b10007985 */ /* 0x0083e8000c10192c */
        /* <DEDUP_REMOVED lines=105> */
[----:B0-----:R-:W2:Y:S01]  /*116b0*/  LDL R25, [R1+0x68] ;  /* 0x0000680001197983 */ /* 0x001ea20000100800 */
[----:B------:R-:W-:-:S02]  /*116c0*/  IMAD R10, R24, 0xc00, R10 ;  /* 0x00000c00180a7824 */ /* 0x000fc400078e020a */
[----:B-1----:R-:W-:Y:S01]  /*116d0*/  IMAD.MOV.U32 R27, RZ, RZ, R11 ;  /* 0x000000ffff1b7224 */ /* 0x002fe200078e000b */
[----:B------:R-:W-:Y:S01]  /*116e0*/  F2FP.F16.F32.PACK_AB R162, R37, R162 ;  /* 0x000000a225a2723e */ /* 0x000fe200000000ff */
[----:B------:R-:W-:Y:S01]  /*116f0*/  VIADD R24, R10, 0x80 ;  /* 0x000000800a187836 */ /* 0x000fe20000000000 */
[----:B------:R-:W-:Y:S01]  /*11700*/  F2FP.F16.F32.PACK_AB R168, R168, R36 ;  /* 0x00000024a8a8723e */ /* 0x000fe200000000ff */
[----:B------:R-:W-:Y:S01]  /*11710*/  VIADD R26, R10, 0x100 ;  /* 0x000001000a1a7836 */ /* 0x000fe20000000000 */
[----:B------:R-:W-:Y:S01]  /*11720*/  R2UR UR15, R27 ;  /* 0x000000001b0f72ca */ /* 0x000fe200000e0000 */
[----:B------:R-:W2:Y:S01]  /*11730*/  LD.E R36, desc[UR44][R16.64+0x270] ;  /* 0x0002702c10247980 */ /* 0x000ea2000c101900 */
[----:B------:R-:W-:Y:S02]  /*11740*/  R2UR UR10, R24 ;  /* 0x00000000180a72ca */ /* 0x000fe400000e0000 */
[----:B------:R-:W-:Y:S01]  /*11750*/  R2UR UR14, R26 ;  /* 0x000000001a0e72ca */ /* 0x000fe200000e0000 */
[----:B------:R-:W2:Y:S01]  /*11760*/  LD.E R24, desc[UR44][R16.64+0x240] ;  /* 0x0002402c10187980 */ /* 0x000ea2000c101900 */
[----:B------:R-:W-:-:S02]  /*11770*/  F2FP.F16.F32.PACK_AB R170, R170, R35 ;  /* 0x00000023aaaa723e */ /* 0x000fc400000000ff */
[----:B------:R-:W-:Y:S01]  /*11780*/  F2FP.F16.F32.PACK_AB R176, R176, R34 ;  /* 0x00000022b0b0723e */ /* 0x000fe200000000ff */
[----:B------:R-:W2:Y:S01]  /*11790*/  LD.E R35, desc[UR44][R16.64+0x26c] ;  /* 0x00026c2c10237980 */ /* 0x000ea2000c101900 */
[----:B------:R-:W-:Y:S02]  /*117a0*/  F2FP.F16.F32.PACK_AB R178, R178, R33 ;  /* 0x00000021b2b2723e */ /* 0x000fe400000000ff */
[----:B------:R-:W-:Y:S01]  /*117b0*/  F2FP.F16.F32.PACK_AB R161, R161, R32 ;  /* 0x00000020a1a1723e */ /* 0x000fe200000000ff */
[----:B------:R-:W2:Y:S01]  /*117c0*/  LD.E R33, desc[UR44][R16.64+0x264] ;  /* 0x0002642c10217980 */ /* 0x000ea2000c101900 */
[----:B------:R-:W-:Y:S02]  /*117d0*/  F2FP.F16.F32.PACK_AB R163, R163, R31 ;  /* 0x0000001fa3a3723e */ /* 0x000fe400000000ff */
[----:B------:R-:W-:Y:S01]  /*117e0*/  F2FP.F16.F32.PACK_AB R169, R169, R30 ;  /* 0x0000001ea9a9723e */ /* 0x000fe200000000ff */
[----:B------:R-:W2:Y:S01]  /*117f0*/  LD.E R31, desc[UR44][R16.64+0x25c] ;  /* 0x00025c2c101f7980 */ /* 0x000ea2000c101900 */
[----:B------:R-:W-:-:S02]  /*11800*/  F2FP.F16.F32.PACK_AB R171, R171, R29 ;  /* 0x0000001dabab723e */ /* 0x000fc400000000ff */
[----:B------:R-:W-:Y:S01]  /*11810*/  F2FP.F16.F32.PACK_AB R177, R177, R28 ;  /* 0x0000001cb1b1723e */ /* 0x000fe200000000ff */
        /* <DEDUP_REMOVED lines=68> */
[----:B------:R-:W-:-:S03]  /*11c60*/  ISETP.NE.U32.AND P0, PT, R25, RZ, PT ;  /* 0x000000ff1900720c */ /* 0x000fc60003f05070 */
[----:B------:R-:W3:Y:S01]  /*11c70*/  LD.E R100, desc[UR44][R16.64+0x370] ;  /* 0x0003702c10647980 */ /* 0x000ee2000c101900 */
[----:B------:R-:W-:-:S03]  /*11c80*/  MOV R25, R11 ;  /* 0x0000000b00197202 */ /* 0x000fc60000000f00 */
        /* <DEDUP_REMOVED lines=876> */
[----:B--2---:R-:W-:Y:S04]  /*15350*/  ST.E desc[UR44][R16.64+0x240], R11 ;  /* 0x0002400b10007985 */ /* 0x004fe8000c10192c */
[----:B------:R-:W2:Y:S04]  /*15360*/  LD.E R13, desc[UR44][R4.64] ;  /* 0x0000002c040d7980 */ /* 0x000ea8000c101900 */
[----:B--2---:R1:W-:Y:S04]  /*15370*/  ST.E desc[UR44][R4.64], R13 ;  /* 0x0000000d04007985 */ /* 0x0043e8000c10192c */
[----:B------:R-:W2:Y:S04]  /*15380*/  LD.E R15, desc[UR44][R8.64] ;  /* 0x0000002c080f7980 */ /* 0x000ea8000c101900 */
[----:B--2---:R-:W-:Y:S04]  /*15390*/  ST.E desc[UR44][R8.64], R15 ;  /* 0x0000000f08007985 */ /* 0x004fe8000c10192c */
[----:B------:R-:W2:Y:S04]  /*153a0*/  LD.E R19, desc[UR44][R6.64] ;  /* 0x0000002c06137980 */ /* 0x000ea8000c101900 */
[----:B--2---:R2:W-:Y:S04]  /*153b0*/  ST.E desc[UR44][R6.64], R19 ;  /* 0x0000001306007985 */ /* 0x0045e8000c10192c */
[----:B0-----:R-:W3:Y:S04]  /*153c0*/  LD.E R2, desc[UR44][R16.64+0x250] ;  /* 0x0002502c10027980 */ /* 0x001ee8000c101900 */
        /* <DEDUP_REMOVED lines=124> */
[----:B0-----:R-:W3:Y:S04]  /*15b90*/  LD.E R2, desc[UR44][R16.64+0x28] ;  /* 0x0000282c10027980 */ /* 0x001ee8000c101900 */
[----:B----4-:R-:W-:Y:S04]  /*15ba0*/  ST.E desc[UR44][R16.64+0x254], R4 ;  /* 0x0002540410007985 */ /* 0x010fe8000c10192c */
        /* <DEDUP_REMOVED lines=123> */
[----:B---3--:R-:W-:-:S04]  /*16360*/  LOP3.LUT R2, R2, 0x1, RZ, 0xfc, !PT ;  /* 0x0000000102027812 */ /* 0x008fc800078efcff */
[----:B------:R-:W-:Y:S01]  /*16370*/  ISETP.NE.AND P0, PT, R2, 0x3, PT ;  /* 0x000000030200780c */ /* 0x000fe20003f05270 */
[----:B------:R-:W-:-:S12]  /*16380*/  BSSY B0, `(.L_x_13170) ;  /* 0x0000003000007945 */ /* 0x000fd80003800000 */
[----:B-1----:R-:W-:Y:S05]  /*16390*/  @!P0 BRA `(.L_x_13171) ;  /* 0x0000000000048947 */ /* 0x002fea0003800000 */
[----:B------:R-:W-:Y:S01]  /*163a0*/  BPT.TRAP 0x1 ;  /* 0x000000040000795c */ /* 0x000fe20000300000 */
.L_x_13171:
[----:B------:R-:W-:Y:S05]  /*163b0*/  BSYNC B0 ;  /* 0x0000000000007941 */ /* 0x000fea0003800000 */
.L_x_13170:
        /* <DEDUP_REMOVED lines=11> */
.L_x_13143:
        /* <DEDUP_REMOVED lines=23> */
.L_x_13175:
[----:B------:R-:W-:-:S13]  /*165e0*/  ISETP.NE.AND P0, PT, R7, 0x1, PT ;  /* 0x000000010700780c */ /* 0x000fda0003f05270 */
[----:B------:R-:W0:Y:S02]  /*165f0*/  @P0 LDC.64 R8, c[0x0][0xae0] ;  /* 0x0002b800ff080b82 */ /* 0x000e240000000a00 */
[----:B0-----:R-:W-:-:S05]  /*16600*/  @P0 IMAD.HI.U32 R6, R4, R8, RZ ;  /* 0x0000000804060227 */ /* 0x001fca00078e00ff */
[----:B------:R-:W-:-:S07]  /*16610*/  @P0 SHF.R.U32.HI R4, RZ, R9, R6 ;  /* 0x00000009ff040219 */ /* 0x000fce0000011606 */
.L_x_13176:
[----:B------:R-:W-:Y:S05]  /*16620*/  BSYNC B0 ;  /* 0x0000000000007941 */ /* 0x000fea0003800000 */
.L_x_13174:
[----:B------:R-:W-:-:S05]  /*16630*/  IMAD R3, R4, R7, RZ ;  /* 0x0000000704037224 */ /* 0x000fca00078e02ff */
[----:B------:R-:W-:-:S07]  /*16640*/  VIMNMX R2, R2, R3, !PT ;  /* 0x0000000302027248 */ /* 0x000fce0007fe0100 */
.L_x_13173:
[----:B------:R-:W-:Y:S01]  /*16650*/  VIADD R2, R2, 0x5f ;  /* 0x0000005f02027836 */ /* 0x000fe20000000000 */
[----:B------:R-:W-:-:S03]  /*16660*/  UIADD3 UR4, UP0, UR37, 0x28, URZ ;  /* 0x0000002825047890 */ /* 0x000fc6000ff1e03f */
[----:B------:R-:W-:Y:S01]  /*16670*/  IMAD.HI R2, R2, 0x2aaaaaab, RZ ;  /* 0x2aaaaaab02027827 */ /* 0x000fe200078e02ff */
[----:B------:R-:W-:-:S03]  /*16680*/  UIADD3.X UR5, URZ, UR36, URZ, UP0, !UPT ;  /* 0x000000243f057290 */ /* 0x000fc600087fe43f */
[----:B------:R-:W-:Y:S01]  /*16690*/  IMAD.U32 R6, RZ, RZ, UR4 ;  /* 0x00000004ff067e24 */ /* 0x000fe2000f8e00ff */
[----:B------:R-:W-:Y:S02]  /*166a0*/  SHF.R.U32.HI R3, RZ, 0x1f, R2 ;  /* 0x0000001fff037819 */ /* 0x000fe40000011602 */
[----:B------:R-:W-:Y:S02]  /*166b0*/  IMAD.U32 R7, RZ, RZ, UR5 ;  /* 0x00000005ff077e24 */ /* 0x000fe4000f8e00ff */
[----:B------:R-:W-:-:S04]  /*166c0*/  LEA.HI.SX32 R3, R2, R3, 0x1c ;  /* 0x0000000302037211 */ /* 0x000fc800078fe2ff */
[----:B------:R-:W-:-:S04]  /*166d0*/  VIMNMX R4, R202, R3, !PT ;  /* 0x00000003ca047248 */ /* 0x000fc80007fe0100 */
[----:B------:R-:W-:-:S13]  /*166e0*/  ISETP.GE.AND P0, PT, R0, R4, PT ;  /* 0x000000040000720c */ /* 0x000fda0003f06270 */
[----:B------:R-:W-:Y:S05]  /*166f0*/  @!P0 BRA `(.L_x_13177) ;  /* 0x000000a0000c8947 */ /* 0x000fea0003800000 */
[----:B------:R0:W5:Y:S02]  /*16700*/  LDL.64 R2, [R1+0x158] ;  /* 0x0001580001027983 */ /* 0x0001640000100a00 */
.L_x_13196:
[----:B-1---5:R-:W2:Y:S04]  /*16710*/  LD.E R5, desc[UR44][R2.64] ;  /* 0x0000002c02057980 */ /* 0x022ea8000c101900 */
[----:B------:R-:W3:Y:S01]  /*16720*/  LD.E R8, desc[UR44][R2.64+0x8] ;  /* 0x0000082c02087980 */ /* 0x000ee2000c101900 */
[----:B--2---:R-:W-:-:S05]  /*16730*/  VIADD R5, R5, 0x1 ;  /* 0x0000000105057836 */ /* 0x004fca0000000000 */
[----:B------:R-:W-:-:S13]  /*16740*/  ISETP.NE.AND P0, PT, R5, 0x2, PT ;  /* 0x000000020500780c */ /* 0x000fda0003f05270 */
[----:B------:R1:W5:Y:S04]  /*16750*/  @P0 LD.E R11, desc[UR44][R2.64+0x4] ;  /* 0x0000042c020b0980 */ /* 0x000368000c101900 */
[----:B------:R-:W2:Y:S01]  /*16760*/  @!P0 LD.E R10, desc[UR44][R2.64+0x4] ;  /* 0x0000042c020a8980 */ /* 0x000ea2000c101900 */
[----:B---3--:R-:W-:-:S03]  /*16770*/  IADD3 R9, R8, 0x1, RZ ;  /* 0x0000000108097810 */ /* 0x008fc60007ffe0ff */
        /* <DEDUP_REMOVED lines=14> */
.L_x_13179:
[----:B------:R-:W-:Y:S05]  /*16860*/  BSYNC B0 ;  /* 0x0000000000007941 */ /* 0x000fea0003800000 */
.L_x_13178:
        /* <DEDUP_REMOVED lines=13> */
.L_x_13181:
[----:B------:R-:W-:Y:S05]  /*16940*/  BSYNC B0 ;  /* 0x0000000000007941 */ /* 0x000fea0003800000 */
.L_x_13180:
        /* <DEDUP_REMOVED lines=8> */
.L_x_13183:
[----:B------:R-:W-:Y:S05]  /*169d0*/  BSYNC B0 ;  /* 0x0000000000007941 */ /* 0x000fea0003800000 */
.L_x_13182:
[----:B------:R-:W2:Y:S04]  /*169e0*/  LD.E R25, desc[UR44][R2.64] ;  /* 0x0000002c02197980 */ /* 0x000ea8000c101900 */
[----:B------:R-:W2:Y:S01]  /*169f0*/  LDL.64 R14, [R1+0x80] ;  /* 0x00008000010e7983 */ /* 0x000ea20000100a00 */
[----:B------:R-:W-:Y:S05]  /*16a00*/  WARPSYNC.ALL ;  /* 0x0000000000007948 */ /* 0x000fea0003800000 */
[----:B------:R3:W-:Y:S04]  /*16a10*/  STL [R1+0x60], RZ ;  /* 0x000060ff01007387 */ /* 0x0007e80000100800 */
[----:B------:R-:W4:Y:S01]  /*16a20*/  LD.E.64 R20, desc[UR44][R16.64+0x78] ;  /* 0x0000782c10147980 */ /* 0x000f22000c101b00 */
[----:B------:R-:W-:-:S05]  /*16a30*/  IMAD.MOV.U32 R5, RZ, RZ, 0x1 ;  /* 0x00000001ff057424 */ /* 0x000fca00078e00ff */
[----:B------:R3:W-:Y:S04]  /*16a40*/  STL [R1+0x60], R5 ;  /* 0x0000600501007387 */ /* 0x0007e80000100800 */
[----:B------:R-:W3:Y:S04]  /*16a50*/  LD.E.64 R8, desc[UR44][R16.64+0x78] ;  /* 0x0000782c10087980 */ /* 0x000ee8000c101b00 */
[----:B------:R0:W-:Y:S04]  /*16a60*/  STL [R1+0x60], R5 ;  /* 0x0000600501007387 */ /* 0x0001e80000100800 */
[----:B-1---5:R-:W3:Y:S01]  /*16a70*/  LD.E.64 R10, desc[UR44][R16.64+0x78] ;  /* 0x0000782c100a7980 */ /* 0x022ee2000c101b00 */
        /* <DEDUP_REMOVED lines=49> */
.L_x_13186:
[----:B------:R-:W-:Y:S05]  /*16d90*/  BSYNC B0 ;  /* 0x0000000000007941 */ /* 0x000fea0003800000 */
.L_x_13185:
        /* <DEDUP_REMOVED lines=13> */
.L_x_13188:
[----:B------:R-:W-:Y:S05]  /*16e70*/  BSYNC B0 ;  /* 0x0000000000007941 */ /* 0x000fea0003800000 */
.L_x_13187:
        /* <DEDUP_REMOVED lines=8> */
.L_x_13190:
[----:B------:R-:W-:Y:S05]  /*16f00*/  BSYNC B0 ;  /* 0x0000000000007941 */ /* 0x000fea0003800000 */
.L_x_13189:
        /* <DEDUP_REMOVED lines=18> */
[----:B------:R-:W-:Y:S01]  /*17030*/  VIADD R14, R14, 0x2 ;  /* 0x000000020e0e7836 */ /* 0x000fe20000000000 */
[----:B------:R-:W-:Y:S01]  /*17040*/  IADD3 R20, R6, 0x2, RZ ;  /* 0x0000000206147810 */ /* 0x000fe20007ffe0ff */
[----:B------:R-:W-:Y:S01]  /*17050*/  IMAD.MOV.U32 R21, RZ, RZ, R7 ;  /* 0x000000ffff157224 */ /* 0x000fe200078e0007 */
[----:B------:R-:W-:Y:S02]  /*17060*/  R2UR UR5, R15 ;  /* 0x000000000f0572ca */ /* 0x000fe400000e0000 */
[----:B------:R-:W-:Y:S02]  /*17070*/  R2UR UR6, R20 ;  /* 0x00000000140672ca */ /* 0x000fe400000e0000 */
[----:B------:R-:W-:Y:S02]  /*17080*/  R2UR UR7, R21 ;  /* 0x00000000150772ca */ /* 0x000fe400000e0000 */
[----:B------:R-:W-:-:S02]  /*17090*/  R2UR UR4, R14 ;  /* 0x000000000e0472ca */ /* 0x000fc400000e0000 */
[----:B------:R-:W3:Y:S01]  /*170a0*/  LDL.64 R14, [R1+0xf0] ;  /* 0x0000f000010e7983 */ /* 0x000ee20000100a00 */
        /* <DEDUP_REMOVED lines=60> */
[----:B------:R-:W-:Y:S02]  /*17470*/  IADD3 R10, R10, 0x406, RZ ;  /* 0x000004060a0a7810 */ /* 0x000fe40007ffe0ff */
        /* <DEDUP_REMOVED lines=53> */
[----:B------:R-:W-:Y:S01]  /*177d0*/  VIADD R20, R6, 0x900 ;  /* 0x0000090006147836 */ /* 0x000fe20000000000 */
[----:B------:R-:W-:Y:S02]  /*177e0*/  MOV R21, R7 ;  /* 0x0000000700157202 */ /* 0x000fe40000000f00 */
        /* <DEDUP_REMOVED lines=33> */
[----:B------:R-:W0:Y:S01]  /*17a00*/  S2R R72, SR_TID.X ;  /* 0x0000000000487919 */ /* 0x000e220000002100 */
[----:B------:R1:W-:Y:S04]  /*17a10*/  STL [R1+0x70], R5 ;  /* 0x0000700501007387 */ /* 0x0003e80000100800 */
[----:B------:R1:W-:Y:S01]  /*17a20*/  STL [R1+0x70], R5 ;  /* 0x0000700501007387 */ /* 0x0003e20000100800 */
[----:B------:R-:W-:-:S02]  /*17a30*/  WARPGROUP.DEPBAR.LE gsb0, 0x0 ;  /* 0x00008000000079c5 */ /* 0x000fc40000010000 */
        /* <DEDUP_REMOVED lines=27> */
.L_x_13193:
[----:B------:R-:W-:Y:S05]  /*17bf0*/  BSYNC B0 ;  /* 0x0000000000007941 */ /* 0x000fea0003800000 */
.L_x_13192:
[----:B------:R-:W2:Y:S04]  /*17c00*/  LD.E.64 R6, desc[UR44][R18.64+0x20] ;  /* 0x0000202c12067980 */ /* 0x000ea8000c101b00 */
[----:B------:R-:W3:Y:S01]  /*17c10*/  LD.E R9, desc[UR44][R18.64+0xc] ;  /* 0x00000c2c12097980 */ /* 0x000ee2000c101900 */
[----:B--2---:R-:W-:-:S05]  /*17c20*/  MOV R7, R6 ;  /* 0x0000000600077202 */ /* 0x004fca0000000f00 */
[----:B-----5:R-:W-:-:S05]  /*17c30*/  IMAD R8, R8, 0x8, R7 ;  /* 0x0000000808087824 */ /* 0x020fca00078e0207 */
[----:B---3--:R-:W-:-:S04]  /*17c40*/  PRMT R8, R9, 0x654, R8 ;  /* 0x0000065409087816 */ /* 0x008fc80000000008 */
[----:B------:R0:W-:Y:S01]  /*17c50*/  SYNCS.ARRIVE.TRANS64.RED.A1T0 RZ, [R8+URZ], RZ ;  /* 0x000000ff08ff79a7 */ /* 0x0001e2000810043f */
[----:B------:R-:W2:Y:S04]  /*17c60*/  LDL.64 R6, [R1+0x150] ;  /* 0x0001500001067983 */ /* 0x000ea80000100a00 */
[----:B--2---:R-:W2:Y:S04]  /*17c70*/  LD.E R12, desc[UR44][R6.64] ;  /* 0x0000002c060c7980 */ /* 0x004ea8000c101900 */
[----:B------:R-:W3:Y:S01]  /*17c80*/  LD.E.64 R6, desc[UR44][R16.64+0x210] ;  /* 0x0002102c10067980 */ /* 0x000ee2000c101b00 */
[----:B------:R-:W-:-:S04]  /*17c90*/  UIADD3 UR4, UP0, UR37, 0x210, URZ ;  /* 0x0000021025047890 */ /* 0x000fc8000ff1e03f */
[----:B------:R-:W-:Y:S02]  /*17ca0*/  ULOP3.LUT UR4, UR4, 0x4, URZ, 0xfc, !UPT ;  /* 0x0000000404047892 */ /* 0x000fe4000f8efc3f */
[----:B------:R-:W-:Y:S01]  /*17cb0*/  UIADD3.X UR5, URZ, UR36, URZ, UP0, !UPT ;  /* 0x000000243f057290 */ /* 0x000fe200087fe43f */
        /* <DEDUP_REMOVED lines=23> */
[----:B---3--:R-:W-:Y:S01]  /*17e30*/  FMNMX.FTZ R13, R11, R6, !PT ;  /* 0x000000060b0d7209 */ /* 0x008fe20007810000 */
[-C--:B------:R-:W-:Y:S01]  /*17e40*/  FMUL.FTZ R47, R49, R12.reuse ;  /* 0x0000000c312f7220 */ /* 0x080fe20000410000 */
[-C--:B0-----:R-:W-:Y:S01]  /*17e50*/  FMUL.FTZ R8, R26, R12.reuse ;  /* 0x0000000c1a087220 */ /* 0x081fe20000410000 */
        /* <DEDUP_REMOVED lines=68> */
[-C--:B------:R-:W-:Y:S01]  /*182a0*/  FMUL.FTZ R52, R59, R12.reuse ;  /* 0x0000000c3b347220 */ /* 0x080fe20000410000 */
[----:B------:R-:W-:-:S05]  /*182b0*/  FMUL.FTZ R59, R66, R12 ;  /* 0x0000000c423b7220 */ /* 0x000fca0000410000 */
        /* <DEDUP_REMOVED lines=12> */
[----:B------:R-:W-:-:S06]  /*18380*/  FMUL.FTZ R54, R62, R12 ;  /* 0x0000000c3e367220 */ /* 0x000fcc0000410000 */
        /* <DEDUP_REMOVED lines=8> */
[----:B0-----:R-:W-:Y:S01]  /*18410*/  FMNMX.FTZ R62, R38, R13, !PT ;  /* 0x0000000d263e7209 */ /* 0x001fe20007810000 */
[----:B------:R-:W-:Y:S06]  /*18420*/  ST.E desc[UR44][R16.64+0x210], R25 ;  /* 0x0002101910007985 */ /* 0x000fec000c10192c */
[----:B------:R-:W0:Y:S01]  /*18430*/  MUFU.TANH R42, R42 ;  /* 0x0000002a002a7308 */ /* 0x000e220000002400 */
[----:B-1----:R-:W-:-:S07]  /*18440*/  FMNMX.FTZ R13, R39, R62, !PT ;  /* 0x0000003e270d7209 */ /* 0x002fce0007810000 */
[----:B------:R-:W1:Y:S01]  /*18450*/  MUFU.TANH R41, R41 ;  /* 0x0000002900297308 */ /* 0x000e620000002400 */
[----:B---3--:R-:W-:Y:S02]  /*18460*/  FMNMX.FTZ R13, R40, R13, !PT ;  /* 0x0000000d280d7209 */ /* 0x008fe40007810000 */
[----:B--2---:R-:W-:-:S05]  /*18470*/  FMNMX.FTZ R68, R25, R68, !PT ;  /* 0x0000004419447209 */ /* 0x004fca0007810000 */
[----:B------:R-:W2:Y:S01]  /*18480*/  MUFU.TANH R43, R43 ;  /* 0x0000002b002b7308 */ /* 0x000ea20000002400 */
[----:B0-----:R-:W-:Y:S01]  /*18490*/  FMNMX.FTZ R62, R42, R13, !PT ;  /* 0x0000000d2a3e7209 */ /* 0x001fe20007810000 */
[----:B------:R-:W0:Y:S06]  /*184a0*/  SHFL.BFLY PT, R33, R68, 0x1, 0x1f ;  /* 0x0c201f0044217f89 */ /* 0x000e2c00000e0000 */
[----:B------:R-:W3:Y:S01]  /*184b0*/  MUFU.TANH R44, R44 ;  /* 0x0000002c002c7308 */ /* 0x000ee20000002400 */
[----:B-1----:R-:W-:-:S07]  /*184c0*/  FMNMX.FTZ R62, R41, R62, !PT ;  /* 0x0000003e293e7209 */ /* 0x002fce0007810000 */
[----:B------:R-:W1:Y:S01]  /*184d0*/  MUFU.TANH R45, R45 ;  /* 0x0000002d002d7308 */ /* 0x000e620000002400 */
[----:B--2---:R-:W-:Y:S01]  /*184e0*/  FMNMX.FTZ R13, R43, R62, !PT ;  /* 0x0000003e2b0d7209 */ /* 0x004fe20007810000 */
[----:B------:R-:W-:-:S06]  /*184f0*/  FMUL.FTZ R62, R70, R12 ;  /* 0x0000000c463e7220 */ /* 0x000fcc0000410000 */
[----:B------:R-:W2:Y:S01]  /*18500*/  MUFU.TANH R52, R52 ;  /* 0x0000003400347308 */ /* 0x000ea20000002400 */
[----:B---3--:R-:W-:Y:S02]  /*18510*/  FMNMX.FTZ R66, R44, R13, !PT ;  /* 0x0000000d2c427209 */ /* 0x008fe40007810000 */
[----:B0-----:R-:W-:-:S05]  /*18520*/  FMNMX.FTZ R33, R68, R33, !PT ;  /* 0x0000002144217209 */ /* 0x001fca0007810000 */
        /* <DEDUP_REMOVED lines=12> */
[----:B------:R-:W-:-:S03]  /*185f0*/  IMAD.U32 R12, RZ, RZ, UR4 ;  /* 0x00000004ff0c7e24 */ /* 0x000fc6000f8e00ff */
[----:B-1----:R-:W-:Y:S01]  /*18600*/  FMNMX.FTZ R66, R62, R13, !PT ;  /* 0x0000000d3e427209 */ /* 0x002fe20007810000 */
[----:B------:R-:W-:-:S03]  /*18610*/  IMAD.U32 R13, RZ, RZ, UR5 ;  /* 0x00000005ff0d7e24 */ /* 0x000fc6000f8e00ff */
[----:B--2---:R-:W-:-:S05]  /*18620*/  FMNMX.FTZ R31, R63, R66, !PT ;  /* 0x000000423f1f7209 */ /* 0x004fca0007810000 */
        /* <DEDUP_REMOVED lines=11> */
[----:B------:R-:W4:Y:S04]  /*186e0*/  LD.E R68, desc[UR44][R16.64+0x224] ;  /* 0x0002242c10447980 */ /* 0x000f28000c101900 */
[----:B------:R-:W4:Y:S01]  /*186f0*/  LD.E R66, desc[UR44][R16.64+0x240] ;  /* 0x0002402c10427980 */ /* 0x000f22000c101900 */
[----:B------:R-:W-:Y:S01]  /*18700*/  FADD.FTZ R74, R7, -R70 ;  /* 0x80000046074a7221 */ /* 0x000fe20000010000 */
[----:B------:R-:W-:-:S04]  /*18710*/  UIADD3 UR4, UP0, UR37, 0x240, URZ ;  /* 0x0000024025047890 */ /* 0x000fc8000ff1e03f */
[----:B------:R-:W-:Y:S02]  /*18720*/  ULOP3.LUT UR6, UR4, 0x4, URZ, 0xfc, !UPT ;  /* 0x0000000404067892 */ /* 0x000fe4000f8efc3f */
[----:B------:R-:W-:Y:S01]  /*18730*/  UIADD3.X UR5, URZ, UR36, URZ, UP0, !UPT ;  /* 0x000000243f057290 */ /* 0x000fe200087fe43f */
[----:B--2---:R-:W-:-:S04]  /*18740*/  FADD.FTZ R6, R6, -R69 ;  /* 0x8000004506067221 */ /* 0x004fc80000010000 */
[-C--:B---3--:R-:W-:Y:S01]  /*18750*/  FMUL.FTZ R6, R6, R65.reuse ;  /* 0x0000004106067220 */ /* 0x088fe20000410000 */
[----:B0-----:R-:W-:-:S03]  /*18760*/  FMUL.FTZ R12, R69, R65 ;  /* 0x00000041450c7220 */ /* 0x001fc60000410000 */
[----:B------:R0:W-:Y:S01]  /*18770*/  MUFU.EX2 R7, R6 ;  /* 0x0000000600077308 */ /* 0x0001e20000000800 */
[-CC-:B------:R-:W-:Y:S01]  /*18780*/  FFMA.FTZ R160, R11, R65.reuse, -R12.reuse ;  /* 0x000000410ba07223 */ /* 0x180fe2000001080c */
[-CC-:B------:R-:W-:Y:S01]  /*18790*/  FFMA.FTZ R176, R36, R65.reuse, -R12.reuse ;  /* 0x0000004124b07223 */ /* 0x180fe2000001080c */
[----:B------:R-:W-:Y:S01]  /*187a0*/  FMUL.FTZ R25, R65, R74 ;  /* 0x0000004a41197220 */ /* 0x000fe20000410000 */
[-C--:B0-----:R-:W-:Y:S01]  /*187b0*/  FMUL.FTZ R6, R70, R65.reuse ;  /* 0x0000004146067220 */ /* 0x081fe20000410000 */
[----:B------:R-:W-:-:S03]  /*187c0*/  FFMA.FTZ R37, R10, R65, -R12 ;  /* 0x000000410a257223 */ /* 0x000fc6000001080c */
[-CC-:B------:R-:W-:Y:S01]  /*187d0*/  FFMA.FTZ R36, R8, R65.reuse, -R6.reuse ;  /* 0x0000004108247223 */ /* 0x180fe20000010806 */
[-C--:B------:R-:W-:Y:S01]  /*187e0*/  FFMA.FTZ R161, R9, R65.reuse, -R6 ;  /* 0x0000004109a17223 */ /* 0x080fe20000010806 */
[----:B------:R-:W4:Y:S01]  /*187f0*/  MUFU.EX2 R160, R160 ;  /* 0x000000a000a07308 */ /* 0x000f220000000800 */
[-CC-:B------:R-:W-:Y:S01]  /*18800*/  FFMA.FTZ R168, R29, R65.reuse, -R12.reuse ;  /* 0x000000411da87223 */ /* 0x180fe2000001080c */
[-CC-:B------:R-:W-:Y:S01]  /*18810*/  FFMA.FTZ R35, R15, R65.reuse, -R12.reuse ;  /* 0x000000410f237223 */ /* 0x180fe2000001080c */
[-C--:B------:R-:W-:Y:S01]  /*18820*/  FFMA.FTZ R29, R34, R65.reuse, -R12 ;  /* 0x00000041221d7223 */ /* 0x080fe2000001080c */
[----:B------:R-:W-:-:S04]  /*18830*/  FFMA.FTZ R34, R14, R65, -R6 ;  /* 0x000000410e227223 */ /* 0x000fc80000010806 */
[----:B------:R-:W-:Y:S01]  /*18840*/  MUFU.EX2 R25, R25 ;  /* 0x0000001900197308 */ /* 0x000fe20000000800 */
[-C--:B------:R-:W-:Y:S01]  /*18850*/  FFMA.FTZ R162, R20, R65.reuse, -R12 ;  /* 0x0000004114a27223 */ /* 0x080fe2000001080c */
[----:B------:R-:W-:-:S06]  /*18860*/  FFMA.FTZ R163, R18, R65, -R6 ;  /* 0x0000004112a37223 */ /* 0x000fcc0000010806 */
[----:B------:R-:W0:Y:S01]  /*18870*/  MUFU.EX2 R36, R36 ;  /* 0x0000002400247308 */ /* 0x000e220000000800 */
[----:B------:R-:W-:-:S07]  /*18880*/  FFMA.FTZ R170, R32, R65, -R12 ;  /* 0x0000004120aa7223 */ /* 0x000fce000001080c */
[----:B------:R-:W1:Y:S01]  /*18890*/  MUFU.EX2 R37, R37 ;  /* 0x0000002500257308 */ /* 0x000e620000000800 */
[-C--:B------:R-:W-:Y:S01]  /*188a0*/  FFMA.FTZ R33, R21, R65.reuse, -R12 ;  /* 0x0000004115217223 */ /* 0x080fe2000001080c */
[----:B------:R-:W-:-:S06]  /*188b0*/  FFMA.FTZ R32, R19, R65, -R6 ;  /* 0x0000004113207223 */ /* 0x000fcc0000010806 */
[----:B------:R-:W2:Y:S01]  /*188c0*/  MUFU.EX2 R161, R161 ;  /* 0x000000a100a17308 */ /* 0x000ea20000000800 */
[----:B------:R-:W-:-:S07]  /*188d0*/  FFMA.FTZ R169, R24, R65, -R6 ;  /* 0x0000004118a97223 */ /* 0x000fce0000010806 */
[----:B------:R-:W3:Y:S08]  /*188e0*/  MUFU.EX2 R35, R35 ;  /* 0x0000002300237308 */ /* 0x000ef00000000800 */
[----:B------:R-:W3:Y:S01]  /*188f0*/  MUFU.EX2 R34, R34 ;  /* 0x0000002200227308 */ /* 0x000ee20000000800 */
[----:B----4-:R-:W-:Y:S01]  /*18900*/  FFMA.FTZ R8, R7, R67, R160 ;  /* 0x0000004307087223 */ /* 0x010fe200000100a0 */
[----:B------:R-:W-:Y:S01]  /*18910*/  FFMA.FTZ R31, R30, R65, -R12 ;  /* 0x000000411e1f7223 */ /* 0x000fe2000001080c */
[----:B0-----:R-:W-:-:S05]  /*18920*/  FFMA.FTZ R68, R25, R68, R36 ;  /* 0x0000004419447223 */ /* 0x001fca0000010024 */
        /* <DEDUP_REMOVED lines=21> */
[-C--:B------:R-:W-:Y:S01]  /*18a80*/  FFMA.FTZ R15, R72, R65.reuse, -R12 ;  /* 0x00000041480f7223 */ /* 0x080fe2000001080c */
[----:B------:R-:W-:-:S06]  /*18a90*/  FFMA.FTZ R179, R39, R65, -R6 ;  /* 0x0000004127b37223 */ /* 0x000fcc0000010806 */
[----:B------:R-:W2:Y:S01]  /*18aa0*/  MUFU.EX2 R171, R171 ;  /* 0x000000ab00ab7308 */ /* 0x000ea20000000800 */
[----:B---3--:R-:W-:Y:S01]  /*18ab0*/  FADD.FTZ R10, R168, R11 ;  /* 0x0000000ba80a7221 */ /* 0x008fe20000010000 */
[----:B------:R-:W-:-:S06]  /*18ac0*/  FADD.FTZ R9, R169, R8 ;  /* 0x00000008a9097221 */ /* 0x000fcc0000010000 */
[----:B------:R-:W3:Y:S01]  /*18ad0*/  MUFU.EX2 R29, R29 ;  /* 0x0000001d001d7308 */ /* 0x000ee20000000800 */
[-C--:B------:R-:W-:Y:S01]  /*18ae0*/  FFMA.FTZ R178, R73, R65.reuse, -R12 ;  /* 0x0000004149b27223 */ /* 0x080fe2000001080c */
[----:B------:R-:W-:-:S06]  /*18af0*/  FFMA.FTZ R14, R40, R65, -R6 ;  /* 0x00000041280e7223 */ /* 0x000fcc0000010806 */
[----:B------:R-:W3:Y:S01]  /*18b00*/  MUFU.EX2 R28, R28 ;  /* 0x0000001c001c7308 */ /* 0x000ee20000000800 */
[----:B0-----:R-:W-:Y:S01]  /*18b10*/  FADD.FTZ R11, R31, R10 ;  /* 0x0000000a1f0b7221 */ /* 0x001fe20000010000 */
[----:B----4-:R-:W-:-:S06]  /*18b20*/  FADD.FTZ R8, R30, R9 ;  /* 0x000000091e087221 */ /* 0x010fcc0000010000 */
[----:B------:R-:W0:Y:S01]  /*18b30*/  MUFU.EX2 R176, R176 ;  /* 0x000000b000b07308 */ /* 0x000e220000000800 */
[-C--:B------:R-:W-:Y:S01]  /*18b40*/  FFMA.FTZ R225, R46, R65.reuse, -R12 ;  /* 0x000000412ee17223 */ /* 0x080fe2000001080c */
[----:B------:R-:W-:-:S06]  /*18b50*/  FFMA.FTZ R223, R42, R65, -R6 ;  /* 0x000000412adf7223 */ /* 0x000fcc0000010806 */
        /* <DEDUP_REMOVED lines=82> */
[----:B--2---:R-:W-:Y:S01]  /*19080*/  FADD.FTZ R8, R18, R11 ;  /* 0x0000000b12087221 */ /* 0x004fe20000010000 */
[----:B------:R-:W-:Y:S01]  /*19090*/  FMUL.FTZ R27, R7, R66 ;  /* 0x00000042071b7220 */ /* 0x000fe20000410000 */
[----:B------:R-:W-:Y:S02]  /*190a0*/  IMAD.U32 R10, RZ, RZ, UR6 ;  /* 0x00000006ff0a7e24 */ /* 0x000fe4000f8e00ff */
[----:B---3--:R-:W-:Y:S01]  /*190b0*/  FADD.FTZ R9, R21, R6 ;  /* 0x0000000615097221 */ /* 0x008fe20000010000 */
[----:B------:R-:W-:Y:S01]  /*190c0*/  IMAD.U32 R11, RZ, RZ, UR5 ;  /* 0x00000005ff0b7e24 */ /* 0x000fe2000f8e00ff */
[----:B------:R-:W-:Y:S01]  /*190d0*/  ST.E desc[UR44][R16.64+0x240], R27 ;  /* 0x0002401b10007985 */ /* 0x000fe2000c10192c */
[----:B------:R-:W-:-:S03]  /*190e0*/  FADD.FTZ R13, R19, R8 ;  /* 0x00000008130d7221 */ /* 0x000fc60000010000 */
[----:B------:R-:W-:Y:S04]  /*190f0*/  ST.E desc[UR44][R16.64+0x220], R9 ;  /* 0x0002200910007985 */ /* 0x000fe8000c10192c */
[----:B------:R0:W-:Y:S04]  /*19100*/  ST.E desc[UR44][R16.64+0x224], R13 ;  /* 0x0002240d10007985 */ /* 0x0001e8000c10192c */
[----:B------:R-:W2:Y:S02]  /*19110*/  LD.E R6, desc[UR44][R10.64] ;  /* 0x0000002c0a067980 */ /* 0x000ea4000c101900 */
[----:B--2---:R-:W-:-:S05]  /*19120*/  FMUL.FTZ R39, R7, R6 ;  /* 0x0000000607277220 */ /* 0x004fca0000410000 */
[----:B------:R1:W-:Y:S04]  /*19130*/  ST.E desc[UR44][R10.64], R39 ;  /* 0x000000270a007985 */ /* 0x0003e8000c10192c */
[----:B------:R-:W0:Y:S04]  /*19140*/  LD.E R148, desc[UR44][R16.64+0x250] ;  /* 0x0002502c10947980 */ /* 0x000e28000c101900 */
[----:B------:R-:W2:Y:S04]  /*19150*/  LD.E R150, desc[UR44][R16.64+0x434] ;  /* 0x0004342c10967980 */ /* 0x000ea8000c101900 */
[----:B------:R-:W3:Y:S04]  /*19160*/  LD.E R146, desc[UR44][R16.64+0x254] ;  /* 0x0002542c10927980 */ /* 0x000ee8000c101900 */
[----:B------:R-:W1:Y:S04]  /*19170*/  LD.E R144, desc[UR44][R16.64+0x260] ;  /* 0x0002602c10907980 */ /* 0x000e68000c101900 */
        /* <DEDUP_REMOVED lines=62> */
[----:B---3--:R-:W-:-:S03]  /*19560*/  FMUL.FTZ R27, R7, R146 ;  /* 0x00000092071b7220 */ /* 0x008fc60000410000 */
[----:B------:R2:W-:Y:S01]  /*19570*/  ST.E desc[UR44][R16.64+0x434], R9 ;  /* 0x0004340910007985 */ /* 0x0005e2000c10192c */
[C---:B-1----:R-:W-:Y:S01]  /*19580*/  FMUL.FTZ R39, R7.reuse, R144 ;  /* 0x0000009007277220 */ /* 0x042fe20000410000 */
[C---:B----4-:R-:W-:Y:S01]  /*19590*/  FMUL.FTZ R41, R7.reuse, R142 ;  /* 0x0000008e07297220 */ /* 0x050fe20000410000 */
[C---:B------:R-:W-:Y:S01]  /*195a0*/  FMUL.FTZ R43, R7.reuse, R128 ;  /* 0x00000080072b7220 */ /* 0x040fe20000410000 */
[C---:B0-----:R-:W-:Y:S01]  /*195b0*/  FMUL.FTZ R13, R7.reuse, R134 ;  /* 0x00000086070d7220 */ /* 0x041fe20000410000 */
[C---:B--2---:R-:W-:Y:S01]  /*195c0*/  FMUL.FTZ R9, R7.reuse, R136 ;  /* 0x0000008807097220 */ /* 0x044fe20000410000 */
        /* <DEDUP_REMOVED lines=29> */
[C---:B-1----:R-:W-:Y:S01]  /*197a0*/  FMUL.FTZ R41, R7.reuse, R112 ;  /* 0x0000007007297220 */ /* 0x042fe20000410000 */
[C---:B--2---:R-:W-:Y:S01]  /*197b0*/  FMUL.FTZ R43, R7.reuse, R106 ;  /* 0x0000006a072b7220 */ /* 0x044fe20000410000 */
[C---:B---3--:R-:W-:Y:S01]  /*197c0*/  FMUL.FTZ R13, R7.reuse, R102 ;  /* 0x00000066070d7220 */ /* 0x048fe20000410000 */
[C---:B0-----:R-:W-:Y:S01]  /*197d0*/  FMUL.FTZ R9, R7.reuse, R104 ;  /* 0x0000006807097220 */ /* 0x041fe20000410000 */
        /* <DEDUP_REMOVED lines=54> */
[----:B------:R0:W-:Y:S01]  /*19b40*/  ST.E desc[UR44][R16.64+0x3a4], R27 ;  /* 0x0003a41b10007985 */ /* 0x0001e2000c10192c */
        /* <DEDUP_REMOVED lines=16> */
[----:B------:R-:W-:Y:S02]  /*19c50*/  IMAD.U32 R8, RZ, RZ, UR6 ;  /* 0x00000006ff087e24 */ /* 0x000fe4000f8e00ff */
[----:B---3--:R-:W-:Y:S01]  /*19c60*/  FMUL.FTZ R13, R7, R24 ;  /* 0x00000018070d7220 */ /* 0x008fe20000410000 */
[----:B0-----:R-:W-:Y:S01]  /*19c70*/  IMAD.U32 R9, RZ, RZ, UR5 ;  /* 0x00000005ff097e24 */ /* 0x001fe2000f8e00ff */
[----:B------:R0:W-:Y:S04]  /*19c80*/  ST.E desc[UR44][R16.64+0x3f0], R27 ;  /* 0x0003f01b10007985 */ /* 0x0001e8000c10192c */
        /* <DEDUP_REMOVED lines=8> */
[----:B------:R-:W0:Y:S01]  /*19d10*/  LD.E R12, desc[UR44][R8.64] ;  /* 0x0000002c080c7980 */ /* 0x000e22000c101900 */
[----:B------:R-:W-:Y:S01]  /*19d20*/  ULOP3.LUT UR4, UR4, 0xc, URZ, 0xfc, !UPT ;  /* 0x0000000c04047892 */ /* 0x000fe2000f8efc3f */
[----:B------:R-:W-:-:S05]  /*19d30*/  MOV R7, UR5 ;  /* 0x0000000500077c02 */ /* 0x000fca0008000f00 */
[----:B------:R-:W-:Y:S02]  /*19d40*/  IMAD.U32 R6, RZ, RZ, UR4 ;  /* 0x00000004ff067e24 */ /* 0x000fe4000f8e00ff */
[----:B0-----:R-:W-:-:S05]  /*19d50*/  FMUL.FTZ R27, R25, R12 ;  /* 0x0000000c191b7220 */ /* 0x001fca0000410000 */
[----:B------:R0:W-:Y:S04]  /*19d60*/  ST.E desc[UR44][R8.64], R27 ;  /* 0x0000001b08007985 */ /* 0x0001e8000c10192c */
[----:B------:R-:W1:Y:S02]  /*19d70*/  LD.E R12, desc[UR44][R6.64] ;  /* 0x0000002c060c7980 */ /* 0x000e64000c101900 */
[----:B-1----:R-:W-:-:S05]  /*19d80*/  FMUL.FTZ R13, R25, R12 ;  /* 0x0000000c190d7220 */ /* 0x002fca0000410000 */
[----:B------:R1:W-:Y:S04]  /*19d90*/  ST.E desc[UR44][R6.64], R13 ;  /* 0x0000000d06007985 */ /* 0x0003e8000c10192c */
        /* <DEDUP_REMOVED lines=60> */
[----:B-1----:R-:W2:Y:S04]  /*1a160*/  LD.E R13, desc[UR44][R16.64+0x42c] ;  /* 0x00042c2c100d7980 */ /* 0x002ea8000c101900 */
[----:B------:R-:W2:Y:S01]  /*1a170*/  LD.E R24, desc[UR44][R16.64+0x438] ;  /* 0x0004382c10187980 */ /* 0x000ea2000c101900 */
[C---:B---3--:R-:W-:Y:S01]  /*1a180*/  FMUL.FTZ R93, R25.reuse, R93 ;  /* 0x0000005d195d7220 */ /* 0x048fe20000410000 */
        /* <DEDUP_REMOVED lines=76> */
[C---:B------:R-:W-:Y:S01]  /*1a650*/  FMUL.FTZ R55, R25.reuse, R42 ;  /* 0x0000002a19377220 */ /* 0x040fe20000410000 */
[C---:B------:R-:W-:Y:S01]  /*1a660*/  FMUL.FTZ R61, R25.reuse, R44 ;  /* 0x0000002c193d7220 */ /* 0x040fe20000410000 */
[C---:B------:R-:W-:Y:S01]  /*1a670*/  FMUL.FTZ R41, R25.reuse, R41 ;  /* 0x0000002919297220 */ /* 0x040fe20000410000 */
[C---:B------:R-:W-:Y:S01]  /*1a680*/  FMUL.FTZ R27, R25.reuse, R27 ;  /* 0x0000001b191b7220 */ /* 0x040fe20000410000 */
[C---:B---3--:R-:W-:Y:S01]  /*1a690*/  FMUL.FTZ R47, R25.reuse, R40 ;  /* 0x00000028192f7220 */ /* 0x048fe20000410000 */
[C---:B------:R-:W-:Y:S01]  /*1a6a0*/  FMUL.FTZ R39, R25.reuse, R39 ;  /* 0x0000002719277220 */ /* 0x040fe20000410000 */
[C---:B-1----:R-:W-:Y:S01]  /*1a6b0*/  FMUL.FTZ R49, R25.reuse, R38 ;  /* 0x0000002619317220 */ /* 0x042fe20000410000 */
[----:B0-----:R-:W-:Y:S01]  /*1a6c0*/  FMUL.FTZ R43, R25, R26 ;  /* 0x0000001a192b7220 */ /* 0x001fe20000410000 */
        /* <DEDUP_REMOVED lines=49> */
[----:B------:R-:W3:Y:S04]  /*1a9e0*/  LD.E R43, desc[UR44][R6.64] ;  /* 0x0000002c062b7980 */ /* 0x000ee8000c101900 */
[----:B---3--:R3:W-:Y:S04]  /*1a9f0*/  ST.E desc[UR44][R6.64], R43 ;  /* 0x0000002b06007985 */ /* 0x0087e8000c10192c */
[----:B------:R-:W4:Y:S04]  /*1aa00*/  LD.E R25, desc[UR44][R16.64+0x250] ;  /* 0x0002502c10197980 */ /* 0x000f28000c101900 */
        /* <DEDUP_REMOVED lines=76> */
[----:B------:R-:W-:Y:S04]  /*1aed0*/  ST.E desc[UR44][R16.64+0x258], R47 ;  /* 0x0002582f10007985 */ /* 0x000fe8000c10192c */
[----:B------:R1:W-:Y:S04]  /*1aee0*/  ST.E desc[UR44][R16.64+0x25c], R27 ;  /* 0x00025c1b10007985 */ /* 0x0003e8000c10192c */
[----:B------:R-:W-:Y:S04]  /*1aef0*/  ST.E desc[UR44][R16.64+0x260], R49 ;  /* 0x0002603110007985 */ /* 0x000fe8000c10192c */
[----:B------:R-:W-:Y:S04]  /*1af00*/  ST.E desc[UR44][R16.64+0x264], R51 ;  /* 0x0002643310007985 */ /* 0x000fe8000c10192c */
[----:B------:R1:W-:Y:S04]  /*1af10*/  ST.E desc[UR44][R16.64+0x268], R39 ;  /* 0x0002682710007985 */ /* 0x0003e8000c10192c */
[----:B------:R-:W-:Y:S04]  /*1af20*/  ST.E desc[UR44][R16.64+0x26c], R53 ;  /* 0x00026c3510007985 */ /* 0x000fe8000c10192c */
[----:B--2---:R2:W-:Y:S04]  /*1af30*/  ST.E desc[UR44][R16.64+0x270], R41 ;  /* 0x0002702910007985 */ /* 0x0045e8000c10192c */
[----:B------:R-:W-:Y:S04]  /*1af40*/  ST.E desc[UR44][R16.64+0x274], R55 ;  /* 0x0002743710007985 */ /* 0x000fe8000c10192c */
[----:B---3--:R3:W-:Y:S04]  /*1af50*/  ST.E desc[UR44][R16.64+0x278], R43 ;  /* 0x0002782b10007985 */ /* 0x0087e8000c10192c */
[----:B------:R3:W-:Y:S04]  /*1af60*/  ST.E desc[UR44][R16.64+0x27c], R57 ;  /* 0x00027c3910007985 */ /* 0x0007e8000c10192c */
[----:B------:R3:W-:Y:S04]  /*1af70*/  ST.E desc[UR44][R16.64+0x280], R59 ;  /* 0x0002803b10007985 */ /* 0x0007e8000c10192c */
[----:B------:R3:W-:Y:S04]  /*1af80*/  ST.E desc[UR44][R16.64+0x284], R61 ;  /* 0x0002843d10007985 */ /* 0x0007e8000c10192c */
[----:B------:R3:W-:Y:S04]  /*1af90*/  ST.E desc[UR44][R16.64+0x288], R63 ;  /* 0x0002883f10007985 */ /* 0x0007e8000c10192c */
[----:B------:R3:W-:Y:S04]  /*1afa0*/  ST.E desc[UR44][R16.64+0x28c], R65 ;  /* 0x00028c4110007985 */ /* 0x0007e8000c10192c */
[----:B0-----:R-:W4:Y:S04]  /*1afb0*/  LD.E R25, desc[UR44][R16.64+0x290] ;  /* 0x0002902c10197980 */ /* 0x001f28000c101900 */
[----:B-1----:R-:W4:Y:S04]  /*1afc0*/  LD.E R27, desc[UR44][R16.64+0x298] ;  /* 0x0002982c101b7980 */ /* 0x002f28000c101900 */
        /* <DEDUP_REMOVED lines=76> */
[----:B--2---:R2:W-:Y:S04]  /*1b490*/  ST.E desc[UR44][R16.64+0x2a8], R41 ;  /* 0x0002a82910007985 */ /* 0x0045e8000c10192c */
[----:B---3--:R3:W-:Y:S04]  /*1b4a0*/  ST.E desc[UR44][R16.64+0x2b0], R43 ;  /* 0x0002b02b10007985 */ /* 0x0087e8000c10192c */
        /* <DEDUP_REMOVED lines=77> */
[----:B0-----:R-:W3:Y:S01]  /*1b980*/  LDL R25, [R1+0x68] ;  /* 0x0000680001197983 */ /* 0x001ee20000100800 */
[----:B------:R-:W-:-:S02]  /*1b990*/  IMAD R12, R24, 0xc00, R12 ;  /* 0x00000c00180c7824 */ /* 0x000fc400078e020c */
[----:B-1----:R-:W-:Y:S01]  /*1b9a0*/  IMAD.MOV.U32 R27, RZ, RZ, R13 ;  /* 0x000000ffff1b7224 */ /* 0x002fe200078e000d */
[----:B------:R-:W-:Y:S01]  /*1b9b0*/  F2FP.F16.F32.PACK_AB R160, R37, R160 ;  /* 0x000000a025a0723e */ /* 0x000fe200000000ff */
[C---:B------:R-:W-:Y:S01]  /*1b9c0*/  VIADD R24, R12.reuse, 0x80 ;  /* 0x000000800c187836 */ /* 0x040fe20000000000 */
[----:B------:R-:W-:Y:S01]  /*1b9d0*/  F2FP.F16.F32.PACK_AB R161, R161, R36 ;  /* 0x00000024a1a1723e */ /* 0x000fe200000000ff */
[----:B------:R-:W-:Y:S01]  /*1b9e0*/  VIADD R26, R12, 0x100 ;  /* 0x000001000c1a7836 */ /* 0x000fe20000000000 */
[----:B------:R-:W-:Y:S01]  /*1b9f0*/  R2UR UR15, R27 ;  /* 0x000000001b0f72ca */ /* 0x000fe200000e0000 */
[----:B------:R-:W3:Y:S01]  /*1ba00*/  LD.E R36, desc[UR44][R16.64+0x270] ;  /* 0x0002702c10247980 */ /* 0x000ee2000c101900 */
[----:B------:R-:W-:Y:S02]  /*1ba10*/  R2UR UR10, R24 ;  /* 0x00000000180a72ca */ /* 0x000fe400000e0000 */
[----:B------:R-:W-:Y:S01]  /*1ba20*/  R2UR UR14, R26 ;  /* 0x000000001a0e72ca */ /* 0x000fe200000e0000 */
[----:B------:R-:W3:Y:S01]  /*1ba30*/  LD.E R24, desc[UR44][R16.64+0x240] ;  /* 0x0002402c10187980 */ /* 0x000ee2000c101900 */
[----:B------:R-:W-:-:S02]  /*1ba40*/  F2FP.F16.F32.PACK_AB R162, R162, R35 ;  /* 0x00000023a2a2723e */ /* 0x000fc400000000ff */
[----:B------:R-:W-:Y:S01]  /*1ba50*/  F2FP.F16.F32.PACK_AB R163, R163, R34 ;  /* 0x00000022a3a3723e */ /* 0x000fe200000000ff */
[----:B------:R-:W3:Y:S01]  /*1ba60*/  LD.E R35, desc[UR44][R16.64+0x26c] ;  /* 0x00026c2c10237980 */ /* 0x000ee2000c101900 */
[----:B------:R-:W-:Y:S02]  /*1ba70*/  F2FP.F16.F32.PACK_AB R168, R168, R33 ;  /* 0x00000021a8a8723e */ /* 0x000fe400000000ff */
[----:B------:R-:W-:Y:S01]  /*1ba80*/  F2FP.F16.F32.PACK_AB R169, R169, R32 ;  /* 0x00000020a9a9723e */ /* 0x000fe200000000ff */
[----:B------:R-:W3:Y:S01]  /*1ba90*/  LD.E R33, desc[UR44][R16.64+0x264] ;  /* 0x0002642c10217980 */ /* 0x000ee2000c101900 */
[----:B------:R-:W-:Y:S02]  /*1baa0*/  F2FP.F16.F32.PACK_AB R170, R170, R31 ;  /* 0x0000001faaaa723e */ /* 0x000fe400000000ff */
[----:B------:R-:W-:Y:S01]  /*1bab0*/  F2FP.F16.F32.PACK_AB R171, R171, R30 ;  /* 0x0000001eabab723e */ /* 0x000fe200000000ff */
[----:B------:R-:W3:Y:S01]  /*1bac0*/  LD.E R31, desc[UR44][R16.64+0x25c] ;  /* 0x00025c2c101f7980 */ /* 0x000ee2000c101900 */
[----:B------:R-:W-:-:S02]  /*1bad0*/  F2FP.F16.F32.PACK_AB R176, R176, R29 ;  /* 0x0000001db0b0723e */ /* 0x000fc400000000ff */
[----:B------:R-:W-:Y:S01]  /*1bae0*/  F2FP.F16.F32.PACK_AB R177, R177, R28 ;  /* 0x0000001cb1b1723e */ /* 0x000fe200000000ff */
        /* <DEDUP_REMOVED lines=9> */
[----:B--2---:R-:W4:Y:S04]  /*1bb80*/  LD.E R41, desc[UR44][R16.64+0x284] ;  /* 0x0002842c10297980 */ /* 0x004f28000c101900 */
[----:B------:R-:W4:Y:S04]  /*1bb90*/  LD.E R42, desc[UR44][R16.64+0x288] ;  /* 0x0002882c102a7980 */ /* 0x000f28000c101900 */
[----:B---3--:R-:W4:Y:S04]  /*1bba0*/  LD.E R43, desc[UR44][R16.64+0x28c] ;  /* 0x00028c2c102b7980 */ /* 0x008f28000c101900 */
        /* <DEDUP_REMOVED lines=56> */
[----:B------:R-:W-:Y:S01]  /*1bf30*/  ISETP.NE.U32.AND P0, PT, R25, RZ, PT ;  /* 0x000000ff1900720c */ /* 0x000fe20003f05070 */
[----:B------:R-:W-:-:S02]  /*1bf40*/  IMAD.MOV.U32 R25, RZ, RZ, R13 ;  /* 0x000000ffff197224 */ /* 0x000fc400078e000d */
[----:B------:R-:W4:Y:S03]  /*1bf50*/  LD.E R100, desc[UR44][R16.64+0x370] ;  /* 0x0003702c10647980 */ /* 0x000f26000c101900 */
        /* <DEDUP_REMOVED lines=57> */
[----:B------:R-:W-:Y:S01]  /*1c2f0*/  VOTEU.ANY UP0, P0 ;  /* 0x00000000003f7886 */ /* 0x000fe20000000100 */
[----:B----4-:R-:W-:-:S11]  /*1c300*/  WARPGROUP.ARRIVE ;  /* 0x00000000000079c5 */ /* 0x010fd60000000000 */
[----:B------:R-:W-:Y:S01]  /*1c310*/  HGMMA.64x256x16.F32 R24, R160, gdesc[UR4].tnspB, R24, UP0, gsb0 ;  /* 0x43e00004a0187df0 */ /* 0x000fe2000b800818 */
[----:B------:R-:W-:Y:S02]  /*1c320*/  F2FP.F16.F32.PACK_AB R178, R178, R15 ;  /* 0x0000000fb2b2723e */ /* 0x000fe400000000ff */
[----:B------:R-:W-:Y:S01]  /*1c330*/  F2FP.F16.F32.PACK_AB R179, R14, R179 ;  /* 0x000000b30eb3723e */ /* 0x000fe200000000ff */
        /* <DEDUP_REMOVED lines=816> */
[----:B--2---:R-:W-:Y:S04]  /*1f640*/  ST.E desc[UR44][R10.64], R15 ;  /* 0x0000000f0a007985 */ /* 0x004fe8000c10192c */
[----:B------:R-:W2:Y:S04]  /*1f650*/  LD.E R19, desc[UR44][R8.64] ;  /* 0x0000002c08137980 */ /* 0x000ea8000c101900 */
[----:B--2---:R1:W-:Y:S04]  /*1f660*/  ST.E desc[UR44][R8.64], R19 ;  /* 0x0000001308007985 */ /* 0x0043e8000c10192c */
[----:B------:R-:W2:Y:S04]  /*1f670*/  LD.E R21, desc[UR44][R6.64] ;  /* 0x0000002c06157980 */ /* 0x000ea8000c101900 */
[----:B--2---:R2:W-:Y:S04]  /*1f680*/  ST.E desc[UR44][R6.64], R21 ;  /* 0x0000001506007985 */ /* 0x0045e8000c10192c */
[----:B0-----:R-:W3:Y:S04]  /*1f690*/  LD.E R5, desc[UR44][R16.64+0x250] ;  /* 0x0002502c10057980 */ /* 0x001ee8000c101900 */
[----:B-1----:R-:W4:Y:S04]  /*1f6a0*/  LD.E R8, desc[UR44][R16.64+0x25c] ;  /* 0x00025c2c10087980 */ /* 0x002f28000c101900 */
[----:B--2---:R-:W2:Y:S04]  /*1f6b0*/  LD.E R6, desc[UR44][R16.64+0x254] ;  /* 0x0002542c10067980 */ /* 0x004ea8000c101900 */
        /* <DEDUP_REMOVED lines=121> */
[----:B---3--:R-:W-:Y:S04]  /*1fe50*/  ST.E desc[UR44][R16.64+0x250], R5 ;  /* 0x0002500510007985 */ /* 0x008fe8000c10192c */
[----:B--2---:R-:W-:Y:S04]  /*1fe60*/  ST.E desc[UR44][R16.64+0x254], R6 ;  /* 0x0002540610007985 */ /* 0x004fe8000c10192c */
        /* <DEDUP_REMOVED lines=130> */
.L_x_13195:
[----:B------:R-:W-:Y:S05]  /*20690*/  BSYNC B0 ;  /* 0x0000000000007941 */ /* 0x000fea0003800000 */
.L_x_13194:
        /* <DEDUP_REMOVED lines=9> */
.L_x_13177:
[----:B------:R-:W-:-:S13]  /*20730*/  ISETP.GE.AND P0, PT, R0, R202, PT ;  /* 0x000000ca0000720c */ /* 0x000fda0003f06270 */
[----:B------:R-:W-:Y:S05]  /*20740*/  @!P0 BRA `(.L_x_13197) ;  /* 0x000000b000d08947 */ /* 0x000fea0003800000 */
[----:B------:R0:W5:Y:S02]  /*20750*/  LDL.64 R2, [R1+0x158] ;  /* 0x0001580001027983 */ /* 0x0001640000100a00 */
.L_x_13226:
        /* <DEDUP_REMOVED lines=21> */
.L_x_13199:
[----:B------:R-:W-:Y:S05]  /*208b0*/  BSYNC B0 ;  /* 0x0000000000007941 */ /* 0x000fea0003800000 */
.L_x_13198:
        /* <DEDUP_REMOVED lines=13> */
.L_x_13201:
[----:B------:R-:W-:Y:S05]  /*20990*/  BSYNC B0 ;  /* 0x0000000000007941 */ /* 0x000fea0003800000 */
.L_x_13200:
[----:B------:R-:W-:Y:S04]  /*209a0*/  BSSY B0, `(.L_x_13202) ;  /* 0x0000008000007945 */ /* 0x000fe80003800000 */
[----:B------:R-:W-:Y:S05]  /*209b0*/  @P0 BRA `(.L_x_13203) ;  /* 0x0000000000180947 */ /* 0x000fea0003800000 */
[----:B------:R-:W2:Y:S01]  /*209c0*/  LD.E.64 R4, desc[UR44][R18.64+0x18] ;  /* 0x0000182c12047980 */ /* 0x000ea2000c101b00 */
[----:B-----5:R-:W-:Y:S02]  /*209d0*/  SHF.L.U32 R9, R9, 0x1f, RZ ;  /* 0x0000001f09097819 */ /* 0x020fe400000006ff */
[----:B--2---:R-:W-:-:S04]  /*209e0*/  MOV R5, R4 ;  /* 0x0000000400057202 */ /* 0x004fc80000000f00 */
[----:B------:R-:W-:-:S04]  /*209f0*/  LEA R8, R8, R5, 0x3 ;  /* 0x0000000508087211 */ /* 0x000fc800078e18ff */
[----:B------:R-:W1:Y:S02]  /*20a00*/  SYNCS.PHASECHK.TRANS64.TRYWAIT P0, [R8+URZ], R9 ;  /* 0x00000009080075a7 */ /* 0x000e64000800017f */
[----:B-1----:R-:W-:Y:S05]  /*20a10*/  @!P0 BRA `(.L_x_13204) ;  /* 0x000001b4002c8947 */ /* 0x002fea0003800000 */
.L_x_13203:
[----:B------:R-:W-:Y:S05]  /*20a20*/  BSYNC B0 ;  /* 0x0000000000007941 */ /* 0x000fea0003800000 */
.L_x_13202:
[----:B------:R-:W2:Y:S04]  /*20a30*/  LD.E R5, desc[UR44][R2.64] ;  /* 0x0000002c02057980 */ /* 0x000ea8000c101900 */
[----:B------:R-:W2:Y:S01]  /*20a40*/  LDL.64 R14, [R1+0x80] ;  /* 0x00008000010e7983 */ /* 0x000ea20000100a00 */
[----:B------:R-:W-:Y:S05]  /*20a50*/  WARPSYNC.ALL ;  /* 0x0000000000007948 */ /* 0x000fea0003800000 */
[----:B------:R3:W-:Y:S04]  /*20a60*/  STL [R1+0x60], RZ ;  /* 0x000060ff01007387 */ /* 0x0007e80000100800 */
[----:B------:R-:W4:Y:S01]  /*20a70*/  LD.E.64 R20, desc[UR44][R16.64+0x78] ;  /* 0x0000782c10147980 */ /* 0x000f22000c101b00 */
[----:B------:R-:W-:-:S05]  /*20a80*/  IMAD.MOV.U32 R4, RZ, RZ, 0x1 ;  /* 0x00000001ff047424 */ /* 0x000fca00078e00ff */
[----:B------:R3:W-:Y:S04]  /*20a90*/  STL [R1+0x60], R4 ;  /* 0x0000600401007387 */ /* 0x0007e80000100800 */
[----:B-1---5:R-:W3:Y:S04]  /*20aa0*/  LD.E.64 R8, desc[UR44][R16.64+0x78] ;  /* 0x0000782c10087980 */ /* 0x022ee8000c101b00 */
        /* <DEDUP_REMOVED lines=51> */
.L_x_13206:
[----:B------:R-:W-:Y:S05]  /*20de0*/  BSYNC B0 ;  /* 0x0000000000007941 */ /* 0x000fea0003800000 */
.L_x_13205:
        /* <DEDUP_REMOVED lines=13> */
.L_x_13208:
[----:B------:R-:W-:Y:S05]  /*20ec0*/  BSYNC B0 ;  /* 0x0000000000007941 */ /* 0x000fea0003800000 */
.L_x_13207:
        /* <DEDUP_REMOVED lines=8> */
.L_x_13210:
[----:B------:R-:W-:Y:S05]  /*20f50*/  BSYNC B0 ;  /* 0x0000000000007941 */ /* 0x000fea0003800000 */
.L_x_13209:
        /* <DEDUP_REMOVED lines=177> */
[----:B------:R2:W-:Y:S01]  /*21a70*/  STL [R1+0x70], R4 ;  /* 0x0000700401007387 */ /* 0x0005e20000100800 */
[----:B------:R-:W-:-:S02]  /*21a80*/  WARPGROUP.DEPBAR.LE gsb0, 0x0 ;  /* 0x00008000000079c5 */ /* 0x000fc40000010000 */
[----:B------:R-:W-:-:S06]  /*21a90*/  WARPGROUP.ARRIVE ;  /* 0x00000000000079c5 */ /* 0x000fcc0000000000 */
[----:B------:R-:W-:Y:S01]  /*21aa0*/  HGMMA.64x96x16.F32 R24, gdesc[UR4], R24, gsb0 ;  /* 0x01600000041879f0 */ /* 0x000fe20008000818 */
[----:B------:R2:W-:Y:S01]  /*21ab0*/  STL [R1+0x70], R4 ;  /* 0x0000700401007387 */ /* 0x0005e20000100800 */
[----:B-1----:R-:W-:-:S03]  /*21ac0*/  SHF.R.U32.HI R103, RZ, 0x7, R72 ;  /* 0x00000007ff677819 */ /* 0x002fc60000011648 */
        /* <DEDUP_REMOVED lines=16> */
[----:B------:R-:W3:Y:S04]  /*21bd0*/  LD.E R6, desc[UR44][R18.64] ;  /* 0x0000002c12067980 */ /* 0x000ee8000c101900 */
[----:B------:R2:W5:Y:S01]  /*21be0*/  LD.E R5, desc[UR44][R2.64] ;  /* 0x0000002c02057980 */ /* 0x000562000c101900 */
[----:B------:R-:W-:Y:S01]  /*21bf0*/  BSSY B0, `(.L_x_13212) ;  /* 0x0000005000007945 */ /* 0x000fe20003800000 */
[----:B---3--:R-:W-:-:S04]  /*21c00*/  LOP3.LUT R6, R6, 0x1, RZ, 0xfc, !PT ;  /* 0x0000000106067812 */ /* 0x008fc800078efcff */
[----:B------:R-:W-:-:S13]  /*21c10*/  ISETP.NE.AND P0, PT, R6, 0x3, PT ;  /* 0x000000030600780c */ /* 0x000fda0003f05270 */
[----:B--2---:R-:W-:Y:S05]  /*21c20*/  @!P0 BRA `(.L_x_13213) ;  /* 0x0000000000048947 */ /* 0x004fea0003800000 */
[----:B------:R-:W-:Y:S01]  /*21c30*/  BPT.TRAP 0x1 ;  /* 0x000000040000795c */ /* 0x000fe20000300000 */
.L_x_13213:
[----:B------:R-:W-:Y:S05]  /*21c40*/  BSYNC B0 ;  /* 0x0000000000007941 */ /* 0x000fea0003800000 */
.L_x_13212:
        /* <DEDUP_REMOVED lines=19> */
[-C--:B------:R-:W-:Y:S01]  /*21d80*/  FMUL.FTZ R77, R33, R20.reuse ;  /* 0x00000014214d7220 */ /* 0x080fe20000410000 */
[----:B------:R-:W-:-:S02]  /*21d90*/  FMUL.FTZ R33, R47, R20 ;  /* 0x000000142f217220 */ /* 0x000fc40000410000 */
[----:B------:R-:W-:Y:S01]  /*21da0*/  LEA.HI R47, R39, R74, RZ, 0x7 ;  /* 0x0000004a272f7211 */ /* 0x000fe200078f38ff */
[-C--:B------:R-:W-:Y:S01]  /*21db0*/  FMUL.FTZ R79, R37, R20.reuse ;  /* 0x00000014254f7220 */ /* 0x080fe20000410000 */
[-C--:B------:R-:W-:Y:S01]  /*21dc0*/  FMUL.FTZ R37, R55, R20.reuse ;  /* 0x0000001437257220 */ /* 0x080fe20000410000 */
[-C--:B-1----:R-:W-:Y:S01]  /*21dd0*/  FMUL.FTZ R5, R24, R20.reuse ;  /* 0x0000001418057220 */ /* 0x082fe20000410000 */
[----:B------:R-:W-:Y:S01]  /*21de0*/  LOP3.LUT R55, R47, 0xffffff80, RZ, 0xc0, !PT ;  /* 0xffffff802f377812 */ /* 0x000fe200078ec0ff */
        /* <DEDUP_REMOVED lines=29> */
[--C-:B------:R-:W-:Y:S01]  /*21fc0*/  SHF.R.S32.HI R58, RZ, 0x2, R59.reuse ;  /* 0x00000002ff3a7819 */ /* 0x100fe2000001143b */
[----:B------:R-:W-:Y:S01]  /*21fd0*/  FMUL.FTZ R54, R61, R20 ;  /* 0x000000143d367220 */ /* 0x000fe20000410000 */
[----:B------:R-:W-:-:S02]  /*21fe0*/  SHF.R.S32.HI R55, RZ, 0x1f, R59 ;  /* 0x0000001fff377819 */ /* 0x000fc4000001143b */
[----:B------:R-:W-:Y:S02]  /*21ff0*/  LOP3.LUT R61, R48, 0xfffffffc, RZ, 0xc0, !PT ;  /* 0xfffffffc303d7812 */ /* 0x000fe400078ec0ff */
[----:B------:R-:W-:Y:S02]  /*22000*/  LEA.HI R55, R55, R58, RZ, 0x3 ;  /* 0x0000003a37377211 */ /* 0x000fe400078f18ff */
[----:B------:R-:W-:Y:S01]  /*22010*/  SHF.R.S32.HI R48, RZ, 0x7, R47 ;  /* 0x00000007ff307819 */ /* 0x000fe2000001142f */
[----:B------:R-:W-:Y:S01]  /*22020*/  IMAD.IADD R74, R74, 0x1, -R61 ;  /* 0x000000014a4a7824 */ /* 0x000fe200078e0a3d */
[----:B------:R-:W-:Y:S02]  /*22030*/  LOP3.LUT R61, R55, 0xfffffff8, RZ, 0xc0, !PT ;  /* 0xfffffff8373d7812 */ /* 0x000fe400078ec0ff */
[----:B------:R-:W-:Y:S02]  /*22040*/  LEA.HI R57, R57, R56, RZ, 0x5 ;  /* 0x0000003839397211 */ /* 0x000fe400078f28ff */
[----:B------:R-:W-:Y:S01]  /*22050*/  LEA.HI R47, R47, R48, RZ, 0x1 ;  /* 0x000000302f2f7211 */ /* 0x000fe200078f08ff */
[----:B------:R-:W-:-:S02]  /*22060*/  IMAD.IADD R61, R58, 0x1, -R61 ;  /* 0x000000013a3d7824 */ /* 0x000fc400078e0a3d */
[-C--:B------:R-:W-:Y:S01]  /*22070*/  FMUL.FTZ R78, R36, R20.reuse ;  /* 0x00000014244e7220 */ /* 0x080fe20000410000 */
[----:B------:R-:W-:Y:S01]  /*22080*/  SHF.R.S32.HI R58, RZ, 0x5, R57 ;  /* 0x00000005ff3a7819 */ /* 0x000fe20000011439 */
[-C--:B------:R-:W-:Y:S01]  /*22090*/  FMUL.FTZ R36, R50, R20.reuse ;  /* 0x0000001432247220 */ /* 0x080fe20000410000 */
[-C--:B------:R-:W-:Y:S01]  /*220a0*/  FMUL.FTZ R50, R53, R20.reuse ;  /* 0x0000001435327220 */ /* 0x080fe20000410000 */
[----:B------:R-:W-:Y:S01]  /*220b0*/  LOP3.LUT R47, R47, 0x3fffffe, RZ, 0xc0, !PT ;  /* 0x03fffffe2f2f7812 */ /* 0x000fe200078ec0ff */
[----:B------:R-:W-:Y:S01]  /*220c0*/  FMUL.FTZ R53, R60, R20 ;  /* 0x000000143c357220 */ /* 0x000fe20000410000 */
        /* <DEDUP_REMOVED lines=11> */
[----:B------:R-:W-:Y:S02]  /*22180*/  @P0 SHF.R.U32.HI R6, RZ, R72, R61 ;  /* 0x00000048ff060219 */ /* 0x000fe4000001163d */
[----:B------:R-:W-:Y:S01]  /*22190*/  LOP3.LUT R59, R59, 0x7ffffffc, RZ, 0xc0, !PT ;  /* 0x7ffffffc3b3b7812 */ /* 0x000fe200078ec0ff */
[----:B------:R-:W-:Y:S02]  /*221a0*/  IMAD.MOV.U32 R61, RZ, RZ, -0x60 ;  /* 0xffffffa0ff3d7424 */ /* 0x000fe400078e00ff */
[----:B------:R-:W1:Y:S01]  /*221b0*/  SHFL.IDX PT, R64, R6, RZ, 0x1c1f ;  /* 0x001c1fff06407589 */ /* 0x000e6200000e0000 */
[-C--:B------:R-:W-:Y:S01]  /*221c0*/  FMUL.FTZ R80, R40, R20.reuse ;  /* 0x0000001428507220 */ /* 0x080fe20000410000 */
[----:B------:R-:W-:Y:S01]  /*221d0*/  IADD3 R59, R56, -R59, RZ ;  /* 0x8000003b383b7210 */ /* 0x000fe20007ffe0ff */
        /* <DEDUP_REMOVED lines=9> */
[----:B------:R-:W-:Y:S01]  /*22270*/  FMUL.FTZ R20, R71, R20 ;  /* 0x0000001447147220 */ /* 0x000fe20000410000 */
[----:B------:R-:W2:Y:S01]  /*22280*/  MUFU.TANH R5, R5 ;  /* 0x0000000500057308 */ /* 0x000ea20000002400 */
[----:B------:R-:W-:Y:S01]  /*22290*/  IMAD R59, R59, -0x2, R60 ;  /* 0xfffffffe3b3b7824 */ /* 0x000fe200078e023c */
[----:B------:R-:W-:-:S06]  /*222a0*/  LOP3.LUT R61, RZ, R10, RZ, 0x33, !PT ;  /* 0x0000000aff3d7212 */ /* 0x000fcc00078e33ff */
[----:B------:R-:W3:Y:S01]  /*222b0*/  MUFU.TANH R21, R21 ;  /* 0x0000001500157308 */ /* 0x000ee20000002400 */
[----:B------:R-:W-:-:S07]  /*222c0*/  IADD3 R60, -R8, R59, R9 ;  /* 0x0000003b083c7210 */ /* 0x000fce0007ffe109 */
        /* <DEDUP_REMOVED lines=47> */
[----:B------:R-:W-:Y:S02]  /*225c0*/  IMAD.IADD R61, R60, 0x1, R61 ;  /* 0x000000013c3d7824 */ /* 0x000fe400078e023d */
[----:B------:R-:W-:Y:S02]  /*225d0*/  IMAD R63, R0, -0x60, R12 ;  /* 0xffffffa0003f7824 */ /* 0x000fe400078e020c */
[----:B------:R-:W-:Y:S02]  /*225e0*/  VIADD R66, R59, 0xffffffff ;  /* 0xffffffff3b427836 */ /* 0x000fe40000000000 */
        /* <DEDUP_REMOVED lines=13> */
.L_x_13217:
[----:B------:R-:W-:-:S13]  /*226c0*/  ISETP.NE.AND P0, PT, R13, 0x1, PT ;  /* 0x000000010d00780c */ /* 0x000fda0003f05270 */
[----:B------:R-:W-:-:S05]  /*226d0*/  @P0 IMAD.HI.U32 R60, R10, R14, RZ ;  /* 0x0000000e0a3c0227 */ /* 0x000fca00078e00ff */
[----:B------:R-:W-:-:S07]  /*226e0*/  @P0 SHF.R.U32.HI R10, RZ, R15, R60 ;  /* 0x0000000fff0a0219 */ /* 0x000fce000001163c */
.L_x_13218:
[----:B------:R-:W-:Y:S05]  /*226f0*/  BSYNC B1 ;  /* 0x0000000000017941 */ /* 0x000fea0003800000 */
.L_x_13216:
[----:B------:R-:W-:-:S05]  /*22700*/  IMAD R10, R10, R13, R66 ;  /* 0x0000000d0a0a7224 */ /* 0x000fca00078e0242 */
[----:B------:R-:W-:Y:S02]  /*22710*/  VIMNMX R59, R59, R10, !PT ;  /* 0x0000000a3b3b7248 */ /* 0x000fe40007fe0100 */
[----:B------:R-:W-:-:S07]  /*22720*/  VIADDMNMX R12, R10, R13, R12, PT ;  /* 0x0000000d0a0c7246 */ /* 0x000fce000380010c */
.L_x_13215:
[----:B------:R-:W-:Y:S05]  /*22730*/  BSYNC B0 ;  /* 0x0000000000007941 */ /* 0x000fea0003800000 */
.L_x_13214:
[C---:B------:R-:W-:Y:S01]  /*22740*/  ISETP.GE.AND P0, PT, R63.reuse, 0x2, PT ;  /* 0x000000023f00780c */ /* 0x040fe20003f06270 */
[----:B------:R-:W1:Y:S01]  /*22750*/  SHFL.IDX PT, R6, R6, 0x1, 0x1c1f ;  /* 0x003c1f0006067f89 */ /* 0x000e6200000e0000 */
        /* <DEDUP_REMOVED lines=12> */
[----:B------:R-:W-:Y:S01]  /*22820*/  ISETP.GE.AND P2, PT, R63, 0x11, PT ;  /* 0x000000113f00780c */ /* 0x000fe20003f46270 */
[----:B-1----:R-:W-:Y:S01]  /*22830*/  IMAD.IADD R64, R61, 0x1, R6 ;  /* 0x000000013d407824 */ /* 0x002fe200078e0206 */
[----:B0-----:R-:W-:Y:S02]  /*22840*/  FSEL R75, R75, -INF , !P0 ;  /* 0xff8000004b4b7808 */ /* 0x001fe40004000000 */
        /* <DEDUP_REMOVED lines=113> */
.L_x_13222:
[----:B------:R-:W-:-:S13]  /*22f60*/  ISETP.NE.AND P6, PT, R13, 0x1, PT ;  /* 0x000000010d00780c */ /* 0x000fda0003fc5270 */
[----:B------:R-:W-:-:S05]  /*22f70*/  @P6 IMAD.HI.U32 R14, R8, R14, RZ ;  /* 0x0000000e080e6227 */ /* 0x000fca00078e00ff */
[----:B------:R-:W-:-:S07]  /*22f80*/  @P6 SHF.R.U32.HI R8, RZ, R15, R14 ;  /* 0x0000000fff086219 */ /* 0x000fce000001160e */
.L_x_13223:
[----:B------:R-:W-:Y:S05]  /*22f90*/  BSYNC B1 ;  /* 0x0000000000017941 */ /* 0x000fea0003800000 */
.L_x_13221:
[----:B------:R-:W-:-:S05]  /*22fa0*/  IMAD R7, R8, R13, R66 ;  /* 0x0000000d08077224 */ /* 0x000fca00078e0242 */
[----:B------:R-:W-:Y:S02]  /*22fb0*/  VIADDMNMX R12, R7, R13, R12, PT ;  /* 0x0000000d070c7246 */ /* 0x000fe4000380010c */
[----:B------:R-:W-:-:S07]  /*22fc0*/  VIMNMX R64, R64, R7, !PT ;  /* 0x0000000740407248 */ /* 0x000fce0007fe0100 */
.L_x_13220:
[----:B------:R-:W-:Y:S05]  /*22fd0*/  BSYNC B0 ;  /* 0x0000000000007941 */ /* 0x000fea0003800000 */
.L_x_13219:
[----:B------:R-:W2:Y:S01]  /*22fe0*/  LD.E.64 R6, desc[UR44][R16.64+0x210] ;  /* 0x0002102c10067980 */ /* 0x000ea2000c101b00 */
        /* <DEDUP_REMOVED lines=74> */
[----:B------:R-:W-:Y:S02]  /*23490*/  ISETP.GT.AND P1, PT, R64, 0x49, !P1 ;  /* 0x000000494000780c */ /* 0x000fe40004f24270 */
        /* <DEDUP_REMOVED lines=40> */
[----:B------:R-:W-:-:S04]  /*23720*/  FMNMX.FTZ R9, R38, R9, !PT ;  /* 0x0000000926097209 */ /* 0x000fc80007810000 */
[----:B------:R-:W-:Y:S02]  /*23730*/  FMNMX.FTZ R9, R18, R9, !PT ;  /* 0x0000000912097209 */ /* 0x000fe40007810000 */
[----:B------:R-:W-:Y:S02]  /*23740*/  ISETP.LT.OR P0, PT, R12, 0x49, P0 ;  /* 0x000000490c00780c */ /* 0x000fe40000701670 */
[----:B------:R-:W-:Y:S02]  /*23750*/  FMNMX.FTZ R8, R42, R9, !PT ;  /* 0x000000092a087209 */ /* 0x000fe40007810000 */
[----:B0-----:R-:W-:Y:S02]  /*23760*/  FMNMX.FTZ R32, R19, R32, !PT ;  /* 0x0000002013207209 */ /* 0x001fe40007810000 */
[----:B------:R-:W-:Y:S02]  /*23770*/  ISETP.LT.OR P1, PT, R12, 0x4a, P1 ;  /* 0x0000004a0c00780c */ /* 0x000fe40000f21670 */
[----:B------:R-:W-:Y:S01]  /*23780*/  FSEL R40, R40, -INF , !P0 ;  /* 0xff80000028287808 */ /* 0x000fe20004000000 */
[----:B------:R-:W0:Y:S01]  /*23790*/  SHFL.BFLY PT, R29, R32, 0x1, 0x1f ;  /* 0x0c201f00201d7f89 */ /* 0x000e2200000e0000 */
[----:B------:R-:W-:-:S02]  /*237a0*/  FMNMX.FTZ R9, R41, R8, !PT ;  /* 0x0000000829097209 */ /* 0x000fc40007810000 */
[----:B------:R-:W-:Y:S02]  /*237b0*/  ISETP.LT.OR P2, PT, R12, 0x51, P2 ;  /* 0x000000510c00780c */ /* 0x000fe40001741670 */
[----:B------:R-:W-:Y:S02]  /*237c0*/  FSEL R39, R39, -INF , !P1 ;  /* 0xff80000027277808 */ /* 0x000fe40004800000 */
[----:B------:R-:W-:Y:S02]  /*237d0*/  FMNMX.FTZ R8, R40, R9, !PT ;  /* 0x0000000928087209 */ /* 0x000fe40007810000 */
[----:B------:R-:W-:Y:S02]  /*237e0*/  ISETP.GT.AND P4, PT, R64, 0x58, !P4 ;  /* 0x000000584000780c */ /* 0x000fe40006784270 */
[----:B------:R-:W-:Y:S02]  /*237f0*/  ISETP.LT.OR P3, PT, R12, 0x52, P3 ;  /* 0x000000520c00780c */ /* 0x000fe40001f61670 */
[----:B------:R-:W-:-:S02]  /*23800*/  FSEL R47, R47, -INF , !P2 ;  /* 0xff8000002f2f7808 */ /* 0x000fc40005000000 */
[----:B------:R-:W-:Y:S02]  /*23810*/  FMNMX.FTZ R8, R39, R8, !PT ;  /* 0x0000000827087209 */ /* 0x000fe40007810000 */
[----:B------:R-:W-:Y:S02]  /*23820*/  ISETP.GT.AND P0, PT, R64, 0x59, !P6 ;  /* 0x000000594000780c */ /* 0x000fe40007704270 */
[----:B------:R-:W-:Y:S02]  /*23830*/  ISETP.LT.OR P4, PT, R12, 0x59, P4 ;  /* 0x000000590c00780c */ /* 0x000fe40002781670 */
[----:B------:R-:W-:Y:S02]  /*23840*/  FSEL R48, R48, -INF , !P3 ;  /* 0xff80000030307808 */ /* 0x000fe40005800000 */
[----:B------:R-:W-:Y:S01]  /*23850*/  FMNMX.FTZ R9, R47, R8, !PT ;  /* 0x000000082f097209 */ /* 0x000fe20007810000 */
[----:B------:R-:W-:Y:S01]  /*23860*/  UIADD3 UR4, UP0, UR37, 0x210, URZ ;  /* 0x0000021025047890 */ /* 0x000fe2000ff1e03f */
[----:B------:R-:W-:-:S02]  /*23870*/  ISETP.LT.OR P0, PT, R12, 0x5a, P0 ;  /* 0x0000005a0c00780c */ /* 0x000fc40000701670 */
[----:B------:R-:W-:Y:S02]  /*23880*/  FSEL R56, R56, -INF , !P4 ;  /* 0xff80000038387808 */ /* 0x000fe40006000000 */
[----:B------:R-:W-:Y:S01]  /*23890*/  FMNMX.FTZ R9, R48, R9, !PT ;  /* 0x0000000930097209 */ /* 0x000fe20007810000 */
[----:B------:R-:W-:Y:S02]  /*238a0*/  ULOP3.LUT UR4, UR4, 0x4, URZ, 0xfc, !UPT ;  /* 0x0000000404047892 */ /* 0x000fe4000f8efc3f */
[----:B------:R-:W-:Y:S01]  /*238b0*/  UIADD3.X UR5, URZ, UR36, URZ, UP0, !UPT ;  /* 0x000000243f057290 */ /* 0x000fe200087fe43f */
[----:B------:R-:W-:Y:S02]  /*238c0*/  FSEL R64, R20, -INF , !P0 ;  /* 0xff80000014407808 */ /* 0x000fe40004000000 */
[----:B------:R-:W-:Y:S01]  /*238d0*/  FMNMX.FTZ R15, R56, R9, !PT ;  /* 0x00000009380f7209 */ /* 0x000fe20007810000 */
[----:B------:R-:W-:Y:S01]  /*238e0*/  IMAD.U32 R8, RZ, RZ, UR4 ;  /* 0x00000004ff087e24 */ /* 0x000fe2000f8e00ff */
[----:B0-----:R-:W-:Y:S01]  /*238f0*/  FMNMX.FTZ R29, R32, R29, !PT ;  /* 0x0000001d201d7209 */ /* 0x001fe20007810000 */
[----:B------:R-:W-:Y:S01]  /*23900*/  IMAD.U32 R9, RZ, RZ, UR5 ;  /* 0x00000005ff097e24 */ /* 0x000fe2000f8e00ff */
[----:B------:R-:W-:Y:S01]  /*23910*/  FMNMX.FTZ R15, R64, R15, !PT ;  /* 0x0000000f400f7209 */ /* 0x000fe20007810000 */
        /* <DEDUP_REMOVED lines=14> */
[----:B------:R-:W-:-:S04]  /*23a00*/  FSETP.NEU.FTZ.AND P1, PT, R20, -INF , PT ;  /* 0xff8000001400780b */ /* 0x000fc80003f3d000 */
[----:B------:R-:W-:-:S05]  /*23a10*/  FSEL R32, R20, RZ, P1 ;  /* 0x000000ff14207208 */ /* 0x000fca0000800000 */
[----:B------:R-:W-:Y:S01]  /*23a20*/  FADD.FTZ R32, R7, -R32 ;  /* 0x8000002007207221 */ /* 0x000fe20000010000 */
[----:B------:R-:W-:-:S04]  /*23a30*/  UIADD3 UR4, UP0, UR37, 0x240, URZ ;  /* 0x0000024025047890 */ /* 0x000fc8000ff1e03f */
[----:B------:R-:W-:Y:S02]  /*23a40*/  ULOP3.LUT UR6, UR4, 0x4, URZ, 0xfc, !UPT ;  /* 0x0000000404067892 */ /* 0x000fe4000f8efc3f */
[----:B------:R-:W-:Y:S01]  /*23a50*/  UIADD3.X UR5, URZ, UR36, URZ, UP0, !UPT ;  /* 0x000000243f057290 */ /* 0x000fe200087fe43f */
[C---:B--2---:R-:W-:Y:S01]  /*23a60*/  FSETP.NEU.FTZ.AND P0, PT, R70.reuse, -INF , PT ;  /* 0xff8000004600780b */ /* 0x044fe20003f1d000 */
[----:B---3--:R-:W-:-:S05]  /*23a70*/  FMUL.FTZ R7, R70, R67 ;  /* 0x0000004346077220 */ /* 0x008fca0000410000 */
[----:B0-----:R-:W-:Y:S01]  /*23a80*/  FSEL R8, R7, RZ, P0 ;  /* 0x000000ff07087208 */ /* 0x001fe20000000000 */
[----:B------:R-:W-:-:S04]  /*23a90*/  FMUL.FTZ R7, R20, R67 ;  /* 0x0000004314077220 */ /* 0x000fc80000410000 */
[-CC-:B------:R-:W-:Y:S01]  /*23aa0*/  FFMA.FTZ R20, R5, R67.reuse, -R8.reuse ;  /* 0x0000004305147223 */ /* 0x180fe20000010808 */
        /* <DEDUP_REMOVED lines=24> */
[----:B------:R-:W-:Y:S01]  /*23c30*/  FSEL R8, R7, RZ, P1 ;  /* 0x000000ff07087208 */ /* 0x000fe20000800000 */
[----:B------:R-:W-:Y:S01]  /*23c40*/  FADD.FTZ R6, R6, -R5 ;  /* 0x8000000506067221 */ /* 0x000fe20000010000 */
[----:B------:R-:W-:-:S03]  /*23c50*/  FMUL.FTZ R12, R67, R32 ;  /* 0x00000020430c7220 */ /* 0x000fc60000410000 */
[-CC-:B------:R-:W-:Y:S01]  /*23c60*/  FFMA.FTZ R36, R14, R67.reuse, -R8.reuse ;  /* 0x000000430e247223 */ /* 0x180fe20000010808 */
[-C--:B------:R-:W-:Y:S01]  /*23c70*/  FMUL.FTZ R6, R6, R67.reuse ;  /* 0x0000004306067220 */ /* 0x080fe20000410000 */
        /* <DEDUP_REMOVED lines=119> */
[C---:B------:R-:W-:Y:S01]  /*243f0*/  FMUL.FTZ R25, R7.reuse, R66 ;  /* 0x0000004207197220 */ /* 0x040fe20000410000 */
[----:B------:R-:W-:Y:S02]  /*24400*/  IMAD.U32 R10, RZ, RZ, UR6 ;  /* 0x00000006ff0a7e24 */ /* 0x000fe4000f8e00ff */
[----:B---3--:R-:W-:Y:S02]  /*24410*/  FADD.FTZ R9, R20, R9 ;  /* 0x0000000914097221 */ /* 0x008fe40000010000 */
[----:B------:R-:W-:Y:S01]  /*24420*/  ST.E desc[UR44][R16.64+0x240], R25 ;  /* 0x0002401910007985 */ /* 0x000fe2000c10192c */
[----:B------:R-:W-:Y:S01]  /*24430*/  FADD.FTZ R13, R18, R11 ;  /* 0x0000000b120d7221 */ /* 0x000fe20000010000 */
[----:B------:R-:W-:Y:S02]  /*24440*/  IMAD.U32 R11, RZ, RZ, UR5 ;  /* 0x00000005ff0b7e24 */ /* 0x000fe4000f8e00ff */
        /* <DEDUP_REMOVED lines=8> */
[----:B------:R-:W4:Y:S04]  /*244d0*/  LD.E R146, desc[UR44][R16.64+0x260] ;  /* 0x0002602c10927980 */ /* 0x000f28000c101900 */
        /* <DEDUP_REMOVED lines=64> */
[C---:B----4-:R-:W-:Y:S01]  /*248e0*/  FMUL.FTZ R25, R7.reuse, R146 ;  /* 0x0000009207197220 */ /* 0x050fe20000410000 */
[C---:B-1----:R-:W-:Y:S01]  /*248f0*/  FMUL.FTZ R27, R7.reuse, R144 ;  /* 0x00000090071b7220 */ /* 0x042fe20000410000 */
        /* <DEDUP_REMOVED lines=111> */
[----:B------:R1:W-:Y:S04]  /*24ff0*/  ST.E desc[UR44][R16.64+0x3f4], R27 ;  /* 0x0003f41b10007985 */ /* 0x0003e8000c10192c */
[----:B------:R-:W-:Y:S04]  /*25000*/  ST.E desc[UR44][R16.64+0x400], R41 ;  /* 0x0004002910007985 */ /* 0x000fe8000c10192c */
[----:B------:R-:W-:Y:S04]  /*25010*/  ST.E desc[UR44][R16.64+0x404], R43 ;  /* 0x0004042b10007985 */ /* 0x000fe8000c10192c */
[----:B------:R-:W-:Y:S04]  /*25020*/  ST.E desc[UR44][R16.64+0x410], R39 ;  /* 0x0004102710007985 */ /* 0x000fe8000c10192c */
[----:B------:R-:W-:Y:S04]  /*25030*/  ST.E desc[UR44][R16.64+0x414], R13 ;  /* 0x0004140d10007985 */ /* 0x000fe8000c10192c */
[----:B------:R-:W-:Y:S04]  /*25040*/  ST.E desc[UR44][R16.64+0x420], R45 ;  /* 0x0004202d10007985 */ /* 0x000fe8000c10192c */
[----:B------:R2:W-:Y:S04]  /*25050*/  ST.E desc[UR44][R16.64+0x424], R47 ;  /* 0x0004242f10007985 */ /* 0x0005e8000c10192c */
[----:B------:R3:W-:Y:S04]  /*25060*/  ST.E desc[UR44][R16.64+0x430], R49 ;  /* 0x0004303110007985 */ /* 0x0007e8000c10192c */
        /* <DEDUP_REMOVED lines=155> */
[C---:B0-----:R-:W-:Y:S01]  /*25a20*/  FMUL.FTZ R43, R12.reuse, R26 ;  /* 0x0000001a0c2b7220 */ /* 0x041fe20000410000 */
        /* <DEDUP_REMOVED lines=304> */
[----:B------:R-:W-:Y:S01]  /*26d30*/  IADD3 R24, R12, 0x80, RZ ;  /* 0x000000800c187810 */ /* 0x000fe20007ffe0ff */
[----:B------:R-:W3:Y:S01]  /*26d40*/  LD.E R37, desc[UR44][R16.64+0x274] ;  /* 0x0002742c10257980 */ /* 0x000ee2000c101900 */
[----:B------:R-:W-:Y:S02]  /*26d50*/  R2UR UR15, R27 ;  /* 0x000000001b0f72ca */ /* 0x000fe400000e0000 */
[----:B------:R-:W-:Y:S01]  /*26d60*/  R2UR UR10, R24 ;  /* 0x00000000180a72ca */ /* 0x000fe200000e0000 */
[----:B------:R-:W3:Y:S01]  /*26d70*/  LD.E R38, desc[UR44][R16.64+0x278] ;  /* 0x0002782c10267980 */ /* 0x000ee2000c101900 */
[----:B------:R-:W-:Y:S02]  /*26d80*/  R2UR UR14, R26 ;  /* 0x000000001a0e72ca */ /* 0x000fe400000e0000 */
[----:B------:R-:W-:Y:S01]  /*26d90*/  F2FP.F16.F32.PACK_AB R161, R161, R36 ;  /* 0x00000024a1a1723e */ /* 0x000fe200000000ff */
        /* <DEDUP_REMOVED lines=962> */
[----:B--2---:R-:W-:Y:S04]  /*2a9c0*/  ST.E desc[UR44][R8.64], R19 ;  /* 0x0000001308007985 */ /* 0x004fe8000c10192c */
[----:B------:R-:W2:Y:S04]  /*2a9d0*/  LD.E R21, desc[UR44][R6.64] ;  /* 0x0000002c06157980 */ /* 0x000ea8000c101900 */
[----:B--2---:R1:W-:Y:S04]  /*2a9e0*/  ST.E desc[UR44][R6.64], R21 ;  /* 0x0000001506007985 */ /* 0x0043e8000c10192c */
[----:B0-----:R-:W2:Y:S04]  /*2a9f0*/  LD.E R4, desc[UR44][R16.64+0x250] ;  /* 0x0002502c10047980 */ /* 0x001ea8000c101900 */
[----:B------:R-:W3:Y:S04]  /*2aa00*/  LD.E R5, desc[UR44][R16.64+0x254] ;  /* 0x0002542c10057980 */ /* 0x000ee8000c101900 */
        /* <DEDUP_REMOVED lines=122> */
[----:B--2---:R-:W-:Y:S04]  /*2b1b0*/  ST.E desc[UR44][R16.64+0x250], R4 ;  /* 0x0002500410007985 */ /* 0x004fe8000c10192c */
[----:B---3--:R-:W-:Y:S04]  /*2b1c0*/  ST.E desc[UR44][R16.64+0x254], R5 ;  /* 0x0002540510007985 */ /* 0x008fe8000c10192c */
[----:B----4-:R-:W-:Y:S04]  /*2b1d0*/  ST.E desc[UR44][R16.64+0x258], R6 ;  /* 0x0002580610007985 */ /* 0x010fe8000c10192c */
        /* <DEDUP_REMOVED lines=122> */
[----:B------:R1:W5:Y:S04]  /*2b980*/  LD.E R4, desc[UR44][R2.64] ;  /* 0x0000002c02047980 */ /* 0x000368000c101900 */
[----:B--2---:R-:W2:Y:S01]  /*2b990*/  LD.E R5, desc[UR44][R6.64] ;  /* 0x0000002c06057980 */ /* 0x004ea2000c101900 */
[----:B------:R-:W-:Y:S01]  /*2b9a0*/  BSSY B0, `(.L_x_13224) ;  /* 0x0000005000007945 */ /* 0x000fe20003800000 */
[----:B--2---:R-:W-:-:S04]  /*2b9b0*/  LOP3.LUT R5, R5, 0x1, RZ, 0xfc, !PT ;  /* 0x0000000105057812 */ /* 0x004fc800078efcff */
[----:B------:R-:W-:-:S13]  /*2b9c0*/  ISETP.NE.AND P0, PT, R5, 0x3, PT ;  /* 0x000000030500780c */ /* 0x000fda0003f05270 */
[----:B-1----:R-:W-:Y:S05]  /*2b9d0*/  @!P0 BRA `(.L_x_13225) ;  /* 0x0000000000048947 */ /* 0x002fea0003800000 */
[----:B------:R-:W-:Y:S01]  /*2b9e0*/  BPT.TRAP 0x1 ;  /* 0x000000040000795c */ /* 0x000fe20000300000 */
.L_x_13225:
[----:B------:R-:W-:Y:S05]  /*2b9f0*/  BSYNC B0 ;  /* 0x0000000000007941 */ /* 0x000fea0003800000 */
.L_x_13224:
        /* <DEDUP_REMOVED lines=9> */
.L_x_13197:
[----:B------:R-:W3:Y:S01]  /*2ba90*/  LDL R7, [R1+0x220] ;  /* 0x0002200001077983 */ /* 0x000ee20000100800 */
[----:B------:R-:W-:Y:S05]  /*2baa0*/  WARPSYNC.ALL ;  /* 0x0000000000007948 */ /* 0x000fea0003800000 */
[----:B-1----:R-:W4:Y:S04]  /*2bab0*/  LDL R5, [R1+0x224] ;  /* 0x0002240001057983 */ /* 0x002f280000100800 */
[----:B------:R-:W5:Y:S04]  /*2bac0*/  LDL.64 R18, [R1+0x240] ;  /* 0x0002400001127983 */ /* 0x000f680000100a00 */
[----:B------:R-:W5:Y:S04]  /*2bad0*/  LDL.64 R20, [R1+0x250] ;  /* 0x0002500001147983 */ /* 0x000f680000100a00 */
[----:B------:R-:W5:Y:S04]  /*2bae0*/  LDL.64 R14, [R1+0x260] ;  /* 0x00026000010e7983 */ /* 0x000f680000100a00 */
[----:B------:R-:W5:Y:S04]  /*2baf0*/  LDL.64 R12, [R1+0x270] ;  /* 0x00027000010c7983 */ /* 0x000f680000100a00 */
[----:B------:R-:W5:Y:S04]  /*2bb00*/  LDL.64 R10, [R1+0x280] ;  /* 0x00028000010a7983 */ /* 0x000f680000100a00 */
[----:B------:R-:W5:Y:S04]  /*2bb10*/  LDL.64 R8, [R1+0x290] ;  /* 0x0002900001087983 */ /* 0x000f680000100a00 */
[----:B------:R-:W5:Y:S01]  /*2bb20*/  LDL R121, [R1+0x1f8] ;  /* 0x0001f80001797983 */ /* 0x000f620000100800 */
[----:B------:R-:W-:-:S03]  /*2bb30*/  IMAD.MOV.U32 R116, RZ, RZ, RZ ;  /* 0x000000ffff747224 */ /* 0x000fc600078e00ff */
[----:B------:R-:W5:Y:S01]  /*2bb40*/  LDL.64 R104, [R1+0x320] ;  /* 0x0003200001687983 */ /* 0x000f620000100a00 */
[----:B------:R-:W-:Y:S02]  /*2bb50*/  IMAD.MOV.U32 R117, RZ, RZ, -0x800000 ;  /* 0xff800000ff757424 */ /* 0x000fe400078e00ff */
[----:B------:R-:W-:Y:S01]  /*2bb60*/  IMAD.MOV.U32 R118, RZ, RZ, -0x800000 ;  /* 0xff800000ff767424 */ /* 0x000fe200078e00ff */
        /* <DEDUP_REMOVED lines=43> */
[----:B---3--:R-:W0:Y:S02]  /*2be20*/  SHFL.BFLY PT, R0, R7, 0x2, 0x1f ;  /* 0x0c401f0007007f89 */ /* 0x008e2400000e0000 */
[----:B0-----:R-:W-:-:S02]  /*2be30*/  FADD.FTZ R2, R7, R0 ;  /* 0x0000000007027221 */ /* 0x001fc40000010000 */
[----:B------:R-:W3:Y:S04]  /*2be40*/  LDL.64 R6, [R1+0x2c0] ;  /* 0x0002c00001067983 */ /* 0x000ee80000100a00 */
[----:B------:R-:W2:Y:S02]  /*2be50*/  SHFL.BFLY PT, R3, R2, 0x1, 0x1f ;  /* 0x0c201f0002037f89 */ /* 0x000ea400000e0000 */
[----:B--2---:R-:W-:-:S05]  /*2be60*/  FADD.FTZ R4, R2, R3 ;  /* 0x0000000302047221 */ /* 0x004fca0000010000 */
[----:B------:R-:W-:Y:S04]  /*2be70*/  STL [R1+0x220], R4 ;  /* 0x0002200401007387 */ /* 0x000fe80000100800 */
[----:B------:R-:W2:Y:S04]  /*2be80*/  LDL R30, [R1+0x220] ;  /* 0x00022000011e7983 */ /* 0x000ea80000100800 */
[----:B----4-:R-:W0:Y:S02]  /*2be90*/  SHFL.BFLY PT, R0, R5, 0x2, 0x1f ;  /* 0x0c401f0005007f89 */ /* 0x010e2400000e0000 */
[----:B0-----:R-:W-:-:S02]  /*2bea0*/  FADD.FTZ R3, R0, R5 ;  /* 0x0000000500037221 */ /* 0x001fc40000010000 */
[----:B------:R-:W4:Y:S04]  /*2beb0*/  LDL.64 R4, [R1+0x2b0] ;  /* 0x0002b00001047983 */ /* 0x000f280000100a00 */
[----:B------:R-:W0:Y:S02]  /*2bec0*/  SHFL.BFLY PT, R0, R3, 0x1, 0x1f ;  /* 0x0c201f0003007f89 */ /* 0x000e2400000e0000 */
[----:B0-----:R-:W-:Y:S02]  /*2bed0*/  FADD.FTZ R0, R3, R0 ;  /* 0x0000000003007221 */ /* 0x001fe40000010000 */
[----:B------:R-:W3:Y:S03]  /*2bee0*/  LDL.64 R2, [R1+0x2a0] ;  /* 0x0002a00001027983 */ /* 0x000ee60000100a00 */
[----:B------:R-:W-:-:S13]  /*2bef0*/  FSETP.NE.FTZ.AND P1, PT, R0, RZ, PT ;  /* 0x000000ff0000720b */ /* 0x000fda0003f35000 */
[----:B------:R-:W4:Y:S04]  /*2bf00*/  @P1 LDL R28, [R1+0x230] ;  /* 0x00023000011c1983 */ /* 0x000f280000100800 */
[----:B------:R-:W4:Y:S01]  /*2bf10*/  @P1 LDL R29, [R1+0x214] ;  /* 0x00021400011d1983 */ /* 0x000f220000100800 */
[----:B--2---:R-:W-:-:S13]  /*2bf20*/  FSETP.NE.FTZ.AND P0, PT, R30, RZ, PT ;  /* 0x000000ff1e00720b */ /* 0x004fda0003f15000 */
[----:B------:R-:W2:Y:S04]  /*2bf30*/  @P0 LDL R24, [R1+0x230] ;  /* 0x0002300001180983 */ /* 0x000ea80000100800 */
[----:B------:R-:W2:Y:S01]  /*2bf40*/  @P0 LDL R25, [R1+0x210] ;  /* 0x0002100001190983 */ /* 0x000ea20000100800 */
[----:B------:R-:W0:Y:S08]  /*2bf50*/  @P1 MUFU.LG2 R27, R0 ;  /* 0x00000000001b1308 */ /* 0x000e300000000c00 */
[----:B------:R-:W1:Y:S08]  /*2bf60*/  @P0 MUFU.LG2 R26, R30 ;  /* 0x0000001e001a0308 */ /* 0x000e700000000c00 */
[----:B------:R-:W1:Y:S01]  /*2bf70*/  @P0 MUFU.RCP R116, R30 ;  /* 0x0000001e00740308 */ /* 0x000e620000001000 */
[----:B0-----:R-:W-:Y:S01]  /*2bf80*/  @P1 FMUL.FTZ R31, R27, 0.69314718246459960938 ;  /* 0x3f3172181b1f1820 */ /* 0x001fe20000410000 */
[----:B-----5:R-:W-:-:S02]  /*2bf90*/  VIADD R121, R121, 0x1 ;  /* 0x0000000179797836 */ /* 0x020fc40000000000 */
[----:B-1----:R-:W-:Y:S01]  /*2bfa0*/  @P0 FMUL.FTZ R27, R26, 0.69314718246459960938 ;  /* 0x3f3172181a1b0820 */ /* 0x002fe20000410000 */
        /* <DEDUP_REMOVED lines=17> */
[----:B------:R-:W-:Y:S01]  /*2c0c0*/  FMUL.FTZ R6, R6, R116 ;  /* 0x0000007406067220 */ /* 0x000fe20000410000 */
[----:B------:R-:W-:Y:S01]  /*2c0d0*/  STL.64 [R1+0x240], R18 ;  /* 0x0002401201007387 */ /* 0x000fe20000100a00 */
[----:B------:R-:W-:-:S03]  /*2c0e0*/  @P1 FMUL.FTZ R28, R28, 0.69314718246459960938 ;  /* 0x3f3172181c1c1820 */ /* 0x000fc60000410000 */
[----:B------:R-:W-:Y:S01]  /*2c0f0*/  STL.64 [R1+0x250], R20 ;  /* 0x0002501401007387 */ /* 0x000fe20000100a00 */
[----:B------:R-:W-:-:S03]  /*2c100*/  @P1 FFMA.FTZ R118, R28, R29, R31 ;  /* 0x0000001d1c761223 */ /* 0x000fc6000001001f */
[----:B------:R-:W-:Y:S04]  /*2c110*/  STL.64 [R1+0x260], R14 ;  /* 0x0002600e01007387 */ /* 0x000fe80000100a00 */
[----:B------:R0:W-:Y:S04]  /*2c120*/  STL.64 [R1+0x270], R12 ;  /* 0x0002700c01007387 */ /* 0x0001e80000100a00 */
[----:B------:R-:W-:Y:S04]  /*2c130*/  STL.64 [R1+0x280], R10 ;  /* 0x0002800a01007387 */ /* 0x000fe80000100a00 */
[----:B------:R1:W-:Y:S04]  /*2c140*/  STL.64 [R1+0x290], R8 ;  /* 0x0002900801007387 */ /* 0x0003e80000100a00 */
[----:B------:R-:W-:Y:S04]  /*2c150*/  STL.64 [R1+0x2a0], R2 ;  /* 0x0002a00201007387 */ /* 0x000fe80000100a00 */
[----:B------:R3:W-:Y:S04]  /*2c160*/  STL.64 [R1+0x2b0], R4 ;  /* 0x0002b00401007387 */ /* 0x0007e80000100a00 */
[----:B------:R4:W-:Y:S04]  /*2c170*/  STL.64 [R1+0x2c0], R6 ;  /* 0x0002c00601007387 */ /* 0x0009e80000100a00 */
[----:B------:R-:W5:Y:S04]  /*2c180*/  LDL.64 R30, [R1+0x388] ;  /* 0x00038800011e7983 */ /* 0x000f680000100a00 */
[----:B------:R-:W5:Y:S04]  /*2c190*/  LDL.64 R28, [R1+0x398] ;  /* 0x00039800011c7983 */ /* 0x000f680000100a00 */
[----:B0-----:R-:W5:Y:S04]  /*2c1a0*/  LDL.64 R12, [R1+0x3a8] ;  /* 0x0003a800010c7983 */ /* 0x001f680000100a00 */
[----:B------:R-:W5:Y:S04]  /*2c1b0*/  LDL.64 R20, [R1+0x3c8] ;  /* 0x0003c80001147983 */ /* 0x000f680000100a00 */
[----:B------:R-:W5:Y:S04]  /*2c1c0*/  LDL.64 R18, [R1+0x3d8] ;  /* 0x0003d80001127983 */ /* 0x000f680000100a00 */
[----:B------:R-:W5:Y:S04]  /*2c1d0*/  LDL.64 R14, [R1+0x3e8] ;  /* 0x0003e800010e7983 */ /* 0x000f680000100a00 */
[----:B-1----:R-:W5:Y:S04]  /*2c1e0*/  LDL.64 R8, [R1+0x3f8] ;  /* 0x0003f80001087983 */ /* 0x002f680000100a00 */
[----:B---3--:R-:W3:Y:S04]  /*2c1f0*/  LDL.64 R4, [R1+0x408] ;  /* 0x0004080001047983 */ /* 0x008ee80000100a00 */
[----:B------:R-:W3:Y:S04]  /*2c200*/  LDL.64 R10, [R1+0x418] ;  /* 0x00041800010a7983 */ /* 0x000ee80000100a00 */
[----:B------:R-:W3:Y:S04]  /*2c210*/  LDL.64 R2, [R1+0x428] ;  /* 0x0004280001027983 */ /* 0x000ee80000100a00 */
[----:B----4-:R-:W4:Y:S01]  /*2c220*/  LDL.64 R6, [R1+0x438] ;  /* 0x0004380001067983 */ /* 0x010f220000100a00 */
[----:B--2---:R-:W-:-:S04]  /*2c230*/  @P0 FMUL.FTZ R24, R24, 0.69314718246459960938 ;  /* 0x3f31721818180820 */ /* 0x004fc80000410000 */
[----:B------:R-:W-:Y:S02]  /*2c240*/  @P0 FFMA.FTZ R117, R24, R25, R27 ;  /* 0x0000001918750223 */ /* 0x000fe4000001001b */
[----:B------:R-:W2:Y:S04]  /*2c250*/  LDL.64 R26, [R1+0x358] ;  /* 0x00035800011a7983 */ /* 0x000ea80000100a00 */
[----:B------:R-:W2:Y:S01]  /*2c260*/  LDL.64 R24, [R1+0x3b8] ;  /* 0x0003b80001187983 */ /* 0x000ea20000100a00 */
[----:B------:R-:W-:-:S13]  /*2c270*/  ISETP.NE.AND P0, PT, R121, 0x2, PT ;  /* 0x000000027900780c */ /* 0x000fda0003f05270 */
[----:B------:R-:W2:Y:S01]  /*2c280*/  @!P0 LDL R120, [R1+0x1fc] ;  /* 0x0001fc0001788983 */ /* 0x000ea20000100800 */
[----:B------:R-:W0:Y:S01]  /*2c290*/  S2R R123, SR_TID.X ;  /* 0x00000000007b7919 */ /* 0x000e220000002100 */
[-C--:B------:R-:W-:Y:S01]  /*2c2a0*/  FMUL.FTZ R105, R105, R116.reuse ;  /* 0x0000007469697220 */ /* 0x080fe20000410000 */
[----:B------:R-:W-:-:S05]  /*2c2b0*/  FMUL.FTZ R104, R104, R116 ;  /* 0x0000007468687220 */ /* 0x000fca0000410000 */
[----:B------:R1:W-:Y:S02]  /*2c2c0*/  STL.64 [R1+0x320], R104 ;  /* 0x0003206801007387 */ /* 0x0003e40000100a00 */
[----:B-1----:R-:W-:-:S06]  /*2c2d0*/  IMAD.MOV.U32 R104, RZ, RZ, RZ ;  /* 0x000000ffff687224 */ /* 0x002fcc00078e00ff */
[----:B------:R-:W1:Y:S01]  /*2c2e0*/  @P1 MUFU.RCP R104, R0 ;  /* 0x0000000000681308 */ /* 0x000e620000001000 */
[----:B------:R4:W-:Y:S01]  /*2c2f0*/  STL [R1+0x224], R0 ;  /* 0x0002240001007387 */ /* 0x0009e20000100800 */
[-C--:B------:R-:W-:Y:S01]  /*2c300*/  FMUL.FTZ R115, R115, R116.reuse ;  /* 0x0000007473737220 */ /* 0x080fe20000410000 */
[----:B0-----:R-:W-:Y:S01]  /*2c310*/  SHF.R.U32.HI R123, RZ, 0x7, R123 ;  /* 0x00000007ff7b7819 */ /* 0x001fe2000001167b */
        /* <DEDUP_REMOVED lines=102> */
[-C--:B----4-:R-:W-:Y:S01]  /*2c980*/  FMUL.FTZ R7, R7, R104.reuse ;  /* 0x0000006807077220 */ /* 0x090fe20000410000 */
[-C--:B------:R-:W-:Y:S01]  /*2c990*/  FMUL.FTZ R6, R6, R104.reuse ;  /* 0x0000006806067220 */ /* 0x080fe20000410000 */
[----:B------:R-:W-:Y:S01]  /*2c9a0*/  VIADD R122, R122, 0x1 ;  /* 0x000000017a7a7836 */ /* 0x000fe20000000000 */
[----:B------:R-:W-:Y:S01]  /*2c9b0*/  IADD3 R0, R119, 0x1, RZ ;  /* 0x0000000177007810 */ /* 0x000fe20007ffe0ff */
        /* <DEDUP_REMOVED lines=34> */
[-C--:B--2---:R-:W-:Y:S01]  /*2cbe0*/  FMUL.FTZ R27, R27, R104.reuse ;  /* 0x000000681b1b7220 */ /* 0x084fe20000410000 */
        /* <DEDUP_REMOVED lines=27> */
[----:B------:R-:W-:-:S03]  /*2cda0*/  @!P0 LOP3.LUT R120, R120, 0x1, RZ, 0x3c, !PT ;  /* 0x0000000178788812 */ /* 0x000fc600078e3cff */
[----:B------:R0:W-:Y:S04]  /*2cdb0*/  STL [R1+0x1f8], R121 ;  /* 0x0001f87901007387 */ /* 0x0001e80000100800 */
[----:B------:R0:W-:Y:S04]  /*2cdc0*/  @!P0 STL [R1+0x1fc], R120 ;  /* 0x0001fc7801008387 */ /* 0x0001e80000100800 */
[----:B------:R0:W-:Y:S01]  /*2cdd0*/  @!P0 STL [R1+0x1f8], RZ ;  /* 0x0001f8ff01008387 */ /* 0x0001e20000100800 */
[----:B------:R0:W-:Y:S08]  /*2cde0*/  BAR.ARV R105, 0x100 ;  /* 0x000400690000751d */ /* 0x0001f00000002000 */
[----:B------:R-:W-:Y:S06]  /*2cdf0*/  BAR.ARV 0x8, 0x180 ;  /* 0x0206000000007b1d */ /* 0x000fec0000002000 */
[----:B------:R-:W-:-:S13]  /*2ce00*/  PLOP3.LUT P0, PT, PT, PT, PT, 0x8, 0x0 ;  /* 0x000000000000781c */ /* 0x000fda0003f0e170 */
.L_x_13104:
[----:B------:R-:W-:Y:S05]  /*2ce10*/  WARPSYNC.ALL ;  /* 0x0000000000007948 */ /* 0x000fea0003800000 */
[----:B------:R-:W1:Y:S08]  /*2ce20*/  S2UR UR4, SR_CgaCtaId ;  /* 0x00000000000479c3 */ /* 0x000e700000008800 */
[----:B------:R-:W-:Y:S01]  /*2ce30*/  BAR.SYNC.DEFER_BLOCKING 0x5, 0x180 ;  /* 0x0146000000007b1d */ /* 0x000fe20000010000 */
[----:B0-----:R-:W-:-:S05]  /*2ce40*/  MOV R2, 0x400 ;  /* 0x0000040000027802 */ /* 0x001fca0000000f00 */
[----:B------:R-:W-:Y:S01]  /*2ce50*/  BSSY B0, `(.L_x_13227) ;  /* 0x0000518000007945 */ /* 0x000fe20003800000 */
[----:B-1----:R-:W-:-:S05]  /*2ce60*/  IMAD.U32 R27, RZ, RZ, UR4 ;  /* 0x00000004ff1b7e24 */ /* 0x002fca000f8e00ff */
[----:B------:R-:W-:-:S05]  /*2ce70*/  LEA R2, R27, R2, 0x18 ;  /* 0x000000021b027211 */ /* 0x000fca00078ec0ff */
[----:B------:R0:W1:Y:S01]  /*2ce80*/  LDS.128 R96, [R2+0x324d0] ;  /* 0x0324d00002607984 */ /* 0x0000620000000c00 */
[----:B------:R-:W-:Y:S06]  /*2ce90*/  BAR.ARV 0x4, 0x180 ;  /* 0x0106000000007b1d */ /* 0x000fec0000002000 */
[----:B------:R-:W-:Y:S05]  /*2cea0*/  @P0 BRA `(.L_x_13228) ;  /* 0x0000004000c00947 */ /* 0x000fea0003800000 */
[----:B------:R-:W3:Y:S01]  /*2ceb0*/  LDL R0, [R1+0x524] ;  /* 0x0005240001007983 */ /* 0x000ee20000100800 */
[----:B------:R-:W-:-:S03]  /*2cec0*/  ULDC UR4, c[0x0][0xbd4] ;  /* 0x0002f50000047ab9 */ /* 0x000fc60000000800 */
[----:B------:R-:W2:Y:S04]  /*2ced0*/  LDL.128 R56, [R1+0x240] ;  /* 0x0002400001387983 */ /* 0x000ea80000100c00 */
[----:B------:R-:W2:Y:S04]  /*2cee0*/  LDL.128 R52, [R1+0x260] ;  /* 0x0002600001347983 */ /* 0x000ea80000100c00 */
[----:B------:R-:W2:Y:S04]  /*2cef0*/  LDL.128 R8, [R1+0x250] ;  /* 0x0002500001087983 */ /* 0x000ea80000100c00 */
[----:B------:R-:W2:Y:S04]  /*2cf00*/  LDL.128 R4, [R1+0x270] ;  /* 0x0002700001047983 */ /* 0x000ea80000100c00 */
[----:B-----5:R-:W2:Y:S04]  /*2cf10*/  LDL.128 R44, [R1+0x280] ;  /* 0x00028000012c7983 */ /* 0x020ea80000100c00 */
[----:B------:R-:W2:Y:S04]  /*2cf20*/  LDL.128 R48, [R1+0x290] ;  /* 0x0002900001307983 */ /* 0x000ea80000100c00 */
[----:B------:R-:W2:Y:S04]  /*2cf30*/  LDL.128 R88, [R1+0x2a0] ;  /* 0x0002a00001587983 */ /* 0x000ea80000100c00 */
[----:B------:R-:W2:Y:S01]  /*2cf40*/  LDL.128 R40, [R1+0x2b0] ;  /* 0x0002b00001287983 */ /* 0x000ea20000100c00 */
[----:B------:R-:W4:Y:S03]  /*2cf50*/  S2R R3, SR_SWINHI ;  /* 0x0000000000037919 */ /* 0x000f260000002f00 */
[----:B------:R-:W2:Y:S04]  /*2cf60*/  LDL.128 R112, [R1+0x2c0] ;  /* 0x0002c00001707983 */ /* 0x000ea80000100c00 */
[----:B------:R-:W2:Y:S04]  /*2cf70*/  LDL.128 R116, [R1+0x2d0] ;  /* 0x0002d00001747983 */ /* 0x000ea80000100c00 */
[----:B------:R-:W2:Y:S04]  /*2cf80*/  LDL.128 R84, [R1+0x340] ;  /* 0x0003400001547983 */ /* 0x000ea80000100c00 */
[----:B------:R-:W2:Y:S04]  /*2cf90*/  LDL.128 R76, [R1+0x360] ;  /* 0x00036000014c7983 */ /* 0x000ea80000100c00 */
[----:B------:R-:W2:Y:S04]  /*2cfa0*/  LDL.128 R80, [R1+0x350] ;  /* 0x0003500001507983 */ /* 0x000ea80000100c00 */
[----:B------:R-:W2:Y:S04]  /*2cfb0*/  LDL.128 R68, [R1+0x380] ;  /* 0x0003800001447983 */ /* 0x000ea80000100c00 */
[----:B------:R-:W2:Y:S01]  /*2cfc0*/  LDL.128 R72, [R1+0x370] ;  /* 0x0003700001487983 */ /* 0x000ea20000100c00 */
[----:B------:R-:W-:-:S02]  /*2cfd0*/  MOV R18, R2 ;  /* 0x0000000200127202 */ /* 0x000fc40000000f00 */
[----:B----4-:R-:W-:Y:S01]  /*2cfe0*/  MOV R19, R3 ;  /* 0x0000000300137202 */ /* 0x010fe20000000f00 */
[----:B------:R-:W4:Y:S04]  /*2cff0*/  LDL.128 R64, [R1+0x390] ;  /* 0x0003900001407983 */ /* 0x000f280000100c00 */
[----:B------:R-:W4:Y:S04]  /*2d000*/  LDL.128 R104, [R1+0x420] ;  /* 0x0004200001687983 */ /* 0x000f280000100c00 */
[----:B------:R-:W4:Y:S01]  /*2d010*/  LDL.128 R108, [R1+0x430] ;  /* 0x00043000016c7983 */ /* 0x000f220000100c00 */
[----:B---3--:R-:W-:-:S03]  /*2d020*/  IMAD.WIDE R100, R0, 0x2, R18 ;  /* 0x0000000200647825 */ /* 0x008fc600078e0212 */
[----:B------:R-:W-:-:S04]  /*2d030*/  IADD3 R123, P0, R100, 0x4040, RZ ;  /* 0x00004040647b7810 */ /* 0x000fc80007f1e0ff */
[----:B------:R-:W-:-:S04]  /*2d040*/  LOP3.LUT R122, R123, 0x380, RZ, 0xc0, !PT ;  /* 0x000003807b7a7812 */ /* 0x000fc800078ec0ff */
[----:B------:R-:W-:-:S04]  /*2d050*/  SHF.R.U64 R122, R122, 0x3, RZ ;  /* 0x000000037a7a7819 */ /* 0x000fc800000012ff */
[----:B------:R-:W-:Y:S01]  /*2d060*/  LOP3.LUT R122, R122, R123, RZ, 0x3c, !PT ;  /* 0x0000007b7a7a7212 */ /* 0x000fe200078e3cff */
[----:B------:R-:W-:Y:S01]  /*2d070*/  IMAD.X R123, RZ, RZ, R101, P0 ;  /* 0x000000ffff7b7224 */ /* 0x000fe200000e0665 */
[C---:B------:R-:W-:Y:S02]  /*2d080*/  IADD3 R15, P0, R100.reuse, 0xc000, RZ ;  /* 0x0000c000640f7810 */ /* 0x040fe40007f1e0ff */
[C---:B------:R-:W-:Y:S02]  /*2d090*/  IADD3 R13, P1, R100.reuse, 0x20, RZ ;  /* 0x00000020640d7810 */ /* 0x040fe40007f3e0ff */
[----:B------:R-:W-:Y:S02]  /*2d0a0*/  IADD3 R103, P2, R100, 0x40, RZ ;  /* 0x0000004064677810 */ /* 0x000fe40007f5e0ff */
[----:B------:R-:W-:Y:S02]  /*2d0b0*/  LOP3.LUT R14, R15, 0x380, RZ, 0xc0, !PT ;  /* 0x000003800f0e7812 */ /* 0x000fe400078ec0ff */
[----:B------:R-:W-:-:S02]  /*2d0c0*/  LOP3.LUT R12, R13, 0x380, RZ, 0xc0, !PT ;  /* 0x000003800d0c7812 */ /* 0x000fc400078ec0ff */
[----:B------:R-:W-:Y:S02]  /*2d0d0*/  LOP3.LUT R102, R103, 0x380, RZ, 0xc0, !PT ;  /* 0x0000038067667812 */ /* 0x000fe400078ec0ff */
[C---:B------:R-:W-:Y:S02]  /*2d0e0*/  IADD3 R39, P4, R100.reuse, 0x4000, RZ ;  /* 0x0000400064277810 */ /* 0x040fe40007f9e0ff */
[C---:B------:R-:W-:Y:S02]  /*2d0f0*/  IADD3 R25, P3, R100.reuse, 0x60, RZ ;  /* 0x0000006064197810 */ /* 0x040fe40007f7e0ff */
[----:B------:R-:W-:Y:S02]  /*2d100*/  IADD3 R37, P5, R100, 0x4020, RZ ;  /* 0x0000402064257810 */ /* 0x000fe40007fbe0ff */
[----:B------:R-:W-:Y:S02]  /*2d110*/  SHF.R.U64 R14, R14, 0x3, RZ ;  /* 0x000000030e0e7819 */ /* 0x000fe400000012ff */
[----:B------:R-:W-:-:S02]  /*2d120*/  SHF.R.U64 R12, R12, 0x3, RZ ;  /* 0x000000030c0c7819 */ /* 0x000fc400000012ff */
[----:B------:R-:W-:Y:S02]  /*2d130*/  SHF.R.U64 R102, R102, 0x3, RZ ;  /* 0x0000000366667819 */ /* 0x000fe400000012ff */
[----:B------:R-:W-:Y:S02]  /*2d140*/  LOP3.LUT R38, R39, 0x380, RZ, 0xc0, !PT ;  /* 0x0000038027267812 */ /* 0x000fe400078ec0ff */
[----:B------:R-:W-:Y:S02]  /*2d150*/  LOP3.LUT R24, R25, 0x380, RZ, 0xc0, !PT ;  /* 0x0000038019187812 */ /* 0x000fe400078ec0ff */
[----:B------:R-:W-:Y:S02]  /*2d160*/  LOP3.LUT R36, R37, 0x380, RZ, 0xc0, !PT ;  /* 0x0000038025247812 */ /* 0x000fe400078ec0ff */
[----:B------:R-:W-:Y:S01]  /*2d170*/  LOP3.LUT R14, R14, R15, RZ, 0x3c, !PT ;  /* 0x0000000f0e0e7212 */ /* 0x000fe200078e3cff */
[--C-:B------:R-:W-:Y:S01]  /*2d180*/  IMAD.X R15, RZ, RZ, R101.reuse, P0 ;  /* 0x000000ffff0f7224 */ /* 0x100fe200000e0665 */
[----:B------:R-:W-:Y:S01]  /*2d190*/  LOP3.LUT R12, R12, R13, RZ, 0x3c, !PT ;  /* 0x0000000d0c0c7212 */ /* 0x000fe200078e3cff */
[--C-:B------:R-:W-:Y:S01]  /*2d1a0*/  IMAD.X R13, RZ, RZ, R101.reuse, P1 ;  /* 0x000000ffff0d7224 */ /* 0x100fe200008e0665 */
[----:B------:R-:W-:Y:S01]  /*2d1b0*/  LOP3.LUT R102, R102, R103, RZ, 0x3c, !PT ;  /* 0x0000006766667212 */ /* 0x000fe200078e3cff */
[----:B------:R-:W-:Y:S01]  /*2d1c0*/  IMAD.X R103, RZ, RZ, R101, P2 ;  /* 0x000000ffff677224 */ /* 0x000fe200010e0665 */
[----:B------:R-:W-:-:S02]  /*2d1d0*/  ISETP.NE.AND P0, PT, R210, RZ, PT ;  /* 0x000000ffd200720c */ /* 0x000fc40003f05270 */
[----:B------:R-:W-:Y:S02]  /*2d1e0*/  SHF.R.U64 R38, R38, 0x3, RZ ;  /* 0x0000000326267819 */ /* 0x000fe400000012ff */
[----:B------:R-:W-:Y:S02]  /*2d1f0*/  SHF.R.U64 R24, R24, 0x3, RZ ;  /* 0x0000000318187819 */ /* 0x000fe400000012ff */
[----:B------:R-:W-:Y:S02]  /*2d200*/  SHF.R.U64 R36, R36, 0x3, RZ ;  /* 0x0000000324247819 */ /* 0x000fe400000012ff */
[C---:B------:R-:W-:Y:S02]  /*2d210*/  IADD3 R35, P1, R100.reuse, 0x4060, RZ ;  /* 0x0000406064237810 */ /* 0x040fe40007f3e0ff */
[----:B------:R-:W-:Y:S02]  /*2d220*/  IADD3 R33, P2, R100, 0x8000, RZ ;  /* 0x0000800064217810 */ /* 0x000fe40007f5e0ff */
[----:B------:R-:W-:Y:S01]  /*2d230*/  SEL R210, R210, UR4, P0 ;  /* 0x00000004d2d27c07 */ /* 0x000fe20008000000 */
[----:B------:R-:W-:Y:S05]  /*2d240*/  WARPSYNC.ALL ;  /* 0x0000000000007948 */ /* 0x000fea0003800000 */
[----:B------:R-:W-:Y:S01]  /*2d250*/  LOP3.LUT R38, R38, R39, RZ, 0x3c, !PT ;  /* 0x0000002726267212 */ /* 0x000fe200078e3cff */
[--C-:B------:R-:W-:Y:S01]  /*2d260*/  IMAD.X R39, RZ, RZ, R101.reuse, P4 ;  /* 0x000000ffff277224 */ /* 0x100fe200020e0665 */
[----:B------:R-:W-:Y:S01]  /*2d270*/  LOP3.LUT R24, R24, R25, RZ, 0x3c, !PT ;  /* 0x0000001918187212 */ /* 0x000fe200078e3cff */
[--C-:B------:R-:W-:Y:S01]  /*2d280*/  IMAD.X R25, RZ, RZ, R101.reuse, P3 ;  /* 0x000000ffff197224 */ /* 0x100fe200018e0665 */
[----:B------:R-:W-:Y:S01]  /*2d290*/  LOP3.LUT R36, R36, R37, RZ, 0x3c, !PT ;  /* 0x0000002524247212 */ /* 0x000fe200078e3cff */
[----:B------:R-:W-:Y:S01]  /*2d2a0*/  IMAD.X R37, RZ, RZ, R101, P5 ;  /* 0x000000ffff257224 */ /* 0x000fe200028e0665 */
[----:B------:R-:W-:Y:S01]  /*2d2b0*/  LOP3.LUT R34, R35, 0x380, RZ, 0xc0, !PT ;  /* 0x0000038023227812 */ /* 0x000fe200078ec0ff */
[----:B------:R-:W-:Y:S01]  /*2d2c0*/  ULDC.64 UR6, c[0x0][0xd08] ;  /* 0x0003420000067ab9 */ /* 0x000fe20000000a00 */
[----:B------:R-:W-:Y:S01]  /*2d2d0*/  LOP3.LUT R32, R33, 0x380, RZ, 0xc0, !PT ;  /* 0x0000038021207812 */ /* 0x000fe200078ec0ff */
[----:B------:R-:W-:Y:S01]  /*2d2e0*/  ULDC.64 UR4, c[0x0][0xd00] ;  /* 0x0003400000047ab9 */ /* 0x000fe20000000a00 */
[----:B------:R-:W-:-:S02]  /*2d2f0*/  IADD3 R21, P4, R100, 0x8040, RZ ;  /* 0x0000804064157810 */ /* 0x000fc40007f9e0ff */
[C---:B------:R-:W-:Y:S02]  /*2d300*/  IADD3 R31, P3, R100.reuse, 0x8020, RZ ;  /* 0x00008020641f7810 */ /* 0x040fe40007f7e0ff */
[----:B------:R-:W-:Y:S02]  /*2d310*/  IADD3 R29, P5, R100, 0x8060, RZ ;  /* 0x00008060641d7810 */ /* 0x000fe40007fbe0ff */
[----:B------:R-:W-:Y:S02]  /*2d320*/  SHF.R.U64 R34, R34, 0x3, RZ ;  /* 0x0000000322227819 */ /* 0x000fe400000012ff */
[----:B------:R-:W-:Y:S02]  /*2d330*/  SHF.R.U64 R32, R32, 0x3, RZ ;  /* 0x0000000320207819 */ /* 0x000fe400000012ff */
[----:B------:R-:W-:Y:S02]  /*2d340*/  LOP3.LUT R20, R21, 0x380, RZ, 0xc0, !PT ;  /* 0x0000038015147812 */ /* 0x000fe400078ec0ff */
[----:B------:R-:W-:-:S02]  /*2d350*/  LOP3.LUT R61, R100, 0x380, RZ, 0xc0, !PT ;  /* 0x00000380643d7812 */ /* 0x000fc400078ec0ff */
[----:B------:R-:W-:Y:S02]  /*2d360*/  LOP3.LUT R30, R31, 0x380, RZ, 0xc0, !PT ;  /* 0x000003801f1e7812 */ /* 0x000fe400078ec0ff */
[----:B------:R-:W-:Y:S02]  /*2d370*/  LOP3.LUT R28, R29, 0x380, RZ, 0xc0, !PT ;  /* 0x000003801d1c7812 */ /* 0x000fe400078ec0ff */
[----:B------:R-:W-:Y:S01]  /*2d380*/  LOP3.LUT R34, R34, R35, RZ, 0x3c, !PT ;  /* 0x0000002322227212 */ /* 0x000fe200078e3cff */
[--C-:B------:R-:W-:Y:S01]  /*2d390*/  IMAD.X R35, RZ, RZ, R101.reuse, P1 ;  /* 0x000000ffff237224 */ /* 0x100fe200008e0665 */
[----:B------:R-:W-:Y:S01]  /*2d3a0*/  LOP3.LUT R32, R32, R33, RZ, 0x3c, !PT ;  /* 0x0000002120207212 */ /* 0x000fe200078e3cff */
[----:B------:R-:W-:Y:S01]  /*2d3b0*/  IMAD.X R33, RZ, RZ, R101, P2 ;  /* 0x000000ffff217224 */ /* 0x000fe200010e0665 */
[----:B------:R-:W-:Y:S02]  /*2d3c0*/  SHF.R.U64 R20, R20, 0x3, RZ ;  /* 0x0000000314147819 */ /* 0x000fe400000012ff */
[----:B------:R-:W-:-:S02]  /*2d3d0*/  SHF.R.U64 R61, R61, 0x3, RZ ;  /* 0x000000033d3d7819 */ /* 0x000fc400000012ff */
[----:B------:R-:W-:Y:S02]  /*2d3e0*/  SHF.R.U64 R30, R30, 0x3, RZ ;  /* 0x000000031e1e7819 */ /* 0x000fe400000012ff */
[C---:B------:R-:W-:Y:S02]  /*2d3f0*/  IADD3 R95, P1, R100.reuse, 0xc020, RZ ;  /* 0x0000c020645f7810 */ /* 0x040fe40007f3e0ff */
[----:B------:R-:W-:Y:S02]  /*2d400*/  IADD3 R93, P2, R100, 0xc040, RZ ;  /* 0x0000c040645d7810 */ /* 0x000fe40007f5e0ff */
[----:B------:R-:W-:Y:S02]  /*2d410*/  SHF.R.U64 R28, R28, 0x3, RZ ;  /* 0x000000031c1c7819 */ /* 0x000fe400000012ff */
[----:B------:R-:W-:Y:S01]  /*2d420*/  LOP3.LUT R20, R20, R21, RZ, 0x3c, !PT ;  /* 0x0000001514147212 */ /* 0x000fe200078e3cff */
[--C-:B------:R-:W-:Y:S01]  /*2d430*/  IMAD.X R21, RZ, RZ, R101.reuse, P4 ;  /* 0x000000ffff157224 */ /* 0x100fe200020e0665 */
[----:B------:R-:W-:Y:S01]  /*2d440*/  LOP3.LUT R60, R61, R100, RZ, 0x3c, !PT ;  /* 0x000000643d3c7212 */ /* 0x000fe200078e3cff */
[--C-:B------:R-:W-:Y:S01]  /*2d450*/  IMAD.MOV.U32 R61, RZ, RZ, R101.reuse ;  /* 0x000000ffff3d7224 */ /* 0x100fe200078e0065 */
[----:B------:R-:W-:Y:S01]  /*2d460*/  LOP3.LUT R30, R30, R31, RZ, 0x3c, !PT ;  /* 0x0000001f1e1e7212 */ /* 0x000fe200078e3cff */
[----:B------:R-:W-:Y:S01]  /*2d470*/  IMAD.X R31, RZ, RZ, R101, P3 ;  /* 0x000000ffff1f7224 */ /* 0x000fe200018e0665 */
[----:B------:R-:W-:-:S02]  /*2d480*/  LOP3.LUT R94, R95, 0x380, RZ, 0xc0, !PT ;  /* 0x000003805f5e7812 */ /* 0x000fc400078ec0ff */
[----:B------:R-:W-:Y:S02]  /*2d490*/  LOP3.LUT R92, R93, 0x380, RZ, 0xc0, !PT ;  /* 0x000003805d5c7812 */ /* 0x000fe400078ec0ff */
[----:B------:R-:W-:Y:S01]  /*2d4a0*/  LOP3.LUT R28, R28, R29, RZ, 0x3c, !PT ;  /* 0x0000001d1c1c7212 */ /* 0x000fe200078e3cff */
[----:B------:R-:W-:Y:S01]  /*2d4b0*/  IMAD.X R29, RZ, RZ, R101, P5 ;  /* 0x000000ffff1d7224 */ /* 0x000fe200028e0665 */
[----:B--2---:R-:W-:Y:S02]  /*2d4c0*/  F2FP.F16.F32.PACK_AB R56, R57, R56 ;  /* 0x000000383938723e */ /* 0x004fe400000000ff */
[----:B------:R-:W-:Y:S02]  /*2d4d0*/  SHF.R.U64 R94, R94, 0x3, RZ ;  /* 0x000000035e5e7819 */ /* 0x000fe400000012ff */
[----:B------:R-:W-:Y:S02]  /*2d4e0*/  SHF.R.U64 R92, R92, 0x3, RZ ;  /* 0x000000035c5c7819 */ /* 0x000fe400000012ff */
[----:B------:R-:W-:-:S02]  /*2d4f0*/  F2FP.F16.F32.PACK_AB R57, R59, R58 ;  /* 0x0000003a3b39723e */ /* 0x000fc400000000ff */
[----:B------:R-:W-:Y:S02]  /*2d500*/  F2FP.F16.F32.PACK_AB R52, R53, R52 ;  /* 0x000000343534723e */ /* 0x000fe400000000ff */
[----:B------:R-:W-:Y:S02]  /*2d510*/  MOV R61, R60 ;  /* 0x0000003c003d7202 */ /* 0x000fe40000000f00 */
[----:B------:R-:W-:Y:S02]  /*2d520*/  MOV R26, R38 ;  /* 0x00000026001a7202 */ /* 0x000fe40000000f00 */
[----:B-1----:R-:W-:Y:S02]  /*2d530*/  MOV R96, R36 ;  /* 0x0000002400607202 */ /* 0x002fe40000000f00 */
[----:B------:R-:W-:Y:S01]  /*2d540*/  MOV R20, R20 ;  /* 0x0000001400147202 */ /* 0x000fe20000000f00 */
[----:B------:R-:W2:Y:S01]  /*2d550*/  LDL.128 R36, [R1+0x2e0] ;  /* 0x0002e00001247983 */ /* 0x000ea20000100c00 */
[----:B------:R-:W-:-:S02]  /*2d560*/  F2FP.F16.F32.PACK_AB R58, R9, R8 ;  /* 0x00000008093a723e */ /* 0x000fc400000000ff */
[----:B------:R-:W-:Y:S01]  /*2d570*/  F2FP.F16.F32.PACK_AB R59, R11, R10 ;  /* 0x0000000a0b3b723e */ /* 0x000fe200000000ff */
[----:B------:R-:W-:Y:S01]  /*2d580*/  BAR.SYNC.DEFER_BLOCKING 0x1, 0x100 ;  /* 0x0044000000007b1d */ /* 0x000fe20000010000 */
[----:B------:R-:W-:Y:S02]  /*2d590*/  F2FP.F16.F32.PACK_AB R53, R55, R54 ;  /* 0x000000363735723e */ /* 0x000fe400000000ff */
[----:B------:R-:W-:Y:S02]  /*2d5a0*/  MOV R60, R12 ;  /* 0x0000000c003c7202 */ /* 0x000fe40000000f00 */
[----:B------:R-:W-:Y:S02]  /*2d5b0*/  MOV R3, R30 ;  /* 0x0000001e00037202 */ /* 0x000fe40000000f00 */
[----:B------:R-:W-:Y:S01]  /*2d5c0*/  MOV R21, R28 ;  /* 0x0000001c00157202 */ /* 0x000fe20000000f00 */
[----:B------:R-:W3:Y:S01]  /*2d5d0*/  LDL.128 R8, [R1+0x320] ;  /* 0x0003200001087983 */ /* 0x000ee20000100c00 */
[----:B------:R-:W-:-:S02]  /*2d5e0*/  F2FP.F16.F32.PACK_AB R54, R5, R4 ;  /* 0x000000040536723e */ /* 0x000fc400000000ff */
[----:B------:R-:W-:Y:S01]  /*2d5f0*/  F2FP.F16.F32.PACK_AB R55, R7, R6 ;  /* 0x000000060737723e */ /* 0x000fe200000000ff */
[----:B------:R-:W3:Y:S01]  /*2d600*/  LDL.128 R28, [R1+0x300] ;  /* 0x00030000011c7983 */ /* 0x000ee20000100c00 */
[----:B------:R-:W-:Y:S02]  /*2d610*/  F2FP.F16.F32.PACK_AB R44, R45, R44 ;  /* 0x0000002c2d2c723e */ /* 0x000fe400000000ff */
[----:B------:R-:W-:Y:S01]  /*2d620*/  MOV R122, R122 ;  /* 0x0000007a007a7202 */ /* 0x000fe20000000f00 */
[----:B------:R-:W3:Y:S01]  /*2d630*/  LDL.128 R4, [R1+0x2f0] ;  /* 0x0002f00001047983 */ /* 0x000ee20000100c00 */
[----:B------:R-:W-:Y:S02]  /*2d640*/  F2FP.F16.F32.PACK_AB R45, R47, R46 ;  /* 0x0000002e2f2d723e */ /* 0x000fe400000000ff */
        /* <DEDUP_REMOVED lines=8> */
[----:B------:R-:W-:Y:S01]  /*2d6d0*/  F2FP.F16.F32.PACK_AB R46, R49, R48 ;  /* 0x00000030312e723e */ /* 0x000fe200000000ff */
[----:B------:R-:W3:Y:S01]  /*2d6e0*/  LDL.128 R32, [R1+0x310] ;  /* 0x0003100001207983 */ /* 0x000ee20000100c00 */
[----:B------:R-:W-:Y:S02]  /*2d6f0*/  F2FP.F16.F32.PACK_AB R47, R51, R50 ;  /* 0x00000032332f723e */ /* 0x000fe400000000ff */
[----:B------:R-:W-:Y:S01]  /*2d700*/  MOV R24, R14 ;  /* 0x0000000e00187202 */ /* 0x000fe20000000f00 */
[----:B------:R1:W-:Y:S01]  /*2d710*/  STSM.16.M88.4 [R61], R56 ;  /* 0x000000383d007844 */ /* 0x0003e20000000200 */
[----:B------:R-:W-:-:S03]  /*2d720*/  IADD3 R120, P0, R100, 0xc060, RZ ;  /* 0x0000c06064787810 */ /* 0x000fc60007f1e0ff */
[----:B------:R-:W3:Y:S01]  /*2d730*/  LDL.128 R12, [R1+0x330] ;  /* 0x00033000010c7983 */ /* 0x000ee20000100c00 */
[----:B------:R-:W-:-:S03]  /*2d740*/  F2FP.F16.F32.PACK_AB R88, R89, R88 ;  /* 0x000000585958723e */ /* 0x000fc600000000ff */
[----:B------:R0:W-:Y:S01]  /*2d750*/  STSM.16.M88.4 [R60], R52 ;  /* 0x000000343c007844 */ /* 0x0001e20000000200 */
[----:B------:R-:W-:Y:S02]  /*2d760*/  MOV R124, R94 ;  /* 0x0000005e007c7202 */ /* 0x000fe40000000f00 */
[----:B------:R-:W-:Y:S01]  /*2d770*/  MOV R125, R92 ;  /* 0x0000005c007d7202 */ /* 0x000fe20000000f00 */
[----:B------:R4:W-:Y:S01]  /*2d780*/  STSM.16.M88.4 [R102], R44 ;  /* 0x0000002c66007844 */ /* 0x0009e20000000200 */
[----:B------:R-:W-:Y:S02]  /*2d790*/  F2FP.F16.F32.PACK_AB R89, R91, R90 ;  /* 0x0000005a5b59723e */ /* 0x000fe400000000ff */
[----:B------:R-:W-:Y:S01]  /*2d7a0*/  F2FP.F16.F32.PACK_AB R90, R41, R40 ;  /* 0x00000028295a723e */ /* 0x000fe200000000ff */
[----:B-1----:R-:W3:Y:S01]  /*2d7b0*/  LDL.128 R56, [R1+0x3b0] ;  /* 0x0003b00001387983 */ /* 0x002ee20000100c00 */
[----:B------:R-:W-:Y:S02]  /*2d7c0*/  F2FP.F16.F32.PACK_AB R91, R43, R42 ;  /* 0x0000002a2b5b723e */ /* 0x000fe400000000ff */
[----:B------:R-:W-:Y:S01]  /*2d7d0*/  IADD3.X R121, RZ, R101, RZ, P0, !PT ;  /* 0x00000065ff797210 */ /* 0x000fe200007fe4ff */
[----:B------:R-:W3:Y:S04]  /*2d7e0*/  LDL.128 R48, [R1+0x3d0] ;  /* 0x0003d00001307983 */ /* 0x000ee80000100c00 */
[----:B0-----:R-:W3:Y:S04]  /*2d7f0*/  LDL.128 R60, [R1+0x3a0] ;  /* 0x0003a000013c7983 */ /* 0x001ee80000100c00 */
[----:B------:R-:W3:Y:S04]  /*2d800*/  LDL.128 R52, [R1+0x3c0] ;  /* 0x0003c00001347983 */ /* 0x000ee80000100c00 */
[----:B----4-:R-:W4:Y:S04]  /*2d810*/  LDL.128 R44, [R1+0x3e0] ;  /* 0x0003e000012c7983 */ /* 0x010f280000100c00 */
[----:B------:R-:W4:Y:S04]  /*2d820*/  LDL.128 R92, [R1+0x400] ;  /* 0x00040000015c7983 */ /* 0x000f280000100c00 */
[----:B------:R-:W4:Y:S04]  /*2d830*/  LDL.128 R40, [R1+0x3f0] ;  /* 0x0003f00001287983 */ /* 0x000f280000100c00 */
[----:B------:R-:W4:Y:S01]  /*2d840*/  LDL.128 R100, [R1+0x410] ;  /* 0x0004100001647983 */ /* 0x000f220000100c00 */
[----:B------:R-:W-:-:S02]  /*2d850*/  F2FP.F16.F32.PACK_AB R112, R113, R112 ;  /* 0x000000707170723e */ /* 0x000fc400000000ff */
[----:B------:R-:W-:Y:S02]  /*2d860*/  LOP3.LUT R113, R120, 0x380, RZ, 0xc0, !PT ;  /* 0x0000038078717812 */ /* 0x000fe400078ec0ff */
[----:B------:R-:W-:Y:S02]  /*2d870*/  ISETP.NE.U32.AND P0, PT, RZ, UR6, PT ;  /* 0x00000006ff007c0c */ /* 0x000fe4000bf05070 */
[----:B------:R-:W-:Y:S02]  /*2d880*/  SHF.R.U64 R113, R113, 0x3, RZ ;  /* 0x0000000371717819 */ /* 0x000fe400000012ff */
[----:B------:R-:W-:Y:S02]  /*2d890*/  ISETP.NE.AND.EX P0, PT, RZ, UR7, PT, P0 ;  /* 0x00000007ff007c0c */ /* 0x000fe4000bf05300 */
[----:B------:R-:W-:Y:S02]  /*2d8a0*/  LOP3.LUT R120, R113, R120, RZ, 0x3c, !PT ;  /* 0x0000007871787212 */ /* 0x000fe400078e3cff */
[----:B------:R-:W-:-:S02]  /*2d8b0*/  F2FP.F16.F32.PACK_AB R113, R115, R114 ;  /* 0x000000727371723e */ /* 0x000fc400000000ff */
[----:B------:R-:W-:Y:S02]  /*2d8c0*/  F2FP.F16.F32.PACK_AB R114, R117, R116 ;  /* 0x000000747572723e */ /* 0x000fe400000000ff */
[----:B------:R-:W-:Y:S02]  /*2d8d0*/  F2FP.F16.F32.PACK_AB R115, R119, R118 ;  /* 0x000000767773723e */ /* 0x000fe400000000ff */
[----:B------:R-:W-:Y:S01]  /*2d8e0*/  F2FP.F16.F32.PACK_AB R84, R85, R84 ;  /* 0x000000545554723e */ /* 0x000fe200000000ff */
[----:B------:R-:W-:Y:S01]  /*2d8f0*/  STSM.16.M88.4 [R25], R88 ;  /* 0x0000005819007844 */ /* 0x000fe20000000200 */
[----:B------:R-:W-:Y:S02]  /*2d900*/  F2FP.F16.F32.PACK_AB R85, R87, R86 ;  /* 0x000000565755723e */ /* 0x000fe400000000ff */
[----:B------:R-:W-:Y:S01]  /*2d910*/  F2FP.F16.F32.PACK_AB R76, R77, R76 ;  /* 0x0000004c4d4c723e */ /* 0x000fe200000000ff */
        /* <DEDUP_REMOVED lines=19> */
[----:B------:R-:W-:Y:S02]  /*2da50*/  F2FP.F16.F32.PACK_AB R37, R39, R38 ;  /* 0x000000262725723e */ /* 0x000fe400000000ff */
[----:B---3--:R-:W-:Y:S02]  /*2da60*/  F2FP.F16.F32.PACK_AB R8, R9, R8 ;  /* 0x000000080908723e */ /* 0x008fe400000000ff */
[----:B------:R-:W-:Y:S02]  /*2da70*/  F2FP.F16.F32.PACK_AB R9, R11, R10 ;  /* 0x0000000a0b09723e */ /* 0x000fe400000000ff */
[----:B------:R-:W-:-:S02]  /*2da80*/  F2FP.F16.F32.PACK_AB R28, R29, R28 ;  /* 0x0000001c1d1c723e */ /* 0x000fc400000000ff */
[----:B------:R-:W-:Y:S02]  /*2da90*/  F2FP.F16.F32.PACK_AB R29, R31, R30 ;  /* 0x0000001e1f1d723e */ /* 0x000fe400000000ff */
[----:B------:R-:W-:Y:S02]  /*2daa0*/  F2FP.F16.F32.PACK_AB R38, R5, R4 ;  /* 0x000000040526723e */ /* 0x000fe400000000ff */
[----:B------:R-:W-:Y:S01]  /*2dab0*/  F2FP.F16.F32.PACK_AB R39, R7, R6 ;  /* 0x000000060727723e */ /* 0x000fe200000000ff */
[----:B------:R-:W0:Y:S04]  /*2dac0*/  LDC.64 R4, c[0x0][0xd00] ;  /* 0x00034000ff047b82 */ /* 0x000e280000000a00 */
[----:B------:R-:W-:Y:S04]  /*2dad0*/  STSM.16.M88.4 [R96], R36 ;  /* 0x0000002460007844 */ /* 0x000fe80000000200 */
[----:B------:R-:W1:Y:S01]  /*2dae0*/  @P0 LDC.64 R6, c[0x0][0xd08] ;  /* 0x00034200ff060b82 */ /* 0x000e620000000a00 */
[----:B------:R-:W-:-:S02]  /*2daf0*/  F2FP.F16.F32.PACK_AB R30, R33, R32 ;  /* 0x00000020211e723e */ /* 0x000fc400000000ff */
[----:B------:R-:W-:Y:S02]  /*2db00*/  F2FP.F16.F32.PACK_AB R31, R35, R34 ;  /* 0x00000022231f723e */ /* 0x000fe400000000ff */
[----:B------:R-:W-:Y:S02]  /*2db10*/  F2FP.F16.F32.PACK_AB R10, R13, R12 ;  /* 0x0000000c0d0a723e */ /* 0x000fe400000000ff */
[----:B------:R-:W-:Y:S01]  /*2db20*/  F2FP.F16.F32.PACK_AB R11, R15, R14 ;  /* 0x0000000e0f0b723e */ /* 0x000fe200000000ff */
[----:B------:R-:W-:Y:S04]  /*2db30*/  STSM.16.M88.4 [R122], R28 ;  /* 0x0000001c7a007844 */ /* 0x000fe80000000200 */
[----:B------:R2:W-:Y:S04]  /*2db40*/  STSM.16.M88.4 [R123], R8 ;  /* 0x000000087b007844 */ /* 0x0005e80000000200 */
[----:B------:R3:W-:Y:S04]  /*2db50*/  STSM.16.M88.4 [R0], R84 ;  /* 0x0000005400007844 */ /* 0x0007e80000000200 */
[----:B------:R0:W-:Y:S01]  /*2db60*/  STSM.16.M88.4 [R3], R76 ;  /* 0x0000004c03007844 */ /* 0x0001e20000000200 */
[----:B------:R-:W-:-:S02]  /*2db70*/  F2FP.F16.F32.PACK_AB R60, R61, R60 ;  /* 0x0000003c3d3c723e */ /* 0x000fc400000000ff */
[----:B------:R-:W-:Y:S02]  /*2db80*/  F2FP.F16.F32.PACK_AB R61, R63, R62 ;  /* 0x0000003e3f3d723e */ /* 0x000fe400000000ff */
[----:B------:R-:W-:Y:S02]  /*2db90*/  F2FP.F16.F32.PACK_AB R52, R53, R52 ;  /* 0x000000343534723e */ /* 0x000fe400000000ff */
[----:B------:R-:W-:Y:S02]  /*2dba0*/  F2FP.F16.F32.PACK_AB R62, R57, R56 ;  /* 0x00000038393e723e */ /* 0x000fe400000000ff */
[----:B------:R-:W-:Y:S02]  /*2dbb0*/  F2FP.F16.F32.PACK_AB R63, R59, R58 ;  /* 0x0000003a3b3f723e */ /* 0x000fe400000000ff */
[----:B------:R-:W-:Y:S02]  /*2dbc0*/  F2FP.F16.F32.PACK_AB R53, R55, R54 ;  /* 0x000000363735723e */ /* 0x000fe400000000ff */
[----:B----4-:R-:W-:-:S02]  /*2dbd0*/  F2FP.F16.F32.PACK_AB R44, R45, R44 ;  /* 0x0000002c2d2c723e */ /* 0x010fc400000000ff */
[----:B------:R-:W-:Y:S01]  /*2dbe0*/  F2FP.F16.F32.PACK_AB R92, R93, R92 ;  /* 0x0000005c5d5c723e */ /* 0x000fe200000000ff */
[----:B--2---:R-:W-:Y:S01]  /*2dbf0*/  IMAD.MOV.U32 R8, RZ, RZ, RZ ;  /* 0x000000ffff087224 */ /* 0x004fe200078e00ff */
[----:B------:R-:W-:Y:S01]  /*2dc00*/  F2FP.F16.F32.PACK_AB R54, R49, R48 ;  /* 0x000000303136723e */ /* 0x000fe200000000ff */
[----:B---3--:R-:W-:Y:S01]  /*2dc10*/  IMAD.U32 R0, RZ, RZ, UR6 ;  /* 0x00000006ff007e24 */ /* 0x008fe2000f8e00ff */
[----:B------:R-:W-:Y:S01]  /*2dc20*/  F2FP.F16.F32.PACK_AB R55, R51, R50 ;  /* 0x000000323337723e */ /* 0x000fe200000000ff */
[----:B0-----:R-:W-:Y:S01]  /*2dc30*/  IMAD.WIDE R4, R211, 0x4, R4 ;  /* 0x00000004d3047825 */ /* 0x001fe200078e0204 */
[----:B------:R-:W-:Y:S01]  /*2dc40*/  F2FP.F16.F32.PACK_AB R45, R47, R46 ;  /* 0x0000002e2f2d723e */ /* 0x000fe200000000ff */
[----:B------:R-:W0:Y:S01]  /*2dc50*/  LDC R3, c[0x0][0xce8] ;  /* 0x00033a00ff037b82 */ /* 0x000e220000000800 */
[----:B------:R-:W-:Y:S02]  /*2dc60*/  F2FP.F16.F32.PACK_AB R46, R41, R40 ;  /* 0x00000028292e723e */ /* 0x000fe400000000ff */
[----:B------:R-:W-:-:S02]  /*2dc70*/  F2FP.F16.F32.PACK_AB R47, R43, R42 ;  /* 0x0000002a2b2f723e */ /* 0x000fc400000000ff */
[----:B------:R-:W-:Y:S01]  /*2dc80*/  F2FP.F16.F32.PACK_AB R93, R95, R94 ;  /* 0x0000005e5f5d723e */ /* 0x000fe200000000ff */
[----:B------:R2:W-:Y:S01]  /*2dc90*/  STSM.16.M88.4 [R20], R68 ;  /* 0x0000004414007844 */ /* 0x0005e20000000200 */
[----:B------:R-:W-:Y:S02]  /*2dca0*/  F2FP.F16.F32.PACK_AB R94, R101, R100 ;  /* 0x00000064655e723e */ /* 0x000fe400000000ff */
[----:B------:R-:W-:Y:S01]  /*2dcb0*/  F2FP.F16.F32.PACK_AB R95, R103, R102 ;  /* 0x00000066675f723e */ /* 0x000fe200000000ff */
[----:B------:R2:W-:Y:S04]  /*2dcc0*/  STSM.16.M88.4 [R21], R60 ;  /* 0x0000003c15007844 */ /* 0x0005e80000000200 */
[----:B------:R2:W-:Y:S04]  /*2dcd0*/  STSM.16.M88.4 [R24], R52 ;  /* 0x0000003418007844 */ /* 0x0005e80000000200 */
[----:B------:R2:W-:Y:S04]  /*2dce0*/  STSM.16.M88.4 [R124], R44 ;  /* 0x0000002c7c007844 */ /* 0x0005e80000000200 */
[----:B------:R2:W-:Y:S04]  /*2dcf0*/  STSM.16.M88.4 [R125], R92 ;  /* 0x0000005c7d007844 */ /* 0x0005e80000000200 */
[----:B------:R2:W-:Y:S01]  /*2dd00*/  STSM.16.M88.4 [R120], R104 ;  /* 0x0000006878007844 */ /* 0x0005e20000000200 */
[----:B------:R-:W-:Y:S01]  /*2dd10*/  BAR.SYNC.DEFER_BLOCKING 0x1, 0x100 ;  /* 0x0044000000007b1d */ /* 0x000fe20000010000 */
[----:B-1----:R-:W-:-:S05]  /*2dd20*/  @P0 IMAD.WIDE R6, R211, 0x4, R6 ;  /* 0x00000004d3060825 */ /* 0x002fca00078e0206 */
[----:B------:R2:W5:Y:S04]  /*2dd30*/  @P1 LDG.E R8, desc[UR44][R4.64] ;  /* 0x0000002c04081981 */ /* 0x000568000c1e1900 */
[----:B------:R2:W5:Y:S01]  /*2dd40*/  @P0 LDG.E R0, desc[UR44][R6.64] ;  /* 0x0000002c06000981 */ /* 0x000562000c1e1900 */
[----:B------:R-:W-:Y:S05]  /*2dd50*/  @P0 BRA `(.L_x_13229) ;  /* 0x0000000000100947 */ /* 0x000fea0003800000 */
[----:B------:R-:W-:Y:S05]  /*2dd60*/  @!P1 BRA `(.L_x_13229) ;  /* 0x00000000000c9947 */ /* 0x000fea0003800000 */
[----:B--2---:R-:W2:Y:S04]  /*2dd70*/  LDG.E R7, desc[UR44][R4.64] ;  /* 0x0000002c04077981 */ /* 0x004ea8000c1e1900 */
[----:B-----5:R-:W2:Y:S02]  /*2dd80*/  LDG.E R0, desc[UR44][R4.64+0x4] ;  /* 0x0000042c04007981 */ /* 0x020ea4000c1e1900 */
[----:B--2---:R-:W-:-:S07]  /*2dd90*/  IMAD.IADD R0, R0, 0x1, -R7 ;  /* 0x0000000100007824 */ /* 0x004fce00078e0a07 */
.L_x_13229:
[----:B--2---:R-:W2:Y:S04]  /*2dda0*/  LDL R4, [R1+0x518] ;  /* 0x0005180001047983 */ /* 0x004ea80000100800 */
[----:B------:R-:W3:Y:S01]  /*2ddb0*/  LDL R28, [R1+0x520] ;  /* 0x00052000011c7983 */ /* 0x000ee20000100800 */
[----:B0----5:R-:W-:Y:S02]  /*2ddc0*/  IMAD R0, R0, R3, RZ ;  /* 0x0000000300007224 */ /* 0x021fe400078e02ff */
[----:B------:R-:W-:Y:S01]  /*2ddd0*/  IMAD.IADD R33, R204, 0x1, R209 ;  /* 0x00000001cc217824 */ /* 0x000fe200078e02d1 */
[----:B------:R-:W-:Y:S01]  /*2dde0*/  ISETP.GT.AND P3, PT, R210, 0x1, PT ;  /* 0x00000001d200780c */ /* 0x000fe20003f64270 */
[----:B------:R-:W-:Y:S01]  /*2ddf0*/  IMAD.MOV.U32 R9, RZ, RZ, 0xab8 ;  /* 0x00000ab8ff097424 */ /* 0x000fe200078e00ff */
[----:B------:R-:W-:Y:S01]  /*2de00*/  ISETP.NE.AND P2, PT, R3, 0x1, PT ;  /* 0x000000010300780c */ /* 0x000fe20003f45270 */
[----:B------:R-:W0:Y:S03]  /*2de10*/  LDC.64 R20, c[0x0][0xca8] ;  /* 0x00032a00ff147b82 */ /* 0x000e260000000a00 */
[----:B------:R-:W-:-:S05]  /*2de20*/  SEL R9, R9, 0xa78, P3 ;  /* 0x00000a7809097807 */ /* 0x000fca0001800000 */
[----:B------:R-:W1:Y:S08]  /*2de30*/  LDC.64 R6, c[0x0][R9+0x220] ;  /* 0x0000880009067b82 */ /* 0x000e700000000a00 */
[----:B------:R-:W4:Y:S08]  /*2de40*/  LDC.64 R10, c[0x0][R9+0x218] ;  /* 0x00008600090a7b82 */ /* 0x000f300000000a00 */
[----:B------:R4:W4:Y:S01]  /*2de50*/  LDC.64 R14, c[0x0][R9+0x228] ;  /* 0x00008a00090e7b82 */ /* 0x0009220000000a00 */
[----:B------:R-:W-:-:S07]  /*2de60*/  ISETP.NE.U32.AND P1, PT, RZ, UR4, PT ;  /* 0x00000004ff007c0c */ /* 0x000fce000bf25070 */
[----:B------:R-:W4:Y:S01]  /*2de70*/  @P2 LDC R13, c[0x0][0xcec] ;  /* 0x00033b00ff0d2b82 */ /* 0x000f220000000800 */
[----:B------:R-:W-:-:S07]  /*2de80*/  ISETP.NE.AND.EX P1, PT, RZ, UR5, PT, P1 ;  /* 0x00000005ff007c0c */ /* 0x000fce000bf25310 */
[----:B------:R-:W4:Y:S01]  /*2de90*/  @P2 LDC R26, c[0x0][0xcf0] ;  /* 0x00033c00ff1a2b82 */ /* 0x000f220000000800 */
[----:B------:R-:W-:Y:S02]  /*2dea0*/  SHF.R.S32.HI R24, RZ, 0x1f, R211 ;  /* 0x0000001fff187819 */ /* 0x000fe400000114d3 */
[----:B------:R-:W-:Y:S02]  /*2deb0*/  SEL R12, R211, RZ, !P1 ;  /* 0x000000ffd30c7207 */ /* 0x000fe40004800000 */
[----:B--2---:R-:W-:-:S03]  /*2dec0*/  LOP3.LUT P0, RZ, R4, 0x3, RZ, 0xc0, !PT ;  /* 0x0000000304ff7812 */ /* 0x004fc6000780c0ff */
[----:B0-----:R-:W0:Y:S01]  /*2ded0*/  @!P3 LDC R20, c[0x0][0xc50] ;  /* 0x00031400ff14bb82 */ /* 0x001e220000000800 */
[----:B------:R-:W-:Y:S01]  /*2dee0*/  ISETP.GE.OR P4, PT, R33, R0, P0 ;  /* 0x000000002100720c */ /* 0x000fe20000786670 */
[----:B---3--:R-:W-:-:S06]  /*2def0*/  IMAD.IADD R28, R28, 0x1, R209 ;  /* 0x000000011c1c7824 */ /* 0x008fcc00078e02d1 */
[----:B------:R-:W2:Y:S06]  /*2df00*/  @!P3 LDC R21, c[0x0][0xc54] ;  /* 0x00031500ff15bb82 */ /* 0x000eac0000000800 */
[----:B------:R-:W3:Y:S02]  /*2df10*/  @!P4 LDL R29, [R1+0x220] ;  /* 0x00022000011dc983 */ /* 0x000ee40000100800 */
[----:B------:R4:W0:Y:S01]  /*2df20*/  LDC.64 R4, c[0x0][R9+0x210] ;  /* 0x0000840009047b82 */ /* 0x0008220000000a00 */
[----:B------:R-:W-:Y:S01]  /*2df30*/  SEL R25, R24, RZ, !P1 ;  /* 0x000000ff18197207 */ /* 0x000fe20004800000 */
[----:B-1----:R-:W-:-:S02]  /*2df40*/  IMAD R7, R7, R12, RZ ;  /* 0x0000000c07077224 */ /* 0x002fc400078e02ff */
[-C--:B----4-:R-:W-:Y:S02]  /*2df50*/  IMAD R31, R11, R156.reuse, RZ ;  /* 0x0000009c0b1f7224 */ /* 0x090fe400078e02ff */
[----:B------:R-:W-:Y:S01]  /*2df60*/  IMAD R35, R6, R25, R7 ;  /* 0x0000001906237224 */ /* 0x000fe200078e0207 */
[----:B------:R-:W-:Y:S01]  /*2df70*/  SEL R25, R219, RZ, P3 ;  /* 0x000000ffdb197207 */ /* 0x000fe20001800000 */
[----:B------:R-:W-:Y:S01]  /*2df80*/  IMAD.WIDE.U32 R10, R10, R156, RZ ;  /* 0x0000009c0a0a7225 */ /* 0x000fe200078e00ff */
[----:B------:R-:W-:-:S03]  /*2df90*/  SHF.R.S32.HI R9, RZ, 0x1f, R8 ;  /* 0x0000001fff097819 */ /* 0x000fc60000011408 */
[----:B------:R-:W-:-:S04]  /*2dfa0*/  IMAD.WIDE.U32 R6, R6, R12, RZ ;  /* 0x0000000c06067225 */ /* 0x000fc800078e00ff */
[----:B------:R-:W-:Y:S01]  /*2dfb0*/  @P2 IMAD.HI.U32 R13, R28, R13, RZ ;  /* 0x0000000d1c0d2227 */ /* 0x000fe200078e00ff */
[----:B------:R-:W-:-:S03]  /*2dfc0*/  IADD3 R6, P1, P5, R6, R10, R8 ;  /* 0x0000000a06067210 */ /* 0x000fc60007d3e008 */
[----:B------:R-:W-:Y:S02]  /*2dfd0*/  IMAD.IADD R24, R11, 0x1, R31 ;  /* 0x000000010b187824 */ /* 0x000fe400078e021f */
[----:B------:R-:W-:Y:S02]  /*2dfe0*/  IMAD.IADD R11, R7, 0x1, R35 ;  /* 0x00000001070b7824 */ /* 0x000fe400078e0223 */
[----:B------:R-:W-:Y:S01]  /*2dff0*/  IMAD.MOV.U32 R7, RZ, RZ, R28 ;  /* 0x000000ffff077224 */ /* 0x000fe200078e001c */
[----:B------:R-:W-:Y:S01]  /*2e000*/  @P2 SHF.R.U32.HI R7, RZ, R26, R13 ;  /* 0x0000001aff072219 */ /* 0x000fe2000001160d */
[-C--:B------:R-:W-:Y:S01]  /*2e010*/  IMAD R31, R15, R25.reuse, RZ ;  /* 0x000000190f1f7224 */ /* 0x080fe200078e02ff */
[----:B------:R-:W-:Y:S01]  /*2e020*/  IADD3.X R11, R11, R24, R9, P1, P5 ;  /* 0x000000180b0b7210 */ /* 0x000fe20000fea409 */
[----:B------:R-:W-:-:S04]  /*2e030*/  IMAD.WIDE.U32 R14, R14, R25, RZ ;  /* 0x000000190e0e7225 */ /* 0x000fc800078e00ff */
[----:B------:R-:W-:Y:S01]  /*2e040*/  IMAD.MOV R10, RZ, RZ, -R7 ;  /* 0x000000ffff0a7224 */ /* 0x000fe200078e0a07 */
[----:B------:R-:W-:Y:S01]  /*2e050*/  IADD3 R14, P1, P5, R7, R6, R14 ;  /* 0x00000006070e7210 */ /* 0x000fe20007d3e00e */
[----:B------:R-:W-:Y:S01]  /*2e060*/  IMAD.IADD R31, R15, 0x1, R31 ;  /* 0x000000010f1f7824 */ /* 0x000fe200078e021f */
[----:B------:R-:W-:Y:S01]  /*2e070*/  SHF.R.S32.HI R6, RZ, 0x1f, R7 ;  /* 0x0000001fff067819 */ /* 0x000fe20000011407 */
[----:B------:R-:W-:-:S03]  /*2e080*/  IMAD R7, R3, R10, R28 ;  /* 0x0000000a03077224 */ /* 0x000fc600078e021c */
[----:B------:R-:W-:Y:S02]  /*2e090*/  IADD3.X R15, R6, R11, R31, P1, P5 ;  /* 0x0000000b060f7210 */ /* 0x000fe40000fea41f */
[----:B------:R-:W-:Y:S01]  /*2e0a0*/  SHF.R.S32.HI R11, RZ, 0x1f, R7 ;  /* 0x0000001fff0b7819 */ /* 0x000fe20000011407 */
[-C--:B0-----:R-:W-:Y:S02]  /*2e0b0*/  IMAD R5, R5, R7.reuse, RZ ;  /* 0x0000000705057224 */ /* 0x081fe400078e02ff */
[----:B------:R-:W-:-:S04]  /*2e0c0*/  IMAD.WIDE.U32 R14, R4, R7, R14 ;  /* 0x00000007040e7225 */ /* 0x000fc800078e000e */
[----:B------:R-:W-:Y:S01]  /*2e0d0*/  IMAD R5, R4, R11, R5 ;  /* 0x0000000b04057224 */ /* 0x000fe200078e0205 */
[C---:B------:R-:W-:Y:S01]  /*2e0e0*/  LEA R20, P1, R14.reuse, R20, 0x2 ;  /* 0x000000140e147211 */ /* 0x040fe200078210ff */
[----:B------:R-:W-:Y:S02]  /*2e0f0*/  VIADD R7, R33, 0x8 ;  /* 0x0000000821077836 */ /* 0x000fe40000000000 */
[----:B------:R-:W-:Y:S02]  /*2e100*/  IMAD.IADD R4, R15, 0x1, R5 ;  /* 0x000000010f047824 */ /* 0x000fe400078e0205 */
[----:B------:R-:W-:Y:S01]  /*2e110*/  SHFL.IDX PT, R10, R20, RZ, 0x1c1f ;  /* 0x001c1fff140a7589 */ /* 0x000fe200000e0000 */
[----:B------:R-:W-:Y:S02]  /*2e120*/  ISETP.GE.OR P0, PT, R7, R0, P0 ;  /* 0x000000000700720c */ /* 0x000fe40000706670 */
[----:B--2---:R-:W-:-:S05]  /*2e130*/  LEA.HI.X R21, R14, R21, R4, 0x2, P1 ;  /* 0x000000150e157211 */ /* 0x004fca00008f1404 */
[----:B------:R-:W3:Y:S04]  /*2e140*/  SHFL.IDX PT, R11, R21, RZ, 0x1c1f ;  /* 0x001c1fff150b7589 */ /* 0x000ee800000e0000 */
[----:B---3--:R-:W-:Y:S04]  /*2e150*/  @!P4 ST.E desc[UR44][R10.64], R29 ;  /* 0x0000001d0a00c985 */ /* 0x008fe8000c10192c */
[----:B------:R-:W2:Y:S04]  /*2e160*/  @!P0 LDL R13, [R1+0x224] ;  /* 0x00022400010d8983 */ /* 0x000ea80000100800 */
[----:B------:R-:W-:Y:S04]  /*2e170*/  SHFL.IDX PT, R4, R20, 0x1, 0x1c1f ;  /* 0x003c1f0014047f89 */ /* 0x000fe800000e0000 */
[----:B------:R-:W2:Y:S04]  /*2e180*/  SHFL.IDX PT, R5, R21, 0x1, 0x1c1f ;  /* 0x003c1f0015057f89 */ /* 0x000ea800000e0000 */
[----:B--2---:R0:W-:Y:S01]  /*2e190*/  @!P0 ST.E desc[UR44][R4.64], R13 ;  /* 0x0000000d04008985 */ /* 0x0041e2000c10192c */
[----:B------:R-:W-:Y:S05]  /*2e1a0*/  @P3 BRA `(.L_x_13230) ;  /* 0x0000000c00e83947 */ /* 0x000fea0003800000 */
[----:B------:R-:W2:Y:S01]  /*2e1b0*/  LDL R88, [R1+0x49c] ;  /* 0x00049c0001587983 */ /* 0x000ea20000100800 */
[----:B------:R-:W1:Y:S01]  /*2e1c0*/  @P2 LDC R14, c[0x0][0xcec] ;  /* 0x00033b00ff0e2b82 */ /* 0x000e620000000800 */
[----:B------:R-:W-:Y:S02]  /*2e1d0*/  ULDC.64 UR4, c[0x0][0xba0] ;  /* 0x0002e80000047ab9 */ /* 0x000fe40000000a00 */
[----:B------:R-:W3:Y:S01]  /*2e1e0*/  LDL R89, [R1+0x4ac] ;  /* 0x0004ac0001597983 */ /* 0x000ee20000100800 */
[----:B------:R-:W-:-:S04]  /*2e1f0*/  IMAD R9, R9, UR4, RZ ;  /* 0x0000000409097c24 */ /* 0x000fc8000f8e02ff */
[C---:B------:R-:W-:Y:S02]  /*2e200*/  IMAD R11, R8.reuse, UR5, R9 ;  /* 0x00000005080b7c24 */ /* 0x040fe4000f8e0209 */
[----:B------:R-:W-:Y:S01]  /*2e210*/  IMAD.WIDE.U32 R8, R8, UR4, RZ ;  /* 0x0000000408087c25 */ /* 0x000fe2000f8e00ff */
[----:B------:R-:W-:-:S03]  /*2e220*/  ULDC.64 UR4, c[0x0][0xbe8] ;  /* 0x0002fa0000047ab9 */ /* 0x000fc60000000a00 */
[----:B------:R-:W-:Y:S01]  /*2e230*/  IMAD.IADD R9, R9, 0x1, R11 ;  /* 0x0000000109097824 */ /* 0x000fe200078e020b */
[----:B0-----:R-:W-:Y:S01]  /*2e240*/  SHF.R.S32.HI R13, RZ, 0x1f, R12 ;  /* 0x0000001fff0d7819 */ /* 0x001fe2000001140c */
[----:B------:R-:W-:-:S04]  /*2e250*/  IMAD.WIDE.U32 R8, R156, UR4, R8 ;  /* 0x000000049c087c25 */ /* 0x000fc8000f8e0008 */
[----:B------:R-:W-:Y:S01]  /*2e260*/  IMAD R9, R156, UR5, R9 ;  /* 0x000000059c097c24 */ /* 0x000fe2000f8e0209 */
[----:B------:R-:W-:Y:S02]  /*2e270*/  ULDC.64 UR4, c[0x0][0xbf0] ;  /* 0x0002fc0000047ab9 */ /* 0x000fe40000000a00 */
[----:B------:R-:W-:Y:S02]  /*2e280*/  IMAD R13, R13, UR4, RZ ;  /* 0x000000040d0d7c24 */ /* 0x000fe4000f8e02ff */
[----:B------:R-:W-:-:S04]  /*2e290*/  IMAD.WIDE.U32 R8, R12, UR4, R8 ;  /* 0x000000040c087c25 */ /* 0x000fc8000f8e0008 */
[----:B------:R-:W-:Y:S01]  /*2e2a0*/  IMAD R13, R12, UR5, R13 ;  /* 0x000000050c0d7c24 */ /* 0x000fe2000f8e020d */
[----:B------:R-:W-:-:S03]  /*2e2b0*/  ULDC.64 UR4, c[0x0][0xbe0] ;  /* 0x0002f80000047ab9 */ /* 0x000fc60000000a00 */
[----:B------:R-:W-:Y:S02]  /*2e2c0*/  IMAD.IADD R9, R9, 0x1, R13 ;  /* 0x0000000109097824 */ /* 0x000fe400078e020d */
[----:B--2---:R-:W-:-:S04]  /*2e2d0*/  IMAD R5, R88, 0x40, R198 ;  /* 0x0000004058057824 */ /* 0x004fc800078e02c6 */
        /* <DEDUP_REMOVED lines=20> */
[----:B---3--:R-:W-:Y:S01]  /*2e420*/  IMAD R10, R89, 0x20, R88 ;  /* 0x00000020590a7824 */ /* 0x008fe200078e0258 */
[----:B------:R-:W-:Y:S01]  /*2e430*/  LOP3.LUT R40, R40, R41, RZ, 0x3c, !PT ;  /* 0x0000002928287212 */ /* 0x000fe200078e3cff */
[----:B------:R-:W-:Y:S01]  /*2e440*/  IMAD.X R41, RZ, RZ, R19, P4 ;  /* 0x000000ffff297224 */ /* 0x000fe200020e0613 */
[----:B------:R-:W-:Y:S01]  /*2e450*/  IADD3.X R37, RZ, R19, RZ, P3, !PT ;  /* 0x00000013ff257210 */ /* 0x000fe20001ffe4ff */
[----:B------:R-:W5:Y:S01]  /*2e460*/  LD.E.128 R28, desc[UR44][R28.64] ;  /* 0x0000002c1c1c7980 */ /* 0x000f62000c101d00 */
[----:B------:R-:W-:-:S02]  /*2e470*/  IADD3 R49, P0, R18, 0x6000, RZ ;  /* 0x0000600012317810 */ /* 0x000fc40007f1e0ff */
[C---:B------:R-:W-:Y:S01]  /*2e480*/  IADD3 R53, P1, R18.reuse, 0x7000, RZ ;  /* 0x0000700012357810 */ /* 0x040fe20007f3e0ff */
[----:B------:R-:W5:Y:S01]  /*2e490*/  LD.E.128 R32, desc[UR44][R32.64] ;  /* 0x0000002c20207980 */ /* 0x000f62000c101d00 */
[C---:B------:R-:W-:Y:S02]  /*2e4a0*/  IADD3 R57, P3, R18.reuse, 0x8000, RZ ;  /* 0x0000800012397810 */ /* 0x040fe40007f7e0ff */
[----:B------:R-:W-:Y:S01]  /*2e4b0*/  IADD3 R61, P4, R18, 0x9000, RZ ;  /* 0x00009000123d7810 */ /* 0x000fe20007f9e0ff */
[----:B------:R-:W5:Y:S01]  /*2e4c0*/  LD.E.128 R36, desc[UR44][R36.64] ;  /* 0x0000002c24247980 */ /* 0x000f62000c101d00 */
[----:B------:R-:W-:Y:S02]  /*2e4d0*/  SHF.R.U64 R44, R44, 0x3, RZ ;  /* 0x000000032c2c7819 */ /* 0x000fe400000012ff */
[----:B------:R-:W-:Y:S01]  /*2e4e0*/  LOP3.LUT R48, R49, 0x380, RZ, 0xc0, !PT ;  /* 0x0000038031307812 */ /* 0x000fe200078ec0ff */
[----:B------:R-:W5:Y:S01]  /*2e4f0*/  LD.E.128 R40, desc[UR44][R40.64] ;  /* 0x0000002c28287980 */ /* 0x000f62000c101d00 */
[----:B------:R-:W-:-:S02]  /*2e500*/  LOP3.LUT R52, R53, 0x380, RZ, 0xc0, !PT ;  /* 0x0000038035347812 */ /* 0x000fc400078ec0ff */
[----:B------:R-:W-:Y:S02]  /*2e510*/  LOP3.LUT R56, R57, 0x380, RZ, 0xc0, !PT ;  /* 0x0000038039387812 */ /* 0x000fe400078ec0ff */
[----:B------:R-:W-:Y:S02]  /*2e520*/  LOP3.LUT R60, R61, 0x380, RZ, 0xc0, !PT ;  /* 0x000003803d3c7812 */ /* 0x000fe400078ec0ff */
[----:B------:R-:W-:Y:S01]  /*2e530*/  LOP3.LUT R44, R44, R45, RZ, 0x3c, !PT ;  /* 0x0000002d2c2c7212 */ /* 0x000fe200078e3cff */
[----:B------:R-:W-:Y:S01]  /*2e540*/  IMAD.X R45, RZ, RZ, R19, P5 ;  /* 0x000000ffff2d7224 */ /* 0x000fe200028e0613 */
[----:B------:R-:W-:Y:S02]  /*2e550*/  SHF.R.U64 R48, R48, 0x3, RZ ;  /* 0x0000000330307819 */ /* 0x000fe400000012ff */
[----:B------:R-:W-:Y:S02]  /*2e560*/  IADD3 R65, P5, R18, 0xa000, RZ ;  /* 0x0000a00012417810 */ /* 0x000fe40007fbe0ff */
[----:B------:R-:W-:Y:S01]  /*2e570*/  SHF.R.U64 R52, R52, 0x3, RZ ;  /* 0x0000000334347819 */ /* 0x000fe200000012ff */
[----:B------:R-:W5:Y:S01]  /*2e580*/  LD.E.128 R44, desc[UR44][R44.64] ;  /* 0x0000002c2c2c7980 */ /* 0x000f62000c101d00 */
[----:B------:R-:W-:-:S02]  /*2e590*/  SHF.R.U64 R56, R56, 0x3, RZ ;  /* 0x0000000338387819 */ /* 0x000fc400000012ff */
[----:B------:R-:W-:Y:S02]  /*2e5a0*/  SHF.R.U64 R60, R60, 0x3, RZ ;  /* 0x000000033c3c7819 */ /* 0x000fe400000012ff */
[----:B------:R-:W-:Y:S01]  /*2e5b0*/  LOP3.LUT R48, R48, R49, RZ, 0x3c, !PT ;  /* 0x0000003130307212 */ /* 0x000fe200078e3cff */
[--C-:B------:R-:W-:Y:S01]  /*2e5c0*/  IMAD.X R49, RZ, RZ, R19.reuse, P0 ;  /* 0x000000ffff317224 */ /* 0x100fe200000e0613 */
[----:B------:R-:W-:Y:S02]  /*2e5d0*/  LOP3.LUT R64, R65, 0x380, RZ, 0xc0, !PT ;  /* 0x0000038041407812 */ /* 0x000fe400078ec0ff */
        /* <DEDUP_REMOVED lines=41> */
[----:B------:R-:W5:Y:S01]  /*2e870*/  LD.E.128 R68, desc[UR44][R68.64] ;  /* 0x0000002c44447980 */ /* 0x000f62000c101d00 */
[----:B------:R-:W0:Y:S01]  /*2e880*/  @P2 LDC R19, c[0x0][0xcf0] ;  /* 0x00033c00ff132b82 */ /* 0x000e220000000800 */
[----:B------:R-:W-:-:S02]  /*2e890*/  SHF.R.U64 R6, R6, 0x3, RZ ;  /* 0x0000000306067819 */ /* 0x000fc400000012ff */
[----:B------:R-:W5:Y:S02]  /*2e8a0*/  LD.E.128 R72, desc[UR44][R72.64] ;  /* 0x0000002c48487980 */ /* 0x000f64000c101d00 */
[----:B------:R-:W-:Y:S02]  /*2e8b0*/  LOP3.LUT R84, R6, R7, RZ, 0x3c, !PT ;  /* 0x0000000706547212 */ /* 0x000fe400078e3cff */
[----:B------:R-:W5:Y:S01]  /*2e8c0*/  LD.E.128 R4, desc[UR44][R4.64] ;  /* 0x0000002c04047980 */ /* 0x000f62000c101d00 */
[----:B------:R-:W-:-:S03]  /*2e8d0*/  IMAD.IADD R15, R209, 0x1, R10 ;  /* 0x00000001d10f7824 */ /* 0x000fc600078e020a */
        /* <DEDUP_REMOVED lines=8> */
[----:B--2---:R-:W2:Y:S01]  /*2e960*/  FENCE.VIEW.ASYNC.S ;  /* 0x00000000000073c6 */ /* 0x004ea20000000000 */
[----:B-1----:R-:W-:Y:S01]  /*2e970*/  @P2 IMAD.HI.U32 R10, R15, R14, RZ ;  /* 0x0000000e0f0a2227 */ /* 0x002fe200078e00ff */
[----:B------:R-:W-:-:S04]  /*2e980*/  MOV R11, R15 ;  /* 0x0000000f000b7202 */ /* 0x000fc80000000f00 */
[----:B0-----:R-:W-:Y:S01]  /*2e990*/  @P2 SHF.R.U32.HI R11, RZ, R19, R10 ;  /* 0x00000013ff0b2219 */ /* 0x001fe2000001160a */
[----:B------:R-:W-:-:S03]  /*2e9a0*/  VIADD R10, R2, 0x32420 ;  /* 0x00032420020a7836 */ /* 0x000fc60000000000 */
[--C-:B------:R-:W-:Y:S01]  /*2e9b0*/  SHF.R.S32.HI R12, RZ, 0x1f, R11.reuse ;  /* 0x0000001fff0c7819 */ /* 0x100fe2000001140b */
[----:B------:R-:W-:Y:S01]  /*2e9c0*/  IMAD.MOV R14, RZ, RZ, -R11 ;  /* 0x000000ffff0e7224 */ /* 0x000fe200078e0a0b */
[----:B------:R-:W-:-:S03]  /*2e9d0*/  PRMT R10, RZ, 0x654, R10 ;  /* 0x00000654ff0a7816 */ /* 0x000fc6000000000a */
[----:B------:R-:W-:Y:S02]  /*2e9e0*/  IMAD R3, R3, R14, R15 ;  /* 0x0000000e03037224 */ /* 0x000fe400078e020f */
[----:B------:R-:W-:Y:S02]  /*2e9f0*/  IMAD R12, R12, UR4, RZ ;  /* 0x000000040c0c7c24 */ /* 0x000fe4000f8e02ff */
[C---:B------:R-:W-:Y:S01]  /*2ea00*/  IMAD.WIDE.U32 R8, R11.reuse, UR4, R8 ;  /* 0x000000040b087c25 */ /* 0x040fe2000f8e0008 */
[----:B--2---:R0:W-:Y:S03]  /*2ea10*/  SYNCS.ARRIVE.TRANS64.RED.A1T0 RZ, [R10+URZ], RZ ;  /* 0x000000ff0aff79a7 */ /* 0x0041e6000810043f */
[----:B------:R-:W-:Y:S01]  /*2ea20*/  IMAD R13, R11, UR5, R12 ;  /* 0x000000050b0d7c24 */ /* 0x000fe2000f8e020c */
[----:B------:R-:W-:Y:S01]  /*2ea30*/  ULDC.64 UR4, c[0x0][0xbd8] ;  /* 0x0002f60000047ab9 */ /* 0x000fe20000000a00 */
[----:B0-----:R-:W-:-:S02]  /*2ea40*/  SHF.R.S32.HI R10, RZ, 0x1f, R3 ;  /* 0x0000001fff0a7819 */ /* 0x001fc40000011403 */
[----:B------:R-:W-:-:S03]  /*2ea50*/  IMAD.IADD R9, R9, 0x1, R13 ;  /* 0x0000000109097824 */ /* 0x000fc600078e020d */
        /* <DEDUP_REMOVED lines=11> */
.L_x_13465:
[----:B------:R-:W-:Y:S01]  /*2eb10*/  IMAD.IADD R209, R88, 0x1, R209 ;  /* 0x0000000158d17824 */ /* 0x000fe200078e02d1 */
[----:B------:R-:W-:Y:S04]  /*2eb20*/  BSSY B1, `(.L_x_13232) ;  /* 0x0000014000017945 */ /* 0x000fe80003800000 */
[----:B------:R-:W-:-:S13]  /*2eb30*/  ISETP.GE.AND P0, PT, R209, R0, PT ;  /* 0x00000000d100720c */ /* 0x000fda0003f06270 */
[----:B------:R-:W-:Y:S05]  /*2eb40*/  @P0 BRA `(.L_x_13233) ;  /* 0x0000000000440947 */ /* 0x000fea0003800000 */
[----:B------:R-:W-:Y:S02]  /*2eb50*/  ULDC UR4, c[0x0][0xbc8] ;  /* 0x0002f20000047ab9 */ /* 0x000fe40000000800 */
[----:B------:R-:W-:Y:S02]  /*2eb60*/  ISETP.GE.AND P3, PT, R198, UR4, PT ;  /* 0x00000004c6007c0c */ /* 0x000fe4000bf66270 */
[----:B------:R-:W-:Y:S02]  /*2eb70*/  ISETP.GE.AND P2, PT, R200, UR4, PT ;  /* 0x00000004c8007c0c */ /* 0x000fe4000bf46270 */
[----:B------:R-:W-:Y:S02]  /*2eb80*/  ISETP.GE.AND P1, PT, R199, UR4, PT ;  /* 0x00000004c7007c0c */ /* 0x000fe4000bf26270 */
[----:B------:R-:W-:-:S07]  /*2eb90*/  ISETP.GE.AND P0, PT, R201, UR4, PT ;  /* 0x00000004c9007c0c */ /* 0x000fce000bf06270 */
[-C--:B--2---:R-:W-:Y:S02]  /*2eba0*/  @!P3 LEA R8, P5, R198, R14.reuse, 0x1 ;  /* 0x0000000ec608b211 */ /* 0x084fe400078a08ff */
[-C--:B------:R-:W-:Y:S02]  /*2ebb0*/  @!P2 LEA R10, P4, R200, R14.reuse, 0x1 ;  /* 0x0000000ec80aa211 */ /* 0x080fe400078808ff */
[-C--:B-1----:R-:W-:Y:S02]  /*2ebc0*/  @!P3 LEA.HI.X R9, R198, R3.reuse, R216, 0x1, P5 ;  /* 0x00000003c609b211 */ /* 0x082fe400028f0cd8 */
[-C--:B------:R-:W-:Y:S02]  /*2ebd0*/  @!P1 LEA R12, P5, R199, R14.reuse, 0x1 ;  /* 0x0000000ec70c9211 */ /* 0x080fe400078a08ff */
[----:B------:R-:W-:Y:S01]  /*2ebe0*/  @!P2 LEA.HI.X R11, R200, R3, R214, 0x1, P4 ;  /* 0x00000003c80ba211 */ /* 0x000fe200020f0cd6 */
[----:B-----5:R3:W-:Y:S01]  /*2ebf0*/  @!P3 ST.E.128 desc[UR44][R8.64], R4 ;  /* 0x000000040800b985 */ /* 0x0207e2000c101d2c */
[----:B------:R-:W-:-:S02]  /*2ec00*/  @!P0 LEA R14, P4, R201, R14, 0x1 ;  /* 0x0000000ec90e8211 */ /* 0x000fc400078808ff */
[-C--:B------:R-:W-:Y:S01]  /*2ec10*/  @!P1 LEA.HI.X R13, R199, R3.reuse, R213, 0x1, P5 ;  /* 0x00000003c70d9211 */ /* 0x080fe200028f0cd5 */
[----:B------:R3:W-:Y:S01]  /*2ec20*/  @!P2 ST.E.128 desc[UR44][R10.64], R40 ;  /* 0x000000280a00a985 */ /* 0x0007e2000c101d2c */
[----:B------:R-:W-:-:S03]  /*2ec30*/  @!P0 LEA.HI.X R15, R201, R3, R212, 0x1, P4 ;  /* 0x00000003c90f8211 */ /* 0x000fc600020f0cd4 */
[----:B------:R3:W-:Y:S04]  /*2ec40*/  @!P1 ST.E.128 desc[UR44][R12.64], R56 ;  /* 0x000000380c009985 */ /* 0x0007e8000c101d2c */
[----:B------:R3:W-:Y:S02]  /*2ec50*/  @!P0 ST.E.128 desc[UR44][R14.64], R72 ;  /* 0x000000480e008985 */ /* 0x0007e4000c101d2c */
.L_x_13233:
[----:B------:R-:W-:Y:S05]  /*2ec60*/  BSYNC B1 ;  /* 0x0000000000017941 */ /* 0x000fea0003800000 */
.L_x_13232:
[----:B------:R-:W-:-:S03]  /*2ec70*/  UMOV UR4, 0xffffffff ;  /* 0xffffffff00047882 */ /* 0x000fc60000000000 */
[----:B------:R-:W-:Y:S05]  /*2ec80*/  BRA.DIV UR4, `(.L_x_13234) ;  /* 0x000000d204ec7947 */ /* 0x000fea000b800000 */
[----:B-1----:R1:W4:Y:S04]  /*2ec90*/  SHFL.IDX PT, R3, R19, 0x1, 0x181f ;  /* 0x00381f0013037f89 */ /* 0x00232800000e0000 */
[----:B--23--:R1:W2:Y:S02]  /*2eca0*/  SHFL.IDX PT, R14, R18, 0x1, 0x181f ;  /* 0x00381f00120e7f89 */ /* 0x00c2a400000e0000 */
.L_x_13469:
[----:B-----5:R-:W-:Y:S01]  /*2ecb0*/  VIADD R5, R209, 0x20 ;  /* 0x00000020d1057836 */ /* 0x020fe20000000000 */
        /* <DEDUP_REMOVED lines=10> */
[-C--:B----4-:R-:W-:Y:S02]  /*2ed60*/  @!P3 LEA.HI.X R5, R198, R3.reuse, R216, 0x1, P5 ;  /* 0x00000003c605b211 */ /* 0x090fe400028f0cd8 */
[-C--:B------:R-:W-:Y:S02]  /*2ed70*/  @!P1 LEA R8, P5, R199, R14.reuse, 0x1 ;  /* 0x0000000ec7089211 */ /* 0x080fe400078a08ff */
        /* <DEDUP_REMOVED lines=8> */
.L_x_13236:
[----:B------:R-:W-:Y:S05]  /*2ee00*/  BSYNC B1 ;  /* 0x0000000000017941 */ /* 0x000fea0003800000 */
.L_x_13235:
[----:B------:R-:W-:-:S03]  /*2ee10*/  UMOV UR4, 0xffffffff ;  /* 0xffffffff00047882 */ /* 0x000fc60000000000 */
[----:B------:R-:W-:Y:S05]  /*2ee20*/  BRA.DIV UR4, `(.L_x_13237) ;  /* 0x000000d204cc7947 */ /* 0x000fea000b800000 */
[----:B----4-:R4:W0:Y:S04]  /*2ee30*/  SHFL.IDX PT, R3, R19, 0x2, 0x181f ;  /* 0x00581f0013037f89 */ /* 0x01082800000e0000 */
[----:B--2---:R4:W2:Y:S02]  /*2ee40*/  SHFL.IDX PT, R14, R18, 0x2, 0x181f ;  /* 0x00581f00120e7f89 */ /* 0x0048a400000e0000 */
.L_x_13473:
[----:B---3--:R-:W-:Y:S01]  /*2ee50*/  VIADD R5, R209, 0x40 ;  /* 0x00000040d1057836 */ /* 0x008fe20000000000 */
        /* <DEDUP_REMOVED lines=10> */
[-C--:B0-----:R-:W-:Y:S02]  /*2ef00*/  @!P3 LEA.HI.X R5, R198, R3.reuse, R216, 0x1, P5 ;  /* 0x00000003c605b211 */ /* 0x081fe400028f0cd8 */
        /* <DEDUP_REMOVED lines=9> */
.L_x_13239:
[----:B------:R-:W-:Y:S05]  /*2efa0*/  BSYNC B1 ;  /* 0x0000000000017941 */ /* 0x000fea0003800000 */
.L_x_13238:
[----:B------:R-:W-:-:S03]  /*2efb0*/  UMOV UR4, 0xffffffff ;  /* 0xffffffff00047882 */ /* 0x000fc60000000000 */
[----:B------:R-:W-:Y:S05]  /*2efc0*/  BRA.DIV UR4, `(.L_x_13240) ;  /* 0x000000d204ac7947 */ /* 0x000fea000b800000 */
[----:B0-----:R0:W0:Y:S04]  /*2efd0*/  SHFL.IDX PT, R3, R19, 0x3, 0x181f ;  /* 0x00781f0013037f89 */ /* 0x00102800000e0000 */
[----:B--2---:R2:W0:Y:S02]  /*2efe0*/  SHFL.IDX PT, R14, R18, 0x3, 0x181f ;  /* 0x00781f00120e7f89 */ /* 0x00442400000e0000 */
.L_x_13477:
[----:B---3--:R-:W-:-:S05]  /*2eff0*/  VIADD R5, R209, 0x60 ;  /* 0x00000060d1057836 */ /* 0x008fca0000000000 */
[----:B------:R-:W-:-:S13]  /*2f000*/  ISETP.GE.AND P0, PT, R5, R0, PT ;  /* 0x000000000500720c */ /* 0x000fda0003f06270 */
[----:B------:R-:W-:Y:S05]  /*2f010*/  @P0 BRA `(.L_x_13241) ;  /* 0x0000002c00ec0947 */ /* 0x000fea0003800000 */
[----:B------:R-:W-:Y:S02]  /*2f020*/  ULDC UR4, c[0x0][0xbc8] ;  /* 0x0002f20000047ab9 */ /* 0x000fe40000000800 */
[----:B------:R-:W-:Y:S02]  /*2f030*/  ISETP.GE.AND P3, PT, R198, UR4, PT ;  /* 0x00000004c6007c0c */ /* 0x000fe4000bf66270 */
[----:B------:R-:W-:Y:S02]  /*2f040*/  ISETP.GE.AND P4, PT, R200, UR4, PT ;  /* 0x00000004c8007c0c */ /* 0x000fe4000bf86270 */
[----:B------:R-:W-:-:S09]  /*2f050*/  ISETP.GE.AND P5, PT, R199, UR4, PT ;  /* 0x00000004c7007c0c */ /* 0x000fd2000bfa6270 */
        /* <DEDUP_REMOVED lines=11> */
[----:B------:R-:W-:-:S04]  /*2f110*/  LEA R14, P0, R201, R14, 0x1 ;  /* 0x0000000ec90e7211 */ /* 0x000fc800078008ff */
[----:B------:R-:W-:-:S05]  /*2f120*/  LEA.HI.X R15, R201, R3, R212, 0x1, P0 ;  /* 0x00000003c90f7211 */ /* 0x000fca00000f0cd4 */
[----:B------:R3:W-:Y:S01]  /*2f130*/  ST.E.128 desc[UR44][R14.64], R84 ;  /* 0x000000540e007985 */ /* 0x0007e2000c101d2c */
[----:B------:R-:W-:Y:S05]  /*2f140*/  BRA `(.L_x_13241) ;  /* 0x0000002c00a07947 */ /* 0x000fea0003800000 */
.L_x_13230:
[----:B0-----:R-:W0:Y:S01]  /*2f150*/  @P2 LDC R13, c[0x0][0xcec] ;  /* 0x00033b00ff0d2b82 */ /* 0x001e220000000800 */
[----:B------:R-:W-:Y:S01]  /*2f160*/  ULDC.64 UR4, c[0x0][0xc08] ;  /* 0x0003020000047ab9 */ /* 0x000fe20000000a00 */
[----:B------:R-:W-:Y:S01]  /*2f170*/  ULDC.64 UR6, c[0x0][0xc30] ;  /* 0x00030c0000067ab9 */ /* 0x000fe20000000a00 */
[----:B------:R-:W-:Y:S01]  /*2f180*/  IMAD R9, R9, UR4, RZ ;  /* 0x0000000409097c24 */ /* 0x000fe2000f8e02ff */
[C---:B------:R-:W-:Y:S01]  /*2f190*/  IADD3 R18, R205.reuse, 0x8, RZ ;  /* 0x00000008cd127810 */ /* 0x040fe20007ffe0ff */
[C---:B------:R-:W-:Y:S01]  /*2f1a0*/  IMAD.WIDE.U32 R4, R8.reuse, UR4, RZ ;  /* 0x0000000408047c25 */ /* 0x040fe2000f8e00ff */
[----:B------:R-:W-:Y:S02]  /*2f1b0*/  SHF.R.S32.HI R25, RZ, 0x1f, R218 ;  /* 0x0000001fff197819 */ /* 0x000fe400000114da */
[----:B------:R-:W1:Y:S01]  /*2f1c0*/  @P2 LDC R6, c[0x0][0xcf0] ;  /* 0x00033c00ff062b82 */ /* 0x000e620000000800 */
[----:B------:R-:W-:Y:S01]  /*2f1d0*/  IMAD R9, R8, UR5, R9 ;  /* 0x0000000508097c24 */ /* 0x000fe2000f8e0209 */
[----:B------:R-:W-:Y:S01]  /*2f1e0*/  ULDC.64 UR4, c[0x0][0xc38] ;  /* 0x00030e0000047ab9 */ /* 0x000fe20000000a00 */
[----:B------:R-:W-:Y:S01]  /*2f1f0*/  VIADD R19, R205, 0x10 ;  /* 0x00000010cd137836 */ /* 0x000fe20000000000 */
[----:B------:R-:W-:Y:S01]  /*2f200*/  SHF.R.S32.HI R26, RZ, 0x1f, R18 ;  /* 0x0000001fff1a7819 */ /* 0x000fe20000011412 */
[----:B------:R-:W-:Y:S01]  /*2f210*/  IMAD.IADD R5, R5, 0x1, R9 ;  /* 0x0000000105057824 */ /* 0x000fe200078e0209 */
[----:B------:R-:W-:Y:S01]  /*2f220*/  SHF.R.S32.HI R9, RZ, 0x1f, R12 ;  /* 0x0000001fff097819 */ /* 0x000fe2000001140c */
[----:B------:R-:W-:-:S02]  /*2f230*/  VIADD R20, R205, 0x18 ;  /* 0x00000018cd147836 */ /* 0x000fc40000000000 */
[----:B------:R-:W-:-:S03]  /*2f240*/  IMAD.WIDE.U32 R4, R156, UR4, R4 ;  /* 0x000000049c047c25 */ /* 0x000fc6000f8e0004 */
[----:B------:R-:W-:Y:S01]  /*2f250*/  SHF.R.S32.HI R29, RZ, 0x1f, R20 ;  /* 0x0000001fff1d7819 */ /* 0x000fe20000011414 */
[----:B------:R-:W-:Y:S01]  /*2f260*/  IMAD R5, R156, UR5, R5 ;  /* 0x000000059c057c24 */ /* 0x000fe2000f8e0205 */
[----:B------:R-:W-:Y:S01]  /*2f270*/  ULDC.64 UR4, c[0x0][0xc40] ;  /* 0x0003100000047ab9 */ /* 0x000fe20000000a00 */
[----:B------:R-:W-:Y:S02]  /*2f280*/  VIADD R21, R205, 0x20 ;  /* 0x00000020cd157836 */ /* 0x000fe40000000000 */
[----:B------:R-:W-:Y:S02]  /*2f290*/  IMAD R9, R9, UR4, RZ ;  /* 0x0000000409097c24 */ /* 0x000fe4000f8e02ff */
[----:B0-----:R-:W-:Y:S01]  /*2f2a0*/  @P2 IMAD.HI.U32 R13, R28, R13, RZ ;  /* 0x0000000d1c0d2227 */ /* 0x001fe200078e00ff */
[----:B------:R-:W-:-:S03]  /*2f2b0*/  SHF.R.S32.HI R30, RZ, 0x1f, R21 ;  /* 0x0000001fff1e7819 */ /* 0x000fc60000011415 */
[C---:B------:R-:W-:Y:S02]  /*2f2c0*/  IMAD R11, R12.reuse, UR5, R9 ;  /* 0x000000050c0b7c24 */ /* 0x040fe4000f8e0209 */
[----:B------:R-:W-:Y:S01]  /*2f2d0*/  IMAD.WIDE.U32 R4, R12, UR4, R4 ;  /* 0x000000040c047c25 */ /* 0x000fe2000f8e0004 */
[----:B------:R-:W-:-:S03]  /*2f2e0*/  ULDC.64 UR4, c[0x0][0xc48] ;  /* 0x0003120000047ab9 */ /* 0x000fc60000000a00 */
[----:B------:R-:W-:Y:S01]  /*2f2f0*/  IMAD.MOV.U32 R9, RZ, RZ, R28 ;  /* 0x000000ffff097224 */ /* 0x000fe200078e001c */
[----:B-1----:R-:W-:Y:S01]  /*2f300*/  @P2 SHF.R.U32.HI R9, RZ, R6, R13 ;  /* 0x00000006ff092219 */ /* 0x002fe2000001160d */
[----:B------:R-:W-:Y:S02]  /*2f310*/  IMAD.IADD R5, R5, 0x1, R11 ;  /* 0x0000000105057824 */ /* 0x000fe400078e020b */
[----:B------:R-:W-:Y:S01]  /*2f320*/  VIADD R24, R205, 0x28 ;  /* 0x00000028cd187836 */ /* 0x000fe20000000000 */
[--C-:B------:R-:W-:Y:S01]  /*2f330*/  SHF.R.S32.HI R6, RZ, 0x1f, R9.reuse ;  /* 0x0000001fff067819 */ /* 0x100fe20000011409 */
[----:B------:R-:W-:Y:S02]  /*2f340*/  IMAD.MOV R8, RZ, RZ, -R9 ;  /* 0x000000ffff087224 */ /* 0x000fe400078e0a09 */
[----:B------:R-:W-:Y:S01]  /*2f350*/  IMAD.WIDE.U32 R4, R219, UR4, R4 ;  /* 0x00000004db047c25 */ /* 0x000fe2000f8e0004 */
[----:B------:R-:W-:-:S03]  /*2f360*/  SHF.R.S32.HI R31, RZ, 0x1f, R24 ;  /* 0x0000001fff1f7819 */ /* 0x000fc60000011418 */
        /* <DEDUP_REMOVED lines=17> */
[----:B------:R-:W-:Y:S01]  /*2f480*/  UMOV UR4, 0xffffffff ;  /* 0xffffffff00047882 */ /* 0x000fe20000000000 */
[----:B------:R0:W-:Y:S02]  /*2f490*/  SYNCS.ARRIVE.TRANS64.RED.A1T0 RZ, [R8+URZ], RZ ;  /* 0x000000ff08ff79a7 */ /* 0x0001e4000810043f */
[----:B------:R-:W-:Y:S01]  /*2f4a0*/  LEA.HI.X R4, R4, UR5, R5, 0x2, P0 ;  /* 0x0000000504047c11 */ /* 0x000fe200080f1405 */
[----:B------:R-:W-:Y:S08]  /*2f4b0*/  BRA.DIV UR4, `(.L_x_13242) ;  /* 0x000000ce04b87947 */ /* 0x000ff0000b800000 */
[----:B------:R1:W2:Y:S04]  /*2f4c0*/  SHFL.IDX PT, R5, R4, RZ, 0x1c1f ;  /* 0x001c1fff04057589 */ /* 0x0002a800000e0000 */
[----:B------:R1:W3:Y:S02]  /*2f4d0*/  SHFL.IDX PT, R6, R3, RZ, 0x1c1f ;  /* 0x001c1fff03067589 */ /* 0x0002e400000e0000 */
.L_x_13480:
[----:B------:R-:W-:Y:S01]  /*2f4e0*/  ISETP.GE.AND P0, PT, R33, R0, PT ;  /* 0x000000002100720c */ /* 0x000fe20003f06270 */
[----:B------:R-:W-:-:S12]  /*2f4f0*/  BSSY B1, `(.L_x_13243) ;  /* 0x00000d2000017945 */ /* 0x000fd80003800000 */
[----:B------:R-:W-:Y:S05]  /*2f500*/  @P0 BRA `(.L_x_13244) ;  /* 0x0000000c00400947 */ /* 0x000fea0003800000 */
[----:B------:R-:W-:Y:S01]  /*2f510*/  ULDC UR4, c[0x0][0xbc8] ;  /* 0x0002f20000047ab9 */ /* 0x000fe20000000800 */
[----:B------:R-:W4:Y:S01]  /*2f520*/  LDL R15, [R1+0x48c] ;  /* 0x00048c00010f7983 */ /* 0x000f220000100800 */
[----:B------:R-:W-:-:S03]  /*2f530*/  ISETP.GE.AND P0, PT, R205, UR4, PT ;  /* 0x00000004cd007c0c */ /* 0x000fc6000bf06270 */
[----:B------:R-:W5:Y:S04]  /*2f540*/  LDL R36, [R1+0x488] ;  /* 0x0004880001247983 */ /* 0x000f680000100800 */
[----:B------:R-:W5:Y:S04]  /*2f550*/  LDL R39, [R1+0x510] ;  /* 0x0005100001277983 */ /* 0x000f680000100800 */
[----:B------:R-:W5:Y:S04]  /*2f560*/  LDL R32, [R1+0x484] ;  /* 0x0004840001207983 */ /* 0x000f680000100800 */
[----:B------:R-:W4:Y:S01]  /*2f570*/  @!P0 LDL.64 R10, [R1+0x240] ;  /* 0x00024000010a8983 */ /* 0x000f220000100a00 */
[----:B------:R-:W-:Y:S01]  /*2f580*/  ISETP.GE.AND P1, PT, R18, UR4, PT ;  /* 0x0000000412007c0c */ /* 0x000fe2000bf26270 */
[----:B0--3--:R-:W-:-:S02]  /*2f590*/  @!P0 IMAD.MOV.U32 R8, RZ, RZ, R6 ;  /* 0x000000ffff088224 */ /* 0x009fc400078e0006 */
[----:B--2---:R-:W-:Y:S01]  /*2f5a0*/  @!P0 IMAD.MOV.U32 R9, RZ, RZ, R5 ;  /* 0x000000ffff098224 */ /* 0x004fe200078e0005 */
[----:B------:R-:W2:Y:S01]  /*2f5b0*/  LDL R37, [R1+0x50c] ;  /* 0x00050c0001257983 */ /* 0x000ea20000100800 */
[----:B------:R-:W-:-:S03]  /*2f5c0*/  @!P0 IMAD.WIDE R8, R205, 0x4, R8 ;  /* 0x00000004cd088825 */ /* 0x000fc600078e0208 */
[----:B------:R-:W3:Y:S04]  /*2f5d0*/  LDL R12, [R1+0x480] ;  /* 0x00048000010c7983 */ /* 0x000ee80000100800 */
[----:B------:R-:W3:Y:S04]  /*2f5e0*/  LDL R38, [R1+0x508] ;  /* 0x0005080001267983 */ /* 0x000ee80000100800 */
[----:B------:R-:W3:Y:S04]  /*2f5f0*/  LDL R13, [R1+0x47c] ;  /* 0x00047c00010d7983 */ /* 0x000ee80000100800 */
[----:B------:R-:W3:Y:S04]  /*2f600*/  LDL R34, [R1+0x504] ;  /* 0x0005040001227983 */ /* 0x000ee80000100800 */
[----:B------:R-:W3:Y:S04]  /*2f610*/  LDL R14, [R1+0x478] ;  /* 0x00047800010e7983 */ /* 0x000ee80000100800 */
[----:B------:R-:W3:Y:S04]  /*2f620*/  LDL R35, [R1+0x500] ;  /* 0x0005000001237983 */ /* 0x000ee80000100800 */
[----:B------:R-:W3:Y:S04]  /*2f630*/  LDL R33, [R1+0x4fc] ;  /* 0x0004fc0001217983 */ /* 0x000ee80000100800 */
[----:B----4-:R0:W-:Y:S04]  /*2f640*/  @!P0 ST.E.64 desc[UR44][R8.64], R10 ;  /* 0x0000000a08008985 */ /* 0x0101e8000c101b2c */
[----:B0-----:R-:W4:Y:S01]  /*2f650*/  @!P1 LDL.64 R8, [R1+0x250] ;  /* 0x0002500001089983 */ /* 0x001f220000100a00 */
[----:B------:R-:W-:-:S02]  /*2f660*/  ISETP.GE.AND P0, PT, R19, UR4, PT ;  /* 0x0000000413007c0c */ /* 0x000fc4000bf06270 */
[----:B------:R-:W-:-:S04]  /*2f670*/  @!P1 LEA R10, P2, R18, R6, 0x2 ;  /* 0x00000006120a9211 */ /* 0x000fc800078410ff */
[----:B------:R-:W-:-:S05]  /*2f680*/  @!P1 LEA.HI.X R11, R18, R5, R26, 0x2, P2 ;  /* 0x00000005120b9211 */ /* 0x000fca00010f141a */
[----:B----4-:R0:W-:Y:S04]  /*2f690*/  @!P1 ST.E.64 desc[UR44][R10.64], R8 ;  /* 0x000000080a009985 */ /* 0x0101e8000c101b2c */
[----:B0-----:R-:W4:Y:S01]  /*2f6a0*/  @!P0 LDL.64 R8, [R1+0x260] ;  /* 0x0002600001088983 */ /* 0x001f220000100a00 */
[----:B------:R-:W-:Y:S02]  /*2f6b0*/  ISETP.GE.AND P1, PT, R20, UR4, PT ;  /* 0x0000000414007c0c */ /* 0x000fe4000bf26270 */
        /* <DEDUP_REMOVED lines=24> */
[----:B-----5:R-:W-:Y:S02]  /*2f840*/  ISETP.GE.AND P0, PT, R36, UR4, PT ;  /* 0x0000000424007c0c */ /* 0x020fe4000bf06270 */
[----:B------:R-:W-:-:S04]  /*2f850*/  @!P1 LEA R10, P2, R15, R6, 0x2 ;  /* 0x000000060f0a9211 */ /* 0x000fc800078410ff */
[----:B------:R-:W-:Y:S02]  /*2f860*/  @!P1 LEA.HI.X R11, R15, R5, R39, 0x2, P2 ;  /* 0x000000050f0b9211 */ /* 0x000fe400010f1427 */
[----:B------:R-:W5:Y:S04]  /*2f870*/  LDL R15, [R1+0x474] ;  /* 0x00047400010f7983 */ /* 0x000f680000100800 */
[----:B------:R-:W5:Y:S04]  /*2f880*/  LDL R39, [R1+0x4e0] ;  /* 0x0004e00001277983 */ /* 0x000f680000100800 */
[----:B----4-:R0:W-:Y:S04]  /*2f890*/  @!P1 ST.E.64 desc[UR44][R10.64], R8 ;  /* 0x000000080a009985 */ /* 0x0101e8000c101b2c */
[----:B0-----:R-:W4:Y:S01]  /*2f8a0*/  @!P0 LDL.64 R8, [R1+0x2c0] ;  /* 0x0002c00001088983 */ /* 0x001f220000100a00 */
[----:B------:R-:W-:-:S02]  /*2f8b0*/  ISETP.GE.AND P1, PT, R32, UR4, PT ;  /* 0x0000000420007c0c */ /* 0x000fc4000bf26270 */
[----:B------:R-:W-:-:S04]  /*2f8c0*/  @!P0 LEA R10, P2, R36, R6, 0x2 ;  /* 0x00000006240a8211 */ /* 0x000fc800078410ff */
[----:B--2---:R-:W-:Y:S02]  /*2f8d0*/  @!P0 LEA.HI.X R11, R36, R5, R37, 0x2, P2 ;  /* 0x00000005240b8211 */ /* 0x004fe400010f1425 */
[----:B------:R-:W2:Y:S04]  /*2f8e0*/  LDL R37, [R1+0x470] ;  /* 0x0004700001257983 */ /* 0x000ea80000100800 */
[----:B------:R-:W2:Y:S04]  /*2f8f0*/  LDL R36, [R1+0x4f8] ;  /* 0x0004f80001247983 */ /* 0x000ea80000100800 */
[----:B----4-:R0:W-:Y:S04]  /*2f900*/  @!P0 ST.E.64 desc[UR44][R10.64], R8 ;  /* 0x000000080a008985 */ /* 0x0101e8000c101b2c */
[----:B0-----:R-:W4:Y:S01]  /*2f910*/  @!P1 LDL.64 R8, [R1+0x2d0] ;  /* 0x0002d00001089983 */ /* 0x001f220000100a00 */
[----:B---3--:R-:W-:-:S02]  /*2f920*/  ISETP.GE.AND P0, PT, R12, UR4, PT ;  /* 0x000000040c007c0c */ /* 0x008fc4000bf06270 */
[----:B------:R-:W-:-:S04]  /*2f930*/  @!P1 LEA R10, P2, R32, R6, 0x2 ;  /* 0x00000006200a9211 */ /* 0x000fc800078410ff */
[----:B------:R-:W-:Y:S02]  /*2f940*/  @!P1 LEA.HI.X R11, R32, R5, R38, 0x2, P2 ;  /* 0x00000005200b9211 */ /* 0x000fe400010f1426 */
[----:B------:R-:W3:Y:S04]  /*2f950*/  LDL R32, [R1+0x46c] ;  /* 0x00046c0001207983 */ /* 0x000ee80000100800 */
[----:B------:R-:W3:Y:S04]  /*2f960*/  LDL R38, [R1+0x4f4] ;  /* 0x0004f40001267983 */ /* 0x000ee80000100800 */
[----:B----4-:R0:W-:Y:S04]  /*2f970*/  @!P1 ST.E.64 desc[UR44][R10.64], R8 ;  /* 0x000000080a009985 */ /* 0x0101e8000c101b2c */
[----:B0-----:R-:W4:Y:S01]  /*2f980*/  @!P0 LDL.64 R8, [R1+0x2e0] ;  /* 0x0002e00001088983 */ /* 0x001f220000100a00 */
[----:B------:R-:W-:-:S02]  /*2f990*/  ISETP.GE.AND P1, PT, R13, UR4, PT ;  /* 0x000000040d007c0c */ /* 0x000fc4000bf26270 */
        /* <DEDUP_REMOVED lines=13> */
[----:B-----5:R-:W-:-:S02]  /*2fa70*/  ISETP.GE.AND P1, PT, R15, UR4, PT ;  /* 0x000000040f007c0c */ /* 0x020fc4000bf26270 */
[----:B------:R-:W-:-:S04]  /*2fa80*/  @!P0 LEA R10, P2, R14, R6, 0x2 ;  /* 0x000000060e0a8211 */ /* 0x000fc800078410ff */
[----:B------:R-:W-:Y:S02]  /*2fa90*/  @!P0 LEA.HI.X R11, R14, R5, R33, 0x2, P2 ;  /* 0x000000050e0b8211 */ /* 0x000fe400010f1421 */
[----:B------:R-:W5:Y:S04]  /*2faa0*/  LDL R14, [R1+0x460] ;  /* 0x00046000010e7983 */ /* 0x000f680000100800 */
[----:B------:R-:W5:Y:S04]  /*2fab0*/  LDL R33, [R1+0x4e8] ;  /* 0x0004e80001217983 */ /* 0x000f680000100800 */
[----:B----4-:R0:W-:Y:S04]  /*2fac0*/  @!P0 ST.E.64 desc[UR44][R10.64], R8 ;  /* 0x000000080a008985 */ /* 0x0101e8000c101b2c */
[----:B0-----:R-:W4:Y:S01]  /*2fad0*/  @!P1 LDL.64 R8, [R1+0x310] ;  /* 0x0003100001089983 */ /* 0x001f220000100a00 */
[----:B--2---:R-:W-:-:S02]  /*2fae0*/  ISETP.GE.AND P0, PT, R37, UR4, PT ;  /* 0x0000000425007c0c */ /* 0x004fc4000bf06270 */
[----:B------:R-:W-:-:S04]  /*2faf0*/  @!P1 LEA R10, P2, R15, R6, 0x2 ;  /* 0x000000060f0a9211 */ /* 0x000fc800078410ff */
[----:B------:R-:W-:Y:S02]  /*2fb00*/  @!P1 LEA.HI.X R11, R15, R5, R36, 0x2, P2 ;  /* 0x000000050f0b9211 */ /* 0x000fe400010f1424 */
        /* <DEDUP_REMOVED lines=43> */
[----:B----4-:R0:W-:Y:S04]  /*2fdc0*/  @!P1 ST.E.64 desc[UR44][R10.64], R8 ;  /* 0x000000080a009985 */ /* 0x0101e8000c101b2c */
[----:B0-----:R-:W4:Y:S01]  /*2fdd0*/  @!P0 LDL.64 R8, [R1+0x380] ;  /* 0x0003800001088983 */ /* 0x001f220000100a00 */
[----:B------:R-:W-:-:S02]  /*2fde0*/  ISETP.GE.AND P1, PT, R34, UR4, PT ;  /* 0x0000000422007c0c */ /* 0x000fc4000bf26270 */
        /* <DEDUP_REMOVED lines=14> */
[----:B-----5:R-:W-:Y:S02]  /*2fed0*/  @!P0 LEA.HI.X R11, R32, R5, R33, 0x2, P2 ;  /* 0x00000005200b8211 */ /* 0x020fe400010f1421 */
        /* <DEDUP_REMOVED lines=11> */
[----:B------:R-:W-:-:S02]  /*2ff90*/  ISETP.GE.AND P1, PT, R36, UR4, PT ;  /* 0x0000000424007c0c */ /* 0x000fc4000bf26270 */
[----:B------:R-:W-:-:S04]  /*2ffa0*/  @!P0 LEA R10, P2, R13, R6, 0x2 ;  /* 0x000000060d0a8211 */ /* 0x000fc800078410ff */
[----:B---3--:R-:W-:Y:S02]  /*2ffb0*/  @!P0 LEA.HI.X R11, R13, R5, R15, 0x2, P2 ;  /* 0x000000050d0b8211 */ /* 0x008fe400010f140f */
        /* <DEDUP_REMOVED lines=21> */
[----:B-----5:R-:W-:-:S05]  /*30110*/  @!P0 LEA.HI.X R11, R227, R5, R33, 0x2, P2 ;  /* 0x00000005e30b8211 */ /* 0x020fca00010f1421 */
[----:B----4-:R0:W-:Y:S04]  /*30120*/  @!P0 ST.E.64 desc[UR44][R10.64], R8 ;  /* 0x000000080a008985 */ /* 0x0101e8000c101b2c */
[----:B0-----:R-:W4:Y:S01]  /*30130*/  @!P1 LDL.64 R8, [R1+0x410] ;  /* 0x0004100001089983 */ /* 0x001f220000100a00 */
[----:B--2---:R-:W-:Y:S02]  /*30140*/  ISETP.GE.AND P0, PT, R14, UR4, PT ;  /* 0x000000040e007c0c */ /* 0x004fe4000bf06270 */
[----:B------:R-:W-:-:S04]  /*30150*/  @!P1 LEA R10, P2, R220, R6, 0x2 ;  /* 0x00000006dc0a9211 */ /* 0x000fc800078410ff */
[----:B------:R-:W-:-:S05]  /*30160*/  @!P1 LEA.HI.X R11, R220, R5, R32, 0x2, P2 ;  /* 0x00000005dc0b9211 */ /* 0x000fca00010f1420 */
[----:B----4-:R0:W-:Y:S04]  /*30170*/  @!P1 ST.E.64 desc[UR44][R10.64], R8 ;  /* 0x000000080a009985 */ /* 0x0101e8000c101b2c */
[----:B0-----:R-:W2:Y:S01]  /*30180*/  @!P0 LDL.64 R8, [R1+0x420] ;  /* 0x0004200001088983 */ /* 0x001ea20000100a00 */
[----:B------:R-:W-:Y:S02]  /*30190*/  ISETP.GE.AND P1, PT, R12, UR4, PT ;  /* 0x000000040c007c0c */ /* 0x000fe4000bf26270 */
[----:B------:R-:W-:-:S04]  /*301a0*/  @!P0 LEA R10, P2, R14, R6, 0x2 ;  /* 0x000000060e0a8211 */ /* 0x000fc800078410ff */
[----:B---3--:R-:W-:-:S05]  /*301b0*/  @!P0 LEA.HI.X R11, R14, R5, R15, 0x2, P2 ;  /* 0x000000050e0b8211 */ /* 0x008fca00010f140f */
[----:B--2---:R0:W-:Y:S04]  /*301c0*/  @!P0 ST.E.64 desc[UR44][R10.64], R8 ;  /* 0x000000080a008985 */ /* 0x0041e8000c101b2c */
[----:B0-----:R-:W2:Y:S01]  /*301d0*/  @!P1 LDL.64 R8, [R1+0x430] ;  /* 0x0004300001089983 */ /* 0x001ea20000100a00 */
[----:B------:R-:W-:-:S04]  /*301e0*/  @!P1 LEA R10, P0, R12, R6, 0x2 ;  /* 0x000000060c0a9211 */ /* 0x000fc800078010ff */
[----:B------:R-:W-:-:S05]  /*301f0*/  @!P1 LEA.HI.X R11, R12, R5, R13, 0x2, P0 ;  /* 0x000000050c0b9211 */ /* 0x000fca00000f140d */
[----:B--2---:R4:W-:Y:S04]  /*30200*/  @!P1 ST.E.64 desc[UR44][R10.64], R8 ;  /* 0x000000080a009985 */ /* 0x0049e8000c101b2c */
.L_x_13244:
[----:B------:R-:W-:Y:S05]  /*30210*/  BSYNC B1 ;  /* 0x0000000000017941 */ /* 0x000fea0003800000 */
.L_x_13243:
[----:B------:R-:W-:-:S03]  /*30220*/  UMOV UR4, 0xffffffff ;  /* 0xffffffff00047882 */ /* 0x000fc60000000000 */
[----:B------:R-:W-:Y:S05]  /*30230*/  BRA.DIV UR4, `(.L_x_13245) ;  /* 0x000000c204907947 */ /* 0x000fea000b800000 */
[----:B------:R0:W0:Y:S04]  /*30240*/  SHFL.IDX PT, R33, R4, 0x1, 0x1c1f ;  /* 0x003c1f0004217f89 */ /* 0x00002800000e0000 */
[----:B------:R0:W0:Y:S02]  /*30250*/  SHFL.IDX PT, R14, R3, 0x1, 0x1c1f ;  /* 0x003c1f00030e7f89 */ /* 0x00002400000e0000 */
.L_x_13484:
[----:B------:R-:W-:-:S13]  /*30260*/  ISETP.GE.AND P0, PT, R7, R0, PT ;  /* 0x000000000700720c */ /* 0x000fda0003f06270 */
[----:B------:R-:W-:Y:S05]  /*30270*/  @P0 BRA `(.L_x_13241) ;  /* 0x0000001c00540947 */ /* 0x000fea0003800000 */
[----:B01----:R-:W0:Y:S01]  /*30280*/  LDC R3, c[0x0][0xbc8] ;  /* 0x0002f200ff037b82 */ /* 0x003e220000000800 */
[----:B------:R-:W5:Y:S04]  /*30290*/  LDL R68, [R1+0x48c] ;  /* 0x00048c0001447983 */ /* 0x000f680000100800 */
[----:B------:R-:W5:Y:S04]  /*302a0*/  LDL R65, [R1+0x488] ;  /* 0x0004880001417983 */ /* 0x000f680000100800 */
[----:B------:R-:W5:Y:S04]  /*302b0*/  LDL R69, [R1+0x510] ;  /* 0x0005100001457983 */ /* 0x000f680000100800 */
[----:B------:R-:W5:Y:S04]  /*302c0*/  LDL R63, [R1+0x484] ;  /* 0x00048400013f7983 */ /* 0x000f680000100800 */
[----:B------:R-:W5:Y:S04]  /*302d0*/  LDL R61, [R1+0x50c] ;  /* 0x00050c00013d7983 */ /* 0x000f680000100800 */
[----:B------:R-:W5:Y:S01]  /*302e0*/  LDL R60, [R1+0x508] ;  /* 0x00050800013c7983 */ /* 0x000f620000100800 */
[----:B0-----:R-:W-:-:S03]  /*302f0*/  ISETP.GE.AND P0, PT, R205, R3, PT ;  /* 0x00000003cd00720c */ /* 0x001fc60003f06270 */
[----:B------:R-:W5:Y:S04]  /*30300*/  LDL R67, [R1+0x480] ;  /* 0x0004800001437983 */ /* 0x000f680000100800 */
[----:B------:R-:W5:Y:S04]  /*30310*/  LDL R59, [R1+0x470] ;  /* 0x00047000013b7983 */ /* 0x000f680000100800 */
[----:B------:R-:W5:Y:S04]  /*30320*/  LDL R57, [R1+0x504] ;  /* 0x0005040001397983 */ /* 0x000f680000100800 */
[----:B---3--:R-:W3:Y:S01]  /*30330*/  @!P0 LDL.64 R6, [R1+0x248] ;  /* 0x0002480001068983 */ /* 0x008ee20000100a00 */
[----:B------:R-:W-:Y:S01]  /*30340*/  ISETP.GE.AND P1, PT, R18, R3, PT ;  /* 0x000000031200720c */ /* 0x000fe20003f26270 */
[----:B------:R-:W-:-:S02]  /*30350*/  @!P0 IMAD.MOV.U32 R4, RZ, RZ, R14 ;  /* 0x000000ffff048224 */ /* 0x000fc400078e000e */
[----:B--2---:R-:W-:Y:S01]  /*30360*/  @!P0 IMAD.MOV.U32 R5, RZ, RZ, R33 ;  /* 0x000000ffff058224 */ /* 0x004fe200078e0021 */
[----:B------:R-:W2:Y:S01]  /*30370*/  LDL R66, [R1+0x47c] ;  /* 0x00047c0001427983 */ /* 0x000ea20000100800 */
[----:B------:R-:W-:Y:S01]  /*30380*/  @!P0 IMAD.WIDE R4, R205, 0x4, R4 ;  /* 0x00000004cd048825 */ /* 0x000fe200078e0204 */
[----:B------:R-:W-:Y:S02]  /*30390*/  ISETP.GE.AND P2, PT, R19, R3, PT ;  /* 0x000000031300720c */ /* 0x000fe40003f46270 */
        /* <DEDUP_REMOVED lines=28> */
[----:B---3--:R0:W-:Y:S04]  /*30560*/  @!P0 ST.E.64 desc[UR44][R4.64], R6 ;  /* 0x0000000604008985 */ /* 0x0081e8000c101b2c */
[----:B0-----:R-:W3:Y:S01]  /*30570*/  @!P1 LDL.64 R4, [R1+0x258] ;  /* 0x0002580001049983 */ /* 0x001ee20000100a00 */
[----:B------:R-:W-:-:S04]  /*30580*/  @!P1 LEA R6, P0, R18, R14, 0x2 ;  /* 0x0000000e12069211 */ /* 0x000fc800078010ff */
[----:B------:R-:W-:Y:S02]  /*30590*/  @!P1 LEA.HI.X R7, R18, R33, R26, 0x2, P0 ;  /* 0x0000002112079211 */ /* 0x000fe400000f141a */
[----:B----4-:R-:W-:-:S03]  /*305a0*/  @!P2 LEA R10, P0, R19, R14, 0x2 ;  /* 0x0000000e130aa211 */ /* 0x010fc600078010ff */
[----:B---3--:R0:W-:Y:S04]  /*305b0*/  @!P1 ST.E.64 desc[UR44][R6.64], R4 ;  /* 0x0000000406009985 */ /* 0x0081e8000c101b2c */
[----:B------:R-:W3:Y:S01]  /*305c0*/  @!P2 LDL.64 R8, [R1+0x268] ;  /* 0x000268000108a983 */ /* 0x000ee20000100a00 */
[----:B------:R-:W-:Y:S02]  /*305d0*/  ISETP.GE.AND P1, PT, R20, R3, PT ;  /* 0x000000031400720c */ /* 0x000fe40003f26270 */
[----:B------:R-:W-:-:S05]  /*305e0*/  @!P2 LEA.HI.X R11, R19, R33, R28, 0x2, P0 ;  /* 0x00000021130ba211 */ /* 0x000fca00000f141c */
[----:B---3--:R1:W-:Y:S06]  /*305f0*/  @!P2 ST.E.64 desc[UR44][R10.64], R8 ;  /* 0x000000080a00a985 */ /* 0x0083ec000c101b2c */
        /* <DEDUP_REMOVED lines=10> */
[----:B------:R-:W4:Y:S01]  /*306a0*/  @!P1 LDL.64 R6, [R1+0x298] ;  /* 0x0002980001069983 */ /* 0x000f220000100a00 */
[----:B------:R-:W-:Y:S02]  /*306b0*/  ISETP.GE.AND P2, PT, R218, R3, PT ;  /* 0x00000003da00720c */ /* 0x000fe40003f46270 */
[----:B-1----:R-:W-:-:S04]  /*306c0*/  @!P1 LEA R10, P0, R24, R14, 0x2 ;  /* 0x0000000e180a9211 */ /* 0x002fc800078010ff */
[----:B------:R-:W-:-:S05]  /*306d0*/  @!P1 LEA.HI.X R11, R24, R33, R31, 0x2, P0 ;  /* 0x00000021180b9211 */ /* 0x000fca00000f141f */
[----:B----4-:R1:W-:Y:S04]  /*306e0*/  @!P1 ST.E.64 desc[UR44][R10.64], R6 ;  /* 0x000000060a009985 */ /* 0x0103e8000c101b2c */
[----:B------:R-:W4:Y:S01]  /*306f0*/  @!P2 LDL.64 R8, [R1+0x2a8] ;  /* 0x0002a8000108a983 */ /* 0x000f220000100a00 */
[----:B-----5:R-:W-:Y:S02]  /*30700*/  ISETP.GE.AND P1, PT, R68, R3, PT ;  /* 0x000000034400720c */ /* 0x020fe40003f26270 */
[----:B---3--:R-:W-:-:S04]  /*30710*/  @!P2 LEA R12, P0, R218, R14, 0x2 ;  /* 0x0000000eda0ca211 */ /* 0x008fc800078010ff */
[----:B------:R-:W-:-:S05]  /*30720*/  @!P2 LEA.HI.X R13, R218, R33, R25, 0x2, P0 ;  /* 0x00000021da0da211 */ /* 0x000fca00000f1419 */
[----:B----4-:R3:W-:Y:S04]  /*30730*/  @!P2 ST.E.64 desc[UR44][R12.64], R8 ;  /* 0x000000080c00a985 */ /* 0x0107e8000c101b2c */
[----:B0-----:R-:W4:Y:S01]  /*30740*/  @!P1 LDL.64 R4, [R1+0x2b8] ;  /* 0x0002b80001049983 */ /* 0x001f220000100a00 */
[----:B------:R-:W-:Y:S02]  /*30750*/  ISETP.GE.AND P2, PT, R65, R3, PT ;  /* 0x000000034100720c */ /* 0x000fe40003f46270 */
[----:B------:R-:W-:-:S04]  /*30760*/  @!P1 LEA R18, P0, R68, R14, 0x2 ;  /* 0x0000000e44129211 */ /* 0x000fc800078010ff */
[----:B------:R-:W-:Y:S01]  /*30770*/  @!P1 LEA.HI.X R19, R68, R33, R69, 0x2, P0 ;  /* 0x0000002144139211 */ /* 0x000fe200000f1445 */
[----:B------:R-:W-:-:S04]  /*30780*/  IMAD.MOV.U32 R68, RZ, RZ, R61 ;  /* 0x000000ffff447224 */ /* 0x000fc800078e003d */
[----:B----4-:R0:W-:Y:S04]  /*30790*/  @!P1 ST.E.64 desc[UR44][R18.64], R4 ;  /* 0x0000000412009985 */ /* 0x0101e8000c101b2c */
[----:B-1----:R-:W4:Y:S01]  /*307a0*/  @!P2 LDL.64 R6, [R1+0x2c8] ;  /* 0x0002c8000106a983 */ /* 0x002f220000100a00 */
[----:B------:R-:W-:Y:S02]  /*307b0*/  ISETP.GE.AND P1, PT, R63, R3, PT ;  /* 0x000000033f00720c */ /* 0x000fe40003f26270 */
[----:B------:R-:W-:-:S04]  /*307c0*/  @!P2 LEA R10, P0, R65, R14, 0x2 ;  /* 0x0000000e410aa211 */ /* 0x000fc800078010ff */
[----:B------:R-:W-:Y:S01]  /*307d0*/  @!P2 LEA.HI.X R11, R65, R33, R68, 0x2, P0 ;  /* 0x00000021410ba211 */ /* 0x000fe200000f1444 */
[----:B------:R-:W-:-:S04]  /*307e0*/  IMAD.MOV.U32 R61, RZ, RZ, R60 ;  /* 0x000000ffff3d7224 */ /* 0x000fc800078e003c */
[----:B----4-:R1:W-:Y:S04]  /*307f0*/  @!P2 ST.E.64 desc[UR44][R10.64], R6 ;  /* 0x000000060a00a985 */ /* 0x0103e8000c101b2c */
[----:B---3--:R-:W3:Y:S01]  /*30800*/  @!P1 LDL.64 R8, [R1+0x2d8] ;  /* 0x0002d80001089983 */ /* 0x008ee20000100a00 */
[----:B------:R-:W-:Y:S01]  /*30810*/  ISETP.GE.AND P2, PT, R67, R3, PT ;  /* 0x000000034300720c */ /* 0x000fe20003f46270 */
[----:B------:R-:W-:Y:S01]  /*30820*/  IMAD.MOV.U32 R65, RZ, RZ, R61 ;  /* 0x000000ffff417224 */ /* 0x000fe200078e003d */
[----:B------:R-:W-:-:S04]  /*30830*/  @!P1 LEA R12, P0, R63, R14, 0x2 ;  /* 0x0000000e3f0c9211 */ /* 0x000fc800078010ff */
[----:B------:R-:W-:Y:S01]  /*30840*/  @!P1 LEA.HI.X R13, R63, R33, R65, 0x2, P0 ;  /* 0x000000213f0d9211 */ /* 0x000fe200000f1441 */
[----:B------:R-:W-:Y:S02]  /*30850*/  IMAD.MOV.U32 R60, RZ, RZ, R59 ;  /* 0x000000ffff3c7224 */ /* 0x000fe400078e003b */
[----:B------:R-:W-:Y:S02]  /*30860*/  IMAD.MOV.U32 R59, RZ, RZ, R57 ;  /* 0x000000ffff3b7224 */ /* 0x000fe400078e0039 */
[----:B---3--:R3:W-:Y:S04]  /*30870*/  @!P1 ST.E.64 desc[UR44][R12.64], R8 ;  /* 0x000000080c009985 */ /* 0x0087e8000c101b2c */
[----:B0-----:R-:W4:Y:S01]  /*30880*/  @!P2 LDL.64 R4, [R1+0x2e8] ;  /* 0x0002e8000104a983 */ /* 0x001f220000100a00 */
[----:B------:R-:W-:Y:S01]  /*30890*/  IMAD.MOV.U32 R61, RZ, RZ, R59 ;  /* 0x000000ffff3d7224 */ /* 0x000fe200078e003b */
[----:B--2---:R-:W-:-:S02]  /*308a0*/  ISETP.GE.AND P1, PT, R66, R3, PT ;  /* 0x000000034200720c */ /* 0x004fc40003f26270 */
[----:B------:R-:W-:Y:S01]  /*308b0*/  @!P2 LEA R18, P0, R67, R14, 0x2 ;  /* 0x0000000e4312a211 */ /* 0x000fe200078010ff */
[----:B------:R-:W-:-:S05]  /*308c0*/  IMAD.MOV.U32 R68, RZ, RZ, R61 ;  /* 0x000000ffff447224 */ /* 0x000fca00078e003d */
[----:B------:R-:W-:Y:S01]  /*308d0*/  @!P2 LEA.HI.X R19, R67, R33, R68, 0x2, P0 ;  /* 0x000000214313a211 */ /* 0x000fe200000f1444 */
[----:B------:R-:W-:-:S04]  /*308e0*/  IMAD.MOV.U32 R57, RZ, RZ, R56 ;  /* 0x000000ffff397224 */ /* 0x000fc800078e0038 */
[----:B------:R-:W-:Y:S01]  /*308f0*/  IMAD.MOV.U32 R59, RZ, RZ, R57 ;  /* 0x000000ffff3b7224 */ /* 0x000fe200078e0039 */
[----:B----4-:R0:W-:Y:S04]  /*30900*/  @!P2 ST.E.64 desc[UR44][R18.64], R4 ;  /* 0x000000041200a985 */ /* 0x0101e8000c101b2c */
[----:B-1----:R-:W2:Y:S01]  /*30910*/  @!P1 LDL.64 R6, [R1+0x2f8] ;  /* 0x0002f80001069983 */ /* 0x002ea20000100a00 */
[----:B------:R-:W-:Y:S01]  /*30920*/  IMAD.MOV.U32 R65, RZ, RZ, R59 ;  /* 0x000000ffff417224 */ /* 0x000fe200078e003b */
[----:B------:R-:W-:Y:S02]  /*30930*/  ISETP.GE.AND P2, PT, R64, R3, PT ;  /* 0x000000034000720c */ /* 0x000fe40003f46270 */
[----:B------:R-:W-:Y:S01]  /*30940*/  @!P1 LEA R10, P0, R66, R14, 0x2 ;  /* 0x0000000e420a9211 */ /* 0x000fe200078010ff */
[----:B------:R-:W-:-:S05]  /*30950*/  IMAD.MOV.U32 R67, RZ, RZ, R65 ;  /* 0x000000ffff437224 */ /* 0x000fca00078e0041 */
[----:B------:R-:W-:Y:S01]  /*30960*/  @!P1 LEA.HI.X R11, R66, R33, R67, 0x2, P0 ;  /* 0x00000021420b9211 */ /* 0x000fe200000f1443 */
[----:B------:R-:W-:Y:S02]  /*30970*/  IMAD.MOV.U32 R56, RZ, RZ, R55 ;  /* 0x000000ffff387224 */ /* 0x000fe400078e0037 */
[----:B------:R-:W-:-:S04]  /*30980*/  IMAD.MOV.U32 R55, RZ, RZ, R54 ;  /* 0x000000ffff377224 */ /* 0x000fc800078e0036 */
[----:B------:R-:W-:Y:S01]  /*30990*/  IMAD.MOV.U32 R57, RZ, RZ, R55 ;  /* 0x000000ffff397224 */ /* 0x000fe200078e0037 */
[----:B--2---:R1:W-:Y:S04]  /*309a0*/  @!P1 ST.E.64 desc[UR44][R10.64], R6 ;  /* 0x000000060a009985 */ /* 0x0043e8000c101b2c */
[----:B---3--:R-:W2:Y:S01]  /*309b0*/  @!P2 LDL.64 R8, [R1+0x308] ;  /* 0x000308000108a983 */ /* 0x008ea20000100a00 */
[----:B------:R-:W-:Y:S01]  /*309c0*/  IMAD.MOV.U32 R63, RZ, RZ, R57 ;  /* 0x000000ffff3f7224 */ /* 0x000fe200078e0039 */
[----:B------:R-:W-:Y:S02]  /*309d0*/  ISETP.GE.AND P1, PT, R62, R3, PT ;  /* 0x000000033e00720c */ /* 0x000fe40003f26270 */
[C---:B------:R-:W-:Y:S01]  /*309e0*/  @!P2 LEA R12, P0, R64.reuse, R14, 0x2 ;  /* 0x0000000e400ca211 */ /* 0x040fe200078010ff */
[----:B------:R-:W-:Y:S01]  /*309f0*/  IMAD.MOV.U32 R54, RZ, RZ, R53 ;  /* 0x000000ffff367224 */ /* 0x000fe200078e0035 */
[----:B------:R-:W-:Y:S01]  /*30a00*/  MOV R65, R63 ;  /* 0x0000003f00417202 */ /* 0x000fe20000000f00 */
[----:B------:R-:W3:Y:S03]  /*30a10*/  LDL R57, [R1+0x4f4] ;  /* 0x0004f40001397983 */ /* 0x000ee60000100800 */
[----:B------:R-:W-:-:S02]  /*30a20*/  @!P2 LEA.HI.X R13, R64, R33, R65, 0x2, P0 ;  /* 0x00000021400da211 */ /* 0x000fc400000f1441 */
[----:B------:R-:W-:-:S05]  /*30a30*/  MOV R53, R52 ;  /* 0x0000003400357202 */ /* 0x000fca0000000f00 */
[----:B------:R-:W-:Y:S01]  /*30a40*/  IMAD.MOV.U32 R55, RZ, RZ, R53 ;  /* 0x000000ffff377224 */ /* 0x000fe200078e0035 */
[----:B--2---:R2:W-:Y:S04]  /*30a50*/  @!P2 ST.E.64 desc[UR44][R12.64], R8 ;  /* 0x000000080c00a985 */ /* 0x0045e8000c101b2c */
[----:B0-----:R-:W4:Y:S01]  /*30a60*/  @!P1 LDL.64 R4, [R1+0x318] ;  /* 0x0003180001049983 */ /* 0x001f220000100a00 */
[----:B------:R-:W-:Y:S01]  /*30a70*/  IMAD.MOV.U32 R61, RZ, RZ, R55 ;  /* 0x000000ffff3d7224 */ /* 0x000fe200078e0037 */
[----:B------:R-:W-:Y:S02]  /*30a80*/  ISETP.GE.AND P2, PT, R60, R3, PT ;  /* 0x000000033c00720c */ /* 0x000fe40003f46270 */
[C---:B------:R-:W-:Y:S01]  /*30a90*/  @!P1 LEA R18, P0, R62.reuse, R14, 0x2 ;  /* 0x0000000e3e129211 */ /* 0x040fe200078010ff */
[----:B------:R-:W-:Y:S01]  /*30aa0*/  IMAD.MOV.U32 R63, RZ, RZ, R61 ;  /* 0x000000ffff3f7224 */ /* 0x000fe200078e003d */
[----:B------:R-:W5:Y:S04]  /*30ab0*/  LDL R55, [R1+0x4e8] ;  /* 0x0004e80001377983 */ /* 0x000f680000100800 */
[----:B------:R-:W-:-:S05]  /*30ac0*/  @!P1 LEA.HI.X R19, R62, R33, R63, 0x2, P0 ;  /* 0x000000213e139211 */ /* 0x000fca00000f143f */
[----:B----4-:R0:W-:Y:S04]  /*30ad0*/  @!P1 ST.E.64 desc[UR44][R18.64], R4 ;  /* 0x0000000412009985 */ /* 0x0101e8000c101b2c */
[----:B-1----:R-:W4:Y:S01]  /*30ae0*/  @!P2 LDL.64 R6, [R1+0x328] ;  /* 0x000328000106a983 */ /* 0x002f220000100a00 */
[----:B------:R-:W-:Y:S01]  /*30af0*/  ISETP.GE.AND P1, PT, R58, R3, PT ;  /* 0x000000033a00720c */ /* 0x000fe20003f26270 */
[----:B---3--:R-:W-:Y:S01]  /*30b00*/  IMAD.MOV.U32 R61, RZ, RZ, R57 ;  /* 0x000000ffff3d7224 */ /* 0x008fe200078e0039 */
[----:B------:R-:W-:-:S04]  /*30b10*/  @!P2 LEA R10, P0, R60, R14, 0x2 ;  /* 0x0000000e3c0aa211 */ /* 0x000fc800078010ff */
[----:B------:R-:W-:Y:S01]  /*30b20*/  @!P2 LEA.HI.X R11, R60, R33, R61, 0x2, P0 ;  /* 0x000000213c0ba211 */ /* 0x000fe200000f143d */
[----:B------:R-:W-:-:S04]  /*30b30*/  IMAD.MOV.U32 R53, RZ, RZ, R48 ;  /* 0x000000ffff357224 */ /* 0x000fc800078e0030 */
[----:B----4-:R1:W-:Y:S04]  /*30b40*/  @!P2 ST.E.64 desc[UR44][R10.64], R6 ;  /* 0x000000060a00a985 */ /* 0x0103e8000c101b2c */
[----:B--2---:R-:W2:Y:S01]  /*30b50*/  @!P1 LDL.64 R8, [R1+0x338] ;  /* 0x0003380001089983 */ /* 0x004ea20000100a00 */
[----:B------:R-:W-:Y:S01]  /*30b60*/  ISETP.GE.AND P2, PT, R56, R3, PT ;  /* 0x000000033800720c */ /* 0x000fe20003f46270 */
[----:B------:R-:W-:Y:S01]  /*30b70*/  IMAD.MOV.U32 R59, RZ, RZ, R53 ;  /* 0x000000ffff3b7224 */ /* 0x000fe200078e0035 */
[----:B------:R-:W-:-:S04]  /*30b80*/  @!P1 LEA R12, P0, R58, R14, 0x2 ;  /* 0x0000000e3a0c9211 */ /* 0x000fc800078010ff */
[----:B------:R-:W-:Y:S01]  /*30b90*/  @!P1 LEA.HI.X R13, R58, R33, R59, 0x2, P0 ;  /* 0x000000213a0d9211 */ /* 0x000fe200000f143b */
[----:B------:R-:W-:-:S04]  /*30ba0*/  IMAD.MOV.U32 R57, RZ, RZ, R51 ;  /* 0x000000ffff397224 */ /* 0x000fc800078e0033 */
[----:B--2---:R2:W-:Y:S04]  /*30bb0*/  @!P1 ST.E.64 desc[UR44][R12.64], R8 ;  /* 0x000000080c009985 */ /* 0x0045e8000c101b2c */
[----:B0-----:R-:W3:Y:S01]  /*30bc0*/  @!P2 LDL.64 R4, [R1+0x348] ;  /* 0x000348000104a983 */ /* 0x001ee20000100a00 */
[----:B------:R-:W-:Y:S02]  /*30bd0*/  ISETP.GE.AND P1, PT, R54, R3, PT ;  /* 0x000000033600720c */ /* 0x000fe40003f26270 */
[----:B------:R-:W-:-:S04]  /*30be0*/  @!P2 LEA R18, P0, R56, R14, 0x2 ;  /* 0x0000000e3812a211 */ /* 0x000fc800078010ff */
[----:B------:R-:W-:Y:S01]  /*30bf0*/  @!P2 LEA.HI.X R19, R56, R33, R57, 0x2, P0 ;  /* 0x000000213813a211 */ /* 0x000fe200000f1439 */
[----:B------:R-:W-:-:S04]  /*30c00*/  IMAD.MOV.U32 R52, RZ, RZ, R43 ;  /* 0x000000ffff347224 */ /* 0x000fc800078e002b */
[----:B---3--:R0:W-:Y:S04]  /*30c10*/  @!P2 ST.E.64 desc[UR44][R18.64], R4 ;  /* 0x000000041200a985 */ /* 0x0081e8000c101b2c */
[----:B-1----:R-:W3:Y:S01]  /*30c20*/  @!P1 LDL.64 R6, [R1+0x358] ;  /* 0x0003580001069983 */ /* 0x002ee20000100a00 */
[----:B------:R-:W-:Y:S01]  /*30c30*/  ISETP.GE.AND P2, PT, R52, R3, PT ;  /* 0x000000033400720c */ /* 0x000fe20003f46270 */
[----:B------:R-:W-:Y:S01]  /*30c40*/  IMAD.MOV.U32 R48, RZ, RZ, R47 ;  /* 0x000000ffff307224 */ /* 0x000fe200078e002f */
[C---:B------:R-:W-:Y:S01]  /*30c50*/  @!P1 LEA R10, P0, R54.reuse, R14, 0x2 ;  /* 0x0000000e360a9211 */ /* 0x040fe200078010ff */
[----:B------:R-:W4:Y:S03]  /*30c60*/  LDL R47, [R1+0x4e4] ;  /* 0x0004e400012f7983 */ /* 0x000f260000100800 */
[----:B-----5:R-:W-:-:S05]  /*30c70*/  @!P1 LEA.HI.X R11, R54, R33, R55, 0x2, P0 ;  /* 0x00000021360b9211 */ /* 0x020fca00000f1437 */
[----:B---3--:R1:W-:Y:S04]  /*30c80*/  @!P1 ST.E.64 desc[UR44][R10.64], R6 ;  /* 0x000000060a009985 */ /* 0x0083e8000c101b2c */
[----:B--2---:R-:W2:Y:S01]  /*30c90*/  @!P2 LDL.64 R8, [R1+0x368] ;  /* 0x000368000108a983 */ /* 0x004ea20000100a00 */
[----:B------:R-:W-:Y:S01]  /*30ca0*/  ISETP.GE.AND P1, PT, R50, R3, PT ;  /* 0x000000033200720c */ /* 0x000fe20003f26270 */
[----:B----4-:R-:W-:Y:S01]  /*30cb0*/  IMAD.MOV.U32 R53, RZ, RZ, R47 ;  /* 0x000000ffff357224 */ /* 0x010fe200078e002f */
[C---:B------:R-:W-:Y:S01]  /*30cc0*/  @!P2 LEA R12, P0, R52.reuse, R14, 0x2 ;  /* 0x0000000e340ca211 */ /* 0x040fe200078010ff */
[----:B------:R-:W-:Y:S01]  /*30cd0*/  IMAD.MOV.U32 R51, RZ, RZ, R44 ;  /* 0x000000ffff337224 */ /* 0x000fe200078e002c */
[----:B------:R-:W3:Y:S02]  /*30ce0*/  LDL R47, [R1+0x4d8] ;  /* 0x0004d800012f7983 */ /* 0x000ee40000100800 */
[----:B------:R-:W-:-:S02]  /*30cf0*/  @!P2 LEA.HI.X R13, R52, R33, R53, 0x2, P0 ;  /* 0x00000021340da211 */ /* 0x000fc400000f1435 */
[----:B------:R-:W4:Y:S04]  /*30d00*/  LDL R44, [R1+0x450] ;  /* 0x00045000012c7983 */ /* 0x000f280000100800 */
[----:B--2---:R2:W-:Y:S04]  /*30d10*/  @!P2 ST.E.64 desc[UR44][R12.64], R8 ;  /* 0x000000080c00a985 */ /* 0x0045e8000c101b2c */
[----:B0-----:R-:W5:Y:S01]  /*30d20*/  @!P1 LDL.64 R4, [R1+0x378] ;  /* 0x0003780001049983 */ /* 0x001f620000100a00 */
[----:B------:R-:W-:Y:S02]  /*30d30*/  ISETP.GE.AND P2, PT, R48, R3, PT ;  /* 0x000000033000720c */ /* 0x000fe40003f46270 */
[----:B------:R-:W-:-:S04]  /*30d40*/  @!P1 LEA R18, P0, R50, R14, 0x2 ;  /* 0x0000000e32129211 */ /* 0x000fc800078010ff */
[----:B------:R-:W-:-:S05]  /*30d50*/  @!P1 LEA.HI.X R19, R50, R33, R51, 0x2, P0 ;  /* 0x0000002132139211 */ /* 0x000fca00000f1433 */
[----:B-----5:R0:W-:Y:S04]  /*30d60*/  @!P1 ST.E.64 desc[UR44][R18.64], R4 ;  /* 0x0000000412009985 */ /* 0x0201e8000c101b2c */
[----:B-1----:R-:W5:Y:S01]  /*30d70*/  @!P2 LDL.64 R6, [R1+0x388] ;  /* 0x000388000106a983 */ /* 0x002f620000100a00 */
[----:B------:R-:W-:Y:S02]  /*30d80*/  ISETP.GE.AND P1, PT, R46, R3, PT ;  /* 0x000000032e00720c */ /* 0x000fe40003f26270 */
[----:B------:R-:W-:-:S04]  /*30d90*/  @!P2 LEA R10, P0, R48, R14, 0x2 ;  /* 0x0000000e300aa211 */ /* 0x000fc800078010ff */
[----:B------:R-:W-:-:S05]  /*30da0*/  @!P2 LEA.HI.X R11, R48, R33, R49, 0x2, P0 ;  /* 0x00000021300ba211 */ /* 0x000fca00000f1431 */
[----:B-----5:R1:W-:Y:S04]  /*30db0*/  @!P2 ST.E.64 desc[UR44][R10.64], R6 ;  /* 0x000000060a00a985 */ /* 0x0203e8000c101b2c */
[----:B--2---:R-:W2:Y:S01]  /*30dc0*/  @!P1 LDL.64 R8, [R1+0x398] ;  /* 0x0003980001089983 */ /* 0x004ea20000100a00 */
[----:B----4-:R-:W-:Y:S02]  /*30dd0*/  ISETP.GE.AND P2, PT, R44, R3, PT ;  /* 0x000000032c00720c */ /* 0x010fe40003f46270 */
[----:B------:R-:W-:-:S04]  /*30de0*/  @!P1 LEA R12, P0, R46, R14, 0x2 ;  /* 0x0000000e2e0c9211 */ /* 0x000fc800078010ff */
[----:B---3--:R-:W-:-:S05]  /*30df0*/  @!P1 LEA.HI.X R13, R46, R33, R47, 0x2, P0 ;  /* 0x000000212e0d9211 */ /* 0x008fca00000f142f */
[----:B--2---:R2:W-:Y:S04]  /*30e00*/  @!P1 ST.E.64 desc[UR44][R12.64], R8 ;  /* 0x000000080c009985 */ /* 0x0045e8000c101b2c */
[----:B0-----:R-:W3:Y:S01]  /*30e10*/  @!P2 LDL.64 R4, [R1+0x3a8] ;  /* 0x0003a8000104a983 */ /* 0x001ee20000100a00 */
[----:B------:R-:W-:Y:S02]  /*30e20*/  ISETP.GE.AND P1, PT, R42, R3, PT ;  /* 0x000000032a00720c */ /* 0x000fe40003f26270 */
[----:B------:R-:W-:-:S04]  /*30e30*/  @!P2 LEA R18, P0, R44, R14, 0x2 ;  /* 0x0000000e2c12a211 */ /* 0x000fc800078010ff */
[----:B------:R-:W-:Y:S01]  /*30e40*/  @!P2 LEA.HI.X R19, R44, R33, R45, 0x2, P0 ;  /* 0x000000212c13a211 */ /* 0x000fe200000f142d */
[----:B------:R-:W-:Y:S02]  /*30e50*/  IMAD.MOV.U32 R43, RZ, RZ, R32 ;  /* 0x000000ffff2b7224 */ /* 0x000fe400078e0020 */
[----:B------:R-:W4:Y:S04]  /*30e60*/  LDL R32, [R1+0x490] ;  /* 0x0004900001207983 */ /* 0x000f280000100800 */
[----:B---3--:R0:W-:Y:S04]  /*30e70*/  @!P2 ST.E.64 desc[UR44][R18.64], R4 ;  /* 0x000000041200a985 */ /* 0x0081e8000c101b2c */
[----:B-1----:R-:W3:Y:S01]  /*30e80*/  @!P1 LDL.64 R6, [R1+0x3b8] ;  /* 0x0003b80001069983 */ /* 0x002ee20000100a00 */
[----:B------:R-:W-:-:S02]  /*30e90*/  ISETP.GE.AND P2, PT, R40, R3, PT ;  /* 0x000000032800720c */ /* 0x000fc40003f46270 */
        /* <DEDUP_REMOVED lines=26> */
[----:B------:R-:W-:-:S07]  /*31040*/  @!P2 LEA.HI.X R19, R227, R33, R35, 0x2, P0 ;  /* 0x00000021e313a211 */ /* 0x000fce00000f1423 */
[C---:B-1----:R-:W-:Y:S01]  /*31050*/  @!P1 LEA R10, P0, R220.reuse, R14, 0x2 ;  /* 0x0000000edc0a9211 */ /* 0x042fe200078010ff */
[----:B---3--:R2:W-:Y:S04]  /*31060*/  @!P2 ST.E.64 desc[UR44][R18.64], R4 ;  /* 0x000000041200a985 */ /* 0x0085e8000c101b2c */
[----:B------:R-:W3:Y:S01]  /*31070*/  @!P1 LDL.64 R6, [R1+0x418] ;  /* 0x0004180001069983 */ /* 0x000ee20000100a00 */
[----:B------:R-:W-:Y:S02]  /*31080*/  @!P1 LEA.HI.X R11, R220, R33, R34, 0x2, P0 ;  /* 0x00000021dc0b9211 */ /* 0x000fe400000f1422 */
[-C--:B------:R-:W-:Y:S01]  /*31090*/  ISETP.GE.AND P0, PT, R15, R3.reuse, PT ;  /* 0x000000030f00720c */ /* 0x080fe20003f06270 */
[----:B------:R-:W-:Y:S02]  /*310a0*/  BSSY B1, `(.L_x_13246) ;  /* 0x0000009000017945 */ /* 0x000fe40003800000 */
[----:B---3--:R2:W-:Y:S01]  /*310b0*/  @!P1 ST.E.64 desc[UR44][R10.64], R6 ;  /* 0x000000060a009985 */ /* 0x0085e2000c101b2c */
[----:B----4-:R-:W-:-:S09]  /*310c0*/  ISETP.GE.AND P1, PT, R32, R3, PT ;  /* 0x000000032000720c */ /* 0x010fd20003f26270 */
[----:B------:R-:W-:Y:S05]  /*310d0*/  @P0 BRA `(.L_x_13247) ;  /* 0x0000000000140947 */ /* 0x000fea0003800000 */
[----:B------:R-:W3:Y:S04]  /*310e0*/  LDL R34, [R1+0x4b4] ;  /* 0x0004b40001227983 */ /* 0x000ee80000100800 */
[----:B--2---:R-:W2:Y:S01]  /*310f0*/  LDL.64 R6, [R1+0x428] ;  /* 0x0004280001067983 */ /* 0x004ea20000100a00 */
[----:B------:R-:W-:-:S04]  /*31100*/  LEA R4, P0, R15, R14, 0x2 ;  /* 0x0000000e0f047211 */ /* 0x000fc800078010ff */
[----:B---3--:R-:W-:-:S05]  /*31110*/  LEA.HI.X R5, R15, R33, R34, 0x2, P0 ;  /* 0x000000210f057211 */ /* 0x008fca00000f1422 */
[----:B--2---:R0:W-:Y:S04]  /*31120*/  ST.E.64 desc[UR44][R4.64], R6 ;  /* 0x0000000604007985 */ /* 0x0041e8000c101b2c */
.L_x_13247:
[----:B------:R-:W-:Y:S05]  /*31130*/  BSYNC B1 ;  /* 0x0000000000017941 */ /* 0x000fea0003800000 */
.L_x_13246:
[----:B------:R-:W-:Y:S05]  /*31140*/  @P1 BRA `(.L_x_13241) ;  /* 0x0000000c00a01947 */ /* 0x000fea0003800000 */
[----:B------:R-:W3:Y:S04]  /*31150*/  LDL R0, [R1+0x4b0] ;  /* 0x0004b00001007983 */ /* 0x000ee80000100800 */
[----:B0-2---:R-:W2:Y:S01]  /*31160*/  LDL.64 R4, [R1+0x438] ;  /* 0x0004380001047983 */ /* 0x005ea20000100a00 */
[----:B------:R-:W-:-:S04]  /*31170*/  LEA R14, P0, R32, R14, 0x2 ;  /* 0x0000000e200e7211 */ /* 0x000fc800078010ff */
[----:B---3--:R-:W-:-:S05]  /*31180*/  LEA.HI.X R15, R32, R33, R0, 0x2, P0 ;  /* 0x00000021200f7211 */ /* 0x008fca00000f1400 */
[----:B--2---:R0:W-:Y:S01]  /*31190*/  ST.E.64 desc[UR44][R14.64], R4 ;  /* 0x000000040e007985 */ /* 0x0041e2000c101b2c */
[----:B------:R-:W-:Y:S05]  /*311a0*/  BRA `(.L_x_13241) ;  /* 0x0000000c00887947 */ /* 0x000fea0003800000 */
.L_x_13228:
        /* <DEDUP_REMOVED lines=17> */
[----:B------:R-:W-:-:S11]  /*312c0*/  SHF.R.S32.HI R26, RZ, 0x1f, R211 ;  /* 0x0000001fff1a7819 */ /* 0x000fd600000114d3 */
[----:B------:R-:W4:Y:S02]  /*312d0*/  @!P2 LDC R210, c[0x0][0xbd4] ;  /* 0x0002f500ffd2ab82 */ /* 0x000f240000000800 */
[----:B----4-:R-:W-:Y:S02]  /*312e0*/  ISETP.GT.AND P2, PT, R210, 0x1, PT ;  /* 0x00000001d200780c */ /* 0x010fe40003f44270 */
[----:B--2---:R-:W-:Y:S01]  /*312f0*/  ISETP.GT.AND P3, PT, R0, 0x7f, PT ;  /* 0x0000007f0000780c */ /* 0x004fe20003f64270 */
[----:B---3--:R-:W-:-:S12]  /*31300*/  @P1 BRA `(.L_x_13248) ;  /* 0x0000000000101947 */ /* 0x008fd80003800000 */
[----:B------:R-:W-:Y:S05]  /*31310*/  @!P0 BRA `(.L_x_13248) ;  /* 0x00000000000c8947 */ /* 0x000fea0003800000 */
[----:B------:R-:W2:Y:S04]  /*31320*/  LDG.E R7, desc[UR44][R4.64] ;  /* 0x0000002c04077981 */ /* 0x000ea8000c1e1900 */
[----:B-----5:R-:W2:Y:S02]  /*31330*/  LDG.E R18, desc[UR44][R4.64+0x4] ;  /* 0x0000042c04127981 */ /* 0x020ea4000c1e1900 */
[----:B--2---:R-:W-:-:S07]  /*31340*/  IMAD.IADD R18, R18, 0x1, -R7 ;  /* 0x0000000112127824 */ /* 0x004fce00078e0a07 */
.L_x_13248:
[----:B------:R-:W-:Y:S01]  /*31350*/  BSSY B1, `(.L_x_13249) ;  /* 0x0000036000017945 */ /* 0x000fe20003800000 */
[----:B------:R-:W-:Y:S02]  /*31360*/  SEL R29, R211, RZ, !P0 ;  /* 0x000000ffd31d7207 */ /* 0x000fe40004000000 */
[----:B------:R-:W-:Y:S02]  /*31370*/  SEL R26, R26, RZ, !P0 ;  /* 0x000000ff1a1a7207 */ /* 0x000fe40004000000 */
[----:B-----5:R-:W-:Y:S01]  /*31380*/  SHF.R.S32.HI R24, RZ, 0x1f, R3 ;  /* 0x0000001fff187819 */ /* 0x020fe20000011403 */
[----:B------:R-:W-:Y:S06]  /*31390*/  @P3 BRA `(.L_x_13250) ;  /* 0x0000000000c43947 */ /* 0x000fec0003800000 */
[----:B------:R-:W2:Y:S01]  /*313a0*/  S2R R4, SR_TID.X ;  /* 0x0000000000047919 */ /* 0x000ea20000002100 */
[----:B------:R-:W3:Y:S02]  /*313b0*/  LDC R33, c[0x0][0xce8] ;  /* 0x00033a00ff217b82 */ /* 0x000ee40000000800 */
[----:B---3--:R-:W-:Y:S01]  /*313c0*/  IMAD R0, R18, R33, RZ ;  /* 0x0000002112007224 */ /* 0x008fe200078e02ff */
[----:B--2---:R-:W-:-:S04]  /*313d0*/  IADD3 R31, R209, -0x80, R4 ;  /* 0xffffff80d11f7810 */ /* 0x004fc80007ffe004 */
        /* <DEDUP_REMOVED lines=38> */
[----:B------:R-:W-:Y:S02]  /*31640*/  IMAD.MOV.U32 R7, RZ, RZ, -0x800000 ;  /* 0xff800000ff077424 */ /* 0x000fe400078e00ff */
[----:B------:R-:W-:-:S04]  /*31650*/  IMAD.WIDE.U32 R8, R6, R11, R8 ;  /* 0x0000000b06087225 */ /* 0x000fc800078e0008 */
[----:B------:R-:W-:Y:S01]  /*31660*/  IMAD R13, R6, R13, R0 ;  /* 0x0000000d060d7224 */ /* 0x000fe200078e0200 */
[----:B0-----:R-:W-:-:S03]  /*31670*/  LEA R4, P0, R8, R4, 0x2 ;  /* 0x0000000408047211 */ /* 0x001fc600078010ff */
[----:B------:R-:W-:-:S05]  /*31680*/  IMAD.IADD R0, R9, 0x1, R13 ;  /* 0x0000000109007824 */ /* 0x000fca00078e020d */
[----:B--2---:R-:W-:-:S05]  /*31690*/  LEA.HI.X R5, R8, R5, R0, 0x2, P0 ;  /* 0x0000000508057211 */ /* 0x004fca00000f1400 */
[----:B------:R2:W-:Y:S02]  /*316a0*/  STG.E desc[UR44][R4.64], R7 ;  /* 0x0000000704007986 */ /* 0x0005e4000c10192c */
.L_x_13250:
[----:B------:R-:W-:Y:S05]  /*316b0*/  BSYNC B1 ;  /* 0x0000000000017941 */ /* 0x000fea0003800000 */
.L_x_13249:
[----:B------:R-:W-:Y:S05]  /*316c0*/  @P2 BRA `(.L_x_13241) ;  /* 0x0000000800402947 */ /* 0x000fea0003800000 */
[----:B------:R-:W3:Y:S01]  /*316d0*/  LDL R9, [R1+0x4ac] ;  /* 0x0004ac0001097983 */ /* 0x000ee20000100800 */
[----:B------:R-:W4:Y:S01]  /*316e0*/  LDC R19, c[0x0][0xce8] ;  /* 0x00033a00ff137b82 */ /* 0x000f220000000800 */
[----:B------:R-:W-:Y:S01]  /*316f0*/  ULDC.64 UR4, c[0x0][0xba0] ;  /* 0x0002e80000047ab9 */ /* 0x000fe20000000a00 */
[----:B------:R-:W-:Y:S01]  /*31700*/  ULDC.64 UR6, c[0x0][0xbf0] ;  /* 0x0002fc0000067ab9 */ /* 0x000fe20000000a00 */
[----:B------:R-:W3:Y:S01]  /*31710*/  LDL R8, [R1+0x49c] ;  /* 0x00049c0001087983 */ /* 0x000ee20000100800 */
[----:B------:R-:W-:Y:S02]  /*31720*/  IMAD R0, R24, UR4, RZ ;  /* 0x0000000418007c24 */ /* 0x000fe4000f8e02ff */
[----:B--2---:R-:W-:-:S04]  /*31730*/  IMAD.WIDE.U32 R4, R3, UR4, RZ ;  /* 0x0000000403047c25 */ /* 0x004fc8000f8e00ff */
[----:B------:R-:W-:Y:S01]  /*31740*/  IMAD R7, R3, UR5, R0 ;  /* 0x0000000503077c24 */ /* 0x000fe2000f8e0200 */
[----:B------:R-:W-:-:S04]  /*31750*/  ULDC.64 UR4, c[0x0][0xbe8] ;  /* 0x0002fa0000047ab9 */ /* 0x000fc80000000a00 */
[----:B------:R-:W-:-:S03]  /*31760*/  IADD3 R5, R5, R7, RZ ;  /* 0x0000000705057210 */ /* 0x000fc60007ffe0ff */
[----:B------:R-:W-:Y:S01]  /*31770*/  IMAD.WIDE.U32 R4, R156, UR4, R4 ;  /* 0x000000049c047c25 */ /* 0x000fe2000f8e0004 */
[----:B----4-:R-:W-:-:S03]  /*31780*/  ISETP.NE.AND P0, PT, R19, 0x1, PT ;  /* 0x000000011300780c */ /* 0x010fc60003f05270 */
[----:B------:R-:W-:Y:S01]  /*31790*/  IMAD R5, R156, UR5, R5 ;  /* 0x000000059c057c24 */ /* 0x000fe2000f8e0205 */
[----:B------:R-:W-:Y:S01]  /*317a0*/  ULDC.64 UR4, c[0x0][0xbe0] ;  /* 0x0002f80000047ab9 */ /* 0x000fe20000000a00 */
[----:B------:R-:W-:-:S08]  /*317b0*/  IMAD.WIDE.U32 R4, R29, UR6, R4 ;  /* 0x000000061d047c25 */ /* 0x000fd0000f8e0004 */
[----:B------:R-:W2:Y:S08]  /*317c0*/  @P0 LDC R6, c[0x0][0xcec] ;  /* 0x00033b00ff060b82 */ /* 0x000eb00000000800 */
[----:B------:R-:W4:Y:S01]  /*317d0*/  @P0 LDC R11, c[0x0][0xcf0] ;  /* 0x00033c00ff0b0b82 */ /* 0x000f220000000800 */
[----:B---3--:R-:W-:-:S04]  /*317e0*/  IMAD R0, R9, 0x20, R8 ;  /* 0x0000002009007824 */ /* 0x008fc800078e0208 */
[----:B------:R-:W-:-:S04]  /*317f0*/  IMAD.IADD R9, R209, 0x1, R0 ;  /* 0x00000001d1097824 */ /* 0x000fc800078e0200 */
[----:B--2---:R-:W-:-:S04]  /*31800*/  @P0 IMAD.HI.U32 R0, R9, R6, RZ ;  /* 0x0000000609000227 */ /* 0x004fc800078e00ff */
[----:B------:R-:W-:Y:S01]  /*31810*/  IMAD.MOV.U32 R3, RZ, RZ, R9 ;  /* 0x000000ffff037224 */ /* 0x000fe200078e0009 */
[----:B----4-:R-:W-:Y:S01]  /*31820*/  @P0 SHF.R.U32.HI R3, RZ, R11, R0 ;  /* 0x0000000bff030219 */ /* 0x010fe20000011600 */
[----:B------:R-:W-:-:S03]  /*31830*/  IMAD R6, R26, UR6, RZ ;  /* 0x000000061a067c24 */ /* 0x000fc6000f8e02ff */
[--C-:B------:R-:W-:Y:S01]  /*31840*/  SHF.R.S32.HI R0, RZ, 0x1f, R3.reuse ;  /* 0x0000001fff007819 */ /* 0x100fe20000011403 */
[----:B------:R-:W-:Y:S02]  /*31850*/  IMAD R7, R29, UR7, R6 ;  /* 0x000000071d077c24 */ /* 0x000fe4000f8e0206 */
        /* <DEDUP_REMOVED lines=18> */
[----:B------:R2:W3:Y:S04]  /*31980*/  SHFL.IDX PT, R3, R4, RZ, 0x181f ;  /* 0x00181fff04037589 */ /* 0x0004e800000e0000 */
[----:B------:R2:W4:Y:S02]  /*31990*/  SHFL.IDX PT, R14, R0, RZ, 0x181f ;  /* 0x00181fff000e7589 */ /* 0x00052400000e0000 */
.L_x_13487:
[----:B------:R-:W-:Y:S01]  /*319a0*/  IMAD R18, R18, R19, RZ ;  /* 0x0000001312127224 */ /* 0x000fe200078e02ff */
[----:B------:R-:W-:Y:S01]  /*319b0*/  BSSY B1, `(.L_x_13252) ;  /* 0x0000015000017945 */ /* 0x000fe20003800000 */
[----:B------:R-:W-:-:S05]  /*319c0*/  IMAD.IADD R209, R8, 0x1, R209 ;  /* 0x0000000108d17824 */ /* 0x000fca00078e02d1 */
[----:B------:R-:W-:-:S13]  /*319d0*/  ISETP.GE.AND P0, PT, R209, R18, PT ;  /* 0x00000012d100720c */ /* 0x000fda0003f06270 */
[----:B------:R-:W-:Y:S05]  /*319e0*/  @P0 BRA `(.L_x_13253) ;  /* 0x0000000000440947 */ /* 0x000fea0003800000 */
[----:B------:R-:W-:Y:S02]  /*319f0*/  ULDC UR4, c[0x0][0xbc8] ;  /* 0x0002f20000047ab9 */ /* 0x000fe40000000800 */
[----:B------:R-:W-:Y:S02]  /*31a00*/  ISETP.GE.AND P3, PT, R198, UR4, PT ;  /* 0x00000004c6007c0c */ /* 0x000fe4000bf66270 */
[----:B------:R-:W-:Y:S02]  /*31a10*/  ISETP.GE.AND P2, PT, R200, UR4, PT ;  /* 0x00000004c8007c0c */ /* 0x000fe4000bf46270 */
[----:B------:R-:W-:Y:S02]  /*31a20*/  ISETP.GE.AND P1, PT, R199, UR4, PT ;  /* 0x00000004c7007c0c */ /* 0x000fe4000bf26270 */
[----:B------:R-:W-:-:S07]  /*31a30*/  ISETP.GE.AND P0, PT, R201, UR4, PT ;  /* 0x00000004c9007c0c */ /* 0x000fce000bf06270 */
[-C--:B----4-:R-:W-:Y:S02]  /*31a40*/  @!P3 LEA R6, P5, R198, R14.reuse, 0x1 ;  /* 0x0000000ec606b211 */ /* 0x090fe400078a08ff */
[-C--:B------:R-:W-:Y:S02]  /*31a50*/  @!P2 LEA R8, P4, R200, R14.reuse, 0x1 ;  /* 0x0000000ec808a211 */ /* 0x080fe400078808ff */
[-C--:B---3--:R-:W-:Y:S02]  /*31a60*/  @!P3 LEA.HI.X R7, R198, R3.reuse, R216, 0x1, P5 ;  /* 0x00000003c607b211 */ /* 0x088fe400028f0cd8 */
[-C--:B------:R-:W-:Y:S02]  /*31a70*/  @!P1 LEA R10, P5, R199, R14.reuse, 0x1 ;  /* 0x0000000ec70a9211 */ /* 0x080fe400078a08ff */
        /* <DEDUP_REMOVED lines=8> */
.L_x_13253:
[----:B------:R-:W-:Y:S05]  /*31b00*/  BSYNC B1 ;  /* 0x0000000000017941 */ /* 0x000fea0003800000 */
.L_x_13252:
[----:B------:R-:W-:-:S03]  /*31b10*/  UMOV UR4, 0xffffffff ;  /* 0xffffffff00047882 */ /* 0x000fc60000000000 */
[----:B------:R-:W-:Y:S05]  /*31b20*/  BRA.DIV UR4, `(.L_x_13254) ;  /* 0x000000aa04d07947 */ /* 0x000fea000b800000 */
[----:B---3--:R3:W0:Y:S04]  /*31b30*/  SHFL.IDX PT, R3, R4, 0x1, 0x181f ;  /* 0x00381f0004037f89 */ /* 0x00862800000e0000 */
[----:B----4-:R3:W4:Y:S02]  /*31b40*/  SHFL.IDX PT, R14, R0, 0x1, 0x181f ;  /* 0x00381f00000e7f89 */ /* 0x01072400000e0000 */
.L_x_13491:
[----:B------:R-:W-:Y:S01]  /*31b50*/  VIADD R5, R209, 0x20 ;  /* 0x00000020d1057836 */ /* 0x000fe20000000000 */
        /* <DEDUP_REMOVED lines=10> */
[-C--:B0-----:R-:W-:Y:S02]  /*31c00*/  @!P3 LEA.HI.X R7, R198, R3.reuse, R216, 0x1, P5 ;  /* 0x00000003c607b211 */ /* 0x081fe400028f0cd8 */
        /* <DEDUP_REMOVED lines=9> */
.L_x_13256:
[----:B------:R-:W-:Y:S05]  /*31ca0*/  BSYNC B1 ;  /* 0x0000000000017941 */ /* 0x000fea0003800000 */
.L_x_13255:
[----:B------:R-:W-:-:S03]  /*31cb0*/  UMOV UR4, 0xffffffff ;  /* 0xffffffff00047882 */ /* 0x000fc60000000000 */
[----:B------:R-:W-:Y:S05]  /*31cc0*/  BRA.DIV UR4, `(.L_x_13257) ;  /* 0x000000aa04b07947 */ /* 0x000fea000b800000 */
[----:B0-----:R0:W0:Y:S04]  /*31cd0*/  SHFL.IDX PT, R3, R4, 0x2, 0x181f ;  /* 0x00581f0004037f89 */ /* 0x00102800000e0000 */
[----:B----4-:R4:W0:Y:S02]  /*31ce0*/  SHFL.IDX PT, R14, R0, 0x2, 0x181f ;  /* 0x00581f00000e7f89 */ /* 0x01082400000e0000 */
.L_x_13495:
        /* <DEDUP_REMOVED lines=11> */
[-C--:B------:R-:W-:Y:S02]  /*31da0*/  @!P3 LEA.HI.X R7, R198, R3.reuse, R216, 0x1, P5 ;  /* 0x00000003c607b211 */ /* 0x080fe400028f0cd8 */
        /* <DEDUP_REMOVED lines=9> */
.L_x_13259:
[----:B------:R-:W-:Y:S05]  /*31e40*/  BSYNC B1 ;  /* 0x0000000000017941 */ /* 0x000fea0003800000 */
.L_x_13258:
[----:B------:R-:W-:-:S03]  /*31e50*/  UMOV UR4, 0xffffffff ;  /* 0xffffffff00047882 */ /* 0x000fc60000000000 */
[----:B------:R-:W-:Y:S05]  /*31e60*/  BRA.DIV UR4, `(.L_x_13260) ;  /* 0x000000aa04907947 */ /* 0x000fea000b800000 */
[----:B0-----:R0:W0:Y:S04]  /*31e70*/  SHFL.IDX PT, R3, R4, 0x3, 0x181f ;  /* 0x00781f0004037f89 */ /* 0x00102800000e0000 */
[----:B------:R0:W0:Y:S02]  /*31e80*/  SHFL.IDX PT, R14, R0, 0x3, 0x181f ;  /* 0x00781f00000e7f89 */ /* 0x00002400000e0000 */
.L_x_13499:
[----:B0-234-:R-:W-:-:S05]  /*31e90*/  VIADD R0, R209, 0x60 ;  /* 0x00000060d1007836 */ /* 0x01dfca0000000000 */
[----:B------:R-:W-:-:S13]  /*31ea0*/  ISETP.GE.AND P0, PT, R0, R18, PT ;  /* 0x000000120000720c */ /* 0x000fda0003f06270 */
[----:B------:R-:W-:Y:S05]  /*31eb0*/  @P0 BRA `(.L_x_13241) ;  /* 0x0000000000440947 */ /* 0x000fea0003800000 */
[----:B------:R-:W-:Y:S02]  /*31ec0*/  ULDC UR4, c[0x0][0xbc8] ;  /* 0x0002f20000047ab9 */ /* 0x000fe40000000800 */
[----:B------:R-:W-:Y:S02]  /*31ed0*/  ISETP.GE.AND P3, PT, R198, UR4, PT ;  /* 0x00000004c6007c0c */ /* 0x000fe4000bf66270 */
[----:B------:R-:W-:Y:S02]  /*31ee0*/  ISETP.GE.AND P2, PT, R200, UR4, PT ;  /* 0x00000004c8007c0c */ /* 0x000fe4000bf46270 */
[----:B------:R-:W-:Y:S02]  /*31ef0*/  ISETP.GE.AND P1, PT, R199, UR4, PT ;  /* 0x00000004c7007c0c */ /* 0x000fe4000bf26270 */
[----:B------:R-:W-:-:S07]  /*31f00*/  ISETP.GE.AND P0, PT, R201, UR4, PT ;  /* 0x00000004c9007c0c */ /* 0x000fce000bf06270 */
[-C--:B------:R-:W-:Y:S02]  /*31f10*/  @!P3 LEA R4, P5, R198, R14.reuse, 0x1 ;  /* 0x0000000ec604b211 */ /* 0x080fe400078a08ff */
        /* <DEDUP_REMOVED lines=11> */
.L_x_13241:
[----:B------:R-:W-:Y:S05]  /*31fd0*/  BSYNC B0 ;  /* 0x0000000000007941 */ /* 0x000fea0003800000 */
.L_x_13227:
[----:B------:R-:W-:Y:S02]  /*31fe0*/  ULDC UR4, c[0x0][0xd3c] ;  /* 0x00034f0000047ab9 */ /* 0x000fe40000000800 */
[----:B-1----:R-:W-:-:S13]  /*31ff0*/  ISETP.GE.AND P0, PT, R99, UR4, PT ;  /* 0x0000000463007c0c */ /* 0x002fda000bf06270 */
[----:B------:R-:W-:Y:S05]  /*32000*/  @!P0 BRA `(.L_x_13261) ;  /* 0xfffffcf800088947 */ /* 0x000fea000383ffff */
[----:B------:R-:W-:Y:S05]  /*32010*/  BRA `(.L_x_13018) ;  /* 0x0000008800c07947 */ /* 0x000fea0003800000 */
.L_x_13016:
        /* <DEDUP_REMOVED lines=16> */
.L_x_13262:
        /* <DEDUP_REMOVED lines=44> */
.L_x_13266:
        /* <DEDUP_REMOVED lines=37> */
.L_x_13264:
        /* <DEDUP_REMOVED lines=13> */
.L_x_13267:
        /* <DEDUP_REMOVED lines=11> */
[----:B0-----:R-:W-:-:S02]  /*327b0*/  IADD3 R2, R6, 0xffffffe, RZ ;  /* 0x0ffffffe06027810 */ /* 0x001fc40007ffe0ff */
[----:B------:R-:W-:-:S05]  /*327c0*/  IABS R6, R5 ;  /* 0x0000000500067213 */ /* 0x000fca0000000000 */
        /* <DEDUP_REMOVED lines=49> */
.L_x_13268:
        /* <DEDUP_REMOVED lines=61> */
.L_x_13269:
[----:B------:R-:W-:-:S05]  /*32eb0*/  LOP3.LUT R17, RZ, R2, RZ, 0x33, !PT ;  /* 0x00000002ff117212 */ /* 0x000fca00078e33ff */
[----:B------:R-:W-:Y:S01]  /*32ec0*/  IMAD.IADD R17, R0, 0x1, R17 ;  /* 0x0000000100117824 */ /* 0x000fe200078e0211 */
[----:B------:R-:W-:Y:S06]  /*32ed0*/  BRA `(.L_x_13270) ;  /* 0x00000000000c7947 */ /* 0x000fec0003800000 */
.L_x_13265:
[----:B------:R-:W-:Y:S02]  /*32ee0*/  IMAD.MOV.U32 R17, RZ, RZ, RZ ;  /* 0x000000ffff117224 */ /* 0x000fe400078e00ff */
[----:B------:R-:W-:Y:S02]  /*32ef0*/  IMAD.U32 R16, RZ, RZ, UR6 ;  /* 0x00000006ff107e24 */ /* 0x000fe4000f8e00ff */
[----:B------:R-:W-:-:S07]  /*32f00*/  IMAD.MOV.U32 R18, RZ, RZ, RZ ;  /* 0x000000ffff127224 */ /* 0x000fce00078e00ff */
.L_x_13270:
[----:B------:R-:W-:-:S13]  /*32f10*/  ISETP.NE.AND P0, PT, R7, RZ, PT ;  /* 0x000000ff0700720c */ /* 0x000fda0003f05270 */
[----:B------:R-:W0:Y:S01]  /*32f20*/  @!P0 S2R R3, SR_CgaCtaId ;  /* 0x0000000000038919 */ /* 0x000e220000008800 */
[----:B------:R-:W-:-:S04]  /*32f30*/  @!P0 MOV R0, 0x400 ;  /* 0x0000040000008802 */ /* 0x000fc80000000f00 */
[----:B0-----:R-:W-:-:S05]  /*32f40*/  @!P0 LEA R0, R3, R0, 0x18 ;  /* 0x0000000003008211 */ /* 0x001fca00078ec0ff */
[----:B------:R1:W-:Y:S01]  /*32f50*/  @!P0 STS.128 [R0+0x324d0], R16 ;  /* 0x0324d01000008388 */ /* 0x0003e20000000c00 */
[----:B------:R-:W-:Y:S06]  /*32f60*/  BAR.ARV 0x5, 0x180 ;  /* 0x0146000000007b1d */ /* 0x000fec0000002000 */
.L_x_13263:
        /* <DEDUP_REMOVED lines=19> */
[C---:B0-----:R-:W-:Y:S01]  /*330a0*/  LOP3.LUT R4, R5.reuse, 0x7f, RZ, 0xc0, !PT ;  /* 0x0000007f05047812 */ /* 0x041fe200078ec0ff */
[----:B-1----:R-:W-:-:S04]  /*330b0*/  IMAD.SHL.U32 R0, R5, 0x8, RZ ;  /* 0x0000000805007824 */ /* 0x002fc800078e00ff */
[----:B------:R-:W-:Y:S01]  /*330c0*/  IMAD.SHL.U32 R30, R4, 0x8, RZ ;  /* 0x00000008041e7824 */ /* 0x000fe200078e00ff */
[C---:B------:R-:W-:Y:S02]  /*330d0*/  LOP3.LUT R2, R0.reuse, 0x1f8, RZ, 0xc0, !PT ;  /* 0x000001f800027812 */ /* 0x040fe400078ec0ff */
[----:B------:R-:W-:Y:S02]  /*330e0*/  LOP3.LUT R0, R0, 0x38, RZ, 0xc0, !PT ;  /* 0x0000003800007812 */ /* 0x000fe400078ec0ff */
[----:B------:R-:W-:Y:S02]  /*330f0*/  LOP3.LUT R3, R2, 0x38, R5, 0x78, !PT ;  /* 0x0000003802037812 */ /* 0x000fe400078e7805 */
[----:B------:R-:W-:Y:S02]  /*33100*/  SHF.L.U32 R2, R5, 0x4, RZ ;  /* 0x0000000405027819 */ /* 0x000fe400000006ff */
[----:B------:R-:W-:Y:S02]  /*33110*/  LOP3.LUT R30, R3, 0x200, R30, 0xf8, !PT ;  /* 0x00000200031e7812 */ /* 0x000fe400078ef81e */
[----:B------:R-:W-:-:S03]  /*33120*/  SHF.R.U32.HI R3, RZ, 0x3, R4 ;  /* 0x00000003ff037819 */ /* 0x000fc60000011604 */
[----:B------:R-:W-:Y:S01]  /*33130*/  IMAD R26, R30, 0x2, R23 ;  /* 0x000000021e1a7824 */ /* 0x000fe200078e0217 */
[----:B------:R-:W-:Y:S02]  /*33140*/  LOP3.LUT R2, R3, 0x70, R2, 0xf8, !PT ;  /* 0x0000007003027812 */ /* 0x000fe400078ef802 */
[C---:B------:R-:W-:Y:S02]  /*33150*/  LOP3.LUT R3, R0.reuse, 0x40, RZ, 0xfc, !PT ;  /* 0x0000004000037812 */ /* 0x040fe400078efcff */
[C---:B------:R-:W-:Y:S02]  /*33160*/  LOP3.LUT R2, R0.reuse, 0x80, RZ, 0xfc, !PT ;  /* 0x0000008000027812 */ /* 0x040fe400078efcff */
[----:B---3--:R-:W-:-:S07]  /*33170*/  LOP3.LUT R0, R0, 0xc0, RZ, 0xfc, !PT ;  /* 0x000000c000007812 */ /* 0x008fce00078efcff */
.L_x_13396:
[----:B------:R-:W-:Y:S05]  /*33180*/  YIELD ;  /* 0x0000000000007946 */ /* 0x000fea0003800000 */
[----:B------:R-:W-:Y:S01]  /*33190*/  ULDC.64 UR4, c[0x0][0xb20] ;  /* 0x0002c80000047ab9 */ /* 0x000fe20000000a00 */
[----:B------:R-:W-:Y:S01]  /*331a0*/  IMAD.MOV.U32 R33, RZ, RZ, RZ ;  /* 0x000000ffff217224 */ /* 0x000fe200078e00ff */
[----:B------:R-:W-:Y:S01]  /*331b0*/  ISETP.NE.U32.AND P0, PT, RZ, UR4, PT ;  /* 0x00000004ff007c0c */ /* 0x000fe2000bf05070 */
[----:B------:R-:W0:Y:S01]  /*331c0*/  LDC.64 R4, c[0x0][0xaf8] ;  /* 0x0002be00ff047b82 */ /* 0x000e220000000a00 */
[----:B------:R-:W-:Y:S02]  /*331d0*/  ULDC.64 UR6, c[0x0][0xb08] ;  /* 0x0002c20000067ab9 */ /* 0x000fe40000000a00 */
[----:B------:R-:W-:Y:S01]  /*331e0*/  ISETP.NE.AND.EX P0, PT, RZ, UR5, PT, P0 ;  /* 0x00000005ff007c0c */ /* 0x000fe2000bf05300 */
[----:B------:R-:W-:-:S12]  /*331f0*/  ULDC.64 UR4, c[0x0][0xb10] ;  /* 0x0002c40000047ab9 */ /* 0x000fd80000000a00 */
[----:B-1----:R-:W1:Y:S02]  /*33200*/  @P0 LDC.64 R2, c[0x0][0xb20] ;  /* 0x0002c800ff020b82 */ /* 0x002e640000000a00 */
[----:B-1----:R-:W-:-:S05]  /*33210*/  @P0 IMAD.WIDE R2, R19, 0x4, R2 ;  /* 0x0000000413020825 */ /* 0x002fca00078e0202 */
[----:B------:R1:W5:Y:S01]  /*33220*/  @P0 LDG.E R33, desc[UR44][R2.64] ;  /* 0x0000002c02210981 */ /* 0x000362000c1e1900 */
[----:B------:R-:W-:Y:S01]  /*33230*/  ISETP.NE.U32.AND P0, PT, RZ, UR4, PT ;  /* 0x00000004ff007c0c */ /* 0x000fe2000bf05070 */
[----:B------:R-:W-:Y:S01]  /*33240*/  IMAD.MOV.U32 R37, RZ, RZ, RZ ;  /* 0x000000ffff257224 */ /* 0x000fe200078e00ff */
[----:B------:R-:W-:Y:S01]  /*33250*/  ISETP.NE.U32.AND P1, PT, RZ, UR6, PT ;  /* 0x00000006ff007c0c */ /* 0x000fe2000bf25070 */
[----:B------:R-:W-:Y:S01]  /*33260*/  IMAD.MOV.U32 R0, RZ, RZ, RZ ;  /* 0x000000ffff007224 */ /* 0x000fe200078e00ff */
[----:B------:R-:W-:Y:S01]  /*33270*/  ISETP.NE.AND.EX P2, PT, RZ, UR5, PT, P0 ;  /* 0x00000005ff007c0c */ /* 0x000fe2000bf45300 */
[----:B------:R-:W-:Y:S01]  /*33280*/  ULDC.64 UR4, c[0x0][0xaf8] ;  /* 0x0002be0000047ab9 */ /* 0x000fe20000000a00 */
[----:B------:R-:W-:Y:S01]  /*33290*/  ISETP.NE.AND.EX P1, PT, RZ, UR7, PT, P1 ;  /* 0x00000007ff007c0c */ /* 0x000fe2000bf25310 */
[----:B0-----:R-:W-:Y:S01]  /*332a0*/  IMAD.WIDE R4, R19, 0x4, R4 ;  /* 0x0000000413047825 */ /* 0x001fe200078e0204 */
[----:B------:R-:W-:Y:S01]  /*332b0*/  ISETP.NE.U32.AND P0, PT, RZ, UR4, PT ;  /* 0x00000004ff007c0c */ /* 0x000fe2000bf05070 */
[----:B-1----:R-:W0:Y:S08]  /*332c0*/  LDC.64 R2, c[0x0][0xb08] ;  /* 0x0002c200ff027b82 */ /* 0x002e300000000a00 */
[----:B--23--:R-:W1:Y:S01]  /*332d0*/  @P2 LDC.64 R6, c[0x0][0xb10] ;  /* 0x0002c400ff062b82 */ /* 0x00ce620000000a00 */
        /* <DEDUP_REMOVED lines=17> */
[----:B--2---:R0:W-:Y:S01]  /*333f0*/  STL [R1+0x440], R8 ;  /* 0x0004400801007387 */ /* 0x0041e20000100800 */
[----:B------:R-:W-:Y:S02]  /*33400*/  IMAD.MOV.U32 R12, RZ, RZ, R8 ;  /* 0x000000ffff0c7224 */ /* 0x000fe400078e0008 */
[----:B0-----:R-:W-:Y:S01]  /*33410*/  IMAD.U32 R8, RZ, RZ, UR4 ;  /* 0x00000004ff087e24 */ /* 0x001fe2000f8e00ff */
[----:B----4-:R-:W-:Y:S06]  /*33420*/  @P2 BRA `(.L_x_13272) ;  /* 0x0000000000142947 */ /* 0x010fec0003800000 */
[----:B------:R-:W-:Y:S05]  /*33430*/  @!P0 BRA `(.L_x_13272) ;  /* 0x0000000000108947 */ /* 0x000fea0003800000 */
[----:B------:R-:W2:Y:S04]  /*33440*/  LDG.E R9, desc[UR44][R4.64] ;  /* 0x0000002c04097981 */ /* 0x000ea8000c1e1900 */
[----:B------:R-:W2:Y:S02]  /*33450*/  LDG.E R6, desc[UR44][R4.64+0x4] ;  /* 0x0000042c04067981 */ /* 0x000ea4000c1e1900 */
[----:B--2---:R-:W-:-:S05]  /*33460*/  IMAD.IADD R12, R6, 0x1, -R9 ;  /* 0x00000001060c7824 */ /* 0x004fca00078e0a09 */
[----:B------:R0:W-:Y:S02]  /*33470*/  STL [R1+0x440], R12 ;  /* 0x0004400c01007387 */ /* 0x0001e40000100800 */
.L_x_13272:
        /* <DEDUP_REMOVED lines=13> */
.L_x_13273:
        /* <DEDUP_REMOVED lines=9> */
.L_x_13274:
[----:B-1----:R-:W2:Y:S01]  /*335e0*/  @P1 LDG.E R5, desc[UR44][R2.64] ;  /* 0x0000002c02051981 */ /* 0x002ea2000c1e1900 */
[----:B------:R-:W1:Y:S03]  /*335f0*/  LDC R9, c[0x0][0x448] ;  /* 0x00011200ff097b82 */ /* 0x000e660000000800 */
[----:B------:R3:W2:Y:S01]  /*33600*/  @P1 LDG.E R4, desc[UR44][R2.64+0x4] ;  /* 0x0000042c02041981 */ /* 0x0006a2000c1e1900 */
[----:B------:R-:W-:-:S04]  /*33610*/  IMAD.SHL.U32 R35, R17, 0x80, RZ ;  /* 0x0000008011237824 */ /* 0x000fc800078e00ff */
[----:B---3--:R-:W3:Y:S01]  /*33620*/  LDC.64 R2, c[0x0][0xad8] ;  /* 0x0002b600ff027b82 */ /* 0x008ee20000000a00 */
[----:B-1----:R-:W-:-:S13]  /*33630*/  ISETP.NE.AND P2, PT, R9, 0x1, PT ;  /* 0x000000010900780c */ /* 0x002fda0003f45270 */
[----:B------:R-:W1:Y:S01]  /*33640*/  @P2 LDC R10, c[0x0][0x44c] ;  /* 0x00011300ff0a2b82 */ /* 0x000e620000000800 */
[----:B---3--:R-:W-:-:S07]  /*33650*/  ISETP.GE.AND P3, PT, R3, 0x1, PT ;  /* 0x000000010300780c */ /* 0x008fce0003f66270 */
[----:B------:R-:W3:Y:S01]  /*33660*/  @P2 LDC R9, c[0x0][0x450] ;  /* 0x00011400ff092b82 */ /* 0x000ee20000000800 */
[----:B--2---:R-:W-:Y:S02]  /*33670*/  @P1 IMAD.IADD R7, R4, 0x1, -R5 ;  /* 0x0000000104071824 */ /* 0x004fe400078e0a05 */
[----:B------:R-:W-:-:S04]  /*33680*/  VIADD R5, R35, 0x7f ;  /* 0x0000007f23057836 */ /* 0x000fc80000000000 */
[----:B-1----:R-:W-:-:S05]  /*33690*/  @P2 IMAD.HI.U32 R4, R5, R10, RZ ;  /* 0x0000000a05042227 */ /* 0x002fca00078e00ff */
[----:B---3--:R-:W-:Y:S02]  /*336a0*/  @P2 SHF.R.U32.HI R5, RZ, R9, R4 ;  /* 0x00000009ff052219 */ /* 0x008fe40000011604 */
[----:B-----5:R-:W-:-:S05]  /*336b0*/  IADD3 R9, -R33, R8, RZ ;  /* 0x0000000821097210 */ /* 0x020fca0007ffe1ff */
[----:B------:R-:W-:-:S04]  /*336c0*/  IMAD.IADD R17, R9, 0x1, R7 ;  /* 0x0000000109117824 */ /* 0x000fc800078e0207 */
[C---:B------:R-:W-:Y:S01]  /*336d0*/  VIADD R4, R17.reuse, 0x5f ;  /* 0x0000005f11047836 */ /* 0x040fe20000000000 */
        /* <DEDUP_REMOVED lines=18> */
.L_x_13277:
[----:B------:R-:W-:-:S13]  /*33800*/  ISETP.NE.AND P0, PT, R3, 0x1, PT ;  /* 0x000000010300780c */ /* 0x000fda0003f05270 */
[----:B------:R-:W1:Y:S02]  /*33810*/  @P0 LDC.64 R4, c[0x0][0xae0] ;  /* 0x0002b800ff040b82 */ /* 0x000e640000000a00 */
[----:B-1----:R-:W-:-:S05]  /*33820*/  @P0 IMAD.HI.U32 R4, R11, R4, RZ ;  /* 0x000000040b040227 */ /* 0x002fca00078e00ff */
[----:B------:R-:W-:-:S07]  /*33830*/  @P0 SHF.R.U32.HI R11, RZ, R5, R4 ;  /* 0x00000005ff0b0219 */ /* 0x000fce0000011604 */
.L_x_13278:
[----:B------:R-:W-:Y:S05]  /*33840*/  BSYNC B0 ;  /* 0x0000000000007941 */ /* 0x000fea0003800000 */
.L_x_13276:
[----:B------:R-:W-:-:S05]  /*33850*/  IMAD R11, R11, R3, R3 ;  /* 0x000000030b0b7224 */ /* 0x000fca00078e0203 */
[----:B------:R-:W-:-:S07]  /*33860*/  VIMNMX R2, R2, R11, PT ;  /* 0x0000000b02027248 */ /* 0x000fce0003fe0100 */
.L_x_13275:
[----:B------:R-:W1:Y:S01]  /*33870*/  @P2 LDC R8, c[0x0][0x44c] ;  /* 0x00011300ff082b82 */ /* 0x000e620000000800 */
[----:B------:R-:W-:Y:S01]  /*33880*/  VIADD R2, R2, 0x5f ;  /* 0x0000005f02027836 */ /* 0x000fe20000000000 */
[----:B------:R-:W-:Y:S01]  /*33890*/  ULDC UR4, c[0x0][0xad4] ;  /* 0x0002b50000047ab9 */ /* 0x000fe20000000800 */
[----:B------:R-:W-:Y:S02]  /*338a0*/  IMAD.MOV.U32 R5, RZ, RZ, R35 ;  /* 0x000000ffff057224 */ /* 0x000fe400078e0023 */
[----:B------:R-:W-:-:S03]  /*338b0*/  IMAD.HI R2, R2, 0x2aaaaaab, RZ ;  /* 0x2aaaaaab02027827 */ /* 0x000fc600078e02ff */
[----:B------:R-:W2:Y:S01]  /*338c0*/  @P2 LDC R4, c[0x0][0x450] ;  /* 0x00011400ff042b82 */ /* 0x000ea20000000800 */
[----:B-1----:R-:W-:-:S04]  /*338d0*/  @P2 IMAD.HI.U32 R11, R35, R8, RZ ;  /* 0x00000008230b2227 */ /* 0x002fc800078e00ff */
[----:B------:R-:W-:Y:S01]  /*338e0*/  IMAD.IADD R8, R17, 0x1, -R12 ;  /* 0x0000000111087824 */ /* 0x000fe200078e0a0c */
[----:B--2---:R-:W-:Y:S02]  /*338f0*/  @P2 SHF.R.U32.HI R5, RZ, R4, R11 ;  /* 0x00000004ff052219 */ /* 0x004fe4000001160b */
[----:B------:R-:W-:-:S03]  /*33900*/  SHF.R.U32.HI R11, RZ, 0x1f, R2 ;  /* 0x0000001fff0b7819 */ /* 0x000fc60000011602 */
[----:B0-----:R-:W-:Y:S01]  /*33910*/  IMAD.IADD R12, R8, 0x1, R5 ;  /* 0x00000001080c7824 */ /* 0x001fe200078e0205 */
        /* <DEDUP_REMOVED lines=14> */
.L_x_13281:
[----:B------:R-:W-:-:S13]  /*33a00*/  ISETP.NE.AND P0, PT, R3, 0x1, PT ;  /* 0x000000010300780c */ /* 0x000fda0003f05270 */
[----:B------:R-:W0:Y:S02]  /*33a10*/  @P0 LDC.64 R4, c[0x0][0xae0] ;  /* 0x0002b800ff040b82 */ /* 0x000e240000000a00 */
[----:B0-----:R-:W-:-:S05]  /*33a20*/  @P0 IMAD.HI.U32 R4, R12, R4, RZ ;  /* 0x000000040c040227 */ /* 0x001fca00078e00ff */
[----:B------:R-:W-:-:S07]  /*33a30*/  @P0 SHF.R.U32.HI R12, RZ, R5, R4 ;  /* 0x00000005ff0c0219 */ /* 0x000fce0000011604 */
.L_x_13282:
[----:B------:R-:W-:Y:S05]  /*33a40*/  BSYNC B0 ;  /* 0x0000000000007941 */ /* 0x000fea0003800000 */
.L_x_13280:
[----:B------:R-:W-:-:S05]  /*33a50*/  IMAD R3, R12, R3, RZ ;  /* 0x000000030c037224 */ /* 0x000fca00078e02ff */
[----:B------:R-:W-:-:S07]  /*33a60*/  VIMNMX R2, R2, R3, !PT ;  /* 0x0000000302027248 */ /* 0x000fce0007fe0100 */
.L_x_13279:
        /* <DEDUP_REMOVED lines=39> */
.L_x_13284:
[----:B------:R-:W-:Y:S05]  /*33ce0*/  BSYNC B0 ;  /* 0x0000000000007941 */ /* 0x000fea0003800000 */
.L_x_13283:
[-C--:B------:R-:W-:Y:S01]  /*33cf0*/  IMAD R4, R32, R14.reuse, R4 ;  /* 0x0000000e20047224 */ /* 0x080fe200078e0204 */
[----:B------:R-:W-:Y:S04]  /*33d00*/  BSSY B0, `(.L_x_13285) ;  /* 0x0000131000007945 */ /* 0x000fe80003800000 */
        /* <DEDUP_REMOVED lines=23> */
.L_x_13502:
[----:B-1----:R-:W-:Y:S02]  /*33e80*/  ISETP.NE.AND P0, PT, R14, RZ, PT ;  /* 0x000000ff0e00720c */ /* 0x002fe40003f05270 */
[----:B------:R-:W-:-:S11]  /*33e90*/  PLOP3.LUT P6, PT, PT, PT, PT, 0x8, 0x0 ;  /* 0x000000000000781c */ /* 0x000fd60003fce170 */
[----:B------:R-:W-:Y:S05]  /*33ea0*/  @P0 BRA `(.L_x_13288) ;  /* 0x00000000000c0947 */ /* 0x000fea0003800000 */
[----:B------:R-:W-:-:S03]  /*33eb0*/  UMOV UR4, 0xffffffff ;  /* 0xffffffff00047882 */ /* 0x000fc60000000000 */
[----:B------:R-:W-:Y:S05]  /*33ec0*/  BRA.DIV UR4, `(.L_x_13289) ;  /* 0x0000008a04f47947 */ /* 0x000fea000b800000 */
[----:B------:R-:W-:-:S13]  /*33ed0*/  ELECT P6, URZ, PT ;  /* 0x00000000003f782f */ /* 0x000fda00038c0000 */
.L_x_13288:
        /* <DEDUP_REMOVED lines=9> */
.L_x_13505:
[----:B------:R-:W-:Y:S05]  /*33f70*/  BSYNC B1 ;  /* 0x0000000000017941 */ /* 0x000fea0003800000 */
.L_x_13290:
[----:B------:R-:W-:Y:S04]  /*33f80*/  BSSY B1, `(.L_x_13292) ;  /* 0x000007b000017945 */ /* 0x000fe80003800000 */
[----:B------:R-:W-:Y:S05]  /*33f90*/  @!P6 BRA `(.L_x_13293) ;  /* 0x0000000400e4e947 */ /* 0x000fea0003800000 */
[----:B------:R-:W1:Y:S01]  /*33fa0*/  S2R R3, SR_TID.X ;  /* 0x0000000000037919 */ /* 0x000e620000002100 */
[----:B------:R-:W-:Y:S01]  /*33fb0*/  SHF.L.U32 R7, R28, 0x1f, RZ ;  /* 0x0000001f1c077819 */ /* 0x000fe200000006ff */
[----:B------:R-:W-:Y:S01]  /*33fc0*/  BSSY B2, `(.L_x_13294) ;  /* 0x0000006000027945 */ /* 0x000fe20003800000 */
[----:B-1----:R-:W-:Y:S01]  /*33fd0*/  LOP3.LUT R9, R3, 0x7f, RZ, 0xc0, !PT ;  /* 0x0000007f03097812 */ /* 0x002fe200078ec0ff */
[----:B------:R-:W-:-:S03]  /*33fe0*/  IMAD R3, R24, 0x8, R23 ;  /* 0x0000000818037824 */ /* 0x000fc600078e0217 */
[----:B------:R-:W-:Y:S01]  /*33ff0*/  ISETP.NE.AND P1, PT, R9, RZ, PT ;  /* 0x000000ff0900720c */ /* 0x000fe20003f25270 */
[----:B------:R-:W1:Y:S02]  /*34000*/  SYNCS.PHASECHK.TRANS64.TRYWAIT P0, [R3+URZ+0x324a0], R7 ;  /* 0x0324a007030075a7 */ /* 0x000e64000800017f */
[----:B-1----:R-:W-:Y:S10]  /*34010*/  @!P0 BRA `(.L_x_13295) ;  /* 0x0000008800d48947 */ /* 0x002ff40003800000 */
.L_x_13506:
[----:B------:R-:W-:Y:S05]  /*34020*/  BSYNC B2 ;  /* 0x0000000000027941 */ /* 0x000fea0003800000 */
.L_x_13294:
[----:B------:R-:W-:Y:S04]  /*34030*/  BSSY B2, `(.L_x_13296) ;  /* 0x0000009000027945 */ /* 0x000fe80003800000 */
[----:B------:R-:W-:Y:S05]  /*34040*/  @P1 BRA `(.L_x_13297) ;  /* 0x00000000001c1947 */ /* 0x000fea0003800000 */
[----:B------:R-:W2:Y:S02]  /*34050*/  S2R R9, SR_TID.X ;  /* 0x0000000000097919 */ /* 0x000ea40000002100 */
[----:B--2---:R-:W-:Y:S01]  /*34060*/  LOP3.LUT R11, R9, 0x1f, RZ, 0xc0, !PT ;  /* 0x0000001f090b7812 */ /* 0x004fe200078ec0ff */
[----:B------:R-:W-:-:S03]  /*34070*/  IMAD.MOV.U32 R9, RZ, RZ, 0x3000 ;  /* 0x00003000ff097424 */ /* 0x000fc600078e00ff */
[----:B------:R-:W-:Y:S01]  /*34080*/  ISETP.NE.AND P0, PT, R11, RZ, PT ;  /* 0x000000ff0b00720c */ /* 0x000fe20003f05270 */
[----:B------:R2:W-:-:S12]  /*34090*/  SYNCS.ARRIVE.TRANS64 RZ, [R3+URZ+0x32490], R9 ;  /* 0x0324900903ff79a7 */ /* 0x0005d8000800003f */
[----:B--2---:R-:W-:Y:S05]  /*340a0*/  @!P0 BRA `(.L_x_13297) ;  /* 0x0000000000048947 */ /* 0x004fea0003800000 */
[----:B------:R-:W-:Y:S01]  /*340b0*/  BPT.TRAP 0x1 ;  /* 0x000000040000795c */ /* 0x000fe20000300000 */
.L_x_13297:
[----:B------:R-:W-:Y:S05]  /*340c0*/  BSYNC B2 ;  /* 0x0000000000027941 */ /* 0x000fea0003800000 */
.L_x_13296:
        /* <DEDUP_REMOVED lines=10> */
[----:B0-----:R-:W-:Y:S01]  /*34170*/  VIADD R12, R3, 0x32490 ;  /* 0x00032490030c7836 */ /* 0x001fe20000000000 */
[----:B------:R-:W-:-:S09]  /*34180*/  UMOV UR7, 0x12f00000 ;  /* 0x12f0000000077882 */ /* 0x000fd20000000000 */
.L_x_13298:
        /* <DEDUP_REMOVED lines=13> */
.L_x_13507:
[----:B------:R-:W-:Y:S05]  /*34260*/  BSYNC B2 ;  /* 0x0000000000027941 */ /* 0x000fea0003800000 */
.L_x_13299:
[----:B------:R-:W-:Y:S01]  /*34270*/  BSSY B2, `(.L_x_13301) ;  /* 0x000000b000027945 */ /* 0x000fe20003800000 */
[----:B------:R-:W-:Y:S02]  /*34280*/  IMAD.MOV.U32 R12, RZ, RZ, 0x0 ;  /* 0x00000000ff0c7424 */ /* 0x000fe400078e00ff */
[----:B------:R-:W-:Y:S01]  /*34290*/  IMAD.MOV.U32 R13, RZ, RZ, 0x12f00000 ;  /* 0x12f00000ff0d7424 */ /* 0x000fe200078e00ff */
[----:B------:R-:W-:Y:S06]  /*342a0*/  @P1 BRA `(.L_x_13302) ;  /* 0x00000000001c1947 */ /* 0x000fec0003800000 */
[----:B------:R-:W2:Y:S01]  /*342b0*/  S2R R11, SR_TID.X ;  /* 0x00000000000b7919 */ /* 0x000ea20000002100 */
[----:B01----:R-:W-:-:S04]  /*342c0*/  MOV R7, 0xc000 ;  /* 0x0000c00000077802 */ /* 0x003fc80000000f00 */
[----:B------:R3:W-:Y:S01]  /*342d0*/  SYNCS.ARRIVE.TRANS64 RZ, [R3+URZ+0x324b0], R7 ;  /* 0x0324b00703ff79a7 */ /* 0x0007e2000800003f */
[----:B--2---:R-:W-:-:S04]  /*342e0*/  LOP3.LUT R11, R11, 0x1f, RZ, 0xc0, !PT ;  /* 0x0000001f0b0b7812 */ /* 0x004fc800078ec0ff */
[----:B------:R-:W-:-:S13]  /*342f0*/  ISETP.NE.AND P0, PT, R11, RZ, PT ;  /* 0x000000ff0b00720c */ /* 0x000fda0003f05270 */
[----:B---3--:R-:W-:Y:S05]  /*34300*/  @!P0 BRA `(.L_x_13302) ;  /* 0x0000000000048947 */ /* 0x008fea0003800000 */
[----:B------:R-:W-:Y:S01]  /*34310*/  BPT.TRAP 0x1 ;  /* 0x000000040000795c */ /* 0x000fe20000300000 */
.L_x_13302:
[----:B------:R-:W-:Y:S05]  /*34320*/  BSYNC B2 ;  /* 0x0000000000027941 */ /* 0x000fea0003800000 */
.L_x_13301:
        /* <DEDUP_REMOVED lines=9> */
.L_x_13303:
        /* <DEDUP_REMOVED lines=15> */
.L_x_13304:
        /* <DEDUP_REMOVED lines=15> */
.L_x_13305:
        /* <DEDUP_REMOVED lines=15> */
.L_x_13306:
        /* <DEDUP_REMOVED lines=10> */
.L_x_13293:
[----:B------:R-:W-:Y:S05]  /*34730*/  BSYNC B1 ;  /* 0x0000000000017941 */ /* 0x000fea0003800000 */
.L_x_13292:
        /* <DEDUP_REMOVED lines=9> */
.L_x_13322:
[----:B------:R-:W-:Y:S05]  /*347d0*/  YIELD ;  /* 0x0000000000007946 */ /* 0x000fea0003800000 */
[----:B------:R-:W-:Y:S04]  /*347e0*/  BSSY B1, `(.L_x_13307) ;  /* 0x000007a000017945 */ /* 0x000fe80003800000 */
[----:B------:R-:W-:Y:S05]  /*347f0*/  @!P6 BRA `(.L_x_13308) ;  /* 0x0000000400e0e947 */ /* 0x000fea0003800000 */
[----:B------:R-:W1:Y:S01]  /*34800*/  S2R R2, SR_TID.X ;  /* 0x0000000000027919 */ /* 0x000e620000002100 */
[----:B------:R-:W-:Y:S01]  /*34810*/  IMAD R9, R24, 0x8, R23 ;  /* 0x0000000818097824 */ /* 0x000fe200078e0217 */
[----:B------:R-:W-:Y:S01]  /*34820*/  BSSY B2, `(.L_x_13309) ;  /* 0x0000006000027945 */ /* 0x000fe20003800000 */
[----:B-1----:R-:W-:Y:S02]  /*34830*/  LOP3.LUT R3, R2, 0x7f, RZ, 0xc0, !PT ;  /* 0x0000007f02037812 */ /* 0x002fe400078ec0ff */
[----:B------:R-:W-:Y:S02]  /*34840*/  SHF.L.U32 R2, R28, 0x1f, RZ ;  /* 0x0000001f1c027819 */ /* 0x000fe400000006ff */
[----:B------:R-:W-:Y:S02]  /*34850*/  ISETP.NE.AND P2, PT, R3, RZ, PT ;  /* 0x000000ff0300720c */ /* 0x000fe40003f45270 */
[----:B------:R-:W1:Y:S02]  /*34860*/  SYNCS.PHASECHK.TRANS64.TRYWAIT P1, [R9+URZ+0x324a0], R2 ;  /* 0x0324a002090075a7 */ /* 0x000e64000802017f */
[----:B-1----:R-:W-:Y:S09]  /*34870*/  @!P1 BRA `(.L_x_13310) ;  /* 0x0000008000e49947 */ /* 0x002ff20003800000 */
.L_x_13508:
[----:B------:R-:W-:Y:S05]  /*34880*/  BSYNC B2 ;  /* 0x0000000000027941 */ /* 0x000fea0003800000 */
.L_x_13309:
        /* <DEDUP_REMOVED lines=9> */
.L_x_13312:
[----:B------:R-:W-:Y:S05]  /*34920*/  BSYNC B2 ;  /* 0x0000000000027941 */ /* 0x000fea0003800000 */
.L_x_13311:
        /* <DEDUP_REMOVED lines=11> */
.L_x_13313:
        /* <DEDUP_REMOVED lines=13> */
.L_x_13509:
[----:B------:R-:W-:Y:S05]  /*34ab0*/  BSYNC B2 ;  /* 0x0000000000027941 */ /* 0x000fea0003800000 */
.L_x_13314:
        /* <DEDUP_REMOVED lines=11> */
.L_x_13317:
[----:B------:R-:W-:Y:S05]  /*34b70*/  BSYNC B2 ;  /* 0x0000000000027941 */ /* 0x000fea0003800000 */
.L_x_13316:
[----:B------:R-:W-:Y:S01]  /*34b80*/  R2UR UR6, R2 ;  /* 0x00000000020672ca */ /* 0x000fe200000e0000 */
[----:B------:R-:W-:Y:S01]  /*34b90*/  UIADD3 UR4, UP0, UR42, 0x670, URZ ;  /* 0x000006702a047890 */ /* 0x000fe2000ff1e03f */
[----:B------:R-:W-:Y:S01]  /*34ba0*/  R2UR UR7, R3 ;  /* 0x00000000030772ca */ /* 0x000fe200000e0000 */
[----:B------:R-:W-:Y:S01]  /*34bb0*/  VIADD R9, R9, 0x324b0 ;  /* 0x000324b009097836 */ /* 0x000fe20000000000 */
[----:B------:R-:W-:Y:S01]  /*34bc0*/  R2UR UR10, R7 ;  /* 0x00000000070a72ca */ /* 0x000fe200000e0000 */
[----:B------:R-:W-:Y:S01]  /*34bd0*/  IMAD R7, R24, 0xc000, R23 ;  /* 0x0000c00018077824 */ /* 0x000fe200078e0217 */
[----:B------:R-:W-:Y:S01]  /*34be0*/  PLOP3.LUT P1, PT, PT, PT, PT, 0x80, 0x0 ;  /* 0x000000000000781c */ /* 0x000fe20003f2f070 */
[----:B------:R-:W-:-:S03]  /*34bf0*/  UIADD3.X UR5, URZ, UR43, URZ, UP0, !UPT ;  /* 0x0000002b3f057290 */ /* 0x000fc600087fe43f */
[----:B------:R-:W-:-:S09]  /*34c00*/  IADD3 R13, R7, 0x400, RZ ;  /* 0x00000400070d7810 */ /* 0x000fd20007ffe0ff */
.L_x_13318:
        /* <DEDUP_REMOVED lines=15> */
.L_x_13319:
        /* <DEDUP_REMOVED lines=15> */
.L_x_13320:
        /* <DEDUP_REMOVED lines=15> */
.L_x_13321:
        /* <DEDUP_REMOVED lines=10> */
.L_x_13308:
[----:B------:R-:W-:Y:S05]  /*34f80*/  BSYNC B1 ;  /* 0x0000000000017941 */ /* 0x000fea0003800000 */
.L_x_13307:
        /* <DEDUP_REMOVED lines=8> */
.L_x_13286:
[----:B------:R-:W-:Y:S05]  /*35010*/  BSYNC B0 ;  /* 0x0000000000007941 */ /* 0x000fea0003800000 */
.L_x_13285:
[----:B------:R-:W1:Y:S01]  /*35020*/  LDC R0, c[0x0][0x448] ;  /* 0x00011200ff007b82 */ /* 0x000e620000000800 */
[----:B------:R-:W-:Y:S01]  /*35030*/  VIADD R5, R35, 0x7f ;  /* 0x0000007f23057836 */ /* 0x000fe20000000000 */
[----:B------:R-:W-:Y:S06]  /*35040*/  @!P0 WARPSYNC.ALL ;  /* 0x0000000000008948 */ /* 0x000fec0003800000 */
[----:B------:R-:W-:Y:S01]  /*35050*/  @!P0 BAR.SYNC.DEFER_BLOCKING 0xc, 0x180 ;  /* 0x0306000000008b1d */ /* 0x000fe20000010000 */
[----:B-1----:R-:W-:-:S13]  /*35060*/  ISETP.NE.AND P1, PT, R0, 0x1, PT ;  /* 0x000000010000780c */ /* 0x002fda0003f25270 */
[----:B------:R-:W1:Y:S08]  /*35070*/  @P1 LDC R0, c[0x0][0x44c] ;  /* 0x00011300ff001b82 */ /* 0x000e700000000800 */
[----:B------:R-:W2:Y:S01]  /*35080*/  @P1 LDC R3, c[0x0][0x450] ;  /* 0x00011400ff031b82 */ /* 0x000ea20000000800 */
[----:B-1----:R-:W-:-:S05]  /*35090*/  @P1 IMAD.HI.U32 R0, R5, R0, RZ ;  /* 0x0000000005001227 */ /* 0x002fca00078e00ff */
[----:B--2---:R-:W-:Y:S02]  /*350a0*/  @P1 SHF.R.U32.HI R5, RZ, R3, R0 ;  /* 0x00000003ff051219 */ /* 0x004fe40000011600 */
[----:B------:R-:W1:Y:S03]  /*350b0*/  LDC.64 R2, c[0x0][0xad8] ;  /* 0x0002b600ff027b82 */ /* 0x000e660000000a00 */
[----:B------:R-:W-:Y:S01]  /*350c0*/  IMAD.IADD R7, R10, 0x1, R5 ;  /* 0x000000010a077824 */ /* 0x000fe200078e0205 */
[----:B-1----:R-:W-:-:S03]  /*350d0*/  ISETP.GE.AND P2, PT, R3, 0x1, PT ;  /* 0x000000010300780c */ /* 0x002fc60003f46270 */
        /* <DEDUP_REMOVED lines=13> */
.L_x_13325:
[----:B------:R-:W-:-:S13]  /*351b0*/  ISETP.NE.AND P0, PT, R3, 0x1, PT ;  /* 0x000000010300780c */ /* 0x000fda0003f05270 */
[----:B------:R-:W1:Y:S02]  /*351c0*/  @P0 LDC.64 R4, c[0x0][0xae0] ;  /* 0x0002b800ff040b82 */ /* 0x000e640000000a00 */
[----:B-1----:R-:W-:-:S05]  /*351d0*/  @P0 IMAD.HI.U32 R4, R0, R4, RZ ;  /* 0x0000000400040227 */ /* 0x002fca00078e00ff */
[----:B------:R-:W-:-:S07]  /*351e0*/  @P0 SHF.R.U32.HI R0, RZ, R5, R4 ;  /* 0x00000005ff000219 */ /* 0x000fce0000011604 */
.L_x_13326:
[----:B------:R-:W-:Y:S05]  /*351f0*/  BSYNC B0 ;  /* 0x0000000000007941 */ /* 0x000fea0003800000 */
.L_x_13324:
[----:B------:R-:W-:-:S05]  /*35200*/  IMAD R5, R0, R3, R3 ;  /* 0x0000000300057224 */ /* 0x000fca00078e0203 */
[----:B------:R-:W-:-:S07]  /*35210*/  VIMNMX R2, R2, R5, PT ;  /* 0x0000000502027248 */ /* 0x000fce0003fe0100 */
.L_x_13323:
[----:B------:R-:W1:Y:S01]  /*35220*/  @P1 LDC R4, c[0x0][0x44c] ;  /* 0x00011300ff041b82 */ /* 0x000e620000000800 */
[----:B------:R-:W-:Y:S01]  /*35230*/  VIADD R2, R2, 0x5f ;  /* 0x0000005f02027836 */ /* 0x000fe20000000000 */
[----:B------:R-:W-:Y:S01]  /*35240*/  ULDC UR4, c[0x0][0xad4] ;  /* 0x0002b50000047ab9 */ /* 0x000fe20000000800 */
[----:B------:R-:W-:Y:S02]  /*35250*/  IMAD.MOV.U32 R7, RZ, RZ, R35 ;  /* 0x000000ffff077224 */ /* 0x000fe400078e0023 */
[----:B------:R-:W-:-:S03]  /*35260*/  IMAD.HI R2, R2, 0x2aaaaaab, RZ ;  /* 0x2aaaaaab02027827 */ /* 0x000fc600078e02ff */
[----:B------:R-:W2:Y:S02]  /*35270*/  @P1 LDC R0, c[0x0][0x450] ;  /* 0x00011400ff001b82 */ /* 0x000ea40000000800 */
[----:B------:R-:W-:-:S04]  /*35280*/  SHF.R.U32.HI R5, RZ, 0x1f, R2 ;  /* 0x0000001fff057819 */ /* 0x000fc80000011602 */
[----:B------:R-:W-:Y:S01]  /*35290*/  LEA.HI.SX32 R5, R2, R5, 0x1c ;  /* 0x0000000502057211 */ /* 0x000fe200078fe2ff */
[----:B-1----:R-:W-:-:S05]  /*352a0*/  @P1 IMAD.HI.U32 R9, R35, R4, RZ ;  /* 0x0000000423091227 */ /* 0x002fca00078e00ff */
[----:B--2---:R-:W-:-:S05]  /*352b0*/  @P1 SHF.R.U32.HI R7, RZ, R0, R9 ;  /* 0x00000000ff071219 */ /* 0x004fca0000011609 */
[----:B------:R-:W-:Y:S01]  /*352c0*/  IMAD.IADD R8, R8, 0x1, R7 ;  /* 0x0000000108087824 */ /* 0x000fe200078e0207 */
        /* <DEDUP_REMOVED lines=13> */
.L_x_13329:
[----:B------:R-:W-:-:S13]  /*353a0*/  ISETP.NE.AND P0, PT, R3, 0x1, PT ;  /* 0x000000010300780c */ /* 0x000fda0003f05270 */
[----:B------:R-:W1:Y:S02]  /*353b0*/  @P0 LDC.64 R4, c[0x0][0xae0] ;  /* 0x0002b800ff040b82 */ /* 0x000e640000000a00 */
[----:B-1----:R-:W-:-:S05]  /*353c0*/  @P0 IMAD.HI.U32 R4, R8, R4, RZ ;  /* 0x0000000408040227 */ /* 0x002fca00078e00ff */
[----:B------:R-:W-:-:S07]  /*353d0*/  @P0 SHF.R.U32.HI R8, RZ, R5, R4 ;  /* 0x00000005ff080219 */ /* 0x000fce0000011604 */
.L_x_13330:
[----:B------:R-:W-:Y:S05]  /*353e0*/  BSYNC B0 ;  /* 0x0000000000007941 */ /* 0x000fea0003800000 */
.L_x_13328:
[----:B------:R-:W-:-:S05]  /*353f0*/  IMAD R3, R8, R3, RZ ;  /* 0x0000000308037224 */ /* 0x000fca00078e02ff */
[----:B------:R-:W-:-:S07]  /*35400*/  VIMNMX R0, R0, R3, !PT ;  /* 0x0000000300007248 */ /* 0x000fce0007fe0100 */
.L_x_13327:
[----:B------:R-:W-:Y:S01]  /*35410*/  ISETP.NE.AND P1, PT, R6, RZ, PT ;  /* 0x000000ff0600720c */ /* 0x000fe20003f25270 */
[----:B------:R-:W-:Y:S01]  /*35420*/  IMAD.HI R0, R0, 0x2aaaaaab, RZ ;  /* 0x2aaaaaab00007827 */ /* 0x000fe200078e02ff */
[----:B------:R-:W-:Y:S04]  /*35430*/  BSSY B0, `(.L_x_13331) ;  /* 0x0000023000007945 */ /* 0x000fe80003800000 */
[----:B------:R-:W-:-:S04]  /*35440*/  SHF.R.U32.HI R3, RZ, 0x1f, R0 ;  /* 0x0000001fff037819 */ /* 0x000fc80000011600 */
[----:B------:R-:W-:Y:S01]  /*35450*/  LEA.HI.SX32 R0, R0, R3, 0x1c ;  /* 0x0000000300007211 */ /* 0x000fe200078fe2ff */
[----:B------:R-:W-:Y:S02]  /*35460*/  IMAD.MOV.U32 R3, RZ, RZ, RZ ;  /* 0x000000ffff037224 */ /* 0x000fe400078e00ff */
[----:B------:R-:W1:Y:S01]  /*35470*/  @!P1 LDC R6, c[0x0][0xae8] ;  /* 0x0002ba00ff069b82 */ /* 0x000e620000000800 */
[----:B------:R-:W-:-:S04]  /*35480*/  VIMNMX R0, RZ, R0, !PT ;  /* 0x00000000ff007248 */ /* 0x000fc80007fe0100 */
[----:B------:R-:W-:-:S13]  /*35490*/  ISETP.GT.AND P0, PT, R7, R0, PT ;  /* 0x000000000700720c */ /* 0x000fda0003f04270 */
[----:B------:R-:W-:Y:S05]  /*354a0*/  @!P0 BRA `(.L_x_13332) ;  /* 0x00000000006c8947 */ /* 0x000fea0003800000 */
[----:B-1----:R-:W-:Y:S01]  /*354b0*/  IABS R4, R6 ;  /* 0x0000000600047213 */ /* 0x002fe20000000000 */
[----:B------:R-:W-:-:S03]  /*354c0*/  IMAD.MOV.U32 R2, RZ, RZ, RZ ;  /* 0x000000ffff027224 */ /* 0x000fc600078e00ff */
[----:B------:R-:W1:Y:S08]  /*354d0*/  I2F.RP R5, R4 ;  /* 0x0000000400057306 */ /* 0x000e700000209400 */
[----:B-1----:R-:W1:Y:S02]  /*354e0*/  MUFU.RCP R5, R5 ;  /* 0x0000000500057308 */ /* 0x002e640000001000 */
[----:B-1----:R-:W-:-:S06]  /*354f0*/  VIADD R8, R5, 0xffffffe ;  /* 0x0ffffffe05087836 */ /* 0x002fcc0000000000 */
[----:B------:R-:W1:Y:S02]  /*35500*/  F2I.FTZ.U32.TRUNC.NTZ R3, R8 ;  /* 0x0000000800037305 */ /* 0x000e64000021f000 */
[----:B-1----:R-:W-:-:S05]  /*35510*/  IADD3 R9, RZ, -R3, RZ ;  /* 0x80000003ff097210 */ /* 0x002fca0007ffe0ff */
        /* <DEDUP_REMOVED lines=20> */
.L_x_13332:
[----:B------:R-:W-:Y:S05]  /*35660*/  BSYNC B0 ;  /* 0x0000000000007941 */ /* 0x000fea0003800000 */
.L_x_13331:
        /* <DEDUP_REMOVED lines=23> */
.L_x_13334:
        /* <DEDUP_REMOVED lines=9> */
[----:B0-----:R-:W-:Y:S01]  /*35870*/  MOV R12, 0x1 ;  /* 0x00000001000c7802 */ /* 0x001fe20000000f00 */
[----:B------:R-:W0:Y:S01]  /*35880*/  LDC.64 R2, c[0x4][R2] ;  /* 0x0100000002027b82 */ /* 0x000e220000000a00 */
[----:B------:R-:W-:Y:S02]  /*35890*/  IMAD.U32 R5, RZ, RZ, UR7 ;  /* 0x00000007ff057e24 */ /* 0x000fe4000f8e00ff */
[----:B-1----:R-:W-:Y:S02]  /*358a0*/  IMAD.U32 R6, RZ, RZ, UR8 ;  /* 0x00000008ff067e24 */ /* 0x002fe4000f8e00ff */
[----:B------:R-:W-:-:S02]  /*358b0*/  IMAD.U32 R7, RZ, RZ, UR9 ;  /* 0x00000009ff077e24 */ /* 0x000fc4000f8e00ff */
[----:B------:R-:W-:Y:S02]  /*358c0*/  IMAD.U32 R10, RZ, RZ, UR4 ;  /* 0x00000004ff0a7e24 */ /* 0x000fe4000f8e00ff */
[----:B------:R-:W-:Y:S02]  /*358d0*/  IMAD.U32 R11, RZ, RZ, UR5 ;  /* 0x00000005ff0b7e24 */ /* 0x000fe4000f8e00ff */
[----:B------:R-:W-:Y:S02]  /*358e0*/  IMAD.MOV.U32 R8, RZ, RZ, 0x70 ;  /* 0x00000070ff087424 */ /* 0x000fe400078e00ff */
[----:B------:R-:W-:-:S07]  /*358f0*/  IMAD.MOV.U32 R13, RZ, RZ, RZ ;  /* 0x000000ffff0d7224 */ /* 0x000fce00078e00ff */
[----:B------:R-:W-:-:S07]  /*35900*/  LEPC R20, `(.L_x_13337) ;  /* 0x000000001014794e */ /* 0x000fce0000000000 */
[----:B0-----:R-:W-:Y:S05]  /*35910*/  CALL.ABS.NOINC R2 ;  /* 0x0000000002007343 */ /* 0x001fea0003c00000 */
.L_x_13337:
[----:B------:R-:W-:Y:S05]  /*35920*/  BSYNC B6 ;  /* 0x0000000000067941 */ /* 0x000fea0003800000 */
.L_x_13336:
        /* <DEDUP_REMOVED lines=9> */
[----:B------:R-:W-:Y:S02]  /*359c0*/  IMAD.U32 R4, RZ, RZ, UR6 ;  /* 0x00000006ff047e24 */ /* 0x000fe4000f8e00ff */
[----:B------:R-:W-:Y:S02]  /*359d0*/  IMAD.U32 R5, RZ, RZ, UR7 ;  /* 0x00000007ff057e24 */ /* 0x000fe4000f8e00ff */
[----:B-1----:R-:W-:Y:S02]  /*359e0*/  IMAD.U32 R6, RZ, RZ, UR8 ;  /* 0x00000008ff067e24 */ /* 0x002fe4000f8e00ff */
[----:B------:R-:W-:-:S02]  /*359f0*/  IMAD.U32 R7, RZ, RZ, UR9 ;  /* 0x00000009ff077e24 */ /* 0x000fc4000f8e00ff */
[----:B------:R-:W-:Y:S02]  /*35a00*/  IMAD.U32 R10, RZ, RZ, UR4 ;  /* 0x00000004ff0a7e24 */ /* 0x000fe4000f8e00ff */
[----:B------:R-:W-:Y:S02]  /*35a10*/  IMAD.U32 R11, RZ, RZ, UR5 ;  /* 0x00000005ff0b7e24 */ /* 0x000fe4000f8e00ff */
[----:B------:R-:W-:Y:S02]  /*35a20*/  IMAD.MOV.U32 R8, RZ, RZ, 0x70 ;  /* 0x00000070ff087424 */ /* 0x000fe400078e00ff */
[----:B0-----:R-:W-:Y:S02]  /*35a30*/  IMAD.MOV.U32 R12, RZ, RZ, 0x1 ;  /* 0x00000001ff0c7424 */ /* 0x001fe400078e00ff */
[----:B--2---:R-:W-:-:S07]  /*35a40*/  IMAD.MOV.U32 R13, RZ, RZ, RZ ;  /* 0x000000ffff0d7224 */ /* 0x004fce00078e00ff */
[----:B------:R-:W-:-:S07]  /*35a50*/  LEPC R20, `(.L_x_13340) ;  /* 0x000000001014794e */ /* 0x000fce0000000000 */
[----:B---3--:R-:W-:Y:S05]  /*35a60*/  CALL.ABS.NOINC R2 ;  /* 0x0000000002007343 */ /* 0x008fea0003c00000 */
.L_x_13340:
        /* <DEDUP_REMOVED lines=15> */
.L_x_13339:
[----:B------:R-:W-:Y:S05]  /*35b60*/  BSYNC B6 ;  /* 0x0000000000067941 */ /* 0x000fea0003800000 */
.L_x_13338:
[----:B------:R-:W2:Y:S01]  /*35b70*/  S2R R2, SR_TID.X ;  /* 0x0000000000027919 */ /* 0x000ea20000002100 */
[----:B------:R-:W-:Y:S01]  /*35b80*/  ULDC.64 UR4, c[0x0][0xaf0] ;  /* 0x0002bc0000047ab9 */ /* 0x000fe20000000a00 */
[----:B------:R-:W-:Y:S01]  /*35b90*/  IMAD.MOV.U32 R29, RZ, RZ, R19 ;  /* 0x000000ffff1d7224 */ /* 0x000fe200078e0013 */
[----:B------:R-:W-:Y:S01]  /*35ba0*/  ISETP.NE.U32.AND P0, PT, RZ, UR4, PT ;  /* 0x00000004ff007c0c */ /* 0x000fe2000bf05070 */
[----:B------:R-:W3:Y:S01]  /*35bb0*/  S2R R21, SR_TID.X ;  /* 0x0000000000157919 */ /* 0x000ee20000002100 */
[----:B------:R-:W4:Y:S01]  /*35bc0*/  LDC R9, c[0x0][0x430] ;  /* 0x00010c00ff097b82 */ /* 0x000f220000000800 */
[----:B------:R-:W-:Y:S01]  /*35bd0*/  VIADD R0, R31, 0xffffffff ;  /* 0xffffffff1f007836 */ /* 0x000fe20000000000 */
[----:B------:R-:W-:Y:S01]  /*35be0*/  ISETP.NE.AND.EX P0, PT, RZ, UR5, PT, P0 ;  /* 0x00000005ff007c0c */ /* 0x000fe2000bf05300 */
[----:B------:R-:W-:Y:S01]  /*35bf0*/  IMAD.MOV.U32 R10, RZ, RZ, RZ ;  /* 0x000000ffff0a7224 */ /* 0x000fe200078e00ff */
[----:B------:R-:W5:Y:S01]  /*35c00*/  S2R R11, SR_TID.X ;  /* 0x00000000000b7919 */ /* 0x000f620000002100 */
[----:B------:R-:W-:Y:S01]  /*35c10*/  ULDC UR4, c[0x0][0x2f4] ;  /* 0x0000bd0000047ab9 */ /* 0x000fe20000000800 */
[----:B------:R-:W-:Y:S01]  /*35c20*/  LOP3.LUT R22, R22, 0xfffff7ff, RZ, 0xc0, !PT ;  /* 0xfffff7ff16167812 */ /* 0x000fe200078ec0ff */
[----:B------:R-:W-:Y:S01]  /*35c30*/  ULDC UR5, c[0x0][0x320] ;  /* 0x0000c80000057ab9 */ /* 0x000fe20000000800 */
[----:B--2---:R-:W-:-:S07]  /*35c40*/  LOP3.LUT R20, R2, 0x7f, RZ, 0xc0, !PT ;  /* 0x0000007f02147812 */ /* 0x004fce00078ec0ff */
[----:B------:R-:W2:Y:S01]  /*35c50*/  @P0 LDC.64 R2, c[0x0][0xaf0] ;  /* 0x0002bc00ff020b82 */ /* 0x000ea20000000a00 */
[----:B------:R-:W-:Y:S01]  /*35c60*/  SHF.R.U32.HI R34, RZ, 0x3, R20 ;  /* 0x00000003ff227819 */ /* 0x000fe20000011614 */
[----:B--2---:R-:W-:-:S05]  /*35c70*/  @P0 IMAD.WIDE R2, R19, 0x4, R2 ;  /* 0x0000000413020825 */ /* 0x004fca00078e0202 */
[----:B------:R2:W5:Y:S01]  /*35c80*/  @P0 LDG.E R29, desc[UR44][R2.64] ;  /* 0x0000002c021d0981 */ /* 0x000562000c1e1900 */
[----:B---3--:R-:W-:Y:S01]  /*35c90*/  IMAD.SHL.U32 R20, R21, 0x10, RZ ;  /* 0x0000001015147824 */ /* 0x008fe200078e00ff */
[----:B----4-:R-:W-:-:S04]  /*35ca0*/  ISETP.NE.AND P1, PT, R9, 0x1, PT ;  /* 0x000000010900780c */ /* 0x010fc80003f25270 */
[----:B------:R-:W-:-:S05]  /*35cb0*/  LOP3.LUT R20, R34, 0x70, R20, 0xf8, !PT ;  /* 0x0000007022147812 */ /* 0x000fca00078ef814 */
[----:B-1----:R-:W-:-:S04]  /*35cc0*/  IMAD R6, R0, 0x60, R20 ;  /* 0x0000006000067824 */ /* 0x002fc800078e0214 */
[----:B------:R-:W1:Y:S01]  /*35cd0*/  @P1 LDC R5, c[0x0][0x434] ;  /* 0x00010d00ff051b82 */ /* 0x000e620000000800 */
[C---:B------:R-:W-:Y:S01]  /*35ce0*/  ISETP.GE.AND P0, PT, R6.reuse, R17, PT ;  /* 0x000000110600720c */ /* 0x040fe20003f06270 */
[----:B------:R-:W-:-:S03]  /*35cf0*/  IMAD.IADD R6, R6, 0x1, R33 ;  /* 0x0000000106067824 */ /* 0x000fc600078e0221 */
[----:B------:R-:W-:Y:S01]  /*35d00*/  ISETP.GT.U32.OR P0, PT, R20, 0x5f, P0 ;  /* 0x0000005f1400780c */ /* 0x000fe20000704470 */
[----:B------:R-:W-:Y:S02]  /*35d10*/  IMAD.MOV.U32 R7, RZ, RZ, R6 ;  /* 0x000000ffff077224 */ /* 0x000fe400078e0006 */
[----:B------:R-:W3:Y:S10]  /*35d20*/  @P1 LDC R4, c[0x0][0x438] ;  /* 0x00010e00ff041b82 */ /* 0x000ef40000000800 */
[----:B--2---:R-:W2:Y:S01]  /*35d30*/  @!P0 LDC.64 R2, c[0x0][0x428] ;  /* 0x00010a00ff028b82 */ /* 0x004ea20000000a00 */
[----:B-1----:R-:W-:-:S05]  /*35d40*/  @P1 IMAD.HI.U32 R5, R6, R5, RZ ;  /* 0x0000000506051227 */ /* 0x002fca00078e00ff */
[----:B---3--:R-:W-:-:S04]  /*35d50*/  @P1 SHF.R.U32.HI R7, RZ, R4, R5 ;  /* 0x00000004ff071219 */ /* 0x008fc80000011605 */
[--C-:B------:R-:W-:Y:S01]  /*35d60*/  @!P0 SHF.R.S32.HI R5, RZ, 0x1f, R7.reuse ;  /* 0x0000001fff058819 */ /* 0x100fe20000011407 */
[----:B------:R-:W-:Y:S01]  /*35d70*/  @!P0 IMAD.MOV.U32 R4, RZ, RZ, R7 ;  /* 0x000000ffff048224 */ /* 0x000fe200078e0007 */
[----:B-----5:R-:W-:-:S03]  /*35d80*/  SHF.R.S32.HI R34, RZ, 0x1f, R29 ;  /* 0x0000001fff227819 */ /* 0x020fc6000001141d */
[----:B--2---:R-:W-:-:S04]  /*35d90*/  @!P0 IMAD.WIDE.U32 R4, R29, R2, R4 ;  /* 0x000000021d048225 */ /* 0x004fc800078e0004 */
[----:B------:R-:W-:-:S04]  /*35da0*/  @!P0 IMAD R8, R34, R2, RZ ;  /* 0x0000000222088224 */ /* 0x000fc800078e02ff */
[----:B------:R-:W-:Y:S02]  /*35db0*/  @!P0 IMAD R8, R29, R3, R8 ;  /* 0x000000031d088224 */ /* 0x000fe400078e0208 */
[----:B------:R-:W1:Y:S02]  /*35dc0*/  @!P0 LDC.64 R2, c[0x0][0x418] ;  /* 0x00010600ff028b82 */ /* 0x000e640000000a00 */
[----:B------:R-:W-:Y:S01]  /*35dd0*/  @!P0 IMAD.IADD R8, R5, 0x1, R8 ;  /* 0x0000000105088824 */ /* 0x000fe200078e0208 */
[----:B-1----:R-:W-:-:S04]  /*35de0*/  @!P0 LEA R2, P1, R4, R2, 0x2 ;  /* 0x0000000204028211 */ /* 0x002fc800078210ff */
[----:B------:R-:W-:-:S05]  /*35df0*/  @!P0 LEA.HI.X R3, R4, R3, R8, 0x2, P1 ;  /* 0x0000000304038211 */ /* 0x000fca00008f1408 */
[----:B------:R1:W2:Y:S01]  /*35e00*/  @!P0 LDG.E R10, desc[UR44][R2.64] ;  /* 0x0000002c020a8981 */ /* 0x0002a2000c1e1900 */
[----:B------:R-:W-:Y:S01]  /*35e10*/  IMAD.SHL.U32 R31, R11, 0x8, RZ ;  /* 0x000000080b1f7824 */ /* 0x000fe200078e00ff */
[----:B------:R-:W-:Y:S01]  /*35e20*/  UMOV UR6, 0xffffffff ;  /* 0xffffffff00067882 */ /* 0x000fe20000000000 */
[----:B------:R-:W-:-:S03]  /*35e30*/  IMAD.MOV R4, RZ, RZ, -R7 ;  /* 0x000000ffff047224 */ /* 0x000fc600078e0a07 */
[----:B------:R-:W-:Y:S01]  /*35e40*/  LOP3.LUT R31, R31, 0x38, RZ, 0xc0, !PT ;  /* 0x000000381f1f7812 */ /* 0x000fe200078ec0ff */
[----:B-1----:R-:W-:Y:S02]  /*35e50*/  IMAD.U32 R2, RZ, RZ, UR40 ;  /* 0x00000028ff027e24 */ /* 0x002fe4000f8e00ff */
[----:B------:R-:W-:-:S03]  /*35e60*/  IMAD R3, R9, R4, R6 ;  /* 0x0000000409037224 */ /* 0x000fc600078e0206 */
[----:B------:R-:W-:Y:S02]  /*35e70*/  ISETP.NE.AND P2, PT, R2, 0x3, PT ;  /* 0x000000030200780c */ /* 0x000fe40003f45270 */
[----:B------:R-:W-:Y:S11]  /*35e80*/  STL [R1+0x448], R3 ;  /* 0x0004480301007387 */ /* 0x000ff60000100800 */
[----:B------:R-:W-:-:S04]  /*35e90*/  @P2 LOP3.LUT R22, R22, 0x800, RZ, 0xfc, !PT ;  /* 0x0000080016162812 */ /* 0x000fc800078efcff */
[----:B------:R-:W-:Y:S01]  /*35ea0*/  LOP3.LUT R22, R22, 0xfffffffd, RZ, 0xc0, !PT ;  /* 0xfffffffd16167812 */ /* 0x000fe200078ec0ff */
[----:B--2---:R1:W-:Y:S02]  /*35eb0*/  STL [R1+0x444], R10 ;  /* 0x0004440a01007387 */ /* 0x0043e40000100800 */
[----:B-1----:R-:W-:Y:S01]  /*35ec0*/  IMAD.SHL.U32 R10, R11, 0x8, RZ ;  /* 0x000000080b0a7824 */ /* 0x002fe200078e00ff */
[----:B------:R-:W-:-:S04]  /*35ed0*/  LOP3.LUT R11, R31, 0x40, RZ, 0xfc, !PT ;  /* 0x000000401f0b7812 */ /* 0x000fc800078efcff */
[----:B------:R-:W-:Y:S02]  /*35ee0*/  LOP3.LUT R10, R10, 0x38, RZ, 0xc0, !PT ;  /* 0x000000380a0a7812 */ /* 0x000fe400078ec0ff */
[----:B------:R-:W-:Y:S02]  /*35ef0*/  ISETP.GE.AND P4, PT, R11, UR5, PT ;  /* 0x000000050b007c0c */ /* 0x000fe4000bf86270 */
[C---:B------:R-:W-:Y:S02]  /*35f00*/  ISETP.GE.AND P1, PT, R10.reuse, UR4, PT ;  /* 0x000000040a007c0c */ /* 0x040fe4000bf26270 */
[C---:B------:R-:W-:Y:S02]  /*35f10*/  LOP3.LUT R11, R10.reuse, 0x80, RZ, 0xfc, !PT ;  /* 0x000000800a0b7812 */ /* 0x040fe400078efcff */
[----:B------:R-:W-:Y:S02]  /*35f20*/  ISETP.GE.AND P0, PT, R10, UR5, PT ;  /* 0x000000050a007c0c */ /* 0x000fe4000bf06270 */
[----:B------:R-:W-:-:S02]  /*35f30*/  ISETP.GE.AND P3, PT, R11, UR5, PT ;  /* 0x000000050b007c0c */ /* 0x000fc4000bf66270 */
[----:B------:R-:W-:-:S05]  /*35f40*/  LOP3.LUT R10, R10, 0xc0, RZ, 0xfc, !PT ;  /* 0x000000c00a0a7812 */ /* 0x000fca00078efcff */
        /* <DEDUP_REMOVED lines=10> */
[----:B------:R-:W-:Y:S06]  /*35ff0*/  BRA.DIV UR6, `(.L_x_13341) ;  /* 0x0000006e062c7947 */ /* 0x000fec000b800000 */
.L_x_13512:
[----:B------:R-:W-:Y:S02]  /*36000*/  SEL R2, RZ, 0x1, P0 ;  /* 0x00000001ff027807 */ /* 0x000fe40000000000 */
[----:B------:R-:W-:Y:S02]  /*36010*/  ISETP.GT.U32.AND P0, PT, R20, 0x5f, PT ;  /* 0x0000005f1400780c */ /* 0x000fe40003f04070 */
[----:B------:R-:W-:Y:S01]  /*36020*/  LOP3.LUT R22, R22, 0xffffffdf, RZ, 0xc0, !PT ;  /* 0xffffffdf16167812 */ /* 0x000fe200078ec0ff */
[----:B------:R1:W-:Y:S10]  /*36030*/  STL [R1+0x49c], R2 ;  /* 0x00049c0201007387 */ /* 0x0003f40000100800 */
[----:B------:R-:W-:Y:S01]  /*36040*/  @P0 LOP3.LUT R22, R22, 0x20, RZ, 0xfc, !PT ;  /* 0x0000002016160812 */ /* 0x000fe200078efcff */
[----:B-1----:R-:W-:Y:S06]  /*36050*/  @!P2 BRA `(.L_x_13342) ;  /* 0x000000000004a947 */ /* 0x002fec0003800000 */
[----:B------:R-:W-:Y:S01]  /*36060*/  BPT.TRAP 0x1 ;  /* 0x000000040000795c */ /* 0x000fe20000300000 */
.L_x_13342:
[----:B------:R-:W-:Y:S01]  /*36070*/  IMAD R31, R0, -0x60, R17 ;  /* 0xffffffa0001f7824 */ /* 0x000fe200078e0211 */
[----:B------:R-:W-:Y:S01]  /*36080*/  SHF.L.U32 R0, R27, 0x1f, RZ ;  /* 0x0000001f1b007819 */ /* 0x000fe200000006ff */
[----:B------:R-:W-:Y:S01]  /*36090*/  IMAD R17, R25, 0x8, R23 ;  /* 0x0000000819117824 */ /* 0x000fe200078e0217 */
[----:B------:R-:W-:Y:S03]  /*360a0*/  BSSY B0, `(.L_x_13343) ;  /* 0x0000003000007945 */ /* 0x000fe60003800000 */
[----:B------:R-:W1:Y:S02]  /*360b0*/  SYNCS.PHASECHK.TRANS64.TRYWAIT P0, [R17+URZ+0x32440], R0 ;  /* 0x03244000110075a7 */ /* 0x000e64000800017f */
[----:B-1----:R-:W-:Y:S05]  /*360c0*/  @!P0 BRA `(.L_x_13344) ;  /* 0x0000006c00288947 */ /* 0x002fea0003800000 */
.L_x_13513:
[----:B------:R-:W-:Y:S05]  /*360d0*/  BSYNC B0 ;  /* 0x0000000000007941 */ /* 0x000fea0003800000 */
.L_x_13343:
[----:B------:R-:W1:Y:S01]  /*360e0*/  LDL R2, [R1+0x448] ;  /* 0x0004480001027983 */ /* 0x000e620000100800 */
[----:B------:R-:W-:Y:S01]  /*360f0*/  ULDC.64 UR4, c[0x0][0x300] ;  /* 0x0000c00000047ab9 */ /* 0x000fe20000000a00 */
[----:B------:R-:W-:Y:S02]  /*36100*/  ULDC.64 UR6, c[0x0][0x2e8] ;  /* 0x0000ba0000067ab9 */ /* 0x000fe40000000a00 */
[----:B------:R-:W2:Y:S01]  /*36110*/  LDL R4, [R1+0x444] ;  /* 0x0004440001047983 */ /* 0x000ea20000100800 */
[----:B------:R-:W-:Y:S01]  /*36120*/  LOP3.LUT P2, RZ, R22, 0x2, RZ, 0xc0, !PT ;  /* 0x0000000216ff7812 */ /* 0x000fe2000784c0ff */
[----:B------:R-:W3:Y:S02]  /*36130*/  S2R R6, SR_TID.X ;  /* 0x0000000000067919 */ /* 0x000ee40000002100 */
[----:B---3--:R-:W-:-:S05]  /*36140*/  IMAD.SHL.U32 R7, R6, 0x8, RZ ;  /* 0x0000000806077824 */ /* 0x008fca00078e00ff */
[----:B------:R-:W-:Y:S02]  /*36150*/  LOP3.LUT R7, R7, 0x38, RZ, 0xc0, !PT ;  /* 0x0000003807077812 */ /* 0x000fe400078ec0ff */
[----:B-1----:R-:W-:Y:S02]  /*36160*/  SHF.R.S32.HI R0, RZ, 0x1f, R2 ;  /* 0x0000001fff007819 */ /* 0x002fe40000011402 */
[----:B--2---:R-:W-:-:S03]  /*36170*/  SHF.R.S32.HI R5, RZ, 0x1f, R4 ;  /* 0x0000001fff057819 */ /* 0x004fc60000011404 */
[----:B------:R1:W-:Y:S04]  /*36180*/  STL [R1+0x484], R0 ;  /* 0x0004840001007387 */ /* 0x0003e80000100800 */
[----:B------:R2:W-:Y:S01]  /*36190*/  STL [R1+0x488], R5 ;  /* 0x0004880501007387 */ /* 0x0005e20000100800 */
[----:B-1----:R-:W-:-:S04]  /*361a0*/  IMAD R0, R0, UR4, RZ ;  /* 0x0000000400007c24 */ /* 0x002fc8000f8e02ff */
[C---:B------:R-:W-:Y:S02]  /*361b0*/  IMAD R0, R2.reuse, UR5, R0 ;  /* 0x0000000502007c24 */ /* 0x040fe4000f8e0200 */
[----:B------:R-:W-:Y:S01]  /*361c0*/  IMAD.WIDE.U32 R2, R2, UR4, RZ ;  /* 0x0000000402027c25 */ /* 0x000fe2000f8e00ff */
[----:B------:R-:W-:-:S04]  /*361d0*/  ULDC.64 UR4, c[0x0][0x310] ;  /* 0x0000c40000047ab9 */ /* 0x000fc80000000a00 */
[----:B------:R-:W-:Y:S01]  /*361e0*/  IADD3 R3, R3, R0, RZ ;  /* 0x0000000003037210 */ /* 0x000fe20007ffe0ff */
[----:B------:R-:W-:-:S04]  /*361f0*/  IMAD R0, R5, UR4, RZ ;  /* 0x0000000405007c24 */ /* 0x000fc8000f8e02ff */
[C---:B------:R-:W-:Y:S02]  /*36200*/  IMAD R0, R4.reuse, UR5, R0 ;  /* 0x0000000504007c24 */ /* 0x040fe4000f8e0200 */
[----:B------:R-:W-:Y:S01]  /*36210*/  IMAD.WIDE.U32 R2, R4, UR4, R2 ;  /* 0x0000000404027c25 */ /* 0x000fe2000f8e0002 */
[----:B------:R-:W-:Y:S01]  /*36220*/  ULDC.64 UR4, c[0x0][0x308] ;  /* 0x0000c20000047ab9 */ /* 0x000fe20000000a00 */
[----:B------:R-:W2:Y:S02]  /*36230*/  S2R R4, SR_TID.X ;  /* 0x0000000000047919 */ /* 0x000ea40000002100 */
[----:B------:R-:W-:Y:S02]  /*36240*/  IMAD.IADD R3, R3, 0x1, R0 ;  /* 0x0000000103037824 */ /* 0x000fe400078e0200 */
[----:B------:R-:W-:Y:S01]  /*36250*/  IMAD.WIDE.U32 R2, R18, UR4, R2 ;  /* 0x0000000412027c25 */ /* 0x000fe2000f8e0002 */
[----:B------:R-:W-:Y:S02]  /*36260*/  UMOV UR4, 0xffffffff ;  /* 0xffffffff00047882 */ /* 0x000fe40000000000 */
[----:B------:R-:W-:-:S02]  /*36270*/  LEA R0, P0, R2, UR6, 0x1 ;  /* 0x0000000602007c11 */ /* 0x000fc4000f8008ff */
[----:B--2---:R-:W-:Y:S01]  /*36280*/  LOP3.LUT R5, R4, 0x7f, RZ, 0xc0, !PT ;  /* 0x0000007f04057812 */ /* 0x004fe200078ec0ff */
[----:B------:R-:W-:-:S03]  /*36290*/  IMAD R4, R18, UR5, R3 ;  /* 0x0000000512047c24 */ /* 0x000fc6000f8e0203 */
[----:B------:R-:W-:Y:S02]  /*362a0*/  SHF.R.U32.HI R5, RZ, 0x3, R5 ;  /* 0x00000003ff057819 */ /* 0x000fe40000011605 */
[----:B------:R-:W-:-:S03]  /*362b0*/  LEA.HI.X R4, R2, UR7, R4, 0x1, P0 ;  /* 0x0000000702047c11 */ /* 0x000fc600080f0c04 */
[----:B------:R-:W-:Y:S02]  /*362c0*/  IMAD.IADD R31, R31, 0x1, -R5 ;  /* 0x000000011f1f7824 */ /* 0x000fe400078e0a05 */
[----:B------:R-:W-:-:S03]  /*362d0*/  IMAD R5, R25, 0x1800, R30 ;  /* 0x0000180019057824 */ /* 0x000fc600078e021e */
[----:B------:R-:W-:Y:S01]  /*362e0*/  ISETP.GE.AND P0, PT, R31, 0x1, PT ;  /* 0x000000011f00780c */ /* 0x000fe20003f06270 */
[----:B------:R-:W-:-:S12]  /*362f0*/  BRA.DIV UR4, `(.L_x_13345) ;  /* 0x0000006a04b07947 */ /* 0x000fd8000b800000 */
[----:B------:R-:W1:Y:S01]  /*36300*/  SHFL.IDX PT, R3, R0, RZ, 0x181f ;  /* 0x00181fff00037589 */ /* 0x000e6200000e0000 */
[----:B------:R-:W-:-:S03]  /*36310*/  @P0 IMAD R6, R5, 0x2, R23 ;  /* 0x0000000205060824 */ /* 0x000fc600078e0217 */
[----:B------:R-:W2:Y:S01]  /*36320*/  SHFL.IDX PT, R2, R4, RZ, 0x181f ;  /* 0x00181fff04027589 */ /* 0x000ea200000e0000 */
[----:B-1----:R-:W-:-:S05]  /*36330*/  @P0 LEA R3, P1, R7, R3, 0x1 ;  /* 0x0000000307030211 */ /* 0x002fca00078208ff */
[----:B--2---:R-:W-:-:S05]  /*36340*/  @P0 IMAD.X R2, RZ, RZ, R2, P1 ;  /* 0x000000ffff020224 */ /* 0x004fca00008e0602 */
[----:B------:R-:W-:-:S04]  /*36350*/  @P0 LOP3.LUT R3, R3, R2, RZ, 0x3c, !PT ;  /* 0x0000000203030212 */ /* 0x000fc800078e3cff */
[----:B------:R-:W-:-:S04]  /*36360*/  @P0 LOP3.LUT R2, R3, R2, RZ, 0x3c, !PT ;  /* 0x0000000203020212 */ /* 0x000fc800078e3cff */
[----:B------:R-:W-:-:S05]  /*36370*/  @P0 LOP3.LUT R3, R3, R2, RZ, 0x3c, !PT ;  /* 0x0000000203030212 */ /* 0x000fca00078e3cff */
[----:B------:R-:W-:Y:S01]  /*36380*/  @!PT LDS RZ, [RZ] ;  /* 0x00000000fffff984 */ /* 0x000fe20000000800 */
[----:B------:R1:W-:Y:S01]  /*36390*/  @P0 LDGSTS.E.BYPASS.LTC128B.128 [R6+0x1c400], desc[UR44][R2.64], !P2 ;  /* 0x1c40000002060fae */ /* 0x0003e2000d101d6c */
[----:B------:R-:W-:-:S03]  /*363a0*/  ISETP.GE.AND P0, PT, R31, 0x11, PT ;  /* 0x000000111f00780c */ /* 0x000fc60003f06270 */
[----:B-1----:R-:W1:Y:S10]  /*363b0*/  SHFL.IDX PT, R3, R0, 0x1, 0x181f ;  /* 0x00381f0000037f89 */ /* 0x002e7400000e0000 */
[----:B------:R-:W-:Y:S01]  /*363c0*/  @P0 IMAD R6, R5, 0x2, R23 ;  /* 0x0000000205060824 */ /* 0x000fe200078e0217 */
[----:B------:R-:W2:Y:S01]  /*363d0*/  SHFL.IDX PT, R2, R4, 0x1, 0x181f ;  /* 0x00381f0004027f89 */ /* 0x000ea200000e0000 */
[----:B-1----:R-:W-:-:S05]  /*363e0*/  @P0 LEA R3, P1, R7, R3, 0x1 ;  /* 0x0000000307030211 */ /* 0x002fca00078208ff */
[----:B--2---:R-:W-:-:S05]  /*363f0*/  @P0 IMAD.X R2, RZ, RZ, R2, P1 ;  /* 0x000000ffff020224 */ /* 0x004fca00008e0602 */
[----:B------:R-:W-:-:S04]  /*36400*/  @P0 LOP3.LUT R3, R3, R2, RZ, 0x3c, !PT ;  /* 0x0000000203030212 */ /* 0x000fc800078e3cff */
[----:B------:R-:W-:-:S04]  /*36410*/  @P0 LOP3.LUT R2, R3, R2, RZ, 0x3c, !PT ;  /* 0x0000000203020212 */ /* 0x000fc800078e3cff */
[----:B------:R-:W-:-:S05]  /*36420*/  @P0 LOP3.LUT R3, R3, R2, RZ, 0x3c, !PT ;  /* 0x0000000203030212 */ /* 0x000fca00078e3cff */
        /* <DEDUP_REMOVED lines=24> */
[----:B------:R-:W2:Y:S04]  /*365b0*/  SHFL.IDX PT, R2, R4, 0x4, 0x181f ;  /* 0x00981f0004027f89 */ /* 0x000ea800000e0000 */
[----:B------:R-:W3:Y:S04]  /*365c0*/  SHFL.IDX PT, R4, R4, 0x5, 0x181f ;  /* 0x00b81f0004047f89 */ /* 0x000ee800000e0000 */
[----:B------:R-:W4:Y:S01]  /*365d0*/  SHFL.IDX PT, R0, R0, 0x5, 0x181f ;  /* 0x00b81f0000007f89 */ /* 0x000f2200000e0000 */
[----:B-1----:R-:W-:-:S05]  /*365e0*/  @P0 LEA R3, P1, R7, R3, 0x1 ;  /* 0x0000000307030211 */ /* 0x002fca00078208ff */
[----:B--2---:R-:W-:-:S05]  /*365f0*/  @P0 IMAD.X R2, RZ, RZ, R2, P1 ;  /* 0x000000ffff020224 */ /* 0x004fca00008e0602 */
[----:B------:R-:W-:-:S04]  /*36600*/  @P0 LOP3.LUT R3, R3, R2, RZ, 0x3c, !PT ;  /* 0x0000000203030212 */ /* 0x000fc800078e3cff */
[----:B------:R-:W-:-:S04]  /*36610*/  @P0 LOP3.LUT R2, R3, R2, RZ, 0x3c, !PT ;  /* 0x0000000203020212 */ /* 0x000fc800078e3cff */
[----:B------:R-:W-:-:S05]  /*36620*/  @P0 LOP3.LUT R3, R3, R2, RZ, 0x3c, !PT ;  /* 0x0000000203030212 */ /* 0x000fca00078e3cff */
[----:B---34-:R1:W-:Y:S02]  /*36630*/  @P0 LDGSTS.E.BYPASS.LTC128B.128 [R6+0x1e400], desc[UR44][R2.64], !P2 ;  /* 0x1e40000002060fae */ /* 0x0183e4000d101d6c */
.L_x_13527:
[----:B------:R-:W-:-:S13]  /*36640*/  ISETP.GE.AND P0, PT, R31, 0x51, PT ;  /* 0x000000511f00780c */ /* 0x000fda0003f06270 */
[----:B-12---:R-:W-:Y:S01]  /*36650*/  @P0 LEA R2, P1, R7, R0, 0x1 ;  /* 0x0000000007020211 */ /* 0x006fe200078208ff */
        /* <DEDUP_REMOVED lines=8> */
.L_x_13346:
        /* <DEDUP_REMOVED lines=11> */
.L_x_13347:
[----:B------:R2:W-:Y:S02]  /*36790*/  SYNCS.ARRIVE.TRANS64.A1T0 RZ, [R17+URZ+0x32430], RZ ;  /* 0x032430ff11ff79a7 */ /* 0x0005e4000810003f */
[----:B------:R-:W-:Y:S05]  /*367a0*/  WARPSYNC.ALL ;  /* 0x0000000000007948 */ /* 0x000fea0003800000 */
[----:B------:R-:W-:Y:S01]  /*367b0*/  ULDC.64 UR4, c[0x0][0xaf8] ;  /* 0x0002be0000047ab9 */ /* 0x000fe20000000a00 */
[----:B------:R-:W-:Y:S01]  /*367c0*/  IADD3 R0, R23, 0x18400, RZ ;  /* 0x0001840017007810 */ /* 0x000fe20007ffe0ff */
[----:B------:R-:W-:Y:S01]  /*367d0*/  BSSY B6, `(.L_x_13348) ;  /* 0x000001d000067945 */ /* 0x000fe20003800000 */
[----:B------:R-:W-:Y:S01]  /*367e0*/  BAR.SYNC.DEFER_BLOCKING 0x8, 0x180 ;  /* 0x0206000000007b1d */ /* 0x000fe20000010000 */
[----:B------:R-:W-:Y:S02]  /*367f0*/  ISETP.NE.U32.AND P0, PT, RZ, UR4, PT ;  /* 0x00000004ff007c0c */ /* 0x000fe4000bf05070 */
[----:B------:R-:W-:-:S02]  /*36800*/  LOP3.LUT P1, RZ, R0, 0x3ff, RZ, 0xc0, !PT ;  /* 0x000003ff00ff7812 */ /* 0x000fc4000782c0ff */
[----:B------:R-:W-:Y:S02]  /*36810*/  ISETP.NE.AND.EX P0, PT, RZ, UR5, PT, P0 ;  /* 0x00000005ff007c0c */ /* 0x000fe4000bf05300 */
[----:B------:R-:W-:Y:S02]  /*36820*/  SHF.R.S32.HI R0, RZ, 0x1f, R19 ;  /* 0x0000001fff007819 */ /* 0x000fe40000011413 */
[----:B-1----:R-:W-:Y:S02]  /*36830*/  SEL R2, R19, RZ, !P0 ;  /* 0x000000ff13027207 */ /* 0x002fe40004000000 */
[----:B------:R-:W-:-:S03]  /*36840*/  SEL R0, R0, RZ, !P0 ;  /* 0x000000ff00007207 */ /* 0x000fc60004000000 */
[----:B------:R-:W-:Y:S04]  /*36850*/  STL [R1+0x44c], R2 ;  /* 0x00044c0201007387 */ /* 0x000fe80000100800 */
[----:B------:R1:W-:Y:S02]  /*36860*/  STL [R1+0x474], R0 ;  /* 0x0004740001007387 */ /* 0x0003e40000100800 */
[----:B-1----:R-:W-:-:S05]  /*36870*/  SHF.R.S32.HI R0, RZ, 0x1f, R37 ;  /* 0x0000001fff007819 */ /* 0x002fca0000011425 */
[----:B------:R1:W-:Y:S01]  /*36880*/  STL [R1+0x468], R0 ;  /* 0x0004680001007387 */ /* 0x0003e20000100800 */
[----:B------:R-:W-:Y:S05]  /*36890*/  @!P1 BRA `(.L_x_13349) ;  /* 0x0000000000409947 */ /* 0x000fea0003800000 */
[----:B------:R-:W-:Y:S01]  /*368a0*/  MOV R2, 0x0 ;  /* 0x0000000000027802 */ /* 0x000fe20000000f00 */
[----:B------:R-:W-:Y:S01]  /*368b0*/  ULDC.64 UR4, c[0x4][0xf0] ;  /* 0x01003c0000047ab9 */ /* 0x000fe20000000a00 */
[----:B------:R-:W-:Y:S01]  /*368c0*/  ULDC.64 UR6, c[0x4][0xf8] ;  /* 0x01003e0000067ab9 */ /* 0x000fe20000000a00 */
[----:B------:R-:W-:Y:S01]  /*368d0*/  ULDC.64 UR8, c[0x4][0x20] ;  /* 0x0100080000087ab9 */ /* 0x000fe20000000a00 */
[----:B------:R-:W-:Y:S02]  /*368e0*/  IMAD.U32 R4, RZ, RZ, UR4 ;  /* 0x00000004ff047e24 */ /* 0x000fe4000f8e00ff */
[----:B------:R-:W3:Y:S01]  /*368f0*/  LDC.64 R2, c[0x4][R2] ;  /* 0x0100000002027b82 */ /* 0x000ee20000000a00 */
[----:B------:R-:W-:Y:S02]  /*36900*/  IMAD.U32 R5, RZ, RZ, UR5 ;  /* 0x00000005ff057e24 */ /* 0x000fe4000f8e00ff */
[----:B------:R-:W-:Y:S02]  /*36910*/  IMAD.U32 R6, RZ, RZ, UR6 ;  /* 0x00000006ff067e24 */ /* 0x000fe4000f8e00ff */
[----:B------:R-:W-:-:S02]  /*36920*/  IMAD.U32 R7, RZ, RZ, UR7 ;  /* 0x00000007ff077e24 */ /* 0x000fc4000f8e00ff */
[----:B------:R-:W-:Y:S02]  /*36930*/  IMAD.U32 R10, RZ, RZ, UR8 ;  /* 0x00000008ff0a7e24 */ /* 0x000fe4000f8e00ff */
[----:B------:R-:W-:Y:S02]  /*36940*/  IMAD.U32 R11, RZ, RZ, UR9 ;  /* 0x00000009ff0b7e24 */ /* 0x000fe4000f8e00ff */
[----:B------:R-:W-:Y:S02]  /*36950*/  IMAD.MOV.U32 R8, RZ, RZ, 0x70 ;  /* 0x00000070ff087424 */ /* 0x000fe400078e00ff */
[----:B0-----:R-:W-:Y:S02]  /*36960*/  IMAD.MOV.U32 R12, RZ, RZ, 0x1 ;  /* 0x00000001ff0c7424 */ /* 0x001fe400078e00ff */
[----:B------:R-:W-:-:S07]  /*36970*/  IMAD.MOV.U32 R13, RZ, RZ, RZ ;  /* 0x000000ffff0d7224 */ /* 0x000fce00078e00ff */
[----:B------:R-:W-:-:S07]  /*36980*/  LEPC R20, `(.L_x_13349) ;  /* 0x000000001014794e */ /* 0x000fce0000000000 */
[----:B-123--:R-:W-:Y:S05]  /*36990*/  CALL.ABS.NOINC R2 ;  /* 0x0000000002007343 */ /* 0x00efea0003c00000 */
.L_x_13349:
[----:B------:R-:W-:Y:S05]  /*369a0*/  BSYNC B6 ;  /* 0x0000000000067941 */ /* 0x000fea0003800000 */
.L_x_13348:
[----:B-1----:R-:W3:Y:S01]  /*369b0*/  LDL R0, [R1+0x468] ;  /* 0x0004680001007983 */ /* 0x002ee20000100800 */
[----:B------:R-:W1:Y:S01]  /*369c0*/  LDC R6, c[0x0][0x448] ;  /* 0x00011200ff067b82 */ /* 0x000e620000000800 */
[----:B------:R-:W-:Y:S02]  /*369d0*/  ULDC.64 UR4, c[0x0][0x298] ;  /* 0x0000a60000047ab9 */ /* 0x000fe40000000a00 */
[----:B------:R-:W4:Y:S04]  /*369e0*/  LDL R21, [R1+0x474] ;  /* 0x0004740001157983 */ /* 0x000f280000100800 */
[----:B------:R-:W2:Y:S04]  /*369f0*/  LDL R20, [R1+0x44c] ;  /* 0x00044c0001147983 */ /* 0x000ea80000100800 */
[----:B------:R0:W5:Y:S01]  /*36a00*/  LDL R9, [R1+0x440] ;  /* 0x0004400001097983 */ /* 0x0001620000100800 */
[----:B------:R-:W0:Y:S01]  /*36a10*/  S2R R2, SR_TID.X ;  /* 0x0000000000027919 */ /* 0x000e220000002100 */
[----:B------:R-:W0:Y:S01]  /*36a20*/  S2R R5, SR_TID.X ;  /* 0x0000000000057919 */ /* 0x000e220000002100 */
[----:B-1----:R-:W-:-:S13]  /*36a30*/  ISETP.NE.AND P0, PT, R6, 0x1, PT ;  /* 0x000000010600780c */ /* 0x002fda0003f05270 */
[----:B------:R-:W1:Y:S01]  /*36a40*/  @P0 LDC R3, c[0x0][0x44c] ;  /* 0x00011300ff030b82 */ /* 0x000e620000000800 */
[----:B0-----:R-:W-:-:S04]  /*36a50*/  LOP3.LUT R2, R2, 0x7f, RZ, 0xc0, !PT ;  /* 0x0000007f02027812 */ /* 0x001fc800078ec0ff */
[----:B------:R-:W-:Y:S01]  /*36a60*/  SHF.R.U32.HI R2, RZ, 0x3, R2 ;  /* 0x00000003ff027819 */ /* 0x000fe20000011602 */
[----:B------:R-:W-:-:S05]  /*36a70*/  IMAD.SHL.U32 R7, R5, 0x8, RZ ;  /* 0x0000000805077824 */ /* 0x000fca00078e00ff */
[----:B------:R-:W-:Y:S01]  /*36a80*/  LOP3.LUT R7, R7, 0x38, RZ, 0xc0, !PT ;  /* 0x0000003807077812 */ /* 0x000fe200078ec0ff */
[----:B---3--:R-:W-:Y:S02]  /*36a90*/  IMAD.MOV.U32 R4, RZ, RZ, R0 ;  /* 0x000000ffff047224 */ /* 0x008fe400078e0000 */
[----:B------:R-:W0:Y:S02]  /*36aa0*/  S2R R0, SR_TID.X ;  /* 0x0000000000007919 */ /* 0x000e240000002100 */
[----:B------:R-:W-:-:S04]  /*36ab0*/  IMAD R4, R4, UR4, RZ ;  /* 0x0000000404047c24 */ /* 0x000fc8000f8e02ff */
[----:B------:R-:W-:Y:S02]  /*36ac0*/  IMAD R4, R37, UR5, R4 ;  /* 0x0000000525047c24 */ /* 0x000fe4000f8e0204 */
[----:B0-----:R-:W-:-:S05]  /*36ad0*/  IMAD.SHL.U32 R0, R0, 0x10, RZ ;  /* 0x0000001000007824 */ /* 0x001fca00078e00ff */
[----:B------:R-:W-:Y:S02]  /*36ae0*/  LOP3.LUT R0, R2, 0x70, R0, 0xf8, !PT ;  /* 0x0000007002007812 */ /* 0x000fe400078ef800 */
[----:B------:R-:W0:Y:S03]  /*36af0*/  @P0 LDC R2, c[0x0][0x450] ;  /* 0x00011400ff020b82 */ /* 0x000e260000000800 */
[----:B------:R-:W-:-:S04]  /*36b00*/  IMAD.IADD R36, R0, 0x1, R35 ;  /* 0x0000000100247824 */ /* 0x000fc800078e0223 */
[----:B-1----:R-:W-:-:S04]  /*36b10*/  @P0 IMAD.HI.U32 R3, R36, R3, RZ ;  /* 0x0000000324030227 */ /* 0x002fc800078e00ff */
[----:B------:R-:W-:Y:S01]  /*36b20*/  IMAD.MOV.U32 R0, RZ, RZ, R36 ;  /* 0x000000ffff007224 */ /* 0x000fe200078e0024 */
[----:B0-----:R-:W-:Y:S01]  /*36b30*/  @P0 SHF.R.U32.HI R0, RZ, R2, R3 ;  /* 0x00000002ff000219 */ /* 0x001fe20000011603 */
[----:B------:R-:W-:Y:S01]  /*36b40*/  IMAD.WIDE.U32 R2, R37, UR4, RZ ;  /* 0x0000000425027c25 */ /* 0x000fe2000f8e00ff */
[----:B------:R-:W-:-:S03]  /*36b50*/  ULDC.64 UR4, c[0x0][0x2d8] ;  /* 0x0000b60000047ab9 */ /* 0x000fc60000000a00 */
[----:B------:R-:W-:Y:S02]  /*36b60*/  IMAD.IADD R3, R3, 0x1, R4 ;  /* 0x0000000103037824 */ /* 0x000fe400078e0204 */
[----:B------:R-:W-:-:S04]  /*36b70*/  IMAD.WIDE.U32 R2, R18, UR4, R2 ;  /* 0x0000000412027c25 */ /* 0x000fc8000f8e0002 */
[----:B------:R-:W-:Y:S01]  /*36b80*/  IMAD R3, R18, UR5, R3 ;  /* 0x0000000512037c24 */ /* 0x000fe2000f8e0203 */
[----:B------:R-:W-:Y:S02]  /*36b90*/  ULDC.64 UR4, c[0x0][0x2e0] ;  /* 0x0000b80000047ab9 */ /* 0x000fe40000000a00 */
[----:B----4-:R-:W-:Y:S02]  /*36ba0*/  IMAD R4, R21, UR4, RZ ;  /* 0x0000000415047c24 */ /* 0x010fe4000f8e02ff */
[----:B--2---:R-:W-:-:S04]  /*36bb0*/  IMAD.WIDE.U32 R2, R20, UR4, R2 ;  /* 0x0000000414027c25 */ /* 0x004fc8000f8e0002 */
[----:B------:R-:W-:Y:S01]  /*36bc0*/  IMAD R4, R20, UR5, R4 ;  /* 0x0000000514047c24 */ /* 0x000fe2000f8e0204 */
[----:B------:R-:W-:-:S03]  /*36bd0*/  ULDC.64 UR4, c[0x0][0x2d0] ;  /* 0x0000b40000047ab9 */ /* 0x000fc60000000a00 */
[----:B------:R-:W-:Y:S01]  /*36be0*/  IMAD.IADD R3, R3, 0x1, R4 ;  /* 0x0000000103037824 */ /* 0x000fe200078e0204 */
[----:B------:R-:W-:Y:S01]  /*36bf0*/  SHF.R.S32.HI R4, RZ, 0x1f, R0 ;  /* 0x0000001fff047819 */ /* 0x000fe20000011400 */
[----:B------:R-:W-:-:S04]  /*36c00*/  IMAD.WIDE.U32 R2, R0, UR4, R2 ;  /* 0x0000000400027c25 */ /* 0x000fc8000f8e0002 */
[----:B------:R-:W-:-:S04]  /*36c10*/  IMAD R4, R4, UR4, RZ ;  /* 0x0000000404047c24 */ /* 0x000fc8000f8e02ff */
[----:B------:R-:W-:Y:S01]  /*36c20*/  IMAD R4, R0, UR5, R4 ;  /* 0x0000000500047c24 */ /* 0x000fe2000f8e0204 */
[----:B------:R-:W-:Y:S01]  /*36c30*/  ULDC.64 UR4, c[0x0][0x2c8] ;  /* 0x0000b20000047ab9 */ /* 0x000fe20000000a00 */
[----:B------:R-:W-:-:S03]  /*36c40*/  IMAD.MOV R0, RZ, RZ, -R0 ;  /* 0x000000ffff007224 */ /* 0x000fc600078e0a00 */
[----:B------:R-:W-:Y:S01]  /*36c50*/  IADD3 R3, R3, R4, RZ ;  /* 0x0000000403037210 */ /* 0x000fe20007ffe0ff */
[----:B------:R-:W-:-:S04]  /*36c60*/  IMAD R0, R6, R0, R36 ;  /* 0x0000000006007224 */ /* 0x000fc800078e0224 */
[----:B------:R-:W-:Y:S01]  /*36c70*/  IMAD.WIDE.U32 R2, R0, UR4, R2 ;  /* 0x0000000400027c25 */ /* 0x000fe2000f8e0002 */
[----:B------:R-:W-:-:S05]  /*36c80*/  SHF.R.S32.HI R4, RZ, 0x1f, R0 ;  /* 0x0000001fff047819 */ /* 0x000fca0000011400 */
        /* <DEDUP_REMOVED lines=19> */
[----:B------:R2:W-:Y:S04]  /*36dc0*/  STL [R1+0x458], R6 ;  /* 0x0004580601007387 */ /* 0x0005e80000100800 */
[----:B------:R-:W-:Y:S05]  /*36dd0*/  STL [R1+0x464], R8 ;  /* 0x0004640801007387 */ /* 0x000fea0000100800 */
        /* <DEDUP_REMOVED lines=10> */
[----:B0-----:R-:W0:Y:S04]  /*36e80*/  SHFL.IDX PT, R5, R0, 0x1, 0x181f ;  /* 0x00381f0000057f89 */ /* 0x001e2800000e0000 */
[----:B------:R-:W1:Y:S01]  /*36e90*/  SHFL.IDX PT, R4, R3, 0x1, 0x181f ;  /* 0x00381f0003047f89 */ /* 0x000e6200000e0000 */
        /* <DEDUP_REMOVED lines=59> */
.L_x_13544:
[----:B0-2---:R-:W-:-:S04]  /*37250*/  IADD3 R4, R35, 0x70, RZ ;  /* 0x0000007023047810 */ /* 0x005fc80007ffe0ff */
        /* <DEDUP_REMOVED lines=10> */
.L_x_13351:
        /* <DEDUP_REMOVED lines=28> */
.L_x_13353:
[----:B------:R-:W-:Y:S05]  /*374c0*/  BSYNC B6 ;  /* 0x0000000000067941 */ /* 0x000fea0003800000 */
.L_x_13352:
        /* <DEDUP_REMOVED lines=23> */
[----:B------:R-:W-:Y:S02]  /*37640*/  IMAD.SHL.U32 R20, R8, 0x8, RZ ;  /* 0x0000000808147824 */ /* 0x000fe400078e00ff */
[----:B------:R-:W-:Y:S02]  /*37650*/  IMAD.IADD R3, R3, 0x1, R0 ;  /* 0x0000000103037824 */ /* 0x000fe400078e0200 */
[----:B------:R-:W1:Y:S01]  /*37660*/  @P0 LDC R0, c[0x0][0x44c] ;  /* 0x00011300ff000b82 */ /* 0x000e620000000800 */
[----:B------:R-:W-:-:S04]  /*37670*/  LOP3.LUT R20, R20, 0x38, RZ, 0xc0, !PT ;  /* 0x0000003814147812 */ /* 0x000fc800078ec0ff */
[C---:B------:R-:W-:Y:S02]  /*37680*/  LOP3.LUT R10, R20.reuse, 0x40, RZ, 0xfc, !PT ;  /* 0x00000040140a7812 */ /* 0x040fe400078efcff */
[C---:B------:R-:W-:Y:S02]  /*37690*/  LOP3.LUT R9, R20.reuse, 0x80, RZ, 0xfc, !PT ;  /* 0x0000008014097812 */ /* 0x040fe400078efcff */
[----:B------:R-:W-:Y:S01]  /*376a0*/  LOP3.LUT R8, R20, 0xc0, RZ, 0xfc, !PT ;  /* 0x000000c014087812 */ /* 0x000fe200078efcff */
[----:B-1----:R-:W-:-:S05]  /*376b0*/  @P0 IMAD.HI.U32 R0, R36, R0, RZ ;  /* 0x0000000024000227 */ /* 0x002fca00078e00ff */
[----:B0-----:R-:W-:-:S04]  /*376c0*/  @P0 SHF.R.U32.HI R4, RZ, R5, R0 ;  /* 0x00000005ff040219 */ /* 0x001fc80000011600 */
        /* <DEDUP_REMOVED lines=14> */
[----:B------:R-:W-:Y:S01]  /*377b0*/  ULDC UR4, c[0x0][0x3b8] ;  /* 0x0000ee0000047ab9 */ /* 0x000fe20000000800 */
[----:B------:R-:W-:Y:S02]  /*377c0*/  IADD3 R0, R3, R0, RZ ;  /* 0x0000000003007210 */ /* 0x000fe40007ffe0ff */
        /* <DEDUP_REMOVED lines=11> */
[----:B------:R-:W5:Y:S04]  /*37880*/  LDL.LU R8, [R1+0x45c] ;  /* 0x00045c0001087983 */ /* 0x000f680000300800 */
[----:B------:R-:W-:Y:S01]  /*37890*/  SHFL.IDX PT, R2, R0, RZ, 0x181f ;  /* 0x00181fff00027589 */ /* 0x000fe200000e0000 */
[----:B--2---:R-:W-:-:S02]  /*378a0*/  IMAD R5, R11, R6, RZ ;  /* 0x000000060b057224 */ /* 0x004fc400078e02ff */
[----:B---3--:R-:W-:Y:S02]  /*378b0*/  IMAD.MOV.U32 R11, RZ, RZ, R3 ;  /* 0x000000ffff0b7224 */ /* 0x008fe400078e0003 */
[----:B------:R-:W0:Y:S01]  /*378c0*/  SHFL.IDX PT, R3, R4, RZ, 0x181f ;  /* 0x00181fff04037589 */ /* 0x000e2200000e0000 */
[----:B------:R-:W-:-:S13]  /*378d0*/  ISETP.GE.AND P0, PT, R35, R5, PT ;  /* 0x000000052300720c */ /* 0x000fda0003f06270 */
[----:B0-----:R-:W-:-:S05]  /*378e0*/  @!P0 LEA R3, P6, R7, R3, 0x1 ;  /* 0x0000000307038211 */ /* 0x001fca00078c08ff */
[----:B------:R-:W-:-:S05]  /*378f0*/  @!P0 IMAD.X R2, RZ, RZ, R2, P6 ;  /* 0x000000ffff028224 */ /* 0x000fca00030e0602 */
[----:B------:R-:W-:-:S04]  /*37900*/  @!P0 LOP3.LUT R3, R3, R2, RZ, 0x3c, !PT ;  /* 0x0000000203038212 */ /* 0x000fc800078e3cff */
[----:B------:R-:W-:-:S04]  /*37910*/  @!P0 LOP3.LUT R2, R3, R2, RZ, 0x3c, !PT ;  /* 0x0000000203028212 */ /* 0x000fc800078e3cff */
[----:B------:R-:W-:-:S05]  /*37920*/  @!P0 LOP3.LUT R3, R3, R2, RZ, 0x3c, !PT ;  /* 0x0000000203038212 */ /* 0x000fca00078e3cff */
[----:B------:R-:W-:Y:S01]  /*37930*/  @!PT LDS RZ, [RZ] ;  /* 0x00000000fffff984 */ /* 0x000fe20000000800 */
[----:B------:R-:W-:Y:S04]  /*37940*/  @!P0 LDGSTS.E.BYPASS.LTC128B.128 [R26+0x22400], desc[UR44][R2.64], !P4 ;  /* 0x22400000021a8fae */ /* 0x000fe8000e101d6c */
[----:B------:R-:W-:Y:S04]  /*37950*/  @!P0 LDGSTS.E.BYPASS.LTC128B.128 [R26+0x26400], desc[UR44][R2.64+0x80], !P3 ;  /* 0x26400080021a8fae */ /* 0x000fe8000d901d6c */
[----:B------:R-:W-:Y:S04]  /*37960*/  @!P0 LDGSTS.E.BYPASS.LTC128B.128 [R26+0x2a400], desc[UR44][R2.64+0x100], !P2 ;  /* 0x2a400100021a8fae */ /* 0x000fe8000d101d6c */
[----:B------:R0:W-:Y:S01]  /*37970*/  @!P0 LDGSTS.E.BYPASS.LTC128B.128 [R26+0x2e400], desc[UR44][R2.64+0x180], !P1 ;  /* 0x2e400180021a8fae */ /* 0x0001e2000c901d6c */
[----:B----4-:R-:W-:Y:S01]  /*37980*/  ISETP.GE.AND P0, PT, R10, R5, PT ;  /* 0x000000050a00720c */ /* 0x010fe20003f06270 */
[----:B-----5:R-:W-:-:S02]  /*37990*/  IMAD.MOV.U32 R10, RZ, RZ, R9 ;  /* 0x000000ffff0a7224 */ /* 0x020fc400078e0009 */
[----:B------:R-:W2:Y:S04]  /*379a0*/  LDL.LU R9, [R1+0x46c] ;  /* 0x00046c0001097983 */ /* 0x000ea80000300800 */
[----:B0-----:R-:W0:Y:S04]  /*379b0*/  SHFL.IDX PT, R2, R4, 0x1, 0x181f ;  /* 0x00381f0004027f89 */ /* 0x001e2800000e0000 */
[----:B------:R-:W1:Y:S02]  /*379c0*/  SHFL.IDX PT, R6, R0, 0x1, 0x181f ;  /* 0x00381f0000067f89 */ /* 0x000e6400000e0000 */
[----:B0-----:R-:W-:-:S05]  /*379d0*/  @!P0 LEA R2, P6, R7, R2, 0x1 ;  /* 0x0000000207028211 */ /* 0x001fca00078c08ff */
[----:B-1----:R-:W-:-:S05]  /*379e0*/  @!P0 IMAD.X R3, RZ, RZ, R6, P6 ;  /* 0x000000ffff038224 */ /* 0x002fca00030e0606 */
[----:B------:R-:W-:Y:S04]  /*379f0*/  @!P0 LDGSTS.E.BYPASS.LTC128B.128 [R26+0x22c00], desc[UR44][R2.64], !P4 ;  /* 0x22c00000021a8fae */ /* 0x000fe8000e101d6c */
[----:B------:R-:W-:Y:S04]  /*37a00*/  @!P0 LDGSTS.E.BYPASS.LTC128B.128 [R26+0x26c00], desc[UR44][R2.64+0x80], !P3 ;  /* 0x26c00080021a8fae */ /* 0x000fe8000d901d6c */
[----:B------:R-:W-:Y:S04]  /*37a10*/  @!P0 LDGSTS.E.BYPASS.LTC128B.128 [R26+0x2ac00], desc[UR44][R2.64+0x100], !P2 ;  /* 0x2ac00100021a8fae */ /* 0x000fe8000d101d6c */
[----:B------:R0:W-:Y:S01]  /*37a20*/  @!P0 LDGSTS.E.BYPASS.LTC128B.128 [R26+0x2ec00], desc[UR44][R2.64+0x180], !P1 ;  /* 0x2ec00180021a8fae */ /* 0x0001e2000c901d6c */
[----:B------:R-:W-:-:S03]  /*37a30*/  ISETP.GE.AND P0, PT, R8, R5, PT ;  /* 0x000000050800720c */ /* 0x000fc60003f06270 */
[----:B------:R-:W3:Y:S04]  /*37a40*/  LDL.LU R8, [R1+0x470] ;  /* 0x0004700001087983 */ /* 0x000ee80000300800 */
[----:B0-----:R-:W0:Y:S04]  /*37a50*/  SHFL.IDX PT, R2, R4, 0x2, 0x181f ;  /* 0x00581f0004027f89 */ /* 0x001e2800000e0000 */
[----:B------:R-:W1:Y:S02]  /*37a60*/  SHFL.IDX PT, R6, R0, 0x2, 0x181f ;  /* 0x00581f0000067f89 */ /* 0x000e6400000e0000 */
[----:B0-----:R-:W-:-:S05]  /*37a70*/  @!P0 LEA R2, P6, R7, R2, 0x1 ;  /* 0x0000000207028211 */ /* 0x001fca00078c08ff */
[----:B-1----:R-:W-:-:S05]  /*37a80*/  @!P0 IMAD.X R3, RZ, RZ, R6, P6 ;  /* 0x000000ffff038224 */ /* 0x002fca00030e0606 */
        /* <DEDUP_REMOVED lines=42> */
.L_x_13562:
        /* <DEDUP_REMOVED lines=13> */
.L_x_13356:
[----:B------:R-:W-:Y:S05]  /*37e00*/  BSYNC B0 ;  /* 0x0000000000007941 */ /* 0x000fea0003800000 */
.L_x_13355:
[----:B------:R-:W-:Y:S01]  /*37e10*/  NOP ;  /* 0x0000000000007918 */ /* 0x000fe20000000000 */
[----:B------:R-:W-:-:S13]  /*37e20*/  PLOP3.LUT P0, PT, PT, PT, PT, 0x80, 0x0 ;  /* 0x000000000000781c */ /* 0x000fda0003f0f070 */
.L_x_13357:
        /* <DEDUP_REMOVED lines=18> */
.L_x_13563:
[----:B------:R-:W-:Y:S05]  /*37f50*/  BSYNC B0 ;  /* 0x0000000000007941 */ /* 0x000fea0003800000 */
.L_x_13358:
[----:B------:R-:W-:-:S05]  /*37f60*/  IMAD.U32 R2, RZ, RZ, UR40 ;  /* 0x00000028ff027e24 */ /* 0x000fca000f8e00ff */
[----:B------:R-:W-:-:S13]  /*37f70*/  ISETP.NE.AND P0, PT, R2, 0x3, PT ;  /* 0x000000030200780c */ /* 0x000fda0003f05270 */
[----:B------:R-:W-:Y:S05]  /*37f80*/  @!P0 BRA `(.L_x_13360) ;  /* 0x0000000000048947 */ /* 0x000fea0003800000 */
[----:B------:R-:W-:Y:S01]  /*37f90*/  BPT.TRAP 0x1 ;  /* 0x000000040000795c */ /* 0x000fe20000300000 */
.L_x_13360:
[----:B0-----:R-:W-:Y:S01]  /*37fa0*/  SHF.L.U32 R0, R27, 0x1f, RZ ;  /* 0x0000001f1b007819 */ /* 0x001fe200000006ff */
[----:B------:R-:W-:Y:S03]  /*37fb0*/  BSSY B0, `(.L_x_13361) ;  /* 0x0000003000007945 */ /* 0x000fe60003800000 */
[----:B------:R-:W0:Y:S02]  /*37fc0*/  SYNCS.PHASECHK.TRANS64.TRYWAIT P0, [R17+URZ+0x32460], R0 ;  /* 0x03246000110075a7 */ /* 0x000e24000800017f */
[----:B0-----:R-:W-:Y:S05]  /*37fd0*/  @!P0 BRA `(.L_x_13362) ;  /* 0x0000006c009c8947 */ /* 0x001fea0003800000 */
.L_x_13564:
[----:B------:R-:W-:Y:S05]  /*37fe0*/  BSYNC B0 ;  /* 0x0000000000007941 */ /* 0x000fea0003800000 */
.L_x_13361:
[----:B------:R-:W0:Y:S01]  /*37ff0*/  LDL.LU R3, [R1+0x484] ;  /* 0x0004840001037983 */ /* 0x000e220000300800 */
[----:B------:R-:W-:Y:S01]  /*38000*/  ULDC.64 UR4, c[0x0][0x328] ;  /* 0x0000ca0000047ab9 */ /* 0x000fe20000000a00 */
[----:B------:R-:W-:Y:S02]  /*38010*/  ULDC.64 UR6, c[0x0][0x318] ;  /* 0x0000c60000067ab9 */ /* 0x000fe40000000a00 */
[----:B------:R-:W3:Y:S04]  /*38020*/  LDL.LU R2, [R1+0x448] ;  /* 0x0004480001027983 */ /* 0x000ee80000300800 */
[----:B------:R-:W4:Y:S04]  /*38030*/  LDL.LU R7, [R1+0x488] ;  /* 0x0004880001077983 */ /* 0x000f280000300800 */
[----:B--2---:R-:W2:Y:S04]  /*38040*/  LDL.LU R6, [R1+0x444] ;  /* 0x0004440001067983 */ /* 0x004ea80000300800 */
[----:B------:R-:W5:Y:S01]  /*38050*/  LDL.LU R4, [R1+0x49c] ;  /* 0x00049c0001047983 */ /* 0x000f620000300800 */
[----:B------:R-:W-:-:S02]  /*38060*/  LOP3.LUT P3, RZ, R22, 0x10, RZ, 0xc0, !PT ;  /* 0x0000001016ff7812 */ /* 0x000fc4000786c0ff */
[C---:B------:R-:W-:Y:S02]  /*38070*/  LOP3.LUT P2, RZ, R22.reuse, 0x8, RZ, 0xc0, !PT ;  /* 0x0000000816ff7812 */ /* 0x040fe4000784c0ff */
[C---:B------:R-:W-:Y:S02]  /*38080*/  LOP3.LUT P1, RZ, R22.reuse, 0x4, RZ, 0xc0, !PT ;  /* 0x0000000416ff7812 */ /* 0x040fe4000782c0ff */
[----:B------:R-:W-:Y:S01]  /*38090*/  LOP3.LUT P4, RZ, R22, 0x1, RZ, 0xc0, !PT ;  /* 0x0000000116ff7812 */ /* 0x000fe2000788c0ff */
[----:B0-----:R-:W-:-:S04]  /*380a0*/  IMAD R0, R3, UR4, RZ ;  /* 0x0000000403007c24 */ /* 0x001fc8000f8e02ff */
[C---:B---3--:R-:W-:Y:S02]  /*380b0*/  IMAD R5, R2.reuse, UR5, R0 ;  /* 0x0000000502057c24 */ /* 0x048fe4000f8e0200 */
[----:B------:R-:W-:Y:S01]  /*380c0*/  IMAD.WIDE.U32 R2, R2, UR4, RZ ;  /* 0x0000000402027c25 */ /* 0x000fe2000f8e00ff */
[----:B------:R-:W-:-:S03]  /*380d0*/  ULDC.64 UR4, c[0x0][0x338] ;  /* 0x0000ce0000047ab9 */ /* 0x000fc60000000a00 */
[----:B------:R-:W-:Y:S02]  /*380e0*/  IMAD.IADD R3, R3, 0x1, R5 ;  /* 0x0000000103037824 */ /* 0x000fe400078e0205 */
[----:B----4-:R-:W-:Y:S01]  /*380f0*/  IMAD R0, R7, UR4, RZ ;  /* 0x0000000407007c24 */ /* 0x010fe2000f8e02ff */
[----:B------:R-:W-:Y:S01]  /*38100*/  SEL R7, RZ, 0x8, P1 ;  /* 0x00000008ff077807 */ /* 0x000fe20000800000 */
[----:B--2---:R-:W-:-:S04]  /*38110*/  IMAD.WIDE.U32 R2, R6, UR4, R2 ;  /* 0x0000000406027c25 */ /* 0x004fc8000f8e0002 */
[----:B------:R-:W-:Y:S01]  /*38120*/  IMAD R5, R6, UR5, R0 ;  /* 0x0000000506057c24 */ /* 0x000fe2000f8e0200 */
[----:B------:R-:W-:Y:S01]  /*38130*/  ULDC.64 UR4, c[0x0][0x330] ;  /* 0x0000cc0000047ab9 */ /* 0x000fe20000000a00 */
[----:B------:R-:W-:-:S03]  /*38140*/  SEL R0, RZ, 0x2, P3 ;  /* 0x00000002ff007807 */ /* 0x000fc60001800000 */
[----:B------:R-:W-:-:S03]  /*38150*/  IADD3 R3, R3, R5, RZ ;  /* 0x0000000503037210 */ /* 0x000fc60007ffe0ff */
[----:B------:R-:W-:Y:S01]  /*38160*/  IMAD.WIDE.U32 R2, R18, UR4, R2 ;  /* 0x0000000412027c25 */ /* 0x000fe2000f8e0002 */
[----:B------:R-:W-:-:S03]  /*38170*/  UMOV UR4, 0xffffffff ;  /* 0xffffffff00047882 */ /* 0x000fc60000000000 */
[----:B------:R-:W-:Y:S01]  /*38180*/  IMAD R3, R18, UR5, R3 ;  /* 0x0000000512037c24 */ /* 0x000fe2000f8e0203 */
[----:B------:R-:W-:-:S04]  /*38190*/  LEA R5, P0, R2, UR6, 0x1 ;  /* 0x0000000602057c11 */ /* 0x000fc8000f8008ff */
[----:B------:R-:W-:Y:S02]  /*381a0*/  LEA.HI.X R6, R2, UR7, R3, 0x1, P0 ;  /* 0x0000000702067c11 */ /* 0x000fe400080f0c03 */
[----:B------:R-:W-:-:S04]  /*381b0*/  SEL R3, RZ, 0x4, P2 ;  /* 0x00000004ff037807 */ /* 0x000fc80001000000 */
[----:B-----5:R-:W-:Y:S01]  /*381c0*/  IADD3 R0, R3, R0, R4 ;  /* 0x0000000003007210 */ /* 0x020fe20007ffe004 */
        /* <DEDUP_REMOVED lines=73> */
.L_x_13578:
        /* <DEDUP_REMOVED lines=15> */
.L_x_13364:
        /* <DEDUP_REMOVED lines=11> */
.L_x_13365:
[----:B------:R-:W2:Y:S01]  /*38800*/  LDL.LU R2, [R1+0x47c] ;  /* 0x00047c0001027983 */ /* 0x000ea20000300800 */
[----:B------:R0:W-:Y:S01]  /*38810*/  SYNCS.ARRIVE.TRANS64.A1T0 RZ, [R17+URZ+0x32450], RZ ;  /* 0x032450ff11ff79a7 */ /* 0x0001e2000810003f */
[----:B------:R-:W-:Y:S01]  /*38820*/  BSSY B0, `(.L_x_13366) ;  /* 0x00000dc000007945 */ /* 0x000fe20003800000 */
[----:B--2---:R-:W-:-:S05]  /*38830*/  VIADD R10, R2, 0xfffffffe ;  /* 0xfffffffe020a7836 */ /* 0x004fca0000000000 */
[----:B------:R-:W-:-:S13]  /*38840*/  ISETP.GE.AND P0, PT, R10, R32, PT ;  /* 0x000000200a00720c */ /* 0x000fda0003f06270 */
[----:B0-----:R-:W-:Y:S05]  /*38850*/  @!P0 BRA `(.L_x_13367) ;  /* 0x0000000c00608947 */ /* 0x001fea0003800000 */
.L_x_13380:
        /* <DEDUP_REMOVED lines=24> */
[----:B------:R-:W-:Y:S01]  /*389e0*/  IMAD.MOV.U32 R4, RZ, RZ, RZ ;  /* 0x000000ffff047224 */ /* 0x000fe200078e00ff */
[----:B------:R-:W-:Y:S02]  /*389f0*/  @!P1 IADD3 R5, R5, R3, RZ ;  /* 0x0000000305059210 */ /* 0x000fe40007ffe0ff */
[----:B---3--:R-:W-:Y:S01]  /*38a00*/  @!P1 LEA R6, P0, R2, R6, 0x2 ;  /* 0x0000000602069211 */ /* 0x008fe200078010ff */
[----:B------:R-:W-:-:S03]  /*38a10*/  IMAD.U32 R12, RZ, RZ, UR40 ;  /* 0x00000028ff0c7e24 */ /* 0x000fc6000f8e00ff */
[----:B------:R-:W-:Y:S02]  /*38a20*/  @!P1 LEA.HI.X R7, R2, R7, R5, 0x2, P0 ;  /* 0x0000000702079211 */ /* 0x000fe400000f1405 */
[----:B------:R-:W-:-:S03]  /*38a30*/  ISETP.NE.AND P0, PT, R25, 0x2, PT ;  /* 0x000000021900780c */ /* 0x000fc60003f05270 */
[----:B------:R0:W5:Y:S01]  /*38a40*/  @!P1 LDG.E R4, desc[UR44][R6.64] ;  /* 0x0000002c06049981 */ /* 0x000162000c1e1900 */
[----:B------:R-:W-:Y:S01]  /*38a50*/  ISETP.NE.AND P1, PT, R12, 0x3, PT ;  /* 0x000000030c00780c */ /* 0x000fe20003f25270 */
[----:B------:R-:W-:Y:S01]  /*38a60*/  IMAD.MOV.U32 R3, RZ, RZ, R10 ;  /* 0x000000ffff037224 */ /* 0x000fe200078e000a */
[----:B------:R-:W-:Y:S01]  /*38a70*/  SEL R2, RZ, 0x1, P0 ;  /* 0x00000001ff027807 */ /* 0x000fe20000000000 */
[----:B------:R-:W-:Y:S01]  /*38a80*/  IMAD.MOV R5, RZ, RZ, -R11 ;  /* 0x000000ffff057224 */ /* 0x000fe200078e0a0b */
[----:B------:R-:W-:Y:S05]  /*38a90*/  YIELD ;  /* 0x0000000000007946 */ /* 0x000fea0003800000 */
[----:B------:R-:W-:Y:S01]  /*38aa0*/  SEL R25, R25, RZ, P0 ;  /* 0x000000ff19197207 */ /* 0x000fe20000000000 */
[----:B------:R-:W-:Y:S01]  /*38ab0*/  IMAD R5, R8, R5, R9 ;  /* 0x0000000508057224 */ /* 0x000fe200078e0209 */
[----:B------:R-:W-:Y:S01]  /*38ac0*/  LOP3.LUT R27, R27, R2, RZ, 0x3c, !PT ;  /* 0x000000021b1b7212 */ /* 0x000fe200078e3cff */
[----:B------:R-:W-:Y:S01]  /*38ad0*/  VIADD R10, R10, 0xffffffff ;  /* 0xffffffff0a0a7836 */ /* 0x000fe20000000000 */
[----:B------:R-:W-:Y:S01]  /*38ae0*/  ISETP.GT.AND P2, PT, R3, R32, PT ;  /* 0x000000200300720c */ /* 0x000fe20003f44270 */
[----:B0-----:R-:W-:-:S12]  /*38af0*/  @!P1 BRA `(.L_x_13368) ;  /* 0x0000000000049947 */ /* 0x001fd80003800000 */
[----:B------:R-:W-:Y:S01]  /*38b00*/  BPT.TRAP 0x1 ;  /* 0x000000040000795c */ /* 0x000fe20000300000 */
.L_x_13368:
[----:B------:R-:W-:Y:S01]  /*38b10*/  IMAD R6, R25, 0x8, R23 ;  /* 0x0000000819067824 */ /* 0x000fe200078e0217 */
[----:B------:R-:W-:Y:S01]  /*38b20*/  SHF.L.U32 R21, R27, 0x1f, RZ ;  /* 0x0000001f1b157819 */ /* 0x000fe200000006ff */
[----:B------:R-:W-:Y:S01]  /*38b30*/  BSSY B1, `(.L_x_13369) ;  /* 0x0000004000017945 */ /* 0x000fe20003800000 */
[----:B------:R-:W-:Y:S02]  /*38b40*/  SHF.R.S32.HI R17, RZ, 0x1f, R5 ;  /* 0x0000001fff117819 */ /* 0x000fe40000011405 */
[----:B------:R-:W0:Y:S02]  /*38b50*/  SYNCS.PHASECHK.TRANS64.TRYWAIT P0, [R6+URZ+0x32440], R21 ;  /* 0x03244015060075a7 */ /* 0x000e24000800017f */
[----:B0-----:R-:W-:Y:S05]  /*38b60*/  @!P0 BRA `(.L_x_13370) ;  /* 0x0000006c000c8947 */ /* 0x001fea0003800000 */
.L_x_13579:
[----:B------:R-:W-:Y:S05]  /*38b70*/  BSYNC B1 ;  /* 0x0000000000017941 */ /* 0x000fea0003800000 */
.L_x_13369:
        /* <DEDUP_REMOVED lines=50> */
.L_x_13593:
        /* <DEDUP_REMOVED lines=8> */
.L_x_13372:
[----:B------:R-:W-:Y:S02]  /*38f20*/  PLOP3.LUT P1, PT, P1, P0, PT, 0xa2, 0x0 ;  /* 0x000000000000781c */ /* 0x000fe40000f21472 */
[----:B------:R-:W-:-:S08]  /*38f30*/  @P0 R2UR P1, UR4, R6 ;  /* 0x00000000060402ca */ /* 0x000fd00000020000 */
[----:B------:R-:W-:-:S05]  /*38f40*/  @P0 PLOP3.LUT P0, PT, P1, PT, PT, 0x80, 0x0 ;  /* 0x000000000000081c */ /* 0x000fca0000f0f070 */
[----:B------:R-:W-:Y:S01]  /*38f50*/  @!P1 SYNCS.ARRIVE.TRANS64.RED.A0T1 RZ, [UR4+0x32430], RZ ;  /* 0x032430ffffff99a7 */ /* 0x000fe20008200404 */
[----:B------:R-:W-:Y:S07]  /*38f60*/  @!P1 ARRIVES.LDGSTSBAR.64.TRANSCNT [UR4+0x32430] ;  /* 0x03243000ff0099b0 */ /* 0x000fee0008000a84 */
[----:B------:R-:W-:Y:S05]  /*38f70*/  @P0 BRA.U.ANY `(.L_x_13372) ;  /* 0xfffffffd00e80947 */ /* 0x000fea000393ffff */
[----:B------:R-:W-:Y:S01]  /*38f80*/  NOP ;  /* 0x0000000000007918 */ /* 0x000fe20000000000 */
[----:B--2---:R-:W-:-:S04]  /*38f90*/  MOV R2, UR40 ;  /* 0x0000002800027c02 */ /* 0x004fc80008000f00 */
[----:B------:R-:W-:-:S13]  /*38fa0*/  ISETP.NE.AND P3, PT, R2, 0x3, PT ;  /* 0x000000030200780c */ /* 0x000fda0003f65270 */
[----:B------:R-:W-:Y:S05]  /*38fb0*/  @!P3 BRA `(.L_x_13373) ;  /* 0x000000000004b947 */ /* 0x000fea0003800000 */
[----:B------:R-:W-:Y:S01]  /*38fc0*/  BPT.TRAP 0x1 ;  /* 0x000000040000795c */ /* 0x000fe20000300000 */
.L_x_13373:
[----:B------:R2:W-:Y:S01]  /*38fd0*/  SYNCS.ARRIVE.TRANS64.A1T0 RZ, [R6+URZ+0x32430], RZ ;  /* 0x032430ff06ff79a7 */ /* 0x0005e2000810003f */
[----:B------:R-:W-:Y:S05]  /*38fe0*/  @!P3 BRA `(.L_x_13374) ;  /* 0x000000000004b947 */ /* 0x000fea0003800000 */
[----:B------:R-:W-:Y:S01]  /*38ff0*/  BPT.TRAP 0x1 ;  /* 0x000000040000795c */ /* 0x000fe20000300000 */
.L_x_13374:
[----:B------:R-:W3:Y:S01]  /*39000*/  SYNCS.PHASECHK.TRANS64.TRYWAIT P0, [R6+URZ+0x32460], R21 ;  /* 0x03246015060075a7 */ /* 0x000ee2000800017f */
[----:B------:R-:W-:Y:S04]  /*39010*/  BSSY B1, `(.L_x_13375) ;  /* 0x0000002000017945 */ /* 0x000fe80003800000 */
[----:B---3--:R-:W-:Y:S05]  /*39020*/  @!P0 BRA `(.L_x_13376) ;  /* 0x0000006c00948947 */ /* 0x008fea0003800000 */
.L_x_13594:
[----:B------:R-:W-:Y:S05]  /*39030*/  BSYNC B1 ;  /* 0x0000000000017941 */ /* 0x000fea0003800000 */
.L_x_13375:
[----:B------:R-:W-:Y:S01]  /*39040*/  ULDC.64 UR4, c[0x0][0x328] ;  /* 0x0000ca0000047ab9 */ /* 0x000fe20000000a00 */
[----:B------:R-:W-:Y:S01]  /*39050*/  ULDC.64 UR6, c[0x0][0x318] ;  /* 0x0000c60000067ab9 */ /* 0x000fe20000000a00 */
[----:B------:R-:W-:Y:S01]  /*39060*/  IMAD R2, R17, UR4, RZ ;  /* 0x0000000411027c24 */ /* 0x000fe2000f8e02ff */
[C---:B------:R-:W-:Y:S01]  /*39070*/  LOP3.LUT P5, RZ, R22.reuse, 0x1, RZ, 0xc0, !PT ;  /* 0x0000000116ff7812 */ /* 0x040fe200078ac0ff */
[----:B-1----:R-:W-:Y:S01]  /*39080*/  IMAD R8, R25, 0x6000, R30 ;  /* 0x0000600019087824 */ /* 0x002fe200078e021e */
[C---:B------:R-:W-:Y:S01]  /*39090*/  LOP3.LUT P4, RZ, R22.reuse, 0x10, RZ, 0xc0, !PT ;  /* 0x0000001016ff7812 */ /* 0x040fe2000788c0ff */
[C---:B------:R-:W-:Y:S01]  /*390a0*/  IMAD R7, R5.reuse, UR5, R2 ;  /* 0x0000000505077c24 */ /* 0x040fe2000f8e0202 */
[C---:B------:R-:W-:Y:S01]  /*390b0*/  LOP3.LUT P3, RZ, R22.reuse, 0x8, RZ, 0xc0, !PT ;  /* 0x0000000816ff7812 */ /* 0x040fe2000786c0ff */
        /* <DEDUP_REMOVED lines=28> */
[----:B------:R-:W4:Y:S02]  /*39280*/  SHFL.IDX PT, R14, R7, 0x2, 0x181f ;  /* 0x00581f00070e7f89 */ /* 0x000f2400000e0000 */
[----:B------:R-:W-:-:S05]  /*39290*/  IMAD.X R5, RZ, RZ, R5, P0 ;  /* 0x000000ffff057224 */ /* 0x000fca00000e0605 */
[----:B------:R-:W-:Y:S04]  /*392a0*/  LDGSTS.E.BYPASS.LTC128B.128 [R8+0xc00], desc[UR44][R4.64], !P5 ;  /* 0x00c0000004087fae */ /* 0x000fe8000e901d6c */
[----:B------:R-:W-:Y:S04]  /*392b0*/  LDGSTS.E.BYPASS.LTC128B.128 [R8+0x3c00], desc[UR44][R4.64+0x80], !P4 ;  /* 0x03c0008004087fae */ /* 0x000fe8000e101d6c */
[----:B------:R-:W-:Y:S04]  /*392c0*/  LDGSTS.E.BYPASS.LTC128B.128 [R8+0x6c00], desc[UR44][R4.64+0x100], !P3 ;  /* 0x06c0010004087fae */ /* 0x000fe8000d901d6c */
[----:B------:R1:W-:Y:S01]  /*392d0*/  LDGSTS.E.BYPASS.LTC128B.128 [R8+0x9c00], desc[UR44][R4.64+0x180], !P1 ;  /* 0x09c0018004087fae */ /* 0x0003e2000c901d6c */
[----:B----4-:R-:W-:-:S03]  /*392e0*/  IADD3 R2, P0, R14, R0, RZ ;  /* 0x000000000e027210 */ /* 0x010fc60007f1e0ff */
[----:B------:R-:W4:Y:S02]  /*392f0*/  SHFL.IDX PT, R14, R7, 0x3, 0x181f ;  /* 0x00781f00070e7f89 */ /* 0x000f2400000e0000 */
[----:B------:R-:W-:Y:S02]  /*39300*/  IMAD.X R3, RZ, RZ, R17, P0 ;  /* 0x000000ffff037224 */ /* 0x000fe400000e0611 */
[----:B------:R-:W-:Y:S04]  /*39310*/  SHFL.IDX PT, R17, R9, 0x4, 0x181f ;  /* 0x00981f0009117f89 */ /* 0x000fe800000e0000 */
[----:B-1----:R-:W1:Y:S04]  /*39320*/  SHFL.IDX PT, R5, R9, 0x3, 0x181f ;  /* 0x00781f0009057f89 */ /* 0x002e6800000e0000 */
        /* <DEDUP_REMOVED lines=19> */
.L_x_13608:
        /* <DEDUP_REMOVED lines=11> */
.L_x_13378:
        /* <DEDUP_REMOVED lines=11> */
.L_x_13379:
[----:B------:R0:W-:Y:S01]  /*395c0*/  SYNCS.ARRIVE.TRANS64.A1T0 RZ, [R6+URZ+0x32450], RZ ;  /* 0x032450ff06ff79a7 */ /* 0x0001e2000810003f */
[----:B------:R-:W-:Y:S05]  /*395d0*/  @P2 BRA `(.L_x_13380) ;  /* 0xfffffff000a02947 */ /* 0x000fea000383ffff */
.L_x_13367:
[----:B------:R-:W-:Y:S05]  /*395e0*/  BSYNC B0 ;  /* 0x0000000000007941 */ /* 0x000fea0003800000 */
.L_x_13366:
        /* <DEDUP_REMOVED lines=20> */
.L_x_13382:
[----:B------:R-:W-:Y:S05]  /*39730*/  BSYNC B0 ;  /* 0x0000000000007941 */ /* 0x000fea0003800000 */
.L_x_13381:
[----:B------:R-:W-:Y:S02]  /*39740*/  LOP3.LUT R27, R27, R0, RZ, 0x3c, !PT ;  /* 0x000000001b1b7212 */ /* 0x000fe400078e3cff */
[----:B------:R-:W-:-:S07]  /*39750*/  SEL R25, R25, RZ, P0 ;  /* 0x000000ff19197207 */ /* 0x000fce0000000000 */
.L_x_13335:
[----:B------:R-:W-:Y:S05]  /*39760*/  BSYNC B7 ;  /* 0x0000000000077941 */ /* 0x000fea0003800000 */
.L_x_13333:
        /* <DEDUP_REMOVED lines=8> */
[----:B------:R4:W0:Y:S01]  /*397f0*/  LDS.128 R16, [R23+0x324d0] ;  /* 0x0324d00017107984 */ /* 0x0008220000000c00 */
[----:B------:R-:W-:Y:S06]  /*39800*/  BAR.ARV 0x4, 0x180 ;  /* 0x0106000000007b1d */ /* 0x000fec0000002000 */
[----:B------:R-:W-:Y:S05]  /*39810*/  BRA `(.L_x_13384) ;  /* 0x0000000c00d47947 */ /* 0x000fea0003800000 */
.L_x_13383:
        /* <DEDUP_REMOVED lines=9> */
[----:B------:R-:W5:Y:S01]  /*398b0*/  @!P1 LDC.64 R4, c[0x0][0xd78] ;  /* 0x00035e00ff049b82 */ /* 0x000f620000000a00 */
[----:B----4-:R-:W-:-:S05]  /*398c0*/  @!P1 IMAD.WIDE R2, R7, 0x4, R2 ;  /* 0x0000000407029825 */ /* 0x010fca00078e0202 */
[----:B0123--:R5:W2:Y:S02]  /*398d0*/  @!P1 LDG.E R6, desc[UR44][R2.64] ;  /* 0x0000002c02069981 */ /* 0x00faa4000c1e1900 */
[----:B-----5:R-:W-:-:S05]  /*398e0*/  @!P1 IMAD.WIDE R2, R7, 0x4, R4 ;  /* 0x0000000407029825 */ /* 0x020fca00078e0204 */
        /* <DEDUP_REMOVED lines=30> */
.L_x_13618:
[----:B------:R-:W-:Y:S02]  /*39ad0*/  ULDC UR4, c[0x0][0xd38] ;  /* 0x00034e0000047ab9 */ /* 0x000fe40000000800 */
[----:B------:R-:W-:-:S04]  /*39ae0*/  IMAD.U32 R5, RZ, RZ, UR4 ;  /* 0x00000004ff057e24 */ /* 0x000fc8000f8e00ff */
[----:B-1----:R-:W-:-:S04]  /*39af0*/  IMAD R14, R14, R5, RZ ;  /* 0x000000050e0e7224 */ /* 0x002fc800078e02ff */
[----:B------:R-:W-:-:S05]  /*39b00*/  IMAD.IADD R7, R7, 0x1, R14 ;  /* 0x0000000107077824 */ /* 0x000fca00078e020e */
[----:B------:R-:W-:-:S13]  /*39b10*/  ISETP.GT.AND P6, PT, R7, R0, PT ;  /* 0x000000000700720c */ /* 0x000fda0003fc4270 */
[----:B------:R-:W-:Y:S05]  /*39b20*/  @P6 BRA `(.L_x_13386) ;  /* 0x0000000000a46947 */ /* 0x000fea0003800000 */
.L_x_13389:
        /* <DEDUP_REMOVED lines=35> */
.L_x_13626:
[----:B------:R-:W-:Y:S02]  /*39d60*/  ULDC UR4, c[0x0][0xd38] ;  /* 0x00034e0000047ab9 */ /* 0x000fe40000000800 */
[----:B------:R-:W-:-:S04]  /*39d70*/  IMAD.U32 R5, RZ, RZ, UR4 ;  /* 0x00000004ff057e24 */ /* 0x000fc8000f8e00ff */
[----:B-1----:R-:W-:-:S04]  /*39d80*/  IMAD R14, R14, R5, RZ ;  /* 0x000000050e0e7224 */ /* 0x002fc800078e02ff */
[----:B------:R-:W-:-:S05]  /*39d90*/  IMAD.IADD R7, R14, 0x1, R7 ;  /* 0x000000010e077824 */ /* 0x000fca00078e0207 */
[----:B------:R-:W-:-:S13]  /*39da0*/  ISETP.GT.AND P6, PT, R7, R0, PT ;  /* 0x000000000700720c */ /* 0x000fda0003fc4270 */
[----:B------:R-:W-:Y:S05]  /*39db0*/  @!P6 BRA `(.L_x_13389) ;  /* 0xfffffffc005ce947 */ /* 0x000fea000383ffff */
.L_x_13386:
        /* <DEDUP_REMOVED lines=10> */
.L_x_13631:
[----:B------:R-:W-:-:S13]  /*39e60*/  ISETP.NE.AND P0, PT, R3, RZ, PT ;  /* 0x000000ff0300720c */ /* 0x000fda0003f05270 */
[----:B------:R-:W-:Y:S05]  /*39e70*/  @!P0 BRA `(.L_x_13391) ;  /* 0x0000000000108947 */ /* 0x000fea0003800000 */
[----:B------:R-:W-:Y:S01]  /*39e80*/  UMOV UR4, 0xffffffff ;  /* 0xffffffff00047882 */ /* 0x000fe20000000000 */
[----:B-1----:R-:W-:Y:S02]  /*39e90*/  VIADD R12, R12, 0xffffffff ;  /* 0xffffffff0c0c7836 */ /* 0x002fe40000000000 */
[----:B------:R-:W-:Y:S05]  /*39ea0*/  BRA.DIV UR4, `(.L_x_13392) ;  /* 0x0000007204207947 */ /* 0x000fea000b800000 */
[----:B------:R4:W1:Y:S02]  /*39eb0*/  SHFL.IDX PT, R6, R2, R12, 0x1f ;  /* 0x00001f0c02067589 */ /* 0x00086400000e0000 */
.L_x_13391:
        /* <DEDUP_REMOVED lines=59> */
.L_x_13393:
        /* <DEDUP_REMOVED lines=60> */
.L_x_13394:
[----:B------:R-:W-:-:S05]  /*3a630*/  LOP3.LUT R2, RZ, R2, RZ, 0x33, !PT ;  /* 0x00000002ff027212 */ /* 0x000fca00078e33ff */
[----:B------:R-:W-:Y:S01]  /*3a640*/  IMAD.IADD R17, R17, 0x1, R2 ;  /* 0x0000000111117824 */ /* 0x000fe200078e0202 */
[----:B------:R-:W-:Y:S06]  /*3a650*/  BRA `(.L_x_13395) ;  /* 0x00000000001c7947 */ /* 0x000fec0003800000 */
.L_x_13387:
[----:B------:R-:W-:Y:S01]  /*3a660*/  UMOV UR4, URZ ;  /* 0x0000003f00047c82 */ /* 0x000fe20008000000 */
[----:B------:R-:W-:Y:S01]  /*3a670*/  UMOV UR5, URZ ;  /* 0x0000003f00057c82 */ /* 0x000fe20008000000 */
[----:B------:R-:W-:Y:S01]  /*3a680*/  ULDC UR6, c[0x0][0xd3c] ;  /* 0x00034f0000067ab9 */ /* 0x000fe20000000800 */
[----:B------:R-:W-:Y:S02]  /*3a690*/  IMAD.MOV.U32 R16, RZ, RZ, R0 ;  /* 0x000000ffff107224 */ /* 0x000fe400078e0000 */
[----:B------:R-:W-:Y:S02]  /*3a6a0*/  IMAD.U32 R17, RZ, RZ, UR4 ;  /* 0x00000004ff117e24 */ /* 0x000fe4000f8e00ff */
[----:B------:R-:W-:Y:S02]  /*3a6b0*/  IMAD.U32 R18, RZ, RZ, UR5 ;  /* 0x00000005ff127e24 */ /* 0x000fe4000f8e00ff */
[----:B------:R-:W-:-:S07]  /*3a6c0*/  IMAD.U32 R19, RZ, RZ, UR6 ;  /* 0x00000006ff137e24 */ /* 0x000fce000f8e00ff */
.L_x_13395:
        /* <DEDUP_REMOVED lines=10> */
.L_x_13384:
[----:B------:R-:W-:Y:S02]  /*3a770*/  ULDC UR4, c[0x0][0xd3c] ;  /* 0x00034f0000047ab9 */ /* 0x000fe40000000800 */
[----:B0-----:R-:W-:-:S13]  /*3a780*/  ISETP.GE.AND P0, PT, R19, UR4, PT ;  /* 0x0000000413007c0c */ /* 0x001fda000bf06270 */
[----:B------:R-:W-:Y:S05]  /*3a790*/  @!P0 BRA `(.L_x_13396) ;  /* 0xffffff8800788947 */ /* 0x000fea000383ffff */
[----:B------:R-:W-:Y:S05]  /*3a7a0*/  BSYNC B8 ;  /* 0x0000000000087941 */ /* 0x000fea0003800000 */
.L_x_13271:
[----:B-1----:R-:W5:Y:S01]  /*3a7b0*/  LDL.LU R0, [R1+0x480] ;  /* 0x0004800001007983 */ /* 0x002f620000300800 */
[----:B------:R-:W-:Y:S01]  /*3a7c0*/  BSSY B0, `(.L_x_13397) ;  /* 0x000000b000007945 */ /* 0x000fe20003800000 */
[----:B------:R-:W0:Y:S01]  /*3a7d0*/  S2R R5, SR_CgaCtaId ;  /* 0x0000000000057919 */ /* 0x000e220000008800 */
[----:B-----5:R-:W-:-:S04]  /*3a7e0*/  IADD3 R0, R0, 0x1, RZ ;  /* 0x0000000100007810 */ /* 0x020fc80007ffe0ff */
        /* <DEDUP_REMOVED lines=8> */
.L_x_13634:
[----:B------:R-:W-:Y:S05]  /*3a870*/  BSYNC B0 ;  /* 0x0000000000007941 */ /* 0x000fea0003800000 */
.L_x_13397:
[----:B------:R-:W-:-:S03]  /*3a880*/  UMOV UR4, 0xffffffff ;  /* 0xffffffff00047882 */ /* 0x000fc60000000000 */
[----:B------:R-:W-:Y:S05]  /*3a890*/  BRA.DIV UR4, `(.L_x_13399) ;  /* 0x0000006604e07947 */ /* 0x000fea000b800000 */
[----:B0-----:R-:W0:Y:S02]  /*3a8a0*/  S2R R0, SR_TID.X ;  /* 0x0000000000007919 */ /* 0x001e240000002100 */
[----:B0-----:R-:W-:-:S04]  /*3a8b0*/  SHF.R.U32.HI R0, RZ, 0x5, R0 ;  /* 0x00000005ff007819 */ /* 0x001fc80000011600 */
[----:B------:R-:W-:-:S05]  /*3a8c0*/  LOP3.LUT R0, R0, 0x3, RZ, 0xc0, !PT ;  /* 0x0000000300007812 */ /* 0x000fca00078ec0ff */
[----:B------:R0:W1:Y:S02]  /*3a8d0*/  SHFL.IDX PT, R14, R0, RZ, 0x1f ;  /* 0x00001fff000e7589 */ /* 0x00006400000e0000 */
.L_x_13637:
[----:B-1----:R-:W-:-:S13]  /*3a8e0*/  ISETP.NE.AND P0, PT, R14, RZ, PT ;  /* 0x000000ff0e00720c */ /* 0x002fda0003f05270 */
[----:B------:R-:W-:Y:S05]  /*3a8f0*/  @P0 BRA `(.L_x_13018) ;  /* 0x0000000000880947 */ /* 0x000fea0003800000 */
[----:B------:R-:W-:-:S03]  /*3a900*/  UMOV UR4, 0xffffffff ;  /* 0xffffffff00047882 */ /* 0x000fc60000000000 */
[----:B------:R-:W-:Y:S05]  /*3a910*/  BRA.DIV UR4, `(.L_x_13400) ;  /* 0x0000006604f47947 */ /* 0x000fea000b800000 */
[----:B------:R-:W-:-:S13]  /*3a920*/  ELECT P6, URZ, PT ;  /* 0x00000000003f782f */ /* 0x000fda00038c0000 */
.L_x_13640:
[----:B------:R-:W-:Y:S05]  /*3a930*/  @!P6 BRA `(.L_x_13018) ;  /* 0x000000000078e947 */ /* 0x000fea0003800000 */
[----:B------:R-:W-:-:S06]  /*3a940*/  ULOP3.LUT UR4, UR38, 0x2, URZ, 0xfc, !UPT ;  /* 0x0000000226047892 */ /* 0x000fcc000f8efc3f */
[----:B0-----:R-:W-:-:S05]  /*3a950*/  IMAD.U32 R0, RZ, RZ, UR4 ;  /* 0x00000004ff007e24 */ /* 0x001fca000f8e00ff */
[----:B------:R-:W-:-:S13]  /*3a960*/  ISETP.NE.AND P0, PT, R0, 0x3, PT ;  /* 0x000000030000780c */ /* 0x000fda0003f05270 */
[----:B------:R-:W-:Y:S05]  /*3a970*/  @!P0 BRA `(.L_x_13401) ;  /* 0x0000000000048947 */ /* 0x000fea0003800000 */
[----:B------:R-:W-:Y:S01]  /*3a980*/  BPT.TRAP 0x1 ;  /* 0x000000040000795c */ /* 0x000fe20000300000 */
.L_x_13401:
[----:B------:R-:W-:Y:S01]  /*3a990*/  IMAD R3, R25, 0x8, R5 ;  /* 0x0000000819037824 */ /* 0x000fe200078e0205 */
[----:B------:R-:W-:Y:S01]  /*3a9a0*/  SHF.L.U32 R2, R27, 0x1f, RZ ;  /* 0x0000001f1b027819 */ /* 0x000fe200000006ff */
[----:B------:R-:W-:-:S03]  /*3a9b0*/  VIADD R25, R25, 0x1 ;  /* 0x0000000119197836 */ /* 0x000fc60000000000 */
[----:B------:R-:W0:Y:S02]  /*3a9c0*/  SYNCS.PHASECHK.TRANS64.TRYWAIT P1, [R3+URZ+0x32440], R2 ;  /* 0x03244002030075a7 */ /* 0x000e24000802017f */
[----:B------:R-:W-:-:S04]  /*3a9d0*/  ISETP.NE.AND P2, PT, R25, 0x2, PT ;  /* 0x000000021900780c */ /* 0x000fc80003f45270 */
[----:B------:R-:W-:Y:S01]  /*3a9e0*/  SEL R0, RZ, 0x1, P2 ;  /* 0x00000001ff007807 */ /* 0x000fe20001000000 */
[----:B0-----:R-:W-:Y:S08]  /*3a9f0*/  @!P1 BRA `(.L_x_13402) ;  /* 0x0000006400dc9947 */ /* 0x001ff00003800000 */
.L_x_13641:
[----:B------:R-:W-:Y:S02]  /*3aa00*/  SEL R25, R25, RZ, P2 ;  /* 0x000000ff19197207 */ /* 0x000fe40001000000 */
[----:B------:R-:W-:Y:S01]  /*3aa10*/  LOP3.LUT R0, R27, R0, RZ, 0x3c, !PT ;  /* 0x000000001b007212 */ /* 0x000fe200078e3cff */
[----:B------:R-:W-:Y:S06]  /*3aa20*/  @!P0 BRA `(.L_x_13403) ;  /* 0x0000000000048947 */ /* 0x000fec0003800000 */
[----:B------:R-:W-:Y:S01]  /*3aa30*/  BPT.TRAP 0x1 ;  /* 0x000000040000795c */ /* 0x000fe20000300000 */
.L_x_13403:
[----:B------:R-:W-:Y:S01]  /*3aa40*/  IMAD R25, R25, 0x8, R5 ;  /* 0x0000000819197824 */ /* 0x000fe200078e0205 */
[----:B------:R-:W-:-:S04]  /*3aa50*/  SHF.L.U32 R0, R0, 0x1f, RZ ;  /* 0x0000001f00007819 */ /* 0x000fc800000006ff */
[----:B------:R-:W1:Y:S02]  /*3aa60*/  SYNCS.PHASECHK.TRANS64.TRYWAIT P1, [R25+URZ+0x32440], R0 ;  /* 0x03244000190075a7 */ /* 0x000e64000802017f */
[----:B-1----:R-:W-:Y:S05]  /*3aa70*/  @!P1 BRA `(.L_x_13404) ;  /* 0x0000006400d09947 */ /* 0x002fea0003800000 */
.L_x_13642:
[----:B------:R-:W-:Y:S05]  /*3aa80*/  @!P0 BRA `(.L_x_13405) ;  /* 0x0000000000048947 */ /* 0x000fea0003800000 */
[----:B------:R-:W-:Y:S01]  /*3aa90*/  BPT.TRAP 0x1 ;  /* 0x000000040000795c */ /* 0x000fe20000300000 */
.L_x_13405:
[----:B------:R-:W5:Y:S02]  /*3aaa0*/  SYNCS.PHASECHK.TRANS64.TRYWAIT P1, [R3+URZ+0x32460], R2 ;  /* 0x03246002030075a7 */ /* 0x000f64000802017f */
[----:B-----5:R-:W-:Y:S05]  /*3aab0*/  @!P1 BRA `(.L_x_13406) ;  /* 0x0000006400d49947 */ /* 0x020fea0003800000 */
.L_x_13643:
[----:B------:R-:W-:Y:S05]  /*3aac0*/  @!P0 BRA `(.L_x_13407) ;  /* 0x0000000000048947 */ /* 0x000fea0003800000 */
[----:B------:R-:W-:Y:S01]  /*3aad0*/  BPT.TRAP 0x1 ;  /* 0x000000040000795c */ /* 0x000fe20000300000 */
.L_x_13407:
[----:B------:R0:W0:Y:S02]  /*3aae0*/  SYNCS.PHASECHK.TRANS64.TRYWAIT P0, [R25+URZ+0x32460], R0 ;  /* 0x03246000190075a7 */ /* 0x000024000800017f */
[----:B0-----:R-:W-:Y:S05]  /*3aaf0*/  @!P0 NANOSLEEP.SYNCS 0x989680 ;  /* 0x009896800000895d */ /* 0x001fea0003900000 */
[----:B------:R-:W0:Y:S02]  /*3ab00*/  @!P0 SYNCS.PHASECHK.TRANS64 P0, [R25+URZ+0x32460], R0 ;  /* 0x03246000190085a7 */ /* 0x000e24000800007f */
[----:B0-----:R-:W-:Y:S05]  /*3ab10*/  @!P0 BRA `(.L_x_13407) ;  /* 0xfffffffc00f08947 */ /* 0x001fea000383ffff */
.L_x_13018:
[----:B------:R-:W-:Y:S05]  /*3ab20*/  BSYNC B9 ;  /* 0x0000000000097941 */ /* 0x000fea0003800000 */
.L_x_13015:
[----:B------:R-:W-:Y:S05]  /*3ab30*/  EXIT ;  /* 0x000000000000794d */ /* 0x000fea0003800000 */
.L_x_13046:
[----:B0-----:R0:W1:Y:S02]  /*3ab40*/  SYNCS.PHASECHK.TRANS64.TRYWAIT P5, [R69+URZ+0x32490], R82 ;  /* 0x03249052450075a7 */ /* 0x00106400080a017f */
[----:B-1----:R-:W-:Y:S05]  /*3ab50*/  @!P5 NANOSLEEP.SYNCS 0x989680 ;  /* 0x009896800000d95d */ /* 0x002fea0003900000 */
[----:B------:R-:W1:Y:S02]  /*3ab60*/  @!P5 SYNCS.PHASECHK.TRANS64 P5, [R69+URZ+0x32490], R82 ;  /* 0x032490524500d5a7 */ /* 0x000e6400080a007f */
[----:B-1----:R-:W-:Y:S05]  /*3ab70*/  @!P5 BRA `(.L_x_13046) ;  /* 0xfffffffc00f0d947 */ /* 0x002fea000383ffff */
[----:B------:R-:W-:Y:S05]  /*3ab80*/  BRA `(.L_x_13408) ;  /* 0xfffffc8c004c7947 */ /* 0x000fea000383ffff */
.L_x_13047:
        /* <DEDUP_REMOVED lines=8> */
.L_x_13410:
[----:B------:R-:W-:Y:S05]  /*3ac10*/  BSYNC B1 ;  /* 0x0000000000017941 */ /* 0x000fea0003800000 */
.L_x_13409:
        /* <DEDUP_REMOVED lines=8> */
.L_x_13411:
[----:B------:R-:W-:Y:S05]  /*3aca0*/  BRA `(.L_x_13412) ;  /* 0xfffffc8c00187947 */ /* 0x000fea000383ffff */
.L_x_13056:
[----:B------:R-:W-:Y:S01]  /*3acb0*/  BSSY B1, `(.L_x_13413) ;  /* 0x0000008000017945 */ /* 0x000fe20003800000 */
[----:B------:R-:W-:Y:S01]  /*3acc0*/  IMAD.MOV.U32 R13, RZ, RZ, R80 ;  /* 0x000000ffff0d7224 */ /* 0x000fe200078e0050 */
[----:B0---4-:R-:W-:Y:S01]  /*3acd0*/  MOV R11, 0x1c1f ;  /* 0x00001c1f000b7802 */ /* 0x011fe20000000f00 */
[----:B------:R-:W-:Y:S02]  /*3ace0*/  IMAD.MOV.U32 R12, RZ, RZ, 0x1 ;  /* 0x00000001ff0c7424 */ /* 0x000fe400078e00ff */
[----:B------:R-:W-:-:S07]  /*3acf0*/  IMAD.MOV.U32 R15, RZ, RZ, -0x1 ;  /* 0xffffffffff0f7424 */ /* 0x000fce00078e00ff */
[----:B-123--:R-:W-:Y:S05]  /*3ad00*/  WARPSYNC.COLLECTIVE R15, `(.L_x_13414) ;  /* 0x000000000f087348 */ /* 0x00efea0003c00000 */
[----:B---3--:R0:W3:Y:S02]  /*3ad10*/  SHFL.IDX P6, R14, R13, R12, R11 ;  /* 0x0000000c0d0e7389 */ /* 0x0080e400000c000b */
[----:B0123--:R-:W-:Y:S01]  /*3ad20*/  ENDCOLLECTIVE ;  /* 0x000000000000791b */ /* 0x00ffe20003800000 */
.L_x_13414:
[----:B------:R-:W-:Y:S05]  /*3ad30*/  BSYNC B1 ;  /* 0x0000000000017941 */ /* 0x000fea0003800000 */
.L_x_13413:
        /* <DEDUP_REMOVED lines=8> */
.L_x_13415:
[----:B------:R-:W-:Y:S05]  /*3adc0*/  BRA `(.L_x_13416) ;  /* 0xfffffc9000907947 */ /* 0x000fea000383ffff */
.L_x_13068:
[----:B0-----:R0:W1:Y:S02]  /*3add0*/  SYNCS.PHASECHK.TRANS64.TRYWAIT P5, [R69+URZ+0x32490], R82 ;  /* 0x03249052450075a7 */ /* 0x00106400080a017f */
[----:B-1----:R-:W-:Y:S05]  /*3ade0*/  @!P5 NANOSLEEP.SYNCS 0x989680 ;  /* 0x009896800000d95d */ /* 0x002fea0003900000 */
[----:B------:R-:W1:Y:S02]  /*3adf0*/  @!P5 SYNCS.PHASECHK.TRANS64 P5, [R69+URZ+0x32490], R82 ;  /* 0x032490524500d5a7 */ /* 0x000e6400080a007f */
[----:B-1----:R-:W-:Y:S05]  /*3ae00*/  @!P5 BRA `(.L_x_13068) ;  /* 0xfffffffc00f0d947 */ /* 0x002fea000383ffff */
[----:B------:R-:W-:Y:S05]  /*3ae10*/  BRA `(.L_x_13417) ;  /* 0xfffffc9c00a47947 */ /* 0x000fea000383ffff */
.L_x_13069:
        /* <DEDUP_REMOVED lines=8> */
.L_x_13419:
[----:B------:R-:W-:Y:S05]  /*3aea0*/  BSYNC B1 ;  /* 0x0000000000017941 */ /* 0x000fea0003800000 */
.L_x_13418:
        /* <DEDUP_REMOVED lines=8> */
.L_x_13420:
[----:B------:R-:W-:Y:S01]  /*3af30*/  IMAD.MOV.U32 R72, RZ, RZ, R14 ;  /* 0x000000ffff487224 */ /* 0x000fe200078e000e */
[----:B------:R-:W-:Y:S06]  /*3af40*/  BRA `(.L_x_13421) ;  /* 0xfffffc9c006c7947 */ /* 0x000fec000383ffff */
.L_x_13074:
[----:B------:R-:W-:Y:S01]  /*3af50*/  BSSY B1, `(.L_x_13422) ;  /* 0x0000008000017945 */ /* 0x000fe20003800000 */
[----:B----4-:R-:W-:Y:S01]  /*3af60*/  MOV R13, R80 ;  /* 0x00000050000d7202 */ /* 0x010fe20000000f00 */
[----:B------:R-:W-:Y:S02]  /*3af70*/  IMAD.MOV.U32 R12, RZ, RZ, 0x1 ;  /* 0x00000001ff0c7424 */ /* 0x000fe400078e00ff */
[----:B------:R-:W-:Y:S02]  /*3af80*/  IMAD.MOV.U32 R11, RZ, RZ, 0x1c1f ;  /* 0x00001c1fff0b7424 */ /* 0x000fe400078e00ff */
[----:B------:R-:W-:-:S07]  /*3af90*/  IMAD.MOV.U32 R15, RZ, RZ, -0x1 ;  /* 0xffffffffff0f7424 */ /* 0x000fce00078e00ff */
[----:B0123--:R-:W-:Y:S05]  /*3afa0*/  WARPSYNC.COLLECTIVE R15, `(.L_x_13423) ;  /* 0x000000000f087348 */ /* 0x00ffea0003c00000 */
[----:B------:R4:W0:Y:S02]  /*3afb0*/  SHFL.IDX P6, R14, R13, R12, R11 ;  /* 0x0000000c0d0e7389 */ /* 0x00082400000c000b */
[----:B01234-:R-:W-:Y:S01]  /*3afc0*/  ENDCOLLECTIVE ;  /* 0x000000000000791b */ /* 0x01ffe20003800000 */
.L_x_13423:
[----:B------:R-:W-:Y:S05]  /*3afd0*/  BSYNC B1 ;  /* 0x0000000000017941 */ /* 0x000fea0003800000 */
.L_x_13422:
        /* <DEDUP_REMOVED lines=8> */
.L_x_13424:
[----:B------:R-:W-:Y:S05]  /*3b060*/  BRA `(.L_x_13425) ;  /* 0xfffffca000f87947 */ /* 0x000fea000383ffff */
.L_x_13079:
[----:B0-----:R0:W1:Y:S02]  /*3b070*/  SYNCS.PHASECHK.TRANS64.TRYWAIT P0, [R69+URZ+0x32490], R82 ;  /* 0x03249052450075a7 */ /* 0x001064000800017f */
[----:B-1----:R-:W-:Y:S05]  /*3b080*/  @!P0 NANOSLEEP.SYNCS 0x989680 ;  /* 0x009896800000895d */ /* 0x002fea0003900000 */
[----:B------:R-:W1:Y:S02]  /*3b090*/  @!P0 SYNCS.PHASECHK.TRANS64 P0, [R69+URZ+0x32490], R82 ;  /* 0x03249052450085a7 */ /* 0x000e64000800007f */
[----:B-1----:R-:W-:Y:S05]  /*3b0a0*/  @!P0 BRA `(.L_x_13079) ;  /* 0xfffffffc00f08947 */ /* 0x002fea000383ffff */
[----:B------:R-:W-:Y:S05]  /*3b0b0*/  BRA `(.L_x_13426) ;  /* 0xfffffca800dc7947 */ /* 0x000fea000383ffff */
.L_x_13080:
        /* <DEDUP_REMOVED lines=8> */
.L_x_13428:
[----:B------:R-:W-:Y:S05]  /*3b140*/  BSYNC B1 ;  /* 0x0000000000017941 */ /* 0x000fea0003800000 */
.L_x_13427:
        /* <DEDUP_REMOVED lines=8> */
.L_x_13429:
[----:B------:R-:W-:Y:S05]  /*3b1d0*/  BRA `(.L_x_13430) ;  /* 0xfffffca800fc7947 */ /* 0x000fea000383ffff */
.L_x_13083:
[----:B------:R-:W-:Y:S01]  /*3b1e0*/  BSSY B1, `(.L_x_13431) ;  /* 0x0000008000017945 */ /* 0x000fe20003800000 */
[----:B------:R-:W-:Y:S02]  /*3b1f0*/  IMAD.MOV.U32 R13, RZ, RZ, R32 ;  /* 0x000000ffff0d7224 */ /* 0x000fe400078e0020 */
[----:B------:R-:W-:Y:S02]  /*3b200*/  IMAD.MOV.U32 R12, RZ, RZ, 0x1 ;  /* 0x00000001ff0c7424 */ /* 0x000fe400078e00ff */
[----:B------:R-:W-:Y:S02]  /*3b210*/  IMAD.MOV.U32 R11, RZ, RZ, 0x1c1f ;  /* 0x00001c1fff0b7424 */ /* 0x000fe400078e00ff */
[----:B------:R-:W-:-:S07]  /*3b220*/  IMAD.MOV.U32 R15, RZ, RZ, -0x1 ;  /* 0xffffffffff0f7424 */ /* 0x000fce00078e00ff */
[----:B01234-:R-:W-:Y:S05]  /*3b230*/  WARPSYNC.COLLECTIVE R15, `(.L_x_13432) ;  /* 0x000000000f087348 */ /* 0x01ffea0003c00000 */
[----:B---3--:R3:W0:Y:S02]  /*3b240*/  SHFL.IDX P6, R14, R13, R12, R11 ;  /* 0x0000000c0d0e7389 */ /* 0x00862400000c000b */
[----:B01234-:R-:W-:Y:S01]  /*3b250*/  ENDCOLLECTIVE ;  /* 0x000000000000791b */ /* 0x01ffe20003800000 */
.L_x_13432:
[----:B------:R-:W-:Y:S05]  /*3b260*/  BSYNC B1 ;  /* 0x0000000000017941 */ /* 0x000fea0003800000 */
.L_x_13431:
        /* <DEDUP_REMOVED lines=8> */
.L_x_13433:
[----:B------:R-:W-:Y:S05]  /*3b2f0*/  BRA `(.L_x_13434) ;  /* 0xfffffca800fc7947 */ /* 0x000fea000383ffff */
.L_x_13087:
[----:B------:R0:W0:Y:S02]  /*3b300*/  SYNCS.PHASECHK.TRANS64.TRYWAIT P3, [R69+URZ+0x324b0], R82 ;  /* 0x0324b052450075a7 */ /* 0x000024000806017f */
[----:B0-----:R-:W-:Y:S05]  /*3b310*/  @!P3 NANOSLEEP.SYNCS 0x989680 ;  /* 0x009896800000b95d */ /* 0x001fea0003900000 */
[----:B------:R-:W0:Y:S02]  /*3b320*/  @!P3 SYNCS.PHASECHK.TRANS64 P3, [R69+URZ+0x324b0], R82 ;  /* 0x0324b0524500b5a7 */ /* 0x000e24000806007f */
[----:B0-----:R-:W-:Y:S05]  /*3b330*/  @!P3 BRA `(.L_x_13087) ;  /* 0xfffffffc00f0b947 */ /* 0x001fea000383ffff */
[----:B------:R-:W-:Y:S05]  /*3b340*/  BRA `(.L_x_13435) ;  /* 0xfffffcac00707947 */ /* 0x000fea000383ffff */
.L_x_13105:
[----:B------:R0:W5:Y:S01]  /*3b350*/  LDL R13, [R1+0x51c] ;  /* 0x00051c00010d7983 */ /* 0x0001620000100800 */
[----:B------:R-:W-:Y:S01]  /*3b360*/  BSSY B0, `(.L_x_13436) ;  /* 0x0000007000007945 */ /* 0x000fe20003800000 */
[----:B------:R-:W-:Y:S02]  /*3b370*/  IMAD.MOV.U32 R12, RZ, RZ, RZ ;  /* 0x000000ffff0c7224 */ /* 0x000fe400078e00ff */
[----:B------:R-:W-:Y:S02]  /*3b380*/  IMAD.MOV.U32 R11, RZ, RZ, 0x1f ;  /* 0x0000001fff0b7424 */ /* 0x000fe400078e00ff */
[----:B----4-:R-:W-:-:S07]  /*3b390*/  IMAD.MOV.U32 R15, RZ, RZ, -0x1 ;  /* 0xffffffffff0f7424 */ /* 0x010fce00078e00ff */
[----:B0-2--5:R-:W-:Y:S05]  /*3b3a0*/  WARPSYNC.COLLECTIVE R15, `(.L_x_13437) ;  /* 0x000000000f087348 */ /* 0x025fea0003c00000 */
[----:B-----5:R1:W3:Y:S02]  /*3b3b0*/  SHFL.IDX P6, R14, R13, R12, R11 ;  /* 0x0000000c0d0e7389 */ /* 0x0202e400000c000b */
[----:B0123--:R-:W-:Y:S01]  /*3b3c0*/  ENDCOLLECTIVE ;  /* 0x000000000000791b */ /* 0x00ffe20003800000 */
.L_x_13437:
[----:B------:R-:W-:Y:S05]  /*3b3d0*/  BSYNC B0 ;  /* 0x0000000000007941 */ /* 0x000fea0003800000 */
.L_x_13436:
[----:B------:R-:W-:Y:S05]  /*3b3e0*/  BRA `(.L_x_13438) ;  /* 0xfffffcc000807947 */ /* 0x000fea000383ffff */
.L_x_13117:
        /* <DEDUP_REMOVED lines=8> */
.L_x_13440:
[----:B------:R-:W-:Y:S05]  /*3b470*/  BSYNC B1 ;  /* 0x0000000000017941 */ /* 0x000fea0003800000 */
.L_x_13439:
        /* <DEDUP_REMOVED lines=8> */
.L_x_13441:
[----:B------:R-:W-:Y:S02]  /*3b500*/  IMAD.MOV.U32 R13, RZ, RZ, R59 ;  /* 0x000000ffff0d7224 */ /* 0x000fe400078e003b */
[----:B------:R-:W-:-:S07]  /*3b510*/  IMAD.MOV.U32 R6, RZ, RZ, R14 ;  /* 0x000000ffff067224 */ /* 0x000fce00078e000e */
[----:B------:R-:W-:Y:S05]  /*3b520*/  WARPSYNC.COLLECTIVE R15, `(.L_x_13442) ;  /* 0x000000000f087348 */ /* 0x000fea0003c00000 */
[----:B------:R0:W1:Y:S02]  /*3b530*/  SHFL.IDX P6, R14, R13, R12, R11 ;  /* 0x0000000c0d0e7389 */ /* 0x00006400000c000b */
[----:B01----:R-:W-:Y:S01]  /*3b540*/  ENDCOLLECTIVE ;  /* 0x000000000000791b */ /* 0x003fe20003800000 */
.L_x_13442:
[----:B------:R-:W-:Y:S02]  /*3b550*/  IMAD.MOV.U32 R13, RZ, RZ, R58 ;  /* 0x000000ffff0d7224 */ /* 0x000fe400078e003a */
[----:B------:R-:W-:-:S07]  /*3b560*/  IMAD.MOV.U32 R7, RZ, RZ, R14 ;  /* 0x000000ffff077224 */ /* 0x000fce00078e000e */
[----:B------:R-:W-:Y:S05]  /*3b570*/  WARPSYNC.COLLECTIVE R15, `(.L_x_13443) ;  /* 0x000000000f087348 */ /* 0x000fea0003c00000 */
[----:B------:R0:W1:Y:S02]  /*3b580*/  SHFL.IDX P6, R14, R13, R12, R11 ;  /* 0x0000000c0d0e7389 */ /* 0x00006400000c000b */
[----:B01----:R-:W-:Y:S01]  /*3b590*/  ENDCOLLECTIVE ;  /* 0x000000000000791b */ /* 0x003fe20003800000 */
.L_x_13443:
[----:B------:R-:W-:Y:S01]  /*3b5a0*/  IMAD.MOV.U32 R8, RZ, RZ, R14 ;  /* 0x000000ffff087224 */ /* 0x000fe200078e000e */
[----:B------:R-:W-:Y:S06]  /*3b5b0*/  BRA `(.L_x_13444) ;  /* 0xfffffccc00687947 */ /* 0x000fec000383ffff */
.L_x_13120:
[----:B------:R-:W-:Y:S01]  /*3b5c0*/  BSSY B1, `(.L_x_13445) ;  /* 0x0000008000017945 */ /* 0x000fe20003800000 */
[----:B------:R-:W-:Y:S02]  /*3b5d0*/  IMAD.MOV.U32 R13, RZ, RZ, R44 ;  /* 0x000000ffff0d7224 */ /* 0x000fe400078e002c */
[----:B------:R-:W-:Y:S02]  /*3b5e0*/  IMAD.MOV.U32 R12, RZ, RZ, 0x1 ;  /* 0x00000001ff0c7424 */ /* 0x000fe400078e00ff */
[----:B------:R-:W-:Y:S02]  /*3b5f0*/  IMAD.MOV.U32 R11, RZ, RZ, 0x1c1f ;  /* 0x00001c1fff0b7424 */ /* 0x000fe400078e00ff */
[----:B------:R-:W-:-:S07]  /*3b600*/  IMAD.MOV.U32 R15, RZ, RZ, -0x1 ;  /* 0xffffffffff0f7424 */ /* 0x000fce00078e00ff */
[----:B0--34-:R-:W-:Y:S05]  /*3b610*/  WARPSYNC.COLLECTIVE R15, `(.L_x_13446) ;  /* 0x000000000f087348 */ /* 0x019fea0003c00000 */
[----:B------:R1:W2:Y:S02]  /*3b620*/  SHFL.IDX P6, R14, R13, R12, R11 ;  /* 0x0000000c0d0e7389 */ /* 0x0002a400000c000b */
[----:B01234-:R-:W-:Y:S01]  /*3b630*/  ENDCOLLECTIVE ;  /* 0x000000000000791b */ /* 0x01ffe20003800000 */
.L_x_13446:
[----:B------:R-:W-:Y:S05]  /*3b640*/  BSYNC B1 ;  /* 0x0000000000017941 */ /* 0x000fea0003800000 */
.L_x_13445:
        /* <DEDUP_REMOVED lines=8> */
.L_x_13447:
[----:B------:R-:W-:Y:S02]  /*3b6d0*/  IMAD.MOV.U32 R13, RZ, RZ, R59 ;  /* 0x000000ffff0d7224 */ /* 0x000fe400078e003b */
[----:B------:R-:W-:-:S07]  /*3b6e0*/  IMAD.MOV.U32 R6, RZ, RZ, R14 ;  /* 0x000000ffff067224 */ /* 0x000fce00078e000e */
[----:B------:R-:W-:Y:S05]  /*3b6f0*/  WARPSYNC.COLLECTIVE R15, `(.L_x_13448) ;  /* 0x000000000f087348 */ /* 0x000fea0003c00000 */
[----:B------:R0:W1:Y:S02]  /*3b700*/  SHFL.IDX P6, R14, R13, R12, R11 ;  /* 0x0000000c0d0e7389 */ /* 0x00006400000c000b */
[----:B01----:R-:W-:Y:S01]  /*3b710*/  ENDCOLLECTIVE ;  /* 0x000000000000791b */ /* 0x003fe20003800000 */
.L_x_13448:
[----:B------:R-:W-:Y:S02]  /*3b720*/  IMAD.MOV.U32 R13, RZ, RZ, R58 ;  /* 0x000000ffff0d7224 */ /* 0x000fe400078e003a */
[----:B------:R-:W-:-:S07]  /*3b730*/  IMAD.MOV.U32 R7, RZ, RZ, R14 ;  /* 0x000000ffff077224 */ /* 0x000fce00078e000e */
[----:B------:R-:W-:Y:S05]  /*3b740*/  WARPSYNC.COLLECTIVE R15, `(.L_x_13449) ;  /* 0x000000000f087348 */ /* 0x000fea0003c00000 */
[----:B------:R0:W1:Y:S02]  /*3b750*/  SHFL.IDX P6, R14, R13, R12, R11 ;  /* 0x0000000c0d0e7389 */ /* 0x00006400000c000b */
[----:B01----:R-:W-:Y:S01]  /*3b760*/  ENDCOLLECTIVE ;  /* 0x000000000000791b */ /* 0x003fe20003800000 */
.L_x_13449:
[----:B------:R-:W-:Y:S05]  /*3b770*/  BRA `(.L_x_13450) ;  /* 0xfffffccc00cc7947 */ /* 0x000fea000383ffff */
.L_x_13124:
[----:B-1----:R1:W4:Y:S02]  /*3b780*/  SYNCS.PHASECHK.TRANS64.TRYWAIT P0, [R2+URZ+0x32400], R59 ;  /* 0x0324003b020075a7 */ /* 0x002324000800017f */
[----:B----4-:R-:W-:Y:S05]  /*3b790*/  @!P0 NANOSLEEP.SYNCS 0x989680 ;  /* 0x009896800000895d */ /* 0x010fea0003900000 */
[----:B------:R-:W4:Y:S02]  /*3b7a0*/  @!P0 SYNCS.PHASECHK.TRANS64 P0, [R2+URZ+0x32400], R59 ;  /* 0x0324003b020085a7 */ /* 0x000f24000800007f */
[----:B----4-:R-:W-:Y:S05]  /*3b7b0*/  @!P0 BRA `(.L_x_13124) ;  /* 0xfffffffc00f08947 */ /* 0x010fea000383ffff */
[----:B------:R-:W-:Y:S05]  /*3b7c0*/  BRA `(.L_x_13451) ;  /* 0xfffffcd000587947 */ /* 0x000fea000383ffff */
.L_x_13132:
        /* <DEDUP_REMOVED lines=9> */
.L_x_13453:
[----:B------:R-:W-:Y:S05]  /*3b860*/  BSYNC B1 ;  /* 0x0000000000017941 */ /* 0x000fea0003800000 */
.L_x_13452:
        /* <DEDUP_REMOVED lines=10> */
.L_x_13454:
        /* <DEDUP_REMOVED lines=8> */
.L_x_13455:
[----:B------:R-:W-:-:S05]  /*3b990*/  @!P1 IADD3 R8, P2, R5, R7, RZ ;  /* 0x0000000705089210 */ /* 0x000fca0007f5e0ff */
[----:B------:R-:W-:Y:S02]  /*3b9a0*/  @!P1 IMAD.X R9, R4, 0x1, R21, P2 ;  /* 0x0000000104099824 */ /* 0x000fe400010e0615 */
[----:B------:R-:W-:Y:S01]  /*3b9b0*/  IMAD.MOV.U32 R13, RZ, RZ, R60 ;  /* 0x000000ffff0d7224 */ /* 0x000fe200078e003c */
[----:B------:R-:W-:-:S07]  /*3b9c0*/  MOV R6, R14 ;  /* 0x0000000e00067202 */ /* 0x000fce0000000f00 */
[----:B------:R-:W-:Y:S05]  /*3b9d0*/  WARPSYNC.COLLECTIVE R15, `(.L_x_13456) ;  /* 0x000000000f087348 */ /* 0x000fea0003c00000 */
[----:B------:R0:W1:Y:S02]  /*3b9e0*/  SHFL.IDX P6, R14, R13, R12, R11 ;  /* 0x0000000c0d0e7389 */ /* 0x00006400000c000b */
[----:B01----:R-:W-:Y:S01]  /*3b9f0*/  ENDCOLLECTIVE ;  /* 0x000000000000791b */ /* 0x003fe20003800000 */
.L_x_13456:
        /* <DEDUP_REMOVED lines=10> */
[----:B--2---:R-:W-:Y:S02]  /*3baa0*/  @!P1 IMAD.MOV.U32 R20, RZ, RZ, R10 ;  /* 0x000000ffff149224 */ /* 0x004fe400078e000a */
[----:B------:R-:W-:-:S02]  /*3bab0*/  @!P1 IMAD.MOV.U32 R21, RZ, RZ, R11 ;  /* 0x000000ffff159224 */ /* 0x000fc400078e000b */
[----:B------:R-:W-:Y:S02]  /*3bac0*/  IMAD.MOV.U32 R10, RZ, RZ, R20 ;  /* 0x000000ffff0a7224 */ /* 0x000fe400078e0014 */
[----:B------:R-:W-:Y:S02]  /*3bad0*/  IMAD.MOV.U32 R11, RZ, RZ, R21 ;  /* 0x000000ffff0b7224 */ /* 0x000fe400078e0015 */
[----:B------:R-:W-:Y:S02]  /*3bae0*/  @!P1 IMAD.MOV.U32 R52, RZ, RZ, R8 ;  /* 0x000000ffff349224 */ /* 0x000fe400078e0008 */
[----:B------:R-:W-:Y:S01]  /*3baf0*/  @!P1 IMAD.MOV.U32 R53, RZ, RZ, R9 ;  /* 0x000000ffff359224 */ /* 0x000fe200078e0009 */
[----:B------:R-:W-:Y:S01]  /*3bb00*/  PRMT R65, R10, 0x5410, R11 ;  /* 0x000054100a417816 */ /* 0x000fe2000000000b */
[----:B------:R-:W-:Y:S02]  /*3bb10*/  IMAD.MOV.U32 R11, RZ, RZ, 0x1c1f ;  /* 0x00001c1fff0b7424 */ /* 0x000fe400078e00ff */
[----:B------:R-:W-:-:S02]  /*3bb20*/  IMAD.MOV.U32 R8, RZ, RZ, R52 ;  /* 0x000000ffff087224 */ /* 0x000fc400078e0034 */
[----:B------:R-:W-:-:S07]  /*3bb30*/  IMAD.MOV.U32 R9, RZ, RZ, R53 ;  /* 0x000000ffff097224 */ /* 0x000fce00078e0035 */
[----:B-----5:R-:W-:Y:S05]  /*3bb40*/  WARPSYNC.COLLECTIVE R15, `(.L_x_13457) ;  /* 0x000000000f087348 */ /* 0x020fea0003c00000 */
[----:B------:R0:W1:Y:S02]  /*3bb50*/  SHFL.IDX P6, R14, R13, R12, R11 ;  /* 0x0000000c0d0e7389 */ /* 0x00006400000c000b */
[----:B01---5:R-:W-:Y:S01]  /*3bb60*/  ENDCOLLECTIVE ;  /* 0x000000000000791b */ /* 0x023fe20003800000 */
.L_x_13457:
[----:B------:R-:W-:Y:S01]  /*3bb70*/  @!P1 IMAD.MOV.U32 R56, RZ, RZ, R6 ;  /* 0x000000ffff389224 */ /* 0x000fe200078e0006 */
[----:B------:R-:W-:Y:S01]  /*3bb80*/  PRMT R28, R8, 0x5410, R9 ;  /* 0x00005410081c7816 */ /* 0x000fe20000000009 */
[----:B------:R-:W-:Y:S02]  /*3bb90*/  @!P1 IMAD.MOV.U32 R58, RZ, RZ, R4 ;  /* 0x000000ffff3a9224 */ /* 0x000fe400078e0004 */
[----:B------:R-:W-:Y:S02]  /*3bba0*/  @!P1 IMAD.MOV.U32 R59, RZ, RZ, R5 ;  /* 0x000000ffff3b9224 */ /* 0x000fe400078e0005 */
[----:B------:R-:W-:Y:S02]  /*3bbb0*/  @!P1 IMAD.MOV.U32 R57, RZ, RZ, R7 ;  /* 0x000000ffff399224 */ /* 0x000fe400078e0007 */
[----:B------:R-:W-:Y:S02]  /*3bbc0*/  IMAD.MOV.U32 R4, RZ, RZ, R56 ;  /* 0x000000ffff047224 */ /* 0x000fe400078e0038 */
[----:B------:R-:W-:-:S02]  /*3bbd0*/  IMAD.MOV.U32 R13, RZ, RZ, R44 ;  /* 0x000000ffff0d7224 */ /* 0x000fc400078e002c */
[----:B------:R-:W-:Y:S02]  /*3bbe0*/  IMAD.MOV.U32 R6, RZ, RZ, R58 ;  /* 0x000000ffff067224 */ /* 0x000fe400078e003a */
[----:B------:R-:W-:Y:S02]  /*3bbf0*/  IMAD.MOV.U32 R7, RZ, RZ, R59 ;  /* 0x000000ffff077224 */ /* 0x000fe400078e003b */
[----:B------:R-:W-:Y:S01]  /*3bc00*/  IMAD.MOV.U32 R5, RZ, RZ, R57 ;  /* 0x000000ffff057224 */ /* 0x000fe200078e0039 */
[----:B------:R-:W-:Y:S02]  /*3bc10*/  PRMT R83, R4, 0x5410, R6 ;  /* 0x0000541004537816 */ /* 0x000fe40000000006 */
[----:B------:R-:W-:Y:S01]  /*3bc20*/  PRMT R76, R7, 0x7610, R76 ;  /* 0x00007610074c7816 */ /* 0x000fe2000000004c */
[----:B------:R-:W-:Y:S01]  /*3bc30*/  IMAD.MOV.U32 R24, RZ, RZ, R14 ;  /* 0x000000ffff187224 */ /* 0x000fe200078e000e */
[----:B------:R-:W-:-:S07]  /*3bc40*/  PRMT R77, R5, 0x7610, R77 ;  /* 0x00007610054d7816 */ /* 0x000fce000000004d */
[----:B------:R-:W-:Y:S05]  /*3bc50*/  WARPSYNC.COLLECTIVE R15, `(.L_x_13458) ;  /* 0x000000000f087348 */ /* 0x000fea0003c00000 */
[----:B------:R0:W1:Y:S02]  /*3bc60*/  SHFL.IDX P6, R14, R13, R12, R11 ;  /* 0x0000000c0d0e7389 */ /* 0x00006400000c000b */
[----:B01----:R-:W-:Y:S01]  /*3bc70*/  ENDCOLLECTIVE ;  /* 0x000000000000791b */ /* 0x003fe20003800000 */
.L_x_13458:
[----:B------:R-:W-:Y:S02]  /*3bc80*/  CS2R R6, SRZ ;  /* 0x0000000000067805 */ /* 0x000fe4000001ff00 */
[----:B------:R-:W-:Y:S01]  /*3bc90*/  MOV R13, R26 ;  /* 0x0000001a000d7202 */ /* 0x000fe20000000f00 */
[----:B------:R-:W-:-:S07]  /*3bca0*/  IMAD.MOV.U32 R25, RZ, RZ, R14 ;  /* 0x000000ffff197224 */ /* 0x000fce00078e000e */
[----:B------:R-:W-:Y:S05]  /*3bcb0*/  WARPSYNC.COLLECTIVE R15, `(.L_x_13459) ;  /* 0x000000000f087348 */ /* 0x000fea0003c00000 */
[----:B------:R0:W1:Y:S02]  /*3bcc0*/  SHFL.IDX P6, R14, R13, R12, R11 ;  /* 0x0000000c0d0e7389 */ /* 0x00006400000c000b */
[----:B01----:R-:W-:Y:S01]  /*3bcd0*/  ENDCOLLECTIVE ;  /* 0x000000000000791b */ /* 0x003fe20003800000 */
.L_x_13459:
[----:B------:R-:W-:Y:S02]  /*3bce0*/  IMAD.MOV.U32 R13, RZ, RZ, R60 ;  /* 0x000000ffff0d7224 */ /* 0x000fe400078e003c */
[----:B------:R-:W-:-:S07]  /*3bcf0*/  IMAD.MOV.U32 R26, RZ, RZ, R14 ;  /* 0x000000ffff1a7224 */ /* 0x000fce00078e000e */
[----:B------:R-:W-:Y:S05]  /*3bd00*/  WARPSYNC.COLLECTIVE R15, `(.L_x_13460) ;  /* 0x000000000f087348 */ /* 0x000fea0003c00000 */
[----:B------:R0:W1:Y:S02]  /*3bd10*/  SHFL.IDX P6, R14, R13, R12, R11 ;  /* 0x0000000c0d0e7389 */ /* 0x00006400000c000b */
[----:B01----:R-:W-:Y:S01]  /*3bd20*/  ENDCOLLECTIVE ;  /* 0x000000000000791b */ /* 0x003fe20003800000 */
.L_x_13460:
[----:B------:R-:W-:Y:S05]  /*3bd30*/  BRA `(.L_x_13461) ;  /* 0xfffffcdc00987947 */ /* 0x000fea000383ffff */
.L_x_13136:
[----:B0-----:R0:W1:Y:S02]  /*3bd40*/  SYNCS.PHASECHK.TRANS64.TRYWAIT P1, [R2+URZ+0x32400], R13 ;  /* 0x0324000d020075a7 */ /* 0x001064000802017f */
[----:B-1----:R-:W-:Y:S05]  /*3bd50*/  @!P1 NANOSLEEP.SYNCS 0x989680 ;  /* 0x009896800000995d */ /* 0x002fea0003900000 */
[----:B------:R-:W1:Y:S02]  /*3bd60*/  @!P1 SYNCS.PHASECHK.TRANS64 P1, [R2+URZ+0x32400], R13 ;  /* 0x0324000d020095a7 */ /* 0x000e64000802007f */
[----:B-1----:R-:W-:Y:S05]  /*3bd70*/  @!P1 BRA `(.L_x_13136) ;  /* 0xfffffffc00f09947 */ /* 0x002fea000383ffff */
[----:B------:R-:W-:Y:S05]  /*3bd80*/  BRA `(.L_x_13462) ;  /* 0xfffffcdc00f47947 */ /* 0x000fea000383ffff */
.L_x_13150:
[----:B0-----:R0:W1:Y:S02]  /*3bd90*/  SYNCS.PHASECHK.TRANS64.TRYWAIT P0, [R2+URZ], R7 ;  /* 0x00000007020075a7 */ /* 0x001064000800017f */
[----:B-1----:R-:W-:Y:S05]  /*3bda0*/  @!P0 NANOSLEEP.SYNCS 0x989680 ;  /* 0x009896800000895d */ /* 0x002fea0003900000 */
[----:B------:R-:W1:Y:S02]  /*3bdb0*/  @!P0 SYNCS.PHASECHK.TRANS64 P0, [R2+URZ], R7 ;  /* 0x00000007020085a7 */ /* 0x000e64000800007f */
[----:B-1----:R-:W-:Y:S05]  /*3bdc0*/  @!P0 BRA `(.L_x_13150) ;  /* 0xfffffffc00f08947 */ /* 0x002fea000383ffff */
[----:B------:R-:W-:Y:S05]  /*3bdd0*/  BRA `(.L_x_13149) ;  /* 0xfffffcf400b87947 */ /* 0x000fea000383ffff */
.L_x_13157:
[----:B0-----:R0:W1:Y:S02]  /*3bde0*/  SYNCS.PHASECHK.TRANS64.TRYWAIT P0, [R6+URZ], R7 ;  /* 0x00000007060075a7 */ /* 0x001064000800017f */
[----:B-1----:R-:W-:Y:S05]  /*3bdf0*/  @!P0 NANOSLEEP.SYNCS 0x989680 ;  /* 0x009896800000895d */ /* 0x002fea0003900000 */
[----:B------:R-:W1:Y:S02]  /*3be00*/  @!P0 SYNCS.PHASECHK.TRANS64 P0, [R6+URZ], R7 ;  /* 0x00000007060085a7 */ /* 0x000e64000800007f */
[----:B-1----:R-:W-:Y:S05]  /*3be10*/  @!P0 BRA `(.L_x_13157) ;  /* 0xfffffffc00f08947 */ /* 0x002fea000383ffff */
[----:B------:R-:W-:Y:S05]  /*3be20*/  BRA `(.L_x_13156) ;  /* 0xfffffcf800dc7947 */ /* 0x000fea000383ffff */
.L_x_13184:
[----:B-1----:R1:W2:Y:S02]  /*3be30*/  SYNCS.PHASECHK.TRANS64.TRYWAIT P0, [R10+URZ], R11 ;  /* 0x0000000b0a0075a7 */ /* 0x0022a4000800017f */
[----:B--2---:R-:W-:Y:S05]  /*3be40*/  @!P0 NANOSLEEP.SYNCS 0x989680 ;  /* 0x009896800000895d */ /* 0x004fea0003900000 */
[----:B------:R-:W2:Y:S02]  /*3be50*/  @!P0 SYNCS.PHASECHK.TRANS64 P0, [R10+URZ], R11 ;  /* 0x0000000b0a0085a7 */ /* 0x000ea4000800007f */
[----:B--2---:R-:W-:Y:S05]  /*3be60*/  @!P0 BRA `(.L_x_13184) ;  /* 0xfffffffc00f08947 */ /* 0x004fea000383ffff */
[----:B------:R-:W-:Y:S05]  /*3be70*/  BRA `(.L_x_13183) ;  /* 0xfffffda800d47947 */ /* 0x000fea000383ffff */
.L_x_13191:
[----:B0-----:R0:W1:Y:S02]  /*3be80*/  SYNCS.PHASECHK.TRANS64.TRYWAIT P0, [R8+URZ], R9 ;  /* 0x00000009080075a7 */ /* 0x001064000800017f */
[----:B-1----:R-:W-:Y:S05]  /*3be90*/  @!P0 NANOSLEEP.SYNCS 0x989680 ;  /* 0x009896800000895d */ /* 0x002fea0003900000 */
[----:B------:R-:W1:Y:S02]  /*3bea0*/  @!P0 SYNCS.PHASECHK.TRANS64 P0, [R8+URZ], R9 ;  /* 0x00000009080085a7 */ /* 0x000e64000800007f */
[----:B-1----:R-:W-:Y:S05]  /*3beb0*/  @!P0 BRA `(.L_x_13191) ;  /* 0xfffffffc00f08947 */ /* 0x002fea000383ffff */
[----:B------:R-:W-:Y:S05]  /*3bec0*/  BRA `(.L_x_13190) ;  /* 0xfffffdb0000c7947 */ /* 0x000fea000383ffff */
.L_x_13204:
[----:B-1----:R1:W2:Y:S02]  /*3bed0*/  SYNCS.PHASECHK.TRANS64.TRYWAIT P0, [R8+URZ], R9 ;  /* 0x00000009080075a7 */ /* 0x0022a4000800017f */
[----:B--2---:R-:W-:Y:S05]  /*3bee0*/  @!P0 NANOSLEEP.SYNCS 0x989680 ;  /* 0x009896800000895d */ /* 0x004fea0003900000 */
[----:B------:R-:W2:Y:S02]  /*3bef0*/  @!P0 SYNCS.PHASECHK.TRANS64 P0, [R8+URZ], R9 ;  /* 0x00000009080085a7 */ /* 0x000ea4000800007f */
[----:B--2---:R-:W-:Y:S05]  /*3bf00*/  @!P0 BRA `(.L_x_13204) ;  /* 0xfffffffc00f08947 */ /* 0x004fea000383ffff */
[----:B------:R-:W-:Y:S05]  /*3bf10*/  BRA `(.L_x_13203) ;  /* 0xfffffe4800c07947 */ /* 0x000fea000383ffff */
.L_x_13211:
[----:B-1----:R1:W2:Y:S02]  /*3bf20*/  SYNCS.PHASECHK.TRANS64.TRYWAIT P0, [R8+URZ], R9 ;  /* 0x00000009080075a7 */ /* 0x0022a4000800017f */
[----:B--2---:R-:W-:Y:S05]  /*3bf30*/  @!P0 NANOSLEEP.SYNCS 0x989680 ;  /* 0x009896800000895d */ /* 0x004fea0003900000 */
[----:B------:R-:W2:Y:S02]  /*3bf40*/  @!P0 SYNCS.PHASECHK.TRANS64 P0, [R8+URZ], R9 ;  /* 0x00000009080085a7 */ /* 0x000ea4000800007f */
[----:B--2---:R-:W-:Y:S05]  /*3bf50*/  @!P0 BRA `(.L_x_13211) ;  /* 0xfffffffc00f08947 */ /* 0x004fea000383ffff */
[----:B------:R-:W-:Y:S05]  /*3bf60*/  BRA `(.L_x_13210) ;  /* 0xfffffe4c00f87947 */ /* 0x000fea000383ffff */
.L_x_13231:
[----:B------:R-:W-:Y:S02]  /*3bf70*/  IMAD.MOV.U32 R13, RZ, RZ, R19 ;  /* 0x000000ffff0d7224 */ /* 0x000fe400078e0013 */
[----:B------:R-:W-:Y:S02]  /*3bf80*/  IMAD.MOV.U32 R12, RZ, RZ, RZ ;  /* 0x000000ffff0c7224 */ /* 0x000fe400078e00ff */
[----:B------:R-:W-:Y:S02]  /*3bf90*/  IMAD.MOV.U32 R11, RZ, RZ, 0x181f ;  /* 0x0000181fff0b7424 */ /* 0x000fe400078e00ff */
[----:B------:R-:W-:-:S07]  /*3bfa0*/  IMAD.MOV.U32 R15, RZ, RZ, -0x1 ;  /* 0xffffffffff0f7424 */ /* 0x000fce00078e00ff */
[----:B-----5:R-:W-:Y:S05]  /*3bfb0*/  WARPSYNC.COLLECTIVE R15, `(.L_x_13463) ;  /* 0x000000000f087348 */ /* 0x020fea0003c00000 */
[----:B------:R0:W1:Y:S02]  /*3bfc0*/  SHFL.IDX P6, R14, R13, R12, R11 ;  /* 0x0000000c0d0e7389 */ /* 0x00006400000c000b */
[----:B01---5:R-:W-:Y:S01]  /*3bfd0*/  ENDCOLLECTIVE ;  /* 0x000000000000791b */ /* 0x023fe20003800000 */
.L_x_13463:
[----:B------:R-:W-:Y:S01]  /*3bfe0*/  IMAD.MOV.U32 R13, RZ, RZ, R18 ;  /* 0x000000ffff0d7224 */ /* 0x000fe200078e0012 */
[----:B------:R-:W-:-:S07]  /*3bff0*/  MOV R3, R14 ;  /* 0x0000000e00037202 */ /* 0x000fce0000000f00 */
[----:B------:R-:W-:Y:S05]  /*3c000*/  WARPSYNC.COLLECTIVE R15, `(.L_x_13464) ;  /* 0x000000000f087348 */ /* 0x000fea0003c00000 */
[----:B------:R0:W1:Y:S02]  /*3c010*/  SHFL.IDX P6, R14, R13, R12, R11 ;  /* 0x0000000c0d0e7389 */ /* 0x00006400000c000b */
[----:B01----:R-:W-:Y:S01]  /*3c020*/  ENDCOLLECTIVE ;  /* 0x000000000000791b */ /* 0x003fe20003800000 */
.L_x_13464:
[----:B------:R-:W-:Y:S05]  /*3c030*/  BRA `(.L_x_13465) ;  /* 0xffffff2800b47947 */ /* 0x000fea000383ffff */
.L_x_13234:
        /* <DEDUP_REMOVED lines=8> */
.L_x_13467:
[----:B------:R-:W-:Y:S05]  /*3c0c0*/  BSYNC B1 ;  /* 0x0000000000017941 */ /* 0x000fea0003800000 */
.L_x_13466:
        /* <DEDUP_REMOVED lines=8> */
.L_x_13468:
[----:B------:R-:W-:Y:S05]  /*3c150*/  BRA `(.L_x_13469) ;  /* 0xffffff2800d47947 */ /* 0x000fea000383ffff */
.L_x_13237:
        /* <DEDUP_REMOVED lines=8> */
.L_x_13471:
[----:B------:R-:W-:Y:S05]  /*3c1e0*/  BSYNC B1 ;  /* 0x0000000000017941 */ /* 0x000fea0003800000 */
.L_x_13470:
        /* <DEDUP_REMOVED lines=8> */
.L_x_13472:
[----:B------:R-:W-:Y:S05]  /*3c270*/  BRA `(.L_x_13473) ;  /* 0xffffff2800f47947 */ /* 0x000fea000383ffff */
.L_x_13240:
        /* <DEDUP_REMOVED lines=8> */
.L_x_13475:
[----:B------:R-:W-:Y:S05]  /*3c300*/  BSYNC B1 ;  /* 0x0000000000017941 */ /* 0x000fea0003800000 */
.L_x_13474:
        /* <DEDUP_REMOVED lines=8> */
.L_x_13476:
[----:B------:R-:W-:Y:S05]  /*3c390*/  BRA `(.L_x_13477) ;  /* 0xffffff2c00147947 */ /* 0x000fea000383ffff */
.L_x_13242:
[----:B------:R-:W-:Y:S02]  /*3c3a0*/  IMAD.MOV.U32 R13, RZ, RZ, R4 ;  /* 0x000000ffff0d7224 */ /* 0x000fe400078e0004 */
[----:B------:R-:W-:Y:S02]  /*3c3b0*/  IMAD.MOV.U32 R12, RZ, RZ, RZ ;  /* 0x000000ffff0c7224 */ /* 0x000fe400078e00ff */
[----:B------:R-:W-:Y:S02]  /*3c3c0*/  IMAD.MOV.U32 R11, RZ, RZ, 0x1c1f ;  /* 0x00001c1fff0b7424 */ /* 0x000fe400078e00ff */
[----:B------:R-:W-:-:S07]  /*3c3d0*/  IMAD.MOV.U32 R15, RZ, RZ, -0x1 ;  /* 0xffffffffff0f7424 */ /* 0x000fce00078e00ff */
[----:B0-----:R-:W-:Y:S05]  /*3c3e0*/  WARPSYNC.COLLECTIVE R15, `(.L_x_13478) ;  /* 0x000000000f087348 */ /* 0x001fea0003c00000 */
[----:B------:R1:W2:Y:S02]  /*3c3f0*/  SHFL.IDX P6, R14, R13, R12, R11 ;  /* 0x0000000c0d0e7389 */ /* 0x0002a400000c000b */
[----:B012---:R-:W-:Y:S01]  /*3c400*/  ENDCOLLECTIVE ;  /* 0x000000000000791b */ /* 0x007fe20003800000 */
.L_x_13478:
[----:B------:R-:W-:Y:S01]  /*3c410*/  MOV R13, R3 ;  /* 0x00000003000d7202 */ /* 0x000fe20000000f00 */
[----:B------:R-:W-:-:S07]  /*3c420*/  IMAD.MOV.U32 R5, RZ, RZ, R14 ;  /* 0x000000ffff057224 */ /* 0x000fce00078e000e */
[----:B------:R-:W-:Y:S05]  /*3c430*/  WARPSYNC.COLLECTIVE R15, `(.L_x_13479) ;  /* 0x000000000f087348 */ /* 0x000fea0003c00000 */
[----:B------:R0:W1:Y:S02]  /*3c440*/  SHFL.IDX P6, R14, R13, R12, R11 ;  /* 0x0000000c0d0e7389 */ /* 0x00006400000c000b */
[----:B01----:R-:W-:Y:S01]  /*3c450*/  ENDCOLLECTIVE ;  /* 0x000000000000791b */ /* 0x003fe20003800000 */
.L_x_13479:
[----:B------:R-:W-:Y:S01]  /*3c460*/  IMAD.MOV.U32 R6, RZ, RZ, R14 ;  /* 0x000000ffff067224 */ /* 0x000fe200078e000e */
[----:B------:R-:W-:Y:S06]  /*3c470*/  BRA `(.L_x_13480) ;  /* 0xffffff3000187947 */ /* 0x000fec000383ffff */
.L_x_13245:
[----:B------:R-:W-:Y:S01]  /*3c480*/  BSSY B1, `(.L_x_13481) ;  /* 0x0000008000017945 */ /* 0x000fe20003800000 */
[----:B------:R-:W-:Y:S02]  /*3c490*/  IMAD.MOV.U32 R13, RZ, RZ, R4 ;  /* 0x000000ffff0d7224 */ /* 0x000fe400078e0004 */
[----:B------:R-:W-:Y:S02]  /*3c4a0*/  IMAD.MOV.U32 R12, RZ, RZ, 0x1 ;  /* 0x00000001ff0c7424 */ /* 0x000fe400078e00ff */
[----:B----4-:R-:W-:Y:S02]  /*3c4b0*/  IMAD.MOV.U32 R11, RZ, RZ, 0x1c1f ;  /* 0x00001c1fff0b7424 */ /* 0x010fe400078e00ff */
[----:B------:R-:W-:-:S07]  /*3c4c0*/  IMAD.MOV.U32 R15, RZ, RZ, -0x1 ;  /* 0xffffffffff0f7424 */ /* 0x000fce00078e00ff */
[----:B0123--:R-:W-:Y:S05]  /*3c4d0*/  WARPSYNC.COLLECTIVE R15, `(.L_x_13482) ;  /* 0x000000000f087348 */ /* 0x00ffea0003c00000 */
[----:B------:R4:W0:Y:S02]  /*3c4e0*/  SHFL.IDX P6, R14, R13, R12, R11 ;  /* 0x0000000c0d0e7389 */ /* 0x00082400000c000b */
[----:B01234-:R-:W-:Y:S01]  /*3c4f0*/  ENDCOLLECTIVE ;  /* 0x000000000000791b */ /* 0x01ffe20003800000 */
.L_x_13482:
[----:B------:R-:W-:Y:S05]  /*3c500*/  BSYNC B1 ;  /* 0x0000000000017941 */ /* 0x000fea0003800000 */
.L_x_13481:
        /* <DEDUP_REMOVED lines=8> */
.L_x_13483:
[----:B------:R-:W-:Y:S05]  /*3c590*/  BRA `(.L_x_13484) ;  /* 0xffffff3c00307947 */ /* 0x000fea000383ffff */
.L_x_13251:
[----:B------:R-:W-:Y:S02]  /*3c5a0*/  IMAD.MOV.U32 R13, RZ, RZ, R4 ;  /* 0x000000ffff0d7224 */ /* 0x000fe400078e0004 */
[----:B------:R-:W-:Y:S02]  /*3c5b0*/  IMAD.MOV.U32 R12, RZ, RZ, RZ ;  /* 0x000000ffff0c7224 */ /* 0x000fe400078e00ff */
[----:B------:R-:W-:Y:S02]  /*3c5c0*/  IMAD.MOV.U32 R11, RZ, RZ, 0x181f ;  /* 0x0000181fff0b7424 */ /* 0x000fe400078e00ff */
[----:B------:R-:W-:-:S07]  /*3c5d0*/  IMAD.MOV.U32 R15, RZ, RZ, -0x1 ;  /* 0xffffffffff0f7424 */ /* 0x000fce00078e00ff */
[----:B01----:R-:W-:Y:S05]  /*3c5e0*/  WARPSYNC.COLLECTIVE R15, `(.L_x_13485) ;  /* 0x000000000f087348 */ /* 0x003fea0003c00000 */
[----:B------:R2:W3:Y:S02]  /*3c5f0*/  SHFL.IDX P6, R14, R13, R12, R11 ;  /* 0x0000000c0d0e7389 */ /* 0x0004e400000c000b */
[----:B0123--:R-:W-:Y:S01]  /*3c600*/  ENDCOLLECTIVE ;  /* 0x000000000000791b */ /* 0x00ffe20003800000 */
.L_x_13485:
[----:B------:R-:W-:Y:S01]  /*3c610*/  MOV R13, R0 ;  /* 0x00000000000d7202 */ /* 0x000fe20000000f00 */
[----:B------:R-:W-:-:S07]  /*3c620*/  IMAD.MOV.U32 R3, RZ, RZ, R14 ;  /* 0x000000ffff037224 */ /* 0x000fce00078e000e */
[----:B------:R-:W-:Y:S05]  /*3c630*/  WARPSYNC.COLLECTIVE R15, `(.L_x_13486) ;  /* 0x000000000f087348 */ /* 0x000fea0003c00000 */
[----:B------:R0:W1:Y:S02]  /*3c640*/  SHFL.IDX P6, R14, R13, R12, R11 ;  /* 0x0000000c0d0e7389 */ /* 0x00006400000c000b */
[----:B01----:R-:W-:Y:S01]  /*3c650*/  ENDCOLLECTIVE ;  /* 0x000000000000791b */ /* 0x003fe20003800000 */
.L_x_13486:
[----:B------:R-:W-:Y:S05]  /*3c660*/  BRA `(.L_x_13487) ;  /* 0xffffff5000cc7947 */ /* 0x000fea000383ffff */
.L_x_13254:
[----:B------:R-:W-:Y:S01]  /*3c670*/  BSSY B1, `(.L_x_13488) ;  /* 0x0000008000017945 */ /* 0x000fe20003800000 */
[----:B------:R-:W-:Y:S02]  /*3c680*/  IMAD.MOV.U32 R13, RZ, RZ, R4 ;  /* 0x000000ffff0d7224 */ /* 0x000fe400078e0004 */
[----:B------:R-:W-:Y:S02]  /*3c690*/  IMAD.MOV.U32 R12, RZ, RZ, 0x1 ;  /* 0x00000001ff0c7424 */ /* 0x000fe400078e00ff */
[----:B---3--:R-:W-:Y:S02]  /*3c6a0*/  IMAD.MOV.U32 R11, RZ, RZ, 0x181f ;  /* 0x0000181fff0b7424 */ /* 0x008fe400078e00ff */
[----:B------:R-:W-:-:S07]  /*3c6b0*/  IMAD.MOV.U32 R15, RZ, RZ, -0x1 ;  /* 0xffffffffff0f7424 */ /* 0x000fce00078e00ff */
[----:B012-4-:R-:W-:Y:S05]  /*3c6c0*/  WARPSYNC.COLLECTIVE R15, `(.L_x_13489) ;  /* 0x000000000f087348 */ /* 0x017fea0003c00000 */
[----:B----4-:R3:W4:Y:S02]  /*3c6d0*/  SHFL.IDX P6, R14, R13, R12, R11 ;  /* 0x0000000c0d0e7389 */ /* 0x01072400000c000b */
[----:B01234-:R-:W-:Y:S01]  /*3c6e0*/  ENDCOLLECTIVE ;  /* 0x000000000000791b */ /* 0x01ffe20003800000 */
.L_x_13489:
[----:B------:R-:W-:Y:S05]  /*3c6f0*/  BSYNC B1 ;  /* 0x0000000000017941 */ /* 0x000fea0003800000 */
.L_x_13488:
        /* <DEDUP_REMOVED lines=8> */
.L_x_13490:
[----:B------:R-:W-:Y:S05]  /*3c780*/  BRA `(.L_x_13491) ;  /* 0xffffff5000f07947 */ /* 0x000fea000383ffff */
.L_x_13257:
[----:B------:R-:W-:Y:S01]  /*3c790*/  BSSY B1, `(.L_x_13492) ;  /* 0x0000008000017945 */ /* 0x000fe20003800000 */
[----:B------:R-:W-:Y:S02]  /*3c7a0*/  IMAD.MOV.U32 R13, RZ, RZ, R4 ;  /* 0x000000ffff0d7224 */ /* 0x000fe400078e0004 */
[----:B------:R-:W-:Y:S02]  /*3c7b0*/  IMAD.MOV.U32 R12, RZ, RZ, 0x2 ;  /* 0x00000002ff0c7424 */ /* 0x000fe400078e00ff */
[----:B0-----:R-:W-:Y:S02]  /*3c7c0*/  IMAD.MOV.U32 R11, RZ, RZ, 0x181f ;  /* 0x0000181fff0b7424 */ /* 0x001fe400078e00ff */
[----:B------:R-:W-:-:S07]  /*3c7d0*/  IMAD.MOV.U32 R15, RZ, RZ, -0x1 ;  /* 0xffffffffff0f7424 */ /* 0x000fce00078e00ff */
[----:B-1234-:R-:W-:Y:S05]  /*3c7e0*/  WARPSYNC.COLLECTIVE R15, `(.L_x_13493) ;  /* 0x000000000f087348 */ /* 0x01efea0003c00000 */
[----:B----4-:R0:W4:Y:S02]  /*3c7f0*/  SHFL.IDX P6, R14, R13, R12, R11 ;  /* 0x0000000c0d0e7389 */ /* 0x01012400000c000b */
[----:B01234-:R-:W-:Y:S01]  /*3c800*/  ENDCOLLECTIVE ;  /* 0x000000000000791b */ /* 0x01ffe20003800000 */
.L_x_13493:
[----:B------:R-:W-:Y:S05]  /*3c810*/  BSYNC B1 ;  /* 0x0000000000017941 */ /* 0x000fea0003800000 */
.L_x_13492:
        /* <DEDUP_REMOVED lines=8> */
.L_x_13494:
[----:B------:R-:W-:Y:S05]  /*3c8a0*/  BRA `(.L_x_13495) ;  /* 0xffffff5400107947 */ /* 0x000fea000383ffff */
.L_x_13260:
        /* <DEDUP_REMOVED lines=8> */
.L_x_13497:
[----:B------:R-:W-:Y:S05]  /*3c930*/  BSYNC B1 ;  /* 0x0000000000017941 */ /* 0x000fea0003800000 */
.L_x_13496:
        /* <DEDUP_REMOVED lines=8> */
.L_x_13498:
[----:B------:R-:W-:Y:S05]  /*3c9c0*/  BRA `(.L_x_13499) ;  /* 0xffffff5400307947 */ /* 0x000fea000383ffff */
.L_x_13287:
        /* <DEDUP_REMOVED lines=11> */
.L_x_13501:
[----:B------:R-:W-:Y:S05]  /*3ca80*/  BSYNC B1 ;  /* 0x0000000000017941 */ /* 0x000fea0003800000 */
.L_x_13500:
[----:B------:R-:W-:Y:S05]  /*3ca90*/  BRA `(.L_x_13502) ;  /* 0xffffff7000f87947 */ /* 0x000fea000383ffff */
.L_x_13289:
[----:B------:R-:W-:Y:S01]  /*3caa0*/  BSSY B1, `(.L_x_13503) ;  /* 0x0000006000017945 */ /* 0x000fe20003800000 */
[----:B------:R-:W-:-:S07]  /*3cab0*/  MOV R15, 0xffffffff ;  /* 0xffffffff000f7802 */ /* 0x000fce0000000f00 */
[----:B0-----:R-:W-:Y:S05]  /*3cac0*/  WARPSYNC.COLLECTIVE R15, `(.L_x_13504) ;  /* 0x000000000f0c7348 */ /* 0x001fea0003c00000 */
[----:B------:R-:W-:Y:S02]  /*3cad0*/  ELECT P6, UR62, PT ;  /* 0x00000000003e782f */ /* 0x000fe400038c0000 */
[----:B------:R-:W-:Y:S01]  /*3cae0*/  MOV R14, UR62 ;  /* 0x0000003e000e7c02 */ /* 0x000fe20008000f00 */
[----:B0-----:R-:W-:Y:S10]  /*3caf0*/  ENDCOLLECTIVE ;  /* 0x000000000000791b */ /* 0x001ff40003800000 */
.L_x_13504:
[----:B------:R-:W-:Y:S05]  /*3cb00*/  BSYNC B1 ;  /* 0x0000000000017941 */ /* 0x000fea0003800000 */
.L_x_13503:
[----:B------:R-:W-:Y:S05]  /*3cb10*/  BRA `(.L_x_13288) ;  /* 0xffffff7000f07947 */ /* 0x000fea000383ffff */
.L_x_13291:
[----:B0-----:R0:W1:Y:S02]  /*3cb20*/  SYNCS.PHASECHK.TRANS64.TRYWAIT P0, [R23+URZ+0x32420], R12 ;  /* 0x0324200c170075a7 */ /* 0x001064000800017f */
[----:B-1----:R-:W-:Y:S05]  /*3cb30*/  @!P0 NANOSLEEP.SYNCS 0x989680 ;  /* 0x009896800000895d */ /* 0x002fea0003900000 */
[----:B------:R-:W1:Y:S02]  /*3cb40*/  @!P0 SYNCS.PHASECHK.TRANS64 P0, [R23+URZ+0x32420], R12 ;  /* 0x0324200c170085a7 */ /* 0x000e64000800007f */
[----:B-1----:R-:W-:Y:S05]  /*3cb50*/  @!P0 BRA `(.L_x_13291) ;  /* 0xfffffffc00f08947 */ /* 0x002fea000383ffff */
[----:B------:R-:W-:Y:S05]  /*3cb60*/  BRA `(.L_x_13505) ;  /* 0xffffff7400007947 */ /* 0x000fea000383ffff */
.L_x_13295:
[----:B-1----:R1:W2:Y:S02]  /*3cb70*/  SYNCS.PHASECHK.TRANS64.TRYWAIT P0, [R3+URZ+0x324a0], R7 ;  /* 0x0324a007030075a7 */ /* 0x0022a4000800017f */
[----:B--2---:R-:W-:Y:S05]  /*3cb80*/  @!P0 NANOSLEEP.SYNCS 0x989680 ;  /* 0x009896800000895d */ /* 0x004fea0003900000 */
[----:B------:R-:W2:Y:S02]  /*3cb90*/  @!P0 SYNCS.PHASECHK.TRANS64 P0, [R3+URZ+0x324a0], R7 ;  /* 0x0324a007030085a7 */ /* 0x000ea4000800007f */
[----:B--2---:R-:W-:Y:S05]  /*3cba0*/  @!P0 BRA `(.L_x_13295) ;  /* 0xfffffffc00f08947 */ /* 0x004fea000383ffff */
[----:B------:R-:W-:Y:S05]  /*3cbb0*/  BRA `(.L_x_13506) ;  /* 0xffffff7400187947 */ /* 0x000fea000383ffff */
.L_x_13300:
[----:B0-----:R0:W2:Y:S02]  /*3cbc0*/  SYNCS.PHASECHK.TRANS64.TRYWAIT P0, [R3+URZ+0x324c0], R7 ;  /* 0x0324c007030075a7 */ /* 0x0010a4000800017f */
[----:B--2---:R-:W-:Y:S05]  /*3cbd0*/  @!P0 NANOSLEEP.SYNCS 0x989680 ;  /* 0x009896800000895d */ /* 0x004fea0003900000 */
[----:B------:R-:W2:Y:S02]  /*3cbe0*/  @!P0 SYNCS.PHASECHK.TRANS64 P0, [R3+URZ+0x324c0], R7 ;  /* 0x0324c007030085a7 */ /* 0x000ea4000800007f */
[----:B--2---:R-:W-:Y:S05]  /*3cbf0*/  @!P0 BRA `(.L_x_13300) ;  /* 0xfffffffc00f08947 */ /* 0x004fea000383ffff */
[----:B------:R-:W-:Y:S05]  /*3cc00*/  BRA `(.L_x_13507) ;  /* 0xffffff7400947947 */ /* 0x000fea000383ffff */
.L_x_13310:
[----:B-1----:R1:W2:Y:S02]  /*3cc10*/  SYNCS.PHASECHK.TRANS64.TRYWAIT P1, [R9+URZ+0x324a0], R2 ;  /* 0x0324a002090075a7 */ /* 0x0022a4000802017f */
[----:B--2---:R-:W-:Y:S05]  /*3cc20*/  @!P1 NANOSLEEP.SYNCS 0x989680 ;  /* 0x009896800000995d */ /* 0x004fea0003900000 */
[----:B------:R-:W2:Y:S02]  /*3cc30*/  @!P1 SYNCS.PHASECHK.TRANS64 P1, [R9+URZ+0x324a0], R2 ;  /* 0x0324a002090095a7 */ /* 0x000ea4000802007f */
[----:B--2---:R-:W-:Y:S05]  /*3cc40*/  @!P1 BRA `(.L_x_13310) ;  /* 0xfffffffc00f09947 */ /* 0x004fea000383ffff */
[----:B------:R-:W-:Y:S05]  /*3cc50*/  BRA `(.L_x_13508) ;  /* 0xffffff7c00087947 */ /* 0x000fea000383ffff */
.L_x_13315:
[----:B0-----:R0:W2:Y:S02]  /*3cc60*/  SYNCS.PHASECHK.TRANS64.TRYWAIT P1, [R9+URZ+0x324c0], R2 ;  /* 0x0324c002090075a7 */ /* 0x0010a4000802017f */
[----:B--2---:R-:W-:Y:S05]  /*3cc70*/  @!P1 NANOSLEEP.SYNCS 0x989680 ;  /* 0x009896800000995d */ /* 0x004fea0003900000 */
[----:B------:R-:W2:Y:S02]  /*3cc80*/  @!P1 SYNCS.PHASECHK.TRANS64 P1, [R9+URZ+0x324c0], R2 ;  /* 0x0324c002090095a7 */ /* 0x000ea4000802007f */
[----:B--2---:R-:W-:Y:S05]  /*3cc90*/  @!P1 BRA `(.L_x_13315) ;  /* 0xfffffffc00f09947 */ /* 0x004fea000383ffff */
[----:B------:R-:W-:Y:S05]  /*3cca0*/  BRA `(.L_x_13509) ;  /* 0xffffff7c00807947 */ /* 0x000fea000383ffff */
.L_x_13341:
[----:B------:R-:W-:Y:S01]  /*3ccb0*/  SHF.R.U32.HI R10, RZ, 0x5, R21 ;  /* 0x00000005ff0a7819 */ /* 0x000fe20000011615 */
[----:B------:R-:W-:Y:S01]  /*3ccc0*/  BSSY B0, `(.L_x_13510) ;  /* 0x0000009000007945 */ /* 0x000fe20003800000 */
[----:B0-----:R-:W-:Y:S02]  /*3ccd0*/  IMAD.MOV.U32 R12, RZ, RZ, RZ ;  /* 0x000000ffff0c7224 */ /* 0x001fe400078e00ff */
[----:B------:R-:W-:Y:S01]  /*3cce0*/  LOP3.LUT R10, R10, 0x3, RZ, 0xc0, !PT ;  /* 0x000000030a0a7812 */ /* 0x000fe200078ec0ff */
[----:B------:R-:W-:Y:S02]  /*3ccf0*/  IMAD.MOV.U32 R11, RZ, RZ, 0x1f ;  /* 0x0000001fff0b7424 */ /* 0x000fe400078e00ff */
[----:B------:R-:W-:Y:S02]  /*3cd00*/  IMAD.MOV.U32 R15, RZ, RZ, -0x1 ;  /* 0xffffffffff0f7424 */ /* 0x000fe400078e00ff */
[----:B------:R-:W-:-:S07]  /*3cd10*/  IMAD.MOV.U32 R13, RZ, RZ, R10 ;  /* 0x000000ffff0d7224 */ /* 0x000fce00078e000a */
[----:B------:R-:W-:Y:S05]  /*3cd20*/  WARPSYNC.COLLECTIVE R15, `(.L_x_13511) ;  /* 0x000000000f087348 */ /* 0x000fea0003c00000 */
[----:B------:R0:W1:Y:S02]  /*3cd30*/  SHFL.IDX P6, R14, R13, R12, R11 ;  /* 0x0000000c0d0e7389 */ /* 0x00006400000c000b */
[----:B01----:R-:W-:Y:S01]  /*3cd40*/  ENDCOLLECTIVE ;  /* 0x000000000000791b */ /* 0x003fe20003800000 */
.L_x_13511:
[----:B------:R-:W-:Y:S05]  /*3cd50*/  BSYNC B0 ;  /* 0x0000000000007941 */ /* 0x000fea0003800000 */
.L_x_13510:
[----:B------:R-:W-:Y:S05]  /*3cd60*/  BRA `(.L_x_13512) ;  /* 0xffffff9000a47947 */ /* 0x000fea000383ffff */
.L_x_13344:
[----:B-1----:R1:W2:Y:S02]  /*3cd70*/  SYNCS.PHASECHK.TRANS64.TRYWAIT P0, [R17+URZ+0x32440], R0 ;  /* 0x03244000110075a7 */ /* 0x0022a4000800017f */
[----:B--2---:R-:W-:Y:S05]  /*3cd80*/  @!P0 NANOSLEEP.SYNCS 0x989680 ;  /* 0x009896800000895d */ /* 0x004fea0003900000 */
[----:B------:R-:W2:Y:S02]  /*3cd90*/  @!P0 SYNCS.PHASECHK.TRANS64 P0, [R17+URZ+0x32440], R0 ;  /* 0x03244000110085a7 */ /* 0x000ea4000800007f */
[----:B--2---:R-:W-:Y:S05]  /*3cda0*/  @!P0 BRA `(.L_x_13344) ;  /* 0xfffffffc00f08947 */ /* 0x004fea000383ffff */
[----:B------:R-:W-:Y:S05]  /*3cdb0*/  BRA `(.L_x_13513) ;  /* 0xffffff9000c47947 */ /* 0x000fea000383ffff */
.L_x_13345:
[----:B------:R-:W-:Y:S01]  /*3cdc0*/  BSSY B0, `(.L_x_13514) ;  /* 0x0000008000007945 */ /* 0x000fe20003800000 */
[----:B------:R-:W-:Y:S02]  /*3cdd0*/  IMAD.MOV.U32 R13, RZ, RZ, R4 ;  /* 0x000000ffff0d7224 */ /* 0x000fe400078e0004 */
[----:B0-----:R-:W-:Y:S02]  /*3cde0*/  IMAD.MOV.U32 R12, RZ, RZ, RZ ;  /* 0x000000ffff0c7224 */ /* 0x001fe400078e00ff */
[----:B------:R-:W-:Y:S02]  /*3cdf0*/  IMAD.MOV.U32 R11, RZ, RZ, 0x181f ;  /* 0x0000181fff0b7424 */ /* 0x000fe400078e00ff */
[----:B------:R-:W-:-:S07]  /*3ce00*/  IMAD.MOV.U32 R15, RZ, RZ, -0x1 ;  /* 0xffffffffff0f7424 */ /* 0x000fce00078e00ff */
[----:B------:R-:W-:Y:S05]  /*3ce10*/  WARPSYNC.COLLECTIVE R15, `(.L_x_13515) ;  /* 0x000000000f087348 */ /* 0x000fea0003c00000 */
[----:B------:R0:W1:Y:S02]  /*3ce20*/  SHFL.IDX P6, R14, R13, R12, R11 ;  /* 0x0000000c0d0e7389 */ /* 0x00006400000c000b */
[----:B01----:R-:W-:Y:S01]  /*3ce30*/  ENDCOLLECTIVE ;  /* 0x000000000000791b */ /* 0x003fe20003800000 */
.L_x_13515:
[----:B------:R-:W-:Y:S05]  /*3ce40*/  BSYNC B0 ;  /* 0x0000000000007941 */ /* 0x000fea0003800000 */
.L_x_13514:
[----:B------:R-:W-:Y:S01]  /*3ce50*/  IMAD.MOV.U32 R13, RZ, RZ, R0 ;  /* 0x000000ffff0d7224 */ /* 0x000fe200078e0000 */
[----:B------:R-:W-:Y:S01]  /*3ce60*/  @P0 LEA R6, R5, R23, 0x1 ;  /* 0x0000001705060211 */ /* 0x000fe200078e08ff */
[----:B------:R-:W-:Y:S02]  /*3ce70*/  IMAD.MOV.U32 R12, RZ, RZ, RZ ;  /* 0x000000ffff0c7224 */ /* 0x000fe400078e00ff */
[----:B------:R-:W-:Y:S02]  /*3ce80*/  IMAD.MOV.U32 R11, RZ, RZ, 0x181f ;  /* 0x0000181fff0b7424 */ /* 0x000fe400078e00ff */
[----:B------:R-:W-:Y:S02]  /*3ce90*/  IMAD.MOV.U32 R15, RZ, RZ, -0x1 ;  /* 0xffffffffff0f7424 */ /* 0x000fe400078e00ff */
[----:B------:R-:W-:-:S07]  /*3cea0*/  IMAD.MOV.U32 R2, RZ, RZ, R14 ;  /* 0x000000ffff027224 */ /* 0x000fce00078e000e */
[----:B------:R-:W-:Y:S05]  /*3ceb0*/  WARPSYNC.COLLECTIVE R15, `(.L_x_13516) ;  /* 0x000000000f087348 */ /* 0x000fea0003c00000 */
[----:B------:R0:W1:Y:S02]  /*3cec0*/  SHFL.IDX P6, R14, R13, R12, R11 ;  /* 0x0000000c0d0e7389 */ /* 0x00006400000c000b */
[----:B01----:R-:W-:Y:S01]  /*3ced0*/  ENDCOLLECTIVE ;  /* 0x000000000000791b */ /* 0x003fe20003800000 */
.L_x_13516:
[----:B------:R-:W-:Y:S02]  /*3cee0*/  IMAD.MOV.U32 R13, RZ, RZ, R4 ;  /* 0x000000ffff0d7224 */ /* 0x000fe400078e0004 */
[----:B------:R-:W-:Y:S02]  /*3cef0*/  IMAD.MOV.U32 R12, RZ, RZ, 0x1 ;  /* 0x00000001ff0c7424 */ /* 0x000fe400078e00ff */
[----:B------:R-:W-:-:S07]  /*3cf00*/  IMAD.MOV.U32 R3, RZ, RZ, R14 ;  /* 0x000000ffff037224 */ /* 0x000fce00078e000e */
[----:B------:R-:W-:Y:S05]  /*3cf10*/  WARPSYNC.COLLECTIVE R15, `(.L_x_13517) ;  /* 0x000000000f087348 */ /* 0x000fea0003c00000 */
[----:B------:R0:W1:Y:S02]  /*3cf20*/  SHFL.IDX P6, R14, R13, R12, R11 ;  /* 0x0000000c0d0e7389 */ /* 0x00006400000c000b */
[----:B01----:R-:W-:Y:S01]  /*3cf30*/  ENDCOLLECTIVE ;  /* 0x000000000000791b */ /* 0x003fe20003800000 */
.L_x_13517:
        /* <DEDUP_REMOVED lines=15> */
.L_x_13518:
[----:B------:R-:W-:Y:S02]  /*3d030*/  @P0 IMAD R6, R5, 0x2, R23 ;  /* 0x0000000205060824 */ /* 0x000fe400078e0217 */
[----:B------:R-:W-:Y:S02]  /*3d040*/  IMAD.MOV.U32 R13, RZ, RZ, R4 ;  /* 0x000000ffff0d7224 */ /* 0x000fe400078e0004 */
[----:B------:R-:W-:Y:S02]  /*3d050*/  IMAD.MOV.U32 R12, RZ, RZ, 0x2 ;  /* 0x00000002ff0c7424 */ /* 0x000fe400078e00ff */
[----:B------:R-:W-:-:S07]  /*3d060*/  IMAD.MOV.U32 R3, RZ, RZ, R14 ;  /* 0x000000ffff037224 */ /* 0x000fce00078e000e */
[----:B------:R-:W-:Y:S05]  /*3d070*/  WARPSYNC.COLLECTIVE R15, `(.L_x_13519) ;  /* 0x000000000f087348 */ /* 0x000fea0003c00000 */
[----:B------:R0:W1:Y:S02]  /*3d080*/  SHFL.IDX P6, R14, R13, R12, R11 ;  /* 0x0000000c0d0e7389 */ /* 0x00006400000c000b */
[----:B01----:R-:W-:Y:S01]  /*3d090*/  ENDCOLLECTIVE ;  /* 0x000000000000791b */ /* 0x003fe20003800000 */
.L_x_13519:
        /* <DEDUP_REMOVED lines=15> */
.L_x_13520:
[----:B------:R-:W-:Y:S02]  /*3d190*/  @P0 IMAD R6, R5, 0x2, R23 ;  /* 0x0000000205060824 */ /* 0x000fe400078e0217 */
[----:B------:R-:W-:Y:S01]  /*3d1a0*/  IMAD.MOV.U32 R13, RZ, RZ, R4 ;  /* 0x000000ffff0d7224 */ /* 0x000fe200078e0004 */
[----:B------:R-:W-:Y:S01]  /*3d1b0*/  MOV R12, 0x3 ;  /* 0x00000003000c7802 */ /* 0x000fe20000000f00 */
[----:B------:R-:W-:-:S07]  /*3d1c0*/  IMAD.MOV.U32 R3, RZ, RZ, R14 ;  /* 0x000000ffff037224 */ /* 0x000fce00078e000e */
[----:B------:R-:W-:Y:S05]  /*3d1d0*/  WARPSYNC.COLLECTIVE R15, `(.L_x_13521) ;  /* 0x000000000f087348 */ /* 0x000fea0003c00000 */
[----:B------:R0:W1:Y:S02]  /*3d1e0*/  SHFL.IDX P6, R14, R13, R12, R11 ;  /* 0x0000000c0d0e7389 */ /* 0x00006400000c000b */
[----:B01----:R-:W-:Y:S01]  /*3d1f0*/  ENDCOLLECTIVE ;  /* 0x000000000000791b */ /* 0x003fe20003800000 */
.L_x_13521:
        /* <DEDUP_REMOVED lines=15> */
.L_x_13522:
[----:B------:R-:W-:Y:S02]  /*3d2f0*/  @P0 IMAD R6, R5, 0x2, R23 ;  /* 0x0000000205060824 */ /* 0x000fe400078e0217 */
[----:B------:R-:W-:Y:S02]  /*3d300*/  IMAD.MOV.U32 R13, RZ, RZ, R4 ;  /* 0x000000ffff0d7224 */ /* 0x000fe400078e0004 */
[----:B------:R-:W-:Y:S02]  /*3d310*/  IMAD.MOV.U32 R12, RZ, RZ, 0x4 ;  /* 0x00000004ff0c7424 */ /* 0x000fe400078e00ff */
[----:B------:R-:W-:-:S07]  /*3d320*/  IMAD.MOV.U32 R3, RZ, RZ, R14 ;  /* 0x000000ffff037224 */ /* 0x000fce00078e000e */
[----:B------:R-:W-:Y:S05]  /*3d330*/  WARPSYNC.COLLECTIVE R15, `(.L_x_13523) ;  /* 0x000000000f087348 */ /* 0x000fea0003c00000 */
[----:B------:R0:W1:Y:S02]  /*3d340*/  SHFL.IDX P6, R14, R13, R12, R11 ;  /* 0x0000000c0d0e7389 */ /* 0x00006400000c000b */
[----:B01----:R-:W-:Y:S01]  /*3d350*/  ENDCOLLECTIVE ;  /* 0x000000000000791b */ /* 0x003fe20003800000 */
.L_x_13523:
        /* <DEDUP_REMOVED lines=15> */
.L_x_13524:
[----:B------:R-:W-:Y:S02]  /*3d450*/  @P0 IMAD R6, R5, 0x2, R23 ;  /* 0x0000000205060824 */ /* 0x000fe400078e0217 */
[----:B------:R-:W-:Y:S02]  /*3d460*/  IMAD.MOV.U32 R13, RZ, RZ, R4 ;  /* 0x000000ffff0d7224 */ /* 0x000fe400078e0004 */
[----:B------:R-:W-:Y:S02]  /*3d470*/  IMAD.MOV.U32 R12, RZ, RZ, 0x5 ;  /* 0x00000005ff0c7424 */ /* 0x000fe400078e00ff */
[----:B------:R-:W-:-:S07]  /*3d480*/  IMAD.MOV.U32 R3, RZ, RZ, R14 ;  /* 0x000000ffff037224 */ /* 0x000fce00078e000e */
[----:B------:R-:W-:Y:S05]  /*3d490*/  WARPSYNC.COLLECTIVE R15, `(.L_x_13525) ;  /* 0x000000000f087348 */ /* 0x000fea0003c00000 */
[----:B------:R0:W1:Y:S02]  /*3d4a0*/  SHFL.IDX P6, R14, R13, R12, R11 ;  /* 0x0000000c0d0e7389 */ /* 0x00006400000c000b */
[----:B01----:R-:W-:Y:S01]  /*3d4b0*/  ENDCOLLECTIVE ;  /* 0x000000000000791b */ /* 0x003fe20003800000 */
.L_x_13525:
[----:B------:R-:W-:-:S05]  /*3d4c0*/  @P0 LEA R3, P1, R7, R3, 0x1 ;  /* 0x0000000307030211 */ /* 0x000fca00078208ff */
[----:B------:R-:W-:-:S05]  /*3d4d0*/  @P0 IMAD.X R2, RZ, RZ, R2, P1 ;  /* 0x000000ffff020224 */ /* 0x000fca00008e0602 */
[----:B------:R-:W-:Y:S02]  /*3d4e0*/  @P0 LOP3.LUT R3, R3, R2, RZ, 0x3c, !PT ;  /* 0x0000000203030212 */ /* 0x000fe400078e3cff */
[----:B------:R-:W-:Y:S02]  /*3d4f0*/  MOV R13, R0 ;  /* 0x00000000000d7202 */ /* 0x000fe40000000f00 */
[----:B------:R-:W-:-:S04]  /*3d500*/  @P0 LOP3.LUT R2, R3, R2, RZ, 0x3c, !PT ;  /* 0x0000000203020212 */ /* 0x000fc800078e3cff */
[----:B------:R-:W-:Y:S01]  /*3d510*/  @P0 LOP3.LUT R3, R3, R2, RZ, 0x3c, !PT ;  /* 0x0000000203030212 */ /* 0x000fe200078e3cff */
[----:B------:R-:W-:-:S07]  /*3d520*/  IMAD.MOV.U32 R4, RZ, RZ, R14 ;  /* 0x000000ffff047224 */ /* 0x000fce00078e000e */
[----:B------:R-:W-:Y:S05]  /*3d530*/  WARPSYNC.COLLECTIVE R15, `(.L_x_13526) ;  /* 0x000000000f087348 */ /* 0x000fea0003c00000 */
[----:B------:R0:W1:Y:S02]  /*3d540*/  SHFL.IDX P6, R14, R13, R12, R11 ;  /* 0x0000000c0d0e7389 */ /* 0x00006400000c000b */
[----:B01----:R-:W-:Y:S01]  /*3d550*/  ENDCOLLECTIVE ;  /* 0x000000000000791b */ /* 0x003fe20003800000 */
.L_x_13526:
[----:B------:R-:W-:Y:S01]  /*3d560*/  @!PT LDS RZ, [RZ] ;  /* 0x00000000fffff984 */ /* 0x000fe20000000800 */
[----:B------:R-:W-:Y:S01]  /*3d570*/  @!PT LDS RZ, [RZ] ;  /* 0x00000000fffff984 */ /* 0x000fe20000000800 */
[----:B------:R-:W-:Y:S01]  /*3d580*/  @!PT LDS RZ, [RZ] ;  /* 0x00000000fffff984 */ /* 0x000fe20000000800 */
[----:B------:R2:W-:Y:S01]  /*3d590*/  @P0 LDGSTS.E.BYPASS.LTC128B.128 [R6+0x1e400], desc[UR44][R2.64], !P2 ;  /* 0x1e40000002060fae */ /* 0x0005e2000d101d6c */
[----:B------:R-:W-:Y:S01]  /*3d5a0*/  IMAD.MOV.U32 R0, RZ, RZ, R14 ;  /* 0x000000ffff007224 */ /* 0x000fe200078e000e */
[----:B------:R-:W-:Y:S06]  /*3d5b0*/  BRA `(.L_x_13527) ;  /* 0xffffff9000207947 */ /* 0x000fec000383ffff */
.L_x_13350:
        /* <DEDUP_REMOVED lines=9> */
.L_x_13528:
[C---:B------:R-:W-:Y:S01]  /*3d650*/  VIADD R6, R35.reuse, 0x20 ;  /* 0x0000002023067836 */ /* 0x040fe20000000000 */
[C---:B------:R-:W-:Y:S01]  /*3d660*/  ISETP.GE.AND P0, PT, R35.reuse, R2, PT ;  /* 0x000000022300720c */ /* 0x040fe20003f06270 */
[C---:B------:R-:W-:Y:S01]  /*3d670*/  VIADD R8, R35.reuse, 0x40 ;  /* 0x0000004023087836 */ /* 0x040fe20000000000 */
[----:B------:R-:W-:Y:S02]  /*3d680*/  IADD3 R10, R35, 0x10, RZ ;  /* 0x00000010230a7810 */ /* 0x000fe40007ffe0ff */
        /* <DEDUP_REMOVED lines=8> */
.L_x_13529:
[----:B------:R-:W-:Y:S02]  /*3d710*/  IMAD.MOV.U32 R13, RZ, RZ, R3 ;  /* 0x000000ffff0d7224 */ /* 0x000fe400078e0003 */
[----:B------:R-:W-:Y:S02]  /*3d720*/  IMAD.MOV.U32 R12, RZ, RZ, 0x1 ;  /* 0x00000001ff0c7424 */ /* 0x000fe400078e00ff */
[----:B------:R-:W-:-:S07]  /*3d730*/  IMAD.MOV.U32 R5, RZ, RZ, R14 ;  /* 0x000000ffff057224 */ /* 0x000fce00078e000e */
[----:B------:R-:W-:Y:S05]  /*3d740*/  WARPSYNC.COLLECTIVE R15, `(.L_x_13530) ;  /* 0x000000000f087348 */ /* 0x000fea0003c00000 */
[----:B------:R0:W1:Y:S02]  /*3d750*/  SHFL.IDX P6, R14, R13, R12, R11 ;  /* 0x0000000c0d0e7389 */ /* 0x00006400000c000b */
[----:B01----:R-:W-:Y:S01]  /*3d760*/  ENDCOLLECTIVE ;  /* 0x000000000000791b */ /* 0x003fe20003800000 */
.L_x_13530:
        /* <DEDUP_REMOVED lines=15> */
.L_x_13531:
[----:B------:R-:W-:Y:S02]  /*3d860*/  IMAD.MOV.U32 R13, RZ, RZ, R3 ;  /* 0x000000ffff0d7224 */ /* 0x000fe400078e0003 */
[----:B------:R-:W-:Y:S02]  /*3d870*/  IMAD.MOV.U32 R12, RZ, RZ, 0x2 ;  /* 0x00000002ff0c7424 */ /* 0x000fe400078e00ff */
[----:B------:R-:W-:-:S07]  /*3d880*/  IMAD.MOV.U32 R5, RZ, RZ, R14 ;  /* 0x000000ffff057224 */ /* 0x000fce00078e000e */
[----:B------:R-:W-:Y:S05]  /*3d890*/  WARPSYNC.COLLECTIVE R15, `(.L_x_13532) ;  /* 0x000000000f087348 */ /* 0x000fea0003c00000 */
[----:B------:R0:W1:Y:S02]  /*3d8a0*/  SHFL.IDX P6, R14, R13, R12, R11 ;  /* 0x0000000c0d0e7389 */ /* 0x00006400000c000b */
[----:B01----:R-:W-:Y:S01]  /*3d8b0*/  ENDCOLLECTIVE ;  /* 0x000000000000791b */ /* 0x003fe20003800000 */
.L_x_13532:
        /* <DEDUP_REMOVED lines=11> */
[----:B------:R-:W-:-:S05]  /*3d970*/  VIADD R6, R35, 0x30 ;  /* 0x0000003023067836 */ /* 0x000fca0000000000 */
[----:B------:R1:W-:Y:S01]  /*3d980*/  STL [R1+0x460], R6 ;  /* 0x0004600601007387 */ /* 0x0003e20000100800 */
[----:B0-----:R-:W-:-:S07]  /*3d990*/  IMAD.MOV.U32 R4, RZ, RZ, R14 ;  /* 0x000000ffff047224 */ /* 0x001fce00078e000e */
[----:B-1----:R-:W-:Y:S05]  /*3d9a0*/  WARPSYNC.COLLECTIVE R15, `(.L_x_13533) ;  /* 0x000000000f087348 */ /* 0x002fea0003c00000 */
[----:B------:R0:W2:Y:S02]  /*3d9b0*/  SHFL.IDX P6, R14, R13, R12, R11 ;  /* 0x0000000c0d0e7389 */ /* 0x0000a400000c000b */
[----:B012---:R-:W-:Y:S01]  /*3d9c0*/  ENDCOLLECTIVE ;  /* 0x000000000000791b */ /* 0x007fe20003800000 */
.L_x_13533:
[----:B------:R-:W-:Y:S02]  /*3d9d0*/  IMAD.MOV.U32 R13, RZ, RZ, R3 ;  /* 0x000000ffff0d7224 */ /* 0x000fe400078e0003 */
[----:B------:R-:W-:Y:S02]  /*3d9e0*/  IMAD.MOV.U32 R12, RZ, RZ, 0x3 ;  /* 0x00000003ff0c7424 */ /* 0x000fe400078e00ff */
[----:B------:R-:W-:-:S07]  /*3d9f0*/  IMAD.MOV.U32 R5, RZ, RZ, R14 ;  /* 0x000000ffff057224 */ /* 0x000fce00078e000e */
[----:B------:R-:W-:Y:S05]  /*3da00*/  WARPSYNC.COLLECTIVE R15, `(.L_x_13534) ;  /* 0x000000000f087348 */ /* 0x000fea0003c00000 */
[----:B------:R0:W1:Y:S02]  /*3da10*/  SHFL.IDX P6, R14, R13, R12, R11 ;  /* 0x0000000c0d0e7389 */ /* 0x00006400000c000b */
[----:B01----:R-:W-:Y:S01]  /*3da20*/  ENDCOLLECTIVE ;  /* 0x000000000000791b */ /* 0x003fe20003800000 */
.L_x_13534:
        /* <DEDUP_REMOVED lines=15> */
.L_x_13535:
[----:B------:R-:W-:Y:S01]  /*3db20*/  MOV R13, R3 ;  /* 0x00000003000d7202 */ /* 0x000fe20000000f00 */
[----:B------:R-:W-:Y:S02]  /*3db30*/  IMAD.MOV.U32 R12, RZ, RZ, 0x4 ;  /* 0x00000004ff0c7424 */ /* 0x000fe400078e00ff */
[----:B------:R-:W-:-:S07]  /*3db40*/  IMAD.MOV.U32 R5, RZ, RZ, R14 ;  /* 0x000000ffff057224 */ /* 0x000fce00078e000e */
[----:B------:R-:W-:Y:S05]  /*3db50*/  WARPSYNC.COLLECTIVE R15, `(.L_x_13536) ;  /* 0x000000000f087348 */ /* 0x000fea0003c00000 */
[----:B------:R0:W1:Y:S02]  /*3db60*/  SHFL.IDX P6, R14, R13, R12, R11 ;  /* 0x0000000c0d0e7389 */ /* 0x00006400000c000b */
[----:B01----:R-:W-:Y:S01]  /*3db70*/  ENDCOLLECTIVE ;  /* 0x000000000000791b */ /* 0x003fe20003800000 */
.L_x_13536:
        /* <DEDUP_REMOVED lines=10> */
.L_x_13537:
        /* <DEDUP_REMOVED lines=8> */
[----:B------:R-:W-:Y:S02]  /*3dca0*/  IMAD.MOV.U32 R12, RZ, RZ, 0x5 ;  /* 0x00000005ff0c7424 */ /* 0x000fe400078e00ff */
[----:B0-----:R-:W-:-:S07]  /*3dcb0*/  IMAD.MOV.U32 R4, RZ, RZ, R14 ;  /* 0x000000ffff047224 */ /* 0x001fce00078e000e */
[----:B-1----:R-:W-:Y:S05]  /*3dcc0*/  WARPSYNC.COLLECTIVE R15, `(.L_x_13538) ;  /* 0x000000000f087348 */ /* 0x002fea0003c00000 */
[----:B------:R0:W2:Y:S02]  /*3dcd0*/  SHFL.IDX P6, R14, R13, R12, R11 ;  /* 0x0000000c0d0e7389 */ /* 0x0000a400000c000b */
[----:B012---:R-:W-:Y:S01]  /*3dce0*/  ENDCOLLECTIVE ;  /* 0x000000000000791b */ /* 0x007fe20003800000 */
.L_x_13538:
        /* <DEDUP_REMOVED lines=10> */
.L_x_13539:
        /* <DEDUP_REMOVED lines=13> */
.L_x_13540:
[----:B------:R-:W-:-:S05]  /*3de60*/  @!P0 LEA R5, P2, R7, R4, 0x1 ;  /* 0x0000000407058211 */ /* 0x000fca00078408ff */
[----:B------:R-:W-:-:S05]  /*3de70*/  @!P0 IMAD.X R4, RZ, RZ, R6, P2 ;  /* 0x000000ffff048224 */ /* 0x000fca00010e0606 */
[----:B------:R-:W-:Y:S01]  /*3de80*/  @!P0 LOP3.LUT R5, R5, R4, RZ, 0x3c, !PT ;  /* 0x0000000405058212 */ /* 0x000fe200078e3cff */
[----:B------:R-:W-:-:S03]  /*3de90*/  IMAD.MOV.U32 R13, RZ, RZ, R0 ;  /* 0x000000ffff0d7224 */ /* 0x000fc600078e0000 */
[----:B------:R-:W-:-:S04]  /*3dea0*/  @!P0 LOP3.LUT R4, R5, R4, RZ, 0x3c, !PT ;  /* 0x0000000405048212 */ /* 0x000fc800078e3cff */
[----:B------:R-:W-:Y:S02]  /*3deb0*/  @!P0 LOP3.LUT R5, R5, R4, RZ, 0x3c, !PT ;  /* 0x0000000405058212 */ /* 0x000fe400078e3cff */
[----:B------:R-:W-:-:S07]  /*3dec0*/  MOV R6, R14 ;  /* 0x0000000e00067202 */ /* 0x000fce0000000f00 */
[----:B------:R-:W-:Y:S05]  /*3ded0*/  WARPSYNC.COLLECTIVE R15, `(.L_x_13541) ;  /* 0x000000000f087348 */ /* 0x000fea0003c00000 */
[----:B------:R0:W1:Y:S02]  /*3dee0*/  SHFL.IDX P6, R14, R13, R12, R11 ;  /* 0x0000000c0d0e7389 */ /* 0x00006400000c000b */
[----:B01----:R-:W-:Y:S01]  /*3def0*/  ENDCOLLECTIVE ;  /* 0x000000000000791b */ /* 0x003fe20003800000 */
.L_x_13541:
        /* <DEDUP_REMOVED lines=11> */
.L_x_13542:
        /* <DEDUP_REMOVED lines=10> */
.L_x_13543:
[----:B------:R-:W-:Y:S01]  /*3e050*/  @!PT LDS RZ, [RZ] ;  /* 0x00000000fffff984 */ /* 0x000fe20000000800 */
[----:B------:R-:W-:Y:S01]  /*3e060*/  @!PT LDS RZ, [RZ] ;  /* 0x00000000fffff984 */ /* 0x000fe20000000800 */
[----:B------:R-:W-:Y:S01]  /*3e070*/  @!PT LDS RZ, [RZ] ;  /* 0x00000000fffff984 */ /* 0x000fe20000000800 */
[----:B------:R0:W-:Y:S01]  /*3e080*/  @!P0 LDGSTS.E.BYPASS.LTC128B.128 [R26+0x1b400], desc[UR44][R4.64], !P1 ;  /* 0x1b400000041a8fae */ /* 0x0001e2000c901d6c */
[----:B------:R-:W-:Y:S01]  /*3e090*/  IMAD.MOV.U32 R0, RZ, RZ, R14 ;  /* 0x000000ffff007224 */ /* 0x000fe200078e000e */
[----:B------:R-:W-:Y:S06]  /*3e0a0*/  BRA `(.L_x_13544) ;  /* 0xffffff9000687947 */ /* 0x000fec000383ffff */
.L_x_13354:
[----:B------:R-:W2:Y:S04]  /*3e0b0*/  LDL.LU R14, [R1+0x440] ;  /* 0x00044000010e7983 */ /* 0x000ea80000300800 */
[----:B------:R-:W3:Y:S04]  /*3e0c0*/  LDL.LU R13, [R1+0x458] ;  /* 0x00045800010d7983 */ /* 0x000ee80000300800 */
[----:B------:R-:W4:Y:S04]  /*3e0d0*/  LDL.LU R12, [R1+0x45c] ;  /* 0x00045c00010c7983 */ /* 0x000f280000300800 */
[----:B------:R-:W5:Y:S04]  /*3e0e0*/  LDL.LU R11, [R1+0x460] ;  /* 0x00046000010b7983 */ /* 0x000f680000300800 */
[----:B------:R-:W5:Y:S04]  /*3e0f0*/  LDL.LU R10, [R1+0x464] ;  /* 0x00046400010a7983 */ /* 0x000f680000300800 */
[----:B------:R-:W5:Y:S04]  /*3e100*/  LDL.LU R9, [R1+0x46c] ;  /* 0x00046c0001097983 */ /* 0x000f680000300800 */
[----:B------:R-:W5:Y:S01]  /*3e110*/  LDL.LU R8, [R1+0x470] ;  /* 0x0004700001087983 */ /* 0x000f620000300800 */
[----:B------:R-:W-:Y:S01]  /*3e120*/  LOP3.LUT R22, R22, 0xfffffbff, RZ, 0xc0, !PT ;  /* 0xfffffbff16167812 */ /* 0x000fe200078ec0ff */
[----:B------:R-:W-:Y:S01]  /*3e130*/  BSSY B0, `(.L_x_13545) ;  /* 0x0000019000007945 */ /* 0x000fe20003800000 */
[----:B------:R-:W-:-:S02]  /*3e140*/  IMAD.MOV.U32 R15, RZ, RZ, -0x1 ;  /* 0xffffffffff0f7424 */ /* 0x000fc400078e00ff */
[----:B--2---:R-:W-:-:S05]  /*3e150*/  IMAD R5, R14, R6, RZ ;  /* 0x000000060e057224 */ /* 0x004fca00078e02ff */
[-C--:B------:R-:W-:Y:S02]  /*3e160*/  ISETP.GE.AND P0, PT, R35, R5.reuse, PT ;  /* 0x000000052300720c */ /* 0x080fe40003f06270 */
[-C--:B---3--:R-:W-:Y:S01]  /*3e170*/  ISETP.GE.AND P6, PT, R13, R5.reuse, PT ;  /* 0x000000050d00720c */ /* 0x088fe20003fc6270 */
[----:B------:R-:W-:Y:S01]  /*3e180*/  IMAD.MOV.U32 R13, RZ, RZ, R0 ;  /* 0x000000ffff0d7224 */ /* 0x000fe200078e0000 */
[----:B----4-:R-:W-:Y:S01]  /*3e190*/  ISETP.GE.AND P5, PT, R12, R5, PT ;  /* 0x000000050c00720c */ /* 0x010fe20003fa6270 */
[----:B------:R-:W-:-:S08]  /*3e1a0*/  IMAD.MOV.U32 R12, RZ, RZ, RZ ;  /* 0x000000ffff0c7224 */ /* 0x000fd000078e00ff */
[----:B------:R-:W-:Y:S02]  /*3e1b0*/  @P0 LOP3.LUT R22, R22, 0x400, RZ, 0xfc, !PT ;  /* 0x0000040016160812 */ /* 0x000fe400078efcff */
[----:B-----5:R-:W-:Y:S01]  /*3e1c0*/  ISETP.GE.AND P0, PT, R11, R5, PT ;  /* 0x000000050b00720c */ /* 0x020fe20003f06270 */
        /* <DEDUP_REMOVED lines=8> */
[----:B------:R-:W-:Y:S02]  /*3e250*/  @P0 LOP3.LUT R22, R22, 0x80, RZ, 0xfc, !PT ;  /* 0x0000008016160812 */ /* 0x000fe400078efcff */
[----:B------:R-:W-:Y:S02]  /*3e260*/  ISETP.GE.AND P0, PT, R8, R5, PT ;  /* 0x000000050800720c */ /* 0x000fe40003f06270 */
[----:B------:R-:W-:-:S04]  /*3e270*/  LOP3.LUT R22, R22, 0xffffffbf, RZ, 0xc0, !PT ;  /* 0xffffffbf16167812 */ /* 0x000fc800078ec0ff */
[----:B------:R-:W-:-:S07]  /*3e280*/  @P6 LOP3.LUT R22, R22, 0x40, RZ, 0xfc, !PT ;  /* 0x0000004016166812 */ /* 0x000fce00078efcff */
[----:B------:R-:W-:Y:S05]  /*3e290*/  WARPSYNC.COLLECTIVE R15, `(.L_x_13546) ;  /* 0x000000000f087348 */ /* 0x000fea0003c00000 */
[----:B------:R0:W1:Y:S02]  /*3e2a0*/  SHFL.IDX P6, R14, R13, R12, R11 ;  /* 0x0000000c0d0e7389 */ /* 0x00006400000c000b */
[----:B01----:R-:W-:Y:S01]  /*3e2b0*/  ENDCOLLECTIVE ;  /* 0x000000000000791b */ /* 0x003fe20003800000 */
.L_x_13546:
[----:B------:R-:W-:Y:S05]  /*3e2c0*/  BSYNC B0 ;  /* 0x0000000000007941 */ /* 0x000fea0003800000 */
.L_x_13545:
[----:B------:R-:W-:Y:S01]  /*3e2d0*/  IMAD.MOV.U32 R13, RZ, RZ, R4 ;  /* 0x000000ffff0d7224 */ /* 0x000fe200078e0004 */
[----:B------:R-:W-:Y:S01]  /*3e2e0*/  MOV R12, RZ ;  /* 0x000000ff000c7202 */ /* 0x000fe20000000f00 */
[----:B------:R-:W-:Y:S01]  /*3e2f0*/  IMAD.MOV.U32 R11, RZ, RZ, 0x181f ;  /* 0x0000181fff0b7424 */ /* 0x000fe200078e00ff */
[----:B------:R-:W-:Y:S01]  /*3e300*/  LOP3.LUT R22, R22, 0xffdfffff, RZ, 0xc0, !PT ;  /* 0xffdfffff16167812 */ /* 0x000fe200078ec0ff */
[----:B------:R-:W-:Y:S02]  /*3e310*/  IMAD.MOV.U32 R15, RZ, RZ, -0x1 ;  /* 0xffffffffff0f7424 */ /* 0x000fe400078e00ff */
[----:B------:R-:W-:Y:S01]  /*3e320*/  IMAD.MOV.U32 R2, RZ, RZ, R14 ;  /* 0x000000ffff027224 */ /* 0x000fe200078e000e */
[----:B------:R-:W-:-:S07]  /*3e330*/  @P5 LOP3.LUT R22, R22, 0x200000, RZ, 0xfc, !PT ;  /* 0x0020000016165812 */ /* 0x000fce00078efcff */
[----:B------:R-:W-:Y:S05]  /*3e340*/  WARPSYNC.COLLECTIVE R15, `(.L_x_13547) ;  /* 0x000000000f087348 */ /* 0x000fea0003c00000 */
[----:B------:R0:W1:Y:S02]  /*3e350*/  SHFL.IDX P6, R14, R13, R12, R11 ;  /* 0x0000000c0d0e7389 */ /* 0x00006400000c000b */
[----:B01----:R-:W-:Y:S01]  /*3e360*/  ENDCOLLECTIVE ;  /* 0x000000000000791b */ /* 0x003fe20003800000 */
.L_x_13547:
[C---:B------:R-:W-:Y:S02]  /*3e370*/  LOP3.LUT P5, RZ, R22.reuse, 0x200, RZ, 0xc0, !PT ;  /* 0x0000020016ff7812 */ /* 0x040fe400078ac0ff */
[----:B------:R-:W-:-:S04]  /*3e380*/  LOP3.LUT R22, R22, 0xffefffff, RZ, 0xc0, !PT ;  /* 0xffefffff16167812 */ /* 0x000fc800078ec0ff */
[----:B------:R-:W-:-:S04]  /*3e390*/  @P0 LOP3.LUT R22, R22, 0x100000, RZ, 0xfc, !PT ;  /* 0x0010000016160812 */ /* 0x000fc800078efcff */
[----:B------:R-:W-:Y:S01]  /*3e3a0*/  LOP3.LUT P0, RZ, R22, 0x400, RZ, 0xc0, !PT ;  /* 0x0000040016ff7812 */ /* 0x000fe2000780c0ff */
[----:B------:R-:W-:Y:S02]  /*3e3b0*/  IMAD.MOV.U32 R13, RZ, RZ, R0 ;  /* 0x000000ffff0d7224 */ /* 0x000fe400078e0000 */
[----:B------:R-:W-:Y:S02]  /*3e3c0*/  IMAD.MOV.U32 R12, RZ, RZ, 0x1 ;  /* 0x00000001ff0c7424 */ /* 0x000fe400078e00ff */
[----:B------:R-:W-:-:S08]  /*3e3d0*/  IMAD.MOV.U32 R3, RZ, RZ, R14 ;  /* 0x000000ffff037224 */ /* 0x000fd000078e000e */
[----:B------:R-:W-:-:S05]  /*3e3e0*/  @!P0 LEA R3, P6, R7, R3, 0x1 ;  /* 0x0000000307038211 */ /* 0x000fca00078c08ff */
[----:B------:R-:W-:-:S05]  /*3e3f0*/  @!P0 IMAD.X R2, RZ, RZ, R2, P6 ;  /* 0x000000ffff028224 */ /* 0x000fca00030e0602 */
[----:B------:R-:W-:-:S07]  /*3e400*/  @!P0 LOP3.LUT R3, R3, R2, RZ, 0x3c, !PT ;  /* 0x0000000203038212 */ /* 0x000fce00078e3cff */
[----:B------:R-:W-:Y:S05]  /*3e410*/  WARPSYNC.COLLECTIVE R15, `(.L_x_13548) ;  /* 0x000000000f087348 */ /* 0x000fea0003c00000 */
[----:B------:R0:W1:Y:S02]  /*3e420*/  SHFL.IDX P6, R14, R13, R12, R11 ;  /* 0x0000000c0d0e7389 */ /* 0x00006400000c000b */
[----:B01----:R-:W-:Y:S01]  /*3e430*/  ENDCOLLECTIVE ;  /* 0x000000000000791b */ /* 0x003fe20003800000 */
.L_x_13548:
        /* <DEDUP_REMOVED lines=15> */
.L_x_13549:
        /* <DEDUP_REMOVED lines=12> */
.L_x_13550:
        /* <DEDUP_REMOVED lines=12> */
.L_x_13551:
        /* <DEDUP_REMOVED lines=12> */
.L_x_13552:
        /* <DEDUP_REMOVED lines=12> */
.L_x_13553:
        /* <DEDUP_REMOVED lines=12> */
.L_x_13554:
        /* <DEDUP_REMOVED lines=12> */
.L_x_13555:
        /* <DEDUP_REMOVED lines=12> */
.L_x_13556:
[----:B------:R-:W-:Y:S01]  /*3ea70*/  @!PT LDS RZ, [RZ] ;  /* 0x00000000fffff984 */ /* 0x000fe20000000800 */
[----:B------:R-:W-:Y:S01]  /*3ea80*/  @!PT LDS RZ, [RZ] ;  /* 0x00000000fffff984 */ /* 0x000fe20000000800 */
[----:B------:R-:W-:Y:S01]  /*3ea90*/  @!PT LDS RZ, [RZ] ;  /* 0x00000000fffff984 */ /* 0x000fe20000000800 */
[----:B------:R0:W-:Y:S04]  /*3eaa0*/  @!P0 LDGSTS.E.BYPASS.LTC128B.128 [R26+0x28400], desc[UR44][R2.64+0x80], !P3 ;  /* 0x28400080021a8fae */ /* 0x0001e8000d901d6c */
[----:B------:R0:W-:Y:S04]  /*3eab0*/  @!P0 LDGSTS.E.BYPASS.LTC128B.128 [R26+0x2c400], desc[UR44][R2.64+0x100], !P2 ;  /* 0x2c400100021a8fae */ /* 0x0001e8000d101d6c */
[----:B------:R0:W-:Y:S01]  /*3eac0*/  @!P0 LDGSTS.E.BYPASS.LTC128B.128 [R26+0x30400], desc[UR44][R2.64+0x180], !P1 ;  /* 0x30400180021a8fae */ /* 0x0001e2000c901d6c */
[----:B------:R-:W-:Y:S02]  /*3ead0*/  LOP3.LUT P0, RZ, R22, 0x100000, RZ, 0xc0, !PT ;  /* 0x0010000016ff7812 */ /* 0x000fe4000780c0ff */
[----:B------:R-:W-:Y:S01]  /*3eae0*/  MOV R13, R4 ;  /* 0x00000004000d7202 */ /* 0x000fe20000000f00 */
[----:B------:R-:W-:-:S10]  /*3eaf0*/  IMAD.MOV.U32 R6, RZ, RZ, R14 ;  /* 0x000000ffff067224 */ /* 0x000fd400078e000e */
[----:B0-----:R-:W-:Y:S05]  /*3eb00*/  WARPSYNC.COLLECTIVE R15, `(.L_x_13557) ;  /* 0x000000000f087348 */ /* 0x001fea0003c00000 */
[----:B------:R1:W2:Y:S02]  /*3eb10*/  SHFL.IDX P6, R14, R13, R12, R11 ;  /* 0x0000000c0d0e7389 */ /* 0x0002a400000c000b */
[----:B012---:R-:W-:Y:S01]  /*3eb20*/  ENDCOLLECTIVE ;  /* 0x000000000000791b */ /* 0x007fe20003800000 */
.L_x_13557:
        /* <DEDUP_REMOVED lines=12> */
.L_x_13558:
[----:B------:R-:W-:Y:S01]  /*3ebf0*/  @!PT LDS RZ, [RZ] ;  /* 0x00000000fffff984 */ /* 0x000fe20000000800 */
[----:B------:R-:W-:Y:S01]  /*3ec00*/  @!PT LDS RZ, [RZ] ;  /* 0x00000000fffff984 */ /* 0x000fe20000000800 */
[----:B------:R-:W-:Y:S01]  /*3ec10*/  @!PT LDS RZ, [RZ] ;  /* 0x00000000fffff984 */ /* 0x000fe20000000800 */
[----:B------:R0:W-:Y:S04]  /*3ec20*/  @!P5 LDGSTS.E.BYPASS.LTC128B.128 [R26+0x28c00], desc[UR44][R2.64+0x80], !P3 ;  /* 0x28c00080021adfae */ /* 0x0001e8000d901d6c */
[----:B------:R0:W-:Y:S04]  /*3ec30*/  @!P5 LDGSTS.E.BYPASS.LTC128B.128 [R26+0x2cc00], desc[UR44][R2.64+0x100], !P2 ;  /* 0x2cc00100021adfae */ /* 0x0001e8000d101d6c */
[----:B------:R0:W-:Y:S01]  /*3ec40*/  @!P5 LDGSTS.E.BYPASS.LTC128B.128 [R26+0x30c00], desc[UR44][R2.64+0x180], !P1 ;  /* 0x30c00180021adfae */ /* 0x0001e2000c901d6c */
[----:B------:R-:W-:Y:S02]  /*3ec50*/  IMAD.MOV.U32 R13, RZ, RZ, R4 ;  /* 0x000000ffff0d7224 */ /* 0x000fe400078e0004 */
[----:B------:R-:W-:-:S07]  /*3ec60*/  IMAD.MOV.U32 R6, RZ, RZ, R14 ;  /* 0x000000ffff067224 */ /* 0x000fce00078e000e */
[----:B0-----:R-:W-:Y:S05]  /*3ec70*/  WARPSYNC.COLLECTIVE R15, `(.L_x_13559) ;  /* 0x000000000f087348 */ /* 0x001fea0003c00000 */
[----:B------:R1:W2:Y:S02]  /*3ec80*/  SHFL.IDX P6, R14, R13, R12, R11 ;  /* 0x0000000c0d0e7389 */ /* 0x0002a400000c000b */
[----:B012---:R-:W-:Y:S01]  /*3ec90*/  ENDCOLLECTIVE ;  /* 0x000000000000791b */ /* 0x007fe20003800000 */
.L_x_13559:
[----:B------:R-:W-:Y:S02]  /*3eca0*/  IMAD.MOV.U32 R13, RZ, RZ, R0 ;  /* 0x000000ffff0d7224 */ /* 0x000fe400078e0000 */
[----:B------:R-:W-:Y:S02]  /*3ecb0*/  IMAD.MOV.U32 R12, RZ, RZ, 0x7 ;  /* 0x00000007ff0c7424 */ /* 0x000fe400078e00ff */
[----:B------:R-:W-:-:S07]  /*3ecc0*/  IMAD.MOV.U32 R2, RZ, RZ, R14 ;  /* 0x000000ffff027224 */ /* 0x000fce00078e000e */
[----:B------:R-:W-:Y:S05]  /*3ecd0*/  WARPSYNC.COLLECTIVE R15, `(.L_x_13560) ;  /* 0x000000000f087348 */ /* 0x000fea0003c00000 */
[----:B------:R0:W1:Y:S02]  /*3ece0*/  SHFL.IDX P6, R14, R13, R12, R11 ;  /* 0x0000000c0d0e7389 */ /* 0x00006400000c000b */
[----:B01----:R-:W-:Y:S01]  /*3ecf0*/  ENDCOLLECTIVE ;  /* 0x000000000000791b */ /* 0x003fe20003800000 */
.L_x_13560:
        /* <DEDUP_REMOVED lines=14> */
.L_x_13561:
[----:B------:R-:W-:Y:S01]  /*3ede0*/  IMAD.MOV.U32 R2, RZ, RZ, R14 ;  /* 0x000000ffff027224 */ /* 0x000fe200078e000e */
[----:B------:R-:W-:Y:S06]  /*3edf0*/  BRA `(.L_x_13562) ;  /* 0xffffff8c00cc7947 */ /* 0x000fec000383ffff */
.L_x_13359:
[----:B0-----:R0:W1:Y:S02]  /*3ee00*/  SYNCS.PHASECHK.TRANS64.TRYWAIT P0, [R23+URZ+0x32420], R0 ;  /* 0x03242000170075a7 */ /* 0x001064000800017f */
[----:B-1----:R-:W-:Y:S05]  /*3ee10*/  @!P0 NANOSLEEP.SYNCS 0x989680 ;  /* 0x009896800000895d */ /* 0x002fea0003900000 */
[----:B------:R-:W1:Y:S02]  /*3ee20*/  @!P0 SYNCS.PHASECHK.TRANS64 P0, [R23+URZ+0x32420], R0 ;  /* 0x03242000170085a7 */ /* 0x000e64000800007f */
[----:B-1----:R-:W-:Y:S05]  /*3ee30*/  @!P0 BRA `(.L_x_13359) ;  /* 0xfffffffc00f08947 */ /* 0x002fea000383ffff */
[----:B------:R-:W-:Y:S05]  /*3ee40*/  BRA `(.L_x_13563) ;  /* 0xffffff9000407947 */ /* 0x000fea000383ffff */
.L_x_13362:
[----:B0-----:R0:W1:Y:S02]  /*3ee50*/  SYNCS.PHASECHK.TRANS64.TRYWAIT P0, [R17+URZ+0x32460], R0 ;  /* 0x03246000110075a7 */ /* 0x001064000800017f */
[----:B-1----:R-:W-:Y:S05]  /*3ee60*/  @!P0 NANOSLEEP.SYNCS 0x989680 ;  /* 0x009896800000895d */ /* 0x002fea0003900000 */
[----:B------:R-:W1:Y:S02]  /*3ee70*/  @!P0 SYNCS.PHASECHK.TRANS64 P0, [R17+URZ+0x32460], R0 ;  /* 0x03246000110085a7 */ /* 0x000e64000800007f */
[----:B-1----:R-:W-:Y:S05]  /*3ee80*/  @!P0 BRA `(.L_x_13362) ;  /* 0xfffffffc00f08947 */ /* 0x002fea000383ffff */
[----:B------:R-:W-:Y:S05]  /*3ee90*/  BRA `(.L_x_13564) ;  /* 0xffffff9000507947 */ /* 0x000fea000383ffff */
.L_x_13363:
        /* <DEDUP_REMOVED lines=8> */
.L_x_13566:
[----:B------:R-:W-:Y:S05]  /*3ef20*/  BSYNC B0 ;  /* 0x0000000000007941 */ /* 0x000fea0003800000 */
.L_x_13565:
        /* <DEDUP_REMOVED lines=13> */
.L_x_13567:
        /* <DEDUP_REMOVED lines=9> */
.L_x_13568:
        /* <DEDUP_REMOVED lines=17> */
.L_x_13569:
[----:B------:R-:W-:Y:S01]  /*3f1a0*/  MOV R13, R6 ;  /* 0x00000006000d7202 */ /* 0x000fe20000000f00 */
[----:B------:R-:W-:Y:S01]  /*3f1b0*/  IMAD.MOV.U32 R12, RZ, RZ, 0x2 ;  /* 0x00000002ff0c7424 */ /* 0x000fe200078e00ff */
[----:B------:R-:W-:-:S13]  /*3f1c0*/  IADD3 R2, P3, R14, R0, RZ ;  /* 0x000000000e027210 */ /* 0x000fda0007f7e0ff */
[----:B------:R-:W-:Y:S05]  /*3f1d0*/  WARPSYNC.COLLECTIVE R15, `(.L_x_13570) ;  /* 0x000000000f087348 */ /* 0x000fea0003c00000 */
[----:B------:R0:W1:Y:S02]  /*3f1e0*/  SHFL.IDX P6, R14, R13, R12, R11 ;  /* 0x0000000c0d0e7389 */ /* 0x00006400000c000b */
[----:B01----:R-:W-:Y:S01]  /*3f1f0*/  ENDCOLLECTIVE ;  /* 0x000000000000791b */ /* 0x003fe20003800000 */
.L_x_13570:
        /* <DEDUP_REMOVED lines=17> */
.L_x_13571:
[----:B------:R-:W-:Y:S02]  /*3f310*/  IMAD.MOV.U32 R13, RZ, RZ, R6 ;  /* 0x000000ffff0d7224 */ /* 0x000fe400078e0006 */
[----:B------:R-:W-:Y:S01]  /*3f320*/  IMAD.MOV.U32 R12, RZ, RZ, 0x3 ;  /* 0x00000003ff0c7424 */ /* 0x000fe200078e00ff */
[----:B------:R-:W-:-:S13]  /*3f330*/  IADD3 R2, P3, R14, R0, RZ ;  /* 0x000000000e027210 */ /* 0x000fda0007f7e0ff */
[----:B------:R-:W-:Y:S05]  /*3f340*/  WARPSYNC.COLLECTIVE R15, `(.L_x_13572) ;  /* 0x000000000f087348 */ /* 0x000fea0003c00000 */
[----:B------:R0:W1:Y:S02]  /*3f350*/  SHFL.IDX P6, R14, R13, R12, R11 ;  /* 0x0000000c0d0e7389 */ /* 0x00006400000c000b */
[----:B01----:R-:W-:Y:S01]  /*3f360*/  ENDCOLLECTIVE ;  /* 0x000000000000791b */ /* 0x003fe20003800000 */
.L_x_13572:
        /* <DEDUP_REMOVED lines=17> */
.L_x_13573:
[----:B------:R-:W-:Y:S02]  /*3f480*/  IMAD.MOV.U32 R13, RZ, RZ, R6 ;  /* 0x000000ffff0d7224 */ /* 0x000fe400078e0006 */
[----:B------:R-:W-:Y:S01]  /*3f490*/  IMAD.MOV.U32 R12, RZ, RZ, 0x4 ;  /* 0x00000004ff0c7424 */ /* 0x000fe200078e00ff */
[----:B------:R-:W-:-:S13]  /*3f4a0*/  IADD3 R2, P3, R14, R0, RZ ;  /* 0x000000000e027210 */ /* 0x000fda0007f7e0ff */
[----:B------:R-:W-:Y:S05]  /*3f4b0*/  WARPSYNC.COLLECTIVE R15, `(.L_x_13574) ;  /* 0x000000000f087348 */ /* 0x000fea0003c00000 */
[----:B------:R0:W1:Y:S02]  /*3f4c0*/  SHFL.IDX P6, R14, R13, R12, R11 ;  /* 0x0000000c0d0e7389 */ /* 0x00006400000c000b */
[----:B01----:R-:W-:Y:S01]  /*3f4d0*/  ENDCOLLECTIVE ;  /* 0x000000000000791b */ /* 0x003fe20003800000 */
.L_x_13574:
        /* <DEDUP_REMOVED lines=17> */
.L_x_13575:
[----:B------:R-:W-:Y:S01]  /*3f5f0*/  IMAD.MOV.U32 R13, RZ, RZ, R6 ;  /* 0x000000ffff0d7224 */ /* 0x000fe200078e0006 */
[----:B------:R-:W-:Y:S02]  /*3f600*/  MOV R12, 0x5 ;  /* 0x00000005000c7802 */ /* 0x000fe40000000f00 */
[----:B------:R-:W-:-:S13]  /*3f610*/  IADD3 R2, P3, R14, R0, RZ ;  /* 0x000000000e027210 */ /* 0x000fda0007f7e0ff */
[----:B------:R-:W-:Y:S05]  /*3f620*/  WARPSYNC.COLLECTIVE R15, `(.L_x_13576) ;  /* 0x000000000f087348 */ /* 0x000fea0003c00000 */
[----:B------:R0:W1:Y:S02]  /*3f630*/  SHFL.IDX P6, R14, R13, R12, R11 ;  /* 0x0000000c0d0e7389 */ /* 0x00006400000c000b */
[----:B01----:R-:W-:Y:S01]  /*3f640*/  ENDCOLLECTIVE ;  /* 0x000000000000791b */ /* 0x003fe20003800000 */
.L_x_13576:
        /* <DEDUP_REMOVED lines=12> */
.L_x_13577:
        /* <DEDUP_REMOVED lines=9> */
.L_x_13370:
[----:B0-----:R0:W1:Y:S02]  /*3f7a0*/  SYNCS.PHASECHK.TRANS64.TRYWAIT P0, [R6+URZ+0x32440], R21 ;  /* 0x03244015060075a7 */ /* 0x001064000800017f */
[----:B-1----:R-:W-:Y:S05]  /*3f7b0*/  @!P0 NANOSLEEP.SYNCS 0x989680 ;  /* 0x009896800000895d */ /* 0x002fea0003900000 */
[----:B------:R-:W1:Y:S02]  /*3f7c0*/  @!P0 SYNCS.PHASECHK.TRANS64 P0, [R6+URZ+0x32440], R21 ;  /* 0x03244015060085a7 */ /* 0x000e64000800007f */
[----:B-1----:R-:W-:Y:S05]  /*3f7d0*/  @!P0 BRA `(.L_x_13370) ;  /* 0xfffffffc00f08947 */ /* 0x002fea000383ffff */
[----:B------:R-:W-:Y:S05]  /*3f7e0*/  BRA `(.L_x_13579) ;  /* 0xffffff9000e07947 */ /* 0x000fea000383ffff */
.L_x_13371:
        /* <DEDUP_REMOVED lines=8> */
.L_x_13581:
[----:B------:R-:W-:Y:S05]  /*3f870*/  BSYNC B1 ;  /* 0x0000000000017941 */ /* 0x000fea0003800000 */
.L_x_13580:
        /* <DEDUP_REMOVED lines=9> */
.L_x_13582:
[----:B------:R-:W-:Y:S01]  /*3f910*/  IMAD.MOV.U32 R13, RZ, RZ, R9 ;  /* 0x000000ffff0d7224 */ /* 0x000fe200078e0009 */
[----:B------:R-:W-:Y:S01]  /*3f920*/  MOV R12, 0x1 ;  /* 0x00000001000c7802 */ /* 0x000fe20000000f00 */
[----:B------:R-:W-:-:S07]  /*3f930*/  IMAD.MOV.U32 R2, RZ, RZ, R14 ;  /* 0x000000ffff027224 */ /* 0x000fce00078e000e */
[----:B------:R-:W-:Y:S05]  /*3f940*/  WARPSYNC.COLLECTIVE R15, `(.L_x_13583) ;  /* 0x000000000f087348 */ /* 0x000fea0003c00000 */
[----:B------:R0:W1:Y:S02]  /*3f950*/  SHFL.IDX P6, R14, R13, R12, R11 ;  /* 0x0000000c0d0e7389 */ /* 0x00006400000c000b */
[----:B01----:R-:W-:Y:S01]  /*3f960*/  ENDCOLLECTIVE ;  /* 0x000000000000791b */ /* 0x003fe20003800000 */
.L_x_13583:
        /* <DEDUP_REMOVED lines=11> */
.L_x_13584:
[----:B------:R-:W-:Y:S02]  /*3fa20*/  IMAD.MOV.U32 R13, RZ, RZ, R9 ;  /* 0x000000ffff0d7224 */ /* 0x000fe400078e0009 */
[----:B------:R-:W-:Y:S02]  /*3fa30*/  IMAD.MOV.U32 R12, RZ, RZ, 0x2 ;  /* 0x00000002ff0c7424 */ /* 0x000fe400078e00ff */
[----:B------:R-:W-:-:S07]  /*3fa40*/  IMAD.MOV.U32 R2, RZ, RZ, R14 ;  /* 0x000000ffff027224 */ /* 0x000fce00078e000e */
[----:B------:R-:W-:Y:S05]  /*3fa50*/  WARPSYNC.COLLECTIVE R15, `(.L_x_13585) ;  /* 0x000000000f087348 */ /* 0x000fea0003c00000 */
[----:B------:R0:W1:Y:S02]  /*3fa60*/  SHFL.IDX P6, R14, R13, R12, R11 ;  /* 0x0000000c0d0e7389 */ /* 0x00006400000c000b */
[----:B01----:R-:W-:Y:S01]  /*3fa70*/  ENDCOLLECTIVE ;  /* 0x000000000000791b */ /* 0x003fe20003800000 */
.L_x_13585:
        /* <DEDUP_REMOVED lines=11> */
.L_x_13586:
[----:B------:R-:W-:Y:S02]  /*3fb30*/  IMAD.MOV.U32 R13, RZ, RZ, R9 ;  /* 0x000000ffff0d7224 */ /* 0x000fe400078e0009 */
[----:B------:R-:W-:Y:S02]  /*3fb40*/  IMAD.MOV.U32 R12, RZ, RZ, 0x3 ;  /* 0x00000003ff0c7424 */ /* 0x000fe400078e00ff */
[----:B------:R-:W-:-:S07]  /*3fb50*/  IMAD.MOV.U32 R2, RZ, RZ, R14 ;  /* 0x000000ffff027224 */ /* 0x000fce00078e000e */
[----:B------:R-:W-:Y:S05]  /*3fb60*/  WARPSYNC.COLLECTIVE R15, `(.L_x_13587) ;  /* 0x000000000f087348 */ /* 0x000fea0003c00000 */
[----:B------:R0:W1:Y:S02]  /*3fb70*/  SHFL.IDX P6, R14, R13, R12, R11 ;  /* 0x0000000c0d0e7389 */ /* 0x00006400000c000b */
[----:B01----:R-:W-:Y:S01]  /*3fb80*/  ENDCOLLECTIVE ;  /* 0x000000000000791b */ /* 0x003fe20003800000 */
.L_x_13587:
        /* <DEDUP_REMOVED lines=11> */
.L_x_13588:
[----:B------:R-:W-:Y:S02]  /*3fc40*/  IMAD.MOV.U32 R13, RZ, RZ, R9 ;  /* 0x000000ffff0d7224 */ /* 0x000fe400078e0009 */
[----:B------:R-:W-:Y:S02]  /*3fc50*/  IMAD.MOV.U32 R12, RZ, RZ, 0x4 ;  /* 0x00000004ff0c7424 */ /* 0x000fe400078e00ff */
[----:B------:R-:W-:-:S07]  /*3fc60*/  IMAD.MOV.U32 R2, RZ, RZ, R14 ;  /* 0x000000ffff027224 */ /* 0x000fce00078e000e */
[----:B------:R-:W-:Y:S05]  /*3fc70*/  WARPSYNC.COLLECTIVE R15, `(.L_x_13589) ;  /* 0x000000000f087348 */ /* 0x000fea0003c00000 */
[----:B------:R0:W1:Y:S02]  /*3fc80*/  SHFL.IDX P6, R14, R13, R12, R11 ;  /* 0x0000000c0d0e7389 */ /* 0x00006400000c000b */
[----:B01----:R-:W-:Y:S01]  /*3fc90*/  ENDCOLLECTIVE ;  /* 0x000000000000791b */ /* 0x003fe20003800000 */
.L_x_13589:
        /* <DEDUP_REMOVED lines=11> */
.L_x_13590:
[----:B------:R-:W-:Y:S02]  /*3fd50*/  IMAD.MOV.U32 R13, RZ, RZ, R9 ;  /* 0x000000ffff0d7224 */ /* 0x000fe400078e0009 */
[----:B------:R-:W-:Y:S02]  /*3fd60*/  IMAD.MOV.U32 R12, RZ, RZ, 0x5 ;  /* 0x00000005ff0c7424 */ /* 0x000fe400078e00ff */
[----:B------:R-:W-:-:S07]  /*3fd70*/  IMAD.MOV.U32 R2, RZ, RZ, R14 ;  /* 0x000000ffff027224 */ /* 0x000fce00078e000e */
[----:B------:R-:W-:Y:S05]  /*3fd80*/  WARPSYNC.COLLECTIVE R15, `(.L_x_13591) ;  /* 0x000000000f087348 */ /* 0x000fea0003c00000 */
[----:B------:R0:W1:Y:S02]  /*3fd90*/  SHFL.IDX P6, R14, R13, R12, R11 ;  /* 0x0000000c0d0e7389 */ /* 0x00006400000c000b */
[----:B01----:R-:W-:Y:S01]  /*3fda0*/  ENDCOLLECTIVE ;  /* 0x000000000000791b */ /* 0x003fe20003800000 */
.L_x_13591:
        /* <DEDUP_REMOVED lines=11> */
.L_x_13592:
[----:B------:R-:W-:Y:S01]  /*3fe60*/  IMAD.MOV.U32 R2, RZ, RZ, R14 ;  /* 0x000000ffff027224 */ /* 0x000fe200078e000e */
[----:B------:R-:W-:Y:S06]  /*3fe70*/  BRA `(.L_x_13593) ;  /* 0xffffff9000087947 */ /* 0x000fec000383ffff */
.L_x_13376:
[----:B---3--:R3:W4:Y:S02]  /*3fe80*/  SYNCS.PHASECHK.TRANS64.TRYWAIT P0, [R6+URZ+0x32460], R21 ;  /* 0x03246015060075a7 */ /* 0x008724000800017f */
[----:B----4-:R-:W-:Y:S05]  /*3fe90*/  @!P0 NANOSLEEP.SYNCS 0x989680 ;  /* 0x009896800000895d */ /* 0x010fea0003900000 */
[----:B------:R-:W4:Y:S02]  /*3fea0*/  @!P0 SYNCS.PHASECHK.TRANS64 P0, [R6+URZ+0x32460], R21 ;  /* 0x03246015060085a7 */ /* 0x000f24000800007f */
[----:B----4-:R-:W-:Y:S05]  /*3feb0*/  @!P0 BRA `(.L_x_13376) ;  /* 0xfffffffc00f08947 */ /* 0x010fea000383ffff */
[----:B------:R-:W-:Y:S05]  /*3fec0*/  BRA `(.L_x_13594) ;  /* 0xffffff9000587947 */ /* 0x000fea000383ffff */
.L_x_13377:
        /* <DEDUP_REMOVED lines=8> */
.L_x_13596:
[----:B------:R-:W-:Y:S05]  /*3ff50*/  BSYNC B1 ;  /* 0x0000000000017941 */ /* 0x000fea0003800000 */
.L_x_13595:
        /* <DEDUP_REMOVED lines=9> */
.L_x_13597:
[----:B------:R-:W-:Y:S02]  /*3fff0*/  IMAD.MOV.U32 R13, RZ, RZ, R9 ;  /* 0x000000ffff0d7224 */ /* 0x000fe400078e0009 */
[----:B------:R-:W-:Y:S01]  /*40000*/  IMAD.MOV.U32 R12, RZ, RZ, 0x1 ;  /* 0x00000001ff0c7424 */ /* 0x000fe200078e00ff */
[----:B------:R-:W-:-:S13]  /*40010*/  IADD3 R2, P0, R14, R0, RZ ;  /* 0x000000000e027210 */ /* 0x000fda0007f1e0ff */
[----:B------:R-:W-:Y:S05]  /*40020*/  WARPSYNC.COLLECTIVE R15, `(.L_x_13598) ;  /* 0x000000000f087348 */ /* 0x000fea0003c00000 */
[----:B------:R0:W1:Y:S02]  /*40030*/  SHFL.IDX P6, R14, R13, R12, R11 ;  /* 0x0000000c0d0e7389 */ /* 0x00006400000c000b */
[----:B01----:R-:W-:Y:S01]  /*40040*/  ENDCOLLECTIVE ;  /* 0x000000000000791b */ /* 0x003fe20003800000 */
.L_x_13598:
        /* <DEDUP_REMOVED lines=13> */
.L_x_13599:
[----:B------:R-:W-:Y:S02]  /*40120*/  IMAD.MOV.U32 R13, RZ, RZ, R9 ;  /* 0x000000ffff0d7224 */ /* 0x000fe400078e0009 */
[----:B------:R-:W-:Y:S01]  /*40130*/  IMAD.MOV.U32 R12, RZ, RZ, 0x2 ;  /* 0x00000002ff0c7424 */ /* 0x000fe200078e00ff */
[----:B------:R-:W-:-:S13]  /*40140*/  IADD3 R2, P0, R14, R0, RZ ;  /* 0x000000000e027210 */ /* 0x000fda0007f1e0ff */
[----:B------:R-:W-:Y:S05]  /*40150*/  WARPSYNC.COLLECTIVE R15, `(.L_x_13600) ;  /* 0x000000000f087348 */ /* 0x000fea0003c00000 */
[----:B------:R0:W1:Y:S02]  /*40160*/  SHFL.IDX P6, R14, R13, R12, R11 ;  /* 0x0000000c0d0e7389 */ /* 0x00006400000c000b */
[----:B01----:R-:W-:Y:S01]  /*40170*/  ENDCOLLECTIVE ;  /* 0x000000000000791b */ /* 0x003fe20003800000 */
.L_x_13600:
        /* <DEDUP_REMOVED lines=13> */
.L_x_13601:
[----:B------:R-:W-:Y:S02]  /*40250*/  IMAD.MOV.U32 R13, RZ, RZ, R9 ;  /* 0x000000ffff0d7224 */ /* 0x000fe400078e0009 */
[----:B------:R-:W-:Y:S01]  /*40260*/  IMAD.MOV.U32 R12, RZ, RZ, 0x3 ;  /* 0x00000003ff0c7424 */ /* 0x000fe200078e00ff */
[----:B------:R-:W-:-:S13]  /*40270*/  IADD3 R2, P0, R14, R0, RZ ;  /* 0x000000000e027210 */ /* 0x000fda0007f1e0ff */
[----:B------:R-:W-:Y:S05]  /*40280*/  WARPSYNC.COLLECTIVE R15, `(.L_x_13602) ;  /* 0x000000000f087348 */ /* 0x000fea0003c00000 */
[----:B------:R0:W1:Y:S02]  /*40290*/  SHFL.IDX P6, R14, R13, R12, R11 ;  /* 0x0000000c0d0e7389 */ /* 0x00006400000c000b */
[----:B01----:R-:W-:Y:S01]  /*402a0*/  ENDCOLLECTIVE ;  /* 0x000000000000791b */ /* 0x003fe20003800000 */
.L_x_13602:
        /* <DEDUP_REMOVED lines=13> */
.L_x_13603:
[----:B------:R-:W-:Y:S02]  /*40380*/  IMAD.MOV.U32 R13, RZ, RZ, R9 ;  /* 0x000000ffff0d7224 */ /* 0x000fe400078e0009 */
[----:B------:R-:W-:Y:S01]  /*40390*/  IMAD.MOV.U32 R12, RZ, RZ, 0x4 ;  /* 0x00000004ff0c7424 */ /* 0x000fe200078e00ff */
[----:B------:R-:W-:-:S13]  /*403a0*/  IADD3 R2, P0, R14, R0, RZ ;  /* 0x000000000e027210 */ /* 0x000fda0007f1e0ff */
[----:B------:R-:W-:Y:S05]  /*403b0*/  WARPSYNC.COLLECTIVE R15, `(.L_x_13604) ;  /* 0x000000000f087348 */ /* 0x000fea0003c00000 */
[----:B------:R0:W1:Y:S02]  /*403c0*/  SHFL.IDX P6, R14, R13, R12, R11 ;  /* 0x0000000c0d0e7389 */ /* 0x00006400000c000b */
[----:B01----:R-:W-:Y:S01]  /*403d0*/  ENDCOLLECTIVE ;  /* 0x000000000000791b */ /* 0x003fe20003800000 */
.L_x_13604:
        /* <DEDUP_REMOVED lines=13> */
.L_x_13605:
[----:B------:R-:W-:Y:S02]  /*404b0*/  IMAD.MOV.U32 R13, RZ, RZ, R9 ;  /* 0x000000ffff0d7224 */ /* 0x000fe400078e0009 */
[----:B------:R-:W-:Y:S01]  /*404c0*/  IMAD.MOV.U32 R12, RZ, RZ, 0x5 ;  /* 0x00000005ff0c7424 */ /* 0x000fe200078e00ff */
[----:B------:R-:W-:-:S13]  /*404d0*/  IADD3 R2, P0, R14, R0, RZ ;  /* 0x000000000e027210 */ /* 0x000fda0007f1e0ff */
[----:B------:R-:W-:Y:S05]  /*404e0*/  WARPSYNC.COLLECTIVE R15, `(.L_x_13606) ;  /* 0x000000000f087348 */ /* 0x000fea0003c00000 */
[----:B------:R0:W1:Y:S02]  /*404f0*/  SHFL.IDX P6, R14, R13, R12, R11 ;  /* 0x0000000c0d0e7389 */ /* 0x00006400000c000b */
[----:B01----:R-:W-:Y:S01]  /*40500*/  ENDCOLLECTIVE ;  /* 0x000000000000791b */ /* 0x003fe20003800000 */
.L_x_13606:
        /* <DEDUP_REMOVED lines=13> */
.L_x_13607:
[----:B------:R-:W-:Y:S05]  /*405e0*/  BRA `(.L_x_13608) ;  /* 0xffffff8c009c7947 */ /* 0x000fea000383ffff */
.L_x_13385:
[----:B------:R-:W-:Y:S01]  /*405f0*/  BSSY B0, `(.L_x_13609) ;  /* 0x0000008000007945 */ /* 0x000fe20003800000 */
[----:B------:R-:W-:Y:S01]  /*40600*/  IMAD.MOV.U32 R13, RZ, RZ, R16 ;  /* 0x000000ffff0d7224 */ /* 0x000fe200078e0010 */
[----:B0-----:R-:W-:Y:S01]  /*40610*/  MOV R12, RZ ;  /* 0x000000ff000c7202 */ /* 0x001fe20000000f00 */
[----:B------:R-:W-:Y:S02]  /*40620*/  IMAD.MOV.U32 R11, RZ, RZ, 0x1f ;  /* 0x0000001fff0b7424 */ /* 0x000fe400078e00ff */
[----:B------:R-:W-:-:S07]  /*40630*/  IMAD.MOV.U32 R15, RZ, RZ, -0x1 ;  /* 0xffffffffff0f7424 */ /* 0x000fce00078e00ff */
[----:B-123--:R-:W-:Y:S05]  /*40640*/  WARPSYNC.COLLECTIVE R15, `(.L_x_13610) ;  /* 0x000000000f087348 */ /* 0x00efea0003c00000 */
[----:B------:R0:W4:Y:S02]  /*40650*/  SHFL.IDX P6, R14, R13, R12, R11 ;  /* 0x0000000c0d0e7389 */ /* 0x00012400000c000b */
[----:B01234-:R-:W-:Y:S01]  /*40660*/  ENDCOLLECTIVE ;  /* 0x000000000000791b */ /* 0x01ffe20003800000 */
.L_x_13610:
[----:B------:R-:W-:Y:S05]  /*40670*/  BSYNC B0 ;  /* 0x0000000000007941 */ /* 0x000fea0003800000 */
.L_x_13609:
        /* <DEDUP_REMOVED lines=9> */
.L_x_13611:
        /* <DEDUP_REMOVED lines=24> */
.L_x_13612:
[----:B------:R-:W-:Y:S01]  /*40890*/  IMAD.MOV.U32 R12, RZ, RZ, 0x2 ;  /* 0x00000002ff0c7424 */ /* 0x000fe200078e00ff */
[----:B------:R-:W-:-:S05]  /*408a0*/  SEL R14, R14, RZ, P1 ;  /* 0x000000ff0e0e7207 */ /* 0x000fca0000800000 */
[----:B------:R-:W-:-:S05]  /*408b0*/  IMAD.IADD R5, R13, 0x1, R14 ;  /* 0x000000010d057824 */ /* 0x000fca00078e020e */
[----:B------:R-:W-:-:S07]  /*408c0*/  MOV R13, R5 ;  /* 0x00000005000d7202 */ /* 0x000fce0000000f00 */
[----:B------:R-:W-:Y:S05]  /*408d0*/  WARPSYNC.COLLECTIVE R15, `(.L_x_13613) ;  /* 0x000000000f087348 */ /* 0x000fea0003c00000 */
[----:B------:R0:W1:Y:S02]  /*408e0*/  SHFL.UP P6, R14, R13, R12, R11 ;  /* 0x0400000c0d0e7389 */ /* 0x00006400000c000b */
[----:B01----:R-:W-:Y:S01]  /*408f0*/  ENDCOLLECTIVE ;  /* 0x000000000000791b */ /* 0x003fe20003800000 */
.L_x_13613:
[----:B------:R-:W-:Y:S01]  /*40900*/  IMAD.MOV.U32 R12, RZ, RZ, 0x4 ;  /* 0x00000004ff0c7424 */ /* 0x000fe200078e00ff */
[----:B------:R-:W-:-:S05]  /*40910*/  SEL R2, R14, RZ, P2 ;  /* 0x000000ff0e027207 */ /* 0x000fca0001000000 */
[----:B------:R-:W-:-:S04]  /*40920*/  IMAD.IADD R2, R5, 0x1, R2 ;  /* 0x0000000105027824 */ /* 0x000fc800078e0202 */
[----:B------:R-:W-:-:S07]  /*40930*/  IMAD.MOV.U32 R13, RZ, RZ, R2 ;  /* 0x000000ffff0d7224 */ /* 0x000fce00078e0002 */
[----:B------:R-:W-:Y:S05]  /*40940*/  WARPSYNC.COLLECTIVE R15, `(.L_x_13614) ;  /* 0x000000000f087348 */ /* 0x000fea0003c00000 */
[----:B------:R0:W1:Y:S02]  /*40950*/  SHFL.UP P6, R14, R13, R12, R11 ;  /* 0x0400000c0d0e7389 */ /* 0x00006400000c000b */
[----:B01----:R-:W-:Y:S01]  /*40960*/  ENDCOLLECTIVE ;  /* 0x000000000000791b */ /* 0x003fe20003800000 */
.L_x_13614:
[----:B------:R-:W-:Y:S01]  /*40970*/  IMAD.MOV.U32 R12, RZ, RZ, 0x8 ;  /* 0x00000008ff0c7424 */ /* 0x000fe200078e00ff */
[----:B------:R-:W-:-:S05]  /*40980*/  SEL R3, R14, RZ, P3 ;  /* 0x000000ff0e037207 */ /* 0x000fca0001800000 */
[----:B------:R-:W-:-:S04]  /*40990*/  IMAD.IADD R3, R2, 0x1, R3 ;  /* 0x0000000102037824 */ /* 0x000fc800078e0203 */
[----:B------:R-:W-:-:S07]  /*409a0*/  IMAD.MOV.U32 R13, RZ, RZ, R3 ;  /* 0x000000ffff0d7224 */ /* 0x000fce00078e0003 */
[----:B------:R-:W-:Y:S05]  /*409b0*/  WARPSYNC.COLLECTIVE R15, `(.L_x_13615) ;  /* 0x000000000f087348 */ /* 0x000fea0003c00000 */
[----:B------:R0:W1:Y:S02]  /*409c0*/  SHFL.UP P6, R14, R13, R12, R11 ;  /* 0x0400000c0d0e7389 */ /* 0x00006400000c000b */
[----:B01----:R-:W-:Y:S01]  /*409d0*/  ENDCOLLECTIVE ;  /* 0x000000000000791b */ /* 0x003fe20003800000 */
.L_x_13615:
[----:B------:R-:W-:Y:S01]  /*409e0*/  IMAD.MOV.U32 R12, RZ, RZ, 0x10 ;  /* 0x00000010ff0c7424 */ /* 0x000fe200078e00ff */
[----:B------:R-:W-:-:S05]  /*409f0*/  SEL R14, R14, RZ, P4 ;  /* 0x000000ff0e0e7207 */ /* 0x000fca0002000000 */
[----:B------:R-:W-:-:S04]  /*40a00*/  IMAD.IADD R5, R3, 0x1, R14 ;  /* 0x0000000103057824 */ /* 0x000fc800078e020e */
[----:B------:R-:W-:-:S07]  /*40a10*/  IMAD.MOV.U32 R13, RZ, RZ, R5 ;  /* 0x000000ffff0d7224 */ /* 0x000fce00078e0005 */
[----:B------:R-:W-:Y:S05]  /*40a20*/  WARPSYNC.COLLECTIVE R15, `(.L_x_13616) ;  /* 0x000000000f087348 */ /* 0x000fea0003c00000 */
[----:B------:R0:W1:Y:S02]  /*40a30*/  SHFL.UP P6, R14, R13, R12, R11 ;  /* 0x0400000c0d0e7389 */ /* 0x00006400000c000b */
[----:B01----:R-:W-:Y:S01]  /*40a40*/  ENDCOLLECTIVE ;  /* 0x000000000000791b */ /* 0x003fe20003800000 */
.L_x_13616:
        /* <DEDUP_REMOVED lines=8> */
.L_x_13617:
[----:B------:R-:W-:Y:S05]  /*40ad0*/  BRA `(.L_x_13618) ;  /* 0xffffff8c00fc7947 */ /* 0x000fea000383ffff */
.L_x_13388:
[----:B------:R-:W-:Y:S01]  /*40ae0*/  BSSY B0, `(.L_x_13619) ;  /* 0x0000007000007945 */ /* 0x000fe20003800000 */
[----:B------:R-:W-:Y:S01]  /*40af0*/  MOV R12, 0x1 ;  /* 0x00000001000c7802 */ /* 0x000fe20000000f00 */
[----:B------:R-:W-:Y:S02]  /*40b00*/  IMAD.MOV.U32 R11, RZ, RZ, RZ ;  /* 0x000000ffff0b7224 */ /* 0x000fe400078e00ff */
[----:B------:R-:W-:-:S07]  /*40b10*/  IMAD.MOV.U32 R15, RZ, RZ, -0x1 ;  /* 0xffffffffff0f7424 */ /* 0x000fce00078e00ff */
[----:B------:R-:W-:Y:S05]  /*40b20*/  WARPSYNC.COLLECTIVE R15, `(.L_x_13620) ;  /* 0x000000000f087348 */ /* 0x000fea0003c00000 */
[----:B------:R0:W1:Y:S02]  /*40b30*/  SHFL.UP P6, R14, R13, R12, R11 ;  /* 0x0400000c0d0e7389 */ /* 0x00006400000c000b */
[----:B01----:R-:W-:Y:S01]  /*40b40*/  ENDCOLLECTIVE ;  /* 0x000000000000791b */ /* 0x003fe20003800000 */
.L_x_13620:
[----:B------:R-:W-:Y:S05]  /*40b50*/  BSYNC B0 ;  /* 0x0000000000007941 */ /* 0x000fea0003800000 */
.L_x_13619:
        /* <DEDUP_REMOVED lines=8> */
.L_x_13621:
[----:B------:R-:W-:Y:S01]  /*40be0*/  IMAD.MOV.U32 R12, RZ, RZ, 0x4 ;  /* 0x00000004ff0c7424 */ /* 0x000fe200078e00ff */
[----:B------:R-:W-:-:S05]  /*40bf0*/  SEL R2, R14, RZ, P2 ;  /* 0x000000ff0e027207 */ /* 0x000fca0001000000 */
[----:B------:R-:W-:-:S04]  /*40c00*/  IMAD.IADD R2, R13, 0x1, R2 ;  /* 0x000000010d027824 */ /* 0x000fc800078e0202 */
[----:B------:R-:W-:-:S07]  /*40c10*/  IMAD.MOV.U32 R13, RZ, RZ, R2 ;  /* 0x000000ffff0d7224 */ /* 0x000fce00078e0002 */
[----:B------:R-:W-:Y:S05]  /*40c20*/  WARPSYNC.COLLECTIVE R15, `(.L_x_13622) ;  /* 0x000000000f087348 */ /* 0x000fea0003c00000 */
[----:B------:R0:W1:Y:S02]  /*40c30*/  SHFL.UP P6, R14, R13, R12, R11 ;  /* 0x0400000c0d0e7389 */ /* 0x00006400000c000b */
[----:B01----:R-:W-:Y:S01]  /*40c40*/  ENDCOLLECTIVE ;  /* 0x000000000000791b */ /* 0x003fe20003800000 */
.L_x_13622:
[----:B------:R-:W-:Y:S01]  /*40c50*/  IMAD.MOV.U32 R12, RZ, RZ, 0x8 ;  /* 0x00000008ff0c7424 */ /* 0x000fe200078e00ff */
[----:B------:R-:W-:-:S05]  /*40c60*/  SEL R3, R14, RZ, P3 ;  /* 0x000000ff0e037207 */ /* 0x000fca0001800000 */
[----:B------:R-:W-:-:S04]  /*40c70*/  IMAD.IADD R3, R2, 0x1, R3 ;  /* 0x0000000102037824 */ /* 0x000fc800078e0203 */
[----:B------:R-:W-:-:S07]  /*40c80*/  IMAD.MOV.U32 R13, RZ, RZ, R3 ;  /* 0x000000ffff0d7224 */ /* 0x000fce00078e0003 */
[----:B------:R-:W-:Y:S05]  /*40c90*/  WARPSYNC.COLLECTIVE R15, `(.L_x_13623) ;  /* 0x000000000f087348 */ /* 0x000fea0003c00000 */
[----:B------:R0:W1:Y:S02]  /*40ca0*/  SHFL.UP P6, R14, R13, R12, R11 ;  /* 0x0400000c0d0e7389 */ /* 0x00006400000c000b */
[----:B01----:R-:W-:Y:S01]  /*40cb0*/  ENDCOLLECTIVE ;  /* 0x000000000000791b */ /* 0x003fe20003800000 */
.L_x_13623:
[----:B------:R-:W-:Y:S01]  /*40cc0*/  IMAD.MOV.U32 R12, RZ, RZ, 0x10 ;  /* 0x00000010ff0c7424 */ /* 0x000fe200078e00ff */
[----:B------:R-:W-:-:S05]  /*40cd0*/  SEL R14, R14, RZ, P4 ;  /* 0x000000ff0e0e7207 */ /* 0x000fca0002000000 */
[----:B------:R-:W-:-:S04]  /*40ce0*/  IMAD.IADD R5, R3, 0x1, R14 ;  /* 0x0000000103057824 */ /* 0x000fc800078e020e */
[----:B------:R-:W-:-:S07]  /*40cf0*/  IMAD.MOV.U32 R13, RZ, RZ, R5 ;  /* 0x000000ffff0d7224 */ /* 0x000fce00078e0005 */
[----:B------:R-:W-:Y:S05]  /*40d00*/  WARPSYNC.COLLECTIVE R15, `(.L_x_13624) ;  /* 0x000000000f087348 */ /* 0x000fea0003c00000 */
[----:B------:R0:W1:Y:S02]  /*40d10*/  SHFL.UP P6, R14, R13, R12, R11 ;  /* 0x0400000c0d0e7389 */ /* 0x00006400000c000b */
[----:B01----:R-:W-:Y:S01]  /*40d20*/  ENDCOLLECTIVE ;  /* 0x000000000000791b */ /* 0x003fe20003800000 */
.L_x_13624:
        /* <DEDUP_REMOVED lines=8> */
.L_x_13625:
[----:B------:R-:W-:Y:S05]  /*40db0*/  BRA `(.L_x_13626) ;  /* 0xffffff8c00e87947 */ /* 0x000fea000383ffff */
.L_x_13390:
[----:B------:R-:W-:Y:S01]  /*40dc0*/  BSSY B0, `(.L_x_13627) ;  /* 0x0000006000007945 */ /* 0x000fe20003800000 */
[----:B------:R-:W-:Y:S01]  /*40dd0*/  PLOP3.LUT P6, PT, P6, PT, PT, 0x8, 0x0 ;  /* 0x000000000000781c */ /* 0x000fe200037ce170 */
[----:B------:R-:W-:-:S12]  /*40de0*/  IMAD.MOV.U32 R15, RZ, RZ, -0x1 ;  /* 0xffffffffff0f7424 */ /* 0x000fd800078e00ff */
[----:B0-----:R-:W-:Y:S05]  /*40df0*/  WARPSYNC.COLLECTIVE R15, `(.L_x_13628) ;  /* 0x000000000f087348 */ /* 0x001fea0003c00000 */
[----:B------:R-:W-:Y:S01]  /*40e00*/  VOTE.ANY R14, PT, P6 ;  /* 0x00000000000e7806 */ /* 0x000fe200030e0100 */
[----:B0-----:R-:W-:Y:S06]  /*40e10*/  ENDCOLLECTIVE ;  /* 0x000000000000791b */ /* 0x001fec0003800000 */
.L_x_13628:
[----:B------:R-:W-:Y:S05]  /*40e20*/  BSYNC B0 ;  /* 0x0000000000007941 */ /* 0x000fea0003800000 */
.L_x_13627:
        /* <DEDUP_REMOVED lines=8> */
.L_x_13629:
[----:B------:R-:W-:Y:S02]  /*40eb0*/  IMAD.IADD R19, R12, 0x1, R19 ;  /* 0x000000010c137824 */ /* 0x000fe400078e0213 */
[----:B------:R-:W-:Y:S02]  /*40ec0*/  IMAD.MOV.U32 R13, RZ, RZ, R4 ;  /* 0x000000ffff0d7224 */ /* 0x000fe400078e0004 */
[----:B------:R-:W-:-:S07]  /*40ed0*/  IMAD.MOV.U32 R17, RZ, RZ, R14 ;  /* 0x000000ffff117224 */ /* 0x000fce00078e000e */
[----:B------:R-:W-:Y:S05]  /*40ee0*/  WARPSYNC.COLLECTIVE R15, `(.L_x_13630) ;  /* 0x000000000f087348 */ /* 0x000fea0003c00000 */
[----:B------:R0:W1:Y:S02]  /*40ef0*/  SHFL.IDX P6, R14, R13, R12, R11 ;  /* 0x0000000c0d0e7389 */ /* 0x00006400000c000b */
[----:B01----:R-:W-:Y:S01]  /*40f00*/  ENDCOLLECTIVE ;  /* 0x000000000000791b */ /* 0x003fe20003800000 */
.L_x_13630:
[----:B------:R-:W-:Y:S01]  /*40f10*/  IMAD.MOV.U32 R4, RZ, RZ, R14 ;  /* 0x000000ffff047224 */ /* 0x000fe200078e000e */
[----:B------:R-:W-:Y:S06]  /*40f20*/  BRA `(.L_x_13631) ;  /* 0xffffff8c00cc7947 */ /* 0x000fec000383ffff */
.L_x_13392:
[----:B------:R-:W-:Y:S01]  /*40f30*/  BSSY B0, `(.L_x_13632) ;  /* 0x0000007000007945 */ /* 0x000fe20003800000 */
[----:B------:R-:W-:Y:S02]  /*40f40*/  IMAD.MOV.U32 R13, RZ, RZ, R2 ;  /* 0x000000ffff0d7224 */ /* 0x000fe400078e0002 */
[----:B------:R-:W-:Y:S02]  /*40f50*/  IMAD.MOV.U32 R11, RZ, RZ, 0x1f ;  /* 0x0000001fff0b7424 */ /* 0x000fe400078e00ff */
[----:B------:R-:W-:-:S07]  /*40f60*/  IMAD.MOV.U32 R15, RZ, RZ, -0x1 ;  /* 0xffffffffff0f7424 */ /* 0x000fce00078e00ff */
[----:B0-23--:R-:W-:Y:S05]  /*40f70*/  WARPSYNC.COLLECTIVE R15, `(.L_x_13633) ;  /* 0x000000000f087348 */ /* 0x00dfea0003c00000 */
[----:B------:R1:W4:Y:S02]  /*40f80*/  SHFL.IDX P6, R14, R13, R12, R11 ;  /* 0x0000000c0d0e7389 */ /* 0x00032400000c000b */
[----:B01234-:R-:W-:Y:S01]  /*40f90*/  ENDCOLLECTIVE ;  /* 0x000000000000791b */ /* 0x01ffe20003800000 */
.L_x_13633:
[----:B------:R-:W-:Y:S05]  /*40fa0*/  BSYNC B0 ;  /* 0x0000000000007941 */ /* 0x000fea0003800000 */
.L_x_13632:
[----:B------:R-:W-:Y:S01]  /*40fb0*/  MOV R6, R14 ;  /* 0x0000000e00067202 */ /* 0x000fe20000000f00 */
[----:B------:R-:W-:Y:S06]  /*40fc0*/  BRA `(.L_x_13391) ;  /* 0xffffff8c00bc7947 */ /* 0x000fec000383ffff */
.L_x_13398:
[----:B0-----:R0:W1:Y:S02]  /*40fd0*/  SYNCS.PHASECHK.TRANS64.TRYWAIT P0, [R5+URZ+0x32420], R0 ;  /* 0x03242000050075a7 */ /* 0x001064000800017f */
[----:B-1----:R-:W-:Y:S05]  /*40fe0*/  @!P0 NANOSLEEP.SYNCS 0x989680 ;  /* 0x009896800000895d */ /* 0x002fea0003900000 */
[----:B------:R-:W1:Y:S02]  /*40ff0*/  @!P0 SYNCS.PHASECHK.TRANS64 P0, [R5+URZ+0x32420], R0 ;  /* 0x03242000050085a7 */ /* 0x000e64000800007f */
[----:B-1----:R-:W-:Y:S05]  /*41000*/  @!P0 BRA `(.L_x_13398) ;  /* 0xfffffffc00f08947 */ /* 0x002fea000383ffff */
[----:B------:R-:W-:Y:S05]  /*41010*/  BRA `(.L_x_13634) ;  /* 0xffffff9800147947 */ /* 0x000fea000383ffff */
.L_x_13399:
        /* <DEDUP_REMOVED lines=11> */
.L_x_13636:
[----:B------:R-:W-:Y:S05]  /*410d0*/  BSYNC B0 ;  /* 0x0000000000007941 */ /* 0x000fea0003800000 */
.L_x_13635:
[----:B------:R-:W-:Y:S05]  /*410e0*/  BRA `(.L_x_13637) ;  /* 0xffffff9400fc7947 */ /* 0x000fea000383ffff */
.L_x_13400:
[----:B------:R-:W-:Y:S01]  /*410f0*/  BSSY B0, `(.L_x_13638) ;  /* 0x0000006000007945 */ /* 0x000fe20003800000 */
[----:B------:R-:W-:-:S07]  /*41100*/  IMAD.MOV.U32 R15, RZ, RZ, -0x1 ;  /* 0xffffffffff0f7424 */ /* 0x000fce00078e00ff */
[----:B0-234-:R-:W-:Y:S05]  /*41110*/  WARPSYNC.COLLECTIVE R15, `(.L_x_13639) ;  /* 0x000000000f0c7348 */ /* 0x01dfea0003c00000 */
[----:B------:R-:W-:Y:S02]  /*41120*/  ELECT P6, UR62, PT ;  /* 0x00000000003e782f */ /* 0x000fe400038c0000 */
[----:B------:R-:W-:Y:S01]  /*41130*/  MOV R14, UR62 ;  /* 0x0000003e000e7c02 */ /* 0x000fe20008000f00 */
[----:B0-234-:R-:W-:Y:S10]  /*41140*/  ENDCOLLECTIVE ;  /* 0x000000000000791b */ /* 0x01dff40003800000 */
.L_x_13639:
[----:B------:R-:W-:Y:S05]  /*41150*/  BSYNC B0 ;  /* 0x0000000000007941 */ /* 0x000fea0003800000 */
.L_x_13638:
[----:B------:R-:W-:Y:S05]  /*41160*/  BRA `(.L_x_13640) ;  /* 0xffffff9400f07947 */ /* 0x000fea000383ffff */
.L_x_13402:
[----:B0-----:R0:W1:Y:S02]  /*41170*/  SYNCS.PHASECHK.TRANS64.TRYWAIT P1, [R3+URZ+0x32440], R2 ;  /* 0x03244002030075a7 */ /* 0x001064000802017f */
[----:B-1----:R-:W-:Y:S05]  /*41180*/  @!P1 NANOSLEEP.SYNCS 0x989680 ;  /* 0x009896800000995d */ /* 0x002fea0003900000 */
[----:B------:R-:W1:Y:S02]  /*41190*/  @!P1 SYNCS.PHASECHK.TRANS64 P1, [R3+URZ+0x32440], R2 ;  /* 0x03244002030095a7 */ /* 0x000e64000802007f */
[----:B-1----:R-:W-:Y:S05]  /*411a0*/  @!P1 BRA `(.L_x_13402) ;  /* 0xfffffffc00f09947 */ /* 0x002fea000383ffff */
[----:B------:R-:W-:Y:S05]  /*411b0*/  BRA `(.L_x_13641) ;  /* 0xffffff9800107947 */ /* 0x000fea000383ffff */
.L_x_13404:
[----:B-1----:R1:W0:Y:S02]  /*411c0*/  SYNCS.PHASECHK.TRANS64.TRYWAIT P1, [R25+URZ+0x32440], R0 ;  /* 0x03244000190075a7 */ /* 0x002224000802017f */
[----:B0-----:R-:W-:Y:S05]  /*411d0*/  @!P1 NANOSLEEP.SYNCS 0x989680 ;  /* 0x009896800000995d */ /* 0x001fea0003900000 */
[----:B------:R-:W0:Y:S02]  /*411e0*/  @!P1 SYNCS.PHASECHK.TRANS64 P1, [R25+URZ+0x32440], R0 ;  /* 0x03244000190095a7 */ /* 0x000e24000802007f */
[----:B0-----:R-:W-:Y:S05]  /*411f0*/  @!P1 BRA `(.L_x_13404) ;  /* 0xfffffffc00f09947 */ /* 0x001fea000383ffff */
[----:B------:R-:W-:Y:S05]  /*41200*/  BRA `(.L_x_13642) ;  /* 0xffffff98001c7947 */ /* 0x000fea000383ffff */
.L_x_13406:
[----:B------:R0:W0:Y:S02]  /*41210*/  SYNCS.PHASECHK.TRANS64.TRYWAIT P1, [R3+URZ+0x32460], R2 ;  /* 0x03246002030075a7 */ /* 0x000024000802017f */
[----:B0-----:R-:W-:Y:S05]  /*41220*/  @!P1 NANOSLEEP.SYNCS 0x989680 ;  /* 0x009896800000995d */ /* 0x001fea0003900000 */
[----:B------:R-:W0:Y:S02]  /*41230*/  @!P1 SYNCS.PHASECHK.TRANS64 P1, [R3+URZ+0x32460], R2 ;  /* 0x03246002030095a7 */ /* 0x000e24000802007f */
[----:B0-----:R-:W-:Y:S05]  /*41240*/  @!P1 BRA `(.L_x_13406) ;  /* 0xfffffffc00f09947 */ /* 0x001fea000383ffff */
[----:B------:R-:W-:Y:S05]  /*41250*/  BRA `(.L_x_13643) ;  /* 0xffffff9800187947 */ /* 0x000fea000383ffff */
        .type           $_ZN7cutlass13device_kernelIN5flash11enable_sm90INS1_16FlashAttnFwdSm90INS1_25CollectiveMainloopFwdSm90ILi2EN4cute5tupleIJNS5_1CILi1EEES8_S8_EEENS6_IJNS7_ILi128EEENS7_ILi96EEENS7_ILi64EEEEEELi256ENS_6half_tEfNS_4arch4Sm90ELb0ELb1ELb1ELb1ELb1ELb1ELb1ELb1ELb0ELb1ELb1ELb0EEENS1_21CollectiveEpilogueFwdINS6_IJSA_NS7_ILi256EEESB_EEES9_SE_SG_Li256ELb1ELb1ELb1ELb0EEENS1_36VarlenDynamicPersistentTileSchedulerILi128ELi96ELi256ELi128ELb1ELb1ELb1ELb1ELb0ELb1EEEEEEEEEvNT_6ParamsE$_ZZN5flash25CollectiveMainloopFwdSm90ILi2EN4cute5tupleIJNS1_1CILi1EEES4_S4_EEENS2_IJNS3_ILi128EEENS3_ILi96EEENS3_ILi64EEEEEELi256EN7cutlass6half_tEfNSA_4arch4Sm90ELb0ELb1ELb1ELb1ELb1ELb1ELb1ELb1ELb0ELb1ELb1ELb0EE3mmaINS_16FlashAttnFwdSm90ISE_NS_21CollectiveEpilogueFwdINS2_IJS6_NS3_ILi256EEES7_EEES5_SB_SD_Li256ELb1ELb1ELb1ELb0EEENS_36VarlenDynamicPersistentTileSchedulerILi128ELi96ELi256ELi128ELb1ELb1ELb1ELb1ELb0ELb1EEEE13SharedStorageENS1_6TensorINS1_11ArrayEngineIfLm128EEENS1_6LayoutINS2_IJNS2_IJNS3_ILi2EEEST_NS3_ILi32EEEEEES4_S4_EEENS2_IJNS2_IJS4_ST_NS3_ILi4EEEEEENS3_ILi0EEESZ_EEEEEEENS_7SoftmaxILi2ELi0EEEEEbRKNSE_6ParamsENSA_13PipelineAsyncILi2EEES19_RNSA_13PipelineStateILj2EEERT0_RT1_iRiRKNS_16SeqlenInfoQKNewKILb1ELb1EEENS2_IJiiiiEEERT_ENKUliT_T0_T1_E_clIZSF_ISO_S12_S14_EbS17_S19_S19_S1C_S1E_S1G_iS1H_S1L_S1M_S1O_EUlRS1P_iE0_NS3_ILb1EEES1W_EEDaiS1P_S1Q_S1R_,@function
        .size           $_ZN7cutlass13device_kernelIN5flash11enable_sm90INS1_16FlashAttnFwdSm90INS1_25CollectiveMainloopFwdSm90ILi2EN4cute5tupleIJNS5_1CILi1EEES8_S8_EEENS6_IJNS7_ILi128EEENS7_ILi96EEENS7_ILi64EEEEEELi256ENS_6half_tEfNS_4arch4Sm90ELb0ELb1ELb1ELb1ELb1ELb1ELb1ELb1ELb0ELb1ELb1ELb0EEENS1_21CollectiveEpilogueFwdINS6_IJSA_NS7_ILi256EEESB_EEES9_SE_SG_Li256ELb1ELb1ELb1ELb0EEENS1_36VarlenDynamicPersistentTileSchedulerILi128ELi96ELi256ELi128ELb1ELb1ELb1ELb1ELb0ELb1EEEEEEEEEvNT_6ParamsE$_ZZN5flash25CollectiveMainloopFwdSm90ILi2EN4cute5tupleIJNS1_1CILi1EEES4_S4_EEENS2_IJNS3_ILi128EEENS3_ILi96EEENS3_ILi64EEEEEELi256EN7cutlass6half_tEfNSA_4arch4Sm90ELb0ELb1ELb1ELb1ELb1ELb1ELb1ELb1ELb0ELb1ELb1ELb0EE3mmaINS_16FlashAttnFwdSm90ISE_NS_21CollectiveEpilogueFwdINS2_IJS6_NS3_ILi256EEES7_EEES5_SB_SD_Li256ELb1ELb1ELb1ELb0EEENS_36VarlenDynamicPersistentTileSchedulerILi128ELi96ELi256ELi128ELb1ELb1ELb1ELb1ELb0ELb1EEEE13SharedStorageENS1_6TensorINS1_11ArrayEngineIfLm128EEENS1_6LayoutINS2_IJNS2_IJNS3_ILi2EEEST_NS3_ILi32EEEEEES4_S4_EEENS2_IJNS2_IJS4_ST_NS3_ILi4EEEEEENS3_ILi0EEESZ_EEEEEEENS_7SoftmaxILi2ELi0EEEEEbRKNSE_6ParamsENSA_13PipelineAsyncILi2EEES19_RNSA_13PipelineStateILj2EEERT0_RT1_iRiRKNS_16SeqlenInfoQKNewKILb1ELb1EEENS2_IJiiiiEEERT_ENKUliT_T0_T1_E_clIZSF_ISO_S12_S14_EbS17_S19_S19_S1C_S1E_S1G_iS1H_S1L_S1M_S1O_EUlRS1P_iE0_NS3_ILb1EEES1W_EEDaiS1P_S1Q_S1R_,(.L_x_15778 - $_ZN7cutlass13device_kernelIN5flash11enable_sm90INS1_16FlashAttnFwdSm90INS1_25CollectiveMainloopFwdSm90ILi2EN4cute5tupleIJNS5_1CILi1EEES8_S8_EEENS6_IJNS7_ILi128EEENS7_ILi96EEENS7_ILi64EEEEEELi256ENS_6half_tEfNS_4arch4Sm90ELb0ELb1ELb1ELb1ELb1ELb1ELb1ELb1ELb0ELb1ELb1ELb0EEENS1_21CollectiveEpilogueFwdINS6_IJSA_NS7_ILi256EEESB_EEES9_SE_SG_Li256ELb1ELb1ELb1ELb0EEENS1_36VarlenDynamicPersistentTileSchedulerILi128ELi96ELi256ELi128ELb1ELb1ELb1ELb1ELb0ELb1EEEEEEEEEvNT_6ParamsE$_ZZN5flash25CollectiveMainloopFwdSm90ILi2EN4cute5tupleIJNS1_1CILi1EEES4_S4_EEENS2_IJNS3_ILi128EEENS3_ILi96EEENS3_ILi64EEEEEELi256EN7cutlass6half_tEfNSA_4arch4Sm90ELb0ELb1ELb1ELb1ELb1ELb1ELb1ELb1ELb0ELb1ELb1ELb0EE3mmaINS_16FlashAttnFwdSm90ISE_NS_21CollectiveEpilogueFwdINS2_IJS6_NS3_ILi256EEES7_EEES5_SB_SD_Li256ELb1ELb1ELb1ELb0EEENS_36VarlenDynamicPersistentTileSchedulerILi128ELi96ELi256ELi128ELb1ELb1ELb1ELb1ELb0ELb1EEEE13SharedStorageENS1_6TensorINS1_11ArrayEngineIfLm128EEENS1_6LayoutINS2_IJNS2_IJNS3_ILi2EEEST_NS3_ILi32EEEEEES4_S4_EEENS2_IJNS2_IJS4_ST_NS3_ILi4EEEEEENS3_ILi0EEESZ_EEEEEEENS_7SoftmaxILi2ELi0EEEEEbRKNSE_6ParamsENSA_13PipelineAsyncILi2EEES19_RNSA_13PipelineStateILj2EEERT0_RT1_iRiRKNS_16SeqlenInfoQKNewKILb1ELb1EEENS2_IJiiiiEEERT_ENKUliT_T0_T1_E_clIZSF_ISO_S12_S14_EbS17_S19_S19_S1C_S1E_S1G_iS1H_S1L_S1M_S1O_EUlRS1P_iE0_NS3_ILb1EEES1W_EEDaiS1P_S1Q_S1R_)
$_ZN7cutlass13device_kernelIN5flash11enable_sm90INS1_16FlashAttnFwdSm90INS1_25CollectiveMainloopFwdSm90ILi2EN4cute5tupleIJNS5_1CILi1EEES8_S8_EEENS6_IJNS7_ILi128EEENS7_ILi96EEENS7_ILi64EEEEEELi256ENS_6half_tEfNS_4arch4Sm90ELb0ELb1ELb1ELb1ELb1ELb1ELb1ELb1ELb0ELb1ELb1ELb0EEENS1_21CollectiveEpilogueFwdINS6_IJSA_NS7_ILi256EEESB_EEES9_SE_SG_Li256ELb1ELb1ELb1ELb0EEENS1_36VarlenDynamicPersistentTileSchedulerILi128ELi96ELi256ELi128ELb1ELb1ELb1ELb1ELb0ELb1EEEEEEEEEvNT_6ParamsE$_ZZN5flash25CollectiveMainloopFwdSm90ILi2EN4cute5tupleIJNS1_1CILi1EEES4_S4_EEENS2_IJNS3_ILi128EEENS3_ILi96EEENS3_ILi64EEEEEELi256EN7cutlass6half_tEfNSA_4arch4Sm90ELb0ELb1ELb1ELb1ELb1ELb1ELb1ELb1ELb0ELb1ELb1ELb0EE3mmaINS_16FlashAttnFwdSm90ISE_NS_21CollectiveEpilogueFwdINS2_IJS6_NS3_ILi256EEES7_EEES5_SB_SD_Li256ELb1ELb1ELb1ELb0EEENS_36VarlenDynamicPersistentTileSchedulerILi128ELi96ELi256ELi128ELb1ELb1ELb1ELb1ELb0ELb1EEEE13SharedStorageENS1_6TensorINS1_11ArrayEngineIfLm128EEENS1_6LayoutINS2_IJNS2_IJNS3_ILi2EEEST_NS3_ILi32EEEEEES4_S4_EEENS2_IJNS2_IJS4_ST_NS3_ILi4EEEEEENS3_ILi0EEESZ_EEEEEEENS_7SoftmaxILi2ELi0EEEEEbRKNSE_6ParamsENSA_13PipelineAsyncILi2EEES19_RNSA_13PipelineStateILj2EEERT0_RT1_iRiRKNS_16SeqlenInfoQKNewKILb1ELb1EEENS2_IJiiiiEEERT_ENKUliT_T0_T1_E_clIZSF_ISO_S12_S14_EbS17_S19_S19_S1C_S1E_S1G_iS1H_S1L_S1M_S1O_EUlRS1P_iE0_NS3_ILb1EEES1W_EEDaiS1P_S1Q_S1R_:
[----:B------:R-:W-:Y:S02]  /*41260*/  ULDC UR4, c[0x0][0x20] ;  /* 0x0000080000047ab9 */ /* 0x000fe40000000800 */
        /* <DEDUP_REMOVED lines=14> */
.L_x_13645:
[----:B------:R-:W-:Y:S05]  /*41350*/  BSYNC B0 ;  /* 0x0000000000007941 */ /* 0x000fea0003800000 */
.L_x_13644:
        /* <DEDUP_REMOVED lines=13> */
.L_x_13647:
[----:B------:R-:W-:Y:S05]  /*41430*/  BSYNC B0 ;  /* 0x0000000000007941 */ /* 0x000fea0003800000 */
.L_x_13646:
        /* <DEDUP_REMOVED lines=8> */
.L_x_13649:
[----:B------:R-:W-:Y:S05]  /*414c0*/  BSYNC B0 ;  /* 0x0000000000007941 */ /* 0x000fea0003800000 */
.L_x_13648:
[----:B------:R-:W2:Y:S04]  /*414d0*/  LDL.64 R6, [UR4] ;  /* 0x00000004ff067983 */ /* 0x000ea80008100a00 */
[----:B------:R-:W3:Y:S04]  /*414e0*/  LDL.64 R2, [UR4+0x28] ;  /* 0x00002804ff027983 */ /* 0x000ee80008100a00 */
[----:B0----5:R-:W4:Y:S04]  /*414f0*/  LDL.64 R8, [UR4+0x20] ;  /* 0x00002004ff087983 */ /* 0x021f280008100a00 */
[----:B--2---:R-:W2:Y:S04]  /*41500*/  LD.E R13, desc[UR6][R6.64] ;  /* 0x00000006060d7980 */ /* 0x004ea8000c101900 */
[----:B---3--:R-:W2:Y:S04]  /*41510*/  LD.E.64 R2, desc[UR6][R2.64] ;  /* 0x0000000602027980 */ /* 0x008ea8000c101b00 */
[----:B------:R-:W3:Y:S01]  /*41520*/  LDL.64 R6, [UR4+0x8] ;  /* 0x00000804ff067983 */ /* 0x000ee20008100a00 */
[----:B------:R-:W-:Y:S05]  /*41530*/  WARPSYNC.ALL ;  /* 0x0000000000007948 */ /* 0x000fea0003800000 */
[----:B---3--:R0:W-:Y:S04]  /*41540*/  ST.E desc[UR6][R6.64], RZ ;  /* 0x000000ff06007985 */ /* 0x0081e8000c101906 */
[----:B----4-:R-:W3:Y:S01]  /*41550*/  LD.E.64 R10, desc[UR6][R8.64] ;  /* 0x00000006080a7980 */ /* 0x010ee2000c101b00 */
        /* <DEDUP_REMOVED lines=24> */
[----:B------:R-:W-:Y:S01]  /*416e0*/  MOV R13, R3 ;  /* 0x00000003000d7202 */ /* 0x000fe20000000f00 */
        /* <DEDUP_REMOVED lines=21> */
[----:B--2---:R-:W2:Y:S04]  /*41840*/  LD.E R10, desc[UR6][R2.64] ;  /* 0x00000006020a7980 */ /* 0x004ea8000c101900 */
[----:B------:R-:W3:Y:S01]  /*41850*/  LDL.64 R2, [UR4+0x30] ;  /* 0x00003004ff027983 */ /* 0x000ee20008100a00 */
        /* <DEDUP_REMOVED lines=8> */
.L_x_13678:
[----:B------:R-:W-:Y:S05]  /*418e0*/  BSYNC B0 ;  /* 0x0000000000007941 */ /* 0x000fea0003800000 */
.L_x_13651:
[----:B------:R-:W0:Y:S04]  /*418f0*/  LDL.64 R2, [UR4+0x40] ;  /* 0x00004004ff027983 */ /* 0x000e280008100a00 */
[----:B------:R-:W2:Y:S04]  /*41900*/  LDL.64 R6, [UR4] ;  /* 0x00000004ff067983 */ /* 0x000ea80008100a00 */
[----:B0-----:R-:W3:Y:S04]  /*41910*/  LD.E R8, desc[UR6][R2.64] ;  /* 0x0000000602087980 */ /* 0x001ee8000c101900 */
[----:B--2---:R0:W5:Y:S04]  /*41920*/  LD.E R10, desc[UR6][R6.64] ;  /* 0x00000006060a7980 */ /* 0x004168000c101900 */
[----:B------:R0:W5:Y:S01]  /*41930*/  LD.E R11, desc[UR6][R6.64+0x4] ;  /* 0x00000406060b7980 */ /* 0x000162000c101900 */
[----:B------:R-:W-:Y:S01]  /*41940*/  BSSY B0, `(.L_x_13653) ;  /* 0x0000005000007945 */ /* 0x000fe20003800000 */
[----:B---3--:R-:W-:-:S04]  /*41950*/  LOP3.LUT R8, R8, 0x1, RZ, 0xfc, !PT ;  /* 0x0000000108087812 */ /* 0x008fc800078efcff */
[----:B------:R-:W-:-:S13]  /*41960*/  ISETP.NE.AND P0, PT, R8, 0x3, PT ;  /* 0x000000030800780c */ /* 0x000fda0003f05270 */
[----:B0-----:R-:W-:Y:S05]  /*41970*/  @!P0 BRA `(.L_x_13654) ;  /* 0x0000000000048947 */ /* 0x001fea0003800000 */
[----:B------:R-:W-:Y:S01]  /*41980*/  BPT.TRAP 0x1 ;  /* 0x000000040000795c */ /* 0x000fe20000300000 */
.L_x_13654:
[----:B------:R-:W-:Y:S05]  /*41990*/  BSYNC B0 ;  /* 0x0000000000007941 */ /* 0x000fea0003800000 */
.L_x_13653:
        /* <DEDUP_REMOVED lines=13> */
.L_x_13656:
[----:B------:R-:W-:Y:S05]  /*41a70*/  BSYNC B0 ;  /* 0x0000000000007941 */ /* 0x000fea0003800000 */
.L_x_13655:
        /* <DEDUP_REMOVED lines=8> */
.L_x_13658:
[----:B------:R-:W-:Y:S05]  /*41b00*/  BSYNC B0 ;  /* 0x0000000000007941 */ /* 0x000fea0003800000 */
.L_x_13657:
[----:B------:R-:W2:Y:S04]  /*41b10*/  LDL.64 R2, [UR4] ;  /* 0x00000004ff027983 */ /* 0x000ea80008100a00 */
[----:B------:R-:W3:Y:S04]  /*41b20*/  LDL.64 R10, [UR4+0x58] ;  /* 0x00005804ff0a7983 */ /* 0x000ee80008100a00 */
[----:B------:R-:W4:Y:S04]  /*41b30*/  LDL.64 R6, [UR4+0x48] ;  /* 0x00004804ff067983 */ /* 0x000f280008100a00 */
[----:B0----5:R-:W3:Y:S04]  /*41b40*/  LDL.64 R8, [UR4+0x50] ;  /* 0x00005004ff087983 */ /* 0x021ee80008100a00 */
[----:B--2---:R-:W2:Y:S04]  /*41b50*/  LD.E R13, desc[UR6][R2.64] ;  /* 0x00000006020d7980 */ /* 0x004ea8000c101900 */
[----:B----4-:R-:W4:Y:S04]  /*41b60*/  LD.E R12, desc[UR6][R6.64] ;  /* 0x00000006060c7980 */ /* 0x010f28000c101900 */
[----:B---3--:R-:W2:Y:S04]  /*41b70*/  LD.E.64 R2, desc[UR6][R10.64] ;  /* 0x000000060a027980 */ /* 0x008ea8000c101b00 */
[----:B------:R-:W3:Y:S01]  /*41b80*/  LD.E.64 R10, desc[UR6][R8.64] ;  /* 0x00000006080a7980 */ /* 0x000ee2000c101b00 */
[----:B------:R-:W-:Y:S05]  /*41b90*/  WARPSYNC.ALL ;  /* 0x0000000000007948 */ /* 0x000fea0003800000 */
[----:B------:R-:W-:Y:S01]  /*41ba0*/  WARPGROUP.ARRIVE ;  /* 0x00000000000079c5 */ /* 0x000fe20000000000 */
[----:B----4-:R-:W-:Y:S01]  /*41bb0*/  ISETP.NE.U32.AND P0, PT, R12, RZ, PT ;  /* 0x000000ff0c00720c */ /* 0x010fe20003f05070 */
[----:B--2---:R-:W-:Y:S01]  /*41bc0*/  IMAD R2, R13, 0xc00, R2 ;  /* 0x00000c000d027824 */ /* 0x004fe200078e0202 */
[----:B------:R-:W-:-:S04]  /*41bd0*/  R2UR UR11, R3 ;  /* 0x00000000030b72ca */ /* 0x000fc800000e0000 */
[----:B------:R-:W-:Y:S02]  /*41be0*/  R2UR UR10, R2 ;  /* 0x00000000020a72ca */ /* 0x000fe400000e0000 */
[----:B---3--:R-:W-:Y:S02]  /*41bf0*/  R2UR UR8, R10 ;  /* 0x000000000a0872ca */ /* 0x008fe400000e0000 */
[----:B------:R-:W-:-:S03]  /*41c00*/  R2UR UR9, R11 ;  /* 0x000000000b0972ca */ /* 0x000fc600000e0000 */
[----:B------:R-:W-:-:S10]  /*41c10*/  VOTEU.ANY UP0, P0 ;  /* 0x00000000003f7886 */ /* 0x000fd40000000100 */
[----:B------:R-:W-:Y:S03]  /*41c20*/  HGMMA.64x96x16.F32 R24, gdesc[UR8], R24, UP0, gsb0 ;  /* 0x01600000081879f0 */ /* 0x000fe6000b800818 */
[----:B------:R-:W-:Y:S02]  /*41c30*/  WARPGROUP.DEPBAR.LE gsb0, 0x0 ;  /* 0x00008000000079c5 */ /* 0x000fe40000010000 */
[----:B------:R-:W-:Y:S04]  /*41c40*/  ST.E desc[UR6][R6.64], R221 ;  /* 0x000000dd06007985 */ /* 0x000fe8000c101906 */
[----:B------:R-:W2:Y:S01]  /*41c50*/  LD.E.64 R10, desc[UR6][R8.64] ;  /* 0x00000006080a7980 */ /* 0x000ea2000c101b00 */
[----:B------:R-:W-:-:S02]  /*41c60*/  VIADD R12, R2, 0x2 ;  /* 0x00000002020c7836 */ /* 0x000fc40000000000 */
[----:B------:R-:W-:-:S03]  /*41c70*/  IMAD.MOV.U32 R13, RZ, RZ, R3 ;  /* 0x000000ffff0d7224 */ /* 0x000fc600078e0003 */
[----:B------:R-:W-:Y:S02]  /*41c80*/  R2UR UR10, R12 ;  /* 0x000000000c0a72ca */ /* 0x000fe400000e0000 */
[----:B------:R-:W-:Y:S01]  /*41c90*/  R2UR UR11, R13 ;  /* 0x000000000d0b72ca */ /* 0x000fe200000e0000 */
[----:B------:R-:W-:Y:S01]  /*41ca0*/  WARPGROUP.ARRIVE ;  /* 0x00000000000079c5 */ /* 0x000fe20000000000 */
[----:B--2---:R-:W-:Y:S01]  /*41cb0*/  VIADD R10, R10, 0x2 ;  /* 0x000000020a0a7836 */ /* 0x004fe20000000000 */
[----:B------:R-:W-:-:S04]  /*41cc0*/  R2UR UR9, R11 ;  /* 0x000000000b0972ca */ /* 0x000fc800000e0000 */
[----:B------:R-:W-:-:S13]  /*41cd0*/  R2UR UR8, R10 ;  /* 0x000000000a0872ca */ /* 0x000fda00000e0000 */
[----:B------:R-:W-:Y:S03]  /*41ce0*/  HGMMA.64x96x16.F32 R24, gdesc[UR8], R24, gsb0 ;  /* 0x01600000081879f0 */ /* 0x000fe60008000818 */
        /* <DEDUP_REMOVED lines=32> */
[----:B--2---:R-:W-:Y:S02]  /*41ef0*/  IADD3 R10, R10, 0x400, RZ ;  /* 0x000004000a0a7810 */ /* 0x004fe40007ffe0ff */
[----:B------:R-:W-:Y:S02]  /*41f00*/  R2UR UR9, R11 ;  /* 0x000000000b0972ca */ /* 0x000fe400000e0000 */
        /* <DEDUP_REMOVED lines=54> */
[----:B------:R-:W-:-:S04]  /*42270*/  MOV R13, R3 ;  /* 0x00000003000d7202 */ /* 0x000fc80000000f00 */
        /* <DEDUP_REMOVED lines=70> */
[----:B------:R-:W-:-:S02]  /*426e0*/  IADD3 R2, R2, 0x906, RZ ;  /* 0x0000090602027810 */ /* 0x000fc40007ffe0ff */
        /* <DEDUP_REMOVED lines=22> */
.L_x_13661:
[----:B------:R-:W-:Y:S05]  /*42850*/  BSYNC B0 ;  /* 0x0000000000007941 */ /* 0x000fea0003800000 */
.L_x_13660:
        /* <DEDUP_REMOVED lines=10> */
[----:B0-----:R-:W4:Y:S04]  /*42900*/  LD.E R8, desc[UR6][R4.64+0x8] ;  /* 0x0000080604087980 */ /* 0x001f28000c101900 */
        /* <DEDUP_REMOVED lines=23> */
[----:B------:R-:W-:Y:S01]  /*42a80*/  LEA.HI R29, R29, R82, RZ, 0x2 ;  /* 0x000000521d1d7211 */ /* 0x000fe200078f10ff */
[-C--:B------:R-:W-:Y:S01]  /*42a90*/  FMUL.FTZ R35, R37, R76.reuse ;  /* 0x0000004c25237220 */ /* 0x080fe20000410000 */
[-C--:B------:R-:W-:Y:S01]  /*42aa0*/  FMUL.FTZ R37, R41, R76.reuse ;  /* 0x0000004c29257220 */ /* 0x080fe20000410000 */
[----:B------:R-:W-:Y:S01]  /*42ab0*/  SHF.R.S32.HI R33, RZ, 0x1f, R44 ;  /* 0x0000001fff217819 */ /* 0x000fe2000001142c */
[-C--:B-1----:R-:W-:Y:S01]  /*42ac0*/  FMUL.FTZ R72, R25, R76.reuse ;  /* 0x0000004c19487220 */ /* 0x082fe20000410000 */
[-C--:B------:R-:W-:Y:S01]  /*42ad0*/  FMUL.FTZ R41, R49, R76.reuse ;  /* 0x0000004c31297220 */ /* 0x080fe20000410000 */
[----:B------:R-:W-:Y:S01]  /*42ae0*/  FMUL.FTZ R25, R50, R76 ;  /* 0x0000004c32197220 */ /* 0x000fe20000410000 */
[----:B------:R-:W-:-:S02]  /*42af0*/  LOP3.LUT R49, R29, 0xfffffffc, RZ, 0xc0, !PT ;  /* 0xfffffffc1d317812 */ /* 0x000fc400078ec0ff */
[----:B------:R-:W-:Y:S01]  /*42b00*/  LEA.HI R50, R33, R44, RZ, 0x2 ;  /* 0x0000002c21327211 */ /* 0x000fe200078f10ff */
[-C--:B------:R-:W-:Y:S01]  /*42b10*/  FMUL.FTZ R2, R24, R76.reuse ;  /* 0x0000004c18027220 */ /* 0x080fe20000410000 */
[-C--:B------:R-:W-:Y:S01]  /*42b20*/  FMUL.FTZ R18, R42, R76.reuse ;  /* 0x0000004c2a127220 */ /* 0x080fe20000410000 */
[-C--:B------:R-:W-:Y:S01]  /*42b30*/  FMUL.FTZ R24, R51, R76.reuse ;  /* 0x0000004c33187220 */ /* 0x080fe20000410000 */
[----:B------:R-:W-:Y:S01]  /*42b40*/  FMUL.FTZ R42, R52, R76 ;  /* 0x0000004c342a7220 */ /* 0x000fe20000410000 */
[----:B------:R-:W-:Y:S01]  /*42b50*/  IMAD.IADD R82, R82, 0x1, -R49 ;  /* 0x0000000152527824 */ /* 0x000fe200078e0a31 */
[--C-:B------:R-:W-:Y:S02]  /*42b60*/  SHF.R.S32.HI R52, RZ, 0x2, R50.reuse ;  /* 0x00000002ff347819 */ /* 0x100fe40000011432 */
[----:B------:R-:W-:Y:S02]  /*42b70*/  SHF.R.S32.HI R51, RZ, 0x1f, R50 ;  /* 0x0000001fff337819 */ /* 0x000fe40000011432 */
[----:B------:R-:W-:-:S02]  /*42b80*/  LEA.HI R49, R33, R44, RZ, 0x5 ;  /* 0x0000002c21317211 */ /* 0x000fc400078f28ff */
[----:B------:R-:W-:Y:S01]  /*42b90*/  SHF.R.S32.HI R33, RZ, 0x7, R32 ;  /* 0x00000007ff217819 */ /* 0x000fe20000011420 */
[----:B------:R-:W-:Y:S01]  /*42ba0*/  FMUL.FTZ R9, R27, R76 ;  /* 0x0000004c1b097220 */ /* 0x000fe20000410000 */
[----:B------:R-:W-:Y:S01]  /*42bb0*/  LEA.HI R51, R51, R52, RZ, 0x3 ;  /* 0x0000003433337211 */ /* 0x000fe200078f18ff */
[-C--:B------:R-:W-:Y:S01]  /*42bc0*/  FMUL.FTZ R27, R54, R76.reuse ;  /* 0x0000004c361b7220 */ /* 0x080fe20000410000 */
[-C--:B------:R-:W-:Y:S01]  /*42bd0*/  FMUL.FTZ R19, R43, R76.reuse ;  /* 0x0000004c2b137220 */ /* 0x080fe20000410000 */
[----:B------:R-:W-:Y:S01]  /*42be0*/  SHF.R.S32.HI R54, RZ, 0x5, R49 ;  /* 0x00000005ff367819 */ /* 0x000fe20000011431 */
[-C--:B------:R-:W-:Y:S01]  /*42bf0*/  FMUL.FTZ R43, R53, R76.reuse ;  /* 0x0000004c352b7220 */ /* 0x080fe20000410000 */
        /* <DEDUP_REMOVED lines=17> */
[----:B------:R-:W-:Y:S01]  /*42d10*/  FMUL.FTZ R73, R28, R76 ;  /* 0x0000004c1c497220 */ /* 0x000fe20000410000 */
[----:B------:R-:W-:Y:S01]  /*42d20*/  @P0 SHF.R.U32.HI R54, RZ, R80, R79 ;  /* 0x00000050ff360219 */ /* 0x000fe2000001164f */
[-C--:B------:R-:W-:Y:S01]  /*42d30*/  FMUL.FTZ R26, R55, R76.reuse ;  /* 0x0000004c371a7220 */ /* 0x080fe20000410000 */
[-C--:B------:R-:W-:Y:S01]  /*42d40*/  FMUL.FTZ R28, R62, R76.reuse ;  /* 0x0000004c3e1c7220 */ /* 0x080fe20000410000 */
[----:B------:R-:W-:Y:S01]  /*42d50*/  LOP3.LUT R55, R50, 0x7ffffffc, RZ, 0xc0, !PT ;  /* 0x7ffffffc32377812 */ /* 0x000fe200078ec0ff */
[-C--:B------:R-:W-:Y:S01]  /*42d60*/  FMUL.FTZ R20, R47, R76.reuse ;  /* 0x0000004c2f147220 */ /* 0x080fe20000410000 */
[----:B------:R-:W0:Y:S01]  /*42d70*/  SHFL.IDX PT, R62, R54, RZ, 0x1c1f ;  /* 0x001c1fff363e7589 */ /* 0x000e2200000e0000 */
        /* <DEDUP_REMOVED lines=24> */
[----:B------:R-:W1:Y:S03]  /*42f00*/  MUFU.TANH R2, R2 ;  /* 0x0000000200027308 */ /* 0x000e660000002400 */
        /* <DEDUP_REMOVED lines=52> */
[C---:B------:R-:W-:Y:S01]  /*43250*/  IADD3 R56, R58.reuse, R77, RZ ;  /* 0x0000004d3a387210 */ /* 0x040fe20007ffe0ff */
[----:B------:R-:W-:-:S02]  /*43260*/  IMAD.IADD R57, R58, 0x1, R57 ;  /* 0x000000013a397824 */ /* 0x000fc400078e0239 */
[----:B------:R-:W-:Y:S01]  /*43270*/  IMAD R55, R0, -0x60, -R59 ;  /* 0xffffffa000377824 */ /* 0x000fe200078e0a3b */
[----:B0-----:R-:W-:Y:S01]  /*43280*/  VIADDMNMX R59, R62, R56, R67, PT ;  /* 0x000000383e3b7246 */ /* 0x001fe20003800143 */
        /* <DEDUP_REMOVED lines=14> */
.L_x_13667:
[----:B------:R-:W-:Y:S05]  /*43370*/  BSYNC B2 ;  /* 0x0000000000027941 */ /* 0x000fea0003800000 */
.L_x_13666:
[----:B------:R-:W-:Y:S01]  /*43380*/  LOP3.LUT R0, RZ, R0, RZ, 0x33, !PT ;  /* 0x00000000ff007212 */ /* 0x000fe200078e33ff */
[----:B------:R-:W-:Y:S06]  /*43390*/  BRA `(.L_x_13668) ;  /* 0x0000000000187947 */ /* 0x000fec0003800000 */
.L_x_13665:
[----:B------:R-:W-:-:S13]  /*433a0*/  ISETP.NE.AND P0, PT, R6, 0x1, PT ;  /* 0x000000010600780c */ /* 0x000fda0003f05270 */
[----:B------:R-:W-:Y:S05]  /*433b0*/  @!P0 BRA `(.L_x_13668) ;  /* 0x0000000000108947 */ /* 0x000fea0003800000 */
[----:B------:R-:W2:Y:S04]  /*433c0*/  LD.E R61, desc[UR6][R4.64+0x1c] ;  /* 0x00001c06043d7980 */ /* 0x000ea8000c101900 */
[----:B------:R-:W3:Y:S01]  /*433d0*/  LD.E R63, desc[UR6][R4.64+0x20] ;  /* 0x00002006043f7980 */ /* 0x000ee2000c101900 */
[----:B--2---:R-:W-:-:S05]  /*433e0*/  IMAD.HI.U32 R0, R0, R61, RZ ;  /* 0x0000003d00007227 */ /* 0x004fca00078e00ff */
[----:B---3--:R-:W-:-:S07]  /*433f0*/  SHF.R.U32.HI R0, RZ, R63, R0 ;  /* 0x0000003fff007219 */ /* 0x008fce0000011600 */
.L_x_13668:
[----:B------:R-:W-:Y:S05]  /*43400*/  BSYNC B1 ;  /* 0x0000000000017941 */ /* 0x000fea0003800000 */
.L_x_13664:
[----:B------:R-:W-:-:S05]  /*43410*/  IMAD R61, R6, R0, R55 ;  /* 0x00000000063d7224 */ /* 0x000fca00078e0237 */
[----:B------:R-:W-:Y:S02]  /*43420*/  VIMNMX R58, R58, R61, !PT ;  /* 0x0000003d3a3a7248 */ /* 0x000fe40007fe0100 */
[----:B------:R-:W-:-:S07]  /*43430*/  VIADDMNMX R59, R61, R6, R59, PT ;  /* 0x000000063d3b7246 */ /* 0x000fce000380013b */
.L_x_13663:
[----:B------:R-:W-:Y:S05]  /*43440*/  BSYNC B0 ;  /* 0x0000000000007941 */ /* 0x000fea0003800000 */
.L_x_13662:
[C---:B------:R-:W-:Y:S01]  /*43450*/  ISETP.GE.AND P0, PT, R75.reuse, 0x2, PT ;  /* 0x000000024b00780c */ /* 0x040fe20003f06270 */
[----:B------:R-:W0:Y:S01]  /*43460*/  SHFL.IDX PT, R54, R54, 0x1, 0x1c1f ;  /* 0x003c1f0036367f89 */ /* 0x000e2200000e0000 */
        /* <DEDUP_REMOVED lines=89> */
[----:B0-----:R-:W-:-:S02]  /*43a00*/  VIADDMNMX R67, R54, R56, R67, PT ;  /* 0x0000003836437246 */ /* 0x001fc40003800143 */
        /* <DEDUP_REMOVED lines=40> */
.L_x_13674:
[----:B------:R-:W-:Y:S05]  /*43c90*/  BSYNC B2 ;  /* 0x0000000000027941 */ /* 0x000fea0003800000 */
.L_x_13673:
[----:B------:R-:W-:Y:S01]  /*43ca0*/  LOP3.LUT R7, RZ, R7, RZ, 0x33, !PT ;  /* 0x00000007ff077212 */ /* 0x000fe200078e33ff */
[----:B------:R-:W-:Y:S06]  /*43cb0*/  BRA `(.L_x_13675) ;  /* 0x0000000000187947 */ /* 0x000fec0003800000 */
.L_x_13672:
[----:B------:R-:W-:-:S13]  /*43cc0*/  ISETP.NE.AND P6, PT, R6, 0x1, PT ;  /* 0x000000010600780c */ /* 0x000fda0003fc5270 */
[----:B------:R-:W-:Y:S05]  /*43cd0*/  @!P6 BRA `(.L_x_13675) ;  /* 0x000000000010e947 */ /* 0x000fea0003800000 */
[----:B------:R-:W2:Y:S04]  /*43ce0*/  LD.E R8, desc[UR6][R4.64+0x1c] ;  /* 0x00001c0604087980 */ /* 0x000ea8000c101900 */
[----:B------:R-:W3:Y:S01]  /*43cf0*/  LD.E R34, desc[UR6][R4.64+0x20] ;  /* 0x0000200604227980 */ /* 0x000ee2000c101900 */
[----:B--2---:R-:W-:-:S05]  /*43d00*/  IMAD.HI.U32 R7, R7, R8, RZ ;  /* 0x0000000807077227 */ /* 0x004fca00078e00ff */
[----:B---3--:R-:W-:-:S07]  /*43d10*/  SHF.R.U32.HI R7, RZ, R34, R7 ;  /* 0x00000022ff077219 */ /* 0x008fce0000011607 */
.L_x_13675:
[----:B------:R-:W-:Y:S05]  /*43d20*/  BSYNC B1 ;  /* 0x0000000000017941 */ /* 0x000fea0003800000 */
.L_x_13671:
[----:B------:R-:W-:-:S05]  /*43d30*/  IMAD R7, R6, R7, R55 ;  /* 0x0000000706077224 */ /* 0x000fca00078e0237 */
[----:B------:R-:W-:Y:S02]  /*43d40*/  VIADDMNMX R67, R7, R6, R67, PT ;  /* 0x0000000607437246 */ /* 0x000fe40003800143 */
[----:B------:R-:W-:-:S07]  /*43d50*/  VIMNMX R2, R2, R7, !PT ;  /* 0x0000000702027248 */ /* 0x000fce0007fe0100 */
.L_x_13670:
[----:B------:R-:W-:Y:S05]  /*43d60*/  BSYNC B0 ;  /* 0x0000000000007941 */ /* 0x000fea0003800000 */
.L_x_13669:
[----:B------:R-:W2:Y:S01]  /*43d70*/  LDL.64 R4, [UR4+0x70] ;  /* 0x00007004ff047983 */ /* 0x000ea20008100a00 */
        /* <DEDUP_REMOVED lines=113> */
[----:B--2---:R0:W-:Y:S04]  /*44490*/  ST.E desc[UR6][R4.64+0x4], R15 ;  /* 0x0000040f04007985 */ /* 0x0041e8000c101906 */
        /* <DEDUP_REMOVED lines=23> */
[----:B0-----:R-:W-:-:S05]  /*44610*/  FMNMX.FTZ R15, R53, R2, !PT ;  /* 0x00000002350f7209 */ /* 0x001fca0007810000 */
[----:B------:R-:W0:Y:S02]  /*44620*/  SHFL.BFLY PT, R2, R15, 0x2, 0x1f ;  /* 0x0c401f000f027f89 */ /* 0x000e2400000e0000 */
[----:B0-----:R-:W-:-:S05]  /*44630*/  FMNMX.FTZ R19, R15, R2, !PT ;  /* 0x000000020f137209 */ /* 0x001fca0007810000 */
[----:B------:R-:W0:Y:S04]  /*44640*/  SHFL.BFLY PT, R2, R19, 0x1, 0x1f ;  /* 0x0c201f0013027f89 */ /* 0x000e2800000e0000 */
[----:B------:R-:W-:Y:S01]  /*44650*/  ST.E desc[UR6][R4.64], R15 ;  /* 0x0000000f04007985 */ /* 0x000fe2000c101906 */
[----:B0-----:R-:W-:-:S05]  /*44660*/  FMNMX.FTZ R21, R19, R2, !PT ;  /* 0x0000000213157209 */ /* 0x001fca0007810000 */
[----:B------:R-:W-:Y:S04]  /*44670*/  ST.E desc[UR6][R4.64], R21 ;  /* 0x0000001504007985 */ /* 0x000fe8000c101906 */
[----:B--2---:R-:W0:Y:S02]  /*44680*/  SHFL.BFLY PT, R3, R20, 0x2, 0x1f ;  /* 0x0c401f0014037f89 */ /* 0x004e2400000e0000 */
[----:B0-----:R-:W-:-:S05]  /*44690*/  FMNMX.FTZ R24, R20, R3, !PT ;  /* 0x0000000314187209 */ /* 0x001fca0007810000 */
[----:B------:R-:W0:Y:S02]  /*446a0*/  SHFL.BFLY PT, R3, R24, 0x1, 0x1f ;  /* 0x0c201f0018037f89 */ /* 0x000e2400000e0000 */
[----:B0-----:R-:W-:-:S05]  /*446b0*/  FMNMX.FTZ R25, R24, R3, !PT ;  /* 0x0000000318197209 */ /* 0x001fca0007810000 */
        /* <DEDUP_REMOVED lines=48> */
[----:B------:R-:W4:Y:S01]  /*449c0*/  MUFU.EX2 R178, R178 ;  /* 0x000000b200b27308 */ /* 0x000f220000000800 */
[----:B------:R-:W-:-:S07]  /*449d0*/  FFMA.FTZ R169, R13, R67, -R4 ;  /* 0x000000430da97223 */ /* 0x000fce0000010804 */
[----:B------:R-:W4:Y:S01]  /*449e0*/  MUFU.EX2 R179, R179 ;  /* 0x000000b300b37308 */ /* 0x000f220000000800 */
[-CC-:B------:R-:W-:Y:S01]  /*449f0*/  FFMA.FTZ R13, R12, R67.reuse, -R4.reuse ;  /* 0x000000430c0d7223 */ /* 0x180fe20000010804 */
[----:B------:R-:W-:Y:S01]  /*44a00*/  FFMA.FTZ R12, R8, R67, -R4 ;  /* 0x00000043080c7223 */ /* 0x000fe20000010804 */
[----:B0-----:R-:W-:-:S05]  /*44a10*/  FADD.FTZ R0, R34, R176 ;  /* 0x000000b022007221 */ /* 0x001fca0000010000 */
[----:B------:R-:W0:Y:S01]  /*44a20*/  MUFU.EX2 R32, R32 ;  /* 0x0000002000207308 */ /* 0x000e220000000800 */
[----:B-1----:R-:W-:Y:S01]  /*44a30*/  FADD.FTZ R8, R20, R177 ;  /* 0x000000b114087221 */ /* 0x002fe20000010000 */
[----:B------:R-:W-:-:S06]  /*44a40*/  FFMA.FTZ R163, R58, R67, -R4 ;  /* 0x000000433aa37223 */ /* 0x000fcc0000010804 */
[----:B------:R-:W1:Y:S01]  /*44a50*/  MUFU.EX2 R18, R18 ;  /* 0x0000001200127308 */ /* 0x000e620000000800 */
[----:B--2---:R-:W-:Y:S01]  /*44a60*/  FADD.FTZ R5, R33, R0 ;  /* 0x0000000021057221 */ /* 0x004fe20000010000 */
[----:B---3--:R-:W-:-:S06]  /*44a70*/  FADD.FTZ R8, R19, R8 ;  /* 0x0000000813087221 */ /* 0x008fcc0000010000 */
[----:B------:R-:W2:Y:S01]  /*44a80*/  MUFU.EX2 R160, R160 ;  /* 0x000000a000a07308 */ /* 0x000ea20000000800 */
[----:B------:R-:W-:-:S07]  /*44a90*/  FFMA.FTZ R14, R11, R67, -R4 ;  /* 0x000000430b0e7223 */ /* 0x000fce0000010804 */
[----:B------:R-:W3:Y:S01]  /*44aa0*/  MUFU.EX2 R161, R161 ;  /* 0x000000a100a17308 */ /* 0x000ee20000000800 */
[----:B------:R-:W-:Y:S01]  /*44ab0*/  FFMA.FTZ R11, R9, R67, -R4 ;  /* 0x00000043090b7223 */ /* 0x000fe20000010804 */
[----:B----4-:R-:W-:-:S06]  /*44ac0*/  FADD.FTZ R5, R178, R5 ;  /* 0x00000005b2057221 */ /* 0x010fcc0000010000 */
[----:B------:R-:W4:Y:S01]  /*44ad0*/  MUFU.EX2 R31, R31 ;  /* 0x0000001f001f7308 */ /* 0x000f220000000800 */
[----:B------:R-:W-:-:S07]  /*44ae0*/  FADD.FTZ R9, R179, R8 ;  /* 0x00000008b3097221 */ /* 0x000fce0000010000 */
        /* <DEDUP_REMOVED lines=16> */
[----:B0-----:R-:W-:-:S06]  /*44bf0*/  FADD.FTZ R5, R162, R5 ;  /* 0x00000005a2057221 */ /* 0x001fcc0000010000 */
[----:B------:R-:W0:Y:S01]  /*44c00*/  MUFU.EX2 R29, R29 ;  /* 0x0000001d001d7308 */ /* 0x000e220000000800 */
[----:B-1----:R-:W-:Y:S01]  /*44c10*/  FADD.FTZ R7, R163, R0 ;  /* 0x00000000a3077221 */ /* 0x002fe20000010000 */
[----:B------:R-:W-:-:S06]  /*44c20*/  FFMA.FTZ R181, R56, R67, -R4 ;  /* 0x0000004338b57223 */ /* 0x000fcc0000010804 */
        /* <DEDUP_REMOVED lines=16> */
[----:B------:R-:W2:Y:S08]  /*44d30*/  MUFU.EX2 R27, R27 ;  /* 0x0000001b001b7308 */ /* 0x000eb00000000800 */
        /* <DEDUP_REMOVED lines=49> */
[----:B------:R-:W-:Y:S04]  /*45050*/  ST.E desc[UR6][R2.64+0x10], R35 ;  /* 0x0000102302007985 */ /* 0x000fe8000c101906 */
[----:B------:R0:W-:Y:S04]  /*45060*/  ST.E desc[UR6][R2.64+0x14], R37 ;  /* 0x0000142502007985 */ /* 0x0001e8000c101906 */
[----:B------:R-:W2:Y:S04]  /*45070*/  LDL.64 R4, [UR4] ;  /* 0x00000004ff047983 */ /* 0x000ea80008100a00 */
[----:B------:R-:W3:Y:S04]  /*45080*/  LDL.64 R6, [UR4+0x98] ;  /* 0x00009804ff067983 */ /* 0x000ee80008100a00 */
[----:B0-----:R-:W4:Y:S01]  /*45090*/  LDL.64 R2, [UR4+0x80] ;  /* 0x00008004ff027983 */ /* 0x001f220008100a00 */
[----:B------:R-:W-:-:S05]  /*450a0*/  LEA.HI R74, R74, 0x8, RZ, 0x19 ;  /* 0x000000084a4a7811 */ /* 0x000fca00078fc8ff */
[----:B------:R0:W-:Y:S06]  /*450b0*/  BAR.SYNC.DEFER_BLOCKING R74, 0x100 ;  /* 0x0004004a0000751d */ /* 0x0001ec0000010000 */
[----:B--2---:R-:W2:Y:S04]  /*450c0*/  LD.E R39, desc[UR6][R4.64] ;  /* 0x0000000604277980 */ /* 0x004ea8000c101900 */
[----:B----4-:R-:W4:Y:S04]  /*450d0*/  LD.E R41, desc[UR6][R2.64] ;  /* 0x0000000602297980 */ /* 0x010f28000c101900 */
[----:B---3--:R-:W2:Y:S04]  /*450e0*/  LD.E.64 R4, desc[UR6][R6.64] ;  /* 0x0000000606047980 */ /* 0x008ea8000c101b00 */
        /* <DEDUP_REMOVED lines=27> */
[----:B------:R-:W3:Y:S04]  /*452a0*/  LDL.64 R6, [UR4+0x88] ;  /* 0x00008804ff067983 */ /* 0x000ee80008100a00 */
        /* <DEDUP_REMOVED lines=45> */
[----:B----4-:R-:W-:Y:S01]  /*45580*/  ST.E desc[UR6][R2.64], R41 ;  /* 0x0000002902007985 */ /* 0x010fe2000c101906 */
[----:B--2---:R-:W-:-:S03]  /*45590*/  IMAD R4, R39, 0xc00, R4 ;  /* 0x00000c0027047824 */ /* 0x004fc600078e0204 */
[----:B------:R-:W2:Y:S04]  /*455a0*/  LD.E R109, desc[UR6][R2.64+0x198] ;  /* 0x00019806026d7980 */ /* 0x000ea8000c101900 */
[----:B---3--:R-:W-:Y:S04]  /*455b0*/  ST.E desc[UR6][R2.64+0x4], R43 ;  /* 0x0000042b02007985 */ /* 0x008fe8000c101906 */
        /* <DEDUP_REMOVED lines=81> */
[----:B------:R-:W-:Y:S02]  /*45ad0*/  R2UR UR11, R5 ;  /* 0x00000000050b72ca */ /* 0x000fe400000e0000 */
[----:B------:R-:W-:Y:S02]  /*45ae0*/  F2FP.F16.F32.PACK_AB R176, R176, R34 ;  /* 0x00000022b0b0723e */ /* 0x000fe400000000ff */
[----:B------:R-:W-:Y:S02]  /*45af0*/  F2FP.F16.F32.PACK_AB R178, R178, R33 ;  /* 0x00000021b2b2723e */ /* 0x000fe400000000ff */
[----:B------:R-:W-:Y:S02]  /*45b00*/  F2FP.F16.F32.PACK_AB R177, R177, R20 ;  /* 0x00000014b1b1723e */ /* 0x000fe400000000ff */
[----:B------:R-:W-:Y:S01]  /*45b10*/  F2FP.F16.F32.PACK_AB R179, R179, R19 ;  /* 0x00000013b3b3723e */ /* 0x000fe200000000ff */
[----:B------:R-:W-:Y:S01]  /*45b20*/  ST.E desc[UR6][R2.64+0x74], R36 ;  /* 0x0000742402007985 */ /* 0x000fe2000c101906 */
[----:B------:R-:W-:-:S02]  /*45b30*/  F2FP.F16.F32.PACK_AB R160, R160, R32 ;  /* 0x00000020a0a0723e */ /* 0x000fc400000000ff */
[----:B------:R-:W-:Y:S01]  /*45b40*/  F2FP.F16.F32.PACK_AB R162, R162, R31 ;  /* 0x0000001fa2a2723e */ /* 0x000fe200000000ff */
[----:B------:R-:W-:Y:S01]  /*45b50*/  ST.E desc[UR6][R2.64+0x7c], R38 ;  /* 0x00007c2602007985 */ /* 0x000fe2000c101906 */
[----:B------:R-:W-:Y:S02]  /*45b60*/  F2FP.F16.F32.PACK_AB R168, R168, R30 ;  /* 0x0000001ea8a8723e */ /* 0x000fe400000000ff */
[----:B------:R-:W-:Y:S01]  /*45b70*/  F2FP.F16.F32.PACK_AB R170, R170, R29 ;  /* 0x0000001daaaa723e */ /* 0x000fe200000000ff */
[----:B------:R-:W-:Y:S01]  /*45b80*/  ST.E desc[UR6][R2.64+0x84], R40 ;  /* 0x0000842802007985 */ /* 0x000fe2000c101906 */
[----:B------:R-:W-:Y:S02]  /*45b90*/  F2FP.F16.F32.PACK_AB R180, R180, R28 ;  /* 0x0000001cb4b4723e */ /* 0x000fe400000000ff */
[----:B------:R-:W-:Y:S01]  /*45ba0*/  F2FP.F16.F32.PACK_AB R182, R182, R27 ;  /* 0x0000001bb6b6723e */ /* 0x000fe200000000ff */
[----:B------:R-:W-:Y:S01]  /*45bb0*/  ST.E desc[UR6][R2.64+0x8c], R42 ;  /* 0x00008c2a02007985 */ /* 0x000fe2000c101906 */
[----:B------:R-:W-:-:S02]  /*45bc0*/  F2FP.F16.F32.PACK_AB R184, R184, R26 ;  /* 0x0000001ab8b8723e */ /* 0x000fc400000000ff */
[----:B------:R-:W-:Y:S01]  /*45bd0*/  F2FP.F16.F32.PACK_AB R186, R186, R25 ;  /* 0x00000019baba723e */ /* 0x000fe200000000ff */
[----:B------:R-:W-:Y:S01]  /*45be0*/  ST.E desc[UR6][R2.64+0x94], R44 ;  /* 0x0000942c02007985 */ /* 0x000fe2000c101906 */
[----:B------:R-:W-:-:S03]  /*45bf0*/  F2FP.F16.F32.PACK_AB R188, R188, R24 ;  /* 0x00000018bcbc723e */ /* 0x000fc600000000ff */
        /* <DEDUP_REMOVED lines=97> */
[----:B------:R-:W-:Y:S03]  /*46210*/  HGMMA.64x256x16.F32 R24, R176, gdesc[UR8].tnspB, RZ, !UPT, gsb0 ;  /* 0x43e00008b0187df0 */ /* 0x000fe6000c0008ff */
        /* <DEDUP_REMOVED lines=264> */
[----:B------:R-:W-:Y:S02]  /*472a0*/  F2FP.F16.F32.PACK_AB R161, R161, R18 ;  /* 0x00000012a1a1723e */ /* 0x000fe400000000ff */
[----:B------:R-:W-:-:S04]  /*472b0*/  F2FP.F16.F32.PACK_AB R163, R163, R15 ;  /* 0x0000000fa3a3723e */ /* 0x000fc800000000ff */
[----:B--2---:R-:W-:-:S06]  /*472c0*/  WARPGROUP.ARRIVE ;  /* 0x00000000000079c5 */ /* 0x004fcc0000000000 */
        /* <DEDUP_REMOVED lines=795> */
[----:B------:R-:W-:-:S04]  /*4a480*/  F2FP.F16.F32.PACK_AB R185, R185, R10 ;  /* 0x0000000ab9b9723e */ /* 0x000fc800000000ff */
[----:B--2---:R-:W-:-:S07]  /*4a490*/  WARPGROUP.ARRIVE ;  /* 0x00000000000079c5 */ /* 0x004fce0000000000 */
        /* <DEDUP_REMOVED lines=263> */
[----:B------:R-:W-:-:S04]  /*4b510*/  F2FP.F16.F32.PACK_AB R191, R191, R0 ;  /* 0x00000000bfbf723e */ /* 0x000fc800000000ff */
[----:B--2---:R-:W-:-:S06]  /*4b520*/  WARPGROUP.ARRIVE ;  /* 0x00000000000079c5 */ /* 0x004fcc0000000000 */
        /* <DEDUP_REMOVED lines=261> */
[----:B----4-:R0:W-:Y:S04]  /*4c580*/  ST.E desc[UR6][R2.64+0x4], R5 ;  /* 0x0000040502007985 */ /* 0x0101e8000c101906 */
        /* <DEDUP_REMOVED lines=125> */
[----:B0-----:R-:W3:Y:S04]  /*4cd60*/  LDL.64 R4, [UR4+0x40] ;  /* 0x00004004ff047983 */ /* 0x001ee80008100a00 */
[----:B-1----:R-:W4:Y:S04]  /*4cd70*/  LDL.64 R6, [UR4] ;  /* 0x00000004ff067983 */ /* 0x002f280008100a00 */
[----:B---3--:R-:W3:Y:S04]  /*4cd80*/  LD.E R0, desc[UR6][R4.64] ;  /* 0x0000000604007980 */ /* 0x008ee8000c101900 */
[----:B----4-:R2:W5:Y:S01]  /*4cd90*/  LD.E R6, desc[UR6][R6.64] ;  /* 0x0000000606067980 */ /* 0x010562000c101900 */
[----:B------:R-:W-:Y:S01]  /*4cda0*/  BSSY B0, `(.L_x_13676) ;  /* 0x0000005000007945 */ /* 0x000fe20003800000 */
[----:B---3--:R-:W-:-:S04]  /*4cdb0*/  LOP3.LUT R0, R0, 0x1, RZ, 0xfc, !PT ;  /* 0x0000000100007812 */ /* 0x008fc800078efcff */
[----:B------:R-:W-:-:S13]  /*4cdc0*/  ISETP.NE.AND P0, PT, R0, 0x3, PT ;  /* 0x000000030000780c */ /* 0x000fda0003f05270 */
[----:B--2---:R-:W-:Y:S05]  /*4cdd0*/  @!P0 BRA `(.L_x_13677) ;  /* 0x0000000000048947 */ /* 0x004fea0003800000 */
[----:B------:R-:W-:Y:S01]  /*4cde0*/  BPT.TRAP 0x1 ;  /* 0x000000040000795c */ /* 0x000fe20000300000 */
.L_x_13677:
[----:B------:R-:W-:Y:S05]  /*4cdf0*/  BSYNC B0 ;  /* 0x0000000000007941 */ /* 0x000fea0003800000 */
.L_x_13676:
[----:B------:R-:W2:Y:S04]  /*4ce00*/  LD.E.64 R2, desc[UR6][R4.64+0x20] ;  /* 0x0000200604027980 */ /* 0x000ea8000c101b00 */
[----:B------:R-:W3:Y:S01]  /*4ce10*/  LD.E R0, desc[UR6][R4.64+0xc] ;  /* 0x00000c0604007980 */ /* 0x000ee2000c101900 */
[----:B------:R-:W-:Y:S01]  /*4ce20*/  IMAD.MOV.U32 R223, RZ, RZ, 0x0 ;  /* 0x00000000ffdf7424 */ /* 0x000fe200078e00ff */
[----:B--2---:R-:W-:-:S05]  /*4ce30*/  MOV R3, R2 ;  /* 0x0000000200037202 */ /* 0x004fca0000000f00 */
[----:B-----5:R-:W-:-:S05]  /*4ce40*/  IMAD R3, R6, 0x8, R3 ;  /* 0x0000000806037824 */ /* 0x020fca00078e0203 */
[----:B---3--:R-:W-:-:S04]  /*4ce50*/  PRMT R0, R0, 0x654, R3 ;  /* 0x0000065400007816 */ /* 0x008fc80000000003 */
[----:B------:R0:W-:Y:S02]  /*4ce60*/  SYNCS.ARRIVE.TRANS64.RED.A1T0 RZ, [R0+URZ], RZ ;  /* 0x000000ff00ff79a7 */ /* 0x0001e4000810043f */
[----:B0-----:R-:W-:Y:S05]  /*4ce70*/  RET.REL.NODEC R222 `(_ZN7cutlass13device_kernelIN5flash11enable_sm90INS1_16FlashAttnFwdSm90INS1_25CollectiveMainloopFwdSm90ILi2EN4cute5tupleIJNS5_1CILi1EEES8_S8_EEENS6_IJNS7_ILi128EEENS7_ILi96EEENS7_ILi64EEEEEELi256ENS_6half_tEfNS_4arch4Sm90ELb0ELb1ELb1ELb1ELb1ELb1ELb1ELb1ELb0ELb1ELb1ELb0EEENS1_21CollectiveEpilogueFwdINS6_IJSA_NS7_ILi256EEESB_EEES9_SE_SG_Li256ELb1ELb1ELb1ELb0EEENS1_36VarlenDynamicPersistentTileSchedulerILi128ELi96ELi256ELi128ELb1ELb1ELb1ELb1ELb0ELb1EEEEEEEEEvNT_6ParamsE) ;  /* 0xfffffb30de607950 */ /* 0x001fea0003c3ffff */
.L_x_13650:
[----:B0-----:R0:W1:Y:S02]  /*4ce80*/  SYNCS.PHASECHK.TRANS64.TRYWAIT P0, [R8+URZ], R9 ;  /* 0x00000009080075a7 */ /* 0x001064000800017f */
[----:B-1----:R-:W-:Y:S05]  /*4ce90*/  @!P0 NANOSLEEP.SYNCS 0x989680 ;  /* 0x009896800000895d */ /* 0x002fea0003900000 */
[----:B------:R-:W1:Y:S02]  /*4cea0*/  @!P0 SYNCS.PHASECHK.TRANS64 P0, [R8+URZ], R9 ;  /* 0x00000009080085a7 */ /* 0x000e64000800007f */
[----:B-1----:R-:W-:Y:S05]  /*4ceb0*/  @!P0 BRA `(.L_x_13650) ;  /* 0xfffffffc00f08947 */ /* 0x002fea000383ffff */
[----:B------:R-:W-:Y:S05]  /*4cec0*/  BRA `(.L_x_13649) ;  /* 0xffffff44007c7947 */ /* 0x000fea000383ffff */
.L_x_13652:
[----:B0-----:R0:W1:Y:S02]  /*4ced0*/  SYNCS.PHASECHK.TRANS64.TRYWAIT P0, [R8+URZ+0x32410], R9 ;  /* 0x03241009080075a7 */ /* 0x001064000800017f */
[----:B-1----:R-:W-:Y:S05]  /*4cee0*/  @!P0 NANOSLEEP.SYNCS 0x989680 ;  /* 0x009896800000895d */ /* 0x002fea0003900000 */
[----:B------:R-:W1:Y:S02]  /*4cef0*/  @!P0 SYNCS.PHASECHK.TRANS64 P0, [R8+URZ+0x32410], R9 ;  /* 0x03241009080085a7 */ /* 0x000e64000800007f */
[----:B-1----:R-:W-:Y:S05]  /*4cf00*/  @!P0 BRA `(.L_x_13652) ;  /* 0xfffffffc00f08947 */ /* 0x002fea000383ffff */
[----:B------:R-:W-:Y:S05]  /*4cf10*/  BRA `(.L_x_13678) ;  /* 0xffffff4800707947 */ /* 0x000fea000383ffff */
.L_x_13659:
[----:B0-----:R0:W1:Y:S02]  /*4cf20*/  SYNCS.PHASECHK.TRANS64.TRYWAIT P0, [R8+URZ], R9 ;  /* 0x00000009080075a7 */ /* 0x001064000800017f */
[----:B-1----:R-:W-:Y:S05]  /*4cf30*/  @!P0 NANOSLEEP.SYNCS 0x989680 ;  /* 0x009896800000895d */ /* 0x002fea0003900000 */
[----:B------:R-:W1:Y:S02]  /*4cf40*/  @!P0 SYNCS.PHASECHK.TRANS64 P0, [R8+URZ], R9 ;  /* 0x00000009080085a7 */ /* 0x000e64000800007f */
[----:B-1----:R-:W-:Y:S05]  /*4cf50*/  @!P0 BRA `(.L_x_13659) ;  /* 0xfffffffc00f08947 */ /* 0x002fea000383ffff */
[----:B------:R-:W-:Y:S05]  /*4cf60*/  BRA `(.L_x_13658) ;  /* 0xffffff4800e47947 */ /* 0x000fea000383ffff */
.L_x_13679:
        /* <DEDUP_REMOVED lines=9> */
.L_x_15778:


//--------------------- .text._ZN7cutlass13device_kernelIN5flash11enable_sm90INS1_16FlashAttnFwdSm90INS1_25CollectiveMainloopFwdSm90ILi2EN4cute5tupleIJNS5_1CILi1EEES8_S8_EEENS6_IJNS7_ILi128EEENS7_ILi96EEENS7_ILi64EEEEEELi256ENS_6half_tEfNS_4arch4Sm90ELb1ELb0ELb1ELb0ELb1ELb0ELb0ELb1ELb0ELb1ELb1ELb0EEENS1_21CollectiveEpilogueFwdINS6_IJSA_NS7_ILi256EEESB_EEES9_SE_SG_Li256ELb0ELb1ELb1ELb0EEENS1_19SingleTileSchedulerILb0ELb1ELb1ELi128EEEEEEEEEvNT_6ParamsE --------------------------
	.section	.text._ZN7cutlass13device_kernelIN5flash11enable_sm90INS1_16FlashAttnFwdSm90INS1_25CollectiveMainloopFwdSm90ILi2EN4cute5tupleIJNS5_1CILi1EEES8_S8_EEENS6_IJNS7_ILi128EEENS7_ILi96EEENS7_ILi64EEEEEELi256ENS_6half_tEfNS_4arch4Sm90ELb1ELb0ELb1ELb0ELb1ELb0ELb0ELb1ELb0ELb1ELb1ELb0EEENS1_21CollectiveEpilogueFwdINS6_IJSA_NS7_ILi256EEESB_EEES9_SE_SG_Li256ELb0ELb1ELb1ELb0EEENS1_19SingleTileSchedulerILb0ELb1ELb1ELi128EEEEEEEEEvNT_6ParamsE,"ax",@progbits
	.align	128
.text._ZN7cutlass13device_kernelIN5flash11enable_sm90INS1_16FlashAttnFwdSm90INS1_25CollectiveMainloopFwdSm90ILi2EN4cute5tupleIJNS5_1CILi1EEES8_S8_EEENS6_IJNS7_ILi128EEENS7_ILi96EEENS7_ILi64EEEEEELi256ENS_6half_tEfNS_4arch4Sm90ELb1ELb0ELb1ELb0ELb1ELb0ELb0ELb1ELb0ELb1ELb1ELb0EEENS1_21CollectiveEpilogueFwdINS6_IJSA_NS7_ILi256EEESB_EEES9_SE_SG_Li256ELb0ELb1ELb1ELb0EEENS1_19SingleTileSchedulerILb0ELb1ELb1ELi128EEEEEEEEEvNT_6ParamsE:
        .type           _ZN7cutlass13device_kernelIN5flash11enable_sm90INS1_16FlashAttnFwdSm90INS1_25CollectiveMainloopFwdSm90ILi2EN4cute5tupleIJNS5_1CILi1EEES8_S8_EEENS6_IJNS7_ILi128EEENS7_ILi96EEENS7_ILi64EEEEEELi256ENS_6half_tEfNS_4arch4Sm90ELb1ELb0ELb1ELb0ELb1ELb0ELb0ELb1ELb0ELb1ELb1ELb0EEENS1_21CollectiveEpilogueFwdINS6_IJSA_NS7_ILi256EEESB_EEES9_SE_SG_Li256ELb0ELb1ELb1ELb0EEENS1_19SingleTileSchedulerILb0ELb1ELb1ELi128EEEEEEEEEvNT_6ParamsE,@function
        .size           _ZN7cutlass13device_kernelIN5flash11enable_sm90INS1_16FlashAttnFwdSm90INS1_25CollectiveMainloopFwdSm90ILi2EN4cute5tupleIJNS5_1CILi1EEES8_S8_EEENS6_IJNS7_ILi128EEENS7_ILi96EEENS7_ILi64EEEEEELi256ENS_6half_tEfNS_4arch4Sm90ELb1ELb0ELb1ELb0ELb1ELb0ELb0ELb1ELb0ELb1ELb1ELb0EEENS1_21CollectiveEpilogueFwdINS6_IJSA_NS7_ILi256EEESB_EEES9_SE_SG_Li256ELb0ELb1ELb1ELb0EEENS1_19SingleTileSchedulerILb0ELb1ELb1ELi128EEEEEEEEEvNT_6ParamsE,(.L_x_15780 - _ZN7cutlass13device_kernelIN5flash11enable_sm90INS1_16FlashAttnFwdSm90INS1_25CollectiveMainloopFwdSm90ILi2EN4cute5tupleIJNS5_1CILi1EEES8_S8_EEENS6_IJNS7_ILi128EEENS7_ILi96EEENS7_ILi64EEEEEELi256ENS_6half_tEfNS_4arch4Sm90ELb1ELb0ELb1ELb0ELb1ELb0ELb0ELb1ELb0ELb1ELb1ELb0EEENS1_21CollectiveEpilogueFwdINS6_IJSA_NS7_ILi256EEESB_EEES9_SE_SG_Li256ELb0ELb1ELb1ELb0EEENS1_19SingleTileSchedulerILb0ELb1ELb1ELi128EEEEEEEEEvNT_6ParamsE)
        .other          _ZN7cutlass13device_kernelIN5flash11enable_sm90INS1_16FlashAttnFwdSm90INS1_25CollectiveMainloopFwdSm90ILi2EN4cute5tupleIJNS5_1CILi1EEES8_S8_EEENS6_IJNS7_ILi128EEENS7_ILi96EEENS7_ILi64EEEEEELi256ENS_6half_tEfNS_4arch4Sm90ELb1ELb0ELb1ELb0ELb1ELb0ELb0ELb1ELb0ELb1ELb1ELb0EEENS1_21CollectiveEpilogueFwdINS6_IJSA_NS7_ILi256EEESB_EEES9_SE_SG_Li256ELb0ELb1ELb1ELb0EEENS1_19SingleTileSchedulerILb0ELb1ELb1ELi128EEEEEEEEEvNT_6ParamsE,@"STO_CUDA_ENTRY STV_DEFAULT"
_ZN7cutlass13device_kernelIN5flash11enable_sm90INS1_16FlashAttnFwdSm90INS1_25CollectiveMainloopFwdSm90ILi2EN4cute5tupleIJNS5_1CILi1EEES8_S8_EEENS6_IJNS7_ILi128EEENS7_ILi96EEENS7_ILi64EEEEEELi256ENS_6half_tEfNS_4arch4Sm90ELb1ELb0ELb1ELb0ELb1ELb0ELb0ELb1ELb0ELb1ELb1ELb0EEENS1_21CollectiveEpilogueFwdINS6_IJSA_NS7_ILi256EEESB_EEES9_SE_SG_Li256ELb0ELb1ELb1ELb0EEENS1_19SingleTileSchedulerILb0ELb1ELb1ELi128EEEEEEEEEvNT_6ParamsE:
        /* <DEDUP_REMOVED lines=44> */
.L_x_13680:
        /* <DEDUP_REMOVED lines=22> */
.L_x_13681:
        /* <DEDUP_REMOVED lines=18> */
.L_x_13682:
        /* <DEDUP_REMOVED lines=22> */
.L_x_13683:
        /* <DEDUP_REMOVED lines=23> */
.L_x_13684:
        /* <DEDUP_REMOVED lines=9> */
.L_x_13687:
        /* <DEDUP_REMOVED lines=20> */
[----:B------:R-:W0:Y:S01]  /*09e0*/  S2UR UR45, SR_CTAID.X ;  /* 0x00000000002d79c3 */ /* 0x000e220000002500 */
[----:B------:R-:W-:Y:S01]  /*09f0*/  ULDC UR4, c[0x0][0x448] ;  /* 0x0001120000047ab9 */ /* 0x000fe20000000800 */
[----:B------:R-:W-:Y:S01]  /*0a00*/  ULDC UR40, c[0x0][0x424] ;  /* 0x0001090000287ab9 */ /* 0x000fe20000000800 */
[----:B------:R-:W-:Y:S01]  /*0a10*/  UISETP.NE.AND UP1, UPT, UR4, 0x1, UPT ;  /* 0x000000010400788c */ /* 0x000fe2000bf25270 */
[----:B------:R-:W-:Y:S02]  /*0a20*/  ULDC UR44, c[0x0][0x2f0] ;  /* 0x0000bc00002c7ab9 */ /* 0x000fe40000000800 */
[----:B------:R-:W-:Y:S01]  /*0a30*/  ULDC.64 UR4, c[0x0][0x418] ;  /* 0x0001060000047ab9 */ /* 0x000fe20000000a00 */
[----:B------:R-:W-:Y:S01]  /*0a40*/  ULDC UR7, c[0x0][0x288] ;  /* 0x0000a20000077ab9 */ /* 0x000fe20000000800 */
[----:B------:R-:W-:Y:S02]  /*0a50*/  UISETP.NE.U32.AND UP0, UPT, UR4, URZ, UPT ;  /* 0x0000003f0400728c */ /* 0x000fe4000bf05070 */
[----:B------:R-:W-:-:S02]  /*0a60*/  UP2UR UR43, UPR, URZ, 0x2 ;  /* 0x000000023f2b7883 */ /* 0x000fc40008000000 */
[----:B------:R-:W-:Y:S02]  /*0a70*/  UISETP.NE.AND.EX UP0, UPT, UR5, URZ, UPT, UP0 ;  /* 0x0000003f0500728c */ /* 0x000fe4000bf05300 */
[----:B------:R-:W-:Y:S01]  /*0a80*/  @UP1 ULDC UR4, c[0x0][0x44c] ;  /* 0x0001130000041ab9 */ /* 0x000fe20000000800 */
[----:B------:R-:W-:Y:S01]  /*0a90*/  @UP1 ULDC UR8, c[0x0][0x450] ;  /* 0x0001140000081ab9 */ /* 0x000fe20000000800 */
[----:B------:R-:W-:Y:S02]  /*0aa0*/  USEL UR40, UR40, 0x1, UP0 ;  /* 0x0000000128287887 */ /* 0x000fe40008000000 */
[----:B------:R-:W-:Y:S02]  /*0ab0*/  USHF.R.U32.HI UR10, URZ, 0x10, UR41 ;  /* 0x000000103f0a7899 */ /* 0x000fe40008011629 */
[----:B------:R-:W-:Y:S02]  /*0ac0*/  UIMAD UR44, UR40, UR44, URZ ;  /* 0x0000002c282c72a4 */ /* 0x000fe4000f8e023f */
[----:B------:R-:W-:-:S02]  /*0ad0*/  ULOP3.LUT UR41, UR41, 0xffff, URZ, 0xc0, !UPT ;  /* 0x0000ffff29297892 */ /* 0x000fc4000f8ec03f */
[----:B0-----:R-:W-:-:S04]  /*0ae0*/  USHF.L.U32 UR45, UR45, 0x7, URZ ;  /* 0x000000072d2d7899 */ /* 0x001fc8000800063f */
[----:B------:R-:W-:-:S04]  /*0af0*/  UIADD3 UR6, UR45, 0x7f, URZ ;  /* 0x0000007f2d067890 */ /* 0x000fc8000fffe03f */
[----:B------:R-:W-:Y:S02]  /*0b00*/  UIMAD.WIDE.U32 UR4, UR6, UR4, URZ ;  /* 0x00000004060472a5 */ /* 0x000fe4000f8e003f */
[----:B------:R-:W-:Y:S02]  /*0b10*/  UIADD3 UR4, UR44, 0x5f, URZ ;  /* 0x0000005f2c047890 */ /* 0x000fe4000fffe03f */
[----:B------:R-:W-:Y:S02]  /*0b20*/  @UP1 USHF.R.U32.HI UR6, URZ, UR8, UR5 ;  /* 0x000000083f061299 */ /* 0x000fe40008011605 */
[----:B------:R-:W-:-:S04]  /*0b30*/  UIADD3 UR5, UR44, 0x60, -UR7 ;  /* 0x000000602c057890 */ /* 0x000fc8000fffe807 */
[----:B------:R-:W-:Y:S02]  /*0b40*/  UIADD3 UR6, UR5, UR6, URZ ;  /* 0x0000000605067290 */ /* 0x000fe4000fffe03f */
[----:B------:R-:W-:Y:S02]  /*0b50*/  UIMAD.WIDE UR4, UR4, 0x2aaaaaab, URZ ;  /* 0x2aaaaaab040478a5 */ /* 0x000fe4000f8e023f */
[----:B------:R-:W-:Y:S02]  /*0b60*/  UIMAD.WIDE UR6, UR6, 0x2aaaaaab, URZ ;  /* 0x2aaaaaab060678a5 */ /* 0x000fe4000f8e023f */
[----:B------:R-:W-:Y:S02]  /*0b70*/  USHF.R.U32.HI UR4, URZ, 0x1f, UR5 ;  /* 0x0000001f3f047899 */ /* 0x000fe40008011605 */
[----:B------:R-:W-:Y:S02]  /*0b80*/  USHF.R.U32.HI UR6, URZ, 0x1f, UR7 ;  /* 0x0000001f3f067899 */ /* 0x000fe40008011607 */
[----:B------:R-:W-:-:S02]  /*0b90*/  ULEA.HI.SX32 UR4, UR5, UR4, 0x1c ;  /* 0x0000000405047291 */ /* 0x000fc4000f8fe23f */
[----:B------:R-:W-:-:S04]  /*0ba0*/  ULEA.HI.SX32 UR6, UR7, UR6, 0x1c ;  /* 0x0000000607067291 */ /* 0x000fc8000f8fe23f */
[----:B------:R-:W-:-:S04]  /*0bb0*/  UISETP.LT.AND UP0, UPT, UR4, UR6, UPT ;  /* 0x000000060400728c */ /* 0x000fc8000bf01270 */
[----:B------:R-:W-:Y:S02]  /*0bc0*/  USEL UR9, UR4, UR6, UP0 ;  /* 0x0000000604097287 */ /* 0x000fe40008000000 */
[----:B------:R-:W-:Y:S02]  /*0bd0*/  UISETP.NE.AND UP0, UPT, UR10, URZ, UPT ;  /* 0x0000003f0a00728c */ /* 0x000fe4000bf05270 */
[----:B------:R-:W-:Y:S01]  /*0be0*/  UISETP.GE.AND UP1, UPT, UR9, 0x1, UPT ;  /* 0x000000010900788c */ /* 0x000fe2000bf26270 */
[----:B------:R-:W-:-:S05]  /*0bf0*/  UMOV UR4, URZ ;  /* 0x0000003f00047c82 */ /* 0x000fca0008000000 */
[----:B------:R-:W-:-:S03]  /*0c00*/  PLOP3.LUT P0, PT, PT, PT, UP1, 0x80, 0x0 ;  /* 0x000000000000781c */ /* 0x000fc60003f0f018 */
[----:B------:R-:W-:-:S10]  /*0c10*/  @!UP0 ULDC UR10, c[0x0][0x9f0] ;  /* 0x00027c00000a8ab9 */ /* 0x000fd40000000800 */
        /* <DEDUP_REMOVED lines=34> */
.L_x_13689:
[----:B------:R-:W-:Y:S02]  /*0e40*/  UIMAD UR41, UR41, UR4, URZ ;  /* 0x00000004292972a4 */ /* 0x000fe4000f8e023f */
[----:B------:R-:W-:Y:S01]  /*0e50*/  IMAD.U32 R3, RZ, RZ, UR4 ;  /* 0x00000004ff037e24 */ /* 0x000fe2000f8e00ff */
[----:B------:R-:W-:Y:S01]  /*0e60*/  MOV R0, UR9 ;  /* 0x0000000900007c02 */ /* 0x000fe20008000f00 */
[----:B------:R-:W-:Y:S01]  /*0e70*/  VIADD R16, R16, 0xffffff80 ;  /* 0xffffff8010107836 */ /* 0x000fe20000000000 */
[----:B------:R-:W-:Y:S01]  /*0e80*/  PLOP3.LUT P0, PT, PT, PT, PT, 0x80, 0x0 ;  /* 0x000000000000781c */ /* 0x000fe20003f0f070 */
[----:B------:R-:W-:Y:S01]  /*0e90*/  IMAD.MOV.U32 R4, RZ, RZ, RZ ;  /* 0x000000ffff047224 */ /* 0x000fe200078e00ff */
[----:B------:R-:W-:Y:S02]  /*0ea0*/  VIADDMNMX R0, R3, UR41, R0, PT ;  /* 0x0000002903007c46 */ /* 0x000fe4000b800100 */
[----:B------:R-:W-:Y:S02]  /*0eb0*/  CS2R R150, SRZ ;  /* 0x0000000000967805 */ /* 0x000fe4000001ff00 */
[----:B------:R-:W-:-:S02]  /*0ec0*/  MOV R3, RZ ;  /* 0x000000ff00037202 */ /* 0x000fc40000000f00 */
        /* <DEDUP_REMOVED lines=101> */
.L_x_13691:
[----:B------:R-:W-:Y:S01]  /*1520*/  SHF.L.U32 R10, RZ, 0x1f, RZ ;  /* 0x0000001fff0a7819 */ /* 0x000fe200000006ff */
[----:B------:R-:W-:-:S03]  /*1530*/  VIADD R3, R2, 0x8 ;  /* 0x0000000802037836 */ /* 0x000fc60000000000 */
[----:B------:R-:W0:Y:S02]  /*1540*/  SYNCS.PHASECHK.TRANS64.TRYWAIT P0, [UR42+0x22800], R10 ;  /* 0x0228000aff0075a7 */ /* 0x000e24000800016a */
[----:B0-----:R-:W-:Y:S05]  /*1550*/  @!P0 BRA `(.L_x_13692) ;  /* 0x000000d800808947 */ /* 0x001fea0003800000 */
.L_x_13776:
[----:B------:R-:W-:Y:S05]  /*1560*/  WARPSYNC.ALL ;  /* 0x0000000000007948 */ /* 0x000fea0003800000 */
[----:B------:R-:W-:Y:S01]  /*1570*/  ULOP3.LUT UR4, UR39, 0x1, URZ, 0xfc, !UPT ;  /* 0x0000000127047892 */ /* 0x000fe2000f8efc3f */
[----:B------:R1:W-:Y:S03]  /*1580*/  BAR.SYNC.DEFER_BLOCKING R3, 0x100 ;  /* 0x000400030000751d */ /* 0x0003e60000010000 */
[----:B------:R-:W-:-:S06]  /*1590*/  UISETP.NE.AND UP0, UPT, UR4, 0x3, UPT ;  /* 0x000000030400788c */ /* 0x000fcc000bf05270 */
[----:B------:R-:W-:-:S13]  /*15a0*/  PLOP3.LUT P0, PT, PT, PT, UP0, 0x80, 0x0 ;  /* 0x000000000000781c */ /* 0x000fda0003f0f008 */
[----:B-1----:R-:W-:Y:S05]  /*15b0*/  @!P0 BRA `(.L_x_13693) ;  /* 0x0000000000048947 */ /* 0x002fea0003800000 */
[----:B------:R-:W-:Y:S01]  /*15c0*/  BPT.TRAP 0x1 ;  /* 0x000000040000795c */ /* 0x000fe20000300000 */
.L_x_13693:
[----:B------:R1:W2:Y:S01]  /*15d0*/  SYNCS.PHASECHK.TRANS64.TRYWAIT P1, [UR42+0x22830], R10 ;  /* 0x0228300aff0075a7 */ /* 0x0002a2000802016a */
[----:B------:R-:W-:Y:S05]  /*15e0*/  @!P0 BRA `(.L_x_13694) ;  /* 0x0000000000048947 */ /* 0x000fea0003800000 */
[----:B------:R-:W-:Y:S01]  /*15f0*/  BPT.TRAP 0x1 ;  /* 0x000000040000795c */ /* 0x000fe20000300000 */
.L_x_13694:
[----:B--2---:R-:W-:Y:S05]  /*1600*/  @P1 BRA `(.L_x_13695) ;  /* 0x0000000000081947 */ /* 0x004fea0003800000 */
[----:B------:R-:W2:Y:S02]  /*1610*/  SYNCS.PHASECHK.TRANS64.TRYWAIT P1, [UR42+0x22830], R10 ;  /* 0x0228300aff0075a7 */ /* 0x000ea4000802016a */
[----:B--2---:R-:W-:Y:S05]  /*1620*/  @!P1 BRA `(.L_x_13696) ;  /* 0x000000d800649947 */ /* 0x004fea0003800000 */
.L_x_13695:
        /* <DEDUP_REMOVED lines=38> */
.L_x_13697:
[----:B------:R-:W-:Y:S01]  /*1890*/  LOP3.LUT R7, R18, 0xffffff80, RZ, 0xc0, !PT ;  /* 0xffffff8012077812 */ /* 0x000fe200078ec0ff */
[----:B------:R-:W-:Y:S01]  /*18a0*/  UISETP.NE.AND UP0, UPT, UR43, URZ, UPT ;  /* 0x0000003f2b00728c */ /* 0x000fe2000bf05270 */
[----:B------:R-:W-:Y:S01]  /*18b0*/  LEA.HI R17, R17, R16, RZ, 0x2 ;  /* 0x0000001011117211 */ /* 0x000fe200078f10ff */
[----:B------:R-:W-:Y:S01]  /*18c0*/  ULDC UR5, c[0x0][0x9d8] ;  /* 0x0002760000057ab9 */ /* 0x000fe20000000800 */
[----:B------:R-:W-:Y:S01]  /*18d0*/  IADD3 R7, R16, -R7, RZ ;  /* 0x8000000710077210 */ /* 0x000fe20007ffe0ff */
[----:B------:R-:W-:Y:S01]  /*18e0*/  FMUL.FTZ R24, R24, UR5 ;  /* 0x0000000518187c20 */ /* 0x000fe20008410000 */
[----:B------:R-:W-:Y:S01]  /*18f0*/  LOP3.LUT R17, R17, 0xfffffffc, RZ, 0xc0, !PT ;  /* 0xfffffffc11117812 */ /* 0x000fe200078ec0ff */
[----:B------:R-:W-:Y:S01]  /*1900*/  FMUL.FTZ R25, R25, UR5 ;  /* 0x0000000519197c20 */ /* 0x000fe20008410000 */
[----:B------:R-:W-:Y:S01]  /*1910*/  SHF.R.S32.HI R6, RZ, 0x1f, R7 ;  /* 0x0000001fff067819 */ /* 0x000fe20000011407 */
[----:B------:R-:W-:Y:S01]  /*1920*/  ULDC UR14, c[0x0][0x288] ;  /* 0x0000a200000e7ab9 */ /* 0x000fe20000000800 */
[----:B------:R-:W-:Y:S01]  /*1930*/  LEA.HI R12, R19, R19, RZ, 0x1 ;  /* 0x00000013130c7211 */ /* 0x000fe200078f08ff */
[----:B------:R-:W-:Y:S01]  /*1940*/  IMAD.IADD R17, R16, 0x1, -R17 ;  /* 0x0000000110117824 */ /* 0x000fe200078e0a11 */
[CC--:B------:R-:W-:Y:S01]  /*1950*/  LEA.HI R8, R6.reuse, R7.reuse, RZ, 0x2 ;  /* 0x0000000706087211 */ /* 0x0c0fe200078f10ff */
[----:B------:R-:W-:Y:S01]  /*1960*/  @UP0 ULDC UR4, c[0x0][0x44c] ;  /* 0x0001130000040ab9 */ /* 0x000fe20000000800 */
[----:B------:R-:W-:Y:S01]  /*1970*/  LEA.HI R9, R6, R7, RZ, 0x5 ;  /* 0x0000000706097211 */ /* 0x000fe200078f28ff */
[----:B------:R-:W2:Y:S01]  /*1980*/  MUFU.TANH R24, R24 ;  /* 0x0000001800187308 */ /* 0x000ea20000002400 */
[--C-:B------:R-:W-:Y:S01]  /*1990*/  SHF.R.S32.HI R6, RZ, 0x2, R8.reuse ;  /* 0x00000002ff067819 */ /* 0x100fe20000011408 */
[----:B------:R-:W-:Y:S01]  /*19a0*/  FMUL.FTZ R28, R28, UR5 ;  /* 0x000000051c1c7c20 */ /* 0x000fe20008410000 */
[----:B------:R-:W-:Y:S01]  /*19b0*/  SHF.R.S32.HI R11, RZ, 0x1f, R8 ;  /* 0x0000001fff0b7819 */ /* 0x000fe20000011408 */
[----:B------:R-:W-:Y:S01]  /*19c0*/  FMUL.FTZ R29, R29, UR5 ;  /* 0x000000051d1d7c20 */ /* 0x000fe20008410000 */
[----:B------:R-:W-:Y:S01]  /*19d0*/  SHF.R.S32.HI R9, RZ, 0x5, R9 ;  /* 0x00000005ff097819 */ /* 0x000fe20000011409 */
[----:B------:R-:W-:Y:S01]  /*19e0*/  FMUL.FTZ R32, R32, UR5 ;  /* 0x0000000520207c20 */ /* 0x000fe20008410000 */
[-C--:B------:R-:W-:Y:S01]  /*19f0*/  LEA.HI R11, R11, R6.reuse, RZ, 0x3 ;  /* 0x000000060b0b7211 */ /* 0x080fe200078f18ff */
[----:B------:R-:W4:Y:S01]  /*1a00*/  MUFU.TANH R14, R25 ;  /* 0x00000019000e7308 */ /* 0x000f220000002400 */
[----:B------:R-:W-:Y:S01]  /*1a10*/  LEA R13, R9, UR45, 0x4 ;  /* 0x0000002d090d7c11 */ /* 0x000fe2000f8e20ff */
[----:B------:R-:W-:Y:S01]  /*1a20*/  FMUL.FTZ R33, R33, UR5 ;  /* 0x0000000521217c20 */ /* 0x000fe20008410000 */
[----:B------:R-:W-:Y:S01]  /*1a30*/  LOP3.LUT R11, R11, 0xfffffff8, RZ, 0xc0, !PT ;  /* 0xfffffff80b0b7812 */ /* 0x000fe200078ec0ff */
[----:B------:R-:W-:Y:S01]  /*1a40*/  FMUL.FTZ R36, R36, UR5 ;  /* 0x0000000524247c20 */ /* 0x000fe20008410000 */
[----:B------:R-:W-:Y:S01]  /*1a50*/  LOP3.LUT R12, R12, 0x3fffffe, RZ, 0xc0, !PT ;  /* 0x03fffffe0c0c7812 */ /* 0x000fe200078ec0ff */
[----:B------:R-:W-:Y:S01]  /*1a60*/  FMUL.FTZ R37, R37, UR5 ;  /* 0x0000000525257c20 */ /* 0x000fe20008410000 */
[----:B------:R-:W-:Y:S01]  /*1a70*/  LEA.HI R9, R17, R17, RZ, 0x1 ;  /* 0x0000001111097211 */ /* 0x000fe200078f08ff */
[----:B------:R-:W5:Y:S01]  /*1a80*/  MUFU.TANH R15, R28 ;  /* 0x0000001c000f7308 */ /* 0x000f620000002400 */
[----:B------:R-:W-:Y:S01]  /*1a90*/  IADD3 R11, R13, R6, -R11 ;  /* 0x000000060d0b7210 */ /* 0x000fe20007ffe80b */
[----:B------:R-:W-:Y:S01]  /*1aa0*/  IMAD.IADD R12, R19, 0x1, -R12 ;  /* 0x00000001130c7824 */ /* 0x000fe200078e0a0c */
[----:B------:R-:W-:Y:S01]  /*1ab0*/  LOP3.LUT R6, R9, 0x1ffffffe, RZ, 0xc0, !PT ;  /* 0x1ffffffe09067812 */ /* 0x000fe200078ec0ff */
[----:B------:R-:W-:Y:S01]  /*1ac0*/  FMUL.FTZ R40, R40, UR5 ;  /* 0x0000000528287c20 */ /* 0x000fe20008410000 */
[----:B------:R-:W-:Y:S01]  /*1ad0*/  PLOP3.LUT P1, PT, PT, PT, UP0, 0x80, 0x0 ;  /* 0x000000000000781c */ /* 0x000fe20003f2f008 */
[----:B------:R-:W-:Y:S01]  /*1ae0*/  IMAD R11, R12, 0x40, R11 ;  /* 0x000000400c0b7824 */ /* 0x000fe200078e020b */
[----:B------:R-:W-:Y:S01]  /*1af0*/  IADD3 R6, R17, -R6, RZ ;  /* 0x8000000611067210 */ /* 0x000fe20007ffe0ff */
[----:B------:R-:W1:Y:S01]  /*1b00*/  MUFU.TANH R29, R29 ;  /* 0x0000001d001d7308 */ /* 0x000e620000002400 */
[----:B------:R-:W-:Y:S01]  /*1b10*/  PLOP3.LUT P2, PT, PT, PT, UP0, 0x80, 0x0 ;  /* 0x000000000000781c */ /* 0x000fe20003f4f008 */
[----:B------:R-:W-:Y:S01]  /*1b20*/  FMUL.FTZ R41, R41, UR5 ;  /* 0x0000000529297c20 */ /* 0x000fe20008410000 */
[----:B------:R-:W-:Y:S01]  /*1b30*/  LOP3.LUT R8, R8, 0x7ffffffc, RZ, 0xc0, !PT ;  /* 0x7ffffffc08087812 */ /* 0x000fe200078ec0ff */
[----:B------:R-:W-:-:S02]  /*1b40*/  IMAD R6, R6, 0x8, R11 ;  /* 0x0000000806067824 */ /* 0x000fc400078e020b */
[----:B------:R-:W-:Y:S01]  /*1b50*/  FMUL.FTZ R44, R44, UR5 ;  /* 0x000000052c2c7c20 */ /* 0x000fe20008410000 */
[----:B------:R-:W-:Y:S01]  /*1b60*/  FMUL.FTZ R45, R45, UR5 ;  /* 0x000000052d2d7c20 */ /* 0x000fe20008410000 */
[----:B------:R-:W-:Y:S01]  /*1b70*/  FMUL.FTZ R48, R48, UR5 ;  /* 0x0000000530307c20 */ /* 0x000fe20008410000 */
[----:B------:R-:W-:Y:S01]  /*1b80*/  IMAD.IADD R7, R7, 0x1, -R8 ;  /* 0x0000000107077824 */ /* 0x000fe200078e0a08 */
[----:B------:R-:W-:Y:S01]  /*1b90*/  MOV R9, R6 ;  /* 0x0000000600097202 */ /* 0x000fe20000000f00 */
[----:B------:R-:W-:Y:S01]  /*1ba0*/  @P1 IMAD.HI.U32 R11, R6, UR4, RZ ;  /* 0x00000004060b1c27 */ /* 0x000fe2000f8e00ff */
[----:B------:R-:W-:Y:S01]  /*1bb0*/  @UP0 ULDC UR4, c[0x0][0x450] ;  /* 0x0001140000040ab9 */ /* 0x000fe20000000800 */
[----:B------:R-:W3:Y:S02]  /*1bc0*/  MUFU.TANH R32, R32 ;  /* 0x0000002000207308 */ /* 0x000ee40000002400 */
[----:B------:R-:W-:Y:S01]  /*1bd0*/  FMUL.FTZ R49, R49, UR5 ;  /* 0x0000000531317c20 */ /* 0x000fe20008410000 */
[----:B------:R-:W-:Y:S01]  /*1be0*/  FMUL.FTZ R52, R52, UR5 ;  /* 0x0000000534347c20 */ /* 0x000fe20008410000 */
[----:B------:R-:W-:Y:S01]  /*1bf0*/  @P2 SHF.R.U32.HI R9, RZ, UR4, R11 ;  /* 0x00000004ff092c19 */ /* 0x000fe2000801160b */
[----:B------:R-:W-:Y:S01]  /*1c00*/  UIMAD UR4, UR46, -0x60, UR44 ;  /* 0xffffffa02e0478a4 */ /* 0x000fe2000f8e022c */
[----:B------:R-:W-:Y:S01]  /*1c10*/  MOV R11, UR14 ;  /* 0x0000000e000b7c02 */ /* 0x000fe20008000f00 */
[----:B------:R-:W-:Y:S01]  /*1c20*/  FMUL.FTZ R53, R53, UR5 ;  /* 0x0000000535357c20 */ /* 0x000fe20008410000 */
[----:B------:R-:W-:Y:S01]  /*1c30*/  FMUL.FTZ R4, R26, UR5 ;  /* 0x000000051a047c20 */ /* 0x000fe20008410000 */
[----:B------:R-:W2:Y:S01]  /*1c40*/  SHFL.IDX PT, R12, R9, RZ, 0x1c1f ;  /* 0x001c1fff090c7589 */ /* 0x000ea200000e0000 */
[----:B------:R-:W-:Y:S01]  /*1c50*/  UIADD3 UR4, UR4, 0x60, URZ ;  /* 0x0000006004047890 */ /* 0x000fe2000fffe03f */
[----:B------:R-:W3:Y:S01]  /*1c60*/  MUFU.TANH R33, R33 ;  /* 0x0000002100217308 */ /* 0x000ee20000002400 */
[----:B------:R-:W-:Y:S01]  /*1c70*/  FMUL.FTZ R56, R56, UR5 ;  /* 0x0000000538387c20 */ /* 0x000fe20008410000 */
[----:B0-----:R-:W-:Y:S01]  /*1c80*/  FMUL.FTZ R5, R27, UR5 ;  /* 0x000000051b057c20 */ /* 0x001fe20008410000 */
[----:B------:R-:W-:Y:S01]  /*1c90*/  FMUL.FTZ R57, R57, UR5 ;  /* 0x0000000539397c20 */ /* 0x000fe20008410000 */
[----:B------:R-:W-:Y:S01]  /*1ca0*/  FMUL.FTZ R60, R60, UR5 ;  /* 0x000000053c3c7c20 */ /* 0x000fe20008410000 */
[----:B------:R-:W-:-:S02]  /*1cb0*/  IMAD.U32 R8, RZ, RZ, UR4 ;  /* 0x00000004ff087e24 */ /* 0x000fc4000f8e00ff */
[----:B------:R-:W-:Y:S01]  /*1cc0*/  FMUL.FTZ R30, R30, UR5 ;  /* 0x000000051e1e7c20 */ /* 0x000fe20008410000 */
[----:B------:R-:W-:Y:S01]  /*1cd0*/  FMUL.FTZ R61, R61, UR5 ;  /* 0x000000053d3d7c20 */ /* 0x000fe20008410000 */
[----:B------:R-:W0:Y:S01]  /*1ce0*/  MUFU.TANH R36, R36 ;  /* 0x0000002400247308 */ /* 0x000e220000002400 */
[----:B------:R-:W-:Y:S02]  /*1cf0*/  IMAD R8, R7, -0x2, R8 ;  /* 0xfffffffe07087824 */ /* 0x000fe400078e0208 */
[----:B------:R-:W-:Y:S01]  /*1d00*/  FMUL.FTZ R31, R31, UR5 ;  /* 0x000000051f1f7c20 */ /* 0x000fe20008410000 */
[----:B------:R-:W-:Y:S01]  /*1d10*/  FMUL.FTZ R64, R64, UR5 ;  /* 0x0000000540407c20 */ /* 0x000fe20008410000 */
[----:B------:R-:W-:Y:S01]  /*1d20*/  FMUL.FTZ R65, R65, UR5 ;  /* 0x0000000541417c20 */ /* 0x000fe20008410000 */
[----:B------:R-:W-:Y:S01]  /*1d30*/  FMUL.FTZ R68, R68, UR5 ;  /* 0x0000000544447c20 */ /* 0x000fe20008410000 */
[----:B------:R-:W-:Y:S01]  /*1d40*/  IADD3 R11, R8, 0x1, -R11 ;  /* 0x00000001080b7810 */ /* 0x000fe20007ffe80b */
[----:B------:R-:W-:Y:S01]  /*1d50*/  FMUL.FTZ R34, R34, UR5 ;  /* 0x0000000522227c20 */ /* 0x000fe20008410000 */
[----:B------:R-:W0:Y:S01]  /*1d60*/  MUFU.TANH R37, R37 ;  /* 0x0000002500257308 */ /* 0x000e220000002400 */
[----:B------:R-:W-:Y:S01]  /*1d70*/  FMUL.FTZ R69, R69, UR5 ;  /* 0x0000000545457c20 */ /* 0x000fe20008410000 */
[----:B------:R-:W-:Y:S01]  /*1d80*/  FMUL.FTZ R35, R35, UR5 ;  /* 0x0000000523237c20 */ /* 0x000fe20008410000 */
[----:B------:R-:W0:Y:S01]  /*1d90*/  SHFL.IDX PT, R9, R9, 0x1, 0x1c1f ;  /* 0x003c1f0009097f89 */ /* 0x000e2200000e0000 */
[----:B------:R-:W-:Y:S01]  /*1da0*/  FMUL.FTZ R38, R38, UR5 ;  /* 0x0000000526267c20 */ /* 0x000fe20008410000 */
[----:B------:R-:W-:Y:S01]  /*1db0*/  ULDC UR7, c[0x0][0x988] ;  /* 0x0002620000077ab9 */ /* 0x000fe20000000800 */
[----:B--2---:R-:W-:Y:S01]  /*1dc0*/  VIADDMNMX R12, R12, R11, R8, PT ;  /* 0x0000000b0c0c7246 */ /* 0x004fe20003800108 */
[----:B------:R-:W-:Y:S01]  /*1dd0*/  FMUL.FTZ R39, R39, UR5 ;  /* 0x0000000527277c20 */ /* 0x000fe20008410000 */
[----:B------:R-:W2:Y:S01]  /*1de0*/  MUFU.TANH R40, R40 ;  /* 0x0000002800287308 */ /* 0x000ea20000002400 */
[----:B------:R-:W-:Y:S01]  /*1df0*/  FMUL.FTZ R42, R42, UR5 ;  /* 0x000000052a2a7c20 */ /* 0x000fe20008410000 */
[C---:B------:R-:W-:Y:S01]  /*1e00*/  ISETP.GT.AND P1, PT, R12.reuse, RZ, PT ;  /* 0x000000ff0c00720c */ /* 0x040fe20003f24270 */
[----:B------:R-:W-:Y:S01]  /*1e10*/  FMUL.FTZ R43, R43, UR5 ;  /* 0x000000052b2b7c20 */ /* 0x000fe20008410000 */
[----:B------:R-:W-:Y:S01]  /*1e20*/  ISETP.GT.AND P2, PT, R12, 0x1, PT ;  /* 0x000000010c00780c */ /* 0x000fe20003f44270 */
[----:B------:R-:W-:Y:S01]  /*1e30*/  FMUL.FTZ R46, R46, UR5 ;  /* 0x000000052e2e7c20 */ /* 0x000fe20008410000 */
[----:B------:R-:W-:Y:S01]  /*1e40*/  ISETP.GT.AND P3, PT, R12, 0x8, PT ;  /* 0x000000080c00780c */ /* 0x000fe20003f64270 */
[----:B------:R-:W-:Y:S01]  /*1e50*/  FMUL.FTZ R47, R47, UR5 ;  /* 0x000000052f2f7c20 */ /* 0x000fe20008410000 */
[----:B------:R-:W-:Y:S01]  /*1e60*/  FSEL R13, R24, -INF , P1 ;  /* 0xff800000180d7808 */ /* 0x000fe20000800000 */
[----:B------:R-:W2:Y:S01]  /*1e70*/  MUFU.TANH R41, R41 ;  /* 0x0000002900297308 */ /* 0x000ea20000002400 */
[----:B----4-:R-:W-:Y:S01]  /*1e80*/  FSEL R14, R14, -INF , P2 ;  /* 0xff8000000e0e7808 */ /* 0x010fe20001000000 */
[----:B------:R-:W-:Y:S01]  /*1e90*/  FMUL.FTZ R50, R50, UR5 ;  /* 0x0000000532327c20 */ /* 0x000fe20008410000 */
[----:B------:R-:W-:Y:S01]  /*1ea0*/  ISETP.GT.AND P1, PT, R12, 0x9, PT ;  /* 0x000000090c00780c */ /* 0x000fe20003f24270 */
[----:B------:R-:W-:Y:S01]  /*1eb0*/  FMUL.FTZ R51, R51, UR5 ;  /* 0x0000000533337c20 */ /* 0x000fe20008410000 */
[----:B-----5:R-:W-:Y:S01]  /*1ec0*/  FSEL R15, R15, -INF , P3 ;  /* 0xff8000000f0f7808 */ /* 0x020fe20001800000 */
[----:B------:R-:W-:Y:S01]  /*1ed0*/  FMUL.FTZ R54, R54, UR5 ;  /* 0x0000000536367c20 */ /* 0x000fe20008410000 */
[----:B------:R-:W-:Y:S01]  /*1ee0*/  FMNMX.FTZ R18, R13, R14, !PT ;  /* 0x0000000e0d127209 */ /* 0x000fe20007810000 */
[----:B------:R-:W4:Y:S01]  /*1ef0*/  MUFU.TANH R44, R44 ;  /* 0x0000002c002c7308 */ /* 0x000f220000002400 */
[----:B------:R-:W-:Y:S01]  /*1f00*/  ISETP.GT.AND P2, PT, R12, 0x10, PT ;  /* 0x000000100c00780c */ /* 0x000fe20003f44270 */
[----:B------:R-:W-:Y:S01]  /*1f10*/  FMUL.FTZ R55, R55, UR5 ;  /* 0x0000000537377c20 */ /* 0x000fe20008410000 */
[----:B-1----:R-:W-:Y:S01]  /*1f20*/  FSEL R16, R29, -INF , P1 ;  /* 0xff8000001d107808 */ /* 0x002fe20000800000 */
        /* <DEDUP_REMOVED lines=11> */
[----:B------:R-:W-:Y:S01]  /*1fe0*/  FSEL R18, R33, -INF , P1 ;  /* 0xff80000021127808 */ /* 0x000fe20000800000 */
[----:B------:R-:W3:Y:S01]  /*1ff0*/  MUFU.TANH R48, R48 ;  /* 0x0000003000307308 */ /* 0x000ee20000002400 */
        /* <DEDUP_REMOVED lines=8> */
[----:B------:R-:W-:Y:S01]  /*2080*/  ISETP.GT.AND P2, PT, R12, 0x20, PT ;  /* 0x000000200c00780c */ /* 0x000fe20003f44270 */
[----:B------:R-:W-:Y:S01]  /*2090*/  UIADD3 UR4, UR42, 0x22840, URZ ;  /* 0x000228402a047890 */ /* 0x000fe2000fffe03f */
[----:B------:R-:W-:-:S02]  /*20a0*/  FSEL R20, R37, -INF , P1 ;  /* 0xff80000025147808 */ /* 0x000fc40000800000 */
[----:B------:R-:W-:Y:S01]  /*20b0*/  FMNMX.FTZ R23, R19, R22, !PT ;  /* 0x0000001613177209 */ /* 0x000fe20007810000 */
[----:B------:R-:W-:Y:S01]  /*20c0*/  UPRMT UR4, UR25, 0x654, UR4 ;  /* 0x0000065419047896 */ /* 0x000fe20008000004 */
[----:B------:R-:W-:Y:S01]  /*20d0*/  ISETP.GT.AND P1, PT, R12, 0x21, PT ;  /* 0x000000210c00780c */ /* 0x000fe20003f24270 */
[----:B------:R-:W5:Y:S01]  /*20e0*/  MUFU.TANH R52, R52 ;  /* 0x0000003400347308 */ /* 0x000f620000002400 */
[----:B--2---:R-:W-:Y:S02]  /*20f0*/  FSEL R21, R40, -INF , P2 ;  /* 0xff80000028157808 */ /* 0x004fe40001000000 */
[----:B------:R-:W-:Y:S02]  /*2100*/  FMNMX.FTZ R24, R20, R23, !PT ;  /* 0x0000001714187209 */ /* 0x000fe40007810000 */
[C---:B------:R-:W-:Y:S02]  /*2110*/  ISETP.GT.AND P2, PT, R12.reuse, 0x28, PT ;  /* 0x000000280c00780c */ /* 0x040fe40003f44270 */
[----:B------:R-:W-:Y:S01]  /*2120*/  FSEL R22, R41, -INF , P1 ;  /* 0xff80000029167808 */ /* 0x000fe20000800000 */
[----:B------:R-:W2:Y:S01]  /*2130*/  MUFU.TANH R53, R53 ;  /* 0x0000003500357308 */ /* 0x000ea20000002400 */
[----:B------:R-:W-:Y:S01]  /*2140*/  FMNMX.FTZ R25, R21, R24, !PT ;  /* 0x0000001815197209 */ /* 0x000fe20007810000 */
[----:B------:R-:W-:Y:S01]  /*2150*/  SYNCS.ARRIVE.TRANS64.RED.A1T0 RZ, [UR4], RZ ;  /* 0x000000ffffff79a7 */ /* 0x000fe20008100404 */
[----:B------:R-:W-:-:S02]  /*2160*/  ISETP.GT.AND P1, PT, R12, 0x29, PT ;  /* 0x000000290c00780c */ /* 0x000fc40003f24270 */
[----:B----4-:R-:W-:Y:S02]  /*2170*/  FSEL R23, R44, -INF , P2 ;  /* 0xff8000002c177808 */ /* 0x010fe40001000000 */
[----:B------:R-:W-:Y:S01]  /*2180*/  FMNMX.FTZ R26, R22, R25, !PT ;  /* 0x00000019161a7209 */ /* 0x000fe20007810000 */
[----:B------:R-:W4:Y:S01]  /*2190*/  MUFU.TANH R56, R56 ;  /* 0x0000003800387308 */ /* 0x000f220000002400 */
[C---:B------:R-:W-:Y:S02]  /*21a0*/  ISETP.GT.AND P2, PT, R12.reuse, 0x30, PT ;  /* 0x000000300c00780c */ /* 0x040fe40003f44270 */
[----:B-1----:R-:W-:Y:S02]  /*21b0*/  FSEL R24, R45, -INF , P1 ;  /* 0xff8000002d187808 */ /* 0x002fe40000800000 */
[----:B------:R-:W-:Y:S02]  /*21c0*/  FMNMX.FTZ R27, R23, R26, !PT ;  /* 0x0000001a171b7209 */ /* 0x000fe40007810000 */
[----:B------:R-:W-:Y:S01]  /*21d0*/  ISETP.GT.AND P1, PT, R12, 0x31, PT ;  /* 0x000000310c00780c */ /* 0x000fe20003f24270 */
[----:B------:R-:W1:Y:S01]  /*21e0*/  MUFU.TANH R57, R57 ;  /* 0x0000003900397308 */ /* 0x000e620000002400 */
[----:B---3--:R-:W-:-:S02]  /*21f0*/  FSEL R25, R48, -INF , P2 ;  /* 0xff80000030197808 */ /* 0x008fc40001000000 */
[----:B------:R-:W-:Y:S02]  /*2200*/  FMNMX.FTZ R28, R24, R27, !PT ;  /* 0x0000001b181c7209 */ /* 0x000fe40007810000 */
[C---:B------:R-:W-:Y:S02]  /*2210*/  ISETP.GT.AND P2, PT, R12.reuse, 0x38, PT ;  /* 0x000000380c00780c */ /* 0x040fe40003f44270 */
[----:B0-----:R-:W-:Y:S01]  /*2220*/  FSEL R26, R49, -INF , P1 ;  /* 0xff800000311a7808 */ /* 0x001fe20000800000 */
[----:B------:R0:W-:Y:S01]  /*2230*/  MUFU.TANH R72, R30 ;  /* 0x0000001e00487308 */ /* 0x0001e20000002400 */
[----:B------:R-:W-:Y:S02]  /*2240*/  FMNMX.FTZ R29, R25, R28, !PT ;  /* 0x0000001c191d7209 */ /* 0x000fe40007810000 */
[----:B------:R-:W-:Y:S02]  /*2250*/  ISETP.GT.AND P1, PT, R12, 0x39, PT ;  /* 0x000000390c00780c */ /* 0x000fe40003f24270 */
[----:B-----5:R-:W-:-:S02]  /*2260*/  FSEL R27, R52, -INF , P2 ;  /* 0xff800000341b7808 */ /* 0x020fc40001000000 */
[----:B------:R-:W-:Y:S01]  /*2270*/  ISETP.GT.AND P2, PT, R12, 0x40, PT ;  /* 0x000000400c00780c */ /* 0x000fe20003f44270 */
[----:B------:R-:W3:Y:S01]  /*2280*/  MUFU.TANH R60, R60 ;  /* 0x0000003c003c7308 */ /* 0x000ee20000002400 */
[----:B0-----:R-:W-:Y:S02]  /*2290*/  FMNMX.FTZ R30, R26, R29, !PT ;  /* 0x0000001d1a1e7209 */ /* 0x001fe40007810000 */
[----:B--2---:R-:W-:Y:S02]  /*22a0*/  FSEL R28, R53, -INF , P1 ;  /* 0xff800000351c7808 */ /* 0x004fe40000800000 */
[----:B------:R-:W-:Y:S02]  /*22b0*/  ISETP.GT.AND P1, PT, R12, 0x41, PT ;  /* 0x000000410c00780c */ /* 0x000fe40003f24270 */
[----:B----4-:R-:W-:Y:S01]  /*22c0*/  FSEL R29, R56, -INF , P2 ;  /* 0xff800000381d7808 */ /* 0x010fe20001000000 */
[----:B------:R0:W-:Y:S01]  /*22d0*/  MUFU.TANH R73, R31 ;  /* 0x0000001f00497308 */ /* 0x0001e20000002400 */
[----:B------:R-:W-:-:S02]  /*22e0*/  ISETP.GT.AND P2, PT, R12, 0x48, PT ;  /* 0x000000480c00780c */ /* 0x000fc40003f44270 */
[----:B------:R-:W-:-:S04]  /*22f0*/  VIADDMNMX R9, R9, R11, R8, PT ;  /* 0x0000000b09097246 */ /* 0x000fc80003800108 */
[----:B------:R-:W-:Y:S01]  /*2300*/  ISETP.GT.AND P3, PT, R9, 0x8, PT ;  /* 0x000000080900780c */ /* 0x000fe20003f64270 */
[----:B------:R-:W2:Y:S01]  /*2310*/  MUFU.TANH R61, R61 ;  /* 0x0000003d003d7308 */ /* 0x000ea20000002400 */
[----:B0-----:R-:W-:Y:S02]  /*2320*/  FMNMX.FTZ R31, R27, R30, !PT ;  /* 0x0000001e1b1f7209 */ /* 0x001fe40007810000 */
[----:B-1----:R-:W-:Y:S02]  /*2330*/  FSEL R30, R57, -INF , P1 ;  /* 0xff800000391e7808 */ /* 0x002fe40000800000 */
[----:B------:R-:W-:Y:S02]  /*2340*/  FMNMX.FTZ R32, R28, R31, !PT ;  /* 0x0000001f1c207209 */ /* 0x000fe40007810000 */
[----:B------:R-:W-:Y:S01]  /*2350*/  ISETP.GT.AND P1, PT, R12, 0x49, PT ;  /* 0x000000490c00780c */ /* 0x000fe20003f24270 */
[----:B------:R-:W0:Y:S01]  /*2360*/  MUFU.TANH R64, R64 ;  /* 0x0000004000407308 */ /* 0x000e220000002400 */
[----:B------:R-:W-:-:S02]  /*2370*/  FMNMX.FTZ R33, R29, R32, !PT ;  /* 0x000000201d217209 */ /* 0x000fc40007810000 */
[----:B---3--:R-:W-:Y:S02]  /*2380*/  FSEL R31, R60, -INF , P2 ;  /* 0xff8000003c1f7808 */ /* 0x008fe40001000000 */
[C---:B------:R-:W-:Y:S02]  /*2390*/  ISETP.GT.AND P2, PT, R12.reuse, 0x50, PT ;  /* 0x000000500c00780c */ /* 0x040fe40003f44270 */
[----:B------:R-:W-:Y:S01]  /*23a0*/  ISETP.GT.AND P4, PT, R9, 0x9, PT ;  /* 0x000000090900780c */ /* 0x000fe20003f84270 */
[----:B------:R-:W1:Y:S01]  /*23b0*/  MUFU.TANH R65, R65 ;  /* 0x0000004100417308 */ /* 0x000e620000002400 */
[----:B--2---:R-:W-:Y:S02]  /*23c0*/  FSEL R32, R61, -INF , P1 ;  /* 0xff8000003d207808 */ /* 0x004fe40000800000 */
[----:B------:R-:W-:Y:S02]  /*23d0*/  ISETP.GT.AND P1, PT, R12, 0x51, PT ;  /* 0x000000510c00780c */ /* 0x000fe40003f24270 */
[----:B------:R-:W-:-:S03]  /*23e0*/  FSEL R11, R72, -INF , P3 ;  /* 0xff800000480b7808 */ /* 0x000fc60001800000 */
[----:B------:R2:W-:Y:S08]  /*23f0*/  MUFU.TANH R74, R34 ;  /* 0x00000022004a7308 */ /* 0x0005f00000002400 */
[----:B------:R-:W3:Y:S01]  /*2400*/  MUFU.TANH R68, R68 ;  /* 0x0000004400447308 */ /* 0x000ee20000002400 */
[----:B--2---:R-:W-:Y:S02]  /*2410*/  FMNMX.FTZ R34, R30, R33, !PT ;  /* 0x000000211e227209 */ /* 0x004fe40007810000 */
[----:B0-----:R-:W-:-:S02]  /*2420*/  FSEL R33, R64, -INF , P2 ;  /* 0xff80000040217808 */ /* 0x001fc40001000000 */
[----:B------:R-:W-:-:S03]  /*2430*/  ISETP.GT.AND P2, PT, R12, 0x58, PT ;  /* 0x000000580c00780c */ /* 0x000fc60003f44270 */
[----:B------:R0:W-:Y:S08]  /*2440*/  MUFU.TANH R75, R35 ;  /* 0x00000023004b7308 */ /* 0x0001f00000002400 */
[----:B------:R-:W2:Y:S01]  /*2450*/  MUFU.TANH R69, R69 ;  /* 0x0000004500457308 */ /* 0x000ea20000002400 */
[----:B0-----:R-:W-:Y:S02]  /*2460*/  FMNMX.FTZ R35, R31, R34, !PT ;  /* 0x000000221f237209 */ /* 0x001fe40007810000 */
[----:B-1----:R-:W-:-:S02]  /*2470*/  FSEL R34, R65, -INF , P1 ;  /* 0xff80000041227808 */ /* 0x002fc40000800000 */
[----:B------:R-:W-:Y:S02]  /*2480*/  FMNMX.FTZ R36, R32, R35, !PT ;  /* 0x0000002320247209 */ /* 0x000fe40007810000 */
[----:B------:R-:W-:Y:S01]  /*2490*/  ISETP.GT.AND P1, PT, R12, 0x59, PT ;  /* 0x000000590c00780c */ /* 0x000fe20003f24270 */
[----:B------:R-:W0:Y:S01]  /*24a0*/  MUFU.TANH R4, R4 ;  /* 0x0000000400047308 */ /* 0x000e220000002400 */
[----:B------:R-:W-:Y:S02]  /*24b0*/  FMNMX.FTZ R35, R33, R36, !PT ;  /* 0x0000002421237209 */ /* 0x000fe40007810000 */
[----:B---3--:R-:W-:Y:S02]  /*24c0*/  FSEL R12, R68, -INF , P2 ;  /* 0xff800000440c7808 */ /* 0x008fe40001000000 */
[----:B------:R-:W-:Y:S02]  /*24d0*/  FMNMX.FTZ R37, R34, R35, !PT ;  /* 0x0000002322257209 */ /* 0x000fe40007810000 */
[----:B------:R-:W-:Y:S01]  /*24e0*/  ISETP.GT.AND P2, PT, R9, 0x1, PT ;  /* 0x000000010900780c */ /* 0x000fe20003f44270 */
[----:B------:R-:W1:Y:S01]  /*24f0*/  MUFU.TANH R5, R5 ;  /* 0x0000000500057308 */ /* 0x000e620000002400 */
[----:B--2---:R-:W-:-:S02]  /*2500*/  FSEL R35, R69, -INF , P1 ;  /* 0xff80000045237808 */ /* 0x004fc40000800000 */
[----:B------:R-:W-:Y:S02]  /*2510*/  FMNMX.FTZ R36, R12, R37, !PT ;  /* 0x000000250c247209 */ /* 0x000fe40007810000 */
[----:B------:R-:W-:Y:S02]  /*2520*/  ISETP.GT.AND P1, PT, R9, RZ, PT ;  /* 0x000000ff0900720c */ /* 0x000fe40003f24270 */
[----:B------:R-:W-:Y:S01]  /*2530*/  FMNMX.FTZ R36, R35, R36, !PT ;  /* 0x0000002423247209 */ /* 0x000fe20007810000 */
[----:B------:R2:W3:Y:S01]  /*2540*/  MUFU.TANH R76, R38 ;  /* 0x00000026004c7308 */ /* 0x0004e20000002400 */
[----:B0-----:R-:W-:Y:S02]  /*2550*/  FSEL R4, R4, -INF , P1 ;  /* 0xff80000004047808 */ /* 0x001fe40000800000 */
[----:B------:R-:W-:Y:S01]  /*2560*/  ISETP.GT.AND P1, PT, R9, 0x10, PT ;  /* 0x000000100900780c */ /* 0x000fe20003f24270 */
[----:B------:R-:W0:Y:S04]  /*2570*/  SHFL.BFLY PT, R37, R36, 0x2, 0x1f ;  /* 0x0c401f0024257f89 */ /* 0x000e2800000e0000 */
[----:B------:R4:W5:Y:S01]  /*2580*/  MUFU.TANH R77, R39 ;  /* 0x00000027004d7308 */ /* 0x0009620000002400 */
[----:B-1----:R-:W-:-:S04]  /*2590*/  FSEL R5, R5, -INF , P2 ;  /* 0xff80000005057808 */ /* 0x002fc80001000000 */
[----:B--2---:R-:W-:-:S03]  /*25a0*/  FMNMX.FTZ R38, R4, R5, !PT ;  /* 0x0000000504267209 */ /* 0x004fc60007810000 */
[----:B------:R1:W2:Y:S01]  /*25b0*/  MUFU.TANH R78, R42 ;  /* 0x0000002a004e7308 */ /* 0x0002a20000002400 */
[----:B----4-:R-:W-:-:S07]  /*25c0*/  FMNMX.FTZ R39, R11, R38, !PT ;  /* 0x000000260b277209 */ /* 0x010fce0007810000 */
[----:B------:R4:W2:Y:S01]  /*25d0*/  MUFU.TANH R79, R43 ;  /* 0x0000002b004f7308 */ /* 0x0008a20000002400 */
[----:B0-----:R-:W-:-:S07]  /*25e0*/  FMNMX.FTZ R37, R36, R37, !PT ;  /* 0x0000002524257209 */ /* 0x001fce0007810000 */
[----:B------:R-:W0:Y:S01]  /*25f0*/  MUFU.TANH R46, R46 ;  /* 0x0000002e002e7308 */ /* 0x000e220000002400 */
[----:B------:R-:W3:Y:S07]  /*2600*/  SHFL.BFLY PT, R36, R37, 0x1, 0x1f ;  /* 0x0c201f0025247f89 */ /* 0x000eee00000e0000 */
[----:B------:R-:W0:Y:S08]  /*2610*/  MUFU.TANH R47, R47 ;  /* 0x0000002f002f7308 */ /* 0x000e300000002400 */
[----:B------:R-:W0:Y:S08]  /*2620*/  MUFU.TANH R50, R50 ;  /* 0x0000003200327308 */ /* 0x000e300000002400 */
[----:B------:R-:W0:Y:S01]  /*2630*/  MUFU.TANH R48, R51 ;  /* 0x0000003300307308 */ /* 0x000e220000002400 */
[----:B---3--:R-:W-:-:S02]  /*2640*/  FMNMX.FTZ R8, R37, R36, !PT ;  /* 0x0000002425087209 */ /* 0x008fc40007810000 */
[----:B------:R-:W-:Y:S02]  /*2650*/  FSEL R37, R74, -INF , P1 ;  /* 0xff8000004a257808 */ /* 0x000fe40000800000 */
[C---:B------:R-:W-:Y:S01]  /*2660*/  FSETP.NEU.FTZ.AND P2, PT, R8.reuse, -INF , PT ;  /* 0xff8000000800780b */ /* 0x040fe20003f5d000 */
[----:B------:R-:W-:Y:S01]  /*2670*/  FMUL.FTZ R36, R8, UR7 ;  /* 0x0000000708247c20 */ /* 0x000fe20008410000 */
[----:B------:R-:W-:Y:S01]  /*2680*/  ISETP.GT.AND P1, PT, R9, 0x18, PT ;  /* 0x000000180900780c */ /* 0x000fe20003f24270 */
[----:B------:R-:W3:Y:S03]  /*2690*/  MUFU.TANH R54, R54 ;  /* 0x0000003600367308 */ /* 0x000ee60000002400 */
[----:B------:R-:W-:Y:S02]  /*26a0*/  FSEL R49, R36, RZ, P2 ;  /* 0x000000ff24317208 */ /* 0x000fe40001000000 */
[----:B------:R-:W-:-:S02]  /*26b0*/  FSEL R36, R73, -INF , P4 ;  /* 0xff80000049247808 */ /* 0x000fc40002000000 */
[----:B------:R-:W-:Y:S01]  /*26c0*/  ISETP.GT.AND P2, PT, R9, 0x11, PT ;  /* 0x000000110900780c */ /* 0x000fe20003f44270 */
[--C-:B-1----:R-:W-:Y:S01]  /*26d0*/  FFMA.FTZ R42, R13, UR7, -R49.reuse ;  /* 0x000000070d2a7c23 */ /* 0x102fe20008010831 */
[----:B------:R-:W-:Y:S01]  /*26e0*/  FMNMX.FTZ R38, R36, R39, !PT ;  /* 0x0000002724267209 */ /* 0x000fe20007810000 */
[--C-:B----4-:R-:W-:Y:S01]  /*26f0*/  FFMA.FTZ R43, R14, UR7, -R49.reuse ;  /* 0x000000070e2b7c23 */ /* 0x110fe20008010831 */
[----:B------:R-:W-:Y:S01]  /*2700*/  FSEL R13, R75, -INF , P2 ;  /* 0xff8000004b0d7808 */ /* 0x000fe20001000000 */
[----:B------:R1:W-:Y:S01]  /*2710*/  MUFU.EX2 R168, R42 ;  /* 0x0000002a00a87308 */ /* 0x0003e20000000800 */
[----:B------:R-:W-:Y:S01]  /*2720*/  FMNMX.FTZ R40, R37, R38, !PT ;  /* 0x0000002625287209 */ /* 0x000fe20007810000 */
[--C-:B------:R-:W-:Y:S01]  /*2730*/  FFMA.FTZ R44, R15, UR7, -R49.reuse ;  /* 0x000000070f2c7c23 */ /* 0x100fe20008010831 */
[----:B------:R-:W-:Y:S01]  /*2740*/  ISETP.GT.AND P2, PT, R9, 0x19, PT ;  /* 0x000000190900780c */ /* 0x000fe20003f44270 */
[--C-:B------:R-:W-:Y:S01]  /*2750*/  FFMA.FTZ R45, R16, UR7, -R49.reuse ;  /* 0x00000007102d7c23 */ /* 0x100fe20008010831 */
[----:B------:R-:W-:Y:S01]  /*2760*/  FSEL R38, R76, -INF , P1 ;  /* 0xff8000004c267808 */ /* 0x000fe20000800000 */
[--C-:B------:R-:W-:Y:S01]  /*2770*/  FFMA.FTZ R52, R21, UR7, -R49.reuse ;  /* 0x0000000715347c23 */ /* 0x100fe20008010831 */
[----:B------:R-:W-:Y:S01]  /*2780*/  FMNMX.FTZ R39, R13, R40, !PT ;  /* 0x000000280d277209 */ /* 0x000fe20007810000 */
[----:B------:R-:W4:Y:S01]  /*2790*/  MUFU.TANH R55, R55 ;  /* 0x0000003700377308 */ /* 0x000f220000002400 */
[----:B------:R-:W-:Y:S01]  /*27a0*/  ISETP.GT.AND P1, PT, R9, 0x20, PT ;  /* 0x000000200900780c */ /* 0x000fe20003f24270 */
[--C-:B------:R-:W-:Y:S01]  /*27b0*/  FFMA.FTZ R23, R23, UR7, -R49.reuse ;  /* 0x0000000717177c23 */ /* 0x100fe20008010831 */
[----:B-----5:R-:W-:Y:S01]  /*27c0*/  FSEL R14, R77, -INF , P2 ;  /* 0xff8000004d0e7808 */ /* 0x020fe20001000000 */
[--C-:B------:R-:W-:Y:S01]  /*27d0*/  FFMA.FTZ R25, R25, UR7, -R49.reuse ;  /* 0x0000000719197c23 */ /* 0x100fe20008010831 */
[----:B------:R-:W-:Y:S01]  /*27e0*/  FMNMX.FTZ R41, R38, R39, !PT ;  /* 0x0000002726297209 */ /* 0x000fe20007810000 */
[--C-:B------:R-:W-:Y:S01]  /*27f0*/  FFMA.FTZ R26, R26, UR7, -R49.reuse ;  /* 0x000000071a1a7c23 */ /* 0x100fe20008010831 */
[----:B------:R-:W-:Y:S01]  /*2800*/  ISETP.GT.AND P2, PT, R9, 0x21, PT ;  /* 0x000000210900780c */ /* 0x000fe20003f44270 */
[----:B------:R5:W-:Y:S01]  /*2810*/  MUFU.EX2 R51, R43 ;  /* 0x0000002b00337308 */ /* 0x000be20000000800 */
[----:B--2---:R-:W-:Y:S01]  /*2820*/  FSEL R39, R78, -INF , P1 ;  /* 0xff8000004e277808 */ /* 0x004fe20000800000 */
[--C-:B------:R-:W-:Y:S01]  /*2830*/  FFMA.FTZ R27, R27, UR7, -R49.reuse ;  /* 0x000000071b1b7c23 */ /* 0x100fe20008010831 */
[----:B------:R-:W-:Y:S01]  /*2840*/  FMNMX.FTZ R40, R14, R41, !PT ;  /* 0x000000290e287209 */ /* 0x000fe20007810000 */
[--C-:B------:R-:W-:Y:S01]  /*2850*/  FFMA.FTZ R28, R28, UR7, -R49.reuse ;  /* 0x000000071c1c7c23 */ /* 0x100fe20008010831 */
[----:B------:R-:W-:Y:S01]  /*2860*/  ISETP.GT.AND P1, PT, R9, 0x28, PT ;  /* 0x000000280900780c */ /* 0x000fe20003f24270 */
[--C-:B------:R-:W-:Y:S01]  /*2870*/  FFMA.FTZ R29, R29, UR7, -R49.reuse ;  /* 0x000000071d1d7c23 */ /* 0x100fe20008010831 */
[----:B------:R-:W-:Y:S01]  /*2880*/  FSEL R15, R79, -INF , P2 ;  /* 0xff8000004f0f7808 */ /* 0x000fe20001000000 */
[----:B------:R-:W-:Y:S01]  /*2890*/  MUFU.TANH R58, R58 ;  /* 0x0000003a003a7308 */ /* 0x000fe20000002400 */
[----:B-1----:R-:W-:Y:S01]  /*28a0*/  FMNMX.FTZ R42, R39, R40, !PT ;  /* 0x00000028272a7209 */ /* 0x002fe20007810000 */
[--C-:B------:R-:W-:Y:S01]  /*28b0*/  FFMA.FTZ R30, R30, UR7, -R49.reuse ;  /* 0x000000071e1e7c23 */ /* 0x100fe20008010831 */
[----:B------:R-:W-:Y:S01]  /*28c0*/  ISETP.GT.AND P2, PT, R9, 0x29, PT ;  /* 0x000000290900780c */ /* 0x000fe20003f44270 */
[--C-:B------:R-:W-:Y:S01]  /*28d0*/  FFMA.FTZ R31, R31, UR7, -R49.reuse ;  /* 0x000000071f1f7c23 */ /* 0x100fe20008010831 */
[----:B0-----:R-:W-:Y:S01]  /*28e0*/  FSEL R40, R46, -INF , P1 ;  /* 0xff8000002e287808 */ /* 0x001fe20000800000 */
[--C-:B------:R-:W-:Y:S01]  /*28f0*/  FFMA.FTZ R46, R17, UR7, -R49.reuse ;  /* 0x00000007112e7c23 */ /* 0x100fe20008010831 */
[----:B------:R-:W-:Y:S01]  /*2900*/  FMNMX.FTZ R41, R15, R42, !PT ;  /* 0x0000002a0f297209 */ /* 0x000fe20007810000 */
[----:B------:R-:W0:Y:S01]  /*2910*/  MUFU.TANH R59, R59 ;  /* 0x0000003b003b7308 */ /* 0x000e220000002400 */
[----:B------:R-:W-:Y:S01]  /*2920*/  ISETP.GT.AND P1, PT, R9, 0x30, PT ;  /* 0x000000300900780c */ /* 0x000fe20003f24270 */
[--C-:B------:R-:W-:Y:S01]  /*2930*/  FFMA.FTZ R32, R32, UR7, -R49.reuse ;  /* 0x0000000720207c23 */ /* 0x100fe20008010831 */
[----:B------:R-:W-:Y:S01]  /*2940*/  FSEL R16, R47, -INF , P2 ;  /* 0xff8000002f107808 */ /* 0x000fe20001000000 */
[--C-:B------:R-:W-:Y:S01]  /*2950*/  FFMA.FTZ R47, R18, UR7, -R49.reuse ;  /* 0x00000007122f7c23 */ /* 0x100fe20008010831 */
[----:B-----5:R-:W-:Y:S01]  /*2960*/  FMNMX.FTZ R43, R40, R41, !PT ;  /* 0x00000029282b7209 */ /* 0x020fe20007810000 */
[--C-:B------:R-:W-:Y:S01]  /*2970*/  FFMA.FTZ R33, R33, UR7, -R49.reuse ;  /* 0x0000000721217c23 */ /* 0x100fe20008010831 */
[C---:B------:R-:W-:Y:S01]  /*2980*/  ISETP.GT.AND P2, PT, R9.reuse, 0x31, PT ;  /* 0x000000310900780c */ /* 0x040fe20003f44270 */
[----:B------:R1:W-:Y:S01]  /*2990*/  MUFU.EX2 R170, R44 ;  /* 0x0000002c00aa7308 */ /* 0x0003e20000000800 */
[----:B------:R-:W-:Y:S01]  /*29a0*/  FSEL R41, R50, -INF , P1 ;  /* 0xff80000032297808 */ /* 0x000fe20000800000 */
        /* <DEDUP_REMOVED lines=10> */
[----:B------:R-:W-:Y:S01]  /*2a50*/  FFMA.FTZ R35, R35, UR7, -R49 ;  /* 0x0000000723237c23 */ /* 0x000fe20008010831 */
[----:B---3--:R-:W-:-:S02]  /*2a60*/  FSEL R42, R54, -INF , P1 ;  /* 0xff800000362a7808 */ /* 0x008fc40000800000 */
[----:B------:R-:W-:Y:S01]  /*2a70*/  FMNMX.FTZ R43, R17, R44, !PT ;  /* 0x0000002c112b7209 */ /* 0x000fe20007810000 */
[----:B------:R-:W1:Y:S01]  /*2a80*/  MUFU.TANH R63, R63 ;  /* 0x0000003f003f7308 */ /* 0x000e620000002400 */
[----:B------:R-:W-:Y:S02]  /*2a90*/  ISETP.GT.AND P1, PT, R9, 0x40, PT ;  /* 0x000000400900780c */ /* 0x000fe40003f24270 */
[----:B----4-:R-:W-:Y:S02]  /*2aa0*/  FSEL R18, R55, -INF , P2 ;  /* 0xff80000037127808 */ /* 0x010fe40001000000 */
[----:B------:R-:W-:-:S03]  /*2ab0*/  ISETP.GT.AND P2, PT, R9, 0x41, PT ;  /* 0x000000410900780c */ /* 0x000fc60003f44270 */
[----:B------:R2:W-:Y:S01]  /*2ac0*/  MUFU.EX2 R53, R45 ;  /* 0x0000002d00357308 */ /* 0x0005e20000000800 */
[----:B0-----:R-:W-:Y:S02]  /*2ad0*/  FSEL R19, R59, -INF , P2 ;  /* 0xff8000003b137808 */ /* 0x001fe40001000000 */
[----:B------:R-:W-:-:S05]  /*2ae0*/  ISETP.GT.AND P2, PT, R9, 0x49, PT ;  /* 0x000000490900780c */ /* 0x000fca0003f44270 */
[----:B------:R-:W-:Y:S01]  /*2af0*/  MUFU.TANH R66, R66 ;  /* 0x0000004200427308 */ /* 0x000fe20000002400 */
[----:B--2---:R-:W-:Y:S02]  /*2b00*/  FMNMX.FTZ R45, R42, R43, !PT ;  /* 0x0000002b2a2d7209 */ /* 0x004fe40007810000 */
[----:B------:R-:W-:Y:S02]  /*2b10*/  FSEL R43, R58, -INF , P1 ;  /* 0xff8000003a2b7808 */ /* 0x000fe40000800000 */
[----:B------:R-:W-:Y:S02]  /*2b20*/  FMNMX.FTZ R44, R18, R45, !PT ;  /* 0x0000002d122c7209 */ /* 0x000fe40007810000 */
[----:B------:R-:W-:Y:S01]  /*2b30*/  ISETP.GT.AND P1, PT, R9, 0x48, PT ;  /* 0x000000480900780c */ /* 0x000fe20003f24270 */
[----:B------:R-:W0:Y:S01]  /*2b40*/  MUFU.TANH R67, R67 ;  /* 0x0000004300437308 */ /* 0x000e220000002400 */
[----:B-1----:R-:W-:Y:S02]  /*2b50*/  FSEL R20, R63, -INF , P2 ;  /* 0xff8000003f147808 */ /* 0x002fe40001000000 */
[----:B------:R-:W-:-:S05]  /*2b60*/  ISETP.GT.AND P2, PT, R9, 0x51, PT ;  /* 0x000000510900780c */ /* 0x000fca0003f44270 */
[----:B------:R1:W-:Y:S08]  /*2b70*/  MUFU.EX2 R164, R46 ;  /* 0x0000002e00a47308 */ /* 0x0003f00000000800 */
[----:B------:R-:W2:Y:S01]  /*2b80*/  MUFU.TANH R70, R70 ;  /* 0x0000004600467308 */ /* 0x000ea20000002400 */
[----:B-1----:R-:W-:Y:S02]  /*2b90*/  FMNMX.FTZ R46, R43, R44, !PT ;  /* 0x0000002c2b2e7209 */ /* 0x002fe40007810000 */
[----:B------:R-:W-:-:S02]  /*2ba0*/  FSEL R44, R62, -INF , P1 ;  /* 0xff8000003e2c7808 */ /* 0x000fc40000800000 */
[----:B------:R-:W-:Y:S02]  /*2bb0*/  FMNMX.FTZ R45, R19, R46, !PT ;  /* 0x0000002e132d7209 */ /* 0x000fe40007810000 */
[----:B------:R-:W-:Y:S01]  /*2bc0*/  ISETP.GT.AND P1, PT, R9, 0x50, PT ;  /* 0x000000500900780c */ /* 0x000fe20003f24270 */
[----:B------:R-:W1:Y:S01]  /*2bd0*/  MUFU.TANH R71, R71 ;  /* 0x0000004700477308 */ /* 0x000e620000002400 */
[----:B0-----:R-:W-:Y:S02]  /*2be0*/  FSEL R21, R67, -INF , P2 ;  /* 0xff80000043157808 */ /* 0x001fe40001000000 */
[----:B------:R-:W-:-:S05]  /*2bf0*/  ISETP.GT.AND P2, PT, R9, 0x59, PT ;  /* 0x000000590900780c */ /* 0x000fca0003f44270 */
[----:B------:R0:W-:Y:S08]  /*2c00*/  MUFU.EX2 R55, R47 ;  /* 0x0000002f00377308 */ /* 0x0001f00000000800 */
[----:B------:R3:W-:Y:S01]  /*2c10*/  MUFU.EX2 R166, R48 ;  /* 0x0000003000a67308 */ /* 0x0007e20000000800 */
[----:B0-----:R-:W-:Y:S02]  /*2c20*/  FMNMX.FTZ R47, R44, R45, !PT ;  /* 0x0000002d2c2f7209 */ /* 0x001fe40007810000 */
[----:B------:R-:W-:-:S02]  /*2c30*/  FSEL R45, R66, -INF , P1 ;  /* 0xff800000422d7808 */ /* 0x000fc40000800000 */
[----:B------:R-:W-:Y:S01]  /*2c40*/  FMNMX.FTZ R46, R20, R47, !PT ;  /* 0x0000002f142e7209 */ /* 0x000fe20007810000 */
[--C-:B------:R-:W-:Y:S01]  /*2c50*/  FFMA.FTZ R47, R22, UR7, -R49.reuse ;  /* 0x00000007162f7c23 */ /* 0x100fe20008010831 */
[----:B------:R-:W-:Y:S01]  /*2c60*/  ISETP.GT.AND P1, PT, R9, 0x58, PT ;  /* 0x000000580900780c */ /* 0x000fe20003f24270 */
[----:B------:R-:W-:Y:S01]  /*2c70*/  MUFU.EX2 R57, R50 ;  /* 0x0000003200397308 */ /* 0x000fe20000000800 */
[----:B---3--:R-:W-:Y:S02]  /*2c80*/  FMNMX.FTZ R48, R45, R46, !PT ;  /* 0x0000002e2d307209 */ /* 0x008fe40007810000 */
[----:B--2---:R-:W-:Y:S02]  /*2c90*/  FSEL R46, R70, -INF , P1 ;  /* 0xff800000462e7808 */ /* 0x004fe40000800000 */
[----:B------:R-:W-:Y:S01]  /*2ca0*/  FMNMX.FTZ R9, R21, R48, !PT ;  /* 0x0000003015097209 */ /* 0x000fe20007810000 */
[----:B------:R-:W-:Y:S01]  /*2cb0*/  FFMA.FTZ R48, R24, UR7, -R49 ;  /* 0x0000000718307c23 */ /* 0x000fe20008010831 */
[----:B-1----:R-:W-:Y:S01]  /*2cc0*/  FSEL R22, R71, -INF , P2 ;  /* 0xff80000047167808 */ /* 0x002fe20001000000 */
[----:B------:R-:W-:Y:S01]  /*2cd0*/  MUFU.EX2 R52, R52 ;  /* 0x0000003400347308 */ /* 0x000fe20000000800 */
[----:B------:R-:W-:-:S04]  /*2ce0*/  FMNMX.FTZ R9, R46, R9, !PT ;  /* 0x000000092e097209 */ /* 0x000fc80007810000 */
[----:B------:R-:W-:-:S03]  /*2cf0*/  FMNMX.FTZ R9, R22, R9, !PT ;  /* 0x0000000916097209 */ /* 0x000fc60007810000 */
[----:B------:R-:W0:Y:S02]  /*2d00*/  MUFU.EX2 R47, R47 ;  /* 0x0000002f002f7308 */ /* 0x000e240000000800 */
[----:B------:R-:W1:Y:S06]  /*2d10*/  SHFL.BFLY PT, R24, R9, 0x2, 0x1f ;  /* 0x0c401f0009187f89 */ /* 0x000e6c00000e0000 */
[----:B------:R-:W-:Y:S08]  /*2d20*/  MUFU.EX2 R23, R23 ;  /* 0x0000001700177308 */ /* 0x000ff00000000800 */
[----:B------:R-:W2:Y:S01]  /*2d30*/  MUFU.EX2 R48, R48 ;  /* 0x0000003000307308 */ /* 0x000ea20000000800 */
[----:B0-----:R-:W-:-:S07]  /*2d40*/  F2FP.F16.F32.PACK_AB R160, R47, R52 ;  /* 0x000000342fa0723e */ /* 0x001fce00000000ff */
[----:B------:R-:W-:Y:S01]  /*2d50*/  MUFU.EX2 R25, R25 ;  /* 0x0000001900197308 */ /* 0x000fe20000000800 */
[----:B-1----:R-:W-:-:S05]  /*2d60*/  FMNMX.FTZ R24, R9, R24, !PT ;  /* 0x0000001809187209 */ /* 0x002fca0007810000 */
[----:B------:R-:W0:Y:S02]  /*2d70*/  SHFL.BFLY PT, R9, R24, 0x1, 0x1f ;  /* 0x0c201f0018097f89 */ /* 0x000e2400000e0000 */
[----:B------:R-:W1:Y:S01]  /*2d80*/  MUFU.EX2 R26, R26 ;  /* 0x0000001a001a7308 */ /* 0x000e620000000800 */
[----:B--2---:R-:W-:-:S07]  /*2d90*/  F2FP.F16.F32.PACK_AB R162, R48, R23 ;  /* 0x0000001730a2723e */ /* 0x004fce00000000ff */
[----:B------:R-:W-:Y:S08]  /*2da0*/  MUFU.EX2 R27, R27 ;  /* 0x0000001b001b7308 */ /* 0x000ff00000000800 */
[----:B------:R-:W2:Y:S01]  /*2db0*/  MUFU.EX2 R28, R28 ;  /* 0x0000001c001c7308 */ /* 0x000ea20000000800 */
[----:B-1----:R-:W-:Y:S02]  /*2dc0*/  F2FP.F16.F32.PACK_AB R156, R26, R25 ;  /* 0x000000191a9c723e */ /* 0x002fe400000000ff */
[----:B0-----:R-:W-:-:S05]  /*2dd0*/  FMNMX.FTZ R9, R24, R9, !PT ;  /* 0x0000000918097209 */ /* 0x001fca0007810000 */
[----:B------:R-:W-:Y:S01]  /*2de0*/  MUFU.EX2 R29, R29 ;  /* 0x0000001d001d7308 */ /* 0x000fe20000000800 */
[C---:B------:R-:W-:Y:S01]  /*2df0*/  FSETP.NEU.FTZ.AND P1, PT, R9.reuse, -INF , PT ;  /* 0xff8000000900780b */ /* 0x040fe20003f3d000 */
[----:B------:R-:W-:-:S06]  /*2e00*/  FMUL.FTZ R24, R9, UR7 ;  /* 0x0000000709187c20 */ /* 0x000fcc0008410000 */
[----:B------:R-:W0:Y:S01]  /*2e10*/  MUFU.EX2 R30, R30 ;  /* 0x0000001e001e7308 */ /* 0x000e220000000800 */
[----:B------:R-:W-:Y:S02]  /*2e20*/  FSEL R24, R24, RZ, P1 ;  /* 0x000000ff18187208 */ /* 0x000fe40000800000 */
[----:B--2---:R-:W-:-:S03]  /*2e30*/  F2FP.F16.F32.PACK_AB R158, R28, R27 ;  /* 0x0000001b1c9e723e */ /* 0x004fc600000000ff */
        /* <DEDUP_REMOVED lines=26> */
[----:B------:R-:W-:Y:S01]  /*2fe0*/  FFMA.FTZ R22, R22, UR7, -R24 ;  /* 0x0000000716167c23 */ /* 0x000fe20008010818 */
[----:B0-----:R-:W-:-:S03]  /*2ff0*/  F2FP.F16.F32.PACK_AB R152, R30, R29 ;  /* 0x0000001d1e98723e */ /* 0x001fc600000000ff */
[----:B------:R-:W0:Y:S01]  /*3000*/  MUFU.EX2 R36, R36 ;  /* 0x0000002400247308 */ /* 0x000e220000000800 */
[----:B-1----:R-:W-:Y:S01]  /*3010*/  FADD.FTZ R56, R4, R5 ;  /* 0x0000000504387221 */ /* 0x002fe20000010000 */
[----:B------:R-:W-:-:S06]  /*3020*/  F2FP.F16.F32.PACK_AB R169, R5, R4 ;  /* 0x0000000405a9723e */ /* 0x000fcc00000000ff */
[----:B------:R-:W-:Y:S08]  /*3030*/  MUFU.EX2 R37, R37 ;  /* 0x0000002500257308 */ /* 0x000ff00000000800 */
[----:B------:R1:W2:Y:S01]  /*3040*/  MUFU.EX2 R50, R13 ;  /* 0x0000000d00327308 */ /* 0x0002a20000000800 */
[----:B0-----:R-:W-:-:S07]  /*3050*/  F2FP.F16.F32.PACK_AB R171, R36, R11 ;  /* 0x0000000b24ab723e */ /* 0x001fce00000000ff */
[----:B------:R-:W-:Y:S01]  /*3060*/  MUFU.EX2 R38, R38 ;  /* 0x0000002600267308 */ /* 0x000fe20000000800 */
[----:B-1----:R-:W-:Y:S01]  /*3070*/  FADD.FTZ R13, R168, R51 ;  /* 0x00000033a80d7221 */ /* 0x002fe20000010000 */
[----:B------:R-:W-:-:S03]  /*3080*/  F2FP.F16.F32.PACK_AB R168, R51, R168 ;  /* 0x000000a833a8723e */ /* 0x000fc600000000ff */
[----:B------:R-:W-:Y:S01]  /*3090*/  FADD.FTZ R58, R170, R13 ;  /* 0x0000000daa3a7221 */ /* 0x000fe20000010000 */
[----:B------:R-:W-:Y:S01]  /*30a0*/  FADD.FTZ R13, R11, R56 ;  /* 0x000000380b0d7221 */ /* 0x000fe20000010000 */
[----:B------:R-:W-:Y:S01]  /*30b0*/  F2FP.F16.F32.PACK_AB R170, R53, R170 ;  /* 0x000000aa35aa723e */ /* 0x000fe200000000ff */
[----:B------:R0:W-:Y:S01]  /*30c0*/  MUFU.EX2 R54, R15 ;  /* 0x0000000f00367308 */ /* 0x0001e20000000800 */
[----:B--2---:R-:W-:-:S07]  /*30d0*/  F2FP.F16.F32.PACK_AB R165, R50, R37 ;  /* 0x0000002532a5723e */ /* 0x004fce00000000ff */
[----:B------:R-:W-:Y:S01]  /*30e0*/  MUFU.EX2 R167, R14 ;  /* 0x0000000e00a77308 */ /* 0x000fe20000000800 */
[----:B0-----:R-:W-:-:S04]  /*30f0*/  FADD.FTZ R15, R53, R58 ;  /* 0x0000003a350f7221 */ /* 0x001fc80000010000 */
[----:B------:R-:W-:Y:S01]  /*3100*/  FADD.FTZ R56, R164, R15 ;  /* 0x0000000fa4387221 */ /* 0x000fe20000010000 */
[C---:B------:R-:W-:Y:S02]  /*3110*/  F2FP.F16.F32.PACK_AB R164, R55.reuse, R164 ;  /* 0x000000a437a4723e */ /* 0x040fe400000000ff */
[----:B------:R0:W-:Y:S01]  /*3120*/  MUFU.EX2 R163, R16 ;  /* 0x0000001000a37308 */ /* 0x0001e20000000800 */
[----:B------:R-:W-:-:S07]  /*3130*/  FADD.FTZ R15, R55, R56 ;  /* 0x00000038370f7221 */ /* 0x000fce0000010000 */
[----:B------:R-:W1:Y:S01]  /*3140*/  MUFU.EX2 R39, R39 ;  /* 0x0000002700277308 */ /* 0x000e620000000800 */
[----:B0-----:R-:W-:-:S04]  /*3150*/  FADD.FTZ R16, R36, R13 ;  /* 0x0000000d24107221 */ /* 0x001fc80000010000 */
[----:B------:R-:W-:Y:S01]  /*3160*/  FADD.FTZ R13, R37, R16 ;  /* 0x00000010250d7221 */ /* 0x000fe20000010000 */
[----:B------:R-:W-:Y:S01]  /*3170*/  FADD.FTZ R16, R166, R15 ;  /* 0x0000000fa6107221 */ /* 0x000fe20000010000 */
[----:B------:R-:W-:Y:S01]  /*3180*/  F2FP.F16.F32.PACK_AB R166, R57, R166 ;  /* 0x000000a639a6723e */ /* 0x000fe200000000ff */
[----:B------:R-:W0:Y:S01]  /*3190*/  MUFU.EX2 R40, R40 ;  /* 0x0000002800287308 */ /* 0x000e220000000800 */
[----:B------:R-:W-:-:S07]  /*31a0*/  FADD.FTZ R13, R50, R13 ;  /* 0x0000000d320d7221 */ /* 0x000fce0000010000 */
[----:B------:R2:W-:Y:S01]  /*31b0*/  MUFU.EX2 R159, R18 ;  /* 0x00000012009f7308 */ /* 0x0005e20000000800 */
[----:B-1----:R-:W-:-:S07]  /*31c0*/  F2FP.F16.F32.PACK_AB R161, R54, R39 ;  /* 0x0000002736a1723e */ /* 0x002fce00000000ff */
[----:B------:R-:W1:Y:S01]  /*31d0*/  MUFU.EX2 R41, R41 ;  /* 0x0000002900297308 */ /* 0x000e620000000800 */
[----:B--2---:R-:W-:Y:S01]  /*31e0*/  FADD.FTZ R18, R38, R13 ;  /* 0x0000000d26127221 */ /* 0x004fe20000010000 */
[----:B------:R-:W-:-:S03]  /*31f0*/  FADD.FTZ R13, R57, R16 ;  /* 0x00000010390d7221 */ /* 0x000fc60000010000 */
[C---:B------:R-:W-:Y:S01]  /*3200*/  FADD.FTZ R18, R167.reuse, R18 ;  /* 0x00000012a7127221 */ /* 0x040fe20000010000 */
[----:B------:R-:W-:Y:S01]  /*3210*/  FADD.FTZ R24, R52, R13 ;  /* 0x0000000d34187221 */ /* 0x000fe20000010000 */
[----:B------:R-:W-:Y:S01]  /*3220*/  F2FP.F16.F32.PACK_AB R167, R167, R38 ;  /* 0x00000026a7a7723e */ /* 0x000fe200000000ff */
[----:B------:R-:W2:Y:S01]  /*3230*/  MUFU.EX2 R14, R17 ;  /* 0x00000011000e7308 */ /* 0x000ea20000000800 */
[----:B------:R-:W-:Y:S01]  /*3240*/  FADD.FTZ R13, R39, R18 ;  /* 0x00000012270d7221 */ /* 0x000fe20000010000 */
[----:B------:R-:W-:-:S03]  /*3250*/  FADD.FTZ R24, R47, R24 ;  /* 0x000000182f187221 */ /* 0x000fc60000010000 */
[----:B------:R-:W-:Y:S01]  /*3260*/  FADD.FTZ R13, R54, R13 ;  /* 0x0000000d360d7221 */ /* 0x000fe20000010000 */
[----:B------:R-:W-:Y:S02]  /*3270*/  FADD.FTZ R5, R23, R24 ;  /* 0x0000001817057221 */ /* 0x000fe40000010000 */
[----:B------:R-:W3:Y:S01]  /*3280*/  MUFU.EX2 R42, R42 ;  /* 0x0000002a002a7308 */ /* 0x000ee20000000800 */
[----:B0-----:R-:W-:Y:S01]  /*3290*/  FADD.FTZ R4, R40, R13 ;  /* 0x0000000d28047221 */ /* 0x001fe20000010000 */
[----:B------:R-:W-:-:S03]  /*32a0*/  FADD.FTZ R18, R48, R5 ;  /* 0x0000000530127221 */ /* 0x000fc60000010000 */
[----:B------:R-:W-:Y:S01]  /*32b0*/  FADD.FTZ R4, R163, R4 ;  /* 0x00000004a3047221 */ /* 0x000fe20000010000 */
[----:B------:R-:W-:Y:S01]  /*32c0*/  FADD.FTZ R5, R25, R18 ;  /* 0x0000001219057221 */ /* 0x000fe20000010000 */
[----:B------:R-:W-:Y:S01]  /*32d0*/  F2FP.F16.F32.PACK_AB R163, R163, R40 ;  /* 0x00000028a3a3723e */ /* 0x000fe200000000ff */
[----:B------:R-:W0:Y:S01]  /*32e0*/  MUFU.EX2 R43, R43 ;  /* 0x0000002b002b7308 */ /* 0x000e220000000800 */
[----:B-1----:R-:W-:Y:S01]  /*32f0*/  FADD.FTZ R11, R41, R4 ;  /* 0x00000004290b7221 */ /* 0x002fe20000010000 */
[----:B------:R-:W-:Y:S01]  /*3300*/  FADD.FTZ R4, R26, R5 ;  /* 0x000000051a047221 */ /* 0x000fe20000010000 */
[C---:B--2---:R-:W-:Y:S02]  /*3310*/  F2FP.F16.F32.PACK_AB R157, R14.reuse, R41 ;  /* 0x000000290e9d723e */ /* 0x044fe400000000ff */
[----:B------:R-:W-:Y:S01]  /*3320*/  FADD.FTZ R11, R14, R11 ;  /* 0x0000000b0e0b7221 */ /* 0x000fe20000010000 */
[----:B------:R-:W-:Y:S02]  /*3330*/  FADD.FTZ R5, R27, R4 ;  /* 0x000000041b057221 */ /* 0x000fe40000010000 */
[----:B------:R-:W1:Y:S01]  /*3340*/  MUFU.EX2 R16, R19 ;  /* 0x0000001300107308 */ /* 0x000e620000000800 */
[----:B---3--:R-:W-:-:S04]  /*3350*/  FADD.FTZ R18, R42, R11 ;  /* 0x0000000b2a127221 */ /* 0x008fc80000010000 */
[C---:B------:R-:W-:Y:S01]  /*3360*/  FADD.FTZ R18, R159.reuse, R18 ;  /* 0x000000129f127221 */ /* 0x040fe20000010000 */
[----:B------:R-:W-:Y:S02]  /*3370*/  F2FP.F16.F32.PACK_AB R159, R159, R42 ;  /* 0x0000002a9f9f723e */ /* 0x000fe400000000ff */
[----:B------:R-:W2:Y:S01]  /*3380*/  MUFU.EX2 R44, R44 ;  /* 0x0000002c002c7308 */ /* 0x000ea20000000800 */
[----:B0-----:R-:W-:-:S07]  /*3390*/  FADD.FTZ R11, R43, R18 ;  /* 0x000000122b0b7221 */ /* 0x001fce0000010000 */
[----:B------:R-:W-:Y:S01]  /*33a0*/  MUFU.EX2 R31, R31 ;  /* 0x0000001f001f7308 */ /* 0x000fe20000000800 */
[C---:B-1----:R-:W-:Y:S01]  /*33b0*/  FADD.FTZ R11, R16.reuse, R11 ;  /* 0x0000000b100b7221 */ /* 0x042fe20000010000 */
[----:B------:R-:W-:-:S06]  /*33c0*/  F2FP.F16.F32.PACK_AB R153, R16, R43 ;  /* 0x0000002b1099723e */ /* 0x000fcc00000000ff */
[----:B------:R0:W1:Y:S01]  /*33d0*/  MUFU.EX2 R155, R20 ;  /* 0x00000014009b7308 */ /* 0x0000620000000800 */
[----:B--2---:R-:W-:-:S07]  /*33e0*/  FADD.FTZ R14, R44, R11 ;  /* 0x0000000b2c0e7221 */ /* 0x004fce0000010000 */
[----:B------:R-:W2:Y:S01]  /*33f0*/  MUFU.EX2 R32, R32 ;  /* 0x0000002000207308 */ /* 0x000ea20000000800 */
[----:B0-----:R-:W-:-:S04]  /*3400*/  FADD.FTZ R20, R28, R5 ;  /* 0x000000051c147221 */ /* 0x001fc80000010000 */
[----:B------:R-:W-:-:S03]  /*3410*/  FADD.FTZ R5, R29, R20 ;  /* 0x000000141d057221 */ /* 0x000fc60000010000 */
[----:B------:R-:W0:Y:S01]  /*3420*/  MUFU.EX2 R45, R45 ;  /* 0x0000002d002d7308 */ /* 0x000e220000000800 */
[----:B------:R-:W-:Y:S01]  /*3430*/  FADD.FTZ R18, R30, R5 ;  /* 0x000000051e127221 */ /* 0x000fe20000010000 */
[C---:B-1----:R-:W-:Y:S01]  /*3440*/  FADD.FTZ R14, R155.reuse, R14 ;  /* 0x0000000e9b0e7221 */ /* 0x042fe20000010000 */
[----:B------:R-:W-:Y:S02]  /*3450*/  F2FP.F16.F32.PACK_AB R155, R155, R44 ;  /* 0x0000002c9b9b723e */ /* 0x000fe400000000ff */
[----:B------:R-:W-:-:S03]  /*3460*/  FADD.FTZ R5, R31, R18 ;  /* 0x000000121f057221 */ /* 0x000fc60000010000 */
        /* <DEDUP_REMOVED lines=23> */
.L_x_13698:
[----:B------:R0:W1:Y:S01]  /*35e0*/  SYNCS.PHASECHK.TRANS64.TRYWAIT P1, [UR42+0x22850], R10 ;  /* 0x0228500aff0075a7 */ /* 0x000062000802016a */
[----:B------:R-:W-:Y:S05]  /*35f0*/  @!P0 BRA `(.L_x_13699) ;  /* 0x0000000000048947 */ /* 0x000fea0003800000 */
[----:B------:R-:W-:Y:S01]  /*3600*/  BPT.TRAP 0x1 ;  /* 0x000000040000795c */ /* 0x000fe20000300000 */
.L_x_13699:
[----:B-1----:R-:W-:Y:S05]  /*3610*/  @P1 BRA `(.L_x_13700) ;  /* 0x0000000000081947 */ /* 0x002fea0003800000 */
[----:B------:R-:W1:Y:S02]  /*3620*/  SYNCS.PHASECHK.TRANS64.TRYWAIT P1, [UR42+0x22850], R10 ;  /* 0x0228500aff0075a7 */ /* 0x000e64000802016a */
[----:B-1----:R-:W-:Y:S05]  /*3630*/  @!P1 BRA `(.L_x_13701) ;  /* 0x000000b800789947 */ /* 0x002fea0003800000 */
.L_x_13700:
        /* <DEDUP_REMOVED lines=45> */
[----:B--2---:R-:W-:Y:S05]  /*3910*/  @!P0 BRA `(.L_x_13702) ;  /* 0x0000000000048947 */ /* 0x004fea0003800000 */
[----:B------:R-:W-:Y:S01]  /*3920*/  BPT.TRAP 0x1 ;  /* 0x000000040000795c */ /* 0x000fe20000300000 */
.L_x_13702:
[----:B------:R-:W2:Y:S01]  /*3930*/  S2UR UR4, SR_CTAID.X ;  /* 0x00000000000479c3 */ /* 0x000ea20000002500 */
[----:B------:R-:W-:Y:S02]  /*3940*/  UISETP.NE.AND UP0, UPT, UR43, URZ, UPT ;  /* 0x0000003f2b00728c */ /* 0x000fe4000bf05270 */
[----:B------:R-:W-:-:S09]  /*3950*/  UIADD3 UR27, UR46, -0x2, URZ ;  /* 0xfffffffe2e1b7890 */ /* 0x000fd2000fffe03f */
[----:B------:R-:W-:Y:S01]  /*3960*/  @UP0 ULDC UR11, c[0x0][0x450] ;  /* 0x00011400000b0ab9 */ /* 0x000fe20000000800 */
[----:B--2---:R-:W-:-:S03]  /*3970*/  USHF.L.U32 UR10, UR4, 0x7, URZ ;  /* 0x00000007040a7899 */ /* 0x004fc6000800063f */
[----:B------:R-:W-:Y:S02]  /*3980*/  @UP0 ULDC UR4, c[0x0][0x44c] ;  /* 0x0001130000040ab9 */ /* 0x000fe40000000800 */
[----:B------:R-:W-:-:S04]  /*3990*/  UIMAD.WIDE.U32 UR4, UR10, UR4, URZ ;  /* 0x000000040a0472a5 */ /* 0x000fc8000f8e003f */
[----:B------:R-:W-:-:S04]  /*39a0*/  @UP0 USHF.R.U32.HI UR10, URZ, UR11, UR5 ;  /* 0x0000000b3f0a0299 */ /* 0x000fc80008011605 */
[----:B------:R-:W-:Y:S02]  /*39b0*/  UIADD3 UR4, UR10, -UR14, UR44 ;  /* 0x8000000e0a047290 */ /* 0x000fe4000fffe02c */
[----:B------:R-:W-:Y:S02]  /*39c0*/  UIADD3 UR10, UR42, 0x22860, URZ ;  /* 0x000228602a0a7890 */ /* 0x000fe4000fffe03f */
[----:B------:R-:W-:Y:S02]  /*39d0*/  UIMAD.WIDE UR4, UR4, 0x2aaaaaab, URZ ;  /* 0x2aaaaaab040478a5 */ /* 0x000fe4000f8e023f */
[----:B------:R-:W-:Y:S02]  /*39e0*/  UPRMT UR10, UR25, 0x654, UR10 ;  /* 0x00000654190a7896 */ /* 0x000fe4000800000a */
[----:B------:R-:W-:-:S04]  /*39f0*/  USHF.R.U32.HI UR4, URZ, 0x1f, UR5 ;  /* 0x0000001f3f047899 */ /* 0x000fc80008011605 */
[----:B------:R-:W-:-:S03]  /*3a00*/  ULEA.HI.SX32 UR4, UR5, UR4, 0x1c ;  /* 0x0000000405047291 */ /* 0x000fc6000f8fe23f */
[----:B------:R-:W-:Y:S01]  /*3a10*/  SYNCS.ARRIVE.TRANS64.RED.A1T0 RZ, [UR10], RZ ;  /* 0x000000ffffff79a7 */ /* 0x000fe2000810040a */
[----:B------:R-:W-:Y:S01]  /*3a20*/  UISETP.LT.AND UP0, UPT, UR41, UR4, UPT ;  /* 0x000000042900728c */ /* 0x000fe2000bf01270 */
[----:B------:R-:W-:-:S03]  /*3a30*/  UMOV UR5, URZ ;  /* 0x0000003f00057c82 */ /* 0x000fc60008000000 */
[----:B------:R-:W-:-:S03]  /*3a40*/  USEL UR26, UR41, UR4, !UP0 ;  /* 0x00000004291a7287 */ /* 0x000fc6000c000000 */
[----:B------:R-:W-:Y:S01]  /*3a50*/  UMOV UR4, URZ ;  /* 0x0000003f00047c82 */ /* 0x000fe20008000000 */
[----:B------:R-:W-:-:S06]  /*3a60*/  UISETP.GE.AND UP0, UPT, UR27, UR26, UPT ;  /* 0x0000001a1b00728c */ /* 0x000fcc000bf06270 */
[----:B------:R-:W-:-:S13]  /*3a70*/  PLOP3.LUT P1, PT, PT, PT, UP0, 0x80, 0x0 ;  /* 0x000000000000781c */ /* 0x000fda0003f2f008 */
[----:B------:R-:W-:Y:S05]  /*3a80*/  @!P1 BRA `(.L_x_13703) ;  /* 0x0000002800ac9947 */ /* 0x000fea0003800000 */
[----:B------:R-:W-:Y:S01]  /*3a90*/  IMAD.MOV.U32 R12, RZ, RZ, R9 ;  /* 0x000000ffff0c7224 */ /* 0x000fe200078e0009 */
[----:B------:R-:W-:Y:S01]  /*3aa0*/  UMOV UR5, URZ ;  /* 0x0000003f00057c82 */ /* 0x000fe20008000000 */
[----:B-1----:R-:W-:Y:S01]  /*3ab0*/  IMAD.MOV.U32 R11, RZ, RZ, R8 ;  /* 0x000000ffff0b7224 */ /* 0x002fe200078e0008 */
[----:B------:R-:W-:Y:S01]  /*3ac0*/  UMOV UR4, URZ ;  /* 0x0000003f00047c82 */ /* 0x000fe20008000000 */
[----:B------:R-:W-:Y:S01]  /*3ad0*/  ULDC UR29, c[0x0][0x288] ;  /* 0x0000a200001d7ab9 */ /* 0x000fe20000000800 */
[----:B------:R-:W-:Y:S01]  /*3ae0*/  ULDC UR30, c[0x0][0x2f0] ;  /* 0x0000bc00001e7ab9 */ /* 0x000fe20000000800 */
[----:B------:R-:W-:Y:S01]  /*3af0*/  ULDC UR31, c[0x0][0x9d8] ;  /* 0x00027600001f7ab9 */ /* 0x000fe20000000800 */
[----:B------:R-:W-:-:S05]  /*3b00*/  ULDC UR7, c[0x0][0x988] ;  /* 0x0002620000077ab9 */ /* 0x000fca0000000800 */
.L_x_13714:
[----:B------:R-:W-:-:S04]  /*3b10*/  UIADD3 UR4, UR4, 0x1, URZ ;  /* 0x0000000104047890 */ /* 0x000fc8000fffe03f */
[----:B------:R-:W-:-:S04]  /*3b20*/  UISETP.NE.AND UP0, UPT, UR4, 0x2, UPT ;  /* 0x000000020400788c */ /* 0x000fc8000bf05270 */
[----:B------:R-:W-:Y:S02]  /*3b30*/  USEL UR10, URZ, 0x1, UP0 ;  /* 0x000000013f0a7887 */ /* 0x000fe40008000000 */
[----:B------:R-:W-:Y:S02]  /*3b40*/  USEL UR4, UR4, URZ, UP0 ;  /* 0x0000003f04047287 */ /* 0x000fe40008000000 */
[----:B------:R-:W-:Y:S01]  /*3b50*/  ULOP3.LUT UR5, UR5, UR10, URZ, 0x3c, !UPT ;  /* 0x0000000a05057292 */ /* 0x000fe2000f8e3c3f */
[----:B------:R-:W-:Y:S11]  /*3b60*/  @!P0 BRA `(.L_x_13704) ;  /* 0x0000000000048947 */ /* 0x000ff60003800000 */
[----:B------:R-:W-:Y:S01]  /*3b70*/  BPT.TRAP 0x1 ;  /* 0x000000040000795c */ /* 0x000fe20000300000 */
.L_x_13704:
[----:B------:R-:W-:Y:S01]  /*3b80*/  ULEA UR28, UR4, UR42, 0x3 ;  /* 0x0000002a041c7291 */ /* 0x000fe2000f8e183f */
[----:B0-----:R-:W-:-:S04]  /*3b90*/  MOV R10, UR5 ;  /* 0x00000005000a7c02 */ /* 0x001fc80008000f00 */
[----:B------:R-:W-:-:S04]  /*3ba0*/  SHF.L.U32 R10, R10, 0x1f, RZ ;  /* 0x0000001f0a0a7819 */ /* 0x000fc800000006ff */
[----:B------:R0:W1:Y:S01]  /*3bb0*/  SYNCS.PHASECHK.TRANS64.TRYWAIT P1, [UR28+0x22830], R10 ;  /* 0x0228300aff0075a7 */ /* 0x000062000802015c */
[----:B------:R-:W-:Y:S05]  /*3bc0*/  @!P0 BRA `(.L_x_13705) ;  /* 0x0000000000048947 */ /* 0x000fea0003800000 */
[----:B------:R-:W-:Y:S01]  /*3bd0*/  BPT.TRAP 0x1 ;  /* 0x000000040000795c */ /* 0x000fe20000300000 */
.L_x_13705:
[----:B-1----:R-:W-:Y:S05]  /*3be0*/  @P1 BRA `(.L_x_13706) ;  /* 0x0000000000081947 */ /* 0x002fea0003800000 */
[----:B------:R-:W1:Y:S02]  /*3bf0*/  SYNCS.PHASECHK.TRANS64.TRYWAIT P1, [UR28+0x22830], R10 ;  /* 0x0228300aff0075a7 */ /* 0x000e64000802015c */
[----:B-1----:R-:W-:Y:S05]  /*3c00*/  @!P1 BRA `(.L_x_13707) ;  /* 0x000000b4001c9947 */ /* 0x002fea0003800000 */
.L_x_13706:
[----:B------:R-:W-:Y:S01]  /*3c10*/  UIMAD UR10, UR4, 0x300, UR6 ;  /* 0x00000300040a78a4 */ /* 0x000fe2000f8e0206 */
[----:B------:R-:W-:Y:S01]  /*3c20*/  WARPGROUP.ARRIVE ;  /* 0x00000000000079c5 */ /* 0x000fe20000000000 */
[----:B------:R-:W-:Y:S01]  /*3c30*/  UMOV UR11, 0x40000040 ;  /* 0x40000040000b7882 */ /* 0x000fe20000000000 */
[----:B------:R-:W-:Y:S01]  /*3c40*/  UMOV UR15, 0x40000040 ;  /* 0x40000040000f7882 */ /* 0x000fe20000000000 */
[----:B------:R-:W-:Y:S01]  /*3c50*/  UIADD3 UR14, UR10, 0x2, URZ ;  /* 0x000000020a0e7890 */ /* 0x000fe2000fffe03f */
[----:B------:R-:W-:Y:S01]  /*3c60*/  IADD3 R0, -R2, 0xb, RZ ;  /* 0x0000000b02007810 */ /* 0x000fe20007ffe1ff */
        /* <DEDUP_REMOVED lines=18> */
.L_x_13708:
[----:B------:R-:W-:Y:S01]  /*3d90*/  UISETP.NE.AND UP0, UPT, UR43, URZ, UPT ;  /* 0x0000003f2b00728c */ /* 0x000fe2000bf05270 */
[----:B-1----:R-:W-:Y:S02]  /*3da0*/  IMAD.MOV.U32 R9, RZ, RZ, R6 ;  /* 0x000000ffff097224 */ /* 0x002fe400078e0006 */
[----:B------:R-:W-:Y:S01]  /*3db0*/  FMUL.FTZ R8, R154, UR31 ;  /* 0x0000001f9a087c20 */ /* 0x000fe20008410000 */
[----:B------:R-:W-:Y:S02]  /*3dc0*/  IMAD.MOV.U32 R22, RZ, RZ, -0x2 ;  /* 0xfffffffeff167424 */ /* 0x000fe400078e00ff */
[----:B------:R-:W-:Y:S01]  /*3dd0*/  FMUL.FTZ R14, R155, UR31 ;  /* 0x0000001f9b0e7c20 */ /* 0x000fe20008410000 */
[----:B------:R-:W-:Y:S01]  /*3de0*/  FMUL.FTZ R155, R167, UR31 ;  /* 0x0000001fa79b7c20 */ /* 0x000fe20008410000 */
[----:B------:R-:W-:Y:S01]  /*3df0*/  PLOP3.LUT P1, PT, PT, PT, UP0, 0x80, 0x0 ;  /* 0x000000000000781c */ /* 0x000fe20003f2f008 */
[----:B------:R-:W-:Y:S01]  /*3e00*/  FMUL.FTZ R16, R158, UR31 ;  /* 0x0000001f9e107c20 */ /* 0x000fe20008410000 */
[----:B------:R-:W-:Y:S01]  /*3e10*/  PLOP3.LUT P2, PT, PT, PT, UP0, 0x80, 0x0 ;  /* 0x000000000000781c */ /* 0x000fe20003f4f008 */
[----:B------:R-:W1:Y:S01]  /*3e20*/  MUFU.TANH R8, R8 ;  /* 0x0000000800087308 */ /* 0x000e620000002400 */
[----:B------:R-:W-:Y:S01]  /*3e30*/  MOV R20, UR30 ;  /* 0x0000001e00147c02 */ /* 0x000fe20008000f00 */
[----:B------:R-:W-:Y:S01]  /*3e40*/  @UP0 ULDC UR10, c[0x0][0x44c] ;  /* 0x00011300000a0ab9 */ /* 0x000fe20000000800 */
[----:B------:R-:W-:Y:S01]  /*3e50*/  FMUL.FTZ R15, R159, UR31 ;  /* 0x0000001f9f0f7c20 */ /* 0x000fe20008410000 */
[----:B------:R-:W-:Y:S01]  /*3e60*/  FMUL.FTZ R162, R162, UR31 ;  /* 0x0000001fa2a27c20 */ /* 0x000fe20008410000 */
[----:B------:R-:W-:Y:S01]  /*3e70*/  FMUL.FTZ R203, R157, UR31 ;  /* 0x0000001f9dcb7c20 */ /* 0x000fe20008410000 */
[----:B------:R-:W-:Y:S01]  /*3e80*/  FMUL.FTZ R158, R163, UR31 ;  /* 0x0000001fa39e7c20 */ /* 0x000fe20008410000 */
[----:B------:R-:W-:Y:S01]  /*3e90*/  FMUL.FTZ R157, R166, UR31 ;  /* 0x0000001fa69d7c20 */ /* 0x000fe20008410000 */
[----:B------:R-:W3:Y:S01]  /*3ea0*/  MUFU.TANH R14, R14 ;  /* 0x0000000e000e7308 */ /* 0x000ee20000002400 */
        /* <DEDUP_REMOVED lines=8> */
[----:B------:R-:W-:Y:S01]  /*3f30*/  MUFU.TANH R16, R16 ;  /* 0x0000001000107308 */ /* 0x000fe20000002400 */
[----:B------:R-:W-:Y:S01]  /*3f40*/  UIMAD UR10, UR27, -0x60, UR10 ;  /* 0xffffffa01b0a78a4 */ /* 0x000fe2000f8e020a */
[----:B------:R-:W-:Y:S01]  /*3f50*/  FMUL.FTZ R201, R153, UR31 ;  /* 0x0000001f99c97c20 */ /* 0x000fe20008410000 */
[----:B------:R-:W4:Y:S01]  /*3f60*/  SHFL.IDX PT, R18, R9, 0x1, 0x1c1f ;  /* 0x003c1f0009127f89 */ /* 0x000f2200000e0000 */
[----:B------:R-:W-:Y:S01]  /*3f70*/  FMUL.FTZ R163, R165, UR31 ;  /* 0x0000001fa5a37c20 */ /* 0x000fe20008410000 */
[----:B------:R-:W-:Y:S01]  /*3f80*/  FMUL.FTZ R171, R171, UR31 ;  /* 0x0000001fabab7c20 */ /* 0x000fe20008410000 */
[----:B------:R-:W-:Y:S01]  /*3f90*/  FMUL.FTZ R200, R152, UR31 ;  /* 0x0000001f98c87c20 */ /* 0x000fe20008410000 */
[----:B------:R-:W-:Y:S01]  /*3fa0*/  IMAD R167, R7, R22, UR10 ;  /* 0x0000000a07a77e24 */ /* 0x000fe2000f8e0216 */
[----:B------:R-:W5:Y:S01]  /*3fb0*/  MUFU.TANH R15, R15 ;  /* 0x0000000f000f7308 */ /* 0x000f620000002400 */
[----:B------:R-:W-:Y:S01]  /*3fc0*/  FMUL.FTZ R152, R175, UR31 ;  /* 0x0000001faf987c20 */ /* 0x000fe20008410000 */
[----:B------:R-:W-:Y:S01]  /*3fd0*/  FMUL.FTZ R178, R178, UR31 ;  /* 0x0000001fb2b27c20 */ /* 0x000fe20008410000 */
[----:B------:R-:W-:-:S02]  /*3fe0*/  IMAD R167, R20, UR40, R167 ;  /* 0x0000002814a77c24 */ /* 0x000fc4000f8e02a7 */
        /* <DEDUP_REMOVED lines=15> */
[----:B----4-:R-:W-:Y:S01]  /*40e0*/  IADD3 R13, R18, -UR29, R167 ;  /* 0x8000001d120d7c10 */ /* 0x010fe2000fffe0a7 */
[----:B------:R-:W-:Y:S01]  /*40f0*/  FMUL.FTZ R164, R169, UR31 ;  /* 0x0000001fa9a47c20 */ /* 0x000fe20008410000 */
[----:B------:R-:W-:Y:S01]  /*4100*/  FMUL.FTZ R169, R172, UR31 ;  /* 0x0000001faca97c20 */ /* 0x000fe20008410000 */
[----:B------:R-:W-:Y:S01]  /*4110*/  FMUL.FTZ R175, R177, UR31 ;  /* 0x0000001fb1af7c20 */ /* 0x000fe20008410000 */
[C---:B------:R-:W-:Y:S01]  /*4120*/  ISETP.GT.AND P1, PT, R13.reuse, RZ, PT ;  /* 0x000000ff0d00720c */ /* 0x040fe20003f24270 */
[----:B------:R3:W-:Y:S01]  /*4130*/  MUFU.TANH R156, R170 ;  /* 0x000000aa009c7308 */ /* 0x0007e20000002400 */
[----:B------:R-:W-:Y:S01]  /*4140*/  ISETP.GT.AND P2, PT, R13, 0x1, PT ;  /* 0x000000010d00780c */ /* 0x000fe20003f44270 */
[----:B------:R-:W-:Y:S01]  /*4150*/  FMUL.FTZ R177, R181, UR31 ;  /* 0x0000001fb5b17c20 */ /* 0x000fe20008410000 */
[----:B-1----:R-:W-:Y:S01]  /*4160*/  FSEL R168, R8, -INF , P1 ;  /* 0xff80000008a87808 */ /* 0x002fe20000800000 */
[----:B------:R-:W-:Y:S01]  /*4170*/  FMUL.FTZ R160, R160, UR31 ;  /* 0x0000001fa0a07c20 */ /* 0x000fe20008410000 */
[----:B------:R-:W-:Y:S01]  /*4180*/  ISETP.GT.AND P1, PT, R13, 0x8, PT ;  /* 0x000000080d00780c */ /* 0x000fe20003f24270 */
[----:B------:R-:W-:Y:S01]  /*4190*/  FMUL.FTZ R173, R173, UR31 ;  /* 0x0000001fadad7c20 */ /* 0x000fe20008410000 */
[----:B------:R-:W-:Y:S01]  /*41a0*/  FMNMX.FTZ R17, R168, R12, !PT ;  /* 0x0000000ca8117209 */ /* 0x000fe20007810000 */
[----:B------:R-:W1:Y:S01]  /*41b0*/  MUFU.TANH R157, R157 ;  /* 0x0000009d009d7308 */ /* 0x000e620000002400 */
[----:B---3--:R-:W-:Y:S01]  /*41c0*/  FSEL R170, R14, -INF , P2 ;  /* 0xff8000000eaa7808 */ /* 0x008fe20001000000 */
[----:B------:R-:W-:Y:S01]  /*41d0*/  UIADD3 UR10, UR28, 0x22840, URZ ;  /* 0x000228401c0a7890 */ /* 0x000fe2000fffe03f */
[----:B------:R-:W-:-:S02]  /*41e0*/  ISETP.GT.AND P2, PT, R13, 0x9, PT ;  /* 0x000000090d00780c */ /* 0x000fc40003f44270 */
[----:B------:R-:W-:Y:S01]  /*41f0*/  FMNMX.FTZ R17, R170, R17, !PT ;  /* 0x00000011aa117209 */ /* 0x000fe20007810000 */
[----:B------:R-:W-:Y:S01]  /*4200*/  UPRMT UR10, UR25, 0x654, UR10 ;  /* 0x00000654190a7896 */ /* 0x000fe2000800000a */
[----:B-----5:R-:W-:Y:S01]  /*4210*/  FSEL R165, R15, -INF , P2 ;  /* 0xff8000000fa57808 */ /* 0x020fe20001000000 */
[----:B------:R3:W-:Y:S01]  /*4220*/  MUFU.TANH R153, R174 ;  /* 0x000000ae00997308 */ /* 0x0007e20000002400 */
[----:B------:R-:W-:-:S04]  /*4230*/  ISETP.GT.AND P2, PT, R13, 0x11, PT ;  /* 0x000000110d00780c */ /* 0x000fc80003f44270 */
[----:B0-----:R-:W-:Y:S02]  /*4240*/  FSEL R158, R158, -INF , P2 ;  /* 0xff8000009e9e7808 */ /* 0x001fe40001000000 */
[C---:B------:R-:W-:Y:S01]  /*4250*/  ISETP.GT.AND P2, PT, R13.reuse, 0x19, PT ;  /* 0x000000190d00780c */ /* 0x040fe20003f44270 */
[----:B------:R-:W0:Y:S01]  /*4260*/  MUFU.TANH R155, R155 ;  /* 0x0000009b009b7308 */ /* 0x000e220000002400 */
[----:B---3--:R-:W-:Y:S01]  /*4270*/  FSEL R174, R16, -INF , P1 ;  /* 0xff80000010ae7808 */ /* 0x008fe20000800000 */
[----:B------:R-:W-:Y:S01]  /*4280*/  SYNCS.ARRIVE.TRANS64.RED.A1T0 RZ, [UR10], RZ ;  /* 0x000000ffffff79a7 */ /* 0x000fe2000810040a */
[----:B------:R-:W-:Y:S02]  /*4290*/  ISETP.GT.AND P1, PT, R13, 0x10, PT ;  /* 0x000000100d00780c */ /* 0x000fe40003f24270 */
[----:B------:R-:W-:Y:S02]  /*42a0*/  FMNMX.FTZ R8, R174, R17, !PT ;  /* 0x00000011ae087209 */ /* 0x000fe40007810000 */
[----:B------:R-:W-:Y:S01]  /*42b0*/  FSEL R162, R162, -INF , P1 ;  /* 0xff800000a2a27808 */ /* 0x000fe20000800000 */
[----:B------:R-:W3:Y:S01]  /*42c0*/  MUFU.TANH R154, R171 ;  /* 0x000000ab009a7308 */ /* 0x000ee20000002400 */
[----:B------:R-:W-:-:S02]  /*42d0*/  FMNMX.FTZ R15, R165, R8, !PT ;  /* 0x00000008a50f7209 */ /* 0x000fc40007810000 */
[----:B------:R-:W-:Y:S02]  /*42e0*/  ISETP.GT.AND P1, PT, R13, 0x18, PT ;  /* 0x000000180d00780c */ /* 0x000fe40003f24270 */
[----:B------:R-:W-:Y:S02]  /*42f0*/  FMNMX.FTZ R15, R162, R15, !PT ;  /* 0x0000000fa20f7209 */ /* 0x000fe40007810000 */
[----:B-1----:R-:W-:Y:S01]  /*4300*/  FSEL R157, R157, -INF , P1 ;  /* 0xff8000009d9d7808 */ /* 0x002fe20000800000 */
[----:B------:R-:W1:Y:S01]  /*4310*/  MUFU.TANH R152, R152 ;  /* 0x0000009800987308 */ /* 0x000e620000002400 */
[----:B------:R-:W-:Y:S02]  /*4320*/  FMNMX.FTZ R8, R158, R15, !PT ;  /* 0x0000000f9e087209 */ /* 0x000fe40007810000 */
[----:B------:R-:W-:Y:S02]  /*4330*/  ISETP.GT.AND P1, PT, R13, 0x20, PT ;  /* 0x000000200d00780c */ /* 0x000fe40003f24270 */
[----:B0-----:R-:W-:-:S02]  /*4340*/  FSEL R155, R155, -INF , P2 ;  /* 0xff8000009b9b7808 */ /* 0x001fc40001000000 */
[----:B------:R-:W-:Y:S01]  /*4350*/  FMNMX.FTZ R8, R157, R8, !PT ;  /* 0x000000089d087209 */ /* 0x000fe20007810000 */
[----:B------:R-:W0:Y:S01]  /*4360*/  MUFU.TANH R23, R178 ;  /* 0x000000b200177308 */ /* 0x000e220000002400 */
[----:B------:R-:W-:Y:S02]  /*4370*/  ISETP.GT.AND P2, PT, R13, 0x21, PT ;  /* 0x000000210d00780c */ /* 0x000fe40003f44270 */
[----:B------:R-:W-:Y:S02]  /*4380*/  FSEL R156, R156, -INF , P1 ;  /* 0xff8000009c9c7808 */ /* 0x000fe40000800000 */
[----:B------:R-:W-:Y:S02]  /*4390*/  FMNMX.FTZ R15, R155, R8, !PT ;  /* 0x000000089b0f7209 */ /* 0x000fe40007810000 */
[----:B------:R-:W-:Y:S01]  /*43a0*/  ISETP.GT.AND P1, PT, R13, 0x28, PT ;  /* 0x000000280d00780c */ /* 0x000fe20003f24270 */
[----:B------:R4:W5:Y:S01]  /*43b0*/  MUFU.TANH R22, R179 ;  /* 0x000000b300167308 */ /* 0x0009620000002400 */
[----:B---3--:R-:W-:-:S02]  /*43c0*/  FSEL R154, R154, -INF , P2 ;  /* 0xff8000009a9a7808 */ /* 0x008fc40001000000 */
[----:B------:R-:W-:Y:S02]  /*43d0*/  FMNMX.FTZ R15, R156, R15, !PT ;  /* 0x0000000f9c0f7209 */ /* 0x000fe40007810000 */
[----:B------:R-:W-:Y:S02]  /*43e0*/  ISETP.GT.AND P2, PT, R13, 0x29, PT ;  /* 0x000000290d00780c */ /* 0x000fe40003f44270 */
[----:B------:R-:W-:Y:S01]  /*43f0*/  FSEL R153, R153, -INF , P1 ;  /* 0xff80000099997808 */ /* 0x000fe20000800000 */
[----:B------:R3:W2:Y:S01]  /*4400*/  MUFU.TANH R21, R182 ;  /* 0x000000b600157308 */ /* 0x0006a20000002400 */
[----:B------:R-:W-:Y:S01]  /*4410*/  FMNMX.FTZ R8, R154, R15, !PT ;  /* 0x0000000f9a087209 */ /* 0x000fe20007810000 */
[----:B----4-:R-:W-:Y:S01]  /*4420*/  FMUL.FTZ R179, R184, UR31 ;  /* 0x0000001fb8b37c20 */ /* 0x010fe20008410000 */
[----:B------:R-:W-:Y:S01]  /*4430*/  ISETP.GT.AND P1, PT, R13, 0x30, PT ;  /* 0x000000300d00780c */ /* 0x000fe20003f24270 */
[----:B------:R-:W-:Y:S01]  /*4440*/  FMUL.FTZ R184, R189, UR31 ;  /* 0x0000001fbdb87c20 */ /* 0x000fe20008410000 */
[----:B-1----:R-:W-:Y:S01]  /*4450*/  FSEL R152, R152, -INF , P2 ;  /* 0xff80000098987808 */ /* 0x002fe20001000000 */
[----:B------:R-:W-:Y:S01]  /*4460*/  FMUL.FTZ R189, R193, UR31 ;  /* 0x0000001fc1bd7c20 */ /* 0x000fe20008410000 */
[----:B------:R-:W-:Y:S01]  /*4470*/  FMNMX.FTZ R15, R153, R8, !PT ;  /* 0x00000008990f7209 */ /* 0x000fe20007810000 */
[----:B------:R1:W4:Y:S01]  /*4480*/  MUFU.TANH R20, R183 ;  /* 0x000000b700147308 */ /* 0x0003220000002400 */
[----:B------:R-:W-:Y:S01]  /*4490*/  ISETP.GT.AND P2, PT, R13, 0x31, PT ;  /* 0x000000310d00780c */ /* 0x000fe20003f44270 */
[----:B---3--:R-:W-:Y:S01]  /*44a0*/  FMUL.FTZ R182, R192, UR31 ;  /* 0x0000001fc0b67c20 */ /* 0x008fe20008410000 */
[----:B0-----:R-:W-:-:S02]  /*44b0*/  FSEL R23, R23, -INF , P1 ;  /* 0xff80000017177808 */ /* 0x001fc40000800000 */
[----:B------:R-:W-:Y:S02]  /*44c0*/  FMNMX.FTZ R8, R152, R15, !PT ;  /* 0x0000000f98087209 */ /* 0x000fe40007810000 */
[----:B------:R-:W-:Y:S01]  /*44d0*/  ISETP.GT.AND P1, PT, R13, 0x38, PT ;  /* 0x000000380d00780c */ /* 0x000fe20003f24270 */
[----:B------:R0:W3:Y:S01]  /*44e0*/  MUFU.TANH R19, R186 ;  /* 0x000000ba00137308 */ /* 0x0000e20000002400 */
[----:B-----5:R-:W-:Y:S01]  /*44f0*/  FSEL R22, R22, -INF , P2 ;  /* 0xff80000016167808 */ /* 0x020fe20001000000 */
[----:B-1----:R-:W-:Y:S01]  /*4500*/  FMUL.FTZ R183, R196, UR31 ;  /* 0x0000001fc4b77c20 */ /* 0x002fe20008410000 */
[----:B------:R-:W-:Y:S02]  /*4510*/  FMNMX.FTZ R15, R23, R8, !PT ;  /* 0x00000008170f7209 */ /* 0x000fe40007810000 */
[----:B------:R-:W-:Y:S02]  /*4520*/  ISETP.GT.AND P2, PT, R13, 0x39, PT ;  /* 0x000000390d00780c */ /* 0x000fe40003f44270 */
[----:B--2---:R-:W-:Y:S01]  /*4530*/  FSEL R21, R21, -INF , P1 ;  /* 0xff80000015157808 */ /* 0x004fe20000800000 */
[----:B------:R-:W1:Y:S01]  /*4540*/  MUFU.TANH R17, R187 ;  /* 0x000000bb00117308 */ /* 0x000e620000002400 */
[----:B------:R-:W-:Y:S01]  /*4550*/  FMNMX.FTZ R8, R22, R15, !PT ;  /* 0x0000000f16087209 */ /* 0x000fe20007810000 */
[----:B0-----:R-:W0:Y:S01]  /*4560*/  SHFL.IDX PT, R186, R9, RZ, 0x1c1f ;  /* 0x001c1fff09ba7589 */ /* 0x001e2200000e0000 */
[----:B------:R-:W-:-:S02]  /*4570*/  ISETP.GT.AND P1, PT, R13, 0x40, PT ;  /* 0x000000400d00780c */ /* 0x000fc40003f24270 */
[----:B----4-:R-:W-:Y:S02]  /*4580*/  FSEL R20, R20, -INF , P2 ;  /* 0xff80000014147808 */ /* 0x010fe40001000000 */
[----:B------:R-:W-:Y:S01]  /*4590*/  FMNMX.FTZ R15, R21, R8, !PT ;  /* 0x00000008150f7209 */ /* 0x000fe20007810000 */
[----:B------:R-:W2:Y:S01]  /*45a0*/  MUFU.TANH R18, R190 ;  /* 0x000000be00127308 */ /* 0x000ea20000002400 */
[----:B------:R-:W-:Y:S02]  /*45b0*/  ISETP.GT.AND P2, PT, R13, 0x41, PT ;  /* 0x000000410d00780c */ /* 0x000fe40003f44270 */
[----:B---3--:R-:W-:Y:S02]  /*45c0*/  FSEL R19, R19, -INF , P1 ;  /* 0xff80000013137808 */ /* 0x008fe40000800000 */
[----:B------:R-:W-:Y:S02]  /*45d0*/  FMNMX.FTZ R8, R20, R15, !PT ;  /* 0x0000000f14087209 */ /* 0x000fe40007810000 */
[----:B------:R-:W-:Y:S01]  /*45e0*/  ISETP.GT.AND P1, PT, R13, 0x48, PT ;  /* 0x000000480d00780c */ /* 0x000fe20003f24270 */
[----:B------:R-:W3:Y:S01]  /*45f0*/  MUFU.TANH R191, R191 ;  /* 0x000000bf00bf7308 */ /* 0x000ee20000002400 */
[----:B-1----:R-:W-:-:S02]  /*4600*/  FSEL R17, R17, -INF , P2 ;  /* 0xff80000011117808 */ /* 0x002fc40001000000 */
[----:B------:R-:W-:Y:S02]  /*4610*/  FMNMX.FTZ R8, R19, R8, !PT ;  /* 0x0000000813087209 */ /* 0x000fe40007810000 */
[----:B------:R-:W-:Y:S02]  /*4620*/  ISETP.GT.AND P2, PT, R13, 0x49, PT ;  /* 0x000000490d00780c */ /* 0x000fe40003f44270 */
[----:B------:R-:W-:Y:S01]  /*4630*/  FMNMX.FTZ R15, R17, R8, !PT ;  /* 0x00000008110f7209 */ /* 0x000fe20007810000 */
[----:B------:R-:W1:Y:S01]  /*4640*/  MUFU.TANH R16, R194 ;  /* 0x000000c200107308 */ /* 0x000e620000002400 */
[----:B--2---:R-:W-:Y:S02]  /*4650*/  FSEL R18, R18, -INF , P1 ;  /* 0xff80000012127808 */ /* 0x004fe40000800000 */
[----:B------:R-:W-:Y:S02]  /*4660*/  ISETP.GT.AND P1, PT, R13, 0x50, PT ;  /* 0x000000500d00780c */ /* 0x000fe40003f24270 */
[----:B------:R-:W-:-:S02]  /*4670*/  FMNMX.FTZ R15, R18, R15, !PT ;  /* 0x0000000f120f7209 */ /* 0x000fc40007810000 */
[----:B0-----:R-:W-:Y:S01]  /*4680*/  IADD3 R181, R186, -UR29, R167 ;  /* 0x8000001dbab57c10 */ /* 0x001fe2000fffe0a7 */
[----:B------:R-:W0:Y:S01]  /*4690*/  MUFU.TANH R14, R195 ;  /* 0x000000c3000e7308 */ /* 0x000e220000002400 */
[----:B---3--:R-:W-:Y:S02]  /*46a0*/  FSEL R8, R191, -INF , P2 ;  /* 0xff800000bf087808 */ /* 0x008fe40001000000 */
[----:B------:R-:W-:Y:S02]  /*46b0*/  ISETP.GT.AND P2, PT, R13, 0x51, PT ;  /* 0x000000510d00780c */ /* 0x000fe40003f44270 */
[----:B------:R-:W-:Y:S02]  /*46c0*/  FMNMX.FTZ R15, R8, R15, !PT ;  /* 0x0000000f080f7209 */ /* 0x000fe40007810000 */
[----:B------:R-:W-:Y:S01]  /*46d0*/  ISETP.GT.AND P3, PT, R181, 0x18, PT ;  /* 0x00000018b500780c */ /* 0x000fe20003f64270 */
[----:B------:R-:W2:Y:S01]  /*46e0*/  MUFU.TANH R198, R198 ;  /* 0x000000c600c67308 */ /* 0x000ea20000002400 */
[----:B-1----:R-:W-:-:S02]  /*46f0*/  FSEL R16, R16, -INF , P1 ;  /* 0xff80000010107808 */ /* 0x002fc40000800000 */
[----:B------:R-:W-:Y:S02]  /*4700*/  ISETP.GT.AND P1, PT, R13, 0x58, PT ;  /* 0x000000580d00780c */ /* 0x000fe40003f24270 */
[----:B------:R-:W-:-:S03]  /*4710*/  FMNMX.FTZ R171, R16, R15, !PT ;  /* 0x0000000f10ab7209 */ /* 0x000fc60007810000 */
[----:B------:R-:W1:Y:S01]  /*4720*/  MUFU.TANH R199, R199 ;  /* 0x000000c700c77308 */ /* 0x000e620000002400 */
[----:B0-----:R-:W-:Y:S02]  /*4730*/  FSEL R14, R14, -INF , P2 ;  /* 0xff8000000e0e7808 */ /* 0x001fe40001000000 */
[----:B------:R-:W-:Y:S02]  /*4740*/  ISETP.GT.AND P2, PT, R13, 0x59, PT ;  /* 0x000000590d00780c */ /* 0x000fe40003f44270 */
[----:B------:R-:W-:-:S03]  /*4750*/  FMNMX.FTZ R172, R14, R171, !PT ;  /* 0x000000ab0eac7209 */ /* 0x000fc60007810000 */
[----:B------:R-:W0:Y:S01]  /*4760*/  MUFU.TANH R200, R200 ;  /* 0x000000c800c87308 */ /* 0x000e220000002400 */
[----:B--2---:R-:W-:Y:S02]  /*4770*/  FSEL R15, R198, -INF , P1 ;  /* 0xff800000c60f7808 */ /* 0x004fe40000800000 */
[----:B------:R-:W-:Y:S02]  /*4780*/  ISETP.GT.AND P1, PT, R181, RZ, PT ;  /* 0x000000ffb500720c */ /* 0x000fe40003f24270 */
[----:B------:R-:W-:Y:S01]  /*4790*/  FMNMX.FTZ R178, R15, R172, !PT ;  /* 0x000000ac0fb27209 */ /* 0x000fe20007810000 */
[----:B------:R-:W-:Y:S01]  /*47a0*/  FMUL.FTZ R172, R176, UR31 ;  /* 0x0000001fb0ac7c20 */ /* 0x000fe20008410000 */
[----:B------:R-:W-:Y:S01]  /*47b0*/  FMUL.FTZ R176, R180, UR31 ;  /* 0x0000001fb4b07c20 */ /* 0x000fe20008410000 */
[----:B------:R-:W2:Y:S01]  /*47c0*/  MUFU.TANH R201, R201 ;  /* 0x000000c900c97308 */ /* 0x000ea20000002400 */
[----:B-1----:R-:W-:Y:S01]  /*47d0*/  FSEL R13, R199, -INF , P2 ;  /* 0xff800000c70d7808 */ /* 0x002fe20001000000 */
[----:B------:R-:W-:Y:S01]  /*47e0*/  FMUL.FTZ R180, R185, UR31 ;  /* 0x0000001fb9b47c20 */ /* 0x000fe20008410000 */
[----:B------:R-:W-:Y:S01]  /*47f0*/  ISETP.GT.AND P2, PT, R181, 0x1, PT ;  /* 0x00000001b500780c */ /* 0x000fe20003f44270 */
[----:B------:R-:W-:Y:S01]  /*4800*/  FMUL.FTZ R185, R197, UR31 ;  /* 0x0000001fc5b97c20 */ /* 0x000fe20008410000 */
[----:B------:R-:W-:-:S03]  /*4810*/  FMNMX.FTZ R178, R13, R178, !PT ;  /* 0x000000b20db27209 */ /* 0x000fc60007810000 */
[----:B------:R-:W1:Y:S01]  /*4820*/  MUFU.TANH R202, R202 ;  /* 0x000000ca00ca7308 */ /* 0x000e620000002400 */
[----:B0-----:R-:W-:Y:S01]  /*4830*/  FSEL R200, R200, -INF , P1 ;  /* 0xff800000c8c87808 */ /* 0x001fe20000800000 */
[----:B------:R-:W0:Y:S01]  /*4840*/  SHFL.BFLY PT, R171, R178, 0x2, 0x1f ;  /* 0x0c401f00b2ab7f89 */ /* 0x000e2200000e0000 */
[----:B------:R-:W-:Y:S02]  /*4850*/  ISETP.GT.AND P1, PT, R181, 0x8, PT ;  /* 0x00000008b500780c */ /* 0x000fe40003f24270 */
[----:B------:R-:W-:-:S03]  /*4860*/  FMNMX.FTZ R186, R200, R11, !PT ;  /* 0x0000000bc8ba7209 */ /* 0x000fc60007810000 */
[----:B------:R-:W3:Y:S01]  /*4870*/  MUFU.TANH R203, R203 ;  /* 0x000000cb00cb7308 */ /* 0x000ee20000002400 */
[----:B--2---:R-:W-:Y:S02]  /*4880*/  FSEL R201, R201, -INF , P2 ;  /* 0xff800000c9c97808 */ /* 0x004fe40001000000 */
[----:B------:R-:W-:Y:S02]  /*4890*/  ISETP.GT.AND P2, PT, R181, 0x9, PT ;  /* 0x00000009b500780c */ /* 0x000fe40003f44270 */
[----:B------:R-:W-:-:S03]  /*48a0*/  FMNMX.FTZ R167, R201, R186, !PT ;  /* 0x000000bac9a77209 */ /* 0x000fc60007810000 */
[----:B------:R-:W2:Y:S01]  /*48b0*/  MUFU.TANH R160, R160 ;  /* 0x000000a000a07308 */ /* 0x000ea20000002400 */
[----:B-1----:R-:W-:Y:S02]  /*48c0*/  FSEL R202, R202, -INF , P1 ;  /* 0xff800000caca7808 */ /* 0x002fe40000800000 */
[----:B------:R-:W-:Y:S02]  /*48d0*/  ISETP.GT.AND P1, PT, R181, 0x10, PT ;  /* 0x00000010b500780c */ /* 0x000fe40003f24270 */
[----:B------:R-:W-:-:S03]  /*48e0*/  FMNMX.FTZ R186, R202, R167, !PT ;  /* 0x000000a7caba7209 */ /* 0x000fc60007810000 */
[----:B------:R-:W1:Y:S01]  /*48f0*/  MUFU.TANH R159, R159 ;  /* 0x0000009f009f7308 */ /* 0x000e620000002400 */
[----:B---3--:R-:W-:Y:S02]  /*4900*/  FSEL R203, R203, -INF , P2 ;  /* 0xff800000cbcb7808 */ /* 0x008fe40001000000 */
[----:B0-----:R-:W-:Y:S01]  /*4910*/  FMNMX.FTZ R171, R178, R171, !PT ;  /* 0x000000abb2ab7209 */ /* 0x001fe20007810000 */
[----:B------:R-:W-:Y:S01]  /*4920*/  FMUL.FTZ R178, R188, UR31 ;  /* 0x0000001fbcb27c20 */ /* 0x000fe20008410000 */
[----:B------:R-:W-:-:S03]  /*4930*/  ISETP.GT.AND P2, PT, R181, 0x11, PT ;  /* 0x00000011b500780c */ /* 0x000fc60003f44270 */
[----:B------:R-:W0:Y:S01]  /*4940*/  SHFL.BFLY PT, R190, R171, 0x1, 0x1f ;  /* 0x0c201f00abbe7f89 */ /* 0x000e2200000e0000 */
[----:B------:R-:W3:Y:S01]  /*4950*/  MUFU.TANH R161, R161 ;  /* 0x000000a100a17308 */ /* 0x000ee20000002400 */
[----:B--2---:R-:W-:-:S07]  /*4960*/  FSEL R160, R160, -INF , P1 ;  /* 0xff800000a0a07808 */ /* 0x004fce0000800000 */
[----:B------:R-:W2:Y:S01]  /*4970*/  MUFU.TANH R163, R163 ;  /* 0x000000a300a37308 */ /* 0x000ea20000002400 */
[----:B-1----:R-:W-:Y:S02]  /*4980*/  FSEL R167, R159, -INF , P2 ;  /* 0xff8000009fa77808 */ /* 0x002fe40001000000 */
[----:B------:R-:W-:-:S05]  /*4990*/  ISETP.GT.AND P2, PT, R181, 0x19, PT ;  /* 0x00000019b500780c */ /* 0x000fca0003f44270 */
[----:B------:R-:W1:Y:S01]  /*49a0*/  MUFU.TANH R166, R166 ;  /* 0x000000a600a67308 */ /* 0x000e620000002400 */
[----:B---3--:R-:W-:Y:S02]  /*49b0*/  FSEL R161, R161, -INF , P3 ;  /* 0xff800000a1a17808 */ /* 0x008fe40001800000 */
[----:B------:R-:W-:Y:S02]  /*49c0*/  ISETP.GT.AND P3, PT, R181, 0x20, PT ;  /* 0x00000020b500780c */ /* 0x000fe40003f64270 */
[----:B0-----:R-:W-:-:S03]  /*49d0*/  FMNMX.FTZ R9, R171, R190, !PT ;  /* 0x000000beab097209 */ /* 0x001fc60007810000 */
[----:B------:R-:W0:Y:S01]  /*49e0*/  MUFU.TANH R164, R164 ;  /* 0x000000a400a47308 */ /* 0x000e220000002400 */
[----:B------:R-:W-:Y:S02]  /*49f0*/  FMNMX.FTZ R171, R203, R186, !PT ;  /* 0x000000bacbab7209 */ /* 0x000fe40007810000 */
[----:B--2---:R-:W-:Y:S01]  /*4a00*/  FSEL R163, R163, -INF , P2 ;  /* 0xff800000a3a37808 */ /* 0x004fe20001000000 */
[C---:B------:R-:W-:Y:S01]  /*4a10*/  FMUL.FTZ R187, R9.reuse, UR7 ;  /* 0x0000000709bb7c20 */ /* 0x040fe20008410000 */
[----:B------:R-:W-:Y:S02]  /*4a20*/  FMNMX.FTZ R186, R160, R171, !PT ;  /* 0x000000aba0ba7209 */ /* 0x000fe40007810000 */
[----:B------:R-:W-:Y:S01]  /*4a30*/  FSETP.NEU.FTZ.AND P1, PT, R9, -INF , PT ;  /* 0xff8000000900780b */ /* 0x000fe20003f3d000 */
[----:B------:R-:W2:Y:S01]  /*4a40*/  MUFU.TANH R169, R169 ;  /* 0x000000a900a97308 */ /* 0x000ea20000002400 */
[----:B------:R-:W-:Y:S02]  /*4a50*/  FMNMX.FTZ R186, R167, R186, !PT ;  /* 0x000000baa7ba7209 */ /* 0x000fe40007810000 */
[----:B------:R-:W-:-:S02]  /*4a60*/  ISETP.GT.AND P2, PT, R181, 0x21, PT ;  /* 0x00000021b500780c */ /* 0x000fc40003f44270 */
[----:B------:R-:W-:Y:S02]  /*4a70*/  FMNMX.FTZ R186, R161, R186, !PT ;  /* 0x000000baa1ba7209 */ /* 0x000fe40007810000 */
[----:B-1----:R-:W-:Y:S01]  /*4a80*/  FSEL R166, R166, -INF , P3 ;  /* 0xff800000a6a67808 */ /* 0x002fe20001800000 */
[----:B------:R-:W1:Y:S01]  /*4a90*/  MUFU.TANH R173, R173 ;  /* 0x000000ad00ad7308 */ /* 0x000e620000002400 */
[----:B------:R-:W-:Y:S02]  /*4aa0*/  FMNMX.FTZ R171, R163, R186, !PT ;  /* 0x000000baa3ab7209 */ /* 0x000fe40007810000 */
[----:B------:R-:W-:Y:S02]  /*4ab0*/  FSEL R159, R187, RZ, P1 ;  /* 0x000000ffbb9f7208 */ /* 0x000fe40000800000 */
[C---:B------:R-:W-:Y:S02]  /*4ac0*/  ISETP.GT.AND P3, PT, R181.reuse, 0x28, PT ;  /* 0x00000028b500780c */ /* 0x040fe40003f64270 */
[----:B0-----:R-:W-:Y:S01]  /*4ad0*/  FSEL R164, R164, -INF , P2 ;  /* 0xff800000a4a47808 */ /* 0x001fe20001000000 */
[----:B------:R-:W0:Y:S01]  /*4ae0*/  MUFU.TANH R172, R172 ;  /* 0x000000ac00ac7308 */ /* 0x000e220000002400 */
        /* <DEDUP_REMOVED lines=10> */
[----:B-1----:R-:W-:Y:S01]  /*4b90*/  FSEL R173, R173, -INF , P2 ;  /* 0xff800000adad7808 */ /* 0x002fe20001000000 */
[--C-:B------:R-:W-:Y:S01]  /*4ba0*/  FFMA.FTZ R23, R23, UR7, -R159.reuse ;  /* 0x0000000717177c23 */ /* 0x100fe2000801089f */
[----:B------:R-:W-:Y:S01]  /*4bb0*/  FMNMX.FTZ R174, R170, R171, !PT ;  /* 0x000000abaaae7209 */ /* 0x000fe20007810000 */
[--C-:B------:R-:W-:Y:S01]  /*4bc0*/  FFMA.FTZ R22, R22, UR7, -R159.reuse ;  /* 0x0000000716167c23 */ /* 0x100fe2000801089f */
[----:B------:R-:W-:Y:S01]  /*4bd0*/  ISETP.GT.AND P2, PT, R181, 0x31, PT ;  /* 0x00000031b500780c */ /* 0x000fe20003f44270 */
[----:B------:R-:W1:Y:S01]  /*4be0*/  MUFU.TANH R176, R176 ;  /* 0x000000b000b07308 */ /* 0x000e620000002400 */
[----:B0-----:R-:W-:Y:S01]  /*4bf0*/  FSEL R172, R172, -INF , P3 ;  /* 0xff800000acac7808 */ /* 0x001fe20001800000 */
[--C-:B------:R-:W-:Y:S01]  /*4c00*/  FFMA.FTZ R21, R21, UR7, -R159.reuse ;  /* 0x0000000715157c23 */ /* 0x100fe2000801089f */
[----:B------:R-:W-:Y:S01]  /*4c10*/  FMNMX.FTZ R187, R173, R174, !PT ;  /* 0x000000aeadbb7209 */ /* 0x000fe20007810000 */
[--C-:B------:R-:W-:Y:S01]  /*4c20*/  FFMA.FTZ R20, R20, UR7, -R159.reuse ;  /* 0x0000000714147c23 */ /* 0x100fe2000801089f */
[----:B------:R-:W-:Y:S01]  /*4c30*/  ISETP.GT.AND P3, PT, R181, 0x38, PT ;  /* 0x00000038b500780c */ /* 0x000fe20003f64270 */
[--C-:B------:R-:W-:Y:S01]  /*4c40*/  FFMA.FTZ R19, R19, UR7, -R159.reuse ;  /* 0x0000000713137c23 */ /* 0x100fe2000801089f */
[----:B------:R-:W-:Y:S01]  /*4c50*/  FMNMX.FTZ R187, R172, R187, !PT ;  /* 0x000000bbacbb7209 */ /* 0x000fe20007810000 */
[----:B------:R-:W0:Y:S01]  /*4c60*/  MUFU.TANH R177, R177 ;  /* 0x000000b100b17308 */ /* 0x000e220000002400 */
[----:B--2---:R-:W-:Y:S01]  /*4c70*/  FSEL R174, R175, -INF , P2 ;  /* 0xff800000afae7808 */ /* 0x004fe20001000000 */
[--C-:B------:R-:W-:Y:S01]  /*4c80*/  FFMA.FTZ R175, R165, UR7, -R159.reuse ;  /* 0x00000007a5af7c23 */ /* 0x100fe2000801089f */
[----:B------:R-:W-:Y:S01]  /*4c90*/  ISETP.GT.AND P2, PT, R181, 0x39, PT ;  /* 0x00000039b500780c */ /* 0x000fe20003f44270 */
[--C-:B------:R-:W-:Y:S01]  /*4ca0*/  FFMA.FTZ R16, R16, UR7, -R159.reuse ;  /* 0x0000000710107c23 */ /* 0x100fe2000801089f */
[----:B------:R-:W-:-:S03]  /*4cb0*/  FFMA.FTZ R13, R13, UR7, -R159 ;  /* 0x000000070d0d7c23 */ /* 0x000fc6000801089f */
[----:B------:R-:W2:Y:S01]  /*4cc0*/  MUFU.TANH R179, R179 ;  /* 0x000000b300b37308 */ /* 0x000ea20000002400 */
[----:B-1----:R-:W-:Y:S02]  /*4cd0*/  FSEL R165, R176, -INF , P3 ;  /* 0xff800000b0a57808 */ /* 0x002fe40001800000 */
[----:B------:R-:W-:-:S05]  /*4ce0*/  ISETP.GT.AND P3, PT, R181, 0x40, PT ;  /* 0x00000040b500780c */ /* 0x000fca0003f64270 */
[----:B------:R-:W1:Y:S01]  /*4cf0*/  MUFU.TANH R180, R180 ;  /* 0x000000b400b47308 */ /* 0x000e620000002400 */
[----:B0-----:R-:W-:Y:S02]  /*4d00*/  FSEL R177, R177, -INF , P2 ;  /* 0xff800000b1b17808 */ /* 0x001fe40001000000 */
[----:B------:R-:W-:-:S05]  /*4d10*/  ISETP.GT.AND P2, PT, R181, 0x41, PT ;  /* 0x00000041b500780c */ /* 0x000fca0003f44270 */
[----:B------:R-:W-:Y:S01]  /*4d20*/  MUFU.TANH R178, R178 ;  /* 0x000000b200b27308 */ /* 0x000fe20000002400 */
[----:B--2---:R-:W-:Y:S02]  /*4d30*/  FSEL R179, R179, -INF , P3 ;  /* 0xff800000b3b37808 */ /* 0x004fe40001800000 */
[----:B------:R-:W-:-:S05]  /*4d40*/  ISETP.GT.AND P3, PT, R181, 0x48, PT ;  /* 0x00000048b500780c */ /* 0x000fca0003f64270 */
[----:B------:R0:W-:Y:S01]  /*4d50*/  MUFU.EX2 R169, R186 ;  /* 0x000000ba00a97308 */ /* 0x0001e20000000800 */
[----:B-1----:R-:W-:Y:S02]  /*4d60*/  FSEL R180, R180, -INF , P2 ;  /* 0xff800000b4b47808 */ /* 0x002fe40001000000 */
[----:B------:R-:W-:-:S05]  /*4d70*/  ISETP.GT.AND P2, PT, R181, 0x49, PT ;  /* 0x00000049b500780c */ /* 0x000fca0003f44270 */
[----:B------:R-:W1:Y:S01]  /*4d80*/  MUFU.TANH R184, R184 ;  /* 0x000000b800b87308 */ /* 0x000e620000002400 */
[----:B0-----:R-:W-:-:S04]  /*4d90*/  FMNMX.FTZ R186, R174, R187, !PT ;  /* 0x000000bbaeba7209 */ /* 0x001fc80007810000 */
[----:B------:R-:W-:-:S03]  /*4da0*/  FMNMX.FTZ R186, R165, R186, !PT ;  /* 0x000000baa5ba7209 */ /* 0x000fc60007810000 */
[----:B------:R-:W0:Y:S01]  /*4db0*/  MUFU.TANH R182, R182 ;  /* 0x000000b600b67308 */ /* 0x000e220000002400 */
[----:B------:R-:W-:-:S04]  /*4dc0*/  FMNMX.FTZ R186, R177, R186, !PT ;  /* 0x000000bab1ba7209 */ /* 0x000fc80007810000 */
[----:B------:R-:W-:Y:S01]  /*4dd0*/  FMNMX.FTZ R187, R179, R186, !PT ;  /* 0x000000bab3bb7209 */ /* 0x000fe20007810000 */
[----:B------:R-:W-:Y:S02]  /*4de0*/  FFMA.FTZ R186, R155, UR7, -R159 ;  /* 0x000000079bba7c23 */ /* 0x000fe4000801089f */
[----:B------:R-:W2:Y:S01]  /*4df0*/  MUFU.TANH R189, R189 ;  /* 0x000000bd00bd7308 */ /* 0x000ea20000002400 */
[----:B------:R-:W-:Y:S02]  /*4e00*/  FMNMX.FTZ R187, R180, R187, !PT ;  /* 0x000000bbb4bb7209 */ /* 0x000fe40007810000 */
[----:B-1----:R-:W-:Y:S02]  /*4e10*/  FSEL R184, R184, -INF , P2 ;  /* 0xff800000b8b87808 */ /* 0x002fe40001000000 */
[----:B------:R-:W-:-:S03]  /*4e20*/  ISETP.GT.AND P2, PT, R181, 0x51, PT ;  /* 0x00000051b500780c */ /* 0x000fc60003f44270 */
[----:B------:R1:W-:Y:S08]  /*4e30*/  MUFU.EX2 R176, R175 ;  /* 0x000000af00b07308 */ /* 0x0003f00000000800 */
[----:B------:R-:W3:Y:S01]  /*4e40*/  MUFU.TANH R183, R183 ;  /* 0x000000b700b77308 */ /* 0x000ee20000002400 */
[--C-:B-1----:R-:W-:Y:S01]  /*4e50*/  FFMA.FTZ R175, R158, UR7, -R159.reuse ;  /* 0x000000079eaf7c23 */ /* 0x102fe2000801089f */
[----:B------:R-:W-:Y:S01]  /*4e60*/  FSEL R158, R178, -INF , P3 ;  /* 0xff800000b29e7808 */ /* 0x000fe20001800000 */
[----:B------:R-:W-:Y:S01]  /*4e70*/  FFMA.FTZ R178, R157, UR7, -R159 ;  /* 0x000000079db27c23 */ /* 0x000fe2000801089f */
[----:B------:R-:W-:-:S02]  /*4e80*/  ISETP.GT.AND P3, PT, R181, 0x50, PT ;  /* 0x00000050b500780c */ /* 0x000fc40003f64270 */
[----:B------:R-:W-:Y:S02]  /*4e90*/  FMNMX.FTZ R187, R158, R187, !PT ;  /* 0x000000bb9ebb7209 */ /* 0x000fe40007810000 */
[----:B------:R-:W1:Y:S01]  /*4ea0*/  MUFU.TANH R185, R185 ;  /* 0x000000b900b97308 */ /* 0x000e620000002400 */
[----:B0-----:R-:W-:Y:S02]  /*4eb0*/  FSEL R157, R182, -INF , P3 ;  /* 0xff800000b69d7808 */ /* 0x001fe40001800000 */
[----:B------:R-:W-:Y:S02]  /*4ec0*/  FMNMX.FTZ R182, R184, R187, !PT ;  /* 0x000000bbb8b67209 */ /* 0x000fe40007810000 */
[----:B------:R-:W-:Y:S02]  /*4ed0*/  ISETP.GT.AND P3, PT, R181, 0x58, PT ;  /* 0x00000058b500780c */ /* 0x000fe40003f64270 */
[----:B--2---:R-:W-:Y:S01]  /*4ee0*/  FSEL R189, R189, -INF , P2 ;  /* 0xff800000bdbd7808 */ /* 0x004fe20001000000 */
[----:B------:R0:W-:Y:S01]  /*4ef0*/  MUFU.EX2 R171, R188 ;  /* 0x000000bc00ab7308 */ /* 0x0001e20000000800 */
[----:B------:R-:W-:-:S02]  /*4f00*/  FMNMX.FTZ R182, R157, R182, !PT ;  /* 0x000000b69db67209 */ /* 0x000fc40007810000 */
[----:B------:R-:W-:Y:S02]  /*4f10*/  ISETP.GT.AND P2, PT, R181, 0x59, PT ;  /* 0x00000059b500780c */ /* 0x000fe40003f44270 */
[----:B---3--:R-:W-:Y:S01]  /*4f20*/  FSEL R155, R183, -INF , P3 ;  /* 0xff800000b79b7808 */ /* 0x008fe20001800000 */
[--C-:B------:R-:W-:Y:S01]  /*4f30*/  FFMA.FTZ R183, R156, UR7, -R159.reuse ;  /* 0x000000079cb77c23 */ /* 0x100fe2000801089f */
[----:B------:R-:W-:Y:S01]  /*4f40*/  FMNMX.FTZ R182, R189, R182, !PT ;  /* 0x000000b6bdb67209 */ /* 0x000fe20007810000 */
[----:B------:R2:W-:Y:S01]  /*4f50*/  MUFU.EX2 R181, R186 ;  /* 0x000000ba00b57308 */ /* 0x0005e20000000800 */
[----:B-1----:R-:W-:Y:S01]  /*4f60*/  FSEL R190, R185, -INF , P2 ;  /* 0xff800000b9be7808 */ /* 0x002fe20001000000 */
[--C-:B0-----:R-:W-:Y:S01]  /*4f70*/  FFMA.FTZ R188, R154, UR7, -R159.reuse ;  /* 0x000000079abc7c23 */ /* 0x101fe2000801089f */
[----:B------:R-:W-:Y:S01]  /*4f80*/  FMNMX.FTZ R185, R155, R182, !PT ;  /* 0x000000b69bb97209 */ /* 0x000fe20007810000 */
[----:B------:R-:W-:Y:S01]  /*4f90*/  FFMA.FTZ R182, R153, UR7, -R159 ;  /* 0x0000000799b67c23 */ /* 0x000fe2000801089f */
[----:B------:R-:W-:-:S02]  /*4fa0*/  FSEL R153, R9, RZ, P1 ;  /* 0x000000ff09997208 */ /* 0x000fc40000800000 */
[----:B------:R-:W-:Y:S01]  /*4fb0*/  FMNMX.FTZ R156, R190, R185, !PT ;  /* 0x000000b9be9c7209 */ /* 0x000fe20007810000 */
[--C-:B------:R-:W-:Y:S01]  /*4fc0*/  FFMA.FTZ R185, R152, UR7, -R159.reuse ;  /* 0x0000000798b97c23 */ /* 0x100fe2000801089f */
[--C-:B--2---:R-:W-:Y:S01]  /*4fd0*/  FFMA.FTZ R186, R17, UR7, -R159.reuse ;  /* 0x0000000711ba7c23 */ /* 0x104fe2000801089f */
[--C-:B------:R-:W-:Y:S01]  /*4fe0*/  FFMA.FTZ R17, R18, UR7, -R159.reuse ;  /* 0x0000000712117c23 */ /* 0x100fe2000801089f */
[----:B------:R-:W-:Y:S01]  /*4ff0*/  FFMA.FTZ R18, R8, UR7, -R159 ;  /* 0x0000000708127c23 */ /* 0x000fe2000801089f */
[----:B------:R-:W0:Y:S01]  /*5000*/  SHFL.BFLY PT, R187, R156, 0x2, 0x1f ;  /* 0x0c401f009cbb7f89 */ /* 0x000e2200000e0000 */
[----:B------:R-:W-:Y:S01]  /*5010*/  FADD.FTZ R153, -R153, R12 ;  /* 0x0000000c99997221 */ /* 0x000fe20000010100 */
[----:B------:R-:W-:Y:S03]  /*5020*/  MUFU.EX2 R168, R168 ;  /* 0x000000a800a87308 */ /* 0x000fe60000000800 */
[----:B------:R-:W-:-:S05]  /*5030*/  FMUL.FTZ R153, R153, UR7 ;  /* 0x0000000799997c20 */ /* 0x000fca0008410000 */
        /* <DEDUP_REMOVED lines=8> */
[----:B0-----:R-:W-:Y:S01]  /*50c0*/  FMNMX.FTZ R8, R187, R152, !PT ;  /* 0x00000098bb087209 */ /* 0x001fe20007810000 */
[--C-:B------:R-:W-:Y:S01]  /*50d0*/  FFMA.FTZ R187, R14, UR7, -R159.reuse ;  /* 0x000000070ebb7c23 */ /* 0x100fe2000801089f */
[----:B------:R-:W-:-:S02]  /*50e0*/  FFMA.FTZ R14, R15, UR7, -R159 ;  /* 0x000000070f0e7c23 */ /* 0x000fc4000801089f */
[C---:B------:R-:W-:Y:S01]  /*50f0*/  FSETP.NEU.FTZ.AND P2, PT, R8.reuse, -INF , PT ;  /* 0xff8000000800780b */ /* 0x040fe20003f5d000 */
[C---:B------:R-:W-:Y:S02]  /*5100*/  FMUL.FTZ R152, R8.reuse, UR7 ;  /* 0x0000000708987c20 */ /* 0x040fe40008410000 */
[----:B------:R-:W-:Y:S01]  /*5110*/  MUFU.EX2 R185, R185 ;  /* 0x000000b900b97308 */ /* 0x000fe20000000800 */
[----:B------:R-:W-:Y:S02]  /*5120*/  FSEL R12, R8, RZ, P2 ;  /* 0x000000ff080c7208 */ /* 0x000fe40001000000 */
[----:B------:R-:W-:-:S03]  /*5130*/  FSEL R152, R152, RZ, P2 ;  /* 0x000000ff98987208 */ /* 0x000fc60001000000 */
[----:B------:R-:W-:Y:S02]  /*5140*/  FADD.FTZ R12, -R12, R11 ;  /* 0x0000000b0c0c7221 */ /* 0x000fe40000010100 */
        /* <DEDUP_REMOVED lines=22> */
[----:B------:R-:W-:-:S02]  /*52b0*/  FFMA.FTZ R190, R190, UR7, -R152 ;  /* 0x00000007bebe7c23 */ /* 0x000fc40008010898 */
[----:B------:R-:W1:Y:S08]  /*52c0*/  MUFU.EX2 R11, R153 ;  /* 0x00000099000b7308 */ /* 0x000e700000000800 */
        /* <DEDUP_REMOVED lines=9> */
[----:B-1----:R-:W-:Y:S01]  /*5360*/  FFMA.FTZ R4, R11, R5, R168 ;  /* 0x000000050b047223 */ /* 0x002fe200000100a8 */
[-C--:B------:R-:W-:Y:S01]  /*5370*/  FMUL.FTZ R36, R36, R12.reuse ;  /* 0x0000000c24247220 */ /* 0x080fe20000410000 */
[-C--:B------:R-:W-:Y:S01]  /*5380*/  FMUL.FTZ R37, R37, R12.reuse ;  /* 0x0000000c25257220 */ /* 0x080fe20000410000 */
[-C--:B------:R-:W-:Y:S01]  /*5390*/  FMUL.FTZ R40, R40, R12.reuse ;  /* 0x0000000c28287220 */ /* 0x080fe20000410000 */
[----:B------:R-:W-:Y:S01]  /*53a0*/  FADD.FTZ R174, R169, R4 ;  /* 0x00000004a9ae7221 */ /* 0x000fe20000010000 */
[--C-:B------:R-:W-:Y:S01]  /*53b0*/  FFMA.FTZ R4, R179, UR7, -R152.reuse ;  /* 0x00000007b3047c23 */ /* 0x100fe20008010898 */
[----:B------:R-:W-:Y:S01]  /*53c0*/  FFMA.FTZ R179, R184, UR7, -R152 ;  /* 0x00000007b8b37c23 */ /* 0x000fe20008010898 */
[----:B------:R-:W1:Y:S01]  /*53d0*/  MUFU.EX2 R191, R191 ;  /* 0x000000bf00bf7308 */ /* 0x000e620000000800 */
[----:B--2---:R-:W-:Y:S01]  /*53e0*/  FADD.FTZ R165, R154, R165 ;  /* 0x000000a59aa57221 */ /* 0x004fe20000010000 */
[----:B------:R-:W-:Y:S01]  /*53f0*/  FADD.FTZ R153, R171, R174 ;  /* 0x000000aeab997221 */ /* 0x000fe20000010000 */
[--C-:B------:R-:W-:Y:S01]  /*5400*/  FFMA.FTZ R174, R158, UR7, -R152.reuse ;  /* 0x000000079eae7c23 */ /* 0x100fe20008010898 */
[----:B------:R-:W-:Y:S01]  /*5410*/  FFMA.FTZ R184, R155, UR7, -R152 ;  /* 0x000000079bb87c23 */ /* 0x000fe20008010898 */
[-C--:B------:R-:W-:Y:S01]  /*5420*/  FMUL.FTZ R41, R41, R12.reuse ;  /* 0x0000000c29297220 */ /* 0x080fe20000410000 */
[----:B------:R-:W-:Y:S01]  /*5430*/  FADD.FTZ R153, R176, R153 ;  /* 0x00000099b0997221 */ /* 0x000fe20000010000 */
[-C--:B------:R-:W-:Y:S01]  /*5440*/  FMUL.FTZ R44, R44, R12.reuse ;  /* 0x0000000c2c2c7220 */ /* 0x080fe20000410000 */
[----:B------:R-:W2:Y:S01]  /*5450*/  MUFU.EX2 R160, R160 ;  /* 0x000000a000a07308 */ /* 0x000ea20000000800 */
[----:B0-----:R-:W-:Y:S01]  /*5460*/  FADD.FTZ R194, R156, R165 ;  /* 0x000000a59cc27221 */ /* 0x001fe20000010000 */
[----:B------:R-:W-:Y:S01]  /*5470*/  FADD.FTZ R196, R162, R153 ;  /* 0x00000099a2c47221 */ /* 0x000fe20000010000 */
[-C--:B------:R-:W-:Y:S01]  /*5480*/  FMUL.FTZ R45, R45, R12.reuse ;  /* 0x0000000c2d2d7220 */ /* 0x080fe20000410000 */
[-C--:B------:R-:W-:Y:S01]  /*5490*/  FMUL.FTZ R48, R48, R12.reuse ;  /* 0x0000000c30307220 */ /* 0x080fe20000410000 */
[-C--:B------:R-:W-:Y:S01]  /*54a0*/  FMUL.FTZ R49, R49, R12.reuse ;  /* 0x0000000c31317220 */ /* 0x080fe20000410000 */
[----:B------:R-:W-:Y:S01]  /*54b0*/  FADD.FTZ R153, R175, R196 ;  /* 0x000000c4af997221 */ /* 0x000fe20000010000 */
[----:B------:R-:W-:Y:S01]  /*54c0*/  FMUL.FTZ R52, R52, R12 ;  /* 0x0000000c34347220 */ /* 0x000fe20000410000 */
[----:B------:R-:W0:Y:S01]  /*54d0*/  MUFU.EX2 R167, R167 ;  /* 0x000000a700a77308 */ /* 0x000e220000000800 */
[----:B-1----:R-:W-:Y:S01]  /*54e0*/  FADD.FTZ R165, R191, R194 ;  /* 0x000000c2bfa57221 */ /* 0x002fe20000010000 */
[----:B------:R-:W-:Y:S01]  /*54f0*/  FADD.FTZ R158, R178, R153 ;  /* 0x00000099b29e7221 */ /* 0x000fe20000010000 */
[----:B------:R-:W-:Y:S01]  /*5500*/  F2FP.F16.F32.PACK_AB R153, R169, R168 ;  /* 0x000000a8a999723e */ /* 0x000fe200000000ff */
[-C--:B------:R-:W-:Y:S01]  /*5510*/  FMUL.FTZ R53, R53, R12.reuse ;  /* 0x0000000c35357220 */ /* 0x080fe20000410000 */
[----:B------:R-:W-:Y:S01]  /*5520*/  F2FP.F16.F32.PACK_AB R169, R188, R183 ;  /* 0x000000b7bca9723e */ /* 0x000fe200000000ff */
[----:B------:R-:W-:Y:S01]  /*5530*/  FADD.FTZ R158, R181, R158 ;  /* 0x0000009eb59e7221 */ /* 0x000fe20000010000 */
[-C--:B------:R-:W-:Y:S01]  /*5540*/  FMUL.FTZ R56, R56, R12.reuse ;  /* 0x0000000c38387220 */ /* 0x080fe20000410000 */
[----:B------:R-:W1:Y:S01]  /*5550*/  MUFU.EX2 R161, R161 ;  /* 0x000000a100a17308 */ /* 0x000e620000000800 */
[----:B--2---:R-:W-:Y:S01]  /*5560*/  FADD.FTZ R194, R160, R165 ;  /* 0x000000a5a0c27221 */ /* 0x004fe20000010000 */
[----:B------:R-:W-:Y:S01]  /*5570*/  FFMA.FTZ R165, R157, UR7, -R152 ;  /* 0x000000079da57c23 */ /* 0x000fe20008010898 */
[----:B------:R-:W-:Y:S01]  /*5580*/  FADD.FTZ R157, R183, R158 ;  /* 0x0000009eb79d7221 */ /* 0x000fe20000010000 */
[----:B------:R-:W-:Y:S01]  /*5590*/  F2FP.F16.F32.PACK_AB R152, R154, R15 ;  /* 0x0000000f9a98723e */ /* 0x000fe200000000ff */
[----:B------:R-:W-:Y:S01]  /*55a0*/  FMUL.FTZ R57, R57, R12 ;  /* 0x0000000c39397220 */ /* 0x000fe20000410000 */
[----:B------:R-:W-:Y:S01]  /*55b0*/  F2FP.F16.F32.PACK_AB R154, R191, R156 ;  /* 0x0000009cbf9a723e */ /* 0x000fe200000000ff */
[----:B------:R-:W-:Y:S01]  /*55c0*/  FADD.FTZ R157, R188, R157 ;  /* 0x0000009dbc9d7221 */ /* 0x000fe20000010000 */
[----:B------:R-:W2:Y:S01]  /*55d0*/  MUFU.EX2 R192, R192 ;  /* 0x000000c000c07308 */ /* 0x000ea20000000800 */
[C---:B0-----:R-:W-:Y:S01]  /*55e0*/  FADD.FTZ R194, R167.reuse, R194 ;  /* 0x000000c2a7c27221 */ /* 0x041fe20000010000 */
[----:B------:R-:W-:Y:S01]  /*55f0*/  F2FP.F16.F32.PACK_AB R156, R167, R160 ;  /* 0x000000a0a79c723e */ /* 0x000fe200000000ff */
[----:B------:R-:W-:Y:S01]  /*5600*/  FADD.FTZ R168, R182, R157 ;  /* 0x0000009db6a87221 */ /* 0x000fe20000010000 */
[-C--:B------:R-:W-:Y:S01]  /*5610*/  FMUL.FTZ R60, R60, R12.reuse ;  /* 0x0000000c3c3c7220 */ /* 0x080fe20000410000 */
[-C--:B------:R-:W-:Y:S01]  /*5620*/  FMUL.FTZ R61, R61, R12.reuse ;  /* 0x0000000c3d3d7220 */ /* 0x080fe20000410000 */
[-C--:B------:R-:W-:Y:S01]  /*5630*/  FMUL.FTZ R64, R64, R12.reuse ;  /* 0x0000000c40407220 */ /* 0x080fe20000410000 */
[----:B------:R-:W-:Y:S01]  /*5640*/  FADD.FTZ R168, R185, R168 ;  /* 0x000000a8b9a87221 */ /* 0x000fe20000010000 */
        /* <DEDUP_REMOVED lines=27> */
[----:B------:R-:W-:Y:S01]  /*5800*/  FMUL.FTZ R101, R101, R12 ;  /* 0x0000000c65657220 */ /* 0x000fe20000410000 */
[----:B------:R-:W-:Y:S01]  /*5810*/  F2FP.F16.F32.PACK_AB R171, R185, R182 ;  /* 0x000000b6b9ab723e */ /* 0x000fe200000000ff */
[-C--:B------:R-:W-:Y:S01]  /*5820*/  FMUL.FTZ R104, R104, R12.reuse ;  /* 0x0000000c68687220 */ /* 0x080fe20000410000 */
[-C--:B------:R-:W-:Y:S01]  /*5830*/  FMUL.FTZ R105, R105, R12.reuse ;  /* 0x0000000c69697220 */ /* 0x080fe20000410000 */
[-C--:B------:R-:W-:Y:S01]  /*5840*/  FMUL.FTZ R108, R108, R12.reuse ;  /* 0x0000000c6c6c7220 */ /* 0x080fe20000410000 */
[----:B------:R-:W1:Y:S01]  /*5850*/  MUFU.EX2 R166, R166 ;  /* 0x000000a600a67308 */ /* 0x000e620000000800 */
[----:B--2---:R-:W-:Y:S01]  /*5860*/  FADD.FTZ R158, R170, R159 ;  /* 0x0000009faa9e7221 */ /* 0x004fe20000010000 */
[----:B------:R-:W-:Y:S01]  /*5870*/  FADD.FTZ R159, R23, R168 ;  /* 0x000000a8179f7221 */ /* 0x000fe20000010000 */
[----:B------:R-:W-:Y:S01]  /*5880*/  F2FP.F16.F32.PACK_AB R168, R164, R163 ;  /* 0x000000a3a4a8723e */ /* 0x000fe200000000ff */
[-C--:B------:R-:W-:Y:S01]  /*5890*/  FMUL.FTZ R109, R109, R12.reuse ;  /* 0x0000000c6d6d7220 */ /* 0x080fe20000410000 */
[-C--:B------:R-:W-:Y:S01]  /*58a0*/  FMUL.FTZ R112, R112, R12.reuse ;  /* 0x0000000c70707220 */ /* 0x080fe20000410000 */
[-C--:B------:R-:W-:Y:S01]  /*58b0*/  FMUL.FTZ R113, R113, R12.reuse ;  /* 0x0000000c71717220 */ /* 0x080fe20000410000 */
[-C--:B------:R-:W-:Y:S01]  /*58c0*/  FMUL.FTZ R116, R116, R12.reuse ;  /* 0x0000000c74747220 */ /* 0x080fe20000410000 */
[----:B------:R-:W2:Y:S01]  /*58d0*/  MUFU.EX2 R193, R193 ;  /* 0x000000c100c17308 */ /* 0x000ea20000000800 */
[----:B0-----:R-:W-:Y:S01]  /*58e0*/  FADD.FTZ R157, R173, R158 ;  /* 0x0000009ead9d7221 */ /* 0x001fe20000010000 */
[----:B------:R-:W-:Y:S01]  /*58f0*/  F2FP.F16.F32.PACK_AB R158, R192, R161 ;  /* 0x000000a1c09e723e */ /* 0x000fe200000000ff */
[----:B------:R-:W-:Y:S01]  /*5900*/  FMUL.FTZ R117, R117, R12 ;  /* 0x0000000c75757220 */ /* 0x000fe20000410000 */
[----:B------:R-:W-:Y:S01]  /*5910*/  F2FP.F16.F32.PACK_AB R170, R173, R170 ;  /* 0x000000aaadaa723e */ /* 0x000fe200000000ff */
[-C--:B------:R-:W-:Y:S01]  /*5920*/  FMUL.FTZ R120, R120, R12.reuse ;  /* 0x0000000c78787220 */ /* 0x080fe20000410000 */
[-C--:B------:R-:W-:Y:S01]  /*5930*/  FMUL.FTZ R121, R121, R12.reuse ;  /* 0x0000000c79797220 */ /* 0x080fe20000410000 */
[----:B------:R-:W-:Y:S01]  /*5940*/  FMUL.FTZ R124, R124, R12 ;  /* 0x0000000c7c7c7220 */ /* 0x000fe20000410000 */
[----:B------:R-:W0:Y:S01]  /*5950*/  MUFU.EX2 R22, R22 ;  /* 0x0000001600167308 */ /* 0x000e220000000800 */
[----:B-1----:R-:W-:Y:S01]  /*5960*/  FADD.FTZ R160, R166, R157 ;  /* 0x0000009da6a07221 */ /* 0x002fe20000010000 */
[----:B------:R-:W-:Y:S01]  /*5970*/  F2FP.F16.F32.PACK_AB R157, R175, R162 ;  /* 0x000000a2af9d723e */ /* 0x000fe200000000ff */
[-C--:B------:R-:W-:Y:S01]  /*5980*/  FMUL.FTZ R125, R125, R12.reuse ;  /* 0x0000000c7d7d7220 */ /* 0x080fe20000410000 */
[-C--:B------:R-:W-:Y:S01]  /*5990*/  FMUL.FTZ R128, R128, R12.reuse ;  /* 0x0000000c80807220 */ /* 0x080fe20000410000 */
        /* <DEDUP_REMOVED lines=10> */
[----:B------:R-:W-:Y:S01]  /*5a40*/  FMUL.FTZ R144, R144, R12 ;  /* 0x0000000c90907220 */ /* 0x000fe20000410000 */
[----:B------:R-:W2:Y:S01]  /*5a50*/  MUFU.EX2 R21, R21 ;  /* 0x0000001500157308 */ /* 0x000ea20000000800 */
[----:B0-----:R-:W-:Y:S01]  /*5a60*/  FADD.FTZ R160, R22, R159 ;  /* 0x0000009f16a07221 */ /* 0x001fe20000010000 */
[----:B------:R-:W-:Y:S01]  /*5a70*/  F2FP.F16.F32.PACK_AB R159, R181, R178 ;  /* 0x000000b2b59f723e */ /* 0x000fe200000000ff */
[-C--:B------:R-:W-:Y:S01]  /*5a80*/  FMUL.FTZ R145, R145, R12.reuse ;  /* 0x0000000c91917220 */ /* 0x080fe20000410000 */
[-C--:B------:R-:W-:Y:S01]  /*5a90*/  FMUL.FTZ R148, R148, R12.reuse ;  /* 0x0000000c94947220 */ /* 0x080fe20000410000 */
        /* <DEDUP_REMOVED lines=20> */
[C---:B0-----:R-:W-:Y:S01]  /*5be0*/  FADD.FTZ R163, R5.reuse, R162 ;  /* 0x000000a205a37221 */ /* 0x041fe20000010000 */
[----:B------:R-:W-:Y:S01]  /*5bf0*/  F2FP.F16.F32.PACK_AB R166, R5, R172 ;  /* 0x000000ac05a6723e */ /* 0x000fe200000000ff */
[-C--:B------:R-:W-:Y:S01]  /*5c00*/  FMUL.FTZ R54, R54, R11.reuse ;  /* 0x0000000b36367220 */ /* 0x080fe20000410000 */
[-C--:B------:R-:W-:Y:S01]  /*5c10*/  FMUL.FTZ R55, R55, R11.reuse ;  /* 0x0000000b37377220 */ /* 0x080fe20000410000 */
[-C--:B------:R-:W-:Y:S01]  /*5c20*/  FMUL.FTZ R58, R58, R11.reuse ;  /* 0x0000000b3a3a7220 */ /* 0x080fe20000410000 */
[-C--:B------:R-:W-:Y:S01]  /*5c30*/  FMUL.FTZ R59, R59, R11.reuse ;  /* 0x0000000b3b3b7220 */ /* 0x080fe20000410000 */
[----:B------:R-:W-:Y:S01]  /*5c40*/  FMUL.FTZ R62, R62, R11 ;  /* 0x0000000b3e3e7220 */ /* 0x000fe20000410000 */
[----:B------:R-:W0:Y:S01]  /*5c50*/  MUFU.EX2 R19, R19 ;  /* 0x0000001300137308 */ /* 0x000e220000000800 */
        /* <DEDUP_REMOVED lines=23> */
[----:B------:R-:W-:Y:S01]  /*5dd0*/  MUFU.EX2 R174, R174 ;  /* 0x000000ae00ae7308 */ /* 0x000fe20000000800 */
[----:B-1----:R-:W-:Y:S01]  /*5de0*/  FADD.FTZ R163, R177, R162 ;  /* 0x000000a2b1a37221 */ /* 0x002fe20000010000 */
        /* <DEDUP_REMOVED lines=30> */
[----:B------:R0:W3:Y:S01]  /*5fd0*/  MUFU.EX2 R15, R165 ;  /* 0x000000a5000f7308 */ /* 0x0000e20000000800 */
[----:B-1----:R-:W-:Y:S01]  /*5fe0*/  F2FP.F16.F32.PACK_AB R162, R179, R174 ;  /* 0x000000aeb3a2723e */ /* 0x002fe200000000ff */
[-C--:B------:R-:W-:Y:S01]  /*5ff0*/  FMUL.FTZ R143, R143, R11.reuse ;  /* 0x0000000b8f8f7220 */ /* 0x080fe20000410000 */
[-C--:B------:R-:W-:Y:S01]  /*6000*/  FMUL.FTZ R146, R146, R11.reuse ;  /* 0x0000000b92927220 */ /* 0x080fe20000410000 */
[-C--:B------:R-:W-:Y:S01]  /*6010*/  FMUL.FTZ R147, R147, R11.reuse ;  /* 0x0000000b93937220 */ /* 0x080fe20000410000 */
[-C--:B------:R-:W-:Y:S01]  /*6020*/  FMUL.FTZ R150, R150, R11.reuse ;  /* 0x0000000b96967220 */ /* 0x080fe20000410000 */
[----:B------:R-:W-:-:S02]  /*6030*/  FMUL.FTZ R151, R151, R11 ;  /* 0x0000000b97977220 */ /* 0x000fc40000410000 */
[----:B------:R-:W1:Y:S01]  /*6040*/  MUFU.EX2 R16, R16 ;  /* 0x0000001000107308 */ /* 0x000e620000000800 */
[----:B0-----:R-:W-:Y:S01]  /*6050*/  F2FP.F16.F32.PACK_AB R165, R22, R23 ;  /* 0x0000001716a5723e */ /* 0x001fe200000000ff */
[----:B------:R-:W-:Y:S01]  /*6060*/  FADD.FTZ R22, R174, R163 ;  /* 0x000000a3ae167221 */ /* 0x000fe20000010000 */
[C---:B--2---:R-:W-:Y:S01]  /*6070*/  FADD.FTZ R5, R18.reuse, R5 ;  /* 0x0000000512057221 */ /* 0x044fe20000010000 */
[----:B------:R-:W-:Y:S02]  /*6080*/  F2FP.F16.F32.PACK_AB R163, R18, R17 ;  /* 0x0000001112a3723e */ /* 0x000fe400000000ff */
[----:B------:R-:W-:Y:S02]  /*6090*/  FADD.FTZ R22, R179, R22 ;  /* 0x00000016b3167221 */ /* 0x000fe40000010000 */
[----:B------:R-:W0:Y:S02]  /*60a0*/  MUFU.EX2 R176, R189 ;  /* 0x000000bd00b07308 */ /* 0x000e240000000800 */
[----:B---3--:R-:W-:-:S06]  /*60b0*/  FADD.FTZ R21, R15, R22 ;  /* 0x000000160f157221 */ /* 0x008fcc0000010000 */
[----:B------:R-:W2:Y:S01]  /*60c0*/  MUFU.EX2 R187, R187 ;  /* 0x000000bb00bb7308 */ /* 0x000ea20000000800 */
[----:B-1----:R-:W-:-:S07]  /*60d0*/  FADD.FTZ R4, R16, R5 ;  /* 0x0000000510047221 */ /* 0x002fce0000010000 */
[----:B------:R-:W1:Y:S01]  /*60e0*/  MUFU.EX2 R184, R184 ;  /* 0x000000b800b87308 */ /* 0x000e620000000800 */
[C---:B0-----:R-:W-:Y:S01]  /*60f0*/  FADD.FTZ R21, R176.reuse, R21 ;  /* 0x00000015b0157221 */ /* 0x041fe20000010000 */
[----:B------:R-:W-:-:S06]  /*6100*/  F2FP.F16.F32.PACK_AB R172, R176, R15 ;  /* 0x0000000fb0ac723e */ /* 0x000fcc00000000ff */
[----:B------:R-:W0:Y:S01]  /*6110*/  MUFU.EX2 R14, R14 ;  /* 0x0000000e000e7308 */ /* 0x000e220000000800 */
[C---:B--2---:R-:W-:Y:S01]  /*6120*/  FADD.FTZ R5, R187.reuse, R4 ;  /* 0x00000004bb057221 */ /* 0x044fe20000010000 */
[----:B------:R-:W-:-:S06]  /*6130*/  F2FP.F16.F32.PACK_AB R173, R187, R16 ;  /* 0x00000010bbad723e */ /* 0x000fcc00000000ff */
[----:B------:R-:W2:Y:S01]  /*6140*/  MUFU.EX2 R175, R190 ;  /* 0x000000be00af7308 */ /* 0x000ea20000000800 */
[----:B-1----:R-:W-:-:S07]  /*6150*/  FADD.FTZ R4, R184, R21 ;  /* 0x00000015b8047221 */ /* 0x002fce0000010000 */
[----:B------:R-:W1:Y:S01]  /*6160*/  MUFU.EX2 R13, R13 ;  /* 0x0000000d000d7308 */ /* 0x000e620000000800 */
[----:B0-----:R-:W-:Y:S01]  /*6170*/  FADD.FTZ R16, R14, R5 ;  /* 0x000000050e107221 */ /* 0x001fe20000010000 */
[C---:B--2---:R-:W-:Y:S01]  /*6180*/  FADD.FTZ R4, R175.reuse, R4 ;  /* 0x00000004af047221 */ /* 0x044fe20000010000 */
[----:B------:R-:W-:Y:S02]  /*6190*/  F2FP.F16.F32.PACK_AB R174, R175, R184 ;  /* 0x000000b8afae723e */ /* 0x000fe400000000ff */
[C---:B-1----:R-:W-:Y:S01]  /*61a0*/  FADD.FTZ R5, R13.reuse, R16 ;  /* 0x000000100d057221 */ /* 0x042fe20000010000 */
[----:B------:R-:W-:Y:S01]  /*61b0*/  F2FP.F16.F32.PACK_AB R175, R13, R14 ;  /* 0x0000000e0daf723e */ /* 0x000fe200000000ff */
[----:B------:R-:W-:Y:S06]  /*61c0*/  @!P0 BRA `(.L_x_13709) ;  /* 0x0000000000048947 */ /* 0x000fec0003800000 */
[----:B------:R-:W-:Y:S01]  /*61d0*/  BPT.TRAP 0x1 ;  /* 0x000000040000795c */ /* 0x000fe20000300000 */
.L_x_13709:
[----:B------:R0:W1:Y:S01]  /*61e0*/  SYNCS.PHASECHK.TRANS64.TRYWAIT P1, [UR28+0x22850], R10 ;  /* 0x0228500aff0075a7 */ /* 0x000062000802015c */
[----:B------:R-:W-:Y:S05]  /*61f0*/  @!P0 BRA `(.L_x_13710) ;  /* 0x0000000000048947 */ /* 0x000fea0003800000 */
[----:B------:R-:W-:Y:S01]  /*6200*/  BPT.TRAP 0x1 ;  /* 0x000000040000795c */ /* 0x000fe20000300000 */
.L_x_13710:
[----:B-1----:R-:W-:Y:S05]  /*6210*/  @P1 BRA `(.L_x_13711) ;  /* 0x0000000000081947 */ /* 0x002fea0003800000 */
[----:B------:R-:W1:Y:S02]  /*6220*/  SYNCS.PHASECHK.TRANS64.TRYWAIT P1, [UR28+0x22850], R10 ;  /* 0x0228500aff0075a7 */ /* 0x000e64000802015c */
[----:B-1----:R-:W-:Y:S05]  /*6230*/  @!P1 BRA `(.L_x_13712) ;  /* 0x0000008c00a89947 */ /* 0x002fea0003800000 */
.L_x_13711:
        /* <DEDUP_REMOVED lines=39> */
.L_x_13713:
[----:B------:R-:W-:Y:S01]  /*64b0*/  UISETP.GT.AND UP0, UPT, UR27, UR26, UPT ;  /* 0x0000001a1b00728c */ /* 0x000fe2000bf04270 */
[----:B------:R-:W-:Y:S01]  /*64c0*/  IMAD.MOV.U32 R12, RZ, RZ, R9 ;  /* 0x000000ffff0c7224 */ /* 0x000fe200078e0009 */
[----:B------:R-:W-:Y:S01]  /*64d0*/  UIADD3 UR28, UR28, 0x22860, URZ ;  /* 0x000228601c1c7890 */ /* 0x000fe2000fffe03f */
[----:B-1----:R-:W-:Y:S01]  /*64e0*/  IMAD.MOV.U32 R11, RZ, RZ, R8 ;  /* 0x000000ffff0b7224 */ /* 0x002fe200078e0008 */
[----:B------:R-:W-:Y:S02]  /*64f0*/  UIADD3 UR27, UR27, -0x1, URZ ;  /* 0xffffffff1b1b7890 */ /* 0x000fe4000fffe03f */
[----:B------:R-:W-:Y:S01]  /*6500*/  PLOP3.LUT P1, PT, PT, PT, UP0, 0x80, 0x0 ;  /* 0x000000000000781c */ /* 0x000fe20003f2f008 */
[----:B------:R-:W-:-:S09]  /*6510*/  UPRMT UR28, UR25, 0x654, UR28 ;  /* 0x00000654191c7896 */ /* 0x000fd2000800001c */
[----:B------:R-:W-:Y:S03]  /*6520*/  SYNCS.ARRIVE.TRANS64.RED.A1T0 RZ, [UR28], RZ ;  /* 0x000000ffffff79a7 */ /* 0x000fe6000810041c */
[----:B------:R-:W-:Y:S05]  /*6530*/  @P1 BRA `(.L_x_13714) ;  /* 0xffffffd400741947 */ /* 0x000fea000383ffff */
.L_x_13703:
[----:B------:R-:W-:-:S06]  /*6540*/  UISETP.GE.AND UP0, UPT, UR27, UR41, UPT ;  /* 0x000000291b00728c */ /* 0x000fcc000bf06270 */
[----:B------:R-:W-:-:S13]  /*6550*/  PLOP3.LUT P1, PT, PT, PT, UP0, 0x80, 0x0 ;  /* 0x000000000000781c */ /* 0x000fda0003f2f008 */
[----:B------:R-:W-:Y:S05]  /*6560*/  @!P1 BRA `(.L_x_13715) ;  /* 0x0000002000b89947 */ /* 0x000fea0003800000 */
[----:B01----:R-:W-:Y:S01]  /*6570*/  MOV R10, R9 ;  /* 0x00000009000a7202 */ /* 0x003fe20000000f00 */
[----:B------:R-:W-:Y:S01]  /*6580*/  IMAD.MOV.U32 R21, RZ, RZ, R8 ;  /* 0x000000ffff157224 */ /* 0x000fe200078e0008 */
[----:B------:R-:W-:Y:S01]  /*6590*/  ULDC UR28, c[0x0][0x9d8] ;  /* 0x00027600001c7ab9 */ /* 0x000fe20000000800 */
[----:B------:R-:W-:-:S05]  /*65a0*/  ULDC UR7, c[0x0][0x988] ;  /* 0x0002620000077ab9 */ /* 0x000fca0000000800 */
.L_x_13726:
[----:B------:R-:W-:-:S04]  /*65b0*/  UIADD3 UR4, UR4, 0x1, URZ ;  /* 0x0000000104047890 */ /* 0x000fc8000fffe03f */
[----:B------:R-:W-:-:S04]  /*65c0*/  UISETP.NE.AND UP0, UPT, UR4, 0x2, UPT ;  /* 0x000000020400788c */ /* 0x000fc8000bf05270 */
[----:B------:R-:W-:Y:S02]  /*65d0*/  USEL UR10, URZ, 0x1, UP0 ;  /* 0x000000013f0a7887 */ /* 0x000fe40008000000 */
[----:B------:R-:W-:Y:S02]  /*65e0*/  USEL UR4, UR4, URZ, UP0 ;  /* 0x0000003f04047287 */ /* 0x000fe40008000000 */
[----:B------:R-:W-:Y:S01]  /*65f0*/  ULOP3.LUT UR5, UR5, UR10, URZ, 0x3c, !UPT ;  /* 0x0000000a05057292 */ /* 0x000fe2000f8e3c3f */
[----:B01----:R-:W-:Y:S11]  /*6600*/  @!P0 BRA `(.L_x_13716) ;  /* 0x0000000000048947 */ /* 0x003ff60003800000 */
[----:B------:R-:W-:Y:S01]  /*6610*/  BPT.TRAP 0x1 ;  /* 0x000000040000795c */ /* 0x000fe20000300000 */
.L_x_13716:
[----:B------:R-:W-:Y:S01]  /*6620*/  ULEA UR26, UR4, UR42, 0x3 ;  /* 0x0000002a041a7291 */ /* 0x000fe2000f8e183f */
[----:B------:R-:W-:-:S05]  /*6630*/  IMAD.U32 R6, RZ, RZ, UR5 ;  /* 0x00000005ff067e24 */ /* 0x000fca000f8e00ff */
[----:B------:R-:W-:-:S04]  /*6640*/  SHF.L.U32 R6, R6, 0x1f, RZ ;  /* 0x0000001f06067819 */ /* 0x000fc800000006ff */
[----:B------:R0:W1:Y:S01]  /*6650*/  SYNCS.PHASECHK.TRANS64.TRYWAIT P1, [UR26+0x22830], R6 ;  /* 0x02283006ff0075a7 */ /* 0x000062000802015a */
[----:B------:R-:W-:Y:S05]  /*6660*/  @!P0 BRA `(.L_x_13717) ;  /* 0x0000000000048947 */ /* 0x000fea0003800000 */
[----:B------:R-:W-:Y:S01]  /*6670*/  BPT.TRAP 0x1 ;  /* 0x000000040000795c */ /* 0x000fe20000300000 */
.L_x_13717:
[----:B-1----:R-:W-:Y:S05]  /*6680*/  @P1 BRA `(.L_x_13718) ;  /* 0x0000000000081947 */ /* 0x002fea0003800000 */
[----:B------:R-:W1:Y:S02]  /*6690*/  SYNCS.PHASECHK.TRANS64.TRYWAIT P1, [UR26+0x22830], R6 ;  /* 0x02283006ff0075a7 */ /* 0x000e64000802015a */
[----:B-1----:R-:W-:Y:S05]  /*66a0*/  @!P1 BRA `(.L_x_13719) ;  /* 0x0000008800a49947 */ /* 0x002fea0003800000 */
.L_x_13718:
[----:B------:R-:W-:Y:S01]  /*66b0*/  UIMAD UR10, UR4, 0x300, UR6 ;  /* 0x00000300040a78a4 */ /* 0x000fe2000f8e0206 */
[----:B------:R-:W-:Y:S01]  /*66c0*/  WARPGROUP.ARRIVE ;  /* 0x00000000000079c5 */ /* 0x000fe20000000000 */
[----:B------:R-:W-:Y:S01]  /*66d0*/  UMOV UR11, 0x40000040 ;  /* 0x40000040000b7882 */ /* 0x000fe20000000000 */
[----:B------:R-:W-:Y:S01]  /*66e0*/  UMOV UR15, 0x40000040 ;  /* 0x40000040000f7882 */ /* 0x000fe20000000000 */
[----:B------:R-:W-:Y:S02]  /*66f0*/  UIADD3 UR14, UR10, 0x2, URZ ;  /* 0x000000020a0e7890 */ /* 0x000fe4000fffe03f */
        /* <DEDUP_REMOVED lines=18> */
.L_x_13720:
[----:B------:R-:W-:Y:S01]  /*6820*/  FMUL.FTZ R22, R152, UR28 ;  /* 0x0000001c98167c20 */ /* 0x000fe20008410000 */
[----:B------:R-:W-:Y:S01]  /*6830*/  FMUL.FTZ R9, R153, UR28 ;  /* 0x0000001c99097c20 */ /* 0x000fe20008410000 */
[----:B------:R-:W-:Y:S01]  /*6840*/  FMUL.FTZ R152, R156, UR28 ;  /* 0x0000001c9c987c20 */ /* 0x000fe20008410000 */
[----:B------:R-:W-:Y:S01]  /*6850*/  FMUL.FTZ R23, R157, UR28 ;  /* 0x0000001c9d177c20 */ /* 0x000fe20008410000 */
[----:B-1----:R-:W-:Y:S01]  /*6860*/  FMUL.FTZ R7, R154, UR28 ;  /* 0x0000001c9a077c20 */ /* 0x002fe20008410000 */
        /* <DEDUP_REMOVED lines=51> */
[----:B------:R-:W-:-:S04]  /*6ba0*/  UIADD3 UR10, UR26, 0x22840, URZ ;  /* 0x000228401a0a7890 */ /* 0x000fc8000fffe03f */
[----:B------:R-:W-:Y:S02]  /*6bb0*/  UPRMT UR10, UR25, 0x654, UR10 ;  /* 0x00000654190a7896 */ /* 0x000fe4000800000a */
[----:B------:R-:W3:Y:S01]  /*6bc0*/  MUFU.TANH R201, R201 ;  /* 0x000000c900c97308 */ /* 0x000ee20000002400 */
[----:B----4-:R-:W-:-:S06]  /*6bd0*/  FMNMX.FTZ R155, R153, R8, !PT ;  /* 0x00000008999b7209 */ /* 0x010fcc0007810000 */
[----:B------:R-:W-:Y:S01]  /*6be0*/  SYNCS.ARRIVE.TRANS64.RED.A1T0 RZ, [UR10], RZ ;  /* 0x000000ffffff79a7 */ /* 0x000fe2000810040a */
[----:B------:R-:W4:Y:S01]  /*6bf0*/  MUFU.TANH R202, R202 ;  /* 0x000000ca00ca7308 */ /* 0x000f220000002400 */
[----:B-1----:R-:W-:-:S07]  /*6c00*/  FMNMX.FTZ R8, R200, R155, !PT ;  /* 0x0000009bc8087209 */ /* 0x002fce0007810000 */
[----:B------:R-:W1:Y:S01]  /*6c10*/  MUFU.TANH R169, R169 ;  /* 0x000000a900a97308 */ /* 0x000e620000002400 */
[----:B---3--:R-:W-:-:S07]  /*6c20*/  FMNMX.FTZ R155, R201, R8, !PT ;  /* 0x00000008c99b7209 */ /* 0x008fce0007810000 */
[----:B------:R-:W3:Y:S01]  /*6c30*/  MUFU.TANH R171, R171 ;  /* 0x000000ab00ab7308 */ /* 0x000ee20000002400 */
[----:B----4-:R-:W-:-:S07]  /*6c40*/  FMNMX.FTZ R8, R202, R155, !PT ;  /* 0x0000009bca087209 */ /* 0x010fce0007810000 */
        /* <DEDUP_REMOVED lines=17> */
[----:B----4-:R-:W-:Y:S01]  /*6d60*/  FMNMX.FTZ R8, R206, R155, !PT ;  /* 0x0000009bce087209 */ /* 0x010fe20007810000 */
[----:B------:R-:W-:-:S06]  /*6d70*/  FMUL.FTZ R155, R175, UR28 ;  /* 0x0000001caf9b7c20 */ /* 0x000fcc0008410000 */
        /* <DEDUP_REMOVED lines=9> */
[----:B---3--:R-:W-:Y:S01]  /*6e10*/  FMNMX.FTZ R159, R192, R157, !PT ;  /* 0x0000009dc09f7209 */ /* 0x008fe20007810000 */
[----:B------:R-:W-:-:S06]  /*6e20*/  FMUL.FTZ R157, R179, UR28 ;  /* 0x0000001cb39d7c20 */ /* 0x000fcc0008410000 */
[----:B------:R-:W3:Y:S01]  /*6e30*/  MUFU.TANH R11, R11 ;  /* 0x0000000b000b7308 */ /* 0x000ee20000002400 */
[----:B----4-:R-:W-:Y:S01]  /*6e40*/  FMNMX.FTZ R8, R188, R159, !PT ;  /* 0x0000009fbc087209 */ /* 0x010fe20007810000 */
[----:B------:R-:W-:-:S04]  /*6e50*/  FMUL.FTZ R159, R183, UR28 ;  /* 0x0000001cb79f7c20 */ /* 0x000fc80008410000 */
[----:B------:R-:W4:Y:S02]  /*6e60*/  SHFL.BFLY PT, R163, R8, 0x2, 0x1f ;  /* 0x0c401f0008a37f89 */ /* 0x000f2400000e0000 */
[----:B------:R-:W5:Y:S08]  /*6e70*/  MUFU.TANH R12, R12 ;  /* 0x0000000c000c7308 */ /* 0x000f700000002400 */
[----:B------:R-:W0:Y:S08]  /*6e80*/  MUFU.TANH R13, R13 ;  /* 0x0000000d000d7308 */ /* 0x000e300000002400 */
[----:B------:R-:W2:Y:S01]  /*6e90*/  MUFU.TANH R14, R14 ;  /* 0x0000000e000e7308 */ /* 0x000ea20000002400 */
[----:B----4-:R-:W-:Y:S01]  /*6ea0*/  FMNMX.FTZ R168, R8, R163, !PT ;  /* 0x000000a308a87209 */ /* 0x010fe20007810000 */
[----:B------:R-:W-:-:S06]  /*6eb0*/  FMUL.FTZ R163, R191, UR28 ;  /* 0x0000001cbfa37c20 */ /* 0x000fcc0008410000 */
[----:B------:R-:W4:Y:S01]  /*6ec0*/  MUFU.TANH R15, R15 ;  /* 0x0000000f000f7308 */ /* 0x000f220000002400 */
[----:B------:R-:W1:Y:S07]  /*6ed0*/  SHFL.BFLY PT, R173, R168, 0x1, 0x1f ;  /* 0x0c201f00a8ad7f89 */ /* 0x000e6e00000e0000 */
[----:B------:R-:W4:Y:S08]  /*6ee0*/  MUFU.TANH R16, R16 ;  /* 0x0000001000107308 */ /* 0x000f300000002400 */
[----:B------:R-:W4:Y:S08]  /*6ef0*/  MUFU.TANH R17, R17 ;  /* 0x0000001100117308 */ /* 0x000f300000002400 */
[----:B------:R-:W4:Y:S01]  /*6f00*/  MUFU.TANH R18, R18 ;  /* 0x0000001200127308 */ /* 0x000f220000002400 */
[----:B-1----:R-:W-:-:S02]  /*6f10*/  FMNMX.FTZ R8, R168, R173, !PT ;  /* 0x000000ada8087209 */ /* 0x002fc40007810000 */
[----:B------:R-:W-:-:S03]  /*6f20*/  FMNMX.FTZ R168, R7, R10, !PT ;  /* 0x0000000a07a87209 */ /* 0x000fc60007810000 */
[C---:B------:R-:W-:Y:S01]  /*6f30*/  FMUL.FTZ R186, R8.reuse, UR7 ;  /* 0x0000000708ba7c20 */ /* 0x040fe20008410000 */
[----:B---3--:R-:W-:Y:S01]  /*6f40*/  FMNMX.FTZ R173, R11, R168, !PT ;  /* 0x000000a80bad7209 */ /* 0x008fe20007810000 */
[----:B------:R-:W1:Y:S01]  /*6f50*/  MUFU.TANH R19, R19 ;  /* 0x0000001300137308 */ /* 0x000e620000002400 */
[----:B------:R-:W-:Y:S01]  /*6f60*/  FADD.FTZ R21, -R8, R21 ;  /* 0x0000001508157221 */ /* 0x000fe20000010100 */
        /* <DEDUP_REMOVED lines=9> */
[----:B--2---:R-:W-:Y:S01]  /*7000*/  FMNMX.FTZ R22, R14, R9, !PT ;  /* 0x000000090e167209 */ /* 0x004fe20007810000 */
[--C-:B------:R-:W-:Y:S01]  /*7010*/  FFMA.FTZ R180, R172, UR7, -R186.reuse ;  /* 0x00000007acb47c23 */ /* 0x100fe200080108ba */
[--C-:B------:R-:W-:Y:S01]  /*7020*/  FFMA.FTZ R170, R152, UR7, -R186.reuse ;  /* 0x0000000798aa7c23 */ /* 0x100fe200080108ba */
[--C-:B------:R-:W-:Y:S01]  /*7030*/  FFMA.FTZ R177, R153, UR7, -R186.reuse ;  /* 0x0000000799b17c23 */ /* 0x100fe200080108ba */
[----:B----4-:R-:W-:Y:S01]  /*7040*/  FMNMX.FTZ R9, R15, R22, !PT ;  /* 0x000000160f097209 */ /* 0x010fe20007810000 */
[----:B------:R-:W2:Y:S01]  /*7050*/  MUFU.TANH R155, R155 ;  /* 0x0000009b009b7308 */ /* 0x000ea20000002400 */
[--C-:B------:R-:W-:Y:S01]  /*7060*/  FFMA.FTZ R179, R181, UR7, -R186.reuse ;  /* 0x00000007b5b37c23 */ /* 0x100fe200080108ba */
[--C-:B------:R-:W-:Y:S01]  /*7070*/  FFMA.FTZ R172, R189, UR7, -R186.reuse ;  /* 0x00000007bdac7c23 */ /* 0x100fe200080108ba */
[----:B------:R-:W-:Y:S01]  /*7080*/  FMNMX.FTZ R22, R16, R9, !PT ;  /* 0x0000000910167209 */ /* 0x000fe20007810000 */
        /* <DEDUP_REMOVED lines=11> */
[----:B-1----:R-:W-:Y:S01]  /*7140*/  FMNMX.FTZ R9, R19, R22, !PT ;  /* 0x0000001613097209 */ /* 0x002fe20007810000 */
[----:B------:R-:W1:Y:S01]  /*7150*/  MUFU.TANH R157, R157 ;  /* 0x0000009d009d7308 */ /* 0x000e620000002400 */
[----:B------:R-:W-:Y:S01]  /*7160*/  FFMA.FTZ R189, R188, UR7, -R186 ;  /* 0x00000007bcbd7c23 */ /* 0x000fe200080108ba */
[----:B------:R-:W-:Y:S01]  /*7170*/  FMUL.FTZ R21, R21, UR7 ;  /* 0x0000000715157c20 */ /* 0x000fe20008410000 */
[----:B0-----:R-:W-:-:S04]  /*7180*/  FMNMX.FTZ R22, R20, R9, !PT ;  /* 0x0000000914167209 */ /* 0x001fc80007810000 */
[----:B--2---:R-:W-:Y:S01]  /*7190*/  FMNMX.FTZ R9, R155, R22, !PT ;  /* 0x000000169b097209 */ /* 0x004fe20007810000 */
[----:B------:R-:W0:Y:S03]  /*71a0*/  MUFU.TANH R158, R158 ;  /* 0x0000009e009e7308 */ /* 0x000e260000002400 */
[----:B---3--:R-:W-:-:S05]  /*71b0*/  FMNMX.FTZ R22, R156, R9, !PT ;  /* 0x000000099c167209 */ /* 0x008fca0007810000 */
        /* <DEDUP_REMOVED lines=18> */
[----:B------:R2:W-:Y:S01]  /*72e0*/  MUFU.EX2 R168, R175 ;  /* 0x000000af00a87308 */ /* 0x0005e20000000800 */
[----:B-1----:R-:W-:-:S07]  /*72f0*/  FMNMX.FTZ R22, R166, R9, !PT ;  /* 0x00000009a6167209 */ /* 0x002fce0007810000 */
[----:B------:R-:W1:Y:S01]  /*7300*/  MUFU.EX2 R21, R21 ;  /* 0x0000001500157308 */ /* 0x000e620000000800 */
[----:B0-----:R-:W-:Y:S01]  /*7310*/  FMNMX.FTZ R9, R167, R22, !PT ;  /* 0x00000016a7097209 */ /* 0x001fe20007810000 */
[--C-:B--2---:R-:W-:Y:S01]  /*7320*/  FFMA.FTZ R175, R200, UR7, -R186.reuse ;  /* 0x00000007c8af7c23 */ /* 0x104fe200080108ba */
[----:B------:R-:W-:-:S03]  /*7330*/  FFMA.FTZ R22, R204, UR7, -R186 ;  /* 0x00000007cc167c23 */ /* 0x000fc600080108ba */
[----:B------:R-:W0:Y:S02]  /*7340*/  SHFL.BFLY PT, R154, R9, 0x2, 0x1f ;  /* 0x0c401f00099a7f89 */ /* 0x000e2400000e0000 */
[----:B------:R-:W2:Y:S08]  /*7350*/  MUFU.EX2 R187, R187 ;  /* 0x000000bb00bb7308 */ /* 0x000eb00000000800 */
[----:B------:R-:W3:Y:S01]  /*7360*/  MUFU.EX2 R170, R170 ;  /* 0x000000aa00aa7308 */ /* 0x000ee20000000800 */
[-C--:B-1----:R-:W-:Y:S01]  /*7370*/  FMUL.FTZ R24, R24, R21.reuse ;  /* 0x0000001518187220 */ /* 0x082fe20000410000 */
        /* <DEDUP_REMOVED lines=12> */
[----:B0-----:R-:W-:Y:S01]  /*7440*/  FMNMX.FTZ R169, R9, R154, !PT ;  /* 0x0000009a09a97209 */ /* 0x001fe20007810000 */
[--C-:B------:R-:W-:Y:S01]  /*7450*/  FFMA.FTZ R154, R185, UR7, -R186.reuse ;  /* 0x00000007b99a7c23 */ /* 0x100fe200080108ba */
[----:B------:R-:W-:Y:S01]  /*7460*/  FFMA.FTZ R185, R193, UR7, -R186 ;  /* 0x00000007c1b97c23 */ /* 0x000fe200080108ba */
[----:B------:R-:W0:Y:S01]  /*7470*/  MUFU.EX2 R176, R176 ;  /* 0x000000b000b07308 */ /* 0x000e220000000800 */
[-C--:B------:R-:W-:Y:S01]  /*7480*/  FMUL.FTZ R48, R48, R21.reuse ;  /* 0x0000001530307220 */ /* 0x080fe20000410000 */
[----:B------:R-:W4:Y:S01]  /*7490*/  SHFL.BFLY PT, R174, R169, 0x1, 0x1f ;  /* 0x0c201f00a9ae7f89 */ /* 0x000f2200000e0000 */
        /* <DEDUP_REMOVED lines=23> */
[----:B----4-:R-:W-:Y:S01]  /*7610*/  FMNMX.FTZ R9, R169, R174, !PT ;  /* 0x000000aea9097209 */ /* 0x010fe20007810000 */
        /* <DEDUP_REMOVED lines=19> */
[----:B------:R-:W-:Y:S01]  /*7750*/  FFMA.FTZ R156, R21, R4, R168 ;  /* 0x00000004159c7223 */ /* 0x000fe200000100a8 */
[--C-:B------:R-:W-:Y:S01]  /*7760*/  FFMA.FTZ R13, R18, UR7, -R186.reuse ;  /* 0x00000007120d7c23 */ /* 0x100fe200080108ba */
[----:B------:R-:W-:Y:S01]  /*7770*/  FFMA.FTZ R18, R19, UR7, -R186 ;  /* 0x0000000713127c23 */ /* 0x000fe200080108ba */
[----:B------:R-:W4:Y:S01]  /*7780*/  MUFU.EX2 R169, R169 ;  /* 0x000000a900a97308 */ /* 0x000f220000000800 */
[----:B--2---:R-:W-:Y:S01]  /*7790*/  FADD.FTZ R19, R187, R156 ;  /* 0x0000009cbb137221 */ /* 0x004fe20000010000 */
[--C-:B------:R-:W-:Y:S01]  /*77a0*/  FFMA.FTZ R4, R158, UR7, -R186.reuse ;  /* 0x000000079e047c23 */ /* 0x100fe200080108ba */
[--C-:B------:R-:W-:Y:S01]  /*77b0*/  FFMA.FTZ R15, R20, UR7, -R186.reuse ;  /* 0x00000007140f7c23 */ /* 0x100fe200080108ba */
[--C-:B------:R-:W-:Y:S01]  /*77c0*/  FFMA.FTZ R20, R155, UR7, -R186.reuse ;  /* 0x000000079b147c23 */ /* 0x100fe200080108ba */
[----:B---3--:R-:W-:Y:S01]  /*77d0*/  FADD.FTZ R158, R170, R19 ;  /* 0x00000013aa9e7221 */ /* 0x008fe20000010000 */
[--C-:B------:R-:W-:Y:S01]  /*77e0*/  FFMA.FTZ R190, R157, UR7, -R186.reuse ;  /* 0x000000079dbe7c23 */ /* 0x100fe200080108ba */
[----:B------:R-:W-:Y:S01]  /*77f0*/  FFMA.FTZ R159, R159, UR7, -R186 ;  /* 0x000000079f9f7c23 */ /* 0x000fe200080108ba */
[----:B------:R-:W2:Y:S01]  /*7800*/  MUFU.EX2 R188, R188 ;  /* 0x000000bc00bc7308 */ /* 0x000ea20000000800 */
[----:B-1----:R-:W-:Y:S01]  /*7810*/  FADD.FTZ R19, R191, R158 ;  /* 0x0000009ebf137221 */ /* 0x002fe20000010000 */
[--C-:B------:R-:W-:Y:S01]  /*7820*/  FFMA.FTZ R155, R162, UR7, -R186.reuse ;  /* 0x00000007a29b7c23 */ /* 0x100fe200080108ba */
[--C-:B------:R-:W-:Y:S01]  /*7830*/  FFMA.FTZ R163, R163, UR7, -R186.reuse ;  /* 0x00000007a3a37c23 */ /* 0x100fe200080108ba */
[----:B------:R-:W-:Y:S01]  /*7840*/  FFMA.FTZ R193, R166, UR7, -R186 ;  /* 0x00000007a6c17c23 */ /* 0x000fe200080108ba */
[----:B0-----:R-:W-:Y:S01]  /*7850*/  FADD.FTZ R158, R176, R19 ;  /* 0x00000013b09e7221 */ /* 0x001fe20000010000 */
[----:B-----5:R-:W-:Y:S01]  /*7860*/  F2FP.F16.F32.PACK_AB R166, R184, R175 ;  /* 0x000000afb8a6723e */ /* 0x020fe200000000ff */
[----:B------:R-:W-:Y:S01]  /*7870*/  FMUL.FTZ R100, R100, R21 ;  /* 0x0000001564647220 */ /* 0x000fe20000410000 */
[----:B------:R-:W0:Y:S01]  /*7880*/  MUFU.EX2 R171, R171 ;  /* 0x000000ab00ab7308 */ /* 0x000e220000000800 */
[----:B----4-:R-:W-:Y:S01]  /*7890*/  FFMA.FTZ R5, R10, R5, R169 ;  /* 0x000000050a057223 */ /* 0x010fe200000100a9 */
[----:B------:R-:W-:Y:S01]  /*78a0*/  FADD.FTZ R158, R177, R158 ;  /* 0x0000009eb19e7221 */ /* 0x000fe20000010000 */
[----:B------:R-:W-:Y:S01]  /*78b0*/  F2FP.F16.F32.PACK_AB R168, R187, R168 ;  /* 0x000000a8bba8723e */ /* 0x000fe200000000ff */
[----:B------:R-:W-:Y:S01]  /*78c0*/  FMUL.FTZ R101, R101, R21 ;  /* 0x0000001565657220 */ /* 0x000fe20000410000 */
[----:B------:R-:W-:Y:S01]  /*78d0*/  F2FP.F16.F32.PACK_AB R170, R191, R170 ;  /* 0x000000aabfaa723e */ /* 0x000fe200000000ff */
[----:B------:R-:W-:Y:S01]  /*78e0*/  FADD.FTZ R157, R175, R158 ;  /* 0x0000009eaf9d7221 */ /* 0x000fe20000010000 */
[----:B------:R-:W-:Y:S01]  /*78f0*/  FFMA.FTZ R158, R165, UR7, -R186 ;  /* 0x00000007a59e7c23 */ /* 0x000fe200080108ba */
        /* <DEDUP_REMOVED lines=17> */
[----:B-1----:R-:W-:Y:S01]  /*7a10*/  FADD.FTZ R156, R12, R5 ;  /* 0x000000050c9c7221 */ /* 0x002fe20000010000 */
[----:B------:R-:W-:Y:S01]  /*7a20*/  FFMA.FTZ R5, R160, UR7, -R186 ;  /* 0x00000007a0057c23 */ /* 0x000fe200080108ba */
[----:B------:R-:W-:Y:S01]  /*7a30*/  F2FP.F16.F32.PACK_AB R171, R12, R171 ;  /* 0x000000ab0cab723e */ /* 0x000fe200000000ff */
        /* <DEDUP_REMOVED lines=15> */
[--C-:B------:R-:W-:Y:S01]  /*7b30*/  FFMA.FTZ R19, R164, UR7, -R186.reuse ;  /* 0x00000007a4137c23 */ /* 0x100fe200080108ba */
[----:B------:R-:W-:Y:S01]  /*7b40*/  F2FP.F16.F32.PACK_AB R164, R177, R176 ;  /* 0x000000b0b1a4723e */ /* 0x000fe200000000ff */
[-C--:B------:R-:W-:Y:S01]  /*7b50*/  FMUL.FTZ R145, R145, R21.reuse ;  /* 0x0000001591917220 */ /* 0x080fe20000410000 */
[-C--:B------:R-:W-:Y:S01]  /*7b60*/  FMUL.FTZ R148, R148, R21.reuse ;  /* 0x0000001594947220 */ /* 0x080fe20000410000 */
[----:B------:R-:W-:Y:S01]  /*7b70*/  FMUL.FTZ R149, R149, R21 ;  /* 0x0000001595957220 */ /* 0x000fe20000410000 */
        /* <DEDUP_REMOVED lines=41> */
[----:B-1----:R-:W-:Y:S01]  /*7e10*/  FFMA.FTZ R192, R161, UR7, -R186 ;  /* 0x00000007a1c07c23 */ /* 0x002fe200080108ba */
[----:B------:R-:W-:Y:S01]  /*7e20*/  FADD.FTZ R161, R11, R156 ;  /* 0x0000009c0ba17221 */ /* 0x000fe20000010000 */
[----:B------:R-:W-:Y:S01]  /*7e30*/  FADD.FTZ R156, R184, R157 ;  /* 0x0000009db89c7221 */ /* 0x000fe20000010000 */
[----:B------:R-:W-:Y:S01]  /*7e40*/  FFMA.FTZ R186, R167, UR7, -R186 ;  /* 0x00000007a7ba7c23 */ /* 0x000fe200080108ba */
[C---:B--2---:R-:W-:Y:S01]  /*7e50*/  F2FP.F16.F32.PACK_AB R167, R16.reuse, R11 ;  /* 0x0000000b10a7723e */ /* 0x044fe200000000ff */
[----:B------:R-:W-:Y:S01]  /*7e60*/  FADD.FTZ R160, R16, R161 ;  /* 0x000000a110a07221 */ /* 0x000fe20000010000 */
[----:B------:R-:W-:Y:S01]  /*7e70*/  FADD.FTZ R157, R173, R156 ;  /* 0x0000009cad9d7221 */ /* 0x000fe20000010000 */
[----:B------:R-:W1:Y:S01]  /*7e80*/  MUFU.EX2 R180, R180 ;  /* 0x000000b400b47308 */ /* 0x000e620000000800 */
[-C--:B------:R-:W-:Y:S01]  /*7e90*/  FMUL.FTZ R95, R95, R10.reuse ;  /* 0x0000000a5f5f7220 */ /* 0x080fe20000410000 */
[----:B0-----:R-:W-:Y:S01]  /*7ea0*/  FADD.FTZ R161, R13, R160 ;  /* 0x000000a00da17221 */ /* 0x001fe20000010000 */
[----:B---3--:R-:W-:Y:S01]  /*7eb0*/  FADD.FTZ R156, R178, R157 ;  /* 0x0000009db29c7221 */ /* 0x008fe20000010000 */
[-C--:B------:R-:W-:Y:S01]  /*7ec0*/  FMUL.FTZ R98, R98, R10.reuse ;  /* 0x0000000a62627220 */ /* 0x080fe20000410000 */
[-C--:B------:R-:W-:Y:S01]  /*7ed0*/  FMUL.FTZ R99, R99, R10.reuse ;  /* 0x0000000a63637220 */ /* 0x080fe20000410000 */
[----:B----4-:R-:W-:Y:S01]  /*7ee0*/  FADD.FTZ R160, R18, R161 ;  /* 0x000000a112a07221 */ /* 0x010fe20000010000 */
[----:B-----5:R-:W-:Y:S01]  /*7ef0*/  FADD.FTZ R157, R153, R156 ;  /* 0x0000009c999d7221 */ /* 0x020fe20000010000 */
[----:B------:R-:W0:Y:S01]  /*7f00*/  MUFU.EX2 R20, R20 ;  /* 0x0000001400147308 */ /* 0x000e220000000800 */
[-C--:B------:R-:W-:Y:S01]  /*7f10*/  FMUL.FTZ R102, R102, R10.reuse ;  /* 0x0000000a66667220 */ /* 0x080fe20000410000 */
[----:B------:R-:W-:Y:S01]  /*7f20*/  FADD.FTZ R161, R15, R160 ;  /* 0x000000a00fa17221 */ /* 0x000fe20000010000 */
[-C--:B------:R-:W-:Y:S01]  /*7f30*/  FMUL.FTZ R103, R103, R10.reuse ;  /* 0x0000000a67677220 */ /* 0x080fe20000410000 */
[-C--:B------:R-:W-:Y:S01]  /*7f40*/  FMUL.FTZ R106, R106, R10.reuse ;  /* 0x0000000a6a6a7220 */ /* 0x080fe20000410000 */
[-C--:B------:R-:W-:Y:S01]  /*7f50*/  FMUL.FTZ R107, R107, R10.reuse ;  /* 0x0000000a6b6b7220 */ /* 0x080fe20000410000 */
[-C--:B------:R-:W-:Y:S01]  /*7f60*/  FMUL.FTZ R110, R110, R10.reuse ;  /* 0x0000000a6e6e7220 */ /* 0x080fe20000410000 */
[-C--:B------:R-:W-:Y:S01]  /*7f70*/  FMUL.FTZ R111, R111, R10.reuse ;  /* 0x0000000a6f6f7220 */ /* 0x080fe20000410000 */
[----:B------:R-:W2:Y:S01]  /*7f80*/  MUFU.EX2 R23, R23 ;  /* 0x0000001700177308 */ /* 0x000ea20000000800 */
        /* <DEDUP_REMOVED lines=25> */
[----:B------:R-:W-:Y:S01]  /*8120*/  F2FP.F16.F32.PACK_AB R160, R178, R173 ;  /* 0x000000adb2a0723e */ /* 0x000fe200000000ff */
[-C--:B------:R-:W-:Y:S01]  /*8130*/  FMUL.FTZ R146, R146, R10.reuse ;  /* 0x0000000a92927220 */ /* 0x080fe20000410000 */
[-C--:B------:R-:W-:Y:S01]  /*8140*/  FMUL.FTZ R147, R147, R10.reuse ;  /* 0x0000000a93937220 */ /* 0x080fe20000410000 */
[-C--:B------:R-:W-:Y:S01]  /*8150*/  FMUL.FTZ R150, R150, R10.reuse ;  /* 0x0000000a96967220 */ /* 0x080fe20000410000 */
[----:B------:R-:W-:-:S02]  /*8160*/  FMUL.FTZ R151, R151, R10 ;  /* 0x0000000a97977220 */ /* 0x000fc40000410000 */
[----:B------:R-:W1:Y:S01]  /*8170*/  MUFU.EX2 R22, R22 ;  /* 0x0000001600167308 */ /* 0x000e620000000800 */
[C---:B0-----:R-:W-:Y:S01]  /*8180*/  FADD.FTZ R157, R182.reuse, R157 ;  /* 0x0000009db69d7221 */ /* 0x041fe20000010000 */
[----:B------:R-:W-:-:S06]  /*8190*/  F2FP.F16.F32.PACK_AB R156, R182, R23 ;  /* 0x00000017b69c723e */ /* 0x000fcc00000000ff */
[----:B------:R-:W0:Y:S01]  /*81a0*/  MUFU.EX2 R4, R4 ;  /* 0x0000000400047308 */ /* 0x000e220000000800 */
[----:B--2---:R-:W-:-:S07]  /*81b0*/  FADD.FTZ R7, R190, R7 ;  /* 0x00000007be077221 */ /* 0x004fce0000010000 */
[----:B------:R-:W2:Y:S01]  /*81c0*/  MUFU.EX2 R179, R179 ;  /* 0x000000b300b37308 */ /* 0x000ea20000000800 */
[----:B-1----:R-:W-:Y:S01]  /*81d0*/  FADD.FTZ R14, R22, R157 ;  /* 0x0000009d160e7221 */ /* 0x002fe20000010000 */
        /* <DEDUP_REMOVED lines=20> */
[----:B------:R2:W3:Y:S01]  /*8320*/  MUFU.EX2 R12, R163 ;  /* 0x000000a3000c7308 */ /* 0x0004e20000000800 */
[----:B-1----:R-:W-:-:S07]  /*8330*/  FADD.FTZ R7, R155, R16 ;  /* 0x000000109b077221 */ /* 0x002fce0000010000 */
[----:B------:R-:W1:Y:S01]  /*8340*/  MUFU.EX2 R172, R172 ;  /* 0x000000ac00ac7308 */ /* 0x000e620000000800 */
[C---:B0-----:R-:W-:Y:S01]  /*8350*/  FADD.FTZ R11, R183.reuse, R18 ;  /* 0x00000012b70b7221 */ /* 0x041fe20000010000 */
[----:B--2---:R-:W-:Y:S02]  /*8360*/  F2FP.F16.F32.PACK_AB R163, R20, R15 ;  /* 0x0000000f14a3723e */ /* 0x004fe400000000ff */
[----:B------:R-:W-:-:S04]  /*8370*/  F2FP.F16.F32.PACK_AB R154, R183, R154 ;  /* 0x0000009ab79a723e */ /* 0x000fc800000000ff */
[----:B------:R-:W0:Y:S01]  /*8380*/  MUFU.EX2 R19, R19 ;  /* 0x0000001300137308 */ /* 0x000e220000000800 */
[C---:B---3--:R-:W-:Y:S01]  /*8390*/  FADD.FTZ R4, R12.reuse, R7 ;  /* 0x000000070c047221 */ /* 0x048fe20000010000 */
[----:B------:R-:W-:-:S06]  /*83a0*/  F2FP.F16.F32.PACK_AB R155, R12, R155 ;  /* 0x0000009b0c9b723e */ /* 0x000fcc00000000ff */
[----:B------:R-:W2:Y:S01]  /*83b0*/  MUFU.EX2 R185, R185 ;  /* 0x000000b900b97308 */ /* 0x000ea20000000800 */
[----:B-1----:R-:W-:-:S07]  /*83c0*/  FADD.FTZ R16, R172, R11 ;  /* 0x0000000bac107221 */ /* 0x002fce0000010000 */
[----:B------:R1:W3:Y:S01]  /*83d0*/  MUFU.EX2 R14, R158 ;  /* 0x0000009e000e7308 */ /* 0x0002e20000000800 */
[----:B0-----:R-:W-:-:S07]  /*83e0*/  FADD.FTZ R5, R19, R4 ;  /* 0x0000000413057221 */ /* 0x001fce0000010000 */
[----:B------:R-:W0:Y:S01]  /*83f0*/  MUFU.EX2 R175, R193 ;  /* 0x000000c100af7308 */ /* 0x000e220000000800 */
[----:B--2---:R-:W-:Y:S01]  /*8400*/  FADD.FTZ R7, R185, R16 ;  /* 0x00000010b9077221 */ /* 0x004fe20000010000 */
[----:B-1----:R-:W-:Y:S02]  /*8410*/  F2FP.F16.F32.PACK_AB R158, R179, R22 ;  /* 0x00000016b39e723e */ /* 0x002fe400000000ff */
[----:B------:R-:W-:Y:S01]  /*8420*/  F2FP.F16.F32.PACK_AB R172, R185, R172 ;  /* 0x000000acb9ac723e */ /* 0x000fe200000000ff */
[----:B------:R-:W-:-:S03]  /*8430*/  FADD.FTZ R12, R174, R7 ;  /* 0x00000007ae0c7221 */ /* 0x000fc60000010000 */
[----:B------:R-:W1:Y:S01]  /*8440*/  MUFU.EX2 R189, R189 ;  /* 0x000000bd00bd7308 */ /* 0x000e620000000800 */
[C---:B---3--:R-:W-:Y:S01]  /*8450*/  FADD.FTZ R4, R14.reuse, R5 ;  /* 0x000000050e047221 */ /* 0x048fe20000010000 */
[----:B------:R-:W-:-:S06]  /*8460*/  F2FP.F16.F32.PACK_AB R173, R14, R19 ;  /* 0x000000130ead723e */ /* 0x000fcc00000000ff */
[----:B------:R-:W2:Y:S01]  /*8470*/  MUFU.EX2 R186, R186 ;  /* 0x000000ba00ba7308 */ /* 0x000ea20000000800 */
[----:B0-----:R-:W-:Y:S01]  /*8480*/  FADD.FTZ R5, R175, R4 ;  /* 0x00000004af057221 */ /* 0x001fe20000010000 */
[C---:B-1----:R-:W-:Y:S01]  /*8490*/  FADD.FTZ R4, R189.reuse, R12 ;  /* 0x0000000cbd047221 */ /* 0x042fe20000010000 */
[----:B------:R-:W-:Y:S02]  /*84a0*/  F2FP.F16.F32.PACK_AB R174, R189, R174 ;  /* 0x000000aebdae723e */ /* 0x000fe400000000ff */
[C---:B--2---:R-:W-:Y:S01]  /*84b0*/  FADD.FTZ R5, R186.reuse, R5 ;  /* 0x00000005ba057221 */ /* 0x044fe20000010000 */
[----:B------:R-:W-:Y:S01]  /*84c0*/  F2FP.F16.F32.PACK_AB R175, R186, R175 ;  /* 0x000000afbaaf723e */ /* 0x000fe200000000ff */
[----:B------:R-:W-:Y:S06]  /*84d0*/  @!P0 BRA `(.L_x_13721) ;  /* 0x0000000000048947 */ /* 0x000fec0003800000 */
[----:B------:R-:W-:Y:S01]  /*84e0*/  BPT.TRAP 0x1 ;  /* 0x000000040000795c */ /* 0x000fe20000300000 */
.L_x_13721:
[----:B------:R0:W1:Y:S01]  /*84f0*/  SYNCS.PHASECHK.TRANS64.TRYWAIT P1, [UR26+0x22850], R6 ;  /* 0x02285006ff0075a7 */ /* 0x000062000802015a */
[----:B------:R-:W-:Y:S05]  /*8500*/  @!P0 BRA `(.L_x_13722) ;  /* 0x0000000000048947 */ /* 0x000fea0003800000 */
[----:B------:R-:W-:Y:S01]  /*8510*/  BPT.TRAP 0x1 ;  /* 0x000000040000795c */ /* 0x000fe20000300000 */
.L_x_13722:
[----:B-1----:R-:W-:Y:S05]  /*8520*/  @P1 BRA `(.L_x_13723) ;  /* 0x0000000000081947 */ /* 0x002fea0003800000 */
[----:B------:R-:W1:Y:S02]  /*8530*/  SYNCS.PHASECHK.TRANS64.TRYWAIT P1, [UR26+0x22850], R6 ;  /* 0x02285006ff0075a7 */ /* 0x000e64000802015a */
[----:B-1----:R-:W-:Y:S05]  /*8540*/  @!P1 BRA `(.L_x_13724) ;  /* 0x0000006c00149947 */ /* 0x002fea0003800000 */
.L_x_13723:
        /* <DEDUP_REMOVED lines=39> */
.L_x_13725:
[----:B------:R-:W-:Y:S01]  /*87c0*/  UISETP.GT.AND UP0, UPT, UR27, UR41, UPT ;  /* 0x000000291b00728c */ /* 0x000fe2000bf04270 */
[----:B------:R-:W-:Y:S01]  /*87d0*/  MOV R10, R9 ;  /* 0x00000009000a7202 */ /* 0x000fe20000000f00 */
[----:B------:R-:W-:Y:S01]  /*87e0*/  UIADD3 UR26, UR26, 0x22860, URZ ;  /* 0x000228601a1a7890 */ /* 0x000fe2000fffe03f */
[----:B------:R-:W-:Y:S01]  /*87f0*/  IMAD.MOV.U32 R21, RZ, RZ, R8 ;  /* 0x000000ffff157224 */ /* 0x000fe200078e0008 */
[----:B------:R-:W-:Y:S02]  /*8800*/  UIADD3 UR27, UR27, -0x1, URZ ;  /* 0xffffffff1b1b7890 */ /* 0x000fe4000fffe03f */
[----:B------:R-:W-:Y:S01]  /*8810*/  PLOP3.LUT P1, PT, PT, PT, UP0, 0x80, 0x0 ;  /* 0x000000000000781c */ /* 0x000fe20003f2f008 */
[----:B------:R-:W-:-:S09]  /*8820*/  UPRMT UR26, UR25, 0x654, UR26 ;  /* 0x00000654191a7896 */ /* 0x000fd2000800001a */
[----:B------:R-:W-:Y:S03]  /*8830*/  SYNCS.ARRIVE.TRANS64.RED.A1T0 RZ, [UR26], RZ ;  /* 0x000000ffffff79a7 */ /* 0x000fe6000810041a */
[----:B------:R-:W-:Y:S05]  /*8840*/  @P1 BRA `(.L_x_13726) ;  /* 0xffffffdc00581947 */ /* 0x000fea000383ffff */
.L_x_13715:
[----:B------:R-:W2:Y:S01]  /*8850*/  SHFL.BFLY PT, R3, R4, 0x2, 0x1f ;  /* 0x0c401f0004037f89 */ /* 0x000ea200000e0000 */
[----:B------:R-:W-:-:S03]  /*8860*/  PLOP3.LUT P0, PT, PT, PT, PT, 0x8, 0x0 ;  /* 0x000000000000781c */ /* 0x000fc60003f0e170 */
[----:B01----:R-:W0:Y:S01]  /*8870*/  SHFL.BFLY PT, R6, R5, 0x2, 0x1f ;  /* 0x0c401f0005067f89 */ /* 0x003e2200000e0000 */
[----:B--2---:R-:W-:Y:S01]  /*8880*/  FADD.FTZ R3, R3, R4 ;  /* 0x0000000403037221 */ /* 0x004fe20000010000 */
[----:B------:R-:W-:Y:S02]  /*8890*/  IMAD.MOV.U32 R4, RZ, RZ, -0x800000 ;  /* 0xff800000ff047424 */ /* 0x000fe400078e00ff */
[----:B0-----:R-:W-:Y:S02]  /*88a0*/  FADD.FTZ R6, R6, R5 ;  /* 0x0000000506067221 */ /* 0x001fe40000010000 */
[----:B------:R-:W0:Y:S01]  /*88b0*/  SHFL.BFLY PT, R0, R3, 0x1, 0x1f ;  /* 0x0c201f0003007f89 */ /* 0x000e2200000e0000 */
[----:B------:R-:W-:-:S03]  /*88c0*/  IMAD.U32 R5, RZ, RZ, UR7 ;  /* 0x00000007ff057e24 */ /* 0x000fc6000f8e00ff */
[----:B------:R-:W1:Y:S01]  /*88d0*/  SHFL.BFLY PT, R7, R6, 0x1, 0x1f ;  /* 0x0c201f0006077f89 */ /* 0x000e6200000e0000 */
[----:B0-----:R-:W-:Y:S01]  /*88e0*/  FADD.FTZ R11, R3, R0 ;  /* 0x00000000030b7221 */ /* 0x001fe20000010000 */
[----:B------:R-:W-:Y:S02]  /*88f0*/  IADD3 R3, -R2, 0xb, RZ ;  /* 0x0000000b02037810 */ /* 0x000fe40007ffe1ff */
[----:B------:R-:W-:Y:S01]  /*8900*/  MOV R0, RZ ;  /* 0x000000ff00007202 */ /* 0x000fe20000000f00 */
[----:B-1----:R-:W-:Y:S02]  /*8910*/  FADD.FTZ R12, R6, R7 ;  /* 0x00000007060c7221 */ /* 0x002fe40000010000 */
[----:B------:R0:W-:Y:S08]  /*8920*/  BAR.ARV R3, 0x100 ;  /* 0x000400030000751d */ /* 0x0001f00000002000 */
[----:B------:R-:W-:Y:S06]  /*8930*/  BAR.ARV 0x8, 0x180 ;  /* 0x0206000000007b1d */ /* 0x000fec0000002000 */
[----:B------:R-:W-:Y:S01]  /*8940*/  FSETP.NE.FTZ.AND P1, PT, R11, RZ, PT ;  /* 0x000000ff0b00720b */ /* 0x000fe20003f35000 */
[----:B------:R-:W-:Y:S01]  /*8950*/  IMAD.MOV.U32 R7, RZ, RZ, RZ ;  /* 0x000000ffff077224 */ /* 0x000fe200078e00ff */
[----:B------:R-:W-:Y:S01]  /*8960*/  FSETP.NE.FTZ.AND P2, PT, R12, RZ, PT ;  /* 0x000000ff0c00720b */ /* 0x000fe20003f55000 */
[----:B0-----:R-:W-:-:S10]  /*8970*/  IMAD.MOV.U32 R3, RZ, RZ, -0x800000 ;  /* 0xff800000ff037424 */ /* 0x001fd400078e00ff */
[----:B------:R-:W0:Y:S01]  /*8980*/  @P1 MUFU.RCP R7, R11 ;  /* 0x0000000b00071308 */ /* 0x000e220000001000 */
[----:B------:R-:W-:-:S07]  /*8990*/  @P1 FMUL.FTZ R5, R5, 0.69314718246459960938 ;  /* 0x3f31721805051820 */ /* 0x000fce0000410000 */
[----:B------:R-:W1:Y:S08]  /*89a0*/  @P1 MUFU.LG2 R10, R11 ;  /* 0x0000000b000a1308 */ /* 0x000e700000000c00 */
[----:B------:R-:W2:Y:S01]  /*89b0*/  @P2 MUFU.LG2 R2, R12 ;  /* 0x0000000c00022308 */ /* 0x000ea20000000c00 */
[-C--:B0-----:R-:W-:Y:S01]  /*89c0*/  FMUL.FTZ R24, R24, R7.reuse ;  /* 0x0000000718187220 */ /* 0x081fe20000410000 */
[-C--:B------:R-:W-:Y:S01]  /*89d0*/  FMUL.FTZ R25, R25, R7.reuse ;  /* 0x0000000719197220 */ /* 0x080fe20000410000 */
[-C--:B------:R-:W-:Y:S01]  /*89e0*/  FMUL.FTZ R28, R28, R7.reuse ;  /* 0x000000071c1c7220 */ /* 0x080fe20000410000 */
[-C--:B------:R-:W-:Y:S01]  /*89f0*/  FMUL.FTZ R29, R29, R7.reuse ;  /* 0x000000071d1d7220 */ /* 0x080fe20000410000 */
[-C--:B------:R-:W-:Y:S01]  /*8a00*/  FMUL.FTZ R32, R32, R7.reuse ;  /* 0x0000000720207220 */ /* 0x080fe20000410000 */
[-C--:B------:R-:W-:Y:S01]  /*8a10*/  FMUL.FTZ R33, R33, R7.reuse ;  /* 0x0000000721217220 */ /* 0x080fe20000410000 */
[-C--:B------:R-:W-:Y:S01]  /*8a20*/  FMUL.FTZ R36, R36, R7.reuse ;  /* 0x0000000724247220 */ /* 0x080fe20000410000 */
        /* <DEDUP_REMOVED lines=59> */
[----:B-1----:R-:W-:Y:S01]  /*8de0*/  @P1 FMUL.FTZ R10, R10, 0.69314718246459960938 ;  /* 0x3f3172180a0a1820 */ /* 0x002fe20000410000 */
[----:B--2---:R-:W-:Y:S01]  /*8df0*/  @P2 FMUL.FTZ R2, R2, 0.69314718246459960938 ;  /* 0x3f31721802022820 */ /* 0x004fe20000410000 */
[-C--:B0-----:R-:W-:Y:S01]  /*8e00*/  FMUL.FTZ R26, R26, R0.reuse ;  /* 0x000000001a1a7220 */ /* 0x081fe20000410000 */
        /* <DEDUP_REMOVED lines=66> */
.L_x_13690:
[----:B------:R-:W-:Y:S05]  /*9230*/  @P0 BRA `(.L_x_13727) ;  /* 0x00000020004c0947 */ /* 0x000fea0003800000 */
[----:B------:R-:W0:Y:S01]  /*9240*/  S2R R0, SR_TID.X ;  /* 0x0000000000007919 */ /* 0x000e220000002100 */
        /* <DEDUP_REMOVED lines=16> */
[----:B0-----:R-:W-:Y:S01]  /*9350*/  VIADD R5, R0, 0xffffff80 ;  /* 0xffffff8000057836 */ /* 0x001fe20000000000 */
[----:B---3--:R-:W-:-:S06]  /*9360*/  USHF.R.S32.HI UR10, URZ, 0x1f, UR12 ;  /* 0x0000001f3f0a7899 */ /* 0x008fcc000801140c */
[----:B------:R-:W1:Y:S01]  /*9370*/  LDC R23, c[0x0][0xc50] ;  /* 0x00031400ff177b82 */ /* 0x000e620000000800 */
[----:B------:R-:W-:-:S04]  /*9380*/  SHF.R.S32.HI R2, RZ, 0x1f, R5 ;  /* 0x0000001fff027819 */ /* 0x000fc80000011405 */
[----:B------:R-:W-:-:S03]  /*9390*/  LEA.HI R6, R2, R5, RZ, 0x7 ;  /* 0x0000000502067211 */ /* 0x000fc600078f38ff */
[----:B------:R-:W0:Y:S01]  /*93a0*/  @P0 LDC R14, c[0x0][0xbec] ;  /* 0x0002fb00ff0e0b82 */ /* 0x000e220000000800 */
[----:B------:R-:W-:Y:S02]  /*93b0*/  LEA.HI R13, R2, R5, RZ, 0x2 ;  /* 0x00000005020d7211 */ /* 0x000fe400078f10ff */
[C---:B------:R-:W-:Y:S02]  /*93c0*/  LOP3.LUT R0, R6.reuse, 0xffffff80, RZ, 0xc0, !PT ;  /* 0xffffff8006007812 */ /* 0x040fe400078ec0ff */
[----:B------:R-:W-:Y:S02]  /*93d0*/  SHF.R.S32.HI R7, RZ, 0x7, R6 ;  /* 0x00000007ff077819 */ /* 0x000fe40000011406 */
[----:B------:R-:W-:Y:S01]  /*93e0*/  IADD3 R0, R5, -R0, RZ ;  /* 0x8000000005007210 */ /* 0x000fe20007ffe0ff */
[----:B------:R-:W3:Y:S01]  /*93f0*/  LDC.64 R20, c[0x0][0xb40] ;  /* 0x0002d000ff147b82 */ /* 0x000ee20000000a00 */
[----:B------:R-:W-:Y:S02]  /*9400*/  LEA.HI R2, R6, R7, RZ, 0x1 ;  /* 0x0000000706027211 */ /* 0x000fe400078f08ff */
[----:B------:R-:W-:-:S02]  /*9410*/  SHF.R.S32.HI R9, RZ, 0x1f, R0 ;  /* 0x0000001fff097819 */ /* 0x000fc40000011400 */
[----:B------:R-:W-:Y:S02]  /*9420*/  LOP3.LUT R6, R13, 0xfffffffc, RZ, 0xc0, !PT ;  /* 0xfffffffc0d067812 */ /* 0x000fe400078ec0ff */
[CC--:B------:R-:W-:Y:S01]  /*9430*/  LEA.HI R10, R9.reuse, R0.reuse, RZ, 0x2 ;  /* 0x00000000090a7211 */ /* 0x0c0fe200078f10ff */
[----:B------:R-:W5:Y:S01]  /*9440*/  @P0 LDC R152, c[0x0][0xbec] ;  /* 0x0002fb00ff980b82 */ /* 0x000f620000000800 */
[----:B------:R-:W-:Y:S01]  /*9450*/  LEA.HI R9, R9, R0, RZ, 0x5 ;  /* 0x0000000009097211 */ /* 0x000fe200078f28ff */
[----:B------:R-:W-:Y:S01]  /*9460*/  IMAD.IADD R13, R5, 0x1, -R6 ;  /* 0x00000001050d7824 */ /* 0x000fe200078e0a06 */
[--C-:B------:R-:W-:Y:S02]  /*9470*/  SHF.R.S32.HI R11, RZ, 0x2, R10.reuse ;  /* 0x00000002ff0b7819 */ /* 0x100fe4000001140a */
[----:B------:R-:W-:Y:S02]  /*9480*/  SHF.R.S32.HI R12, RZ, 0x1f, R10 ;  /* 0x0000001fff0c7819 */ /* 0x000fe4000001140a */
[----:B------:R-:W-:Y:S01]  /*9490*/  LEA.HI R6, R13, R13, RZ, 0x1 ;  /* 0x0000000d0d067211 */ /* 0x000fe200078f08ff */
[----:B------:R-:W5:Y:S01]  /*94a0*/  @P0 LDC R17, c[0x0][0xbf0] ;  /* 0x0002fc00ff110b82 */ /* 0x000f620000000800 */
[----:B------:R-:W-:-:S02]  /*94b0*/  LEA.HI R12, R12, R11, RZ, 0x3 ;  /* 0x0000000b0c0c7211 */ /* 0x000fc400078f18ff */
[----:B------:R-:W-:Y:S02]  /*94c0*/  LOP3.LUT R2, R2, 0x3fffffe, RZ, 0xc0, !PT ;  /* 0x03fffffe02027812 */ /* 0x000fe400078ec0ff */
[----:B------:R-:W-:-:S03]  /*94d0*/  LOP3.LUT R12, R12, 0xfffffff8, RZ, 0xc0, !PT ;  /* 0xfffffff80c0c7812 */ /* 0x000fc600078ec0ff */
[----:B------:R-:W-:Y:S01]  /*94e0*/  IMAD.IADD R2, R7, 0x1, -R2 ;  /* 0x0000000107027824 */ /* 0x000fe200078e0a02 */
[----:B------:R-:W-:Y:S01]  /*94f0*/  IADD3 R5, R11, -R12, RZ ;  /* 0x8000000c0b057210 */ /* 0x000fe20007ffe0ff */
[----:B------:R-:W5:Y:S01]  /*9500*/  @P0 LDC R153, c[0x0][0xbf0] ;  /* 0x0002fc00ff990b82 */ /* 0x000f620000000800 */
[----:B------:R-:W-:Y:S01]  /*9510*/  LOP3.LUT R12, R6, 0x1ffffffe, RZ, 0xc0, !PT ;  /* 0x1ffffffe060c7812 */ /* 0x000fe200078ec0ff */
[----:B------:R-:W-:Y:S01]  /*9520*/  IMAD.U32 R7, RZ, RZ, UR5 ;  /* 0x00000005ff077e24 */ /* 0x000fe2000f8e00ff */
[----:B------:R-:W-:Y:S01]  /*9530*/  SHF.R.S32.HI R6, RZ, 0x5, R9 ;  /* 0x00000005ff067819 */ /* 0x000fe20000011409 */
[----:B------:R-:W-:Y:S01]  /*9540*/  IMAD.U32 R7, RZ, RZ, UR6 ;  /* 0x00000006ff077e24 */ /* 0x000fe2000f8e00ff */
[----:B------:R-:W-:Y:S01]  /*9550*/  UIMAD UR6, UR38, UR9, UR7 ;  /* 0x00000009260672a4 */ /* 0x000fe2000f8e0207 */
[----:B------:R-:W-:Y:S02]  /*9560*/  IMAD.IADD R16, R13, 0x1, -R12 ;  /* 0x000000010d107824 */ /* 0x000fe400078e0a0c */
[----:B------:R-:W-:Y:S01]  /*9570*/  IMAD R5, R6, 0x10, R5 ;  /* 0x0000001006057824 */ /* 0x000fe200078e0205 */
[----:B------:R-:W-:Y:S01]  /*9580*/  MOV R6, UR4 ;  /* 0x0000000400067c02 */ /* 0x000fe20008000f00 */
[----:B------:R-:W-:Y:S01]  /*9590*/  UIMAD.WIDE.U32 UR4, UR38, UR8, URZ ;  /* 0x00000008260472a5 */ /* 0x000fe2000f8e003f */
[----:B----4-:R-:W-:-:S02]  /*95a0*/  IMAD R12, R18, UR10, RZ ;  /* 0x0000000a120c7c24 */ /* 0x010fc4000f8e02ff */
[----:B------:R-:W-:Y:S01]  /*95b0*/  LEA R9, R2, R5, 0x6 ;  /* 0x0000000502097211 */ /* 0x000fe200078e30ff */
[----:B------:R-:W-:Y:S01]  /*95c0*/  UIADD3 UR6, UR5, UR6, URZ ;  /* 0x0000000605067290 */ /* 0x000fe2000fffe03f */
[----:B------:R-:W-:Y:S01]  /*95d0*/  IMAD R15, R19, UR12, R12 ;  /* 0x0000000c130f7c24 */ /* 0x000fe2000f8e020c */
[----:B------:R-:W-:Y:S01]  /*95e0*/  MOV R12, UR4 ;  /* 0x00000004000c7c02 */ /* 0x000fe20008000f00 */
[----:B------:R-:W-:Y:S01]  /*95f0*/  IMAD.WIDE.U32 R6, R18, UR12, R6 ;  /* 0x0000000c12067c25 */ /* 0x000fe2000f8e0006 */
[----:B------:R-:W-:-:S03]  /*9600*/  ULDC.64 UR8, c[0x0][0xb28] ;  /* 0x0002ca0000087ab9 */ /* 0x000fc60000000a00 */
[----:B------:R-:W-:Y:S01]  /*9610*/  IMAD R2, R16, 0x8, R9 ;  /* 0x0000000810027824 */ /* 0x000fe200078e0209 */
[----:B------:R-:W-:Y:S01]  /*9620*/  IADD3 R16, RZ, -UR38, RZ ;  /* 0x80000026ff107c10 */ /* 0x000fe2000fffe0ff */
[----:B------:R-:W-:Y:S01]  /*9630*/  IMAD.U32 R13, RZ, RZ, UR5 ;  /* 0x00000005ff0d7e24 */ /* 0x000fe2000f8e00ff */
[----:B------:R-:W-:Y:S01]  /*9640*/  ULDC.64 UR4, c[0x0][0xbe0] ;  /* 0x0002f80000047ab9 */ /* 0x000fe20000000a00 */
[----:B--2---:R-:W-:Y:S02]  /*9650*/  IMAD R5, R22, 0x80, R2 ;  /* 0x0000008016057824 */ /* 0x004fe400078e0202 */
[----:B-1----:R-:W-:Y:S02]  /*9660*/  IMAD R23, R23, R16, UR11 ;  /* 0x0000000b17177e24 */ /* 0x002fe4000f8e0210 */
[----:B0-----:R-:W-:-:S03]  /*9670*/  @P0 IMAD.HI.U32 R2, R5, R14, RZ ;  /* 0x0000000e05020227 */ /* 0x001fc600078e00ff */
[----:B------:R-:W-:Y:S01]  /*9680*/  SHF.R.S32.HI R16, RZ, 0x1f, R23 ;  /* 0x0000001fff107819 */ /* 0x000fe20000011417 */
[----:B------:R-:W-:Y:S01]  /*9690*/  IMAD.U32 R13, RZ, RZ, UR6 ;  /* 0x00000006ff0d7e24 */ /* 0x000fe2000f8e00ff */
[----:B------:R-:W-:Y:S01]  /*96a0*/  ULDC.64 UR6, c[0x0][0xb48] ;  /* 0x0002d20000067ab9 */ /* 0x000fe20000000a00 */
[----:B------:R-:W-:Y:S01]  /*96b0*/  IMAD.IADD R7, R7, 0x1, R15 ;  /* 0x0000000107077824 */ /* 0x000fe200078e020f */
[----:B------:R-:W-:Y:S01]  /*96c0*/  MOV R15, R5 ;  /* 0x00000005000f7202 */ /* 0x000fe20000000f00 */
[----:B---3--:R-:W-:Y:S02]  /*96d0*/  IMAD R14, R20, UR10, RZ ;  /* 0x0000000a140e7c24 */ /* 0x008fe4000f8e02ff */
[----:B-----5:R-:W-:-:S04]  /*96e0*/  @P0 IMAD.HI.U32 R152, R5, R152, RZ ;  /* 0x0000009805980227 */ /* 0x020fc800078e00ff */
[----:B------:R-:W-:Y:S01]  /*96f0*/  IMAD.MOV.U32 R11, RZ, RZ, R5 ;  /* 0x000000ffff0b7224 */ /* 0x000fe200078e0005 */
[----:B------:R-:W-:Y:S01]  /*9700*/  @P0 SHF.R.U32.HI R11, RZ, R17, R2 ;  /* 0x00000011ff0b0219 */ /* 0x000fe20000011602 */
        /* <DEDUP_REMOVED lines=72> */
[----:B------:R-:W-:Y:S01]  /*9b90*/  VIADD R19, R0, 0x28 ;  /* 0x0000002800137836 */ /* 0x000fe20000000000 */
        /* <DEDUP_REMOVED lines=16> */
[C---:B------:R-:W-:Y:S02]  /*9ca0*/  IADD3 R4, R0.reuse, 0x38, RZ ;  /* 0x0000003800047810 */ /* 0x040fe40007ffe0ff */
[----:B------:R-:W-:Y:S01]  /*9cb0*/  IADD3 R22, R0, 0x50, RZ ;  /* 0x0000005000167810 */ /* 0x000fe20007ffe0ff */
        /* <DEDUP_REMOVED lines=66> */
[----:B------:R-:W-:-:S02]  /*a0e0*/  @!P2 LOP3.LUT R3, R3, 0xfffffffe, RZ, 0xc0, !PT ;  /* 0xfffffffe0303a812 */ /* 0x000fc400078ec0ff */
[----:B------:R-:W-:Y:S01]  /*a0f0*/  @!P3 LEA.HI R22, R22, R22, RZ, 0x1 ;  /* 0x000000161616b211 */ /* 0x000fe200078f08ff */
[----:B------:R1:W-:Y:S01]  /*a100*/  @!P0 ST.E.64 desc[UR36][R12.64], R72 ;  /* 0x000000480c008985 */ /* 0x0003e2000c101b24 */
[----:B--2---:R-:W-:Y:S01]  /*a110*/  @!P6 LOP3.LUT R15, R4, 0xfffffffe, RZ, 0xc0, !PT ;  /* 0xfffffffe040fe812 */ /* 0x004fe200078ec0ff */
        /* <DEDUP_REMOVED lines=9> */
[C---:B------:R-:W-:Y:S01]  /*a1b0*/  VIADD R3, R0.reuse, 0xa0 ;  /* 0x000000a000037836 */ /* 0x040fe20000000000 */
[----:B------:R0:W-:Y:S01]  /*a1c0*/  @!P2 ST.E.64 desc[UR36][R10.64], R76 ;  /* 0x0000004c0a00a985 */ /* 0x0001e2000c101b24 */
[--C-:B-1----:R-:W-:Y:S01]  /*a1d0*/  @!P6 IMAD.WIDE R12, R15, 0x4, R6.reuse ;  /* 0x000000040f0ce825 */ /* 0x102fe200078e0206 */
[----:B------:R-:W-:Y:S02]  /*a1e0*/  IADD3 R20, R0, 0xb0, RZ ;  /* 0x000000b000147810 */ /* 0x000fe40007ffe0ff */
[----:B------:R-:W-:Y:S01]  /*a1f0*/  ISETP.GE.AND P2, PT, R3, UR4, PT ;  /* 0x0000000403007c0c */ /* 0x000fe2000bf46270 */
        /* <DEDUP_REMOVED lines=25> */
[----:B--2---:R-:W-:Y:S01]  /*a390*/  @!P2 IMAD.WIDE R14, R3, 0x4, R6 ;  /* 0x00000004030ea825 */ /* 0x004fe200078e0206 */
[----:B---3--:R-:W-:Y:S01]  /*a3a0*/  @!P3 LOP3.LUT R17, R4, 0xfffffffe, RZ, 0xc0, !PT ;  /* 0xfffffffe0411b812 */ /* 0x008fe200078ec0ff */
[----:B------:R1:W-:Y:S01]  /*a3b0*/  @!P1 ST.E.64 desc[UR36][R12.64], R100 ;  /* 0x000000640c009985 */ /* 0x0003e2000c101b24 */
[----:B----4-:R-:W-:Y:S01]  /*a3c0*/  @!P4 LOP3.LUT R19, R20, 0xfffffffe, RZ, 0xc0, !PT ;  /* 0xfffffffe1413c812 */ /* 0x010fe200078ec0ff */
[----:B------:R-:W-:Y:S01]  /*a3d0*/  VIADD R4, R0, 0xd0 ;  /* 0x000000d000047836 */ /* 0x000fe20000000000 */
[----:B------:R-:W-:Y:S01]  /*a3e0*/  @!P6 LOP3.LUT R3, R22, 0xfffffffe, RZ, 0xc0, !PT ;  /* 0xfffffffe1603e812 */ /* 0x000fe200078ec0ff */
[----:B------:R-:W-:Y:S01]  /*a3f0*/  VIADD R20, R0, 0xd8 ;  /* 0x000000d800147836 */ /* 0x000fe20000000000 */
[----:B------:R-:W-:Y:S01]  /*a400*/  @!P5 LOP3.LUT R21, R21, 0xfffffffe, RZ, 0xc0, !PT ;  /* 0xfffffffe1515d812 */ /* 0x000fe200078ec0ff */
[----:B------:R2:W-:Y:S01]  /*a410*/  @!P2 ST.E.64 desc[UR36][R14.64], R104 ;  /* 0x000000680e00a985 */ /* 0x0005e2000c101b24 */
[----:B------:R-:W-:-:S02]  /*a420*/  ISETP.GE.AND P1, PT, R4, UR4, PT ;  /* 0x0000000404007c0c */ /* 0x000fc4000bf26270 */
[----:B------:R-:W-:Y:S01]  /*a430*/  ISETP.GE.AND P2, PT, R20, UR4, PT ;  /* 0x0000000414007c0c */ /* 0x000fe2000bf46270 */
[----:B0-----:R-:W-:-:S04]  /*a440*/  @!P3 IMAD.WIDE R10, R17, 0x4, R6 ;  /* 0x00000004110ab825 */ /* 0x001fc800078e0206 */
[--C-:B-1----:R-:W-:Y:S01]  /*a450*/  @!P4 IMAD.WIDE R12, R19, 0x4, R6.reuse ;  /* 0x00000004130cc825 */ /* 0x102fe200078e0206 */
[----:B------:R0:W-:Y:S03]  /*a460*/  @!P3 ST.E.64 desc[UR36][R10.64], R108 ;  /* 0x0000006c0a00b985 */ /* 0x0001e6000c101b24 */
[--C-:B------:R-:W-:Y:S01]  /*a470*/  @!P6 IMAD.WIDE R18, R3, 0x4, R6.reuse ;  /* 0x000000040312e825 */ /* 0x100fe200078e0206 */
[----:B------:R-:W-:Y:S01]  /*a480*/  IADD3 R3, R0, 0xc8, RZ ;  /* 0x000000c800037810 */ /* 0x000fe20007ffe0ff */
[----:B------:R1:W-:Y:S01]  /*a490*/  @!P4 ST.E.64 desc[UR36][R12.64], R112 ;  /* 0x000000700c00c985 */ /* 0x0003e2000c101b24 */
[----:B------:R-:W-:Y:S01]  /*a4a0*/  @!P1 LEA.HI R4, R4, R4, RZ, 0x1 ;  /* 0x0000000404049211 */ /* 0x000fe200078f08ff */
[----:B------:R-:W-:Y:S01]  /*a4b0*/  @!P5 IMAD.WIDE R16, R21, 0x4, R6 ;  /* 0x000000041510d825 */ /* 0x000fe200078e0206 */
[C---:B------:R-:W-:Y:S02]  /*a4c0*/  IADD3 R21, R0.reuse, 0xe0, RZ ;  /* 0x000000e000157810 */ /* 0x040fe40007ffe0ff */
[----:B------:R-:W-:Y:S01]  /*a4d0*/  ISETP.GE.AND P0, PT, R3, UR4, PT ;  /* 0x0000000403007c0c */ /* 0x000fe2000bf06270 */
[C---:B--2---:R-:W-:Y:S01]  /*a4e0*/  VIADD R14, R0.reuse, 0xe8 ;  /* 0x000000e8000e7836 */ /* 0x044fe20000000000 */
[----:B------:R2:W-:Y:S01]  /*a4f0*/  @!P5 ST.E.64 desc[UR36][R16.64], R116 ;  /* 0x000000741000d985 */ /* 0x0005e2000c101b24 */
[C---:B------:R-:W-:Y:S01]  /*a500*/  VIADD R15, R0.reuse, 0xf0 ;  /* 0x000000f0000f7836 */ /* 0x040fe20000000000 */
[----:B0-----:R-:W-:-:S02]  /*a510*/  IADD3 R11, R0, 0xf8, RZ ;  /* 0x000000f8000b7810 */ /* 0x001fc40007ffe0ff */
[----:B------:R0:W-:Y:S01]  /*a520*/  @!P6 ST.E.64 desc[UR36][R18.64], R120 ;  /* 0x000000781200e985 */ /* 0x0001e2000c101b24 */
[----:B------:R-:W-:Y:S02]  /*a530*/  ISETP.GE.AND P3, PT, R21, UR4, PT ;  /* 0x0000000415007c0c */ /* 0x000fe4000bf66270 */
[----:B------:R-:W-:Y:S02]  /*a540*/  ISETP.GE.AND P4, PT, R14, UR4, PT ;  /* 0x000000040e007c0c */ /* 0x000fe4000bf86270 */
[----:B------:R-:W-:Y:S02]  /*a550*/  ISETP.GE.AND P5, PT, R15, UR4, PT ;  /* 0x000000040f007c0c */ /* 0x000fe4000bfa6270 */
[----:B------:R-:W-:Y:S02]  /*a560*/  ISETP.GE.AND P6, PT, R11, UR4, PT ;  /* 0x000000040b007c0c */ /* 0x000fe4000bfc6270 */
[----:B------:R-:W-:Y:S02]  /*a570*/  @!P0 LEA.HI R3, R3, R3, RZ, 0x1 ;  /* 0x0000000303038211 */ /* 0x000fe400078f08ff */
[----:B------:R-:W-:-:S02]  /*a580*/  @!P2 LEA.HI R20, R20, R20, RZ, 0x1 ;  /* 0x000000141414a211 */ /* 0x000fc400078f08ff */
[----:B------:R-:W-:Y:S02]  /*a590*/  @!P0 LOP3.LUT R3, R3, 0xfffffffe, RZ, 0xc0, !PT ;  /* 0xfffffffe03038812 */ /* 0x000fe400078ec0ff */
[----:B------:R-:W-:Y:S02]  /*a5a0*/  @!P3 LEA.HI R21, R21, R21, RZ, 0x1 ;  /* 0x000000151515b211 */ /* 0x000fe400078f08ff */
[----:B------:R-:W-:Y:S02]  /*a5b0*/  @!P4 LEA.HI R14, R14, R14, RZ, 0x1 ;  /* 0x0000000e0e0ec211 */ /* 0x000fe400078f08ff */
[----:B------:R-:W-:Y:S02]  /*a5c0*/  @!P5 LEA.HI R10, R15, R15, RZ, 0x1 ;  /* 0x0000000f0f0ad211 */ /* 0x000fe400078f08ff */
[----:B------:R-:W-:Y:S02]  /*a5d0*/  @!P6 LEA.HI R11, R11, R11, RZ, 0x1 ;  /* 0x0000000b0b0be211 */ /* 0x000fe400078f08ff */
[----:B-1----:R-:W-:-:S02]  /*a5e0*/  @!P1 LOP3.LUT R13, R4, 0xfffffffe, RZ, 0xc0, !PT ;  /* 0xfffffffe040d9812 */ /* 0x002fc400078ec0ff */
        /* <DEDUP_REMOVED lines=19> */
.L_x_13729:
[----:B------:R-:W-:Y:S05]  /*a720*/  BSYNC B0 ;  /* 0x0000000000007941 */ /* 0x000fea0003800000 */
.L_x_13728:
        /* <DEDUP_REMOVED lines=196> */
.L_x_13727:
[----:B------:R-:W0:Y:S02]  /*b370*/  S2R R0, SR_TID.X ;  /* 0x0000000000007919 */ /* 0x000e240000002100 */
        /* <DEDUP_REMOVED lines=59> */
.L_x_13686:
        /* <DEDUP_REMOVED lines=18> */
.L_x_13730:
[----:B------:R-:W-:Y:S01]  /*b850*/  ULDC UR44, c[0x0][0xc50] ;  /* 0x00031400002c7ab9 */ /* 0x000fe20000000800 */
[----:B------:R-:W-:Y:S01]  /*b860*/  UMOV UR40, UR6 ;  /* 0x0000000600287c82 */ /* 0x000fe20008000000 */
[----:B------:R-:W-:-:S11]  /*b870*/  UISETP.NE.AND UP0, UPT, UR44, 0x1, UPT ;  /* 0x000000012c00788c */ /* 0x000fd6000bf05270 */
[----:B------:R-:W-:Y:S01]  /*b880*/  @UP0 ULDC UR4, c[0x0][0xc54] ;  /* 0x0003150000040ab9 */ /* 0x000fe20000000800 */
[----:B------:R-:W-:Y:S01]  /*b890*/  @UP0 ULDC UR7, c[0x0][0xc58] ;  /* 0x0003160000070ab9 */ /* 0x000fe20000000800 */
[----:B------:R-:W-:-:S04]  /*b8a0*/  UIMAD.WIDE.U32 UR4, UR6, UR4, URZ ;  /* 0x00000004060472a5 */ /* 0x000fc8000f8e003f */
[----:B------:R-:W-:-:S12]  /*b8b0*/  @UP0 USHF.R.U32.HI UR40, URZ, UR7, UR5 ;  /* 0x000000073f280299 */ /* 0x000fd80008011605 */
.L_x_13731:
        /* <DEDUP_REMOVED lines=25> */
[----:B------:R-:W-:Y:S01]  /*ba50*/  @UP1 ULDC UR7, c[0x0][0x450] ;  /* 0x0001140000071ab9 */ /* 0x000fe20000000800 */
[----:B------:R-:W-:Y:S02]  /*ba60*/  UIADD3 UR8, UR41, 0x60, -UR8 ;  /* 0x0000006029087890 */ /* 0x000fe4000fffe808 */
[----:B------:R-:W-:-:S04]  /*ba70*/  @UP1 USHF.R.U32.HI UR6, URZ, UR7, UR5 ;  /* 0x000000073f061299 */ /* 0x000fc80008011605 */
[----:B------:R-:W0:Y:S01]  /*ba80*/  @P0 LDC.64 R4, c[0x0][0xa28] ;  /* 0x00028a00ff040b82 */ /* 0x000e220000000a00 */
[----:B------:R-:W-:Y:S02]  /*ba90*/  UIADD3 UR4, UR41, 0x5f, URZ ;  /* 0x0000005f29047890 */ /* 0x000fe4000fffe03f */
[----:B------:R-:W-:Y:S02]  /*baa0*/  UIADD3 UR6, UR8, UR6, URZ ;  /* 0x0000000608067290 */ /* 0x000fe4000fffe03f */
[----:B------:R-:W-:Y:S02]  /*bab0*/  UIMAD.WIDE UR4, UR4, 0x2aaaaaab, URZ ;  /* 0x2aaaaaab040478a5 */ /* 0x000fe4000f8e023f */
[----:B------:R-:W-:Y:S02]  /*bac0*/  UIMAD.WIDE UR6, UR6, 0x2aaaaaab, URZ ;  /* 0x2aaaaaab060678a5 */ /* 0x000fe4000f8e023f */
[----:B------:R-:W-:Y:S02]  /*bad0*/  USHF.R.U32.HI UR42, URZ, 0x1f, UR5 ;  /* 0x0000001f3f2a7899 */ /* 0x000fe40008011605 */
[----:B------:R-:W-:-:S02]  /*bae0*/  USHF.R.U32.HI UR43, URZ, 0x1f, UR7 ;  /* 0x0000001f3f2b7899 */ /* 0x000fc40008011607 */
[----:B------:R-:W-:Y:S02]  /*baf0*/  ULEA.HI.SX32 UR42, UR5, UR42, 0x1c ;  /* 0x0000002a052a7291 */ /* 0x000fe4000f8fe23f */
[----:B------:R-:W-:-:S04]  /*bb00*/  ULEA.HI.SX32 UR43, UR7, UR43, 0x1c ;  /* 0x0000002b072b7291 */ /* 0x000fc8000f8fe23f */
[----:B------:R-:W-:-:S04]  /*bb10*/  UISETP.LT.AND UP0, UPT, UR42, UR43, UPT ;  /* 0x0000002b2a00728c */ /* 0x000fc8000bf01270 */
[----:B------:R-:W-:Y:S01]  /*bb20*/  USEL UR11, UR42, UR43, UP0 ;  /* 0x0000002b2a0b7287 */ /* 0x000fe20008000000 */
[----:B0-----:R-:W-:Y:S01]  /*bb30*/  @P0 IMAD.WIDE R4, R33, 0x4, R4 ;  /* 0x0000000421040825 */ /* 0x001fe200078e0204 */
[----:B------:R-:W-:Y:S02]  /*bb40*/  UP2UR UR47, UPR, URZ, 0x2 ;  /* 0x000000023f2f7883 */ /* 0x000fe40008000000 */
[----:B------:R-:W-:Y:S02]  /*bb50*/  UISETP.GE.AND UP1, UPT, UR11, 0x1, UPT ;  /* 0x000000010b00788c */ /* 0x000fe4000bf26270 */
[----:B------:R-:W-:Y:S01]  /*bb60*/  USHF.R.U32.HI UR9, URZ, 0x10, UR44 ;  /* 0x000000103f097899 */ /* 0x000fe2000801162c */
[----:B------:R0:W5:Y:S01]  /*bb70*/  @P0 LDG.E R32, desc[UR36][R4.64] ;  /* 0x0000002404200981 */ /* 0x000162000c1e1900 */
        /* <DEDUP_REMOVED lines=36> */
.L_x_13733:
[----:B------:R-:W-:Y:S02]  /*bdc0*/  UIMAD UR48, UR44, UR38, URZ ;  /* 0x000000262c3072a4 */ /* 0x000fe4000f8e023f */
[----:B------:R-:W-:Y:S02]  /*bdd0*/  IMAD.U32 R0, RZ, RZ, UR38 ;  /* 0x00000026ff007e24 */ /* 0x000fe4000f8e00ff */
[----:B------:R-:W-:Y:S02]  /*bde0*/  IMAD.MOV.U32 R21, RZ, RZ, RZ ;  /* 0x000000ffff157224 */ /* 0x000fe400078e00ff */
[----:B------:R-:W-:Y:S01]  /*bdf0*/  IMAD.MOV.U32 R8, RZ, RZ, 0x1 ;  /* 0x00000001ff087424 */ /* 0x000fe200078e00ff */
[----:B------:R-:W-:-:S04]  /*be00*/  MOV R31, UR48 ;  /* 0x00000030001f7c02 */ /* 0x000fc80008000f00 */
        /* <DEDUP_REMOVED lines=26> */
.L_x_13734:
        /* <DEDUP_REMOVED lines=20> */
.L_x_13736:
        /* <DEDUP_REMOVED lines=15> */
.L_x_13735:
[----:B------:R-:W0:Y:S01]  /*c1e0*/  LDC.64 R4, c[0x0][0x9f8] ;  /* 0x00027e00ff047b82 */ /* 0x000e220000000a00 */
[----:B------:R-:W-:-:S07]  /*c1f0*/  MOV R30, R33 ;  /* 0x00000021001e7202 */ /* 0x000fce0000000f00 */
        /* <DEDUP_REMOVED lines=18> */
[----:B------:R-:W1:Y:S01]  /*c320*/  @P1 LDC R3, c[0x0][0x434] ;  /* 0x00010d00ff031b82 */ /* 0x000e620000000800 */
[----:B-----5:R-:W-:Y:S02]  /*c330*/  IADD3 R22, R13, R32, RZ ;  /* 0x000000200d167210 */ /* 0x020fe40007ffe0ff */
[----:B------:R-:W-:Y:S02]  /*c340*/  ISETP.GT.U32.OR P0, PT, R26, 0x5f, P0 ;  /* 0x0000005f1a00780c */ /* 0x000fe40000704470 */
[----:B------:R-:W-:-:S03]  /*c350*/  @P1 LOP3.LUT R23, R23, 0x40, RZ, 0xfc, !PT ;  /* 0x0000004017171812 */ /* 0x000fc600078efcff */
[----:B0-----:R-:W0:Y:S08]  /*c360*/  @P1 LDC R5, c[0x0][0x438] ;  /* 0x00010e00ff051b82 */ /* 0x001e300000000800 */
[----:B------:R-:W3:Y:S08]  /*c370*/  @!P0 LDC.64 R10, c[0x0][0x428] ;  /* 0x00010a00ff0a8b82 */ /* 0x000ef00000000a00 */
[----:B------:R-:W4:Y:S01]  /*c380*/  @!P0 LDC.64 R12, c[0x0][0x418] ;  /* 0x00010600ff0c8b82 */ /* 0x000f220000000a00 */
[----:B-1----:R-:W-:-:S04]  /*c390*/  @P1 IMAD.HI.U32 R0, R22, R3, RZ ;  /* 0x0000000316001227 */ /* 0x002fc800078e00ff */
[----:B------:R-:W-:Y:S01]  /*c3a0*/  IMAD.MOV.U32 R3, RZ, RZ, R22 ;  /* 0x000000ffff037224 */ /* 0x000fe200078e0016 */
[----:B0-----:R-:W-:-:S04]  /*c3b0*/  @P1 SHF.R.U32.HI R3, RZ, R5, R0 ;  /* 0x00000005ff031219 */ /* 0x001fc80000011600 */
[--C-:B------:R-:W-:Y:S01]  /*c3c0*/  @!P0 SHF.R.S32.HI R5, RZ, 0x1f, R3.reuse ;  /* 0x0000001fff058819 */ /* 0x100fe20000011403 */
[----:B------:R-:W-:Y:S01]  /*c3d0*/  @!P0 IMAD.MOV.U32 R4, RZ, RZ, R3 ;  /* 0x000000ffff048224 */ /* 0x000fe200078e0003 */
[----:B--2---:R-:W-:-:S05]  /*c3e0*/  SHF.R.S32.HI R25, RZ, 0x1f, R30 ;  /* 0x0000001fff197819 */ /* 0x004fca000001141e */
[----:B---3--:R-:W-:-:S04]  /*c3f0*/  @!P0 IMAD R0, R25, R10, RZ ;  /* 0x0000000a19008224 */ /* 0x008fc800078e02ff */
[C---:B------:R-:W-:Y:S02]  /*c400*/  @!P0 IMAD R15, R30.reuse, R11, R0 ;  /* 0x0000000b1e0f8224 */ /* 0x040fe400078e0200 */
[----:B------:R-:W-:-:S05]  /*c410*/  @!P0 IMAD.WIDE.U32 R10, R30, R10, R4 ;  /* 0x0000000a1e0a8225 */ /* 0x000fca00078e0004 */
[----:B------:R-:W-:Y:S02]  /*c420*/  @!P0 IADD3 R0, R11, R15, RZ ;  /* 0x0000000f0b008210 */ /* 0x000fe40007ffe0ff */
        /* <DEDUP_REMOVED lines=21> */
.L_x_13778:
[----:B------:R-:W-:Y:S01]  /*c580*/  ULOP3.LUT UR4, UR39, 0x2, URZ, 0xfc, !UPT ;  /* 0x0000000227047892 */ /* 0x000fe2000f8efc3f */
[--C-:B-----5:R-:W-:Y:S02]  /*c590*/  @!P0 SHF.R.S32.HI R5, RZ, 0x1f, R4.reuse ;  /* 0x0000001fff058819 */ /* 0x120fe40000011404 */
[----:B------:R-:W-:Y:S02]  /*c5a0*/  CS2R R36, SRZ ;  /* 0x0000000000247805 */ /* 0x000fe4000001ff00 */
[----:B------:R-:W-:Y:S01]  /*c5b0*/  LOP3.LUT R23, R23, 0xffffffdf, RZ, 0xc0, !PT ;  /* 0xffffffdf17177812 */ /* 0x000fe200078ec0ff */
[----:B------:R-:W-:Y:S01]  /*c5c0*/  @!P0 IMAD.MOV.U32 R36, RZ, RZ, R4 ;  /* 0x000000ffff248224 */ /* 0x000fe200078e0004 */
[----:B------:R-:W-:Y:S01]  /*c5d0*/  @!P0 MOV R37, R5 ;  /* 0x0000000500258202 */ /* 0x000fe20000000f00 */
[----:B------:R-:W-:Y:S01]  /*c5e0*/  IMAD.U32 R34, RZ, RZ, UR4 ;  /* 0x00000004ff227e24 */ /* 0x000fe2000f8e00ff */
[----:B------:R-:W-:Y:S01]  /*c5f0*/  ISETP.GT.U32.AND P0, PT, R26, 0x5f, PT ;  /* 0x0000005f1a00780c */ /* 0x000fe20003f04070 */
[----:B------:R-:W-:Y:S01]  /*c600*/  IMAD.MOV R0, RZ, RZ, -R3 ;  /* 0x000000ffff007224 */ /* 0x000fe200078e0a03 */
[----:B------:R-:W-:-:S02]  /*c610*/  LOP3.LUT R23, R23, 0xffffff7f, RZ, 0xc0, !PT ;  /* 0xffffff7f17177812 */ /* 0x000fc400078ec0ff */
[----:B------:R-:W-:Y:S01]  /*c620*/  ISETP.NE.AND P1, PT, R34, 0x3, PT ;  /* 0x000000032200780c */ /* 0x000fe20003f25270 */
[----:B------:R-:W-:Y:S01]  /*c630*/  IMAD R22, R29, R0, R22 ;  /* 0x000000001d167224 */ /* 0x000fe200078e0216 */
[----:B------:R-:W-:Y:S02]  /*c640*/  MOV R19, UR40 ;  /* 0x0000002800137c02 */ /* 0x000fe40008000f00 */
[----:B------:R-:W-:Y:S02]  /*c650*/  SEL R18, RZ, 0x1, P2 ;  /* 0x00000001ff127807 */ /* 0x000fe40001000000 */
[----:B------:R-:W-:-:S03]  /*c660*/  SHF.R.S32.HI R19, RZ, 0x1f, R19 ;  /* 0x0000001fff137819 */ /* 0x000fc60000011413 */
[----:B------:R-:W-:-:S04]  /*c670*/  @P0 LOP3.LUT R23, R23, 0x80, RZ, 0xfc, !PT ;  /* 0x0000008017170812 */ /* 0x000fc800078efcff */
[----:B------:R-:W-:Y:S01]  /*c680*/  @P1 LOP3.LUT R23, R23, 0x20, RZ, 0xfc, !PT ;  /* 0x0000002017171812 */ /* 0x000fe200078efcff */
[----:B------:R-:W-:Y:S06]  /*c690*/  @!P1 BRA `(.L_x_13738) ;  /* 0x0000000000049947 */ /* 0x000fec0003800000 */
[----:B------:R-:W-:Y:S01]  /*c6a0*/  BPT.TRAP 0x1 ;  /* 0x000000040000795c */ /* 0x000fe20000300000 */
.L_x_13738:
[----:B------:R-:W-:-:S05]  /*c6b0*/  IMAD.MOV.U32 R0, RZ, RZ, 0x1 ;  /* 0x00000001ff007424 */ /* 0x000fca00078e00ff */
[----:B------:R-:W-:-:S04]  /*c6c0*/  SHF.L.U32 R0, R0, 0x1f, RZ ;  /* 0x0000001f00007819 */ /* 0x000fc800000006ff */
[----:B------:R-:W0:Y:S02]  /*c6d0*/  SYNCS.PHASECHK.TRANS64.TRYWAIT P0, [UR45+0x22840], R0 ;  /* 0x02284000ff0075a7 */ /* 0x000e24000800016d */
[----:B0-----:R-:W-:Y:S05]  /*c6e0*/  @!P0 BRA `(.L_x_13739) ;  /* 0x0000002800e48947 */ /* 0x001fea0003800000 */
.L_x_13779:
[----:B------:R-:W-:Y:S01]  /*c6f0*/  SHF.R.S32.HI R17, RZ, 0x1f, R22 ;  /* 0x0000001fff117819 */ /* 0x000fe20000011416 */
[----:B------:R-:W-:Y:S01]  /*c700*/  ULDC.64 UR4, c[0x0][0x300] ;  /* 0x0000c00000047ab9 */ /* 0x000fe20000000a00 */
[----:B------:R-:W-:Y:S01]  /*c710*/  R2UR UR6, R19 ;  /* 0x00000000130672ca */ /* 0x000fe200000e0000 */
[----:B------:R-:W-:Y:S01]  /*c720*/  IMAD.WIDE.U32 R4, R22, UR4, RZ ;  /* 0x0000000416047c25 */ /* 0x000fe2000f8e00ff */
[----:B------:R-:W-:-:S03]  /*c730*/  LOP3.LUT R23, R23, 0xfffffffd, RZ, 0xc0, !PT ;  /* 0xfffffffd17177812 */ /* 0x000fc600078ec0ff */
[----:B0-----:R-:W-:-:S04]  /*c740*/  IMAD R3, R17, UR4, RZ ;  /* 0x0000000411037c24 */ /* 0x001fc8000f8e02ff */
        /* <DEDUP_REMOVED lines=20> */
[----:B------:R-:W-:Y:S02]  /*c890*/  MOV R4, 0xffffffa0 ;  /* 0xffffffa000047802 */ /* 0x000fe40000000f00 */
[----:B------:R-:W-:-:S03]  /*c8a0*/  LOP3.LUT R5, R5, 0x38, R6, 0xf8, !PT ;  /* 0x0000003805057812 */ /* 0x000fc600078ef806 */
[----:B------:R-:W-:Y:S01]  /*c8b0*/  IMAD R4, R9, R4, UR41 ;  /* 0x0000002909047e24 */ /* 0x000fe2000f8e0204 */
[----:B------:R-:W-:Y:S01]  /*c8c0*/  LOP3.LUT R5, R5, 0x38, R16, 0x78, !PT ;  /* 0x0000003805057812 */ /* 0x000fe200078e7810 */
[----:B------:R-:W-:Y:S01]  /*c8d0*/  IMAD.SHL.U32 R16, R7, 0x8, RZ ;  /* 0x0000000807107824 */ /* 0x000fe200078e00ff */
[----:B------:R-:W-:Y:S01]  /*c8e0*/  @P2 LOP3.LUT R23, R23, 0x2, RZ, 0xfc, !PT ;  /* 0x0000000217172812 */ /* 0x000fe200078efcff */
[----:B------:R-:W-:-:S03]  /*c8f0*/  IMAD.IADD R35, R4, 0x1, -R27 ;  /* 0x0000000104237824 */ /* 0x000fc600078e0a1b */
[----:B------:R-:W-:Y:S02]  /*c900*/  LOP3.LUT R16, R5, 0x200, R16, 0xf8, !PT ;  /* 0x0000020005107812 */ /* 0x000fe400078ef810 */
[----:B------:R-:W-:Y:S01]  /*c910*/  ISETP.GE.AND P0, PT, R35, 0x1, PT ;  /* 0x000000012300780c */ /* 0x000fe20003f06270 */
[----:B------:R-:W-:-:S12]  /*c920*/  BRA.DIV UR5, `(.L_x_13740) ;  /* 0x0000002a056c7947 */ /* 0x000fd8000b800000 */
        /* <DEDUP_REMOVED lines=37> */
.L_x_13793:
        /* <DEDUP_REMOVED lines=15> */
.L_x_13741:
        /* <DEDUP_REMOVED lines=23> */
.L_x_13742:
[----:B------:R-:W-:Y:S01]  /*cde0*/  UISETP.NE.AND UP0, UPT, UR47, URZ, UPT ;  /* 0x0000003f2f00728c */ /* 0x000fe2000bf05270 */
[----:B------:R-:W-:Y:S01]  /*cdf0*/  IMAD.U32 R3, RZ, RZ, UR46 ;  /* 0x0000002eff037e24 */ /* 0x000fe2000f8e00ff */
[----:B------:R-:W-:Y:S01]  /*ce00*/  R2UR UR6, R19 ;  /* 0x00000000130672ca */ /* 0x000fe200000e0000 */
[----:B------:R-:W-:Y:S01]  /*ce10*/  ULDC.64 UR8, c[0x0][0x2d8] ;  /* 0x0000b60000087ab9 */ /* 0x000fe20000000a00 */
[----:B------:R-:W-:Y:S01]  /*ce20*/  SHF.R.S32.HI R8, RZ, 0x1f, R33 ;  /* 0x0000001fff087819 */ /* 0x000fe20000011421 */
[----:B------:R-:W-:Y:S01]  /*ce30*/  IMAD R0, R3, 0x80, R26 ;  /* 0x0000008003007824 */ /* 0x000fe200078e021a */
[----:B------:R-:W-:-:S04]  /*ce40*/  PLOP3.LUT P0, PT, PT, PT, UP0, 0x80, 0x0 ;  /* 0x000000000000781c */ /* 0x000fc80003f0f008 */
[----:B------:R-:W-:Y:S01]  /*ce50*/  MOV R9, R0 ;  /* 0x0000000000097202 */ /* 0x000fe20000000f00 */
[----:B------:R-:W-:-:S04]  /*ce60*/  @UP0 ULDC UR4, c[0x0][0x44c] ;  /* 0x0001130000040ab9 */ /* 0x000fc80000000800 */
[----:B------:R-:W-:-:S04]  /*ce70*/  UIMAD UR6, UR6, UR8, URZ ;  /* 0x00000008060672a4 */ /* 0x000fc8000f8e023f */
[----:B------:R-:W-:Y:S01]  /*ce80*/  @P0 IMAD.HI.U32 R3, R0, UR4, RZ ;  /* 0x0000000400030c27 */ /* 0x000fe2000f8e00ff */
[----:B------:R-:W-:Y:S01]  /*ce90*/  PLOP3.LUT P0, PT, PT, PT, UP0, 0x80, 0x0 ;  /* 0x000000000000781c */ /* 0x000fe20003f0f008 */
[----:B------:R-:W-:Y:S01]  /*cea0*/  @UP0 ULDC UR4, c[0x0][0x450] ;  /* 0x0001140000040ab9 */ /* 0x000fe20000000800 */
[----:B------:R-:W-:-:S11]  /*ceb0*/  UIMAD UR6, UR40, UR9, UR6 ;  /* 0x00000009280672a4 */ /* 0x000fd6000f8e0206 */
[----:B------:R-:W-:Y:S01]  /*cec0*/  @P0 SHF.R.U32.HI R9, RZ, UR4, R3 ;  /* 0x00000004ff090c19 */ /* 0x000fe20008011603 */
[----:B------:R-:W-:Y:S01]  /*ced0*/  UIMAD.WIDE.U32 UR4, UR40, UR8, URZ ;  /* 0x00000008280472a5 */ /* 0x000fe2000f8e003f */
[----:B------:R-:W0:Y:S02]  /*cee0*/  LDC R3, c[0x0][0x448] ;  /* 0x00011200ff037b82 */ /* 0x000e240000000800 */
[----:B------:R-:W-:Y:S01]  /*cef0*/  ULDC.64 UR8, c[0x0][0x2e0] ;  /* 0x0000b80000087ab9 */ /* 0x000fe20000000a00 */
[----:B------:R-:W-:Y:S01]  /*cf00*/  UIADD3 UR6, UR5, UR6, URZ ;  /* 0x0000000605067290 */ /* 0x000fe2000fffe03f */
[----:B------:R-:W-:Y:S01]  /*cf10*/  IMAD R8, R8, UR8, RZ ;  /* 0x0000000808087c24 */ /* 0x000fe2000f8e02ff */
[----:B------:R-:W-:Y:S01]  /*cf20*/  MOV R5, UR5 ;  /* 0x0000000500057c02 */ /* 0x000fe20008000f00 */
[----:B------:R-:W-:Y:S01]  /*cf30*/  IMAD.U32 R4, RZ, RZ, UR4 ;  /* 0x00000004ff047e24 */ /* 0x000fe2000f8e00ff */
[----:B------:R-:W-:Y:S01]  /*cf40*/  ULDC.64 UR4, c[0x0][0x2d0] ;  /* 0x0000b40000047ab9 */ /* 0x000fe20000000a00 */
[----:B------:R-:W-:-:S02]  /*cf50*/  IMAD R11, R33, UR9, R8 ;  /* 0x00000009210b7c24 */ /* 0x000fc4000f8e0208 */
[----:B------:R-:W-:Y:S02]  /*cf60*/  IMAD.U32 R7, RZ, RZ, UR6 ;  /* 0x00000006ff077e24 */ /* 0x000fe4000f8e00ff */
[----:B------:R-:W-:-:S04]  /*cf70*/  IMAD.MOV.U32 R6, RZ, RZ, R4 ;  /* 0x000000ffff067224 */ /* 0x000fc800078e0004 */
[----:B------:R-:W-:Y:S01]  /*cf80*/  IMAD.WIDE.U32 R4, R33, UR8, R6 ;  /* 0x0000000821047c25 */ /* 0x000fe2000f8e0006 */
[----:B------:R-:W-:-:S03]  /*cf90*/  SHF.R.S32.HI R6, RZ, 0x1f, R9 ;  /* 0x0000001fff067819 */ /* 0x000fc60000011409 */
[----:B------:R-:W-:Y:S01]  /*cfa0*/  IMAD.IADD R5, R5, 0x1, R11 ;  /* 0x0000000105057824 */ /* 0x000fe200078e020b */
[----:B------:R-:W-:Y:S01]  /*cfb0*/  IADD3 R11, -R9, RZ, RZ ;  /* 0x000000ff090b7210 */ /* 0x000fe20007ffe1ff */
[----:B------:R-:W-:-:S04]  /*cfc0*/  IMAD R6, R6, UR4, RZ ;  /* 0x0000000406067c24 */ /* 0x000fc8000f8e02ff */
[----:B0-----:R-:W-:Y:S02]  /*cfd0*/  IMAD R11, R3, R11, R0 ;  /* 0x0000000b030b7224 */ /* 0x001fe400078e0200 */
        /* <DEDUP_REMOVED lines=17> */
[----:B------:R-:W-:Y:S01]  /*d0f0*/  MOV R0, UR46 ;  /* 0x0000002e00007c02 */ /* 0x000fe20008000f00 */
[----:B------:R-:W-:Y:S02]  /*d100*/  ULDC UR4, c[0x0][0x288] ;  /* 0x0000a20000047ab9 */ /* 0x000fe40000000800 */
[----:B------:R-:W1:Y:S01]  /*d110*/  SHFL.IDX PT, R4, R6, RZ, 0x181f ;  /* 0x00181fff06047589 */ /* 0x000e6200000e0000 */
[----:B------:R-:W-:Y:S02]  /*d120*/  IMAD R3, R3, UR4, RZ ;  /* 0x0000000403037c24 */ /* 0x000fe4000f8e02ff */
[----:B------:R-:W-:Y:S01]  /*d130*/  IMAD R0, R0, 0x80, R27 ;  /* 0x0000008000007824 */ /* 0x000fe200078e021b */
[----:B------:R-:W-:Y:S03]  /*d140*/  SHFL.IDX PT, R8, R6, 0x1, 0x181f ;  /* 0x00381f0006087f89 */ /* 0x000fe600000e0000 */
[C---:B------:R-:W-:Y:S01]  /*d150*/  VIADD R10, R0.reuse, 0x10 ;  /* 0x00000010000a7836 */ /* 0x040fe20000000000 */
[----:B------:R-:W-:-:S13]  /*d160*/  ISETP.GE.AND P0, PT, R0, R3, PT ;  /* 0x000000030000720c */ /* 0x000fda0003f06270 */
[----:B0-----:R-:W-:Y:S02]  /*d170*/  @!P0 LEA R14, P2, R24, R14, 0x1 ;  /* 0x0000000e180e8211 */ /* 0x001fe400078408ff */
[----:B------:R-:W-:-:S03]  /*d180*/  @!P0 LEA R9, R16, UR45, 0x1 ;  /* 0x0000002d10098c11 */ /* 0x000fc6000f8e08ff */
[----:B-1----:R-:W-:Y:S01]  /*d190*/  @!P0 IMAD.X R5, RZ, RZ, R4, P2 ;  /* 0x000000ffff058224 */ /* 0x002fe200010e0604 */
[----:B------:R-:W-:Y:S02]  /*d1a0*/  @!P0 MOV R4, R14 ;  /* 0x0000000e00048202 */ /* 0x000fe40000000f00 */
[----:B------:R-:W0:Y:S04]  /*d1b0*/  SHFL.IDX PT, R14, R7, 0x1, 0x181f ;  /* 0x00381f00070e7f89 */ /* 0x000e2800000e0000 */
[----:B------:R0:W-:Y:S01]  /*d1c0*/  @!P0 LDGSTS.E.BYPASS.LTC128B.128 [R9+0x18400], desc[UR36][R4.64], !P1 ;  /* 0x1840000004098fae */ /* 0x0001e2000c901d64 */
[----:B------:R-:W-:Y:S02]  /*d1d0*/  ISETP.GE.AND P0, PT, R10, R3, PT ;  /* 0x000000030a00720c */ /* 0x000fe40003f06270 */
[----:B------:R-:W-:-:S11]  /*d1e0*/  IADD3 R10, R0, 0x20, RZ ;  /* 0x00000020000a7810 */ /* 0x000fd60007ffe0ff */
        /* <DEDUP_REMOVED lines=45> */
.L_x_13810:
[----:B------:R-:W-:-:S05]  /*d4c0*/  VIADD R0, R0, 0x70 ;  /* 0x0000007000007836 */ /* 0x000fca0000000000 */
[----:B------:R-:W-:Y:S02]  /*d4d0*/  ISETP.GE.AND P0, PT, R0, R3, PT ;  /* 0x000000030000720c */ /* 0x000fe40003f06270 */
[----:B------:R-:W-:-:S04]  /*d4e0*/  MOV R0, 0x1 ;  /* 0x0000000100007802 */ /* 0x000fc80000000f00 */
        /* <DEDUP_REMOVED lines=15> */
.L_x_13811:
[----:B------:R-:W-:-:S13]  /*d5e0*/  ISETP.NE.AND P0, PT, R34, 0x3, PT ;  /* 0x000000032200780c */ /* 0x000fda0003f05270 */
[----:B------:R-:W-:Y:S05]  /*d5f0*/  @!P0 BRA `(.L_x_13745) ;  /* 0x0000000000048947 */ /* 0x000fea0003800000 */
[----:B------:R-:W-:Y:S01]  /*d600*/  BPT.TRAP 0x1 ;  /* 0x000000040000795c */ /* 0x000fe20000300000 */
.L_x_13745:
[----:B------:R-:W1:Y:S02]  /*d610*/  SYNCS.PHASECHK.TRANS64.TRYWAIT P0, [UR45+0x22860], R0 ;  /* 0x02286000ff0075a7 */ /* 0x000e64000800016d */
[----:B-1----:R-:W-:Y:S05]  /*d620*/  @!P0 BRA `(.L_x_13746) ;  /* 0x0000002c004c8947 */ /* 0x002fea0003800000 */
.L_x_13812:
        /* <DEDUP_REMOVED lines=10> */
[----:B------:R-:W-:Y:S01]  /*d6d0*/  SEL R0, RZ, 0x4, P2 ;  /* 0x00000004ff007807 */ /* 0x000fe20001000000 */
[----:B------:R-:W-:Y:S01]  /*d6e0*/  IMAD.IADD R5, R5, 0x1, R17 ;  /* 0x0000000105057824 */ /* 0x000fe200078e0211 */
[----:B------:R-:W-:Y:S01]  /*d6f0*/  SEL R7, RZ, 0x8, P1 ;  /* 0x00000008ff077807 */ /* 0x000fe20000800000 */
[C---:B------:R-:W-:Y:S01]  /*d700*/  IMAD R3, R36.reuse, UR7, R3 ;  /* 0x0000000724037c24 */ /* 0x040fe2000f8e0203 */
[----:B------:R-:W-:Y:S01]  /*d710*/  LOP3.LUT P4, RZ, R23, 0x1, RZ, 0xc0, !PT ;  /* 0x0000000117ff7812 */ /* 0x000fe2000788c0ff */
[----:B------:R-:W-:Y:S01]  /*d720*/  IMAD.WIDE.U32 R10, R36, UR6, R4 ;  /* 0x00000006240a7c25 */ /* 0x000fe2000f8e0004 */
[----:B------:R-:W-:-:S02]  /*d730*/  ULDC.64 UR6, c[0x0][0x330] ;  /* 0x0000cc0000067ab9 */ /* 0x000fc40000000a00 */
        /* <DEDUP_REMOVED lines=14> */
[----:B------:R-:W0:Y:S01]  /*d820*/  SHFL.IDX PT, R14, R3, RZ, 0x181f ;  /* 0x00181fff030e7589 */ /* 0x000e2200000e0000 */
[----:B------:R-:W-:Y:S02]  /*d830*/  SHF.L.U32 R24, R24, 0x1, RZ ;  /* 0x0000000118187819 */ /* 0x000fe400000006ff */
[----:B------:R-:W-:Y:S01]  /*d840*/  LEA R17, R16, UR45, 0x1 ;  /* 0x0000002d10117c11 */ /* 0x000fe2000f8e08ff */
[----:B------:R-:W1:Y:S01]  /*d850*/  SHFL.IDX PT, R0, R10, RZ, 0x181f ;  /* 0x00181fff0a007589 */ /* 0x000e6200000e0000 */
[C---:B------:R-:W-:Y:S02]  /*d860*/  LOP3.LUT P2, RZ, R8.reuse, 0x2, RZ, 0xc0, !PT ;  /* 0x0000000208ff7812 */ /* 0x040fe4000784c0ff */
[----:B------:R-:W-:Y:S02]  /*d870*/  LOP3.LUT P1, RZ, R8, 0x4, RZ, 0xc0, !PT ;  /* 0x0000000408ff7812 */ /* 0x000fe4000782c0ff */
[----:B0-----:R-:W-:Y:S02]  /*d880*/  IADD3 R6, P0, R14, R24, RZ ;  /* 0x000000180e067210 */ /* 0x001fe40007f1e0ff */
[----:B------:R-:W0:Y:S03]  /*d890*/  SHFL.IDX PT, R14, R3, 0x1, 0x181f ;  /* 0x00381f00030e7f89 */ /* 0x000e2600000e0000 */
[----:B-1----:R-:W-:-:S02]  /*d8a0*/  IMAD.X R7, RZ, RZ, R0, P0 ;  /* 0x000000ffff077224 */ /* 0x002fc400000e0600 */
        /* <DEDUP_REMOVED lines=27> */
[----:B------:R-:W1:Y:S02]  /*da60*/  SHFL.IDX PT, R14, R3, 0x4, 0x181f ;  /* 0x00981f00030e7f89 */ /* 0x000e6400000e0000 */
[----:B0-----:R-:W-:Y:S01]  /*da70*/  IMAD.X R7, RZ, RZ, R0, P3 ;  /* 0x000000ffff077224 */ /* 0x001fe200018e0600 */
[C---:B------:R-:W-:Y:S01]  /*da80*/  ISETP.LT.OR P3, PT, R35.reuse, 0x21, P4 ;  /* 0x000000212300780c */ /* 0x040fe20002761670 */
[----:B------:R-:W0:Y:S04]  /*da90*/  SHFL.IDX PT, R0, R10, 0x4, 0x181f ;  /* 0x00981f000a007f89 */ /* 0x000e2800000e0000 */
[----:B------:R-:W2:Y:S08]  /*daa0*/  SHFL.IDX PT, R10, R10, 0x5, 0x181f ;  /* 0x00b81f000a0a7f89 */ /* 0x000eb000000e0000 */
        /* <DEDUP_REMOVED lines=8> */
[----:B------:R1:W4:Y:S02]  /*db30*/  SHFL.IDX PT, R14, R3, 0x5, 0x181f ;  /* 0x00b81f00030e7f89 */ /* 0x00032400000e0000 */
[----:B0-----:R-:W-:Y:S01]  /*db40*/  IMAD.X R5, RZ, RZ, R0, P3 ;  /* 0x000000ffff057224 */ /* 0x001fe200018e0600 */
[----:B------:R-:W-:Y:S01]  /*db50*/  ISETP.LT.OR P3, PT, R35, 0x31, P4 ;  /* 0x000000312300780c */ /* 0x000fe20002761670 */
[----:B------:R-:W-:Y:S01]  /*db60*/  VIADD R0, R17, 0x400 ;  /* 0x0000040011007836 */ /* 0x000fe20000000000 */
[----:B---3--:R-:W-:-:S11]  /*db70*/  MOV R8, RZ ;  /* 0x000000ff00087202 */ /* 0x008fd60000000f00 */
        /* <DEDUP_REMOVED lines=15> */
.L_x_13826:
        /* <DEDUP_REMOVED lines=20> */
.L_x_13748:
[----:B------:R-:W-:Y:S01]  /*ddb0*/  IADD3 R31, R31, -0x2, RZ ;  /* 0xfffffffe1f1f7810 */ /* 0x000fe20007ffe0ff */
[----:B------:R-:W-:Y:S01]  /*ddc0*/  SYNCS.ARRIVE.TRANS64.A1T0 RZ, [UR45+0x22850], RZ ;  /* 0x022850ffffff79a7 */ /* 0x000fe2000810002d */
[----:B------:R-:W-:Y:S01]  /*ddd0*/  BSSY B0, `(.L_x_13732) ;  /* 0x00000e7000007945 */ /* 0x000fe20003800000 */
[----:B------:R-:W-:Y:S01]  /*dde0*/  IMAD.MOV.U32 R21, RZ, RZ, 0x1 ;  /* 0x00000001ff157424 */ /* 0x000fe200078e00ff */
[----:B------:R-:W-:Y:S01]  /*ddf0*/  ISETP.GE.AND P0, PT, R31, UR48, PT ;  /* 0x000000301f007c0c */ /* 0x000fe2000bf06270 */
[----:B------:R-:W-:-:S12]  /*de00*/  IMAD.MOV.U32 R20, RZ, RZ, 0x1 ;  /* 0x00000001ff147424 */ /* 0x000fd800078e00ff */
[----:B------:R-:W-:Y:S05]  /*de10*/  @!P0 BRA `(.L_x_13749) ;  /* 0x0000000c00888947 */ /* 0x000fea0003800000 */
[----:B------:R-:W-:Y:S01]  /*de20*/  UIADD3 UR4, UR44, 0x1, URZ ;  /* 0x000000012c047890 */ /* 0x000fe2000fffe03f */
[----:B------:R-:W-:Y:S01]  /*de30*/  IADD3 R27, R28, R32, R27 ;  /* 0x000000201c1b7210 */ /* 0x000fe20007ffe01b */
[----:B------:R-:W-:Y:S01]  /*de40*/  ULOP3.LUT UR5, URZ, UR43, URZ, 0x33, !UPT ;  /* 0x0000002b3f057292 */ /* 0x000fe2000f8e333f */
[----:B------:R-:W-:Y:S01]  /*de50*/  LOP3.LUT R3, RZ, UR42, RZ, 0x33, !PT ;  /* 0x0000002aff037c12 */ /* 0x000fe2000f8e33ff */
[----:B------:R-:W-:Y:S01]  /*de60*/  UIMAD UR4, UR4, UR38, URZ ;  /* 0x00000026040472a4 */ /* 0x000fe2000f8e023f */
[----:B------:R-:W-:Y:S01]  /*de70*/  IADD3 R36, R27, -0x120, RZ ;  /* 0xfffffee01b247810 */ /* 0x000fe20007ffe0ff */
[----:B------:R-:W-:Y:S02]  /*de80*/  IMAD.MOV.U32 R20, RZ, RZ, 0x1 ;  /* 0x00000001ff147424 */ /* 0x000fe400078e00ff */
[----:B------:R-:W-:Y:S02]  /*de90*/  IMAD.MOV.U32 R21, RZ, RZ, 0x1 ;  /* 0x00000001ff157424 */ /* 0x000fe400078e00ff */
[----:B------:R-:W-:-:S04]  /*dea0*/  LOP3.LUT R4, RZ, UR4, RZ, 0x33, !PT ;  /* 0x00000004ff047c12 */ /* 0x000fc8000f8e33ff */
[----:B------:R-:W-:-:S04]  /*deb0*/  VIMNMX3 R3, R3, UR5, R4, !PT ;  /* 0x0000000503037c0f */ /* 0x000fc8000f800104 */
[C---:B------:R-:W-:Y:S01]  /*dec0*/  IADD3 R35, -R3.reuse, -0x2, RZ ;  /* 0xfffffffe03237810 */ /* 0x040fe20007ffe1ff */
[----:B------:R-:W-:-:S07]  /*ded0*/  IMAD R36, R3, -0x60, R36 ;  /* 0xffffffa003247824 */ /* 0x000fce00078e0224 */
.L_x_13764:
[----:B------:R-:W-:Y:S01]  /*dee0*/  ISETP.NE.AND P1, PT, R29, 0x1, PT ;  /* 0x000000011d00780c */ /* 0x000fe20003f25270 */
[----:B------:R-:W-:Y:S01]  /*def0*/  BSSY B1, `(.L_x_13750) ;  /* 0x0000014000017945 */ /* 0x000fe20003800000 */
[----:B------:R-:W-:Y:S01]  /*df00*/  ISETP.GT.U32.AND P0, PT, R26, 0x5f, PT ;  /* 0x0000005f1a00780c */ /* 0x000fe20003f04070 */
[----:B------:R-:W-:-:S10]  /*df10*/  IMAD.MOV.U32 R33, RZ, RZ, RZ ;  /* 0x000000ffff217224 */ /* 0x000fd400078e00ff */
[----:B0-----:R-:W0:Y:S08]  /*df20*/  @P1 LDC R3, c[0x0][0x434] ;  /* 0x00010d00ff031b82 */ /* 0x001e300000000800 */
[----:B------:R-:W1:Y:S01]  /*df30*/  @P1 LDC R5, c[0x0][0x438] ;  /* 0x00010e00ff051b82 */ /* 0x000e620000000800 */
[----:B0-----:R-:W-:Y:S01]  /*df40*/  @P1 IMAD.HI.U32 R4, R36, R3, RZ ;  /* 0x0000000324041227 */ /* 0x001fe200078e00ff */
[----:B------:R-:W-:-:S04]  /*df50*/  MOV R3, R36 ;  /* 0x0000002400037202 */ /* 0x000fc80000000f00 */
[----:B-1----:R-:W-:Y:S01]  /*df60*/  @P1 SHF.R.U32.HI R3, RZ, R5, R4 ;  /* 0x00000005ff031219 */ /* 0x002fe20000011604 */
[----:B--23--:R-:W-:Y:S06]  /*df70*/  @P0 BRA `(.L_x_13751) ;  /* 0x00000000002c0947 */ /* 0x00cfec0003800000 */
[--C-:B------:R-:W-:Y:S01]  /*df80*/  SHF.R.S32.HI R5, RZ, 0x1f, R3.reuse ;  /* 0x0000001fff057819 */ /* 0x100fe20000011403 */
[----:B------:R-:W-:Y:S01]  /*df90*/  ULDC.64 UR4, c[0x0][0x428] ;  /* 0x00010a0000047ab9 */ /* 0x000fe20000000a00 */
[----:B------:R-:W-:Y:S02]  /*dfa0*/  IMAD.MOV.U32 R4, RZ, RZ, R3 ;  /* 0x000000ffff047224 */ /* 0x000fe400078e0003 */
[----:B------:R-:W-:Y:S02]  /*dfb0*/  IMAD R9, R25, UR4, RZ ;  /* 0x0000000419097c24 */ /* 0x000fe4000f8e02ff */
[----:B------:R-:W-:-:S04]  /*dfc0*/  IMAD.WIDE.U32 R6, R30, UR4, R4 ;  /* 0x000000041e067c25 */ /* 0x000fc8000f8e0004 */
[----:B------:R-:W-:Y:S01]  /*dfd0*/  IMAD R5, R30, UR5, R9 ;  /* 0x000000051e057c24 */ /* 0x000fe2000f8e0209 */
[----:B------:R-:W-:Y:S02]  /*dfe0*/  ULDC.64 UR4, c[0x0][0x418] ;  /* 0x0001060000047ab9 */ /* 0x000fe40000000a00 */
[----:B------:R-:W-:Y:S02]  /*dff0*/  LEA R4, P0, R6, UR4, 0x2 ;  /* 0x0000000406047c11 */ /* 0x000fe4000f8010ff */
[----:B------:R-:W-:-:S04]  /*e000*/  IADD3 R5, R5, R7, RZ ;  /* 0x0000000705057210 */ /* 0x000fc80007ffe0ff */
[----:B------:R-:W-:-:S05]  /*e010*/  LEA.HI.X R5, R6, UR5, R5, 0x2, P0 ;  /* 0x0000000506057c11 */ /* 0x000fca00080f1405 */
[----:B------:R0:W5:Y:S02]  /*e020*/  LDG.E R33, desc[UR36][R4.64] ;  /* 0x0000002404217981 */ /* 0x000164000c1e1900 */
.L_x_13751:
[----:B------:R-:W-:Y:S05]  /*e030*/  BSYNC B1 ;  /* 0x0000000000017941 */ /* 0x000fea0003800000 */
.L_x_13750:
[----:B------:R-:W-:-:S13]  /*e040*/  ISETP.NE.AND P0, PT, R34, 0x3, PT ;  /* 0x000000032200780c */ /* 0x000fda0003f05270 */
[----:B------:R-:W-:Y:S05]  /*e050*/  @!P0 BRA `(.L_x_13752) ;  /* 0x0000000000048947 */ /* 0x000fea0003800000 */
[----:B------:R-:W-:Y:S01]  /*e060*/  BPT.TRAP 0x1 ;  /* 0x000000040000795c */ /* 0x000fe20000300000 */
.L_x_13752:
[----:B------:R-:W-:Y:S01]  /*e070*/  LEA R32, R21, UR45, 0x3 ;  /* 0x0000002d15207c11 */ /* 0x000fe2000f8e18ff */
[----:B------:R-:W-:Y:S01]  /*e080*/  BSSY B1, `(.L_x_13753) ;  /* 0x0000004000017945 */ /* 0x000fe20003800000 */
[----:B------:R-:W-:-:S04]  /*e090*/  SHF.L.U32 R31, R20, 0x1f, RZ ;  /* 0x0000001f141f7819 */ /* 0x000fc800000006ff */
[----:B------:R-:W1:Y:S02]  /*e0a0*/  SYNCS.PHASECHK.TRANS64.TRYWAIT P0, [R32+URZ+0x22840], R31 ;  /* 0x0228401f200075a7 */ /* 0x000e64000800017f */
[----:B-1----:R-:W-:Y:S05]  /*e0b0*/  @!P0 BRA `(.L_x_13754) ;  /* 0x0000002c002c8947 */ /* 0x002fea0003800000 */
.L_x_13827:
[----:B------:R-:W-:Y:S05]  /*e0c0*/  BSYNC B1 ;  /* 0x0000000000017941 */ /* 0x000fea0003800000 */
.L_x_13753:
        /* <DEDUP_REMOVED lines=42> */
[----:B------:R-:W0:Y:S01]  /*e370*/  SHFL.IDX PT, R14, R10, 0x2, 0x181f ;  /* 0x00581f000a0e7f89 */ /* 0x000e2200000e0000 */
[----:B------:R-:W-:-:S05]  /*e380*/  IADD3.X R9, RZ, R7, RZ, P0, !PT ;  /* 0x00000007ff097210 */ /* 0x000fca00007fe4ff */
        /* <DEDUP_REMOVED lines=9> */
[----:B0-----:R-:W-:-:S04]  /*e420*/  IADD3 R14, P0, R14, R24, RZ ;  /* 0x000000180e0e7210 */ /* 0x001fc80007f1e0ff */
[----:B------:R-:W-:Y:S02]  /*e430*/  IADD3.X R15, RZ, R18, RZ, P0, !PT ;  /* 0x00000012ff0f7210 */ /* 0x000fe400007fe4ff */
[----:B------:R2:W0:Y:S04]  /*e440*/  SHFL.IDX PT, R18, R3, 0x5, 0x181f ;  /* 0x00b81f0003127f89 */ /* 0x00042800000e0000 */
[----:B------:R2:W-:Y:S03]  /*e450*/  LDGSTS.E.BYPASS.LTC128B.128 [R17+0x1e400], desc[UR36][R14.64], !P1 ;  /* 0x1e4000000e117fae */ /* 0x0005e6000c901d64 */
.L_x_13841:
        /* <DEDUP_REMOVED lines=8> */
.L_x_13756:
        /* <DEDUP_REMOVED lines=10> */
.L_x_13757:
[----:B------:R2:W-:Y:S01]  /*e580*/  SYNCS.ARRIVE.TRANS64.A1T0 RZ, [R32+URZ+0x22830], RZ ;  /* 0x022830ff20ff79a7 */ /* 0x0005e2000810003f */
[----:B------:R-:W-:Y:S05]  /*e590*/  @!P2 BRA `(.L_x_13758) ;  /* 0x000000000004a947 */ /* 0x000fea0003800000 */
[----:B------:R-:W-:Y:S01]  /*e5a0*/  BPT.TRAP 0x1 ;  /* 0x000000040000795c */ /* 0x000fe20000300000 */
.L_x_13758:
[----:B------:R-:W3:Y:S01]  /*e5b0*/  SYNCS.PHASECHK.TRANS64.TRYWAIT P0, [R32+URZ+0x22860], R31 ;  /* 0x0228601f200075a7 */ /* 0x000ee2000800017f */
[----:B------:R-:W-:Y:S04]  /*e5c0*/  BSSY B1, `(.L_x_13759) ;  /* 0x0000002000017945 */ /* 0x000fe80003800000 */
[----:B---3--:R-:W-:Y:S05]  /*e5d0*/  @!P0 BRA `(.L_x_13760) ;  /* 0x0000002c00888947 */ /* 0x008fea0003800000 */
.L_x_13842:
[----:B------:R-:W-:Y:S05]  /*e5e0*/  BSYNC B1 ;  /* 0x0000000000017941 */ /* 0x000fea0003800000 */
.L_x_13759:
        /* <DEDUP_REMOVED lines=10> */
[----:B------:R-:W-:Y:S01]  /*e690*/  LOP3.LUT P1, RZ, R23, 0x4, RZ, 0xc0, !PT ;  /* 0x0000000417ff7812 */ /* 0x000fe2000782c0ff */
[----:B------:R-:W-:-:S02]  /*e6a0*/  IMAD.IADD R5, R5, 0x1, R27 ;  /* 0x0000000105057824 */ /* 0x000fc400078e021b */
        /* <DEDUP_REMOVED lines=20> */
[----:B0-----:R-:W-:-:S04]  /*e7f0*/  IADD3 R14, P0, R14, R24, RZ ;  /* 0x000000180e0e7210 */ /* 0x001fc80007f1e0ff */
[----:B----4-:R-:W-:Y:S02]  /*e800*/  IADD3.X R15, RZ, R5, RZ, P0, !PT ;  /* 0x00000005ff0f7210 */ /* 0x010fe400007fe4ff */
        /* <DEDUP_REMOVED lines=16> */
[----:B----4-:R-:W-:-:S05]  /*e910*/  IMAD.X R9, RZ, RZ, R6, P0 ;  /* 0x000000ffff097224 */ /* 0x010fca00000e0606 */
[----:B------:R-:W-:Y:S04]  /*e920*/  LDGSTS.E.BYPASS.LTC128B.128 [R17+0x1000], desc[UR36][R8.64], !P4 ;  /* 0x0100000008117fae */ /* 0x000fe8000e101d64 */
[----:B------:R-:W-:Y:S04]  /*e930*/  LDGSTS.E.BYPASS.LTC128B.128 [R17+0x4000], desc[UR36][R8.64+0x80], !P3 ;  /* 0x0400008008117fae */ /* 0x000fe8000d901d64 */
[----:B------:R-:W-:Y:S04]  /*e940*/  LDGSTS.E.BYPASS.LTC128B.128 [R17+0x7000], desc[UR36][R8.64+0x100], !P2 ;  /* 0x0700010008117fae */ /* 0x000fe8000d101d64 */
[----:B------:R4:W-:Y:S01]  /*e950*/  LDGSTS.E.BYPASS.LTC128B.128 [R17+0xa000], desc[UR36][R8.64+0x180], !P1 ;  /* 0x0a00018008117fae */ /* 0x0009e2000c901d64 */
[----:B0-----:R-:W-:-:S03]  /*e960*/  IADD3 R6, P0, R5, R24, RZ ;  /* 0x0000001805067210 */ /* 0x001fc60007f1e0ff */
[----:B------:R-:W0:Y:S01]  /*e970*/  SHFL.IDX PT, R5, R3, 0x4, 0x181f ;  /* 0x00981f0003057f89 */ /* 0x000e2200000e0000 */
[----:B------:R-:W-:-:S03]  /*e980*/  IADD3.X R7, RZ, R7, RZ, P0, !PT ;  /* 0x00000007ff077210 */ /* 0x000fc600007fe4ff */
[----:B------:R-:W1:Y:S01]  /*e990*/  SHFL.IDX PT, R3, R3, 0x5, 0x181f ;  /* 0x00b81f0003037f89 */ /* 0x000e6200000e0000 */
[----:B----4-:R-:W-:-:S03]  /*e9a0*/  IMAD.MOV.U32 R8, RZ, RZ, RZ ;  /* 0x000000ffff087224 */ /* 0x010fc600078e00ff */
        /* <DEDUP_REMOVED lines=10> */
.L_x_13856:
[----:B----4-:R-:W-:-:S04]  /*ea50*/  IADD3 R4, P0, R3, R24, RZ ;  /* 0x0000001803047210 */ /* 0x010fc80007f1e0ff */
[----:B------:R-:W-:Y:S02]  /*ea60*/  IADD3.X R5, RZ, R18, RZ, P0, !PT ;  /* 0x00000012ff057210 */ /* 0x000fe400007fe4ff */
[----:B------:R-:W-:-:S03]  /*ea70*/  PLOP3.LUT P0, PT, PT, PT, PT, 0x80, 0x0 ;  /* 0x000000000000781c */ /* 0x000fc60003f0f070 */
        /* <DEDUP_REMOVED lines=8> */
.L_x_13762:
        /* <DEDUP_REMOVED lines=10> */
.L_x_13763:
[----:B------:R-:W-:Y:S01]  /*eba0*/  VIADD R21, R21, 0x1 ;  /* 0x0000000115157836 */ /* 0x000fe20000000000 */
[----:B------:R1:W-:Y:S01]  /*ebb0*/  SYNCS.ARRIVE.TRANS64.A1T0 RZ, [R32+URZ+0x22850], RZ ;  /* 0x022850ff20ff79a7 */ /* 0x0003e2000810003f */
[----:B------:R-:W-:Y:S01]  /*ebc0*/  VIADD R35, R35, 0xffffffff ;  /* 0xffffffff23237836 */ /* 0x000fe20000000000 */
[----:B------:R-:W-:Y:S02]  /*ebd0*/  IADD3 R36, R36, -0x60, RZ ;  /* 0xffffffa024247810 */ /* 0x000fe40007ffe0ff */
[----:B------:R-:W-:-:S04]  /*ebe0*/  ISETP.NE.AND P0, PT, R21, 0x2, PT ;  /* 0x000000021500780c */ /* 0x000fc80003f05270 */
[----:B------:R-:W-:Y:S02]  /*ebf0*/  SEL R21, R21, RZ, P0 ;  /* 0x000000ff15157207 */ /* 0x000fe40000000000 */
[----:B------:R-:W-:Y:S02]  /*ec00*/  SEL R3, RZ, 0x1, P0 ;  /* 0x00000001ff037807 */ /* 0x000fe40000000000 */
[----:B------:R-:W-:Y:S02]  /*ec10*/  ISETP.GT.AND P0, PT, R35, UR48, PT ;  /* 0x0000003023007c0c */ /* 0x000fe4000bf04270 */
[----:B------:R-:W-:-:S11]  /*ec20*/  LOP3.LUT R20, R20, R3, RZ, 0x3c, !PT ;  /* 0x0000000314147212 */ /* 0x000fd600078e3cff */
[----:B-1----:R-:W-:Y:S05]  /*ec30*/  @P0 BRA `(.L_x_13764) ;  /* 0xfffffff000a80947 */ /* 0x002fea000383ffff */
.L_x_13749:
[----:B------:R-:W-:Y:S05]  /*ec40*/  BSYNC B0 ;  /* 0x0000000000007941 */ /* 0x000fea0003800000 */
.L_x_13732:
[----:B------:R-:W0:Y:S01]  /*ec50*/  S2R R3, SR_CgaCtaId ;  /* 0x0000000000037919 */ /* 0x000e220000008800 */
[----:B------:R-:W-:Y:S01]  /*ec60*/  MOV R0, 0x400 ;  /* 0x0000040000007802 */ /* 0x000fe20000000f00 */
[----:B------:R-:W-:Y:S01]  /*ec70*/  BSSY B0, `(.L_x_13765) ;  /* 0x0000005000007945 */ /* 0x000fe20003800000 */
[----:B------:R-:W-:Y:S02]  /*ec80*/  SHF.L.U32 R8, R8, 0x1f, RZ ;  /* 0x0000001f08087819 */ /* 0x000fe400000006ff */
[----:B0-----:R-:W-:-:S04]  /*ec90*/  LEA R4, R3, R0, 0x18 ;  /* 0x0000000003047211 */ /* 0x001fc800078ec0ff */
[----:B------:R-:W0:Y:S02]  /*eca0*/  SYNCS.PHASECHK.TRANS64.TRYWAIT P0, [R4+URZ+0x22820], R8 ;  /* 0x02282008040075a7 */ /* 0x000e24000800017f */
[----:B0-----:R-:W-:Y:S05]  /*ecb0*/  @!P0 BRA `(.L_x_13766) ;  /* 0x0000002c00c48947 */ /* 0x001fea0003800000 */
.L_x_13857:
[----:B------:R-:W-:Y:S05]  /*ecc0*/  BSYNC B0 ;  /* 0x0000000000007941 */ /* 0x000fea0003800000 */
.L_x_13765:
[----:B------:R-:W-:-:S03]  /*ecd0*/  UMOV UR4, 0xffffffff ;  /* 0xffffffff00047882 */ /* 0x000fc60000000000 */
[----:B------:R-:W-:Y:S05]  /*ece0*/  BRA.DIV UR4, `(.L_x_13767) ;  /* 0x0000002e04cc7947 */ /* 0x000fea000b800000 */
[----:B------:R1:W4:Y:S02]  /*ecf0*/  SHFL.IDX PT, R14, R2, RZ, 0x1f ;  /* 0x00001fff020e7589 */ /* 0x00032400000e0000 */
.L_x_13860:
[----:B----4-:R-:W-:-:S13]  /*ed00*/  ISETP.NE.AND P0, PT, R14, RZ, PT ;  /* 0x000000ff0e00720c */ /* 0x010fda0003f05270 */
[----:B------:R-:W-:Y:S05]  /*ed10*/  @P0 BRA `(.L_x_13688) ;  /* 0x0000000000880947 */ /* 0x000fea0003800000 */
[----:B------:R-:W-:-:S03]  /*ed20*/  UMOV UR4, 0xffffffff ;  /* 0xffffffff00047882 */ /* 0x000fc60000000000 */
[----:B------:R-:W-:Y:S05]  /*ed30*/  BRA.DIV UR4, `(.L_x_13768) ;  /* 0x0000002e04e07947 */ /* 0x000fea000b800000 */
[----:B------:R-:W-:-:S13]  /*ed40*/  ELECT P6, URZ, PT ;  /* 0x00000000003f782f */ /* 0x000fda00038c0000 */
.L_x_13863:
[----:B------:R-:W-:Y:S05]  /*ed50*/  @!P6 BRA `(.L_x_13688) ;  /* 0x000000000078e947 */ /* 0x000fea0003800000 */
[----:B------:R-:W-:-:S06]  /*ed60*/  ULOP3.LUT UR4, UR39, 0x2, URZ, 0xfc, !UPT ;  /* 0x0000000227047892 */ /* 0x000fcc000f8efc3f */
[----:B------:R-:W-:-:S05]  /*ed70*/  IMAD.U32 R0, RZ, RZ, UR4 ;  /* 0x00000004ff007e24 */ /* 0x000fca000f8e00ff */
[----:B------:R-:W-:-:S13]  /*ed80*/  ISETP.NE.AND P0, PT, R0, 0x3, PT ;  /* 0x000000030000780c */ /* 0x000fda0003f05270 */
[----:B------:R-:W-:Y:S05]  /*ed90*/  @!P0 BRA `(.L_x_13769) ;  /* 0x0000000000048947 */ /* 0x000fea0003800000 */
[----:B------:R-:W-:Y:S01]  /*eda0*/  BPT.TRAP 0x1 ;  /* 0x000000040000795c */ /* 0x000fe20000300000 */
.L_x_13769:
[C---:B------:R-:W-:Y:S01]  /*edb0*/  IMAD R5, R21.reuse, 0x8, R4 ;  /* 0x0000000815057824 */ /* 0x040fe200078e0204 */
[----:B------:R-:W-:Y:S02]  /*edc0*/  SHF.L.U32 R0, R20, 0x1f, RZ ;  /* 0x0000001f14007819 */ /* 0x000fe400000006ff */
[----:B------:R-:W-:Y:S02]  /*edd0*/  IADD3 R21, R21, 0x1, RZ ;  /* 0x0000000115157810 */ /* 0x000fe40007ffe0ff */
[----:B------:R-:W4:Y:S02]  /*ede0*/  SYNCS.PHASECHK.TRANS64.TRYWAIT P1, [R5+URZ+0x22840], R0 ;  /* 0x02284000050075a7 */ /* 0x000f24000802017f */
[----:B------:R-:W-:-:S04]  /*edf0*/  ISETP.NE.AND P2, PT, R21, 0x2, PT ;  /* 0x000000021500780c */ /* 0x000fc80003f45270 */
[----:B------:R-:W-:Y:S01]  /*ee00*/  SEL R3, RZ, 0x1, P2 ;  /* 0x00000001ff037807 */ /* 0x000fe20001000000 */
[----:B----4-:R-:W-:Y:S08]  /*ee10*/  @!P1 BRA `(.L_x_13770) ;  /* 0x0000002c00c89947 */ /* 0x010ff00003800000 */
.L_x_13864:
[----:B------:R-:W-:Y:S02]  /*ee20*/  SEL R21, R21, RZ, P2 ;  /* 0x000000ff15157207 */ /* 0x000fe40001000000 */
[----:B-1----:R-:W-:Y:S01]  /*ee30*/  LOP3.LUT R2, R20, R3, RZ, 0x3c, !PT ;  /* 0x0000000314027212 */ /* 0x002fe200078e3cff */
[----:B------:R-:W-:Y:S06]  /*ee40*/  @!P0 BRA `(.L_x_13771) ;  /* 0x0000000000048947 */ /* 0x000fec0003800000 */
[----:B------:R-:W-:Y:S01]  /*ee50*/  BPT.TRAP 0x1 ;  /* 0x000000040000795c */ /* 0x000fe20000300000 */
.L_x_13771:
[----:B------:R-:W-:Y:S01]  /*ee60*/  IMAD R21, R21, 0x8, R4 ;  /* 0x0000000815157824 */ /* 0x000fe200078e0204 */
[----:B------:R-:W-:-:S04]  /*ee70*/  SHF.L.U32 R2, R2, 0x1f, RZ ;  /* 0x0000001f02027819 */ /* 0x000fc800000006ff */
[----:B------:R-:W1:Y:S02]  /*ee80*/  SYNCS.PHASECHK.TRANS64.TRYWAIT P1, [R21+URZ+0x22840], R2 ;  /* 0x02284002150075a7 */ /* 0x000e64000802017f */
[----:B-1----:R-:W-:Y:S05]  /*ee90*/  @!P1 BRA `(.L_x_13772) ;  /* 0x0000002c00bc9947 */ /* 0x002fea0003800000 */
.L_x_13865:
[----:B------:R-:W-:Y:S05]  /*eea0*/  @!P0 BRA `(.L_x_13773) ;  /* 0x0000000000048947 */ /* 0x000fea0003800000 */
[----:B------:R-:W-:Y:S01]  /*eeb0*/  BPT.TRAP 0x1 ;  /* 0x000000040000795c */ /* 0x000fe20000300000 */
.L_x_13773:
[----:B------:R-:W0:Y:S02]  /*eec0*/  SYNCS.PHASECHK.TRANS64.TRYWAIT P1, [R5+URZ+0x22860], R0 ;  /* 0x02286000050075a7 */ /* 0x000e24000802017f */
[----:B0-----:R-:W-:Y:S05]  /*eed0*/  @!P1 BRA `(.L_x_13774) ;  /* 0x0000002c00c09947 */ /* 0x001fea0003800000 */
.L_x_13866:
[----:B------:R-:W-:Y:S05]  /*eee0*/  @!P0 BRA `(.L_x_13775) ;  /* 0x0000000000048947 */ /* 0x000fea0003800000 */
[----:B------:R-:W-:Y:S01]  /*eef0*/  BPT.TRAP 0x1 ;  /* 0x000000040000795c */ /* 0x000fe20000300000 */
.L_x_13775:
[----:B------:R0:W0:Y:S02]  /*ef00*/  SYNCS.PHASECHK.TRANS64.TRYWAIT P0, [R21+URZ+0x22860], R2 ;  /* 0x02286002150075a7 */ /* 0x000024000800017f */
[----:B0-----:R-:W-:Y:S05]  /*ef10*/  @!P0 NANOSLEEP.SYNCS 0x989680 ;  /* 0x009896800000895d */ /* 0x001fea0003900000 */
[----:B------:R-:W0:Y:S02]  /*ef20*/  @!P0 SYNCS.PHASECHK.TRANS64 P0, [R21+URZ+0x22860], R2 ;  /* 0x02286002150085a7 */ /* 0x000e24000800007f */
[----:B0-----:R-:W-:Y:S05]  /*ef30*/  @!P0 BRA `(.L_x_13775) ;  /* 0xfffffffc00f08947 */ /* 0x001fea000383ffff */
.L_x_13688:
[----:B------:R-:W-:Y:S05]  /*ef40*/  BSYNC B6 ;  /* 0x0000000000067941 */ /* 0x000fea0003800000 */
.L_x_13685:
[----:B------:R-:W-:Y:S05]  /*ef50*/  EXIT ;  /* 0x000000000000794d */ /* 0x000fea0003800000 */
.L_x_13692:
[----:B0-----:R-:W-:-:S04]  /*ef60*/  IMAD.U32 R5, RZ, RZ, UR42 ;  /* 0x0000002aff057e24 */ /* 0x001fc8000f8e00ff */
[----:B------:R0:W1:Y:S03]  /*ef70*/  SYNCS.PHASECHK.TRANS64.TRYWAIT P0, [R5+URZ+0x22800], R10 ;  /* 0x0228000a050075a7 */ /* 0x000066000800017f */
[----:B-1----:R-:W-:Y:S05]  /*ef80*/  @!P0 NANOSLEEP.SYNCS 0x989680 ;  /* 0x009896800000895d */ /* 0x002fea0003900000 */
[----:B------:R-:W1:Y:S02]  /*ef90*/  @!P0 SYNCS.PHASECHK.TRANS64 P0, [R5+URZ+0x22800], R10 ;  /* 0x0228000a050085a7 */ /* 0x000e64000800007f */
[----:B-1----:R-:W-:Y:S05]  /*efa0*/  @!P0 BRA `(.L_x_13692) ;  /* 0xfffffffc00ec8947 */ /* 0x002fea000383ffff */
[----:B------:R-:W-:Y:S05]  /*efb0*/  BRA `(.L_x_13776) ;  /* 0xffffff2400687947 */ /* 0x000fea000383ffff */
.L_x_13696:
[----:B0-----:R-:W-:-:S04]  /*efc0*/  MOV R5, UR42 ;  /* 0x0000002a00057c02 */ /* 0x001fc80008000f00 */
[----:B------:R0:W2:Y:S03]  /*efd0*/  SYNCS.PHASECHK.TRANS64.TRYWAIT P1, [R5+URZ+0x22830], R10 ;  /* 0x0228300a050075a7 */ /* 0x0000a6000802017f */
[----:B--2---:R-:W-:Y:S05]  /*efe0*/  @!P1 NANOSLEEP.SYNCS 0x989680 ;  /* 0x009896800000995d */ /* 0x004fea0003900000 */
[----:B------:R-:W2:Y:S02]  /*eff0*/  @!P1 SYNCS.PHASECHK.TRANS64 P1, [R5+URZ+0x22830], R10 ;  /* 0x0228300a050095a7 */ /* 0x000ea4000802007f */
[----:B--2---:R-:W-:Y:S05]  /*f000*/  @!P1 BRA `(.L_x_13696) ;  /* 0xfffffffc00ec9947 */ /* 0x004fea000383ffff */
[----:B------:R-:W-:Y:S05]  /*f010*/  BRA `(.L_x_13695) ;  /* 0xffffff2400847947 */ /* 0x000fea000383ffff */
.L_x_13701:
[----:B-1----:R-:W-:-:S04]  /*f020*/  IMAD.U32 R11, RZ, RZ, UR42 ;  /* 0x0000002aff0b7e24 */ /* 0x002fc8000f8e00ff */
[----:B------:R1:W2:Y:S03]  /*f030*/  SYNCS.PHASECHK.TRANS64.TRYWAIT P1, [R11+URZ+0x22850], R10 ;  /* 0x0228500a0b0075a7 */ /* 0x0002a6000802017f */
[----:B--2---:R-:W-:Y:S05]  /*f040*/  @!P1 NANOSLEEP.SYNCS 0x989680 ;  /* 0x009896800000995d */ /* 0x004fea0003900000 */
[----:B------:R-:W2:Y:S02]  /*f050*/  @!P1 SYNCS.PHASECHK.TRANS64 P1, [R11+URZ+0x22850], R10 ;  /* 0x0228500a0b0095a7 */ /* 0x000ea4000802007f */
[----:B--2---:R-:W-:Y:S05]  /*f060*/  @!P1 BRA `(.L_x_13701) ;  /* 0xfffffffc00ec9947 */ /* 0x004fea000383ffff */
[----:B------:R-:W-:Y:S05]  /*f070*/  BRA `(.L_x_13700) ;  /* 0xffffff4400707947 */ /* 0x000fea000383ffff */
.L_x_13707:
[----:B-1----:R-:W-:-:S04]  /*f080*/  IMAD.U32 R9, RZ, RZ, UR28 ;  /* 0x0000001cff097e24 */ /* 0x002fc8000f8e00ff */
[----:B------:R1:W2:Y:S03]  /*f090*/  SYNCS.PHASECHK.TRANS64.TRYWAIT P1, [R9+URZ+0x22830], R10 ;  /* 0x0228300a090075a7 */ /* 0x0002a6000802017f */
[----:B--2---:R-:W-:Y:S05]  /*f0a0*/  @!P1 NANOSLEEP.SYNCS 0x989680 ;  /* 0x009896800000995d */ /* 0x004fea0003900000 */
[----:B------:R-:W2:Y:S02]  /*f0b0*/  @!P1 SYNCS.PHASECHK.TRANS64 P1, [R9+URZ+0x22830], R10 ;  /* 0x0228300a090095a7 */ /* 0x000ea4000802007f */
[----:B--2---:R-:W-:Y:S05]  /*f0c0*/  @!P1 BRA `(.L_x_13707) ;  /* 0xfffffffc00ec9947 */ /* 0x004fea000383ffff */
[----:B------:R-:W-:Y:S05]  /*f0d0*/  BRA `(.L_x_13706) ;  /* 0xffffff4800cc7947 */ /* 0x000fea000383ffff */
.L_x_13712:
[----:B-1----:R-:W-:-:S04]  /*f0e0*/  MOV R11, UR28 ;  /* 0x0000001c000b7c02 */ /* 0x002fc80008000f00 */
[----:B------:R1:W2:Y:S03]  /*f0f0*/  SYNCS.PHASECHK.TRANS64.TRYWAIT P1, [R11+URZ+0x22850], R10 ;  /* 0x0228500a0b0075a7 */ /* 0x0002a6000802017f */
[----:B--2---:R-:W-:Y:S05]  /*f100*/  @!P1 NANOSLEEP.SYNCS 0x989680 ;  /* 0x009896800000995d */ /* 0x004fea0003900000 */
[----:B------:R-:W2:Y:S02]  /*f110*/  @!P1 SYNCS.PHASECHK.TRANS64 P1, [R11+URZ+0x22850], R10 ;  /* 0x0228500a0b0095a7 */ /* 0x000ea4000802007f */
[----:B--2---:R-:W-:Y:S05]  /*f120*/  @!P1 BRA `(.L_x_13712) ;  /* 0xfffffffc00ec9947 */ /* 0x004fea000383ffff */
[----:B------:R-:W-:Y:S05]  /*f130*/  BRA `(.L_x_13711) ;  /* 0xffffff7000407947 */ /* 0x000fea000383ffff */
.L_x_13719:
[----:B-1----:R-:W-:-:S04]  /*f140*/  IMAD.U32 R7, RZ, RZ, UR26 ;  /* 0x0000001aff077e24 */ /* 0x002fc8000f8e00ff */
[----:B------:R1:W2:Y:S03]  /*f150*/  SYNCS.PHASECHK.TRANS64.TRYWAIT P1, [R7+URZ+0x22830], R6 ;  /* 0x02283006070075a7 */ /* 0x0002a6000802017f */
[----:B--2---:R-:W-:Y:S05]  /*f160*/  @!P1 NANOSLEEP.SYNCS 0x989680 ;  /* 0x009896800000995d */ /* 0x004fea0003900000 */
[----:B------:R-:W2:Y:S02]  /*f170*/  @!P1 SYNCS.PHASECHK.TRANS64 P1, [R7+URZ+0x22830], R6 ;  /* 0x02283006070095a7 */ /* 0x000ea4000802007f */
[----:B--2---:R-:W-:Y:S05]  /*f180*/  @!P1 BRA `(.L_x_13719) ;  /* 0xfffffffc00ec9947 */ /* 0x004fea000383ffff */
[----:B------:R-:W-:Y:S05]  /*f190*/  BRA `(.L_x_13718) ;  /* 0xffffff7400447947 */ /* 0x000fea000383ffff */
.L_x_13724:
[----:B-1----:R-:W-:-:S04]  /*f1a0*/  IMAD.U32 R7, RZ, RZ, UR26 ;  /* 0x0000001aff077e24 */ /* 0x002fc8000f8e00ff */
[----:B------:R1:W2:Y:S03]  /*f1b0*/  SYNCS.PHASECHK.TRANS64.TRYWAIT P1, [R7+URZ+0x22850], R6 ;  /* 0x02285006070075a7 */ /* 0x0002a6000802017f */
[----:B--2---:R-:W-:Y:S05]  /*f1c0*/  @!P1 NANOSLEEP.SYNCS 0x989680 ;  /* 0x009896800000995d */ /* 0x004fea0003900000 */
[----:B------:R-:W2:Y:S02]  /*f1d0*/  @!P1 SYNCS.PHASECHK.TRANS64 P1, [R7+URZ+0x22850], R6 ;  /* 0x02285006070095a7 */ /* 0x000ea4000802007f */
[----:B--2---:R-:W-:Y:S05]  /*f1e0*/  @!P1 BRA `(.L_x_13724) ;  /* 0xfffffffc00ec9947 */ /* 0x004fea000383ffff */
[----:B------:R-:W-:Y:S05]  /*f1f0*/  BRA `(.L_x_13723) ;  /* 0xffffff9000d47947 */ /* 0x000fea000383ffff */
.L_x_13737:
[----:B------:R-:W-:Y:S01]  /*f200*/  MOV R13, R2 ;  /* 0x00000002000d7202 */ /* 0x000fe20000000f00 */
[----:B------:R-:W-:Y:S01]  /*f210*/  IMAD.MOV.U32 R12, RZ, RZ, RZ ;  /* 0x000000ffff0c7224 */ /* 0x000fe200078e00ff */
[----:B------:R-:W-:Y:S01]  /*f220*/  MOV R15, 0xffffffff ;  /* 0xffffffff000f7802 */ /* 0x000fe20000000f00 */
[----:B------:R-:W-:-:S07]  /*f230*/  IMAD.MOV.U32 R11, RZ, RZ, 0x1f ;  /* 0x0000001fff0b7424 */ /* 0x000fce00078e00ff */
[----:B-----5:R-:W-:Y:S05]  /*f240*/  WARPSYNC.COLLECTIVE R15, `(.L_x_13777) ;  /* 0x000000000f087348 */ /* 0x020fea0003c00000 */
[----:B------:R0:W1:Y:S02]  /*f250*/  SHFL.IDX P6, R14, R13, R12, R11 ;  /* 0x0000000c0d0e7389 */ /* 0x00006400000c000b */
[----:B01---5:R-:W-:Y:S01]  /*f260*/  ENDCOLLECTIVE ;  /* 0x000000000000791b */ /* 0x023fe20003800000 */
.L_x_13777:
[----:B------:R-:W-:Y:S05]  /*f270*/  BRA `(.L_x_13778) ;  /* 0xffffffd000c07947 */ /* 0x000fea000383ffff */
.L_x_13739:
[----:B0-----:R-:W-:-:S04]  /*f280*/  IMAD.U32 R3, RZ, RZ, UR45 ;  /* 0x0000002dff037e24 */ /* 0x001fc8000f8e00ff */
[----:B------:R0:W1:Y:S03]  /*f290*/  SYNCS.PHASECHK.TRANS64.TRYWAIT P0, [R3+URZ+0x22840], R0 ;  /* 0x02284000030075a7 */ /* 0x000066000800017f */
[----:B-1----:R-:W-:Y:S05]  /*f2a0*/  @!P0 NANOSLEEP.SYNCS 0x989680 ;  /* 0x009896800000895d */ /* 0x002fea0003900000 */
[----:B------:R-:W1:Y:S02]  /*f2b0*/  @!P0 SYNCS.PHASECHK.TRANS64 P0, [R3+URZ+0x22840], R0 ;  /* 0x02284000030085a7 */ /* 0x000e64000800007f */
[----:B-1----:R-:W-:Y:S05]  /*f2c0*/  @!P0 BRA `(.L_x_13739) ;  /* 0xfffffffc00ec8947 */ /* 0x002fea000383ffff */
[----:B------:R-:W-:Y:S05]  /*f2d0*/  BRA `(.L_x_13779) ;  /* 0xffffffd400047947 */ /* 0x000fea000383ffff */
.L_x_13740:
        /* <DEDUP_REMOVED lines=8> */
.L_x_13781:
[----:B------:R-:W-:Y:S05]  /*f360*/  BSYNC B0 ;  /* 0x0000000000007941 */ /* 0x000fea0003800000 */
.L_x_13780:
        /* <DEDUP_REMOVED lines=9> */
.L_x_13782:
        /* <DEDUP_REMOVED lines=8> */
.L_x_13783:
        /* <DEDUP_REMOVED lines=11> */
.L_x_13784:
[----:B------:R-:W-:Y:S01]  /*f530*/  MOV R13, R0 ;  /* 0x00000000000d7202 */ /* 0x000fe20000000f00 */
[----:B------:R-:W-:Y:S01]  /*f540*/  IMAD.MOV.U32 R12, RZ, RZ, 0x2 ;  /* 0x00000002ff0c7424 */ /* 0x000fe200078e00ff */
[----:B------:R-:W-:-:S13]  /*f550*/  @P0 LEA R4, P1, R24, R14, 0x1 ;  /* 0x0000000e18040211 */ /* 0x000fda00078208ff */
[----:B------:R-:W-:Y:S05]  /*f560*/  WARPSYNC.COLLECTIVE R15, `(.L_x_13785) ;  /* 0x000000000f087348 */ /* 0x000fea0003c00000 */
[----:B------:R0:W1:Y:S02]  /*f570*/  SHFL.IDX P6, R14, R13, R12, R11 ;  /* 0x0000000c0d0e7389 */ /* 0x00006400000c000b */
[----:B01----:R-:W-:Y:S01]  /*f580*/  ENDCOLLECTIVE ;  /* 0x000000000000791b */ /* 0x003fe20003800000 */
.L_x_13785:
        /* <DEDUP_REMOVED lines=12> */
.L_x_13786:
[----:B------:R-:W-:Y:S01]  /*f650*/  IMAD.MOV.U32 R13, RZ, RZ, R0 ;  /* 0x000000ffff0d7224 */ /* 0x000fe200078e0000 */
[----:B------:R-:W-:Y:S02]  /*f660*/  MOV R12, 0x3 ;  /* 0x00000003000c7802 */ /* 0x000fe40000000f00 */
[----:B------:R-:W-:-:S13]  /*f670*/  @P0 LEA R4, P1, R24, R14, 0x1 ;  /* 0x0000000e18040211 */ /* 0x000fda00078208ff */
[----:B------:R-:W-:Y:S05]  /*f680*/  WARPSYNC.COLLECTIVE R15, `(.L_x_13787) ;  /* 0x000000000f087348 */ /* 0x000fea0003c00000 */
[----:B------:R0:W1:Y:S02]  /*f690*/  SHFL.IDX P6, R14, R13, R12, R11 ;  /* 0x0000000c0d0e7389 */ /* 0x00006400000c000b */
[----:B01----:R-:W-:Y:S01]  /*f6a0*/  ENDCOLLECTIVE ;  /* 0x000000000000791b */ /* 0x003fe20003800000 */
.L_x_13787:
        /* <DEDUP_REMOVED lines=12> */
.L_x_13788:
[----:B------:R-:W-:Y:S02]  /*f770*/  IMAD.MOV.U32 R13, RZ, RZ, R0 ;  /* 0x000000ffff0d7224 */ /* 0x000fe400078e0000 */
[----:B------:R-:W-:Y:S01]  /*f780*/  IMAD.MOV.U32 R12, RZ, RZ, 0x4 ;  /* 0x00000004ff0c7424 */ /* 0x000fe200078e00ff */
[----:B------:R-:W-:-:S13]  /*f790*/  @P0 LEA R4, P1, R24, R14, 0x1 ;  /* 0x0000000e18040211 */ /* 0x000fda00078208ff */
[----:B------:R-:W-:Y:S05]  /*f7a0*/  WARPSYNC.COLLECTIVE R15, `(.L_x_13789) ;  /* 0x000000000f087348 */ /* 0x000fea0003c00000 */
[----:B------:R0:W1:Y:S02]  /*f7b0*/  SHFL.IDX P6, R14, R13, R12, R11 ;  /* 0x0000000c0d0e7389 */ /* 0x00006400000c000b */
[----:B01----:R-:W-:Y:S01]  /*f7c0*/  ENDCOLLECTIVE ;  /* 0x000000000000791b */ /* 0x003fe20003800000 */
.L_x_13789:
        /* <DEDUP_REMOVED lines=12> */
.L_x_13790:
[----:B------:R-:W-:Y:S01]  /*f890*/  MOV R13, R0 ;  /* 0x00000000000d7202 */ /* 0x000fe20000000f00 */
[----:B------:R-:W-:Y:S01]  /*f8a0*/  IMAD.MOV.U32 R12, RZ, RZ, 0x5 ;  /* 0x00000005ff0c7424 */ /* 0x000fe200078e00ff */
[----:B------:R-:W-:-:S13]  /*f8b0*/  @P0 LEA R4, P1, R24, R14, 0x1 ;  /* 0x0000000e18040211 */ /* 0x000fda00078208ff */
[----:B------:R-:W-:Y:S05]  /*f8c0*/  WARPSYNC.COLLECTIVE R15, `(.L_x_13791) ;  /* 0x000000000f087348 */ /* 0x000fea0003c00000 */
[----:B------:R0:W1:Y:S02]  /*f8d0*/  SHFL.IDX P6, R14, R13, R12, R11 ;  /* 0x0000000c0d0e7389 */ /* 0x00006400000c000b */
[----:B01----:R-:W-:Y:S01]  /*f8e0*/  ENDCOLLECTIVE ;  /* 0x000000000000791b */ /* 0x003fe20003800000 */
.L_x_13791:
        /* <DEDUP_REMOVED lines=10> */
.L_x_13792:
[----:B------:R-:W-:Y:S05]  /*f990*/  BRA `(.L_x_13793) ;  /* 0xffffffd000787947 */ /* 0x000fea000383ffff */
.L_x_13743:
[----:B------:R-:W-:Y:S01]  /*f9a0*/  IMAD.MOV.U32 R13, RZ, RZ, R6 ;  /* 0x000000ffff0d7224 */ /* 0x000fe200078e0006 */
[----:B------:R-:W-:Y:S01]  /*f9b0*/  MOV R11, 0x181f ;  /* 0x0000181f000b7802 */ /* 0x000fe20000000f00 */
[----:B------:R-:W-:Y:S02]  /*f9c0*/  IMAD.MOV.U32 R12, RZ, RZ, RZ ;  /* 0x000000ffff0c7224 */ /* 0x000fe400078e00ff */
[----:B------:R-:W-:Y:S02]  /*f9d0*/  IMAD.MOV.U32 R15, RZ, RZ, -0x1 ;  /* 0xffffffffff0f7424 */ /* 0x000fe400078e00ff */
[----:B------:R-:W-:-:S07]  /*f9e0*/  IMAD.U32 R0, RZ, RZ, UR46 ;  /* 0x0000002eff007e24 */ /* 0x000fce000f8e00ff */
[----:B------:R-:W-:Y:S05]  /*f9f0*/  WARPSYNC.COLLECTIVE R15, `(.L_x_13794) ;  /* 0x000000000f087348 */ /* 0x000fea0003c00000 */
[----:B------:R0:W1:Y:S02]  /*fa00*/  SHFL.IDX P6, R14, R13, R12, R11 ;  /* 0x0000000c0d0e7389 */ /* 0x00006400000c000b */
[----:B01----:R-:W-:Y:S01]  /*fa10*/  ENDCOLLECTIVE ;  /* 0x000000000000791b */ /* 0x003fe20003800000 */
.L_x_13794:
[----:B------:R-:W-:-:S04]  /*fa20*/  IMAD R0, R0, 0x80, R27 ;  /* 0x0000008000007824 */ /* 0x000fc800078e021b */
[----:B------:R-:W-:Y:S01]  /*fa30*/  VIADD R8, R0, 0x10 ;  /* 0x0000001000087836 */ /* 0x000fe20000000000 */
[----:B------:R-:W-:Y:S01]  /*fa40*/  MOV R13, R7 ;  /* 0x00000007000d7202 */ /* 0x000fe20000000f00 */
[----:B------:R-:W-:-:S07]  /*fa50*/  IMAD.MOV.U32 R4, RZ, RZ, R14 ;  /* 0x000000ffff047224 */ /* 0x000fce00078e000e */
[----:B------:R-:W-:Y:S05]  /*fa60*/  WARPSYNC.COLLECTIVE R15, `(.L_x_13795) ;  /* 0x000000000f087348 */ /* 0x000fea0003c00000 */
[----:B------:R0:W1:Y:S02]  /*fa70*/  SHFL.IDX P6, R14, R13, R12, R11 ;  /* 0x0000000c0d0e7389 */ /* 0x00006400000c000b */
[----:B01----:R-:W-:Y:S01]  /*fa80*/  ENDCOLLECTIVE ;  /* 0x000000000000791b */ /* 0x003fe20003800000 */
.L_x_13795:
        /* <DEDUP_REMOVED lines=12> */
.L_x_13796:
        /* <DEDUP_REMOVED lines=11> */
.L_x_13797:
[----:B------:R-:W-:Y:S01]  /*fc00*/  IMAD.MOV.U32 R13, RZ, RZ, R6 ;  /* 0x000000ffff0d7224 */ /* 0x000fe200078e0006 */
[----:B------:R-:W-:Y:S02]  /*fc10*/  MOV R12, 0x2 ;  /* 0x00000002000c7802 */ /* 0x000fe40000000f00 */
[----:B------:R-:W-:-:S13]  /*fc20*/  @!P0 LEA R4, P2, R24, R14, 0x1 ;  /* 0x0000000e18048211 */ /* 0x000fda00078408ff */
[----:B------:R-:W-:Y:S05]  /*fc30*/  WARPSYNC.COLLECTIVE R15, `(.L_x_13798) ;  /* 0x000000000f087348 */ /* 0x000fea0003c00000 */
[----:B------:R0:W1:Y:S02]  /*fc40*/  SHFL.IDX P6, R14, R13, R12, R11 ;  /* 0x0000000c0d0e7389 */ /* 0x00006400000c000b */
[----:B01----:R-:W-:Y:S01]  /*fc50*/  ENDCOLLECTIVE ;  /* 0x000000000000791b */ /* 0x003fe20003800000 */
.L_x_13798:
[----:B------:R-:W-:Y:S01]  /*fc60*/  @!P0 IMAD.X R5, RZ, RZ, R8, P2 ;  /* 0x000000ffff058224 */ /* 0x000fe200010e0608 */
[----:B------:R-:W-:-:S04]  /*fc70*/  IADD3 R8, R0, 0x20, RZ ;  /* 0x0000002000087810 */ /* 0x000fc80007ffe0ff */
        /* <DEDUP_REMOVED lines=11> */
.L_x_13799:
[----:B------:R-:W-:Y:S01]  /*fd30*/  IMAD.MOV.U32 R13, RZ, RZ, R6 ;  /* 0x000000ffff0d7224 */ /* 0x000fe200078e0006 */
[----:B------:R-:W-:Y:S02]  /*fd40*/  MOV R12, 0x3 ;  /* 0x00000003000c7802 */ /* 0x000fe40000000f00 */
[----:B------:R-:W-:-:S13]  /*fd50*/  @!P0 LEA R4, P2, R24, R14, 0x1 ;  /* 0x0000000e18048211 */ /* 0x000fda00078408ff */
[----:B------:R-:W-:Y:S05]  /*fd60*/  WARPSYNC.COLLECTIVE R15, `(.L_x_13800) ;  /* 0x000000000f087348 */ /* 0x000fea0003c00000 */
[----:B------:R0:W1:Y:S02]  /*fd70*/  SHFL.IDX P6, R14, R13, R12, R11 ;  /* 0x0000000c0d0e7389 */ /* 0x00006400000c000b */
[----:B01----:R-:W-:Y:S01]  /*fd80*/  ENDCOLLECTIVE ;  /* 0x000000000000791b */ /* 0x003fe20003800000 */
.L_x_13800:
        /* <DEDUP_REMOVED lines=13> */
.L_x_13801:
[----:B------:R-:W-:Y:S01]  /*fe60*/  IMAD.MOV.U32 R13, RZ, RZ, R6 ;  /* 0x000000ffff0d7224 */ /* 0x000fe200078e0006 */
[----:B------:R-:W-:Y:S02]  /*fe70*/  MOV R12, 0x4 ;  /* 0x00000004000c7802 */ /* 0x000fe40000000f00 */
[----:B------:R-:W-:-:S13]  /*fe80*/  @!P0 LEA R4, P2, R24, R14, 0x1 ;  /* 0x0000000e18048211 */ /* 0x000fda00078408ff */
[----:B------:R-:W-:Y:S05]  /*fe90*/  WARPSYNC.COLLECTIVE R15, `(.L_x_13802) ;  /* 0x000000000f087348 */ /* 0x000fea0003c00000 */
[----:B------:R0:W1:Y:S02]  /*fea0*/  SHFL.IDX P6, R14, R13, R12, R11 ;  /* 0x0000000c0d0e7389 */ /* 0x00006400000c000b */
[----:B01----:R-:W-:Y:S01]  /*feb0*/  ENDCOLLECTIVE ;  /* 0x000000000000791b */ /* 0x003fe20003800000 */
.L_x_13802:
        /* <DEDUP_REMOVED lines=13> */
.L_x_13803:
[----:B------:R-:W-:Y:S01]  /*ff90*/  IMAD.MOV.U32 R13, RZ, RZ, R6 ;  /* 0x000000ffff0d7224 */ /* 0x000fe200078e0006 */
[----:B------:R-:W-:Y:S02]  /*ffa0*/  MOV R12, 0x5 ;  /* 0x00000005000c7802 */ /* 0x000fe40000000f00 */
[----:B------:R-:W-:-:S13]  /*ffb0*/  @!P0 LEA R4, P2, R24, R14, 0x1 ;  /* 0x0000000e18048211 */ /* 0x000fda00078408ff */
[----:B------:R-:W-:Y:S05]  /*ffc0*/  WARPSYNC.COLLECTIVE R15, `(.L_x_13804) ;  /* 0x000000000f087348 */ /* 0x000fea0003c00000 */
[----:B------:R0:W1:Y:S02]  /*ffd0*/  SHFL.IDX P6, R14, R13, R12, R11 ;  /* 0x0000000c0d0e7389 */ /* 0x00006400000c000b */
[----:B01----:R-:W-:Y:S01]  /*ffe0*/  ENDCOLLECTIVE ;  /* 0x000000000000791b */ /* 0x003fe20003800000 */
.L_x_13804:
        /* <DEDUP_REMOVED lines=13> */
.L_x_13805:
[----:B------:R-:W-:Y:S01]  /*100c0*/  MOV R13, R6 ;  /* 0x00000006000d7202 */ /* 0x000fe20000000f00 */
[----:B------:R-:W-:Y:S01]  /*100d0*/  IMAD.MOV.U32 R12, RZ, RZ, 0x6 ;  /* 0x00000006ff0c7424 */ /* 0x000fe200078e00ff */
[----:B------:R-:W-:-:S13]  /*100e0*/  @!P0 LEA R4, P2, R24, R14, 0x1 ;  /* 0x0000000e18048211 */ /* 0x000fda00078408ff */
[----:B------:R-:W-:Y:S05]  /*100f0*/  WARPSYNC.COLLECTIVE R15, `(.L_x_13806) ;  /* 0x000000000f087348 */ /* 0x000fea0003c00000 */
[----:B------:R0:W1:Y:S02]  /*10100*/  SHFL.IDX P6, R14, R13, R12, R11 ;  /* 0x0000000c0d0e7389 */ /* 0x00006400000c000b */
[----:B01----:R-:W-:Y:S01]  /*10110*/  ENDCOLLECTIVE ;  /* 0x000000000000791b */ /* 0x003fe20003800000 */
.L_x_13806:
[----:B------:R-:W-:-:S05]  /*10120*/  @!P0 IMAD.X R5, RZ, RZ, R8, P2 ;  /* 0x000000ffff058224 */ /* 0x000fca00010e0608 */
[----:B------:R-:W-:Y:S01]  /*10130*/  @!PT LDS RZ, [RZ] ;  /* 0x00000000fffff984 */ /* 0x000fe20000000800 */
[----:B------:R-:W-:Y:S01]  /*10140*/  @!PT LDS RZ, [RZ] ;  /* 0x00000000fffff984 */ /* 0x000fe20000000800 */
[----:B------:R-:W-:Y:S01]  /*10150*/  @!PT LDS RZ, [RZ] ;  /* 0x00000000fffff984 */ /* 0x000fe20000000800 */
[----:B------:R0:W-:Y:S01]  /*10160*/  @!P0 LDGSTS.E.BYPASS.LTC128B.128 [R21+0x1ac00], desc[UR36][R4.64], !P1 ;  /* 0x1ac0000004158fae */ /* 0x0001e2000c901d64 */
[----:B------:R-:W-:Y:S01]  /*10170*/  IMAD.MOV.U32 R13, RZ, RZ, R7 ;  /* 0x000000ffff0d7224 */ /* 0x000fe200078e0007 */
[----:B0-----:R-:W-:Y:S02]  /*10180*/  IADD3 R4, R0, 0x60, RZ ;  /* 0x0000006000047810 */ /* 0x001fe40007ffe0ff */
[----:B------:R-:W-:-:S07]  /*10190*/  MOV R8, R14 ;  /* 0x0000000e00087202 */ /* 0x000fce0000000f00 */
[----:B------:R-:W-:Y:S05]  /*101a0*/  WARPSYNC.COLLECTIVE R15, `(.L_x_13807) ;  /* 0x000000000f087348 */ /* 0x000fea0003c00000 */
[----:B------:R0:W1:Y:S02]  /*101b0*/  SHFL.IDX P6, R14, R13, R12, R11 ;  /* 0x0000000c0d0e7389 */ /* 0x00006400000c000b */
[----:B01----:R-:W-:Y:S01]  /*101c0*/  ENDCOLLECTIVE ;  /* 0x000000000000791b */ /* 0x003fe20003800000 */
.L_x_13807:
[----:B------:R-:W-:Y:S02]  /*101d0*/  ISETP.GE.AND P0, PT, R4, R3, PT ;  /* 0x000000030400720c */ /* 0x000fe40003f06270 */
[----:B------:R-:W-:Y:S01]  /*101e0*/  MOV R13, R6 ;  /* 0x00000006000d7202 */ /* 0x000fe20000000f00 */
[----:B------:R-:W-:-:S10]  /*101f0*/  IMAD.MOV.U32 R12, RZ, RZ, 0x7 ;  /* 0x00000007ff0c7424 */ /* 0x000fd400078e00ff */
[----:B------:R-:W-:Y:S02]  /*10200*/  @!P0 LEA R9, R16, UR45, 0x1 ;  /* 0x0000002d10098c11 */ /* 0x000fe4000f8e08ff */
[----:B------:R-:W-:-:S13]  /*10210*/  @!P0 LEA R4, P2, R24, R14, 0x1 ;  /* 0x0000000e18048211 */ /* 0x000fda00078408ff */
[----:B------:R-:W-:Y:S05]  /*10220*/  WARPSYNC.COLLECTIVE R15, `(.L_x_13808) ;  /* 0x000000000f087348 */ /* 0x000fea0003c00000 */
[----:B------:R0:W1:Y:S02]  /*10230*/  SHFL.IDX P6, R14, R13, R12, R11 ;  /* 0x0000000c0d0e7389 */ /* 0x00006400000c000b */
[----:B01----:R-:W-:Y:S01]  /*10240*/  ENDCOLLECTIVE ;  /* 0x000000000000791b */ /* 0x003fe20003800000 */
.L_x_13808:
[----:B------:R-:W-:-:S05]  /*10250*/  @!P0 IMAD.X R5, RZ, RZ, R8, P2 ;  /* 0x000000ffff058224 */ /* 0x000fca00010e0608 */
        /* <DEDUP_REMOVED lines=9> */
.L_x_13809:
[----:B------:R-:W-:Y:S05]  /*102f0*/  BRA `(.L_x_13810) ;  /* 0xffffffd000707947 */ /* 0x000fea000383ffff */
.L_x_13744:
[----:B0-----:R-:W-:-:S04]  /*10300*/  MOV R3, UR45 ;  /* 0x0000002d00037c02 */ /* 0x001fc80008000f00 */
[----:B------:R0:W1:Y:S03]  /*10310*/  SYNCS.PHASECHK.TRANS64.TRYWAIT P0, [R3+URZ+0x22820], R0 ;  /* 0x02282000030075a7 */ /* 0x000066000800017f */
[----:B-1----:R-:W-:Y:S05]  /*10320*/  @!P0 NANOSLEEP.SYNCS 0x989680 ;  /* 0x009896800000895d */ /* 0x002fea0003900000 */
[----:B------:R-:W1:Y:S02]  /*10330*/  @!P0 SYNCS.PHASECHK.TRANS64 P0, [R3+URZ+0x22820], R0 ;  /* 0x02282000030085a7 */ /* 0x000e64000800007f */
[----:B-1----:R-:W-:Y:S05]  /*10340*/  @!P0 BRA `(.L_x_13744) ;  /* 0xfffffffc00ec8947 */ /* 0x002fea000383ffff */
[----:B------:R-:W-:Y:S05]  /*10350*/  BRA `(.L_x_13811) ;  /* 0xffffffd000a07947 */ /* 0x000fea000383ffff */
.L_x_13746:
[----:B0-----:R-:W-:-:S04]  /*10360*/  IMAD.U32 R3, RZ, RZ, UR45 ;  /* 0x0000002dff037e24 */ /* 0x001fc8000f8e00ff */
[----:B------:R0:W1:Y:S03]  /*10370*/  SYNCS.PHASECHK.TRANS64.TRYWAIT P0, [R3+URZ+0x22860], R0 ;  /* 0x02286000030075a7 */ /* 0x000066000800017f */
[----:B-1----:R-:W-:Y:S05]  /*10380*/  @!P0 NANOSLEEP.SYNCS 0x989680 ;  /* 0x009896800000895d */ /* 0x002fea0003900000 */
[----:B------:R-:W1:Y:S02]  /*10390*/  @!P0 SYNCS.PHASECHK.TRANS64 P0, [R3+URZ+0x22860], R0 ;  /* 0x02286000030085a7 */ /* 0x000e64000800007f */
[----:B-1----:R-:W-:Y:S05]  /*103a0*/  @!P0 BRA `(.L_x_13746) ;  /* 0xfffffffc00ec8947 */ /* 0x002fea000383ffff */
[----:B------:R-:W-:Y:S05]  /*103b0*/  BRA `(.L_x_13812) ;  /* 0xffffffd0009c7947 */ /* 0x000fea000383ffff */
.L_x_13747:
        /* <DEDUP_REMOVED lines=8> */
.L_x_13814:
[----:B------:R-:W-:Y:S05]  /*10440*/  BSYNC B0 ;  /* 0x0000000000007941 */ /* 0x000fea0003800000 */
.L_x_13813:
[----:B------:R-:W-:Y:S01]  /*10450*/  IMAD.MOV.U32 R13, RZ, RZ, R3 ;  /* 0x000000ffff0d7224 */ /* 0x000fe200078e0003 */
[----:B------:R-:W-:Y:S01]  /*10460*/  MOV R12, RZ ;  /* 0x000000ff000c7202 */ /* 0x000fe20000000f00 */
[----:B------:R-:W-:Y:S01]  /*10470*/  IMAD.MOV.U32 R11, RZ, RZ, 0x181f ;  /* 0x0000181fff0b7424 */ /* 0x000fe200078e00ff */
[----:B------:R-:W-:Y:S01]  /*10480*/  MOV R15, 0xffffffff ;  /* 0xffffffff000f7802 */ /* 0x000fe20000000f00 */
[----:B------:R-:W-:Y:S01]  /*10490*/  IMAD.SHL.U32 R24, R24, 0x2, RZ ;  /* 0x0000000218187824 */ /* 0x000fe200078e00ff */
[----:B------:R-:W-:Y:S02]  /*104a0*/  MOV R0, R14 ;  /* 0x0000000e00007202 */ /* 0x000fe40000000f00 */
[----:B------:R-:W-:-:S07]  /*104b0*/  LEA R17, R16, UR45, 0x1 ;  /* 0x0000002d10117c11 */ /* 0x000fce000f8e08ff */
[----:B------:R-:W-:Y:S05]  /*104c0*/  WARPSYNC.COLLECTIVE R15, `(.L_x_13815) ;  /* 0x000000000f087348 */ /* 0x000fea0003c00000 */
[----:B------:R0:W1:Y:S02]  /*104d0*/  SHFL.IDX P6, R14, R13, R12, R11 ;  /* 0x0000000c0d0e7389 */ /* 0x00006400000c000b */
[----:B01----:R-:W-:Y:S01]  /*104e0*/  ENDCOLLECTIVE ;  /* 0x000000000000791b */ /* 0x003fe20003800000 */
.L_x_13815:
[C---:B------:R-:W-:Y:S02]  /*104f0*/  LOP3.LUT P2, RZ, R8.reuse, 0x2, RZ, 0xc0, !PT ;  /* 0x0000000208ff7812 */ /* 0x040fe4000784c0ff */
[----:B------:R-:W-:-:S04]  /*10500*/  LOP3.LUT P1, RZ, R8, 0x4, RZ, 0xc0, !PT ;  /* 0x0000000408ff7812 */ /* 0x000fc8000782c0ff */
[----:B------:R-:W-:Y:S01]  /*10510*/  ISETP.LT.OR P3, PT, R35, 0x1, !P1 ;  /* 0x000000012300780c */ /* 0x000fe20004f61670 */
[----:B------:R-:W-:Y:S01]  /*10520*/  IMAD.MOV.U32 R13, RZ, RZ, R10 ;  /* 0x000000ffff0d7224 */ /* 0x000fe200078e000a */
[----:B------:R-:W-:Y:S02]  /*10530*/  MOV R12, 0x1 ;  /* 0x00000001000c7802 */ /* 0x000fe40000000f00 */
[----:B------:R-:W-:-:S13]  /*10540*/  IADD3 R4, P0, R14, R24, RZ ;  /* 0x000000180e047210 */ /* 0x000fda0007f1e0ff */
[----:B------:R-:W-:Y:S05]  /*10550*/  WARPSYNC.COLLECTIVE R15, `(.L_x_13816) ;  /* 0x000000000f087348 */ /* 0x000fea0003c00000 */
[----:B------:R0:W1:Y:S02]  /*10560*/  SHFL.IDX P6, R14, R13, R12, R11 ;  /* 0x0000000c0d0e7389 */ /* 0x00006400000c000b */
[----:B01----:R-:W-:Y:S01]  /*10570*/  ENDCOLLECTIVE ;  /* 0x000000000000791b */ /* 0x003fe20003800000 */
.L_x_13816:
        /* <DEDUP_REMOVED lines=12> */
.L_x_13817:
[----:B------:R-:W-:Y:S01]  /*10640*/  @!PT LDS RZ, [RZ] ;  /* 0x00000000fffff984 */ /* 0x000fe20000000800 */
[----:B------:R-:W-:Y:S01]  /*10650*/  @!PT LDS RZ, [RZ] ;  /* 0x00000000fffff984 */ /* 0x000fe20000000800 */
[----:B------:R-:W-:Y:S01]  /*10660*/  @!PT LDS RZ, [RZ] ;  /* 0x00000000fffff984 */ /* 0x000fe20000000800 */
[----:B------:R-:W-:Y:S01]  /*10670*/  LDGSTS.E.BYPASS.LTC128B.128 [R17+0x3400], desc[UR36][R4.64+0x80], !P0 ;  /* 0x0340008004117fae */ /* 0x000fe2000c101d64 */
[----:B------:R-:W-:Y:S01]  /*10680*/  LOP3.LUT P0, RZ, R8, 0x8, RZ, 0xc0, !PT ;  /* 0x0000000808ff7812 */ /* 0x000fe2000780c0ff */
[----:B------:R-:W-:Y:S02]  /*10690*/  IMAD.MOV.U32 R8, RZ, RZ, RZ ;  /* 0x000000ffff087224 */ /* 0x000fe400078e00ff */
        /* <DEDUP_REMOVED lines=9> */
.L_x_13818:
        /* <DEDUP_REMOVED lines=12> */
.L_x_13819:
        /* <DEDUP_REMOVED lines=14> */
.L_x_13820:
        /* <DEDUP_REMOVED lines=12> */
.L_x_13821:
        /* <DEDUP_REMOVED lines=14> */
.L_x_13822:
        /* <DEDUP_REMOVED lines=12> */
.L_x_13823:
        /* <DEDUP_REMOVED lines=14> */
.L_x_13824:
[----:B------:R-:W-:Y:S02]  /*10c10*/  IADD3.X R5, RZ, R0, RZ, P3, !PT ;  /* 0x00000000ff057210 */ /* 0x000fe40001ffe4ff */
[----:B------:R-:W-:Y:S02]  /*10c20*/  ISETP.LT.OR P3, PT, R35, 0x41, P4 ;  /* 0x000000412300780c */ /* 0x000fe40002761670 */
[----:B------:R-:W-:Y:S02]  /*10c30*/  IADD3 R0, R17, 0x400, RZ ;  /* 0x0000040011007810 */ /* 0x000fe40007ffe0ff */
[----:B------:R-:W-:-:S09]  /*10c40*/  MOV R13, R3 ;  /* 0x00000003000d7202 */ /* 0x000fd20000000f00 */
        /* <DEDUP_REMOVED lines=9> */
.L_x_13825:
        /* <DEDUP_REMOVED lines=9> */
.L_x_13754:
[----:B-1----:R1:W2:Y:S02]  /*10d70*/  SYNCS.PHASECHK.TRANS64.TRYWAIT P0, [R32+URZ+0x22840], R31 ;  /* 0x0228401f200075a7 */ /* 0x0022a4000800017f */
[----:B--2---:R-:W-:Y:S05]  /*10d80*/  @!P0 NANOSLEEP.SYNCS 0x989680 ;  /* 0x009896800000895d */ /* 0x004fea0003900000 */
[----:B------:R-:W2:Y:S02]  /*10d90*/  @!P0 SYNCS.PHASECHK.TRANS64 P0, [R32+URZ+0x22840], R31 ;  /* 0x0228401f200085a7 */ /* 0x000ea4000800007f */
[----:B--2---:R-:W-:Y:S05]  /*10da0*/  @!P0 BRA `(.L_x_13754) ;  /* 0xfffffffc00f08947 */ /* 0x004fea000383ffff */
[----:B------:R-:W-:Y:S05]  /*10db0*/  BRA `(.L_x_13827) ;  /* 0xffffffd000c07947 */ /* 0x000fea000383ffff */
.L_x_13755:
        /* <DEDUP_REMOVED lines=8> */
.L_x_13829:
[----:B------:R-:W-:Y:S05]  /*10e40*/  BSYNC B1 ;  /* 0x0000000000017941 */ /* 0x000fea0003800000 */
.L_x_13828:
        /* <DEDUP_REMOVED lines=9> */
.L_x_13830:
[----:B------:R-:W-:Y:S01]  /*10ee0*/  IMAD.MOV.U32 R13, RZ, RZ, R3 ;  /* 0x000000ffff0d7224 */ /* 0x000fe200078e0003 */
[----:B------:R-:W-:Y:S02]  /*10ef0*/  MOV R12, 0x1 ;  /* 0x00000001000c7802 */ /* 0x000fe40000000f00 */
[----:B------:R-:W-:-:S13]  /*10f00*/  IADD3 R4, P0, R14, R24, RZ ;  /* 0x000000180e047210 */ /* 0x000fda0007f1e0ff */
[----:B------:R-:W-:Y:S05]  /*10f10*/  WARPSYNC.COLLECTIVE R15, `(.L_x_13831) ;  /* 0x000000000f087348 */ /* 0x000fea0003c00000 */
[----:B------:R0:W1:Y:S02]  /*10f20*/  SHFL.IDX P6, R14, R13, R12, R11 ;  /* 0x0000000c0d0e7389 */ /* 0x00006400000c000b */
[----:B01----:R-:W-:Y:S01]  /*10f30*/  ENDCOLLECTIVE ;  /* 0x000000000000791b */ /* 0x003fe20003800000 */
.L_x_13831:
        /* <DEDUP_REMOVED lines=10> */
.L_x_13832:
[----:B------:R-:W-:Y:S01]  /*10fe0*/  MOV R13, R3 ;  /* 0x00000003000d7202 */ /* 0x000fe20000000f00 */
[----:B------:R-:W-:Y:S01]  /*10ff0*/  IMAD.MOV.U32 R12, RZ, RZ, 0x2 ;  /* 0x00000002ff0c7424 */ /* 0x000fe200078e00ff */
[----:B------:R-:W-:-:S13]  /*11000*/  IADD3 R6, P0, R14, R24, RZ ;  /* 0x000000180e067210 */ /* 0x000fda0007f1e0ff */
[----:B------:R-:W-:Y:S05]  /*11010*/  WARPSYNC.COLLECTIVE R15, `(.L_x_13833) ;  /* 0x000000000f087348 */ /* 0x000fea0003c00000 */
[----:B------:R0:W1:Y:S02]  /*11020*/  SHFL.IDX P6, R14, R13, R12, R11 ;  /* 0x0000000c0d0e7389 */ /* 0x00006400000c000b */
[----:B01----:R-:W-:Y:S01]  /*11030*/  ENDCOLLECTIVE ;  /* 0x000000000000791b */ /* 0x003fe20003800000 */
.L_x_13833:
[----:B------:R-:W-:-:S05]  /*11040*/  IMAD.X R7, RZ, RZ, R7, P0 ;  /* 0x000000ffff077224 */ /* 0x000fca00000e0607 */
        /* <DEDUP_REMOVED lines=9> */
.L_x_13834:
[----:B------:R-:W-:Y:S01]  /*110e0*/  IMAD.MOV.U32 R13, RZ, RZ, R3 ;  /* 0x000000ffff0d7224 */ /* 0x000fe200078e0003 */
[----:B------:R-:W-:Y:S02]  /*110f0*/  MOV R12, 0x3 ;  /* 0x00000003000c7802 */ /* 0x000fe40000000f00 */
[----:B------:R-:W-:-:S13]  /*11100*/  IADD3 R6, P0, R14, R24, RZ ;  /* 0x000000180e067210 */ /* 0x000fda0007f1e0ff */
[----:B------:R-:W-:Y:S05]  /*11110*/  WARPSYNC.COLLECTIVE R15, `(.L_x_13835) ;  /* 0x000000000f087348 */ /* 0x000fea0003c00000 */
[----:B------:R0:W1:Y:S02]  /*11120*/  SHFL.IDX P6, R14, R13, R12, R11 ;  /* 0x0000000c0d0e7389 */ /* 0x00006400000c000b */
[----:B01----:R-:W-:Y:S01]  /*11130*/  ENDCOLLECTIVE ;  /* 0x000000000000791b */ /* 0x003fe20003800000 */
.L_x_13835:
        /* <DEDUP_REMOVED lines=10> */
.L_x_13836:
[----:B------:R-:W-:Y:S01]  /*111e0*/  MOV R13, R3 ;  /* 0x00000003000d7202 */ /* 0x000fe20000000f00 */
[----:B------:R-:W-:Y:S01]  /*111f0*/  IMAD.MOV.U32 R12, RZ, RZ, 0x4 ;  /* 0x00000004ff0c7424 */ /* 0x000fe200078e00ff */
[----:B------:R-:W-:-:S13]  /*11200*/  IADD3 R4, P0, R14, R24, RZ ;  /* 0x000000180e047210 */ /* 0x000fda0007f1e0ff */
[----:B------:R-:W-:Y:S05]  /*11210*/  WARPSYNC.COLLECTIVE R15, `(.L_x_13837) ;  /* 0x000000000f087348 */ /* 0x000fea0003c00000 */
[----:B------:R0:W1:Y:S02]  /*11220*/  SHFL.IDX P6, R14, R13, R12, R11 ;  /* 0x0000000c0d0e7389 */ /* 0x00006400000c000b */
[----:B01----:R-:W-:Y:S01]  /*11230*/  ENDCOLLECTIVE ;  /* 0x000000000000791b */ /* 0x003fe20003800000 */
.L_x_13837:
        /* <DEDUP_REMOVED lines=10> */
.L_x_13838:
[----:B------:R-:W-:Y:S01]  /*112e0*/  IMAD.MOV.U32 R13, RZ, RZ, R3 ;  /* 0x000000ffff0d7224 */ /* 0x000fe200078e0003 */
[----:B------:R-:W-:Y:S02]  /*112f0*/  MOV R12, 0x5 ;  /* 0x00000005000c7802 */ /* 0x000fe40000000f00 */
[----:B------:R-:W-:-:S13]  /*11300*/  IADD3 R4, P0, R14, R24, RZ ;  /* 0x000000180e047210 */ /* 0x000fda0007f1e0ff */
[----:B------:R-:W-:Y:S05]  /*11310*/  WARPSYNC.COLLECTIVE R15, `(.L_x_13839) ;  /* 0x000000000f087348 */ /* 0x000fea0003c00000 */
[----:B------:R0:W1:Y:S02]  /*11320*/  SHFL.IDX P6, R14, R13, R12, R11 ;  /* 0x0000000c0d0e7389 */ /* 0x00006400000c000b */
[----:B01----:R-:W-:Y:S01]  /*11330*/  ENDCOLLECTIVE ;  /* 0x000000000000791b */ /* 0x003fe20003800000 */
.L_x_13839:
        /* <DEDUP_REMOVED lines=10> */
.L_x_13840:
[----:B------:R-:W-:Y:S01]  /*113e0*/  IMAD.MOV.U32 R37, RZ, RZ, R14 ;  /* 0x000000ffff257224 */ /* 0x000fe200078e000e */
[----:B------:R-:W-:Y:S06]  /*113f0*/  BRA `(.L_x_13841) ;  /* 0xffffffd000187947 */ /* 0x000fec000383ffff */
.L_x_13760:
[----:B---3--:R3:W4:Y:S02]  /*11400*/  SYNCS.PHASECHK.TRANS64.TRYWAIT P0, [R32+URZ+0x22860], R31 ;  /* 0x0228601f200075a7 */ /* 0x008724000800017f */
[----:B----4-:R-:W-:Y:S05]  /*11410*/  @!P0 NANOSLEEP.SYNCS 0x989680 ;  /* 0x009896800000895d */ /* 0x010fea0003900000 */
[----:B------:R-:W4:Y:S02]  /*11420*/  @!P0 SYNCS.PHASECHK.TRANS64 P0, [R32+URZ+0x22860], R31 ;  /* 0x0228601f200085a7 */ /* 0x000f24000800007f */
[----:B----4-:R-:W-:Y:S05]  /*11430*/  @!P0 BRA `(.L_x_13760) ;  /* 0xfffffffc00f08947 */ /* 0x010fea000383ffff */
[----:B------:R-:W-:Y:S05]  /*11440*/  BRA `(.L_x_13842) ;  /* 0xffffffd000647947 */ /* 0x000fea000383ffff */
.L_x_13761:
[----:B------:R-:W-:Y:S01]  /*11450*/  BSSY B1, `(.L_x_13843) ;  /* 0x0000008000017945 */ /* 0x000fe20003800000 */
[----:B------:R-:W-:Y:S01]  /*11460*/  MOV R13, R18 ;  /* 0x00000012000d7202 */ /* 0x000fe20000000f00 */
[----:B------:R-:W-:Y:S01]  /*11470*/  IMAD.MOV.U32 R12, RZ, RZ, RZ ;  /* 0x000000ffff0c7224 */ /* 0x000fe200078e00ff */
[----:B------:R-:W-:Y:S01]  /*11480*/  MOV R11, 0x181f ;  /* 0x0000181f000b7802 */ /* 0x000fe20000000f00 */
[----:B------:R-:W-:-:S07]  /*11490*/  IMAD.MOV.U32 R15, RZ, RZ, -0x1 ;  /* 0xffffffffff0f7424 */ /* 0x000fce00078e00ff */
[----:B-123--:R-:W-:Y:S05]  /*114a0*/  WARPSYNC.COLLECTIVE R15, `(.L_x_13844) ;  /* 0x000000000f087348 */ /* 0x00efea0003c00000 */
[----:B------:R0:W4:Y:S02]  /*114b0*/  SHFL.IDX P6, R14, R13, R12, R11 ;  /* 0x0000000c0d0e7389 */ /* 0x00012400000c000b */
[----:B01234-:R-:W-:Y:S01]  /*114c0*/  ENDCOLLECTIVE ;  /* 0x000000000000791b */ /* 0x01ffe20003800000 */
.L_x_13844:
[----:B------:R-:W-:Y:S05]  /*114d0*/  BSYNC B1 ;  /* 0x0000000000017941 */ /* 0x000fea0003800000 */
.L_x_13843:
[----:B------:R-:W-:Y:S01]  /*114e0*/  IMAD.MOV.U32 R13, RZ, RZ, R3 ;  /* 0x000000ffff0d7224 */ /* 0x000fe200078e0003 */
[----:B------:R-:W-:Y:S01]  /*114f0*/  MOV R12, RZ ;  /* 0x000000ff000c7202 */ /* 0x000fe20000000f00 */
[----:B------:R-:W-:Y:S01]  /*11500*/  IMAD.MOV.U32 R11, RZ, RZ, 0x181f ;  /* 0x0000181fff0b7424 */ /* 0x000fe200078e00ff */
[----:B------:R-:W-:Y:S01]  /*11510*/  MOV R15, 0xffffffff ;  /* 0xffffffff000f7802 */ /* 0x000fe20000000f00 */
[----:B------:R-:W-:Y:S01]  /*11520*/  IMAD R17, R21, 0xc000, R0 ;  /* 0x0000c00015117824 */ /* 0x000fe200078e0200 */
[----:B------:R-:W-:Y:S01]  /*11530*/  MOV R5, R14 ;  /* 0x0000000e00057202 */ /* 0x000fe20000000f00 */
[----:B------:R-:W-:-:S07]  /*11540*/  IMAD.MOV.U32 R8, RZ, RZ, RZ ;  /* 0x000000ffff087224 */ /* 0x000fce00078e00ff */
[----:B------:R-:W-:Y:S05]  /*11550*/  WARPSYNC.COLLECTIVE R15, `(.L_x_13845) ;  /* 0x000000000f087348 */ /* 0x000fea0003c00000 */
[----:B------:R0:W1:Y:S02]  /*11560*/  SHFL.IDX P6, R14, R13, R12, R11 ;  /* 0x0000000c0d0e7389 */ /* 0x00006400000c000b */
[----:B01----:R-:W-:Y:S01]  /*11570*/  ENDCOLLECTIVE ;  /* 0x000000000000791b */ /* 0x003fe20003800000 */
.L_x_13845:
[----:B------:R-:W-:Y:S01]  /*11580*/  MOV R13, R18 ;  /* 0x00000012000d7202 */ /* 0x000fe20000000f00 */
[----:B------:R-:W-:Y:S01]  /*11590*/  IMAD.MOV.U32 R12, RZ, RZ, 0x1 ;  /* 0x00000001ff0c7424 */ /* 0x000fe200078e00ff */
[----:B------:R-:W-:-:S13]  /*115a0*/  IADD3 R4, P0, R14, R24, RZ ;  /* 0x000000180e047210 */ /* 0x000fda0007f1e0ff */
[----:B------:R-:W-:Y:S05]  /*115b0*/  WARPSYNC.COLLECTIVE R15, `(.L_x_13846) ;  /* 0x000000000f087348 */ /* 0x000fea0003c00000 */
[----:B------:R0:W1:Y:S02]  /*115c0*/  SHFL.IDX P6, R14, R13, R12, R11 ;  /* 0x0000000c0d0e7389 */ /* 0x00006400000c000b */
[----:B01----:R-:W-:Y:S01]  /*115d0*/  ENDCOLLECTIVE ;  /* 0x000000000000791b */ /* 0x003fe20003800000 */
.L_x_13846:
        /* <DEDUP_REMOVED lines=13> */
.L_x_13847:
[----:B------:R-:W-:Y:S01]  /*116b0*/  MOV R13, R18 ;  /* 0x00000012000d7202 */ /* 0x000fe20000000f00 */
[----:B------:R-:W-:Y:S01]  /*116c0*/  IMAD.MOV.U32 R12, RZ, RZ, 0x2 ;  /* 0x00000002ff0c7424 */ /* 0x000fe200078e00ff */
[----:B------:R-:W-:-:S07]  /*116d0*/  MOV R5, R14 ;  /* 0x0000000e00057202 */ /* 0x000fce0000000f00 */
[----:B------:R-:W-:Y:S05]  /*116e0*/  WARPSYNC.COLLECTIVE R15, `(.L_x_13848) ;  /* 0x000000000f087348 */ /* 0x000fea0003c00000 */
[----:B------:R0:W1:Y:S02]  /*116f0*/  SHFL.IDX P6, R14, R13, R12, R11 ;  /* 0x0000000c0d0e7389 */ /* 0x00006400000c000b */
[----:B01----:R-:W-:Y:S01]  /*11700*/  ENDCOLLECTIVE ;  /* 0x000000000000791b */ /* 0x003fe20003800000 */
.L_x_13848:
        /* <DEDUP_REMOVED lines=14> */
.L_x_13849:
[----:B------:R-:W-:Y:S01]  /*117f0*/  MOV R13, R18 ;  /* 0x00000012000d7202 */ /* 0x000fe20000000f00 */
[----:B------:R-:W-:Y:S01]  /*11800*/  IMAD.MOV.U32 R12, RZ, RZ, 0x3 ;  /* 0x00000003ff0c7424 */ /* 0x000fe200078e00ff */
[----:B------:R-:W-:-:S07]  /*11810*/  MOV R5, R14 ;  /* 0x0000000e00057202 */ /* 0x000fce0000000f00 */
[----:B------:R-:W-:Y:S05]  /*11820*/  WARPSYNC.COLLECTIVE R15, `(.L_x_13850) ;  /* 0x000000000f087348 */ /* 0x000fea0003c00000 */
[----:B------:R0:W1:Y:S02]  /*11830*/  SHFL.IDX P6, R14, R13, R12, R11 ;  /* 0x0000000c0d0e7389 */ /* 0x00006400000c000b */
[----:B01----:R-:W-:Y:S01]  /*11840*/  ENDCOLLECTIVE ;  /* 0x000000000000791b */ /* 0x003fe20003800000 */
.L_x_13850:
        /* <DEDUP_REMOVED lines=14> */
.L_x_13851:
[----:B------:R-:W-:Y:S01]  /*11930*/  MOV R13, R18 ;  /* 0x00000012000d7202 */ /* 0x000fe20000000f00 */
[----:B------:R-:W-:Y:S01]  /*11940*/  IMAD.MOV.U32 R12, RZ, RZ, 0x4 ;  /* 0x00000004ff0c7424 */ /* 0x000fe200078e00ff */
[----:B------:R-:W-:-:S07]  /*11950*/  MOV R5, R14 ;  /* 0x0000000e00057202 */ /* 0x000fce0000000f00 */
[----:B------:R-:W-:Y:S05]  /*11960*/  WARPSYNC.COLLECTIVE R15, `(.L_x_13852) ;  /* 0x000000000f087348 */ /* 0x000fea0003c00000 */
[----:B------:R0:W1:Y:S02]  /*11970*/  SHFL.IDX P6, R14, R13, R12, R11 ;  /* 0x0000000c0d0e7389 */ /* 0x00006400000c000b */
[----:B01----:R-:W-:Y:S01]  /*11980*/  ENDCOLLECTIVE ;  /* 0x000000000000791b */ /* 0x003fe20003800000 */
.L_x_13852:
        /* <DEDUP_REMOVED lines=14> */
.L_x_13853:
[----:B------:R-:W-:Y:S01]  /*11a70*/  MOV R13, R18 ;  /* 0x00000012000d7202 */ /* 0x000fe20000000f00 */
[----:B------:R-:W-:Y:S01]  /*11a80*/  IMAD.MOV.U32 R12, RZ, RZ, 0x5 ;  /* 0x00000005ff0c7424 */ /* 0x000fe200078e00ff */
[----:B------:R-:W-:-:S07]  /*11a90*/  MOV R5, R14 ;  /* 0x0000000e00057202 */ /* 0x000fce0000000f00 */
[----:B------:R-:W-:Y:S05]  /*11aa0*/  WARPSYNC.COLLECTIVE R15, `(.L_x_13854) ;  /* 0x000000000f087348 */ /* 0x000fea0003c00000 */
[----:B------:R0:W1:Y:S02]  /*11ab0*/  SHFL.IDX P6, R14, R13, R12, R11 ;  /* 0x0000000c0d0e7389 */ /* 0x00006400000c000b */
[----:B01----:R-:W-:Y:S01]  /*11ac0*/  ENDCOLLECTIVE ;  /* 0x000000000000791b */ /* 0x003fe20003800000 */
.L_x_13854:
        /* <DEDUP_REMOVED lines=14> */
.L_x_13855:
[----:B------:R-:W-:Y:S01]  /*11bb0*/  MOV R3, R14 ;  /* 0x0000000e00037202 */ /* 0x000fe20000000f00 */
[----:B------:R-:W-:Y:S06]  /*11bc0*/  BRA `(.L_x_13856) ;  /* 0xffffffcc00a07947 */ /* 0x000fec000383ffff */
.L_x_13766:
[----:B0-----:R0:W1:Y:S02]  /*11bd0*/  SYNCS.PHASECHK.TRANS64.TRYWAIT P0, [R4+URZ+0x22820], R8 ;  /* 0x02282008040075a7 */ /* 0x001064000800017f */
[----:B-1----:R-:W-:Y:S05]  /*11be0*/  @!P0 NANOSLEEP.SYNCS 0x989680 ;  /* 0x009896800000895d */ /* 0x002fea0003900000 */
[----:B------:R-:W1:Y:S02]  /*11bf0*/  @!P0 SYNCS.PHASECHK.TRANS64 P0, [R4+URZ+0x22820], R8 ;  /* 0x02282008040085a7 */ /* 0x000e64000800007f */
[----:B-1----:R-:W-:Y:S05]  /*11c00*/  @!P0 BRA `(.L_x_13766) ;  /* 0xfffffffc00f08947 */ /* 0x002fea000383ffff */
[----:B------:R-:W-:Y:S05]  /*11c10*/  BRA `(.L_x_13857) ;  /* 0xffffffd000287947 */ /* 0x000fea000383ffff */
.L_x_13767:
[----:B------:R-:W-:Y:S01]  /*11c20*/  BSSY B0, `(.L_x_13858) ;  /* 0x0000008000007945 */ /* 0x000fe20003800000 */
[----:B------:R-:W-:Y:S01]  /*11c30*/  MOV R13, R2 ;  /* 0x00000002000d7202 */ /* 0x000fe20000000f00 */
[----:B------:R-:W-:Y:S01]  /*11c40*/  IMAD.MOV.U32 R12, RZ, RZ, RZ ;  /* 0x000000ffff0c7224 */ /* 0x000fe200078e00ff */
[----:B------:R-:W-:Y:S01]  /*11c50*/  MOV R11, 0x1f ;  /* 0x0000001f000b7802 */ /* 0x000fe20000000f00 */
[----:B------:R-:W-:-:S07]  /*11c60*/  IMAD.MOV.U32 R15, RZ, RZ, -0x1 ;  /* 0xffffffffff0f7424 */ /* 0x000fce00078e00ff */
[----:B0-23-5:R-:W-:Y:S05]  /*11c70*/  WARPSYNC.COLLECTIVE R15, `(.L_x_13859) ;  /* 0x000000000f087348 */ /* 0x02dfea0003c00000 */
[----:B------:R1:W4:Y:S02]  /*11c80*/  SHFL.IDX P6, R14, R13, R12, R11 ;  /* 0x0000000c0d0e7389 */ /* 0x00032400000c000b */
[----:B012345:R-:W-:Y:S01]  /*11c90*/  ENDCOLLECTIVE ;  /* 0x000000000000791b */ /* 0x03ffe20003800000 */
.L_x_13859:
[----:B------:R-:W-:Y:S05]  /*11ca0*/  BSYNC B0 ;  /* 0x0000000000007941 */ /* 0x000fea0003800000 */
.L_x_13858:
[----:B------:R-:W-:Y:S05]  /*11cb0*/  BRA `(.L_x_13860) ;  /* 0xffffffd000107947 */ /* 0x000fea000383ffff */
.L_x_13768:
[----:B------:R-:W-:Y:S01]  /*11cc0*/  BSSY B0, `(.L_x_13861) ;  /* 0x0000006000007945 */ /* 0x000fe20003800000 */
[----:B------:R-:W-:-:S07]  /*11cd0*/  MOV R15, 0xffffffff ;  /* 0xffffffff000f7802 */ /* 0x000fce0000000f00 */
[----:B0123-5:R-:W-:Y:S05]  /*11ce0*/  WARPSYNC.COLLECTIVE R15, `(.L_x_13862) ;  /* 0x000000000f0c7348 */ /* 0x02ffea0003c00000 */
[----:B------:R-:W-:Y:S02]  /*11cf0*/  ELECT P6, UR62, PT ;  /* 0x00000000003e782f */ /* 0x000fe400038c0000 */
[----:B------:R-:W-:Y:S01]  /*11d00*/  MOV R14, UR62 ;  /* 0x0000003e000e7c02 */ /* 0x000fe20008000f00 */
[----:B0123-5:R-:W-:Y:S10]  /*11d10*/  ENDCOLLECTIVE ;  /* 0x000000000000791b */ /* 0x02fff40003800000 */
.L_x_13862:
[----:B------:R-:W-:Y:S05]  /*11d20*/  BSYNC B0 ;  /* 0x0000000000007941 */ /* 0x000fea0003800000 */
.L_x_13861:
[----:B------:R-:W-:Y:S05]  /*11d30*/  BRA `(.L_x_13863) ;  /* 0xffffffd000047947 */ /* 0x000fea000383ffff */
.L_x_13770:
[----:B----4-:R4:W0:Y:S02]  /*11d40*/  SYNCS.PHASECHK.TRANS64.TRYWAIT P1, [R5+URZ+0x22840], R0 ;  /* 0x02284000050075a7 */ /* 0x010824000802017f */
[----:B0-----:R-:W-:Y:S05]  /*11d50*/  @!P1 NANOSLEEP.SYNCS 0x989680 ;  /* 0x009896800000995d */ /* 0x001fea0003900000 */
[----:B------:R-:W0:Y:S02]  /*11d60*/  @!P1 SYNCS.PHASECHK.TRANS64 P1, [R5+URZ+0x22840], R0 ;  /* 0x02284000050095a7 */ /* 0x000e24000802007f */
[----:B0-----:R-:W-:Y:S05]  /*11d70*/  @!P1 BRA `(.L_x_13770) ;  /* 0xfffffffc00f09947 */ /* 0x001fea000383ffff */
[----:B------:R-:W-:Y:S05]  /*11d80*/  BRA `(.L_x_13864) ;  /* 0xffffffd000247947 */ /* 0x000fea000383ffff */
.L_x_13772:
[----:B-1----:R1:W0:Y:S02]  /*11d90*/  SYNCS.PHASECHK.TRANS64.TRYWAIT P1, [R21+URZ+0x22840], R2 ;  /* 0x02284002150075a7 */ /* 0x002224000802017f */
[----:B0-----:R-:W-:Y:S05]  /*11da0*/  @!P1 NANOSLEEP.SYNCS 0x989680 ;  /* 0x009896800000995d */ /* 0x001fea0003900000 */
[----:B------:R-:W0:Y:S02]  /*11db0*/  @!P1 SYNCS.PHASECHK.TRANS64 P1, [R21+URZ+0x22840], R2 ;  /* 0x02284002150095a7 */ /* 0x000e24000802007f */
[----:B0-----:R-:W-:Y:S05]  /*11dc0*/  @!P1 BRA `(.L_x_13772) ;  /* 0xfffffffc00f09947 */ /* 0x001fea000383ffff */
[----:B------:R-:W-:Y:S05]  /*11dd0*/  BRA `(.L_x_13865) ;  /* 0xffffffd000307947 */ /* 0x000fea000383ffff */
.L_x_13774:
[----:B------:R0:W0:Y:S02]  /*11de0*/  SYNCS.PHASECHK.TRANS64.TRYWAIT P1, [R5+URZ+0x22860], R0 ;  /* 0x02286000050075a7 */ /* 0x000024000802017f */
[----:B0-----:R-:W-:Y:S05]  /*11df0*/  @!P1 NANOSLEEP.SYNCS 0x989680 ;  /* 0x009896800000995d */ /* 0x001fea0003900000 */
[----:B------:R-:W0:Y:S02]  /*11e00*/  @!P1 SYNCS.PHASECHK.TRANS64 P1, [R5+URZ+0x22860], R0 ;  /* 0x02286000050095a7 */ /* 0x000e24000802007f */
[----:B0-----:R-:W-:Y:S05]  /*11e10*/  @!P1 BRA `(.L_x_13774) ;  /* 0xfffffffc00f09947 */ /* 0x001fea000383ffff */
[----:B------:R-:W-:Y:S05]  /*11e20*/  BRA `(.L_x_13866) ;  /* 0xffffffd0002c7947 */ /* 0x000fea000383ffff */
.L_x_13867:
        /* <DEDUP_REMOVED lines=13> */
.L_x_15780:


//--------------------- .text._ZN7cutlass13device_kernelIN5flash11enable_sm90INS1_16FlashAttnFwdSm90INS1_25CollectiveMainloopFwdSm90ILi2EN4cute5tupleIJNS5_1CILi1EEES8_S8_EEENS6_IJNS7_ILi128EEENS7_ILi96EEENS7_ILi64EEEEEELi256ENS_6half_tEfNS_4arch4Sm90ELb1ELb0ELb1ELb0ELb1ELb0ELb1ELb1ELb0ELb1ELb1ELb0EEENS1_21CollectiveEpilogueFwdINS6_IJSA_NS7_ILi256EEESB_EEES9_SE_SG_Li256ELb0ELb1ELb1ELb0EEENS1_19SingleTileSchedulerILb0ELb1ELb1ELi128EEEEEEEEEvNT_6ParamsE --------------------------
	.section	.text._ZN7cutlass13device_kernelIN5flash11enable_sm90INS1_16FlashAttnFwdSm90INS1_25CollectiveMainloopFwdSm90ILi2EN4cute5tupleIJNS5_1CILi1EEES8_S8_EEENS6_IJNS7_ILi128EEENS7_ILi96EEENS7_ILi64EEEEEELi256ENS_6half_tEfNS_4arch4Sm90ELb1ELb0ELb1ELb0ELb1ELb0ELb1ELb1ELb0ELb1ELb1ELb0EEENS1_21CollectiveEpilogueFwdINS6_IJSA_NS7_ILi256EEESB_EEES9_SE_SG_Li256ELb0ELb1ELb1ELb0EEENS1_19SingleTileSchedulerILb0ELb1ELb1ELi128EEEEEEEEEvNT_6ParamsE,"ax",@progbits
	.align	128
.text._ZN7cutlass13device_kernelIN5flash11enable_sm90INS1_16FlashAttnFwdSm90INS1_25CollectiveMainloopFwdSm90ILi2EN4cute5tupleIJNS5_1CILi1EEES8_S8_EEENS6_IJNS7_ILi128EEENS7_ILi96EEENS7_ILi64EEEEEELi256ENS_6half_tEfNS_4arch4Sm90ELb1ELb0ELb1ELb0ELb1ELb0ELb1ELb1ELb0ELb1ELb1ELb0EEENS1_21CollectiveEpilogueFwdINS6_IJSA_NS7_ILi256EEESB_EEES9_SE_SG_Li256ELb0ELb1ELb1ELb0EEENS1_19SingleTileSchedulerILb0ELb1ELb1ELi128EEEEEEEEEvNT_6ParamsE:
        .type           _ZN7cutlass13device_kernelIN5flash11enable_sm90INS1_16FlashAttnFwdSm90INS1_25CollectiveMainloopFwdSm90ILi2EN4cute5tupleIJNS5_1CILi1EEES8_S8_EEENS6_IJNS7_ILi128EEENS7_ILi96EEENS7_ILi64EEEEEELi256ENS_6half_tEfNS_4arch4Sm90ELb1ELb0ELb1ELb0ELb1ELb0ELb1ELb1ELb0ELb1ELb1ELb0EEENS1_21CollectiveEpilogueFwdINS6_IJSA_NS7_ILi256EEESB_EEES9_SE_SG_Li256ELb0ELb1ELb1ELb0EEENS1_19SingleTileSchedulerILb0ELb1ELb1ELi128EEEEEEEEEvNT_6ParamsE,@function
        .size           _ZN7cutlass13device_kernelIN5flash11enable_sm90INS1_16FlashAttnFwdSm90INS1_25CollectiveMainloopFwdSm90ILi2EN4cute5tupleIJNS5_1CILi1EEES8_S8_EEENS6_IJNS7_ILi128EEENS7_ILi96EEENS7_ILi64EEEEEELi256ENS_6half_tEfNS_4arch4Sm90ELb1ELb0ELb1ELb0ELb1ELb0ELb1ELb1ELb0ELb1ELb1ELb0EEENS1_21CollectiveEpilogueFwdINS6_IJSA_NS7_ILi256EEESB_EEES9_SE_SG_Li256ELb0ELb1ELb1ELb0EEENS1_19SingleTileSchedulerILb0ELb1ELb1ELi128EEEEEEEEEvNT_6ParamsE,(.L_x_15781 - _ZN7cutlass13device_kernelIN5flash11enable_sm90INS1_16FlashAttnFwdSm90INS1_25CollectiveMainloopFwdSm90ILi2EN4cute5tupleIJNS5_1CILi1EEES8_S8_EEENS6_IJNS7_ILi128EEENS7_ILi96EEENS7_ILi64EEEEEELi256ENS_6half_tEfNS_4arch4Sm90ELb1ELb0ELb1ELb0ELb1ELb0ELb1ELb1ELb0ELb1ELb1ELb0EEENS1_21CollectiveEpilogueFwdINS6_IJSA_NS7_ILi256EEESB_EEES9_SE_SG_Li256ELb0ELb1ELb1ELb0EEENS1_19SingleTileSchedulerILb0ELb1ELb1ELi128EEEEEEEEEvNT_6ParamsE)
        .other          _ZN7cutlass13device_kernelIN5flash11enable_sm90INS1_16FlashAttnFwdSm90INS1_25CollectiveMainloopFwdSm90ILi2EN4cute5tupleIJNS5_1CILi1EEES8_S8_EEENS6_IJNS7_ILi128EEENS7_ILi96EEENS7_ILi64EEEEEELi256ENS_6half_tEfNS_4arch4Sm90ELb1ELb0ELb1ELb0ELb1ELb0ELb1ELb1ELb0ELb1ELb1ELb0EEENS1_21CollectiveEpilogueFwdINS6_IJSA_NS7_ILi256EEESB_EEES9_SE_SG_Li256ELb0ELb1ELb1ELb0EEENS1_19SingleTileSchedulerILb0ELb1ELb1ELi128EEEEEEEEEvNT_6ParamsE,@"STO_CUDA_ENTRY STV_DEFAULT"
_ZN7cutlass13device_kernelIN5flash11enable_sm90INS1_16FlashAttnFwdSm90INS1_25CollectiveMainloopFwdSm90ILi2EN4cute5tupleIJNS5_1CILi1EEES8_S8_EEENS6_IJNS7_ILi128EEENS7_ILi96EEENS7_ILi64EEEEEELi256ENS_6half_tEfNS_4arch4Sm90ELb1ELb0ELb1ELb0ELb1ELb0ELb1ELb1ELb0ELb1ELb1ELb0EEENS1_21CollectiveEpilogueFwdINS6_IJSA_NS7_ILi256EEESB_EEES9_SE_SG_Li256ELb0ELb1ELb1ELb0EEENS1_19SingleTileSchedulerILb0ELb1ELb1ELi128EEEEEEEEEvNT_6ParamsE:
        /* <DEDUP_REMOVED lines=8> */
[----:B------:R-:W0:Y:S02]  /*0080*/  SHFL.IDX PT, R2, R0, RZ, 0x1f ;  /* 0x00001fff00027589 */ /* 0x000e2400000e0000 */
[C---:B0-----:R-:W-:Y:S02]  /*0090*/  ISETP.NE.OR P0, PT, R2.reuse, RZ, !P0 ;  /* 0x000000ff0200720c */ /* 0x041fe40004705670 */
[----:B------:R-:W-:Y:S02]  /*00a0*/  ISETP.NE.AND P1, PT, R2, RZ, PT ;  /* 0x000000ff0200720c */ /* 0x000fe40003f25270 */
[----:B------:R0:W1:Y:S09]  /*00b0*/  SHFL.IDX PT, R2, R3, RZ, 0x1f ;  /* 0x00001fff03027589 */ /* 0x00007200000e0000 */
[----:B------:R-:W-:Y:S01]  /*00c0*/  VOTEU.ALL UP0, P0 ;  /* 0x00000000003f7886 */ /* 0x000fe20000000000 */
[----:B------:R-:W-:Y:S01]  /*00d0*/  VOTEU.ALL UP1, P0 ;  /* 0x00000000003f7886 */ /* 0x000fe20000020000 */
[----:B------:R-:W-:-:S03]  /*00e0*/  VOTEU.ALL UP2, P0 ;  /* 0x00000000003f7886 */ /* 0x000fc60000040000 */
        /* <DEDUP_REMOVED lines=32> */
.L_x_13868:
        /* <DEDUP_REMOVED lines=22> */
.L_x_13869:
        /* <DEDUP_REMOVED lines=18> */
.L_x_13870:
        /* <DEDUP_REMOVED lines=22> */
.L_x_13871:
        /* <DEDUP_REMOVED lines=22> */
.L_x_13872:
[----:B------:R-:W-:Y:S01]  /*0830*/  ISETP.NE.AND P0, PT, R2, RZ, PT ;  /* 0x000000ff0200720c */ /* 0x000fe20003f05270 */
[----:B------:R-:W-:Y:S01]  /*0840*/  IMAD.MOV.U32 R34, RZ, RZ, 0x1 ;  /* 0x00000001ff227424 */ /* 0x000fe200078e00ff */
[----:B------:R-:W-:Y:S01]  /*0850*/  NOP ;  /* 0x0000000000007918 */ /* 0x000fe20000000000 */
[----:B------:R-:W-:Y:S01]  /*0860*/  ULDC.64 UR36, c[0x0][0x208] ;  /* 0x0000820000247ab9 */ /* 0x000fe20000000a00 */
[----:B------:R-:W-:Y:S02]  /*0870*/  BSSY B6, `(.L_x_13873) ;  /* 0x00010f3000067945 */ /* 0x000fe40003800000 */
[----:B------:R-:W-:Y:S01]  /*0880*/  SEL R34, R34, 0x2, !P0 ;  /* 0x0000000222227807 */ /* 0x000fe20004000000 */
[----:B01234-:R-:W-:Y:S06]  /*0890*/  BAR.SYNC.DEFER_BLOCKING 0x0 ;  /* 0x0000000000007b1d */ /* 0x01ffec0000010000 */
[----:B------:R-:W-:Y:S05]  /*08a0*/  @!P0 BRA `(.L_x_13874) ;  /* 0x000000c800448947 */ /* 0x000fea0003800000 */
.L_x_13875:
[----:B------:R-:W-:-:S08]  /*08b0*/  NOP ;  /* 0x0000000000007918 */ /* 0x000fd00000000000 */
[----:B------:R-:W0:Y:S02]  /*08c0*/  USETMAXREG.TRY_ALLOC.CTAPOOL UP0, 0xe8 ;  /* 0x000000e8000079c8 */ /* 0x000e240008000600 */
[----:B0-----:R-:W-:-:S13]  /*08d0*/  PLOP3.LUT P0, PT, PT, PT, UP0, 0x80, 0x0 ;  /* 0x000000000000781c */ /* 0x001fda0003f0f008 */
[----:B------:R-:W-:Y:S05]  /*08e0*/  @!P0 BRA `(.L_x_13875) ;  /* 0xfffffffc00f08947 */ /* 0x000fea000383ffff */
[----:B------:R-:W0:Y:S01]  /*08f0*/  S2UR UR6, SR_CTAID.Y ;  /* 0x00000000000679c3 */ /* 0x000e220000002600 */
[----:B------:R-:W-:Y:S01]  /*0900*/  ULDC UR7, c[0x0][0xd50] ;  /* 0x0003540000077ab9 */ /* 0x000fe20000000800 */
[----:B------:R-:W-:Y:S01]  /*0910*/  SHF.R.U32.HI R16, RZ, 0x7, R24 ;  /* 0x00000007ff107819 */ /* 0x000fe20000011618 */
[----:B------:R-:W-:-:S05]  /*0920*/  UISETP.NE.AND UP0, UPT, UR7, 0x1, UPT ;  /* 0x000000010700788c */ /* 0x000fca000bf05270 */
[----:B------:R-:W-:Y:S08]  /*0930*/  BAR.ARV 0x8, 0x180 ;  /* 0x0206000000007b1d */ /* 0x000ff00000002000 */
[----:B------:R-:W1:Y:S01]  /*0940*/  S2UR UR8, SR_CTAID.Z ;  /* 0x00000000000879c3 */ /* 0x000e620000002700 */
[----:B------:R-:W-:Y:S01]  /*0950*/  ISETP.NE.AND P0, PT, R16, 0x1, PT ;  /* 0x000000011000780c */ /* 0x000fe20003f05270 */
[----:B------:R-:W-:Y:S01]  /*0960*/  @UP0 ULDC UR4, c[0x0][0xd54] ;  /* 0x0003550000040ab9 */ /* 0x000fe20000000800 */
[----:B------:R-:W-:Y:S01]  /*0970*/  @UP0 ULDC UR9, c[0x0][0xd58] ;  /* 0x0003560000090ab9 */ /* 0x000fe20000000800 */
[----:B0-----:R-:W-:-:S10]  /*0980*/  UIMAD.WIDE.U32 UR4, UR6, UR4, URZ ;  /* 0x00000004060472a5 */ /* 0x001fd4000f8e003f */
[----:B------:R-:W-:Y:S06]  /*0990*/  @!P0 BAR.ARV 0x9, 0x100 ;  /* 0x0244000000008b1d */ /* 0x000fec0000002000 */
[----:B------:R-:W-:Y:S01]  /*09a0*/  UMOV UR10, UR6 ;  /* 0x00000006000a7c82 */ /* 0x000fe20008000000 */
[----:B------:R-:W-:Y:S01]  /*09b0*/  @UP0 USHF.R.U32.HI UR10, URZ, UR9, UR5 ;  /* 0x000000093f0a0299 */ /* 0x000fe20008011605 */
[----:B-1----:R-:W-:-:S03]  /*09c0*/  ISETP.LE.AND P0, PT, RZ, UR8, PT ;  /* 0x00000008ff007c0c */ /* 0x002fc6000bf03270 */
[----:B------:R-:W-:Y:S02]  /*09d0*/  UIADD3 UR4, -UR10, URZ, URZ ;  /* 0x0000003f0a047290 */ /* 0x000fe4000fffe13f */
[----:B------:R-:W-:Y:S02]  /*09e0*/  IMAD.U32 R0, RZ, RZ, UR10 ;  /* 0x0000000aff007e24 */ /* 0x000fe4000f8e00ff */
[----:B------:R-:W-:-:S03]  /*09f0*/  UIMAD UR8, UR7, UR4, UR6 ;  /* 0x00000004070872a4 */ /* 0x000fc6000f8e0206 */
[----:B------:R0:W-:Y:S03]  /*0a00*/  STL [R1], R0 ;  /* 0x0000000001007387 */ /* 0x0001e60000100800 */
[----:B------:R-:W-:Y:S06]  /*0a10*/  @!P0 BRA `(.L_x_13876) ;  /* 0x0000010c00608947 */ /* 0x000fec0003800000 */
[----:B------:R-:W1:Y:S01]  /*0a20*/  S2UR UR38, SR_CTAID.X ;  /* 0x00000000002679c3 */ /* 0x000e620000002500 */
        /* <DEDUP_REMOVED lines=14> */
[----:B-1----:R-:W-:-:S04]  /*0b10*/  USHF.L.U32 UR38, UR38, 0x7, URZ ;  /* 0x0000000726267899 */ /* 0x002fc8000800063f */
[----:B------:R-:W-:Y:S02]  /*0b20*/  @UP1 UIADD3 UR4, UR38, 0x7f, URZ ;  /* 0x0000007f26041890 */ /* 0x000fe4000fffe03f */
[----:B------:R-:W-:Y:S02]  /*0b30*/  UIADD3 UR6, UR38, 0x7f, URZ ;  /* 0x0000007f26067890 */ /* 0x000fe4000fffe03f */
        /* <DEDUP_REMOVED lines=10> */
[----:B------:R-:W-:Y:S02]  /*0be0*/  ULEA.HI.SX32 UR6, UR7, UR6, 0x1c ;  /* 0x0000000607067291 */ /* 0x000fe4000f8fe23f */
[----:B------:R-:W-:Y:S02]  /*0bf0*/  ULOP3.LUT UR7, UR8, 0xffff, URZ, 0xc0, !UPT ;  /* 0x0000ffff08077892 */ /* 0x000fe4000f8ec03f */
        /* <DEDUP_REMOVED lines=8> */
[----:B------:R-:W-:Y:S01]  /*0c80*/  MOV R3, UR11 ;  /* 0x0000000b00037c02 */ /* 0x000fe20008000f00 */
[----:B------:R-:W-:Y:S01]  /*0c90*/  UIADD3 UR6, UR11, -0x1, UR10 ;  /* 0xffffffff0b067890 */ /* 0x000fe2000fffe00a */
[----:B------:R-:W-:Y:S02]  /*0ca0*/  UMOV UR4, URZ ;  /* 0x0000003f00047c82 */ /* 0x000fe40008000000 */
[-C--:B0-----:R-:W-:Y:S02]  /*0cb0*/  IABS R0, R3.reuse ;  /* 0x0000000300007213 */ /* 0x081fe40000000000 */
        /* <DEDUP_REMOVED lines=9> */
[----:B0-----:R-:W-:Y:S01]  /*0d50*/  VIADD R2, R0, 0xffffffe ;  /* 0x0ffffffe00027836 */ /* 0x001fe20000000000 */
[----:B------:R-:W-:-:S05]  /*0d60*/  IADD3 R0, RZ, -R5, RZ ;  /* 0x80000005ff007210 */ /* 0x000fca0007ffe0ff */
        /* <DEDUP_REMOVED lines=18> */
.L_x_13877:
[----:B------:R-:W-:Y:S01]  /*0e90*/  UIMAD UR5, UR7, UR4, URZ ;  /* 0x00000004070572a4 */ /* 0x000fe2000f8e023f */
[----:B0-----:R-:W-:Y:S01]  /*0ea0*/  IMAD.U32 R0, RZ, RZ, UR10 ;  /* 0x0000000aff007e24 */ /* 0x001fe2000f8e00ff */
[----:B------:R-:W-:Y:S01]  /*0eb0*/  IADD3 R152, R24, -0x80, RZ ;  /* 0xffffff8018987810 */ /* 0x000fe20007ffe0ff */
[----:B------:R-:W-:Y:S01]  /*0ec0*/  IMAD.U32 R3, RZ, RZ, UR4 ;  /* 0x00000004ff037e24 */ /* 0x000fe2000f8e00ff */
[----:B------:R-:W-:Y:S02]  /*0ed0*/  PLOP3.LUT P0, PT, PT, PT, PT, 0x80, 0x0 ;  /* 0x000000000000781c */ /* 0x000fe40003f0f070 */
[----:B------:R-:W-:Y:S01]  /*0ee0*/  CS2R R4, SRZ ;  /* 0x0000000000047805 */ /* 0x000fe2000001ff00 */
[----:B------:R-:W-:Y:S01]  /*0ef0*/  IMAD.U32 R223, RZ, RZ, UR5 ;  /* 0x00000005ffdf7e24 */ /* 0x000fe2000f8e00ff */
        /* <DEDUP_REMOVED lines=84> */
[----:B------:R-:W-:Y:S02]  /*1440*/  USHF.R.U32.HI UR4, URZ, 0x4, UR5 ;  /* 0x000000043f047899 */ /* 0x000fe40008011605 */
[----:B------:R-:W-:Y:S02]  /*1450*/  UIADD3 UR5, UR5, 0xa000, URZ ;  /* 0x0000a00005057890 */ /* 0x000fe4000fffe03f */
[----:B------:R-:W-:Y:S02]  /*1460*/  ULOP3.LUT UR4, UR4, 0x3fff, URZ, 0xc0, !UPT ;  /* 0x00003fff04047892 */ /* 0x000fe4000f8ec03f */
[----:B------:R-:W-:Y:S02]  /*1470*/  USHF.R.U32.HI UR5, URZ, 0x4, UR5 ;  /* 0x000000043f057899 */ /* 0x000fe40008011605 */
[----:B------:R-:W-:Y:S02]  /*1480*/  ULOP3.LUT UR40, UR4, 0x10000, URZ, 0xfc, !UPT ;  /* 0x0001000004287892 */ /* 0x000fe4000f8efc3f */
[----:B------:R-:W-:-:S03]  /*1490*/  ULOP3.LUT UR39, UR5, 0x3fff, URZ, 0xc0, !UPT ;  /* 0x00003fff05277892 */ /* 0x000fc6000f8ec03f */
[----:B------:R-:W-:Y:S02]  /*14a0*/  UMOV UR5, 0x40000040 ;  /* 0x4000004000057882 */ /* 0x000fe40000000000 */
[----:B------:R-:W-:Y:S01]  /*14b0*/  UMOV UR4, UR40 ;  /* 0x0000002800047c82 */ /* 0x000fe20008000000 */
[----:B------:R-:W-:Y:S02]  /*14c0*/  IMAD.U32 R23, RZ, RZ, UR5 ;  /* 0x00000005ff177e24 */ /* 0x000fe4000f8e00ff */
[----:B------:R-:W-:Y:S01]  /*14d0*/  IMAD.U32 R22, RZ, RZ, UR4 ;  /* 0x00000004ff167e24 */ /* 0x000fe2000f8e00ff */
[----:B------:R-:W-:Y:S06]  /*14e0*/  @!P0 BRA `(.L_x_13879) ;  /* 0x0000000000408947 */ /* 0x000fec0003800000 */
        /* <DEDUP_REMOVED lines=16> */
.L_x_13879:
[----:B------:R-:W-:Y:S02]  /*15f0*/  SHF.L.U32 R0, RZ, 0x1f, RZ ;  /* 0x0000001fff007819 */ /* 0x000fe400000006ff */
[----:B------:R-:W-:Y:S02]  /*1600*/  IADD3 R224, R16, 0x8, RZ ;  /* 0x0000000810e07810 */ /* 0x000fe40007ffe0ff */
[----:B------:R-:W0:Y:S02]  /*1610*/  SYNCS.PHASECHK.TRANS64.TRYWAIT P0, [UR61+0x32400], R0 ;  /* 0x03240000ff0075a7 */ /* 0x000e24000800017d */
[----:B0-----:R-:W-:Y:S05]  /*1620*/  @!P0 BRA `(.L_x_13880) ;  /* 0x0000010000648947 */ /* 0x001fea0003800000 */
.L_x_13969:
[----:B------:R-:W-:Y:S05]  /*1630*/  WARPSYNC.ALL ;  /* 0x0000000000007948 */ /* 0x000fea0003800000 */
[----:B------:R-:W-:Y:S01]  /*1640*/  LOP3.LUT R34, R34, 0x1, RZ, 0xfc, !PT ;  /* 0x0000000122227812 */ /* 0x000fe200078efcff */
[----:B------:R1:W-:Y:S03]  /*1650*/  BAR.SYNC.DEFER_BLOCKING R224, 0x100 ;  /* 0x000400e00000751d */ /* 0x0003e60000010000 */
[----:B------:R-:W-:-:S13]  /*1660*/  ISETP.NE.AND P0, PT, R34, 0x3, PT ;  /* 0x000000032200780c */ /* 0x000fda0003f05270 */
[----:B-1----:R-:W-:Y:S05]  /*1670*/  @!P0 BRA `(.L_x_13881) ;  /* 0x0000000000048947 */ /* 0x002fea0003800000 */
[----:B------:R-:W-:Y:S01]  /*1680*/  BPT.TRAP 0x1 ;  /* 0x000000040000795c */ /* 0x000fe20000300000 */
.L_x_13881:
[----:B------:R1:W2:Y:S01]  /*1690*/  SYNCS.PHASECHK.TRANS64.TRYWAIT P1, [UR61+0x32430], R0 ;  /* 0x03243000ff0075a7 */ /* 0x0002a2000802017d */
[----:B------:R-:W-:Y:S05]  /*16a0*/  @!P0 BRA `(.L_x_13882) ;  /* 0x0000000000048947 */ /* 0x000fea0003800000 */
[----:B------:R-:W-:Y:S01]  /*16b0*/  BPT.TRAP 0x1 ;  /* 0x000000040000795c */ /* 0x000fe20000300000 */
.L_x_13882:
[----:B--2---:R-:W-:Y:S05]  /*16c0*/  @P1 BRA `(.L_x_13883) ;  /* 0x0000000000081947 */ /* 0x004fea0003800000 */
[----:B------:R-:W2:Y:S02]  /*16d0*/  SYNCS.PHASECHK.TRANS64.TRYWAIT P1, [UR61+0x32430], R0 ;  /* 0x03243000ff0075a7 */ /* 0x000ea4000802017d */
[----:B--2---:R-:W-:Y:S05]  /*16e0*/  @!P1 BRA `(.L_x_13884) ;  /* 0x00000100004c9947 */ /* 0x004fea0003800000 */
.L_x_13883:
[----:B------:R-:W-:Y:S01]  /*16f0*/  UIADD3 UR4, UR61, 0x1c400, URZ ;  /* 0x0001c4003d047890 */ /* 0x000fe2000fffe03f */
[----:B------:R-:W-:Y:S01]  /*1700*/  WARPGROUP.ARRIVE ;  /* 0x00000000000079c5 */ /* 0x000fe20000000000 */
[----:B------:R-:W-:Y:S01]  /*1710*/  UMOV UR6, UR40 ;  /* 0x0000002800067c82 */ /* 0x000fe20008000000 */
[----:B------:R-:W-:Y:S01]  /*1720*/  UMOV UR7, 0x40000040 ;  /* 0x4000004000077882 */ /* 0x000fe20000000000 */
[----:B------:R-:W-:Y:S01]  /*1730*/  USHF.R.U32.HI UR4, URZ, 0x4, UR4 ;  /* 0x000000043f047899 */ /* 0x000fe20008011604 */
[----:B------:R-:W-:Y:S01]  /*1740*/  UMOV UR5, UR7 ;  /* 0x0000000700057c82 */ /* 0x000fe20008000000 */
[----:B------:R-:W-:Y:S02]  /*1750*/  UMOV UR11, 0x40000040 ;  /* 0x40000040000b7882 */ /* 0x000fe40000000000 */
[----:B------:R-:W-:Y:S01]  /*1760*/  ULOP3.LUT UR4, UR4, 0x3fff, URZ, 0xc0, !UPT ;  /* 0x00003fff04047892 */ /* 0x000fe2000f8ec03f */
[----:B------:R-:W-:-:S03]  /*1770*/  IMAD.U32 R15, RZ, RZ, UR11 ;  /* 0x0000000bff0f7e24 */ /* 0x000fc6000f8e00ff */
[----:B------:R-:W-:-:S03]  /*1780*/  ULOP3.LUT UR8, UR4, 0x10000, URZ, 0xfc, !UPT ;  /* 0x0001000004087892 */ /* 0x000fc6000f8efc3f */
[----:B------:R-:W-:-:S03]  /*1790*/  UMOV UR4, UR6 ;  /* 0x0000000600047c82 */ /* 0x000fc60008000000 */
[----:B------:R-:W-:Y:S01]  /*17a0*/  IMAD.U32 R21, RZ, RZ, UR8 ;  /* 0x00000008ff157e24 */ /* 0x000fe2000f8e00ff */
[----:B------:R-:W-:Y:S02]  /*17b0*/  UMOV UR6, UR8 ;  /* 0x0000000800067c82 */ /* 0x000fe40008000000 */
[----:B------:R-:W-:Y:S01]  /*17c0*/  HGMMA.64x96x16.F32 R24, gdesc[UR4], RZ, !UPT, gsb0 ;  /* 0x01600000041879f0 */ /* 0x000fe2000c0008ff */
[----:B------:R-:W-:Y:S02]  /*17d0*/  UIADD3 UR4, UR40, 0x2, URZ ;  /* 0x0000000228047890 */ /* 0x000fe4000fffe03f */
[----:B------:R-:W-:Y:S01]  /*17e0*/  UIADD3 UR6, UR8, 0x2, URZ ;  /* 0x0000000208067890 */ /* 0x000fe2000fffe03f */
[----:B------:R-:W-:Y:S01]  /*17f0*/  UMOV UR5, UR11 ;  /* 0x0000000b00057c82 */ /* 0x000fe20008000000 */
[----:B------:R-:W-:Y:S01]  /*1800*/  UMOV UR7, 0x40000040 ;  /* 0x4000004000077882 */ /* 0x000fe20000000000 */
[----:B------:R-:W-:Y:S02]  /*1810*/  UMOV UR11, 0x40000040 ;  /* 0x40000040000b7882 */ /* 0x000fe40000000000 */
[----:B------:R-:W-:Y:S01]  /*1820*/  UMOV UR10, UR4 ;  /* 0x00000004000a7c82 */ /* 0x000fe20008000000 */
[----:B------:R-:W-:Y:S01]  /*1830*/  IMAD.U32 R13, RZ, RZ, UR11 ;  /* 0x0000000bff0d7e24 */ /* 0x000fe2000f8e00ff */
[----:B------:R-:W-:Y:S01]  /*1840*/  UMOV UR4, UR10 ;  /* 0x0000000a00047c82 */ /* 0x000fe20008000000 */
[----:B------:R-:W-:Y:S01]  /*1850*/  IMAD.U32 R14, RZ, RZ, UR10 ;  /* 0x0000000aff0e7e24 */ /* 0x000fe2000f8e00ff */
[----:B------:R-:W-:-:S02]  /*1860*/  WARPGROUP.DEPBAR.LE gsb0, 0x0 ;  /* 0x00008000000079c5 */ /* 0x000fc40000010000 */
        /* <DEDUP_REMOVED lines=8> */
[----:B------:R-:W-:Y:S01]  /*18f0*/  MOV R12, UR10 ;  /* 0x0000000a000c7c02 */ /* 0x000fe20008000f00 */
        /* <DEDUP_REMOVED lines=15> */
.L_x_13970:
[----:B------:R-:W-:Y:S05]  /*19f0*/  @!P0 BRA `(.L_x_13886) ;  /* 0x0000000000048947 */ /* 0x000fea0003800000 */
[----:B------:R-:W-:Y:S01]  /*1a00*/  BPT.TRAP 0x1 ;  /* 0x000000040000795c */ /* 0x000fe20000300000 */
.L_x_13886:
[----:B------:R2:W3:Y:S01]  /*1a10*/  SYNCS.PHASECHK.TRANS64.TRYWAIT P1, [UR61+0x32450], R0 ;  /* 0x03245000ff0075a7 */ /* 0x0004e2000802017d */
[----:B------:R-:W-:Y:S05]  /*1a20*/  @!P0 BRA `(.L_x_13887) ;  /* 0x0000000000048947 */ /* 0x000fea0003800000 */
[----:B------:R-:W-:Y:S01]  /*1a30*/  BPT.TRAP 0x1 ;  /* 0x000000040000795c */ /* 0x000fe20000300000 */
.L_x_13887:
[----:B---3--:R-:W-:Y:S05]  /*1a40*/  @P1 BRA `(.L_x_13888) ;  /* 0x0000000000081947 */ /* 0x008fea0003800000 */
[----:B------:R-:W3:Y:S02]  /*1a50*/  SYNCS.PHASECHK.TRANS64.TRYWAIT P1, [UR61+0x32450], R0 ;  /* 0x03245000ff0075a7 */ /* 0x000ee4000802017d */
[----:B---3--:R-:W-:Y:S05]  /*1a60*/  @!P1 BRA `(.L_x_13889) ;  /* 0x000000fc009c9947 */ /* 0x008fea0003800000 */
.L_x_13888:
[----:B------:R-:W-:Y:S01]  /*1a70*/  UIADD3 UR4, UR61, 0x400, URZ ;  /* 0x000004003d047890 */ /* 0x000fe2000fffe03f */
[----:B------:R-:W-:Y:S01]  /*1a80*/  WARPGROUP.ARRIVE ;  /* 0x00000000000079c5 */ /* 0x000fe20000000000 */
[----:B------:R-:W-:-:S05]  /*1a90*/  ULOP3.LUT UR10, UR39, 0x10000, URZ, 0xfc, !UPT ;  /* 0x00010000270a7892 */ /* 0x000fca000f8efc3f */
[----:B------:R-:W3:Y:S01]  /*1aa0*/  S2R R4, SR_TID.X ;  /* 0x0000000000047919 */ /* 0x000ee20000002100 */
[----:B------:R-:W-:Y:S01]  /*1ab0*/  USHF.R.U32.HI UR4, URZ, 0x4, UR4 ;  /* 0x000000043f047899 */ /* 0x000fe20008011604 */
[----:B------:R-:W-:Y:S01]  /*1ac0*/  UMOV UR7, 0x40000040 ;  /* 0x4000004000077882 */ /* 0x000fe20000000000 */
[----:B------:R-:W-:Y:S02]  /*1ad0*/  UMOV UR9, 0x40000040 ;  /* 0x4000004000097882 */ /* 0x000fe40000000000 */
[----:B------:R-:W-:Y:S01]  /*1ae0*/  ULOP3.LUT UR60, UR4, 0x3fff, URZ, 0xc0, !UPT ;  /* 0x00003fff043c7892 */ /* 0x000fe2000f8ec03f */
[----:B------:R-:W-:Y:S01]  /*1af0*/  IMAD.U32 R9, RZ, RZ, UR7 ;  /* 0x00000007ff097e24 */ /* 0x000fe2000f8e00ff */
[----:B------:R-:W-:Y:S01]  /*1b00*/  UMOV UR6, UR10 ;  /* 0x0000000a00067c82 */ /* 0x000fe20008000000 */
[----:B------:R-:W-:Y:S01]  /*1b10*/  UMOV UR5, UR7 ;  /* 0x0000000700057c82 */ /* 0x000fe20008000000 */
[----:B------:R-:W-:Y:S01]  /*1b20*/  ULOP3.LUT UR39, UR60, 0x10000, URZ, 0xfc, !UPT ;  /* 0x000100003c277892 */ /* 0x000fe2000f8efc3f */
[----:B------:R-:W-:Y:S01]  /*1b30*/  MOV R8, UR6 ;  /* 0x0000000600087c02 */ /* 0x000fe20008000f00 */
[----:B------:R-:W-:Y:S01]  /*1b40*/  UMOV UR4, UR6 ;  /* 0x0000000600047c82 */ /* 0x000fe20008000000 */
[----:B------:R-:W-:Y:S01]  /*1b50*/  IMAD.U32 R7, RZ, RZ, UR9 ;  /* 0x00000009ff077e24 */ /* 0x000fe2000f8e00ff */
[----:B------:R-:W-:Y:S01]  /*1b60*/  UIADD3 UR12, UR10, 0x402, URZ ;  /* 0x000004020a0c7890 */ /* 0x000fe2000fffe03f */
[----:B------:R-:W-:-:S02]  /*1b70*/  UMOV UR13, 0x40000040 ;  /* 0x40000040000d7882 */ /* 0x000fc40000000000 */
[----:B------:R-:W-:Y:S01]  /*1b80*/  UMOV UR6, UR39 ;  /* 0x0000002700067c82 */ /* 0x000fe20008000000 */
[----:B------:R-:W-:Y:S01]  /*1b90*/  UIADD3 UR16, UR10, 0x404, URZ ;  /* 0x000004040a107890 */ /* 0x000fe2000fffe03f */
[----:B------:R-:W-:Y:S01]  /*1ba0*/  HGMMA.64x96x16.F32 R24, gdesc[UR4], R24, gsb0 ;  /* 0x01600000041879f0 */ /* 0x000fe20008000818 */
[----:B------:R-:W-:Y:S02]  /*1bb0*/  UIADD3 UR4, UR10, 0x2, URZ ;  /* 0x000000020a047890 */ /* 0x000fe4000fffe03f */
[----:B------:R-:W-:Y:S01]  /*1bc0*/  UIADD3 UR6, UR39, 0x2, URZ ;  /* 0x0000000227067890 */ /* 0x000fe2000fffe03f */
[----:B------:R-:W-:Y:S01]  /*1bd0*/  UMOV UR5, UR9 ;  /* 0x0000000900057c82 */ /* 0x000fe20008000000 */
[----:B------:R-:W-:Y:S01]  /*1be0*/  UMOV UR7, 0x40000040 ;  /* 0x4000004000077882 */ /* 0x000fe20000000000 */
[----:B------:R-:W-:Y:S02]  /*1bf0*/  UMOV UR9, 0x40000040 ;  /* 0x4000004000097882 */ /* 0x000fe40000000000 */
[----:B------:R-:W-:Y:S01]  /*1c00*/  UMOV UR8, UR4 ;  /* 0x0000000400087c82 */ /* 0x000fe20008000000 */
[----:B0-----:R-:W-:Y:S01]  /*1c10*/  IMAD.U32 R3, RZ, RZ, UR9 ;  /* 0x00000009ff037e24 */ /* 0x001fe2000f8e00ff */
[----:B------:R-:W-:Y:S01]  /*1c20*/  UMOV UR4, UR8 ;  /* 0x0000000800047c82 */ /* 0x000fe20008000000 */
[----:B------:R-:W-:Y:S01]  /*1c30*/  IMAD.U32 R6, RZ, RZ, UR8 ;  /* 0x00000008ff067e24 */ /* 0x000fe2000f8e00ff */
[----:B------:R-:W-:Y:S01]  /*1c40*/  UMOV UR17, 0x40000040 ;  /* 0x4000004000117882 */ /* 0x000fe20000000000 */
[----:B------:R-:W-:Y:S01]  /*1c50*/  UIADD3 UR20, UR10, 0x406, URZ ;  /* 0x000004060a147890 */ /* 0x000fe2000fffe03f */
[----:B---3--:R-:W-:Y:S01]  /*1c60*/  SHF.R.U32.HI R4, RZ, 0x7, R4 ;  /* 0x00000007ff047819 */ /* 0x008fe20000011604 */
[----:B------:R-:W-:Y:S01]  /*1c70*/  UMOV UR21, 0x40000040 ;  /* 0x4000004000157882 */ /* 0x000fe20000000000 */
[----:B------:R-:W-:Y:S01]  /*1c80*/  UIADD3 UR24, UR10, 0x800, URZ ;  /* 0x000008000a187890 */ /* 0x000fe2000fffe03f */
[----:B------:R-:W-:Y:S01]  /*1c90*/  UMOV UR25, 0x40000040 ;  /* 0x4000004000197882 */ /* 0x000fe20000000000 */
[----:B------:R-:W-:Y:S01]  /*1ca0*/  UIADD3 UR28, UR10, 0x802, URZ ;  /* 0x000008020a1c7890 */ /* 0x000fe2000fffe03f */
[----:B------:R-:W-:Y:S01]  /*1cb0*/  IADD3 R20, -R4, 0xb, RZ ;  /* 0x0000000b04147810 */ /* 0x000fe20007ffe1ff */
        /* <DEDUP_REMOVED lines=11> */
[----:B------:R-:W-:-:S02]  /*1d70*/  UMOV UR15, 0x40000040 ;  /* 0x40000040000f7882 */ /* 0x000fc40000000000 */
[----:B------:R-:W-:Y:S01]  /*1d80*/  IMAD.U32 R17, RZ, RZ, UR15 ;  /* 0x0000000fff117e24 */ /* 0x000fe2000f8e00ff */
[----:B------:R-:W-:Y:S02]  /*1d90*/  WARPGROUP.DEPBAR.LE gsb0, 0x0 ;  /* 0x00008000000079c5 */ /* 0x000fe40000010000 */
[----:B------:R-:W-:-:S06]  /*1da0*/  WARPGROUP.ARRIVE ;  /* 0x00000000000079c5 */ /* 0x000fcc0000000000 */
[----:B------:R-:W-:Y:S01]  /*1db0*/  HGMMA.64x96x16.F32 R24, gdesc[UR4], R24, gsb0 ;  /* 0x01600000041879f0 */ /* 0x000fe20008000818 */
        /* <DEDUP_REMOVED lines=8> */
[----:B------:R-:W-:Y:S01]  /*1e40*/  MOV R2, UR8 ;  /* 0x0000000800027c02 */ /* 0x000fe20008000f00 */
[----:B------:R-:W-:-:S02]  /*1e50*/  WARPGROUP.DEPBAR.LE gsb0, 0x0 ;  /* 0x00008000000079c5 */ /* 0x000fc40000010000 */
[----:B------:R-:W-:-:S06]  /*1e60*/  WARPGROUP.ARRIVE ;  /* 0x00000000000079c5 */ /* 0x000fcc0000000000 */
[----:B------:R-:W-:Y:S01]  /*1e70*/  HGMMA.64x96x16.F32 R24, gdesc[UR4], R24, gsb0 ;  /* 0x01600000041879f0 */ /* 0x000fe20008000818 */
[----:B------:R-:W-:Y:S02]  /*1e80*/  UIADD3 UR4, UR10, 0x6, URZ ;  /* 0x000000060a047890 */ /* 0x000fe4000fffe03f */
[----:B------:R-:W-:Y:S01]  /*1e90*/  UIADD3 UR6, UR39, 0x6, URZ ;  /* 0x0000000627067890 */ /* 0x000fe2000fffe03f */
[----:B------:R-:W-:Y:S01]  /*1ea0*/  UMOV UR5, UR9 ;  /* 0x0000000900057c82 */ /* 0x000fe20008000000 */
[----:B------:R-:W-:Y:S01]  /*1eb0*/  UMOV UR7, 0x40000040 ;  /* 0x4000004000077882 */ /* 0x000fe20000000000 */
[----:B------:R-:W-:Y:S02]  /*1ec0*/  UMOV UR9, 0x40000040 ;  /* 0x4000004000097882 */ /* 0x000fe40000000000 */
[----:B------:R-:W-:Y:S02]  /*1ed0*/  UMOV UR8, UR4 ;  /* 0x0000000400087c82 */ /* 0x000fe40008000000 */
[----:B------:R-:W-:Y:S01]  /*1ee0*/  UMOV UR4, UR8 ;  /* 0x0000000800047c82 */ /* 0x000fe20008000000 */
[----:B------:R-:W-:Y:S01]  /*1ef0*/  IMAD.U32 R18, RZ, RZ, UR8 ;  /* 0x00000008ff127e24 */ /* 0x000fe2000f8e00ff */
[----:B------:R-:W-:Y:S01]  /*1f00*/  UIADD3 UR8, UR10, 0x400, URZ ;  /* 0x000004000a087890 */ /* 0x000fe2000fffe03f */
        /* <DEDUP_REMOVED lines=89> */
[----:B------:R-:W-:Y:S03]  /*24a0*/  HGMMA.64x96x16.F32 R24, gdesc[UR4], R24, gsb0 ;  /* 0x01600000041879f0 */ /* 0x000fe60008000818 */
[----:B------:R-:W-:Y:S02]  /*24b0*/  WARPGROUP.DEPBAR.LE gsb0, 0x0 ;  /* 0x00008000000079c5 */ /* 0x000fe40000010000 */
[----:B------:R0:W-:Y:S06]  /*24c0*/  BAR.ARV R20, 0x100 ;  /* 0x000400140000751d */ /* 0x0001ec0000002000 */
[----:B------:R-:W-:Y:S05]  /*24d0*/  @!P0 BRA `(.L_x_13890) ;  /* 0x0000000000048947 */ /* 0x000fea0003800000 */
[----:B------:R-:W-:Y:S01]  /*24e0*/  BPT.TRAP 0x1 ;  /* 0x000000040000795c */ /* 0x000fe20000300000 */
.L_x_13890:
[----:B------:R-:W-:Y:S01]  /*24f0*/  LOP3.LUT R5, R72, 0xffffff80, RZ, 0xc0, !PT ;  /* 0xffffff8048057812 */ /* 0x000fe200078ec0ff */
[----:B------:R-:W-:Y:S01]  /*2500*/  ULDC UR5, c[0x0][0xad0] ;  /* 0x0002b40000057ab9 */ /* 0x000fe20000000800 */
[----:B------:R-:W-:Y:S01]  /*2510*/  LEA.HI R73, R73, R152, RZ, 0x2 ;  /* 0x0000009849497211 */ /* 0x000fe200078f10ff */
[----:B------:R-:W-:Y:S01]  /*2520*/  FMUL.FTZ R24, R24, UR5 ;  /* 0x0000000518187c20 */ /* 0x000fe20008410000 */
[----:B------:R-:W-:Y:S01]  /*2530*/  FMUL.FTZ R25, R25, UR5 ;  /* 0x0000000519197c20 */ /* 0x000fe20008410000 */
[----:B------:R-:W-:Y:S02]  /*2540*/  IMAD.IADD R5, R152, 0x1, -R5 ;  /* 0x0000000198057824 */ /* 0x000fe400078e0a05 */
[----:B------:R-:W-:Y:S01]  /*2550*/  FMUL.FTZ R26, R26, UR5 ;  /* 0x000000051a1a7c20 */ /* 0x000fe20008410000 */
[----:B------:R3:W4:Y:S01]  /*2560*/  MUFU.TANH R75, R24 ;  /* 0x00000018004b7308 */ /* 0x0007220000002400 */
[----:B------:R-:W-:Y:S01]  /*2570*/  LOP3.LUT R73, R73, 0xfffffffc, RZ, 0xc0, !PT ;  /* 0xfffffffc49497812 */ /* 0x000fe200078ec0ff */
[----:B------:R-:W-:Y:S01]  /*2580*/  FMUL.FTZ R27, R27, UR5 ;  /* 0x000000051b1b7c20 */ /* 0x000fe20008410000 */
[----:B-12---:R-:W-:Y:S01]  /*2590*/  SHF.R.S32.HI R0, RZ, 0x1f, R5 ;  /* 0x0000001fff007819 */ /* 0x006fe20000011405 */
[----:B------:R-:W-:Y:S01]  /*25a0*/  UISETP.NE.AND UP0, UPT, UR57, URZ, UPT ;  /* 0x0000003f3900728c */ /* 0x000fe2000bf05270 */
[----:B------:R-:W-:Y:S01]  /*25b0*/  FMUL.FTZ R28, R28, UR5 ;  /* 0x000000051c1c7c20 */ /* 0x000fe20008410000 */
[----:B------:R-:W-:Y:S01]  /*25c0*/  IMAD.IADD R73, R152, 0x1, -R73 ;  /* 0x0000000198497824 */ /* 0x000fe200078e0a49 */
[CC--:B------:R-:W-:Y:S01]  /*25d0*/  LEA.HI R4, R0.reuse, R5.reuse, RZ, 0x2 ;  /* 0x0000000500047211 */ /* 0x0c0fe200078f10ff */
[----:B------:R1:W2:Y:S01]  /*25e0*/  MUFU.TANH R76, R25 ;  /* 0x00000019004c7308 */ /* 0x0002a20000002400 */
[----:B---3--:R-:W-:Y:S01]  /*25f0*/  LEA.HI R24, R0, R5, RZ, 0x5 ;  /* 0x0000000500187211 */ /* 0x008fe200078f28ff */
[----:B------:R-:W-:Y:S01]  /*2600*/  ULDC UR11, c[0x0][0x288] ;  /* 0x0000a200000b7ab9 */ /* 0x000fe20000000800 */
[----:B------:R-:W-:Y:S01]  /*2610*/  SHF.R.S32.HI R0, RZ, 0x2, R4 ;  /* 0x00000002ff007819 */ /* 0x000fe20000011404 */
[----:B------:R-:W-:Y:S01]  /*2620*/  FMUL.FTZ R36, R36, UR5 ;  /* 0x0000000524247c20 */ /* 0x000fe20008410000 */
[----:B------:R-:W-:Y:S01]  /*2630*/  SHF.R.S32.HI R24, RZ, 0x5, R24 ;  /* 0x00000005ff187819 */ /* 0x000fe20000011418 */
[----:B------:R-:W-:Y:S01]  /*2640*/  FMUL.FTZ R37, R37, UR5 ;  /* 0x0000000525257c20 */ /* 0x000fe20008410000 */
[----:B------:R-:W-:Y:S01]  /*2650*/  PLOP3.LUT P1, PT, PT, PT, UP0, 0x80, 0x0 ;  /* 0x000000000000781c */ /* 0x000fe20003f2f008 */
[----:B------:R3:W-:Y:S01]  /*2660*/  MUFU.TANH R77, R26 ;  /* 0x0000001a004d7308 */ /* 0x0007e20000002400 */
[----:B-1----:R-:W-:Y:S01]  /*2670*/  SHF.R.S32.HI R25, RZ, 0x1f, R4 ;  /* 0x0000001fff197819 */ /* 0x002fe20000011404 */
[----:B------:R-:W-:Y:S01]  /*2680*/  @UP0 ULDC UR4, c[0x0][0x44c] ;  /* 0x0001130000040ab9 */ /* 0x000fe20000000800 */
[----:B------:R-:W-:Y:S01]  /*2690*/  PLOP3.LUT P2, PT, PT, PT, UP0, 0x80, 0x0 ;  /* 0x000000000000781c */ /* 0x000fe20003f4f008 */
[----:B------:R-:W-:Y:S01]  /*26a0*/  FMUL.FTZ R29, R29, UR5 ;  /* 0x000000051d1d7c20 */ /* 0x000fe20008410000 */
[----:B------:R-:W-:Y:S01]  /*26b0*/  LEA.HI R25, R25, R0, RZ, 0x3 ;  /* 0x0000000019197211 */ /* 0x000fe200078f18ff */
[----:B------:R-:W-:Y:S01]  /*26c0*/  FMUL.FTZ R32, R32, UR5 ;  /* 0x0000000520207c20 */ /* 0x000fe20008410000 */
[----:B------:R-:W-:Y:S01]  /*26d0*/  LOP3.LUT R222, R4, 0x7ffffffc, RZ, 0xc0, !PT ;  /* 0x7ffffffc04de7812 */ /* 0x000fe200078ec0ff */
[----:B------:R1:W-:Y:S01]  /*26e0*/  MUFU.TANH R78, R27 ;  /* 0x0000001b004e7308 */ /* 0x0003e20000002400 */
[----:B---3--:R-:W-:Y:S01]  /*26f0*/  LEA.HI R26, R74, R74, RZ, 0x1 ;  /* 0x0000004a4a1a7211 */ /* 0x008fe200078f08ff */
[----:B------:R-:W-:Y:S01]  /*2700*/  FMUL.FTZ R33, R33, UR5 ;  /* 0x0000000521217c20 */ /* 0x000fe20008410000 */
[----:B------:R-:W-:Y:S01]  /*2710*/  LOP3.LUT R25, R25, 0xfffffff8, RZ, 0xc0, !PT ;  /* 0xfffffff819197812 */ /* 0x000fe200078ec0ff */
[----:B------:R-:W-:-:S02]  /*2720*/  IMAD.IADD R222, R5, 0x1, -R222 ;  /* 0x0000000105de7824 */ /* 0x000fc400078e0ade */
[----:B------:R-:W-:Y:S01]  /*2730*/  FMUL.FTZ R40, R40, UR5 ;  /* 0x0000000528287c20 */ /* 0x000fe20008410000 */
[----:B------:R-:W-:Y:S01]  /*2740*/  FMUL.FTZ R48, R48, UR5 ;  /* 0x0000000530307c20 */ /* 0x000fe20008410000 */
[----:B------:R-:W-:Y:S01]  /*2750*/  FMUL.FTZ R49, R49, UR5 ;  /* 0x0000000531317c20 */ /* 0x000fe20008410000 */
[----:B------:R-:W3:Y:S01]  /*2760*/  MUFU.TANH R28, R28 ;  /* 0x0000001c001c7308 */ /* 0x000ee20000002400 */
[----:B-1----:R-:W-:Y:S01]  /*2770*/  LOP3.LUT R27, R26, 0x3fffffe, RZ, 0xc0, !PT ;  /* 0x03fffffe1a1b7812 */ /* 0x002fe200078ec0ff */
[----:B------:R-:W-:Y:S01]  /*2780*/  FMUL.FTZ R41, R41, UR5 ;  /* 0x0000000529297c20 */ /* 0x000fe20008410000 */
[----:B------:R-:W-:Y:S01]  /*2790*/  LEA R26, R24, UR38, 0x4 ;  /* 0x00000026181a7c11 */ /* 0x000fe2000f8e20ff */
[----:B------:R-:W-:Y:S01]  /*27a0*/  FMUL.FTZ R44, R44, UR5 ;  /* 0x000000052c2c7c20 */ /* 0x000fe20008410000 */
[----:B------:R-:W-:Y:S01]  /*27b0*/  LEA.HI R24, R73, R73, RZ, 0x1 ;  /* 0x0000004949187211 */ /* 0x000fe200078f08ff */
[----:B------:R-:W-:Y:S01]  /*27c0*/  FMUL.FTZ R45, R45, UR5 ;  /* 0x000000052d2d7c20 */ /* 0x000fe20008410000 */
[----:B------:R-:W-:Y:S01]  /*27d0*/  IADD3 R27, R74, -R27, RZ ;  /* 0x8000001b4a1b7210 */ /* 0x000fe20007ffe0ff */
[----:B------:R-:W1:Y:S01]  /*27e0*/  MUFU.TANH R36, R36 ;  /* 0x0000002400247308 */ /* 0x000e620000002400 */
[----:B------:R-:W-:Y:S01]  /*27f0*/  IADD3 R26, R26, R0, -R25 ;  /* 0x000000001a1a7210 */ /* 0x000fe20007ffe819 */
[----:B------:R-:W-:Y:S01]  /*2800*/  FMUL.FTZ R52, R52, UR5 ;  /* 0x0000000534347c20 */ /* 0x000fe20008410000 */
[----:B------:R-:W-:Y:S01]  /*2810*/  LOP3.LUT R24, R24, 0x1ffffffe, RZ, 0xc0, !PT ;  /* 0x1ffffffe18187812 */ /* 0x000fe200078ec0ff */
[----:B------:R-:W-:Y:S01]  /*2820*/  FMUL.FTZ R60, R60, UR5 ;  /* 0x000000053c3c7c20 */ /* 0x000fe20008410000 */
[----:B------:R-:W-:Y:S01]  /*2830*/  FMUL.FTZ R61, R61, UR5 ;  /* 0x000000053d3d7c20 */ /* 0x000fe20008410000 */
[----:B------:R-:W-:-:S02]  /*2840*/  IMAD R27, R27, 0x40, R26 ;  /* 0x000000401b1b7824 */ /* 0x000fc400078e021a */
[----:B------:R-:W-:Y:S01]  /*2850*/  FMUL.FTZ R53, R53, UR5 ;  /* 0x0000000535357c20 */ /* 0x000fe20008410000 */
[----:B------:R-:W-:Y:S01]  /*2860*/  IMAD.IADD R24, R73, 0x1, -R24 ;  /* 0x0000000149187824 */ /* 0x000fe200078e0a18 */
[----:B------:R-:W5:Y:S01]  /*2870*/  MUFU.TANH R37, R37 ;  /* 0x0000002500257308 */ /* 0x000f620000002400 */
[----:B------:R-:W-:Y:S01]  /*2880*/  FMUL.FTZ R56, R56, UR5 ;  /* 0x0000000538387c20 */ /* 0x000fe20008410000 */
[----:B------:R-:W-:Y:S01]  /*2890*/  FMUL.FTZ R57, R57, UR5 ;  /* 0x0000000539397c20 */ /* 0x000fe20008410000 */
[----:B------:R-:W-:Y:S02]  /*28a0*/  IMAD R200, R24, 0x8, R27 ;  /* 0x0000000818c87824 */ /* 0x000fe400078e021b */
[----:B------:R-:W-:Y:S01]  /*28b0*/  FMUL.FTZ R64, R64, UR5 ;  /* 0x0000000540407c20 */ /* 0x000fe20008410000 */
[----:B------:R-:W-:Y:S01]  /*28c0*/  FMUL.FTZ R65, R65, UR5 ;  /* 0x0000000541417c20 */ /* 0x000fe20008410000 */
[----:B------:R-:W-:Y:S01]  /*28d0*/  FMUL.FTZ R30, R30, UR5 ;  /* 0x000000051e1e7c20 */ /* 0x000fe20008410000 */
[----:B------:R-:W-:Y:S01]  /*28e0*/  @P1 IMAD.HI.U32 R24, R200, UR4, RZ ;  /* 0x00000004c8181c27 */ /* 0x000fe2000f8e00ff */
[----:B------:R-:W-:Y:S01]  /*28f0*/  @UP0 ULDC UR4, c[0x0][0x450] ;  /* 0x0001140000040ab9 */ /* 0x000fe20000000800 */
[----:B------:R-:W-:Y:S01]  /*2900*/  MOV R0, R200 ;  /* 0x000000c800007202 */ /* 0x000fe20000000f00 */
[----:B------:R-:W0:Y:S01]  /*2910*/  MUFU.TANH R29, R29 ;  /* 0x0000001d001d7308 */ /* 0x000e220000002400 */
[----:B------:R-:W-:Y:S01]  /*2920*/  FMUL.FTZ R31, R31, UR5 ;  /* 0x000000051f1f7c20 */ /* 0x000fe20008410000 */
[----:B------:R-:W-:Y:S01]  /*2930*/  @P2 SHF.R.U32.HI R0, RZ, UR4, R24 ;  /* 0x00000004ff002c19 */ /* 0x000fe20008011618 */
[----:B------:R-:W-:Y:S01]  /*2940*/  UIMAD UR4, UR43, -0x60, UR42 ;  /* 0xffffffa02b0478a4 */ /* 0x000fe2000f8e022a */
[----:B------:R-:W-:Y:S01]  /*2950*/  FMUL.FTZ R34, R34, UR5 ;  /* 0x0000000522227c20 */ /* 0x000fe20008410000 */
[----:B------:R-:W-:Y:S01]  /*2960*/  FMUL.FTZ R35, R35, UR5 ;  /* 0x0000000523237c20 */ /* 0x000fe20008410000 */
[----:B------:R-:W-:Y:S01]  /*2970*/  FMUL.FTZ R38, R38, UR5 ;  /* 0x0000000526267c20 */ /* 0x000fe20008410000 */
[----:B------:R-:W4:Y:S01]  /*2980*/  SHFL.IDX PT, R24, R0, RZ, 0x1c1f ;  /* 0x001c1fff00187589 */ /* 0x000f2200000e0000 */
[----:B------:R-:W-:Y:S01]  /*2990*/  UIADD3 UR4, UR4, 0x60, URZ ;  /* 0x0000006004047890 */ /* 0x000fe2000fffe03f */
[----:B------:R-:W0:Y:S01]  /*29a0*/  MUFU.TANH R32, R32 ;  /* 0x0000002000207308 */ /* 0x000e220000002400 */
[----:B------:R-:W-:Y:S01]  /*29b0*/  FMUL.FTZ R39, R39, UR5 ;  /* 0x0000000527277c20 */ /* 0x000fe20008410000 */
[----:B------:R-:W2:Y:S01]  /*29c0*/  SHFL.IDX PT, R25, R0, 0x1, 0x1c1f ;  /* 0x003c1f0000197f89 */ /* 0x000ea200000e0000 */
        /* <DEDUP_REMOVED lines=8> */
[----:B------:R-:W-:Y:S02]  /*2a50*/  IMAD.U32 R5, RZ, RZ, UR11 ;  /* 0x0000000bff057e24 */ /* 0x000fe4000f8e00ff */
        /* <DEDUP_REMOVED lines=9> */
[----:B------:R-:W-:Y:S01]  /*2af0*/  FMUL.FTZ R69, R69, UR5 ;  /* 0x0000000545457c20 */ /* 0x000fe20008410000 */
[-CC-:B----4-:R-:W-:Y:S01]  /*2b00*/  VIADDMNMX R24, R24, R5.reuse, R4.reuse, PT ;  /* 0x0000000518187246 */ /* 0x190fe20003800104 */
[----:B------:R-:W-:Y:S01]  /*2b10*/  FMUL.FTZ R66, R66, UR5 ;  /* 0x0000000542427c20 */ /* 0x000fe20008410000 */
[----:B------:R-:W-:Y:S01]  /*2b20*/  FMUL.FTZ R68, R68, UR5 ;  /* 0x0000000544447c20 */ /* 0x000fe20008410000 */
[----:B------:R-:W4:Y:S01]  /*2b30*/  MUFU.TANH R48, R48 ;  /* 0x0000003000307308 */ /* 0x000f220000002400 */
[C---:B------:R-:W-:Y:S01]  /*2b40*/  ISETP.GT.AND P1, PT, R24.reuse, RZ, PT ;  /* 0x000000ff1800720c */ /* 0x040fe20003f24270 */
[----:B------:R-:W-:Y:S01]  /*2b50*/  FMUL.FTZ R67, R67, UR5 ;  /* 0x0000000543437c20 */ /* 0x000fe20008410000 */
[----:B------:R-:W-:Y:S01]  /*2b60*/  ISETP.GT.AND P6, PT, R24, 0x1, PT ;  /* 0x000000011800780c */ /* 0x000fe20003fc4270 */
[----:B------:R-:W-:Y:S01]  /*2b70*/  FMUL.FTZ R70, R70, UR5 ;  /* 0x0000000546467c20 */ /* 0x000fe20008410000 */
[----:B--2---:R-:W-:Y:S01]  /*2b80*/  VIADDMNMX R25, R25, R5, R4, PT ;  /* 0x0000000519197246 */ /* 0x004fe20003800104 */
[----:B------:R-:W-:Y:S01]  /*2b90*/  FMUL.FTZ R71, R71, UR5 ;  /* 0x0000000547477c20 */ /* 0x000fe20008410000 */
[----:B------:R-:W-:Y:S01]  /*2ba0*/  ISETP.GT.AND P5, PT, R24, 0x8, PT ;  /* 0x000000081800780c */ /* 0x000fe20003fa4270 */
[----:B------:R-:W2:Y:S01]  /*2bb0*/  MUFU.TANH R49, R49 ;  /* 0x0000003100317308 */ /* 0x000ea20000002400 */
[----:B------:R-:W-:Y:S01]  /*2bc0*/  FSEL R0, R75, -INF , P1 ;  /* 0xff8000004b007808 */ /* 0x000fe20000800000 */
[----:B------:R-:W0:Y:S01]  /*2bd0*/  S2UR UR6, SR_CgaCtaId ;  /* 0x00000000000679c3 */ /* 0x000e220000008800 */
[----:B------:R-:W-:Y:S01]  /*2be0*/  FSEL R4, R76, -INF , P6 ;  /* 0xff8000004c047808 */ /* 0x000fe20003000000 */
[----:B------:R-:W-:Y:S01]  /*2bf0*/  ULDC UR10, c[0x0][0xa80] ;  /* 0x0002a000000a7ab9 */ /* 0x000fe20000000800 */
[C---:B------:R-:W-:Y:S01]  /*2c00*/  ISETP.GT.AND P1, PT, R24.reuse, 0x18, PT ;  /* 0x000000181800780c */ /* 0x040fe20003f24270 */
[----:B------:R-:W-:Y:S01]  /*2c10*/  UIADD3 UR4, UR61, 0x32440, URZ ;  /* 0x000324403d047890 */ /* 0x000fe2000fffe03f */
[C---:B------:R-:W-:Y:S01]  /*2c20*/  ISETP.GT.AND P6, PT, R24.reuse, 0x19, PT ;  /* 0x000000191800780c */ /* 0x040fe20003fc4270 */
[----:B------:R-:W2:Y:S01]  /*2c30*/  MUFU.TANH R41, R41 ;  /* 0x0000002900297308 */ /* 0x000ea20000002400 */
[C---:B------:R-:W-:Y:S01]  /*2c40*/  ISETP.GT.AND P3, PT, R24.reuse, 0x9, PT ;  /* 0x000000091800780c */ /* 0x040fe20003f64270 */
[----:B------:R-:W-:Y:S01]  /*2c50*/  ULOP3.LUT UR60, UR60, 0x3000000, URZ, 0xfc, !UPT ;  /* 0x030000003c3c7892 */ /* 0x000fe2000f8efc3f */
[C---:B------:R-:W-:Y:S01]  /*2c60*/  ISETP.GT.AND P4, PT, R24.reuse, 0x10, PT ;  /* 0x000000101800780c */ /* 0x040fe20003f84270 */
[----:B------:R-:W-:Y:S01]  /*2c70*/  UMOV UR7, 0x40000040 ;  /* 0x4000004000077882 */ /* 0x000fe20000000000 */
[----:B------:R-:W-:-:S02]  /*2c80*/  ISETP.GT.AND P2, PT, R24, 0x11, PT ;  /* 0x000000111800780c */ /* 0x000fc40003f44270 */
[----:B---3--:R-:W-:Y:S01]  /*2c90*/  FSEL R26, R28, -INF , P5 ;  /* 0xff8000001c1a7808 */ /* 0x008fe20002800000 */
[----:B------:R-:W3:Y:S01]  /*2ca0*/  MUFU.TANH R44, R44 ;  /* 0x0000002c002c7308 */ /* 0x000ee20000002400 */
[----:B------:R-:W-:Y:S02]  /*2cb0*/  ISETP.GT.AND P5, PT, R24, 0x20, PT ;  /* 0x000000201800780c */ /* 0x000fe40003fa4270 */
[----:B-1----:R-:W-:Y:S02]  /*2cc0*/  FSEL R166, R36, -INF , P1 ;  /* 0xff80000024a67808 */ /* 0x002fe40000800000 */
[----:B-----5:R-:W-:Y:S02]  /*2cd0*/  FSEL R164, R37, -INF , P6 ;  /* 0xff80000025a47808 */ /* 0x020fe40003000000 */
[C---:B------:R-:W-:Y:S01]  /*2ce0*/  ISETP.GT.AND P1, PT, R24.reuse, 0x30, PT ;  /* 0x000000301800780c */ /* 0x040fe20003f24270 */
[----:B------:R-:W1:Y:S01]  /*2cf0*/  MUFU.TANH R45, R45 ;  /* 0x0000002d002d7308 */ /* 0x000e620000002400 */
[----:B------:R-:W-:Y:S01]  /*2d00*/  ISETP.GT.AND P6, PT, R24, 0x31, PT ;  /* 0x000000311800780c */ /* 0x000fe20003fc4270 */
[----:B0-----:R-:W-:Y:S01]  /*2d10*/  UPRMT UR4, UR6, 0x654, UR4 ;  /* 0x0000065406047896 */ /* 0x001fe20008000004 */
[----:B------:R-:W-:-:S02]  /*2d20*/  FMNMX.FTZ R5, R0, R4, !PT ;  /* 0x0000000400057209 */ /* 0x000fc40007810000 */
[----:B------:R-:W-:Y:S01]  /*2d30*/  FSEL R28, R29, -INF , P3 ;  /* 0xff8000001d1c7808 */ /* 0x000fe20001800000 */
[----:B------:R-:W-:Y:S01]  /*2d40*/  UMOV UR6, UR60 ;  /* 0x0000003c00067c82 */ /* 0x000fe20008000000 */
[----:B------:R-:W-:Y:S01]  /*2d50*/  FSEL R162, R32, -INF , P4 ;  /* 0xff80000020a27808 */ /* 0x000fe20002000000 */
[----:B------:R-:W0:Y:S01]  /*2d60*/  MUFU.TANH R52, R52 ;  /* 0x0000003400347308 */ /* 0x000e220000002400 */
[----:B------:R-:W-:Y:S02]  /*2d70*/  FSEL R168, R33, -INF , P2 ;  /* 0xff80000021a87808 */ /* 0x000fe40001000000 */
[C---:B------:R-:W-:Y:S01]  /*2d80*/  ISETP.GT.AND P3, PT, R24.reuse, 0x21, PT ;  /* 0x000000211800780c */ /* 0x040fe20003f64270 */
[----:B------:R-:W-:Y:S01]  /*2d90*/  SYNCS.ARRIVE.TRANS64.RED.A1T0 RZ, [UR4], RZ ;  /* 0x000000ffffff79a7 */ /* 0x000fe20008100404 */
[C---:B------:R-:W-:Y:S02]  /*2da0*/  ISETP.GT.AND P4, PT, R24.reuse, 0x28, PT ;  /* 0x000000281800780c */ /* 0x040fe40003f84270 */
[----:B------:R-:W-:Y:S01]  /*2db0*/  ISETP.GT.AND P2, PT, R24, 0x29, PT ;  /* 0x000000291800780c */ /* 0x000fe20003f44270 */
[----:B------:R-:W5:Y:S01]  /*2dc0*/  MUFU.TANH R60, R60 ;  /* 0x0000003c003c7308 */ /* 0x000f620000002400 */
[----:B------:R-:W-:-:S02]  /*2dd0*/  FSEL R179, R40, -INF , P5 ;  /* 0xff80000028b37808 */ /* 0x000fc40002800000 */
[----:B------:R-:W-:Y:S02]  /*2de0*/  ISETP.GT.AND P5, PT, R24, 0x38, PT ;  /* 0x000000381800780c */ /* 0x000fe40003fa4270 */
[----:B----4-:R-:W-:Y:S02]  /*2df0*/  FSEL R228, R48, -INF , P1 ;  /* 0xff80000030e47808 */ /* 0x010fe40000800000 */
[----:B--2---:R-:W-:Y:S01]  /*2e00*/  FSEL R226, R49, -INF , P6 ;  /* 0xff80000031e27808 */ /* 0x004fe20003000000 */
[----:B------:R-:W2:Y:S01]  /*2e10*/  MUFU.TANH R61, R61 ;  /* 0x0000003d003d7308 */ /* 0x000ea20000002400 */
[C---:B------:R-:W-:Y:S02]  /*2e20*/  ISETP.GT.AND P1, PT, R24.reuse, 0x48, PT ;  /* 0x000000481800780c */ /* 0x040fe40003f24270 */
[----:B------:R-:W-:Y:S02]  /*2e30*/  ISETP.GT.AND P6, PT, R24, 0x49, PT ;  /* 0x000000491800780c */ /* 0x000fe40003fc4270 */
[----:B------:R-:W-:-:S02]  /*2e40*/  FMNMX.FTZ R5, R26, R5, !PT ;  /* 0x000000051a057209 */ /* 0x000fc40007810000 */
[----:B------:R-:W-:Y:S01]  /*2e50*/  FSEL R184, R41, -INF , P3 ;  /* 0xff80000029b87808 */ /* 0x000fe20001800000 */
[----:B------:R-:W4:Y:S01]  /*2e60*/  MUFU.TANH R53, R53 ;  /* 0x0000003500357308 */ /* 0x000f220000002400 */
[----:B---3--:R-:W-:Y:S02]  /*2e70*/  FSEL R188, R44, -INF , P4 ;  /* 0xff8000002cbc7808 */ /* 0x008fe40002000000 */
[----:B-1----:R-:W-:Y:S02]  /*2e80*/  FSEL R186, R45, -INF , P2 ;  /* 0xff8000002dba7808 */ /* 0x002fe40001000000 */
[C---:B------:R-:W-:Y:S02]  /*2e90*/  ISETP.GT.AND P3, PT, R24.reuse, 0x39, PT ;  /* 0x000000391800780c */ /* 0x040fe40003f64270 */
[C---:B------:R-:W-:Y:S01]  /*2ea0*/  ISETP.GT.AND P4, PT, R24.reuse, 0x40, PT ;  /* 0x000000401800780c */ /* 0x040fe20003f84270 */
[----:B------:R-:W1:Y:S01]  /*2eb0*/  MUFU.TANH R56, R56 ;  /* 0x0000003800387308 */ /* 0x000e620000002400 */
[----:B------:R-:W-:-:S02]  /*2ec0*/  ISETP.GT.AND P2, PT, R24, 0x41, PT ;  /* 0x000000411800780c */ /* 0x000fc40003f44270 */
[----:B0-----:R-:W-:Y:S02]  /*2ed0*/  FSEL R220, R52, -INF , P5 ;  /* 0xff80000034dc7808 */ /* 0x001fe40002800000 */
[----:B------:R-:W-:Y:S02]  /*2ee0*/  ISETP.GT.AND P5, PT, R24, 0x50, PT ;  /* 0x000000501800780c */ /* 0x000fe40003fa4270 */
[----:B-----5:R-:W-:Y:S01]  /*2ef0*/  FSEL R196, R60, -INF , P1 ;  /* 0xff8000003cc47808 */ /* 0x020fe20000800000 */
[----:B------:R-:W0:Y:S01]  /*2f00*/  MUFU.TANH R57, R57 ;  /* 0x0000003900397308 */ /* 0x000e220000002400 */
[----:B--2---:R-:W-:Y:S02]  /*2f10*/  FSEL R202, R61, -INF , P6 ;  /* 0xff8000003dca7808 */ /* 0x004fe40003000000 */
[----:B------:R-:W-:Y:S02]  /*2f20*/  FMNMX.FTZ R5, R28, R5, !PT ;  /* 0x000000051c057209 */ /* 0x000fe40007810000 */
[----:B------:R-:W-:-:S02]  /*2f30*/  ISETP.GT.AND P1, PT, R25, RZ, PT ;  /* 0x000000ff1900720c */ /* 0x000fc40003f24270 */
[----:B------:R-:W-:Y:S01]  /*2f40*/  ISETP.GT.AND P6, PT, R25, 0x1, PT ;  /* 0x000000011900780c */ /* 0x000fe20003fc4270 */
[----:B------:R-:W2:Y:S01]  /*2f50*/  MUFU.TANH R64, R64 ;  /* 0x0000004000407308 */ /* 0x000ea20000002400 */
[----:B----4-:R-:W-:Y:S02]  /*2f60*/  FSEL R218, R53, -INF , P3 ;  /* 0xff80000035da7808 */ /* 0x010fe40001800000 */
[----:B-1----:R-:W-:Y:S02]  /*2f70*/  FSEL R208, R56, -INF , P4 ;  /* 0xff80000038d07808 */ /* 0x002fe40002000000 */
[C---:B------:R-:W-:Y:S02]  /*2f80*/  ISETP.GT.AND P3, PT, R24.reuse, 0x51, PT ;  /* 0x000000511800780c */ /* 0x040fe40003f64270 */
[----:B------:R-:W-:Y:S01]  /*2f90*/  ISETP.GT.AND P4, PT, R24, 0x58, PT ;  /* 0x000000581800780c */ /* 0x000fe20003f84270 */
[----:B------:R-:W1:Y:S01]  /*2fa0*/  MUFU.TANH R65, R65 ;  /* 0x0000004100417308 */ /* 0x000e620000002400 */
[----:B0-----:R-:W-:-:S02]  /*2fb0*/  FSEL R192, R57, -INF , P2 ;  /* 0xff80000039c07808 */ /* 0x001fc40001000000 */
[----:B------:R-:W-:Y:S02]  /*2fc0*/  ISETP.GT.AND P2, PT, R24, 0x59, PT ;  /* 0x000000591800780c */ /* 0x000fe40003f44270 */
[----:B------:R-:W-:Y:S02]  /*2fd0*/  FMNMX.FTZ R5, R162, R5, !PT ;  /* 0x00000005a2057209 */ /* 0x000fe40007810000 */
[----:B------:R-:W-:Y:S01]  /*2fe0*/  FSEL R24, R77, -INF , P1 ;  /* 0xff8000004d187808 */ /* 0x000fe20000800000 */
[----:B------:R0:W3:Y:S01]  /*2ff0*/  MUFU.TANH R79, R30 ;  /* 0x0000001e004f7308 */ /* 0x0000e20000002400 */
[----:B--2---:R-:W-:Y:S02]  /*3000*/  FSEL R182, R64, -INF , P5 ;  /* 0xff80000040b67808 */ /* 0x004fe40002800000 */
[----:B------:R-:W-:Y:S02]  /*3010*/  ISETP.GT.AND P5, PT, R25, 0x8, PT ;  /* 0x000000081900780c */ /* 0x000fe40003fa4270 */
[----:B------:R-:W-:-:S02]  /*3020*/  FMNMX.FTZ R27, R168, R5, !PT ;  /* 0x00000005a81b7209 */ /* 0x000fc40007810000 */
[----:B------:R-:W-:Y:S01]  /*3030*/  ISETP.GT.AND P1, PT, R25, 0x10, PT ;  /* 0x000000101900780c */ /* 0x000fe20003f24270 */
[----:B------:R-:W2:Y:S01]  /*3040*/  MUFU.TANH R31, R31 ;  /* 0x0000001f001f7308 */ /* 0x000ea20000002400 */
[----:B0-----:R-:W-:Y:S02]  /*3050*/  FSEL R30, R78, -INF , P6 ;  /* 0xff8000004e1e7808 */ /* 0x001fe40003000000 */
[----:B-1----:R-:W-:Y:S02]  /*3060*/  FSEL R170, R65, -INF , P3 ;  /* 0xff80000041aa7808 */ /* 0x002fe40001800000 */
[----:B------:R-:W-:Y:S02]  /*3070*/  ISETP.GT.AND P3, PT, R25, 0x9, PT ;  /* 0x000000091900780c */ /* 0x000fe40003f64270 */
[----:B------:R-:W-:Y:S01]  /*3080*/  FMNMX.FTZ R5, R24, R30, !PT ;  /* 0x0000001e18057209 */ /* 0x000fe20007810000 */
[----:B------:R2:W0:Y:S01]  /*3090*/  MUFU.TANH R167, R34 ;  /* 0x0000002200a77308 */ /* 0x0004220000002400 */
[----:B---3--:R-:W-:-:S02]  /*30a0*/  FSEL R32, R79, -INF , P5 ;  /* 0xff8000004f207808 */ /* 0x008fc40002800000 */
[----:B------:R-:W-:Y:S02]  /*30b0*/  FMNMX.FTZ R27, R166, R27, !PT ;  /* 0x0000001ba61b7209 */ /* 0x000fe40007810000 */
[----:B------:R-:W-:Y:S02]  /*30c0*/  FMNMX.FTZ R5, R32, R5, !PT ;  /* 0x0000000520057209 */ /* 0x000fe40007810000 */
[----:B------:R-:W-:Y:S01]  /*30d0*/  ISETP.GT.AND P6, PT, R25, 0x11, PT ;  /* 0x000000111900780c */ /* 0x000fe20003fc4270 */
[----:B------:R-:W1:Y:S01]  /*30e0*/  MUFU.TANH R35, R35 ;  /* 0x0000002300237308 */ /* 0x000e620000002400 */
[----:B--2---:R-:W-:Y:S02]  /*30f0*/  FSEL R34, R31, -INF , P3 ;  /* 0xff8000001f227808 */ /* 0x004fe40001800000 */
[----:B------:R-:W-:Y:S02]  /*3100*/  ISETP.GT.AND P5, PT, R25, 0x18, PT ;  /* 0x000000181900780c */ /* 0x000fe40003fa4270 */
[----:B------:R-:W-:-:S02]  /*3110*/  FMNMX.FTZ R36, R34, R5, !PT ;  /* 0x0000000522247209 */ /* 0x000fc40007810000 */
[----:B------:R-:W-:Y:S01]  /*3120*/  ISETP.GT.AND P3, PT, R25, 0x19, PT ;  /* 0x000000191900780c */ /* 0x000fe20003f64270 */
[----:B------:R2:W3:Y:S01]  /*3130*/  MUFU.TANH R183, R38 ;  /* 0x0000002600b77308 */ /* 0x0004e20000002400 */
[----:B0-----:R-:W-:Y:S02]  /*3140*/  FSEL R167, R167, -INF , P1 ;  /* 0xff800000a7a77808 */ /* 0x001fe40000800000 */
[----:B------:R-:W-:Y:S02]  /*3150*/  ISETP.GT.AND P1, PT, R25, 0x20, PT ;  /* 0x000000201900780c */ /* 0x000fe40003f24270 */
[----:B------:R-:W-:-:S03]  /*3160*/  FMNMX.FTZ R36, R167, R36, !PT ;  /* 0x00000024a7247209 */ /* 0x000fc60007810000 */
[----:B------:R-:W0:Y:S01]  /*3170*/  MUFU.TANH R39, R39 ;  /* 0x0000002700277308 */ /* 0x000e220000002400 */
[----:B--2---:R-:W-:Y:S02]  /*3180*/  FMNMX.FTZ R38, R164, R27, !PT ;  /* 0x0000001ba4267209 */ /* 0x004fe40007810000 */
[----:B-1----:R-:W-:Y:S02]  /*3190*/  FSEL R171, R35, -INF , P6 ;  /* 0xff80000023ab7808 */ /* 0x002fe40003000000 */
[----:B------:R-:W-:Y:S02]  /*31a0*/  FMNMX.FTZ R5, R179, R38, !PT ;  /* 0x00000026b3057209 */ /* 0x000fe40007810000 */
[----:B------:R-:W-:Y:S01]  /*31b0*/  FMNMX.FTZ R36, R171, R36, !PT ;  /* 0x00000024ab247209 */ /* 0x000fe20007810000 */
[----:B------:R-:W1:Y:S01]  /*31c0*/  MUFU.TANH R42, R42 ;  /* 0x0000002a002a7308 */ /* 0x000e620000002400 */
[----:B------:R-:W-:Y:S02]  /*31d0*/  FMNMX.FTZ R5, R184, R5, !PT ;  /* 0x00000005b8057209 */ /* 0x000fe40007810000 */
[----:B---3--:R-:W-:-:S02]  /*31e0*/  FSEL R183, R183, -INF , P5 ;  /* 0xff800000b7b77808 */ /* 0x008fc40002800000 */
[----:B------:R-:W-:Y:S02]  /*31f0*/  FMNMX.FTZ R5, R188, R5, !PT ;  /* 0x00000005bc057209 */ /* 0x000fe40007810000 */
[----:B------:R-:W-:Y:S01]  /*3200*/  FMNMX.FTZ R36, R183, R36, !PT ;  /* 0x00000024b7247209 */ /* 0x000fe20007810000 */
[----:B------:R-:W2:Y:S01]  /*3210*/  MUFU.TANH R43, R43 ;  /* 0x0000002b002b7308 */ /* 0x000ea20000002400 */
[----:B0-----:R-:W-:Y:S02]  /*3220*/  FSEL R189, R39, -INF , P3 ;  /* 0xff80000027bd7808 */ /* 0x001fe40001800000 */
[----:B------:R-:W-:Y:S02]  /*3230*/  FMNMX.FTZ R5, R186, R5, !PT ;  /* 0x00000005ba057209 */ /* 0x000fe40007810000 */
[----:B------:R-:W-:Y:S02]  /*3240*/  ISETP.GT.AND P6, PT, R25, 0x21, PT ;  /* 0x000000211900780c */ /* 0x000fe40003fc4270 */
[----:B------:R-:W-:Y:S01]  /*3250*/  FMNMX.FTZ R36, R189, R36, !PT ;  /* 0x00000024bd247209 */ /* 0x000fe20007810000 */
[----:B------:R-:W0:Y:S01]  /*3260*/  MUFU.TANH R46, R46 ;  /* 0x0000002e002e7308 */ /* 0x000e220000002400 */
[----:B-1----:R-:W-:-:S02]  /*3270*/  FSEL R181, R42, -INF , P1 ;  /* 0xff8000002ab57808 */ /* 0x002fc40000800000 */
[----:B------:R-:W-:Y:S02]  /*3280*/  FMNMX.FTZ R5, R228, R5, !PT ;  /* 0x00000005e4057209 */ /* 0x000fe40007810000 */
[----:B------:R-:W-:Y:S02]  /*3290*/  ISETP.GT.AND P5, PT, R25, 0x28, PT ;  /* 0x000000281900780c */ /* 0x000fe40003fa4270 */
[----:B------:R-:W-:Y:S01]  /*32a0*/  FMNMX.FTZ R36, R181, R36, !PT ;  /* 0x00000024b5247209 */ /* 0x000fe20007810000 */
[----:B------:R-:W1:Y:S01]  /*32b0*/  MUFU.TANH R47, R47 ;  /* 0x0000002f002f7308 */ /* 0x000e620000002400 */
[----:B--2---:R-:W-:Y:S02]  /*32c0*/  FSEL R187, R43, -INF , P6 ;  /* 0xff8000002bbb7808 */ /* 0x004fe40003000000 */
[----:B------:R-:W-:Y:S02]  /*32d0*/  FMNMX.FTZ R5, R226, R5, !PT ;  /* 0x00000005e2057209 */ /* 0x000fe40007810000 */
[----:B------:R-:W-:-:S02]  /*32e0*/  ISETP.GT.AND P3, PT, R25, 0x29, PT ;  /* 0x000000291900780c */ /* 0x000fc40003f64270 */
        /* <DEDUP_REMOVED lines=8> */
[C---:B------:R-:W-:Y:S02]  /*3370*/  ISETP.GT.AND P6, PT, R25.reuse, 0x31, PT ;  /* 0x000000311900780c */ /* 0x040fe40003fc4270 */
[----:B------:R-:W-:Y:S02]  /*3380*/  FMNMX.FTZ R5, R190, R5, !PT ;  /* 0x00000005be057209 */ /* 0x000fe40007810000 */
[C---:B------:R-:W-:Y:S01]  /*3390*/  ISETP.GT.AND P5, PT, R25.reuse, 0x38, PT ;  /* 0x000000381900780c */ /* 0x040fe20003fa4270 */
[----:B------:R-:W1:Y:S01]  /*33a0*/  MUFU.TANH R54, R54 ;  /* 0x0000003600367308 */ /* 0x000e620000002400 */
[----:B--2---:R-:W-:Y:S02]  /*33b0*/  FSEL R216, R50, -INF , P1 ;  /* 0xff80000032d87808 */ /* 0x004fe40000800000 */
[----:B------:R-:W-:Y:S02]  /*33c0*/  ISETP.GT.AND P3, PT, R25, 0x39, PT ;  /* 0x000000391900780c */ /* 0x000fe40003f64270 */
[----:B------:R-:W-:-:S02]  /*33d0*/  FMNMX.FTZ R5, R216, R5, !PT ;  /* 0x00000005d8057209 */ /* 0x000fc40007810000 */
[----:B------:R-:W-:Y:S01]  /*33e0*/  FMNMX.FTZ R27, R218, R27, !PT ;  /* 0x0000001bda1b7209 */ /* 0x000fe20007810000 */
[----:B------:R-:W2:Y:S01]  /*33f0*/  MUFU.TANH R55, R55 ;  /* 0x0000003700377308 */ /* 0x000ea20000002400 */
[----:B0-----:R-:W-:Y:S02]  /*3400*/  FSEL R214, R51, -INF , P6 ;  /* 0xff80000033d67808 */ /* 0x001fe40003000000 */
[----:B------:R-:W-:Y:S02]  /*3410*/  ISETP.GT.AND P1, PT, R25, 0x40, PT ;  /* 0x000000401900780c */ /* 0x000fe40003f24270 */
[----:B------:R-:W-:Y:S02]  /*3420*/  FMNMX.FTZ R5, R214, R5, !PT ;  /* 0x00000005d6057209 */ /* 0x000fe40007810000 */
[----:B------:R-:W-:Y:S01]  /*3430*/  FMNMX.FTZ R27, R208, R27, !PT ;  /* 0x0000001bd01b7209 */ /* 0x000fe20007810000 */
[----:B------:R-:W0:Y:S01]  /*3440*/  MUFU.TANH R58, R58 ;  /* 0x0000003a003a7308 */ /* 0x000e220000002400 */
[----:B-1----:R-:W-:-:S02]  /*3450*/  FSEL R212, R54, -INF , P5 ;  /* 0xff80000036d47808 */ /* 0x002fc40002800000 */
[----:B------:R-:W-:Y:S02]  /*3460*/  ISETP.GT.AND P6, PT, R25, 0x41, PT ;  /* 0x000000411900780c */ /* 0x000fe40003fc4270 */
[----:B------:R-:W-:Y:S02]  /*3470*/  FMNMX.FTZ R5, R212, R5, !PT ;  /* 0x00000005d4057209 */ /* 0x000fe40007810000 */
[----:B------:R-:W-:Y:S01]  /*3480*/  FMNMX.FTZ R27, R192, R27, !PT ;  /* 0x0000001bc01b7209 */ /* 0x000fe20007810000 */
        /* <DEDUP_REMOVED lines=17> */
[----:B------:R-:W-:Y:S02]  /*35a0*/  FMNMX.FTZ R36, R170, R27, !PT ;  /* 0x0000001baa247209 */ /* 0x000fe40007810000 */
[----:B------:R-:W-:-:S03]  /*35b0*/  FMNMX.FTZ R5, R198, R5, !PT ;  /* 0x00000005c6057209 */ /* 0x000fc60007810000 */
[----:B------:R-:W2:Y:S01]  /*35c0*/  MUFU.TANH R66, R66 ;  /* 0x0000004200427308 */ /* 0x000ea20000002400 */
[----:B0-----:R-:W-:-:S04]  /*35d0*/  FSEL R204, R63, -INF , P3 ;  /* 0xff8000003fcc7808 */ /* 0x001fc80001800000 */
[----:B------:R-:W-:-:S03]  /*35e0*/  FMNMX.FTZ R5, R204, R5, !PT ;  /* 0x00000005cc057209 */ /* 0x000fc60007810000 */
[----:B------:R-:W0:Y:S01]  /*35f0*/  MUFU.TANH R68, R68 ;  /* 0x0000004400447308 */ /* 0x000e220000002400 */
[----:B-1----:R-:W-:Y:S01]  /*3600*/  FSEL R180, R69, -INF , P2 ;  /* 0xff80000045b47808 */ /* 0x002fe20001000000 */
[----:B------:R1:W-:Y:S01]  /*3610*/  BAR.SYNC.DEFER_BLOCKING R224, 0x100 ;  /* 0x000400e00000751d */ /* 0x0003e20000010000 */
[----:B------:R-:W-:-:S05]  /*3620*/  ISETP.GT.AND P2, PT, R25, 0x51, PT ;  /* 0x000000511900780c */ /* 0x000fca0003f44270 */
[----:B------:R-:W3:Y:S01]  /*3630*/  MUFU.TANH R67, R67 ;  /* 0x0000004300437308 */ /* 0x000ee20000002400 */
[----:B--2---:R-:W-:Y:S02]  /*3640*/  FSEL R176, R66, -INF , P1 ;  /* 0xff80000042b07808 */ /* 0x004fe40000800000 */
[----:B------:R-:W-:Y:S02]  /*3650*/  ISETP.GT.AND P1, PT, R25, 0x58, PT ;  /* 0x000000581900780c */ /* 0x000fe40003f24270 */
[----:B------:R-:W-:-:S03]  /*3660*/  FMNMX.FTZ R5, R176, R5, !PT ;  /* 0x00000005b0057209 */ /* 0x000fc60007810000 */
[----:B------:R-:W2:Y:S01]  /*3670*/  MUFU.TANH R70, R70 ;  /* 0x0000004600467308 */ /* 0x000ea20000002400 */
[----:B0-----:R-:W-:-:S04]  /*3680*/  FSEL R173, R68, -INF , P4 ;  /* 0xff80000044ad7808 */ /* 0x001fc80002000000 */
[----:B------:R-:W-:-:S03]  /*3690*/  FMNMX.FTZ R27, R173, R36, !PT ;  /* 0x00000024ad1b7209 */ /* 0x000fc60007810000 */
[----:B------:R-:W0:Y:S01]  /*36a0*/  MUFU.TANH R71, R71 ;  /* 0x0000004700477308 */ /* 0x000e220000002400 */
[----:B---3--:R-:W-:Y:S02]  /*36b0*/  FSEL R172, R67, -INF , P2 ;  /* 0xff80000043ac7808 */ /* 0x008fe40001000000 */
[----:B------:R-:W-:Y:S02]  /*36c0*/  ISETP.GT.AND P2, PT, R25, 0x59, PT ;  /* 0x000000591900780c */ /* 0x000fe40003f44270 */
[----:B------:R-:W-:Y:S02]  /*36d0*/  FMNMX.FTZ R5, R172, R5, !PT ;  /* 0x00000005ac057209 */ /* 0x000fe40007810000 */
[----:B------:R-:W-:Y:S02]  /*36e0*/  FMNMX.FTZ R27, R180, R27, !PT ;  /* 0x0000001bb41b7209 */ /* 0x000fe40007810000 */
[----:B--2---:R-:W-:-:S03]  /*36f0*/  FSEL R174, R70, -INF , P1 ;  /* 0xff80000046ae7808 */ /* 0x004fc60000800000 */
[----:B------:R-:W2:Y:S01]  /*3700*/  SHFL.BFLY PT, R36, R27, 0x2, 0x1f ;  /* 0x0c401f001b247f89 */ /* 0x000ea200000e0000 */
[----:B------:R-:W-:Y:S02]  /*3710*/  FMNMX.FTZ R5, R174, R5, !PT ;  /* 0x00000005ae057209 */ /* 0x000fe40007810000 */
[----:B0-----:R-:W-:-:S04]  /*3720*/  FSEL R178, R71, -INF , P2 ;  /* 0xff80000047b27808 */ /* 0x001fc80001000000 */
[----:B------:R-:W-:-:S05]  /*3730*/  FMNMX.FTZ R5, R178, R5, !PT ;  /* 0x00000005b2057209 */ /* 0x000fca0007810000 */
[----:B------:R-:W0:Y:S01]  /*3740*/  SHFL.BFLY PT, R38, R5, 0x2, 0x1f ;  /* 0x0c401f0005267f89 */ /* 0x000e2200000e0000 */
[----:B--2---:R-:W-:-:S05]  /*3750*/  FMNMX.FTZ R36, R27, R36, !PT ;  /* 0x000000241b247209 */ /* 0x004fca0007810000 */
[----:B------:R-:W2:Y:S01]  /*3760*/  SHFL.BFLY PT, R25, R36, 0x1, 0x1f ;  /* 0x0c201f0024197f89 */ /* 0x000ea200000e0000 */
[----:B0-----:R-:W-:-:S05]  /*3770*/  FMNMX.FTZ R38, R5, R38, !PT ;  /* 0x0000002605267209 */ /* 0x001fca0007810000 */
[----:B------:R-:W0:Y:S01]  /*3780*/  SHFL.BFLY PT, R153, R38, 0x1, 0x1f ;  /* 0x0c201f0026997f89 */ /* 0x000e2200000e0000 */
[----:B--2---:R-:W-:-:S04]  /*3790*/  FMNMX.FTZ R152, R36, R25, !PT ;  /* 0x0000001924987209 */ /* 0x004fc80007810000 */
[C---:B------:R-:W-:Y:S01]  /*37a0*/  FSETP.NEU.FTZ.AND P1, PT, R152.reuse, -INF , PT ;  /* 0xff8000009800780b */ /* 0x040fe20003f3d000 */
[----:B------:R-:W-:-:S05]  /*37b0*/  FMUL.FTZ R175, R152, UR10 ;  /* 0x0000000a98af7c20 */ /* 0x000fca0008410000 */
[----:B------:R-:W-:Y:S02]  /*37c0*/  FSEL R175, R175, RZ, P1 ;  /* 0x000000ffafaf7208 */ /* 0x000fe40000800000 */
[----:B0-----:R-:W-:-:S03]  /*37d0*/  FMNMX.FTZ R153, R38, R153, !PT ;  /* 0x0000009926997209 */ /* 0x001fc60007810000 */
[--C-:B------:R-:W-:Y:S01]  /*37e0*/  FFMA.FTZ R5, R4, UR10, -R175.reuse ;  /* 0x0000000a04057c23 */ /* 0x100fe200080108af */
[--C-:B------:R-:W-:Y:S01]  /*37f0*/  FFMA.FTZ R0, R0, UR10, -R175.reuse ;  /* 0x0000000a00007c23 */ /* 0x100fe200080108af */
[--C-:B------:R-:W-:Y:S01]  /*3800*/  FFMA.FTZ R4, R26, UR10, -R175.reuse ;  /* 0x0000000a1a047c23 */ /* 0x100fe200080108af */
[C---:B------:R-:W-:Y:S01]  /*3810*/  FSETP.NEU.FTZ.AND P1, PT, R153.reuse, -INF , PT ;  /* 0xff8000009900780b */ /* 0x040fe20003f3d000 */
[----:B------:R-:W-:Y:S01]  /*3820*/  FMUL.FTZ R177, R153, UR10 ;  /* 0x0000000a99b17c20 */ /* 0x000fe20008410000 */
[--C-:B------:R-:W-:Y:S01]  /*3830*/  FFMA.FTZ R155, R28, UR10, -R175.reuse ;  /* 0x0000000a1c9b7c23 */ /* 0x100fe200080108af */
[----:B------:R-:W-:Y:S01]  /*3840*/  MUFU.EX2 R5, R5 ;  /* 0x0000000500057308 */ /* 0x000fe20000000800 */
[--C-:B------:R-:W-:Y:S01]  /*3850*/  FFMA.FTZ R169, R164, UR10, -R175.reuse ;  /* 0x0000000aa4a97c23 */ /* 0x100fe200080108af */
[--C-:B------:R-:W-:Y:S01]  /*3860*/  FFMA.FTZ R165, R168, UR10, -R175.reuse ;  /* 0x0000000aa8a57c23 */ /* 0x100fe200080108af */
[----:B------:R-:W-:Y:S01]  /*3870*/  FSEL R177, R177, RZ, P1 ;  /* 0x000000ffb1b17208 */ /* 0x000fe20000800000 */
[--C-:B------:R-:W-:Y:S01]  /*3880*/  FFMA.FTZ R162, R162, UR10, -R175.reuse ;  /* 0x0000000aa2a27c23 */ /* 0x100fe200080108af */
[--C-:B------:R-:W-:Y:S01]  /*3890*/  FFMA.FTZ R166, R166, UR10, -R175.reuse ;  /* 0x0000000aa6a67c23 */ /* 0x100fe200080108af */
[--C-:B------:R-:W-:Y:S01]  /*38a0*/  FFMA.FTZ R179, R179, UR10, -R175.reuse ;  /* 0x0000000ab3b37c23 */ /* 0x100fe200080108af */
[----:B------:R-:W-:Y:S01]  /*38b0*/  FFMA.FTZ R184, R184, UR10, -R175 ;  /* 0x0000000ab8b87c23 */ /* 0x000fe200080108af */
        /* <DEDUP_REMOVED lines=9> */
[--C-:B------:R-:W-:Y:S01]  /*3950*/  FFMA.FTZ R183, R188, UR10, -R175.reuse ;  /* 0x0000000abcb77c23 */ /* 0x100fe200080108af */
[----:B------:R-:W-:Y:S01]  /*3960*/  FFMA.FTZ R188, R186, UR10, -R175 ;  /* 0x0000000ababc7c23 */ /* 0x000fe200080108af */
[--C-:B------:R-:W-:Y:S01]  /*3970*/  FFMA.FTZ R181, R181, UR10, -R177.reuse ;  /* 0x0000000ab5b57c23 */ /* 0x100fe200080108b1 */
[----:B------:R-:W-:Y:S01]  /*3980*/  MUFU.EX2 R4, R4 ;  /* 0x0000000400047308 */ /* 0x000fe20000000800 */
[--C-:B------:R-:W-:Y:S01]  /*3990*/  FFMA.FTZ R186, R187, UR10, -R177.reuse ;  /* 0x0000000abbba7c23 */ /* 0x100fe200080108b1 */
[--C-:B------:R-:W-:Y:S01]  /*39a0*/  FFMA.FTZ R185, R185, UR10, -R177.reuse ;  /* 0x0000000ab9b97c23 */ /* 0x100fe200080108b1 */
[----:B------:R-:W-:Y:S01]  /*39b0*/  FFMA.FTZ R190, R190, UR10, -R177 ;  /* 0x0000000abebe7c23 */ /* 0x000fe200080108b1 */
[--C-:B------:R-:W-:Y:S01]  /*39c0*/  FFMA.FTZ R187, R228, UR10, -R175.reuse ;  /* 0x0000000ae4bb7c23 */ /* 0x100fe200080108af */
[--C-:B------:R-:W-:Y:S01]  /*39d0*/  FFMA.FTZ R226, R226, UR10, -R175.reuse ;  /* 0x0000000ae2e27c23 */ /* 0x100fe200080108af */
[--C-:B------:R-:W-:Y:S01]  /*39e0*/  FFMA.FTZ R189, R220, UR10, -R175.reuse ;  /* 0x0000000adcbd7c23 */ /* 0x100fe200080108af */
[----:B------:R-:W-:Y:S01]  /*39f0*/  FFMA.FTZ R218, R218, UR10, -R175 ;  /* 0x0000000adada7c23 */ /* 0x000fe200080108af */
[----:B------:R-:W2:Y:S01]  /*3a00*/  MUFU.EX2 R155, R155 ;  /* 0x0000009b009b7308 */ /* 0x000ea20000000800 */
[----:B0-----:R-:W-:Y:S01]  /*3a10*/  F2FP.F16.F32.PACK_AB R156, R5, R0 ;  /* 0x00000000059c723e */ /* 0x001fe200000000ff */
        /* <DEDUP_REMOVED lines=14> */
[----:B------:R-:W0:Y:S01]  /*3b00*/  MUFU.EX2 R161, R161 ;  /* 0x000000a100a17308 */ /* 0x000e220000000800 */
[----:B--2---:R-:W-:Y:S01]  /*3b10*/  F2FP.F16.F32.PACK_AB R158, R155, R4 ;  /* 0x000000049b9e723e */ /* 0x004fe200000000ff */
        /* <DEDUP_REMOVED lines=8> */
[----:B------:R-:W-:-:S04]  /*3ba0*/  FADD.FTZ R5, R0, R5 ;  /* 0x0000000500057221 */ /* 0x000fc80000010000 */
[----:B------:R-:W-:Y:S02]  /*3bb0*/  FADD.FTZ R4, R4, R5 ;  /* 0x0000000504047221 */ /* 0x000fe40000010000 */
[----:B------:R-:W2:Y:S01]  /*3bc0*/  MUFU.EX2 R163, R163 ;  /* 0x000000a300a37308 */ /* 0x000ea20000000800 */
[----:B0-----:R-:W-:Y:S01]  /*3bd0*/  F2FP.F16.F32.PACK_AB R157, R161, R154 ;  /* 0x0000009aa19d723e */ /* 0x001fe200000000ff */
[----:B------:R-:W-:Y:S01]  /*3be0*/  FADD.FTZ R161, R154, R161 ;  /* 0x000000a19aa17221 */ /* 0x000fe20000010000 */
[----:B------:R-:W-:-:S05]  /*3bf0*/  FADD.FTZ R155, R155, R4 ;  /* 0x000000049b9b7221 */ /* 0x000fca0000010000 */
[----:B------:R-:W-:Y:S08]  /*3c00*/  MUFU.EX2 R162, R162 ;  /* 0x000000a200a27308 */ /* 0x000ff00000000800 */
[----:B------:R-:W0:Y:S01]  /*3c10*/  MUFU.EX2 R165, R165 ;  /* 0x000000a500a57308 */ /* 0x000e220000000800 */
[----:B--2---:R-:W-:Y:S01]  /*3c20*/  F2FP.F16.F32.PACK_AB R159, R163, R160 ;  /* 0x000000a0a39f723e */ /* 0x004fe200000000ff */
[----:B------:R-:W-:-:S03]  /*3c30*/  FADD.FTZ R160, R160, R161 ;  /* 0x000000a1a0a07221 */ /* 0x000fc60000010000 */
[----:B------:R-:W-:Y:S01]  /*3c40*/  WARPGROUP.ARRIVE ;  /* 0x00000000000079c5 */ /* 0x000fe20000000000 */
[----:B------:R-:W-:Y:S02]  /*3c50*/  FADD.FTZ R163, R163, R160 ;  /* 0x000000a0a3a37221 */ /* 0x000fe40000010000 */
[----:B------:R-:W-:Y:S03]  /*3c60*/  MUFU.EX2 R166, R166 ;  /* 0x000000a600a67308 */ /* 0x000fe60000000800 */
[----:B------:R-:W-:Y:S01]  /*3c70*/  HGMMA.64x256x16.F32 R24, R156, gdesc[UR4].tnspB, RZ, !UPT, gsb0 ;  /* 0x43e000049c187df0 */ /* 0x000fe2000c0008ff */
[----:B------:R-:W-:Y:S01]  /*3c80*/  UIADD3 UR6, UR60, 0x80, URZ ;  /* 0x000000803c067890 */ /* 0x000fe2000fffe03f */
[----:B------:R-:W-:-:S03]  /*3c90*/  UMOV UR7, 0x40000040 ;  /* 0x4000004000077882 */ /* 0x000fc60000000000 */
[----:B------:R-:W-:Y:S08]  /*3ca0*/  MUFU.EX2 R169, R169 ;  /* 0x000000a900a97308 */ /* 0x000ff00000000800 */
[----:B------:R-:W-:Y:S08]  /*3cb0*/  MUFU.EX2 R164, R164 ;  /* 0x000000a400a47308 */ /* 0x000ff00000000800 */
[----:B------:R-:W2:Y:S08]  /*3cc0*/  MUFU.EX2 R167, R167 ;  /* 0x000000a700a77308 */ /* 0x000eb00000000800 */
[----:B------:R-:W-:Y:S08]  /*3cd0*/  MUFU.EX2 R168, R168 ;  /* 0x000000a800a87308 */ /* 0x000ff00000000800 */
[----:B------:R-:W3:Y:S08]  /*3ce0*/  MUFU.EX2 R171, R171 ;  /* 0x000000ab00ab7308 */ /* 0x000ef00000000800 */
[----:B------:R-:W-:Y:S08]  /*3cf0*/  MUFU.EX2 R179, R179 ;  /* 0x000000b300b37308 */ /* 0x000ff00000000800 */
[----:B------:R-:W4:Y:S08]  /*3d00*/  MUFU.EX2 R184, R184 ;  /* 0x000000b800b87308 */ /* 0x000f300000000800 */
[----:B------:R-:W-:Y:S08]  /*3d10*/  MUFU.EX2 R183, R183 ;  /* 0x000000b700b77308 */ /* 0x000ff00000000800 */
[----:B------:R-:W-:Y:S08]  /*3d20*/  MUFU.EX2 R188, R188 ;  /* 0x000000bc00bc7308 */ /* 0x000ff00000000800 */
[----:B------:R-:W-:Y:S08]  /*3d30*/  MUFU.EX2 R181, R181 ;  /* 0x000000b500b57308 */ /* 0x000ff00000000800 */
[----:B------:R-:W5:Y:S08]  /*3d40*/  MUFU.EX2 R186, R186 ;  /* 0x000000ba00ba7308 */ /* 0x000f700000000800 */
        /* <DEDUP_REMOVED lines=24> */
[----:B0-----:R-:W-:Y:S01]  /*3ed0*/  F2FP.F16.F32.PACK_AB R156, R165, R162 ;  /* 0x000000a2a59c723e */ /* 0x001fe200000000ff */
[----:B------:R-:W-:Y:S01]  /*3ee0*/  FADD.FTZ R162, R162, R155 ;  /* 0x0000009ba2a27221 */ /* 0x000fe20000010000 */
[----:B--2---:R-:W-:Y:S01]  /*3ef0*/  F2FP.F16.F32.PACK_AB R157, R167, R164 ;  /* 0x000000a4a79d723e */ /* 0x004fe200000000ff */
[----:B------:R-:W-:Y:S01]  /*3f00*/  FADD.FTZ R164, R164, R163 ;  /* 0x000000a3a4a47221 */ /* 0x000fe20000010000 */
[----:B------:R-:W-:Y:S01]  /*3f10*/  F2FP.F16.F32.PACK_AB R158, R169, R166 ;  /* 0x000000a6a99e723e */ /* 0x000fe200000000ff */
[----:B------:R-:W0:Y:S01]  /*3f20*/  MUFU.EX2 R172, R172 ;  /* 0x000000ac00ac7308 */ /* 0x000e220000000800 */
[----:B---3--:R-:W-:Y:S01]  /*3f30*/  F2FP.F16.F32.PACK_AB R159, R171, R168 ;  /* 0x000000a8ab9f723e */ /* 0x008fe200000000ff */
        /* <DEDUP_REMOVED lines=11> */
[----:B------:R-:W2:Y:S01]  /*3ff0*/  MUFU.EX2 R177, R177 ;  /* 0x000000b100b17308 */ /* 0x000ea20000000800 */
[----:B------:R-:W-:Y:S02]  /*4000*/  WARPGROUP.DEPBAR.LE gsb0, 0x0 ;  /* 0x00008000000079c5 */ /* 0x000fe40000010000 */
[----:B----4-:R-:W-:Y:S01]  /*4010*/  F2FP.F16.F32.PACK_AB R156, R184, R179 ;  /* 0x000000b3b89c723e */ /* 0x010fe200000000ff */
[----:B------:R-:W-:Y:S01]  /*4020*/  FADD.FTZ R179, R179, R166 ;  /* 0x000000a6b3b37221 */ /* 0x000fe20000010000 */
[----:B-----5:R-:W-:Y:S01]  /*4030*/  F2FP.F16.F32.PACK_AB R157, R186, R181 ;  /* 0x000000b5ba9d723e */ /* 0x020fe200000000ff */
        /* <DEDUP_REMOVED lines=50> */
[C---:B0-----:R-:W-:Y:S01]  /*4360*/  F2FP.F16.F32.PACK_AB R157, R172.reuse, R175 ;  /* 0x000000afac9d723e */ /* 0x041fe200000000ff */
[----:B------:R-:W-:Y:S01]  /*4370*/  FADD.FTZ R175, R175, R198 ;  /* 0x000000c6afaf7221 */ /* 0x000fe20000010000 */
[----:B------:R-:W-:Y:S01]  /*4380*/  F2FP.F16.F32.PACK_AB R158, R173, R170 ;  /* 0x000000aaad9e723e */ /* 0x000fe200000000ff */
[----:B------:R-:W-:Y:S01]  /*4390*/  FADD.FTZ R203, R203, R182 ;  /* 0x000000b6cbcb7221 */ /* 0x000fe20000010000 */
[----:B--2---:R-:W-:Y:S01]  /*43a0*/  F2FP.F16.F32.PACK_AB R159, R177, R174 ;  /* 0x000000aeb19f723e */ /* 0x004fe200000000ff */
        /* <DEDUP_REMOVED lines=10> */
.L_x_13891:
[----:B------:R-:W-:Y:S01]  /*4450*/  UISETP.NE.AND UP0, UPT, UR57, URZ, UPT ;  /* 0x0000003f3900728c */ /* 0x000fe2000bf05270 */
[----:B------:R-:W-:Y:S01]  /*4460*/  R2UR UR7, R223 ;  /* 0x00000000df0772ca */ /* 0x000fe200000e0000 */
[----:B------:R-:W0:Y:S01]  /*4470*/  S2UR UR14, SR_CgaCtaId ;  /* 0x00000000000e79c3 */ /* 0x000e220000008800 */
[----:B------:R-:W-:-:S08]  /*4480*/  MOV R5, RZ ;  /* 0x000000ff00057202 */ /* 0x000fd00000000f00 */
[----:B------:R-:W-:Y:S01]  /*4490*/  @UP0 ULDC UR4, c[0x0][0x44c] ;  /* 0x0001130000040ab9 */ /* 0x000fe20000000800 */
[----:B------:R-:W-:Y:S01]  /*44a0*/  @UP0 ULDC UR6, c[0x0][0x450] ;  /* 0x0001140000060ab9 */ /* 0x000fe20000000800 */
[----:B------:R-:W-:-:S04]  /*44b0*/  UIMAD.WIDE.U32 UR4, UR38, UR4, URZ ;  /* 0x00000004260472a5 */ /* 0x000fc8000f8e003f */
[----:B------:R-:W-:Y:S02]  /*44c0*/  @UP0 USHF.R.U32.HI UR38, URZ, UR6, UR5 ;  /* 0x000000063f260299 */ /* 0x000fe40008011605 */
[----:B------:R-:W-:Y:S02]  /*44d0*/  UIADD3 UR6, UR61, 0x32460, URZ ;  /* 0x000324603d067890 */ /* 0x000fe4000fffe03f */
[----:B------:R-:W-:Y:S02]  /*44e0*/  UIADD3 UR4, UR38, -UR11, UR42 ;  /* 0x8000000b26047290 */ /* 0x000fe4000fffe02a */
[----:B------:R-:W-:Y:S02]  /*44f0*/  UIADD3 UR38, UR43, -0x2, URZ ;  /* 0xfffffffe2b267890 */ /* 0x000fe4000fffe03f */
[----:B------:R-:W-:Y:S02]  /*4500*/  UIMAD.WIDE UR4, UR4, 0x2aaaaaab, URZ ;  /* 0x2aaaaaab040478a5 */ /* 0x000fe4000f8e023f */
[----:B0-----:R-:W-:-:S02]  /*4510*/  UPRMT UR6, UR14, 0x654, UR6 ;  /* 0x000006540e067896 */ /* 0x001fc40008000006 */
[----:B------:R-:W-:-:S04]  /*4520*/  USHF.R.U32.HI UR4, URZ, 0x1f, UR5 ;  /* 0x0000001f3f047899 */ /* 0x000fc80008011605 */
[----:B------:R-:W-:-:S03]  /*4530*/  ULEA.HI.SX32 UR4, UR5, UR4, 0x1c ;  /* 0x0000000405047291 */ /* 0x000fc6000f8fe23f */
[----:B------:R-:W-:Y:S01]  /*4540*/  SYNCS.ARRIVE.TRANS64.RED.A1T0 RZ, [UR6], RZ ;  /* 0x000000ffffff79a7 */ /* 0x000fe20008100406 */
[----:B------:R-:W-:-:S04]  /*4550*/  UISETP.LT.AND UP0, UPT, UR7, UR4, UPT ;  /* 0x000000040700728c */ /* 0x000fc8000bf01270 */
[----:B------:R-:W-:-:S03]  /*4560*/  USEL UR56, UR7, UR4, !UP0 ;  /* 0x0000000407387287 */ /* 0x000fc6000c000000 */
[----:B------:R-:W-:Y:S01]  /*4570*/  UMOV UR4, URZ ;  /* 0x0000003f00047c82 */ /* 0x000fe20008000000 */
[----:B------:R-:W-:-:S06]  /*4580*/  UISETP.GE.AND UP0, UPT, UR38, UR56, UPT ;  /* 0x000000382600728c */ /* 0x000fcc000bf06270 */
[----:B------:R-:W-:-:S13]  /*4590*/  PLOP3.LUT P1, PT, PT, PT, UP0, 0x80, 0x0 ;  /* 0x000000000000781c */ /* 0x000fda0003f2f008 */
[----:B------:R-:W-:Y:S05]  /*45a0*/  @!P1 BRA `(.L_x_13892) ;  /* 0x0000003000e49947 */ /* 0x000fea0003800000 */
[----:B------:R-:W-:Y:S01]  /*45b0*/  IMAD.MOV.U32 R201, RZ, RZ, R153 ;  /* 0x000000ffffc97224 */ /* 0x000fe200078e0099 */
[----:B------:R-:W-:Y:S01]  /*45c0*/  UMOV UR7, UR38 ;  /* 0x0000002600077c82 */ /* 0x000fe20008000000 */
[----:B------:R-:W-:Y:S01]  /*45d0*/  IMAD.MOV.U32 R202, RZ, RZ, R152 ;  /* 0x000000ffffca7224 */ /* 0x000fe200078e0098 */
[----:B------:R-:W-:Y:S01]  /*45e0*/  UMOV UR4, URZ ;  /* 0x0000003f00047c82 */ /* 0x000fe20008000000 */
[----:B------:R-:W-:-:S07]  /*45f0*/  IMAD.MOV.U32 R5, RZ, RZ, RZ ;  /* 0x000000ffff057224 */ /* 0x000fce00078e00ff */
.L_x_13903:
[----:B------:R-:W-:-:S04]  /*4600*/  UIADD3 UR4, UR4, 0x1, URZ ;  /* 0x0000000104047890 */ /* 0x000fc8000fffe03f */
[----:B------:R-:W-:-:S04]  /*4610*/  UISETP.NE.AND UP0, UPT, UR4, 0x2, UPT ;  /* 0x000000020400788c */ /* 0x000fc8000bf05270 */
[----:B------:R-:W-:Y:S02]  /*4620*/  USEL UR5, URZ, 0x1, UP0 ;  /* 0x000000013f057887 */ /* 0x000fe40008000000 */
[----:B------:R-:W-:-:S04]  /*4630*/  USEL UR4, UR4, URZ, UP0 ;  /* 0x0000003f04047287 */ /* 0x000fc80008000000 */
[----:B------:R-:W-:Y:S01]  /*4640*/  LOP3.LUT R5, R5, UR5, RZ, 0x3c, !PT ;  /* 0x0000000505057c12 */ /* 0x000fe2000f8e3cff */
[----:B------:R-:W-:Y:S07]  /*4650*/  @!P0 BRA `(.L_x_13893) ;  /* 0x0000000000048947 */ /* 0x000fee0003800000 */
[----:B------:R-:W-:Y:S01]  /*4660*/  BPT.TRAP 0x1 ;  /* 0x000000040000795c */ /* 0x000fe20000300000 */
.L_x_13893:
[----:B------:R-:W-:Y:S01]  /*4670*/  ULEA UR5, UR4, UR61, 0x3 ;  /* 0x0000003d04057291 */ /* 0x000fe2000f8e183f */
[----:B------:R-:W-:-:S08]  /*4680*/  SHF.L.U32 R20, R5, 0x1f, RZ ;  /* 0x0000001f05147819 */ /* 0x000fd000000006ff */
[----:B------:R0:W1:Y:S01]  /*4690*/  SYNCS.PHASECHK.TRANS64.TRYWAIT P1, [UR5+0x32430], R20 ;  /* 0x03243014ff0075a7 */ /* 0x0000620008020145 */
[----:B------:R-:W-:Y:S05]  /*46a0*/  @!P0 BRA `(.L_x_13894) ;  /* 0x0000000000048947 */ /* 0x000fea0003800000 */
[----:B------:R-:W-:Y:S01]  /*46b0*/  BPT.TRAP 0x1 ;  /* 0x000000040000795c */ /* 0x000fe20000300000 */
.L_x_13894:
[----:B-1----:R-:W-:Y:S05]  /*46c0*/  @P1 BRA `(.L_x_13895) ;  /* 0x0000000000081947 */ /* 0x002fea0003800000 */
[----:B------:R-:W1:Y:S02]  /*46d0*/  SYNCS.PHASECHK.TRANS64.TRYWAIT P1, [UR5+0x32430], R20 ;  /* 0x03243014ff0075a7 */ /* 0x000e640008020145 */
[----:B-1----:R-:W-:Y:S05]  /*46e0*/  @!P1 BRA `(.L_x_13896) ;  /* 0x000000d000949947 */ /* 0x002fea0003800000 */
.L_x_13895:
        /* <DEDUP_REMOVED lines=51> */
.L_x_13897:
[----:B------:R1:W2:Y:S01]  /*4a20*/  SYNCS.PHASECHK.TRANS64.TRYWAIT P1, [UR5+0x32450], R20 ;  /* 0x03245014ff0075a7 */ /* 0x0002a20008020145 */
[----:B------:R-:W-:Y:S05]  /*4a30*/  @!P0 BRA `(.L_x_13898) ;  /* 0x0000000000048947 */ /* 0x000fea0003800000 */
[----:B------:R-:W-:Y:S01]  /*4a40*/  BPT.TRAP 0x1 ;  /* 0x000000040000795c */ /* 0x000fe20000300000 */
.L_x_13898:
[----:B--2---:R-:W-:Y:S05]  /*4a50*/  @P1 BRA `(.L_x_13899) ;  /* 0x0000000000081947 */ /* 0x004fea0003800000 */
[----:B------:R-:W2:Y:S02]  /*4a60*/  SYNCS.PHASECHK.TRANS64.TRYWAIT P1, [UR5+0x32450], R20 ;  /* 0x03245014ff0075a7 */ /* 0x000ea40008020145 */
[----:B--2---:R-:W-:Y:S05]  /*4a70*/  @!P1 BRA `(.L_x_13900) ;  /* 0x000000cc00c89947 */ /* 0x004fea0003800000 */
.L_x_13899:
[----:B012---:R-:W-:Y:S01]  /*4a80*/  MOV R20, UR45 ;  /* 0x0000002d00147c02 */ /* 0x007fe20008000f00 */
[----:B------:R-:W-:Y:S01]  /*4a90*/  UIMAD UR6, UR4, 0xc00, UR39 ;  /* 0x00000c00040678a4 */ /* 0x000fe2000f8e0227 */
[----:B------:R-:W-:Y:S01]  /*4aa0*/  MOV R203, UR44 ;  /* 0x0000002c00cb7c02 */ /* 0x000fe20008000f00 */
[----:B------:R-:W-:Y:S01]  /*4ab0*/  WARPGROUP.ARRIVE ;  /* 0x00000000000079c5 */ /* 0x000fe20000000000 */
[----:B------:R-:W-:Y:S01]  /*4ac0*/  R2UR UR44, R8 ;  /* 0x00000000082c72ca */ /* 0x000fe200000e0000 */
[----:B------:R-:W-:Y:S01]  /*4ad0*/  UMOV UR47, 0x40000040 ;  /* 0x40000040002f7882 */ /* 0x000fe20000000000 */
[----:B------:R-:W-:Y:S01]  /*4ae0*/  R2UR UR45, R9 ;  /* 0x00000000092d72ca */ /* 0x000fe200000e0000 */
[----:B------:R-:W-:Y:S01]  /*4af0*/  UIADD3 UR10, UR6, 0x2, URZ ;  /* 0x00000002060a7890 */ /* 0x000fe2000fffe03f */
[----:B------:R-:W-:Y:S01]  /*4b00*/  MOV R204, UR49 ;  /* 0x0000003100cc7c02 */ /* 0x000fe20008000f00 */
[----:B------:R-:W-:Y:S01]  /*4b10*/  UMOV UR46, UR6 ;  /* 0x00000006002e7c82 */ /* 0x000fe20008000000 */
[----:B------:R-:W-:Y:S01]  /*4b20*/  MOV R205, UR48 ;  /* 0x0000003000cd7c02 */ /* 0x000fe20008000f00 */
[----:B------:R-:W-:Y:S01]  /*4b30*/  UMOV UR51, 0x40000040 ;  /* 0x4000004000337882 */ /* 0x000fe20000000000 */
[----:B------:R-:W-:Y:S01]  /*4b40*/  R2UR UR48, R6 ;  /* 0x00000000063072ca */ /* 0x000fe200000e0000 */
[----:B------:R-:W-:Y:S01]  /*4b50*/  UMOV UR55, 0x40000040 ;  /* 0x4000004000377882 */ /* 0x000fe20000000000 */
[----:B------:R-:W-:Y:S01]  /*4b60*/  R2UR UR49, R7 ;  /* 0x00000000073172ca */ /* 0x000fe200000e0000 */
[----:B------:R-:W-:Y:S01]  /*4b70*/  UMOV UR50, UR10 ;  /* 0x0000000a00327c82 */ /* 0x000fe20008000000 */
[----:B------:R-:W-:Y:S01]  /*4b80*/  MOV R206, UR53 ;  /* 0x0000003500ce7c02 */ /* 0x000fe20008000f00 */
[----:B------:R-:W-:Y:S01]  /*4b90*/  UIADD3 UR10, UR6, 0x4, URZ ;  /* 0x00000004060a7890 */ /* 0x000fe2000fffe03f */
[----:B------:R-:W-:Y:S01]  /*4ba0*/  MOV R207, UR52 ;  /* 0x0000003400cf7c02 */ /* 0x000fe20008000f00 */
[----:B------:R-:W-:Y:S01]  /*4bb0*/  HGMMA.64x96x16.F32 R152, gdesc[UR44], R152, gsb0 ;  /* 0x016000002c9879f0 */ /* 0x000fe20008000898 */
[----:B------:R-:W-:Y:S01]  /*4bc0*/  R2UR UR52, R2 ;  /* 0x00000000023472ca */ /* 0x000fe200000e0000 */
[----:B------:R-:W-:Y:S01]  /*4bd0*/  UMOV UR59, 0x40000040 ;  /* 0x40000040003b7882 */ /* 0x000fe20000000000 */
[----:B------:R-:W-:Y:S01]  /*4be0*/  R2UR UR53, R3 ;  /* 0x00000000033572ca */ /* 0x000fe200000e0000 */
[----:B------:R-:W-:Y:S01]  /*4bf0*/  UMOV UR11, 0x40000040 ;  /* 0x40000040000b7882 */ /* 0x000fe20000000000 */
[----:B------:R-:W-:Y:S01]  /*4c00*/  UMOV UR54, UR10 ;  /* 0x0000000a00367c82 */ /* 0x000fe20008000000 */
[----:B------:R-:W-:Y:S01]  /*4c10*/  MOV R209, UR57 ;  /* 0x0000003900d17c02 */ /* 0x000fe20008000f00 */
[----:B------:R-:W-:Y:S01]  /*4c20*/  UIADD3 UR10, UR6, 0x6, URZ ;  /* 0x00000006060a7890 */ /* 0x000fe2000fffe03f */
[----:B------:R-:W-:Y:S01]  /*4c30*/  MOV R210, UR56 ;  /* 0x0000003800d27c02 */ /* 0x000fe20008000f00 */
[----:B------:R-:W-:Y:S01]  /*4c40*/  UIADD3 UR14, UR6, 0x302, URZ ;  /* 0x00000302060e7890 */ /* 0x000fe2000fffe03f */
[----:B------:R-:W-:Y:S01]  /*4c50*/  R2UR UR56, R18 ;  /* 0x00000000123872ca */ /* 0x000fe200000e0000 */
[----:B------:R-:W-:Y:S01]  /*4c60*/  UMOV UR15, 0x40000040 ;  /* 0x40000040000f7882 */ /* 0x000fe20000000000 */
[----:B------:R-:W-:Y:S01]  /*4c70*/  R2UR UR57, R19 ;  /* 0x00000000133972ca */ /* 0x000fe200000e0000 */
[----:B------:R-:W-:Y:S01]  /*4c80*/  UIADD3 UR18, UR6, 0x304, URZ ;  /* 0x0000030406127890 */ /* 0x000fe2000fffe03f */
[----:B------:R-:W-:Y:S01]  /*4c90*/  MOV R208, UR58 ;  /* 0x0000003a00d07c02 */ /* 0x000fe20008000f00 */
[----:B------:R-:W-:Y:S01]  /*4ca0*/  UMOV UR58, UR10 ;  /* 0x0000000a003a7c82 */ /* 0x000fe20008000000 */
[----:B------:R-:W-:Y:S01]  /*4cb0*/  UIADD3 UR10, UR6, 0x300, URZ ;  /* 0x00000300060a7890 */ /* 0x000fe2000fffe03f */
[----:B------:R-:W-:Y:S01]  /*4cc0*/  R2UR UR45, R20 ;  /* 0x00000000142d72ca */ /* 0x000fe200000e0000 */
[----:B------:R-:W-:Y:S01]  /*4cd0*/  UMOV UR19, 0x40000040 ;  /* 0x4000004000137882 */ /* 0x000fe20000000000 */
[----:B------:R-:W-:Y:S01]  /*4ce0*/  UIADD3 UR22, UR6, 0x306, URZ ;  /* 0x0000030606167890 */ /* 0x000fe2000fffe03f */
[----:B------:R-:W-:Y:S01]  /*4cf0*/  R2UR UR44, R203 ;  /* 0x00000000cb2c72ca */ /* 0x000fe200000e0000 */
[----:B------:R-:W-:Y:S01]  /*4d00*/  UMOV UR23, 0x40000040 ;  /* 0x4000004000177882 */ /* 0x000fe20000000000 */
[----:B------:R-:W-:Y:S01]  /*4d10*/  UIADD3 UR26, UR6, 0x600, URZ ;  /* 0x00000600061a7890 */ /* 0x000fe2000fffe03f */
[----:B------:R-:W0:Y:S01]  /*4d20*/  S2R R211, SR_TID.X ;  /* 0x0000000000d37919 */ /* 0x000e220000002100 */
        /* <DEDUP_REMOVED lines=25> */
[----:B------:R-:W-:Y:S01]  /*4ec0*/  UIADD3 UR6, UR6, 0x906, URZ ;  /* 0x0000090606067890 */ /* 0x000fe2000fffe03f */
[----:B------:R-:W-:Y:S02]  /*4ed0*/  WARPGROUP.DEPBAR.LE gsb0, 0x0 ;  /* 0x00008000000079c5 */ /* 0x000fe40000010000 */
[----:B------:R-:W-:-:S06]  /*4ee0*/  WARPGROUP.ARRIVE ;  /* 0x00000000000079c5 */ /* 0x000fcc0000000000 */
[----:B------:R-:W-:Y:S01]  /*4ef0*/  HGMMA.64x96x16.F32 R152, gdesc[UR56], R152, gsb0 ;  /* 0x01600000389879f0 */ /* 0x000fe20008000898 */
[----:B------:R-:W-:Y:S01]  /*4f00*/  R2UR UR56, R16 ;  /* 0x00000000103872ca */ /* 0x000fe200000e0000 */
[----:B------:R-:W-:Y:S01]  /*4f10*/  UMOV UR58, UR6 ;  /* 0x00000006003a7c82 */ /* 0x000fe20008000000 */
        /* <DEDUP_REMOVED lines=38> */
[----:B------:R-:W-:Y:S02]  /*5180*/  R2UR UR58, R208 ;  /* 0x00000000d03a72ca */ /* 0x000fe400000e0000 */
[----:B------:R-:W-:Y:S02]  /*5190*/  R2UR UR57, R209 ;  /* 0x00000000d13972ca */ /* 0x000fe400000e0000 */
[----:B------:R-:W-:Y:S01]  /*51a0*/  R2UR UR56, R210 ;  /* 0x00000000d23872ca */ /* 0x000fe200000e0000 */
[----:B------:R-:W-:Y:S02]  /*51b0*/  WARPGROUP.DEPBAR.LE gsb0, 0x0 ;  /* 0x00008000000079c5 */ /* 0x000fe40000010000 */
[----:B------:R0:W-:Y:S06]  /*51c0*/  BAR.ARV R20, 0x100 ;  /* 0x000400140000751d */ /* 0x0001ec0000002000 */
[----:B------:R-:W-:Y:S06]  /*51d0*/  @!P0 BRA `(.L_x_13901) ;  /* 0x0000000000048947 */ /* 0x000fec0003800000 */
[----:B------:R-:W-:Y:S01]  /*51e0*/  BPT.TRAP 0x1 ;  /* 0x000000040000795c */ /* 0x000fe20000300000 */
.L_x_13901:
[----:B------:R-:W-:Y:S01]  /*51f0*/  UISETP.NE.AND UP0, UPT, UR57, URZ, UPT ;  /* 0x0000003f3900728c */ /* 0x000fe2000bf05270 */
[----:B------:R-:W1:Y:S01]  /*5200*/  S2UR UR14, SR_CgaCtaId ;  /* 0x00000000000e79c3 */ /* 0x000e620000008800 */
[----:B------:R-:W-:Y:S01]  /*5210*/  ULDC UR6, c[0x0][0xad0] ;  /* 0x0002b40000067ab9 */ /* 0x000fe20000000800 */
[----:B------:R-:W-:Y:S01]  /*5220*/  ULDC UR11, c[0x0][0x2f0] ;  /* 0x0000bc00000b7ab9 */ /* 0x000fe20000000800 */
[----:B------:R-:W-:Y:S01]  /*5230*/  FMUL.FTZ R218, R158, UR6 ;  /* 0x000000069eda7c20 */ /* 0x000fe20008410000 */
[----:B------:R-:W-:Y:S01]  /*5240*/  FMUL.FTZ R221, R155, UR6 ;  /* 0x000000069bdd7c20 */ /* 0x000fe20008410000 */
[----:B------:R-:W-:Y:S01]  /*5250*/  PLOP3.LUT P1, PT, PT, PT, UP0, 0x80, 0x0 ;  /* 0x000000000000781c */ /* 0x000fe20003f2f008 */
[----:B------:R-:W-:Y:S01]  /*5260*/  FMUL.FTZ R155, R156, UR6 ;  /* 0x000000069c9b7c20 */ /* 0x000fe20008410000 */
[----:B------:R-:W-:Y:S01]  /*5270*/  PLOP3.LUT P2, PT, PT, PT, UP0, 0x80, 0x0 ;  /* 0x000000000000781c */ /* 0x000fe20003f4f008 */
[----:B------:R-:W-:Y:S01]  /*5280*/  FMUL.FTZ R156, R157, UR6 ;  /* 0x000000069d9c7c20 */ /* 0x000fe20008410000 */
[----:B------:R-:W-:Y:S01]  /*5290*/  MOV R157, R200 ;  /* 0x000000c8009d7202 */ /* 0x000fe20000000f00 */
[----:B------:R-:W-:Y:S01]  /*52a0*/  @UP0 ULDC UR10, c[0x0][0x44c] ;  /* 0x00011300000a0ab9 */ /* 0x000fe20000000800 */
[----:B------:R-:W-:Y:S01]  /*52b0*/  FMUL.FTZ R219, R159, UR6 ;  /* 0x000000069fdb7c20 */ /* 0x000fe20008410000 */
[----:B------:R-:W-:Y:S01]  /*52c0*/  FMUL.FTZ R206, R152, UR6 ;  /* 0x0000000698ce7c20 */ /* 0x000fe20008410000 */
[----:B------:R-:W-:Y:S01]  /*52d0*/  FMUL.FTZ R211, R180, UR6 ;  /* 0x00000006b4d37c20 */ /* 0x000fe20008410000 */
        /* <DEDUP_REMOVED lines=8> */
[----:B------:R-:W-:Y:S01]  /*5360*/  IMAD.MOV.U32 R175, RZ, RZ, -0x2 ;  /* 0xfffffffeffaf7424 */ /* 0x000fe200078e00ff */
[----:B------:R-:W-:Y:S01]  /*5370*/  @P2 SHF.R.U32.HI R157, RZ, UR10, R158 ;  /* 0x0000000aff9d2c19 */ /* 0x000fe2000801169e */
[----:B------:R-:W-:Y:S01]  /*5380*/  UMOV UR10, 0x1 ;  /* 0x00000001000a7882 */ /* 0x000fe20000000000 */
[----:B------:R-:W-:Y:S01]  /*5390*/  FMUL.FTZ R183, R185, UR6 ;  /* 0x00000006b9b77c20 */ /* 0x000fe20008410000 */
[----:B------:R-:W-:Y:S01]  /*53a0*/  UIMAD UR10, UR7, -0x60, UR10 ;  /* 0xffffffa0070a78a4 */ /* 0x000fe2000f8e020a */
[----:B------:R-:W-:Y:S01]  /*53b0*/  FMUL.FTZ R207, R164, UR6 ;  /* 0x00000006a4cf7c20 */ /* 0x000fe20008410000 */
[----:B------:R-:W2:Y:S01]  /*53c0*/  SHFL.IDX PT, R159, R157, RZ, 0x1c1f ;  /* 0x001c1fff9d9f7589 */ /* 0x000ea200000e0000 */
[----:B------:R-:W-:Y:S01]  /*53d0*/  FMUL.FTZ R185, R189, UR6 ;  /* 0x00000006bdb97c20 */ /* 0x000fe20008410000 */
[----:B------:R-:W3:Y:S01]  /*53e0*/  MUFU.TANH R206, R206 ;  /* 0x000000ce00ce7308 */ /* 0x000ee20000002400 */
[----:B------:R-:W-:Y:S01]  /*53f0*/  FMUL.FTZ R209, R173, UR6 ;  /* 0x00000006add17c20 */ /* 0x000fe20008410000 */
[----:B------:R-:W4:Y:S01]  /*5400*/  SHFL.IDX PT, R187, R157, 0x1, 0x1c1f ;  /* 0x003c1f009dbb7f89 */ /* 0x000f2200000e0000 */
[----:B------:R-:W-:-:S02]  /*5410*/  IMAD.U32 R189, RZ, RZ, UR11 ;  /* 0x0000000bffbd7e24 */ /* 0x000fc4000f8e00ff */
[----:B------:R-:W-:Y:S01]  /*5420*/  FMUL.FTZ R216, R163, UR6 ;  /* 0x00000006a3d87c20 */ /* 0x000fe20008410000 */
[----:B------:R-:W-:Y:S02]  /*5430*/  IMAD R158, R222, R175, UR10 ;  /* 0x0000000ade9e7e24 */ /* 0x000fe4000f8e02af */
[----:B------:R-:W-:Y:S01]  /*5440*/  FMUL.FTZ R163, R168, UR6 ;  /* 0x00000006a8a37c20 */ /* 0x000fe20008410000 */
[----:B------:R-:W-:Y:S01]  /*5450*/  FMUL.FTZ R176, R176, UR6 ;  /* 0x00000006b0b07c20 */ /* 0x000fe20008410000 */
[----:B------:R-:W5:Y:S01]  /*5460*/  MUFU.TANH R161, R161 ;  /* 0x000000a100a17308 */ /* 0x000f620000002400 */
[----:B------:R-:W-:Y:S02]  /*5470*/  IMAD R158, R189, UR58, R158 ;  /* 0x0000003abd9e7c24 */ /* 0x000fe4000f8e029e */
[----:B------:R-:W-:Y:S01]  /*5480*/  FMUL.FTZ R220, R154, UR6 ;  /* 0x000000069adc7c20 */ /* 0x000fe20008410000 */
[----:B------:R-:W-:Y:S01]  /*5490*/  ULDC UR10, c[0x0][0x288] ;  /* 0x0000a200000a7ab9 */ /* 0x000fe20000000800 */
        /* <DEDUP_REMOVED lines=10> */
[--C-:B--2---:R-:W-:Y:S01]  /*5540*/  IADD3 R166, R159, -UR10, R158.reuse ;  /* 0x8000000a9fa67c10 */ /* 0x104fe2000fffe09e */
[----:B------:R-:W-:Y:S01]  /*5550*/  FMUL.FTZ R217, R162, UR6 ;  /* 0x00000006a2d97c20 */ /* 0x000fe20008410000 */
[----:B------:R-:W2:Y:S01]  /*5560*/  MUFU.TANH R155, R155 ;  /* 0x0000009b009b7308 */ /* 0x000ea20000002400 */
[----:B------:R-:W-:Y:S01]  /*5570*/  FMUL.FTZ R175, R197, UR6 ;  /* 0x00000006c5af7c20 */ /* 0x000fe20008410000 */
[----:B------:R-:W-:Y:S01]  /*5580*/  ISETP.GT.AND P1, PT, R166, RZ, PT ;  /* 0x000000ffa600720c */ /* 0x000fe20003f24270 */
[----:B------:R-:W-:Y:S01]  /*5590*/  FMUL.FTZ R210, R184, UR6 ;  /* 0x00000006b8d27c20 */ /* 0x000fe20008410000 */
[----:B------:R-:W-:Y:S01]  /*55a0*/  ISETP.GT.AND P4, PT, R166, 0x11, PT ;  /* 0x00000011a600780c */ /* 0x000fe20003f84270 */
[----:B------:R-:W-:Y:S01]  /*55b0*/  FMUL.FTZ R203, R174, UR6 ;  /* 0x00000006aecb7c20 */ /* 0x000fe20008410000 */
[----:B------:R-:W-:Y:S01]  /*55c0*/  ISETP.GT.AND P6, PT, R166, 0x1, PT ;  /* 0x00000001a600780c */ /* 0x000fe20003fc4270 */
[----:B------:R-:W-:Y:S01]  /*55d0*/  FMUL.FTZ R184, R188, UR6 ;  /* 0x00000006bcb87c20 */ /* 0x000fe20008410000 */
[----:B------:R-:W1:Y:S01]  /*55e0*/  MUFU.TANH R207, R207 ;  /* 0x000000cf00cf7308 */ /* 0x000e620000002400 */
[----:B---3--:R-:W-:Y:S01]  /*55f0*/  FSEL R159, R206, -INF , P1 ;  /* 0xff800000ce9f7808 */ /* 0x008fe20000800000 */
[----:B------:R-:W-:Y:S01]  /*5600*/  FMUL.FTZ R174, R196, UR6 ;  /* 0x00000006c4ae7c20 */ /* 0x000fe20008410000 */
[C---:B------:R-:W-:Y:S01]  /*5610*/  ISETP.GT.AND P5, PT, R166.reuse, 0x8, PT ;  /* 0x00000008a600780c */ /* 0x040fe20003fa4270 */
[----:B------:R-:W-:Y:S01]  /*5620*/  FMUL.FTZ R162, R179, UR6 ;  /* 0x00000006b3a27c20 */ /* 0x000fe20008410000 */
[----:B------:R-:W-:Y:S01]  /*5630*/  ISETP.GT.AND P1, PT, R166, 0x18, PT ;  /* 0x00000018a600780c */ /* 0x000fe20003f24270 */
[----:B------:R-:W-:Y:S01]  /*5640*/  FMUL.FTZ R179, R186, UR6 ;  /* 0x00000006bab37c20 */ /* 0x000fe20008410000 */
[----:B-----5:R-:W-:Y:S01]  /*5650*/  FSEL R206, R161, -INF , P4 ;  /* 0xff800000a1ce7808 */ /* 0x020fe20002000000 */
[----:B------:R-:W3:Y:S01]  /*5660*/  MUFU.TANH R209, R209 ;  /* 0x000000d100d17308 */ /* 0x000ee20000002400 */
[----:B------:R-:W-:Y:S01]  /*5670*/  ISETP.GT.AND P4, PT, R166, 0x29, PT ;  /* 0x00000029a600780c */ /* 0x000fe20003f84270 */
[----:B------:R-:W-:Y:S01]  /*5680*/  FMUL.FTZ R168, R194, UR6 ;  /* 0x00000006c2a87c20 */ /* 0x000fe20008410000 */
[----:B----4-:R-:W-:Y:S01]  /*5690*/  IADD3 R214, R187, -UR10, R158 ;  /* 0x8000000abbd67c10 */ /* 0x010fe2000fffe09e */
[----:B------:R-:W-:Y:S01]  /*56a0*/  FMUL.FTZ R152, R170, UR6 ;  /* 0x00000006aa987c20 */ /* 0x000fe20008410000 */
[----:B0-----:R-:W-:Y:S01]  /*56b0*/  FSEL R158, R205, -INF , P6 ;  /* 0xff800000cd9e7808 */ /* 0x001fe20003000000 */
[----:B------:R-:W-:Y:S01]  /*56c0*/  FMUL.FTZ R169, R195, UR6 ;  /* 0x00000006c3a97c20 */ /* 0x000fe20008410000 */
[----:B------:R-:W-:Y:S01]  /*56d0*/  ISETP.GT.AND P6, PT, R166, 0x19, PT ;  /* 0x00000019a600780c */ /* 0x000fe20003fc4270 */
[----:B------:R-:W0:Y:S01]  /*56e0*/  MUFU.TANH R208, R208 ;  /* 0x000000d000d07308 */ /* 0x000e220000002400 */
[----:B--2---:R-:W-:Y:S01]  /*56f0*/  FSEL R157, R155, -INF , P5 ;  /* 0xff8000009b9d7808 */ /* 0x004fe20002800000 */
[----:B------:R-:W-:Y:S01]  /*5700*/  FMUL.FTZ R181, R190, UR6 ;  /* 0x00000006beb57c20 */ /* 0x000fe20008410000 */
[----:B-1----:R-:W-:Y:S01]  /*5710*/  FSEL R207, R207, -INF , P1 ;  /* 0xff800000cfcf7808 */ /* 0x002fe20000800000 */
[----:B------:R-:W-:Y:S01]  /*5720*/  FMUL.FTZ R170, R198, UR6 ;  /* 0x00000006c6aa7c20 */ /* 0x000fe20008410000 */
[----:B------:R-:W-:Y:S01]  /*5730*/  ISETP.GT.AND P5, PT, R166, 0x20, PT ;  /* 0x00000020a600780c */ /* 0x000fe20003fa4270 */
[----:B------:R-:W-:Y:S01]  /*5740*/  FMUL.FTZ R164, R182, UR6 ;  /* 0x00000006b6a47c20 */ /* 0x000fe20008410000 */
[----:B------:R-:W-:Y:S01]  /*5750*/  ISETP.GT.AND P1, PT, R166, 0x30, PT ;  /* 0x00000030a600780c */ /* 0x000fe20003f24270 */
[----:B------:R-:W1:Y:S01]  /*5760*/  MUFU.TANH R163, R163 ;  /* 0x000000a300a37308 */ /* 0x000e620000002400 */
[----:B---3--:R-:W-:Y:S01]  /*5770*/  FSEL R197, R209, -INF , P4 ;  /* 0xff800000d1c57808 */ /* 0x008fe20002000000 */
[----:B------:R-:W-:Y:S01]  /*5780*/  FMUL.FTZ R213, R199, UR6 ;  /* 0x00000006c7d57c20 */ /* 0x000fe20008410000 */
[----:B------:R-:W-:Y:S01]  /*5790*/  ISETP.GT.AND P4, PT, R214, RZ, PT ;  /* 0x000000ffd600720c */ /* 0x000fe20003f84270 */
[----:B------:R-:W-:Y:S01]  /*57a0*/  FMUL.FTZ R182, R191, UR6 ;  /* 0x00000006bfb67c20 */ /* 0x000fe20008410000 */
[----:B------:R-:W-:Y:S01]  /*57b0*/  ISETP.GT.AND P2, PT, R166, 0x9, PT ;  /* 0x00000009a600780c */ /* 0x000fe20003f44270 */
[----:B------:R-:W-:Y:S01]  /*57c0*/  FMUL.FTZ R172, R192, UR6 ;  /* 0x00000006c0ac7c20 */ /* 0x000fe20008410000 */
[----:B------:R-:W-:Y:S01]  /*57d0*/  ISETP.GT.AND P3, PT, R166, 0x10, PT ;  /* 0x00000010a600780c */ /* 0x000fe20003f64270 */
[----:B------:R-:W2:Y:S01]  /*57e0*/  MUFU.TANH R176, R176 ;  /* 0x000000b000b07308 */ /* 0x000ea20000002400 */
[----:B0-----:R-:W-:Y:S01]  /*57f0*/  FSEL R208, R208, -INF , P6 ;  /* 0xff800000d0d07808 */ /* 0x001fe20003000000 */
[----:B------:R-:W-:Y:S01]  /*5800*/  FMUL.FTZ R173, R193, UR6 ;  /* 0x00000006c1ad7c20 */ /* 0x000fe20008410000 */
[----:B------:R-:W-:Y:S01]  /*5810*/  ISETP.GT.AND P6, PT, R166, 0x31, PT ;  /* 0x00000031a600780c */ /* 0x000fe20003fc4270 */
[----:B------:R-:W-:Y:S01]  /*5820*/  ULDC UR10, c[0x0][0xa80] ;  /* 0x0002a000000a7ab9 */ /* 0x000fe20000000800 */
[----:B------:R-:W-:-:S02]  /*5830*/  UIADD3 UR11, UR5, 0x32440, URZ ;  /* 0x00032440050b7890 */ /* 0x000fc4000fffe03f */
[----:B------:R-:W-:Y:S01]  /*5840*/  UIMAD UR6, UR4, 0xc00, UR60 ;  /* 0x00000c00040678a4 */ /* 0x000fe2000f8e023c */
[----:B------:R-:W0:Y:S01]  /*5850*/  MUFU.TANH R220, R220 ;  /* 0x000000dc00dc7308 */ /* 0x000e220000002400 */
[----:B-1----:R-:W-:Y:S01]  /*5860*/  FSEL R196, R163, -INF , P5 ;  /* 0xff800000a3c47808 */ /* 0x002fe20002800000 */
[----:B------:R-:W-:Y:S01]  /*5870*/  UPRMT UR11, UR14, 0x654, UR11 ;  /* 0x000006540e0b7896 */ /* 0x000fe2000800000b */
[----:B------:R-:W-:Y:S01]  /*5880*/  ISETP.GT.AND P5, PT, R166, 0x38, PT ;  /* 0x00000038a600780c */ /* 0x000fe20003fa4270 */
[----:B------:R-:W-:Y:S02]  /*5890*/  UMOV UR15, 0x40000040 ;  /* 0x40000040000f7882 */ /* 0x000fe40000000000 */
[----:B------:R-:W-:Y:S02]  /*58a0*/  UMOV UR14, UR6 ;  /* 0x00000006000e7c82 */ /* 0x000fe40008000000 */
[----:B------:R-:W1:Y:S01]  /*58b0*/  MUFU.TANH R156, R156 ;  /* 0x0000009c009c7308 */ /* 0x000e620000002400 */
[----:B--2---:R-:W-:-:S02]  /*58c0*/  FSEL R188, R176, -INF , P1 ;  /* 0xff800000b0bc7808 */ /* 0x004fc40000800000 */
[----:B------:R-:W-:Y:S01]  /*58d0*/  ISETP.GT.AND P1, PT, R214, 0x1, PT ;  /* 0x00000001d600780c */ /* 0x000fe20003f24270 */
[----:B------:R-:W-:Y:S04]  /*58e0*/  SYNCS.ARRIVE.TRANS64.RED.A1T0 RZ, [UR11], RZ ;  /* 0x000000ffffff79a7 */ /* 0x000fe8000810040b */
        /* <DEDUP_REMOVED lines=22> */
[----:B------:R-:W-:-:S05]  /*5a50*/  ISETP.GT.AND P5, PT, R214, 0x9, PT ;  /* 0x00000009d600780c */ /* 0x000fca0003fa4270 */
[----:B------:R-:W0:Y:S01]  /*5a60*/  MUFU.TANH R171, R171 ;  /* 0x000000ab00ab7308 */ /* 0x000e220000002400 */
[----:B-1----:R-:W-:Y:S02]  /*5a70*/  FSEL R160, R218, -INF , P6 ;  /* 0xff800000daa07808 */ /* 0x002fe40003000000 */
[----:B------:R-:W-:Y:S02]  /*5a80*/  ISETP.GT.AND P6, PT, R214, 0x21, PT ;  /* 0x00000021d600780c */ /* 0x000fe40003fc4270 */
[----:B------:R-:W-:Y:S02]  /*5a90*/  FMNMX.FTZ R176, R160, R167, !PT ;  /* 0x000000a7a0b07209 */ /* 0x000fe40007810000 */
[----:B------:R-:W-:Y:S01]  /*5aa0*/  FMNMX.FTZ R167, R159, R202, !PT ;  /* 0x000000ca9fa77209 */ /* 0x000fe20007810000 */
[----:B------:R-:W1:Y:S01]  /*5ab0*/  MUFU.TANH R178, R178 ;  /* 0x000000b200b27308 */ /* 0x000e620000002400 */
[----:B--2---:R-:W-:Y:S02]  /*5ac0*/  FSEL R161, R219, -INF , P5 ;  /* 0xff800000dba17808 */ /* 0x004fe40002800000 */
[----:B------:R-:W-:-:S02]  /*5ad0*/  ISETP.GT.AND P5, PT, R214, 0x20, PT ;  /* 0x00000020d600780c */ /* 0x000fc40003fa4270 */
[----:B------:R-:W-:-:S03]  /*5ae0*/  FMNMX.FTZ R176, R161, R176, !PT ;  /* 0x000000b0a1b07209 */ /* 0x000fc60007810000 */
        /* <DEDUP_REMOVED lines=8> */
[----:B------:R-:W-:Y:S02]  /*5b70*/  ISETP.GT.AND P4, PT, R214, 0x28, PT ;  /* 0x00000028d600780c */ /* 0x000fe40003f84270 */
[----:B------:R-:W-:Y:S02]  /*5b80*/  FMNMX.FTZ R171, R209, R176, !PT ;  /* 0x000000b0d1ab7209 */ /* 0x000fe40007810000 */
[----:B------:R-:W-:Y:S01]  /*5b90*/  FMNMX.FTZ R176, R158, R167, !PT ;  /* 0x000000a79eb07209 */ /* 0x000fe20007810000 */
[----:B------:R-:W2:Y:S01]  /*5ba0*/  MUFU.TANH R215, R215 ;  /* 0x000000d700d77308 */ /* 0x000ea20000002400 */
[----:B0-----:R-:W-:Y:S02]  /*5bb0*/  FSEL R178, R210, -INF , P3 ;  /* 0xff800000d2b27808 */ /* 0x001fe40001800000 */
[----:B------:R-:W-:-:S02]  /*5bc0*/  ISETP.GT.AND P3, PT, R214, 0x19, PT ;  /* 0x00000019d600780c */ /* 0x000fc40003f64270 */
        /* <DEDUP_REMOVED lines=15> */
[----:B------:R-:W-:Y:S02]  /*5cc0*/  FMNMX.FTZ R152, R156, R167, !PT ;  /* 0x000000a79c987209 */ /* 0x000fe40007810000 */
[----:B------:R-:W-:Y:S02]  /*5cd0*/  FMNMX.FTZ R176, R198, R171, !PT ;  /* 0x000000abc6b07209 */ /* 0x000fe40007810000 */
[----:B------:R-:W-:Y:S01]  /*5ce0*/  ISETP.GT.AND P5, PT, R214, 0x38, PT ;  /* 0x00000038d600780c */ /* 0x000fe20003fa4270 */
[----:B------:R-:W1:Y:S01]  /*5cf0*/  MUFU.TANH R204, R204 ;  /* 0x000000cc00cc7308 */ /* 0x000e620000002400 */
[----:B--2---:R-:W-:Y:S02]  /*5d00*/  FSEL R199, R153, -INF , P6 ;  /* 0xff80000099c77808 */ /* 0x004fe40003000000 */
[----:B------:R-:W-:-:S02]  /*5d10*/  FMNMX.FTZ R153, R205, R152, !PT ;  /* 0x00000098cd997209 */ /* 0x000fc40007810000 */
[----:B------:R-:W-:Y:S02]  /*5d20*/  FMNMX.FTZ R176, R199, R176, !PT ;  /* 0x000000b0c7b07209 */ /* 0x000fe40007810000 */
[----:B------:R-:W-:Y:S01]  /*5d30*/  FMNMX.FTZ R152, R206, R153, !PT ;  /* 0x00000099ce987209 */ /* 0x000fe20007810000 */
[----:B------:R-:W2:Y:S01]  /*5d40*/  MUFU.TANH R154, R154 ;  /* 0x0000009a009a7308 */ /* 0x000ea20000002400 */
[----:B0-----:R-:W-:Y:S02]  /*5d50*/  FSEL R203, R203, -INF , P4 ;  /* 0xff800000cbcb7808 */ /* 0x001fe40002000000 */
[----:B------:R-:W-:Y:S02]  /*5d60*/  FMNMX.FTZ R153, R207, R152, !PT ;  /* 0x00000098cf997209 */ /* 0x000fe40007810000 */
[----:B------:R-:W-:Y:S02]  /*5d70*/  FMNMX.FTZ R167, R203, R176, !PT ;  /* 0x000000b0cba77209 */ /* 0x000fe40007810000 */
[----:B------:R-:W-:Y:S01]  /*5d80*/  FMNMX.FTZ R153, R208, R153, !PT ;  /* 0x00000099d0997209 */ /* 0x000fe20007810000 */
[----:B------:R-:W0:Y:S01]  /*5d90*/  MUFU.TANH R162, R162 ;  /* 0x000000a200a27308 */ /* 0x000e220000002400 */
[----:B-1----:R-:W-:-:S02]  /*5da0*/  FSEL R204, R204, -INF , P2 ;  /* 0xff800000cccc7808 */ /* 0x002fc40001000000 */
        /* <DEDUP_REMOVED lines=8> */
[----:B------:R-:W2:Y:S01]  /*5e30*/  MUFU.TANH R165, R165 ;  /* 0x000000a500a57308 */ /* 0x000ea20000002400 */
[----:B0-----:R-:W-:Y:S02]  /*5e40*/  FSEL R191, R162, -INF , P3 ;  /* 0xff800000a2bf7808 */ /* 0x001fe40001800000 */
[----:B------:R-:W-:Y:S02]  /*5e50*/  ISETP.GT.AND P1, PT, R214, 0x48, PT ;  /* 0x00000048d600780c */ /* 0x000fe40003f24270 */
[----:B------:R-:W-:Y:S02]  /*5e60*/  FMNMX.FTZ R167, R191, R152, !PT ;  /* 0x00000098bfa77209 */ /* 0x000fe40007810000 */
[----:B------:R-:W-:Y:S01]  /*5e70*/  FMNMX.FTZ R152, R194, R153, !PT ;  /* 0x00000099c2987209 */ /* 0x000fe20007810000 */
[----:B------:R-:W0:Y:S01]  /*5e80*/  MUFU.TANH R179, R179 ;  /* 0x000000b300b37308 */ /* 0x000e220000002400 */
[----:B-1----:R-:W-:-:S02]  /*5e90*/  FSEL R192, R164, -INF , P5 ;  /* 0xff800000a4c07808 */ /* 0x002fc40002800000 */
[----:B------:R-:W-:Y:S02]  /*5ea0*/  FMNMX.FTZ R152, R195, R152, !PT ;  /* 0x00000098c3987209 */ /* 0x000fe40007810000 */
[----:B------:R-:W-:Y:S02]  /*5eb0*/  FMNMX.FTZ R154, R192, R167, !PT ;  /* 0x000000a7c09a7209 */ /* 0x000fe40007810000 */
[----:B------:R-:W-:Y:S01]  /*5ec0*/  FMNMX.FTZ R153, R197, R152, !PT ;  /* 0x00000098c5997209 */ /* 0x000fe20007810000 */
[----:B------:R-:W1:Y:S01]  /*5ed0*/  MUFU.TANH R180, R180 ;  /* 0x000000b400b47308 */ /* 0x000e620000002400 */
[----:B--2---:R-:W-:Y:S02]  /*5ee0*/  FSEL R193, R165, -INF , P6 ;  /* 0xff800000a5c17808 */ /* 0x004fe40003000000 */
[----:B------:R-:W-:Y:S02]  /*5ef0*/  FMNMX.FTZ R153, R188, R153, !PT ;  /* 0x00000099bc997209 */ /* 0x000fe40007810000 */
[----:B------:R-:W-:-:S02]  /*5f00*/  FMNMX.FTZ R154, R193, R154, !PT ;  /* 0x0000009ac19a7209 */ /* 0x000fc40007810000 */
[----:B------:R-:W-:Y:S01]  /*5f10*/  ISETP.GT.AND P3, PT, R214, 0x49, PT ;  /* 0x00000049d600780c */ /* 0x000fe20003f64270 */
[----:B------:R-:W2:Y:S01]  /*5f20*/  MUFU.TANH R181, R181 ;  /* 0x000000b500b57308 */ /* 0x000ea20000002400 */
[----:B0-----:R-:W-:Y:S02]  /*5f30*/  FSEL R179, R179, -INF , P4 ;  /* 0xff800000b3b37808 */ /* 0x001fe40002000000 */
[----:B------:R-:W-:Y:S02]  /*5f40*/  FMNMX.FTZ R152, R186, R153, !PT ;  /* 0x00000099ba987209 */ /* 0x000fe40007810000 */
[----:B------:R-:W-:Y:S02]  /*5f50*/  FMNMX.FTZ R165, R179, R154, !PT ;  /* 0x0000009ab3a57209 */ /* 0x000fe40007810000 */
[----:B------:R-:W-:Y:S01]  /*5f60*/  FMNMX.FTZ R152, R187, R152, !PT ;  /* 0x00000098bb987209 */ /* 0x000fe20007810000 */
[----:B------:R-:W0:Y:S01]  /*5f70*/  MUFU.TANH R182, R182 ;  /* 0x000000b600b67308 */ /* 0x000e220000002400 */
[----:B-1----:R-:W-:-:S02]  /*5f80*/  FSEL R180, R180, -INF , P2 ;  /* 0xff800000b4b47808 */ /* 0x002fc40001000000 */
[----:B------:R-:W-:Y:S02]  /*5f90*/  ISETP.GT.AND P5, PT, R214, 0x50, PT ;  /* 0x00000050d600780c */ /* 0x000fe40003fa4270 */
        /* <DEDUP_REMOVED lines=19> */
[----:B------:R-:W-:Y:S02]  /*60d0*/  ISETP.GT.AND P5, PT, R166, 0x49, PT ;  /* 0x00000049a600780c */ /* 0x000fe40003fa4270 */
[----:B------:R-:W-:-:S02]  /*60e0*/  ISETP.GT.AND P4, PT, R214, 0x58, PT ;  /* 0x00000058d600780c */ /* 0x000fc40003f84270 */
[----:B------:R-:W-:Y:S01]  /*60f0*/  FMNMX.FTZ R154, R168, R165, !PT ;  /* 0x000000a5a89a7209 */ /* 0x000fe20007810000 */
        /* <DEDUP_REMOVED lines=8> */
[----:B------:R2:W-:Y:S01]  /*6180*/  BAR.SYNC.DEFER_BLOCKING R224, 0x100 ;  /* 0x000400e00000751d */ /* 0x0005e20000010000 */
[----:B------:R-:W-:-:S05]  /*6190*/  ISETP.GT.AND P2, PT, R166, 0x51, PT ;  /* 0x00000051a600780c */ /* 0x000fca0003f44270 */
[----:B------:R-:W3:Y:S01]  /*61a0*/  MUFU.TANH R169, R169 ;  /* 0x000000a900a97308 */ /* 0x000ee20000002400 */
        /* <DEDUP_REMOVED lines=8> */
[----:B---3--:R-:W-:-:S04]  /*6230*/  FSEL R169, R169, -INF , P6 ;  /* 0xff800000a9a97808 */ /* 0x008fc80003000000 */
[----:B------:R-:W-:-:S03]  /*6240*/  FMNMX.FTZ R165, R169, R154, !PT ;  /* 0x0000009aa9a57209 */ /* 0x000fc60007810000 */
[----:B------:R-:W3:Y:S01]  /*6250*/  MUFU.TANH R170, R170 ;  /* 0x000000aa00aa7308 */ /* 0x000ee20000002400 */
[----:B0-----:R-:W-:-:S04]  /*6260*/  FSEL R174, R174, -INF , P1 ;  /* 0xff800000aeae7808 */ /* 0x001fc80000800000 */
[----:B------:R-:W-:Y:S02]  /*6270*/  FMNMX.FTZ R152, R174, R153, !PT ;  /* 0x00000099ae987209 */ /* 0x000fe40007810000 */
[----:B-1----:R-:W-:-:S04]  /*6280*/  FSEL R175, R175, -INF , P2 ;  /* 0xff800000afaf7808 */ /* 0x002fc80001000000 */
[----:B------:R-:W-:Y:S02]  /*6290*/  FMNMX.FTZ R152, R175, R152, !PT ;  /* 0x00000098af987209 */ /* 0x000fe40007810000 */
[----:B---3--:R-:W-:-:S03]  /*62a0*/  FSEL R170, R170, -INF , P4 ;  /* 0xff800000aaaa7808 */ /* 0x008fc60002000000 */
[----:B------:R-:W0:Y:S01]  /*62b0*/  SHFL.BFLY PT, R153, R152, 0x2, 0x1f ;  /* 0x0c401f0098997f89 */ /* 0x000e2200000e0000 */
[----:B------:R-:W-:-:S04]  /*62c0*/  FMNMX.FTZ R154, R170, R165, !PT ;  /* 0x000000a5aa9a7209 */ /* 0x000fc80007810000 */
[----:B------:R-:W-:-:S05]  /*62d0*/  FMNMX.FTZ R154, R171, R154, !PT ;  /* 0x0000009aab9a7209 */ /* 0x000fca0007810000 */
[----:B------:R-:W1:Y:S01]  /*62e0*/  SHFL.BFLY PT, R165, R154, 0x2, 0x1f ;  /* 0x0c401f009aa57f89 */ /* 0x000e6200000e0000 */
[----:B0-----:R-:W-:Y:S02]  /*62f0*/  FMNMX.FTZ R162, R152, R153, !PT ;  /* 0x0000009998a27209 */ /* 0x001fe40007810000 */
[----:B-1----:R-:W-:-:S03]  /*6300*/  FMNMX.FTZ R164, R154, R165, !PT ;  /* 0x000000a59aa47209 */ /* 0x002fc60007810000 */
[----:B------:R-:W0:Y:S04]  /*6310*/  SHFL.BFLY PT, R165, R162, 0x1, 0x1f ;  /* 0x0c201f00a2a57f89 */ /* 0x000e2800000e0000 */
[----:B------:R-:W1:Y:S01]  /*6320*/  SHFL.BFLY PT, R167, R164, 0x1, 0x1f ;  /* 0x0c201f00a4a77f89 */ /* 0x000e6200000e0000 */
[----:B0-----:R-:W-:-:S04]  /*6330*/  FMNMX.FTZ R152, R162, R165, !PT ;  /* 0x000000a5a2987209 */ /* 0x001fc80007810000 */
[C---:B------:R-:W-:Y:S01]  /*6340*/  FSETP.NEU.FTZ.AND P1, PT, R152.reuse, -INF , PT ;  /* 0xff8000009800780b */ /* 0x040fe20003f3d000 */
[----:B------:R-:W-:Y:S01]  /*6350*/  FMUL.FTZ R177, R152, UR10 ;  /* 0x0000000a98b17c20 */ /* 0x000fe20008410000 */
[----:B-1----:R-:W-:-:S04]  /*6360*/  FMNMX.FTZ R153, R164, R167, !PT ;  /* 0x000000a7a4997209 */ /* 0x002fc80007810000 */
[----:B------:R-:W-:Y:S01]  /*6370*/  FSEL R177, R177, RZ, P1 ;  /* 0x000000ffb1b17208 */ /* 0x000fe20000800000 */
[C---:B------:R-:W-:Y:S01]  /*6380*/  FMUL.FTZ R176, R153.reuse, UR10 ;  /* 0x0000000a99b07c20 */ /* 0x040fe20008410000 */
[----:B------:R-:W-:-:S03]  /*6390*/  FSETP.NEU.FTZ.AND P2, PT, R153, -INF , PT ;  /* 0xff8000009900780b */ /* 0x000fc60003f5d000 */
[--C-:B------:R-:W-:Y:S01]  /*63a0*/  FFMA.FTZ R164, R157, UR10, -R177.reuse ;  /* 0x0000000a9da47c23 */ /* 0x100fe200080108b1 */
[--C-:B------:R-:W-:Y:S01]  /*63b0*/  FFMA.FTZ R165, R156, UR10, -R177.reuse ;  /* 0x0000000a9ca57c23 */ /* 0x100fe200080108b1 */
[----:B------:R-:W-:Y:S01]  /*63c0*/  FSEL R157, R152, RZ, P1 ;  /* 0x000000ff989d7208 */ /* 0x000fe20000800000 */
[--C-:B------:R-:W-:Y:S01]  /*63d0*/  FFMA.FTZ R162, R159, UR10, -R177.reuse ;  /* 0x0000000a9fa27c23 */ /* 0x100fe200080108b1 */
[----:B------:R-:W-:Y:S01]  /*63e0*/  FSEL R156, R153, RZ, P2 ;  /* 0x000000ff999c7208 */ /* 0x000fe20001000000 */
[----:B------:R-:W-:Y:S01]  /*63f0*/  FFMA.FTZ R205, R205, UR10, -R177 ;  /* 0x0000000acdcd7c23 */ /* 0x000fe200080108b1 */
[----:B------:R-:W-:Y:S01]  /*6400*/  FSEL R176, R176, RZ, P2 ;  /* 0x000000ffb0b07208 */ /* 0x000fe20001000000 */
[----:B------:R-:W-:Y:S01]  /*6410*/  FADD.FTZ R157, -R157, R202 ;  /* 0x000000ca9d9d7221 */ /* 0x000fe20000010100 */
[----:B------:R-:W-:Y:S01]  /*6420*/  MUFU.EX2 R164, R164 ;  /* 0x000000a400a47308 */ /* 0x000fe20000000800 */
[----:B------:R-:W-:Y:S01]  /*6430*/  FADD.FTZ R156, -R156, R201 ;  /* 0x000000c99c9c7221 */ /* 0x000fe20000010100 */
[--C-:B------:R-:W-:Y:S01]  /*6440*/  FFMA.FTZ R206, R206, UR10, -R177.reuse ;  /* 0x0000000acece7c23 */ /* 0x100fe200080108b1 */
[----:B------:R-:W-:Y:S01]  /*6450*/  FMUL.FTZ R166, R157, UR10 ;  /* 0x0000000a9da67c20 */ /* 0x000fe20008410000 */
[--C-:B------:R-:W-:Y:S01]  /*6460*/  FFMA.FTZ R154, R163, UR10, -R176.reuse ;  /* 0x0000000aa39a7c23 */ /* 0x100fe200080108b0 */
[----:B------:R-:W-:Y:S01]  /*6470*/  FMUL.FTZ R167, R156, UR10 ;  /* 0x0000000a9ca77c20 */ /* 0x000fe20008410000 */
        /* <DEDUP_REMOVED lines=155> */
[----:B0-----:R-:W-:Y:S01]  /*6e30*/  F2FP.F16.F32.PACK_AB R157, R155, R154 ;  /* 0x0000009a9b9d723e */ /* 0x001fe200000000ff */
[----:B------:R-:W-:Y:S01]  /*6e40*/  MUFU.EX2 R201, R201 ;  /* 0x000000c900c97308 */ /* 0x000fe20000000800 */
[----:B---3--:R-:W-:Y:S01]  /*6e50*/  F2FP.F16.F32.PACK_AB R159, R161, R160 ;  /* 0x000000a0a19f723e */ /* 0x008fe200000000ff */
[--C-:B------:R-:W-:Y:S01]  /*6e60*/  FFMA.FTZ R197, R186, UR10, -R177.reuse ;  /* 0x0000000abac57c23 */ /* 0x100fe200080108b1 */
[----:B----4-:R-:W-:Y:S01]  /*6e70*/  F2FP.F16.F32.PACK_AB R156, R163, R162 ;  /* 0x000000a2a39c723e */ /* 0x010fe200000000ff */
[--C-:B------:R-:W-:Y:S01]  /*6e80*/  FFMA.FTZ R186, R187, UR10, -R177.reuse ;  /* 0x0000000abbba7c23 */ /* 0x100fe200080108b1 */
[----:B-----5:R-:W-:Y:S01]  /*6e90*/  F2FP.F16.F32.PACK_AB R158, R165, R164 ;  /* 0x000000a4a59e723e */ /* 0x020fe200000000ff */
[--C-:B------:R-:W-:Y:S01]  /*6ea0*/  FFMA.FTZ R187, R189, UR10, -R177.reuse ;  /* 0x0000000abdbb7c23 */ /* 0x100fe200080108b1 */
[--C-:B------:R-:W-:Y:S01]  /*6eb0*/  FFMA.FTZ R190, R190, UR10, -R176.reuse ;  /* 0x0000000abebe7c23 */ /* 0x100fe200080108b0 */
[----:B------:R-:W-:Y:S01]  /*6ec0*/  MUFU.EX2 R202, R202 ;  /* 0x000000ca00ca7308 */ /* 0x000fe20000000800 */
[----:B------:R-:W-:Y:S01]  /*6ed0*/  WARPGROUP.ARRIVE ;  /* 0x00000000000079c5 */ /* 0x000fe20000000000 */
[--C-:B------:R-:W-:Y:S01]  /*6ee0*/  FFMA.FTZ R191, R191, UR10, -R176.reuse ;  /* 0x0000000abfbf7c23 */ /* 0x100fe200080108b0 */
[--C-:B------:R-:W-:Y:S01]  /*6ef0*/  FFMA.FTZ R192, R192, UR10, -R176.reuse ;  /* 0x0000000ac0c07c23 */ /* 0x100fe200080108b0 */
[--C-:B------:R-:W-:Y:S01]  /*6f00*/  FFMA.FTZ R188, R188, UR10, -R177.reuse ;  /* 0x0000000abcbc7c23 */ /* 0x100fe200080108b1 */
[--C-:B------:R-:W-:Y:S01]  /*6f10*/  FFMA.FTZ R189, R193, UR10, -R176.reuse ;  /* 0x0000000ac1bd7c23 */ /* 0x100fe200080108b0 */
[--C-:B------:R-:W-:Y:S01]  /*6f20*/  FFMA.FTZ R179, R179, UR10, -R176.reuse ;  /* 0x0000000ab3b37c23 */ /* 0x100fe200080108b0 */
[----:B------:R-:W-:Y:S01]  /*6f30*/  HGMMA.64x256x16.F32 R24, R156, gdesc[UR12].tnspB, R24, gsb0 ;  /* 0x43e0000c9c187df0 */ /* 0x000fe20008000818 */
[----:B------:R-:W-:Y:S01]  /*6f40*/  MUFU.EX2 R209, R209 ;  /* 0x000000d100d17308 */ /* 0x000fe20000000800 */
[----:B------:R-:W-:Y:S01]  /*6f50*/  UIADD3 UR14, UR6, 0x80, URZ ;  /* 0x00000080060e7890 */ /* 0x000fe2000fffe03f */
[--C-:B------:R-:W-:Y:S01]  /*6f60*/  FFMA.FTZ R180, R180, UR10, -R176.reuse ;  /* 0x0000000ab4b47c23 */ /* 0x100fe200080108b0 */
[----:B------:R-:W-:Y:S01]  /*6f70*/  UMOV UR15, 0x40000040 ;  /* 0x40000040000f7882 */ /* 0x000fe20000000000 */
        /* <DEDUP_REMOVED lines=14> */
[----:B------:R-:W-:Y:S01]  /*7060*/  FFMA.FTZ R175, R175, UR10, -R177 ;  /* 0x0000000aafaf7c23 */ /* 0x000fe200080108b1 */
[----:B------:R-:W-:Y:S01]  /*7070*/  FFMA.FTZ R171, R171, UR10, -R176 ;  /* 0x0000000aabab7c23 */ /* 0x000fe200080108b0 */
[----:B------:R-:W-:Y:S01]  /*7080*/  FFMA.FTZ R4, R167, R4, R154 ;  /* 0x00000004a7047223 */ /* 0x000fe2000001009a */
[----:B------:R-:W-:-:S03]  /*7090*/  FFMA.FTZ R0, R166, R0, R162 ;  /* 0x00000000a6007223 */ /* 0x000fc600000100a2 */
[----:B------:R-:W-:Y:S01]  /*70a0*/  MUFU.EX2 R207, R207 ;  /* 0x000000cf00cf7308 */ /* 0x000fe20000000800 */
[----:B------:R-:W-:Y:S01]  /*70b0*/  FADD.FTZ R155, R155, R4 ;  /* 0x000000049b9b7221 */ /* 0x000fe20000010000 */
[----:B------:R-:W-:-:S03]  /*70c0*/  FADD.FTZ R163, R163, R0 ;  /* 0x00000000a3a37221 */ /* 0x000fc60000010000 */
[----:B------:R-:W-:Y:S01]  /*70d0*/  FADD.FTZ R160, R160, R155 ;  /* 0x0000009ba0a07221 */ /* 0x000fe20000010000 */
[----:B------:R-:W-:Y:S02]  /*70e0*/  FADD.FTZ R164, R164, R163 ;  /* 0x000000a3a4a47221 */ /* 0x000fe40000010000 */
[----:B------:R-:W1:Y:S01]  /*70f0*/  MUFU.EX2 R208, R208 ;  /* 0x000000d000d07308 */ /* 0x000e620000000800 */
[----:B------:R-:W-:Y:S01]  /*7100*/  FADD.FTZ R160, R161, R160 ;  /* 0x000000a0a1a07221 */ /* 0x000fe20000010000 */
[----:B------:R-:W-:-:S06]  /*7110*/  FADD.FTZ R164, R165, R164 ;  /* 0x000000a4a5a47221 */ /* 0x000fcc0000010000 */
[----:B------:R-:W3:Y:S08]  /*7120*/  MUFU.EX2 R210, R210 ;  /* 0x000000d200d27308 */ /* 0x000ef00000000800 */
[----:B------:R-:W-:Y:S08]  /*7130*/  MUFU.EX2 R198, R198 ;  /* 0x000000c600c67308 */ /* 0x000ff00000000800 */
[----:B------:R-:W-:Y:S08]  /*7140*/  MUFU.EX2 R199, R199 ;  /* 0x000000c700c77308 */ /* 0x000ff00000000800 */
[----:B------:R-:W-:Y:S08]  /*7150*/  MUFU.EX2 R203, R203 ;  /* 0x000000cb00cb7308 */ /* 0x000ff00000000800 */
[----:B------:R-:W-:Y:S08]  /*7160*/  MUFU.EX2 R196, R196 ;  /* 0x000000c400c47308 */ /* 0x000ff00000000800 */
[----:B------:R-:W4:Y:S08]  /*7170*/  MUFU.EX2 R211, R211 ;  /* 0x000000d300d37308 */ /* 0x000f300000000800 */
[----:B------:R-:W-:Y:S08]  /*7180*/  MUFU.EX2 R194, R194 ;  /* 0x000000c200c27308 */ /* 0x000ff00000000800 */
[----:B------:R-:W5:Y:S08]  /*7190*/  MUFU.EX2 R195, R195 ;  /* 0x000000c300c37308 */ /* 0x000f700000000800 */
[----:B------:R-:W2:Y:S08]  /*71a0*/  MUFU.EX2 R204, R204 ;  /* 0x000000cc00cc7308 */ /* 0x000eb00000000800 */
[----:B------:R-:W-:Y:S08]  /*71b0*/  MUFU.EX2 R190, R190 ;  /* 0x000000be00be7308 */ /* 0x000ff00000000800 */
[----:B------:R-:W-:Y:S08]  /*71c0*/  MUFU.EX2 R191, R191 ;  /* 0x000000bf00bf7308 */ /* 0x000ff00000000800 */
[----:B------:R-:W-:Y:S08]  /*71d0*/  MUFU.EX2 R192, R192 ;  /* 0x000000c000c07308 */ /* 0x000ff00000000800 */
[----:B------:R-:W-:Y:S08]  /*71e0*/  MUFU.EX2 R188, R188 ;  /* 0x000000bc00bc7308 */ /* 0x000ff00000000800 */
[----:B------:R-:W2:Y:S08]  /*71f0*/  MUFU.EX2 R197, R197 ;  /* 0x000000c500c57308 */ /* 0x000eb00000000800 */
[----:B------:R-:W-:Y:S08]  /*7200*/  MUFU.EX2 R186, R186 ;  /* 0x000000ba00ba7308 */ /* 0x000ff00000000800 */
[----:B------:R-:W2:Y:S08]  /*7210*/  MUFU.EX2 R187, R187 ;  /* 0x000000bb00bb7308 */ /* 0x000eb00000000800 */
        /* <DEDUP_REMOVED lines=12> */
[----:B------:R-:W-:Y:S01]  /*72e0*/  MUFU.EX2 R172, R172 ;  /* 0x000000ac00ac7308 */ /* 0x000fe20000000800 */
[----:B------:R-:W-:-:S02]  /*72f0*/  WARPGROUP.DEPBAR.LE gsb0, 0x0 ;  /* 0x00008000000079c5 */ /* 0x000fc40000010000 */
[----:B0-----:R-:W-:-:S05]  /*7300*/  F2FP.F16.F32.PACK_AB R156, R206, R205 ;  /* 0x000000cdce9c723e */ /* 0x001fca00000000ff */
[----:B------:R-:W0:Y:S01]  /*7310*/  MUFU.EX2 R173, R173 ;  /* 0x000000ad00ad7308 */ /* 0x000e220000000800 */
[----:B------:R-:W-:Y:S01]  /*7320*/  F2FP.F16.F32.PACK_AB R157, R202, R201 ;  /* 0x000000c9ca9d723e */ /* 0x000fe200000000ff */
[----:B------:R-:W-:Y:S01]  /*7330*/  FADD.FTZ R201, R201, R160 ;  /* 0x000000a0c9c97221 */ /* 0x000fe20000010000 */
[----:B-1----:R-:W-:Y:S01]  /*7340*/  F2FP.F16.F32.PACK_AB R158, R208, R207 ;  /* 0x000000cfd09e723e */ /* 0x002fe200000000ff */
[----:B------:R-:W-:Y:S01]  /*7350*/  FADD.FTZ R205, R205, R164 ;  /* 0x000000a4cdcd7221 */ /* 0x000fe20000010000 */
[----:B---3--:R-:W-:Y:S01]  /*7360*/  F2FP.F16.F32.PACK_AB R159, R210, R209 ;  /* 0x000000d1d29f723e */ /* 0x008fe200000000ff */
        /* <DEDUP_REMOVED lines=8> */
[----:B------:R-:W1:Y:S01]  /*73f0*/  MUFU.EX2 R175, R175 ;  /* 0x000000af00af7308 */ /* 0x000e620000000800 */
[----:B------:R-:W-:Y:S01]  /*7400*/  UMOV UR15, 0x40000040 ;  /* 0x40000040000f7882 */ /* 0x000fe20000000000 */
[----:B------:R-:W-:Y:S01]  /*7410*/  FADD.FTZ R209, R210, R209 ;  /* 0x000000d1d2d17221 */ /* 0x000fe20000010000 */
[----:B------:R-:W-:-:S05]  /*7420*/  FADD.FTZ R207, R208, R207 ;  /* 0x000000cfd0cf7221 */ /* 0x000fca0000010000 */
[----:B------:R-:W3:Y:S01]  /*7430*/  MUFU.EX2 R171, R171 ;  /* 0x000000ab00ab7308 */ /* 0x000ee20000000800 */
[----:B------:R-:W-:Y:S02]  /*7440*/  WARPGROUP.DEPBAR.LE gsb0, 0x0 ;  /* 0x00008000000079c5 */ /* 0x000fe40000010000 */
[----:B----4-:R-:W-:Y:S01]  /*7450*/  F2FP.F16.F32.PACK_AB R156, R211, R196 ;  /* 0x000000c4d39c723e */ /* 0x010fe200000000ff */
[----:B------:R-:W-:Y:S01]  /*7460*/  FADD.FTZ R196, R196, R207 ;  /* 0x000000cfc4c47221 */ /* 0x000fe20000010000 */
[----:B------:R-:W-:Y:S01]  /*7470*/  F2FP.F16.F32.PACK_AB R157, R199, R198 ;  /* 0x000000c6c79d723e */ /* 0x000fe200000000ff */
[----:B------:R-:W-:Y:S01]  /*7480*/  FADD.FTZ R198, R198, R209 ;  /* 0x000000d1c6c67221 */ /* 0x000fe20000010000 */
[----:B-----5:R-:W-:Y:S01]  /*7490*/  F2FP.F16.F32.PACK_AB R158, R195, R194 ;  /* 0x000000c2c39e723e */ /* 0x020fe200000000ff */
[----:B------:R-:W-:Y:S01]  /*74a0*/  FADD.FTZ R211, R211, R196 ;  /* 0x000000c4d3d37221 */ /* 0x000fe20000010000 */
[----:B--2---:R-:W-:Y:S01]  /*74b0*/  F2FP.F16.F32.PACK_AB R159, R204, R203 ;  /* 0x000000cbcc9f723e */ /* 0x004fe200000000ff */
[----:B------:R-:W-:-:S02]  /*74c0*/  FADD.FTZ R198, R199, R198 ;  /* 0x000000c6c7c67221 */ /* 0x000fc40000010000 */
[----:B------:R-:W-:Y:S01]  /*74d0*/  FADD.FTZ R194, R194, R211 ;  /* 0x000000d3c2c27221 */ /* 0x000fe20000010000 */
[----:B------:R-:W-:Y:S01]  /*74e0*/  WARPGROUP.ARRIVE ;  /* 0x00000000000079c5 */ /* 0x000fe20000000000 */
[----:B------:R-:W-:Y:S02]  /*74f0*/  FADD.FTZ R203, R203, R198 ;  /* 0x000000c6cbcb7221 */ /* 0x000fe40000010000 */
[----:B------:R-:W-:Y:S02]  /*7500*/  FADD.FTZ R195, R195, R194 ;  /* 0x000000c2c3c37221 */ /* 0x000fe40000010000 */
[----:B------:R-:W-:Y:S01]  /*7510*/  FADD.FTZ R203, R204, R203 ;  /* 0x000000cbcccb7221 */ /* 0x000fe20000010000 */
[----:B------:R-:W-:Y:S01]  /*7520*/  HGMMA.64x256x16.F32 R24, R156, gdesc[UR12].tnspB, R24, gsb0 ;  /* 0x43e0000c9c187df0 */ /* 0x000fe20008000818 */
[----:B------:R-:W-:Y:S01]  /*7530*/  UIADD3 UR14, UR6, 0x180, URZ ;  /* 0x00000180060e7890 */ /* 0x000fe2000fffe03f */
[----:B------:R-:W-:Y:S01]  /*7540*/  UMOV UR15, 0x40000040 ;  /* 0x40000040000f7882 */ /* 0x000fe20000000000 */
[----:B------:R-:W-:-:S02]  /*7550*/  WARPGROUP.DEPBAR.LE gsb0, 0x0 ;  /* 0x00008000000079c5 */ /* 0x000fc40000010000 */
[----:B------:R-:W-:Y:S01]  /*7560*/  F2FP.F16.F32.PACK_AB R156, R197, R188 ;  /* 0x000000bcc59c723e */ /* 0x000fe200000000ff */
[----:B------:R-:W-:Y:S01]  /*7570*/  FADD.FTZ R188, R188, R195 ;  /* 0x000000c3bcbc7221 */ /* 0x000fe20000010000 */
[----:B------:R-:W-:Y:S01]  /*7580*/  F2FP.F16.F32.PACK_AB R157, R191, R190 ;  /* 0x000000bebf9d723e */ /* 0x000fe200000000ff */
[----:B------:R-:W-:Y:S01]  /*7590*/  FADD.FTZ R190, R190, R203 ;  /* 0x000000cbbebe7221 */ /* 0x000fe20000010000 */
[----:B------:R-:W-:Y:S01]  /*75a0*/  F2FP.F16.F32.PACK_AB R158, R187, R186 ;  /* 0x000000babb9e723e */ /* 0x000fe200000000ff */
[----:B------:R-:W-:Y:S01]  /*75b0*/  FADD.FTZ R197, R197, R188 ;  /* 0x000000bcc5c57221 */ /* 0x000fe20000010000 */
[----:B------:R-:W-:Y:S01]  /*75c0*/  F2FP.F16.F32.PACK_AB R159, R189, R192 ;  /* 0x000000c0bd9f723e */ /* 0x000fe200000000ff */
[----:B------:R-:W-:Y:S02]  /*75d0*/  FADD.FTZ R191, R191, R190 ;  /* 0x000000bebfbf7221 */ /* 0x000fe40000010000 */
[----:B------:R-:W-:Y:S01]  /*75e0*/  FADD.FTZ R186, R186, R197 ;  /* 0x000000c5baba7221 */ /* 0x000fe20000010000 */
[----:B------:R-:W-:Y:S01]  /*75f0*/  WARPGROUP.ARRIVE ;  /* 0x00000000000079c5 */ /* 0x000fe20000000000 */
[----:B------:R-:W-:-:S02]  /*7600*/  FADD.FTZ R192, R192, R191 ;  /* 0x000000bfc0c07221 */ /* 0x000fc40000010000 */
        /* <DEDUP_REMOVED lines=23> */
[----:B0-----:R-:W-:Y:S01]  /*7780*/  F2FP.F16.F32.PACK_AB R156, R173, R172 ;  /* 0x000000acad9c723e */ /* 0x001fe200000000ff */
[----:B------:R-:W-:Y:S01]  /*7790*/  FADD.FTZ R172, R172, R185 ;  /* 0x000000b9acac7221 */ /* 0x000fe20000010000 */
[----:B------:R-:W-:Y:S01]  /*77a0*/  F2FP.F16.F32.PACK_AB R157, R169, R168 ;  /* 0x000000a8a99d723e */ /* 0x000fe200000000ff */
[----:B------:R-:W-:Y:S01]  /*77b0*/  FADD.FTZ R168, R168, R181 ;  /* 0x000000b5a8a87221 */ /* 0x000fe20000010000 */
[----:B-1----:R-:W-:Y:S01]  /*77c0*/  F2FP.F16.F32.PACK_AB R158, R175, R174 ;  /* 0x000000aeaf9e723e */ /* 0x002fe200000000ff */
        /* <DEDUP_REMOVED lines=12> */
.L_x_13902:
[----:B------:R-:W0:Y:S01]  /*7890*/  S2UR UR6, SR_CgaCtaId ;  /* 0x00000000000679c3 */ /* 0x000e220000008800 */
[----:B------:R-:W-:Y:S01]  /*78a0*/  UISETP.GT.AND UP0, UPT, UR7, UR56, UPT ;  /* 0x000000380700728c */ /* 0x000fe2000bf04270 */
[----:B------:R-:W-:Y:S01]  /*78b0*/  IMAD.MOV.U32 R201, RZ, RZ, R153 ;  /* 0x000000ffffc97224 */ /* 0x000fe200078e0099 */
[----:B------:R-:W-:Y:S01]  /*78c0*/  UIADD3 UR5, UR5, 0x32460, URZ ;  /* 0x0003246005057890 */ /* 0x000fe2000fffe03f */
[----:B------:R-:W-:Y:S01]  /*78d0*/  MOV R202, R152 ;  /* 0x0000009800ca7202 */ /* 0x000fe20000000f00 */
[----:B------:R-:W-:Y:S02]  /*78e0*/  UIADD3 UR7, UR7, -0x1, URZ ;  /* 0xffffffff07077890 */ /* 0x000fe4000fffe03f */
[----:B------:R-:W-:Y:S01]  /*78f0*/  PLOP3.LUT P1, PT, PT, PT, UP0, 0x80, 0x0 ;  /* 0x000000000000781c */ /* 0x000fe20003f2f008 */
[----:B0-----:R-:W-:-:S09]  /*7900*/  UPRMT UR5, UR6, 0x654, UR5 ;  /* 0x0000065406057896 */ /* 0x001fd20008000005 */
[----:B------:R-:W-:Y:S03]  /*7910*/  SYNCS.ARRIVE.TRANS64.RED.A1T0 RZ, [UR5], RZ ;  /* 0x000000ffffff79a7 */ /* 0x000fe60008100405 */
[----:B------:R-:W-:Y:S05]  /*7920*/  @P1 BRA `(.L_x_13903) ;  /* 0xffffffcc00341947 */ /* 0x000fea000383ffff */
[----:B------:R-:W-:-:S05]  /*7930*/  UMOV UR38, UR7 ;  /* 0x0000000700267c82 */ /* 0x000fca0008000000 */
.L_x_13892:
[----:B------:R-:W-:-:S13]  /*7940*/  R2UR UR5, R223 ;  /* 0x00000000df0572ca */ /* 0x000fda00000e0000 */
[----:B------:R-:W-:-:S06]  /*7950*/  UISETP.GE.AND UP0, UPT, UR38, UR5, UPT ;  /* 0x000000052600728c */ /* 0x000fcc000bf06270 */
[----:B------:R-:W-:-:S13]  /*7960*/  PLOP3.LUT P1, PT, PT, PT, UP0, 0x80, 0x0 ;  /* 0x000000000000781c */ /* 0x000fda0003f2f008 */
[----:B------:R-:W-:Y:S05]  /*7970*/  @!P1 BRA `(.L_x_13904) ;  /* 0x0000002800409947 */ /* 0x000fea0003800000 */
[----:B------:R-:W-:Y:S01]  /*7980*/  IMAD.MOV.U32 R201, RZ, RZ, R153 ;  /* 0x000000ffffc97224 */ /* 0x000fe200078e0099 */
[----:B------:R-:W-:Y:S01]  /*7990*/  ULDC UR6, c[0x0][0xad0] ;  /* 0x0002b40000067ab9 */ /* 0x000fe20000000800 */
[----:B------:R-:W-:-:S07]  /*79a0*/  IMAD.MOV.U32 R200, RZ, RZ, R152 ;  /* 0x000000ffffc87224 */ /* 0x000fce00078e0098 */
.L_x_13915:
[----:B------:R-:W-:-:S04]  /*79b0*/  UIADD3 UR4, UR4, 0x1, URZ ;  /* 0x0000000104047890 */ /* 0x000fc8000fffe03f */
[----:B------:R-:W-:-:S04]  /*79c0*/  UISETP.NE.AND UP0, UPT, UR4, 0x2, UPT ;  /* 0x000000020400788c */ /* 0x000fc8000bf05270 */
[----:B------:R-:W-:Y:S02]  /*79d0*/  USEL UR5, URZ, 0x1, UP0 ;  /* 0x000000013f057887 */ /* 0x000fe40008000000 */
[----:B------:R-:W-:-:S04]  /*79e0*/  USEL UR4, UR4, URZ, UP0 ;  /* 0x0000003f04047287 */ /* 0x000fc80008000000 */
[----:B------:R-:W-:Y:S01]  /*79f0*/  LOP3.LUT R5, R5, UR5, RZ, 0x3c, !PT ;  /* 0x0000000505057c12 */ /* 0x000fe2000f8e3cff */
[----:B------:R-:W-:Y:S07]  /*7a00*/  @!P0 BRA `(.L_x_13905) ;  /* 0x0000000000048947 */ /* 0x000fee0003800000 */
[----:B------:R-:W-:Y:S01]  /*7a10*/  BPT.TRAP 0x1 ;  /* 0x000000040000795c */ /* 0x000fe20000300000 */
.L_x_13905:
[----:B------:R-:W-:Y:S01]  /*7a20*/  ULEA UR7, UR4, UR61, 0x3 ;  /* 0x0000003d04077291 */ /* 0x000fe2000f8e183f */
[----:B------:R-:W-:-:S08]  /*7a30*/  SHF.L.U32 R202, R5, 0x1f, RZ ;  /* 0x0000001f05ca7819 */ /* 0x000fd000000006ff */
[----:B------:R0:W1:Y:S01]  /*7a40*/  SYNCS.PHASECHK.TRANS64.TRYWAIT P1, [UR7+0x32430], R202 ;  /* 0x032430caff0075a7 */ /* 0x0000620008020147 */
[----:B------:R-:W-:Y:S05]  /*7a50*/  @!P0 BRA `(.L_x_13906) ;  /* 0x0000000000048947 */ /* 0x000fea0003800000 */
[----:B------:R-:W-:Y:S01]  /*7a60*/  BPT.TRAP 0x1 ;  /* 0x000000040000795c */ /* 0x000fe20000300000 */
.L_x_13906:
[----:B-1----:R-:W-:Y:S05]  /*7a70*/  @P1 BRA `(.L_x_13907) ;  /* 0x0000000000081947 */ /* 0x002fea0003800000 */
[----:B------:R-:W1:Y:S02]  /*7a80*/  SYNCS.PHASECHK.TRANS64.TRYWAIT P1, [UR7+0x32430], R202 ;  /* 0x032430caff0075a7 */ /* 0x000e640008020147 */
[----:B-1----:R-:W-:Y:S05]  /*7a90*/  @!P1 BRA `(.L_x_13908) ;  /* 0x0000009c00d89947 */ /* 0x002fea0003800000 */
.L_x_13907:
[----:B------:R-:W-:Y:S01]  /*7aa0*/  R2UR UR5, R21 ;  /* 0x00000000150572ca */ /* 0x000fe200000e0000 */
[----:B-1----:R-:W-:Y:S01]  /*7ab0*/  WARPGROUP.ARRIVE ;  /* 0x00000000000079c5 */ /* 0x002fe20000000000 */
[----:B------:R-:W-:Y:S01]  /*7ac0*/  R2UR UR56, R22 ;  /* 0x00000000163872ca */ /* 0x000fe200000e0000 */
[----:B------:R-:W-:Y:S01]  /*7ad0*/  UMOV UR59, 0x40000040 ;  /* 0x40000040003b7882 */ /* 0x000fe20000000000 */
[----:B------:R-:W-:-:S09]  /*7ae0*/  R2UR UR57, R23 ;  /* 0x00000000173972ca */ /* 0x000fd200000e0000 */
[----:B------:R-:W-:-:S07]  /*7af0*/  UIMAD UR5, UR4, 0x300, UR5 ;  /* 0x00000300040578a4 */ /* 0x000fce000f8e0205 */
[----:B------:R-:W-:Y:S02]  /*7b00*/  UMOV UR58, UR5 ;  /* 0x00000005003a7c82 */ /* 0x000fe40008000000 */
        /* <DEDUP_REMOVED lines=25> */
.L_x_13909:
[----:B------:R1:W2:Y:S01]  /*7ca0*/  SYNCS.PHASECHK.TRANS64.TRYWAIT P1, [UR7+0x32450], R202 ;  /* 0x032450caff0075a7 */ /* 0x0002a20008020147 */
[----:B------:R-:W-:Y:S05]  /*7cb0*/  @!P0 BRA `(.L_x_13910) ;  /* 0x0000000000048947 */ /* 0x000fea0003800000 */
[----:B------:R-:W-:Y:S01]  /*7cc0*/  BPT.TRAP 0x1 ;  /* 0x000000040000795c */ /* 0x000fe20000300000 */
.L_x_13910:
[----:B--2---:R-:W-:Y:S05]  /*7cd0*/  @P1 BRA `(.L_x_13911) ;  /* 0x0000000000081947 */ /* 0x004fea0003800000 */
[----:B------:R-:W2:Y:S02]  /*7ce0*/  SYNCS.PHASECHK.TRANS64.TRYWAIT P1, [UR7+0x32450], R202 ;  /* 0x032450caff0075a7 */ /* 0x000ea40008020147 */
[----:B--2---:R-:W-:Y:S05]  /*7cf0*/  @!P1 BRA `(.L_x_13912) ;  /* 0x0000009c00589947 */ /* 0x004fea0003800000 */
.L_x_13911:
[----:B------:R-:W-:Y:S01]  /*7d00*/  R2UR UR56, R8 ;  /* 0x00000000083872ca */ /* 0x000fe200000e0000 */
[----:B------:R-:W-:Y:S01]  /*7d10*/  UIMAD UR5, UR4, 0xc00, UR39 ;  /* 0x00000c00040578a4 */ /* 0x000fe2000f8e0227 */
[----:B------:R-:W-:Y:S01]  /*7d20*/  R2UR UR57, R9 ;  /* 0x00000000093972ca */ /* 0x000fe200000e0000 */
[----:B------:R-:W-:Y:S01]  /*7d30*/  WARPGROUP.ARRIVE ;  /* 0x00000000000079c5 */ /* 0x000fe20000000000 */
[----:B------:R-:W-:Y:S01]  /*7d40*/  UMOV UR59, 0x40000040 ;  /* 0x40000040003b7882 */ /* 0x000fe20000000000 */
[----:B------:R-:W-:Y:S01]  /*7d50*/  UIADD3 UR10, UR5, 0x300, URZ ;  /* 0x00000300050a7890 */ /* 0x000fe2000fffe03f */
[----:B------:R-:W-:Y:S02]  /*7d60*/  UMOV UR11, 0x40000040 ;  /* 0x40000040000b7882 */ /* 0x000fe40000000000 */
[----:B------:R-:W-:Y:S01]  /*7d70*/  UMOV UR58, UR5 ;  /* 0x00000005003a7c82 */ /* 0x000fe20008000000 */
[----:B------:R-:W-:Y:S01]  /*7d80*/  UIADD3 UR14, UR5, 0x302, URZ ;  /* 0x00000302050e7890 */ /* 0x000fe2000fffe03f */
[----:B------:R-:W-:Y:S01]  /*7d90*/  UMOV UR15, 0x40000040 ;  /* 0x40000040000f7882 */ /* 0x000fe20000000000 */
[----:B------:R-:W-:Y:S01]  /*7da0*/  UIADD3 UR18, UR5, 0x304, URZ ;  /* 0x0000030405127890 */ /* 0x000fe2000fffe03f */
[----:B------:R-:W-:-:S03]  /*7db0*/  UMOV UR19, 0x40000040 ;  /* 0x4000004000137882 */ /* 0x000fc60000000000 */
        /* <DEDUP_REMOVED lines=82> */
.L_x_13913:
[----:B012---:R-:W-:Y:S01]  /*82e0*/  FMUL.FTZ R202, R152, UR6 ;  /* 0x0000000698ca7c20 */ /* 0x007fe20008410000 */
        /* <DEDUP_REMOVED lines=55> */
[----:B------:R-:W1:Y:S01]  /*8660*/  S2UR UR11, SR_CgaCtaId ;  /* 0x00000000000b79c3 */ /* 0x000e620000008800 */
[----:B------:R-:W-:Y:S01]  /*8670*/  ULDC UR10, c[0x0][0xa80] ;  /* 0x0002a000000a7ab9 */ /* 0x000fe20000000800 */
[----:B------:R-:W-:Y:S01]  /*8680*/  UIADD3 UR5, UR7, 0x32440, URZ ;  /* 0x0003244007057890 */ /* 0x000fe2000fffe03f */
[----:B------:R-:W-:-:S03]  /*8690*/  UMOV UR15, 0x40000040 ;  /* 0x40000040000f7882 */ /* 0x000fc60000000000 */
[----:B------:R-:W4:Y:S01]  /*86a0*/  MUFU.TANH R164, R164 ;  /* 0x000000a400a47308 */ /* 0x000f220000002400 */
[----:B--2---:R-:W-:-:S07]  /*86b0*/  FMNMX.FTZ R207, R161, R152, !PT ;  /* 0x00000098a1cf7209 */ /* 0x004fce0007810000 */
[----:B------:R-:W2:Y:S01]  /*86c0*/  MUFU.TANH R155, R155 ;  /* 0x0000009b009b7308 */ /* 0x000ea20000002400 */
[----:B0-----:R-:W-:-:S07]  /*86d0*/  FMNMX.FTZ R152, R154, R201, !PT ;  /* 0x000000c99a987209 */ /* 0x001fce0007810000 */
[----:B------:R-:W0:Y:S01]  /*86e0*/  MUFU.TANH R203, R203 ;  /* 0x000000cb00cb7308 */ /* 0x000e220000002400 */
[----:B----4-:R-:W-:Y:S01]  /*86f0*/  FMNMX.FTZ R186, R164, R207, !PT ;  /* 0x000000cfa4ba7209 */ /* 0x010fe20007810000 */
[----:B-1----:R-:W-:Y:S02]  /*8700*/  UPRMT UR11, UR11, 0x654, UR5 ;  /* 0x000006540b0b7896 */ /* 0x002fe40008000005 */
[----:B------:R-:W-:-:S04]  /*8710*/  UIMAD UR5, UR4, 0xc00, UR60 ;  /* 0x00000c00040578a4 */ /* 0x000fc8000f8e023c */
[----:B------:R-:W1:Y:S01]  /*8720*/  MUFU.TANH R158, R158 ;  /* 0x0000009e009e7308 */ /* 0x000e620000002400 */
[----:B--2---:R-:W-:Y:S02]  /*8730*/  FMNMX.FTZ R207, R155, R152, !PT ;  /* 0x000000989bcf7209 */ /* 0x004fe40007810000 */
[----:B------:R-:W-:Y:S01]  /*8740*/  SYNCS.ARRIVE.TRANS64.RED.A1T0 RZ, [UR11], RZ ;  /* 0x000000ffffff79a7 */ /* 0x000fe2000810040b */
[----:B------:R-:W-:-:S04]  /*8750*/  UMOV UR14, UR5 ;  /* 0x00000005000e7c82 */ /* 0x000fc80008000000 */
        /* <DEDUP_REMOVED lines=77> */
[----:B------:R-:W4:Y:S01]  /*8c30*/  MUFU.TANH R206, R206 ;  /* 0x000000ce00ce7308 */ /* 0x000f220000002400 */
[----:B0-----:R-:W-:-:S04]  /*8c40*/  FMNMX.FTZ R197, R195, R152, !PT ;  /* 0x00000098c3c57209 */ /* 0x001fc80007810000 */
[----:B-1----:R-:W-:-:S04]  /*8c50*/  FMNMX.FTZ R197, R198, R197, !PT ;  /* 0x000000c5c6c57209 */ /* 0x002fc80007810000 */
[----:B----4-:R-:W-:-:S05]  /*8c60*/  FMNMX.FTZ R197, R206, R197, !PT ;  /* 0x000000c5cec57209 */ /* 0x010fca0007810000 */
        /* <DEDUP_REMOVED lines=22> */
[----:B0-----:R-:W-:Y:S01]  /*8dd0*/  FMNMX.FTZ R153, R207, R208, !PT ;  /* 0x000000d0cf997209 */ /* 0x001fe20007810000 */
[----:B------:R-:W-:Y:S01]  /*8de0*/  MUFU.EX2 R196, R196 ;  /* 0x000000c400c47308 */ /* 0x000fe20000000800 */
[--C-:B------:R-:W-:Y:S01]  /*8df0*/  FFMA.FTZ R170, R170, UR10, -R200.reuse ;  /* 0x0000000aaaaa7c23 */ /* 0x100fe200080108c8 */
[--C-:B------:R-:W-:Y:S01]  /*8e00*/  FFMA.FTZ R178, R178, UR10, -R200.reuse ;  /* 0x0000000ab2b27c23 */ /* 0x100fe200080108c8 */
[----:B------:R-:W-:Y:S01]  /*8e10*/  FFMA.FTZ R186, R186, UR10, -R200 ;  /* 0x0000000ababa7c23 */ /* 0x000fe200080108c8 */
[C---:B------:R-:W-:Y:S01]  /*8e20*/  FADD.FTZ R156, -R153.reuse, R201 ;  /* 0x000000c9999c7221 */ /* 0x040fe20000010100 */
[----:B------:R-:W-:-:S03]  /*8e30*/  FMUL.FTZ R208, R153, UR10 ;  /* 0x0000000a99d07c20 */ /* 0x000fc60008410000 */
[----:B------:R-:W-:Y:S01]  /*8e40*/  FMUL.FTZ R156, R156, UR10 ;  /* 0x0000000a9c9c7c20 */ /* 0x000fe20008410000 */
[--C-:B------:R-:W-:Y:S01]  /*8e50*/  FFMA.FTZ R154, R154, UR10, -R208.reuse ;  /* 0x0000000a9a9a7c23 */ /* 0x100fe200080108d0 */
[--C-:B------:R-:W-:Y:S01]  /*8e60*/  FFMA.FTZ R155, R155, UR10, -R208.reuse ;  /* 0x0000000a9b9b7c23 */ /* 0x100fe200080108d0 */
[--C-:B------:R-:W-:Y:S01]  /*8e70*/  FFMA.FTZ R207, R158, UR10, -R208.reuse ;  /* 0x0000000a9ecf7c23 */ /* 0x100fe200080108d0 */
[--C-:B------:R-:W-:Y:S01]  /*8e80*/  FFMA.FTZ R209, R159, UR10, -R208.reuse ;  /* 0x0000000a9fd17c23 */ /* 0x100fe200080108d0 */
[----:B------:R-:W0:Y:S01]  /*8e90*/  MUFU.EX2 R201, R156 ;  /* 0x0000009c00c97308 */ /* 0x000e220000000800 */
        /* <DEDUP_REMOVED lines=136> */
[--C-:B------:R-:W-:Y:S01]  /*9720*/  FFMA.FTZ R162, R162, UR10, -R208.reuse ;  /* 0x0000000aa2a27c23 */ /* 0x100fe200080108d0 */
[----:B--2---:R-:W-:Y:S01]  /*9730*/  F2FP.F16.F32.PACK_AB R158, R202, R199 ;  /* 0x000000c7ca9e723e */ /* 0x004fe200000000ff */
        /* <DEDUP_REMOVED lines=9> */
[----:B------:R-:W-:Y:S01]  /*97d0*/  FFMA.FTZ R212, R175, UR10, -R208 ;  /* 0x0000000aafd47c23 */ /* 0x000fe200080108d0 */
        /* <DEDUP_REMOVED lines=8> */
[----:B------:R-:W1:Y:S01]  /*9860*/  MUFU.EX2 R161, R161 ;  /* 0x000000a100a17308 */ /* 0x000e620000000800 */
[--C-:B------:R-:W-:Y:S01]  /*9870*/  FFMA.FTZ R181, R180, UR10, -R200.reuse ;  /* 0x0000000ab4b57c23 */ /* 0x100fe200080108c8 */
[--C-:B------:R-:W-:Y:S01]  /*9880*/  FFMA.FTZ R180, R185, UR10, -R200.reuse ;  /* 0x0000000ab9b47c23 */ /* 0x100fe200080108c8 */
[----:B------:R-:W-:Y:S01]  /*9890*/  FFMA.FTZ R183, R187, UR10, -R200 ;  /* 0x0000000abbb77c23 */ /* 0x000fe200080108c8 */
[--C-:B------:R-:W-:Y:S01]  /*98a0*/  FFMA.FTZ R185, R184, UR10, -R208.reuse ;  /* 0x0000000ab8b97c23 */ /* 0x100fe200080108d0 */
[--C-:B------:R-:W-:Y:S01]  /*98b0*/  FFMA.FTZ R182, R182, UR10, -R208.reuse ;  /* 0x0000000ab6b67c23 */ /* 0x100fe200080108d0 */
[--C-:B------:R-:W-:Y:S01]  /*98c0*/  FFMA.FTZ R184, R189, UR10, -R208.reuse ;  /* 0x0000000abdb87c23 */ /* 0x100fe200080108d0 */
[----:B------:R-:W-:Y:S01]  /*98d0*/  FFMA.FTZ R187, R191, UR10, -R208 ;  /* 0x0000000abfbb7c23 */ /* 0x000fe200080108d0 */
[----:B------:R-:W-:Y:S01]  /*98e0*/  MUFU.EX2 R164, R164 ;  /* 0x000000a400a47308 */ /* 0x000fe20000000800 */
[--C-:B------:R-:W-:Y:S01]  /*98f0*/  FFMA.FTZ R189, R188, UR10, -R200.reuse ;  /* 0x0000000abcbd7c23 */ /* 0x100fe200080108c8 */
[----:B------:R-:W-:Y:S01]  /*9900*/  WARPGROUP.ARRIVE ;  /* 0x00000000000079c5 */ /* 0x000fe20000000000 */
[--C-:B------:R-:W-:Y:S01]  /*9910*/  FFMA.FTZ R191, R193, UR10, -R200.reuse ;  /* 0x0000000ac1bf7c23 */ /* 0x100fe200080108c8 */
[----:B------:R-:W-:Y:S01]  /*9920*/  FFMA.FTZ R188, R192, UR10, -R200 ;  /* 0x0000000ac0bc7c23 */ /* 0x000fe200080108c8 */
[--C-:B------:R-:W-:Y:S01]  /*9930*/  FFMA.FTZ R193, R195, UR10, -R208.reuse ;  /* 0x0000000ac3c17c23 */ /* 0x100fe200080108d0 */
[--C-:B------:R-:W-:Y:S01]  /*9940*/  FFMA.FTZ R190, R190, UR10, -R208.reuse ;  /* 0x0000000abebe7c23 */ /* 0x100fe200080108d0 */
[--C-:B------:R-:W-:Y:S01]  /*9950*/  FFMA.FTZ R192, R198, UR10, -R208.reuse ;  /* 0x0000000ac6c07c23 */ /* 0x100fe200080108d0 */
[----:B------:R-:W-:Y:S01]  /*9960*/  HGMMA.64x256x16.F32 R24, R156, gdesc[UR12].tnspB, R24, gsb0 ;  /* 0x43e0000c9c187df0 */ /* 0x000fe20008000818 */
[----:B------:R-:W-:Y:S01]  /*9970*/  MUFU.EX2 R203, R203 ;  /* 0x000000cb00cb7308 */ /* 0x000fe20000000800 */
[----:B------:R-:W-:Y:S01]  /*9980*/  UIADD3 UR14, UR5, 0x80, URZ ;  /* 0x00000080050e7890 */ /* 0x000fe2000fffe03f */
[----:B------:R-:W-:Y:S01]  /*9990*/  FFMA.FTZ R195, R206, UR10, -R208 ;  /* 0x0000000acec37c23 */ /* 0x000fe200080108d0 */
[----:B------:R-:W-:Y:S01]  /*99a0*/  UMOV UR15, 0x40000040 ;  /* 0x40000040000f7882 */ /* 0x000fe20000000000 */
[----:B------:R-:W-:Y:S01]  /*99b0*/  FFMA.FTZ R0, R194, R0, R196 ;  /* 0x00000000c2007223 */ /* 0x000fe200000100c4 */
[----:B------:R-:W-:-:S03]  /*99c0*/  FFMA.FTZ R4, R201, R4, R154 ;  /* 0x00000004c9047223 */ /* 0x000fc6000001009a */
[----:B------:R-:W-:Y:S01]  /*99d0*/  MUFU.EX2 R162, R162 ;  /* 0x000000a200a27308 */ /* 0x000fe20000000800 */
[----:B------:R-:W-:Y:S01]  /*99e0*/  FADD.FTZ R0, R197, R0 ;  /* 0x00000000c5007221 */ /* 0x000fe20000010000 */
[----:B------:R-:W-:-:S03]  /*99f0*/  FADD.FTZ R4, R155, R4 ;  /* 0x000000049b047221 */ /* 0x000fc60000010000 */
[----:B------:R-:W-:Y:S01]  /*9a00*/  FADD.FTZ R199, R199, R0 ;  /* 0x00000000c7c77221 */ /* 0x000fe20000010000 */
[----:B------:R-:W-:Y:S02]  /*9a10*/  FADD.FTZ R4, R207, R4 ;  /* 0x00000004cf047221 */ /* 0x000fe40000010000 */
[----:B------:R-:W2:Y:S01]  /*9a20*/  MUFU.EX2 R163, R163 ;  /* 0x000000a300a37308 */ /* 0x000ea20000000800 */
[----:B------:R-:W-:Y:S01]  /*9a30*/  FADD.FTZ R199, R202, R199 ;  /* 0x000000c7cac77221 */ /* 0x000fe20000010000 */
[----:B------:R-:W-:-:S06]  /*9a40*/  FADD.FTZ R209, R209, R4 ;  /* 0x00000004d1d17221 */ /* 0x000fcc0000010000 */
[----:B------:R-:W-:Y:S08]  /*9a50*/  MUFU.EX2 R204, R204 ;  /* 0x000000cc00cc7308 */ /* 0x000ff00000000800 */
[----:B------:R-:W4:Y:S08]  /*9a60*/  MUFU.EX2 R205, R205 ;  /* 0x000000cd00cd7308 */ /* 0x000f300000000800 */
[----:B------:R-:W-:Y:S08]  /*9a70*/  MUFU.EX2 R165, R165 ;  /* 0x000000a500a57308 */ /* 0x000ff00000000800 */
[----:B------:R-:W5:Y:S08]  /*9a80*/  MUFU.EX2 R166, R166 ;  /* 0x000000a600a67308 */ /* 0x000f700000000800 */
[----:B------:R-:W-:Y:S08]  /*9a90*/  MUFU.EX2 R169, R169 ;  /* 0x000000a900a97308 */ /* 0x000ff00000000800 */
[----:B------:R-:W-:Y:S08]  /*9aa0*/  MUFU.EX2 R210, R210 ;  /* 0x000000d200d27308 */ /* 0x000ff00000000800 */
[----:B------:R-:W-:Y:S08]  /*9ab0*/  MUFU.EX2 R167, R167 ;  /* 0x000000a700a77308 */ /* 0x000ff00000000800 */
[----:B------:R-:W3:Y:S08]  /*9ac0*/  MUFU.EX2 R168, R168 ;  /* 0x000000a800a87308 */ /* 0x000ef00000000800 */
[----:B------:R-:W-:Y:S08]  /*9ad0*/  MUFU.EX2 R171, R171 ;  /* 0x000000ab00ab7308 */ /* 0x000ff00000000800 */
[----:B------:R-:W0:Y:S08]  /*9ae0*/  MUFU.EX2 R212, R212 ;  /* 0x000000d400d47308 */ /* 0x000e300000000800 */
[----:B------:R-:W-:Y:S08]  /*9af0*/  MUFU.EX2 R170, R170 ;  /* 0x000000aa00aa7308 */ /* 0x000ff00000000800 */
[----:B------:R-:W0:Y:S08]  /*9b00*/  MUFU.EX2 R173, R173 ;  /* 0x000000ad00ad7308 */ /* 0x000e300000000800 */
[----:B------:R-:W-:Y:S08]  /*9b10*/  MUFU.EX2 R172, R172 ;  /* 0x000000ac00ac7308 */ /* 0x000ff00000000800 */
[----:B------:R-:W-:Y:S08]  /*9b20*/  MUFU.EX2 R175, R175 ;  /* 0x000000af00af7308 */ /* 0x000ff00000000800 */
[----:B------:R-:W-:Y:S08]  /*9b30*/  MUFU.EX2 R174, R174 ;  /* 0x000000ae00ae7308 */ /* 0x000ff00000000800 */
[----:B------:R-:W0:Y:S08]  /*9b40*/  MUFU.EX2 R177, R177 ;  /* 0x000000b100b17308 */ /* 0x000e300000000800 */
        /* <DEDUP_REMOVED lines=14> */
[----:B------:R-:W-:Y:S01]  /*9c30*/  MUFU.EX2 R190, R190 ;  /* 0x000000be00be7308 */ /* 0x000fe20000000800 */
[----:B------:R-:W-:-:S02]  /*9c40*/  WARPGROUP.DEPBAR.LE gsb0, 0x0 ;  /* 0x00008000000079c5 */ /* 0x000fc40000010000 */
[----:B-1----:R-:W-:-:S05]  /*9c50*/  F2FP.F16.F32.PACK_AB R156, R161, R160 ;  /* 0x000000a0a19c723e */ /* 0x002fca00000000ff */
[----:B------:R-:W1:Y:S01]  /*9c60*/  MUFU.EX2 R193, R193 ;  /* 0x000000c100c17308 */ /* 0x000e620000000800 */
[----:B--2---:R-:W-:Y:S01]  /*9c70*/  F2FP.F16.F32.PACK_AB R157, R163, R162 ;  /* 0x000000a2a39d723e */ /* 0x004fe200000000ff */
        /* <DEDUP_REMOVED lines=12> */
[----:B------:R-:W2:Y:S01]  /*9d40*/  MUFU.EX2 R195, R195 ;  /* 0x000000c300c37308 */ /* 0x000ea20000000800 */
[----:B------:R-:W-:Y:S01]  /*9d50*/  UMOV UR15, 0x40000040 ;  /* 0x40000040000f7882 */ /* 0x000fe20000000000 */
[----:B------:R-:W-:Y:S01]  /*9d60*/  FADD.FTZ R164, R203, R164 ;  /* 0x000000a4cba47221 */ /* 0x000fe20000010000 */
[----:B------:R-:W-:Y:S01]  /*9d70*/  FADD.FTZ R204, R205, R204 ;  /* 0x000000cccdcc7221 */ /* 0x000fe20000010000 */
[----:B------:R-:W-:Y:S02]  /*9d80*/  WARPGROUP.DEPBAR.LE gsb0, 0x0 ;  /* 0x00008000000079c5 */ /* 0x000fe40000010000 */
[----:B-----5:R-:W-:Y:S01]  /*9d90*/  F2FP.F16.F32.PACK_AB R156, R166, R165 ;  /* 0x000000a5a69c723e */ /* 0x020fe200000000ff */
[----:B------:R-:W-:Y:S01]  /*9da0*/  FADD.FTZ R165, R165, R164 ;  /* 0x000000a4a5a57221 */ /* 0x000fe20000010000 */
[----:B---3--:R-:W-:Y:S01]  /*9db0*/  F2FP.F16.F32.PACK_AB R157, R168, R167 ;  /* 0x000000a7a89d723e */ /* 0x008fe200000000ff */
[----:B------:R-:W-:Y:S01]  /*9dc0*/  FADD.FTZ R167, R167, R204 ;  /* 0x000000cca7a77221 */ /* 0x000fe20000010000 */
[----:B------:R-:W-:Y:S01]  /*9dd0*/  F2FP.F16.F32.PACK_AB R158, R210, R169 ;  /* 0x000000a9d29e723e */ /* 0x000fe200000000ff */
[----:B------:R-:W-:Y:S01]  /*9de0*/  FADD.FTZ R166, R166, R165 ;  /* 0x000000a5a6a67221 */ /* 0x000fe20000010000 */
[----:B0-----:R-:W-:Y:S01]  /*9df0*/  F2FP.F16.F32.PACK_AB R159, R212, R171 ;  /* 0x000000abd49f723e */ /* 0x001fe200000000ff */
        /* <DEDUP_REMOVED lines=46> */
[----:B-1----:R-:W-:Y:S01]  /*a0e0*/  F2FP.F16.F32.PACK_AB R157, R193, R190 ;  /* 0x000000bec19d723e */ /* 0x002fe200000000ff */
        /* <DEDUP_REMOVED lines=14> */
.L_x_13914:
[----:B------:R-:W0:Y:S01]  /*a1d0*/  S2UR UR11, SR_CgaCtaId ;  /* 0x00000000000b79c3 */ /* 0x000e220000008800 */
[----:B------:R-:W-:Y:S01]  /*a1e0*/  R2UR UR5, R223 ;  /* 0x00000000df0572ca */ /* 0x000fe200000e0000 */
[----:B------:R-:W-:Y:S01]  /*a1f0*/  UIADD3 UR7, UR7, 0x32460, URZ ;  /* 0x0003246007077890 */ /* 0x000fe2000fffe03f */
[----:B------:R-:W-:Y:S01]  /*a200*/  IMAD.MOV.U32 R201, RZ, RZ, R153 ;  /* 0x000000ffffc97224 */ /* 0x000fe200078e0099 */
[----:B------:R-:W-:-:S10]  /*a210*/  MOV R200, R152 ;  /* 0x0000009800c87202 */ /* 0x000fd40000000f00 */
[----:B------:R-:W-:Y:S02]  /*a220*/  UISETP.GT.AND UP0, UPT, UR38, UR5, UPT ;  /* 0x000000052600728c */ /* 0x000fe4000bf04270 */
[----:B------:R-:W-:-:S04]  /*a230*/  UIADD3 UR38, UR38, -0x1, URZ ;  /* 0xffffffff26267890 */ /* 0x000fc8000fffe03f */
[----:B------:R-:W-:Y:S01]  /*a240*/  PLOP3.LUT P1, PT, PT, PT, UP0, 0x80, 0x0 ;  /* 0x000000000000781c */ /* 0x000fe20003f2f008 */
[----:B0-----:R-:W-:-:S09]  /*a250*/  UPRMT UR7, UR11, 0x654, UR7 ;  /* 0x000006540b077896 */ /* 0x001fd20008000007 */
[----:B------:R-:W-:Y:S03]  /*a260*/  SYNCS.ARRIVE.TRANS64.RED.A1T0 RZ, [UR7], RZ ;  /* 0x000000ffffff79a7 */ /* 0x000fe60008100407 */
[----:B------:R-:W-:Y:S05]  /*a270*/  @P1 BRA `(.L_x_13915) ;  /* 0xffffffd400cc1947 */ /* 0x000fea000383ffff */
.L_x_13904:
[----:B------:R-:W0:Y:S01]  /*a280*/  SHFL.BFLY PT, R3, R0, 0x2, 0x1f ;  /* 0x0c401f0000037f89 */ /* 0x000e2200000e0000 */
[----:B------:R-:W-:Y:S01]  /*a290*/  IMAD.U32 R9, RZ, RZ, UR10 ;  /* 0x0000000aff097e24 */ /* 0x000fe2000f8e00ff */
[----:B------:R-:W-:Y:S02]  /*a2a0*/  PLOP3.LUT P0, PT, PT, PT, PT, 0x8, 0x0 ;  /* 0x000000000000781c */ /* 0x000fe40003f0e170 */
[----:B------:R-:W1:Y:S01]  /*a2b0*/  SHFL.BFLY PT, R5, R4, 0x2, 0x1f ;  /* 0x0c401f0004057f89 */ /* 0x000e6200000e0000 */
[----:B------:R-:W2:Y:S01]  /*a2c0*/  S2R R154, SR_TID.X ;  /* 0x00000000009a7919 */ /* 0x000ea20000002100 */
[----:B0-----:R-:W-:Y:S01]  /*a2d0*/  FADD.FTZ R3, R3, R0 ;  /* 0x0000000003037221 */ /* 0x001fe20000010000 */
[----:B------:R-:W-:Y:S02]  /*a2e0*/  IMAD.MOV.U32 R0, RZ, RZ, RZ ;  /* 0x000000ffff007224 */ /* 0x000fe400078e00ff */
[----:B-1----:R-:W-:Y:S02]  /*a2f0*/  FADD.FTZ R5, R5, R4 ;  /* 0x0000000405057221 */ /* 0x002fe40000010000 */
[----:B------:R-:W0:Y:S04]  /*a300*/  SHFL.BFLY PT, R2, R3, 0x1, 0x1f ;  /* 0x0c201f0003027f89 */ /* 0x000e2800000e0000 */
[----:B------:R-:W1:Y:S01]  /*a310*/  SHFL.BFLY PT, R6, R5, 0x1, 0x1f ;  /* 0x0c201f0005067f89 */ /* 0x000e6200000e0000 */
[----:B--2---:R-:W-:-:S04]  /*a320*/  SHF.R.U32.HI R154, RZ, 0x7, R154 ;  /* 0x00000007ff9a7819 */ /* 0x004fc8000001169a */
[----:B------:R-:W-:-:S05]  /*a330*/  IADD3 R4, -R154, 0xb, RZ ;  /* 0x0000000b9a047810 */ /* 0x000fca0007ffe1ff */
[----:B------:R2:W-:Y:S06]  /*a340*/  BAR.ARV R4, 0x100 ;  /* 0x000400040000751d */ /* 0x0005ec0000002000 */
[----:B0-----:R-:W-:Y:S01]  /*a350*/  FADD.FTZ R7, R3, R2 ;  /* 0x0000000203077221 */ /* 0x001fe20000010000 */
[----:B------:R-:W-:Y:S02]  /*a360*/  IMAD.MOV.U32 R2, RZ, RZ, RZ ;  /* 0x000000ffff027224 */ /* 0x000fe400078e00ff */
[----:B-1----:R-:W-:Y:S01]  /*a370*/  FADD.FTZ R8, R5, R6 ;  /* 0x0000000605087221 */ /* 0x002fe20000010000 */
[----:B------:R-:W-:Y:S06]  /*a380*/  BAR.ARV 0x8, 0x180 ;  /* 0x0206000000007b1d */ /* 0x000fec0000002000 */
[----:B------:R-:W-:Y:S01]  /*a390*/  FSETP.NE.FTZ.AND P1, PT, R7, RZ, PT ;  /* 0x000000ff0700720b */ /* 0x000fe20003f35000 */
[----:B--2---:R-:W-:Y:S01]  /*a3a0*/  IMAD.MOV.U32 R4, RZ, RZ, -0x800000 ;  /* 0xff800000ff047424 */ /* 0x004fe200078e00ff */
[----:B------:R-:W-:-:S02]  /*a3b0*/  FSETP.NE.FTZ.AND P2, PT, R8, RZ, PT ;  /* 0x000000ff0800720b */ /* 0x000fc40003f55000 */
[----:B------:R-:W-:-:S09]  /*a3c0*/  MOV R5, 0xff800000 ;  /* 0xff80000000057802 */ /* 0x000fd20000000f00 */
[----:B------:R-:W0:Y:S02]  /*a3d0*/  @P1 MUFU.LG2 R6, R7 ;  /* 0x0000000700061308 */ /* 0x000e240000000c00 */
[----:B------:R-:W-:-:S06]  /*a3e0*/  @P2 FMUL.FTZ R9, R9, 0.69314718246459960938 ;  /* 0x3f31721809092820 */ /* 0x000fcc0000410000 */
[----:B------:R-:W1:Y:S08]  /*a3f0*/  @P2 MUFU.LG2 R3, R8 ;  /* 0x0000000800032308 */ /* 0x000e700000000c00 */
[----:B------:R2:W3:Y:S01]  /*a400*/  @P1 MUFU.RCP R2, R7 ;  /* 0x0000000700021308 */ /* 0x0004e20000001000 */
[----:B0-----:R-:W-:-:S07]  /*a410*/  @P1 FMUL.FTZ R6, R6, 0.69314718246459960938 ;  /* 0x3f31721806061820 */ /* 0x001fce0000410000 */
[----:B------:R1:W0:Y:S01]  /*a420*/  @P2 MUFU.RCP R0, R8 ;  /* 0x0000000800002308 */ /* 0x0002220000001000 */
[----:B--2---:R-:W-:-:S04]  /*a430*/  IMAD.U32 R7, RZ, RZ, UR10 ;  /* 0x0000000aff077e24 */ /* 0x004fc8000f8e00ff */
[----:B------:R-:W-:Y:S01]  /*a440*/  @P1 FMUL.FTZ R7, R7, 0.69314718246459960938 ;  /* 0x3f31721807071820 */ /* 0x000fe20000410000 */
[----:B-1----:R-:W-:Y:S01]  /*a450*/  @P2 FMUL.FTZ R8, R3, 0.69314718246459960938 ;  /* 0x3f31721803082820 */ /* 0x002fe20000410000 */
        /* <DEDUP_REMOVED lines=130> */
.L_x_13878:
[----:B------:R-:W-:Y:S05]  /*ac80*/  @P0 BRA `(.L_x_13916) ;  /* 0x0000002000540947 */ /* 0x000fea0003800000 */
[----:B------:R-:W2:Y:S01]  /*ac90*/  LDL R0, [R1] ;  /* 0x0000000001007983 */ /* 0x000ea20000100800 */
[----:B------:R-:W0:Y:S01]  /*aca0*/  LDC R10, c[0x0][0xce8] ;  /* 0x00033a00ff0a7b82 */ /* 0x000e220000000800 */
[----:B------:R-:W-:Y:S01]  /*acb0*/  ULDC.64 UR8, c[0x0][0xcd0] ;  /* 0x0003340000087ab9 */ /* 0x000fe20000000a00 */
[----:B------:R-:W-:Y:S06]  /*acc0*/  BSSY B0, `(.L_x_13917) ;  /* 0x000014d000007945 */ /* 0x000fec0003800000 */
[----:B------:R-:W1:Y:S08]  /*acd0*/  S2UR UR12, SR_CTAID.Z ;  /* 0x00000000000c79c3 */ /* 0x000e700000002700 */
[----:B------:R-:W3:Y:S08]  /*ace0*/  LDC.64 R20, c[0x0][0xcd8] ;  /* 0x00033600ff147b82 */ /* 0x000ef00000000a00 */
[----:B------:R-:W-:Y:S01]  /*acf0*/  BAR.SYNC.DEFER_BLOCKING 0x1, 0x100 ;  /* 0x0044000000007b1d */ /* 0x000fe20000010000 */
[----:B0-----:R-:W-:-:S07]  /*ad00*/  ISETP.NE.AND P0, PT, R10, 0x1, PT ;  /* 0x000000010a00780c */ /* 0x001fce0003f05270 */
[----:B------:R-:W0:Y:S01]  /*ad10*/  S2UR UR11, SR_CTAID.Y ;  /* 0x00000000000b79c3 */ /* 0x000e220000002600 */
[----:B-1----:R-:W-:-:S07]  /*ad20*/  USHF.R.S32.HI UR10, URZ, 0x1f, UR12 ;  /* 0x0000001f3f0a7899 */ /* 0x002fce000801140c */
[----:B------:R-:W0:Y:S08]  /*ad30*/  LDC R35, c[0x0][0xd50] ;  /* 0x00035400ff237b82 */ /* 0x000e300000000800 */
[----:B------:R-:W1:Y:S08]  /*ad40*/  @P0 LDC R16, c[0x0][0xcec] ;  /* 0x00033b00ff100b82 */ /* 0x000e700000000800 */
[----:B------:R-:W4:Y:S08]  /*ad50*/  LDC.64 R22, c[0x0][0xc40] ;  /* 0x00031000ff167b82 */ /* 0x000f300000000a00 */
[----:B------:R-:W5:Y:S08]  /*ad60*/  @P0 LDC R19, c[0x0][0xcf0] ;  /* 0x00033c00ff130b82 */ /* 0x000f700000000800 */
[----:B------:R-:W5:Y:S08]  /*ad70*/  @P0 LDC R34, c[0x0][0xcec] ;  /* 0x00033b00ff220b82 */ /* 0x000f700000000800 */
[----:B------:R-:W5:Y:S01]  /*ad80*/  @P0 LDC R153, c[0x0][0xcf0] ;  /* 0x00033c00ff990b82 */ /* 0x000f620000000800 */
        /* <DEDUP_REMOVED lines=9> */
[----:B--2---:R-:W-:-:S05]  /*ae20*/  VIADD R7, R0, 0xffffff80 ;  /* 0xffffff8000077836 */ /* 0x004fca0000000000 */
[----:B------:R-:W-:-:S04]  /*ae30*/  SHF.R.S32.HI R6, RZ, 0x1f, R7 ;  /* 0x0000001fff067819 */ /* 0x000fc80000011407 */
[CC--:B------:R-:W-:Y:S02]  /*ae40*/  LEA.HI R8, R6.reuse, R7.reuse, RZ, 0x7 ;  /* 0x0000000706087211 */ /* 0x0c0fe400078f38ff */
[----:B------:R-:W-:Y:S02]  /*ae50*/  LEA.HI R15, R6, R7, RZ, 0x2 ;  /* 0x00000007060f7211 */ /* 0x000fe400078f10ff */
[C---:B------:R-:W-:Y:S02]  /*ae60*/  LOP3.LUT R0, R8.reuse, 0xffffff80, RZ, 0xc0, !PT ;  /* 0xffffff8008007812 */ /* 0x040fe400078ec0ff */
[----:B------:R-:W-:Y:S02]  /*ae70*/  SHF.R.S32.HI R9, RZ, 0x7, R8 ;  /* 0x00000007ff097819 */ /* 0x000fe40000011408 */
[----:B------:R-:W-:Y:S02]  /*ae80*/  IADD3 R0, R7, -R0, RZ ;  /* 0x8000000007007210 */ /* 0x000fe40007ffe0ff */
[----:B------:R-:W-:-:S02]  /*ae90*/  LEA.HI R6, R8, R9, RZ, 0x1 ;  /* 0x0000000908067211 */ /* 0x000fc400078f08ff */
[----:B------:R-:W-:Y:S02]  /*aea0*/  SHF.R.S32.HI R13, RZ, 0x1f, R0 ;  /* 0x0000001fff0d7819 */ /* 0x000fe40000011400 */
[----:B------:R-:W-:Y:S02]  /*aeb0*/  LOP3.LUT R8, R15, 0xfffffffc, RZ, 0xc0, !PT ;  /* 0xfffffffc0f087812 */ /* 0x000fe400078ec0ff */
[----:B------:R-:W-:Y:S02]  /*aec0*/  LEA.HI R12, R13, R0, RZ, 0x2 ;  /* 0x000000000d0c7211 */ /* 0x000fe400078f10ff */
[----:B------:R-:W-:Y:S01]  /*aed0*/  LOP3.LUT R6, R6, 0x3fffffe, RZ, 0xc0, !PT ;  /* 0x03fffffe06067812 */ /* 0x000fe200078ec0ff */
[----:B------:R-:W-:Y:S01]  /*aee0*/  IMAD.IADD R7, R7, 0x1, -R8 ;  /* 0x0000000107077824 */ /* 0x000fe200078e0a08 */
[--C-:B------:R-:W-:Y:S02]  /*aef0*/  SHF.R.S32.HI R11, RZ, 0x2, R12.reuse ;  /* 0x00000002ff0b7819 */ /* 0x100fe4000001140c */
[----:B------:R-:W-:Y:S01]  /*af00*/  SHF.R.S32.HI R14, RZ, 0x1f, R12 ;  /* 0x0000001fff0e7819 */ /* 0x000fe2000001140c */
[----:B------:R-:W-:Y:S01]  /*af10*/  IMAD.IADD R8, R9, 0x1, -R6 ;  /* 0x0000000109087824 */ /* 0x000fe200078e0a06 */
[----:B------:R-:W-:-:S02]  /*af20*/  LEA.HI R9, R7, R7, RZ, 0x1 ;  /* 0x0000000707097211 */ /* 0x000fc400078f08ff */
[----:B------:R-:W-:Y:S02]  /*af30*/  LEA.HI R14, R14, R11, RZ, 0x3 ;  /* 0x0000000b0e0e7211 */ /* 0x000fe400078f18ff */
[----:B------:R-:W-:Y:S02]  /*af40*/  LEA.HI R13, R13, R0, RZ, 0x5 ;  /* 0x000000000d0d7211 */ /* 0x000fe400078f28ff */
[----:B------:R-:W-:-:S05]  /*af50*/  LOP3.LUT R14, R14, 0xfffffff8, RZ, 0xc0, !PT ;  /* 0xfffffff80e0e7812 */ /* 0x000fca00078ec0ff */
[----:B------:R-:W-:Y:S01]  /*af60*/  IMAD.IADD R6, R11, 0x1, -R14 ;  /* 0x000000010b067824 */ /* 0x000fe200078e0a0e */
[----:B------:R-:W-:Y:S01]  /*af70*/  LOP3.LUT R14, R9, 0x1ffffffe, RZ, 0xc0, !PT ;  /* 0x1ffffffe090e7812 */ /* 0x000fe200078ec0ff */
[----:B------:R-:W2:Y:S01]  /*af80*/  S2R R11, SR_CTAID.X ;  /* 0x00000000000b7919 */ /* 0x000ea20000002500 */
[----:B------:R-:W-:Y:S02]  /*af90*/  SHF.R.S32.HI R9, RZ, 0x5, R13 ;  /* 0x00000005ff097819 */ /* 0x000fe4000001140d */
[----:B------:R-:W-:Y:S01]  /*afa0*/  IADD3 R13, R7, -R14, RZ ;  /* 0x8000000e070d7210 */ /* 0x000fe20007ffe0ff */
[----:B------:R-:W-:Y:S01]  /*afb0*/  IMAD.U32 R7, RZ, RZ, UR5 ;  /* 0x00000005ff077e24 */ /* 0x000fe2000f8e00ff */
[----:B------:R-:W-:Y:S01]  /*afc0*/  MOV R7, UR6 ;  /* 0x0000000600077c02 */ /* 0x000fe20008000f00 */
[----:B------:R-:W-:Y:S01]  /*afd0*/  IMAD R9, R9, 0x10, R6 ;  /* 0x0000001009097824 */ /* 0x000fe200078e0206 */
[----:B------:R-:W-:Y:S01]  /*afe0*/  UIMAD UR6, UR13, UR9, UR7 ;  /* 0x000000090d0672a4 */ /* 0x000fe2000f8e0207 */
[----:B------:R-:W-:Y:S01]  /*aff0*/  IMAD.U32 R6, RZ, RZ, UR4 ;  /* 0x00000004ff067e24 */ /* 0x000fe2000f8e00ff */
[----:B------:R-:W-:Y:S01]  /*b000*/  UIMAD.WIDE.U32 UR4, UR13, UR8, URZ ;  /* 0x000000080d0472a5 */ /* 0x000fe2000f8e003f */
[----:B------:R-:W-:-:S02]  /*b010*/  IMAD R18, R8, 0x40, R9 ;  /* 0x0000004008127824 */ /* 0x000fc400078e0209 */
[C---:B---3--:R-:W-:Y:S01]  /*b020*/  IMAD R14, R20.reuse, UR10, RZ ;  /* 0x0000000a140e7c24 */ /* 0x048fe2000f8e02ff */
[----:B------:R-:W-:Y:S01]  /*b030*/  UIADD3 UR6, UR5, UR6, URZ ;  /* 0x0000000605067290 */ /* 0x000fe2000fffe03f */
[----:B------:R-:W-:Y:S01]  /*b040*/  IMAD R8, R13, 0x8, R18 ;  /* 0x000000080d087824 */ /* 0x000fe200078e0212 */
[----:B------:R-:W-:Y:S01]  /*b050*/  ULDC.64 UR8, c[0x0][0xc28] ;  /* 0x00030a0000087ab9 */ /* 0x000fe20000000a00 */
[----:B------:R-:W-:-:S04]  /*b060*/  IMAD.WIDE.U32 R6, R20, UR12, R6 ;  /* 0x0000000c14067c25 */ /* 0x000fc8000f8e0006 */
[----:B------:R-:W-:Y:S02]  /*b070*/  IMAD R20, RZ, RZ, -UR13 ;  /* 0x8000000dff147e24 */ /* 0x000fe4000f8e02ff */
[----:B------:R-:W-:Y:S02]  /*b080*/  IMAD R17, R21, UR12, R14 ;  /* 0x0000000c15117c24 */ /* 0x000fe4000f8e020e */
[----:B------:R-:W-:Y:S02]  /*b090*/  IMAD.U32 R9, RZ, RZ, UR5 ;  /* 0x00000005ff097e24 */ /* 0x000fe4000f8e00ff */
[----:B0-----:R-:W-:Y:S02]  /*b0a0*/  IMAD R35, R35, R20, UR11 ;  /* 0x0000000b23237e24 */ /* 0x001fe4000f8e0214 */
[----:B------:R-:W-:Y:S01]  /*b0b0*/  IMAD.U32 R9, RZ, RZ, UR6 ;  /* 0x00000006ff097e24 */ /* 0x000fe2000f8e00ff */
[----:B------:R-:W-:Y:S01]  /*b0c0*/  ULDC.64 UR6, c[0x0][0xc48] ;  /* 0x0003120000067ab9 */ /* 0x000fe20000000a00 */
[----:B------:R-:W-:-:S02]  /*b0d0*/  IMAD.IADD R7, R7, 0x1, R17 ;  /* 0x0000000107077824 */ /* 0x000fc400078e0211 */
[----:B--2---:R-:W-:Y:S01]  /*b0e0*/  IMAD R13, R11, 0x80, R8 ;  /* 0x000000800b0d7824 */ /* 0x004fe200078e0208 */
[----:B------:R-:W-:Y:S01]  /*b0f0*/  MOV R8, UR4 ;  /* 0x0000000400087c02 */ /* 0x000fe20008000f00 */
[----:B------:R-:W-:Y:S02]  /*b100*/  ULDC.64 UR4, c[0x0][0xce0] ;  /* 0x0003380000047ab9 */ /* 0x000fe40000000a00 */
[----:B-1----:R-:W-:Y:S01]  /*b110*/  @P0 IMAD.HI.U32 R14, R13, R16, RZ ;  /* 0x000000100d0e0227 */ /* 0x002fe200078e00ff */
[----:B------:R-:W-:-:S03]  /*b120*/  MOV R15, R13 ;  /* 0x0000000d000f7202 */ /* 0x000fc60000000f00 */
[C---:B----4-:R-:W-:Y:S01]  /*b130*/  IMAD R16, R22.reuse, UR10, RZ ;  /* 0x0000000a16107c24 */ /* 0x050fe2000f8e02ff */
[----:B-----5:R-:W-:Y:S01]  /*b140*/  @P0 SHF.R.U32.HI R15, RZ, R19, R14 ;  /* 0x00000013ff0f0219 */ /* 0x020fe2000001160e */
[----:B------:R-:W-:-:S04]  /*b150*/  IMAD.WIDE.U32 R8, R22, UR12, R8 ;  /* 0x0000000c16087c25 */ /* 0x000fc8000f8e0008 */
[----:B------:R-:W-:Y:S01]  /*b160*/  IMAD R19, R23, UR12, R16 ;  /* 0x0000000c17137c24 */ /* 0x000fe2000f8e0210 */
[----:B------:R-:W-:Y:S01]  /*b170*/  SHF.R.S32.HI R16, RZ, 0x1f, R35 ;  /* 0x0000001fff107819 */ /* 0x000fe20000011423 */
        /* <DEDUP_REMOVED lines=9> */
[----:B------:R-:W-:Y:S01]  /*b210*/  SHF.R.S32.HI R19, RZ, 0x1f, R15 ;  /* 0x0000001fff137819 */ /* 0x000fe2000001140f */
[----:B------:R-:W-:Y:S01]  /*b220*/  IMAD R16, R35, UR5, R14 ;  /* 0x0000000523107c24 */ /* 0x000fe2000f8e020e */
[--C-:B------:R-:W-:Y:S01]  /*b230*/  SHF.R.S32.HI R14, RZ, 0x1f, R17.reuse ;  /* 0x0000001fff0e7819 */ /* 0x100fe20000011411 */
[----:B------:R-:W-:Y:S01]  /*b240*/  ULDC.64 UR4, c[0x0][0xc30] ;  /* 0x00030c0000047ab9 */ /* 0x000fe20000000a00 */
[----:B------:R-:W-:Y:S01]  /*b250*/  IADD3 R15, -R15, RZ, RZ ;  /* 0x000000ff0f0f7210 */ /* 0x000fe20007ffe1ff */
[----:B------:R-:W-:Y:S01]  /*b260*/  IMAD.MOV R20, RZ, RZ, -R17 ;  /* 0x000000ffff147224 */ /* 0x000fe200078e0a11 */
[----:B------:R-:W-:Y:S01]  /*b270*/  IADD3.X R7, R19, R7, R16, P0, !PT ;  /* 0x0000000713077210 */ /* 0x000fe200007fe410 */
[----:B------:R-:W-:-:S02]  /*b280*/  IMAD R14, R14, UR4, RZ ;  /* 0x000000040e0e7c24 */ /* 0x000fc4000f8e02ff */
[----:B------:R-:W-:Y:S02]  /*b290*/  IMAD R15, R10, R15, R13 ;  /* 0x0000000f0a0f7224 */ /* 0x000fe400078e020d */
        /* <DEDUP_REMOVED lines=32> */
[C---:B------:R-:W-:Y:S01]  /*b4a0*/  VIADD R11, R13.reuse, 0x8 ;  /* 0x000000080d0b7836 */ /* 0x040fe20000000000 */
[----:B------:R-:W0:Y:S01]  /*b4b0*/  SHFL.IDX PT, R15, R19, RZ, 0x1c1f ;  /* 0x001c1fff130f7589 */ /* 0x000e2200000e0000 */
[----:B------:R-:W-:Y:S01]  /*b4c0*/  UIADD3 UR4, UR4, 0x32420, URZ ;  /* 0x0003242004047890 */ /* 0x000fe2000fffe03f */
[----:B------:R-:W-:-:S02]  /*b4d0*/  ISETP.GE.OR P1, PT, R13, R10, P0 ;  /* 0x0000000a0d00720c */ /* 0x000fc40000726670 */
        /* <DEDUP_REMOVED lines=8> */
[----:B------:R-:W-:-:S05]  /*b560*/  IADD3 R0, R0, -R19, RZ ;  /* 0x8000001300007210 */ /* 0x000fca0007ffe0ff */
[----:B------:R-:W-:Y:S01]  /*b570*/  IMAD.SHL.U32 R0, R0, 0x2, RZ ;  /* 0x0000000200007824 */ /* 0x000fe200078e00ff */
[----:B0-----:R3:W-:Y:S04]  /*b580*/  @!P1 ST.E desc[UR36][R14.64], R5 ;  /* 0x000000050e009985 */ /* 0x0017e8000c101924 */
[----:B--2---:R3:W-:Y:S01]  /*b590*/  @!P0 ST.E desc[UR36][R16.64], R4 ;  /* 0x0000000410008985 */ /* 0x0047e2000c101924 */
[----:B------:R-:W-:Y:S05]  /*b5a0*/  @P2 BRA `(.L_x_13918) ;  /* 0x0000000800f82947 */ /* 0x000fea0003800000 */
[C---:B---3--:R-:W-:Y:S01]  /*b5b0*/  VIADD R4, R0.reuse, 0x8 ;  /* 0x0000000800047836 */ /* 0x048fe20000000000 */
[----:B------:R-:W-:Y:S01]  /*b5c0*/  ULDC UR4, c[0x0][0xbc8] ;  /* 0x0002f20000047ab9 */ /* 0x000fe20000000800 */
[C---:B------:R-:W-:Y:S01]  /*b5d0*/  VIADD R5, R0.reuse, 0x10 ;  /* 0x0000001000057836 */ /* 0x040fe20000000000 */
[C---:B------:R-:W-:Y:S01]  /*b5e0*/  IADD3 R12, R0.reuse, 0x18, RZ ;  /* 0x00000018000c7810 */ /* 0x040fe20007ffe0ff */
[----:B------:R-:W-:Y:S01]  /*b5f0*/  VIADD R18, R0, 0x20 ;  /* 0x0000002000127836 */ /* 0x000fe20000000000 */
[----:B------:R-:W-:Y:S01]  /*b600*/  ISETP.GE.AND P3, PT, R4, UR4, PT ;  /* 0x0000000404007c0c */ /* 0x000fe2000bf66270 */
[C---:B------:R-:W-:Y:S01]  /*b610*/  VIADD R19, R0.reuse, 0x28 ;  /* 0x0000002800137836 */ /* 0x040fe20000000000 */
[----:B------:R-:W-:Y:S01]  /*b620*/  ISETP.GE.AND P4, PT, R5, UR4, PT ;  /* 0x0000000405007c0c */ /* 0x000fe2000bf86270 */
[----:B------:R-:W-:Y:S01]  /*b630*/  VIADD R20, R0, 0x30 ;  /* 0x0000003000147836 */ /* 0x000fe20000000000 */
[----:B------:R-:W-:Y:S01]  /*b640*/  ISETP.GE.AND P5, PT, R12, UR4, PT ;  /* 0x000000040c007c0c */ /* 0x000fe2000bfa6270 */
[C---:B------:R-:W-:Y:S01]  /*b650*/  VIADD R22, R0.reuse, 0x40 ;  /* 0x0000004000167836 */ /* 0x040fe20000000000 */
[C---:B------:R-:W-:Y:S01]  /*b660*/  ISETP.GE.AND P2, PT, R0.reuse, UR4, PT ;  /* 0x0000000400007c0c */ /* 0x040fe2000bf46270 */
[----:B------:R-:W-:Y:S01]  /*b670*/  VIADD R23, R0, 0x48 ;  /* 0x0000004800177836 */ /* 0x000fe20000000000 */
[----:B------:R-:W-:Y:S01]  /*b680*/  ISETP.GE.AND P0, PT, R18, UR4, PT ;  /* 0x0000000412007c0c */ /* 0x000fe2000bf06270 */
[----:B------:R-:W-:Y:S01]  /*b690*/  VIADD R34, R0, 0x50 ;  /* 0x0000005000227836 */ /* 0x000fe20000000000 */
[----:B------:R-:W-:-:S02]  /*b6a0*/  ISETP.GE.AND P1, PT, R19, UR4, PT ;  /* 0x0000000413007c0c */ /* 0x000fc4000bf26270 */
[----:B------:R-:W-:Y:S02]  /*b6b0*/  IADD3 R21, R0, 0x38, RZ ;  /* 0x0000003800157810 */ /* 0x000fe40007ffe0ff */
[----:B------:R-:W-:Y:S02]  /*b6c0*/  @!P3 LEA.HI R4, R4, R4, RZ, 0x1 ;  /* 0x000000040404b211 */ /* 0x000fe400078f08ff */
[----:B------:R-:W-:Y:S02]  /*b6d0*/  @!P4 LEA.HI R5, R5, R5, RZ, 0x1 ;  /* 0x000000050505c211 */ /* 0x000fe400078f08ff */
[----:B------:R-:W-:Y:S02]  /*b6e0*/  @!P5 LEA.HI R12, R12, R12, RZ, 0x1 ;  /* 0x0000000c0c0cd211 */ /* 0x000fe400078f08ff */
[----:B------:R-:W-:Y:S02]  /*b6f0*/  @!P3 LOP3.LUT R13, R4, 0xfffffffe, RZ, 0xc0, !PT ;  /* 0xfffffffe040db812 */ /* 0x000fe400078ec0ff */
[----:B------:R-:W-:Y:S01]  /*b700*/  @!P4 LOP3.LUT R15, R5, 0xfffffffe, RZ, 0xc0, !PT ;  /* 0xfffffffe050fc812 */ /* 0x000fe200078ec0ff */
[----:B-1--4-:R-:W-:Y:S01]  /*b710*/  @!P2 IMAD.WIDE R4, R0, 0x4, R6 ;  /* 0x000000040004a825 */ /* 0x012fe200078e0206 */
        /* <DEDUP_REMOVED lines=14> */
[----:B0-----:R-:W-:Y:S01]  /*b800*/  VIADD R25, R0, 0x60 ;  /* 0x0000006000197836 */ /* 0x001fe20000000000 */
[----:B------:R-:W-:Y:S02]  /*b810*/  @!P1 LEA.HI R19, R19, R19, RZ, 0x1 ;  /* 0x0000001313139211 */ /* 0x000fe400078f08ff */
[----:B------:R-:W-:Y:S01]  /*b820*/  @!P0 LOP3.LUT R5, R18, 0xfffffffe, RZ, 0xc0, !PT ;  /* 0xfffffffe12058812 */ /* 0x000fe200078ec0ff */
[----:B-1----:R-:W-:Y:S01]  /*b830*/  VIADD R28, R0, 0x88 ;  /* 0x00000088001c7836 */ /* 0x002fe20000000000 */
[----:B------:R-:W-:Y:S02]  /*b840*/  @!P1 LOP3.LUT R13, R19, 0xfffffffe, RZ, 0xc0, !PT ;  /* 0xfffffffe130d9812 */ /* 0x000fe400078ec0ff */
        /* <DEDUP_REMOVED lines=14> */
[----:B------:R-:W-:Y:S02]  /*b930*/  IADD3 R24, R0, 0x58, RZ ;  /* 0x0000005800187810 */ /* 0x000fe40007ffe0ff */
[----:B------:R-:W-:Y:S01]  /*b940*/  @!P6 LOP3.LUT R19, R34, 0xfffffffe, RZ, 0xc0, !PT ;  /* 0xfffffffe2213e812 */ /* 0x000fe200078ec0ff */
        /* <DEDUP_REMOVED lines=37> */
[----:B---3--:R-:W-:Y:S01]  /*bba0*/  @!P5 LOP3.LUT R17, R22, 0xfffffffe, RZ, 0xc0, !PT ;  /* 0xfffffffe1611d812 */ /* 0x008fe200078ec0ff */
[----:B------:R-:W-:Y:S01]  /*bbb0*/  VIADD R22, R0, 0xb0 ;  /* 0x000000b000167836 */ /* 0x000fe20000000000 */
[----:B------:R-:W-:-:S02]  /*bbc0*/  @!P4 LOP3.LUT R23, R23, 0xfffffffe, RZ, 0xc0, !PT ;  /* 0xfffffffe1717c812 */ /* 0x000fc400078ec0ff */
[----:B----4-:R-:W-:Y:S01]  /*bbd0*/  @!P3 LOP3.LUT R19, R28, 0xfffffffe, RZ, 0xc0, !PT ;  /* 0xfffffffe1c13b812 */ /* 0x010fe200078ec0ff */
[C---:B------:R-:W-:Y:S01]  /*bbe0*/  VIADD R28, R0.reuse, 0xc0 ;  /* 0x000000c0001c7836 */ /* 0x040fe20000000000 */
[----:B------:R-:W-:Y:S01]  /*bbf0*/  IADD3 R25, R0, 0x98, RZ ;  /* 0x0000009800197810 */ /* 0x000fe20007ffe0ff */
[--C-:B0-----:R-:W-:Y:S01]  /*bc00*/  @!P2 IMAD.WIDE R4, R15, 0x4, R6.reuse ;  /* 0x000000040f04a825 */ /* 0x101fe200078e0206 */
[----:B------:R-:W-:Y:S02]  /*bc10*/  ISETP.GE.AND P0, PT, R24, UR4, PT ;  /* 0x0000000418007c0c */ /* 0x000fe4000bf06270 */
[----:B------:R-:W-:Y:S01]  /*bc20*/  ISETP.GE.AND P1, PT, R25, UR4, PT ;  /* 0x0000000419007c0c */ /* 0x000fe2000bf26270 */
[--C-:B-1----:R-:W-:Y:S01]  /*bc30*/  @!P6 IMAD.WIDE R12, R21, 0x4, R6.reuse ;  /* 0x00000004150ce825 */ /* 0x102fe200078e0206 */
        /* <DEDUP_REMOVED lines=19> */
[----:B-1----:R-:W-:Y:S01]  /*bd70*/  @!P1 LOP3.LUT R13, R25, 0xfffffffe, RZ, 0xc0, !PT ;  /* 0xfffffffe190d9812 */ /* 0x002fe200078ec0ff */
[----:B------:R-:W-:Y:S01]  /*bd80*/  @!P0 IMAD.WIDE R4, R5, 0x4, R6 ;  /* 0x0000000405048825 */ /* 0x000fe200078e0206 */
[----:B------:R-:W-:-:S02]  /*bd90*/  @!P4 LEA.HI R22, R22, R22, RZ, 0x1 ;  /* 0x000000161616c211 */ /* 0x000fc400078f08ff */
        /* <DEDUP_REMOVED lines=12> */
[----:B------:R-:W-:-:S02]  /*be60*/  @!P5 LOP3.LUT R23, R23, 0xfffffffe, RZ, 0xc0, !PT ;  /* 0xfffffffe1717d812 */ /* 0x000fc400078ec0ff */
[----:B----4-:R-:W-:Y:S02]  /*be70*/  @!P6 LOP3.LUT R19, R28, 0xfffffffe, RZ, 0xc0, !PT ;  /* 0xfffffffe1c13e812 */ /* 0x010fe400078ec0ff */
[----:B------:R-:W-:Y:S01]  /*be80*/  IADD3 R22, R0, 0xd8, RZ ;  /* 0x000000d800167810 */ /* 0x000fe20007ffe0ff */
[--C-:B0-----:R-:W-:Y:S01]  /*be90*/  @!P3 IMAD.WIDE R4, R21, 0x4, R6.reuse ;  /* 0x000000041504b825 */ /* 0x101fe200078e0206 */
[----:B------:R-:W-:Y:S02]  /*bea0*/  ISETP.GE.AND P0, PT, R20, UR4, PT ;  /* 0x0000000414007c0c */ /* 0x000fe4000bf06270 */
[----:B------:R-:W-:Y:S01]  /*beb0*/  ISETP.GE.AND P2, PT, R22, UR4, PT ;  /* 0x0000000416007c0c */ /* 0x000fe2000bf46270 */
        /* <DEDUP_REMOVED lines=10> */
[C---:B0-----:R-:W-:Y:S01]  /*bf60*/  IADD3 R5, R0.reuse, 0xf8, RZ ;  /* 0x000000f800057810 */ /* 0x041fe20007ffe0ff */
[C---:B------:R-:W-:Y:S01]  /*bf70*/  VIADD R14, R0.reuse, 0xe8 ;  /* 0x000000e8000e7836 */ /* 0x040fe20000000000 */
[----:B------:R0:W-:Y:S01]  /*bf80*/  @!P6 ST.E.64 desc[UR36][R18.64], R120 ;  /* 0x000000781200e985 */ /* 0x0001e2000c101b24 */
[----:B------:R-:W-:Y:S01]  /*bf90*/  VIADD R15, R0, 0xf0 ;  /* 0x000000f0000f7836 */ /* 0x000fe20000000000 */
[----:B------:R-:W-:Y:S02]  /*bfa0*/  ISETP.GE.AND P3, PT, R23, UR4, PT ;  /* 0x0000000417007c0c */ /* 0x000fe4000bf66270 */
[----:B------:R-:W-:Y:S02]  /*bfb0*/  ISETP.GE.AND P6, PT, R5, UR4, PT ;  /* 0x0000000405007c0c */ /* 0x000fe4000bfc6270 */
[----:B------:R-:W-:-:S02]  /*bfc0*/  ISETP.GE.AND P4, PT, R14, UR4, PT ;  /* 0x000000040e007c0c */ /* 0x000fc4000bf86270 */
[----:B------:R-:W-:Y:S02]  /*bfd0*/  ISETP.GE.AND P5, PT, R15, UR4, PT ;  /* 0x000000040f007c0c */ /* 0x000fe4000bfa6270 */
[----:B------:R-:W-:Y:S02]  /*bfe0*/  @!P1 LEA.HI R21, R21, R21, RZ, 0x1 ;  /* 0x0000001515159211 */ /* 0x000fe400078f08ff */
[----:B------:R-:W-:Y:S02]  /*bff0*/  @!P2 LEA.HI R22, R22, R22, RZ, 0x1 ;  /* 0x000000161616a211 */ /* 0x000fe400078f08ff */
[----:B-1----:R-:W-:Y:S02]  /*c000*/  @!P1 LOP3.LUT R13, R21, 0xfffffffe, RZ, 0xc0, !PT ;  /* 0xfffffffe150d9812 */ /* 0x002fe400078ec0ff */
[----:B------:R-:W-:Y:S02]  /*c010*/  @!P3 LEA.HI R23, R23, R23, RZ, 0x1 ;  /* 0x000000171717b211 */ /* 0x000fe400078f08ff */
[----:B------:R-:W-:-:S02]  /*c020*/  @!P6 LEA.HI R12, R5, R5, RZ, 0x1 ;  /* 0x00000005050ce211 */ /* 0x000fc400078f08ff */
[----:B------:R-:W-:Y:S02]  /*c030*/  @!P4 LEA.HI R14, R14, R14, RZ, 0x1 ;  /* 0x0000000e0e0ec211 */ /* 0x000fe400078f08ff */
[----:B------:R-:W-:Y:S02]  /*c040*/  @!P5 LEA.HI R4, R15, R15, RZ, 0x1 ;  /* 0x0000000f0f04d211 */ /* 0x000fe400078f08ff */
[----:B------:R-:W-:Y:S02]  /*c050*/  @!P0 LOP3.LUT R5, R20, 0xfffffffe, RZ, 0xc0, !PT ;  /* 0xfffffffe14058812 */ /* 0x000fe400078ec0ff */
[----:B------:R-:W-:Y:S02]  /*c060*/  @!P2 LOP3.LUT R15, R22, 0xfffffffe, RZ, 0xc0, !PT ;  /* 0xfffffffe160fa812 */ /* 0x000fe400078ec0ff */
[----:B--2---:R-:W-:Y:S02]  /*c070*/  @!P3 LOP3.LUT R17, R23, 0xfffffffe, RZ, 0xc0, !PT ;  /* 0xfffffffe1711b812 */ /* 0x004fe400078ec0ff */
[----:B0-----:R-:W-:Y:S01]  /*c080*/  @!P4 LOP3.LUT R19, R14, 0xfffffffe, RZ, 0xc0, !PT ;  /* 0xfffffffe0e13c812 */ /* 0x001fe200078ec0ff */
        /* <DEDUP_REMOVED lines=16> */
.L_x_13918:
[----:B------:R-:W-:Y:S05]  /*c190*/  BSYNC B0 ;  /* 0x0000000000007941 */ /* 0x000fea0003800000 */
.L_x_13917:
[----:B------:R-:W-:Y:S01]  /*c1a0*/  ISETP.GE.AND P0, PT, R11, R10, PT ;  /* 0x0000000a0b00720c */ /* 0x000fe20003f06270 */
[----:B0--3--:R2:W3:Y:S04]  /*c1b0*/  SHFL.IDX PT, R5, R9, 0x1, 0x1c1f ;  /* 0x003c1f0009057f89 */ /* 0x0094e800000e0000 */
[----:B------:R2:W0:Y:S08]  /*c1c0*/  SHFL.IDX PT, R4, R8, 0x1, 0x1c1f ;  /* 0x003c1f0008047f89 */ /* 0x00043000000e0000 */
[----:B--2---:R-:W-:Y:S05]  /*c1d0*/  @P0 BRA `(.L_x_13876) ;  /* 0x0000005400700947 */ /* 0x004fea0003800000 */
[C---:B----4-:R-:W-:Y:S01]  /*c1e0*/  VIADD R6, R0.reuse, 0x8 ;  /* 0x0000000800067836 */ /* 0x050fe20000000000 */
[----:B------:R-:W-:Y:S01]  /*c1f0*/  ULDC UR4, c[0x0][0xbc8] ;  /* 0x0002f20000047ab9 */ /* 0x000fe20000000800 */
[C---:B-1----:R-:W-:Y:S01]  /*c200*/  VIADD R7, R0.reuse, 0x10 ;  /* 0x0000001000077836 */ /* 0x042fe20000000000 */
[C---:B------:R-:W-:Y:S01]  /*c210*/  ISETP.GE.AND P0, PT, R0.reuse, UR4, PT ;  /* 0x0000000400007c0c */ /* 0x040fe2000bf06270 */
[----:B------:R-:W-:Y:S01]  /*c220*/  VIADD R12, R0, 0x18 ;  /* 0x00000018000c7836 */ /* 0x000fe20000000000 */
        /* <DEDUP_REMOVED lines=11> */
[----:B------:R-:W-:Y:S01]  /*c2e0*/  VIADD R20, R0, 0x58 ;  /* 0x0000005800147836 */ /* 0x000fe20000000000 */
[----:B------:R-:W-:-:S02]  /*c2f0*/  ISETP.GE.AND P4, PT, R18, UR4, PT ;  /* 0x0000000412007c0c */ /* 0x000fc4000bf86270 */
[----:B------:R-:W-:Y:S02]  /*c300*/  @!P1 LEA.HI R6, R6, R6, RZ, 0x1 ;  /* 0x0000000606069211 */ /* 0x000fe400078f08ff */
[----:B------:R-:W-:Y:S02]  /*c310*/  @!P2 LEA.HI R7, R7, R7, RZ, 0x1 ;  /* 0x000000070707a211 */ /* 0x000fe400078f08ff */
[----:B------:R-:W-:Y:S02]  /*c320*/  @!P1 LOP3.LUT R9, R6, 0xfffffffe, RZ, 0xc0, !PT ;  /* 0xfffffffe06099812 */ /* 0x000fe400078ec0ff */
[----:B------:R-:W-:Y:S01]  /*c330*/  @!P2 LOP3.LUT R11, R7, 0xfffffffe, RZ, 0xc0, !PT ;  /* 0xfffffffe070ba812 */ /* 0x000fe200078ec0ff */
[--C-:B0--3--:R-:W-:Y:S01]  /*c340*/  @!P0 IMAD.WIDE R6, R0, 0x4, R4.reuse ;  /* 0x0000000400068825 */ /* 0x109fe200078e0204 */
[----:B------:R-:W-:Y:S02]  /*c350*/  ISETP.GE.AND P3, PT, R17, UR4, PT ;  /* 0x0000000411007c0c */ /* 0x000fe4000bf66270 */
[----:B------:R-:W-:Y:S01]  /*c360*/  @!P5 LEA.HI R12, R12, R12, RZ, 0x1 ;  /* 0x0000000c0c0cd211 */ /* 0x000fe200078f08ff */
[----:B------:R-:W-:Y:S01]  /*c370*/  @!P1 IMAD.WIDE R8, R9, 0x4, R4 ;  /* 0x0000000409089825 */ /* 0x000fe200078e0204 */
[----:B------:R0:W-:Y:S01]  /*c380*/  @!P0 ST.E.64 desc[UR36][R6.64], R26 ;  /* 0x0000001a06008985 */ /* 0x0001e2000c101b24 */
[----:B------:R-:W-:-:S02]  /*c390*/  ISETP.GE.AND P0, PT, R14, UR4, PT ;  /* 0x000000040e007c0c */ /* 0x000fc4000bf06270 */
[----:B------:R-:W-:Y:S01]  /*c3a0*/  @!P2 IMAD.WIDE R10, R11, 0x4, R4 ;  /* 0x000000040b0aa825 */ /* 0x000fe200078e0204 */
[----:B------:R-:W-:Y:S01]  /*c3b0*/  @!P1 ST.E.64 desc[UR36][R8.64], R30 ;  /* 0x0000001e08009985 */ /* 0x000fe2000c101b24 */
[----:B------:R-:W-:Y:S02]  /*c3c0*/  ISETP.GE.AND P1, PT, R15, UR4, PT ;  /* 0x000000040f007c0c */ /* 0x000fe4000bf26270 */
[----:B------:R-:W-:Y:S01]  /*c3d0*/  @!P6 LEA.HI R13, R13, R13, RZ, 0x1 ;  /* 0x0000000d0d0de211 */ /* 0x000fe200078f08ff */
[----:B------:R1:W-:Y:S01]  /*c3e0*/  @!P2 ST.E.64 desc[UR36][R10.64], R2 ;  /* 0x000000020a00a985 */ /* 0x0003e2000c101b24 */
[----:B------:R-:W-:Y:S02]  /*c3f0*/  ISETP.GE.AND P2, PT, R16, UR4, PT ;  /* 0x0000000410007c0c */ /* 0x000fe4000bf46270 */
[----:B------:R-:W-:Y:S02]  /*c400*/  @!P6 LOP3.LUT R13, R13, 0xfffffffe, RZ, 0xc0, !PT ;  /* 0xfffffffe0d0de812 */ /* 0x000fe400078ec0ff */
[----:B------:R-:W-:-:S02]  /*c410*/  @!P3 LEA.HI R17, R17, R17, RZ, 0x1 ;  /* 0x000000111111b211 */ /* 0x000fc400078f08ff */
[----:B0-----:R-:W-:Y:S02]  /*c420*/  @!P5 LOP3.LUT R7, R12, 0xfffffffe, RZ, 0xc0, !PT ;  /* 0xfffffffe0c07d812 */ /* 0x001fe400078ec0ff */
[----:B------:R-:W-:Y:S02]  /*c430*/  @!P0 LEA.HI R14, R14, R14, RZ, 0x1 ;  /* 0x0000000e0e0e8211 */ /* 0x000fe400078f08ff */
[----:B------:R-:W-:Y:S02]  /*c440*/  @!P1 LEA.HI R15, R15, R15, RZ, 0x1 ;  /* 0x0000000f0f0f9211 */ /* 0x000fe400078f08ff */
[----:B------:R-:W-:Y:S01]  /*c450*/  @!P4 LEA.HI R18, R18, R18, RZ, 0x1 ;  /* 0x000000121212c211 */ /* 0x000fe200078f08ff */
[--C-:B-1----:R-:W-:Y:S01]  /*c460*/  @!P5 IMAD.WIDE R2, R7, 0x4, R4.reuse ;  /* 0x000000040702d825 */ /* 0x102fe200078e0204 */
[----:B------:R-:W-:Y:S02]  /*c470*/  @!P2 LEA.HI R16, R16, R16, RZ, 0x1 ;  /* 0x000000101010a211 */ /* 0x000fe400078f08ff */
[----:B------:R-:W-:Y:S01]  /*c480*/  @!P0 LOP3.LUT R9, R14, 0xfffffffe, RZ, 0xc0, !PT ;  /* 0xfffffffe0e098812 */ /* 0x000fe200078ec0ff */
[----:B------:R-:W-:Y:S01]  /*c490*/  @!P6 IMAD.WIDE R6, R13, 0x4, R4 ;  /* 0x000000040d06e825 */ /* 0x000fe200078e0204 */
[----:B------:R-:W-:Y:S01]  /*c4a0*/  @!P1 LOP3.LUT R15, R15, 0xfffffffe, RZ, 0xc0, !PT ;  /* 0xfffffffe0f0f9812 */ /* 0x000fe200078ec0ff */
[----:B------:R0:W-:Y:S01]  /*c4b0*/  @!P5 ST.E.64 desc[UR36][R2.64], R38 ;  /* 0x000000260200d985 */ /* 0x0001e2000c101b24 */
[----:B------:R-:W-:Y:S01]  /*c4c0*/  @!P2 LOP3.LUT R11, R16, 0xfffffffe, RZ, 0xc0, !PT ;  /* 0xfffffffe100ba812 */ /* 0x000fe200078ec0ff */
[----:B------:R-:W-:Y:S01]  /*c4d0*/  VIADD R16, R0, 0x70 ;  /* 0x0000007000107836 */ /* 0x000fe20000000000 */
[----:B------:R-:W-:Y:S01]  /*c4e0*/  @!P3 LOP3.LUT R17, R17, 0xfffffffe, RZ, 0xc0, !PT ;  /* 0xfffffffe1111b812 */ /* 0x000fe200078ec0ff */
[----:B------:R1:W-:Y:S01]  /*c4f0*/  @!P6 ST.E.64 desc[UR36][R6.64], R42 ;  /* 0x0000002a0600e985 */ /* 0x0003e2000c101b24 */
[----:B------:R-:W-:-:S02]  /*c500*/  @!P4 LOP3.LUT R13, R18, 0xfffffffe, RZ, 0xc0, !PT ;  /* 0xfffffffe120dc812 */ /* 0x000fc400078ec0ff */
[----:B------:R-:W-:Y:S02]  /*c510*/  ISETP.GE.AND P5, PT, R19, UR4, PT ;  /* 0x0000000413007c0c */ /* 0x000fe4000bfa6270 */
[----:B------:R-:W-:Y:S01]  /*c520*/  ISETP.GE.AND P6, PT, R20, UR4, PT ;  /* 0x0000000414007c0c */ /* 0x000fe2000bfc6270 */
[--C-:B------:R-:W-:Y:S01]  /*c530*/  @!P4 IMAD.WIDE R12, R13, 0x4, R4.reuse ;  /* 0x000000040d0cc825 */ /* 0x100fe200078e0204 */
[C---:B------:R-:W-:Y:S02]  /*c540*/  IADD3 R14, R0.reuse, 0x60, RZ ;  /* 0x00000060000e7810 */ /* 0x040fe40007ffe0ff */
        /* <DEDUP_REMOVED lines=11> */
[C---:B------:R-:W-:Y:S01]  /*c600*/  VIADD R15, R0.reuse, 0x68 ;  /* 0x00000068000f7836 */ /* 0x040fe20000000000 */
[----:B------:R3:W-:Y:S01]  /*c610*/  @!P3 ST.E.64 desc[UR36][R10.64], R58 ;  /* 0x0000003a0a00b985 */ /* 0x0007e2000c101b24 */
[----:B------:R-:W-:Y:S01]  /*c620*/  VIADD R17, R0, 0x78 ;  /* 0x0000007800117836 */ /* 0x000fe20000000000 */
[----:B------:R-:W-:Y:S02]  /*c630*/  @!P6 LEA.HI R20, R20, R20, RZ, 0x1 ;  /* 0x000000141414e211 */ /* 0x000fe400078f08ff */
[----:B------:R4:W-:Y:S01]  /*c640*/  @!P4 ST.E.64 desc[UR36][R12.64], R62 ;  /* 0x0000003e0c00c985 */ /* 0x0009e2000c101b24 */
[----:B------:R-:W-:Y:S02]  /*c650*/  ISETP.GE.AND P4, PT, R14, UR4, PT ;  /* 0x000000040e007c0c */ /* 0x000fe4000bf86270 */
        /* <DEDUP_REMOVED lines=81> */
[----:B------:R-:W-:Y:S01]  /*cb70*/  @!P6 LEA.HI R20, R20, R20, RZ, 0x1 ;  /* 0x000000141414e211 */ /* 0x000fe200078f08ff */
[C---:B------:R-:W-:Y:S01]  /*cb80*/  VIADD R18, R0.reuse, 0xf0 ;  /* 0x000000f000127836 */ /* 0x040fe20000000000 */
[----:B------:R-:W-:Y:S01]  /*cb90*/  ISETP.GE.AND P1, PT, R15, UR4, PT ;  /* 0x000000040f007c0c */ /* 0x000fe2000bf26270 */
[----:B------:R-:W-:Y:S01]  /*cba0*/  VIADD R0, R0, 0xf8 ;  /* 0x000000f800007836 */ /* 0x000fe20000000000 */
[----:B------:R-:W-:-:S02]  /*cbb0*/  ISETP.GE.AND P3, PT, R17, UR4, PT ;  /* 0x0000000411007c0c */ /* 0x000fc4000bf66270 */
[----:B------:R-:W-:Y:S02]  /*cbc0*/  ISETP.GE.AND P4, PT, R18, UR4, PT ;  /* 0x0000000412007c0c */ /* 0x000fe4000bf86270 */
        /* <DEDUP_REMOVED lines=33> */
.L_x_13916:
        /* <DEDUP_REMOVED lines=31> */
[----:B------:R-:W-:Y:S01]  /*cfd0*/  IADD3 R7, -R5, RZ, RZ ;  /* 0x000000ff05077210 */ /* 0x000fe20007ffe1ff */
[----:B------:R-:W-:Y:S01]  /*cfe0*/  UIMAD UR6, UR11, UR9, UR6 ;  /* 0x000000090b0672a4 */ /* 0x000fe2000f8e0206 */
[----:B------:R-:W-:Y:S01]  /*cff0*/  MOV R2, UR4 ;  /* 0x0000000400027c02 */ /* 0x000fe20008000f00 */
[----:B------:R-:W-:Y:S01]  /*d000*/  IMAD.U32 R3, RZ, RZ, UR5 ;  /* 0x00000005ff037e24 */ /* 0x000fe2000f8e00ff */
[----:B------:R-:W-:Y:S01]  /*d010*/  SHF.R.S32.HI R4, RZ, 0x1f, R9 ;  /* 0x0000001fff047819 */ /* 0x000fe20000011409 */
[----:B------:R-:W-:Y:S01]  /*d020*/  UIADD3 UR6, UR5, UR6, URZ ;  /* 0x0000000605067290 */ /* 0x000fe2000fffe03f */
[----:B0-----:R-:W-:-:S02]  /*d030*/  IMAD R12, R10, UR8, RZ ;  /* 0x000000080a0c7c24 */ /* 0x001fc4000f8e02ff */
[----:B------:R-:W-:Y:S01]  /*d040*/  ULDC.64 UR4, c[0x0][0xce0] ;  /* 0x0003380000047ab9 */ /* 0x000fe20000000a00 */
[----:B------:R-:W-:Y:S02]  /*d050*/  IMAD R7, R6, R7, R0 ;  /* 0x0000000706077224 */ /* 0x000fe400078e0200 */
[----:B------:R-:W-:Y:S02]  /*d060*/  IMAD.U32 R3, RZ, RZ, UR6 ;  /* 0x00000006ff037e24 */ /* 0x000fe4000f8e00ff */
[----:B------:R-:W-:Y:S01]  /*d070*/  IMAD R11, R11, UR7, R12 ;  /* 0x000000070b0b7c24 */ /* 0x000fe2000f8e020c */
[----:B------:R-:W-:Y:S01]  /*d080*/  SHF.R.S32.HI R0, RZ, 0x1f, R7 ;  /* 0x0000001fff007819 */ /* 0x000fe20000011407 */
[----:B------:R-:W-:-:S04]  /*d090*/  IMAD.WIDE.U32 R2, R10, UR7, R2 ;  /* 0x000000070a027c25 */ /* 0x000fc8000f8e0002 */
[----:B------:R-:W-:Y:S02]  /*d0a0*/  IMAD.IADD R3, R11, 0x1, R3 ;  /* 0x000000010b037824 */ /* 0x000fe400078e0203 */
[----:B------:R-:W-:Y:S02]  /*d0b0*/  IMAD R4, R4, UR4, RZ ;  /* 0x0000000404047c24 */ /* 0x000fe4000f8e02ff */
[----:B------:R-:W-:-:S04]  /*d0c0*/  IMAD.WIDE.U32 R2, R9, UR4, R2 ;  /* 0x0000000409027c25 */ /* 0x000fc8000f8e0002 */
[----:B------:R-:W-:Y:S01]  /*d0d0*/  IMAD R4, R9, UR5, R4 ;  /* 0x0000000509047c24 */ /* 0x000fe2000f8e0204 */
[----:B------:R-:W-:Y:S01]  /*d0e0*/  SHF.R.S32.HI R9, RZ, 0x1f, R5 ;  /* 0x0000001fff097819 */ /* 0x000fe20000011405 */
[----:B------:R-:W-:Y:S01]  /*d0f0*/  ULDC.64 UR4, c[0x0][0xcc8] ;  /* 0x0003320000047ab9 */ /* 0x000fe20000000a00 */
[----:B------:R-:W-:Y:S01]  /*d100*/  IADD3 R2, P0, R5, R2, RZ ;  /* 0x0000000205027210 */ /* 0x000fe20007f1e0ff */
[----:B------:R-:W-:-:S03]  /*d110*/  IMAD R0, R0, UR4, RZ ;  /* 0x0000000400007c24 */ /* 0x000fc6000f8e02ff */
[----:B------:R-:W-:Y:S01]  /*d120*/  IADD3.X R3, R9, R3, R4, P0, !PT ;  /* 0x0000000309037210 */ /* 0x000fe200007fe404 */
        /* <DEDUP_REMOVED lines=9> */
.L_x_13874:
[----:B------:R-:W-:-:S08]  /*d1c0*/  NOP ;  /* 0x0000000000007918 */ /* 0x000fd00000000000 */
[----:B------:R-:W0:-:S00]  /*d1d0*/  USETMAXREG.DEALLOC.CTAPOOL 0x28 ;  /* 0x00000028000079c8 */ /* 0x000e0000080e0500 */
        /* <DEDUP_REMOVED lines=16> */
.L_x_13919:
[----:B------:R-:W-:Y:S01]  /*d2e0*/  ULDC UR40, c[0x0][0xd50] ;  /* 0x0003540000287ab9 */ /* 0x000fe20000000800 */
[----:B------:R-:W-:Y:S01]  /*d2f0*/  UMOV UR39, UR6 ;  /* 0x0000000600277c82 */ /* 0x000fe20008000000 */
[----:B------:R-:W-:-:S11]  /*d300*/  UISETP.NE.AND UP0, UPT, UR40, 0x1, UPT ;  /* 0x000000012800788c */ /* 0x000fd6000bf05270 */
[----:B------:R-:W-:Y:S01]  /*d310*/  @UP0 ULDC UR4, c[0x0][0xd54] ;  /* 0x0003550000040ab9 */ /* 0x000fe20000000800 */
[----:B------:R-:W-:Y:S01]  /*d320*/  @UP0 ULDC UR7, c[0x0][0xd58] ;  /* 0x0003560000070ab9 */ /* 0x000fe20000000800 */
[----:B------:R-:W-:-:S04]  /*d330*/  UIMAD.WIDE.U32 UR4, UR6, UR4, URZ ;  /* 0x00000004060472a5 */ /* 0x000fc8000f8e003f */
[----:B------:R-:W-:-:S12]  /*d340*/  @UP0 USHF.R.U32.HI UR39, URZ, UR7, UR5 ;  /* 0x000000073f270299 */ /* 0x000fd80008011605 */
.L_x_13920:
[----:B------:R-:W-:Y:S01]  /*d350*/  ISETP.LE.AND P0, PT, RZ, UR45, PT ;  /* 0x0000002dff007c0c */ /* 0x000fe2000bf03270 */
[----:B------:R-:W-:Y:S01]  /*d360*/  UIADD3 UR4, -UR39, URZ, URZ ;  /* 0x0000003f27047290 */ /* 0x000fe2000fffe13f */
[----:B------:R-:W-:Y:S01]  /*d370*/  MOV R26, 0x1 ;  /* 0x00000001001a7802 */ /* 0x000fe20000000f00 */
[----:B------:R-:W-:Y:S02]  /*d380*/  IMAD.MOV.U32 R17, RZ, RZ, RZ ;  /* 0x000000ffff117224 */ /* 0x000fe400078e00ff */
[----:B------:R-:W-:Y:S01]  /*d390*/  UIMAD UR40, UR40, UR4, UR6 ;  /* 0x00000004282872a4 */ /* 0x000fe2000f8e0206 */
[----:B------:R-:W-:-:S07]  /*d3a0*/  IMAD.MOV.U32 R9, RZ, RZ, 0x1 ;  /* 0x00000001ff097424 */ /* 0x000fce00078e00ff */
[----:B------:R-:W-:Y:S05]  /*d3b0*/  @!P0 BRA `(.L_x_13921) ;  /* 0x0000004000348947 */ /* 0x000fea0003800000 */
[----:B------:R-:W-:Y:S01]  /*d3c0*/  ULDC.64 UR4, c[0x0][0xb20] ;  /* 0x0002c80000047ab9 */ /* 0x000fe20000000a00 */
[----:B------:R-:W0:Y:S01]  /*d3d0*/  S2UR UR46, SR_CTAID.X ;  /* 0x00000000002e79c3 */ /* 0x000e220000002500 */
[----:B------:R-:W-:Y:S01]  /*d3e0*/  UISETP.NE.U32.AND UP0, UPT, UR4, URZ, UPT ;  /* 0x0000003f0400728c */ /* 0x000fe2000bf05070 */
[----:B------:R-:W-:Y:S01]  /*d3f0*/  IMAD.MOV.U32 R27, RZ, RZ, RZ ;  /* 0x000000ffff1b7224 */ /* 0x000fe200078e00ff */
        /* <DEDUP_REMOVED lines=8> */
[----:B------:R-:W-:Y:S01]  /*d480*/  MOV R2, UR4 ;  /* 0x0000000400027c02 */ /* 0x000fe20008000f00 */
        /* <DEDUP_REMOVED lines=17> */
[----:B------:R-:W-:Y:S02]  /*d5a0*/  UIMAD.WIDE UR4, UR4, 0x2aaaaaab, URZ ;  /* 0x2aaaaaab040478a5 */ /* 0x000fe4000f8e023f */
[----:B------:R-:W-:Y:S02]  /*d5b0*/  UIADD3 UR6, UR7, UR6, URZ ;  /* 0x0000000607067290 */ /* 0x000fe4000fffe03f */
[----:B------:R-:W-:Y:S02]  /*d5c0*/  USHF.R.U32.HI UR42, URZ, 0x1f, UR5 ;  /* 0x0000001f3f2a7899 */ /* 0x000fe40008011605 */
[----:B------:R-:W-:Y:S02]  /*d5d0*/  UIMAD.WIDE UR6, UR6, 0x2aaaaaab, URZ ;  /* 0x2aaaaaab060678a5 */ /* 0x000fe4000f8e023f */
[----:B------:R-:W-:-:S02]  /*d5e0*/  ULEA.HI.SX32 UR42, UR5, UR42, 0x1c ;  /* 0x0000002a052a7291 */ /* 0x000fc4000f8fe23f */
[----:B------:R-:W-:Y:S02]  /*d5f0*/  USHF.R.U32.HI UR41, URZ, 0x1f, UR7 ;  /* 0x0000001f3f297899 */ /* 0x000fe40008011607 */
[----:B------:R-:W-:Y:S02]  /*d600*/  ULOP3.LUT UR40, UR40, 0xffff, URZ, 0xc0, !UPT ;  /* 0x0000ffff28287892 */ /* 0x000fe4000f8ec03f */
[----:B------:R-:W-:Y:S01]  /*d610*/  ULEA.HI.SX32 UR41, UR7, UR41, 0x1c ;  /* 0x0000002907297291 */ /* 0x000fe2000f8fe23f */
        /* <DEDUP_REMOVED lines=38> */
.L_x_13922:
[----:B------:R-:W-:Y:S02]  /*d880*/  UIMAD UR48, UR40, UR38, URZ ;  /* 0x00000026283072a4 */ /* 0x000fe4000f8e023f */
[----:B------:R-:W-:Y:S01]  /*d890*/  MOV R0, UR38 ;  /* 0x0000002600007c02 */ /* 0x000fe20008000f00 */
        /* <DEDUP_REMOVED lines=28> */
[----:B0----5:R-:W-:Y:S05]  /*da60*/  CALL.ABS.NOINC R2 ;  /* 0x0000000002007343 */ /* 0x021fea0003c00000 */
.L_x_13923:
        /* <DEDUP_REMOVED lines=20> */
.L_x_13925:
        /* <DEDUP_REMOVED lines=15> */
.L_x_13924:
        /* <DEDUP_REMOVED lines=8> */
[----:B------:R-:W-:Y:S01]  /*dd20*/  MOV R2, UR4 ;  /* 0x0000000400027c02 */ /* 0x000fe20008000f00 */
[----:B------:R-:W-:Y:S01]  /*dd30*/  IMAD.U32 R3, RZ, RZ, UR5 ;  /* 0x00000005ff037e24 */ /* 0x000fe2000f8e00ff */
[C---:B------:R-:W-:Y:S01]  /*dd40*/  LOP3.LUT R7, R24.reuse, 0x7f, RZ, 0xc0, !PT ;  /* 0x0000007f18077812 */ /* 0x040fe200078ec0ff */
[----:B------:R-:W-:Y:S01]  /*dd50*/  IMAD.SHL.U32 R0, R24, 0x10, RZ ;  /* 0x0000001018007824 */ /* 0x000fe200078e00ff */
[----:B0-----:R-:W-:Y:S02]  /*dd60*/  ISETP.NE.AND P1, PT, R12, 0x1, PT ;  /* 0x000000010c00780c */ /* 0x001fe40003f25270 */
[----:B------:R-:W-:Y:S01]  /*dd70*/  LOP3.LUT R16, R16, 0xffffbfff, RZ, 0xc0, !PT ;  /* 0xffffbfff10107812 */ /* 0x000fe200078ec0ff */
[----:B------:R0:W2:Y:S01]  /*dd80*/  @P0 LDG.E R30, desc[UR36][R2.64] ;  /* 0x00000024021e0981 */ /* 0x0000a2000c1e1900 */
[----:B------:R-:W-:Y:S01]  /*dd90*/  LOP3.LUT R4, R0, 0x70, RZ, 0xc0, !PT ;  /* 0x0000007000047812 */ /* 0x000fe200078ec0ff */
[----:B------:R-:W-:Y:S01]  /*dda0*/  VIADD R0, R25, 0xffffffff ;  /* 0xffffffff19007836 */ /* 0x000fe20000000000 */
[----:B------:R-:W-:Y:S01]  /*ddb0*/  SHF.R.U32.HI R5, RZ, 0x3, R7 ;  /* 0x00000003ff057819 */ /* 0x000fe20000011607 */
[----:B------:R-:W-:Y:S01]  /*ddc0*/  IMAD.SHL.U32 R6, R24, 0x8, RZ ;  /* 0x0000000818067824 */ /* 0x000fe200078e00ff */
[----:B------:R-:W-:Y:S01]  /*ddd0*/  LOP3.LUT R37, R34, 0x2, RZ, 0xfc, !PT ;  /* 0x0000000222257812 */ /* 0x000fe200078efcff */
[----:B------:R-:W-:Y:S01]  /*dde0*/  ULDC UR4, c[0x0][0x320] ;  /* 0x0000c80000047ab9 */ /* 0x000fe20000000800 */
[----:B------:R-:W-:-:S03]  /*ddf0*/  LOP3.LUT R32, R4, R5, RZ, 0xfc, !PT ;  /* 0x0000000504207212 */ /* 0x000fc600078efcff */
[----:B0-----:R-:W0:Y:S01]  /*de00*/  @P1 LDC R2, c[0x0][0x434] ;  /* 0x00010d00ff021b82 */ /* 0x001e220000000800 */
[----:B------:R-:W-:Y:S01]  /*de10*/  @P1 LOP3.LUT R16, R16, 0x4000, RZ, 0xfc, !PT ;  /* 0x0000400010101812 */ /* 0x000fe200078efcff */
[----:B------:R-:W-:-:S05]  /*de20*/  IMAD R4, R0, 0x60, R32 ;  /* 0x0000006000047824 */ /* 0x000fca00078e0220 */
[C---:B------:R-:W-:Y:S01]  /*de30*/  ISETP.GE.AND P0, PT, R4.reuse, UR43, PT ;  /* 0x0000002b04007c0c */ /* 0x040fe2000bf06270 */
[----:B------:R-:W1:Y:S01]  /*de40*/  @P1 LDC R3, c[0x0][0x438] ;  /* 0x00010e00ff031b82 */ /* 0x000e620000000800 */
[----:B-----5:R-:W-:Y:S02]  /*de50*/  IADD3 R10, R4, R27, RZ ;  /* 0x0000001b040a7210 */ /* 0x020fe40007ffe0ff */
[----:B------:R-:W-:-:S03]  /*de60*/  ISETP.GT.U32.OR P0, PT, R32, 0x5f, P0 ;  /* 0x0000005f2000780c */ /* 0x000fc60000704470 */
[----:B------:R-:W-:-:S10]  /*de70*/  IMAD.MOV.U32 R11, RZ, RZ, R10 ;  /* 0x000000ffff0b7224 */ /* 0x000fd400078e000a */
        /* <DEDUP_REMOVED lines=12> */
[----:B------:R-:W-:-:S06]  /*df40*/  @!P0 LEA.HI.X R5, R2, R5, R3, 0x2, P1 ;  /* 0x0000000502058211 */ /* 0x000fcc00008f1403 */
[----:B------:R-:W2:Y:S01]  /*df50*/  @!P0 LDG.E R5, desc[UR36][R4.64] ;  /* 0x0000002404058981 */ /* 0x000ea2000c1e1900 */
[----:B------:R-:W-:Y:S02]  /*df60*/  ISETP.NE.AND P2, PT, R37, 0x3, PT ;  /* 0x000000032500780c */ /* 0x000fe40003f45270 */
[----:B------:R-:W-:Y:S02]  /*df70*/  CS2R R18, SRZ ;  /* 0x0000000000127805 */ /* 0x000fe4000001ff00 */
[----:B------:R-:W-:Y:S01]  /*df80*/  LOP3.LUT R22, R6, 0x38, RZ, 0xc0, !PT ;  /* 0x0000003806167812 */ /* 0x000fe200078ec0ff */
[----:B------:R-:W-:Y:S01]  /*df90*/  UMOV UR5, 0xffffffff ;  /* 0xffffffff00057882 */ /* 0x000fe20000000000 */
[----:B------:R-:W-:Y:S01]  /*dfa0*/  ISETP.GT.U32.AND P1, PT, R32, 0x5f, PT ;  /* 0x0000005f2000780c */ /* 0x000fe20003f24070 */
[----:B------:R-:W-:Y:S01]  /*dfb0*/  IMAD.U32 R29, RZ, RZ, UR39 ;  /* 0x00000027ff1d7e24 */ /* 0x000fe2000f8e00ff */
[----:B------:R-:W-:Y:S02]  /*dfc0*/  LOP3.LUT R16, R16, 0xffffffdf, RZ, 0xc0, !PT ;  /* 0xffffffdf10107812 */ /* 0x000fe400078ec0ff */
[----:B------:R-:W-:-:S02]  /*dfd0*/  LOP3.LUT R36, R22, 0x40, RZ, 0xfc, !PT ;  /* 0x0000004016247812 */ /* 0x000fc400078efcff */
[----:B------:R-:W-:Y:S02]  /*dfe0*/  LOP3.LUT R35, R22, 0x80, RZ, 0xfc, !PT ;  /* 0x0000008016237812 */ /* 0x000fe400078efcff */
[----:B------:R-:W-:Y:S02]  /*dff0*/  ISETP.GE.AND P4, PT, R36, UR4, PT ;  /* 0x0000000424007c0c */ /* 0x000fe4000bf86270 */
[----:B------:R-:W-:Y:S02]  /*e000*/  @P2 LOP3.LUT R16, R16, 0x20, RZ, 0xfc, !PT ;  /* 0x0000002010102812 */ /* 0x000fe400078efcff */
[----:B------:R-:W-:Y:S02]  /*e010*/  ISETP.GE.AND P3, PT, R35, UR4, PT ;  /* 0x0000000423007c0c */ /* 0x000fe4000bf66270 */
[----:B------:R-:W-:Y:S02]  /*e020*/  LOP3.LUT R16, R16, 0xffff7fff, RZ, 0xc0, !PT ;  /* 0xffff7fff10107812 */ /* 0x000fe400078ec0ff */
[----:B------:R-:W-:-:S02]  /*e030*/  LOP3.LUT R31, R22, 0xc0, RZ, 0xfc, !PT ;  /* 0x000000c0161f7812 */ /* 0x000fc400078efcff */
[----:B------:R-:W-:Y:S02]  /*e040*/  @P1 LOP3.LUT R16, R16, 0x8000, RZ, 0xfc, !PT ;  /* 0x0000800010101812 */ /* 0x000fe400078efcff */
[----:B------:R-:W-:Y:S02]  /*e050*/  ISETP.GE.AND P1, PT, R31, UR4, PT ;  /* 0x000000041f007c0c */ /* 0x000fe4000bf26270 */
[----:B------:R-:W-:Y:S02]  /*e060*/  LOP3.LUT R16, R16, 0xffffffef, RZ, 0xc0, !PT ;  /* 0xffffffef10107812 */ /* 0x000fe400078ec0ff */
[----:B------:R-:W-:Y:S02]  /*e070*/  IADD3 R23, -R11, RZ, RZ ;  /* 0x000000ff0b177210 */ /* 0x000fe40007ffe1ff */
[----:B------:R-:W-:-:S03]  /*e080*/  @P4 LOP3.LUT R16, R16, 0x10, RZ, 0xfc, !PT ;  /* 0x0000001010104812 */ /* 0x000fc600078efcff */
[----:B------:R-:W-:Y:S01]  /*e090*/  IMAD R23, R12, R23, R10 ;  /* 0x000000170c177224 */ /* 0x000fe200078e020a */
[----:B------:R-:W-:-:S04]  /*e0a0*/  LOP3.LUT R16, R16, 0xfffffffe, RZ, 0xc0, !PT ;  /* 0xfffffffe10107812 */ /* 0x000fc800078ec0ff */
[----:B------:R-:W-:-:S04]  /*e0b0*/  LOP3.LUT R16, R16, 0xfffffff7, RZ, 0xc0, !PT ;  /* 0xfffffff710107812 */ /* 0x000fc800078ec0ff */
[----:B------:R-:W-:Y:S02]  /*e0c0*/  @P3 LOP3.LUT R16, R16, 0x8, RZ, 0xfc, !PT ;  /* 0x0000000810103812 */ /* 0x000fe400078efcff */
[--C-:B--2---:R-:W-:Y:S01]  /*e0d0*/  @!P0 SHF.R.S32.HI R19, RZ, 0x1f, R5.reuse ;  /* 0x0000001fff138819 */ /* 0x104fe20000011405 */
[----:B------:R-:W-:Y:S01]  /*e0e0*/  @!P0 IMAD.MOV.U32 R18, RZ, RZ, R5 ;  /* 0x000000ffff128224 */ /* 0x000fe200078e0005 */
[----:B------:R-:W-:-:S13]  /*e0f0*/  ISETP.GE.AND P0, PT, R22, UR4, PT ;  /* 0x0000000416007c0c */ /* 0x000fda000bf06270 */
[----:B------:R-:W-:-:S04]  /*e100*/  @P0 LOP3.LUT R16, R16, 0x1, RZ, 0xfc, !PT ;  /* 0x0000000110100812 */ /* 0x000fc800078efcff */
[----:B------:R-:W-:-:S04]  /*e110*/  LOP3.LUT R16, R16, 0xfffffffb, RZ, 0xc0, !PT ;  /* 0xfffffffb10107812 */ /* 0x000fc800078ec0ff */
[----:B------:R-:W-:Y:S01]  /*e120*/  @P1 LOP3.LUT R16, R16, 0x4, RZ, 0xfc, !PT ;  /* 0x0000000410101812 */ /* 0x000fe200078efcff */
[----:B------:R-:W-:Y:S06]  /*e130*/  BRA.DIV UR5, `(.L_x_13926) ;  /* 0x0000003a05607947 */ /* 0x000fec000b800000 */
.L_x_13972:
[----:B------:R-:W-:Y:S02]  /*e140*/  SEL R2, RZ, 0x1, P0 ;  /* 0x00000001ff027807 */ /* 0x000fe40000000000 */
[----:B------:R-:W-:-:S03]  /*e150*/  SHF.R.S32.HI R29, RZ, 0x1f, R29 ;  /* 0x0000001fff1d7819 */ /* 0x000fc6000001141d */
[----:B------:R0:W-:Y:S01]  /*e160*/  STL [R1], R2 ;  /* 0x0000000201007387 */ /* 0x0001e20000100800 */
[----:B------:R-:W-:Y:S05]  /*e170*/  @!P2 BRA `(.L_x_13927) ;  /* 0x000000000004a947 */ /* 0x000fea0003800000 */
[----:B------:R-:W-:Y:S01]  /*e180*/  BPT.TRAP 0x1 ;  /* 0x000000040000795c */ /* 0x000fe20000300000 */
.L_x_13927:
[----:B0-----:R-:W-:-:S04]  /*e190*/  MOV R2, 0x1 ;  /* 0x0000000100027802 */ /* 0x001fc80000000f00 */
[----:B------:R-:W-:-:S04]  /*e1a0*/  SHF.L.U32 R2, R2, 0x1f, RZ ;  /* 0x0000001f02027819 */ /* 0x000fc800000006ff */
[----:B------:R-:W0:Y:S02]  /*e1b0*/  SYNCS.PHASECHK.TRANS64.TRYWAIT P0, [UR44+0x32440], R2 ;  /* 0x03244002ff0075a7 */ /* 0x000e24000800016c */
[----:B0-----:R-:W-:Y:S05]  /*e1c0*/  @!P0 BRA `(.L_x_13928) ;  /* 0x00000038005c8947 */ /* 0x001fea0003800000 */
.L_x_13973:
        /* <DEDUP_REMOVED lines=16> */
[----:B------:R-:W-:Y:S02]  /*e2d0*/  IMAD.SHL.U32 R28, R7, 0x8, RZ ;  /* 0x00000008071c7824 */ /* 0x000fe400078e00ff */
[----:B------:R-:W-:Y:S02]  /*e2e0*/  IMAD.IADD R3, R3, 0x1, R5 ;  /* 0x0000000103037824 */ /* 0x000fe400078e0205 */
[----:B------:R-:W-:Y:S01]  /*e2f0*/  IMAD.U32 R5, RZ, RZ, UR4 ;  /* 0x00000004ff057e24 */ /* 0x000fe2000f8e00ff */
[----:B------:R-:W-:Y:S01]  /*e300*/  UIMAD UR4, UR6, UR4, URZ ;  /* 0x00000004060472a4 */ /* 0x000fe2000f8e023f */
[----:B------:R-:W-:Y:S02]  /*e310*/  IMAD.IADD R17, R17, 0x1, -R8 ;  /* 0x0000000111117824 */ /* 0x000fe400078e0a08 */
[----:B------:R-:W-:Y:S01]  /*e320*/  IMAD.WIDE.U32 R2, R5, UR39, R2 ;  /* 0x0000002705027c25 */ /* 0x000fe2000f8e0002 */
[----:B------:R-:W-:Y:S01]  /*e330*/  UIMAD UR4, UR39, UR5, UR4 ;  /* 0x00000005270472a4 */ /* 0x000fe2000f8e0204 */
[----:B------:R-:W-:-:S02]  /*e340*/  ULDC.64 UR6, c[0x0][0x2e8] ;  /* 0x0000ba0000067ab9 */ /* 0x000fc40000000a00 */
[----:B------:R-:W-:Y:S01]  /*e350*/  UMOV UR5, 0xffffffff ;  /* 0xffffffff00057882 */ /* 0x000fe20000000000 */
[----:B------:R-:W-:Y:S02]  /*e360*/  LEA R4, P0, R2, UR6, 0x1 ;  /* 0x0000000602047c11 */ /* 0x000fe4000f8008ff */
[----:B------:R-:W-:Y:S01]  /*e370*/  IADD3 R5, R3, UR4, RZ ;  /* 0x0000000403057c10 */ /* 0x000fe2000fffe0ff */
[----:B------:R-:W-:Y:S01]  /*e380*/  ULDC UR4, c[0x0][0x2f4] ;  /* 0x0000bd0000047ab9 */ /* 0x000fe20000000800 */
[----:B------:R-:W-:Y:S02]  /*e390*/  LOP3.LUT R3, R6, 0x1c0, RZ, 0xc0, !PT ;  /* 0x000001c006037812 */ /* 0x000fe400078ec0ff */
[----:B------:R-:W-:Y:S02]  /*e3a0*/  ISETP.GE.AND P2, PT, R22, UR4, PT ;  /* 0x0000000416007c0c */ /* 0x000fe4000bf46270 */
[----:B------:R-:W-:Y:S02]  /*e3b0*/  LOP3.LUT R3, R3, 0x38, R6, 0xf8, !PT ;  /* 0x0000003803037812 */ /* 0x000fe400078ef806 */
[----:B------:R-:W-:-:S02]  /*e3c0*/  LEA.HI.X R5, R2, UR7, R5, 0x1, P0 ;  /* 0x0000000702057c11 */ /* 0x000fc400080f0c05 */
[----:B------:R-:W-:Y:S02]  /*e3d0*/  LOP3.LUT R3, R3, 0x38, R24, 0x78, !PT ;  /* 0x0000003803037812 */ /* 0x000fe400078e7818 */
[----:B------:R-:W-:Y:S02]  /*e3e0*/  ISETP.GE.AND P0, PT, R17, 0x1, PT ;  /* 0x000000011100780c */ /* 0x000fe40003f06270 */
[----:B------:R-:W-:-:S03]  /*e3f0*/  LOP3.LUT R28, R3, 0x200, R28, 0xf8, !PT ;  /* 0x00000200031c7812 */ /* 0x000fc600078ef81c */
[----:B------:R-:W-:Y:S01]  /*e400*/  @P2 LOP3.LUT R16, R16, 0x2, RZ, 0xfc, !PT ;  /* 0x0000000210102812 */ /* 0x000fe200078efcff */
[----:B------:R-:W-:Y:S07]  /*e410*/  BRA.DIV UR5, `(.L_x_13929) ;  /* 0x0000003605e07947 */ /* 0x000fee000b800000 */
[----:B------:R-:W0:Y:S01]  /*e420*/  SHFL.IDX PT, R14, R4, RZ, 0x181f ;  /* 0x00181fff040e7589 */ /* 0x000e2200000e0000 */
[----:B------:R-:W-:-:S03]  /*e430*/  @P0 LEA R7, R28, UR44, 0x1 ;  /* 0x0000002c1c070c11 */ /* 0x000fc6000f8e08ff */
[----:B------:R-:W1:Y:S01]  /*e440*/  SHFL.IDX PT, R0, R5, RZ, 0x181f ;  /* 0x00181fff05007589 */ /* 0x000e6200000e0000 */
[----:B0-----:R-:W-:-:S03]  /*e450*/  @P0 LEA R2, P1, R22, R14, 0x1 ;  /* 0x0000000e16020211 */ /* 0x001fc600078208ff */
[----:B------:R-:W0:Y:S01]  /*e460*/  SHFL.IDX PT, R14, R4, 0x1, 0x181f ;  /* 0x00381f00040e7f89 */ /* 0x000e2200000e0000 */
[----:B-1----:R-:W-:-:S03]  /*e470*/  @P0 IADD3.X R3, RZ, R0, RZ, P1, !PT ;  /* 0x00000000ff030210 */ /* 0x002fc60000ffe4ff */
        /* <DEDUP_REMOVED lines=30> */
.L_x_13987:
        /* <DEDUP_REMOVED lines=15> */
.L_x_13930:
        /* <DEDUP_REMOVED lines=24> */
.L_x_13931:
[----:B------:R-:W-:Y:S01]  /*e8d0*/  UISETP.NE.AND UP0, UPT, UR47, URZ, UPT ;  /* 0x0000003f2f00728c */ /* 0x000fe2000bf05270 */
[----:B------:R-:W-:Y:S01]  /*e8e0*/  IMAD.U32 R3, RZ, RZ, UR46 ;  /* 0x0000002eff037e24 */ /* 0x000fe2000f8e00ff */
[----:B------:R-:W-:Y:S01]  /*e8f0*/  R2UR UR6, R29 ;  /* 0x000000001d0672ca */ /* 0x000fe200000e0000 */
[----:B------:R-:W-:Y:S01]  /*e900*/  ULDC.64 UR8, c[0x0][0x2d8] ;  /* 0x0000b60000087ab9 */ /* 0x000fe20000000a00 */
[----:B------:R-:W0:Y:S01]  /*e910*/  LDC R7, c[0x0][0x448] ;  /* 0x00011200ff077b82 */ /* 0x000e220000000800 */
[----:B------:R-:W1:Y:S01]  /*e920*/  S2R R20, SR_TID.X ;  /* 0x0000000000147919 */ /* 0x000e620000002100 */
[----:B------:R-:W-:Y:S02]  /*e930*/  PLOP3.LUT P0, PT, PT, PT, UP0, 0x80, 0x0 ;  /* 0x000000000000781c */ /* 0x000fe40003f0f008 */
[----:B------:R-:W-:-:S03]  /*e940*/  LEA R24, R3, R32, 0x7 ;  /* 0x0000002003187211 */ /* 0x000fc600078e38ff */
[----:B------:R-:W-:Y:S02]  /*e950*/  @UP0 ULDC UR4, c[0x0][0x44c] ;  /* 0x0001130000040ab9 */ /* 0x000fe40000000800 */
[----:B------:R-:W-:Y:S02]  /*e960*/  IMAD.MOV.U32 R9, RZ, RZ, R24 ;  /* 0x000000ffff097224 */ /* 0x000fe400078e0018 */
        /* <DEDUP_REMOVED lines=15> */
[----:B------:R-:W-:Y:S01]  /*ea60*/  MOV R5, UR5 ;  /* 0x0000000500057c02 */ /* 0x000fe20008000f00 */
[----:B------:R-:W-:Y:S01]  /*ea70*/  UIADD3 UR6, UR5, UR6, URZ ;  /* 0x0000000605067290 */ /* 0x000fe2000fffe03f */
[----:B------:R-:W-:Y:S02]  /*ea80*/  IMAD.MOV R5, RZ, RZ, -R9 ;  /* 0x000000ffff057224 */ /* 0x000fe400078e0a09 */
[----:B------:R-:W-:Y:S01]  /*ea90*/  IMAD.U32 R4, RZ, RZ, UR4 ;  /* 0x00000004ff047e24 */ /* 0x000fe2000f8e00ff */
[----:B------:R-:W-:Y:S01]  /*eaa0*/  ULDC.64 UR4, c[0x0][0x2d0] ;  /* 0x0000b40000047ab9 */ /* 0x000fe20000000a00 */
[----:B0-----:R-:W-:Y:S02]  /*eab0*/  IMAD R5, R7, R5, R24 ;  /* 0x0000000507057224 */ /* 0x001fe400078e0218 */
[----:B------:R-:W-:Y:S02]  /*eac0*/  IMAD R0, R0, UR4, RZ ;  /* 0x0000000400007c24 */ /* 0x000fe4000f8e02ff */
[----:B------:R-:W-:-:S02]  /*ead0*/  IMAD.U32 R3, RZ, RZ, UR6 ;  /* 0x00000006ff037e24 */ /* 0x000fc4000f8e00ff */
[----:B------:R-:W-:Y:S02]  /*eae0*/  IMAD.MOV.U32 R2, RZ, RZ, R4 ;  /* 0x000000ffff027224 */ /* 0x000fe400078e0004 */
        /* <DEDUP_REMOVED lines=20> */
[----:B------:R-:W-:Y:S01]  /*ec30*/  IMAD R5, R7, UR4, RZ ;  /* 0x0000000407057c24 */ /* 0x000fe2000f8e02ff */
[----:B------:R-:W1:Y:S01]  /*ec40*/  SHFL.IDX PT, R3, R6, RZ, 0x181f ;  /* 0x00181fff06037589 */ /* 0x000e6200000e0000 */
[----:B------:R-:W-:-:S03]  /*ec50*/  IMAD R4, R4, 0x80, R20 ;  /* 0x0000008004047824 */ /* 0x000fc600078e0214 */
[----:B------:R-:W-:Y:S02]  /*ec60*/  SHFL.IDX PT, R2, R6, 0x1, 0x181f ;  /* 0x00381f0006027f89 */ /* 0x000fe400000e0000 */
[CC--:B------:R-:W-:Y:S02]  /*ec70*/  ISETP.GE.AND P4, PT, R4.reuse, R5.reuse, PT ;  /* 0x000000050400720c */ /* 0x0c0fe40003f86270 */
[----:B------:R-:W-:Y:S01]  /*ec80*/  IADD3 R8, R4, 0x10, RZ ;  /* 0x0000001004087810 */ /* 0x000fe20007ffe0ff */
[----:B------:R-:W-:Y:S03]  /*ec90*/  SHFL.IDX PT, R7, R0, 0x3, 0x181f ;  /* 0x00781f0000077f89 */ /* 0x000fe600000e0000 */
[----:B------:R-:W-:Y:S01]  /*eca0*/  ISETP.GE.AND P3, PT, R8, R5, PT ;  /* 0x000000050800720c */ /* 0x000fe20003f66270 */
[----:B------:R-:W-:-:S05]  /*ecb0*/  VIADD R8, R4, 0x20 ;  /* 0x0000002004087836 */ /* 0x000fca0000000000 */
[----:B------:R-:W-:Y:S02]  /*ecc0*/  ISETP.GE.AND P2, PT, R8, R5, PT ;  /* 0x000000050800720c */ /* 0x000fe40003f46270 */
[----:B0-----:R-:W-:Y:S01]  /*ecd0*/  @!P4 LEA R10, P1, R22, R14, 0x1 ;  /* 0x0000000e160ac211 */ /* 0x001fe200078208ff */
[----:B------:R-:W-:Y:S01]  /*ece0*/  SHFL.IDX PT, R8, R6, 0x3, 0x181f ;  /* 0x00781f0006087f89 */ /* 0x000fe200000e0000 */
[----:B------:R-:W-:Y:S02]  /*ecf0*/  @!P4 LEA R9, R28, UR44, 0x1 ;  /* 0x0000002c1c09cc11 */ /* 0x000fe4000f8e08ff */
[----:B------:R-:W-:Y:S01]  /*ed00*/  @P4 LOP3.LUT R16, R16, 0x1000, RZ, 0xfc, !PT ;  /* 0x0000100010104812 */ /* 0x000fe200078efcff */
[----:B------:R-:W0:Y:S01]  /*ed10*/  SHFL.IDX PT, R14, R0, 0x1, 0x181f ;  /* 0x00381f00000e7f89 */ /* 0x000e2200000e0000 */
[----:B-1----:R-:W-:Y:S01]  /*ed20*/  @!P4 IMAD.X R3, RZ, RZ, R3, P1 ;  /* 0x000000ffff03c224 */ /* 0x002fe200008e0603 */
[----:B------:R-:W-:Y:S02]  /*ed30*/  @!P3 LEA R15, R28, UR44, 0x1 ;  /* 0x0000002c1c0fbc11 */ /* 0x000fe4000f8e08ff */
[----:B------:R-:W-:-:S04]  /*ed40*/  LOP3.LUT R16, R16, 0xfffff7ff, RZ, 0xc0, !PT ;  /* 0xfffff7ff10107812 */ /* 0x000fc800078ec0ff */
[----:B------:R-:W-:-:S04]  /*ed50*/  @P3 LOP3.LUT R16, R16, 0x800, RZ, 0xfc, !PT ;  /* 0x0000080010103812 */ /* 0x000fc800078efcff */
[----:B------:R-:W-:-:S04]  /*ed60*/  LOP3.LUT R16, R16, 0xfffffbff, RZ, 0xc0, !PT ;  /* 0xfffffbff10107812 */ /* 0x000fc800078ec0ff */
[----:B------:R-:W-:-:S04]  /*ed70*/  @P2 LOP3.LUT R16, R16, 0x400, RZ, 0xfc, !PT ;  /* 0x0000040010102812 */ /* 0x000fc800078efcff */
[----:B------:R-:W-:Y:S02]  /*ed80*/  LOP3.LUT R16, R16, 0xfffffdff, RZ, 0xc0, !PT ;  /* 0xfffffdff10107812 */ /* 0x000fe400078ec0ff */
[C---:B0-----:R-:W-:Y:S02]  /*ed90*/  @!P3 LEA R12, P1, R22.reuse, R14, 0x1 ;  /* 0x0000000e160cb211 */ /* 0x041fe400078208ff */
[----:B------:R-:W0:Y:S03]  /*eda0*/  SHFL.IDX PT, R14, R0, 0x2, 0x181f ;  /* 0x00581f00000e7f89 */ /* 0x000e2600000e0000 */
[----:B------:R-:W-:Y:S02]  /*edb0*/  @!P3 IMAD.X R11, RZ, RZ, R2, P1 ;  /* 0x000000ffff0bb224 */ /* 0x000fe400008e0602 */
[----:B------:R-:W1:Y:S01]  /*edc0*/  SHFL.IDX PT, R2, R6, 0x2, 0x181f ;  /* 0x00581f0006027f89 */ /* 0x000e6200000e0000 */
[----:B0-----:R-:W-:-:S05]  /*edd0*/  @!P2 LEA R13, P1, R22, R14, 0x1 ;  /* 0x0000000e160da211 */ /* 0x001fca00078208ff */
[----:B-1----:R-:W-:Y:S01]  /*ede0*/  @!P2 IMAD.X R14, RZ, RZ, R2, P1 ;  /* 0x000000ffff0ea224 */ /* 0x002fe200008e0602 */
[----:B------:R-:W-:-:S04]  /*edf0*/  IADD3 R2, R4, 0x30, RZ ;  /* 0x0000003004027810 */ /* 0x000fc80007ffe0ff */
[----:B------:R-:W-:Y:S01]  /*ee00*/  ISETP.GE.AND P5, PT, R2, R5, PT ;  /* 0x000000050200720c */ /* 0x000fe20003fa6270 */
[----:B------:R-:W-:Y:S02]  /*ee10*/  @!P4 IMAD.MOV.U32 R2, RZ, RZ, R10 ;  /* 0x000000ffff02c224 */ /* 0x000fe400078e000a */
[----:B------:R-:W-:Y:S04]  /*ee20*/  SHFL.IDX PT, R10, R6, 0x4, 0x181f ;  /* 0x00981f00060a7f89 */ /* 0x000fe800000e0000 */
[----:B------:R0:W-:Y:S06]  /*ee30*/  @!P4 LDGSTS.E.BYPASS.LTC128B.128 [R9+0x18400], desc[UR36][R2.64], !P0 ;  /* 0x184000000209cfae */ /* 0x0001ec000c101d64 */
[----:B------:R-:W-:-:S02]  /*ee40*/  @!P5 LEA R7, P1, R22, R7, 0x1 ;  /* 0x000000071607d211 */ /* 0x000fc400078208ff */
[----:B------:R-:W-:-:S03]  /*ee50*/  @P5 LOP3.LUT R16, R16, 0x200, RZ, 0xfc, !PT ;  /* 0x0000020010105812 */ /* 0x000fc600078efcff */
[----:B------:R-:W-:Y:S01]  /*ee60*/  @!P5 IMAD.X R8, RZ, RZ, R8, P1 ;  /* 0x000000ffff08d224 */ /* 0x000fe200008e0608 */
[----:B0-----:R-:W0:Y:S01]  /*ee70*/  SHFL.IDX PT, R9, R0, 0x4, 0x181f ;  /* 0x00981f0000097f89 */ /* 0x001e2200000e0000 */
[----:B------:R-:W-:Y:S01]  /*ee80*/  VIADD R2, R4, 0x40 ;  /* 0x0000004004027836 */ /* 0x000fe20000000000 */
[----:B------:R-:W-:Y:S01]  /*ee90*/  LOP3.LUT R16, R16, 0xfffffeff, RZ, 0xc0, !PT ;  /* 0xfffffeff10107812 */ /* 0x000fe200078ec0ff */
[----:B------:R-:W-:Y:S02]  /*eea0*/  @!P3 IMAD.MOV.U32 R3, RZ, RZ, R11 ;  /* 0x000000ffff03b224 */ /* 0x000fe400078e000b */
[----:B------:R-:W1:Y:S01]  /*eeb0*/  SHFL.IDX PT, R11, R0, 0x5, 0x181f ;  /* 0x00b81f00000b7f89 */ /* 0x000e6200000e0000 */
[----:B------:R-:W-:Y:S01]  /*eec0*/  ISETP.GE.AND P4, PT, R2, R5, PT ;  /* 0x000000050200720c */ /* 0x000fe20003f86270 */
[----:B------:R-:W-:-:S05]  /*eed0*/  @!P3 IMAD.MOV.U32 R2, RZ, RZ, R12 ;  /* 0x000000ffff02b224 */ /* 0x000fca00078e000c */
[----:B------:R2:W-:Y:S07]  /*eee0*/  @!P3 LDGSTS.E.BYPASS.LTC128B.128 [R15+0x18c00], desc[UR36][R2.64], !P0 ;  /* 0x18c00000020fbfae */ /* 0x0005ee000c101d64 */
[----:B------:R-:W-:-:S04]  /*eef0*/  @P4 LOP3.LUT R16, R16, 0x100, RZ, 0xfc, !PT ;  /* 0x0000010010104812 */ /* 0x000fc800078efcff */
[----:B------:R-:W-:Y:S01]  /*ef00*/  LOP3.LUT R16, R16, 0xffffff7f, RZ, 0xc0, !PT ;  /* 0xffffff7f10107812 */ /* 0x000fe200078ec0ff */
[----:B--2---:R-:W2:Y:S01]  /*ef10*/  SHFL.IDX PT, R2, R6, 0x5, 0x181f ;  /* 0x00b81f0006027f89 */ /* 0x004ea200000e0000 */
[----:B------:R-:W-:Y:S01]  /*ef20*/  VIADD R3, R4, 0x50 ;  /* 0x0000005004037836 */ /* 0x000fe20000000000 */
[----:B0-----:R-:W-:Y:S02]  /*ef30*/  @!P4 LEA R9, P1, R22, R9, 0x1 ;  /* 0x000000091609c211 */ /* 0x001fe400078208ff */
[----:B------:R-:W-:Y:S02]  /*ef40*/  @!P2 LEA R15, R28, UR44, 0x1 ;  /* 0x0000002c1c0fac11 */ /* 0x000fe4000f8e08ff */
[----:B------:R-:W-:Y:S01]  /*ef50*/  ISETP.GE.AND P3, PT, R3, R5, PT ;  /* 0x000000050300720c */ /* 0x000fe20003f66270 */
[----:B------:R-:W-:Y:S01]  /*ef60*/  @!P2 IMAD.MOV.U32 R3, RZ, RZ, R14 ;  /* 0x000000ffff03a224 */ /* 0x000fe200078e000e */
[----:B------:R-:W-:-:S11]  /*ef70*/  @!P4 IADD3.X R10, RZ, R10, RZ, P1, !PT ;  /* 0x0000000aff0ac210 */ /* 0x000fd60000ffe4ff */
[----:B-1----:R-:W-:Y:S02]  /*ef80*/  @!P3 LEA R11, P1, R22, R11, 0x1 ;  /* 0x0000000b160bb211 */ /* 0x002fe400078208ff */
[----:B------:R-:W-:Y:S02]  /*ef90*/  @P3 LOP3.LUT R16, R16, 0x80, RZ, 0xfc, !PT ;  /* 0x0000008010103812 */ /* 0x000fe400078efcff */
[----:B--2---:R-:W-:Y:S01]  /*efa0*/  @!P3 IADD3.X R12, RZ, R2, RZ, P1, !PT ;  /* 0x00000002ff0cb210 */ /* 0x004fe20000ffe4ff */
[----:B------:R-:W-:Y:S01]  /*efb0*/  @!P2 IMAD.MOV.U32 R2, RZ, RZ, R13 ;  /* 0x000000ffff02a224 */ /* 0x000fe200078e000d */
[----:B------:R-:W-:Y:S01]  /*efc0*/  LOP3.LUT R16, R16, 0xffffffbf, RZ, 0xc0, !PT ;  /* 0xffffffbf10107812 */ /* 0x000fe200078ec0ff */
[----:B------:R-:W0:Y:S04]  /*efd0*/  SHFL.IDX PT, R13, R0, 0x6, 0x181f ;  /* 0x00d81f00000d7f89 */ /* 0x000e2800000e0000 */
[----:B------:R1:W-:Y:S04]  /*efe0*/  @!P2 LDGSTS.E.BYPASS.LTC128B.128 [R15+0x19400], desc[UR36][R2.64], !P0 ;  /* 0x19400000020fafae */ /* 0x0003e8000c101d64 */
[----:B-1----:R-:W1:Y:S01]  /*eff0*/  SHFL.IDX PT, R2, R6, 0x6, 0x181f ;  /* 0x00d81f0006027f89 */ /* 0x002e6200000e0000 */
[----:B------:R-:W-:Y:S01]  /*f000*/  VIADD R3, R4, 0x60 ;  /* 0x0000006004037836 */ /* 0x000fe20000000000 */
[----:B------:R-:W-:-:S02]  /*f010*/  @!P5 LEA R15, R28, UR44, 0x1 ;  /* 0x0000002c1c0fdc11 */ /* 0x000fc4000f8e08ff */
[----:B------:R-:W2:Y:S02]  /*f020*/  SHFL.IDX PT, R6, R6, 0x7, 0x181f ;  /* 0x00f81f0006067f89 */ /* 0x000ea400000e0000 */
[----:B------:R-:W-:Y:S01]  /*f030*/  ISETP.GE.AND P2, PT, R3, R5, PT ;  /* 0x000000050300720c */ /* 0x000fe20003f46270 */
[----:B------:R-:W-:-:S12]  /*f040*/  @!P5 IMAD.MOV.U32 R3, RZ, RZ, R8 ;  /* 0x000000ffff03d224 */ /* 0x000fd800078e0008 */
[----:B0-----:R-:W-:Y:S02]  /*f050*/  @!P2 LEA R13, P1, R22, R13, 0x1 ;  /* 0x0000000d160da211 */ /* 0x001fe400078208ff */
[----:B------:R-:W-:Y:S02]  /*f060*/  @!P2 LEA R21, R28, UR44, 0x1 ;  /* 0x0000002c1c15ac11 */ /* 0x000fe4000f8e08ff */
[----:B------:R-:W-:Y:S02]  /*f070*/  @P2 LOP3.LUT R16, R16, 0x40, RZ, 0xfc, !PT ;  /* 0x0000004010102812 */ /* 0x000fe400078efcff */
[----:B-1----:R-:W-:Y:S01]  /*f080*/  @!P2 IADD3.X R14, RZ, R2, RZ, P1, !PT ;  /* 0x00000002ff0ea210 */ /* 0x002fe20000ffe4ff */
[----:B------:R-:W-:Y:S01]  /*f090*/  @!P5 IMAD.MOV.U32 R2, RZ, RZ, R7 ;  /* 0x000000ffff02d224 */ /* 0x000fe200078e0007 */
[----:B------:R-:W-:-:S04]  /*f0a0*/  @!P4 LEA R7, R28, UR44, 0x1 ;  /* 0x0000002c1c07cc11 */ /* 0x000fc8000f8e08ff */
[----:B------:R0:W-:Y:S02]  /*f0b0*/  @!P5 LDGSTS.E.BYPASS.LTC128B.128 [R15+0x19c00], desc[UR36][R2.64], !P0 ;  /* 0x19c00000020fdfae */ /* 0x0001e4000c101d64 */
[----:B0-----:R-:W-:Y:S01]  /*f0c0*/  @!P4 IMAD.MOV.U32 R2, RZ, RZ, R9 ;  /* 0x000000ffff02c224 */ /* 0x001fe200078e0009 */
[----:B------:R-:W-:Y:S02]  /*f0d0*/  @!P4 MOV R3, R10 ;  /* 0x0000000a0003c202 */ /* 0x000fe40000000f00 */
[----:B------:R-:W-:-:S03]  /*f0e0*/  @!P3 LEA R9, R28, UR44, 0x1 ;  /* 0x0000002c1c09bc11 */ /* 0x000fc6000f8e08ff */
[----:B------:R0:W-:Y:S02]  /*f0f0*/  @!P4 LDGSTS.E.BYPASS.LTC128B.128 [R7+0x1a400], desc[UR36][R2.64], !P0 ;  /* 0x1a4000000207cfae */ /* 0x0001e4000c101d64 */
[----:B0-----:R-:W-:Y:S02]  /*f100*/  @!P3 IMAD.MOV.U32 R2, RZ, RZ, R11 ;  /* 0x000000ffff02b224 */ /* 0x001fe400078e000b */
[----:B------:R-:W-:-:S05]  /*f110*/  @!P3 IMAD.MOV.U32 R3, RZ, RZ, R12 ;  /* 0x000000ffff03b224 */ /* 0x000fca00078e000c */
[----:B------:R0:W-:Y:S02]  /*f120*/  @!P3 LDGSTS.E.BYPASS.LTC128B.128 [R9+0x1ac00], desc[UR36][R2.64], !P0 ;  /* 0x1ac000000209bfae */ /* 0x0001e4000c101d64 */
[----:B0-----:R-:W-:Y:S01]  /*f130*/  @!P2 IMAD.MOV.U32 R2, RZ, RZ, R13 ;  /* 0x000000ffff02a224 */ /* 0x001fe200078e000d */
[----:B------:R-:W-:Y:S02]  /*f140*/  @!P2 MOV R3, R14 ;  /* 0x0000000e0003a202 */ /* 0x000fe40000000f00 */
[----:B------:R0:W1:Y:S04]  /*f150*/  SHFL.IDX PT, R14, R0, 0x7, 0x181f ;  /* 0x00f81f00000e7f89 */ /* 0x00006800000e0000 */
[----:B--2---:R0:W-:Y:S02]  /*f160*/  @!P2 LDGSTS.E.BYPASS.LTC128B.128 [R21+0x1b400], desc[UR36][R2.64], !P0 ;  /* 0x1b4000000215afae */ /* 0x0041e4000c101d64 */
.L_x_14004:
[----:B------:R-:W-:Y:S01]  /*f170*/  VIADD R4, R4, 0x70 ;  /* 0x0000007004047836 */ /* 0x000fe20000000000 */
[----:B------:R-:W-:-:S04]  /*f180*/  LOP3.LUT R16, R16, 0xffffdfff, RZ, 0xc0, !PT ;  /* 0xffffdfff10107812 */ /* 0x000fc800078ec0ff */
[----:B------:R-:W-:-:S13]  /*f190*/  ISETP.GE.AND P2, PT, R4, R5, PT ;  /* 0x000000050400720c */ /* 0x000fda0003f46270 */
[----:B01----:R-:W-:Y:S02]  /*f1a0*/  @!P2 LEA R2, P1, R22, R14, 0x1 ;  /* 0x0000000e1602a211 */ /* 0x003fe400078208ff */
        /* <DEDUP_REMOVED lines=32> */
.L_x_13933:
[----:B------:R-:W-:Y:S01]  /*f3b0*/  UISETP.NE.AND UP0, UPT, UR47, URZ, UPT ;  /* 0x0000003f2f00728c */ /* 0x000fe2000bf05270 */
[----:B------:R-:W-:Y:S01]  /*f3c0*/  R2UR UR6, R29 ;  /* 0x000000001d0672ca */ /* 0x000fe200000e0000 */
[----:B------:R-:W-:Y:S01]  /*f3d0*/  ULDC.64 UR8, c[0x0][0x3d8] ;  /* 0x0000f60000087ab9 */ /* 0x000fe20000000a00 */
[----:B------:R-:W-:Y:S01]  /*f3e0*/  MOV R2, R24 ;  /* 0x0000001800027202 */ /* 0x000fe20000000f00 */
[----:B------:R-:W-:Y:S02]  /*f3f0*/  ULDC UR7, c[0x0][0x448] ;  /* 0x0001120000077ab9 */ /* 0x000fe40000000800 */
[----:B------:R-:W-:-:S05]  /*f400*/  PLOP3.LUT P0, PT, PT, PT, UP0, 0x80, 0x0 ;  /* 0x000000000000781c */ /* 0x000fca0003f0f008 */
[----:B------:R-:W-:-:S03]  /*f410*/  @UP0 ULDC UR4, c[0x0][0x44c] ;  /* 0x0001130000040ab9 */ /* 0x000fc60000000800 */
[----:B------:R-:W-:-:S04]  /*f420*/  UIMAD UR6, UR6, UR8, URZ ;  /* 0x00000008060672a4 */ /* 0x000fc8000f8e023f */
[----:B------:R-:W-:Y:S01]  /*f430*/  UIMAD UR6, UR39, UR9, UR6 ;  /* 0x00000009270672a4 */ /* 0x000fe2000f8e0206 */
        /* <DEDUP_REMOVED lines=54> */
[----:B0-----:R-:W-:-:S04]  /*f7a0*/  @!P6 LEA R14, P0, R22, R14, 0x1 ;  /* 0x0000000e160ee211 */ /* 0x001fc800078008ff */
[----:B-1----:R-:W-:Y:S02]  /*f7b0*/  @!P6 MOV R2, R14 ;  /* 0x0000000e0002e202 */ /* 0x002fe40000000f00 */
[----:B------:R-:W0:Y:S03]  /*f7c0*/  SHFL.IDX PT, R14, R0, 0x2, 0x181f ;  /* 0x00581f00000e7f89 */ /* 0x000e2600000e0000 */
[----:B------:R-:W-:Y:S01]  /*f7d0*/  @!P5 LEA R7, R28, UR44, 0x1 ;  /* 0x0000002c1c07dc11 */ /* 0x000fe2000f8e08ff */
[----:B--2---:R-:W-:-:S04]  /*f7e0*/  @!P6 IMAD.X R5, RZ, RZ, R5, P0 ;  /* 0x000000ffff05e224 */ /* 0x004fc800000e0605 */
[----:B------:R-:W-:Y:S02]  /*f7f0*/  @!P6 IMAD.MOV.U32 R3, RZ, RZ, R5 ;  /* 0x000000ffff03e224 */ /* 0x000fe400078e0005 */
[----:B------:R-:W1:Y:S01]  /*f800*/  SHFL.IDX PT, R5, R4, 0x2, 0x181f ;  /* 0x00581f0004057f89 */ /* 0x000e6200000e0000 */
[----:B0-----:R-:W-:-:S03]  /*f810*/  @!P5 LEA R14, P0, R22, R14, 0x1 ;  /* 0x0000000e160ed211 */ /* 0x001fc600078008ff */
[----:B------:R-:W-:Y:S04]  /*f820*/  @!P6 LDGSTS.E.BYPASS.LTC128B.128 [R9+0x22c00], desc[UR36][R2.64], !P4 ;  /* 0x22c000000209efae */ /* 0x000fe8000e101d64 */
[----:B------:R-:W-:Y:S04]  /*f830*/  @!P6 LDGSTS.E.BYPASS.LTC128B.128 [R9+0x26c00], desc[UR36][R2.64+0x80], !P3 ;  /* 0x26c000800209efae */ /* 0x000fe8000d901d64 */
[----:B------:R-:W-:Y:S04]  /*f840*/  @!P6 LDGSTS.E.BYPASS.LTC128B.128 [R9+0x2ac00], desc[UR36][R2.64+0x100], !P2 ;  /* 0x2ac001000209efae */ /* 0x000fe8000d101d64 */
[----:B------:R0:W-:Y:S01]  /*f850*/  @!P6 LDGSTS.E.BYPASS.LTC128B.128 [R9+0x2ec00], desc[UR36][R2.64+0x180], !P1 ;  /* 0x2ec001800209efae */ /* 0x0001e2000c901d64 */
[----:B------:R-:W-:-:S04]  /*f860*/  LOP3.LUT P6, RZ, R16, 0x80, RZ, 0xc0, !PT ;  /* 0x0000008010ff7812 */ /* 0x000fc800078cc0ff */
[----:B------:R-:W-:Y:S01]  /*f870*/  P2R R6, PR, RZ, 0x40 ;  /* 0x00000040ff067803 */ /* 0x000fe20000000000 */
[----:B-1----:R-:W-:Y:S01]  /*f880*/  @!P5 IMAD.X R5, RZ, RZ, R5, P0 ;  /* 0x000000ffff05d224 */ /* 0x002fe200000e0605 */
[----:B------:R-:W-:Y:S01]  /*f890*/  LOP3.LUT P6, RZ, R16, 0x200, RZ, 0xc0, !PT ;  /* 0x0000020010ff7812 */ /* 0x000fe200078cc0ff */
[----:B0-----:R-:W-:-:S03]  /*f8a0*/  @!P5 IMAD.MOV.U32 R2, RZ, RZ, R14 ;  /* 0x000000ffff02d224 */ /* 0x001fc600078e000e */
[----:B------:R-:W-:Y:S01]  /*f8b0*/  @!P5 MOV R3, R5 ;  /* 0x000000050003d202 */ /* 0x000fe20000000f00 */
[----:B------:R-:W0:Y:S04]  /*f8c0*/  SHFL.IDX PT, R14, R0, 0x3, 0x181f ;  /* 0x00781f00000e7f89 */ /* 0x000e2800000e0000 */
        /* <DEDUP_REMOVED lines=21> */
[----:B0-----:R-:W-:-:S04]  /*fa20*/  @!P5 LEA R14, P0, R22, R14, 0x1 ;  /* 0x0000000e160ed211 */ /* 0x001fc800078008ff */
[----:B-1----:R-:W-:Y:S01]  /*fa30*/  @!P5 IADD3.X R5, RZ, R5, RZ, P0, !PT ;  /* 0x00000005ff05d210 */ /* 0x002fe200007fe4ff */
[----:B--2---:R-:W-:Y:S02]  /*fa40*/  @!P5 IMAD.MOV.U32 R2, RZ, RZ, R14 ;  /* 0x000000ffff02d224 */ /* 0x004fe400078e000e */
[----:B------:R-:W0:Y:S02]  /*fa50*/  SHFL.IDX PT, R14, R0, 0x5, 0x181f ;  /* 0x00b81f00000e7f89 */ /* 0x000e2400000e0000 */
[----:B------:R-:W-:Y:S02]  /*fa60*/  @!P5 IMAD.MOV.U32 R3, RZ, RZ, R5 ;  /* 0x000000ffff03d224 */ /* 0x000fe400078e0005 */
        /* <DEDUP_REMOVED lines=8> */
[----:B-1----:R-:W-:Y:S01]  /*faf0*/  @!P6 IMAD.X R5, RZ, RZ, R5, P0 ;  /* 0x000000ffff05e224 */ /* 0x002fe200000e0605 */
[----:B--2---:R-:W-:Y:S02]  /*fb00*/  @!P6 MOV R2, R14 ;  /* 0x0000000e0002e202 */ /* 0x004fe40000000f00 */
        /* <DEDUP_REMOVED lines=10> */
[----:B--2---:R-:W-:-:S03]  /*fbb0*/  @!P5 IMAD.MOV.U32 R2, RZ, RZ, R14 ;  /* 0x000000ffff02d224 */ /* 0x004fc600078e000e */
[----:B------:R-:W-:Y:S01]  /*fbc0*/  @!P5 MOV R3, R5 ;  /* 0x000000050003d202 */ /* 0x000fe20000000f00 */
[----:B------:R0:W1:Y:S04]  /*fbd0*/  SHFL.IDX PT, R14, R0, 0x7, 0x181f ;  /* 0x00f81f00000e7f89 */ /* 0x00006800000e0000 */
[----:B------:R0:W-:Y:S04]  /*fbe0*/  @!P5 LDGSTS.E.BYPASS.LTC128B.128 [R9+0x25400], desc[UR36][R2.64], !P4 ;  /* 0x254000000209dfae */ /* 0x0001e8000e101d64 */
[----:B------:R0:W-:Y:S04]  /*fbf0*/  @!P5 LDGSTS.E.BYPASS.LTC128B.128 [R9+0x29400], desc[UR36][R2.64+0x80], !P3 ;  /* 0x294000800209dfae */ /* 0x0001e8000d901d64 */
[----:B------:R0:W-:Y:S04]  /*fc00*/  @!P5 LDGSTS.E.BYPASS.LTC128B.128 [R9+0x2d400], desc[UR36][R2.64+0x100], !P2 ;  /* 0x2d4001000209dfae */ /* 0x0001e8000d101d64 */
[----:B------:R0:W-:Y:S04]  /*fc10*/  @!P5 LDGSTS.E.BYPASS.LTC128B.128 [R9+0x31400], desc[UR36][R2.64+0x180], !P1 ;  /* 0x314001800209dfae */ /* 0x0001e8000c901d64 */
[----:B------:R0:W2:Y:S02]  /*fc20*/  SHFL.IDX PT, R5, R4, 0x7, 0x181f ;  /* 0x00f81f0004057f89 */ /* 0x0000a400000e0000 */
.L_x_14022:
        /* <DEDUP_REMOVED lines=13> */
.L_x_13936:
[----:B------:R-:W-:Y:S05]  /*fd00*/  BSYNC B0 ;  /* 0x0000000000007941 */ /* 0x000fea0003800000 */
.L_x_13935:
        /* <DEDUP_REMOVED lines=9> */
.L_x_14023:
[----:B------:R-:W-:-:S13]  /*fda0*/  ISETP.NE.AND P0, PT, R37, 0x3, PT ;  /* 0x000000032500780c */ /* 0x000fda0003f05270 */
[----:B------:R-:W-:Y:S05]  /*fdb0*/  @!P0 BRA `(.L_x_13938) ;  /* 0x0000000000048947 */ /* 0x000fea0003800000 */
[----:B------:R-:W-:Y:S01]  /*fdc0*/  BPT.TRAP 0x1 ;  /* 0x000000040000795c */ /* 0x000fe20000300000 */
.L_x_13938:
[----:B------:R-:W4:Y:S02]  /*fdd0*/  SYNCS.PHASECHK.TRANS64.TRYWAIT P0, [UR44+0x32460], R0 ;  /* 0x03246000ff0075a7 */ /* 0x000f24000800016c */
[----:B----4-:R-:W-:Y:S05]  /*fde0*/  @!P0 BRA `(.L_x_13939) ;  /* 0x0000003800dc8947 */ /* 0x010fea0003800000 */
.L_x_14024:
[----:B------:R-:W4:Y:S01]  /*fdf0*/  LDL.LU R4, [R1] ;  /* 0x0000000001047983 */ /* 0x000f220000300800 */
        /* <DEDUP_REMOVED lines=16> */
[----:B------:R-:W-:Y:S02]  /*ff00*/  UIMAD UR4, UR4, UR6, URZ ;  /* 0x00000006040472a4 */ /* 0x000fe4000f8e023f */
[----:B------:R-:W-:Y:S01]  /*ff10*/  IADD3 R3, R3, R5, RZ ;  /* 0x0000000503037210 */ /* 0x000fe20007ffe0ff */
        /* <DEDUP_REMOVED lines=10> */
[----:B----4-:R-:W-:-:S05]  /*ffc0*/  IADD3 R0, R3, R0, R4 ;  /* 0x0000000003007210 */ /* 0x010fca0007ffe004 */
[----:B------:R-:W-:Y:S01]  /*ffd0*/  IMAD.IADD R5, R0, 0x1, R5 ;  /* 0x0000000100057824 */ /* 0x000fe200078e0205 */
[----:B------:R-:W-:Y:S06]  /*ffe0*/  BRA.DIV UR4, `(.L_x_13940) ;  /* 0x0000003a04747947 */ /* 0x000fec000b800000 */
[----:B-1----:R-:W0:Y:S01]  /*fff0*/  SHFL.IDX PT, R14, R7, RZ, 0x181f ;  /* 0x00181fff070e7589 */ /* 0x002e2200000e0000 */
[----:B------:R-:W-:Y:S02]  /*10000*/  SHF.L.U32 R0, R22, 0x1, RZ ;  /* 0x0000000116007819 */ /* 0x000fe400000006ff */
[----:B------:R-:W-:Y:S01]  /*10010*/  LEA R6, R28, UR44, 0x1 ;  /* 0x0000002c1c067c11 */ /* 0x000fe2000f8e08ff */
        /* <DEDUP_REMOVED lines=10> */
[----:B------:R-:W0:Y:S03]  /*100c0*/  SHFL.IDX PT, R14, R7, 0x2, 0x181f ;  /* 0x00581f00070e7f89 */ /* 0x000e2600000e0000 */
[----:B------:R-:W-:Y:S01]  /*100d0*/  IMAD.X R11, RZ, RZ, R4, P0 ;  /* 0x000000ffff0b7224 */ /* 0x000fe200000e0604 */
[----:B------:R-:W-:Y:S01]  /*100e0*/  ISETP.LT.OR P0, PT, R17, 0x1, P4 ;  /* 0x000000011100780c */ /* 0x000fe20002701670 */
[----:B------:R-:W1:-:S12]  /*100f0*/  SHFL.IDX PT, R4, R8, 0x2, 0x181f ;  /* 0x00581f0008047f89 */ /* 0x000e5800000e0000 */
[----:B------:R-:W-:Y:S01]  /*10100*/  LDGSTS.E.BYPASS.LTC128B.128 [R6+0x400], desc[UR36][R2.64], !P0 ;  /* 0x0040000002067fae */ /* 0x000fe2000c101d64 */
[----:B------:R-:W-:-:S13]  /*10110*/  ISETP.LT.OR P0, PT, R17, 0x1, !P2 ;  /* 0x000000011100780c */ /* 0x000fda0005701670 */
[----:B------:R-:W-:Y:S01]  /*10120*/  LDGSTS.E.BYPASS.LTC128B.128 [R6+0x3400], desc[UR36][R2.64+0x80], !P0 ;  /* 0x0340008002067fae */ /* 0x000fe2000c101d64 */
[----:B------:R-:W-:-:S13]  /*10130*/  ISETP.LT.OR P0, PT, R17, 0x1, !P1 ;  /* 0x000000011100780c */ /* 0x000fda0004f01670 */
[----:B------:R-:W-:Y:S01]  /*10140*/  LDGSTS.E.BYPASS.LTC128B.128 [R6+0x6400], desc[UR36][R2.64+0x100], !P0 ;  /* 0x0640010002067fae */ /* 0x000fe2000c101d64 */
[----:B------:R-:W-:-:S03]  /*10150*/  LOP3.LUT P0, RZ, R5, 0x8, RZ, 0xc0, !PT ;  /* 0x0000000805ff7812 */ /* 0x000fc6000780c0ff */
[----:B------:R-:W-:Y:S01]  /*10160*/  SHFL.IDX PT, R5, R8, 0x3, 0x181f ;  /* 0x00781f0008057f89 */ /* 0x000fe200000e0000 */
[----:B------:R-:W-:-:S03]  /*10170*/  ISETP.LT.OR P3, PT, R17, 0x1, !P0 ;  /* 0x000000011100780c */ /* 0x000fc60004761670 */
[----:B------:R-:W-:Y:S10]  /*10180*/  SHFL.IDX PT, R8, R8, 0x5, 0x181f ;  /* 0x00b81f0008087f89 */ /* 0x000ff400000e0000 */
[----:B------:R0:W-:Y:S02]  /*10190*/  LDGSTS.E.BYPASS.LTC128B.128 [R6+0x9400], desc[UR36][R2.64+0x180], !P3 ;  /* 0x0940018002067fae */ /* 0x0001e4000d901d64 */
[----:B0-----:R-:W-:-:S02]  /*101a0*/  IADD3 R2, P3, R14, R0, RZ ;  /* 0x000000000e027210 */ /* 0x001fc40007f7e0ff */
[----:B------:R-:W0:Y:S03]  /*101b0*/  SHFL.IDX PT, R14, R7, 0x3, 0x181f ;  /* 0x00781f00070e7f89 */ /* 0x000e2600000e0000 */
        /* <DEDUP_REMOVED lines=10> */
[----:B------:R-:W0:Y:S01]  /*10260*/  SHFL.IDX PT, R14, R7, 0x4, 0x181f ;  /* 0x00981f00070e7f89 */ /* 0x000e2200000e0000 */
[----:B------:R-:W-:Y:S02]  /*10270*/  IADD3.X R5, RZ, R5, RZ, P3, !PT ;  /* 0x00000005ff057210 */ /* 0x000fe40001ffe4ff */
[----:B------:R-:W-:-:S13]  /*10280*/  ISETP.LT.OR P3, PT, R17, 0x21, P4 ;  /* 0x000000211100780c */ /* 0x000fda0002761670 */
        /* <DEDUP_REMOVED lines=8> */
[----:B------:R0:W1:Y:S03]  /*10310*/  SHFL.IDX PT, R14, R7, 0x5, 0x181f ;  /* 0x00b81f00070e7f89 */ /* 0x00006600000e0000 */
[----:B------:R-:W-:Y:S01]  /*10320*/  IMAD.X R3, RZ, RZ, R9, P3 ;  /* 0x000000ffff037224 */ /* 0x000fe200018e0609 */
        /* <DEDUP_REMOVED lines=16> */
[----:B-1----:R0:W-:Y:S02]  /*10430*/  LDGSTS.E.BYPASS.LTC128B.128 [R6+0xb400], desc[UR36][R2.64+0x180], !P3 ;  /* 0x0b40018002067fae */ /* 0x0021e4000d901d64 */
.L_x_14038:
[----:B01----:R-:W-:Y:S02]  /*10440*/  IADD3 R2, P3, R14, R0, RZ ;  /* 0x000000000e027210 */ /* 0x003fe40007f7e0ff */
        /* <DEDUP_REMOVED lines=19> */
.L_x_13941:
        /* <DEDUP_REMOVED lines=9> */
[----:B------:R-:W-:Y:S01]  /*10610*/  IMAD.MOV.U32 R26, RZ, RZ, 0x1 ;  /* 0x00000001ff1a7424 */ /* 0x000fe200078e00ff */
[----:B------:R-:W-:Y:S01]  /*10620*/  ULOP3.LUT UR5, URZ, UR41, URZ, 0x33, !UPT ;  /* 0x000000293f057292 */ /* 0x000fe2000f8e333f */
[----:B------:R-:W1:Y:S01]  /*10630*/  S2R R3, SR_TID.X ;  /* 0x0000000000037919 */ /* 0x000e620000002100 */
[----:B------:R-:W-:Y:S01]  /*10640*/  UIMAD UR4, UR4, UR38, URZ ;  /* 0x00000026040472a4 */ /* 0x000fe2000f8e023f */
[----:B------:R-:W-:Y:S01]  /*10650*/  IMAD.MOV.U32 R17, RZ, RZ, 0x1 ;  /* 0x00000001ff117424 */ /* 0x000fe200078e00ff */
[----:B0-----:R-:W-:Y:S02]  /*10660*/  SHF.L.U32 R2, R2, 0x4, RZ ;  /* 0x0000000402027819 */ /* 0x001fe400000006ff */
[----:B-1----:R-:W-:Y:S02]  /*10670*/  LOP3.LUT R3, R3, 0x7f, RZ, 0xc0, !PT ;  /* 0x0000007f03037812 */ /* 0x002fe400078ec0ff */
[----:B------:R-:W-:-:S02]  /*10680*/  LOP3.LUT R2, R2, 0x70, RZ, 0xc0, !PT ;  /* 0x0000007002027812 */ /* 0x000fc400078ec0ff */
[----:B------:R-:W-:-:S04]  /*10690*/  SHF.R.U32.HI R3, RZ, 0x3, R3 ;  /* 0x00000003ff037819 */ /* 0x000fc80000011603 */
[----:B------:R-:W-:Y:S02]  /*106a0*/  IADD3 R27, R2, R27, R3 ;  /* 0x0000001b021b7210 */ /* 0x000fe40007ffe003 */
[----:B------:R-:W-:Y:S02]  /*106b0*/  LOP3.LUT R2, RZ, UR42, RZ, 0x33, !PT ;  /* 0x0000002aff027c12 */ /* 0x000fe4000f8e33ff */
[----:B------:R-:W-:Y:S01]  /*106c0*/  LOP3.LUT R3, RZ, UR4, RZ, 0x33, !PT ;  /* 0x00000004ff037c12 */ /* 0x000fe2000f8e33ff */
[----:B------:R-:W-:-:S03]  /*106d0*/  VIADD R27, R27, 0xfffffee0 ;  /* 0xfffffee01b1b7836 */ /* 0x000fc60000000000 */
[----:B------:R-:W-:-:S05]  /*106e0*/  VIMNMX3 R2, R2, UR5, R3, !PT ;  /* 0x0000000502027c0f */ /* 0x000fca000f800103 */
[C---:B------:R-:W-:Y:S01]  /*106f0*/  IMAD R18, R2.reuse, -0x60, R27 ;  /* 0xffffffa002127824 */ /* 0x040fe200078e021b */
[----:B------:R-:W-:-:S07]  /*10700*/  IADD3 R27, -R2, -0x2, RZ ;  /* 0xfffffffe021b7810 */ /* 0x000fce0007ffe1ff */
.L_x_13957:
[----:B------:R-:W0:Y:S01]  /*10710*/  LDC R2, c[0x0][0x430] ;  /* 0x00010c00ff027b82 */ /* 0x000e220000000800 */
[----:B------:R-:W-:Y:S01]  /*10720*/  ISETP.GT.U32.AND P0, PT, R32, 0x5f, PT ;  /* 0x0000005f2000780c */ /* 0x000fe20003f04070 */
[----:B------:R-:W-:Y:S01]  /*10730*/  BSSY B1, `(.L_x_13943) ;  /* 0x0000014000017945 */ /* 0x000fe20003800000 */
[----:B------:R-:W-:Y:S01]  /*10740*/  MOV R7, R18 ;  /* 0x0000001200077202 */ /* 0x000fe20000000f00 */
[----:B------:R-:W-:Y:S01]  /*10750*/  IMAD.MOV.U32 R4, RZ, RZ, RZ ;  /* 0x000000ffff047224 */ /* 0x000fe200078e00ff */
[----:B0-----:R-:W-:-:S13]  /*10760*/  ISETP.NE.AND P1, PT, R2, 0x1, PT ;  /* 0x000000010200780c */ /* 0x001fda0003f25270 */
[----:B------:R-:W0:Y:S08]  /*10770*/  @P1 LDC R3, c[0x0][0x434] ;  /* 0x00010d00ff031b82 */ /* 0x000e300000000800 */
[----:B-1----:R-:W1:Y:S01]  /*10780*/  @P1 LDC R5, c[0x0][0x438] ;  /* 0x00010e00ff051b82 */ /* 0x002e620000000800 */
[----:B0-----:R-:W-:-:S05]  /*10790*/  @P1 IMAD.HI.U32 R2, R18, R3, RZ ;  /* 0x0000000312021227 */ /* 0x001fca00078e00ff */
[----:B-1----:R-:W-:Y:S01]  /*107a0*/  @P1 SHF.R.U32.HI R7, RZ, R5, R2 ;  /* 0x00000005ff071219 */ /* 0x002fe20000011602 */
[----:B--23--:R-:W-:Y:S06]  /*107b0*/  @P0 BRA `(.L_x_13944) ;  /* 0x00000000002c0947 */ /* 0x00cfec0003800000 */
        /* <DEDUP_REMOVED lines=11> */
.L_x_13944:
[----:B------:R-:W-:Y:S05]  /*10870*/  BSYNC B1 ;  /* 0x0000000000017941 */ /* 0x000fea0003800000 */
.L_x_13943:
[----:B------:R-:W-:-:S13]  /*10880*/  ISETP.NE.AND P0, PT, R37, 0x3, PT ;  /* 0x000000032500780c */ /* 0x000fda0003f05270 */
[----:B------:R-:W-:Y:S05]  /*10890*/  @!P0 BRA `(.L_x_13945) ;  /* 0x0000000000048947 */ /* 0x000fea0003800000 */
[----:B------:R-:W-:Y:S01]  /*108a0*/  BPT.TRAP 0x1 ;  /* 0x000000040000795c */ /* 0x000fe20000300000 */
.L_x_13945:
[----:B------:R-:W-:Y:S01]  /*108b0*/  LEA R19, R17, UR44, 0x3 ;  /* 0x0000002c11137c11 */ /* 0x000fe2000f8e18ff */
[----:B------:R-:W-:Y:S01]  /*108c0*/  BSSY B1, `(.L_x_13946) ;  /* 0x0000004000017945 */ /* 0x000fe20003800000 */
[----:B------:R-:W-:-:S04]  /*108d0*/  SHF.L.U32 R25, R26, 0x1f, RZ ;  /* 0x0000001f1a197819 */ /* 0x000fc800000006ff */
[----:B------:R-:W1:Y:S02]  /*108e0*/  SYNCS.PHASECHK.TRANS64.TRYWAIT P0, [R19+URZ+0x32440], R25 ;  /* 0x03244019130075a7 */ /* 0x000e64000800017f */
[----:B-1----:R-:W-:Y:S05]  /*108f0*/  @!P0 BRA `(.L_x_13947) ;  /* 0x00000038009c8947 */ /* 0x002fea0003800000 */
.L_x_14039:
[----:B------:R-:W-:Y:S05]  /*10900*/  BSYNC B1 ;  /* 0x0000000000017941 */ /* 0x000fea0003800000 */
.L_x_13946:
[----:B------:R-:W-:Y:S01]  /*10910*/  ULDC UR4, c[0x0][0x430] ;  /* 0x00010c0000047ab9 */ /* 0x000fe20000000800 */
[----:B-----5:R-:W-:Y:S01]  /*10920*/  SHF.R.S32.HI R20, RZ, 0x1f, R4 ;  /* 0x0000001fff147819 */ /* 0x020fe20000011404 */
[----:B------:R-:W-:Y:S01]  /*10930*/  UIADD3 UR4, -UR4, URZ, URZ ;  /* 0x0000003f04047290 */ /* 0x000fe2000fffe13f */
[----:B------:R-:W-:Y:S01]  /*10940*/  R2UR UR6, R29 ;  /* 0x000000001d0672ca */ /* 0x000fe200000e0000 */
[----:B------:R-:W-:Y:S01]  /*10950*/  IMAD R22, R17, 0x1800, R28 ;  /* 0x0000180011167824 */ /* 0x000fe200078e021c */
[----:B------:R-:W-:-:S03]  /*10960*/  LOP3.LUT P1, RZ, R16, 0x2, RZ, 0xc0, !PT ;  /* 0x0000000210ff7812 */ /* 0x000fc6000782c0ff */
[----:B0-----:R-:W-:Y:S01]  /*10970*/  IMAD R5, R7, UR4, R18 ;  /* 0x0000000407057c24 */ /* 0x001fe2000f8e0212 */
[----:B------:R-:W-:-:S04]  /*10980*/  ULDC.64 UR4, c[0x0][0x300] ;  /* 0x0000c00000047ab9 */ /* 0x000fc80000000a00 */
[----:B------:R-:W-:-:S05]  /*10990*/  SHF.R.S32.HI R23, RZ, 0x1f, R5 ;  /* 0x0000001fff177819 */ /* 0x000fca0000011405 */
[----:B------:R-:W-:-:S04]  /*109a0*/  IMAD R2, R23, UR4, RZ ;  /* 0x0000000417027c24 */ /* 0x000fc8000f8e02ff */
[C---:B------:R-:W-:Y:S02]  /*109b0*/  IMAD R7, R5.reuse, UR5, R2 ;  /* 0x0000000505077c24 */ /* 0x040fe4000f8e0202 */
        /* <DEDUP_REMOVED lines=23> */
[----:B------:R-:W0:Y:S01]  /*10b30*/  SHFL.IDX PT, R14, R21, 0x1, 0x181f ;  /* 0x00381f00150e7f89 */ /* 0x000e2200000e0000 */
[----:B--2---:R-:W-:-:S03]  /*10b40*/  IADD3.X R13, RZ, R3, RZ, P0, !PT ;  /* 0x00000003ff0d7210 */ /* 0x004fc600007fe4ff */
        /* <DEDUP_REMOVED lines=21> */
.L_x_14053:
        /* <DEDUP_REMOVED lines=8> */
.L_x_13949:
        /* <DEDUP_REMOVED lines=10> */
.L_x_13950:
[----:B------:R2:W-:Y:S01]  /*10dc0*/  SYNCS.ARRIVE.TRANS64.A1T0 RZ, [R19+URZ+0x32430], RZ ;  /* 0x032430ff13ff79a7 */ /* 0x0005e2000810003f */
[----:B------:R-:W-:Y:S05]  /*10dd0*/  @!P2 BRA `(.L_x_13951) ;  /* 0x000000000004a947 */ /* 0x000fea0003800000 */
[----:B------:R-:W-:Y:S01]  /*10de0*/  BPT.TRAP 0x1 ;  /* 0x000000040000795c */ /* 0x000fe20000300000 */
.L_x_13951:
[----:B------:R-:W3:Y:S01]  /*10df0*/  SYNCS.PHASECHK.TRANS64.TRYWAIT P0, [R19+URZ+0x32460], R25 ;  /* 0x03246019130075a7 */ /* 0x000ee2000800017f */
[----:B------:R-:W-:Y:S04]  /*10e00*/  BSSY B1, `(.L_x_13952) ;  /* 0x0000002000017945 */ /* 0x000fe80003800000 */
[----:B---3--:R-:W-:Y:S05]  /*10e10*/  @!P0 BRA `(.L_x_13953) ;  /* 0x0000003800f48947 */ /* 0x008fea0003800000 */
.L_x_14054:
[----:B------:R-:W-:Y:S05]  /*10e20*/  BSYNC B1 ;  /* 0x0000000000017941 */ /* 0x000fea0003800000 */
.L_x_13952:
        /* <DEDUP_REMOVED lines=16> */
[----:B------:R-:W-:Y:S01]  /*10f30*/  MOV R5, UR6 ;  /* 0x0000000600057c02 */ /* 0x000fe20008000f00 */
[----:B------:R-:W-:Y:S01]  /*10f40*/  IMAD.IADD R3, R3, 0x1, R7 ;  /* 0x0000000103037824 */ /* 0x000fe200078e0207 */
        /* <DEDUP_REMOVED lines=12> */
[----:B------:R-:W-:Y:S01]  /*11010*/  SHFL.IDX PT, R5, R22, 0x3, 0x181f ;  /* 0x00781f0016057f89 */ /* 0x000fe200000e0000 */
[----:B0-----:R-:W-:-:S03]  /*11020*/  IADD3 R10, P0, R14, R0, RZ ;  /* 0x000000000e0a7210 */ /* 0x001fc60007f1e0ff */
[----:B------:R-:W0:Y:S02]  /*11030*/  SHFL.IDX PT, R14, R20, 0x1, 0x181f ;  /* 0x00381f00140e7f89 */ /* 0x000e2400000e0000 */
[----:B----4-:R-:W-:Y:S02]  /*11040*/  IMAD.X R11, RZ, RZ, R3, P0 ;  /* 0x000000ffff0b7224 */ /* 0x010fe400000e0603 */
[----:B------:R-:W-:Y:S04]  /*11050*/  SHFL.IDX PT, R3, R22, 0x4, 0x181f ;  /* 0x00981f0016037f89 */ /* 0x000fe800000e0000 */
        /* <DEDUP_REMOVED lines=11> */
[----:B------:R5:W-:Y:S01]  /*11110*/  LDGSTS.E.BYPASS.LTC128B.128 [R21+0x9800], desc[UR36][R8.64+0x180], !P1 ;  /* 0x0980018008157fae */ /* 0x000be2000c901d64 */
[----:B0-----:R-:W-:-:S03]  /*11120*/  IADD3 R6, P0, R14, R0, RZ ;  /* 0x000000000e067210 */ /* 0x001fc60007f1e0ff */
[----:B------:R-:W-:Y:S04]  /*11130*/  SHFL.IDX PT, R22, R22, 0x5, 0x181f ;  /* 0x00b81f0016167f89 */ /* 0x000fe800000e0000 */
[----:B------:R-:W0:Y:S01]  /*11140*/  SHFL.IDX PT, R14, R20, 0x3, 0x181f ;  /* 0x00781f00140e7f89 */ /* 0x000e2200000e0000 */
[----:B----4-:R-:W-:Y:S01]  /*11150*/  IADD3.X R7, RZ, R4, RZ, P0, !PT ;  /* 0x00000004ff077210 */ /* 0x010fe200007fe4ff */
[----:B-----5:R-:W-:-:S04]  /*11160*/  IMAD.MOV.U32 R9, RZ, RZ, RZ ;  /* 0x000000ffff097224 */ /* 0x020fc800078e00ff */
        /* <DEDUP_REMOVED lines=18> */
.L_x_14068:
[----:B0---4-:R-:W-:-:S04]  /*11290*/  IADD3 R2, P0, R14, R0, RZ ;  /* 0x000000000e027210 */ /* 0x011fc80007f1e0ff */
        /* <DEDUP_REMOVED lines=10> */
.L_x_13955:
        /* <DEDUP_REMOVED lines=10> */
.L_x_13956:
        /* <DEDUP_REMOVED lines=9> */
[----:B----4-:R-:W-:Y:S05]  /*11470*/  @P0 BRA `(.L_x_13957) ;  /* 0xfffffff000a40947 */ /* 0x010fea000383ffff */
.L_x_13942:
[----:B------:R-:W-:Y:S05]  /*11480*/  BSYNC B0 ;  /* 0x0000000000007941 */ /* 0x000fea0003800000 */
.L_x_13921:
[----:B------:R-:W0:Y:S01]  /*11490*/  S2R R3, SR_CgaCtaId ;  /* 0x0000000000037919 */ /* 0x000e220000008800 */
[----:B------:R-:W-:Y:S01]  /*114a0*/  MOV R0, 0x400 ;  /* 0x0000040000007802 */ /* 0x000fe20000000f00 */
[----:B------:R-:W-:Y:S01]  /*114b0*/  BSSY B0, `(.L_x_13958) ;  /* 0x0000005000007945 */ /* 0x000fe20003800000 */
[----:B------:R-:W-:Y:S02]  /*114c0*/  SHF.L.U32 R9, R9, 0x1f, RZ ;  /* 0x0000001f09097819 */ /* 0x000fe400000006ff */
[----:B0-----:R-:W-:-:S04]  /*114d0*/  LEA R4, R3, R0, 0x18 ;  /* 0x0000000003047211 */ /* 0x001fc800078ec0ff */
[----:B------:R-:W0:Y:S02]  /*114e0*/  SYNCS.PHASECHK.TRANS64.TRYWAIT P0, [R4+URZ+0x32420], R9 ;  /* 0x03242009040075a7 */ /* 0x000e24000800017f */
[----:B0-----:R-:W-:Y:S05]  /*114f0*/  @!P0 BRA `(.L_x_13959) ;  /* 0x0000003c001c8947 */ /* 0x001fea0003800000 */
.L_x_14069:
[----:B------:R-:W-:Y:S05]  /*11500*/  BSYNC B0 ;  /* 0x0000000000007941 */ /* 0x000fea0003800000 */
.L_x_13958:
[----:B------:R-:W-:-:S03]  /*11510*/  UMOV UR4, 0xffffffff ;  /* 0xffffffff00047882 */ /* 0x000fc60000000000 */
[----:B------:R-:W-:Y:S05]  /*11520*/  BRA.DIV UR4, `(.L_x_13960) ;  /* 0x0000003e04247947 */ /* 0x000fea000b800000 */
[----:B------:R-:W4:Y:S02]  /*11530*/  S2R R0, SR_TID.X ;  /* 0x0000000000007919 */ /* 0x000f240000002100 */
[----:B----4-:R-:W-:-:S04]  /*11540*/  SHF.R.U32.HI R0, RZ, 0x5, R0 ;  /* 0x00000005ff007819 */ /* 0x010fc80000011600 */
[----:B------:R-:W-:-:S05]  /*11550*/  LOP3.LUT R0, R0, 0x3, RZ, 0xc0, !PT ;  /* 0x0000000300007812 */ /* 0x000fca00078ec0ff */
[----:B------:R4:W0:Y:S02]  /*11560*/  SHFL.IDX PT, R14, R0, RZ, 0x1f ;  /* 0x00001fff000e7589 */ /* 0x00082400000e0000 */
.L_x_14072:
[----:B0-----:R-:W-:-:S13]  /*11570*/  ISETP.NE.AND P0, PT, R14, RZ, PT ;  /* 0x000000ff0e00720c */ /* 0x001fda0003f05270 */
[----:B------:R-:W-:Y:S05]  /*11580*/  @P0 BRA `(.L_x_13876) ;  /* 0x0000000000840947 */ /* 0x000fea0003800000 */
[----:B------:R-:W-:-:S03]  /*11590*/  UMOV UR4, 0xffffffff ;  /* 0xffffffff00047882 */ /* 0x000fc60000000000 */
[----:B------:R-:W-:Y:S05]  /*115a0*/  BRA.DIV UR4, `(.L_x_13961) ;  /* 0x0000003e04387947 */ /* 0x000fea000b800000 */
[----:B------:R-:W-:-:S13]  /*115b0*/  ELECT P6, URZ, PT ;  /* 0x00000000003f782f */ /* 0x000fda00038c0000 */
.L_x_14075:
[----:B------:R-:W-:Y:S05]  /*115c0*/  @!P6 BRA `(.L_x_13876) ;  /* 0x000000000074e947 */ /* 0x000fea0003800000 */
[----:B------:R-:W-:-:S04]  /*115d0*/  LOP3.LUT R34, R34, 0x2, RZ, 0xfc, !PT ;  /* 0x0000000222227812 */ /* 0x000fc800078efcff */
[----:B------:R-:W-:-:S13]  /*115e0*/  ISETP.NE.AND P0, PT, R34, 0x3, PT ;  /* 0x000000032200780c */ /* 0x000fda0003f05270 */
[----:B------:R-:W-:Y:S05]  /*115f0*/  @!P0 BRA `(.L_x_13962) ;  /* 0x0000000000048947 */ /* 0x000fea0003800000 */
[----:B------:R-:W-:Y:S01]  /*11600*/  BPT.TRAP 0x1 ;  /* 0x000000040000795c */ /* 0x000fe20000300000 */
.L_x_13962:
[C---:B------:R-:W-:Y:S01]  /*11610*/  LEA R5, R17.reuse, R4, 0x3 ;  /* 0x0000000411057211 */ /* 0x040fe200078e18ff */
[----:B------:R-:W-:Y:S01]  /*11620*/  VIADD R17, R17, 0x1 ;  /* 0x0000000111117836 */ /* 0x000fe20000000000 */
[----:B----4-:R-:W-:-:S04]  /*11630*/  SHF.L.U32 R0, R26, 0x1f, RZ ;  /* 0x0000001f1a007819 */ /* 0x010fc800000006ff */
[----:B------:R-:W0:Y:S01]  /*11640*/  SYNCS.PHASECHK.TRANS64.TRYWAIT P1, [R5+URZ+0x32440], R0 ;  /* 0x03244000050075a7 */ /* 0x000e22000802017f */
[----:B------:R-:W-:-:S04]  /*11650*/  ISETP.NE.AND P2, PT, R17, 0x2, PT ;  /* 0x000000021100780c */ /* 0x000fc80003f45270 */
[----:B------:R-:W-:Y:S01]  /*11660*/  SEL R3, RZ, 0x1, P2 ;  /* 0x00000001ff037807 */ /* 0x000fe20001000000 */
[----:B0-----:R-:W-:Y:S08]  /*11670*/  @!P1 BRA `(.L_x_13963) ;  /* 0x0000003c00249947 */ /* 0x001ff00003800000 */
.L_x_14076:
[----:B------:R-:W-:Y:S02]  /*11680*/  SEL R17, R17, RZ, P2 ;  /* 0x000000ff11117207 */ /* 0x000fe40001000000 */
[----:B------:R-:W-:Y:S01]  /*11690*/  LOP3.LUT R2, R26, R3, RZ, 0x3c, !PT ;  /* 0x000000031a027212 */ /* 0x000fe200078e3cff */
[----:B------:R-:W-:Y:S06]  /*116a0*/  @!P0 BRA `(.L_x_13964) ;  /* 0x0000000000048947 */ /* 0x000fec0003800000 */
[----:B------:R-:W-:Y:S01]  /*116b0*/  BPT.TRAP 0x1 ;  /* 0x000000040000795c */ /* 0x000fe20000300000 */
.L_x_13964:
[----:B------:R-:W-:Y:S01]  /*116c0*/  IMAD R17, R17, 0x8, R4 ;  /* 0x0000000811117824 */ /* 0x000fe200078e0204 */
[----:B------:R-:W-:-:S04]  /*116d0*/  SHF.L.U32 R2, R2, 0x1f, RZ ;  /* 0x0000001f02027819 */ /* 0x000fc800000006ff */
[----:B------:R-:W4:Y:S02]  /*116e0*/  SYNCS.PHASECHK.TRANS64.TRYWAIT P1, [R17+URZ+0x32440], R2 ;  /* 0x03244002110075a7 */ /* 0x000f24000802017f */
[----:B----4-:R-:W-:Y:S05]  /*116f0*/  @!P1 BRA `(.L_x_13965) ;  /* 0x0000003c00189947 */ /* 0x010fea0003800000 */
.L_x_14077:
[----:B------:R-:W-:Y:S05]  /*11700*/  @!P0 BRA `(.L_x_13966) ;  /* 0x0000000000048947 */ /* 0x000fea0003800000 */
[----:B------:R-:W-:Y:S01]  /*11710*/  BPT.TRAP 0x1 ;  /* 0x000000040000795c */ /* 0x000fe20000300000 */
.L_x_13966:
[----:B------:R-:W0:Y:S02]  /*11720*/  SYNCS.PHASECHK.TRANS64.TRYWAIT P1, [R5+URZ+0x32460], R0 ;  /* 0x03246000050075a7 */ /* 0x000e24000802017f */
[----:B0-----:R-:W-:Y:S05]  /*11730*/  @!P1 BRA `(.L_x_13967) ;  /* 0x0000003c001c9947 */ /* 0x001fea0003800000 */
.L_x_14078:
[----:B------:R-:W-:Y:S05]  /*11740*/  @!P0 BRA `(.L_x_13968) ;  /* 0x0000000000048947 */ /* 0x000fea0003800000 */
[----:B------:R-:W-:Y:S01]  /*11750*/  BPT.TRAP 0x1 ;  /* 0x000000040000795c */ /* 0x000fe20000300000 */
.L_x_13968:
[----:B------:R0:W0:Y:S02]  /*11760*/  SYNCS.PHASECHK.TRANS64.TRYWAIT P0, [R17+URZ+0x32460], R2 ;  /* 0x03246002110075a7 */ /* 0x000024000800017f */
[----:B0-----:R-:W-:Y:S05]  /*11770*/  @!P0 NANOSLEEP.SYNCS 0x989680 ;  /* 0x009896800000895d */ /* 0x001fea0003900000 */
[----:B------:R-:W0:Y:S02]  /*11780*/  @!P0 SYNCS.PHASECHK.TRANS64 P0, [R17+URZ+0x32460], R2 ;  /* 0x03246002110085a7 */ /* 0x000e24000800007f */
[----:B0-----:R-:W-:Y:S05]  /*11790*/  @!P0 BRA `(.L_x_13968) ;  /* 0xfffffffc00f08947 */ /* 0x001fea000383ffff */
.L_x_13876:
[----:B------:R-:W-:Y:S05]  /*117a0*/  BSYNC B6 ;  /* 0x0000000000067941 */ /* 0x000fea0003800000 */
.L_x_13873:
[----:B------:R-:W-:Y:S05]  /*117b0*/  EXIT ;  /* 0x000000000000794d */ /* 0x000fea0003800000 */
.L_x_13880:
[----:B0-----:R-:W-:-:S04]  /*117c0*/  IMAD.U32 R3, RZ, RZ, UR61 ;  /* 0x0000003dff037e24 */ /* 0x001fc8000f8e00ff */
[----:B------:R0:W1:Y:S03]  /*117d0*/  SYNCS.PHASECHK.TRANS64.TRYWAIT P0, [R3+URZ+0x32400], R0 ;  /* 0x03240000030075a7 */ /* 0x000066000800017f */
[----:B-1----:R-:W-:Y:S05]  /*117e0*/  @!P0 NANOSLEEP.SYNCS 0x989680 ;  /* 0x009896800000895d */ /* 0x002fea0003900000 */
[----:B------:R-:W1:Y:S02]  /*117f0*/  @!P0 SYNCS.PHASECHK.TRANS64 P0, [R3+URZ+0x32400], R0 ;  /* 0x03240000030085a7 */ /* 0x000e64000800007f */
[----:B-1----:R-:W-:Y:S05]  /*11800*/  @!P0 BRA `(.L_x_13880) ;  /* 0xfffffffc00ec8947 */ /* 0x002fea000383ffff */
[----:B------:R-:W-:Y:S05]  /*11810*/  BRA `(.L_x_13969) ;  /* 0xfffffefc00847947 */ /* 0x000fea000383ffff */
.L_x_13884:
[----:B0-----:R-:W-:-:S04]  /*11820*/  MOV R3, UR61 ;  /* 0x0000003d00037c02 */ /* 0x001fc80008000f00 */
[----:B------:R0:W2:Y:S03]  /*11830*/  SYNCS.PHASECHK.TRANS64.TRYWAIT P1, [R3+URZ+0x32430], R0 ;  /* 0x03243000030075a7 */ /* 0x0000a6000802017f */
[----:B--2---:R-:W-:Y:S05]  /*11840*/  @!P1 NANOSLEEP.SYNCS 0x989680 ;  /* 0x009896800000995d */ /* 0x004fea0003900000 */
[----:B------:R-:W2:Y:S02]  /*11850*/  @!P1 SYNCS.PHASECHK.TRANS64 P1, [R3+URZ+0x32430], R0 ;  /* 0x03243000030095a7 */ /* 0x000ea4000802007f */
[----:B--2---:R-:W-:Y:S05]  /*11860*/  @!P1 BRA `(.L_x_13884) ;  /* 0xfffffffc00ec9947 */ /* 0x004fea000383ffff */
[----:B------:R-:W-:Y:S05]  /*11870*/  BRA `(.L_x_13883) ;  /* 0xfffffefc009c7947 */ /* 0x000fea000383ffff */
.L_x_13885:
[----:B0-----:R-:W-:-:S04]  /*11880*/  IMAD.U32 R3, RZ, RZ, UR61 ;  /* 0x0000003dff037e24 */ /* 0x001fc8000f8e00ff */
[----:B------:R0:W2:Y:S03]  /*11890*/  SYNCS.PHASECHK.TRANS64.TRYWAIT P1, [R3+URZ+0x32410], R0 ;  /* 0x03241000030075a7 */ /* 0x0000a6000802017f */
[----:B--2---:R-:W-:Y:S05]  /*118a0*/  @!P1 NANOSLEEP.SYNCS 0x989680 ;  /* 0x009896800000995d */ /* 0x004fea0003900000 */
[----:B------:R-:W2:Y:S02]  /*118b0*/  @!P1 SYNCS.PHASECHK.TRANS64 P1, [R3+URZ+0x32410], R0 ;  /* 0x03241000030095a7 */ /* 0x000ea4000802007f */
[----:B--2---:R-:W-:Y:S05]  /*118c0*/  @!P1 BRA `(.L_x_13885) ;  /* 0xfffffffc00ec9947 */ /* 0x004fea000383ffff */
[----:B------:R-:W-:Y:S05]  /*118d0*/  BRA `(.L_x_13970) ;  /* 0xffffff0000447947 */ /* 0x000fea000383ffff */
.L_x_13889:
[----:B0-----:R-:W-:-:S04]  /*118e0*/  IMAD.U32 R3, RZ, RZ, UR61 ;  /* 0x0000003dff037e24 */ /* 0x001fc8000f8e00ff */
[----:B------:R0:W3:Y:S03]  /*118f0*/  SYNCS.PHASECHK.TRANS64.TRYWAIT P1, [R3+URZ+0x32450], R0 ;  /* 0x03245000030075a7 */ /* 0x0000e6000802017f */
[----:B---3--:R-:W-:Y:S05]  /*11900*/  @!P1 NANOSLEEP.SYNCS 0x989680 ;  /* 0x009896800000995d */ /* 0x008fea0003900000 */
[----:B------:R-:W3:Y:S02]  /*11910*/  @!P1 SYNCS.PHASECHK.TRANS64 P1, [R3+URZ+0x32450], R0 ;  /* 0x03245000030095a7 */ /* 0x000ee4000802007f */
[----:B---3--:R-:W-:Y:S05]  /*11920*/  @!P1 BRA `(.L_x_13889) ;  /* 0xfffffffc00ec9947 */ /* 0x008fea000383ffff */
[----:B------:R-:W-:Y:S05]  /*11930*/  BRA `(.L_x_13888) ;  /* 0xffffff00004c7947 */ /* 0x000fea000383ffff */
.L_x_13896:
[----:B-1----:R-:W-:-:S04]  /*11940*/  IMAD.U32 R153, RZ, RZ, UR5 ;  /* 0x00000005ff997e24 */ /* 0x002fc8000f8e00ff */
[----:B------:R1:W2:Y:S03]  /*11950*/  SYNCS.PHASECHK.TRANS64.TRYWAIT P1, [R153+URZ+0x32430], R20 ;  /* 0x03243014990075a7 */ /* 0x0002a6000802017f */
[----:B--2---:R-:W-:Y:S05]  /*11960*/  @!P1 NANOSLEEP.SYNCS 0x989680 ;  /* 0x009896800000995d */ /* 0x004fea0003900000 */
[----:B------:R-:W2:Y:S02]  /*11970*/  @!P1 SYNCS.PHASECHK.TRANS64 P1, [R153+URZ+0x32430], R20 ;  /* 0x03243014990095a7 */ /* 0x000ea4000802007f */
[----:B--2---:R-:W-:Y:S05]  /*11980*/  @!P1 BRA `(.L_x_13896) ;  /* 0xfffffffc00ec9947 */ /* 0x004fea000383ffff */
[----:B------:R-:W-:Y:S05]  /*11990*/  BRA `(.L_x_13895) ;  /* 0xffffff2c00547947 */ /* 0x000fea000383ffff */
.L_x_13900:
[----:B--2---:R-:W-:-:S04]  /*119a0*/  MOV R203, UR5 ;  /* 0x0000000500cb7c02 */ /* 0x004fc80008000f00 */
[----:B------:R2:W3:Y:S03]  /*119b0*/  SYNCS.PHASECHK.TRANS64.TRYWAIT P1, [R203+URZ+0x32450], R20 ;  /* 0x03245014cb0075a7 */ /* 0x0004e6000802017f */
[----:B---3--:R-:W-:Y:S05]  /*119c0*/  @!P1 NANOSLEEP.SYNCS 0x989680 ;  /* 0x009896800000995d */ /* 0x008fea0003900000 */
[----:B------:R-:W3:Y:S02]  /*119d0*/  @!P1 SYNCS.PHASECHK.TRANS64 P1, [R203+URZ+0x32450], R20 ;  /* 0x03245014cb0095a7 */ /* 0x000ee4000802007f */
[----:B---3--:R-:W-:Y:S05]  /*119e0*/  @!P1 BRA `(.L_x_13900) ;  /* 0xfffffffc00ec9947 */ /* 0x008fea000383ffff */
[----:B------:R-:W-:Y:S05]  /*119f0*/  BRA `(.L_x_13899) ;  /* 0xffffff3000207947 */ /* 0x000fea000383ffff */
.L_x_13908:
[----:B-1----:R-:W-:-:S04]  /*11a00*/  IMAD.U32 R153, RZ, RZ, UR7 ;  /* 0x00000007ff997e24 */ /* 0x002fc8000f8e00ff */
[----:B------:R1:W2:Y:S03]  /*11a10*/  SYNCS.PHASECHK.TRANS64.TRYWAIT P1, [R153+URZ+0x32430], R202 ;  /* 0x032430ca990075a7 */ /* 0x0002a6000802017f */
[----:B--2---:R-:W-:Y:S05]  /*11a20*/  @!P1 NANOSLEEP.SYNCS 0x989680 ;  /* 0x009896800000995d */ /* 0x004fea0003900000 */
[----:B------:R-:W2:Y:S02]  /*11a30*/  @!P1 SYNCS.PHASECHK.TRANS64 P1, [R153+URZ+0x32430], R202 ;  /* 0x032430ca990095a7 */ /* 0x000ea4000802007f */
[----:B--2---:R-:W-:Y:S05]  /*11a40*/  @!P1 BRA `(.L_x_13908) ;  /* 0xfffffffc00ec9947 */ /* 0x004fea000383ffff */
[----:B------:R-:W-:Y:S05]  /*11a50*/  BRA `(.L_x_13907) ;  /* 0xffffff6000107947 */ /* 0x000fea000383ffff */
.L_x_13912:
[----:B--2---:R-:W-:-:S04]  /*11a60*/  IMAD.U32 R203, RZ, RZ, UR7 ;  /* 0x00000007ffcb7e24 */ /* 0x004fc8000f8e00ff */
[----:B------:R2:W3:Y:S03]  /*11a70*/  SYNCS.PHASECHK.TRANS64.TRYWAIT P1, [R203+URZ+0x32450], R202 ;  /* 0x032450cacb0075a7 */ /* 0x0004e6000802017f */
[----:B---3--:R-:W-:Y:S05]  /*11a80*/  @!P1 NANOSLEEP.SYNCS 0x989680 ;  /* 0x009896800000995d */ /* 0x008fea0003900000 */
[----:B------:R-:W3:Y:S02]  /*11a90*/  @!P1 SYNCS.PHASECHK.TRANS64 P1, [R203+URZ+0x32450], R202 ;  /* 0x032450cacb0095a7 */ /* 0x000ee4000802007f */
[----:B---3--:R-:W-:Y:S05]  /*11aa0*/  @!P1 BRA `(.L_x_13912) ;  /* 0xfffffffc00ec9947 */ /* 0x008fea000383ffff */
[----:B------:R-:W-:Y:S05]  /*11ab0*/  BRA `(.L_x_13911) ;  /* 0xffffff6000907947 */ /* 0x000fea000383ffff */
.L_x_13926:
[----:B------:R-:W-:Y:S01]  /*11ac0*/  IMAD.MOV.U32 R13, RZ, RZ, R28 ;  /* 0x000000ffff0d7224 */ /* 0x000fe200078e001c */
[----:B------:R-:W-:Y:S01]  /*11ad0*/  MOV R12, RZ ;  /* 0x000000ff000c7202 */ /* 0x000fe20000000f00 */
[----:B------:R-:W-:Y:S02]  /*11ae0*/  IMAD.MOV.U32 R11, RZ, RZ, 0x1f ;  /* 0x0000001fff0b7424 */ /* 0x000fe400078e00ff */
[----:B------:R-:W-:-:S07]  /*11af0*/  IMAD.MOV.U32 R15, RZ, RZ, -0x1 ;  /* 0xffffffffff0f7424 */ /* 0x000fce00078e00ff */
[----:B------:R-:W-:Y:S05]  /*11b00*/  WARPSYNC.COLLECTIVE R15, `(.L_x_13971) ;  /* 0x000000000f087348 */ /* 0x000fea0003c00000 */
[----:B------:R0:W1:Y:S02]  /*11b10*/  SHFL.IDX P6, R14, R13, R12, R11 ;  /* 0x0000000c0d0e7389 */ /* 0x00006400000c000b */
[----:B01----:R-:W-:Y:S01]  /*11b20*/  ENDCOLLECTIVE ;  /* 0x000000000000791b */ /* 0x003fe20003800000 */
.L_x_13971:
[----:B------:R-:W-:Y:S05]  /*11b30*/  BRA `(.L_x_13972) ;  /* 0xffffffc400807947 */ /* 0x000fea000383ffff */
.L_x_13928:
[----:B0-----:R-:W-:-:S04]  /*11b40*/  IMAD.U32 R3, RZ, RZ, UR44 ;  /* 0x0000002cff037e24 */ /* 0x001fc8000f8e00ff */
[----:B------:R0:W1:Y:S03]  /*11b50*/  SYNCS.PHASECHK.TRANS64.TRYWAIT P0, [R3+URZ+0x32440], R2 ;  /* 0x03244002030075a7 */ /* 0x000066000800017f */
[----:B-1----:R-:W-:Y:S05]  /*11b60*/  @!P0 NANOSLEEP.SYNCS 0x989680 ;  /* 0x009896800000895d */ /* 0x002fea0003900000 */
[----:B------:R-:W1:Y:S02]  /*11b70*/  @!P0 SYNCS.PHASECHK.TRANS64 P0, [R3+URZ+0x32440], R2 ;  /* 0x03244002030085a7 */ /* 0x000e64000800007f */
[----:B-1----:R-:W-:Y:S05]  /*11b80*/  @!P0 BRA `(.L_x_13928) ;  /* 0xfffffffc00ec8947 */ /* 0x002fea000383ffff */
[----:B------:R-:W-:Y:S05]  /*11b90*/  BRA `(.L_x_13973) ;  /* 0xffffffc4008c7947 */ /* 0x000fea000383ffff */
.L_x_13929:
        /* <DEDUP_REMOVED lines=8> */
.L_x_13975:
[----:B------:R-:W-:Y:S05]  /*11c20*/  BSYNC B0 ;  /* 0x0000000000007941 */ /* 0x000fea0003800000 */
.L_x_13974:
        /* <DEDUP_REMOVED lines=9> */
.L_x_13976:
[----:B------:R-:W-:Y:S02]  /*11cc0*/  IMAD.MOV.U32 R13, RZ, RZ, R5 ;  /* 0x000000ffff0d7224 */ /* 0x000fe400078e0005 */
[----:B------:R-:W-:Y:S01]  /*11cd0*/  IMAD.MOV.U32 R12, RZ, RZ, 0x1 ;  /* 0x00000001ff0c7424 */ /* 0x000fe200078e00ff */
[----:B------:R-:W-:-:S13]  /*11ce0*/  @P0 LEA R2, P1, R22, R14, 0x1 ;  /* 0x0000000e16020211 */ /* 0x000fda00078208ff */
[----:B------:R-:W-:Y:S05]  /*11cf0*/  WARPSYNC.COLLECTIVE R15, `(.L_x_13977) ;  /* 0x000000000f087348 */ /* 0x000fea0003c00000 */
[----:B------:R0:W1:Y:S02]  /*11d00*/  SHFL.IDX P6, R14, R13, R12, R11 ;  /* 0x0000000c0d0e7389 */ /* 0x00006400000c000b */
[----:B01----:R-:W-:Y:S01]  /*11d10*/  ENDCOLLECTIVE ;  /* 0x000000000000791b */ /* 0x003fe20003800000 */
.L_x_13977:
        /* <DEDUP_REMOVED lines=12> */
.L_x_13978:
[----:B------:R-:W-:Y:S01]  /*11de0*/  IMAD.MOV.U32 R13, RZ, RZ, R5 ;  /* 0x000000ffff0d7224 */ /* 0x000fe200078e0005 */
[----:B------:R-:W-:Y:S02]  /*11df0*/  MOV R12, 0x2 ;  /* 0x00000002000c7802 */ /* 0x000fe40000000f00 */
[----:B------:R-:W-:-:S13]  /*11e00*/  @P0 LEA R2, P1, R22, R14, 0x1 ;  /* 0x0000000e16020211 */ /* 0x000fda00078208ff */
[----:B------:R-:W-:Y:S05]  /*11e10*/  WARPSYNC.COLLECTIVE R15, `(.L_x_13979) ;  /* 0x000000000f087348 */ /* 0x000fea0003c00000 */
[----:B------:R0:W1:Y:S02]  /*11e20*/  SHFL.IDX P6, R14, R13, R12, R11 ;  /* 0x0000000c0d0e7389 */ /* 0x00006400000c000b */
[----:B01----:R-:W-:Y:S01]  /*11e30*/  ENDCOLLECTIVE ;  /* 0x000000000000791b */ /* 0x003fe20003800000 */
.L_x_13979:
        /* <DEDUP_REMOVED lines=12> */
.L_x_13980:
[----:B------:R-:W-:Y:S01]  /*11f00*/  MOV R13, R5 ;  /* 0x00000005000d7202 */ /* 0x000fe20000000f00 */
[----:B------:R-:W-:Y:S01]  /*11f10*/  IMAD.MOV.U32 R12, RZ, RZ, 0x3 ;  /* 0x00000003ff0c7424 */ /* 0x000fe200078e00ff */
[----:B------:R-:W-:-:S13]  /*11f20*/  @P0 LEA R2, P1, R22, R14, 0x1 ;  /* 0x0000000e16020211 */ /* 0x000fda00078208ff */
[----:B------:R-:W-:Y:S05]  /*11f30*/  WARPSYNC.COLLECTIVE R15, `(.L_x_13981) ;  /* 0x000000000f087348 */ /* 0x000fea0003c00000 */
[----:B------:R0:W1:Y:S02]  /*11f40*/  SHFL.IDX P6, R14, R13, R12, R11 ;  /* 0x0000000c0d0e7389 */ /* 0x00006400000c000b */
[----:B01----:R-:W-:Y:S01]  /*11f50*/  ENDCOLLECTIVE ;  /* 0x000000000000791b */ /* 0x003fe20003800000 */
.L_x_13981:
        /* <DEDUP_REMOVED lines=12> */
.L_x_13982:
[----:B------:R-:W-:Y:S02]  /*12020*/  IMAD.MOV.U32 R13, RZ, RZ, R5 ;  /* 0x000000ffff0d7224 */ /* 0x000fe400078e0005 */
[----:B------:R-:W-:Y:S01]  /*12030*/  IMAD.MOV.U32 R12, RZ, RZ, 0x4 ;  /* 0x00000004ff0c7424 */ /* 0x000fe200078e00ff */
[----:B------:R-:W-:-:S13]  /*12040*/  @P0 LEA R2, P1, R22, R14, 0x1 ;  /* 0x0000000e16020211 */ /* 0x000fda00078208ff */
[----:B------:R-:W-:Y:S05]  /*12050*/  WARPSYNC.COLLECTIVE R15, `(.L_x_13983) ;  /* 0x000000000f087348 */ /* 0x000fea0003c00000 */
[----:B------:R0:W1:Y:S02]  /*12060*/  SHFL.IDX P6, R14, R13, R12, R11 ;  /* 0x0000000c0d0e7389 */ /* 0x00006400000c000b */
[----:B01----:R-:W-:Y:S01]  /*12070*/  ENDCOLLECTIVE ;  /* 0x000000000000791b */ /* 0x003fe20003800000 */
.L_x_13983:
        /* <DEDUP_REMOVED lines=12> */
.L_x_13984:
[----:B------:R-:W-:Y:S02]  /*12140*/  IMAD.MOV.U32 R13, RZ, RZ, R5 ;  /* 0x000000ffff0d7224 */ /* 0x000fe400078e0005 */
[----:B------:R-:W-:Y:S01]  /*12150*/  IMAD.MOV.U32 R12, RZ, RZ, 0x5 ;  /* 0x00000005ff0c7424 */ /* 0x000fe200078e00ff */
[----:B------:R-:W-:-:S13]  /*12160*/  @P0 LEA R2, P1, R22, R14, 0x1 ;  /* 0x0000000e16020211 */ /* 0x000fda00078208ff */
[----:B------:R-:W-:Y:S05]  /*12170*/  WARPSYNC.COLLECTIVE R15, `(.L_x_13985) ;  /* 0x000000000f087348 */ /* 0x000fea0003c00000 */
[----:B------:R0:W1:Y:S02]  /*12180*/  SHFL.IDX P6, R14, R13, R12, R11 ;  /* 0x0000000c0d0e7389 */ /* 0x00006400000c000b */
[----:B01----:R-:W-:Y:S01]  /*12190*/  ENDCOLLECTIVE ;  /* 0x000000000000791b */ /* 0x003fe20003800000 */
.L_x_13985:
        /* <DEDUP_REMOVED lines=10> */
.L_x_13986:
[----:B------:R-:W-:Y:S05]  /*12240*/  BRA `(.L_x_13987) ;  /* 0xffffffc400047947 */ /* 0x000fea000383ffff */
.L_x_13932:
[----:B------:R-:W-:Y:S01]  /*12250*/  IMAD.MOV.U32 R13, RZ, RZ, R6 ;  /* 0x000000ffff0d7224 */ /* 0x000fe200078e0006 */
[----:B------:R-:W-:Y:S01]  /*12260*/  MOV R11, 0x181f ;  /* 0x0000181f000b7802 */ /* 0x000fe20000000f00 */
[----:B------:R-:W-:Y:S01]  /*12270*/  IMAD.MOV.U32 R12, RZ, RZ, RZ ;  /* 0x000000ffff0c7224 */ /* 0x000fe200078e00ff */
[----:B------:R-:W-:Y:S01]  /*12280*/  MOV R4, UR46 ;  /* 0x0000002e00047c02 */ /* 0x000fe20008000f00 */
[----:B------:R-:W-:Y:S01]  /*12290*/  IMAD.MOV.U32 R15, RZ, RZ, -0x1 ;  /* 0xffffffffff0f7424 */ /* 0x000fe200078e00ff */
[----:B------:R-:W-:-:S03]  /*122a0*/  LOP3.LUT R16, R16, 0xffffefff, RZ, 0xc0, !PT ;  /* 0xffffefff10107812 */ /* 0x000fc600078ec0ff */
[----:B------:R-:W-:-:S07]  /*122b0*/  IMAD R4, R4, 0x80, R20 ;  /* 0x0000008004047824 */ /* 0x000fce00078e0214 */
[----:B------:R-:W-:Y:S05]  /*122c0*/  WARPSYNC.COLLECTIVE R15, `(.L_x_13988) ;  /* 0x000000000f087348 */ /* 0x000fea0003c00000 */
[----:B------:R0:W1:Y:S02]  /*122d0*/  SHFL.IDX P6, R14, R13, R12, R11 ;  /* 0x0000000c0d0e7389 */ /* 0x00006400000c000b */
[----:B01----:R-:W-:Y:S01]  /*122e0*/  ENDCOLLECTIVE ;  /* 0x000000000000791b */ /* 0x003fe20003800000 */
.L_x_13988:
[----:B------:R-:W-:Y:S01]  /*122f0*/  IADD3 R8, R4, 0x10, RZ ;  /* 0x0000001004087810 */ /* 0x000fe20007ffe0ff */
[----:B------:R-:W-:Y:S02]  /*12300*/  IMAD.MOV.U32 R13, RZ, RZ, R0 ;  /* 0x000000ffff0d7224 */ /* 0x000fe400078e0000 */
[----:B------:R-:W-:-:S07]  /*12310*/  IMAD.MOV.U32 R3, RZ, RZ, R14 ;  /* 0x000000ffff037224 */ /* 0x000fce00078e000e */
[----:B------:R-:W-:Y:S05]  /*12320*/  WARPSYNC.COLLECTIVE R15, `(.L_x_13989) ;  /* 0x000000000f087348 */ /* 0x000fea0003c00000 */
[----:B------:R0:W1:Y:S02]  /*12330*/  SHFL.IDX P6, R14, R13, R12, R11 ;  /* 0x0000000c0d0e7389 */ /* 0x00006400000c000b */
[----:B01----:R-:W-:Y:S01]  /*12340*/  ENDCOLLECTIVE ;  /* 0x000000000000791b */ /* 0x003fe20003800000 */
.L_x_13989:
        /* <DEDUP_REMOVED lines=11> */
.L_x_13990:
[----:B------:R-:W-:Y:S01]  /*12400*/  LOP3.LUT R16, R16, 0xfffff7ff, RZ, 0xc0, !PT ;  /* 0xfffff7ff10107812 */ /* 0x000fe200078ec0ff */
[----:B------:R-:W-:Y:S02]  /*12410*/  @!P2 IMAD.X R3, RZ, RZ, R3, P1 ;  /* 0x000000ffff03a224 */ /* 0x000fe400008e0603 */
[----:B------:R-:W-:-:S05]  /*12420*/  @!P2 IMAD.MOV.U32 R2, RZ, RZ, R10 ;  /* 0x000000ffff02a224 */ /* 0x000fca00078e000a */
[----:B------:R-:W-:Y:S01]  /*12430*/  @!PT LDS RZ, [RZ] ;  /* 0x00000000fffff984 */ /* 0x000fe20000000800 */
[----:B------:R-:W-:Y:S01]  /*12440*/  @!PT LDS RZ, [RZ] ;  /* 0x00000000fffff984 */ /* 0x000fe20000000800 */
[----:B------:R-:W-:Y:S01]  /*12450*/  @!PT LDS RZ, [RZ] ;  /* 0x00000000fffff984 */ /* 0x000fe20000000800 */
[----:B------:R0:W-:Y:S01]  /*12460*/  @!P2 LDGSTS.E.BYPASS.LTC128B.128 [R9+0x18400], desc[UR36][R2.64], !P0 ;  /* 0x184000000209afae */ /* 0x0001e2000c101d64 */
[----:B------:R-:W-:Y:S02]  /*12470*/  ISETP.GE.AND P2, PT, R8, R5, PT ;  /* 0x000000050800720c */ /* 0x000fe40003f46270 */
[----:B------:R-:W-:Y:S02]  /*12480*/  IADD3 R8, R4, 0x20, RZ ;  /* 0x0000002004087810 */ /* 0x000fe40007ffe0ff */
[----:B------:R-:W-:Y:S01]  /*12490*/  MOV R13, R0 ;  /* 0x00000000000d7202 */ /* 0x000fe20000000f00 */
[----:B0-----:R-:W-:-:S08]  /*124a0*/  IMAD.MOV.U32 R2, RZ, RZ, R14 ;  /* 0x000000ffff027224 */ /* 0x001fd000078e000e */
[----:B------:R-:W-:-:S07]  /*124b0*/  @P2 LOP3.LUT R16, R16, 0x800, RZ, 0xfc, !PT ;  /* 0x0000080010102812 */ /* 0x000fce00078efcff */
[----:B------:R-:W-:Y:S05]  /*124c0*/  WARPSYNC.COLLECTIVE R15, `(.L_x_13991) ;  /* 0x000000000f087348 */ /* 0x000fea0003c00000 */
[----:B------:R0:W1:Y:S02]  /*124d0*/  SHFL.IDX P6, R14, R13, R12, R11 ;  /* 0x0000000c0d0e7389 */ /* 0x00006400000c000b */
[----:B01----:R-:W-:Y:S01]  /*124e0*/  ENDCOLLECTIVE ;  /* 0x000000000000791b */ /* 0x003fe20003800000 */
.L_x_13991:
[----:B------:R-:W-:Y:S02]  /*124f0*/  LOP3.LUT R16, R16, 0xfffffbff, RZ, 0xc0, !PT ;  /* 0xfffffbff10107812 */ /* 0x000fe400078ec0ff */
[----:B------:R-:W-:Y:S01]  /*12500*/  @!P2 LEA R15, R28, UR44, 0x1 ;  /* 0x0000002c1c0fac11 */ /* 0x000fe2000f8e08ff */
[----:B------:R-:W-:Y:S01]  /*12510*/  IMAD.MOV.U32 R13, RZ, RZ, R6 ;  /* 0x000000ffff0d7224 */ /* 0x000fe200078e0006 */
        /* <DEDUP_REMOVED lines=9> */
[----:B------:R0:W-:Y:S01]  /*125b0*/  @!P2 LDGSTS.E.BYPASS.LTC128B.128 [R15+0x18c00], desc[UR36][R2.64], !P0 ;  /* 0x18c00000020fafae */ /* 0x0001e2000c101d64 */
[----:B------:R-:W-:Y:S01]  /*125c0*/  ISETP.GE.AND P2, PT, R8, R5, PT ;  /* 0x000000050800720c */ /* 0x000fe20003f46270 */
[----:B------:R-:W-:Y:S01]  /*125d0*/  VIADD R8, R4, 0x30 ;  /* 0x0000003004087836 */ /* 0x000fe20000000000 */
[----:B0-----:R-:W-:-:S11]  /*125e0*/  MOV R15, 0xffffffff ;  /* 0xffffffff000f7802 */ /* 0x001fd60000000f00 */
[----:B------:R-:W-:-:S07]  /*125f0*/  @P2 LOP3.LUT R16, R16, 0x400, RZ, 0xfc, !PT ;  /* 0x0000040010102812 */ /* 0x000fce00078efcff */
[----:B------:R-:W-:Y:S05]  /*12600*/  WARPSYNC.COLLECTIVE R15, `(.L_x_13992) ;  /* 0x000000000f087348 */ /* 0x000fea0003c00000 */
[----:B------:R0:W1:Y:S02]  /*12610*/  SHFL.IDX P6, R14, R13, R12, R11 ;  /* 0x0000000c0d0e7389 */ /* 0x00006400000c000b */
[----:B01----:R-:W-:Y:S01]  /*12620*/  ENDCOLLECTIVE ;  /* 0x000000000000791b */ /* 0x003fe20003800000 */
.L_x_13992:
[----:B------:R-:W-:Y:S01]  /*12630*/  LOP3.LUT R16, R16, 0xfffffdff, RZ, 0xc0, !PT ;  /* 0xfffffdff10107812 */ /* 0x000fe200078ec0ff */
[----:B------:R-:W-:Y:S02]  /*12640*/  IMAD.MOV.U32 R13, RZ, RZ, R0 ;  /* 0x000000ffff0d7224 */ /* 0x000fe400078e0000 */
[----:B------:R-:W-:-:S07]  /*12650*/  IMAD.MOV.U32 R2, RZ, RZ, R14 ;  /* 0x000000ffff027224 */ /* 0x000fce00078e000e */
[----:B------:R-:W-:Y:S05]  /*12660*/  WARPSYNC.COLLECTIVE R15, `(.L_x_13993) ;  /* 0x000000000f087348 */ /* 0x000fea0003c00000 */
[----:B------:R0:W1:Y:S02]  /*12670*/  SHFL.IDX P6, R14, R13, R12, R11 ;  /* 0x0000000c0d0e7389 */ /* 0x00006400000c000b */
[----:B01----:R-:W-:Y:S01]  /*12680*/  ENDCOLLECTIVE ;  /* 0x000000000000791b */ /* 0x003fe20003800000 */
.L_x_13993:
[----:B------:R-:W-:Y:S02]  /*12690*/  @!P2 LEA R15, R28, UR44, 0x1 ;  /* 0x0000002c1c0fac11 */ /* 0x000fe4000f8e08ff */
[----:B------:R-:W-:Y:S02]  /*126a0*/  MOV R12, 0x3 ;  /* 0x00000003000c7802 */ /* 0x000fe40000000f00 */
[----:B------:R-:W-:-:S05]  /*126b0*/  @!P2 LEA R13, P1, R22, R14, 0x1 ;  /* 0x0000000e160da211 */ /* 0x000fca00078208ff */
[----:B------:R-:W-:Y:S01]  /*126c0*/  @!P2 IMAD.X R14, RZ, RZ, R2, P1 ;  /* 0x000000ffff0ea224 */ /* 0x000fe200008e0602 */
[----:B------:R-:W-:Y:S01]  /*126d0*/  @!P2 MOV R2, R13 ;  /* 0x0000000d0002a202 */ /* 0x000fe20000000f00 */
[----:B------:R-:W-:Y:S02]  /*126e0*/  IMAD.MOV.U32 R13, RZ, RZ, R6 ;  /* 0x000000ffff0d7224 */ /* 0x000fe400078e0006 */
[----:B------:R-:W-:-:S05]  /*126f0*/  @!P2 IMAD.MOV.U32 R3, RZ, RZ, R14 ;  /* 0x000000ffff03a224 */ /* 0x000fca00078e000e */
[----:B------:R-:W-:Y:S01]  /*12700*/  @!PT LDS RZ, [RZ] ;  /* 0x00000000fffff984 */ /* 0x000fe20000000800 */
[----:B------:R-:W-:Y:S01]  /*12710*/  @!PT LDS RZ, [RZ] ;  /* 0x00000000fffff984 */ /* 0x000fe20000000800 */
[----:B------:R-:W-:Y:S01]  /*12720*/  @!PT LDS RZ, [RZ] ;  /* 0x00000000fffff984 */ /* 0x000fe20000000800 */
[----:B------:R0:W-:Y:S01]  /*12730*/  @!P2 LDGSTS.E.BYPASS.LTC128B.128 [R15+0x19400], desc[UR36][R2.64], !P0 ;  /* 0x19400000020fafae */ /* 0x0001e2000c101d64 */
[----:B------:R-:W-:Y:S01]  /*12740*/  ISETP.GE.AND P2, PT, R8, R5, PT ;  /* 0x000000050800720c */ /* 0x000fe20003f46270 */
[----:B0-----:R-:W-:-:S12]  /*12750*/  IMAD.MOV.U32 R15, RZ, RZ, -0x1 ;  /* 0xffffffffff0f7424 */ /* 0x001fd800078e00ff */
[----:B------:R-:W-:-:S07]  /*12760*/  @P2 LOP3.LUT R16, R16, 0x200, RZ, 0xfc, !PT ;  /* 0x0000020010102812 */ /* 0x000fce00078efcff */
[----:B------:R-:W-:Y:S05]  /*12770*/  WARPSYNC.COLLECTIVE R15, `(.L_x_13994) ;  /* 0x000000000f087348 */ /* 0x000fea0003c00000 */
[----:B------:R0:W1:Y:S02]  /*12780*/  SHFL.IDX P6, R14, R13, R12, R11 ;  /* 0x0000000c0d0e7389 */ /* 0x00006400000c000b */
[----:B01----:R-:W-:Y:S01]  /*12790*/  ENDCOLLECTIVE ;  /* 0x000000000000791b */ /* 0x003fe20003800000 */
.L_x_13994:
[----:B------:R-:W-:Y:S01]  /*127a0*/  LOP3.LUT R16, R16, 0xfffffeff, RZ, 0xc0, !PT ;  /* 0xfffffeff10107812 */ /* 0x000fe200078ec0ff */
[----:B------:R-:W-:Y:S02]  /*127b0*/  IMAD.MOV.U32 R13, RZ, RZ, R0 ;  /* 0x000000ffff0d7224 */ /* 0x000fe400078e0000 */
[----:B------:R-:W-:-:S07]  /*127c0*/  IMAD.MOV.U32 R8, RZ, RZ, R14 ;  /* 0x000000ffff087224 */ /* 0x000fce00078e000e */
[----:B------:R-:W-:Y:S05]  /*127d0*/  WARPSYNC.COLLECTIVE R15, `(.L_x_13995) ;  /* 0x000000000f087348 */ /* 0x000fea0003c00000 */
[----:B------:R0:W1:Y:S02]  /*127e0*/  SHFL.IDX P6, R14, R13, R12, R11 ;  /* 0x0000000c0d0e7389 */ /* 0x00006400000c000b */
[----:B01----:R-:W-:Y:S01]  /*127f0*/  ENDCOLLECTIVE ;  /* 0x000000000000791b */ /* 0x003fe20003800000 */
.L_x_13995:
[----:B------:R-:W-:Y:S01]  /*12800*/  @!P2 LEA R15, R28, UR44, 0x1 ;  /* 0x0000002c1c0fac11 */ /* 0x000fe2000f8e08ff */
[----:B------:R-:W-:Y:S02]  /*12810*/  IMAD.MOV.U32 R13, RZ, RZ, R6 ;  /* 0x000000ffff0d7224 */ /* 0x000fe400078e0006 */
[----:B------:R-:W-:Y:S01]  /*12820*/  IMAD.MOV.U32 R12, RZ, RZ, 0x4 ;  /* 0x00000004ff0c7424 */ /* 0x000fe200078e00ff */
[----:B------:R-:W-:-:S04]  /*12830*/  MOV R7, R14 ;  /* 0x0000000e00077202 */ /* 0x000fc80000000f00 */
[----:B------:R-:W-:-:S05]  /*12840*/  @!P2 LEA R7, P1, R22, R7, 0x1 ;  /* 0x000000071607a211 */ /* 0x000fca00078208ff */
[----:B------:R-:W-:Y:S02]  /*12850*/  @!P2 IMAD.X R8, RZ, RZ, R8, P1 ;  /* 0x000000ffff08a224 */ /* 0x000fe400008e0608 */
[----:B------:R-:W-:Y:S02]  /*12860*/  @!P2 IMAD.MOV.U32 R2, RZ, RZ, R7 ;  /* 0x000000ffff02a224 */ /* 0x000fe400078e0007 */
[----:B------:R-:W-:Y:S01]  /*12870*/  @!P2 IMAD.MOV.U32 R3, RZ, RZ, R8 ;  /* 0x000000ffff03a224 */ /* 0x000fe200078e0008 */
[----:B------:R-:W-:-:S04]  /*12880*/  IADD3 R8, R4, 0x40, RZ ;  /* 0x0000004004087810 */ /* 0x000fc80007ffe0ff */
[----:B------:R-:W-:Y:S01]  /*12890*/  @!PT LDS RZ, [RZ] ;  /* 0x00000000fffff984 */ /* 0x000fe20000000800 */
[----:B------:R-:W-:Y:S01]  /*128a0*/  @!PT LDS RZ, [RZ] ;  /* 0x00000000fffff984 */ /* 0x000fe20000000800 */
[----:B------:R-:W-:Y:S01]  /*128b0*/  @!PT LDS RZ, [RZ] ;  /* 0x00000000fffff984 */ /* 0x000fe20000000800 */
[----:B------:R0:W-:Y:S01]  /*128c0*/  @!P2 LDGSTS.E.BYPASS.LTC128B.128 [R15+0x19c00], desc[UR36][R2.64], !P0 ;  /* 0x19c00000020fafae */ /* 0x0001e2000c101d64 */
[----:B------:R-:W-:Y:S01]  /*128d0*/  ISETP.GE.AND P2, PT, R8, R5, PT ;  /* 0x000000050800720c */ /* 0x000fe20003f46270 */
[----:B------:R-:W-:Y:S02]  /*128e0*/  VIADD R8, R4, 0x50 ;  /* 0x0000005004087836 */ /* 0x000fe40000000000 */
[----:B0-----:R-:W-:-:S10]  /*128f0*/  IMAD.MOV.U32 R15, RZ, RZ, -0x1 ;  /* 0xffffffffff0f7424 */ /* 0x001fd400078e00ff */
[----:B------:R-:W-:Y:S02]  /*12900*/  @!P2 LEA R7, R28, UR44, 0x1 ;  /* 0x0000002c1c07ac11 */ /* 0x000fe4000f8e08ff */
[----:B------:R-:W-:-:S07]  /*12910*/  @P2 LOP3.LUT R16, R16, 0x100, RZ, 0xfc, !PT ;  /* 0x0000010010102812 */ /* 0x000fce00078efcff */
[----:B------:R-:W-:Y:S05]  /*12920*/  WARPSYNC.COLLECTIVE R15, `(.L_x_13996) ;  /* 0x000000000f087348 */ /* 0x000fea0003c00000 */
[----:B------:R0:W1:Y:S02]  /*12930*/  SHFL.IDX P6, R14, R13, R12, R11 ;  /* 0x0000000c0d0e7389 */ /* 0x00006400000c000b */
[----:B01----:R-:W-:Y:S01]  /*12940*/  ENDCOLLECTIVE ;  /* 0x000000000000791b */ /* 0x003fe20003800000 */
.L_x_13996:
[----:B------:R-:W-:Y:S01]  /*12950*/  LOP3.LUT R16, R16, 0xffffff7f, RZ, 0xc0, !PT ;  /* 0xffffff7f10107812 */ /* 0x000fe200078ec0ff */
[----:B------:R-:W-:Y:S01]  /*12960*/  IMAD.MOV.U32 R13, RZ, RZ, R0 ;  /* 0x000000ffff0d7224 */ /* 0x000fe200078e0000 */
[----:B------:R-:W-:-:S07]  /*12970*/  MOV R10, R14 ;  /* 0x0000000e000a7202 */ /* 0x000fce0000000f00 */
[----:B------:R-:W-:Y:S05]  /*12980*/  WARPSYNC.COLLECTIVE R15, `(.L_x_13997) ;  /* 0x000000000f087348 */ /* 0x000fea0003c00000 */
[----:B------:R0:W1:Y:S02]  /*12990*/  SHFL.IDX P6, R14, R13, R12, R11 ;  /* 0x0000000c0d0e7389 */ /* 0x00006400000c000b */
[----:B01----:R-:W-:Y:S01]  /*129a0*/  ENDCOLLECTIVE ;  /* 0x000000000000791b */ /* 0x003fe20003800000 */
.L_x_13997:
[----:B------:R-:W-:Y:S01]  /*129b0*/  IMAD.MOV.U32 R13, RZ, RZ, R6 ;  /* 0x000000ffff0d7224 */ /* 0x000fe200078e0006 */
[----:B------:R-:W-:Y:S01]  /*129c0*/  MOV R12, 0x5 ;  /* 0x00000005000c7802 */ /* 0x000fe20000000f00 */
[----:B------:R-:W-:-:S07]  /*129d0*/  IMAD.MOV.U32 R9, RZ, RZ, R14 ;  /* 0x000000ffff097224 */ /* 0x000fce00078e000e */
[----:B------:R-:W-:Y:S05]  /*129e0*/  WARPSYNC.COLLECTIVE R15, `(.L_x_13998) ;  /* 0x000000000f087348 */ /* 0x000fea0003c00000 */
[----:B------:R0:W1:Y:S02]  /*129f0*/  SHFL.IDX P6, R14, R13, R12, R11 ;  /* 0x0000000c0d0e7389 */ /* 0x00006400000c000b */
[----:B01----:R-:W-:Y:S01]  /*12a00*/  ENDCOLLECTIVE ;  /* 0x000000000000791b */ /* 0x003fe20003800000 */
.L_x_13998:
[----:B------:R-:W-:-:S04]  /*12a10*/  @!P2 LEA R9, P1, R22, R9, 0x1 ;  /* 0x000000091609a211 */ /* 0x000fc800078208ff */
[----:B------:R-:W-:Y:S01]  /*12a20*/  @!P2 MOV R2, R9 ;  /* 0x000000090002a202 */ /* 0x000fe20000000f00 */
[----:B------:R-:W-:-:S04]  /*12a30*/  @!P2 IMAD.X R10, RZ, RZ, R10, P1 ;  /* 0x000000ffff0aa224 */ /* 0x000fc800008e060a */
[----:B------:R-:W-:Y:S02]  /*12a40*/  @!P2 IMAD.MOV.U32 R3, RZ, RZ, R10 ;  /* 0x000000ffff03a224 */ /* 0x000fe400078e000a */
[----:B------:R-:W-:-:S03]  /*12a50*/  IMAD.MOV.U32 R13, RZ, RZ, R0 ;  /* 0x000000ffff0d7224 */ /* 0x000fc600078e0000 */
        /* <DEDUP_REMOVED lines=10> */
.L_x_13999:
[----:B------:R-:W-:Y:S02]  /*12b00*/  @!P2 LEA R9, R28, UR44, 0x1 ;  /* 0x0000002c1c09ac11 */ /* 0x000fe4000f8e08ff */
[----:B------:R-:W-:-:S04]  /*12b10*/  @P2 LOP3.LUT R16, R16, 0x80, RZ, 0xfc, !PT ;  /* 0x0000008010102812 */ /* 0x000fc800078efcff */
[----:B------:R-:W-:Y:S01]  /*12b20*/  LOP3.LUT R16, R16, 0xffffffbf, RZ, 0xc0, !PT ;  /* 0xffffffbf10107812 */ /* 0x000fe200078ec0ff */
[----:B------:R-:W-:Y:S02]  /*12b30*/  IMAD.MOV.U32 R13, RZ, RZ, R6 ;  /* 0x000000ffff0d7224 */ /* 0x000fe400078e0006 */
[----:B------:R-:W-:-:S05]  /*12b40*/  IMAD.MOV.U32 R11, RZ, RZ, R14 ;  /* 0x000000ffff0b7224 */ /* 0x000fca00078e000e */
[----:B------:R-:W-:-:S04]  /*12b50*/  @!P2 LEA R11, P1, R22, R11, 0x1 ;  /* 0x0000000b160ba211 */ /* 0x000fc800078208ff */
[----:B------:R-:W-:Y:S01]  /*12b60*/  @!P2 IADD3.X R12, RZ, R2, RZ, P1, !PT ;  /* 0x00000002ff0ca210 */ /* 0x000fe20000ffe4ff */
[----:B------:R-:W-:Y:S02]  /*12b70*/  @!P2 IMAD.MOV.U32 R2, RZ, RZ, R11 ;  /* 0x000000ffff02a224 */ /* 0x000fe400078e000b */
[----:B------:R-:W-:Y:S02]  /*12b80*/  IMAD.MOV.U32 R11, RZ, RZ, 0x181f ;  /* 0x0000181fff0b7424 */ /* 0x000fe400078e00ff */
[----:B------:R-:W-:Y:S01]  /*12b90*/  @!P2 IMAD.MOV.U32 R3, RZ, RZ, R12 ;  /* 0x000000ffff03a224 */ /* 0x000fe200078e000c */
[----:B------:R-:W-:-:S04]  /*12ba0*/  MOV R12, 0x6 ;  /* 0x00000006000c7802 */ /* 0x000fc80000000f00 */
        /* <DEDUP_REMOVED lines=8> */
.L_x_14000:
[----:B------:R-:W-:Y:S02]  /*12c30*/  @!P2 LEA R21, R28, UR44, 0x1 ;  /* 0x0000002c1c15ac11 */ /* 0x000fe4000f8e08ff */
[----:B------:R-:W-:Y:S01]  /*12c40*/  @P2 LOP3.LUT R16, R16, 0x40, RZ, 0xfc, !PT ;  /* 0x0000004010102812 */ /* 0x000fe200078efcff */
[----:B------:R-:W-:Y:S02]  /*12c50*/  IMAD.MOV.U32 R13, RZ, RZ, R0 ;  /* 0x000000ffff0d7224 */ /* 0x000fe400078e0000 */
[----:B------:R-:W-:-:S07]  /*12c60*/  IMAD.MOV.U32 R2, RZ, RZ, R14 ;  /* 0x000000ffff027224 */ /* 0x000fce00078e000e */
[----:B------:R-:W-:Y:S05]  /*12c70*/  WARPSYNC.COLLECTIVE R15, `(.L_x_14001) ;  /* 0x000000000f087348 */ /* 0x000fea0003c00000 */
[----:B------:R0:W1:Y:S02]  /*12c80*/  SHFL.IDX P6, R14, R13, R12, R11 ;  /* 0x0000000c0d0e7389 */ /* 0x00006400000c000b */
[----:B01----:R-:W-:Y:S01]  /*12c90*/  ENDCOLLECTIVE ;  /* 0x000000000000791b */ /* 0x003fe20003800000 */
.L_x_14001:
[----:B------:R-:W-:Y:S01]  /*12ca0*/  IMAD.MOV.U32 R12, RZ, RZ, 0x7 ;  /* 0x00000007ff0c7424 */ /* 0x000fe200078e00ff */
[----:B------:R-:W-:-:S04]  /*12cb0*/  MOV R13, R14 ;  /* 0x0000000e000d7202 */ /* 0x000fc80000000f00 */
[----:B------:R-:W-:-:S05]  /*12cc0*/  @!P2 LEA R13, P1, R22, R13, 0x1 ;  /* 0x0000000d160da211 */ /* 0x000fca00078208ff */
[----:B------:R-:W-:Y:S02]  /*12cd0*/  @!P2 IMAD.X R14, RZ, RZ, R2, P1 ;  /* 0x000000ffff0ea224 */ /* 0x000fe400008e0602 */
[----:B------:R-:W-:Y:S02]  /*12ce0*/  @!P2 IMAD.MOV.U32 R2, RZ, RZ, R13 ;  /* 0x000000ffff02a224 */ /* 0x000fe400078e000d */
[----:B------:R-:W-:Y:S01]  /*12cf0*/  IMAD.MOV.U32 R13, RZ, RZ, R6 ;  /* 0x000000ffff0d7224 */ /* 0x000fe200078e0006 */
[----:B------:R-:W-:-:S07]  /*12d00*/  @!P2 MOV R3, R14 ;  /* 0x0000000e0003a202 */ /* 0x000fce0000000f00 */
[----:B------:R-:W-:Y:S05]  /*12d10*/  WARPSYNC.COLLECTIVE R15, `(.L_x_14002) ;  /* 0x000000000f087348 */ /* 0x000fea0003c00000 */
[----:B------:R0:W1:Y:S02]  /*12d20*/  SHFL.IDX P6, R14, R13, R12, R11 ;  /* 0x0000000c0d0e7389 */ /* 0x00006400000c000b */
[----:B01----:R-:W-:Y:S01]  /*12d30*/  ENDCOLLECTIVE ;  /* 0x000000000000791b */ /* 0x003fe20003800000 */
.L_x_14002:
        /* <DEDUP_REMOVED lines=9> */
.L_x_14003:
[----:B------:R-:W-:Y:S05]  /*12dd0*/  BRA `(.L_x_14004) ;  /* 0xffffffc000e47947 */ /* 0x000fea000383ffff */
.L_x_13934:
        /* <DEDUP_REMOVED lines=8> */
.L_x_14006:
[----:B------:R-:W-:Y:S05]  /*12e60*/  BSYNC B0 ;  /* 0x0000000000007941 */ /* 0x000fea0003800000 */
.L_x_14005:
        /* <DEDUP_REMOVED lines=9> */
.L_x_14007:
        /* <DEDUP_REMOVED lines=9> */
.L_x_14008:
        /* <DEDUP_REMOVED lines=13> */
.L_x_14009:
        /* <DEDUP_REMOVED lines=19> */
.L_x_14010:
[----:B------:R-:W-:Y:S02]  /*13190*/  IMAD.MOV.U32 R13, RZ, RZ, R0 ;  /* 0x000000ffff0d7224 */ /* 0x000fe400078e0000 */
[----:B------:R-:W-:-:S07]  /*131a0*/  IMAD.MOV.U32 R5, RZ, RZ, R14 ;  /* 0x000000ffff057224 */ /* 0x000fce00078e000e */
[----:B------:R-:W-:Y:S05]  /*131b0*/  WARPSYNC.COLLECTIVE R15, `(.L_x_14011) ;  /* 0x000000000f087348 */ /* 0x000fea0003c00000 */
[----:B------:R0:W1:Y:S02]  /*131c0*/  SHFL.IDX P6, R14, R13, R12, R11 ;  /* 0x0000000c0d0e7389 */ /* 0x00006400000c000b */
[----:B01----:R-:W-:Y:S01]  /*131d0*/  ENDCOLLECTIVE ;  /* 0x000000000000791b */ /* 0x003fe20003800000 */
.L_x_14011:
        /* <DEDUP_REMOVED lines=8> */
.L_x_14012:
        /* <DEDUP_REMOVED lines=14> */
.L_x_14013:
        /* <DEDUP_REMOVED lines=19> */
.L_x_14014:
[----:B------:R-:W-:Y:S01]  /*13470*/  MOV R13, R0 ;  /* 0x00000000000d7202 */ /* 0x000fe20000000f00 */
[----:B------:R-:W-:-:S07]  /*13480*/  IMAD.MOV.U32 R5, RZ, RZ, R14 ;  /* 0x000000ffff057224 */ /* 0x000fce00078e000e */
[----:B------:R-:W-:Y:S05]  /*13490*/  WARPSYNC.COLLECTIVE R15, `(.L_x_14015) ;  /* 0x000000000f087348 */ /* 0x000fea0003c00000 */
[----:B------:R0:W1:Y:S02]  /*134a0*/  SHFL.IDX P6, R14, R13, R12, R11 ;  /* 0x0000000c0d0e7389 */ /* 0x00006400000c000b */
[----:B01----:R-:W-:Y:S01]  /*134b0*/  ENDCOLLECTIVE ;  /* 0x000000000000791b */ /* 0x003fe20003800000 */
.L_x_14015:
[----:B------:R-:W-:Y:S01]  /*134c0*/  MOV R13, R4 ;  /* 0x00000004000d7202 */ /* 0x000fe20000000f00 */
[----:B------:R-:W-:Y:S01]  /*134d0*/  IMAD.MOV.U32 R12, RZ, RZ, 0x5 ;  /* 0x00000005ff0c7424 */ /* 0x000fe200078e00ff */
[----:B------:R-:W-:-:S05]  /*134e0*/  @!P5 LEA R14, P0, R22, R14, 0x1 ;  /* 0x0000000e160ed211 */ /* 0x000fca00078008ff */
[----:B------:R-:W-:-:S08]  /*134f0*/  @!P5 IMAD.MOV.U32 R2, RZ, RZ, R14 ;  /* 0x000000ffff02d224 */ /* 0x000fd000078e000e */
[----:B------:R-:W-:Y:S05]  /*13500*/  WARPSYNC.COLLECTIVE R15, `(.L_x_14016) ;  /* 0x000000000f087348 */ /* 0x000fea0003c00000 */
[----:B------:R0:W1:Y:S02]  /*13510*/  SHFL.IDX P6, R14, R13, R12, R11 ;  /* 0x0000000c0d0e7389 */ /* 0x00006400000c000b */
[----:B01----:R-:W-:Y:S01]  /*13520*/  ENDCOLLECTIVE ;  /* 0x000000000000791b */ /* 0x003fe20003800000 */
.L_x_14016:
[----:B------:R-:W-:-:S04]  /*13530*/  @!P5 IMAD.X R5, RZ, RZ, R5, P0 ;  /* 0x000000ffff05d224 */ /* 0x000fc800000e0605 */
[----:B------:R-:W-:-:S05]  /*13540*/  @!P5 IMAD.MOV.U32 R3, RZ, RZ, R5 ;  /* 0x000000ffff03d224 */ /* 0x000fca00078e0005 */
[----:B------:R-:W-:Y:S01]  /*13550*/  @!PT LDS RZ, [RZ] ;  /* 0x00000000fffff984 */ /* 0x000fe20000000800 */
[----:B------:R-:W-:Y:S01]  /*13560*/  @!PT LDS RZ, [RZ] ;  /* 0x00000000fffff984 */ /* 0x000fe20000000800 */
[----:B------:R-:W-:Y:S01]  /*13570*/  @!PT LDS RZ, [RZ] ;  /* 0x00000000fffff984 */ /* 0x000fe20000000800 */
[----:B------:R0:W-:Y:S01]  /*13580*/  @!P5 LDGSTS.E.BYPASS.LTC128B.128 [R21+0x24400], desc[UR36][R2.64], !P4 ;  /* 0x244000000215dfae */ /* 0x0001e2000e101d64 */
[----:B------:R-:W-:-:S03]  /*13590*/  MOV R13, R0 ;  /* 0x00000000000d7202 */ /* 0x000fc60000000f00 */
        /* <DEDUP_REMOVED lines=8> */
.L_x_14017:
        /* <DEDUP_REMOVED lines=19> */
.L_x_14018:
[----:B------:R-:W-:Y:S01]  /*13750*/  IMAD.MOV.U32 R13, RZ, RZ, R0 ;  /* 0x000000ffff0d7224 */ /* 0x000fe200078e0000 */
[----:B------:R-:W-:-:S07]  /*13760*/  MOV R5, R14 ;  /* 0x0000000e00057202 */ /* 0x000fce0000000f00 */
[----:B------:R-:W-:Y:S05]  /*13770*/  WARPSYNC.COLLECTIVE R15, `(.L_x_14019) ;  /* 0x000000000f087348 */ /* 0x000fea0003c00000 */
[----:B------:R0:W1:Y:S02]  /*13780*/  SHFL.IDX P6, R14, R13, R12, R11 ;  /* 0x0000000c0d0e7389 */ /* 0x00006400000c000b */
[----:B01----:R-:W-:Y:S01]  /*13790*/  ENDCOLLECTIVE ;  /* 0x000000000000791b */ /* 0x003fe20003800000 */
.L_x_14019:
[----:B------:R-:W-:Y:S01]  /*137a0*/  IMAD.MOV.U32 R13, RZ, RZ, R4 ;  /* 0x000000ffff0d7224 */ /* 0x000fe200078e0004 */
[----:B------:R-:W-:Y:S02]  /*137b0*/  MOV R12, 0x7 ;  /* 0x00000007000c7802 */ /* 0x000fe40000000f00 */
[----:B------:R-:W-:-:S04]  /*137c0*/  @!P5 LEA R14, P0, R22, R14, 0x1 ;  /* 0x0000000e160ed211 */ /* 0x000fc800078008ff */
[----:B------:R-:W-:Y:S01]  /*137d0*/  @!P5 MOV R2, R14 ;  /* 0x0000000e0002d202 */ /* 0x000fe20000000f00 */
[----:B------:R-:W-:-:S08]  /*137e0*/  @!P5 IMAD.X R5, RZ, RZ, R5, P0 ;  /* 0x000000ffff05d224 */ /* 0x000fd000000e0605 */
[----:B------:R-:W-:Y:S05]  /*137f0*/  WARPSYNC.COLLECTIVE R15, `(.L_x_14020) ;  /* 0x000000000f087348 */ /* 0x000fea0003c00000 */
[----:B------:R0:W1:Y:S02]  /*13800*/  SHFL.IDX P6, R14, R13, R12, R11 ;  /* 0x0000000c0d0e7389 */ /* 0x00006400000c000b */
[----:B01----:R-:W-:Y:S01]  /*13810*/  ENDCOLLECTIVE ;  /* 0x000000000000791b */ /* 0x003fe20003800000 */
.L_x_14020:
        /* <DEDUP_REMOVED lines=9> */
[----:B------:R-:W-:-:S07]  /*138b0*/  IMAD.MOV.U32 R5, RZ, RZ, R14 ;  /* 0x000000ffff057224 */ /* 0x000fce00078e000e */
[----:B0-----:R-:W-:Y:S05]  /*138c0*/  WARPSYNC.COLLECTIVE R15, `(.L_x_14021) ;  /* 0x000000000f087348 */ /* 0x001fea0003c00000 */
[----:B------:R1:W2:Y:S02]  /*138d0*/  SHFL.IDX P6, R14, R13, R12, R11 ;  /* 0x0000000c0d0e7389 */ /* 0x0002a400000c000b */
[----:B012---:R-:W-:Y:S01]  /*138e0*/  ENDCOLLECTIVE ;  /* 0x000000000000791b */ /* 0x007fe20003800000 */
.L_x_14021:
[----:B------:R-:W-:Y:S05]  /*138f0*/  BRA `(.L_x_14022) ;  /* 0xffffffc000cc7947 */ /* 0x000fea000383ffff */
.L_x_13937:
[----:B0--3--:R-:W-:-:S04]  /*13900*/  MOV R3, UR44 ;  /* 0x0000002c00037c02 */ /* 0x009fc80008000f00 */
[----:B------:R0:W3:Y:S03]  /*13910*/  SYNCS.PHASECHK.TRANS64.TRYWAIT P0, [R3+URZ+0x32420], R0 ;  /* 0x03242000030075a7 */ /* 0x0000e6000800017f */
[----:B---3--:R-:W-:Y:S05]  /*13920*/  @!P0 NANOSLEEP.SYNCS 0x989680 ;  /* 0x009896800000895d */ /* 0x008fea0003900000 */
[----:B------:R-:W3:Y:S02]  /*13930*/  @!P0 SYNCS.PHASECHK.TRANS64 P0, [R3+URZ+0x32420], R0 ;  /* 0x03242000030085a7 */ /* 0x000ee4000800007f */
[----:B---3--:R-:W-:Y:S05]  /*13940*/  @!P0 BRA `(.L_x_13937) ;  /* 0xfffffffc00ec8947 */ /* 0x008fea000383ffff */
[----:B------:R-:W-:Y:S05]  /*13950*/  BRA `(.L_x_14023) ;  /* 0xffffffc400107947 */ /* 0x000fea000383ffff */
.L_x_13939:
[----:B0--3--:R-:W-:-:S04]  /*13960*/  IMAD.U32 R3, RZ, RZ, UR44 ;  /* 0x0000002cff037e24 */ /* 0x009fc8000f8e00ff */
[----:B------:R0:W3:Y:S03]  /*13970*/  SYNCS.PHASECHK.TRANS64.TRYWAIT P0, [R3+URZ+0x32460], R0 ;  /* 0x03246000030075a7 */ /* 0x0000e6000800017f */
[----:B---3--:R-:W-:Y:S05]  /*13980*/  @!P0 NANOSLEEP.SYNCS 0x989680 ;  /* 0x009896800000895d */ /* 0x008fea0003900000 */
[----:B------:R-:W3:Y:S02]  /*13990*/  @!P0 SYNCS.PHASECHK.TRANS64 P0, [R3+URZ+0x32460], R0 ;  /* 0x03246000030085a7 */ /* 0x000ee4000800007f */
[----:B---3--:R-:W-:Y:S05]  /*139a0*/  @!P0 BRA `(.L_x_13939) ;  /* 0xfffffffc00ec8947 */ /* 0x008fea000383ffff */
[----:B------:R-:W-:Y:S05]  /*139b0*/  BRA `(.L_x_14024) ;  /* 0xffffffc4000c7947 */ /* 0x000fea000383ffff */
.L_x_13940:
[----:B------:R-:W-:Y:S01]  /*139c0*/  BSSY B0, `(.L_x_14025) ;  /* 0x0000008000007945 */ /* 0x000fe20003800000 */
[----:B------:R-:W-:Y:S01]  /*139d0*/  IMAD.MOV.U32 R13, RZ, RZ, R8 ;  /* 0x000000ffff0d7224 */ /* 0x000fe200078e0008 */
[----:B------:R-:W-:Y:S01]  /*139e0*/  MOV R12, RZ ;  /* 0x000000ff000c7202 */ /* 0x000fe20000000f00 */
[----:B------:R-:W-:Y:S02]  /*139f0*/  IMAD.MOV.U32 R11, RZ, RZ, 0x181f ;  /* 0x0000181fff0b7424 */ /* 0x000fe400078e00ff */
[----:B------:R-:W-:-:S07]  /*13a00*/  IMAD.MOV.U32 R15, RZ, RZ, -0x1 ;  /* 0xffffffffff0f7424 */ /* 0x000fce00078e00ff */
[----:B-1----:R-:W-:Y:S05]  /*13a10*/  WARPSYNC.COLLECTIVE R15, `(.L_x_14026) ;  /* 0x000000000f087348 */ /* 0x002fea0003c00000 */
[----:B-1----:R0:W1:Y:S02]  /*13a20*/  SHFL.IDX P6, R14, R13, R12, R11 ;  /* 0x0000000c0d0e7389 */ /* 0x00206400000c000b */
[----:B01----:R-:W-:Y:S01]  /*13a30*/  ENDCOLLECTIVE ;  /* 0x000000000000791b */ /* 0x003fe20003800000 */
.L_x_14026:
[----:B------:R-:W-:Y:S05]  /*13a40*/  BSYNC B0 ;  /* 0x0000000000007941 */ /* 0x000fea0003800000 */
.L_x_14025:
[----:B------:R-:W-:Y:S01]  /*13a50*/  IMAD.MOV.U32 R13, RZ, RZ, R7 ;  /* 0x000000ffff0d7224 */ /* 0x000fe200078e0007 */
[----:B------:R-:W-:Y:S01]  /*13a60*/  MOV R11, 0x181f ;  /* 0x0000181f000b7802 */ /* 0x000fe20000000f00 */
[----:B------:R-:W-:Y:S01]  /*13a70*/  IMAD.MOV.U32 R12, RZ, RZ, RZ ;  /* 0x000000ffff0c7224 */ /* 0x000fe200078e00ff */
[----:B------:R-:W-:Y:S01]  /*13a80*/  MOV R3, R14 ;  /* 0x0000000e00037202 */ /* 0x000fe20000000f00 */
[----:B------:R-:W-:Y:S01]  /*13a90*/  IMAD.MOV.U32 R15, RZ, RZ, -0x1 ;  /* 0xffffffffff0f7424 */ /* 0x000fe200078e00ff */
[----:B------:R-:W-:Y:S01]  /*13aa0*/  LEA R6, R28, UR44, 0x1 ;  /* 0x0000002c1c067c11 */ /* 0x000fe2000f8e08ff */
[----:B------:R-:W-:Y:S01]  /*13ab0*/  IMAD.SHL.U32 R0, R22, 0x2, RZ ;  /* 0x0000000216007824 */ /* 0x000fe200078e00ff */
[----:B------:R-:W-:-:S13]  /*13ac0*/  LOP3.LUT P2, RZ, R5, 0x2, RZ, 0xc0, !PT ;  /* 0x0000000205ff7812 */ /* 0x000fda000784c0ff */
[----:B------:R-:W-:Y:S05]  /*13ad0*/  WARPSYNC.COLLECTIVE R15, `(.L_x_14027) ;  /* 0x000000000f087348 */ /* 0x000fea0003c00000 */
[----:B------:R0:W1:Y:S02]  /*13ae0*/  SHFL.IDX P6, R14, R13, R12, R11 ;  /* 0x0000000c0d0e7389 */ /* 0x00006400000c000b */
[----:B01----:R-:W-:Y:S01]  /*13af0*/  ENDCOLLECTIVE ;  /* 0x000000000000791b */ /* 0x003fe20003800000 */
.L_x_14027:
[----:B------:R-:W-:Y:S01]  /*13b00*/  LOP3.LUT P1, RZ, R5, 0x4, RZ, 0xc0, !PT ;  /* 0x0000000405ff7812 */ /* 0x000fe2000782c0ff */
[----:B------:R-:W-:-:S03]  /*13b10*/  VIADD R31, R6, 0x400 ;  /* 0x00000400061f7836 */ /* 0x000fc60000000000 */
[----:B------:R-:W-:Y:S01]  /*13b20*/  ISETP.LT.OR P3, PT, R17, 0x1, !P1 ;  /* 0x000000011100780c */ /* 0x000fe20004f61670 */
[----:B------:R-:W-:Y:S02]  /*13b30*/  IMAD.MOV.U32 R13, RZ, RZ, R8 ;  /* 0x000000ffff0d7224 */ /* 0x000fe400078e0008 */
[----:B------:R-:W-:Y:S01]  /*13b40*/  IMAD.MOV.U32 R12, RZ, RZ, 0x1 ;  /* 0x00000001ff0c7424 */ /* 0x000fe200078e00ff */
[----:B------:R-:W-:-:S13]  /*13b50*/  IADD3 R2, P0, R14, R0, RZ ;  /* 0x000000000e027210 */ /* 0x000fda0007f1e0ff */
[----:B------:R-:W-:Y:S05]  /*13b60*/  WARPSYNC.COLLECTIVE R15, `(.L_x_14028) ;  /* 0x000000000f087348 */ /* 0x000fea0003c00000 */
[----:B------:R0:W1:Y:S02]  /*13b70*/  SHFL.IDX P6, R14, R13, R12, R11 ;  /* 0x0000000c0d0e7389 */ /* 0x00006400000c000b */
[----:B01----:R-:W-:Y:S01]  /*13b80*/  ENDCOLLECTIVE ;  /* 0x000000000000791b */ /* 0x003fe20003800000 */
.L_x_14028:
        /* <DEDUP_REMOVED lines=12> */
.L_x_14029:
        /* <DEDUP_REMOVED lines=14> */
.L_x_14030:
        /* <DEDUP_REMOVED lines=12> */
.L_x_14031:
        /* <DEDUP_REMOVED lines=14> */
.L_x_14032:
        /* <DEDUP_REMOVED lines=12> */
.L_x_14033:
        /* <DEDUP_REMOVED lines=14> */
.L_x_14034:
        /* <DEDUP_REMOVED lines=12> */
.L_x_14035:
        /* <DEDUP_REMOVED lines=14> */
.L_x_14036:
[----:B------:R-:W-:Y:S01]  /*14210*/  IMAD.X R3, RZ, RZ, R9, P3 ;  /* 0x000000ffff037224 */ /* 0x000fe200018e0609 */
[----:B------:R-:W-:Y:S01]  /*14220*/  ISETP.LT.OR P3, PT, R17, 0x41, P4 ;  /* 0x000000411100780c */ /* 0x000fe20002761670 */
[----:B------:R-:W-:Y:S01]  /*14230*/  IMAD.MOV.U32 R9, RZ, RZ, RZ ;  /* 0x000000ffff097224 */ /* 0x000fe200078e00ff */
        /* <DEDUP_REMOVED lines=10> */
.L_x_14037:
        /* <DEDUP_REMOVED lines=9> */
.L_x_13947:
[----:B-1----:R1:W2:Y:S02]  /*14370*/  SYNCS.PHASECHK.TRANS64.TRYWAIT P0, [R19+URZ+0x32440], R25 ;  /* 0x03244019130075a7 */ /* 0x0022a4000800017f */
[----:B--2---:R-:W-:Y:S05]  /*14380*/  @!P0 NANOSLEEP.SYNCS 0x989680 ;  /* 0x009896800000895d */ /* 0x004fea0003900000 */
[----:B------:R-:W2:Y:S02]  /*14390*/  @!P0 SYNCS.PHASECHK.TRANS64 P0, [R19+URZ+0x32440], R25 ;  /* 0x03244019130085a7 */ /* 0x000ea4000800007f */
[----:B--2---:R-:W-:Y:S05]  /*143a0*/  @!P0 BRA `(.L_x_13947) ;  /* 0xfffffffc00f08947 */ /* 0x004fea000383ffff */
[----:B------:R-:W-:Y:S05]  /*143b0*/  BRA `(.L_x_14039) ;  /* 0xffffffc400507947 */ /* 0x000fea000383ffff */
.L_x_13948:
        /* <DEDUP_REMOVED lines=8> */
.L_x_14041:
[----:B------:R-:W-:Y:S05]  /*14440*/  BSYNC B1 ;  /* 0x0000000000017941 */ /* 0x000fea0003800000 */
.L_x_14040:
        /* <DEDUP_REMOVED lines=9> */
.L_x_14042:
[----:B------:R-:W-:Y:S02]  /*144e0*/  IMAD.MOV.U32 R13, RZ, RZ, R24 ;  /* 0x000000ffff0d7224 */ /* 0x000fe400078e0018 */
[----:B------:R-:W-:Y:S01]  /*144f0*/  IMAD.MOV.U32 R12, RZ, RZ, 0x1 ;  /* 0x00000001ff0c7424 */ /* 0x000fe200078e00ff */
[----:B------:R-:W-:-:S13]  /*14500*/  IADD3 R2, P0, R14, R0, RZ ;  /* 0x000000000e027210 */ /* 0x000fda0007f1e0ff */
[----:B------:R-:W-:Y:S05]  /*14510*/  WARPSYNC.COLLECTIVE R15, `(.L_x_14043) ;  /* 0x000000000f087348 */ /* 0x000fea0003c00000 */
[----:B------:R0:W1:Y:S02]  /*14520*/  SHFL.IDX P6, R14, R13, R12, R11 ;  /* 0x0000000c0d0e7389 */ /* 0x00006400000c000b */
[----:B01----:R-:W-:Y:S01]  /*14530*/  ENDCOLLECTIVE ;  /* 0x000000000000791b */ /* 0x003fe20003800000 */
.L_x_14043:
        /* <DEDUP_REMOVED lines=10> */
.L_x_14044:
[----:B------:R-:W-:Y:S01]  /*145e0*/  MOV R13, R24 ;  /* 0x00000018000d7202 */ /* 0x000fe20000000f00 */
[----:B------:R-:W-:Y:S01]  /*145f0*/  IMAD.MOV.U32 R12, RZ, RZ, 0x2 ;  /* 0x00000002ff0c7424 */ /* 0x000fe200078e00ff */
[----:B------:R-:W-:-:S13]  /*14600*/  IADD3 R2, P0, R14, R0, RZ ;  /* 0x000000000e027210 */ /* 0x000fda0007f1e0ff */
[----:B------:R-:W-:Y:S05]  /*14610*/  WARPSYNC.COLLECTIVE R15, `(.L_x_14045) ;  /* 0x000000000f087348 */ /* 0x000fea0003c00000 */
[----:B------:R0:W1:Y:S02]  /*14620*/  SHFL.IDX P6, R14, R13, R12, R11 ;  /* 0x0000000c0d0e7389 */ /* 0x00006400000c000b */
[----:B01----:R-:W-:Y:S01]  /*14630*/  ENDCOLLECTIVE ;  /* 0x000000000000791b */ /* 0x003fe20003800000 */
.L_x_14045:
        /* <DEDUP_REMOVED lines=10> */
.L_x_14046:
[----:B------:R-:W-:Y:S01]  /*146e0*/  IMAD.MOV.U32 R13, RZ, RZ, R24 ;  /* 0x000000ffff0d7224 */ /* 0x000fe200078e0018 */
[----:B------:R-:W-:Y:S02]  /*146f0*/  MOV R12, 0x3 ;  /* 0x00000003000c7802 */ /* 0x000fe40000000f00 */
[----:B------:R-:W-:-:S13]  /*14700*/  IADD3 R2, P0, R14, R0, RZ ;  /* 0x000000000e027210 */ /* 0x000fda0007f1e0ff */
[----:B------:R-:W-:Y:S05]  /*14710*/  WARPSYNC.COLLECTIVE R15, `(.L_x_14047) ;  /* 0x000000000f087348 */ /* 0x000fea0003c00000 */
[----:B------:R0:W1:Y:S02]  /*14720*/  SHFL.IDX P6, R14, R13, R12, R11 ;  /* 0x0000000c0d0e7389 */ /* 0x00006400000c000b */
[----:B01----:R-:W-:Y:S01]  /*14730*/  ENDCOLLECTIVE ;  /* 0x000000000000791b */ /* 0x003fe20003800000 */
.L_x_14047:
        /* <DEDUP_REMOVED lines=10> */
.L_x_14048:
[----:B------:R-:W-:Y:S02]  /*147e0*/  IMAD.MOV.U32 R13, RZ, RZ, R24 ;  /* 0x000000ffff0d7224 */ /* 0x000fe400078e0018 */
[----:B------:R-:W-:Y:S01]  /*147f0*/  IMAD.MOV.U32 R12, RZ, RZ, 0x4 ;  /* 0x00000004ff0c7424 */ /* 0x000fe200078e00ff */
[----:B------:R-:W-:-:S13]  /*14800*/  IADD3 R2, P0, R14, R0, RZ ;  /* 0x000000000e027210 */ /* 0x000fda0007f1e0ff */
[----:B------:R-:W-:Y:S05]  /*14810*/  WARPSYNC.COLLECTIVE R15, `(.L_x_14049) ;  /* 0x000000000f087348 */ /* 0x000fea0003c00000 */
[----:B------:R0:W1:Y:S02]  /*14820*/  SHFL.IDX P6, R14, R13, R12, R11 ;  /* 0x0000000c0d0e7389 */ /* 0x00006400000c000b */
[----:B01----:R-:W-:Y:S01]  /*14830*/  ENDCOLLECTIVE ;  /* 0x000000000000791b */ /* 0x003fe20003800000 */
.L_x_14049:
        /* <DEDUP_REMOVED lines=10> */
.L_x_14050:
[----:B------:R-:W-:Y:S01]  /*148e0*/  MOV R13, R24 ;  /* 0x00000018000d7202 */ /* 0x000fe20000000f00 */
[----:B------:R-:W-:Y:S01]  /*148f0*/  IMAD.MOV.U32 R12, RZ, RZ, 0x5 ;  /* 0x00000005ff0c7424 */ /* 0x000fe200078e00ff */
[----:B------:R-:W-:-:S13]  /*14900*/  IADD3 R2, P0, R14, R0, RZ ;  /* 0x000000000e027210 */ /* 0x000fda0007f1e0ff */
[----:B------:R-:W-:Y:S05]  /*14910*/  WARPSYNC.COLLECTIVE R15, `(.L_x_14051) ;  /* 0x000000000f087348 */ /* 0x000fea0003c00000 */
[----:B------:R0:W1:Y:S02]  /*14920*/  SHFL.IDX P6, R14, R13, R12, R11 ;  /* 0x0000000c0d0e7389 */ /* 0x00006400000c000b */
[----:B01----:R-:W-:Y:S01]  /*14930*/  ENDCOLLECTIVE ;  /* 0x000000000000791b */ /* 0x003fe20003800000 */
.L_x_14051:
        /* <DEDUP_REMOVED lines=10> */
.L_x_14052:
[----:B------:R-:W-:Y:S05]  /*149e0*/  BRA `(.L_x_14053) ;  /* 0xffffffc000ac7947 */ /* 0x000fea000383ffff */
.L_x_13953:
[----:B---3--:R3:W4:Y:S02]  /*149f0*/  SYNCS.PHASECHK.TRANS64.TRYWAIT P0, [R19+URZ+0x32460], R25 ;  /* 0x03246019130075a7 */ /* 0x008724000800017f */
[----:B----4-:R-:W-:Y:S05]  /*14a00*/  @!P0 NANOSLEEP.SYNCS 0x989680 ;  /* 0x009896800000895d */ /* 0x010fea0003900000 */
[----:B------:R-:W4:Y:S02]  /*14a10*/  @!P0 SYNCS.PHASECHK.TRANS64 P0, [R19+URZ+0x32460], R25 ;  /* 0x03246019130085a7 */ /* 0x000f24000800007f */
[----:B----4-:R-:W-:Y:S05]  /*14a20*/  @!P0 BRA `(.L_x_13953) ;  /* 0xfffffffc00f08947 */ /* 0x010fea000383ffff */
[----:B------:R-:W-:Y:S05]  /*14a30*/  BRA `(.L_x_14054) ;  /* 0xffffffc000f87947 */ /* 0x000fea000383ffff */
.L_x_13954:
[----:B------:R-:W-:Y:S01]  /*14a40*/  BSSY B1, `(.L_x_14055) ;  /* 0x0000008000017945 */ /* 0x000fe20003800000 */
[----:B------:R-:W-:Y:S01]  /*14a50*/  IMAD.MOV.U32 R13, RZ, RZ, R22 ;  /* 0x000000ffff0d7224 */ /* 0x000fe200078e0016 */
[----:B------:R-:W-:Y:S01]  /*14a60*/  MOV R11, 0x181f ;  /* 0x0000181f000b7802 */ /* 0x000fe20000000f00 */
[----:B------:R-:W-:Y:S02]  /*14a70*/  IMAD.MOV.U32 R12, RZ, RZ, RZ ;  /* 0x000000ffff0c7224 */ /* 0x000fe400078e00ff */
[----:B------:R-:W-:-:S07]  /*14a80*/  IMAD.MOV.U32 R15, RZ, RZ, -0x1 ;  /* 0xffffffffff0f7424 */ /* 0x000fce00078e00ff */
[----:B-123--:R-:W-:Y:S05]  /*14a90*/  WARPSYNC.COLLECTIVE R15, `(.L_x_14056) ;  /* 0x000000000f087348 */ /* 0x00efea0003c00000 */
[----:B------:R0:W4:Y:S02]  /*14aa0*/  SHFL.IDX P6, R14, R13, R12, R11 ;  /* 0x0000000c0d0e7389 */ /* 0x00012400000c000b */
[----:B01234-:R-:W-:Y:S01]  /*14ab0*/  ENDCOLLECTIVE ;  /* 0x000000000000791b */ /* 0x01ffe20003800000 */
.L_x_14056:
[----:B------:R-:W-:Y:S05]  /*14ac0*/  BSYNC B1 ;  /* 0x0000000000017941 */ /* 0x000fea0003800000 */
.L_x_14055:
[----:B------:R-:W-:Y:S01]  /*14ad0*/  MOV R13, R20 ;  /* 0x00000014000d7202 */ /* 0x000fe20000000f00 */
[----:B------:R-:W-:Y:S01]  /*14ae0*/  IMAD.MOV.U32 R12, RZ, RZ, RZ ;  /* 0x000000ffff0c7224 */ /* 0x000fe200078e00ff */
[----:B------:R-:W-:Y:S01]  /*14af0*/  MOV R15, 0xffffffff ;  /* 0xffffffff000f7802 */ /* 0x000fe20000000f00 */
[----:B------:R-:W-:Y:S02]  /*14b00*/  IMAD.MOV.U32 R11, RZ, RZ, 0x181f ;  /* 0x0000181fff0b7424 */ /* 0x000fe400078e00ff */
[----:B------:R-:W-:Y:S02]  /*14b10*/  IMAD.MOV.U32 R3, RZ, RZ, R14 ;  /* 0x000000ffff037224 */ /* 0x000fe400078e000e */
[----:B------:R-:W-:-:S07]  /*14b20*/  IMAD R21, R17, 0xc000, R31 ;  /* 0x0000c00011157824 */ /* 0x000fce00078e021f */
[----:B------:R-:W-:Y:S05]  /*14b30*/  WARPSYNC.COLLECTIVE R15, `(.L_x_14057) ;  /* 0x000000000f087348 */ /* 0x000fea0003c00000 */
[----:B------:R0:W1:Y:S02]  /*14b40*/  SHFL.IDX P6, R14, R13, R12, R11 ;  /* 0x0000000c0d0e7389 */ /* 0x00006400000c000b */
[----:B01----:R-:W-:Y:S01]  /*14b50*/  ENDCOLLECTIVE ;  /* 0x000000000000791b */ /* 0x003fe20003800000 */
.L_x_14057:
[----:B------:R-:W-:Y:S02]  /*14b60*/  IMAD.MOV.U32 R9, RZ, RZ, RZ ;  /* 0x000000ffff097224 */ /* 0x000fe400078e00ff */
[----:B------:R-:W-:Y:S01]  /*14b70*/  IMAD.MOV.U32 R13, RZ, RZ, R22 ;  /* 0x000000ffff0d7224 */ /* 0x000fe200078e0016 */
[----:B------:R-:W-:Y:S02]  /*14b80*/  MOV R12, 0x1 ;  /* 0x00000001000c7802 */ /* 0x000fe40000000f00 */
[----:B------:R-:W-:-:S13]  /*14b90*/  IADD3 R2, P0, R14, R0, RZ ;  /* 0x000000000e027210 */ /* 0x000fda0007f1e0ff */
[----:B------:R-:W-:Y:S05]  /*14ba0*/  WARPSYNC.COLLECTIVE R15, `(.L_x_14058) ;  /* 0x000000000f087348 */ /* 0x000fea0003c00000 */
[----:B------:R0:W1:Y:S02]  /*14bb0*/  SHFL.IDX P6, R14, R13, R12, R11 ;  /* 0x0000000c0d0e7389 */ /* 0x00006400000c000b */
[----:B01----:R-:W-:Y:S01]  /*14bc0*/  ENDCOLLECTIVE ;  /* 0x000000000000791b */ /* 0x003fe20003800000 */
.L_x_14058:
        /* <DEDUP_REMOVED lines=13> */
.L_x_14059:
[----:B------:R-:W-:Y:S02]  /*14ca0*/  IMAD.MOV.U32 R13, RZ, RZ, R22 ;  /* 0x000000ffff0d7224 */ /* 0x000fe400078e0016 */
[----:B------:R-:W-:Y:S01]  /*14cb0*/  IMAD.MOV.U32 R12, RZ, RZ, 0x2 ;  /* 0x00000002ff0c7424 */ /* 0x000fe200078e00ff */
[----:B------:R-:W-:-:S13]  /*14cc0*/  IADD3 R2, P0, R14, R0, RZ ;  /* 0x000000000e027210 */ /* 0x000fda0007f1e0ff */
[----:B------:R-:W-:Y:S05]  /*14cd0*/  WARPSYNC.COLLECTIVE R15, `(.L_x_14060) ;  /* 0x000000000f087348 */ /* 0x000fea0003c00000 */
[----:B------:R0:W1:Y:S02]  /*14ce0*/  SHFL.IDX P6, R14, R13, R12, R11 ;  /* 0x0000000c0d0e7389 */ /* 0x00006400000c000b */
[----:B01----:R-:W-:Y:S01]  /*14cf0*/  ENDCOLLECTIVE ;  /* 0x000000000000791b */ /* 0x003fe20003800000 */
.L_x_14060:
        /* <DEDUP_REMOVED lines=13> */
.L_x_14061:
[----:B------:R-:W-:Y:S01]  /*14dd0*/  MOV R13, R22 ;  /* 0x00000016000d7202 */ /* 0x000fe20000000f00 */
[----:B------:R-:W-:Y:S01]  /*14de0*/  IMAD.MOV.U32 R12, RZ, RZ, 0x3 ;  /* 0x00000003ff0c7424 */ /* 0x000fe200078e00ff */
[----:B------:R-:W-:-:S13]  /*14df0*/  IADD3 R2, P0, R14, R0, RZ ;  /* 0x000000000e027210 */ /* 0x000fda0007f1e0ff */
[----:B------:R-:W-:Y:S05]  /*14e00*/  WARPSYNC.COLLECTIVE R15, `(.L_x_14062) ;  /* 0x000000000f087348 */ /* 0x000fea0003c00000 */
[----:B------:R0:W1:Y:S02]  /*14e10*/  SHFL.IDX P6, R14, R13, R12, R11 ;  /* 0x0000000c0d0e7389 */ /* 0x00006400000c000b */
[----:B01----:R-:W-:Y:S01]  /*14e20*/  ENDCOLLECTIVE ;  /* 0x000000000000791b */ /* 0x003fe20003800000 */
.L_x_14062:
        /* <DEDUP_REMOVED lines=13> */
.L_x_14063:
[----:B------:R-:W-:Y:S01]  /*14f00*/  IMAD.MOV.U32 R13, RZ, RZ, R22 ;  /* 0x000000ffff0d7224 */ /* 0x000fe200078e0016 */
[----:B------:R-:W-:Y:S02]  /*14f10*/  MOV R12, 0x4 ;  /* 0x00000004000c7802 */ /* 0x000fe40000000f00 */
[----:B------:R-:W-:-:S13]  /*14f20*/  IADD3 R2, P0, R14, R0, RZ ;  /* 0x000000000e027210 */ /* 0x000fda0007f1e0ff */
[----:B------:R-:W-:Y:S05]  /*14f30*/  WARPSYNC.COLLECTIVE R15, `(.L_x_14064) ;  /* 0x000000000f087348 */ /* 0x000fea0003c00000 */
[----:B------:R0:W1:Y:S02]  /*14f40*/  SHFL.IDX P6, R14, R13, R12, R11 ;  /* 0x0000000c0d0e7389 */ /* 0x00006400000c000b */
[----:B01----:R-:W-:Y:S01]  /*14f50*/  ENDCOLLECTIVE ;  /* 0x000000000000791b */ /* 0x003fe20003800000 */
.L_x_14064:
        /* <DEDUP_REMOVED lines=13> */
.L_x_14065:
[----:B------:R-:W-:Y:S02]  /*15030*/  IMAD.MOV.U32 R13, RZ, RZ, R22 ;  /* 0x000000ffff0d7224 */ /* 0x000fe400078e0016 */
[----:B------:R-:W-:Y:S01]  /*15040*/  IMAD.MOV.U32 R12, RZ, RZ, 0x5 ;  /* 0x00000005ff0c7424 */ /* 0x000fe200078e00ff */
[----:B------:R-:W-:-:S13]  /*15050*/  IADD3 R2, P0, R14, R0, RZ ;  /* 0x000000000e027210 */ /* 0x000fda0007f1e0ff */
[----:B------:R-:W-:Y:S05]  /*15060*/  WARPSYNC.COLLECTIVE R15, `(.L_x_14066) ;  /* 0x000000000f087348 */ /* 0x000fea0003c00000 */
[----:B------:R0:W1:Y:S02]  /*15070*/  SHFL.IDX P6, R14, R13, R12, R11 ;  /* 0x0000000c0d0e7389 */ /* 0x00006400000c000b */
[----:B01----:R-:W-:Y:S01]  /*15080*/  ENDCOLLECTIVE ;  /* 0x000000000000791b */ /* 0x003fe20003800000 */
.L_x_14066:
        /* <DEDUP_REMOVED lines=13> */
.L_x_14067:
[----:B------:R-:W-:Y:S05]  /*15160*/  BRA `(.L_x_14068) ;  /* 0xffffffc000487947 */ /* 0x000fea000383ffff */
.L_x_13959:
[----:B0-----:R0:W4:Y:S02]  /*15170*/  SYNCS.PHASECHK.TRANS64.TRYWAIT P0, [R4+URZ+0x32420], R9 ;  /* 0x03242009040075a7 */ /* 0x001124000800017f */
[----:B----4-:R-:W-:Y:S05]  /*15180*/  @!P0 NANOSLEEP.SYNCS 0x989680 ;  /* 0x009896800000895d */ /* 0x010fea0003900000 */
[----:B------:R-:W4:Y:S02]  /*15190*/  @!P0 SYNCS.PHASECHK.TRANS64 P0, [R4+URZ+0x32420], R9 ;  /* 0x03242009040085a7 */ /* 0x000f24000800007f */
[----:B----4-:R-:W-:Y:S05]  /*151a0*/  @!P0 BRA `(.L_x_13959) ;  /* 0xfffffffc00f08947 */ /* 0x010fea000383ffff */
[----:B------:R-:W-:Y:S05]  /*151b0*/  BRA `(.L_x_14069) ;  /* 0xffffffc000d07947 */ /* 0x000fea000383ffff */
.L_x_13960:
[----:B------:R-:W4:Y:S01]  /*151c0*/  S2R R0, SR_TID.X ;  /* 0x0000000000007919 */ /* 0x000f220000002100 */
[----:B------:R-:W-:Y:S01]  /*151d0*/  BSSY B0, `(.L_x_14070) ;  /* 0x000000a000007945 */ /* 0x000fe20003800000 */
[----:B------:R-:W-:Y:S01]  /*151e0*/  IMAD.MOV.U32 R12, RZ, RZ, RZ ;  /* 0x000000ffff0c7224 */ /* 0x000fe200078e00ff */
[----:B------:R-:W-:Y:S01]  /*151f0*/  MOV R15, 0xffffffff ;  /* 0xffffffff000f7802 */ /* 0x000fe20000000f00 */
[----:B------:R-:W-:Y:S01]  /*15200*/  IMAD.MOV.U32 R11, RZ, RZ, 0x1f ;  /* 0x0000001fff0b7424 */ /* 0x000fe200078e00ff */
[----:B----4-:R-:W-:-:S04]  /*15210*/  SHF.R.U32.HI R0, RZ, 0x5, R0 ;  /* 0x00000005ff007819 */ /* 0x010fc80000011600 */
[----:B------:R-:W-:-:S04]  /*15220*/  LOP3.LUT R0, R0, 0x3, RZ, 0xc0, !PT ;  /* 0x0000000300007812 */ /* 0x000fc800078ec0ff */
[----:B------:R-:W-:-:S07]  /*15230*/  MOV R13, R0 ;  /* 0x00000000000d7202 */ /* 0x000fce0000000f00 */
[----:B0123-5:R-:W-:Y:S05]  /*15240*/  WARPSYNC.COLLECTIVE R15, `(.L_x_14071) ;  /* 0x000000000f087348 */ /* 0x02ffea0003c00000 */
[----:B------:R4:W0:Y:S02]  /*15250*/  SHFL.IDX P6, R14, R13, R12, R11 ;  /* 0x0000000c0d0e7389 */ /* 0x00082400000c000b */
[----:B012345:R-:W-:Y:S01]  /*15260*/  ENDCOLLECTIVE ;  /* 0x000000000000791b */ /* 0x03ffe20003800000 */
.L_x_14071:
[----:B------:R-:W-:Y:S05]  /*15270*/  BSYNC B0 ;  /* 0x0000000000007941 */ /* 0x000fea0003800000 */
.L_x_14070:
[----:B------:R-:W-:Y:S05]  /*15280*/  BRA `(.L_x_14072) ;  /* 0xffffffc000b87947 */ /* 0x000fea000383ffff */
.L_x_13961:
[----:B------:R-:W-:Y:S01]  /*15290*/  BSSY B0, `(.L_x_14073) ;  /* 0x0000006000007945 */ /* 0x000fe20003800000 */
[----:B------:R-:W-:-:S07]  /*152a0*/  IMAD.MOV.U32 R15, RZ, RZ, -0x1 ;  /* 0xffffffffff0f7424 */ /* 0x000fce00078e00ff */
[----:B-12345:R-:W-:Y:S05]  /*152b0*/  WARPSYNC.COLLECTIVE R15, `(.L_x_14074) ;  /* 0x000000000f0c7348 */ /* 0x03efea0003c00000 */
[----:B------:R-:W-:Y:S02]  /*152c0*/  ELECT P6, UR62, PT ;  /* 0x00000000003e782f */ /* 0x000fe400038c0000 */
[----:B------:R-:W-:Y:S01]  /*152d0*/  MOV R14, UR62 ;  /* 0x0000003e000e7c02 */ /* 0x000fe20008000f00 */
[----:B-12345:R-:W-:Y:S10]  /*152e0*/  ENDCOLLECTIVE ;  /* 0x000000000000791b */ /* 0x03eff40003800000 */
.L_x_14074:
[----:B------:R-:W-:Y:S05]  /*152f0*/  BSYNC B0 ;  /* 0x0000000000007941 */ /* 0x000fea0003800000 */
.L_x_14073:
[----:B------:R-:W-:Y:S05]  /*15300*/  BRA `(.L_x_14075) ;  /* 0xffffffc000ac7947 */ /* 0x000fea000383ffff */
.L_x_13963:
[----:B0-----:R0:W4:Y:S02]  /*15310*/  SYNCS.PHASECHK.TRANS64.TRYWAIT P1, [R5+URZ+0x32440], R0 ;  /* 0x03244000050075a7 */ /* 0x001124000802017f */
[----:B----4-:R-:W-:Y:S05]  /*15320*/  @!P1 NANOSLEEP.SYNCS 0x989680 ;  /* 0x009896800000995d */ /* 0x010fea0003900000 */
[----:B------:R-:W4:Y:S02]  /*15330*/  @!P1 SYNCS.PHASECHK.TRANS64 P1, [R5+URZ+0x32440], R0 ;  /* 0x03244000050095a7 */ /* 0x000f24000802007f */
[----:B----4-:R-:W-:Y:S05]  /*15340*/  @!P1 BRA `(.L_x_13963) ;  /* 0xfffffffc00f09947 */ /* 0x010fea000383ffff */
[----:B------:R-:W-:Y:S05]  /*15350*/  BRA `(.L_x_14076) ;  /* 0xffffffc000c87947 */ /* 0x000fea000383ffff */
.L_x_13965:
[----:B----4-:R4:W0:Y:S02]  /*15360*/  SYNCS.PHASECHK.TRANS64.TRYWAIT P1, [R17+URZ+0x32440], R2 ;  /* 0x03244002110075a7 */ /* 0x010824000802017f */
[----:B0-----:R-:W-:Y:S05]  /*15370*/  @!P1 NANOSLEEP.SYNCS 0x989680 ;  /* 0x009896800000995d */ /* 0x001fea0003900000 */
[----:B------:R-:W0:Y:S02]  /*15380*/  @!P1 SYNCS.PHASECHK.TRANS64 P1, [R17+URZ+0x32440], R2 ;  /* 0x03244002110095a7 */ /* 0x000e24000802007f */
[----:B0-----:R-:W-:Y:S05]  /*15390*/  @!P1 BRA `(.L_x_13965) ;  /* 0xfffffffc00f09947 */ /* 0x001fea000383ffff */
[----:B------:R-:W-:Y:S05]  /*153a0*/  BRA `(.L_x_14077) ;  /* 0xffffffc000d47947 */ /* 0x000fea000383ffff */
.L_x_13967:
[----:B------:R0:W0:Y:S02]  /*153b0*/  SYNCS.PHASECHK.TRANS64.TRYWAIT P1, [R5+URZ+0x32460], R0 ;  /* 0x03246000050075a7 */ /* 0x000024000802017f */
[----:B0-----:R-:W-:Y:S05]  /*153c0*/  @!P1 NANOSLEEP.SYNCS 0x989680 ;  /* 0x009896800000995d */ /* 0x001fea0003900000 */
[----:B------:R-:W0:Y:S02]  /*153d0*/  @!P1 SYNCS.PHASECHK.TRANS64 P1, [R5+URZ+0x32460], R0 ;  /* 0x03246000050095a7 */ /* 0x000e24000802007f */
[----:B0-----:R-:W-:Y:S05]  /*153e0*/  @!P1 BRA `(.L_x_13967) ;  /* 0xfffffffc00f09947 */ /* 0x001fea000383ffff */
[----:B------:R-:W-:Y:S05]  /*153f0*/  BRA `(.L_x_14078) ;  /* 0xffffffc000d07947 */ /* 0x000fea000383ffff */
.L_x_14079:
        /* <DEDUP_REMOVED lines=16> */
.L_x_15781:


//--------------------- .text._ZN7cutlass13device_kernelIN5flash11enable_sm90INS1_16FlashAttnFwdSm90INS1_25CollectiveMainloopFwdSm90ILi2EN4cute5tupleIJNS5_1CILi1EEES8_S8_EEENS6_IJNS7_ILi128EEENS7_ILi96EEENS7_ILi64EEEEEELi256ENS_6half_tEfNS_4arch4Sm90ELb1ELb0ELb1ELb1ELb1ELb0ELb0ELb1ELb0ELb1ELb1ELb0EEENS1_21CollectiveEpilogueFwdINS6_IJSA_NS7_ILi256EEESB_EEES9_SE_SG_Li256ELb1ELb1ELb1ELb0EEENS1_36VarlenDynamicPersistentTileSchedulerILi128ELi96ELi256ELi128ELb1ELb1ELb1ELb1ELb1ELb1EEEEEEEEEvNT_6ParamsE --------------------------
	.section	.text._ZN7cutlass13device_kernelIN5flash11enable_sm90INS1_16FlashAttnFwdSm90INS1_25CollectiveMainloopFwdSm90ILi2EN4cute5tupleIJNS5_1CILi1EEES8_S8_EEENS6_IJNS7_ILi128EEENS7_ILi96EEENS7_ILi64EEEEEELi256ENS_6half_tEfNS_4arch4Sm90ELb1ELb0ELb1ELb1ELb1ELb0ELb0ELb1ELb0ELb1ELb1ELb0EEENS1_21CollectiveEpilogueFwdINS6_IJSA_NS7_ILi256EEESB_EEES9_SE_SG_Li256ELb1ELb1ELb1ELb0EEENS1_36VarlenDynamicPersistentTileSchedulerILi128ELi96ELi256ELi128ELb1ELb1ELb1ELb1ELb1ELb1EEEEEEEEEvNT_6ParamsE,"ax",@progbits
	.align	128
.text._ZN7cutlass13device_kernelIN5flash11enable_sm90INS1_16FlashAttnFwdSm90INS1_25CollectiveMainloopFwdSm90ILi2EN4cute5tupleIJNS5_1CILi1EEES8_S8_EEENS6_IJNS7_ILi128EEENS7_ILi96EEENS7_ILi64EEEEEELi256ENS_6half_tEfNS_4arch4Sm90ELb1ELb0ELb1ELb1ELb1ELb0ELb0ELb1ELb0ELb1ELb1ELb0EEENS1_21CollectiveEpilogueFwdINS6_IJSA_NS7_ILi256EEESB_EEES9_SE_SG_Li256ELb1ELb1ELb1ELb0EEENS1_36VarlenDynamicPersistentTileSchedulerILi128ELi96ELi256ELi128ELb1ELb1ELb1ELb1ELb1ELb1EEEEEEEEEvNT_6ParamsE:
        .type           _ZN7cutlass13device_kernelIN5flash11enable_sm90INS1_16FlashAttnFwdSm90INS1_25CollectiveMainloopFwdSm90ILi2EN4cute5tupleIJNS5_1CILi1EEES8_S8_EEENS6_IJNS7_ILi128EEENS7_ILi96EEENS7_ILi64EEEEEELi256ENS_6half_tEfNS_4arch4Sm90ELb1ELb0ELb1ELb1ELb1ELb0ELb0ELb1ELb0ELb1ELb1ELb0EEENS1_21CollectiveEpilogueFwdINS6_IJSA_NS7_ILi256EEESB_EEES9_SE_SG_Li256ELb1ELb1ELb1ELb0EEENS1_36VarlenDynamicPersistentTileSchedulerILi128ELi96ELi256ELi128ELb1ELb1ELb1ELb1ELb1ELb1EEEEEEEEEvNT_6ParamsE,@function
        .size           _ZN7cutlass13device_kernelIN5flash11enable_sm90INS1_16FlashAttnFwdSm90INS1_25CollectiveMainloopFwdSm90ILi2EN4cute5tupleIJNS5_1CILi1EEES8_S8_EEENS6_IJNS7_ILi128EEENS7_ILi96EEENS7_ILi64EEEEEELi256ENS_6half_tEfNS_4arch4Sm90ELb1ELb0ELb1ELb1ELb1ELb0ELb0ELb1ELb0ELb1ELb1ELb0EEENS1_21CollectiveEpilogueFwdINS6_IJSA_NS7_ILi256EEESB_EEES9_SE_SG_Li256ELb1ELb1ELb1ELb0EEENS1_36VarlenDynamicPersistentTileSchedulerILi128ELi96ELi256ELi128ELb1ELb1ELb1ELb1ELb1ELb1EEEEEEEEEvNT_6ParamsE,(.L_x_15782 - _ZN7cutlass13device_kernelIN5flash11enable_sm90INS1_16FlashAttnFwdSm90INS1_25CollectiveMainloopFwdSm90ILi2EN4cute5tupleIJNS5_1CILi1EEES8_S8_EEENS6_IJNS7_ILi128EEENS7_ILi96EEENS7_ILi64EEEEEELi256ENS_6half_tEfNS_4arch4Sm90ELb1ELb0ELb1ELb1ELb1ELb0ELb0ELb1ELb0ELb1ELb1ELb0EEENS1_21CollectiveEpilogueFwdINS6_IJSA_NS7_ILi256EEESB_EEES9_SE_SG_Li256ELb1ELb1ELb1ELb0EEENS1_36VarlenDynamicPersistentTileSchedulerILi128ELi96ELi256ELi128ELb1ELb1ELb1ELb1ELb1ELb1EEEEEEEEEvNT_6ParamsE)
        .other          _ZN7cutlass13device_kernelIN5flash11enable_sm90INS1_16FlashAttnFwdSm90INS1_25CollectiveMainloopFwdSm90ILi2EN4cute5tupleIJNS5_1CILi1EEES8_S8_EEENS6_IJNS7_ILi128EEENS7_ILi96EEENS7_ILi64EEEEEELi256ENS_6half_tEfNS_4arch4Sm90ELb1ELb0ELb1ELb1ELb1ELb0ELb0ELb1ELb0ELb1ELb1ELb0EEENS1_21CollectiveEpilogueFwdINS6_IJSA_NS7_ILi256EEESB_EEES9_SE_SG_Li256ELb1ELb1ELb1ELb0EEENS1_36VarlenDynamicPersistentTileSchedulerILi128ELi96ELi256ELi128ELb1ELb1ELb1ELb1ELb1ELb1EEEEEEEEEvNT_6ParamsE,@"STO_CUDA_ENTRY STV_DEFAULT"
_ZN7cutlass13device_kernelIN5flash11enable_sm90INS1_16FlashAttnFwdSm90INS1_25CollectiveMainloopFwdSm90ILi2EN4cute5tupleIJNS5_1CILi1EEES8_S8_EEENS6_IJNS7_ILi128EEENS7_ILi96EEENS7_ILi64EEEEEELi256ENS_6half_tEfNS_4arch4Sm90ELb1ELb0ELb1ELb1ELb1ELb0ELb0ELb1ELb0ELb1ELb1ELb0EEENS1_21CollectiveEpilogueFwdINS6_IJSA_NS7_ILi256EEESB_EEES9_SE_SG_Li256ELb1ELb1ELb1ELb0EEENS1_36VarlenDynamicPersistentTileSchedulerILi128ELi96ELi256ELi128ELb1ELb1ELb1ELb1ELb1ELb1EEEEEEEEEvNT_6ParamsE:
        /* <DEDUP_REMOVED lines=45> */
.L_x_14080:
        /* <DEDUP_REMOVED lines=22> */
.L_x_14081:
        /* <DEDUP_REMOVED lines=18> */
.L_x_14082:
        /* <DEDUP_REMOVED lines=22> */
.L_x_14083:
        /* <DEDUP_REMOVED lines=23> */
.L_x_14084:
        /* <DEDUP_REMOVED lines=8> */
.L_x_14086:
        /* <DEDUP_REMOVED lines=28> */
[----:B------:R-:W-:-:S03]  /*0a60*/  LOP3.LUT R5, R2, 0xffffff80, RZ, 0xc0, !PT ;  /* 0xffffff8002057812 */ /* 0x000fc600078ec0ff */
[----:B------:R-:W-:Y:S02]  /*0a70*/  IMAD.SHL.U32 R6, R4, 0x20, RZ ;  /* 0x0000002004067824 */ /* 0x000fe400078e00ff */
[----:B------:R-:W-:Y:S01]  /*0a80*/  IMAD.IADD R222, R0, 0x1, -R5 ;  /* 0x0000000100de7824 */ /* 0x000fe200078e0a05 */
[CC--:B------:R-:W-:Y:S02]  /*0a90*/  LEA.HI R5, R3.reuse, R0.reuse, RZ, 0x2 ;  /* 0x0000000003057211 */ /* 0x0c0fe400078f10ff */
[----:B------:R-:W-:Y:S02]  /*0aa0*/  LEA.HI R3, R3, R0, RZ, 0x4 ;  /* 0x0000000003037211 */ /* 0x000fe400078f20ff */
[----:B------:R-:W-:Y:S02]  /*0ab0*/  SHF.R.S32.HI R9, RZ, 0x1f, R222 ;  /* 0x0000001fff097819 */ /* 0x000fe400000114de */
[----:B------:R-:W-:Y:S02]  /*0ac0*/  LOP3.LUT R11, R5, 0xfffffffc, RZ, 0xc0, !PT ;  /* 0xfffffffc050b7812 */ /* 0x000fe400078ec0ff */
[----:B------:R-:W-:-:S02]  /*0ad0*/  LEA.HI R8, R9, R222, RZ, 0x2 ;  /* 0x000000de09087211 */ /* 0x000fc400078f10ff */
[C---:B------:R-:W-:Y:S01]  /*0ae0*/  LOP3.LUT R5, R3.reuse, 0x3fffff0, RZ, 0xc0, !PT ;  /* 0x03fffff003057812 */ /* 0x040fe200078ec0ff */
[C---:B------:R-:W-:Y:S01]  /*0af0*/  IMAD.IADD R12, R0.reuse, 0x1, -R11 ;  /* 0x00000001000c7824 */ /* 0x040fe200078e0a0b */
[----:B------:R-:W-:Y:S02]  /*0b00*/  SHF.R.S32.HI R4, RZ, 0x4, R3 ;  /* 0x00000004ff047819 */ /* 0x000fe40000011403 */
[--C-:B------:R-:W-:Y:S01]  /*0b10*/  SHF.R.S32.HI R10, RZ, 0x2, R8.reuse ;  /* 0x00000002ff0a7819 */ /* 0x100fe20000011408 */
[----:B------:R-:W-:Y:S01]  /*0b20*/  IMAD.IADD R5, R0, 0x1, -R5 ;  /* 0x0000000100057824 */ /* 0x000fe200078e0a05 */
[----:B------:R-:W-:Y:S02]  /*0b30*/  SHF.R.S32.HI R7, RZ, 0x1f, R8 ;  /* 0x0000001fff077819 */ /* 0x000fe40000011408 */
[----:B------:R-:W-:Y:S02]  /*0b40*/  LEA.HI R0, R3, R4, RZ, 0x1 ;  /* 0x0000000403007211 */ /* 0x000fe400078f08ff */
[----:B------:R-:W-:-:S02]  /*0b50*/  LEA.HI R11, R7, R10, RZ, 0x3 ;  /* 0x0000000a070b7211 */ /* 0x000fc400078f18ff */
[----:B------:R-:W-:Y:S02]  /*0b60*/  SHF.R.S32.HI R3, RZ, 0x7, R2 ;  /* 0x00000007ff037819 */ /* 0x000fe40000011402 */
[----:B------:R-:W-:Y:S02]  /*0b70*/  LOP3.LUT R6, R6, 0xfffffc00, RZ, 0xc0, !PT ;  /* 0xfffffc0006067812 */ /* 0x000fe400078ec0ff */
[----:B------:R-:W-:Y:S02]  /*0b80*/  LOP3.LUT R7, R0, 0x1ffffffe, RZ, 0xc0, !PT ;  /* 0x1ffffffe00077812 */ /* 0x000fe400078ec0ff */
[----:B------:R-:W-:Y:S01]  /*0b90*/  LOP3.LUT R11, R11, 0xfffffff8, RZ, 0xc0, !PT ;  /* 0xfffffff80b0b7812 */ /* 0x000fe200078ec0ff */
[----:B------:R-:W-:Y:S01]  /*0ba0*/  IMAD R6, R5, 0x40, R6 ;  /* 0x0000004005067824 */ /* 0x000fe200078e0206 */
[----:B------:R-:W-:Y:S01]  /*0bb0*/  LEA.HI R2, R2, R3, RZ, 0x1 ;  /* 0x0000000302027211 */ /* 0x000fe200078f08ff */
[----:B------:R-:W-:Y:S01]  /*0bc0*/  IMAD.IADD R7, R4, 0x1, -R7 ;  /* 0x0000000104077824 */ /* 0x000fe200078e0a07 */
[----:B------:R-:W-:Y:S01]  /*0bd0*/  LEA.HI R9, R9, R222, RZ, 0x5 ;  /* 0x000000de09097211 */ /* 0x000fe200078f28ff */
[----:B------:R-:W-:Y:S01]  /*0be0*/  IMAD.IADD R10, R10, 0x1, -R11 ;  /* 0x000000010a0a7824 */ /* 0x000fe200078e0a0b */
[----:B------:R-:W-:-:S02]  /*0bf0*/  LEA.HI R0, R12, R12, RZ, 0x1 ;  /* 0x0000000c0c007211 */ /* 0x000fc400078f08ff */
[----:B------:R-:W-:Y:S02]  /*0c00*/  LOP3.LUT R2, R2, 0x3fffffe, RZ, 0xc0, !PT ;  /* 0x03fffffe02027812 */ /* 0x000fe400078ec0ff */
[----:B------:R-:W-:Y:S02]  /*0c10*/  SHF.R.S32.HI R9, RZ, 0x5, R9 ;  /* 0x00000005ff097819 */ /* 0x000fe40000011409 */
[----:B------:R-:W-:Y:S01]  /*0c20*/  LOP3.LUT R5, R0, 0x1ffffffe, RZ, 0xc0, !PT ;  /* 0x1ffffffe00057812 */ /* 0x000fe200078ec0ff */
[----:B------:R-:W-:Y:S01]  /*0c30*/  IMAD R0, R7, 0x8, R6 ;  /* 0x0000000807007824 */ /* 0x000fe200078e0206 */
[----:B------:R-:W-:Y:S01]  /*0c40*/  LOP3.LUT R11, R8, 0x7ffffffc, RZ, 0xc0, !PT ;  /* 0x7ffffffc080b7812 */ /* 0x000fe200078ec0ff */
[----:B------:R-:W-:Y:S02]  /*0c50*/  IMAD.IADD R3, R3, 0x1, -R2 ;  /* 0x0000000103037824 */ /* 0x000fe400078e0a02 */
[----:B------:R-:W-:Y:S01]  /*0c60*/  IMAD R10, R9, 0x10, R10 ;  /* 0x00000010090a7824 */ /* 0x000fe200078e020a */
[----:B------:R0:W-:Y:S01]  /*0c70*/  STL [R1+0x2c], R0 ;  /* 0x00002c0001007387 */ /* 0x0001e20000100800 */
[----:B------:R-:W-:-:S02]  /*0c80*/  IMAD.IADD R2, R222, 0x1, -R11 ;  /* 0x00000001de027824 */ /* 0x000fc400078e0a0b */
[----:B------:R-:W-:Y:S02]  /*0c90*/  IMAD.IADD R5, R12, 0x1, -R5 ;  /* 0x000000010c057824 */ /* 0x000fe400078e0a05 */
[----:B------:R-:W-:-:S04]  /*0ca0*/  IMAD.SHL.U32 R2, R2, 0x2, RZ ;  /* 0x0000000202027824 */ /* 0x000fc800078e00ff */
[C---:B------:R-:W-:Y:S02]  /*0cb0*/  VIADD R221, R2.reuse, 0x8 ;  /* 0x0000000802dd7836 */ /* 0x040fe40000000000 */
[----:B0-----:R-:W-:Y:S02]  /*0cc0*/  IMAD R0, R3, 0x40, R10 ;  /* 0x0000004003007824 */ /* 0x001fe400078e020a */
        /* <DEDUP_REMOVED lines=53> */
[----:B0-----:R-:W-:-:S07]  /*1020*/  SHF.R.S32.HI R223, RZ, 0x1f, R18 ;  /* 0x0000001fffdf7819 */ /* 0x001fce0000011412 */
.L_x_14150:
[----:B------:R-:W-:Y:S01]  /*1030*/  ULDC.64 UR8, c[0x0][0xc88] ;  /* 0x0003220000087ab9 */ /* 0x000fe20000000a00 */
[----:B------:R-:W-:Y:S01]  /*1040*/  ULDC.64 UR10, c[0x0][0xa18] ;  /* 0x00028600000a7ab9 */ /* 0x000fe20000000a00 */
[----:B------:R-:W-:Y:S02]  /*1050*/  UIMAD.WIDE UR8, UR7, 0x4, UR8 ;  /* 0x00000004070878a5 */ /* 0x000fe4000f8e0208 */
[----:B------:R-:W-:Y:S01]  /*1060*/  UISETP.NE.U32.AND UP1, UPT, UR10, URZ, UPT ;  /* 0x0000003f0a00728c */ /* 0x000fe2000bf25070 */
[----:B------:R-:W-:Y:S01]  /*1070*/  ULDC UR4, c[0x0][0x424] ;  /* 0x0001090000047ab9 */ /* 0x000fe20000000800 */
[----:B------:R-:W-:Y:S02]  /*1080*/  ULDC UR7, c[0x0][0x2f0] ;  /* 0x0000bc0000077ab9 */ /* 0x000fe40000000800 */
[----:B01-34-:R-:W-:Y:S02]  /*1090*/  IMAD.U32 R4, RZ, RZ, UR8 ;  /* 0x00000008ff047e24 */ /* 0x01bfe4000f8e00ff */
[----:B------:R-:W-:Y:S01]  /*10a0*/  IMAD.U32 R5, RZ, RZ, UR9 ;  /* 0x00000009ff057e24 */ /* 0x000fe2000f8e00ff */
        /* <DEDUP_REMOVED lines=19> */
[----:B------:R-:W-:Y:S01]  /*11e0*/  UISETP.NE.U32.AND UP0, UPT, UR8, URZ, UPT ;  /* 0x0000003f0800728c */ /* 0x000fe2000bf05070 */
[----:B------:R-:W-:Y:S02]  /*11f0*/  ULDC.64 UR10, c[0x0][0xa20] ;  /* 0x00028800000a7ab9 */ /* 0x000fe40000000a00 */
[----:B------:R-:W3:Y:S01]  /*1200*/  @P2 LDG.E R6, desc[UR52][R6.64] ;  /* 0x0000003406062981 */ /* 0x000ee2000c1e1900 */
[----:B------:R-:W-:Y:S01]  /*1210*/  UISETP.NE.AND.EX UP0, UPT, UR9, URZ, UPT, UP0 ;  /* 0x0000003f0900728c */ /* 0x000fe2000bf05300 */
[----:B------:R-:W-:Y:S01]  /*1220*/  ISETP.NE.U32.AND P1, PT, RZ, UR10, PT ;  /* 0x0000000aff007c0c */ /* 0x000fe2000bf25070 */
[----:B------:R-:W-:Y:S01]  /*1230*/  UMOV UR48, URZ ;  /* 0x0000003f00307c82 */ /* 0x000fe20008000000 */
[----:B------:R-:W-:Y:S02]  /*1240*/  ULOP3.LUT UR41, UR5, 0xffff, URZ, 0xc0, !UPT ;  /* 0x0000ffff05297892 */ /* 0x000fe4000f8ec03f */
[----:B------:R-:W-:Y:S01]  /*1250*/  USEL UR4, UR4, 0x1, UP0 ;  /* 0x0000000104047887 */ /* 0x000fe20008000000 */
[----:B------:R-:W-:-:S03]  /*1260*/  ISETP.NE.AND.EX P1, PT, RZ, UR11, PT, P1 ;  /* 0x0000000bff007c0c */ /* 0x000fc6000bf25310 */
        /* <DEDUP_REMOVED lines=18> */
.L_x_14087:
        /* <DEDUP_REMOVED lines=8> */
.L_x_14088:
        /* <DEDUP_REMOVED lines=13> */
.L_x_14089:
        /* <DEDUP_REMOVED lines=26> */
[----:B------:R-:W-:Y:S01]  /*1680*/  ULOP3.LUT UR43, UR5, 0xff, URZ, 0xc0, !UPT ;  /* 0x000000ff052b7892 */ /* 0x000fe2000f8ec03f */
[----:B------:R-:W-:Y:S01]  /*1690*/  UMOV UR4, URZ ;  /* 0x0000003f00047c82 */ /* 0x000fe20008000000 */
[----:B------:R-:W-:Y:S02]  /*16a0*/  USHF.R.U32.HI UR44, URZ, 0x10, UR5 ;  /* 0x000000103f2c7899 */ /* 0x000fe40008011605 */
[----:B------:R-:W-:-:S13]  /*16b0*/  PLOP3.LUT P0, PT, PT, PT, UP0, 0x80, 0x0 ;  /* 0x000000000000781c */ /* 0x000fda0003f0f008 */
[----:B------:R-:W-:Y:S05]  /*16c0*/  @!P0 BRA `(.L_x_14090) ;  /* 0x0000000000908947 */ /* 0x000fea0003800000 */
        /* <DEDUP_REMOVED lines=36> */
.L_x_14090:
        /* <DEDUP_REMOVED lines=111> */
.L_x_14092:
        /* <DEDUP_REMOVED lines=13> */
.L_x_14237:
[----:B0-----:R-:W-:Y:S01]  /*20d0*/  IMAD.U32 R0, RZ, RZ, UR47 ;  /* 0x0000002fff007e24 */ /* 0x001fe2000f8e00ff */
[----:B------:R-:W-:Y:S05]  /*20e0*/  WARPSYNC.ALL ;  /* 0x0000000000007948 */ /* 0x000fea0003800000 */
[----:B------:R0:W-:Y:S01]  /*20f0*/  BAR.SYNC.DEFER_BLOCKING R8, 0x100 ;  /* 0x000400080000751d */ /* 0x0001e20000010000 */
[----:B------:R-:W-:-:S13]  /*2100*/  ISETP.NE.AND P0, PT, R0, 0x3, PT ;  /* 0x000000030000780c */ /* 0x000fda0003f05270 */
[----:B0-----:R-:W-:Y:S05]  /*2110*/  @!P0 BRA `(.L_x_14094) ;  /* 0x0000000000048947 */ /* 0x001fea0003800000 */
[----:B------:R-:W-:Y:S01]  /*2120*/  BPT.TRAP 0x1 ;  /* 0x000000040000795c */ /* 0x000fe20000300000 */
.L_x_14094:
[----:B------:R-:W-:Y:S01]  /*2130*/  R2UR UR22, R7 ;  /* 0x00000000071672ca */ /* 0x000fe200000e0000 */
[----:B------:R-:W-:-:S05]  /*2140*/  IMAD.U32 R9, RZ, RZ, UR36 ;  /* 0x00000024ff097e24 */ /* 0x000fca000f8e00ff */
[----:B------:R-:W-:-:S07]  /*2150*/  SHF.L.U32 R9, R9, 0x1f, RZ ;  /* 0x0000001f09097819 */ /* 0x000fce00000006ff */
[----:B------:R-:W-:-:S09]  /*2160*/  ULEA UR22, UR37, UR22, 0x3 ;  /* 0x0000001625167291 */ /* 0x000fd2000f8e183f */
[----:B------:R0:W1:Y:S01]  /*2170*/  SYNCS.PHASECHK.TRANS64.TRYWAIT P1, [UR22+0x22830], R9 ;  /* 0x02283009ff0075a7 */ /* 0x0000620008020156 */
[----:B------:R-:W-:Y:S05]  /*2180*/  @!P0 BRA `(.L_x_14095) ;  /* 0x0000000000048947 */ /* 0x000fea0003800000 */
[----:B------:R-:W-:Y:S01]  /*2190*/  BPT.TRAP 0x1 ;  /* 0x000000040000795c */ /* 0x000fe20000300000 */
.L_x_14095:
[----:B-1----:R-:W-:Y:S05]  /*21a0*/  @P1 BRA `(.L_x_14096) ;  /* 0x0000000000081947 */ /* 0x002fea0003800000 */
[----:B------:R-:W1:Y:S02]  /*21b0*/  SYNCS.PHASECHK.TRANS64.TRYWAIT P1, [UR22+0x22830], R9 ;  /* 0x02283009ff0075a7 */ /* 0x000e640008020156 */
[----:B-1----:R-:W-:Y:S05]  /*21c0*/  @!P1 BRA `(.L_x_14097) ;  /* 0x0000012400689947 */ /* 0x002fea0003800000 */
.L_x_14096:
        /* <DEDUP_REMOVED lines=39> */
.L_x_14098:
[----:B------:R-:W-:Y:S01]  /*2440*/  UISETP.NE.AND UP0, UPT, UR50, URZ, UPT ;  /* 0x0000003f3200728c */ /* 0x000fe2000bf05270 */
[----:B------:R-:W-:Y:S01]  /*2450*/  ULDC UR7, c[0x0][0x9d8] ;  /* 0x0002760000077ab9 */ /* 0x000fe20000000800 */
[----:B------:R-:W-:Y:S01]  /*2460*/  ULDC UR10, c[0x0][0x988] ;  /* 0x00026200000a7ab9 */ /* 0x000fe20000000800 */
[----:B------:R-:W-:Y:S01]  /*2470*/  FMUL.FTZ R3, R27, UR7 ;  /* 0x000000071b037c20 */ /* 0x000fe20008410000 */
[----:B------:R-:W-:Y:S02]  /*2480*/  FMUL.FTZ R4, R30, UR7 ;  /* 0x000000071e047c20 */ /* 0x000fe40008410000 */
[----:B------:R-:W-:Y:S01]  /*2490*/  PLOP3.LUT P1, PT, PT, PT, UP0, 0x80, 0x0 ;  /* 0x000000000000781c */ /* 0x000fe20003f2f008 */
[----:B------:R-:W-:Y:S01]  /*24a0*/  FMUL.FTZ R39, R39, UR7 ;  /* 0x0000000727277c20 */ /* 0x000fe20008410000 */
[----:B------:R2:W-:Y:S01]  /*24b0*/  MUFU.TANH R10, R3 ;  /* 0x00000003000a7308 */ /* 0x0005e20000002400 */
[----:B------:R-:W-:Y:S01]  /*24c0*/  PLOP3.LUT P2, PT, PT, PT, UP0, 0x80, 0x0 ;  /* 0x000000000000781c */ /* 0x000fe20003f4f008 */
[----:B------:R-:W-:Y:S01]  /*24d0*/  FMUL.FTZ R26, R26, UR7 ;  /* 0x000000071a1a7c20 */ /* 0x000fe20008410000 */
[----:B------:R-:W-:Y:S01]  /*24e0*/  @UP0 ULDC UR6, c[0x0][0x44c] ;  /* 0x0001130000060ab9 */ /* 0x000fe20000000800 */
[----:B------:R-:W-:Y:S01]  /*24f0*/  FMUL.FTZ R5, R31, UR7 ;  /* 0x000000071f057c20 */ /* 0x000fe20008410000 */
[----:B------:R-:W-:Y:S01]  /*2500*/  FMUL.FTZ R35, R35, UR7 ;  /* 0x0000000723237c20 */ /* 0x000fe20008410000 */
[----:B------:R-:W-:Y:S01]  /*2510*/  FMUL.FTZ R38, R38, UR7 ;  /* 0x0000000726267c20 */ /* 0x000fe20008410000 */
[----:B------:R-:W-:Y:S01]  /*2520*/  FMUL.FTZ R50, R50, UR7 ;  /* 0x0000000732327c20 */ /* 0x000fe20008410000 */
[----:B------:R-:W-:Y:S01]  /*2530*/  MUFU.TANH R11, R4 ;  /* 0x00000004000b7308 */ /* 0x000fe20000002400 */
[----:B--2---:R-:W-:Y:S01]  /*2540*/  FMUL.FTZ R3, R34, UR7 ;  /* 0x0000000722037c20 */ /* 0x004fe20008410000 */
        /* <DEDUP_REMOVED lines=15> */
[----:B--2---:R-:W-:-:S02]  /*2640*/  VIADD R3, R16, UR42 ;  /* 0x0000002a10037c36 */ /* 0x004fc40008000000 */
[----:B------:R-:W-:Y:S01]  /*2650*/  FMUL.FTZ R59, R59, UR7 ;  /* 0x000000073b3b7c20 */ /* 0x000fe20008410000 */
[----:B------:R-:W-:Y:S01]  /*2660*/  FMUL.FTZ R62, R62, UR7 ;  /* 0x000000073e3e7c20 */ /* 0x000fe20008410000 */
[----:B------:R-:W-:Y:S01]  /*2670*/  FMUL.FTZ R63, R63, UR7 ;  /* 0x000000073f3f7c20 */ /* 0x000fe20008410000 */
[----:B------:R-:W-:Y:S01]  /*2680*/  @P1 IMAD.HI.U32 R4, R3, UR6, RZ ;  /* 0x0000000603041c27 */ /* 0x000fe2000f8e00ff */
[----:B------:R-:W-:-:S03]  /*2690*/  @UP0 ULDC UR6, c[0x0][0x450] ;  /* 0x0001140000060ab9 */ /* 0x000fc60000000800 */
[----:B------:R-:W-:Y:S01]  /*26a0*/  FMUL.FTZ R66, R66, UR7 ;  /* 0x0000000742427c20 */ /* 0x000fe20008410000 */
[----:B------:R2:W4:Y:S01]  /*26b0*/  MUFU.TANH R76, R26 ;  /* 0x0000001a004c7308 */ /* 0x0005220000002400 */
[----:B------:R-:W-:Y:S01]  /*26c0*/  IMAD.MOV.U32 R6, RZ, RZ, R3 ;  /* 0x000000ffff067224 */ /* 0x000fe200078e0003 */
[----:B------:R-:W-:Y:S01]  /*26d0*/  @P2 SHF.R.U32.HI R6, RZ, UR6, R4 ;  /* 0x00000006ff062c19 */ /* 0x000fe20008011604 */
[----:B------:R-:W-:Y:S01]  /*26e0*/  UIMAD UR6, UR51, -0x60, UR48 ;  /* 0xffffffa0330678a4 */ /* 0x000fe2000f8e0230 */
[----:B------:R-:W-:Y:S01]  /*26f0*/  FMUL.FTZ R73, R25, UR7 ;  /* 0x0000000719497c20 */ /* 0x000fe20008410000 */
[----:B------:R-:W-:Y:S01]  /*2700*/  FMUL.FTZ R67, R67, UR7 ;  /* 0x0000000743437c20 */ /* 0x000fe20008410000 */
[----:B------:R-:W-:Y:S01]  /*2710*/  FMUL.FTZ R70, R70, UR7 ;  /* 0x0000000746467c20 */ /* 0x000fe20008410000 */
[----:B------:R-:W2:Y:S01]  /*2720*/  SHFL.IDX PT, R4, R6, 0x1, 0x1c1f ;  /* 0x003c1f0006047f89 */ /* 0x000ea200000e0000 */
[----:B------:R-:W5:Y:S01]  /*2730*/  MUFU.TANH R12, R5 ;  /* 0x00000005000c7308 */ /* 0x000f620000002400 */
[----:B---3--:R-:W-:-:S02]  /*2740*/  IMAD.U32 R39, RZ, RZ, UR6 ;  /* 0x00000006ff277e24 */ /* 0x008fc4000f8e00ff */
[----:B------:R-:W-:Y:S01]  /*2750*/  FMUL.FTZ R72, R24, UR7 ;  /* 0x0000000718487c20 */ /* 0x000fe20008410000 */
[----:B------:R-:W-:Y:S01]  /*2760*/  FMUL.FTZ R71, R71, UR7 ;  /* 0x0000000747477c20 */ /* 0x000fe20008410000 */
[----:B------:R-:W-:Y:S01]  /*2770*/  FMUL.FTZ R34, R36, UR7 ;  /* 0x0000000724227c20 */ /* 0x000fe20008410000 */
[----:B------:R-:W-:Y:S01]  /*2780*/  FMUL.FTZ R36, R41, UR7 ;  /* 0x0000000729247c20 */ /* 0x000fe20008410000 */
[C-C-:B------:R-:W-:Y:S01]  /*2790*/  IADD3 R3, -R2.reuse, 0x61, R39.reuse ;  /* 0x0000006102037810 */ /* 0x140fe20007ffe127 */
[----:B------:R-:W3:Y:S01]  /*27a0*/  SHFL.IDX PT, R6, R6, RZ, 0x1c1f ;  /* 0x001c1fff06067589 */ /* 0x000ee200000e0000 */
[----:B------:R-:W-:Y:S01]  /*27b0*/  IADD3 R39, -R2, 0x60, R39 ;  /* 0x0000006002277810 */ /* 0x000fe20007ffe127 */
[----:B------:R-:W0:Y:S01]  /*27c0*/  MUFU.TANH R35, R35 ;  /* 0x0000002300237308 */ /* 0x000e220000002400 */
[----:B------:R-:W-:Y:S01]  /*27d0*/  FMUL.FTZ R44, R44, UR7 ;  /* 0x000000072c2c7c20 */ /* 0x000fe20008410000 */
[----:B------:R-:W-:Y:S02]  /*27e0*/  VIADD R74, R3, -UR49 ;  /* 0x80000031034a7c36 */ /* 0x000fe40008000000 */
        /* <DEDUP_REMOVED lines=11> */
[----:B--2---:R-:W-:Y:S01]  /*28a0*/  VIADDMNMX R26, R4, R74, R39, PT ;  /* 0x0000004a041a7246 */ /* 0x004fe20003800127 */
[----:B------:R-:W-:Y:S01]  /*28b0*/  FMUL.FTZ R64, R64, UR7 ;  /* 0x0000000740407c20 */ /* 0x000fe20008410000 */
[----:B------:R2:W-:Y:S01]  /*28c0*/  MUFU.TANH R20, R50 ;  /* 0x0000003200147308 */ /* 0x0005e20000002400 */
[----:B------:R-:W-:Y:S01]  /*28d0*/  FMUL.FTZ R65, R65, UR7 ;  /* 0x0000000741417c20 */ /* 0x000fe20008410000 */
[----:B------:R-:W-:Y:S01]  /*28e0*/  ISETP.GT.AND P1, PT, R26, RZ, PT ;  /* 0x000000ff1a00720c */ /* 0x000fe20003f24270 */
[----:B------:R-:W-:Y:S01]  /*28f0*/  FMUL.FTZ R68, R68, UR7 ;  /* 0x0000000744447c20 */ /* 0x000fe20008410000 */
[C---:B------:R-:W-:Y:S01]  /*2900*/  ISETP.GT.AND P2, PT, R26.reuse, 0x1, PT ;  /* 0x000000011a00780c */ /* 0x040fe20003f44270 */
[----:B------:R-:W-:Y:S01]  /*2910*/  FMUL.FTZ R69, R69, UR7 ;  /* 0x0000000745457c20 */ /* 0x000fe20008410000 */
[----:B------:R-:W-:Y:S01]  /*2920*/  ISETP.GT.AND P3, PT, R26, 0x8, PT ;  /* 0x000000081a00780c */ /* 0x000fe20003f64270 */
[----:B------:R-:W0:Y:S01]  /*2930*/  S2UR UR7, SR_CgaCtaId ;  /* 0x00000000000779c3 */ /* 0x000e220000008800 */
[----:B----4-:R-:W-:Y:S01]  /*2940*/  FSEL R76, R76, -INF , P1 ;  /* 0xff8000004c4c7808 */ /* 0x010fe20000800000 */
[----:B------:R5:W-:Y:S01]  /*2950*/  MUFU.TANH R15, R46 ;  /* 0x0000002e000f7308 */ /* 0x000be20000002400 */
[----:B------:R-:W-:Y:S01]  /*2960*/  FSEL R54, R10, -INF , P2 ;  /* 0xff8000000a367808 */ /* 0x000fe20001000000 */
[----:B------:R-:W-:Y:S01]  /*2970*/  UIADD3 UR6, UR22, 0x22840, URZ ;  /* 0x0002284016067890 */ /* 0x000fe2000fffe03f */
[----:B------:R-:W-:-:S02]  /*2980*/  ISETP.GT.AND P1, PT, R26, 0x9, PT ;  /* 0x000000091a00780c */ /* 0x000fc40003f24270 */
[----:B--2---:R-:W-:Y:S02]  /*2990*/  FSEL R50, R11, -INF , P3 ;  /* 0xff8000000b327808 */ /* 0x004fe40001800000 */
[----:B------:R-:W-:Y:S01]  /*29a0*/  FMNMX.FTZ R5, R76, R54, !PT ;  /* 0x000000364c057209 */ /* 0x000fe20007810000 */
[----:B------:R2:W4:Y:S01]  /*29b0*/  MUFU.TANH R32, R42 ;  /* 0x0000002a00207308 */ /* 0x0005220000002400 */
[----:B------:R-:W-:Y:S02]  /*29c0*/  ISETP.GT.AND P2, PT, R26, 0x10, PT ;  /* 0x000000101a00780c */ /* 0x000fe40003f44270 */
[----:B-----5:R-:W-:Y:S02]  /*29d0*/  FSEL R46, R12, -INF , P1 ;  /* 0xff8000000c2e7808 */ /* 0x020fe40000800000 */
[----:B------:R-:W-:Y:S02]  /*29e0*/  FMNMX.FTZ R5, R50, R5, !PT ;  /* 0x0000000532057209 */ /* 0x000fe40007810000 */
[----:B------:R-:W-:Y:S01]  /*29f0*/  ISETP.GT.AND P1, PT, R26, 0x11, PT ;  /* 0x000000111a00780c */ /* 0x000fe20003f24270 */
[----:B------:R-:W5:Y:S01]  /*2a00*/  MUFU.TANH R29, R43 ;  /* 0x0000002b001d7308 */ /* 0x000f620000002400 */
[----:B--2---:R-:W-:-:S02]  /*2a10*/  FSEL R42, R13, -INF , P2 ;  /* 0xff8000000d2a7808 */ /* 0x004fc40001000000 */
[----:B------:R-:W-:Y:S02]  /*2a20*/  FMNMX.FTZ R5, R46, R5, !PT ;  /* 0x000000052e057209 */ /* 0x000fe40007810000 */
[----:B------:R-:W-:Y:S01]  /*2a30*/  ISETP.GT.AND P2, PT, R26, 0x18, PT ;  /* 0x000000181a00780c */ /* 0x000fe20003f44270 */
[----:B0-----:R-:W-:Y:S01]  /*2a40*/  UPRMT UR6, UR7, 0x654, UR6 ;  /* 0x0000065407067896 */ /* 0x001fe20008000006 */
[----:B------:R-:W-:Y:S01]  /*2a50*/  FSEL R40, R35, -INF , P1 ;  /* 0xff80000023287808 */ /* 0x000fe20000800000 */
[----:B------:R-:W0:Y:S01]  /*2a60*/  MUFU.TANH R47, R47 ;  /* 0x0000002f002f7308 */ /* 0x000e220000002400 */
[----:B------:R-:W-:Y:S02]  /*2a70*/  FMNMX.FTZ R5, R42, R5, !PT ;  /* 0x000000052a057209 */ /* 0x000fe40007810000 */
[----:B------:R-:W-:Y:S02]  /*2a80*/  ISETP.GT.AND P1, PT, R26, 0x19, PT ;  /* 0x000000191a00780c */ /* 0x000fe40003f24270 */
[----:B-1----:R-:W-:-:S02]  /*2a90*/  FSEL R38, R38, -INF , P2 ;  /* 0xff80000026267808 */ /* 0x002fc40001000000 */
[----:B------:R-:W-:Y:S01]  /*2aa0*/  FMNMX.FTZ R5, R40, R5, !PT ;  /* 0x0000000528057209 */ /* 0x000fe20007810000 */
[----:B------:R1:W-:Y:S01]  /*2ab0*/  MUFU.TANH R21, R3 ;  /* 0x0000000300157308 */ /* 0x0003e20000002400 */
[----:B------:R-:W-:Y:S01]  /*2ac0*/  ISETP.GT.AND P2, PT, R26, 0x20, PT ;  /* 0x000000201a00780c */ /* 0x000fe20003f44270 */
[----:B------:R-:W-:Y:S01]  /*2ad0*/  SYNCS.ARRIVE.TRANS64.RED.A1T0 RZ, [UR6], RZ ;  /* 0x000000ffffff79a7 */ /* 0x000fe20008100406 */
[----:B------:R-:W-:Y:S02]  /*2ae0*/  FSEL R35, R14, -INF , P1 ;  /* 0xff8000000e237808 */ /* 0x000fe40000800000 */
[----:B------:R-:W-:Y:S02]  /*2af0*/  FMNMX.FTZ R4, R38, R5, !PT ;  /* 0x0000000526047209 */ /* 0x000fe40007810000 */
[----:B------:R-:W-:Y:S01]  /*2b00*/  ISETP.GT.AND P1, PT, R26, 0x21, PT ;  /* 0x000000211a00780c */ /* 0x000fe20003f24270 */
[----:B------:R-:W2:Y:S01]  /*2b10*/  MUFU.TANH R51, R51 ;  /* 0x0000003300337308 */ /* 0x000ea20000002400 */
[----:B----4-:R-:W-:-:S02]  /*2b20*/  FSEL R32, R32, -INF , P2 ;  /* 0xff80000020207808 */ /* 0x010fc40001000000 */
[----:B-1----:R-:W-:Y:S02]  /*2b30*/  FMNMX.FTZ R3, R35, R4, !PT ;  /* 0x0000000423037209 */ /* 0x002fe40007810000 */
[----:B------:R-:W-:Y:S02]  /*2b40*/  ISETP.GT.AND P2, PT, R26, 0x28, PT ;  /* 0x000000281a00780c */ /* 0x000fe40003f44270 */
[----:B-----5:R-:W-:Y:S01]  /*2b50*/  FSEL R29, R29, -INF , P1 ;  /* 0xff8000001d1d7808 */ /* 0x020fe20000800000 */
[----:B------:R-:W1:Y:S01]  /*2b60*/  MUFU.TANH R55, R55 ;  /* 0x0000003700377308 */ /* 0x000e620000002400 */
[----:B------:R-:W-:Y:S02]  /*2b70*/  FMNMX.FTZ R10, R32, R3, !PT ;  /* 0x00000003200a7209 */ /* 0x000fe40007810000 */
[----:B------:R-:W-:Y:S02]  /*2b80*/  ISETP.GT.AND P1, PT, R26, 0x29, PT ;  /* 0x000000291a00780c */ /* 0x000fe40003f24270 */
[----:B------:R-:W-:-:S02]  /*2b90*/  FSEL R4, R15, -INF , P2 ;  /* 0xff8000000f047808 */ /* 0x000fc40001000000 */
[----:B------:R-:W-:Y:S01]  /*2ba0*/  FMNMX.FTZ R3, R29, R10, !PT ;  /* 0x0000000a1d037209 */ /* 0x000fe20007810000 */
[----:B------:R-:W4:Y:S01]  /*2bb0*/  MUFU.TANH R13, R58 ;  /* 0x0000003a000d7308 */ /* 0x000f220000002400 */
[----:B------:R-:W-:Y:S02]  /*2bc0*/  ISETP.GT.AND P2, PT, R26, 0x30, PT ;  /* 0x000000301a00780c */ /* 0x000fe40003f44270 */
[----:B0-----:R-:W-:Y:S02]  /*2bd0*/  FSEL R5, R47, -INF , P1 ;  /* 0xff8000002f057808 */ /* 0x001fe40000800000 */
[----:B------:R-:W-:Y:S02]  /*2be0*/  FMNMX.FTZ R12, R4, R3, !PT ;  /* 0x00000003040c7209 */ /* 0x000fe40007810000 */
[----:B------:R-:W-:Y:S01]  /*2bf0*/  ISETP.GT.AND P1, PT, R26, 0x31, PT ;  /* 0x000000311a00780c */ /* 0x000fe20003f24270 */
[----:B------:R-:W0:Y:S01]  /*2c00*/  MUFU.TANH R59, R59 ;  /* 0x0000003b003b7308 */ /* 0x000e220000002400 */
[----:B------:R-:W-:-:S02]  /*2c10*/  FSEL R10, R20, -INF , P2 ;  /* 0xff800000140a7808 */ /* 0x000fc40001000000 */
[----:B------:R-:W-:Y:S02]  /*2c20*/  FMNMX.FTZ R3, R5, R12, !PT ;  /* 0x0000000c05037209 */ /* 0x000fe40007810000 */
[----:B------:R-:W-:Y:S02]  /*2c30*/  ISETP.GT.AND P2, PT, R26, 0x38, PT ;  /* 0x000000381a00780c */ /* 0x000fe40003f44270 */
[----:B--2---:R-:W-:Y:S01]  /*2c40*/  FSEL R11, R51, -INF , P1 ;  /* 0xff800000330b7808 */ /* 0x004fe20000800000 */
[----:B------:R-:W2:Y:S01]  /*2c50*/  MUFU.TANH R62, R62 ;  /* 0x0000003e003e7308 */ /* 0x000ea20000002400 */
[----:B------:R-:W-:Y:S02]  /*2c60*/  FMNMX.FTZ R14, R10, R3, !PT ;  /* 0x000000030a0e7209 */ /* 0x000fe40007810000 */
[----:B------:R-:W-:Y:S02]  /*2c70*/  ISETP.GT.AND P1, PT, R26, 0x39, PT ;  /* 0x000000391a00780c */ /* 0x000fe40003f24270 */
[----:B------:R-:W-:-:S02]  /*2c80*/  FSEL R12, R21, -INF , P2 ;  /* 0xff800000150c7808 */ /* 0x000fc40001000000 */
[----:B------:R-:W-:Y:S01]  /*2c90*/  FMNMX.FTZ R3, R11, R14, !PT ;  /* 0x0000000e0b037209 */ /* 0x000fe20007810000 */
[----:B------:R-:W5:Y:S01]  /*2ca0*/  MUFU.TANH R25, R63 ;  /* 0x0000003f00197308 */ /* 0x000f620000002400 */
[----:B------:R-:W-:Y:S02]  /*2cb0*/  ISETP.GT.AND P2, PT, R26, 0x40, PT ;  /* 0x000000401a00780c */ /* 0x000fe40003f44270 */
[----:B-1----:R-:W-:Y:S02]  /*2cc0*/  FSEL R14, R55, -INF , P1 ;  /* 0xff800000370e7808 */ /* 0x002fe40000800000 */
[----:B------:R-:W-:Y:S02]  /*2cd0*/  FMNMX.FTZ R3, R12, R3, !PT ;  /* 0x000000030c037209 */ /* 0x000fe40007810000 */
[----:B------:R-:W-:Y:S01]  /*2ce0*/  ISETP.GT.AND P1, PT, R26, 0x41, PT ;  /* 0x000000411a00780c */ /* 0x000fe20003f24270 */
[----:B------:R-:W1:Y:S01]  /*2cf0*/  MUFU.TANH R66, R66 ;  /* 0x0000004200427308 */ /* 0x000e620000002400 */
[----:B----4-:R-:W-:-:S02]  /*2d00*/  FSEL R13, R13, -INF , P2 ;  /* 0xff8000000d0d7808 */ /* 0x010fc40001000000 */
        /* <DEDUP_REMOVED lines=9> */
[----:B------:R-:W-:Y:S02]  /*2da0*/  ISETP.GT.AND P2, PT, R26, 0x50, PT ;  /* 0x000000501a00780c */ /* 0x000fe40003f44270 */
[----:B-----5:R-:W-:Y:S02]  /*2db0*/  FSEL R25, R25, -INF , P1 ;  /* 0xff80000019197808 */ /* 0x020fe40000800000 */
[----:B------:R-:W-:Y:S02]  /*2dc0*/  FMNMX.FTZ R24, R20, R3, !PT ;  /* 0x0000000314187209 */ /* 0x000fe40007810000 */
[----:B------:R-:W-:Y:S01]  /*2dd0*/  ISETP.GT.AND P1, PT, R26, 0x51, PT ;  /* 0x000000511a00780c */ /* 0x000fe20003f24270 */
[----:B------:R-:W4:Y:S01]  /*2de0*/  MUFU.TANH R71, R71 ;  /* 0x0000004700477308 */ /* 0x000f220000002400 */
[----:B-1----:R-:W-:-:S02]  /*2df0*/  FSEL R21, R66, -INF , P2 ;  /* 0xff80000042157808 */ /* 0x002fc40001000000 */
[----:B------:R-:W-:Y:S02]  /*2e00*/  FMNMX.FTZ R58, R25, R24, !PT ;  /* 0x00000018193a7209 */ /* 0x000fe40007810000 */
[C---:B------:R-:W-:Y:S02]  /*2e10*/  ISETP.GT.AND P2, PT, R26.reuse, 0x58, PT ;  /* 0x000000581a00780c */ /* 0x040fe40003f44270 */
[----:B0-----:R-:W-:Y:S01]  /*2e20*/  FSEL R24, R67, -INF , P1 ;  /* 0xff80000043187808 */ /* 0x001fe20000800000 */
[----:B------:R-:W-:Y:S01]  /*2e30*/  MUFU.TANH R51, R44 ;  /* 0x0000002c00337308 */ /* 0x000fe20000002400 */
[----:B------:R-:W-:Y:S02]  /*2e40*/  FMNMX.FTZ R3, R21, R58, !PT ;  /* 0x0000003a15037209 */ /* 0x000fe40007810000 */
[----:B------:R-:W-:Y:S02]  /*2e50*/  ISETP.GT.AND P1, PT, R26, 0x59, PT ;  /* 0x000000591a00780c */ /* 0x000fe40003f24270 */
[----:B--2---:R-:W-:-:S02]  /*2e60*/  FSEL R26, R70, -INF , P2 ;  /* 0xff800000461a7808 */ /* 0x004fc40001000000 */
[----:B------:R-:W-:Y:S01]  /*2e70*/  FMNMX.FTZ R41, R24, R3, !PT ;  /* 0x0000000318297209 */ /* 0x000fe20007810000 */
[----:B------:R-:W0:Y:S01]  /*2e80*/  MUFU.TANH R72, R72 ;  /* 0x0000004800487308 */ /* 0x000e220000002400 */
[----:B----4-:R-:W-:Y:S02]  /*2e90*/  FSEL R3, R71, -INF , P1 ;  /* 0xff80000047037808 */ /* 0x010fe40000800000 */
[----:B------:R-:W-:Y:S02]  /*2ea0*/  FMNMX.FTZ R58, R26, R41, !PT ;  /* 0x000000291a3a7209 */ /* 0x000fe40007810000 */
[----:B---3--:R-:W-:Y:S02]  /*2eb0*/  VIADDMNMX R39, R6, R74, R39, PT ;  /* 0x0000004a06277246 */ /* 0x008fe40003800127 */
[----:B------:R-:W-:Y:S01]  /*2ec0*/  FMNMX.FTZ R58, R3, R58, !PT ;  /* 0x0000003a033a7209 */ /* 0x000fe20007810000 */
[----:B------:R-:W1:Y:S01]  /*2ed0*/  MUFU.TANH R73, R73 ;  /* 0x0000004900497308 */ /* 0x000e620000002400 */
[----:B------:R-:W-:-:S02]  /*2ee0*/  ISETP.GT.AND P1, PT, R39, RZ, PT ;  /* 0x000000ff2700720c */ /* 0x000fc40003f24270 */
[C---:B------:R-:W-:Y:S01]  /*2ef0*/  ISETP.GT.AND P2, PT, R39.reuse, 0x1, PT ;  /* 0x000000012700780c */ /* 0x040fe20003f44270 */
[----:B------:R-:W2:Y:S01]  /*2f00*/  SHFL.BFLY PT, R41, R58, 0x2, 0x1f ;  /* 0x0c401f003a297f89 */ /* 0x000ea200000e0000 */
[----:B------:R-:W-:-:S03]  /*2f10*/  ISETP.GT.AND P3, PT, R39, 0x8, PT ;  /* 0x000000082700780c */ /* 0x000fc60003f64270 */
[----:B------:R-:W-:Y:S01]  /*2f20*/  MUFU.TANH R27, R27 ;  /* 0x0000001b001b7308 */ /* 0x000fe20000002400 */
[----:B0-----:R-:W-:Y:S02]  /*2f30*/  FSEL R72, R72, -INF , P1 ;  /* 0xff80000048487808 */ /* 0x001fe40000800000 */
[----:B------:R-:W-:-:S05]  /*2f40*/  ISETP.GT.AND P1, PT, R39, 0x9, PT ;  /* 0x000000092700780c */ /* 0x000fca0003f24270 */
[----:B------:R-:W0:Y:S01]  /*2f50*/  MUFU.TANH R28, R28 ;  /* 0x0000001c001c7308 */ /* 0x000e220000002400 */
[----:B-1----:R-:W-:Y:S02]  /*2f60*/  FSEL R73, R73, -INF , P2 ;  /* 0xff80000049497808 */ /* 0x002fe40001000000 */
[----:B------:R-:W-:-:S05]  /*2f70*/  ISETP.GT.AND P2, PT, R39, 0x10, PT ;  /* 0x000000102700780c */ /* 0x000fca0003f44270 */
[----:B------:R-:W1:Y:S01]  /*2f80*/  MUFU.TANH R31, R31 ;  /* 0x0000001f001f7308 */ /* 0x000e620000002400 */
[----:B--2---:R-:W-:-:S07]  /*2f90*/  FMNMX.FTZ R41, R58, R41, !PT ;  /* 0x000000293a297209 */ /* 0x004fce0007810000 */
[----:B------:R-:W2:Y:S01]  /*2fa0*/  MUFU.TANH R30, R30 ;  /* 0x0000001e001e7308 */ /* 0x000ea20000002400 */
[----:B------:R-:W3:Y:S01]  /*2fb0*/  SHFL.BFLY PT, R44, R41, 0x1, 0x1f ;  /* 0x0c201f00292c7f89 */ /* 0x000ee200000e0000 */
[----:B0-----:R-:W-:Y:S02]  /*2fc0*/  FSEL R43, R28, -INF , P1 ;  /* 0xff8000001c2b7808 */ /* 0x001fe40000800000 */
[----:B------:R-:W-:-:S04]  /*2fd0*/  ISETP.GT.AND P1, PT, R39, 0x11, PT ;  /* 0x000000112700780c */ /* 0x000fc80003f24270 */
[----:B------:R-:W0:Y:S01]  /*2fe0*/  MUFU.TANH R34, R34 ;  /* 0x0000002200227308 */ /* 0x000e220000002400 */
[----:B-1----:R-:W-:-:S07]  /*2ff0*/  FSEL R31, R31, -INF , P2 ;  /* 0xff8000001f1f7808 */ /* 0x002fce0001000000 */
[----:B------:R-:W1:Y:S08]  /*3000*/  MUFU.TANH R33, R33 ;  /* 0x0000002100217308 */ /* 0x000e700000002400 */
[----:B------:R-:W4:Y:S01]  /*3010*/  MUFU.TANH R37, R37 ;  /* 0x0000002500257308 */ /* 0x000f220000002400 */
[----:B---3--:R-:W-:Y:S02]  /*3020*/  FMNMX.FTZ R6, R41, R44, !PT ;  /* 0x0000002c29067209 */ /* 0x008fe40007810000 */
[----:B------:R-:W-:-:S02]  /*3030*/  FSEL R41, R27, -INF , P3 ;  /* 0xff8000001b297808 */ /* 0x000fc40001800000 */
[----:B------:R-:W-:Y:S01]  /*3040*/  FMNMX.FTZ R44, R72, R73, !PT ;  /* 0x00000049482c7209 */ /* 0x000fe20007810000 */
[C---:B------:R-:W-:Y:S01]  /*3050*/  FMUL.FTZ R27, R6.reuse, UR10 ;  /* 0x0000000a061b7c20 */ /* 0x040fe20008410000 */
[----:B------:R-:W-:Y:S01]  /*3060*/  ISETP.GT.AND P3, PT, R39, 0x18, PT ;  /* 0x000000182700780c */ /* 0x000fe20003f64270 */
[----:B------:R-:W3:Y:S01]  /*3070*/  MUFU.TANH R36, R36 ;  /* 0x0000002400247308 */ /* 0x000ee20000002400 */
[----:B------:R-:W-:Y:S02]  /*3080*/  FMNMX.FTZ R44, R41, R44, !PT ;  /* 0x0000002c292c7209 */ /* 0x000fe40007810000 */
[----:B------:R-:W-:Y:S02]  /*3090*/  FSETP.NEU.FTZ.AND P2, PT, R6, -INF , PT ;  /* 0xff8000000600780b */ /* 0x000fe40003f5d000 */
[----:B------:R-:W-:Y:S02]  /*30a0*/  FMNMX.FTZ R28, R43, R44, !PT ;  /* 0x0000002c2b1c7209 */ /* 0x000fe40007810000 */
[----:B--2---:R-:W-:Y:S01]  /*30b0*/  FSEL R44, R30, -INF , P1 ;  /* 0xff8000001e2c7808 */ /* 0x004fe20000800000 */
[----:B------:R2:W5:Y:S01]  /*30c0*/  MUFU.TANH R55, R45 ;  /* 0x0000002d00377308 */ /* 0x0005620000002400 */
[----:B------:R-:W-:-:S02]  /*30d0*/  ISETP.GT.AND P1, PT, R39, 0x19, PT ;  /* 0x000000192700780c */ /* 0x000fc40003f24270 */
[----:B0-----:R-:W-:Y:S02]  /*30e0*/  FSEL R34, R34, -INF , P3 ;  /* 0xff80000022227808 */ /* 0x001fe40001800000 */
[----:B------:R-:W-:Y:S02]  /*30f0*/  FSEL R27, R27, RZ, P2 ;  /* 0x000000ff1b1b7208 */ /* 0x000fe40001000000 */
[----:B------:R-:W-:Y:S01]  /*3100*/  ISETP.GT.AND P2, PT, R39, 0x20, PT ;  /* 0x000000202700780c */ /* 0x000fe20003f44270 */
[----:B------:R-:W0:Y:S01]  /*3110*/  MUFU.TANH R48, R48 ;  /* 0x0000003000307308 */ /* 0x000e220000002400 */
[----:B--2---:R-:W-:Y:S01]  /*3120*/  FMNMX.FTZ R45, R31, R28, !PT ;  /* 0x0000001c1f2d7209 */ /* 0x004fe20007810000 */
[--C-:B------:R-:W-:Y:S01]  /*3130*/  FFMA.FTZ R155, R50, UR10, -R27.reuse ;  /* 0x0000000a329b7c23 */ /* 0x100fe2000801081b */
[----:B-1----:R-:W-:Y:S01]  /*3140*/  FSEL R33, R33, -INF , P1 ;  /* 0xff80000021217808 */ /* 0x002fe20000800000 */
[--C-:B------:R-:W-:Y:S01]  /*3150*/  FFMA.FTZ R157, R42, UR10, -R27.reuse ;  /* 0x0000000a2a9d7c23 */ /* 0x100fe2000801081b */
[----:B------:R-:W-:Y:S01]  /*3160*/  FMNMX.FTZ R45, R44, R45, !PT ;  /* 0x0000002d2c2d7209 */ /* 0x000fe20007810000 */
[--C-:B------:R-:W-:Y:S01]  /*3170*/  FFMA.FTZ R54, R54, UR10, -R27.reuse ;  /* 0x0000000a36367c23 */ /* 0x100fe2000801081b */
[----:B------:R-:W-:Y:S01]  /*3180*/  ISETP.GT.AND P1, PT, R39, 0x21, PT ;  /* 0x000000212700780c */ /* 0x000fe20003f24270 */
[----:B------:R-:W1:Y:S01]  /*3190*/  MUFU.TANH R49, R49 ;  /* 0x0000003100317308 */ /* 0x000e620000002400 */
[----:B------:R-:W-:Y:S01]  /*31a0*/  FMNMX.FTZ R28, R34, R45, !PT ;  /* 0x0000002d221c7209 */ /* 0x000fe20007810000 */
[--C-:B------:R-:W-:Y:S01]  /*31b0*/  FFMA.FTZ R58, R35, UR10, -R27.reuse ;  /* 0x0000000a233a7c23 */ /* 0x100fe2000801081b */
[----:B----4-:R-:W-:Y:S01]  /*31c0*/  FSEL R37, R37, -INF , P2 ;  /* 0xff80000025257808 */ /* 0x010fe20001000000 */
[--C-:B------:R-:W-:Y:S01]  /*31d0*/  FFMA.FTZ R32, R32, UR10, -R27.reuse ;  /* 0x0000000a20207c23 */ /* 0x100fe2000801081b */
[----:B------:R-:W-:Y:S01]  /*31e0*/  FMNMX.FTZ R28, R33, R28, !PT ;  /* 0x0000001c211c7209 */ /* 0x000fe20007810000 */
[--C-:B------:R-:W-:Y:S01]  /*31f0*/  FFMA.FTZ R5, R5, UR10, -R27.reuse ;  /* 0x0000000a05057c23 */ /* 0x100fe2000801081b */
[----:B------:R-:W-:Y:S01]  /*3200*/  ISETP.GT.AND P2, PT, R39, 0x28, PT ;  /* 0x000000282700780c */ /* 0x000fe20003f44270 */
[----:B------:R-:W2:Y:S01]  /*3210*/  MUFU.TANH R52, R52 ;  /* 0x0000003400347308 */ /* 0x000ea20000002400 */
[----:B---3--:R-:W-:Y:S01]  /*3220*/  FSEL R36, R36, -INF , P1 ;  /* 0xff80000024247808 */ /* 0x008fe20000800000 */
[--C-:B------:R-:W-:Y:S01]  /*3230*/  FFMA.FTZ R59, R4, UR10, -R27.reuse ;  /* 0x0000000a043b7c23 */ /* 0x100fe2000801081b */
[----:B------:R-:W-:Y:S01]  /*3240*/  FMNMX.FTZ R47, R37, R28, !PT ;  /* 0x0000001c252f7209 */ /* 0x000fe20007810000 */
[--C-:B------:R-:W-:Y:S01]  /*3250*/  FFMA.FTZ R4, R11, UR10, -R27.reuse ;  /* 0x0000000a0b047c23 */ /* 0x100fe2000801081b */
[----:B------:R-:W-:Y:S01]  /*3260*/  ISETP.GT.AND P1, PT, R39, 0x29, PT ;  /* 0x000000292700780c */ /* 0x000fe20003f24270 */
[--C-:B------:R-:W-:Y:S01]  /*3270*/  FFMA.FTZ R171, R20, UR10, -R27.reuse ;  /* 0x0000000a14ab7c23 */ /* 0x100fe2000801081b */
[----:B------:R-:W-:Y:S01]  /*3280*/  FSEL R45, R51, -INF , P2 ;  /* 0xff800000332d7808 */ /* 0x000fe20001000000 */
[----:B------:R-:W3:Y:S01]  /*3290*/  MUFU.TANH R53, R53 ;  /* 0x0000003500357308 */ /* 0x000ee20000002400 */
[----:B------:R-:W-:Y:S01]  /*32a0*/  FMNMX.FTZ R30, R36, R47, !PT ;  /* 0x0000002f241e7209 */ /* 0x000fe20007810000 */
[--C-:B------:R-:W-:Y:S01]  /*32b0*/  FFMA.FTZ R20, R24, UR10, -R27.reuse ;  /* 0x0000000a18147c23 */ /* 0x100fe2000801081b */
[----:B------:R-:W-:Y:S01]  /*32c0*/  ISETP.GT.AND P2, PT, R39, 0x30, PT ;  /* 0x000000302700780c */ /* 0x000fe20003f44270 */
[--C-:B------:R-:W-:Y:S01]  /*32d0*/  FFMA.FTZ R153, R76, UR10, -R27.reuse ;  /* 0x0000000a4c997c23 */ /* 0x100fe2000801081b */
[----:B-----5:R-:W-:Y:S01]  /*32e0*/  FSEL R47, R55, -INF , P1 ;  /* 0xff800000372f7808 */ /* 0x020fe20000800000 */
[--C-:B------:R-:W-:Y:S01]  /*32f0*/  FFMA.FTZ R175, R26, UR10, -R27.reuse ;  /* 0x0000000a1aaf7c23 */ /* 0x100fe2000801081b */
[----:B------:R-:W-:Y:S01]  /*3300*/  FMNMX.FTZ R30, R45, R30, !PT ;  /* 0x0000001e2d1e7209 */ /* 0x000fe20007810000 */
[----:B------:R-:W4:Y:S01]  /*3310*/  MUFU.TANH R56, R56 ;  /* 0x0000003800387308 */ /* 0x000f220000002400 */
        /* <DEDUP_REMOVED lines=14> */
[----:B--2---:R-:W-:Y:S01]  /*3400*/  FSEL R46, R52, -INF , P2 ;  /* 0xff800000342e7808 */ /* 0x004fe20001000000 */
[----:B------:R-:W-:Y:S01]  /*3410*/  MUFU.TANH R60, R60 ;  /* 0x0000003c003c7308 */ /* 0x000fe20000002400 */
[----:B------:R-:W-:Y:S01]  /*3420*/  FMNMX.FTZ R51, R49, R50, !PT ;  /* 0x0000003231337209 */ /* 0x000fe20007810000 */
[--C-:B------:R-:W-:Y:S01]  /*3430*/  FFMA.FTZ R14, R25, UR10, -R27.reuse ;  /* 0x0000000a190e7c23 */ /* 0x100fe2000801081b */
[----:B------:R-:W-:Y:S01]  /*3440*/  ISETP.GT.AND P2, PT, R39, 0x40, PT ;  /* 0x000000402700780c */ /* 0x000fe20003f44270 */
[----:B------:R-:W-:Y:S01]  /*3450*/  FFMA.FTZ R173, R21, UR10, -R27 ;  /* 0x0000000a15ad7c23 */ /* 0x000fe2000801081b */
[----:B---3--:R-:W-:-:S02]  /*3460*/  FSEL R50, R53, -INF , P1 ;  /* 0xff80000035327808 */ /* 0x008fc40000800000 */
[----:B------:R-:W-:Y:S01]  /*3470*/  FMNMX.FTZ R51, R46, R51, !PT ;  /* 0x000000332e337209 */ /* 0x000fe20007810000 */
[----:B------:R-:W1:Y:S01]  /*3480*/  MUFU.TANH R61, R61 ;  /* 0x0000003d003d7308 */ /* 0x000e620000002400 */
[C---:B------:R-:W-:Y:S02]  /*3490*/  ISETP.GT.AND P1, PT, R39.reuse, 0x41, PT ;  /* 0x000000412700780c */ /* 0x040fe40003f24270 */
[----:B----4-:R-:W-:Y:S02]  /*34a0*/  FSEL R42, R56, -INF , P2 ;  /* 0xff800000382a7808 */ /* 0x010fe40001000000 */
[----:B------:R-:W-:Y:S02]  /*34b0*/  FMNMX.FTZ R53, R50, R51, !PT ;  /* 0x0000003332357209 */ /* 0x000fe40007810000 */
[----:B------:R-:W-:Y:S01]  /*34c0*/  ISETP.GT.AND P2, PT, R39, 0x48, PT ;  /* 0x000000482700780c */ /* 0x000fe20003f44270 */
[----:B------:R-:W2:Y:S01]  /*34d0*/  MUFU.TANH R64, R64 ;  /* 0x0000004000407308 */ /* 0x000ea20000002400 */
[----:B0-----:R-:W-:Y:S01]  /*34e0*/  FSEL R51, R57, -INF , P1 ;  /* 0xff80000039337808 */ /* 0x001fe20000800000 */
[----:B------:R-:W-:Y:S01]  /*34f0*/  FFMA.FTZ R57, R38, UR10, -R27 ;  /* 0x0000000a26397c23 */ /* 0x000fe2000801081b */
[----:B------:R-:W-:-:S02]  /*3500*/  FMNMX.FTZ R52, R42, R53, !PT ;  /* 0x000000352a347209 */ /* 0x000fc40007810000 */
[----:B------:R-:W-:Y:S02]  /*3510*/  ISETP.GT.AND P1, PT, R39, 0x49, PT ;  /* 0x000000492700780c */ /* 0x000fe40003f24270 */
[----:B------:R-:W-:Y:S01]  /*3520*/  FMNMX.FTZ R53, R51, R52, !PT ;  /* 0x0000003433357209 */ /* 0x000fe20007810000 */
[----:B------:R-:W0:Y:S01]  /*3530*/  MUFU.TANH R65, R65 ;  /* 0x0000004100417308 */ /* 0x000e220000002400 */
[----:B-1----:R-:W-:Y:S02]  /*3540*/  FSEL R52, R61, -INF , P1 ;  /* 0xff8000003d347808 */ /* 0x002fe40000800000 */
[----:B------:R-:W-:-:S05]  /*3550*/  ISETP.GT.AND P1, PT, R39, 0x51, PT ;  /* 0x000000512700780c */ /* 0x000fca0003f24270 */
[----:B------:R1:W-:Y:S08]  /*3560*/  MUFU.EX2 R28, R54 ;  /* 0x00000036001c7308 */ /* 0x0003f00000000800 */
[----:B------:R-:W3:Y:S01]  /*3570*/  MUFU.TANH R68, R68 ;  /* 0x0000004400447308 */ /* 0x000ee20000002400 */
[----:B-1----:R-:W-:Y:S01]  /*3580*/  FFMA.FTZ R54, R40, UR10, -R27 ;  /* 0x0000000a28367c23 */ /* 0x002fe2000801081b */
[----:B------:R-:W-:-:S02]  /*3590*/  FSEL R40, R60, -INF , P2 ;  /* 0xff8000003c287808 */ /* 0x000fc40001000000 */
[C---:B------:R-:W-:Y:S02]  /*35a0*/  ISETP.GT.AND P2, PT, R39.reuse, 0x50, PT ;  /* 0x000000502700780c */ /* 0x040fe40003f44270 */
[----:B------:R-:W-:Y:S02]  /*35b0*/  FMNMX.FTZ R53, R40, R53, !PT ;  /* 0x0000003528357209 */ /* 0x000fe40007810000 */
[----:B------:R-:W1:Y:S01]  /*35c0*/  MUFU.TANH R69, R69 ;  /* 0x0000004500457308 */ /* 0x000e620000002400 */
[----:B--2---:R-:W-:Y:S02]  /*35d0*/  FSEL R38, R64, -INF , P2 ;  /* 0xff80000040267808 */ /* 0x004fe40001000000 */
[----:B------:R-:W-:Y:S02]  /*35e0*/  FMNMX.FTZ R55, R52, R53, !PT ;  /* 0x0000003534377209 */ /* 0x000fe40007810000 */
[----:B------:R-:W-:Y:S02]  /*35f0*/  ISETP.GT.AND P2, PT, R39, 0x58, PT ;  /* 0x000000582700780c */ /* 0x000fe40003f44270 */
[----:B0-----:R-:W-:Y:S01]  /*3600*/  FSEL R53, R65, -INF , P1 ;  /* 0xff80000041357808 */ /* 0x001fe20000800000 */
[----:B------:R0:W-:Y:S01]  /*3610*/  MUFU.EX2 R56, R54 ;  /* 0x0000003600387308 */ /* 0x0001e20000000800 */
[----:B------:R-:W-:-:S02]  /*3620*/  ISETP.GT.AND P1, PT, R39, 0x59, PT ;  /* 0x000000592700780c */ /* 0x000fc40003f24270 */
[----:B---3--:R-:W-:-:S05]  /*3630*/  FSEL R35, R68, -INF , P2 ;  /* 0xff80000044237808 */ /* 0x008fca0001000000 */
[----:B------:R2:W-:Y:S01]  /*3640*/  MUFU.EX2 R161, R32 ;  /* 0x0000002000a17308 */ /* 0x0005e20000000800 */
[----:B0-----:R-:W-:Y:S01]  /*3650*/  FMNMX.FTZ R54, R38, R55, !PT ;  /* 0x0000003726367209 */ /* 0x001fe20007810000 */
[--C-:B------:R-:W-:Y:S01]  /*3660*/  FFMA.FTZ R55, R29, UR10, -R27.reuse ;  /* 0x0000000a1d377c23 */ /* 0x100fe2000801081b */
[----:B-1----:R-:W-:Y:S01]  /*3670*/  FSEL R39, R69, -INF , P1 ;  /* 0xff80000045277808 */ /* 0x002fe20000800000 */
[----:B------:R-:W-:Y:S01]  /*3680*/  FFMA.FTZ R27, R3, UR10, -R27 ;  /* 0x0000000a031b7c23 */ /* 0x000fe2000801081b */
[----:B------:R-:W-:-:S03]  /*3690*/  FMNMX.FTZ R54, R53, R54, !PT ;  /* 0x0000003635367209 */ /* 0x000fc60007810000 */
[----:B------:R0:W-:Y:S01]  /*36a0*/  MUFU.EX2 R62, R5 ;  /* 0x00000005003e7308 */ /* 0x0001e20000000800 */
[----:B------:R-:W-:-:S04]  /*36b0*/  FMNMX.FTZ R54, R35, R54, !PT ;  /* 0x0000003623367209 */ /* 0x000fc80007810000 */
[----:B------:R-:W-:-:S03]  /*36c0*/  FMNMX.FTZ R54, R39, R54, !PT ;  /* 0x0000003627367209 */ /* 0x000fc60007810000 */
[----:B------:R-:W1:Y:S02]  /*36d0*/  MUFU.EX2 R153, R153 ;  /* 0x0000009900997308 */ /* 0x000e640000000800 */
[----:B------:R-:W3:Y:S06]  /*36e0*/  SHFL.BFLY PT, R29, R54, 0x2, 0x1f ;  /* 0x0c401f00361d7f89 */ /* 0x000eec00000e0000 */
[----:B------:R-:W4:Y:S08]  /*36f0*/  MUFU.EX2 R155, R155 ;  /* 0x0000009b009b7308 */ /* 0x000f300000000800 */
[----:B------:R-:W5:Y:S08]  /*3700*/  MUFU.EX2 R30, R30 ;  /* 0x0000001e001e7308 */ /* 0x000f700000000800 */
[----:B------:R-:W-:Y:S01]  /*3710*/  MUFU.EX2 R157, R157 ;  /* 0x0000009d009d7308 */ /* 0x000fe20000000800 */
[----:B---3--:R-:W-:-:S05]  /*3720*/  FMNMX.FTZ R29, R54, R29, !PT ;  /* 0x0000001d361d7209 */ /* 0x008fca0007810000 */
[----:B--2---:R-:W0:Y:S02]  /*3730*/  SHFL.BFLY PT, R32, R29, 0x1, 0x1f ;  /* 0x0c201f001d207f89 */ /* 0x004e2400000e0000 */
[----:B------:R-:W-:Y:S08]  /*3740*/  MUFU.EX2 R57, R57 ;  /* 0x0000003900397308 */ /* 0x000ff00000000800 */
[----:B------:R-:W2:Y:S08]  /*3750*/  MUFU.EX2 R58, R58 ;  /* 0x0000003a003a7308 */ /* 0x000eb00000000800 */
[----:B------:R-:W-:Y:S01]  /*3760*/  MUFU.EX2 R60, R55 ;  /* 0x00000037003c7308 */ /* 0x000fe20000000800 */
[----:B0-----:R-:W-:Y:S01]  /*3770*/  FMNMX.FTZ R5, R29, R32, !PT ;  /* 0x000000201d057209 */ /* 0x001fe20007810000 */
[----:B-1----:R-:W-:-:S06]  /*3780*/  FADD.FTZ R32, R153, R28 ;  /* 0x0000001c99207221 */ /* 0x002fcc0000010000 */
[----:B------:R-:W-:Y:S01]  /*3790*/  MUFU.EX2 R59, R59 ;  /* 0x0000003b003b7308 */ /* 0x000fe20000000800 */
[----:B------:R-:W-:Y:S01]  /*37a0*/  F2FP.F16.F32.PACK_AB R153, R28, R153 ;  /* 0x000000991c99723e */ /* 0x000fe200000000ff */
[C---:B------:R-:W-:Y:S01]  /*37b0*/  FMUL.FTZ R11, R5.reuse, UR10 ;  /* 0x0000000a050b7c20 */ /* 0x040fe20008410000 */
[----:B------:R-:W-:Y:S01]  /*37c0*/  FSETP.NEU.FTZ.AND P1, PT, R5, -INF , PT ;  /* 0xff8000000500780b */ /* 0x000fe20003f3d000 */
[----:B----4-:R-:W-:Y:S01]  /*37d0*/  FADD.FTZ R13, R155, R32 ;  /* 0x000000209b0d7221 */ /* 0x010fe20000010000 */
[C---:B-----5:R-:W-:Y:S02]  /*37e0*/  F2FP.F16.F32.PACK_AB R155, R30.reuse, R155 ;  /* 0x0000009b1e9b723e */ /* 0x060fe400000000ff */
[----:B------:R-:W-:Y:S01]  /*37f0*/  FSEL R24, R11, RZ, P1 ;  /* 0x000000ff0b187208 */ /* 0x000fe20000800000 */
[----:B------:R-:W-:Y:S01]  /*3800*/  FADD.FTZ R32, R30, R13 ;  /* 0x0000000d1e207221 */ /* 0x000fe20000010000 */
[----:B------:R-:W-:Y:S01]  /*3810*/  MUFU.EX2 R165, R165 ;  /* 0x000000a500a57308 */ /* 0x000fe20000000800 */
[----:B--2---:R-:W-:-:S02]  /*3820*/  F2FP.F16.F32.PACK_AB R159, R58, R57 ;  /* 0x000000393a9f723e */ /* 0x004fc400000000ff */
        /* <DEDUP_REMOVED lines=12> */
[----:B------:R-:W-:Y:S01]  /*38f0*/  FADD.FTZ R13, R157, R32 ;  /* 0x000000209d0d7221 */ /* 0x000fe20000010000 */
        /* <DEDUP_REMOVED lines=14> */
[----:B------:R-:W-:Y:S01]  /*39e0*/  FFMA.FTZ R24, R39, UR10, -R24 ;  /* 0x0000000a27187c23 */ /* 0x000fe20008010818 */
[----:B------:R-:W-:-:S02]  /*39f0*/  F2FP.F16.F32.PACK_AB R157, R56, R157 ;  /* 0x0000009d389d723e */ /* 0x000fc400000000ff */
[----:B------:R-:W2:Y:S01]  /*3a00*/  MUFU.EX2 R154, R43 ;  /* 0x0000002b009a7308 */ /* 0x000ea20000000800 */
[----:B0-----:R-:W-:Y:S01]  /*3a10*/  FADD.FTZ R26, R72, R73 ;  /* 0x00000049481a7221 */ /* 0x001fe20000010000 */
[----:B------:R-:W-:Y:S02]  /*3a20*/  F2FP.F16.F32.PACK_AB R163, R62, R59 ;  /* 0x0000003b3ea3723e */ /* 0x000fe400000000ff */
[----:B------:R-:W-:-:S04]  /*3a30*/  F2FP.F16.F32.PACK_AB R152, R73, R72 ;  /* 0x000000484998723e */ /* 0x000fc800000000ff */
[----:B------:R-:W0:Y:S01]  /*3a40*/  MUFU.EX2 R31, R31 ;  /* 0x0000001f001f7308 */ /* 0x000e220000000800 */
[----:B-1----:R-:W-:-:S07]  /*3a50*/  FADD.FTZ R3, R41, R26 ;  /* 0x0000001a29037221 */ /* 0x002fce0000010000 */
[----:B------:R-:W1:Y:S01]  /*3a60*/  MUFU.EX2 R44, R44 ;  /* 0x0000002c002c7308 */ /* 0x000e620000000800 */
[C---:B--2---:R-:W-:Y:S01]  /*3a70*/  FADD.FTZ R26, R154.reuse, R3 ;  /* 0x000000039a1a7221 */ /* 0x044fe20000010000 */
[----:B------:R-:W-:-:S06]  /*3a80*/  F2FP.F16.F32.PACK_AB R154, R154, R41 ;  /* 0x000000299a9a723e */ /* 0x000fcc00000000ff */
[----:B------:R-:W2:Y:S01]  /*3a90*/  MUFU.EX2 R34, R34 ;  /* 0x0000002200227308 */ /* 0x000ea20000000800 */
[----:B0-----:R-:W-:Y:S01]  /*3aa0*/  FADD.FTZ R3, R31, R26 ;  /* 0x0000001a1f037221 */ /* 0x001fe20000010000 */
[----:B------:R-:W-:-:S06]  /*3ab0*/  FADD.FTZ R26, R56, R13 ;  /* 0x0000000d381a7221 */ /* 0x000fcc0000010000 */
[----:B------:R-:W0:Y:S01]  /*3ac0*/  MUFU.EX2 R33, R33 ;  /* 0x0000002100217308 */ /* 0x000e220000000800 */
[C---:B-1----:R-:W-:Y:S01]  /*3ad0*/  FADD.FTZ R3, R44.reuse, R3 ;  /* 0x000000032c037221 */ /* 0x042fe20000010000 */
[----:B------:R-:W-:-:S06]  /*3ae0*/  F2FP.F16.F32.PACK_AB R156, R44, R31 ;  /* 0x0000001f2c9c723e */ /* 0x000fcc00000000ff */
[----:B------:R-:W1:Y:S01]  /*3af0*/  MUFU.EX2 R37, R37 ;  /* 0x0000002500257308 */ /* 0x000e620000000800 */
[----:B--2---:R-:W-:Y:S01]  /*3b00*/  FADD.FTZ R32, R34, R3 ;  /* 0x0000000322207221 */ /* 0x004fe20000010000 */
[----:B------:R-:W-:-:S04]  /*3b10*/  FADD.FTZ R3, R57, R26 ;  /* 0x0000001a39037221 */ /* 0x000fc80000010000 */
[----:B------:R-:W-:Y:S02]  /*3b20*/  FADD.FTZ R26, R58, R3 ;  /* 0x000000033a1a7221 */ /* 0x000fe40000010000 */
[----:B------:R-:W2:Y:S01]  /*3b30*/  MUFU.EX2 R36, R36 ;  /* 0x0000002400247308 */ /* 0x000ea20000000800 */
[----:B0-----:R-:W-:Y:S01]  /*3b40*/  FADD.FTZ R32, R33, R32 ;  /* 0x0000002021207221 */ /* 0x001fe20000010000 */
[----:B------:R-:W-:Y:S01]  /*3b50*/  FADD.FTZ R15, R161, R26 ;  /* 0x0000001aa10f7221 */ /* 0x000fe20000010000 */
[C---:B------:R-:W-:Y:S02]  /*3b60*/  F2FP.F16.F32.PACK_AB R161, R60.reuse, R161 ;  /* 0x000000a13ca1723e */ /* 0x040fe400000000ff */
[----:B------:R-:W-:Y:S01]  /*3b70*/  F2FP.F16.F32.PACK_AB R158, R33, R34 ;  /* 0x00000022219e723e */ /* 0x000fe200000000ff */
[----:B------:R-:W-:Y:S02]  /*3b80*/  FADD.FTZ R28, R60, R15 ;  /* 0x0000000f3c1c7221 */ /* 0x000fe40000010000 */
[----:B------:R-:W0:Y:S01]  /*3b90*/  MUFU.EX2 R45, R45 ;  /* 0x0000002d002d7308 */ /* 0x000e220000000800 */
[----:B-1----:R-:W-:Y:S01]  /*3ba0*/  FADD.FTZ R13, R37, R32 ;  /* 0x00000020250d7221 */ /* 0x002fe20000010000 */
[----:B------:R-:W-:-:S06]  /*3bb0*/  FADD.FTZ R15, R59, R28 ;  /* 0x0000001c3b0f7221 */ /* 0x000fcc0000010000 */
        /* <DEDUP_REMOVED lines=11> */
[----:B------:R-:W-:-:S06]  /*3c70*/  FADD.FTZ R13, R165, R26 ;  /* 0x0000001aa50d7221 */ /* 0x000fcc0000010000 */
        /* <DEDUP_REMOVED lines=49> */
[----:B-1----:R-:W-:-:S04]  /*3f90*/  FADD.FTZ R3, R35, R10 ;  /* 0x0000000a23037221 */ /* 0x002fc80000010000 */
[C---:B--2---:R-:W-:Y:S01]  /*3fa0*/  FADD.FTZ R3, R24.reuse, R3 ;  /* 0x0000000318037221 */ /* 0x044fe20000010000 */
[----:B------:R-:W-:Y:S01]  /*3fb0*/  F2FP.F16.F32.PACK_AB R174, R24, R35 ;  /* 0x0000002318ae723e */ /* 0x000fe200000000ff */
[C---:B0-----:R-:W-:Y:S01]  /*3fc0*/  FADD.FTZ R4, R26.reuse, R11 ;  /* 0x0000000b1a047221 */ /* 0x041fe20000010000 */
[----:B------:R-:W-:Y:S01]  /*3fd0*/  F2FP.F16.F32.PACK_AB R175, R26, R175 ;  /* 0x000000af1aaf723e */ /* 0x000fe200000000ff */
[----:B------:R-:W-:Y:S06]  /*3fe0*/  @!P0 BRA `(.L_x_14099) ;  /* 0x0000000000048947 */ /* 0x000fec0003800000 */
[----:B------:R-:W-:Y:S01]  /*3ff0*/  BPT.TRAP 0x1 ;  /* 0x000000040000795c */ /* 0x000fe20000300000 */
.L_x_14099:
[----:B------:R0:W1:Y:S01]  /*4000*/  SYNCS.PHASECHK.TRANS64.TRYWAIT P1, [UR22+0x22850], R9 ;  /* 0x02285009ff0075a7 */ /* 0x0000620008020156 */
[----:B------:R-:W-:Y:S05]  /*4010*/  @!P0 BRA `(.L_x_14100) ;  /* 0x0000000000048947 */ /* 0x000fea0003800000 */
[----:B------:R-:W-:Y:S01]  /*4020*/  BPT.TRAP 0x1 ;  /* 0x000000040000795c */ /* 0x000fe20000300000 */
.L_x_14100:
[----:B-1----:R-:W-:Y:S05]  /*4030*/  @P1 BRA `(.L_x_14101) ;  /* 0x0000000000081947 */ /* 0x002fea0003800000 */
[----:B------:R-:W1:Y:S02]  /*4040*/  SYNCS.PHASECHK.TRANS64.TRYWAIT P1, [UR22+0x22850], R9 ;  /* 0x02285009ff0075a7 */ /* 0x000e640008020156 */
[----:B-1----:R-:W-:Y:S05]  /*4050*/  @!P1 BRA `(.L_x_14102) ;  /* 0x0000010400dc9947 */ /* 0x002fea0003800000 */
.L_x_14101:
        /* <DEDUP_REMOVED lines=44> */
.L_x_14103:
[----:B------:R-:W-:Y:S01]  /*4320*/  UISETP.NE.AND UP0, UPT, UR50, URZ, UPT ;  /* 0x0000003f3200728c */ /* 0x000fe2000bf05270 */
[----:B------:R-:W2:Y:S01]  /*4330*/  S2UR UR14, SR_CgaCtaId ;  /* 0x00000000000e79c3 */ /* 0x000ea20000008800 */
[----:B------:R-:W-:Y:S01]  /*4340*/  UMOV UR11, UR42 ;  /* 0x0000002a000b7c82 */ /* 0x000fe20008000000 */
[----:B------:R-:W-:Y:S02]  /*4350*/  UIADD3 UR26, UR51, -0x2, URZ ;  /* 0xfffffffe331a7890 */ /* 0x000fe4000fffe03f */
[----:B------:R-:W-:-:S06]  /*4360*/  UIADD3 UR22, UR22, 0x22860, URZ ;  /* 0x0002286016167890 */ /* 0x000fcc000fffe03f */
[----:B------:R-:W-:Y:S01]  /*4370*/  @UP0 ULDC UR6, c[0x0][0x44c] ;  /* 0x0001130000060ab9 */ /* 0x000fe20000000800 */
[----:B------:R-:W-:Y:S01]  /*4380*/  @UP0 ULDC UR15, c[0x0][0x450] ;  /* 0x00011400000f0ab9 */ /* 0x000fe20000000800 */
[----:B------:R-:W-:-:S04]  /*4390*/  UIMAD.WIDE.U32 UR6, UR42, UR6, URZ ;  /* 0x000000062a0672a5 */ /* 0x000fc8000f8e003f */
[----:B------:R-:W-:-:S04]  /*43a0*/  @UP0 USHF.R.U32.HI UR11, URZ, UR15, UR7 ;  /* 0x0000000f3f0b0299 */ /* 0x000fc80008011607 */
[----:B------:R-:W-:-:S04]  /*43b0*/  UIADD3 UR6, UR11, UR48, -UR49 ;  /* 0x000000300b067290 */ /* 0x000fc8000fffe831 */
[----:B------:R-:W-:Y:S02]  /*43c0*/  UIMAD.WIDE UR6, UR6, 0x2aaaaaab, URZ ;  /* 0x2aaaaaab060678a5 */ /* 0x000fe4000f8e023f */
[----:B--2---:R-:W-:Y:S02]  /*43d0*/  UPRMT UR22, UR14, 0x654, UR22 ;  /* 0x000006540e167896 */ /* 0x004fe40008000016 */
[----:B------:R-:W-:-:S04]  /*43e0*/  USHF.R.U32.HI UR6, URZ, 0x1f, UR7 ;  /* 0x0000001f3f067899 */ /* 0x000fc80008011607 */
[----:B------:R-:W-:-:S03]  /*43f0*/  ULEA.HI.SX32 UR6, UR7, UR6, 0x1c ;  /* 0x0000000607067291 */ /* 0x000fc6000f8fe23f */
[----:B------:R-:W-:Y:S01]  /*4400*/  SYNCS.ARRIVE.TRANS64.RED.A1T0 RZ, [UR22], RZ ;  /* 0x000000ffffff79a7 */ /* 0x000fe20008100416 */
[----:B------:R-:W-:-:S04]  /*4410*/  UISETP.LT.AND UP0, UPT, UR45, UR6, UPT ;  /* 0x000000062d00728c */ /* 0x000fc8000bf01270 */
[----:B------:R-:W-:-:S04]  /*4420*/  USEL UR25, UR45, UR6, !UP0 ;  /* 0x000000062d197287 */ /* 0x000fc8000c000000 */
[----:B------:R-:W-:-:S06]  /*4430*/  UISETP.GE.AND UP0, UPT, UR26, UR25, UPT ;  /* 0x000000191a00728c */ /* 0x000fcc000bf06270 */
[----:B------:R-:W-:-:S13]  /*4440*/  PLOP3.LUT P1, PT, PT, PT, UP0, 0x80, 0x0 ;  /* 0x000000000000781c */ /* 0x000fda0003f2f008 */
[----:B------:R-:W-:Y:S05]  /*4450*/  @!P1 BRA `(.L_x_14104) ;  /* 0x0000002800bc9947 */ /* 0x000fea0003800000 */
[----:B01----:R-:W-:Y:S01]  /*4460*/  IMAD.MOV.U32 R9, RZ, RZ, R6 ;  /* 0x000000ffff097224 */ /* 0x003fe200078e0006 */
[----:B------:R-:W-:Y:S01]  /*4470*/  ULDC UR22, c[0x0][0x9d8] ;  /* 0x0002760000167ab9 */ /* 0x000fe20000000800 */
[----:B------:R-:W-:Y:S01]  /*4480*/  IMAD.MOV.U32 R8, RZ, RZ, R5 ;  /* 0x000000ffff087224 */ /* 0x000fe200078e0005 */
[----:B------:R-:W-:-:S06]  /*4490*/  ULDC UR27, c[0x0][0x988] ;  /* 0x00026200001b7ab9 */ /* 0x000fcc0000000800 */
.L_x_14115:
[----:B------:R-:W-:-:S04]  /*44a0*/  UIADD3 UR37, UR37, 0x1, URZ ;  /* 0x0000000125257890 */ /* 0x000fc8000fffe03f */
[----:B------:R-:W-:-:S04]  /*44b0*/  UISETP.NE.AND UP0, UPT, UR37, 0x2, UPT ;  /* 0x000000022500788c */ /* 0x000fc8000bf05270 */
[----:B------:R-:W-:Y:S02]  /*44c0*/  USEL UR6, URZ, 0x1, UP0 ;  /* 0x000000013f067887 */ /* 0x000fe40008000000 */
[----:B------:R-:W-:Y:S02]  /*44d0*/  USEL UR37, UR37, URZ, UP0 ;  /* 0x0000003f25257287 */ /* 0x000fe40008000000 */
[----:B------:R-:W-:Y:S01]  /*44e0*/  ULOP3.LUT UR36, UR36, UR6, URZ, 0x3c, !UPT ;  /* 0x0000000624247292 */ /* 0x000fe2000f8e3c3f */
[----:B------:R-:W-:Y:S11]  /*44f0*/  @!P0 BRA `(.L_x_14105) ;  /* 0x0000000000048947 */ /* 0x000ff60003800000 */
[----:B------:R-:W-:Y:S01]  /*4500*/  BPT.TRAP 0x1 ;  /* 0x000000040000795c */ /* 0x000fe20000300000 */
.L_x_14105:
[----:B------:R-:W0:Y:S01]  /*4510*/  S2UR UR24, SR_CgaCtaId ;  /* 0x00000000001879c3 */ /* 0x000e220000008800 */
[----:B------:R-:W-:Y:S01]  /*4520*/  UMOV UR6, 0x400 ;  /* 0x0000040000067882 */ /* 0x000fe20000000000 */
[----:B------:R-:W-:-:S05]  /*4530*/  IMAD.U32 R7, RZ, RZ, UR36 ;  /* 0x00000024ff077e24 */ /* 0x000fca000f8e00ff */
[----:B------:R-:W-:Y:S01]  /*4540*/  SHF.L.U32 R7, R7, 0x1f, RZ ;  /* 0x0000001f07077819 */ /* 0x000fe200000006ff */
[----:B0-----:R-:W-:-:S04]  /*4550*/  ULEA UR6, UR24, UR6, 0x18 ;  /* 0x0000000618067291 */ /* 0x001fc8000f8ec03f */
[----:B------:R-:W-:-:S09]  /*4560*/  ULEA UR23, UR37, UR6, 0x3 ;  /* 0x0000000625177291 */ /* 0x000fd2000f8e183f */
[----:B------:R0:W1:Y:S01]  /*4570*/  SYNCS.PHASECHK.TRANS64.TRYWAIT P1, [UR23+0x22830], R7 ;  /* 0x02283007ff0075a7 */ /* 0x0000620008020157 */
[----:B------:R-:W-:Y:S05]  /*4580*/  @!P0 BRA `(.L_x_14106) ;  /* 0x0000000000048947 */ /* 0x000fea0003800000 */
[----:B------:R-:W-:Y:S01]  /*4590*/  BPT.TRAP 0x1 ;  /* 0x000000040000795c */ /* 0x000fe20000300000 */
.L_x_14106:
[----:B-1----:R-:W-:Y:S05]  /*45a0*/  @P1 BRA `(.L_x_14107) ;  /* 0x0000000000081947 */ /* 0x002fea0003800000 */
[----:B------:R-:W1:Y:S02]  /*45b0*/  SYNCS.PHASECHK.TRANS64.TRYWAIT P1, [UR23+0x22830], R7 ;  /* 0x02283007ff0075a7 */ /* 0x000e640008020157 */
[----:B-1----:R-:W-:Y:S05]  /*45c0*/  @!P1 BRA `(.L_x_14108) ;  /* 0x0000010000989947 */ /* 0x002fea0003800000 */
.L_x_14107:
        /* <DEDUP_REMOVED lines=26> */
.L_x_14109:
[----:B------:R-:W-:Y:S01]  /*4770*/  UISETP.NE.AND UP0, UPT, UR50, URZ, UPT ;  /* 0x0000003f3200728c */ /* 0x000fe2000bf05270 */
[----:B------:R-:W-:Y:S01]  /*4780*/  FMUL.FTZ R14, R161, UR22 ;  /* 0x00000016a10e7c20 */ /* 0x000fe20008410000 */
[----:B------:R-:W-:Y:S02]  /*4790*/  VIADD R161, R16, UR42 ;  /* 0x0000002a10a17c36 */ /* 0x000fe40008000000 */
[----:B------:R-:W-:Y:S01]  /*47a0*/  FMUL.FTZ R6, R153, UR22 ;  /* 0x0000001699067c20 */ /* 0x000fe20008410000 */
[----:B------:R-:W-:Y:S01]  /*47b0*/  FMUL.FTZ R15, R164, UR22 ;  /* 0x00000016a40f7c20 */ /* 0x000fe20008410000 */
[----:B------:R-:W-:Y:S01]  /*47c0*/  UIMAD UR6, UR26, -0x60, URZ ;  /* 0xffffffa01a0678a4 */ /* 0x000fe2000f8e023f */
[----:B------:R-:W-:Y:S01]  /*47d0*/  PLOP3.LUT P1, PT, PT, PT, UP0, 0x80, 0x0 ;  /* 0x000000000000781c */ /* 0x000fe20003f2f008 */
[----:B------:R-:W-:Y:S01]  /*47e0*/  FMUL.FTZ R11, R156, UR22 ;  /* 0x000000169c0b7c20 */ /* 0x000fe20008410000 */
[----:B------:R-:W-:Y:S01]  /*47f0*/  PLOP3.LUT P2, PT, PT, PT, UP0, 0x80, 0x0 ;  /* 0x000000000000781c */ /* 0x000fe20003f4f008 */
[----:B------:R-:W-:Y:S01]  /*4800*/  FMUL.FTZ R5, R152, UR22 ;  /* 0x0000001698057c20 */ /* 0x000fe20008410000 */
[----:B------:R-:W-:Y:S01]  /*4810*/  FMUL.FTZ R13, R160, UR22 ;  /* 0x00000016a00d7c20 */ /* 0x000fe20008410000 */
[----:B------:R-:W-:Y:S01]  /*4820*/  @UP0 ULDC UR7, c[0x0][0x44c] ;  /* 0x0001130000070ab9 */ /* 0x000fe20000000800 */
[----:B------:R-:W-:-:S02]  /*4830*/  IMAD.U32 R156, RZ, RZ, UR6 ;  /* 0x00000006ff9c7e24 */ /* 0x000fc4000f8e00ff */
[----:B------:R-:W-:Y:S01]  /*4840*/  FMUL.FTZ R12, R157, UR22 ;  /* 0x000000169d0c7c20 */ /* 0x000fe20008410000 */
[----:B------:R-:W-:Y:S01]  /*4850*/  IMAD.U32 R157, RZ, RZ, UR49 ;  /* 0x00000031ff9d7e24 */ /* 0x000fe2000f8e00ff */
[----:B------:R-:W2:Y:S01]  /*4860*/  MUFU.TANH R5, R5 ;  /* 0x0000000500057308 */ /* 0x000ea20000002400 */
[----:B------:R-:W-:Y:S01]  /*4870*/  FMUL.FTZ R10, R154, UR22 ;  /* 0x000000169a0a7c20 */ /* 0x000fe20008410000 */
[----:B------:R-:W-:Y:S01]  /*4880*/  IADD3 R156, -R2, 0x1, R156 ;  /* 0x00000001029c7810 */ /* 0x000fe20007ffe19c */
[----:B------:R-:W-:Y:S01]  /*4890*/  FMUL.FTZ R154, R173, UR22 ;  /* 0x00000016ad9a7c20 */ /* 0x000fe20008410000 */
[----:B------:R-:W-:Y:S01]  /*48a0*/  @P1 IMAD.HI.U32 R153, R161, UR7, RZ ;  /* 0x00000007a1991c27 */ /* 0x000fe2000f8e00ff */
[----:B------:R-:W-:Y:S01]  /*48b0*/  @UP0 ULDC UR7, c[0x0][0x450] ;  /* 0x0001140000070ab9 */ /* 0x000fe20000000800 */
[----:B------:R-:W-:Y:S02]  /*48c0*/  IADD3 R156, -R157, UR48, R156 ;  /* 0x000000309d9c7c10 */ /* 0x000fe4000fffe19c */
[----:B------:R-:W-:Y:S01]  /*48d0*/  FMUL.FTZ R155, R155, UR22 ;  /* 0x000000169b9b7c20 */ /* 0x000fe20008410000 */
[----:B------:R-:W3:Y:S01]  /*48e0*/  MUFU.TANH R13, R13 ;  /* 0x0000000d000d7308 */ /* 0x000ee20000002400 */
[----:B------:R-:W-:Y:S01]  /*48f0*/  @P2 SHF.R.U32.HI R161, RZ, UR7, R153 ;  /* 0x00000007ffa12c19 */ /* 0x000fe20008011699 */
[----:B------:R-:W-:Y:S01]  /*4900*/  FMUL.FTZ R153, R172, UR22 ;  /* 0x00000016ac997c20 */ /* 0x000fe20008410000 */
[----:B------:R-:W-:Y:S01]  /*4910*/  FMUL.FTZ R158, R158, UR22 ;  /* 0x000000169e9e7c20 */ /* 0x000fe20008410000 */
[----:B------:R-:W-:Y:S01]  /*4920*/  FMUL.FTZ R157, R176, UR22 ;  /* 0x00000016b09d7c20 */ /* 0x000fe20008410000 */
[----:B------:R-:W-:Y:S01]  /*4930*/  FMUL.FTZ R159, R159, UR22 ;  /* 0x000000169f9f7c20 */ /* 0x000fe20008410000 */
[----:B------:R-:W4:Y:S01]  /*4940*/  SHFL.IDX PT, R164, R161, RZ, 0x1c1f ;  /* 0x001c1fffa1a47589 */ /* 0x000f2200000e0000 */
[----:B------:R-:W-:Y:S01]  /*4950*/  FMUL.FTZ R162, R162, UR22 ;  /* 0x00000016a2a27c20 */ /* 0x000fe20008410000 */
[----:B------:R-:W5:Y:S01]  /*4960*/  MUFU.TANH R14, R14 ;  /* 0x0000000e000e7308 */ /* 0x000f620000002400 */
[----:B------:R-:W-:Y:S01]  /*4970*/  FMUL.FTZ R163, R163, UR22 ;  /* 0x00000016a3a37c20 */ /* 0x000fe20008410000 */
[----:B------:R-:W0:Y:S01]  /*4980*/  SHFL.IDX PT, R172, R161, 0x1, 0x1c1f ;  /* 0x003c1f00a1ac7f89 */ /* 0x000e2200000e0000 */
        /* <DEDUP_REMOVED lines=19> */
[----:B----4-:R-:W-:-:S02]  /*4ac0*/  IMAD.IADD R164, R156, 0x1, R164 ;  /* 0x000000019ca47824 */ /* 0x010fc400078e02a4 */
[----:B------:R-:W-:Y:S01]  /*4ad0*/  FMUL.FTZ R191, R191, UR22 ;  /* 0x00000016bfbf7c20 */ /* 0x000fe20008410000 */
[----:B------:R-:W4:Y:S01]  /*4ae0*/  MUFU.TANH R10, R10 ;  /* 0x0000000a000a7308 */ /* 0x000f220000002400 */
[----:B------:R-:W-:Y:S01]  /*4af0*/  FMUL.FTZ R152, R169, UR22 ;  /* 0x00000016a9987c20 */ /* 0x000fe20008410000 */
[----:B0-----:R-:W-:Y:S01]  /*4b00*/  IMAD.IADD R172, R156, 0x1, R172 ;  /* 0x000000019cac7824 */ /* 0x001fe200078e02ac */
[C---:B------:R-:W-:Y:S01]  /*4b10*/  ISETP.GT.AND P5, PT, R164.reuse, RZ, PT ;  /* 0x000000ffa400720c */ /* 0x040fe20003fa4270 */
[----:B------:R-:W-:Y:S01]  /*4b20*/  FMUL.FTZ R169, R181, UR22 ;  /* 0x00000016b5a97c20 */ /* 0x000fe20008410000 */
[----:B------:R-:W-:Y:S01]  /*4b30*/  ISETP.GT.AND P1, PT, R164, 0x10, PT ;  /* 0x00000010a400780c */ /* 0x000fe20003f24270 */
[----:B------:R-:W-:Y:S01]  /*4b40*/  FMUL.FTZ R194, R194, UR22 ;  /* 0x00000016c2c27c20 */ /* 0x000fe20008410000 */
[----:B------:R-:W-:Y:S01]  /*4b50*/  ISETP.GT.AND P6, PT, R164, 0x11, PT ;  /* 0x00000011a400780c */ /* 0x000fe20003fc4270 */
[----:B------:R-:W-:Y:S01]  /*4b60*/  MUFU.TANH R156, R162 ;  /* 0x000000a2009c7308 */ /* 0x000fe20000002400 */
[----:B--2---:R-:W-:Y:S01]  /*4b70*/  FSEL R161, R5, -INF , P5 ;  /* 0xff80000005a17808 */ /* 0x004fe20002800000 */
[----:B------:R-:W-:Y:S01]  /*4b80*/  FMUL.FTZ R195, R195, UR22 ;  /* 0x00000016c3c37c20 */ /* 0x000fe20008410000 */
[----:B---3--:R-:W-:Y:S01]  /*4b90*/  FSEL R13, R13, -INF , P1 ;  /* 0xff8000000d0d7808 */ /* 0x008fe20000800000 */
[----:B------:R-:W-:Y:S01]  /*4ba0*/  FMUL.FTZ R198, R198, UR22 ;  /* 0x00000016c6c67c20 */ /* 0x000fe20008410000 */
[----:B------:R-:W-:Y:S01]  /*4bb0*/  ISETP.GT.AND P1, PT, R164, 0x28, PT ;  /* 0x00000028a400780c */ /* 0x000fe20003f24270 */
[----:B------:R-:W-:Y:S01]  /*4bc0*/  FMUL.FTZ R173, R184, UR22 ;  /* 0x00000016b8ad7c20 */ /* 0x000fe20008410000 */
[----:B-----5:R-:W-:Y:S01]  /*4bd0*/  FSEL R14, R14, -INF , P6 ;  /* 0xff8000000e0e7808 */ /* 0x020fe20003000000 */
[----:B------:R-:W0:Y:S01]  /*4be0*/  MUFU.TANH R5, R155 ;  /* 0x0000009b00057308 */ /* 0x000e220000002400 */
[----:B------:R-:W-:Y:S01]  /*4bf0*/  ISETP.GT.AND P6, PT, R164, 0x29, PT ;  /* 0x00000029a400780c */ /* 0x000fe20003fc4270 */
[----:B------:R-:W-:Y:S01]  /*4c00*/  FMUL.FTZ R199, R199, UR22 ;  /* 0x00000016c7c77c20 */ /* 0x000fe20008410000 */
[----:B-1----:R-:W-:Y:S01]  /*4c10*/  FSEL R176, R153, -INF , P1 ;  /* 0xff80000099b07808 */ /* 0x002fe20000800000 */
[----:B------:R-:W-:Y:S01]  /*4c20*/  UMOV UR10, UR27 ;  /* 0x0000001b000a7c82 */ /* 0x000fe20008000000 */
[----:B------:R-:W-:Y:S01]  /*4c30*/  FSEL R154, R154, -INF , P6 ;  /* 0xff8000009a9a7808 */ /* 0x000fe20003000000 */
[----:B------:R-:W-:Y:S01]  /*4c40*/  FMUL.FTZ R185, R185, UR22 ;  /* 0x00000016b9b97c20 */ /* 0x000fe20008410000 */
[----:B------:R-:W-:Y:S01]  /*4c50*/  ISETP.GT.AND P6, PT, R172, RZ, PT ;  /* 0x000000ffac00720c */ /* 0x000fe20003fc4270 */
[----:B------:R-:W1:Y:S01]  /*4c60*/  MUFU.TANH R153, R158 ;  /* 0x0000009e00997308 */ /* 0x000e620000002400 */
[----:B------:R-:W-:Y:S01]  /*4c70*/  ISETP.GT.AND P4, PT, R164, 0x1, PT ;  /* 0x00000001a400780c */ /* 0x000fe20003f84270 */
[----:B------:R-:W-:Y:S01]  /*4c80*/  FMUL.FTZ R188, R188, UR22 ;  /* 0x00000016bcbc7c20 */ /* 0x000fe20008410000 */
[----:B----4-:R-:W-:Y:S01]  /*4c90*/  FSEL R10, R10, -INF , P6 ;  /* 0xff8000000a0a7808 */ /* 0x010fe20003000000 */
        /* <DEDUP_REMOVED lines=8> */
[----:B------:R-:W-:Y:S01]  /*4d20*/  UIADD3 UR6, UR23, 0x22840, URZ ;  /* 0x0002284017067890 */ /* 0x000fe2000fffe03f */
[----:B------:R-:W-:-:S02]  /*4d30*/  ISETP.GT.AND P2, PT, R164, 0x9, PT ;  /* 0x00000009a400780c */ /* 0x000fc40003f44270 */
[----:B------:R-:W-:Y:S01]  /*4d40*/  ISETP.GT.AND P5, PT, R164, 0x18, PT ;  /* 0x00000018a400780c */ /* 0x000fe20003fa4270 */
[----:B------:R-:W0:Y:S01]  /*4d50*/  MUFU.TANH R158, R163 ;  /* 0x000000a3009e7308 */ /* 0x000e220000002400 */
[----:B-1----:R-:W-:Y:S01]  /*4d60*/  FSEL R153, R153, -INF , P6 ;  /* 0xff80000099997808 */ /* 0x002fe20003000000 */
[----:B------:R-:W-:Y:S01]  /*4d70*/  UPRMT UR6, UR24, 0x654, UR6 ;  /* 0x0000065418067896 */ /* 0x000fe20008000006 */
[----:B------:R-:W-:Y:S02]  /*4d80*/  ISETP.GT.AND P6, PT, R172, 0x9, PT ;  /* 0x00000009ac00780c */ /* 0x000fe40003fc4270 */
[----:B------:R-:W-:-:S03]  /*4d90*/  ISETP.GT.AND P1, PT, R164, 0x40, PT ;  /* 0x00000040a400780c */ /* 0x000fc60003f24270 */
[----:B------:R-:W1:Y:S01]  /*4da0*/  MUFU.TANH R6, R6 ;  /* 0x0000000600067308 */ /* 0x000e620000002400 */
[----:B--2---:R-:W-:Y:S02]  /*4db0*/  FSEL R155, R155, -INF , P6 ;  /* 0xff8000009b9b7808 */ /* 0x004fe40003000000 */
[----:B------:R-:W-:Y:S01]  /*4dc0*/  ISETP.GT.AND P6, PT, R172, 0x10, PT ;  /* 0x00000010ac00780c */ /* 0x000fe20003fc4270 */
[----:B------:R-:W-:Y:S03]  /*4dd0*/  SYNCS.ARRIVE.TRANS64.RED.A1T0 RZ, [UR6], RZ ;  /* 0x000000ffffff79a7 */ /* 0x000fe60008100406 */
[----:B------:R-:W-:Y:S01]  /*4de0*/  FSEL R156, R156, -INF , P6 ;  /* 0xff8000009c9c7808 */ /* 0x000fe20003000000 */
[----:B------:R-:W2:Y:S01]  /*4df0*/  MUFU.TANH R159, R166 ;  /* 0x000000a6009f7308 */ /* 0x000ea20000002400 */
[----:B------:R-:W-:-:S04]  /*4e00*/  ISETP.GT.AND P6, PT, R172, 0x11, PT ;  /* 0x00000011ac00780c */ /* 0x000fc80003fc4270 */
[----:B0-----:R-:W-:Y:S02]  /*4e10*/  FSEL R158, R158, -INF , P6 ;  /* 0xff8000009e9e7808 */ /* 0x001fe40003000000 */
        /* <DEDUP_REMOVED lines=29> */
[C---:B------:R-:W-:Y:S02]  /*4ff0*/  ISETP.GT.AND P6, PT, R172.reuse, 0x30, PT ;  /* 0x00000030ac00780c */ /* 0x040fe40003fc4270 */
[----:B------:R-:W-:Y:S01]  /*5000*/  FMNMX.FTZ R6, R163, R6, !PT ;  /* 0x00000006a3067209 */ /* 0x000fe20007810000 */
[----:B------:R-:W1:Y:S01]  /*5010*/  MUFU.TANH R175, R182 ;  /* 0x000000b600af7308 */ /* 0x000e620000002400 */
[----:B--2---:R-:W-:Y:S02]  /*5020*/  FSEL R171, R171, -INF , P6 ;  /* 0xff800000abab7808 */ /* 0x004fe40003000000 */
[----:B------:R-:W-:-:S02]  /*5030*/  ISETP.GT.AND P6, PT, R172, 0x31, PT ;  /* 0x00000031ac00780c */ /* 0x000fc40003fc4270 */
        /* <DEDUP_REMOVED lines=28> */
[----:B------:R-:W-:Y:S02]  /*5200*/  FMNMX.FTZ R6, R179, R6, !PT ;  /* 0x00000006b3067209 */ /* 0x000fe40007810000 */
[----:B------:R-:W-:Y:S02]  /*5210*/  ISETP.GT.AND P6, PT, R172, 0x50, PT ;  /* 0x00000050ac00780c */ /* 0x000fe40003fc4270 */
[----:B------:R-:W-:Y:S01]  /*5220*/  FMNMX.FTZ R6, R180, R6, !PT ;  /* 0x00000006b4067209 */ /* 0x000fe20007810000 */
[----:B------:R-:W0:Y:S01]  /*5230*/  MUFU.TANH R184, R198 ;  /* 0x000000c600b87308 */ /* 0x000e220000002400 */
[----:B-1----:R-:W-:Y:S02]  /*5240*/  FSEL R182, R182, -INF , P6 ;  /* 0xff800000b6b67808 */ /* 0x002fe40003000000 */
[----:B------:R-:W-:-:S02]  /*5250*/  ISETP.GT.AND P6, PT, R172, 0x51, PT ;  /* 0x00000051ac00780c */ /* 0x000fc40003fc4270 */
        /* <DEDUP_REMOVED lines=11> */
[----:B------:R-:W-:-:S04]  /*5310*/  FMNMX.FTZ R6, R184, R6, !PT ;  /* 0x00000006b8067209 */ /* 0x000fc80007810000 */
[----:B------:R-:W-:Y:S01]  /*5320*/  FMNMX.FTZ R6, R172, R6, !PT ;  /* 0x00000006ac067209 */ /* 0x000fe20007810000 */
[----:B------:R-:W1:Y:S01]  /*5330*/  MUFU.TANH R15, R15 ;  /* 0x0000000f000f7308 */ /* 0x000e620000002400 */
[----:B--2---:R-:W-:Y:S02]  /*5340*/  FSEL R11, R11, -INF , P3 ;  /* 0xff8000000b0b7808 */ /* 0x004fe40001800000 */
[----:B------:R-:W-:Y:S01]  /*5350*/  ISETP.GT.AND P3, PT, R164, 0x20, PT ;  /* 0x00000020a400780c */ /* 0x000fe20003f64270 */
[----:B------:R-:W2:Y:S04]  /*5360*/  SHFL.BFLY PT, R186, R6, 0x2, 0x1f ;  /* 0x0c401f0006ba7f89 */ /* 0x000ea800000e0000 */
[----:B------:R-:W3:Y:S01]  /*5370*/  MUFU.TANH R20, R20 ;  /* 0x0000001400147308 */ /* 0x000ee20000002400 */
[----:B0-----:R-:W-:-:S02]  /*5380*/  FSEL R12, R12, -INF , P2 ;  /* 0xff8000000c0c7808 */ /* 0x001fc40001000000 */
[----:B------:R-:W-:-:S05]  /*5390*/  ISETP.GT.AND P2, PT, R164, 0x21, PT ;  /* 0x00000021a400780c */ /* 0x000fca0003f44270 */
[----:B------:R-:W0:Y:S01]  /*53a0*/  MUFU.TANH R21, R21 ;  /* 0x0000001500157308 */ /* 0x000e220000002400 */
[----:B-1----:R-:W-:Y:S02]  /*53b0*/  FSEL R15, R15, -INF , P5 ;  /* 0xff8000000f0f7808 */ /* 0x002fe40002800000 */
[----:B------:R-:W-:-:S05]  /*53c0*/  ISETP.GT.AND P5, PT, R164, 0x30, PT ;  /* 0x00000030a400780c */ /* 0x000fca0003fa4270 */
[----:B------:R-:W1:Y:S01]  /*53d0*/  MUFU.TANH R152, R152 ;  /* 0x0000009800987308 */ /* 0x000e620000002400 */
[----:B---3--:R-:W-:Y:S02]  /*53e0*/  FSEL R20, R20, -INF , P4 ;  /* 0xff80000014147808 */ /* 0x008fe40002000000 */
[----:B------:R-:W-:Y:S02]  /*53f0*/  ISETP.GT.AND P4, PT, R164, 0x31, PT ;  /* 0x00000031a400780c */ /* 0x000fe40003f84270 */
[----:B--2---:R-:W-:-:S03]  /*5400*/  FMNMX.FTZ R6, R6, R186, !PT ;  /* 0x000000ba06067209 */ /* 0x004fc60007810000 */
[----:B------:R-:W2:Y:S01]  /*5410*/  MUFU.TANH R157, R157 ;  /* 0x0000009d009d7308 */ /* 0x000ea20000002400 */
[----:B0-----:R-:W-:Y:S01]  /*5420*/  FSEL R21, R21, -INF , P3 ;  /* 0xff80000015157808 */ /* 0x001fe20001800000 */
[----:B------:R-:W0:Y:S01]  /*5430*/  SHFL.BFLY PT, R186, R6, 0x1, 0x1f ;  /* 0x0c201f0006ba7f89 */ /* 0x000e2200000e0000 */
        /* <DEDUP_REMOVED lines=9> */
[----:B0-----:R-:W-:Y:S02]  /*54d0*/  FMNMX.FTZ R6, R6, R186, !PT ;  /* 0x000000ba06067209 */ /* 0x001fe40007810000 */
[----:B------:R-:W-:Y:S02]  /*54e0*/  ISETP.GT.AND P4, PT, R164, 0x50, PT ;  /* 0x00000050a400780c */ /* 0x000fe40003f84270 */
[C---:B------:R-:W-:Y:S01]  /*54f0*/  FSETP.NEU.FTZ.AND P6, PT, R6.reuse, -INF , PT ;  /* 0xff8000000600780b */ /* 0x040fe20003fdd000 */
[----:B------:R-:W-:Y:S01]  /*5500*/  FMUL.FTZ R187, R6, UR10 ;  /* 0x0000000a06bb7c20 */ /* 0x000fe20008410000 */
[----:B------:R-:W0:Y:S01]  /*5510*/  MUFU.TANH R173, R173 ;  /* 0x000000ad00ad7308 */ /* 0x000e220000002400 */
[----:B-1----:R-:W-:-:S02]  /*5520*/  FSEL R168, R168, -INF , P3 ;  /* 0xff800000a8a87808 */ /* 0x002fc40001800000 */
[----:B------:R-:W-:Y:S02]  /*5530*/  FSEL R186, R6, RZ, P6 ;  /* 0x000000ff06ba7208 */ /* 0x000fe40003000000 */
[----:B------:R-:W-:Y:S02]  /*5540*/  FSEL R187, R187, RZ, P6 ;  /* 0x000000ffbbbb7208 */ /* 0x000fe40003000000 */
[----:B------:R-:W-:Y:S01]  /*5550*/  ISETP.GT.AND P6, PT, R164, 0x41, PT ;  /* 0x00000041a400780c */ /* 0x000fe20003fc4270 */
[----:B------:R-:W-:Y:S01]  /*5560*/  FADD.FTZ R186, -R186, R9 ;  /* 0x00000009baba7221 */ /* 0x000fe20000010100 */
[----:B--2---:R-:W-:Y:S01]  /*5570*/  FSEL R169, R169, -INF , P2 ;  /* 0xff800000a9a97808 */ /* 0x004fe20001000000 */
[--C-:B------:R-:W-:Y:S01]  /*5580*/  FFMA.FTZ R10, R10, UR10, -R187.reuse ;  /* 0x0000000a0a0a7c23 */ /* 0x100fe200080108bb */
        /* <DEDUP_REMOVED lines=25> */
[----:B-1----:R-:W-:Y:S01]  /*5720*/  FMUL.FTZ R10, R186, UR10 ;  /* 0x0000000aba0a7c20 */ /* 0x002fe20008410000 */
[--C-:B------:R-:W-:Y:S01]  /*5730*/  FFMA.FTZ R184, R184, UR10, -R187.reuse ;  /* 0x0000000ab8b87c23 */ /* 0x100fe200080108bb */
[----:B------:R-:W-:Y:S01]  /*5740*/  FFMA.FTZ R172, R172, UR10, -R187 ;  /* 0x0000000aacac7c23 */ /* 0x000fe200080108bb */
[----:B------:R-:W-:Y:S01]  /*5750*/  FMUL.FTZ R187, R193, UR22 ;  /* 0x00000016c1bb7c20 */ /* 0x000fe20008410000 */
[----:B0-----:R-:W-:-:S02]  /*5760*/  FSEL R173, R173, -INF , P1 ;  /* 0xff800000adad7808 */ /* 0x001fc40000800000 */
[----:B--2---:R-:W-:Y:S01]  /*5770*/  FSEL R9, R9, -INF , P6 ;  /* 0xff80000009097808 */ /* 0x004fe20003000000 */
[----:B------:R-:W0:Y:S01]  /*5780*/  MUFU.EX2 R10, R10 ;  /* 0x0000000a000a7308 */ /* 0x000e220000000800 */
[C---:B------:R-:W-:Y:S02]  /*5790*/  ISETP.GT.AND P6, PT, R164.reuse, 0x48, PT ;  /* 0x00000048a400780c */ /* 0x040fe40003fc4270 */
[C---:B------:R-:W-:Y:S02]  /*57a0*/  ISETP.GT.AND P3, PT, R164.reuse, 0x51, PT ;  /* 0x00000051a400780c */ /* 0x040fe40003f64270 */
[C---:B------:R-:W-:Y:S02]  /*57b0*/  ISETP.GT.AND P2, PT, R164.reuse, 0x58, PT ;  /* 0x00000058a400780c */ /* 0x040fe40003f44270 */
[----:B------:R-:W-:Y:S01]  /*57c0*/  ISETP.GT.AND P1, PT, R164, 0x59, PT ;  /* 0x00000059a400780c */ /* 0x000fe20003f24270 */
[----:B------:R-:W1:Y:S08]  /*57d0*/  MUFU.EX2 R155, R155 ;  /* 0x0000009b009b7308 */ /* 0x000e700000000800 */
[----:B------:R-:W2:Y:S01]  /*57e0*/  MUFU.TANH R187, R187 ;  /* 0x000000bb00bb7308 */ /* 0x000ea20000002400 */
[----:B0-----:R-:W-:Y:S01]  /*57f0*/  FFMA.FTZ R4, R10, R4, R153 ;  /* 0x000000040a047223 */ /* 0x001fe20000010099 */
[----:B------:R-:W-:Y:S01]  /*5800*/  F2FP.F16.F32.PACK_AB R153, R5, R153 ;  /* 0x000000990599723e */ /* 0x000fe200000000ff */
[-C--:B------:R-:W-:Y:S01]  /*5810*/  FMUL.FTZ R26, R26, R10.reuse ;  /* 0x0000000a1a1a7220 */ /* 0x080fe20000410000 */
[----:B------:R-:W-:Y:S01]  /*5820*/  FMUL.FTZ R27, R27, R10 ;  /* 0x0000000a1b1b7220 */ /* 0x000fe20000410000 */
[----:B------:R-:W-:Y:S01]  /*5830*/  FADD.FTZ R4, R5, R4 ;  /* 0x0000000405047221 */ /* 0x000fe20000010000 */
[----:B------:R-:W-:Y:S01]  /*5840*/  FMNMX.FTZ R5, R161, R8, !PT ;  /* 0x00000008a1057209 */ /* 0x000fe20007810000 */
[-C--:B------:R-:W-:Y:S01]  /*5850*/  FMUL.FTZ R30, R30, R10.reuse ;  /* 0x0000000a1e1e7220 */ /* 0x080fe20000410000 */
[----:B------:R-:W0:Y:S01]  /*5860*/  MUFU.EX2 R156, R156 ;  /* 0x0000009c009c7308 */ /* 0x000e220000000800 */
[----:B------:R-:W-:Y:S01]  /*5870*/  FADD.FTZ R4, R185, R4 ;  /* 0x00000004b9047221 */ /* 0x000fe20000010000 */
[----:B------:R-:W-:Y:S01]  /*5880*/  FMNMX.FTZ R5, R165, R5, !PT ;  /* 0x00000005a5057209 */ /* 0x000fe20007810000 */
[-C--:B------:R-:W-:Y:S01]  /*5890*/  FMUL.FTZ R31, R31, R10.reuse ;  /* 0x0000000a1f1f7220 */ /* 0x080fe20000410000 */
[-C--:B------:R-:W-:Y:S01]  /*58a0*/  FMUL.FTZ R34, R34, R10.reuse ;  /* 0x0000000a22227220 */ /* 0x080fe20000410000 */
[----:B-1----:R-:W-:Y:S01]  /*58b0*/  FADD.FTZ R4, R155, R4 ;  /* 0x000000049b047221 */ /* 0x002fe20000010000 */
[----:B------:R-:W-:Y:S01]  /*58c0*/  FMNMX.FTZ R5, R11, R5, !PT ;  /* 0x000000050b057209 */ /* 0x000fe20007810000 */
[-C--:B------:R-:W-:Y:S01]  /*58d0*/  FMUL.FTZ R35, R35, R10.reuse ;  /* 0x0000000a23237220 */ /* 0x080fe20000410000 */
[----:B------:R-:W-:Y:S01]  /*58e0*/  F2FP.F16.F32.PACK_AB R155, R155, R185 ;  /* 0x000000b99b9b723e */ /* 0x000fe200000000ff */
[----:B------:R-:W1:Y:S01]  /*58f0*/  MUFU.EX2 R158, R158 ;  /* 0x0000009e009e7308 */ /* 0x000e620000000800 */
[----:B------:R-:W-:Y:S01]  /*5900*/  FMNMX.FTZ R5, R12, R5, !PT ;  /* 0x000000050c057209 */ /* 0x000fe20007810000 */
[-C--:B------:R-:W-:Y:S01]  /*5910*/  FMUL.FTZ R38, R38, R10.reuse ;  /* 0x0000000a26267220 */ /* 0x080fe20000410000 */
[----:B--2---:R-:W-:Y:S01]  /*5920*/  FSEL R187, R187, -INF , P3 ;  /* 0xff800000bbbb7808 */ /* 0x004fe20001800000 */
[-C--:B------:R-:W-:Y:S01]  /*5930*/  FMUL.FTZ R39, R39, R10.reuse ;  /* 0x0000000a27277220 */ /* 0x080fe20000410000 */
[----:B------:R-:W-:Y:S01]  /*5940*/  FMNMX.FTZ R5, R13, R5, !PT ;  /* 0x000000050d057209 */ /* 0x000fe20007810000 */
[-C--:B------:R-:W-:Y:S01]  /*5950*/  FMUL.FTZ R42, R42, R10.reuse ;  /* 0x0000000a2a2a7220 */ /* 0x080fe20000410000 */
[-C--:B------:R-:W-:Y:S01]  /*5960*/  FMUL.FTZ R43, R43, R10.reuse ;  /* 0x0000000a2b2b7220 */ /* 0x080fe20000410000 */
[----:B0-----:R-:W-:Y:S01]  /*5970*/  FADD.FTZ R4, R156, R4 ;  /* 0x000000049c047221 */ /* 0x001fe20000010000 */
[----:B------:R-:W-:Y:S01]  /*5980*/  FMNMX.FTZ R5, R14, R5, !PT ;  /* 0x000000050e057209 */ /* 0x000fe20007810000 */
[----:B------:R-:W-:Y:S01]  /*5990*/  MUFU.EX2 R159, R159 ;  /* 0x0000009f009f7308 */ /* 0x000fe20000000800 */
[-C--:B------:R-:W-:Y:S01]  /*59a0*/  FMUL.FTZ R46, R46, R10.reuse ;  /* 0x0000000a2e2e7220 */ /* 0x080fe20000410000 */
[-C--:B------:R-:W-:Y:S01]  /*59b0*/  FMUL.FTZ R47, R47, R10.reuse ;  /* 0x0000000a2f2f7220 */ /* 0x080fe20000410000 */
[----:B------:R-:W-:Y:S01]  /*59c0*/  FMNMX.FTZ R5, R15, R5, !PT ;  /* 0x000000050f057209 */ /* 0x000fe20007810000 */
[-C--:B------:R-:W-:Y:S01]  /*59d0*/  FMUL.FTZ R50, R50, R10.reuse ;  /* 0x0000000a32327220 */ /* 0x080fe20000410000 */
[-C--:B------:R-:W-:Y:S01]  /*59e0*/  FMUL.FTZ R51, R51, R10.reuse ;  /* 0x0000000a33337220 */ /* 0x080fe20000410000 */
[-C--:B------:R-:W-:Y:S01]  /*59f0*/  FMUL.FTZ R54, R54, R10.reuse ;  /* 0x0000000a36367220 */ /* 0x080fe20000410000 */
[----:B------:R-:W-:Y:S01]  /*5a00*/  FMNMX.FTZ R185, R20, R5, !PT ;  /* 0x0000000514b97209 */ /* 0x000fe20007810000 */
[----:B------:R-:W-:Y:S01]  /*5a10*/  MUFU.EX2 R162, R162 ;  /* 0x000000a200a27308 */ /* 0x000fe20000000800 */
[----:B-1----:R-:W-:Y:S01]  /*5a20*/  FADD.FTZ R4, R158, R4 ;  /* 0x000000049e047221 */ /* 0x002fe20000010000 */
[-C--:B------:R-:W-:Y:S01]  /*5a30*/  FMUL.FTZ R55, R55, R10.reuse ;  /* 0x0000000a37377220 */ /* 0x080fe20000410000 */
[----:B------:R-:W-:Y:S01]  /*5a40*/  FMNMX.FTZ R185, R21, R185, !PT ;  /* 0x000000b915b97209 */ /* 0x000fe20007810000 */
[-C--:B------:R-:W-:Y:S01]  /*5a50*/  FMUL.FTZ R58, R58, R10.reuse ;  /* 0x0000000a3a3a7220 */ /* 0x080fe20000410000 */
[-C--:B------:R-:W-:Y:S01]  /*5a60*/  FMUL.FTZ R59, R59, R10.reuse ;  /* 0x0000000a3b3b7220 */ /* 0x080fe20000410000 */
[-C--:B------:R-:W-:Y:S01]  /*5a70*/  FMUL.FTZ R62, R62, R10.reuse ;  /* 0x0000000a3e3e7220 */ /* 0x080fe20000410000 */
[----:B------:R-:W-:Y:S01]  /*5a80*/  FMNMX.FTZ R185, R152, R185, !PT ;  /* 0x000000b998b97209 */ /* 0x000fe20007810000 */
[----:B------:R0:W1:Y:S01]  /*5a90*/  MUFU.TANH R5, R188 ;  /* 0x000000bc00057308 */ /* 0x0000620000002400 */
        /* <DEDUP_REMOVED lines=8> */
[----:B0-----:R-:W-:Y:S01]  /*5b20*/  FMUL.FTZ R188, R189, UR22 ;  /* 0x00000016bdbc7c20 */ /* 0x001fe20008410000 */
[----:B------:R-:W-:Y:S01]  /*5b30*/  FMUL.FTZ R74, R74, R10 ;  /* 0x0000000a4a4a7220 */ /* 0x000fe20000410000 */
[----:B------:R-:W-:Y:S01]  /*5b40*/  FMNMX.FTZ R186, R157, R186, !PT ;  /* 0x000000ba9dba7209 */ /* 0x000fe20007810000 */
[-C--:B------:R-:W-:Y:S01]  /*5b50*/  FMUL.FTZ R75, R75, R10.reuse ;  /* 0x0000000a4b4b7220 */ /* 0x080fe20000410000 */
[-C--:B------:R-:W-:Y:S01]  /*5b60*/  FMUL.FTZ R78, R78, R10.reuse ;  /* 0x0000000a4e4e7220 */ /* 0x080fe20000410000 */
[----:B------:R-:W-:Y:S01]  /*5b70*/  FMUL.FTZ R79, R79, R10 ;  /* 0x0000000a4f4f7220 */ /* 0x000fe20000410000 */
[----:B------:R-:W-:Y:S01]  /*5b80*/  FMNMX.FTZ R186, R160, R186, !PT ;  /* 0x000000baa0ba7209 */ /* 0x000fe20007810000 */
[----:B------:R-:W0:Y:S01]  /*5b90*/  MUFU.TANH R188, R188 ;  /* 0x000000bc00bc7308 */ /* 0x000e220000002400 */
[----:B-1----:R-:W-:Y:S01]  /*5ba0*/  FSEL R164, R5, -INF , P6 ;  /* 0xff80000005a47808 */ /* 0x002fe20003000000 */
[----:B------:R-:W-:Y:S01]  /*5bb0*/  FMUL.FTZ R82, R82, R10 ;  /* 0x0000000a52527220 */ /* 0x000fe20000410000 */
[----:B------:R-:W-:Y:S01]  /*5bc0*/  FMNMX.FTZ R186, R168, R186, !PT ;  /* 0x000000baa8ba7209 */ /* 0x000fe20007810000 */
[-C--:B------:R-:W-:Y:S01]  /*5bd0*/  FMUL.FTZ R83, R83, R10.reuse ;  /* 0x0000000a53537220 */ /* 0x080fe20000410000 */
[-C--:B------:R-:W-:Y:S01]  /*5be0*/  FMUL.FTZ R86, R86, R10.reuse ;  /* 0x0000000a56567220 */ /* 0x080fe20000410000 */
[----:B------:R-:W-:Y:S01]  /*5bf0*/  FMUL.FTZ R87, R87, R10 ;  /* 0x0000000a57577220 */ /* 0x000fe20000410000 */
        /* <DEDUP_REMOVED lines=9> */
[----:B------:R-:W2:Y:S01]  /*5c90*/  MUFU.TANH R186, R196 ;  /* 0x000000c400ba7308 */ /* 0x000ea20000002400 */
[----:B0-----:R-:W-:Y:S01]  /*5ca0*/  FSEL R188, R188, -INF , P5 ;  /* 0xff800000bcbc7808 */ /* 0x001fe20002800000 */
[-C--:B------:R-:W-:Y:S01]  /*5cb0*/  FMUL.FTZ R99, R99, R10.reuse ;  /* 0x0000000a63637220 */ /* 0x080fe20000410000 */
[----:B------:R-:W-:Y:S01]  /*5cc0*/  FMNMX.FTZ R5, R164, R5, !PT ;  /* 0x00000005a4057209 */ /* 0x000fe20007810000 */
[-C--:B------:R-:W-:Y:S01]  /*5cd0*/  FMUL.FTZ R102, R102, R10.reuse ;  /* 0x0000000a66667220 */ /* 0x080fe20000410000 */
[-C--:B------:R-:W-:Y:S01]  /*5ce0*/  FMUL.FTZ R103, R103, R10.reuse ;  /* 0x0000000a67677220 */ /* 0x080fe20000410000 */
[-C--:B------:R-:W-:Y:S01]  /*5cf0*/  FMUL.FTZ R106, R106, R10.reuse ;  /* 0x0000000a6a6a7220 */ /* 0x080fe20000410000 */
[----:B------:R-:W-:Y:S01]  /*5d00*/  FMNMX.FTZ R5, R188, R5, !PT ;  /* 0x00000005bc057209 */ /* 0x000fe20007810000 */
[----:B------:R-:W0:Y:S01]  /*5d10*/  MUFU.TANH R189, R197 ;  /* 0x000000c500bd7308 */ /* 0x000e220000002400 */
        /* <DEDUP_REMOVED lines=24> */
[-C--:B------:R-:W-:Y:S01]  /*5ea0*/  FMUL.FTZ R135, R135, R10.reuse ;  /* 0x0000000a87877220 */ /* 0x080fe20000410000 */
        /* <DEDUP_REMOVED lines=9> */
[----:B------:R-:W-:-:S05]  /*5f40*/  FMUL.FTZ R151, R151, R10 ;  /* 0x0000000a97977220 */ /* 0x000fca0000410000 */
        /* <DEDUP_REMOVED lines=9> */
[----:B------:R-:W-:-:S04]  /*5fe0*/  FSETP.NEU.FTZ.AND P1, PT, R5, -INF , PT ;  /* 0xff8000000500780b */ /* 0x000fc80003f3d000 */
[----:B------:R-:W-:-:S03]  /*5ff0*/  FSEL R190, R5, RZ, P1 ;  /* 0x000000ff05be7208 */ /* 0x000fc60000800000 */
[----:B------:R-:W-:Y:S02]  /*6000*/  MUFU.EX2 R181, R181 ;  /* 0x000000b500b57308 */ /* 0x000fe40000000800 */
[----:B------:R-:W-:Y:S01]  /*6010*/  FADD.FTZ R8, -R190, R8 ;  /* 0x00000008be087221 */ /* 0x000fe20000010100 */
[----:B------:R-:W-:-:S03]  /*6020*/  FMUL.FTZ R190, R5, UR10 ;  /* 0x0000000a05be7c20 */ /* 0x000fc60008410000 */
[----:B------:R-:W-:Y:S02]  /*6030*/  FMUL.FTZ R8, R8, UR10 ;  /* 0x0000000a08087c20 */ /* 0x000fe40008410000 */
[----:B------:R-:W-:Y:S01]  /*6040*/  MUFU.EX2 R182, R182 ;  /* 0x000000b600b67308 */ /* 0x000fe20000000800 */
[----:B------:R-:W-:-:S05]  /*6050*/  FSEL R190, R190, RZ, P1 ;  /* 0x000000ffbebe7208 */ /* 0x000fca0000800000 */
        /* <DEDUP_REMOVED lines=14> */
[----:B------:R-:W-:Y:S01]  /*6140*/  F2FP.F16.F32.PACK_AB R157, R158, R156 ;  /* 0x0000009c9e9d723e */ /* 0x000fe200000000ff */
        /* <DEDUP_REMOVED lines=12> */
[----:B0-----:R-:W-:Y:S01]  /*6210*/  FFMA.FTZ R154, R8, R3, R161 ;  /* 0x00000003089a7223 */ /* 0x001fe200000100a1 */
[--C-:B------:R-:W-:Y:S01]  /*6220*/  FFMA.FTZ R186, R186, UR10, -R190.reuse ;  /* 0x0000000ababa7c23 */ /* 0x100fe200080108be */
[----:B------:R-:W-:Y:S01]  /*6230*/  FFMA.FTZ R189, R189, UR10, -R190 ;  /* 0x0000000abdbd7c23 */ /* 0x000fe200080108be */
        /* <DEDUP_REMOVED lines=23> */
[----:B------:R-:W-:Y:S01]  /*63b0*/  FADD.FTZ R12, R159, R4 ;  /* 0x000000049f0c7221 */ /* 0x000fe20000010000 */
[----:B------:R-:W-:Y:S01]  /*63c0*/  F2FP.F16.F32.PACK_AB R159, R162, R159 ;  /* 0x0000009fa29f723e */ /* 0x000fe200000000ff */
        /* <DEDUP_REMOVED lines=37> */
[----:B0-----:R-:W-:Y:S01]  /*6620*/  F2FP.F16.F32.PACK_AB R152, R165, R161 ;  /* 0x000000a1a598723e */ /* 0x001fe200000000ff */
[-C--:B------:R-:W-:Y:S01]  /*6630*/  FMUL.FTZ R104, R104, R8.reuse ;  /* 0x0000000868687220 */ /* 0x080fe20000410000 */
[----:B------:R-:W-:Y:S01]  /*6640*/  F2FP.F16.F32.PACK_AB R161, R166, R163 ;  /* 0x000000a3a6a1723e */ /* 0x000fe200000000ff */
[-C--:B------:R-:W-:Y:S01]  /*6650*/  FMUL.FTZ R105, R105, R8.reuse ;  /* 0x0000000869697220 */ /* 0x080fe20000410000 */
[----:B------:R-:W-:Y:S01]  /*6660*/  F2FP.F16.F32.PACK_AB R165, R174, R171 ;  /* 0x000000abaea5723e */ /* 0x000fe200000000ff */
        /* <DEDUP_REMOVED lines=11> */
[-C--:B------:R-:W-:Y:S01]  /*6720*/  FMUL.FTZ R121, R121, R8.reuse ;  /* 0x0000000879797220 */ /* 0x080fe20000410000 */
[-C--:B------:R-:W-:Y:S01]  /*6730*/  FMUL.FTZ R124, R124, R8.reuse ;  /* 0x000000087c7c7220 */ /* 0x080fe20000410000 */
[-C--:B------:R-:W-:Y:S01]  /*6740*/  FMUL.FTZ R125, R125, R8.reuse ;  /* 0x000000087d7d7220 */ /* 0x080fe20000410000 */
[-C--:B------:R-:W-:Y:S01]  /*6750*/  FMUL.FTZ R128, R128, R8.reuse ;  /* 0x0000000880807220 */ /* 0x080fe20000410000 */
[-C--:B------:R-:W-:Y:S01]  /*6760*/  FMUL.FTZ R129, R129, R8.reuse ;  /* 0x0000000881817220 */ /* 0x080fe20000410000 */
[----:B------:R-:W-:Y:S01]  /*6770*/  FMUL.FTZ R132, R132, R8 ;  /* 0x0000000884847220 */ /* 0x000fe20000410000 */
[----:B------:R1:W3:Y:S01]  /*6780*/  MUFU.EX2 R4, R160 ;  /* 0x000000a000047308 */ /* 0x0002e20000000800 */
[C---:B0-----:R-:W-:Y:S01]  /*6790*/  FADD.FTZ R11, R176.reuse, R11 ;  /* 0x0000000bb00b7221 */ /* 0x041fe20000010000 */
[----:B------:R-:W-:Y:S01]  /*67a0*/  F2FP.F16.F32.PACK_AB R162, R176, R192 ;  /* 0x000000c0b0a2723e */ /* 0x000fe200000000ff */
[-C--:B------:R-:W-:Y:S01]  /*67b0*/  FMUL.FTZ R133, R133, R8.reuse ;  /* 0x0000000885857220 */ /* 0x080fe20000410000 */
[-C--:B------:R-:W-:Y:S01]  /*67c0*/  FMUL.FTZ R136, R136, R8.reuse ;  /* 0x0000000888887220 */ /* 0x080fe20000410000 */
[-C--:B------:R-:W-:Y:S01]  /*67d0*/  FMUL.FTZ R137, R137, R8.reuse ;  /* 0x0000000889897220 */ /* 0x080fe20000410000 */
[-C--:B------:R-:W-:Y:S01]  /*67e0*/  FMUL.FTZ R140, R140, R8.reuse ;  /* 0x000000088c8c7220 */ /* 0x080fe20000410000 */
[-C--:B------:R-:W-:Y:S01]  /*67f0*/  FMUL.FTZ R141, R141, R8.reuse ;  /* 0x000000088d8d7220 */ /* 0x080fe20000410000 */
[----:B------:R-:W-:Y:S01]  /*6800*/  MUFU.EX2 R168, R168 ;  /* 0x000000a800a87308 */ /* 0x000fe20000000800 */
[----:B-1----:R-:W-:Y:S01]  /*6810*/  F2FP.F16.F32.PACK_AB R160, R3, R21 ;  /* 0x0000001503a0723e */ /* 0x002fe200000000ff */
[----:B------:R-:W-:Y:S01]  /*6820*/  FADD.FTZ R3, R163, R12 ;  /* 0x0000000ca3037221 */ /* 0x000fe20000010000 */
[----:B--2---:R-:W-:Y:S01]  /*6830*/  FADD.FTZ R11, R191, R11 ;  /* 0x0000000bbf0b7221 */ /* 0x004fe20000010000 */
[----:B------:R-:W-:Y:S01]  /*6840*/  F2FP.F16.F32.PACK_AB R163, R170, R167 ;  /* 0x000000a7aaa3723e */ /* 0x000fe200000000ff */
[-C--:B------:R-:W-:Y:S01]  /*6850*/  FMUL.FTZ R144, R144, R8.reuse ;  /* 0x0000000890907220 */ /* 0x080fe20000410000 */
[----:B------:R-:W-:Y:S01]  /*6860*/  FADD.FTZ R3, R166, R3 ;  /* 0x00000003a6037221 */ /* 0x000fe20000010000 */
[-C--:B------:R-:W-:Y:S01]  /*6870*/  FMUL.FTZ R145, R145, R8.reuse ;  /* 0x0000000891917220 */ /* 0x080fe20000410000 */
[----:B------:R-:W0:Y:S01]  /*6880*/  MUFU.EX2 R169, R169 ;  /* 0x000000a900a97308 */ /* 0x000e220000000800 */
[----:B---3--:R-:W-:Y:S01]  /*6890*/  FADD.FTZ R11, R4, R11 ;  /* 0x0000000b040b7221 */ /* 0x008fe20000010000 */
[----:B------:R-:W-:Y:S01]  /*68a0*/  FADD.FTZ R3, R167, R3 ;  /* 0x00000003a7037221 */ /* 0x000fe20000010000 */
[----:B------:R-:W-:Y:S01]  /*68b0*/  F2FP.F16.F32.PACK_AB R167, R177, R175 ;  /* 0x000000afb1a7723e */ /* 0x000fe200000000ff */
[-C--:B------:R-:W-:Y:S01]  /*68c0*/  FMUL.FTZ R148, R148, R8.reuse ;  /* 0x0000000894947220 */ /* 0x080fe20000410000 */
[----:B------:R-:W-:Y:S01]  /*68d0*/  FMUL.FTZ R149, R149, R8 ;  /* 0x0000000895957220 */ /* 0x000fe20000410000 */
[----:B------:R-:W-:-:S02]  /*68e0*/  FADD.FTZ R3, R170, R3 ;  /* 0x00000003aa037221 */ /* 0x000fc40000010000 */
[----:B------:R-:W-:Y:S02]  /*68f0*/  MUFU.EX2 R173, R173 ;  /* 0x000000ad00ad7308 */ /* 0x000fe40000000800 */
[----:B------:R-:W-:Y:S01]  /*6900*/  FADD.FTZ R3, R171, R3 ;  /* 0x00000003ab037221 */ /* 0x000fe20000010000 */
[----:B------:R-:W-:-:S03]  /*6910*/  F2FP.F16.F32.PACK_AB R171, R181, R180 ;  /* 0x000000b4b5ab723e */ /* 0x000fc600000000ff */
[----:B------:R-:W-:Y:S02]  /*6920*/  FADD.FTZ R3, R174, R3 ;  /* 0x00000003ae037221 */ /* 0x000fe40000010000 */
[----:B------:R-:W1:Y:S01]  /*6930*/  MUFU.EX2 R9, R9 ;  /* 0x0000000900097308 */ /* 0x000e620000000800 */
[----:B0-----:R-:W-:Y:S01]  /*6940*/  F2FP.F16.F32.PACK_AB R166, R169, R168 ;  /* 0x000000a8a9a6723e */ /* 0x001fe200000000ff */
[----:B------:R-:W-:-:S04]  /*6950*/  FADD.FTZ R12, R175, R3 ;  /* 0x00000003af0c7221 */ /* 0x000fc80000010000 */
[----:B------:R-:W-:Y:S02]  /*6960*/  FADD.FTZ R3, R177, R12 ;  /* 0x0000000cb1037221 */ /* 0x000fe40000010000 */
[----:B------:R0:W2:Y:S02]  /*6970*/  MUFU.EX2 R170, R164 ;  /* 0x000000a400aa7308 */ /* 0x0000a40000000800 */
[----:B------:R-:W-:-:S04]  /*6980*/  FADD.FTZ R12, R178, R3 ;  /* 0x00000003b20c7221 */ /* 0x000fc80000010000 */
[----:B------:R-:W-:Y:S02]  /*6990*/  FADD.FTZ R3, R179, R12 ;  /* 0x0000000cb3037221 */ /* 0x000fe40000010000 */
[----:B------:R-:W3:Y:S01]  /*69a0*/  MUFU.EX2 R188, R188 ;  /* 0x000000bc00bc7308 */ /* 0x000ee20000000800 */
[----:B0-----:R-:W-:Y:S01]  /*69b0*/  F2FP.F16.F32.PACK_AB R164, R4, R191 ;  /* 0x000000bf04a4723e */ /* 0x001fe200000000ff */
[----:B------:R-:W-:Y:S01]  /*69c0*/  FADD.FTZ R4, R168, R11 ;  /* 0x0000000ba8047221 */ /* 0x000fe20000010000 */
[----:B-1----:R-:W-:-:S03]  /*69d0*/  F2FP.F16.F32.PACK_AB R168, R9, R173 ;  /* 0x000000ad09a8723e */ /* 0x002fc600000000ff */
[----:B------:R-:W-:Y:S01]  /*69e0*/  FADD.FTZ R4, R169, R4 ;  /* 0x00000004a9047221 */ /* 0x000fe20000010000 */
[----:B------:R-:W-:Y:S01]  /*69f0*/  F2FP.F16.F32.PACK_AB R169, R179, R178 ;  /* 0x000000b2b3a9723e */ /* 0x000fe200000000ff */
[----:B------:R-:W0:Y:S02]  /*6a00*/  MUFU.EX2 R185, R185 ;  /* 0x000000b900b97308 */ /* 0x000e240000000800 */
[----:B------:R-:W-:-:S04]  /*6a10*/  FADD.FTZ R4, R173, R4 ;  /* 0x00000004ad047221 */ /* 0x000fc80000010000 */
[----:B------:R-:W-:Y:S02]  /*6a20*/  FADD.FTZ R4, R9, R4 ;  /* 0x0000000409047221 */ /* 0x000fe40000010000 */
[----:B------:R-:W1:Y:S02]  /*6a30*/  MUFU.EX2 R187, R187 ;  /* 0x000000bb00bb7308 */ /* 0x000e640000000800 */
[----:B--2---:R-:W-:Y:S01]  /*6a40*/  FADD.FTZ R9, R170, R4 ;  /* 0x00000004aa097221 */ /* 0x004fe20000010000 */
[----:B------:R-:W-:Y:S01]  /*6a50*/  FADD.FTZ R4, R180, R3 ;  /* 0x00000003b4047221 */ /* 0x000fe20000010000 */
[C---:B---3--:R-:W-:Y:S02]  /*6a60*/  F2FP.F16.F32.PACK_AB R170, R188.reuse, R170 ;  /* 0x000000aabcaa723e */ /* 0x048fe400000000ff */
[----:B------:R-:W-:Y:S01]  /*6a70*/  FADD.FTZ R12, R188, R9 ;  /* 0x00000009bc0c7221 */ /* 0x000fe20000010000 */
[----:B------:R-:W-:Y:S01]  /*6a80*/  FADD.FTZ R3, R181, R4 ;  /* 0x00000004b5037221 */ /* 0x000fe20000010000 */
[----:B------:R-:W2:Y:S02]  /*6a90*/  MUFU.EX2 R183, R183 ;  /* 0x000000b700b77308 */ /* 0x000ea40000000800 */
[----:B0-----:R-:W-:Y:S01]  /*6aa0*/  FADD.FTZ R12, R185, R12 ;  /* 0x0000000cb90c7221 */ /* 0x001fe20000010000 */
[----:B------:R-:W-:-:S05]  /*6ab0*/  FADD.FTZ R4, R182, R3 ;  /* 0x00000003b6047221 */ /* 0x000fca0000010000 */
[----:B------:R-:W0:Y:S01]  /*6ac0*/  MUFU.EX2 R174, R186 ;  /* 0x000000ba00ae7308 */ /* 0x000e220000000800 */
[----:B-1----:R-:W-:-:S07]  /*6ad0*/  FADD.FTZ R3, R187, R12 ;  /* 0x0000000cbb037221 */ /* 0x002fce0000010000 */
[----:B------:R-:W1:Y:S01]  /*6ae0*/  MUFU.EX2 R184, R184 ;  /* 0x000000b800b87308 */ /* 0x000e620000000800 */
[C---:B--2---:R-:W-:Y:S01]  /*6af0*/  FADD.FTZ R9, R183.reuse, R4 ;  /* 0x00000004b7097221 */ /* 0x044fe20000010000 */
[----:B------:R-:W-:-:S06]  /*6b00*/  F2FP.F16.F32.PACK_AB R173, R183, R182 ;  /* 0x000000b6b7ad723e */ /* 0x000fcc00000000ff */
[----:B------:R-:W2:Y:S01]  /*6b10*/  MUFU.EX2 R189, R189 ;  /* 0x000000bd00bd7308 */ /* 0x000ea20000000800 */
[----:B0-----:R-:W-:-:S07]  /*6b20*/  FADD.FTZ R4, R174, R3 ;  /* 0x00000003ae047221 */ /* 0x001fce0000010000 */
[----:B------:R0:W3:Y:S01]  /*6b30*/  MUFU.EX2 R175, R172 ;  /* 0x000000ac00af7308 */ /* 0x0000e20000000800 */
[----:B-1----:R-:W-:Y:S01]  /*6b40*/  FADD.FTZ R12, R184, R9 ;  /* 0x00000009b80c7221 */ /* 0x002fe20000010000 */
[----:B--2---:R-:W-:Y:S01]  /*6b50*/  FADD.FTZ R3, R189, R4 ;  /* 0x00000004bd037221 */ /* 0x004fe20000010000 */
[----:B0-----:R-:W-:Y:S02]  /*6b60*/  F2FP.F16.F32.PACK_AB R172, R187, R185 ;  /* 0x000000b9bbac723e */ /* 0x001fe400000000ff */
[----:B------:R-:W-:Y:S01]  /*6b70*/  F2FP.F16.F32.PACK_AB R174, R189, R174 ;  /* 0x000000aebdae723e */ /* 0x000fe200000000ff */
[C---:B---3--:R-:W-:Y:S01]  /*6b80*/  FADD.FTZ R4, R175.reuse, R12 ;  /* 0x0000000caf047221 */ /* 0x048fe20000010000 */
[----:B------:R-:W-:Y:S01]  /*6b90*/  F2FP.F16.F32.PACK_AB R175, R175, R184 ;  /* 0x000000b8afaf723e */ /* 0x000fe200000000ff */
[----:B------:R-:W-:Y:S06]  /*6ba0*/  @!P0 BRA `(.L_x_14110) ;  /* 0x0000000000048947 */ /* 0x000fec0003800000 */
[----:B------:R-:W-:Y:S01]  /*6bb0*/  BPT.TRAP 0x1 ;  /* 0x000000040000795c */ /* 0x000fe20000300000 */
.L_x_14110:
[----:B------:R0:W1:Y:S01]  /*6bc0*/  SYNCS.PHASECHK.TRANS64.TRYWAIT P1, [UR23+0x22850], R7 ;  /* 0x02285007ff0075a7 */ /* 0x0000620008020157 */
[----:B------:R-:W-:Y:S05]  /*6bd0*/  @!P0 BRA `(.L_x_14111) ;  /* 0x0000000000048947 */ /* 0x000fea0003800000 */
[----:B------:R-:W-:Y:S01]  /*6be0*/  BPT.TRAP 0x1 ;  /* 0x000000040000795c */ /* 0x000fe20000300000 */
.L_x_14111:
[----:B-1----:R-:W-:Y:S05]  /*6bf0*/  @P1 BRA `(.L_x_14112) ;  /* 0x0000000000081947 */ /* 0x002fea0003800000 */
[----:B------:R-:W1:Y:S02]  /*6c00*/  SYNCS.PHASECHK.TRANS64.TRYWAIT P1, [UR23+0x22850], R7 ;  /* 0x02285007ff0075a7 */ /* 0x000e640008020157 */
[----:B-1----:R-:W-:Y:S05]  /*6c10*/  @!P1 BRA `(.L_x_14113) ;  /* 0x000000dc001c9947 */ /* 0x002fea0003800000 */
.L_x_14112:
        /* <DEDUP_REMOVED lines=42> */
.L_x_14114:
[----:B------:R-:W-:Y:S01]  /*6ec0*/  UISETP.GT.AND UP0, UPT, UR26, UR25, UPT ;  /* 0x000000191a00728c */ /* 0x000fe2000bf04270 */
[----:B------:R-:W-:Y:S01]  /*6ed0*/  IMAD.MOV.U32 R9, RZ, RZ, R6 ;  /* 0x000000ffff097224 */ /* 0x000fe200078e0006 */
[----:B------:R-:W-:Y:S01]  /*6ee0*/  UIADD3 UR23, UR23, 0x22860, URZ ;  /* 0x0002286017177890 */ /* 0x000fe2000fffe03f */
[----:B------:R-:W-:Y:S01]  /*6ef0*/  IMAD.MOV.U32 R8, RZ, RZ, R5 ;  /* 0x000000ffff087224 */ /* 0x000fe200078e0005 */
[----:B------:R-:W-:Y:S02]  /*6f00*/  UIADD3 UR26, UR26, -0x1, URZ ;  /* 0xffffffff1a1a7890 */ /* 0x000fe4000fffe03f */
[----:B------:R-:W-:Y:S01]  /*6f10*/  PLOP3.LUT P1, PT, PT, PT, UP0, 0x80, 0x0 ;  /* 0x000000000000781c */ /* 0x000fe20003f2f008 */
[----:B------:R-:W-:-:S09]  /*6f20*/  UPRMT UR23, UR24, 0x654, UR23 ;  /* 0x0000065418177896 */ /* 0x000fd20008000017 */
[----:B------:R-:W-:Y:S03]  /*6f30*/  SYNCS.ARRIVE.TRANS64.RED.A1T0 RZ, [UR23], RZ ;  /* 0x000000ffffff79a7 */ /* 0x000fe60008100417 */
[----:B------:R-:W-:Y:S05]  /*6f40*/  @P1 BRA `(.L_x_14115) ;  /* 0xffffffd400541947 */ /* 0x000fea000383ffff */
.L_x_14104:
[----:B------:R-:W-:-:S06]  /*6f50*/  UISETP.GE.AND UP0, UPT, UR26, UR45, UPT ;  /* 0x0000002d1a00728c */ /* 0x000fcc000bf06270 */
[----:B------:R-:W-:-:S13]  /*6f60*/  PLOP3.LUT P1, PT, PT, PT, UP0, 0x80, 0x0 ;  /* 0x000000000000781c */ /* 0x000fda0003f2f008 */
[----:B------:R-:W-:Y:S05]  /*6f70*/  @!P1 BRA `(.L_x_14116) ;  /* 0x0000002000e09947 */ /* 0x000fea0003800000 */
[----:B------:R-:W-:Y:S01]  /*6f80*/  IMAD.MOV.U32 R8, RZ, RZ, R6 ;  /* 0x000000ffff087224 */ /* 0x000fe200078e0006 */
[----:B------:R-:W-:Y:S01]  /*6f90*/  ULDC UR25, c[0x0][0x9d8] ;  /* 0x0002760000197ab9 */ /* 0x000fe20000000800 */
[----:B01----:R-:W-:Y:S01]  /*6fa0*/  IMAD.MOV.U32 R9, RZ, RZ, R5 ;  /* 0x000000ffff097224 */ /* 0x003fe200078e0005 */
[----:B------:R-:W-:-:S06]  /*6fb0*/  ULDC UR24, c[0x0][0x988] ;  /* 0x0002620000187ab9 */ /* 0x000fcc0000000800 */
.L_x_14127:
[----:B------:R-:W-:-:S04]  /*6fc0*/  UIADD3 UR37, UR37, 0x1, URZ ;  /* 0x0000000125257890 */ /* 0x000fc8000fffe03f */
[----:B------:R-:W-:-:S04]  /*6fd0*/  UISETP.NE.AND UP0, UPT, UR37, 0x2, UPT ;  /* 0x000000022500788c */ /* 0x000fc8000bf05270 */
[----:B------:R-:W-:Y:S02]  /*6fe0*/  USEL UR6, URZ, 0x1, UP0 ;  /* 0x000000013f067887 */ /* 0x000fe40008000000 */
[----:B------:R-:W-:Y:S02]  /*6ff0*/  USEL UR37, UR37, URZ, UP0 ;  /* 0x0000003f25257287 */ /* 0x000fe40008000000 */
[----:B------:R-:W-:Y:S01]  /*7000*/  ULOP3.LUT UR36, UR36, UR6, URZ, 0x3c, !UPT ;  /* 0x0000000624247292 */ /* 0x000fe2000f8e3c3f */
[----:B------:R-:W-:Y:S11]  /*7010*/  @!P0 BRA `(.L_x_14117) ;  /* 0x0000000000048947 */ /* 0x000ff60003800000 */
[----:B------:R-:W-:Y:S01]  /*7020*/  BPT.TRAP 0x1 ;  /* 0x000000040000795c */ /* 0x000fe20000300000 */
.L_x_14117:
        /* <DEDUP_REMOVED lines=9> */
.L_x_14118:
[----:B-1----:R-:W-:Y:S05]  /*70c0*/  @P1 BRA `(.L_x_14119) ;  /* 0x0000000000081947 */ /* 0x002fea0003800000 */
[----:B------:R-:W1:Y:S02]  /*70d0*/  SYNCS.PHASECHK.TRANS64.TRYWAIT P1, [UR23+0x22830], R7 ;  /* 0x02283007ff0075a7 */ /* 0x000e640008020157 */
[----:B-1----:R-:W-:Y:S05]  /*70e0*/  @!P1 BRA `(.L_x_14120) ;  /* 0x000000d800009947 */ /* 0x002fea0003800000 */
.L_x_14119:
        /* <DEDUP_REMOVED lines=26> */
.L_x_14121:
        /* <DEDUP_REMOVED lines=462> */
.L_x_14122:
[----:B------:R0:W1:Y:S01]  /*8f70*/  SYNCS.PHASECHK.TRANS64.TRYWAIT P1, [UR23+0x22850], R7 ;  /* 0x02285007ff0075a7 */ /* 0x0000620008020157 */
[----:B------:R-:W-:Y:S05]  /*8f80*/  @!P0 BRA `(.L_x_14123) ;  /* 0x0000000000048947 */ /* 0x000fea0003800000 */
[----:B------:R-:W-:Y:S01]  /*8f90*/  BPT.TRAP 0x1 ;  /* 0x000000040000795c */ /* 0x000fe20000300000 */
.L_x_14123:
[----:B-1----:R-:W-:Y:S05]  /*8fa0*/  @P1 BRA `(.L_x_14124) ;  /* 0x0000000000081947 */ /* 0x002fea0003800000 */
[----:B------:R-:W1:Y:S02]  /*8fb0*/  SYNCS.PHASECHK.TRANS64.TRYWAIT P1, [UR23+0x22850], R7 ;  /* 0x02285007ff0075a7 */ /* 0x000e640008020157 */
[----:B-1----:R-:W-:Y:S05]  /*8fc0*/  @!P1 BRA `(.L_x_14125) ;  /* 0x000000b800609947 */ /* 0x002fea0003800000 */
.L_x_14124:
        /* <DEDUP_REMOVED lines=42> */
.L_x_14126:
        /* <DEDUP_REMOVED lines=9> */
.L_x_14116:
[----:B------:R-:W0:Y:S01]  /*9300*/  SHFL.BFLY PT, R8, R3, 0x2, 0x1f ;  /* 0x0c401f0003087f89 */ /* 0x000e2200000e0000 */
[----:B------:R-:W-:Y:S01]  /*9310*/  UIADD3 UR37, UR37, 0x1, URZ ;  /* 0x0000000125257890 */ /* 0x000fe2000fffe03f */
[----:B------:R2:W-:Y:S06]  /*9320*/  BAR.ARV R0, 0x100 ;  /* 0x000400000000751d */ /* 0x0005ec0000002000 */
[----:B------:R-:W-:Y:S02]  /*9330*/  UISETP.NE.AND UP0, UPT, UR37, 0x2, UPT ;  /* 0x000000022500788c */ /* 0x000fe4000bf05270 */
[----:B------:R-:W-:Y:S06]  /*9340*/  BAR.ARV 0x8, 0x180 ;  /* 0x0206000000007b1d */ /* 0x000fec0000002000 */
[----:B--2---:R-:W-:Y:S01]  /*9350*/  MOV R0, 0xff800000 ;  /* 0xff80000000007802 */ /* 0x004fe20000000f00 */
[----:B------:R-:W-:Y:S01]  /*9360*/  USEL UR4, URZ, 0x1, UP0 ;  /* 0x000000013f047887 */ /* 0x000fe20008000000 */
[----:B------:R-:W2:Y:S01]  /*9370*/  SHFL.BFLY PT, R7, R4, 0x2, 0x1f ;  /* 0x0c401f0004077f89 */ /* 0x000ea200000e0000 */
[----:B------:R-:W-:Y:S01]  /*9380*/  PLOP3.LUT P0, PT, PT, PT, PT, 0x8, 0x0 ;  /* 0x000000000000781c */ /* 0x000fe20003f0e170 */
[----:B------:R-:W-:Y:S01]  /*9390*/  UIADD3 UR46, UR46, 0x1, URZ ;  /* 0x000000012e2e7890 */ /* 0x000fe2000fffe03f */
[----:B01----:R-:W-:Y:S01]  /*93a0*/  FADD.FTZ R9, R8, R3 ;  /* 0x0000000308097221 */ /* 0x003fe20000010000 */
[----:B------:R-:W-:Y:S01]  /*93b0*/  IMAD.MOV.U32 R3, RZ, RZ, RZ ;  /* 0x000000ffff037224 */ /* 0x000fe200078e00ff */
[----:B------:R-:W-:-:S02]  /*93c0*/  USEL UR37, UR37, URZ, UP0 ;  /* 0x0000003f25257287 */ /* 0x000fc40008000000 */
[----:B------:R-:W-:Y:S01]  /*93d0*/  ULOP3.LUT UR36, UR36, UR4, URZ, 0x3c, !UPT ;  /* 0x0000000424247292 */ /* 0x000fe2000f8e3c3f */
[----:B------:R-:W0:Y:S01]  /*93e0*/  SHFL.BFLY PT, R8, R9, 0x1, 0x1f ;  /* 0x0c201f0009087f89 */ /* 0x000e2200000e0000 */
[----:B--2---:R-:W-:-:S05]  /*93f0*/  FADD.FTZ R10, R7, R4 ;  /* 0x00000004070a7221 */ /* 0x004fca0000010000 */
[----:B------:R-:W1:Y:S01]  /*9400*/  SHFL.BFLY PT, R7, R10, 0x1, 0x1f ;  /* 0x0c201f000a077f89 */ /* 0x000e6200000e0000 */
[----:B0-----:R-:W-:Y:S01]  /*9410*/  FADD.FTZ R11, R9, R8 ;  /* 0x00000008090b7221 */ /* 0x001fe20000010000 */
[----:B------:R-:W-:-:S04]  /*9420*/  IMAD.MOV.U32 R8, RZ, RZ, RZ ;  /* 0x000000ffff087224 */ /* 0x000fc800078e00ff */
[----:B------:R-:W-:-:S13]  /*9430*/  FSETP.NE.FTZ.AND P1, PT, R11, RZ, PT ;  /* 0x000000ff0b00720b */ /* 0x000fda0003f35000 */
[----:B------:R-:W0:Y:S01]  /*9440*/  @P1 MUFU.RCP R8, R11 ;  /* 0x0000000b00081308 */ /* 0x000e220000001000 */
[----:B-1----:R-:W-:Y:S01]  /*9450*/  FADD.FTZ R4, R10, R7 ;  /* 0x000000070a047221 */ /* 0x002fe20000010000 */
[----:B------:R-:W-:-:S04]  /*9460*/  IMAD.U32 R10, RZ, RZ, UR10 ;  /* 0x0000000aff0a7e24 */ /* 0x000fc8000f8e00ff */
[----:B------:R-:W-:Y:S02]  /*9470*/  FSETP.NE.FTZ.AND P2, PT, R4, RZ, PT ;  /* 0x000000ff0400720b */ /* 0x000fe40003f55000 */
[----:B------:R-:W1:Y:S01]  /*9480*/  @P1 MUFU.LG2 R7, R11 ;  /* 0x0000000b00071308 */ /* 0x000e620000000c00 */
[----:B------:R-:W-:Y:S01]  /*9490*/  @P1 FMUL.FTZ R10, R10, 0.69314718246459960938 ;  /* 0x3f3172180a0a1820 */ /* 0x000fe20000410000 */
[-C--:B0-----:R-:W-:Y:S01]  /*94a0*/  FMUL.FTZ R24, R24, R8.reuse ;  /* 0x0000000818187220 */ /* 0x081fe20000410000 */
[-C--:B------:R-:W-:Y:S01]  /*94b0*/  FMUL.FTZ R25, R25, R8.reuse ;  /* 0x0000000819197220 */ /* 0x080fe20000410000 */
[----:B------:R-:W-:-:S07]  /*94c0*/  FMUL.FTZ R28, R28, R8 ;  /* 0x000000081c1c7220 */ /* 0x000fce0000410000 */
        /* <DEDUP_REMOVED lines=134> */
.L_x_14091:
        /* <DEDUP_REMOVED lines=16> */
[----:B------:R-:W-:Y:S01]  /*9e30*/  F2FP.F16.F32.PACK_AB R11, R31, R30 ;  /* 0x0000001e1f0b723e */ /* 0x000fe200000000ff */
[----:B------:R-:W-:Y:S01]  /*9e40*/  ULDC.64 UR12, c[0x0][0xc00] ;  /* 0x00030000000c7ab9 */ /* 0x000fe20000000a00 */
[----:B------:R-:W-:Y:S01]  /*9e50*/  F2FP.F16.F32.PACK_AB R14, R37, R36 ;  /* 0x00000024250e723e */ /* 0x000fe200000000ff */
[----:B------:R-:W-:Y:S01]  /*9e60*/  UIMAD.WIDE UR12, UR39, 0x4, UR12 ;  /* 0x00000004270c78a5 */ /* 0x000fe2000f8e020c */
[----:B------:R-:W-:Y:S01]  /*9e70*/  F2FP.F16.F32.PACK_AB R15, R39, R38 ;  /* 0x00000026270f723e */ /* 0x000fe200000000ff */
[----:B------:R-:W-:Y:S01]  /*9e80*/  ULDC.64 UR14, c[0x0][0xc08] ;  /* 0x00030200000e7ab9 */ /* 0x000fe20000000a00 */
[----:B------:R-:W-:Y:S01]  /*9e90*/  ULDC UR9, c[0x0][0xbe8] ;  /* 0x0002fa0000097ab9 */ /* 0x000fe20000000800 */
[----:B------:R-:W-:Y:S01]  /*9ea0*/  UMOV UR10, UR8 ;  /* 0x00000008000a7c82 */ /* 0x000fe20008000000 */
[----:B0-----:R-:W-:Y:S01]  /*9eb0*/  UMOV UR11, UR4 ;  /* 0x00000004000b7c82 */ /* 0x001fe20008000000 */
[----:B------:R-:W-:Y:S01]  /*9ec0*/  UISETP.NE.U32.AND UP0, UPT, UR14, URZ, UPT ;  /* 0x0000003f0e00728c */ /* 0x000fe2000bf05070 */
[----:B------:R-:W-:-:S03]  /*9ed0*/  ULDC UR4, c[0x0][0xad4] ;  /* 0x0002b50000047ab9 */ /* 0x000fc60000000800 */
[----:B------:R-:W-:-:S11]  /*9ee0*/  UISETP.NE.AND.EX UP0, UPT, UR15, URZ, UPT, UP0 ;  /* 0x0000003f0f00728c */ /* 0x000fd6000bf05300 */
[----:B------:R-:W-:-:S04]  /*9ef0*/  @UP0 ULEA UR14, UP1, UR39, UR14, 0x2 ;  /* 0x0000000e270e0291 */ /* 0x000fc8000f82103f */
[----:B------:R-:W-:Y:S01]  /*9f00*/  @UP0 ULEA.HI.X UR15, UR39, UR15, UR40, 0x2, UP1 ;  /* 0x0000000f270f0291 */ /* 0x000fe200088f1428 */
        /* <DEDUP_REMOVED lines=44> */
[----:B------:R-:W-:Y:S01]  /*a1d0*/  MOV R3, R12 ;  /* 0x0000000c00037202 */ /* 0x000fe20000000f00 */
[----:B------:R0:W-:Y:S01]  /*a1e0*/  STSM.16.M88.4 [R5], R8 ;  /* 0x0000000805007844 */ /* 0x0001e20000000200 */
[----:B------:R-:W-:-:S02]  /*a1f0*/  SHF.R.U64 R154, R154, 0x3, RZ ;  /* 0x000000039a9a7819 */ /* 0x000fc400000012ff */
[----:B------:R-:W-:Y:S01]  /*a200*/  LOP3.LUT R164, R164, R165, RZ, 0x3c, !PT ;  /* 0x000000a5a4a47212 */ /* 0x000fe200078e3cff */
[--C-:B------:R-:W-:Y:S01]  /*a210*/  IMAD.X R165, RZ, RZ, R7.reuse, P4 ;  /* 0x000000ffffa57224 */ /* 0x100fe200020e0607 */
[----:B------:R-:W-:Y:S02]  /*a220*/  F2FP.F16.F32.PACK_AB R12, R33, R32 ;  /* 0x00000020210c723e */ /* 0x000fe400000000ff */
[----:B------:R-:W-:Y:S02]  /*a230*/  F2FP.F16.F32.PACK_AB R13, R35, R34 ;  /* 0x00000022230d723e */ /* 0x000fe400000000ff */
[----:B------:R-:W-:Y:S02]  /*a240*/  IADD3 R21, P5, R6, 0xc020, RZ ;  /* 0x0000c02006157810 */ /* 0x000fe40007fbe0ff */
[----:B------:R-:W-:Y:S01]  /*a250*/  LOP3.LUT R168, R168, R169, RZ, 0x3c, !PT ;  /* 0x000000a9a8a87212 */ /* 0x000fe200078e3cff */
[----:B------:R-:W-:Y:S01]  /*a260*/  IMAD.X R169, RZ, RZ, R7, P6 ;  /* 0x000000ffffa97224 */ /* 0x000fe200030e0607 */
[C---:B------:R-:W-:Y:S01]  /*a270*/  IADD3 R159, P3, R6.reuse, 0x8060, RZ ;  /* 0x00008060069f7810 */ /* 0x040fe20007f7e0ff */
[----:B------:R1:W-:Y:S01]  /*a280*/  STSM.16.M88.4 [R3], R12 ;  /* 0x0000000c03007844 */ /* 0x0003e20000000200 */
[----:B------:R-:W-:-:S02]  /*a290*/  IADD3 R157, P2, R6, 0xc040, RZ ;  /* 0x0000c040069d7810 */ /* 0x000fc40007f5e0ff */
[----:B------:R-:W-:Y:S02]  /*a2a0*/  SHF.R.U64 R172, R172, 0x3, RZ ;  /* 0x00000003acac7819 */ /* 0x000fe400000012ff */
[----:B------:R-:W-:Y:S02]  /*a2b0*/  IADD3 R175, P4, R6, 0x8040, RZ ;  /* 0x0000804006af7810 */ /* 0x000fe40007f9e0ff */
[----:B------:R-:W-:Y:S01]  /*a2c0*/  LOP3.LUT R154, R154, R155, RZ, 0x3c, !PT ;  /* 0x0000009b9a9a7212 */ /* 0x000fe200078e3cff */
[----:B------:R-:W-:Y:S01]  /*a2d0*/  IMAD.X R155, RZ, RZ, R7, P0 ;  /* 0x000000ffff9b7224 */ /* 0x000fe200000e0607 */
[----:B------:R-:W-:Y:S02]  /*a2e0*/  IADD3 R161, P6, R6, 0xc000, RZ ;  /* 0x0000c00006a17810 */ /* 0x000fe40007fde0ff */
[----:B------:R-:W-:Y:S02]  /*a2f0*/  LOP3.LUT R20, R21, 0x380, RZ, 0xc0, !PT ;  /* 0x0000038015147812 */ /* 0x000fe400078ec0ff */
[----:B------:R-:W-:-:S02]  /*a300*/  LOP3.LUT R158, R159, 0x380, RZ, 0xc0, !PT ;  /* 0x000003809f9e7812 */ /* 0x000fc400078ec0ff */
[----:B------:R-:W-:Y:S02]  /*a310*/  LOP3.LUT R156, R157, 0x380, RZ, 0xc0, !PT ;  /* 0x000003809d9c7812 */ /* 0x000fe400078ec0ff */
[----:B------:R-:W-:Y:S02]  /*a320*/  MOV R163, R162 ;  /* 0x000000a200a37202 */ /* 0x000fe40000000f00 */
[----:B0-----:R-:W-:Y:S02]  /*a330*/  F2FP.F16.F32.PACK_AB R8, R41, R40 ;  /* 0x000000282908723e */ /* 0x001fe400000000ff */
[----:B------:R-:W-:Y:S02]  /*a340*/  F2FP.F16.F32.PACK_AB R9, R43, R42 ;  /* 0x0000002a2b09723e */ /* 0x000fe400000000ff */
[----:B------:R-:W-:Y:S02]  /*a350*/  F2FP.F16.F32.PACK_AB R10, R45, R44 ;  /* 0x0000002c2d0a723e */ /* 0x000fe400000000ff */
[----:B------:R-:W-:-:S02]  /*a360*/  F2FP.F16.F32.PACK_AB R11, R47, R46 ;  /* 0x0000002e2f0b723e */ /* 0x000fc400000000ff */
[----:B------:R-:W-:Y:S01]  /*a370*/  LOP3.LUT R172, R172, R173, RZ, 0x3c, !PT ;  /* 0x000000adacac7212 */ /* 0x000fe200078e3cff */
[----:B------:R-:W-:Y:S01]  /*a380*/  IMAD.X R173, RZ, RZ, R7, P1 ;  /* 0x000000ffffad7224 */ /* 0x000fe200008e0607 */
[----:B------:R-:W-:Y:S01]  /*a390*/  LOP3.LUT R174, R175, 0x380, RZ, 0xc0, !PT ;  /* 0x00000380afae7812 */ /* 0x000fe200078ec0ff */
[----:B------:R0:W-:Y:S01]  /*a3a0*/  STSM.16.M88.4 [R163], R8 ;  /* 0x00000008a3007844 */ /* 0x0001e20000000200 */
[----:B------:R-:W-:Y:S02]  /*a3b0*/  MOV R164, R164 ;  /* 0x000000a400a47202 */ /* 0x000fe40000000f00 */
[----:B-1----:R-:W-:Y:S02]  /*a3c0*/  F2FP.F16.F32.PACK_AB R12, R49, R48 ;  /* 0x00000030310c723e */ /* 0x002fe400000000ff */
[----:B------:R-:W-:Y:S02]  /*a3d0*/  F2FP.F16.F32.PACK_AB R13, R51, R50 ;  /* 0x00000032330d723e */ /* 0x000fe400000000ff */
[----:B------:R-:W-:-:S02]  /*a3e0*/  F2FP.F16.F32.PACK_AB R14, R53, R52 ;  /* 0x00000034350e723e */ /* 0x000fc400000000ff */
[----:B------:R-:W-:Y:S02]  /*a3f0*/  F2FP.F16.F32.PACK_AB R15, R55, R54 ;  /* 0x00000036370f723e */ /* 0x000fe400000000ff */
[----:B------:R-:W-:Y:S02]  /*a400*/  LOP3.LUT R160, R161, 0x380, RZ, 0xc0, !PT ;  /* 0x00000380a1a07812 */ /* 0x000fe400078ec0ff */
[----:B------:R-:W-:Y:S01]  /*a410*/  SHF.R.U64 R20, R20, 0x3, RZ ;  /* 0x0000000314147819 */ /* 0x000fe200000012ff */
[----:B------:R1:W-:Y:S01]  /*a420*/  STSM.16.M88.4 [R164], R12 ;  /* 0x0000000ca4007844 */ /* 0x0003e20000000200 */
[----:B------:R-:W-:Y:S02]  /*a430*/  IADD3 R3, P1, R6, 0xc060, RZ ;  /* 0x0000c06006037810 */ /* 0x000fe40007f3e0ff */
[----:B------:R-:W-:Y:S02]  /*a440*/  SHF.R.U64 R158, R158, 0x3, RZ ;  /* 0x000000039e9e7819 */ /* 0x000fe400000012ff */
[----:B------:R-:W-:-:S02]  /*a450*/  SHF.R.U64 R156, R156, 0x3, RZ ;  /* 0x000000039c9c7819 */ /* 0x000fc400000012ff */
[----:B------:R-:W-:Y:S02]  /*a460*/  MOV R162, R152 ;  /* 0x0000009800a27202 */ /* 0x000fe40000000f00 */
[----:B------:R-:W-:Y:S02]  /*a470*/  MOV R5, R154 ;  /* 0x0000009a00057202 */ /* 0x000fe40000000f00 */
[----:B------:R-:W-:Y:S02]  /*a480*/  SHF.R.U64 R174, R174, 0x3, RZ ;  /* 0x00000003aeae7819 */ /* 0x000fe400000012ff */
[----:B------:R-:W-:Y:S02]  /*a490*/  MOV R166, R166 ;  /* 0x000000a600a67202 */ /* 0x000fe40000000f00 */
[----:B------:R-:W-:Y:S02]  /*a4a0*/  F2FP.F16.F32.PACK_AB R152, R57, R56 ;  /* 0x000000383998723e */ /* 0x000fe400000000ff */
[----:B------:R-:W-:-:S02]  /*a4b0*/  F2FP.F16.F32.PACK_AB R153, R59, R58 ;  /* 0x0000003a3b99723e */ /* 0x000fc400000000ff */
[----:B------:R-:W-:Y:S02]  /*a4c0*/  F2FP.F16.F32.PACK_AB R154, R61, R60 ;  /* 0x0000003c3d9a723e */ /* 0x000fe400000000ff */
[----:B------:R-:W-:Y:S02]  /*a4d0*/  F2FP.F16.F32.PACK_AB R155, R63, R62 ;  /* 0x0000003e3f9b723e */ /* 0x000fe400000000ff */
[----:B------:R-:W-:Y:S02]  /*a4e0*/  SHF.R.U64 R160, R160, 0x3, RZ ;  /* 0x00000003a0a07819 */ /* 0x000fe400000012ff */
[----:B------:R-:W-:Y:S01]  /*a4f0*/  MOV R168, R168 ;  /* 0x000000a800a87202 */ /* 0x000fe20000000f00 */
[----:B------:R2:W-:Y:S01]  /*a500*/  STSM.16.M88.4 [R166], R152 ;  /* 0x00000098a6007844 */ /* 0x0005e20000000200 */
[----:B0-----:R-:W-:Y:S02]  /*a510*/  F2FP.F16.F32.PACK_AB R8, R65, R64 ;  /* 0x000000404108723e */ /* 0x001fe400000000ff */
[----:B------:R-:W-:-:S02]  /*a520*/  F2FP.F16.F32.PACK_AB R9, R67, R66 ;  /* 0x000000424309723e */ /* 0x000fc400000000ff */
[----:B------:R-:W-:Y:S02]  /*a530*/  F2FP.F16.F32.PACK_AB R10, R69, R68 ;  /* 0x00000044450a723e */ /* 0x000fe400000000ff */
[----:B------:R-:W-:Y:S02]  /*a540*/  F2FP.F16.F32.PACK_AB R11, R71, R70 ;  /* 0x00000046470b723e */ /* 0x000fe400000000ff */
[----:B------:R-:W-:Y:S01]  /*a550*/  LOP3.LUT R20, R20, R21, RZ, 0x3c, !PT ;  /* 0x0000001514147212 */ /* 0x000fe200078e3cff */
[----:B------:R-:W-:Y:S01]  /*a560*/  IMAD.X R21, RZ, RZ, R7, P5 ;  /* 0x000000ffff157224 */ /* 0x000fe200028e0607 */
[----:B------:R-:W-:Y:S01]  /*a570*/  LOP3.LUT R6, R3, 0x380, RZ, 0xc0, !PT ;  /* 0x0000038003067812 */ /* 0x000fe200078ec0ff */
[----:B------:R0:W-:Y:S01]  /*a580*/  STSM.16.M88.4 [R168], R8 ;  /* 0x00000008a8007844 */ /* 0x0001e20000000200 */
[----:B------:R-:W-:Y:S02]  /*a590*/  MOV R170, R170 ;  /* 0x000000aa00aa7202 */ /* 0x000fe40000000f00 */
[----:B-1----:R-:W-:-:S02]  /*a5a0*/  F2FP.F16.F32.PACK_AB R12, R73, R72 ;  /* 0x00000048490c723e */ /* 0x002fc400000000ff */
        /* <DEDUP_REMOVED lines=11> */
[----:B------:R-:W-:Y:S01]  /*a660*/  SHF.R.U64 R6, R6, 0x3, RZ ;  /* 0x0000000306067819 */ /* 0x000fe200000012ff */
[----:B------:R1:W-:Y:S01]  /*a670*/  STSM.16.M88.4 [R170], R12 ;  /* 0x0000000caa007844 */ /* 0x0003e20000000200 */
[----:B------:R-:W-:Y:S01]  /*a680*/  F2FP.F16.F32.PACK_AB R164, R81, R80 ;  /* 0x0000005051a4723e */ /* 0x000fe200000000ff */
[----:B------:R-:W-:Y:S01]  /*a690*/  IMAD.X R7, RZ, RZ, R7, P1 ;  /* 0x000000ffff077224 */ /* 0x000fe200008e0607 */
[----:B------:R-:W-:-:S02]  /*a6a0*/  F2FP.F16.F32.PACK_AB R165, R83, R82 ;  /* 0x0000005253a5723e */ /* 0x000fc400000000ff */
[----:B--2---:R-:W-:Y:S02]  /*a6b0*/  F2FP.F16.F32.PACK_AB R166, R85, R84 ;  /* 0x0000005455a6723e */ /* 0x004fe400000000ff */
[----:B------:R-:W-:Y:S02]  /*a6c0*/  F2FP.F16.F32.PACK_AB R167, R87, R86 ;  /* 0x0000005657a7723e */ /* 0x000fe400000000ff */
[----:B------:R-:W-:Y:S02]  /*a6d0*/  MOV R172, R172 ;  /* 0x000000ac00ac7202 */ /* 0x000fe40000000f00 */
[----:B0-----:R-:W-:Y:S01]  /*a6e0*/  F2FP.F16.F32.PACK_AB R168, R89, R88 ;  /* 0x0000005859a8723e */ /* 0x001fe200000000ff */
[----:B------:R0:W-:Y:S01]  /*a6f0*/  STSM.16.M88.4 [R162], R164 ;  /* 0x000000a4a2007844 */ /* 0x0001e20000000200 */
[----:B------:R-:W-:Y:S02]  /*a700*/  F2FP.F16.F32.PACK_AB R169, R91, R90 ;  /* 0x0000005a5ba9723e */ /* 0x000fe400000000ff */
[----:B------:R-:W-:-:S02]  /*a710*/  F2FP.F16.F32.PACK_AB R171, R95, R94 ;  /* 0x0000005e5fab723e */ /* 0x000fc400000000ff */
[----:B-1----:R-:W-:Y:S02]  /*a720*/  F2FP.F16.F32.PACK_AB R170, R93, R92 ;  /* 0x0000005c5daa723e */ /* 0x002fe400000000ff */
[----:B------:R-:W-:Y:S02]  /*a730*/  MOV R20, R20 ;  /* 0x0000001400147202 */ /* 0x000fe40000000f00 */
[----:B------:R-:W-:Y:S01]  /*a740*/  MOV R173, R158 ;  /* 0x0000009e00ad7202 */ /* 0x000fe20000000f00 */
[----:B------:R-:W-:Y:S01]  /*a750*/  STSM.16.M88.4 [R172], R168 ;  /* 0x000000a8ac007844 */ /* 0x000fe20000000200 */
[----:B------:R-:W-:Y:S02]  /*a760*/  MOV R21, R156 ;  /* 0x0000009c00157202 */ /* 0x000fe40000000f00 */
[----:B------:R-:W-:Y:S02]  /*a770*/  F2FP.F16.F32.PACK_AB R152, R97, R96 ;  /* 0x000000606198723e */ /* 0x000fe400000000ff */
[----:B------:R-:W-:-:S02]  /*a780*/  F2FP.F16.F32.PACK_AB R153, R99, R98 ;  /* 0x000000626399723e */ /* 0x000fc400000000ff */
[----:B------:R-:W-:Y:S02]  /*a790*/  F2FP.F16.F32.PACK_AB R154, R101, R100 ;  /* 0x00000064659a723e */ /* 0x000fe400000000ff */
[----:B------:R-:W-:Y:S02]  /*a7a0*/  F2FP.F16.F32.PACK_AB R155, R103, R102 ;  /* 0x00000066679b723e */ /* 0x000fe400000000ff */
[----:B------:R-:W-:Y:S02]  /*a7b0*/  LOP3.LUT R6, R6, R3, RZ, 0x3c, !PT ;  /* 0x0000000306067212 */ /* 0x000fe400078e3cff */
[----:B------:R-:W-:Y:S01]  /*a7c0*/  MOV R174, R174 ;  /* 0x000000ae00ae7202 */ /* 0x000fe20000000f00 */
[----:B------:R1:W-:Y:S01]  /*a7d0*/  STSM.16.M88.4 [R5], R152 ;  /* 0x0000009805007844 */ /* 0x0003e20000000200 */
[----:B------:R-:W-:Y:S02]  /*a7e0*/  F2FP.F16.F32.PACK_AB R156, R105, R104 ;  /* 0x00000068699c723e */ /* 0x000fe400000000ff */
[----:B------:R-:W-:-:S02]  /*a7f0*/  F2FP.F16.F32.PACK_AB R157, R107, R106 ;  /* 0x0000006a6b9d723e */ /* 0x000fc400000000ff */
[----:B------:R-:W-:Y:S02]  /*a800*/  F2FP.F16.F32.PACK_AB R158, R109, R108 ;  /* 0x0000006c6d9e723e */ /* 0x000fe400000000ff */
[----:B------:R-:W-:Y:S02]  /*a810*/  F2FP.F16.F32.PACK_AB R159, R111, R110 ;  /* 0x0000006e6f9f723e */ /* 0x000fe400000000ff */
[----:B------:R-:W-:Y:S02]  /*a820*/  MOV R3, R160 ;  /* 0x000000a000037202 */ /* 0x000fe40000000f00 */
[----:B------:R-:W-:Y:S01]  /*a830*/  F2FP.F16.F32.PACK_AB R160, R113, R112 ;  /* 0x0000007071a0723e */ /* 0x000fe200000000ff */
[----:B------:R2:W-:Y:S01]  /*a840*/  STSM.16.M88.4 [R174], R156 ;  /* 0x0000009cae007844 */ /* 0x0005e20000000200 */
[----:B------:R-:W-:Y:S02]  /*a850*/  F2FP.F16.F32.PACK_AB R161, R115, R114 ;  /* 0x0000007273a1723e */ /* 0x000fe400000000ff */
[----:B0-----:R-:W-:-:S02]  /*a860*/  F2FP.F16.F32.PACK_AB R162, R117, R116 ;  /* 0x0000007475a2723e */ /* 0x001fc400000000ff */
[----:B------:R-:W-:Y:S02]  /*a870*/  F2FP.F16.F32.PACK_AB R163, R119, R118 ;  /* 0x0000007677a3723e */ /* 0x000fe400000000ff */
[----:B------:R-:W-:Y:S02]  /*a880*/  F2FP.F16.F32.PACK_AB R8, R121, R120 ;  /* 0x000000787908723e */ /* 0x000fe400000000ff */
        /* <DEDUP_REMOVED lines=9> */
[----:B-1----:R-:W-:Y:S02]  /*a920*/  F2FP.F16.F32.PACK_AB R152, R137, R136 ;  /* 0x000000888998723e */ /* 0x002fe400000000ff */
[----:B------:R-:W-:Y:S01]  /*a930*/  F2FP.F16.F32.PACK_AB R153, R139, R138 ;  /* 0x0000008a8b99723e */ /* 0x000fe200000000ff */
[----:B------:R1:W-:Y:S01]  /*a940*/  STSM.16.M88.4 [R20], R12 ;  /* 0x0000000c14007844 */ /* 0x0003e20000000200 */
[----:B------:R-:W-:-:S02]  /*a950*/  F2FP.F16.F32.PACK_AB R154, R141, R140 ;  /* 0x0000008c8d9a723e */ /* 0x000fc400000000ff */
[----:B------:R-:W-:Y:S02]  /*a960*/  F2FP.F16.F32.PACK_AB R155, R143, R142 ;  /* 0x0000008e8f9b723e */ /* 0x000fe400000000ff */
[----:B------:R-:W-:Y:S01]  /*a970*/  MOV R164, R6 ;  /* 0x0000000600a47202 */ /* 0x000fe20000000f00 */
[----:B------:R-:W-:Y:S01]  /*a980*/  IMAD.U32 R6, RZ, RZ, UR12 ;  /* 0x0000000cff067e24 */ /* 0x000fe2000f8e00ff */
[----:B--2---:R-:W-:Y:S01]  /*a990*/  F2FP.F16.F32.PACK_AB R156, R145, R144 ;  /* 0x00000090919c723e */ /* 0x004fe200000000ff */
[----:B------:R2:W-:Y:S01]  /*a9a0*/  STSM.16.M88.4 [R21], R152 ;  /* 0x0000009815007844 */ /* 0x0005e20000000200 */
[----:B------:R-:W-:Y:S01]  /*a9b0*/  F2FP.F16.F32.PACK_AB R157, R147, R146 ;  /* 0x00000092939d723e */ /* 0x000fe200000000ff */
[----:B------:R-:W-:Y:S01]  /*a9c0*/  IMAD.U32 R7, RZ, RZ, UR13 ;  /* 0x0000000dff077e24 */ /* 0x000fe2000f8e00ff */
[----:B------:R-:W-:Y:S02]  /*a9d0*/  F2FP.F16.F32.PACK_AB R158, R149, R148 ;  /* 0x00000094959e723e */ /* 0x000fe400000000ff */
[----:B------:R-:W-:-:S02]  /*a9e0*/  F2FP.F16.F32.PACK_AB R159, R151, R150 ;  /* 0x00000096979f723e */ /* 0x000fc400000000ff */
[----:B------:R-:W-:-:S03]  /*a9f0*/  ISETP.NE.U32.AND P0, PT, RZ, UR16, PT ;  /* 0x00000010ff007c0c */ /* 0x000fc6000bf05070 */
[----:B------:R2:W-:Y:S01]  /*aa00*/  STSM.16.M88.4 [R164], R156 ;  /* 0x0000009ca4007844 */ /* 0x0005e20000000200 */
[----:B------:R-:W-:Y:S01]  /*aa10*/  BAR.SYNC.DEFER_BLOCKING 0x1, 0x100 ;  /* 0x0044000000007b1d */ /* 0x000fe20000010000 */
[----:B------:R-:W-:-:S13]  /*aa20*/  ISETP.NE.AND.EX P0, PT, RZ, UR17, PT, P0 ;  /* 0x00000011ff007c0c */ /* 0x000fda000bf05300 */
[----:B------:R3:W4:Y:S01]  /*aa30*/  @P0 LDG.E R5, desc[UR52][R6.64] ;  /* 0x0000003406050981 */ /* 0x000722000c1e1900 */
[----:B------:R-:W-:Y:S01]  /*aa40*/  PLOP3.LUT P4, PT, PT, PT, UP0, 0x80, 0x0 ;  /* 0x000000000000781c */ /* 0x000fe20003f8f008 */
[----:B---3--:R-:W-:Y:S02]  /*aa50*/  IMAD.U32 R6, RZ, RZ, UR14 ;  /* 0x0000000eff067e24 */ /* 0x008fe4000f8e00ff */
[----:B------:R-:W-:-:S10]  /*aa60*/  IMAD.U32 R7, RZ, RZ, UR15 ;  /* 0x0000000fff077e24 */ /* 0x000fd4000f8e00ff */
[----:B0-----:R0:W3:Y:S01]  /*aa70*/  @P4 LDG.E R3, desc[UR52][R6.64] ;  /* 0x0000003406034981 */ /* 0x0010e2000c1e1900 */
[----:B------:R-:W-:Y:S01]  /*aa80*/  UISETP.NE.AND UP0, UPT, UR44, URZ, UPT ;  /* 0x0000003f2c00728c */ /* 0x000fe2000bf05270 */
[----:B-1----:R-:W-:Y:S01]  /*aa90*/  VIADD R12, R16, UR42 ;  /* 0x0000002a100c7c36 */ /* 0x002fe20008000000 */
[----:B------:R-:W-:Y:S02]  /*aaa0*/  UISETP.NE.AND UP1, UPT, UR9, 0x1, UPT ;  /* 0x000000010900788c */ /* 0x000fe4000bf25270 */
[----:B------:R-:W-:Y:S01]  /*aab0*/  USEL UR4, UR44, UR4, UP0 ;  /* 0x000000042c047287 */ /* 0x000fe20008000000 */
[----:B------:R-:W-:Y:S01]  /*aac0*/  UMOV UR23, 0x9b8 ;  /* 0x000009b800177882 */ /* 0x000fe20000000000 */
[----:B------:R-:W-:Y:S02]  /*aad0*/  UISETP.NE.U32.AND UP0, UPT, UR16, URZ, UPT ;  /* 0x0000003f1000728c */ /* 0x000fe4000bf05070 */
[----:B------:R-:W-:Y:S01]  /*aae0*/  PLOP3.LUT P1, PT, PT, PT, UP1, 0x80, 0x0 ;  /* 0x000000000000781c */ /* 0x000fe20003f2f018 */
[----:B------:R-:W-:-:S02]  /*aaf0*/  UISETP.GT.AND UP2, UPT, UR4, 0x1, UPT ;  /* 0x000000010400788c */ /* 0x000fc4000bf44270 */
[----:B------:R-:W-:Y:S02]  /*ab00*/  UISETP.NE.AND.EX UP0, UPT, UR17, URZ, UPT, UP0 ;  /* 0x0000003f1100728c */ /* 0x000fe4000bf05300 */
[----:B------:R-:W-:Y:S01]  /*ab10*/  USEL UR23, UR23, 0x978, UP2 ;  /* 0x0000097817177887 */ /* 0x000fe20009000000 */
[----:B------:R-:W-:Y:S01]  /*ab20*/  UMOV UR4, URZ ;  /* 0x0000003f00047c82 */ /* 0x000fe20008000000 */
[----:B------:R-:W-:Y:S01]  /*ab30*/  USEL UR39, UR39, URZ, !UP0 ;  /* 0x0000003f27277287 */ /* 0x000fe2000c000000 */
[----:B------:R-:W-:Y:S01]  /*ab40*/  @UP1 ULDC UR25, c[0x0][0xbec] ;  /* 0x0002fb0000191ab9 */ /* 0x000fe20000000800 */
[----:B------:R-:W-:Y:S02]  /*ab50*/  USEL UR22, UR43, URZ, UP2 ;  /* 0x0000003f2b167287 */ /* 0x000fe40009000000 */
[----:B------:R-:W-:Y:S02]  /*ab60*/  USEL UR40, UR40, URZ, !UP0 ;  /* 0x0000003f28287287 */ /* 0x000fe4000c000000 */
[----:B0-----:R-:W-:Y:S01]  /*ab70*/  @P1 IMAD.HI.U32 R6, R12, UR25, RZ ;  /* 0x000000190c061c27 */ /* 0x001fe2000f8e00ff */
[----:B------:R-:W-:-:S03]  /*ab80*/  @UP1 ULDC UR28, c[0x0][0xbf0] ;  /* 0x0002fc00001c1ab9 */ /* 0x000fc60000000800 */
[----:B------:R-:W-:Y:S01]  /*ab90*/  ULDC.64 UR18, c[0x0][UR23+0x220] ;  /* 0x0000880017127abb */ /* 0x000fe20008000a00 */
[----:B------:R-:W-:Y:S01]  /*aba0*/  ULDC.64 UR16, c[0x0][UR23+0x218] ;  /* 0x0000860017107abb */ /* 0x000fe20008000a00 */
[----:B------:R-:W-:Y:S01]  /*abb0*/  UIMAD UR19, UR19, UR39, URZ ;  /* 0x00000027131372a4 */ /* 0x000fe2000f8e023f */
[----:B------:R-:W-:Y:S01]  /*abc0*/  ULDC.64 UR20, c[0x0][UR23+0x228] ;  /* 0x00008a0017147abb */ /* 0x000fe20008000a00 */
[----:B------:R-:W-:Y:S02]  /*abd0*/  UIMAD.WIDE.U32 UR14, UR16, UR41, URZ ;  /* 0x00000029100e72a5 */ /* 0x000fe4000f8e003f */
[----:B------:R-:W-:Y:S02]  /*abe0*/  UIMAD UR24, UR17, UR41, URZ ;  /* 0x00000029111872a4 */ /* 0x000fe4000f8e023f */
[----:B------:R-:W-:Y:S02]  /*abf0*/  UIMAD.WIDE.U32 UR26, UR20, UR22, URZ ;  /* 0x00000016141a72a5 */ /* 0x000fe4000f8e003f */
[----:B------:R-:W-:-:S02]  /*ac00*/  UIMAD.WIDE.U32 UR16, UR18, UR39, URZ ;  /* 0x00000027121072a5 */ /* 0x000fc4000f8e003f */
[----:B------:R-:W-:Y:S02]  /*ac10*/  UIMAD UR20, UR21, UR22, URZ ;  /* 0x00000016151472a4 */ /* 0x000fe4000f8e023f */
[----:B------:R-:W-:Y:S02]  /*ac20*/  UIMAD UR19, UR18, UR40, UR19 ;  /* 0x00000028121372a4 */ /* 0x000fe4000f8e0213 */
[----:B------:R-:W-:Y:S02]  /*ac30*/  UIADD3 UR20, UR27, UR20, URZ ;  /* 0x000000141b147290 */ /* 0x000fe4000fffe03f */
[----:B------:R-:W-:Y:S02]  /*ac40*/  UIADD3 UR19, UR17, UR19, URZ ;  /* 0x0000001311137290 */ /* 0x000fe4000fffe03f */
[----:B------:R-:W-:Y:S02]  /*ac50*/  UIADD3 UR24, UR15, UR24, URZ ;  /* 0x000000180f187290 */ /* 0x000fe4000fffe03f */
[----:B------:R-:W-:Y:S01]  /*ac60*/  IMAD.U32 R10, RZ, RZ, UR20 ;  /* 0x00000014ff0a7e24 */ /* 0x000fe2000f8e00ff */
[----:B----4-:R-:W-:Y:S01]  /*ac70*/  @P0 R2UR UR4, R5 ;  /* 0x00000000050402ca */ /* 0x010fe200000e0000 */
[----:B------:R-:W-:Y:S01]  /*ac80*/  IMAD.MOV.U32 R5, RZ, RZ, R12 ;  /* 0x000000ffff057224 */ /* 0x000fe200078e000c */
[----:B------:R-:W-:Y:S01]  /*ac90*/  @P1 SHF.R.U32.HI R5, RZ, UR28, R6 ;  /* 0x0000001cff051c19 */ /* 0x000fe20008011606 */
[----:B------:R-:W-:-:S03]  /*aca0*/  IMAD.U32 R6, RZ, RZ, UR26 ;  /* 0x0000001aff067e24 */ /* 0x000fc6000f8e00ff */
[--C-:B------:R-:W-:Y:S01]  /*acb0*/  SHF.R.S32.HI R7, RZ, 0x1f, R5.reuse ;  /* 0x0000001fff077819 */ /* 0x100fe20000011405 */
[----:B------:R-:W-:-:S04]  /*acc0*/  IMAD.MOV R9, RZ, RZ, -R5 ;  /* 0x000000ffff097224 */ /* 0x000fc800078e0a05 */
[----:B------:R-:W-:Y:S02]  /*acd0*/  IMAD R9, R9, UR9, R12 ;  /* 0x0000000909097c24 */ /* 0x000fe4000f8e020c */
[----:B------:R-:W-:Y:S02]  /*ace0*/  UIADD3 UR14, UP0, UP3, UR16, UR14, UR4 ;  /* 0x0000000e100e7290 */ /* 0x000fe4000fb1e004 */
[----:B------:R-:W-:-:S04]  /*acf0*/  USHF.R.S32.HI UR17, URZ, 0x1f, UR4 ;  /* 0x0000001f3f117899 */ /* 0x000fc80008011404 */
[----:B------:R-:W-:Y:S01]  /*ad00*/  UIADD3.X UR16, UR19, UR24, UR17, UP0, UP3 ;  /* 0x0000001813107290 */ /* 0x000fe200087e6411 */
[----:B------:R-:W-:Y:S01]  /*ad10*/  IADD3 R6, P2, P3, R5, UR14, R6 ;  /* 0x0000000e05067c10 */ /* 0x000fe2000fb5e006 */
        /* <DEDUP_REMOVED lines=8> */
[----:B------:R-:W-:Y:S01]  /*ada0*/  IMAD.WIDE.U32 R6, R9, UR14, R6 ;  /* 0x0000000e09067c25 */ /* 0x000fe2000f8e0006 */
[----:B------:R-:W-:Y:S01]  /*adb0*/  ULDC UR14, c[0x0][0xa88] ;  /* 0x0002a200000e7ab9 */ /* 0x000fe20000000800 */
[----:B---3--:R-:W-:-:S02]  /*adc0*/  @P4 R2UR UR14, R3 ;  /* 0x00000000030e42ca */ /* 0x008fc400000e0000 */
[----:B------:R-:W-:Y:S01]  /*add0*/  IMAD.IADD R5, R7, 0x1, R5 ;  /* 0x0000000107057824 */ /* 0x000fe200078e0205 */
[----:B------:R-:W-:-:S04]  /*ade0*/  LEA R10, P2, R6, UR18, 0x2 ;  /* 0x00000012060a7c11 */ /* 0x000fc8000f8410ff */
[----:B------:R-:W-:Y:S01]  /*adf0*/  LEA.HI.X R5, R6, UR19, R5, 0x2, P2 ;  /* 0x0000001306057c11 */ /* 0x000fe200090f1405 */
[----:B--2---:R-:W-:Y:S08]  /*ae00*/  @P4 BRA `(.L_x_14130) ;  /* 0x0000000000284947 */ /* 0x004ff00003800000 */
[----:B------:R-:W-:Y:S05]  /*ae10*/  @!P0 BRA `(.L_x_14130) ;  /* 0x0000000000248947 */ /* 0x000fea0003800000 */
[----:B------:R-:W-:Y:S02]  /*ae20*/  IMAD.U32 R6, RZ, RZ, UR12 ;  /* 0x0000000cff067e24 */ /* 0x000fe4000f8e00ff */
[----:B------:R-:W-:Y:S02]  /*ae30*/  IMAD.U32 R8, RZ, RZ, UR12 ;  /* 0x0000000cff087e24 */ /* 0x000fe4000f8e00ff */
[----:B------:R-:W-:Y:S02]  /*ae40*/  IMAD.U32 R7, RZ, RZ, UR13 ;  /* 0x0000000dff077e24 */ /* 0x000fe4000f8e00ff */
[----:B------:R-:W-:-:S03]  /*ae50*/  IMAD.U32 R9, RZ, RZ, UR13 ;  /* 0x0000000dff097e24 */ /* 0x000fc6000f8e00ff */
[----:B------:R-:W2:Y:S04]  /*ae60*/  LDG.E R6, desc[UR52][R6.64] ;  /* 0x0000003406067981 */ /* 0x000ea8000c1e1900 */
[----:B------:R-:W3:Y:S01]  /*ae70*/  LDG.E R8, desc[UR52][R8.64+0x4] ;  /* 0x0000043408087981 */ /* 0x000ee2000c1e1900 */
[----:B--2---:R-:W-:Y:S02]  /*ae80*/  R2UR UR12, R6 ;  /* 0x00000000060c72ca */ /* 0x004fe400000e0000 */
[----:B---3--:R-:W-:-:S13]  /*ae90*/  R2UR UR14, R8 ;  /* 0x00000000080e72ca */ /* 0x008fda00000e0000 */
[----:B------:R-:W-:-:S12]  /*aea0*/  UIADD3 UR14, -UR12, UR14, URZ ;  /* 0x0000000e0c0e7290 */ /* 0x000fd8000fffe13f */
.L_x_14130:
[----:B------:R-:W2:Y:S01]  /*aeb0*/  LDL R3, [R1+0x28] ;  /* 0x0000280001037983 */ /* 0x000ea20000100800 */
[----:B------:R-:W-:Y:S01]  /*aec0*/  UIMAD UR16, UR14, UR9, URZ ;  /* 0x000000090e1072a4 */ /* 0x000fe2000f8e023f */
[----:B------:R-:W-:Y:S02]  /*aed0*/  LOP3.LUT P0, RZ, R222, 0x3, RZ, 0xc0, !PT ;  /* 0x00000003deff7812 */ /* 0x000fe4000780c0ff */
[----:B------:R-:W-:Y:S01]  /*aee0*/  SHFL.IDX PT, R6, R10, RZ, 0x1c1f ;  /* 0x001c1fff0a067589 */ /* 0x000fe200000e0000 */
[----:B------:R-:W-:-:S03]  /*aef0*/  PLOP3.LUT P3, PT, PT, PT, UP2, 0x80, 0x0 ;  /* 0x000000000000781c */ /* 0x000fc60003f6f028 */
[----:B------:R-:W0:Y:S04]  /*af00*/  SHFL.IDX PT, R7, R5, RZ, 0x1c1f ;  /* 0x001c1fff05077589 */ /* 0x000e2800000e0000 */
[----:B------:R-:W-:Y:S04]  /*af10*/  SHFL.IDX PT, R8, R10, 0x1, 0x1c1f ;  /* 0x003c1f000a087f89 */ /* 0x000fe800000e0000 */
[----:B------:R-:W1:Y:S01]  /*af20*/  SHFL.IDX PT, R9, R5, 0x1, 0x1c1f ;  /* 0x003c1f0005097f89 */ /* 0x000e6200000e0000 */
[----:B--2---:R-:W-:-:S04]  /*af30*/  VIADD R11, R3, UR42 ;  /* 0x0000002a030b7c36 */ /* 0x004fc80008000000 */
[C---:B------:R-:W-:Y:S01]  /*af40*/  VIADD R3, R11.reuse, 0x8 ;  /* 0x000000080b037836 */ /* 0x040fe20000000000 */
[----:B------:R-:W-:-:S04]  /*af50*/  ISETP.GE.OR P2, PT, R11, UR16, P0 ;  /* 0x000000100b007c0c */ /* 0x000fc80008746670 */
[----:B------:R-:W-:-:S09]  /*af60*/  ISETP.GE.OR P0, PT, R3, UR16, P0 ;  /* 0x0000001003007c0c */ /* 0x000fd20008706670 */
[----:B0-----:R0:W-:Y:S01]  /*af70*/  @!P2 ST.E desc[UR52][R6.64], R4 ;  /* 0x000000040600a985 */ /* 0x0011e2000c101934 */
[----:B------:R-:W-:-:S03]  /*af80*/  ISETP.GE.AND P2, PT, R11, UR16, PT ;  /* 0x000000100b007c0c */ /* 0x000fc6000bf46270 */
[----:B-1----:R0:W-:Y:S01]  /*af90*/  @!P0 ST.E desc[UR52][R8.64], R0 ;  /* 0x0000000008008985 */ /* 0x0021e2000c101934 */
[----:B------:R-:W-:Y:S01]  /*afa0*/  ISETP.GE.AND P0, PT, R3, UR16, PT ;  /* 0x0000001003007c0c */ /* 0x000fe2000bf06270 */
[----:B------:R-:W-:-:S12]  /*afb0*/  @P3 BRA `(.L_x_14131) ;  /* 0x0000001000083947 */ /* 0x000fd80003800000 */
[----:B0-----:R-:W0:Y:S01]  /*afc0*/  S2R R0, SR_TID.X ;  /* 0x0000000000007919 */ /* 0x001e220000002100 */
[----:B------:R-:W-:Y:S01]  /*afd0*/  ULDC.64 UR14, c[0x0][0xaa0] ;  /* 0x0002a800000e7ab9 */ /* 0x000fe20000000a00 */
        /* <DEDUP_REMOVED lines=9> */
[----:B------:R-:W-:-:S03]  /*b070*/  IMAD.WIDE R4, R4, R5, UR10 ;  /* 0x0000000a04047e25 */ /* 0x000fc6000f8e0205 */
[C---:B------:R-:W-:Y:S02]  /*b080*/  IADD3 R25, P2, R4.reuse, 0x3000, RZ ;  /* 0x0000300004197810 */ /* 0x040fe40007f5e0ff */
[C---:B------:R-:W-:Y:S02]  /*b090*/  IADD3 R9, P4, R4.reuse, 0x1000, RZ ;  /* 0x0000100004097810 */ /* 0x040fe40007f9e0ff */
[----:B------:R-:W-:Y:S02]  /*b0a0*/  LOP3.LUT R24, R25, 0x380, RZ, 0xc0, !PT ;  /* 0x0000038019187812 */ /* 0x000fe400078ec0ff */
[----:B------:R-:W-:Y:S02]  /*b0b0*/  IADD3 R13, P3, R4, 0x2000, RZ ;  /* 0x00002000040d7810 */ /* 0x000fe40007f7e0ff */
[----:B------:R-:W-:Y:S01]  /*b0c0*/  SHF.R.U64 R24, R24, 0x3, RZ ;  /* 0x0000000318187819 */ /* 0x000fe200000012ff */
[----:B------:R-:W-:Y:S01]  /*b0d0*/  UIMAD UR12, UR17, UR14, URZ ;  /* 0x0000000e110c72a4 */ /* 0x000fe2000f8e023f */
[----:B------:R-:W-:-:S02]  /*b0e0*/  LOP3.LUT R8, R9, 0x380, RZ, 0xc0, !PT ;  /* 0x0000038009087812 */ /* 0x000fc400078ec0ff */
[----:B------:R-:W-:Y:S01]  /*b0f0*/  LOP3.LUT R24, R24, R25, RZ, 0x3c, !PT ;  /* 0x0000001918187212 */ /* 0x000fe200078e3cff */
[----:B------:R-:W-:Y:S01]  /*b100*/  IMAD.X R25, RZ, RZ, R5, P2 ;  /* 0x000000ffff197224 */ /* 0x000fe200010e0605 */
[----:B------:R-:W-:Y:S02]  /*b110*/  IADD3 R49, P2, R4, 0x9000, RZ ;  /* 0x0000900004317810 */ /* 0x000fe40007f5e0ff */
[----:B------:R-:W-:Y:S02]  /*b120*/  LOP3.LUT R12, R13, 0x380, RZ, 0xc0, !PT ;  /* 0x000003800d0c7812 */ /* 0x000fe400078ec0ff */
[----:B------:R-:W-:Y:S01]  /*b130*/  LOP3.LUT R48, R49, 0x380, RZ, 0xc0, !PT ;  /* 0x0000038031307812 */ /* 0x000fe200078ec0ff */
[----:B------:R-:W-:Y:S01]  /*b140*/  UIMAD UR12, UR4, UR15, UR12 ;  /* 0x0000000f040c72a4 */ /* 0x000fe2000f8e020c */
[----:B------:R-:W-:Y:S01]  /*b150*/  SHF.R.U64 R8, R8, 0x3, RZ ;  /* 0x0000000308087819 */ /* 0x000fe200000012ff */
[----:B------:R-:W-:Y:S01]  /*b160*/  UIMAD.WIDE.U32 UR10, UR4, UR14, URZ ;  /* 0x0000000e040a72a5 */ /* 0x000fe2000f8e003f */
[----:B------:R-:W-:Y:S01]  /*b170*/  SHF.R.U64 R48, R48, 0x3, RZ ;  /* 0x0000000330307819 */ /* 0x000fe200000012ff */
[----:B------:R-:W5:Y:S01]  /*b180*/  LD.E.128 R24, desc[UR52][R24.64] ;  /* 0x0000003418187980 */ /* 0x000f62000c101d00 */
[----:B------:R-:W-:-:S02]  /*b190*/  SHF.R.U64 R12, R12, 0x3, RZ ;  /* 0x000000030c0c7819 */ /* 0x000fc400000012ff */
[----:B------:R-:W-:Y:S01]  /*b1a0*/  LOP3.LUT R8, R8, R9, RZ, 0x3c, !PT ;  /* 0x0000000908087212 */ /* 0x000fe200078e3cff */
[----:B------:R-:W-:Y:S01]  /*b1b0*/  UIADD3 UR11, UR11, UR12, URZ ;  /* 0x0000000c0b0b7290 */ /* 0x000fe2000fffe03f */
[----:B------:R-:W-:Y:S01]  /*b1c0*/  LOP3.LUT R48, R48, R49, RZ, 0x3c, !PT ;  /* 0x0000003130307212 */ /* 0x000fe200078e3cff */
[--C-:B------:R-:W-:Y:S01]  /*b1d0*/  IMAD.X R49, RZ, RZ, R5.reuse, P2 ;  /* 0x000000ffff317224 */ /* 0x100fe200010e0605 */
[----:B------:R-:W-:Y:S01]  /*b1e0*/  IADD3 R6, P2, R4, 0xf000, RZ ;  /* 0x0000f00004067810 */ /* 0x000fe20007f5e0ff */
[--C-:B------:R-:W-:Y:S01]  /*b1f0*/  IMAD.X R9, RZ, RZ, R5.reuse, P4 ;  /* 0x000000ffff097224 */ /* 0x100fe200020e0605 */
[----:B------:R-:W-:Y:S01]  /*b200*/  LOP3.LUT R12, R12, R13, RZ, 0x3c, !PT ;  /* 0x0000000d0c0c7212 */ /* 0x000fe200078e3cff */
[----:B------:R-:W-:Y:S01]  /*b210*/  IMAD.X R13, RZ, RZ, R5, P3 ;  /* 0x000000ffff0d7224 */ /* 0x000fe200018e0605 */
[----:B------:R-:W-:Y:S01]  /*b220*/  LOP3.LUT R3, R6, 0x380, RZ, 0xc0, !PT ;  /* 0x0000038006037812 */ /* 0x000fe200078ec0ff */
[----:B------:R-:W-:Y:S01]  /*b230*/  ULDC.64 UR12, c[0x0][0xae8] ;  /* 0x0002ba00000c7ab9 */ /* 0x000fe20000000a00 */
[----:B------:R-:W-:-:S02]  /*b240*/  IADD3 R29, P0, R4, 0x4000, RZ ;  /* 0x00004000041d7810 */ /* 0x000fc40007f1e0ff */
[C---:B------:R-:W-:Y:S02]  /*b250*/  IADD3 R33, P6, R4.reuse, 0x5000, RZ ;  /* 0x0000500004217810 */ /* 0x040fe40007fde0ff */
[C---:B------:R-:W-:Y:S01]  /*b260*/  IADD3 R37, P5, R4.reuse, 0x6000, RZ ;  /* 0x0000600004257810 */ /* 0x040fe20007fbe0ff */
[----:B------:R-:W-:Y:S01]  /*b270*/  USHF.R.S32.HI UR4, URZ, 0x1f, UR39 ;  /* 0x0000001f3f047899 */ /* 0x000fe20008011427 */
[----:B------:R-:W-:Y:S01]  /*b280*/  SHF.R.U64 R3, R3, 0x3, RZ ;  /* 0x0000000303037819 */ /* 0x000fe200000012ff */
[----:B------:R-:W-:Y:S01]  /*b290*/  UIMAD.WIDE.U32 UR10, UR41, UR12, UR10 ;  /* 0x0000000c290a72a5 */ /* 0x000fe2000f8e000a */
[----:B------:R-:W-:Y:S01]  /*b2a0*/  IADD3 R41, P4, R4, 0x7000, RZ ;  /* 0x0000700004297810 */ /* 0x000fe20007f9e0ff */
[----:B------:R-:W-:Y:S01]  /*b2b0*/  @UP1 ULDC UR14, c[0x0][0xbec] ;  /* 0x0002fb00000e1ab9 */ /* 0x000fe20000000800 */
[----:B------:R-:W-:Y:S01]  /*b2c0*/  LOP3.LUT R72, R3, R6, RZ, 0x3c, !PT ;  /* 0x0000000603487212 */ /* 0x000fe200078e3cff */
[----:B------:R-:W-:Y:S01]  /*b2d0*/  IMAD R3, R20, 0x20, R81 ;  /* 0x0000002014037824 */ /* 0x000fe200078e0251 */
[----:B------:R-:W-:Y:S01]  /*b2e0*/  IADD3 R45, P3, R4, 0x8000, RZ ;  /* 0x00008000042d7810 */ /* 0x000fe20007f7e0ff */
[----:B------:R-:W-:Y:S01]  /*b2f0*/  UIMAD UR11, UR41, UR13, UR11 ;  /* 0x0000000d290b72a4 */ /* 0x000fe2000f8e020b */
[----:B------:R-:W-:Y:S01]  /*b300*/  LOP3.LUT R28, R29, 0x380, RZ, 0xc0, !PT ;  /* 0x000003801d1c7812 */ /* 0x000fe200078ec0ff */
[----:B------:R-:W-:Y:S01]  /*b310*/  VIADD R78, R3, UR42 ;  /* 0x0000002a034e7c36 */ /* 0x000fe20008000000 */
[----:B------:R-:W-:Y:S01]  /*b320*/  LOP3.LUT R32, R33, 0x380, RZ, 0xc0, !PT ;  /* 0x0000038021207812 */ /* 0x000fe200078ec0ff */
[----:B------:R-:W-:Y:S01]  /*b330*/  ULDC.64 UR12, c[0x0][0xaf0] ;  /* 0x0002bc00000c7ab9 */ /* 0x000fe20000000a00 */
[----:B------:R-:W-:Y:S01]  /*b340*/  LOP3.LUT R36, R37, 0x380, RZ, 0xc0, !PT ;  /* 0x0000038025247812 */ /* 0x000fe200078ec0ff */
[--C-:B------:R-:W-:Y:S01]  /*b350*/  IMAD.X R73, RZ, RZ, R5.reuse, P2 ;  /* 0x000000ffff497224 */ /* 0x100fe200010e0605 */
[----:B------:R-:W-:Y:S01]  /*b360*/  LOP3.LUT R40, R41, 0x380, RZ, 0xc0, !PT ;  /* 0x0000038029287812 */ /* 0x000fe200078ec0ff */
[----:B------:R-:W5:Y:S01]  /*b370*/  LD.E.128 R8, desc[UR52][R8.64] ;  /* 0x0000003408087980 */ /* 0x000f62000c101d00 */
[----:B------:R-:W-:Y:S01]  /*b380*/  LOP3.LUT R44, R45, 0x380, RZ, 0xc0, !PT ;  /* 0x000003802d2c7812 */ /* 0x000fe200078ec0ff */
[----:B------:R-:W-:Y:S01]  /*b390*/  UIMAD UR4, UR4, UR12, URZ ;  /* 0x0000000c040472a4 */ /* 0x000fe2000f8e023f */
[----:B------:R-:W-:Y:S01]  /*b3a0*/  SHF.R.U64 R28, R28, 0x3, RZ ;  /* 0x000000031c1c7819 */ /* 0x000fe200000012ff */
[----:B------:R-:W-:Y:S01]  /*b3b0*/  @P1 IMAD.HI.U32 R20, R78, UR14, RZ ;  /* 0x0000000e4e141c27 */ /* 0x000fe2000f8e00ff */
[----:B------:R-:W-:Y:S01]  /*b3c0*/  SHF.R.U64 R32, R32, 0x3, RZ ;  /* 0x0000000320207819 */ /* 0x000fe200000012ff */
[----:B------:R-:W-:Y:S01]  /*b3d0*/  UIMAD.WIDE.U32 UR10, UR39, UR12, UR10 ;  /* 0x0000000c270a72a5 */ /* 0x000fe2000f8e000a */
[----:B------:R-:W-:Y:S01]  /*b3e0*/  SHF.R.U64 R36, R36, 0x3, RZ ;  /* 0x0000000324247819 */ /* 0x000fe200000012ff */
[----:B------:R-:W-:Y:S01]  /*b3f0*/  IMAD.MOV.U32 R3, RZ, RZ, R78 ;  /* 0x000000ffff037224 */ /* 0x000fe200078e004e */
[----:B------:R-:W-:Y:S01]  /*b400*/  SHF.R.U64 R40, R40, 0x3, RZ ;  /* 0x0000000328287819 */ /* 0x000fe200000012ff */
[----:B------:R-:W-:Y:S01]  /*b410*/  @UP1 ULDC UR12, c[0x0][0xbf0] ;  /* 0x0002fc00000c1ab9 */ /* 0x000fe20000000800 */
[----:B------:R-:W-:Y:S01]  /*b420*/  SHF.R.U64 R44, R44, 0x3, RZ ;  /* 0x000000032c2c7819 */ /* 0x000fe200000012ff */
[----:B------:R-:W-:Y:S01]  /*b430*/  UIMAD UR4, UR39, UR13, UR4 ;  /* 0x0000000d270472a4 */ /* 0x000fe2000f8e0204 */
        /* <DEDUP_REMOVED lines=10> */
[----:B------:R-:W-:Y:S01]  /*b4e0*/  @P1 SHF.R.U32.HI R3, RZ, UR12, R20 ;  /* 0x0000000cff031c19 */ /* 0x000fe20008011614 */
[----:B------:R-:W-:Y:S01]  /*b4f0*/  UIADD3 UR4, UR11, UR4, URZ ;  /* 0x000000040b047290 */ /* 0x000fe2000fffe03f */
[C---:B------:R-:W-:Y:S01]  /*b500*/  IADD3 R53, P0, R4.reuse, 0xa000, RZ ;  /* 0x0000a00004357810 */ /* 0x040fe20007f1e0ff */
[----:B------:R-:W-:Y:S01]  /*b510*/  IMAD.U32 R21, RZ, RZ, UR11 ;  /* 0x0000000bff157e24 */ /* 0x000fe2000f8e00ff */
[C---:B------:R-:W-:Y:S01]  /*b520*/  IADD3 R57, P6, R4.reuse, 0xb000, RZ ;  /* 0x0000b00004397810 */ /* 0x040fe20007fde0ff */
[----:B------:R-:W5:Y:S01]  /*b530*/  LD.E.128 R12, desc[UR52][R12.64] ;  /* 0x000000340c0c7980 */ /* 0x000f62000c101d00 */
[----:B------:R-:W-:-:S02]  /*b540*/  IADD3 R61, P5, R4, 0xc000, RZ ;  /* 0x0000c000043d7810 */ /* 0x000fc40007fbe0ff */
[C---:B------:R-:W-:Y:S01]  /*b550*/  IADD3 R65, P4, R4.reuse, 0xd000, RZ ;  /* 0x0000d00004417810 */ /* 0x040fe20007f9e0ff */
[----:B------:R-:W5:Y:S01]  /*b560*/  LD.E.128 R28, desc[UR52][R28.64] ;  /* 0x000000341c1c7980 */ /* 0x000f62000c101d00 */
[----:B------:R-:W-:Y:S01]  /*b570*/  IADD3 R69, P3, R4, 0xe000, RZ ;  /* 0x0000e00004457810 */ /* 0x000fe20007f7e0ff */
[--C-:B------:R-:W-:Y:S01]  /*b580*/  IMAD.MOV R77, RZ, RZ, -R3.reuse ;  /* 0x000000ffff4d7224 */ /* 0x100fe200078e0a03 */
[----:B------:R-:W-:Y:S01]  /*b590*/  SHF.R.S32.HI R76, RZ, 0x1f, R3 ;  /* 0x0000001fff4c7819 */ /* 0x000fe20000011403 */
[----:B------:R-:W-:Y:S01]  /*b5a0*/  IMAD.U32 R20, RZ, RZ, UR10 ;  /* 0x0000000aff147e24 */ /* 0x000fe2000f8e00ff */
[----:B------:R-:W-:Y:S01]  /*b5b0*/  LOP3.LUT R52, R53, 0x380, RZ, 0xc0, !PT ;  /* 0x0000038035347812 */ /* 0x000fe200078ec0ff */
[----:B------:R-:W-:Y:S01]  /*b5c0*/  ULDC.64 UR10, c[0x0][0xae0] ;  /* 0x0002b800000a7ab9 */ /* 0x000fe20000000a00 */
[----:B------:R-:W-:Y:S01]  /*b5d0*/  LOP3.LUT R56, R57, 0x380, RZ, 0xc0, !PT ;  /* 0x0000038039387812 */ /* 0x000fe200078ec0ff */
[----:B------:R-:W5:Y:S01]  /*b5e0*/  LD.E.128 R32, desc[UR52][R32.64] ;  /* 0x0000003420207980 */ /* 0x000f62000c101d00 */
[----:B------:R-:W-:-:S02]  /*b5f0*/  LOP3.LUT R60, R61, 0x380, RZ, 0xc0, !PT ;  /* 0x000003803d3c7812 */ /* 0x000fc400078ec0ff */
[----:B------:R-:W-:Y:S01]  /*b600*/  LOP3.LUT R64, R65, 0x380, RZ, 0xc0, !PT ;  /* 0x0000038041407812 */ /* 0x000fe200078ec0ff */
[----:B------:R-:W5:Y:S01]  /*b610*/  LD.E.128 R36, desc[UR52][R36.64] ;  /* 0x0000003424247980 */ /* 0x000f62000c101d00 */
[----:B------:R-:W-:Y:S02]  /*b620*/  LOP3.LUT R68, R69, 0x380, RZ, 0xc0, !PT ;  /* 0x0000038045447812 */ /* 0x000fe400078ec0ff */
[----:B------:R-:W-:Y:S01]  /*b630*/  LOP3.LUT R7, R4, 0x380, RZ, 0xc0, !PT ;  /* 0x0000038004077812 */ /* 0x000fe200078ec0ff */
[----:B------:R-:W-:Y:S01]  /*b640*/  IMAD.U32 R21, RZ, RZ, UR4 ;  /* 0x00000004ff157e24 */ /* 0x000fe2000f8e00ff */
[----:B------:R-:W-:Y:S01]  /*b650*/  SHF.R.U64 R52, R52, 0x3, RZ ;  /* 0x0000000334347819 */ /* 0x000fe200000012ff */
[----:B------:R-:W-:Y:S01]  /*b660*/  IMAD R76, R76, UR10, RZ ;  /* 0x0000000a4c4c7c24 */ /* 0x000fe2000f8e02ff */
[----:B------:R-:W-:Y:S01]  /*b670*/  SHF.R.U64 R56, R56, 0x3, RZ ;  /* 0x0000000338387819 */ /* 0x000fe200000012ff */
[----:B------:R-:W-:Y:S01]  /*b680*/  IMAD R77, R77, UR9, R78 ;  /* 0x000000094d4d7c24 */ /* 0x000fe2000f8e024e */
[----:B------:R-:W-:Y:S01]  /*b690*/  SHF.R.U64 R60, R60, 0x3, RZ ;  /* 0x000000033c3c7819 */ /* 0x000fe200000012ff */
[----:B------:R-:W5:Y:S01]  /*b6a0*/  LD.E.128 R40, desc[UR52][R40.64] ;  /* 0x0000003428287980 */ /* 0x000f62000c101d00 */
[----:B------:R-:W-:-:S02]  /*b6b0*/  SHF.R.U64 R64, R64, 0x3, RZ ;  /* 0x0000000340407819 */ /* 0x000fc400000012ff */
[----:B------:R-:W-:Y:S01]  /*b6c0*/  SHF.R.U64 R68, R68, 0x3, RZ ;  /* 0x0000000344447819 */ /* 0x000fe200000012ff */
[----:B------:R-:W5:Y:S01]  /*b6d0*/  LD.E.128 R44, desc[UR52][R44.64] ;  /* 0x000000342c2c7980 */ /* 0x000f62000c101d00 */
[----:B------:R-:W-:Y:S01]  /*b6e0*/  SHF.R.U64 R7, R7, 0x3, RZ ;  /* 0x0000000307077819 */ /* 0x000fe200000012ff */
[C---:B------:R-:W-:Y:S01]  /*b6f0*/  IMAD.WIDE.U32 R20, R3.reuse, UR10, R20 ;  /* 0x0000000a03147c25 */ /* 0x040fe2000f8e0014 */
[----:B------:R-:W-:Y:S01]  /*b700*/  LOP3.LUT R52, R52, R53, RZ, 0x3c, !PT ;  /* 0x0000003534347212 */ /* 0x000fe200078e3cff */
[----:B------:R-:W5:Y:S01]  /*b710*/  LD.E.128 R48, desc[UR52][R48.64] ;  /* 0x0000003430307980 */ /* 0x000f62000c101d00 */
[----:B------:R-:W-:Y:S01]  /*b720*/  LOP3.LUT R56, R56, R57, RZ, 0x3c, !PT ;  /* 0x0000003938387212 */ /* 0x000fe200078e3cff */
        /* <DEDUP_REMOVED lines=10> */
[----:B------:R-:W-:Y:S01]  /*b7d0*/  IMAD.X R69, RZ, RZ, R5, P3 ;  /* 0x000000ffff457224 */ /* 0x000fe200018e0605 */
[----:B------:R-:W-:Y:S01]  /*b7e0*/  ULDC.64 UR10, c[0x0][0xad8] ;  /* 0x0002b600000a7ab9 */ /* 0x000fe20000000a00 */
[----:B------:R-:W-:Y:S01]  /*b7f0*/  IMAD.IADD R21, R21, 0x1, R79 ;  /* 0x0000000115157824 */ /* 0x000fe200078e024f */
[----:B------:R-:W5:Y:S01]  /*b800*/  LD.E.128 R4, desc[UR52][R4.64] ;  /* 0x0000003404047980 */ /* 0x000f62000c101d00 */
[----:B------:R-:W-:-:S03]  /*b810*/  IMAD R76, R3, UR10, RZ ;  /* 0x0000000a034c7c24 */ /* 0x000fc6000f8e02ff */
        /* <DEDUP_REMOVED lines=17> */
[----:B------:R-:W-:Y:S01]  /*b930*/  VIADD R84, R81, UR42 ;  /* 0x0000002a51547c36 */ /* 0x000fe20008000000 */
[----:B------:R-:W-:-:S02]  /*b940*/  UIADD3 UR8, UR8, 0x22820, URZ ;  /* 0x0002282008087890 */ /* 0x000fc4000fffe03f */
[----:B------:R-:W-:Y:S02]  /*b950*/  LEA.HI.X R83, R20, UR11, R3, 0x1, P2 ;  /* 0x0000000b14537c11 */ /* 0x000fe400090f0c03 */
[C---:B------:R-:W-:Y:S01]  /*b960*/  ISETP.GE.AND P2, PT, R84.reuse, UR16, PT ;  /* 0x0000001054007c0c */ /* 0x040fe2000bf46270 */
        /* <DEDUP_REMOVED lines=10> */
[----:B------:R-:W-:Y:S02]  /*ba10*/  ISETP.GE.AND P1, PT, R76, UR16, PT ;  /* 0x000000104c007c0c */ /* 0x000fe4000bf26270 */
[----:B------:R-:W-:Y:S02]  /*ba20*/  ISETP.GE.AND P0, PT, R77, UR16, PT ;  /* 0x000000104d007c0c */ /* 0x000fe4000bf06270 */
        /* <DEDUP_REMOVED lines=22> */
.L_x_14133:
[----:B------:R-:W-:Y:S05]  /*bb90*/  BSYNC B1 ;  /* 0x0000000000017941 */ /* 0x000fea0003800000 */
.L_x_14132:
[----:B--2---:R2:W3:Y:S01]  /*bba0*/  SHFL.IDX PT, R3, R83, 0x1, 0x181f ;  /* 0x00381f0053037f89 */ /* 0x0044e200000e0000 */
[----:B------:R-:W-:Y:S03]  /*bbb0*/  BSSY B1, `(.L_x_14134) ;  /* 0x0000014000017945 */ /* 0x000fe60003800000 */
[----:B0----5:R2:W0:Y:S01]  /*bbc0*/  SHFL.IDX PT, R29, R82, 0x1, 0x181f ;  /* 0x00381f00521d7f89 */ /* 0x02142200000e0000 */
[----:B------:R-:W-:Y:S05]  /*bbd0*/  @P1 BRA `(.L_x_14135) ;  /* 0x0000000000441947 */ /* 0x000fea0003800000 */
[----:B------:R-:W-:Y:S02]  /*bbe0*/  ULDC UR4, c[0x0][0xac8] ;  /* 0x0002b20000047ab9 */ /* 0x000fe40000000800 */
[----:B------:R-:W-:Y:S02]  /*bbf0*/  ISETP.GE.AND P4, PT, R0, UR4, PT ;  /* 0x0000000400007c0c */ /* 0x000fe4000bf86270 */
[----:B------:R-:W-:Y:S02]  /*bc00*/  ISETP.GE.AND P3, PT, R86, UR4, PT ;  /* 0x0000000456007c0c */ /* 0x000fe4000bf66270 */
[----:B------:R-:W-:Y:S02]  /*bc10*/  ISETP.GE.AND P2, PT, R88, UR4, PT ;  /* 0x0000000458007c0c */ /* 0x000fe4000bf46270 */
[----:B------:R-:W-:-:S07]  /*bc20*/  ISETP.GE.AND P1, PT, R90, UR4, PT ;  /* 0x000000045a007c0c */ /* 0x000fce000bf26270 */
[-C--:B0-----:R-:W-:Y:S02]  /*bc30*/  @!P4 LEA R4, P6, R0, R29.reuse, 0x1 ;  /* 0x0000001d0004c211 */ /* 0x081fe400078c08ff */
        /* <DEDUP_REMOVED lines=11> */
.L_x_14135:
[----:B------:R-:W-:Y:S05]  /*bcf0*/  BSYNC B1 ;  /* 0x0000000000017941 */ /* 0x000fea0003800000 */
.L_x_14134:
[----:B---3--:R3:W0:Y:S01]  /*bd00*/  SHFL.IDX PT, R3, R83, 0x2, 0x181f ;  /* 0x00581f0053037f89 */ /* 0x00862200000e0000 */
[----:B------:R-:W-:Y:S03]  /*bd10*/  BSSY B1, `(.L_x_14136) ;  /* 0x0000014000017945 */ /* 0x000fe60003800000 */
[----:B----4-:R3:W4:Y:S01]  /*bd20*/  SHFL.IDX PT, R11, R82, 0x2, 0x181f ;  /* 0x00581f00520b7f89 */ /* 0x01072200000e0000 */
        /* <DEDUP_REMOVED lines=18> */
.L_x_14137:
[----:B------:R-:W-:Y:S05]  /*be50*/  BSYNC B1 ;  /* 0x0000000000017941 */ /* 0x000fea0003800000 */
.L_x_14136:
[----:B0-----:R-:W-:Y:S01]  /*be60*/  VIADD R3, R84, 0x60 ;  /* 0x0000006054037836 */ /* 0x001fe20000000000 */
[----:B--23--:R-:W0:Y:S04]  /*be70*/  SHFL.IDX PT, R83, R83, 0x3, 0x181f ;  /* 0x00781f0053537f89 */ /* 0x00ce2800000e0000 */
[----:B------:R-:W-:Y:S01]  /*be80*/  ISETP.GE.AND P0, PT, R3, UR16, PT ;  /* 0x0000001003007c0c */ /* 0x000fe2000bf06270 */
[----:B----4-:R4:W2:-:S12]  /*be90*/  SHFL.IDX PT, R11, R82, 0x3, 0x181f ;  /* 0x00781f00520b7f89 */ /* 0x01089800000e0000 */
[----:B----4-:R-:W-:Y:S05]  /*bea0*/  @P0 BRA `(.L_x_14138) ;  /* 0x00000024008c0947 */ /* 0x010fea0003800000 */
[----:B------:R-:W-:Y:S02]  /*beb0*/  ULDC UR4, c[0x0][0xac8] ;  /* 0x0002b20000047ab9 */ /* 0x000fe40000000800 */
[----:B------:R-:W-:Y:S02]  /*bec0*/  ISETP.GE.AND P3, PT, R0, UR4, PT ;  /* 0x0000000400007c0c */ /* 0x000fe4000bf66270 */
[----:B------:R-:W-:Y:S02]  /*bed0*/  ISETP.GE.AND P4, PT, R86, UR4, PT ;  /* 0x0000000456007c0c */ /* 0x000fe4000bf86270 */
[----:B------:R-:W-:-:S09]  /*bee0*/  ISETP.GE.AND P5, PT, R88, UR4, PT ;  /* 0x0000000458007c0c */ /* 0x000fd2000bfa6270 */
[-C--:B--2---:R-:W-:Y:S02]  /*bef0*/  @!P3 LEA R4, P0, R0, R11.reuse, 0x1 ;  /* 0x0000000b0004b211 */ /* 0x084fe400078008ff */
[-C--:B------:R-:W-:Y:S02]  /*bf00*/  @!P4 LEA R6, P1, R86, R11.reuse, 0x1 ;  /* 0x0000000b5606c211 */ /* 0x080fe400078208ff */
[----:B------:R-:W-:Y:S02]  /*bf10*/  @!P5 LEA R8, P2, R88, R11, 0x1 ;  /* 0x0000000b5808d211 */ /* 0x000fe400078408ff */
        /* <DEDUP_REMOVED lines=8> */
[----:B----4-:R-:W-:-:S04]  /*bfa0*/  LEA R4, P0, R90, R11, 0x1 ;  /* 0x0000000b5a047211 */ /* 0x010fc800078008ff */
[----:B------:R-:W-:-:S05]  /*bfb0*/  LEA.HI.X R5, R90, R83, R89, 0x1, P0 ;  /* 0x000000535a057211 */ /* 0x000fca00000f0c59 */
[----:B------:R0:W-:Y:S01]  /*bfc0*/  ST.E.128 desc[UR52][R4.64], R72 ;  /* 0x0000004804007985 */ /* 0x0001e2000c101d34 */
[----:B------:R-:W-:Y:S05]  /*bfd0*/  BRA `(.L_x_14138) ;  /* 0x0000002400407947 */ /* 0x000fea0003800000 */
.L_x_14131:
        /* <DEDUP_REMOVED lines=69> */
[C---:B------:R-:W-:Y:S01]  /*c430*/  VIADD R21, R2.reuse, 0xe0 ;  /* 0x000000e002157836 */ /* 0x040fe20000000000 */
[----:B------:R-:W-:Y:S02]  /*c440*/  ISETP.GE.AND P2, PT, R221, UR4, PT ;  /* 0x00000004dd007c0c */ /* 0x000fe4000bf46270 */
[----:B------:R-:W-:Y:S02]  /*c450*/  ISETP.GE.AND P3, PT, R2, UR4, PT ;  /* 0x0000000402007c0c */ /* 0x000fe4000bf66270 */
[----:B------:R-:W-:Y:S02]  /*c460*/  ISETP.GE.AND P1, PT, R220, UR4, PT ;  /* 0x00000004dc007c0c */ /* 0x000fe4000bf26270 */
[----:B------:R-:W-:-:S07]  /*c470*/  ISETP.GE.AND P4, PT, R219, UR4, PT ;  /* 0x00000004db007c0c */ /* 0x000fce000bf86270 */
[C---:B-1----:R-:W-:Y:S02]  /*c480*/  @!P2 LEA R8, P5, R221.reuse, R4, 0x2 ;  /* 0x00000004dd08a211 */ /* 0x042fe400078a10ff */
        /* <DEDUP_REMOVED lines=130> */
.L_x_14140:
[----:B------:R-:W-:Y:S05]  /*ccb0*/  BSYNC B1 ;  /* 0x0000000000017941 */ /* 0x000fea0003800000 */
.L_x_14139:
[----:B--23--:R2:W3:Y:S04]  /*ccc0*/  SHFL.IDX PT, R5, R3, 0x1, 0x1c1f ;  /* 0x003c1f0003057f89 */ /* 0x00c4e800000e0000 */
[----:B-1----:R2:W1:Y:S01]  /*ccd0*/  SHFL.IDX PT, R4, R0, 0x1, 0x1c1f ;  /* 0x003c1f0000047f89 */ /* 0x00246200000e0000 */
[----:B------:R-:W-:Y:S05]  /*cce0*/  @P0 BRA `(.L_x_14138) ;  /* 0x0000001400fc0947 */ /* 0x000fea0003800000 */
[----:B------:R-:W-:Y:S01]  /*ccf0*/  ULDC UR4, c[0x0][0xac8] ;  /* 0x0002b20000047ab9 */ /* 0x000fe20000000800 */
[C---:B------:R-:W-:Y:S01]  /*cd00*/  VIADD R25, R2.reuse, 0xe0 ;  /* 0x000000e002197836 */ /* 0x040fe20000000000 */
[----:B------:R-:W-:Y:S01]  /*cd10*/  ISETP.GE.AND P5, PT, R221, UR4, PT ;  /* 0x00000004dd007c0c */ /* 0x000fe2000bfa6270 */
[C---:B0-2---:R-:W-:Y:S01]  /*cd20*/  VIADD R3, R2.reuse, 0xe8 ;  /* 0x000000e802037836 */ /* 0x045fe20000000000 */
[----:B------:R-:W-:Y:S02]  /*cd30*/  ISETP.GE.AND P4, PT, R2, UR4, PT ;  /* 0x0000000402007c0c */ /* 0x000fe4000bf86270 */
[----:B------:R-:W-:Y:S02]  /*cd40*/  ISETP.GE.AND P2, PT, R220, UR4, PT ;  /* 0x00000004dc007c0c */ /* 0x000fe4000bf46270 */
[----:B------:R-:W-:Y:S02]  /*cd50*/  ISETP.GE.AND P1, PT, R219, UR4, PT ;  /* 0x00000004db007c0c */ /* 0x000fe4000bf26270 */
[----:B------:R-:W-:-:S02]  /*cd60*/  ISETP.GE.AND P0, PT, R218, UR4, PT ;  /* 0x00000004da007c0c */ /* 0x000fc4000bf06270 */
[----:B------:R-:W-:-:S03]  /*cd70*/  SHF.R.S32.HI R0, RZ, 0x1f, R17 ;  /* 0x0000001fff007819 */ /* 0x000fc60000011411 */
[CC--:B-1----:R-:W-:Y:S02]  /*cd80*/  @!P5 LEA R8, P3, R221.reuse, R4.reuse, 0x2 ;  /* 0x00000004dd08d211 */ /* 0x0c2fe400078610ff */
        /* <DEDUP_REMOVED lines=129> */
.L_x_14129:
        /* <DEDUP_REMOVED lines=33> */
.L_x_14141:
        /* <DEDUP_REMOVED lines=31> */
[----:B------:R-:W-:Y:S01]  /*d9a0*/  MOV R3, R6 ;  /* 0x0000000600037202 */ /* 0x000fe20000000f00 */
[----:B------:R-:W-:-:S02]  /*d9b0*/  UIADD3 UR18, UR11, UR18, URZ ;  /* 0x000000120b127290 */ /* 0x000fc4000fffe03f */
[----:B------:R-:W-:Y:S01]  /*d9c0*/  UIADD3 UR13, UR9, UR13, URZ ;  /* 0x0000000d090d7290 */ /* 0x000fe2000fffe03f */
[----:B------:R-:W-:Y:S02]  /*d9d0*/  IMAD.U32 R10, RZ, RZ, UR14 ;  /* 0x0000000eff0a7e24 */ /* 0x000fe4000f8e00ff */
        /* <DEDUP_REMOVED lines=22> */
.L_x_14143:
[----:B------:R-:W-:Y:S05]  /*db40*/  BSYNC B1 ;  /* 0x0000000000017941 */ /* 0x000fea0003800000 */
.L_x_14142:
        /* <DEDUP_REMOVED lines=14> */
[----:B------:R-:W-:-:S03]  /*dc30*/  UIADD3 UR9, UR9, UR10, URZ ;  /* 0x0000000a09097290 */ /* 0x000fc6000fffe03f */
[----:B------:R-:W-:Y:S01]  /*dc40*/  IMAD R3, R10, 0x20, R13 ;  /* 0x000000200a037824 */ /* 0x000fe200078e020d */
[----:B------:R-:W-:Y:S02]  /*dc50*/  ULDC.64 UR10, c[0x0][0xae8] ;  /* 0x0002ba00000a7ab9 */ /* 0x000fe40000000a00 */
[----:B------:R-:W-:Y:S01]  /*dc60*/  UIMAD.WIDE.U32 UR8, UR41, UR10, UR8 ;  /* 0x0000000a290872a5 */ /* 0x000fe2000f8e0008 */
[----:B------:R-:W-:Y:S01]  /*dc70*/  VIADD R8, R3, UR42 ;  /* 0x0000002a03087c36 */ /* 0x000fe20008000000 */
[----:B-1----:R-:W-:Y:S02]  /*dc80*/  ISETP.NE.AND P0, PT, R11, 0x1, PT ;  /* 0x000000010b00780c */ /* 0x002fe40003f05270 */
[----:B------:R-:W-:Y:S01]  /*dc90*/  UIMAD UR9, UR41, UR11, UR9 ;  /* 0x0000000b290972a4 */ /* 0x000fe2000f8e0209 */
[----:B------:R-:W-:Y:S02]  /*dca0*/  IMAD.MOV.U32 R3, RZ, RZ, R8 ;  /* 0x000000ffff037224 */ /* 0x000fe400078e0008 */
[----:B------:R-:W-:-:S02]  /*dcb0*/  ULDC.64 UR10, c[0x0][0xaf0] ;  /* 0x0002bc00000a7ab9 */ /* 0x000fc40000000a00 */
        /* <DEDUP_REMOVED lines=18> */
[----:B------:R-:W-:Y:S02]  /*dde0*/  VIADD R8, R13, UR42 ;  /* 0x0000002a0d087c36 */ /* 0x000fe40008000000 */
[----:B------:R-:W-:Y:S01]  /*ddf0*/  IMAD R9, R3, UR11, R6 ;  /* 0x0000000b03097c24 */ /* 0x000fe2000f8e0206 */
[----:B------:R-:W-:Y:S01]  /*de00*/  SHF.R.S32.HI R6, RZ, 0x1f, R7 ;  /* 0x0000001fff067819 */ /* 0x000fe20000011407 */
[----:B-----5:R-:W-:Y:S02]  /*de10*/  IMAD R11, R0, R11, RZ ;  /* 0x0000000b000b7224 */ /* 0x020fe400078e02ff */
        /* <DEDUP_REMOVED lines=41> */
.L_x_14145:
[----:B------:R-:W-:Y:S05]  /*e0b0*/  BSYNC B1 ;  /* 0x0000000000017941 */ /* 0x000fea0003800000 */
.L_x_14144:
        /* <DEDUP_REMOVED lines=21> */
.L_x_14147:
[----:B------:R-:W-:Y:S05]  /*e210*/  BSYNC B1 ;  /* 0x0000000000017941 */ /* 0x000fea0003800000 */
.L_x_14146:
        /* <DEDUP_REMOVED lines=21> */
.L_x_14149:
[----:B------:R-:W-:Y:S05]  /*e370*/  BSYNC B1 ;  /* 0x0000000000017941 */ /* 0x000fea0003800000 */
.L_x_14148:
        /* <DEDUP_REMOVED lines=10> */
[----:B---3--:R-:W-:-:S04]  /*e420*/  @!P3 LEA R6, P4, R7, R4, 0x1 ;  /* 0x000000040706b211 */ /* 0x008fc800078808ff */
[-C--:B--2---:R-:W-:Y:S02]  /*e430*/  @!P3 LEA.HI.X R7, R7, R3.reuse, R14, 0x1, P4 ;  /* 0x000000030707b211 */ /* 0x084fe400020f0c0e */
        /* <DEDUP_REMOVED lines=10> */
.L_x_14138:
[----:B------:R-:W-:Y:S05]  /*e4e0*/  BSYNC B0 ;  /* 0x0000000000007941 */ /* 0x000fea0003800000 */
.L_x_14128:
[----:B------:R-:W-:Y:S02]  /*e4f0*/  ULDC UR4, c[0x0][0xc3c] ;  /* 0x00030f0000047ab9 */ /* 0x000fe40000000800 */
[----:B------:R-:W-:-:S06]  /*e500*/  UISETP.GE.AND UP0, UPT, UR7, UR4, UPT ;  /* 0x000000040700728c */ /* 0x000fcc000bf06270 */
[----:B------:R-:W-:-:S13]  /*e510*/  PLOP3.LUT P0, PT, PT, PT, UP0, 0x80, 0x0 ;  /* 0x000000000000781c */ /* 0x000fda0003f0f008 */
[----:B------:R-:W-:Y:S05]  /*e520*/  @!P0 BRA `(.L_x_14150) ;  /* 0xffffff2800c08947 */ /* 0x000fea000383ffff */
[----:B------:R-:W-:Y:S05]  /*e530*/  EXIT ;  /* 0x000000000000794d */ /* 0x000fea0003800000 */
.L_x_14085:
        /* <DEDUP_REMOVED lines=16> */
.L_x_14151:
        /* <DEDUP_REMOVED lines=43> */
.L_x_14155:
        /* <DEDUP_REMOVED lines=35> */
.L_x_14153:
        /* <DEDUP_REMOVED lines=13> */
.L_x_14156:
        /* <DEDUP_REMOVED lines=62> */
.L_x_14157:
        /* <DEDUP_REMOVED lines=61> */
.L_x_14158:
[----:B------:R-:W-:-:S05]  /*f3a0*/  LOP3.LUT R17, RZ, R2, RZ, 0x33, !PT ;  /* 0x00000002ff117212 */ /* 0x000fca00078e33ff */
[----:B------:R-:W-:Y:S01]  /*f3b0*/  IMAD.IADD R17, R6, 0x1, R17 ;  /* 0x0000000106117824 */ /* 0x000fe200078e0211 */
[----:B------:R-:W-:Y:S06]  /*f3c0*/  BRA `(.L_x_14159) ;  /* 0x0000000000147947 */ /* 0x000fec0003800000 */
.L_x_14154:
[----:B------:R-:W-:Y:S01]  /*f3d0*/  ULDC UR4, c[0x0][0xc3c] ;  /* 0x00030f0000047ab9 */ /* 0x000fe20000000800 */
[----:B------:R-:W-:Y:S01]  /*f3e0*/  IMAD.MOV.U32 R17, RZ, RZ, RZ ;  /* 0x000000ffff117224 */ /* 0x000fe200078e00ff */
[----:B------:R-:W-:Y:S01]  /*f3f0*/  MOV R16, UR6 ;  /* 0x0000000600107c02 */ /* 0x000fe20008000f00 */
[----:B------:R-:W-:Y:S02]  /*f400*/  IMAD.MOV.U32 R18, RZ, RZ, RZ ;  /* 0x000000ffff127224 */ /* 0x000fe400078e00ff */
[----:B------:R-:W-:-:S07]  /*f410*/  IMAD.U32 R19, RZ, RZ, UR4 ;  /* 0x00000004ff137e24 */ /* 0x000fce000f8e00ff */
.L_x_14159:
[----:B------:R-:W-:-:S13]  /*f420*/  ISETP.NE.AND P0, PT, R7, RZ, PT ;  /* 0x000000ff0700720c */ /* 0x000fda0003f05270 */
[----:B------:R-:W0:Y:S01]  /*f430*/  @!P0 S2R R3, SR_CgaCtaId ;  /* 0x0000000000038919 */ /* 0x000e220000008800 */
[----:B------:R-:W-:-:S04]  /*f440*/  @!P0 MOV R2, 0x400 ;  /* 0x0000040000028802 */ /* 0x000fc80000000f00 */
[----:B0-----:R-:W-:-:S05]  /*f450*/  @!P0 LEA R2, R3, R2, 0x18 ;  /* 0x0000000203028211 */ /* 0x001fca00078ec0ff */
[----:B------:R1:W-:Y:S01]  /*f460*/  @!P0 STS.128 [R2+0x228d0], R16 ;  /* 0x0228d01002008388 */ /* 0x0003e20000000c00 */
[----:B------:R-:W-:Y:S06]  /*f470*/  BAR.ARV 0x5, 0x180 ;  /* 0x0146000000007b1d */ /* 0x000fec0000002000 */
.L_x_14152:
        /* <DEDUP_REMOVED lines=29> */
.L_x_14223:
[----:B0-----:R-:W0:Y:S02]  /*f650*/  LDC.64 R2, c[0x0][0xc88] ;  /* 0x00032200ff027b82 */ /* 0x001e240000000a00 */
        /* <DEDUP_REMOVED lines=37> */
[----:B--2---:R1:W-:Y:S01]  /*f8b0*/  @P0 STL [R1], R0 ;  /* 0x0000000001000387 */ /* 0x0043e20000100800 */
[----:B---3--:R-:W-:Y:S05]  /*f8c0*/  @P0 BRA `(.L_x_14161) ;  /* 0x0000000000200947 */ /* 0x008fea0003800000 */
[----:B------:R-:W-:Y:S02]  /*f8d0*/  ULDC UR4, c[0x0][0x288] ;  /* 0x0000a20000047ab9 */ /* 0x000fe40000000800 */
[----:B-1----:R-:W-:-:S05]  /*f8e0*/  IMAD.U32 R0, RZ, RZ, UR4 ;  /* 0x00000004ff007e24 */ /* 0x002fca000f8e00ff */
[----:B------:R0:W-:Y:S01]  /*f8f0*/  STL [R1], R0 ;  /* 0x0000000001007387 */ /* 0x0001e20000100800 */
[----:B------:R-:W-:Y:S05]  /*f900*/  @!P2 BRA `(.L_x_14161) ;  /* 0x000000000010a947 */ /* 0x000fea0003800000 */
[----:B------:R-:W2:Y:S04]  /*f910*/  LDG.E R5, desc[UR52][R2.64] ;  /* 0x0000003402057981 */ /* 0x000ea8000c1e1900 */
[----:B0-----:R-:W2:Y:S02]  /*f920*/  LDG.E R0, desc[UR52][R2.64+0x4] ;  /* 0x0000043402007981 */ /* 0x001ea4000c1e1900 */
[----:B--2---:R-:W-:-:S05]  /*f930*/  IMAD.IADD R0, R0, 0x1, -R5 ;  /* 0x0000000100007824 */ /* 0x004fca00078e0a05 */
[----:B------:R2:W-:Y:S02]  /*f940*/  STL [R1], R0 ;  /* 0x0000000001007387 */ /* 0x0005e40000100800 */
.L_x_14161:
        /* <DEDUP_REMOVED lines=9> */
.L_x_14162:
        /* <DEDUP_REMOVED lines=9> */
.L_x_14163:
[----:B------:R-:W4:Y:S01]  /*fa70*/  LDL R4, [R1] ;  /* 0x0000000001047983 */ /* 0x000f220000100800 */
[----:B012---:R-:W0:Y:S01]  /*fa80*/  LDC R0, c[0x0][0x448] ;  /* 0x00011200ff007b82 */ /* 0x007e220000000800 */
[----:B-----5:R-:W-:Y:S01]  /*fa90*/  IMAD.IADD R32, R7, 0x1, -R30 ;  /* 0x0000000107207824 */ /* 0x020fe200078e0a1e */
[----:B------:R-:W-:Y:S01]  /*faa0*/  LOP3.LUT R23, R23, 0xfffffdff, RZ, 0xc0, !PT ;  /* 0xfffffdff17177812 */ /* 0x000fe200078ec0ff */
[----:B------:R-:W-:Y:S01]  /*fab0*/  BSSY B0, `(.L_x_14164) ;  /* 0x0000038000007945 */ /* 0x000fe20003800000 */
[----:B0-----:R-:W-:Y:S01]  /*fac0*/  ISETP.NE.AND P0, PT, R0, 0x1, PT ;  /* 0x000000010000780c */ /* 0x001fe20003f05270 */
[----:B------:R-:W-:-:S04]  /*fad0*/  IMAD.SHL.U32 R0, R17, 0x80, RZ ;  /* 0x0000008011007824 */ /* 0x000fc800078e00ff */
[----:B------:R-:W-:-:S08]  /*fae0*/  VIADD R0, R0, 0x7f ;  /* 0x0000007f00007836 */ /* 0x000fd00000000000 */
        /* <DEDUP_REMOVED lines=52> */
.L_x_14165:
[----:B------:R-:W-:Y:S05]  /*fe30*/  BSYNC B0 ;  /* 0x0000000000007941 */ /* 0x000fea0003800000 */
.L_x_14164:
        /* <DEDUP_REMOVED lines=23> */
.L_x_14167:
        /* <DEDUP_REMOVED lines=20> */
.L_x_14170:
[----:B------:R-:W-:Y:S05]  /*100f0*/  BSYNC B6 ;  /* 0x0000000000067941 */ /* 0x000fea0003800000 */
.L_x_14169:
        /* <DEDUP_REMOVED lines=20> */
.L_x_14173:
        /* <DEDUP_REMOVED lines=15> */
.L_x_14172:
[----:B------:R-:W-:Y:S05]  /*10330*/  BSYNC B6 ;  /* 0x0000000000067941 */ /* 0x000fea0003800000 */
.L_x_14171:
[----:B------:R-:W0:Y:S01]  /*10340*/  S2R R20, SR_TID.X ;  /* 0x0000000000147919 */ /* 0x000e220000002100 */
[----:B------:R-:W-:Y:S01]  /*10350*/  ULDC.64 UR4, c[0x0][0x9f8] ;  /* 0x00027e0000047ab9 */ /* 0x000fe20000000a00 */
[----:B------:R-:W1:Y:S01]  /*10360*/  LDC R8, c[0x0][0x430] ;  /* 0x00010c00ff087b82 */ /* 0x000e620000000800 */
[----:B------:R-:W-:-:S04]  /*10370*/  ISETP.NE.U32.AND P0, PT, RZ, UR4, PT ;  /* 0x00000004ff007c0c */ /* 0x000fc8000bf05070 */
[----:B------:R-:W-:-:S13]  /*10380*/  ISETP.NE.AND.EX P0, PT, RZ, UR5, PT, P0 ;  /* 0x00000005ff007c0c */ /* 0x000fda000bf05300 */
[----:B------:R-:W-:Y:S01]  /*10390*/  @P0 IADD3 R2, P1, R31, UR4, RZ ;  /* 0x000000041f020c10 */ /* 0x000fe2000ff3e0ff */
[----:B------:R-:W-:-:S03]  /*103a0*/  ULDC UR4, c[0x0][0x320] ;  /* 0x0000c80000047ab9 */ /* 0x000fc60000000800 */
[----:B------:R-:W-:-:S05]  /*103b0*/  @P0 IADD3.X R3, R33, UR5, RZ, P1, !PT ;  /* 0x0000000521030c10 */ /* 0x000fca0008ffe4ff */
[----:B------:R2:W5:Y:S01]  /*103c0*/  @P0 LDG.E R27, desc[UR52][R2.64] ;  /* 0x00000034021b0981 */ /* 0x000562000c1e1900 */
[----:B------:R-:W-:Y:S01]  /*103d0*/  LOP3.LUT R23, R23, 0xffffffef, RZ, 0xc0, !PT ;  /* 0xffffffef17177812 */ /* 0x000fe200078ec0ff */
[----:B------:R-:W-:Y:S01]  /*103e0*/  UMOV UR5, 0xffffffff ;  /* 0xffffffff00057882 */ /* 0x000fe20000000000 */
[----:B0-----:R-:W-:Y:S01]  /*103f0*/  IMAD.SHL.U32 R20, R20, 0x8, RZ ;  /* 0x0000000814147824 */ /* 0x001fe200078e00ff */
[----:B------:R-:W0:Y:S01]  /*10400*/  S2R R21, SR_TID.X ;  /* 0x0000000000157919 */ /* 0x000e220000002100 */
[----:B------:R-:W-:Y:S01]  /*10410*/  LOP3.LUT R23, R23, 0xfffffff7, RZ, 0xc0, !PT ;  /* 0xfffffff717177812 */ /* 0x000fe200078ec0ff */
[----:B------:R-:W-:Y:S02]  /*10420*/  VIADD R0, R35, 0xffffffff ;  /* 0xffffffff23007836 */ /* 0x000fe40000000000 */
[----:B------:R-:W-:-:S04]  /*10430*/  LOP3.LUT R20, R20, 0x38, RZ, 0xc0, !PT ;  /* 0x0000003814147812 */ /* 0x000fc800078ec0ff */
[C---:B------:R-:W-:Y:S02]  /*10440*/  LOP3.LUT R34, R20.reuse, 0x40, RZ, 0xfc, !PT ;  /* 0x0000004014227812 */ /* 0x040fe400078efcff */
[----:B------:R-:W-:Y:S02]  /*10450*/  LOP3.LUT R20, R20, 0x80, RZ, 0xfc, !PT ;  /* 0x0000008014147812 */ /* 0x000fe400078efcff */
[----:B------:R-:W-:Y:S02]  /*10460*/  ISETP.GE.AND P1, PT, R34, UR4, PT ;  /* 0x0000000422007c0c */ /* 0x000fe4000bf26270 */
[----:B------:R-:W-:Y:S02]  /*10470*/  ISETP.GE.AND P0, PT, R20, UR4, PT ;  /* 0x0000000414007c0c */ /* 0x000fe4000bf06270 */
[----:B------:R-:W3:Y:S09]  /*10480*/  S2R R20, SR_TID.X ;  /* 0x0000000000147919 */ /* 0x000ef20000002100 */
[----:B------:R-:W-:Y:S01]  /*10490*/  @P1 LOP3.LUT R23, R23, 0x8, RZ, 0xfc, !PT ;  /* 0x0000000817171812 */ /* 0x000fe200078efcff */
[----:B0-----:R-:W-:-:S05]  /*104a0*/  IMAD.SHL.U32 R21, R21, 0x8, RZ ;  /* 0x0000000815157824 */ /* 0x001fca00078e00ff */
[----:B------:R-:W-:-:S04]  /*104b0*/  LOP3.LUT R21, R21, 0x38, RZ, 0xc0, !PT ;  /* 0x0000003815157812 */ /* 0x000fc800078ec0ff */
[C---:B------:R-:W-:Y:S02]  /*104c0*/  ISETP.GE.AND P2, PT, R21.reuse, UR4, PT ;  /* 0x0000000415007c0c */ /* 0x040fe4000bf46270 */
[----:B------:R-:W-:Y:S02]  /*104d0*/  LOP3.LUT R21, R21, 0xc0, RZ, 0xfc, !PT ;  /* 0x000000c015157812 */ /* 0x000fe400078efcff */
[----:B---3--:R-:W-:-:S04]  /*104e0*/  LOP3.LUT R20, R20, 0x7f, RZ, 0xc0, !PT ;  /* 0x0000007f14147812 */ /* 0x008fc800078ec0ff */
[----:B------:R-:W-:Y:S02]  /*104f0*/  SHF.R.U32.HI R34, RZ, 0x3, R20 ;  /* 0x00000003ff227819 */ /* 0x000fe40000011614 */
[----:B------:R-:W0:Y:S03]  /*10500*/  S2R R20, SR_TID.X ;  /* 0x0000000000147919 */ /* 0x000e260000002100 */
[----:B------:R-:W-:-:S04]  /*10510*/  @P2 LOP3.LUT R23, R23, 0x10, RZ, 0xfc, !PT ;  /* 0x0000001017172812 */ /* 0x000fc800078efcff */
[----:B------:R-:W-:-:S04]  /*10520*/  LOP3.LUT R23, R23, 0xfffffffb, RZ, 0xc0, !PT ;  /* 0xfffffffb17177812 */ /* 0x000fc800078ec0ff */
[----:B------:R-:W-:Y:S02]  /*10530*/  @P0 LOP3.LUT R23, R23, 0x4, RZ, 0xfc, !PT ;  /* 0x0000000417170812 */ /* 0x000fe400078efcff */
[----:B------:R-:W-:Y:S02]  /*10540*/  ISETP.GE.AND P0, PT, R21, UR4, PT ;  /* 0x0000000415007c0c */ /* 0x000fe4000bf06270 */
[----:B------:R-:W-:-:S11]  /*10550*/  LOP3.LUT R23, R23, 0xfffffffd, RZ, 0xc0, !PT ;  /* 0xfffffffd17177812 */ /* 0x000fd600078ec0ff */
[----:B------:R-:W-:Y:S01]  /*10560*/  @P0 LOP3.LUT R23, R23, 0x2, RZ, 0xfc, !PT ;  /* 0x0000000217170812 */ /* 0x000fe200078efcff */
[----:B0-----:R-:W-:-:S05]  /*10570*/  IMAD.SHL.U32 R20, R20, 0x10, RZ ;  /* 0x0000001014147824 */ /* 0x001fca00078e00ff */
[----:B------:R-:W-:-:S05]  /*10580*/  LOP3.LUT R20, R34, 0x70, R20, 0xf8, !PT ;  /* 0x0000007022147812 */ /* 0x000fca00078ef814 */
[----:B------:R-:W-:Y:S01]  /*10590*/  IMAD R35, R0, 0x60, R20 ;  /* 0x0000006000237824 */ /* 0x000fe200078e0214 */
[----:B-12---:R-:W-:Y:S06]  /*105a0*/  BRA.DIV UR5, `(.L_x_14174) ;  /* 0x0000004605007947 */ /* 0x006fec000b800000 */
.L_x_14240:
        /* <DEDUP_REMOVED lines=21> */
[----:B------:R-:W-:Y:S01]  /*10700*/  IMAD.U32 R3, RZ, RZ, UR36 ;  /* 0x00000024ff037e24 */ /* 0x000fe2000f8e00ff */
[----:B------:R-:W-:Y:S02]  /*10710*/  LOP3.LUT R23, R23, 0xffffffbf, RZ, 0xc0, !PT ;  /* 0xffffffbf17177812 */ /* 0x000fe400078ec0ff */
[----:B0-----:R-:W-:-:S04]  /*10720*/  @!P0 LEA R4, P1, R2, R4, 0x2 ;  /* 0x0000000402048211 */ /* 0x001fc800078210ff */
[----:B------:R-:W-:-:S05]  /*10730*/  @!P0 LEA.HI.X R5, R2, R5, R7, 0x2, P1 ;  /* 0x0000000502058211 */ /* 0x000fca00008f1407 */
[----:B------:R0:W5:Y:S01]  /*10740*/  @!P0 LDG.E R34, desc[UR52][R4.64] ;  /* 0x0000003404228981 */ /* 0x000162000c1e1900 */
[----:B------:R-:W-:Y:S01]  /*10750*/  ISETP.NE.AND P0, PT, R3, 0x3, PT ;  /* 0x000000030300780c */ /* 0x000fe20003f05270 */
[----:B------:R-:W-:Y:S01]  /*10760*/  IMAD.MOV R2, RZ, RZ, -R6 ;  /* 0x000000ffff027224 */ /* 0x000fe200078e0a06 */
[----:B------:R-:W-:Y:S02]  /*10770*/  ISETP.GT.U32.AND P1, PT, R20, 0x5f, PT ;  /* 0x0000005f1400780c */ /* 0x000fe40003f24070 */
[----:B------:R-:W-:Y:S01]  /*10780*/  LOP3.LUT R18, R18, 0xffff, RZ, 0xc0, !PT ;  /* 0x0000ffff12127812 */ /* 0x000fe200078ec0ff */
[----:B------:R-:W-:Y:S01]  /*10790*/  IMAD R35, R8, R2, R35 ;  /* 0x0000000208237224 */ /* 0x000fe200078e0223 */
[----:B------:R-:W-:-:S07]  /*107a0*/  SEL R6, RZ, 0x1, P2 ;  /* 0x00000001ff067807 */ /* 0x000fce0001000000 */
[----:B------:R-:W-:-:S04]  /*107b0*/  @P0 LOP3.LUT R23, R23, 0x40, RZ, 0xfc, !PT ;  /* 0x0000004017170812 */ /* 0x000fc800078efcff */
[----:B------:R-:W-:-:S04]  /*107c0*/  LOP3.LUT R23, R23, 0xffffffdf, RZ, 0xc0, !PT ;  /* 0xffffffdf17177812 */ /* 0x000fc800078ec0ff */
[----:B------:R-:W-:Y:S01]  /*107d0*/  @P1 LOP3.LUT R23, R23, 0x20, RZ, 0xfc, !PT ;  /* 0x0000002017171812 */ /* 0x000fe200078efcff */
[----:B0-----:R-:W-:Y:S06]  /*107e0*/  @!P0 BRA `(.L_x_14175) ;  /* 0x0000000000048947 */ /* 0x001fec0003800000 */
[----:B------:R-:W-:Y:S01]  /*107f0*/  BPT.TRAP 0x1 ;  /* 0x000000040000795c */ /* 0x000fe20000300000 */
.L_x_14175:
[----:B------:R-:W-:Y:S01]  /*10800*/  IMAD R32, R0, -0x60, R32 ;  /* 0xffffffa000207824 */ /* 0x000fe200078e0220 */
[----:B------:R-:W-:Y:S01]  /*10810*/  SHF.L.U32 R0, R26, 0x1f, RZ ;  /* 0x0000001f1a007819 */ /* 0x000fe200000006ff */
[----:B------:R-:W-:Y:S01]  /*10820*/  IMAD R33, R24, 0x8, R22 ;  /* 0x0000000818217824 */ /* 0x000fe200078e0216 */
[----:B------:R-:W-:Y:S03]  /*10830*/  BSSY B0, `(.L_x_14176) ;  /* 0x0000003000007945 */ /* 0x000fe60003800000 */
[----:B------:R-:W0:Y:S02]  /*10840*/  SYNCS.PHASECHK.TRANS64.TRYWAIT P0, [R33+URZ+0x22840], R0 ;  /* 0x02284000210075a7 */ /* 0x000e24000800017f */
[----:B0-----:R-:W-:Y:S05]  /*10850*/  @!P0 BRA `(.L_x_14177) ;  /* 0x0000004000888947 */ /* 0x001fea0003800000 */
.L_x_14241:
[----:B------:R-:W-:Y:S05]  /*10860*/  BSYNC B0 ;  /* 0x0000000000007941 */ /* 0x000fea0003800000 */
.L_x_14176:
        /* <DEDUP_REMOVED lines=87> */
.L_x_14255:
        /* <DEDUP_REMOVED lines=10> */
.L_x_14179:
        /* <DEDUP_REMOVED lines=11> */
.L_x_14180:
        /* <DEDUP_REMOVED lines=15> */
[----:B------:R-:W-:-:S04]  /*11020*/  SEL R25, RZ, 0x8, P0 ;  /* 0x00000008ff197807 */ /* 0x000fc80000000000 */
[----:B------:R-:W-:Y:S02]  /*11030*/  IADD3 R25, R0, R25, RZ ;  /* 0x0000001900197210 */ /* 0x000fe40007ffe0ff */
[----:B------:R-:W-:Y:S01]  /*11040*/  SHF.R.S32.HI R0, RZ, 0x1f, R37 ;  /* 0x0000001fff007819 */ /* 0x000fe20000011425 */
[----:B-1----:R-:W-:-:S04]  /*11050*/  IMAD.WIDE.U32 R4, R37, UR4, RZ ;  /* 0x0000000425047c25 */ /* 0x002fc8000f8e00ff */
[----:B------:R-:W-:-:S04]  /*11060*/  IMAD R0, R0, UR4, RZ ;  /* 0x0000000400007c24 */ /* 0x000fc8000f8e02ff */
[----:B------:R-:W-:-:S04]  /*11070*/  IMAD R0, R37, UR5, R0 ;  /* 0x0000000525007c24 */ /* 0x000fc8000f8e0200 */
[----:B------:R-:W-:Y:S01]  /*11080*/  IMAD.IADD R37, R5, 0x1, R0 ;  /* 0x0000000105257824 */ /* 0x000fe200078e0200 */
[----:B-----5:R-:W-:-:S05]  /*11090*/  SEL R2, R3, RZ, !P1 ;  /* 0x000000ff03027207 */ /* 0x020fca0004800000 */
[----:B------:R1:W-:Y:S04]  /*110a0*/  STL [R1+0x24], R2 ;  /* 0x0000240201007387 */ /* 0x0003e80000100800 */
        /* <DEDUP_REMOVED lines=20> */
.L_x_14182:
[----:B------:R-:W-:Y:S05]  /*111f0*/  BSYNC B6 ;  /* 0x0000000000067941 */ /* 0x000fea0003800000 */
.L_x_14181:
[----:B------:R-:W2:Y:S01]  /*11200*/  LDL.LU.64 R2, [R1+0x8] ;  /* 0x0000080001027983 */ /* 0x000ea20000300a00 */
[----:B------:R-:W-:Y:S01]  /*11210*/  ULDC.64 UR4, c[0x0][0x2d8] ;  /* 0x0000b60000047ab9 */ /* 0x000fe20000000a00 */
[----:B------:R-:W1:Y:S02]  /*11220*/  LDC R4, c[0x0][0x448] ;  /* 0x00011200ff047b82 */ /* 0x000e640000000800 */
[----:B------:R-:W3:Y:S04]  /*11230*/  LDL.LU R20, [R1+0x24] ;  /* 0x0000240001147983 */ /* 0x000ee80000300800 */
[----:B------:R-:W4:Y:S04]  /*11240*/  LDL.LU R21, [R1+0x10] ;  /* 0x0000100001157983 */ /* 0x000f280000300800 */
[----:B------:R0:W5:Y:S01]  /*11250*/  LDL R9, [R1] ;  /* 0x0000000001097983 */ /* 0x0001620000100800 */
[----:B-1----:R-:W-:-:S13]  /*11260*/  ISETP.NE.AND P6, PT, R4, 0x1, PT ;  /* 0x000000010400780c */ /* 0x002fda0003fc5270 */
[----:B------:R-:W1:Y:S08]  /*11270*/  @P6 LDC R6, c[0x0][0x44c] ;  /* 0x00011300ff066b82 */ /* 0x000e700000000800 */
        /* <DEDUP_REMOVED lines=13> */
[----:B------:R-:W-:Y:S01]  /*11350*/  IMAD.IADD R3, R3, 0x1, R0 ;  /* 0x0000000103037824 */ /* 0x000fe200078e0200 */
[----:B-1----:R-:W-:-:S04]  /*11360*/  LOP3.LUT R20, R20, 0x7f, RZ, 0xc0, !PT ;  /* 0x0000007f14147812 */ /* 0x002fc800078ec0ff */
[----:B------:R-:W-:Y:S02]  /*11370*/  SHF.R.U32.HI R21, RZ, 0x3, R20 ;  /* 0x00000003ff157819 */ /* 0x000fe40000011614 */
[----:B------:R-:W1:Y:S02]  /*11380*/  S2R R20, SR_TID.X ;  /* 0x0000000000147919 */ /* 0x000e640000002100 */
[----:B-1----:R-:W-:-:S05]  /*11390*/  IMAD.SHL.U32 R20, R20, 0x10, RZ ;  /* 0x0000001014147824 */ /* 0x002fca00078e00ff */
[----:B------:R-:W-:-:S05]  /*113a0*/  LOP3.LUT R20, R21, 0x70, R20, 0xf8, !PT ;  /* 0x0000007015147812 */ /* 0x000fca00078ef814 */
[----:B------:R-:W-:-:S04]  /*113b0*/  IMAD R0, R17, 0x80, R20 ;  /* 0x0000008011007824 */ /* 0x000fc800078e0214 */
[----:B------:R-:W-:-:S04]  /*113c0*/  @P6 IMAD.HI.U32 R6, R0, R6, RZ ;  /* 0x0000000600066227 */ /* 0x000fc800078e00ff */
[----:B------:R-:W-:Y:S01]  /*113d0*/  IMAD.MOV.U32 R4, RZ, RZ, R0 ;  /* 0x000000ffff047224 */ /* 0x000fe200078e0000 */
[----:B0-----:R-:W-:Y:S02]  /*113e0*/  @P6 SHF.R.U32.HI R4, RZ, R5, R6 ;  /* 0x00000005ff046219 */ /* 0x001fe40000011606 */
[----:B------:R-:W0:Y:S03]  /*113f0*/  LDC R6, c[0x0][0x448] ;  /* 0x00011200ff067b82 */ /* 0x000e260000000800 */
[----:B------:R-:W-:Y:S01]  /*11400*/  IMAD.MOV R5, RZ, RZ, -R4 ;  /* 0x000000ffff057224 */ /* 0x000fe200078e0a04 */
[----:B------:R-:W1:Y:S01]  /*11410*/  S2R R20, SR_TID.X ;  /* 0x0000000000147919 */ /* 0x000e620000002100 */
        /* <DEDUP_REMOVED lines=15> */
[----:B-1----:R-:W-:-:S03]  /*11510*/  LOP3.LUT R20, R20, 0x7f, RZ, 0xc0, !PT ;  /* 0x0000007f14147812 */ /* 0x002fc600078ec0ff */
        /* <DEDUP_REMOVED lines=78> */
.L_x_14272:
        /* <DEDUP_REMOVED lines=10> */
.L_x_14184:
        /* <DEDUP_REMOVED lines=18> */
.L_x_14273:
[----:B------:R-:W-:Y:S05]  /*11bc0*/  BSYNC B0 ;  /* 0x0000000000007941 */ /* 0x000fea0003800000 */
.L_x_14185:
[----:B------:R-:W-:-:S05]  /*11bd0*/  IMAD.U32 R0, RZ, RZ, UR36 ;  /* 0x00000024ff007e24 */ /* 0x000fca000f8e00ff */
[----:B------:R-:W-:-:S13]  /*11be0*/  ISETP.NE.AND P0, PT, R0, 0x3, PT ;  /* 0x000000030000780c */ /* 0x000fda0003f05270 */
[----:B------:R-:W-:Y:S05]  /*11bf0*/  @!P0 BRA `(.L_x_14187) ;  /* 0x0000000000048947 */ /* 0x000fea0003800000 */
[----:B------:R-:W-:Y:S01]  /*11c00*/  BPT.TRAP 0x1 ;  /* 0x000000040000795c */ /* 0x000fe20000300000 */
.L_x_14187:
[----:B------:R-:W-:Y:S01]  /*11c10*/  SHF.L.U32 R0, R26, 0x1f, RZ ;  /* 0x0000001f1a007819 */ /* 0x000fe200000006ff */
[----:B------:R-:W-:Y:S03]  /*11c20*/  BSSY B0, `(.L_x_14188) ;  /* 0x0000003000007945 */ /* 0x000fe60003800000 */
[----:B------:R-:W1:Y:S02]  /*11c30*/  SYNCS.PHASECHK.TRANS64.TRYWAIT P0, [R33+URZ+0x22860], R0 ;  /* 0x02286000210075a7 */ /* 0x000e64000800017f */
[----:B-1----:R-:W-:Y:S05]  /*11c40*/  @!P0 BRA `(.L_x_14189) ;  /* 0x0000004000548947 */ /* 0x002fea0003800000 */
.L_x_14274:
[----:B------:R-:W-:Y:S05]  /*11c50*/  BSYNC B0 ;  /* 0x0000000000007941 */ /* 0x000fea0003800000 */
.L_x_14188:
        /* <DEDUP_REMOVED lines=93> */
.L_x_14288:
        /* <DEDUP_REMOVED lines=15> */
.L_x_14191:
        /* <DEDUP_REMOVED lines=11> */
.L_x_14192:
[----:B------:R-:W2:Y:S01]  /*123d0*/  LDL.LU R2, [R1+0x14] ;  /* 0x0000140001027983 */ /* 0x000ea20000300800 */
[----:B------:R0:W-:Y:S01]  /*123e0*/  SYNCS.ARRIVE.TRANS64.A1T0 RZ, [R33+URZ+0x22850], RZ ;  /* 0x022850ff21ff79a7 */ /* 0x0001e2000810003f */
[----:B------:R-:W-:Y:S01]  /*123f0*/  BSSY B0, `(.L_x_14193) ;  /* 0x00000dc000007945 */ /* 0x000fe20003800000 */
[----:B--2---:R-:W-:-:S05]  /*12400*/  VIADD R21, R2, 0xfffffffe ;  /* 0xfffffffe02157836 */ /* 0x004fca0000000000 */
[----:B------:R-:W-:-:S13]  /*12410*/  ISETP.GE.AND P0, PT, R21, R29, PT ;  /* 0x0000001d1500720c */ /* 0x000fda0003f06270 */
[----:B0-----:R-:W-:Y:S05]  /*12420*/  @!P0 BRA `(.L_x_14194) ;  /* 0x0000000c00608947 */ /* 0x001fea0003800000 */
.L_x_14207:
        /* <DEDUP_REMOVED lines=44> */
.L_x_14195:
[----:B------:R-:W-:Y:S01]  /*126f0*/  IMAD R10, R24, 0x8, R22 ;  /* 0x00000008180a7824 */ /* 0x000fe200078e0216 */
[----:B------:R-:W-:Y:S01]  /*12700*/  SHF.L.U32 R20, R26, 0x1f, RZ ;  /* 0x0000001f1a147819 */ /* 0x000fe200000006ff */
[----:B------:R-:W-:Y:S01]  /*12710*/  BSSY B1, `(.L_x_14196) ;  /* 0x0000004000017945 */ /* 0x000fe20003800000 */
[----:B------:R-:W-:Y:S02]  /*12720*/  SHF.R.S32.HI R9, RZ, 0x1f, R5 ;  /* 0x0000001fff097819 */ /* 0x000fe40000011405 */
[----:B------:R-:W0:Y:S02]  /*12730*/  SYNCS.PHASECHK.TRANS64.TRYWAIT P0, [R10+URZ+0x22840], R20 ;  /* 0x022840140a0075a7 */ /* 0x000e24000800017f */
[----:B0-----:R-:W-:Y:S05]  /*12740*/  @!P0 BRA `(.L_x_14197) ;  /* 0x0000003c00f08947 */ /* 0x001fea0003800000 */
.L_x_14289:
[----:B------:R-:W-:Y:S05]  /*12750*/  BSYNC B1 ;  /* 0x0000000000017941 */ /* 0x000fea0003800000 */
.L_x_14196:
        /* <DEDUP_REMOVED lines=49> */
.L_x_14303:
        /* <DEDUP_REMOVED lines=8> */
.L_x_14199:
        /* <DEDUP_REMOVED lines=11> */
.L_x_14200:
[----:B------:R1:W-:Y:S01]  /*12ba0*/  SYNCS.ARRIVE.TRANS64.A1T0 RZ, [R10+URZ+0x22830], RZ ;  /* 0x022830ff0aff79a7 */ /* 0x0003e2000810003f */
[----:B------:R-:W-:Y:S05]  /*12bb0*/  @!P3 BRA `(.L_x_14201) ;  /* 0x000000000004b947 */ /* 0x000fea0003800000 */
[----:B------:R-:W-:Y:S01]  /*12bc0*/  BPT.TRAP 0x1 ;  /* 0x000000040000795c */ /* 0x000fe20000300000 */
.L_x_14201:
[----:B------:R-:W2:Y:S01]  /*12bd0*/  SYNCS.PHASECHK.TRANS64.TRYWAIT P0, [R10+URZ+0x22860], R20 ;  /* 0x022860140a0075a7 */ /* 0x000ea2000800017f */
[----:B------:R-:W-:Y:S04]  /*12be0*/  BSSY B1, `(.L_x_14202) ;  /* 0x0000002000017945 */ /* 0x000fe80003800000 */
[----:B--2---:R-:W-:Y:S05]  /*12bf0*/  @!P0 BRA `(.L_x_14203) ;  /* 0x0000004000788947 */ /* 0x004fea0003800000 */
.L_x_14304:
[----:B------:R-:W-:Y:S05]  /*12c00*/  BSYNC B1 ;  /* 0x0000000000017941 */ /* 0x000fea0003800000 */
.L_x_14202:
        /* <DEDUP_REMOVED lines=66> */
.L_x_14318:
        /* <DEDUP_REMOVED lines=11> */
.L_x_14205:
        /* <DEDUP_REMOVED lines=11> */
.L_x_14206:
[----:B------:R0:W-:Y:S01]  /*13190*/  SYNCS.ARRIVE.TRANS64.A1T0 RZ, [R10+URZ+0x22850], RZ ;  /* 0x022850ff0aff79a7 */ /* 0x0001e2000810003f */
[----:B------:R-:W-:Y:S05]  /*131a0*/  @P2 BRA `(.L_x_14207) ;  /* 0xfffffff000a02947 */ /* 0x000fea000383ffff */
.L_x_14194:
[----:B------:R-:W-:Y:S05]  /*131b0*/  BSYNC B0 ;  /* 0x0000000000007941 */ /* 0x000fea0003800000 */
.L_x_14193:
        /* <DEDUP_REMOVED lines=20> */
.L_x_14209:
[----:B------:R-:W-:Y:S05]  /*13300*/  BSYNC B0 ;  /* 0x0000000000007941 */ /* 0x000fea0003800000 */
.L_x_14208:
[----:B------:R-:W-:Y:S02]  /*13310*/  SEL R24, R24, RZ, P0 ;  /* 0x000000ff18187207 */ /* 0x000fe40000000000 */
[----:B------:R-:W-:-:S07]  /*13320*/  LOP3.LUT R26, R26, R5, RZ, 0x3c, !PT ;  /* 0x000000051a1a7212 */ /* 0x000fce00078e3cff */
.L_x_14168:
[----:B------:R-:W-:Y:S05]  /*13330*/  BSYNC B7 ;  /* 0x0000000000077941 */ /* 0x000fea0003800000 */
.L_x_14166:
        /* <DEDUP_REMOVED lines=8> */
[----:B------:R3:W4:Y:S01]  /*133c0*/  LDS.128 R16, [R22+0x228d0] ;  /* 0x0228d00016107984 */ /* 0x0007220000000c00 */
[----:B------:R-:W-:Y:S06]  /*133d0*/  BAR.ARV 0x4, 0x180 ;  /* 0x0106000000007b1d */ /* 0x000fec0000002000 */
[----:B------:R-:W-:Y:S05]  /*133e0*/  BRA `(.L_x_14211) ;  /* 0x0000000c00d47947 */ /* 0x000fea0003800000 */
.L_x_14210:
        /* <DEDUP_REMOVED lines=28> */
[----:B--2---:R-:W-:-:S04]  /*135b0*/  SEL R14, R14, RZ, P1 ;  /* 0x000000ff0e0e7207 */ /* 0x004fc80000800000 */
[----:B------:R-:W-:-:S05]  /*135c0*/  IADD3 R5, R13, R14, RZ ;  /* 0x0000000e0d057210 */ /* 0x000fca0007ffe0ff */
        /* <DEDUP_REMOVED lines=13> */
.L_x_14328:
[----:B------:R-:W-:Y:S02]  /*136a0*/  ULDC UR4, c[0x0][0xc38] ;  /* 0x00030e0000047ab9 */ /* 0x000fe40000000800 */
[----:B------:R-:W-:-:S04]  /*136b0*/  IMAD.U32 R5, RZ, RZ, UR4 ;  /* 0x00000004ff057e24 */ /* 0x000fc8000f8e00ff */
[----:B---3--:R-:W-:-:S04]  /*136c0*/  IMAD R14, R14, R5, RZ ;  /* 0x000000050e0e7224 */ /* 0x008fc800078e02ff */
[----:B------:R-:W-:-:S05]  /*136d0*/  IMAD.IADD R7, R7, 0x1, R14 ;  /* 0x0000000107077824 */ /* 0x000fca00078e020e */
[----:B------:R-:W-:-:S13]  /*136e0*/  ISETP.GT.AND P6, PT, R7, R0, PT ;  /* 0x000000000700720c */ /* 0x000fda0003fc4270 */
[----:B------:R-:W-:Y:S05]  /*136f0*/  @P6 BRA `(.L_x_14213) ;  /* 0x0000000000a46947 */ /* 0x000fea0003800000 */
.L_x_14216:
        /* <DEDUP_REMOVED lines=35> */
.L_x_14336:
[----:B------:R-:W-:Y:S02]  /*13930*/  ULDC UR4, c[0x0][0xc38] ;  /* 0x00030e0000047ab9 */ /* 0x000fe40000000800 */
[----:B------:R-:W-:-:S04]  /*13940*/  IMAD.U32 R5, RZ, RZ, UR4 ;  /* 0x00000004ff057e24 */ /* 0x000fc8000f8e00ff */
[----:B---3--:R-:W-:-:S04]  /*13950*/  IMAD R14, R14, R5, RZ ;  /* 0x000000050e0e7224 */ /* 0x008fc800078e02ff */
[----:B------:R-:W-:-:S05]  /*13960*/  IMAD.IADD R7, R14, 0x1, R7 ;  /* 0x000000010e077824 */ /* 0x000fca00078e0207 */
[----:B------:R-:W-:-:S13]  /*13970*/  ISETP.GT.AND P6, PT, R7, R0, PT ;  /* 0x000000000700720c */ /* 0x000fda0003fc4270 */
[----:B------:R-:W-:Y:S05]  /*13980*/  @!P6 BRA `(.L_x_14216) ;  /* 0xfffffffc005ce947 */ /* 0x000fea000383ffff */
.L_x_14213:
        /* <DEDUP_REMOVED lines=10> */
.L_x_14341:
[----:B------:R-:W-:-:S13]  /*13a30*/  ISETP.NE.AND P0, PT, R3, RZ, PT ;  /* 0x000000ff0300720c */ /* 0x000fda0003f05270 */
[----:B------:R-:W-:Y:S05]  /*13a40*/  @!P0 BRA `(.L_x_14218) ;  /* 0x0000000000108947 */ /* 0x000fea0003800000 */
[----:B------:R-:W-:Y:S01]  /*13a50*/  UMOV UR4, 0xffffffff ;  /* 0xffffffff00047882 */ /* 0x000fe20000000000 */
[----:B---3--:R-:W-:Y:S02]  /*13a60*/  VIADD R12, R12, 0xffffffff ;  /* 0xffffffff0c0c7836 */ /* 0x008fe40000000000 */
[----:B------:R-:W-:Y:S05]  /*13a70*/  BRA.DIV UR4, `(.L_x_14219) ;  /* 0x0000004604087947 */ /* 0x000fea000b800000 */
[----:B------:R3:W0:Y:S02]  /*13a80*/  SHFL.IDX PT, R6, R2, R12, 0x1f ;  /* 0x00001f0c02067589 */ /* 0x00062400000e0000 */
.L_x_14218:
        /* <DEDUP_REMOVED lines=8> */
[----:B0-----:R-:W2:Y:S08]  /*13b10*/  MUFU.RCP R7, R7 ;  /* 0x0000000700077308 */ /* 0x001eb00000001000 */
[----:B----4-:R-:W-:Y:S01]  /*13b20*/  MUFU.RCP R8, R8 ;  /* 0x0000000800087308 */ /* 0x010fe20000001000 */
[----:B--23--:R-:W-:Y:S01]  /*13b30*/  VIADD R2, R7, 0xffffffe ;  /* 0x0ffffffe07027836 */ /* 0x00cfe20000000000 */
[----:B------:R-:W-:-:S06]  /*13b40*/  IABS R7, R17 ;  /* 0x0000001100077213 */ /* 0x000fcc0000000000 */
[----:B------:R0:W2:Y:S02]  /*13b50*/  F2I.FTZ.U32.TRUNC.NTZ R3, R2 ;  /* 0x0000000200037305 */ /* 0x0000a4000021f000 */
[----:B0-----:R-:W-:Y:S02]  /*13b60*/  IMAD.MOV.U32 R2, RZ, RZ, RZ ;  /* 0x000000ffff027224 */ /* 0x001fe400078e00ff */
[----:B--2---:R-:W-:-:S04]  /*13b70*/  IMAD.MOV R9, RZ, RZ, -R3 ;  /* 0x000000ffff097224 */ /* 0x004fc800078e0a03 */
        /* <DEDUP_REMOVED lines=44> */
.L_x_14220:
[----:B--23--:R-:W0:Y:S02]  /*13e40*/  LDC.64 R2, c[0x0][0xc90] ;  /* 0x00032400ff027b82 */ /* 0x00ce240000000a00 */
        /* <DEDUP_REMOVED lines=59> */
.L_x_14221:
[----:B------:R-:W-:-:S05]  /*14200*/  LOP3.LUT R2, RZ, R2, RZ, 0x33, !PT ;  /* 0x00000002ff027212 */ /* 0x000fca00078e33ff */
[----:B------:R-:W-:Y:S01]  /*14210*/  IMAD.IADD R17, R17, 0x1, R2 ;  /* 0x0000000111117824 */ /* 0x000fe200078e0202 */
[----:B------:R-:W-:Y:S06]  /*14220*/  BRA `(.L_x_14222) ;  /* 0x00000000001c7947 */ /* 0x000fec0003800000 */
.L_x_14214:
[----:B------:R-:W-:Y:S01]  /*14230*/  UMOV UR4, URZ ;  /* 0x0000003f00047c82 */ /* 0x000fe20008000000 */
[----:B------:R-:W-:Y:S01]  /*14240*/  UMOV UR5, URZ ;  /* 0x0000003f00057c82 */ /* 0x000fe20008000000 */
[----:B------:R-:W-:Y:S01]  /*14250*/  ULDC UR6, c[0x0][0xc3c] ;  /* 0x00030f0000067ab9 */ /* 0x000fe20000000800 */
[----:B------:R-:W-:Y:S02]  /*14260*/  IMAD.MOV.U32 R16, RZ, RZ, R0 ;  /* 0x000000ffff107224 */ /* 0x000fe400078e0000 */
[----:B------:R-:W-:Y:S02]  /*14270*/  IMAD.U32 R17, RZ, RZ, UR4 ;  /* 0x00000004ff117e24 */ /* 0x000fe4000f8e00ff */
[----:B------:R-:W-:Y:S02]  /*14280*/  IMAD.U32 R18, RZ, RZ, UR5 ;  /* 0x00000005ff127e24 */ /* 0x000fe4000f8e00ff */
[----:B------:R-:W-:-:S07]  /*14290*/  IMAD.U32 R19, RZ, RZ, UR6 ;  /* 0x00000006ff137e24 */ /* 0x000fce000f8e00ff */
.L_x_14222:
        /* <DEDUP_REMOVED lines=10> */
.L_x_14211:
[----:B------:R-:W-:Y:S02]  /*14340*/  ULDC UR4, c[0x0][0xc3c] ;  /* 0x00030f0000047ab9 */ /* 0x000fe40000000800 */
[----:B----4-:R-:W-:-:S13]  /*14350*/  ISETP.GE.AND P0, PT, R19, UR4, PT ;  /* 0x0000000413007c0c */ /* 0x010fda000bf06270 */
[----:B------:R-:W-:Y:S05]  /*14360*/  @!P0 BRA `(.L_x_14223) ;  /* 0xffffffb000b88947 */ /* 0x000fea000383ffff */
[----:B------:R-:W-:Y:S05]  /*14370*/  BSYNC B8 ;  /* 0x0000000000087941 */ /* 0x000fea0003800000 */
.L_x_14160:
        /* <DEDUP_REMOVED lines=12> */
.L_x_14344:
[----:B------:R-:W-:Y:S05]  /*14440*/  BSYNC B0 ;  /* 0x0000000000007941 */ /* 0x000fea0003800000 */
.L_x_14224:
[----:B------:R-:W-:-:S03]  /*14450*/  UMOV UR4, 0xffffffff ;  /* 0xffffffff00047882 */ /* 0x000fc60000000000 */
[----:B------:R-:W-:Y:S05]  /*14460*/  BRA.DIV UR4, `(.L_x_14226) ;  /* 0x0000003a04c87947 */ /* 0x000fea000b800000 */
[----:B-1----:R-:W1:Y:S02]  /*14470*/  S2R R0, SR_TID.X ;  /* 0x0000000000007919 */ /* 0x002e640000002100 */
[----:B-1----:R-:W-:-:S04]  /*14480*/  SHF.R.U32.HI R0, RZ, 0x5, R0 ;  /* 0x00000005ff007819 */ /* 0x002fc80000011600 */
[----:B------:R-:W-:-:S05]  /*14490*/  LOP3.LUT R0, R0, 0x3, RZ, 0xc0, !PT ;  /* 0x0000000300007812 */ /* 0x000fca00078ec0ff */
[----:B------:R1:W4:Y:S02]  /*144a0*/  SHFL.IDX PT, R14, R0, RZ, 0x1f ;  /* 0x00001fff000e7589 */ /* 0x00032400000e0000 */
.L_x_14347:
[----:B----4-:R-:W-:Y:S01]  /*144b0*/  ISETP.NE.AND P0, PT, R14, RZ, PT ;  /* 0x000000ff0e00720c */ /* 0x010fe20003f05270 */
[----:B------:R-:W-:-:S12]  /*144c0*/  BSSY B0, `(.L_x_14227) ;  /* 0x0000024000007945 */ /* 0x000fd80003800000 */
[----:B------:R-:W-:Y:S05]  /*144d0*/  @P0 BRA `(.L_x_14228) ;  /* 0x0000000000880947 */ /* 0x000fea0003800000 */
[----:B------:R-:W-:-:S03]  /*144e0*/  UMOV UR4, 0xffffffff ;  /* 0xffffffff00047882 */ /* 0x000fc60000000000 */
[----:B------:R-:W-:Y:S05]  /*144f0*/  BRA.DIV UR4, `(.L_x_14229) ;  /* 0x0000003a04d87947 */ /* 0x000fea000b800000 */
[----:B------:R-:W-:-:S13]  /*14500*/  ELECT P6, URZ, PT ;  /* 0x00000000003f782f */ /* 0x000fda00038c0000 */
.L_x_14350:
[----:B------:R-:W-:Y:S05]  /*14510*/  @!P6 BRA `(.L_x_14228) ;  /* 0x000000000078e947 */ /* 0x000fea0003800000 */
[----:B------:R-:W-:-:S06]  /*14520*/  ULOP3.LUT UR4, UR38, 0x2, URZ, 0xfc, !UPT ;  /* 0x0000000226047892 */ /* 0x000fcc000f8efc3f */
[----:B-1----:R-:W-:-:S05]  /*14530*/  IMAD.U32 R0, RZ, RZ, UR4 ;  /* 0x00000004ff007e24 */ /* 0x002fca000f8e00ff */
[----:B------:R-:W-:-:S13]  /*14540*/  ISETP.NE.AND P0, PT, R0, 0x3, PT ;  /* 0x000000030000780c */ /* 0x000fda0003f05270 */
[----:B------:R-:W-:Y:S05]  /*14550*/  @!P0 BRA `(.L_x_14230) ;  /* 0x0000000000048947 */ /* 0x000fea0003800000 */
[----:B------:R-:W-:Y:S01]  /*14560*/  BPT.TRAP 0x1 ;  /* 0x000000040000795c */ /* 0x000fe20000300000 */
.L_x_14230:
[----:B------:R-:W-:Y:S01]  /*14570*/  IMAD R5, R24, 0x8, R7 ;  /* 0x0000000818057824 */ /* 0x000fe200078e0207 */
[----:B------:R-:W-:Y:S01]  /*14580*/  SHF.L.U32 R0, R26, 0x1f, RZ ;  /* 0x0000001f1a007819 */ /* 0x000fe200000006ff */
[----:B------:R-:W-:-:S03]  /*14590*/  VIADD R24, R24, 0x1 ;  /* 0x0000000118187836 */ /* 0x000fc60000000000 */
[----:B------:R-:W1:Y:S02]  /*145a0*/  SYNCS.PHASECHK.TRANS64.TRYWAIT P1, [R5+URZ+0x22840], R0 ;  /* 0x02284000050075a7 */ /* 0x000e64000802017f */
[----:B------:R-:W-:-:S04]  /*145b0*/  ISETP.NE.AND P2, PT, R24, 0x2, PT ;  /* 0x000000021800780c */ /* 0x000fc80003f45270 */
[----:B------:R-:W-:Y:S01]  /*145c0*/  SEL R3, RZ, 0x1, P2 ;  /* 0x00000001ff037807 */ /* 0x000fe20001000000 */
[----:B-1----:R-:W-:Y:S08]  /*145d0*/  @!P1 BRA `(.L_x_14231) ;  /* 0x0000003800c09947 */ /* 0x002ff00003800000 */
.L_x_14351:
[----:B------:R-:W-:Y:S02]  /*145e0*/  SEL R24, R24, RZ, P2 ;  /* 0x000000ff18187207 */ /* 0x000fe40001000000 */
[----:B------:R-:W-:Y:S01]  /*145f0*/  LOP3.LUT R2, R26, R3, RZ, 0x3c, !PT ;  /* 0x000000031a027212 */ /* 0x000fe200078e3cff */
[----:B------:R-:W-:Y:S06]  /*14600*/  @!P0 BRA `(.L_x_14232) ;  /* 0x0000000000048947 */ /* 0x000fec0003800000 */
[----:B------:R-:W-:Y:S01]  /*14610*/  BPT.TRAP 0x1 ;  /* 0x000000040000795c */ /* 0x000fe20000300000 */
.L_x_14232:
[----:B------:R-:W-:Y:S01]  /*14620*/  IMAD R3, R24, 0x8, R7 ;  /* 0x0000000818037824 */ /* 0x000fe200078e0207 */
[----:B------:R-:W-:-:S04]  /*14630*/  SHF.L.U32 R2, R2, 0x1f, RZ ;  /* 0x0000001f02027819 */ /* 0x000fc800000006ff */
[----:B------:R-:W4:Y:S02]  /*14640*/  SYNCS.PHASECHK.TRANS64.TRYWAIT P1, [R3+URZ+0x22840], R2 ;  /* 0x02284002030075a7 */ /* 0x000f24000802017f */
[----:B----4-:R-:W-:Y:S05]  /*14650*/  @!P1 BRA `(.L_x_14233) ;  /* 0x0000003800b49947 */ /* 0x010fea0003800000 */
.L_x_14352:
[----:B------:R-:W-:Y:S05]  /*14660*/  @!P0 BRA `(.L_x_14234) ;  /* 0x0000000000048947 */ /* 0x000fea0003800000 */
[----:B------:R-:W-:Y:S01]  /*14670*/  BPT.TRAP 0x1 ;  /* 0x000000040000795c */ /* 0x000fe20000300000 */
.L_x_14234:
[----:B------:R-:W5:Y:S02]  /*14680*/  SYNCS.PHASECHK.TRANS64.TRYWAIT P1, [R5+URZ+0x22860], R0 ;  /* 0x02286000050075a7 */ /* 0x000f64000802017f */
[----:B-----5:R-:W-:Y:S05]  /*14690*/  @!P1 BRA `(.L_x_14235) ;  /* 0x0000003800b89947 */ /* 0x020fea0003800000 */
.L_x_14353:
[----:B------:R-:W-:Y:S05]  /*146a0*/  @!P0 BRA `(.L_x_14236) ;  /* 0x0000000000048947 */ /* 0x000fea0003800000 */
[----:B------:R-:W-:Y:S01]  /*146b0*/  BPT.TRAP 0x1 ;  /* 0x000000040000795c */ /* 0x000fe20000300000 */
.L_x_14236:
[----:B------:R0:W0:Y:S02]  /*146c0*/  SYNCS.PHASECHK.TRANS64.TRYWAIT P0, [R3+URZ+0x22860], R2 ;  /* 0x02286002030075a7 */ /* 0x000024000800017f */
[----:B0-----:R-:W-:Y:S05]  /*146d0*/  @!P0 NANOSLEEP.SYNCS 0x989680 ;  /* 0x009896800000895d */ /* 0x001fea0003900000 */
[----:B------:R-:W0:Y:S02]  /*146e0*/  @!P0 SYNCS.PHASECHK.TRANS64 P0, [R3+URZ+0x22860], R2 ;  /* 0x02286002030085a7 */ /* 0x000e24000800007f */
[----:B0-----:R-:W-:Y:S05]  /*146f0*/  @!P0 BRA `(.L_x_14236) ;  /* 0xfffffffc00f08947 */ /* 0x001fea000383ffff */
.L_x_14228:
[----:B------:R-:W-:Y:S05]  /*14700*/  BSYNC B0 ;  /* 0x0000000000007941 */ /* 0x000fea0003800000 */
.L_x_14227:
[----:B------:R-:W-:Y:S05]  /*14710*/  EXIT ;  /* 0x000000000000794d */ /* 0x000fea0003800000 */
.L_x_14093:
[----:B0-----:R0:W1:Y:S02]  /*14720*/  SYNCS.PHASECHK.TRANS64.TRYWAIT P0, [R7+URZ+0x22800], R0 ;  /* 0x02280000070075a7 */ /* 0x001064000800017f */
[----:B-1----:R-:W-:Y:S05]  /*14730*/  @!P0 NANOSLEEP.SYNCS 0x989680 ;  /* 0x009896800000895d */ /* 0x002fea0003900000 */
[----:B------:R-:W1:Y:S02]  /*14740*/  @!P0 SYNCS.PHASECHK.TRANS64 P0, [R7+URZ+0x22800], R0 ;  /* 0x02280000070085a7 */ /* 0x000e64000800007f */
[----:B-1----:R-:W-:Y:S05]  /*14750*/  @!P0 BRA `(.L_x_14093) ;  /* 0xfffffffc00f08947 */ /* 0x002fea000383ffff */
[----:B------:R-:W-:Y:S05]  /*14760*/  BRA `(.L_x_14237) ;  /* 0xfffffed800587947 */ /* 0x000fea000383ffff */
.L_x_14097:
[----:B-1----:R-:W-:-:S04]  /*14770*/  IMAD.U32 R0, RZ, RZ, UR22 ;  /* 0x00000016ff007e24 */ /* 0x002fc8000f8e00ff */
[----:B------:R1:W2:Y:S03]  /*14780*/  SYNCS.PHASECHK.TRANS64.TRYWAIT P1, [R0+URZ+0x22830], R9 ;  /* 0x02283009000075a7 */ /* 0x0002a6000802017f */
[----:B--2---:R-:W-:Y:S05]  /*14790*/  @!P1 NANOSLEEP.SYNCS 0x989680 ;  /* 0x009896800000995d */ /* 0x004fea0003900000 */
[----:B------:R-:W2:Y:S02]  /*147a0*/  @!P1 SYNCS.PHASECHK.TRANS64 P1, [R0+URZ+0x22830], R9 ;  /* 0x02283009000095a7 */ /* 0x000ea4000802007f */
[----:B--2---:R-:W-:Y:S05]  /*147b0*/  @!P1 BRA `(.L_x_14097) ;  /* 0xfffffffc00ec9947 */ /* 0x004fea000383ffff */
[----:B------:R-:W-:Y:S05]  /*147c0*/  BRA `(.L_x_14096) ;  /* 0xfffffed800807947 */ /* 0x000fea000383ffff */
.L_x_14102:
[----:B-1----:R-:W-:-:S04]  /*147d0*/  IMAD.U32 R10, RZ, RZ, UR22 ;  /* 0x00000016ff0a7e24 */ /* 0x002fc8000f8e00ff */
[----:B------:R1:W2:Y:S03]  /*147e0*/  SYNCS.PHASECHK.TRANS64.TRYWAIT P1, [R10+URZ+0x22850], R9 ;  /* 0x022850090a0075a7 */ /* 0x0002a6000802017f */
[----:B--2---:R-:W-:Y:S05]  /*147f0*/  @!P1 NANOSLEEP.SYNCS 0x989680 ;  /* 0x009896800000995d */ /* 0x004fea0003900000 */
[----:B------:R-:W2:Y:S02]  /*14800*/  @!P1 SYNCS.PHASECHK.TRANS64 P1, [R10+URZ+0x22850], R9 ;  /* 0x022850090a0095a7 */ /* 0x000ea4000802007f */
[----:B--2---:R-:W-:Y:S05]  /*14810*/  @!P1 BRA `(.L_x_14102) ;  /* 0xfffffffc00ec9947 */ /* 0x004fea000383ffff */
[----:B------:R-:W-:Y:S05]  /*14820*/  BRA `(.L_x_14101) ;  /* 0xfffffef8000c7947 */ /* 0x000fea000383ffff */
.L_x_14108:
[----:B-1----:R-:W-:-:S04]  /*14830*/  IMAD.U32 R0, RZ, RZ, UR23 ;  /* 0x00000017ff007e24 */ /* 0x002fc8000f8e00ff */
[----:B------:R1:W2:Y:S03]  /*14840*/  SYNCS.PHASECHK.TRANS64.TRYWAIT P1, [R0+URZ+0x22830], R7 ;  /* 0x02283007000075a7 */ /* 0x0002a6000802017f */
[----:B--2---:R-:W-:Y:S05]  /*14850*/  @!P1 NANOSLEEP.SYNCS 0x989680 ;  /* 0x009896800000995d */ /* 0x004fea0003900000 */
[----:B------:R-:W2:Y:S02]  /*14860*/  @!P1 SYNCS.PHASECHK.TRANS64 P1, [R0+URZ+0x22830], R7 ;  /* 0x02283007000095a7 */ /* 0x000ea4000802007f */
[----:B--2---:R-:W-:Y:S05]  /*14870*/  @!P1 BRA `(.L_x_14108) ;  /* 0xfffffffc00ec9947 */ /* 0x004fea000383ffff */
[----:B------:R-:W-:Y:S05]  /*14880*/  BRA `(.L_x_14107) ;  /* 0xfffffefc00507947 */ /* 0x000fea000383ffff */
.L_x_14113:
[----:B-1----:R-:W-:-:S04]  /*14890*/  IMAD.U32 R8, RZ, RZ, UR23 ;  /* 0x00000017ff087e24 */ /* 0x002fc8000f8e00ff */
[----:B------:R1:W2:Y:S03]  /*148a0*/  SYNCS.PHASECHK.TRANS64.TRYWAIT P1, [R8+URZ+0x22850], R7 ;  /* 0x02285007080075a7 */ /* 0x0002a6000802017f */
[----:B--2---:R-:W-:Y:S05]  /*148b0*/  @!P1 NANOSLEEP.SYNCS 0x989680 ;  /* 0x009896800000995d */ /* 0x004fea0003900000 */
[----:B------:R-:W2:Y:S02]  /*148c0*/  @!P1 SYNCS.PHASECHK.TRANS64 P1, [R8+URZ+0x22850], R7 ;  /* 0x02285007080095a7 */ /* 0x000ea4000802007f */
[----:B--2---:R-:W-:Y:S05]  /*148d0*/  @!P1 BRA `(.L_x_14113) ;  /* 0xfffffffc00ec9947 */ /* 0x004fea000383ffff */
[----:B------:R-:W-:Y:S05]  /*148e0*/  BRA `(.L_x_14112) ;  /* 0xffffff2000cc7947 */ /* 0x000fea000383ffff */
.L_x_14120:
[----:B-1----:R-:W-:-:S04]  /*148f0*/  IMAD.U32 R0, RZ, RZ, UR23 ;  /* 0x00000017ff007e24 */ /* 0x002fc8000f8e00ff */
[----:B------:R1:W2:Y:S03]  /*14900*/  SYNCS.PHASECHK.TRANS64.TRYWAIT P1, [R0+URZ+0x22830], R7 ;  /* 0x02283007000075a7 */ /* 0x0002a6000802017f */
[----:B--2---:R-:W-:Y:S05]  /*14910*/  @!P1 NANOSLEEP.SYNCS 0x989680 ;  /* 0x009896800000995d */ /* 0x004fea0003900000 */
[----:B------:R-:W2:Y:S02]  /*14920*/  @!P1 SYNCS.PHASECHK.TRANS64 P1, [R0+URZ+0x22830], R7 ;  /* 0x02283007000095a7 */ /* 0x000ea4000802007f */
[----:B--2---:R-:W-:Y:S05]  /*14930*/  @!P1 BRA `(.L_x_14120) ;  /* 0xfffffffc00ec9947 */ /* 0x004fea000383ffff */
[----:B------:R-:W-:Y:S05]  /*14940*/  BRA `(.L_x_14119) ;  /* 0xffffff2400e87947 */ /* 0x000fea000383ffff */
.L_x_14125:
[----:B-1----:R-:W-:-:S04]  /*14950*/  IMAD.U32 R8, RZ, RZ, UR23 ;  /* 0x00000017ff087e24 */ /* 0x002fc8000f8e00ff */
[----:B------:R1:W2:Y:S03]  /*14960*/  SYNCS.PHASECHK.TRANS64.TRYWAIT P1, [R8+URZ+0x22850], R7 ;  /* 0x02285007080075a7 */ /* 0x0002a6000802017f */
[----:B--2---:R-:W-:Y:S05]  /*14970*/  @!P1 NANOSLEEP.SYNCS 0x989680 ;  /* 0x009896800000995d */ /* 0x004fea0003900000 */
[----:B------:R-:W2:Y:S02]  /*14980*/  @!P1 SYNCS.PHASECHK.TRANS64 P1, [R8+URZ+0x22850], R7 ;  /* 0x02285007080095a7 */ /* 0x000ea4000802007f */
[----:B--2---:R-:W-:Y:S05]  /*14990*/  @!P1 BRA `(.L_x_14125) ;  /* 0xfffffffc00ec9947 */ /* 0x004fea000383ffff */
[----:B------:R-:W-:Y:S05]  /*149a0*/  BRA `(.L_x_14124) ;  /* 0xffffff4400887947 */ /* 0x000fea000383ffff */
.L_x_14174:
        /* <DEDUP_REMOVED lines=11> */
.L_x_14239:
[----:B------:R-:W-:Y:S05]  /*14a60*/  BSYNC B0 ;  /* 0x0000000000007941 */ /* 0x000fea0003800000 */
.L_x_14238:
[----:B------:R-:W-:Y:S05]  /*14a70*/  BRA `(.L_x_14240) ;  /* 0xffffffb800cc7947 */ /* 0x000fea000383ffff */
.L_x_14177:
[----:B0-----:R0:W1:Y:S02]  /*14a80*/  SYNCS.PHASECHK.TRANS64.TRYWAIT P0, [R33+URZ+0x22840], R0 ;  /* 0x02284000210075a7 */ /* 0x001064000800017f */
[----:B-1----:R-:W-:Y:S05]  /*14a90*/  @!P0 NANOSLEEP.SYNCS 0x989680 ;  /* 0x009896800000895d */ /* 0x002fea0003900000 */
[----:B------:R-:W1:Y:S02]  /*14aa0*/  @!P0 SYNCS.PHASECHK.TRANS64 P0, [R33+URZ+0x22840], R0 ;  /* 0x02284000210085a7 */ /* 0x000e64000800007f */
[----:B-1----:R-:W-:Y:S05]  /*14ab0*/  @!P0 BRA `(.L_x_14177) ;  /* 0xfffffffc00f08947 */ /* 0x002fea000383ffff */
[----:B------:R-:W-:Y:S05]  /*14ac0*/  BRA `(.L_x_14241) ;  /* 0xffffffbc00647947 */ /* 0x000fea000383ffff */
.L_x_14178:
        /* <DEDUP_REMOVED lines=8> */
.L_x_14243:
[----:B------:R-:W-:Y:S05]  /*14b50*/  BSYNC B0 ;  /* 0x0000000000007941 */ /* 0x000fea0003800000 */
.L_x_14242:
        /* <DEDUP_REMOVED lines=9> */
.L_x_14244:
[----:B------:R-:W-:Y:S02]  /*14bf0*/  IMAD.MOV.U32 R13, RZ, RZ, R4 ;  /* 0x000000ffff0d7224 */ /* 0x000fe400078e0004 */
[----:B------:R-:W-:Y:S01]  /*14c00*/  IMAD.MOV.U32 R12, RZ, RZ, 0x1 ;  /* 0x00000001ff0c7424 */ /* 0x000fe200078e00ff */
[----:B------:R-:W-:-:S07]  /*14c10*/  MOV R3, R14 ;  /* 0x0000000e00037202 */ /* 0x000fce0000000f00 */
[----:B------:R-:W-:Y:S05]  /*14c20*/  WARPSYNC.COLLECTIVE R15, `(.L_x_14245) ;  /* 0x000000000f087348 */ /* 0x000fea0003c00000 */
[----:B------:R0:W1:Y:S02]  /*14c30*/  SHFL.IDX P6, R14, R13, R12, R11 ;  /* 0x0000000c0d0e7389 */ /* 0x00006400000c000b */
[----:B01----:R-:W-:Y:S01]  /*14c40*/  ENDCOLLECTIVE ;  /* 0x000000000000791b */ /* 0x003fe20003800000 */
.L_x_14245:
        /* <DEDUP_REMOVED lines=15> */
.L_x_14246:
[----:B------:R-:W-:Y:S02]  /*14d40*/  @P0 IMAD R7, R5, 0x2, R22 ;  /* 0x0000000205070824 */ /* 0x000fe400078e0216 */
[----:B------:R-:W-:Y:S02]  /*14d50*/  IMAD.MOV.U32 R13, RZ, RZ, R4 ;  /* 0x000000ffff0d7224 */ /* 0x000fe400078e0004 */
[----:B------:R-:W-:Y:S02]  /*14d60*/  IMAD.MOV.U32 R12, RZ, RZ, 0x2 ;  /* 0x00000002ff0c7424 */ /* 0x000fe400078e00ff */
[----:B------:R-:W-:-:S07]  /*14d70*/  IMAD.MOV.U32 R3, RZ, RZ, R14 ;  /* 0x000000ffff037224 */ /* 0x000fce00078e000e */
[----:B------:R-:W-:Y:S05]  /*14d80*/  WARPSYNC.COLLECTIVE R15, `(.L_x_14247) ;  /* 0x000000000f087348 */ /* 0x000fea0003c00000 */
[----:B------:R0:W1:Y:S02]  /*14d90*/  SHFL.IDX P6, R14, R13, R12, R11 ;  /* 0x0000000c0d0e7389 */ /* 0x00006400000c000b */
[----:B01----:R-:W-:Y:S01]  /*14da0*/  ENDCOLLECTIVE ;  /* 0x000000000000791b */ /* 0x003fe20003800000 */
.L_x_14247:
        /* <DEDUP_REMOVED lines=15> */
.L_x_14248:
[----:B------:R-:W-:Y:S02]  /*14ea0*/  @P0 IMAD R7, R5, 0x2, R22 ;  /* 0x0000000205070824 */ /* 0x000fe400078e0216 */
[----:B------:R-:W-:Y:S02]  /*14eb0*/  IMAD.MOV.U32 R13, RZ, RZ, R4 ;  /* 0x000000ffff0d7224 */ /* 0x000fe400078e0004 */
[----:B------:R-:W-:Y:S02]  /*14ec0*/  IMAD.MOV.U32 R12, RZ, RZ, 0x3 ;  /* 0x00000003ff0c7424 */ /* 0x000fe400078e00ff */
[----:B------:R-:W-:-:S07]  /*14ed0*/  IMAD.MOV.U32 R3, RZ, RZ, R14 ;  /* 0x000000ffff037224 */ /* 0x000fce00078e000e */
[----:B------:R-:W-:Y:S05]  /*14ee0*/  WARPSYNC.COLLECTIVE R15, `(.L_x_14249) ;  /* 0x000000000f087348 */ /* 0x000fea0003c00000 */
[----:B------:R0:W1:Y:S02]  /*14ef0*/  SHFL.IDX P6, R14, R13, R12, R11 ;  /* 0x0000000c0d0e7389 */ /* 0x00006400000c000b */
[----:B01----:R-:W-:Y:S01]  /*14f00*/  ENDCOLLECTIVE ;  /* 0x000000000000791b */ /* 0x003fe20003800000 */
.L_x_14249:
        /* <DEDUP_REMOVED lines=15> */
.L_x_14250:
[----:B------:R-:W-:Y:S02]  /*15000*/  @P0 IMAD R7, R5, 0x2, R22 ;  /* 0x0000000205070824 */ /* 0x000fe400078e0216 */
[----:B------:R-:W-:Y:S02]  /*15010*/  IMAD.MOV.U32 R13, RZ, RZ, R4 ;  /* 0x000000ffff0d7224 */ /* 0x000fe400078e0004 */
[----:B------:R-:W-:Y:S02]  /*15020*/  IMAD.MOV.U32 R12, RZ, RZ, 0x4 ;  /* 0x00000004ff0c7424 */ /* 0x000fe400078e00ff */
[----:B------:R-:W-:-:S07]  /*15030*/  IMAD.MOV.U32 R3, RZ, RZ, R14 ;  /* 0x000000ffff037224 */ /* 0x000fce00078e000e */
[----:B------:R-:W-:Y:S05]  /*15040*/  WARPSYNC.COLLECTIVE R15, `(.L_x_14251) ;  /* 0x000000000f087348 */ /* 0x000fea0003c00000 */
[----:B------:R0:W1:Y:S02]  /*15050*/  SHFL.IDX P6, R14, R13, R12, R11 ;  /* 0x0000000c0d0e7389 */ /* 0x00006400000c000b */
[----:B01----:R-:W-:Y:S01]  /*15060*/  ENDCOLLECTIVE ;  /* 0x000000000000791b */ /* 0x003fe20003800000 */
.L_x_14251:
        /* <DEDUP_REMOVED lines=15> */
.L_x_14252:
[----:B------:R-:W-:Y:S02]  /*15160*/  @P0 IMAD R7, R5, 0x2, R22 ;  /* 0x0000000205070824 */ /* 0x000fe400078e0216 */
[----:B------:R-:W-:Y:S02]  /*15170*/  IMAD.MOV.U32 R13, RZ, RZ, R4 ;  /* 0x000000ffff0d7224 */ /* 0x000fe400078e0004 */
[----:B------:R-:W-:Y:S02]  /*15180*/  IMAD.MOV.U32 R12, RZ, RZ, 0x5 ;  /* 0x00000005ff0c7424 */ /* 0x000fe400078e00ff */
[----:B------:R-:W-:-:S07]  /*15190*/  IMAD.MOV.U32 R3, RZ, RZ, R14 ;  /* 0x000000ffff037224 */ /* 0x000fce00078e000e */
[----:B------:R-:W-:Y:S05]  /*151a0*/  WARPSYNC.COLLECTIVE R15, `(.L_x_14253) ;  /* 0x000000000f087348 */ /* 0x000fea0003c00000 */
[----:B------:R0:W1:Y:S02]  /*151b0*/  SHFL.IDX P6, R14, R13, R12, R11 ;  /* 0x0000000c0d0e7389 */ /* 0x00006400000c000b */
[----:B01----:R-:W-:Y:S01]  /*151c0*/  ENDCOLLECTIVE ;  /* 0x000000000000791b */ /* 0x003fe20003800000 */
.L_x_14253:
        /* <DEDUP_REMOVED lines=10> */
.L_x_14254:
[----:B------:R-:W-:Y:S01]  /*15270*/  @!PT LDS RZ, [RZ] ;  /* 0x00000000fffff984 */ /* 0x000fe20000000800 */
[----:B------:R-:W-:Y:S01]  /*15280*/  @!PT LDS RZ, [RZ] ;  /* 0x00000000fffff984 */ /* 0x000fe20000000800 */
[----:B------:R-:W-:Y:S01]  /*15290*/  @!PT LDS RZ, [RZ] ;  /* 0x00000000fffff984 */ /* 0x000fe20000000800 */
[----:B------:R0:W-:Y:S01]  /*152a0*/  @P0 LDGSTS.E.BYPASS.LTC128B.128 [R7+0x1e400], desc[UR52][R2.64], !P2 ;  /* 0x1e40000002070fae */ /* 0x0001e2000d101d74 */
[----:B------:R-:W-:Y:S01]  /*152b0*/  IMAD.MOV.U32 R0, RZ, RZ, R14 ;  /* 0x000000ffff007224 */ /* 0x000fe200078e000e */
[----:B------:R-:W-:Y:S06]  /*152c0*/  BRA `(.L_x_14255) ;  /* 0xffffffb800c47947 */ /* 0x000fec000383ffff */
.L_x_14183:
        /* <DEDUP_REMOVED lines=9> */
.L_x_14256:
[C---:B------:R-:W-:Y:S01]  /*15360*/  VIADD R6, R17.reuse, 0x10 ;  /* 0x0000001011067836 */ /* 0x040fe20000000000 */
[----:B------:R-:W-:Y:S01]  /*15370*/  ISETP.GE.AND P0, PT, R17, R5, PT ;  /* 0x000000051100720c */ /* 0x000fe20003f06270 */
[----:B------:R-:W-:Y:S02]  /*15380*/  IMAD.MOV.U32 R13, RZ, RZ, R0 ;  /* 0x000000ffff0d7224 */ /* 0x000fe400078e0000 */
[----:B------:R-:W-:-:S10]  /*15390*/  IMAD.MOV.U32 R2, RZ, RZ, R14 ;  /* 0x000000ffff027224 */ /* 0x000fd400078e000e */
[----:B------:R-:W-:Y:S05]  /*153a0*/  WARPSYNC.COLLECTIVE R15, `(.L_x_14257) ;  /* 0x000000000f087348 */ /* 0x000fea0003c00000 */
[----:B------:R0:W1:Y:S02]  /*153b0*/  SHFL.IDX P6, R14, R13, R12, R11 ;  /* 0x0000000c0d0e7389 */ /* 0x00006400000c000b */
[----:B01----:R-:W-:Y:S01]  /*153c0*/  ENDCOLLECTIVE ;  /* 0x000000000000791b */ /* 0x003fe20003800000 */
.L_x_14257:
[----:B------:R-:W-:Y:S02]  /*153d0*/  IMAD.MOV.U32 R13, RZ, RZ, R4 ;  /* 0x000000ffff0d7224 */ /* 0x000fe400078e0004 */
[----:B------:R-:W-:Y:S02]  /*153e0*/  IMAD.MOV.U32 R12, RZ, RZ, 0x1 ;  /* 0x00000001ff0c7424 */ /* 0x000fe400078e00ff */
[----:B------:R-:W-:-:S07]  /*153f0*/  IMAD.MOV.U32 R3, RZ, RZ, R14 ;  /* 0x000000ffff037224 */ /* 0x000fce00078e000e */
[----:B------:R-:W-:Y:S05]  /*15400*/  WARPSYNC.COLLECTIVE R15, `(.L_x_14258) ;  /* 0x000000000f087348 */ /* 0x000fea0003c00000 */
[----:B------:R0:W1:Y:S02]  /*15410*/  SHFL.IDX P6, R14, R13, R12, R11 ;  /* 0x0000000c0d0e7389 */ /* 0x00006400000c000b */
[----:B01----:R-:W-:Y:S01]  /*15420*/  ENDCOLLECTIVE ;  /* 0x000000000000791b */ /* 0x003fe20003800000 */
.L_x_14258:
        /* <DEDUP_REMOVED lines=15> */
.L_x_14259:
[----:B------:R-:W-:Y:S02]  /*15520*/  IMAD.MOV.U32 R13, RZ, RZ, R4 ;  /* 0x000000ffff0d7224 */ /* 0x000fe400078e0004 */
[----:B------:R-:W-:Y:S02]  /*15530*/  IMAD.MOV.U32 R12, RZ, RZ, 0x2 ;  /* 0x00000002ff0c7424 */ /* 0x000fe400078e00ff */
[----:B------:R-:W-:-:S07]  /*15540*/  IMAD.MOV.U32 R3, RZ, RZ, R14 ;  /* 0x000000ffff037224 */ /* 0x000fce00078e000e */
[----:B------:R-:W-:Y:S05]  /*15550*/  WARPSYNC.COLLECTIVE R15, `(.L_x_14260) ;  /* 0x000000000f087348 */ /* 0x000fea0003c00000 */
[----:B------:R0:W1:Y:S02]  /*15560*/  SHFL.IDX P6, R14, R13, R12, R11 ;  /* 0x0000000c0d0e7389 */ /* 0x00006400000c000b */
[----:B01----:R-:W-:Y:S01]  /*15570*/  ENDCOLLECTIVE ;  /* 0x000000000000791b */ /* 0x003fe20003800000 */
.L_x_14260:
        /* <DEDUP_REMOVED lines=16> */
.L_x_14261:
[----:B------:R-:W-:Y:S02]  /*15680*/  IMAD.MOV.U32 R13, RZ, RZ, R4 ;  /* 0x000000ffff0d7224 */ /* 0x000fe400078e0004 */
[----:B------:R-:W-:Y:S02]  /*15690*/  IMAD.MOV.U32 R12, RZ, RZ, 0x3 ;  /* 0x00000003ff0c7424 */ /* 0x000fe400078e00ff */
[----:B------:R-:W-:-:S07]  /*156a0*/  IMAD.MOV.U32 R3, RZ, RZ, R14 ;  /* 0x000000ffff037224 */ /* 0x000fce00078e000e */
[----:B------:R-:W-:Y:S05]  /*156b0*/  WARPSYNC.COLLECTIVE R15, `(.L_x_14262) ;  /* 0x000000000f087348 */ /* 0x000fea0003c00000 */
[----:B------:R0:W1:Y:S02]  /*156c0*/  SHFL.IDX P6, R14, R13, R12, R11 ;  /* 0x0000000c0d0e7389 */ /* 0x00006400000c000b */
[----:B01----:R-:W-:Y:S01]  /*156d0*/  ENDCOLLECTIVE ;  /* 0x000000000000791b */ /* 0x003fe20003800000 */
.L_x_14262:
        /* <DEDUP_REMOVED lines=16> */
.L_x_14263:
[----:B------:R-:W-:Y:S02]  /*157e0*/  IMAD.MOV.U32 R13, RZ, RZ, R4 ;  /* 0x000000ffff0d7224 */ /* 0x000fe400078e0004 */
[----:B------:R-:W-:Y:S02]  /*157f0*/  IMAD.MOV.U32 R12, RZ, RZ, 0x4 ;  /* 0x00000004ff0c7424 */ /* 0x000fe400078e00ff */
[----:B------:R-:W-:-:S07]  /*15800*/  IMAD.MOV.U32 R3, RZ, RZ, R14 ;  /* 0x000000ffff037224 */ /* 0x000fce00078e000e */
[----:B------:R-:W-:Y:S05]  /*15810*/  WARPSYNC.COLLECTIVE R15, `(.L_x_14264) ;  /* 0x000000000f087348 */ /* 0x000fea0003c00000 */
[----:B------:R0:W1:Y:S02]  /*15820*/  SHFL.IDX P6, R14, R13, R12, R11 ;  /* 0x0000000c0d0e7389 */ /* 0x00006400000c000b */
[----:B01----:R-:W-:Y:S01]  /*15830*/  ENDCOLLECTIVE ;  /* 0x000000000000791b */ /* 0x003fe20003800000 */
.L_x_14264:
        /* <DEDUP_REMOVED lines=16> */
.L_x_14265:
[----:B------:R-:W-:Y:S02]  /*15940*/  IMAD.MOV.U32 R13, RZ, RZ, R4 ;  /* 0x000000ffff0d7224 */ /* 0x000fe400078e0004 */
[----:B------:R-:W-:Y:S02]  /*15950*/  IMAD.MOV.U32 R12, RZ, RZ, 0x5 ;  /* 0x00000005ff0c7424 */ /* 0x000fe400078e00ff */
[----:B------:R-:W-:-:S07]  /*15960*/  IMAD.MOV.U32 R3, RZ, RZ, R14 ;  /* 0x000000ffff037224 */ /* 0x000fce00078e000e */
[----:B------:R-:W-:Y:S05]  /*15970*/  WARPSYNC.COLLECTIVE R15, `(.L_x_14266) ;  /* 0x000000000f087348 */ /* 0x000fea0003c00000 */
[----:B------:R0:W1:Y:S02]  /*15980*/  SHFL.IDX P6, R14, R13, R12, R11 ;  /* 0x0000000c0d0e7389 */ /* 0x00006400000c000b */
[----:B01----:R-:W-:Y:S01]  /*15990*/  ENDCOLLECTIVE ;  /* 0x000000000000791b */ /* 0x003fe20003800000 */
.L_x_14266:
        /* <DEDUP_REMOVED lines=16> */
.L_x_14267:
[----:B------:R-:W-:Y:S02]  /*15aa0*/  IMAD.MOV.U32 R13, RZ, RZ, R4 ;  /* 0x000000ffff0d7224 */ /* 0x000fe400078e0004 */
[----:B------:R-:W-:Y:S02]  /*15ab0*/  IMAD.MOV.U32 R12, RZ, RZ, 0x6 ;  /* 0x00000006ff0c7424 */ /* 0x000fe400078e00ff */
[----:B------:R-:W-:-:S07]  /*15ac0*/  IMAD.MOV.U32 R3, RZ, RZ, R14 ;  /* 0x000000ffff037224 */ /* 0x000fce00078e000e */
[----:B------:R-:W-:Y:S05]  /*15ad0*/  WARPSYNC.COLLECTIVE R15, `(.L_x_14268) ;  /* 0x000000000f087348 */ /* 0x000fea0003c00000 */
[----:B------:R0:W1:Y:S02]  /*15ae0*/  SHFL.IDX P6, R14, R13, R12, R11 ;  /* 0x0000000c0d0e7389 */ /* 0x00006400000c000b */
[----:B01----:R-:W-:Y:S01]  /*15af0*/  ENDCOLLECTIVE ;  /* 0x000000000000791b */ /* 0x003fe20003800000 */
.L_x_14268:
        /* <DEDUP_REMOVED lines=16> */
.L_x_14269:
[----:B------:R-:W-:Y:S02]  /*15c00*/  IMAD.MOV.U32 R13, RZ, RZ, R4 ;  /* 0x000000ffff0d7224 */ /* 0x000fe400078e0004 */
[----:B------:R-:W-:Y:S02]  /*15c10*/  IMAD.MOV.U32 R12, RZ, RZ, 0x7 ;  /* 0x00000007ff0c7424 */ /* 0x000fe400078e00ff */
[----:B------:R-:W-:-:S07]  /*15c20*/  IMAD.MOV.U32 R3, RZ, RZ, R14 ;  /* 0x000000ffff037224 */ /* 0x000fce00078e000e */
[----:B------:R-:W-:Y:S05]  /*15c30*/  WARPSYNC.COLLECTIVE R15, `(.L_x_14270) ;  /* 0x000000000f087348 */ /* 0x000fea0003c00000 */
[----:B------:R0:W1:Y:S02]  /*15c40*/  SHFL.IDX P6, R14, R13, R12, R11 ;  /* 0x0000000c0d0e7389 */ /* 0x00006400000c000b */
[----:B01----:R-:W-:Y:S01]  /*15c50*/  ENDCOLLECTIVE ;  /* 0x000000000000791b */ /* 0x003fe20003800000 */
.L_x_14270:
        /* <DEDUP_REMOVED lines=14> */
.L_x_14271:
[----:B------:R-:W-:Y:S05]  /*15d40*/  BRA `(.L_x_14272) ;  /* 0xffffffbc002c7947 */ /* 0x000fea000383ffff */
.L_x_14186:
[----:B0-----:R0:W1:Y:S02]  /*15d50*/  SYNCS.PHASECHK.TRANS64.TRYWAIT P0, [R22+URZ+0x22820], R3 ;  /* 0x02282003160075a7 */ /* 0x001064000800017f */
[----:B-1----:R-:W-:Y:S05]  /*15d60*/  @!P0 NANOSLEEP.SYNCS 0x989680 ;  /* 0x009896800000895d */ /* 0x002fea0003900000 */
[----:B------:R-:W1:Y:S02]  /*15d70*/  @!P0 SYNCS.PHASECHK.TRANS64 P0, [R22+URZ+0x22820], R3 ;  /* 0x02282003160085a7 */ /* 0x000e64000800007f */
[----:B-1----:R-:W-:Y:S05]  /*15d80*/  @!P0 BRA `(.L_x_14186) ;  /* 0xfffffffc00f08947 */ /* 0x002fea000383ffff */
[----:B------:R-:W-:Y:S05]  /*15d90*/  BRA `(.L_x_14273) ;  /* 0xffffffbc00887947 */ /* 0x000fea000383ffff */
.L_x_14189:
[----:B-1----:R1:W2:Y:S02]  /*15da0*/  SYNCS.PHASECHK.TRANS64.TRYWAIT P0, [R33+URZ+0x22860], R0 ;  /* 0x02286000210075a7 */ /* 0x0022a4000800017f */
[----:B--2---:R-:W-:Y:S05]  /*15db0*/  @!P0 NANOSLEEP.SYNCS 0x989680 ;  /* 0x009896800000895d */ /* 0x004fea0003900000 */
[----:B------:R-:W2:Y:S02]  /*15dc0*/  @!P0 SYNCS.PHASECHK.TRANS64 P0, [R33+URZ+0x22860], R0 ;  /* 0x02286000210085a7 */ /* 0x000ea4000800007f */
[----:B--2---:R-:W-:Y:S05]  /*15dd0*/  @!P0 BRA `(.L_x_14189) ;  /* 0xfffffffc00f08947 */ /* 0x004fea000383ffff */
[----:B------:R-:W-:Y:S05]  /*15de0*/  BRA `(.L_x_14274) ;  /* 0xffffffbc00987947 */ /* 0x000fea000383ffff */
.L_x_14190:
        /* <DEDUP_REMOVED lines=8> */
.L_x_14276:
[----:B------:R-:W-:Y:S05]  /*15e70*/  BSYNC B0 ;  /* 0x0000000000007941 */ /* 0x000fea0003800000 */
.L_x_14275:
        /* <DEDUP_REMOVED lines=13> */
.L_x_14277:
        /* <DEDUP_REMOVED lines=11> */
.L_x_14278:
        /* <DEDUP_REMOVED lines=17> */
.L_x_14279:
[----:B------:R-:W-:Y:S02]  /*16110*/  IMAD.MOV.U32 R13, RZ, RZ, R6 ;  /* 0x000000ffff0d7224 */ /* 0x000fe400078e0006 */
[----:B------:R-:W-:Y:S01]  /*16120*/  IMAD.MOV.U32 R12, RZ, RZ, 0x2 ;  /* 0x00000002ff0c7424 */ /* 0x000fe200078e00ff */
[----:B------:R-:W-:-:S13]  /*16130*/  IADD3 R2, P4, R14, R0, RZ ;  /* 0x000000000e027210 */ /* 0x000fda0007f9e0ff */
[----:B------:R-:W-:Y:S05]  /*16140*/  WARPSYNC.COLLECTIVE R15, `(.L_x_14280) ;  /* 0x000000000f087348 */ /* 0x000fea0003c00000 */
[----:B------:R0:W1:Y:S02]  /*16150*/  SHFL.IDX P6, R14, R13, R12, R11 ;  /* 0x0000000c0d0e7389 */ /* 0x00006400000c000b */
[----:B01----:R-:W-:Y:S01]  /*16160*/  ENDCOLLECTIVE ;  /* 0x000000000000791b */ /* 0x003fe20003800000 */
.L_x_14280:
        /* <DEDUP_REMOVED lines=17> */
.L_x_14281:
[----:B------:R-:W-:Y:S02]  /*16280*/  IMAD.MOV.U32 R13, RZ, RZ, R6 ;  /* 0x000000ffff0d7224 */ /* 0x000fe400078e0006 */
[----:B------:R-:W-:Y:S01]  /*16290*/  IMAD.MOV.U32 R12, RZ, RZ, 0x3 ;  /* 0x00000003ff0c7424 */ /* 0x000fe200078e00ff */
[----:B------:R-:W-:-:S13]  /*162a0*/  IADD3 R2, P4, R14, R0, RZ ;  /* 0x000000000e027210 */ /* 0x000fda0007f9e0ff */
[----:B------:R-:W-:Y:S05]  /*162b0*/  WARPSYNC.COLLECTIVE R15, `(.L_x_14282) ;  /* 0x000000000f087348 */ /* 0x000fea0003c00000 */
[----:B------:R0:W1:Y:S02]  /*162c0*/  SHFL.IDX P6, R14, R13, R12, R11 ;  /* 0x0000000c0d0e7389 */ /* 0x00006400000c000b */
[----:B01----:R-:W-:Y:S01]  /*162d0*/  ENDCOLLECTIVE ;  /* 0x000000000000791b */ /* 0x003fe20003800000 */
.L_x_14282:
        /* <DEDUP_REMOVED lines=17> */
.L_x_14283:
[----:B------:R-:W-:Y:S02]  /*163f0*/  IMAD.MOV.U32 R13, RZ, RZ, R6 ;  /* 0x000000ffff0d7224 */ /* 0x000fe400078e0006 */
[----:B------:R-:W-:Y:S01]  /*16400*/  IMAD.MOV.U32 R12, RZ, RZ, 0x4 ;  /* 0x00000004ff0c7424 */ /* 0x000fe200078e00ff */
[----:B------:R-:W-:-:S13]  /*16410*/  IADD3 R2, P4, R14, R0, RZ ;  /* 0x000000000e027210 */ /* 0x000fda0007f9e0ff */
[----:B------:R-:W-:Y:S05]  /*16420*/  WARPSYNC.COLLECTIVE R15, `(.L_x_14284) ;  /* 0x000000000f087348 */ /* 0x000fea0003c00000 */
[----:B------:R0:W1:Y:S02]  /*16430*/  SHFL.IDX P6, R14, R13, R12, R11 ;  /* 0x0000000c0d0e7389 */ /* 0x00006400000c000b */
[----:B01----:R-:W-:Y:S01]  /*16440*/  ENDCOLLECTIVE ;  /* 0x000000000000791b */ /* 0x003fe20003800000 */
.L_x_14284:
        /* <DEDUP_REMOVED lines=17> */
.L_x_14285:
[----:B------:R-:W-:Y:S02]  /*16560*/  IMAD.MOV.U32 R13, RZ, RZ, R6 ;  /* 0x000000ffff0d7224 */ /* 0x000fe400078e0006 */
[----:B------:R-:W-:Y:S01]  /*16570*/  IMAD.MOV.U32 R12, RZ, RZ, 0x5 ;  /* 0x00000005ff0c7424 */ /* 0x000fe200078e00ff */
[----:B------:R-:W-:-:S13]  /*16580*/  IADD3 R2, P4, R14, R0, RZ ;  /* 0x000000000e027210 */ /* 0x000fda0007f9e0ff */
[----:B------:R-:W-:Y:S05]  /*16590*/  WARPSYNC.COLLECTIVE R15, `(.L_x_14286) ;  /* 0x000000000f087348 */ /* 0x000fea0003c00000 */
[----:B------:R0:W1:Y:S02]  /*165a0*/  SHFL.IDX P6, R14, R13, R12, R11 ;  /* 0x0000000c0d0e7389 */ /* 0x00006400000c000b */
[----:B01----:R-:W-:Y:S01]  /*165b0*/  ENDCOLLECTIVE ;  /* 0x000000000000791b */ /* 0x003fe20003800000 */
.L_x_14286:
        /* <DEDUP_REMOVED lines=12> */
.L_x_14287:
        /* <DEDUP_REMOVED lines=9> */
.L_x_14197:
[----:B0-----:R0:W1:Y:S02]  /*16710*/  SYNCS.PHASECHK.TRANS64.TRYWAIT P0, [R10+URZ+0x22840], R20 ;  /* 0x022840140a0075a7 */ /* 0x001064000800017f */
[----:B-1----:R-:W-:Y:S05]  /*16720*/  @!P0 NANOSLEEP.SYNCS 0x989680 ;  /* 0x009896800000895d */ /* 0x002fea0003900000 */
[----:B------:R-:W1:Y:S02]  /*16730*/  @!P0 SYNCS.PHASECHK.TRANS64 P0, [R10+URZ+0x22840], R20 ;  /* 0x022840140a0085a7 */ /* 0x000e64000800007f */
[----:B-1----:R-:W-:Y:S05]  /*16740*/  @!P0 BRA `(.L_x_14197) ;  /* 0xfffffffc00f08947 */ /* 0x002fea000383ffff */
[----:B------:R-:W-:Y:S05]  /*16750*/  BRA `(.L_x_14289) ;  /* 0xffffffbc00fc7947 */ /* 0x000fea000383ffff */
.L_x_14198:
        /* <DEDUP_REMOVED lines=8> */
.L_x_14291:
[----:B------:R-:W-:Y:S05]  /*167e0*/  BSYNC B1 ;  /* 0x0000000000017941 */ /* 0x000fea0003800000 */
.L_x_14290:
        /* <DEDUP_REMOVED lines=9> */
.L_x_14292:
[----:B------:R-:W-:Y:S02]  /*16880*/  IMAD.MOV.U32 R13, RZ, RZ, R8 ;  /* 0x000000ffff0d7224 */ /* 0x000fe400078e0008 */
[----:B------:R-:W-:Y:S02]  /*16890*/  IMAD.MOV.U32 R12, RZ, RZ, 0x1 ;  /* 0x00000001ff0c7424 */ /* 0x000fe400078e00ff */
[----:B------:R-:W-:-:S07]  /*168a0*/  IMAD.MOV.U32 R2, RZ, RZ, R14 ;  /* 0x000000ffff027224 */ /* 0x000fce00078e000e */
[----:B------:R-:W-:Y:S05]  /*168b0*/  WARPSYNC.COLLECTIVE R15, `(.L_x_14293) ;  /* 0x000000000f087348 */ /* 0x000fea0003c00000 */
[----:B------:R0:W1:Y:S02]  /*168c0*/  SHFL.IDX P6, R14, R13, R12, R11 ;  /* 0x0000000c0d0e7389 */ /* 0x00006400000c000b */
[----:B01----:R-:W-:Y:S01]  /*168d0*/  ENDCOLLECTIVE ;  /* 0x000000000000791b */ /* 0x003fe20003800000 */
.L_x_14293:
        /* <DEDUP_REMOVED lines=11> */
.L_x_14294:
[----:B------:R-:W-:Y:S02]  /*16990*/  IMAD.MOV.U32 R13, RZ, RZ, R8 ;  /* 0x000000ffff0d7224 */ /* 0x000fe400078e0008 */
[----:B------:R-:W-:Y:S02]  /*169a0*/  IMAD.MOV.U32 R12, RZ, RZ, 0x2 ;  /* 0x00000002ff0c7424 */ /* 0x000fe400078e00ff */
[----:B------:R-:W-:-:S07]  /*169b0*/  IMAD.MOV.U32 R2, RZ, RZ, R14 ;  /* 0x000000ffff027224 */ /* 0x000fce00078e000e */
[----:B------:R-:W-:Y:S05]  /*169c0*/  WARPSYNC.COLLECTIVE R15, `(.L_x_14295) ;  /* 0x000000000f087348 */ /* 0x000fea0003c00000 */
[----:B------:R0:W1:Y:S02]  /*169d0*/  SHFL.IDX P6, R14, R13, R12, R11 ;  /* 0x0000000c0d0e7389 */ /* 0x00006400000c000b */
[----:B01----:R-:W-:Y:S01]  /*169e0*/  ENDCOLLECTIVE ;  /* 0x000000000000791b */ /* 0x003fe20003800000 */
.L_x_14295:
        /* <DEDUP_REMOVED lines=11> */
.L_x_14296:
[----:B------:R-:W-:Y:S02]  /*16aa0*/  IMAD.MOV.U32 R13, RZ, RZ, R8 ;  /* 0x000000ffff0d7224 */ /* 0x000fe400078e0008 */
[----:B------:R-:W-:Y:S02]  /*16ab0*/  IMAD.MOV.U32 R12, RZ, RZ, 0x3 ;  /* 0x00000003ff0c7424 */ /* 0x000fe400078e00ff */
[----:B------:R-:W-:-:S07]  /*16ac0*/  IMAD.MOV.U32 R2, RZ, RZ, R14 ;  /* 0x000000ffff027224 */ /* 0x000fce00078e000e */
[----:B------:R-:W-:Y:S05]  /*16ad0*/  WARPSYNC.COLLECTIVE R15, `(.L_x_14297) ;  /* 0x000000000f087348 */ /* 0x000fea0003c00000 */
[----:B------:R0:W1:Y:S02]  /*16ae0*/  SHFL.IDX P6, R14, R13, R12, R11 ;  /* 0x0000000c0d0e7389 */ /* 0x00006400000c000b */
[----:B01----:R-:W-:Y:S01]  /*16af0*/  ENDCOLLECTIVE ;  /* 0x000000000000791b */ /* 0x003fe20003800000 */
.L_x_14297:
        /* <DEDUP_REMOVED lines=11> */
.L_x_14298:
[----:B------:R-:W-:Y:S02]  /*16bb0*/  IMAD.MOV.U32 R13, RZ, RZ, R8 ;  /* 0x000000ffff0d7224 */ /* 0x000fe400078e0008 */
[----:B------:R-:W-:Y:S02]  /*16bc0*/  IMAD.MOV.U32 R12, RZ, RZ, 0x4 ;  /* 0x00000004ff0c7424 */ /* 0x000fe400078e00ff */
[----:B------:R-:W-:-:S07]  /*16bd0*/  IMAD.MOV.U32 R2, RZ, RZ, R14 ;  /* 0x000000ffff027224 */ /* 0x000fce00078e000e */
[----:B------:R-:W-:Y:S05]  /*16be0*/  WARPSYNC.COLLECTIVE R15, `(.L_x_14299) ;  /* 0x000000000f087348 */ /* 0x000fea0003c00000 */
[----:B------:R0:W1:Y:S02]  /*16bf0*/  SHFL.IDX P6, R14, R13, R12, R11 ;  /* 0x0000000c0d0e7389 */ /* 0x00006400000c000b */
[----:B01----:R-:W-:Y:S01]  /*16c00*/  ENDCOLLECTIVE ;  /* 0x000000000000791b */ /* 0x003fe20003800000 */
.L_x_14299:
        /* <DEDUP_REMOVED lines=11> */
.L_x_14300:
[----:B------:R-:W-:Y:S02]  /*16cc0*/  IMAD.MOV.U32 R13, RZ, RZ, R8 ;  /* 0x000000ffff0d7224 */ /* 0x000fe400078e0008 */
[----:B------:R-:W-:Y:S02]  /*16cd0*/  IMAD.MOV.U32 R12, RZ, RZ, 0x5 ;  /* 0x00000005ff0c7424 */ /* 0x000fe400078e00ff */
[----:B------:R-:W-:-:S07]  /*16ce0*/  IMAD.MOV.U32 R2, RZ, RZ, R14 ;  /* 0x000000ffff027224 */ /* 0x000fce00078e000e */
[----:B------:R-:W-:Y:S05]  /*16cf0*/  WARPSYNC.COLLECTIVE R15, `(.L_x_14301) ;  /* 0x000000000f087348 */ /* 0x000fea0003c00000 */
[----:B------:R0:W1:Y:S02]  /*16d00*/  SHFL.IDX P6, R14, R13, R12, R11 ;  /* 0x0000000c0d0e7389 */ /* 0x00006400000c000b */
[----:B01----:R-:W-:Y:S01]  /*16d10*/  ENDCOLLECTIVE ;  /* 0x000000000000791b */ /* 0x003fe20003800000 */
.L_x_14301:
        /* <DEDUP_REMOVED lines=11> */
.L_x_14302:
[----:B------:R-:W-:Y:S05]  /*16dd0*/  BRA `(.L_x_14303) ;  /* 0xffffffbc00247947 */ /* 0x000fea000383ffff */
.L_x_14203:
[----:B--2---:R2:W3:Y:S02]  /*16de0*/  SYNCS.PHASECHK.TRANS64.TRYWAIT P0, [R10+URZ+0x22860], R20 ;  /* 0x022860140a0075a7 */ /* 0x0044e4000800017f */
[----:B---3--:R-:W-:Y:S05]  /*16df0*/  @!P0 NANOSLEEP.SYNCS 0x989680 ;  /* 0x009896800000895d */ /* 0x008fea0003900000 */
[----:B------:R-:W3:Y:S02]  /*16e00*/  @!P0 SYNCS.PHASECHK.TRANS64 P0, [R10+URZ+0x22860], R20 ;  /* 0x022860140a0085a7 */ /* 0x000ee4000800007f */
[----:B---3--:R-:W-:Y:S05]  /*16e10*/  @!P0 BRA `(.L_x_14203) ;  /* 0xfffffffc00f08947 */ /* 0x008fea000383ffff */
[----:B------:R-:W-:Y:S05]  /*16e20*/  BRA `(.L_x_14304) ;  /* 0xffffffbc00747947 */ /* 0x000fea000383ffff */
.L_x_14204:
        /* <DEDUP_REMOVED lines=8> */
.L_x_14306:
[----:B------:R-:W-:Y:S05]  /*16eb0*/  BSYNC B1 ;  /* 0x0000000000017941 */ /* 0x000fea0003800000 */
.L_x_14305:
        /* <DEDUP_REMOVED lines=9> */
.L_x_14307:
[----:B------:R-:W-:Y:S02]  /*16f50*/  IMAD.MOV.U32 R13, RZ, RZ, R25 ;  /* 0x000000ffff0d7224 */ /* 0x000fe400078e0019 */
[----:B------:R-:W-:Y:S01]  /*16f60*/  IMAD.MOV.U32 R12, RZ, RZ, 0x1 ;  /* 0x00000001ff0c7424 */ /* 0x000fe200078e00ff */
[----:B------:R-:W-:-:S13]  /*16f70*/  IADD3 R2, P0, R14, R0, RZ ;  /* 0x000000000e027210 */ /* 0x000fda0007f1e0ff */
[----:B------:R-:W-:Y:S05]  /*16f80*/  WARPSYNC.COLLECTIVE R15, `(.L_x_14308) ;  /* 0x000000000f087348 */ /* 0x000fea0003c00000 */
[----:B------:R0:W1:Y:S02]  /*16f90*/  SHFL.IDX P6, R14, R13, R12, R11 ;  /* 0x0000000c0d0e7389 */ /* 0x00006400000c000b */
[----:B01----:R-:W-:Y:S01]  /*16fa0*/  ENDCOLLECTIVE ;  /* 0x000000000000791b */ /* 0x003fe20003800000 */
.L_x_14308:
        /* <DEDUP_REMOVED lines=13> */
.L_x_14309:
[----:B------:R-:W-:Y:S01]  /*17080*/  MOV R13, R25 ;  /* 0x00000019000d7202 */ /* 0x000fe20000000f00 */
[----:B------:R-:W-:Y:S01]  /*17090*/  IMAD.MOV.U32 R12, RZ, RZ, 0x2 ;  /* 0x00000002ff0c7424 */ /* 0x000fe200078e00ff */
[----:B------:R-:W-:-:S13]  /*170a0*/  IADD3 R2, P0, R14, R0, RZ ;  /* 0x000000000e027210 */ /* 0x000fda0007f1e0ff */
[----:B------:R-:W-:Y:S05]  /*170b0*/  WARPSYNC.COLLECTIVE R15, `(.L_x_14310) ;  /* 0x000000000f087348 */ /* 0x000fea0003c00000 */
[----:B------:R0:W1:Y:S02]  /*170c0*/  SHFL.IDX P6, R14, R13, R12, R11 ;  /* 0x0000000c0d0e7389 */ /* 0x00006400000c000b */
[----:B01----:R-:W-:Y:S01]  /*170d0*/  ENDCOLLECTIVE ;  /* 0x000000000000791b */ /* 0x003fe20003800000 */
.L_x_14310:
        /* <DEDUP_REMOVED lines=13> */
.L_x_14311:
[----:B------:R-:W-:Y:S02]  /*171b0*/  IMAD.MOV.U32 R13, RZ, RZ, R25 ;  /* 0x000000ffff0d7224 */ /* 0x000fe400078e0019 */
[----:B------:R-:W-:Y:S02]  /*171c0*/  IMAD.MOV.U32 R12, RZ, RZ, 0x3 ;  /* 0x00000003ff0c7424 */ /* 0x000fe400078e00ff */
[----:B------:R-:W-:-:S07]  /*171d0*/  IMAD.MOV.U32 R8, RZ, RZ, R14 ;  /* 0x000000ffff087224 */ /* 0x000fce00078e000e */
[----:B------:R-:W-:Y:S05]  /*171e0*/  WARPSYNC.COLLECTIVE R15, `(.L_x_14312) ;  /* 0x000000000f087348 */ /* 0x000fea0003c00000 */
[----:B------:R0:W1:Y:S02]  /*171f0*/  SHFL.IDX P6, R14, R13, R12, R11 ;  /* 0x0000000c0d0e7389 */ /* 0x00006400000c000b */
[----:B01----:R-:W-:Y:S01]  /*17200*/  ENDCOLLECTIVE ;  /* 0x000000000000791b */ /* 0x003fe20003800000 */
.L_x_14312:
        /* <DEDUP_REMOVED lines=14> */
.L_x_14313:
[----:B------:R-:W-:Y:S02]  /*172f0*/  IMAD.MOV.U32 R13, RZ, RZ, R25 ;  /* 0x000000ffff0d7224 */ /* 0x000fe400078e0019 */
[----:B------:R-:W-:Y:S01]  /*17300*/  IMAD.MOV.U32 R12, RZ, RZ, 0x4 ;  /* 0x00000004ff0c7424 */ /* 0x000fe200078e00ff */
[----:B------:R-:W-:-:S13]  /*17310*/  IADD3 R2, P0, R14, R0, RZ ;  /* 0x000000000e027210 */ /* 0x000fda0007f1e0ff */
[----:B------:R-:W-:Y:S05]  /*17320*/  WARPSYNC.COLLECTIVE R15, `(.L_x_14314) ;  /* 0x000000000f087348 */ /* 0x000fea0003c00000 */
[----:B------:R0:W1:Y:S02]  /*17330*/  SHFL.IDX P6, R14, R13, R12, R11 ;  /* 0x0000000c0d0e7389 */ /* 0x00006400000c000b */
[----:B01----:R-:W-:Y:S01]  /*17340*/  ENDCOLLECTIVE ;  /* 0x000000000000791b */ /* 0x003fe20003800000 */
.L_x_14314:
        /* <DEDUP_REMOVED lines=13> */
.L_x_14315:
[----:B------:R-:W-:Y:S02]  /*17420*/  IMAD.MOV.U32 R13, RZ, RZ, R25 ;  /* 0x000000ffff0d7224 */ /* 0x000fe400078e0019 */
[----:B------:R-:W-:Y:S01]  /*17430*/  IMAD.MOV.U32 R12, RZ, RZ, 0x5 ;  /* 0x00000005ff0c7424 */ /* 0x000fe200078e00ff */
[----:B------:R-:W-:-:S13]  /*17440*/  IADD3 R2, P0, R14, R0, RZ ;  /* 0x000000000e027210 */ /* 0x000fda0007f1e0ff */
[----:B------:R-:W-:Y:S05]  /*17450*/  WARPSYNC.COLLECTIVE R15, `(.L_x_14316) ;  /* 0x000000000f087348 */ /* 0x000fea0003c00000 */
[----:B------:R0:W1:Y:S02]  /*17460*/  SHFL.IDX P6, R14, R13, R12, R11 ;  /* 0x0000000c0d0e7389 */ /* 0x00006400000c000b */
[----:B01----:R-:W-:Y:S01]  /*17470*/  ENDCOLLECTIVE ;  /* 0x000000000000791b */ /* 0x003fe20003800000 */
.L_x_14316:
        /* <DEDUP_REMOVED lines=13> */
.L_x_14317:
[----:B------:R-:W-:Y:S05]  /*17550*/  BRA `(.L_x_14318) ;  /* 0xffffffb800b47947 */ /* 0x000fea000383ffff */
.L_x_14212:
        /* <DEDUP_REMOVED lines=8> */
.L_x_14320:
[----:B------:R-:W-:Y:S05]  /*175e0*/  BSYNC B0 ;  /* 0x0000000000007941 */ /* 0x000fea0003800000 */
.L_x_14319:
        /* <DEDUP_REMOVED lines=9> */
.L_x_14321:
        /* <DEDUP_REMOVED lines=24> */
.L_x_14322:
[----:B------:R-:W-:Y:S01]  /*17800*/  IMAD.MOV.U32 R12, RZ, RZ, 0x2 ;  /* 0x00000002ff0c7424 */ /* 0x000fe200078e00ff */
[----:B------:R-:W-:-:S05]  /*17810*/  SEL R14, R14, RZ, P1 ;  /* 0x000000ff0e0e7207 */ /* 0x000fca0000800000 */
[----:B------:R-:W-:-:S04]  /*17820*/  IMAD.IADD R5, R13, 0x1, R14 ;  /* 0x000000010d057824 */ /* 0x000fc800078e020e */
[----:B------:R-:W-:-:S07]  /*17830*/  IMAD.MOV.U32 R13, RZ, RZ, R5 ;  /* 0x000000ffff0d7224 */ /* 0x000fce00078e0005 */
[----:B------:R-:W-:Y:S05]  /*17840*/  WARPSYNC.COLLECTIVE R15, `(.L_x_14323) ;  /* 0x000000000f087348 */ /* 0x000fea0003c00000 */
[----:B------:R0:W1:Y:S02]  /*17850*/  SHFL.UP P6, R14, R13, R12, R11 ;  /* 0x0400000c0d0e7389 */ /* 0x00006400000c000b */
[----:B01----:R-:W-:Y:S01]  /*17860*/  ENDCOLLECTIVE ;  /* 0x000000000000791b */ /* 0x003fe20003800000 */
.L_x_14323:
[----:B------:R-:W-:Y:S01]  /*17870*/  IMAD.MOV.U32 R12, RZ, RZ, 0x4 ;  /* 0x00000004ff0c7424 */ /* 0x000fe200078e00ff */
[----:B------:R-:W-:-:S05]  /*17880*/  SEL R2, R14, RZ, P2 ;  /* 0x000000ff0e027207 */ /* 0x000fca0001000000 */
[----:B------:R-:W-:-:S04]  /*17890*/  IMAD.IADD R2, R5, 0x1, R2 ;  /* 0x0000000105027824 */ /* 0x000fc800078e0202 */
[----:B------:R-:W-:-:S07]  /*178a0*/  IMAD.MOV.U32 R13, RZ, RZ, R2 ;  /* 0x000000ffff0d7224 */ /* 0x000fce00078e0002 */
[----:B------:R-:W-:Y:S05]  /*178b0*/  WARPSYNC.COLLECTIVE R15, `(.L_x_14324) ;  /* 0x000000000f087348 */ /* 0x000fea0003c00000 */
[----:B------:R0:W1:Y:S02]  /*178c0*/  SHFL.UP P6, R14, R13, R12, R11 ;  /* 0x0400000c0d0e7389 */ /* 0x00006400000c000b */
[----:B01----:R-:W-:Y:S01]  /*178d0*/  ENDCOLLECTIVE ;  /* 0x000000000000791b */ /* 0x003fe20003800000 */
.L_x_14324:
[----:B------:R-:W-:Y:S01]  /*178e0*/  IMAD.MOV.U32 R12, RZ, RZ, 0x8 ;  /* 0x00000008ff0c7424 */ /* 0x000fe200078e00ff */
[----:B------:R-:W-:-:S05]  /*178f0*/  SEL R3, R14, RZ, P3 ;  /* 0x000000ff0e037207 */ /* 0x000fca0001800000 */
[----:B------:R-:W-:-:S04]  /*17900*/  IMAD.IADD R3, R2, 0x1, R3 ;  /* 0x0000000102037824 */ /* 0x000fc800078e0203 */
[----:B------:R-:W-:-:S07]  /*17910*/  IMAD.MOV.U32 R13, RZ, RZ, R3 ;  /* 0x000000ffff0d7224 */ /* 0x000fce00078e0003 */
[----:B------:R-:W-:Y:S05]  /*17920*/  WARPSYNC.COLLECTIVE R15, `(.L_x_14325) ;  /* 0x000000000f087348 */ /* 0x000fea0003c00000 */
[----:B------:R0:W1:Y:S02]  /*17930*/  SHFL.UP P6, R14, R13, R12, R11 ;  /* 0x0400000c0d0e7389 */ /* 0x00006400000c000b */
[----:B01----:R-:W-:Y:S01]  /*17940*/  ENDCOLLECTIVE ;  /* 0x000000000000791b */ /* 0x003fe20003800000 */
.L_x_14325:
[----:B------:R-:W-:Y:S01]  /*17950*/  IMAD.MOV.U32 R12, RZ, RZ, 0x10 ;  /* 0x00000010ff0c7424 */ /* 0x000fe200078e00ff */
[----:B------:R-:W-:-:S05]  /*17960*/  SEL R14, R14, RZ, P4 ;  /* 0x000000ff0e0e7207 */ /* 0x000fca0002000000 */
[----:B------:R-:W-:-:S04]  /*17970*/  IMAD.IADD R5, R3, 0x1, R14 ;  /* 0x0000000103057824 */ /* 0x000fc800078e020e */
[----:B------:R-:W-:-:S07]  /*17980*/  IMAD.MOV.U32 R13, RZ, RZ, R5 ;  /* 0x000000ffff0d7224 */ /* 0x000fce00078e0005 */
[----:B------:R-:W-:Y:S05]  /*17990*/  WARPSYNC.COLLECTIVE R15, `(.L_x_14326) ;  /* 0x000000000f087348 */ /* 0x000fea0003c00000 */
[----:B------:R0:W1:Y:S02]  /*179a0*/  SHFL.UP P6, R14, R13, R12, R11 ;  /* 0x0400000c0d0e7389 */ /* 0x00006400000c000b */
[----:B01----:R-:W-:Y:S01]  /*179b0*/  ENDCOLLECTIVE ;  /* 0x000000000000791b */ /* 0x003fe20003800000 */
.L_x_14326:
        /* <DEDUP_REMOVED lines=8> */
.L_x_14327:
[----:B------:R-:W-:Y:S05]  /*17a40*/  BRA `(.L_x_14328) ;  /* 0xffffffbc00147947 */ /* 0x000fea000383ffff */
.L_x_14215:
[----:B------:R-:W-:Y:S01]  /*17a50*/  BSSY B0, `(.L_x_14329) ;  /* 0x0000007000007945 */ /* 0x000fe20003800000 */
[----:B------:R-:W-:Y:S02]  /*17a60*/  IMAD.MOV.U32 R12, RZ, RZ, 0x1 ;  /* 0x00000001ff0c7424 */ /* 0x000fe400078e00ff */
[----:B------:R-:W-:Y:S02]  /*17a70*/  IMAD.MOV.U32 R11, RZ, RZ, RZ ;  /* 0x000000ffff0b7224 */ /* 0x000fe400078e00ff */
[----:B------:R-:W-:-:S07]  /*17a80*/  IMAD.MOV.U32 R15, RZ, RZ, -0x1 ;  /* 0xffffffffff0f7424 */ /* 0x000fce00078e00ff */
[----:B01----:R-:W-:Y:S05]  /*17a90*/  WARPSYNC.COLLECTIVE R15, `(.L_x_14330) ;  /* 0x000000000f087348 */ /* 0x003fea0003c00000 */
[----:B------:R2:W3:Y:S02]  /*17aa0*/  SHFL.UP P6, R14, R13, R12, R11 ;  /* 0x0400000c0d0e7389 */ /* 0x0004e400000c000b */
[----:B0123--:R-:W-:Y:S01]  /*17ab0*/  ENDCOLLECTIVE ;  /* 0x000000000000791b */ /* 0x00ffe20003800000 */
.L_x_14330:
[----:B------:R-:W-:Y:S05]  /*17ac0*/  BSYNC B0 ;  /* 0x0000000000007941 */ /* 0x000fea0003800000 */
.L_x_14329:
        /* <DEDUP_REMOVED lines=8> */
.L_x_14331:
[----:B------:R-:W-:Y:S01]  /*17b50*/  IMAD.MOV.U32 R12, RZ, RZ, 0x4 ;  /* 0x00000004ff0c7424 */ /* 0x000fe200078e00ff */
[----:B------:R-:W-:-:S05]  /*17b60*/  SEL R2, R14, RZ, P2 ;  /* 0x000000ff0e027207 */ /* 0x000fca0001000000 */
[----:B------:R-:W-:-:S04]  /*17b70*/  IMAD.IADD R2, R13, 0x1, R2 ;  /* 0x000000010d027824 */ /* 0x000fc800078e0202 */
[----:B------:R-:W-:-:S07]  /*17b80*/  IMAD.MOV.U32 R13, RZ, RZ, R2 ;  /* 0x000000ffff0d7224 */ /* 0x000fce00078e0002 */
[----:B------:R-:W-:Y:S05]  /*17b90*/  WARPSYNC.COLLECTIVE R15, `(.L_x_14332) ;  /* 0x000000000f087348 */ /* 0x000fea0003c00000 */
[----:B------:R0:W1:Y:S02]  /*17ba0*/  SHFL.UP P6, R14, R13, R12, R11 ;  /* 0x0400000c0d0e7389 */ /* 0x00006400000c000b */
[----:B01----:R-:W-:Y:S01]  /*17bb0*/  ENDCOLLECTIVE ;  /* 0x000000000000791b */ /* 0x003fe20003800000 */
.L_x_14332:
[----:B------:R-:W-:Y:S01]  /*17bc0*/  IMAD.MOV.U32 R12, RZ, RZ, 0x8 ;  /* 0x00000008ff0c7424 */ /* 0x000fe200078e00ff */
[----:B------:R-:W-:-:S05]  /*17bd0*/  SEL R3, R14, RZ, P3 ;  /* 0x000000ff0e037207 */ /* 0x000fca0001800000 */
[----:B------:R-:W-:-:S04]  /*17be0*/  IMAD.IADD R3, R2, 0x1, R3 ;  /* 0x0000000102037824 */ /* 0x000fc800078e0203 */
[----:B------:R-:W-:-:S07]  /*17bf0*/  IMAD.MOV.U32 R13, RZ, RZ, R3 ;  /* 0x000000ffff0d7224 */ /* 0x000fce00078e0003 */
[----:B------:R-:W-:Y:S05]  /*17c00*/  WARPSYNC.COLLECTIVE R15, `(.L_x_14333) ;  /* 0x000000000f087348 */ /* 0x000fea0003c00000 */
[----:B------:R0:W1:Y:S02]  /*17c10*/  SHFL.UP P6, R14, R13, R12, R11 ;  /* 0x0400000c0d0e7389 */ /* 0x00006400000c000b */
[----:B01----:R-:W-:Y:S01]  /*17c20*/  ENDCOLLECTIVE ;  /* 0x000000000000791b */ /* 0x003fe20003800000 */
.L_x_14333:
[----:B------:R-:W-:Y:S01]  /*17c30*/  IMAD.MOV.U32 R12, RZ, RZ, 0x10 ;  /* 0x00000010ff0c7424 */ /* 0x000fe200078e00ff */
[----:B------:R-:W-:-:S05]  /*17c40*/  SEL R14, R14, RZ, P4 ;  /* 0x000000ff0e0e7207 */ /* 0x000fca0002000000 */
[----:B------:R-:W-:-:S04]  /*17c50*/  IMAD.IADD R5, R3, 0x1, R14 ;  /* 0x0000000103057824 */ /* 0x000fc800078e020e */
[----:B------:R-:W-:-:S07]  /*17c60*/  IMAD.MOV.U32 R13, RZ, RZ, R5 ;  /* 0x000000ffff0d7224 */ /* 0x000fce00078e0005 */
[----:B------:R-:W-:Y:S05]  /*17c70*/  WARPSYNC.COLLECTIVE R15, `(.L_x_14334) ;  /* 0x000000000f087348 */ /* 0x000fea0003c00000 */
[----:B------:R0:W1:Y:S02]  /*17c80*/  SHFL.UP P6, R14, R13, R12, R11 ;  /* 0x0400000c0d0e7389 */ /* 0x00006400000c000b */
[----:B01----:R-:W-:Y:S01]  /*17c90*/  ENDCOLLECTIVE ;  /* 0x000000000000791b */ /* 0x003fe20003800000 */
.L_x_14334:
        /* <DEDUP_REMOVED lines=8> */
.L_x_14335:
[----:B------:R-:W-:Y:S05]  /*17d20*/  BRA `(.L_x_14336) ;  /* 0xffffffbc00007947 */ /* 0x000fea000383ffff */
.L_x_14217:
[----:B------:R-:W-:Y:S01]  /*17d30*/  BSSY B0, `(.L_x_14337) ;  /* 0x0000006000007945 */ /* 0x000fe20003800000 */
[----:B------:R-:W-:Y:S01]  /*17d40*/  PLOP3.LUT P6, PT, P6, PT, PT, 0x8, 0x0 ;  /* 0x000000000000781c */ /* 0x000fe200037ce170 */
[----:B------:R-:W-:-:S12]  /*17d50*/  IMAD.MOV.U32 R15, RZ, RZ, -0x1 ;  /* 0xffffffffff0f7424 */ /* 0x000fd800078e00ff */
[----:B012---:R-:W-:Y:S05]  /*17d60*/  WARPSYNC.COLLECTIVE R15, `(.L_x_14338) ;  /* 0x000000000f087348 */ /* 0x007fea0003c00000 */
[----:B------:R-:W-:Y:S01]  /*17d70*/  VOTE.ANY R14, PT, P6 ;  /* 0x00000000000e7806 */ /* 0x000fe200030e0100 */
[----:B012---:R-:W-:Y:S06]  /*17d80*/  ENDCOLLECTIVE ;  /* 0x000000000000791b */ /* 0x007fec0003800000 */
.L_x_14338:
[----:B------:R-:W-:Y:S05]  /*17d90*/  BSYNC B0 ;  /* 0x0000000000007941 */ /* 0x000fea0003800000 */
.L_x_14337:
        /* <DEDUP_REMOVED lines=8> */
.L_x_14339:
[----:B------:R-:W-:Y:S02]  /*17e20*/  IMAD.IADD R19, R12, 0x1, R19 ;  /* 0x000000010c137824 */ /* 0x000fe400078e0213 */
[----:B------:R-:W-:Y:S02]  /*17e30*/  IMAD.MOV.U32 R13, RZ, RZ, R4 ;  /* 0x000000ffff0d7224 */ /* 0x000fe400078e0004 */
[----:B------:R-:W-:-:S07]  /*17e40*/  IMAD.MOV.U32 R17, RZ, RZ, R14 ;  /* 0x000000ffff117224 */ /* 0x000fce00078e000e */
[----:B------:R-:W-:Y:S05]  /*17e50*/  WARPSYNC.COLLECTIVE R15, `(.L_x_14340) ;  /* 0x000000000f087348 */ /* 0x000fea0003c00000 */
[----:B------:R0:W1:Y:S02]  /*17e60*/  SHFL.IDX P6, R14, R13, R12, R11 ;  /* 0x0000000c0d0e7389 */ /* 0x00006400000c000b */
[----:B01----:R-:W-:Y:S01]  /*17e70*/  ENDCOLLECTIVE ;  /* 0x000000000000791b */ /* 0x003fe20003800000 */
.L_x_14340:
[----:B------:R-:W-:Y:S01]  /*17e80*/  IMAD.MOV.U32 R4, RZ, RZ, R14 ;  /* 0x000000ffff047224 */ /* 0x000fe200078e000e */
[----:B------:R-:W-:Y:S06]  /*17e90*/  BRA `(.L_x_14341) ;  /* 0xffffffb800e47947 */ /* 0x000fec000383ffff */
.L_x_14219:
[----:B------:R-:W-:Y:S01]  /*17ea0*/  BSSY B0, `(.L_x_14342) ;  /* 0x0000007000007945 */ /* 0x000fe20003800000 */
[----:B------:R-:W-:Y:S02]  /*17eb0*/  IMAD.MOV.U32 R13, RZ, RZ, R2 ;  /* 0x000000ffff0d7224 */ /* 0x000fe400078e0002 */
[----:B------:R-:W-:Y:S02]  /*17ec0*/  IMAD.MOV.U32 R11, RZ, RZ, 0x1f ;  /* 0x0000001fff0b7424 */ /* 0x000fe400078e00ff */
[----:B------:R-:W-:-:S07]  /*17ed0*/  IMAD.MOV.U32 R15, RZ, RZ, -0x1 ;  /* 0xffffffffff0f7424 */ /* 0x000fce00078e00ff */
[----:B012-4-:R-:W-:Y:S05]  /*17ee0*/  WARPSYNC.COLLECTIVE R15, `(.L_x_14343) ;  /* 0x000000000f087348 */ /* 0x017fea0003c00000 */
[----:B------:R3:W0:Y:S02]  /*17ef0*/  SHFL.IDX P6, R14, R13, R12, R11 ;  /* 0x0000000c0d0e7389 */ /* 0x00062400000c000b */
[----:B01234-:R-:W-:Y:S01]  /*17f00*/  ENDCOLLECTIVE ;  /* 0x000000000000791b */ /* 0x01ffe20003800000 */
.L_x_14343:
[----:B------:R-:W-:Y:S05]  /*17f10*/  BSYNC B0 ;  /* 0x0000000000007941 */ /* 0x000fea0003800000 */
.L_x_14342:
[----:B------:R-:W-:Y:S01]  /*17f20*/  IMAD.MOV.U32 R6, RZ, RZ, R14 ;  /* 0x000000ffff067224 */ /* 0x000fe200078e000e */
[----:B------:R-:W-:Y:S06]  /*17f30*/  BRA `(.L_x_14218) ;  /* 0xffffffb800d47947 */ /* 0x000fec000383ffff */
.L_x_14225:
[----:B-1----:R1:W4:Y:S02]  /*17f40*/  SYNCS.PHASECHK.TRANS64.TRYWAIT P0, [R7+URZ+0x22820], R0 ;  /* 0x02282000070075a7 */ /* 0x002324000800017f */
[----:B----4-:R-:W-:Y:S05]  /*17f50*/  @!P0 NANOSLEEP.SYNCS 0x989680 ;  /* 0x009896800000895d */ /* 0x010fea0003900000 */
[----:B------:R-:W4:Y:S02]  /*17f60*/  @!P0 SYNCS.PHASECHK.TRANS64 P0, [R7+URZ+0x22820], R0 ;  /* 0x02282000070085a7 */ /* 0x000f24000800007f */
[----:B----4-:R-:W-:Y:S05]  /*17f70*/  @!P0 BRA `(.L_x_14225) ;  /* 0xfffffffc00f08947 */ /* 0x010fea000383ffff */
[----:B------:R-:W-:Y:S05]  /*17f80*/  BRA `(.L_x_14344) ;  /* 0xffffffc4002c7947 */ /* 0x000fea000383ffff */
.L_x_14226:
        /* <DEDUP_REMOVED lines=11> */
.L_x_14346:
[----:B------:R-:W-:Y:S05]  /*18040*/  BSYNC B0 ;  /* 0x0000000000007941 */ /* 0x000fea0003800000 */
.L_x_14345:
[----:B------:R-:W-:Y:S05]  /*18050*/  BRA `(.L_x_14347) ;  /* 0xffffffc400147947 */ /* 0x000fea000383ffff */
.L_x_14229:
[----:B------:R-:W-:Y:S01]  /*18060*/  BSSY B1, `(.L_x_14348) ;  /* 0x0000006000017945 */ /* 0x000fe20003800000 */
[----:B------:R-:W-:-:S07]  /*18070*/  IMAD.MOV.U32 R15, RZ, RZ, -0x1 ;  /* 0xffffffffff0f7424 */ /* 0x000fce00078e00ff */
[----:B0123--:R-:W-:Y:S05]  /*18080*/  WARPSYNC.COLLECTIVE R15, `(.L_x_14349) ;  /* 0x000000000f0c7348 */ /* 0x00ffea0003c00000 */
[----:B------:R-:W-:Y:S02]  /*18090*/  ELECT P6, UR62, PT ;  /* 0x00000000003e782f */ /* 0x000fe400038c0000 */
[----:B------:R-:W-:Y:S01]  /*180a0*/  MOV R14, UR62 ;  /* 0x0000003e000e7c02 */ /* 0x000fe20008000f00 */
[----:B0123--:R-:W-:Y:S10]  /*180b0*/  ENDCOLLECTIVE ;  /* 0x000000000000791b */ /* 0x00fff40003800000 */
.L_x_14349:
[----:B------:R-:W-:Y:S05]  /*180c0*/  BSYNC B1 ;  /* 0x0000000000017941 */ /* 0x000fea0003800000 */
.L_x_14348:
[----:B------:R-:W-:Y:S05]  /*180d0*/  BRA `(.L_x_14350) ;  /* 0xffffffc4000c7947 */ /* 0x000fea000383ffff */
.L_x_14231:
[----:B-1----:R1:W4:Y:S02]  /*180e0*/  SYNCS.PHASECHK.TRANS64.TRYWAIT P1, [R5+URZ+0x22840], R0 ;  /* 0x02284000050075a7 */ /* 0x002324000802017f */
[----:B----4-:R-:W-:Y:S05]  /*180f0*/  @!P1 NANOSLEEP.SYNCS 0x989680 ;  /* 0x009896800000995d */ /* 0x010fea0003900000 */
[----:B------:R-:W4:Y:S02]  /*18100*/  @!P1 SYNCS.PHASECHK.TRANS64 P1, [R5+URZ+0x22840], R0 ;  /* 0x02284000050095a7 */ /* 0x000f24000802007f */
[----:B----4-:R-:W-:Y:S05]  /*18110*/  @!P1 BRA `(.L_x_14231) ;  /* 0xfffffffc00f09947 */ /* 0x010fea000383ffff */
[----:B------:R-:W-:Y:S05]  /*18120*/  BRA `(.L_x_14351) ;  /* 0xffffffc4002c7947 */ /* 0x000fea000383ffff */
.L_x_14233:
[----:B----4-:R4:W0:Y:S02]  /*18130*/  SYNCS.PHASECHK.TRANS64.TRYWAIT P1, [R3+URZ+0x22840], R2 ;  /* 0x02284002030075a7 */ /* 0x010824000802017f */
[----:B0-----:R-:W-:Y:S05]  /*18140*/  @!P1 NANOSLEEP.SYNCS 0x989680 ;  /* 0x009896800000995d */ /* 0x001fea0003900000 */
[----:B------:R-:W0:Y:S02]  /*18150*/  @!P1 SYNCS.PHASECHK.TRANS64 P1, [R3+URZ+0x22840], R2 ;  /* 0x02284002030095a7 */ /* 0x000e24000802007f */
[----:B0-----:R-:W-:Y:S05]  /*18160*/  @!P1 BRA `(.L_x_14233) ;  /* 0xfffffffc00f09947 */ /* 0x001fea000383ffff */
[----:B------:R-:W-:Y:S05]  /*18170*/  BRA `(.L_x_14352) ;  /* 0xffffffc400387947 */ /* 0x000fea000383ffff */
.L_x_14235:
[----:B------:R0:W0:Y:S02]  /*18180*/  SYNCS.PHASECHK.TRANS64.TRYWAIT P1, [R5+URZ+0x22860], R0 ;  /* 0x02286000050075a7 */ /* 0x000024000802017f */
[----:B0-----:R-:W-:Y:S05]  /*18190*/  @!P1 NANOSLEEP.SYNCS 0x989680 ;  /* 0x009896800000995d */ /* 0x001fea0003900000 */
[----:B------:R-:W0:Y:S02]  /*181a0*/  @!P1 SYNCS.PHASECHK.TRANS64 P1, [R5+URZ+0x22860], R0 ;  /* 0x02286000050095a7 */ /* 0x000e24000802007f */
[----:B0-----:R-:W-:Y:S05]  /*181b0*/  @!P1 BRA `(.L_x_14235) ;  /* 0xfffffffc00f09947 */ /* 0x001fea000383ffff */
[----:B------:R-:W-:Y:S05]  /*181c0*/  BRA `(.L_x_14353) ;  /* 0xffffffc400347947 */ /* 0x000fea000383ffff */
.L_x_14354:
        /* <DEDUP_REMOVED lines=11> */
.L_x_15782:


//--------------------- .text._ZN7cutlass13device_kernelIN5flash11enable_sm90INS1_16FlashAttnFwdSm90INS1_25CollectiveMainloopFwdSm90ILi2EN4cute5tupleIJNS5_1CILi1EEES8_S8_EEENS6_IJNS7_ILi128EEENS7_ILi96EEENS7_ILi64EEEEEELi256ENS_6half_tEfNS_4arch4Sm90ELb1ELb0ELb1ELb1ELb1ELb1ELb0ELb1ELb0ELb1ELb1ELb0EEENS1_21CollectiveEpilogueFwdINS6_IJSA_NS7_ILi256EEESB_EEES9_SE_SG_Li256ELb1ELb1ELb1ELb0EEENS1_36VarlenDynamicPersistentTileSchedulerILi128ELi96ELi256ELi128ELb1ELb1ELb1ELb1ELb1ELb1EEEEEEEEEvNT_6ParamsE --------------------------
	.section	.text._ZN7cutlass13device_kernelIN5flash11enable_sm90INS1_16FlashAttnFwdSm90INS1_25CollectiveMainloopFwdSm90ILi2EN4cute5tupleIJNS5_1CILi1EEES8_S8_EEENS6_IJNS7_ILi128EEENS7_ILi96EEENS7_ILi64EEEEEELi256ENS_6half_tEfNS_4arch4Sm90ELb1ELb0ELb1ELb1ELb1ELb1ELb0ELb1ELb0ELb1ELb1ELb0EEENS1_21CollectiveEpilogueFwdINS6_IJSA_NS7_ILi256EEESB_EEES9_SE_SG_Li256ELb1ELb1ELb1ELb0EEENS1_36VarlenDynamicPersistentTileSchedulerILi128ELi96ELi256ELi128ELb1ELb1ELb1ELb1ELb1ELb1EEEEEEEEEvNT_6ParamsE,"ax",@progbits
	.align	128
.text._ZN7cutlass13device_kernelIN5flash11enable_sm90INS1_16FlashAttnFwdSm90INS1_25CollectiveMainloopFwdSm90ILi2EN4cute5tupleIJNS5_1CILi1EEES8_S8_EEENS6_IJNS7_ILi128EEENS7_ILi96EEENS7_ILi64EEEEEELi256ENS_6half_tEfNS_4arch4Sm90ELb1ELb0ELb1ELb1ELb1ELb1ELb0ELb1ELb0ELb1ELb1ELb0EEENS1_21CollectiveEpilogueFwdINS6_IJSA_NS7_ILi256EEESB_EEES9_SE_SG_Li256ELb1ELb1ELb1ELb0EEENS1_36VarlenDynamicPersistentTileSchedulerILi128ELi96ELi256ELi128ELb1ELb1ELb1ELb1ELb1ELb1EEEEEEEEEvNT_6ParamsE:
        .type           _ZN7cutlass13device_kernelIN5flash11enable_sm90INS1_16FlashAttnFwdSm90INS1_25CollectiveMainloopFwdSm90ILi2EN4cute5tupleIJNS5_1CILi1EEES8_S8_EEENS6_IJNS7_ILi128EEENS7_ILi96EEENS7_ILi64EEEEEELi256ENS_6half_tEfNS_4arch4Sm90ELb1ELb0ELb1ELb1ELb1ELb1ELb0ELb1ELb0ELb1ELb1ELb0EEENS1_21CollectiveEpilogueFwdINS6_IJSA_NS7_ILi256EEESB_EEES9_SE_SG_Li256ELb1ELb1ELb1ELb0EEENS1_36VarlenDynamicPersistentTileSchedulerILi128ELi96ELi256ELi128ELb1ELb1ELb1ELb1ELb1ELb1EEEEEEEEEvNT_6ParamsE,@function
        .size           _ZN7cutlass13device_kernelIN5flash11enable_sm90INS1_16FlashAttnFwdSm90INS1_25CollectiveMainloopFwdSm90ILi2EN4cute5tupleIJNS5_1CILi1EEES8_S8_EEENS6_IJNS7_ILi128EEENS7_ILi96EEENS7_ILi64EEEEEELi256ENS_6half_tEfNS_4arch4Sm90ELb1ELb0ELb1ELb1ELb1ELb1ELb0ELb1ELb0ELb1ELb1ELb0EEENS1_21CollectiveEpilogueFwdINS6_IJSA_NS7_ILi256EEESB_EEES9_SE_SG_Li256ELb1ELb1ELb1ELb0EEENS1_36VarlenDynamicPersistentTileSchedulerILi128ELi96ELi256ELi128ELb1ELb1ELb1ELb1ELb1ELb1EEEEEEEEEvNT_6ParamsE,(.L_x_15783 - _ZN7cutlass13device_kernelIN5flash11enable_sm90INS1_16FlashAttnFwdSm90INS1_25CollectiveMainloopFwdSm90ILi2EN4cute5tupleIJNS5_1CILi1EEES8_S8_EEENS6_IJNS7_ILi128EEENS7_ILi96EEENS7_ILi64EEEEEELi256ENS_6half_tEfNS_4arch4Sm90ELb1ELb0ELb1ELb1ELb1ELb1ELb0ELb1ELb0ELb1ELb1ELb0EEENS1_21CollectiveEpilogueFwdINS6_IJSA_NS7_ILi256EEESB_EEES9_SE_SG_Li256ELb1ELb1ELb1ELb0EEENS1_36VarlenDynamicPersistentTileSchedulerILi128ELi96ELi256ELi128ELb1ELb1ELb1ELb1ELb1ELb1EEEEEEEEEvNT_6ParamsE)
        .other          _ZN7cutlass13device_kernelIN5flash11enable_sm90INS1_16FlashAttnFwdSm90INS1_25CollectiveMainloopFwdSm90ILi2EN4cute5tupleIJNS5_1CILi1EEES8_S8_EEENS6_IJNS7_ILi128EEENS7_ILi96EEENS7_ILi64EEEEEELi256ENS_6half_tEfNS_4arch4Sm90ELb1ELb0ELb1ELb1ELb1ELb1ELb0ELb1ELb0ELb1ELb1ELb0EEENS1_21CollectiveEpilogueFwdINS6_IJSA_NS7_ILi256EEESB_EEES9_SE_SG_Li256ELb1ELb1ELb1ELb0EEENS1_36VarlenDynamicPersistentTileSchedulerILi128ELi96ELi256ELi128ELb1ELb1ELb1ELb1ELb1ELb1EEEEEEEEEvNT_6ParamsE,@"STO_CUDA_ENTRY STV_DEFAULT"
_ZN7cutlass13device_kernelIN5flash11enable_sm90INS1_16FlashAttnFwdSm90INS1_25CollectiveMainloopFwdSm90ILi2EN4cute5tupleIJNS5_1CILi1EEES8_S8_EEENS6_IJNS7_ILi128EEENS7_ILi96EEENS7_ILi64EEEEEELi256ENS_6half_tEfNS_4arch4Sm90ELb1ELb0ELb1ELb1ELb1ELb1ELb0ELb1ELb0ELb1ELb1ELb0EEENS1_21CollectiveEpilogueFwdINS6_IJSA_NS7_ILi256EEESB_EEES9_SE_SG_Li256ELb1ELb1ELb1ELb0EEENS1_36VarlenDynamicPersistentTileSchedulerILi128ELi96ELi256ELi128ELb1ELb1ELb1ELb1ELb1ELb1EEEEEEEEEvNT_6ParamsE:
        /* <DEDUP_REMOVED lines=18> */
.L_x_14356:
[----:B------:R-:W-:Y:S05]  /*0120*/  BSYNC B0 ;  /* 0x0000000000007941 */ /* 0x000fea0003800000 */
.L_x_14355:
        /* <DEDUP_REMOVED lines=41> */
.L_x_14357:
        /* <DEDUP_REMOVED lines=22> */
.L_x_14358:
        /* <DEDUP_REMOVED lines=18> */
.L_x_14359:
        /* <DEDUP_REMOVED lines=22> */
.L_x_14360:
        /* <DEDUP_REMOVED lines=22> */
.L_x_14361:
        /* <DEDUP_REMOVED lines=8> */
.L_x_14364:
        /* <DEDUP_REMOVED lines=8> */
[----:B------:R-:W-:Y:S01]  /*0a00*/  UMOV UR4, 0x400 ;  /* 0x0000040000047882 */ /* 0x000fe20000000000 */
[----:B------:R-:W-:-:S11]  /*0a10*/  LOP3.LUT R23, R23, 0xfffffffb, RZ, 0xc0, !PT ;  /* 0xfffffffb17177812 */ /* 0x000fd600078ec0ff */
[----:B------:R-:W-:Y:S06]  /*0a20*/  @!P0 BAR.ARV 0x9, 0x100 ;  /* 0x0244000000008b1d */ /* 0x000fec0000002000 */
[----:B0-----:R-:W-:Y:S01]  /*0a30*/  ULEA UR4, UR41, UR4, 0x18 ;  /* 0x0000000429047291 */ /* 0x001fe2000f8ec03f */
[----:B------:R-:W-:Y:S01]  /*0a40*/  @P0 LOP3.LUT R23, R23, 0x4, RZ, 0xfc, !PT ;  /* 0x0000000417170812 */ /* 0x000fe200078efcff */
[----:B------:R-:W-:Y:S04]  /*0a50*/  BAR.SYNC.DEFER_BLOCKING 0x5, 0x180 ;  /* 0x0146000000007b1d */ /* 0x000fe80000010000 */
[----:B------:R-:W-:-:S02]  /*0a60*/  IMAD.U32 R19, RZ, RZ, UR4 ;  /* 0x00000004ff137e24 */ /* 0x000fc4000f8e00ff */
[----:B------:R-:W-:-:S03]  /*0a70*/  ULDC UR4, c[0x0][0xc3c] ;  /* 0x00030f0000047ab9 */ /* 0x000fc60000000800 */
[----:B------:R-:W0:Y:S01]  /*0a80*/  LDS.128 R12, [R19+0x228d0] ;  /* 0x0228d000130c7984 */ /* 0x000e220000000c00 */
[----:B------:R-:W-:Y:S06]  /*0a90*/  BAR.ARV 0x4, 0x180 ;  /* 0x0106000000007b1d */ /* 0x000fec0000002000 */
[----:B0-----:R-:W-:-:S13]  /*0aa0*/  ISETP.GE.AND P0, PT, R15, UR4, PT ;  /* 0x000000040f007c0c */ /* 0x001fda000bf06270 */
[----:B------:R-:W-:Y:S05]  /*0ab0*/  @P0 BRA `(.L_x_14365) ;  /* 0x000001e400840947 */ /* 0x000fea0003800000 */
[----:B------:R-:W-:Y:S01]  /*0ac0*/  VIADD R0, R0, 0xffffff80 ;  /* 0xffffff8000007836 */ /* 0x000fe20000000000 */
[----:B------:R-:W-:Y:S01]  /*0ad0*/  MOV R22, RZ ;  /* 0x000000ff00167202 */ /* 0x000fe20000000f00 */
[----:B------:R-:W-:Y:S01]  /*0ae0*/  IMAD.MOV.U32 R18, RZ, RZ, RZ ;  /* 0x000000ffff127224 */ /* 0x000fe200078e00ff */
[----:B------:R-:W-:Y:S01]  /*0af0*/  ULOP3.LUT UR44, UR36, 0x1, URZ, 0xfc, !UPT ;  /* 0x00000001242c7892 */ /* 0x000fe2000f8efc3f */
        /* <DEDUP_REMOVED lines=24> */
[----:B------:R-:W-:-:S02]  /*0c80*/  LEA.HI R2, R3, R0, RZ, 0x5 ;  /* 0x0000000003027211 */ /* 0x000fc400078f28ff */
[----:B------:R-:W-:Y:S02]  /*0c90*/  LEA.HI R3, R3, R0, RZ, 0x3 ;  /* 0x0000000003037211 */ /* 0x000fe400078f18ff */
[----:B------:R-:W-:Y:S02]  /*0ca0*/  IADD3 R12, R11, -R12, RZ ;  /* 0x8000000c0b0c7210 */ /* 0x000fe40007ffe0ff */
[----:B------:R-:W-:Y:S02]  /*0cb0*/  SHF.R.S32.HI R9, RZ, 0x5, R9 ;  /* 0x00000005ff097819 */ /* 0x000fe40000011409 */
[----:B------:R-:W-:Y:S02]  /*0cc0*/  LOP3.LUT R5, R4, 0x3fffff0, RZ, 0xc0, !PT ;  /* 0x03fffff004057812 */ /* 0x000fe400078ec0ff */
[----:B------:R-:W-:Y:S01]  /*0cd0*/  LOP3.LUT R7, R3, 0xfffffff8, RZ, 0xc0, !PT ;  /* 0xfffffff803077812 */ /* 0x000fe200078ec0ff */
[----:B------:R-:W-:Y:S01]  /*0ce0*/  IMAD R9, R9, 0x10, R12 ;  /* 0x0000001009097824 */ /* 0x000fe200078e020c */
[----:B------:R-:W-:Y:S01]  /*0cf0*/  LOP3.LUT R3, R202, 0xfffffffc, RZ, 0xc0, !PT ;  /* 0xfffffffcca037812 */ /* 0x000fe200078ec0ff */
[C---:B------:R-:W-:Y:S01]  /*0d00*/  IMAD.IADD R5, R0.reuse, 0x1, -R5 ;  /* 0x0000000100057824 */ /* 0x040fe200078e0a05 */
[----:B------:R-:W-:Y:S01]  /*0d10*/  SHF.R.S32.HI R16, RZ, 0x5, R2 ;  /* 0x00000005ff107819 */ /* 0x000fe20000011402 */
[C---:B------:R-:W-:Y:S01]  /*0d20*/  IMAD.IADD R208, R0.reuse, 0x1, -R7 ;  /* 0x0000000100d07824 */ /* 0x040fe200078e0a07 */
[----:B------:R-:W-:Y:S01]  /*0d30*/  SHF.R.S32.HI R202, RZ, 0x2, R202 ;  /* 0x00000002ffca7819 */ /* 0x000fe200000114ca */
[----:B------:R-:W-:Y:S01]  /*0d40*/  IMAD.IADD R3, R0, 0x1, -R3 ;  /* 0x0000000100037824 */ /* 0x000fe200078e0a03 */
[----:B------:R-:W-:Y:S01]  /*0d50*/  LEA R8, R8, R9, 0x6 ;  /* 0x0000000908087211 */ /* 0x000fe200078e30ff */
[----:B------:R0:W-:Y:S01]  /*0d60*/  STL [R1+0x38], R16 ;  /* 0x0000381001007387 */ /* 0x0001e20000100800 */
[----:B------:R-:W-:Y:S01]  /*0d70*/  IMAD R5, R16, 0x10, R5 ;  /* 0x0000001010057824 */ /* 0x000fe200078e0205 */
[----:B------:R-:W-:Y:S01]  /*0d80*/  LOP3.LUT R10, R10, 0x7ffffffc, RZ, 0xc0, !PT ;  /* 0x7ffffffc0a0a7812 */ /* 0x000fe200078ec0ff */
[----:B------:R-:W-:Y:S01]  /*0d90*/  VIADD R9, R202, 0x40 ;  /* 0x00000040ca097836 */ /* 0x000fe20000000000 */
[----:B------:R-:W-:Y:S01]  /*0da0*/  LEA.HI R0, R3, R3, RZ, 0x1 ;  /* 0x0000000303007211 */ /* 0x000fe200078f08ff */
[----:B------:R-:W-:Y:S01]  /*0db0*/  IMAD.MOV.U32 R7, RZ, RZ, R15 ;  /* 0x000000ffff077224 */ /* 0x000fe200078e000f */
[----:B------:R-:W-:Y:S01]  /*0dc0*/  STL [R1+0x160], R8 ;  /* 0x0001600801007387 */ /* 0x000fe20000100800 */
[----:B------:R-:W-:Y:S01]  /*0dd0*/  IMAD.SHL.U32 R2, R9, 0x40, RZ ;  /* 0x0000004009027824 */ /* 0x000fe200078e00ff */
[----:B------:R-:W-:Y:S01]  /*0de0*/  SHF.R.S32.HI R4, RZ, 0x1f, R9 ;  /* 0x0000001fff047819 */ /* 0x000fe20000011409 */
[C---:B------:R-:W-:Y:S01]  /*0df0*/  IMAD.SHL.U32 R200, R3.reuse, 0x4, RZ ;  /* 0x0000000403c87824 */ /* 0x040fe200078e00ff */
[----:B------:R-:W-:Y:S01]  /*0e00*/  LOP3.LUT R0, R0, 0x1ffffffe, RZ, 0xc0, !PT ;  /* 0x1ffffffe00007812 */ /* 0x000fe200078ec0ff */
[----:B0-----:R-:W-:Y:S01]  /*0e10*/  IMAD.SHL.U32 R16, R3, 0x8, RZ ;  /* 0x0000000803107824 */ /* 0x001fe200078e00ff */
[----:B------:R-:W-:Y:S01]  /*0e20*/  LEA.HI R4, R4, R9, RZ, 0x3 ;  /* 0x0000000904047211 */ /* 0x000fe200078f18ff */
[----:B------:R-:W-:Y:S01]  /*0e30*/  STL [R1+0x54], RZ ;  /* 0x000054ff01007387 */ /* 0x000fe20000100800 */
[----:B------:R-:W-:Y:S01]  /*0e40*/  IMAD.SHL.U32 R208, R208, 0x8, RZ ;  /* 0x00000008d0d07824 */ /* 0x000fe200078e00ff */
[----:B------:R-:W-:Y:S01]  /*0e50*/  IADD3 R207, R200, 0x10, RZ ;  /* 0x00000010c8cf7810 */ /* 0x000fe20007ffe0ff */
        /* <DEDUP_REMOVED lines=11> */
[----:B------:R0:W-:Y:S01]  /*0f10*/  STL [R1+0x24], R24 ;  /* 0x0000241801007387 */ /* 0x0001e20000100800 */
[----:B------:R-:W-:-:S02]  /*0f20*/  IMAD.SHL.U32 R4, R4, 0x40, RZ ;  /* 0x0000004004047824 */ /* 0x000fc400078e00ff */
[----:B------:R-:W-:Y:S01]  /*0f30*/  IMAD.IADD R0, R3, 0x1, -R0 ;  /* 0x0000000103007824 */ /* 0x000fe200078e0a00 */
[----:B------:R-:W-:Y:S01]  /*0f40*/  LOP3.LUT R3, R2, 0x1c0, RZ, 0xc0, !PT ;  /* 0x000001c002037812 */ /* 0x000fe200078ec0ff */
[----:B------:R1:W-:Y:S01]  /*0f50*/  STL [R1+0x20], R21 ;  /* 0x0000201501007387 */ /* 0x0003e20000100800 */
[----:B------:R-:W-:Y:S01]  /*0f60*/  LOP3.LUT R4, R4, 0xfffffe00, RZ, 0xc0, !PT ;  /* 0xfffffe0004047812 */ /* 0x000fe200078ec0ff */
[----:B------:R-:W-:Y:S01]  /*0f70*/  VIADD R9, R208, 0xc0 ;  /* 0x000000c0d0097836 */ /* 0x000fe20000000000 */
[----:B------:R-:W-:Y:S01]  /*0f80*/  SHF.R.U32.HI R12, RZ, 0x3, R3 ;  /* 0x00000003ff0c7819 */ /* 0x000fe20000011603 */
[----:B------:R2:W-:Y:S01]  /*0f90*/  STL [R1+0x1c], R15 ;  /* 0x00001c0f01007387 */ /* 0x0005e20000100800 */
[----:B0-----:R-:W-:Y:S01]  /*0fa0*/  SHF.R.S32.HI R24, RZ, 0x1f, R209 ;  /* 0x0000001fff187819 */ /* 0x001fe200000114d1 */
[----:B------:R-:W-:Y:S01]  /*0fb0*/  IMAD.IADD R10, R20, 0x1, -R10 ;  /* 0x00000001140a7824 */ /* 0x000fe200078e0a0a */
[----:B------:R-:W-:Y:S01]  /*0fc0*/  LOP3.LUT R3, R3, 0x38, R16, 0xf8, !PT ;  /* 0x0000003803037812 */ /* 0x000fe200078ef810 */
[----:B------:R-:W-:Y:S01]  /*0fd0*/  IMAD R11, R5, 0x8, R6 ;  /* 0x00000008050b7824 */ /* 0x000fe200078e0206 */
[----:B------:R-:W-:Y:S01]  /*0fe0*/  IADD3 R2, R16, 0x20, RZ ;  /* 0x0000002010027810 */ /* 0x000fe20007ffe0ff */
[----:B------:R-:W-:Y:S01]  /*0ff0*/  STL [R1+0x18], R24 ;  /* 0x0000181801007387 */ /* 0x000fe20000100800 */
[----:B-1----:R-:W-:Y:S01]  /*1000*/  SHF.R.S32.HI R21, RZ, 0x1f, R214 ;  /* 0x0000001fff157819 */ /* 0x002fe200000114d6 */
[----:B------:R-:W-:Y:S01]  /*1010*/  IMAD.SHL.U32 R45, R10, 0x2, RZ ;  /* 0x000000020a2d7824 */ /* 0x000fe200078e00ff */
[----:B------:R-:W-:Y:S01]  /*1020*/  SHF.R.S32.HI R10, RZ, 0x1f, R9 ;  /* 0x0000001fff0a7819 */ /* 0x000fe20000011409 */
[----:B------:R-:W-:Y:S01]  /*1030*/  IMAD.MOV.U32 R6, RZ, RZ, R14 ;  /* 0x000000ffff067224 */ /* 0x000fe200078e000e */
[----:B--2---:R-:W-:Y:S01]  /*1040*/  SHF.R.S32.HI R15, RZ, 0x1f, R213 ;  /* 0x0000001fff0f7819 */ /* 0x004fe200000114d5 */
[----:B------:R-:W-:Y:S01]  /*1050*/  STL [R1+0x10], R21 ;  /* 0x0000101501007387 */ /* 0x000fe20000100800 */
[----:B------:R-:W-:Y:S01]  /*1060*/  SHF.L.U32 R9, R11, 0x3, RZ ;  /* 0x000000030b097819 */ /* 0x000fe200000006ff */
[C---:B------:R-:W-:Y:S01]  /*1070*/  VIADD R44, R45.reuse, 0x8 ;  /* 0x000000082d2c7836 */ /* 0x040fe20000000000 */
[C---:B------:R-:W-:Y:S01]  /*1080*/  IADD3 R39, R45.reuse, 0x30, RZ ;  /* 0x000000302d277810 */ /* 0x040fe20007ffe0ff */
[----:B------:R-:W-:Y:S01]  /*1090*/  STL [R1+0xc], R15 ;  /* 0x00000c0f01007387 */ /* 0x000fe20000100800 */
[C---:B------:R-:W-:Y:S01]  /*10a0*/  VIADD R43, R45.reuse, 0x10 ;  /* 0x000000102d2b7836 */ /* 0x040fe20000000000 */
[C---:B------:R-:W-:Y:S01]  /*10b0*/  IADD3 R32, R45.reuse, 0x68, RZ ;  /* 0x000000682d207810 */ /* 0x040fe20007ffe0ff */
[C---:B------:R-:W-:Y:S01]  /*10c0*/  VIADD R42, R45.reuse, 0x18 ;  /* 0x000000182d2a7836 */ /* 0x040fe20000000000 */
[----:B------:R0:W-:Y:S01]  /*10d0*/  STL [R1+0x3c], R4 ;  /* 0x00003c0401007387 */ /* 0x0001e20000100800 */
        /* <DEDUP_REMOVED lines=8> */
[C---:B------:R-:W-:Y:S01]  /*1160*/  VIADD R36, R45.reuse, 0x48 ;  /* 0x000000482d247836 */ /* 0x040fe20000000000 */
[----:B0-----:R-:W-:Y:S01]  /*1170*/  LOP3.LUT R4, R4, R3, R12, 0xf6, !PT ;  /* 0x0000000304047212 */ /* 0x001fe200078ef60c */
[C---:B------:R-:W-:Y:S01]  /*1180*/  VIADD R35, R45.reuse, 0x50 ;  /* 0x000000502d237836 */ /* 0x040fe20000000000 */
[C---:B------:R-:W-:Y:S01]  /*1190*/  IADD3 R12, R45.reuse, 0xd8, RZ ;  /* 0x000000d82d0c7810 */ /* 0x040fe20007ffe0ff */
[----:B------:R-:W-:-:S02]  /*11a0*/  VIADD R34, R45, 0x58 ;  /* 0x000000582d227836 */ /* 0x000fc40000000000 */
[----:B------:R-:W-:Y:S01]  /*11b0*/  IMAD R3, R4, 0x2, R19 ;  /* 0x0000000204037824 */ /* 0x000fe200078e0213 */
[----:B------:R-:W-:Y:S01]  /*11c0*/  SHF.R.S32.HI R4, RZ, 0x1f, R44 ;  /* 0x0000001fff047819 */ /* 0x000fe2000001142c */
[C---:B------:R-:W-:Y:S02]  /*11d0*/  VIADD R33, R45.reuse, 0x60 ;  /* 0x000000602d217836 */ /* 0x040fe40000000000 */
[C---:B------:R-:W-:Y:S01]  /*11e0*/  VIADD R31, R45.reuse, 0x70 ;  /* 0x000000702d1f7836 */ /* 0x040fe20000000000 */
[----:B------:R-:W-:Y:S01]  /*11f0*/  STL [R1+0x15c], R3 ;  /* 0x00015c0301007387 */ /* 0x000fe20000100800 */
[C---:B------:R-:W-:Y:S02]  /*1200*/  VIADD R30, R45.reuse, 0x78 ;  /* 0x000000782d1e7836 */ /* 0x040fe40000000000 */
[C---:B------:R-:W-:Y:S01]  /*1210*/  VIADD R29, R45.reuse, 0x80 ;  /* 0x000000802d1d7836 */ /* 0x040fe20000000000 */
[----:B------:R-:W-:Y:S01]  /*1220*/  STL [R1+0xd4], R44 ;  /* 0x0000d42c01007387 */ /* 0x000fe20000100800 */
[----:B------:R-:W-:-:S02]  /*1230*/  VIADD R28, R45, 0x88 ;  /* 0x000000882d1c7836 */ /* 0x000fc40000000000 */
[C---:B------:R-:W-:Y:S01]  /*1240*/  VIADD R27, R45.reuse, 0x90 ;  /* 0x000000902d1b7836 */ /* 0x040fe20000000000 */
[----:B------:R0:W-:Y:S01]  /*1250*/  STL [R1+0xd0], R43 ;  /* 0x0000d02b01007387 */ /* 0x0001e20000100800 */
[----:B------:R-:W-:Y:S02]  /*1260*/  IMAD.MOV.U32 R5, RZ, RZ, R13 ;  /* 0x000000ffff057224 */ /* 0x000fe400078e000d */
[C---:B------:R-:W-:Y:S01]  /*1270*/  VIADD R14, R208.reuse, 0x40 ;  /* 0x00000040d00e7836 */ /* 0x040fe20000000000 */
[----:B------:R-:W-:Y:S01]  /*1280*/  STL [R1+0xcc], R42 ;  /* 0x0000cc2a01007387 */ /* 0x000fe20000100800 */
[C---:B------:R-:W-:Y:S02]  /*1290*/  VIADD R26, R45.reuse, 0x98 ;  /* 0x000000982d1a7836 */ /* 0x040fe40000000000 */
[----:B------:R-:W-:Y:S01]  /*12a0*/  VIADD R13, R208, 0x80 ;  /* 0x00000080d00d7836 */ /* 0x000fe20000000000 */
        /* <DEDUP_REMOVED lines=17> */
[C---:B------:R-:W-:Y:S01]  /*13c0*/  VIADD R9, R45.reuse, 0xf0 ;  /* 0x000000f02d097836 */ /* 0x040fe20000000000 */
[----:B--2---:R-:W-:Y:S01]  /*13d0*/  SHF.R.S32.HI R40, RZ, 0x1f, R40 ;  /* 0x0000001fff287819 */ /* 0x004fe20000011428 */
[----:B------:R-:W-:Y:S01]  /*13e0*/  VIADD R3, R45, 0xf8 ;  /* 0x000000f82d037836 */ /* 0x000fe20000000000 */
[----:B------:R-:W-:Y:S01]  /*13f0*/  STL [R1+0xb4], R36 ;  /* 0x0000b42401007387 */ /* 0x000fe20000100800 */
[----:B------:R-:W-:Y:S01]  /*1400*/  IMAD R0, R0, 0x8, R8 ;  /* 0x0000000800007824 */ /* 0x000fe200078e0208 */
[----:B0-----:R-:W-:-:S02]  /*1410*/  SHF.R.S32.HI R38, RZ, 0x1f, R38 ;  /* 0x0000001fff267819 */ /* 0x001fc40000011426 */
        /* <DEDUP_REMOVED lines=80> */
.L_x_14537:
[----:B01-3--:R-:W0:Y:S02]  /*1920*/  LDC.64 R8, c[0x0][0xc88] ;  /* 0x00032200ff087b82 */ /* 0x00be240000000a00 */
[----:B0-----:R-:W-:-:S05]  /*1930*/  IMAD.WIDE R8, R7, 0x4, R8 ;  /* 0x0000000407087825 */ /* 0x001fca00078e0208 */
[----:B--2--5:R-:W2:Y:S01]  /*1940*/  LDG.E R34, desc[UR42][R8.64] ;  /* 0x0000002a08227981 */ /* 0x024ea2000c1e1900 */
[----:B------:R-:W-:Y:S05]  /*1950*/  YIELD ;  /* 0x0000000000007946 */ /* 0x000fea0003800000 */
[----:B------:R-:W-:Y:S01]  /*1960*/  ULDC.64 UR4, c[0x0][0xa28] ;  /* 0x00028a0000047ab9 */ /* 0x000fe20000000a00 */
[----:B------:R-:W-:Y:S01]  /*1970*/  ULDC.64 UR8, c[0x0][0xa18] ;  /* 0x0002860000087ab9 */ /* 0x000fe20000000a00 */
[----:B------:R-:W-:Y:S01]  /*1980*/  ISETP.NE.U32.AND P1, PT, RZ, UR4, PT ;  /* 0x00000004ff007c0c */ /* 0x000fe2000bf25070 */
[----:B------:R-:W-:Y:S01]  /*1990*/  ULDC.64 UR6, c[0x0][0xa08] ;  /* 0x0002820000067ab9 */ /* 0x000fe20000000a00 */
[----:B-1--4-:R-:W-:Y:S01]  /*19a0*/  MOV R4, RZ ;  /* 0x000000ff00047202 */ /* 0x012fe20000000f00 */
[----:B------:R-:W-:Y:S01]  /*19b0*/  IMAD.MOV.U32 R32, RZ, RZ, RZ ;  /* 0x000000ffff207224 */ /* 0x000fe200078e00ff */
[----:B------:R-:W-:-:S02]  /*19c0*/  ISETP.NE.AND.EX P1, PT, RZ, UR5, PT, P1 ;  /* 0x00000005ff007c0c */ /* 0x000fc4000bf25310 */
[----:B------:R-:W-:-:S04]  /*19d0*/  ISETP.NE.U32.AND P0, PT, RZ, UR6, PT ;  /* 0x00000006ff007c0c */ /* 0x000fc8000bf05070 */
[----:B------:R-:W-:Y:S02]  /*19e0*/  ISETP.NE.AND.EX P0, PT, RZ, UR7, PT, P0 ;  /* 0x00000007ff007c0c */ /* 0x000fe4000bf05300 */
[----:B--2---:R-:W-:Y:S01]  /*19f0*/  SHF.R.S32.HI R0, RZ, 0x1f, R34 ;  /* 0x0000001fff007819 */ /* 0x004fe20000011422 */
[----:B------:R-:W-:-:S04]  /*1a00*/  IMAD.SHL.U32 R36, R34, 0x4, RZ ;  /* 0x0000000422247824 */ /* 0x000fc800078e00ff */
[C---:B------:R-:W-:Y:S01]  /*1a10*/  @P1 LEA R10, P2, R34.reuse, UR4, 0x2 ;  /* 0x00000004220a1c11 */ /* 0x040fe2000f8410ff */
[----:B------:R-:W-:Y:S01]  /*1a20*/  STL [R1+0x48], R34 ;  /* 0x0000482201007387 */ /* 0x000fe20000100800 */
[C-C-:B------:R-:W-:Y:S02]  /*1a30*/  SHF.L.U64.HI R35, R34.reuse, 0x2, R0.reuse ;  /* 0x0000000222237819 */ /* 0x140fe40000010200 */
[----:B------:R-:W-:Y:S01]  /*1a40*/  @P1 LEA.HI.X R11, R34, UR5, R0, 0x2, P2 ;  /* 0x00000005220b1c11 */ /* 0x000fe200090f1400 */
[----:B------:R-:W-:Y:S01]  /*1a50*/  ULDC UR4, c[0x0][0x288] ;  /* 0x0000a20000047ab9 */ /* 0x000fe20000000800 */
[----:B------:R-:W-:Y:S01]  /*1a60*/  ISETP.NE.U32.AND P2, PT, RZ, UR8, PT ;  /* 0x00000008ff007c0c */ /* 0x000fe2000bf45070 */
[----:B------:R0:W-:Y:S01]  /*1a70*/  STL [R1+0xd8], R0 ;  /* 0x0000d80001007387 */ /* 0x0001e20000100800 */
[----:B------:R-:W-:Y:S02]  /*1a80*/  IADD3 R8, P3, R36, UR6, RZ ;  /* 0x0000000624087c10 */ /* 0x000fe4000ff7e0ff */
[----:B------:R-:W-:Y:S01]  /*1a90*/  ISETP.NE.AND.EX P2, PT, RZ, UR9, PT, P2 ;  /* 0x00000009ff007c0c */ /* 0x000fe2000bf45320 */
[----:B------:R1:W5:Y:S01]  /*1aa0*/  @P1 LDG.E R4, desc[UR42][R10.64] ;  /* 0x0000002a0a041981 */ /* 0x000362000c1e1900 */
[----:B------:R-:W-:-:S03]  /*1ab0*/  IADD3.X R9, R35, UR7, RZ, P3, !PT ;  /* 0x0000000723097c10 */ /* 0x000fc60009ffe4ff */
[----:B------:R2:W-:Y:S01]  /*1ac0*/  STL [R1+0x4c], R36 ;  /* 0x00004c2401007387 */ /* 0x0005e20000100800 */
[----:B0-----:R-:W-:Y:S01]  /*1ad0*/  IMAD.U32 R0, RZ, RZ, UR4 ;  /* 0x00000004ff007e24 */ /* 0x001fe2000f8e00ff */
[----:B------:R-:W-:Y:S02]  /*1ae0*/  ULDC.64 UR4, c[0x0][0x418] ;  /* 0x0001060000047ab9 */ /* 0x000fe40000000a00 */
[----:B------:R2:W5:Y:S04]  /*1af0*/  @P0 LDG.E R32, desc[UR42][R8.64] ;  /* 0x0000002a08200981 */ /* 0x000568000c1e1900 */
[----:B-1----:R-:W-:Y:S01]  /*1b00*/  @P2 IADD3 R10, P1, R36, UR8, RZ ;  /* 0x00000008240a2c10 */ /* 0x002fe2000ff3e0ff */
[----:B------:R2:W-:Y:S03]  /*1b10*/  STL [R1+0x50], R35 ;  /* 0x0000502301007387 */ /* 0x0005e60000100800 */
[----:B------:R-:W-:-:S05]  /*1b20*/  @P2 IADD3.X R11, R35, UR9, RZ, P1, !PT ;  /* 0x00000009230b2c10 */ /* 0x000fca0008ffe4ff */
[----:B------:R-:W3:Y:S01]  /*1b30*/  @P2 LDG.E R0, desc[UR42][R10.64] ;  /* 0x0000002a0a002981 */ /* 0x000ee2000c1e1900 */
        /* <DEDUP_REMOVED lines=9> */
[----:B---3--:R2:W-:Y:S01]  /*1bd0*/  STL [R1+0x8], R0 ;  /* 0x0000080001007387 */ /* 0x0085e20000100800 */
[----:B------:R-:W-:Y:S01]  /*1be0*/  IMAD.MOV.U32 R13, RZ, RZ, R0 ;  /* 0x000000ffff0d7224 */ /* 0x000fe200078e0000 */
[----:B------:R-:W-:Y:S06]  /*1bf0*/  @P2 BRA `(.L_x_14366) ;  /* 0x0000000000282947 */ /* 0x000fec0003800000 */
[----:B------:R-:W-:Y:S02]  /*1c00*/  ULDC.64 UR4, c[0x0][0xa00] ;  /* 0x0002800000047ab9 */ /* 0x000fe40000000a00 */
[----:B------:R-:W-:-:S04]  /*1c10*/  ISETP.NE.U32.AND P1, PT, RZ, UR4, PT ;  /* 0x00000004ff007c0c */ /* 0x000fc8000bf25070 */
[----:B------:R-:W-:-:S13]  /*1c20*/  ISETP.NE.AND.EX P1, PT, RZ, UR5, PT, P1 ;  /* 0x00000005ff007c0c */ /* 0x000fda000bf25310 */
[----:B------:R-:W-:Y:S05]  /*1c30*/  @!P1 BRA `(.L_x_14366) ;  /* 0x0000000000189947 */ /* 0x000fea0003800000 */
[----:B------:R-:W0:Y:S02]  /*1c40*/  LDC.64 R10, c[0x0][0xa00] ;  /* 0x00028000ff0a7b82 */ /* 0x000e240000000a00 */
[----:B0-----:R-:W-:-:S05]  /*1c50*/  IMAD.WIDE R10, R34, 0x4, R10 ;  /* 0x00000004220a7825 */ /* 0x001fca00078e020a */
[----:B--2---:R-:W2:Y:S04]  /*1c60*/  LDG.E R0, desc[UR42][R10.64] ;  /* 0x0000002a0a007981 */ /* 0x004ea8000c1e1900 */
[----:B------:R-:W2:Y:S02]  /*1c70*/  LDG.E R3, desc[UR42][R10.64+0x4] ;  /* 0x0000042a0a037981 */ /* 0x000ea4000c1e1900 */
[----:B--2---:R-:W-:-:S05]  /*1c80*/  IMAD.IADD R13, R3, 0x1, -R0 ;  /* 0x00000001030d7824 */ /* 0x004fca00078e0a00 */
[----:B------:R0:W-:Y:S02]  /*1c90*/  STL [R1+0x8], R13 ;  /* 0x0000080d01007387 */ /* 0x0001e40000100800 */
.L_x_14366:
[----:B------:R-:W-:Y:S01]  /*1ca0*/  ULDC.64 UR4, c[0x0][0xa20] ;  /* 0x0002880000047ab9 */ /* 0x000fe20000000a00 */
[C---:B------:R-:W-:Y:S02]  /*1cb0*/  LOP3.LUT R3, R6.reuse, 0xff000000, RZ, 0xc0, !PT ;  /* 0xff00000006037812 */ /* 0x040fe400078ec0ff */
[----:B------:R-:W-:Y:S02]  /*1cc0*/  ISETP.NE.U32.AND P1, PT, RZ, UR4, PT ;  /* 0x00000004ff007c0c */ /* 0x000fe4000bf25070 */
[C---:B--2---:R-:W-:Y:S02]  /*1cd0*/  LOP3.LUT R0, R6.reuse, 0xff0000, RZ, 0xc0, !PT ;  /* 0x00ff000006007812 */ /* 0x044fe400078ec0ff */
[----:B------:R-:W-:Y:S02]  /*1ce0*/  ISETP.NE.AND.EX P1, PT, RZ, UR5, PT, P1 ;  /* 0x00000005ff007c0c */ /* 0x000fe4000bf25310 */
[----:B------:R-:W-:Y:S02]  /*1cf0*/  SHF.R.U32.HI R3, RZ, 0x8, R3 ;  /* 0x00000008ff037819 */ /* 0x000fe40000011603 */
[----:B------:R-:W-:-:S02]  /*1d00*/  LOP3.LUT R203, R6, 0xffff, RZ, 0xc0, !PT ;  /* 0x0000ffff06cb7812 */ /* 0x000fc400078ec0ff */
[----:B------:R-:W-:-:S07]  /*1d10*/  LEA.HI R10, R0, R3, RZ, 0x10 ;  /* 0x00000003000a7211 */ /* 0x000fce00078f80ff */
[----:B------:R-:W-:Y:S05]  /*1d20*/  @!P1 BRA `(.L_x_14367) ;  /* 0x0000000000109947 */ /* 0x000fea0003800000 */
[----:B------:R-:W-:-:S04]  /*1d30*/  IADD3 R6, P0, R36, UR4, RZ ;  /* 0x0000000424067c10 */ /* 0x000fc8000ff1e0ff */
[----:B------:R-:W-:-:S05]  /*1d40*/  IADD3.X R7, R35, UR5, RZ, P0, !PT ;  /* 0x0000000523077c10 */ /* 0x000fca00087fe4ff */
[----:B------:R1:W5:Y:S01]  /*1d50*/  LDG.E R33, desc[UR42][R6.64] ;  /* 0x0000002a06217981 */ /* 0x000362000c1e1900 */
[----:B------:R-:W-:Y:S05]  /*1d60*/  BRA `(.L_x_14368) ;  /* 0x0000000000107947 */ /* 0x000fea0003800000 */
.L_x_14367:
[----:B------:R-:W-:Y:S05]  /*1d70*/  @!P0 BRA `(.L_x_14368) ;  /* 0x00000000000c8947 */ /* 0x000fea0003800000 */
[----:B------:R-:W2:Y:S04]  /*1d80*/  LDG.E R0, desc[UR42][R8.64] ;  /* 0x0000002a08007981 */ /* 0x000ea8000c1e1900 */
[----:B------:R-:W2:Y:S02]  /*1d90*/  LDG.E R33, desc[UR42][R8.64+0x4] ;  /* 0x0000042a08217981 */ /* 0x000ea4000c1e1900 */
[----:B--2---:R-:W-:-:S07]  /*1da0*/  IADD3 R33, -R0, R33, RZ ;  /* 0x0000002100217210 */ /* 0x004fce0007ffe1ff */
.L_x_14368:
[----:B------:R-:W-:Y:S01]  /*1db0*/  ULDC.64 UR4, c[0x0][0xa10] ;  /* 0x0002840000047ab9 */ /* 0x000fe20000000a00 */
[----:B------:R-:W2:Y:S01]  /*1dc0*/  LDC R8, c[0x0][0x448] ;  /* 0x00011200ff087b82 */ /* 0x000ea20000000800 */
[----:B------:R-:W-:-:S04]  /*1dd0*/  ISETP.NE.U32.AND P0, PT, RZ, UR4, PT ;  /* 0x00000004ff007c0c */ /* 0x000fc8000bf05070 */
[----:B------:R-:W-:Y:S01]  /*1de0*/  ISETP.NE.AND.EX P0, PT, RZ, UR5, PT, P0 ;  /* 0x00000005ff007c0c */ /* 0x000fe2000bf05300 */
[----:B------:R-:W-:-:S12]  /*1df0*/  ULDC.64 UR4, c[0x0][0xa30] ;  /* 0x00028c0000047ab9 */ /* 0x000fd80000000a00 */
[----:B-1----:R-:W1:Y:S02]  /*1e00*/  @P0 LDC.64 R6, c[0x0][0xa10] ;  /* 0x00028400ff060b82 */ /* 0x002e640000000a00 */
[----:B-1----:R-:W-:-:S05]  /*1e10*/  @P0 IMAD.WIDE R6, R34, 0x4, R6 ;  /* 0x0000000422060825 */ /* 0x002fca00078e0206 */
[----:B------:R-:W3:Y:S04]  /*1e20*/  @P0 LDG.E R0, desc[UR42][R6.64] ;  /* 0x0000002a06000981 */ /* 0x000ee8000c1e1900 */
[----:B------:R1:W3:Y:S01]  /*1e30*/  @P0 LDG.E R3, desc[UR42][R6.64+0x4] ;  /* 0x0000042a06030981 */ /* 0x0002e2000c1e1900 */
[----:B------:R-:W-:Y:S01]  /*1e40*/  ISETP.NE.U32.AND P1, PT, RZ, UR4, PT ;  /* 0x00000004ff007c0c */ /* 0x000fe2000bf25070 */
[----:B-----5:R-:W-:-:S03]  /*1e50*/  IMAD.MOV.U32 R24, RZ, RZ, R33 ;  /* 0x000000ffff187224 */ /* 0x020fc600078e0021 */
[----:B------:R-:W-:-:S13]  /*1e60*/  ISETP.NE.AND.EX P1, PT, RZ, UR5, PT, P1 ;  /* 0x00000005ff007c0c */ /* 0x000fda000bf25310 */
[----:B-1----:R-:W-:-:S04]  /*1e70*/  @P1 IADD3 R6, P2, R36, UR4, RZ ;  /* 0x0000000424061c10 */ /* 0x002fc8000ff5e0ff */
[----:B------:R-:W-:-:S05]  /*1e80*/  @P1 IADD3.X R7, R35, UR5, RZ, P2, !PT ;  /* 0x0000000523071c10 */ /* 0x000fca00097fe4ff */
[----:B------:R1:W5:Y:S01]  /*1e90*/  @P1 LDG.E R24, desc[UR42][R6.64] ;  /* 0x0000002a06181981 */ /* 0x000362000c1e1900 */
[----:B--2---:R-:W-:Y:S01]  /*1ea0*/  ISETP.NE.AND P1, PT, R8, 0x1, PT ;  /* 0x000000010800780c */ /* 0x004fe20003f25270 */
[----:B------:R-:W-:Y:S01]  /*1eb0*/  IMAD.SHL.U32 R5, R5, 0x80, RZ ;  /* 0x0000008005057824 */ /* 0x000fe200078e00ff */
[----:B------:R-:W-:Y:S01]  /*1ec0*/  BSSY B0, `(.L_x_14369) ;  /* 0x0000039000007945 */ /* 0x000fe20003800000 */
[----:B------:R-:W-:-:S03]  /*1ed0*/  IMAD.IADD R12, R33, 0x1, -R4 ;  /* 0x00000001210c7824 */ /* 0x000fc600078e0a04 */
[----:B------:R2:W-:Y:S07]  /*1ee0*/  STL [R1+0x4], R5 ;  /* 0x0000040501007387 */ /* 0x0005ee0000100800 */
[----:B------:R-:W4:Y:S01]  /*1ef0*/  @P1 LDC R8, c[0x0][0x44c] ;  /* 0x00011300ff081b82 */ /* 0x000f220000000800 */
[----:B--2---:R-:W-:-:S07]  /*1f00*/  VIADD R5, R5, 0x7f ;  /* 0x0000007f05057836 */ /* 0x004fce0000000000 */
[----:B------:R-:W2:Y:S01]  /*1f10*/  @P1 LDC R9, c[0x0][0x450] ;  /* 0x00011400ff091b82 */ /* 0x000ea20000000800 */
[----:B---3--:R-:W-:Y:S02]  /*1f20*/  @P0 IMAD.IADD R25, R3, 0x1, -R0 ;  /* 0x0000000103190824 */ /* 0x008fe400078e0a00 */
[----:B----4-:R-:W-:-:S04]  /*1f30*/  @P1 IMAD.HI.U32 R0, R5, R8, RZ ;  /* 0x0000000805001227 */ /* 0x010fc800078e00ff */
[----:B-1----:R-:W-:Y:S01]  /*1f40*/  IMAD.IADD R6, R12, 0x1, R25 ;  /* 0x000000010c067824 */ /* 0x002fe200078e0219 */
[----:B--2---:R-:W-:-:S04]  /*1f50*/  @P1 SHF.R.U32.HI R5, RZ, R9, R0 ;  /* 0x00000009ff051219 */ /* 0x004fc80000011600 */
[C---:B------:R-:W-:Y:S01]  /*1f60*/  IADD3 R31, R6.reuse, 0x60, -R13 ;  /* 0x00000060061f7810 */ /* 0x040fe20007ffe80d */
[----:B------:R1:W-:Y:S01]  /*1f70*/  STL [R1+0x28], R6 ;  /* 0x0000280601007387 */ /* 0x0003e20000100800 */
[----:B------:R-:W-:Y:S02]  /*1f80*/  IADD3 R0, R6, 0x5f, RZ ;  /* 0x0000005f06007810 */ /* 0x000fe40007ffe0ff */
[----:B0-----:R-:W-:Y:S01]  /*1f90*/  LOP3.LUT R13, R10, 0xff, RZ, 0xc0, !PT ;  /* 0x000000ff0a0d7812 */ /* 0x001fe200078ec0ff */
[----:B------:R-:W-:Y:S02]  /*1fa0*/  IMAD.IADD R5, R31, 0x1, R5 ;  /* 0x000000011f057824 */ /* 0x000fe400078e0205 */
[----:B------:R-:W-:Y:S02]  /*1fb0*/  IMAD.HI R0, R0, 0x2aaaaaab, RZ ;  /* 0x2aaaaaab00007827 */ /* 0x000fe400078e02ff */
[----:B------:R0:W-:Y:S02]  /*1fc0*/  STL [R1+0x58], R13 ;  /* 0x0000580d01007387 */ /* 0x0001e40000100800 */
[----:B------:R-:W-:Y:S01]  /*1fd0*/  IMAD.HI R5, R5, 0x2aaaaaab, RZ ;  /* 0x2aaaaaab05057827 */ /* 0x000fe200078e02ff */
[----:B------:R-:W-:-:S02]  /*1fe0*/  SHF.R.U32.HI R3, RZ, 0x1f, R0 ;  /* 0x0000001fff037819 */ /* 0x000fc40000011600 */
[----:B-1----:R-:W-:Y:S02]  /*1ff0*/  SHF.R.U32.HI R6, RZ, 0x10, R10 ;  /* 0x00000010ff067819 */ /* 0x002fe4000001160a */
[----:B------:R-:W-:Y:S02]  /*2000*/  SHF.R.U32.HI R4, RZ, 0x1f, R5 ;  /* 0x0000001fff047819 */ /* 0x000fe40000011605 */
[----:B------:R-:W-:Y:S01]  /*2010*/  LEA.HI.SX32 R30, R0, R3, 0x1c ;  /* 0x00000003001e7211 */ /* 0x000fe200078fe2ff */
[----:B------:R0:W-:Y:S01]  /*2020*/  STL [R1+0x44], R6 ;  /* 0x0000440601007387 */ /* 0x0001e20000100800 */
[----:B------:R-:W-:Y:S01]  /*2030*/  LEA.HI.SX32 R5, R5, R4, 0x1c ;  /* 0x0000000405057211 */ /* 0x000fe200078fe2ff */
[----:B------:R-:W-:-:S03]  /*2040*/  IMAD.MOV.U32 R0, RZ, RZ, RZ ;  /* 0x000000ffff007224 */ /* 0x000fc600078e00ff */
        /* <DEDUP_REMOVED lines=32> */
.L_x_14370:
[----:B------:R-:W-:Y:S05]  /*2250*/  BSYNC B0 ;  /* 0x0000000000007941 */ /* 0x000fea0003800000 */
.L_x_14369:
        /* <DEDUP_REMOVED lines=37> */
.L_x_14373:
[----:B------:R-:W-:Y:S05]  /*24b0*/  BSYNC B6 ;  /* 0x0000000000067941 */ /* 0x000fea0003800000 */
.L_x_14372:
        /* <DEDUP_REMOVED lines=20> */
.L_x_14375:
[----:B------:R-:W-:Y:S05]  /*2600*/  BSYNC B6 ;  /* 0x0000000000067941 */ /* 0x000fea0003800000 */
.L_x_14374:
[----:B------:R-:W-:Y:S01]  /*2610*/  ULDC.64 UR4, c[0x0][0x9f8] ;  /* 0x00027e0000047ab9 */ /* 0x000fe20000000a00 */
[----:B------:R-:W0:Y:S01]  /*2620*/  S2R R7, SR_TID.X ;  /* 0x0000000000077919 */ /* 0x000e220000002100 */
[----:B------:R-:W-:Y:S01]  /*2630*/  ISETP.NE.U32.AND P0, PT, RZ, UR4, PT ;  /* 0x00000004ff007c0c */ /* 0x000fe2000bf05070 */
[----:B------:R-:W-:Y:S01]  /*2640*/  IMAD.MOV.U32 R0, RZ, RZ, R34 ;  /* 0x000000ffff007224 */ /* 0x000fe200078e0022 */
[----:B------:R-:W1:Y:S08]  /*2650*/  LDC.64 R48, c[0x0][0x3f8] ;  /* 0x0000fe00ff307b82 */ /* 0x000e700000000a00 */
[----:B------:R-:W2:Y:S01]  /*2660*/  LDC.64 R54, c[0x0][0x408] ;  /* 0x00010200ff367b82 */ /* 0x000ea20000000a00 */
[----:B------:R-:W-:Y:S01]  /*2670*/  ISETP.NE.AND.EX P0, PT, RZ, UR5, PT, P0 ;  /* 0x00000005ff007c0c */ /* 0x000fe2000bf05300 */
[----:B------:R-:W3:Y:S06]  /*2680*/  LDL R34, [R1+0x3c] ;  /* 0x00003c0001227983 */ /* 0x000eec0000100800 */
[----:B------:R-:W4:Y:S06]  /*2690*/  LDC R61, c[0x0][0x3f4] ;  /* 0x0000fd00ff3d7b82 */ /* 0x000f2c0000000800 */
[----:B------:R-:W-:Y:S01]  /*26a0*/  @P0 IADD3 R4, P1, R36, UR4, RZ ;  /* 0x0000000424040c10 */ /* 0x000fe2000ff3e0ff */
[----:B------:R-:W-:-:S03]  /*26b0*/  ULDC UR4, c[0x0][0x320] ;  /* 0x0000c80000047ab9 */ /* 0x000fc60000000800 */
[----:B------:R-:W-:Y:S02]  /*26c0*/  @P0 IADD3.X R5, R35, UR5, RZ, P1, !PT ;  /* 0x0000000523050c10 */ /* 0x000fe40008ffe4ff */
[----:B------:R-:W-:-:S03]  /*26d0*/  ISETP.GE.AND P1, PT, R2, UR4, PT ;  /* 0x0000000402007c0c */ /* 0x000fc6000bf26270 */
[----:B------:R0:W3:Y:S01]  /*26e0*/  @P0 LDG.E R0, desc[UR42][R4.64] ;  /* 0x0000002a04000981 */ /* 0x0000e2000c1e1900 */
[----:B------:R-:W-:Y:S02]  /*26f0*/  ISETP.GE.AND P0, PT, R16, UR4, PT ;  /* 0x0000000410007c0c */ /* 0x000fe4000bf06270 */
[----:B------:R-:W-:Y:S02]  /*2700*/  SEL R6, RZ, 0xffffffff, P1 ;  /* 0xffffffffff067807 */ /* 0x000fe40000800000 */
[----:B------:R-:W-:Y:S02]  /*2710*/  SEL R3, RZ, 0x1, P0 ;  /* 0x00000001ff037807 */ /* 0x000fe40000000000 */
[----:B------:R-:W-:Y:S02]  /*2720*/  SHF.L.U32 R6, R6, 0x1, RZ ;  /* 0x0000000106067819 */ /* 0x000fe400000006ff */
[----:B------:R-:W-:Y:S02]  /*2730*/  ISETP.GE.AND P0, PT, R212, UR4, PT ;  /* 0x00000004d4007c0c */ /* 0x000fe4000bf06270 */
[----:B------:R-:W-:-:S02]  /*2740*/  ISETP.GE.AND P1, PT, R211, UR4, PT ;  /* 0x00000004d3007c0c */ /* 0x000fc4000bf26270 */
[----:B------:R-:W-:Y:S02]  /*2750*/  LOP3.LUT R3, R6, 0x2, R3, 0xe2, !PT ;  /* 0x0000000206037812 */ /* 0x000fe400078ee203 */
[----:B0-----:R-:W-:Y:S02]  /*2760*/  SEL R4, RZ, 0x4, P0 ;  /* 0x00000004ff047807 */ /* 0x001fe40000000000 */
[----:B------:R-:W-:Y:S02]  /*2770*/  SEL R5, RZ, 0x8, P1 ;  /* 0x00000008ff057807 */ /* 0x000fe40000800000 */
[----:B------:R-:W-:Y:S02]  /*2780*/  ISETP.GE.AND P0, PT, R210, UR4, PT ;  /* 0x00000004d2007c0c */ /* 0x000fe4000bf06270 */
[----:B------:R-:W-:Y:S01]  /*2790*/  ISETP.GE.AND P1, PT, R209, UR4, PT ;  /* 0x00000004d1007c0c */ /* 0x000fe2000bf26270 */
[----:B------:R-:W-:Y:S01]  /*27a0*/  VIADD R12, R7, 0xffffff80 ;  /* 0xffffff80070c7836 */ /* 0x000fe20000000000 */
[----:B------:R-:W-:-:S02]  /*27b0*/  LOP3.LUT R4, R5, R3, R4, 0xfe, !PT ;  /* 0x0000000305047212 */ /* 0x000fc400078efe04 */
[----:B------:R-:W-:Y:S02]  /*27c0*/  SEL R5, RZ, 0x10, P0 ;  /* 0x00000010ff057807 */ /* 0x000fe40000000000 */
[----:B------:R-:W-:-:S04]  /*27d0*/  SEL R6, RZ, 0x20, P1 ;  /* 0x00000020ff067807 */ /* 0x000fc80000800000 */
[----:B------:R-:W-:Y:S02]  /*27e0*/  LOP3.LUT R4, R6, R4, R5, 0xfe, !PT ;  /* 0x0000000406047212 */ /* 0x000fe400078efe05 */
[----:B------:R-:W-:Y:S02]  /*27f0*/  SHF.R.S32.HI R5, RZ, 0x1f, R12 ;  /* 0x0000001fff057819 */ /* 0x000fe4000001140c */
[----:B------:R-:W-:Y:S02]  /*2800*/  SHF.R.S32.HI R7, RZ, 0x1f, R202 ;  /* 0x0000001fff077819 */ /* 0x000fe400000114ca */
[----:B------:R-:W-:-:S03]  /*2810*/  LEA.HI R14, R5, R12, RZ, 0x2 ;  /* 0x0000000c050e7211 */ /* 0x000fc600078f10ff */
[C---:B-1----:R-:W-:Y:S01]  /*2820*/  IMAD R6, R7.reuse, R48, RZ ;  /* 0x0000003007067224 */ /* 0x042fe200078e02ff */
[----:B------:R-:W-:Y:S01]  /*2830*/  LOP3.LUT R13, R14, 0xfffffffc, RZ, 0xc0, !PT ;  /* 0xfffffffc0e0d7812 */ /* 0x000fe200078ec0ff */
[----:B--2---:R-:W-:Y:S01]  /*2840*/  IMAD R7, R7, R54, RZ ;  /* 0x0000003607077224 */ /* 0x004fe200078e02ff */
[----:B------:R-:W-:-:S03]  /*2850*/  SHF.R.S32.HI R201, RZ, 0x1f, R200 ;  /* 0x0000001fffc97819 */ /* 0x000fc600000114c8 */
[----:B------:R-:W-:Y:S02]  /*2860*/  IMAD.IADD R15, R12, 0x1, -R13 ;  /* 0x000000010c0f7824 */ /* 0x000fe400078e0a0d */
[C---:B------:R-:W-:Y:S01]  /*2870*/  IMAD R13, R202.reuse, R55, R7 ;  /* 0x00000037ca0d7224 */ /* 0x040fe200078e0207 */
[----:B-----5:R-:W-:Y:S01]  /*2880*/  SHF.R.S32.HI R7, RZ, 0x1f, R24 ;  /* 0x0000001fff077819 */ /* 0x020fe20000011418 */
[C---:B------:R-:W-:Y:S02]  /*2890*/  IMAD R11, R202.reuse, R49, R6 ;  /* 0x00000031ca0b7224 */ /* 0x040fe400078e0206 */
[----:B------:R-:W-:-:S04]  /*28a0*/  IMAD.WIDE.U32 R8, R202, R48, R200 ;  /* 0x00000030ca087225 */ /* 0x000fc800078e00c8 */
[----:B------:R-:W-:-:S04]  /*28b0*/  IMAD.WIDE.U32 R20, R202, R48, R16 ;  /* 0x00000030ca147225 */ /* 0x000fc800078e0010 */
[----:B------:R-:W-:Y:S02]  /*28c0*/  IMAD R6, R7, R48, RZ ;  /* 0x0000003007067224 */ /* 0x000fe400078e02ff */
[----:B------:R-:W-:Y:S02]  /*28d0*/  IMAD.IADD R9, R9, 0x1, R11 ;  /* 0x0000000109097824 */ /* 0x000fe400078e020b */
[----:B------:R-:W-:Y:S02]  /*28e0*/  IMAD.IADD R21, R11, 0x1, R21 ;  /* 0x000000010b157824 */ /* 0x000fe400078e0215 */
[----:B------:R-:W-:Y:S02]  /*28f0*/  IMAD R11, R24, R49, R6 ;  /* 0x00000031180b7224 */ /* 0x000fe400078e0206 */
[----:B------:R-:W2:Y:S01]  /*2900*/  LDL R6, [R1+0x38] ;  /* 0x0000380001067983 */ /* 0x000ea20000100800 */
[----:B------:R-:W0:Y:S01]  /*2910*/  S2R R35, SR_TID.X ;  /* 0x0000000000237919 */ /* 0x000e220000002100 */
[----:B------:R-:W-:-:S02]  /*2920*/  ISETP.GE.AND P0, PT, R214, UR4, PT ;  /* 0x00000004d6007c0c */ /* 0x000fc4000bf06270 */
[----:B------:R-:W-:Y:S02]  /*2930*/  ISETP.GE.AND P1, PT, R213, UR4, PT ;  /* 0x00000004d5007c0c */ /* 0x000fe4000bf26270 */
[----:B------:R-:W-:Y:S02]  /*2940*/  SEL R5, RZ, 0x40, P0 ;  /* 0x00000040ff057807 */ /* 0x000fe40000000000 */
[----:B------:R-:W-:Y:S02]  /*2950*/  SEL R10, RZ, 0x7fff80, P1 ;  /* 0x007fff80ff0a7807 */ /* 0x000fe40000800000 */
[----:B----4-:R-:W-:Y:S02]  /*2960*/  ISETP.GE.AND P0, PT, R16, R61, PT ;  /* 0x0000003d1000720c */ /* 0x010fe40003f06270 */
[----:B------:R-:W-:Y:S02]  /*2970*/  LOP3.LUT R10, R10, R4, R5, 0xfe, !PT ;  /* 0x000000040a0a7212 */ /* 0x000fe400078efe05 */
[----:B------:R-:W-:-:S04]  /*2980*/  SEL R5, R61, RZ, P0 ;  /* 0x000000ff3d057207 */ /* 0x000fc80000000000 */
[----:B------:R-:W-:Y:S01]  /*2990*/  IADD3 R5, R16, R5, RZ ;  /* 0x0000000510057210 */ /* 0x000fe20007ffe0ff */
[----:B------:R-:W-:-:S03]  /*29a0*/  IMAD.WIDE.U32 R50, R202, R54, R200 ;  /* 0x00000036ca327225 */ /* 0x000fc600078e00c8 */
[----:B------:R-:W-:Y:S01]  /*29b0*/  SHF.R.S32.HI R4, RZ, 0x1f, R5 ;  /* 0x0000001fff047819 */ /* 0x000fe20000011405 */
[----:B------:R-:W-:Y:S01]  /*29c0*/  IMAD.WIDE.U32 R52, R202, R54, R16 ;  /* 0x00000036ca347225 */ /* 0x000fe200078e0010 */
[----:B0-----:R-:W-:-:S04]  /*29d0*/  SHF.R.U32.HI R35, RZ, 0x7, R35 ;  /* 0x00000007ff237819 */ /* 0x001fc80000011623 */
[C---:B------:R-:W-:Y:S01]  /*29e0*/  ISETP.NE.AND P6, PT, R35.reuse, 0x1, PT ;  /* 0x000000012300780c */ /* 0x040fe20003fc5270 */
[----:B------:R-:W-:Y:S02]  /*29f0*/  VIADD R60, R35, 0x8 ;  /* 0x00000008233c7836 */ /* 0x000fe40000000000 */
[----:B------:R-:W-:Y:S01]  /*2a00*/  VIADD R35, R202, 0x40 ;  /* 0x00000040ca237836 */ /* 0x000fe20000000000 */
[----:B------:R-:W-:Y:S01]  /*2a10*/  LEA.HI R4, R4, R5, RZ, 0x3 ;  /* 0x0000000504047211 */ /* 0x000fe200078f18ff */
[----:B------:R-:W-:Y:S01]  /*2a20*/  IMAD.IADD R51, R51, 0x1, R13 ;  /* 0x0000000133337824 */ /* 0x000fe200078e020d */
[C---:B------:R-:W-:Y:S01]  /*2a30*/  SHF.L.U64.HI R56, R48.reuse, 0x6, R49 ;  /* 0x0000000630387819 */ /* 0x040fe20000010231 */
[----:B------:R-:W-:Y:S01]  /*2a40*/  IMAD.IADD R53, R13, 0x1, R53 ;  /* 0x000000010d357824 */ /* 0x000fe200078e0235 */
[----:B------:R-:W-:Y:S01]  /*2a50*/  SHF.L.U32 R35, R35, 0x6, RZ ;  /* 0x0000000623237819 */ /* 0x000fe200000006ff */
[----:B------:R-:W-:Y:S01]  /*2a60*/  IMAD R5, R49, 0x60, RZ ;  /* 0x0000006031057824 */ /* 0x000fe200078e02ff */
[----:B------:R-:W-:Y:S01]  /*2a70*/  SHF.R.S32.HI R13, RZ, 0x1f, R14 ;  /* 0x0000001fff0d7819 */ /* 0x000fe2000001140e */
[----:B------:R-:W-:-:S02]  /*2a80*/  IMAD.SHL.U32 R57, R48, 0x40, RZ ;  /* 0x0000004030397824 */ /* 0x000fc400078e00ff */
[----:B------:R-:W-:Y:S01]  /*2a90*/  IMAD.WIDE.U32 R8, R24, R48, R8 ;  /* 0x0000003018087225 */ /* 0x000fe200078e0008 */
[----:B------:R-:W-:-:S03]  /*2aa0*/  LOP3.LUT R35, R35, 0x1c0, RZ, 0xc0, !PT ;  /* 0x000001c023237812 */ /* 0x000fc600078ec0ff */
[----:B------:R-:W-:-:S04]  /*2ab0*/  IMAD.WIDE.U32 R20, R24, R48, R20 ;  /* 0x0000003018147225 */ /* 0x000fc800078e0014 */
[----:B------:R-:W-:Y:S01]  /*2ac0*/  IMAD.WIDE.U32 R48, R48, 0x60, RZ ;  /* 0x0000006030307825 */ /* 0x000fe200078e00ff */
[----:B------:R-:W-:-:S04]  /*2ad0*/  LEA.HI R13, R13, R202, RZ, 0x3 ;  /* 0x000000ca0d0d7211 */ /* 0x000fc800078f18ff */
[----:B------:R-:W-:Y:S02]  /*2ae0*/  IADD3 R62, R49, R5, RZ ;  /* 0x00000005313e7210 */ /* 0x000fe40007ffe0ff */
[----:B------:R-:W-:Y:S01]  /*2af0*/  LOP3.LUT R5, R35, 0x38, R4, 0xf8, !PT ;  /* 0x0000003823057812 */ /* 0x000fe200078ef804 */
[C---:B------:R-:W-:Y:S01]  /*2b00*/  VIADD R35, R202.reuse, 0x40 ;  /* 0x00000040ca237836 */ /* 0x040fe20000000000 */
[----:B------:R-:W-:Y:S01]  /*2b10*/  LOP3.LUT R13, R13, 0xfffffff8, RZ, 0xc0, !PT ;  /* 0xfffffff80d0d7812 */ /* 0x000fe200078ec0ff */
[----:B------:R-:W-:Y:S05]  /*2b20*/  @!P6 WARPSYNC.ALL ;  /* 0x000000000000e948 */ /* 0x000fea0003800000 */
[----:B------:R-:W-:Y:S01]  /*2b30*/  IMAD.SHL.U32 R35, R35, 0x40, RZ ;  /* 0x0000004023237824 */ /* 0x000fe200078e00ff */
[----:B------:R-:W-:Y:S01]  /*2b40*/  ULDC UR4, c[0x0][0x2f4] ;  /* 0x0000bd0000047ab9 */ /* 0x000fe20000000800 */
[----:B------:R-:W-:Y:S01]  /*2b50*/  IMAD.IADD R13, R202, 0x1, -R13 ;  /* 0x00000001ca0d7824 */ /* 0x000fe200078e0a0d */
[----:B------:R-:W-:Y:S01]  /*2b60*/  ISETP.GE.AND P2, PT, R2, UR4, PT ;  /* 0x0000000402007c0c */ /* 0x000fe2000bf46270 */
[----:B------:R-:W-:Y:S01]  /*2b70*/  IMAD R7, R7, R54, RZ ;  /* 0x0000003607077224 */ /* 0x000fe200078e02ff */
[----:B------:R-:W-:Y:S01]  /*2b80*/  LOP3.LUT R35, R35, 0x1c0, RZ, 0xc0, !PT ;  /* 0x000001c023237812 */ /* 0x000fe200078ec0ff */
[----:B------:R-:W-:-:S02]  /*2b90*/  IMAD.SHL.U32 R73, R13, 0x40, RZ ;  /* 0x000000400d497824 */ /* 0x000fc400078e00ff */
[C---:B------:R-:W-:Y:S01]  /*2ba0*/  IMAD R7, R24.reuse, R55, R7 ;  /* 0x0000003718077224 */ /* 0x040fe200078e0207 */
[----:B------:R-:W-:Y:S01]  /*2bb0*/  SHF.R.U32.HI R35, RZ, 0x3, R35 ;  /* 0x00000003ff237819 */ /* 0x000fe20000011623 */
[----:B------:R-:W-:Y:S01]  /*2bc0*/  IMAD.WIDE.U32 R50, R24, R54, R50 ;  /* 0x0000003618327225 */ /* 0x000fe200078e0032 */
[----:B------:R-:W-:-:S03]  /*2bd0*/  LOP3.LUT R73, R73, 0x1c0, RZ, 0xc0, !PT ;  /* 0x000001c049497812 */ /* 0x000fc600078ec0ff */
[----:B------:R-:W-:Y:S01]  /*2be0*/  IMAD.WIDE.U32 R52, R24, R54, R52 ;  /* 0x0000003618347225 */ /* 0x000fe200078e0034 */
[----:B------:R-:W-:Y:S02]  /*2bf0*/  LOP3.LUT R5, R5, R35, RZ, 0x3c, !PT ;  /* 0x0000002305057212 */ /* 0x000fe400078e3cff */
[----:B------:R-:W-:Y:S01]  /*2c00*/  LOP3.LUT R23, R23, 0xfffffffe, RZ, 0xc0, !PT ;  /* 0xfffffffe17177812 */ /* 0x000fe200078ec0ff */
[----:B------:R-:W-:Y:S01]  /*2c10*/  IMAD.IADD R67, R51, 0x1, R7 ;  /* 0x0000000133437824 */ /* 0x000fe200078e0207 */
[----:B------:R-:W-:Y:S01]  /*2c20*/  SHF.R.U32.HI R76, RZ, 0x3, R73 ;  /* 0x00000003ff4c7819 */ /* 0x000fe20000011649 */
[----:B------:R-:W-:Y:S01]  /*2c30*/  IMAD.IADD R68, R7, 0x1, R53 ;  /* 0x0000000107447824 */ /* 0x000fe200078e0235 */
[----:B------:R-:W-:Y:S01]  /*2c40*/  LOP3.LUT R7, R73, 0x18, R16, 0xf8, !PT ;  /* 0x0000001849077812 */ /* 0x000fe200078ef810 */
[----:B------:R-:W-:Y:S01]  /*2c50*/  IMAD.MOV.U32 R75, RZ, RZ, 0x20 ;  /* 0x00000020ff4b7424 */ /* 0x000fe200078e00ff */
[----:B------:R-:W-:Y:S02]  /*2c60*/  @P2 LOP3.LUT R23, R23, 0x1, RZ, 0xfc, !PT ;  /* 0x0000000117172812 */ /* 0x000fe400078efcff */
[----:B------:R-:W-:-:S02]  /*2c70*/  LOP3.LUT P2, RZ, R13, 0x4, RZ, 0xc0, !PT ;  /* 0x000000040dff7812 */ /* 0x000fc4000784c0ff */
[----:B------:R-:W-:Y:S02]  /*2c80*/  PRMT R84, R10, 0x8880, RZ ;  /* 0x000088800a547816 */ /* 0x000fe400000000ff */
[----:B------:R-:W-:Y:S01]  /*2c90*/  LOP3.LUT R7, R7, R76, RZ, 0x3c, !PT ;  /* 0x0000004c07077212 */ /* 0x000fe200078e3cff */
[----:B------:R-:W-:Y:S01]  /*2ca0*/  IMAD R63, R55, 0x60, RZ ;  /* 0x00000060373f7824 */ /* 0x000fe200078e02ff */
[C---:B------:R-:W-:Y:S01]  /*2cb0*/  SHF.L.U64.HI R58, R54.reuse, 0x6, R55 ;  /* 0x00000006363a7819 */ /* 0x040fe20000010237 */
[----:B------:R-:W-:Y:S01]  /*2cc0*/  IMAD.SHL.U32 R59, R54, 0x40, RZ ;  /* 0x00000040363b7824 */ /* 0x000fe200078e00ff */
[----:B------:R-:W-:Y:S01]  /*2cd0*/  PRMT R84, R84, 0x7710, RZ ;  /* 0x0000771054547816 */ /* 0x000fe200000000ff */
[----:B------:R-:W-:Y:S01]  /*2ce0*/  IMAD.WIDE.U32 R54, R54, 0x60, RZ ;  /* 0x0000006036367825 */ /* 0x000fe200078e00ff */
[----:B------:R-:W-:Y:S02]  /*2cf0*/  SEL R75, R75, 0xffffffe0, !P2 ;  /* 0xffffffe04b4b7807 */ /* 0x000fe40005000000 */
[----:B------:R-:W-:Y:S01]  /*2d00*/  LOP3.LUT R70, R4, 0xfffffff8, RZ, 0xc0, !PT ;  /* 0xfffffff804467812 */ /* 0x000fe200078ec0ff */
[----:B------:R-:W-:Y:S01]  /*2d10*/  IMAD.IADD R3, R32, 0x1, R33 ;  /* 0x0000000120037824 */ /* 0x000fe200078e0221 */
[C---:B------:R-:W-:Y:S01]  /*2d20*/  LOP3.LUT R77, R84.reuse, 0x1, RZ, 0xc0, !PT ;  /* 0x00000001544d7812 */ /* 0x040fe200078ec0ff */
[----:B------:R-:W-:Y:S01]  /*2d30*/  IMAD.SHL.U32 R61, R61, 0x2, RZ ;  /* 0x000000023d3d7824 */ /* 0x000fe200078e00ff */
[C---:B------:R-:W-:Y:S01]  /*2d40*/  LOP3.LUT R78, R84.reuse, 0x2, RZ, 0xc0, !PT ;  /* 0x00000002544e7812 */ /* 0x040fe200078ec0ff */
[----:B------:R-:W-:Y:S01]  /*2d50*/  IMAD.IADD R63, R55, 0x1, R63 ;  /* 0x00000001373f7824 */ /* 0x000fe200078e023f */
[C---:B------:R-:W-:Y:S01]  /*2d60*/  LOP3.LUT R79, R84.reuse, 0x4, RZ, 0xc0, !PT ;  /* 0x00000004544f7812 */ /* 0x040fe200078ec0ff */
[----:B------:R-:W-:Y:S01]  /*2d70*/  IMAD R64, R15, 0x40, R202 ;  /* 0x000000400f407824 */ /* 0x000fe200078e02ca */
[C---:B------:R-:W-:Y:S01]  /*2d80*/  LOP3.LUT R80, R84.reuse, 0x8, RZ, 0xc0, !PT ;  /* 0x0000000854507812 */ /* 0x040fe200078ec0ff */
[----:B------:R-:W-:Y:S01]  /*2d90*/  IMAD.IADD R65, R9, 0x1, R11 ;  /* 0x0000000109417824 */ /* 0x000fe200078e020b */
[C---:B------:R-:W-:Y:S01]  /*2da0*/  LOP3.LUT R81, R84.reuse, 0x10, RZ, 0xc0, !PT ;  /* 0x0000001054517812 */ /* 0x040fe200078ec0ff */
[----:B------:R-:W-:Y:S01]  /*2db0*/  IMAD.IADD R66, R11, 0x1, R21 ;  /* 0x000000010b427824 */ /* 0x000fe200078e0215 */
[----:B------:R-:W-:-:S02]  /*2dc0*/  LOP3.LUT R83, R84, 0x20, RZ, 0xc0, !PT ;  /* 0x0000002054537812 */ /* 0x000fc400078ec0ff */
[----:B------:R-:W-:Y:S01]  /*2dd0*/  SHF.R.S32.HI R69, RZ, 0x3, R4 ;  /* 0x00000003ff457819 */ /* 0x000fe20000011404 */
[----:B------:R-:W-:Y:S01]  /*2de0*/  @!P6 BAR.SYNC.DEFER_BLOCKING 0x9, 0x100 ;  /* 0x024400000000eb1d */ /* 0x000fe20000010000 */
[----:B------:R-:W-:Y:S02]  /*2df0*/  ISETP.GE.AND P1, PT, R16, UR4, PT ;  /* 0x0000000410007c0c */ /* 0x000fe4000bf26270 */
[----:B------:R-:W-:Y:S02]  /*2e00*/  SHF.R.S32.HI R72, RZ, 0x1f, R70 ;  /* 0x0000001fff487819 */ /* 0x000fe40000011446 */
[----:B------:R-:W-:Y:S01]  /*2e10*/  LOP3.LUT R84, R84, 0x40, RZ, 0xc0, !PT ;  /* 0x0000004054547812 */ /* 0x000fe200078ec0ff */
[----:B---3--:R-:W-:Y:S01]  /*2e20*/  IMAD.IADD R74, R34, 0x1, R5 ;  /* 0x00000001224a7824 */ /* 0x008fe200078e0205 */
[----:B------:R-:W-:-:S04]  /*2e30*/  LOP3.LUT R5, R73, 0x38, R4, 0xf8, !PT ;  /* 0x0000003849057812 */ /* 0x000fc800078ef804 */
[----:B------:R-:W-:Y:S02]  /*2e40*/  LOP3.LUT R5, R5, R76, RZ, 0x3c, !PT ;  /* 0x0000004c05057212 */ /* 0x000fe400078e3cff */
[----:B------:R-:W-:Y:S02]  /*2e50*/  SHF.R.S32.HI R71, RZ, 0x1f, R0 ;  /* 0x0000001fff477819 */ /* 0x000fe40000011400 */
[C---:B--2---:R-:W-:Y:S01]  /*2e60*/  LEA R82, R6.reuse, R7, 0x9 ;  /* 0x0000000706527211 */ /* 0x044fe200078e48ff */
[----:B------:R-:W-:-:S04]  /*2e70*/  IMAD R85, R6, 0x200, R5 ;  /* 0x0000020006557824 */ /* 0x000fc800078e0205 */
[----:B------:R-:W-:-:S07]  /*2e80*/  IMAD.IADD R86, R75, 0x1, R82 ;  /* 0x000000014b567824 */ /* 0x000fce00078e0252 */
.L_x_14429:
[----:B------:R-:W0:Y:S01]  /*2e90*/  LDC R89, c[0x0][0x430] ;  /* 0x00010c00ff597b82 */ /* 0x000e220000000800 */
[----:B------:R-:W-:Y:S01]  /*2ea0*/  VIADD R28, R28, 0xffffffff ;  /* 0xffffffff1c1c7836 */ /* 0x000fe20000000000 */
[----:B------:R-:W-:-:S03]  /*2eb0*/  MOV R88, RZ ;  /* 0x000000ff00587202 */ /* 0x000fc60000000f00 */
[----:B------:R-:W-:-:S03]  /*2ec0*/  IMAD R4, R28, 0x60, R64 ;  /* 0x000000601c047824 */ /* 0x000fc600078e0240 */
[----:B-1----:R-:W1:Y:S01]  /*2ed0*/  LDC R94, c[0x0][0x3f4] ;  /* 0x0000fd00ff5e7b82 */ /* 0x002e620000000800 */
[----:B--2---:R-:W-:Y:S01]  /*2ee0*/  IMAD.IADD R32, R3, 0x1, R4 ;  /* 0x0000000103207824 */ /* 0x004fe200078e0204 */
[----:B------:R-:W-:-:S03]  /*2ef0*/  ISETP.GE.AND P2, PT, R4, R25, PT ;  /* 0x000000190400720c */ /* 0x000fc60003f46270 */
[----:B------:R-:W-:Y:S01]  /*2f00*/  IMAD.MOV.U32 R12, RZ, RZ, R32 ;  /* 0x000000ffff0c7224 */ /* 0x000fe200078e0020 */
[----:B------:R-:W-:Y:S02]  /*2f10*/  ISETP.GT.OR P2, PT, R64, 0x5f, P2 ;  /* 0x0000005f4000780c */ /* 0x000fe40001744670 */
[----:B0-----:R-:W-:-:S11]  /*2f20*/  ISETP.NE.AND P3, PT, R89, 0x1, PT ;  /* 0x000000015900780c */ /* 0x001fd60003f65270 */
[----:B------:R-:W0:Y:S08]  /*2f30*/  @!P2 LDC.64 R6, c[0x0][0x428] ;  /* 0x00010a00ff06ab82 */ /* 0x000e300000000a00 */
[----:B------:R-:W2:Y:S08]  /*2f40*/  @!P2 LDC.64 R4, c[0x0][0x418] ;  /* 0x00010600ff04ab82 */ /* 0x000eb00000000a00 */
[----:B------:R-:W3:Y:S08]  /*2f50*/  @P3 LDC R11, c[0x0][0x434] ;  /* 0x00010d00ff0b3b82 */ /* 0x000ef00000000800 */
[----:B------:R-:W4:Y:S01]  /*2f60*/  @P3 LDC R14, c[0x0][0x438] ;  /* 0x00010e00ff0e3b82 */ /* 0x000f220000000800 */
        /* <DEDUP_REMOVED lines=8> */
[----:B------:R-:W-:Y:S02]  /*2ff0*/  @!P2 LEA.HI.X R5, R6, R5, R7, 0x2, P3 ;  /* 0x000000050605a211 */ /* 0x000fe400018f1407 */
[----:B------:R-:W-:-:S03]  /*3000*/  ISETP.GT.AND P3, PT, R28, R29, PT ;  /* 0x0000001d1c00720c */ /* 0x000fc60003f64270 */
[----:B-----5:R0:W5:Y:S01]  /*3010*/  @!P2 LDG.E R88, desc[UR42][R4.64] ;  /* 0x0000002a0458a981 */ /* 0x020162000c1e1900 */
[----:B-1----:R-:W-:Y:S01]  /*3020*/  ISETP.GE.AND P2, PT, R94, 0x1, PT ;  /* 0x000000015e00780c */ /* 0x002fe20003f46270 */
[----:B------:R-:W-:Y:S01]  /*3030*/  IMAD.MOV R6, RZ, RZ, -R12 ;  /* 0x000000ffff067224 */ /* 0x000fe200078e0a0c */
[----:B------:R-:W-:Y:S01]  /*3040*/  LOP3.LUT R23, R23, 0xfffffffd, RZ, 0xc0, !PT ;  /* 0xfffffffd17177812 */ /* 0x000fe200078ec0ff */
[C---:B------:R-:W-:Y:S01]  /*3050*/  IMAD R98, R18.reuse, 0x1800, R82 ;  /* 0x0000180012627824 */ /* 0x040fe200078e0252 */
[----:B------:R-:W-:Y:S05]  /*3060*/  YIELD ;  /* 0x0000000000007946 */ /* 0x000fea0003800000 */
[----:B------:R-:W-:Y:S01]  /*3070*/  IMAD R96, R18, 0x1800, R86 ;  /* 0x0000180012607824 */ /* 0x000fe200078e0256 */
[----:B------:R-:W-:Y:S01]  /*3080*/  BSSY B0, `(.L_x_14376) ;  /* 0x00002e8000007945 */ /* 0x000fe20003800000 */
[----:B------:R-:W-:Y:S01]  /*3090*/  IMAD R89, R89, R6, R32 ;  /* 0x0000000659597224 */ /* 0x000fe200078e0220 */
[----:B------:R-:W-:Y:S01]  /*30a0*/  @P3 LOP3.LUT R23, R23, 0x2, RZ, 0xfc, !PT ;  /* 0x0000000217173812 */ /* 0x000fe200078efcff */
        /* <DEDUP_REMOVED lines=10> */
[-C--:B------:R-:W-:Y:S02]  /*3150*/  IMAD R14, R63, R28.reuse, RZ ;  /* 0x0000001c3f0e7224 */ /* 0x080fe400078e02ff */
[----:B------:R-:W-:Y:S01]  /*3160*/  IMAD R7, R89, UR5, R6 ;  /* 0x0000000559077c24 */ /* 0x000fe2000f8e0206 */
[----:B------:R-:W-:Y:S01]  /*3170*/  ULDC.64 UR4, c[0x0][0x310] ;  /* 0x0000c40000047ab9 */ /* 0x000fe20000000a00 */
[----:B------:R-:W-:-:S02]  /*3180*/  IMAD R6, R62, R28, RZ ;  /* 0x0000001c3e067224 */ /* 0x000fc400078e02ff */
[----:B------:R-:W-:Y:S02]  /*3190*/  IMAD R11, R91, UR4, RZ ;  /* 0x000000045b0b7c24 */ /* 0x000fe4000f8e02ff */
[----:B------:R-:W-:Y:S01]  /*31a0*/  IMAD.IADD R5, R5, 0x1, R7 ;  /* 0x0000000105057824 */ /* 0x000fe200078e0207 */
[----:B------:R-:W-:Y:S01]  /*31b0*/  SHF.R.S32.HI R7, RZ, 0x1f, R28 ;  /* 0x0000001fff077819 */ /* 0x000fe2000001141c */
[C---:B------:R-:W-:Y:S02]  /*31c0*/  IMAD R11, R88.reuse, UR5, R11 ;  /* 0x00000005580b7c24 */ /* 0x040fe4000f8e020b */
[----:B------:R-:W-:Y:S01]  /*31d0*/  IMAD.WIDE.U32 R4, R88, UR4, R4 ;  /* 0x0000000458047c25 */ /* 0x000fe2000f8e0004 */
[----:B------:R-:W-:-:S03]  /*31e0*/  ULDC.64 UR4, c[0x0][0x308] ;  /* 0x0000c20000047ab9 */ /* 0x000fc60000000a00 */
[----:B------:R-:W-:Y:S02]  /*31f0*/  IMAD.IADD R5, R5, 0x1, R11 ;  /* 0x0000000105057824 */ /* 0x000fe400078e020b */
[----:B------:R-:W-:Y:S02]  /*3200*/  IMAD R11, R7, R48, R6 ;  /* 0x00000030070b7224 */ /* 0x000fe400078e0206 */
[----:B------:R-:W-:-:S04]  /*3210*/  IMAD.WIDE.U32 R12, R203, UR4, R4 ;  /* 0x00000004cb0c7c25 */ /* 0x000fc8000f8e0004 */
[----:B------:R-:W-:Y:S01]  /*3220*/  IMAD R97, R203, UR5, R13 ;  /* 0x00000005cb617c24 */ /* 0x000fe2000f8e020d */
[----:B------:R-:W-:Y:S01]  /*3230*/  ULDC.64 UR4, c[0x0][0x2e8] ;  /* 0x0000ba0000047ab9 */ /* 0x000fe20000000a00 */
[----:B------:R-:W-:Y:S01]  /*3240*/  IMAD R15, R7, R54, R14 ;  /* 0x00000036070f7224 */ /* 0x000fe200078e020e */
[----:B------:R-:W-:Y:S01]  /*3250*/  LEA R95, P3, R12, UR4, 0x1 ;  /* 0x000000040c5f7c11 */ /* 0x000fe2000f8608ff */
[----:B------:R-:W-:Y:S02]  /*3260*/  IMAD R92, R28, -0x60, R25 ;  /* 0xffffffa01c5c7824 */ /* 0x000fe400078e0219 */
[-C--:B------:R-:W-:Y:S01]  /*3270*/  IMAD.WIDE.U32 R6, R48, R28.reuse, RZ ;  /* 0x0000001c30067225 */ /* 0x080fe200078e00ff */
[----:B------:R-:W-:Y:S02]  /*3280*/  LEA.HI.X R97, R12, UR5, R97, 0x1, P3 ;  /* 0x000000050c617c11 */ /* 0x000fe400098f0c61 */
[----:B------:R-:W-:Y:S01]  /*3290*/  VIMNMX R92, R92, 0x60, PT ;  /* 0x000000605c5c7848 */ /* 0x000fe20003fe0100 */
[----:B------:R-:W-:-:S04]  /*32a0*/  IMAD.WIDE.U32 R4, R54, R28, RZ ;  /* 0x0000001c36047225 */ /* 0x000fc800078e00ff */
[----:B------:R-:W-:Y:S01]  /*32b0*/  IMAD.IADD R87, R7, 0x1, R11 ;  /* 0x0000000107577824 */ /* 0x000fe200078e020b */
[----:B------:R-:W-:Y:S01]  /*32c0*/  IADD3 R11, R5, R15, RZ ;  /* 0x0000000f050b7210 */ /* 0x000fe20007ffe0ff */
[----:B------:R-:W-:Y:S06]  /*32d0*/  @!P2 BRA `(.L_x_14378) ;  /* 0x0000001000e4a947 */ /* 0x000fec0003800000 */
[----:B------:R-:W-:Y:S01]  /*32e0*/  ISETP.GE.AND P2, PT, R202, R92, PT ;  /* 0x0000005cca00720c */ /* 0x000fe20003f46270 */
[----:B------:R-:W-:Y:S01]  /*32f0*/  BSSY B1, `(.L_x_14379) ;  /* 0x000001b000017945 */ /* 0x000fe20003800000 */
[----:B------:R-:W-:Y:S02]  /*3300*/  CS2R R32, SRZ ;  /* 0x0000000000207805 */ /* 0x000fe4000001ff00 */
[----:B------:R-:W-:Y:S02]  /*3310*/  CS2R R40, SRZ ;  /* 0x0000000000287805 */ /* 0x000fe4000001ff00 */
[----:B------:R-:W-:Y:S02]  /*3320*/  CS2R R44, SRZ ;  /* 0x00000000002c7805 */ /* 0x000fe4000001ff00 */
[----:B------:R-:W-:Y:S02]  /*3330*/  CS2R R42, SRZ ;  /* 0x00000000002a7805 */ /* 0x000fe4000001ff00 */
[----:B------:R-:W-:-:S03]  /*3340*/  CS2R R46, SRZ ;  /* 0x00000000002e7805 */ /* 0x000fc6000001ff00 */
[----:B------:R-:W-:Y:S05]  /*3350*/  @P2 BRA `(.L_x_14380) ;  /* 0x0000000000502947 */ /* 0x000fea0003800000 */
[----:B------:R-:W-:Y:S01]  /*3360*/  IADD3 R13, P3, R8, R6, RZ ;  /* 0x00000006080d7210 */ /* 0x000fe20007f7e0ff */
[----:B------:R-:W-:Y:S01]  /*3370*/  ULDC.64 UR4, c[0x0][0x3e8] ;  /* 0x0000fa0000047ab9 */ /* 0x000fe20000000a00 */
[----:B------:R-:W-:Y:S02]  /*3380*/  CS2R R44, SRZ ;  /* 0x00000000002c7805 */ /* 0x000fe4000001ff00 */
[----:B------:R-:W-:Y:S01]  /*3390*/  CS2R R46, SRZ ;  /* 0x00000000002e7805 */ /* 0x000fe2000001ff00 */
[----:B------:R-:W-:Y:S01]  /*33a0*/  IMAD.X R14, R87, 0x1, R65, P3 ;  /* 0x00000001570e7824 */ /* 0x000fe200018e0641 */
        /* <DEDUP_REMOVED lines=15> */
.L_x_14380:
[----:B------:R-:W-:Y:S05]  /*34a0*/  BSYNC B1 ;  /* 0x0000000000017941 */ /* 0x000fea0003800000 */
.L_x_14379:
[----:B0-----:R-:W-:Y:S01]  /*34b0*/  VIADD R12, R202, 0x40 ;  /* 0x00000040ca0c7836 */ /* 0x001fe20000000000 */
[----:B------:R-:W-:Y:S01]  /*34c0*/  BSSY B1, `(.L_x_14381) ;  /* 0x000001c000017945 */ /* 0x000fe20003800000 */
[----:B------:R-:W-:Y:S02]  /*34d0*/  CS2R R36, SRZ ;  /* 0x0000000000247805 */ /* 0x000fe4000001ff00 */
[----:B------:R-:W-:Y:S01]  /*34e0*/  CS2R R34, SRZ ;  /* 0x0000000000227805 */ /* 0x000fe2000001ff00 */
[----:B-----5:R-:W-:Y:S01]  /*34f0*/  IMAD.MOV.U32 R13, RZ, RZ, R40 ;  /* 0x000000ffff0d7224 */ /* 0x020fe200078e0028 */
[----:B------:R-:W-:Y:S01]  /*3500*/  ISETP.GE.AND P4, PT, R12, R92, PT ;  /* 0x0000005c0c00720c */ /* 0x000fe20003f86270 */
[----:B------:R-:W-:Y:S01]  /*3510*/  IMAD.MOV.U32 R14, RZ, RZ, R41 ;  /* 0x000000ffff0e7224 */ /* 0x000fe200078e0029 */
[----:B------:R-:W-:-:S11]  /*3520*/  CS2R R38, SRZ ;  /* 0x0000000000267805 */ /* 0x000fd6000001ff00 */
        /* <DEDUP_REMOVED lines=21> */
.L_x_14382:
[----:B------:R-:W-:Y:S05]  /*3680*/  BSYNC B1 ;  /* 0x0000000000017941 */ /* 0x000fea0003800000 */
.L_x_14381:
[----:B0-----:R-:W-:Y:S01]  /*3690*/  IMAD.MOV.U32 R4, RZ, RZ, R44 ;  /* 0x000000ffff047224 */ /* 0x001fe200078e002c */
[----:B------:R-:W-:Y:S01]  /*36a0*/  MOV R5, R45 ;  /* 0x0000002d00057202 */ /* 0x000fe20000000f00 */
[----:B------:R-:W-:Y:S01]  /*36b0*/  UISETP.NE.AND UP0, UPT, UR44, 0x3, UPT ;  /* 0x000000032c00788c */ /* 0x000fe2000bf05270 */
[----:B------:R-:W-:Y:S01]  /*36c0*/  IMAD.MOV.U32 R6, RZ, RZ, R46 ;  /* 0x000000ffff067224 */ /* 0x000fe200078e002e */
[----:B------:R-:W-:Y:S01]  /*36d0*/  PRMT R104, R14, 0x5410, R13 ;  /* 0x000054100e687816 */ /* 0x000fe2000000000d */
[----:B------:R-:W-:Y:S01]  /*36e0*/  IMAD.MOV.U32 R7, RZ, RZ, R47 ;  /* 0x000000ffff077224 */ /* 0x000fe200078e002f */
[----:B------:R-:W-:Y:S01]  /*36f0*/  PRMT R107, R4, 0x5410, R5 ;  /* 0x00005410046b7816 */ /* 0x000fe20000000005 */
[----:B------:R-:W-:Y:S01]  /*3700*/  IMAD.MOV.U32 R4, RZ, RZ, R42 ;  /* 0x000000ffff047224 */ /* 0x000fe200078e002a */
[----:B------:R-:W-:Y:S01]  /*3710*/  PLOP3.LUT P3, PT, PT, PT, UP0, 0x80, 0x0 ;  /* 0x000000000000781c */ /* 0x000fe20003f6f008 */
[----:B------:R-:W-:Y:S01]  /*3720*/  IMAD.MOV.U32 R5, RZ, RZ, R43 ;  /* 0x000000ffff057224 */ /* 0x000fe200078e002b */
[----:B------:R-:W-:Y:S01]  /*3730*/  PRMT R110, R6, 0x5410, R7 ;  /* 0x00005410066e7816 */ /* 0x000fe20000000007 */
[----:B-----5:R-:W-:Y:S01]  /*3740*/  IMAD.MOV.U32 R7, RZ, RZ, R37 ;  /* 0x000000ffff077224 */ /* 0x020fe200078e0025 */
[----:B------:R-:W-:-:S02]  /*3750*/  MOV R6, R36 ;  /* 0x0000002400067202 */ /* 0x000fc40000000f00 */
[----:B------:R-:W-:Y:S01]  /*3760*/  PRMT R109, R4, 0x5410, R5 ;  /* 0x00005410046d7816 */ /* 0x000fe20000000005 */
[----:B------:R-:W-:Y:S01]  /*3770*/  IMAD.MOV.U32 R4, RZ, RZ, R32 ;  /* 0x000000ffff047224 */ /* 0x000fe200078e0020 */
[----:B------:R-:W-:Y:S01]  /*3780*/  PRMT R102, R6, 0x5410, R7 ;  /* 0x0000541006667816 */ /* 0x000fe20000000007 */
[----:B------:R-:W-:Y:S02]  /*3790*/  IMAD.MOV.U32 R5, RZ, RZ, R33 ;  /* 0x000000ffff057224 */ /* 0x000fe400078e0021 */
[----:B------:R-:W-:Y:S02]  /*37a0*/  IMAD.MOV.U32 R6, RZ, RZ, R38 ;  /* 0x000000ffff067224 */ /* 0x000fe400078e0026 */
[----:B------:R-:W-:Y:S01]  /*37b0*/  IMAD.MOV.U32 R7, RZ, RZ, R39 ;  /* 0x000000ffff077224 */ /* 0x000fe200078e0027 */
[----:B------:R-:W-:Y:S01]  /*37c0*/  PRMT R100, R4, 0x5410, R5 ;  /* 0x0000541004647816 */ /* 0x000fe20000000005 */
[----:B------:R-:W-:Y:S02]  /*37d0*/  IMAD.MOV.U32 R4, RZ, RZ, R34 ;  /* 0x000000ffff047224 */ /* 0x000fe400078e0022 */
[----:B------:R-:W-:Y:S01]  /*37e0*/  IMAD.MOV.U32 R5, RZ, RZ, R35 ;  /* 0x000000ffff057224 */ /* 0x000fe200078e0023 */
[----:B------:R-:W-:-:S04]  /*37f0*/  PRMT R103, R6, 0x5410, R7 ;  /* 0x0000541006677816 */ /* 0x000fc80000000007 */
[----:B------:R-:W-:Y:S01]  /*3800*/  PRMT R101, R4, 0x5410, R5 ;  /* 0x0000541004657816 */ /* 0x000fe20000000005 */
[----:B------:R-:W-:Y:S06]  /*3810*/  @!P3 BRA `(.L_x_14383) ;  /* 0x000000000004b947 */ /* 0x000fec0003800000 */
[----:B------:R-:W-:Y:S01]  /*3820*/  BPT.TRAP 0x1 ;  /* 0x000000040000795c */ /* 0x000fe20000300000 */
.L_x_14383:
[----:B------:R-:W-:Y:S01]  /*3830*/  IMAD R87, R18, 0x8, R19 ;  /* 0x0000000812577824 */ /* 0x000fe200078e0213 */
[----:B------:R-:W-:Y:S01]  /*3840*/  SHF.L.U32 R93, R206, 0x1f, RZ ;  /* 0x0000001fce5d7819 */ /* 0x000fe200000006ff */
[----:B------:R-:W-:Y:S03]  /*3850*/  BSSY B1, `(.L_x_14384) ;  /* 0x0000003000017945 */ /* 0x000fe60003800000 */
[----:B------:R-:W0:Y:S02]  /*3860*/  SYNCS.PHASECHK.TRANS64.TRYWAIT P5, [R87+URZ+0x22890], R93 ;  /* 0x0228905d570075a7 */ /* 0x000e2400080a017f */
[----:B0-----:R-:W-:Y:S05]  /*3870*/  @!P5 BRA `(.L_x_14385) ;  /* 0x000001b8001cd947 */ /* 0x001fea0003800000 */
.L_x_14662:
[----:B------:R-:W-:Y:S05]  /*3880*/  BSYNC B1 ;  /* 0x0000000000017941 */ /* 0x000fea0003800000 */
.L_x_14384:
[----:B------:R-:W-:-:S03]  /*3890*/  UMOV UR4, 0xffffffff ;  /* 0xffffffff00047882 */ /* 0x000fc60000000000 */
[----:B------:R-:W-:Y:S05]  /*38a0*/  BRA.DIV UR4, `(.L_x_14386) ;  /* 0x000001ba04247947 */ /* 0x000fea000b800000 */
[----:B------:R1:W2:Y:S04]  /*38b0*/  SHFL.IDX PT, R99, R97, RZ, 0x1c1f ;  /* 0x001c1fff61637589 */ /* 0x0002a800000e0000 */
[----:B------:R1:W3:Y:S02]  /*38c0*/  SHFL.IDX PT, R14, R95, RZ, 0x1c1f ;  /* 0x001c1fff5f0e7589 */ /* 0x0002e400000e0000 */
.L_x_14666:
        /* <DEDUP_REMOVED lines=10> */
[----:B------:R-:W-:Y:S02]  /*3970*/  SHF.R.U64 R15, R46, 0x10, R47 ;  /* 0x000000102e0f7819 */ /* 0x000fe4000000122f */
[----:B0-----:R-:W-:-:S03]  /*3980*/  MOV R11, R5 ;  /* 0x00000005000b7202 */ /* 0x001fc60000000f00 */
        /* <DEDUP_REMOVED lines=9> */
[----:B------:R-:W-:Y:S01]  /*3a20*/  SHF.R.U32.HI R46, RZ, 0x10, R47 ;  /* 0x00000010ff2e7819 */ /* 0x000fe2000001162f */
[----:B------:R-:W-:Y:S02]  /*3a30*/  IMAD.MOV.U32 R15, RZ, RZ, R7 ;  /* 0x000000ffff0f7224 */ /* 0x000fe400078e0007 */
[----:B------:R-:W-:Y:S01]  /*3a40*/  FFMA.FTZ R44, R44, R11, R105 ;  /* 0x0000000b2c2c7223 */ /* 0x000fe20000010069 */
[----:B------:R-:W-:Y:S02]  /*3a50*/  IMAD.MOV.U32 R11, RZ, RZ, R4 ;  /* 0x000000ffff0b7224 */ /* 0x000fe400078e0004 */
[----:B------:R-:W-:Y:S02]  /*3a60*/  HADD2.F32 R4, -RZ, R46.H0_H0 ;  /* 0x2000002eff047230 */ /* 0x000fe40000004100 */
[--C-:B------:R-:W-:Y:S01]  /*3a70*/  HADD2.F32 R7, -RZ, R15.reuse.H1_H1 ;  /* 0x3000000fff077230 */ /* 0x100fe20000004100 */
[----:B------:R-:W-:Y:S01]  /*3a80*/  F2FP.F16.F32.PACK_AB R5, R44, R5 ;  /* 0x000000052c05723e */ /* 0x000fe200000000ff */
[----:B------:R-:W-:-:S02]  /*3a90*/  HADD2.F32 R15, -RZ, R15.H0_H0 ;  /* 0x2000000fff0f7230 */ /* 0x000fc40000004100 */
[----:B------:R-:W-:Y:S02]  /*3aa0*/  HADD2.F32 R46, -RZ, R45.H0_H0 ;  /* 0x2000002dff2e7230 */ /* 0x000fe40000004100 */
[-C--:B------:R-:W-:Y:S01]  /*3ab0*/  FMUL.FTZ R106, R7, R4.reuse ;  /* 0x00000004076a7220 */ /* 0x080fe20000410000 */
[----:B------:R-:W-:Y:S02]  /*3ac0*/  HADD2.F32 R45, -RZ, R107.H0_H0 ;  /* 0x2000006bff2d7230 */ /* 0x000fe40000004100 */
[C---:B------:R-:W-:Y:S01]  /*3ad0*/  FMUL.FTZ R108, R15.reuse, R4 ;  /* 0x000000040f6c7220 */ /* 0x040fe20000410000 */
[-C--:B------:R-:W-:Y:S01]  /*3ae0*/  FFMA.FTZ R4, R15, R46.reuse, -R106 ;  /* 0x0000002e0f047223 */ /* 0x080fe2000001086a */
[----:B------:R-:W-:Y:S02]  /*3af0*/  IMAD.MOV.U32 R15, RZ, RZ, R6 ;  /* 0x000000ffff0f7224 */ /* 0x000fe400078e0006 */
[----:B------:R-:W-:Y:S01]  /*3b00*/  FFMA.FTZ R7, R7, R46, R108 ;  /* 0x0000002e07077223 */ /* 0x000fe2000001006c */
[----:B------:R-:W-:-:S02]  /*3b10*/  HADD2.F32 R6, -RZ, R11.H0_H0 ;  /* 0x2000000bff067230 */ /* 0x000fc40000004100 */
[----:B------:R-:W-:Y:S02]  /*3b20*/  HADD2.F32 R11, -RZ, R11.H1_H1 ;  /* 0x3000000bff0b7230 */ /* 0x000fe40000004100 */
[--C-:B------:R-:W-:Y:S01]  /*3b30*/  HADD2.F32 R46, -RZ, R110.reuse.H0_H0 ;  /* 0x2000006eff2e7230 */ /* 0x100fe20000004100 */
[----:B------:R-:W-:Y:S01]  /*3b40*/  F2FP.F16.F32.PACK_AB R7, R7, R4 ;  /* 0x000000040707723e */ /* 0x000fe200000000ff */
[----:B------:R-:W-:-:S03]  /*3b50*/  HADD2.F32 R106, -RZ, R110.H1_H1 ;  /* 0x3000006eff6a7230 */ /* 0x000fc60000004100 */
[-C--:B------:R-:W-:Y:S01]  /*3b60*/  FMUL.FTZ R47, R11, R46.reuse ;  /* 0x0000002e0b2f7220 */ /* 0x080fe20000410000 */
[----:B------:R-:W-:-:S03]  /*3b70*/  FMUL.FTZ R46, R6, R46 ;  /* 0x0000002e062e7220 */ /* 0x000fc60000410000 */
[-C--:B------:R-:W-:Y:S01]  /*3b80*/  FFMA.FTZ R6, R6, R45.reuse, -R47 ;  /* 0x0000002d06067223 */ /* 0x080fe2000001082f */
[----:B------:R-:W-:Y:S01]  /*3b90*/  FFMA.FTZ R11, R11, R45, R46 ;  /* 0x0000002d0b0b7223 */ /* 0x000fe2000001002e */
[--C-:B------:R-:W-:Y:S02]  /*3ba0*/  HADD2.F32 R45, -RZ, R15.reuse.H0_H0 ;  /* 0x2000000fff2d7230 */ /* 0x100fe40000004100 */
[----:B------:R-:W-:Y:S02]  /*3bb0*/  HADD2.F32 R15, -RZ, R15.H1_H1 ;  /* 0x3000000fff0f7230 */ /* 0x000fe40000004100 */
[----:B------:R-:W-:Y:S01]  /*3bc0*/  HADD2.F32 R46, -RZ, R107.H1_H1 ;  /* 0x3000006bff2e7230 */ /* 0x000fe20000004100 */
[----:B------:R-:W-:Y:S02]  /*3bd0*/  F2FP.F16.F32.PACK_AB R4, R11, R6 ;  /* 0x000000060b04723e */ /* 0x000fe400000000ff */
[-C--:B------:R-:W-:Y:S01]  /*3be0*/  FMUL.FTZ R108, R15, R106.reuse ;  /* 0x0000006a0f6c7220 */ /* 0x080fe20000410000 */
[----:B------:R-:W-:-:S03]  /*3bf0*/  FMUL.FTZ R106, R45, R106 ;  /* 0x0000006a2d6a7220 */ /* 0x000fc60000410000 */
[-C--:B------:R-:W-:Y:S01]  /*3c00*/  FFMA.FTZ R108, R45, R46.reuse, -R108 ;  /* 0x0000002e2d6c7223 */ /* 0x080fe2000001086c */
[----:B------:R-:W-:-:S05]  /*3c10*/  FFMA.FTZ R15, R15, R46, R106 ;  /* 0x0000002e0f0f7223 */ /* 0x000fca000001006a */
[----:B------:R-:W-:-:S07]  /*3c20*/  F2FP.F16.F32.PACK_AB R6, R15, R108 ;  /* 0x0000006c0f06723e */ /* 0x000fce00000000ff */
.L_x_14392:
[----:B------:R-:W-:Y:S05]  /*3c30*/  BSYNC B3 ;  /* 0x0000000000037941 */ /* 0x000fea0003800000 */
.L_x_14391:
[----:B0-----:R4:W-:Y:S02]  /*3c40*/  ST.E.128 desc[UR42][R12.64], R4 ;  /* 0x000000040c007985 */ /* 0x0019e4000c101d2a */
.L_x_14390:
[----:B------:R-:W-:Y:S05]  /*3c50*/  BSYNC B2 ;  /* 0x0000000000027941 */ /* 0x000fea0003800000 */
.L_x_14389:
[----:B------:R-:W-:-:S13]  /*3c60*/  LOP3.LUT P2, RZ, R23, 0x1, RZ, 0xc0, !PT ;  /* 0x0000000117ff7812 */ /* 0x000fda000784c0ff */
[----:B------:R-:W-:Y:S05]  /*3c70*/  @P2 BRA `(.L_x_14388) ;  /* 0x0000000000c42947 */ /* 0x000fea0003800000 */
[----:B----4-:R4:W0:Y:S01]  /*3c80*/  LDS.128 R4, [R96] ;  /* 0x0000000060047984 */ /* 0x0108220000000c00 */
[C---:B---3--:R-:W-:Y:S01]  /*3c90*/  LEA R12, P2, R2.reuse, R14, 0x1 ;  /* 0x0000000e020c7211 */ /* 0x048fe200078408ff */
[----:B------:R-:W-:Y:S03]  /*3ca0*/  BSSY B2, `(.L_x_14393) ;  /* 0x000002d000027945 */ /* 0x000fe60003800000 */
[----:B--2---:R-:W-:Y:S02]  /*3cb0*/  LEA.HI.X R13, R2, R99, R205, 0x1, P2 ;  /* 0x00000063020d7211 */ /* 0x004fe400010f0ccd */
[----:B------:R-:W-:-:S13]  /*3cc0*/  ISETP.GE.AND P2, PT, R207, R94, PT ;  /* 0x0000005ecf00720c */ /* 0x000fda0003f46270 */
        /* <DEDUP_REMOVED lines=9> */
[----:B------:R-:W-:Y:S02]  /*3d60*/  HADD2.F32 R42, -RZ, R42.H0_H0 ;  /* 0x2000002aff2a7230 */ /* 0x000fe40000004100 */
[----:B------:R-:W-:Y:S01]  /*3d70*/  FMUL.FTZ R43, R14, R15 ;  /* 0x0000000f0e2b7220 */ /* 0x000fe20000410000 */
[----:B------:R-:W-:-:S02]  /*3d80*/  HADD2.F32 R41, -RZ, R7.H1_H1 ;  /* 0x30000007ff297230 */ /* 0x000fc40000004100 */
[C---:B------:R-:W-:Y:S01]  /*3d90*/  FMUL.FTZ R15, R4.reuse, R15 ;  /* 0x0000000f040f7220 */ /* 0x040fe20000410000 */
[----:B------:R-:W-:Y:S02]  /*3da0*/  HADD2.F32 R5, -RZ, R44.H0_H0 ;  /* 0x2000002cff057230 */ /* 0x000fe40000004100 */
[----:B------:R-:W-:Y:S02]  /*3db0*/  HADD2.F32 R7, -RZ, R7.H0_H0 ;  /* 0x20000007ff077230 */ /* 0x000fe40000004100 */
[-C--:B------:R-:W-:Y:S01]  /*3dc0*/  FMUL.FTZ R44, R41, R42.reuse ;  /* 0x0000002a292c7220 */ /* 0x080fe20000410000 */
[----:B------:R-:W-:Y:S02]  /*3dd0*/  HADD2.F32 R40, -RZ, R40.H0_H0 ;  /* 0x20000028ff287230 */ /* 0x000fe40000004100 */
[-C--:B------:R-:W-:Y:S01]  /*3de0*/  FFMA.FTZ R4, R4, R5.reuse, -R43 ;  /* 0x0000000504047223 */ /* 0x080fe2000001082b */
[----:B------:R-:W-:Y:S01]  /*3df0*/  FFMA.FTZ R5, R14, R5, R15 ;  /* 0x000000050e057223 */ /* 0x000fe2000001000f */
[----:B------:R-:W-:Y:S01]  /*3e00*/  FMUL.FTZ R14, R7, R42 ;  /* 0x0000002a070e7220 */ /* 0x000fe20000410000 */
[----:B------:R-:W-:-:S02]  /*3e10*/  HADD2.F32 R15, -RZ, R11.H1_H1 ;  /* 0x3000000bff0f7230 */ /* 0x000fc40000004100 */
[-C--:B------:R-:W-:Y:S01]  /*3e20*/  FFMA.FTZ R7, R7, R40.reuse, -R44 ;  /* 0x0000002807077223 */ /* 0x080fe2000001082c */
[----:B------:R-:W-:Y:S02]  /*3e30*/  HADD2.F32 R44, -RZ, R109.H0_H0 ;  /* 0x2000006dff2c7230 */ /* 0x000fe40000004100 */
[----:B------:R-:W-:Y:S01]  /*3e40*/  FFMA.FTZ R14, R41, R40, R14 ;  /* 0x00000028290e7223 */ /* 0x000fe2000001000e */
[----:B------:R-:W-:Y:S01]  /*3e50*/  HADD2.F32 R42, -RZ, R104.H1_H1 ;  /* 0x30000068ff2a7230 */ /* 0x000fe20000004100 */
[----:B------:R-:W-:Y:S01]  /*3e60*/  F2FP.F16.F32.PACK_AB R5, R5, R4 ;  /* 0x000000040505723e */ /* 0x000fe200000000ff */
[----:B------:R-:W-:Y:S02]  /*3e70*/  HADD2.F32 R11, -RZ, R11.H0_H0 ;  /* 0x2000000bff0b7230 */ /* 0x000fe40000004100 */
[----:B------:R-:W-:Y:S01]  /*3e80*/  FMUL.FTZ R46, R15, R44 ;  /* 0x0000002c0f2e7220 */ /* 0x000fe20000410000 */
[----:B------:R-:W-:Y:S01]  /*3e90*/  HADD2.F32 R41, -RZ, R109.H1_H1 ;  /* 0x3000006dff297230 */ /* 0x000fe20000004100 */
[----:B------:R-:W-:Y:S01]  /*3ea0*/  F2FP.F16.F32.PACK_AB R7, R14, R7 ;  /* 0x000000070e07723e */ /* 0x000fe200000000ff */
[----:B------:R-:W-:-:S02]  /*3eb0*/  HADD2.F32 R40, -RZ, R6.H1_H1 ;  /* 0x30000006ff287230 */ /* 0x000fc40000004100 */
[C---:B------:R-:W-:Y:S01]  /*3ec0*/  FMUL.FTZ R44, R11.reuse, R44 ;  /* 0x0000002c0b2c7220 */ /* 0x040fe20000410000 */
[----:B------:R-:W-:Y:S02]  /*3ed0*/  HADD2.F32 R6, -RZ, R6.H0_H0 ;  /* 0x20000006ff067230 */ /* 0x000fe40000004100 */
[-C--:B------:R-:W-:Y:S01]  /*3ee0*/  FFMA.FTZ R46, R11, R42.reuse, -R46 ;  /* 0x0000002a0b2e7223 */ /* 0x080fe2000001082e */
[----:B------:R-:W-:Y:S02]  /*3ef0*/  HADD2.F32 R11, -RZ, R104.H0_H0 ;  /* 0x20000068ff0b7230 */ /* 0x000fe40000004100 */
[-C--:B------:R-:W-:Y:S01]  /*3f00*/  FMUL.FTZ R43, R40, R41.reuse ;  /* 0x00000029282b7220 */ /* 0x080fe20000410000 */
[----:B------:R-:W-:Y:S01]  /*3f10*/  FFMA.FTZ R15, R15, R42, R44 ;  /* 0x0000002a0f0f7223 */ /* 0x000fe2000001002c */
[C---:B------:R-:W-:Y:S02]  /*3f20*/  FMUL.FTZ R41, R6.reuse, R41 ;  /* 0x0000002906297220 */ /* 0x040fe40000410000 */
[----:B------:R-:W-:-:S02]  /*3f30*/  FFMA.FTZ R43, R6, R11, -R43 ;  /* 0x0000000b062b7223 */ /* 0x000fc4000001082b */
[----:B------:R-:W-:Y:S01]  /*3f40*/  FFMA.FTZ R40, R40, R11, R41 ;  /* 0x0000000b28287223 */ /* 0x000fe20000010029 */
[----:B------:R-:W-:-:S04]  /*3f50*/  F2FP.F16.F32.PACK_AB R4, R15, R46 ;  /* 0x0000002e0f04723e */ /* 0x000fc800000000ff */
[----:B------:R-:W-:-:S07]  /*3f60*/  F2FP.F16.F32.PACK_AB R6, R40, R43 ;  /* 0x0000002b2806723e */ /* 0x000fce00000000ff */
.L_x_14394:
[----:B------:R-:W-:Y:S05]  /*3f70*/  BSYNC B2 ;  /* 0x0000000000027941 */ /* 0x000fea0003800000 */
.L_x_14393:
[----:B0-----:R0:W-:Y:S02]  /*3f80*/  ST.E.128 desc[UR42][R12.64], R4 ;  /* 0x000000040c007985 */ /* 0x0011e4000c101d2a */
.L_x_14388:
[----:B------:R-:W-:Y:S05]  /*3f90*/  BSYNC B1 ;  /* 0x0000000000017941 */ /* 0x000fea0003800000 */
.L_x_14387:
[----:B------:R-:W-:-:S03]  /*3fa0*/  UMOV UR4, 0xffffffff ;  /* 0xffffffff00047882 */ /* 0x000fc60000000000 */
[----:B------:R-:W-:Y:S05]  /*3fb0*/  BRA.DIV UR4, `(.L_x_14395) ;  /* 0x000001b204a87947 */ /* 0x000fea000b800000 */
[----:B-1----:R-:W1:Y:S04]  /*3fc0*/  SHFL.IDX PT, R97, R97, 0x1, 0x1c1f ;  /* 0x003c1f0061617f89 */ /* 0x002e6800000e0000 */
[----:B---3--:R3:W0:Y:S02]  /*3fd0*/  SHFL.IDX PT, R14, R95, 0x1, 0x1c1f ;  /* 0x003c1f005f0e7f89 */ /* 0x00862400000e0000 */
.L_x_14670:
[----:B------:R-:W-:Y:S05]  /*3fe0*/  @P4 BRA `(.L_x_14396) ;  /* 0x0000001c00c44947 */ /* 0x000fea0003800000 */
[----:B------:R-:W-:Y:S04]  /*3ff0*/  BSSY B1, `(.L_x_14397) ;  /* 0x0000033000017945 */ /* 0x000fe80003800000 */
[----:B------:R-:W-:Y:S05]  /*4000*/  @P1 BRA `(.L_x_14398) ;  /* 0x0000000000c41947 */ /* 0x000fea0003800000 */
[----:B0---4-:R0:W4:Y:S01]  /*4010*/  LDS.128 R4, [R98+0x2000] ;  /* 0x0020000062047984 */ /* 0x0111220000000c00 */
        /* <DEDUP_REMOVED lines=9> */
[--C-:B------:R-:W-:Y:S01]  /*40b0*/  SHF.R.U32.HI R40, RZ, 0x10, R39.reuse ;  /* 0x00000010ff287819 */ /* 0x100fe20000011627 */
[----:B------:R-:W-:Y:S01]  /*40c0*/  HADD2.F32 R6, -RZ, R5.H1_H1 ;  /* 0x30000005ff067230 */ /* 0x000fe20000004100 */
[----:B------:R-:W-:Y:S01]  /*40d0*/  SHF.R.U64 R37, R38, 0x10, R39 ;  /* 0x0000001026257819 */ /* 0x000fe20000001227 */
        /* <DEDUP_REMOVED lines=9> */
[----:B------:R-:W-:Y:S01]  /*4170*/  FMUL.FTZ R37, R5, R37 ;  /* 0x0000002505257220 */ /* 0x000fe20000410000 */
[----:B------:R-:W-:Y:S01]  /*4180*/  FFMA.FTZ R44, R7, R38, -R44 ;  /* 0x00000026072c7223 */ /* 0x000fe2000001082c */
[----:B------:R-:W-:-:S02]  /*4190*/  HADD2.F32 R7, -RZ, R102.H0_H0 ;  /* 0x20000066ff077230 */ /* 0x000fc40000004100 */
[----:B------:R-:W-:Y:S01]  /*41a0*/  FFMA.FTZ R41, R15, R38, R40 ;  /* 0x000000260f297223 */ /* 0x000fe20000010028 */
[-C--:B------:R-:W-:Y:S01]  /*41b0*/  FFMA.FTZ R42, R5, R36.reuse, -R42 ;  /* 0x00000024052a7223 */ /* 0x080fe2000001082a */
[----:B------:R-:W-:Y:S01]  /*41c0*/  FFMA.FTZ R39, R6, R36, R37 ;  /* 0x0000002406277223 */ /* 0x000fe20000010025 */
[--C-:B------:R-:W-:Y:S02]  /*41d0*/  HADD2.F32 R15, -RZ, R103.reuse.H0_H0 ;  /* 0x20000067ff0f7230 */ /* 0x100fe40000004100 */
[----:B------:R-:W-:Y:S02]  /*41e0*/  HADD2.F32 R103, -RZ, R103.H1_H1 ;  /* 0x30000067ff677230 */ /* 0x000fe40000004100 */
[--C-:B------:R-:W-:Y:S02]  /*41f0*/  HADD2.F32 R5, -RZ, R4.reuse.H1_H1 ;  /* 0x30000004ff057230 */ /* 0x100fe40000004100 */
[----:B------:R-:W-:Y:S02]  /*4200*/  HADD2.F32 R6, -RZ, R11.H1_H1 ;  /* 0x3000000bff067230 */ /* 0x000fe40000004100 */
[----:B------:R-:W-:-:S02]  /*4210*/  HADD2.F32 R4, -RZ, R4.H0_H0 ;  /* 0x20000004ff047230 */ /* 0x000fc40000004100 */
[----:B------:R-:W-:Y:S01]  /*4220*/  FMUL.FTZ R37, R5, R15 ;  /* 0x0000000f05257220 */ /* 0x000fe20000410000 */
[----:B------:R-:W-:Y:S02]  /*4230*/  HADD2.F32 R11, -RZ, R11.H0_H0 ;  /* 0x2000000bff0b7230 */ /* 0x000fe40000004100 */
[----:B------:R-:W-:Y:S01]  /*4240*/  FMUL.FTZ R38, R6, R103 ;  /* 0x0000006706267220 */ /* 0x000fe20000410000 */
[----:B------:R-:W-:Y:S02]  /*4250*/  HADD2.F32 R102, -RZ, R102.H1_H1 ;  /* 0x30000066ff667230 */ /* 0x000fe40000004100 */
[C---:B------:R-:W-:Y:S01]  /*4260*/  FMUL.FTZ R36, R4.reuse, R15 ;  /* 0x0000000f04247220 */ /* 0x040fe20000410000 */
[----:B------:R-:W-:Y:S01]  /*4270*/  FFMA.FTZ R37, R4, R7, -R37 ;  /* 0x0000000704257223 */ /* 0x000fe20000010825 */
[----:B------:R-:W-:Y:S02]  /*4280*/  FMUL.FTZ R103, R11, R103 ;  /* 0x000000670b677220 */ /* 0x000fe40000410000 */
[----:B------:R-:W-:Y:S01]  /*4290*/  FFMA.FTZ R36, R5, R7, R36 ;  /* 0x0000000705247223 */ /* 0x000fe20000010024 */
[-C--:B------:R-:W-:Y:S01]  /*42a0*/  FFMA.FTZ R38, R11, R102.reuse, -R38 ;  /* 0x000000660b267223 */ /* 0x080fe20000010826 */
[----:B------:R-:W-:Y:S01]  /*42b0*/  FFMA.FTZ R103, R6, R102, R103 ;  /* 0x0000006606677223 */ /* 0x000fe20000010067 */
[----:B------:R-:W-:-:S02]  /*42c0*/  F2FP.F16.F32.PACK_AB R5, R39, R42 ;  /* 0x0000002a2705723e */ /* 0x000fc400000000ff */
[----:B------:R-:W-:Y:S02]  /*42d0*/  F2FP.F16.F32.PACK_AB R7, R41, R44 ;  /* 0x0000002c2907723e */ /* 0x000fe400000000ff */
[----:B------:R-:W-:Y:S02]  /*42e0*/  F2FP.F16.F32.PACK_AB R4, R36, R37 ;  /* 0x000000252404723e */ /* 0x000fe400000000ff */
[----:B------:R-:W-:-:S07]  /*42f0*/  F2FP.F16.F32.PACK_AB R6, R103, R38 ;  /* 0x000000266706723e */ /* 0x000fce00000000ff */
.L_x_14400:
[----:B------:R-:W-:Y:S05]  /*4300*/  BSYNC B2 ;  /* 0x0000000000027941 */ /* 0x000fea0003800000 */
.L_x_14399:
[----:B----4-:R0:W-:Y:S02]  /*4310*/  ST.E.128 desc[UR42][R12.64], R4 ;  /* 0x000000040c007985 */ /* 0x0101e4000c101d2a */
.L_x_14398:
[----:B------:R-:W-:Y:S05]  /*4320*/  BSYNC B1 ;  /* 0x0000000000017941 */ /* 0x000fea0003800000 */
.L_x_14397:
[----:B------:R-:W-:-:S13]  /*4330*/  LOP3.LUT P2, RZ, R23, 0x1, RZ, 0xc0, !PT ;  /* 0x0000000117ff7812 */ /* 0x000fda000784c0ff */
        /* <DEDUP_REMOVED lines=48> */
.L_x_14402:
[----:B------:R-:W-:Y:S05]  /*4640*/  BSYNC B1 ;  /* 0x0000000000017941 */ /* 0x000fea0003800000 */
.L_x_14401:
[----:B----4-:R0:W-:Y:S01]  /*4650*/  ST.E.128 desc[UR42][R12.64], R4 ;  /* 0x000000040c007985 */ /* 0x0101e2000c101d2a */
[----:B------:R-:W-:Y:S05]  /*4660*/  BRA `(.L_x_14396) ;  /* 0x0000001800247947 */ /* 0x000fea0003800000 */
.L_x_14378:
[----:B------:R-:W-:-:S04]  /*4670*/  IADD3 R12, R202, 0x40, RZ ;  /* 0x00000040ca0c7810 */ /* 0x000fc80007ffe0ff */
[----:B------:R-:W-:-:S04]  /*4680*/  ISETP.GE.AND P2, PT, R12, R92, PT ;  /* 0x0000005c0c00720c */ /* 0x000fc80003f46270 */
[----:B------:R-:W-:-:S13]  /*4690*/  ISETP.GE.OR P2, PT, R16, R94, P2 ;  /* 0x0000005e1000720c */ /* 0x000fda0001746670 */
[----:B------:R-:W-:Y:S01]  /*46a0*/  @!P2 IADD3 R38, P3, P4, R20, R6, R57 ;  /* 0x000000061426a210 */ /* 0x000fe20007c7e039 */
[----:B------:R-:W0:Y:S03]  /*46b0*/  @!P2 LDC.64 R14, c[0x0][0x3e8] ;  /* 0x0000fa00ff0eab82 */ /* 0x000e260000000a00 */
[----:B------:R-:W-:Y:S02]  /*46c0*/  @!P2 IADD3.X R39, R66, R87, R56, P3, P4 ;  /* 0x000000574227a210 */ /* 0x000fe40001fe8438 */
[----:B------:R-:W-:-:S03]  /*46d0*/  @!P2 IADD3 R40, P3, P4, R52, R4, R59 ;  /* 0x000000043428a210 */ /* 0x000fc60007c7e03b */
[----:B------:R-:W1:Y:S01]  /*46e0*/  @!P2 LDC.64 R12, c[0x0][0x400] ;  /* 0x00010000ff0cab82 */ /* 0x000e620000000a00 */
[----:B------:R-:W-:Y:S02]  /*46f0*/  @!P2 IADD3.X R41, R68, R11, R58, P3, P4 ;  /* 0x0000000b4429a210 */ /* 0x000fe40001fe843a */
[----:B------:R-:W-:-:S04]  /*4700*/  ISETP.GE.AND P3, PT, R202, R92, PT ;  /* 0x0000005cca00720c */ /* 0x000fc80003f66270 */
[----:B------:R-:W-:-:S13]  /*4710*/  ISETP.GE.OR P3, PT, R16, R94, P3 ;  /* 0x0000005e1000720c */ /* 0x000fda0001f66670 */
[----:B------:R-:W2:Y:S01]  /*4720*/  @!P3 LDC.64 R32, c[0x0][0x3e8] ;  /* 0x0000fa00ff20bb82 */ /* 0x000ea20000000a00 */
[----:B------:R-:W-:-:S05]  /*4730*/  @!P3 IADD3 R6, P4, R20, R6, RZ ;  /* 0x000000061406b210 */ /* 0x000fca0007f9e0ff */
[----:B------:R-:W-:Y:S02]  /*4740*/  @!P3 IMAD.X R5, R87, 0x1, R66, P4 ;  /* 0x000000015705b824 */ /* 0x000fe400020e0642 */
[----:B------:R-:W3:Y:S01]  /*4750*/  @!P3 LDC.64 R36, c[0x0][0x400] ;  /* 0x00010000ff24bb82 */ /* 0x000ee20000000a00 */
[----:B--2---:R-:W-:-:S04]  /*4760*/  @!P3 LEA R32, P4, R6, R32, 0x1 ;  /* 0x000000200620b211 */ /* 0x004fc800078808ff */
[----:B------:R-:W-:Y:S02]  /*4770*/  @!P3 LEA.HI.X R33, R6, R33, R5, 0x1, P4 ;  /* 0x000000210621b211 */ /* 0x000fe400020f0c05 */
[----:B------:R-:W-:Y:S02]  /*4780*/  CS2R R6, SRZ ;  /* 0x0000000000067805 */ /* 0x000fe4000001ff00 */
[----:B------:R-:W-:-:S05]  /*4790*/  @!P3 IADD3 R4, P4, R52, R4, RZ ;  /* 0x000000043404b210 */ /* 0x000fca0007f9e0ff */
[----:B------:R-:W-:Y:S01]  /*47a0*/  @!P3 IMAD.X R11, R11, 0x1, R68, P4 ;  /* 0x000000010b0bb824 */ /* 0x000fe200020e0644 */
[----:B---3--:R-:W-:-:S04]  /*47b0*/  @!P3 LEA R36, P4, R4, R36, 0x1 ;  /* 0x000000240424b211 */ /* 0x008fc800078808ff */
[----:B------:R-:W-:Y:S02]  /*47c0*/  @!P3 LEA.HI.X R37, R4, R37, R11, 0x1, P4 ;  /* 0x000000250425b211 */ /* 0x000fe400020f0c0b */
[----:B------:R-:W-:Y:S02]  /*47d0*/  CS2R R4, SRZ ;  /* 0x0000000000047805 */ /* 0x000fe4000001ff00 */
[----:B------:R-:W-:-:S04]  /*47e0*/  CS2R R34, SRZ ;  /* 0x0000000000227805 */ /* 0x000fc8000001ff00 */
[----:B------:R2:W3:Y:S02]  /*47f0*/  @!P3 LDG.E.128 R4, desc[UR42][R32.64] ;  /* 0x0000002a2004b981 */ /* 0x0004e4000c1e1d00 */
[----:B--2---:R-:W-:-:S06]  /*4800*/  CS2R R32, SRZ ;  /* 0x0000000000207805 */ /* 0x004fcc000001ff00 */
[----:B------:R2:W4:Y:S01]  /*4810*/  @!P3 LDG.E.128 R32, desc[UR42][R36.64] ;  /* 0x0000002a2420b981 */ /* 0x000522000c1e1d00 */
[----:B0-----:R-:W-:-:S04]  /*4820*/  @!P2 LEA R14, P3, R38, R14, 0x1 ;  /* 0x0000000e260ea211 */ /* 0x001fc800078608ff */
[----:B------:R-:W-:Y:S02]  /*4830*/  @!P2 LEA.HI.X R15, R38, R15, R39, 0x1, P3 ;  /* 0x0000000f260fa211 */ /* 0x000fe400018f0c27 */
[----:B------:R-:W-:Y:S02]  /*4840*/  CS2R R38, SRZ ;  /* 0x0000000000267805 */ /* 0x000fe4000001ff00 */
[C---:B-1----:R-:W-:Y:S02]  /*4850*/  @!P2 LEA R12, P3, R40.reuse, R12, 0x1 ;  /* 0x0000000c280ca211 */ /* 0x042fe400078608ff */
[----:B--2---:R-:W-:Y:S02]  /*4860*/  CS2R R36, SRZ ;  /* 0x0000000000247805 */ /* 0x004fe4000001ff00 */
[----:B------:R-:W-:Y:S02]  /*4870*/  @!P2 LEA.HI.X R13, R40, R13, R41, 0x1, P3 ;  /* 0x0000000d280da211 */ /* 0x000fe400018f0c29 */
[----:B------:R-:W-:-:S02]  /*4880*/  CS2R R42, SRZ ;  /* 0x00000000002a7805 */ /* 0x000fc4000001ff00 */
[----:B------:R-:W-:Y:S01]  /*4890*/  CS2R R40, SRZ ;  /* 0x0000000000287805 */ /* 0x000fe2000001ff00 */
[----:B------:R-:W2:Y:S05]  /*48a0*/  @!P2 LDG.E.128 R36, desc[UR42][R14.64] ;  /* 0x0000002a0e24a981 */ /* 0x000eaa000c1e1d00 */
[----:B------:R4:W5:Y:S01]  /*48b0*/  @!P2 LDG.E.128 R40, desc[UR42][R12.64] ;  /* 0x0000002a0c28a981 */ /* 0x000962000c1e1d00 */
[----:B------:R-:W-:Y:S01]  /*48c0*/  UISETP.NE.AND UP0, UPT, UR44, 0x3, UPT ;  /* 0x000000032c00788c */ /* 0x000fe2000bf05270 */
[----:B------:R-:W-:-:S05]  /*48d0*/  ISETP.GE.AND P2, PT, R16, R94, PT ;  /* 0x0000005e1000720c */ /* 0x000fca0003f46270 */
[----:B------:R-:W-:Y:S01]  /*48e0*/  PLOP3.LUT P3, PT, PT, PT, UP0, 0x80, 0x0 ;  /* 0x000000000000781c */ /* 0x000fe20003f6f008 */
[----:B---3--:R-:W-:Y:S02]  /*48f0*/  IMAD.MOV.U32 R11, RZ, RZ, R6 ;  /* 0x000000ffff0b7224 */ /* 0x008fe400078e0006 */
[----:B------:R-:W-:Y:S02]  /*4900*/  IMAD.MOV.U32 R44, RZ, RZ, R7 ;  /* 0x000000ffff2c7224 */ /* 0x000fe400078e0007 */
[----:B------:R-:W-:Y:S01]  /*4910*/  IMAD.MOV.U32 R45, RZ, RZ, R4 ;  /* 0x000000ffff2d7224 */ /* 0x000fe200078e0004 */
[----:B------:R-:W-:Y:S01]  /*4920*/  PRMT R114, R11, 0x7610, R114 ;  /* 0x000076100b727816 */ /* 0x000fe20000000072 */
[----:B------:R-:W-:-:S03]  /*4930*/  IMAD.MOV.U32 R46, RZ, RZ, R5 ;  /* 0x000000ffff2e7224 */ /* 0x000fc600078e0005 */
[----:B------:R-:W-:Y:S02]  /*4940*/  PRMT R110, R44, 0x5410, R45 ;  /* 0x000054102c6e7816 */ /* 0x000fe4000000002d */
[----:B------:R-:W-:Y:S01]  /*4950*/  PRMT R101, R46, 0x7610, R101 ;  /* 0x000076102e657816 */ /* 0x000fe20000000065 */
[----:B----4-:R-:W-:Y:S01]  /*4960*/  IMAD.MOV.U32 R12, RZ, RZ, R35 ;  /* 0x000000ffff0c7224 */ /* 0x010fe200078e0023 */
[----:B------:R-:W-:Y:S01]  /*4970*/  MOV R11, R34 ;  /* 0x00000022000b7202 */ /* 0x000fe20000000f00 */
[----:B------:R-:W-:Y:S02]  /*4980*/  IMAD.MOV.U32 R13, RZ, RZ, R32 ;  /* 0x000000ffff0d7224 */ /* 0x000fe400078e0020 */
[----:B------:R-:W-:Y:S01]  /*4990*/  IMAD.MOV.U32 R14, RZ, RZ, R33 ;  /* 0x000000ffff0e7224 */ /* 0x000fe200078e0021 */
[----:B------:R-:W-:Y:S02]  /*49a0*/  PRMT R114, R114, 0x5410, R11 ;  /* 0x0000541072727816 */ /* 0x000fe4000000000b */
[----:B------:R-:W-:-:S02]  /*49b0*/  PRMT R112, R12, 0x5410, R13 ;  /* 0x000054100c707816 */ /* 0x000fc4000000000d */
[----:B------:R-:W-:Y:S01]  /*49c0*/  PRMT R113, R14, 0x7610, R113 ;  /* 0x000076100e717816 */ /* 0x000fe20000000071 */
[----:B--2---:R-:W-:Y:S01]  /*49d0*/  IMAD.MOV.U32 R11, RZ, RZ, R38 ;  /* 0x000000ffff0b7224 */ /* 0x004fe200078e0026 */
[----:B------:R-:W-:Y:S01]  /*49e0*/  MOV R14, R37 ;  /* 0x00000025000e7202 */ /* 0x000fe20000000f00 */
[----:B------:R-:W-:Y:S02]  /*49f0*/  IMAD.MOV.U32 R12, RZ, RZ, R39 ;  /* 0x000000ffff0c7224 */ /* 0x000fe400078e0027 */
[----:B------:R-:W-:Y:S01]  /*4a00*/  IMAD.MOV.U32 R13, RZ, RZ, R36 ;  /* 0x000000ffff0d7224 */ /* 0x000fe200078e0024 */
[----:B------:R-:W-:Y:S01]  /*4a10*/  PRMT R103, R11, 0x7610, R103 ;  /* 0x000076100b677816 */ /* 0x000fe20000000067 */
[----:B-----5:R-:W-:Y:S01]  /*4a20*/  IMAD.MOV.U32 R11, RZ, RZ, R42 ;  /* 0x000000ffff0b7224 */ /* 0x020fe200078e002a */
        /* <DEDUP_REMOVED lines=8> */
[----:B------:R-:W-:Y:S02]  /*4ab0*/  PRMT R105, R105, 0x5410, R13 ;  /* 0x0000541069697816 */ /* 0x000fe4000000000d */
[----:B------:R-:W-:Y:S01]  /*4ac0*/  PRMT R109, R109, 0x5410, R14 ;  /* 0x000054106d6d7816 */ /* 0x000fe2000000000e */
[----:B------:R-:W-:Y:S06]  /*4ad0*/  @!P3 BRA `(.L_x_14403) ;  /* 0x000000000004b947 */ /* 0x000fec0003800000 */
[----:B------:R-:W-:Y:S01]  /*4ae0*/  BPT.TRAP 0x1 ;  /* 0x000000040000795c */ /* 0x000fe20000300000 */
.L_x_14403:
[----:B------:R-:W-:Y:S01]  /*4af0*/  IMAD R87, R18, 0x8, R19 ;  /* 0x0000000812577824 */ /* 0x000fe200078e0213 */
[----:B------:R-:W-:Y:S01]  /*4b00*/  SHF.L.U32 R93, R206, 0x1f, RZ ;  /* 0x0000001fce5d7819 */ /* 0x000fe200000006ff */
[----:B------:R-:W0:Y:S01]  /*4b10*/  LDC R94, c[0x0][0x2f4] ;  /* 0x0000bd00ff5e7b82 */ /* 0x000e220000000800 */
[----:B------:R-:W-:Y:S02]  /*4b20*/  BSSY B1, `(.L_x_14404) ;  /* 0x0000003000017945 */ /* 0x000fe40003800000 */
[----:B------:R-:W1:Y:S02]  /*4b30*/  SYNCS.PHASECHK.TRANS64.TRYWAIT P4, [R87+URZ+0x22890], R93 ;  /* 0x0228905d570075a7 */ /* 0x000e64000808017f */
[----:B-1----:R-:W-:Y:S05]  /*4b40*/  @!P4 BRA `(.L_x_14405) ;  /* 0x000001a8000cc947 */ /* 0x002fea0003800000 */
.L_x_14671:
[----:B------:R-:W-:Y:S05]  /*4b50*/  BSYNC B1 ;  /* 0x0000000000017941 */ /* 0x000fea0003800000 */
.L_x_14404:
[----:B------:R-:W-:Y:S01]  /*4b60*/  UMOV UR4, 0xffffffff ;  /* 0xffffffff00047882 */ /* 0x000fe20000000000 */
[----:B0-----:R-:W-:Y:S02]  /*4b70*/  IMAD.IADD R100, R94, 0x1, -R61 ;  /* 0x000000015e647824 */ /* 0x001fe400078e0a3d */
[----:B------:R-:W-:Y:S05]  /*4b80*/  BRA.DIV UR4, `(.L_x_14406) ;  /* 0x000001aa04107947 */ /* 0x000fea000b800000 */
[----:B------:R0:W2:Y:S04]  /*4b90*/  SHFL.IDX PT, R99, R97, RZ, 0x1c1f ;  /* 0x001c1fff61637589 */ /* 0x0000a800000e0000 */
[----:B------:R0:W3:Y:S02]  /*4ba0*/  SHFL.IDX PT, R98, R95, RZ, 0x1c1f ;  /* 0x001c1fff5f627589 */ /* 0x0000e400000e0000 */
.L_x_14675:
        /* <DEDUP_REMOVED lines=9> */
[----:B------:R-:W-:-:S03]  /*4c40*/  IMAD R12, R18, 0x1800, R85 ;  /* 0x00001800120c7824 */ /* 0x000fc600078e0255 */
[----:B------:R-:W-:Y:S01]  /*4c50*/  SHF.L.U32 R11, R11, 0x3, RZ ;  /* 0x000000030b0b7819 */ /* 0x000fe200000006ff */
        /* <DEDUP_REMOVED lines=21> */
[----:B------:R-:W-:Y:S01]  /*4db0*/  SHF.R.U64 R4, R4, 0x10, R5 ;  /* 0x0000001004047819 */ /* 0x000fe20000001205 */
[----:B------:R-:W-:Y:S01]  /*4dc0*/  FFMA.FTZ R96, R96, R101, R113 ;  /* 0x0000006560607223 */ /* 0x000fe20000010071 */
[----:B------:R-:W-:Y:S01]  /*4dd0*/  HADD2.F32 R101, -RZ, R45.H1_H1 ;  /* 0x3000002dff657230 */ /* 0x000fe20000004100 */
[----:B------:R-:W-:Y:S01]  /*4de0*/  SHF.R.U64 R34, R34, 0x10, R35 ;  /* 0x0000001022227819 */ /* 0x000fe20000001223 */
[----:B------:R-:W-:Y:S02]  /*4df0*/  HADD2.F32 R45, -RZ, R13.H1_H1 ;  /* 0x3000000dff2d7230 */ /* 0x000fe40000004100 */
[----:B------:R-:W-:Y:S02]  /*4e00*/  HADD2.F32 R5, -RZ, R32.H0_H0 ;  /* 0x20000020ff057230 */ /* 0x000fe40000004100 */
[-C--:B------:R-:W-:Y:S01]  /*4e10*/  FMUL.FTZ R108, R101, R104.reuse ;  /* 0x00000068656c7220 */ /* 0x080fe20000410000 */
[----:B------:R-:W-:-:S03]  /*4e20*/  FMUL.FTZ R104, R45, R104 ;  /* 0x000000682d687220 */ /* 0x000fc60000410000 */
[-C--:B------:R-:W-:Y:S01]  /*4e30*/  FFMA.FTZ R45, R45, R106.reuse, -R108 ;  /* 0x0000006a2d2d7223 */ /* 0x080fe2000001086c */
[----:B------:R-:W-:Y:S02]  /*4e40*/  HADD2.F32 R108, -RZ, R112.H0_H0 ;  /* 0x20000070ff6c7230 */ /* 0x000fe40000004100 */
[----:B------:R-:W-:Y:S01]  /*4e50*/  FFMA.FTZ R13, R101, R106, R104 ;  /* 0x0000006a650d7223 */ /* 0x000fe20000010068 */
[----:B------:R-:W-:Y:S02]  /*4e60*/  IMAD.MOV.U32 R101, RZ, RZ, R47 ;  /* 0x000000ffff657224 */ /* 0x000fe400078e002f */
[----:B------:R-:W-:Y:S01]  /*4e70*/  IMAD.MOV.U32 R47, RZ, RZ, R15 ;  /* 0x000000ffff2f7224 */ /* 0x000fe200078e000f */
[----:B------:R-:W-:Y:S01]  /*4e80*/  F2FP.F16.F32.PACK_AB R45, R45, R102 ;  /* 0x000000662d2d723e */ /* 0x000fe200000000ff */
[----:B------:R-:W-:Y:S01]  /*4e90*/  HADD2.F32 R104, -RZ, R110.H0_H0 ;  /* 0x2000006eff687230 */ /* 0x000fe20000004100 */
        /* <DEDUP_REMOVED lines=8> */
[-C--:B------:R-:W-:Y:S01]  /*4f20*/  FFMA.FTZ R15, R15, R104.reuse, -R106 ;  /* 0x000000680f0f7223 */ /* 0x080fe2000001086a */
[----:B------:R-:W-:Y:S02]  /*4f30*/  HADD2.F32 R106, -RZ, R101.H1_H1 ;  /* 0x30000065ff6a7230 */ /* 0x000fe40000004100 */
[----:B------:R-:W-:Y:S01]  /*4f40*/  FFMA.FTZ R33, R33, R104, R108 ;  /* 0x0000006821217223 */ /* 0x000fe2000001006c */
[----:B------:R-:W-:Y:S01]  /*4f50*/  SHF.R.U32.HI R104, RZ, 0x10, R35 ;  /* 0x00000010ff687819 */ /* 0x000fe20000011623 */
[----:B------:R-:W-:Y:S01]  /*4f60*/  HADD2.F32 R35, -RZ, R114.H0_H0 ;  /* 0x20000072ff237230 */ /* 0x000fe20000004100 */
[----:B------:R-:W-:-:S02]  /*4f70*/  SHF.R.U32.HI R108, RZ, 0x10, R7 ;  /* 0x00000010ff6c7819 */ /* 0x000fc40000011607 */
[----:B------:R-:W-:Y:S01]  /*4f80*/  SHF.R.U64 R7, R6, 0x10, R7 ;  /* 0x0000001006077819 */ /* 0x000fe20000001207 */
[----:B------:R-:W-:Y:S02]  /*4f90*/  HADD2.F32 R101, -RZ, R104.H0_H0 ;  /* 0x20000068ff657230 */ /* 0x000fe40000004100 */
[----:B------:R-:W-:Y:S02]  /*4fa0*/  HADD2.F32 R104, -RZ, R47.H1_H1 ;  /* 0x3000002fff687230 */ /* 0x000fe40000004100 */
[----:B------:R-:W-:Y:S02]  /*4fb0*/  HADD2.F32 R47, -RZ, R108.H0_H0 ;  /* 0x2000006cff2f7230 */ /* 0x000fe40000004100 */
[-C--:B------:R-:W-:Y:S01]  /*4fc0*/  FMUL.FTZ R111, R106, R101.reuse ;  /* 0x000000656a6f7220 */ /* 0x080fe20000410000 */
[----:B------:R-:W-:Y:S02]  /*4fd0*/  HADD2.F32 R108, -RZ, R110.H1_H1 ;  /* 0x3000006eff6c7230 */ /* 0x000fe40000004100 */
[----:B------:R-:W-:Y:S01]  /*4fe0*/  FMUL.FTZ R101, R104, R101 ;  /* 0x0000006568657220 */ /* 0x000fe20000410000 */
[----:B------:R-:W-:-:S02]  /*4ff0*/  HADD2.F32 R7, -RZ, R7.H0_H0 ;  /* 0x20000007ff077230 */ /* 0x000fc40000004100 */
        /* <DEDUP_REMOVED lines=8> */
[C---:B------:R-:W-:Y:S01]  /*5080*/  FMUL.FTZ R112, R101.reuse, R112 ;  /* 0x0000007065707220 */ /* 0x040fe20000410000 */
[----:B------:R-:W-:Y:S01]  /*5090*/  F2FP.F16.F32.PACK_AB R33, R106, R33 ;  /* 0x000000216a21723e */ /* 0x000fe200000000ff */
[-C--:B------:R-:W-:Y:S01]  /*50a0*/  FFMA.FTZ R110, R101, R108.reuse, -R110 ;  /* 0x0000006c656e7223 */ /* 0x080fe2000001086e */
[----:B------:R-:W-:Y:S01]  /*50b0*/  FMUL.FTZ R101, R44, R5 ;  /* 0x000000052c657220 */ /* 0x000fe20000410000 */
[----:B------:R-:W-:Y:S01]  /*50c0*/  FFMA.FTZ R112, R47, R108, R112 ;  /* 0x0000006c2f707223 */ /* 0x000fe20000010070 */
[----:B------:R-:W-:-:S02]  /*50d0*/  HADD2.F32 R47, -RZ, R4.H0_H0 ;  /* 0x20000004ff2f7230 */ /* 0x000fc40000004100 */
[C---:B------:R-:W-:Y:S01]  /*50e0*/  FMUL.FTZ R111, R12.reuse, R5 ;  /* 0x000000050c6f7220 */ /* 0x040fe20000410000 */
[--C-:B------:R-:W-:Y:S02]  /*50f0*/  HADD2.F32 R4, -RZ, R14.reuse.H0_H0 ;  /* 0x2000000eff047230 */ /* 0x100fe40000004100 */
[----:B------:R-:W-:Y:S02]  /*5100*/  HADD2.F32 R14, -RZ, R14.H1_H1 ;  /* 0x3000000eff0e7230 */ /* 0x000fe40000004100 */
[-C--:B------:R-:W-:Y:S01]  /*5110*/  FFMA.FTZ R5, R12, R47.reuse, -R101 ;  /* 0x0000002f0c057223 */ /* 0x080fe20000010865 */
[----:B------:R-:W-:Y:S02]  /*5120*/  HADD2.F32 R101, -RZ, R114.H1_H1 ;  /* 0x30000072ff657230 */ /* 0x000fe40000004100 */
[----:B------:R-:W-:Y:S01]  /*5130*/  FFMA.FTZ R47, R44, R47, R111 ;  /* 0x0000002f2c2f7223 */ /* 0x000fe2000001006f */
[--C-:B------:R-:W-:Y:S02]  /*5140*/  HADD2.F32 R12, -RZ, R46.reuse.H0_H0 ;  /* 0x2000002eff0c7230 */ /* 0x100fe40000004100 */
[----:B------:R-:W-:Y:S01]  /*5150*/  HADD2.F32 R46, -RZ, R46.H1_H1 ;  /* 0x3000002eff2e7230 */ /* 0x000fe20000004100 */
[----:B------:R-:W-:-:S02]  /*5160*/  F2FP.F16.F32.PACK_AB R44, R5, R110 ;  /* 0x0000006e052c723e */ /* 0x000fc400000000ff */
[-C--:B------:R-:W-:Y:S01]  /*5170*/  FMUL.FTZ R111, R12, R101.reuse ;  /* 0x000000650c6f7220 */ /* 0x080fe20000410000 */
[C---:B------:R-:W-:Y:S01]  /*5180*/  FMUL.FTZ R101, R4.reuse, R101 ;  /* 0x0000006504657220 */ /* 0x040fe20000410000 */
[----:B------:R-:W-:Y:S02]  /*5190*/  F2FP.F16.F32.PACK_AB R47, R47, R112 ;  /* 0x000000702f2f723e */ /* 0x000fe400000000ff */
[-C--:B------:R-:W-:Y:S01]  /*51a0*/  FFMA.FTZ R4, R4, R35.reuse, -R111 ;  /* 0x0000002304047223 */ /* 0x080fe2000001086f */
[----:B------:R-:W-:Y:S01]  /*51b0*/  FFMA.FTZ R12, R12, R35, R101 ;  /* 0x000000230c0c7223 */ /* 0x000fe20000010065 */
[----:B------:R-:W-:-:S05]  /*51c0*/  HADD2.F32 R35, -RZ, R34.H0_H0 ;  /* 0x20000022ff237230 */ /* 0x000fca0000004100 */
[-C--:B------:R-:W-:Y:S01]  /*51d0*/  FMUL.FTZ R101, R46, R35.reuse ;  /* 0x000000232e657220 */ /* 0x080fe20000410000 */
[----:B------:R-:W-:-:S03]  /*51e0*/  FMUL.FTZ R35, R14, R35 ;  /* 0x000000230e237220 */ /* 0x000fc60000410000 */
[-C--:B------:R-:W-:Y:S01]  /*51f0*/  FFMA.FTZ R101, R14, R7.reuse, -R101 ;  /* 0x000000070e657223 */ /* 0x080fe20000010865 */
[----:B------:R-:W-:-:S04]  /*5200*/  FFMA.FTZ R35, R46, R7, R35 ;  /* 0x000000072e237223 */ /* 0x000fc80000010023 */
[----:B------:R-:W-:Y:S02]  /*5210*/  F2FP.F16.F32.PACK_AB R14, R101, R4 ;  /* 0x00000004650e723e */ /* 0x000fe400000000ff */
[----:B------:R-:W-:Y:S01]  /*5220*/  F2FP.F16.F32.PACK_AB R46, R35, R12 ;  /* 0x0000000c232e723e */ /* 0x000fe200000000ff */
[----:B------:R-:W-:Y:S02]  /*5230*/  IMAD.MOV.U32 R12, RZ, RZ, R44 ;  /* 0x000000ffff0c7224 */ /* 0x000fe400078e002c */
[----:B------:R-:W-:Y:S02]  /*5240*/  IMAD.MOV.U32 R44, RZ, RZ, R47 ;  /* 0x000000ffff2c7224 */ /* 0x000fe400078e002f */
[----:B------:R-:W-:-:S07]  /*5250*/  IMAD.MOV.U32 R47, RZ, RZ, R33 ;  /* 0x000000ffff2f7224 */ /* 0x000fce00078e0021 */
.L_x_14410:
[----:B------:R-:W-:Y:S05]  /*5260*/  BSYNC B2 ;  /* 0x0000000000027941 */ /* 0x000fea0003800000 */
.L_x_14409:
        /* <DEDUP_REMOVED lines=8> */
.L_x_14408:
[----:B------:R-:W-:Y:S05]  /*52f0*/  BSYNC B1 ;  /* 0x0000000000017941 */ /* 0x000fea0003800000 */
.L_x_14407:
[----:B------:R-:W-:-:S03]  /*5300*/  UMOV UR4, 0xffffffff ;  /* 0xffffffff00047882 */ /* 0x000fc60000000000 */
[----:B------:R-:W-:Y:S05]  /*5310*/  BRA.DIV UR4, `(.L_x_14411) ;  /* 0x000001a204787947 */ /* 0x000fea000b800000 */
[----:B0-----:R-:W0:Y:S04]  /*5320*/  SHFL.IDX PT, R97, R97, 0x1, 0x1c1f ;  /* 0x003c1f0061617f89 */ /* 0x001e2800000e0000 */
[----:B------:R0:W0:Y:S02]  /*5330*/  SHFL.IDX PT, R96, R95, 0x1, 0x1c1f ;  /* 0x003c1f005f607f89 */ /* 0x00002400000e0000 */
.L_x_14679:
[----:B----4-:R-:W-:-:S05]  /*5340*/  VIADD R4, R202, 0x40 ;  /* 0x00000040ca047836 */ /* 0x010fca0000000000 */
[----:B------:R-:W-:-:S13]  /*5350*/  ISETP.GE.OR P4, PT, R4, R92, P1 ;  /* 0x0000005c0400720c */ /* 0x000fda0000f86670 */
[----:B------:R-:W-:Y:S05]  /*5360*/  @P4 BRA `(.L_x_14396) ;  /* 0x0000000800e44947 */ /* 0x000fea0003800000 */
[----:B------:R-:W4:Y:S01]  /*5370*/  LDL R6, [R1+0x3c] ;  /* 0x00003c0001067983 */ /* 0x000f220000100800 */
[----:B------:R-:W-:Y:S01]  /*5380*/  SEL R100, R61, R100, !P0 ;  /* 0x000000643d647207 */ /* 0x000fe20004000000 */
[C---:B------:R-:W-:Y:S01]  /*5390*/  VIADD R4, R202.reuse, 0x40 ;  /* 0x00000040ca047836 */ /* 0x040fe20000000000 */
[----:B------:R-:W-:Y:S01]  /*53a0*/  IADD3 R7, R202, 0x40, RZ ;  /* 0x00000040ca077810 */ /* 0x000fe20007ffe0ff */
[----:B------:R-:W-:Y:S01]  /*53b0*/  BSSY B1, `(.L_x_14412) ;  /* 0x0000069000017945 */ /* 0x000fe20003800000 */
[----:B------:R-:W-:Y:S01]  /*53c0*/  SHF.R.S32.HI R5, RZ, 0x1f, R100 ;  /* 0x0000001fff057819 */ /* 0x000fe20000011464 */
[----:B------:R-:W-:Y:S01]  /*53d0*/  IMAD.SHL.U32 R4, R4, 0x40, RZ ;  /* 0x0000004004047824 */ /* 0x000fe200078e00ff */
[----:B0-----:R-:W-:Y:S01]  /*53e0*/  LEA R32, P4, R70, R96, 0x1 ;  /* 0x0000006046207211 */ /* 0x001fe200078808ff */
[----:B------:R-:W-:Y:S01]  /*53f0*/  IMAD.SHL.U32 R7, R7, 0x40, RZ ;  /* 0x0000004007077824 */ /* 0x000fe200078e00ff */
[----:B------:R-:W-:Y:S02]  /*5400*/  LEA.HI R100, R5, R100, RZ, 0x4 ;  /* 0x0000006405647211 */ /* 0x000fe400078f20ff */
[----:B------:R-:W-:-:S02]  /*5410*/  LOP3.LUT R4, R4, 0x1c0, RZ, 0xc0, !PT ;  /* 0x000001c004047812 */ /* 0x000fc400078ec0ff */
[----:B------:R-:W-:Y:S02]  /*5420*/  LEA.HI.SX32 R11, R100, R69, 0x1c ;  /* 0x00000045640b7211 */ /* 0x000fe400078fe2ff */
[----:B------:R-:W-:Y:S02]  /*5430*/  LOP3.LUT R7, R7, 0x1c0, RZ, 0xc0, !PT ;  /* 0x000001c007077812 */ /* 0x000fe400078ec0ff */
[----:B------:R-:W-:Y:S01]  /*5440*/  LEA.HI.X R33, R70, R97, R72, 0x1, P4 ;  /* 0x0000006146217211 */ /* 0x000fe200020f0c48 */
[----:B------:R-:W-:Y:S01]  /*5450*/  IMAD.SHL.U32 R11, R11, 0x8, RZ ;  /* 0x000000080b0b7824 */ /* 0x000fe200078e00ff */
[----:B------:R-:W-:-:S04]  /*5460*/  SHF.R.U32.HI R7, RZ, 0x3, R7 ;  /* 0x00000003ff077819 */ /* 0x000fc80000011607 */
[----:B------:R-:W-:-:S04]  /*5470*/  LOP3.LUT R4, R4, 0x38, R11, 0xf8, !PT ;  /* 0x0000003804047812 */ /* 0x000fc800078ef80b */
[----:B------:R-:W-:-:S05]  /*5480*/  LOP3.LUT R4, R4, R7, RZ, 0x3c, !PT ;  /* 0x0000000704047212 */ /* 0x000fca00078e3cff */
[----:B----4-:R-:W-:Y:S02]  /*5490*/  IMAD.IADD R5, R6, 0x1, R4 ;  /* 0x0000000106057824 */ /* 0x010fe400078e0204 */
[C---:B------:R-:W-:Y:S02]  /*54a0*/  IMAD R4, R18.reuse, 0x1800, R74 ;  /* 0x0000180012047824 */ /* 0x040fe400078e024a */
[----:B------:R-:W-:Y:S02]  /*54b0*/  IMAD R6, R18, 0x1800, R5 ;  /* 0x0000180012067824 */ /* 0x000fe400078e0205 */
[----:B------:R-:W-:-:S03]  /*54c0*/  IMAD R4, R4, 0x2, R19 ;  /* 0x0000000204047824 */ /* 0x000fc600078e0213 */
[----:B------:R-:W-:-:S03]  /*54d0*/  LEA R12, R6, R19, 0x1 ;  /* 0x00000013060c7211 */ /* 0x000fc600078e08ff */
[----:B------:R-:W0:Y:S04]  /*54e0*/  LDS.128 R4, [R4+0x1c400] ;  /* 0x01c4000004047984 */ /* 0x000e280000000c00 */
[----:B------:R-:W4:Y:S01]  /*54f0*/  LDS.128 R12, [R12+0x1c400] ;  /* 0x01c400000c0c7984 */ /* 0x000f220000000c00 */
[----:B------:R-:W-:Y:S05]  /*5500*/  @P2 BRA `(.L_x_14413) ;  /* 0x00000004004c2947 */ /* 0x000fea0003800000 */
[----:B------:R-:W-:Y:S01]  /*5510*/  SHF.R.U64 R34, R36, 0x10, R37 ;  /* 0x0000001024227819 */ /* 0x000fe20000001225 */
[--C-:B---3--:R-:W-:Y:S01]  /*5520*/  HADD2.F32 R98, -RZ, R109.reuse.H1_H1 ;  /* 0x3000006dff627230 */ /* 0x108fe20000004100 */
[--C-:B------:R-:W-:Y:S01]  /*5530*/  SHF.R.U64 R36, R38, 0x10, R39.reuse ;  /* 0x0000001026247819 */ /* 0x100fe20000001227 */
[----:B------:R-:W-:Y:S01]  /*5540*/  HADD2.F32 R46, -RZ, R109.H0_H0 ;  /* 0x2000006dff2e7230 */ /* 0x000fe20000004100 */
[----:B------:R-:W-:Y:S01]  /*5550*/  SHF.R.U32.HI R38, RZ, 0x10, R39 ;  /* 0x00000010ff267819 */ /* 0x000fe20000011627 */
[----:B----4-:R-:W-:Y:S01]  /*5560*/  IMAD.MOV.U32 R39, RZ, RZ, R13 ;  /* 0x000000ffff277224 */ /* 0x010fe200078e000d */
[----:B------:R-:W-:Y:S01]  /*5570*/  SHF.R.U64 R35, R40, 0x10, R41 ;  /* 0x0000001028237819 */ /* 0x000fe20000001229 */
[----:B0-----:R-:W-:Y:S01]  /*5580*/  IMAD.MOV.U32 R13, RZ, RZ, R7 ;  /* 0x000000ffff0d7224 */ /* 0x001fe200078e0007 */
[----:B------:R-:W-:Y:S01]  /*5590*/  SHF.R.U32.HI R40, RZ, 0x10, R41 ;  /* 0x00000010ff287819 */ /* 0x000fe20000011629 */
[----:B------:R-:W-:Y:S01]  /*55a0*/  HADD2.F32 R7, -RZ, R5.H0_H0 ;  /* 0x20000005ff077230 */ /* 0x000fe20000004100 */
[----:B------:R-:W-:Y:S01]  /*55b0*/  SHF.R.U32.HI R44, RZ, 0x10, R37 ;  /* 0x00000010ff2c7819 */ /* 0x000fe20000011625 */
[--C-:B------:R-:W-:Y:S01]  /*55c0*/  HADD2.F32 R41, -RZ, R39.reuse.H0_H0 ;  /* 0x20000027ff297230 */ /* 0x100fe20000004100 */
[--C-:B------:R-:W-:Y:S01]  /*55d0*/  SHF.R.U64 R37, R42, 0x10, R43.reuse ;  /* 0x000000102a257819 */ /* 0x100fe2000000122b */
[----:B------:R-:W-:Y:S01]  /*55e0*/  HADD2.F32 R39, -RZ, R39.H1_H1 ;  /* 0x30000027ff277230 */ /* 0x000fe20000004100 */
[----:B------:R-:W-:Y:S01]  /*55f0*/  SHF.R.U32.HI R42, RZ, 0x10, R43 ;  /* 0x00000010ff2a7819 */ /* 0x000fe2000001162b */
[----:B------:R-:W-:-:S02]  /*5600*/  HADD2.F32 R43, -RZ, R40.H0_H0 ;  /* 0x20000028ff2b7230 */ /* 0x000fc40000004100 */
[-C--:B------:R-:W-:Y:S01]  /*5610*/  FMUL.FTZ R100, R41, R98.reuse ;  /* 0x0000006229647220 */ /* 0x080fe20000410000 */
[----:B------:R-:W-:Y:S02]  /*5620*/  HADD2.F32 R40, -RZ, R5.H1_H1 ;  /* 0x30000005ff287230 */ /* 0x000fe40000004100 */
[----:B------:R-:W-:Y:S01]  /*5630*/  FMUL.FTZ R98, R7, R98 ;  /* 0x0000006207627220 */ /* 0x000fe20000410000 */
[----:B------:R-:W-:Y:S02]  /*5640*/  HADD2.F32 R44, -RZ, R44.H0_H0 ;  /* 0x2000002cff2c7230 */ /* 0x000fe40000004100 */
[-C--:B------:R-:W-:Y:S01]  /*5650*/  FMUL.FTZ R45, R39, R43.reuse ;  /* 0x0000002b272d7220 */ /* 0x080fe20000410000 */
[-C--:B------:R-:W-:Y:S01]  /*5660*/  FFMA.FTZ R5, R7, R46.reuse, -R100 ;  /* 0x0000002e07057223 */ /* 0x080fe20000010864 */
[C---:B------:R-:W-:Y:S01]  /*5670*/  FMUL.FTZ R102, R40.reuse, R43 ;  /* 0x0000002b28667220 */ /* 0x040fe20000410000 */
[----:B------:R-:W-:Y:S01]  /*5680*/  FFMA.FTZ R7, R41, R46, R98 ;  /* 0x0000002e29077223 */ /* 0x000fe20000010062 */
[----:B------:R-:W-:Y:S01]  /*5690*/  FFMA.FTZ R40, R40, R44, -R45 ;  /* 0x0000002c28287223 */ /* 0x000fe2000001082d */
[----:B------:R-:W-:-:S02]  /*56a0*/  HADD2.F32 R98, -RZ, R107.H1_H1 ;  /* 0x3000006bff627230 */ /* 0x000fc40000004100 */
[----:B------:R-:W-:Y:S01]  /*56b0*/  FFMA.FTZ R44, R39, R44, R102 ;  /* 0x0000002c272c7223 */ /* 0x000fe20000010066 */
[--C-:B------:R-:W-:Y:S02]  /*56c0*/  HADD2.F32 R41, -RZ, R15.reuse.H0_H0 ;  /* 0x2000000fff297230 */ /* 0x100fe40000004100 */
[----:B------:R-:W-:Y:S01]  /*56d0*/  HADD2.F32 R43, -RZ, R15.H1_H1 ;  /* 0x3000000fff2b7230 */ /* 0x000fe20000004100 */
[----:B------:R-:W-:Y:S01]  /*56e0*/  F2FP.F16.F32.PACK_AB R5, R40, R5 ;  /* 0x000000052805723e */ /* 0x000fe200000000ff */
[----:B------:R-:W-:Y:S02]  /*56f0*/  HADD2.F32 R100, -RZ, R42.H0_H0 ;  /* 0x2000002aff647230 */ /* 0x000fe40000004100 */
[--C-:B------:R-:W-:Y:S02]  /*5700*/  HADD2.F32 R39, -RZ, R13.reuse.H1_H1 ;  /* 0x3000000dff277230 */ /* 0x100fe40000004100 */
[----:B------:R-:W-:Y:S02]  /*5710*/  HADD2.F32 R15, -RZ, R13.H0_H0 ;  /* 0x2000000dff0f7230 */ /* 0x000fe40000004100 */
[----:B------:R-:W-:Y:S01]  /*5720*/  FMUL.FTZ R102, R43, R100 ;  /* 0x000000642b667220 */ /* 0x000fe20000410000 */
[----:B------:R-:W-:-:S02]  /*5730*/  HADD2.F32 R46, -RZ, R107.H0_H0 ;  /* 0x2000006bff2e7230 */ /* 0x000fc40000004100 */
        /* <DEDUP_REMOVED lines=10> */
[--C-:B------:R-:W-:Y:S01]  /*57e0*/  HADD2.F32 R98, -RZ, R105.reuse.H1_H1 ;  /* 0x30000069ff627230 */ /* 0x100fe20000004100 */
        /* <DEDUP_REMOVED lines=13> */
[-C--:B------:R-:W-:Y:S01]  /*58c0*/  FFMA.FTZ R4, R35, R46.reuse, -R4 ;  /* 0x0000002e23047223 */ /* 0x080fe20000010804 */
[----:B------:R-:W-:Y:S01]  /*58d0*/  FFMA.FTZ R12, R41, R46, R12 ;  /* 0x0000002e290c7223 */ /* 0x000fe2000001000c */
[-C--:B------:R-:W-:Y:S01]  /*58e0*/  FFMA.FTZ R45, R39, R34.reuse, -R98 ;  /* 0x00000022272d7223 */ /* 0x080fe20000010862 */
[----:B------:R-:W-:Y:S01]  /*58f0*/  FFMA.FTZ R43, R43, R34, R100 ;  /* 0x000000222b2b7223 */ /* 0x000fe20000010064 */
[----:B------:R-:W-:Y:S02]  /*5900*/  HADD2.F32 R35, -RZ, R14.H0_H0 ;  /* 0x2000000eff237230 */ /* 0x000fe40000004100 */
[----:B------:R-:W-:Y:S01]  /*5910*/  HADD2.F32 R39, -RZ, R103.H0_H0 ;  /* 0x20000067ff277230 */ /* 0x000fe20000004100 */
[----:B------:R-:W-:Y:S01]  /*5920*/  F2FP.F16.F32.PACK_AB R4, R45, R4 ;  /* 0x000000042d04723e */ /* 0x000fe200000000ff */
[----:B------:R-:W-:Y:S01]  /*5930*/  HADD2.F32 R41, -RZ, R37.H0_H0 ;  /* 0x20000025ff297230 */ /* 0x000fe20000004100 */
[----:B------:R-:W-:Y:S01]  /*5940*/  F2FP.F16.F32.PACK_AB R12, R43, R12 ;  /* 0x0000000c2b0c723e */ /* 0x000fe200000000ff */
[----:B------:R-:W-:-:S02]  /*5950*/  HADD2.F32 R34, -RZ, R6.H0_H0 ;  /* 0x20000006ff227230 */ /* 0x000fc40000004100 */
[----:B------:R-:W-:Y:S02]  /*5960*/  HADD2.F32 R14, -RZ, R14.H1_H1 ;  /* 0x3000000eff0e7230 */ /* 0x000fe40000004100 */
[----:B------:R-:W-:Y:S02]  /*5970*/  HADD2.F32 R103, -RZ, R103.H1_H1 ;  /* 0x30000067ff677230 */ /* 0x000fe40000004100 */
[----:B------:R-:W-:Y:S02]  /*5980*/  HADD2.F32 R6, -RZ, R6.H1_H1 ;  /* 0x30000006ff067230 */ /* 0x000fe40000004100 */
[----:B------:R-:W-:Y:S01]  /*5990*/  FMUL.FTZ R95, R14, R41 ;  /* 0x000000290e5f7220 */ /* 0x000fe20000410000 */
[----:B------:R-:W-:Y:S02]  /*59a0*/  HADD2.F32 R37, -RZ, R36.H0_H0 ;  /* 0x20000024ff257230 */ /* 0x000fe40000004100 */
[-C--:B------:R-:W-:Y:S01]  /*59b0*/  FMUL.FTZ R47, R35, R103.reuse ;  /* 0x00000067232f7220 */ /* 0x080fe20000410000 */
[----:B------:R-:W-:Y:S01]  /*59c0*/  FMUL.FTZ R36, R34, R103 ;  /* 0x0000006722247220 */ /* 0x000fe20000410000 */
[----:B------:R-:W-:-:S02]  /*59d0*/  FMUL.FTZ R41, R6, R41 ;  /* 0x0000002906297220 */ /* 0x000fc40000410000 */
[-C--:B------:R-:W-:Y:S01]  /*59e0*/  FFMA.FTZ R47, R34, R39.reuse, -R47 ;  /* 0x00000027222f7223 */ /* 0x080fe2000001082f */
[----:B------:R-:W-:Y:S01]  /*59f0*/  FFMA.FTZ R36, R35, R39, R36 ;  /* 0x0000002723247223 */ /* 0x000fe20000010024 */
[-C--:B------:R-:W-:Y:S01]  /*5a00*/  FFMA.FTZ R6, R6, R37.reuse, -R95 ;  /* 0x0000002506067223 */ /* 0x080fe2000001085f */
[----:B------:R-:W-:-:S04]  /*5a10*/  FFMA.FTZ R41, R14, R37, R41 ;  /* 0x000000250e297223 */ /* 0x000fc80000010029 */
[----:B------:R-:W-:Y:S02]  /*5a20*/  F2FP.F16.F32.PACK_AB R6, R6, R47 ;  /* 0x0000002f0606723e */ /* 0x000fe400000000ff */
[----:B------:R-:W-:-:S07]  /*5a30*/  F2FP.F16.F32.PACK_AB R14, R41, R36 ;  /* 0x00000024290e723e */ /* 0x000fce00000000ff */
.L_x_14413:
[----:B------:R-:W-:Y:S05]  /*5a40*/  BSYNC B1 ;  /* 0x0000000000017941 */ /* 0x000fea0003800000 */
.L_x_14412:
        /* <DEDUP_REMOVED lines=8> */
.L_x_14377:
[----:B------:R-:W-:-:S06]  /*5ad0*/  UISETP.NE.AND UP0, UPT, UR44, 0x3, UPT ;  /* 0x000000032c00788c */ /* 0x000fcc000bf05270 */
[----:B------:R-:W-:-:S13]  /*5ae0*/  PLOP3.LUT P3, PT, PT, PT, UP0, 0x80, 0x0 ;  /* 0x000000000000781c */ /* 0x000fda0003f6f008 */
[----:B------:R-:W-:Y:S05]  /*5af0*/  @!P3 BRA `(.L_x_14414) ;  /* 0x000000000004b947 */ /* 0x000fea0003800000 */
[----:B------:R-:W-:Y:S01]  /*5b00*/  BPT.TRAP 0x1 ;  /* 0x000000040000795c */ /* 0x000fe20000300000 */
.L_x_14414:
[----:B------:R-:W-:Y:S01]  /*5b10*/  IMAD R87, R18, 0x8, R19 ;  /* 0x0000000812577824 */ /* 0x000fe200078e0213 */
[----:B------:R-:W-:Y:S01]  /*5b20*/  SHF.L.U32 R93, R206, 0x1f, RZ ;  /* 0x0000001fce5d7819 */ /* 0x000fe200000006ff */
[----:B------:R-:W-:Y:S01]  /*5b30*/  BSSY B1, `(.L_x_14415) ;  /* 0x0000004000017945 */ /* 0x000fe20003800000 */
[----:B------:R-:W-:Y:S02]  /*5b40*/  SHF.R.S32.HI R90, RZ, 0x1f, R89 ;  /* 0x0000001fff5a7819 */ /* 0x000fe40000011459 */
[----:B------:R-:W0:Y:S02]  /*5b50*/  SYNCS.PHASECHK.TRANS64.TRYWAIT P2, [R87+URZ+0x22890], R93 ;  /* 0x0228905d570075a7 */ /* 0x000e24000804017f */
[----:B0-----:R-:W-:Y:S05]  /*5b60*/  @!P2 BRA `(.L_x_14416) ;  /* 0x0000019800b0a947 */ /* 0x001fea0003800000 */
.L_x_14680:
[----:B------:R-:W-:Y:S05]  /*5b70*/  BSYNC B1 ;  /* 0x0000000000017941 */ /* 0x000fea0003800000 */
.L_x_14415:
        /* <DEDUP_REMOVED lines=25> */
.L_x_14684:
        /* <DEDUP_REMOVED lines=13> */
.L_x_14419:
[----:B------:R-:W-:Y:S05]  /*5de0*/  BSYNC B1 ;  /* 0x0000000000017941 */ /* 0x000fea0003800000 */
.L_x_14418:
[----:B------:R-:W-:-:S03]  /*5df0*/  UMOV UR4, 0xffffffff ;  /* 0xffffffff00047882 */ /* 0x000fc60000000000 */
[----:B------:R-:W-:Y:S05]  /*5e00*/  BRA.DIV UR4, `(.L_x_14420) ;  /* 0x0000019a04687947 */ /* 0x000fea000b800000 */
[----:B--2-4-:R2:W4:Y:S04]  /*5e10*/  SHFL.IDX PT, R5, R33, 0x1, 0x1c1f ;  /* 0x003c1f0021057f89 */ /* 0x01452800000e0000 */
[----:B---3--:R2:W3:Y:S02]  /*5e20*/  SHFL.IDX PT, R7, R32, 0x1, 0x1c1f ;  /* 0x003c1f0020077f89 */ /* 0x0084e400000e0000 */
.L_x_14688:
        /* <DEDUP_REMOVED lines=13> */
.L_x_14396:
[----:B------:R-:W-:Y:S05]  /*5f00*/  BSYNC B0 ;  /* 0x0000000000007941 */ /* 0x000fea0003800000 */
.L_x_14376:
        /* <DEDUP_REMOVED lines=17> */
.L_x_14422:
[----:B------:R-:W-:Y:S05]  /*6020*/  BSYNC B0 ;  /* 0x0000000000007941 */ /* 0x000fea0003800000 */
.L_x_14421:
[----:B------:R-:W3:Y:S01]  /*6030*/  SYNCS.PHASECHK.TRANS64.TRYWAIT P3, [R87+URZ+0x228b0], R93 ;  /* 0x0228b05d570075a7 */ /* 0x000ee2000806017f */
[----:B------:R-:W-:Y:S04]  /*6040*/  BSSY B0, `(.L_x_14423) ;  /* 0x0000002000007945 */ /* 0x000fe80003800000 */
[----:B---3--:R-:W-:Y:S05]  /*6050*/  @!P3 BRA `(.L_x_14424) ;  /* 0x000001980020b947 */ /* 0x008fea0003800000 */
.L_x_14689:
[----:B------:R-:W-:Y:S05]  /*6060*/  BSYNC B0 ;  /* 0x0000000000007941 */ /* 0x000fea0003800000 */
.L_x_14423:
[----:B------:R4:W5:Y:S01]  /*6070*/  LDL R45, [R1+0x24] ;  /* 0x00002400012d7983 */ /* 0x0009620000100800 */
[----:B------:R-:W-:Y:S01]  /*6080*/  ULDC.64 UR4, c[0x0][0x328] ;  /* 0x0000ca0000047ab9 */ /* 0x000fe20000000a00 */
[----:B------:R-:W-:Y:S02]  /*6090*/  ULDC.64 UR6, c[0x0][0x318] ;  /* 0x0000c60000067ab9 */ /* 0x000fe40000000a00 */
[----:B------:R4:W5:Y:S04]  /*60a0*/  LDL R44, [R1+0x20] ;  /* 0x00002000012c7983 */ /* 0x0009680000100800 */
[----:B------:R4:W5:Y:S04]  /*60b0*/  LDL R43, [R1+0x1c] ;  /* 0x00001c00012b7983 */ /* 0x0009680000100800 */
[----:B------:R4:W5:Y:S04]  /*60c0*/  LDL R42, [R1+0x18] ;  /* 0x00001800012a7983 */ /* 0x0009680000100800 */
[----:B------:R4:W5:Y:S04]  /*60d0*/  LDL R40, [R1+0x10] ;  /* 0x0000100001287983 */ /* 0x0009680000100800 */
[----:B------:R4:W5:Y:S01]  /*60e0*/  LDL R38, [R1+0xc] ;  /* 0x00000c0001267983 */ /* 0x0009620000100800 */
        /* <DEDUP_REMOVED lines=13> */
[----:B------:R-:W-:-:S03]  /*61c0*/  IMAD.WIDE.U32 R4, R203, UR4, R4 ;  /* 0x00000004cb047c25 */ /* 0x000fc6000f8e0004 */
[----:B------:R-:W-:Y:S01]  /*61d0*/  IADD3 R11, R75, R34, RZ ;  /* 0x000000224b0b7210 */ /* 0x000fe20007ffe0ff */
[----:B------:R-:W-:Y:S01]  /*61e0*/  IMAD R5, R203, UR5, R5 ;  /* 0x00000005cb057c24 */ /* 0x000fe2000f8e0205 */
[----:B------:R-:W-:Y:S01]  /*61f0*/  LEA R35, P3, R4, UR6, 0x1 ;  /* 0x0000000604237c11 */ /* 0x000fe2000f8608ff */
[--C-:B------:R-:W-:Y:S02]  /*6200*/  IMAD R34, R34, 0x2, R26.reuse ;  /* 0x0000000222227824 */ /* 0x100fe400078e021a */
[----:B------:R-:W-:Y:S01]  /*6210*/  IMAD R11, R11, 0x2, R26 ;  /* 0x000000020b0b7824 */ /* 0x000fe200078e021a */
[----:B------:R-:W-:Y:S01]  /*6220*/  LEA.HI.X R36, R4, UR7, R5, 0x1, P3 ;  /* 0x0000000704247c11 */ /* 0x000fe200098f0c05 */
[----:B------:R4:W0:Y:S01]  /*6230*/  SHFL.IDX PT, R41, R35, RZ, 0x1c1f ;  /* 0x001c1fff23297589 */ /* 0x00082200000e0000 */
[----:B------:R-:W-:-:S03]  /*6240*/  ISETP.GE.AND P3, PT, R92, 0x1, PT ;  /* 0x000000015c00780c */ /* 0x000fc60003f66270 */
[----:B------:R4:W0:Y:S10]  /*6250*/  SHFL.IDX PT, R39, R36, RZ, 0x1c1f ;  /* 0x001c1fff24277589 */ /* 0x00083400000e0000 */
[----:B----4-:R-:W-:Y:S05]  /*6260*/  @!P3 BRA `(.L_x_14426) ;  /* 0x0000000000a4b947 */ /* 0x010fea0003800000 */
[----:B------:R-:W-:Y:S02]  /*6270*/  ISETP.NE.AND P5, PT, R77, RZ, PT ;  /* 0x000000ff4d00720c */ /* 0x000fe40003fa5270 */
[----:B------:R-:W-:Y:S02]  /*6280*/  ISETP.NE.AND P4, PT, R78, RZ, PT ;  /* 0x000000ff4e00720c */ /* 0x000fe40003f85270 */
[----:B------:R-:W-:-:S09]  /*6290*/  PRMT R37, R10, 0x8880, RZ ;  /* 0x000088800a257816 */ /* 0x000fd200000000ff */
[----:B------:R-:W4:Y:S01]  /*62a0*/  @P5 LDS.128 R4, [R34] ;  /* 0x0000000022045984 */ /* 0x000f220000000c00 */
[----:B012---:R-:W-:-:S04]  /*62b0*/  @P5 LEA R32, P3, R16, R41, 0x1 ;  /* 0x0000002910205211 */ /* 0x007fc800078608ff */
[----:B------:R-:W-:Y:S02]  /*62c0*/  @P5 LEA.HI.X R33, R16, R39, R17, 0x1, P3 ;  /* 0x0000002710215211 */ /* 0x000fe400018f0c11 */
[----:B------:R-:W-:-:S04]  /*62d0*/  @P4 LEA R14, P3, R2, R41, 0x1 ;  /* 0x00000029020e4211 */ /* 0x000fc800078608ff */
[----:B------:R-:W-:Y:S02]  /*62e0*/  @P4 LEA.HI.X R15, R2, R39, R205, 0x1, P3 ;  /* 0x00000027020f4211 */ /* 0x000fe400018f0ccd */
[----:B------:R-:W-:-:S13]  /*62f0*/  ISETP.NE.AND P3, PT, R79, RZ, PT ;  /* 0x000000ff4f00720c */ /* 0x000fda0003f65270 */
[----:B------:R-:W-:-:S04]  /*6300*/  @P3 LEA R12, P6, R212, R41, 0x1 ;  /* 0x00000029d40c3211 */ /* 0x000fc800078c08ff */
[----:B-----5:R-:W-:Y:S01]  /*6310*/  @P3 LEA.HI.X R13, R212, R39, R45, 0x1, P6 ;  /* 0x00000027d40d3211 */ /* 0x020fe200030f0c2d */
[----:B----4-:R0:W-:Y:S01]  /*6320*/  @P5 ST.E.128 desc[UR42][R32.64], R4 ;  /* 0x0000000420005985 */ /* 0x0101e2000c101d2a */
[----:B------:R-:W-:-:S03]  /*6330*/  ISETP.NE.AND P5, PT, R80, RZ, PT ;  /* 0x000000ff5000720c */ /* 0x000fc60003fa5270 */
[----:B------:R-:W1:Y:S10]  /*6340*/  @P4 LDS.128 R4, [R11] ;  /* 0x000000000b044984 */ /* 0x000e740000000c00 */
        /* <DEDUP_REMOVED lines=27> */
.L_x_14426:
[----:B------:R-:W-:Y:S05]  /*6500*/  BSYNC B0 ;  /* 0x0000000000007941 */ /* 0x000fea0003800000 */
.L_x_14425:
[----:B------:R-:W-:Y:S01]  /*6510*/  ISETP.GE.AND P3, PT, R92, 0x41, PT ;  /* 0x000000415c00780c */ /* 0x000fe20003f66270 */
[----:B------:R0:W0:Y:S01]  /*6520*/  SHFL.IDX PT, R37, R36, 0x1, 0x1c1f ;  /* 0x003c1f0024257f89 */ /* 0x00002200000e0000 */
[----:B------:R-:W-:Y:S03]  /*6530*/  BSSY B0, `(.L_x_14427) ;  /* 0x000002c000007945 */ /* 0x000fe60003800000 */
[----:B------:R-:W0:Y:S08]  /*6540*/  SHFL.IDX PT, R35, R35, 0x1, 0x1c1f ;  /* 0x003c1f0023237f89 */ /* 0x000e3000000e0000 */
[----:B------:R-:W-:Y:S05]  /*6550*/  @!P3 BRA `(.L_x_14428) ;  /* 0x0000000000a4b947 */ /* 0x000fea0003800000 */
[----:B------:R-:W-:Y:S02]  /*6560*/  ISETP.NE.AND P5, PT, R77, RZ, PT ;  /* 0x000000ff4d00720c */ /* 0x000fe40003fa5270 */
[----:B------:R-:W-:Y:S02]  /*6570*/  ISETP.NE.AND P4, PT, R78, RZ, PT ;  /* 0x000000ff4e00720c */ /* 0x000fe40003f85270 */
[----:B0-----:R-:W-:-:S09]  /*6580*/  PRMT R36, R10, 0x8880, RZ ;  /* 0x000088800a247816 */ /* 0x001fd200000000ff */
[----:B----4-:R-:W0:Y:S01]  /*6590*/  @P5 LDS.128 R4, [R34+0x2000] ;  /* 0x0020000022045984 */ /* 0x010e220000000c00 */
[----:B-12---:R-:W-:-:S04]  /*65a0*/  @P5 LEA R32, P3, R16, R35, 0x1 ;  /* 0x0000002310205211 */ /* 0x006fc800078608ff */
[----:B------:R-:W-:Y:S02]  /*65b0*/  @P5 LEA.HI.X R33, R16, R37, R17, 0x1, P3 ;  /* 0x0000002510215211 */ /* 0x000fe400018f0c11 */
[----:B------:R-:W-:-:S04]  /*65c0*/  @P4 LEA R14, P3, R2, R35, 0x1 ;  /* 0x00000023020e4211 */ /* 0x000fc800078608ff */
[----:B------:R-:W-:Y:S02]  /*65d0*/  @P4 LEA.HI.X R15, R2, R37, R205, 0x1, P3 ;  /* 0x00000025020f4211 */ /* 0x000fe400018f0ccd */
[----:B------:R-:W-:-:S13]  /*65e0*/  ISETP.NE.AND P3, PT, R79, RZ, PT ;  /* 0x000000ff4f00720c */ /* 0x000fda0003f65270 */
[----:B------:R-:W-:-:S04]  /*65f0*/  @P3 LEA R12, P6, R212, R35, 0x1 ;  /* 0x00000023d40c3211 */ /* 0x000fc800078c08ff */
[----:B-----5:R-:W-:Y:S01]  /*6600*/  @P3 LEA.HI.X R13, R212, R37, R45, 0x1, P6 ;  /* 0x00000025d40d3211 */ /* 0x020fe200030f0c2d */
[----:B0-----:R0:W-:Y:S01]  /*6610*/  @P5 ST.E.128 desc[UR42][R32.64], R4 ;  /* 0x0000000420005985 */ /* 0x0011e2000c101d2a */
        /* <DEDUP_REMOVED lines=29> */
.L_x_14428:
[----:B------:R-:W-:Y:S05]  /*67f0*/  BSYNC B0 ;  /* 0x0000000000007941 */ /* 0x000fea0003800000 */
.L_x_14427:
[----:B------:R-:W-:Y:S01]  /*6800*/  @!PT LDS RZ, [RZ] ;  /* 0x00000000fffff984 */ /* 0x000fe20000000800 */
[----:B------:R-:W-:Y:S01]  /*6810*/  @!PT LDS RZ, [RZ] ;  /* 0x00000000fffff984 */ /* 0x000fe20000000800 */
[----:B------:R-:W-:Y:S01]  /*6820*/  @!PT LDS RZ, [RZ] ;  /* 0x00000000fffff984 */ /* 0x000fe20000000800 */
[----:B------:R-:W-:Y:S01]  /*6830*/  @!PT LDS RZ, [RZ] ;  /* 0x00000000fffff984 */ /* 0x000fe20000000800 */
[----:B------:R1:W-:Y:S06]  /*6840*/  MEMBAR.ALL.CTA ;  /* 0x0000000000007992 */ /* 0x0003ec0000008000 */
[----:B-1----:R-:W1:Y:S01]  /*6850*/  FENCE.VIEW.ASYNC.S ;  /* 0x00000000000073c6 */ /* 0x002e620000000000 */
[----:B---3--:R-:W-:Y:S01]  /*6860*/  @!P2 VIADD R87, R87, 0x228c0 ;  /* 0x000228c05757a836 */ /* 0x008fe20000000000 */
[----:B-1----:R1:W-:Y:S01]  /*6870*/  BAR.SYNC.DEFER_BLOCKING R60, 0x80 ;  /* 0x0002003c0000751d */ /* 0x0023e20000010000 */
[----:B------:R-:W-:Y:S01]  /*6880*/  LOP3.LUT P3, RZ, R23, 0x2, RZ, 0xc0, !PT ;  /* 0x0000000217ff7812 */ /* 0x000fe2000786c0ff */
[----:B------:R-:W-:-:S02]  /*6890*/  VIADD R18, R18, 0x1 ;  /* 0x0000000112127836 */ /* 0x000fc40000000000 */
[----:B------:R-:W-:-:S04]  /*68a0*/  @!P2 PRMT R87, RZ, 0x654, R87 ;  /* 0x00000654ff57a816 */ /* 0x000fc80000000057 */
[----:B------:R1:W-:Y:S01]  /*68b0*/  @!P2 SYNCS.ARRIVE.TRANS64.RED.A1T0 RZ, [R87+URZ], RZ ;  /* 0x000000ff57ffa9a7 */ /* 0x0003e2000810043f */
[----:B------:R-:W-:-:S04]  /*68c0*/  ISETP.NE.AND P2, PT, R18, 0x2, PT ;  /* 0x000000021200780c */ /* 0x000fc80003f45270 */
[----:B0---4-:R-:W-:Y:S02]  /*68d0*/  SEL R5, RZ, 0x1, P2 ;  /* 0x00000001ff057807 */ /* 0x011fe40001000000 */
[----:B------:R-:W-:Y:S02]  /*68e0*/  SEL R18, R18, RZ, P2 ;  /* 0x000000ff12127207 */ /* 0x000fe40001000000 */
[----:B------:R-:W-:Y:S01]  /*68f0*/  LOP3.LUT R206, R206, R5, RZ, 0x3c, !PT ;  /* 0x00000005cece7212 */ /* 0x000fe200078e3cff */
[----:B------:R-:W-:Y:S06]  /*6900*/  @P3 BRA `(.L_x_14429) ;  /* 0xffffffc400603947 */ /* 0x000fec000383ffff */
[----:B------:R-:W0:Y:S01]  /*6910*/  S2R R4, SR_TID.X ;  /* 0x0000000000047919 */ /* 0x000e220000002100 */
[----:B------:R-:W-:Y:S02]  /*6920*/  PLOP3.LUT P0, PT, PT, PT, PT, 0x8, 0x0 ;  /* 0x000000000000781c */ /* 0x000fe40003f0e170 */
[----:B0-----:R-:W-:-:S04]  /*6930*/  SHF.R.U32.HI R4, RZ, 0x7, R4 ;  /* 0x00000007ff047819 */ /* 0x001fc80000011604 */
[----:B------:R-:W-:-:S13]  /*6940*/  ISETP.NE.AND P3, PT, R4, 0x1, PT ;  /* 0x000000010400780c */ /* 0x000fda0003f65270 */
[----:B------:R-:W-:Y:S05]  /*6950*/  @!P3 WARPSYNC.ALL ;  /* 0x000000000000b948 */ /* 0x000fea0003800000 */
[----:B------:R-:W-:Y:S06]  /*6960*/  @!P3 BAR.ARV 0x9, 0x100 ;  /* 0x024400000000bb1d */ /* 0x000fec0000002000 */
.L_x_14371:
[----:B------:R-:W3:Y:S01]  /*6970*/  LDL R5, [R1+0x4] ;  /* 0x0000040001057983 */ /* 0x000ee20000100800 */
[----:B------:R-:W0:Y:S01]  /*6980*/  LDC R0, c[0x0][0x448] ;  /* 0x00011200ff007b82 */ /* 0x000e220000000800 */
[----:B------:R-:W-:Y:S02]  /*6990*/  MOV R176, RZ ;  /* 0x000000ff00b07202 */ /* 0x000fe40000000f00 */
[----:B0-----:R-:W-:-:S13]  /*69a0*/  ISETP.NE.AND P1, PT, R0, 0x1, PT ;  /* 0x000000010000780c */ /* 0x001fda0003f25270 */
[----:B------:R-:W0:Y:S08]  /*69b0*/  @P1 LDC R3, c[0x0][0x44c] ;  /* 0x00011300ff031b82 */ /* 0x000e300000000800 */
[----:B------:R-:W4:Y:S01]  /*69c0*/  @P1 LDC R4, c[0x0][0x450] ;  /* 0x00011400ff041b82 */ /* 0x000f220000000800 */
[----:B---3--:R-:W-:-:S04]  /*69d0*/  VIADD R0, R5, 0x7f ;  /* 0x0000007f05007836 */ /* 0x008fc80000000000 */
[----:B0-----:R-:W-:-:S05]  /*69e0*/  @P1 IMAD.HI.U32 R3, R0, R3, RZ ;  /* 0x0000000300031227 */ /* 0x001fca00078e00ff */
[----:B----4-:R-:W-:-:S05]  /*69f0*/  @P1 SHF.R.U32.HI R0, RZ, R4, R3 ;  /* 0x00000004ff001219 */ /* 0x010fca0000011603 */
[----:B------:R-:W-:-:S04]  /*6a00*/  IMAD.IADD R0, R31, 0x1, R0 ;  /* 0x000000011f007824 */ /* 0x000fc800078e0200 */
[----:B------:R-:W-:-:S05]  /*6a10*/  IMAD.HI R0, R0, 0x2aaaaaab, RZ ;  /* 0x2aaaaaab00007827 */ /* 0x000fca00078e02ff */
[----:B------:R-:W-:-:S04]  /*6a20*/  SHF.R.U32.HI R3, RZ, 0x1f, R0 ;  /* 0x0000001fff037819 */ /* 0x000fc80000011600 */
[----:B------:R-:W-:-:S04]  /*6a30*/  LEA.HI.SX32 R3, R0, R3, 0x1c ;  /* 0x0000000300037211 */ /* 0x000fc800078fe2ff */
[----:B------:R-:W-:-:S04]  /*6a40*/  VIMNMX R9, R30, R3, PT ;  /* 0x000000031e097248 */ /* 0x000fc80003fe0100 */
[----:B------:R-:W-:Y:S01]  /*6a50*/  ISETP.GE.AND P1, PT, R9, 0x1, PT ;  /* 0x000000010900780c */ /* 0x000fe20003f26270 */
[----:B------:R-:W-:-:S12]  /*6a60*/  @P0 BRA `(.L_x_14430) ;  /* 0x00000000000c0947 */ /* 0x000fd80003800000 */
[----:B------:R-:W0:Y:S01]  /*6a70*/  FENCE.VIEW.ASYNC.G ;  /* 0x00000000000073c6 */ /* 0x000e220000000100 */
[----:B------:R-:W-:Y:S05]  /*6a80*/  WARPSYNC.ALL ;  /* 0x0000000000007948 */ /* 0x000fea0003800000 */
[----:B0-----:R-:W-:Y:S06]  /*6a90*/  BAR.ARV 0xc, 0x180 ;  /* 0x0306000000007b1d */ /* 0x001fec0000002000 */
.L_x_14430:
[----:B------:R-:W-:Y:S04]  /*6aa0*/  BSSY B0, `(.L_x_14431) ;  /* 0x0000020000007945 */ /* 0x000fe80003800000 */
        /* <DEDUP_REMOVED lines=15> */
[----:B------:R0:W3:Y:S02]  /*6ba0*/  F2I.FTZ.U32.TRUNC.NTZ R5, R4 ;  /* 0x0000000400057305 */ /* 0x0000e4000021f000 */
[----:B0-----:R-:W-:Y:S02]  /*6bb0*/  IMAD.MOV.U32 R4, RZ, RZ, RZ ;  /* 0x000000ffff047224 */ /* 0x001fe400078e00ff */
[----:B---3--:R-:W-:-:S04]  /*6bc0*/  IMAD.MOV R7, RZ, RZ, -R5 ;  /* 0x000000ffff077224 */ /* 0x008fc800078e0a05 */
        /* <DEDUP_REMOVED lines=13> */
.L_x_14432:
[----:B------:R-:W-:Y:S05]  /*6ca0*/  BSYNC B0 ;  /* 0x0000000000007941 */ /* 0x000fea0003800000 */
.L_x_14431:
[----:B------:R-:W3:Y:S01]  /*6cb0*/  LDL R0, [R1+0x58] ;  /* 0x0000580001007983 */ /* 0x000ee20000100800 */
        /* <DEDUP_REMOVED lines=28> */
[----:B--2---:R-:W-:Y:S02]  /*6e80*/  CS2R R98, SRZ ;  /* 0x0000000000627805 */ /* 0x004fe4000001ff00 */
        /* <DEDUP_REMOVED lines=26> */
[----:B-----5:R-:W-:Y:S02]  /*7030*/  CS2R R44, SRZ ;  /* 0x00000000002c7805 */ /* 0x020fe4000001ff00 */
        /* <DEDUP_REMOVED lines=23> */
.L_x_14692:
        /* <DEDUP_REMOVED lines=26> */
.L_x_14436:
[----:B------:R-:W-:Y:S05]  /*7350*/  BSYNC B6 ;  /* 0x0000000000067941 */ /* 0x000fea0003800000 */
.L_x_14435:
        /* <DEDUP_REMOVED lines=13> */
.L_x_14440:
[----:B--2---:R2:W3:Y:S02]  /*7430*/  SYNCS.PHASECHK.TRANS64.TRYWAIT P0, [R19+URZ+0x22800], R0 ;  /* 0x02280000130075a7 */ /* 0x0044e4000800017f */
[----:B---3--:R-:W-:Y:S05]  /*7440*/  @!P0 NANOSLEEP.SYNCS 0x989680 ;  /* 0x009896800000895d */ /* 0x008fea0003900000 */
[----:B------:R-:W3:Y:S02]  /*7450*/  @!P0 SYNCS.PHASECHK.TRANS64 P0, [R19+URZ+0x22800], R0 ;  /* 0x02280000130085a7 */ /* 0x000ee4000800007f */
[----:B---3--:R-:W-:Y:S05]  /*7460*/  @!P0 BRA `(.L_x_14440) ;  /* 0xfffffffc00f08947 */ /* 0x008fea000383ffff */
.L_x_14439:
[----:B------:R-:W-:Y:S05]  /*7470*/  BSYNC B0 ;  /* 0x0000000000007941 */ /* 0x000fea0003800000 */
.L_x_14438:
[----:B------:R-:W-:Y:S05]  /*7480*/  BRA `(.L_x_14441) ;  /* 0x0000002c003c7947 */ /* 0x000fea0003800000 */
.L_x_14437:
[----:B------:R-:W-:Y:S01]  /*7490*/  LOP3.LUT P0, RZ, R26, 0x3ff, RZ, 0xc0, !PT ;  /* 0x000003ff1aff7812 */ /* 0x000fe2000780c0ff */
[----:B------:R-:W-:Y:S01]  /*74a0*/  ULDC.64 UR4, c[0x0][0x3f8] ;  /* 0x0000fe0000047ab9 */ /* 0x000fe20000000a00 */
[----:B------:R-:W-:Y:S01]  /*74b0*/  SHF.R.S32.HI R0, RZ, 0x1f, R24 ;  /* 0x0000001fff007819 */ /* 0x000fe20000011418 */
[----:B------:R-:W-:Y:S01]  /*74c0*/  ULDC.64 UR6, c[0x0][0x408] ;  /* 0x0001020000067ab9 */ /* 0x000fe20000000a00 */
[----:B------:R-:W-:Y:S01]  /*74d0*/  IMAD.WIDE.U32 R26, R24, UR4, RZ ;  /* 0x00000004181a7c25 */ /* 0x000fe2000f8e00ff */
        /* <DEDUP_REMOVED lines=25> */
.L_x_14443:
[----:B------:R-:W-:Y:S05]  /*7670*/  BSYNC B6 ;  /* 0x0000000000067941 */ /* 0x000fea0003800000 */
.L_x_14442:
[----:B------:R-:W2:Y:S01]  /*7680*/  LDL R38, [R1+0x4] ;  /* 0x0000040001267983 */ /* 0x000ea20000100800 */
[----:B------:R-:W-:Y:S01]  /*7690*/  LEA.HI R33, R33, R28, RZ, 0x2 ;  /* 0x0000001c21217211 */ /* 0x000fe200078f10ff */
[----:B------:R-:W-:Y:S01]  /*76a0*/  ULDC.U8 UR4, c[0x0][0x410] ;  /* 0x0001040000047ab9 */ /* 0x000fe20000000000 */
[----:B------:R-:W-:Y:S01]  /*76b0*/  BSSY B0, `(.L_x_14444) ;  /* 0x00002a4000007945 */ /* 0x000fe20003800000 */
[----:B------:R-:W-:Y:S02]  /*76c0*/  ISETP.NE.AND P0, PT, RZ, UR4, PT ;  /* 0x00000004ff007c0c */ /* 0x000fe4000bf05270 */
[----:B------:R-:W-:Y:S02]  /*76d0*/  SHF.R.S32.HI R3, RZ, 0x1f, R33 ;  /* 0x0000001fff037819 */ /* 0x000fe40000011421 */
[----:B------:R-:W-:Y:S02]  /*76e0*/  LOP3.LUT R33, R33, 0xfffffffc, RZ, 0xc0, !PT ;  /* 0xfffffffc21217812 */ /* 0x000fe400078ec0ff */
[----:B------:R-:W-:-:S04]  /*76f0*/  LEA.HI R3, R3, R202, RZ, 0x3 ;  /* 0x000000ca03037211 */ /* 0x000fc800078f18ff */
[----:B------:R-:W-:Y:S02]  /*7700*/  LOP3.LUT R5, R3, 0xfffffff8, RZ, 0xc0, !PT ;  /* 0xfffffff803057812 */ /* 0x000fe400078ec0ff */
[----:B------:R-:W-:-:S03]  /*7710*/  IADD3 R3, R28, -R33, RZ ;  /* 0x800000211c037210 */ /* 0x000fc60007ffe0ff */
[C---:B------:R-:W-:Y:S02]  /*7720*/  IMAD.IADD R33, R202.reuse, 0x1, -R5 ;  /* 0x00000001ca217824 */ /* 0x040fe400078e0a05 */
[----:B--2---:R-:W-:Y:S01]  /*7730*/  IMAD.IADD R40, R202, 0x1, R38 ;  /* 0x00000001ca287824 */ /* 0x004fe200078e0226 */
[----:B------:R-:W-:Y:S06]  /*7740*/  @!P0 BRA `(.L_x_14445) ;  /* 0x0000001400608947 */ /* 0x000fec0003800000 */
[----:B------:R-:W1:Y:S01]  /*7750*/  LDC R35, c[0x0][0x448] ;  /* 0x00011200ff237b82 */ /* 0x000e620000000800 */
[----:B------:R-:W-:Y:S01]  /*7760*/  IMAD R3, R3, 0x40, R40 ;  /* 0x0000004003037824 */ /* 0x000fe200078e0228 */
[----:B------:R-:W-:Y:S01]  /*7770*/  ULDC.64 UR4, c[0x0][0x3f8] ;  /* 0x0000fe0000047ab9 */ /* 0x000fe20000000a00 */
[----:B------:R-:W-:Y:S01]  /*7780*/  ULDC.64 UR6, c[0x0][0x408] ;  /* 0x0001020000067ab9 */ /* 0x000fe20000000a00 */
[----:B------:R-:W-:Y:S01]  /*7790*/  IMAD.MOV.U32 R27, RZ, RZ, R29 ;  /* 0x000000ffff1b7224 */ /* 0x000fe200078e001d */
[----:B------:R-:W-:Y:S01]  /*77a0*/  SHF.R.S32.HI R36, RZ, 0x1f, R207 ;  /* 0x0000001fff247819 */ /* 0x000fe200000114cf */
[----:B------:R-:W-:Y:S01]  /*77b0*/  IMAD.MOV.U32 R25, RZ, RZ, R31 ;  /* 0x000000ffff197224 */ /* 0x000fe200078e001f */
[----:B-1----:R-:W-:-:S13]  /*77c0*/  ISETP.NE.AND P0, PT, R35, 0x1, PT ;  /* 0x000000012300780c */ /* 0x002fda0003f05270 */
[----:B------:R-:W1:Y:S08]  /*77d0*/  @P0 LDC R0, c[0x0][0x44c] ;  /* 0x00011300ff000b82 */ /* 0x000e700000000800 */
[----:B------:R-:W2:Y:S01]  /*77e0*/  @P0 LDC R5, c[0x0][0x450] ;  /* 0x00011400ff050b82 */ /* 0x000ea20000000800 */
        /* <DEDUP_REMOVED lines=14> */
[----:B------:R-:W-:-:S02]  /*78d0*/  LEA R30, P1, R24, UR6, 0x1 ;  /* 0x00000006181e7c11 */ /* 0x000fc4000f8208ff */
[----:B------:R-:W-:Y:S02]  /*78e0*/  IADD3 R3, R25, R3, RZ ;  /* 0x0000000319037210 */ /* 0x000fe40007ffe0ff */
[----:B------:R-:W-:Y:S02]  /*78f0*/  LEA.HI.X R31, R26, UR5, R31, 0x1, P0 ;  /* 0x000000051a1f7c11 */ /* 0x000fe400080f0c1f */
[----:B------:R-:W-:Y:S01]  /*7900*/  LEA.HI.X R34, R24, UR7, R3, 0x1, P1 ;  /* 0x0000000718227c11 */ /* 0x000fe200088f0c03 */
[----:B------:R-:W-:Y:S06]  /*7910*/  BRA.DIV UR4, `(.L_x_14446) ;  /* 0x0000018204287947 */ /* 0x000fec000b800000 */
[----:B------:R1:W2:Y:S04]  /*7920*/  SHFL.IDX PT, R0, R31, RZ, 0x1c1f ;  /* 0x001c1fff1f007589 */ /* 0x0002a800000e0000 */
[----:B------:R1:W3:Y:S04]  /*7930*/  SHFL.IDX PT, R3, R10, RZ, 0x1c1f ;  /* 0x001c1fff0a037589 */ /* 0x0002e800000e0000 */
[----:B------:R1:W4:Y:S04]  /*7940*/  SHFL.IDX PT, R7, R34, RZ, 0x1c1f ;  /* 0x001c1fff22077589 */ /* 0x00032800000e0000 */
[----:B------:R1:W0:Y:S02]  /*7950*/  SHFL.IDX PT, R8, R30, RZ, 0x1c1f ;  /* 0x001c1fff1e087589 */ /* 0x00022400000e0000 */
.L_x_14698:
[----:B------:R-:W5:Y:S01]  /*7960*/  LDL R4, [R1+0x8] ;  /* 0x0000080001047983 */ /* 0x000f620000100800 */
[----:B------:R-:W-:Y:S01]  /*7970*/  BSSY B1, `(.L_x_14447) ;  /* 0x000001e000017945 */ /* 0x000fe20003800000 */
[----:B------:R-:W-:Y:S02]  /*7980*/  CS2R R24, SRZ ;  /* 0x0000000000187805 */ /* 0x000fe4000001ff00 */
[----:B------:R-:W-:Y:S02]  /*7990*/  CS2R R26, SRZ ;  /* 0x00000000001a7805 */ /* 0x000fe4000001ff00 */
[----:B------:R-:W-:Y:S02]  /*79a0*/  CS2R R20, SRZ ;  /* 0x0000000000147805 */ /* 0x000fe4000001ff00 */
[----:B------:R-:W-:Y:S01]  /*79b0*/  CS2R R28, SRZ ;  /* 0x00000000001c7805 */ /* 0x000fe2000001ff00 */
[----:B-----5:R-:W-:-:S05]  /*79c0*/  IMAD R35, R4, R35, RZ ;  /* 0x0000002304237224 */ /* 0x020fca00078e02ff */
[----:B------:R-:W-:-:S13]  /*79d0*/  ISETP.GE.AND P0, PT, R40, R35, PT ;  /* 0x000000232800720c */ /* 0x000fda0003f06270 */
[----:B------:R-:W-:Y:S05]  /*79e0*/  @P0 BRA `(.L_x_14448) ;  /* 0x0000000000580947 */ /* 0x000fea0003800000 */
[----:B------:R-:W-:Y:S01]  /*79f0*/  ULDC UR4, c[0x0][0x3f4] ;  /* 0x0000fd0000047ab9 */ /* 0x000fe20000000800 */
[----:B---3--:R-:W-:Y:S01]  /*7a00*/  IMAD.MOV.U32 R4, RZ, RZ, R3 ;  /* 0x000000ffff047224 */ /* 0x008fe200078e0003 */
[----:B------:R-:W-:Y:S01]  /*7a10*/  ISETP.GE.AND P2, PT, R200, UR4, PT ;  /* 0x00000004c8007c0c */ /* 0x000fe2000bf46270 */
[----:B--2---:R-:W-:Y:S01]  /*7a20*/  IMAD.MOV.U32 R5, RZ, RZ, R0 ;  /* 0x000000ffff057224 */ /* 0x004fe200078e0000 */
[----:B------:R-:W-:Y:S02]  /*7a30*/  ISETP.GE.AND P3, PT, R207, UR4, PT ;  /* 0x00000004cf007c0c */ /* 0x000fe4000bf66270 */
[----:B------:R-:W-:Y:S01]  /*7a40*/  CS2R R26, SRZ ;  /* 0x00000000001a7805 */ /* 0x000fe2000001ff00 */
[----:B----4-:R-:W-:-:S08]  /*7a50*/  IMAD.MOV.U32 R9, RZ, RZ, R7 ;  /* 0x000000ffff097224 */ /* 0x010fd000078e0007 */
[----:B------:R-:W-:Y:S02]  /*7a60*/  @!P2 IMAD.WIDE R4, R200, 0x2, R4 ;  /* 0x00000002c804a825 */ /* 0x000fe400078e0204 */
[C---:B------:R-:W-:Y:S02]  /*7a70*/  @!P3 SHF.L.U64.HI R11, R207.reuse, 0x1, R36 ;  /* 0x00000001cf0bb819 */ /* 0x040fe40000010224 */
[----:B------:R-:W-:Y:S01]  /*7a80*/  @!P3 IMAD.SHL.U32 R6, R207, 0x2, RZ ;  /* 0x00000002cf06b824 */ /* 0x000fe200078e00ff */
[----:B------:R2:W5:Y:S01]  /*7a90*/  @!P2 LD.E.64 R26, desc[UR42][R4.64] ;  /* 0x0000002a041aa980 */ /* 0x000562000c101b00 */
[----:B------:R-:W-:Y:S02]  /*7aa0*/  CS2R R28, SRZ ;  /* 0x00000000001c7805 */ /* 0x000fe4000001ff00 */
[----:B------:R-:W-:Y:S02]  /*7ab0*/  CS2R R24, SRZ ;  /* 0x0000000000187805 */ /* 0x000fe4000001ff00 */
[----:B------:R-:W-:-:S02]  /*7ac0*/  CS2R R20, SRZ ;  /* 0x0000000000147805 */ /* 0x000fc4000001ff00 */
[-C--:B--2---:R-:W-:Y:S02]  /*7ad0*/  @!P3 IADD3 R4, P0, R3, R6.reuse, RZ ;  /* 0x000000060304b210 */ /* 0x084fe40007f1e0ff */
[----:B0-----:R-:W-:Y:S01]  /*7ae0*/  @!P3 IADD3 R6, P1, R8, R6, RZ ;  /* 0x000000060806b210 */ /* 0x001fe20007f3e0ff */
[----:B------:R-:W-:-:S04]  /*7af0*/  @!P2 IMAD.WIDE R8, R200, 0x2, R8 ;  /* 0x00000002c808a825 */ /* 0x000fc800078e0208 */
[--C-:B------:R-:W-:Y:S01]  /*7b00*/  @!P3 IMAD.X R5, R0, 0x1, R11.reuse, P0 ;  /* 0x000000010005b824 */ /* 0x100fe200000e060b */
[----:B------:R0:W5:Y:S01]  /*7b10*/  @!P2 LD.E.64 R28, desc[UR42][R8.64] ;  /* 0x0000002a081ca980 */ /* 0x000162000c101b00 */
[----:B------:R-:W-:-:S03]  /*7b20*/  @!P3 IMAD.X R7, R7, 0x1, R11, P1 ;  /* 0x000000010707b824 */ /* 0x000fc600008e060b */
[----:B------:R0:W5:Y:S04]  /*7b30*/  @!P3 LD.E.64 R24, desc[UR42][R4.64] ;  /* 0x0000002a0418b980 */ /* 0x000168000c101b00 */
[----:B------:R0:W5:Y:S02]  /*7b40*/  @!P3 LD.E.64 R20, desc[UR42][R6.64] ;  /* 0x0000002a0614b980 */ /* 0x000164000c101b00 */
.L_x_14448:
[----:B------:R-:W-:Y:S05]  /*7b50*/  BSYNC B1 ;  /* 0x0000000000017941 */ /* 0x000fea0003800000 */
.L_x_14447:
[----:B---3-5:R-:W-:Y:S01]  /*7b60*/  IMAD.MOV.U32 R3, RZ, RZ, R25 ;  /* 0x000000ffff037224 */ /* 0x028fe200078e0019 */
[----:B--2---:R-:W-:Y:S01]  /*7b70*/  MOV R0, R24 ;  /* 0x0000001800007202 */ /* 0x004fe20000000f00 */
[----:B0-----:R-:W-:Y:S01]  /*7b80*/  IMAD.MOV.U32 R4, RZ, RZ, R26 ;  /* 0x000000ffff047224 */ /* 0x001fe200078e001a */
        /* <DEDUP_REMOVED lines=9> */
[----:B------:R-:W-:Y:S02]  /*7c20*/  CS2R R8, SRZ ;  /* 0x0000000000087805 */ /* 0x000fe4000001ff00 */
        /* <DEDUP_REMOVED lines=8> */
.L_x_14704:
[----:B------:R-:W5:Y:S01]  /*7cb0*/  LDL R5, [R1+0x54] ;  /* 0x0000540001057983 */ /* 0x000f620000100800 */
[----:B------:R-:W-:Y:S01]  /*7cc0*/  VIADD R40, R40, 0x40 ;  /* 0x0000004028287836 */ /* 0x000fe20000000000 */
[----:B------:R-:W-:Y:S01]  /*7cd0*/  BSSY B1, `(.L_x_14450) ;  /* 0x0000021000017945 */ /* 0x000fe20003800000 */
[----:B------:R-:W-:Y:S02]  /*7ce0*/  CS2R R12, SRZ ;  /* 0x00000000000c7805 */ /* 0x000fe4000001ff00 */
[----:B0-----:R-:W-:Y:S02]  /*7cf0*/  CS2R R10, SRZ ;  /* 0x00000000000a7805 */ /* 0x001fe4000001ff00 */
[----:B------:R-:W-:Y:S02]  /*7d00*/  CS2R R14, SRZ ;  /* 0x00000000000e7805 */ /* 0x000fe4000001ff00 */
[----:B------:R-:W-:Y:S02]  /*7d10*/  ISETP.GE.AND P0, PT, R40, R35, PT ;  /* 0x000000232800720c */ /* 0x000fe40003f06270 */
        /* <DEDUP_REMOVED lines=11> */
[----:B----4-:R-:W-:Y:S01]  /*7dd0*/  MOV R9, R7 ;  /* 0x0000000700097202 */ /* 0x010fe20000000f00 */
[----:B-1----:R-:W-:-:S06]  /*7de0*/  IMAD.MOV.U32 R8, RZ, RZ, R30 ;  /* 0x000000ffff087224 */ /* 0x002fcc00078e001e */
[----:B------:R-:W-:Y:S02]  /*7df0*/  @!P2 IMAD.WIDE R4, R200, 0x2, R4 ;  /* 0x00000002c804a825 */ /* 0x000fe400078e0204 */
[C---:B------:R-:W-:Y:S02]  /*7e00*/  @!P3 SHF.L.U64.HI R10, R207.reuse, 0x1, R36 ;  /* 0x00000001cf0ab819 */ /* 0x040fe40000010224 */
[----:B------:R-:W-:Y:S01]  /*7e10*/  @!P3 IMAD.SHL.U32 R6, R207, 0x2, RZ ;  /* 0x00000002cf06b824 */ /* 0x000fe200078e00ff */
[----:B------:R0:W5:Y:S01]  /*7e20*/  @!P2 LD.E.64 R12, desc[UR42][R4.64] ;  /* 0x0000002a040ca980 */ /* 0x000162000c101b00 */
[----:B------:R-:W-:-:S03]  /*7e30*/  CS2R R14, SRZ ;  /* 0x00000000000e7805 */ /* 0x000fc6000001ff00 */
        /* <DEDUP_REMOVED lines=10> */
.L_x_14451:
[----:B------:R-:W-:Y:S05]  /*7ee0*/  BSYNC B1 ;  /* 0x0000000000017941 */ /* 0x000fea0003800000 */
.L_x_14450:
[----:B0---4-:R-:W4:Y:S01]  /*7ef0*/  LDL R7, [R1+0x38] ;  /* 0x0000380001077983 */ /* 0x011f220000100800 */
[----:B------:R-:W0:Y:S01]  /*7f00*/  SYNCS.PHASECHK.TRANS64.TRYWAIT P0, [R19+URZ+0x22800], R34 ;  /* 0x02280022130075a7 */ /* 0x000e22000800017f */
[----:B--2---:R-:W-:Y:S01]  /*7f10*/  IMAD.SHL.U32 R0, R33, 0x40, RZ ;  /* 0x0000004021007824 */ /* 0x004fe200078e00ff */
[----:B-----5:R-:W-:Y:S01]  /*7f20*/  MOV R5, R13 ;  /* 0x0000000d00057202 */ /* 0x020fe20000000f00 */
[----:B------:R-:W-:Y:S01]  /*7f30*/  IMAD.MOV.U32 R4, RZ, RZ, R8 ;  /* 0x000000ffff047224 */ /* 0x000fe200078e0008 */
[----:B------:R-:W-:Y:S01]  /*7f40*/  VIADDMNMX R31, R35, -R38, 0x80, PT ;  /* 0x00000080231f7446 */ /* 0x000fe20003800926 */
[----:B------:R-:W-:Y:S01]  /*7f50*/  IMAD.MOV.U32 R6, RZ, RZ, R10 ;  /* 0x000000ffff067224 */ /* 0x000fe200078e000a */
[----:B---3--:R-:W-:Y:S01]  /*7f60*/  LOP3.LUT R3, R0, 0x1c0, RZ, 0xc0, !PT ;  /* 0x000001c000037812 */ /* 0x008fe200078ec0ff */
[----:B------:R-:W-:Y:S01]  /*7f70*/  BSSY B1, `(.L_x_14452) ;  /* 0x0000016000017945 */ /* 0x000fe20003800000 */
[----:B------:R-:W-:Y:S01]  /*7f80*/  PRMT R46, R4, 0x7610, R46 ;  /* 0x00007610042e7816 */ /* 0x000fe2000000002e */
[----:B------:R-:W-:Y:S01]  /*7f90*/  IMAD.MOV.U32 R4, RZ, RZ, R12 ;  /* 0x000000ffff047224 */ /* 0x000fe200078e000c */
[----:B------:R-:W-:-:S02]  /*7fa0*/  LOP3.LUT R0, R3, 0x18, R16, 0xf8, !PT ;  /* 0x0000001803007812 */ /* 0x000fc400078ef810 */
[----:B------:R-:W-:Y:S02]  /*7fb0*/  SHF.R.U32.HI R3, RZ, 0x3, R3 ;  /* 0x00000003ff037819 */ /* 0x000fe40000011603 */
[----:B------:R-:W-:Y:S01]  /*7fc0*/  PRMT R46, R46, 0x5410, R4 ;  /* 0x000054102e2e7816 */ /* 0x000fe20000000004 */
[----:B------:R-:W-:Y:S01]  /*7fd0*/  IMAD.MOV.U32 R4, RZ, RZ, R11 ;  /* 0x000000ffff047224 */ /* 0x000fe200078e000b */
[----:B------:R-:W-:Y:S01]  /*7fe0*/  LOP3.LUT R0, R0, R3, RZ, 0x3c, !PT ;  /* 0x0000000300007212 */ /* 0x000fe200078e3cff */
[----:B------:R-:W-:Y:S01]  /*7ff0*/  IMAD.MOV.U32 R3, RZ, RZ, R9 ;  /* 0x000000ffff037224 */ /* 0x000fe200078e0009 */
[----:B------:R-:W-:Y:S01]  /*8000*/  PRMT R47, R5, 0x5410, R6 ;  /* 0x00005410052f7816 */ /* 0x000fe20000000006 */
[----:B------:R-:W-:Y:S01]  /*8010*/  IMAD.MOV.U32 R5, RZ, RZ, R14 ;  /* 0x000000ffff057224 */ /* 0x000fe200078e000e */
[----:B------:R-:W-:Y:S02]  /*8020*/  LOP3.LUT P2, RZ, R33, 0x4, RZ, 0xc0, !PT ;  /* 0x0000000421ff7812 */ /* 0x000fe4000784c0ff */
[----:B-1----:R-:W-:-:S02]  /*8030*/  PRMT R30, R3, 0x7610, R30 ;  /* 0x00007610031e7816 */ /* 0x002fc4000000001e */
[----:B------:R-:W-:Y:S01]  /*8040*/  PRMT R48, R5, 0x7610, R48 ;  /* 0x0000761005307816 */ /* 0x000fe20000000030 */
[----:B------:R-:W-:Y:S01]  /*8050*/  IMAD.MOV.U32 R5, RZ, RZ, R15 ;  /* 0x000000ffff057224 */ /* 0x000fe200078e000f */
[----:B------:R-:W-:Y:S02]  /*8060*/  PRMT R30, R30, 0x5410, R4 ;  /* 0x000054101e1e7816 */ /* 0x000fe40000000004 */
[----:B------:R-:W-:Y:S01]  /*8070*/  ISETP.GE.AND P1, PT, R202, R31, PT ;  /* 0x0000001fca00720c */ /* 0x000fe20003f26270 */
[----:B----4-:R-:W-:-:S04]  /*8080*/  IMAD R0, R7, 0x200, R0 ;  /* 0x0000020007007824 */ /* 0x010fc800078e0200 */
[----:B------:R-:W-:-:S04]  /*8090*/  IMAD R3, R0, 0x2, R19 ;  /* 0x0000000200037824 */ /* 0x000fc800078e0213 */
[C---:B------:R-:W-:Y:S01]  /*80a0*/  VIADD R0, R3.reuse, 0x18440 ;  /* 0x0001844003007836 */ /* 0x040fe20000000000 */
[----:B------:R-:W-:Y:S01]  /*80b0*/  IADD3 R4, R3, 0x18400, RZ ;  /* 0x0001840003047810 */ /* 0x000fe20007ffe0ff */
[----:B0-----:R-:W-:Y:S06]  /*80c0*/  @!P0 BRA `(.L_x_14453) ;  /* 0x0000017c00248947 */ /* 0x001fec0003800000 */
.L_x_14705:
[----:B------:R-:W-:Y:S05]  /*80d0*/  BSYNC B1 ;  /* 0x0000000000017941 */ /* 0x000fea0003800000 */
.L_x_14452:
        /* <DEDUP_REMOVED lines=11> */
[--C-:B------:R-:W-:Y:S01]  /*8190*/  HADD2.F32 R35, -RZ, R37.reuse.H1_H1 ;  /* 0x30000025ff237230 */ /* 0x100fe20000004100 */
[----:B0-----:R-:W-:Y:S01]  /*81a0*/  SHF.R.U32.HI R34, RZ, 0x10, R27 ;  /* 0x00000010ff227819 */ /* 0x001fe2000001161b */
        /* <DEDUP_REMOVED lines=38> */
.L_x_14457:
[----:B------:R-:W-:Y:S05]  /*8410*/  BSYNC B2 ;  /* 0x0000000000027941 */ /* 0x000fea0003800000 */
.L_x_14456:
        /* <DEDUP_REMOVED lines=17> */
[----:B0-----:R-:W-:Y:S01]  /*8530*/  FMUL.FTZ R34, R4, R28 ;  /* 0x0000001c04227220 */ /* 0x001fe20000410000 */
        /* <DEDUP_REMOVED lines=25> */
.L_x_14455:
[----:B------:R-:W-:Y:S05]  /*86d0*/  BSYNC B1 ;  /* 0x0000000000017941 */ /* 0x000fea0003800000 */
.L_x_14454:
        /* <DEDUP_REMOVED lines=25> */
[----:B0-----:R-:W-:Y:S01]  /*8870*/  FFMA.FTZ R34, R14, R25, R28 ;  /* 0x000000190e227223 */ /* 0x001fe2000001001c */
        /* <DEDUP_REMOVED lines=24> */
.L_x_14460:
[----:B------:R-:W-:Y:S05]  /*8a00*/  BSYNC B1 ;  /* 0x0000000000017941 */ /* 0x000fea0003800000 */
.L_x_14459:
[----:B------:R-:W-:Y:S05]  /*8a10*/  @P1 BRA `(.L_x_14458) ;  /* 0x0000001400b41947 */ /* 0x000fea0003800000 */
[----:B-1----:R-:W1:Y:S01]  /*8a20*/  LDS.128 R4, [R0+0x2000] ;  /* 0x0020000000047984 */ /* 0x002e620000000c00 */
[----:B------:R-:W-:Y:S01]  /*8a30*/  SHF.R.U32.HI R14, RZ, 0x10, R11 ;  /* 0x00000010ff0e7819 */ /* 0x000fe2000001160b */
[----:B------:R-:W-:Y:S01]  /*8a40*/  HADD2.F32 R13, -RZ, R47.H1_H1 ;  /* 0x3000002fff0d7230 */ /* 0x000fe20000004100 */
[----:B------:R-:W-:Y:S02]  /*8a50*/  SHF.R.U32.HI R12, RZ, 0x10, R9 ;  /* 0x00000010ff0c7819 */ /* 0x000fe40000011609 */
[----:B------:R-:W-:Y:S01]  /*8a60*/  SHF.R.U64 R21, R10, 0x10, R11 ;  /* 0x000000100a157819 */ /* 0x000fe2000000120b */
[----:B------:R-:W-:Y:S01]  /*8a70*/  HADD2.F32 R14, -RZ, R14.H0_H0 ;  /* 0x2000000eff0e7230 */ /* 0x000fe20000004100 */
        /* <DEDUP_REMOVED lines=15> */
[--C-:B------:R-:W-:Y:S02]  /*8b70*/  HADD2.F32 R10, -RZ, R30.reuse.H1_H1 ;  /* 0x3000001eff0a7230 */ /* 0x100fe40000004100 */
[----:B------:R-:W-:Y:S01]  /*8b80*/  FFMA.FTZ R15, R9, R14, R15 ;  /* 0x0000000e090f7223 */ /* 0x000fe2000001000f */
[----:B------:R-:W-:Y:S02]  /*8b90*/  HADD2.F32 R6, -RZ, R5.H0_H0 ;  /* 0x20000005ff067230 */ /* 0x000fe40000004100 */
[----:B------:R-:W-:Y:S01]  /*8ba0*/  FFMA.FTZ R12, R3, R13, R12 ;  /* 0x0000000d030c7223 */ /* 0x000fe2000001000c */
[----:B------:R-:W-:-:S02]  /*8bb0*/  HADD2.F32 R30, -RZ, R30.H0_H0 ;  /* 0x2000001eff1e7230 */ /* 0x000fc40000004100 */
[C---:B------:R-:W-:Y:S01]  /*8bc0*/  FMUL.FTZ R14, R8.reuse, R10 ;  /* 0x0000000a080e7220 */ /* 0x040fe20000410000 */
[----:B------:R-:W-:Y:S02]  /*8bd0*/  HADD2.F32 R5, -RZ, R5.H1_H1 ;  /* 0x30000005ff057230 */ /* 0x000fe40000004100 */
        /* <DEDUP_REMOVED lines=15> */
.L_x_14445:
[----:B------:R-:W1:Y:S01]  /*8cd0*/  LDC R6, c[0x0][0x448] ;  /* 0x00011200ff067b82 */ /* 0x000e620000000800 */
[----:B------:R-:W-:Y:S01]  /*8ce0*/  IMAD R3, R3, 0x40, R40 ;  /* 0x0000004003037824 */ /* 0x000fe200078e0228 */
[----:B------:R-:W-:Y:S01]  /*8cf0*/  ULDC.64 UR4, c[0x0][0x3f8] ;  /* 0x0000fe0000047ab9 */ /* 0x000fe20000000a00 */
[----:B------:R-:W-:Y:S01]  /*8d00*/  ULDC.64 UR6, c[0x0][0x408] ;  /* 0x0001020000067ab9 */ /* 0x000fe20000000a00 */
[----:B------:R-:W-:Y:S02]  /*8d10*/  IMAD.MOV.U32 R27, RZ, RZ, R29 ;  /* 0x000000ffff1b7224 */ /* 0x000fe400078e001d */
        /* <DEDUP_REMOVED lines=12> */
[----:B------:R-:W-:Y:S01]  /*8de0*/  IMAD.WIDE.U32 R24, R3, UR6, R24 ;  /* 0x0000000603187c25 */ /* 0x000fe2000f8e0018 */
[----:B------:R-:W-:Y:S01]  /*8df0*/  LEA R36, P0, R26, UR4, 0x1 ;  /* 0x000000041a247c11 */ /* 0x000fe2000f8008ff */
[----:B------:R-:W-:Y:S01]  /*8e00*/  UMOV UR4, 0xffffffff ;  /* 0xffffffff00047882 */ /* 0x000fe20000000000 */
[----:B------:R-:W-:Y:S01]  /*8e10*/  IADD3 R5, R27, R5, RZ ;  /* 0x000000051b057210 */ /* 0x000fe20007ffe0ff */
[----:B------:R-:W-:Y:S01]  /*8e20*/  IMAD R3, R3, UR7, R0 ;  /* 0x0000000703037c24 */ /* 0x000fe2000f8e0200 */
[----:B------:R-:W-:-:S02]  /*8e30*/  ULDC.64 UR6, c[0x0][0x400] ;  /* 0x0001000000067ab9 */ /* 0x000fc40000000a00 */
[----:B------:R-:W-:Y:S01]  /*8e40*/  LEA R37, P1, R24, UR6, 0x1 ;  /* 0x0000000618257c11 */ /* 0x000fe2000f8208ff */
[----:B------:R-:W-:Y:S01]  /*8e50*/  IMAD.IADD R3, R25, 0x1, R3 ;  /* 0x0000000119037824 */ /* 0x000fe200078e0203 */
[----:B------:R-:W-:-:S04]  /*8e60*/  LEA.HI.X R26, R26, UR5, R5, 0x1, P0 ;  /* 0x000000051a1a7c11 */ /* 0x000fc800080f0c05 */
[----:B------:R-:W-:Y:S01]  /*8e70*/  LEA.HI.X R24, R24, UR7, R3, 0x1, P1 ;  /* 0x0000000718187c11 */ /* 0x000fe200088f0c03 */
[----:B------:R-:W-:Y:S06]  /*8e80*/  BRA.DIV UR4, `(.L_x_14461) ;  /* 0x0000016e04c87947 */ /* 0x000fec000b800000 */
[----:B------:R-:W2:Y:S01]  /*8e90*/  LDL R7, [R1+0x8] ;  /* 0x0000080001077983 */ /* 0x000ea20000100800 */
[----:B------:R-:W1:Y:S03]  /*8ea0*/  LDC R27, c[0x0][0x3f4] ;  /* 0x0000fd00ff1b7b82 */ /* 0x000e660000000800 */
[----:B------:R-:W3:Y:S04]  /*8eb0*/  SHFL.IDX PT, R3, R36, RZ, 0x1c1f ;  /* 0x001c1fff24037589 */ /* 0x000ee800000e0000 */
[----:B------:R-:W4:Y:S04]  /*8ec0*/  SHFL.IDX PT, R0, R26, RZ, 0x1c1f ;  /* 0x001c1fff1a007589 */ /* 0x000f2800000e0000 */
[----:B------:R-:W5:Y:S04]  /*8ed0*/  SHFL.IDX PT, R14, R37, RZ, 0x1c1f ;  /* 0x001c1fff250e7589 */ /* 0x000f6800000e0000 */
[----:B------:R-:W0:Y:S01]  /*8ee0*/  SHFL.IDX PT, R4, R24, RZ, 0x1c1f ;  /* 0x001c1fff18047589 */ /* 0x000e2200000e0000 */
[----:B-1----:R-:W-:Y:S01]  /*8ef0*/  ISETP.GE.AND P0, PT, R16, R27, PT ;  /* 0x0000001b1000720c */ /* 0x002fe20003f06270 */
[----:B--2---:R-:W-:-:S05]  /*8f00*/  IMAD R25, R7, R6, RZ ;  /* 0x0000000607197224 */ /* 0x004fca00078e02ff */
[----:B------:R-:W-:-:S13]  /*8f10*/  ISETP.GE.OR P1, PT, R40, R25, P0 ;  /* 0x000000192800720c */ /* 0x000fda0000726670 */
[C---:B------:R-:W-:Y:S01]  /*8f20*/  @!P1 IMAD.SHL.U32 R5, R16.reuse, 0x2, RZ ;  /* 0x0000000210059824 */ /* 0x040fe200078e00ff */
[----:B------:R-:W-:-:S04]  /*8f30*/  @!P1 SHF.L.U64.HI R7, R16, 0x1, R17 ;  /* 0x0000000110079819 */ /* 0x000fc80000010211 */
[----:B---3--:R-:W-:-:S05]  /*8f40*/  @!P1 IADD3 R8, P2, R3, R5, RZ ;  /* 0x0000000503089210 */ /* 0x008fca0007f5e0ff */
[----:B----4-:R-:W-:-:S06]  /*8f50*/  @!P1 IMAD.X R9, R0, 0x1, R7, P2 ;  /* 0x0000000100099824 */ /* 0x010fcc00010e0607 */
[----:B------:R-:W2:Y:S01]  /*8f60*/  @!P1 LD.E.128 R8, desc[UR42][R8.64] ;  /* 0x0000002a08089980 */ /* 0x000ea2000c101d00 */
[----:B-----5:R-:W-:-:S05]  /*8f70*/  @!P1 IADD3 R14, P2, R14, R5, RZ ;  /* 0x000000050e0e9210 */ /* 0x020fca0007f5e0ff */
[----:B0-----:R-:W-:Y:S02]  /*8f80*/  @!P1 IMAD.X R5, R4, 0x1, R7, P2 ;  /* 0x0000000104059824 */ /* 0x001fe400010e0607 */
[----:B------:R-:W-:-:S06]  /*8f90*/  @!P1 IMAD.MOV.U32 R4, RZ, RZ, R14 ;  /* 0x000000ffff049224 */ /* 0x000fcc00078e000e */
[----:B------:R-:W3:Y:S01]  /*8fa0*/  @!P1 LD.E.128 R4, desc[UR42][R4.64] ;  /* 0x0000002a04049980 */ /* 0x000ee2000c101d00 */
[----:B------:R-:W-:Y:S02]  /*8fb0*/  CS2R R20, SRZ ;  /* 0x0000000000147805 */ /* 0x000fe4000001ff00 */
[----:B------:R-:W-:Y:S02]  /*8fc0*/  CS2R R28, SRZ ;  /* 0x00000000001c7805 */ /* 0x000fe4000001ff00 */
[----:B------:R-:W-:Y:S01]  /*8fd0*/  CS2R R30, SRZ ;  /* 0x00000000001e7805 */ /* 0x000fe2000001ff00 */
[----:B------:R-:W0:Y:S01]  /*8fe0*/  SHFL.IDX PT, R14, R37, 0x1, 0x1c1f ;  /* 0x003c1f00250e7f89 */ /* 0x000e2200000e0000 */
[----:B------:R-:W-:-:S03]  /*8ff0*/  CS2R R34, SRZ ;  /* 0x0000000000227805 */ /* 0x000fc6000001ff00 */
[----:B------:R-:W1:Y:S01]  /*9000*/  SHFL.IDX PT, R24, R24, 0x1, 0x1c1f ;  /* 0x003c1f0018187f89 */ /* 0x000e6200000e0000 */
[----:B--2---:R-:W-:Y:S01]  /*9010*/  @!P1 IMAD.MOV.U32 R20, RZ, RZ, R8 ;  /* 0x000000ffff149224 */ /* 0x004fe200078e0008 */
[----:B------:R-:W-:Y:S01]  /*9020*/  @!P1 MOV R21, R9 ;  /* 0x0000000900159202 */ /* 0x000fe20000000f00 */
[----:B------:R-:W-:Y:S02]  /*9030*/  @!P1 IMAD.MOV.U32 R28, RZ, RZ, R10 ;  /* 0x000000ffff1c9224 */ /* 0x000fe400078e000a */
[----:B------:R-:W-:Y:S02]  /*9040*/  IMAD.MOV.U32 R0, RZ, RZ, R20 ;  /* 0x000000ffff007224 */ /* 0x000fe400078e0014 */
[----:B------:R-:W-:Y:S02]  /*9050*/  @!P1 IMAD.MOV.U32 R29, RZ, RZ, R11 ;  /* 0x000000ffff1d9224 */ /* 0x000fe400078e000b */
[----:B------:R-:W-:Y:S01]  /*9060*/  IMAD.MOV.U32 R3, RZ, RZ, R21 ;  /* 0x000000ffff037224 */ /* 0x000fe200078e0015 */
[----:B------:R-:W-:Y:S01]  /*9070*/  PRMT R53, R53, 0x5410, R0 ;  /* 0x0000541035357816 */ /* 0x000fe20000000000 */
[----:B------:R-:W-:Y:S01]  /*9080*/  IMAD.MOV.U32 R8, RZ, RZ, R28 ;  /* 0x000000ffff087224 */ /* 0x000fe200078e001c */
[----:B------:R-:W2:Y:S01]  /*9090*/  SHFL.IDX PT, R0, R26, 0x1, 0x1c1f ;  /* 0x003c1f001a007f89 */ /* 0x000ea200000e0000 */
[----:B------:R-:W-:Y:S01]  /*90a0*/  IMAD.MOV.U32 R9, RZ, RZ, R29 ;  /* 0x000000ffff097224 */ /* 0x000fe200078e001d */
[----:B------:R-:W-:Y:S01]  /*90b0*/  PRMT R41, R3, 0x7610, R41 ;  /* 0x0000761003297816 */ /* 0x000fe20000000029 */
[----:B---3--:R-:W-:Y:S01]  /*90c0*/  @!P1 IMAD.MOV.U32 R31, RZ, RZ, R5 ;  /* 0x000000ffff1f9224 */ /* 0x008fe200078e0005 */
[----:B------:R-:W-:Y:S01]  /*90d0*/  @!P1 MOV R30, R4 ;  /* 0x00000004001e9202 */ /* 0x000fe20000000f00 */
[----:B------:R-:W-:Y:S01]  /*90e0*/  @!P1 IMAD.MOV.U32 R34, RZ, RZ, R6 ;  /* 0x000000ffff229224 */ /* 0x000fe200078e0006 */
[----:B------:R3:W4:Y:S01]  /*90f0*/  SHFL.IDX PT, R3, R36, 0x1, 0x1c1f ;  /* 0x003c1f0024037f89 */ /* 0x00072200000e0000 */
[----:B------:R-:W-:Y:S01]  /*9100*/  @!P1 IMAD.MOV.U32 R35, RZ, RZ, R7 ;  /* 0x000000ffff239224 */ /* 0x000fe200078e0007 */
[----:B------:R-:W-:Y:S01]  /*9110*/  PRMT R38, R8, 0x7610, R38 ;  /* 0x0000761008267816 */ /* 0x000fe20000000026 */
[----:B------:R-:W-:-:S02]  /*9120*/  IMAD.MOV.U32 R4, RZ, RZ, R30 ;  /* 0x000000ffff047224 */ /* 0x000fc400078e001e */
[----:B------:R-:W-:Y:S01]  /*9130*/  IMAD.MOV.U32 R5, RZ, RZ, R31 ;  /* 0x000000ffff057224 */ /* 0x000fe200078e001f */
[----:B------:R-:W-:Y:S01]  /*9140*/  MOV R7, R35 ;  /* 0x0000002300077202 */ /* 0x000fe20000000f00 */
[----:B------:R-:W-:Y:S01]  /*9150*/  IMAD.MOV.U32 R6, RZ, RZ, R34 ;  /* 0x000000ffff067224 */ /* 0x000fe200078e0022 */
[----:B---3--:R-:W-:Y:S02]  /*9160*/  PRMT R36, R9, 0x7610, R36 ;  /* 0x0000761009247816 */ /* 0x008fe40000000024 */
[----:B------:R-:W-:Y:S02]  /*9170*/  PRMT R38, R38, 0x5410, R4 ;  /* 0x0000541026267816 */ /* 0x000fe40000000004 */
[----:B------:R-:W-:Y:S02]  /*9180*/  PRMT R43, R5, 0x7610, R43 ;  /* 0x00007610052b7816 */ /* 0x000fe4000000002b */
[----:B------:R-:W-:Y:S02]  /*9190*/  CS2R R4, SRZ ;  /* 0x0000000000047805 */ /* 0x000fe4000001ff00 */
[----:B------:R-:W-:-:S02]  /*91a0*/  PRMT R53, R6, 0x7610, R53 ;  /* 0x0000761006357816 */ /* 0x000fc40000000035 */
[----:B012---:R-:W-:-:S07]  /*91b0*/  PRMT R36, R36, 0x5410, R7 ;  /* 0x0000541024247816 */ /* 0x007fce0000000007 */
.L_x_14715:
        /* <DEDUP_REMOVED lines=18> */
[-C--:B----4-:R-:W-:Y:S02]  /*92e0*/  IADD3 R8, P1, R3, R4.reuse, RZ ;  /* 0x0000000403087210 */ /* 0x090fe40007f3e0ff */
[----:B------:R-:W-:-:S03]  /*92f0*/  IADD3 R4, P2, R14, R4, RZ ;  /* 0x000000040e047210 */ /* 0x000fc60007f5e0ff */
[--C-:B------:R-:W-:Y:S02]  /*9300*/  IMAD.X R9, R0, 0x1, R5.reuse, P1 ;  /* 0x0000000100097824 */ /* 0x100fe400008e0605 */
[----:B------:R-:W-:-:S04]  /*9310*/  IMAD.X R5, R24, 0x1, R5, P2 ;  /* 0x0000000118057824 */ /* 0x000fc800010e0605 */
[----:B------:R-:W5:Y:S04]  /*9320*/  LD.E.128 R8, desc[UR42][R8.64] ;  /* 0x0000002a08087980 */ /* 0x000f68000c101d00 */
[----:B------:R-:W5:Y:S02]  /*9330*/  LD.E.128 R4, desc[UR42][R4.64] ;  /* 0x0000002a04047980 */ /* 0x000f64000c101d00 */
.L_x_14463:
[----:B------:R-:W-:Y:S05]  /*9340*/  BSYNC B1 ;  /* 0x0000000000017941 */ /* 0x000fea0003800000 */
.L_x_14462:
[----:B------:R-:W2:Y:S01]  /*9350*/  LDL R0, [R1+0x4] ;  /* 0x0000040001007983 */ /* 0x000ea20000100800 */
[----:B------:R-:W0:Y:S01]  /*9360*/  SYNCS.PHASECHK.TRANS64.TRYWAIT P1, [R19+URZ+0x22800], R12 ;  /* 0x0228000c130075a7 */ /* 0x000e22000802017f */
[----:B------:R-:W-:Y:S01]  /*9370*/  VIADD R13, R202, 0x40 ;  /* 0x00000040ca0d7836 */ /* 0x000fe20000000000 */
[----:B------:R-:W-:Y:S01]  /*9380*/  BSSY B1, `(.L_x_14464) ;  /* 0x000000f000017945 */ /* 0x000fe20003800000 */
[----:B----45:R-:W-:Y:S02]  /*9390*/  IMAD.MOV.U32 R3, RZ, RZ, R5 ;  /* 0x000000ffff037224 */ /* 0x030fe400078e0005 */
[----:B------:R-:W-:Y:S02]  /*93a0*/  IMAD.MOV.U32 R14, RZ, RZ, R9 ;  /* 0x000000ffff0e7224 */ /* 0x000fe400078e0009 */
[----:B------:R-:W-:Y:S01]  /*93b0*/  IMAD.IADD R37, R16, 0x1, R27 ;  /* 0x0000000110257824 */ /* 0x000fe200078e021b */
[----:B--2---:R-:W-:Y:S02]  /*93c0*/  VIADDMNMX R25, R25, -R0, 0x80, PT ;  /* 0x0000008019197446 */ /* 0x004fe40003800900 */
[----:B------:R-:W-:-:S02]  /*93d0*/  MOV R0, R4 ;  /* 0x0000000400007202 */ /* 0x000fc40000000f00 */
[-C--:B------:R-:W-:Y:S02]  /*93e0*/  ISETP.GE.OR P2, PT, R202, R25.reuse, P0 ;  /* 0x00000019ca00720c */ /* 0x080fe40000746670 */
[----:B------:R-:W-:Y:S01]  /*93f0*/  ISETP.GE.OR P0, PT, R13, R25, P0 ;  /* 0x000000190d00720c */ /* 0x000fe20000706670 */
[----:B------:R-:W-:Y:S01]  /*9400*/  IMAD.MOV.U32 R13, RZ, RZ, R8 ;  /* 0x000000ffff0d7224 */ /* 0x000fe200078e0008 */
[----:B------:R-:W-:Y:S01]  /*9410*/  PRMT R54, R0, 0x5410, R3 ;  /* 0x0000541000367816 */ /* 0x000fe20000000003 */
[----:B------:R-:W-:Y:S02]  /*9420*/  IMAD.MOV.U32 R0, RZ, RZ, R6 ;  /* 0x000000ffff007224 */ /* 0x000fe400078e0006 */
[----:B------:R-:W-:Y:S01]  /*9430*/  IMAD.MOV.U32 R3, RZ, RZ, R7 ;  /* 0x000000ffff037224 */ /* 0x000fe200078e0007 */
[----:B------:R-:W-:-:S04]  /*9440*/  PRMT R56, R13, 0x5410, R14 ;  /* 0x000054100d387816 */ /* 0x000fc8000000000e */
[----:B------:R-:W-:Y:S01]  /*9450*/  PRMT R55, R0, 0x5410, R3 ;  /* 0x0000541000377816 */ /* 0x000fe20000000003 */
[----:B0-----:R-:W-:Y:S06]  /*9460*/  @!P1 BRA `(.L_x_14465) ;  /* 0x0000016c00c09947 */ /* 0x001fec0003800000 */
.L_x_14716:
[----:B------:R-:W-:Y:S05]  /*9470*/  BSYNC B1 ;  /* 0x0000000000017941 */ /* 0x000fea0003800000 */
.L_x_14464:
[----:B------:R-:W-:Y:S01]  /*9480*/  BSSY B1, `(.L_x_14466) ;  /* 0x0000064000017945 */ /* 0x000fe20003800000 */
[----:B------:R-:W-:Y:S01]  /*9490*/  MOV R0, R10 ;  /* 0x0000000a00007202 */ /* 0x000fe20000000f00 */
[----:B------:R-:W-:Y:S01]  /*94a0*/  IMAD.MOV.U32 R3, RZ, RZ, R11 ;  /* 0x000000ffff037224 */ /* 0x000fe200078e000b */
[----:B------:R-:W-:Y:S01]  /*94b0*/  LOP3.LUT R37, R37, 0x38, RZ, 0xc0, !PT ;  /* 0x0000003825257812 */ /* 0x000fe200078ec0ff */
[----:B------:R-:W-:Y:S06]  /*94c0*/  @P2 BRA `(.L_x_14467) ;  /* 0x00000004007c2947 */ /* 0x000fec0003800000 */
[----:B------:R-:W2:Y:S01]  /*94d0*/  LDL R25, [R1+0x38] ;  /* 0x0000380001197983 */ /* 0x000ea20000100800 */
[----:B------:R-:W-:Y:S01]  /*94e0*/  IMAD.SHL.U32 R33, R33, 0x40, RZ ;  /* 0x0000004021217824 */ /* 0x000fe200078e00ff */
[----:B------:R-:W-:Y:S01]  /*94f0*/  SHF.R.U64 R49, R30, 0x10, R31 ;  /* 0x000000101e317819 */ /* 0x000fe2000000121f */
[----:B------:R-:W-:Y:S01]  /*9500*/  HADD2.F32 R43, -RZ, R43.H0_H0 ;  /* 0x2000002bff2b7230 */ /* 0x000fe20000004100 */
[--C-:B------:R-:W-:Y:S01]  /*9510*/  SHF.R.U64 R52, R20, 0x10, R21.reuse ;  /* 0x0000001014347819 */ /* 0x100fe20000001215 */
[----:B------:R-:W-:Y:S01]  /*9520*/  HADD2.F32 R41, -RZ, R41.H0_H0 ;  /* 0x20000029ff297230 */ /* 0x000fe20000004100 */
[----:B------:R-:W-:Y:S02]  /*9530*/  LOP3.LUT R24, R33, 0x1c0, RZ, 0xc0, !PT ;  /* 0x000001c021187812 */ /* 0x000fe400078ec0ff */
[----:B------:R-:W-:Y:S02]  /*9540*/  SHF.R.U32.HI R44, RZ, 0x10, R21 ;  /* 0x00000010ff2c7819 */ /* 0x000fe40000011615 */
[----:B------:R-:W-:-:S02]  /*9550*/  SHF.R.U32.HI R13, RZ, 0x3, R24 ;  /* 0x00000003ff0d7819 */ /* 0x000fc40000011618 */
[----:B0-----:R-:W-:Y:S02]  /*9560*/  LOP3.LUT R12, R24, 0x38, R16, 0xf8, !PT ;  /* 0x00000038180c7812 */ /* 0x001fe400078ef810 */
[----:B------:R-:W-:Y:S02]  /*9570*/  LOP3.LUT R24, R13, R37, R24, 0x1e, !PT ;  /* 0x000000250d187212 */ /* 0x000fe400078e1e18 */
[----:B------:R-:W-:Y:S02]  /*9580*/  LOP3.LUT R12, R12, R13, RZ, 0x3c, !PT ;  /* 0x0000000d0c0c7212 */ /* 0x000fe400078e3cff */
[----:B------:R-:W-:Y:S02]  /*9590*/  SHF.R.U32.HI R40, RZ, 0x10, R31 ;  /* 0x00000010ff287819 */ /* 0x000fe4000001161f */
[--C-:B------:R-:W-:Y:S02]  /*95a0*/  SHF.R.U64 R48, R34, 0x10, R35.reuse ;  /* 0x0000001022307819 */ /* 0x100fe40000001223 */
[----:B------:R-:W-:Y:S01]  /*95b0*/  SHF.R.U32.HI R46, RZ, 0x10, R35 ;  /* 0x00000010ff2e7819 */ /* 0x000fe20000011623 */
[----:B------:R-:W-:Y:S01]  /*95c0*/  HADD2.F32 R40, -RZ, R40.H0_H0 ;  /* 0x20000028ff287230 */ /* 0x000fe20000004100 */
[----:B------:R-:W-:-:S02]  /*95d0*/  SHF.R.U64 R51, R28, 0x10, R29 ;  /* 0x000000101c337819 */ /* 0x000fc4000000121d */
        /* <DEDUP_REMOVED lines=10> */
[C---:B------:R-:W-:Y:S01]  /*9680*/  FMUL.FTZ R45, R30.reuse, R43 ;  /* 0x0000002b1e2d7220 */ /* 0x040fe20000410000 */
[----:B------:R-:W-:Y:S01]  /*9690*/  FMUL.FTZ R47, R30, R41 ;  /* 0x000000291e2f7220 */ /* 0x000fe20000410000 */
[----:B------:R-:W-:-:S02]  /*96a0*/  HADD2.F32 R30, -RZ, R44.H0_H0 ;  /* 0x2000002cff1e7230 */ /* 0x000fc40000004100 */
[C---:B------:R-:W-:Y:S01]  /*96b0*/  FMUL.FTZ R44, R31.reuse, R40 ;  /* 0x000000281f2c7220 */ /* 0x040fe20000410000 */
[C---:B------:R-:W-:Y:S01]  /*96c0*/  FFMA.FTZ R42, R20.reuse, R41, -R45 ;  /* 0x00000029142a7223 */ /* 0x040fe2000001082d */
[----:B------:R-:W-:Y:S02]  /*96d0*/  HADD2.F32 R34, -RZ, R27.H0_H0 ;  /* 0x2000001bff227230 */ /* 0x000fe40000004100 */
[----:B------:R-:W-:Y:S01]  /*96e0*/  FFMA.FTZ R47, R20, R43, R47 ;  /* 0x0000002b142f7223 */ /* 0x000fe2000001002f */
[--C-:B------:R-:W-:Y:S02]  /*96f0*/  HADD2.F32 R45, -RZ, R36.reuse.H1_H1 ;  /* 0x30000024ff2d7230 */ /* 0x100fe40000004100 */
[----:B------:R-:W-:Y:S01]  /*9700*/  FMUL.FTZ R20, R31, R30 ;  /* 0x0000001e1f147220 */ /* 0x000fe20000410000 */
[----:B------:R-:W-:Y:S02]  /*9710*/  HADD2.F32 R41, -RZ, R36.H0_H0 ;  /* 0x20000024ff297230 */ /* 0x000fe40000004100 */
[----:B------:R-:W-:-:S02]  /*9720*/  HADD2.F32 R21, -RZ, R13.H1_H1 ;  /* 0x3000000dff157230 */ /* 0x000fc40000004100 */
[C---:B------:R-:W-:Y:S01]  /*9730*/  FMUL.FTZ R31, R34.reuse, R45 ;  /* 0x0000002d221f7220 */ /* 0x040fe20000410000 */
[----:B------:R-:W-:Y:S02]  /*9740*/  HADD2.F32 R28, -RZ, R15.H0_H0 ;  /* 0x2000000fff1c7230 */ /* 0x000fe40000004100 */
[-C--:B------:R-:W-:Y:S01]  /*9750*/  FMUL.FTZ R34, R34, R41.reuse ;  /* 0x0000002922227220 */ /* 0x080fe20000410000 */
[----:B------:R-:W-:Y:S02]  /*9760*/  HADD2.F32 R35, -RZ, R27.H1_H1 ;  /* 0x3000001bff237230 */ /* 0x000fe40000004100 */
[----:B------:R-:W-:Y:S01]  /*9770*/  FFMA.FTZ R43, R21, R30, -R44 ;  /* 0x0000001e152b7223 */ /* 0x000fe2000001082c */
[----:B------:R-:W-:Y:S02]  /*9780*/  HADD2.F32 R36, -RZ, R46.H0_H0 ;  /* 0x2000002eff247230 */ /* 0x000fe40000004100 */
[----:B------:R-:W-:Y:S01]  /*9790*/  FFMA.FTZ R41, R28, R41, -R31 ;  /* 0x000000291c297223 */ /* 0x000fe2000001081f */
[----:B------:R-:W-:-:S02]  /*97a0*/  HADD2.F32 R29, -RZ, R15.H1_H1 ;  /* 0x3000000fff1d7230 */ /* 0x000fc40000004100 */
[----:B------:R-:W-:Y:S01]  /*97b0*/  FFMA.FTZ R45, R28, R45, R34 ;  /* 0x0000002d1c2d7223 */ /* 0x000fe20000010022 */
[----:B------:R-:W-:Y:S02]  /*97c0*/  HADD2.F32 R30, -RZ, R50.H0_H0 ;  /* 0x20000032ff1e7230 */ /* 0x000fe40000004100 */
[----:B------:R-:W-:Y:S01]  /*97d0*/  FFMA.FTZ R40, R21, R40, R20 ;  /* 0x0000002815287223 */ /* 0x000fe20000010014 */
[----:B------:R-:W-:Y:S02]  /*97e0*/  HADD2.F32 R25, -RZ, R24.H0_H0 ;  /* 0x20000018ff197230 */ /* 0x000fe40000004100 */
[C---:B------:R-:W-:Y:S01]  /*97f0*/  FMUL.FTZ R34, R35.reuse, R36 ;  /* 0x0000002423227220 */ /* 0x040fe20000410000 */
[----:B------:R-:W-:Y:S02]  /*9800*/  HADD2.F32 R28, -RZ, R38.H1_H1 ;  /* 0x30000026ff1c7230 */ /* 0x000fe40000004100 */
[----:B------:R-:W-:Y:S01]  /*9810*/  FMUL.FTZ R46, R35, R30 ;  /* 0x0000001e232e7220 */ /* 0x000fe20000410000 */
[----:B------:R-:W-:-:S02]  /*9820*/  HADD2.F32 R20, -RZ, R53.H1_H1 ;  /* 0x30000035ff147230 */ /* 0x000fc40000004100 */
[----:B------:R-:W-:Y:S01]  /*9830*/  FFMA.FTZ R44, R29, R30, -R34 ;  /* 0x0000001e1d2c7223 */ /* 0x000fe20000010822 */
[----:B------:R-:W-:Y:S02]  /*9840*/  HADD2.F32 R13, -RZ, R12.H0_H0 ;  /* 0x2000000cff0d7230 */ /* 0x000fe40000004100 */
[C---:B------:R-:W-:Y:S01]  /*9850*/  FMUL.FTZ R34, R25.reuse, R28 ;  /* 0x0000001c19227220 */ /* 0x040fe20000410000 */
[----:B------:R-:W-:Y:S02]  /*9860*/  HADD2.F32 R27, -RZ, R26.H0_H0 ;  /* 0x2000001aff1b7230 */ /* 0x000fe40000004100 */
[----:B------:R-:W-:Y:S01]  /*9870*/  FMUL.FTZ R25, R25, R20 ;  /* 0x0000001419197220 */ /* 0x000fe20000410000 */
[----:B------:R-:W-:Y:S02]  /*9880*/  HADD2.F32 R30, -RZ, R53.H0_H0 ;  /* 0x20000035ff1e7230 */ /* 0x000fe40000004100 */
[----:B------:R-:W-:Y:S01]  /*9890*/  FFMA.FTZ R46, R29, R36, R46 ;  /* 0x000000241d2e7223 */ /* 0x000fe2000001002e */
[----:B------:R-:W-:-:S02]  /*98a0*/  HADD2.F32 R38, -RZ, R38.H0_H0 ;  /* 0x20000026ff267230 */ /* 0x000fc40000004100 */
[----:B------:R-:W-:Y:S01]  /*98b0*/  FFMA.FTZ R34, R13, R20, -R34 ;  /* 0x000000140d227223 */ /* 0x000fe20000010822 */
[----:B------:R-:W-:Y:S02]  /*98c0*/  HADD2.F32 R15, -RZ, R14.H0_H0 ;  /* 0x2000000eff0f7230 */ /* 0x000fe40000004100 */
[----:B------:R-:W-:Y:S01]  /*98d0*/  FMUL.FTZ R36, R27, R30 ;  /* 0x0000001e1b247220 */ /* 0x000fe20000410000 */
[----:B------:R-:W-:Y:S01]  /*98e0*/  FFMA.FTZ R28, R13, R28, R25 ;  /* 0x0000001c0d1c7223 */ /* 0x000fe20000010019 */
[-C--:B------:R-:W-:Y:S01]  /*98f0*/  FMUL.FTZ R20, R27, R38.reuse ;  /* 0x000000261b147220 */ /* 0x080fe20000410000 */
[----:B------:R-:W-:Y:S02]  /*9900*/  HADD2.F32 R24, -RZ, R24.H1_H1 ;  /* 0x30000018ff187230 */ /* 0x000fe40000004100 */
[C---:B------:R-:W-:Y:S01]  /*9910*/  FFMA.FTZ R36, R15.reuse, R38, -R36 ;  /* 0x000000260f247223 */ /* 0x040fe20000010824 */
[----:B------:R-:W-:Y:S02]  /*9920*/  HADD2.F32 R26, -RZ, R26.H1_H1 ;  /* 0x3000001aff1a7230 */ /* 0x000fe40000004100 */
[----:B------:R-:W-:Y:S01]  /*9930*/  FFMA.FTZ R20, R15, R30, R20 ;  /* 0x0000001e0f147223 */ /* 0x000fe20000010014 */
[----:B------:R-:W-:-:S02]  /*9940*/  HADD2.F32 R25, -RZ, R49.H0_H0 ;  /* 0x20000031ff197230 */ /* 0x000fc40000004100 */
[----:B------:R-:W-:Y:S02]  /*9950*/  HADD2.F32 R27, -RZ, R48.H0_H0 ;  /* 0x20000030ff1b7230 */ /* 0x000fe40000004100 */
        /* <DEDUP_REMOVED lines=22> */
.L_x_14467:
[----:B------:R-:W-:Y:S05]  /*9ac0*/  BSYNC B1 ;  /* 0x0000000000017941 */ /* 0x000fea0003800000 */
.L_x_14466:
[----:B------:R-:W-:Y:S01]  /*9ad0*/  PRMT R41, R0, 0x5410, R3 ;  /* 0x0000541000297816 */ /* 0x000fe20000000003 */
[----:B------:R-:W-:Y:S06]  /*9ae0*/  @P0 BRA `(.L_x_14458) ;  /* 0x0000000400800947 */ /* 0x000fec0003800000 */
[----:B------:R-:W2:Y:S01]  /*9af0*/  LDL R20, [R1+0x3c] ;  /* 0x00003c0001147983 */ /* 0x000ea20000100800 */
[C---:B01----:R-:W-:Y:S01]  /*9b00*/  IADD3 R12, R202.reuse, 0x40, RZ ;  /* 0x00000040ca0c7810 */ /* 0x043fe20007ffe0ff */
[----:B------:R-:W-:Y:S02]  /*9b10*/  VIADD R13, R202, 0x40 ;  /* 0x00000040ca0d7836 */ /* 0x000fe40000000000 */
[----:B------:R-:W3:Y:S02]  /*9b20*/  LDL R42, [R1+0x15c] ;  /* 0x00015c00012a7983 */ /* 0x000ee40000100800 */
[----:B------:R-:W-:Y:S02]  /*9b30*/  IMAD.SHL.U32 R12, R12, 0x40, RZ ;  /* 0x000000400c0c7824 */ /* 0x000fe400078e00ff */
[----:B------:R-:W-:-:S03]  /*9b40*/  IMAD.SHL.U32 R13, R13, 0x40, RZ ;  /* 0x000000400d0d7824 */ /* 0x000fc600078e00ff */
[----:B------:R-:W-:Y:S02]  /*9b50*/  LOP3.LUT R12, R12, 0x1c0, RZ, 0xc0, !PT ;  /* 0x000001c00c0c7812 */ /* 0x000fe400078ec0ff */
[----:B------:R-:W-:Y:S02]  /*9b60*/  LOP3.LUT R13, R13, 0x1c0, RZ, 0xc0, !PT ;  /* 0x000001c00d0d7812 */ /* 0x000fe400078ec0ff */
[----:B------:R-:W-:-:S04]  /*9b70*/  SHF.R.U32.HI R12, RZ, 0x3, R12 ;  /* 0x00000003ff0c7819 */ /* 0x000fc8000001160c */
[----:B------:R-:W-:Y:S01]  /*9b80*/  LOP3.LUT R37, R12, R37, R13, 0x1e, !PT ;  /* 0x000000250c257212 */ /* 0x000fe200078e1e0d */
[----:B------:R-:W-:Y:S01]  /*9b90*/  HADD2.F32 R21, -RZ, R54.H1_H1 ;  /* 0x30000036ff157230 */ /* 0x000fe20000004100 */
[----:B------:R-:W-:Y:S02]  /*9ba0*/  SHF.R.U64 R40, R8, 0x10, R9 ;  /* 0x0000001008287819 */ /* 0x000fe40000001209 */
[----:B------:R-:W-:Y:S02]  /*9bb0*/  SHF.R.U32.HI R28, RZ, 0x10, R5 ;  /* 0x00000010ff1c7819 */ /* 0x000fe40000011605 */
[--C-:B------:R-:W-:Y:S02]  /*9bc0*/  SHF.R.U64 R39, R10, 0x10, R11.reuse ;  /* 0x000000100a277819 */ /* 0x100fe4000000120b */
[----:B------:R-:W-:Y:S01]  /*9bd0*/  SHF.R.U32.HI R38, RZ, 0x10, R11 ;  /* 0x00000010ff267819 */ /* 0x000fe2000001160b */
[----:B------:R-:W-:Y:S02]  /*9be0*/  HADD2.F32 R11, -RZ, R56.H1_H1 ;  /* 0x30000038ff0b7230 */ /* 0x000fe40000004100 */
[----:B------:R-:W-:Y:S01]  /*9bf0*/  HADD2.F32 R28, -RZ, R28.H0_H0 ;  /* 0x2000001cff1c7230 */ /* 0x000fe20000004100 */
[----:B------:R-:W-:-:S02]  /*9c00*/  SHF.R.U64 R35, R6, 0x10, R7 ;  /* 0x0000001006237819 */ /* 0x000fc40000001207 */
[----:B------:R-:W-:Y:S01]  /*9c10*/  SHF.R.U32.HI R33, RZ, 0x10, R7 ;  /* 0x00000010ff217819 */ /* 0x000fe20000011607 */
[----:B--2---:R-:W-:-:S04]  /*9c20*/  IMAD.IADD R0, R20, 0x1, R37 ;  /* 0x0000000114007824 */ /* 0x004fc800078e0225 */
[----:B------:R-:W-:Y:S01]  /*9c30*/  IMAD R0, R0, 0x2, R19 ;  /* 0x0000000200007824 */ /* 0x000fe200078e0213 */
[----:B---3--:R-:W0:Y:S04]  /*9c40*/  LDS.128 R12, [R42+0x18400] ;  /* 0x018400002a0c7984 */ /* 0x008e280000000c00 */
[----:B------:R-:W1:Y:S01]  /*9c50*/  LDS.128 R24, [R0+0x18400] ;  /* 0x0184000000187984 */ /* 0x000e620000000c00 */
[----:B------:R-:W-:Y:S02]  /*9c60*/  SHF.R.U32.HI R20, RZ, 0x10, R9 ;  /* 0x00000010ff147819 */ /* 0x000fe40000011609 */
[----:B------:R-:W-:Y:S01]  /*9c70*/  SHF.R.U64 R37, R4, 0x10, R5 ;  /* 0x0000001004257819 */ /* 0x000fe20000001205 */
[----:B0-----:R-:W-:Y:S02]  /*9c80*/  HADD2.F32 R4, -RZ, R13.H0_H0 ;  /* 0x2000000dff047230 */ /* 0x001fe40000004100 */
[----:B-1----:R-:W-:-:S02]  /*9c90*/  HADD2.F32 R8, -RZ, R25.H0_H0 ;  /* 0x20000019ff087230 */ /* 0x002fc40000004100 */
[----:B------:R-:W-:-:S03]  /*9ca0*/  HADD2.F32 R25, -RZ, R25.H1_H1 ;  /* 0x30000019ff197230 */ /* 0x000fc60000004100 */
[C---:B------:R-:W-:Y:S01]  /*9cb0*/  FMUL.FTZ R29, R8.reuse, R21 ;  /* 0x00000015081d7220 */ /* 0x040fe20000410000 */
[-C--:B------:R-:W-:Y:S01]  /*9cc0*/  FMUL.FTZ R31, R8, R11.reuse ;  /* 0x0000000b081f7220 */ /* 0x080fe20000410000 */
[----:B------:R-:W-:Y:S02]  /*9cd0*/  HADD2.F32 R13, -RZ, R13.H1_H1 ;  /* 0x3000000dff0d7230 */ /* 0x000fe40000004100 */
[----:B------:R-:W-:Y:S01]  /*9ce0*/  FMUL.FTZ R30, R25, R28 ;  /* 0x0000001c191e7220 */ /* 0x000fe20000410000 */
[----:B------:R-:W-:Y:S02]  /*9cf0*/  HADD2.F32 R8, -RZ, R20.H0_H0 ;  /* 0x20000014ff087230 */ /* 0x000fe40000004100 */
[C---:B------:R-:W-:Y:S01]  /*9d00*/  FFMA.FTZ R29, R4.reuse, R11, -R29 ;  /* 0x0000000b041d7223 */ /* 0x040fe2000001081d */
[----:B------:R-:W-:Y:S02]  /*9d10*/  HADD2.F32 R7, -RZ, R24.H0_H0 ;  /* 0x20000018ff077230 */ /* 0x000fe40000004100 */
[----:B------:R-:W-:Y:S01]  /*9d20*/  FFMA.FTZ R31, R4, R21, R31 ;  /* 0x00000015041f7223 */ /* 0x000fe2000001001f */
[----:B------:R-:W-:-:S02]  /*9d30*/  HADD2.F32 R20, -RZ, R54.H0_H0 ;  /* 0x20000036ff147230 */ /* 0x000fc40000004100 */
[----:B------:R-:W-:Y:S02]  /*9d40*/  HADD2.F32 R4, -RZ, R56.H0_H0 ;  /* 0x20000038ff047230 */ /* 0x000fe40000004100 */
[-C--:B------:R-:W-:Y:S01]  /*9d50*/  FFMA.FTZ R34, R13, R8.reuse, -R30 ;  /* 0x000000080d227223 */ /* 0x080fe2000001081e */
[----:B------:R-:W-:Y:S02]  /*9d60*/  HADD2.F32 R3, -RZ, R12.H0_H0 ;  /* 0x2000000cff037230 */ /* 0x000fe40000004100 */
[----:B------:R-:W-:Y:S01]  /*9d70*/  FMUL.FTZ R36, R25, R8 ;  /* 0x0000000819247220 */ /* 0x000fe20000410000 */
[C---:B------:R-:W-:Y:S01]  /*9d80*/  FMUL.FTZ R30, R7.reuse, R20 ;  /* 0x00000014071e7220 */ /* 0x040fe20000410000 */
[----:B------:R-:W-:Y:S02]  /*9d90*/  HADD2.F32 R9, -RZ, R26.H0_H0 ;  /* 0x2000001aff097230 */ /* 0x000fe40000004100 */
[----:B------:R-:W-:Y:S01]  /*9da0*/  FMUL.FTZ R7, R7, R4 ;  /* 0x0000000407077220 */ /* 0x000fe20000410000 */
[----:B------:R-:W-:-:S02]  /*9db0*/  HADD2.F32 R8, -RZ, R55.H0_H0 ;  /* 0x20000037ff087230 */ /* 0x000fc40000004100 */
[----:B------:R-:W-:Y:S01]  /*9dc0*/  FFMA.FTZ R36, R13, R28, R36 ;  /* 0x0000001c0d247223 */ /* 0x000fe20000010024 */
[C---:B------:R-:W-:Y:S01]  /*9dd0*/  FFMA.FTZ R30, R3.reuse, R4, -R30 ;  /* 0x00000004031e7223 */ /* 0x040fe2000001081e */
[----:B------:R-:W-:Y:S02]  /*9de0*/  HADD2.F32 R5, -RZ, R14.H0_H0 ;  /* 0x2000000eff057230 */ /* 0x000fe40000004100 */
[----:B------:R-:W-:Y:S01]  /*9df0*/  FFMA.FTZ R13, R3, R20, R7 ;  /* 0x00000014030d7223 */ /* 0x000fe20000010007 */
[----:B------:R-:W-:Y:S02]  /*9e00*/  HADD2.F32 R4, -RZ, R41.H0_H0 ;  /* 0x20000029ff047230 */ /* 0x000fe40000004100 */
[----:B------:R-:W-:Y:S01]  /*9e10*/  FMUL.FTZ R20, R9, R8 ;  /* 0x0000000809147220 */ /* 0x000fe20000410000 */
[----:B------:R-:W-:Y:S02]  /*9e20*/  HADD2.F32 R10, -RZ, R27.H0_H0 ;  /* 0x2000001bff0a7230 */ /* 0x000fe40000004100 */
[----:B------:R-:W-:-:S02]  /*9e30*/  HADD2.F32 R3, -RZ, R41.H1_H1 ;  /* 0x30000029ff037230 */ /* 0x000fc40000004100 */
[----:B------:R-:W-:Y:S02]  /*9e40*/  HADD2.F32 R7, -RZ, R55.H1_H1 ;  /* 0x30000037ff077230 */ /* 0x000fe40000004100 */
[-C--:B------:R-:W-:Y:S01]  /*9e50*/  FMUL.FTZ R28, R9, R4.reuse ;  /* 0x00000004091c7220 */ /* 0x080fe20000410000 */
[----:B------:R-:W-:Y:S01]  /*9e60*/  FFMA.FTZ R21, R5, R4, -R20 ;  /* 0x0000000405157223 */ /* 0x000fe20000010814 */
[----:B------:R-:W-:Y:S02]  /*9e70*/  HADD2.F32 R6, -RZ, R15.H0_H0 ;  /* 0x2000000fff067230 */ /* 0x000fe40000004100 */
[----:B------:R-:W-:Y:S02]  /*9e80*/  HADD2.F32 R4, -RZ, R38.H0_H0 ;  /* 0x20000026ff047230 */ /* 0x000fe40000004100 */
[C---:B------:R-:W-:Y:S01]  /*9e90*/  FMUL.FTZ R9, R10.reuse, R7 ;  /* 0x000000070a097220 */ /* 0x040fe20000410000 */
[----:B------:R-:W-:Y:S02]  /*9ea0*/  HADD2.F32 R27, -RZ, R27.H1_H1 ;  /* 0x3000001bff1b7230 */ /* 0x000fe40000004100 */
[----:B------:R-:W-:Y:S01]  /*9eb0*/  FMUL.FTZ R38, R10, R3 ;  /* 0x000000030a267220 */ /* 0x000fe20000410000 */
[----:B------:R-:W-:-:S02]  /*9ec0*/  HADD2.F32 R20, -RZ, R33.H0_H0 ;  /* 0x20000021ff147230 */ /* 0x000fc40000004100 */
[----:B------:R-:W-:Y:S01]  /*9ed0*/  FFMA.FTZ R10, R5, R8, R28 ;  /* 0x00000008050a7223 */ /* 0x000fe2000001001c */
[----:B------:R-:W-:Y:S02]  /*9ee0*/  HADD2.F32 R15, -RZ, R15.H1_H1 ;  /* 0x3000000fff0f7230 */ /* 0x000fe40000004100 */
[C---:B------:R-:W-:Y:S01]  /*9ef0*/  FFMA.FTZ R25, R6.reuse, R3, -R9 ;  /* 0x0000000306197223 */ /* 0x040fe20000010809 */
[----:B------:R-:W-:Y:S01]  /*9f00*/  FFMA.FTZ R38, R6, R7, R38 ;  /* 0x0000000706267223 */ /* 0x000fe20000010026 */
[----:B------:R-:W-:Y:S02]  /*9f10*/  HADD2.F32 R24, -RZ, R24.H1_H1 ;  /* 0x30000018ff187230 */ /* 0x000fe40000004100 */
[C---:B------:R-:W-:Y:S01]  /*9f20*/  FMUL.FTZ R8, R27.reuse, R20 ;  /* 0x000000141b087220 */ /* 0x040fe20000410000 */
[----:B------:R-:W-:Y:S02]  /*9f30*/  HADD2.F32 R26, -RZ, R26.H1_H1 ;  /* 0x3000001aff1a7230 */ /* 0x000fe40000004100 */
        /* <DEDUP_REMOVED lines=27> */
.L_x_14458:
[----:B------:R-:W-:Y:S05]  /*a0f0*/  BSYNC B0 ;  /* 0x0000000000007941 */ /* 0x000fea0003800000 */
.L_x_14444:
        /* <DEDUP_REMOVED lines=8> */
.L_x_14441:
[----:B-123--:R-:W1:Y:S01]  /*a180*/  S2R R0, SR_TID.X ;  /* 0x0000000000007919 */ /* 0x00ee620000002100 */
[----:B------:R-:W-:Y:S05]  /*a190*/  WARPSYNC.ALL ;  /* 0x0000000000007948 */ /* 0x000fea0003800000 */
[----:B-1----:R-:W-:-:S05]  /*a1a0*/  SHF.R.U32.HI R0, RZ, 0x7, R0 ;  /* 0x00000007ff007819 */ /* 0x002fca0000011600 */
[----:B------:R-:W-:Y:S01]  /*a1b0*/  VIADD R72, R0, 0x8 ;  /* 0x0000000800487836 */ /* 0x000fe20000000000 */
[----:B------:R-:W-:-:S04]  /*a1c0*/  MOV R0, UR44 ;  /* 0x0000002c00007c02 */ /* 0x000fc80008000f00 */
[----:B------:R1:W-:Y:S01]  /*a1d0*/  BAR.SYNC.DEFER_BLOCKING R72, 0x100 ;  /* 0x000400480000751d */ /* 0x0003e20000010000 */
[----:B------:R-:W-:-:S13]  /*a1e0*/  ISETP.NE.AND P0, PT, R0, 0x3, PT ;  /* 0x000000030000780c */ /* 0x000fda0003f05270 */
[----:B-1----:R-:W-:Y:S05]  /*a1f0*/  @!P0 BRA `(.L_x_14468) ;  /* 0x0000000000048947 */ /* 0x002fea0003800000 */
[----:B------:R-:W-:Y:S01]  /*a200*/  BPT.TRAP 0x1 ;  /* 0x000000040000795c */ /* 0x000fe20000300000 */
.L_x_14468:
[----:B0-----:R-:W-:Y:S01]  /*a210*/  IMAD R13, R22, 0x8, R19 ;  /* 0x00000008160d7824 */ /* 0x001fe200078e0213 */
[----:B------:R-:W-:-:S04]  /*a220*/  SHF.L.U32 R74, R204, 0x1f, RZ ;  /* 0x0000001fcc4a7819 */ /* 0x000fc800000006ff */
[----:B------:R0:W1:Y:S01]  /*a230*/  SYNCS.PHASECHK.TRANS64.TRYWAIT P1, [R13+URZ+0x22830], R74 ;  /* 0x0228304a0d0075a7 */ /* 0x000062000802017f */
[----:B------:R-:W-:Y:S05]  /*a240*/  @!P0 BRA `(.L_x_14469) ;  /* 0x0000000000048947 */ /* 0x000fea0003800000 */
[----:B------:R-:W-:Y:S01]  /*a250*/  BPT.TRAP 0x1 ;  /* 0x000000040000795c */ /* 0x000fe20000300000 */
.L_x_14469:
[----:B------:R-:W-:Y:S01]  /*a260*/  VIADD R0, R19, 0x1c400 ;  /* 0x0001c40013007836 */ /* 0x000fe20000000000 */
[----:B------:R-:W-:Y:S01]  /*a270*/  LOP3.LUT R4, R32, 0x10000, RZ, 0xfc, !PT ;  /* 0x0001000020047812 */ /* 0x000fe200078efcff */
[----:B------:R-:W-:-:S03]  /*a280*/  IMAD.MOV.U32 R5, RZ, RZ, 0x40000040 ;  /* 0x40000040ff057424 */ /* 0x000fc600078e00ff */
[----:B------:R-:W-:-:S04]  /*a290*/  SHF.R.U32.HI R0, RZ, 0x4, R0 ;  /* 0x00000004ff007819 */ /* 0x000fc80000011600 */
[----:B------:R-:W-:-:S04]  /*a2a0*/  LOP3.LUT R0, R0, 0x3fff, RZ, 0xc0, !PT ;  /* 0x00003fff00007812 */ /* 0x000fc800078ec0ff */
[----:B------:R-:W-:-:S05]  /*a2b0*/  LOP3.LUT R0, R0, 0x10000, RZ, 0xfc, !PT ;  /* 0x0001000000007812 */ /* 0x000fca00078efcff */
[----:B------:R2:W-:Y:S01]  /*a2c0*/  STL [R1], R0 ;  /* 0x0000000001007387 */ /* 0x0005e20000100800 */
[----:B-1----:R-:W-:Y:S05]  /*a2d0*/  @P1 BRA `(.L_x_14470) ;  /* 0x0000000000081947 */ /* 0x002fea0003800000 */
[----:B------:R-:W1:Y:S02]  /*a2e0*/  SYNCS.PHASECHK.TRANS64.TRYWAIT P1, [R13+URZ+0x22830], R74 ;  /* 0x0228304a0d0075a7 */ /* 0x000e64000802017f */
[----:B-1----:R-:W-:Y:S05]  /*a2f0*/  @!P1 BRA `(.L_x_14471) ;  /* 0x0000016000309947 */ /* 0x002fea0003800000 */
.L_x_14470:
[----:B--2---:R-:W2:Y:S01]  /*a300*/  LDL R0, [R1] ;  /* 0x0000000001007983 */ /* 0x004ea20000100800 */
[----:B------:R-:W-:Y:S01]  /*a310*/  IMAD.MOV.U32 R15, RZ, RZ, 0x40000040 ;  /* 0x40000040ff0f7424 */ /* 0x000fe200078e00ff */
[----:B------:R-:W-:Y:S05]  /*a320*/  WARPSYNC.ALL ;  /* 0x0000000000007948 */ /* 0x000fea0003800000 */
[C---:B------:R-:W-:Y:S01]  /*a330*/  R2UR UR4, R4.reuse ;  /* 0x00000000040472ca */ /* 0x040fe200000e0000 */
[----:B------:R-:W-:Y:S01]  /*a340*/  WARPGROUP.ARRIVE ;  /* 0x00000000000079c5 */ /* 0x000fe20000000000 */
[----:B------:R-:W-:Y:S01]  /*a350*/  R2UR UR5, R5 ;  /* 0x00000000050572ca */ /* 0x000fe200000e0000 */
[C---:B------:R-:W-:Y:S01]  /*a360*/  VIADD R10, R4.reuse, 0x2 ;  /* 0x00000002040a7836 */ /* 0x040fe20000000000 */
[----:B------:R-:W-:Y:S01]  /*a370*/  R2UR UR7, R15 ;  /* 0x000000000f0772ca */ /* 0x000fe200000e0000 */
[----:B------:R-:W-:Y:S01]  /*a380*/  IMAD.MOV.U32 R7, RZ, RZ, 0x40000040 ;  /* 0x40000040ff077424 */ /* 0x000fe200078e00ff */
[----:B------:R-:W-:Y:S01]  /*a390*/  MOV R11, 0x40000040 ;  /* 0x40000040000b7802 */ /* 0x000fe20000000f00 */
[----:B------:R-:W-:-:S02]  /*a3a0*/  VIADD R8, R4, 0x4 ;  /* 0x0000000404087836 */ /* 0x000fc40000000000 */
[----:B------:R-:W-:Y:S02]  /*a3b0*/  IMAD.MOV.U32 R9, RZ, RZ, 0x40000040 ;  /* 0x40000040ff097424 */ /* 0x000fe400078e00ff */
[----:B------:R-:W-:Y:S02]  /*a3c0*/  IMAD.MOV.U32 R15, RZ, RZ, 0x40000040 ;  /* 0x40000040ff0f7424 */ /* 0x000fe400078e00ff */
[----:B--2---:R-:W-:Y:S02]  /*a3d0*/  IMAD R14, R22, 0x300, R0 ;  /* 0x00000300160e7824 */ /* 0x004fe400078e0200 */
[----:B------:R-:W2:Y:S02]  /*a3e0*/  S2R R0, SR_TID.X ;  /* 0x0000000000007919 */ /* 0x000ea40000002100 */
        /* <DEDUP_REMOVED lines=8> */
[----:B------:R-:W-:Y:S01]  /*a470*/  IMAD.MOV.U32 R7, RZ, RZ, 0x40000040 ;  /* 0x40000040ff077424 */ /* 0x000fe200078e00ff */
[----:B------:R-:W-:Y:S02]  /*a480*/  IADD3 R14, R14, 0x6, RZ ;  /* 0x000000060e0e7810 */ /* 0x000fe40007ffe0ff */
[----:B--2---:R-:W-:-:S04]  /*a490*/  SHF.R.U32.HI R0, RZ, 0x7, R0 ;  /* 0x00000007ff007819 */ /* 0x004fc80000011600 */
[----:B------:R-:W-:Y:S01]  /*a4a0*/  IADD3 R12, -R0, 0xb, RZ ;  /* 0x0000000b000c7810 */ /* 0x000fe20007ffe1ff */
[----:B------:R-:W-:Y:S02]  /*a4b0*/  WARPGROUP.DEPBAR.LE gsb0, 0x0 ;  /* 0x00008000000079c5 */ /* 0x000fe40000010000 */
[----:B------:R-:W-:-:S06]  /*a4c0*/  WARPGROUP.ARRIVE ;  /* 0x00000000000079c5 */ /* 0x000fcc0000000000 */
[----:B------:R-:W-:Y:S01]  /*a4d0*/  HGMMA.64x96x16.F32 R24, gdesc[UR4], R24, gsb0 ;  /* 0x01600000041879f0 */ /* 0x000fe20008000818 */
        /* <DEDUP_REMOVED lines=20> */
.L_x_14472:
[----:B------:R-:W3:Y:S01]  /*a620*/  LDL R21, [R1+0x4] ;  /* 0x0000040001157983 */ /* 0x000ee20000100800 */
[----:B------:R-:W-:Y:S01]  /*a630*/  ULDC UR4, c[0x0][0x9d8] ;  /* 0x0002760000047ab9 */ /* 0x000fe20000000800 */
[----:B------:R-:W4:Y:S02]  /*a640*/  LDC R80, c[0x0][0x448] ;  /* 0x00011200ff507b82 */ /* 0x000f240000000800 */
[----:B------:R-:W3:Y:S01]  /*a650*/  LDL R3, [R1+0x40] ;  /* 0x0000400001037983 */ /* 0x000ee20000100800 */
[----:B------:R-:W-:-:S03]  /*a660*/  FMUL.FTZ R75, R24, UR4 ;  /* 0x00000004184b7c20 */ /* 0x000fc60008410000 */
[----:B------:R-:W5:Y:S01]  /*a670*/  LDL R82, [R1+0x28] ;  /* 0x0000280001527983 */ /* 0x000f620000100800 */
[----:B------:R-:W-:Y:S01]  /*a680*/  FMUL.FTZ R24, R34, UR4 ;  /* 0x0000000422187c20 */ /* 0x000fe20008410000 */
[----:B------:R-:W-:Y:S01]  /*a690*/  FMUL.FTZ R79, R32, UR4 ;  /* 0x00000004204f7c20 */ /* 0x000fe20008410000 */
[----:B------:R-:W-:Y:S01]  /*a6a0*/  FMUL.FTZ R76, R28, UR4 ;  /* 0x000000041c4c7c20 */ /* 0x000fe20008410000 */
[----:B------:R-:W2:Y:S01]  /*a6b0*/  LDL R34, [R1+0x30] ;  /* 0x0000300001227983 */ /* 0x000ea20000100800 */
[----:B------:R-:W-:Y:S01]  /*a6c0*/  FMUL.FTZ R20, R30, UR4 ;  /* 0x000000041e147c20 */ /* 0x000fe20008410000 */
[----:B------:R-:W-:Y:S01]  /*a6d0*/  FMUL.FTZ R42, R42, UR4 ;  /* 0x000000042a2a7c20 */ /* 0x000fe20008410000 */
[----:B------:R-:W-:Y:S01]  /*a6e0*/  FMUL.FTZ R77, R29, UR4 ;  /* 0x000000041d4d7c20 */ /* 0x000fe20008410000 */
[----:B------:R-:W2:Y:S01]  /*a6f0*/  LDL R32, [R1+0x8] ;  /* 0x0000080001207983 */ /* 0x000ea20000100800 */
[----:B------:R-:W-:Y:S01]  /*a700*/  FMUL.FTZ R0, R26, UR4 ;  /* 0x000000041a007c20 */ /* 0x000fe20008410000 */
[----:B------:R-:W-:Y:S01]  /*a710*/  FMUL.FTZ R14, R27, UR4 ;  /* 0x000000041b0e7c20 */ /* 0x000fe20008410000 */
[----:B------:R-:W-:Y:S01]  /*a720*/  FMUL.FTZ R15, R31, UR4 ;  /* 0x000000041f0f7c20 */ /* 0x000fe20008410000 */
[----:B------:R-:W-:Y:S01]  /*a730*/  LOP3.LUT R23, R23, 0xfffffffe, RZ, 0xc0, !PT ;  /* 0xfffffffe17177812 */ /* 0x000fe200078ec0ff */
[----:B------:R-:W-:Y:S01]  /*a740*/  FMUL.FTZ R73, R25, UR4 ;  /* 0x0000000419497c20 */ /* 0x000fe20008410000 */
[----:B------:R-:W-:Y:S01]  /*a750*/  FMUL.FTZ R43, R43, UR4 ;  /* 0x000000042b2b7c20 */ /* 0x000fe20008410000 */
[----:B------:R-:W-:Y:S01]  /*a760*/  FMUL.FTZ R47, R47, UR4 ;  /* 0x000000042f2f7c20 */ /* 0x000fe20008410000 */
[----:B------:R-:W-:Y:S01]  /*a770*/  FMUL.FTZ R46, R46, UR4 ;  /* 0x000000042e2e7c20 */ /* 0x000fe20008410000 */
[----:B------:R-:W-:Y:S01]  /*a780*/  FMUL.FTZ R50, R50, UR4 ;  /* 0x0000000432327c20 */ /* 0x000fe20008410000 */
[----:B----4-:R-:W-:Y:S01]  /*a790*/  ISETP.NE.AND P1, PT, R80, 0x1, PT ;  /* 0x000000015000780c */ /* 0x010fe20003f25270 */
[----:B------:R5:W-:Y:S01]  /*a7a0*/  MUFU.TANH R29, R42 ;  /* 0x0000002a001d7308 */ /* 0x000be20000002400 */
[----:B------:R-:W-:Y:S01]  /*a7b0*/  FMUL.FTZ R25, R35, UR4 ;  /* 0x0000000423197c20 */ /* 0x000fe20008410000 */
[----:B------:R-:W-:Y:S01]  /*a7c0*/  FMUL.FTZ R78, R33, UR4 ;  /* 0x00000004214e7c20 */ /* 0x000fe20008410000 */
[----:B------:R-:W-:Y:S01]  /*a7d0*/  FMUL.FTZ R54, R54, UR4 ;  /* 0x0000000436367c20 */ /* 0x000fe20008410000 */
[----:B------:R-:W-:Y:S01]  /*a7e0*/  FMUL.FTZ R81, R36, UR4 ;  /* 0x0000000424517c20 */ /* 0x000fe20008410000 */
[----:B------:R-:W-:-:S03]  /*a7f0*/  ULDC UR37, c[0x0][0x988] ;  /* 0x0002620000257ab9 */ /* 0x000fc60000000800 */
[----:B------:R-:W4:Y:S04]  /*a800*/  MUFU.TANH R0, R0 ;  /* 0x0000000000007308 */ /* 0x000f280000002400 */
[----:B------:R-:W0:Y:S04]  /*a810*/  @P1 LDC R28, c[0x0][0x44c] ;  /* 0x00011300ff1c1b82 */ /* 0x000e280000000800 */
[----:B------:R-:W1:Y:S04]  /*a820*/  MUFU.TANH R14, R14 ;  /* 0x0000000e000e7308 */ /* 0x000e680000002400 */
[----:B------:R-:W4:Y:S04]  /*a830*/  @P1 LDC R30, c[0x0][0x450] ;  /* 0x00011400ff1e1b82 */ /* 0x000f280000000800 */
[----:B------:R-:W1:Y:S01]  /*a840*/  MUFU.TANH R20, R20 ;  /* 0x0000001400147308 */ /* 0x000e620000002400 */
[----:B------:R-:W-:Y:S01]  /*a850*/  @P1 LOP3.LUT R23, R23, 0x1, RZ, 0xfc, !PT ;  /* 0x0000000117171812 */ /* 0x000fe200078efcff */
[----:B------:R-:W-:-:S06]  /*a860*/  FMUL.FTZ R27, R38, UR4 ;  /* 0x00000004261b7c20 */ /* 0x000fcc0008410000 */
[----:B------:R-:W1:Y:S01]  /*a870*/  MUFU.TANH R15, R15 ;  /* 0x0000000f000f7308 */ /* 0x000e620000002400 */
[----:B------:R-:W-:-:S07]  /*a880*/  FMUL.FTZ R26, R39, UR4 ;  /* 0x00000004271a7c20 */ /* 0x000fce0008410000 */
[----:B------:R-:W1:Y:S08]  /*a890*/  MUFU.TANH R24, R24 ;  /* 0x0000001800187308 */ /* 0x000e700000002400 */
[----:B------:R-:W1:Y:S01]  /*a8a0*/  MUFU.TANH R25, R25 ;  /* 0x0000001900197308 */ /* 0x000e620000002400 */
[----:B------:R-:W-:-:S07]  /*a8b0*/  FMUL.FTZ R38, R41, UR4 ;  /* 0x0000000429267c20 */ /* 0x000fce0008410000 */
[----:B------:R-:W1:Y:S08]  /*a8c0*/  MUFU.TANH R27, R27 ;  /* 0x0000001b001b7308 */ /* 0x000e700000002400 */
[----:B------:R-:W-:Y:S08]  /*a8d0*/  MUFU.TANH R31, R47 ;  /* 0x0000002f001f7308 */ /* 0x000ff00000002400 */
[----:B------:R-:W1:Y:S01]  /*a8e0*/  MUFU.TANH R26, R26 ;  /* 0x0000001a001a7308 */ /* 0x000e620000002400 */
[----:B------:R-:W-:-:S07]  /*a8f0*/  FMUL.FTZ R80, R37, UR4 ;  /* 0x0000000425507c20 */ /* 0x000fce0008410000 */
[----:B------:R-:W-:Y:S08]  /*a900*/  MUFU.TANH R46, R46 ;  /* 0x0000002e002e7308 */ /* 0x000ff00000002400 */
[----:B------:R-:W-:Y:S01]  /*a910*/  MUFU.TANH R33, R50 ;  /* 0x0000003200217308 */ /* 0x000fe20000002400 */
[----:B------:R-:W-:Y:S01]  /*a920*/  FMUL.FTZ R55, R55, UR4 ;  /* 0x0000000437377c20 */ /* 0x000fe20008410000 */
[----:B------:R-:W-:-:S06]  /*a930*/  FMUL.FTZ R58, R58, UR4 ;  /* 0x000000043a3a7c20 */ /* 0x000fcc0008410000 */
[----:B------:R-:W-:Y:S01]  /*a940*/  MUFU.TANH R36, R54 ;  /* 0x0000003600247308 */ /* 0x000fe20000002400 */
[----:B------:R-:W-:Y:S01]  /*a950*/  FMUL.FTZ R59, R59, UR4 ;  /* 0x000000043b3b7c20 */ /* 0x000fe20008410000 */
[----:B------:R-:W-:Y:S01]  /*a960*/  FMUL.FTZ R62, R62, UR4 ;  /* 0x000000043e3e7c20 */ /* 0x000fe20008410000 */
[----:B------:R-:W-:-:S05]  /*a970*/  FMUL.FTZ R63, R63, UR4 ;  /* 0x000000043f3f7c20 */ /* 0x000fca0008410000 */
[----:B------:R-:W-:Y:S01]  /*a980*/  MUFU.TANH R59, R59 ;  /* 0x0000003b003b7308 */ /* 0x000fe20000002400 */
[----:B------:R-:W-:-:S07]  /*a990*/  FMUL.FTZ R66, R66, UR4 ;  /* 0x0000000442427c20 */ /* 0x000fce0008410000 */
[----:B------:R-:W-:Y:S01]  /*a9a0*/  MUFU.TANH R62, R62 ;  /* 0x0000003e003e7308 */ /* 0x000fe20000002400 */
[----:B------:R-:W-:Y:S01]  /*a9b0*/  FMUL.FTZ R67, R67, UR4 ;  /* 0x0000000443437c20 */ /* 0x000fe20008410000 */
[----:B------:R-:W-:-:S06]  /*a9c0*/  FMUL.FTZ R70, R70, UR4 ;  /* 0x0000000446467c20 */ /* 0x000fcc0008410000 */
[----:B------:R-:W-:Y:S01]  /*a9d0*/  MUFU.TANH R66, R66 ;  /* 0x0000004200427308 */ /* 0x000fe20000002400 */
[----:B------:R-:W-:-:S07]  /*a9e0*/  FMUL.FTZ R71, R71, UR4 ;  /* 0x0000000447477c20 */ /* 0x000fce0008410000 */
[----:B------:R-:W-:Y:S08]  /*a9f0*/  MUFU.TANH R70, R70 ;  /* 0x0000004600467308 */ /* 0x000ff00000002400 */
[----:B------:R-:W-:Y:S08]  /*aa00*/  MUFU.TANH R71, R71 ;  /* 0x0000004700477308 */ /* 0x000ff00000002400 */
[----:B------:R-:W-:Y:S08]  /*aa10*/  MUFU.TANH R75, R75 ;  /* 0x0000004b004b7308 */ /* 0x000ff00000002400 */
[----:B------:R-:W-:Y:S08]  /*aa20*/  MUFU.TANH R73, R73 ;  /* 0x0000004900497308 */ /* 0x000ff00000002400 */
[----:B------:R-:W-:Y:S08]  /*aa30*/  MUFU.TANH R76, R76 ;  /* 0x0000004c004c7308 */ /* 0x000ff00000002400 */
[----:B------:R-:W-:Y:S08]  /*aa40*/  MUFU.TANH R77, R77 ;  /* 0x0000004d004d7308 */ /* 0x000ff00000002400 */
[----:B------:R-:W-:Y:S01]  /*aa50*/  MUFU.TANH R79, R79 ;  /* 0x0000004f004f7308 */ /* 0x000fe20000002400 */
[----:B---3--:R-:W-:-:S07]  /*aa60*/  IMAD.IADD R21, R3, 0x1, R21 ;  /* 0x0000000103157824 */ /* 0x008fce00078e0215 */
[----:B------:R-:W-:Y:S01]  /*aa70*/  MUFU.TANH R78, R78 ;  /* 0x0000004e004e7308 */ /* 0x000fe20000002400 */
[----:B0-----:R-:W-:-:S05]  /*aa80*/  @P1 IMAD.HI.U32 R3, R21, R28, RZ ;  /* 0x0000001c15031227 */ /* 0x001fca00078e00ff */
[----:B----4-:R-:W-:Y:S01]  /*aa90*/  @P1 SHF.R.U32.HI R21, RZ, R30, R3 ;  /* 0x0000001eff151219 */ /* 0x010fe20000011603 */
[----:B-----5:R-:W-:Y:S01]  /*aaa0*/  IMAD R42, R176, -0x60, R82 ;  /* 0xffffffa0b02a7824 */ /* 0x020fe200078e0252 */
[----:B------:R-:W-:Y:S03]  /*aab0*/  MUFU.TANH R81, R81 ;  /* 0x0000005100517308 */ /* 0x000fe60000002400 */
[----:B------:R-:W0:Y:S01]  /*aac0*/  SHFL.IDX PT, R3, R21, 0x1, 0x1c1f ;  /* 0x003c1f0015037f89 */ /* 0x000e2200000e0000 */
[C-C-:B--2---:R-:W-:Y:S02]  /*aad0*/  IADD3 R83, -R34.reuse, 0x61, R42.reuse ;  /* 0x0000006122537810 */ /* 0x144fe40007ffe12a */
[----:B------:R-:W-:-:S03]  /*aae0*/  IADD3 R42, -R34, 0x60, R42 ;  /* 0x00000060222a7810 */ /* 0x000fc60007ffe12a */
[----:B------:R-:W-:Y:S01]  /*aaf0*/  IMAD.IADD R83, R83, 0x1, -R32 ;  /* 0x0000000153537824 */ /* 0x000fe200078e0a20 */
[----:B------:R1:W2:Y:S01]  /*ab00*/  MUFU.TANH R30, R43 ;  /* 0x0000002b001e7308 */ /* 0x0002a20000002400 */
[----:B------:R-:W-:-:S03]  /*ab10*/  FMUL.FTZ R28, R51, UR4 ;  /* 0x00000004331c7c20 */ /* 0x000fc60008410000 */
[----:B0-----:R-:W-:-:S04]  /*ab20*/  VIADDMNMX R3, R3, R83, R42, PT ;  /* 0x0000005303037246 */ /* 0x001fc8000380012a */
[C---:B------:R-:W-:Y:S02]  /*ab30*/  ISETP.GT.AND P1, PT, R3.reuse, RZ, PT ;  /* 0x000000ff0300720c */ /* 0x040fe40003f24270 */
[C---:B------:R-:W-:Y:S02]  /*ab40*/  ISETP.GT.AND P2, PT, R3.reuse, 0x1, PT ;  /* 0x000000010300780c */ /* 0x040fe40003f44270 */
[C---:B------:R-:W-:Y:S02]  /*ab50*/  ISETP.GT.AND P3, PT, R3.reuse, 0x8, PT ;  /* 0x000000080300780c */ /* 0x040fe40003f64270 */
[----:B------:R-:W-:Y:S02]  /*ab60*/  FSEL R51, R0, -INF , P1 ;  /* 0xff80000000337808 */ /* 0x000fe40000800000 */
[----:B-1----:R-:W-:Y:S02]  /*ab70*/  FSEL R43, R14, -INF , P2 ;  /* 0xff8000000e2b7808 */ /* 0x002fe40001000000 */
        /* <DEDUP_REMOVED lines=20> */
[----:B------:R-:W-:Y:S01]  /*acc0*/  FMNMX.FTZ R0, R24, R15, !PT ;  /* 0x0000000f18007209 */ /* 0x000fe20007810000 */
[----:B------:R-:W0:Y:S01]  /*acd0*/  MUFU.TANH R28, R28 ;  /* 0x0000001c001c7308 */ /* 0x000e220000002400 */
[----:B------:R-:W-:Y:S02]  /*ace0*/  ISETP.GT.AND P2, PT, R3, 0x28, PT ;  /* 0x000000280300780c */ /* 0x000fe40003f44270 */
[----:B--2---:R-:W-:Y:S02]  /*acf0*/  FSEL R20, R30, -INF , P1 ;  /* 0xff8000001e147808 */ /* 0x004fe40000800000 */
[----:B------:R-:W-:Y:S02]  /*ad00*/  FMNMX.FTZ R15, R25, R0, !PT ;  /* 0x00000000190f7209 */ /* 0x000fe40007810000 */
[----:B------:R-:W-:-:S02]  /*ad10*/  ISETP.GT.AND P1, PT, R3, 0x29, PT ;  /* 0x000000290300780c */ /* 0x000fc40003f24270 */
[----:B------:R-:W-:Y:S02]  /*ad20*/  FSEL R29, R46, -INF , P2 ;  /* 0xff8000002e1d7808 */ /* 0x000fe40001000000 */
[----:B------:R-:W-:Y:S01]  /*ad30*/  FMNMX.FTZ R0, R20, R15, !PT ;  /* 0x0000000f14007209 */ /* 0x000fe20007810000 */
[----:B------:R-:W1:Y:S01]  /*ad40*/  MUFU.TANH R34, R55 ;  /* 0x0000003700227308 */ /* 0x000e620000002400 */
[----:B------:R-:W-:Y:S02]  /*ad50*/  ISETP.GT.AND P2, PT, R3, 0x30, PT ;  /* 0x000000300300780c */ /* 0x000fe40003f44270 */
[----:B------:R-:W-:Y:S02]  /*ad60*/  FSEL R31, R31, -INF , P1 ;  /* 0xff8000001f1f7808 */ /* 0x000fe40000800000 */
[----:B------:R-:W-:Y:S02]  /*ad70*/  FMNMX.FTZ R0, R29, R0, !PT ;  /* 0x000000001d007209 */ /* 0x000fe40007810000 */
[----:B------:R-:W-:Y:S01]  /*ad80*/  ISETP.GT.AND P1, PT, R3, 0x31, PT ;  /* 0x000000310300780c */ /* 0x000fe20003f24270 */
[----:B------:R-:W2:Y:S01]  /*ad90*/  MUFU.TANH R32, R58 ;  /* 0x0000003a00207308 */ /* 0x000ea20000002400 */
[----:B------:R-:W-:-:S02]  /*ada0*/  FSEL R33, R33, -INF , P2 ;  /* 0xff80000021217808 */ /* 0x000fc40001000000 */
[----:B------:R-:W-:Y:S02]  /*adb0*/  FMNMX.FTZ R0, R31, R0, !PT ;  /* 0x000000001f007209 */ /* 0x000fe40007810000 */
[----:B------:R-:W-:Y:S02]  /*adc0*/  ISETP.GT.AND P2, PT, R3, 0x38, PT ;  /* 0x000000380300780c */ /* 0x000fe40003f44270 */
[----:B0-----:R-:W-:Y:S02]  /*add0*/  FSEL R35, R28, -INF , P1 ;  /* 0xff8000001c237808 */ /* 0x001fe40000800000 */
[----:B------:R-:W-:Y:S02]  /*ade0*/  FMNMX.FTZ R0, R33, R0, !PT ;  /* 0x0000000021007209 */ /* 0x000fe40007810000 */
[----:B------:R-:W-:Y:S02]  /*adf0*/  ISETP.GT.AND P1, PT, R3, 0x39, PT ;  /* 0x000000390300780c */ /* 0x000fe40003f24270 */
[----:B------:R-:W-:-:S02]  /*ae00*/  FSEL R36, R36, -INF , P2 ;  /* 0xff80000024247808 */ /* 0x000fc40001000000 */
[----:B------:R-:W-:Y:S01]  /*ae10*/  FMNMX.FTZ R15, R35, R0, !PT ;  /* 0x00000000230f7209 */ /* 0x000fe20007810000 */
[----:B------:R-:W0:Y:S01]  /*ae20*/  MUFU.TANH R26, R63 ;  /* 0x0000003f001a7308 */ /* 0x000e220000002400 */
[C---:B------:R-:W-:Y:S02]  /*ae30*/  ISETP.GT.AND P2, PT, R3.reuse, 0x40, PT ;  /* 0x000000400300780c */ /* 0x040fe40003f44270 */
[----:B-1----:R-:W-:Y:S02]  /*ae40*/  FSEL R34, R34, -INF , P1 ;  /* 0xff80000022227808 */ /* 0x002fe40000800000 */
[----:B------:R-:W-:Y:S02]  /*ae50*/  FMNMX.FTZ R15, R36, R15, !PT ;  /* 0x0000000f240f7209 */ /* 0x000fe40007810000 */
[----:B------:R-:W-:Y:S02]  /*ae60*/  ISETP.GT.AND P1, PT, R3, 0x41, PT ;  /* 0x000000410300780c */ /* 0x000fe40003f24270 */
[----:B--2---:R-:W-:-:S02]  /*ae70*/  FSEL R32, R32, -INF , P2 ;  /* 0xff80000020207808 */ /* 0x004fc40001000000 */
[----:B------:R-:W-:Y:S01]  /*ae80*/  FMNMX.FTZ R15, R34, R15, !PT ;  /* 0x0000000f220f7209 */ /* 0x000fe20007810000 */
[----:B------:R-:W1:Y:S01]  /*ae90*/  MUFU.TANH R14, R67 ;  /* 0x00000043000e7308 */ /* 0x000e620000002400 */
[----:B------:R-:W-:Y:S02]  /*aea0*/  ISETP.GT.AND P2, PT, R3, 0x48, PT ;  /* 0x000000480300780c */ /* 0x000fe40003f44270 */
[----:B------:R-:W-:Y:S02]  /*aeb0*/  FSEL R30, R59, -INF , P1 ;  /* 0xff8000003b1e7808 */ /* 0x000fe40000800000 */
        /* <DEDUP_REMOVED lines=8> */
[----:B------:R-:W-:-:S02]  /*af40*/  FSEL R15, R66, -INF , P2 ;  /* 0xff800000420f7808 */ /* 0x000fc40001000000 */
[----:B------:R-:W-:Y:S02]  /*af50*/  FMNMX.FTZ R0, R26, R55, !PT ;  /* 0x000000371a007209 */ /* 0x000fe40007810000 */
[----:B------:R-:W-:Y:S02]  /*af60*/  ISETP.GT.AND P2, PT, R3, 0x58, PT ;  /* 0x000000580300780c */ /* 0x000fe40003f44270 */
[----:B-1----:R-:W-:Y:S02]  /*af70*/  FSEL R14, R14, -INF , P1 ;  /* 0xff8000000e0e7808 */ /* 0x002fe40000800000 */
[----:B------:R-:W-:Y:S01]  /*af80*/  FMNMX.FTZ R55, R15, R0, !PT ;  /* 0x000000000f377209 */ /* 0x000fe20007810000 */
[----:B------:R-:W-:Y:S01]  /*af90*/  FMUL.FTZ R46, R44, UR4 ;  /* 0x000000042c2e7c20 */ /* 0x000fe20008410000 */
[----:B------:R-:W-:Y:S02]  /*afa0*/  ISETP.GT.AND P1, PT, R3, 0x59, PT ;  /* 0x000000590300780c */ /* 0x000fe40003f24270 */
[----:B------:R-:W-:-:S02]  /*afb0*/  FSEL R3, R70, -INF , P2 ;  /* 0xff80000046037808 */ /* 0x000fc40001000000 */
[----:B------:R-:W-:Y:S02]  /*afc0*/  FMNMX.FTZ R44, R14, R55, !PT ;  /* 0x000000370e2c7209 */ /* 0x000fe40007810000 */
[----:B------:R-:W-:Y:S02]  /*afd0*/  FSEL R0, R71, -INF , P1 ;  /* 0xff80000047007808 */ /* 0x000fe40000800000 */
[----:B------:R-:W-:-:S04]  /*afe0*/  FMNMX.FTZ R55, R3, R44, !PT ;  /* 0x0000002c03377209 */ /* 0x000fc80007810000 */
[----:B------:R-:W-:-:S05]  /*aff0*/  FMNMX.FTZ R55, R0, R55, !PT ;  /* 0x0000003700377209 */ /* 0x000fca0007810000 */
[----:B------:R-:W0:Y:S04]  /*b000*/  SHFL.BFLY PT, R44, R55, 0x2, 0x1f ;  /* 0x0c401f00372c7f89 */ /* 0x000e2800000e0000 */
[----:B------:R-:W1:Y:S01]  /*b010*/  SHFL.IDX PT, R21, R21, RZ, 0x1c1f ;  /* 0x001c1fff15157589 */ /* 0x000e6200000e0000 */
[----:B0-----:R-:W-:-:S05]  /*b020*/  FMNMX.FTZ R44, R55, R44, !PT ;  /* 0x0000002c372c7209 */ /* 0x001fca0007810000 */
[----:B------:R-:W0:Y:S01]  /*b030*/  SHFL.BFLY PT, R63, R44, 0x1, 0x1f ;  /* 0x0c201f002c3f7f89 */ /* 0x000e2200000e0000 */
[----:B-1----:R-:W-:-:S04]  /*b040*/  VIADDMNMX R83, R21, R83, R42, PT ;  /* 0x0000005315537246 */ /* 0x002fc8000380012a */
[C---:B------:R-:W-:Y:S02]  /*b050*/  ISETP.GT.AND P1, PT, R83.reuse, RZ, PT ;  /* 0x000000ff5300720c */ /* 0x040fe40003f24270 */
[C---:B------:R-:W-:Y:S02]  /*b060*/  ISETP.GT.AND P2, PT, R83.reuse, 0x1, PT ;  /* 0x000000015300780c */ /* 0x040fe40003f44270 */
[----:B------:R-:W-:Y:S02]  /*b070*/  ISETP.GT.AND P3, PT, R83, 0x8, PT ;  /* 0x000000085300780c */ /* 0x000fe40003f64270 */
[----:B------:R-:W-:Y:S02]  /*b080*/  FSEL R75, R75, -INF , P1 ;  /* 0xff8000004b4b7808 */ /* 0x000fe40000800000 */
[----:B------:R-:W-:Y:S01]  /*b090*/  FSEL R42, R73, -INF , P2 ;  /* 0xff800000492a7808 */ /* 0x000fe20001000000 */
[----:B------:R-:W-:Y:S01]  /*b0a0*/  FMUL.FTZ R54, R56, UR4 ;  /* 0x0000000438367c20 */ /* 0x000fe20008410000 */
[----:B------:R-:W-:Y:S01]  /*b0b0*/  FMUL.FTZ R56, R61, UR4 ;  /* 0x000000043d387c20 */ /* 0x000fe20008410000 */
[----:B------:R-:W-:Y:S01]  /*b0c0*/  ISETP.GT.AND P1, PT, R83, 0x9, PT ;  /* 0x000000095300780c */ /* 0x000fe20003f24270 */
[----:B------:R-:W-:Y:S01]  /*b0d0*/  FMUL.FTZ R40, R40, UR4 ;  /* 0x0000000428287c20 */ /* 0x000fe20008410000 */
[----:B------:R-:W-:-:S02]  /*b0e0*/  FSEL R76, R76, -INF , P3 ;  /* 0xff8000004c4c7808 */ /* 0x000fc40001800000 */
[----:B------:R-:W-:Y:S01]  /*b0f0*/  FMNMX.FTZ R61, R75, R42, !PT ;  /* 0x0000002a4b3d7209 */ /* 0x000fe20007810000 */
[----:B------:R-:W1:Y:S01]  /*b100*/  MUFU.TANH R80, R80 ;  /* 0x0000005000507308 */ /* 0x000e620000002400 */
[----:B------:R-:W-:Y:S02]  /*b110*/  ISETP.GT.AND P2, PT, R83, 0x10, PT ;  /* 0x000000105300780c */ /* 0x000fe40003f44270 */
[----:B0-----:R-:W-:Y:S02]  /*b120*/  FMNMX.FTZ R21, R44, R63, !PT ;  /* 0x0000003f2c157209 */ /* 0x001fe40007810000 */
[----:B------:R-:W-:Y:S02]  /*b130*/  FSEL R77, R77, -INF , P1 ;  /* 0xff8000004d4d7808 */ /* 0x000fe40000800000 */
[----:B------:R-:W-:Y:S01]  /*b140*/  FMNMX.FTZ R44, R76, R61, !PT ;  /* 0x0000003d4c2c7209 */ /* 0x000fe20007810000 */
[----:B------:R-:W0:Y:S01]  /*b150*/  MUFU.TANH R40, R40 ;  /* 0x0000002800287308 */ /* 0x000e220000002400 */
[----:B------:R-:W-:Y:S01]  /*b160*/  ISETP.GT.AND P3, PT, R83, 0x11, PT ;  /* 0x000000115300780c */ /* 0x000fe20003f64270 */
[----:B------:R-:W-:Y:S01]  /*b170*/  FMUL.FTZ R62, R21, UR37 ;  /* 0x00000025153e7c20 */ /* 0x000fe20008410000 */
[----:B------:R-:W-:-:S02]  /*b180*/  FSEL R79, R79, -INF , P2 ;  /* 0xff8000004f4f7808 */ /* 0x000fc40001000000 */
[----:B------:R-:W-:Y:S02]  /*b190*/  FMNMX.FTZ R44, R77, R44, !PT ;  /* 0x0000002c4d2c7209 */ /* 0x000fe40007810000 */
[----:B------:R-:W-:Y:S01]  /*b1a0*/  FSETP.NEU.FTZ.AND P4, PT, R21, -INF , PT ;  /* 0xff8000001500780b */ /* 0x000fe20003f9d000 */
[----:B------:R-:W2:Y:S01]  /*b1b0*/  MUFU.TANH R38, R38 ;  /* 0x0000002600267308 */ /* 0x000ea20000002400 */
[----:B------:R-:W-:Y:S01]  /*b1c0*/  ISETP.GT.AND P1, PT, R83, 0x18, PT ;  /* 0x000000185300780c */ /* 0x000fe20003f24270 */
[----:B------:R-:W-:Y:S01]  /*b1d0*/  FMUL.FTZ R45, R45, UR4 ;  /* 0x000000042d2d7c20 */ /* 0x000fe20008410000 */
[----:B------:R-:W-:Y:S02]  /*b1e0*/  FSEL R78, R78, -INF , P3 ;  /* 0xff8000004e4e7808 */ /* 0x000fe40001800000 */
[----:B------:R-:W-:Y:S02]  /*b1f0*/  FMNMX.FTZ R61, R79, R44, !PT ;  /* 0x0000002c4f3d7209 */ /* 0x000fe40007810000 */
[----:B------:R-:W-:Y:S01]  /*b200*/  FSEL R44, R62, RZ, P4 ;  /* 0x000000ff3e2c7208 */ /* 0x000fe20002000000 */
[----:B------:R-:W3:Y:S01]  /*b210*/  MUFU.TANH R46, R46 ;  /* 0x0000002e002e7308 */ /* 0x000ee20000002400 */
[----:B------:R-:W-:Y:S01]  /*b220*/  ISETP.GT.AND P2, PT, R83, 0x19, PT ;  /* 0x000000195300780c */ /* 0x000fe20003f44270 */
[----:B------:R-:W-:Y:S01]  /*b230*/  FMUL.FTZ R50, R48, UR4 ;  /* 0x0000000430327c20 */ /* 0x000fe20008410000 */
[----:B------:R-:W-:-:S02]  /*b240*/  FSEL R81, R81, -INF , P1 ;  /* 0xff80000051517808 */ /* 0x000fc40000800000 */
[----:B------:R-:W-:Y:S01]  /*b250*/  FMNMX.FTZ R62, R78, R61, !PT ;  /* 0x0000003d4e3e7209 */ /* 0x000fe20007810000 */
[----:B------:R-:W-:Y:S01]  /*b260*/  FFMA.FTZ R153, R51, UR37, -R44 ;  /* 0x0000002533997c23 */ /* 0x000fe2000801082c */
[----:B------:R-:W-:Y:S01]  /*b270*/  ISETP.GT.AND P1, PT, R83, 0x20, PT ;  /* 0x000000205300780c */ /* 0x000fe20003f24270 */
[----:B------:R-:W4:Y:S01]  /*b280*/  MUFU.TANH R45, R45 ;  /* 0x0000002d002d7308 */ /* 0x000f220000002400 */
[----:B-1----:R-:W-:Y:S01]  /*b290*/  FSEL R80, R80, -INF , P2 ;  /* 0xff80000050507808 */ /* 0x002fe20001000000 */
[----:B------:R-:W-:Y:S01]  /*b2a0*/  FMUL.FTZ R48, R49, UR4 ;  /* 0x0000000431307c20 */ /* 0x000fe20008410000 */
[----:B------:R-:W-:Y:S01]  /*b2b0*/  FMNMX.FTZ R51, R81, R62, !PT ;  /* 0x0000003e51337209 */ /* 0x000fe20007810000 */
[----:B------:R-:W-:Y:S01]  /*b2c0*/  FMUL.FTZ R49, R52, UR4 ;  /* 0x0000000434317c20 */ /* 0x000fe20008410000 */
[----:B------:R-:W-:Y:S02]  /*b2d0*/  ISETP.GT.AND P2, PT, R83, 0x21, PT ;  /* 0x000000215300780c */ /* 0x000fe40003f44270 */
[----:B0-----:R-:W-:Y:S01]  /*b2e0*/  FSEL R40, R40, -INF , P1 ;  /* 0xff80000028287808 */ /* 0x001fe20000800000 */
[----:B------:R-:W0:Y:S01]  /*b2f0*/  MUFU.TANH R50, R50 ;  /* 0x0000003200327308 */ /* 0x000e220000002400 */
[----:B------:R-:W-:Y:S01]  /*b300*/  FMNMX.FTZ R51, R80, R51, !PT ;  /* 0x0000003350337209 */ /* 0x000fe20007810000 */
[----:B------:R-:W-:Y:S01]  /*b310*/  FMUL.FTZ R52, R53, UR4 ;  /* 0x0000000435347c20 */ /* 0x000fe20008410000 */
[----:B------:R-:W-:-:S02]  /*b320*/  ISETP.GT.AND P1, PT, R83, 0x28, PT ;  /* 0x000000285300780c */ /* 0x000fc40003f24270 */
[----:B--2---:R-:W-:Y:S02]  /*b330*/  FSEL R38, R38, -INF , P2 ;  /* 0xff80000026267808 */ /* 0x004fe40001000000 */
[----:B------:R-:W-:Y:S01]  /*b340*/  FMNMX.FTZ R51, R40, R51, !PT ;  /* 0x0000003328337209 */ /* 0x000fe20007810000 */
[----:B------:R-:W1:Y:S01]  /*b350*/  MUFU.TANH R48, R48 ;  /* 0x0000003000307308 */ /* 0x000e620000002400 */
[----:B------:R-:W-:Y:S01]  /*b360*/  FFMA.FTZ R61, R43, UR37, -R44 ;  /* 0x000000252b3d7c23 */ /* 0x000fe2000801082c */
[C---:B------:R-:W-:Y:S02]  /*b370*/  ISETP.GT.AND P2, PT, R83.reuse, 0x29, PT ;  /* 0x000000295300780c */ /* 0x040fe40003f44270 */
[----:B---3--:R-:W-:Y:S02]  /*b380*/  FSEL R43, R46, -INF , P1 ;  /* 0xff8000002e2b7808 */ /* 0x008fe40000800000 */
[----:B------:R-:W-:Y:S02]  /*b390*/  FMNMX.FTZ R62, R38, R51, !PT ;  /* 0x00000033263e7209 */ /* 0x000fe40007810000 */
[----:B------:R-:W2:Y:S01]  /*b3a0*/  MUFU.TANH R49, R49 ;  /* 0x0000003100317308 */ /* 0x000ea20000002400 */
[----:B------:R-:W-:Y:S01]  /*b3b0*/  ISETP.GT.AND P1, PT, R83, 0x30, PT ;  /* 0x000000305300780c */ /* 0x000fe20003f24270 */
[----:B------:R-:W-:Y:S01]  /*b3c0*/  FMUL.FTZ R53, R57, UR4 ;  /* 0x0000000439357c20 */ /* 0x000fe20008410000 */
[----:B----4-:R-:W-:-:S02]  /*b3d0*/  FSEL R45, R45, -INF , P2 ;  /* 0xff8000002d2d7808 */ /* 0x010fc40001000000 */
[----:B------:R-:W-:-:S03]  /*b3e0*/  FMNMX.FTZ R62, R43, R62, !PT ;  /* 0x0000003e2b3e7209 */ /* 0x000fc60007810000 */
[----:B------:R-:W3:Y:S01]  /*b3f0*/  MUFU.TANH R52, R52 ;  /* 0x0000003400347308 */ /* 0x000ee20000002400 */
[----:B------:R-:W-:Y:S01]  /*b400*/  FFMA.FTZ R155, R47, UR37, -R44 ;  /* 0x000000252f9b7c23 */ /* 0x000fe2000801082c */
[----:B------:R-:W-:Y:S01]  /*b410*/  ISETP.GT.AND P2, PT, R83, 0x31, PT ;  /* 0x000000315300780c */ /* 0x000fe20003f44270 */
[----:B------:R-:W-:Y:S01]  /*b420*/  FMUL.FTZ R55, R60, UR4 ;  /* 0x000000043c377c20 */ /* 0x000fe20008410000 */
[----:B0-----:R-:W-:Y:S02]  /*b430*/  FSEL R47, R50, -INF , P1 ;  /* 0xff800000322f7808 */ /* 0x001fe40000800000 */
[----:B------:R-:W-:Y:S02]  /*b440*/  FMNMX.FTZ R62, R45, R62, !PT ;  /* 0x0000003e2d3e7209 */ /* 0x000fe40007810000 */
[----:B------:R-:W0:Y:S01]  /*b450*/  MUFU.TANH R54, R54 ;  /* 0x0000003600367308 */ /* 0x000e220000002400 */
[----:B------:R-:W-:Y:S02]  /*b460*/  ISETP.GT.AND P1, PT, R83, 0x38, PT ;  /* 0x000000385300780c */ /* 0x000fe40003f24270 */
[----:B-1----:R-:W-:-:S02]  /*b470*/  FSEL R48, R48, -INF , P2 ;  /* 0xff80000030307808 */ /* 0x002fc40001000000 */
[----:B------:R-:W-:-:S03]  /*b480*/  FMNMX.FTZ R51, R47, R62, !PT ;  /* 0x0000003e2f337209 */ /* 0x000fc60007810000 */
[----:B------:R-:W1:Y:S01]  /*b490*/  MUFU.TANH R53, R53 ;  /* 0x0000003500357308 */ /* 0x000e620000002400 */
[----:B------:R-:W-:Y:S01]  /*b4a0*/  FFMA.FTZ R50, R41, UR37, -R44 ;  /* 0x0000002529327c23 */ /* 0x000fe2000801082c */
[----:B------:R-:W-:Y:S01]  /*b4b0*/  ISETP.GT.AND P2, PT, R83, 0x39, PT ;  /* 0x000000395300780c */ /* 0x000fe20003f44270 */
[----:B------:R-:W-:Y:S01]  /*b4c0*/  FMUL.FTZ R58, R64, UR4 ;  /* 0x00000004403a7c20 */ /* 0x000fe20008410000 */
[----:B--2---:R-:W-:Y:S02]  /*b4d0*/  FSEL R41, R49, -INF , P1 ;  /* 0xff80000031297808 */ /* 0x004fe40000800000 */
[----:B------:R-:W-:Y:S02]  /*b4e0*/  FMNMX.FTZ R62, R48, R51, !PT ;  /* 0x00000033303e7209 */ /* 0x000fe40007810000 */
[----:B------:R-:W2:Y:S01]  /*b4f0*/  MUFU.TANH R55, R55 ;  /* 0x0000003700377308 */ /* 0x000ea20000002400 */
[----:B------:R-:W-:Y:S01]  /*b500*/  ISETP.GT.AND P1, PT, R83, 0x40, PT ;  /* 0x000000405300780c */ /* 0x000fe20003f24270 */
[----:B------:R-:W-:Y:S01]  /*b510*/  FMUL.FTZ R57, R65, UR4 ;  /* 0x0000000441397c20 */ /* 0x000fe20008410000 */
[----:B---3--:R-:W-:-:S02]  /*b520*/  FSEL R49, R52, -INF , P2 ;  /* 0xff80000034317808 */ /* 0x008fc40001000000 */
        /* <DEDUP_REMOVED lines=8> */
[----:B------:R-:W-:Y:S01]  /*b5b0*/  ISETP.GT.AND P1, PT, R83, 0x48, PT ;  /* 0x000000485300780c */ /* 0x000fe20003f24270 */
[----:B------:R-:W-:Y:S01]  /*b5c0*/  FMUL.FTZ R60, R69, UR4 ;  /* 0x00000004453c7c20 */ /* 0x000fe20008410000 */
[----:B-1----:R-:W-:-:S02]  /*b5d0*/  FSEL R51, R53, -INF , P2 ;  /* 0xff80000035337808 */ /* 0x002fc40001000000 */
[----:B------:R-:W-:-:S03]  /*b5e0*/  FMNMX.FTZ R62, R39, R62, !PT ;  /* 0x0000003e273e7209 */ /* 0x000fc60007810000 */
[----:B------:R-:W1:Y:S01]  /*b5f0*/  MUFU.TANH R57, R57 ;  /* 0x0000003900397308 */ /* 0x000e620000002400 */
[----:B------:R-:W-:Y:S01]  /*b600*/  FFMA.FTZ R52, R37, UR37, -R44 ;  /* 0x0000002525347c23 */ /* 0x000fe2000801082c */
[----:B------:R-:W-:Y:S02]  /*b610*/  ISETP.GT.AND P2, PT, R83, 0x49, PT ;  /* 0x000000495300780c */ /* 0x000fe40003f44270 */
[----:B--2---:R-:W-:Y:S02]  /*b620*/  FSEL R37, R55, -INF , P1 ;  /* 0xff80000037257808 */ /* 0x004fe40000800000 */
[----:B------:R-:W-:Y:S02]  /*b630*/  FMNMX.FTZ R62, R51, R62, !PT ;  /* 0x0000003e333e7209 */ /* 0x000fe40007810000 */
[----:B------:R-:W2:Y:S01]  /*b640*/  MUFU.TANH R59, R59 ;  /* 0x0000003b003b7308 */ /* 0x000ea20000002400 */
[----:B------:R-:W-:Y:S02]  /*b650*/  ISETP.GT.AND P1, PT, R83, 0x50, PT ;  /* 0x000000505300780c */ /* 0x000fe40003f24270 */
[----:B---3--:R-:W-:-:S02]  /*b660*/  FSEL R53, R56, -INF , P2 ;  /* 0xff80000038357808 */ /* 0x008fc40001000000 */
[----:B------:R-:W-:-:S03]  /*b670*/  FMNMX.FTZ R62, R37, R62, !PT ;  /* 0x0000003e253e7209 */ /* 0x000fc60007810000 */
[----:B------:R-:W3:Y:S01]  /*b680*/  MUFU.TANH R60, R60 ;  /* 0x0000003c003c7308 */ /* 0x000ee20000002400 */
[--C-:B------:R-:W-:Y:S01]  /*b690*/  FFMA.FTZ R171, R27, UR37, -R44.reuse ;  /* 0x000000251bab7c23 */ /* 0x100fe2000801082c */
[----:B------:R-:W-:Y:S02]  /*b6a0*/  ISETP.GT.AND P2, PT, R83, 0x51, PT ;  /* 0x000000515300780c */ /* 0x000fe40003f44270 */
[----:B0-----:R-:W-:Y:S02]  /*b6b0*/  FSEL R58, R58, -INF , P1 ;  /* 0xff8000003a3a7808 */ /* 0x001fe40000800000 */
[----:B------:R-:W-:Y:S01]  /*b6c0*/  FMNMX.FTZ R27, R53, R62, !PT ;  /* 0x0000003e351b7209 */ /* 0x000fe20007810000 */
[----:B------:R-:W-:Y:S01]  /*b6d0*/  FFMA.FTZ R54, R24, UR37, -R44 ;  /* 0x0000002518367c23 */ /* 0x000fe2000801082c */
[----:B------:R-:W-:Y:S02]  /*b6e0*/  ISETP.GT.AND P1, PT, R83, 0x58, PT ;  /* 0x000000585300780c */ /* 0x000fe40003f24270 */
[----:B-1----:R-:W-:-:S02]  /*b6f0*/  FSEL R57, R57, -INF , P2 ;  /* 0xff80000039397808 */ /* 0x002fc40001000000 */
[----:B------:R-:W-:Y:S02]  /*b700*/  FMNMX.FTZ R24, R58, R27, !PT ;  /* 0x0000001b3a187209 */ /* 0x000fe40007810000 */
[----:B------:R-:W-:Y:S02]  /*b710*/  ISETP.GT.AND P2, PT, R83, 0x59, PT ;  /* 0x000000595300780c */ /* 0x000fe40003f44270 */
[----:B--2---:R-:W-:Y:S02]  /*b720*/  FSEL R59, R59, -INF , P1 ;  /* 0xff8000003b3b7808 */ /* 0x004fe40000800000 */
[----:B------:R-:W-:Y:S02]  /*b730*/  FMNMX.FTZ R24, R57, R24, !PT ;  /* 0x0000001839187209 */ /* 0x000fe40007810000 */
[----:B---3--:R-:W-:Y:S02]  /*b740*/  FSEL R27, R60, -INF , P2 ;  /* 0xff8000003c1b7808 */ /* 0x008fe40001000000 */
[----:B------:R-:W-:-:S04]  /*b750*/  FMNMX.FTZ R24, R59, R24, !PT ;  /* 0x000000183b187209 */ /* 0x000fc80007810000 */
[----:B------:R-:W-:Y:S01]  /*b760*/  FMNMX.FTZ R24, R27, R24, !PT ;  /* 0x000000181b187209 */ /* 0x000fe20007810000 */
[----:B------:R-:W-:-:S04]  /*b770*/  FFMA.FTZ R165, R25, UR37, -R44 ;  /* 0x0000002519a57c23 */ /* 0x000fc8000801082c */
[----:B------:R-:W0:Y:S01]  /*b780*/  SHFL.BFLY PT, R25, R24, 0x2, 0x1f ;  /* 0x0c401f0018197f89 */ /* 0x000e2200000e0000 */
[----:B------:R-:W-:Y:S01]  /*b790*/  FFMA.FTZ R56, R20, UR37, -R44 ;  /* 0x0000002514387c23 */ /* 0x000fe2000801082c */
[----:B0-----:R-:W-:-:S05]  /*b7a0*/  FMNMX.FTZ R25, R24, R25, !PT ;  /* 0x0000001918197209 */ /* 0x001fca0007810000 */
[----:B------:R-:W0:Y:S01]  /*b7b0*/  SHFL.BFLY PT, R20, R25, 0x1, 0x1f ;  /* 0x0c201f0019147f89 */ /* 0x000e2200000e0000 */
[--C-:B------:R-:W-:Y:S01]  /*b7c0*/  FFMA.FTZ R159, R28, UR37, -R44.reuse ;  /* 0x000000251c9f7c23 */ /* 0x100fe2000801082c */
[----:B------:R-:W-:Y:S01]  /*b7d0*/  FFMA.FTZ R175, R3, UR37, -R44 ;  /* 0x0000002503af7c23 */ /* 0x000fe2000801082c */
[----:B0-----:R-:W-:-:S04]  /*b7e0*/  FMNMX.FTZ R20, R25, R20, !PT ;  /* 0x0000001419147209 */ /* 0x001fc80007810000 */
[C---:B------:R-:W-:Y:S01]  /*b7f0*/  FSETP.NEU.FTZ.AND P1, PT, R20.reuse, -INF , PT ;  /* 0xff8000001400780b */ /* 0x040fe20003f3d000 */
[----:B------:R-:W-:-:S05]  /*b800*/  FMUL.FTZ R28, R20, UR37 ;  /* 0x00000025141c7c20 */ /* 0x000fca0008410000 */
[----:B------:R-:W-:-:S05]  /*b810*/  FSEL R28, R28, RZ, P1 ;  /* 0x000000ff1c1c7208 */ /* 0x000fca0000800000 */
[--C-:B------:R-:W-:Y:S01]  /*b820*/  FFMA.FTZ R152, R75, UR37, -R28.reuse ;  /* 0x000000254b987c23 */ /* 0x100fe2000801081c */
[--C-:B------:R-:W-:Y:S01]  /*b830*/  FFMA.FTZ R3, R42, UR37, -R28.reuse ;  /* 0x000000252a037c23 */ /* 0x100fe2000801081c */
[----:B------:R-:W-:Y:S01]  /*b840*/  FFMA.FTZ R154, R76, UR37, -R28 ;  /* 0x000000254c9a7c23 */ /* 0x000fe2000801081c */
[----:B------:R-:W-:Y:S01]  /*b850*/  MUFU.EX2 R153, R153 ;  /* 0x0000009900997308 */ /* 0x000fe20000000800 */
[----:B------:R-:W-:Y:S01]  /*b860*/  FFMA.FTZ R173, R15, UR37, -R44 ;  /* 0x000000250fad7c23 */ /* 0x000fe2000801082c */
[----:B------:R-:W-:-:S06]  /*b870*/  FFMA.FTZ R15, R77, UR37, -R28 ;  /* 0x000000254d0f7c23 */ /* 0x000fcc000801081c */
[----:B------:R-:W-:Y:S01]  /*b880*/  MUFU.EX2 R152, R152 ;  /* 0x0000009800987308 */ /* 0x000fe20000000800 */
[----:B------:R-:W-:-:S07]  /*b890*/  FFMA.FTZ R168, R79, UR37, -R28 ;  /* 0x000000254fa87c23 */ /* 0x000fce000801081c */
[----:B------:R-:W0:Y:S08]  /*b8a0*/  MUFU.EX2 R3, R3 ;  /* 0x0000000300037308 */ /* 0x000e300000000800 */
[----:B------:R-:W1:Y:S01]  /*b8b0*/  MUFU.EX2 R46, R61 ;  /* 0x0000003d002e7308 */ /* 0x000e620000000800 */
[----:B------:R-:W-:-:S07]  /*b8c0*/  FFMA.FTZ R25, R78, UR37, -R28 ;  /* 0x000000254e197c23 */ /* 0x000fce000801081c */
[----:B------:R-:W2:Y:S08]  /*b8d0*/  MUFU.EX2 R154, R154 ;  /* 0x0000009a009a7308 */ /* 0x000eb00000000800 */
[----:B------:R-:W3:Y:S01]  /*b8e0*/  MUFU.EX2 R155, R155 ;  /* 0x0000009b009b7308 */ /* 0x000ee20000000800 */
[----:B------:R-:W-:-:S07]  /*b8f0*/  FFMA.FTZ R170, R81, UR37, -R28 ;  /* 0x0000002551aa7c23 */ /* 0x000fce000801081c */
[----:B------:R-:W4:Y:S01]  /*b900*/  MUFU.EX2 R15, R15 ;  /* 0x0000000f000f7308 */ /* 0x000f220000000800 */
[----:B------:R-:W-:-:S07]  /*b910*/  FFMA.FTZ R166, R43, UR37, -R28 ;  /* 0x000000252ba67c23 */ /* 0x000fce000801081c */
[----:B------:R-:W5:Y:S01]  /*b920*/  MUFU.EX2 R50, R50 ;  /* 0x0000003200327308 */ /* 0x000f620000000800 */
[--C-:B------:R-:W-:Y:S01]  /*b930*/  FFMA.FTZ R167, R29, UR37, -R44.reuse ;  /* 0x000000251da77c23 */ /* 0x100fe2000801082c */
[--C-:B------:R-:W-:Y:S01]  /*b940*/  FFMA.FTZ R161, R33, UR37, -R44.reuse ;  /* 0x0000002521a17c23 */ /* 0x100fe2000801082c */
[----:B------:R-:W-:-:S05]  /*b950*/  FFMA.FTZ R24, R34, UR37, -R44 ;  /* 0x0000002522187c23 */ /* 0x000fca000801082c */
[----:B------:R-:W5:Y:S01]  /*b960*/  MUFU.EX2 R168, R168 ;  /* 0x000000a800a87308 */ /* 0x000f620000000800 */
[----:B0-----:R-:W-:Y:S01]  /*b970*/  FADD.FTZ R43, R152, R3 ;  /* 0x00000003982b7221 */ /* 0x001fe20000010000 */
[----:B------:R-:W-:Y:S01]  /*b980*/  FFMA.FTZ R157, R32, UR37, -R44 ;  /* 0x00000025209d7c23 */ /* 0x000fe2000801082c */
[----:B------:R-:W-:-:S05]  /*b990*/  FFMA.FTZ R29, R80, UR37, -R28 ;  /* 0x00000025501d7c23 */ /* 0x000fca000801081c */
[----:B------:R-:W0:Y:S01]  /*b9a0*/  MUFU.EX2 R169, R169 ;  /* 0x000000a900a97308 */ /* 0x000e220000000800 */
[----:B------:R-:W-:Y:S01]  /*b9b0*/  FFMA.FTZ R33, R45, UR37, -R28 ;  /* 0x000000252d217c23 */ /* 0x000fe2000801081c */
[----:B-1----:R-:W-:Y:S01]  /*b9c0*/  FADD.FTZ R34, R153, R46 ;  /* 0x0000002e99227221 */ /* 0x002fe20000010000 */
[----:B------:R-:W-:Y:S02]  /*b9d0*/  VIADD R32, R13, 0x22840 ;  /* 0x000228400d207836 */ /* 0x000fe40000000000 */
[----:B------:R-:W-:Y:S01]  /*b9e0*/  FFMA.FTZ R163, R36, UR37, -R44 ;  /* 0x0000002524a37c23 */ /* 0x000fe2000801082c */
[----:B------:R-:W-:Y:S02]  /*b9f0*/  IMAD.U32 R45, RZ, RZ, UR41 ;  /* 0x00000029ff2d7e24 */ /* 0x000fe4000f8e00ff */
[----:B------:R-:W1:Y:S01]  /*ba00*/  MUFU.EX2 R25, R25 ;  /* 0x0000001900197308 */ /* 0x000e620000000800 */
[----:B--2---:R-:W-:Y:S01]  /*ba10*/  FADD.FTZ R36, R154, R43 ;  /* 0x0000002b9a247221 */ /* 0x004fe20000010000 */
[--C-:B------:R-:W-:Y:S01]  /*ba20*/  FFMA.FTZ R156, R39, UR37, -R28.reuse ;  /* 0x00000025279c7c23 */ /* 0x100fe2000801081c */
[----:B------:R-:W-:-:S05]  /*ba30*/  FFMA.FTZ R164, R40, UR37, -R28 ;  /* 0x0000002528a47c23 */ /* 0x000fca000801081c */
[----:B------:R-:W2:Y:S01]  /*ba40*/  MUFU.EX2 R52, R52 ;  /* 0x0000003400347308 */ /* 0x000ea20000000800 */
[----:B---3--:R-:W-:Y:S01]  /*ba50*/  FADD.FTZ R39, R155, R34 ;  /* 0x000000229b277221 */ /* 0x008fe20000010000 */
[----:B------:R-:W-:Y:S01]  /*ba60*/  PRMT R32, R45, 0x654, R32 ;  /* 0x000006542d207816 */ /* 0x000fe20000000020 */
[----:B------:R-:W-:-:S05]  /*ba70*/  FFMA.FTZ R60, R31, UR37, -R44 ;  /* 0x000000251f3c7c23 */ /* 0x000fca000801082c */
[----:B------:R-:W3:Y:S01]  /*ba80*/  MUFU.EX2 R170, R170 ;  /* 0x000000aa00aa7308 */ /* 0x000ee20000000800 */
[----:B----4-:R-:W-:Y:S01]  /*ba90*/  FADD.FTZ R43, R15, R36 ;  /* 0x000000240f2b7221 */ /* 0x010fe20000010000 */
[----:B------:R-:W-:Y:S01]  /*baa0*/  FFMA.FTZ R31, R38, UR37, -R28 ;  /* 0x00000025261f7c23 */ /* 0x000fe2000801081c */
[----:B-----5:R-:W-:Y:S01]  /*bab0*/  FADD.FTZ R34, R50, R39 ;  /* 0x0000002732227221 */ /* 0x020fe20000010000 */
[----:B------:R4:W-:Y:S04]  /*bac0*/  SYNCS.ARRIVE.TRANS64.RED.A1T0 RZ, [R32+URZ], RZ ;  /* 0x000000ff20ff79a7 */ /* 0x0009e8000810043f */
[----:B------:R-:W5:Y:S08]  /*bad0*/  MUFU.EX2 R171, R171 ;  /* 0x000000ab00ab7308 */ /* 0x000f700000000800 */
[----:B------:R-:W5:Y:S01]  /*bae0*/  MUFU.EX2 R29, R29 ;  /* 0x0000001d001d7308 */ /* 0x000f620000000800 */
[----:B----4-:R-:W-:Y:S01]  /*baf0*/  FADD.FTZ R32, R168, R43 ;  /* 0x0000002ba8207221 */ /* 0x010fe20000010000 */
[----:B0-----:R-:W-:-:S06]  /*bb00*/  FADD.FTZ R43, R169, R34 ;  /* 0x00000022a92b7221 */ /* 0x001fcc0000010000 */
[----:B------:R-:W0:Y:S01]  /*bb10*/  MUFU.EX2 R54, R54 ;  /* 0x0000003600367308 */ /* 0x000e220000000800 */
[----:B-1----:R-:W-:Y:S01]  /*bb20*/  FADD.FTZ R45, R25, R32 ;  /* 0x00000020192d7221 */ /* 0x002fe20000010000 */
[----:B--2---:R-:W-:-:S06]  /*bb30*/  FADD.FTZ R32, R52, R43 ;  /* 0x0000002b34207221 */ /* 0x004fcc0000010000 */
[----:B------:R-:W1:Y:S08]  /*bb40*/  MUFU.EX2 R164, R164 ;  /* 0x000000a400a47308 */ /* 0x000e700000000800 */
[----:B------:R-:W2:Y:S01]  /*bb50*/  MUFU.EX2 R165, R165 ;  /* 0x000000a500a57308 */ /* 0x000ea20000000800 */
[----:B------:R-:W-:Y:S01]  /*bb60*/  FFMA.FTZ R158, R37, UR37, -R28 ;  /* 0x00000025259e7c23 */ /* 0x000fe2000801081c */
[----:B---3--:R-:W-:-:S06]  /*bb70*/  FADD.FTZ R34, R170, R45 ;  /* 0x0000002daa227221 */ /* 0x008fcc0000010000 */
[----:B------:R-:W3:Y:S01]  /*bb80*/  MUFU.EX2 R31, R31 ;  /* 0x0000001f001f7308 */ /* 0x000ee20000000800 */
[----:B------:R-:W-:Y:S01]  /*bb90*/  FFMA.FTZ R160, R47, UR37, -R28 ;  /* 0x000000252fa07c23 */ /* 0x000fe2000801081c */
[----:B-----5:R-:W-:-:S06]  /*bba0*/  FADD.FTZ R37, R171, R32 ;  /* 0x00000020ab257221 */ /* 0x020fcc0000010000 */
[----:B------:R-:W4:Y:S01]  /*bbb0*/  MUFU.EX2 R56, R56 ;  /* 0x0000003800387308 */ /* 0x000f220000000800 */
[----:B------:R-:W-:Y:S01]  /*bbc0*/  FFMA.FTZ R62, R35, UR37, -R44 ;  /* 0x00000025233e7c23 */ /* 0x000fe2000801082c */
[----:B------:R-:W-:-:S06]  /*bbd0*/  FADD.FTZ R43, R29, R34 ;  /* 0x000000221d2b7221 */ /* 0x000fcc0000010000 */
[----:B------:R-:W5:Y:S01]  /*bbe0*/  MUFU.EX2 R166, R166 ;  /* 0x000000a600a67308 */ /* 0x000f620000000800 */
[----:B------:R-:W-:Y:S01]  /*bbf0*/  FFMA.FTZ R35, R48, UR37, -R28 ;  /* 0x0000002530237c23 */ /* 0x000fe2000801081c */
[----:B0-----:R-:W-:-:S06]  /*bc00*/  FADD.FTZ R32, R54, R37 ;  /* 0x0000002536207221 */ /* 0x001fcc0000010000 */
[----:B------:R-:W0:Y:S01]  /*bc10*/  MUFU.EX2 R167, R167 ;  /* 0x000000a700a77308 */ /* 0x000e220000000800 */
[----:B-1----:R-:W-:Y:S01]  /*bc20*/  FADD.FTZ R34, R164, R43 ;  /* 0x0000002ba4227221 */ /* 0x002fe20000010000 */
[----:B------:R-:W-:-:S06]  /*bc30*/  FFMA.FTZ R162, R41, UR37, -R28 ;  /* 0x0000002529a27c23 */ /* 0x000fcc000801081c */
[----:B------:R-:W1:Y:S01]  /*bc40*/  MUFU.EX2 R33, R33 ;  /* 0x0000002100217308 */ /* 0x000e620000000800 */
[----:B--2---:R-:W-:-:S07]  /*bc50*/  FADD.FTZ R37, R165, R32 ;  /* 0x00000020a5257221 */ /* 0x004fce0000010000 */
[----:B------:R-:W2:Y:S01]  /*bc60*/  MUFU.EX2 R60, R60 ;  /* 0x0000003c003c7308 */ /* 0x000ea20000000800 */
[----:B---3--:R-:W-:Y:S01]  /*bc70*/  FADD.FTZ R43, R31, R34 ;  /* 0x000000221f2b7221 */ /* 0x008fe20000010000 */
[----:B------:R-:W-:-:S06]  /*bc80*/  FFMA.FTZ R41, R49, UR37, -R28 ;  /* 0x0000002531297c23 */ /* 0x000fcc000801081c */
[----:B------:R-:W3:Y:S01]  /*bc90*/  MUFU.EX2 R160, R160 ;  /* 0x000000a000a07308 */ /* 0x000ee20000000800 */
[----:B----4-:R-:W-:-:S07]  /*bca0*/  FADD.FTZ R32, R56, R37 ;  /* 0x0000002538207221 */ /* 0x010fce0000010000 */
[----:B------:R-:W4:Y:S01]  /*bcb0*/  MUFU.EX2 R161, R161 ;  /* 0x000000a100a17308 */ /* 0x000f220000000800 */
[----:B-----5:R-:W-:Y:S01]  /*bcc0*/  FADD.FTZ R34, R166, R43 ;  /* 0x0000002ba6227221 */ /* 0x020fe20000010000 */
[----:B0-----:R-:W-:-:S06]  /*bcd0*/  FADD.FTZ R37, R167, R32 ;  /* 0x00000020a7257221 */ /* 0x001fcc0000010000 */
[----:B------:R-:W0:Y:S08]  /*bce0*/  MUFU.EX2 R35, R35 ;  /* 0x0000002300237308 */ /* 0x000e300000000800 */
[----:B------:R-:W5:Y:S01]  /*bcf0*/  MUFU.EX2 R62, R62 ;  /* 0x0000003e003e7308 */ /* 0x000f620000000800 */
[----:B-1----:R-:W-:Y:S01]  /*bd00*/  FADD.FTZ R43, R33, R34 ;  /* 0x00000022212b7221 */ /* 0x002fe20000010000 */
[----:B------:R-:W-:-:S06]  /*bd10*/  FFMA.FTZ R39, R51, UR37, -R28 ;  /* 0x0000002533277c23 */ /* 0x000fcc000801081c */
[----:B------:R-:W1:Y:S01]  /*bd20*/  MUFU.EX2 R162, R162 ;  /* 0x000000a200a27308 */ /* 0x000e620000000800 */
[----:B--2---:R-:W-:Y:S01]  /*bd30*/  FADD.FTZ R32, R60, R37 ;  /* 0x000000253c207221 */ /* 0x004fe20000010000 */
[----:B------:R-:W-:-:S06]  /*bd40*/  FFMA.FTZ R30, R30, UR37, -R44 ;  /* 0x000000251e1e7c23 */ /* 0x000fcc000801082c */
[----:B------:R-:W2:Y:S01]  /*bd50*/  MUFU.EX2 R163, R163 ;  /* 0x000000a300a37308 */ /* 0x000ea20000000800 */
[----:B---3--:R-:W-:Y:S01]  /*bd60*/  FADD.FTZ R34, R160, R43 ;  /* 0x0000002ba0227221 */ /* 0x008fe20000010000 */
[----:B----4-:R-:W-:-:S06]  /*bd70*/  FADD.FTZ R37, R161, R32 ;  /* 0x00000020a1257221 */ /* 0x010fcc0000010000 */
[----:B------:R-:W3:Y:S08]  /*bd80*/  MUFU.EX2 R41, R41 ;  /* 0x0000002900297308 */ /* 0x000ef00000000800 */
[----:B------:R-:W4:Y:S01]  /*bd90*/  MUFU.EX2 R24, R24 ;  /* 0x0000001800187308 */ /* 0x000f220000000800 */
[----:B0-----:R-:W-:Y:S01]  /*bda0*/  FADD.FTZ R43, R35, R34 ;  /* 0x00000022232b7221 */ /* 0x001fe20000010000 */
[----:B-----5:R-:W-:-:S06]  /*bdb0*/  FADD.FTZ R32, R62, R37 ;  /* 0x000000253e207221 */ /* 0x020fcc0000010000 */
[----:B------:R-:W0:Y:S01]  /*bdc0*/  MUFU.EX2 R156, R156 ;  /* 0x0000009c009c7308 */ /* 0x000e220000000800 */
[----:B------:R-:W-:-:S07]  /*bdd0*/  FFMA.FTZ R26, R26, UR37, -R44 ;  /* 0x000000251a1a7c23 */ /* 0x000fce000801082c */
[----:B------:R-:W5:Y:S01]  /*bde0*/  MUFU.EX2 R157, R157 ;  /* 0x0000009d009d7308 */ /* 0x000f620000000800 */
[----:B------:R-:W-:Y:S01]  /*bdf0*/  FFMA.FTZ R53, R53, UR37, -R28 ;  /* 0x0000002535357c23 */ /* 0x000fe2000801081c */
[----:B-1----:R-:W-:Y:S01]  /*be00*/  FADD.FTZ R34, R162, R43 ;  /* 0x0000002ba2227221 */ /* 0x002fe20000010000 */
[----:B------:R-:W-:-:S05]  /*be10*/  F2FP.F16.F32.PACK_AB R152, R3, R152 ;  /* 0x000000980398723e */ /* 0x000fca00000000ff */
[----:B------:R-:W1:Y:S01]  /*be20*/  MUFU.EX2 R39, R39 ;  /* 0x0000002700277308 */ /* 0x000e620000000800 */
[--C-:B------:R-:W-:Y:S01]  /*be30*/  FFMA.FTZ R58, R58, UR37, -R28.reuse ;  /* 0x000000253a3a7c23 */ /* 0x100fe2000801081c */
[--C-:B------:R-:W-:Y:S01]  /*be40*/  FFMA.FTZ R57, R57, UR37, -R28.reuse ;  /* 0x0000002539397c23 */ /* 0x100fe2000801081c */
[----:B------:R-:W-:-:S05]  /*be50*/  FFMA.FTZ R59, R59, UR37, -R28 ;  /* 0x000000253b3b7c23 */ /* 0x000fca000801081c */
[----:B------:R-:W1:Y:S01]  /*be60*/  MUFU.EX2 R30, R30 ;  /* 0x0000001e001e7308 */ /* 0x000e620000000800 */
[----:B--2---:R-:W-:Y:S01]  /*be70*/  FADD.FTZ R3, R163, R32 ;  /* 0x00000020a3037221 */ /* 0x004fe20000010000 */
[----:B------:R-:W-:Y:S01]  /*be80*/  FFMA.FTZ R28, R27, UR37, -R28 ;  /* 0x000000251b1c7c23 */ /* 0x000fe2000801081c */
[----:B------:R-:W-:-:S05]  /*be90*/  F2FP.F16.F32.PACK_AB R154, R15, R154 ;  /* 0x0000009a0f9a723e */ /* 0x000fca00000000ff */
[----:B------:R-:W2:Y:S01]  /*bea0*/  MUFU.EX2 R158, R158 ;  /* 0x0000009e009e7308 */ /* 0x000ea20000000800 */
[----:B---3--:R-:W-:Y:S01]  /*beb0*/  FADD.FTZ R15, R41, R34 ;  /* 0x00000022290f7221 */ /* 0x008fe20000010000 */
[----:B----4-:R-:W-:-:S06]  /*bec0*/  FADD.FTZ R32, R24, R3 ;  /* 0x0000000318207221 */ /* 0x010fcc0000010000 */
[----:B------:R-:W3:Y:S01]  /*bed0*/  MUFU.EX2 R159, R159 ;  /* 0x0000009f009f7308 */ /* 0x000ee20000000800 */
[----:B------:R-:W-:Y:S01]  /*bee0*/  FFMA.FTZ R14, R14, UR37, -R44 ;  /* 0x000000250e0e7c23 */ /* 0x000fe2000801082c */
[----:B0-----:R-:W-:-:S06]  /*bef0*/  FADD.FTZ R34, R156, R15 ;  /* 0x0000000f9c227221 */ /* 0x001fcc0000010000 */
[----:B------:R-:W0:Y:S01]  /*bf00*/  MUFU.EX2 R27, R53 ;  /* 0x00000035001b7308 */ /* 0x000e220000000800 */
[----:B-----5:R-:W-:-:S07]  /*bf10*/  FADD.FTZ R3, R157, R32 ;  /* 0x000000209d037221 */ /* 0x020fce0000010000 */
[----:B------:R-:W4:Y:S01]  /*bf20*/  MUFU.EX2 R26, R26 ;  /* 0x0000001a001a7308 */ /* 0x000f220000000800 */
[----:B-1----:R-:W-:Y:S01]  /*bf30*/  FADD.FTZ R15, R39, R34 ;  /* 0x00000022270f7221 */ /* 0x002fe20000010000 */
[----:B------:R-:W-:-:S06]  /*bf40*/  FADD.FTZ R32, R30, R3 ;  /* 0x000000031e207221 */ /* 0x000fcc0000010000 */
[----:B------:R-:W-:Y:S08]  /*bf50*/  MUFU.EX2 R173, R173 ;  /* 0x000000ad00ad7308 */ /* 0x000ff00000000800 */
[----:B------:R-:W1:Y:S01]  /*bf60*/  MUFU.EX2 R58, R58 ;  /* 0x0000003a003a7308 */ /* 0x000e620000000800 */
[----:B------:R-:W-:Y:S01]  /*bf70*/  FFMA.FTZ R0, R0, UR37, -R44 ;  /* 0x0000002500007c23 */ /* 0x000fe2000801082c */
[----:B--2---:R-:W-:Y:S01]  /*bf80*/  FADD.FTZ R34, R158, R15 ;  /* 0x0000000f9e227221 */ /* 0x004fe20000010000 */
[----:B---3--:R-:W-:-:S05]  /*bf90*/  FADD.FTZ R3, R159, R32 ;  /* 0x000000209f037221 */ /* 0x008fca0000010000 */
[----:B------:R-:W-:Y:S08]  /*bfa0*/  MUFU.EX2 R14, R14 ;  /* 0x0000000e000e7308 */ /* 0x000ff00000000800 */
[----:B------:R-:W2:Y:S01]  /*bfb0*/  MUFU.EX2 R57, R57 ;  /* 0x0000003900397308 */ /* 0x000ea20000000800 */
[----:B0-----:R-:W-:Y:S01]  /*bfc0*/  FADD.FTZ R15, R27, R34 ;  /* 0x000000221b0f7221 */ /* 0x001fe20000010000 */
[----:B----4-:R-:W-:-:S06]  /*bfd0*/  FADD.FTZ R34, R26, R3 ;  /* 0x000000031a227221 */ /* 0x010fcc0000010000 */
[----:B------:R-:W-:Y:S08]  /*bfe0*/  MUFU.EX2 R175, R175 ;  /* 0x000000af00af7308 */ /* 0x000ff00000000800 */
[----:B------:R-:W0:Y:S01]  /*bff0*/  MUFU.EX2 R59, R59 ;  /* 0x0000003b003b7308 */ /* 0x000e220000000800 */
[----:B------:R-:W-:Y:S01]  /*c000*/  F2FP.F16.F32.PACK_AB R163, R24, R163 ;  /* 0x000000a318a3723e */ /* 0x000fe200000000ff */
[----:B-1----:R-:W-:Y:S01]  /*c010*/  FADD.FTZ R24, R58, R15 ;  /* 0x0000000f3a187221 */ /* 0x002fe20000010000 */
[----:B------:R-:W-:-:S05]  /*c020*/  FADD.FTZ R3, R173, R34 ;  /* 0x00000022ad037221 */ /* 0x000fca0000010000 */
[----:B------:R-:W1:Y:S08]  /*c030*/  MUFU.EX2 R28, R28 ;  /* 0x0000001c001c7308 */ /* 0x000e700000000800 */
[----:B------:R-:W3:Y:S01]  /*c040*/  MUFU.EX2 R32, R0 ;  /* 0x0000000000207308 */ /* 0x000ee20000000800 */
[----:B------:R-:W-:Y:S01]  /*c050*/  F2FP.F16.F32.PACK_AB R157, R30, R157 ;  /* 0x0000009d1e9d723e */ /* 0x000fe200000000ff */
[----:B--2---:R-:W-:Y:S01]  /*c060*/  FADD.FTZ R24, R57, R24 ;  /* 0x0000001839187221 */ /* 0x004fe20000010000 */
[----:B------:R-:W-:-:S03]  /*c070*/  FADD.FTZ R30, R14, R3 ;  /* 0x000000030e1e7221 */ /* 0x000fc60000010000 */
[----:B0-----:R-:W-:Y:S01]  /*c080*/  FADD.FTZ R3, R59, R24 ;  /* 0x000000183b037221 */ /* 0x001fe20000010000 */
[----:B------:R-:W-:Y:S01]  /*c090*/  FADD.FTZ R15, R175, R30 ;  /* 0x0000001eaf0f7221 */ /* 0x000fe20000010000 */
[----:B------:R-:W-:Y:S02]  /*c0a0*/  F2FP.F16.F32.PACK_AB R153, R46, R153 ;  /* 0x000000992e99723e */ /* 0x000fe400000000ff */
[----:B------:R-:W-:Y:S01]  /*c0b0*/  F2FP.F16.F32.PACK_AB R155, R50, R155 ;  /* 0x0000009b329b723e */ /* 0x000fe200000000ff */
[----:B-1----:R-:W-:Y:S01]  /*c0c0*/  FADD.FTZ R3, R28, R3 ;  /* 0x000000031c037221 */ /* 0x002fe20000010000 */
[----:B------:R-:W-:Y:S02]  /*c0d0*/  F2FP.F16.F32.PACK_AB R169, R52, R169 ;  /* 0x000000a934a9723e */ /* 0x000fe400000000ff */
[----:B------:R-:W-:Y:S02]  /*c0e0*/  F2FP.F16.F32.PACK_AB R171, R54, R171 ;  /* 0x000000ab36ab723e */ /* 0x000fe400000000ff */
[----:B------:R-:W-:Y:S01]  /*c0f0*/  F2FP.F16.F32.PACK_AB R165, R56, R165 ;  /* 0x000000a538a5723e */ /* 0x000fe200000000ff */
[----:B---3--:R-:W-:Y:S01]  /*c100*/  FADD.FTZ R0, R32, R15 ;  /* 0x0000000f20007221 */ /* 0x008fe20000010000 */
        /* <DEDUP_REMOVED lines=14> */
[----:B------:R-:W-:Y:S01]  /*c1f0*/  F2FP.F16.F32.PACK_AB R175, R32, R175 ;  /* 0x000000af20af723e */ /* 0x000fe200000000ff */
[----:B------:R-:W-:Y:S06]  /*c200*/  @!P0 BRA `(.L_x_14473) ;  /* 0x0000000000048947 */ /* 0x000fec0003800000 */
[----:B------:R-:W-:Y:S01]  /*c210*/  BPT.TRAP 0x1 ;  /* 0x000000040000795c */ /* 0x000fe20000300000 */
.L_x_14473:
[----:B------:R0:W1:Y:S01]  /*c220*/  SYNCS.PHASECHK.TRANS64.TRYWAIT P1, [R13+URZ+0x22850], R74 ;  /* 0x0228504a0d0075a7 */ /* 0x000062000802017f */
[----:B------:R-:W-:Y:S05]  /*c230*/  @!P0 BRA `(.L_x_14474) ;  /* 0x0000000000048947 */ /* 0x000fea0003800000 */
[----:B------:R-:W-:Y:S01]  /*c240*/  BPT.TRAP 0x1 ;  /* 0x000000040000795c */ /* 0x000fe20000300000 */
.L_x_14474:
[----:B------:R-:W-:Y:S04]  /*c250*/  BSSY B0, `(.L_x_14475) ;  /* 0x0000004000007945 */ /* 0x000fe80003800000 */
[----:B-1----:R-:W-:Y:S05]  /*c260*/  @P1 BRA `(.L_x_14476) ;  /* 0x0000000000081947 */ /* 0x002fea0003800000 */
[----:B------:R-:W1:Y:S02]  /*c270*/  SYNCS.PHASECHK.TRANS64.TRYWAIT P1, [R13+URZ+0x22850], R74 ;  /* 0x0228504a0d0075a7 */ /* 0x000e64000802017f */
[----:B-1----:R-:W-:Y:S05]  /*c280*/  @!P1 BRA `(.L_x_14477) ;  /* 0x0000014000609947 */ /* 0x002fea0003800000 */
.L_x_14476:
[----:B------:R-:W-:Y:S05]  /*c290*/  BSYNC B0 ;  /* 0x0000000000007941 */ /* 0x000fea0003800000 */
.L_x_14475:
[----:B------:R-:W-:Y:S05]  /*c2a0*/  WARPSYNC.ALL ;  /* 0x0000000000007948 */ /* 0x000fea0003800000 */
[----:B------:R-:W-:Y:S01]  /*c2b0*/  R2UR UR4, R19 ;  /* 0x00000000130472ca */ /* 0x000fe200000e0000 */
[----:B------:R0:W-:Y:S01]  /*c2c0*/  BAR.SYNC.DEFER_BLOCKING R72, 0x100 ;  /* 0x000400480000751d */ /* 0x0001e20000010000 */
[----:B------:R-:W-:Y:S01]  /*c2d0*/  MOV R15, 0xc00 ;  /* 0x00000c00000f7802 */ /* 0x000fe20000000f00 */
[----:B------:R-:W-:Y:S01]  /*c2e0*/  IMAD.MOV.U32 R27, RZ, RZ, 0x40000040 ;  /* 0x40000040ff1b7424 */ /* 0x000fe200078e00ff */
[----:B------:R-:W-:Y:S01]  /*c2f0*/  MOV R25, 0x40000040 ;  /* 0x4000004000197802 */ /* 0x000fe20000000f00 */
[----:B------:R-:W-:-:S03]  /*c300*/  IMAD.MOV.U32 R29, RZ, RZ, 0x40000040 ;  /* 0x40000040ff1d7424 */ /* 0x000fc600078e00ff */
[----:B------:R-:W-:Y:S02]  /*c310*/  R2UR UR11, R27 ;  /* 0x000000001b0b72ca */ /* 0x000fe400000e0000 */
[----:B------:R-:W-:Y:S02]  /*c320*/  R2UR UR15, R25 ;  /* 0x00000000190f72ca */ /* 0x000fe400000e0000 */
[----:B------:R-:W-:Y:S01]  /*c330*/  R2UR UR19, R27 ;  /* 0x000000001b1372ca */ /* 0x000fe200000e0000 */
[----:B------:R-:W-:Y:S01]  /*c340*/  UIADD3 UR4, UR4, 0x400, URZ ;  /* 0x0000040004047890 */ /* 0x000fe2000fffe03f */
[----:B------:R-:W-:-:S03]  /*c350*/  R2UR UR23, R29 ;  /* 0x000000001d1772ca */ /* 0x000fc600000e0000 */
[----:B------:R-:W-:-:S04]  /*c360*/  USHF.R.U32.HI UR4, URZ, 0x4, UR4 ;  /* 0x000000043f047899 */ /* 0x000fc80008011604 */
[----:B------:R-:W-:-:S04]  /*c370*/  ULOP3.LUT UR4, UR4, 0x3fff, URZ, 0xc0, !UPT ;  /* 0x00003fff04047892 */ /* 0x000fc8000f8ec03f */
[----:B------:R-:W-:-:S06]  /*c380*/  ULOP3.LUT UR38, UR4, 0x3000000, URZ, 0xfc, !UPT ;  /* 0x0300000004267892 */ /* 0x000fcc000f8efc3f */
[----:B------:R-:W-:Y:S02]  /*c390*/  IMAD R14, R22, R15, UR38 ;  /* 0x00000026160e7e24 */ /* 0x000fe4000f8e020f */
[----:B------:R-:W-:Y:S02]  /*c3a0*/  IMAD.MOV.U32 R15, RZ, RZ, 0x40000040 ;  /* 0x40000040ff0f7424 */ /* 0x000fe400078e00ff */
[C---:B------:R-:W-:Y:S01]  /*c3b0*/  VIADD R26, R14.reuse, 0x80 ;  /* 0x000000800e1a7836 */ /* 0x040fe20000000000 */
[C---:B------:R-:W-:Y:S01]  /*c3c0*/  R2UR UR6, R14.reuse ;  /* 0x000000000e0672ca */ /* 0x040fe200000e0000 */
[C---:B------:R-:W-:Y:S01]  /*c3d0*/  VIADD R24, R14.reuse, 0x100 ;  /* 0x000001000e187836 */ /* 0x040fe20000000000 */
[----:B------:R-:W-:Y:S01]  /*c3e0*/  R2UR UR7, R15 ;  /* 0x000000000f0772ca */ /* 0x000fe200000e0000 */
[----:B------:R-:W-:Y:S01]  /*c3f0*/  VIADD R28, R14, 0x200 ;  /* 0x000002000e1c7836 */ /* 0x000fe20000000000 */
[----:B------:R-:W-:Y:S01]  /*c400*/  R2UR UR10, R26 ;  /* 0x000000001a0a72ca */ /* 0x000fe200000e0000 */
[----:B------:R-:W-:Y:S01]  /*c410*/  VIADD R26, R14, 0x180 ;  /* 0x000001800e1a7836 */ /* 0x000fe20000000000 */
[----:B------:R-:W-:Y:S01]  /*c420*/  R2UR UR14, R24 ;  /* 0x00000000180e72ca */ /* 0x000fe200000e0000 */
[----:B------:R-:W-:Y:S01]  /*c430*/  VIADD R14, R14, 0x280 ;  /* 0x000002800e0e7836 */ /* 0x000fe20000000000 */
[----:B------:R-:W-:-:S02]  /*c440*/  R2UR UR22, R28 ;  /* 0x000000001c1672ca */ /* 0x000fc400000e0000 */
[----:B------:R-:W-:Y:S02]  /*c450*/  R2UR UR18, R26 ;  /* 0x000000001a1272ca */ /* 0x000fe400000e0000 */
[----:B01----:R-:W-:Y:S01]  /*c460*/  WARPGROUP.ARRIVE ;  /* 0x00000000000079c5 */ /* 0x003fe20000000000 */
        /* <DEDUP_REMOVED lines=26> */
.L_x_14478:
[----:B------:R-:W2:Y:S01]  /*c610*/  LDL R15, [R1+0x4] ;  /* 0x00000400010f7983 */ /* 0x000ea20000100800 */
[----:B------:R-:W0:Y:S03]  /*c620*/  LDC R14, c[0x0][0x448] ;  /* 0x00011200ff0e7b82 */ /* 0x000e260000000800 */
[----:B------:R-:W3:Y:S04]  /*c630*/  LDL R154, [R1+0x8] ;  /* 0x00000800019a7983 */ /* 0x000ee80000100800 */
[----:B------:R-:W3:Y:S04]  /*c640*/  LDL R153, [R1+0x28] ;  /* 0x0000280001997983 */ /* 0x000ee80000100800 */
[----:B------:R-:W4:Y:S01]  /*c650*/  LDL R152, [R1+0x34] ;  /* 0x0000340001987983 */ /* 0x000f220000100800 */
[----:B------:R-:W-:Y:S01]  /*c660*/  VIADD R13, R13, 0x22860 ;  /* 0x000228600d0d7836 */ /* 0x000fe20000000000 */
[----:B------:R-:W-:Y:S01]  /*c670*/  ULDC UR45, c[0x0][0x9d8] ;  /* 0x00027600002d7ab9 */ /* 0x000fe20000000800 */
[----:B------:R-:W-:Y:S01]  /*c680*/  ULDC UR46, c[0x0][0x9d8] ;  /* 0x00027600002e7ab9 */ /* 0x000fe20000000800 */
[----:B------:R-:W-:Y:S01]  /*c690*/  ULDC UR39, c[0x0][0x988] ;  /* 0x0002620000277ab9 */ /* 0x000fe20000000800 */
[----:B------:R-:W-:Y:S01]  /*c6a0*/  ULDC UR40, c[0x0][0x988] ;  /* 0x0002620000287ab9 */ /* 0x000fe20000000800 */
[----:B0-----:R-:W-:Y:S01]  /*c6b0*/  ISETP.NE.AND P1, PT, R14, 0x1, PT ;  /* 0x000000010e00780c */ /* 0x001fe20003f25270 */
[----:B------:R-:W-:-:S05]  /*c6c0*/  IMAD.U32 R14, RZ, RZ, UR41 ;  /* 0x00000029ff0e7e24 */ /* 0x000fca000f8e00ff */
[----:B------:R-:W-:-:S04]  /*c6d0*/  PRMT R13, R14, 0x654, R13 ;  /* 0x000006540e0d7816 */ /* 0x000fc8000000000d */
[----:B------:R0:W-:Y:S03]  /*c6e0*/  SYNCS.ARRIVE.TRANS64.RED.A1T0 RZ, [R13+URZ], RZ ;  /* 0x000000ff0dff79a7 */ /* 0x0001e6000810043f */
[----:B------:R-:W2:Y:S08]  /*c6f0*/  @P1 LDC R14, c[0x0][0x44c] ;  /* 0x00011300ff0e1b82 */ /* 0x000eb00000000800 */
[----:B0-----:R-:W0:Y:S01]  /*c700*/  @P1 LDC R13, c[0x0][0x450] ;  /* 0x00011400ff0d1b82 */ /* 0x001e220000000800 */
[----:B--2---:R-:W-:-:S05]  /*c710*/  @P1 IMAD.HI.U32 R14, R15, R14, RZ ;  /* 0x0000000e0f0e1227 */ /* 0x004fca00078e00ff */
[----:B0-----:R-:W-:-:S04]  /*c720*/  @P1 SHF.R.U32.HI R15, RZ, R13, R14 ;  /* 0x0000000dff0f1219 */ /* 0x001fc8000001160e */
[----:B---3--:R-:W-:-:S05]  /*c730*/  IADD3 R13, R15, R153, -R154 ;  /* 0x000000990f0d7210 */ /* 0x008fca0007ffe89a */
[----:B------:R-:W-:-:S05]  /*c740*/  IMAD.HI R13, R13, 0x2aaaaaab, RZ ;  /* 0x2aaaaaab0d0d7827 */ /* 0x000fca00078e02ff */
[----:B------:R-:W-:-:S04]  /*c750*/  SHF.R.U32.HI R14, RZ, 0x1f, R13 ;  /* 0x0000001fff0e7819 */ /* 0x000fc8000001160d */
[----:B------:R-:W-:Y:S01]  /*c760*/  LEA.HI.SX32 R14, R13, R14, 0x1c ;  /* 0x0000000e0d0e7211 */ /* 0x000fe200078fe2ff */
[----:B------:R-:W-:-:S03]  /*c770*/  VIADD R13, R176, 0xfffffffe ;  /* 0xfffffffeb00d7836 */ /* 0x000fc60000000000 */
[----:B----4-:R-:W-:-:S04]  /*c780*/  VIMNMX R152, R152, R14, !PT ;  /* 0x0000000e98987248 */ /* 0x010fc80007fe0100 */
[----:B------:R-:W-:Y:S01]  /*c790*/  ISETP.GE.AND P1, PT, R13, R152, PT ;  /* 0x000000980d00720c */ /* 0x000fe20003f26270 */
[----:B------:R0:W-:-:S12]  /*c7a0*/  STL [R1+0x14], R152 ;  /* 0x0000149801007387 */ /* 0x0001d80000100800 */
[----:B0-----:R-:W-:Y:S05]  /*c7b0*/  @!P1 BRA `(.L_x_14479) ;  /* 0x0000002c00389947 */ /* 0x001fea0003800000 */
[----:B------:R-:W-:Y:S01]  /*c7c0*/  IMAD.MOV.U32 R216, RZ, RZ, R21 ;  /* 0x000000ffffd87224 */ /* 0x000fe200078e0015 */
[----:B------:R-:W-:-:S07]  /*c7d0*/  MOV R215, R20 ;  /* 0x0000001400d77202 */ /* 0x000fce0000000f00 */
.L_x_14491:
[----:B------:R-:W-:Y:S01]  /*c7e0*/  VIADD R22, R22, 0x1 ;  /* 0x0000000116167836 */ /* 0x000fe20000000000 */
[----:B------:R-:W-:Y:S05]  /*c7f0*/  YIELD ;  /* 0x0000000000007946 */ /* 0x000fea0003800000 */
[----:B------:R-:W-:-:S04]  /*c800*/  ISETP.NE.AND P1, PT, R22, 0x2, PT ;  /* 0x000000021600780c */ /* 0x000fc80003f25270 */
[----:B------:R-:W-:Y:S02]  /*c810*/  SEL R12, RZ, 0x1, P1 ;  /* 0x00000001ff0c7807 */ /* 0x000fe40000800000 */
[----:B------:R-:W-:Y:S02]  /*c820*/  SEL R22, R22, RZ, P1 ;  /* 0x000000ff16167207 */ /* 0x000fe40000800000 */
[----:B------:R-:W-:Y:S01]  /*c830*/  LOP3.LUT R204, R204, R12, RZ, 0x3c, !PT ;  /* 0x0000000ccccc7212 */ /* 0x000fe200078e3cff */
[----:B------:R-:W-:Y:S06]  /*c840*/  @!P0 BRA `(.L_x_14480) ;  /* 0x0000000000048947 */ /* 0x000fec0003800000 */
[----:B------:R-:W-:Y:S01]  /*c850*/  BPT.TRAP 0x1 ;  /* 0x000000040000795c */ /* 0x000fe20000300000 */
.L_x_14480:
[----:B------:R-:W-:Y:S01]  /*c860*/  IMAD R14, R22, 0x8, R19 ;  /* 0x00000008160e7824 */ /* 0x000fe200078e0213 */
[----:B------:R-:W-:-:S04]  /*c870*/  SHF.L.U32 R15, R204, 0x1f, RZ ;  /* 0x0000001fcc0f7819 */ /* 0x000fc800000006ff */
[----:B------:R0:W1:Y:S01]  /*c880*/  SYNCS.PHASECHK.TRANS64.TRYWAIT P1, [R14+URZ+0x22830], R15 ;  /* 0x0228300f0e0075a7 */ /* 0x000062000802017f */
[----:B------:R-:W-:Y:S05]  /*c890*/  @!P0 BRA `(.L_x_14481) ;  /* 0x0000000000048947 */ /* 0x000fea0003800000 */
[----:B------:R-:W-:Y:S01]  /*c8a0*/  BPT.TRAP 0x1 ;  /* 0x000000040000795c */ /* 0x000fe20000300000 */
.L_x_14481:
[----:B------:R-:W2:Y:S01]  /*c8b0*/  LDL R12, [R1] ;  /* 0x00000000010c7983 */ /* 0x000ea20000100800 */
[----:B------:R-:W-:Y:S02]  /*c8c0*/  IMAD.MOV.U32 R155, RZ, RZ, 0x40000040 ;  /* 0x40000040ff9b7424 */ /* 0x000fe400078e00ff */
[----:B--2---:R-:W-:Y:S01]  /*c8d0*/  IMAD R154, R22, 0x300, R12 ;  /* 0x00000300169a7824 */ /* 0x004fe200078e020c */
[----:B-1----:R-:W-:Y:S06]  /*c8e0*/  @P1 BRA `(.L_x_14482) ;  /* 0x0000000000081947 */ /* 0x002fec0003800000 */
[----:B------:R-:W1:Y:S02]  /*c8f0*/  SYNCS.PHASECHK.TRANS64.TRYWAIT P1, [R14+URZ+0x22830], R15 ;  /* 0x0228300f0e0075a7 */ /* 0x000e64000802017f */
[----:B-1----:R-:W-:Y:S05]  /*c900*/  @!P1 BRA `(.L_x_14483) ;  /* 0x0000013800d49947 */ /* 0x002fea0003800000 */
.L_x_14482:
[----:B------:R-:W-:Y:S05]  /*c910*/  WARPSYNC.ALL ;  /* 0x0000000000007948 */ /* 0x000fea0003800000 */
        /* <DEDUP_REMOVED lines=40> */
.L_x_14484:
[----:B------:R-:W3:Y:S01]  /*cba0*/  LDL R218, [R1+0x4] ;  /* 0x0000040001da7983 */ /* 0x000ee20000100800 */
[----:B------:R-:W4:Y:S03]  /*cbb0*/  LDC R21, c[0x0][0x448] ;  /* 0x00011200ff157b82 */ /* 0x000f260000000800 */
[----:B------:R-:W3:Y:S01]  /*cbc0*/  LDL R20, [R1+0x40] ;  /* 0x0000400001147983 */ /* 0x000ee20000100800 */
[----:B------:R-:W-:-:S03]  /*cbd0*/  FMUL.FTZ R219, R178, UR46 ;  /* 0x0000002eb2db7c20 */ /* 0x000fc60008410000 */
[----:B------:R-:W5:Y:S01]  /*cbe0*/  LDL R178, [R1+0x30] ;  /* 0x0000300001b27983 */ /* 0x000f620000100800 */
[----:B------:R-:W-:-:S03]  /*cbf0*/  FMUL.FTZ R221, R174, UR46 ;  /* 0x0000002eaedd7c20 */ /* 0x000fc60008410000 */
[----:B------:R-:W2:Y:S01]  /*cc00*/  LDL R174, [R1+0x28] ;  /* 0x0000280001ae7983 */ /* 0x000ea20000100800 */
[----:B----4-:R-:W-:-:S13]  /*cc10*/  ISETP.NE.AND P1, PT, R21, 0x1, PT ;  /* 0x000000011500780c */ /* 0x010fda0003f25270 */
[----:B------:R-:W4:Y:S08]  /*cc20*/  @P1 LDC R217, c[0x0][0x44c] ;  /* 0x00011300ffd91b82 */ /* 0x000f300000000800 */
[----:B------:R-:W0:Y:S01]  /*cc30*/  @P1 LDC R21, c[0x0][0x450] ;  /* 0x00011400ff151b82 */ /* 0x000e220000000800 */
[----:B---3--:R-:W-:Y:S02]  /*cc40*/  IMAD.IADD R20, R20, 0x1, R218 ;  /* 0x0000000114147824 */ /* 0x008fe400078e02da */
[----:B------:R-:W-:Y:S01]  /*cc50*/  FMUL.FTZ R218, R162, UR46 ;  /* 0x0000002ea2da7c20 */ /* 0x000fe20008410000 */
[----:B------:R-:W-:-:S02]  /*cc60*/  FMUL.FTZ R162, R173, UR46 ;  /* 0x0000002eada27c20 */ /* 0x000fc40008410000 */
[----:B------:R-:W2:Y:S01]  /*cc70*/  LDL R173, [R1+0x8] ;  /* 0x0000080001ad7983 */ /* 0x000ea20000100800 */
[----:B----4-:R-:W-:-:S05]  /*cc80*/  @P1 IMAD.HI.U32 R217, R20, R217, RZ ;  /* 0x000000d914d91227 */ /* 0x010fca00078e00ff */
[----:B0-----:R-:W-:Y:S01]  /*cc90*/  @P1 SHF.R.U32.HI R20, RZ, R21, R217 ;  /* 0x00000015ff141219 */ /* 0x001fe200000116d9 */
[----:B------:R-:W-:Y:S01]  /*cca0*/  FMUL.FTZ R21, R152, UR46 ;  /* 0x0000002e98157c20 */ /* 0x000fe20008410000 */
[----:B------:R-:W-:Y:S01]  /*ccb0*/  FMUL.FTZ R152, R153, UR46 ;  /* 0x0000002e99987c20 */ /* 0x000fe20008410000 */
[----:B------:R-:W-:Y:S01]  /*ccc0*/  FMUL.FTZ R153, R156, UR46 ;  /* 0x0000002e9c997c20 */ /* 0x000fe20008410000 */
[----:B------:R-:W-:Y:S01]  /*ccd0*/  FMUL.FTZ R156, R161, UR46 ;  /* 0x0000002ea19c7c20 */ /* 0x000fe20008410000 */
[----:B------:R-:W-:Y:S02]  /*cce0*/  FMUL.FTZ R161, R172, UR46 ;  /* 0x0000002eaca17c20 */ /* 0x000fe40008410000 */
[----:B------:R-:W0:Y:S01]  /*ccf0*/  SHFL.IDX PT, R172, R20, RZ, 0x1c1f ;  /* 0x001c1fff14ac7589 */ /* 0x000e2200000e0000 */
[----:B------:R-:W-:Y:S01]  /*cd00*/  FMUL.FTZ R220, R175, UR46 ;  /* 0x0000002eafdc7c20 */ /* 0x000fe20008410000 */
[----:B------:R-:W-:Y:S02]  /*cd10*/  FMUL.FTZ R175, R176, UR46 ;  /* 0x0000002eb0af7c20 */ /* 0x000fe40008410000 */
[----:B------:R3:W4:Y:S01]  /*cd20*/  SHFL.IDX PT, R176, R20, 0x1, 0x1c1f ;  /* 0x003c1f0014b07f89 */ /* 0x00072200000e0000 */
[----:B------:R-:W-:Y:S01]  /*cd30*/  FMUL.FTZ R229, R154, UR46 ;  /* 0x0000002e9ae57c20 */ /* 0x000fe20008410000 */
[----:B------:R-:W-:Y:S01]  /*cd40*/  FMUL.FTZ R154, R157, UR46 ;  /* 0x0000002e9d9a7c20 */ /* 0x000fe20008410000 */
[----:B------:R-:W-:Y:S01]  /*cd50*/  FMUL.FTZ R228, R155, UR46 ;  /* 0x0000002e9be47c20 */ /* 0x000fe20008410000 */
[----:B---3--:R-:W-:Y:S01]  /*cd60*/  IMAD R20, R13, -0x60, RZ ;  /* 0xffffffa00d147824 */ /* 0x008fe200078e02ff */
[----:B------:R-:W3:Y:S01]  /*cd70*/  MUFU.TANH R152, R152 ;  /* 0x0000009800987308 */ /* 0x000ee20000002400 */
[----:B------:R-:W-:Y:S01]  /*cd80*/  FMUL.FTZ R227, R158, UR46 ;  /* 0x0000002e9ee37c20 */ /* 0x000fe20008410000 */
[----:B------:R-:W-:Y:S01]  /*cd90*/  FMUL.FTZ R155, R160, UR46 ;  /* 0x0000002ea09b7c20 */ /* 0x000fe20008410000 */
[----:B------:R-:W-:Y:S01]  /*cda0*/  FMUL.FTZ R157, R164, UR46 ;  /* 0x0000002ea49d7c20 */ /* 0x000fe20008410000 */
[----:B-----5:R-:W-:Y:S01]  /*cdb0*/  IADD3 R20, -R178, 0x1, R20 ;  /* 0x00000001b2147810 */ /* 0x020fe20007ffe114 */
[----:B------:R-:W-:-:S03]  /*cdc0*/  FMUL.FTZ R158, R165, UR46 ;  /* 0x0000002ea59e7c20 */ /* 0x000fc60008410000 */
[----:B------:R-:W5:Y:S01]  /*cdd0*/  MUFU.TANH R21, R21 ;  /* 0x0000001500157308 */ /* 0x000f620000002400 */
[----:B------:R-:W-:Y:S01]  /*cde0*/  FMUL.FTZ R226, R159, UR46 ;  /* 0x0000002e9fe27c20 */ /* 0x000fe20008410000 */
[----:B------:R-:W-:Y:S01]  /*cdf0*/  FMUL.FTZ R160, R169, UR46 ;  /* 0x0000002ea9a07c20 */ /* 0x000fe20008410000 */
[----:B------:R-:W-:-:S05]  /*ce00*/  FMUL.FTZ R159, R168, UR46 ;  /* 0x0000002ea89f7c20 */ /* 0x000fca0008410000 */
[----:B------:R-:W1:Y:S08]  /*ce10*/  MUFU.TANH R153, R153 ;  /* 0x0000009900997308 */ /* 0x000e700000002400 */
[----:B------:R-:W1:Y:S01]  /*ce20*/  MUFU.TANH R154, R154 ;  /* 0x0000009a009a7308 */ /* 0x000e620000002400 */
[----:B------:R-:W-:Y:S01]  /*ce30*/  FMUL.FTZ R225, R163, UR46 ;  /* 0x0000002ea3e17c20 */ /* 0x000fe20008410000 */
[----:B------:R-:W-:-:S06]  /*ce40*/  FMUL.FTZ R164, R180, UR46 ;  /* 0x0000002eb4a47c20 */ /* 0x000fcc0008410000 */
[----:B------:R-:W1:Y:S01]  /*ce50*/  MUFU.TANH R156, R156 ;  /* 0x0000009c009c7308 */ /* 0x000e620000002400 */
[----:B------:R-:W-:-:S07]  /*ce60*/  FMUL.FTZ R163, R181, UR46 ;  /* 0x0000002eb5a37c20 */ /* 0x000fce0008410000 */
[----:B------:R-:W1:Y:S08]  /*ce70*/  MUFU.TANH R155, R155 ;  /* 0x0000009b009b7308 */ /* 0x000e700000002400 */
[----:B------:R-:W1:Y:S01]  /*ce80*/  MUFU.TANH R157, R157 ;  /* 0x0000009d009d7308 */ /* 0x000e620000002400 */
[----:B------:R-:W-:-:S07]  /*ce90*/  FMUL.FTZ R177, R177, UR46 ;  /* 0x0000002eb1b17c20 */ /* 0x000fce0008410000 */
[----:B------:R-:W1:Y:S01]  /*cea0*/  MUFU.TANH R158, R158 ;  /* 0x0000009e009e7308 */ /* 0x000e620000002400 */
[----:B------:R-:W-:Y:S01]  /*ceb0*/  FMUL.FTZ R169, R186, UR46 ;  /* 0x0000002ebaa97c20 */ /* 0x000fe20008410000 */
[----:B------:R-:W-:Y:S01]  /*cec0*/  FMUL.FTZ R165, R184, UR46 ;  /* 0x0000002eb8a57c20 */ /* 0x000fe20008410000 */
[----:B------:R-:W-:-:S05]  /*ced0*/  FMUL.FTZ R186, R188, UR46 ;  /* 0x0000002ebcba7c20 */ /* 0x000fca0008410000 */
[----:B------:R-:W1:Y:S01]  /*cee0*/  MUFU.TANH R160, R160 ;  /* 0x000000a000a07308 */ /* 0x000e620000002400 */
[----:B------:R-:W-:Y:S01]  /*cef0*/  FMUL.FTZ R217, R167, UR46 ;  /* 0x0000002ea7d97c20 */ /* 0x000fe20008410000 */
[----:B------:R-:W-:-:S06]  /*cf00*/  FMUL.FTZ R167, R182, UR46 ;  /* 0x0000002eb6a77c20 */ /* 0x000fcc0008410000 */
[----:B------:R-:W1:Y:S01]  /*cf10*/  MUFU.TANH R159, R159 ;  /* 0x0000009f009f7308 */ /* 0x000e620000002400 */
[----:B------:R-:W-:-:S07]  /*cf20*/  FMUL.FTZ R168, R183, UR46 ;  /* 0x0000002eb7a87c20 */ /* 0x000fce0008410000 */
[----:B------:R-:W1:Y:S01]  /*cf30*/  MUFU.TANH R161, R161 ;  /* 0x000000a100a17308 */ /* 0x000e620000002400 */
[----:B------:R-:W-:-:S07]  /*cf40*/  FMUL.FTZ R183, R185, UR46 ;  /* 0x0000002eb9b77c20 */ /* 0x000fce0008410000 */
[----:B------:R-:W1:Y:S01]  /*cf50*/  MUFU.TANH R162, R162 ;  /* 0x000000a200a27308 */ /* 0x000e620000002400 */
[----:B------:R-:W-:Y:S01]  /*cf60*/  FMUL.FTZ R224, R166, UR46 ;  /* 0x0000002ea6e07c20 */ /* 0x000fe20008410000 */
[----:B------:R-:W-:-:S06]  /*cf70*/  FMUL.FTZ R166, R179, UR46 ;  /* 0x0000002eb3a67c20 */ /* 0x000fcc0008410000 */
        /* <DEDUP_REMOVED lines=11> */
[----:B------:R-:W-:-:S07]  /*d030*/  FMUL.FTZ R199, R199, UR46 ;  /* 0x0000002ec7c77c20 */ /* 0x000fce0008410000 */
[----:B------:R-:W1:Y:S01]  /*d040*/  MUFU.TANH R218, R218 ;  /* 0x000000da00da7308 */ /* 0x000e620000002400 */
[----:B------:R-:W-:-:S07]  /*d050*/  FMUL.FTZ R223, R170, UR46 ;  /* 0x0000002eaadf7c20 */ /* 0x000fce0008410000 */
        /* <DEDUP_REMOVED lines=8> */
[----:B--2---:R-:W-:-:S05]  /*d0e0*/  IADD3 R173, -R173, R20, R174 ;  /* 0x00000014adad7210 */ /* 0x004fca0007ffe1ae */
[C---:B0-----:R-:W-:Y:S02]  /*d0f0*/  IMAD.IADD R20, R173.reuse, 0x1, R172 ;  /* 0x00000001ad147824 */ /* 0x041fe400078e02ac */
[----:B----4-:R-:W-:-:S03]  /*d100*/  IMAD.IADD R176, R173, 0x1, R176 ;  /* 0x00000001adb07824 */ /* 0x010fc600078e02b0 */
[C---:B------:R-:W-:Y:S02]  /*d110*/  ISETP.GT.AND P3, PT, R20.reuse, 0x1, PT ;  /* 0x000000011400780c */ /* 0x040fe40003f64270 */
[C---:B------:R-:W-:Y:S02]  /*d120*/  ISETP.GT.AND P2, PT, R20.reuse, RZ, PT ;  /* 0x000000ff1400720c */ /* 0x040fe40003f44270 */
[C---:B------:R-:W-:Y:S02]  /*d130*/  ISETP.GT.AND P4, PT, R20.reuse, 0x8, PT ;  /* 0x000000081400780c */ /* 0x040fe40003f84270 */
[----:B------:R-:W-:Y:S02]  /*d140*/  ISETP.GT.AND P1, PT, R20, 0x9, PT ;  /* 0x000000091400780c */ /* 0x000fe40003f24270 */
[----:B---3--:R-:W-:Y:S02]  /*d150*/  FSEL R173, R152, -INF , P3 ;  /* 0xff80000098ad7808 */ /* 0x008fe40001800000 */
[----:B-----5:R-:W-:-:S02]  /*d160*/  FSEL R181, R21, -INF , P2 ;  /* 0xff80000015b57808 */ /* 0x020fc40001000000 */
[C---:B------:R-:W-:Y:S02]  /*d170*/  ISETP.GT.AND P3, PT, R20.reuse, 0x11, PT ;  /* 0x000000111400780c */ /* 0x040fe40003f64270 */
[----:B-1----:R-:W-:Y:S02]  /*d180*/  FSEL R182, R153, -INF , P4 ;  /* 0xff80000099b67808 */ /* 0x002fe40002000000 */
[C---:B------:R-:W-:Y:S02]  /*d190*/  ISETP.GT.AND P2, PT, R20.reuse, 0x10, PT ;  /* 0x000000101400780c */ /* 0x040fe40003f44270 */
[----:B------:R-:W-:Y:S02]  /*d1a0*/  ISETP.GT.AND P4, PT, R20, 0x18, PT ;  /* 0x000000181400780c */ /* 0x000fe40003f84270 */
[----:B------:R-:W-:Y:S02]  /*d1b0*/  FSEL R174, R154, -INF , P1 ;  /* 0xff8000009aae7808 */ /* 0x000fe40000800000 */
[----:B------:R-:W-:-:S02]  /*d1c0*/  ISETP.GT.AND P1, PT, R20, 0x19, PT ;  /* 0x000000191400780c */ /* 0x000fc40003f24270 */
[----:B------:R-:W-:Y:S02]  /*d1d0*/  FSEL R156, R156, -INF , P3 ;  /* 0xff8000009c9c7808 */ /* 0x000fe40001800000 */
[----:B------:R-:W-:Y:S02]  /*d1e0*/  FSEL R180, R155, -INF , P2 ;  /* 0xff8000009bb47808 */ /* 0x000fe40001000000 */
[C---:B------:R-:W-:Y:S02]  /*d1f0*/  ISETP.GT.AND P3, PT, R20.reuse, 0x21, PT ;  /* 0x000000211400780c */ /* 0x040fe40003f64270 */
[----:B------:R-:W-:Y:S02]  /*d200*/  FSEL R179, R157, -INF , P4 ;  /* 0xff8000009db37808 */ /* 0x000fe40002000000 */
[C---:B------:R-:W-:Y:S02]  /*d210*/  ISETP.GT.AND P2, PT, R20.reuse, 0x20, PT ;  /* 0x000000201400780c */ /* 0x040fe40003f44270 */
[----:B------:R-:W-:-:S02]  /*d220*/  ISETP.GT.AND P4, PT, R20, 0x28, PT ;  /* 0x000000281400780c */ /* 0x000fc40003f84270 */
[----:B------:R-:W-:Y:S02]  /*d230*/  FSEL R157, R158, -INF , P1 ;  /* 0xff8000009e9d7808 */ /* 0x000fe40000800000 */
[----:B------:R-:W-:Y:S02]  /*d240*/  ISETP.GT.AND P1, PT, R20, 0x29, PT ;  /* 0x000000291400780c */ /* 0x000fe40003f24270 */
[----:B------:R-:W-:Y:S02]  /*d250*/  FSEL R158, R160, -INF , P3 ;  /* 0xff800000a09e7808 */ /* 0x000fe40001800000 */
[----:B------:R-:W-:Y:S02]  /*d260*/  FSEL R178, R159, -INF , P2 ;  /* 0xff8000009fb27808 */ /* 0x000fe40001000000 */
[----:B------:R-:W-:Y:S02]  /*d270*/  FSEL R160, R161, -INF , P4 ;  /* 0xff800000a1a07808 */ /* 0x000fe40002000000 */
[----:B------:R-:W-:-:S02]  /*d280*/  ISETP.GT.AND P2, PT, R20, 0x30, PT ;  /* 0x000000301400780c */ /* 0x000fc40003f44270 */
[----:B------:R-:W-:Y:S02]  /*d290*/  ISETP.GT.AND P4, PT, R20, 0x38, PT ;  /* 0x000000381400780c */ /* 0x000fe40003f84270 */
[----:B------:R-:W-:Y:S02]  /*d2a0*/  FSEL R154, R162, -INF , P1 ;  /* 0xff800000a29a7808 */ /* 0x000fe40000800000 */
[C---:B------:R-:W-:Y:S02]  /*d2b0*/  ISETP.GT.AND P1, PT, R20.reuse, 0x39, PT ;  /* 0x000000391400780c */ /* 0x040fe40003f24270 */
[----:B------:R-:W-:Y:S02]  /*d2c0*/  ISETP.GT.AND P3, PT, R20, 0x31, PT ;  /* 0x000000311400780c */ /* 0x000fe40003f64270 */
[----:B------:R-:W-:Y:S02]  /*d2d0*/  FSEL R175, R175, -INF , P2 ;  /* 0xff800000afaf7808 */ /* 0x000fe40001000000 */
[----:B------:R-:W-:-:S02]  /*d2e0*/  FSEL R159, R164, -INF , P4 ;  /* 0xff800000a49f7808 */ /* 0x000fc40002000000 */
[C---:B------:R-:W-:Y:S02]  /*d2f0*/  ISETP.GT.AND P2, PT, R20.reuse, 0x40, PT ;  /* 0x000000401400780c */ /* 0x040fe40003f44270 */
[----:B------:R-:W-:Y:S02]  /*d300*/  ISETP.GT.AND P4, PT, R20, 0x48, PT ;  /* 0x000000481400780c */ /* 0x000fe40003f84270 */
[----:B------:R-:W-:Y:S02]  /*d310*/  FSEL R155, R163, -INF , P1 ;  /* 0xff800000a39b7808 */ /* 0x000fe40000800000 */
[----:B------:R-:W-:Y:S02]  /*d320*/  ISETP.GT.AND P1, PT, R176, RZ, PT ;  /* 0x000000ffb000720c */ /* 0x000fe40003f24270 */
[----:B------:R-:W-:Y:S02]  /*d330*/  FSEL R177, R177, -INF , P3 ;  /* 0xff800000b1b17808 */ /* 0x000fe40001800000 */
[----:B------:R-:W-:-:S02]  /*d340*/  ISETP.GT.AND P3, PT, R20, 0x41, PT ;  /* 0x000000411400780c */ /* 0x000fc40003f64270 */
[----:B------:R-:W-:Y:S02]  /*d350*/  FSEL R162, R165, -INF , P2 ;  /* 0xff800000a5a27808 */ /* 0x000fe40001000000 */
[----:B------:R-:W-:Y:S02]  /*d360*/  FSEL R152, R186, -INF , P4 ;  /* 0xff800000ba987808 */ /* 0x000fe40002000000 */
[C---:B------:R-:W-:Y:S02]  /*d370*/  ISETP.GT.AND P2, PT, R176.reuse, 0x1, PT ;  /* 0x00000001b000780c */ /* 0x040fe40003f44270 */
[----:B------:R-:W-:Y:S02]  /*d380*/  FSEL R186, R229, -INF , P1 ;  /* 0xff800000e5ba7808 */ /* 0x000fe40000800000 */
[----:B------:R-:W-:Y:S02]  /*d390*/  FSEL R161, R183, -INF , P3 ;  /* 0xff800000b7a17808 */ /* 0x000fe40001800000 */
[----:B------:R-:W-:-:S02]  /*d3a0*/  ISETP.GT.AND P3, PT, R176, 0x8, PT ;  /* 0x00000008b000780c */ /* 0x000fc40003f64270 */
[----:B------:R-:W-:Y:S02]  /*d3b0*/  FSEL R153, R228, -INF , P2 ;  /* 0xff800000e4997808 */ /* 0x000fe40001000000 */
[----:B------:R-:W-:Y:S01]  /*d3c0*/  FMNMX.FTZ R21, R186, R216, !PT ;  /* 0x000000d8ba157209 */ /* 0x000fe20007810000 */
[----:B------:R0:W-:Y:S01]  /*d3d0*/  MUFU.TANH R172, R199 ;  /* 0x000000c700ac7308 */ /* 0x0001e20000002400 */
[C---:B------:R-:W-:Y:S02]  /*d3e0*/  ISETP.GT.AND P4, PT, R176.reuse, 0x9, PT ;  /* 0x00000009b000780c */ /* 0x040fe40003f84270 */
[----:B------:R-:W-:Y:S02]  /*d3f0*/  FMNMX.FTZ R21, R153, R21, !PT ;  /* 0x0000001599157209 */ /* 0x000fe40007810000 */
[----:B------:R-:W-:Y:S02]  /*d400*/  ISETP.GT.AND P1, PT, R176, 0x10, PT ;  /* 0x00000010b000780c */ /* 0x000fe40003f24270 */
[----:B0-----:R-:W-:-:S02]  /*d410*/  FSEL R199, R227, -INF , P3 ;  /* 0xff800000e3c77808 */ /* 0x001fc40001800000 */
[----:B------:R-:W-:Y:S02]  /*d420*/  FSEL R198, R226, -INF , P4 ;  /* 0xff800000e2c67808 */ /* 0x000fe40002000000 */
[----:B------:R-:W-:Y:S02]  /*d430*/  FMNMX.FTZ R21, R199, R21, !PT ;  /* 0x00000015c7157209 */ /* 0x000fe40007810000 */
[----:B------:R-:W-:Y:S02]  /*d440*/  ISETP.GT.AND P2, PT, R176, 0x11, PT ;  /* 0x00000011b000780c */ /* 0x000fe40003f44270 */
[----:B------:R-:W-:Y:S02]  /*d450*/  FSEL R218, R218, -INF , P1 ;  /* 0xff800000dada7808 */ /* 0x000fe40000800000 */
[----:B------:R-:W-:Y:S01]  /*d460*/  FMNMX.FTZ R21, R198, R21, !PT ;  /* 0x00000015c6157209 */ /* 0x000fe20007810000 */
[----:B------:R-:W0:Y:S01]  /*d470*/  MUFU.TANH R222, R222 ;  /* 0x000000de00de7308 */ /* 0x000e220000002400 */
[----:B------:R-:W-:-:S02]  /*d480*/  ISETP.GT.AND P3, PT, R176, 0x18, PT ;  /* 0x00000018b000780c */ /* 0x000fc40003f64270 */
[----:B------:R-:W-:Y:S02]  /*d490*/  FSEL R194, R225, -INF , P2 ;  /* 0xff800000e1c27808 */ /* 0x000fe40001000000 */
[----:B------:R-:W-:Y:S01]  /*d4a0*/  FMNMX.FTZ R21, R218, R21, !PT ;  /* 0x00000015da157209 */ /* 0x000fe20007810000 */
[----:B------:R-:W-:Y:S01]  /*d4b0*/  FMUL.FTZ R188, R191, UR46 ;  /* 0x0000002ebfbc7c20 */ /* 0x000fe20008410000 */
[----:B------:R-:W-:Y:S01]  /*d4c0*/  ISETP.GT.AND P4, PT, R176, 0x19, PT ;  /* 0x00000019b000780c */ /* 0x000fe20003f84270 */
[----:B------:R-:W1:Y:S01]  /*d4d0*/  MUFU.TANH R221, R221 ;  /* 0x000000dd00dd7308 */ /* 0x000e620000002400 */
[----:B------:R-:W-:Y:S02]  /*d4e0*/  FSEL R191, R224, -INF , P3 ;  /* 0xff800000e0bf7808 */ /* 0x000fe40001800000 */
[----:B------:R-:W-:Y:S02]  /*d4f0*/  FMNMX.FTZ R21, R194, R21, !PT ;  /* 0x00000015c2157209 */ /* 0x000fe40007810000 */
[----:B------:R-:W-:-:S02]  /*d500*/  ISETP.GT.AND P1, PT, R176, 0x20, PT ;  /* 0x00000020b000780c */ /* 0x000fc40003f24270 */
[----:B------:R-:W-:Y:S01]  /*d510*/  FSEL R217, R217, -INF , P4 ;  /* 0xff800000d9d97808 */ /* 0x000fe20002000000 */
[----:B------:R-:W2:Y:S01]  /*d520*/  MUFU.TANH R220, R220 ;  /* 0x000000dc00dc7308 */ /* 0x000ea20000002400 */
[----:B------:R-:W-:Y:S01]  /*d530*/  FMNMX.FTZ R21, R191, R21, !PT ;  /* 0x00000015bf157209 */ /* 0x000fe20007810000 */
[----:B------:R-:W-:Y:S01]  /*d540*/  FMUL.FTZ R184, R195, UR46 ;  /* 0x0000002ec3b87c20 */ /* 0x000fe20008410000 */
[----:B------:R-:W-:Y:S02]  /*d550*/  ISETP.GT.AND P2, PT, R176, 0x21, PT ;  /* 0x00000021b000780c */ /* 0x000fe40003f44270 */
[----:B------:R-:W-:Y:S02]  /*d560*/  FSEL R195, R223, -INF , P1 ;  /* 0xff800000dfc37808 */ /* 0x000fe40000800000 */
[----:B------:R-:W-:Y:S01]  /*d570*/  FMNMX.FTZ R21, R217, R21, !PT ;  /* 0x00000015d9157209 */ /* 0x000fe20007810000 */
[----:B------:R-:W3:Y:S01]  /*d580*/  MUFU.TANH R219, R219 ;  /* 0x000000db00db7308 */ /* 0x000ee20000002400 */
[----:B------:R-:W-:Y:S01]  /*d590*/  FMUL.FTZ R171, R190, UR46 ;  /* 0x0000002ebeab7c20 */ /* 0x000fe20008410000 */
[----:B------:R-:W-:-:S02]  /*d5a0*/  ISETP.GT.AND P3, PT, R176, 0x28, PT ;  /* 0x00000028b000780c */ /* 0x000fc40003f64270 */
[----:B0-----:R-:W-:Y:S02]  /*d5b0*/  FSEL R190, R222, -INF , P2 ;  /* 0xff800000debe7808 */ /* 0x001fe40001000000 */
[----:B------:R-:W-:Y:S02]  /*d5c0*/  FMNMX.FTZ R21, R195, R21, !PT ;  /* 0x00000015c3157209 */ /* 0x000fe40007810000 */
[----:B------:R-:W0:Y:S01]  /*d5d0*/  MUFU.TANH R166, R166 ;  /* 0x000000a600a67308 */ /* 0x000e220000002400 */
[----:B------:R-:W-:Y:S02]  /*d5e0*/  ISETP.GT.AND P4, PT, R176, 0x29, PT ;  /* 0x00000029b000780c */ /* 0x000fe40003f84270 */
[----:B-1----:R-:W-:Y:S02]  /*d5f0*/  FSEL R163, R221, -INF , P3 ;  /* 0xff800000dda37808 */ /* 0x002fe40001800000 */
[----:B------:R-:W-:-:S03]  /*d600*/  FMNMX.FTZ R21, R190, R21, !PT ;  /* 0x00000015be157209 */ /* 0x000fc60007810000 */
[----:B------:R-:W1:Y:S01]  /*d610*/  MUFU.TANH R167, R167 ;  /* 0x000000a700a77308 */ /* 0x000e620000002400 */
[----:B------:R-:W-:Y:S02]  /*d620*/  ISETP.GT.AND P1, PT, R176, 0x30, PT ;  /* 0x00000030b000780c */ /* 0x000fe40003f24270 */
[----:B--2---:R-:W-:Y:S02]  /*d630*/  FSEL R164, R220, -INF , P4 ;  /* 0xff800000dca47808 */ /* 0x004fe40002000000 */
[----:B------:R-:W-:-:S03]  /*d640*/  FMNMX.FTZ R21, R163, R21, !PT ;  /* 0x00000015a3157209 */ /* 0x000fc60007810000 */
[----:B------:R-:W2:Y:S01]  /*d650*/  MUFU.TANH R168, R168 ;  /* 0x000000a800a87308 */ /* 0x000ea20000002400 */
[----:B------:R-:W-:Y:S02]  /*d660*/  ISETP.GT.AND P2, PT, R176, 0x31, PT ;  /* 0x00000031b000780c */ /* 0x000fe40003f44270 */
[----:B---3--:R-:W-:Y:S02]  /*d670*/  FSEL R165, R219, -INF , P1 ;  /* 0xff800000dba57808 */ /* 0x008fe40000800000 */
[----:B------:R-:W-:-:S03]  /*d680*/  FMNMX.FTZ R21, R164, R21, !PT ;  /* 0x00000015a4157209 */ /* 0x000fc60007810000 */
[----:B------:R-:W3:Y:S01]  /*d690*/  MUFU.TANH R169, R169 ;  /* 0x000000a900a97308 */ /* 0x000ee20000002400 */
[----:B------:R-:W-:Y:S02]  /*d6a0*/  ISETP.GT.AND P3, PT, R176, 0x38, PT ;  /* 0x00000038b000780c */ /* 0x000fe40003f64270 */
[----:B0-----:R-:W-:Y:S02]  /*d6b0*/  FSEL R166, R166, -INF , P2 ;  /* 0xff800000a6a67808 */ /* 0x001fe40001000000 */
[----:B------:R-:W-:-:S03]  /*d6c0*/  FMNMX.FTZ R21, R165, R21, !PT ;  /* 0x00000015a5157209 */ /* 0x000fc60007810000 */
        /* <DEDUP_REMOVED lines=23> */
[----:B------:R-:W-:Y:S02]  /*d840*/  FMNMX.FTZ R21, R171, R21, !PT ;  /* 0x00000015ab157209 */ /* 0x000fe40007810000 */
[----:B------:R-:W-:Y:S02]  /*d850*/  ISETP.GT.AND P2, PT, R176, 0x51, PT ;  /* 0x00000051b000780c */ /* 0x000fe40003f44270 */
[----:B---3--:R-:W-:Y:S02]  /*d860*/  FSEL R187, R187, -INF , P1 ;  /* 0xff800000bbbb7808 */ /* 0x008fe40000800000 */
[----:B------:R-:W-:-:S02]  /*d870*/  FMNMX.FTZ R21, R188, R21, !PT ;  /* 0x00000015bc157209 */ /* 0x000fc40007810000 */
[----:B------:R-:W-:Y:S02]  /*d880*/  ISETP.GT.AND P3, PT, R176, 0x58, PT ;  /* 0x00000058b000780c */ /* 0x000fe40003f64270 */
[----:B0-----:R-:W-:Y:S02]  /*d890*/  FSEL R184, R184, -INF , P2 ;  /* 0xff800000b8b87808 */ /* 0x001fe40001000000 */
[----:B------:R-:W-:Y:S02]  /*d8a0*/  FMNMX.FTZ R21, R187, R21, !PT ;  /* 0x00000015bb157209 */ /* 0x000fe40007810000 */
[----:B------:R-:W-:Y:S02]  /*d8b0*/  ISETP.GT.AND P4, PT, R176, 0x59, PT ;  /* 0x00000059b000780c */ /* 0x000fe40003f84270 */
[----:B-1----:R-:W-:Y:S02]  /*d8c0*/  FSEL R185, R185, -INF , P3 ;  /* 0xff800000b9b97808 */ /* 0x002fe40001800000 */
[----:B------:R-:W-:-:S02]  /*d8d0*/  FMNMX.FTZ R21, R184, R21, !PT ;  /* 0x00000015b8157209 */ /* 0x000fc40007810000 */
[----:B------:R-:W-:Y:S02]  /*d8e0*/  FSEL R172, R172, -INF , P4 ;  /* 0xff800000acac7808 */ /* 0x000fe40002000000 */
[C---:B------:R-:W-:Y:S02]  /*d8f0*/  ISETP.GT.AND P1, PT, R20.reuse, 0x49, PT ;  /* 0x000000491400780c */ /* 0x040fe40003f24270 */
[C---:B------:R-:W-:Y:S02]  /*d900*/  ISETP.GT.AND P2, PT, R20.reuse, 0x50, PT ;  /* 0x000000501400780c */ /* 0x040fe40003f44270 */
[C---:B------:R-:W-:Y:S02]  /*d910*/  ISETP.GT.AND P3, PT, R20.reuse, 0x51, PT ;  /* 0x000000511400780c */ /* 0x040fe40003f64270 */
[C---:B------:R-:W-:Y:S02]  /*d920*/  ISETP.GT.AND P4, PT, R20.reuse, 0x58, PT ;  /* 0x000000581400780c */ /* 0x040fe40003f84270 */
[----:B------:R-:W-:-:S02]  /*d930*/  ISETP.GT.AND P5, PT, R20, 0x59, PT ;  /* 0x000000591400780c */ /* 0x000fc40003fa4270 */
[----:B------:R-:W-:-:S04]  /*d940*/  FMNMX.FTZ R20, R185, R21, !PT ;  /* 0x00000015b9147209 */ /* 0x000fc80007810000 */
[----:B------:R-:W-:-:S05]  /*d950*/  FMNMX.FTZ R20, R172, R20, !PT ;  /* 0x00000014ac147209 */ /* 0x000fca0007810000 */
[----:B------:R-:W0:Y:S02]  /*d960*/  SHFL.BFLY PT, R21, R20, 0x2, 0x1f ;  /* 0x0c401f0014157f89 */ /* 0x000e2400000e0000 */
[----:B0-----:R-:W-:-:S05]  /*d970*/  FMNMX.FTZ R21, R20, R21, !PT ;  /* 0x0000001514157209 */ /* 0x001fca0007810000 */
[----:B------:R-:W0:Y:S01]  /*d980*/  SHFL.BFLY PT, R20, R21, 0x1, 0x1f ;  /* 0x0c201f0015147f89 */ /* 0x000e2200000e0000 */
[----:B------:R-:W-:Y:S01]  /*d990*/  UMOV UR37, UR40 ;  /* 0x0000002800257c82 */ /* 0x000fe20008000000 */
[----:B------:R-:W-:Y:S01]  /*d9a0*/  FMUL.FTZ R189, R189, UR46 ;  /* 0x0000002ebdbd7c20 */ /* 0x000fe20008410000 */
[----:B0-----:R-:W-:-:S04]  /*d9b0*/  FMNMX.FTZ R21, R21, R20, !PT ;  /* 0x0000001415157209 */ /* 0x001fc80007810000 */
[C---:B------:R-:W-:Y:S01]  /*d9c0*/  FSETP.NEU.FTZ.AND P6, PT, R21.reuse, -INF , PT ;  /* 0xff8000001500780b */ /* 0x040fe20003fdd000 */
[----:B------:R-:W-:-:S03]  /*d9d0*/  FMUL.FTZ R176, R21, UR37 ;  /* 0x0000002515b07c20 */ /* 0x000fc60008410000 */
[----:B------:R-:W-:Y:S02]  /*d9e0*/  FSEL R20, R21, RZ, P6 ;  /* 0x000000ff15147208 */ /* 0x000fe40003000000 */
[----:B------:R-:W-:-:S03]  /*d9f0*/  FSEL R176, R176, RZ, P6 ;  /* 0x000000ffb0b07208 */ /* 0x000fc60003000000 */
[----:B------:R-:W-:Y:S02]  /*da00*/  FADD.FTZ R20, -R20, R216 ;  /* 0x000000d814147221 */ /* 0x000fe40000010100 */
[--C-:B------:R-:W-:Y:S02]  /*da10*/  FFMA.FTZ R186, R186, UR37, -R176.reuse ;  /* 0x00000025baba7c23 */ /* 0x100fe400080108b0 */
[----:B------:R-:W-:Y:S01]  /*da20*/  FMUL.FTZ R20, R20, UR37 ;  /* 0x0000002514147c20 */ /* 0x000fe20008410000 */
        /* <DEDUP_REMOVED lines=9> */
[--C-:B0-----:R-:W-:Y:S01]  /*dac0*/  FFMA.FTZ R189, R195, UR37, -R176.reuse ;  /* 0x00000025c3bd7c23 */ /* 0x101fe200080108b0 */
        /* <DEDUP_REMOVED lines=15> */
[----:B------:R-:W0:Y:S02]  /*dbc0*/  MUFU.EX2 R176, R20 ;  /* 0x0000001400b07308 */ /* 0x000e240000000800 */
[----:B0-----:R-:W-:Y:S01]  /*dbd0*/  FFMA.FTZ R186, R176, R0, R195 ;  /* 0x00000000b0ba7223 */ /* 0x001fe200000100c3 */
[----:B------:R-:W-:-:S04]  /*dbe0*/  FMNMX.FTZ R0, R181, R215, !PT ;  /* 0x000000d7b5007209 */ /* 0x000fc80007810000 */
[----:B------:R-:W-:-:S04]  /*dbf0*/  FMNMX.FTZ R0, R173, R0, !PT ;  /* 0x00000000ad007209 */ /* 0x000fc80007810000 */
[----:B------:R-:W-:-:S04]  /*dc00*/  FMNMX.FTZ R0, R182, R0, !PT ;  /* 0x00000000b6007209 */ /* 0x000fc80007810000 */
[----:B------:R-:W-:-:S04]  /*dc10*/  FMNMX.FTZ R0, R174, R0, !PT ;  /* 0x00000000ae007209 */ /* 0x000fc80007810000 */
[----:B------:R-:W-:-:S04]  /*dc20*/  FMNMX.FTZ R0, R180, R0, !PT ;  /* 0x00000000b4007209 */ /* 0x000fc80007810000 */
[----:B------:R-:W-:-:S04]  /*dc30*/  FMNMX.FTZ R0, R156, R0, !PT ;  /* 0x000000009c007209 */ /* 0x000fc80007810000 */
[----:B------:R-:W-:-:S04]  /*dc40*/  FMNMX.FTZ R0, R179, R0, !PT ;  /* 0x00000000b3007209 */ /* 0x000fc80007810000 */
[----:B------:R-:W-:Y:S01]  /*dc50*/  FMNMX.FTZ R0, R157, R0, !PT ;  /* 0x000000009d007209 */ /* 0x000fe20007810000 */
[----:B------:R-:W0:Y:S03]  /*dc60*/  MUFU.EX2 R153, R153 ;  /* 0x0000009900997308 */ /* 0x000e260000000800 */
[----:B------:R-:W-:-:S04]  /*dc70*/  FMNMX.FTZ R0, R178, R0, !PT ;  /* 0x00000000b2007209 */ /* 0x000fc80007810000 */
[----:B------:R-:W-:-:S04]  /*dc80*/  FMNMX.FTZ R0, R158, R0, !PT ;  /* 0x000000009e007209 */ /* 0x000fc80007810000 */
[----:B------:R-:W-:-:S04]  /*dc90*/  FMNMX.FTZ R0, R160, R0, !PT ;  /* 0x00000000a0007209 */ /* 0x000fc80007810000 */
[----:B------:R-:W-:-:S04]  /*dca0*/  FMNMX.FTZ R0, R154, R0, !PT ;  /* 0x000000009a007209 */ /* 0x000fc80007810000 */
[----:B------:R-:W-:Y:S01]  /*dcb0*/  FMNMX.FTZ R0, R175, R0, !PT ;  /* 0x00000000af007209 */ /* 0x000fe20007810000 */
[C---:B0-----:R-:W-:Y:S01]  /*dcc0*/  FADD.FTZ R186, R153.reuse, R186 ;  /* 0x000000ba99ba7221 */ /* 0x041fe20000010000 */
[----:B------:R-:W-:Y:S01]  /*dcd0*/  F2FP.F16.F32.PACK_AB R153, R153, R195 ;  /* 0x000000c39999723e */ /* 0x000fe200000000ff */
[----:B------:R-:W-:Y:S01]  /*dce0*/  FMUL.FTZ R195, R192, UR46 ;  /* 0x0000002ec0c37c20 */ /* 0x000fe20008410000 */
[----:B------:R-:W-:Y:S01]  /*dcf0*/  FMNMX.FTZ R20, R177, R0, !PT ;  /* 0x00000000b1147209 */ /* 0x000fe20007810000 */
[----:B------:R-:W-:-:S03]  /*dd00*/  FMUL.FTZ R193, R193, UR46 ;  /* 0x0000002ec1c17c20 */ /* 0x000fc60008410000 */
[----:B------:R-:W-:Y:S01]  /*dd10*/  FMNMX.FTZ R20, R159, R20, !PT ;  /* 0x000000149f147209 */ /* 0x000fe20007810000 */
[----:B------:R-:W0:Y:S03]  /*dd20*/  MUFU.TANH R195, R195 ;  /* 0x000000c300c37308 */ /* 0x000e260000002400 */
[----:B------:R-:W-:Y:S01]  /*dd30*/  FMNMX.FTZ R192, R155, R20, !PT ;  /* 0x000000149bc07209 */ /* 0x000fe20007810000 */
[----:B------:R-:W-:Y:S01]  /*dd40*/  FMUL.FTZ R196, R196, UR46 ;  /* 0x0000002ec4c47c20 */ /* 0x000fe20008410000 */
[----:B------:R-:W-:Y:S02]  /*dd50*/  FMUL.FTZ R198, R197, UR46 ;  /* 0x0000002ec5c67c20 */ /* 0x000fe40008410000 */
[----:B------:R-:W-:Y:S01]  /*dd60*/  FMNMX.FTZ R192, R162, R192, !PT ;  /* 0x000000c0a2c07209 */ /* 0x000fe20007810000 */
[----:B------:R-:W1:Y:S03]  /*dd70*/  MUFU.TANH R0, R193 ;  /* 0x000000c100007308 */ /* 0x000e660000002400 */
[----:B------:R-:W-:-:S05]  /*dd80*/  FMNMX.FTZ R192, R161, R192, !PT ;  /* 0x000000c0a1c07209 */ /* 0x000fca0007810000 */
[----:B------:R1:W2:Y:S01]  /*dd90*/  MUFU.TANH R20, R196 ;  /* 0x000000c400147308 */ /* 0x0002a20000002400 */
[----:B------:R-:W-:Y:S02]  /*dda0*/  FSEL R183, R183, -INF , P1 ;  /* 0xff800000b7b77808 */ /* 0x000fe40000800000 */
[----:B------:R-:W-:-:S05]  /*ddb0*/  FMNMX.FTZ R192, R152, R192, !PT ;  /* 0x000000c098c07209 */ /* 0x000fca0007810000 */
[----:B------:R-:W3:Y:S01]  /*ddc0*/  MUFU.TANH R198, R198 ;  /* 0x000000c600c67308 */ /* 0x000ee20000002400 */
[----:B0-----:R-:W-:Y:S02]  /*ddd0*/  FSEL R195, R195, -INF , P2 ;  /* 0xff800000c3c37808 */ /* 0x001fe40001000000 */
[----:B------:R-:W-:Y:S02]  /*dde0*/  FMNMX.FTZ R192, R183, R192, !PT ;  /* 0x000000c0b7c07209 */ /* 0x000fe40007810000 */
[----:B-1----:R-:W-:Y:S02]  /*ddf0*/  FSEL R196, R0, -INF , P3 ;  /* 0xff80000000c47808 */ /* 0x002fe40001800000 */
[----:B------:R-:W-:Y:S02]  /*de00*/  FMNMX.FTZ R192, R195, R192, !PT ;  /* 0x000000c0c3c07209 */ /* 0x000fe40007810000 */
[----:B--2---:R-:W-:Y:S02]  /*de10*/  FSEL R197, R20, -INF , P4 ;  /* 0xff80000014c57808 */ /* 0x004fe40002000000 */
[----:B------:R-:W-:-:S04]  /*de20*/  FMNMX.FTZ R192, R196, R192, !PT ;  /* 0x000000c0c4c07209 */ /* 0x000fc80007810000 */
[----:B------:R-:W-:Y:S02]  /*de30*/  FMNMX.FTZ R20, R197, R192, !PT ;  /* 0x000000c0c5147209 */ /* 0x000fe40007810000 */
[----:B---3--:R-:W-:-:S04]  /*de40*/  FSEL R198, R198, -INF , P5 ;  /* 0xff800000c6c67808 */ /* 0x008fc80002800000 */
[----:B------:R-:W-:-:S05]  /*de50*/  FMNMX.FTZ R20, R198, R20, !PT ;  /* 0x00000014c6147209 */ /* 0x000fca0007810000 */
[----:B------:R-:W0:Y:S02]  /*de60*/  SHFL.BFLY PT, R0, R20, 0x2, 0x1f ;  /* 0x0c401f0014007f89 */ /* 0x000e2400000e0000 */
[----:B0-----:R-:W-:-:S05]  /*de70*/  FMNMX.FTZ R20, R20, R0, !PT ;  /* 0x0000000014147209 */ /* 0x001fca0007810000 */
[----:B------:R-:W0:Y:S01]  /*de80*/  SHFL.BFLY PT, R0, R20, 0x1, 0x1f ;  /* 0x0c201f0014007f89 */ /* 0x000e2200000e0000 */
[----:B------:R-:W1:Y:S08]  /*de90*/  MUFU.EX2 R199, R199 ;  /* 0x000000c700c77308 */ /* 0x000e700000000800 */
[----:B------:R-:W2:Y:S08]  /*dea0*/  MUFU.EX2 R216, R216 ;  /* 0x000000d800d87308 */ /* 0x000eb00000000800 */
[----:B------:R3:W-:Y:S01]  /*deb0*/  MUFU.EX2 R192, R217 ;  /* 0x000000d900c07308 */ /* 0x0007e20000000800 */
[----:B0-----:R-:W-:-:S07]  /*dec0*/  FMNMX.FTZ R20, R20, R0, !PT ;  /* 0x0000000014147209 */ /* 0x001fce0007810000 */
[----:B------:R0:W4:Y:S01]  /*ded0*/  MUFU.EX2 R193, R218 ;  /* 0x000000da00c17308 */ /* 0x0001220000000800 */
[C---:B------:R-:W-:Y:S01]  /*dee0*/  FSETP.NEU.FTZ.AND P1, PT, R20.reuse, -INF , PT ;  /* 0xff8000001400780b */ /* 0x040fe20003f3d000 */
[----:B---3--:R-:W-:-:S03]  /*def0*/  FMUL.FTZ R217, R20, UR37 ;  /* 0x0000002514d97c20 */ /* 0x008fc60008410000 */
[----:B------:R-:W-:-:S03]  /*df00*/  FSEL R0, R20, RZ, P1 ;  /* 0x000000ff14007208 */ /* 0x000fc60000800000 */
[----:B------:R-:W3:Y:S01]  /*df10*/  MUFU.EX2 R194, R194 ;  /* 0x000000c200c27308 */ /* 0x000ee20000000800 */
[----:B------:R-:W-:Y:S01]  /*df20*/  FSEL R217, R217, RZ, P1 ;  /* 0x000000ffd9d97208 */ /* 0x000fe20000800000 */
[----:B-1----:R-:W-:Y:S01]  /*df30*/  FADD.FTZ R186, R199, R186 ;  /* 0x000000bac7ba7221 */ /* 0x002fe20000010000 */
[----:B------:R-:W-:-:S03]  /*df40*/  FADD.FTZ R215, -R0, R215 ;  /* 0x000000d700d77221 */ /* 0x000fc60000010100 */
[--C-:B------:R-:W-:Y:S01]  /*df50*/  FFMA.FTZ R178, R178, UR37, -R217.reuse ;  /* 0x00000025b2b27c23 */ /* 0x100fe200080108d9 */
[--C-:B------:R-:W-:Y:S01]  /*df60*/  FFMA.FTZ R219, R175, UR37, -R217.reuse ;  /* 0x00000025afdb7c23 */ /* 0x100fe200080108d9 */
[----:B------:R-:W1:Y:S01]  /*df70*/  MUFU.EX2 R191, R191 ;  /* 0x000000bf00bf7308 */ /* 0x000e620000000800 */
[--C-:B0-----:R-:W-:Y:S01]  /*df80*/  FFMA.FTZ R218, R154, UR37, -R217.reuse ;  /* 0x000000259ada7c23 */ /* 0x101fe200080108d9 */
[--C-:B------:R-:W-:Y:S01]  /*df90*/  FFMA.FTZ R181, R181, UR37, -R217.reuse ;  /* 0x00000025b5b57c23 */ /* 0x100fe200080108d9 */
[--C-:B------:R-:W-:Y:S01]  /*dfa0*/  FFMA.FTZ R182, R182, UR37, -R217.reuse ;  /* 0x00000025b6b67c23 */ /* 0x100fe200080108d9 */
[--C-:B------:R-:W-:Y:S01]  /*dfb0*/  FFMA.FTZ R174, R174, UR37, -R217.reuse ;  /* 0x00000025aeae7c23 */ /* 0x100fe200080108d9 */
[----:B------:R-:W-:-:S03]  /*dfc0*/  FFMA.FTZ R180, R180, UR37, -R217 ;  /* 0x00000025b4b47c23 */ /* 0x000fc600080108d9 */
        /* <DEDUP_REMOVED lines=9> */
[--C-:B0-----:R-:W-:Y:S01]  /*e060*/  FFMA.FTZ R188, R173, UR37, -R217.reuse ;  /* 0x00000025adbc7c23 */ /* 0x101fe200080108d9 */
[--C-:B------:R-:W-:Y:S01]  /*e070*/  FFMA.FTZ R162, R162, UR37, -R217.reuse ;  /* 0x00000025a2a27c23 */ /* 0x100fe200080108d9 */
[--C-:B------:R-:W-:Y:S01]  /*e080*/  FFMA.FTZ R220, R152, UR37, -R217.reuse ;  /* 0x0000002598dc7c23 */ /* 0x100fe200080108d9 */
[--C-:B------:R-:W-:Y:S01]  /*e090*/  FFMA.FTZ R183, R183, UR37, -R217.reuse ;  /* 0x00000025b7b77c23 */ /* 0x100fe200080108d9 */
[--C-:B------:R-:W-:Y:S01]  /*e0a0*/  FFMA.FTZ R195, R195, UR37, -R217.reuse ;  /* 0x00000025c3c37c23 */ /* 0x100fe200080108d9 */
[--C-:B------:R-:W-:Y:S01]  /*e0b0*/  FFMA.FTZ R196, R196, UR37, -R217.reuse ;  /* 0x00000025c4c47c23 */ /* 0x100fe200080108d9 */
[--C-:B------:R-:W-:Y:S01]  /*e0c0*/  FFMA.FTZ R197, R197, UR37, -R217.reuse ;  /* 0x00000025c5c57c23 */ /* 0x100fe200080108d9 */
[----:B------:R0:W-:Y:S01]  /*e0d0*/  MUFU.EX2 R173, R187 ;  /* 0x000000bb00ad7308 */ /* 0x0001e20000000800 */
[--C-:B-----5:R-:W-:Y:S01]  /*e0e0*/  FFMA.FTZ R185, R161, UR37, -R217.reuse ;  /* 0x00000025a1b97c23 */ /* 0x120fe200080108d9 */
[--C-:B------:R-:W-:Y:S01]  /*e0f0*/  FFMA.FTZ R198, R198, UR37, -R217.reuse ;  /* 0x00000025c6c67c23 */ /* 0x100fe200080108d9 */
[----:B--2---:R-:W-:Y:S01]  /*e100*/  FADD.FTZ R186, R216, R186 ;  /* 0x000000bad8ba7221 */ /* 0x004fe20000010000 */
[----:B0-----:R-:W-:-:S04]  /*e110*/  FFMA.FTZ R187, R155, UR37, -R217 ;  /* 0x000000259bbb7c23 */ /* 0x001fc800080108d9 */
[----:B------:R0:W-:Y:S01]  /*e120*/  MUFU.EX2 R217, R178 ;  /* 0x000000b200d97308 */ /* 0x0001e20000000800 */
[----:B----4-:R-:W-:Y:S01]  /*e130*/  FADD.FTZ R186, R193, R186 ;  /* 0x000000bac1ba7221 */ /* 0x010fe20000010000 */
[----:B0-----:R-:W-:-:S06]  /*e140*/  FMUL.FTZ R178, R215, UR37 ;  /* 0x00000025d7b27c20 */ /* 0x001fcc0008410000 */
[----:B------:R-:W0:Y:S01]  /*e150*/  MUFU.EX2 R189, R189 ;  /* 0x000000bd00bd7308 */ /* 0x000e220000000800 */
[----:B---3--:R-:W-:-:S07]  /*e160*/  FADD.FTZ R186, R194, R186 ;  /* 0x000000bac2ba7221 */ /* 0x008fce0000010000 */
[----:B------:R-:W-:Y:S01]  /*e170*/  MUFU.EX2 R152, R181 ;  /* 0x000000b500987308 */ /* 0x000fe20000000800 */
[----:B-1----:R-:W-:-:S07]  /*e180*/  FADD.FTZ R186, R191, R186 ;  /* 0x000000babfba7221 */ /* 0x002fce0000010000 */
[----:B------:R-:W1:Y:S01]  /*e190*/  MUFU.EX2 R178, R178 ;  /* 0x000000b200b27308 */ /* 0x000e620000000800 */
[----:B------:R-:W-:-:S07]  /*e1a0*/  FADD.FTZ R186, R192, R186 ;  /* 0x000000bac0ba7221 */ /* 0x000fce0000010000 */
[----:B------:R-:W2:Y:S08]  /*e1b0*/  MUFU.EX2 R188, R188 ;  /* 0x000000bc00bc7308 */ /* 0x000eb00000000800 */
[----:B------:R-:W3:Y:S08]  /*e1c0*/  MUFU.EX2 R182, R182 ;  /* 0x000000b600b67308 */ /* 0x000ef00000000800 */
[----:B------:R-:W4:Y:S08]  /*e1d0*/  MUFU.EX2 R174, R174 ;  /* 0x000000ae00ae7308 */ /* 0x000f300000000800 */
[----:B------:R0:W-:Y:S08]  /*e1e0*/  MUFU.EX2 R221, R158 ;  /* 0x0000009e00dd7308 */ /* 0x0001f00000000800 */
[----:B------:R-:W5:Y:S01]  /*e1f0*/  MUFU.EX2 R190, R190 ;  /* 0x000000be00be7308 */ /* 0x000f620000000800 */
[----:B0-----:R-:W-:-:S07]  /*e200*/  FADD.FTZ R158, R189, R186 ;  /* 0x000000babd9e7221 */ /* 0x001fce0000010000 */
[----:B------:R-:W0:Y:S08]  /*e210*/  MUFU.EX2 R180, R180 ;  /* 0x000000b400b47308 */ /* 0x000e300000000800 */
[----:B------:R1:W-:Y:S02]  /*e220*/  MUFU.EX2 R186, R154 ;  /* 0x0000009a00ba7308 */ /* 0x0003e40000000800 */
[----:B-1----:R-:W-:-:S06]  /*e230*/  FFMA.FTZ R154, R178, R3, R152 ;  /* 0x00000003b29a7223 */ /* 0x002fcc0000010098 */
[----:B------:R-:W1:Y:S01]  /*e240*/  MUFU.EX2 R156, R156 ;  /* 0x0000009c009c7308 */ /* 0x000e620000000800 */
[----:B--2---:R-:W-:-:S04]  /*e250*/  FADD.FTZ R154, R188, R154 ;  /* 0x0000009abc9a7221 */ /* 0x004fc80000010000 */
[----:B---3--:R-:W-:-:S03]  /*e260*/  FADD.FTZ R154, R182, R154 ;  /* 0x0000009ab69a7221 */ /* 0x008fc60000010000 */
[----:B------:R-:W2:Y:S01]  /*e270*/  MUFU.EX2 R179, R179 ;  /* 0x000000b300b37308 */ /* 0x000ea20000000800 */
[----:B----4-:R-:W-:Y:S01]  /*e280*/  FADD.FTZ R154, R174, R154 ;  /* 0x0000009aae9a7221 */ /* 0x010fe20000010000 */
[----:B-----5:R-:W-:-:S06]  /*e290*/  FADD.FTZ R3, R190, R158 ;  /* 0x0000009ebe037221 */ /* 0x020fcc0000010000 */
[----:B------:R-:W3:Y:S01]  /*e2a0*/  MUFU.EX2 R181, R157 ;  /* 0x0000009d00b57308 */ /* 0x000ee20000000800 */
[----:B0-----:R-:W-:-:S04]  /*e2b0*/  FADD.FTZ R158, R180, R154 ;  /* 0x0000009ab49e7221 */ /* 0x001fc80000010000 */
[----:B-1----:R-:W-:-:S03]  /*e2c0*/  FADD.FTZ R158, R156, R158 ;  /* 0x0000009e9c9e7221 */ /* 0x002fc60000010000 */
[----:B------:R-:W0:Y:S01]  /*e2d0*/  MUFU.EX2 R163, R163 ;  /* 0x000000a300a37308 */ /* 0x000e220000000800 */
[----:B--2---:R-:W-:-:S07]  /*e2e0*/  FADD.FTZ R158, R179, R158 ;  /* 0x0000009eb39e7221 */ /* 0x004fce0000010000 */
[----:B------:R1:W-:Y:S01]  /*e2f0*/  MUFU.EX2 R222, R160 ;  /* 0x000000a000de7308 */ /* 0x0003e20000000800 */
[----:B---3--:R-:W-:-:S07]  /*e300*/  FADD.FTZ R158, R181, R158 ;  /* 0x0000009eb59e7221 */ /* 0x008fce0000010000 */
[----:B------:R-:W2:Y:S01]  /*e310*/  MUFU.EX2 R164, R164 ;  /* 0x000000a400a47308 */ /* 0x000ea20000000800 */
[----:B-1----:R-:W-:-:S07]  /*e320*/  FADD.FTZ R160, R217, R158 ;  /* 0x0000009ed9a07221 */ /* 0x002fce0000010000 */
[----:B------:R-:W1:Y:S01]  /*e330*/  MUFU.EX2 R218, R218 ;  /* 0x000000da00da7308 */ /* 0x000e620000000800 */
[----:B------:R-:W-:-:S07]  /*e340*/  F2FP.F16.F32.PACK_AB R152, R188, R152 ;  /* 0x00000098bc98723e */ /* 0x000fce00000000ff */
[----:B------:R-:W3:Y:S01]  /*e350*/  MUFU.EX2 R165, R165 ;  /* 0x000000a500a57308 */ /* 0x000ee20000000800 */
[----:B------:R-:W-:Y:S01]  /*e360*/  F2FP.F16.F32.PACK_AB R154, R174, R182 ;  /* 0x000000b6ae9a723e */ /* 0x000fe200000000ff */
[----:B0-----:R-:W-:-:S06]  /*e370*/  FADD.FTZ R174, R163, R3 ;  /* 0x00000003a3ae7221 */ /* 0x001fcc0000010000 */
[----:B------:R-:W0:Y:S08]  /*e380*/  MUFU.EX2 R219, R219 ;  /* 0x000000db00db7308 */ /* 0x000e300000000800 */
[----:B------:R-:W4:Y:S01]  /*e390*/  MUFU.EX2 R166, R166 ;  /* 0x000000a600a67308 */ /* 0x000f220000000800 */
[----:B--2---:R-:W-:-:S07]  /*e3a0*/  FADD.FTZ R174, R164, R174 ;  /* 0x000000aea4ae7221 */ /* 0x004fce0000010000 */
[----:B------:R-:W2:Y:S08]  /*e3b0*/  MUFU.EX2 R177, R177 ;  /* 0x000000b100b17308 */ /* 0x000eb00000000800 */
[----:B------:R5:W-:Y:S08]  /*e3c0*/  MUFU.EX2 R188, R162 ;  /* 0x000000a200bc7308 */ /* 0x000bf00000000800 */
[----:B------:R-:W2:Y:S01]  /*e3d0*/  MUFU.EX2 R167, R167 ;  /* 0x000000a700a77308 */ /* 0x000ea20000000800 */
[----:B-----5:R-:W-:-:S04]  /*e3e0*/  FADD.FTZ R162, R221, R160 ;  /* 0x000000a0dda27221 */ /* 0x020fc80000010000 */
[----:B------:R-:W-:-:S03]  /*e3f0*/  FADD.FTZ R162, R222, R162 ;  /* 0x000000a2dea27221 */ /* 0x000fc60000010000 */
[----:B------:R-:W5:Y:S01]  /*e400*/  MUFU.EX2 R168, R168 ;  /* 0x000000a800a87308 */ /* 0x000f620000000800 */
[----:B-1----:R-:W-:Y:S01]  /*e410*/  FADD.FTZ R3, R218, R162 ;  /* 0x000000a2da037221 */ /* 0x002fe20000010000 */
[----:B---3--:R-:W-:-:S06]  /*e420*/  FADD.FTZ R174, R165, R174 ;  /* 0x000000aea5ae7221 */ /* 0x008fcc0000010000 */
[----:B------:R-:W1:Y:S01]  /*e430*/  MUFU.EX2 R187, R187 ;  /* 0x000000bb00bb7308 */ /* 0x000e620000000800 */
[----:B0-----:R-:W-:Y:S01]  /*e440*/  FADD.FTZ R3, R219, R3 ;  /* 0x00000003db037221 */ /* 0x001fe20000010000 */
[----:B----4-:R-:W-:-:S06]  /*e450*/  FADD.FTZ R174, R166, R174 ;  /* 0x000000aea6ae7221 */ /* 0x010fcc0000010000 */
[----:B------:R-:W0:Y:S01]  /*e460*/  MUFU.EX2 R169, R169 ;  /* 0x000000a900a97308 */ /* 0x000e220000000800 */
[----:B--2---:R-:W-:Y:S01]  /*e470*/  FADD.FTZ R3, R177, R3 ;  /* 0x00000003b1037221 */ /* 0x004fe20000010000 */
[----:B------:R-:W-:-:S06]  /*e480*/  FADD.FTZ R174, R167, R174 ;  /* 0x000000aea7ae7221 */ /* 0x000fcc0000010000 */
[----:B------:R-:W2:Y:S01]  /*e490*/  MUFU.EX2 R170, R170 ;  /* 0x000000aa00aa7308 */ /* 0x000ea20000000800 */
[----:B------:R-:W-:Y:S01]  /*e4a0*/  F2FP.F16.F32.PACK_AB R163, R164, R163 ;  /* 0x000000a3a4a3723e */ /* 0x000fe200000000ff */
[----:B------:R-:W-:Y:S01]  /*e4b0*/  FADD.FTZ R3, R186, R3 ;  /* 0x00000003ba037221 */ /* 0x000fe20000010000 */
[----:B------:R-:W-:-:S05]  /*e4c0*/  F2FP.F16.F32.PACK_AB R164, R177, R219 ;  /* 0x000000dbb1a4723e */ /* 0x000fca00000000ff */
[----:B------:R-:W3:Y:S01]  /*e4d0*/  MUFU.EX2 R185, R185 ;  /* 0x000000b900b97308 */ /* 0x000ee20000000800 */
[----:B-----5:R-:W-:-:S07]  /*e4e0*/  FADD.FTZ R177, R168, R174 ;  /* 0x000000aea8b17221 */ /* 0x020fce0000010000 */
[----:B------:R-:W4:Y:S01]  /*e4f0*/  MUFU.EX2 R171, R171 ;  /* 0x000000ab00ab7308 */ /* 0x000f220000000800 */
[----:B-1----:R-:W-:Y:S01]  /*e500*/  FADD.FTZ R3, R187, R3 ;  /* 0x00000003bb037221 */ /* 0x002fe20000010000 */
[----:B0-----:R-:W-:-:S06]  /*e510*/  FADD.FTZ R177, R169, R177 ;  /* 0x000000b1a9b17221 */ /* 0x001fcc0000010000 */
[----:B------:R-:W0:Y:S01]  /*e520*/  MUFU.EX2 R220, R220 ;  /* 0x000000dc00dc7308 */ /* 0x000e220000000800 */
[----:B------:R-:W-:Y:S01]  /*e530*/  FADD.FTZ R3, R188, R3 ;  /* 0x00000003bc037221 */ /* 0x000fe20000010000 */
[----:B--2---:R-:W-:-:S06]  /*e540*/  FADD.FTZ R177, R170, R177 ;  /* 0x000000b1aab17221 */ /* 0x004fcc0000010000 */
[----:B------:R-:W1:Y:S01]  /*e550*/  MUFU.EX2 R183, R183 ;  /* 0x000000b700b77308 */ /* 0x000e620000000800 */
[----:B---3--:R-:W-:Y:S01]  /*e560*/  FADD.FTZ R3, R185, R3 ;  /* 0x00000003b9037221 */ /* 0x008fe20000010000 */
[----:B----4-:R-:W-:-:S06]  /*e570*/  FADD.FTZ R177, R171, R177 ;  /* 0x000000b1abb17221 */ /* 0x010fcc0000010000 */
[----:B------:R-:W2:Y:S01]  /*e580*/  MUFU.EX2 R195, R195 ;  /* 0x000000c300c37308 */ /* 0x000ea20000000800 */
[----:B0-----:R-:W-:Y:S01]  /*e590*/  FADD.FTZ R3, R220, R3 ;  /* 0x00000003dc037221 */ /* 0x001fe20000010000 */
[----:B------:R-:W-:-:S06]  /*e5a0*/  F2FP.F16.F32.PACK_AB R158, R181, R179 ;  /* 0x000000b3b59e723e */ /* 0x000fcc00000000ff */
[----:B------:R-:W-:Y:S01]  /*e5b0*/  MUFU.EX2 R184, R184 ;  /* 0x000000b800b87308 */ /* 0x000fe20000000800 */
[----:B------:R-:W-:-:S07]  /*e5c0*/  FADD.FTZ R179, R0, R177 ;  /* 0x000000b100b37221 */ /* 0x000fce0000010000 */
[----:B------:R-:W0:Y:S01]  /*e5d0*/  MUFU.EX2 R196, R196 ;  /* 0x000000c400c47308 */ /* 0x000e220000000800 */
[----:B-1----:R-:W-:-:S07]  /*e5e0*/  FADD.FTZ R3, R183, R3 ;  /* 0x00000003b7037221 */ /* 0x002fce0000010000 */
[----:B------:R-:W1:Y:S01]  /*e5f0*/  MUFU.EX2 R174, R197 ;  /* 0x000000c500ae7308 */ /* 0x000e620000000800 */
[----:B------:R-:W-:Y:S02]  /*e600*/  VIADD R155, R14, 0x22840 ;  /* 0x000228400e9b7836 */ /* 0x000fe40000000000 */
[----:B--2---:R-:W-:Y:S01]  /*e610*/  FADD.FTZ R3, R195, R3 ;  /* 0x00000003c3037221 */ /* 0x004fe20000010000 */
[----:B------:R-:W-:-:S04]  /*e620*/  FADD.FTZ R179, R173, R179 ;  /* 0x000000b3adb37221 */ /* 0x000fc80000010000 */
[----:B------:R-:W2:Y:S01]  /*e630*/  MUFU.EX2 R198, R198 ;  /* 0x000000c600c67308 */ /* 0x000ea20000000800 */
[----:B------:R-:W-:-:S07]  /*e640*/  MOV R157, UR41 ;  /* 0x00000029009d7c02 */ /* 0x000fce0008000f00 */
[----:B------:R-:W3:Y:S01]  /*e650*/  MUFU.EX2 R177, R172 ;  /* 0x000000ac00b17308 */ /* 0x000ee20000000800 */
[----:B------:R-:W-:Y:S01]  /*e660*/  F2FP.F16.F32.PACK_AB R171, R0, R171 ;  /* 0x000000ab00ab723e */ /* 0x000fe200000000ff */
[----:B0-----:R-:W-:Y:S01]  /*e670*/  FADD.FTZ R3, R196, R3 ;  /* 0x00000003c4037221 */ /* 0x001fe20000010000 */
[----:B------:R-:W-:Y:S01]  /*e680*/  FADD.FTZ R0, R184, R179 ;  /* 0x000000b3b8007221 */ /* 0x000fe20000010000 */
[----:B------:R-:W-:Y:S02]  /*e690*/  PRMT R155, R157, 0x654, R155 ;  /* 0x000006549d9b7816 */ /* 0x000fe4000000009b */
[----:B-1----:R-:W-:Y:S01]  /*e6a0*/  FADD.FTZ R3, R174, R3 ;  /* 0x00000003ae037221 */ /* 0x002fe20000010000 */
[----:B------:R-:W-:Y:S01]  /*e6b0*/  FADD.FTZ R0, R175, R0 ;  /* 0x00000000af007221 */ /* 0x000fe20000010000 */
[----:B------:R0:W-:Y:S01]  /*e6c0*/  SYNCS.ARRIVE.TRANS64.RED.A1T0 RZ, [R155+URZ], RZ ;  /* 0x000000ff9bff79a7 */ /* 0x0001e2000810043f */
[----:B------:R-:W-:Y:S01]  /*e6d0*/  F2FP.F16.F32.PACK_AB R165, R166, R165 ;  /* 0x000000a5a6a5723e */ /* 0x000fe200000000ff */
[----:B--2---:R-:W-:Y:S01]  /*e6e0*/  FADD.FTZ R3, R198, R3 ;  /* 0x00000003c6037221 */ /* 0x004fe20000010000 */
[----:B------:R-:W-:Y:S01]  /*e6f0*/  F2FP.F16.F32.PACK_AB R167, R168, R167 ;  /* 0x000000a7a8a7723e */ /* 0x000fe200000000ff */
[-C--:B------:R-:W-:Y:S01]  /*e700*/  FMUL.FTZ R24, R24, R178.reuse ;  /* 0x000000b218187220 */ /* 0x080fe20000410000 */
[----:B------:R-:W-:Y:S01]  /*e710*/  F2FP.F16.F32.PACK_AB R169, R170, R169 ;  /* 0x000000a9aaa9723e */ /* 0x000fe200000000ff */
[-C--:B------:R-:W-:Y:S01]  /*e720*/  FMUL.FTZ R25, R25, R178.reuse ;  /* 0x000000b219197220 */ /* 0x080fe20000410000 */
[----:B------:R-:W-:Y:S01]  /*e730*/  F2FP.F16.F32.PACK_AB R157, R194, R193 ;  /* 0x000000c1c29d723e */ /* 0x000fe200000000ff */
[-C--:B------:R-:W-:Y:S01]  /*e740*/  FMUL.FTZ R28, R28, R178.reuse ;  /* 0x000000b21c1c7220 */ /* 0x080fe20000410000 */
[----:B0-----:R-:W-:Y:S01]  /*e750*/  F2FP.F16.F32.PACK_AB R155, R216, R199 ;  /* 0x000000c7d89b723e */ /* 0x001fe200000000ff */
[----:B---3--:R-:W-:Y:S01]  /*e760*/  FADD.FTZ R0, R177, R0 ;  /* 0x00000000b1007221 */ /* 0x008fe20000010000 */
[----:B------:R-:W-:Y:S01]  /*e770*/  F2FP.F16.F32.PACK_AB R159, R192, R191 ;  /* 0x000000bfc09f723e */ /* 0x000fe200000000ff */
[-C--:B------:R-:W-:Y:S01]  /*e780*/  FMUL.FTZ R29, R29, R178.reuse ;  /* 0x000000b21d1d7220 */ /* 0x080fe20000410000 */
[----:B------:R-:W-:Y:S01]  /*e790*/  F2FP.F16.F32.PACK_AB R161, R190, R189 ;  /* 0x000000bdbea1723e */ /* 0x000fe200000000ff */
[----:B------:R-:W-:Y:S01]  /*e7a0*/  FMUL.FTZ R32, R32, R178 ;  /* 0x000000b220207220 */ /* 0x000fe20000410000 */
[----:B------:R-:W-:Y:S01]  /*e7b0*/  F2FP.F16.F32.PACK_AB R156, R156, R180 ;  /* 0x000000b49c9c723e */ /* 0x000fe200000000ff */
[-C--:B------:R-:W-:Y:S01]  /*e7c0*/  FMUL.FTZ R33, R33, R178.reuse ;  /* 0x000000b221217220 */ /* 0x080fe20000410000 */
[----:B------:R-:W-:Y:S01]  /*e7d0*/  F2FP.F16.F32.PACK_AB R160, R221, R217 ;  /* 0x000000d9dda0723e */ /* 0x000fe200000000ff */
[----:B------:R-:W-:Y:S01]  /*e7e0*/  FMUL.FTZ R36, R36, R178 ;  /* 0x000000b224247220 */ /* 0x000fe20000410000 */
[----:B------:R-:W-:Y:S01]  /*e7f0*/  F2FP.F16.F32.PACK_AB R162, R218, R222 ;  /* 0x000000dedaa2723e */ /* 0x000fe200000000ff */
[----:B------:R-:W-:Y:S01]  /*e800*/  FMUL.FTZ R37, R37, R178 ;  /* 0x000000b225257220 */ /* 0x000fe20000410000 */
[----:B------:R-:W-:Y:S01]  /*e810*/  F2FP.F16.F32.PACK_AB R166, R187, R186 ;  /* 0x000000babba6723e */ /* 0x000fe200000000ff */
[----:B------:R-:W-:Y:S01]  /*e820*/  FMUL.FTZ R40, R40, R178 ;  /* 0x000000b228287220 */ /* 0x000fe20000410000 */
[----:B------:R-:W-:Y:S01]  /*e830*/  F2FP.F16.F32.PACK_AB R168, R185, R188 ;  /* 0x000000bcb9a8723e */ /* 0x000fe200000000ff */
[----:B------:R-:W-:Y:S01]  /*e840*/  FMUL.FTZ R41, R41, R178 ;  /* 0x000000b229297220 */ /* 0x000fe20000410000 */
[----:B------:R-:W-:Y:S01]  /*e850*/  F2FP.F16.F32.PACK_AB R170, R183, R220 ;  /* 0x000000dcb7aa723e */ /* 0x000fe200000000ff */
[-C--:B------:R-:W-:Y:S01]  /*e860*/  FMUL.FTZ R44, R44, R178.reuse ;  /* 0x000000b22c2c7220 */ /* 0x080fe20000410000 */
[----:B------:R-:W-:Y:S01]  /*e870*/  F2FP.F16.F32.PACK_AB R172, R196, R195 ;  /* 0x000000c3c4ac723e */ /* 0x000fe200000000ff */
[-C--:B------:R-:W-:Y:S01]  /*e880*/  FMUL.FTZ R45, R45, R178.reuse ;  /* 0x000000b22d2d7220 */ /* 0x080fe20000410000 */
[----:B------:R-:W-:Y:S01]  /*e890*/  F2FP.F16.F32.PACK_AB R173, R184, R173 ;  /* 0x000000adb8ad723e */ /* 0x000fe200000000ff */
[----:B------:R-:W-:Y:S01]  /*e8a0*/  FMUL.FTZ R48, R48, R178 ;  /* 0x000000b230307220 */ /* 0x000fe20000410000 */
[----:B------:R-:W-:Y:S01]  /*e8b0*/  F2FP.F16.F32.PACK_AB R174, R198, R174 ;  /* 0x000000aec6ae723e */ /* 0x000fe200000000ff */
[-C--:B------:R-:W-:Y:S01]  /*e8c0*/  FMUL.FTZ R49, R49, R178.reuse ;  /* 0x000000b231317220 */ /* 0x080fe20000410000 */
        /* <DEDUP_REMOVED lines=117> */
.L_x_14485:
[----:B------:R0:W1:Y:S01]  /*f020*/  SYNCS.PHASECHK.TRANS64.TRYWAIT P1, [R14+URZ+0x22850], R15 ;  /* 0x0228500f0e0075a7 */ /* 0x000062000802017f */
[----:B------:R-:W-:Y:S05]  /*f030*/  @!P0 BRA `(.L_x_14486) ;  /* 0x0000000000048947 */ /* 0x000fea0003800000 */
[----:B------:R-:W-:Y:S01]  /*f040*/  BPT.TRAP 0x1 ;  /* 0x000000040000795c */ /* 0x000fe20000300000 */
.L_x_14486:
[----:B------:R-:W-:Y:S04]  /*f050*/  BSSY B0, `(.L_x_14487) ;  /* 0x0000004000007945 */ /* 0x000fe80003800000 */
[----:B-1----:R-:W-:Y:S05]  /*f060*/  @P1 BRA `(.L_x_14488) ;  /* 0x0000000000081947 */ /* 0x002fea0003800000 */
[----:B------:R-:W1:Y:S02]  /*f070*/  SYNCS.PHASECHK.TRANS64.TRYWAIT P1, [R14+URZ+0x22850], R15 ;  /* 0x0228500f0e0075a7 */ /* 0x000e64000802017f */
[----:B-1----:R-:W-:Y:S05]  /*f080*/  @!P1 BRA `(.L_x_14489) ;  /* 0x0000011400089947 */ /* 0x002fea0003800000 */
.L_x_14488:
[----:B------:R-:W-:Y:S05]  /*f090*/  BSYNC B0 ;  /* 0x0000000000007941 */ /* 0x000fea0003800000 */
.L_x_14487:
[----:B------:R-:W2:Y:S01]  /*f0a0*/  S2R R178, SR_TID.X ;  /* 0x0000000000b27919 */ /* 0x000ea20000002100 */
[----:B------:R-:W-:Y:S05]  /*f0b0*/  WARPSYNC.ALL ;  /* 0x0000000000007948 */ /* 0x000fea0003800000 */
[----:B------:R-:W-:Y:S02]  /*f0c0*/  IMAD.MOV.U32 R176, RZ, RZ, 0xc00 ;  /* 0x00000c00ffb07424 */ /* 0x000fe400078e00ff */
[----:B------:R-:W-:Y:S02]  /*f0d0*/  IMAD.MOV.U32 R177, RZ, RZ, 0x40000040 ;  /* 0x40000040ffb17424 */ /* 0x000fe400078e00ff */
[----:B------:R-:W-:-:S03]  /*f0e0*/  IMAD R176, R22, R176, UR38 ;  /* 0x0000002616b07e24 */ /* 0x000fc6000f8e02b0 */
[----:B------:R-:W-:Y:S01]  /*f0f0*/  R2UR UR7, R177 ;  /* 0x00000000b10772ca */ /* 0x000fe200000e0000 */
[----:B------:R-:W-:Y:S01]  /*f100*/  IMAD.MOV.U32 R177, RZ, RZ, 0x40000040 ;  /* 0x40000040ffb17424 */ /* 0x000fe200078e00ff */
        /* <DEDUP_REMOVED lines=12> */
[----:B------:R-:W-:Y:S02]  /*f1d0*/  R2UR UR7, R153 ;  /* 0x00000000990772ca */ /* 0x000fe400000e0000 */
[----:B------:R-:W-:-:S14]  /*f1e0*/  MOV R153, 0x40000040 ;  /* 0x4000004000997802 */ /* 0x000fdc0000000f00 */
        /* <DEDUP_REMOVED lines=33> */
.L_x_14490:
[----:B------:R-:W2:Y:S01]  /*f400*/  LDL R152, [R1+0x14] ;  /* 0x0000140001987983 */ /* 0x000ea20000100800 */
[----:B------:R-:W-:Y:S01]  /*f410*/  IMAD.U32 R15, RZ, RZ, UR41 ;  /* 0x00000029ff0f7e24 */ /* 0x000fe2000f8e00ff */
[----:B------:R-:W-:Y:S01]  /*f420*/  IADD3 R14, R14, 0x22860, RZ ;  /* 0x000228600e0e7810 */ /* 0x000fe20007ffe0ff */
[----:B------:R-:W-:Y:S02]  /*f430*/  IMAD.MOV.U32 R216, RZ, RZ, R21 ;  /* 0x000000ffffd87224 */ /* 0x000fe400078e0015 */
[----:B------:R-:W-:Y:S01]  /*f440*/  IMAD.MOV.U32 R215, RZ, RZ, R20 ;  /* 0x000000ffffd77224 */ /* 0x000fe200078e0014 */
[----:B------:R-:W-:-:S04]  /*f450*/  PRMT R14, R15, 0x654, R14 ;  /* 0x000006540f0e7816 */ /* 0x000fc8000000000e */
[----:B------:R0:W-:Y:S01]  /*f460*/  SYNCS.ARRIVE.TRANS64.RED.A1T0 RZ, [R14+URZ], RZ ;  /* 0x000000ff0eff79a7 */ /* 0x0001e2000810043f */
[C---:B--2---:R-:W-:Y:S01]  /*f470*/  ISETP.GT.AND P1, PT, R13.reuse, R152, PT ;  /* 0x000000980d00720c */ /* 0x044fe20003f24270 */
[----:B------:R-:W-:-:S12]  /*f480*/  VIADD R13, R13, 0xffffffff ;  /* 0xffffffff0d0d7836 */ /* 0x000fd80000000000 */
[----:B0-----:R-:W-:Y:S05]  /*f490*/  @P1 BRA `(.L_x_14491) ;  /* 0xffffffd000d01947 */ /* 0x001fea000383ffff */
.L_x_14479:
[----:B------:R-:W2:Y:S02]  /*f4a0*/  LDL R14, [R1+0x34] ;  /* 0x00003400010e7983 */ /* 0x000ea40000100800 */
[----:B--2---:R-:W-:-:S13]  /*f4b0*/  ISETP.GE.AND P1, PT, R13, R14, PT ;  /* 0x0000000e0d00720c */ /* 0x004fda0003f26270 */
[----:B------:R-:W-:Y:S05]  /*f4c0*/  @!P1 BRA `(.L_x_14492) ;  /* 0x0000002400549947 */ /* 0x000fea0003800000 */
[----:B------:R-:W-:Y:S02]  /*f4d0*/  IMAD.MOV.U32 R215, RZ, RZ, R21 ;  /* 0x000000ffffd77224 */ /* 0x000fe400078e0015 */
[----:B------:R-:W-:-:S07]  /*f4e0*/  IMAD.MOV.U32 R216, RZ, RZ, R20 ;  /* 0x000000ffffd87224 */ /* 0x000fce00078e0014 */
.L_x_14504:
[----:B------:R-:W-:Y:S01]  /*f4f0*/  IADD3 R22, R22, 0x1, RZ ;  /* 0x0000000116167810 */ /* 0x000fe20007ffe0ff */
[----:B------:R-:W-:Y:S05]  /*f500*/  YIELD ;  /* 0x0000000000007946 */ /* 0x000fea0003800000 */
[----:B------:R-:W-:-:S04]  /*f510*/  ISETP.NE.AND P1, PT, R22, 0x2, PT ;  /* 0x000000021600780c */ /* 0x000fc80003f25270 */
[----:B------:R-:W-:Y:S02]  /*f520*/  SEL R12, RZ, 0x1, P1 ;  /* 0x00000001ff0c7807 */ /* 0x000fe40000800000 */
[----:B------:R-:W-:Y:S02]  /*f530*/  SEL R22, R22, RZ, P1 ;  /* 0x000000ff16167207 */ /* 0x000fe40000800000 */
[----:B------:R-:W-:Y:S01]  /*f540*/  LOP3.LUT R204, R204, R12, RZ, 0x3c, !PT ;  /* 0x0000000ccccc7212 */ /* 0x000fe200078e3cff */
[----:B------:R-:W-:Y:S06]  /*f550*/  @!P0 BRA `(.L_x_14493) ;  /* 0x0000000000048947 */ /* 0x000fec0003800000 */
[----:B------:R-:W-:Y:S01]  /*f560*/  BPT.TRAP 0x1 ;  /* 0x000000040000795c */ /* 0x000fe20000300000 */
.L_x_14493:
[----:B------:R-:W-:Y:S01]  /*f570*/  IMAD R14, R22, 0x8, R19 ;  /* 0x00000008160e7824 */ /* 0x000fe200078e0213 */
[----:B------:R-:W-:-:S04]  /*f580*/  SHF.L.U32 R15, R204, 0x1f, RZ ;  /* 0x0000001fcc0f7819 */ /* 0x000fc800000006ff */
[----:B------:R0:W1:Y:S01]  /*f590*/  SYNCS.PHASECHK.TRANS64.TRYWAIT P1, [R14+URZ+0x22830], R15 ;  /* 0x0228300f0e0075a7 */ /* 0x000062000802017f */
[----:B------:R-:W-:Y:S05]  /*f5a0*/  @!P0 BRA `(.L_x_14494) ;  /* 0x0000000000048947 */ /* 0x000fea0003800000 */
[----:B------:R-:W-:Y:S01]  /*f5b0*/  BPT.TRAP 0x1 ;  /* 0x000000040000795c */ /* 0x000fe20000300000 */
.L_x_14494:
[----:B------:R-:W2:Y:S01]  /*f5c0*/  LDL R12, [R1] ;  /* 0x00000000010c7983 */ /* 0x000ea20000100800 */
[----:B------:R-:W-:Y:S02]  /*f5d0*/  IMAD.MOV.U32 R155, RZ, RZ, 0x40000040 ;  /* 0x40000040ff9b7424 */ /* 0x000fe400078e00ff */
[----:B--2---:R-:W-:Y:S01]  /*f5e0*/  IMAD R154, R22, 0x300, R12 ;  /* 0x00000300169a7824 */ /* 0x004fe200078e020c */
[----:B-1----:R-:W-:Y:S06]  /*f5f0*/  @P1 BRA `(.L_x_14495) ;  /* 0x0000000000081947 */ /* 0x002fec0003800000 */
[----:B------:R-:W1:Y:S02]  /*f600*/  SYNCS.PHASECHK.TRANS64.TRYWAIT P1, [R14+URZ+0x22830], R15 ;  /* 0x0228300f0e0075a7 */ /* 0x000e64000802017f */
[----:B-1----:R-:W-:Y:S05]  /*f610*/  @!P1 BRA `(.L_x_14496) ;  /* 0x0000010c00b89947 */ /* 0x002fea0003800000 */
.L_x_14495:
        /* <DEDUP_REMOVED lines=12> */
[----:B------:R-:W2:Y:S01]  /*f6e0*/  S2R R12, SR_TID.X ;  /* 0x00000000000c7919 */ /* 0x000ea20000002100 */
[----:B------:R-:W-:-:S02]  /*f6f0*/  R2UR UR11, R153 ;  /* 0x00000000990b72ca */ /* 0x000fc400000e0000 */
[----:B------:R-:W-:Y:S02]  /*f700*/  R2UR UR19, R155 ;  /* 0x000000009b1372ca */ /* 0x000fe400000e0000 */
[----:B------:R-:W-:Y:S01]  /*f710*/  WARPGROUP.ARRIVE ;  /* 0x00000000000079c5 */ /* 0x000fe20000000000 */
[----:B------:R-:W-:Y:S02]  /*f720*/  R2UR UR8, R10 ;  /* 0x000000000a0872ca */ /* 0x000fe400000e0000 */
[----:B------:R-:W-:Y:S02]  /*f730*/  R2UR UR9, R11 ;  /* 0x000000000b0972ca */ /* 0x000fe400000e0000 */
[----:B------:R-:W-:Y:S01]  /*f740*/  MOV R21, 0x40000040 ;  /* 0x4000004000157802 */ /* 0x000fe20000000f00 */
[----:B------:R-:W-:Y:S01]  /*f750*/  HGMMA.64x96x16.F32 R152, gdesc[UR4], RZ, !UPT, gsb0 ;  /* 0x01600000049879f0 */ /* 0x000fe2000c0008ff */
[----:B------:R-:W-:Y:S02]  /*f760*/  R2UR UR14, R20 ;  /* 0x00000000140e72ca */ /* 0x000fe400000e0000 */
        /* <DEDUP_REMOVED lines=20> */
.L_x_14497:
        /* <DEDUP_REMOVED lines=32> */
[----:B------:R-:W-:Y:S01]  /*fab0*/  UMOV UR37, UR39 ;  /* 0x0000002700257c82 */ /* 0x000fe20008000000 */
        /* <DEDUP_REMOVED lines=9> */
[----:B------:R-:W-:-:S04]  /*fb50*/  FMUL.FTZ R199, R199, UR45 ;  /* 0x0000002dc7c77c20 */ /* 0x000fc80008410000 */
        /* <DEDUP_REMOVED lines=38> */
[----:B------:R-:W-:Y:S01]  /*fdc0*/  MUFU.TANH R219, R219 ;  /* 0x000000db00db7308 */ /* 0x000fe20000002400 */
[----:B----4-:R-:W-:-:S07]  /*fdd0*/  FMNMX.FTZ R20, R193, R20, !PT ;  /* 0x00000014c1147209 */ /* 0x010fce0007810000 */
[----:B------:R-:W-:Y:S01]  /*fde0*/  MUFU.TANH R218, R218 ;  /* 0x000000da00da7308 */ /* 0x000fe20000002400 */
[----:B-----5:R-:W-:-:S05]  /*fdf0*/  FMNMX.FTZ R20, R196, R20, !PT ;  /* 0x00000014c4147209 */ /* 0x020fca0007810000 */
[----:B------:R-:W3:Y:S02]  /*fe00*/  SHFL.BFLY PT, R197, R20, 0x2, 0x1f ;  /* 0x0c401f0014c57f89 */ /* 0x000ee400000e0000 */
[----:B------:R-:W-:Y:S08]  /*fe10*/  MUFU.TANH R217, R217 ;  /* 0x000000d900d97308 */ /* 0x000ff00000002400 */
[----:B------:R-:W-:Y:S08]  /*fe20*/  MUFU.TANH R155, R155 ;  /* 0x0000009b009b7308 */ /* 0x000ff00000002400 */
[----:B------:R-:W-:Y:S01]  /*fe30*/  MUFU.TANH R158, R158 ;  /* 0x0000009e009e7308 */ /* 0x000fe20000002400 */
[----:B---3--:R-:W-:-:S07]  /*fe40*/  FMNMX.FTZ R20, R20, R197, !PT ;  /* 0x000000c514147209 */ /* 0x008fce0007810000 */
[----:B------:R-:W-:Y:S01]  /*fe50*/  MUFU.TANH R159, R159 ;  /* 0x0000009f009f7308 */ /* 0x000fe20000002400 */
[----:B------:R-:W3:Y:S07]  /*fe60*/  SHFL.BFLY PT, R154, R20, 0x1, 0x1f ;  /* 0x0c201f00149a7f89 */ /* 0x000eee00000e0000 */
[----:B------:R-:W-:Y:S08]  /*fe70*/  MUFU.TANH R162, R162 ;  /* 0x000000a200a27308 */ /* 0x000ff00000002400 */
[----:B------:R-:W-:Y:S08]  /*fe80*/  MUFU.TANH R163, R163 ;  /* 0x000000a300a37308 */ /* 0x000ff00000002400 */
[----:B------:R-:W-:Y:S01]  /*fe90*/  MUFU.TANH R166, R166 ;  /* 0x000000a600a67308 */ /* 0x000fe20000002400 */
[----:B---3--:R-:W-:-:S05]  /*fea0*/  FMNMX.FTZ R20, R20, R154, !PT ;  /* 0x0000009a14147209 */ /* 0x008fca0007810000 */
[C---:B------:R-:W-:Y:S01]  /*feb0*/  FMUL.FTZ R154, R20.reuse, UR37 ;  /* 0x00000025149a7c20 */ /* 0x040fe20008410000 */
[----:B------:R-:W-:Y:S01]  /*fec0*/  FADD.FTZ R167, -R20, R216 ;  /* 0x000000d814a77221 */ /* 0x000fe20000010100 */
[----:B------:R-:W-:Y:S02]  /*fed0*/  MUFU.TANH R199, R199 ;  /* 0x000000c700c77308 */ /* 0x000fe40000002400 */
[--C-:B------:R-:W-:Y:S01]  /*fee0*/  FFMA.FTZ R21, R21, UR37, -R154.reuse ;  /* 0x0000002515157c23 */ /* 0x100fe2000801089a */
[----:B------:R-:W-:Y:S01]  /*fef0*/  FMUL.FTZ R167, R167, UR37 ;  /* 0x00000025a7a77c20 */ /* 0x000fe20008410000 */
        /* <DEDUP_REMOVED lines=12> */
[----:B------:R-:W4:Y:S01]  /*ffc0*/  MUFU.EX2 R21, R21 ;  /* 0x0000001500157308 */ /* 0x000f220000000800 */
[--C-:B------:R-:W-:Y:S01]  /*ffd0*/  FFMA.FTZ R172, R172, UR37, -R154.reuse ;  /* 0x00000025acac7c23 */ /* 0x100fe2000801089a */
[--C-:B------:R-:W-:Y:S01]  /*ffe0*/  FFMA.FTZ R173, R173, UR37, -R154.reuse ;  /* 0x00000025adad7c23 */ /* 0x100fe2000801089a */
[--C-:B------:R-:W-:Y:S01]  /*fff0*/  FFMA.FTZ R177, R177, UR37, -R154.reuse ;  /* 0x00000025b1b17c23 */ /* 0x100fe2000801089a */
[--C-:B------:R-:W-:Y:S01]  /*10000*/  FFMA.FTZ R180, R180, UR37, -R154.reuse ;  /* 0x00000025b4b47c23 */ /* 0x100fe2000801089a */
[--C-:B------:R-:W-:Y:S01]  /*10010*/  FFMA.FTZ R181, R181, UR37, -R154.reuse ;  /* 0x00000025b5b57c23 */ /* 0x100fe2000801089a */
[--C-:B------:R-:W-:Y:S01]  /*10020*/  FFMA.FTZ R184, R184, UR37, -R154.reuse ;  /* 0x00000025b8b87c23 */ /* 0x100fe2000801089a */
[--C-:B------:R-:W-:Y:S01]  /*10030*/  FFMA.FTZ R185, R185, UR37, -R154.reuse ;  /* 0x00000025b9b97c23 */ /* 0x100fe2000801089a */
[----:B------:R-:W5:Y:S01]  /*10040*/  MUFU.EX2 R152, R152 ;  /* 0x0000009800987308 */ /* 0x000f620000000800 */
[--C-:B------:R-:W-:Y:S01]  /*10050*/  FFMA.FTZ R188, R188, UR37, -R154.reuse ;  /* 0x00000025bcbc7c23 */ /* 0x100fe2000801089a */
[--C-:B------:R-:W-:Y:S01]  /*10060*/  FFMA.FTZ R189, R189, UR37, -R154.reuse ;  /* 0x00000025bdbd7c23 */ /* 0x100fe2000801089a */
[--C-:B------:R-:W-:Y:S01]  /*10070*/  FFMA.FTZ R192, R192, UR37, -R154.reuse ;  /* 0x00000025c0c07c23 */ /* 0x100fe2000801089a */
[--C-:B------:R-:W-:Y:S01]  /*10080*/  FFMA.FTZ R193, R193, UR37, -R154.reuse ;  /* 0x00000025c1c17c23 */ /* 0x100fe2000801089a */
[----:B------:R-:W-:Y:S01]  /*10090*/  FFMA.FTZ R196, R196, UR37, -R154 ;  /* 0x00000025c4c47c23 */ /* 0x000fe2000801089a */
[----:B---3--:R-:W-:Y:S01]  /*100a0*/  FMUL.FTZ R167, R171, UR45 ;  /* 0x0000002daba77c20 */ /* 0x008fe20008410000 */
[----:B------:R-:W-:Y:S01]  /*100b0*/  FMUL.FTZ R171, R174, UR45 ;  /* 0x0000002daeab7c20 */ /* 0x000fe20008410000 */
[----:B------:R-:W-:Y:S01]  /*100c0*/  MUFU.EX2 R197, R156 ;  /* 0x0000009c00c57308 */ /* 0x000fe20000000800 */
[----:B----4-:R-:W-:Y:S01]  /*100d0*/  FFMA.FTZ R154, R176, R3, R21 ;  /* 0x00000003b09a7223 */ /* 0x010fe20000010015 */
[----:B------:R-:W-:Y:S01]  /*100e0*/  FMUL.FTZ R3, R175, UR45 ;  /* 0x0000002daf037c20 */ /* 0x000fe20008410000 */
        /* <DEDUP_REMOVED lines=8> */
[----:B------:R-:W-:Y:S01]  /*10170*/  FMUL.FTZ R187, R194, UR45 ;  /* 0x0000002dc2bb7c20 */ /* 0x000fe20008410000 */
[----:B------:R-:W-:Y:S01]  /*10180*/  FMUL.FTZ R191, R198, UR45 ;  /* 0x0000002dc6bf7c20 */ /* 0x000fe20008410000 */
        /* <DEDUP_REMOVED lines=11> */
[----:B------:R-:W5:Y:S01]  /*10240*/  MUFU.TANH R171, R171 ;  /* 0x000000ab00ab7308 */ /* 0x000f620000002400 */
[----:B---3--:R-:W-:Y:S01]  /*10250*/  FMUL.FTZ R153, R178, UR45 ;  /* 0x0000002db2997c20 */ /* 0x008fe20008410000 */
[----:B------:R-:W-:Y:S01]  /*10260*/  FMUL.FTZ R178, R183, UR45 ;  /* 0x0000002db7b27c20 */ /* 0x000fe20008410000 */
[----:B------:R-:W-:Y:S01]  /*10270*/  FMUL.FTZ R183, R190, UR45 ;  /* 0x0000002dbeb77c20 */ /* 0x000fe20008410000 */
[----:B------:R-:W-:Y:S01]  /*10280*/  FMUL.FTZ R190, R195, UR45 ;  /* 0x0000002dc3be7c20 */ /* 0x000fe20008410000 */
[-C--:B------:R-:W-:Y:S01]  /*10290*/  FMUL.FTZ R44, R44, R176.reuse ;  /* 0x000000b02c2c7220 */ /* 0x080fe20000410000 */
[-C--:B------:R-:W-:Y:S01]  /*102a0*/  FMUL.FTZ R45, R45, R176.reuse ;  /* 0x000000b02d2d7220 */ /* 0x080fe20000410000 */
[-C--:B------:R-:W-:Y:S01]  /*102b0*/  FMUL.FTZ R48, R48, R176.reuse ;  /* 0x000000b030307220 */ /* 0x080fe20000410000 */
[----:B------:R-:W3:Y:S01]  /*102c0*/  MUFU.TANH R3, R3 ;  /* 0x0000000300037308 */ /* 0x000ee20000002400 */
[----:B----4-:R-:W-:Y:S01]  /*102d0*/  FADD.FTZ R154, R21, R154 ;  /* 0x0000009a159a7221 */ /* 0x010fe20000010000 */
[-C--:B------:R-:W-:Y:S01]  /*102e0*/  FMUL.FTZ R49, R49, R176.reuse ;  /* 0x000000b031317220 */ /* 0x080fe20000410000 */
[-C--:B------:R-:W-:Y:S01]  /*102f0*/  FMUL.FTZ R52, R52, R176.reuse ;  /* 0x000000b034347220 */ /* 0x080fe20000410000 */
[-C--:B------:R-:W-:Y:S01]  /*10300*/  FMUL.FTZ R53, R53, R176.reuse ;  /* 0x000000b035357220 */ /* 0x080fe20000410000 */
[C---:B------:R-:W-:Y:S01]  /*10310*/  FADD.FTZ R156, R197.reuse, R154 ;  /* 0x0000009ac59c7221 */ /* 0x040fe20000010000 */
[----:B------:R-:W-:Y:S01]  /*10320*/  F2FP.F16.F32.PACK_AB R154, R197, R21 ;  /* 0x00000015c59a723e */ /* 0x000fe200000000ff */
        /* <DEDUP_REMOVED lines=41> */
[----:B-----5:R-:W-:Y:S01]  /*105c0*/  FMNMX.FTZ R21, R171, R21, !PT ;  /* 0x00000015ab157209 */ /* 0x020fe20007810000 */
[----:B------:R-:W5:Y:S01]  /*105d0*/  MUFU.TANH R182, R182 ;  /* 0x000000b600b67308 */ /* 0x000f620000002400 */
        /* <DEDUP_REMOVED lines=18> */
[----:B--2---:R-:W-:Y:S01]  /*10700*/  FMNMX.FTZ R21, R178, R21, !PT ;  /* 0x00000015b2157209 */ /* 0x004fe20007810000 */
[-C--:B------:R-:W-:Y:S01]  /*10710*/  FMUL.FTZ R132, R132, R176.reuse ;  /* 0x000000b084847220 */ /* 0x080fe20000410000 */
[-C--:B------:R-:W-:Y:S01]  /*10720*/  FMUL.FTZ R133, R133, R176.reuse ;  /* 0x000000b085857220 */ /* 0x080fe20000410000 */
[-C--:B------:R-:W-:Y:S01]  /*10730*/  FMUL.FTZ R136, R136, R176.reuse ;  /* 0x000000b088887220 */ /* 0x080fe20000410000 */
[----:B------:R-:W-:Y:S01]  /*10740*/  FMNMX.FTZ R21, R179, R21, !PT ;  /* 0x00000015b3157209 */ /* 0x000fe20007810000 */
[----:B------:R-:W1:Y:S01]  /*10750*/  MUFU.TANH R187, R187 ;  /* 0x000000bb00bb7308 */ /* 0x000e620000002400 */
[-C--:B------:R-:W-:Y:S01]  /*10760*/  FMUL.FTZ R137, R137, R176.reuse ;  /* 0x000000b089897220 */ /* 0x080fe20000410000 */
[-C--:B------:R-:W-:Y:S01]  /*10770*/  FMUL.FTZ R140, R140, R176.reuse ;  /* 0x000000b08c8c7220 */ /* 0x080fe20000410000 */
[----:B-----5:R-:W-:Y:S01]  /*10780*/  FMNMX.FTZ R21, R182, R21, !PT ;  /* 0x00000015b6157209 */ /* 0x020fe20007810000 */
[-C--:B------:R-:W-:Y:S01]  /*10790*/  FMUL.FTZ R141, R141, R176.reuse ;  /* 0x000000b08d8d7220 */ /* 0x080fe20000410000 */
[-C--:B------:R-:W-:Y:S01]  /*107a0*/  FMUL.FTZ R144, R144, R176.reuse ;  /* 0x000000b090907220 */ /* 0x080fe20000410000 */
[-C--:B------:R-:W-:Y:S01]  /*107b0*/  FMUL.FTZ R145, R145, R176.reuse ;  /* 0x000000b091917220 */ /* 0x080fe20000410000 */
[----:B---3--:R-:W-:Y:S01]  /*107c0*/  FMNMX.FTZ R21, R183, R21, !PT ;  /* 0x00000015b7157209 */ /* 0x008fe20007810000 */
[----:B------:R-:W2:Y:S01]  /*107d0*/  MUFU.TANH R190, R190 ;  /* 0x000000be00be7308 */ /* 0x000ea20000002400 */
[-C--:B------:R-:W-:Y:S01]  /*107e0*/  FMUL.FTZ R148, R148, R176.reuse ;  /* 0x000000b094947220 */ /* 0x080fe20000410000 */
[----:B------:R-:W-:Y:S01]  /*107f0*/  FMUL.FTZ R149, R149, R176 ;  /* 0x000000b095957220 */ /* 0x000fe20000410000 */
[----:B0-----:R-:W-:-:S05]  /*10800*/  FMNMX.FTZ R21, R186, R21, !PT ;  /* 0x00000015ba157209 */ /* 0x001fca0007810000 */
[----:B------:R-:W0:Y:S01]  /*10810*/  MUFU.TANH R191, R191 ;  /* 0x000000bf00bf7308 */ /* 0x000e220000002400 */
[----:B-1----:R-:W-:-:S07]  /*10820*/  FMNMX.FTZ R21, R187, R21, !PT ;  /* 0x00000015bb157209 */ /* 0x002fce0007810000 */
[----:B------:R-:W-:Y:S01]  /*10830*/  MUFU.EX2 R198, R160 ;  /* 0x000000a000c67308 */ /* 0x000fe20000000800 */
[----:B--2---:R-:W-:-:S07]  /*10840*/  FMNMX.FTZ R21, R190, R21, !PT ;  /* 0x00000015be157209 */ /* 0x004fce0007810000 */
[----:B------:R-:W-:Y:S01]  /*10850*/  MUFU.EX2 R160, R169 ;  /* 0x000000a900a07308 */ /* 0x000fe20000000800 */
[----:B0-----:R-:W-:-:S04]  /*10860*/  FMNMX.FTZ R21, R191, R21, !PT ;  /* 0x00000015bf157209 */ /* 0x001fc80007810000 */
[----:B------:R-:W-:-:S03]  /*10870*/  FMNMX.FTZ R21, R199, R21, !PT ;  /* 0x00000015c7157209 */ /* 0x000fc60007810000 */
[----:B------:R-:W-:Y:S02]  /*10880*/  MUFU.EX2 R197, R170 ;  /* 0x000000aa00c57308 */ /* 0x000fe40000000800 */
[----:B------:R-:W0:Y:S06]  /*10890*/  SHFL.BFLY PT, R194, R21, 0x2, 0x1f ;  /* 0x0c401f0015c27f89 */ /* 0x000e2c00000e0000 */
[----:B------:R-:W1:Y:S08]  /*108a0*/  MUFU.EX2 R157, R157 ;  /* 0x0000009d009d7308 */ /* 0x000e700000000800 */
[----:B------:R-:W2:Y:S08]  /*108b0*/  MUFU.EX2 R161, R161 ;  /* 0x000000a100a17308 */ /* 0x000eb00000000800 */
[----:B------:R-:W-:Y:S01]  /*108c0*/  MUFU.EX2 R195, R172 ;  /* 0x000000ac00c37308 */ /* 0x000fe20000000800 */
[----:B-1----:R-:W-:Y:S01]  /*108d0*/  FADD.FTZ R156, R157, R156 ;  /* 0x0000009c9d9c7221 */ /* 0x002fe20000010000 */
[----:B0-----:R-:W-:-:S03]  /*108e0*/  FMNMX.FTZ R21, R21, R194, !PT ;  /* 0x000000c215157209 */ /* 0x001fc60007810000 */
[----:B------:R-:W-:Y:S02]  /*108f0*/  FADD.FTZ R156, R198, R156 ;  /* 0x0000009cc69c7221 */ /* 0x000fe40000010000 */
[----:B------:R-:W0:Y:S01]  /*10900*/  SHFL.BFLY PT, R216, R21, 0x1, 0x1f ;  /* 0x0c201f0015d87f89 */ /* 0x000e2200000e0000 */
[----:B------:R-:W1:Y:S01]  /*10910*/  MUFU.EX2 R194, R164 ;  /* 0x000000a400c27308 */ /* 0x000e620000000800 */
[----:B--2---:R-:W-:-:S07]  /*10920*/  FADD.FTZ R156, R161, R156 ;  /* 0x0000009ca19c7221 */ /* 0x004fce0000010000 */
[----:B------:R-:W2:Y:S08]  /*10930*/  MUFU.EX2 R164, R165 ;  /* 0x000000a500a47308 */ /* 0x000eb00000000800 */
[----:B------:R3:W-:Y:S01]  /*10940*/  MUFU.EX2 R165, R168 ;  /* 0x000000a800a57308 */ /* 0x0007e20000000800 */
[----:B-1----:R-:W-:Y:S01]  /*10950*/  FADD.FTZ R156, R194, R156 ;  /* 0x0000009cc29c7221 */ /* 0x002fe20000010000 */
[----:B0-----:R-:W-:-:S06]  /*10960*/  FMNMX.FTZ R21, R21, R216, !PT ;  /* 0x000000d815157209 */ /* 0x001fcc0007810000 */
[----:B------:R-:W-:Y:S01]  /*10970*/  MUFU.EX2 R172, R189 ;  /* 0x000000bd00ac7308 */ /* 0x000fe20000000800 */
[----:B--2---:R-:W-:Y:S01]  /*10980*/  FADD.FTZ R156, R164, R156 ;  /* 0x0000009ca49c7221 */ /* 0x004fe20000010000 */
[C---:B---3--:R-:W-:Y:S01]  /*10990*/  FMUL.FTZ R168, R21.reuse, UR37 ;  /* 0x0000002515a87c20 */ /* 0x048fe20008410000 */
[----:B------:R-:W-:-:S03]  /*109a0*/  FADD.FTZ R169, -R21, R215 ;  /* 0x000000d715a97221 */ /* 0x000fc60000010100 */
[--C-:B------:R-:W-:Y:S01]  /*109b0*/  FFMA.FTZ R219, R219, UR37, -R168.reuse ;  /* 0x00000025dbdb7c23 */ /* 0x100fe200080108a8 */
[----:B------:R-:W-:Y:S01]  /*109c0*/  FMUL.FTZ R169, R169, UR37 ;  /* 0x00000025a9a97c20 */ /* 0x000fe20008410000 */
        /* <DEDUP_REMOVED lines=26> */
[----:B------:R-:W-:Y:S01]  /*10b70*/  IMAD.U32 R168, RZ, RZ, UR41 ;  /* 0x00000029ffa87e24 */ /* 0x000fe2000f8e00ff */
[----:B------:R-:W2:Y:S01]  /*10b80*/  MUFU.EX2 R217, R217 ;  /* 0x000000d900d97308 */ /* 0x000ea20000000800 */
[----:B0-----:R-:W-:Y:S01]  /*10b90*/  FFMA.FTZ R0, R178, R0, R219 ;  /* 0x00000000b2007223 */ /* 0x001fe200000100db */
[C---:B------:R-:W-:Y:S01]  /*10ba0*/  FADD.FTZ R156, R165.reuse, R156 ;  /* 0x0000009ca59c7221 */ /* 0x040fe20000010000 */
[----:B------:R-:W-:Y:S01]  /*10bb0*/  F2FP.F16.F32.PACK_AB R164, R165, R164 ;  /* 0x000000a4a5a4723e */ /* 0x000fe200000000ff */
[-C--:B------:R-:W-:Y:S01]  /*10bc0*/  FMUL.FTZ R26, R26, R178.reuse ;  /* 0x000000b21a1a7220 */ /* 0x080fe20000410000 */
[-C--:B------:R-:W-:Y:S01]  /*10bd0*/  FMUL.FTZ R27, R27, R178.reuse ;  /* 0x000000b21b1b7220 */ /* 0x080fe20000410000 */
[----:B------:R-:W-:Y:S01]  /*10be0*/  FADD.FTZ R156, R160, R156 ;  /* 0x0000009ca09c7221 */ /* 0x000fe20000010000 */
[-C--:B------:R-:W-:Y:S01]  /*10bf0*/  FMUL.FTZ R30, R30, R178.reuse ;  /* 0x000000b21e1e7220 */ /* 0x080fe20000410000 */
[----:B------:R-:W0:Y:S01]  /*10c00*/  MUFU.EX2 R155, R155 ;  /* 0x0000009b009b7308 */ /* 0x000e220000000800 */
[----:B-1----:R-:W-:Y:S01]  /*10c10*/  FADD.FTZ R0, R218, R0 ;  /* 0x00000000da007221 */ /* 0x002fe20000010000 */
        /* <DEDUP_REMOVED lines=39> */
[----:B---3--:R-:W-:-:S02]  /*10e90*/  VIADD R153, R14, 0x22840 ;  /* 0x000228400e997836 */ /* 0x008fc40000000000 */
[-C--:B------:R-:W-:Y:S01]  /*10ea0*/  FMUL.FTZ R95, R95, R178.reuse ;  /* 0x000000b25f5f7220 */ /* 0x080fe20000410000 */
[-C--:B------:R-:W-:Y:S01]  /*10eb0*/  FMUL.FTZ R98, R98, R178.reuse ;  /* 0x000000b262627220 */ /* 0x080fe20000410000 */
[-C--:B------:R-:W-:Y:S01]  /*10ec0*/  FMUL.FTZ R99, R99, R178.reuse ;  /* 0x000000b263637220 */ /* 0x080fe20000410000 */
[-C--:B------:R-:W-:Y:S01]  /*10ed0*/  FMUL.FTZ R102, R102, R178.reuse ;  /* 0x000000b266667220 */ /* 0x080fe20000410000 */
[----:B------:R-:W-:Y:S01]  /*10ee0*/  PRMT R153, R168, 0x654, R153 ;  /* 0x00000654a8997816 */ /* 0x000fe20000000099 */
[C---:B0-----:R-:W-:Y:S01]  /*10ef0*/  FADD.FTZ R168, R155.reuse, R0 ;  /* 0x000000009ba87221 */ /* 0x041fe20000010000 */
[----:B------:R-:W-:Y:S01]  /*10f00*/  MUFU.EX2 R163, R163 ;  /* 0x000000a300a37308 */ /* 0x000fe20000000800 */
[----:B------:R-:W-:Y:S01]  /*10f10*/  F2FP.F16.F32.PACK_AB R155, R155, R217 ;  /* 0x000000d99b9b723e */ /* 0x000fe200000000ff */
[----:B------:R0:W-:Y:S01]  /*10f20*/  SYNCS.ARRIVE.TRANS64.RED.A1T0 RZ, [R153+URZ], RZ ;  /* 0x000000ff99ff79a7 */ /* 0x0001e2000810043f */
[----:B-1----:R-:W-:Y:S01]  /*10f30*/  FADD.FTZ R169, R158, R168 ;  /* 0x000000a89ea97221 */ /* 0x002fe20000010000 */
[----:B------:R-:W-:Y:S01]  /*10f40*/  F2FP.F16.F32.PACK_AB R168, R198, R157 ;  /* 0x0000009dc6a8723e */ /* 0x000fe200000000ff */
[-C--:B------:R-:W-:Y:S01]  /*10f50*/  FMUL.FTZ R103, R103, R178.reuse ;  /* 0x000000b267677220 */ /* 0x080fe20000410000 */
[-C--:B------:R-:W-:Y:S01]  /*10f60*/  FMUL.FTZ R106, R106, R178.reuse ;  /* 0x000000b26a6a7220 */ /* 0x080fe20000410000 */
[-C--:B------:R-:W-:Y:S01]  /*10f70*/  FMUL.FTZ R107, R107, R178.reuse ;  /* 0x000000b26b6b7220 */ /* 0x080fe20000410000 */
[----:B------:R-:W-:Y:S01]  /*10f80*/  MUFU.EX2 R166, R166 ;  /* 0x000000a600a67308 */ /* 0x000fe20000000800 */
[-C--:B------:R-:W-:Y:S01]  /*10f90*/  FMUL.FTZ R110, R110, R178.reuse ;  /* 0x000000b26e6e7220 */ /* 0x080fe20000410000 */
[----:B0-----:R-:W-:Y:S01]  /*10fa0*/  F2FP.F16.F32.PACK_AB R153, R218, R219 ;  /* 0x000000dbda99723e */ /* 0x001fe200000000ff */
        /* <DEDUP_REMOVED lines=22> */
[C---:B--2---:R-:W-:Y:S01]  /*11110*/  FADD.FTZ R170, R159.reuse, R169 ;  /* 0x000000a99faa7221 */ /* 0x044fe20000010000 */
[----:B------:R-:W-:Y:S01]  /*11120*/  F2FP.F16.F32.PACK_AB R169, R159, R158 ;  /* 0x0000009e9fa9723e */ /* 0x000fe200000000ff */
[----:B------:R-:W-:Y:S01]  /*11130*/  FMUL.FTZ R150, R150, R178 ;  /* 0x000000b296967220 */ /* 0x000fe20000410000 */
[----:B0-----:R-:W-:Y:S01]  /*11140*/  F2FP.F16.F32.PACK_AB R165, R189, R166 ;  /* 0x000000a6bda5723e */ /* 0x001fe200000000ff */
[----:B------:R-:W-:Y:S01]  /*11150*/  FADD.FTZ R158, R162, R170 ;  /* 0x000000aaa29e7221 */ /* 0x000fe20000010000 */
[----:B------:R-:W-:Y:S01]  /*11160*/  F2FP.F16.F32.PACK_AB R170, R194, R161 ;  /* 0x000000a1c2aa723e */ /* 0x000fe200000000ff */
[----:B------:R-:W-:Y:S01]  /*11170*/  FMUL.FTZ R151, R151, R178 ;  /* 0x000000b297977220 */ /* 0x000fe20000410000 */
[----:B------:R-:W0:Y:S01]  /*11180*/  MUFU.EX2 R173, R173 ;  /* 0x000000ad00ad7308 */ /* 0x000e220000000800 */
[C---:B------:R-:W-:Y:S01]  /*11190*/  FADD.FTZ R158, R163.reuse, R158 ;  /* 0x0000009ea39e7221 */ /* 0x040fe20000010000 */
[----:B-1----:R-:W-:-:S03]  /*111a0*/  F2FP.F16.F32.PACK_AB R171, R163, R162 ;  /* 0x000000a2a3ab723e */ /* 0x002fc600000000ff */
[----:B------:R-:W-:Y:S01]  /*111b0*/  FADD.FTZ R158, R166, R158 ;  /* 0x0000009ea69e7221 */ /* 0x000fe20000010000 */
[----:B------:R-:W-:Y:S02]  /*111c0*/  F2FP.F16.F32.PACK_AB R166, R195, R160 ;  /* 0x000000a0c3a6723e */ /* 0x000fe400000000ff */
[----:B------:R-:W1:Y:S01]  /*111d0*/  MUFU.EX2 R174, R174 ;  /* 0x000000ae00ae7308 */ /* 0x000e620000000800 */
[----:B------:R-:W-:-:S04]  /*111e0*/  FADD.FTZ R158, R189, R158 ;  /* 0x0000009ebd9e7221 */ /* 0x000fc80000010000 */
[----:B---3--:R-:W-:Y:S01]  /*111f0*/  FADD.FTZ R158, R167, R158 ;  /* 0x0000009ea79e7221 */ /* 0x008fe20000010000 */
[C---:B------:R-:W-:Y:S02]  /*11200*/  F2FP.F16.F32.PACK_AB R167, R215.reuse, R167 ;  /* 0x000000a7d7a7723e */ /* 0x040fe400000000ff */
[----:B------:R-:W2:Y:S01]  /*11210*/  MUFU.EX2 R177, R177 ;  /* 0x000000b100b17308 */ /* 0x000ea20000000800 */
[----:B------:R-:W-:Y:S01]  /*11220*/  FADD.FTZ R158, R215, R158 ;  /* 0x0000009ed79e7221 */ /* 0x000fe20000010000 */
[----:B0-----:R-:W-:Y:S01]  /*11230*/  FADD.FTZ R156, R173, R156 ;  /* 0x0000009cad9c7221 */ /* 0x001fe20000010000 */
[----:B------:R-:W-:Y:S02]  /*11240*/  F2FP.F16.F32.PACK_AB R160, R197, R173 ;  /* 0x000000adc5a0723e */ /* 0x000fe400000000ff */
[----:B------:R-:W-:Y:S01]  /*11250*/  FADD.FTZ R158, R3, R158 ;  /* 0x0000009e039e7221 */ /* 0x000fe20000010000 */
[----:B------:R-:W-:Y:S02]  /*11260*/  FADD.FTZ R156, R197, R156 ;  /* 0x0000009cc59c7221 */ /* 0x000fe40000010000 */
[----:B------:R-:W0:Y:S01]  /*11270*/  MUFU.EX2 R175, R175 ;  /* 0x000000af00af7308 */ /* 0x000e220000000800 */
[C---:B-1----:R-:W-:Y:S01]  /*11280*/  FADD.FTZ R158, R174.reuse, R158 ;  /* 0x0000009eae9e7221 */ /* 0x042fe20000010000 */
[----:B------:R-:W-:-:S06]  /*11290*/  F2FP.F16.F32.PACK_AB R161, R174, R3 ;  /* 0x00000003aea1723e */ /* 0x000fcc00000000ff */
[----:B------:R-:W1:Y:S01]  /*112a0*/  MUFU.EX2 R180, R180 ;  /* 0x000000b400b47308 */ /* 0x000e620000000800 */
[----:B--2---:R-:W-:-:S07]  /*112b0*/  FADD.FTZ R3, R177, R156 ;  /* 0x0000009cb1037221 */ /* 0x004fce0000010000 */
[----:B------:R-:W2:Y:S01]  /*112c0*/  MUFU.EX2 R181, R181 ;  /* 0x000000b500b57308 */ /* 0x000ea20000000800 */
[----:B0-----:R-:W-:Y:S01]  /*112d0*/  FADD.FTZ R158, R175, R158 ;  /* 0x0000009eaf9e7221 */ /* 0x001fe20000010000 */
[----:B------:R-:W-:-:S03]  /*112e0*/  F2FP.F16.F32.PACK_AB R163, R0, R175 ;  /* 0x000000af00a3723e */ /* 0x000fc600000000ff */
[----:B------:R-:W-:-:S03]  /*112f0*/  FADD.FTZ R158, R0, R158 ;  /* 0x0000009e009e7221 */ /* 0x000fc60000010000 */
        /* <DEDUP_REMOVED lines=42> */
.L_x_14498:
[----:B------:R0:W1:Y:S01]  /*115a0*/  SYNCS.PHASECHK.TRANS64.TRYWAIT P1, [R14+URZ+0x22850], R15 ;  /* 0x0228500f0e0075a7 */ /* 0x000062000802017f */
[----:B------:R-:W-:Y:S05]  /*115b0*/  @!P0 BRA `(.L_x_14499) ;  /* 0x0000000000048947 */ /* 0x000fea0003800000 */
[----:B------:R-:W-:Y:S01]  /*115c0*/  BPT.TRAP 0x1 ;  /* 0x000000040000795c */ /* 0x000fe20000300000 */
.L_x_14499:
[----:B------:R-:W-:Y:S04]  /*115d0*/  BSSY B0, `(.L_x_14500) ;  /* 0x0000004000007945 */ /* 0x000fe80003800000 */
[----:B-1----:R-:W-:Y:S05]  /*115e0*/  @P1 BRA `(.L_x_14501) ;  /* 0x0000000000081947 */ /* 0x002fea0003800000 */
[----:B------:R-:W1:Y:S02]  /*115f0*/  SYNCS.PHASECHK.TRANS64.TRYWAIT P1, [R14+URZ+0x22850], R15 ;  /* 0x0228500f0e0075a7 */ /* 0x000e64000802017f */
[----:B-1----:R-:W-:Y:S05]  /*11600*/  @!P1 BRA `(.L_x_14502) ;  /* 0x000000ec00d09947 */ /* 0x002fea0003800000 */
.L_x_14501:
[----:B------:R-:W-:Y:S05]  /*11610*/  BSYNC B0 ;  /* 0x0000000000007941 */ /* 0x000fea0003800000 */
.L_x_14500:
        /* <DEDUP_REMOVED lines=14> */
[----:B------:R-:W-:Y:S01]  /*11700*/  IMAD.MOV.U32 R153, RZ, RZ, 0x40000040 ;  /* 0x40000040ff997424 */ /* 0x000fe200078e00ff */
[----:B------:R-:W-:Y:S01]  /*11710*/  IADD3 R152, R176, 0x80, RZ ;  /* 0x00000080b0987810 */ /* 0x000fe20007ffe0ff */
[----:B------:R-:W-:-:S03]  /*11720*/  WARPGROUP.ARRIVE ;  /* 0x00000000000079c5 */ /* 0x000fc60000000000 */
        /* <DEDUP_REMOVED lines=16> */
[----:B------:R-:W-:Y:S01]  /*11830*/  VIADD R176, R176, 0x280 ;  /* 0x00000280b0b07836 */ /* 0x000fe20000000000 */
[----:B------:R-:W-:Y:S01]  /*11840*/  MOV R153, 0x40000040 ;  /* 0x4000004000997802 */ /* 0x000fe20000000f00 */
[----:B------:R-:W-:Y:S02]  /*11850*/  WARPGROUP.DEPBAR.LE gsb0, 0x0 ;  /* 0x00008000000079c5 */ /* 0x000fe40000010000 */
[----:B------:R-:W-:-:S15]  /*11860*/  WARPGROUP.ARRIVE ;  /* 0x00000000000079c5 */ /* 0x000fde0000000000 */
[----:B------:R-:W-:-:S05]  /*11870*/  NOP ;  /* 0x0000000000007918 */ /* 0x000fca0000000000 */
        /* <DEDUP_REMOVED lines=16> */
.L_x_14503:
[----:B------:R-:W2:Y:S01]  /*11980*/  LDL R152, [R1+0x34] ;  /* 0x0000340001987983 */ /* 0x000ea20000100800 */
[----:B------:R-:W-:Y:S01]  /*11990*/  VIADD R14, R14, 0x22860 ;  /* 0x000228600e0e7836 */ /* 0x000fe20000000000 */
[----:B------:R-:W-:Y:S01]  /*119a0*/  MOV R216, R20 ;  /* 0x0000001400d87202 */ /* 0x000fe20000000f00 */
[----:B------:R-:W-:Y:S02]  /*119b0*/  IMAD.U32 R15, RZ, RZ, UR41 ;  /* 0x00000029ff0f7e24 */ /* 0x000fe4000f8e00ff */
[----:B------:R-:W-:-:S03]  /*119c0*/  IMAD.MOV.U32 R215, RZ, RZ, R21 ;  /* 0x000000ffffd77224 */ /* 0x000fc600078e0015 */
[----:B------:R-:W-:-:S04]  /*119d0*/  PRMT R14, R15, 0x654, R14 ;  /* 0x000006540f0e7816 */ /* 0x000fc8000000000e */
[----:B------:R0:W-:Y:S01]  /*119e0*/  SYNCS.ARRIVE.TRANS64.RED.A1T0 RZ, [R14+URZ], RZ ;  /* 0x000000ff0eff79a7 */ /* 0x0001e2000810043f */
[C---:B--2---:R-:W-:Y:S01]  /*119f0*/  ISETP.GT.AND P1, PT, R13.reuse, R152, PT ;  /* 0x000000980d00720c */ /* 0x044fe20003f24270 */
[----:B------:R-:W-:-:S12]  /*11a00*/  VIADD R13, R13, 0xffffffff ;  /* 0xffffffff0d0d7836 */ /* 0x000fd80000000000 */
[----:B0-----:R-:W-:Y:S05]  /*11a10*/  @P1 BRA `(.L_x_14504) ;  /* 0xffffffd800b41947 */ /* 0x001fea000383ffff */
.L_x_14492:
[----:B------:R-:W2:Y:S01]  /*11a20*/  LDL.LU R14, [R1+0x54] ;  /* 0x00005400010e7983 */ /* 0x000ea20000300800 */
[----:B------:R-:W-:Y:S05]  /*11a30*/  WARPSYNC.ALL ;  /* 0x0000000000007948 */ /* 0x000fea0003800000 */
[----:B------:R-:W0:Y:S01]  /*11a40*/  SHFL.BFLY PT, R4, R3, 0x2, 0x1f ;  /* 0x0c401f0003047f89 */ /* 0x000e2200000e0000 */
[----:B------:R-:W-:Y:S01]  /*11a50*/  IMAD.MOV.U32 R155, RZ, RZ, -0x800000 ;  /* 0xff800000ff9b7424 */ /* 0x000fe200078e00ff */
[----:B------:R-:W-:Y:S01]  /*11a60*/  IADD3 R22, R22, 0x1, RZ ;  /* 0x0000000116167810 */ /* 0x000fe20007ffe0ff */
[----:B------:R-:W-:Y:S01]  /*11a70*/  IMAD.MOV.U32 R154, RZ, RZ, -0x800000 ;  /* 0xff800000ff9a7424 */ /* 0x000fe200078e00ff */
[----:B------:R1:W-:Y:S08]  /*11a80*/  BAR.ARV R12, 0x100 ;  /* 0x0004000c0000751d */ /* 0x0003f00000002000 */
[----:B------:R-:W-:Y:S06]  /*11a90*/  BAR.ARV 0x8, 0x180 ;  /* 0x0206000000007b1d */ /* 0x000fec0000002000 */
[----:B------:R-:W-:-:S04]  /*11aa0*/  ISETP.NE.AND P1, PT, R22, 0x2, PT ;  /* 0x000000021600780c */ /* 0x000fc80003f25270 */
[----:B------:R-:W-:Y:S01]  /*11ab0*/  SEL R22, R22, RZ, P1 ;  /* 0x000000ff16167207 */ /* 0x000fe20000800000 */
[----:B0-----:R-:W-:-:S05]  /*11ac0*/  FADD.FTZ R4, R4, R3 ;  /* 0x0000000304047221 */ /* 0x001fca0000010000 */
[----:B------:R-:W0:Y:S02]  /*11ad0*/  SHFL.BFLY PT, R3, R4, 0x1, 0x1f ;  /* 0x0c201f0004037f89 */ /* 0x000e2400000e0000 */
[----:B0-----:R-:W-:Y:S01]  /*11ae0*/  FADD.FTZ R4, R4, R3 ;  /* 0x0000000304047221 */ /* 0x001fe20000010000 */
[----:B------:R-:W-:-:S04]  /*11af0*/  IMAD.MOV.U32 R3, RZ, RZ, RZ ;  /* 0x000000ffff037224 */ /* 0x000fc800078e00ff */
[----:B------:R-:W-:-:S13]  /*11b00*/  FSETP.NE.FTZ.AND P0, PT, R4, RZ, PT ;  /* 0x000000ff0400720b */ /* 0x000fda0003f15000 */
[----:B------:R-:W0:Y:S08]  /*11b10*/  @P0 MUFU.LG2 R5, R4 ;  /* 0x0000000400050308 */ /* 0x000e300000000c00 */
[----:B------:R3:W4:Y:S02]  /*11b20*/  @P0 MUFU.RCP R3, R4 ;  /* 0x0000000400030308 */ /* 0x0007240000001000 */
[----:B---3--:R-:W-:-:S02]  /*11b30*/  IMAD.U32 R4, RZ, RZ, UR37 ;  /* 0x00000025ff047e24 */ /* 0x008fc4000f8e00ff */
[----:B0-----:R-:W-:Y:S02]  /*11b40*/  @P0 FMUL.FTZ R5, R5, 0.69314718246459960938 ;  /* 0x3f31721805050820 */ /* 0x001fe40000410000 */
[----:B------:R-:W-:-:S04]  /*11b50*/  @P0 FMUL.FTZ R4, R4, 0.69314718246459960938 ;  /* 0x3f31721804040820 */ /* 0x000fc80000410000 */
[----:B------:R-:W-:Y:S01]  /*11b60*/  @P0 FFMA.FTZ R155, R4, R20, R5 ;  /* 0x00000014049b0223 */ /* 0x000fe20000010005 */
[-C--:B----4-:R-:W-:Y:S01]  /*11b70*/  FMUL.FTZ R152, R24, R3.reuse ;  /* 0x0000000318987220 */ /* 0x090fe20000410000 */
        /* <DEDUP_REMOVED lines=56> */
[-C--:B------:R-:W-:Y:S01]  /*11f00*/  FMUL.FTZ R128, R128, R3.reuse ;  /* 0x0000000380807220 */ /* 0x080fe20000410000 */
[-C--:B------:R-:W-:Y:S01]  /*11f10*/  FMUL.FTZ R129, R129, R3.reuse ;  /* 0x0000000381817220 */ /* 0x080fe20000410000 */
[----:B------:R-:W-:Y:S01]  /*11f20*/  FSETP.NE.FTZ.AND P0, PT, R4, RZ, PT ;  /* 0x000000ff0400720b */ /* 0x000fe20003f15000 */
        /* <DEDUP_REMOVED lines=9> */
[----:B------:R-:W-:-:S03]  /*11fc0*/  FMUL.FTZ R149, R149, R3 ;  /* 0x0000000395957220 */ /* 0x000fc60000410000 */
[----:B------:R-:W0:Y:S08]  /*11fd0*/  @P0 MUFU.RCP R0, R4 ;  /* 0x0000000400000308 */ /* 0x000e300000001000 */
[----:B------:R3:W4:Y:S02]  /*11fe0*/  @P0 MUFU.LG2 R5, R4 ;  /* 0x0000000400050308 */ /* 0x0007240000000c00 */
[----:B---3--:R-:W-:-:S02]  /*11ff0*/  IMAD.U32 R4, RZ, RZ, UR37 ;  /* 0x00000025ff047e24 */ /* 0x008fc4000f8e00ff */
[-C--:B0-----:R-:W-:Y:S01]  /*12000*/  FMUL.FTZ R26, R26, R0.reuse ;  /* 0x000000001a1a7220 */ /* 0x081fe20000410000 */
[-C--:B------:R-:W-:Y:S01]  /*12010*/  FMUL.FTZ R27, R27, R0.reuse ;  /* 0x000000001b1b7220 */ /* 0x080fe20000410000 */
[-C--:B------:R-:W-:Y:S01]  /*12020*/  FMUL.FTZ R30, R30, R0.reuse ;  /* 0x000000001e1e7220 */ /* 0x080fe20000410000 */
[----:B------:R-:W-:Y:S01]  /*12030*/  @P0 FMUL.FTZ R4, R4, 0.69314718246459960938 ;  /* 0x3f31721804040820 */ /* 0x000fe20000410000 */
[-C--:B------:R-:W-:Y:S01]  /*12040*/  FMUL.FTZ R31, R31, R0.reuse ;  /* 0x000000001f1f7220 */ /* 0x080fe20000410000 */
[-C--:B------:R-:W-:Y:S01]  /*12050*/  FMUL.FTZ R34, R34, R0.reuse ;  /* 0x0000000022227220 */ /* 0x080fe20000410000 */
[-C--:B------:R-:W-:Y:S01]  /*12060*/  FMUL.FTZ R35, R35, R0.reuse ;  /* 0x0000000023237220 */ /* 0x080fe20000410000 */
[----:B----4-:R-:W-:Y:S01]  /*12070*/  @P0 FMUL.FTZ R5, R5, 0.69314718246459960938 ;  /* 0x3f31721805050820 */ /* 0x010fe20000410000 */
        /* <DEDUP_REMOVED lines=59> */
[----:B------:R-:W-:Y:S01]  /*12430*/  @P0 FFMA.FTZ R154, R4, R21, R5 ;  /* 0x00000015049a0223 */ /* 0x000fe20000010005 */
[----:B------:R-:W-:-:S02]  /*12440*/  PLOP3.LUT P0, PT, PT, PT, PT, 0x8, 0x0 ;  /* 0x000000000000781c */ /* 0x000fc40003f0e170 */
[----:B------:R-:W-:Y:S01]  /*12450*/  LOP3.LUT R204, R204, R0, RZ, 0x3c, !PT ;  /* 0x00000000cccc7212 */ /* 0x000fe200078e3cff */
[----:B--2---:R-:W-:-:S05]  /*12460*/  VIADD R14, R14, 0x1 ;  /* 0x000000010e0e7836 */ /* 0x004fca0000000000 */
[----:B------:R1:W-:Y:S05]  /*12470*/  STL [R1+0x54], R14 ;  /* 0x0000540e01007387 */ /* 0x0003ea0000100800 */
.L_x_14433:
[----:B------:R-:W-:Y:S05]  /*12480*/  WARPSYNC.ALL ;  /* 0x0000000000007948 */ /* 0x000fea0003800000 */
[----:B------:R-:W0:Y:S08]  /*12490*/  S2UR UR41, SR_CgaCtaId ;  /* 0x00000000002979c3 */ /* 0x000e300000008800 */
[----:B------:R-:W-:Y:S06]  /*124a0*/  BAR.SYNC.DEFER_BLOCKING 0x5, 0x180 ;  /* 0x0146000000007b1d */ /* 0x000fec0000010000 */
[----:B------:R-:W-:Y:S01]  /*124b0*/  UMOV UR4, 0x400 ;  /* 0x0000040000047882 */ /* 0x000fe20000000000 */
[----:B------:R-:W-:Y:S01]  /*124c0*/  BSSY B0, `(.L_x_14505) ;  /* 0x000052a000007945 */ /* 0x000fe20003800000 */
[----:B0-----:R-:W-:-:S06]  /*124d0*/  ULEA UR4, UR41, UR4, 0x18 ;  /* 0x0000000429047291 */ /* 0x001fcc000f8ec03f */
[----:B------:R-:W-:-:S05]  /*124e0*/  IMAD.U32 R19, RZ, RZ, UR4 ;  /* 0x00000004ff137e24 */ /* 0x000fca000f8e00ff */
[----:B------:R0:W2:Y:S01]  /*124f0*/  LDS.128 R4, [R19+0x228d0] ;  /* 0x0228d00013047984 */ /* 0x0000a20000000c00 */
[----:B------:R-:W-:Y:S06]  /*12500*/  BAR.ARV 0x4, 0x180 ;  /* 0x0106000000007b1d */ /* 0x000fec0000002000 */
[----:B------:R-:W-:Y:S05]  /*12510*/  @P0 BRA `(.L_x_14506) ;  /* 0x0000004000340947 */ /* 0x000fea0003800000 */
[----:B------:R-:W3:Y:S01]  /*12520*/  LDL R3, [R1+0x164] ;  /* 0x0001640001037983 */ /* 0x000ee20000100800 */
[----:B------:R-:W-:-:S03]  /*12530*/  ULDC UR4, c[0x0][0xad4] ;  /* 0x0002b50000047ab9 */ /* 0x000fc60000000800 */
[----:B------:R-:W4:Y:S01]  /*12540*/  LDL.LU R10, [R1+0x44] ;  /* 0x00004400010a7983 */ /* 0x000f220000300800 */
[----:B------:R-:W0:Y:S01]  /*12550*/  S2R R0, SR_SWINHI ;  /* 0x0000000000007919 */ /* 0x000e220000002f00 */
[----:B------:R-:W-:Y:S02]  /*12560*/  F2FP.F16.F32.PACK_AB R11, R31, R30 ;  /* 0x0000001e1f0b723e */ /* 0x000fe400000000ff */
[----:B-1----:R-:W-:Y:S01]  /*12570*/  F2FP.F16.F32.PACK_AB R12, R33, R32 ;  /* 0x00000020210c723e */ /* 0x002fe200000000ff */
[----:B------:R-:W2:Y:S01]  /*12580*/  LDL.LU R157, [R1+0x4c] ;  /* 0x00004c00019d7983 */ /* 0x000ea20000300800 */
[----:B------:R-:W-:Y:S02]  /*12590*/  F2FP.F16.F32.PACK_AB R13, R35, R34 ;  /* 0x00000022230d723e */ /* 0x000fe400000000ff */
[----:B------:R-:W-:Y:S01]  /*125a0*/  F2FP.F16.F32.PACK_AB R14, R37, R36 ;  /* 0x00000024250e723e */ /* 0x000fe200000000ff */
[----:B------:R-:W2:Y:S01]  /*125b0*/  LDL.LU R156, [R1+0x50] ;  /* 0x00005000019c7983 */ /* 0x000ea20000300800 */
[----:B------:R-:W-:-:S02]  /*125c0*/  MOV R20, R19 ;  /* 0x0000001300147202 */ /* 0x000fc40000000f00 */
        /* <DEDUP_REMOVED lines=169> */
[----:B--2---:R-:W-:Y:S01]  /*13060*/  LOP3.LUT R4, R3, 0x380, RZ, 0xc0, !PT ;  /* 0x0000038003047812 */ /* 0x004fe200078ec0ff */
        /* <DEDUP_REMOVED lines=14> */
[----:B------:R-:W-:-:S07]  /*13150*/  IADD3.X R11, R156, UR5, RZ, P0, !PT ;  /* 0x000000059c0b7c10 */ /* 0x000fce00087fe4ff */
[----:B------:R-:W5:Y:S01]  /*13160*/  @P1 LDG.E R8, desc[UR42][R10.64] ;  /* 0x0000002a0a081981 */ /* 0x000f62000c1e1900 */
[----:B------:R-:W-:-:S04]  /*13170*/  ISETP.NE.U32.AND P0, PT, RZ, UR6, PT ;  /* 0x00000006ff007c0c */ /* 0x000fc8000bf05070 */
[----:B------:R-:W-:-:S13]  /*13180*/  ISETP.NE.AND.EX P0, PT, RZ, UR7, PT, P0 ;  /* 0x00000007ff007c0c */ /* 0x000fda000bf05300 */
[----:B0-----:R-:W-:Y:S01]  /*13190*/  @P0 IADD3 R12, P2, R157, UR6, RZ ;  /* 0x000000069d0c0c10 */ /* 0x001fe2000ff5e0ff */
[----:B------:R-:W-:-:S03]  /*131a0*/  ULDC UR6, c[0x0][0xa88] ;  /* 0x0002a20000067ab9 */ /* 0x000fc60000000800 */
[----:B------:R-:W-:Y:S02]  /*131b0*/  @P0 IADD3.X R13, R156, UR7, RZ, P2, !PT ;  /* 0x000000079c0d0c10 */ /* 0x000fe400097fe4ff */
[----:B------:R-:W-:Y:S01]  /*131c0*/  ISETP.GT.AND P2, PT, R0, 0x1, PT ;  /* 0x000000010000780c */ /* 0x000fe20003f44270 */
[----:B------:R-:W-:Y:S01]  /*131d0*/  IMAD.U32 R9, RZ, RZ, UR6 ;  /* 0x00000006ff097e24 */ /* 0x000fe2000f8e00ff */
[----:B------:R-:W-:-:S04]  /*131e0*/  MOV R0, 0x9b8 ;  /* 0x000009b800007802 */ /* 0x000fc80000000f00 */
[----:B------:R-:W-:Y:S01]  /*131f0*/  SEL R0, R0, 0x978, P2 ;  /* 0x0000097800007807 */ /* 0x000fe20001000000 */
[----:B------:R0:W5:Y:S03]  /*13200*/  @P0 LDG.E R9, desc[UR42][R12.64] ;  /* 0x0000002a0c090981 */ /* 0x000166000c1e1900 */
[----:B------:R1:W2:Y:S08]  /*13210*/  LDC.64 R14, c[0x0][R0+0x220] ;  /* 0x00008800000e7b82 */ /* 0x0002b00000000a00 */
[----:B0-----:R1:W0:Y:S01]  /*13220*/  LDC.64 R12, c[0x0][R0+0x218] ;  /* 0x00008600000c7b82 */ /* 0x0012220000000a00 */
[----:B------:R-:W-:Y:S05]  /*13230*/  @P0 BRA `(.L_x_14507) ;  /* 0x0000000000100947 */ /* 0x000fea0003800000 */
[----:B------:R-:W-:Y:S05]  /*13240*/  @!P1 BRA `(.L_x_14507) ;  /* 0x00000000000c9947 */ /* 0x000fea0003800000 */
[----:B-----5:R-:W3:Y:S04]  /*13250*/  LDG.E R9, desc[UR42][R10.64] ;  /* 0x0000002a0a097981 */ /* 0x020ee8000c1e1900 */
[----:B------:R-:W3:Y:S02]  /*13260*/  LDG.E R10, desc[UR42][R10.64+0x4] ;  /* 0x0000042a0a0a7981 */ /* 0x000ee4000c1e1900 */
[----:B---3--:R-:W-:-:S07]  /*13270*/  IMAD.IADD R9, R10, 0x1, -R9 ;  /* 0x000000010a097824 */ /* 0x008fce00078e0a09 */
.L_x_14507:
        /* <DEDUP_REMOVED lines=27> */
[----:B------:R-:W-:Y:S02]  /*13430*/  IMAD.IADD R156, R163, 0x1, R160 ;  /* 0x00000001a39c7824 */ /* 0x000fe400078e02a0 */
[----:B-1----:R-:W-:-:S02]  /*13440*/  IMAD R24, R11, R12, RZ ;  /* 0x0000000c0b187224 */ /* 0x002fc400078e02ff */
[----:B------:R-:W-:-:S04]  /*13450*/  IMAD.WIDE.U32 R12, R10, R12, RZ ;  /* 0x0000000c0a0c7225 */ /* 0x000fc800078e00ff */
[----:B----4-:R-:W-:-:S04]  /*13460*/  @P1 IMAD.HI.U32 R10, R156, R25, RZ ;  /* 0x000000199c0a1227 */ /* 0x010fc800078e00ff */
[----:B------:R-:W-:Y:S01]  /*13470*/  IMAD.MOV.U32 R25, RZ, RZ, R156 ;  /* 0x000000ffff197224 */ /* 0x000fe200078e009c */
[----:B0-----:R-:W-:Y:S02]  /*13480*/  @P1 SHF.R.U32.HI R25, RZ, R157, R10 ;  /* 0x0000009dff191219 */ /* 0x001fe4000001160a */
[----:B------:R0:W1:Y:S01]  /*13490*/  LDC.64 R10, c[0x0][R0+0x210] ;  /* 0x00008400000a7b82 */ /* 0x0000620000000a00 */
[----:B------:R-:W-:Y:S01]  /*134a0*/  IMAD.IADD R24, R13, 0x1, R24 ;  /* 0x000000010d187824 */ /* 0x000fe200078e0218 */
[----:B------:R-:W-:Y:S02]  /*134b0*/  IADD3 R12, P0, P3, R25, R14, R12 ;  /* 0x0000000e190c7210 */ /* 0x000fe40007b1e00c */
[----:B0-----:R-:W-:-:S04]  /*134c0*/  SHF.R.S32.HI R0, RZ, 0x1f, R25 ;  /* 0x0000001fff007819 */ /* 0x001fc80000011419 */
[----:B------:R-:W-:Y:S02]  /*134d0*/  IADD3.X R13, R0, R15, R24, P0, P3 ;  /* 0x0000000f000d7210 */ /* 0x000fe400007e6418 */
[----:B------:R-:W0:Y:S01]  /*134e0*/  LDC.64 R14, c[0x0][0xba8] ;  /* 0x0002ea00ff0e7b82 */ /* 0x000e220000000a00 */
[----:B------:R-:W-:-:S05]  /*134f0*/  IADD3 R24, -R25, RZ, RZ ;  /* 0x000000ff19187210 */ /* 0x000fca0007ffe1ff */
[----:B------:R-:W-:Y:S02]  /*13500*/  IMAD R24, R158, R24, R156 ;  /* 0x000000189e187224 */ /* 0x000fe400078e029c */
[----:B0-----:R-:W0:Y:S08]  /*13510*/  @!P2 LDC R14, c[0x0][0xb50] ;  /* 0x0002d400ff0eab82 */ /* 0x001e300000000800 */
[----:B------:R-:W2:Y:S01]  /*13520*/  @!P2 LDC R15, c[0x0][0xb54] ;  /* 0x0002d500ff0fab82 */ /* 0x000ea20000000800 */
[----:B------:R-:W-:Y:S01]  /*13530*/  SHF.R.S32.HI R0, RZ, 0x1f, R24 ;  /* 0x0000001fff007819 */ /* 0x000fe20000011418 */
[----:B-1----:R-:W-:-:S02]  /*13540*/  IMAD R11, R11, R24, RZ ;  /* 0x000000180b0b7224 */ /* 0x002fc400078e02ff */
[----:B------:R-:W-:-:S04]  /*13550*/  IMAD.WIDE.U32 R12, R10, R24, R12 ;  /* 0x000000180a0c7225 */ /* 0x000fc800078e000c */
[----:B------:R-:W-:-:S04]  /*13560*/  IMAD R0, R10, R0, R11 ;  /* 0x000000000a007224 */ /* 0x000fc800078e020b */
[----:B------:R-:W-:Y:S01]  /*13570*/  IMAD.IADD R0, R13, 0x1, R0 ;  /* 0x000000010d007824 */ /* 0x000fe200078e0200 */
[----:B0-----:R-:W-:-:S04]  /*13580*/  LEA R14, P0, R12, R14, 0x2 ;  /* 0x0000000e0c0e7211 */ /* 0x001fc800078010ff */
[----:B--2---:R-:W-:Y:S01]  /*13590*/  LEA.HI.X R0, R12, R15, R0, 0x2, P0 ;  /* 0x0000000f0c007211 */ /* 0x004fe200000f1400 */
[----:B------:R-:W-:Y:S01]  /*135a0*/  SHFL.IDX PT, R10, R14, RZ, 0x1c1f ;  /* 0x001c1fff0e0a7589 */ /* 0x000fe200000e0000 */
[----:B------:R-:W-:-:S03]  /*135b0*/  IMAD.IADD R25, R162, 0x1, R160 ;  /* 0x00000001a2197824 */ /* 0x000fc600078e02a0 */
[----:B------:R-:W0:Y:S04]  /*135c0*/  SHFL.IDX PT, R11, R0, RZ, 0x1c1f ;  /* 0x001c1fff000b7589 */ /* 0x000e2800000e0000 */
[----:B------:R-:W-:Y:S04]  /*135d0*/  SHFL.IDX PT, R12, R14, 0x1, 0x1c1f ;  /* 0x003c1f000e0c7f89 */ /* 0x000fe800000e0000 */
[----:B------:R1:W2:Y:S01]  /*135e0*/  SHFL.IDX PT, R13, R0, 0x1, 0x1c1f ;  /* 0x003c1f00000d7f89 */ /* 0x0002a200000e0000 */
[----:B------:R-:W-:Y:S01]  /*135f0*/  LOP3.LUT P0, RZ, R161, 0x3, RZ, 0xc0, !PT ;  /* 0x00000003a1ff7812 */ /* 0x000fe2000780c0ff */
[----:B------:R-:W-:-:S02]  /*13600*/  VIADD R24, R25, 0x8 ;  /* 0x0000000819187836 */ /* 0x000fc40000000000 */
[----:B-1----:R-:W-:-:S05]  /*13610*/  IMAD R0, R9, R158, RZ ;  /* 0x0000009e09007224 */ /* 0x002fca00078e02ff */
        /* <DEDUP_REMOVED lines=17> */
[----:B------:R-:W-:Y:S02]  /*13730*/  IADD3 R33, P2, R20, 0x2000, RZ ;  /* 0x0000200014217810 */ /* 0x000fe40007f5e0ff */
[----:B------:R-:W-:Y:S02]  /*13740*/  SHF.R.U64 R44, R44, 0x3, RZ ;  /* 0x000000032c2c7819 */ /* 0x000fe400000012ff */
[----:B------:R-:W-:-:S02]  /*13750*/  IADD3 R37, P3, R20, 0x3000, RZ ;  /* 0x0000300014257810 */ /* 0x000fc40007f7e0ff */
[----:B------:R-:W-:Y:S01]  /*13760*/  LOP3.LUT R44, R44, R45, RZ, 0x3c, !PT ;  /* 0x0000002d2c2c7212 */ /* 0x000fe200078e3cff */
[----:B------:R-:W-:Y:S01]  /*13770*/  IMAD.X R45, RZ, RZ, R21, P5 ;  /* 0x000000ffff2d7224 */ /* 0x000fe200028e0615 */
[C---:B------:R-:W-:Y:S02]  /*13780*/  IADD3 R65, P5, R20.reuse, 0xa000, RZ ;  /* 0x0000a00014417810 */ /* 0x040fe40007fbe0ff */
[----:B------:R-:W-:Y:S02]  /*13790*/  IADD3 R41, P4, R20, 0x4000, RZ ;  /* 0x0000400014297810 */ /* 0x000fe40007f9e0ff */
[----:B------:R-:W-:Y:S01]  /*137a0*/  LOP3.LUT R64, R65, 0x380, RZ, 0xc0, !PT ;  /* 0x0000038041407812 */ /* 0x000fe200078ec0ff */
[----:B------:R-:W-:Y:S01]  /*137b0*/  IMAD R3, R3, UR4, RZ ;  /* 0x0000000403037c24 */ /* 0x000fe2000f8e02ff */
[----:B------:R-:W-:Y:S01]  /*137c0*/  LOP3.LUT R28, R29, 0x380, RZ, 0xc0, !PT ;  /* 0x000003801d1c7812 */ /* 0x000fe200078ec0ff */
[----:B------:R-:W5:Y:S01]  /*137d0*/  LD.E.128 R44, desc[UR42][R44.64] ;  /* 0x0000002a2c2c7980 */ /* 0x000f62000c101d00 */
[----:B------:R-:W-:-:S02]  /*137e0*/  LOP3.LUT R32, R33, 0x380, RZ, 0xc0, !PT ;  /* 0x0000038021207812 */ /* 0x000fc400078ec0ff */
[----:B------:R-:W-:Y:S02]  /*137f0*/  LOP3.LUT R36, R37, 0x380, RZ, 0xc0, !PT ;  /* 0x0000038025247812 */ /* 0x000fe400078ec0ff */
[----:B------:R-:W-:Y:S02]  /*13800*/  LOP3.LUT R40, R41, 0x380, RZ, 0xc0, !PT ;  /* 0x0000038029287812 */ /* 0x000fe400078ec0ff */
[----:B------:R-:W-:Y:S02]  /*13810*/  SHF.R.U64 R64, R64, 0x3, RZ ;  /* 0x0000000340407819 */ /* 0x000fe400000012ff */
[----:B------:R-:W-:Y:S02]  /*13820*/  SHF.R.U64 R28, R28, 0x3, RZ ;  /* 0x000000031c1c7819 */ /* 0x000fe400000012ff */
[----:B------:R-:W-:Y:S02]  /*13830*/  SHF.R.U64 R32, R32, 0x3, RZ ;  /* 0x0000000320207819 */ /* 0x000fe400000012ff */
[----:B------:R-:W-:-:S02]  /*13840*/  SHF.R.U64 R36, R36, 0x3, RZ ;  /* 0x0000000324247819 */ /* 0x000fc400000012ff */
[----:B------:R-:W-:Y:S02]  /*13850*/  SHF.R.U64 R40, R40, 0x3, RZ ;  /* 0x0000000328287819 */ /* 0x000fe400000012ff */
[----:B------:R-:W-:Y:S01]  /*13860*/  LOP3.LUT R64, R64, R65, RZ, 0x3c, !PT ;  /* 0x0000004140407212 */ /* 0x000fe200078e3cff */
[--C-:B------:R-:W-:Y:S01]  /*13870*/  IMAD.X R65, RZ, RZ, R21.reuse, P5 ;  /* 0x000000ffff417224 */ /* 0x100fe200028e0615 */
[----:B------:R-:W-:Y:S01]  /*13880*/  LOP3.LUT R28, R28, R29, RZ, 0x3c, !PT ;  /* 0x0000001d1c1c7212 */ /* 0x000fe200078e3cff */
[--C-:B------:R-:W-:Y:S01]  /*13890*/  IMAD.X R29, RZ, RZ, R21.reuse, P0 ;  /* 0x000000ffff1d7224 */ /* 0x100fe200000e0615 */
[----:B------:R-:W-:Y:S02]  /*138a0*/  LOP3.LUT R32, R32, R33, RZ, 0x3c, !PT ;  /* 0x0000002120207212 */ /* 0x000fe400078e3cff */
[----:B------:R-:W-:Y:S01]  /*138b0*/  LOP3.LUT R36, R36, R37, RZ, 0x3c, !PT ;  /* 0x0000002524247212 */ /* 0x000fe200078e3cff */
[--C-:B------:R-:W-:Y:S01]  /*138c0*/  IMAD.X R37, RZ, RZ, R21.reuse, P3 ;  /* 0x000000ffff257224 */ /* 0x100fe200018e0615 */
[----:B------:R-:W-:Y:S01]  /*138d0*/  LOP3.LUT R40, R40, R41, RZ, 0x3c, !PT ;  /* 0x0000002928287212 */ /* 0x000fe200078e3cff */
[----:B------:R-:W-:Y:S01]  /*138e0*/  IMAD.X R41, RZ, RZ, R21, P4 ;  /* 0x000000ffff297224 */ /* 0x000fe200020e0615 */
[----:B------:R-:W-:Y:S01]  /*138f0*/  IADD3.X R33, RZ, R21, RZ, P2, !PT ;  /* 0x00000015ff217210 */ /* 0x000fe200017fe4ff */
[----:B------:R-:W-:Y:S01]  /*13900*/  IMAD R3, R8, UR5, R3 ;  /* 0x0000000508037c24 */ /* 0x000fe2000f8e0203 */
[C---:B------:R-:W-:Y:S01]  /*13910*/  IADD3 R14, P5, R20.reuse, 0xf000, RZ ;  /* 0x0000f000140e7810 */ /* 0x040fe20007fbe0ff */
[----:B------:R-:W5:Y:S01]  /*13920*/  LD.E.128 R28, desc[UR42][R28.64] ;  /* 0x0000002a1c1c7980 */ /* 0x000f62000c101d00 */
[----:B------:R-:W-:-:S02]  /*13930*/  IADD3 R49, P0, R20, 0x6000, RZ ;  /* 0x0000600014317810 */ /* 0x000fc40007f1e0ff */
[C---:B------:R-:W-:Y:S01]  /*13940*/  IADD3 R53, P2, R20.reuse, 0x7000, RZ ;  /* 0x0000700014357810 */ /* 0x040fe20007f5e0ff */
[----:B------:R-:W-:Y:S01]  /*13950*/  IMAD.X R85, RZ, RZ, R21, P5 ;  /* 0x000000ffff557224 */ /* 0x000fe200028e0615 */
[C---:B------:R-:W-:Y:S01]  /*13960*/  IADD3 R57, P3, R20.reuse, 0x8000, RZ ;  /* 0x0000800014397810 */ /* 0x040fe20007f7e0ff */
[----:B------:R-:W5:Y:S01]  /*13970*/  LD.E.128 R32, desc[UR42][R32.64] ;  /* 0x0000002a20207980 */ /* 0x000f62000c101d00 */
[----:B------:R-:W-:Y:S02]  /*13980*/  IADD3 R61, P4, R20, 0x9000, RZ ;  /* 0x00009000143d7810 */ /* 0x000fe40007f9e0ff */
[----:B------:R-:W-:Y:S01]  /*13990*/  LOP3.LUT R9, R14, 0x380, RZ, 0xc0, !PT ;  /* 0x000003800e097812 */ /* 0x000fe200078ec0ff */
[----:B------:R-:W5:Y:S01]  /*139a0*/  LD.E.128 R36, desc[UR42][R36.64] ;  /* 0x0000002a24247980 */ /* 0x000f62000c101d00 */
[----:B------:R-:W-:Y:S02]  /*139b0*/  LOP3.LUT R48, R49, 0x380, RZ, 0xc0, !PT ;  /* 0x0000038031307812 */ /* 0x000fe400078ec0ff */
[----:B------:R-:W-:Y:S01]  /*139c0*/  LOP3.LUT R52, R53, 0x380, RZ, 0xc0, !PT ;  /* 0x0000038035347812 */ /* 0x000fe200078ec0ff */
[----:B------:R-:W5:Y:S01]  /*139d0*/  LD.E.128 R40, desc[UR42][R40.64] ;  /* 0x0000002a28287980 */ /* 0x000f62000c101d00 */
[----:B------:R-:W-:-:S02]  /*139e0*/  LOP3.LUT R56, R57, 0x380, RZ, 0xc0, !PT ;  /* 0x0000038039387812 */ /* 0x000fc400078ec0ff */
[----:B------:R-:W-:Y:S01]  /*139f0*/  LOP3.LUT R60, R61, 0x380, RZ, 0xc0, !PT ;  /* 0x000003803d3c7812 */ /* 0x000fe200078ec0ff */
        /* <DEDUP_REMOVED lines=8> */
[----:B------:R-:W0:Y:S01]  /*13a80*/  @P1 LDC R14, c[0x0][0xbf0] ;  /* 0x0002fc00ff0e1b82 */ /* 0x000e220000000800 */
[----:B------:R-:W-:Y:S01]  /*13a90*/  LOP3.LUT R52, R52, R53, RZ, 0x3c, !PT ;  /* 0x0000003534347212 */ /* 0x000fe200078e3cff */
[--C-:B------:R-:W-:Y:S01]  /*13aa0*/  IMAD.X R49, RZ, RZ, R21.reuse, P0 ;  /* 0x000000ffff317224 */ /* 0x100fe200000e0615 */
[----:B------:R-:W-:Y:S01]  /*13ab0*/  LOP3.LUT R56, R56, R57, RZ, 0x3c, !PT ;  /* 0x0000003938387212 */ /* 0x000fe200078e3cff */
[--C-:B------:R-:W-:Y:S01]  /*13ac0*/  IMAD.X R53, RZ, RZ, R21.reuse, P2 ;  /* 0x000000ffff357224 */ /* 0x100fe200010e0615 */
[----:B------:R-:W-:Y:S01]  /*13ad0*/  LOP3.LUT R60, R60, R61, RZ, 0x3c, !PT ;  /* 0x0000003d3c3c7212 */ /* 0x000fe200078e3cff */
[----:B------:R-:W-:Y:S01]  /*13ae0*/  IMAD.X R57, RZ, RZ, R21, P3 ;  /* 0x000000ffff397224 */ /* 0x000fe200018e0615 */
[----:B------:R-:W-:Y:S01]  /*13af0*/  IADD3.X R61, RZ, R21, RZ, P4, !PT ;  /* 0x00000015ff3d7210 */ /* 0x000fe200027fe4ff */
[----:B------:R-:W-:Y:S01]  /*13b00*/  IMAD.WIDE.U32 R8, R8, UR4, RZ ;  /* 0x0000000408087c25 */ /* 0x000fe2000f8e00ff */
[C---:B------:R-:W-:Y:S01]  /*13b10*/  IADD3 R69, P0, R20.reuse, 0xb000, RZ ;  /* 0x0000b00014457810 */ /* 0x040fe20007f1e0ff */
[----:B------:R-:W-:Y:S01]  /*13b20*/  ULDC.64 UR4, c[0x0][0xae8] ;  /* 0x0002ba0000047ab9 */ /* 0x000fe20000000a00 */
[C---:B------:R-:W-:Y:S01]  /*13b30*/  IADD3 R73, P2, R20.reuse, 0xc000, RZ ;  /* 0x0000c00014497810 */ /* 0x040fe20007f5e0ff */
[----:B------:R-:W5:Y:S01]  /*13b40*/  LD.E.128 R48, desc[UR42][R48.64] ;  /* 0x0000002a30307980 */ /* 0x000f62000c101d00 */
[----:B------:R-:W-:-:S02]  /*13b50*/  IADD3 R77, P3, R20, 0xd000, RZ ;  /* 0x0000d000144d7810 */ /* 0x000fc40007f7e0ff */
[----:B------:R-:W-:Y:S02]  /*13b60*/  IADD3 R81, P4, R20, 0xe000, RZ ;  /* 0x0000e00014517810 */ /* 0x000fe40007f9e0ff */
[----:B------:R-:W-:Y:S01]  /*13b70*/  LOP3.LUT R12, R12, 0xfffffff8, RZ, 0xc0, !PT ;  /* 0xfffffff80c0c7812 */ /* 0x000fe200078ec0ff */
[----:B------:R-:W-:Y:S01]  /*13b80*/  IMAD.IADD R9, R9, 0x1, R3 ;  /* 0x0000000109097824 */ /* 0x000fe200078e0203 */
[----:B------:R-:W-:Y:S01]  /*13b90*/  LOP3.LUT R68, R69, 0x380, RZ, 0xc0, !PT ;  /* 0x0000038045447812 */ /* 0x000fe200078ec0ff */
[----:B------:R-:W5:Y:S01]  /*13ba0*/  LD.E.128 R52, desc[UR42][R52.64] ;  /* 0x0000002a34347980 */ /* 0x000f62000c101d00 */
[----:B------:R-:W-:Y:S01]  /*13bb0*/  LOP3.LUT R72, R73, 0x380, RZ, 0xc0, !PT ;  /* 0x0000038049487812 */ /* 0x000fe200078ec0ff */
[----:B------:R-:W-:Y:S01]  /*13bc0*/  IMAD.IADD R3, R11, 0x1, -R12 ;  /* 0x000000010b037824 */ /* 0x000fe200078e0a0c */
[----:B------:R-:W-:Y:S01]  /*13bd0*/  LOP3.LUT R76, R77, 0x380, RZ, 0xc0, !PT ;  /* 0x000003804d4c7812 */ /* 0x000fe200078ec0ff */
[----:B------:R-:W5:Y:S01]  /*13be0*/  LD.E.128 R56, desc[UR42][R56.64] ;  /* 0x0000002a38387980 */ /* 0x000f62000c101d00 */
[----:B------:R-:W-:-:S02]  /*13bf0*/  LOP3.LUT R80, R81, 0x380, RZ, 0xc0, !PT ;  /* 0x0000038051507812 */ /* 0x000fc400078ec0ff */
[----:B------:R-:W-:Y:S01]  /*13c00*/  LOP3.LUT R25, R20, 0x380, RZ, 0xc0, !PT ;  /* 0x0000038014197812 */ /* 0x000fe200078ec0ff */
[----:B------:R-:W-:Y:S01]  /*13c10*/  IMAD R3, R3, 0x20, R10 ;  /* 0x0000002003037824 */ /* 0x000fe200078e020a */
[----:B------:R-:W-:Y:S01]  /*13c20*/  SHF.R.U64 R68, R68, 0x3, RZ ;  /* 0x0000000344447819 */ /* 0x000fe200000012ff */
[----:B------:R-:W5:Y:S01]  /*13c30*/  LD.E.128 R60, desc[UR42][R60.64] ;  /* 0x0000002a3c3c7980 */ /* 0x000f62000c101d00 */
[----:B------:R-:W-:Y:S02]  /*13c40*/  SHF.R.U64 R72, R72, 0x3, RZ ;  /* 0x0000000348487819 */ /* 0x000fe400000012ff */
[----:B------:R-:W-:Y:S01]  /*13c50*/  SHF.R.U64 R76, R76, 0x3, RZ ;  /* 0x000000034c4c7819 */ /* 0x000fe200000012ff */
[----:B------:R-:W5:Y:S01]  /*13c60*/  LD.E.128 R84, desc[UR42][R84.64] ;  /* 0x0000002a54547980 */ /* 0x000f62000c101d00 */
[----:B------:R-:W-:Y:S02]  /*13c70*/  SHF.R.U64 R80, R80, 0x3, RZ ;  /* 0x0000000350507819 */ /* 0x000fe400000012ff */
[----:B------:R-:W-:Y:S01]  /*13c80*/  SHF.R.U64 R25, R25, 0x3, RZ ;  /* 0x0000000319197819 */ /* 0x000fe200000012ff */
[----:B------:R-:W-:Y:S01]  /*13c90*/  IMAD.WIDE.U32 R8, R203, UR4, R8 ;  /* 0x00000004cb087c25 */ /* 0x000fe2000f8e0008 */
        /* <DEDUP_REMOVED lines=10> */
[----:B------:R-:W-:Y:S01]  /*13d40*/  IMAD.IADD R12, R160, 0x1, R3 ;  /* 0x00000001a00c7824 */ /* 0x000fe200078e0203 */
[----:B------:R-:W-:Y:S01]  /*13d50*/  MOV R25, R21 ;  /* 0x0000001500197202 */ /* 0x000fe20000000f00 */
[----:B------:R-:W-:Y:S01]  /*13d60*/  IMAD R9, R203, UR5, R9 ;  /* 0x00000005cb097c24 */ /* 0x000fe2000f8e0209 */
[----:B------:R-:W-:Y:S01]  /*13d70*/  ULDC.64 UR4, c[0x0][0xaf0] ;  /* 0x0002bc0000047ab9 */ /* 0x000fe20000000a00 */
[----:B-1----:R-:W-:Y:S01]  /*13d80*/  @P1 IMAD.HI.U32 R3, R12, R15, RZ ;  /* 0x0000000f0c031227 */ /* 0x002fe200078e00ff */
[----:B------:R-:W5:Y:S03]  /*13d90*/  LD.E.128 R68, desc[UR42][R68.64] ;  /* 0x0000002a44447980 */ /* 0x000f66000c101d00 */
[----:B------:R-:W-:Y:S01]  /*13da0*/  IMAD R13, R13, UR4, RZ ;  /* 0x000000040d0d7c24 */ /* 0x000fe2000f8e02ff */
[----:B------:R-:W5:Y:S01]  /*13db0*/  LD.E.128 R24, desc[UR42][R24.64] ;  /* 0x0000002a18187980 */ /* 0x000f62000c101d00 */
[----:B------:R-:W-:-:S03]  /*13dc0*/  IMAD.MOV.U32 R11, RZ, RZ, R12 ;  /* 0x000000ffff0b7224 */ /* 0x000fc600078e000c */
[----:B------:R-:W5:Y:S01]  /*13dd0*/  LD.E.128 R72, desc[UR42][R72.64] ;  /* 0x0000002a48487980 */ /* 0x000f62000c101d00 */
[----:B------:R-:W-:-:S03]  /*13de0*/  IMAD R13, R4, UR5, R13 ;  /* 0x00000005040d7c24 */ /* 0x000fc6000f8e020d */
[----:B------:R-:W5:Y:S01]  /*13df0*/  LD.E.128 R76, desc[UR42][R76.64] ;  /* 0x0000002a4c4c7980 */ /* 0x000f62000c101d00 */
[----:B------:R-:W-:-:S03]  /*13e00*/  IMAD.WIDE.U32 R8, R4, UR4, R8 ;  /* 0x0000000404087c25 */ /* 0x000fc6000f8e0008 */
[----:B------:R-:W5:Y:S01]  /*13e10*/  LD.E.128 R80, desc[UR42][R80.64] ;  /* 0x0000002a50507980 */ /* 0x000f62000c101d00 */
[----:B0-----:R-:W-:Y:S01]  /*13e20*/  @P1 SHF.R.U32.HI R11, RZ, R14, R3 ;  /* 0x0000000eff0b1219 */ /* 0x001fe20000011603 */
[----:B------:R-:W-:Y:S01]  /*13e30*/  ULDC.64 UR4, c[0x0][0xae0] ;  /* 0x0002b80000047ab9 */ /* 0x000fe20000000a00 */
[----:B------:R-:W-:Y:S01]  /*13e40*/  @!PT LDS RZ, [RZ] ;  /* 0x00000000fffff984 */ /* 0x000fe20000000800 */
[----:B------:R-:W-:Y:S01]  /*13e50*/  @!PT LDS RZ, [RZ] ;  /* 0x00000000fffff984 */ /* 0x000fe20000000800 */
[----:B------:R-:W-:Y:S01]  /*13e60*/  @!PT LDS RZ, [RZ] ;  /* 0x00000000fffff984 */ /* 0x000fe20000000800 */
[----:B------:R-:W-:Y:S01]  /*13e70*/  @!PT LDS RZ, [RZ] ;  /* 0x00000000fffff984 */ /* 0x000fe20000000800 */
[----:B------:R0:W-:Y:S06]  /*13e80*/  MEMBAR.ALL.CTA ;  /* 0x0000000000007992 */ /* 0x0001ec0000008000 */
[----:B0-----:R-:W0:Y:S01]  /*13e90*/  FENCE.VIEW.ASYNC.S ;  /* 0x00000000000073c6 */ /* 0x001e220000000000 */
[----:B------:R-:W-:Y:S01]  /*13ea0*/  IMAD.IADD R9, R9, 0x1, R13 ;  /* 0x0000000109097824 */ /* 0x000fe200078e020d */
[----:B------:R-:W-:-:S02]  /*13eb0*/  SHF.R.S32.HI R3, RZ, 0x1f, R11 ;  /* 0x0000001fff037819 */ /* 0x000fc4000001140b */
[----:B------:R-:W-:-:S03]  /*13ec0*/  IADD3 R13, -R11, RZ, RZ ;  /* 0x000000ff0b0d7210 */ /* 0x000fc60007ffe1ff */
[----:B------:R-:W-:Y:S02]  /*13ed0*/  IMAD R4, R3, UR4, RZ ;  /* 0x0000000403047c24 */ /* 0x000fe4000f8e02ff */
[----:B------:R-:W-:Y:S02]  /*13ee0*/  IMAD R13, R158, R13, R12 ;  /* 0x0000000d9e0d7224 */ /* 0x000fe400078e020c */
[----:B------:R-:W-:-:S04]  /*13ef0*/  IMAD.WIDE.U32 R8, R11, UR4, R8 ;  /* 0x000000040b087c25 */ /* 0x000fc8000f8e0008 */
[----:B------:R-:W-:Y:S02]  /*13f00*/  VIADD R3, R19, 0x22820 ;  /* 0x0002282013037836 */ /* 0x000fe40000000000 */
[----:B------:R-:W-:Y:S01]  /*13f10*/  IMAD R11, R11, UR5, R4 ;  /* 0x000000050b0b7c24 */ /* 0x000fe2000f8e0204 */
[----:B------:R-:W-:Y:S01]  /*13f20*/  SHF.R.S32.HI R4, RZ, 0x1f, R13 ;  /* 0x0000001fff047819 */ /* 0x000fe2000001140d */
[----:B------:R-:W-:Y:S01]  /*13f30*/  ULDC.64 UR4, c[0x0][0xad8] ;  /* 0x0002b60000047ab9 */ /* 0x000fe20000000a00 */
[----:B------:R-:W-:Y:S01]  /*13f40*/  PRMT R3, RZ, 0x654, R3 ;  /* 0x00000654ff037816 */ /* 0x000fe20000000003 */
[----:B------:R-:W-:Y:S02]  /*13f50*/  IMAD.IADD R9, R9, 0x1, R11 ;  /* 0x0000000109097824 */ /* 0x000fe400078e020b */
[----:B------:R-:W-:Y:S01]  /*13f60*/  IMAD R4, R4, UR4, RZ ;  /* 0x0000000404047c24 */ /* 0x000fe2000f8e02ff */
[----:B0-----:R0:W-:Y:S01]  /*13f70*/  SYNCS.ARRIVE.TRANS64.RED.A1T0 RZ, [R3+URZ], RZ ;  /* 0x000000ff03ff79a7 */ /* 0x0011e2000810043f */
[----:B------:R-:W-:-:S04]  /*13f80*/  IMAD.WIDE.U32 R8, R13, UR4, R8 ;  /* 0x000000040d087c25 */ /* 0x000fc8000f8e0008 */
[----:B0-----:R-:W-:Y:S01]  /*13f90*/  IMAD R3, R13, UR5, R4 ;  /* 0x000000050d037c24 */ /* 0x001fe2000f8e0204 */
        /* <DEDUP_REMOVED lines=8> */
.L_x_14719:
[----:B------:R-:W-:Y:S01]  /*14020*/  IMAD.IADD R21, R10, 0x1, R160 ;  /* 0x000000010a157824 */ /* 0x000fe200078e02a0 */
        /* <DEDUP_REMOVED lines=9> */
[C---:B------:R-:W-:Y:S01]  /*140c0*/  VIADD R91, R208.reuse, 0x80 ;  /* 0x00000080d05b7836 */ /* 0x040fe20000000000 */
[C---:B------:R-:W-:Y:S01]  /*140d0*/  IADD3 R88, R208.reuse, 0xc0, RZ ;  /* 0x000000c0d0587810 */ /* 0x040fe20007ffe0ff */
[----:B------:R-:W-:Y:S01]  /*140e0*/  VIADD R89, R208, 0xc0 ;  /* 0x000000c0d0597836 */ /* 0x000fe20000000000 */
[----:B------:R-:W-:Y:S02]  /*140f0*/  ISETP.GE.AND P1, PT, R90, UR4, PT ;  /* 0x000000045a007c0c */ /* 0x000fe4000bf26270 */
[----:B------:R-:W-:-:S02]  /*14100*/  ISETP.GE.AND P0, PT, R88, UR4, PT ;  /* 0x0000000458007c0c */ /* 0x000fc4000bf06270 */
[----:B------:R-:W-:Y:S02]  /*14110*/  SHF.R.S32.HI R12, RZ, 0x1f, R208 ;  /* 0x0000001fff0c7819 */ /* 0x000fe400000114d0 */
[----:B------:R-:W-:Y:S02]  /*14120*/  SHF.R.S32.HI R92, RZ, 0x1f, R92 ;  /* 0x0000001fff5c7819 */ /* 0x000fe4000001145c */
[CC--:B--2---:R-:W-:Y:S02]  /*14130*/  @!P3 LEA R8, P5, R208.reuse, R14.reuse, 0x1 ;  /* 0x0000000ed008b211 */ /* 0x0c4fe400078a08ff */
[-C--:B------:R-:W-:Y:S02]  /*14140*/  @!P2 LEA R10, P4, R15, R14.reuse, 0x1 ;  /* 0x0000000e0f0aa211 */ /* 0x080fe400078808ff */
[----:B-1----:R-:W-:Y:S02]  /*14150*/  @!P3 LEA.HI.X R9, R208, R3, R12, 0x1, P5 ;  /* 0x00000003d009b211 */ /* 0x002fe400028f0c0c */
[----:B------:R-:W-:-:S02]  /*14160*/  @!P1 LEA R12, P5, R90, R14, 0x1 ;  /* 0x0000000e5a0c9211 */ /* 0x000fc400078a08ff */
[----:B------:R-:W-:Y:S01]  /*14170*/  SHF.R.S32.HI R91, RZ, 0x1f, R91 ;  /* 0x0000001fff5b7819 */ /* 0x000fe2000001145b */
[----:B-----5:R3:W-:Y:S01]  /*14180*/  @!P3 ST.E.128 desc[UR42][R8.64], R24 ;  /* 0x000000180800b985 */ /* 0x0207e2000c101d2a */
[-C--:B------:R-:W-:Y:S02]  /*14190*/  @!P2 LEA.HI.X R11, R15, R3.reuse, R92, 0x1, P4 ;  /* 0x000000030f0ba211 */ /* 0x080fe400020f0c5c */
[----:B------:R-:W-:Y:S02]  /*141a0*/  SHF.R.S32.HI R89, RZ, 0x1f, R89 ;  /* 0x0000001fff597819 */ /* 0x000fe40000011459 */
[----:B------:R-:W-:Y:S01]  /*141b0*/  @!P0 LEA R14, P4, R88, R14, 0x1 ;  /* 0x0000000e580e8211 */ /* 0x000fe200078808ff */
[----:B------:R3:W-:Y:S01]  /*141c0*/  @!P2 ST.E.128 desc[UR42][R10.64], R40 ;  /* 0x000000280a00a985 */ /* 0x0007e2000c101d2a */
[-C--:B------:R-:W-:Y:S02]  /*141d0*/  @!P1 LEA.HI.X R13, R90, R3.reuse, R91, 0x1, P5 ;  /* 0x000000035a0d9211 */ /* 0x080fe400028f0c5b */
[----:B------:R-:W-:-:S03]  /*141e0*/  @!P0 LEA.HI.X R15, R88, R3, R89, 0x1, P4 ;  /* 0x00000003580f8211 */ /* 0x000fc600020f0c59 */
[----:B------:R3:W-:Y:S04]  /*141f0*/  @!P1 ST.E.128 desc[UR42][R12.64], R56 ;  /* 0x000000380c009985 */ /* 0x0007e8000c101d2a */
[----:B------:R3:W-:Y:S02]  /*14200*/  @!P0 ST.E.128 desc[UR42][R14.64], R72 ;  /* 0x000000480e008985 */ /* 0x0007e4000c101d2a */
.L_x_14511:
[----:B------:R-:W-:Y:S05]  /*14210*/  BSYNC B1 ;  /* 0x0000000000017941 */ /* 0x000fea0003800000 */
.L_x_14510:
[----:B------:R-:W-:-:S03]  /*14220*/  UMOV UR4, 0xffffffff ;  /* 0xffffffff00047882 */ /* 0x000fc60000000000 */
[----:B------:R-:W-:Y:S05]  /*14230*/  BRA.DIV UR4, `(.L_x_14512) ;  /* 0x000000c6040c7947 */ /* 0x000fea000b800000 */
[----:B-1----:R1:W4:Y:S04]  /*14240*/  SHFL.IDX PT, R3, R20, 0x1, 0x181f ;  /* 0x00381f0014037f89 */ /* 0x00232800000e0000 */
[----:B--23--:R1:W2:Y:S02]  /*14250*/  SHFL.IDX PT, R14, R4, 0x1, 0x181f ;  /* 0x00381f00040e7f89 */ /* 0x00c2a400000e0000 */
.L_x_14723:
[----:B------:R-:W-:Y:S01]  /*14260*/  VIADD R9, R21, 0x20 ;  /* 0x0000002015097836 */ /* 0x000fe20000000000 */
[----:B------:R-:W-:Y:S04]  /*14270*/  BSSY B1, `(.L_x_14513) ;  /* 0x000001e000017945 */ /* 0x000fe80003800000 */
[----:B------:R-:W-:-:S13]  /*14280*/  ISETP.GE.AND P0, PT, R9, R0, PT ;  /* 0x000000000900720c */ /* 0x000fda0003f06270 */
[----:B------:R-:W-:Y:S05]  /*14290*/  @P0 BRA `(.L_x_14514) ;  /* 0x00000000006c0947 */ /* 0x000fea0003800000 */
[C---:B------:R-:W-:Y:S01]  /*142a0*/  VIADD R15, R208.reuse, 0x40 ;  /* 0x00000040d00f7836 */ /* 0x040fe20000000000 */
[----:B------:R-:W-:Y:S01]  /*142b0*/  ULDC UR4, c[0x0][0xac8] ;  /* 0x0002b20000047ab9 */ /* 0x000fe20000000800 */
[C---:B-----5:R-:W-:Y:S01]  /*142c0*/  VIADD R26, R208.reuse, 0x80 ;  /* 0x00000080d01a7836 */ /* 0x060fe20000000000 */
        /* <DEDUP_REMOVED lines=12> */
[----:B----4-:R-:W-:Y:S02]  /*14390*/  @!P3 LEA.HI.X R9, R208, R3, R12, 0x1, P5 ;  /* 0x00000003d009b211 */ /* 0x010fe400028f0c0c */
[----:B------:R-:W-:-:S02]  /*143a0*/  @!P1 LEA R12, P5, R26, R14, 0x1 ;  /* 0x0000000e1a0c9211 */ /* 0x000fc400078a08ff */
[----:B------:R-:W-:Y:S01]  /*143b0*/  SHF.R.S32.HI R27, RZ, 0x1f, R27 ;  /* 0x0000001fff1b7819 */ /* 0x000fe2000001141b */
[----:B------:R3:W-:Y:S01]  /*143c0*/  @!P3 ST.E.128 desc[UR42][R8.64], R28 ;  /* 0x0000001c0800b985 */ /* 0x0007e2000c101d2a */
        /* <DEDUP_REMOVED lines=8> */
.L_x_14514:
[----:B------:R-:W-:Y:S05]  /*14450*/  BSYNC B1 ;  /* 0x0000000000017941 */ /* 0x000fea0003800000 */
.L_x_14513:
[----:B------:R-:W-:-:S03]  /*14460*/  UMOV UR4, 0xffffffff ;  /* 0xffffffff00047882 */ /* 0x000fc60000000000 */
[----:B------:R-:W-:Y:S05]  /*14470*/  BRA.DIV UR4, `(.L_x_14515) ;  /* 0x000000c204c47947 */ /* 0x000fea000b800000 */
[----:B----4-:R4:W0:Y:S04]  /*14480*/  SHFL.IDX PT, R3, R20, 0x2, 0x181f ;  /* 0x00581f0014037f89 */ /* 0x01082800000e0000 */
[----:B--23--:R4:W2:Y:S02]  /*14490*/  SHFL.IDX PT, R14, R4, 0x2, 0x181f ;  /* 0x00581f00040e7f89 */ /* 0x00c8a400000e0000 */
.L_x_14727:
        /* <DEDUP_REMOVED lines=19> */
[----:B0-----:R-:W-:Y:S02]  /*145d0*/  @!P3 LEA.HI.X R9, R208, R3, R12, 0x1, P5 ;  /* 0x00000003d009b211 */ /* 0x001fe400028f0c0c */
        /* <DEDUP_REMOVED lines=11> */
.L_x_14517:
[----:B------:R-:W-:Y:S05]  /*14690*/  BSYNC B1 ;  /* 0x0000000000017941 */ /* 0x000fea0003800000 */
.L_x_14516:
[----:B------:R-:W-:-:S03]  /*146a0*/  UMOV UR4, 0xffffffff ;  /* 0xffffffff00047882 */ /* 0x000fc60000000000 */
[----:B------:R-:W-:Y:S05]  /*146b0*/  BRA.DIV UR4, `(.L_x_14518) ;  /* 0x000000c2047c7947 */ /* 0x000fea000b800000 */
[----:B0-----:R0:W0:Y:S04]  /*146c0*/  SHFL.IDX PT, R3, R20, 0x3, 0x181f ;  /* 0x00781f0014037f89 */ /* 0x00102800000e0000 */
[----:B--23--:R2:W3:Y:S02]  /*146d0*/  SHFL.IDX PT, R14, R4, 0x3, 0x181f ;  /* 0x00781f00040e7f89 */ /* 0x00c4e400000e0000 */
.L_x_14731:
[----:B------:R-:W-:-:S05]  /*146e0*/  VIADD R9, R21, 0x60 ;  /* 0x0000006015097836 */ /* 0x000fca0000000000 */
[----:B------:R-:W-:-:S13]  /*146f0*/  ISETP.GE.AND P0, PT, R9, R0, PT ;  /* 0x000000000900720c */ /* 0x000fda0003f06270 */
[----:B------:R-:W-:Y:S05]  /*14700*/  @P0 BRA `(.L_x_14519) ;  /* 0x0000003000140947 */ /* 0x000fea0003800000 */
[C---:B01--4-:R-:W-:Y:S01]  /*14710*/  VIADD R20, R208.reuse, 0x40 ;  /* 0x00000040d0147836 */ /* 0x053fe20000000000 */
[----:B------:R-:W-:Y:S01]  /*14720*/  ULDC UR4, c[0x0][0xac8] ;  /* 0x0002b20000047ab9 */ /* 0x000fe20000000800 */
[C---:B--2---:R-:W-:Y:S01]  /*14730*/  VIADD R4, R208.reuse, 0x80 ;  /* 0x00000080d0047836 */ /* 0x044fe20000000000 */
[C---:B------:R-:W-:Y:S01]  /*14740*/  ISETP.GE.AND P3, PT, R208.reuse, UR4, PT ;  /* 0x00000004d0007c0c */ /* 0x040fe2000bf66270 */
[----:B-----5:R-:W-:Y:S01]  /*14750*/  VIADD R24, R208, 0x40 ;  /* 0x00000040d0187836 */ /* 0x020fe20000000000 */
[----:B------:R-:W-:Y:S02]  /*14760*/  ISETP.GE.AND P4, PT, R20, UR4, PT ;  /* 0x0000000414007c0c */ /* 0x000fe4000bf86270 */
[----:B------:R-:W-:Y:S02]  /*14770*/  ISETP.GE.AND P5, PT, R4, UR4, PT ;  /* 0x0000000404007c0c */ /* 0x000fe4000bfa6270 */
[----:B------:R-:W-:Y:S02]  /*14780*/  IADD3 R15, R208, 0x80, RZ ;  /* 0x00000080d00f7810 */ /* 0x000fe40007ffe0ff */
[----:B------:R-:W-:-:S02]  /*14790*/  SHF.R.S32.HI R25, RZ, 0x1f, R208 ;  /* 0x0000001fff197819 */ /* 0x000fc400000114d0 */
[----:B------:R-:W-:Y:S02]  /*147a0*/  SHF.R.S32.HI R24, RZ, 0x1f, R24 ;  /* 0x0000001fff187819 */ /* 0x000fe40000011418 */
[----:B------:R-:W-:Y:S02]  /*147b0*/  SHF.R.S32.HI R15, RZ, 0x1f, R15 ;  /* 0x0000001fff0f7819 */ /* 0x000fe4000001140f */
[-C--:B---3--:R-:W-:Y:S02]  /*147c0*/  @!P3 LEA R8, P0, R208, R14.reuse, 0x1 ;  /* 0x0000000ed008b211 */ /* 0x088fe400078008ff */
[-C--:B------:R-:W-:Y:S02]  /*147d0*/  @!P4 LEA R10, P1, R20, R14.reuse, 0x1 ;  /* 0x0000000e140ac211 */ /* 0x080fe400078208ff */
[----:B------:R-:W-:Y:S02]  /*147e0*/  @!P5 LEA R12, P2, R4, R14, 0x1 ;  /* 0x0000000e040cd211 */ /* 0x000fe400078408ff */
[----:B------:R-:W-:-:S02]  /*147f0*/  @!P3 LEA.HI.X R9, R208, R3, R25, 0x1, P0 ;  /* 0x00000003d009b211 */ /* 0x000fc400000f0c19 */
        /* <DEDUP_REMOVED lines=9> */
[----:B------:R-:W-:-:S04]  /*14890*/  LEA R14, P0, R4, R14, 0x1 ;  /* 0x0000000e040e7211 */ /* 0x000fc800078008ff */
[----:B------:R-:W-:-:S04]  /*148a0*/  SHF.R.S32.HI R20, RZ, 0x1f, R20 ;  /* 0x0000001fff147819 */ /* 0x000fc80000011414 */
[----:B------:R-:W-:-:S05]  /*148b0*/  LEA.HI.X R15, R4, R3, R20, 0x1, P0 ;  /* 0x00000003040f7211 */ /* 0x000fca00000f0c14 */
[----:B------:R1:W-:Y:S01]  /*148c0*/  ST.E.128 desc[UR42][R14.64], R84 ;  /* 0x000000540e007985 */ /* 0x0003e2000c101d2a */
[----:B------:R-:W-:Y:S05]  /*148d0*/  BRA `(.L_x_14519) ;  /* 0x0000002c00a07947 */ /* 0x000fea0003800000 */
.L_x_14508:
[----:B0-----:R-:W0:Y:S01]  /*148e0*/  @P1 LDC R11, c[0x0][0xbec] ;  /* 0x0002fb00ff0b1b82 */ /* 0x001e220000000800 */
[----:B------:R-:W-:Y:S01]  /*148f0*/  ULDC.64 UR4, c[0x0][0xb08] ;  /* 0x0002c20000047ab9 */ /* 0x000fe20000000a00 */
[----:B------:R-:W-:Y:S02]  /*14900*/  IMAD.MOV.U32 R10, RZ, RZ, R156 ;  /* 0x000000ffff0a7224 */ /* 0x000fe400078e009c */
[----:B------:R-:W-:-:S04]  /*14910*/  IMAD R3, R3, UR4, RZ ;  /* 0x0000000403037c24 */ /* 0x000fc8000f8e02ff */
[----:B------:R-:W1:Y:S01]  /*14920*/  @P1 LDC R9, c[0x0][0xbf0] ;  /* 0x0002fc00ff091b82 */ /* 0x000e620000000800 */
[----:B------:R-:W-:Y:S02]  /*14930*/  IMAD R3, R8, UR5, R3 ;  /* 0x0000000508037c24 */ /* 0x000fe4000f8e0203 */
[----:B0-----:R-:W-:-:S05]  /*14940*/  @P1 IMAD.HI.U32 R11, R156, R11, RZ ;  /* 0x0000000b9c0b1227 */ /* 0x001fca00078e00ff */
[----:B-1----:R-:W-:Y:S01]  /*14950*/  @P1 SHF.R.U32.HI R10, RZ, R9, R11 ;  /* 0x00000009ff0a1219 */ /* 0x002fe2000001160b */
        /* <DEDUP_REMOVED lines=11> */
[----:B------:R-:W-:Y:S02]  /*14a10*/  SHF.R.S32.HI R4, RZ, 0x1f, R10 ;  /* 0x0000001fff047819 */ /* 0x000fe4000001140a */
[----:B------:R-:W-:Y:S01]  /*14a20*/  IMAD.IADD R9, R9, 0x1, R3 ;  /* 0x0000000109097824 */ /* 0x000fe200078e0203 */
[----:B------:R-:W-:Y:S01]  /*14a30*/  IADD3 R3, -R10, RZ, RZ ;  /* 0x000000ff0a037210 */ /* 0x000fe20007ffe1ff */
[----:B------:R-:W-:-:S04]  /*14a40*/  IMAD.WIDE.U32 R8, R159, UR4, R8 ;  /* 0x000000049f087c25 */ /* 0x000fc8000f8e0008 */
[----:B------:R-:W-:Y:S01]  /*14a50*/  IMAD R9, R159, UR5, R9 ;  /* 0x000000059f097c24 */ /* 0x000fe2000f8e0209 */
[----:B------:R-:W-:Y:S01]  /*14a60*/  ULDC.64 UR4, c[0x0][0xb30] ;  /* 0x0002cc0000047ab9 */ /* 0x000fe20000000a00 */
[----:B------:R-:W-:Y:S02]  /*14a70*/  IMAD R3, R158, R3, R156 ;  /* 0x000000039e037224 */ /* 0x000fe400078e029c */
[----:B------:R-:W-:Y:S02]  /*14a80*/  IMAD R4, R4, UR4, RZ ;  /* 0x0000000404047c24 */ /* 0x000fe4000f8e02ff */
[----:B------:R-:W-:-:S04]  /*14a90*/  IMAD.WIDE.U32 R8, R10, UR4, R8 ;  /* 0x000000040a087c25 */ /* 0x000fc8000f8e0008 */
[----:B------:R-:W-:Y:S01]  /*14aa0*/  IMAD R4, R10, UR5, R4 ;  /* 0x000000050a047c24 */ /* 0x000fe2000f8e0204 */
[----:B------:R-:W-:Y:S01]  /*14ab0*/  ULDC.64 UR4, c[0x0][0xb28] ;  /* 0x0002ca0000047ab9 */ /* 0x000fe20000000a00 */
[----:B------:R-:W-:Y:S02]  /*14ac0*/  VIADD R10, R19, 0x22820 ;  /* 0x00022820130a7836 */ /* 0x000fe40000000000 */
[----:B------:R-:W-:Y:S01]  /*14ad0*/  IMAD.IADD R9, R9, 0x1, R4 ;  /* 0x0000000109097824 */ /* 0x000fe200078e0204 */
[----:B------:R-:W-:Y:S02]  /*14ae0*/  SHF.R.S32.HI R4, RZ, 0x1f, R3 ;  /* 0x0000001fff047819 */ /* 0x000fe40000011403 */
[----:B------:R-:W-:Y:S01]  /*14af0*/  PRMT R10, RZ, 0x654, R10 ;  /* 0x00000654ff0a7816 */ /* 0x000fe2000000000a */
[----:B------:R-:W-:-:S03]  /*14b00*/  IMAD.WIDE.U32 R8, R3, UR4, R8 ;  /* 0x0000000403087c25 */ /* 0x000fc6000f8e0008 */
[----:B------:R0:W-:Y:S01]  /*14b10*/  SYNCS.ARRIVE.TRANS64.RED.A1T0 RZ, [R10+URZ], RZ ;  /* 0x000000ff0aff79a7 */ /* 0x0001e2000810043f */
        /* <DEDUP_REMOVED lines=10> */
.L_x_14734:
        /* <DEDUP_REMOVED lines=28> */
[----:B------:R1:W-:Y:S04]  /*14d80*/  @!P0 ST.E.64 desc[UR42][R8.64], R28 ;  /* 0x0000001c08008985 */ /* 0x0003e8000c101b2a */
[----:B------:R-:W5:Y:S04]  /*14d90*/  LDL R13, [R1+0xb8] ;  /* 0x0000b800010d7983 */ /* 0x000f680000100800 */
[----:B-1----:R-:W4:Y:S01]  /*14da0*/  LDL R28, [R1+0x140] ;  /* 0x00014000011c7983 */ /* 0x002f220000100800 */
[----:B------:R-:W-:-:S02]  /*14db0*/  ISETP.GE.AND P0, PT, R10, UR4, PT ;  /* 0x000000040a007c0c */ /* 0x000fc4000bf06270 */
[----:B------:R-:W-:Y:S01]  /*14dc0*/  ISETP.GE.AND P1, PT, R14, UR4, PT ;  /* 0x000000040e007c0c */ /* 0x000fe2000bf26270 */
[----:B------:R-:W5:Y:S10]  /*14dd0*/  LDL R29, [R1+0x9c] ;  /* 0x00009c00011d7983 */ /* 0x000f740000100800 */
[----:B------:R-:W-:-:S04]  /*14de0*/  @!P0 LEA R8, P2, R10, R12, 0x2 ;  /* 0x0000000c0a088211 */ /* 0x000fc800078410ff */
[----:B------:R-:W-:Y:S02]  /*14df0*/  @!P0 LEA.HI.X R9, R10, R20, R158, 0x2, P2 ;  /* 0x000000140a098211 */ /* 0x000fe400010f149e */
[----:B------:R-:W5:Y:S04]  /*14e00*/  LDL R10, [R1+0xb4] ;  /* 0x0000b400010a7983 */ /* 0x000f680000100800 */
[----:B------:R1:W-:Y:S01]  /*14e10*/  @!P0 ST.E.64 desc[UR42][R8.64], R32 ;  /* 0x0000002008008985 */ /* 0x0003e2000c101b2a */
[----:B------:R-:W-:Y:S02]  /*14e20*/  ISETP.GE.AND P0, PT, R11, UR4, PT ;  /* 0x000000040b007c0c */ /* 0x000fe4000bf06270 */
[C---:B-1----:R-:W-:Y:S01]  /*14e30*/  @!P1 LEA R8, P2, R14.reuse, R12, 0x2 ;  /* 0x0000000c0e089211 */ /* 0x042fe200078410ff */
[----:B------:R-:W5:Y:S03]  /*14e40*/  LDL R33, [R1+0xb0] ;  /* 0x0000b00001217983 */ /* 0x000f660000100800 */
[----:B------:R-:W-:Y:S01]  /*14e50*/  @!P1 LEA.HI.X R9, R14, R20, R157, 0x2, P2 ;  /* 0x000000140e099211 */ /* 0x000fe200010f149d */
[----:B------:R-:W5:Y:S04]  /*14e60*/  LDL R32, [R1+0x130] ;  /* 0x0001300001207983 */ /* 0x000f680000100800 */
[----:B------:R1:W-:Y:S01]  /*14e70*/  @!P1 ST.E.64 desc[UR42][R8.64], R36 ;  /* 0x0000002408009985 */ /* 0x0003e2000c101b2a */
[----:B------:R-:W-:-:S03]  /*14e80*/  ISETP.GE.AND P1, PT, R155, UR4, PT ;  /* 0x000000049b007c0c */ /* 0x000fc6000bf26270 */
[----:B------:R-:W5:Y:S01]  /*14e90*/  LDL R14, [R1+0x13c] ;  /* 0x00013c00010e7983 */ /* 0x000f620000100800 */
[----:B-1----:R-:W-:-:S03]  /*14ea0*/  @!P0 LEA R8, P2, R11, R12, 0x2 ;  /* 0x0000000c0b088211 */ /* 0x002fc600078410ff */
[----:B------:R-:W5:Y:S01]  /*14eb0*/  LDL R36, [R1+0x120] ;  /* 0x0001200001247983 */ /* 0x000f620000100800 */
[----:B------:R-:W-:-:S03]  /*14ec0*/  @!P0 LEA.HI.X R9, R11, R20, R15, 0x2, P2 ;  /* 0x000000140b098211 */ /* 0x000fc600010f140f */
[----:B------:R-:W5:Y:S04]  /*14ed0*/  LDL R37, [R1+0x98] ;  /* 0x0000980001257983 */ /* 0x000f680000100800 */
[----:B------:R1:W-:Y:S01]  /*14ee0*/  @!P0 ST.E.64 desc[UR42][R8.64], R40 ;  /* 0x0000002808008985 */ /* 0x0003e2000c101b2a */
[----:B------:R-:W-:-:S03]  /*14ef0*/  ISETP.GE.AND P0, PT, R154, UR4, PT ;  /* 0x000000049a007c0c */ /* 0x000fc6000bf06270 */
[----:B------:R-:W5:Y:S04]  /*14f00*/  LDL R11, [R1+0x138] ;  /* 0x00013800010b7983 */ /* 0x000f680000100800 */
[----:B------:R-:W5:Y:S01]  /*14f10*/  LDL R15, [R1+0xa4] ;  /* 0x0000a400010f7983 */ /* 0x000f620000100800 */
[----:B-1----:R-:W-:-:S03]  /*14f20*/  @!P1 LEA R8, P2, R155, R12, 0x2 ;  /* 0x0000000c9b089211 */ /* 0x002fc600078410ff */
[----:B------:R-:W5:Y:S01]  /*14f30*/  LDL R40, [R1+0x134] ;  /* 0x0001340001287983 */ /* 0x000f620000100800 */
[----:B------:R-:W-:-:S03]  /*14f40*/  @!P1 LEA.HI.X R9, R155, R20, R156, 0x2, P2 ;  /* 0x000000149b099211 */ /* 0x000fc600010f149c */
[----:B------:R-:W5:Y:S04]  /*14f50*/  LDL R41, [R1+0xa0] ;  /* 0x0000a00001297983 */ /* 0x000f680000100800 */
[----:B------:R1:W-:Y:S02]  /*14f60*/  @!P1 ST.E.64 desc[UR42][R8.64], R44 ;  /* 0x0000002c08009985 */ /* 0x0003e4000c101b2a */
[----:B-1----:R-:W-:Y:S02]  /*14f70*/  @!P0 LEA R8, P2, R154, R12, 0x2 ;  /* 0x0000000c9a088211 */ /* 0x002fe400078410ff */
[----:B------:R-:W5:Y:S04]  /*14f80*/  LDL R45, [R1+0x12c] ;  /* 0x00012c00012d7983 */ /* 0x000f680000100800 */
[----:B------:R-:W5:Y:S01]  /*14f90*/  LDL R44, [R1+0x124] ;  /* 0x00012400012c7983 */ /* 0x000f620000100800 */
[----:B--2---:R-:W-:-:S02]  /*14fa0*/  ISETP.GE.AND P1, PT, R21, UR4, PT ;  /* 0x0000000415007c0c */ /* 0x004fc4000bf26270 */
[----:B---3--:R-:W-:-:S05]  /*14fb0*/  @!P0 LEA.HI.X R9, R154, R20, R153, 0x2, P2 ;  /* 0x000000149a098211 */ /* 0x008fca00010f1499 */
[----:B------:R1:W-:Y:S06]  /*14fc0*/  @!P0 ST.E.64 desc[UR42][R8.64], R48 ;  /* 0x0000003008008985 */ /* 0x0003ec000c101b2a */
[C---:B-1----:R-:W-:Y:S01]  /*14fd0*/  @!P1 LEA R8, P2, R21.reuse, R12, 0x2 ;  /* 0x0000000c15089211 */ /* 0x042fe200078410ff */
[----:B------:R-:W2:Y:S03]  /*14fe0*/  LDL R49, [R1+0x7c] ;  /* 0x00007c0001317983 */ /* 0x000ea60000100800 */
[----:B----4-:R-:W-:Y:S01]  /*14ff0*/  @!P1 LEA.HI.X R9, R21, R20, R28, 0x2, P2 ;  /* 0x0000001415099211 */ /* 0x010fe200010f141c */
[----:B------:R-:W3:Y:S04]  /*15000*/  LDL R48, [R1+0xf8] ;  /* 0x0000f80001307983 */ /* 0x000ee80000100800 */
[----:B------:R-:W4:Y:S01]  /*15010*/  LDL R28, [R1+0x128] ;  /* 0x00012800011c7983 */ /* 0x000f220000100800 */
[----:B-----5:R-:W-:-:S03]  /*15020*/  ISETP.GE.AND P0, PT, R13, UR4, PT ;  /* 0x000000040d007c0c */ /* 0x020fc6000bf06270 */
[----:B------:R1:W-:Y:S04]  /*15030*/  @!P1 ST.E.64 desc[UR42][R8.64], R52 ;  /* 0x0000003408009985 */ /* 0x0003e8000c101b2a */
[----:B------:R-:W5:Y:S01]  /*15040*/  LDL R21, [R1+0x90] ;  /* 0x0000900001157983 */ /* 0x000f620000100800 */
[----:B------:R-:W-:-:S05]  /*15050*/  ISETP.GE.AND P1, PT, R10, UR4, PT ;  /* 0x000000040a007c0c */ /* 0x000fca000bf26270 */
[----:B-1----:R-:W-:Y:S01]  /*15060*/  @!P0 LEA R8, P2, R13, R12, 0x2 ;  /* 0x0000000c0d088211 */ /* 0x002fe200078410ff */
[----:B------:R-:W2:Y:S04]  /*15070*/  LDL R53, [R1+0x80] ;  /* 0x0000800001357983 */ /* 0x000ea80000100800 */
[----:B------:R-:W3:Y:S01]  /*15080*/  LDL R52, [R1+0x100] ;  /* 0x0001000001347983 */ /* 0x000ee20000100800 */
[----:B------:R-:W-:Y:S02]  /*15090*/  ISETP.GE.AND P3, PT, R33, UR4, PT ;  /* 0x0000000421007c0c */ /* 0x000fe4000bf66270 */
[----:B------:R-:W-:Y:S02]  /*150a0*/  @!P0 LEA.HI.X R9, R13, R20, R14, 0x2, P2 ;  /* 0x000000140d098211 */ /* 0x000fe400010f140e */
[----:B------:R-:W5:Y:S04]  /*150b0*/  LDL R14, [R1+0x94] ;  /* 0x00009400010e7983 */ /* 0x000f680000100800 */
[----:B------:R1:W-:Y:S01]  /*150c0*/  @!P0 ST.E.64 desc[UR42][R8.64], R56 ;  /* 0x0000003808008985 */ /* 0x0003e2000c101b2a */
[----:B------:R-:W-:-:S03]  /*150d0*/  ISETP.GE.AND P2, PT, R25, UR4, PT ;  /* 0x0000000419007c0c */ /* 0x000fc6000bf46270 */
[----:B------:R-:W2:Y:S01]  /*150e0*/  LDL R13, [R1+0x8c] ;  /* 0x00008c00010d7983 */ /* 0x000ea20000100800 */
[----:B-1----:R-:W-:-:S03]  /*150f0*/  @!P1 LEA R8, P0, R10, R12, 0x2 ;  /* 0x0000000c0a089211 */ /* 0x002fc600078010ff */
[----:B------:R-:W3:Y:S01]  /*15100*/  LDL R56, [R1+0x104] ;  /* 0x0001040001387983 */ /* 0x000ee20000100800 */
[----:B------:R-:W-:-:S05]  /*15110*/  @!P1 LEA.HI.X R9, R10, R20, R11, 0x2, P0 ;  /* 0x000000140a099211 */ /* 0x000fca00000f140b */
[----:B------:R1:W-:Y:S01]  /*15120*/  @!P1 ST.E.64 desc[UR42][R8.64], R60 ;  /* 0x0000003c08009985 */ /* 0x0003e2000c101b2a */
[----:B------:R-:W-:Y:S02]  /*15130*/  ISETP.GE.AND P1, PT, R15, UR4, PT ;  /* 0x000000040f007c0c */ /* 0x000fe4000bf26270 */
[-C--:B------:R-:W-:Y:S02]  /*15140*/  @!P2 LEA R10, P5, R25, R12.reuse, 0x2 ;  /* 0x0000000c190aa211 */ /* 0x080fe400078a10ff */
[----:B-1----:R-:W-:-:S04]  /*15150*/  @!P3 LEA R8, P4, R33, R12, 0x2 ;  /* 0x0000000c2108b211 */ /* 0x002fc800078810ff */
[-C--:B------:R-:W-:Y:S02]  /*15160*/  @!P3 LEA.HI.X R9, R33, R20.reuse, R40, 0x2, P4 ;  /* 0x000000142109b211 */ /* 0x080fe400020f1428 */
[----:B------:R-:W3:Y:S01]  /*15170*/  LDL R33, [R1+0x118] ;  /* 0x0001180001217983 */ /* 0x000ee20000100800 */
[----:B------:R-:W-:-:S03]  /*15180*/  @!P2 LEA.HI.X R11, R25, R20, R32, 0x2, P5 ;  /* 0x00000014190ba211 */ /* 0x000fc600028f1420 */
[----:B------:R-:W3:Y:S01]  /*15190*/  LDL R40, [R1+0x11c] ;  /* 0x00011c0001287983 */ /* 0x000ee20000100800 */
[----:B------:R-:W-:-:S03]  /*151a0*/  ISETP.GE.AND P0, PT, R152, UR4, PT ;  /* 0x0000000498007c0c */ /* 0x000fc6000bf06270 */
[----:B------:R-:W-:Y:S04]  /*151b0*/  @!P3 ST.E.64 desc[UR42][R8.64], R64 ;  /* 0x000000400800b985 */ /* 0x000fe8000c101b2a */
[----:B------:R1:W-:Y:S01]  /*151c0*/  @!P2 ST.E.64 desc[UR42][R10.64], R68 ;  /* 0x000000440a00a985 */ /* 0x0003e2000c101b2a */
[----:B------:R-:W-:-:S03]  /*151d0*/  ISETP.GE.AND P2, PT, R29, UR4, PT ;  /* 0x000000041d007c0c */ /* 0x000fc6000bf46270 */
[----:B------:R-:W3:Y:S04]  /*151e0*/  LDL R32, [R1+0x88] ;  /* 0x0000880001207983 */ /* 0x000ee80000100800 */
[----:B------:R-:W3:Y:S01]  /*151f0*/  LDL R25, [R1+0x84] ;  /* 0x0000840001197983 */ /* 0x000ee20000100800 */
[-C--:B-1----:R-:W-:Y:S02]  /*15200*/  @!P1 LEA R10, P5, R15, R12.reuse, 0x2 ;  /* 0x0000000c0f0a9211 */ /* 0x082fe400078a10ff */
[----:B------:R-:W-:-:S04]  /*15210*/  @!P0 LEA R8, P4, R152, R12, 0x2 ;  /* 0x0000000c98088211 */ /* 0x000fc800078810ff */
[-C--:B------:R-:W-:Y:S02]  /*15220*/  @!P0 LEA.HI.X R9, R152, R20.reuse, R45, 0x2, P4 ;  /* 0x0000001498098211 */ /* 0x080fe400020f142d */
[----:B------:R-:W-:Y:S01]  /*15230*/  ISETP.GE.AND P3, PT, R41, UR4, PT ;  /* 0x0000000429007c0c */ /* 0x000fe2000bf66270 */
[----:B------:R-:W3:Y:S04]  /*15240*/  LDL R45, [R1+0x74] ;  /* 0x00007400012d7983 */ /* 0x000ee80000100800 */
[----:B------:R-:W-:Y:S01]  /*15250*/  @!P0 ST.E.64 desc[UR42][R8.64], R72 ;  /* 0x0000004808008985 */ /* 0x000fe2000c101b2a */
[----:B----4-:R-:W-:-:S03]  /*15260*/  @!P1 LEA.HI.X R11, R15, R20, R28, 0x2, P5 ;  /* 0x000000140f0b9211 */ /* 0x010fc600028f141c */
[----:B------:R-:W4:Y:S04]  /*15270*/  LDL R15, [R1+0x110] ;  /* 0x00011000010f7983 */ /* 0x000f280000100800 */
[----:B------:R-:W4:Y:S04]  /*15280*/  LDL R28, [R1+0x114] ;  /* 0x00011400011c7983 */ /* 0x000f280000100800 */
[----:B------:R1:W-:Y:S02]  /*15290*/  @!P1 ST.E.64 desc[UR42][R10.64], R76 ;  /* 0x0000004c0a009985 */ /* 0x0003e4000c101b2a */
[----:B-1----:R-:W-:-:S04]  /*152a0*/  @!P2 LEA R10, P5, R29, R12, 0x2 ;  /* 0x0000000c1d0aa211 */ /* 0x002fc800078a10ff */
[----:B------:R-:W-:Y:S02]  /*152b0*/  @!P2 LEA.HI.X R11, R29, R20, R36, 0x2, P5 ;  /* 0x000000141d0ba211 */ /* 0x000fe400028f1424 */
[----:B------:R-:W4:Y:S04]  /*152c0*/  LDL R36, [R1+0x10c] ;  /* 0x00010c0001247983 */ /* 0x000f280000100800 */
[----:B------:R-:W4:Y:S01]  /*152d0*/  LDL R29, [R1+0x108] ;  /* 0x00010800011d7983 */ /* 0x000f220000100800 */
[----:B------:R-:W-:Y:S02]  /*152e0*/  @!P3 LEA R8, P4, R41, R12, 0x2 ;  /* 0x0000000c2908b211 */ /* 0x000fe400078810ff */
[----:B------:R-:W-:Y:S02]  /*152f0*/  ISETP.GE.AND P0, PT, R37, UR4, PT ;  /* 0x0000000425007c0c */ /* 0x000fe4000bf06270 */
[----:B------:R-:W-:-:S02]  /*15300*/  @!P3 LEA.HI.X R9, R41, R20, R44, 0x2, P4 ;  /* 0x000000142909b211 */ /* 0x000fc400020f142c */
[----:B------:R-:W4:Y:S01]  /*15310*/  LDL R41, [R1+0x70] ;  /* 0x0000700001297983 */ /* 0x000f220000100800 */
[----:B-----5:R-:W-:-:S03]  /*15320*/  ISETP.GE.AND P1, PT, R14, UR4, PT ;  /* 0x000000040e007c0c */ /* 0x020fc6000bf26270 */
[----:B------:R-:W-:Y:S04]  /*15330*/  @!P3 ST.E.64 desc[UR42][R8.64], R80 ;  /* 0x000000500800b985 */ /* 0x000fe8000c101b2a */
[----:B------:R1:W-:Y:S01]  /*15340*/  @!P2 ST.E.64 desc[UR42][R10.64], R84 ;  /* 0x000000540a00a985 */ /* 0x0003e2000c101b2a */
[----:B--2---:R-:W-:-:S03]  /*15350*/  ISETP.GE.AND P2, PT, R13, UR4, PT ;  /* 0x000000040d007c0c */ /* 0x004fc6000bf46270 */
[----:B------:R-:W2:Y:S02]  /*15360*/  LDL R44, [R1+0xf4] ;  /* 0x0000f400012c7983 */ /* 0x000ea40000100800 */
[CC--:B-1----:R-:W-:Y:S02]  /*15370*/  @!P1 LEA R10, P5, R14.reuse, R12.reuse, 0x2 ;  /* 0x0000000c0e0a9211 */ /* 0x0c2fe400078a10ff */
[----:B------:R-:W-:Y:S02]  /*15380*/  @!P0 LEA R8, P4, R37, R12, 0x2 ;  /* 0x0000000c25088211 */ /* 0x000fe400078810ff */
[----:B------:R-:W-:Y:S02]  /*15390*/  ISETP.GE.AND P3, PT, R21, UR4, PT ;  /* 0x0000000415007c0c */ /* 0x000fe4000bf66270 */
[-C--:B---3--:R-:W-:Y:S02]  /*153a0*/  @!P1 LEA.HI.X R11, R14, R20.reuse, R33, 0x2, P5 ;  /* 0x000000140e0b9211 */ /* 0x088fe400028f1421 */
[----:B------:R-:W3:Y:S01]  /*153b0*/  LDL R14, [R1+0x78] ;  /* 0x00007800010e7983 */ /* 0x000ee20000100800 */
[----:B------:R-:W-:-:S03]  /*153c0*/  @!P0 LEA.HI.X R9, R37, R20, R40, 0x2, P4 ;  /* 0x0000001425098211 */ /* 0x000fc600020f1428 */
[----:B------:R-:W5:Y:S04]  /*153d0*/  LDL R37, [R1+0x6c] ;  /* 0x00006c0001257983 */ /* 0x000f680000100800 */
[----:B------:R-:W-:Y:S04]  /*153e0*/  @!P0 ST.E.64 desc[UR42][R8.64], R88 ;  /* 0x0000005808008985 */ /* 0x000fe8000c101b2a */
[----:B------:R1:W-:Y:S01]  /*153f0*/  @!P1 ST.E.64 desc[UR42][R10.64], R92 ;  /* 0x0000005c0a009985 */ /* 0x0003e2000c101b2a */
[----:B------:R-:W-:-:S03]  /*15400*/  ISETP.GE.AND P0, PT, R32, UR4, PT ;  /* 0x0000000420007c0c */ /* 0x000fc6000bf06270 */
[----:B------:R-:W2:Y:S04]  /*15410*/  LDL R33, [R1+0x68] ;  /* 0x0000680001217983 */ /* 0x000ea80000100800 */
[----:B------:R-:W2:Y:S01]  /*15420*/  LDL R40, [R1+0xf0] ;  /* 0x0000f00001287983 */ /* 0x000ea20000100800 */
[-C--:B-1----:R-:W-:Y:S02]  /*15430*/  @!P2 LEA R10, P5, R13, R12.reuse, 0x2 ;  /* 0x0000000c0d0aa211 */ /* 0x082fe400078a10ff */
[----:B------:R-:W-:Y:S02]  /*15440*/  @!P3 LEA R8, P4, R21, R12, 0x2 ;  /* 0x0000000c1508b211 */ /* 0x000fe400078810ff */
[----:B------:R-:W-:Y:S02]  /*15450*/  ISETP.GE.AND P1, PT, R25, UR4, PT ;  /* 0x0000000419007c0c */ /* 0x000fe4000bf26270 */
[----:B----4-:R-:W-:-:S02]  /*15460*/  @!P2 LEA.HI.X R11, R13, R20, R15, 0x2, P5 ;  /* 0x000000140d0ba211 */ /* 0x010fc400028f140f */
[----:B------:R-:W4:Y:S04]  /*15470*/  LDL R15, [R1+0xfc] ;  /* 0x0000fc00010f7983 */ /* 0x000f280000100800 */
[----:B------:R-:W2:Y:S01]  /*15480*/  LDL R13, [R1+0x64] ;  /* 0x00006400010d7983 */ /* 0x000ea20000100800 */
[----:B------:R-:W-:-:S03]  /*15490*/  @!P3 LEA.HI.X R9, R21, R20, R28, 0x2, P4 ;  /* 0x000000141509b211 */ /* 0x000fc600020f141c */
[----:B------:R-:W2:Y:S04]  /*154a0*/  LDL R28, [R1+0x60] ;  /* 0x00006000011c7983 */ /* 0x000ea80000100800 */
[----:B------:R-:W2:Y:S04]  /*154b0*/  LDL R21, [R1+0x5c] ;  /* 0x00005c0001157983 */ /* 0x000ea80000100800 */
[----:B------:R1:W-:Y:S04]  /*154c0*/  @!P3 ST.E.64 desc[UR42][R8.64], R96 ;  /* 0x000000600800b985 */ /* 0x0003e8000c101b2a */
[----:B------:R0:W-:Y:S01]  /*154d0*/  @!P2 ST.E.64 desc[UR42][R10.64], R100 ;  /* 0x000000640a00a985 */ /* 0x0001e2000c101b2a */
[----:B-1----:R-:W-:-:S04]  /*154e0*/  @!P0 LEA R8, P5, R32, R12, 0x2 ;  /* 0x0000000c20088211 */ /* 0x002fc800078a10ff */
[----:B------:R-:W-:Y:S02]  /*154f0*/  @!P0 LEA.HI.X R9, R32, R20, R36, 0x2, P5 ;  /* 0x0000001420098211 */ /* 0x000fe400028f1424 */
[C---:B0-----:R-:W-:Y:S01]  /*15500*/  @!P1 LEA R10, P2, R25.reuse, R12, 0x2 ;  /* 0x0000000c190a9211 */ /* 0x041fe200078410ff */
[----:B------:R-:W2:Y:S04]  /*15510*/  LDL R36, [R1+0xec] ;  /* 0x0000ec0001247983 */ /* 0x000ea80000100800 */
[----:B------:R-:W2:Y:S01]  /*15520*/  LDL R32, [R1+0xe8] ;  /* 0x0000e80001207983 */ /* 0x000ea20000100800 */
[----:B------:R-:W-:-:S03]  /*15530*/  @!P1 LEA.HI.X R11, R25, R20, R29, 0x2, P2 ;  /* 0x00000014190b9211 */ /* 0x000fc600010f141d */
[----:B------:R-:W2:Y:S04]  /*15540*/  LDL R29, [R1+0xe4] ;  /* 0x0000e400011d7983 */ /* 0x000ea80000100800 */
[----:B------:R-:W2:Y:S01]  /*15550*/  LDL R25, [R1+0xe0] ;  /* 0x0000e00001197983 */ /* 0x000ea20000100800 */
[----:B------:R-:W-:Y:S02]  /*15560*/  ISETP.GE.AND P3, PT, R53, UR4, PT ;  /* 0x0000000435007c0c */ /* 0x000fe4000bf66270 */
        /* <DEDUP_REMOVED lines=9> */
[----:B------:R0:W-:Y:S01]  /*15600*/  @!P3 ST.E.64 desc[UR42][R8.64], R112 ;  /* 0x000000700800b985 */ /* 0x0001e2000c101b2a */
[----:B---3--:R-:W-:-:S03]  /*15610*/  ISETP.GE.AND P2, PT, R14, UR4, PT ;  /* 0x000000040e007c0c */ /* 0x008fc6000bf46270 */
[----:B------:R1:W-:Y:S01]  /*15620*/  @!P4 ST.E.64 desc[UR42][R10.64], R116 ;  /* 0x000000740a00c985 */ /* 0x0003e2000c101b2a */
[----:B-----5:R-:W-:-:S09]  /*15630*/  ISETP.GE.AND P4, PT, R37, UR4, PT ;  /* 0x0000000425007c0c */ /* 0x020fd2000bf86270 */
[-C--:B0-----:R-:W-:Y:S02]  /*15640*/  @!P2 LEA R8, P3, R14, R12.reuse, 0x2 ;  /* 0x0000000c0e08a211 */ /* 0x081fe400078610ff */
[----:B-1----:R-:W-:-:S04]  /*15650*/  @!P1 LEA R10, P5, R45, R12, 0x2 ;  /* 0x0000000c2d0a9211 */ /* 0x002fc800078a10ff */
[-C--:B------:R-:W-:Y:S02]  /*15660*/  @!P1 LEA.HI.X R11, R45, R20.reuse, R48, 0x2, P5 ;  /* 0x000000142d0b9211 */ /* 0x080fe400028f1430 */
[----:B----4-:R-:W-:Y:S02]  /*15670*/  @!P2 LEA.HI.X R9, R14, R20, R15, 0x2, P3 ;  /* 0x000000140e09a211 */ /* 0x010fe400018f140f */
[----:B------:R-:W-:-:S03]  /*15680*/  @!P0 LEA R14, P3, R41, R12, 0x2 ;  /* 0x0000000c290e8211 */ /* 0x000fc600078610ff */
[----:B------:R0:W-:Y:S01]  /*15690*/  @!P2 ST.E.64 desc[UR42][R8.64], R120 ;  /* 0x000000780800a985 */ /* 0x0001e2000c101b2a */
[----:B--2---:R-:W-:Y:S02]  /*156a0*/  ISETP.GE.AND P2, PT, R33, UR4, PT ;  /* 0x0000000421007c0c */ /* 0x004fe4000bf46270 */
        /* <DEDUP_REMOVED lines=10> */
[----:B--2---:R-:W-:Y:S02]  /*15750*/  @!P3 LEA R14, P4, R13, R12, 0x2 ;  /* 0x0000000c0d0eb211 */ /* 0x004fe400078810ff */
[-C--:B------:R-:W-:Y:S02]  /*15760*/  @!P2 LEA.HI.X R11, R33, R20.reuse, R36, 0x2, P5 ;  /* 0x00000014210ba211 */ /* 0x080fe400028f1424 */
[----:B------:R-:W-:Y:S02]  /*15770*/  @!P3 LEA.HI.X R15, R13, R20, R32, 0x2, P4 ;  /* 0x000000140d0fb211 */ /* 0x000fe400020f1420 */
        /* <DEDUP_REMOVED lines=8> */
.L_x_14522:
[----:B------:R-:W-:Y:S05]  /*15800*/  BSYNC B1 ;  /* 0x0000000000017941 */ /* 0x000fea0003800000 */
.L_x_14521:
[----:B------:R-:W-:-:S03]  /*15810*/  UMOV UR4, 0xffffffff ;  /* 0xffffffff00047882 */ /* 0x000fc60000000000 */
[----:B------:R-:W-:Y:S05]  /*15820*/  BRA.DIV UR4, `(.L_x_14523) ;  /* 0x000000b204a07947 */ /* 0x000fea000b800000 */
[----:B0-----:R-:W0:Y:S04]  /*15830*/  SHFL.IDX PT, R4, R4, 0x1, 0x1c1f ;  /* 0x003c1f0004047f89 */ /* 0x001e2800000e0000 */
[----:B------:R-:W4:Y:S02]  /*15840*/  SHFL.IDX PT, R3, R3, 0x1, 0x1c1f ;  /* 0x003c1f0003037f89 */ /* 0x000f2400000e0000 */
.L_x_14738:
        /* <DEDUP_REMOVED lines=44> */
[----:B-1----:R-:W2:Y:S01]  /*15b10*/  LDL R20, [R1+0x5c] ;  /* 0x00005c0001147983 */ /* 0x002ea20000100800 */
[----:B-----5:R-:W-:Y:S01]  /*15b20*/  ISETP.GE.AND P2, PT, R68, UR4, PT ;  /* 0x0000000444007c0c */ /* 0x020fe2000bf46270 */
[----:B----4-:R-:W-:Y:S01]  /*15b30*/  IMAD.MOV.U32 R60, RZ, RZ, R57 ;  /* 0x000000ffff3c7224 */ /* 0x010fe200078e0039 */
[----:B------:R-:W-:-:S02]  /*15b40*/  MOV R57, R56 ;  /* 0x0000003800397202 */ /* 0x000fc40000000f00 */
[----:B------:R-:W-:Y:S01]  /*15b50*/  ISETP.GE.AND P3, PT, R84, UR4, PT ;  /* 0x0000000454007c0c */ /* 0x000fe2000bf66270 */
[----:B------:R-:W-:Y:S02]  /*15b60*/  IMAD.MOV.U32 R56, RZ, RZ, R53 ;  /* 0x000000ffff387224 */ /* 0x000fe400078e0035 */
[----:B------:R-:W-:Y:S02]  /*15b70*/  IMAD.MOV.U32 R53, RZ, RZ, R52 ;  /* 0x000000ffff357224 */ /* 0x000fe400078e0034 */
[----:B------:R-:W-:Y:S02]  /*15b80*/  IMAD.MOV.U32 R52, RZ, RZ, R48 ;  /* 0x000000ffff347224 */ /* 0x000fe400078e0030 */
[----:B------:R-:W-:Y:S02]  /*15b90*/  IMAD.MOV.U32 R48, RZ, RZ, R32 ;  /* 0x000000ffff307224 */ /* 0x000fe400078e0020 */
[----:B---3--:R-:W-:Y:S02]  /*15ba0*/  IMAD.MOV.U32 R32, RZ, RZ, R13 ;  /* 0x000000ffff207224 */ /* 0x008fe400078e000d */
[----:B------:R-:W-:Y:S01]  /*15bb0*/  IMAD.MOV.U32 R13, RZ, RZ, R11 ;  /* 0x000000ffff0d7224 */ /* 0x000fe200078e000b */
[----:B------:R-:W-:Y:S01]  /*15bc0*/  MOV R11, R10 ;  /* 0x0000000a000b7202 */ /* 0x000fe20000000f00 */
[----:B------:R-:W-:-:S02]  /*15bd0*/  IMAD.MOV.U32 R10, RZ, RZ, R9 ;  /* 0x000000ffff0a7224 */ /* 0x000fc400078e0009 */
[----:B0-----:R-:W-:Y:S02]  /*15be0*/  @!P2 IMAD.MOV.U32 R9, RZ, RZ, R4 ;  /* 0x000000ffff09a224 */ /* 0x001fe400078e0004 */
[----:B------:R-:W-:Y:S02]  /*15bf0*/  IMAD.MOV.U32 R61, RZ, RZ, R8 ;  /* 0x000000ffff3d7224 */ /* 0x000fe400078e0008 */
[----:B------:R-:W-:Y:S02]  /*15c00*/  @!P2 IMAD.MOV.U32 R8, RZ, RZ, R3 ;  /* 0x000000ffff08a224 */ /* 0x000fe400078e0003 */
[----:B------:R-:W-:Y:S01]  /*15c10*/  IMAD.MOV.U32 R72, RZ, RZ, R64 ;  /* 0x000000ffff487224 */ /* 0x000fe200078e0040 */
[----:B------:R-:W-:Y:S01]  /*15c20*/  MOV R64, R60 ;  /* 0x0000003c00407202 */ /* 0x000fe20000000f00 */
[----:B------:R-:W-:Y:S02]  /*15c30*/  IMAD.MOV.U32 R60, RZ, RZ, R56 ;  /* 0x000000ffff3c7224 */ /* 0x000fe400078e0038 */
[----:B------:R-:W-:-:S02]  /*15c40*/  IMAD.MOV.U32 R56, RZ, RZ, R52 ;  /* 0x000000ffff387224 */ /* 0x000fc400078e0034 */
[----:B------:R-:W-:Y:S01]  /*15c50*/  IMAD.MOV.U32 R52, RZ, RZ, R10 ;  /* 0x000000ffff347224 */ /* 0x000fe200078e000a */
[----:B------:R-:W-:Y:S01]  /*15c60*/  @!P3 LEA R10, P4, R84, R3, 0x2 ;  /* 0x00000003540ab211 */ /* 0x000fe200078810ff */
[----:B------:R-:W-:-:S04]  /*15c70*/  @!P2 IMAD.WIDE R8, R68, 0x4, R8 ;  /* 0x000000044408a825 */ /* 0x000fc800078e0208 */
[----:B------:R-:W-:Y:S02]  /*15c80*/  IMAD.MOV.U32 R68, RZ, RZ, R65 ;  /* 0x000000ffff447224 */ /* 0x000fe400078e0041 */
[----:B------:R-:W-:Y:S02]  /*15c90*/  IMAD.MOV.U32 R65, RZ, RZ, R48 ;  /* 0x000000ffff417224 */ /* 0x000fe400078e0030 */
[----:B------:R-:W-:Y:S01]  /*15ca0*/  IMAD.MOV.U32 R48, RZ, RZ, R11 ;  /* 0x000000ffff307224 */ /* 0x000fe200078e000b */
[----:B------:R-:W-:Y:S02]  /*15cb0*/  @!P3 LEA.HI.X R11, R84, R4, R93, 0x2, P4 ;  /* 0x00000004540bb211 */ /* 0x000fe400020f145d */
[----:B------:R-:W3:Y:S01]  /*15cc0*/  LDL R93, [R1+0x150] ;  /* 0x00015000015d7983 */ /* 0x000ee20000100800 */
[C---:B------:R-:W-:Y:S02]  /*15cd0*/  ISETP.GE.AND P1, PT, R77.reuse, UR4, PT ;  /* 0x000000044d007c0c */ /* 0x040fe4000bf26270 */
[----:B------:R-:W-:Y:S01]  /*15ce0*/  ISETP.GE.AND P0, PT, R88, UR4, PT ;  /* 0x0000000458007c0c */ /* 0x000fe2000bf06270 */
[----:B------:R0:W-:Y:S04]  /*15cf0*/  @!P2 ST.E.64 desc[UR42][R8.64], R26 ;  /* 0x0000001a0800a985 */ /* 0x0001e8000c101b2a */
[----:B------:R1:W-:Y:S04]  /*15d00*/  @!P3 ST.E.64 desc[UR42][R10.64], R30 ;  /* 0x0000001e0a00b985 */ /* 0x0003e8000c101b2a */
[----:B------:R-:W4:Y:S02]  /*15d10*/  LDL R84, [R1+0xac] ;  /* 0x0000ac0001547983 */ /* 0x000f240000100800 */
[----:B0-----:R-:W-:-:S04]  /*15d20*/  @!P1 LEA R8, P5, R77, R3, 0x2 ;  /* 0x000000034d089211 */ /* 0x001fc800078a10ff */
[-C--:B------:R-:W-:Y:S02]  /*15d30*/  @!P1 LEA.HI.X R9, R77, R4.reuse, R80, 0x2, P5 ;  /* 0x000000044d099211 */ /* 0x080fe400028f1450 */
[----:B------:R-:W5:Y:S01]  /*15d40*/  LDL R80, [R1+0x14c] ;  /* 0x00014c0001507983 */ /* 0x000f620000100800 */
[C---:B-1----:R-:W-:Y:S02]  /*15d50*/  @!P0 LEA R10, P4, R88.reuse, R3, 0x2 ;  /* 0x00000003580a8211 */ /* 0x042fe400078810ff */
[----:B------:R-:W-:Y:S01]  /*15d60*/  ISETP.GE.AND P2, PT, R73, UR4, PT ;  /* 0x0000000449007c0c */ /* 0x000fe2000bf46270 */
[----:B------:R-:W2:Y:S01]  /*15d70*/  LDL R77, [R1+0xa8] ;  /* 0x0000a800014d7983 */ /* 0x000ea20000100800 */
[----:B---3--:R-:W-:-:S03]  /*15d80*/  @!P0 LEA.HI.X R11, R88, R4, R93, 0x2, P4 ;  /* 0x00000004580b8211 */ /* 0x008fc600020f145d */
[----:B------:R-:W3:Y:S04]  /*15d90*/  LDL R88, [R1+0x144] ;  /* 0x0001440001587983 */ /* 0x000ee80000100800 */
[----:B------:R0:W-:Y:S01]  /*15da0*/  @!P1 ST.E.64 desc[UR42][R8.64], R34 ;  /* 0x0000002208009985 */ /* 0x0001e2000c101b2a */
[----:B------:R-:W-:-:S03]  /*15db0*/  ISETP.GE.AND P1, PT, R76, UR4, PT ;  /* 0x000000044c007c0c */ /* 0x000fc6000bf26270 */
[----:B------:R-:W4:Y:S01]  /*15dc0*/  LDL R93, [R1+0x148] ;  /* 0x00014800015d7983 */ /* 0x000f220000100800 */
[----:B0-----:R-:W-:-:S04]  /*15dd0*/  @!P2 LEA R8, P5, R73, R3, 0x2 ;  /* 0x000000034908a211 */ /* 0x001fc800078a10ff */
[----:B-----5:R-:W-:Y:S01]  /*15de0*/  @!P2 LEA.HI.X R9, R73, R4, R80, 0x2, P5 ;  /* 0x000000044909a211 */ /* 0x020fe200028f1450 */
[----:B------:R-:W-:Y:S04]  /*15df0*/  @!P0 ST.E.64 desc[UR42][R10.64], R38 ;  /* 0x000000260a008985 */ /* 0x000fe8000c101b2a */
[----:B------:R0:W-:Y:S01]  /*15e00*/  @!P2 ST.E.64 desc[UR42][R8.64], R42 ;  /* 0x0000002a0800a985 */ /* 0x0001e2000c101b2a */
[----:B------:R-:W-:-:S03]  /*15e10*/  ISETP.GE.AND P3, PT, R92, UR4, PT ;  /* 0x000000045c007c0c */ /* 0x000fc6000bf66270 */
[----:B------:R-:W5:Y:S04]  /*15e20*/  LDL R73, [R1+0xa0] ;  /* 0x0000a00001497983 */ /* 0x000f680000100800 */
[----:B------:R-:W5:Y:S01]  /*15e30*/  LDL R80, [R1+0xa4] ;  /* 0x0000a40001507983 */ /* 0x000f620000100800 */
[----:B0-----:R-:W-:-:S04]  /*15e40*/  @!P1 LEA R8, P5, R76, R3, 0x2 ;  /* 0x000000034c089211 */ /* 0x001fc800078a10ff */
[-C--:B---3--:R-:W-:Y:S02]  /*15e50*/  @!P1 LEA.HI.X R9, R76, R4.reuse, R88, 0x2, P5 ;  /* 0x000000044c099211 */ /* 0x088fe400028f1458 */
[----:B------:R-:W3:Y:S01]  /*15e60*/  LDL R88, [R1+0x13c] ;  /* 0x00013c0001587983 */ /* 0x000ee20000100800 */
[C---:B------:R-:W-:Y:S02]  /*15e70*/  ISETP.GE.AND P2, PT, R81.reuse, UR4, PT ;  /* 0x0000000451007c0c */ /* 0x040fe4000bf46270 */
[CC--:B------:R-:W-:Y:S01]  /*15e80*/  @!P3 LEA R10, P4, R92.reuse, R3.reuse, 0x2 ;  /* 0x000000035c0ab211 */ /* 0x0c0fe200078810ff */
[----:B------:R-:W5:Y:S03]  /*15e90*/  LDL R76, [R1+0x9c] ;  /* 0x00009c00014c7983 */ /* 0x000f660000100800 */
[----:B----4-:R-:W-:Y:S02]  /*15ea0*/  @!P3 LEA.HI.X R11, R92, R4, R93, 0x2, P4 ;  /* 0x000000045c0bb211 */ /* 0x010fe400020f145d */
[----:B------:R-:W4:Y:S04]  /*15eb0*/  LDL R92, [R1+0x140] ;  /* 0x00014000015c7983 */ /* 0x000f280000100800 */
[----:B------:R-:W-:Y:S04]  /*15ec0*/  @!P3 ST.E.64 desc[UR42][R10.64], R46 ;  /* 0x0000002e0a00b985 */ /* 0x000fe8000c101b2a */
[----:B------:R0:W-:Y:S02]  /*15ed0*/  @!P1 ST.E.64 desc[UR42][R8.64], R50 ;  /* 0x0000003208009985 */ /* 0x0001e4000c101b2a */
[----:B0-----:R-:W-:-:S04]  /*15ee0*/  @!P2 LEA R8, P5, R81, R3, 0x2 ;  /* 0x000000035108a211 */ /* 0x001fc800078a10ff */
[----:B---3--:R-:W-:Y:S02]  /*15ef0*/  @!P2 LEA.HI.X R9, R81, R4, R88, 0x2, P5 ;  /* 0x000000045109a211 */ /* 0x008fe400028f1458 */
[----:B------:R-:W3:Y:S01]  /*15f00*/  LDL R81, [R1+0x134] ;  /* 0x0001340001517983 */ /* 0x000ee20000100800 */
[----:B------:R-:W-:Y:S02]  /*15f10*/  ISETP.GE.AND P0, PT, R89, UR4, PT ;  /* 0x0000000459007c0c */ /* 0x000fe4000bf06270 */
[----:B------:R-:W-:Y:S01]  /*15f20*/  ISETP.GE.AND P1, PT, R69, UR4, PT ;  /* 0x0000000445007c0c */ /* 0x000fe2000bf26270 */
[----:B------:R-:W5:Y:S10]  /*15f30*/  LDL R88, [R1+0x138] ;  /* 0x0001380001587983 */ /* 0x000f740000100800 */
[----:B------:R-:W-:-:S04]  /*15f40*/  @!P0 LEA R10, P4, R89, R3, 0x2 ;  /* 0x00000003590a8211 */ /* 0x000fc800078810ff */
[----:B----4-:R-:W-:-:S05]  /*15f50*/  @!P0 LEA.HI.X R11, R89, R4, R92, 0x2, P4 ;  /* 0x00000004590b8211 */ /* 0x010fca00020f145c */
[----:B------:R-:W-:Y:S04]  /*15f60*/  @!P0 ST.E.64 desc[UR42][R10.64], R54 ;  /* 0x000000360a008985 */ /* 0x000fe8000c101b2a */
[----:B------:R0:W-:Y:S02]  /*15f70*/  @!P2 ST.E.64 desc[UR42][R8.64], R58 ;  /* 0x0000003a0800a985 */ /* 0x0001e4000c101b2a */
[----:B0-----:R-:W-:-:S04]  /*15f80*/  @!P1 LEA R8, P5, R69, R3, 0x2 ;  /* 0x0000000345089211 */ /* 0x001fc800078a10ff */
[----:B---3--:R-:W-:Y:S02]  /*15f90*/  @!P1 LEA.HI.X R9, R69, R4, R81, 0x2, P5 ;  /* 0x0000000445099211 */ /* 0x008fe400028f1451 */
[----:B------:R-:W3:Y:S01]  /*15fa0*/  LDL R81, [R1+0x12c] ;  /* 0x00012c0001517983 */ /* 0x000ee20000100800 */
[----:B------:R-:W-:Y:S02]  /*15fb0*/  ISETP.GE.AND P3, PT, R85, UR4, PT ;  /* 0x0000000455007c0c */ /* 0x000fe4000bf66270 */
[----:B--2---:R-:W-:-:S11]  /*15fc0*/  ISETP.GE.AND P2, PT, R77, UR4, PT ;  /* 0x000000044d007c0c */ /* 0x004fd6000bf46270 */
[----:B------:R-:W-:-:S04]  /*15fd0*/  @!P3 LEA R10, P4, R85, R3, 0x2 ;  /* 0x00000003550ab211 */ /* 0x000fc800078810ff */
[----:B-----5:R-:W-:Y:S02]  /*15fe0*/  @!P3 LEA.HI.X R11, R85, R4, R88, 0x2, P4 ;  /* 0x00000004550bb211 */ /* 0x020fe400020f1458 */
[----:B------:R-:W2:Y:S04]  /*15ff0*/  LDL R85, [R1+0x130] ;  /* 0x0001300001557983 */ /* 0x000ea80000100800 */
[----:B------:R-:W-:Y:S04]  /*16000*/  @!P3 ST.E.64 desc[UR42][R10.64], R62 ;  /* 0x0000003e0a00b985 */ /* 0x000fe8000c101b2a */
[----:B------:R0:W-:Y:S02]  /*16010*/  @!P1 ST.E.64 desc[UR42][R8.64], R66 ;  /* 0x0000004208009985 */ /* 0x0001e4000c101b2a */
[----:B0-----:R-:W-:-:S04]  /*16020*/  @!P2 LEA R8, P5, R77, R3, 0x2 ;  /* 0x000000034d08a211 */ /* 0x001fc800078a10ff */
[----:B---3--:R-:W-:Y:S02]  /*16030*/  @!P2 LEA.HI.X R9, R77, R4, R81, 0x2, P5 ;  /* 0x000000044d09a211 */ /* 0x008fe400028f1451 */
[----:B------:R-:W3:Y:S01]  /*16040*/  LDL R77, [R1+0x124] ;  /* 0x00012400014d7983 */ /* 0x000ee20000100800 */
[C---:B------:R-:W-:Y:S02]  /*16050*/  ISETP.GE.AND P0, PT, R84.reuse, UR4, PT ;  /* 0x0000000454007c0c */ /* 0x040fe4000bf06270 */
[----:B------:R-:W-:Y:S01]  /*16060*/  ISETP.GE.AND P1, PT, R73, UR4, PT ;  /* 0x0000000449007c0c */ /* 0x000fe2000bf26270 */
[----:B------:R-:W4:Y:S10]  /*16070*/  LDL R81, [R1+0x128] ;  /* 0x0001280001517983 */ /* 0x000f340000100800 */
[----:B------:R-:W-:-:S04]  /*16080*/  @!P0 LEA R10, P4, R84, R3, 0x2 ;  /* 0x00000003540a8211 */ /* 0x000fc800078810ff */
[----:B--2---:R-:W-:Y:S01]  /*16090*/  @!P0 LEA.HI.X R11, R84, R4, R85, 0x2, P4 ;  /* 0x00000004540b8211 */ /* 0x004fe200020f1455 */
[----:B------:R-:W-:Y:S02]  /*160a0*/  IMAD.MOV.U32 R69, RZ, RZ, R68 ;  /* 0x000000ffff457224 */ /* 0x000fe400078e0044 */
[----:B------:R-:W2:Y:S04]  /*160b0*/  LDL R68, [R1+0x94] ;  /* 0x0000940001447983 */ /* 0x000ea80000100800 */
[----:B------:R-:W-:Y:S04]  /*160c0*/  @!P0 ST.E.64 desc[UR42][R10.64], R70 ;  /* 0x000000460a008985 */ /* 0x000fe8000c101b2a */
[----:B------:R0:W-:Y:S02]  /*160d0*/  @!P2 ST.E.64 desc[UR42][R8.64], R74 ;  /* 0x0000004a0800a985 */ /* 0x0001e4000c101b2a */
[----:B0-----:R-:W-:-:S04]  /*160e0*/  @!P1 LEA R8, P5, R73, R3, 0x2 ;  /* 0x0000000349089211 */ /* 0x001fc800078a10ff */
[----:B---3--:R-:W-:Y:S02]  /*160f0*/  @!P1 LEA.HI.X R9, R73, R4, R77, 0x2, P5 ;  /* 0x0000000449099211 */ /* 0x008fe400028f144d */
[----:B------:R-:W3:Y:S01]  /*16100*/  LDL R77, [R1+0x120] ;  /* 0x00012000014d7983 */ /* 0x000ee20000100800 */
[----:B------:R-:W-:-:S03]  /*16110*/  MOV R73, R69 ;  /* 0x0000004500497202 */ /* 0x000fc60000000f00 */
[----:B------:R-:W5:Y:S01]  /*16120*/  LDL R69, [R1+0x118] ;  /* 0x0001180001457983 */ /* 0x000f620000100800 */
[----:B------:R-:W-:Y:S02]  /*16130*/  ISETP.GE.AND P3, PT, R80, UR4, PT ;  /* 0x0000000450007c0c */ /* 0x000fe4000bf66270 */
[----:B------:R-:W-:Y:S02]  /*16140*/  ISETP.GE.AND P0, PT, R76, UR4, PT ;  /* 0x000000044c007c0c */ /* 0x000fe4000bf06270 */
[----:B------:R-:W-:-:S09]  /*16150*/  ISETP.GE.AND P2, PT, R72, UR4, PT ;  /* 0x0000000448007c0c */ /* 0x000fd2000bf46270 */
[----:B------:R-:W-:-:S04]  /*16160*/  @!P3 LEA R10, P4, R80, R3, 0x2 ;  /* 0x00000003500ab211 */ /* 0x000fc800078810ff */
[----:B----4-:R-:W-:-:S05]  /*16170*/  @!P3 LEA.HI.X R11, R80, R4, R81, 0x2, P4 ;  /* 0x00000004500bb211 */ /* 0x010fca00020f1451 */
[----:B------:R0:W-:Y:S01]  /*16180*/  @!P3 ST.E.64 desc[UR42][R10.64], R78 ;  /* 0x0000004e0a00b985 */ /* 0x0001e2000c101b2a */
[----:B--2---:R-:W-:-:S03]  /*16190*/  ISETP.GE.AND P3, PT, R68, UR4, PT ;  /* 0x0000000444007c0c */ /* 0x004fc6000bf66270 */
[----:B------:R1:W-:Y:S01]  /*161a0*/  @!P1 ST.E.64 desc[UR42][R8.64], R82 ;  /* 0x0000005208009985 */ /* 0x0003e2000c101b2a */
[----:B------:R-:W-:Y:S02]  /*161b0*/  ISETP.GE.AND P1, PT, R64, UR4, PT ;  /* 0x0000000440007c0c */ /* 0x000fe4000bf26270 */
[-C--:B0-----:R-:W-:Y:S02]  /*161c0*/  @!P0 LEA R10, P4, R76, R3.reuse, 0x2 ;  /* 0x000000034c0a8211 */ /* 0x081fe400078810ff */
[----:B-1----:R-:W-:-:S04]  /*161d0*/  @!P2 LEA R8, P5, R72, R3, 0x2 ;  /* 0x000000034808a211 */ /* 0x002fc800078a10ff */
[-C--:B------:R-:W-:Y:S02]  /*161e0*/  @!P2 LEA.HI.X R9, R72, R4.reuse, R73, 0x2, P5 ;  /* 0x000000044809a211 */ /* 0x080fe400028f1449 */
[----:B---3--:R-:W-:-:S05]  /*161f0*/  @!P0 LEA.HI.X R11, R76, R4, R77, 0x2, P4 ;  /* 0x000000044c0b8211 */ /* 0x008fca00020f144d */
[----:B------:R0:W-:Y:S01]  /*16200*/  @!P0 ST.E.64 desc[UR42][R10.64], R86 ;  /* 0x000000560a008985 */ /* 0x0001e2000c101b2a */
[----:B------:R-:W-:-:S03]  /*16210*/  ISETP.GE.AND P0, PT, R60, UR4, PT ;  /* 0x000000043c007c0c */ /* 0x000fc6000bf06270 */
[----:B------:R1:W-:Y:S01]  /*16220*/  @!P2 ST.E.64 desc[UR42][R8.64], R90 ;  /* 0x0000005a0800a985 */ /* 0x0003e2000c101b2a */
[----:B------:R-:W-:Y:S02]  /*16230*/  ISETP.GE.AND P2, PT, R56, UR4, PT ;  /* 0x0000000438007c0c */ /* 0x000fe4000bf46270 */
[-C--:B0-----:R-:W-:Y:S02]  /*16240*/  @!P3 LEA R10, P4, R68, R3.reuse, 0x2 ;  /* 0x00000003440ab211 */ /* 0x081fe400078810ff */
[----:B-1----:R-:W-:Y:S02]  /*16250*/  @!P1 LEA R8, P5, R64, R3, 0x2 ;  /* 0x0000000340089211 */ /* 0x002fe400078a10ff */
[-C--:B-----5:R-:W-:Y:S02]  /*16260*/  @!P3 LEA.HI.X R11, R68, R4.reuse, R69, 0x2, P4 ;  /* 0x00000004440bb211 */ /* 0x0a0fe400020f1445 */
[----:B------:R-:W-:Y:S02]  /*16270*/  @!P1 LEA.HI.X R9, R64, R4, R65, 0x2, P5 ;  /* 0x0000000440099211 */ /* 0x000fe400028f1441 */
[----:B------:R-:W-:Y:S01]  /*16280*/  ISETP.GE.AND P4, PT, R52, UR4, PT ;  /* 0x0000000434007c0c */ /* 0x000fe2000bf86270 */
[----:B------:R0:W-:Y:S01]  /*16290*/  @!P3 ST.E.64 desc[UR42][R10.64], R94 ;  /* 0x0000005e0a00b985 */ /* 0x0001e2000c101b2a */
[----:B------:R-:W-:-:S03]  /*162a0*/  ISETP.GE.AND P3, PT, R48, UR4, PT ;  /* 0x0000000430007c0c */ /* 0x000fc6000bf66270 */
[----:B------:R1:W-:Y:S01]  /*162b0*/  @!P1 ST.E.64 desc[UR42][R8.64], R98 ;  /* 0x0000006208009985 */ /* 0x0003e2000c101b2a */
[-C--:B0-----:R-:W-:Y:S02]  /*162c0*/  @!P0 LEA R10, P5, R60, R3.reuse, 0x2 ;  /* 0x000000033c0a8211 */ /* 0x081fe400078a10ff */
[----:B-1----:R-:W-:Y:S02]  /*162d0*/  @!P2 LEA R8, P1, R56, R3, 0x2 ;  /* 0x000000033808a211 */ /* 0x002fe400078210ff */
[-C--:B------:R-:W-:Y:S02]  /*162e0*/  @!P0 LEA.HI.X R11, R60, R4.reuse, R61, 0x2, P5 ;  /* 0x000000043c0b8211 */ /* 0x080fe400028f143d */
[----:B------:R-:W-:Y:S02]  /*162f0*/  @!P2 LEA.HI.X R9, R56, R4, R57, 0x2, P1 ;  /* 0x000000043809a211 */ /* 0x000fe400008f1439 */
[----:B------:R-:W-:Y:S01]  /*16300*/  ISETP.GE.AND P1, PT, R12, UR4, PT ;  /* 0x000000040c007c0c */ /* 0x000fe2000bf26270 */
[----:B------:R0:W-:Y:S04]  /*16310*/  @!P0 ST.E.64 desc[UR42][R10.64], R102 ;  /* 0x000000660a008985 */ /* 0x0001e8000c101b2a */
[----:B------:R1:W-:Y:S01]  /*16320*/  @!P2 ST.E.64 desc[UR42][R8.64], R106 ;  /* 0x0000006a0800a985 */ /* 0x0003e2000c101b2a */
[----:B------:R-:W-:-:S02]  /*16330*/  ISETP.GE.AND P2, PT, R44, UR4, PT ;  /* 0x000000042c007c0c */ /* 0x000fc4000bf46270 */
[-C--:B0-----:R-:W-:Y:S02]  /*16340*/  @!P4 LEA R10, P0, R52, R3.reuse, 0x2 ;  /* 0x00000003340ac211 */ /* 0x081fe400078010ff */
[----:B-1----:R-:W-:Y:S02]  /*16350*/  @!P3 LEA R8, P5, R48, R3, 0x2 ;  /* 0x000000033008b211 */ /* 0x002fe400078a10ff */
[-C--:B------:R-:W-:Y:S02]  /*16360*/  @!P4 LEA.HI.X R11, R52, R4.reuse, R53, 0x2, P0 ;  /* 0x00000004340bc211 */ /* 0x080fe400000f1435 */
[----:B------:R-:W-:Y:S02]  /*16370*/  ISETP.GE.AND P0, PT, R40, UR4, PT ;  /* 0x0000000428007c0c */ /* 0x000fe4000bf06270 */
[----:B------:R-:W-:Y:S01]  /*16380*/  @!P3 LEA.HI.X R9, R48, R4, R49, 0x2, P5 ;  /* 0x000000043009b211 */ /* 0x000fe200028f1431 */
[----:B------:R0:W-:Y:S04]  /*16390*/  @!P4 ST.E.64 desc[UR42][R10.64], R110 ;  /* 0x0000006e0a00c985 */ /* 0x0001e8000c101b2a */
[----:B------:R1:W-:Y:S01]  /*163a0*/  @!P3 ST.E.64 desc[UR42][R8.64], R114 ;  /* 0x000000720800b985 */ /* 0x0003e2000c101b2a */
[----:B------:R-:W-:-:S02]  /*163b0*/  ISETP.GE.AND P3, PT, R36, UR4, PT ;  /* 0x0000000424007c0c */ /* 0x000fc4000bf66270 */
[-C--:B0-----:R-:W-:Y:S02]  /*163c0*/  @!P1 LEA R10, P4, R12, R3.reuse, 0x2 ;  /* 0x000000030c0a9211 */ /* 0x081fe400078810ff */
[-C--:B-1----:R-:W-:Y:S02]  /*163d0*/  @!P2 LEA R8, P5, R44, R3.reuse, 0x2 ;  /* 0x000000032c08a211 */ /* 0x082fe400078a10ff */
[-C--:B------:R-:W-:Y:S02]  /*163e0*/  @!P1 LEA.HI.X R11, R12, R4.reuse, R13, 0x2, P4 ;  /* 0x000000040c0b9211 */ /* 0x080fe400020f140d */
[----:B------:R-:W-:Y:S02]  /*163f0*/  @!P0 LEA R12, P4, R40, R3, 0x2 ;  /* 0x00000003280c8211 */ /* 0x000fe400078810ff */
[----:B------:R-:W-:Y:S01]  /*16400*/  @!P2 LEA.HI.X R9, R44, R4, R45, 0x2, P5 ;  /* 0x000000042c09a211 */ /* 0x000fe200028f142d */
[----:B------:R-:W-:Y:S01]  /*16410*/  @!P1 ST.E.64 desc[UR42][R10.64], R118 ;  /* 0x000000760a009985 */ /* 0x000fe2000c101b2a */
[----:B------:R-:W-:-:S02]  /*16420*/  ISETP.GE.AND P1, PT, R32, UR4, PT ;  /* 0x0000000420007c0c */ /* 0x000fc4000bf26270 */
        /* <DEDUP_REMOVED lines=28> */
.L_x_14506:
[----:B------:R-:W3:Y:S01]  /*165f0*/  LDL.LU R10, [R1+0x4c] ;  /* 0x00004c00010a7983 */ /* 0x000ee20000300800 */
[----:B------:R-:W-:Y:S01]  /*16600*/  ULDC.64 UR6, c[0x0][0xc08] ;  /* 0x0003020000067ab9 */ /* 0x000fe20000000a00 */
[----:B------:R-:W-:Y:S02]  /*16610*/  ULDC.64 UR4, c[0x0][0xc00] ;  /* 0x0003000000047ab9 */ /* 0x000fe40000000a00 */
[----:B------:R-:W4:Y:S04]  /*16620*/  LDL.LU R0, [R1+0x50] ;  /* 0x0000500001007983 */ /* 0x000f280000300800 */
[----:B--2---:R-:W2:Y:S01]  /*16630*/  LDL R4, [R1+0x44] ;  /* 0x0000440001047983 */ /* 0x004ea20000100800 */
[----:B------:R-:W-:Y:S01]  /*16640*/  ISETP.NE.U32.AND P1, PT, RZ, UR6, PT ;  /* 0x00000006ff007c0c */ /* 0x000fe2000bf25070 */
[----:B------:R-:W-:Y:S01]  /*16650*/  IMAD.MOV.U32 R3, RZ, RZ, RZ ;  /* 0x000000ffff037224 */ /* 0x000fe200078e00ff */
[----:B------:R-:W-:-:S02]  /*16660*/  ISETP.NE.U32.AND P0, PT, RZ, UR4, PT ;  /* 0x00000004ff007c0c */ /* 0x000fc4000bf05070 */
[----:B------:R-:W-:Y:S02]  /*16670*/  ISETP.NE.AND.EX P1, PT, RZ, UR7, PT, P1 ;  /* 0x00000007ff007c0c */ /* 0x000fe4000bf25310 */
[----:B------:R-:W-:Y:S01]  /*16680*/  ISETP.NE.AND.EX P0, PT, RZ, UR5, PT, P0 ;  /* 0x00000005ff007c0c */ /* 0x000fe2000bf05300 */
[----:B------:R-:W1:Y:S01]  /*16690*/  S2R R35, SR_TID.X ;  /* 0x0000000000237919 */ /* 0x000e620000002100 */
        /* <DEDUP_REMOVED lines=9> */
[----:B-1----:R-:W-:-:S05]  /*16730*/  VIADD R0, R35, 0xffffff80 ;  /* 0xffffff8023007836 */ /* 0x002fca0000000000 */
[----:B------:R-:W-:-:S07]  /*16740*/  ISETP.GT.AND P3, PT, R0, 0x7f, PT ;  /* 0x0000007f0000780c */ /* 0x000fce0003f64270 */
[----:B------:R-:W1:Y:S02]  /*16750*/  @!P2 LDC R4, c[0x0][0xad4] ;  /* 0x0002b500ff04ab82 */ /* 0x000e640000000800 */
[----:B-1----:R3:W-:Y:S01]  /*16760*/  @!P2 STL [R1+0x44], R4 ;  /* 0x000044040100a387 */ /* 0x0027e20000100800 */
[----:B------:R-:W-:Y:S01]  /*16770*/  ISETP.GT.AND P2, PT, R4, 0x1, PT ;  /* 0x000000010400780c */ /* 0x000fe20003f44270 */
[----:B------:R-:W-:-:S12]  /*16780*/  @P1 BRA `(.L_x_14524) ;  /* 0x0000000000101947 */ /* 0x000fd80003800000 */
[----:B------:R-:W-:Y:S05]  /*16790*/  @!P0 BRA `(.L_x_14524) ;  /* 0x00000000000c8947 */ /* 0x000fea0003800000 */
[----:B---3--:R-:W2:Y:S04]  /*167a0*/  LDG.E R11, desc[UR42][R8.64] ;  /* 0x0000002a080b7981 */ /* 0x008ea8000c1e1900 */
[----:B-----5:R-:W2:Y:S02]  /*167b0*/  LDG.E R26, desc[UR42][R8.64+0x4] ;  /* 0x0000042a081a7981 */ /* 0x020ea4000c1e1900 */
[----:B--2---:R-:W-:-:S07]  /*167c0*/  IMAD.IADD R26, R26, 0x1, -R11 ;  /* 0x000000011a1a7824 */ /* 0x004fce00078e0a0b */
.L_x_14524:
[----:B---3--:R-:W2:Y:S04]  /*167d0*/  LDL.LU R8, [R1+0x48] ;  /* 0x0000480001087983 */ /* 0x008ea80000300800 */
[----:B------:R-:W3:Y:S01]  /*167e0*/  LDL.LU R0, [R1+0xd8] ;  /* 0x0000d80001007983 */ /* 0x000ee20000300800 */
[----:B------:R-:W-:Y:S01]  /*167f0*/  BSSY B1, `(.L_x_14525) ;  /* 0x0000037000017945 */ /* 0x000fe20003800000 */
[----:B-----5:R-:W-:Y:S02]  /*16800*/  SHF.R.S32.HI R28, RZ, 0x1f, R3 ;  /* 0x0000001fff1c7819 */ /* 0x020fe40000011403 */
[----:B--2---:R-:W-:Y:S02]  /*16810*/  SEL R33, R8, RZ, !P0 ;  /* 0x000000ff08217207 */ /* 0x004fe40004000000 */
[----:B---3--:R-:W-:Y:S01]  /*16820*/  SEL R30, R0, RZ, !P0 ;  /* 0x000000ff001e7207 */ /* 0x008fe20004000000 */
[----:B------:R-:W-:Y:S06]  /*16830*/  @P3 BRA `(.L_x_14526) ;  /* 0x0000000000c83947 */ /* 0x000fec0003800000 */
[----:B------:R-:W2:Y:S01]  /*16840*/  LDL R8, [R1+0x4] ;  /* 0x0000040001087983 */ /* 0x000ea20000100800 */
[----:B------:R-:W1:Y:S02]  /*16850*/  LDC R37, c[0x0][0xbe8] ;  /* 0x0002fa00ff257b82 */ /* 0x000e640000000800 */
[----:B-1----:R-:W-:Y:S01]  /*16860*/  IMAD R0, R26, R37, RZ ;  /* 0x000000251a007224 */ /* 0x002fe200078e02ff */
[----:B--2---:R-:W-:-:S04]  /*16870*/  IADD3 R35, R8, -0x80, R35 ;  /* 0xffffff8008237810 */ /* 0x004fc80007ffe023 */
[----:B------:R-:W-:-:S13]  /*16880*/  ISETP.GE.AND P0, PT, R35, R0, PT ;  /* 0x000000002300720c */ /* 0x000fda0003f06270 */
[----:B------:R-:W-:Y:S05]  /*16890*/  @P0 BRA `(.L_x_14526) ;  /* 0x0000000000b00947 */ /* 0x000fea0003800000 */
[----:B------:R-:W2:Y:S01]  /*168a0*/  LDL.LU R32, [R1+0x58] ;  /* 0x0000580001207983 */ /* 0x000ea20000300800 */
[----:B------:R-:W-:Y:S01]  /*168b0*/  ISETP.GT.AND P0, PT, R4, 0x1, PT ;  /* 0x000000010400780c */ /* 0x000fe20003f04270 */
[----:B------:R-:W-:Y:S01]  /*168c0*/  IMAD.MOV.U32 R4, RZ, RZ, 0x9b8 ;  /* 0x000009b8ff047424 */ /* 0x000fe200078e00ff */
[----:B------:R-:W-:Y:S01]  /*168d0*/  ISETP.NE.AND P1, PT, R37, 0x1, PT ;  /* 0x000000012500780c */ /* 0x000fe20003f25270 */
[----:B------:R-:W1:Y:S01]  /*168e0*/  LDC.64 R14, c[0x0][0xba8] ;  /* 0x0002ea00ff0e7b82 */ /* 0x000e620000000a00 */
[----:B------:R-:W-:Y:S02]  /*168f0*/  IMAD.MOV.U32 R27, RZ, RZ, R35 ;  /* 0x000000ffff1b7224 */ /* 0x000fe400078e0023 */
        /* <DEDUP_REMOVED lines=16> */
[----:B------:R-:W-:Y:S02]  /*16a00*/  IADD3 R29, R21, R29, RZ ;  /* 0x0000001d151d7210 */ /* 0x000fe40007ffe0ff */
[----:B------:R-:W-:Y:S01]  /*16a10*/  IADD3 R20, P1, P3, R24, R20, R3 ;  /* 0x0000001418147210 */ /* 0x000fe20007b3e003 */
        /* <DEDUP_REMOVED lines=20> */
.L_x_14526:
[----:B------:R-:W-:Y:S05]  /*16b60*/  BSYNC B1 ;  /* 0x0000000000017941 */ /* 0x000fea0003800000 */
.L_x_14525:
[----:B------:R-:W-:Y:S05]  /*16b70*/  @P2 BRA `(.L_x_14519) ;  /* 0x0000000800f82947 */ /* 0x000fea0003800000 */
[----:B------:R-:W2:Y:S01]  /*16b80*/  LDL R24, [R1+0x4] ;  /* 0x0000040001187983 */ /* 0x000ea20000100800 */
[----:B------:R-:W3:Y:S01]  /*16b90*/  LDC R21, c[0x0][0xbe8] ;  /* 0x0002fa00ff157b82 */ /* 0x000ee20000000800 */
[----:B------:R-:W-:Y:S01]  /*16ba0*/  ULDC.64 UR4, c[0x0][0xaa0] ;  /* 0x0002a80000047ab9 */ /* 0x000fe20000000a00 */
[----:B------:R-:W4:Y:S01]  /*16bb0*/  S2R R0, SR_TID.X ;  /* 0x0000000000007919 */ /* 0x000f220000002100 */
[----:B---3--:R-:W-:Y:S01]  /*16bc0*/  ISETP.NE.AND P0, PT, R21, 0x1, PT ;  /* 0x000000011500780c */ /* 0x008fe20003f05270 */
[----:B----4-:R-:W-:Y:S02]  /*16bd0*/  VIADD R4, R0, 0xffffff80 ;  /* 0xffffff8000047836 */ /* 0x010fe40000000000 */
[----:B------:R-:W-:-:S10]  /*16be0*/  IMAD R0, R28, UR4, RZ ;  /* 0x000000041c007c24 */ /* 0x000fd4000f8e02ff */
[----:B------:R-:W3:Y:S01]  /*16bf0*/  @P0 LDC R13, c[0x0][0xbec] ;  /* 0x0002fb00ff0d0b82 */ /* 0x000ee20000000800 */
[----:B-1----:R-:W-:Y:S01]  /*16c00*/  SHF.R.S32.HI R9, RZ, 0x1f, R4 ;  /* 0x0000001fff097819 */ /* 0x002fe20000011404 */
[----:B------:R-:W-:-:S03]  /*16c10*/  IMAD R11, R3, UR5, R0 ;  /* 0x00000005030b7c24 */ /* 0x000fc6000f8e0200 */
[----:B------:R-:W-:Y:S01]  /*16c20*/  LEA.HI R0, R9, R4, RZ, 0x3 ;  /* 0x0000000409007211 */ /* 0x000fe200078f18ff */
[----:B------:R-:W-:Y:S02]  /*16c30*/  IMAD.WIDE.U32 R8, R3, UR4, RZ ;  /* 0x0000000403087c25 */ /* 0x000fe4000f8e00ff */
[----:B------:R-:W1:Y:S01]  /*16c40*/  @P0 LDC R15, c[0x0][0xbf0] ;  /* 0x0002fc00ff0f0b82 */ /* 0x000e620000000800 */
[----:B------:R-:W-:Y:S01]  /*16c50*/  ULDC.64 UR4, c[0x0][0xae8] ;  /* 0x0002ba0000047ab9 */ /* 0x000fe20000000a00 */
[----:B------:R-:W-:Y:S02]  /*16c60*/  LOP3.LUT R3, R0, 0xfffffff8, RZ, 0xc0, !PT ;  /* 0xfffffff800037812 */ /* 0x000fe400078ec0ff */
[----:B------:R-:W-:Y:S02]  /*16c70*/  SHF.R.S32.HI R20, RZ, 0x3, R0 ;  /* 0x00000003ff147819 */ /* 0x000fe40000011400 */
[----:B------:R-:W-:Y:S01]  /*16c80*/  IADD3 R9, R9, R11, RZ ;  /* 0x0000000b09097210 */ /* 0x000fe20007ffe0ff */
[----:B------:R-:W-:-:S04]  /*16c90*/  IMAD.IADD R3, R4, 0x1, -R3 ;  /* 0x0000000104037824 */ /* 0x000fc800078e0a03 */
[----:B------:R-:W-:Y:S02]  /*16ca0*/  IMAD R0, R3, 0x20, R20 ;  /* 0x0000002003007824 */ /* 0x000fe400078e0214 */
        /* <DEDUP_REMOVED lines=8> */
[----:B--2---:R-:W-:-:S04]  /*16d30*/  IMAD.IADD R10, R24, 0x1, R0 ;  /* 0x00000001180a7824 */ /* 0x004fc800078e0200 */
[----:B---3--:R-:W-:-:S04]  /*16d40*/  @P0 IMAD.HI.U32 R0, R10, R13, RZ ;  /* 0x0000000d0a000227 */ /* 0x008fc800078e00ff */
[----:B------:R-:W-:Y:S01]  /*16d50*/  IMAD.MOV.U32 R3, RZ, RZ, R10 ;  /* 0x000000ffff037224 */ /* 0x000fe200078e000a */
[----:B-1----:R-:W-:-:S04]  /*16d60*/  @P0 SHF.R.U32.HI R3, RZ, R15, R0 ;  /* 0x0000000fff030219 */ /* 0x002fc80000011600 */
        /* <DEDUP_REMOVED lines=20> */
.L_x_14741:
[----:B------:R-:W-:Y:S01]  /*16eb0*/  IMAD R21, R26, R21, RZ ;  /* 0x000000151a157224 */ /* 0x000fe200078e02ff */
[----:B------:R-:W-:Y:S01]  /*16ec0*/  BSSY B1, `(.L_x_14528) ;  /* 0x000001f000017945 */ /* 0x000fe20003800000 */
[----:B------:R-:W-:-:S05]  /*16ed0*/  IMAD.IADD R20, R20, 0x1, R24 ;  /* 0x0000000114147824 */ /* 0x000fca00078e0218 */
        /* <DEDUP_REMOVED lines=10> */
[----:B------:R-:W-:Y:S01]  /*16f80*/  VIADD R25, R208, 0xc0 ;  /* 0x000000c0d0197836 */ /* 0x000fe20000000000 */
[----:B------:R-:W-:Y:S02]  /*16f90*/  ISETP.GE.AND P0, PT, R24, UR4, PT ;  /* 0x0000000418007c0c */ /* 0x000fe4000bf06270 */
[----:B------:R-:W-:-:S02]  /*16fa0*/  IADD3 R29, R208, 0x40, RZ ;  /* 0x00000040d01d7810 */ /* 0x000fc40007ffe0ff */
[----:B------:R-:W-:Y:S02]  /*16fb0*/  SHF.R.S32.HI R14, RZ, 0x1f, R208 ;  /* 0x0000001fff0e7819 */ /* 0x000fe400000114d0 */
[----:B------:R-:W-:Y:S02]  /*16fc0*/  SHF.R.S32.HI R29, RZ, 0x1f, R29 ;  /* 0x0000001fff1d7819 */ /* 0x000fe4000001141d */
[-C--:B---3--:R-:W-:Y:S02]  /*16fd0*/  @!P3 LEA R10, P5, R208, R9.reuse, 0x1 ;  /* 0x00000009d00ab211 */ /* 0x088fe400078a08ff */
[----:B------:R-:W-:Y:S02]  /*16fe0*/  @!P2 LEA R12, P4, R8, R9, 0x1 ;  /* 0x00000009080ca211 */ /* 0x000fe400078808ff */
[----:B--2---:R-:W-:Y:S02]  /*16ff0*/  @!P3 LEA.HI.X R11, R208, R3, R14, 0x1, P5 ;  /* 0x00000003d00bb211 */ /* 0x004fe400028f0c0e */
        /* <DEDUP_REMOVED lines=11> */
.L_x_14529:
[----:B------:R-:W-:Y:S05]  /*170b0*/  BSYNC B1 ;  /* 0x0000000000017941 */ /* 0x000fea0003800000 */
.L_x_14528:
[----:B------:R-:W-:-:S03]  /*170c0*/  UMOV UR4, 0xffffffff ;  /* 0xffffffff00047882 */ /* 0x000fc60000000000 */
[----:B------:R-:W-:Y:S05]  /*170d0*/  BRA.DIV UR4, `(.L_x_14530) ;  /* 0x0000009a04f87947 */ /* 0x000fea000b800000 */
[----:B--2---:R2:W0:Y:S04]  /*170e0*/  SHFL.IDX PT, R3, R4, 0x1, 0x181f ;  /* 0x00381f0004037f89 */ /* 0x00442800000e0000 */
[----:B---34-:R2:W3:Y:S02]  /*170f0*/  SHFL.IDX PT, R9, R0, 0x1, 0x181f ;  /* 0x00381f0000097f89 */ /* 0x0184e400000e0000 */
.L_x_14745:
        /* <DEDUP_REMOVED lines=19> */
[----:B0-----:R-:W-:Y:S02]  /*17230*/  @!P3 LEA.HI.X R11, R208, R3, R14, 0x1, P5 ;  /* 0x00000003d00bb211 */ /* 0x001fe400028f0c0e */
[----:B------:R-:W-:-:S02]  /*17240*/  @!P1 LEA R14, P5, R26, R9, 0x1 ;  /* 0x000000091a0e9211 */ /* 0x000fc400078a08ff */
[----:B------:R-:W-:Y:S01]  /*17250*/  SHF.R.S32.HI R27, RZ, 0x1f, R27 ;  /* 0x0000001fff1b7819 */ /* 0x000fe2000001141b */
[----:B------:R4:W-:Y:S01]  /*17260*/  @!P3 ST.E.128 desc[UR42][R10.64], RZ ;  /* 0x000000ff0a00b985 */ /* 0x0009e2000c101d2a */
[----:B------:R-:W-:Y:S02]  /*17270*/  @!P2 LEA.HI.X R13, R28, R3, R29, 0x1, P4 ;  /* 0x000000031c0da211 */ /* 0x000fe400020f0c1d */
[----:B------:R-:W-:Y:S02]  /*17280*/  SHF.R.S32.HI R25, RZ, 0x1f, R25 ;  /* 0x0000001fff197819 */ /* 0x000fe40000011419 */
[----:B------:R-:W-:Y:S01]  /*17290*/  @!P0 LEA R8, P4, R24, R9, 0x1 ;  /* 0x0000000918088211 */ /* 0x000fe200078808ff */
[----:B------:R4:W-:Y:S01]  /*172a0*/  @!P2 ST.E.128 desc[UR42][R12.64], RZ ;  /* 0x000000ff0c00a985 */ /* 0x0009e2000c101d2a */
[-C--:B------:R-:W-:Y:S02]  /*172b0*/  @!P1 LEA.HI.X R15, R26, R3.reuse, R27, 0x1, P5 ;  /* 0x000000031a0f9211 */ /* 0x080fe400028f0c1b */
[----:B------:R-:W-:-:S03]  /*172c0*/  @!P0 LEA.HI.X R9, R24, R3, R25, 0x1, P4 ;  /* 0x0000000318098211 */ /* 0x000fc600020f0c19 */
[----:B------:R4:W-:Y:S04]  /*172d0*/  @!P1 ST.E.128 desc[UR42][R14.64], RZ ;  /* 0x000000ff0e009985 */ /* 0x0009e8000c101d2a */
[----:B------:R4:W-:Y:S02]  /*172e0*/  @!P0 ST.E.128 desc[UR42][R8.64], RZ ;  /* 0x000000ff08008985 */ /* 0x0009e4000c101d2a */
.L_x_14532:
[----:B------:R-:W-:Y:S05]  /*172f0*/  BSYNC B1 ;  /* 0x0000000000017941 */ /* 0x000fea0003800000 */
.L_x_14531:
[----:B------:R-:W-:-:S03]  /*17300*/  UMOV UR4, 0xffffffff ;  /* 0xffffffff00047882 */ /* 0x000fc60000000000 */
[----:B------:R-:W-:Y:S05]  /*17310*/  BRA.DIV UR4, `(.L_x_14533) ;  /* 0x0000009a04b47947 */ /* 0x000fea000b800000 */
[----:B0-----:R0:W0:Y:S04]  /*17320*/  SHFL.IDX PT, R3, R4, 0x2, 0x181f ;  /* 0x00581f0004037f89 */ /* 0x00102800000e0000 */
[----:B---34-:R3:W4:Y:S02]  /*17330*/  SHFL.IDX PT, R9, R0, 0x2, 0x181f ;  /* 0x00581f0000097f89 */ /* 0x01872400000e0000 */
.L_x_14749:
        /* <DEDUP_REMOVED lines=17> */
[-C--:B----4-:R-:W-:Y:S02]  /*17450*/  @!P3 LEA R10, P5, R208, R9.reuse, 0x1 ;  /* 0x00000009d00ab211 */ /* 0x090fe400078a08ff */
        /* <DEDUP_REMOVED lines=13> */
.L_x_14535:
[----:B------:R-:W-:Y:S05]  /*17530*/  BSYNC B1 ;  /* 0x0000000000017941 */ /* 0x000fea0003800000 */
.L_x_14534:
[----:B------:R-:W-:-:S03]  /*17540*/  UMOV UR4, 0xffffffff ;  /* 0xffffffff00047882 */ /* 0x000fc60000000000 */
[----:B------:R-:W-:Y:S05]  /*17550*/  BRA.DIV UR4, `(.L_x_14536) ;  /* 0x0000009a04707947 */ /* 0x000fea000b800000 */
[----:B0-----:R0:W0:Y:S04]  /*17560*/  SHFL.IDX PT, R3, R4, 0x3, 0x181f ;  /* 0x00781f0004037f89 */ /* 0x00102800000e0000 */
[----:B----4-:R4:W0:Y:S02]  /*17570*/  SHFL.IDX PT, R9, R0, 0x3, 0x181f ;  /* 0x00781f0000097f89 */ /* 0x01082400000e0000 */
.L_x_14753:
[----:B-1234-:R-:W-:-:S05]  /*17580*/  VIADD R0, R20, 0x60 ;  /* 0x0000006014007836 */ /* 0x01efca0000000000 */
[----:B------:R-:W-:-:S13]  /*17590*/  ISETP.GE.AND P0, PT, R0, R21, PT ;  /* 0x000000150000720c */ /* 0x000fda0003f06270 */
[----:B------:R-:W-:Y:S05]  /*175a0*/  @P0 BRA `(.L_x_14519) ;  /* 0x00000000006c0947 */ /* 0x000fea0003800000 */
        /* <DEDUP_REMOVED lines=13> */
[-C--:B------:R-:W-:Y:S02]  /*17680*/  @!P3 LEA R10, P5, R208, R9.reuse, 0x1 ;  /* 0x00000009d00ab211 */ /* 0x080fe400078a08ff */
        /* <DEDUP_REMOVED lines=13> */
.L_x_14519:
[----:B------:R-:W-:Y:S05]  /*17760*/  BSYNC B0 ;  /* 0x0000000000007941 */ /* 0x000fea0003800000 */
.L_x_14505:
[----:B------:R-:W-:Y:S02]  /*17770*/  ULDC UR4, c[0x0][0xc3c] ;  /* 0x00030f0000047ab9 */ /* 0x000fe40000000800 */
[----:B------:R-:W-:-:S13]  /*17780*/  ISETP.GE.AND P0, PT, R7, UR4, PT ;  /* 0x0000000407007c0c */ /* 0x000fda000bf06270 */
[----:B------:R-:W-:Y:S05]  /*17790*/  @!P0 BRA `(.L_x_14537) ;  /* 0xfffffea000608947 */ /* 0x000fea000383ffff */
[----:B------:R-:W-:Y:S05]  /*177a0*/  BRA `(.L_x_14365) ;  /* 0x0000007800487947 */ /* 0x000fea0003800000 */
.L_x_14363:
        /* <DEDUP_REMOVED lines=16> */
.L_x_14538:
        /* <DEDUP_REMOVED lines=43> */
.L_x_14542:
        /* <DEDUP_REMOVED lines=37> */
.L_x_14540:
        /* <DEDUP_REMOVED lines=13> */
.L_x_14543:
        /* <DEDUP_REMOVED lines=33> */
[----:B0-----:R-:W-:-:S03]  /*18090*/  IMAD.MOV R13, RZ, RZ, -R3 ;  /* 0x000000ffff0d7224 */ /* 0x001fc600078e0a03 */
[----:B------:R-:W-:Y:S01]  /*180a0*/  @!P2 IADD3 R10, -R10, RZ, RZ ;  /* 0x000000ff0a0aa210 */ /* 0x000fe20007ffe1ff */
[----:B------:R-:W-:Y:S01]  /*180b0*/  IMAD.MOV R12, RZ, RZ, -R2 ;  /* 0x000000ffff0c7224 */ /* 0x000fe200078e0a02 */
        /* <DEDUP_REMOVED lines=26> */
.L_x_14544:
        /* <DEDUP_REMOVED lines=61> */
.L_x_14545:
[----:B------:R-:W-:-:S05]  /*18630*/  LOP3.LUT R17, RZ, R2, RZ, 0x33, !PT ;  /* 0x00000002ff117212 */ /* 0x000fca00078e33ff */
[----:B------:R-:W-:Y:S01]  /*18640*/  IMAD.IADD R17, R6, 0x1, R17 ;  /* 0x0000000106117824 */ /* 0x000fe200078e0211 */
[----:B------:R-:W-:Y:S06]  /*18650*/  BRA `(.L_x_14546) ;  /* 0x00000000000c7947 */ /* 0x000fec0003800000 */
.L_x_14541:
[----:B------:R-:W-:Y:S01]  /*18660*/  IMAD.MOV.U32 R17, RZ, RZ, RZ ;  /* 0x000000ffff117224 */ /* 0x000fe200078e00ff */
[----:B------:R-:W-:Y:S01]  /*18670*/  MOV R16, UR6 ;  /* 0x0000000600107c02 */ /* 0x000fe20008000f00 */
[----:B------:R-:W-:-:S07]  /*18680*/  IMAD.MOV.U32 R18, RZ, RZ, RZ ;  /* 0x000000ffff127224 */ /* 0x000fce00078e00ff */
.L_x_14546:
[----:B------:R-:W-:-:S13]  /*18690*/  ISETP.NE.AND P0, PT, R7, RZ, PT ;  /* 0x000000ff0700720c */ /* 0x000fda0003f05270 */
[----:B------:R-:W0:Y:S01]  /*186a0*/  @!P0 S2R R3, SR_CgaCtaId ;  /* 0x0000000000038919 */ /* 0x000e220000008800 */
[----:B------:R-:W-:-:S04]  /*186b0*/  @!P0 MOV R2, 0x400 ;  /* 0x0000040000028802 */ /* 0x000fc80000000f00 */
[----:B0-----:R-:W-:-:S05]  /*186c0*/  @!P0 LEA R2, R3, R2, 0x18 ;  /* 0x0000000203028211 */ /* 0x001fca00078ec0ff */
[----:B------:R1:W-:Y:S01]  /*186d0*/  @!P0 STS.128 [R2+0x228d0], R16 ;  /* 0x0228d01002008388 */ /* 0x0003e20000000c00 */
[----:B------:R-:W-:Y:S06]  /*186e0*/  BAR.ARV 0x5, 0x180 ;  /* 0x0146000000007b1d */ /* 0x000fec0000002000 */
.L_x_14539:
        /* <DEDUP_REMOVED lines=14> */
[----:B------:R-:W-:Y:S02]  /*187d0*/  LOP3.LUT R2, R2, 0x38, RZ, 0xc0, !PT ;  /* 0x0000003802027812 */ /* 0x000fe400078ec0ff */
[----:B------:R-:W-:-:S02]  /*187e0*/  CS2R R24, SRZ ;  /* 0x0000000000187805 */ /* 0x000fc4000001ff00 */
[----:B------:R-:W-:Y:S01]  /*187f0*/  LOP3.LUT R4, R3, 0x38, R0, 0x78, !PT ;  /* 0x0000003803047812 */ /* 0x000fe200078e7800 */
[----:B------:R-:W-:Y:S01]  /*18800*/  IMAD.SHL.U32 R0, R0, 0x10, RZ ;  /* 0x0000001000007824 */ /* 0x000fe200078e00ff */
[----:B------:R-:W-:Y:S01]  /*18810*/  SHF.R.U32.HI R3, RZ, 0x3, R5 ;  /* 0x00000003ff037819 */ /* 0x000fe20000011605 */
[----:B------:R-:W-:Y:S01]  /*18820*/  IMAD.MOV.U32 R26, RZ, RZ, 0x1 ;  /* 0x00000001ff1a7424 */ /* 0x000fe200078e00ff */
[----:B------:R-:W-:Y:S01]  /*18830*/  LOP3.LUT R29, R4, 0x200, R29, 0xf8, !PT ;  /* 0x00000200041d7812 */ /* 0x000fe200078ef81d */
[----:B------:R-:W-:Y:S01]  /*18840*/  ULDC.64 UR40, c[0x0][0x198] ;  /* 0x0000660000287ab9 */ /* 0x000fe20000000a00 */
[----:B------:R-:W-:Y:S01]  /*18850*/  LOP3.LUT R3, R3, 0x70, R0, 0xf8, !PT ;  /* 0x0000007003037812 */ /* 0x000fe200078ef800 */
[----:B------:R-:W-:Y:S01]  /*18860*/  ULOP3.LUT UR38, UR36, 0x2, URZ, 0xfc, !UPT ;  /* 0x0000000224267892 */ /* 0x000fe2000f8efc3f */
[C---:B------:R-:W-:Y:S01]  /*18870*/  LOP3.LUT R0, R2.reuse, 0x40, RZ, 0xfc, !PT ;  /* 0x0000004002007812 */ /* 0x040fe200078efcff */
[----:B------:R-:W-:Y:S01]  /*18880*/  ULDC UR37, c[0x0][0xc] ;  /* 0x0000030000257ab9 */ /* 0x000fe20000000800 */
[----:B------:R-:W-:-:S02]  /*18890*/  LOP3.LUT R3, R2, 0x80, RZ, 0xfc, !PT ;  /* 0x0000008002037812 */ /* 0x000fc400078efcff */
[----:B------:R-:W-:Y:S01]  /*188a0*/  MOV R27, 0x1 ;  /* 0x00000001001b7802 */ /* 0x000fe20000000f00 */
[----:B0-----:R-:W-:Y:S01]  /*188b0*/  ULEA UR4, UR5, UR4, 0x18 ;  /* 0x0000000405047291 */ /* 0x001fe2000f8ec03f */
[----:B------:R-:W-:-:S05]  /*188c0*/  LOP3.LUT R2, R2, 0xc0, RZ, 0xfc, !PT ;  /* 0x000000c002027812 */ /* 0x000fca00078efcff */
[----:B------:R-:W-:-:S04]  /*188d0*/  IMAD.U32 R22, RZ, RZ, UR4 ;  /* 0x00000004ff167e24 */ /* 0x000fc8000f8e00ff */
[----:B------:R-:W-:-:S05]  /*188e0*/  IMAD R0, R29, 0x2, R22 ;  /* 0x000000021d007824 */ /* 0x000fca00078e0216 */
[----:B------:R1:W-:Y:S02]  /*188f0*/  STL [R1+0x4], R0 ;  /* 0x0000040001007387 */ /* 0x0003e40000100800 */
.L_x_14650:
[----:B------:R-:W0:Y:S02]  /*18900*/  LDC.64 R2, c[0x0][0xc88] ;  /* 0x00032200ff027b82 */ /* 0x000e240000000a00 */
[----:B0-----:R-:W-:-:S05]  /*18910*/  IMAD.WIDE R2, R19, 0x4, R2 ;  /* 0x0000000413027825 */ /* 0x001fca00078e0202 */
[----:B-1----:R-:W1:Y:S01]  /*18920*/  LDG.E R35, desc[UR42][R2.64] ;  /* 0x0000002a02237981 */ /* 0x002e62000c1e1900 */
[----:B------:R-:W-:Y:S05]  /*18930*/  YIELD ;  /* 0x0000000000007946 */ /* 0x000fea0003800000 */
[----:B------:R-:W-:Y:S01]  /*18940*/  ULDC.64 UR4, c[0x0][0xa28] ;  /* 0x00028a0000047ab9 */ /* 0x000fe20000000a00 */
[----:B------:R-:W-:Y:S01]  /*18950*/  IMAD.MOV.U32 R31, RZ, RZ, RZ ;  /* 0x000000ffff1f7224 */ /* 0x000fe200078e00ff */
[----:B------:R-:W-:Y:S01]  /*18960*/  ISETP.NE.U32.AND P0, PT, RZ, UR4, PT ;  /* 0x00000004ff007c0c */ /* 0x000fe2000bf05070 */
[----:B---34-:R-:W-:Y:S01]  /*18970*/  IMAD.MOV.U32 R6, RZ, RZ, RZ ;  /* 0x000000ffff067224 */ /* 0x018fe200078e00ff */
        /* <DEDUP_REMOVED lines=12> */
[----:B------:R-:W-:Y:S02]  /*18a40*/  ISETP.NE.U32.AND P2, PT, RZ, UR8, PT ;  /* 0x00000008ff007c0c */ /* 0x000fe4000bf45070 */
[----:B------:R-:W-:Y:S02]  /*18a50*/  ISETP.NE.AND.EX P0, PT, RZ, UR5, PT, P0 ;  /* 0x00000005ff007c0c */ /* 0x000fe4000bf05300 */
[----:B------:R-:W-:Y:S02]  /*18a60*/  ISETP.NE.AND.EX P2, PT, RZ, UR9, PT, P2 ;  /* 0x00000009ff007c0c */ /* 0x000fe4000bf45320 */
[----:B------:R-:W-:Y:S02]  /*18a70*/  ISETP.NE.U32.AND P1, PT, RZ, UR6, PT ;  /* 0x00000006ff007c0c */ /* 0x000fe4000bf25070 */
[----:B-1----:R-:W-:-:S02]  /*18a80*/  IADD3 R2, P3, R32, UR4, RZ ;  /* 0x0000000420027c10 */ /* 0x002fc4000ff7e0ff */
[----:B------:R-:W-:Y:S02]  /*18a90*/  ISETP.NE.AND.EX P1, PT, RZ, UR7, PT, P1 ;  /* 0x00000007ff007c0c */ /* 0x000fe4000bf25310 */
[C---:B------:R-:W-:Y:S02]  /*18aa0*/  IADD3.X R3, R33.reuse, UR5, RZ, P3, !PT ;  /* 0x0000000521037c10 */ /* 0x040fe40009ffe4ff */
[----:B------:R-:W-:Y:S02]  /*18ab0*/  IADD3 R4, P4, R32, UR6, RZ ;  /* 0x0000000620047c10 */ /* 0x000fe4000ff9e0ff */
[----:B0-----:R-:W-:Y:S01]  /*18ac0*/  MOV R0, RZ ;  /* 0x000000ff00007202 */ /* 0x001fe20000000f00 */
[----:B--2---:R-:W2:Y:S01]  /*18ad0*/  @P0 LDG.E R6, desc[UR42][R2.64] ;  /* 0x0000002a02060981 */ /* 0x004ea2000c1e1900 */
        /* <DEDUP_REMOVED lines=22> */
[----:B0-----:R-:W2:Y:S04]  /*18c40*/  LDG.E R8, desc[UR42][R2.64] ;  /* 0x0000002a02087981 */ /* 0x001ea8000c1e1900 */
[----:B------:R-:W2:Y:S02]  /*18c50*/  LDG.E R7, desc[UR42][R2.64+0x4] ;  /* 0x0000042a02077981 */ /* 0x000ea4000c1e1900 */
[----:B--2---:R-:W-:-:S05]  /*18c60*/  IMAD.IADD R11, R7, 0x1, -R8 ;  /* 0x00000001070b7824 */ /* 0x004fca00078e0a08 */
[----:B------:R1:W-:Y:S02]  /*18c70*/  STL [R1+0xc], R11 ;  /* 0x00000c0b01007387 */ /* 0x0003e40000100800 */
.L_x_14548:
        /* <DEDUP_REMOVED lines=14> */
.L_x_14549:
        /* <DEDUP_REMOVED lines=8> */
[----:B--2---:R-:W-:-:S07]  /*18de0*/  IADD3 R9, -R9, R10, RZ ;  /* 0x0000000a09097210 */ /* 0x004fce0007ffe1ff */
.L_x_14550:
        /* <DEDUP_REMOVED lines=11> */
[----:B------:R-:W-:-:S02]  /*18ea0*/  IMAD.SHL.U32 R2, R17, 0x80, RZ ;  /* 0x0000008011027824 */ /* 0x000fc400078e00ff */
[----:B------:R-:W-:Y:S02]  /*18eb0*/  IMAD.IADD R7, R9, 0x1, R6 ;  /* 0x0000000109077824 */ /* 0x000fe400078e0206 */
[----:B------:R-:W-:Y:S02]  /*18ec0*/  VIADD R2, R2, 0x7f ;  /* 0x0000007f02027836 */ /* 0x000fe40000000000 */
[----:B------:R-:W-:Y:S01]  /*18ed0*/  VIADD R5, R7, 0x5f ;  /* 0x0000005f07057836 */ /* 0x000fe20000000000 */
[----:B------:R2:W-:Y:S01]  /*18ee0*/  STL [R1], R7 ;  /* 0x0000000701007387 */ /* 0x0005e20000100800 */
[----:B0-----:R-:W-:-:S04]  /*18ef0*/  @P0 IMAD.HI.U32 R4, R2, R4, RZ ;  /* 0x0000000402040227 */ /* 0x001fc800078e00ff */
[----:B------:R-:W-:Y:S01]  /*18f00*/  IMAD.HI R5, R5, 0x2aaaaaab, RZ ;  /* 0x2aaaaaab05057827 */ /* 0x000fe200078e02ff */
[----:B---3--:R-:W-:Y:S02]  /*18f10*/  @P0 SHF.R.U32.HI R2, RZ, R3, R4 ;  /* 0x00000003ff020219 */ /* 0x008fe40000011604 */
[----:B------:R-:W-:Y:S02]  /*18f20*/  SHF.R.U32.HI R4, RZ, 0x10, R8 ;  /* 0x00000010ff047819 */ /* 0x000fe40000011608 */
[----:B--2---:R-:W-:Y:S02]  /*18f30*/  IADD3 R7, R7, 0x60, -R11 ;  /* 0x0000006007077810 */ /* 0x004fe40007ffe80b */
[----:B------:R-:W-:Y:S02]  /*18f40*/  SHF.R.U32.HI R3, RZ, 0x1f, R5 ;  /* 0x0000001fff037819 */ /* 0x000fe40000011605 */
[----:B------:R-:W-:Y:S02]  /*18f50*/  IADD3 R2, R7, R2, RZ ;  /* 0x0000000207027210 */ /* 0x000fe40007ffe0ff */
[----:B------:R-:W-:-:S03]  /*18f60*/  LEA.HI.SX32 R5, R5, R3, 0x1c ;  /* 0x0000000305057211 */ /* 0x000fc600078fe2ff */
[----:B------:R-:W-:-:S05]  /*18f70*/  IMAD.HI R2, R2, 0x2aaaaaab, RZ ;  /* 0x2aaaaaab02027827 */ /* 0x000fca00078e02ff */
[----:B------:R-:W-:-:S04]  /*18f80*/  SHF.R.U32.HI R3, RZ, 0x1f, R2 ;  /* 0x0000001fff037819 */ /* 0x000fc80000011602 */
[----:B------:R-:W-:-:S04]  /*18f90*/  LEA.HI.SX32 R3, R2, R3, 0x1c ;  /* 0x0000000302037211 */ /* 0x000fc800078fe2ff */
[----:B------:R-:W-:-:S04]  /*18fa0*/  VIMNMX R10, R5, R3, PT ;  /* 0x00000003050a7248 */ /* 0x000fc80003fe0100 */
[----:B------:R-:W-:-:S13]  /*18fb0*/  ISETP.GE.AND P0, PT, R10, 0x1, PT ;  /* 0x000000010a00780c */ /* 0x000fda0003f06270 */
[----:B------:R-:W-:Y:S05]  /*18fc0*/  @!P0 BRA `(.L_x_14552) ;  /* 0x0000000000708947 */ /* 0x000fea0003800000 */
[----:B------:R-:W-:Y:S01]  /*18fd0*/  ISETP.NE.AND P0, PT, R4, RZ, PT ;  /* 0x000000ff0400720c */ /* 0x000fe20003f05270 */
[----:B------:R-:W-:-:S03]  /*18fe0*/  ULDC UR4, c[0x0][0x9f0] ;  /* 0x00027c0000047ab9 */ /* 0x000fc60000000800 */
[----:B------:R-:W-:-:S04]  /*18ff0*/  SEL R8, R4, UR4, P0 ;  /* 0x0000000404087c07 */ /* 0x000fc80008000000 */
[----:B------:R-:W-:Y:S02]  /*19000*/  IABS R12, R8 ;  /* 0x00000008000c7213 */ /* 0x000fe40000000000 */
[----:B-1----:R-:W-:Y:S02]  /*19010*/  IADD3 R11, R8, -0x1, R10 ;  /* 0xffffffff080b7810 */ /* 0x002fe40007ffe00a */
        /* <DEDUP_REMOVED lines=23> */
.L_x_14552:
[----:B------:R-:W-:Y:S05]  /*19190*/  BSYNC B0 ;  /* 0x0000000000007941 */ /* 0x000fea0003800000 */
.L_x_14551:
        /* <DEDUP_REMOVED lines=25> */
.L_x_14756:
[----:B--2---:R-:W-:Y:S02]  /*19330*/  ISETP.NE.AND P0, PT, R14, RZ, PT ;  /* 0x000000ff0e00720c */ /* 0x004fe40003f05270 */
[----:B------:R-:W-:-:S11]  /*19340*/  PLOP3.LUT P6, PT, PT, PT, PT, 0x8, 0x0 ;  /* 0x000000000000781c */ /* 0x000fd60003fce170 */
[----:B------:R-:W-:Y:S05]  /*19350*/  @P0 BRA `(.L_x_14556) ;  /* 0x00000000000c0947 */ /* 0x000fea0003800000 */
[----:B------:R-:W-:-:S03]  /*19360*/  UMOV UR4, 0xffffffff ;  /* 0xffffffff00047882 */ /* 0x000fc60000000000 */
[----:B------:R-:W-:Y:S05]  /*19370*/  BRA.DIV UR4, `(.L_x_14557) ;  /* 0x0000007e04687947 */ /* 0x000fea000b800000 */
[----:B------:R-:W-:-:S13]  /*19380*/  ELECT P6, URZ, PT ;  /* 0x00000000003f782f */ /* 0x000fda00038c0000 */
.L_x_14556:
        /* <DEDUP_REMOVED lines=9> */
.L_x_14759:
[----:B------:R-:W-:Y:S05]  /*19420*/  BSYNC B1 ;  /* 0x0000000000017941 */ /* 0x000fea0003800000 */
.L_x_14558:
[----:B------:R-:W-:Y:S04]  /*19430*/  BSSY B1, `(.L_x_14560) ;  /* 0x000007b000017945 */ /* 0x000fe80003800000 */
[----:B------:R-:W-:Y:S05]  /*19440*/  @!P6 BRA `(.L_x_14561) ;  /* 0x0000000400e4e947 */ /* 0x000fea0003800000 */
[----:B0-----:R-:W-:Y:S01]  /*19450*/  LEA R3, R24, R22, 0x3 ;  /* 0x0000001618037211 */ /* 0x001fe200078e18ff */
[----:B------:R-:W0:Y:S01]  /*19460*/  S2R R10, SR_TID.X ;  /* 0x00000000000a7919 */ /* 0x000e220000002100 */
[----:B------:R-:W-:Y:S01]  /*19470*/  SHF.L.U32 R9, R27, 0x1f, RZ ;  /* 0x0000001f1b097819 */ /* 0x000fe200000006ff */
[----:B------:R-:W-:Y:S03]  /*19480*/  BSSY B2, `(.L_x_14562) ;  /* 0x0000005000027945 */ /* 0x000fe60003800000 */
[----:B------:R-:W2:Y:S01]  /*19490*/  SYNCS.PHASECHK.TRANS64.TRYWAIT P0, [R3+URZ+0x228a0], R9 ;  /* 0x0228a009030075a7 */ /* 0x000ea2000800017f */
[----:B0-----:R-:W-:-:S04]  /*194a0*/  LOP3.LUT R10, R10, 0x7f, RZ, 0xc0, !PT ;  /* 0x0000007f0a0a7812 */ /* 0x001fc800078ec0ff */
[----:B------:R-:W-:Y:S01]  /*194b0*/  ISETP.NE.AND P1, PT, R10, RZ, PT ;  /* 0x000000ff0a00720c */ /* 0x000fe20003f25270 */
[----:B--2---:R-:W-:-:S12]  /*194c0*/  @!P0 BRA `(.L_x_14563) ;  /* 0x0000007c00488947 */ /* 0x004fd80003800000 */
.L_x_14760:
[----:B------:R-:W-:Y:S05]  /*194d0*/  BSYNC B2 ;  /* 0x0000000000027941 */ /* 0x000fea0003800000 */
.L_x_14562:
[----:B------:R-:W-:Y:S04]  /*194e0*/  BSSY B2, `(.L_x_14564) ;  /* 0x0000009000027945 */ /* 0x000fe80003800000 */
[----:B------:R-:W-:Y:S05]  /*194f0*/  @P1 BRA `(.L_x_14565) ;  /* 0x00000000001c1947 */ /* 0x000fea0003800000 */
[----:B-1----:R-:W1:Y:S01]  /*19500*/  S2R R11, SR_TID.X ;  /* 0x00000000000b7919 */ /* 0x002e620000002100 */
[----:B------:R-:W-:-:S04]  /*19510*/  IMAD.MOV.U32 R10, RZ, RZ, 0x3000 ;  /* 0x00003000ff0a7424 */ /* 0x000fc800078e00ff */
[----:B------:R2:W-:Y:S01]  /*19520*/  SYNCS.ARRIVE.TRANS64 RZ, [R3+URZ+0x22890], R10 ;  /* 0x0228900a03ff79a7 */ /* 0x0005e2000800003f */
[----:B-1----:R-:W-:-:S04]  /*19530*/  LOP3.LUT R11, R11, 0x1f, RZ, 0xc0, !PT ;  /* 0x0000001f0b0b7812 */ /* 0x002fc800078ec0ff */
[----:B------:R-:W-:-:S13]  /*19540*/  ISETP.NE.AND P0, PT, R11, RZ, PT ;  /* 0x000000ff0b00720c */ /* 0x000fda0003f05270 */
[----:B--2---:R-:W-:Y:S05]  /*19550*/  @!P0 BRA `(.L_x_14565) ;  /* 0x0000000000048947 */ /* 0x004fea0003800000 */
[----:B------:R-:W-:Y:S01]  /*19560*/  BPT.TRAP 0x1 ;  /* 0x000000040000795c */ /* 0x000fe20000300000 */
.L_x_14565:
[----:B------:R-:W-:Y:S05]  /*19570*/  BSYNC B2 ;  /* 0x0000000000027941 */ /* 0x000fea0003800000 */
.L_x_14564:
[----:B------:R-:W-:Y:S01]  /*19580*/  IMAD.MOV.U32 R14, RZ, RZ, RZ ;  /* 0x000000ffff0e7224 */ /* 0x000fe200078e00ff */
[----:B------:R-:W-:Y:S01]  /*19590*/  UIADD3 UR4, UP0, UR40, 0x570, URZ ;  /* 0x0000057028047890 */ /* 0x000fe2000ff1e03f */
[----:B------:R-:W-:Y:S01]  /*195a0*/  IMAD R10, R2, 0x60, R0 ;  /* 0x00000060020a7824 */ /* 0x000fe200078e0200 */
[----:B------:R-:W-:Y:S01]  /*195b0*/  PLOP3.LUT P0, PT, PT, PT, PT, 0x80, 0x0 ;  /* 0x000000000000781c */ /* 0x000fe20003f0f070 */
[----:B-1----:R-:W-:Y:S01]  /*195c0*/  IMAD R11, R24, 0x3000, R22 ;  /* 0x00003000180b7824 */ /* 0x002fe200078e0216 */
[----:B------:R-:W-:Y:S01]  /*195d0*/  R2UR UR10, R14 ;  /* 0x000000000e0a72ca */ /* 0x000fe200000e0000 */
[----:B------:R-:W-:Y:S01]  /*195e0*/  VIADD R10, R10, 0xffffffa0 ;  /* 0xffffffa00a0a7836 */ /* 0x000fe20000000000 */
[----:B------:R-:W-:Y:S01]  /*195f0*/  UIADD3.X UR5, URZ, UR41, URZ, UP0, !UPT ;  /* 0x000000293f057290 */ /* 0x000fe200087fe43f */
[----:B------:R-:W-:Y:S01]  /*19600*/  VIADD R11, R11, 0x1c400 ;  /* 0x0001c4000b0b7836 */ /* 0x000fe20000000000 */
[----:B------:R-:W-:Y:S01]  /*19610*/  UMOV UR6, 0x0 ;  /* 0x0000000000067882 */ /* 0x000fe20000000000 */
[----:B------:R-:W-:Y:S01]  /*19620*/  VIADD R12, R3, 0x22890 ;  /* 0x00022890030c7836 */ /* 0x000fe20000000000 */
[----:B------:R-:W-:-:S09]  /*19630*/  UMOV UR7, 0x12f00000 ;  /* 0x12f0000000077882 */ /* 0x000fd20000000000 */
.L_x_14566:
        /* <DEDUP_REMOVED lines=13> */
.L_x_14761:
[----:B------:R-:W-:Y:S05]  /*19710*/  BSYNC B2 ;  /* 0x0000000000027941 */ /* 0x000fea0003800000 */
.L_x_14567:
        /* <DEDUP_REMOVED lines=11> */
.L_x_14570:
[----:B------:R-:W-:Y:S05]  /*197d0*/  BSYNC B2 ;  /* 0x0000000000027941 */ /* 0x000fea0003800000 */
.L_x_14569:
        /* <DEDUP_REMOVED lines=9> */
.L_x_14571:
        /* <DEDUP_REMOVED lines=15> */
.L_x_14572:
        /* <DEDUP_REMOVED lines=15> */
.L_x_14573:
        /* <DEDUP_REMOVED lines=15> */
.L_x_14574:
        /* <DEDUP_REMOVED lines=10> */
.L_x_14561:
[----:B------:R-:W-:Y:S05]  /*19be0*/  BSYNC B1 ;  /* 0x0000000000017941 */ /* 0x000fea0003800000 */
.L_x_14560:
        /* <DEDUP_REMOVED lines=9> */
.L_x_14590:
[----:B------:R-:W-:Y:S05]  /*19c80*/  YIELD ;  /* 0x0000000000007946 */ /* 0x000fea0003800000 */
[----:B------:R-:W-:Y:S04]  /*19c90*/  BSSY B1, `(.L_x_14575) ;  /* 0x000007a000017945 */ /* 0x000fe80003800000 */
[----:B------:R-:W-:Y:S05]  /*19ca0*/  @!P6 BRA `(.L_x_14576) ;  /* 0x0000000400e0e947 */ /* 0x000fea0003800000 */
[----:B------:R-:W-:Y:S01]  /*19cb0*/  IMAD R9, R24, 0x8, R22 ;  /* 0x0000000818097824 */ /* 0x000fe200078e0216 */
[----:B------:R-:W-:Y:S01]  /*19cc0*/  SHF.L.U32 R2, R27, 0x1f, RZ ;  /* 0x0000001f1b027819 */ /* 0x000fe200000006ff */
[----:B0-----:R-:W0:Y:S01]  /*19cd0*/  S2R R3, SR_TID.X ;  /* 0x0000000000037919 */ /* 0x001e220000002100 */
[----:B------:R-:W-:Y:S02]  /*19ce0*/  BSSY B2, `(.L_x_14577) ;  /* 0x0000005000027945 */ /* 0x000fe40003800000 */
[----:B------:R-:W2:Y:S01]  /*19cf0*/  SYNCS.PHASECHK.TRANS64.TRYWAIT P1, [R9+URZ+0x228a0], R2 ;  /* 0x0228a002090075a7 */ /* 0x000ea2000802017f */
[----:B0-----:R-:W-:-:S04]  /*19d00*/  LOP3.LUT R3, R3, 0x7f, RZ, 0xc0, !PT ;  /* 0x0000007f03037812 */ /* 0x001fc800078ec0ff */
[----:B------:R-:W-:Y:S01]  /*19d10*/  ISETP.NE.AND P2, PT, R3, RZ, PT ;  /* 0x000000ff0300720c */ /* 0x000fe20003f45270 */
[----:B--2---:R-:W-:-:S12]  /*19d20*/  @!P1 BRA `(.L_x_14578) ;  /* 0x0000007400589947 */ /* 0x004fd80003800000 */
.L_x_14762:
[----:B------:R-:W-:Y:S05]  /*19d30*/  BSYNC B2 ;  /* 0x0000000000027941 */ /* 0x000fea0003800000 */
.L_x_14577:
        /* <DEDUP_REMOVED lines=9> */
.L_x_14580:
[----:B------:R-:W-:Y:S05]  /*19dd0*/  BSYNC B2 ;  /* 0x0000000000027941 */ /* 0x000fea0003800000 */
.L_x_14579:
        /* <DEDUP_REMOVED lines=10> */
[----:B------:R-:W-:-:S10]  /*19e80*/  UMOV UR7, 0x12f00000 ;  /* 0x12f0000000077882 */ /* 0x000fd40000000000 */
.L_x_14581:
        /* <DEDUP_REMOVED lines=13> */
.L_x_14763:
[----:B------:R-:W-:Y:S05]  /*19f60*/  BSYNC B2 ;  /* 0x0000000000027941 */ /* 0x000fea0003800000 */
.L_x_14582:
[----:B------:R-:W-:Y:S01]  /*19f70*/  BSSY B2, `(.L_x_14584) ;  /* 0x000000b000027945 */ /* 0x000fe20003800000 */
[----:B01----:R-:W-:Y:S01]  /*19f80*/  MOV R2, 0x0 ;  /* 0x0000000000027802 */ /* 0x003fe20000000f00 */
[----:B------:R-:W-:Y:S02]  /*19f90*/  IMAD.MOV.U32 R3, RZ, RZ, 0x12f00000 ;  /* 0x12f00000ff037424 */ /* 0x000fe400078e00ff */
        /* <DEDUP_REMOVED lines=8> */
.L_x_14585:
[----:B------:R-:W-:Y:S05]  /*1a020*/  BSYNC B2 ;  /* 0x0000000000027941 */ /* 0x000fea0003800000 */
.L_x_14584:
        /* <DEDUP_REMOVED lines=9> */
.L_x_14586:
        /* <DEDUP_REMOVED lines=15> */
.L_x_14587:
        /* <DEDUP_REMOVED lines=15> */
.L_x_14588:
        /* <DEDUP_REMOVED lines=15> */
.L_x_14589:
        /* <DEDUP_REMOVED lines=10> */
.L_x_14576:
[----:B------:R-:W-:Y:S05]  /*1a430*/  BSYNC B1 ;  /* 0x0000000000017941 */ /* 0x000fea0003800000 */
.L_x_14575:
        /* <DEDUP_REMOVED lines=8> */
.L_x_14554:
[----:B------:R-:W-:Y:S05]  /*1a4c0*/  BSYNC B0 ;  /* 0x0000000000007941 */ /* 0x000fea0003800000 */
.L_x_14553:
[----:B------:R-:W2:Y:S01]  /*1a4d0*/  LDC R0, c[0x0][0x448] ;  /* 0x00011200ff007b82 */ /* 0x000ea20000000800 */
[----:B------:R-:W-:Y:S01]  /*1a4e0*/  LEA R2, R17, 0x7f, 0x7 ;  /* 0x0000007f11027811 */ /* 0x000fe200078e38ff */
[----:B------:R-:W-:Y:S06]  /*1a4f0*/  @!P0 WARPSYNC.ALL ;  /* 0x0000000000008948 */ /* 0x000fec0003800000 */
[----:B------:R-:W-:Y:S01]  /*1a500*/  @!P0 BAR.SYNC.DEFER_BLOCKING 0xc, 0x180 ;  /* 0x0306000000008b1d */ /* 0x000fe20000010000 */
[----:B------:R-:W-:-:S05]  /*1a510*/  ISETP.NE.AND P2, PT, R4, RZ, PT ;  /* 0x000000ff0400720c */ /* 0x000fca0003f45270 */
[----:B------:R-:W-:Y:S08]  /*1a520*/  BSSY B0, `(.L_x_14591) ;  /* 0x0000029000007945 */ /* 0x000ff00003800000 */
[----:B------:R-:W3:Y:S01]  /*1a530*/  @!P2 LDC R4, c[0x0][0x9f0] ;  /* 0x00027c00ff04ab82 */ /* 0x000ee20000000800 */
[----:B--2---:R-:W-:-:S13]  /*1a540*/  ISETP.NE.AND P1, PT, R0, 0x1, PT ;  /* 0x000000010000780c */ /* 0x004fda0003f25270 */
[----:B0-----:R-:W0:Y:S08]  /*1a550*/  @P1 LDC R3, c[0x0][0x44c] ;  /* 0x00011300ff031b82 */ /* 0x001e300000000800 */
[----:B------:R-:W2:Y:S01]  /*1a560*/  @P1 LDC R0, c[0x0][0x450] ;  /* 0x00011400ff001b82 */ /* 0x000ea20000000800 */
[----:B0-----:R-:W-:-:S05]  /*1a570*/  @P1 IMAD.HI.U32 R3, R2, R3, RZ ;  /* 0x0000000302031227 */ /* 0x001fca00078e00ff */
[----:B--2---:R-:W-:-:S05]  /*1a580*/  @P1 SHF.R.U32.HI R2, RZ, R0, R3 ;  /* 0x00000000ff021219 */ /* 0x004fca0000011603 */
[----:B------:R-:W-:-:S04]  /*1a590*/  IMAD.IADD R2, R7, 0x1, R2 ;  /* 0x0000000107027824 */ /* 0x000fc800078e0202 */
[----:B------:R-:W-:-:S05]  /*1a5a0*/  IMAD.HI R2, R2, 0x2aaaaaab, RZ ;  /* 0x2aaaaaab02027827 */ /* 0x000fca00078e02ff */
[----:B------:R-:W-:-:S04]  /*1a5b0*/  SHF.R.U32.HI R3, RZ, 0x1f, R2 ;  /* 0x0000001fff037819 */ /* 0x000fc80000011602 */
[----:B------:R-:W-:Y:S01]  /*1a5c0*/  LEA.HI.SX32 R2, R2, R3, 0x1c ;  /* 0x0000000302027211 */ /* 0x000fe200078fe2ff */
[----:B------:R-:W-:-:S03]  /*1a5d0*/  IMAD.MOV.U32 R3, RZ, RZ, RZ ;  /* 0x000000ffff037224 */ /* 0x000fc600078e00ff */
[----:B------:R-:W-:-:S04]  /*1a5e0*/  VIMNMX R5, R5, R2, PT ;  /* 0x0000000205057248 */ /* 0x000fc80003fe0100 */
[----:B------:R-:W-:-:S13]  /*1a5f0*/  ISETP.GE.AND P1, PT, R5, 0x1, PT ;  /* 0x000000010500780c */ /* 0x000fda0003f26270 */
[----:B---3--:R-:W-:Y:S05]  /*1a600*/  @!P1 BRA `(.L_x_14592) ;  /* 0x0000000000689947 */ /* 0x008fea0003800000 */
        /* <DEDUP_REMOVED lines=26> */
.L_x_14592:
[----:B------:R-:W-:Y:S05]  /*1a7b0*/  BSYNC B0 ;  /* 0x0000000000007941 */ /* 0x000fea0003800000 */
.L_x_14591:
        /* <DEDUP_REMOVED lines=21> */
[----:B0-----:R-:W-:Y:S01]  /*1a910*/  IADD3 R16, R0, UR37, R7 ;  /* 0x0000002500107c10 */ /* 0x001fe2000fffe007 */
[----:B------:R-:W-:Y:S06]  /*1a920*/  BRA `(.L_x_14595) ;  /* 0x0000003000f87947 */ /* 0x000fec0003800000 */
.L_x_14594:
        /* <DEDUP_REMOVED lines=15> */
[----:B-1----:R-:W-:Y:S02]  /*1aa20*/  IMAD.U32 R11, RZ, RZ, UR5 ;  /* 0x00000005ff0b7e24 */ /* 0x002fe4000f8e00ff */
[----:B------:R-:W-:Y:S02]  /*1aa30*/  IMAD.MOV.U32 R12, RZ, RZ, 0x1 ;  /* 0x00000001ff0c7424 */ /* 0x000fe400078e00ff */
[----:B------:R-:W-:-:S07]  /*1aa40*/  IMAD.MOV.U32 R13, RZ, RZ, RZ ;  /* 0x000000ffff0d7224 */ /* 0x000fce00078e00ff */
[----:B------:R-:W-:-:S07]  /*1aa50*/  LEPC R20, `(.L_x_14597) ;  /* 0x000000001014794e */ /* 0x000fce0000000000 */
[----:B0-----:R-:W-:Y:S05]  /*1aa60*/  CALL.ABS.NOINC R2 ;  /* 0x0000000002007343 */ /* 0x001fea0003c00000 */
.L_x_14597:
[----:B------:R-:W-:Y:S05]  /*1aa70*/  BSYNC B6 ;  /* 0x0000000000067941 */ /* 0x000fea0003800000 */
.L_x_14596:
        /* <DEDUP_REMOVED lines=10> */
[----:B------:R-:W-:Y:S01]  /*1ab20*/  MOV R7, UR9 ;  /* 0x0000000900077c02 */ /* 0x000fe20008000f00 */
[----:B------:R-:W-:Y:S02]  /*1ab30*/  IMAD.U32 R5, RZ, RZ, UR7 ;  /* 0x00000007ff057e24 */ /* 0x000fe4000f8e00ff */
[----:B------:R-:W-:Y:S02]  /*1ab40*/  IMAD.U32 R6, RZ, RZ, UR8 ;  /* 0x00000008ff067e24 */ /* 0x000fe4000f8e00ff */
[----:B------:R-:W-:-:S02]  /*1ab50*/  IMAD.U32 R10, RZ, RZ, UR4 ;  /* 0x00000004ff0a7e24 */ /* 0x000fc4000f8e00ff */
[----:B-1----:R-:W-:Y:S02]  /*1ab60*/  IMAD.U32 R11, RZ, RZ, UR5 ;  /* 0x00000005ff0b7e24 */ /* 0x002fe4000f8e00ff */
[----:B------:R-:W-:Y:S02]  /*1ab70*/  IMAD.MOV.U32 R8, RZ, RZ, 0x70 ;  /* 0x00000070ff087424 */ /* 0x000fe400078e00ff */
[----:B------:R-:W-:Y:S02]  /*1ab80*/  IMAD.MOV.U32 R12, RZ, RZ, 0x1 ;  /* 0x00000001ff0c7424 */ /* 0x000fe400078e00ff */
[----:B0-----:R-:W-:-:S07]  /*1ab90*/  IMAD.MOV.U32 R13, RZ, RZ, RZ ;  /* 0x000000ffff0d7224 */ /* 0x001fce00078e00ff */
[----:B------:R-:W-:-:S07]  /*1aba0*/  LEPC R20, `(.L_x_14600) ;  /* 0x000000001014794e */ /* 0x000fce0000000000 */
[----:B--2---:R-:W-:Y:S05]  /*1abb0*/  CALL.ABS.NOINC R2 ;  /* 0x0000000002007343 */ /* 0x004fea0003c00000 */
.L_x_14600:
[----:B------:R0:W1:Y:S01]  /*1abc0*/  LDC.64 R2, c[0x4][R34] ;  /* 0x0100000022027b82 */ /* 0x0000620000000a00 */
[----:B------:R-:W-:Y:S01]  /*1abd0*/  ULDC.64 UR4, c[0x4][0xf0] ;  /* 0x01003c0000047ab9 */ /* 0x000fe20000000a00 */
[----:B------:R-:W-:Y:S01]  /*1abe0*/  ULDC.64 UR6, c[0x4][0xf8] ;  /* 0x01003e0000067ab9 */ /* 0x000fe20000000a00 */
[----:B------:R-:W-:Y:S01]  /*1abf0*/  ULDC.64 UR8, c[0x4][0x18] ;  /* 0x0100060000087ab9 */ /* 0x000fe20000000a00 */
[----:B------:R-:W-:Y:S01]  /*1ac00*/  IMAD.U32 R4, RZ, RZ, UR4 ;  /* 0x00000004ff047e24 */ /* 0x000fe2000f8e00ff */
[----:B------:R-:W-:Y:S01]  /*1ac10*/  MOV R5, UR5 ;  /* 0x0000000500057c02 */ /* 0x000fe20008000f00 */
        /* <DEDUP_REMOVED lines=9> */
.L_x_14599:
[----:B------:R-:W-:Y:S05]  /*1acb0*/  BSYNC B6 ;  /* 0x0000000000067941 */ /* 0x000fea0003800000 */
.L_x_14598:
[----:B------:R-:W2:Y:S01]  /*1acc0*/  LDL R2, [R1+0x20] ;  /* 0x0000200001027983 */ /* 0x000ea20000100800 */
[----:B------:R-:W-:Y:S01]  /*1acd0*/  ULDC.64 UR4, c[0x0][0x9f8] ;  /* 0x00027e0000047ab9 */ /* 0x000fe20000000a00 */
[----:B------:R-:W0:Y:S02]  /*1ace0*/  LDC R8, c[0x0][0x430] ;  /* 0x00010c00ff087b82 */ /* 0x000e240000000800 */
[----:B------:R-:W3:Y:S01]  /*1acf0*/  LDL R20, [R1] ;  /* 0x0000000001147983 */ /* 0x000ee20000100800 */
[----:B------:R-:W-:Y:S01]  /*1ad00*/  ISETP.NE.U32.AND P0, PT, RZ, UR4, PT ;  /* 0x00000004ff007c0c */ /* 0x000fe2000bf05070 */
[----:B------:R-:W4:Y:S03]  /*1ad10*/  S2R R21, SR_TID.X ;  /* 0x0000000000157919 */ /* 0x000f260000002100 */
[----:B------:R-:W-:-:S13]  /*1ad20*/  ISETP.NE.AND.EX P0, PT, RZ, UR5, PT, P0 ;  /* 0x00000005ff007c0c */ /* 0x000fda000bf05300 */
[----:B------:R-:W-:Y:S01]  /*1ad30*/  @P0 IADD3 R32, P1, R32, UR4, RZ ;  /* 0x0000000420200c10 */ /* 0x000fe2000ff3e0ff */
[----:B------:R-:W-:Y:S01]  /*1ad40*/  IMAD.U32 R9, RZ, RZ, UR38 ;  /* 0x00000026ff097e24 */ /* 0x000fe2000f8e00ff */
[----:B------:R-:W1:Y:S01]  /*1ad50*/  S2R R10, SR_TID.X ;  /* 0x00000000000a7919 */ /* 0x000e620000002100 */
[----:B------:R-:W-:Y:S01]  /*1ad60*/  ULDC UR4, c[0x0][0x2f4] ;  /* 0x0000bd0000047ab9 */ /* 0x000fe20000000800 */
[----:B------:R-:W-:Y:S01]  /*1ad70*/  @P0 IADD3.X R33, R33, UR5, RZ, P1, !PT ;  /* 0x0000000521210c10 */ /* 0x000fe20008ffe4ff */
[----:B------:R-:W-:-:S04]  /*1ad80*/  ULDC UR5, c[0x0][0x320] ;  /* 0x0000c80000057ab9 */ /* 0x000fc80000000800 */
[----:B------:R-:W3:Y:S01]  /*1ad90*/  @P0 LDG.E R28, desc[UR42][R32.64] ;  /* 0x0000002a201c0981 */ /* 0x000ee2000c1e1900 */
[----:B----4-:R-:W-:-:S04]  /*1ada0*/  LOP3.LUT R21, R21, 0x7f, RZ, 0xc0, !PT ;  /* 0x0000007f15157812 */ /* 0x010fc800078ec0ff */
[----:B------:R-:W-:Y:S02]  /*1adb0*/  SHF.R.U32.HI R34, RZ, 0x3, R21 ;  /* 0x00000003ff227819 */ /* 0x000fe40000011615 */
[----:B------:R-:W4:Y:S01]  /*1adc0*/  S2R R21, SR_TID.X ;  /* 0x0000000000157919 */ /* 0x000f220000002100 */
[----:B0-----:R-:W-:-:S13]  /*1add0*/  ISETP.NE.AND P1, PT, R8, 0x1, PT ;  /* 0x000000010800780c */ /* 0x001fda0003f25270 */
[----:B------:R-:W0:Y:S08]  /*1ade0*/  @P1 LDC R5, c[0x0][0x434] ;  /* 0x00010d00ff051b82 */ /* 0x000e300000000800 */
[----:B------:R-:W0:Y:S01]  /*1adf0*/  @P1 LDC R4, c[0x0][0x438] ;  /* 0x00010e00ff041b82 */ /* 0x000e220000000800 */
[----:B----4-:R-:W-:-:S05]  /*1ae00*/  IMAD.SHL.U32 R21, R21, 0x10, RZ ;  /* 0x0000001015157824 */ /* 0x010fca00078e00ff */
[----:B------:R-:W-:Y:S02]  /*1ae10*/  LOP3.LUT R21, R34, 0x70, R21, 0xf8, !PT ;  /* 0x0000007022157812 */ /* 0x000fe400078ef815 */
[----:B------:R-:W-:Y:S02]  /*1ae20*/  ISETP.NE.AND P2, PT, R9, 0x3, PT ;  /* 0x000000030900780c */ /* 0x000fe40003f45270 */
[----:B------:R-:W4:Y:S01]  /*1ae30*/  S2R R9, SR_TID.X ;  /* 0x0000000000097919 */ /* 0x000f220000002100 */
[----:B-1----:R-:W-:Y:S01]  /*1ae40*/  IMAD.SHL.U32 R10, R10, 0x8, RZ ;  /* 0x000000080a0a7824 */ /* 0x002fe200078e00ff */
[----:B------:R-:W-:-:S04]  /*1ae50*/  LOP3.LUT R23, R23, 0xffffffbf, RZ, 0xc0, !PT ;  /* 0xffffffbf17177812 */ /* 0x000fc800078ec0ff */
[----:B------:R-:W-:-:S04]  /*1ae60*/  LOP3.LUT R10, R10, 0x38, RZ, 0xc0, !PT ;  /* 0x000000380a0a7812 */ /* 0x000fc800078ec0ff */
[----:B------:R-:W-:Y:S02]  /*1ae70*/  LOP3.LUT R10, R10, 0x40, RZ, 0xfc, !PT ;  /* 0x000000400a0a7812 */ /* 0x000fe400078efcff */
[----:B------:R-:W-:Y:S02]  /*1ae80*/  @P2 LOP3.LUT R23, R23, 0x40, RZ, 0xfc, !PT ;  /* 0x0000004017172812 */ /* 0x000fe400078efcff */
[----:B------:R-:W-:Y:S01]  /*1ae90*/  ISETP.GE.AND P4, PT, R10, UR5, PT ;  /* 0x000000050a007c0c */ /* 0x000fe2000bf86270 */
[----:B----4-:R-:W-:-:S05]  /*1aea0*/  IMAD.SHL.U32 R9, R9, 0x8, RZ ;  /* 0x0000000809097824 */ /* 0x010fca00078e00ff */
[----:B------:R-:W-:Y:S02]  /*1aeb0*/  LOP3.LUT R9, R9, 0x38, RZ, 0xc0, !PT ;  /* 0x0000003809097812 */ /* 0x000fe400078ec0ff */
[----:B------:R-:W-:Y:S02]  /*1aec0*/  LOP3.LUT R23, R23, 0xfffffffe, RZ, 0xc0, !PT ;  /* 0xfffffffe17177812 */ /* 0x000fe400078ec0ff */
[----:B------:R-:W-:Y:S02]  /*1aed0*/  LOP3.LUT R10, R9, 0x80, RZ, 0xfc, !PT ;  /* 0x00000080090a7812 */ /* 0x000fe400078efcff */
[----:B------:R-:W-:Y:S02]  /*1aee0*/  MOV R36, RZ ;  /* 0x000000ff00247202 */ /* 0x000fe40000000f00 */
[----:B------:R-:W-:Y:S01]  /*1aef0*/  ISETP.GE.AND P3, PT, R10, UR5, PT ;  /* 0x000000050a007c0c */ /* 0x000fe2000bf66270 */
[----:B------:R-:W-:Y:S01]  /*1af00*/  UMOV UR6, 0xffffffff ;  /* 0xffffffff00067882 */ /* 0x000fe20000000000 */
[----:B--2---:R-:W-:-:S04]  /*1af10*/  VIADD R0, R2, 0xffffffff ;  /* 0xffffffff02007836 */ /* 0x004fc80000000000 */
[----:B------:R-:W-:-:S05]  /*1af20*/  IMAD R37, R0, 0x60, R21 ;  /* 0x0000006000257824 */ /* 0x000fca00078e0215 */
[----:B---3--:R-:W-:-:S04]  /*1af30*/  ISETP.GE.AND P0, PT, R37, R20, PT ;  /* 0x000000142500720c */ /* 0x008fc80003f06270 */
[----:B------:R-:W-:Y:S01]  /*1af40*/  ISETP.GT.U32.OR P0, PT, R21, 0x5f, P0 ;  /* 0x0000005f1500780c */ /* 0x000fe20000704470 */
[----:B------:R-:W-:-:S12]  /*1af50*/  IMAD.IADD R37, R37, 0x1, R31 ;  /* 0x0000000125257824 */ /* 0x000fd800078e021f */
[----:B------:R-:W1:Y:S01]  /*1af60*/  @!P0 LDC.64 R2, c[0x0][0x428] ;  /* 0x00010a00ff028b82 */ /* 0x000e620000000a00 */
[----:B0-----:R-:W-:-:S04]  /*1af70*/  @P1 IMAD.HI.U32 R5, R37, R5, RZ ;  /* 0x0000000525051227 */ /* 0x001fc800078e00ff */
[----:B------:R-:W-:Y:S01]  /*1af80*/  IMAD.MOV.U32 R6, RZ, RZ, R37 ;  /* 0x000000ffff067224 */ /* 0x000fe200078e0025 */
[----:B------:R-:W-:Y:S02]  /*1af90*/  @P1 SHF.R.U32.HI R6, RZ, R4, R5 ;  /* 0x00000004ff061219 */ /* 0x000fe40000011605 */
[----:B------:R-:W-:Y:S02]  /*1afa0*/  SHF.R.S32.HI R34, RZ, 0x1f, R28 ;  /* 0x0000001fff227819 */ /* 0x000fe4000001141c */
[--C-:B------:R-:W-:Y:S01]  /*1afb0*/  @!P0 SHF.R.S32.HI R5, RZ, 0x1f, R6.reuse ;  /* 0x0000001fff058819 */ /* 0x100fe20000011406 */
[----:B------:R-:W-:Y:S02]  /*1afc0*/  @!P0 IMAD.MOV.U32 R4, RZ, RZ, R6 ;  /* 0x000000ffff048224 */ /* 0x000fe400078e0006 */
[-C--:B-1----:R-:W-:Y:S02]  /*1afd0*/  @!P0 IMAD R7, R34, R2.reuse, RZ ;  /* 0x0000000222078224 */ /* 0x082fe400078e02ff */
[----:B------:R-:W-:-:S04]  /*1afe0*/  @!P0 IMAD.WIDE.U32 R4, R28, R2, R4 ;  /* 0x000000021c048225 */ /* 0x000fc800078e0004 */
[----:B------:R-:W-:Y:S02]  /*1aff0*/  @!P0 IMAD R7, R28, R3, R7 ;  /* 0x000000031c078224 */ /* 0x000fe400078e0207 */
[----:B------:R-:W0:Y:S02]  /*1b000*/  @!P0 LDC.64 R2, c[0x0][0x418] ;  /* 0x00010600ff028b82 */ /* 0x000e240000000a00 */
[----:B------:R-:W-:Y:S01]  /*1b010*/  @!P0 IMAD.IADD R7, R5, 0x1, R7 ;  /* 0x0000000105078824 */ /* 0x000fe200078e0207 */
[----:B0-----:R-:W-:-:S04]  /*1b020*/  @!P0 LEA R2, P1, R4, R2, 0x2 ;  /* 0x0000000204028211 */ /* 0x001fc800078210ff */
[----:B------:R-:W-:Y:S02]  /*1b030*/  @!P0 LEA.HI.X R3, R4, R3, R7, 0x2, P1 ;  /* 0x0000000304038211 */ /* 0x000fe400008f1407 */
[----:B------:R-:W-:-:S03]  /*1b040*/  ISETP.GE.AND P1, PT, R9, UR4, PT ;  /* 0x0000000409007c0c */ /* 0x000fc6000bf26270 */
[----:B------:R0:W5:Y:S10]  /*1b050*/  @!P0 LDG.E R36, desc[UR42][R2.64] ;  /* 0x0000002a02248981 */ /* 0x000174000c1e1900 */
[----:B------:R-:W-:-:S04]  /*1b060*/  @P1 LOP3.LUT R23, R23, 0x1, RZ, 0xfc, !PT ;  /* 0x0000000117171812 */ /* 0x000fc800078efcff */
[----:B------:R-:W-:-:S04]  /*1b070*/  LOP3.LUT R23, R23, 0xfffffff7, RZ, 0xc0, !PT ;  /* 0xfffffff717177812 */ /* 0x000fc800078ec0ff */
[----:B------:R-:W-:Y:S02]  /*1b080*/  @P4 LOP3.LUT R23, R23, 0x8, RZ, 0xfc, !PT ;  /* 0x0000000817174812 */ /* 0x000fe400078efcff */
[----:B------:R-:W-:Y:S02]  /*1b090*/  ISETP.GE.AND P0, PT, R9, UR5, PT ;  /* 0x0000000509007c0c */ /* 0x000fe4000bf06270 */
[----:B------:R-:W-:Y:S02]  /*1b0a0*/  LOP3.LUT R23, R23, 0xffffffef, RZ, 0xc0, !PT ;  /* 0xffffffef17177812 */ /* 0x000fe400078ec0ff */
[----:B------:R-:W-:Y:S02]  /*1b0b0*/  LOP3.LUT R9, R9, 0xc0, RZ, 0xfc, !PT ;  /* 0x000000c009097812 */ /* 0x000fe400078efcff */
[----:B------:R-:W-:Y:S02]  /*1b0c0*/  LOP3.LUT R23, R23, 0xfffffffb, RZ, 0xc0, !PT ;  /* 0xfffffffb17177812 */ /* 0x000fe400078ec0ff */
[----:B------:R-:W-:-:S02]  /*1b0d0*/  ISETP.GE.AND P1, PT, R9, UR5, PT ;  /* 0x0000000509007c0c */ /* 0x000fc4000bf26270 */
[----:B------:R-:W-:-:S04]  /*1b0e0*/  @P3 LOP3.LUT R23, R23, 0x4, RZ, 0xfc, !PT ;  /* 0x0000000417173812 */ /* 0x000fc800078efcff */
[----:B------:R-:W-:Y:S01]  /*1b0f0*/  @P0 LOP3.LUT R23, R23, 0x10, RZ, 0xfc, !PT ;  /* 0x0000001017170812 */ /* 0x000fe200078efcff */
[----:B------:R-:W-:-:S03]  /*1b100*/  IMAD.MOV R4, RZ, RZ, -R6 ;  /* 0x000000ffff047224 */ /* 0x000fc600078e0a06 */
[----:B------:R-:W-:Y:S01]  /*1b110*/  LOP3.LUT R23, R23, 0xfffffffd, RZ, 0xc0, !PT ;  /* 0xfffffffd17177812 */ /* 0x000fe200078ec0ff */
[----:B------:R-:W-:-:S03]  /*1b120*/  IMAD R37, R8, R4, R37 ;  /* 0x0000000408257224 */ /* 0x000fc600078e0225 */
[----:B------:R-:W-:Y:S01]  /*1b130*/  @P1 LOP3.LUT R23, R23, 0x2, RZ, 0xfc, !PT ;  /* 0x0000000217171812 */ /* 0x000fe200078efcff */
[----:B0-----:R-:W-:Y:S06]  /*1b140*/  BRA.DIV UR6, `(.L_x_14601) ;  /* 0x0000006206787947 */ /* 0x001fec000b800000 */
.L_x_14766:
[----:B------:R-:W-:Y:S02]  /*1b150*/  SEL R6, RZ, 0x1, P0 ;  /* 0x00000001ff067807 */ /* 0x000fe40000000000 */
[----:B------:R-:W-:Y:S02]  /*1b160*/  ISETP.GT.U32.AND P0, PT, R21, 0x5f, PT ;  /* 0x0000005f1500780c */ /* 0x000fe40003f04070 */
[----:B------:R-:W-:-:S11]  /*1b170*/  LOP3.LUT R23, R23, 0xffffffdf, RZ, 0xc0, !PT ;  /* 0xffffffdf17177812 */ /* 0x000fd600078ec0ff */
[----:B------:R-:W-:Y:S01]  /*1b180*/  @P0 LOP3.LUT R23, R23, 0x20, RZ, 0xfc, !PT ;  /* 0x0000002017170812 */ /* 0x000fe200078efcff */
[----:B------:R-:W-:Y:S06]  /*1b190*/  @!P2 BRA `(.L_x_14602) ;  /* 0x000000000004a947 */ /* 0x000fec0003800000 */
[----:B------:R-:W-:Y:S01]  /*1b1a0*/  BPT.TRAP 0x1 ;  /* 0x000000040000795c */ /* 0x000fe20000300000 */
.L_x_14602:
[----:B------:R-:W-:Y:S01]  /*1b1b0*/  IMAD R33, R0, -0x60, R20 ;  /* 0xffffffa000217824 */ /* 0x000fe200078e0214 */
[----:B------:R-:W-:Y:S01]  /*1b1c0*/  SHF.L.U32 R0, R26, 0x1f, RZ ;  /* 0x0000001f1a007819 */ /* 0x000fe200000006ff */
[----:B------:R-:W-:Y:S01]  /*1b1d0*/  IMAD R32, R25, 0x8, R22 ;  /* 0x0000000819207824 */ /* 0x000fe200078e0216 */
[----:B------:R-:W-:Y:S03]  /*1b1e0*/  BSSY B0, `(.L_x_14603) ;  /* 0x0000003000007945 */ /* 0x000fe60003800000 */
[----:B------:R-:W0:Y:S02]  /*1b1f0*/  SYNCS.PHASECHK.TRANS64.TRYWAIT P0, [R32+URZ+0x22840], R0 ;  /* 0x02284000200075a7 */ /* 0x000e24000800017f */
[----:B0-----:R-:W-:Y:S05]  /*1b200*/  @!P0 BRA `(.L_x_14604) ;  /* 0x00000060007c8947 */ /* 0x001fea0003800000 */
.L_x_14767:
[----:B------:R-:W-:Y:S05]  /*1b210*/  BSYNC B0 ;  /* 0x0000000000007941 */ /* 0x000fea0003800000 */
.L_x_14603:
        /* <DEDUP_REMOVED lines=18> */
[----:B0-----:R-:W-:-:S03]  /*1b340*/  IMAD.SHL.U32 R8, R8, 0x8, RZ ;  /* 0x0000000808087824 */ /* 0x001fc600078e00ff */
[----:B------:R-:W-:Y:S02]  /*1b350*/  IADD3 R3, R3, R0, RZ ;  /* 0x0000000003037210 */ /* 0x000fe40007ffe0ff */
[----:B------:R-:W-:Y:S01]  /*1b360*/  LOP3.LUT R8, R8, 0x38, RZ, 0xc0, !PT ;  /* 0x0000003808087812 */ /* 0x000fe200078ec0ff */
[----:B------:R-:W-:Y:S01]  /*1b370*/  IMAD.WIDE.U32 R2, R18, UR4, R2 ;  /* 0x0000000412027c25 */ /* 0x000fe2000f8e0002 */
[----:B------:R-:W-:Y:S02]  /*1b380*/  UMOV UR4, 0xffffffff ;  /* 0xffffffff00047882 */ /* 0x000fe40000000000 */
[----:B------:R-:W-:Y:S02]  /*1b390*/  LEA R0, P0, R2, UR6, 0x1 ;  /* 0x0000000602007c11 */ /* 0x000fe4000f8008ff */
[----:B-1----:R-:W-:-:S04]  /*1b3a0*/  LOP3.LUT R4, R4, 0x7f, RZ, 0xc0, !PT ;  /* 0x0000007f04047812 */ /* 0x002fc800078ec0ff */
        /* <DEDUP_REMOVED lines=59> */
.L_x_14781:
[----:B------:R-:W-:-:S13]  /*1b760*/  ISETP.GE.AND P0, PT, R33, 0x51, PT ;  /* 0x000000512100780c */ /* 0x000fda0003f06270 */
[----:B01----:R-:W-:Y:S02]  /*1b770*/  @P0 LEA R2, P1, R8, R0, 0x1 ;  /* 0x0000000008020211 */ /* 0x003fe400078208ff */
        /* <DEDUP_REMOVED lines=8> */
.L_x_14606:
        /* <DEDUP_REMOVED lines=11> */
.L_x_14607:
[----:B------:R1:W5:Y:S01]  /*1b8b0*/  LDL.LU R4, [R1+0x14] ;  /* 0x0000140001047983 */ /* 0x0003620000300800 */
[----:B------:R-:W-:Y:S01]  /*1b8c0*/  LOP3.LUT P0, RZ, R23, 0x4, RZ, 0xc0, !PT ;  /* 0x0000000417ff7812 */ /* 0x000fe2000780c0ff */
[----:B------:R1:W-:Y:S02]  /*1b8d0*/  SYNCS.ARRIVE.TRANS64.A1T0 RZ, [R32+URZ+0x22830], RZ ;  /* 0x022830ff20ff79a7 */ /* 0x0003e4000810003f */
[----:B0-----:R1:W5:Y:S10]  /*1b8e0*/  LDL.LU R3, [R1+0x8] ;  /* 0x0000080001037983 */ /* 0x0013740000300800 */
[----:B------:R-:W-:Y:S05]  /*1b8f0*/  WARPSYNC.ALL ;  /* 0x0000000000007948 */ /* 0x000fea0003800000 */
[----:B------:R-:W-:Y:S01]  /*1b900*/  ULDC.64 UR4, c[0x0][0xa00] ;  /* 0x0002800000047ab9 */ /* 0x000fe20000000a00 */
[----:B------:R-:W-:Y:S01]  /*1b910*/  SEL R2, RZ, 0x4, P0 ;  /* 0x00000004ff027807 */ /* 0x000fe20000000000 */
[----:B------:R-:W-:Y:S01]  /*1b920*/  BSSY B6, `(.L_x_14608) ;  /* 0x0000029000067945 */ /* 0x000fe20003800000 */
[----:B------:R-:W-:Y:S01]  /*1b930*/  BAR.SYNC.DEFER_BLOCKING 0x8, 0x180 ;  /* 0x0206000000007b1d */ /* 0x000fe20000010000 */
[----:B------:R-:W-:Y:S02]  /*1b940*/  ISETP.NE.U32.AND P0, PT, RZ, UR4, PT ;  /* 0x00000004ff007c0c */ /* 0x000fe4000bf05070 */
[----:B------:R-:W-:-:S02]  /*1b950*/  LOP3.LUT P2, RZ, R23, 0x8, RZ, 0xc0, !PT ;  /* 0x0000000817ff7812 */ /* 0x000fc4000784c0ff */
[----:B------:R-:W-:Y:S01]  /*1b960*/  ISETP.NE.AND.EX P0, PT, RZ, UR5, PT, P0 ;  /* 0x00000005ff007c0c */ /* 0x000fe2000bf05300 */
[----:B------:R-:W-:Y:S01]  /*1b970*/  ULDC.64 UR4, c[0x0][0x298] ;  /* 0x0000a60000047ab9 */ /* 0x000fe20000000a00 */
[----:B------:R-:W-:Y:S02]  /*1b980*/  LOP3.LUT P1, RZ, R23, 0x2, RZ, 0xc0, !PT ;  /* 0x0000000217ff7812 */ /* 0x000fe4000782c0ff */
[----:B------:R-:W-:Y:S02]  /*1b990*/  SEL R0, RZ, 0x2, P2 ;  /* 0x00000002ff007807 */ /* 0x000fe40001000000 */
[----:B------:R-:W-:Y:S02]  /*1b9a0*/  SEL R5, R35, RZ, !P0 ;  /* 0x000000ff23057207 */ /* 0x000fe40004000000 */
[----:B------:R-:W-:Y:S02]  /*1b9b0*/  IADD3 R0, R2, R0, R6 ;  /* 0x0000000002007210 */ /* 0x000fe40007ffe006 */
[----:B------:R-:W-:Y:S01]  /*1b9c0*/  SEL R35, RZ, 0x8, P1 ;  /* 0x00000008ff237807 */ /* 0x000fe20000800000 */
[----:B------:R0:W-:Y:S04]  /*1b9d0*/  STL [R1], R5 ;  /* 0x0000000501007387 */ /* 0x0001e80000100800 */
[----:B------:R-:W-:Y:S01]  /*1b9e0*/  IMAD.IADD R35, R0, 0x1, R35 ;  /* 0x0000000100237824 */ /* 0x000fe200078e0223 */
[----:B-----5:R-:W-:-:S02]  /*1b9f0*/  SEL R2, R4, RZ, !P0 ;  /* 0x000000ff04027207 */ /* 0x020fc40004000000 */
[----:B------:R-:W-:Y:S01]  /*1ba00*/  SHF.R.S32.HI R0, RZ, 0x1f, R3 ;  /* 0x0000001fff007819 */ /* 0x000fe20000011403 */
[C---:B0-----:R-:W-:Y:S02]  /*1ba10*/  IMAD.WIDE.U32 R4, R3.reuse, UR4, RZ ;  /* 0x0000000403047c25 */ /* 0x041fe4000f8e00ff */
[----:B------:R0:W-:Y:S02]  /*1ba20*/  STL [R1+0x14], R2 ;  /* 0x0000140201007387 */ /* 0x0001e40000100800 */
[----:B------:R-:W-:Y:S02]  /*1ba30*/  IMAD R0, R0, UR4, RZ ;  /* 0x0000000400007c24 */ /* 0x000fe4000f8e02ff */
[----:B------:R2:W-:Y:S02]  /*1ba40*/  STL.64 [R1+0x18], R4 ;  /* 0x0000180401007387 */ /* 0x0005e40000100a00 */
[----:B------:R-:W-:Y:S02]  /*1ba50*/  IMAD R0, R3, UR5, R0 ;  /* 0x0000000503007c24 */ /* 0x000fe4000f8e0200 */
[----:B0-----:R-:W-:-:S02]  /*1ba60*/  VIADD R2, R22, 0x18400 ;  /* 0x0001840016027836 */ /* 0x001fc40000000000 */
[----:B------:R-:W-:-:S03]  /*1ba70*/  IMAD.IADD R0, R5, 0x1, R0 ;  /* 0x0000000105007824 */ /* 0x000fc600078e0200 */
[----:B------:R-:W-:Y:S02]  /*1ba80*/  LOP3.LUT P0, RZ, R2, 0x3ff, RZ, 0xc0, !PT ;  /* 0x000003ff02ff7812 */ /* 0x000fe4000780c0ff */
[----:B------:R2:W-:Y:S11]  /*1ba90*/  STL [R1+0x8], R0 ;  /* 0x0000080001007387 */ /* 0x0005f60000100800 */
[----:B--2---:R-:W-:Y:S05]  /*1baa0*/  @!P0 BRA `(.L_x_14609) ;  /* 0x0000000000408947 */ /* 0x004fea0003800000 */
        /* <DEDUP_REMOVED lines=16> */
.L_x_14609:
[----:B------:R-:W-:Y:S05]  /*1bbb0*/  BSYNC B6 ;  /* 0x0000000000067941 */ /* 0x000fea0003800000 */
.L_x_14608:
[----:B------:R-:W2:Y:S01]  /*1bbc0*/  LDL.LU R0, [R1+0x8] ;  /* 0x0000080001007983 */ /* 0x000ea20000300800 */
[----:B------:R-:W-:Y:S01]  /*1bbd0*/  ULDC.64 UR4, c[0x0][0x2d8] ;  /* 0x0000b60000047ab9 */ /* 0x000fe20000000a00 */
[----:B------:R-:W0:Y:S02]  /*1bbe0*/  LDC R7, c[0x0][0x448] ;  /* 0x00011200ff077b82 */ /* 0x000e240000000800 */
[----:B------:R-:W2:Y:S04]  /*1bbf0*/  LDL.LU.64 R2, [R1+0x18] ;  /* 0x0000180001027983 */ /* 0x000ea80000300a00 */
[----:B------:R-:W3:Y:S04]  /*1bc00*/  LDL.LU R20, [R1+0x14] ;  /* 0x0000140001147983 */ /* 0x000ee80000300800 */
[----:B------:R-:W4:Y:S04]  /*1bc10*/  LDL.LU R21, [R1] ;  /* 0x0000000001157983 */ /* 0x000f280000300800 */
[----:B------:R0:W5:Y:S02]  /*1bc20*/  LDL R8, [R1+0x4] ;  /* 0x0000040001087983 */ /* 0x0001640000100800 */
[----:B0-----:R-:W-:-:S13]  /*1bc30*/  ISETP.NE.AND P0, PT, R7, 0x1, PT ;  /* 0x000000010700780c */ /* 0x001fda0003f05270 */
[----:B------:R-:W0:Y:S01]  /*1bc40*/  @P0 LDC R6, c[0x0][0x44c] ;  /* 0x00011300ff060b82 */ /* 0x000e220000000800 */
[----:B--2---:R-:W-:-:S03]  /*1bc50*/  MOV R3, R0 ;  /* 0x0000000000037202 */ /* 0x004fc60000000f00 */
        /* <DEDUP_REMOVED lines=9> */
[----:B------:R-:W-:Y:S02]  /*1bcf0*/  IMAD.IADD R3, R3, 0x1, R0 ;  /* 0x0000000103037824 */ /* 0x000fe400078e0200 */
[----:B------:R-:W4:Y:S01]  /*1bd00*/  @P0 LDC R0, c[0x0][0x450] ;  /* 0x00011400ff000b82 */ /* 0x000f220000000800 */
        /* <DEDUP_REMOVED lines=9> */
[----:B----4-:R-:W-:Y:S01]  /*1bda0*/  @P0 SHF.R.U32.HI R4, RZ, R0, R6 ;  /* 0x00000000ff040219 */ /* 0x010fe20000011606 */
        /* <DEDUP_REMOVED lines=16> */
[----:B------:R-:W-:Y:S01]  /*1beb0*/  ULDC UR4, c[0x0][0x2b8] ;  /* 0x0000ae0000047ab9 */ /* 0x000fe20000000800 */
[----:B------:R-:W-:Y:S02]  /*1bec0*/  IADD3 R4, R3, R4, RZ ;  /* 0x0000000403047210 */ /* 0x000fe40007ffe0ff */
        /* <DEDUP_REMOVED lines=10> */
[----:B------:R-:W2:Y:S03]  /*1bf70*/  SHFL.IDX PT, R2, R4, RZ, 0x181f ;  /* 0x00181fff04027589 */ /* 0x000ea600000e0000 */
[C---:B------:R-:W-:Y:S01]  /*1bf80*/  VIADD R6, R17.reuse, 0x10 ;  /* 0x0000001011067836 */ /* 0x040fe20000000000 */
[----:B------:R-:W-:-:S13]  /*1bf90*/  ISETP.GE.AND P0, PT, R17, R5, PT ;  /* 0x000000051100720c */ /* 0x000fda0003f06270 */
[----:B0-----:R-:W-:-:S05]  /*1bfa0*/  @!P0 LEA R3, P2, R9, R3, 0x1 ;  /* 0x0000000309038211 */ /* 0x001fca00078408ff */
[----:B--2---:R-:W-:-:S05]  /*1bfb0*/  @!P0 IMAD.X R2, RZ, RZ, R2, P2 ;  /* 0x000000ffff028224 */ /* 0x004fca00010e0602 */
        /* <DEDUP_REMOVED lines=19> */
[----:B0-----:R-:W-:-:S04]  /*1c0f0*/  @!P0 LEA R3, P2, R9, R3, 0x1 ;  /* 0x0000000309038211 */ /* 0x001fc800078408ff */
[----:B--2---:R-:W-:-:S04]  /*1c100*/  @!P0 IADD3.X R2, RZ, R2, RZ, P2, !PT ;  /* 0x00000002ff028210 */ /* 0x004fc800017fe4ff */
        /* <DEDUP_REMOVED lines=24> */
[----:B------:R-:W-:Y:S02]  /*1c290*/  ISETP.GE.AND P0, PT, R6, R5, PT ;  /* 0x000000050600720c */ /* 0x000fe40003f06270 */
[----:B------:R-:W-:Y:S01]  /*1c2a0*/  IADD3 R6, R17, 0x60, RZ ;  /* 0x0000006011067810 */ /* 0x000fe20007ffe0ff */
        /* <DEDUP_REMOVED lines=11> */
[----:B------:R-:W3:Y:S04]  /*1c360*/  SHFL.IDX PT, R4, R4, 0x7, 0x181f ;  /* 0x00f81f0004047f89 */ /* 0x000ee800000e0000 */
[----:B------:R-:W4:Y:S01]  /*1c370*/  SHFL.IDX PT, R0, R0, 0x7, 0x181f ;  /* 0x00f81f0000007f89 */ /* 0x000f2200000e0000 */
[----:B0-----:R-:W-:-:S05]  /*1c380*/  @!P0 LEA R3, P2, R9, R3, 0x1 ;  /* 0x0000000309038211 */ /* 0x001fca00078408ff */
[----:B--2---:R-:W-:-:S05]  /*1c390*/  @!P0 IMAD.X R2, RZ, RZ, R2, P2 ;  /* 0x000000ffff028224 */ /* 0x004fca00010e0602 */
[----:B------:R-:W-:-:S04]  /*1c3a0*/  @!P0 LOP3.LUT R3, R3, R2, RZ, 0x3c, !PT ;  /* 0x0000000203038212 */ /* 0x000fc800078e3cff */
[----:B------:R-:W-:-:S04]  /*1c3b0*/  @!P0 LOP3.LUT R2, R3, R2, RZ, 0x3c, !PT ;  /* 0x0000000203028212 */ /* 0x000fc800078e3cff */
[----:B------:R-:W-:-:S05]  /*1c3c0*/  @!P0 LOP3.LUT R3, R3, R2, RZ, 0x3c, !PT ;  /* 0x0000000203038212 */ /* 0x000fca00078e3cff */
[----:B---34-:R2:W-:Y:S02]  /*1c3d0*/  @!P0 LDGSTS.E.BYPASS.LTC128B.128 [R8+0x1b400], desc[UR42][R2.64], !P1 ;  /* 0x1b40000002088fae */ /* 0x0185e4000c901d6a */
.L_x_14798:
        /* <DEDUP_REMOVED lines=10> */
.L_x_14611:
        /* <DEDUP_REMOVED lines=18> */
.L_x_14799:
[----:B------:R-:W-:Y:S05]  /*1c5a0*/  BSYNC B0 ;  /* 0x0000000000007941 */ /* 0x000fea0003800000 */
.L_x_14612:
[----:B------:R-:W-:-:S05]  /*1c5b0*/  IMAD.U32 R0, RZ, RZ, UR38 ;  /* 0x00000026ff007e24 */ /* 0x000fca000f8e00ff */
[----:B------:R-:W-:-:S13]  /*1c5c0*/  ISETP.NE.AND P0, PT, R0, 0x3, PT ;  /* 0x000000030000780c */ /* 0x000fda0003f05270 */
[----:B------:R-:W-:Y:S05]  /*1c5d0*/  @!P0 BRA `(.L_x_14614) ;  /* 0x0000000000048947 */ /* 0x000fea0003800000 */
[----:B------:R-:W-:Y:S01]  /*1c5e0*/  BPT.TRAP 0x1 ;  /* 0x000000040000795c */ /* 0x000fe20000300000 */
.L_x_14614:
[----:B0-----:R-:W-:Y:S01]  /*1c5f0*/  SHF.L.U32 R3, R26, 0x1f, RZ ;  /* 0x0000001f1a037819 */ /* 0x001fe200000006ff */
[----:B------:R-:W-:Y:S03]  /*1c600*/  BSSY B0, `(.L_x_14615) ;  /* 0x0000003000007945 */ /* 0x000fe60003800000 */
[----:B------:R-:W0:Y:S02]  /*1c610*/  SYNCS.PHASECHK.TRANS64.TRYWAIT P0, [R32+URZ+0x22860], R3 ;  /* 0x02286003200075a7 */ /* 0x000e24000800017f */
[----:B0-----:R-:W-:Y:S05]  /*1c620*/  @!P0 BRA `(.L_x_14616) ;  /* 0x0000006000408947 */ /* 0x001fea0003800000 */
.L_x_14800:
[----:B------:R-:W-:Y:S05]  /*1c630*/  BSYNC B0 ;  /* 0x0000000000007941 */ /* 0x000fea0003800000 */
.L_x_14615:
[----:B------:R-:W2:Y:S01]  /*1c640*/  LDL.LU R0, [R1+0x28] ;  /* 0x0000280001007983 */ /* 0x000ea20000300800 */
[----:B------:R-:W-:Y:S01]  /*1c650*/  ULDC.64 UR4, c[0x0][0x328] ;  /* 0x0000ca0000047ab9 */ /* 0x000fe20000000a00 */
[----:B------:R-:W-:Y:S02]  /*1c660*/  ULDC.64 UR6, c[0x0][0x318] ;  /* 0x0000c60000067ab9 */ /* 0x000fe40000000a00 */
[----:B------:R-:W3:Y:S01]  /*1c670*/  LDL.LU R4, [R1+0x2c] ;  /* 0x00002c0001047983 */ /* 0x000ee20000300800 */
[----:B0-----:R-:W-:-:S04]  /*1c680*/  IMAD.WIDE.U32 R2, R37, UR4, RZ ;  /* 0x0000000425027c25 */ /* 0x001fc8000f8e00ff */
[----:B--2---:R-:W-:-:S04]  /*1c690*/  IMAD R0, R0, UR4, RZ ;  /* 0x0000000400007c24 */ /* 0x004fc8000f8e02ff */
[----:B------:R-:W-:Y:S01]  /*1c6a0*/  IMAD R5, R37, UR5, R0 ;  /* 0x0000000525057c24 */ /* 0x000fe2000f8e0200 */
[----:B------:R-:W-:-:S04]  /*1c6b0*/  ULDC.64 UR4, c[0x0][0x338] ;  /* 0x0000ce0000047ab9 */ /* 0x000fc80000000a00 */
[----:B------:R-:W-:Y:S01]  /*1c6c0*/  IADD3 R3, R3, R5, RZ ;  /* 0x0000000503037210 */ /* 0x000fe20007ffe0ff */
[----:B---3--:R-:W-:Y:S02]  /*1c6d0*/  IMAD R5, R4, UR4, RZ ;  /* 0x0000000404057c24 */ /* 0x008fe4000f8e02ff */
[----:B------:R-:W-:Y:S02]  /*1c6e0*/  IMAD R4, R25, 0x6000, R29 ;  /* 0x0000600019047824 */ /* 0x000fe400078e021d */
        /* <DEDUP_REMOVED lines=14> */
[----:B------:R-:W2:Y:S01]  /*1c7d0*/  SHFL.IDX PT, R14, R5, RZ, 0x181f ;  /* 0x00181fff050e7589 */ /* 0x000ea200000e0000 */
[----:B------:R-:W-:Y:S02]  /*1c7e0*/  ISETP.NE.U32.AND P3, PT, R7, 0x1, PT ;  /* 0x000000010700780c */ /* 0x000fe40003f65070 */
[----:B------:R-:W-:Y:S01]  /*1c7f0*/  LOP3.LUT P1, RZ, R35, 0x4, RZ, 0xc0, !PT ;  /* 0x0000000423ff7812 */ /* 0x000fe2000782c0ff */
        /* <DEDUP_REMOVED lines=30> */
[----:B------:R-:W2:Y:S01]  /*1c9e0*/  SHFL.IDX PT, R14, R5, 0x3, 0x181f ;  /* 0x00781f00050e7f89 */ /* 0x000ea200000e0000 */
[----:B0-----:R-:W-:Y:S02]  /*1c9f0*/  IADD3.X R3, RZ, R3, RZ, P4, !PT ;  /* 0x00000003ff037210 */ /* 0x001fe400027fe4ff */
        /* <DEDUP_REMOVED lines=9> */
[----:B------:R-:W-:Y:S04]  /*1ca90*/  SHFL.IDX PT, R14, R5, 0x4, 0x181f ;  /* 0x00981f00050e7f89 */ /* 0x000fe800000e0000 */
[----:B0-----:R-:W0:Y:S02]  /*1caa0*/  SHFL.IDX PT, R3, R6, 0x3, 0x181f ;  /* 0x00781f0006037f89 */ /* 0x001e2400000e0000 */
[----:B0-----:R-:W-:Y:S01]  /*1cab0*/  IMAD.X R9, RZ, RZ, R3, P4 ;  /* 0x000000ffff097224 */ /* 0x001fe200020e0603 */
[C---:B------:R-:W-:Y:S01]  /*1cac0*/  ISETP.LT.OR P4, PT, R33.reuse, 0x31, P3 ;  /* 0x000000312100780c */ /* 0x040fe20001f81670 */
[----:B------:R-:W0:Y:S04]  /*1cad0*/  SHFL.IDX PT, R3, R6, 0x4, 0x181f ;  /* 0x00981f0006037f89 */ /* 0x000e2800000e0000 */
[----:B------:R-:W2:Y:S08]  /*1cae0*/  SHFL.IDX PT, R6, R6, 0x5, 0x181f ;  /* 0x00b81f0006067f89 */ /* 0x000eb000000e0000 */
        /* <DEDUP_REMOVED lines=8> */
[----:B------:R3:W4:Y:S02]  /*1cb70*/  SHFL.IDX PT, R14, R5, 0x5, 0x181f ;  /* 0x00b81f00050e7f89 */ /* 0x00072400000e0000 */
        /* <DEDUP_REMOVED lines=9> */
.L_x_14814:
[C---:B------:R-:W-:Y:S02]  /*1cc10*/  ISETP.LT.OR P3, PT, R33.reuse, 0x51, P3 ;  /* 0x000000512100780c */ /* 0x040fe40001f61670 */
[C---:B------:R-:W-:Y:S02]  /*1cc20*/  ISETP.LT.OR P2, PT, R33.reuse, 0x51, !P2 ;  /* 0x000000512100780c */ /* 0x040fe40005741670 */
[C---:B------:R-:W-:Y:S02]  /*1cc30*/  ISETP.LT.OR P1, PT, R33.reuse, 0x51, !P1 ;  /* 0x000000512100780c */ /* 0x040fe40004f21670 */
[----:B0--3--:R-:W-:Y:S02]  /*1cc40*/  IADD3 R2, P4, R14, R0, RZ ;  /* 0x000000000e027210 */ /* 0x009fe40007f9e0ff */
        /* <DEDUP_REMOVED lines=11> */
.L_x_14618:
        /* <DEDUP_REMOVED lines=11> */
.L_x_14619:
[----:B------:R-:W2:Y:S01]  /*1cdb0*/  LDL.LU R2, [R1+0x20] ;  /* 0x0000200001027983 */ /* 0x000ea20000300800 */
[----:B------:R0:W-:Y:S01]  /*1cdc0*/  SYNCS.ARRIVE.TRANS64.A1T0 RZ, [R32+URZ+0x22850], RZ ;  /* 0x022850ff20ff79a7 */ /* 0x0001e2000810003f */
[----:B------:R-:W-:Y:S01]  /*1cdd0*/  BSSY B0, `(.L_x_14620) ;  /* 0x00000dc000007945 */ /* 0x000fe20003800000 */
[----:B--2---:R-:W-:-:S05]  /*1cde0*/  VIADD R10, R2, 0xfffffffe ;  /* 0xfffffffe020a7836 */ /* 0x004fca0000000000 */
[----:B------:R-:W-:-:S13]  /*1cdf0*/  ISETP.GE.AND P0, PT, R10, R30, PT ;  /* 0x0000001e0a00720c */ /* 0x000fda0003f06270 */
[----:B0-----:R-:W-:Y:S05]  /*1ce00*/  @!P0 BRA `(.L_x_14621) ;  /* 0x0000000c00608947 */ /* 0x001fea0003800000 */
.L_x_14634:
[----:B0-----:R-:W0:Y:S01]  /*1ce10*/  S2R R2, SR_TID.X ;  /* 0x0000000000027919 */ /* 0x001e220000002100 */
[----:B------:R-:W2:Y:S01]  /*1ce20*/  LDC R8, c[0x0][0x430] ;  /* 0x00010c00ff087b82 */ /* 0x000ea20000000800 */
[----:B------:R-:W-:Y:S01]  /*1ce30*/  IMAD R9, R10, 0x60, R31 ;  /* 0x000000600a097824 */ /* 0x000fe200078e021f */
[----:B---3--:R-:W3:Y:S01]  /*1ce40*/  S2R R4, SR_TID.X ;  /* 0x0000000000047919 */ /* 0x008ee20000002100 */
[----:B------:R-:W-:Y:S01]  /*1ce50*/  VIADD R25, R25, 0x1 ;  /* 0x0000000119197836 */ /* 0x000fe20000000000 */
[----:B--2---:R-:W-:Y:S02]  /*1ce60*/  ISETP.NE.AND P0, PT, R8, 0x1, PT ;  /* 0x000000010800780c */ /* 0x004fe40003f05270 */
[----:B0-----:R-:W-:Y:S01]  /*1ce70*/  LOP3.LUT R2, R2, 0x7f, RZ, 0xc0, !PT ;  /* 0x0000007f02027812 */ /* 0x001fe200078ec0ff */
[----:B---3--:R-:W-:-:S03]  /*1ce80*/  IMAD.SHL.U32 R4, R4, 0x10, RZ ;  /* 0x0000001004047824 */ /* 0x008fc600078e00ff */
[----:B------:R-:W-:-:S07]  /*1ce90*/  SHF.R.U32.HI R2, RZ, 0x3, R2 ;  /* 0x00000003ff027819 */ /* 0x000fce0000011602 */
[----:B------:R-:W0:Y:S01]  /*1cea0*/  @P0 LDC R3, c[0x0][0x438] ;  /* 0x00010e00ff030b82 */ /* 0x000e220000000800 */
[----:B------:R-:W-:-:S04]  /*1ceb0*/  LOP3.LUT R4, R2, 0x70, R4, 0xf8, !PT ;  /* 0x0000007002047812 */ /* 0x000fc800078ef804 */
[----:B------:R-:W-:-:S03]  /*1cec0*/  ISETP.GT.U32.AND P1, PT, R4, 0x5f, PT ;  /* 0x0000005f0400780c */ /* 0x000fc60003f24070 */
[----:B------:R-:W2:Y:S01]  /*1ced0*/  @P0 LDC R2, c[0x0][0x434] ;  /* 0x00010d00ff020b82 */ /* 0x000ea20000000800 */
[----:B------:R-:W-:-:S05]  /*1cee0*/  IADD3 R9, R4, R9, RZ ;  /* 0x0000000904097210 */ /* 0x000fca0007ffe0ff */
[----:B------:R-:W-:-:S04]  /*1cef0*/  IMAD.MOV.U32 R11, RZ, RZ, R9 ;  /* 0x000000ffff0b7224 */ /* 0x000fc800078e0009 */
[----:B------:R-:W3:Y:S08]  /*1cf00*/  @!P1 LDC.64 R4, c[0x0][0x428] ;  /* 0x00010a00ff049b82 */ /* 0x000ef00000000a00 */
[----:B----4-:R-:W4:Y:S01]  /*1cf10*/  @!P1 LDC.64 R6, c[0x0][0x418] ;  /* 0x00010600ff069b82 */ /* 0x010f220000000a00 */
[----:B--2---:R-:W-:-:S05]  /*1cf20*/  @P0 IMAD.HI.U32 R2, R9, R2, RZ ;  /* 0x0000000209020227 */ /* 0x004fca00078e00ff */
[----:B0-----:R-:W-:-:S04]  /*1cf30*/  @P0 SHF.R.U32.HI R11, RZ, R3, R2 ;  /* 0x00000003ff0b0219 */ /* 0x001fc80000011602 */
[----:B------:R-:W-:Y:S01]  /*1cf40*/  @!P1 SHF.R.S32.HI R3, RZ, 0x1f, R11 ;  /* 0x0000001fff039819 */ /* 0x000fe2000001140b */
[----:B---3--:R-:W-:-:S04]  /*1cf50*/  @!P1 IMAD R2, R34, R4, RZ ;  /* 0x0000000422029224 */ /* 0x008fc800078e02ff */
[----:B------:R-:W-:Y:S02]  /*1cf60*/  @!P1 IMAD R5, R28, R5, R2 ;  /* 0x000000051c059224 */ /* 0x000fe400078e0202 */
[----:B------:R-:W-:-:S04]  /*1cf70*/  @!P1 IMAD.MOV.U32 R2, RZ, RZ, R11 ;  /* 0x000000ffff029224 */ /* 0x000fc800078e000b */
[----:B------:R-:W-:-:S04]  /*1cf80*/  @!P1 IMAD.WIDE.U32 R2, R28, R4, R2 ;  /* 0x000000041c029225 */ /* 0x000fc800078e0002 */
[----:B------:R-:W-:Y:S01]  /*1cf90*/  @!P1 IMAD.IADD R5, R5, 0x1, R3 ;  /* 0x0000000105059824 */ /* 0x000fe200078e0203 */
[C---:B----4-:R-:W-:Y:S01]  /*1cfa0*/  @!P1 LEA R6, P0, R2.reuse, R6, 0x2 ;  /* 0x0000000602069211 */ /* 0x050fe200078010ff */
[----:B------:R-:W-:Y:S01]  /*1cfb0*/  IMAD.MOV.U32 R4, RZ, RZ, RZ ;  /* 0x000000ffff047224 */ /* 0x000fe200078e00ff */
[----:B------:R-:W-:Y:S02]  /*1cfc0*/  MOV R12, UR38 ;  /* 0x00000026000c7c02 */ /* 0x000fe40008000f00 */
        /* <DEDUP_REMOVED lines=10> */
[----:B------:R-:W-:-:S02]  /*1d070*/  IMAD R5, R8, R5, R9 ;  /* 0x0000000508057224 */ /* 0x000fc400078e0209 */
[----:B------:R-:W-:Y:S01]  /*1d080*/  VIADD R10, R10, 0xffffffff ;  /* 0xffffffff0a0a7836 */ /* 0x000fe20000000000 */
[----:B------:R-:W-:Y:S01]  /*1d090*/  ISETP.GT.AND P2, PT, R3, R30, PT ;  /* 0x0000001e0300720c */ /* 0x000fe20003f44270 */
[----:B0-----:R-:W-:-:S12]  /*1d0a0*/  @!P1 BRA `(.L_x_14622) ;  /* 0x0000000000049947 */ /* 0x001fd80003800000 */
[----:B------:R-:W-:Y:S01]  /*1d0b0*/  BPT.TRAP 0x1 ;  /* 0x000000040000795c */ /* 0x000fe20000300000 */
.L_x_14622:
[----:B------:R-:W-:Y:S01]  /*1d0c0*/  IMAD R6, R25, 0x8, R22 ;  /* 0x0000000819067824 */ /* 0x000fe200078e0216 */
[----:B------:R-:W-:Y:S01]  /*1d0d0*/  SHF.L.U32 R21, R26, 0x1f, RZ ;  /* 0x0000001f1a157819 */ /* 0x000fe200000006ff */
[----:B------:R-:W-:Y:S01]  /*1d0e0*/  BSSY B1, `(.L_x_14623) ;  /* 0x0000004000017945 */ /* 0x000fe20003800000 */
[----:B------:R-:W-:Y:S02]  /*1d0f0*/  SHF.R.S32.HI R17, RZ, 0x1f, R5 ;  /* 0x0000001fff117819 */ /* 0x000fe40000011405 */
[----:B------:R-:W0:Y:S02]  /*1d100*/  SYNCS.PHASECHK.TRANS64.TRYWAIT P0, [R6+URZ+0x22840], R21 ;  /* 0x02284015060075a7 */ /* 0x000e24000800017f */
[----:B0-----:R-:W-:Y:S05]  /*1d110*/  @!P0 BRA `(.L_x_14624) ;  /* 0x0000005c00e08947 */ /* 0x001fea0003800000 */
.L_x_14815:
[----:B------:R-:W-:Y:S05]  /*1d120*/  BSYNC B1 ;  /* 0x0000000000017941 */ /* 0x000fea0003800000 */
.L_x_14623:
        /* <DEDUP_REMOVED lines=21> */
[----:B------:R-:W2:Y:S01]  /*1d280*/  SHFL.IDX PT, R2, R8, RZ, 0x181f ;  /* 0x00181fff08027589 */ /* 0x000ea200000e0000 */
[----:B------:R-:W-:-:S03]  /*1d290*/  LEA R7, R7, R22, 0x1 ;  /* 0x0000001607077211 */ /* 0x000fc600078e08ff */
[----:B------:R-:W3:Y:S01]  /*1d2a0*/  SHFL.IDX PT, R3, R9, RZ, 0x181f ;  /* 0x00181fff09037589 */ /* 0x000ee200000e0000 */
[----:B--2---:R-:W-:-:S05]  /*1d2b0*/  IADD3 R2, P0, R2, R0, RZ ;  /* 0x0000000002027210 */ /* 0x004fca0007f1e0ff */
[----:B---3--:R-:W-:-:S05]  /*1d2c0*/  IMAD.X R3, RZ, RZ, R3, P0 ;  /* 0x000000ffff037224 */ /* 0x008fca00000e0603 */
[----:B------:R-:W-:Y:S01]  /*1d2d0*/  @!PT LDS RZ, [RZ] ;  /* 0x00000000fffff984 */ /* 0x000fe20000000800 */
[----:B------:R2:W-:Y:S04]  /*1d2e0*/  LDGSTS.E.BYPASS.LTC128B.128 [R7+0x1c400], desc[UR42][R2.64], !P1 ;  /* 0x1c40000002077fae */ /* 0x0005e8000c901d6a */
[----:B--2---:R-:W2:Y:S04]  /*1d2f0*/  SHFL.IDX PT, R2, R8, 0x1, 0x181f ;  /* 0x00381f0008027f89 */ /* 0x004ea800000e0000 */
[----:B------:R-:W3:Y:S01]  /*1d300*/  SHFL.IDX PT, R3, R9, 0x1, 0x181f ;  /* 0x00381f0009037f89 */ /* 0x000ee200000e0000 */
[----:B--2---:R-:W-:-:S05]  /*1d310*/  IADD3 R2, P0, R2, R0, RZ ;  /* 0x0000000002027210 */ /* 0x004fca0007f1e0ff */
[----:B---3--:R-:W-:-:S05]  /*1d320*/  IMAD.X R3, RZ, RZ, R3, P0 ;  /* 0x000000ffff037224 */ /* 0x008fca00000e0603 */
        /* <DEDUP_REMOVED lines=12> */
[----:B------:R-:W3:Y:S04]  /*1d3f0*/  SHFL.IDX PT, R3, R9, 0x4, 0x181f ;  /* 0x00981f0009037f89 */ /* 0x000ee800000e0000 */
[----:B------:R-:W4:Y:S01]  /*1d400*/  SHFL.IDX PT, R9, R9, 0x5, 0x181f ;  /* 0x00b81f0009097f89 */ /* 0x000f2200000e0000 */
[----:B--2---:R-:W-:-:S05]  /*1d410*/  IADD3 R2, P0, R2, R0, RZ ;  /* 0x0000000002027210 */ /* 0x004fca0007f1e0ff */
[----:B---3--:R-:W-:-:S05]  /*1d420*/  IMAD.X R3, RZ, RZ, R3, P0 ;  /* 0x000000ffff037224 */ /* 0x008fca00000e0603 */
[----:B------:R2:W-:Y:S04]  /*1d430*/  LDGSTS.E.BYPASS.LTC128B.128 [R7+0x1e400], desc[UR42][R2.64], !P1 ;  /* 0x1e40000002077fae */ /* 0x0005e8000c901d6a */
[----:B--2-4-:R2:W3:Y:S02]  /*1d440*/  SHFL.IDX PT, R2, R8, 0x5, 0x181f ;  /* 0x00b81f0008027f89 */ /* 0x0144e400000e0000 */
.L_x_14829:
[----:B---3--:R-:W-:-:S05]  /*1d450*/  IADD3 R2, P0, R2, R0, RZ ;  /* 0x0000000002027210 */ /* 0x008fca0007f1e0ff */
[----:B------:R-:W-:Y:S01]  /*1d460*/  IMAD.X R3, RZ, RZ, R9, P0 ;  /* 0x000000ffff037224 */ /* 0x000fe200000e0609 */
[----:B------:R-:W-:-:S04]  /*1d470*/  PLOP3.LUT P0, PT, PT, PT, PT, 0x80, 0x0 ;  /* 0x000000000000781c */ /* 0x000fc80003f0f070 */
[----:B------:R-:W-:Y:S01]  /*1d480*/  @!PT LDS RZ, [RZ] ;  /* 0x00000000fffff984 */ /* 0x000fe20000000800 */
[----:B------:R-:W-:Y:S01]  /*1d490*/  @!PT LDS RZ, [RZ] ;  /* 0x00000000fffff984 */ /* 0x000fe20000000800 */
[----:B------:R-:W-:Y:S01]  /*1d4a0*/  @!PT LDS RZ, [RZ] ;  /* 0x00000000fffff984 */ /* 0x000fe20000000800 */
[----:B------:R3:W-:Y:S01]  /*1d4b0*/  LDGSTS.E.BYPASS.LTC128B.128 [R7+0x1ec00], desc[UR42][R2.64], !P1 ;  /* 0x1ec0000002077fae */ /* 0x0007e2000c901d6a */
[----:B------:R-:W-:-:S08]  /*1d4c0*/  NOP ;  /* 0x0000000000007918 */ /* 0x000fd00000000000 */
.L_x_14626:
[----:B------:R-:W-:Y:S02]  /*1d4d0*/  PLOP3.LUT P1, PT, P1, P0, PT, 0xa2, 0x0 ;  /* 0x000000000000781c */ /* 0x000fe40000f21472 */
[----:B------:R-:W-:-:S08]  /*1d4e0*/  @P0 R2UR P1, UR4, R6 ;  /* 0x00000000060402ca */ /* 0x000fd00000020000 */
[----:B------:R-:W-:-:S05]  /*1d4f0*/  @P0 PLOP3.LUT P0, PT, P1, PT, PT, 0x80, 0x0 ;  /* 0x000000000000081c */ /* 0x000fca0000f0f070 */
[----:B------:R-:W-:Y:S01]  /*1d500*/  @!P1 SYNCS.ARRIVE.TRANS64.RED.A0T1 RZ, [UR4+0x22830], RZ ;  /* 0x022830ffffff99a7 */ /* 0x000fe20008200404 */
[----:B------:R-:W-:Y:S07]  /*1d510*/  @!P1 ARRIVES.LDGSTSBAR.64.TRANSCNT [UR4+0x22830] ;  /* 0x02283000ff0099b0 */ /* 0x000fee0008000a84 */
[----:B------:R-:W-:Y:S05]  /*1d520*/  @P0 BRA.U.ANY `(.L_x_14626) ;  /* 0xfffffffd00e80947 */ /* 0x000fea000393ffff */
[----:B------:R-:W-:Y:S01]  /*1d530*/  NOP ;  /* 0x0000000000007918 */ /* 0x000fe20000000000 */
[----:B---3--:R-:W-:-:S05]  /*1d540*/  IMAD.U32 R2, RZ, RZ, UR38 ;  /* 0x00000026ff027e24 */ /* 0x008fca000f8e00ff */
[----:B------:R-:W-:-:S13]  /*1d550*/  ISETP.NE.AND P3, PT, R2, 0x3, PT ;  /* 0x000000030200780c */ /* 0x000fda0003f65270 */
[----:B------:R-:W-:Y:S05]  /*1d560*/  @!P3 BRA `(.L_x_14627) ;  /* 0x000000000004b947 */ /* 0x000fea0003800000 */
[----:B------:R-:W-:Y:S01]  /*1d570*/  BPT.TRAP 0x1 ;  /* 0x000000040000795c */ /* 0x000fe20000300000 */
.L_x_14627:
[----:B------:R3:W-:Y:S01]  /*1d580*/  SYNCS.ARRIVE.TRANS64.A1T0 RZ, [R6+URZ+0x22830], RZ ;  /* 0x022830ff06ff79a7 */ /* 0x0007e2000810003f */
[----:B------:R-:W-:Y:S05]  /*1d590*/  @!P3 BRA `(.L_x_14628) ;  /* 0x000000000004b947 */ /* 0x000fea0003800000 */
[----:B------:R-:W-:Y:S01]  /*1d5a0*/  BPT.TRAP 0x1 ;  /* 0x000000040000795c */ /* 0x000fe20000300000 */
.L_x_14628:
[----:B------:R-:W4:Y:S01]  /*1d5b0*/  SYNCS.PHASECHK.TRANS64.TRYWAIT P0, [R6+URZ+0x22860], R21 ;  /* 0x02286015060075a7 */ /* 0x000f22000800017f */
[----:B------:R-:W-:Y:S04]  /*1d5c0*/  BSSY B1, `(.L_x_14629) ;  /* 0x0000002000017945 */ /* 0x000fe80003800000 */
[----:B----4-:R-:W-:Y:S05]  /*1d5d0*/  @!P0 BRA `(.L_x_14630) ;  /* 0x0000006000688947 */ /* 0x010fea0003800000 */
.L_x_14830:
[----:B------:R-:W-:Y:S05]  /*1d5e0*/  BSYNC B1 ;  /* 0x0000000000017941 */ /* 0x000fea0003800000 */
.L_x_14629:
        /* <DEDUP_REMOVED lines=10> */
[----:B------:R-:W-:Y:S01]  /*1d690*/  IMAD R5, R20, UR4, RZ ;  /* 0x0000000414057c24 */ /* 0x000fe2000f8e02ff */
[----:B------:R-:W-:Y:S01]  /*1d6a0*/  IADD3 R3, R3, R7, RZ ;  /* 0x0000000703037210 */ /* 0x000fe20007ffe0ff */
        /* <DEDUP_REMOVED lines=8> */
[----:B--2---:R-:W-:-:S04]  /*1d730*/  LEA R8, P0, R2, UR6, 0x1 ;  /* 0x0000000602087c11 */ /* 0x004fc8000f8008ff */
[----:B------:R-:W-:Y:S01]  /*1d740*/  LEA.HI.X R9, R2, UR7, R9, 0x1, P0 ;  /* 0x0000000702097c11 */ /* 0x000fe200080f0c09 */
[----:B------:R-:W-:Y:S08]  /*1d750*/  BRA.DIV UR4, `(.L_x_14631) ;  /* 0x00000062041c7947 */ /* 0x000ff0000b800000 */
[----:B------:R-:W2:Y:S01]  /*1d760*/  SHFL.IDX PT, R14, R8, RZ, 0x181f ;  /* 0x00181fff080e7589 */ /* 0x000ea200000e0000 */
[----:B------:R-:W-:-:S03]  /*1d770*/  IMAD R7, R7, 0x2, R22 ;  /* 0x0000000207077824 */ /* 0x000fc600078e0216 */
[----:B------:R-:W5:Y:S04]  /*1d780*/  SHFL.IDX PT, R3, R9, RZ, 0x181f ;  /* 0x00181fff09037589 */ /* 0x000f6800000e0000 */
[----:B------:R-:W-:Y:S04]  /*1d790*/  SHFL.IDX PT, R5, R9, 0x1, 0x181f ;  /* 0x00381f0009057f89 */ /* 0x000fe800000e0000 */
[----:B------:R-:W-:Y:S01]  /*1d7a0*/  SHFL.IDX PT, R17, R9, 0x2, 0x181f ;  /* 0x00581f0009117f89 */ /* 0x000fe200000e0000 */
[----:B--2---:R-:W-:-:S03]  /*1d7b0*/  IADD3 R2, P0, R14, R0, RZ ;  /* 0x000000000e027210 */ /* 0x004fc60007f1e0ff */
[----:B------:R-:W2:Y:S02]  /*1d7c0*/  SHFL.IDX PT, R14, R8, 0x1, 0x181f ;  /* 0x00381f00080e7f89 */ /* 0x000ea400000e0000 */
[----:B-----5:R-:W-:-:S05]  /*1d7d0*/  IMAD.X R3, RZ, RZ, R3, P0 ;  /* 0x000000ffff037224 */ /* 0x020fca00000e0603 */
[----:B------:R-:W-:Y:S04]  /*1d7e0*/  LDGSTS.E.BYPASS.LTC128B.128 [R7+0x400], desc[UR42][R2.64], !P5 ;  /* 0x0040000002077fae */ /* 0x000fe8000e901d6a */
[----:B------:R-:W-:Y:S04]  /*1d7f0*/  LDGSTS.E.BYPASS.LTC128B.128 [R7+0x3400], desc[UR42][R2.64+0x80], !P4 ;  /* 0x0340008002077fae */ /* 0x000fe8000e101d6a */
[----:B------:R-:W-:Y:S04]  /*1d800*/  LDGSTS.E.BYPASS.LTC128B.128 [R7+0x6400], desc[UR42][R2.64+0x100], !P3 ;  /* 0x0640010002077fae */ /* 0x000fe8000d901d6a */
[----:B------:R5:W-:Y:S01]  /*1d810*/  LDGSTS.E.BYPASS.LTC128B.128 [R7+0x9400], desc[UR42][R2.64+0x180], !P1 ;  /* 0x0940018002077fae */ /* 0x000be2000c901d6a */
[----:B--2---:R-:W-:-:S03]  /*1d820*/  IADD3 R4, P0, R14, R0, RZ ;  /* 0x000000000e047210 */ /* 0x004fc60007f1e0ff */
[----:B------:R-:W5:Y:S02]  /*1d830*/  SHFL.IDX PT, R14, R8, 0x2, 0x181f ;  /* 0x00581f00080e7f89 */ /* 0x000f6400000e0000 */
[----:B------:R-:W-:-:S05]  /*1d840*/  IMAD.X R5, RZ, RZ, R5, P0 ;  /* 0x000000ffff057224 */ /* 0x000fca00000e0605 */
[----:B------:R-:W-:Y:S04]  /*1d850*/  LDGSTS.E.BYPASS.LTC128B.128 [R7+0xc00], desc[UR42][R4.64], !P5 ;  /* 0x00c0000004077fae */ /* 0x000fe8000e901d6a */
[----:B------:R-:W-:Y:S04]  /*1d860*/  LDGSTS.E.BYPASS.LTC128B.128 [R7+0x3c00], desc[UR42][R4.64+0x80], !P4 ;  /* 0x03c0008004077fae */ /* 0x000fe8000e101d6a */
[----:B------:R-:W-:Y:S04]  /*1d870*/  LDGSTS.E.BYPASS.LTC128B.128 [R7+0x6c00], desc[UR42][R4.64+0x100], !P3 ;  /* 0x06c0010004077fae */ /* 0x000fe8000d901d6a */
[----:B------:R2:W-:Y:S01]  /*1d880*/  LDGSTS.E.BYPASS.LTC128B.128 [R7+0x9c00], desc[UR42][R4.64+0x180], !P1 ;  /* 0x09c0018004077fae */ /* 0x0005e2000c901d6a */
[----:B-----5:R-:W-:-:S03]  /*1d890*/  IADD3 R2, P0, R14, R0, RZ ;  /* 0x000000000e027210 */ /* 0x020fc60007f1e0ff */
[----:B------:R-:W5:Y:S02]  /*1d8a0*/  SHFL.IDX PT, R14, R8, 0x3, 0x181f ;  /* 0x00781f00080e7f89 */ /* 0x000f6400000e0000 */
[----:B------:R-:W-:Y:S02]  /*1d8b0*/  IMAD.X R3, RZ, RZ, R17, P0 ;  /* 0x000000ffff037224 */ /* 0x000fe400000e0611 */
[----:B------:R-:W-:Y:S04]  /*1d8c0*/  SHFL.IDX PT, R17, R9, 0x4, 0x181f ;  /* 0x00981f0009117f89 */ /* 0x000fe800000e0000 */
[----:B--2---:R-:W2:Y:S04]  /*1d8d0*/  SHFL.IDX PT, R5, R9, 0x3, 0x181f ;  /* 0x00781f0009057f89 */ /* 0x004ea800000e0000 */
[----:B------:R-:W-:Y:S04]  /*1d8e0*/  LDGSTS.E.BYPASS.LTC128B.128 [R7+0x1400], desc[UR42][R2.64], !P5 ;  /* 0x0140000002077fae */ /* 0x000fe8000e901d6a */
[----:B------:R-:W-:Y:S04]  /*1d8f0*/  LDGSTS.E.BYPASS.LTC128B.128 [R7+0x4400], desc[UR42][R2.64+0x80], !P4 ;  /* 0x0440008002077fae */ /* 0x000fe8000e101d6a */
[----:B------:R-:W-:Y:S01]  /*1d900*/  LDGSTS.E.BYPASS.LTC128B.128 [R7+0x7400], desc[UR42][R2.64+0x100], !P3 ;  /* 0x0740010002077fae */ /* 0x000fe2000d901d6a */
[----:B-----5:R-:W-:-:S03]  /*1d910*/  IADD3 R4, P0, R14, R0, RZ ;  /* 0x000000000e047210 */ /* 0x020fc60007f1e0ff */
[----:B------:R5:W-:Y:S04]  /*1d920*/  LDGSTS.E.BYPASS.LTC128B.128 [R7+0xa400], desc[UR42][R2.64+0x180], !P1 ;  /* 0x0a40018002077fae */ /* 0x000be8000c901d6a */
[----:B------:R-:W5:Y:S01]  /*1d930*/  SHFL.IDX PT, R14, R8, 0x4, 0x181f ;  /* 0x00981f00080e7f89 */ /* 0x000f6200000e0000 */
[----:B--2---:R-:W-:-:S03]  /*1d940*/  IMAD.X R5, RZ, RZ, R5, P0 ;  /* 0x000000ffff057224 */ /* 0x004fc600000e0605 */
[----:B------:R-:W2:Y:S04]  /*1d950*/  SHFL.IDX PT, R9, R9, 0x5, 0x181f ;  /* 0x00b81f0009097f89 */ /* 0x000ea800000e0000 */
[----:B------:R0:W-:Y:S04]  /*1d960*/  LDGSTS.E.BYPASS.LTC128B.128 [R7+0x1c00], desc[UR42][R4.64], !P5 ;  /* 0x01c0000004077fae */ /* 0x0001e8000e901d6a */
[----:B------:R0:W-:Y:S04]  /*1d970*/  LDGSTS.E.BYPASS.LTC128B.128 [R7+0x4c00], desc[UR42][R4.64+0x80], !P4 ;  /* 0x04c0008004077fae */ /* 0x0001e8000e101d6a */
[----:B------:R0:W-:Y:S04]  /*1d980*/  LDGSTS.E.BYPASS.LTC128B.128 [R7+0x7c00], desc[UR42][R4.64+0x100], !P3 ;  /* 0x07c0010004077fae */ /* 0x0001e8000d901d6a */
[----:B------:R0:W-:Y:S01]  /*1d990*/  LDGSTS.E.BYPASS.LTC128B.128 [R7+0xac00], desc[UR42][R4.64+0x180], !P1 ;  /* 0x0ac0018004077fae */ /* 0x0001e2000c901d6a */
[----:B-----5:R-:W-:-:S03]  /*1d9a0*/  IADD3 R2, P0, R14, R0, RZ ;  /* 0x000000000e027210 */ /* 0x020fc60007f1e0ff */
[----:B------:R0:W0:Y:S01]  /*1d9b0*/  SHFL.IDX PT, R14, R8, 0x5, 0x181f ;  /* 0x00b81f00080e7f89 */ /* 0x00002200000e0000 */
[----:B------:R-:W-:-:S05]  /*1d9c0*/  IADD3.X R3, RZ, R17, RZ, P0, !PT ;  /* 0x00000011ff037210 */ /* 0x000fca00007fe4ff */
[----:B------:R0:W-:Y:S04]  /*1d9d0*/  LDGSTS.E.BYPASS.LTC128B.128 [R7+0x2400], desc[UR42][R2.64], !P5 ;  /* 0x0240000002077fae */ /* 0x0001e8000e901d6a */
[----:B------:R0:W-:Y:S04]  /*1d9e0*/  LDGSTS.E.BYPASS.LTC128B.128 [R7+0x5400], desc[UR42][R2.64+0x80], !P4 ;  /* 0x0540008002077fae */ /* 0x0001e8000e101d6a */
[----:B------:R0:W-:Y:S04]  /*1d9f0*/  LDGSTS.E.BYPASS.LTC128B.128 [R7+0x8400], desc[UR42][R2.64+0x100], !P3 ;  /* 0x0840010002077fae */ /* 0x0001e8000d901d6a */
[----:B--2---:R0:W-:Y:S02]  /*1da00*/  LDGSTS.E.BYPASS.LTC128B.128 [R7+0xb400], desc[UR42][R2.64+0x180], !P1 ;  /* 0x0b40018002077fae */ /* 0x0041e4000c901d6a */
.L_x_14844:
        /* <DEDUP_REMOVED lines=11> */
.L_x_14632:
        /* <DEDUP_REMOVED lines=11> */
.L_x_14633:
[----:B------:R0:W-:Y:S01]  /*1db70*/  SYNCS.ARRIVE.TRANS64.A1T0 RZ, [R6+URZ+0x22850], RZ ;  /* 0x022850ff06ff79a7 */ /* 0x0001e2000810003f */
[----:B------:R-:W-:Y:S05]  /*1db80*/  @P2 BRA `(.L_x_14634) ;  /* 0xfffffff000a02947 */ /* 0x000fea000383ffff */
.L_x_14621:
[----:B------:R-:W-:Y:S05]  /*1db90*/  BSYNC B0 ;  /* 0x0000000000007941 */ /* 0x000fea0003800000 */
.L_x_14620:
        /* <DEDUP_REMOVED lines=10> */
[----:B------:R-:W5:Y:S01]  /*1dc40*/  LDC.64 R2, c[0x0][0xc60] ;  /* 0x00031800ff027b82 */ /* 0x000f620000000a00 */
[----:B------:R-:W2:Y:S02]  /*1dc50*/  FLO.U32 R0, UR4 ;  /* 0x0000000400007d00 */ /* 0x000ea400080e0000 */
[----:B--2---:R-:W-:-:S06]  /*1dc60*/  ISETP.EQ.U32.AND P1, PT, R0, R7, PT ;  /* 0x000000070000720c */ /* 0x004fcc0003f22070 */
[----:B------:R-:W5:Y:S07]  /*1dc70*/  POPC R7, UR4 ;  /* 0x0000000400077d09 */ /* 0x000f6e0008000000 */
[----:B-----5:R-:W2:Y:S01]  /*1dc80*/  @P1 ATOMG.E.ADD.STRONG.GPU PT, R3, desc[UR42][R2.64], R7 ;  /* 0x00000007020319a8 */ /* 0x020ea200081ee1ea */
[----:B------:R-:W5:Y:S02]  /*1dc90*/  S2R R4, SR_LTMASK ;  /* 0x0000000000047919 */ /* 0x000f640000003900 */
[----:B-----5:R-:W-:-:S04]  /*1dca0*/  LOP3.LUT R4, R4, UR4, RZ, 0xc0, !PT ;  /* 0x0000000404047c12 */ /* 0x020fc8000f8ec0ff */
[----:B------:R-:W5:Y:S01]  /*1dcb0*/  POPC R9, R4 ;  /* 0x0000000400097309 */ /* 0x000f620000000000 */
[----:B--2---:R-:W5:Y:S02]  /*1dcc0*/  SHFL.IDX PT, R0, R3, R0, 0x1f ;  /* 0x00001f0003007589 */ /* 0x004f6400000e0000 */
[----:B-----5:R-:W-:-:S07]  /*1dcd0*/  IADD3 R16, R0, UR37, R9 ;  /* 0x0000002500107c10 */ /* 0x020fce000fffe009 */
.L_x_14636:
[----:B------:R-:W-:Y:S05]  /*1dce0*/  BSYNC B0 ;  /* 0x0000000000007941 */ /* 0x000fea0003800000 */
.L_x_14635:
[----:B------:R-:W-:Y:S02]  /*1dcf0*/  LOP3.LUT R26, R26, R5, RZ, 0x3c, !PT ;  /* 0x000000051a1a7212 */ /* 0x000fe400078e3cff */
[----:B------:R-:W-:-:S07]  /*1dd00*/  SEL R25, R25, RZ, P0 ;  /* 0x000000ff19197207 */ /* 0x000fce0000000000 */
.L_x_14595:
[----:B------:R-:W-:Y:S05]  /*1dd10*/  BSYNC B7 ;  /* 0x0000000000077941 */ /* 0x000fea0003800000 */
.L_x_14593:
        /* <DEDUP_REMOVED lines=8> */
[----:B------:R2:W0:Y:S01]  /*1dda0*/  LDS.128 R16, [R22+0x228d0] ;  /* 0x0228d00016107984 */ /* 0x0004220000000c00 */
[----:B------:R-:W-:Y:S06]  /*1ddb0*/  BAR.ARV 0x4, 0x180 ;  /* 0x0106000000007b1d */ /* 0x000fec0000002000 */
[----:B------:R-:W-:Y:S05]  /*1ddc0*/  BRA `(.L_x_14638) ;  /* 0x0000000c00d47947 */ /* 0x000fea0003800000 */
.L_x_14637:
        /* <DEDUP_REMOVED lines=9> */
[----:B------:R-:W5:Y:S01]  /*1de60*/  @!P1 LDC.64 R4, c[0x0][0xc78] ;  /* 0x00031e00ff049b82 */ /* 0x000f620000000a00 */
[----:B--2---:R-:W-:-:S05]  /*1de70*/  @!P1 IMAD.WIDE R2, R7, 0x4, R2 ;  /* 0x0000000407029825 */ /* 0x004fca00078e0202 */
[----:B0--34-:R5:W2:Y:S02]  /*1de80*/  @!P1 LDG.E R6, desc[UR42][R2.64] ;  /* 0x0000002a02069981 */ /* 0x019aa4000c1e1900 */
        /* <DEDUP_REMOVED lines=10> */
[----:B--2---:R-:W-:Y:S01]  /*1df30*/  @!P1 MOV R17, R6 ;  /* 0x0000000600119202 */ /* 0x004fe20000000f00 */
[----:B------:R-:W-:-:S02]  /*1df40*/  IMAD.MOV.U32 R6, RZ, RZ, RZ ;  /* 0x000000ffff067224 */ /* 0x000fc400078e00ff */
        /* <DEDUP_REMOVED lines=19> */
.L_x_14854:
[----:B------:R-:W-:Y:S02]  /*1e080*/  ULDC UR4, c[0x0][0xc38] ;  /* 0x00030e0000047ab9 */ /* 0x000fe40000000800 */
[----:B------:R-:W-:-:S04]  /*1e090*/  IMAD.U32 R5, RZ, RZ, UR4 ;  /* 0x00000004ff057e24 */ /* 0x000fc8000f8e00ff */
[----:B--2---:R-:W-:-:S04]  /*1e0a0*/  IMAD R14, R14, R5, RZ ;  /* 0x000000050e0e7224 */ /* 0x004fc800078e02ff */
[----:B------:R-:W-:-:S05]  /*1e0b0*/  IMAD.IADD R7, R7, 0x1, R14 ;  /* 0x0000000107077824 */ /* 0x000fca00078e020e */
[----:B------:R-:W-:-:S13]  /*1e0c0*/  ISETP.GT.AND P6, PT, R7, R0, PT ;  /* 0x000000000700720c */ /* 0x000fda0003fc4270 */
[----:B------:R-:W-:Y:S05]  /*1e0d0*/  @P6 BRA `(.L_x_14640) ;  /* 0x0000000000a46947 */ /* 0x000fea0003800000 */
.L_x_14643:
        /* <DEDUP_REMOVED lines=13> */
[----:B--2---:R-:W-:Y:S01]  /*1e1b0*/  @!P6 IMAD.WIDE R2, R9, 0x4, R4 ;  /* 0x000000040902e825 */ /* 0x004fe200078e0204 */
[----:B------:R-:W-:-:S06]  /*1e1c0*/  MOV R4, RZ ;  /* 0x000000ff00047202 */ /* 0x000fcc0000000f00 */
        /* <DEDUP_REMOVED lines=20> */
.L_x_14862:
[----:B------:R-:W-:Y:S02]  /*1e310*/  ULDC UR4, c[0x0][0xc38] ;  /* 0x00030e0000047ab9 */ /* 0x000fe40000000800 */
[----:B------:R-:W-:-:S04]  /*1e320*/  IMAD.U32 R5, RZ, RZ, UR4 ;  /* 0x00000004ff057e24 */ /* 0x000fc8000f8e00ff */
[----:B--2---:R-:W-:-:S05]  /*1e330*/  IMAD R14, R14, R5, RZ ;  /* 0x000000050e0e7224 */ /* 0x004fca00078e02ff */
[----:B------:R-:W-:-:S04]  /*1e340*/  IADD3 R7, R14, R7, RZ ;  /* 0x000000070e077210 */ /* 0x000fc80007ffe0ff */
[----:B------:R-:W-:-:S13]  /*1e350*/  ISETP.GT.AND P6, PT, R7, R0, PT ;  /* 0x000000000700720c */ /* 0x000fda0003fc4270 */
[----:B------:R-:W-:Y:S05]  /*1e360*/  @!P6 BRA `(.L_x_14643) ;  /* 0xfffffffc005ce947 */ /* 0x000fea000383ffff */
.L_x_14640:
        /* <DEDUP_REMOVED lines=10> */
.L_x_14867:
[----:B------:R-:W-:-:S13]  /*1e410*/  ISETP.NE.AND P0, PT, R3, RZ, PT ;  /* 0x000000ff0300720c */ /* 0x000fda0003f05270 */
[----:B------:R-:W-:Y:S05]  /*1e420*/  @!P0 BRA `(.L_x_14645) ;  /* 0x0000000000108947 */ /* 0x000fea0003800000 */
[----:B------:R-:W-:Y:S01]  /*1e430*/  UMOV UR4, 0xffffffff ;  /* 0xffffffff00047882 */ /* 0x000fe20000000000 */
[----:B--2---:R-:W-:Y:S02]  /*1e440*/  VIADD R12, R12, 0xffffffff ;  /* 0xffffffff0c0c7836 */ /* 0x004fe40000000000 */
[----:B------:R-:W-:Y:S05]  /*1e450*/  BRA.DIV UR4, `(.L_x_14646) ;  /* 0x0000006204f47947 */ /* 0x000fea000b800000 */
[----:B------:R2:W0:Y:S02]  /*1e460*/  SHFL.IDX PT, R6, R2, R12, 0x1f ;  /* 0x00001f0c02067589 */ /* 0x00042400000e0000 */
.L_x_14645:
        /* <DEDUP_REMOVED lines=8> */
[----:B0-----:R-:W2:Y:S08]  /*1e4f0*/  MUFU.RCP R7, R7 ;  /* 0x0000000700077308 */ /* 0x001eb00000001000 */
[----:B---3--:R-:W-:Y:S01]  /*1e500*/  MUFU.RCP R8, R8 ;  /* 0x0000000800087308 */ /* 0x008fe20000001000 */
[----:B--2---:R-:W-:Y:S01]  /*1e510*/  VIADD R2, R7, 0xffffffe ;  /* 0x0ffffffe07027836 */ /* 0x004fe20000000000 */
[----:B------:R-:W-:-:S06]  /*1e520*/  IABS R7, R17 ;  /* 0x0000001100077213 */ /* 0x000fcc0000000000 */
[----:B------:R0:W2:Y:S02]  /*1e530*/  F2I.FTZ.U32.TRUNC.NTZ R3, R2 ;  /* 0x0000000200037305 */ /* 0x0000a4000021f000 */
[----:B0-----:R-:W-:Y:S01]  /*1e540*/  MOV R2, RZ ;  /* 0x000000ff00027202 */ /* 0x001fe20000000f00 */
[----:B--2---:R-:W-:-:S04]  /*1e550*/  IMAD.MOV R10, RZ, RZ, -R3 ;  /* 0x000000ffff0a7224 */ /* 0x004fc800078e0a03 */
        /* <DEDUP_REMOVED lines=18> */
[----:B------:R-:W-:Y:S02]  /*1e680*/  IABS R3, R4 ;  /* 0x0000000400037213 */ /* 0x000fe40000000000 */
[----:B------:R-:W-:Y:S02]  /*1e690*/  ISETP.GE.AND P2, PT, R2, RZ, PT ;  /* 0x000000ff0200720c */ /* 0x000fe40003f46270 */
[----:B------:R-:W-:Y:S01]  /*1e6a0*/  @P0 IADD3 R7, R7, 0x1, RZ ;  /* 0x0000000107070810 */ /* 0x000fe20007ffe0ff */
        /* <DEDUP_REMOVED lines=18> */
[--C-:B------:R-:W-:Y:S02]  /*1e7d0*/  IMAD R4, R4, R2, R7.reuse ;  /* 0x0000000204047224 */ /* 0x100fe400078e0207 */
[----:B------:R-:W-:Y:S02]  /*1e7e0*/  IMAD.MOV R2, RZ, RZ, -R7 ;  /* 0x000000ffff027224 */ /* 0x000fe400078e0a07 */
[----:B------:R-:W-:Y:S02]  /*1e7f0*/  IMAD R18, R4, 0x10000, R5 ;  /* 0x0001000004127824 */ /* 0x000fe400078e0205 */
[----:B------:R-:W-:Y:S01]  /*1e800*/  IMAD R2, R17, R2, R0 ;  /* 0x0000000211027224 */ /* 0x000fe200078e0200 */
[----:B------:R-:W-:Y:S06]  /*1e810*/  BRA `(.L_x_14648) ;  /* 0x0000000000f07947 */ /* 0x000fec0003800000 */
.L_x_14647:
        /* <DEDUP_REMOVED lines=9> */
[----:B------:R-:W1:Y:S02]  /*1e8b0*/  F2I.FTZ.U32.TRUNC.NTZ R3, R9 ;  /* 0x0000000900037305 */ /* 0x000e64000021f000 */
[----:B-1----:R-:W-:-:S04]  /*1e8c0*/  IMAD.MOV R11, RZ, RZ, -R3 ;  /* 0x000000ffff0b7224 */ /* 0x002fc800078e0a03 */
        /* <DEDUP_REMOVED lines=49> */
.L_x_14648:
[----:B------:R-:W-:-:S05]  /*1ebe0*/  LOP3.LUT R2, RZ, R2, RZ, 0x33, !PT ;  /* 0x00000002ff027212 */ /* 0x000fca00078e33ff */
[----:B------:R-:W-:Y:S01]  /*1ebf0*/  IMAD.IADD R17, R17, 0x1, R2 ;  /* 0x0000000111117824 */ /* 0x000fe200078e0202 */
[----:B------:R-:W-:Y:S06]  /*1ec00*/  BRA `(.L_x_14649) ;  /* 0x00000000001c7947 */ /* 0x000fec0003800000 */
.L_x_14641:
[----:B------:R-:W-:Y:S01]  /*1ec10*/  UMOV UR4, URZ ;  /* 0x0000003f00047c82 */ /* 0x000fe20008000000 */
[----:B------:R-:W-:Y:S01]  /*1ec20*/  UMOV UR5, URZ ;  /* 0x0000003f00057c82 */ /* 0x000fe20008000000 */
[----:B------:R-:W-:Y:S01]  /*1ec30*/  ULDC UR6, c[0x0][0xc3c] ;  /* 0x00030f0000067ab9 */ /* 0x000fe20000000800 */
[----:B------:R-:W-:Y:S02]  /*1ec40*/  IMAD.MOV.U32 R16, RZ, RZ, R0 ;  /* 0x000000ffff107224 */ /* 0x000fe400078e0000 */
[----:B------:R-:W-:Y:S02]  /*1ec50*/  IMAD.U32 R17, RZ, RZ, UR4 ;  /* 0x00000004ff117e24 */ /* 0x000fe4000f8e00ff */
[----:B------:R-:W-:Y:S02]  /*1ec60*/  IMAD.U32 R18, RZ, RZ, UR5 ;  /* 0x00000005ff127e24 */ /* 0x000fe4000f8e00ff */
[----:B------:R-:W-:-:S07]  /*1ec70*/  IMAD.U32 R19, RZ, RZ, UR6 ;  /* 0x00000006ff137e24 */ /* 0x000fce000f8e00ff */
.L_x_14649:
        /* <DEDUP_REMOVED lines=10> */
.L_x_14638:
[----:B------:R-:W-:Y:S02]  /*1ed20*/  ULDC UR4, c[0x0][0xc3c] ;  /* 0x00030f0000047ab9 */ /* 0x000fe40000000800 */
[----:B0-----:R-:W-:-:S13]  /*1ed30*/  ISETP.GE.AND P0, PT, R19, UR4, PT ;  /* 0x0000000413007c0c */ /* 0x001fda000bf06270 */
[----:B------:R-:W-:Y:S05]  /*1ed40*/  @!P0 BRA `(.L_x_14650) ;  /* 0xffffff9800ec8947 */ /* 0x000fea000383ffff */
[----:B------:R-:W-:Y:S05]  /*1ed50*/  BSYNC B8 ;  /* 0x0000000000087941 */ /* 0x000fea0003800000 */
.L_x_14547:
[----:B------:R-:W5:Y:S01]  /*1ed60*/  LDL.LU R0, [R1+0x24] ;  /* 0x0000240001007983 */ /* 0x000f620000300800 */
[----:B------:R-:W-:Y:S01]  /*1ed70*/  BSSY B0, `(.L_x_14651) ;  /* 0x000000b000007945 */ /* 0x000fe20003800000 */
[----:B------:R-:W0:Y:S01]  /*1ed80*/  S2R R5, SR_CgaCtaId ;  /* 0x0000000000057919 */ /* 0x000e220000008800 */
[----:B-----5:R-:W-:-:S04]  /*1ed90*/  IADD3 R0, R0, 0x1, RZ ;  /* 0x0000000100007810 */ /* 0x020fc80007ffe0ff */
        /* <DEDUP_REMOVED lines=8> */
.L_x_14870:
[----:B------:R-:W-:Y:S05]  /*1ee20*/  BSYNC B0 ;  /* 0x0000000000007941 */ /* 0x000fea0003800000 */
.L_x_14651:
[----:B------:R-:W-:-:S03]  /*1ee30*/  UMOV UR4, 0xffffffff ;  /* 0xffffffff00047882 */ /* 0x000fc60000000000 */
[----:B------:R-:W-:Y:S05]  /*1ee40*/  BRA.DIV UR4, `(.L_x_14653) ;  /* 0x0000005a04b47947 */ /* 0x000fea000b800000 */
[----:B0-----:R-:W0:Y:S02]  /*1ee50*/  S2R R0, SR_TID.X ;  /* 0x0000000000007919 */ /* 0x001e240000002100 */
[----:B0-----:R-:W-:-:S04]  /*1ee60*/  SHF.R.U32.HI R0, RZ, 0x5, R0 ;  /* 0x00000005ff007819 */ /* 0x001fc80000011600 */
[----:B------:R-:W-:-:S05]  /*1ee70*/  LOP3.LUT R0, R0, 0x3, RZ, 0xc0, !PT ;  /* 0x0000000300007812 */ /* 0x000fca00078ec0ff */
[----:B------:R0:W1:Y:S02]  /*1ee80*/  SHFL.IDX PT, R14, R0, RZ, 0x1f ;  /* 0x00001fff000e7589 */ /* 0x00006400000e0000 */
.L_x_14873:
[----:B-1----:R-:W-:-:S13]  /*1ee90*/  ISETP.NE.AND P0, PT, R14, RZ, PT ;  /* 0x000000ff0e00720c */ /* 0x002fda0003f05270 */
[----:B------:R-:W-:Y:S05]  /*1eea0*/  @P0 BRA `(.L_x_14365) ;  /* 0x0000000000880947 */ /* 0x000fea0003800000 */
[----:B------:R-:W-:-:S03]  /*1eeb0*/  UMOV UR4, 0xffffffff ;  /* 0xffffffff00047882 */ /* 0x000fc60000000000 */
[----:B------:R-:W-:Y:S05]  /*1eec0*/  BRA.DIV UR4, `(.L_x_14654) ;  /* 0x0000005a04c87947 */ /* 0x000fea000b800000 */
[----:B------:R-:W-:-:S13]  /*1eed0*/  ELECT P6, URZ, PT ;  /* 0x00000000003f782f */ /* 0x000fda00038c0000 */
.L_x_14876:
[----:B------:R-:W-:Y:S05]  /*1eee0*/  @!P6 BRA `(.L_x_14365) ;  /* 0x000000000078e947 */ /* 0x000fea0003800000 */
[----:B------:R-:W-:-:S06]  /*1eef0*/  ULOP3.LUT UR4, UR36, 0x2, URZ, 0xfc, !UPT ;  /* 0x0000000224047892 */ /* 0x000fcc000f8efc3f */
[----:B0-----:R-:W-:-:S05]  /*1ef00*/  IMAD.U32 R0, RZ, RZ, UR4 ;  /* 0x00000004ff007e24 */ /* 0x001fca000f8e00ff */
[----:B------:R-:W-:-:S13]  /*1ef10*/  ISETP.NE.AND P0, PT, R0, 0x3, PT ;  /* 0x000000030000780c */ /* 0x000fda0003f05270 */
[----:B------:R-:W-:Y:S05]  /*1ef20*/  @!P0 BRA `(.L_x_14655) ;  /* 0x0000000000048947 */ /* 0x000fea0003800000 */
[----:B------:R-:W-:Y:S01]  /*1ef30*/  BPT.TRAP 0x1 ;  /* 0x000000040000795c */ /* 0x000fe20000300000 */
.L_x_14655:
[C---:B------:R-:W-:Y:S01]  /*1ef40*/  IMAD R5, R25.reuse, 0x8, R4 ;  /* 0x0000000819057824 */ /* 0x040fe200078e0204 */
[----:B------:R-:W-:Y:S01]  /*1ef50*/  SHF.L.U32 R0, R26, 0x1f, RZ ;  /* 0x0000001f1a007819 */ /* 0x000fe200000006ff */
[----:B------:R-:W-:-:S03]  /*1ef60*/  VIADD R25, R25, 0x1 ;  /* 0x0000000119197836 */ /* 0x000fc60000000000 */
[----:B------:R-:W0:Y:S02]  /*1ef70*/  SYNCS.PHASECHK.TRANS64.TRYWAIT P1, [R5+URZ+0x22840], R0 ;  /* 0x02284000050075a7 */ /* 0x000e24000802017f */
[----:B------:R-:W-:-:S04]  /*1ef80*/  ISETP.NE.AND P2, PT, R25, 0x2, PT ;  /* 0x000000021900780c */ /* 0x000fc80003f45270 */
[----:B------:R-:W-:Y:S01]  /*1ef90*/  SEL R3, RZ, 0x1, P2 ;  /* 0x00000001ff037807 */ /* 0x000fe20001000000 */
[----:B0-----:R-:W-:Y:S08]  /*1efa0*/  @!P1 BRA `(.L_x_14656) ;  /* 0x0000005800b09947 */ /* 0x001ff00003800000 */
.L_x_14877:
[----:B------:R-:W-:Y:S02]  /*1efb0*/  SEL R25, R25, RZ, P2 ;  /* 0x000000ff19197207 */ /* 0x000fe40001000000 */
[----:B------:R-:W-:Y:S01]  /*1efc0*/  LOP3.LUT R2, R26, R3, RZ, 0x3c, !PT ;  /* 0x000000031a027212 */ /* 0x000fe200078e3cff */
[----:B------:R-:W-:Y:S06]  /*1efd0*/  @!P0 BRA `(.L_x_14657) ;  /* 0x0000000000048947 */ /* 0x000fec0003800000 */
[----:B------:R-:W-:Y:S01]  /*1efe0*/  BPT.TRAP 0x1 ;  /* 0x000000040000795c */ /* 0x000fe20000300000 */
.L_x_14657:
[----:B------:R-:W-:Y:S01]  /*1eff0*/  IMAD R25, R25, 0x8, R4 ;  /* 0x0000000819197824 */ /* 0x000fe200078e0204 */
[----:B------:R-:W-:-:S04]  /*1f000*/  SHF.L.U32 R2, R2, 0x1f, RZ ;  /* 0x0000001f02027819 */ /* 0x000fc800000006ff */
[----:B------:R-:W1:Y:S02]  /*1f010*/  SYNCS.PHASECHK.TRANS64.TRYWAIT P1, [R25+URZ+0x22840], R2 ;  /* 0x02284002190075a7 */ /* 0x000e64000802017f */
[----:B-1----:R-:W-:Y:S05]  /*1f020*/  @!P1 BRA `(.L_x_14658) ;  /* 0x0000005800a49947 */ /* 0x002fea0003800000 */
.L_x_14878:
[----:B------:R-:W-:Y:S05]  /*1f030*/  @!P0 BRA `(.L_x_14659) ;  /* 0x0000000000048947 */ /* 0x000fea0003800000 */
[----:B------:R-:W-:Y:S01]  /*1f040*/  BPT.TRAP 0x1 ;  /* 0x000000040000795c */ /* 0x000fe20000300000 */
.L_x_14659:
[----:B------:R-:W5:Y:S02]  /*1f050*/  SYNCS.PHASECHK.TRANS64.TRYWAIT P1, [R5+URZ+0x22860], R0 ;  /* 0x02286000050075a7 */ /* 0x000f64000802017f */
[----:B-----5:R-:W-:Y:S05]  /*1f060*/  @!P1 BRA `(.L_x_14660) ;  /* 0x0000005800a89947 */ /* 0x020fea0003800000 */
.L_x_14879:
[----:B------:R-:W-:Y:S05]  /*1f070*/  @!P0 BRA `(.L_x_14661) ;  /* 0x0000000000048947 */ /* 0x000fea0003800000 */
[----:B------:R-:W-:Y:S01]  /*1f080*/  BPT.TRAP 0x1 ;  /* 0x000000040000795c */ /* 0x000fe20000300000 */
.L_x_14661:
[----:B------:R0:W0:Y:S02]  /*1f090*/  SYNCS.PHASECHK.TRANS64.TRYWAIT P0, [R25+URZ+0x22860], R2 ;  /* 0x02286002190075a7 */ /* 0x000024000800017f */
[----:B0-----:R-:W-:Y:S05]  /*1f0a0*/  @!P0 NANOSLEEP.SYNCS 0x989680 ;  /* 0x009896800000895d */ /* 0x001fea0003900000 */
[----:B------:R-:W0:Y:S02]  /*1f0b0*/  @!P0 SYNCS.PHASECHK.TRANS64 P0, [R25+URZ+0x22860], R2 ;  /* 0x02286002190085a7 */ /* 0x000e24000800007f */
[----:B0-----:R-:W-:Y:S05]  /*1f0c0*/  @!P0 BRA `(.L_x_14661) ;  /* 0xfffffffc00f08947 */ /* 0x001fea000383ffff */
.L_x_14365:
[----:B------:R-:W-:Y:S05]  /*1f0d0*/  BSYNC B9 ;  /* 0x0000000000097941 */ /* 0x000fea0003800000 */
.L_x_14362:
[----:B------:R-:W-:Y:S05]  /*1f0e0*/  EXIT ;  /* 0x000000000000794d */ /* 0x000fea0003800000 */
.L_x_14385:
[----:B0-----:R0:W1:Y:S02]  /*1f0f0*/  SYNCS.PHASECHK.TRANS64.TRYWAIT P5, [R87+URZ+0x22890], R93 ;  /* 0x0228905d570075a7 */ /* 0x00106400080a017f */
[----:B-1----:R-:W-:Y:S05]  /*1f100*/  @!P5 NANOSLEEP.SYNCS 0x989680 ;  /* 0x009896800000d95d */ /* 0x002fea0003900000 */
[----:B------:R-:W1:Y:S02]  /*1f110*/  @!P5 SYNCS.PHASECHK.TRANS64 P5, [R87+URZ+0x22890], R93 ;  /* 0x0228905d5700d5a7 */ /* 0x000e6400080a007f */
[----:B-1----:R-:W-:Y:S05]  /*1f120*/  @!P5 BRA `(.L_x_14385) ;  /* 0xfffffffc00f0d947 */ /* 0x002fea000383ffff */
[----:B------:R-:W-:Y:S05]  /*1f130*/  BRA `(.L_x_14662) ;  /* 0xfffffe4400d07947 */ /* 0x000fea000383ffff */
.L_x_14386:
        /* <DEDUP_REMOVED lines=8> */
.L_x_14664:
[----:B------:R-:W-:Y:S05]  /*1f1c0*/  BSYNC B1 ;  /* 0x0000000000017941 */ /* 0x000fea0003800000 */
.L_x_14663:
        /* <DEDUP_REMOVED lines=8> */
.L_x_14665:
[----:B------:R-:W-:Y:S05]  /*1f250*/  BRA `(.L_x_14666) ;  /* 0xfffffe44009c7947 */ /* 0x000fea000383ffff */
.L_x_14395:
[----:B------:R-:W-:Y:S01]  /*1f260*/  BSSY B1, `(.L_x_14667) ;  /* 0x0000008000017945 */ /* 0x000fe20003800000 */
[----:B0---4-:R-:W-:Y:S02]  /*1f270*/  IMAD.MOV.U32 R13, RZ, RZ, R97 ;  /* 0x000000ffff0d7224 */ /* 0x011fe400078e0061 */
[----:B------:R-:W-:Y:S02]  /*1f280*/  IMAD.MOV.U32 R12, RZ, RZ, 0x1 ;  /* 0x00000001ff0c7424 */ /* 0x000fe400078e00ff */
[----:B------:R-:W-:Y:S02]  /*1f290*/  IMAD.MOV.U32 R11, RZ, RZ, 0x1c1f ;  /* 0x00001c1fff0b7424 */ /* 0x000fe400078e00ff */
[----:B------:R-:W-:-:S07]  /*1f2a0*/  IMAD.MOV.U32 R15, RZ, RZ, -0x1 ;  /* 0xffffffffff0f7424 */ /* 0x000fce00078e00ff */
[----:B-123--:R-:W-:Y:S05]  /*1f2b0*/  WARPSYNC.COLLECTIVE R15, `(.L_x_14668) ;  /* 0x000000000f087348 */ /* 0x00efea0003c00000 */
[----:B---3--:R0:W3:Y:S02]  /*1f2c0*/  SHFL.IDX P6, R14, R13, R12, R11 ;  /* 0x0000000c0d0e7389 */ /* 0x0080e400000c000b */
[----:B0123--:R-:W-:Y:S01]  /*1f2d0*/  ENDCOLLECTIVE ;  /* 0x000000000000791b */ /* 0x00ffe20003800000 */
.L_x_14668:
[----:B------:R-:W-:Y:S05]  /*1f2e0*/  BSYNC B1 ;  /* 0x0000000000017941 */ /* 0x000fea0003800000 */
.L_x_14667:
        /* <DEDUP_REMOVED lines=8> */
.L_x_14669:
[----:B------:R-:W-:Y:S05]  /*1f370*/  BRA `(.L_x_14670) ;  /* 0xfffffe4c00187947 */ /* 0x000fea000383ffff */
.L_x_14405:
[----:B-1----:R1:W2:Y:S02]  /*1f380*/  SYNCS.PHASECHK.TRANS64.TRYWAIT P4, [R87+URZ+0x22890], R93 ;  /* 0x0228905d570075a7 */ /* 0x0022a4000808017f */
[----:B--2---:R-:W-:Y:S05]  /*1f390*/  @!P4 NANOSLEEP.SYNCS 0x989680 ;  /* 0x009896800000c95d */ /* 0x004fea0003900000 */
[----:B------:R-:W2:Y:S02]  /*1f3a0*/  @!P4 SYNCS.PHASECHK.TRANS64 P4, [R87+URZ+0x22890], R93 ;  /* 0x0228905d5700c5a7 */ /* 0x000ea4000808007f */
[----:B--2---:R-:W-:Y:S05]  /*1f3b0*/  @!P4 BRA `(.L_x_14405) ;  /* 0xfffffffc00f0c947 */ /* 0x004fea000383ffff */
[----:B------:R-:W-:Y:S05]  /*1f3c0*/  BRA `(.L_x_14671) ;  /* 0xfffffe5400e07947 */ /* 0x000fea000383ffff */
.L_x_14406:
        /* <DEDUP_REMOVED lines=8> */
.L_x_14673:
[----:B------:R-:W-:Y:S05]  /*1f450*/  BSYNC B1 ;  /* 0x0000000000017941 */ /* 0x000fea0003800000 */
.L_x_14672:
        /* <DEDUP_REMOVED lines=8> */
.L_x_14674:
[----:B------:R-:W-:Y:S01]  /*1f4e0*/  IMAD.MOV.U32 R98, RZ, RZ, R14 ;  /* 0x000000ffff627224 */ /* 0x000fe200078e000e */
[----:B------:R-:W-:Y:S06]  /*1f4f0*/  BRA `(.L_x_14675) ;  /* 0xfffffe5400ac7947 */ /* 0x000fec000383ffff */
.L_x_14411:
        /* <DEDUP_REMOVED lines=8> */
.L_x_14677:
[----:B------:R-:W-:Y:S05]  /*1f580*/  BSYNC B1 ;  /* 0x0000000000017941 */ /* 0x000fea0003800000 */
.L_x_14676:
        /* <DEDUP_REMOVED lines=8> */
.L_x_14678:
[----:B------:R-:W-:Y:S01]  /*1f610*/  IMAD.MOV.U32 R96, RZ, RZ, R14 ;  /* 0x000000ffff607224 */ /* 0x000fe200078e000e */
[----:B------:R-:W-:Y:S06]  /*1f620*/  BRA `(.L_x_14679) ;  /* 0xfffffe5c00447947 */ /* 0x000fec000383ffff */
.L_x_14416:
[----:B0-----:R0:W1:Y:S02]  /*1f630*/  SYNCS.PHASECHK.TRANS64.TRYWAIT P2, [R87+URZ+0x22890], R93 ;  /* 0x0228905d570075a7 */ /* 0x001064000804017f */
[----:B-1----:R-:W-:Y:S05]  /*1f640*/  @!P2 NANOSLEEP.SYNCS 0x989680 ;  /* 0x009896800000a95d */ /* 0x002fea0003900000 */
[----:B------:R-:W1:Y:S02]  /*1f650*/  @!P2 SYNCS.PHASECHK.TRANS64 P2, [R87+URZ+0x22890], R93 ;  /* 0x0228905d5700a5a7 */ /* 0x000e64000804007f */
[----:B-1----:R-:W-:Y:S05]  /*1f660*/  @!P2 BRA `(.L_x_14416) ;  /* 0xfffffffc00f0a947 */ /* 0x002fea000383ffff */
[----:B------:R-:W-:Y:S05]  /*1f670*/  BRA `(.L_x_14680) ;  /* 0xfffffe64003c7947 */ /* 0x000fea000383ffff */
.L_x_14417:
        /* <DEDUP_REMOVED lines=8> */
.L_x_14682:
[----:B------:R-:W-:Y:S05]  /*1f700*/  BSYNC B1 ;  /* 0x0000000000017941 */ /* 0x000fea0003800000 */
.L_x_14681:
        /* <DEDUP_REMOVED lines=8> */
.L_x_14683:
[----:B------:R-:W-:Y:S01]  /*1f790*/  IMAD.MOV.U32 R7, RZ, RZ, R14 ;  /* 0x000000ffff077224 */ /* 0x000fe200078e000e */
[----:B------:R-:W-:Y:S06]  /*1f7a0*/  BRA `(.L_x_14684) ;  /* 0xfffffe6400587947 */ /* 0x000fec000383ffff */
.L_x_14420:
        /* <DEDUP_REMOVED lines=8> */
.L_x_14686:
[----:B------:R-:W-:Y:S05]  /*1f830*/  BSYNC B1 ;  /* 0x0000000000017941 */ /* 0x000fea0003800000 */
.L_x_14685:
        /* <DEDUP_REMOVED lines=8> */
.L_x_14687:
[----:B------:R-:W-:Y:S01]  /*1f8c0*/  MOV R7, R14 ;  /* 0x0000000e00077202 */ /* 0x000fe20000000f00 */
[----:B------:R-:W-:Y:S06]  /*1f8d0*/  BRA `(.L_x_14688) ;  /* 0xfffffe6400547947 */ /* 0x000fec000383ffff */
.L_x_14424:
[----:B---3--:R3:W4:Y:S02]  /*1f8e0*/  SYNCS.PHASECHK.TRANS64.TRYWAIT P3, [R87+URZ+0x228b0], R93 ;  /* 0x0228b05d570075a7 */ /* 0x008724000806017f */
[----:B----4-:R-:W-:Y:S05]  /*1f8f0*/  @!P3 NANOSLEEP.SYNCS 0x989680 ;  /* 0x009896800000b95d */ /* 0x010fea0003900000 */
[----:B------:R-:W4:Y:S02]  /*1f900*/  @!P3 SYNCS.PHASECHK.TRANS64 P3, [R87+URZ+0x228b0], R93 ;  /* 0x0228b05d5700b5a7 */ /* 0x000f24000806007f */
[----:B----4-:R-:W-:Y:S05]  /*1f910*/  @!P3 BRA `(.L_x_14424) ;  /* 0xfffffffc00f0b947 */ /* 0x010fea000383ffff */
[----:B------:R-:W-:Y:S05]  /*1f920*/  BRA `(.L_x_14689) ;  /* 0xfffffe6400cc7947 */ /* 0x000fea000383ffff */
.L_x_14434:
[----:B------:R-:W-:Y:S01]  /*1f930*/  BSSY B0, `(.L_x_14690) ;  /* 0x0000007000007945 */ /* 0x000fe20003800000 */
[----:B------:R-:W-:Y:S02]  /*1f940*/  IMAD.MOV.U32 R12, RZ, RZ, RZ ;  /* 0x000000ffff0c7224 */ /* 0x000fe400078e00ff */
[----:B------:R-:W-:Y:S02]  /*1f950*/  IMAD.MOV.U32 R11, RZ, RZ, 0x1f ;  /* 0x0000001fff0b7424 */ /* 0x000fe400078e00ff */
[----:B------:R-:W-:-:S07]  /*1f960*/  IMAD.MOV.U32 R15, RZ, RZ, -0x1 ;  /* 0xffffffffff0f7424 */ /* 0x000fce00078e00ff */
[----:B------:R-:W-:Y:S05]  /*1f970*/  WARPSYNC.COLLECTIVE R15, `(.L_x_14691) ;  /* 0x000000000f087348 */ /* 0x000fea0003c00000 */
[----:B------:R0:W1:Y:S02]  /*1f980*/  SHFL.IDX P6, R14, R13, R12, R11 ;  /* 0x0000000c0d0e7389 */ /* 0x00006400000c000b */
[----:B01----:R-:W-:Y:S01]  /*1f990*/  ENDCOLLECTIVE ;  /* 0x000000000000791b */ /* 0x003fe20003800000 */
.L_x_14691:
[----:B------:R-:W-:Y:S05]  /*1f9a0*/  BSYNC B0 ;  /* 0x0000000000007941 */ /* 0x000fea0003800000 */
.L_x_14690:
[----:B------:R-:W-:Y:S05]  /*1f9b0*/  BRA `(.L_x_14692) ;  /* 0xfffffe7400fc7947 */ /* 0x000fea000383ffff */
.L_x_14446:
[----:B------:R-:W-:Y:S01]  /*1f9c0*/  BSSY B1, `(.L_x_14693) ;  /* 0x0000008000017945 */ /* 0x000fe20003800000 */
[----:B0-----:R-:W-:Y:S01]  /*1f9d0*/  IMAD.MOV.U32 R13, RZ, RZ, R31 ;  /* 0x000000ffff0d7224 */ /* 0x001fe200078e001f */
[----:B------:R-:W-:Y:S01]  /*1f9e0*/  MOV R15, 0xffffffff ;  /* 0xffffffff000f7802 */ /* 0x000fe20000000f00 */
[----:B------:R-:W-:Y:S02]  /*1f9f0*/  IMAD.MOV.U32 R12, RZ, RZ, RZ ;  /* 0x000000ffff0c7224 */ /* 0x000fe400078e00ff */
[----:B------:R-:W-:-:S07]  /*1fa00*/  IMAD.MOV.U32 R11, RZ, RZ, 0x1c1f ;  /* 0x00001c1fff0b7424 */ /* 0x000fce00078e00ff */
[----:B------:R-:W-:Y:S05]  /*1fa10*/  WARPSYNC.COLLECTIVE R15, `(.L_x_14694) ;  /* 0x000000000f087348 */ /* 0x000fea0003c00000 */
[----:B------:R0:W1:Y:S02]  /*1fa20*/  SHFL.IDX P6, R14, R13, R12, R11 ;  /* 0x0000000c0d0e7389 */ /* 0x00006400000c000b */
[----:B01----:R-:W-:Y:S01]  /*1fa30*/  ENDCOLLECTIVE ;  /* 0x000000000000791b */ /* 0x003fe20003800000 */
.L_x_14694:
[----:B------:R-:W-:Y:S05]  /*1fa40*/  BSYNC B1 ;  /* 0x0000000000017941 */ /* 0x000fea0003800000 */
.L_x_14693:
        /* <DEDUP_REMOVED lines=8> */
.L_x_14695:
[----:B------:R-:W-:Y:S01]  /*1fad0*/  MOV R13, R34 ;  /* 0x00000022000d7202 */ /* 0x000fe20000000f00 */
[----:B------:R-:W-:-:S07]  /*1fae0*/  IMAD.MOV.U32 R3, RZ, RZ, R14 ;  /* 0x000000ffff037224 */ /* 0x000fce00078e000e */
[----:B------:R-:W-:Y:S05]  /*1faf0*/  WARPSYNC.COLLECTIVE R15, `(.L_x_14696) ;  /* 0x000000000f087348 */ /* 0x000fea0003c00000 */
[----:B------:R0:W1:Y:S02]  /*1fb00*/  SHFL.IDX P6, R14, R13, R12, R11 ;  /* 0x0000000c0d0e7389 */ /* 0x00006400000c000b */
[----:B01----:R-:W-:Y:S01]  /*1fb10*/  ENDCOLLECTIVE ;  /* 0x000000000000791b */ /* 0x003fe20003800000 */
.L_x_14696:
[----:B------:R-:W-:Y:S02]  /*1fb20*/  IMAD.MOV.U32 R13, RZ, RZ, R30 ;  /* 0x000000ffff0d7224 */ /* 0x000fe400078e001e */
[----:B------:R-:W-:-:S07]  /*1fb30*/  IMAD.MOV.U32 R7, RZ, RZ, R14 ;  /* 0x000000ffff077224 */ /* 0x000fce00078e000e */
[----:B------:R-:W-:Y:S05]  /*1fb40*/  WARPSYNC.COLLECTIVE R15, `(.L_x_14697) ;  /* 0x000000000f087348 */ /* 0x000fea0003c00000 */
[----:B------:R0:W1:Y:S02]  /*1fb50*/  SHFL.IDX P6, R14, R13, R12, R11 ;  /* 0x0000000c0d0e7389 */ /* 0x00006400000c000b */
[----:B01----:R-:W-:Y:S01]  /*1fb60*/  ENDCOLLECTIVE ;  /* 0x000000000000791b */ /* 0x003fe20003800000 */
.L_x_14697:
[----:B------:R-:W-:Y:S01]  /*1fb70*/  IMAD.MOV.U32 R8, RZ, RZ, R14 ;  /* 0x000000ffff087224 */ /* 0x000fe200078e000e */
[----:B------:R-:W-:Y:S06]  /*1fb80*/  BRA `(.L_x_14698) ;  /* 0xfffffe7c00747947 */ /* 0x000fec000383ffff */
.L_x_14449:
[----:B------:R-:W-:Y:S01]  /*1fb90*/  BSSY B1, `(.L_x_14699) ;  /* 0x0000008000017945 */ /* 0x000fe20003800000 */
[----:B------:R-:W-:Y:S01]  /*1fba0*/  IMAD.MOV.U32 R13, RZ, RZ, R31 ;  /* 0x000000ffff0d7224 */ /* 0x000fe200078e001f */
[----:B------:R-:W-:Y:S01]  /*1fbb0*/  MOV R15, 0xffffffff ;  /* 0xffffffff000f7802 */ /* 0x000fe20000000f00 */
[----:B------:R-:W-:Y:S02]  /*1fbc0*/  IMAD.MOV.U32 R12, RZ, RZ, 0x1 ;  /* 0x00000001ff0c7424 */ /* 0x000fe400078e00ff */
[----:B------:R-:W-:-:S07]  /*1fbd0*/  IMAD.MOV.U32 R11, RZ, RZ, 0x1c1f ;  /* 0x00001c1fff0b7424 */ /* 0x000fce00078e00ff */
[----:B-1--4-:R-:W-:Y:S05]  /*1fbe0*/  WARPSYNC.COLLECTIVE R15, `(.L_x_14700) ;  /* 0x000000000f087348 */ /* 0x012fea0003c00000 */
[----:B------:R0:W2:Y:S02]  /*1fbf0*/  SHFL.IDX P6, R14, R13, R12, R11 ;  /* 0x0000000c0d0e7389 */ /* 0x0000a400000c000b */
[----:B012-4-:R-:W-:Y:S01]  /*1fc00*/  ENDCOLLECTIVE ;  /* 0x000000000000791b */ /* 0x017fe20003800000 */
.L_x_14700:
[----:B------:R-:W-:Y:S05]  /*1fc10*/  BSYNC B1 ;  /* 0x0000000000017941 */ /* 0x000fea0003800000 */
.L_x_14699:
        /* <DEDUP_REMOVED lines=8> */
.L_x_14701:
[----:B------:R-:W-:Y:S01]  /*1fca0*/  MOV R13, R34 ;  /* 0x00000022000d7202 */ /* 0x000fe20000000f00 */
[----:B------:R-:W-:-:S07]  /*1fcb0*/  IMAD.MOV.U32 R3, RZ, RZ, R14 ;  /* 0x000000ffff037224 */ /* 0x000fce00078e000e */
[----:B------:R-:W-:Y:S05]  /*1fcc0*/  WARPSYNC.COLLECTIVE R15, `(.L_x_14702) ;  /* 0x000000000f087348 */ /* 0x000fea0003c00000 */
[----:B------:R0:W1:Y:S02]  /*1fcd0*/  SHFL.IDX P6, R14, R13, R12, R11 ;  /* 0x0000000c0d0e7389 */ /* 0x00006400000c000b */
[----:B01----:R-:W-:Y:S01]  /*1fce0*/  ENDCOLLECTIVE ;  /* 0x000000000000791b */ /* 0x003fe20003800000 */
.L_x_14702:
[----:B------:R-:W-:Y:S02]  /*1fcf0*/  IMAD.MOV.U32 R13, RZ, RZ, R30 ;  /* 0x000000ffff0d7224 */ /* 0x000fe400078e001e */
[----:B------:R-:W-:-:S07]  /*1fd00*/  IMAD.MOV.U32 R7, RZ, RZ, R14 ;  /* 0x000000ffff077224 */ /* 0x000fce00078e000e */
[----:B------:R-:W-:Y:S05]  /*1fd10*/  WARPSYNC.COLLECTIVE R15, `(.L_x_14703) ;  /* 0x000000000f087348 */ /* 0x000fea0003c00000 */
[----:B------:R0:W1:Y:S02]  /*1fd20*/  SHFL.IDX P6, R14, R13, R12, R11 ;  /* 0x0000000c0d0e7389 */ /* 0x00006400000c000b */
[----:B01----:R-:W-:Y:S01]  /*1fd30*/  ENDCOLLECTIVE ;  /* 0x000000000000791b */ /* 0x003fe20003800000 */
.L_x_14703:
[----:B------:R-:W-:Y:S01]  /*1fd40*/  IMAD.MOV.U32 R30, RZ, RZ, R14 ;  /* 0x000000ffff1e7224 */ /* 0x000fe200078e000e */
[----:B------:R-:W-:Y:S06]  /*1fd50*/  BRA `(.L_x_14704) ;  /* 0xfffffe7c00d47947 */ /* 0x000fec000383ffff */
.L_x_14453:
[----:B0-----:R0:W1:Y:S02]  /*1fd60*/  SYNCS.PHASECHK.TRANS64.TRYWAIT P0, [R19+URZ+0x22800], R34 ;  /* 0x02280022130075a7 */ /* 0x001064000800017f */
[----:B-1----:R-:W-:Y:S05]  /*1fd70*/  @!P0 NANOSLEEP.SYNCS 0x989680 ;  /* 0x009896800000895d */ /* 0x002fea0003900000 */
[----:B------:R-:W1:Y:S02]  /*1fd80*/  @!P0 SYNCS.PHASECHK.TRANS64 P0, [R19+URZ+0x22800], R34 ;  /* 0x02280022130085a7 */ /* 0x000e64000800007f */
[----:B-1----:R-:W-:Y:S05]  /*1fd90*/  @!P0 BRA `(.L_x_14453) ;  /* 0xfffffffc00f08947 */ /* 0x002fea000383ffff */
[----:B------:R-:W-:Y:S05]  /*1fda0*/  BRA `(.L_x_14705) ;  /* 0xfffffe8000c87947 */ /* 0x000fea000383ffff */
.L_x_14461:
[----:B------:R-:W1:Y:S01]  /*1fdb0*/  LDC R27, c[0x0][0x3f4] ;  /* 0x0000fd00ff1b7b82 */ /* 0x000e620000000800 */
[----:B------:R-:W-:Y:S01]  /*1fdc0*/  BSSY B1, `(.L_x_14706) ;  /* 0x0000008000017945 */ /* 0x000fe20003800000 */
[----:B0-----:R-:W-:Y:S01]  /*1fdd0*/  IMAD.MOV.U32 R13, RZ, RZ, R26 ;  /* 0x000000ffff0d7224 */ /* 0x001fe200078e001a */
[----:B------:R-:W-:Y:S01]  /*1fde0*/  MOV R15, 0xffffffff ;  /* 0xffffffff000f7802 */ /* 0x000fe20000000f00 */
[----:B------:R-:W-:Y:S02]  /*1fdf0*/  IMAD.MOV.U32 R12, RZ, RZ, RZ ;  /* 0x000000ffff0c7224 */ /* 0x000fe400078e00ff */
[----:B------:R-:W-:-:S07]  /*1fe00*/  IMAD.MOV.U32 R11, RZ, RZ, 0x1c1f ;  /* 0x00001c1fff0b7424 */ /* 0x000fce00078e00ff */
[----:B-1----:R-:W-:Y:S05]  /*1fe10*/  WARPSYNC.COLLECTIVE R15, `(.L_x_14707) ;  /* 0x000000000f087348 */ /* 0x002fea0003c00000 */
[----:B------:R0:W2:Y:S02]  /*1fe20*/  SHFL.IDX P6, R14, R13, R12, R11 ;  /* 0x0000000c0d0e7389 */ /* 0x0000a400000c000b */
[----:B012---:R-:W-:Y:S01]  /*1fe30*/  ENDCOLLECTIVE ;  /* 0x000000000000791b */ /* 0x007fe20003800000 */
.L_x_14707:
[----:B------:R-:W-:Y:S05]  /*1fe40*/  BSYNC B1 ;  /* 0x0000000000017941 */ /* 0x000fea0003800000 */
.L_x_14706:
[----:B------:R0:W5:Y:S01]  /*1fe50*/  LDL R7, [R1+0x8] ;  /* 0x0000080001077983 */ /* 0x0001620000100800 */
[----:B------:R-:W-:Y:S01]  /*1fe60*/  IMAD.MOV.U32 R13, RZ, RZ, R36 ;  /* 0x000000ffff0d7224 */ /* 0x000fe200078e0024 */
[----:B------:R-:W-:Y:S01]  /*1fe70*/  ISETP.GE.AND P0, PT, R16, R27, PT ;  /* 0x0000001b1000720c */ /* 0x000fe20003f06270 */
[----:B------:R-:W-:Y:S02]  /*1fe80*/  IMAD.MOV.U32 R12, RZ, RZ, RZ ;  /* 0x000000ffff0c7224 */ /* 0x000fe400078e00ff */
[----:B------:R-:W-:Y:S02]  /*1fe90*/  IMAD.MOV.U32 R11, RZ, RZ, 0x1c1f ;  /* 0x00001c1fff0b7424 */ /* 0x000fe400078e00ff */
[----:B------:R-:W-:Y:S02]  /*1fea0*/  IMAD.MOV.U32 R15, RZ, RZ, -0x1 ;  /* 0xffffffffff0f7424 */ /* 0x000fe400078e00ff */
[----:B0-----:R-:W-:-:S07]  /*1feb0*/  IMAD.MOV.U32 R0, RZ, RZ, R14 ;  /* 0x000000ffff007224 */ /* 0x001fce00078e000e */
[----:B-----5:R-:W-:Y:S05]  /*1fec0*/  WARPSYNC.COLLECTIVE R15, `(.L_x_14708) ;  /* 0x000000000f087348 */ /* 0x020fea0003c00000 */
[----:B------:R0:W1:Y:S02]  /*1fed0*/  SHFL.IDX P6, R14, R13, R12, R11 ;  /* 0x0000000c0d0e7389 */ /* 0x00006400000c000b */
[----:B01---5:R-:W-:Y:S01]  /*1fee0*/  ENDCOLLECTIVE ;  /* 0x000000000000791b */ /* 0x023fe20003800000 */
.L_x_14708:
[----:B------:R-:W-:Y:S01]  /*1fef0*/  MOV R13, R24 ;  /* 0x00000018000d7202 */ /* 0x000fe20000000f00 */
[----:B------:R-:W-:-:S07]  /*1ff00*/  IMAD.MOV.U32 R3, RZ, RZ, R14 ;  /* 0x000000ffff037224 */ /* 0x000fce00078e000e */
[----:B------:R-:W-:Y:S05]  /*1ff10*/  WARPSYNC.COLLECTIVE R15, `(.L_x_14709) ;  /* 0x000000000f087348 */ /* 0x000fea0003c00000 */
[----:B------:R0:W1:Y:S02]  /*1ff20*/  SHFL.IDX P6, R14, R13, R12, R11 ;  /* 0x0000000c0d0e7389 */ /* 0x00006400000c000b */
[----:B01----:R-:W-:Y:S01]  /*1ff30*/  ENDCOLLECTIVE ;  /* 0x000000000000791b */ /* 0x003fe20003800000 */
.L_x_14709:
[----:B------:R-:W-:Y:S02]  /*1ff40*/  IMAD.MOV.U32 R13, RZ, RZ, R37 ;  /* 0x000000ffff0d7224 */ /* 0x000fe400078e0025 */
[----:B------:R-:W-:-:S07]  /*1ff50*/  IMAD.MOV.U32 R4, RZ, RZ, R14 ;  /* 0x000000ffff047224 */ /* 0x000fce00078e000e */
[----:B------:R-:W-:Y:S05]  /*1ff60*/  WARPSYNC.COLLECTIVE R15, `(.L_x_14710) ;  /* 0x000000000f087348 */ /* 0x000fea0003c00000 */
[----:B------:R0:W1:Y:S02]  /*1ff70*/  SHFL.IDX P6, R14, R13, R12, R11 ;  /* 0x0000000c0d0e7389 */ /* 0x00006400000c000b */
[----:B01----:R-:W-:Y:S01]  /*1ff80*/  ENDCOLLECTIVE ;  /* 0x000000000000791b */ /* 0x003fe20003800000 */
.L_x_14710:
[----:B------:R-:W-:-:S05]  /*1ff90*/  IMAD R25, R7, R6, RZ ;  /* 0x0000000607197224 */ /* 0x000fca00078e02ff */
[----:B------:R-:W-:-:S13]  /*1ffa0*/  ISETP.GE.OR P1, PT, R40, R25, P0 ;  /* 0x000000192800720c */ /* 0x000fda0000726670 */
[C---:B------:R-:W-:Y:S01]  /*1ffb0*/  @!P1 IMAD.SHL.U32 R5, R16.reuse, 0x2, RZ ;  /* 0x0000000210059824 */ /* 0x040fe200078e00ff */
[----:B------:R-:W-:-:S04]  /*1ffc0*/  @!P1 SHF.L.U64.HI R7, R16, 0x1, R17 ;  /* 0x0000000110079819 */ /* 0x000fc80000010211 */
[----:B------:R-:W-:-:S05]  /*1ffd0*/  @!P1 IADD3 R8, P2, R3, R5, RZ ;  /* 0x0000000503089210 */ /* 0x000fca0007f5e0ff */
[----:B------:R-:W-:-:S06]  /*1ffe0*/  @!P1 IMAD.X R9, R0, 0x1, R7, P2 ;  /* 0x0000000100099824 */ /* 0x000fcc00010e0607 */
[----:B------:R-:W2:Y:S01]  /*1fff0*/  @!P1 LD.E.128 R8, desc[UR42][R8.64] ;  /* 0x0000002a08089980 */ /* 0x000ea2000c101d00 */
[----:B------:R-:W-:-:S05]  /*20000*/  @!P1 IADD3 R14, P2, R14, R5, RZ ;  /* 0x000000050e0e9210 */ /* 0x000fca0007f5e0ff */
[----:B------:R-:W-:Y:S02]  /*20010*/  @!P1 IMAD.X R5, R4, 0x1, R7, P2 ;  /* 0x0000000104059824 */ /* 0x000fe400010e0607 */
[----:B------:R-:W-:-:S06]  /*20020*/  @!P1 IMAD.MOV.U32 R4, RZ, RZ, R14 ;  /* 0x000000ffff049224 */ /* 0x000fcc00078e000e */
[----:B------:R-:W5:Y:S01]  /*20030*/  @!P1 LD.E.128 R4, desc[UR42][R4.64] ;  /* 0x0000002a04049980 */ /* 0x000f62000c101d00 */
[----:B------:R-:W-:Y:S01]  /*20040*/  CS2R R28, SRZ ;  /* 0x00000000001c7805 */ /* 0x000fe2000001ff00 */
[----:B------:R-:W-:Y:S01]  /*20050*/  IMAD.MOV.U32 R13, RZ, RZ, R26 ;  /* 0x000000ffff0d7224 */ /* 0x000fe200078e001a */
[----:B------:R-:W-:Y:S02]  /*20060*/  MOV R12, 0x1 ;  /* 0x00000001000c7802 */ /* 0x000fe40000000f00 */
[----:B------:R-:W-:Y:S02]  /*20070*/  CS2R R20, SRZ ;  /* 0x0000000000147805 */ /* 0x000fe4000001ff00 */
[----:B------:R-:W-:Y:S02]  /*20080*/  CS2R R30, SRZ ;  /* 0x00000000001e7805 */ /* 0x000fe4000001ff00 */
[----:B------:R-:W-:Y:S01]  /*20090*/  CS2R R34, SRZ ;  /* 0x0000000000227805 */ /* 0x000fe2000001ff00 */
[----:B--2---:R-:W-:Y:S01]  /*200a0*/  @!P1 IMAD.MOV.U32 R29, RZ, RZ, R11 ;  /* 0x000000ffff1d9224 */ /* 0x004fe200078e000b */
[----:B------:R-:W-:Y:S01]  /*200b0*/  @!P1 MOV R20, R8 ;  /* 0x0000000800149202 */ /* 0x000fe20000000f00 */
[----:B------:R-:W-:-:S02]  /*200c0*/  IMAD.MOV.U32 R11, RZ, RZ, 0x1c1f ;  /* 0x00001c1fff0b7424 */ /* 0x000fc400078e00ff */
[----:B------:R-:W-:Y:S02]  /*200d0*/  @!P1 IMAD.MOV.U32 R21, RZ, RZ, R9 ;  /* 0x000000ffff159224 */ /* 0x000fe400078e0009 */
[----:B------:R-:W-:-:S07]  /*200e0*/  IMAD.MOV.U32 R0, RZ, RZ, R20 ;  /* 0x000000ffff007224 */ /* 0x000fce00078e0014 */
[----:B-----5:R-:W-:Y:S05]  /*200f0*/  WARPSYNC.COLLECTIVE R15, `(.L_x_14711) ;  /* 0x000000000f087348 */ /* 0x020fea0003c00000 */
[----:B------:R0:W1:Y:S02]  /*20100*/  SHFL.IDX P6, R14, R13, R12, R11 ;  /* 0x0000000c0d0e7389 */ /* 0x00006400000c000b */
[----:B01---5:R-:W-:Y:S01]  /*20110*/  ENDCOLLECTIVE ;  /* 0x000000000000791b */ /* 0x023fe20003800000 */
.L_x_14711:
[----:B------:R-:W-:Y:S02]  /*20120*/  IMAD.MOV.U32 R3, RZ, RZ, R21 ;  /* 0x000000ffff037224 */ /* 0x000fe400078e0015 */
[----:B------:R-:W-:Y:S01]  /*20130*/  @!P1 IMAD.MOV.U32 R28, RZ, RZ, R10 ;  /* 0x000000ffff1c9224 */ /* 0x000fe200078e000a */
[----:B------:R-:W-:Y:S01]  /*20140*/  PRMT R53, R53, 0x5410, R0 ;  /* 0x0000541035357816 */ /* 0x000fe20000000000 */
[----:B------:R-:W-:Y:S01]  /*20150*/  IMAD.MOV.U32 R9, RZ, RZ, R29 ;  /* 0x000000ffff097224 */ /* 0x000fe200078e001d */
[----:B------:R-:W-:Y:S01]  /*20160*/  PRMT R41, R3, 0x7610, R41 ;  /* 0x0000761003297816 */ /* 0x000fe20000000029 */
[----:B------:R-:W-:Y:S02]  /*20170*/  IMAD.MOV.U32 R8, RZ, RZ, R28 ;  /* 0x000000ffff087224 */ /* 0x000fe400078e001c */
[----:B------:R-:W-:Y:S02]  /*20180*/  @!P1 IMAD.MOV.U32 R30, RZ, RZ, R4 ;  /* 0x000000ffff1e9224 */ /* 0x000fe400078e0004 */
[----:B------:R-:W-:Y:S01]  /*20190*/  @!P1 IMAD.MOV.U32 R31, RZ, RZ, R5 ;  /* 0x000000ffff1f9224 */ /* 0x000fe200078e0005 */
[----:B------:R-:W-:Y:S01]  /*201a0*/  PRMT R38, R8, 0x7610, R38 ;  /* 0x0000761008267816 */ /* 0x000fe20000000026 */
[----:B------:R-:W-:Y:S01]  /*201b0*/  @!P1 IMAD.MOV.U32 R34, RZ, RZ, R6 ;  /* 0x000000ffff229224 */ /* 0x000fe200078e0006 */
[----:B------:R-:W-:Y:S01]  /*201c0*/  MOV R4, R30 ;  /* 0x0000001e00047202 */ /* 0x000fe20000000f00 */
[--C-:B------:R-:W-:Y:S01]  /*201d0*/  IMAD.MOV.U32 R13, RZ, RZ, R36.reuse ;  /* 0x000000ffff0d7224 */ /* 0x100fe200078e0024 */
[----:B------:R-:W-:Y:S01]  /*201e0*/  PRMT R36, R9, 0x7610, R36 ;  /* 0x0000761009247816 */ /* 0x000fe20000000024 */
[----:B------:R-:W-:Y:S01]  /*201f0*/  @!P1 IMAD.MOV.U32 R35, RZ, RZ, R7 ;  /* 0x000000ffff239224 */ /* 0x000fe200078e0007 */
[----:B------:R-:W-:Y:S01]  /*20200*/  PRMT R38, R38, 0x5410, R4 ;  /* 0x0000541026267816 */ /* 0x000fe20000000004 */
[----:B------:R-:W-:-:S02]  /*20210*/  IMAD.MOV.U32 R5, RZ, RZ, R31 ;  /* 0x000000ffff057224 */ /* 0x000fc400078e001f */
[----:B------:R-:W-:Y:S02]  /*20220*/  IMAD.MOV.U32 R6, RZ, RZ, R34 ;  /* 0x000000ffff067224 */ /* 0x000fe400078e0022 */
[----:B------:R-:W-:Y:S01]  /*20230*/  IMAD.MOV.U32 R7, RZ, RZ, R35 ;  /* 0x000000ffff077224 */ /* 0x000fe200078e0023 */
[----:B------:R-:W-:Y:S01]  /*20240*/  PRMT R43, R5, 0x7610, R43 ;  /* 0x00007610052b7816 */ /* 0x000fe2000000002b */
[----:B------:R-:W-:Y:S01]  /*20250*/  IMAD.MOV.U32 R0, RZ, RZ, R14 ;  /* 0x000000ffff007224 */ /* 0x000fe200078e000e */
[----:B------:R-:W-:-:S07]  /*20260*/  PRMT R53, R6, 0x7610, R53 ;  /* 0x0000761006357816 */ /* 0x000fce0000000035 */
[----:B------:R-:W-:Y:S05]  /*20270*/  WARPSYNC.COLLECTIVE R15, `(.L_x_14712) ;  /* 0x000000000f087348 */ /* 0x000fea0003c00000 */
[----:B------:R0:W1:Y:S02]  /*20280*/  SHFL.IDX P6, R14, R13, R12, R11 ;  /* 0x0000000c0d0e7389 */ /* 0x00006400000c000b */
[----:B01----:R-:W-:Y:S01]  /*20290*/  ENDCOLLECTIVE ;  /* 0x000000000000791b */ /* 0x003fe20003800000 */
.L_x_14712:
[----:B------:R-:W-:Y:S02]  /*202a0*/  PRMT R36, R36, 0x5410, R7 ;  /* 0x0000541024247816 */ /* 0x000fe40000000007 */
[----:B------:R-:W-:Y:S01]  /*202b0*/  CS2R R4, SRZ ;  /* 0x0000000000047805 */ /* 0x000fe2000001ff00 */
[----:B------:R-:W-:Y:S02]  /*202c0*/  IMAD.MOV.U32 R13, RZ, RZ, R24 ;  /* 0x000000ffff0d7224 */ /* 0x000fe400078e0018 */
[----:B------:R-:W-:-:S07]  /*202d0*/  IMAD.MOV.U32 R3, RZ, RZ, R14 ;  /* 0x000000ffff037224 */ /* 0x000fce00078e000e */
[----:B------:R-:W-:Y:S05]  /*202e0*/  WARPSYNC.COLLECTIVE R15, `(.L_x_14713) ;  /* 0x000000000f087348 */ /* 0x000fea0003c00000 */
[----:B------:R0:W1:Y:S02]  /*202f0*/  SHFL.IDX P6, R14, R13, R12, R11 ;  /* 0x0000000c0d0e7389 */ /* 0x00006400000c000b */
[----:B01----:R-:W-:Y:S01]  /*20300*/  ENDCOLLECTIVE ;  /* 0x000000000000791b */ /* 0x003fe20003800000 */
.L_x_14713:
[----:B------:R-:W-:Y:S01]  /*20310*/  MOV R13, R37 ;  /* 0x00000025000d7202 */ /* 0x000fe20000000f00 */
[----:B------:R-:W-:-:S07]  /*20320*/  IMAD.MOV.U32 R24, RZ, RZ, R14 ;  /* 0x000000ffff187224 */ /* 0x000fce00078e000e */
[----:B------:R-:W-:Y:S05]  /*20330*/  WARPSYNC.COLLECTIVE R15, `(.L_x_14714) ;  /* 0x000000000f087348 */ /* 0x000fea0003c00000 */
[----:B------:R0:W1:Y:S02]  /*20340*/  SHFL.IDX P6, R14, R13, R12, R11 ;  /* 0x0000000c0d0e7389 */ /* 0x00006400000c000b */
[----:B01----:R-:W-:Y:S01]  /*20350*/  ENDCOLLECTIVE ;  /* 0x000000000000791b */ /* 0x003fe20003800000 */
.L_x_14714:
[----:B------:R-:W-:Y:S05]  /*20360*/  BRA `(.L_x_14715) ;  /* 0xfffffe8c00947947 */ /* 0x000fea000383ffff */
.L_x_14465:
[----:B0-----:R0:W1:Y:S02]  /*20370*/  SYNCS.PHASECHK.TRANS64.TRYWAIT P1, [R19+URZ+0x22800], R12 ;  /* 0x0228000c130075a7 */ /* 0x001064000802017f */
[----:B-1----:R-:W-:Y:S05]  /*20380*/  @!P1 NANOSLEEP.SYNCS 0x989680 ;  /* 0x009896800000995d */ /* 0x002fea0003900000 */
[----:B------:R-:W1:Y:S02]  /*20390*/  @!P1 SYNCS.PHASECHK.TRANS64 P1, [R19+URZ+0x22800], R12 ;  /* 0x0228000c130095a7 */ /* 0x000e64000802007f */
[----:B-1----:R-:W-:Y:S05]  /*203a0*/  @!P1 BRA `(.L_x_14465) ;  /* 0xfffffffc00f09947 */ /* 0x002fea000383ffff */
[----:B------:R-:W-:Y:S05]  /*203b0*/  BRA `(.L_x_14716) ;  /* 0xfffffe90002c7947 */ /* 0x000fea000383ffff */
.L_x_14471:
[----:B-1----:R1:W3:Y:S02]  /*203c0*/  SYNCS.PHASECHK.TRANS64.TRYWAIT P1, [R13+URZ+0x22830], R74 ;  /* 0x0228304a0d0075a7 */ /* 0x0022e4000802017f */
[----:B---3--:R-:W-:Y:S05]  /*203d0*/  @!P1 NANOSLEEP.SYNCS 0x989680 ;  /* 0x009896800000995d */ /* 0x008fea0003900000 */
[----:B------:R-:W3:Y:S02]  /*203e0*/  @!P1 SYNCS.PHASECHK.TRANS64 P1, [R13+URZ+0x22830], R74 ;  /* 0x0228304a0d0095a7 */ /* 0x000ee4000802007f */
[----:B---3--:R-:W-:Y:S05]  /*203f0*/  @!P1 BRA `(.L_x_14471) ;  /* 0xfffffffc00f09947 */ /* 0x008fea000383ffff */
[----:B------:R-:W-:Y:S05]  /*20400*/  BRA `(.L_x_14470) ;  /* 0xfffffe9c00bc7947 */ /* 0x000fea000383ffff */
.L_x_14477:
[----:B-1----:R1:W2:Y:S02]  /*20410*/  SYNCS.PHASECHK.TRANS64.TRYWAIT P1, [R13+URZ+0x22850], R74 ;  /* 0x0228504a0d0075a7 */ /* 0x0022a4000802017f */
[----:B--2---:R-:W-:Y:S05]  /*20420*/  @!P1 NANOSLEEP.SYNCS 0x989680 ;  /* 0x009896800000995d */ /* 0x004fea0003900000 */
[----:B------:R-:W2:Y:S02]  /*20430*/  @!P1 SYNCS.PHASECHK.TRANS64 P1, [R13+URZ+0x22850], R74 ;  /* 0x0228504a0d0095a7 */ /* 0x000ea4000802007f */
[----:B--2---:R-:W-:Y:S05]  /*20440*/  @!P1 BRA `(.L_x_14477) ;  /* 0xfffffffc00f09947 */ /* 0x004fea000383ffff */
[----:B------:R-:W-:Y:S05]  /*20450*/  BRA `(.L_x_14476) ;  /* 0xfffffebc008c7947 */ /* 0x000fea000383ffff */
.L_x_14483:
[----:B-1----:R1:W2:Y:S02]  /*20460*/  SYNCS.PHASECHK.TRANS64.TRYWAIT P1, [R14+URZ+0x22830], R15 ;  /* 0x0228300f0e0075a7 */ /* 0x0022a4000802017f */
[----:B--2---:R-:W-:Y:S05]  /*20470*/  @!P1 NANOSLEEP.SYNCS 0x989680 ;  /* 0x009896800000995d */ /* 0x004fea0003900000 */
[----:B------:R-:W2:Y:S02]  /*20480*/  @!P1 SYNCS.PHASECHK.TRANS64 P1, [R14+URZ+0x22830], R15 ;  /* 0x0228300f0e0095a7 */ /* 0x000ea4000802007f */
[----:B--2---:R-:W-:Y:S05]  /*20490*/  @!P1 BRA `(.L_x_14483) ;  /* 0xfffffffc00f09947 */ /* 0x004fea000383ffff */
[----:B------:R-:W-:Y:S05]  /*204a0*/  BRA `(.L_x_14482) ;  /* 0xfffffec400187947 */ /* 0x000fea000383ffff */
.L_x_14489:
[----:B-1----:R1:W2:Y:S02]  /*204b0*/  SYNCS.PHASECHK.TRANS64.TRYWAIT P1, [R14+URZ+0x22850], R15 ;  /* 0x0228500f0e0075a7 */ /* 0x0022a4000802017f */
[----:B--2---:R-:W-:Y:S05]  /*204c0*/  @!P1 NANOSLEEP.SYNCS 0x989680 ;  /* 0x009896800000995d */ /* 0x004fea0003900000 */
[----:B------:R-:W2:Y:S02]  /*204d0*/  @!P1 SYNCS.PHASECHK.TRANS64 P1, [R14+URZ+0x22850], R15 ;  /* 0x0228500f0e0095a7 */ /* 0x000ea4000802007f */
[----:B--2---:R-:W-:Y:S05]  /*204e0*/  @!P1 BRA `(.L_x_14489) ;  /* 0xfffffffc00f09947 */ /* 0x004fea000383ffff */
[----:B------:R-:W-:Y:S05]  /*204f0*/  BRA `(.L_x_14488) ;  /* 0xfffffee800e47947 */ /* 0x000fea000383ffff */
.L_x_14496:
[----:B-1----:R1:W2:Y:S02]  /*20500*/  SYNCS.PHASECHK.TRANS64.TRYWAIT P1, [R14+URZ+0x22830], R15 ;  /* 0x0228300f0e0075a7 */ /* 0x0022a4000802017f */
[----:B--2---:R-:W-:Y:S05]  /*20510*/  @!P1 NANOSLEEP.SYNCS 0x989680 ;  /* 0x009896800000995d */ /* 0x004fea0003900000 */
[----:B------:R-:W2:Y:S02]  /*20520*/  @!P1 SYNCS.PHASECHK.TRANS64 P1, [R14+URZ+0x22830], R15 ;  /* 0x0228300f0e0095a7 */ /* 0x000ea4000802007f */
[----:B--2---:R-:W-:Y:S05]  /*20530*/  @!P1 BRA `(.L_x_14496) ;  /* 0xfffffffc00f09947 */ /* 0x004fea000383ffff */
[----:B------:R-:W-:Y:S05]  /*20540*/  BRA `(.L_x_14495) ;  /* 0xfffffef000347947 */ /* 0x000fea000383ffff */
.L_x_14502:
[----:B-1----:R1:W2:Y:S02]  /*20550*/  SYNCS.PHASECHK.TRANS64.TRYWAIT P1, [R14+URZ+0x22850], R15 ;  /* 0x0228500f0e0075a7 */ /* 0x0022a4000802017f */
[----:B--2---:R-:W-:Y:S05]  /*20560*/  @!P1 NANOSLEEP.SYNCS 0x989680 ;  /* 0x009896800000995d */ /* 0x004fea0003900000 */
[----:B------:R-:W2:Y:S02]  /*20570*/  @!P1 SYNCS.PHASECHK.TRANS64 P1, [R14+URZ+0x22850], R15 ;  /* 0x0228500f0e0095a7 */ /* 0x000ea4000802007f */
[----:B--2---:R-:W-:Y:S05]  /*20580*/  @!P1 BRA `(.L_x_14502) ;  /* 0xfffffffc00f09947 */ /* 0x004fea000383ffff */
[----:B------:R-:W-:Y:S05]  /*20590*/  BRA `(.L_x_14501) ;  /* 0xffffff10001c7947 */ /* 0x000fea000383ffff */
.L_x_14509:
[----:B------:R-:W-:Y:S01]  /*205a0*/  IMAD.MOV.U32 R13, RZ, RZ, R20 ;  /* 0x000000ffff0d7224 */ /* 0x000fe200078e0014 */
[----:B------:R-:W-:Y:S01]  /*205b0*/  MOV R15, 0xffffffff ;  /* 0xffffffff000f7802 */ /* 0x000fe20000000f00 */
[----:B------:R-:W-:Y:S02]  /*205c0*/  IMAD.MOV.U32 R12, RZ, RZ, RZ ;  /* 0x000000ffff0c7224 */ /* 0x000fe400078e00ff */
[----:B------:R-:W-:-:S07]  /*205d0*/  IMAD.MOV.U32 R11, RZ, RZ, 0x181f ;  /* 0x0000181fff0b7424 */ /* 0x000fce00078e00ff */
[----:B-----5:R-:W-:Y:S05]  /*205e0*/  WARPSYNC.COLLECTIVE R15, `(.L_x_14717) ;  /* 0x000000000f087348 */ /* 0x020fea0003c00000 */
[----:B------:R0:W1:Y:S02]  /*205f0*/  SHFL.IDX P6, R14, R13, R12, R11 ;  /* 0x0000000c0d0e7389 */ /* 0x00006400000c000b */
[----:B01---5:R-:W-:Y:S01]  /*20600*/  ENDCOLLECTIVE ;  /* 0x000000000000791b */ /* 0x023fe20003800000 */
.L_x_14717:
[----:B------:R-:W-:Y:S02]  /*20610*/  IMAD.MOV.U32 R13, RZ, RZ, R4 ;  /* 0x000000ffff0d7224 */ /* 0x000fe400078e0004 */
[----:B------:R-:W-:-:S07]  /*20620*/  IMAD.MOV.U32 R3, RZ, RZ, R14 ;  /* 0x000000ffff037224 */ /* 0x000fce00078e000e */
[----:B------:R-:W-:Y:S05]  /*20630*/  WARPSYNC.COLLECTIVE R15, `(.L_x_14718) ;  /* 0x000000000f087348 */ /* 0x000fea0003c00000 */
[----:B------:R0:W1:Y:S02]  /*20640*/  SHFL.IDX P6, R14, R13, R12, R11 ;  /* 0x0000000c0d0e7389 */ /* 0x00006400000c000b */
[----:B01----:R-:W-:Y:S01]  /*20650*/  ENDCOLLECTIVE ;  /* 0x000000000000791b */ /* 0x003fe20003800000 */
.L_x_14718:
[----:B------:R-:W-:Y:S05]  /*20660*/  BRA `(.L_x_14719) ;  /* 0xffffff38006c7947 */ /* 0x000fea000383ffff */
.L_x_14512:
        /* <DEDUP_REMOVED lines=8> */
.L_x_14721:
[----:B------:R-:W-:Y:S05]  /*206f0*/  BSYNC B1 ;  /* 0x0000000000017941 */ /* 0x000fea0003800000 */
.L_x_14720:
        /* <DEDUP_REMOVED lines=8> */
.L_x_14722:
[----:B------:R-:W-:Y:S05]  /*20780*/  BRA `(.L_x_14723) ;  /* 0xffffff3800b47947 */ /* 0x000fea000383ffff */
.L_x_14515:
[----:B------:R-:W-:Y:S01]  /*20790*/  BSSY B1, `(.L_x_14724) ;  /* 0x0000008000017945 */ /* 0x000fe20003800000 */
[----:B---3--:R-:W-:Y:S01]  /*207a0*/  IMAD.MOV.U32 R13, RZ, RZ, R20 ;  /* 0x000000ffff0d7224 */ /* 0x008fe200078e0014 */
[----:B------:R-:W-:Y:S01]  /*207b0*/  MOV R11, 0x181f ;  /* 0x0000181f000b7802 */ /* 0x000fe20000000f00 */
[----:B------:R-:W-:Y:S02]  /*207c0*/  IMAD.MOV.U32 R12, RZ, RZ, 0x2 ;  /* 0x00000002ff0c7424 */ /* 0x000fe400078e00ff */
[----:B------:R-:W-:-:S07]  /*207d0*/  IMAD.MOV.U32 R15, RZ, RZ, -0x1 ;  /* 0xffffffffff0f7424 */ /* 0x000fce00078e00ff */
[----:B012-45:R-:W-:Y:S05]  /*207e0*/  WARPSYNC.COLLECTIVE R15, `(.L_x_14725) ;  /* 0x000000000f087348 */ /* 0x037fea0003c00000 */
[----:B--2---:R2:W3:Y:S02]  /*207f0*/  SHFL.IDX P6, R14, R13, R12, R11 ;  /* 0x0000000c0d0e7389 */ /* 0x0044e400000c000b */
[----:B012345:R-:W-:Y:S01]  /*20800*/  ENDCOLLECTIVE ;  /* 0x000000000000791b */ /* 0x03ffe20003800000 */
.L_x_14725:
[----:B------:R-:W-:Y:S05]  /*20810*/  BSYNC B1 ;  /* 0x0000000000017941 */ /* 0x000fea0003800000 */
.L_x_14724:
        /* <DEDUP_REMOVED lines=8> */
.L_x_14726:
[----:B------:R-:W-:Y:S05]  /*208a0*/  BRA `(.L_x_14727) ;  /* 0xffffff3800fc7947 */ /* 0x000fea000383ffff */
.L_x_14518:
[----:B------:R-:W-:Y:S01]  /*208b0*/  BSSY B1, `(.L_x_14728) ;  /* 0x0000008000017945 */ /* 0x000fe20003800000 */
[----:B---3--:R-:W-:Y:S01]  /*208c0*/  MOV R13, R20 ;  /* 0x00000014000d7202 */ /* 0x008fe20000000f00 */
[----:B------:R-:W-:Y:S02]  /*208d0*/  IMAD.MOV.U32 R12, RZ, RZ, 0x3 ;  /* 0x00000003ff0c7424 */ /* 0x000fe400078e00ff */
[----:B------:R-:W-:Y:S02]  /*208e0*/  IMAD.MOV.U32 R11, RZ, RZ, 0x181f ;  /* 0x0000181fff0b7424 */ /* 0x000fe400078e00ff */
[----:B------:R-:W-:-:S07]  /*208f0*/  IMAD.MOV.U32 R15, RZ, RZ, -0x1 ;  /* 0xffffffffff0f7424 */ /* 0x000fce00078e00ff */
[----:B012-45:R-:W-:Y:S05]  /*20900*/  WARPSYNC.COLLECTIVE R15, `(.L_x_14729) ;  /* 0x000000000f087348 */ /* 0x037fea0003c00000 */
[----:B--2---:R2:W3:Y:S02]  /*20910*/  SHFL.IDX P6, R14, R13, R12, R11 ;  /* 0x0000000c0d0e7389 */ /* 0x0044e400000c000b */
[----:B012345:R-:W-:Y:S01]  /*20920*/  ENDCOLLECTIVE ;  /* 0x000000000000791b */ /* 0x03ffe20003800000 */
.L_x_14729:
[----:B------:R-:W-:Y:S05]  /*20930*/  BSYNC B1 ;  /* 0x0000000000017941 */ /* 0x000fea0003800000 */
.L_x_14728:
        /* <DEDUP_REMOVED lines=8> */
.L_x_14730:
[----:B------:R-:W-:Y:S05]  /*209c0*/  BRA `(.L_x_14731) ;  /* 0xffffff3c00447947 */ /* 0x000fea000383ffff */
.L_x_14520:
[----:B------:R-:W-:Y:S02]  /*209d0*/  IMAD.MOV.U32 R13, RZ, RZ, R4 ;  /* 0x000000ffff0d7224 */ /* 0x000fe400078e0004 */
[----:B------:R-:W-:Y:S02]  /*209e0*/  IMAD.MOV.U32 R12, RZ, RZ, RZ ;  /* 0x000000ffff0c7224 */ /* 0x000fe400078e00ff */
[----:B------:R-:W-:Y:S02]  /*209f0*/  IMAD.MOV.U32 R11, RZ, RZ, 0x1c1f ;  /* 0x00001c1fff0b7424 */ /* 0x000fe400078e00ff */
[----:B------:R-:W-:-:S07]  /*20a00*/  IMAD.MOV.U32 R15, RZ, RZ, -0x1 ;  /* 0xffffffffff0f7424 */ /* 0x000fce00078e00ff */
[----:B------:R-:W-:Y:S05]  /*20a10*/  WARPSYNC.COLLECTIVE R15, `(.L_x_14732) ;  /* 0x000000000f087348 */ /* 0x000fea0003c00000 */
[----:B------:R0:W1:Y:S02]  /*20a20*/  SHFL.IDX P6, R14, R13, R12, R11 ;  /* 0x0000000c0d0e7389 */ /* 0x00006400000c000b */
[----:B01----:R-:W-:Y:S01]  /*20a30*/  ENDCOLLECTIVE ;  /* 0x000000000000791b */ /* 0x003fe20003800000 */
.L_x_14732:
[----:B------:R-:W-:Y:S01]  /*20a40*/  MOV R13, R3 ;  /* 0x00000003000d7202 */ /* 0x000fe20000000f00 */
[----:B------:R-:W-:-:S07]  /*20a50*/  IMAD.MOV.U32 R20, RZ, RZ, R14 ;  /* 0x000000ffff147224 */ /* 0x000fce00078e000e */
[----:B------:R-:W-:Y:S05]  /*20a60*/  WARPSYNC.COLLECTIVE R15, `(.L_x_14733) ;  /* 0x000000000f087348 */ /* 0x000fea0003c00000 */
[----:B------:R0:W1:Y:S02]  /*20a70*/  SHFL.IDX P6, R14, R13, R12, R11 ;  /* 0x0000000c0d0e7389 */ /* 0x00006400000c000b */
[----:B01----:R-:W-:Y:S01]  /*20a80*/  ENDCOLLECTIVE ;  /* 0x000000000000791b */ /* 0x003fe20003800000 */
.L_x_14733:
[----:B------:R-:W-:Y:S01]  /*20a90*/  IMAD.MOV.U32 R12, RZ, RZ, R14 ;  /* 0x000000ffff0c7224 */ /* 0x000fe200078e000e */
[----:B------:R-:W-:Y:S06]  /*20aa0*/  BRA `(.L_x_14734) ;  /* 0xffffff4000447947 */ /* 0x000fec000383ffff */
.L_x_14523:
        /* <DEDUP_REMOVED lines=8> */
.L_x_14736:
[----:B------:R-:W-:Y:S05]  /*20b30*/  BSYNC B1 ;  /* 0x0000000000017941 */ /* 0x000fea0003800000 */
.L_x_14735:
        /* <DEDUP_REMOVED lines=8> */
.L_x_14737:
[----:B------:R-:W-:Y:S01]  /*20bc0*/  IMAD.MOV.U32 R3, RZ, RZ, R14 ;  /* 0x000000ffff037224 */ /* 0x000fe200078e000e */
[----:B------:R-:W-:Y:S06]  /*20bd0*/  BRA `(.L_x_14738) ;  /* 0xffffff4c001c7947 */ /* 0x000fec000383ffff */
.L_x_14527:
[----:B------:R-:W-:Y:S01]  /*20be0*/  IMAD.MOV.U32 R13, RZ, RZ, R4 ;  /* 0x000000ffff0d7224 */ /* 0x000fe200078e0004 */
[----:B------:R-:W-:Y:S01]  /*20bf0*/  MOV R11, 0x181f ;  /* 0x0000181f000b7802 */ /* 0x000fe20000000f00 */
[----:B------:R-:W-:Y:S02]  /*20c00*/  IMAD.MOV.U32 R12, RZ, RZ, RZ ;  /* 0x000000ffff0c7224 */ /* 0x000fe400078e00ff */
[----:B------:R-:W-:-:S07]  /*20c10*/  IMAD.MOV.U32 R15, RZ, RZ, -0x1 ;  /* 0xffffffffff0f7424 */ /* 0x000fce00078e00ff */
[----:B0-----:R-:W-:Y:S05]  /*20c20*/  WARPSYNC.COLLECTIVE R15, `(.L_x_14739) ;  /* 0x000000000f087348 */ /* 0x001fea0003c00000 */
[----:B------:R1:W2:Y:S02]  /*20c30*/  SHFL.IDX P6, R14, R13, R12, R11 ;  /* 0x0000000c0d0e7389 */ /* 0x0002a400000c000b */
[----:B012---:R-:W-:Y:S01]  /*20c40*/  ENDCOLLECTIVE ;  /* 0x000000000000791b */ /* 0x007fe20003800000 */
.L_x_14739:
[----:B------:R-:W-:Y:S02]  /*20c50*/  IMAD.MOV.U32 R13, RZ, RZ, R0 ;  /* 0x000000ffff0d7224 */ /* 0x000fe400078e0000 */
[----:B------:R-:W-:-:S07]  /*20c60*/  IMAD.MOV.U32 R3, RZ, RZ, R14 ;  /* 0x000000ffff037224 */ /* 0x000fce00078e000e */
[----:B------:R-:W-:Y:S05]  /*20c70*/  WARPSYNC.COLLECTIVE R15, `(.L_x_14740) ;  /* 0x000000000f087348 */ /* 0x000fea0003c00000 */
[----:B------:R0:W1:Y:S02]  /*20c80*/  SHFL.IDX P6, R14, R13, R12, R11 ;  /* 0x0000000c0d0e7389 */ /* 0x00006400000c000b */
[----:B01----:R-:W-:Y:S01]  /*20c90*/  ENDCOLLECTIVE ;  /* 0x000000000000791b */ /* 0x003fe20003800000 */
.L_x_14740:
[----:B------:R-:W-:Y:S01]  /*20ca0*/  IMAD.MOV.U32 R9, RZ, RZ, R14 ;  /* 0x000000ffff097224 */ /* 0x000fe200078e000e */
[----:B------:R-:W-:Y:S06]  /*20cb0*/  BRA `(.L_x_14741) ;  /* 0xffffff60007c7947 */ /* 0x000fec000383ffff */
.L_x_14530:
        /* <DEDUP_REMOVED lines=8> */
.L_x_14743:
[----:B------:R-:W-:Y:S05]  /*20d40*/  BSYNC B1 ;  /* 0x0000000000017941 */ /* 0x000fea0003800000 */
.L_x_14742:
        /* <DEDUP_REMOVED lines=8> */
.L_x_14744:
[----:B------:R-:W-:Y:S01]  /*20dd0*/  MOV R9, R14 ;  /* 0x0000000e00097202 */ /* 0x000fe20000000f00 */
[----:B------:R-:W-:Y:S06]  /*20de0*/  BRA `(.L_x_14745) ;  /* 0xffffff6000c47947 */ /* 0x000fec000383ffff */
.L_x_14533:
[----:B------:R-:W-:Y:S01]  /*20df0*/  BSSY B1, `(.L_x_14746) ;  /* 0x0000008000017945 */ /* 0x000fe20003800000 */
[----:B----4-:R-:W-:Y:S02]  /*20e00*/  IMAD.MOV.U32 R13, RZ, RZ, R4 ;  /* 0x000000ffff0d7224 */ /* 0x010fe400078e0004 */
[----:B------:R-:W-:Y:S02]  /*20e10*/  IMAD.MOV.U32 R12, RZ, RZ, 0x2 ;  /* 0x00000002ff0c7424 */ /* 0x000fe400078e00ff */
[----:B------:R-:W-:Y:S02]  /*20e20*/  IMAD.MOV.U32 R11, RZ, RZ, 0x181f ;  /* 0x0000181fff0b7424 */ /* 0x000fe400078e00ff */
[----:B------:R-:W-:-:S07]  /*20e30*/  IMAD.MOV.U32 R15, RZ, RZ, -0x1 ;  /* 0xffffffffff0f7424 */ /* 0x000fce00078e00ff */
[----:B0123--:R-:W-:Y:S05]  /*20e40*/  WARPSYNC.COLLECTIVE R15, `(.L_x_14747) ;  /* 0x000000000f087348 */ /* 0x00ffea0003c00000 */
[----:B------:R4:W0:Y:S02]  /*20e50*/  SHFL.IDX P6, R14, R13, R12, R11 ;  /* 0x0000000c0d0e7389 */ /* 0x00082400000c000b */
[----:B01234-:R-:W-:Y:S01]  /*20e60*/  ENDCOLLECTIVE ;  /* 0x000000000000791b */ /* 0x01ffe20003800000 */
.L_x_14747:
[----:B------:R-:W-:Y:S05]  /*20e70*/  BSYNC B1 ;  /* 0x0000000000017941 */ /* 0x000fea0003800000 */
.L_x_14746:
        /* <DEDUP_REMOVED lines=8> */
.L_x_14748:
[----:B------:R-:W-:Y:S01]  /*20f00*/  IMAD.MOV.U32 R9, RZ, RZ, R14 ;  /* 0x000000ffff097224 */ /* 0x000fe200078e000e */
[----:B------:R-:W-:Y:S06]  /*20f10*/  BRA `(.L_x_14749) ;  /* 0xffffff6400087947 */ /* 0x000fec000383ffff */
.L_x_14536:
[----:B------:R-:W-:Y:S01]  /*20f20*/  BSSY B1, `(.L_x_14750) ;  /* 0x0000008000017945 */ /* 0x000fe20003800000 */
[----:B0-----:R-:W-:Y:S01]  /*20f30*/  IMAD.MOV.U32 R13, RZ, RZ, R4 ;  /* 0x000000ffff0d7224 */ /* 0x001fe200078e0004 */
[----:B------:R-:W-:Y:S01]  /*20f40*/  MOV R15, 0xffffffff ;  /* 0xffffffff000f7802 */ /* 0x000fe20000000f00 */
[----:B------:R-:W-:Y:S02]  /*20f50*/  IMAD.MOV.U32 R12, RZ, RZ, 0x3 ;  /* 0x00000003ff0c7424 */ /* 0x000fe400078e00ff */
[----:B------:R-:W-:-:S07]  /*20f60*/  IMAD.MOV.U32 R11, RZ, RZ, 0x181f ;  /* 0x0000181fff0b7424 */ /* 0x000fce00078e00ff */
[----:B-1234-:R-:W-:Y:S05]  /*20f70*/  WARPSYNC.COLLECTIVE R15, `(.L_x_14751) ;  /* 0x000000000f087348 */ /* 0x01efea0003c00000 */
[----:B------:R0:W0:Y:S02]  /*20f80*/  SHFL.IDX P6, R14, R13, R12, R11 ;  /* 0x0000000c0d0e7389 */ /* 0x00002400000c000b */
[----:B01234-:R-:W-:Y:S01]  /*20f90*/  ENDCOLLECTIVE ;  /* 0x000000000000791b */ /* 0x01ffe20003800000 */
.L_x_14751:
[----:B------:R-:W-:Y:S05]  /*20fa0*/  BSYNC B1 ;  /* 0x0000000000017941 */ /* 0x000fea0003800000 */
.L_x_14750:
        /* <DEDUP_REMOVED lines=8> */
.L_x_14752:
[----:B------:R-:W-:Y:S01]  /*21030*/  IMAD.MOV.U32 R9, RZ, RZ, R14 ;  /* 0x000000ffff097224 */ /* 0x000fe200078e000e */
[----:B------:R-:W-:Y:S06]  /*21040*/  BRA `(.L_x_14753) ;  /* 0xffffff64004c7947 */ /* 0x000fec000383ffff */
.L_x_14555:
[----:B-1----:R-:W0:Y:S01]  /*21050*/  S2R R11, SR_TID.X ;  /* 0x00000000000b7919 */ /* 0x002e220000002100 */
[----:B------:R-:W-:Y:S01]  /*21060*/  BSSY B1, `(.L_x_14754) ;  /* 0x000000a000017945 */ /* 0x000fe20003800000 */
[----:B------:R-:W-:Y:S02]  /*21070*/  IMAD.MOV.U32 R12, RZ, RZ, RZ ;  /* 0x000000ffff0c7224 */ /* 0x000fe400078e00ff */
[----:B------:R-:W-:Y:S01]  /*21080*/  IMAD.MOV.U32 R15, RZ, RZ, -0x1 ;  /* 0xffffffffff0f7424 */ /* 0x000fe200078e00ff */
[----:B0-----:R-:W-:-:S04]  /*21090*/  SHF.R.U32.HI R11, RZ, 0x5, R11 ;  /* 0x00000005ff0b7819 */ /* 0x001fc8000001160b */
[----:B------:R-:W-:-:S04]  /*210a0*/  LOP3.LUT R11, R11, 0x3, RZ, 0xc0, !PT ;  /* 0x000000030b0b7812 */ /* 0x000fc800078ec0ff */
[----:B------:R-:W-:Y:S01]  /*210b0*/  MOV R13, R11 ;  /* 0x0000000b000d7202 */ /* 0x000fe20000000f00 */
[----:B------:R-:W-:-:S07]  /*210c0*/  IMAD.MOV.U32 R11, RZ, RZ, 0x1f ;  /* 0x0000001fff0b7424 */ /* 0x000fce00078e00ff */
[----:B------:R-:W-:Y:S05]  /*210d0*/  WARPSYNC.COLLECTIVE R15, `(.L_x_14755) ;  /* 0x000000000f087348 */ /* 0x000fea0003c00000 */
[----:B------:R0:W1:Y:S02]  /*210e0*/  SHFL.IDX P6, R14, R13, R12, R11 ;  /* 0x0000000c0d0e7389 */ /* 0x00006400000c000b */
[----:B01----:R-:W-:Y:S01]  /*210f0*/  ENDCOLLECTIVE ;  /* 0x000000000000791b */ /* 0x003fe20003800000 */
.L_x_14755:
[----:B------:R-:W-:Y:S05]  /*21100*/  BSYNC B1 ;  /* 0x0000000000017941 */ /* 0x000fea0003800000 */
.L_x_14754:
[----:B------:R-:W-:Y:S05]  /*21110*/  BRA `(.L_x_14756) ;  /* 0xffffff8000847947 */ /* 0x000fea000383ffff */
.L_x_14557:
[----:B------:R-:W-:Y:S01]  /*21120*/  BSSY B1, `(.L_x_14757) ;  /* 0x0000006000017945 */ /* 0x000fe20003800000 */
[----:B------:R-:W-:-:S07]  /*21130*/  IMAD.MOV.U32 R15, RZ, RZ, -0x1 ;  /* 0xffffffffff0f7424 */ /* 0x000fce00078e00ff */
[----:B01----:R-:W-:Y:S05]  /*21140*/  WARPSYNC.COLLECTIVE R15, `(.L_x_14758) ;  /* 0x000000000f0c7348 */ /* 0x003fea0003c00000 */
[----:B------:R-:W-:Y:S02]  /*21150*/  ELECT P6, UR62, PT ;  /* 0x00000000003e782f */ /* 0x000fe400038c0000 */
[----:B------:R-:W-:Y:S01]  /*21160*/  MOV R14, UR62 ;  /* 0x0000003e000e7c02 */ /* 0x000fe20008000f00 */
[----:B01----:R-:W-:Y:S10]  /*21170*/  ENDCOLLECTIVE ;  /* 0x000000000000791b */ /* 0x003ff40003800000 */
.L_x_14758:
[----:B------:R-:W-:Y:S05]  /*21180*/  BSYNC B1 ;  /* 0x0000000000017941 */ /* 0x000fea0003800000 */
.L_x_14757:
[----:B------:R-:W-:Y:S05]  /*21190*/  BRA `(.L_x_14556) ;  /* 0xffffff80007c7947 */ /* 0x000fea000383ffff */
.L_x_14559:
[----:B0-----:R0:W2:Y:S02]  /*211a0*/  SYNCS.PHASECHK.TRANS64.TRYWAIT P0, [R22+URZ+0x22820], R3 ;  /* 0x02282003160075a7 */ /* 0x0010a4000800017f */
[----:B--2---:R-:W-:Y:S05]  /*211b0*/  @!P0 NANOSLEEP.SYNCS 0x989680 ;  /* 0x009896800000895d */ /* 0x004fea0003900000 */
[----:B------:R-:W2:Y:S02]  /*211c0*/  @!P0 SYNCS.PHASECHK.TRANS64 P0, [R22+URZ+0x22820], R3 ;  /* 0x02282003160085a7 */ /* 0x000ea4000800007f */
[----:B--2---:R-:W-:Y:S05]  /*211d0*/  @!P0 BRA `(.L_x_14559) ;  /* 0xfffffffc00f08947 */ /* 0x004fea000383ffff */
[----:B------:R-:W-:Y:S05]  /*211e0*/  BRA `(.L_x_14759) ;  /* 0xffffff80008c7947 */ /* 0x000fea000383ffff */
.L_x_14563:
[----:B0-----:R0:W2:Y:S02]  /*211f0*/  SYNCS.PHASECHK.TRANS64.TRYWAIT P0, [R3+URZ+0x228a0], R9 ;  /* 0x0228a009030075a7 */ /* 0x0010a4000800017f */
[----:B--2---:R-:W-:Y:S05]  /*21200*/  @!P0 NANOSLEEP.SYNCS 0x989680 ;  /* 0x009896800000895d */ /* 0x004fea0003900000 */
[----:B------:R-:W2:Y:S02]  /*21210*/  @!P0 SYNCS.PHASECHK.TRANS64 P0, [R3+URZ+0x228a0], R9 ;  /* 0x0228a009030085a7 */ /* 0x000ea4000800007f */
[----:B--2---:R-:W-:Y:S05]  /*21220*/  @!P0 BRA `(.L_x_14563) ;  /* 0xfffffffc00f08947 */ /* 0x004fea000383ffff */
[----:B------:R-:W-:Y:S05]  /*21230*/  BRA `(.L_x_14760) ;  /* 0xffffff8000a47947 */ /* 0x000fea000383ffff */
.L_x_14568:
[----:B-1----:R1:W2:Y:S02]  /*21240*/  SYNCS.PHASECHK.TRANS64.TRYWAIT P0, [R3+URZ+0x228c0], R9 ;  /* 0x0228c009030075a7 */ /* 0x0022a4000800017f */
[----:B--2---:R-:W-:Y:S05]  /*21250*/  @!P0 NANOSLEEP.SYNCS 0x989680 ;  /* 0x009896800000895d */ /* 0x004fea0003900000 */
[----:B------:R-:W2:Y:S02]  /*21260*/  @!P0 SYNCS.PHASECHK.TRANS64 P0, [R3+URZ+0x228c0], R9 ;  /* 0x0228c009030085a7 */ /* 0x000ea4000800007f */
[----:B--2---:R-:W-:Y:S05]  /*21270*/  @!P0 BRA `(.L_x_14568) ;  /* 0xfffffffc00f08947 */ /* 0x004fea000383ffff */
[----:B------:R-:W-:Y:S05]  /*21280*/  BRA `(.L_x_14761) ;  /* 0xffffff8400207947 */ /* 0x000fea000383ffff */
.L_x_14578:
[----:B0-----:R0:W2:Y:S02]  /*21290*/  SYNCS.PHASECHK.TRANS64.TRYWAIT P1, [R9+URZ+0x228a0], R2 ;  /* 0x0228a002090075a7 */ /* 0x0010a4000802017f */
[----:B--2---:R-:W-:Y:S05]  /*212a0*/  @!P1 NANOSLEEP.SYNCS 0x989680 ;  /* 0x009896800000995d */ /* 0x004fea0003900000 */
[----:B------:R-:W2:Y:S02]  /*212b0*/  @!P1 SYNCS.PHASECHK.TRANS64 P1, [R9+URZ+0x228a0], R2 ;  /* 0x0228a002090095a7 */ /* 0x000ea4000802007f */
[----:B--2---:R-:W-:Y:S05]  /*212c0*/  @!P1 BRA `(.L_x_14578) ;  /* 0xfffffffc00f09947 */ /* 0x004fea000383ffff */
[----:B------:R-:W-:Y:S05]  /*212d0*/  BRA `(.L_x_14762) ;  /* 0xffffff8800947947 */ /* 0x000fea000383ffff */
.L_x_14583:
[----:B-1----:R1:W2:Y:S02]  /*212e0*/  SYNCS.PHASECHK.TRANS64.TRYWAIT P1, [R9+URZ+0x228c0], R2 ;  /* 0x0228c002090075a7 */ /* 0x0022a4000802017f */
[----:B--2---:R-:W-:Y:S05]  /*212f0*/  @!P1 NANOSLEEP.SYNCS 0x989680 ;  /* 0x009896800000995d */ /* 0x004fea0003900000 */
[----:B------:R-:W2:Y:S02]  /*21300*/  @!P1 SYNCS.PHASECHK.TRANS64 P1, [R9+URZ+0x228c0], R2 ;  /* 0x0228c002090095a7 */ /* 0x000ea4000802007f */
[----:B--2---:R-:W-:Y:S05]  /*21310*/  @!P1 BRA `(.L_x_14583) ;  /* 0xfffffffc00f09947 */ /* 0x004fea000383ffff */
[----:B------:R-:W-:Y:S05]  /*21320*/  BRA `(.L_x_14763) ;  /* 0xffffff8c000c7947 */ /* 0x000fea000383ffff */
.L_x_14601:
        /* <DEDUP_REMOVED lines=11> */
.L_x_14765:
[----:B------:R-:W-:Y:S05]  /*213e0*/  BSYNC B0 ;  /* 0x0000000000007941 */ /* 0x000fea0003800000 */
.L_x_14764:
[----:B------:R-:W-:Y:S05]  /*213f0*/  BRA `(.L_x_14766) ;  /* 0xffffff9c00547947 */ /* 0x000fea000383ffff */
.L_x_14604:
[----:B0-----:R0:W1:Y:S02]  /*21400*/  SYNCS.PHASECHK.TRANS64.TRYWAIT P0, [R32+URZ+0x22840], R0 ;  /* 0x02284000200075a7 */ /* 0x001064000800017f */
[----:B-1----:R-:W-:Y:S05]  /*21410*/  @!P0 NANOSLEEP.SYNCS 0x989680 ;  /* 0x009896800000895d */ /* 0x002fea0003900000 */
[----:B------:R-:W1:Y:S02]  /*21420*/  @!P0 SYNCS.PHASECHK.TRANS64 P0, [R32+URZ+0x22840], R0 ;  /* 0x02284000200085a7 */ /* 0x000e64000800007f */
[----:B-1----:R-:W-:Y:S05]  /*21430*/  @!P0 BRA `(.L_x_14604) ;  /* 0xfffffffc00f08947 */ /* 0x002fea000383ffff */
[----:B------:R-:W-:Y:S05]  /*21440*/  BRA `(.L_x_14767) ;  /* 0xffffff9c00707947 */ /* 0x000fea000383ffff */
.L_x_14605:
        /* <DEDUP_REMOVED lines=8> */
.L_x_14769:
[----:B------:R-:W-:Y:S05]  /*214d0*/  BSYNC B0 ;  /* 0x0000000000007941 */ /* 0x000fea0003800000 */
.L_x_14768:
        /* <DEDUP_REMOVED lines=9> */
.L_x_14770:
[----:B------:R-:W-:Y:S01]  /*21570*/  MOV R13, R4 ;  /* 0x00000004000d7202 */ /* 0x000fe20000000f00 */
[----:B------:R-:W-:Y:S02]  /*21580*/  IMAD.MOV.U32 R12, RZ, RZ, 0x1 ;  /* 0x00000001ff0c7424 */ /* 0x000fe400078e00ff */
[----:B------:R-:W-:-:S07]  /*21590*/  IMAD.MOV.U32 R3, RZ, RZ, R14 ;  /* 0x000000ffff037224 */ /* 0x000fce00078e000e */
[----:B------:R-:W-:Y:S05]  /*215a0*/  WARPSYNC.COLLECTIVE R15, `(.L_x_14771) ;  /* 0x000000000f087348 */ /* 0x000fea0003c00000 */
[----:B------:R0:W1:Y:S02]  /*215b0*/  SHFL.IDX P6, R14, R13, R12, R11 ;  /* 0x0000000c0d0e7389 */ /* 0x00006400000c000b */
[----:B01----:R-:W-:Y:S01]  /*215c0*/  ENDCOLLECTIVE ;  /* 0x000000000000791b */ /* 0x003fe20003800000 */
.L_x_14771:
        /* <DEDUP_REMOVED lines=15> */
.L_x_14772:
[----:B------:R-:W-:Y:S01]  /*216c0*/  @P0 IMAD R7, R5, 0x2, R22 ;  /* 0x0000000205070824 */ /* 0x000fe200078e0216 */
[----:B------:R-:W-:Y:S01]  /*216d0*/  MOV R13, R4 ;  /* 0x00000004000d7202 */ /* 0x000fe20000000f00 */
[----:B------:R-:W-:Y:S02]  /*216e0*/  IMAD.MOV.U32 R12, RZ, RZ, 0x2 ;  /* 0x00000002ff0c7424 */ /* 0x000fe400078e00ff */
[----:B------:R-:W-:-:S07]  /*216f0*/  IMAD.MOV.U32 R3, RZ, RZ, R14 ;  /* 0x000000ffff037224 */ /* 0x000fce00078e000e */
[----:B------:R-:W-:Y:S05]  /*21700*/  WARPSYNC.COLLECTIVE R15, `(.L_x_14773) ;  /* 0x000000000f087348 */ /* 0x000fea0003c00000 */
[----:B------:R0:W1:Y:S02]  /*21710*/  SHFL.IDX P6, R14, R13, R12, R11 ;  /* 0x0000000c0d0e7389 */ /* 0x00006400000c000b */
[----:B01----:R-:W-:Y:S01]  /*21720*/  ENDCOLLECTIVE ;  /* 0x000000000000791b */ /* 0x003fe20003800000 */
.L_x_14773:
        /* <DEDUP_REMOVED lines=15> */
.L_x_14774:
[----:B------:R-:W-:Y:S01]  /*21820*/  @P0 IMAD R7, R5, 0x2, R22 ;  /* 0x0000000205070824 */ /* 0x000fe200078e0216 */
[----:B------:R-:W-:Y:S01]  /*21830*/  MOV R13, R4 ;  /* 0x00000004000d7202 */ /* 0x000fe20000000f00 */
[----:B------:R-:W-:Y:S02]  /*21840*/  IMAD.MOV.U32 R12, RZ, RZ, 0x3 ;  /* 0x00000003ff0c7424 */ /* 0x000fe400078e00ff */
[----:B------:R-:W-:-:S07]  /*21850*/  IMAD.MOV.U32 R3, RZ, RZ, R14 ;  /* 0x000000ffff037224 */ /* 0x000fce00078e000e */
[----:B------:R-:W-:Y:S05]  /*21860*/  WARPSYNC.COLLECTIVE R15, `(.L_x_14775) ;  /* 0x000000000f087348 */ /* 0x000fea0003c00000 */
[----:B------:R0:W1:Y:S02]  /*21870*/  SHFL.IDX P6, R14, R13, R12, R11 ;  /* 0x0000000c0d0e7389 */ /* 0x00006400000c000b */
[----:B01----:R-:W-:Y:S01]  /*21880*/  ENDCOLLECTIVE ;  /* 0x000000000000791b */ /* 0x003fe20003800000 */
.L_x_14775:
        /* <DEDUP_REMOVED lines=15> */
.L_x_14776:
[----:B------:R-:W-:Y:S01]  /*21980*/  @P0 IMAD R7, R5, 0x2, R22 ;  /* 0x0000000205070824 */ /* 0x000fe200078e0216 */
[----:B------:R-:W-:Y:S01]  /*21990*/  MOV R13, R4 ;  /* 0x00000004000d7202 */ /* 0x000fe20000000f00 */
[----:B------:R-:W-:Y:S02]  /*219a0*/  IMAD.MOV.U32 R12, RZ, RZ, 0x4 ;  /* 0x00000004ff0c7424 */ /* 0x000fe400078e00ff */
[----:B------:R-:W-:-:S07]  /*219b0*/  IMAD.MOV.U32 R3, RZ, RZ, R14 ;  /* 0x000000ffff037224 */ /* 0x000fce00078e000e */
[----:B------:R-:W-:Y:S05]  /*219c0*/  WARPSYNC.COLLECTIVE R15, `(.L_x_14777) ;  /* 0x000000000f087348 */ /* 0x000fea0003c00000 */
[----:B------:R0:W1:Y:S02]  /*219d0*/  SHFL.IDX P6, R14, R13, R12, R11 ;  /* 0x0000000c0d0e7389 */ /* 0x00006400000c000b */
[----:B01----:R-:W-:Y:S01]  /*219e0*/  ENDCOLLECTIVE ;  /* 0x000000000000791b */ /* 0x003fe20003800000 */
.L_x_14777:
        /* <DEDUP_REMOVED lines=15> */
.L_x_14778:
[----:B------:R-:W-:Y:S01]  /*21ae0*/  @P0 IMAD R7, R5, 0x2, R22 ;  /* 0x0000000205070824 */ /* 0x000fe200078e0216 */
[----:B------:R-:W-:Y:S01]  /*21af0*/  MOV R13, R4 ;  /* 0x00000004000d7202 */ /* 0x000fe20000000f00 */
[----:B------:R-:W-:Y:S02]  /*21b00*/  IMAD.MOV.U32 R12, RZ, RZ, 0x5 ;  /* 0x00000005ff0c7424 */ /* 0x000fe400078e00ff */
[----:B------:R-:W-:-:S07]  /*21b10*/  IMAD.MOV.U32 R3, RZ, RZ, R14 ;  /* 0x000000ffff037224 */ /* 0x000fce00078e000e */
[----:B------:R-:W-:Y:S05]  /*21b20*/  WARPSYNC.COLLECTIVE R15, `(.L_x_14779) ;  /* 0x000000000f087348 */ /* 0x000fea0003c00000 */
[----:B------:R0:W1:Y:S02]  /*21b30*/  SHFL.IDX P6, R14, R13, R12, R11 ;  /* 0x0000000c0d0e7389 */ /* 0x00006400000c000b */
[----:B01----:R-:W-:Y:S01]  /*21b40*/  ENDCOLLECTIVE ;  /* 0x000000000000791b */ /* 0x003fe20003800000 */
.L_x_14779:
        /* <DEDUP_REMOVED lines=10> */
.L_x_14780:
[----:B------:R-:W-:Y:S01]  /*21bf0*/  @!PT LDS RZ, [RZ] ;  /* 0x00000000fffff984 */ /* 0x000fe20000000800 */
[----:B------:R-:W-:Y:S01]  /*21c00*/  @!PT LDS RZ, [RZ] ;  /* 0x00000000fffff984 */ /* 0x000fe20000000800 */
[----:B------:R-:W-:Y:S01]  /*21c10*/  @!PT LDS RZ, [RZ] ;  /* 0x00000000fffff984 */ /* 0x000fe20000000800 */
[----:B------:R0:W-:Y:S01]  /*21c20*/  @P0 LDGSTS.E.BYPASS.LTC128B.128 [R7+0x1e400], desc[UR42][R2.64], !P2 ;  /* 0x1e40000002070fae */ /* 0x0001e2000d101d6a */
[----:B------:R-:W-:Y:S01]  /*21c30*/  IMAD.MOV.U32 R0, RZ, RZ, R14 ;  /* 0x000000ffff007224 */ /* 0x000fe200078e000e */
[----:B------:R-:W-:Y:S06]  /*21c40*/  BRA `(.L_x_14781) ;  /* 0xffffff9800c47947 */ /* 0x000fec000383ffff */
.L_x_14610:
[----:B------:R-:W-:Y:S01]  /*21c50*/  IMAD.MOV.U32 R13, RZ, RZ, R4 ;  /* 0x000000ffff0d7224 */ /* 0x000fe200078e0004 */
[----:B------:R-:W-:Y:S01]  /*21c60*/  MOV R11, 0x181f ;  /* 0x0000181f000b7802 */ /* 0x000fe20000000f00 */
[----:B------:R-:W-:Y:S02]  /*21c70*/  IMAD.MOV.U32 R12, RZ, RZ, RZ ;  /* 0x000000ffff0c7224 */ /* 0x000fe400078e00ff */
[----:B------:R-:W-:Y:S02]  /*21c80*/  IMAD.MOV.U32 R15, RZ, RZ, -0x1 ;  /* 0xffffffffff0f7424 */ /* 0x000fe400078e00ff */
[----:B-----5:R-:W-:Y:S02]  /*21c90*/  IMAD R5, R20, R7, RZ ;  /* 0x0000000714057224 */ /* 0x020fe400078e02ff */
[----:B------:R-:W-:-:S07]  /*21ca0*/  IMAD R17, R17, 0x80, R10 ;  /* 0x0000008011117824 */ /* 0x000fce00078e020a */
[----:B-1----:R-:W-:Y:S05]  /*21cb0*/  WARPSYNC.COLLECTIVE R15, `(.L_x_14782) ;  /* 0x000000000f087348 */ /* 0x002fea0003c00000 */
[----:B------:R0:W2:Y:S02]  /*21cc0*/  SHFL.IDX P6, R14, R13, R12, R11 ;  /* 0x0000000c0d0e7389 */ /* 0x0000a400000c000b */
[----:B012---:R-:W-:Y:S01]  /*21cd0*/  ENDCOLLECTIVE ;  /* 0x000000000000791b */ /* 0x007fe20003800000 */
.L_x_14782:
[C---:B------:R-:W-:Y:S02]  /*21ce0*/  ISETP.GE.AND P0, PT, R17.reuse, R5, PT ;  /* 0x000000051100720c */ /* 0x040fe40003f06270 */
[----:B------:R-:W-:Y:S01]  /*21cf0*/  IADD3 R6, R17, 0x10, RZ ;  /* 0x0000001011067810 */ /* 0x000fe20007ffe0ff */
[----:B------:R-:W-:Y:S02]  /*21d00*/  IMAD.MOV.U32 R13, RZ, RZ, R0 ;  /* 0x000000ffff0d7224 */ /* 0x000fe400078e0000 */
[----:B------:R-:W-:-:S08]  /*21d10*/  IMAD.MOV.U32 R2, RZ, RZ, R14 ;  /* 0x000000ffff027224 */ /* 0x000fd000078e000e */
[----:B------:R-:W-:Y:S05]  /*21d20*/  WARPSYNC.COLLECTIVE R15, `(.L_x_14783) ;  /* 0x000000000f087348 */ /* 0x000fea0003c00000 */
[----:B------:R0:W1:Y:S02]  /*21d30*/  SHFL.IDX P6, R14, R13, R12, R11 ;  /* 0x0000000c0d0e7389 */ /* 0x00006400000c000b */
[----:B01----:R-:W-:Y:S01]  /*21d40*/  ENDCOLLECTIVE ;  /* 0x000000000000791b */ /* 0x003fe20003800000 */
.L_x_14783:
[----:B------:R-:W-:Y:S02]  /*21d50*/  IMAD.MOV.U32 R13, RZ, RZ, R4 ;  /* 0x000000ffff0d7224 */ /* 0x000fe400078e0004 */
[----:B------:R-:W-:Y:S02]  /*21d60*/  IMAD.MOV.U32 R12, RZ, RZ, 0x1 ;  /* 0x00000001ff0c7424 */ /* 0x000fe400078e00ff */
[----:B------:R-:W-:-:S07]  /*21d70*/  IMAD.MOV.U32 R3, RZ, RZ, R14 ;  /* 0x000000ffff037224 */ /* 0x000fce00078e000e */
[----:B------:R-:W-:Y:S05]  /*21d80*/  WARPSYNC.COLLECTIVE R15, `(.L_x_14784) ;  /* 0x000000000f087348 */ /* 0x000fea0003c00000 */
[----:B------:R0:W1:Y:S02]  /*21d90*/  SHFL.IDX P6, R14, R13, R12, R11 ;  /* 0x0000000c0d0e7389 */ /* 0x00006400000c000b */
[----:B01----:R-:W-:Y:S01]  /*21da0*/  ENDCOLLECTIVE ;  /* 0x000000000000791b */ /* 0x003fe20003800000 */
.L_x_14784:
        /* <DEDUP_REMOVED lines=15> */
.L_x_14785:
[----:B------:R-:W-:Y:S02]  /*21ea0*/  IMAD.MOV.U32 R13, RZ, RZ, R4 ;  /* 0x000000ffff0d7224 */ /* 0x000fe400078e0004 */
[----:B------:R-:W-:Y:S02]  /*21eb0*/  IMAD.MOV.U32 R12, RZ, RZ, 0x2 ;  /* 0x00000002ff0c7424 */ /* 0x000fe400078e00ff */
[----:B------:R-:W-:-:S07]  /*21ec0*/  IMAD.MOV.U32 R3, RZ, RZ, R14 ;  /* 0x000000ffff037224 */ /* 0x000fce00078e000e */
[----:B------:R-:W-:Y:S05]  /*21ed0*/  WARPSYNC.COLLECTIVE R15, `(.L_x_14786) ;  /* 0x000000000f087348 */ /* 0x000fea0003c00000 */
[----:B------:R0:W1:Y:S02]  /*21ee0*/  SHFL.IDX P6, R14, R13, R12, R11 ;  /* 0x0000000c0d0e7389 */ /* 0x00006400000c000b */
[----:B01----:R-:W-:Y:S01]  /*21ef0*/  ENDCOLLECTIVE ;  /* 0x000000000000791b */ /* 0x003fe20003800000 */
.L_x_14786:
        /* <DEDUP_REMOVED lines=10> */
[----:B0-----:R-:W-:-:S04]  /*21fa0*/  IADD3 R2, R17, 0x20, RZ ;  /* 0x0000002011027810 */ /* 0x001fc80007ffe0ff */
[----:B------:R-:W-:Y:S01]  /*21fb0*/  ISETP.GE.AND P0, PT, R2, R5, PT ;  /* 0x000000050200720c */ /* 0x000fe20003f06270 */
[----:B------:R-:W-:-:S12]  /*21fc0*/  IMAD.MOV.U32 R2, RZ, RZ, R14 ;  /* 0x000000ffff027224 */ /* 0x000fd800078e000e */
[----:B------:R-:W-:Y:S05]  /*21fd0*/  WARPSYNC.COLLECTIVE R15, `(.L_x_14787) ;  /* 0x000000000f087348 */ /* 0x000fea0003c00000 */
[----:B------:R0:W1:Y:S02]  /*21fe0*/  SHFL.IDX P6, R14, R13, R12, R11 ;  /* 0x0000000c0d0e7389 */ /* 0x00006400000c000b */
[----:B01----:R-:W-:Y:S01]  /*21ff0*/  ENDCOLLECTIVE ;  /* 0x000000000000791b */ /* 0x003fe20003800000 */
.L_x_14787:
[----:B------:R-:W-:Y:S02]  /*22000*/  IMAD.MOV.U32 R13, RZ, RZ, R4 ;  /* 0x000000ffff0d7224 */ /* 0x000fe400078e0004 */
[----:B------:R-:W-:Y:S02]  /*22010*/  IMAD.MOV.U32 R12, RZ, RZ, 0x3 ;  /* 0x00000003ff0c7424 */ /* 0x000fe400078e00ff */
[----:B------:R-:W-:-:S07]  /*22020*/  IMAD.MOV.U32 R3, RZ, RZ, R14 ;  /* 0x000000ffff037224 */ /* 0x000fce00078e000e */
[----:B------:R-:W-:Y:S05]  /*22030*/  WARPSYNC.COLLECTIVE R15, `(.L_x_14788) ;  /* 0x000000000f087348 */ /* 0x000fea0003c00000 */
[----:B------:R0:W1:Y:S02]  /*22040*/  SHFL.IDX P6, R14, R13, R12, R11 ;  /* 0x0000000c0d0e7389 */ /* 0x00006400000c000b */
[----:B01----:R-:W-:Y:S01]  /*22050*/  ENDCOLLECTIVE ;  /* 0x000000000000791b */ /* 0x003fe20003800000 */
.L_x_14788:
        /* <DEDUP_REMOVED lines=16> */
.L_x_14789:
[----:B------:R-:W-:Y:S02]  /*22160*/  IMAD.MOV.U32 R13, RZ, RZ, R4 ;  /* 0x000000ffff0d7224 */ /* 0x000fe400078e0004 */
[----:B------:R-:W-:Y:S02]  /*22170*/  IMAD.MOV.U32 R12, RZ, RZ, 0x4 ;  /* 0x00000004ff0c7424 */ /* 0x000fe400078e00ff */
[----:B------:R-:W-:-:S07]  /*22180*/  IMAD.MOV.U32 R3, RZ, RZ, R14 ;  /* 0x000000ffff037224 */ /* 0x000fce00078e000e */
[----:B------:R-:W-:Y:S05]  /*22190*/  WARPSYNC.COLLECTIVE R15, `(.L_x_14790) ;  /* 0x000000000f087348 */ /* 0x000fea0003c00000 */
[----:B------:R0:W1:Y:S02]  /*221a0*/  SHFL.IDX P6, R14, R13, R12, R11 ;  /* 0x0000000c0d0e7389 */ /* 0x00006400000c000b */
[----:B01----:R-:W-:Y:S01]  /*221b0*/  ENDCOLLECTIVE ;  /* 0x000000000000791b */ /* 0x003fe20003800000 */
.L_x_14790:
        /* <DEDUP_REMOVED lines=16> */
.L_x_14791:
[----:B------:R-:W-:Y:S02]  /*222c0*/  IMAD.MOV.U32 R13, RZ, RZ, R4 ;  /* 0x000000ffff0d7224 */ /* 0x000fe400078e0004 */
[----:B------:R-:W-:Y:S02]  /*222d0*/  IMAD.MOV.U32 R12, RZ, RZ, 0x5 ;  /* 0x00000005ff0c7424 */ /* 0x000fe400078e00ff */
[----:B------:R-:W-:-:S07]  /*222e0*/  IMAD.MOV.U32 R3, RZ, RZ, R14 ;  /* 0x000000ffff037224 */ /* 0x000fce00078e000e */
[----:B------:R-:W-:Y:S05]  /*222f0*/  WARPSYNC.COLLECTIVE R15, `(.L_x_14792) ;  /* 0x000000000f087348 */ /* 0x000fea0003c00000 */
[----:B------:R0:W1:Y:S02]  /*22300*/  SHFL.IDX P6, R14, R13, R12, R11 ;  /* 0x0000000c0d0e7389 */ /* 0x00006400000c000b */
[----:B01----:R-:W-:Y:S01]  /*22310*/  ENDCOLLECTIVE ;  /* 0x000000000000791b */ /* 0x003fe20003800000 */
.L_x_14792:
        /* <DEDUP_REMOVED lines=16> */
.L_x_14793:
[----:B------:R-:W-:Y:S02]  /*22420*/  IMAD.MOV.U32 R13, RZ, RZ, R4 ;  /* 0x000000ffff0d7224 */ /* 0x000fe400078e0004 */
[----:B------:R-:W-:Y:S02]  /*22430*/  IMAD.MOV.U32 R12, RZ, RZ, 0x6 ;  /* 0x00000006ff0c7424 */ /* 0x000fe400078e00ff */
[----:B------:R-:W-:-:S07]  /*22440*/  IMAD.MOV.U32 R3, RZ, RZ, R14 ;  /* 0x000000ffff037224 */ /* 0x000fce00078e000e */
[----:B------:R-:W-:Y:S05]  /*22450*/  WARPSYNC.COLLECTIVE R15, `(.L_x_14794) ;  /* 0x000000000f087348 */ /* 0x000fea0003c00000 */
[----:B------:R0:W1:Y:S02]  /*22460*/  SHFL.IDX P6, R14, R13, R12, R11 ;  /* 0x0000000c0d0e7389 */ /* 0x00006400000c000b */
[----:B01----:R-:W-:Y:S01]  /*22470*/  ENDCOLLECTIVE ;  /* 0x000000000000791b */ /* 0x003fe20003800000 */
.L_x_14794:
        /* <DEDUP_REMOVED lines=16> */
.L_x_14795:
[----:B------:R-:W-:Y:S01]  /*22580*/  MOV R13, R4 ;  /* 0x00000004000d7202 */ /* 0x000fe20000000f00 */
[----:B------:R-:W-:Y:S02]  /*22590*/  IMAD.MOV.U32 R12, RZ, RZ, 0x7 ;  /* 0x00000007ff0c7424 */ /* 0x000fe400078e00ff */
[----:B------:R-:W-:-:S07]  /*225a0*/  IMAD.MOV.U32 R3, RZ, RZ, R14 ;  /* 0x000000ffff037224 */ /* 0x000fce00078e000e */
[----:B------:R-:W-:Y:S05]  /*225b0*/  WARPSYNC.COLLECTIVE R15, `(.L_x_14796) ;  /* 0x000000000f087348 */ /* 0x000fea0003c00000 */
[----:B------:R0:W1:Y:S02]  /*225c0*/  SHFL.IDX P6, R14, R13, R12, R11 ;  /* 0x0000000c0d0e7389 */ /* 0x00006400000c000b */
[----:B01----:R-:W-:Y:S01]  /*225d0*/  ENDCOLLECTIVE ;  /* 0x000000000000791b */ /* 0x003fe20003800000 */
.L_x_14796:
        /* <DEDUP_REMOVED lines=10> */
.L_x_14797:
[----:B------:R-:W-:Y:S01]  /*22680*/  @!PT LDS RZ, [RZ] ;  /* 0x00000000fffff984 */ /* 0x000fe20000000800 */
[----:B------:R-:W-:Y:S01]  /*22690*/  @!PT LDS RZ, [RZ] ;  /* 0x00000000fffff984 */ /* 0x000fe20000000800 */
[----:B------:R-:W-:Y:S01]  /*226a0*/  @!PT LDS RZ, [RZ] ;  /* 0x00000000fffff984 */ /* 0x000fe20000000800 */
[----:B------:R0:W-:Y:S01]  /*226b0*/  @!P0 LDGSTS.E.BYPASS.LTC128B.128 [R8+0x1b400], desc[UR42][R2.64], !P1 ;  /* 0x1b40000002088fae */ /* 0x0001e2000c901d6a */
[----:B------:R-:W-:Y:S01]  /*226c0*/  IMAD.MOV.U32 R0, RZ, RZ, R14 ;  /* 0x000000ffff007224 */ /* 0x000fe200078e000e */
[----:B------:R-:W-:Y:S06]  /*226d0*/  BRA `(.L_x_14798) ;  /* 0xffffff9c00407947 */ /* 0x000fec000383ffff */
.L_x_14613:
[----:B0-----:R0:W2:Y:S02]  /*226e0*/  SYNCS.PHASECHK.TRANS64.TRYWAIT P0, [R22+URZ+0x22820], R3 ;  /* 0x02282003160075a7 */ /* 0x0010a4000800017f */
[----:B--2---:R-:W-:Y:S05]  /*226f0*/  @!P0 NANOSLEEP.SYNCS 0x989680 ;  /* 0x009896800000895d */ /* 0x004fea0003900000 */
[----:B------:R-:W2:Y:S02]  /*22700*/  @!P0 SYNCS.PHASECHK.TRANS64 P0, [R22+URZ+0x22820], R3 ;  /* 0x02282003160085a7 */ /* 0x000ea4000800007f */
[----:B--2---:R-:W-:Y:S05]  /*22710*/  @!P0 BRA `(.L_x_14613) ;  /* 0xfffffffc00f08947 */ /* 0x004fea000383ffff */
[----:B------:R-:W-:Y:S05]  /*22720*/  BRA `(.L_x_14799) ;  /* 0xffffff9c009c7947 */ /* 0x000fea000383ffff */
.L_x_14616:
[----:B0-----:R0:W2:Y:S02]  /*22730*/  SYNCS.PHASECHK.TRANS64.TRYWAIT P0, [R32+URZ+0x22860], R3 ;  /* 0x02286003200075a7 */ /* 0x0010a4000800017f */
[----:B--2---:R-:W-:Y:S05]  /*22740*/  @!P0 NANOSLEEP.SYNCS 0x989680 ;  /* 0x009896800000895d */ /* 0x004fea0003900000 */
[----:B------:R-:W2:Y:S02]  /*22750*/  @!P0 SYNCS.PHASECHK.TRANS64 P0, [R32+URZ+0x22860], R3 ;  /* 0x02286003200085a7 */ /* 0x000ea4000800007f */
[----:B--2---:R-:W-:Y:S05]  /*22760*/  @!P0 BRA `(.L_x_14616) ;  /* 0xfffffffc00f08947 */ /* 0x004fea000383ffff */
[----:B------:R-:W-:Y:S05]  /*22770*/  BRA `(.L_x_14800) ;  /* 0xffffff9c00ac7947 */ /* 0x000fea000383ffff */
.L_x_14617:
        /* <DEDUP_REMOVED lines=8> */
.L_x_14802:
[----:B------:R-:W-:Y:S05]  /*22800*/  BSYNC B0 ;  /* 0x0000000000007941 */ /* 0x000fea0003800000 */
.L_x_14801:
        /* <DEDUP_REMOVED lines=12> */
.L_x_14803:
        /* <DEDUP_REMOVED lines=12> */
.L_x_14804:
        /* <DEDUP_REMOVED lines=17> */
.L_x_14805:
[----:B------:R-:W-:Y:S02]  /*22aa0*/  IMAD.MOV.U32 R13, RZ, RZ, R6 ;  /* 0x000000ffff0d7224 */ /* 0x000fe400078e0006 */
[----:B------:R-:W-:Y:S01]  /*22ab0*/  IMAD.MOV.U32 R12, RZ, RZ, 0x2 ;  /* 0x00000002ff0c7424 */ /* 0x000fe200078e00ff */
[----:B------:R-:W-:-:S13]  /*22ac0*/  IADD3 R2, P4, R14, R0, RZ ;  /* 0x000000000e027210 */ /* 0x000fda0007f9e0ff */
[----:B------:R-:W-:Y:S05]  /*22ad0*/  WARPSYNC.COLLECTIVE R15, `(.L_x_14806) ;  /* 0x000000000f087348 */ /* 0x000fea0003c00000 */
[----:B------:R0:W1:Y:S02]  /*22ae0*/  SHFL.IDX P6, R14, R13, R12, R11 ;  /* 0x0000000c0d0e7389 */ /* 0x00006400000c000b */
[----:B01----:R-:W-:Y:S01]  /*22af0*/  ENDCOLLECTIVE ;  /* 0x000000000000791b */ /* 0x003fe20003800000 */
.L_x_14806:
        /* <DEDUP_REMOVED lines=17> */
.L_x_14807:
[----:B------:R-:W-:Y:S01]  /*22c10*/  MOV R13, R6 ;  /* 0x00000006000d7202 */ /* 0x000fe20000000f00 */
[----:B------:R-:W-:Y:S01]  /*22c20*/  IMAD.MOV.U32 R12, RZ, RZ, 0x3 ;  /* 0x00000003ff0c7424 */ /* 0x000fe200078e00ff */
[----:B------:R-:W-:-:S13]  /*22c30*/  IADD3 R2, P4, R14, R0, RZ ;  /* 0x000000000e027210 */ /* 0x000fda0007f9e0ff */
[----:B------:R-:W-:Y:S05]  /*22c40*/  WARPSYNC.COLLECTIVE R15, `(.L_x_14808) ;  /* 0x000000000f087348 */ /* 0x000fea0003c00000 */
[----:B------:R0:W1:Y:S02]  /*22c50*/  SHFL.IDX P6, R14, R13, R12, R11 ;  /* 0x0000000c0d0e7389 */ /* 0x00006400000c000b */
[----:B01----:R-:W-:Y:S01]  /*22c60*/  ENDCOLLECTIVE ;  /* 0x000000000000791b */ /* 0x003fe20003800000 */
.L_x_14808:
        /* <DEDUP_REMOVED lines=17> */
.L_x_14809:
[----:B------:R-:W-:Y:S02]  /*22d80*/  IMAD.MOV.U32 R13, RZ, RZ, R6 ;  /* 0x000000ffff0d7224 */ /* 0x000fe400078e0006 */
[----:B------:R-:W-:Y:S01]  /*22d90*/  IMAD.MOV.U32 R12, RZ, RZ, 0x4 ;  /* 0x00000004ff0c7424 */ /* 0x000fe200078e00ff */
[----:B------:R-:W-:-:S13]  /*22da0*/  IADD3 R2, P4, R14, R0, RZ ;  /* 0x000000000e027210 */ /* 0x000fda0007f9e0ff */
[----:B------:R-:W-:Y:S05]  /*22db0*/  WARPSYNC.COLLECTIVE R15, `(.L_x_14810) ;  /* 0x000000000f087348 */ /* 0x000fea0003c00000 */
[----:B------:R0:W1:Y:S02]  /*22dc0*/  SHFL.IDX P6, R14, R13, R12, R11 ;  /* 0x0000000c0d0e7389 */ /* 0x00006400000c000b */
[----:B01----:R-:W-:Y:S01]  /*22dd0*/  ENDCOLLECTIVE ;  /* 0x000000000000791b */ /* 0x003fe20003800000 */
.L_x_14810:
        /* <DEDUP_REMOVED lines=17> */
.L_x_14811:
[----:B------:R-:W-:Y:S02]  /*22ef0*/  IMAD.MOV.U32 R13, RZ, RZ, R6 ;  /* 0x000000ffff0d7224 */ /* 0x000fe400078e0006 */
[----:B------:R-:W-:Y:S01]  /*22f00*/  IMAD.MOV.U32 R12, RZ, RZ, 0x5 ;  /* 0x00000005ff0c7424 */ /* 0x000fe200078e00ff */
[----:B------:R-:W-:-:S13]  /*22f10*/  IADD3 R2, P4, R14, R0, RZ ;  /* 0x000000000e027210 */ /* 0x000fda0007f9e0ff */
[----:B------:R-:W-:Y:S05]  /*22f20*/  WARPSYNC.COLLECTIVE R15, `(.L_x_14812) ;  /* 0x000000000f087348 */ /* 0x000fea0003c00000 */
[----:B------:R0:W1:Y:S02]  /*22f30*/  SHFL.IDX P6, R14, R13, R12, R11 ;  /* 0x0000000c0d0e7389 */ /* 0x00006400000c000b */
[----:B01----:R-:W-:Y:S01]  /*22f40*/  ENDCOLLECTIVE ;  /* 0x000000000000791b */ /* 0x003fe20003800000 */
.L_x_14812:
        /* <DEDUP_REMOVED lines=12> */
.L_x_14813:
        /* <DEDUP_REMOVED lines=9> */
.L_x_14624:
[----:B0-----:R0:W2:Y:S02]  /*230a0*/  SYNCS.PHASECHK.TRANS64.TRYWAIT P0, [R6+URZ+0x22840], R21 ;  /* 0x02284015060075a7 */ /* 0x0010a4000800017f */
[----:B--2---:R-:W-:Y:S05]  /*230b0*/  @!P0 NANOSLEEP.SYNCS 0x989680 ;  /* 0x009896800000895d */ /* 0x004fea0003900000 */
[----:B------:R-:W2:Y:S02]  /*230c0*/  @!P0 SYNCS.PHASECHK.TRANS64 P0, [R6+URZ+0x22840], R21 ;  /* 0x02284015060085a7 */ /* 0x000ea4000800007f */
[----:B--2---:R-:W-:Y:S05]  /*230d0*/  @!P0 BRA `(.L_x_14624) ;  /* 0xfffffffc00f08947 */ /* 0x004fea000383ffff */
[----:B------:R-:W-:Y:S05]  /*230e0*/  BRA `(.L_x_14815) ;  /* 0xffffffa0000c7947 */ /* 0x000fea000383ffff */
.L_x_14625:
[----:B------:R-:W-:Y:S01]  /*230f0*/  BSSY B1, `(.L_x_14816) ;  /* 0x0000008000017945 */ /* 0x000fe20003800000 */
[----:B------:R-:W-:Y:S01]  /*23100*/  MOV R13, R9 ;  /* 0x00000009000d7202 */ /* 0x000fe20000000f00 */
[----:B------:R-:W-:Y:S02]  /*23110*/  IMAD.MOV.U32 R12, RZ, RZ, RZ ;  /* 0x000000ffff0c7224 */ /* 0x000fe400078e00ff */
[----:B------:R-:W-:Y:S02]  /*23120*/  IMAD.MOV.U32 R11, RZ, RZ, 0x181f ;  /* 0x0000181fff0b7424 */ /* 0x000fe400078e00ff */
[----:B------:R-:W-:-:S07]  /*23130*/  IMAD.MOV.U32 R15, RZ, RZ, -0x1 ;  /* 0xffffffffff0f7424 */ /* 0x000fce00078e00ff */
[----:B01----:R-:W-:Y:S05]  /*23140*/  WARPSYNC.COLLECTIVE R15, `(.L_x_14817) ;  /* 0x000000000f087348 */ /* 0x003fea0003c00000 */
[----:B------:R2:W3:Y:S02]  /*23150*/  SHFL.IDX P6, R14, R13, R12, R11 ;  /* 0x0000000c0d0e7389 */ /* 0x0004e400000c000b */
[----:B0123--:R-:W-:Y:S01]  /*23160*/  ENDCOLLECTIVE ;  /* 0x000000000000791b */ /* 0x00ffe20003800000 */
.L_x_14817:
[----:B------:R-:W-:Y:S05]  /*23170*/  BSYNC B1 ;  /* 0x0000000000017941 */ /* 0x000fea0003800000 */
.L_x_14816:
        /* <DEDUP_REMOVED lines=9> */
.L_x_14818:
[----:B------:R-:W-:Y:S02]  /*23210*/  IMAD.MOV.U32 R13, RZ, RZ, R9 ;  /* 0x000000ffff0d7224 */ /* 0x000fe400078e0009 */
[----:B------:R-:W-:Y:S02]  /*23220*/  IMAD.MOV.U32 R12, RZ, RZ, 0x1 ;  /* 0x00000001ff0c7424 */ /* 0x000fe400078e00ff */
[----:B------:R-:W-:-:S07]  /*23230*/  IMAD.MOV.U32 R2, RZ, RZ, R14 ;  /* 0x000000ffff027224 */ /* 0x000fce00078e000e */
[----:B------:R-:W-:Y:S05]  /*23240*/  WARPSYNC.COLLECTIVE R15, `(.L_x_14819) ;  /* 0x000000000f087348 */ /* 0x000fea0003c00000 */
[----:B------:R0:W1:Y:S02]  /*23250*/  SHFL.IDX P6, R14, R13, R12, R11 ;  /* 0x0000000c0d0e7389 */ /* 0x00006400000c000b */
[----:B01----:R-:W-:Y:S01]  /*23260*/  ENDCOLLECTIVE ;  /* 0x000000000000791b */ /* 0x003fe20003800000 */
.L_x_14819:
        /* <DEDUP_REMOVED lines=11> */
.L_x_14820:
[----:B------:R-:W-:Y:S02]  /*23320*/  IMAD.MOV.U32 R13, RZ, RZ, R9 ;  /* 0x000000ffff0d7224 */ /* 0x000fe400078e0009 */
[----:B------:R-:W-:Y:S02]  /*23330*/  IMAD.MOV.U32 R12, RZ, RZ, 0x2 ;  /* 0x00000002ff0c7424 */ /* 0x000fe400078e00ff */
[----:B------:R-:W-:-:S07]  /*23340*/  IMAD.MOV.U32 R2, RZ, RZ, R14 ;  /* 0x000000ffff027224 */ /* 0x000fce00078e000e */
[----:B------:R-:W-:Y:S05]  /*23350*/  WARPSYNC.COLLECTIVE R15, `(.L_x_14821) ;  /* 0x000000000f087348 */ /* 0x000fea0003c00000 */
[----:B------:R0:W1:Y:S02]  /*23360*/  SHFL.IDX P6, R14, R13, R12, R11 ;  /* 0x0000000c0d0e7389 */ /* 0x00006400000c000b */
[----:B01----:R-:W-:Y:S01]  /*23370*/  ENDCOLLECTIVE ;  /* 0x000000000000791b */ /* 0x003fe20003800000 */
.L_x_14821:
[----:B------:R-:W-:-:S05]  /*23380*/  IADD3 R2, P0, R2, R0, RZ ;  /* 0x0000000002027210 */ /* 0x000fca0007f1e0ff */
        /* <DEDUP_REMOVED lines=10> */
.L_x_14822:
[----:B------:R-:W-:Y:S02]  /*23430*/  IMAD.MOV.U32 R13, RZ, RZ, R9 ;  /* 0x000000ffff0d7224 */ /* 0x000fe400078e0009 */
[----:B------:R-:W-:Y:S02]  /*23440*/  IMAD.MOV.U32 R12, RZ, RZ, 0x3 ;  /* 0x00000003ff0c7424 */ /* 0x000fe400078e00ff */
[----:B------:R-:W-:-:S07]  /*23450*/  IMAD.MOV.U32 R2, RZ, RZ, R14 ;  /* 0x000000ffff027224 */ /* 0x000fce00078e000e */
[----:B------:R-:W-:Y:S05]  /*23460*/  WARPSYNC.COLLECTIVE R15, `(.L_x_14823) ;  /* 0x000000000f087348 */ /* 0x000fea0003c00000 */
[----:B------:R0:W1:Y:S02]  /*23470*/  SHFL.IDX P6, R14, R13, R12, R11 ;  /* 0x0000000c0d0e7389 */ /* 0x00006400000c000b */
[----:B01----:R-:W-:Y:S01]  /*23480*/  ENDCOLLECTIVE ;  /* 0x000000000000791b */ /* 0x003fe20003800000 */
.L_x_14823:
        /* <DEDUP_REMOVED lines=11> */
.L_x_14824:
[----:B------:R-:W-:Y:S02]  /*23540*/  IMAD.MOV.U32 R13, RZ, RZ, R9 ;  /* 0x000000ffff0d7224 */ /* 0x000fe400078e0009 */
[----:B------:R-:W-:Y:S01]  /*23550*/  IMAD.MOV.U32 R12, RZ, RZ, 0x4 ;  /* 0x00000004ff0c7424 */ /* 0x000fe200078e00ff */
[----:B------:R-:W-:-:S07]  /*23560*/  MOV R2, R14 ;  /* 0x0000000e00027202 */ /* 0x000fce0000000f00 */
[----:B------:R-:W-:Y:S05]  /*23570*/  WARPSYNC.COLLECTIVE R15, `(.L_x_14825) ;  /* 0x000000000f087348 */ /* 0x000fea0003c00000 */
[----:B------:R0:W1:Y:S02]  /*23580*/  SHFL.IDX P6, R14, R13, R12, R11 ;  /* 0x0000000c0d0e7389 */ /* 0x00006400000c000b */
[----:B01----:R-:W-:Y:S01]  /*23590*/  ENDCOLLECTIVE ;  /* 0x000000000000791b */ /* 0x003fe20003800000 */
.L_x_14825:
        /* <DEDUP_REMOVED lines=11> */
.L_x_14826:
[----:B------:R-:W-:Y:S02]  /*23650*/  IMAD.MOV.U32 R13, RZ, RZ, R9 ;  /* 0x000000ffff0d7224 */ /* 0x000fe400078e0009 */
[----:B------:R-:W-:Y:S02]  /*23660*/  IMAD.MOV.U32 R12, RZ, RZ, 0x5 ;  /* 0x00000005ff0c7424 */ /* 0x000fe400078e00ff */
[----:B------:R-:W-:-:S07]  /*23670*/  IMAD.MOV.U32 R2, RZ, RZ, R14 ;  /* 0x000000ffff027224 */ /* 0x000fce00078e000e */
[----:B------:R-:W-:Y:S05]  /*23680*/  WARPSYNC.COLLECTIVE R15, `(.L_x_14827) ;  /* 0x000000000f087348 */ /* 0x000fea0003c00000 */
[----:B------:R0:W1:Y:S02]  /*23690*/  SHFL.IDX P6, R14, R13, R12, R11 ;  /* 0x0000000c0d0e7389 */ /* 0x00006400000c000b */
[----:B01----:R-:W-:Y:S01]  /*236a0*/  ENDCOLLECTIVE ;  /* 0x000000000000791b */ /* 0x003fe20003800000 */
.L_x_14827:
        /* <DEDUP_REMOVED lines=11> */
.L_x_14828:
[----:B------:R-:W-:Y:S01]  /*23760*/  IMAD.MOV.U32 R2, RZ, RZ, R14 ;  /* 0x000000ffff027224 */ /* 0x000fe200078e000e */
[----:B------:R-:W-:Y:S06]  /*23770*/  BRA `(.L_x_14829) ;  /* 0xffffff9c00347947 */ /* 0x000fec000383ffff */
.L_x_14630:
[----:B----4-:R4:W0:Y:S02]  /*23780*/  SYNCS.PHASECHK.TRANS64.TRYWAIT P0, [R6+URZ+0x22860], R21 ;  /* 0x02286015060075a7 */ /* 0x010824000800017f */
[----:B0-----:R-:W-:Y:S05]  /*23790*/  @!P0 NANOSLEEP.SYNCS 0x989680 ;  /* 0x009896800000895d */ /* 0x001fea0003900000 */
[----:B------:R-:W0:Y:S02]  /*237a0*/  @!P0 SYNCS.PHASECHK.TRANS64 P0, [R6+URZ+0x22860], R21 ;  /* 0x02286015060085a7 */ /* 0x000e24000800007f */
[----:B0-----:R-:W-:Y:S05]  /*237b0*/  @!P0 BRA `(.L_x_14630) ;  /* 0xfffffffc00f08947 */ /* 0x001fea000383ffff */
[----:B------:R-:W-:Y:S05]  /*237c0*/  BRA `(.L_x_14830) ;  /* 0xffffff9c00847947 */ /* 0x000fea000383ffff */
.L_x_14631:
[----:B------:R-:W-:Y:S01]  /*237d0*/  BSSY B1, `(.L_x_14831) ;  /* 0x0000008000017945 */ /* 0x000fe20003800000 */
[----:B------:R-:W-:Y:S01]  /*237e0*/  IMAD.MOV.U32 R13, RZ, RZ, R9 ;  /* 0x000000ffff0d7224 */ /* 0x000fe200078e0009 */
[----:B------:R-:W-:Y:S01]  /*237f0*/  MOV R12, RZ ;  /* 0x000000ff000c7202 */ /* 0x000fe20000000f00 */
[----:B------:R-:W-:Y:S02]  /*23800*/  IMAD.MOV.U32 R11, RZ, RZ, 0x181f ;  /* 0x0000181fff0b7424 */ /* 0x000fe400078e00ff */
[----:B------:R-:W-:-:S07]  /*23810*/  IMAD.MOV.U32 R15, RZ, RZ, -0x1 ;  /* 0xffffffffff0f7424 */ /* 0x000fce00078e00ff */
[----:B01-34-:R-:W-:Y:S05]  /*23820*/  WARPSYNC.COLLECTIVE R15, `(.L_x_14832) ;  /* 0x000000000f087348 */ /* 0x01bfea0003c00000 */
[----:B------:R2:W0:Y:S02]  /*23830*/  SHFL.IDX P6, R14, R13, R12, R11 ;  /* 0x0000000c0d0e7389 */ /* 0x00042400000c000b */
[----:B01234-:R-:W-:Y:S01]  /*23840*/  ENDCOLLECTIVE ;  /* 0x000000000000791b */ /* 0x01ffe20003800000 */
.L_x_14832:
[----:B------:R-:W-:Y:S05]  /*23850*/  BSYNC B1 ;  /* 0x0000000000017941 */ /* 0x000fea0003800000 */
.L_x_14831:
        /* <DEDUP_REMOVED lines=9> */
.L_x_14833:
[----:B------:R-:W-:Y:S02]  /*238f0*/  IMAD.MOV.U32 R13, RZ, RZ, R9 ;  /* 0x000000ffff0d7224 */ /* 0x000fe400078e0009 */
[----:B------:R-:W-:Y:S01]  /*23900*/  IMAD.MOV.U32 R12, RZ, RZ, 0x1 ;  /* 0x00000001ff0c7424 */ /* 0x000fe200078e00ff */
[----:B------:R-:W-:-:S13]  /*23910*/  IADD3 R2, P0, R14, R0, RZ ;  /* 0x000000000e027210 */ /* 0x000fda0007f1e0ff */
[----:B------:R-:W-:Y:S05]  /*23920*/  WARPSYNC.COLLECTIVE R15, `(.L_x_14834) ;  /* 0x000000000f087348 */ /* 0x000fea0003c00000 */
[----:B------:R0:W1:Y:S02]  /*23930*/  SHFL.IDX P6, R14, R13, R12, R11 ;  /* 0x0000000c0d0e7389 */ /* 0x00006400000c000b */
[----:B01----:R-:W-:Y:S01]  /*23940*/  ENDCOLLECTIVE ;  /* 0x000000000000791b */ /* 0x003fe20003800000 */
.L_x_14834:
        /* <DEDUP_REMOVED lines=13> */
.L_x_14835:
[----:B------:R-:W-:Y:S02]  /*23a20*/  IMAD.MOV.U32 R13, RZ, RZ, R9 ;  /* 0x000000ffff0d7224 */ /* 0x000fe400078e0009 */
[----:B------:R-:W-:Y:S01]  /*23a30*/  IMAD.MOV.U32 R12, RZ, RZ, 0x2 ;  /* 0x00000002ff0c7424 */ /* 0x000fe200078e00ff */
[----:B------:R-:W-:-:S13]  /*23a40*/  IADD3 R2, P0, R14, R0, RZ ;  /* 0x000000000e027210 */ /* 0x000fda0007f1e0ff */
[----:B------:R-:W-:Y:S05]  /*23a50*/  WARPSYNC.COLLECTIVE R15, `(.L_x_14836) ;  /* 0x000000000f087348 */ /* 0x000fea0003c00000 */
[----:B------:R0:W1:Y:S02]  /*23a60*/  SHFL.IDX P6, R14, R13, R12, R11 ;  /* 0x0000000c0d0e7389 */ /* 0x00006400000c000b */
[----:B01----:R-:W-:Y:S01]  /*23a70*/  ENDCOLLECTIVE ;  /* 0x000000000000791b */ /* 0x003fe20003800000 */
.L_x_14836:
        /* <DEDUP_REMOVED lines=13> */
.L_x_14837:
[----:B------:R-:W-:Y:S01]  /*23b50*/  IMAD.MOV.U32 R13, RZ, RZ, R9 ;  /* 0x000000ffff0d7224 */ /* 0x000fe200078e0009 */
[----:B------:R-:W-:Y:S02]  /*23b60*/  MOV R12, 0x3 ;  /* 0x00000003000c7802 */ /* 0x000fe40000000f00 */
[----:B------:R-:W-:-:S13]  /*23b70*/  IADD3 R2, P0, R14, R0, RZ ;  /* 0x000000000e027210 */ /* 0x000fda0007f1e0ff */
[----:B------:R-:W-:Y:S05]  /*23b80*/  WARPSYNC.COLLECTIVE R15, `(.L_x_14838) ;  /* 0x000000000f087348 */ /* 0x000fea0003c00000 */
[----:B------:R0:W1:Y:S02]  /*23b90*/  SHFL.IDX P6, R14, R13, R12, R11 ;  /* 0x0000000c0d0e7389 */ /* 0x00006400000c000b */
[----:B01----:R-:W-:Y:S01]  /*23ba0*/  ENDCOLLECTIVE ;  /* 0x000000000000791b */ /* 0x003fe20003800000 */
.L_x_14838:
        /* <DEDUP_REMOVED lines=13> */
.L_x_14839:
[----:B------:R-:W-:Y:S02]  /*23c80*/  IMAD.MOV.U32 R13, RZ, RZ, R9 ;  /* 0x000000ffff0d7224 */ /* 0x000fe400078e0009 */
[----:B------:R-:W-:Y:S01]  /*23c90*/  IMAD.MOV.U32 R12, RZ, RZ, 0x4 ;  /* 0x00000004ff0c7424 */ /* 0x000fe200078e00ff */
[----:B------:R-:W-:-:S13]  /*23ca0*/  IADD3 R2, P0, R14, R0, RZ ;  /* 0x000000000e027210 */ /* 0x000fda0007f1e0ff */
[----:B------:R-:W-:Y:S05]  /*23cb0*/  WARPSYNC.COLLECTIVE R15, `(.L_x_14840) ;  /* 0x000000000f087348 */ /* 0x000fea0003c00000 */
[----:B------:R0:W1:Y:S02]  /*23cc0*/  SHFL.IDX P6, R14, R13, R12, R11 ;  /* 0x0000000c0d0e7389 */ /* 0x00006400000c000b */
[----:B01----:R-:W-:Y:S01]  /*23cd0*/  ENDCOLLECTIVE ;  /* 0x000000000000791b */ /* 0x003fe20003800000 */
.L_x_14840:
        /* <DEDUP_REMOVED lines=13> */
.L_x_14841:
[----:B------:R-:W-:Y:S02]  /*23db0*/  IMAD.MOV.U32 R13, RZ, RZ, R9 ;  /* 0x000000ffff0d7224 */ /* 0x000fe400078e0009 */
[----:B------:R-:W-:Y:S01]  /*23dc0*/  IMAD.MOV.U32 R12, RZ, RZ, 0x5 ;  /* 0x00000005ff0c7424 */ /* 0x000fe200078e00ff */
[----:B------:R-:W-:-:S13]  /*23dd0*/  IADD3 R2, P0, R14, R0, RZ ;  /* 0x000000000e027210 */ /* 0x000fda0007f1e0ff */
[----:B------:R-:W-:Y:S05]  /*23de0*/  WARPSYNC.COLLECTIVE R15, `(.L_x_14842) ;  /* 0x000000000f087348 */ /* 0x000fea0003c00000 */
[----:B------:R0:W1:Y:S02]  /*23df0*/  SHFL.IDX P6, R14, R13, R12, R11 ;  /* 0x0000000c0d0e7389 */ /* 0x00006400000c000b */
[----:B01----:R-:W-:Y:S01]  /*23e00*/  ENDCOLLECTIVE ;  /* 0x000000000000791b */ /* 0x003fe20003800000 */
.L_x_14842:
        /* <DEDUP_REMOVED lines=13> */
.L_x_14843:
[----:B------:R-:W-:Y:S05]  /*23ee0*/  BRA `(.L_x_14844) ;  /* 0xffffff9800c87947 */ /* 0x000fea000383ffff */
.L_x_14639:
[----:B------:R-:W-:Y:S01]  /*23ef0*/  BSSY B0, `(.L_x_14845) ;  /* 0x0000008000007945 */ /* 0x000fe20003800000 */
[----:B------:R-:W-:Y:S01]  /*23f00*/  MOV R13, R16 ;  /* 0x00000010000d7202 */ /* 0x000fe20000000f00 */
[----:B------:R-:W-:Y:S02]  /*23f10*/  IMAD.MOV.U32 R12, RZ, RZ, RZ ;  /* 0x000000ffff0c7224 */ /* 0x000fe400078e00ff */
[----:B-1----:R-:W-:Y:S02]  /*23f20*/  IMAD.MOV.U32 R11, RZ, RZ, 0x1f ;  /* 0x0000001fff0b7424 */ /* 0x002fe400078e00ff */
[----:B------:R-:W-:-:S07]  /*23f30*/  IMAD.MOV.U32 R15, RZ, RZ, -0x1 ;  /* 0xffffffffff0f7424 */ /* 0x000fce00078e00ff */
[----:B0--34-:R-:W-:Y:S05]  /*23f40*/  WARPSYNC.COLLECTIVE R15, `(.L_x_14846) ;  /* 0x000000000f087348 */ /* 0x019fea0003c00000 */
[----:B------:R1:W2:Y:S02]  /*23f50*/  SHFL.IDX P6, R14, R13, R12, R11 ;  /* 0x0000000c0d0e7389 */ /* 0x0002a400000c000b */
[----:B01234-:R-:W-:Y:S01]  /*23f60*/  ENDCOLLECTIVE ;  /* 0x000000000000791b */ /* 0x01ffe20003800000 */
.L_x_14846:
[----:B------:R-:W-:Y:S05]  /*23f70*/  BSYNC B0 ;  /* 0x0000000000007941 */ /* 0x000fea0003800000 */
.L_x_14845:
        /* <DEDUP_REMOVED lines=9> */
.L_x_14847:
        /* <DEDUP_REMOVED lines=24> */
.L_x_14848:
[----:B------:R-:W-:Y:S02]  /*24190*/  MOV R12, 0x2 ;  /* 0x00000002000c7802 */ /* 0x000fe40000000f00 */
[----:B------:R-:W-:-:S05]  /*241a0*/  SEL R14, R14, RZ, P1 ;  /* 0x000000ff0e0e7207 */ /* 0x000fca0000800000 */
[----:B------:R-:W-:-:S04]  /*241b0*/  IMAD.IADD R5, R13, 0x1, R14 ;  /* 0x000000010d057824 */ /* 0x000fc800078e020e */
[----:B------:R-:W-:-:S07]  /*241c0*/  IMAD.MOV.U32 R13, RZ, RZ, R5 ;  /* 0x000000ffff0d7224 */ /* 0x000fce00078e0005 */
[----:B------:R-:W-:Y:S05]  /*241d0*/  WARPSYNC.COLLECTIVE R15, `(.L_x_14849) ;  /* 0x000000000f087348 */ /* 0x000fea0003c00000 */
[----:B------:R0:W1:Y:S02]  /*241e0*/  SHFL.UP P6, R14, R13, R12, R11 ;  /* 0x0400000c0d0e7389 */ /* 0x00006400000c000b */
[----:B01----:R-:W-:Y:S01]  /*241f0*/  ENDCOLLECTIVE ;  /* 0x000000000000791b */ /* 0x003fe20003800000 */
.L_x_14849:
[----:B------:R-:W-:Y:S01]  /*24200*/  IMAD.MOV.U32 R12, RZ, RZ, 0x4 ;  /* 0x00000004ff0c7424 */ /* 0x000fe200078e00ff */
[----:B------:R-:W-:-:S05]  /*24210*/  SEL R2, R14, RZ, P2 ;  /* 0x000000ff0e027207 */ /* 0x000fca0001000000 */
[----:B------:R-:W-:-:S04]  /*24220*/  IMAD.IADD R2, R5, 0x1, R2 ;  /* 0x0000000105027824 */ /* 0x000fc800078e0202 */
[----:B------:R-:W-:-:S07]  /*24230*/  IMAD.MOV.U32 R13, RZ, RZ, R2 ;  /* 0x000000ffff0d7224 */ /* 0x000fce00078e0002 */
[----:B------:R-:W-:Y:S05]  /*24240*/  WARPSYNC.COLLECTIVE R15, `(.L_x_14850) ;  /* 0x000000000f087348 */ /* 0x000fea0003c00000 */
[----:B------:R0:W1:Y:S02]  /*24250*/  SHFL.UP P6, R14, R13, R12, R11 ;  /* 0x0400000c0d0e7389 */ /* 0x00006400000c000b */
[----:B01----:R-:W-:Y:S01]  /*24260*/  ENDCOLLECTIVE ;  /* 0x000000000000791b */ /* 0x003fe20003800000 */
.L_x_14850:
[----:B------:R-:W-:Y:S02]  /*24270*/  MOV R12, 0x8 ;  /* 0x00000008000c7802 */ /* 0x000fe40000000f00 */
[----:B------:R-:W-:-:S05]  /*24280*/  SEL R3, R14, RZ, P3 ;  /* 0x000000ff0e037207 */ /* 0x000fca0001800000 */
[----:B------:R-:W-:-:S04]  /*24290*/  IMAD.IADD R3, R2, 0x1, R3 ;  /* 0x0000000102037824 */ /* 0x000fc800078e0203 */
[----:B------:R-:W-:-:S07]  /*242a0*/  IMAD.MOV.U32 R13, RZ, RZ, R3 ;  /* 0x000000ffff0d7224 */ /* 0x000fce00078e0003 */
[----:B------:R-:W-:Y:S05]  /*242b0*/  WARPSYNC.COLLECTIVE R15, `(.L_x_14851) ;  /* 0x000000000f087348 */ /* 0x000fea0003c00000 */
[----:B------:R0:W1:Y:S02]  /*242c0*/  SHFL.UP P6, R14, R13, R12, R11 ;  /* 0x0400000c0d0e7389 */ /* 0x00006400000c000b */
[----:B01----:R-:W-:Y:S01]  /*242d0*/  ENDCOLLECTIVE ;  /* 0x000000000000791b */ /* 0x003fe20003800000 */
.L_x_14851:
[----:B------:R-:W-:Y:S01]  /*242e0*/  IMAD.MOV.U32 R12, RZ, RZ, 0x10 ;  /* 0x00000010ff0c7424 */ /* 0x000fe200078e00ff */
[----:B------:R-:W-:-:S05]  /*242f0*/  SEL R14, R14, RZ, P4 ;  /* 0x000000ff0e0e7207 */ /* 0x000fca0002000000 */
[----:B------:R-:W-:-:S04]  /*24300*/  IMAD.IADD R5, R3, 0x1, R14 ;  /* 0x0000000103057824 */ /* 0x000fc800078e020e */
[----:B------:R-:W-:-:S07]  /*24310*/  IMAD.MOV.U32 R13, RZ, RZ, R5 ;  /* 0x000000ffff0d7224 */ /* 0x000fce00078e0005 */
[----:B------:R-:W-:Y:S05]  /*24320*/  WARPSYNC.COLLECTIVE R15, `(.L_x_14852) ;  /* 0x000000000f087348 */ /* 0x000fea0003c00000 */
[----:B------:R0:W1:Y:S02]  /*24330*/  SHFL.UP P6, R14, R13, R12, R11 ;  /* 0x0400000c0d0e7389 */ /* 0x00006400000c000b */
[----:B01----:R-:W-:Y:S01]  /*24340*/  ENDCOLLECTIVE ;  /* 0x000000000000791b */ /* 0x003fe20003800000 */
.L_x_14852:
        /* <DEDUP_REMOVED lines=8> */
.L_x_14853:
[----:B------:R-:W-:Y:S05]  /*243d0*/  BRA `(.L_x_14854) ;  /* 0xffffff9c00287947 */ /* 0x000fea000383ffff */
.L_x_14642:
[----:B------:R-:W-:Y:S01]  /*243e0*/  BSSY B0, `(.L_x_14855) ;  /* 0x0000007000007945 */ /* 0x000fe20003800000 */
[----:B------:R-:W-:Y:S02]  /*243f0*/  IMAD.MOV.U32 R12, RZ, RZ, 0x1 ;  /* 0x00000001ff0c7424 */ /* 0x000fe400078e00ff */
[----:B-1----:R-:W-:Y:S02]  /*24400*/  IMAD.MOV.U32 R11, RZ, RZ, RZ ;  /* 0x000000ffff0b7224 */ /* 0x002fe400078e00ff */
[----:B------:R-:W-:-:S07]  /*24410*/  IMAD.MOV.U32 R15, RZ, RZ, -0x1 ;  /* 0xffffffffff0f7424 */ /* 0x000fce00078e00ff */
[----:B------:R-:W-:Y:S05]  /*24420*/  WARPSYNC.COLLECTIVE R15, `(.L_x_14856) ;  /* 0x000000000f087348 */ /* 0x000fea0003c00000 */
[----:B------:R0:W1:Y:S02]  /*24430*/  SHFL.UP P6, R14, R13, R12, R11 ;  /* 0x0400000c0d0e7389 */ /* 0x00006400000c000b */
[----:B01----:R-:W-:Y:S01]  /*24440*/  ENDCOLLECTIVE ;  /* 0x000000000000791b */ /* 0x003fe20003800000 */
.L_x_14856:
[----:B------:R-:W-:Y:S05]  /*24450*/  BSYNC B0 ;  /* 0x0000000000007941 */ /* 0x000fea0003800000 */
.L_x_14855:
        /* <DEDUP_REMOVED lines=8> */
.L_x_14857:
[----:B------:R-:W-:Y:S02]  /*244e0*/  MOV R12, 0x4 ;  /* 0x00000004000c7802 */ /* 0x000fe40000000f00 */
[----:B------:R-:W-:-:S05]  /*244f0*/  SEL R2, R14, RZ, P2 ;  /* 0x000000ff0e027207 */ /* 0x000fca0001000000 */
[----:B------:R-:W-:-:S04]  /*24500*/  IMAD.IADD R2, R13, 0x1, R2 ;  /* 0x000000010d027824 */ /* 0x000fc800078e0202 */
[----:B------:R-:W-:-:S07]  /*24510*/  IMAD.MOV.U32 R13, RZ, RZ, R2 ;  /* 0x000000ffff0d7224 */ /* 0x000fce00078e0002 */
[----:B------:R-:W-:Y:S05]  /*24520*/  WARPSYNC.COLLECTIVE R15, `(.L_x_14858) ;  /* 0x000000000f087348 */ /* 0x000fea0003c00000 */
[----:B------:R0:W1:Y:S02]  /*24530*/  SHFL.UP P6, R14, R13, R12, R11 ;  /* 0x0400000c0d0e7389 */ /* 0x00006400000c000b */
[----:B01----:R-:W-:Y:S01]  /*24540*/  ENDCOLLECTIVE ;  /* 0x000000000000791b */ /* 0x003fe20003800000 */
.L_x_14858:
[----:B------:R-:W-:Y:S01]  /*24550*/  IMAD.MOV.U32 R12, RZ, RZ, 0x8 ;  /* 0x00000008ff0c7424 */ /* 0x000fe200078e00ff */
[----:B------:R-:W-:-:S05]  /*24560*/  SEL R3, R14, RZ, P3 ;  /* 0x000000ff0e037207 */ /* 0x000fca0001800000 */
[----:B------:R-:W-:-:S04]  /*24570*/  IMAD.IADD R3, R2, 0x1, R3 ;  /* 0x0000000102037824 */ /* 0x000fc800078e0203 */
[----:B------:R-:W-:-:S07]  /*24580*/  IMAD.MOV.U32 R13, RZ, RZ, R3 ;  /* 0x000000ffff0d7224 */ /* 0x000fce00078e0003 */
[----:B------:R-:W-:Y:S05]  /*24590*/  WARPSYNC.COLLECTIVE R15, `(.L_x_14859) ;  /* 0x000000000f087348 */ /* 0x000fea0003c00000 */
[----:B------:R0:W1:Y:S02]  /*245a0*/  SHFL.UP P6, R14, R13, R12, R11 ;  /* 0x0400000c0d0e7389 */ /* 0x00006400000c000b */
[----:B01----:R-:W-:Y:S01]  /*245b0*/  ENDCOLLECTIVE ;  /* 0x000000000000791b */ /* 0x003fe20003800000 */
.L_x_14859:
[----:B------:R-:W-:Y:S02]  /*245c0*/  MOV R12, 0x10 ;  /* 0x00000010000c7802 */ /* 0x000fe40000000f00 */
[----:B------:R-:W-:-:S05]  /*245d0*/  SEL R14, R14, RZ, P4 ;  /* 0x000000ff0e0e7207 */ /* 0x000fca0002000000 */
[----:B------:R-:W-:-:S04]  /*245e0*/  IMAD.IADD R5, R3, 0x1, R14 ;  /* 0x0000000103057824 */ /* 0x000fc800078e020e */
[----:B------:R-:W-:-:S07]  /*245f0*/  IMAD.MOV.U32 R13, RZ, RZ, R5 ;  /* 0x000000ffff0d7224 */ /* 0x000fce00078e0005 */
[----:B------:R-:W-:Y:S05]  /*24600*/  WARPSYNC.COLLECTIVE R15, `(.L_x_14860) ;  /* 0x000000000f087348 */ /* 0x000fea0003c00000 */
[----:B------:R0:W1:Y:S02]  /*24610*/  SHFL.UP P6, R14, R13, R12, R11 ;  /* 0x0400000c0d0e7389 */ /* 0x00006400000c000b */
[----:B01----:R-:W-:Y:S01]  /*24620*/  ENDCOLLECTIVE ;  /* 0x000000000000791b */ /* 0x003fe20003800000 */
.L_x_14860:
        /* <DEDUP_REMOVED lines=8> */
.L_x_14861:
[----:B------:R-:W-:Y:S05]  /*246b0*/  BRA `(.L_x_14862) ;  /* 0xffffff9c00147947 */ /* 0x000fea000383ffff */
.L_x_14644:
[----:B------:R-:W-:Y:S01]  /*246c0*/  BSSY B0, `(.L_x_14863) ;  /* 0x0000006000007945 */ /* 0x000fe20003800000 */
[----:B------:R-:W-:Y:S01]  /*246d0*/  PLOP3.LUT P6, PT, P6, PT, PT, 0x8, 0x0 ;  /* 0x000000000000781c */ /* 0x000fe200037ce170 */
[----:B------:R-:W-:-:S12]  /*246e0*/  IMAD.MOV.U32 R15, RZ, RZ, -0x1 ;  /* 0xffffffffff0f7424 */ /* 0x000fd800078e00ff */
[----:B01----:R-:W-:Y:S05]  /*246f0*/  WARPSYNC.COLLECTIVE R15, `(.L_x_14864) ;  /* 0x000000000f087348 */ /* 0x003fea0003c00000 */
[----:B------:R-:W-:Y:S01]  /*24700*/  VOTE.ANY R14, PT, P6 ;  /* 0x00000000000e7806 */ /* 0x000fe200030e0100 */
[----:B01----:R-:W-:Y:S06]  /*24710*/  ENDCOLLECTIVE ;  /* 0x000000000000791b */ /* 0x003fec0003800000 */
.L_x_14864:
[----:B------:R-:W-:Y:S05]  /*24720*/  BSYNC B0 ;  /* 0x0000000000007941 */ /* 0x000fea0003800000 */
.L_x_14863:
[----:B------:R-:W-:Y:S01]  /*24730*/  MOV R3, R14 ;  /* 0x0000000e00037202 */ /* 0x000fe20000000f00 */
[----:B------:R-:W-:Y:S02]  /*24740*/  IMAD.MOV.U32 R13, RZ, RZ, R17 ;  /* 0x000000ffff0d7224 */ /* 0x000fe400078e0011 */
[----:B------:R-:W-:Y:S01]  /*24750*/  IMAD.MOV.U32 R11, RZ, RZ, 0x1f ;  /* 0x0000001fff0b7424 */ /* 0x000fe200078e00ff */
[----:B------:R0:W1:Y:S01]  /*24760*/  POPC R12, R3 ;  /* 0x00000003000c7309 */ /* 0x0000620000000000 */
[----:B------:R-:W-:-:S07]  /*24770*/  IMAD.MOV.U32 R15, RZ, RZ, -0x1 ;  /* 0xffffffffff0f7424 */ /* 0x000fce00078e00ff */
[----:B01----:R-:W-:Y:S05]  /*24780*/  WARPSYNC.COLLECTIVE R15, `(.L_x_14865) ;  /* 0x000000000f087348 */ /* 0x003fea0003c00000 */
[----:B-1----:R1:W2:Y:S02]  /*24790*/  SHFL.IDX P6, R14, R13, R12, R11 ;  /* 0x0000000c0d0e7389 */ /* 0x0022a400000c000b */
[----:B012---:R-:W-:Y:S01]  /*247a0*/  ENDCOLLECTIVE ;  /* 0x000000000000791b */ /* 0x007fe20003800000 */
.L_x_14865:
[----:B------:R-:W-:Y:S02]  /*247b0*/  IMAD.IADD R19, R12, 0x1, R19 ;  /* 0x000000010c137824 */ /* 0x000fe400078e0213 */
[----:B------:R-:W-:Y:S02]  /*247c0*/  IMAD.MOV.U32 R13, RZ, RZ, R4 ;  /* 0x000000ffff0d7224 */ /* 0x000fe400078e0004 */
[----:B------:R-:W-:-:S07]  /*247d0*/  IMAD.MOV.U32 R17, RZ, RZ, R14 ;  /* 0x000000ffff117224 */ /* 0x000fce00078e000e */
[----:B------:R-:W-:Y:S05]  /*247e0*/  WARPSYNC.COLLECTIVE R15, `(.L_x_14866) ;  /* 0x000000000f087348 */ /* 0x000fea0003c00000 */
[----:B------:R0:W1:Y:S02]  /*247f0*/  SHFL.IDX P6, R14, R13, R12, R11 ;  /* 0x0000000c0d0e7389 */ /* 0x00006400000c000b */
[----:B01----:R-:W-:Y:S01]  /*24800*/  ENDCOLLECTIVE ;  /* 0x000000000000791b */ /* 0x003fe20003800000 */
.L_x_14866:
[----:B------:R-:W-:Y:S01]  /*24810*/  MOV R4, R14 ;  /* 0x0000000e00047202 */ /* 0x000fe20000000f00 */
[----:B------:R-:W-:Y:S06]  /*24820*/  BRA `(.L_x_14867) ;  /* 0xffffff9800f87947 */ /* 0x000fec000383ffff */
.L_x_14646:
[----:B------:R-:W-:Y:S01]  /*24830*/  BSSY B0, `(.L_x_14868) ;  /* 0x0000007000007945 */ /* 0x000fe20003800000 */
[----:B------:R-:W-:Y:S02]  /*24840*/  IMAD.MOV.U32 R13, RZ, RZ, R2 ;  /* 0x000000ffff0d7224 */ /* 0x000fe400078e0002 */
[----:B-1----:R-:W-:Y:S02]  /*24850*/  IMAD.MOV.U32 R11, RZ, RZ, 0x1f ;  /* 0x0000001fff0b7424 */ /* 0x002fe400078e00ff */
[----:B------:R-:W-:-:S07]  /*24860*/  IMAD.MOV.U32 R15, RZ, RZ, -0x1 ;  /* 0xffffffffff0f7424 */ /* 0x000fce00078e00ff */
[----:B0--34-:R-:W-:Y:S05]  /*24870*/  WARPSYNC.COLLECTIVE R15, `(.L_x_14869) ;  /* 0x000000000f087348 */ /* 0x019fea0003c00000 */
[----:B------:R1:W2:Y:S02]  /*24880*/  SHFL.IDX P6, R14, R13, R12, R11 ;  /* 0x0000000c0d0e7389 */ /* 0x0002a400000c000b */
[----:B01234-:R-:W-:Y:S01]  /*24890*/  ENDCOLLECTIVE ;  /* 0x000000000000791b */ /* 0x01ffe20003800000 */
.L_x_14869:
[----:B------:R-:W-:Y:S05]  /*248a0*/  BSYNC B0 ;  /* 0x0000000000007941 */ /* 0x000fea0003800000 */
.L_x_14868:
[----:B------:R-:W-:Y:S01]  /*248b0*/  IMAD.MOV.U32 R6, RZ, RZ, R14 ;  /* 0x000000ffff067224 */ /* 0x000fe200078e000e */
[----:B------:R-:W-:Y:S06]  /*248c0*/  BRA `(.L_x_14645) ;  /* 0xffffff9800e87947 */ /* 0x000fec000383ffff */
.L_x_14652:
[----:B0-----:R0:W1:Y:S02]  /*248d0*/  SYNCS.PHASECHK.TRANS64.TRYWAIT P0, [R4+URZ+0x22820], R0 ;  /* 0x02282000040075a7 */ /* 0x001064000800017f */
[----:B-1----:R-:W-:Y:S05]  /*248e0*/  @!P0 NANOSLEEP.SYNCS 0x989680 ;  /* 0x009896800000895d */ /* 0x002fea0003900000 */
[----:B------:R-:W1:Y:S02]  /*248f0*/  @!P0 SYNCS.PHASECHK.TRANS64 P0, [R4+URZ+0x22820], R0 ;  /* 0x02282000040085a7 */ /* 0x000e64000800007f */
[----:B-1----:R-:W-:Y:S05]  /*24900*/  @!P0 BRA `(.L_x_14652) ;  /* 0xfffffffc00f08947 */ /* 0x002fea000383ffff */
[----:B------:R-:W-:Y:S05]  /*24910*/  BRA `(.L_x_14870) ;  /* 0xffffffa400407947 */ /* 0x000fea000383ffff */
.L_x_14653:
[----:B------:R-:W1:Y:S01]  /*24920*/  S2R R2, SR_TID.X ;  /* 0x0000000000027919 */ /* 0x000e620000002100 */
[----:B------:R-:W-:Y:S01]  /*24930*/  BSSY B0, `(.L_x_14871) ;  /* 0x000000a000007945 */ /* 0x000fe20003800000 */
[----:B------:R-:W-:Y:S02]  /*24940*/  IMAD.MOV.U32 R12, RZ, RZ, RZ ;  /* 0x000000ffff0c7224 */ /* 0x000fe400078e00ff */
[----:B------:R-:W-:Y:S02]  /*24950*/  IMAD.MOV.U32 R11, RZ, RZ, 0x1f ;  /* 0x0000001fff0b7424 */ /* 0x000fe400078e00ff */
[----:B------:R-:W-:Y:S01]  /*24960*/  IMAD.MOV.U32 R15, RZ, RZ, -0x1 ;  /* 0xffffffffff0f7424 */ /* 0x000fe200078e00ff */
[----:B-1----:R-:W-:-:S04]  /*24970*/  SHF.R.U32.HI R2, RZ, 0x5, R2 ;  /* 0x00000005ff027819 */ /* 0x002fc80000011602 */
[----:B------:R-:W-:-:S04]  /*24980*/  LOP3.LUT R2, R2, 0x3, RZ, 0xc0, !PT ;  /* 0x0000000302027812 */ /* 0x000fc800078ec0ff */
[----:B------:R-:W-:-:S07]  /*24990*/  MOV R13, R2 ;  /* 0x00000002000d7202 */ /* 0x000fce0000000f00 */
[----:B0-234-:R-:W-:Y:S05]  /*249a0*/  WARPSYNC.COLLECTIVE R15, `(.L_x_14872) ;  /* 0x000000000f087348 */ /* 0x01dfea0003c00000 */
[----:B------:R1:W0:Y:S02]  /*249b0*/  SHFL.IDX P6, R14, R13, R12, R11 ;  /* 0x0000000c0d0e7389 */ /* 0x00022400000c000b */
[----:B01234-:R-:W-:Y:S01]  /*249c0*/  ENDCOLLECTIVE ;  /* 0x000000000000791b */ /* 0x01ffe20003800000 */
.L_x_14872:
[----:B------:R-:W-:Y:S05]  /*249d0*/  BSYNC B0 ;  /* 0x0000000000007941 */ /* 0x000fea0003800000 */
.L_x_14871:
[----:B------:R-:W-:Y:S05]  /*249e0*/  BRA `(.L_x_14873) ;  /* 0xffffffa400287947 */ /* 0x000fea000383ffff */
.L_x_14654:
[----:B------:R-:W-:Y:S01]  /*249f0*/  BSSY B0, `(.L_x_14874) ;  /* 0x0000006000007945 */ /* 0x000fe20003800000 */
[----:B------:R-:W-:-:S07]  /*24a00*/  IMAD.MOV.U32 R15, RZ, RZ, -0x1 ;  /* 0xffffffffff0f7424 */ /* 0x000fce00078e00ff */
[----:B0-234-:R-:W-:Y:S05]  /*24a10*/  WARPSYNC.COLLECTIVE R15, `(.L_x_14875) ;  /* 0x000000000f0c7348 */ /* 0x01dfea0003c00000 */
[----:B------:R-:W-:Y:S02]  /*24a20*/  ELECT P6, UR62, PT ;  /* 0x00000000003e782f */ /* 0x000fe400038c0000 */
[----:B------:R-:W-:Y:S01]  /*24a30*/  MOV R14, UR62 ;  /* 0x0000003e000e7c02 */ /* 0x000fe20008000f00 */
[----:B0-234-:R-:W-:Y:S10]  /*24a40*/  ENDCOLLECTIVE ;  /* 0x000000000000791b */ /* 0x01dff40003800000 */
.L_x_14875:
[----:B------:R-:W-:Y:S05]  /*24a50*/  BSYNC B0 ;  /* 0x0000000000007941 */ /* 0x000fea0003800000 */
.L_x_14874:
[----:B------:R-:W-:Y:S05]  /*24a60*/  BRA `(.L_x_14876) ;  /* 0xffffffa4001c7947 */ /* 0x000fea000383ffff */
.L_x_14656:
[----:B0-----:R0:W1:Y:S02]  /*24a70*/  SYNCS.PHASECHK.TRANS64.TRYWAIT P1, [R5+URZ+0x22840], R0 ;  /* 0x02284000050075a7 */ /* 0x001064000802017f */
[----:B-1----:R-:W-:Y:S05]  /*24a80*/  @!P1 NANOSLEEP.SYNCS 0x989680 ;  /* 0x009896800000995d */ /* 0x002fea0003900000 */
[----:B------:R-:W1:Y:S02]  /*24a90*/  @!P1 SYNCS.PHASECHK.TRANS64 P1, [R5+URZ+0x22840], R0 ;  /* 0x02284000050095a7 */ /* 0x000e64000802007f */
[----:B-1----:R-:W-:Y:S05]  /*24aa0*/  @!P1 BRA `(.L_x_14656) ;  /* 0xfffffffc00f09947 */ /* 0x002fea000383ffff */
[----:B------:R-:W-:Y:S05]  /*24ab0*/  BRA `(.L_x_14877) ;  /* 0xffffffa4003c7947 */ /* 0x000fea000383ffff */
.L_x_14658:
[----:B-1----:R1:W0:Y:S02]  /*24ac0*/  SYNCS.PHASECHK.TRANS64.TRYWAIT P1, [R25+URZ+0x22840], R2 ;  /* 0x02284002190075a7 */ /* 0x002224000802017f */
[----:B0-----:R-:W-:Y:S05]  /*24ad0*/  @!P1 NANOSLEEP.SYNCS 0x989680 ;  /* 0x009896800000995d */ /* 0x001fea0003900000 */
[----:B------:R-:W0:Y:S02]  /*24ae0*/  @!P1 SYNCS.PHASECHK.TRANS64 P1, [R25+URZ+0x22840], R2 ;  /* 0x02284002190095a7 */ /* 0x000e24000802007f */
[----:B0-----:R-:W-:Y:S05]  /*24af0*/  @!P1 BRA `(.L_x_14658) ;  /* 0xfffffffc00f09947 */ /* 0x001fea000383ffff */
[----:B------:R-:W-:Y:S05]  /*24b00*/  BRA `(.L_x_14878) ;  /* 0xffffffa400487947 */ /* 0x000fea000383ffff */
.L_x_14660:
[----:B------:R0:W0:Y:S02]  /*24b10*/  SYNCS.PHASECHK.TRANS64.TRYWAIT P1, [R5+URZ+0x22860], R0 ;  /* 0x02286000050075a7 */ /* 0x000024000802017f */
[----:B0-----:R-:W-:Y:S05]  /*24b20*/  @!P1 NANOSLEEP.SYNCS 0x989680 ;  /* 0x009896800000995d */ /* 0x001fea0003900000 */
[----:B------:R-:W0:Y:S02]  /*24b30*/  @!P1 SYNCS.PHASECHK.TRANS64 P1, [R5+URZ+0x22860], R0 ;  /* 0x02286000050095a7 */ /* 0x000e24000802007f */
[----:B0-----:R-:W-:Y:S05]  /*24b40*/  @!P1 BRA `(.L_x_14660) ;  /* 0xfffffffc00f09947 */ /* 0x001fea000383ffff */
[----:B------:R-:W-:Y:S05]  /*24b50*/  BRA `(.L_x_14879) ;  /* 0xffffffa400447947 */ /* 0x000fea000383ffff */
.L_x_14880:
        /* <DEDUP_REMOVED lines=10> */
.L_x_15783:


//--------------------- .text._ZN7cutlass13device_kernelIN5flash11enable_sm90INS1_16FlashAttnFwdSm90INS1_25CollectiveMainloopFwdSm90ILi2EN4cute5tupleIJNS5_1CILi1EEES8_S8_EEENS6_IJNS7_ILi128EEENS7_ILi96EEENS7_ILi64EEEEEELi256ENS_6half_tEfNS_4arch4Sm90ELb1ELb0ELb1ELb1ELb1ELb0ELb1ELb1ELb0ELb1ELb1ELb0EEENS1_21CollectiveEpilogueFwdINS6_IJSA_NS7_ILi256EEESB_EEES9_SE_SG_Li256ELb1ELb1ELb1ELb0EEENS1_36VarlenDynamicPersistentTileSchedulerILi128ELi96ELi256ELi128ELb1ELb1ELb1ELb1ELb1ELb1EEEEEEEEEvNT_6ParamsE --------------------------
	.section	.text._ZN7cutlass13device_kernelIN5flash11enable_sm90INS1_16FlashAttnFwdSm90INS1_25CollectiveMainloopFwdSm90ILi2EN4cute5tupleIJNS5_1CILi1EEES8_S8_EEENS6_IJNS7_ILi128EEENS7_ILi96EEENS7_ILi64EEEEEELi256ENS_6half_tEfNS_4arch4Sm90ELb1ELb0ELb1ELb1ELb1ELb0ELb1ELb1ELb0ELb1ELb1ELb0EEENS1_21CollectiveEpilogueFwdINS6_IJSA_NS7_ILi256EEESB_EEES9_SE_SG_Li256ELb1ELb1ELb1ELb0EEENS1_36VarlenDynamicPersistentTileSchedulerILi128ELi96ELi256ELi128ELb1ELb1ELb1ELb1ELb1ELb1EEEEEEEEEvNT_6ParamsE,"ax",@progbits
	.align	128
.text._ZN7cutlass13device_kernelIN5flash11enable_sm90INS1_16FlashAttnFwdSm90INS1_25CollectiveMainloopFwdSm90ILi2EN4cute5tupleIJNS5_1CILi1EEES8_S8_EEENS6_IJNS7_ILi128EEENS7_ILi96EEENS7_ILi64EEEEEELi256ENS_6half_tEfNS_4arch4Sm90ELb1ELb0ELb1ELb1ELb1ELb0ELb1ELb1ELb0ELb1ELb1ELb0EEENS1_21CollectiveEpilogueFwdINS6_IJSA_NS7_ILi256EEESB_EEES9_SE_SG_Li256ELb1ELb1ELb1ELb0EEENS1_36VarlenDynamicPersistentTileSchedulerILi128ELi96ELi256ELi128ELb1ELb1ELb1ELb1ELb1ELb1EEEEEEEEEvNT_6ParamsE:
        .type           _ZN7cutlass13device_kernelIN5flash11enable_sm90INS1_16FlashAttnFwdSm90INS1_25CollectiveMainloopFwdSm90ILi2EN4cute5tupleIJNS5_1CILi1EEES8_S8_EEENS6_IJNS7_ILi128EEENS7_ILi96EEENS7_ILi64EEEEEELi256ENS_6half_tEfNS_4arch4Sm90ELb1ELb0ELb1ELb1ELb1ELb0ELb1ELb1ELb0ELb1ELb1ELb0EEENS1_21CollectiveEpilogueFwdINS6_IJSA_NS7_ILi256EEESB_EEES9_SE_SG_Li256ELb1ELb1ELb1ELb0EEENS1_36VarlenDynamicPersistentTileSchedulerILi128ELi96ELi256ELi128ELb1ELb1ELb1ELb1ELb1ELb1EEEEEEEEEvNT_6ParamsE,@function
        .size           _ZN7cutlass13device_kernelIN5flash11enable_sm90INS1_16FlashAttnFwdSm90INS1_25CollectiveMainloopFwdSm90ILi2EN4cute5tupleIJNS5_1CILi1EEES8_S8_EEENS6_IJNS7_ILi128EEENS7_ILi96EEENS7_ILi64EEEEEELi256ENS_6half_tEfNS_4arch4Sm90ELb1ELb0ELb1ELb1ELb1ELb0ELb1ELb1ELb0ELb1ELb1ELb0EEENS1_21CollectiveEpilogueFwdINS6_IJSA_NS7_ILi256EEESB_EEES9_SE_SG_Li256ELb1ELb1ELb1ELb0EEENS1_36VarlenDynamicPersistentTileSchedulerILi128ELi96ELi256ELi128ELb1ELb1ELb1ELb1ELb1ELb1EEEEEEEEEvNT_6ParamsE,(.L_x_15784 - _ZN7cutlass13device_kernelIN5flash11enable_sm90INS1_16FlashAttnFwdSm90INS1_25CollectiveMainloopFwdSm90ILi2EN4cute5tupleIJNS5_1CILi1EEES8_S8_EEENS6_IJNS7_ILi128EEENS7_ILi96EEENS7_ILi64EEEEEELi256ENS_6half_tEfNS_4arch4Sm90ELb1ELb0ELb1ELb1ELb1ELb0ELb1ELb1ELb0ELb1ELb1ELb0EEENS1_21CollectiveEpilogueFwdINS6_IJSA_NS7_ILi256EEESB_EEES9_SE_SG_Li256ELb1ELb1ELb1ELb0EEENS1_36VarlenDynamicPersistentTileSchedulerILi128ELi96ELi256ELi128ELb1ELb1ELb1ELb1ELb1ELb1EEEEEEEEEvNT_6ParamsE)
        .other          _ZN7cutlass13device_kernelIN5flash11enable_sm90INS1_16FlashAttnFwdSm90INS1_25CollectiveMainloopFwdSm90ILi2EN4cute5tupleIJNS5_1CILi1EEES8_S8_EEENS6_IJNS7_ILi128EEENS7_ILi96EEENS7_ILi64EEEEEELi256ENS_6half_tEfNS_4arch4Sm90ELb1ELb0ELb1ELb1ELb1ELb0ELb1ELb1ELb0ELb1ELb1ELb0EEENS1_21CollectiveEpilogueFwdINS6_IJSA_NS7_ILi256EEESB_EEES9_SE_SG_Li256ELb1ELb1ELb1ELb0EEENS1_36VarlenDynamicPersistentTileSchedulerILi128ELi96ELi256ELi128ELb1ELb1ELb1ELb1ELb1ELb1EEEEEEEEEvNT_6ParamsE,@"STO_CUDA_ENTRY STV_DEFAULT"
_ZN7cutlass13device_kernelIN5flash11enable_sm90INS1_16FlashAttnFwdSm90INS1_25CollectiveMainloopFwdSm90ILi2EN4cute5tupleIJNS5_1CILi1EEES8_S8_EEENS6_IJNS7_ILi128EEENS7_ILi96EEENS7_ILi64EEEEEELi256ENS_6half_tEfNS_4arch4Sm90ELb1ELb0ELb1ELb1ELb1ELb0ELb1ELb1ELb0ELb1ELb1ELb0EEENS1_21CollectiveEpilogueFwdINS6_IJSA_NS7_ILi256EEESB_EEES9_SE_SG_Li256ELb1ELb1ELb1ELb0EEENS1_36VarlenDynamicPersistentTileSchedulerILi128ELi96ELi256ELi128ELb1ELb1ELb1ELb1ELb1ELb1EEEEEEEEEvNT_6ParamsE:
        /* <DEDUP_REMOVED lines=47> */
.L_x_14881:
        /* <DEDUP_REMOVED lines=22> */
.L_x_14882:
        /* <DEDUP_REMOVED lines=18> */
.L_x_14883:
        /* <DEDUP_REMOVED lines=22> */
.L_x_14884:
        /* <DEDUP_REMOVED lines=23> */
.L_x_14885:
        /* <DEDUP_REMOVED lines=10> */
.L_x_14887:
        /* <DEDUP_REMOVED lines=68> */
[----:B------:R-:W-:Y:S01]  /*0d20*/  IMAD R206, R3, 0x8, R0 ;  /* 0x0000000803ce7824 */ /* 0x000fe200078e0200 */
[----:B------:R0:W-:Y:S01]  /*0d30*/  STL [R1+0x30], R0 ;  /* 0x0000300001007387 */ /* 0x0001e20000100800 */
[----:B------:R-:W-:-:S03]  /*0d40*/  IMAD.IADD R9, R16, 0x1, -R9 ;  /* 0x0000000110097824 */ /* 0x000fc600078e0a09 */
[----:B------:R1:W-:Y:S01]  /*0d50*/  STL [R1+0x38], R2 ;  /* 0x0000380201007387 */ /* 0x0003e20000100800 */
[----:B------:R-:W-:-:S04]  /*0d60*/  IMAD.SHL.U32 R22, R9, 0x2, RZ ;  /* 0x0000000209167824 */ /* 0x000fc800078e00ff */
[C---:B------:R-:W-:Y:S01]  /*0d70*/  VIADD R5, R22.reuse, 0x90 ;  /* 0x0000009016057836 */ /* 0x040fe20000000000 */
[C---:B------:R-:W-:Y:S01]  /*0d80*/  IADD3 R21, R22.reuse, 0x18, RZ ;  /* 0x0000001816157810 */ /* 0x040fe20007ffe0ff */
[----:B0-----:R-:W-:Y:S01]  /*0d90*/  IMAD.U32 R0, RZ, RZ, UR6 ;  /* 0x00000006ff007e24 */ /* 0x001fe2000f8e00ff */
[C---:B------:R-:W-:Y:S01]  /*0da0*/  IADD3 R225, R22.reuse, 0xc8, RZ ;  /* 0x000000c816e17810 */ /* 0x040fe20007ffe0ff */
[C---:B------:R-:W-:Y:S01]  /*0db0*/  VIADD R4, R22.reuse, 0x98 ;  /* 0x0000009816047836 */ /* 0x040fe20000000000 */
[----:B------:R-:W-:Y:S01]  /*0dc0*/  SHF.R.S32.HI R5, RZ, 0x1f, R5 ;  /* 0x0000001fff057819 */ /* 0x000fe20000011405 */
[C---:B-1----:R-:W-:Y:S01]  /*0dd0*/  VIADD R2, R22.reuse, 0xa0 ;  /* 0x000000a016027836 */ /* 0x042fe20000000000 */
        /* <DEDUP_REMOVED lines=46> */
[----:B------:R-:W-:Y:S02]  /*10c0*/  SHF.R.S32.HI R4, RZ, 0x1f, R225 ;  /* 0x0000001fff047819 */ /* 0x000fe400000114e1 */
[----:B0-----:R-:W-:-:S07]  /*10d0*/  SHF.R.S32.HI R2, RZ, 0x1f, R224 ;  /* 0x0000001fff027819 */ /* 0x001fce00000114e0 */
.L_x_14952:
[----:B------:R-:W-:Y:S01]  /*10e0*/  ULDC.64 UR6, c[0x0][0xd88] ;  /* 0x0003620000067ab9 */ /* 0x000fe20000000a00 */
[----:B------:R-:W-:Y:S01]  /*10f0*/  ULDC.64 UR8, c[0x0][0xb10] ;  /* 0x0002c40000087ab9 */ /* 0x000fe20000000a00 */
[----:B------:R-:W-:Y:S01]  /*1100*/  UIMAD.WIDE UR6, UR5, 0x4, UR6 ;  /* 0x00000004050678a5 */ /* 0x000fe2000f8e0206 */
[----:B0---4-:R-:W0:Y:S05]  /*1110*/  LDC.64 R8, c[0x0][0x418] ;  /* 0x00010600ff087b82 */ /* 0x011e2a0000000a00 */
[----:B------:R-:W-:Y:S02]  /*1120*/  IMAD.U32 R212, RZ, RZ, UR6 ;  /* 0x00000006ffd47e24 */ /* 0x000fe4000f8e00ff */
[----:B------:R-:W-:Y:S01]  /*1130*/  IMAD.U32 R213, RZ, RZ, UR7 ;  /* 0x00000007ffd57e24 */ /* 0x000fe2000f8e00ff */
[----:B------:R-:W-:Y:S01]  /*1140*/  ULDC.64 UR6, c[0x0][0xb20] ;  /* 0x0002c80000067ab9 */ /* 0x000fe20000000a00 */
[----:B-1----:R-:W1:Y:S03]  /*1150*/  LDC R0, c[0x0][0x424] ;  /* 0x00010900ff007b82 */ /* 0x002e660000000800 */
[----:B--2---:R-:W2:Y:S01]  /*1160*/  LDG.E R212, desc[UR36][R212.64] ;  /* 0x00000024d4d47981 */ /* 0x004ea2000c1e1900 */
[----:B------:R-:W-:Y:S01]  /*1170*/  ISETP.NE.U32.AND P1, PT, RZ, UR6, PT ;  /* 0x00000006ff007c0c */ /* 0x000fe2000bf25070 */
[----:B------:R-:W-:Y:S01]  /*1180*/  IMAD.MOV.U32 R4, RZ, RZ, RZ ;  /* 0x000000ffff047224 */ /* 0x000fe200078e00ff */
[----:B------:R-:W-:-:S02]  /*1190*/  ISETP.NE.U32.AND P0, PT, RZ, UR8, PT ;  /* 0x00000008ff007c0c */ /* 0x000fc4000bf05070 */
[----:B------:R-:W-:Y:S01]  /*11a0*/  ISETP.NE.AND.EX P1, PT, RZ, UR7, PT, P1 ;  /* 0x00000007ff007c0c */ /* 0x000fe2000bf25310 */
[----:B---3--:R-:W3:Y:S01]  /*11b0*/  LDC R7, c[0x0][0x2f0] ;  /* 0x0000bc00ff077b82 */ /* 0x008ee20000000800 */
[----:B------:R-:W-:Y:S02]  /*11c0*/  ISETP.NE.AND.EX P0, PT, RZ, UR9, PT, P0 ;  /* 0x00000009ff007c0c */ /* 0x000fe4000bf05300 */
[----:B--2---:R-:W-:-:S09]  /*11d0*/  SHF.R.S32.HI R223, RZ, 0x1f, R212 ;  /* 0x0000001fffdf7819 */ /* 0x004fd200000114d4 */
[----:B------:R-:W-:-:S04]  /*11e0*/  @P1 LEA R2, P2, R212, UR6, 0x2 ;  /* 0x00000006d4021c11 */ /* 0x000fc8000f8410ff */
[C---:B------:R-:W-:Y:S02]  /*11f0*/  @P1 LEA.HI.X R3, R212.reuse, UR7, R223, 0x2, P2 ;  /* 0x00000007d4031c11 */ /* 0x040fe400090f14df */
[----:B------:R-:W-:-:S03]  /*1200*/  @P0 LEA R202, P2, R212, UR8, 0x2 ;  /* 0x00000008d4ca0c11 */ /* 0x000fc6000f8410ff */
[----:B------:R2:W5:Y:S01]  /*1210*/  @P1 LDG.E R4, desc[UR36][R2.64] ;  /* 0x0000002402041981 */ /* 0x000562000c1e1900 */
[----:B------:R-:W-:Y:S01]  /*1220*/  @P0 LEA.HI.X R203, R212, UR9, R223, 0x2, P2 ;  /* 0x00000009d4cb0c11 */ /* 0x000fe200090f14df */
[----:B------:R-:W-:-:S04]  /*1230*/  ULDC.64 UR8, c[0x0][0xb18] ;  /* 0x0002c60000087ab9 */ /* 0x000fc80000000a00 */
[----:B------:R2:W5:Y:S01]  /*1240*/  @P0 LDG.E R202, desc[UR36][R202.64] ;  /* 0x00000024caca0981 */ /* 0x000562000c1e1900 */
[----:B0-----:R-:W-:Y:S02]  /*1250*/  ISETP.NE.U32.AND P1, PT, R8, RZ, PT ;  /* 0x000000ff0800720c */ /* 0x001fe40003f25070 */
[----:B------:R-:W-:Y:S02]  /*1260*/  ISETP.NE.U32.AND P2, PT, RZ, UR8, PT ;  /* 0x00000008ff007c0c */ /* 0x000fe4000bf45070 */
[----:B------:R-:W-:Y:S02]  /*1270*/  ISETP.NE.AND.EX P1, PT, R9, RZ, PT, P1 ;  /* 0x000000ff0900720c */ /* 0x000fe40003f25310 */
[----:B------:R-:W-:Y:S02]  /*1280*/  ISETP.NE.AND.EX P2, PT, RZ, UR9, PT, P2 ;  /* 0x00000009ff007c0c */ /* 0x000fe4000bf45320 */
[----:B-1----:R-:W-:Y:S01]  /*1290*/  SEL R0, R0, 0x1, P1 ;  /* 0x0000000100007807 */ /* 0x002fe20000800000 */
[----:B--23--:R-:W-:Y:S10]  /*12a0*/  @P0 BRA `(.L_x_14888) ;  /* 0x0000000000280947 */ /* 0x00cff40003800000 */
        /* <DEDUP_REMOVED lines=10> */
.L_x_14888:
[----:B------:R-:W-:Y:S01]  /*1350*/  IMAD R203, R0, R7, RZ ;  /* 0x0000000700cb7224 */ /* 0x000fe200078e02ff */
[----:B------:R-:W-:Y:S01]  /*1360*/  LOP3.LUT R213, R6, 0xffff, RZ, 0xc0, !PT ;  /* 0x0000ffff06d57812 */ /* 0x000fe200078ec0ff */
[----:B------:R-:W-:Y:S06]  /*1370*/  @!P2 BRA `(.L_x_14889) ;  /* 0x000000000010a947 */ /* 0x000fec0003800000 */
[----:B------:R-:W-:-:S04]  /*1380*/  LEA R2, P0, R212, UR8, 0x2 ;  /* 0x00000008d4027c11 */ /* 0x000fc8000f8010ff */
[----:B------:R-:W-:-:S05]  /*1390*/  LEA.HI.X R3, R212, UR9, R223, 0x2, P0 ;  /* 0x00000009d4037c11 */ /* 0x000fca00080f14df */
[----:B------:R1:W5:Y:S01]  /*13a0*/  LDG.E R203, desc[UR36][R2.64] ;  /* 0x0000002402cb7981 */ /* 0x000362000c1e1900 */
[----:B------:R-:W-:Y:S05]  /*13b0*/  BRA `(.L_x_14890) ;  /* 0x0000000000247947 */ /* 0x000fea0003800000 */
.L_x_14889:
        /* <DEDUP_REMOVED lines=9> */
.L_x_14890:
[----:B------:R-:W2:Y:S01]  /*1450*/  LDC R0, c[0x0][0x448] ;  /* 0x00011200ff007b82 */ /* 0x000ea20000000800 */
[----:B------:R-:W-:Y:S01]  /*1460*/  USHF.L.U32 UR4, UR4, 0x7, URZ ;  /* 0x0000000704047899 */ /* 0x000fe2000800063f */
[----:B-----5:R-:W-:Y:S01]  /*1470*/  IMAD.IADD R203, R203, 0x1, -R4 ;  /* 0x00000001cbcb7824 */ /* 0x020fe200078e0a04 */
[----:B------:R-:W-:-:S04]  /*1480*/  LOP3.LUT R23, R23, 0xfffffffd, RZ, 0xc0, !PT ;  /* 0xfffffffd17177812 */ /* 0x000fc800078ec0ff */
[----:B------:R-:W-:Y:S01]  /*1490*/  IMAD.U32 R204, RZ, RZ, UR4 ;  /* 0x00000004ffcc7e24 */ /* 0x000fe2000f8e00ff */
[----:B------:R-:W-:Y:S01]  /*14a0*/  UIADD3 UR4, UR4, 0x7f, URZ ;  /* 0x0000007f04047890 */ /* 0x000fe2000fffe03f */
[----:B01----:R-:W-:Y:S02]  /*14b0*/  IADD3 R3, R203, 0x60, -R202 ;  /* 0x00000060cb037810 */ /* 0x003fe40007ffe8ca */
[----:B--2---:R-:W-:-:S03]  /*14c0*/  ISETP.NE.AND P0, PT, R0, 0x1, PT ;  /* 0x000000010000780c */ /* 0x004fc60003f05270 */
[----:B------:R-:W-:-:S10]  /*14d0*/  IMAD.U32 R0, RZ, RZ, UR4 ;  /* 0x00000004ff007e24 */ /* 0x000fd4000f8e00ff */
[----:B------:R-:W0:Y:S01]  /*14e0*/  @P0 LDC R2, c[0x0][0x44c] ;  /* 0x00011300ff020b82 */ /* 0x000e220000000800 */
[----:B------:R-:W-:-:S07]  /*14f0*/  @P0 LOP3.LUT R23, R23, 0x2, RZ, 0xfc, !PT ;  /* 0x0000000217170812 */ /* 0x000fce00078efcff */
[----:B------:R-:W1:Y:S01]  /*1500*/  @P0 LDC R5, c[0x0][0x450] ;  /* 0x00011400ff050b82 */ /* 0x000e620000000800 */
[----:B0-----:R-:W-:Y:S01]  /*1510*/  @P0 IMAD.HI.U32 R2, R2, UR4, RZ ;  /* 0x0000000402020c27 */ /* 0x001fe2000f8e00ff */
[----:B------:R-:W-:-:S04]  /*1520*/  UMOV UR4, URZ ;  /* 0x0000003f00047c82 */ /* 0x000fc80008000000 */
[----:B-1----:R-:W-:Y:S01]  /*1530*/  @P0 SHF.R.U32.HI R0, RZ, R5, R2 ;  /* 0x00000005ff000219 */ /* 0x002fe20000011602 */
[----:B------:R-:W-:-:S04]  /*1540*/  VIADD R2, R203, 0x5f ;  /* 0x0000005fcb027836 */ /* 0x000fc80000000000 */
[----:B------:R-:W-:Y:S01]  /*1550*/  IMAD.IADD R3, R3, 0x1, R0 ;  /* 0x0000000103037824 */ /* 0x000fe200078e0200 */
[----:B------:R-:W-:Y:S01]  /*1560*/  LOP3.LUT R0, R6, 0xff000000, RZ, 0xc0, !PT ;  /* 0xff00000006007812 */ /* 0x000fe200078ec0ff */
[----:B------:R-:W-:Y:S01]  /*1570*/  IMAD.HI R2, R2, 0x2aaaaaab, RZ ;  /* 0x2aaaaaab02027827 */ /* 0x000fe200078e02ff */
[----:B------:R-:W-:-:S03]  /*1580*/  LOP3.LUT R6, R6, 0xff0000, RZ, 0xc0, !PT ;  /* 0x00ff000006067812 */ /* 0x000fc600078ec0ff */
[----:B------:R-:W-:Y:S01]  /*1590*/  IMAD.HI R4, R3, 0x2aaaaaab, RZ ;  /* 0x2aaaaaab03047827 */ /* 0x000fe200078e02ff */
[----:B------:R-:W-:Y:S02]  /*15a0*/  SHF.R.U32.HI R3, RZ, 0x8, R0 ;  /* 0x00000008ff037819 */ /* 0x000fe40000011600 */
[----:B------:R-:W-:Y:S02]  /*15b0*/  SHF.R.U32.HI R5, RZ, 0x1f, R2 ;  /* 0x0000001fff057819 */ /* 0x000fe40000011602 */
[----:B------:R-:W-:Y:S02]  /*15c0*/  LEA.HI R3, R6, R3, RZ, 0x10 ;  /* 0x0000000306037211 */ /* 0x000fe400078f80ff */
[----:B------:R-:W-:Y:S02]  /*15d0*/  SHF.R.U32.HI R7, RZ, 0x1f, R4 ;  /* 0x0000001fff077819 */ /* 0x000fe40000011604 */
[----:B------:R-:W-:Y:S02]  /*15e0*/  LOP3.LUT R8, R3, 0xff, RZ, 0xc0, !PT ;  /* 0x000000ff03087812 */ /* 0x000fe400078ec0ff */
[----:B------:R-:W-:-:S02]  /*15f0*/  LEA.HI.SX32 R5, R2, R5, 0x1c ;  /* 0x0000000502057211 */ /* 0x000fc400078fe2ff */
[----:B------:R-:W-:Y:S01]  /*1600*/  LEA.HI.SX32 R4, R4, R7, 0x1c ;  /* 0x0000000704047211 */ /* 0x000fe200078fe2ff */
[----:B------:R0:W-:Y:S01]  /*1610*/  STL [R1+0x24], R8 ;  /* 0x0000240801007387 */ /* 0x0001e20000100800 */
[----:B------:R-:W-:Y:S02]  /*1620*/  R2UR UR8, R8 ;  /* 0x00000000080872ca */ /* 0x000fe400000e0000 */
[----:B------:R-:W-:Y:S02]  /*1630*/  VIMNMX R4, R5, R4, PT ;  /* 0x0000000405047248 */ /* 0x000fe40003fe0100 */
[----:B------:R-:W-:Y:S02]  /*1640*/  SHF.R.U32.HI R214, RZ, 0x10, R3 ;  /* 0x00000010ffd67819 */ /* 0x000fe40000011603 */
[----:B------:R-:W-:-:S13]  /*1650*/  ISETP.GE.AND P0, PT, R4, 0x1, PT ;  /* 0x000000010400780c */ /* 0x000fda0003f06270 */
[----:B0-----:R-:W-:Y:S05]  /*1660*/  @!P0 BRA `(.L_x_14891) ;  /* 0x0000000000908947 */ /* 0x001fea0003800000 */
[----:B------:R-:W0:Y:S01]  /*1670*/  LDC R3, c[0x0][0xae8] ;  /* 0x0002ba00ff037b82 */ /* 0x000e220000000800 */
[----:B------:R-:W-:Y:S01]  /*1680*/  ISETP.NE.AND P0, PT, R214, RZ, PT ;  /* 0x000000ffd600720c */ /* 0x000fe20003f05270 */
[----:B------:R-:W-:-:S03]  /*1690*/  UMOV UR4, URZ ;  /* 0x0000003f00047c82 */ /* 0x000fc60008000000 */
[----:B0-----:R-:W-:-:S04]  /*16a0*/  SEL R5, R214, R3, P0 ;  /* 0x00000003d6057207 */ /* 0x001fc80000000000 */
[-C--:B------:R-:W-:Y:S02]  /*16b0*/  IABS R0, R5.reuse ;  /* 0x0000000500007213 */ /* 0x080fe40000000000 */
[----:B------:R-:W-:Y:S02]  /*16c0*/  IABS R7, R5 ;  /* 0x0000000500077213 */ /* 0x000fe40000000000 */
[----:B------:R-:W-:Y:S02]  /*16d0*/  R2UR UR9, R0 ;  /* 0x00000000000972ca */ /* 0x000fe400000e0000 */
[----:B------:R-:W-:-:S04]  /*16e0*/  IADD3 R0, R5, -0x1, R4 ;  /* 0xffffffff05007810 */ /* 0x000fc80007ffe004 */
[----:B------:R-:W-:Y:S02]  /*16f0*/  IABS R6, R0 ;  /* 0x0000000000067213 */ /* 0x000fe40000000000 */
[----:B------:R-:W-:Y:S02]  /*1700*/  LOP3.LUT R0, R0, R5, RZ, 0x3c, !PT ;  /* 0x0000000500007212 */ /* 0x000fe400078e3cff */
        /* <DEDUP_REMOVED lines=13> */
[----:B------:R-:W-:Y:S02]  /*17e0*/  R2UR UR6, R0 ;  /* 0x00000000000672ca */ /* 0x000fe400000e0000 */
[----:B------:R-:W-:Y:S01]  /*17f0*/  R2UR UR7, R5 ;  /* 0x00000000050772ca */ /* 0x000fe200000e0000 */
[----:B------:R-:W-:-:S11]  /*1800*/  UISETP.GT.U32.AND UP1, UPT, UR9, UR4, UPT ;  /* 0x000000040900728c */ /* 0x000fd6000bf24070 */
[----:B------:R-:W-:Y:S02]  /*1810*/  @!UP1 UIADD3 UR4, UR4, -UR9, URZ ;  /* 0x8000000904049290 */ /* 0x000fe4000fffe03f */
[----:B------:R-:W-:Y:S02]  /*1820*/  @!UP1 UIADD3 UR5, UR5, 0x1, URZ ;  /* 0x0000000105059890 */ /* 0x000fe4000fffe03f */
[----:B------:R-:W-:Y:S02]  /*1830*/  UISETP.GE.U32.AND UP0, UPT, UR4, UR9, UPT ;  /* 0x000000090400728c */ /* 0x000fe4000bf06070 */
[----:B------:R-:W-:Y:S01]  /*1840*/  UISETP.GE.AND UP1, UPT, UR6, URZ, UPT ;  /* 0x0000003f0600728c */ /* 0x000fe2000bf26270 */
[----:B------:R-:W-:-:S08]  /*1850*/  R2UR UR6, R5 ;  /* 0x00000000050672ca */ /* 0x000fd000000e0000 */
[----:B------:R-:W-:Y:S02]  /*1860*/  @UP0 UIADD3 UR5, UR5, 0x1, URZ ;  /* 0x0000000105050890 */ /* 0x000fe4000fffe03f */
[----:B------:R-:W-:-:S05]  /*1870*/  UISETP.NE.AND UP0, UPT, UR7, URZ, UPT ;  /* 0x0000003f0700728c */ /* 0x000fca000bf05270 */
[----:B------:R-:W-:Y:S02]  /*1880*/  UMOV UR4, UR5 ;  /* 0x0000000500047c82 */ /* 0x000fe40008000000 */
[----:B------:R-:W-:-:S04]  /*1890*/  @!UP1 UIADD3 UR4, -UR4, URZ, URZ ;  /* 0x0000003f04049290 */ /* 0x000fc8000fffe13f */
[----:B------:R-:W-:-:S12]  /*18a0*/  @!UP0 ULOP3.LUT UR4, URZ, UR6, URZ, 0x33, !UPT ;  /* 0x000000063f048292 */ /* 0x000fd8000f8e333f */
.L_x_14891:
        /* <DEDUP_REMOVED lines=98> */
[----:B------:R-:W-:Y:S01]  /*1ed0*/  IMAD.U32 R201, RZ, RZ, UR5 ;  /* 0x00000005ffc97e24 */ /* 0x000fe2000f8e00ff */
[----:B------:R-:W-:Y:S01]  /*1ee0*/  MOV R200, UR4 ;  /* 0x0000000400c87c02 */ /* 0x000fe20008000f00 */
        /* <DEDUP_REMOVED lines=17> */
.L_x_14893:
[----:B------:R-:W2:Y:S01]  /*2000*/  LDL R2, [R1+0x28] ;  /* 0x0000280001027983 */ /* 0x000ea20000100800 */
[----:B------:R-:W-:Y:S01]  /*2010*/  MOV R0, 0x400 ;  /* 0x0000040000007802 */ /* 0x000fe20000000f00 */
[----:B------:R-:W0:Y:S01]  /*2020*/  S2R R3, SR_CgaCtaId ;  /* 0x0000000000037919 */ /* 0x000e220000008800 */
[----:B------:R-:W1:Y:S02]  /*2030*/  S2R R16, SR_TID.X ;  /* 0x0000000000107919 */ /* 0x000e640000002100 */
[----:B0-----:R-:W-:Y:S02]  /*2040*/  LEA R5, R3, R0, 0x18 ;  /* 0x0000000003057211 */ /* 0x001fe400078ec0ff */
[----:B-1----:R-:W-:Y:S02]  /*2050*/  SHF.R.U32.HI R16, RZ, 0x7, R16 ;  /* 0x00000007ff107819 */ /* 0x002fe40000011610 */
[----:B--2---:R-:W-:-:S13]  /*2060*/  R2UR UR5, R2 ;  /* 0x00000000020572ca */ /* 0x004fda00000e0000 */
[----:B------:R-:W-:-:S04]  /*2070*/  ULEA.HI UR4, UR5, UR5, URZ, 0x1 ;  /* 0x0000000505047291 */ /* 0x000fc8000f8f083f */
[----:B------:R-:W-:-:S04]  /*2080*/  ULOP3.LUT UR4, UR4, 0xfffffffe, URZ, 0xc0, !UPT ;  /* 0xfffffffe04047892 */ /* 0x000fc8000f8ec03f */
[----:B------:R-:W-:-:S06]  /*2090*/  UIADD3 UR4, UR5, -UR4, URZ ;  /* 0x8000000405047290 */ /* 0x000fcc000fffe03f */
[----:B------:R-:W-:-:S05]  /*20a0*/  IMAD.U32 R2, RZ, RZ, UR4 ;  /* 0x00000004ff027e24 */ /* 0x000fca000f8e00ff */
[----:B------:R-:W-:Y:S01]  /*20b0*/  SHF.L.U32 R0, R2, 0x1f, RZ ;  /* 0x0000001f02007819 */ /* 0x000fe200000006ff */
[----:B------:R-:W-:-:S03]  /*20c0*/  VIADD R2, R16, 0x8 ;  /* 0x0000000810027836 */ /* 0x000fc60000000000 */
[----:B------:R-:W0:Y:S02]  /*20d0*/  SYNCS.PHASECHK.TRANS64.TRYWAIT P0, [R5+URZ+0x32400], R0 ;  /* 0x03240000050075a7 */ /* 0x000e24000800017f */
[----:B0-----:R-:W-:Y:S05]  /*20e0*/  @!P0 BRA `(.L_x_14894) ;  /* 0x00000148004c8947 */ /* 0x001fea0003800000 */
.L_x_15045:
[----:B------:R-:W2:Y:S01]  /*20f0*/  LDL R3, [R1+0x38] ;  /* 0x0000380001037983 */ /* 0x000ea20000100800 */
[----:B------:R-:W-:Y:S05]  /*2100*/  WARPSYNC.ALL ;  /* 0x0000000000007948 */ /* 0x000fea0003800000 */
[----:B------:R1:W-:Y:S01]  /*2110*/  BAR.SYNC.DEFER_BLOCKING R2, 0x100 ;  /* 0x000400020000751d */ /* 0x0003e20000010000 */
[----:B--2---:R-:W-:-:S13]  /*2120*/  R2UR UR4, R3 ;  /* 0x00000000030472ca */ /* 0x004fda00000e0000 */
[----:B------:R-:W-:-:S05]  /*2130*/  IMAD.U32 R3, RZ, RZ, UR4 ;  /* 0x00000004ff037e24 */ /* 0x000fca000f8e00ff */
[----:B------:R-:W-:-:S13]  /*2140*/  ISETP.NE.AND P0, PT, R3, 0x3, PT ;  /* 0x000000030300780c */ /* 0x000fda0003f05270 */
[----:B-1----:R-:W-:Y:S05]  /*2150*/  @!P0 BRA `(.L_x_14895) ;  /* 0x0000000000048947 */ /* 0x002fea0003800000 */
[----:B------:R-:W-:Y:S01]  /*2160*/  BPT.TRAP 0x1 ;  /* 0x000000040000795c */ /* 0x000fe20000300000 */
.L_x_14895:
[----:B------:R-:W-:Y:S01]  /*2170*/  R2UR UR6, R5 ;  /* 0x00000000050672ca */ /* 0x000fe200000e0000 */
[----:B------:R-:W-:-:S05]  /*2180*/  IMAD.U32 R3, RZ, RZ, UR39 ;  /* 0x00000027ff037e24 */ /* 0x000fca000f8e00ff */
[----:B------:R-:W-:-:S07]  /*2190*/  SHF.L.U32 R3, R3, 0x1f, RZ ;  /* 0x0000001f03037819 */ /* 0x000fce00000006ff */
[----:B------:R-:W-:-:S09]  /*21a0*/  ULEA UR6, UR38, UR6, 0x3 ;  /* 0x0000000626067291 */ /* 0x000fd2000f8e183f */
[----:B------:R1:W2:Y:S01]  /*21b0*/  SYNCS.PHASECHK.TRANS64.TRYWAIT P1, [UR6+0x32430], R3 ;  /* 0x03243003ff0075a7 */ /* 0x0002a20008020146 */
[----:B------:R-:W-:Y:S05]  /*21c0*/  @!P0 BRA `(.L_x_14896) ;  /* 0x0000000000048947 */ /* 0x000fea0003800000 */
[----:B------:R-:W-:Y:S01]  /*21d0*/  BPT.TRAP 0x1 ;  /* 0x000000040000795c */ /* 0x000fe20000300000 */
.L_x_14896:
[----:B--2---:R-:W-:Y:S05]  /*21e0*/  @P1 BRA `(.L_x_14897) ;  /* 0x0000000000081947 */ /* 0x004fea0003800000 */
[----:B------:R-:W2:Y:S02]  /*21f0*/  SYNCS.PHASECHK.TRANS64.TRYWAIT P1, [UR6+0x32430], R3 ;  /* 0x03243003ff0075a7 */ /* 0x000ea40008020146 */
[----:B--2---:R-:W-:Y:S05]  /*2200*/  @!P1 BRA `(.L_x_14898) ;  /* 0x0000014800189947 */ /* 0x004fea0003800000 */
.L_x_14897:
[----:B------:R-:W-:Y:S01]  /*2210*/  R2UR UR4, R5 ;  /* 0x00000000050472ca */ /* 0x000fe200000e0000 */
[----:B------:R-:W-:Y:S01]  /*2220*/  WARPGROUP.ARRIVE ;  /* 0x00000000000079c5 */ /* 0x000fe20000000000 */
[----:B------:R-:W-:Y:S01]  /*2230*/  UMOV UR8, UR41 ;  /* 0x0000002900087c82 */ /* 0x000fe20008000000 */
[----:B------:R-:W-:Y:S01]  /*2240*/  UMOV UR9, 0x40000040 ;  /* 0x4000004000097882 */ /* 0x000fe20000000000 */
[----:B------:R-:W-:Y:S01]  /*2250*/  UMOV UR11, 0x40000040 ;  /* 0x40000040000b7882 */ /* 0x000fe20000000000 */
[----:B------:R-:W-:-:S08]  /*2260*/  UIADD3 UR5, UR41, 0x2, URZ ;  /* 0x0000000229057890 */ /* 0x000fd0000fffe03f */
        /* <DEDUP_REMOVED lines=40> */
[----:B------:R-:W3:Y:S02]  /*24f0*/  SYNCS.PHASECHK.TRANS64.TRYWAIT P1, [R5+URZ+0x32410], R0 ;  /* 0x03241000050075a7 */ /* 0x000ee4000802017f */
[----:B---3--:R-:W-:Y:S05]  /*2500*/  @!P1 BRA `(.L_x_14899) ;  /* 0x0000014400709947 */ /* 0x008fea0003800000 */
.L_x_15046:
[----:B------:R-:W-:Y:S05]  /*2510*/  @!P0 BRA `(.L_x_14900) ;  /* 0x0000000000048947 */ /* 0x000fea0003800000 */
[----:B------:R-:W-:Y:S01]  /*2520*/  BPT.TRAP 0x1 ;  /* 0x000000040000795c */ /* 0x000fe20000300000 */
.L_x_14900:
[----:B------:R4:W0:Y:S01]  /*2530*/  SYNCS.PHASECHK.TRANS64.TRYWAIT P1, [UR6+0x32450], R3 ;  /* 0x03245003ff0075a7 */ /* 0x0008220008020146 */
[----:B------:R-:W-:Y:S05]  /*2540*/  @!P0 BRA `(.L_x_14901) ;  /* 0x0000000000048947 */ /* 0x000fea0003800000 */
[----:B------:R-:W-:Y:S01]  /*2550*/  BPT.TRAP 0x1 ;  /* 0x000000040000795c */ /* 0x000fe20000300000 */
.L_x_14901:
[----:B0-----:R-:W-:Y:S05]  /*2560*/  @P1 BRA `(.L_x_14902) ;  /* 0x0000000000081947 */ /* 0x001fea0003800000 */
[----:B------:R-:W0:Y:S02]  /*2570*/  SYNCS.PHASECHK.TRANS64.TRYWAIT P1, [UR6+0x32450], R3 ;  /* 0x03245003ff0075a7 */ /* 0x000e240008020146 */
[----:B0-----:R-:W-:Y:S05]  /*2580*/  @!P1 BRA `(.L_x_14903) ;  /* 0x0000014400649947 */ /* 0x001fea0003800000 */
.L_x_14902:
[----:B------:R-:W-:Y:S01]  /*2590*/  R2UR UR4, R5 ;  /* 0x00000000050472ca */ /* 0x000fe200000e0000 */
[----:B------:R-:W-:Y:S01]  /*25a0*/  WARPGROUP.ARRIVE ;  /* 0x00000000000079c5 */ /* 0x000fe20000000000 */
[----:B------:R-:W-:Y:S01]  /*25b0*/  UMOV UR9, 0x40000040 ;  /* 0x4000004000097882 */ /* 0x000fe20000000000 */
[----:B------:R-:W-:Y:S01]  /*25c0*/  UMOV UR11, 0x40000040 ;  /* 0x40000040000b7882 */ /* 0x000fe20000000000 */
[----:B------:R-:W-:Y:S01]  /*25d0*/  MOV R13, UR9 ;  /* 0x00000009000d7c02 */ /* 0x000fe20008000f00 */
[----:B------:R-:W-:Y:S01]  /*25e0*/  UMOV UR13, 0x40000040 ;  /* 0x40000040000d7882 */ /* 0x000fe20000000000 */
        /* <DEDUP_REMOVED lines=8> */
[----:B0--3--:R-:W0:Y:S01]  /*2670*/  S2R R0, SR_TID.X ;  /* 0x0000000000007919 */ /* 0x009e220000002100 */
[----:B------:R-:W-:Y:S01]  /*2680*/  UMOV UR23, 0x40000040 ;  /* 0x4000004000177882 */ /* 0x000fe20000000000 */
[----:B------:R-:W-:Y:S01]  /*2690*/  UMOV UR25, 0x40000040 ;  /* 0x4000004000197882 */ /* 0x000fe20000000000 */
[----:B------:R-:W-:Y:S01]  /*26a0*/  USHF.R.U32.HI UR4, URZ, 0x4, UR4 ;  /* 0x000000043f047899 */ /* 0x000fe20008011604 */
[----:B------:R-:W-:Y:S01]  /*26b0*/  UMOV UR27, 0x40000040 ;  /* 0x40000040001b7882 */ /* 0x000fe20000000000 */
[----:B------:R-:W-:-:S02]  /*26c0*/  UMOV UR29, 0x40000040 ;  /* 0x40000040001d7882 */ /* 0x000fc40000000000 */
[----:B------:R-:W-:Y:S02]  /*26d0*/  ULOP3.LUT UR7, UR4, 0x3fff, URZ, 0xc0, !UPT ;  /* 0x00003fff04077892 */ /* 0x000fe4000f8ec03f */
[----:B------:R-:W-:Y:S02]  /*26e0*/  ULOP3.LUT UR4, UR40, 0x10000, URZ, 0xfc, !UPT ;  /* 0x0001000028047892 */ /* 0x000fe4000f8efc3f */
[----:B------:R-:W-:Y:S02]  /*26f0*/  ULOP3.LUT UR60, UR7, 0x10000, URZ, 0xfc, !UPT ;  /* 0x00010000073c7892 */ /* 0x000fe4000f8efc3f */
[----:B------:R-:W-:Y:S02]  /*2700*/  UIADD3 UR52, UR4, 0x402, URZ ;  /* 0x0000040204347890 */ /* 0x000fe4000fffe03f */
[----:B------:R-:W-:Y:S01]  /*2710*/  UIMAD UR5, UR38, 0xc00, UR60 ;  /* 0x00000c00260578a4 */ /* 0x000fe2000f8e023c */
[----:B------:R-:W-:Y:S01]  /*2720*/  UMOV UR8, UR4 ;  /* 0x0000000400087c82 */ /* 0x000fe20008000000 */
[----:B------:R-:W-:Y:S01]  /*2730*/  UIADD3 UR16, UR4, 0x800, URZ ;  /* 0x0000080004107890 */ /* 0x000fe2000fffe03f */
[----:B------:R-:W-:Y:S01]  /*2740*/  IMAD.U32 R12, RZ, RZ, UR8 ;  /* 0x00000008ff0c7e24 */ /* 0x000fe2000f8e00ff */
[----:B------:R-:W-:-:S03]  /*2750*/  UIADD3 UR54, UR5, 0x302, URZ ;  /* 0x0000030205367890 */ /* 0x000fc6000fffe03f */
[----:B------:R-:W-:Y:S01]  /*2760*/  UMOV UR10, UR5 ;  /* 0x00000005000a7c82 */ /* 0x000fe20008000000 */
[----:B------:R-:W-:Y:S01]  /*2770*/  UIADD3 UR18, UR5, 0x600, URZ ;  /* 0x0000060005127890 */ /* 0x000fe2000fffe03f */
[----:B------:R-:W-:Y:S01]  /*2780*/  HGMMA.64x96x16.F32 R24, gdesc[UR8], R24, gsb0 ;  /* 0x01600000081879f0 */ /* 0x000fe20008000818 */
[----:B------:R-:W-:Y:S02]  /*2790*/  UIADD3 UR8, UR4, 0x2, URZ ;  /* 0x0000000204087890 */ /* 0x000fe4000fffe03f */
[----:B------:R-:W-:Y:S02]  /*27a0*/  UIADD3 UR9, UR5, 0x2, URZ ;  /* 0x0000000205097890 */ /* 0x000fe4000fffe03f */
[----:B------:R-:W-:Y:S01]  /*27b0*/  UIADD3 UR10, UR5, 0x304, URZ ;  /* 0x00000304050a7890 */ /* 0x000fe2000fffe03f */
[----:B------:R-:W-:Y:S02]  /*27c0*/  UMOV UR11, 0x40000040 ;  /* 0x40000040000b7882 */ /* 0x000fe40000000000 */
[----:B------:R-:W-:Y:S01]  /*27d0*/  UMOV UR12, UR8 ;  /* 0x00000008000c7c82 */ /* 0x000fe20008000000 */
[----:B------:R-:W-:Y:S01]  /*27e0*/  UIADD3 UR8, UR4, 0x4, URZ ;  /* 0x0000000404087890 */ /* 0x000fe2000fffe03f */
[----:B------:R-:W-:Y:S01]  /*27f0*/  IMAD.U32 R10, RZ, RZ, UR12 ;  /* 0x0000000cff0a7e24 */ /* 0x000fe2000f8e00ff */
[----:B------:R-:W-:Y:S01]  /*2800*/  UMOV UR14, UR9 ;  /* 0x00000009000e7c82 */ /* 0x000fe20008000000 */
[----:B------:R-:W-:Y:S01]  /*2810*/  UIADD3 UR9, UR5, 0x4, URZ ;  /* 0x0000000405097890 */ /* 0x000fe2000fffe03f */
[----:B0-----:R-:W-:Y:S01]  /*2820*/  SHF.R.U32.HI R0, RZ, 0x7, R0 ;  /* 0x00000007ff007819 */ /* 0x001fe20000011600 */
[----:B------:R-:W-:-:S02]  /*2830*/  UIADD3 UR20, UR4, 0x802, URZ ;  /* 0x0000080204147890 */ /* 0x000fc4000fffe03f */
[----:B------:R-:W-:Y:S01]  /*2840*/  UIADD3 UR22, UR5, 0x602, URZ ;  /* 0x0000060205167890 */ /* 0x000fe2000fffe03f */
[----:B------:R-:W-:Y:S01]  /*2850*/  IADD3 R0, -R0, 0xb, RZ ;  /* 0x0000000b00007810 */ /* 0x000fe20007ffe1ff */
[----:B------:R-:W-:Y:S02]  /*2860*/  UIADD3 UR24, UR4, 0x804, URZ ;  /* 0x0000080404187890 */ /* 0x000fe4000fffe03f */
[----:B------:R-:W-:Y:S02]  /*2870*/  UIADD3 UR26, UR5, 0x604, URZ ;  /* 0x00000604051a7890 */ /* 0x000fe4000fffe03f */
[----:B------:R-:W-:Y:S02]  /*2880*/  UIADD3 UR28, UR4, 0x806, URZ ;  /* 0x00000806041c7890 */ /* 0x000fe4000fffe03f */
[----:B------:R-:W-:Y:S01]  /*2890*/  UIADD3 UR30, UR5, 0x606, URZ ;  /* 0x00000606051e7890 */ /* 0x000fe2000fffe03f */
        /* <DEDUP_REMOVED lines=94> */
.L_x_14904:
[----:B------:R-:W2:Y:S01]  /*2e80*/  LDC R79, c[0x0][0x448] ;  /* 0x00011200ff4f7b82 */ /* 0x000ea20000000800 */
[----:B------:R-:W-:Y:S01]  /*2e90*/  ULDC UR4, c[0x0][0xad0] ;  /* 0x0002b40000047ab9 */ /* 0x000fe20000000800 */
[----:B------:R-:W-:Y:S01]  /*2ea0*/  R2UR UR5, R204 ;  /* 0x00000000cc0572ca */ /* 0x000fe200000e0000 */
[----:B------:R-:W-:Y:S01]  /*2eb0*/  FMUL.FTZ R32, R32, UR4 ;  /* 0x0000000420207c20 */ /* 0x000fe20008410000 */
[----:B------:R-:W-:Y:S01]  /*2ec0*/  FMUL.FTZ R33, R33, UR4 ;  /* 0x0000000421217c20 */ /* 0x000fe20008410000 */
[----:B------:R-:W-:Y:S01]  /*2ed0*/  FMUL.FTZ R72, R24, UR4 ;  /* 0x0000000418487c20 */ /* 0x000fe20008410000 */
[----:B------:R-:W-:Y:S01]  /*2ee0*/  FMUL.FTZ R24, R31, UR4 ;  /* 0x000000041f187c20 */ /* 0x000fe20008410000 */
[----:B------:R3:W-:Y:S01]  /*2ef0*/  MUFU.TANH R76, R32 ;  /* 0x00000020004c7308 */ /* 0x0007e20000002400 */
[----:B-1--4-:R-:W-:Y:S01]  /*2f00*/  FMUL.FTZ R3, R26, UR4 ;  /* 0x000000041a037c20 */ /* 0x012fe20008410000 */
[----:B------:R-:W-:Y:S01]  /*2f10*/  FMUL.FTZ R26, R34, UR4 ;  /* 0x00000004221a7c20 */ /* 0x000fe20008410000 */
[----:B------:R-:W-:Y:S01]  /*2f20*/  FMUL.FTZ R73, R25, UR4 ;  /* 0x0000000419497c20 */ /* 0x000fe20008410000 */
[----:B------:R-:W-:Y:S01]  /*2f30*/  FMUL.FTZ R163, R47, UR4 ;  /* 0x000000042fa37c20 */ /* 0x000fe20008410000 */
[----:B------:R-:W-:Y:S01]  /*2f40*/  FMUL.FTZ R25, R35, UR4 ;  /* 0x0000000423197c20 */ /* 0x000fe20008410000 */
[----:B------:R-:W-:Y:S01]  /*2f50*/  FMUL.FTZ R28, R28, UR4 ;  /* 0x000000041c1c7c20 */ /* 0x000fe20008410000 */
[----:B------:R-:W-:Y:S01]  /*2f60*/  FMUL.FTZ R29, R29, UR4 ;  /* 0x000000041d1d7c20 */ /* 0x000fe20008410000 */
[----:B------:R1:W-:Y:S01]  /*2f70*/  MUFU.TANH R77, R33 ;  /* 0x00000021004d7308 */ /* 0x0003e20000002400 */
[----:B------:R-:W-:-:S02]  /*2f80*/  VIADD R31, R206, UR5 ;  /* 0x00000005ce1f7c36 */ /* 0x000fc40008000000 */
[----:B------:R-:W-:Y:S01]  /*2f90*/  FMUL.FTZ R36, R36, UR4 ;  /* 0x0000000424247c20 */ /* 0x000fe20008410000 */
[----:B------:R-:W-:Y:S01]  /*2fa0*/  FMUL.FTZ R37, R37, UR4 ;  /* 0x0000000425257c20 */ /* 0x000fe20008410000 */
[----:B------:R-:W-:Y:S01]  /*2fb0*/  FMUL.FTZ R40, R40, UR4 ;  /* 0x0000000428287c20 */ /* 0x000fe20008410000 */
[----:B------:R-:W-:Y:S01]  /*2fc0*/  FMUL.FTZ R44, R44, UR4 ;  /* 0x000000042c2c7c20 */ /* 0x000fe20008410000 */
[----:B------:R-:W-:Y:S01]  /*2fd0*/  FMUL.FTZ R20, R27, UR4 ;  /* 0x000000041b147c20 */ /* 0x000fe20008410000 */
[----:B------:R-:W-:Y:S01]  /*2fe0*/  FMUL.FTZ R27, R39, UR4 ;  /* 0x00000004271b7c20 */ /* 0x000fe20008410000 */
[----:B------:R-:W4:Y:S01]  /*2ff0*/  MUFU.TANH R72, R72 ;  /* 0x0000004800487308 */ /* 0x000f220000002400 */
[----:B--2---:R-:W-:Y:S01]  /*3000*/  ISETP.NE.AND P6, PT, R79, 0x1, PT ;  /* 0x000000014f00780c */ /* 0x004fe20003fc5270 */
        /* <DEDUP_REMOVED lines=12> */
[----:B---3--:R-:W3:Y:S01]  /*30d0*/  @P6 LDC R32, c[0x0][0x44c] ;  /* 0x00011300ff206b82 */ /* 0x008ee20000000800 */
[----:B------:R-:W-:Y:S01]  /*30e0*/  FMUL.FTZ R61, R61, UR4 ;  /* 0x000000043d3d7c20 */ /* 0x000fe20008410000 */
[----:B------:R5:W0:Y:S01]  /*30f0*/  MUFU.TANH R74, R28 ;  /* 0x0000001c004a7308 */ /* 0x000a220000002400 */
[----:B------:R-:W-:Y:S01]  /*3100*/  FMUL.FTZ R64, R64, UR4 ;  /* 0x0000000440407c20 */ /* 0x000fe20008410000 */
[----:B------:R-:W-:Y:S01]  /*3110*/  FMUL.FTZ R65, R65, UR4 ;  /* 0x0000000441417c20 */ /* 0x000fe20008410000 */
[----:B------:R-:W-:Y:S01]  /*3120*/  FMUL.FTZ R68, R68, UR4 ;  /* 0x0000000444447c20 */ /* 0x000fe20008410000 */
[----:B------:R-:W-:Y:S01]  /*3130*/  FMUL.FTZ R182, R46, UR4 ;  /* 0x000000042eb67c20 */ /* 0x000fe20008410000 */
[----:B------:R-:W-:Y:S01]  /*3140*/  FMUL.FTZ R69, R69, UR4 ;  /* 0x0000000445457c20 */ /* 0x000fe20008410000 */
[----:B-1----:R-:W1:Y:S01]  /*3150*/  @P6 LDC R33, c[0x0][0x450] ;  /* 0x00011400ff216b82 */ /* 0x002e620000000800 */
[----:B------:R-:W-:Y:S01]  /*3160*/  FMUL.FTZ R181, R50, UR4 ;  /* 0x0000000432b57c20 */ /* 0x000fe20008410000 */
[----:B------:R4:W0:Y:S01]  /*3170*/  MUFU.TANH R75, R29 ;  /* 0x0000001d004b7308 */ /* 0x0008220000002400 */
[----:B-----5:R-:W-:Y:S01]  /*3180*/  FMUL.FTZ R28, R38, UR4 ;  /* 0x00000004261c7c20 */ /* 0x020fe20008410000 */
[----:B------:R-:W-:Y:S01]  /*3190*/  FMUL.FTZ R184, R54, UR4 ;  /* 0x0000000436b87c20 */ /* 0x000fe20008410000 */
[----:B------:R-:W-:Y:S01]  /*31a0*/  FMUL.FTZ R180, R51, UR4 ;  /* 0x0000000433b47c20 */ /* 0x000fe20008410000 */
[----:B------:R-:W-:Y:S01]  /*31b0*/  FMUL.FTZ R186, R55, UR4 ;  /* 0x0000000437ba7c20 */ /* 0x000fe20008410000 */
[----:B------:R-:W-:Y:S01]  /*31c0*/  FMUL.FTZ R167, R58, UR4 ;  /* 0x000000043aa77c20 */ /* 0x000fe20008410000 */
[----:B------:R-:W-:Y:S01]  /*31d0*/  FMUL.FTZ R168, R59, UR4 ;  /* 0x000000043ba87c20 */ /* 0x000fe20008410000 */
[----:B------:R-:W-:Y:S01]  /*31e0*/  FMUL.FTZ R62, R62, UR4 ;  /* 0x000000043e3e7c20 */ /* 0x000fe20008410000 */
[----:B------:R-:W5:Y:S01]  /*31f0*/  MUFU.TANH R36, R36 ;  /* 0x0000002400247308 */ /* 0x000f620000002400 */
[----:B----4-:R-:W-:Y:S01]  /*3200*/  FMUL.FTZ R29, R43, UR4 ;  /* 0x000000042b1d7c20 */ /* 0x010fe20008410000 */
[----:B------:R-:W-:Y:S01]  /*3210*/  FMUL.FTZ R63, R63, UR4 ;  /* 0x000000043f3f7c20 */ /* 0x000fe20008410000 */
[----:B------:R-:W-:Y:S01]  /*3220*/  FMUL.FTZ R66, R66, UR4 ;  /* 0x0000000442427c20 */ /* 0x000fe20008410000 */
[----:B------:R-:W-:Y:S01]  /*3230*/  FMUL.FTZ R67, R67, UR4 ;  /* 0x0000000443437c20 */ /* 0x000fe20008410000 */
[----:B------:R-:W-:Y:S01]  /*3240*/  FMUL.FTZ R70, R70, UR4 ;  /* 0x0000000446467c20 */ /* 0x000fe20008410000 */
[----:B---3--:R-:W-:-:S04]  /*3250*/  @P6 IMAD.HI.U32 R32, R31, R32, RZ ;  /* 0x000000201f206227 */ /* 0x008fc800078e00ff */
[----:B------:R-:W-:Y:S01]  /*3260*/  FMUL.FTZ R71, R71, UR4 ;  /* 0x0000000447477c20 */ /* 0x000fe20008410000 */
[----:B------:R-:W3:Y:S01]  /*3270*/  MUFU.TANH R37, R37 ;  /* 0x0000002500257308 */ /* 0x000ee20000002400 */
[----:B------:R-:W-:Y:S01]  /*3280*/  ULDC UR5, c[0x0][0xa80] ;  /* 0x0002a00000057ab9 */ /* 0x000fe20000000800 */
[----:B------:R-:W4:Y:S01]  /*3290*/  S2UR UR10, SR_CgaCtaId ;  /* 0x00000000000a79c3 */ /* 0x000f220000008800 */
[----:B------:R-:W-:Y:S02]  /*32a0*/  UIADD3 UR4, UR6, 0x32440, URZ ;  /* 0x0003244006047890 */ /* 0x000fe4000fffe03f */
[----:B------:R-:W-:Y:S01]  /*32b0*/  ULOP3.LUT UR7, UR7, 0x3000000, URZ, 0xfc, !UPT ;  /* 0x0300000007077892 */ /* 0x000fe2000f8efc3f */
[----:B-1----:R-:W-:Y:S01]  /*32c0*/  @P6 SHF.R.U32.HI R31, RZ, R33, R32 ;  /* 0x00000021ff1f6219 */ /* 0x002fe20000011620 */
[----:B------:R-:W-:Y:S01]  /*32d0*/  IMAD R33, R165, -0x60, R203 ;  /* 0xffffffa0a5217824 */ /* 0x000fe200078e02cb */
[----:B------:R2:W1:Y:S01]  /*32e0*/  MUFU.TANH R39, R40 ;  /* 0x0000002800277308 */ /* 0x0004620000002400 */
[----:B------:R-:W-:-:S02]  /*32f0*/  UMOV UR11, 0x40000040 ;  /* 0x40000040000b7882 */ /* 0x000fc40000000000 */
[----:B------:R-:W0:Y:S01]  /*3300*/  SHFL.IDX PT, R34, R31, RZ, 0x1c1f ;  /* 0x001c1fff1f227589 */ /* 0x000e2200000e0000 */
[C-C-:B------:R-:W-:Y:S02]  /*3310*/  IADD3 R35, -R22.reuse, 0x61, R33.reuse ;  /* 0x0000006116237810 */ /* 0x140fe40007ffe121 */
[----:B------:R-:W-:Y:S01]  /*3320*/  IADD3 R33, -R22, 0x60, R33 ;  /* 0x0000006016217810 */ /* 0x000fe20007ffe121 */
[----:B------:R-:W5:Y:S01]  /*3330*/  SHFL.IDX PT, R47, R31, 0x1, 0x1c1f ;  /* 0x003c1f001f2f7f89 */ /* 0x000f6200000e0000 */
[----:B------:R-:W1:Y:S01]  /*3340*/  MUFU.TANH R44, R44 ;  /* 0x0000002c002c7308 */ /* 0x000e620000002400 */
[----:B------:R-:W-:-:S07]  /*3350*/  IMAD.IADD R32, R35, 0x1, -R202 ;  /* 0x0000000123207824 */ /* 0x000fce00078e0aca */
[----:B------:R-:W1:Y:S01]  /*3360*/  MUFU.TANH R45, R45 ;  /* 0x0000002d002d7308 */ /* 0x000e620000002400 */
[----:B----4-:R-:W-:-:S07]  /*3370*/  UPRMT UR4, UR10, 0x654, UR4 ;  /* 0x000006540a047896 */ /* 0x010fce0008000004 */
[----:B------:R1:W4:Y:S01]  /*3380*/  MUFU.TANH R78, R41 ;  /* 0x00000029004e7308 */ /* 0x0003220000002400 */
[----:B0-----:R-:W-:Y:S01]  /*3390*/  VIADDMNMX R43, R34, R32, R33, PT ;  /* 0x00000020222b7246 */ /* 0x001fe20003800121 */
[----:B------:R-:W-:Y:S01]  /*33a0*/  SYNCS.ARRIVE.TRANS64.RED.A1T0 RZ, [UR4], RZ ;  /* 0x000000ffffff79a7 */ /* 0x000fe20008100404 */
[----:B------:R-:W-:Y:S02]  /*33b0*/  UIMAD UR4, UR38, 0xc00, UR7 ;  /* 0x00000c00260478a4 */ /* 0x000fe4000f8e0207 */
[----:B------:R-:W-:-:S03]  /*33c0*/  ISETP.GT.AND P3, PT, R43, RZ, PT ;  /* 0x000000ff2b00720c */ /* 0x000fc60003f64270 */
[----:B------:R-:W0:Y:S01]  /*33d0*/  MUFU.TANH R48, R48 ;  /* 0x0000003000307308 */ /* 0x000e220000002400 */
[C---:B------:R-:W-:Y:S01]  /*33e0*/  ISETP.GT.AND P4, PT, R43.reuse, 0x1, PT ;  /* 0x000000012b00780c */ /* 0x040fe20003f84270 */
[----:B------:R-:W-:Y:S01]  /*33f0*/  UIADD3 UR14, UR4, 0x80, URZ ;  /* 0x00000080040e7890 */ /* 0x000fe2000fffe03f */
[----:B------:R-:W-:Y:S01]  /*3400*/  ISETP.GT.AND P5, PT, R43, 0x8, PT ;  /* 0x000000082b00780c */ /* 0x000fe20003fa4270 */
[----:B------:R-:W-:Y:S01]  /*3410*/  UMOV UR10, UR4 ;  /* 0x00000004000a7c82 */ /* 0x000fe20008000000 */
[----:B------:R-:W-:Y:S02]  /*3420*/  FSEL R35, R72, -INF , P3 ;  /* 0xff80000048237808 */ /* 0x000fe40001800000 */
[----:B--2---:R-:W-:Y:S01]  /*3430*/  FSEL R40, R73, -INF , P4 ;  /* 0xff80000049287808 */ /* 0x004fe20002000000 */
[----:B------:R-:W2:Y:S01]  /*3440*/  MUFU.TANH R49, R49 ;  /* 0x0000003100317308 */ /* 0x000ea20000002400 */
[----:B-----5:R-:W-:Y:S02]  /*3450*/  VIADDMNMX R47, R47, R32, R33, PT ;  /* 0x000000202f2f7246 */ /* 0x020fe40003800121 */
[----:B------:R-:W-:-:S02]  /*3460*/  ISETP.GT.AND P1, PT, R43, 0x9, PT ;  /* 0x000000092b00780c */ /* 0x000fc40003f24270 */
[----:B------:R-:W-:Y:S02]  /*3470*/  FSEL R38, R74, -INF , P5 ;  /* 0xff8000004a267808 */ /* 0x000fe40002800000 */
[----:B------:R-:W-:Y:S01]  /*3480*/  FMNMX.FTZ R33, R35, R40, !PT ;  /* 0x0000002823217209 */ /* 0x000fe20007810000 */
[----:B------:R-:W5:Y:S01]  /*3490*/  MUFU.TANH R52, R52 ;  /* 0x0000003400347308 */ /* 0x000f620000002400 */
[C---:B------:R-:W-:Y:S02]  /*34a0*/  ISETP.GT.AND P4, PT, R43.reuse, 0x18, PT ;  /* 0x000000182b00780c */ /* 0x040fe40003f84270 */
[C---:B------:R-:W-:Y:S02]  /*34b0*/  ISETP.GT.AND P5, PT, R43.reuse, 0x19, PT ;  /* 0x000000192b00780c */ /* 0x040fe40003fa4270 */
[----:B------:R-:W-:Y:S02]  /*34c0*/  ISETP.GT.AND P2, PT, R43, 0x10, PT ;  /* 0x000000102b00780c */ /* 0x000fe40003f44270 */
[----:B------:R-:W-:Y:S01]  /*34d0*/  FSEL R42, R75, -INF , P1 ;  /* 0xff8000004b2a7808 */ /* 0x000fe20000800000 */
[----:B------:R-:W5:Y:S01]  /*34e0*/  MUFU.TANH R53, R53 ;  /* 0x0000003500357308 */ /* 0x000f620000002400 */
[----:B------:R-:W-:-:S02]  /*34f0*/  FMNMX.FTZ R33, R38, R33, !PT ;  /* 0x0000002126217209 */ /* 0x000fc40007810000 */
[----:B------:R-:W-:Y:S02]  /*3500*/  ISETP.GT.AND P3, PT, R43, 0x11, PT ;  /* 0x000000112b00780c */ /* 0x000fe40003f64270 */
[----:B------:R-:W-:Y:S02]  /*3510*/  FSEL R31, R36, -INF , P4 ;  /* 0xff800000241f7808 */ /* 0x000fe40002000000 */
[----:B---3--:R-:W-:Y:S01]  /*3520*/  FSEL R36, R37, -INF , P5 ;  /* 0xff80000025247808 */ /* 0x008fe20002800000 */
[----:B------:R-:W3:Y:S01]  /*3530*/  MUFU.TANH R56, R56 ;  /* 0x0000003800387308 */ /* 0x000ee20000002400 */
[----:B------:R-:W-:Y:S02]  /*3540*/  FSEL R34, R76, -INF , P2 ;  /* 0xff8000004c227808 */ /* 0x000fe40001000000 */
[----:B------:R-:W-:Y:S02]  /*3550*/  FMNMX.FTZ R37, R42, R33, !PT ;  /* 0x000000212a257209 */ /* 0x000fe40007810000 */
[----:B------:R-:W-:-:S02]  /*3560*/  ISETP.GT.AND P1, PT, R43, 0x20, PT ;  /* 0x000000202b00780c */ /* 0x000fc40003f24270 */
[----:B------:R-:W-:Y:S01]  /*3570*/  FSEL R32, R77, -INF , P3 ;  /* 0xff8000004d207808 */ /* 0x000fe20001800000 */
[----:B------:R-:W3:Y:S01]  /*3580*/  MUFU.TANH R57, R57 ;  /* 0x0000003900397308 */ /* 0x000ee20000002400 */
[----:B------:R-:W-:Y:S02]  /*3590*/  ISETP.GT.AND P3, PT, R43, 0x28, PT ;  /* 0x000000282b00780c */ /* 0x000fe40003f64270 */
[----:B------:R-:W-:Y:S02]  /*35a0*/  FMNMX.FTZ R37, R34, R37, !PT ;  /* 0x0000002522257209 */ /* 0x000fe40007810000 */
[----:B-1----:R-:W-:Y:S02]  /*35b0*/  FSEL R41, R39, -INF , P1 ;  /* 0xff80000027297808 */ /* 0x002fe40000800000 */
[----:B------:R-:W-:Y:S01]  /*35c0*/  ISETP.GT.AND P4, PT, R43, 0x29, PT ;  /* 0x000000292b00780c */ /* 0x000fe20003f84270 */
[----:B------:R-:W1:Y:S01]  /*35d0*/  MUFU.TANH R60, R60 ;  /* 0x0000003c003c7308 */ /* 0x000e620000002400 */
[----:B------:R-:W-:-:S02]  /*35e0*/  FSEL R39, R44, -INF , P3 ;  /* 0xff8000002c277808 */ /* 0x000fc40001800000 */
[----:B------:R-:W-:Y:S02]  /*35f0*/  FMNMX.FTZ R44, R32, R37, !PT ;  /* 0x00000025202c7209 */ /* 0x000fe40007810000 */
[----:B------:R-:W-:Y:S02]  /*3600*/  FSEL R37, R45, -INF , P4 ;  /* 0xff8000002d257808 */ /* 0x000fe40002000000 */
[----:B------:R-:W-:Y:S01]  /*3610*/  FMNMX.FTZ R45, R31, R44, !PT ;  /* 0x0000002c1f2d7209 */ /* 0x000fe20007810000 */
[----:B------:R-:W1:Y:S01]  /*3620*/  MUFU.TANH R61, R61 ;  /* 0x0000003d003d7308 */ /* 0x000e620000002400 */
[----:B------:R-:W-:Y:S02]  /*3630*/  ISETP.GT.AND P2, PT, R43, 0x21, PT ;  /* 0x000000212b00780c */ /* 0x000fe40003f44270 */
[----:B------:R-:W-:Y:S02]  /*3640*/  FMNMX.FTZ R44, R36, R45, !PT ;  /* 0x0000002d242c7209 */ /* 0x000fe40007810000 */
[----:B----4-:R-:W-:-:S02]  /*3650*/  FSEL R33, R78, -INF , P2 ;  /* 0xff8000004e217808 */ /* 0x010fc40001000000 */
[----:B------:R-:W-:Y:S01]  /*3660*/  FMNMX.FTZ R44, R41, R44, !PT ;  /* 0x0000002c292c7209 */ /* 0x000fe20007810000 */
[----:B------:R-:W4:Y:S01]  /*3670*/  MUFU.TANH R64, R64 ;  /* 0x0000004000407308 */ /* 0x000f220000002400 */
[C---:B------:R-:W-:Y:S02]  /*3680*/  ISETP.GT.AND P5, PT, R43.reuse, 0x30, PT ;  /* 0x000000302b00780c */ /* 0x040fe40003fa4270 */
[----:B------:R-:W-:Y:S02]  /*3690*/  ISETP.GT.AND P1, PT, R43, 0x31, PT ;  /* 0x000000312b00780c */ /* 0x000fe40003f24270 */
[----:B------:R-:W-:Y:S02]  /*36a0*/  FMNMX.FTZ R44, R33, R44, !PT ;  /* 0x0000002c212c7209 */ /* 0x000fe40007810000 */
[----:B0-----:R-:W-:Y:S01]  /*36b0*/  FSEL R188, R48, -INF , P5 ;  /* 0xff80000030bc7808 */ /* 0x001fe20002800000 */
[----:B------:R-:W0:Y:S01]  /*36c0*/  MUFU.TANH R65, R65 ;  /* 0x0000004100417308 */ /* 0x000e220000002400 */
[----:B--2---:R-:W-:-:S02]  /*36d0*/  FSEL R187, R49, -INF , P1 ;  /* 0xff80000031bb7808 */ /* 0x004fc40000800000 */
[C---:B------:R-:W-:Y:S02]  /*36e0*/  ISETP.GT.AND P2, PT, R43.reuse, 0x38, PT ;  /* 0x000000382b00780c */ /* 0x040fe40003f44270 */
[C---:B------:R-:W-:Y:S02]  /*36f0*/  ISETP.GT.AND P3, PT, R43.reuse, 0x39, PT ;  /* 0x000000392b00780c */ /* 0x040fe40003f64270 */
[C---:B------:R-:W-:Y:S01]  /*3700*/  ISETP.GT.AND P4, PT, R43.reuse, 0x40, PT ;  /* 0x000000402b00780c */ /* 0x040fe20003f84270 */
[----:B------:R-:W2:Y:S01]  /*3710*/  MUFU.TANH R3, R3 ;  /* 0x0000000300037308 */ /* 0x000ea20000002400 */
[C---:B------:R-:W-:Y:S02]  /*3720*/  ISETP.GT.AND P5, PT, R43.reuse, 0x41, PT ;  /* 0x000000412b00780c */ /* 0x040fe40003fa4270 */
[----:B------:R-:W-:Y:S02]  /*3730*/  ISETP.GT.AND P1, PT, R43, 0x48, PT ;  /* 0x000000482b00780c */ /* 0x000fe40003f24270 */
[----:B------:R-:W-:-:S02]  /*3740*/  FMNMX.FTZ R44, R39, R44, !PT ;  /* 0x0000002c272c7209 */ /* 0x000fc40007810000 */
[----:B-----5:R-:W-:Y:S01]  /*3750*/  FSEL R183, R52, -INF , P2 ;  /* 0xff80000034b77808 */ /* 0x020fe20001000000 */
[----:B------:R-:W5:Y:S01]  /*3760*/  MUFU.TANH R20, R20 ;  /* 0x0000001400147308 */ /* 0x000f620000002400 */
[----:B------:R-:W-:Y:S02]  /*3770*/  FSEL R185, R53, -INF , P3 ;  /* 0xff80000035b97808 */ /* 0x000fe40001800000 */
[----:B---3--:R-:W-:Y:S02]  /*3780*/  FSEL R176, R56, -INF , P4 ;  /* 0xff80000038b07808 */ /* 0x008fe40002000000 */
[----:B------:R-:W-:Y:S02]  /*3790*/  FSEL R177, R57, -INF , P5 ;  /* 0xff80000039b17808 */ /* 0x000fe40002800000 */
[----:B-1----:R-:W-:Y:S01]  /*37a0*/  FSEL R178, R60, -INF , P1 ;  /* 0xff8000003cb27808 */ /* 0x002fe20000800000 */
[----:B------:R-:W1:Y:S01]  /*37b0*/  MUFU.TANH R68, R68 ;  /* 0x0000004400447308 */ /* 0x000e620000002400 */
[----:B------:R-:W-:-:S02]  /*37c0*/  ISETP.GT.AND P2, PT, R43, 0x49, PT ;  /* 0x000000492b00780c */ /* 0x000fc40003f44270 */
[C---:B------:R-:W-:Y:S02]  /*37d0*/  ISETP.GT.AND P3, PT, R43.reuse, 0x50, PT ;  /* 0x000000502b00780c */ /* 0x040fe40003f64270 */
[C---:B------:R-:W-:Y:S02]  /*37e0*/  ISETP.GT.AND P4, PT, R43.reuse, 0x51, PT ;  /* 0x000000512b00780c */ /* 0x040fe40003f84270 */
[C---:B------:R-:W-:Y:S01]  /*37f0*/  ISETP.GT.AND P5, PT, R43.reuse, 0x58, PT ;  /* 0x000000582b00780c */ /* 0x040fe20003fa4270 */
[----:B------:R-:W3:Y:S01]  /*3800*/  MUFU.TANH R21, R21 ;  /* 0x0000001500157308 */ /* 0x000ee20000002400 */
[----:B------:R-:W-:Y:S02]  /*3810*/  ISETP.GT.AND P1, PT, R43, 0x59, PT ;  /* 0x000000592b00780c */ /* 0x000fe40003f24270 */
[----:B------:R-:W-:Y:S02]  /*3820*/  FMNMX.FTZ R43, R37, R44, !PT ;  /* 0x0000002c252b7209 */ /* 0x000fe40007810000 */
[----:B------:R-:W-:-:S02]  /*3830*/  FSEL R179, R61, -INF , P2 ;  /* 0xff8000003db37808 */ /* 0x000fc40001000000 */
[----:B------:R-:W-:Y:S01]  /*3840*/  FMNMX.FTZ R44, R188, R43, !PT ;  /* 0x0000002bbc2c7209 */ /* 0x000fe20007810000 */
[----:B------:R-:W3:Y:S01]  /*3850*/  MUFU.TANH R24, R24 ;  /* 0x0000001800187308 */ /* 0x000ee20000002400 */
[----:B------:R-:W-:Y:S02]  /*3860*/  ISETP.GT.AND P2, PT, R47, RZ, PT ;  /* 0x000000ff2f00720c */ /* 0x000fe40003f44270 */
[----:B------:R-:W-:Y:S02]  /*3870*/  FMNMX.FTZ R46, R187, R44, !PT ;  /* 0x0000002cbb2e7209 */ /* 0x000fe40007810000 */
[----:B----4-:R-:W-:Y:S02]  /*3880*/  FSEL R44, R64, -INF , P3 ;  /* 0xff800000402c7808 */ /* 0x010fe40001800000 */
[----:B------:R-:W-:Y:S01]  /*3890*/  FMNMX.FTZ R46, R183, R46, !PT ;  /* 0x0000002eb72e7209 */ /* 0x000fe20007810000 */
[----:B------:R-:W4:Y:S01]  /*38a0*/  MUFU.TANH R26, R26 ;  /* 0x0000001a001a7308 */ /* 0x000f220000002400 */
[----:B------:R-:W-:-:S02]  /*38b0*/  ISETP.GT.AND P3, PT, R47, 0x1, PT ;  /* 0x000000012f00780c */ /* 0x000fc40003f64270 */
[----:B0-----:R-:W-:Y:S02]  /*38c0*/  FSEL R45, R65, -INF , P4 ;  /* 0xff800000412d7808 */ /* 0x001fe40002000000 */
[----:B------:R-:W-:Y:S02]  /*38d0*/  FMNMX.FTZ R49, R185, R46, !PT ;  /* 0x0000002eb9317209 */ /* 0x000fe40007810000 */
[----:B------:R-:W-:Y:S01]  /*38e0*/  ISETP.GT.AND P4, PT, R47, 0x8, PT ;  /* 0x000000082f00780c */ /* 0x000fe20003f84270 */
[----:B------:R-:W0:Y:S01]  /*38f0*/  MUFU.TANH R25, R25 ;  /* 0x0000001900197308 */ /* 0x000e220000002400 */
[----:B--2---:R-:W-:Y:S02]  /*3900*/  FSEL R46, R3, -INF , P2 ;  /* 0xff800000032e7808 */ /* 0x004fe40001000000 */
[----:B-----5:R-:W-:Y:S02]  /*3910*/  FSEL R20, R20, -INF , P3 ;  /* 0xff80000014147808 */ /* 0x020fe40001800000 */
[----:B-1----:R-:W-:-:S02]  /*3920*/  FSEL R43, R68, -INF , P5 ;  /* 0xff800000442b7808 */ /* 0x002fc40002800000 */
[----:B------:R-:W-:Y:S01]  /*3930*/  ISETP.GT.AND P5, PT, R47, 0x9, PT ;  /* 0x000000092f00780c */ /* 0x000fe20003fa4270 */
[----:B------:R-:W1:Y:S01]  /*3940*/  MUFU.TANH R28, R28 ;  /* 0x0000001c001c7308 */ /* 0x000e620000002400 */
[----:B---3--:R-:W-:Y:S02]  /*3950*/  FSEL R48, R21, -INF , P4 ;  /* 0xff80000015307808 */ /* 0x008fe40002000000 */
[----:B------:R-:W-:Y:S02]  /*3960*/  FMNMX.FTZ R3, R46, R20, !PT ;  /* 0x000000142e037209 */ /* 0x000fe40007810000 */
[----:B------:R-:W-:Y:S02]  /*3970*/  FMNMX.FTZ R50, R176, R49, !PT ;  /* 0x00000031b0327209 */ /* 0x000fe40007810000 */
[----:B------:R-:W-:Y:S01]  /*3980*/  ISETP.GT.AND P2, PT, R47, 0x10, PT ;  /* 0x000000102f00780c */ /* 0x000fe20003f44270 */
[----:B------:R-:W2:Y:S01]  /*3990*/  MUFU.TANH R27, R27 ;  /* 0x0000001b001b7308 */ /* 0x000ea20000002400 */
[----:B------:R-:W-:-:S02]  /*39a0*/  FSEL R24, R24, -INF , P5 ;  /* 0xff80000018187808 */ /* 0x000fc40002800000 */
[----:B------:R-:W-:Y:S02]  /*39b0*/  FMNMX.FTZ R3, R48, R3, !PT ;  /* 0x0000000330037209 */ /* 0x000fe40007810000 */
[----:B------:R-:W-:Y:S02]  /*39c0*/  FMNMX.FTZ R21, R177, R50, !PT ;  /* 0x00000032b1157209 */ /* 0x000fe40007810000 */
[----:B------:R-:W-:Y:S01]  /*39d0*/  ISETP.GT.AND P3, PT, R47, 0x11, PT ;  /* 0x000000112f00780c */ /* 0x000fe20003f64270 */
[----:B------:R-:W3:Y:S01]  /*39e0*/  MUFU.TANH R69, R69 ;  /* 0x0000004500457308 */ /* 0x000ee20000002400 */
[----:B----4-:R-:W-:Y:S02]  /*39f0*/  FSEL R26, R26, -INF , P2 ;  /* 0xff8000001a1a7808 */ /* 0x010fe40001000000 */
[----:B------:R-:W-:Y:S02]  /*3a00*/  FMNMX.FTZ R3, R24, R3, !PT ;  /* 0x0000000318037209 */ /* 0x000fe40007810000 */
[----:B------:R-:W-:-:S02]  /*3a10*/  FMNMX.FTZ R50, R178, R21, !PT ;  /* 0x00000015b2327209 */ /* 0x000fc40007810000 */
[----:B------:R-:W-:Y:S01]  /*3a20*/  ISETP.GT.AND P4, PT, R47, 0x18, PT ;  /* 0x000000182f00780c */ /* 0x000fe20003f84270 */
[----:B------:R-:W4:Y:S01]  /*3a30*/  MUFU.TANH R30, R30 ;  /* 0x0000001e001e7308 */ /* 0x000f220000002400 */
[----:B0-----:R-:W-:Y:S02]  /*3a40*/  FSEL R52, R25, -INF , P3 ;  /* 0xff80000019347808 */ /* 0x001fe40001800000 */
[----:B------:R-:W-:Y:S02]  /*3a50*/  FMNMX.FTZ R3, R26, R3, !PT ;  /* 0x000000031a037209 */ /* 0x000fe40007810000 */
[----:B------:R-:W-:Y:S02]  /*3a60*/  FMNMX.FTZ R21, R179, R50, !PT ;  /* 0x00000032b3157209 */ /* 0x000fe40007810000 */
[----:B------:R-:W-:Y:S01]  /*3a70*/  ISETP.GT.AND P2, PT, R47, 0x19, PT ;  /* 0x000000192f00780c */ /* 0x000fe20003f44270 */
[----:B------:R-:W0:Y:S01]  /*3a80*/  MUFU.TANH R29, R29 ;  /* 0x0000001d001d7308 */ /* 0x000e220000002400 */
[----:B-1----:R-:W-:-:S02]  /*3a90*/  FSEL R54, R28, -INF , P4 ;  /* 0xff8000001c367808 */ /* 0x002fc40002000000 */
[----:B------:R-:W-:Y:S02]  /*3aa0*/  FMNMX.FTZ R3, R52, R3, !PT ;  /* 0x0000000334037209 */ /* 0x000fe40007810000 */
[----:B------:R-:W-:Y:S02]  /*3ab0*/  FMNMX.FTZ R50, R44, R21, !PT ;  /* 0x000000152c327209 */ /* 0x000fe40007810000 */
[----:B------:R-:W-:Y:S01]  /*3ac0*/  ISETP.GT.AND P3, PT, R47, 0x20, PT ;  /* 0x000000202f00780c */ /* 0x000fe20003f64270 */
[----:B------:R-:W1:Y:S01]  /*3ad0*/  MUFU.TANH R182, R182 ;  /* 0x000000b600b67308 */ /* 0x000e620000002400 */
[----:B--2---:R-:W-:Y:S02]  /*3ae0*/  FSEL R28, R27, -INF , P2 ;  /* 0xff8000001b1c7808 */ /* 0x004fe40001000000 */
[----:B------:R-:W-:Y:S02]  /*3af0*/  FMNMX.FTZ R3, R54, R3, !PT ;  /* 0x0000000336037209 */ /* 0x000fe40007810000 */
[----:B------:R-:W-:-:S02]  /*3b00*/  FMNMX.FTZ R50, R45, R50, !PT ;  /* 0x000000322d327209 */ /* 0x000fc40007810000 */
[----:B---3--:R-:W-:Y:S01]  /*3b10*/  FSEL R166, R69, -INF , P1 ;  /* 0xff80000045a67808 */ /* 0x008fe20000800000 */
[----:B------:R-:W2:Y:S01]  /*3b20*/  MUFU.TANH R163, R163 ;  /* 0x000000a300a37308 */ /* 0x000ea20000002400 */
[----:B------:R-:W-:Y:S02]  /*3b30*/  ISETP.GT.AND P1, PT, R47, 0x21, PT ;  /* 0x000000212f00780c */ /* 0x000fe40003f24270 */
[----:B----4-:R-:W-:Y:S02]  /*3b40*/  FSEL R30, R30, -INF , P3 ;  /* 0xff8000001e1e7808 */ /* 0x010fe40001800000 */
[----:B------:R-:W-:Y:S02]  /*3b50*/  FMNMX.FTZ R3, R28, R3, !PT ;  /* 0x000000031c037209 */ /* 0x000fe40007810000 */
[----:B------:R-:W-:Y:S01]  /*3b60*/  FMNMX.FTZ R21, R43, R50, !PT ;  /* 0x000000322b157209 */ /* 0x000fe20007810000 */
[----:B------:R-:W3:Y:S01]  /*3b70*/  MUFU.TANH R181, R181 ;  /* 0x000000b500b57308 */ /* 0x000ee20000002400 */
[----:B------:R-:W-:-:S02]  /*3b80*/  ISETP.GT.AND P2, PT, R47, 0x28, PT ;  /* 0x000000282f00780c */ /* 0x000fc40003f44270 */
[----:B0-----:R-:W-:Y:S02]  /*3b90*/  FSEL R50, R29, -INF , P1 ;  /* 0xff8000001d327808 */ /* 0x001fe40000800000 */
[----:B------:R-:W-:Y:S02]  /*3ba0*/  FMNMX.FTZ R3, R30, R3, !PT ;  /* 0x000000031e037209 */ /* 0x000fe40007810000 */
[C---:B------:R-:W-:Y:S01]  /*3bb0*/  ISETP.GT.AND P1, PT, R47.reuse, 0x29, PT ;  /* 0x000000292f00780c */ /* 0x040fe20003f24270 */
[----:B------:R-:W0:Y:S01]  /*3bc0*/  MUFU.TANH R180, R180 ;  /* 0x000000b400b47308 */ /* 0x000e220000002400 */
[----:B-1----:R-:W-:Y:S02]  /*3bd0*/  FSEL R182, R182, -INF , P2 ;  /* 0xff800000b6b67808 */ /* 0x002fe40001000000 */
[----:B------:R-:W-:Y:S02]  /*3be0*/  FMNMX.FTZ R3, R50, R3, !PT ;  /* 0x0000000332037209 */ /* 0x000fe40007810000 */
[----:B------:R-:W-:-:S02]  /*3bf0*/  ISETP.GT.AND P2, PT, R47, 0x30, PT ;  /* 0x000000302f00780c */ /* 0x000fc40003f44270 */
[----:B--2---:R-:W-:Y:S01]  /*3c00*/  FSEL R163, R163, -INF , P1 ;  /* 0xff800000a3a37808 */ /* 0x004fe20000800000 */
[----:B------:R-:W1:Y:S01]  /*3c10*/  MUFU.TANH R184, R184 ;  /* 0x000000b800b87308 */ /* 0x000e620000002400 */
[----:B------:R-:W-:Y:S02]  /*3c20*/  FMNMX.FTZ R56, R182, R3, !PT ;  /* 0x00000003b6387209 */ /* 0x000fe40007810000 */
[----:B------:R-:W-:Y:S02]  /*3c30*/  ISETP.GT.AND P1, PT, R47, 0x31, PT ;  /* 0x000000312f00780c */ /* 0x000fe40003f24270 */
[----:B---3--:R-:W-:Y:S02]  /*3c40*/  FSEL R181, R181, -INF , P2 ;  /* 0xff800000b5b57808 */ /* 0x008fe40001000000 */
[----:B------:R-:W-:Y:S01]  /*3c50*/  FMNMX.FTZ R56, R163, R56, !PT ;  /* 0x00000038a3387209 */ /* 0x000fe20007810000 */
[----:B------:R-:W2:Y:S01]  /*3c60*/  MUFU.TANH R186, R186 ;  /* 0x000000ba00ba7308 */ /* 0x000ea20000002400 */
        /* <DEDUP_REMOVED lines=8> */
[----:B------:R-:W-:Y:S01]  /*3cf0*/  FMNMX.FTZ R3, R184, R3, !PT ;  /* 0x00000003b8037209 */ /* 0x000fe20007810000 */
[----:B------:R-:W1:Y:S01]  /*3d00*/  MUFU.TANH R168, R168 ;  /* 0x000000a800a87308 */ /* 0x000e620000002400 */
[----:B--2---:R-:W-:Y:S02]  /*3d10*/  FSEL R186, R186, -INF , P1 ;  /* 0xff800000baba7808 */ /* 0x004fe40000800000 */
[----:B------:R-:W-:Y:S02]  /*3d20*/  ISETP.GT.AND P1, PT, R47, 0x41, PT ;  /* 0x000000412f00780c */ /* 0x000fe40003f24270 */
[----:B------:R-:W-:Y:S02]  /*3d30*/  FMNMX.FTZ R56, R186, R3, !PT ;  /* 0x00000003ba387209 */ /* 0x000fe40007810000 */
[----:B------:R-:W-:Y:S01]  /*3d40*/  FMNMX.FTZ R21, R166, R21, !PT ;  /* 0x00000015a6157209 */ /* 0x000fe20007810000 */
[----:B------:R-:W2:Y:S01]  /*3d50*/  MUFU.TANH R62, R62 ;  /* 0x0000003e003e7308 */ /* 0x000ea20000002400 */
[----:B0-----:R-:W-:-:S02]  /*3d60*/  FSEL R167, R167, -INF , P2 ;  /* 0xff800000a7a77808 */ /* 0x001fc40001000000 */
[----:B------:R-:W-:Y:S01]  /*3d70*/  ISETP.GT.AND P2, PT, R47, 0x48, PT ;  /* 0x000000482f00780c */ /* 0x000fe20003f44270 */
[----:B------:R-:W0:Y:S01]  /*3d80*/  SHFL.BFLY PT, R58, R21, 0x2, 0x1f ;  /* 0x0c401f00153a7f89 */ /* 0x000e2200000e0000 */
[----:B------:R-:W-:-:S03]  /*3d90*/  FMNMX.FTZ R3, R167, R56, !PT ;  /* 0x00000038a7037209 */ /* 0x000fc60007810000 */
[----:B------:R-:W3:Y:S01]  /*3da0*/  MUFU.TANH R63, R63 ;  /* 0x0000003f003f7308 */ /* 0x000ee20000002400 */
[----:B-1----:R-:W-:Y:S02]  /*3db0*/  FSEL R168, R168, -INF , P1 ;  /* 0xff800000a8a87808 */ /* 0x002fe40000800000 */
[----:B------:R-:W-:Y:S02]  /*3dc0*/  ISETP.GT.AND P1, PT, R47, 0x49, PT ;  /* 0x000000492f00780c */ /* 0x000fe40003f24270 */
[----:B------:R-:W-:-:S03]  /*3dd0*/  FMNMX.FTZ R56, R168, R3, !PT ;  /* 0x00000003a8387209 */ /* 0x000fc60007810000 */
[----:B------:R-:W1:Y:S01]  /*3de0*/  MUFU.TANH R66, R66 ;  /* 0x0000004200427308 */ /* 0x000e620000002400 */
[----:B--2---:R-:W-:Y:S01]  /*3df0*/  FSEL R169, R62, -INF , P2 ;  /* 0xff8000003ea97808 */ /* 0x004fe20001000000 */
[----:B------:R2:W-:Y:S01]  /*3e00*/  BAR.SYNC.DEFER_BLOCKING R2, 0x100 ;  /* 0x000400020000751d */ /* 0x0005e20000010000 */
[----:B------:R-:W-:Y:S02]  /*3e10*/  ISETP.GT.AND P2, PT, R47, 0x50, PT ;  /* 0x000000502f00780c */ /* 0x000fe40003f44270 */
[----:B------:R-:W-:-:S03]  /*3e20*/  FMNMX.FTZ R3, R169, R56, !PT ;  /* 0x00000038a9037209 */ /* 0x000fc60007810000 */
[----:B------:R-:W4:Y:S01]  /*3e30*/  MUFU.TANH R67, R67 ;  /* 0x0000004300437308 */ /* 0x000f220000002400 */
[----:B---3--:R-:W-:Y:S02]  /*3e40*/  FSEL R170, R63, -INF , P1 ;  /* 0xff8000003faa7808 */ /* 0x008fe40000800000 */
[----:B------:R-:W-:Y:S02]  /*3e50*/  ISETP.GT.AND P1, PT, R47, 0x51, PT ;  /* 0x000000512f00780c */ /* 0x000fe40003f24270 */
[----:B------:R-:W-:Y:S02]  /*3e60*/  FMNMX.FTZ R56, R170, R3, !PT ;  /* 0x00000003aa387209 */ /* 0x000fe40007810000 */
[----:B0-----:R-:W-:Y:S01]  /*3e70*/  FMNMX.FTZ R21, R21, R58, !PT ;  /* 0x0000003a15157209 */ /* 0x001fe20007810000 */
[----:B------:R-:W0:Y:S01]  /*3e80*/  MUFU.TANH R70, R70 ;  /* 0x0000004600467308 */ /* 0x000e220000002400 */
[----:B-1----:R-:W-:Y:S02]  /*3e90*/  FSEL R171, R66, -INF , P2 ;  /* 0xff80000042ab7808 */ /* 0x002fe40001000000 */
[----:B------:R-:W-:Y:S01]  /*3ea0*/  ISETP.GT.AND P2, PT, R47, 0x58, PT ;  /* 0x000000582f00780c */ /* 0x000fe20003f44270 */
[----:B------:R-:W1:Y:S01]  /*3eb0*/  SHFL.BFLY PT, R58, R21, 0x1, 0x1f ;  /* 0x0c201f00153a7f89 */ /* 0x000e6200000e0000 */
[----:B------:R-:W-:-:S03]  /*3ec0*/  FMNMX.FTZ R3, R171, R56, !PT ;  /* 0x00000038ab037209 */ /* 0x000fc60007810000 */
[----:B------:R-:W3:Y:S01]  /*3ed0*/  MUFU.TANH R71, R71 ;  /* 0x0000004700477308 */ /* 0x000ee20000002400 */
[----:B----4-:R-:W-:Y:S02]  /*3ee0*/  FSEL R172, R67, -INF , P1 ;  /* 0xff80000043ac7808 */ /* 0x010fe40000800000 */
[----:B------:R-:W-:Y:S02]  /*3ef0*/  ISETP.GT.AND P1, PT, R47, 0x59, PT ;  /* 0x000000592f00780c */ /* 0x000fe40003f24270 */
[----:B------:R-:W-:Y:S02]  /*3f00*/  FMNMX.FTZ R56, R172, R3, !PT ;  /* 0x00000003ac387209 */ /* 0x000fe40007810000 */
[----:B0-----:R-:W-:-:S04]  /*3f10*/  FSEL R173, R70, -INF , P2 ;  /* 0xff80000046ad7808 */ /* 0x001fc80001000000 */
[----:B------:R-:W-:Y:S02]  /*3f20*/  FMNMX.FTZ R3, R173, R56, !PT ;  /* 0x00000038ad037209 */ /* 0x000fe40007810000 */
[----:B---3--:R-:W-:Y:S02]  /*3f30*/  FSEL R174, R71, -INF , P1 ;  /* 0xff80000047ae7808 */ /* 0x008fe40000800000 */
[----:B-1----:R-:W-:Y:S02]  /*3f40*/  FMNMX.FTZ R21, R21, R58, !PT ;  /* 0x0000003a15157209 */ /* 0x002fe40007810000 */
[----:B------:R-:W-:Y:S02]  /*3f50*/  FMNMX.FTZ R3, R174, R3, !PT ;  /* 0x00000003ae037209 */ /* 0x000fe40007810000 */
[C---:B------:R-:W-:Y:S01]  /*3f60*/  FSETP.NEU.FTZ.AND P1, PT, R21.reuse, -INF , PT ;  /* 0xff8000001500780b */ /* 0x040fe20003f3d000 */
[----:B------:R-:W-:Y:S02]  /*3f70*/  FMUL.FTZ R25, R21, UR5 ;  /* 0x0000000515197c20 */ /* 0x000fe40008410000 */
[----:B------:R-:W0:Y:S03]  /*3f80*/  SHFL.BFLY PT, R56, R3, 0x2, 0x1f ;  /* 0x0c401f0003387f89 */ /* 0x000e2600000e0000 */
        /* <DEDUP_REMOVED lines=17> */
[----:B0-----:R-:W-:Y:S01]  /*40a0*/  FMNMX.FTZ R56, R3, R56, !PT ;  /* 0x0000003803387209 */ /* 0x001fe20007810000 */
        /* <DEDUP_REMOVED lines=8> */
[--C-:B--2---:R-:W-:Y:S01]  /*4130*/  FFMA.FTZ R2, R44, UR5, -R58.reuse ;  /* 0x000000052c027c23 */ /* 0x104fe2000801083a */
[----:B------:R-:W-:-:S04]  /*4140*/  FFMA.FTZ R166, R166, UR5, -R58 ;  /* 0x00000005a6a67c23 */ /* 0x000fc8000801083a */
[----:B------:R-:W2:Y:S01]  /*4150*/  MUFU.EX2 R25, R42 ;  /* 0x0000002a00197308 */ /* 0x000ea20000000800 */
[----:B-1----:R-:W-:Y:S01]  /*4160*/  FADD.FTZ R29, R35, R40 ;  /* 0x00000028231d7221 */ /* 0x002fe20000010000 */
[----:B------:R-:W-:-:S06]  /*4170*/  F2FP.F16.F32.PACK_AB R152, R40, R35 ;  /* 0x000000232898723e */ /* 0x000fcc00000000ff */
[----:B------:R-:W-:Y:S01]  /*4180*/  MUFU.EX2 R34, R34 ;  /* 0x0000002200227308 */ /* 0x000fe20000000800 */
[----:B0-----:R-:W-:-:S07]  /*4190*/  FMNMX.FTZ R164, R56, R3, !PT ;  /* 0x0000000338a47209 */ /* 0x001fce0007810000 */
[----:B------:R-:W0:Y:S01]  /*41a0*/  MUFU.EX2 R27, R32 ;  /* 0x00000020001b7308 */ /* 0x000e220000000800 */
[----:B--2---:R-:W-:Y:S01]  /*41b0*/  F2FP.F16.F32.PACK_AB R154, R25, R38 ;  /* 0x00000026199a723e */ /* 0x004fe200000000ff */
[----:B------:R-:W-:Y:S01]  /*41c0*/  FFMA.FTZ R3, R45, UR5, -R58 ;  /* 0x000000052d037c23 */ /* 0x000fe2000801083a */
[C---:B------:R-:W-:Y:S01]  /*41d0*/  FSETP.NEU.FTZ.AND P1, PT, R164.reuse, -INF , PT ;  /* 0xff800000a400780b */ /* 0x040fe20003f3d000 */
[----:B------:R-:W-:-:S04]  /*41e0*/  FMUL.FTZ R175, R164, UR5 ;  /* 0x00000005a4af7c20 */ /* 0x000fc80008410000 */
[----:B------:R-:W-:Y:S01]  /*41f0*/  MUFU.EX2 R31, R31 ;  /* 0x0000001f001f7308 */ /* 0x000fe20000000800 */
[----:B------:R-:W-:-:S05]  /*4200*/  FSEL R175, R175, RZ, P1 ;  /* 0x000000ffafaf7208 */ /* 0x000fca0000800000 */
        /* <DEDUP_REMOVED lines=11> */
[----:B0-----:R-:W-:Y:S01]  /*42c0*/  F2FP.F16.F32.PACK_AB R156, R27, R34 ;  /* 0x000000221b9c723e */ /* 0x001fe200000000ff */
[--C-:B------:R-:W-:Y:S01]  /*42d0*/  FFMA.FTZ R182, R182, UR5, -R175.reuse ;  /* 0x00000005b6b67c23 */ /* 0x100fe200080108af */
[----:B------:R-:W0:Y:S01]  /*42e0*/  MUFU.EX2 R46, R46 ;  /* 0x0000002e002e7308 */ /* 0x000e220000000800 */
[----:B-1----:R-:W-:Y:S01]  /*42f0*/  FFMA.FTZ R20, R43, UR5, -R58 ;  /* 0x000000052b147c23 */ /* 0x002fe2000801083a */
[--C-:B------:R-:W-:Y:S01]  /*4300*/  FFMA.FTZ R172, R172, UR5, -R175.reuse ;  /* 0x00000005acac7c23 */ /* 0x100fe200080108af */
[--C-:B------:R-:W-:Y:S01]  /*4310*/  FFMA.FTZ R173, R173, UR5, -R175.reuse ;  /* 0x00000005adad7c23 */ /* 0x100fe200080108af */
[--C-:B------:R-:W-:Y:S01]  /*4320*/  FFMA.FTZ R174, R174, UR5, -R175.reuse ;  /* 0x00000005aeae7c23 */ /* 0x100fe200080108af */
[----:B------:R-:W-:-:S03]  /*4330*/  FFMA.FTZ R171, R171, UR5, -R175 ;  /* 0x00000005abab7c23 */ /* 0x000fc600080108af */
[----:B------:R-:W1:Y:S08]  /*4340*/  MUFU.EX2 R48, R48 ;  /* 0x0000003000307308 */ /* 0x000e700000000800 */
[----:B------:R2:W-:Y:S08]  /*4350*/  MUFU.EX2 R155, R24 ;  /* 0x00000018009b7308 */ /* 0x0005f00000000800 */
[----:B------:R-:W-:Y:S01]  /*4360*/  MUFU.EX2 R26, R26 ;  /* 0x0000001a001a7308 */ /* 0x000fe20000000800 */
[----:B--2---:R-:W-:Y:S01]  /*4370*/  FADD.FTZ R24, R38, R29 ;  /* 0x0000001d26187221 */ /* 0x004fe20000010000 */
[----:B0-----:R-:W-:Y:S01]  /*4380*/  FADD.FTZ R29, R46, R153 ;  /* 0x000000992e1d7221 */ /* 0x001fe20000010000 */
[----:B------:R-:W-:-:S05]  /*4390*/  F2FP.F16.F32.PACK_AB R153, R153, R46 ;  /* 0x0000002e9999723e */ /* 0x000fca00000000ff */
[----:B------:R-:W-:Y:S08]  /*43a0*/  MUFU.EX2 R157, R52 ;  /* 0x00000034009d7308 */ /* 0x000ff00000000800 */
[----:B------:R-:W0:Y:S08]  /*43b0*/  MUFU.EX2 R36, R36 ;  /* 0x0000002400247308 */ /* 0x000e300000000800 */
[----:B------:R2:W-:Y:S08]  /*43c0*/  MUFU.EX2 R160, R33 ;  /* 0x0000002100a07308 */ /* 0x0005f00000000800 */
[----:B------:R-:W3:Y:S01]  /*43d0*/  MUFU.EX2 R54, R54 ;  /* 0x0000003600367308 */ /* 0x000ee20000000800 */
[----:B--2---:R-:W-:Y:S01]  /*43e0*/  FADD.FTZ R33, R25, R24 ;  /* 0x0000001819217221 */ /* 0x004fe20000010000 */
[----:B-1----:R-:W-:Y:S01]  /*43f0*/  FADD.FTZ R24, R48, R29 ;  /* 0x0000001d30187221 */ /* 0x002fe20000010000 */
[----:B0-----:R-:W-:-:S03]  /*4400*/  F2FP.F16.F32.PACK_AB R158, R36, R31 ;  /* 0x0000001f249e723e */ /* 0x001fc600000000ff */
[C---:B------:R-:W-:Y:S01]  /*4410*/  FADD.FTZ R29, R155.reuse, R24 ;  /* 0x000000189b1d7221 */ /* 0x040fe20000010000 */
[----:B------:R-:W-:Y:S01]  /*4420*/  F2FP.F16.F32.PACK_AB R155, R155, R48 ;  /* 0x000000309b9b723e */ /* 0x000fe200000000ff */
[----:B------:R-:W-:Y:S02]  /*4430*/  MUFU.EX2 R41, R41 ;  /* 0x0000002900297308 */ /* 0x000fe40000000800 */
[----:B------:R-:W-:-:S04]  /*4440*/  FADD.FTZ R24, R26, R29 ;  /* 0x0000001d1a187221 */ /* 0x000fc80000010000 */
[C---:B------:R-:W-:Y:S01]  /*4450*/  FADD.FTZ R25, R157.reuse, R24 ;  /* 0x000000189d197221 */ /* 0x040fe20000010000 */
[----:B------:R-:W-:Y:S01]  /*4460*/  F2FP.F16.F32.PACK_AB R157, R157, R26 ;  /* 0x0000001a9d9d723e */ /* 0x000fe200000000ff */
[----:B------:R0:W1:Y:S02]  /*4470*/  MUFU.EX2 R159, R28 ;  /* 0x0000001c009f7308 */ /* 0x0000640000000800 */
[----:B---3--:R-:W-:-:S06]  /*4480*/  FADD.FTZ R24, R54, R25 ;  /* 0x0000001936187221 */ /* 0x008fcc0000010000 */
[----:B------:R-:W-:Y:S01]  /*4490*/  MUFU.EX2 R39, R39 ;  /* 0x0000002700277308 */ /* 0x000fe20000000800 */
        /* <DEDUP_REMOVED lines=8> */
[----:B------:R-:W-:-:S04]  /*4520*/  FADD.FTZ R27, R41, R28 ;  /* 0x0000001c291b7221 */ /* 0x000fc80000010000 */
[C---:B------:R-:W-:Y:S01]  /*4530*/  FADD.FTZ R24, R160.reuse, R27 ;  /* 0x0000001ba0187221 */ /* 0x040fe20000010000 */
[----:B------:R-:W-:Y:S02]  /*4540*/  F2FP.F16.F32.PACK_AB R160, R160, R41 ;  /* 0x00000029a0a0723e */ /* 0x000fe400000000ff */
[----:B------:R-:W2:Y:S01]  /*4550*/  MUFU.EX2 R162, R37 ;  /* 0x0000002500a27308 */ /* 0x000ea20000000800 */
[----:B0-----:R-:W-:Y:S01]  /*4560*/  FADD.FTZ R190, R30, R25 ;  /* 0x000000191ebe7221 */ /* 0x001fe20000010000 */
[----:B------:R-:W-:-:S06]  /*4570*/  FADD.FTZ R189, R39, R24 ;  /* 0x0000001827bd7221 */ /* 0x000fcc0000010000 */
[----:B------:R-:W-:Y:S01]  /*4580*/  MUFU.EX2 R188, R188 ;  /* 0x000000bc00bc7308 */ /* 0x000fe20000000800 */
[C---:B-1----:R-:W-:Y:S01]  /*4590*/  FADD.FTZ R190, R161.reuse, R190 ;  /* 0x000000bea1be7221 */ /* 0x042fe20000010000 */
[----:B------:R-:W-:-:S06]  /*45a0*/  F2FP.F16.F32.PACK_AB R161, R161, R30 ;  /* 0x0000001ea1a1723e */ /* 0x000fcc00000000ff */
[----:B------:R-:W-:Y:S01]  /*45b0*/  MUFU.EX2 R187, R187 ;  /* 0x000000bb00bb7308 */ /* 0x000fe20000000800 */
[C---:B--2---:R-:W-:Y:S01]  /*45c0*/  FADD.FTZ R189, R162.reuse, R189 ;  /* 0x000000bda2bd7221 */ /* 0x044fe20000010000 */
[----:B------:R-:W-:Y:S02]  /*45d0*/  F2FP.F16.F32.PACK_AB R162, R162, R39 ;  /* 0x00000027a2a2723e */ /* 0x000fe400000000ff */
[----:B------:R-:W-:-:S04]  /*45e0*/  WARPGROUP.ARRIVE ;  /* 0x00000000000079c5 */ /* 0x000fc80000000000 */
[----:B------:R-:W-:Y:S02]  /*45f0*/  MUFU.EX2 R183, R183 ;  /* 0x000000b700b77308 */ /* 0x000fe40000000800 */
[----:B------:R-:W-:Y:S01]  /*4600*/  HGMMA.64x256x16.F32 R24, R152, gdesc[UR8].tnspB, RZ, !UPT, gsb0 ;  /* 0x43e0000898187df0 */ /* 0x000fe2000c0008ff */
[----:B------:R-:W-:Y:S01]  /*4610*/  UMOV UR10, UR14 ;  /* 0x0000000e000a7c82 */ /* 0x000fe20008000000 */
[----:B------:R-:W-:-:S04]  /*4620*/  UMOV UR11, 0x40000040 ;  /* 0x40000040000b7882 */ /* 0x000fc80000000000 */
[----:B------:R-:W0:Y:S08]  /*4630*/  MUFU.EX2 R185, R185 ;  /* 0x000000b900b97308 */ /* 0x000e300000000800 */
        /* <DEDUP_REMOVED lines=12> */
[--C-:B------:R-:W-:Y:S01]  /*4700*/  FFMA.FTZ R152, R163, UR5, -R175.reuse ;  /* 0x00000005a3987c23 */ /* 0x100fe200080108af */
[----:B------:R-:W-:-:S03]  /*4710*/  FFMA.FTZ R153, R181, UR5, -R175 ;  /* 0x00000005b5997c23 */ /* 0x000fc600080108af */
[----:B------:R-:W1:Y:S01]  /*4720*/  MUFU.EX2 R163, R182 ;  /* 0x000000b600a37308 */ /* 0x000e620000000800 */
[----:B0-----:R-:W-:Y:S01]  /*4730*/  F2FP.F16.F32.PACK_AB R154, R185, R183 ;  /* 0x000000b7b99a723e */ /* 0x001fe200000000ff */
[----:B------:R-:W-:Y:S01]  /*4740*/  HGMMA.64x256x16.F32 R24, R156, gdesc[UR8].tnspB, R24, gsb0 ;  /* 0x43e000089c187df0 */ /* 0x000fe20008000818 */
[----:B------:R-:W-:Y:S01]  /*4750*/  UIADD3 UR10, UR4, 0x100, URZ ;  /* 0x00000100040a7890 */ /* 0x000fe2000fffe03f */
[----:B------:R-:W-:-:S04]  /*4760*/  UMOV UR11, 0x40000040 ;  /* 0x40000040000b7882 */ /* 0x000fc80000000000 */
[----:B------:R-:W0:Y:S08]  /*4770*/  MUFU.EX2 R152, R152 ;  /* 0x0000009800987308 */ /* 0x000e300000000800 */
[----:B------:R-:W2:Y:S01]  /*4780*/  MUFU.EX2 R153, R153 ;  /* 0x0000009900997308 */ /* 0x000ea20000000800 */
[----:B-1----:R-:W-:Y:S01]  /*4790*/  FADD.FTZ R190, R163, R190 ;  /* 0x000000bea3be7221 */ /* 0x002fe20000010000 */
[----:B0-----:R-:W-:-:S03]  /*47a0*/  F2FP.F16.F32.PACK_AB R163, R152, R163 ;  /* 0x000000a398a3723e */ /* 0x001fc600000000ff */
[----:B------:R-:W-:Y:S01]  /*47b0*/  FADD.FTZ R190, R152, R190 ;  /* 0x000000be98be7221 */ /* 0x000fe20000010000 */
[----:B------:R-:W-:-:S03]  /*47c0*/  F2FP.F16.F32.PACK_AB R152, R187, R188 ;  /* 0x000000bcbb98723e */ /* 0x000fc600000000ff */
[----:B--2---:R-:W-:Y:S01]  /*47d0*/  FADD.FTZ R190, R153, R190 ;  /* 0x000000be99be7221 */ /* 0x004fe20000010000 */
[----:B------:R-:W-:Y:S02]  /*47e0*/  WARPGROUP.DEPBAR.LE gsb0, 0x0 ;  /* 0x00008000000079c5 */ /* 0x000fe40000010000 */
[----:B------:R-:W-:Y:S01]  /*47f0*/  WARPGROUP.ARRIVE ;  /* 0x00000000000079c5 */ /* 0x000fe20000000000 */
[--C-:B------:R-:W-:Y:S01]  /*4800*/  FFMA.FTZ R156, R180, UR5, -R175.reuse ;  /* 0x00000005b49c7c23 */ /* 0x100fe200080108af */
[--C-:B------:R-:W-:Y:S01]  /*4810*/  FFMA.FTZ R157, R184, UR5, -R175.reuse ;  /* 0x00000005b89d7c23 */ /* 0x100fe200080108af */
[----:B------:R-:W-:Y:S01]  /*4820*/  FFMA.FTZ R158, R186, UR5, -R175 ;  /* 0x00000005ba9e7c23 */ /* 0x000fe200080108af */
[----:B------:R-:W-:Y:S02]  /*4830*/  FADD.FTZ R159, R188, R189 ;  /* 0x000000bdbc9f7221 */ /* 0x000fe40000010000 */
[----:B------:R-:W-:Y:S01]  /*4840*/  HGMMA.64x256x16.F32 R24, R160, gdesc[UR8].tnspB, R24, gsb0 ;  /* 0x43e00008a0187df0 */ /* 0x000fe20008000818 */
[----:B------:R-:W0:Y:S01]  /*4850*/  MUFU.EX2 R156, R156 ;  /* 0x0000009c009c7308 */ /* 0x000e220000000800 */
[----:B------:R-:W-:Y:S01]  /*4860*/  UIADD3 UR10, UR4, 0x180, URZ ;  /* 0x00000180040a7890 */ /* 0x000fe2000fffe03f */
[----:B------:R-:W-:Y:S01]  /*4870*/  FADD.FTZ R159, R187, R159 ;  /* 0x0000009fbb9f7221 */ /* 0x000fe20000010000 */
[----:B------:R-:W-:-:S03]  /*4880*/  UMOV UR11, 0x40000040 ;  /* 0x40000040000b7882 */ /* 0x000fc60000000000 */
[----:B------:R-:W-:Y:S02]  /*4890*/  FADD.FTZ R159, R183, R159 ;  /* 0x0000009fb79f7221 */ /* 0x000fe40000010000 */
[----:B------:R-:W1:Y:S02]  /*48a0*/  MUFU.EX2 R157, R157 ;  /* 0x0000009d009d7308 */ /* 0x000e640000000800 */
[----:B------:R-:W-:-:S06]  /*48b0*/  FADD.FTZ R159, R185, R159 ;  /* 0x0000009fb99f7221 */ /* 0x000fcc0000010000 */
[----:B------:R-:W2:Y:S01]  /*48c0*/  MUFU.EX2 R158, R158 ;  /* 0x0000009e009e7308 */ /* 0x000ea20000000800 */
[C---:B0-----:R-:W-:Y:S01]  /*48d0*/  F2FP.F16.F32.PACK_AB R153, R156.reuse, R153 ;  /* 0x000000999c99723e */ /* 0x041fe200000000ff */
[----:B------:R-:W-:Y:S01]  /*48e0*/  FADD.FTZ R190, R156, R190 ;  /* 0x000000be9cbe7221 */ /* 0x000fe20000010000 */
[----:B------:R-:W-:-:S06]  /*48f0*/  FFMA.FTZ R156, R170, UR5, -R175 ;  /* 0x00000005aa9c7c23 */ /* 0x000fcc00080108af */
[----:B------:R-:W-:Y:S01]  /*4900*/  MUFU.EX2 R156, R156 ;  /* 0x0000009c009c7308 */ /* 0x000fe20000000800 */
[----:B-1----:R-:W-:Y:S01]  /*4910*/  FADD.FTZ R190, R157, R190 ;  /* 0x000000be9dbe7221 */ /* 0x002fe20000010000 */
[----:B--2---:R-:W-:-:S03]  /*4920*/  F2FP.F16.F32.PACK_AB R155, R158, R157 ;  /* 0x0000009d9e9b723e */ /* 0x004fc600000000ff */
[----:B------:R-:W-:Y:S01]  /*4930*/  FADD.FTZ R157, R158, R190 ;  /* 0x000000be9e9d7221 */ /* 0x000fe20000010000 */
[----:B------:R-:W-:Y:S02]  /*4940*/  WARPGROUP.DEPBAR.LE gsb0, 0x0 ;  /* 0x00008000000079c5 */ /* 0x000fe40000010000 */
[----:B------:R-:W-:Y:S01]  /*4950*/  WARPGROUP.ARRIVE ;  /* 0x00000000000079c5 */ /* 0x000fe20000000000 */
[--C-:B------:R-:W-:Y:S01]  /*4960*/  FFMA.FTZ R160, R168, UR5, -R175.reuse ;  /* 0x00000005a8a07c23 */ /* 0x100fe200080108af */
[----:B------:R-:W-:-:S04]  /*4970*/  FFMA.FTZ R161, R169, UR5, -R175 ;  /* 0x00000005a9a17c23 */ /* 0x000fc800080108af */
[----:B------:R-:W-:Y:S01]  /*4980*/  HGMMA.64x256x16.F32 R24, R152, gdesc[UR8].tnspB, R24, gsb0 ;  /* 0x43e0000898187df0 */ /* 0x000fe20008000818 */
[----:B------:R-:W-:Y:S01]  /*4990*/  MUFU.EX2 R160, R160 ;  /* 0x000000a000a07308 */ /* 0x000fe20000000800 */
[----:B------:R-:W-:Y:S01]  /*49a0*/  UIADD3 UR10, UR4, 0x200, URZ ;  /* 0x00000200040a7890 */ /* 0x000fe2000fffe03f */
[----:B------:R-:W-:Y:S01]  /*49b0*/  UMOV UR11, 0x40000040 ;  /* 0x40000040000b7882 */ /* 0x000fe20000000000 */
[----:B------:R-:W-:-:S05]  /*49c0*/  UIADD3 UR4, UR4, 0x280, URZ ;  /* 0x0000028004047890 */ /* 0x000fca000fffe03f */
[----:B------:R-:W0:Y:S01]  /*49d0*/  MUFU.EX2 R161, R161 ;  /* 0x000000a100a17308 */ /* 0x000e220000000800 */
[----:B------:R-:W-:Y:S02]  /*49e0*/  WARPGROUP.DEPBAR.LE gsb0, 0x0 ;  /* 0x00008000000079c5 */ /* 0x000fe40000010000 */
[----:B------:R-:W-:-:S05]  /*49f0*/  FFMA.FTZ R153, R167, UR5, -R175 ;  /* 0x00000005a7997c23 */ /* 0x000fca00080108af */
[----:B------:R-:W1:Y:S01]  /*4a00*/  MUFU.EX2 R152, R176 ;  /* 0x000000b000987308 */ /* 0x000e620000000800 */
[----:B------:R-:W-:Y:S02]  /*4a10*/  F2FP.F16.F32.PACK_AB R154, R179, R178 ;  /* 0x000000b2b39a723e */ /* 0x000fe400000000ff */
[----:B0-----:R-:W-:-:S05]  /*4a20*/  F2FP.F16.F32.PACK_AB R155, R156, R161 ;  /* 0x000000a19c9b723e */ /* 0x001fca00000000ff */
[----:B------:R-:W0:Y:S01]  /*4a30*/  MUFU.EX2 R153, R153 ;  /* 0x0000009900997308 */ /* 0x000e220000000800 */
[----:B-1----:R-:W-:Y:S01]  /*4a40*/  FADD.FTZ R159, R152, R159 ;  /* 0x0000009f989f7221 */ /* 0x002fe20000010000 */
[----:B------:R-:W-:-:S03]  /*4a50*/  F2FP.F16.F32.PACK_AB R152, R177, R152 ;  /* 0x00000098b198723e */ /* 0x000fc600000000ff */
[----:B------:R-:W-:Y:S01]  /*4a60*/  FADD.FTZ R159, R177, R159 ;  /* 0x0000009fb19f7221 */ /* 0x000fe20000010000 */
[----:B0-----:R-:W-:Y:S01]  /*4a70*/  FADD.FTZ R157, R153, R157 ;  /* 0x0000009d999d7221 */ /* 0x001fe20000010000 */
[----:B------:R-:W-:Y:S02]  /*4a80*/  F2FP.F16.F32.PACK_AB R153, R160, R153 ;  /* 0x00000099a099723e */ /* 0x000fe400000000ff */
[----:B------:R-:W-:Y:S01]  /*4a90*/  FADD.FTZ R159, R178, R159 ;  /* 0x0000009fb29f7221 */ /* 0x000fe20000010000 */
[----:B------:R-:W-:Y:S01]  /*4aa0*/  FADD.FTZ R157, R160, R157 ;  /* 0x0000009da09d7221 */ /* 0x000fe20000010000 */
[----:B------:R-:W-:Y:S02]  /*4ab0*/  WARPGROUP.ARRIVE ;  /* 0x00000000000079c5 */ /* 0x000fe40000000000 */
[----:B------:R-:W-:Y:S01]  /*4ac0*/  FADD.FTZ R159, R179, R159 ;  /* 0x0000009fb39f7221 */ /* 0x000fe20000010000 */
[----:B------:R-:W-:-:S03]  /*4ad0*/  FADD.FTZ R157, R161, R157 ;  /* 0x0000009da19d7221 */ /* 0x000fc60000010000 */
[----:B------:R-:W-:Y:S01]  /*4ae0*/  HGMMA.64x256x16.F32 R24, R152, gdesc[UR8].tnspB, R24, gsb0 ;  /* 0x43e0000898187df0 */ /* 0x000fe20008000818 */
[----:B------:R-:W-:Y:S01]  /*4af0*/  FADD.FTZ R157, R156, R157 ;  /* 0x0000009d9c9d7221 */ /* 0x000fe20000010000 */
[----:B------:R-:W-:Y:S01]  /*4b00*/  FADD.FTZ R156, R2, R159 ;  /* 0x0000009f029c7221 */ /* 0x000fe20000010000 */
[----:B------:R-:W-:Y:S01]  /*4b10*/  UMOV UR10, UR4 ;  /* 0x00000004000a7c82 */ /* 0x000fe20008000000 */
[----:B------:R-:W-:Y:S02]  /*4b20*/  UMOV UR11, 0x40000040 ;  /* 0x40000040000b7882 */ /* 0x000fe40000000000 */
[C---:B------:R-:W-:Y:S01]  /*4b30*/  FADD.FTZ R156, R3.reuse, R156 ;  /* 0x0000009c039c7221 */ /* 0x040fe20000010000 */
[----:B------:R-:W-:Y:S02]  /*4b40*/  WARPGROUP.DEPBAR.LE gsb0, 0x0 ;  /* 0x00008000000079c5 */ /* 0x000fe40000010000 */
[----:B------:R-:W0:Y:S01]  /*4b50*/  MUFU.EX2 R153, R171 ;  /* 0x000000ab00997308 */ /* 0x000e220000000800 */
[----:B------:R-:W-:Y:S01]  /*4b60*/  F2FP.F16.F32.PACK_AB R152, R3, R2 ;  /* 0x000000020398723e */ /* 0x000fe200000000ff */
[----:B------:R-:W-:Y:S01]  /*4b70*/  FADD.FTZ R3, R20, R156 ;  /* 0x0000009c14037221 */ /* 0x000fe20000010000 */
[----:B------:R-:W-:-:S02]  /*4b80*/  F2FP.F16.F32.PACK_AB R154, R166, R20 ;  /* 0x00000014a69a723e */ /* 0x000fc400000000ff */
[----:B------:R-:W-:Y:S01]  /*4b90*/  F2FP.F16.F32.PACK_AB R155, R174, R173 ;  /* 0x000000adae9b723e */ /* 0x000fe200000000ff */
[----:B0-----:R-:W-:Y:S01]  /*4ba0*/  FADD.FTZ R2, R153, R157 ;  /* 0x0000009d99027221 */ /* 0x001fe20000010000 */
[----:B------:R-:W-:-:S03]  /*4bb0*/  F2FP.F16.F32.PACK_AB R153, R172, R153 ;  /* 0x00000099ac99723e */ /* 0x000fc600000000ff */
[----:B------:R-:W-:Y:S01]  /*4bc0*/  FADD.FTZ R2, R172, R2 ;  /* 0x00000002ac027221 */ /* 0x000fe20000010000 */
[----:B------:R-:W-:-:S03]  /*4bd0*/  WARPGROUP.ARRIVE ;  /* 0x00000000000079c5 */ /* 0x000fc60000000000 */
[----:B------:R-:W-:Y:S01]  /*4be0*/  FADD.FTZ R173, R173, R2 ;  /* 0x00000002adad7221 */ /* 0x000fe20000010000 */
[----:B------:R-:W-:-:S04]  /*4bf0*/  FADD.FTZ R2, R166, R3 ;  /* 0x00000003a6027221 */ /* 0x000fc80000010000 */
[----:B------:R-:W-:Y:S01]  /*4c00*/  HGMMA.64x256x16.F32 R24, R152, gdesc[UR8].tnspB, R24, gsb0 ;  /* 0x43e0000898187df0 */ /* 0x000fe20008000818 */
[----:B------:R-:W-:Y:S02]  /*4c10*/  FADD.FTZ R3, R174, R173 ;  /* 0x000000adae037221 */ /* 0x000fe40000010000 */
[----:B------:R-:W-:Y:S02]  /*4c20*/  WARPGROUP.DEPBAR.LE gsb0, 0x0 ;  /* 0x00008000000079c5 */ /* 0x000fe40000010000 */
[----:B------:R-:W-:Y:S05]  /*4c30*/  @!P0 BRA `(.L_x_14905) ;  /* 0x0000000000048947 */ /* 0x000fea0003800000 */
[----:B------:R-:W-:Y:S01]  /*4c40*/  BPT.TRAP 0x1 ;  /* 0x000000040000795c */ /* 0x000fe20000300000 */
.L_x_14905:
[----:B------:R-:W0:Y:S01]  /*4c50*/  @P6 LDC R152, c[0x0][0x44c] ;  /* 0x00011300ff986b82 */ /* 0x000e220000000800 */
[----:B------:R-:W-:Y:S01]  /*4c60*/  R2UR UR4, R204 ;  /* 0x00000000cc0472ca */ /* 0x000fe200000e0000 */
[----:B------:R-:W-:Y:S01]  /*4c70*/  UIADD3 UR6, UR6, 0x32460, URZ ;  /* 0x0003246006067890 */ /* 0x000fe2000fffe03f */
[----:B------:R-:W-:-:S05]  /*4c80*/  R2UR UR10, R205 ;  /* 0x00000000cd0a72ca */ /* 0x000fca00000e0000 */
[----:B------:R-:W1:Y:S06]  /*4c90*/  @P6 LDC R153, c[0x0][0x450] ;  /* 0x00011400ff996b82 */ /* 0x000e6c0000000800 */
[----:B------:R-:W-:Y:S02]  /*4ca0*/  IMAD.U32 R20, RZ, RZ, UR4 ;  /* 0x00000004ff147e24 */ /* 0x000fe4000f8e00ff */
[----:B0-----:R-:W-:Y:S01]  /*4cb0*/  @P6 IMAD.HI.U32 R152, R152, UR4, RZ ;  /* 0x0000000498986c27 */ /* 0x001fe2000f8e00ff */
[----:B------:R-:W0:Y:S04]  /*4cc0*/  S2UR UR4, SR_CgaCtaId ;  /* 0x00000000000479c3 */ /* 0x000e280000008800 */
[----:B-1----:R-:W-:-:S04]  /*4cd0*/  @P6 SHF.R.U32.HI R20, RZ, R153, R152 ;  /* 0x00000099ff146219 */ /* 0x002fc80000011698 */
[----:B------:R-:W-:-:S05]  /*4ce0*/  IADD3 R20, R20, R203, -R202 ;  /* 0x000000cb14147210 */ /* 0x000fca0007ffe8ca */
[----:B------:R-:W-:-:S05]  /*4cf0*/  IMAD.HI R20, R20, 0x2aaaaaab, RZ ;  /* 0x2aaaaaab14147827 */ /* 0x000fca00078e02ff */
[----:B------:R-:W-:Y:S01]  /*4d00*/  SHF.R.U32.HI R153, RZ, 0x1f, R20 ;  /* 0x0000001fff997819 */ /* 0x000fe20000011614 */
[----:B0-----:R-:W-:-:S03]  /*4d10*/  UPRMT UR6, UR4, 0x654, UR6 ;  /* 0x0000065404067896 */ /* 0x001fc60008000006 */
[----:B------:R-:W-:Y:S01]  /*4d20*/  LEA.HI.SX32 R153, R20, R153, 0x1c ;  /* 0x0000009914997211 */ /* 0x000fe200078fe2ff */
[----:B------:R-:W-:-:S03]  /*4d30*/  VIADD R20, R165, 0xfffffffe ;  /* 0xfffffffea5147836 */ /* 0x000fc60000000000 */
[----:B------:R-:W-:Y:S02]  /*4d40*/  R2UR UR54, R153 ;  /* 0x00000000993672ca */ /* 0x000fe400000e0000 */
[----:B------:R-:W-:Y:S11]  /*4d50*/  SYNCS.ARRIVE.TRANS64.RED.A1T0 RZ, [UR6], RZ ;  /* 0x000000ffffff79a7 */ /* 0x000ff60008100406 */
[----:B------:R-:W-:-:S04]  /*4d60*/  UISETP.LT.AND UP0, UPT, UR10, UR54, UPT ;  /* 0x000000360a00728c */ /* 0x000fc8000bf01270 */
[----:B------:R-:W-:-:S06]  /*4d70*/  USEL UR54, UR10, UR54, !UP0 ;  /* 0x000000360a367287 */ /* 0x000fcc000c000000 */
[----:B------:R-:W-:-:S13]  /*4d80*/  ISETP.GE.AND P1, PT, R20, UR54, PT ;  /* 0x0000003614007c0c */ /* 0x000fda000bf26270 */
[----:B------:R-:W-:Y:S05]  /*4d90*/  @!P1 BRA `(.L_x_14906) ;  /* 0x00000030003c9947 */ /* 0x000fea0003800000 */
[----:B------:R-:W-:Y:S02]  /*4da0*/  IMAD.MOV.U32 R208, RZ, RZ, R164 ;  /* 0x000000ffffd07224 */ /* 0x000fe400078e00a4 */
[----:B------:R-:W-:-:S07]  /*4db0*/  IMAD.MOV.U32 R207, RZ, RZ, R21 ;  /* 0x000000ffffcf7224 */ /* 0x000fce00078e0015 */
.L_x_14917:
        /* <DEDUP_REMOVED lines=8> */
.L_x_14907:
        /* <DEDUP_REMOVED lines=9> */
.L_x_14908:
[----:B-1----:R-:W-:Y:S05]  /*4ed0*/  @P1 BRA `(.L_x_14909) ;  /* 0x0000000000081947 */ /* 0x002fea0003800000 */
[----:B------:R-:W1:Y:S02]  /*4ee0*/  SYNCS.PHASECHK.TRANS64.TRYWAIT P1, [UR4+0x32430], R0 ;  /* 0x03243000ff0075a7 */ /* 0x000e640008020144 */
[----:B-1----:R-:W-:Y:S05]  /*4ef0*/  @!P1 BRA `(.L_x_14910) ;  /* 0x0000011c00209947 */ /* 0x002fea0003800000 */
.L_x_14909:
[----:B------:R-:W-:Y:S01]  /*4f00*/  R2UR UR48, R200 ;  /* 0x00000000c83072ca */ /* 0x000fe200000e0000 */
[----:B------:R-:W-:Y:S01]  /*4f10*/  UIMAD UR5, UR38, 0x300, UR61 ;  /* 0x00000300260578a4 */ /* 0x000fe2000f8e023d */
[----:B------:R-:W-:Y:S01]  /*4f20*/  R2UR UR49, R201 ;  /* 0x00000000c93172ca */ /* 0x000fe200000e0000 */
[----:B------:R-:W-:Y:S01]  /*4f30*/  WARPGROUP.ARRIVE ;  /* 0x00000000000079c5 */ /* 0x000fe20000000000 */
        /* <DEDUP_REMOVED lines=27> */
.L_x_14911:
[----:B------:R2:W3:Y:S01]  /*50f0*/  SYNCS.PHASECHK.TRANS64.TRYWAIT P1, [UR4+0x32450], R0 ;  /* 0x03245000ff0075a7 */ /* 0x0004e20008020144 */
[----:B------:R-:W-:Y:S05]  /*5100*/  @!P0 BRA `(.L_x_14912) ;  /* 0x0000000000048947 */ /* 0x000fea0003800000 */
[----:B------:R-:W-:Y:S01]  /*5110*/  BPT.TRAP 0x1 ;  /* 0x000000040000795c */ /* 0x000fe20000300000 */
.L_x_14912:
[----:B---3--:R-:W-:Y:S05]  /*5120*/  @P1 BRA `(.L_x_14913) ;  /* 0x0000000000081947 */ /* 0x008fea0003800000 */
[----:B------:R-:W3:Y:S02]  /*5130*/  SYNCS.PHASECHK.TRANS64.TRYWAIT P1, [UR4+0x32450], R0 ;  /* 0x03245000ff0075a7 */ /* 0x000ee40008020144 */
[----:B---3--:R-:W-:Y:S05]  /*5140*/  @!P1 BRA `(.L_x_14914) ;  /* 0x0000011800a49947 */ /* 0x008fea0003800000 */
.L_x_14913:
[----:B------:R-:W-:Y:S01]  /*5150*/  R2UR UR48, R12 ;  /* 0x000000000c3072ca */ /* 0x000fe200000e0000 */
[----:B------:R-:W-:Y:S01]  /*5160*/  UIMAD UR5, UR6, 0xc00, UR60 ;  /* 0x00000c00060578a4 */ /* 0x000fe2000f8e023c */
[----:B------:R-:W-:Y:S01]  /*5170*/  R2UR UR49, R13 ;  /* 0x000000000d3172ca */ /* 0x000fe200000e0000 */
[----:B------:R-:W-:Y:S01]  /*5180*/  WARPGROUP.ARRIVE ;  /* 0x00000000000079c5 */ /* 0x000fe20000000000 */
[----:B------:R-:W-:Y:S01]  /*5190*/  UMOV UR51, 0x40000040 ;  /* 0x4000004000337882 */ /* 0x000fe20000000000 */
[----:B------:R-:W-:-:S04]  /*51a0*/  UIADD3 UR10, UR5, 0x304, URZ ;  /* 0x00000304050a7890 */ /* 0x000fc8000fffe03f */
[----:B-1----:R-:W1:Y:S01]  /*51b0*/  S2R R21, SR_TID.X ;  /* 0x0000000000157919 */ /* 0x002e620000002100 */
        /* <DEDUP_REMOVED lines=23> */
[----:B-1----:R-:W-:-:S04]  /*5330*/  SHF.R.U32.HI R21, RZ, 0x7, R21 ;  /* 0x00000007ff157819 */ /* 0x002fc80000011615 */
[----:B0-2---:R-:W-:Y:S01]  /*5340*/  IADD3 R0, -R21, 0xb, RZ ;  /* 0x0000000b15007810 */ /* 0x005fe20007ffe1ff */
        /* <DEDUP_REMOVED lines=25> */
[----:B------:R-:W-:Y:S01]  /*54e0*/  UMOV UR51, 0x40000040 ;  /* 0x4000004000337882 */ /* 0x000fe20000000000 */
[----:B------:R-:W-:Y:S01]  /*54f0*/  UMOV UR48, UR52 ;  /* 0x0000003400307c82 */ /* 0x000fe20008000000 */
[----:B------:R-:W-:Y:S01]  /*5500*/  UMOV UR49, UR53 ;  /* 0x0000003500317c82 */ /* 0x000fe20008000000 */
[----:B------:R-:W-:Y:S02]  /*5510*/  WARPGROUP.DEPBAR.LE gsb0, 0x0 ;  /* 0x00008000000079c5 */ /* 0x000fe40000010000 */
[----:B------:R-:W-:-:S06]  /*5520*/  WARPGROUP.ARRIVE ;  /* 0x00000000000079c5 */ /* 0x000fcc0000000000 */
[----:B------:R-:W-:Y:S01]  /*5530*/  HGMMA.64x96x16.F32 R152, gdesc[UR48], R152, gsb0 ;  /* 0x01600000309879f0 */ /* 0x000fe20008000898 */
[----:B------:R-:W-:Y:S01]  /*5540*/  UIADD3 UR50, UR5, 0x906, URZ ;  /* 0x0000090605327890 */ /* 0x000fe2000fffe03f */
[----:B------:R-:W-:Y:S01]  /*5550*/  UMOV UR51, 0x40000040 ;  /* 0x4000004000337882 */ /* 0x000fe20000000000 */
[----:B------:R-:W-:Y:S01]  /*5560*/  UMOV UR48, UR56 ;  /* 0x0000003800307c82 */ /* 0x000fe20008000000 */
[----:B------:R-:W-:Y:S01]  /*5570*/  UMOV UR49, UR57 ;  /* 0x0000003900317c82 */ /* 0x000fe20008000000 */
        /* <DEDUP_REMOVED lines=34> */
.L_x_14915:
[----:B------:R-:W1:Y:S01]  /*57a0*/  LDC R21, c[0x0][0x448] ;  /* 0x00011200ff157b82 */ /* 0x000e620000000800 */
[----:B------:R-:W-:Y:S01]  /*57b0*/  R2UR UR5, R204 ;  /* 0x00000000cc0572ca */ /* 0x000fe200000e0000 */
[----:B------:R-:W-:Y:S01]  /*57c0*/  ULDC UR10, c[0x0][0xad0] ;  /* 0x0002b400000a7ab9 */ /* 0x000fe20000000800 */
[----:B------:R-:W-:Y:S01]  /*57d0*/  UIMAD UR6, UR6, 0xc00, UR7 ;  /* 0x00000c00060678a4 */ /* 0x000fe2000f8e0207 */
        /* <DEDUP_REMOVED lines=10> */
[----:B------:R-:W-:-:S02]  /*5880*/  VIADD R219, R206, UR5 ;  /* 0x00000005cedb7c36 */ /* 0x000fc40008000000 */
        /* <DEDUP_REMOVED lines=9> */
[----:B-1----:R-:W-:Y:S01]  /*5920*/  ISETP.NE.AND P1, PT, R21, 0x1, PT ;  /* 0x000000011500780c */ /* 0x002fe20003f25270 */
        /* <DEDUP_REMOVED lines=12> */
[----:B------:R-:W1:Y:S01]  /*59f0*/  @P1 LDC R209, c[0x0][0x44c] ;  /* 0x00011300ffd11b82 */ /* 0x000e620000000800 */
[----:B------:R-:W-:Y:S01]  /*5a00*/  FMUL.FTZ R160, R160, UR10 ;  /* 0x0000000aa0a07c20 */ /* 0x000fe20008410000 */
[----:B------:R-:W-:Y:S01]  /*5a10*/  FMUL.FTZ R157, R157, UR10 ;  /* 0x0000000a9d9d7c20 */ /* 0x000fe20008410000 */
[----:B------:R-:W-:Y:S01]  /*5a20*/  FMUL.FTZ R165, R165, UR10 ;  /* 0x0000000aa5a57c20 */ /* 0x000fe20008410000 */
[----:B------:R-:W-:Y:S01]  /*5a30*/  FMUL.FTZ R169, R169, UR10 ;  /* 0x0000000aa9a97c20 */ /* 0x000fe20008410000 */
[----:B------:R-:W-:Y:S01]  /*5a40*/  FMUL.FTZ R168, R168, UR10 ;  /* 0x0000000aa8a87c20 */ /* 0x000fe20008410000 */
[----:B------:R-:W-:Y:S01]  /*5a50*/  MUFU.TANH R163, R163 ;  /* 0x000000a300a37308 */ /* 0x000fe20000002400 */
[----:B------:R-:W-:Y:S01]  /*5a60*/  FMUL.FTZ R215, R173, UR10 ;  /* 0x0000000aadd77c20 */ /* 0x000fe20008410000 */
[----:B------:R-:W2:Y:S01]  /*5a70*/  @P1 LDC R21, c[0x0][0x450] ;  /* 0x00011400ff151b82 */ /* 0x000ea20000000800 */
[----:B------:R-:W-:Y:S01]  /*5a80*/  FMUL.FTZ R216, R176, UR10 ;  /* 0x0000000ab0d87c20 */ /* 0x000fe20008410000 */
[----:B------:R-:W-:Y:S01]  /*5a90*/  FMUL.FTZ R218, R180, UR10 ;  /* 0x0000000ab4da7c20 */ /* 0x000fe20008410000 */
[----:B------:R-:W-:Y:S01]  /*5aa0*/  FMUL.FTZ R217, R177, UR10 ;  /* 0x0000000ab1d97c20 */ /* 0x000fe20008410000 */
[----:B------:R-:W-:Y:S01]  /*5ab0*/  FMUL.FTZ R220, R184, UR10 ;  /* 0x0000000ab8dc7c20 */ /* 0x000fe20008410000 */
[----:B------:R-:W-:Y:S01]  /*5ac0*/  FMUL.FTZ R221, R185, UR10 ;  /* 0x0000000ab9dd7c20 */ /* 0x000fe20008410000 */
[----:B------:R-:W-:Y:S01]  /*5ad0*/  MUFU.TANH R166, R166 ;  /* 0x000000a600a67308 */ /* 0x000fe20000002400 */
[----:B------:R-:W-:Y:S01]  /*5ae0*/  ULDC UR5, c[0x0][0xa80] ;  /* 0x0002a00000057ab9 */ /* 0x000fe20000000800 */
[----:B------:R-:W-:Y:S01]  /*5af0*/  FMUL.FTZ R188, R188, UR10 ;  /* 0x0000000abcbc7c20 */ /* 0x000fe20008410000 */
[----:B------:R-:W-:Y:S01]  /*5b00*/  FMUL.FTZ R189, R189, UR10 ;  /* 0x0000000abdbd7c20 */ /* 0x000fe20008410000 */
[----:B------:R-:W-:Y:S01]  /*5b10*/  FMUL.FTZ R192, R192, UR10 ;  /* 0x0000000ac0c07c20 */ /* 0x000fe20008410000 */
[----:B------:R-:W-:-:S03]  /*5b20*/  UMOV UR11, 0x40000040 ;  /* 0x40000040000b7882 */ /* 0x000fc60000000000 */
[----:B------:R-:W-:Y:S01]  /*5b30*/  MUFU.TANH R167, R167 ;  /* 0x000000a700a77308 */ /* 0x000fe20000002400 */
[----:B-1----:R-:W-:-:S07]  /*5b40*/  @P1 IMAD.HI.U32 R209, R219, R209, RZ ;  /* 0x000000d1dbd11227 */ /* 0x002fce00078e00ff */
[----:B------:R-:W-:Y:S01]  /*5b50*/  MUFU.TANH R170, R170 ;  /* 0x000000aa00aa7308 */ /* 0x000fe20000002400 */
[----:B--2---:R-:W-:Y:S01]  /*5b60*/  @P1 SHF.R.U32.HI R219, RZ, R21, R209 ;  /* 0x00000015ffdb1219 */ /* 0x004fe200000116d1 */
[----:B------:R-:W-:Y:S01]  /*5b70*/  FMUL.FTZ R21, R154, UR10 ;  /* 0x0000000a9a157c20 */ /* 0x000fe20008410000 */
[----:B------:R-:W-:Y:S02]  /*5b80*/  IMAD R154, R20, -0x60, RZ ;  /* 0xffffffa0149a7824 */ /* 0x000fe400078e02ff */
[----:B------:R-:W-:Y:S01]  /*5b90*/  FMUL.FTZ R209, R152, UR10 ;  /* 0x0000000a98d17c20 */ /* 0x000fe20008410000 */
[----:B------:R-:W-:Y:S01]  /*5ba0*/  FMUL.FTZ R152, R153, UR10 ;  /* 0x0000000a99987c20 */ /* 0x000fe20008410000 */
[----:B------:R-:W1:Y:S01]  /*5bb0*/  SHFL.IDX PT, R164, R219, 0x1, 0x1c1f ;  /* 0x003c1f00dba47f89 */ /* 0x000e6200000e0000 */
[----:B------:R-:W-:Y:S01]  /*5bc0*/  MUFU.TANH R171, R171 ;  /* 0x000000ab00ab7308 */ /* 0x000fe20000002400 */
[----:B------:R-:W-:Y:S02]  /*5bd0*/  IADD3 R154, -R22, 0x1, R154 ;  /* 0x00000001169a7810 */ /* 0x000fe40007ffe19a */
[----:B------:R2:W3:Y:S02]  /*5be0*/  SHFL.IDX PT, R153, R219, RZ, 0x1c1f ;  /* 0x001c1fffdb997589 */ /* 0x0004e400000e0000 */
[----:B------:R-:W-:-:S03]  /*5bf0*/  IADD3 R154, -R202, R154, R203 ;  /* 0x0000009aca9a7210 */ /* 0x000fc60007ffe1cb */
[----:B------:R-:W4:Y:S01]  /*5c00*/  MUFU.TANH R21, R21 ;  /* 0x0000001500157308 */ /* 0x000f220000002400 */
[----:B--2---:R-:W-:-:S07]  /*5c10*/  FMUL.FTZ R219, R181, UR10 ;  /* 0x0000000ab5db7c20 */ /* 0x004fce0008410000 */
[----:B------:R-:W2:Y:S01]  /*5c20*/  MUFU.TANH R152, R152 ;  /* 0x0000009800987308 */ /* 0x000ea20000002400 */
[----:B-1----:R-:W-:-:S07]  /*5c30*/  IMAD.IADD R164, R154, 0x1, R164 ;  /* 0x000000019aa47824 */ /* 0x002fce00078e02a4 */
[----:B------:R-:W1:Y:S01]  /*5c40*/  MUFU.TANH R210, R210 ;  /* 0x000000d200d27308 */ /* 0x000e620000002400 */
[----:B---3--:R-:W-:Y:S01]  /*5c50*/  IMAD.IADD R153, R154, 0x1, R153 ;  /* 0x000000019a997824 */ /* 0x008fe200078e0299 */
[----:B------:R-:W-:-:S04]  /*5c60*/  ISETP.GT.AND P6, PT, R164, RZ, PT ;  /* 0x000000ffa400720c */ /* 0x000fc80003fc4270 */
[----:B----4-:R-:W-:Y:S02]  /*5c70*/  FSEL R21, R21, -INF , P6 ;  /* 0xff80000015157808 */ /* 0x010fe40003000000 */
[----:B------:R-:W3:Y:S01]  /*5c80*/  MUFU.TANH R174, R174 ;  /* 0x000000ae00ae7308 */ /* 0x000ee20000002400 */
[C---:B------:R-:W-:Y:S02]  /*5c90*/  ISETP.GT.AND P6, PT, R164.reuse, 0x1, PT ;  /* 0x00000001a400780c */ /* 0x040fe40003fc4270 */
[----:B------:R-:W-:Y:S02]  /*5ca0*/  ISETP.GT.AND P2, PT, R153, 0x1, PT ;  /* 0x000000019900780c */ /* 0x000fe40003f44270 */
[----:B------:R-:W-:Y:S02]  /*5cb0*/  FSEL R155, R155, -INF , P6 ;  /* 0xff8000009b9b7808 */ /* 0x000fe40003000000 */
[----:B------:R-:W-:Y:S01]  /*5cc0*/  ISETP.GT.AND P6, PT, R164, 0x8, PT ;  /* 0x00000008a400780c */ /* 0x000fe20003fc4270 */
[----:B------:R-:W4:Y:S01]  /*5cd0*/  MUFU.TANH R175, R175 ;  /* 0x000000af00af7308 */ /* 0x000f220000002400 */
[----:B--2---:R-:W-:-:S02]  /*5ce0*/  FSEL R152, R152, -INF , P2 ;  /* 0xff80000098987808 */ /* 0x004fc40001000000 */
[----:B------:R-:W-:Y:S02]  /*5cf0*/  FSEL R158, R158, -INF , P6 ;  /* 0xff8000009e9e7808 */ /* 0x000fe40003000000 */
[C---:B------:R-:W-:Y:S02]  /*5d00*/  ISETP.GT.AND P6, PT, R164.reuse, 0x9, PT ;  /* 0x00000009a400780c */ /* 0x040fe40003fc4270 */
[----:B------:R-:W-:Y:S01]  /*5d10*/  ISETP.GT.AND P2, PT, R153, 0x18, PT ;  /* 0x000000189900780c */ /* 0x000fe20003f44270 */
[----:B------:R-:W2:Y:S01]  /*5d20*/  MUFU.TANH R178, R178 ;  /* 0x000000b200b27308 */ /* 0x000ea20000002400 */
[----:B------:R-:W-:Y:S02]  /*5d30*/  FSEL R159, R159, -INF , P6 ;  /* 0xff8000009f9f7808 */ /* 0x000fe40003000000 */
[----:B------:R-:W-:Y:S02]  /*5d40*/  ISETP.GT.AND P6, PT, R164, 0x10, PT ;  /* 0x00000010a400780c */ /* 0x000fe40003fc4270 */
[----:B-1----:R-:W-:-:S02]  /*5d50*/  FSEL R181, R210, -INF , P2 ;  /* 0xff800000d2b57808 */ /* 0x002fc40001000000 */
[----:B------:R-:W-:Y:S01]  /*5d60*/  FSEL R162, R162, -INF , P6 ;  /* 0xff800000a2a27808 */ /* 0x000fe20003000000 */
[----:B------:R-:W1:Y:S01]  /*5d70*/  MUFU.TANH R179, R179 ;  /* 0x000000b300b37308 */ /* 0x000e620000002400 */
[C---:B------:R-:W-:Y:S02]  /*5d80*/  ISETP.GT.AND P6, PT, R164.reuse, 0x11, PT ;  /* 0x00000011a400780c */ /* 0x040fe40003fc4270 */
[----:B------:R-:W-:Y:S02]  /*5d90*/  ISETP.GT.AND P3, PT, R153, RZ, PT ;  /* 0x000000ff9900720c */ /* 0x000fe40003f64270 */
[----:B------:R-:W-:Y:S02]  /*5da0*/  FSEL R163, R163, -INF , P6 ;  /* 0xff800000a3a37808 */ /* 0x000fe40003000000 */
[----:B------:R-:W-:Y:S01]  /*5db0*/  ISETP.GT.AND P6, PT, R164, 0x18, PT ;  /* 0x00000018a400780c */ /* 0x000fe20003fc4270 */
[----:B------:R-:W5:Y:S01]  /*5dc0*/  MUFU.TANH R182, R182 ;  /* 0x000000b600b67308 */ /* 0x000f620000002400 */
[----:B------:R-:W-:-:S02]  /*5dd0*/  ISETP.GT.AND P1, PT, R153, 0x8, PT ;  /* 0x000000089900780c */ /* 0x000fc40003f24270 */
[----:B------:R-:W-:Y:S02]  /*5de0*/  FSEL R166, R166, -INF , P6 ;  /* 0xff800000a6a67808 */ /* 0x000fe40003000000 */
[C---:B------:R-:W-:Y:S02]  /*5df0*/  ISETP.GT.AND P6, PT, R164.reuse, 0x19, PT ;  /* 0x00000019a400780c */ /* 0x040fe40003fc4270 */
[----:B------:R-:W-:Y:S01]  /*5e00*/  ISETP.GT.AND P4, PT, R153, 0x10, PT ;  /* 0x000000109900780c */ /* 0x000fe20003f84270 */
[----:B------:R-:W0:Y:S01]  /*5e10*/  MUFU.TANH R183, R183 ;  /* 0x000000b700b77308 */ /* 0x000e220000002400 */
[----:B------:R-:W-:Y:S02]  /*5e20*/  FSEL R167, R167, -INF , P6 ;  /* 0xff800000a7a77808 */ /* 0x000fe40003000000 */
[----:B------:R-:W-:Y:S02]  /*5e30*/  ISETP.GT.AND P6, PT, R164, 0x20, PT ;  /* 0x00000020a400780c */ /* 0x000fe40003fc4270 */
[----:B------:R-:W-:-:S02]  /*5e40*/  ISETP.GT.AND P5, PT, R153, 0x9, PT ;  /* 0x000000099900780c */ /* 0x000fc40003fa4270 */
[----:B------:R-:W-:Y:S01]  /*5e50*/  FSEL R170, R170, -INF , P6 ;  /* 0xff800000aaaa7808 */ /* 0x000fe20003000000 */
[----:B------:R-:W0:Y:S01]  /*5e60*/  MUFU.TANH R186, R186 ;  /* 0x000000ba00ba7308 */ /* 0x000e220000002400 */
[C---:B------:R-:W-:Y:S02]  /*5e70*/  ISETP.GT.AND P6, PT, R164.reuse, 0x21, PT ;  /* 0x00000021a400780c */ /* 0x040fe40003fc4270 */
[----:B------:R-:W-:Y:S02]  /*5e80*/  ISETP.GT.AND P2, PT, R153, 0x29, PT ;  /* 0x000000299900780c */ /* 0x000fe40003f44270 */
[----:B------:R-:W-:Y:S02]  /*5e90*/  FSEL R171, R171, -INF , P6 ;  /* 0xff800000abab7808 */ /* 0x000fe40003000000 */
[----:B------:R-:W-:Y:S01]  /*5ea0*/  ISETP.GT.AND P6, PT, R164, 0x28, PT ;  /* 0x00000028a400780c */ /* 0x000fe20003fc4270 */
[----:B------:R-:W0:Y:S03]  /*5eb0*/  MUFU.TANH R187, R187 ;  /* 0x000000bb00bb7308 */ /* 0x000e260000002400 */
[----:B---3--:R-:W-:-:S02]  /*5ec0*/  FSEL R210, R174, -INF , P6 ;  /* 0xff800000aed27808 */ /* 0x008fc40003000000 */
[----:B------:R-:W-:-:S03]  /*5ed0*/  ISETP.GT.AND P6, PT, R164, 0x29, PT ;  /* 0x00000029a400780c */ /* 0x000fc60003fc4270 */
[----:B------:R-:W3:Y:S01]  /*5ee0*/  MUFU.TANH R190, R190 ;  /* 0x000000be00be7308 */ /* 0x000ee20000002400 */
[----:B----4-:R-:W-:Y:S02]  /*5ef0*/  FSEL R175, R175, -INF , P6 ;  /* 0xff800000afaf7808 */ /* 0x010fe40003000000 */
[----:B------:R-:W-:-:S04]  /*5f00*/  ISETP.GT.AND P6, PT, R164, 0x30, PT ;  /* 0x00000030a400780c */ /* 0x000fc80003fc4270 */
[----:B--2---:R-:W-:Y:S01]  /*5f10*/  FSEL R178, R178, -INF , P6 ;  /* 0xff800000b2b27808 */ /* 0x004fe20003000000 */
[----:B------:R-:W2:Y:S01]  /*5f20*/  MUFU.TANH R191, R191 ;  /* 0x000000bf00bf7308 */ /* 0x000ea20000002400 */
[----:B------:R-:W-:-:S04]  /*5f30*/  ISETP.GT.AND P6, PT, R164, 0x31, PT ;  /* 0x00000031a400780c */ /* 0x000fc80003fc4270 */
[----:B-1----:R-:W-:Y:S02]  /*5f40*/  FSEL R179, R179, -INF , P6 ;  /* 0xff800000b3b37808 */ /* 0x002fe40003000000 */
[----:B------:R-:W-:Y:S01]  /*5f50*/  ISETP.GT.AND P6, PT, R164, 0x38, PT ;  /* 0x00000038a400780c */ /* 0x000fe20003fc4270 */
[----:B------:R-:W1:Y:S03]  /*5f60*/  MUFU.TANH R194, R194 ;  /* 0x000000c200c27308 */ /* 0x000e660000002400 */
[----:B-----5:R-:W-:Y:S02]  /*5f70*/  FSEL R182, R182, -INF , P6 ;  /* 0xff800000b6b67808 */ /* 0x020fe40003000000 */
[----:B------:R-:W-:-:S03]  /*5f80*/  ISETP.GT.AND P6, PT, R164, 0x39, PT ;  /* 0x00000039a400780c */ /* 0x000fc60003fc4270 */
[----:B------:R-:W4:Y:S01]  /*5f90*/  MUFU.TANH R195, R195 ;  /* 0x000000c300c37308 */ /* 0x000f220000002400 */
[----:B0-----:R-:W-:Y:S02]  /*5fa0*/  FSEL R183, R183, -INF , P6 ;  /* 0xff800000b7b77808 */ /* 0x001fe40003000000 */
[----:B------:R-:W-:-:S04]  /*5fb0*/  ISETP.GT.AND P6, PT, R164, 0x40, PT ;  /* 0x00000040a400780c */ /* 0x000fc80003fc4270 */
[----:B------:R-:W-:Y:S01]  /*5fc0*/  FSEL R186, R186, -INF , P6 ;  /* 0xff800000baba7808 */ /* 0x000fe20003000000 */
[----:B------:R-:W-:Y:S01]  /*5fd0*/  MUFU.TANH R198, R198 ;  /* 0x000000c600c67308 */ /* 0x000fe20000002400 */
[----:B------:R-:W-:-:S04]  /*5fe0*/  ISETP.GT.AND P6, PT, R164, 0x41, PT ;  /* 0x00000041a400780c */ /* 0x000fc80003fc4270 */
[----:B------:R-:W-:Y:S02]  /*5ff0*/  FSEL R187, R187, -INF , P6 ;  /* 0xff800000bbbb7808 */ /* 0x000fe40003000000 */
[----:B------:R-:W-:Y:S01]  /*6000*/  ISETP.GT.AND P6, PT, R164, 0x48, PT ;  /* 0x00000048a400780c */ /* 0x000fe20003fc4270 */
[----:B------:R-:W-:Y:S03]  /*6010*/  MUFU.TANH R199, R199 ;  /* 0x000000c700c77308 */ /* 0x000fe60000002400 */
[----:B---3--:R-:W-:Y:S02]  /*6020*/  FSEL R190, R190, -INF , P6 ;  /* 0xff800000bebe7808 */ /* 0x008fe40003000000 */
[----:B------:R-:W-:-:S03]  /*6030*/  ISETP.GT.AND P6, PT, R164, 0x49, PT ;  /* 0x00000049a400780c */ /* 0x000fc60003fc4270 */
[----:B------:R-:W0:Y:S01]  /*6040*/  MUFU.TANH R209, R209 ;  /* 0x000000d100d17308 */ /* 0x000e220000002400 */
[----:B--2---:R-:W-:Y:S02]  /*6050*/  FSEL R191, R191, -INF , P6 ;  /* 0xff800000bfbf7808 */ /* 0x004fe40003000000 */
[----:B------:R-:W-:-:S04]  /*6060*/  ISETP.GT.AND P6, PT, R164, 0x50, PT ;  /* 0x00000050a400780c */ /* 0x000fc80003fc4270 */
[----:B-1----:R-:W-:Y:S01]  /*6070*/  FSEL R194, R194, -INF , P6 ;  /* 0xff800000c2c27808 */ /* 0x002fe20003000000 */
[----:B------:R-:W1:Y:S01]  /*6080*/  MUFU.TANH R161, R161 ;  /* 0x000000a100a17308 */ /* 0x000e620000002400 */
[----:B------:R-:W-:-:S04]  /*6090*/  ISETP.GT.AND P6, PT, R164, 0x51, PT ;  /* 0x00000051a400780c */ /* 0x000fc80003fc4270 */
[----:B----4-:R-:W-:Y:S02]  /*60a0*/  FSEL R195, R195, -INF , P6 ;  /* 0xff800000c3c37808 */ /* 0x010fe40003000000 */
[----:B------:R-:W-:Y:S01]  /*60b0*/  ISETP.GT.AND P6, PT, R164, 0x58, PT ;  /* 0x00000058a400780c */ /* 0x000fe20003fc4270 */
[----:B------:R-:W2:Y:S01]  /*60c0*/  MUFU.TANH R211, R211 ;  /* 0x000000d300d37308 */ /* 0x000ea20000002400 */
[----:B0-----:R-:W-:Y:S02]  /*60d0*/  FSEL R154, R209, -INF , P3 ;  /* 0xff800000d19a7808 */ /* 0x001fe40001800000 */
[----:B------:R-:W-:Y:S02]  /*60e0*/  FSEL R198, R198, -INF , P6 ;  /* 0xff800000c6c67808 */ /* 0x000fe40003000000 */
[----:B------:R-:W-:Y:S02]  /*60f0*/  ISETP.GT.AND P6, PT, R164, 0x59, PT ;  /* 0x00000059a400780c */ /* 0x000fe40003fc4270 */
[----:B------:R-:W-:Y:S01]  /*6100*/  FMNMX.FTZ R164, R21, R208, !PT ;  /* 0x000000d015a47209 */ /* 0x000fe20007810000 */
[----:B------:R-:W0:Y:S01]  /*6110*/  MUFU.TANH R156, R156 ;  /* 0x0000009c009c7308 */ /* 0x000e220000002400 */
[----:B------:R-:W-:-:S02]  /*6120*/  FSEL R199, R199, -INF , P6 ;  /* 0xff800000c7c77808 */ /* 0x000fc40003000000 */
[----:B------:R-:W-:Y:S02]  /*6130*/  FMNMX.FTZ R164, R155, R164, !PT ;  /* 0x000000a49ba47209 */ /* 0x000fe40007810000 */
[----:B------:R-:W-:Y:S02]  /*6140*/  ISETP.GT.AND P3, PT, R153, 0x11, PT ;  /* 0x000000119900780c */ /* 0x000fe40003f64270 */
[----:B------:R-:W-:Y:S01]  /*6150*/  FMNMX.FTZ R164, R158, R164, !PT ;  /* 0x000000a49ea47209 */ /* 0x000fe20007810000 */
[----:B------:R-:W3:Y:S01]  /*6160*/  MUFU.TANH R160, R160 ;  /* 0x000000a000a07308 */ /* 0x000ee20000002400 */
[----:B-1----:R-:W-:Y:S02]  /*6170*/  FSEL R180, R161, -INF , P3 ;  /* 0xff800000a1b47808 */ /* 0x002fe40001800000 */
[----:B------:R-:W-:Y:S02]  /*6180*/  FMNMX.FTZ R164, R159, R164, !PT ;  /* 0x000000a49fa47209 */ /* 0x000fe40007810000 */
[----:B------:R-:W-:-:S02]  /*6190*/  ISETP.GT.AND P3, PT, R153, 0x28, PT ;  /* 0x000000289900780c */ /* 0x000fc40003f64270 */
[----:B------:R-:W-:Y:S01]  /*61a0*/  FMNMX.FTZ R164, R162, R164, !PT ;  /* 0x000000a4a2a47209 */ /* 0x000fe20007810000 */
[----:B------:R-:W1:Y:S01]  /*61b0*/  MUFU.TANH R157, R157 ;  /* 0x0000009d009d7308 */ /* 0x000e620000002400 */
[----:B--2---:R-:W-:Y:S02]  /*61c0*/  FSEL R176, R211, -INF , P3 ;  /* 0xff800000d3b07808 */ /* 0x004fe40001800000 */
[----:B------:R-:W-:Y:S02]  /*61d0*/  FMNMX.FTZ R164, R163, R164, !PT ;  /* 0x000000a4a3a47209 */ /* 0x000fe40007810000 */
[----:B0-----:R-:W-:Y:S02]  /*61e0*/  FSEL R209, R156, -INF , P1 ;  /* 0xff8000009cd17808 */ /* 0x001fe40000800000 */
[----:B------:R-:W-:Y:S01]  /*61f0*/  FMNMX.FTZ R164, R166, R164, !PT ;  /* 0x000000a4a6a47209 */ /* 0x000fe20007810000 */
[----:B------:R-:W0:Y:S01]  /*6200*/  MUFU.TANH R165, R165 ;  /* 0x000000a500a57308 */ /* 0x000e220000002400 */
[----:B------:R-:W-:-:S02]  /*6210*/  ISETP.GT.AND P1, PT, R153, 0x19, PT ;  /* 0x000000199900780c */ /* 0x000fc40003f24270 */
[----:B------:R-:W-:Y:S02]  /*6220*/  FMNMX.FTZ R164, R167, R164, !PT ;  /* 0x000000a4a7a47209 */ /* 0x000fe40007810000 */
[----:B---3--:R-:W-:Y:S02]  /*6230*/  FSEL R177, R160, -INF , P4 ;  /* 0xff800000a0b17808 */ /* 0x008fe40002000000 */
[----:B------:R-:W-:Y:S01]  /*6240*/  FMNMX.FTZ R164, R170, R164, !PT ;  /* 0x000000a4aaa47209 */ /* 0x000fe20007810000 */
[----:B------:R-:W2:Y:S01]  /*6250*/  MUFU.TANH R169, R169 ;  /* 0x000000a900a97308 */ /* 0x000ea20000002400 */
[----:B-1----:R-:W-:Y:S02]  /*6260*/  FSEL R185, R157, -INF , P5 ;  /* 0xff8000009db97808 */ /* 0x002fe40002800000 */
[----:B------:R-:W-:Y:S02]  /*6270*/  FMNMX.FTZ R164, R171, R164, !PT ;  /* 0x000000a4aba47209 */ /* 0x000fe40007810000 */
[----:B------:R-:W-:-:S02]  /*6280*/  ISETP.GT.AND P4, PT, R153, 0x21, PT ;  /* 0x000000219900780c */ /* 0x000fc40003f84270 */
[----:B------:R-:W-:Y:S01]  /*6290*/  FMNMX.FTZ R164, R210, R164, !PT ;  /* 0x000000a4d2a47209 */ /* 0x000fe20007810000 */
[----:B------:R-:W1:Y:S01]  /*62a0*/  MUFU.TANH R168, R168 ;  /* 0x000000a800a87308 */ /* 0x000e620000002400 */
[----:B0-----:R-:W-:Y:S02]  /*62b0*/  FSEL R184, R165, -INF , P1 ;  /* 0xff800000a5b87808 */ /* 0x001fe40000800000 */
[----:B------:R-:W-:Y:S02]  /*62c0*/  FMNMX.FTZ R164, R175, R164, !PT ;  /* 0x000000a4afa47209 */ /* 0x000fe40007810000 */
[C---:B------:R-:W-:Y:S02]  /*62d0*/  ISETP.GT.AND P5, PT, R153.reuse, 0x20, PT ;  /* 0x000000209900780c */ /* 0x040fe40003fa4270 */
[----:B------:R-:W-:Y:S01]  /*62e0*/  FMNMX.FTZ R164, R178, R164, !PT ;  /* 0x000000a4b2a47209 */ /* 0x000fe20007810000 */
[----:B------:R-:W0:Y:S01]  /*62f0*/  MUFU.TANH R215, R215 ;  /* 0x000000d700d77308 */ /* 0x000e220000002400 */
[----:B------:R-:W-:-:S02]  /*6300*/  ISETP.GT.AND P1, PT, R153, 0x30, PT ;  /* 0x000000309900780c */ /* 0x000fc40003f24270 */
[----:B------:R-:W-:Y:S02]  /*6310*/  FMNMX.FTZ R164, R179, R164, !PT ;  /* 0x000000a4b3a47209 */ /* 0x000fe40007810000 */
[----:B--2---:R-:W-:Y:S02]  /*6320*/  FSEL R173, R169, -INF , P4 ;  /* 0xff800000a9ad7808 */ /* 0x004fe40002000000 */
        /* <DEDUP_REMOVED lines=8> */
[----:B------:R-:W-:Y:S01]  /*63b0*/  FMNMX.FTZ R164, R187, R164, !PT ;  /* 0x000000a4bba47209 */ /* 0x000fe20007810000 */
[----:B------:R-:W0:Y:S01]  /*63c0*/  S2R R215, SR_TID.X ;  /* 0x0000000000d77919 */ /* 0x000e220000002100 */
[----:B------:R-:W-:Y:S02]  /*63d0*/  ISETP.GT.AND P4, PT, R153, 0x38, PT ;  /* 0x000000389900780c */ /* 0x000fe40003f84270 */
[----:B------:R-:W-:Y:S01]  /*63e0*/  FMNMX.FTZ R164, R190, R164, !PT ;  /* 0x000000a4bea47209 */ /* 0x000fe20007810000 */
[----:B------:R-:W3:Y:S01]  /*63f0*/  MUFU.TANH R218, R218 ;  /* 0x000000da00da7308 */ /* 0x000ee20000002400 */
[----:B--2---:R-:W-:-:S02]  /*6400*/  FSEL R161, R216, -INF , P1 ;  /* 0xff800000d8a17808 */ /* 0x004fc40000800000 */
[----:B------:R-:W-:Y:S02]  /*6410*/  FMNMX.FTZ R164, R191, R164, !PT ;  /* 0x000000a4bfa47209 */ /* 0x000fe40007810000 */
[C---:B------:R-:W-:Y:S02]  /*6420*/  ISETP.GT.AND P3, PT, R153.reuse, 0x39, PT ;  /* 0x000000399900780c */ /* 0x040fe40003f64270 */
[----:B------:R-:W-:Y:S01]  /*6430*/  FMNMX.FTZ R164, R194, R164, !PT ;  /* 0x000000a4c2a47209 */ /* 0x000fe20007810000 */
[----:B------:R-:W2:Y:S01]  /*6440*/  MUFU.TANH R219, R219 ;  /* 0x000000db00db7308 */ /* 0x000ea20000002400 */
[----:B------:R-:W-:Y:S02]  /*6450*/  ISETP.GT.AND P2, PT, R153, 0x40, PT ;  /* 0x000000409900780c */ /* 0x000fe40003f44270 */
[----:B------:R-:W-:Y:S02]  /*6460*/  FMNMX.FTZ R164, R195, R164, !PT ;  /* 0x000000a4c3a47209 */ /* 0x000fe40007810000 */
[----:B------:R-:W-:-:S02]  /*6470*/  ISETP.GT.AND P1, PT, R153, 0x41, PT ;  /* 0x000000419900780c */ /* 0x000fc40003f24270 */
[----:B------:R-:W-:Y:S01]  /*6480*/  FMNMX.FTZ R164, R198, R164, !PT ;  /* 0x000000a4c6a47209 */ /* 0x000fe20007810000 */
[----:B------:R-:W4:Y:S01]  /*6490*/  MUFU.TANH R220, R220 ;  /* 0x000000dc00dc7308 */ /* 0x000f220000002400 */
[----:B-1----:R-:W-:Y:S02]  /*64a0*/  FSEL R168, R217, -INF , P5 ;  /* 0xff800000d9a87808 */ /* 0x002fe40002800000 */
[----:B------:R-:W-:Y:S02]  /*64b0*/  FMNMX.FTZ R164, R199, R164, !PT ;  /* 0x000000a4c7a47209 */ /* 0x000fe40007810000 */
[----:B---3--:R-:W-:Y:S02]  /*64c0*/  FSEL R160, R218, -INF , P4 ;  /* 0xff800000daa07808 */ /* 0x008fe40002000000 */
[----:B------:R-:W-:Y:S01]  /*64d0*/  ISETP.GT.AND P5, PT, R153, 0x49, PT ;  /* 0x000000499900780c */ /* 0x000fe20003fa4270 */
[----:B------:R-:W1:Y:S01]  /*64e0*/  SHFL.BFLY PT, R174, R164, 0x2, 0x1f ;  /* 0x0c401f00a4ae7f89 */ /* 0x000e6200000e0000 */
[----:B------:R-:W3:Y:S01]  /*64f0*/  MUFU.TANH R221, R221 ;  /* 0x000000dd00dd7308 */ /* 0x000ee20000002400 */
[----:B--2---:R-:W-:-:S02]  /*6500*/  FSEL R165, R219, -INF , P3 ;  /* 0xff800000dba57808 */ /* 0x004fc40001800000 */
[C---:B------:R-:W-:Y:S02]  /*6510*/  ISETP.GT.AND P4, PT, R153.reuse, 0x50, PT ;  /* 0x000000509900780c */ /* 0x040fe40003f84270 */
[C---:B------:R-:W-:Y:S02]  /*6520*/  ISETP.GT.AND P3, PT, R153.reuse, 0x51, PT ;  /* 0x000000519900780c */ /* 0x040fe40003f64270 */
[----:B0-----:R-:W-:Y:S01]  /*6530*/  SHF.R.U32.HI R215, RZ, 0x7, R215 ;  /* 0x00000007ffd77819 */ /* 0x001fe200000116d7 */
[----:B------:R-:W0:Y:S01]  /*6540*/  MUFU.TANH R192, R192 ;  /* 0x000000c000c07308 */ /* 0x000e220000002400 */
[----:B----4-:R-:W-:Y:S02]  /*6550*/  FSEL R157, R220, -INF , P2 ;  /* 0xff800000dc9d7808 */ /* 0x010fe40001000000 */
[----:B------:R-:W-:Y:S02]  /*6560*/  ISETP.GT.AND P2, PT, R153, 0x58, PT ;  /* 0x000000589900780c */ /* 0x000fe40003f44270 */
[----:B---3--:R-:W-:-:S02]  /*6570*/  FSEL R156, R221, -INF , P1 ;  /* 0xff800000dd9c7808 */ /* 0x008fc40000800000 */
[----:B------:R-:W-:Y:S02]  /*6580*/  ISETP.GT.AND P1, PT, R153, 0x59, PT ;  /* 0x000000599900780c */ /* 0x000fe40003f24270 */
[----:B-1----:R-:W-:Y:S02]  /*6590*/  FMNMX.FTZ R164, R164, R174, !PT ;  /* 0x000000aea4a47209 */ /* 0x002fe40007810000 */
[----:B0-----:R-:W-:-:S03]  /*65a0*/  FSEL R192, R192, -INF , P4 ;  /* 0xff800000c0c07808 */ /* 0x001fc60002000000 */
[----:B------:R-:W0:Y:S02]  /*65b0*/  SHFL.BFLY PT, R174, R164, 0x1, 0x1f ;  /* 0x0c201f00a4ae7f89 */ /* 0x000e2400000e0000 */
[----:B0-----:R-:W-:-:S04]  /*65c0*/  FMNMX.FTZ R164, R164, R174, !PT ;  /* 0x000000aea4a47209 */ /* 0x001fc80007810000 */
        /* <DEDUP_REMOVED lines=8> */
[----:B------:R-:W-:Y:S01]  /*6650*/  FMUL.FTZ R208, R208, UR5 ;  /* 0x00000005d0d07c20 */ /* 0x000fe20008410000 */
        /* <DEDUP_REMOVED lines=23> */
[----:B------:R-:W0:Y:S08]  /*67d0*/  MUFU.EX2 R211, R208 ;  /* 0x000000d000d37308 */ /* 0x000e300000000800 */
[----:B------:R-:W1:Y:S08]  /*67e0*/  MUFU.EX2 R153, R155 ;  /* 0x0000009b00997308 */ /* 0x000e700000000800 */
[----:B------:R2:W3:Y:S01]  /*67f0*/  MUFU.TANH R174, R188 ;  /* 0x000000bc00ae7308 */ /* 0x0004e20000002400 */
[----:B0-----:R-:W-:Y:S01]  /*6800*/  FFMA.FTZ R3, R211, R3, R21 ;  /* 0x00000003d3037223 */ /* 0x001fe20000010015 */
[-C--:B------:R-:W-:Y:S01]  /*6810*/  FMUL.FTZ R26, R26, R211.reuse ;  /* 0x000000d31a1a7220 */ /* 0x080fe20000410000 */
[-C--:B------:R-:W-:Y:S01]  /*6820*/  FMUL.FTZ R27, R27, R211.reuse ;  /* 0x000000d31b1b7220 */ /* 0x080fe20000410000 */
[-C--:B------:R-:W-:Y:S01]  /*6830*/  FMUL.FTZ R30, R30, R211.reuse ;  /* 0x000000d31e1e7220 */ /* 0x080fe20000410000 */
[-C--:B------:R-:W-:Y:S01]  /*6840*/  FMUL.FTZ R31, R31, R211.reuse ;  /* 0x000000d31f1f7220 */ /* 0x080fe20000410000 */
[-C--:B------:R-:W-:Y:S01]  /*6850*/  FMUL.FTZ R34, R34, R211.reuse ;  /* 0x000000d322227220 */ /* 0x080fe20000410000 */
[-C--:B------:R-:W-:Y:S01]  /*6860*/  FMUL.FTZ R35, R35, R211.reuse ;  /* 0x000000d323237220 */ /* 0x080fe20000410000 */
[----:B------:R-:W-:Y:S01]  /*6870*/  FMUL.FTZ R38, R38, R211 ;  /* 0x000000d326267220 */ /* 0x000fe20000410000 */
[C---:B-1----:R-:W-:Y:S01]  /*6880*/  FADD.FTZ R3, R153.reuse, R3 ;  /* 0x0000000399037221 */ /* 0x042fe20000010000 */
[----:B------:R-:W-:Y:S01]  /*6890*/  F2FP.F16.F32.PACK_AB R153, R153, R21 ;  /* 0x000000159999723e */ /* 0x000fe200000000ff */
[----:B--2---:R-:W-:Y:S01]  /*68a0*/  FMUL.FTZ R188, R196, UR10 ;  /* 0x0000000ac4bc7c20 */ /* 0x004fe20008410000 */
[----:B------:R-:W-:Y:S01]  /*68b0*/  FMNMX.FTZ R21, R154, R207, !PT ;  /* 0x000000cf9a157209 */ /* 0x000fe20007810000 */
[----:B------:R-:W-:Y:S01]  /*68c0*/  MUFU.EX2 R196, R158 ;  /* 0x0000009e00c47308 */ /* 0x000fe20000000800 */
[-C--:B------:R-:W-:Y:S01]  /*68d0*/  FMUL.FTZ R39, R39, R211.reuse ;  /* 0x000000d327277220 */ /* 0x080fe20000410000 */
[----:B------:R-:W-:Y:S01]  /*68e0*/  FMUL.FTZ R42, R42, R211 ;  /* 0x000000d32a2a7220 */ /* 0x000fe20000410000 */
[----:B------:R-:W-:Y:S01]  /*68f0*/  FMNMX.FTZ R21, R152, R21, !PT ;  /* 0x0000001598157209 */ /* 0x000fe20007810000 */
[-C--:B------:R-:W-:Y:S01]  /*6900*/  FMUL.FTZ R43, R43, R211.reuse ;  /* 0x000000d32b2b7220 */ /* 0x080fe20000410000 */
[----:B---3--:R-:W-:Y:S01]  /*6910*/  FSEL R174, R174, -INF , P6 ;  /* 0xff800000aeae7808 */ /* 0x008fe20003000000 */
[----:B------:R-:W-:Y:S01]  /*6920*/  FMUL.FTZ R46, R46, R211 ;  /* 0x000000d32e2e7220 */ /* 0x000fe20000410000 */
[----:B------:R-:W-:Y:S01]  /*6930*/  FMNMX.FTZ R21, R209, R21, !PT ;  /* 0x00000015d1157209 */ /* 0x000fe20007810000 */
[----:B------:R-:W0:Y:S01]  /*6940*/  MUFU.TANH R188, R188 ;  /* 0x000000bc00bc7308 */ /* 0x000e220000002400 */
[-C--:B------:R-:W-:Y:S01]  /*6950*/  FMUL.FTZ R47, R47, R211.reuse ;  /* 0x000000d32f2f7220 */ /* 0x080fe20000410000 */
[----:B------:R-:W-:Y:S01]  /*6960*/  FMUL.FTZ R50, R50, R211 ;  /* 0x000000d332327220 */ /* 0x000fe20000410000 */
[----:B------:R-:W-:Y:S01]  /*6970*/  FMNMX.FTZ R21, R185, R21, !PT ;  /* 0x00000015b9157209 */ /* 0x000fe20007810000 */
[-C--:B------:R-:W-:Y:S01]  /*6980*/  FMUL.FTZ R51, R51, R211.reuse ;  /* 0x000000d333337220 */ /* 0x080fe20000410000 */
        /* <DEDUP_REMOVED lines=12> */
[----:B0-----:R-:W-:Y:S01]  /*6a50*/  FSEL R188, R188, -INF , P2 ;  /* 0xff800000bcbc7808 */ /* 0x001fe20001000000 */
        /* <DEDUP_REMOVED lines=11> */
[----:B------:R0:W1:Y:S01]  /*6b10*/  MUFU.TANH R21, R189 ;  /* 0x000000bd00157308 */ /* 0x0000620000002400 */
[----:B------:R-:W-:Y:S01]  /*6b20*/  FMUL.FTZ R87, R87, R211 ;  /* 0x000000d357577220 */ /* 0x000fe20000410000 */
[----:B------:R-:W-:Y:S01]  /*6b30*/  FMNMX.FTZ R155, R176, R155, !PT ;  /* 0x0000009bb09b7209 */ /* 0x000fe20007810000 */
[-C--:B------:R-:W-:Y:S01]  /*6b40*/  FMUL.FTZ R90, R90, R211.reuse ;  /* 0x000000d35a5a7220 */ /* 0x080fe20000410000 */
[-C--:B------:R-:W-:Y:S01]  /*6b50*/  FMUL.FTZ R91, R91, R211.reuse ;  /* 0x000000d35b5b7220 */ /* 0x080fe20000410000 */
[----:B------:R-:W-:Y:S01]  /*6b60*/  FMUL.FTZ R94, R94, R211 ;  /* 0x000000d35e5e7220 */ /* 0x000fe20000410000 */
[----:B------:R-:W-:Y:S01]  /*6b70*/  FMNMX.FTZ R155, R169, R155, !PT ;  /* 0x0000009ba99b7209 */ /* 0x000fe20007810000 */
[-C--:B------:R-:W-:Y:S01]  /*6b80*/  FMUL.FTZ R95, R95, R211.reuse ;  /* 0x000000d35f5f7220 */ /* 0x080fe20000410000 */
[----:B------:R-:W-:Y:S01]  /*6b90*/  FMUL.FTZ R98, R98, R211 ;  /* 0x000000d362627220 */ /* 0x000fe20000410000 */
[----:B0-----:R-:W-:Y:S01]  /*6ba0*/  FMUL.FTZ R189, R193, UR10 ;  /* 0x0000000ac1bd7c20 */ /* 0x001fe20008410000 */
[----:B------:R-:W-:Y:S01]  /*6bb0*/  FMNMX.FTZ R155, R161, R155, !PT ;  /* 0x0000009ba19b7209 */ /* 0x000fe20007810000 */
[----:B------:R-:W-:Y:S01]  /*6bc0*/  FMUL.FTZ R193, R197, UR10 ;  /* 0x0000000ac5c17c20 */ /* 0x000fe20008410000 */
[----:B------:R-:W-:Y:S01]  /*6bd0*/  UIADD3 UR10, UR4, 0x32440, URZ ;  /* 0x00032440040a7890 */ /* 0x000fe2000fffe03f */
[----:B------:R-:W-:Y:S01]  /*6be0*/  FMUL.FTZ R99, R99, R211 ;  /* 0x000000d363637220 */ /* 0x000fe20000410000 */
[----:B------:R-:W-:Y:S01]  /*6bf0*/  FMNMX.FTZ R155, R168, R155, !PT ;  /* 0x0000009ba89b7209 */ /* 0x000fe20007810000 */
[----:B------:R-:W0:Y:S01]  /*6c00*/  MUFU.TANH R189, R189 ;  /* 0x000000bd00bd7308 */ /* 0x000e220000002400 */
[----:B------:R-:W-:Y:S01]  /*6c10*/  UPRMT UR10, UR55, 0x654, UR10 ;  /* 0x00000654370a7896 */ /* 0x000fe2000800000a */
        /* <DEDUP_REMOVED lines=24> */
[----:B-1----:R-:W-:Y:S01]  /*6da0*/  FSEL R193, R193, -INF , P1 ;  /* 0xff800000c1c17808 */ /* 0x002fe20000800000 */
        /* <DEDUP_REMOVED lines=14> */
[----:B------:R-:W-:Y:S01]  /*6e90*/  FMUL.FTZ R151, R151, R211 ;  /* 0x000000d397977220 */ /* 0x000fe20000410000 */
[----:B------:R-:W-:Y:S01]  /*6ea0*/  SYNCS.ARRIVE.TRANS64.RED.A1T0 RZ, [UR10], RZ ;  /* 0x000000ffffff79a7 */ /* 0x000fe2000810040a */
[----:B------:R-:W0:Y:S01]  /*6eb0*/  MUFU.EX2 R159, R159 ;  /* 0x0000009f009f7308 */ /* 0x000e220000000800 */
[----:B------:R-:W-:Y:S01]  /*6ec0*/  UMOV UR10, UR6 ;  /* 0x00000006000a7c82 */ /* 0x000fe20008000000 */
[----:B------:R-:W1:Y:S01]  /*6ed0*/  SHFL.BFLY PT, R155, R21, 0x2, 0x1f ;  /* 0x0c401f00159b7f89 */ /* 0x000e6200000e0000 */
[----:B------:R-:W-:-:S05]  /*6ee0*/  FADD.FTZ R3, R196, R3 ;  /* 0x00000003c4037221 */ /* 0x000fca0000010000 */
[----:B------:R-:W2:Y:S08]  /*6ef0*/  MUFU.EX2 R162, R162 ;  /* 0x000000a200a27308 */ /* 0x000eb00000000800 */
[----:B------:R-:W3:Y:S01]  /*6f00*/  MUFU.EX2 R163, R163 ;  /* 0x000000a300a37308 */ /* 0x000ee20000000800 */
[----:B0-----:R-:W-:-:S07]  /*6f10*/  FADD.FTZ R3, R159, R3 ;  /* 0x000000039f037221 */ /* 0x001fce0000010000 */
[----:B------:R-:W0:Y:S01]  /*6f20*/  MUFU.EX2 R166, R166 ;  /* 0x000000a600a67308 */ /* 0x000e220000000800 */
[----:B--2---:R-:W-:Y:S01]  /*6f30*/  FADD.FTZ R3, R162, R3 ;  /* 0x00000003a2037221 */ /* 0x004fe20000010000 */
[----:B-1----:R-:W-:-:S05]  /*6f40*/  FMNMX.FTZ R21, R21, R155, !PT ;  /* 0x0000009b15157209 */ /* 0x002fca0007810000 */
[----:B------:R-:W1:Y:S01]  /*6f50*/  SHFL.BFLY PT, R155, R21, 0x1, 0x1f ;  /* 0x0c201f00159b7f89 */ /* 0x000e6200000e0000 */
[----:B------:R-:W2:Y:S01]  /*6f60*/  MUFU.EX2 R167, R167 ;  /* 0x000000a700a77308 */ /* 0x000ea20000000800 */
[----:B---3--:R-:W-:-:S07]  /*6f70*/  FADD.FTZ R3, R163, R3 ;  /* 0x00000003a3037221 */ /* 0x008fce0000010000 */
[----:B------:R-:W3:Y:S01]  /*6f80*/  MUFU.EX2 R170, R170 ;  /* 0x000000aa00aa7308 */ /* 0x000ee20000000800 */
[----:B0-----:R-:W-:-:S07]  /*6f90*/  FADD.FTZ R3, R166, R3 ;  /* 0x00000003a6037221 */ /* 0x001fce0000010000 */
[----:B------:R-:W0:Y:S01]  /*6fa0*/  MUFU.EX2 R171, R171 ;  /* 0x000000ab00ab7308 */ /* 0x000e220000000800 */
[----:B--2---:R-:W-:Y:S01]  /*6fb0*/  FADD.FTZ R3, R167, R3 ;  /* 0x00000003a7037221 */ /* 0x004fe20000010000 */
[----:B-1----:R-:W-:-:S06]  /*6fc0*/  FMNMX.FTZ R21, R21, R155, !PT ;  /* 0x0000009b15157209 */ /* 0x002fcc0007810000 */
[----:B------:R-:W-:Y:S01]  /*6fd0*/  MUFU.EX2 R210, R210 ;  /* 0x000000d200d27308 */ /* 0x000fe20000000800 */
[----:B---3--:R-:W-:Y:S01]  /*6fe0*/  FADD.FTZ R3, R170, R3 ;  /* 0x00000003aa037221 */ /* 0x008fe20000010000 */
[C---:B------:R-:W-:Y:S01]  /*6ff0*/  FSETP.NEU.FTZ.AND P1, PT, R21.reuse, -INF , PT ;  /* 0xff8000001500780b */ /* 0x040fe20003f3d000 */
[----:B------:R-:W-:-:S03]  /*7000*/  FMUL.FTZ R158, R21, UR5 ;  /* 0x00000005159e7c20 */ /* 0x000fc60008410000 */
[----:B------:R-:W-:Y:S02]  /*7010*/  FSEL R155, R21, RZ, P1 ;  /* 0x000000ff159b7208 */ /* 0x000fe40000800000 */
[----:B------:R-:W-:Y:S01]  /*7020*/  MUFU.EX2 R175, R175 ;  /* 0x000000af00af7308 */ /* 0x000fe20000000800 */
[----:B------:R-:W-:Y:S01]  /*7030*/  FSEL R158, R158, RZ, P1 ;  /* 0x000000ff9e9e7208 */ /* 0x000fe20000800000 */
[----:B0-----:R-:W-:Y:S01]  /*7040*/  FADD.FTZ R3, R171, R3 ;  /* 0x00000003ab037221 */ /* 0x001fe20000010000 */
[----:B------:R-:W-:-:S03]  /*7050*/  FADD.FTZ R155, -R155, R207 ;  /* 0x000000cf9b9b7221 */ /* 0x000fc60000010100 */
[--C-:B------:R-:W-:Y:S01]  /*7060*/  FFMA.FTZ R208, R152, UR5, -R158.reuse ;  /* 0x0000000598d07c23 */ /* 0x100fe2000801089e */
[--C-:B------:R-:W-:Y:S01]  /*7070*/  FFMA.FTZ R152, R209, UR5, -R158.reuse ;  /* 0x00000005d1987c23 */ /* 0x100fe2000801089e */
[--C-:B------:R-:W-:Y:S01]  /*7080*/  FFMA.FTZ R207, R154, UR5, -R158.reuse ;  /* 0x000000059acf7c23 */ /* 0x100fe2000801089e */
[----:B------:R-:W-:Y:S01]  /*7090*/  FMUL.FTZ R155, R155, UR5 ;  /* 0x000000059b9b7c20 */ /* 0x000fe20008410000 */
        /* <DEDUP_REMOVED lines=8> */
[----:B------:R-:W-:Y:S01]  /*7120*/  FFMA.FTZ R176, R176, UR5, -R158 ;  /* 0x00000005b0b07c23 */ /* 0x000fe2000801089e */
[----:B------:R1:W2:Y:S01]  /*7130*/  MUFU.EX2 R209, R155 ;  /* 0x0000009b00d17308 */ /* 0x0002a20000000800 */
[----:B0-----:R-:W-:-:S02]  /*7140*/  VIADD R152, R215, 0x8 ;  /* 0x00000008d7987836 */ /* 0x001fc40000000000 */
[--C-:B------:R-:W-:Y:S01]  /*7150*/  FFMA.FTZ R169, R169, UR5, -R158.reuse ;  /* 0x00000005a9a97c23 */ /* 0x100fe2000801089e */
[--C-:B------:R-:W-:Y:S01]  /*7160*/  FFMA.FTZ R215, R161, UR5, -R158.reuse ;  /* 0x00000005a1d77c23 */ /* 0x100fe2000801089e */
[--C-:B------:R-:W-:Y:S01]  /*7170*/  FFMA.FTZ R161, R168, UR5, -R158.reuse ;  /* 0x00000005a8a17c23 */ /* 0x100fe2000801089e */
[--C-:B------:R-:W-:Y:S01]  /*7180*/  FFMA.FTZ R160, R160, UR5, -R158.reuse ;  /* 0x00000005a0a07c23 */ /* 0x100fe2000801089e */
[--C-:B------:R-:W-:Y:S01]  /*7190*/  FFMA.FTZ R165, R165, UR5, -R158.reuse ;  /* 0x00000005a5a57c23 */ /* 0x100fe2000801089e */
[--C-:B------:R-:W-:Y:S01]  /*71a0*/  FFMA.FTZ R168, R174, UR5, -R158.reuse ;  /* 0x00000005aea87c23 */ /* 0x100fe2000801089e */
[----:B------:R-:W-:Y:S01]  /*71b0*/  MUFU.EX2 R207, R207 ;  /* 0x000000cf00cf7308 */ /* 0x000fe20000000800 */
[----:B-1----:R-:W-:Y:S01]  /*71c0*/  F2FP.F16.F32.PACK_AB R155, R159, R196 ;  /* 0x000000c49f9b723e */ /* 0x002fe200000000ff */
[--C-:B------:R-:W-:Y:S01]  /*71d0*/  FFMA.FTZ R157, R157, UR5, -R158.reuse ;  /* 0x000000059d9d7c23 */ /* 0x100fe2000801089e */
[--C-:B------:R-:W-:Y:S01]  /*71e0*/  FFMA.FTZ R156, R156, UR5, -R158.reuse ;  /* 0x000000059c9c7c23 */ /* 0x100fe2000801089e */
[--C-:B------:R-:W-:Y:S01]  /*71f0*/  FFMA.FTZ R174, R197, UR5, -R158.reuse ;  /* 0x00000005c5ae7c23 */ /* 0x100fe2000801089e */
[--C-:B------:R-:W-:Y:S01]  /*7200*/  FFMA.FTZ R192, R192, UR5, -R158.reuse ;  /* 0x00000005c0c07c23 */ /* 0x100fe2000801089e */
[--C-:B------:R-:W-:Y:S01]  /*7210*/  FFMA.FTZ R189, R189, UR5, -R158.reuse ;  /* 0x00000005bdbd7c23 */ /* 0x100fe2000801089e */
[--C-:B------:R-:W-:Y:S01]  /*7220*/  FFMA.FTZ R188, R188, UR5, -R158.reuse ;  /* 0x00000005bcbc7c23 */ /* 0x100fe2000801089e */
[----:B------:R-:W0:Y:S01]  /*7230*/  MUFU.EX2 R208, R208 ;  /* 0x000000d000d07308 */ /* 0x000e220000000800 */
[----:B------:R0:W-:Y:S01]  /*7240*/  BAR.SYNC.DEFER_BLOCKING R152, 0x100 ;  /* 0x000400980000751d */ /* 0x0001e20000010000 */
[-C--:B--2---:R-:W-:Y:S01]  /*7250*/  FMUL.FTZ R24, R24, R209.reuse ;  /* 0x000000d118187220 */ /* 0x084fe20000410000 */
        /* <DEDUP_REMOVED lines=65> */
[----:B------:R-:W0:Y:S01]  /*7670*/  MUFU.EX2 R177, R177 ;  /* 0x000000b100b17308 */ /* 0x000e220000000800 */
[----:B-1----:R-:W-:Y:S01]  /*7680*/  F2FP.F16.F32.PACK_AB R154, R185, R211 ;  /* 0x000000d3b99a723e */ /* 0x002fe200000000ff */
[----:B------:R-:W-:Y:S01]  /*7690*/  FFMA.FTZ R158, R193, UR5, -R158 ;  /* 0x00000005c19e7c23 */ /* 0x000fe2000801089e */
[----:B------:R-:W-:Y:S01]  /*76a0*/  FFMA.FTZ R2, R209, R2, R207 ;  /* 0x00000002d1027223 */ /* 0x000fe200000100cf */
[----:B------:R-:W-:Y:S01]  /*76b0*/  FADD.FTZ R3, R210, R3 ;  /* 0x00000003d2037221 */ /* 0x000fe20000010000 */
[----:B------:R-:W-:-:S02]  /*76c0*/  WARPGROUP.ARRIVE ;  /* 0x00000000000079c5 */ /* 0x000fc40000000000 */
[----:B------:R-:W-:Y:S01]  /*76d0*/  FADD.FTZ R2, R208, R2 ;  /* 0x00000002d0027221 */ /* 0x000fe20000010000 */
[----:B------:R-:W1:Y:S01]  /*76e0*/  MUFU.EX2 R180, R180 ;  /* 0x000000b400b47308 */ /* 0x000e620000000800 */
[----:B------:R-:W-:Y:S02]  /*76f0*/  FADD.FTZ R3, R175, R3 ;  /* 0x00000003af037221 */ /* 0x000fe40000010000 */
[----:B------:R-:W-:Y:S01]  /*7700*/  HGMMA.64x256x16.F32 R24, R152, gdesc[UR8].tnspB, R24, gsb0 ;  /* 0x43e0000898187df0 */ /* 0x000fe20008000818 */
[----:B------:R-:W-:Y:S01]  /*7710*/  UIADD3 UR10, UR6, 0x80, URZ ;  /* 0x00000080060a7890 */ /* 0x000fe2000fffe03f */
[----:B------:R-:W-:Y:S01]  /*7720*/  FADD.FTZ R2, R211, R2 ;  /* 0x00000002d3027221 */ /* 0x000fe20000010000 */
[----:B------:R-:W-:Y:S02]  /*7730*/  UMOV UR11, 0x40000040 ;  /* 0x40000040000b7882 */ /* 0x000fe40000000000 */
[----:B------:R-:W2:Y:S01]  /*7740*/  MUFU.EX2 R181, R181 ;  /* 0x000000b500b57308 */ /* 0x000ea20000000800 */
[----:B------:R-:W-:-:S04]  /*7750*/  FADD.FTZ R2, R185, R2 ;  /* 0x00000002b9027221 */ /* 0x000fc80000010000 */
[----:B0-----:R-:W-:-:S03]  /*7760*/  FADD.FTZ R2, R177, R2 ;  /* 0x00000002b1027221 */ /* 0x001fc60000010000 */
[----:B------:R-:W0:Y:S01]  /*7770*/  MUFU.EX2 R184, R184 ;  /* 0x000000b800b87308 */ /* 0x000e220000000800 */
[----:B-1----:R-:W-:-:S07]  /*7780*/  FADD.FTZ R2, R180, R2 ;  /* 0x00000002b4027221 */ /* 0x002fce0000010000 */
[----:B------:R-:W1:Y:S01]  /*7790*/  MUFU.EX2 R172, R172 ;  /* 0x000000ac00ac7308 */ /* 0x000e620000000800 */
[----:B--2---:R-:W-:-:S07]  /*77a0*/  FADD.FTZ R2, R181, R2 ;  /* 0x00000002b5027221 */ /* 0x004fce0000010000 */
[----:B------:R-:W2:Y:S01]  /*77b0*/  MUFU.EX2 R173, R173 ;  /* 0x000000ad00ad7308 */ /* 0x000ea20000000800 */
[----:B0-----:R-:W-:-:S07]  /*77c0*/  FADD.FTZ R2, R184, R2 ;  /* 0x00000002b8027221 */ /* 0x001fce0000010000 */
[----:B------:R-:W-:Y:S01]  /*77d0*/  MUFU.EX2 R176, R176 ;  /* 0x000000b000b07308 */ /* 0x000fe20000000800 */
[----:B-1----:R-:W-:-:S07]  /*77e0*/  FADD.FTZ R2, R172, R2 ;  /* 0x00000002ac027221 */ /* 0x002fce0000010000 */
[----:B------:R-:W0:Y:S01]  /*77f0*/  MUFU.EX2 R169, R169 ;  /* 0x000000a900a97308 */ /* 0x000e220000000800 */
[----:B--2---:R-:W-:-:S07]  /*7800*/  FADD.FTZ R2, R173, R2 ;  /* 0x00000002ad027221 */ /* 0x004fce0000010000 */
[----:B------:R-:W-:Y:S08]  /*7810*/  MUFU.EX2 R178, R178 ;  /* 0x000000b200b27308 */ /* 0x000ff00000000800 */
[----:B------:R-:W-:Y:S08]  /*7820*/  MUFU.EX2 R179, R179 ;  /* 0x000000b300b37308 */ /* 0x000ff00000000800 */
[----:B------:R-:W-:Y:S08]  /*7830*/  MUFU.EX2 R182, R182 ;  /* 0x000000b600b67308 */ /* 0x000ff00000000800 */
[----:B------:R-:W-:Y:S08]  /*7840*/  MUFU.EX2 R215, R215 ;  /* 0x000000d700d77308 */ /* 0x000ff00000000800 */
[----:B------:R-:W1:Y:S08]  /*7850*/  MUFU.EX2 R161, R161 ;  /* 0x000000a100a17308 */ /* 0x000e700000000800 */
[----:B------:R-:W-:Y:S08]  /*7860*/  MUFU.EX2 R160, R160 ;  /* 0x000000a000a07308 */ /* 0x000ff00000000800 */
[----:B------:R-:W2:Y:S08]  /*7870*/  MUFU.EX2 R165, R165 ;  /* 0x000000a500a57308 */ /* 0x000eb00000000800 */
[----:B------:R-:W3:Y:S08]  /*7880*/  MUFU.EX2 R183, R183 ;  /* 0x000000b700b77308 */ /* 0x000ef00000000800 */
[----:B------:R-:W-:Y:S08]  /*7890*/  MUFU.EX2 R186, R186 ;  /* 0x000000ba00ba7308 */ /* 0x000ff00000000800 */
[----:B------:R-:W-:Y:S08]  /*78a0*/  MUFU.EX2 R187, R187 ;  /* 0x000000bb00bb7308 */ /* 0x000ff00000000800 */
[----:B------:R-:W-:Y:S08]  /*78b0*/  MUFU.EX2 R190, R190 ;  /* 0x000000be00be7308 */ /* 0x000ff00000000800 */
[----:B------:R-:W4:Y:S08]  /*78c0*/  MUFU.EX2 R157, R157 ;  /* 0x0000009d009d7308 */ /* 0x000f300000000800 */
[----:B------:R-:W5:Y:S08]  /*78d0*/  MUFU.EX2 R156, R156 ;  /* 0x0000009c009c7308 */ /* 0x000f700000000800 */
[----:B------:R-:W5:Y:S08]  /*78e0*/  MUFU.EX2 R168, R168 ;  /* 0x000000a800a87308 */ /* 0x000f700000000800 */
[----:B------:R-:W5:Y:S08]  /*78f0*/  MUFU.EX2 R174, R174 ;  /* 0x000000ae00ae7308 */ /* 0x000f700000000800 */
[----:B------:R-:W5:Y:S08]  /*7900*/  MUFU.EX2 R191, R191 ;  /* 0x000000bf00bf7308 */ /* 0x000f700000000800 */
[----:B------:R-:W-:Y:S08]  /*7910*/  MUFU.EX2 R194, R194 ;  /* 0x000000c200c27308 */ /* 0x000ff00000000800 */
[----:B------:R-:W-:Y:S08]  /*7920*/  MUFU.EX2 R195, R195 ;  /* 0x000000c300c37308 */ /* 0x000ff00000000800 */
[----:B------:R-:W-:Y:S08]  /*7930*/  MUFU.EX2 R198, R198 ;  /* 0x000000c600c67308 */ /* 0x000ff00000000800 */
[----:B------:R-:W5:Y:S08]  /*7940*/  MUFU.EX2 R192, R192 ;  /* 0x000000c000c07308 */ /* 0x000f700000000800 */
[----:B------:R-:W5:Y:S08]  /*7950*/  MUFU.EX2 R189, R189 ;  /* 0x000000bd00bd7308 */ /* 0x000f700000000800 */
[----:B------:R-:W5:Y:S08]  /*7960*/  MUFU.EX2 R188, R188 ;  /* 0x000000bc00bc7308 */ /* 0x000f700000000800 */
[----:B------:R-:W5:Y:S08]  /*7970*/  MUFU.EX2 R158, R158 ;  /* 0x0000009e009e7308 */ /* 0x000f700000000800 */
[----:B------:R-:W5:Y:S01]  /*7980*/  MUFU.EX2 R199, R199 ;  /* 0x000000c700c77308 */ /* 0x000f620000000800 */
[----:B------:R-:W-:-:S02]  /*7990*/  WARPGROUP.DEPBAR.LE gsb0, 0x0 ;  /* 0x00008000000079c5 */ /* 0x000fc40000010000 */
[----:B------:R-:W-:Y:S02]  /*79a0*/  F2FP.F16.F32.PACK_AB R153, R163, R162 ;  /* 0x000000a2a399723e */ /* 0x000fe400000000ff */
[----:B------:R-:W-:Y:S02]  /*79b0*/  F2FP.F16.F32.PACK_AB R155, R167, R166 ;  /* 0x000000a6a79b723e */ /* 0x000fe400000000ff */
[----:B------:R-:W-:Y:S02]  /*79c0*/  F2FP.F16.F32.PACK_AB R152, R180, R177 ;  /* 0x000000b1b498723e */ /* 0x000fe400000000ff */
[----:B------:R-:W-:-:S04]  /*79d0*/  F2FP.F16.F32.PACK_AB R154, R184, R181 ;  /* 0x000000b5b89a723e */ /* 0x000fc800000000ff */
[----:B------:R-:W-:-:S06]  /*79e0*/  WARPGROUP.ARRIVE ;  /* 0x00000000000079c5 */ /* 0x000fcc0000000000 */
[----:B------:R-:W-:Y:S01]  /*79f0*/  HGMMA.64x256x16.F32 R24, R152, gdesc[UR8].tnspB, R24, gsb0 ;  /* 0x43e0000898187df0 */ /* 0x000fe20008000818 */
[----:B------:R-:W-:Y:S01]  /*7a00*/  UIADD3 UR10, UR6, 0x100, URZ ;  /* 0x00000100060a7890 */ /* 0x000fe2000fffe03f */
[----:B------:R-:W-:Y:S01]  /*7a10*/  UMOV UR11, 0x40000040 ;  /* 0x40000040000b7882 */ /* 0x000fe20000000000 */
[----:B------:R-:W-:Y:S02]  /*7a20*/  WARPGROUP.DEPBAR.LE gsb0, 0x0 ;  /* 0x00008000000079c5 */ /* 0x000fe40000010000 */
[----:B------:R-:W-:Y:S02]  /*7a30*/  F2FP.F16.F32.PACK_AB R152, R173, R172 ;  /* 0x000000acad98723e */ /* 0x000fe400000000ff */
[----:B------:R-:W-:Y:S02]  /*7a40*/  F2FP.F16.F32.PACK_AB R153, R171, R170 ;  /* 0x000000aaab99723e */ /* 0x000fe400000000ff */
[----:B0-----:R-:W-:Y:S01]  /*7a50*/  F2FP.F16.F32.PACK_AB R154, R169, R176 ;  /* 0x000000b0a99a723e */ /* 0x001fe200000000ff */
[----:B------:R-:W-:Y:S01]  /*7a60*/  FADD.FTZ R176, R176, R2 ;  /* 0x00000002b0b07221 */ /* 0x000fe20000010000 */
[----:B------:R-:W-:-:S03]  /*7a70*/  F2FP.F16.F32.PACK_AB R155, R175, R210 ;  /* 0x000000d2af9b723e */ /* 0x000fc600000000ff */
[----:B------:R-:W-:Y:S01]  /*7a80*/  FADD.FTZ R176, R169, R176 ;  /* 0x000000b0a9b07221 */ /* 0x000fe20000010000 */
[----:B------:R-:W-:-:S13]  /*7a90*/  WARPGROUP.ARRIVE ;  /* 0x00000000000079c5 */ /* 0x000fda0000000000 */
[----:B------:R-:W-:Y:S01]  /*7aa0*/  HGMMA.64x256x16.F32 R24, R152, gdesc[UR8].tnspB, R24, gsb0 ;  /* 0x43e0000898187df0 */ /* 0x000fe20008000818 */
[----:B------:R-:W-:Y:S01]  /*7ab0*/  UIADD3 UR10, UR6, 0x180, URZ ;  /* 0x00000180060a7890 */ /* 0x000fe2000fffe03f */
[----:B------:R-:W-:Y:S01]  /*7ac0*/  UMOV UR11, 0x40000040 ;  /* 0x40000040000b7882 */ /* 0x000fe20000000000 */
[----:B------:R-:W-:Y:S02]  /*7ad0*/  WARPGROUP.DEPBAR.LE gsb0, 0x0 ;  /* 0x00008000000079c5 */ /* 0x000fe40000010000 */
[----:B-1----:R-:W-:Y:S01]  /*7ae0*/  F2FP.F16.F32.PACK_AB R152, R161, R215 ;  /* 0x000000d7a198723e */ /* 0x002fe200000000ff */
[----:B------:R-:W-:Y:S01]  /*7af0*/  FADD.FTZ R215, R215, R176 ;  /* 0x000000b0d7d77221 */ /* 0x000fe20000010000 */
[----:B------:R-:W-:Y:S01]  /*7b00*/  F2FP.F16.F32.PACK_AB R153, R179, R178 ;  /* 0x000000b2b399723e */ /* 0x000fe200000000ff */
[----:B------:R-:W-:Y:S01]  /*7b10*/  FADD.FTZ R178, R178, R3 ;  /* 0x00000003b2b27221 */ /* 0x000fe20000010000 */
[----:B--2---:R-:W-:Y:S01]  /*7b20*/  F2FP.F16.F32.PACK_AB R154, R165, R160 ;  /* 0x000000a0a59a723e */ /* 0x004fe200000000ff */
        /* <DEDUP_REMOVED lines=10> */
[----:B----4-:R-:W-:Y:S01]  /*7bd0*/  FADD.FTZ R215, R157, R215 ;  /* 0x000000d79dd77221 */ /* 0x010fe20000010000 */
[----:B------:R-:W-:Y:S01]  /*7be0*/  UMOV UR11, 0x40000040 ;  /* 0x40000040000b7882 */ /* 0x000fe20000000000 */
[----:B------:R-:W-:Y:S02]  /*7bf0*/  FADD.FTZ R178, R186, R178 ;  /* 0x000000b2bab27221 */ /* 0x000fe40000010000 */
[----:B-----5:R-:W-:Y:S02]  /*7c00*/  FADD.FTZ R215, R156, R215 ;  /* 0x000000d79cd77221 */ /* 0x020fe40000010000 */
[----:B------:R-:W-:Y:S02]  /*7c10*/  FADD.FTZ R178, R187, R178 ;  /* 0x000000b2bbb27221 */ /* 0x000fe40000010000 */
[----:B------:R-:W-:-:S02]  /*7c20*/  FADD.FTZ R215, R168, R215 ;  /* 0x000000d7a8d77221 */ /* 0x000fc40000010000 */
[----:B------:R-:W-:Y:S02]  /*7c30*/  FADD.FTZ R178, R190, R178 ;  /* 0x000000b2beb27221 */ /* 0x000fe40000010000 */
[----:B------:R-:W-:Y:S02]  /*7c40*/  FADD.FTZ R215, R174, R215 ;  /* 0x000000d7aed77221 */ /* 0x000fe40000010000 */
[----:B------:R-:W-:Y:S02]  /*7c50*/  FADD.FTZ R178, R191, R178 ;  /* 0x000000b2bfb27221 */ /* 0x000fe40000010000 */
[----:B------:R-:W-:Y:S02]  /*7c60*/  FADD.FTZ R215, R192, R215 ;  /* 0x000000d7c0d77221 */ /* 0x000fe40000010000 */
[----:B------:R-:W-:Y:S02]  /*7c70*/  FADD.FTZ R178, R194, R178 ;  /* 0x000000b2c2b27221 */ /* 0x000fe40000010000 */
[----:B------:R-:W-:-:S02]  /*7c80*/  FADD.FTZ R215, R189, R215 ;  /* 0x000000d7bdd77221 */ /* 0x000fc40000010000 */
[----:B------:R-:W-:Y:S02]  /*7c90*/  FADD.FTZ R178, R195, R178 ;  /* 0x000000b2c3b27221 */ /* 0x000fe40000010000 */
[----:B------:R-:W-:Y:S02]  /*7ca0*/  FADD.FTZ R215, R188, R215 ;  /* 0x000000d7bcd77221 */ /* 0x000fe40000010000 */
[----:B------:R-:W-:Y:S02]  /*7cb0*/  FADD.FTZ R178, R198, R178 ;  /* 0x000000b2c6b27221 */ /* 0x000fe40000010000 */
[----:B------:R-:W-:Y:S02]  /*7cc0*/  FADD.FTZ R2, R158, R215 ;  /* 0x000000d79e027221 */ /* 0x000fe40000010000 */
[----:B------:R-:W-:Y:S01]  /*7cd0*/  FADD.FTZ R3, R199, R178 ;  /* 0x000000b2c7037221 */ /* 0x000fe20000010000 */
[----:B------:R-:W-:Y:S02]  /*7ce0*/  WARPGROUP.DEPBAR.LE gsb0, 0x0 ;  /* 0x00008000000079c5 */ /* 0x000fe40000010000 */
[----:B------:R-:W-:-:S02]  /*7cf0*/  F2FP.F16.F32.PACK_AB R152, R156, R157 ;  /* 0x0000009d9c98723e */ /* 0x000fc400000000ff */
        /* <DEDUP_REMOVED lines=10> */
[----:B------:R-:W-:Y:S02]  /*7da0*/  F2FP.F16.F32.PACK_AB R154, R158, R188 ;  /* 0x000000bc9e9a723e */ /* 0x000fe400000000ff */
[----:B------:R-:W-:-:S04]  /*7db0*/  F2FP.F16.F32.PACK_AB R155, R199, R198 ;  /* 0x000000c6c79b723e */ /* 0x000fc800000000ff */
[----:B------:R-:W-:-:S13]  /*7dc0*/  WARPGROUP.ARRIVE ;  /* 0x00000000000079c5 */ /* 0x000fda0000000000 */
[----:B------:R-:W-:Y:S03]  /*7dd0*/  HGMMA.64x256x16.F32 R24, R152, gdesc[UR8].tnspB, R24, gsb0 ;  /* 0x43e0000898187df0 */ /* 0x000fe60008000818 */
[----:B------:R-:W-:Y:S02]  /*7de0*/  WARPGROUP.DEPBAR.LE gsb0, 0x0 ;  /* 0x00008000000079c5 */ /* 0x000fe40000010000 */
[----:B------:R-:W-:Y:S05]  /*7df0*/  @!P0 BRA `(.L_x_14916) ;  /* 0x0000000000048947 */ /* 0x000fea0003800000 */
[----:B------:R-:W-:Y:S01]  /*7e00*/  BPT.TRAP 0x1 ;  /* 0x000000040000795c */ /* 0x000fe20000300000 */
.L_x_14916:
[----:B------:R-:W-:Y:S01]  /*7e10*/  UIADD3 UR4, UR4, 0x32460, URZ ;  /* 0x0003246004047890 */ /* 0x000fe2000fffe03f */
[C---:B------:R-:W-:Y:S01]  /*7e20*/  ISETP.GT.AND P1, PT, R20.reuse, UR54, PT ;  /* 0x0000003614007c0c */ /* 0x040fe2000bf24270 */
[----:B------:R-:W-:Y:S01]  /*7e30*/  VIADD R20, R20, 0xffffffff ;  /* 0xffffffff14147836 */ /* 0x000fe20000000000 */
[----:B------:R-:W-:Y:S01]  /*7e40*/  MOV R207, R21 ;  /* 0x0000001500cf7202 */ /* 0x000fe20000000f00 */
[----:B------:R-:W-:Y:S01]  /*7e50*/  UPRMT UR4, UR55, 0x654, UR4 ;  /* 0x0000065437047896 */ /* 0x000fe20008000004 */
[----:B------:R-:W-:-:S08]  /*7e60*/  IMAD.MOV.U32 R208, RZ, RZ, R164 ;  /* 0x000000ffffd07224 */ /* 0x000fd000078e00a4 */
[----:B------:R-:W-:Y:S01]  /*7e70*/  SYNCS.ARRIVE.TRANS64.RED.A1T0 RZ, [UR4], RZ ;  /* 0x000000ffffff79a7 */ /* 0x000fe20008100404 */
[----:B------:R-:W-:Y:S05]  /*7e80*/  @P1 BRA `(.L_x_14917) ;  /* 0xffffffcc00cc1947 */ /* 0x000fea000383ffff */
.L_x_14906:
[----:B------:R-:W-:-:S13]  /*7e90*/  R2UR UR4, R205 ;  /* 0x00000000cd0472ca */ /* 0x000fda00000e0000 */
[----:B------:R-:W-:-:S13]  /*7ea0*/  ISETP.GE.AND P1, PT, R20, UR4, PT ;  /* 0x0000000414007c0c */ /* 0x000fda000bf26270 */
[----:B------:R-:W-:Y:S05]  /*7eb0*/  @!P1 BRA `(.L_x_14918) ;  /* 0x0000002800609947 */ /* 0x000fea0003800000 */
[----:B------:R-:W-:Y:S02]  /*7ec0*/  IMAD.MOV.U32 R202, RZ, RZ, R164 ;  /* 0x000000ffffca7224 */ /* 0x000fe400078e00a4 */
[----:B------:R-:W-:-:S07]  /*7ed0*/  IMAD.MOV.U32 R203, RZ, RZ, R21 ;  /* 0x000000ffffcb7224 */ /* 0x000fce00078e0015 */
.L_x_14929:
[----:B------:R-:W-:-:S04]  /*7ee0*/  UIADD3 UR38, UR38, 0x1, URZ ;  /* 0x0000000126267890 */ /* 0x000fc8000fffe03f */
[----:B------:R-:W-:-:S04]  /*7ef0*/  UISETP.NE.AND UP0, UPT, UR38, 0x2, UPT ;  /* 0x000000022600788c */ /* 0x000fc8000bf05270 */
[----:B------:R-:W-:Y:S02]  /*7f00*/  USEL UR4, URZ, 0x1, UP0 ;  /* 0x000000013f047887 */ /* 0x000fe40008000000 */
[----:B------:R-:W-:Y:S02]  /*7f10*/  USEL UR38, UR38, URZ, UP0 ;  /* 0x0000003f26267287 */ /* 0x000fe40008000000 */
[----:B------:R-:W-:Y:S01]  /*7f20*/  ULOP3.LUT UR39, UR39, UR4, URZ, 0x3c, !UPT ;  /* 0x0000000427277292 */ /* 0x000fe2000f8e3c3f */
[----:B0-----:R-:W-:Y:S11]  /*7f30*/  @!P0 BRA `(.L_x_14919) ;  /* 0x0000000000048947 */ /* 0x001ff60003800000 */
[----:B------:R-:W-:Y:S01]  /*7f40*/  BPT.TRAP 0x1 ;  /* 0x000000040000795c */ /* 0x000fe20000300000 */
.L_x_14919:
        /* <DEDUP_REMOVED lines=9> */
.L_x_14920:
[----:B-1----:R-:W-:Y:S05]  /*7fe0*/  @P1 BRA `(.L_x_14921) ;  /* 0x0000000000081947 */ /* 0x002fea0003800000 */
[----:B------:R-:W1:Y:S02]  /*7ff0*/  SYNCS.PHASECHK.TRANS64.TRYWAIT P1, [UR4+0x32430], R0 ;  /* 0x03243000ff0075a7 */ /* 0x000e640008020144 */
[----:B-1----:R-:W-:Y:S05]  /*8000*/  @!P1 BRA `(.L_x_14922) ;  /* 0x000000ec000c9947 */ /* 0x002fea0003800000 */
.L_x_14921:
        /* <DEDUP_REMOVED lines=31> */
.L_x_14923:
[----:B------:R2:W3:Y:S01]  /*8200*/  SYNCS.PHASECHK.TRANS64.TRYWAIT P1, [UR4+0x32450], R0 ;  /* 0x03245000ff0075a7 */ /* 0x0004e20008020144 */
[----:B------:R-:W-:Y:S05]  /*8210*/  @!P0 BRA `(.L_x_14924) ;  /* 0x0000000000048947 */ /* 0x000fea0003800000 */
[----:B------:R-:W-:Y:S01]  /*8220*/  BPT.TRAP 0x1 ;  /* 0x000000040000795c */ /* 0x000fe20000300000 */
.L_x_14924:
[----:B---3--:R-:W-:Y:S05]  /*8230*/  @P1 BRA `(.L_x_14925) ;  /* 0x0000000000081947 */ /* 0x008fea0003800000 */
[----:B------:R-:W3:Y:S02]  /*8240*/  SYNCS.PHASECHK.TRANS64.TRYWAIT P1, [UR4+0x32450], R0 ;  /* 0x03245000ff0075a7 */ /* 0x000ee40008020144 */
[----:B---3--:R-:W-:Y:S05]  /*8250*/  @!P1 BRA `(.L_x_14926) ;  /* 0x000000e800909947 */ /* 0x008fea0003800000 */
.L_x_14925:
[----:B------:R-:W-:Y:S01]  /*8260*/  R2UR UR48, R12 ;  /* 0x000000000c3072ca */ /* 0x000fe200000e0000 */
[----:B------:R-:W-:Y:S01]  /*8270*/  UIMAD UR5, UR38, 0xc00, UR60 ;  /* 0x00000c00260578a4 */ /* 0x000fe2000f8e023c */
[----:B------:R-:W-:Y:S01]  /*8280*/  R2UR UR49, R13 ;  /* 0x000000000d3172ca */ /* 0x000fe200000e0000 */
[----:B------:R-:W-:Y:S01]  /*8290*/  WARPGROUP.ARRIVE ;  /* 0x00000000000079c5 */ /* 0x000fe20000000000 */
[----:B------:R-:W-:Y:S01]  /*82a0*/  UMOV UR51, 0x40000040 ;  /* 0x4000004000337882 */ /* 0x000fe20000000000 */
[----:B------:R-:W-:-:S04]  /*82b0*/  UIADD3 UR10, UR5, 0x304, URZ ;  /* 0x00000304050a7890 */ /* 0x000fc8000fffe03f */
[----:B------:R-:W3:Y:S01]  /*82c0*/  S2R R209, SR_TID.X ;  /* 0x0000000000d17919 */ /* 0x000ee20000002100 */
        /* <DEDUP_REMOVED lines=23> */
[----:B---3--:R-:W-:-:S04]  /*8440*/  SHF.R.U32.HI R209, RZ, 0x7, R209 ;  /* 0x00000007ffd17819 */ /* 0x008fc800000116d1 */
[----:B012---:R-:W-:Y:S01]  /*8450*/  IADD3 R0, -R209, 0xb, RZ ;  /* 0x0000000bd1007810 */ /* 0x007fe20007ffe1ff */
        /* <DEDUP_REMOVED lines=69> */
.L_x_14927:
        /* <DEDUP_REMOVED lines=43> */
[----:B------:R-:W-:-:S05]  /*8b60*/  UMOV UR15, 0x40000040 ;  /* 0x40000040000f7882 */ /* 0x000fca0000000000 */
        /* <DEDUP_REMOVED lines=41> */
[----:B---3--:R-:W-:-:S05]  /*8e00*/  FMNMX.FTZ R21, R197, R21, !PT ;  /* 0x00000015c5157209 */ /* 0x008fca0007810000 */
        /* <DEDUP_REMOVED lines=11> */
[C---:B------:R-:W-:Y:S01]  /*8ec0*/  FADD.FTZ R208, -R21.reuse, R203 ;  /* 0x000000cb15d07221 */ /* 0x040fe20000010100 */
[----:B------:R-:W-:-:S03]  /*8ed0*/  FMUL.FTZ R154, R21, UR5 ;  /* 0x00000005159a7c20 */ /* 0x000fc60008410000 */
[----:B------:R-:W-:Y:S01]  /*8ee0*/  FMUL.FTZ R208, R208, UR5 ;  /* 0x00000005d0d07c20 */ /* 0x000fe20008410000 */
[--C-:B------:R-:W-:Y:S01]  /*8ef0*/  FFMA.FTZ R152, R152, UR5, -R154.reuse ;  /* 0x0000000598987c23 */ /* 0x100fe2000801089a */
[--C-:B------:R-:W-:Y:S01]  /*8f00*/  FFMA.FTZ R153, R153, UR5, -R154.reuse ;  /* 0x0000000599997c23 */ /* 0x100fe2000801089a */
[--C-:B------:R-:W-:Y:S01]  /*8f10*/  FFMA.FTZ R203, R157, UR5, -R154.reuse ;  /* 0x000000059dcb7c23 */ /* 0x100fe2000801089a */
[--C-:B------:R-:W-:Y:S01]  /*8f20*/  FFMA.FTZ R157, R164, UR5, -R154.reuse ;  /* 0x00000005a49d7c23 */ /* 0x100fe2000801089a */
[----:B-1----:R-:W-:Y:S01]  /*8f30*/  FMNMX.FTZ R164, R193, R202, !PT ;  /* 0x000000cac1a47209 */ /* 0x002fe20007810000 */
        /* <DEDUP_REMOVED lines=22> */
[----:B--2---:R-:W-:Y:S01]  /*90a0*/  FMNMX.FTZ R164, R155, R164, !PT ;  /* 0x000000a49ba47209 */ /* 0x004fe20007810000 */
[----:B------:R2:W4:Y:S01]  /*90b0*/  MUFU.EX2 R154, R153 ;  /* 0x00000099009a7308 */ /* 0x0005220000000800 */
[----:B-1----:R-:W-:Y:S01]  /*90c0*/  FMUL.FTZ R24, R24, R208 ;  /* 0x000000d018187220 */ /* 0x002fe20000410000 */
[----:B---3--:R-:W-:Y:S01]  /*90d0*/  FFMA.FTZ R2, R208, R2, R152 ;  /* 0x00000002d0027223 */ /* 0x008fe20000010098 */
[----:B------:R-:W-:Y:S01]  /*90e0*/  FMNMX.FTZ R164, R158, R164, !PT ;  /* 0x000000a49ea47209 */ /* 0x000fe20007810000 */
[-C--:B------:R-:W-:Y:S01]  /*90f0*/  FMUL.FTZ R25, R25, R208.reuse ;  /* 0x000000d019197220 */ /* 0x080fe20000410000 */
[-C--:B------:R-:W-:Y:S01]  /*9100*/  FMUL.FTZ R28, R28, R208.reuse ;  /* 0x000000d01c1c7220 */ /* 0x080fe20000410000 */
[----:B------:R-:W-:Y:S01]  /*9110*/  FMUL.FTZ R29, R29, R208 ;  /* 0x000000d01d1d7220 */ /* 0x000fe20000410000 */
[----:B------:R-:W-:Y:S01]  /*9120*/  FMNMX.FTZ R164, R159, R164, !PT ;  /* 0x000000a49fa47209 */ /* 0x000fe20007810000 */
[----:B------:R-:W-:Y:S01]  /*9130*/  MUFU.EX2 R203, R203 ;  /* 0x000000cb00cb7308 */ /* 0x000fe20000000800 */
[----:B--2---:R-:W-:Y:S01]  /*9140*/  FMUL.FTZ R153, R171, UR10 ;  /* 0x0000000aab997c20 */ /* 0x004fe20008410000 */
[----:B------:R-:W-:Y:S01]  /*9150*/  FMUL.FTZ R171, R174, UR10 ;  /* 0x0000000aaeab7c20 */ /* 0x000fe20008410000 */
[----:B------:R-:W-:Y:S01]  /*9160*/  FMNMX.FTZ R164, R162, R164, !PT ;  /* 0x000000a4a2a47209 */ /* 0x000fe20007810000 */
[----:B------:R-:W-:Y:S01]  /*9170*/  FMUL.FTZ R174, R178, UR10 ;  /* 0x0000000ab2ae7c20 */ /* 0x000fe20008410000 */
[----:B------:R-:W-:Y:S01]  /*9180*/  FMUL.FTZ R178, R182, UR10 ;  /* 0x0000000ab6b27c20 */ /* 0x000fe20008410000 */
[----:B------:R-:W-:Y:S01]  /*9190*/  FMUL.FTZ R182, R186, UR10 ;  /* 0x0000000abab67c20 */ /* 0x000fe20008410000 */
[----:B------:R-:W-:Y:S01]  /*91a0*/  FMNMX.FTZ R164, R163, R164, !PT ;  /* 0x000000a4a3a47209 */ /* 0x000fe20007810000 */
[----:B------:R-:W1:Y:S01]  /*91b0*/  MUFU.TANH R153, R153 ;  /* 0x0000009900997308 */ /* 0x000e620000002400 */
[C---:B----4-:R-:W-:Y:S01]  /*91c0*/  FADD.FTZ R2, R154.reuse, R2 ;  /* 0x000000029a027221 */ /* 0x050fe20000010000 */
[----:B------:R-:W-:Y:S01]  /*91d0*/  F2FP.F16.F32.PACK_AB R152, R154, R152 ;  /* 0x000000989a98723e */ /* 0x000fe200000000ff */
[----:B------:R-:W-:Y:S01]  /*91e0*/  FMUL.FTZ R186, R190, UR10 ;  /* 0x0000000abeba7c20 */ /* 0x000fe20008410000 */
[----:B------:R-:W-:Y:S01]  /*91f0*/  FMNMX.FTZ R164, R166, R164, !PT ;  /* 0x000000a4a6a47209 */ /* 0x000fe20007810000 */
[----:B------:R-:W-:Y:S01]  /*9200*/  FMUL.FTZ R190, R194, UR10 ;  /* 0x0000000ac2be7c20 */ /* 0x000fe20008410000 */
[----:B------:R-:W-:Y:S01]  /*9210*/  FMUL.FTZ R194, R198, UR10 ;  /* 0x0000000ac6c27c20 */ /* 0x000fe20008410000 */
[----:B------:R-:W-:Y:S01]  /*9220*/  FMUL.FTZ R32, R32, R208 ;  /* 0x000000d020207220 */ /* 0x000fe20000410000 */
[----:B------:R2:W3:Y:S01]  /*9230*/  MUFU.EX2 R154, R156 ;  /* 0x0000009c009a7308 */ /* 0x0004e20000000800 */
[----:B------:R-:W-:Y:S01]  /*9240*/  FMNMX.FTZ R164, R167, R164, !PT ;  /* 0x000000a4a7a47209 */ /* 0x000fe20007810000 */
[-C--:B------:R-:W-:Y:S01]  /*9250*/  FMUL.FTZ R33, R33, R208.reuse ;  /* 0x000000d021217220 */ /* 0x080fe20000410000 */
[-C--:B------:R-:W-:Y:S01]  /*9260*/  FMUL.FTZ R36, R36, R208.reuse ;  /* 0x000000d024247220 */ /* 0x080fe20000410000 */
[----:B------:R-:W-:Y:S01]  /*9270*/  FMUL.FTZ R37, R37, R208 ;  /* 0x000000d025257220 */ /* 0x000fe20000410000 */
[----:B------:R-:W-:Y:S01]  /*9280*/  FMNMX.FTZ R164, R170, R164, !PT ;  /* 0x000000a4aaa47209 */ /* 0x000fe20007810000 */
[-C--:B------:R-:W-:Y:S01]  /*9290*/  FMUL.FTZ R40, R40, R208.reuse ;  /* 0x000000d028287220 */ /* 0x080fe20000410000 */
[----:B------:R-:W-:Y:S01]  /*92a0*/  FMUL.FTZ R41, R41, R208 ;  /* 0x000000d029297220 */ /* 0x000fe20000410000 */
[----:B------:R-:W4:Y:S01]  /*92b0*/  MUFU.TANH R171, R171 ;  /* 0x000000ab00ab7308 */ /* 0x000f220000002400 */
[----:B--2---:R-:W-:Y:S01]  /*92c0*/  FMUL.FTZ R156, R175, UR10 ;  /* 0x0000000aaf9c7c20 */ /* 0x004fe20008410000 */
[----:B------:R-:W-:Y:S01]  /*92d0*/  FMUL.FTZ R175, R179, UR10 ;  /* 0x0000000ab3af7c20 */ /* 0x000fe20008410000 */
[----:B-1----:R-:W-:Y:S01]  /*92e0*/  FMNMX.FTZ R164, R153, R164, !PT ;  /* 0x000000a499a47209 */ /* 0x002fe20007810000 */
[----:B------:R-:W-:Y:S01]  /*92f0*/  FMUL.FTZ R179, R183, UR10 ;  /* 0x0000000ab7b37c20 */ /* 0x000fe20008410000 */
[----:B------:R-:W-:Y:S01]  /*9300*/  FMUL.FTZ R183, R187, UR10 ;  /* 0x0000000abbb77c20 */ /* 0x000fe20008410000 */
[----:B------:R-:W-:Y:S01]  /*9310*/  FMUL.FTZ R187, R191, UR10 ;  /* 0x0000000abfbb7c20 */ /* 0x000fe20008410000 */
[----:B------:R-:W-:Y:S01]  /*9320*/  FMUL.FTZ R191, R195, UR10 ;  /* 0x0000000ac3bf7c20 */ /* 0x000fe20008410000 */
[----:B------:R-:W1:Y:S01]  /*9330*/  MUFU.TANH R156, R156 ;  /* 0x0000009c009c7308 */ /* 0x000e620000002400 */
[----:B------:R-:W-:Y:S01]  /*9340*/  FMUL.FTZ R195, R199, UR10 ;  /* 0x0000000ac7c37c20 */ /* 0x000fe20008410000 */
[----:B------:R-:W-:Y:S01]  /*9350*/  UIADD3 UR10, UR4, 0x32440, URZ ;  /* 0x00032440040a7890 */ /* 0x000fe2000fffe03f */
[----:B---3--:R-:W-:Y:S01]  /*9360*/  FADD.FTZ R2, R154, R2 ;  /* 0x000000029a027221 */ /* 0x008fe20000010000 */
[C---:B------:R-:W-:Y:S01]  /*9370*/  F2FP.F16.F32.PACK_AB R154, R203.reuse, R154 ;  /* 0x0000009acb9a723e */ /* 0x040fe200000000ff */
[----:B------:R-:W-:Y:S01]  /*9380*/  FMUL.FTZ R44, R44, R208 ;  /* 0x000000d02c2c7220 */ /* 0x000fe20000410000 */
[----:B------:R-:W-:Y:S01]  /*9390*/  UPRMT UR11, UR6, 0x654, UR10 ;  /* 0x00000654060b7896 */ /* 0x000fe2000800000a */
[----:B------:R-:W-:Y:S01]  /*93a0*/  FADD.FTZ R2, R203, R2 ;  /* 0x00000002cb027221 */ /* 0x000fe20000010000 */
[----:B------:R-:W2:Y:S01]  /*93b0*/  MUFU.TANH R174, R174 ;  /* 0x000000ae00ae7308 */ /* 0x000ea20000002400 */
[----:B----4-:R-:W-:Y:S01]  /*93c0*/  FMNMX.FTZ R164, R171, R164, !PT ;  /* 0x000000a4aba47209 */ /* 0x010fe20007810000 */
[-C--:B------:R-:W-:Y:S01]  /*93d0*/  FMUL.FTZ R45, R45, R208.reuse ;  /* 0x000000d02d2d7220 */ /* 0x080fe20000410000 */
[-C--:B------:R-:W-:Y:S01]  /*93e0*/  FMUL.FTZ R48, R48, R208.reuse ;  /* 0x000000d030307220 */ /* 0x080fe20000410000 */
[-C--:B------:R-:W-:Y:S01]  /*93f0*/  FMUL.FTZ R49, R49, R208.reuse ;  /* 0x000000d031317220 */ /* 0x080fe20000410000 */
[-C--:B------:R-:W-:Y:S01]  /*9400*/  FMUL.FTZ R52, R52, R208.reuse ;  /* 0x000000d034347220 */ /* 0x080fe20000410000 */
[----:B------:R-:W-:Y:S01]  /*9410*/  FMUL.FTZ R53, R53, R208 ;  /* 0x000000d035357220 */ /* 0x000fe20000410000 */
[----:B------:R-:W-:Y:S01]  /*9420*/  SYNCS.ARRIVE.TRANS64.RED.A1T0 RZ, [UR11], RZ ;  /* 0x000000ffffff79a7 */ /* 0x000fe2000810040b */
        /* <DEDUP_REMOVED lines=66> */
[----:B------:R-:W-:Y:S01]  /*9850*/  UIMAD UR10, UR38, 0xc00, UR7 ;  /* 0x00000c00260a78a4 */ /* 0x000fe2000f8e0207 */
[----:B------:R-:W-:-:S03]  /*9860*/  UMOV UR11, 0x40000040 ;  /* 0x40000040000b7882 */ /* 0x000fc60000000000 */
[----:B------:R-:W-:Y:S02]  /*9870*/  UIADD3 UR14, UR10, 0x80, URZ ;  /* 0x000000800a0e7890 */ /* 0x000fe4000fffe03f */
[----:B------:R-:W3:Y:S01]  /*9880*/  MUFU.TANH R194, R194 ;  /* 0x000000c200c27308 */ /* 0x000ee20000002400 */
[----:B-1----:R-:W-:-:S07]  /*9890*/  FMNMX.FTZ R164, R190, R164, !PT ;  /* 0x000000a4bea47209 */ /* 0x002fce0007810000 */
[----:B------:R-:W1:Y:S01]  /*98a0*/  MUFU.TANH R195, R195 ;  /* 0x000000c300c37308 */ /* 0x000e620000002400 */
[----:B--2---:R-:W-:-:S07]  /*98b0*/  FMNMX.FTZ R164, R191, R164, !PT ;  /* 0x000000a4bfa47209 */ /* 0x004fce0007810000 */
[----:B------:R-:W-:Y:S01]  /*98c0*/  MUFU.EX2 R161, R161 ;  /* 0x000000a100a17308 */ /* 0x000fe20000000800 */
[----:B---3--:R-:W-:-:S07]  /*98d0*/  FMNMX.FTZ R164, R194, R164, !PT ;  /* 0x000000a4c2a47209 */ /* 0x008fce0007810000 */
[----:B------:R-:W-:Y:S01]  /*98e0*/  MUFU.EX2 R157, R157 ;  /* 0x0000009d009d7308 */ /* 0x000fe20000000800 */
[----:B-1----:R-:W-:-:S05]  /*98f0*/  FMNMX.FTZ R164, R195, R164, !PT ;  /* 0x000000a4c3a47209 */ /* 0x002fca0007810000 */
[----:B------:R-:W1:Y:S02]  /*9900*/  SHFL.BFLY PT, R198, R164, 0x2, 0x1f ;  /* 0x0c401f00a4c67f89 */ /* 0x000e6400000e0000 */
[----:B------:R-:W-:Y:S08]  /*9910*/  MUFU.EX2 R169, R169 ;  /* 0x000000a900a97308 */ /* 0x000ff00000000800 */
[----:B------:R-:W-:Y:S08]  /*9920*/  MUFU.EX2 R173, R173 ;  /* 0x000000ad00ad7308 */ /* 0x000ff00000000800 */
[----:B------:R-:W-:Y:S01]  /*9930*/  MUFU.EX2 R177, R177 ;  /* 0x000000b100b17308 */ /* 0x000fe20000000800 */
[----:B-1----:R-:W-:-:S07]  /*9940*/  FMNMX.FTZ R164, R164, R198, !PT ;  /* 0x000000c6a4a47209 */ /* 0x002fce0007810000 */
[----:B------:R-:W-:Y:S01]  /*9950*/  MUFU.EX2 R181, R181 ;  /* 0x000000b500b57308 */ /* 0x000fe20000000800 */
[----:B------:R-:W1:Y:S07]  /*9960*/  SHFL.BFLY PT, R198, R164, 0x1, 0x1f ;  /* 0x0c201f00a4c67f89 */ /* 0x000e6e00000e0000 */
[----:B------:R-:W-:Y:S08]  /*9970*/  MUFU.EX2 R185, R185 ;  /* 0x000000b900b97308 */ /* 0x000ff00000000800 */
[----:B------:R-:W-:Y:S08]  /*9980*/  MUFU.EX2 R189, R189 ;  /* 0x000000bd00bd7308 */ /* 0x000ff00000000800 */
[----:B------:R-:W-:Y:S01]  /*9990*/  MUFU.EX2 R207, R207 ;  /* 0x000000cf00cf7308 */ /* 0x000fe20000000800 */
[----:B-1----:R-:W-:-:S05]  /*99a0*/  FMNMX.FTZ R164, R164, R198, !PT ;  /* 0x000000c6a4a47209 */ /* 0x002fca0007810000 */
        /* <DEDUP_REMOVED lines=8> */
[----:B------:R-:W-:Y:S01]  /*9a30*/  FFMA.FTZ R203, R156, UR5, -R198 ;  /* 0x000000059ccb7c23 */ /* 0x000fe200080108c6 */
[----:B------:R-:W1:Y:S01]  /*9a40*/  MUFU.EX2 R199, R199 ;  /* 0x000000c700c77308 */ /* 0x000e620000000800 */
[----:B------:R-:W-:-:S02]  /*9a50*/  VIADD R156, R209, 0x8 ;  /* 0x00000008d19c7836 */ /* 0x000fc40000000000 */
[--C-:B------:R-:W-:Y:S01]  /*9a60*/  FFMA.FTZ R158, R158, UR5, -R198.reuse ;  /* 0x000000059e9e7c23 */ /* 0x100fe200080108c6 */
[--C-:B------:R-:W-:Y:S01]  /*9a70*/  FFMA.FTZ R159, R159, UR5, -R198.reuse ;  /* 0x000000059f9f7c23 */ /* 0x100fe200080108c6 */
[--C-:B------:R-:W-:Y:S01]  /*9a80*/  FFMA.FTZ R167, R167, UR5, -R198.reuse ;  /* 0x00000005a7a77c23 */ /* 0x100fe200080108c6 */
[--C-:B------:R-:W-:Y:S01]  /*9a90*/  FFMA.FTZ R162, R162, UR5, -R198.reuse ;  /* 0x00000005a2a27c23 */ /* 0x100fe200080108c6 */
[----:B------:R2:W-:Y:S01]  /*9aa0*/  BAR.SYNC.DEFER_BLOCKING R156, 0x100 ;  /* 0x0004009c0000751d */ /* 0x0005e20000010000 */
        /* <DEDUP_REMOVED lines=10> */
[-C--:B-1----:R-:W-:Y:S01]  /*9b50*/  FMUL.FTZ R26, R26, R199.reuse ;  /* 0x000000c71a1a7220 */ /* 0x082fe20000410000 */
        /* <DEDUP_REMOVED lines=11> */
[----:B---3--:R-:W-:Y:S01]  /*9c10*/  FFMA.FTZ R193, R199, R3, R153 ;  /* 0x00000003c7c17223 */ /* 0x008fe20000010099 */
[-C--:B------:R-:W-:Y:S01]  /*9c20*/  FMUL.FTZ R47, R47, R199.reuse ;  /* 0x000000c72f2f7220 */ /* 0x080fe20000410000 */
[----:B------:R-:W-:Y:S01]  /*9c30*/  MUFU.EX2 R3, R159 ;  /* 0x0000009f00037308 */ /* 0x000fe20000000800 */
[-C--:B------:R-:W-:Y:S01]  /*9c40*/  FMUL.FTZ R50, R50, R199.reuse ;  /* 0x000000c732327220 */ /* 0x080fe20000410000 */
[-C--:B------:R-:W-:Y:S01]  /*9c50*/  FMUL.FTZ R51, R51, R199.reuse ;  /* 0x000000c733337220 */ /* 0x080fe20000410000 */
[-C--:B------:R-:W-:Y:S01]  /*9c60*/  FMUL.FTZ R54, R54, R199.reuse ;  /* 0x000000c736367220 */ /* 0x080fe20000410000 */
[-C--:B------:R-:W-:Y:S01]  /*9c70*/  FMUL.FTZ R55, R55, R199.reuse ;  /* 0x000000c737377220 */ /* 0x080fe20000410000 */
[----:B------:R-:W-:Y:S01]  /*9c80*/  FMUL.FTZ R58, R58, R199 ;  /* 0x000000c73a3a7220 */ /* 0x000fe20000410000 */
[C---:B-1----:R-:W-:Y:S01]  /*9c90*/  FADD.FTZ R193, R155.reuse, R193 ;  /* 0x000000c19bc17221 */ /* 0x042fe20000010000 */
[----:B------:R-:W-:Y:S01]  /*9ca0*/  F2FP.F16.F32.PACK_AB R153, R155, R153 ;  /* 0x000000999b99723e */ /* 0x000fe200000000ff */
        /* <DEDUP_REMOVED lines=49> */
[----:B------:R-:W-:Y:S01]  /*9fc0*/  F2FP.F16.F32.PACK_AB R155, R3, R155 ;  /* 0x0000009b039b723e */ /* 0x000fe200000000ff */
[----:B--2---:R-:W1:Y:S01]  /*9fd0*/  MUFU.EX2 R156, R160 ;  /* 0x000000a0009c7308 */ /* 0x004e620000000800 */
[--C-:B------:R-:W-:Y:S01]  /*9fe0*/  FFMA.FTZ R186, R186, UR5, -R198.reuse ;  /* 0x00000005baba7c23 */ /* 0x100fe200080108c6 */
[--C-:B------:R-:W-:Y:S01]  /*9ff0*/  FFMA.FTZ R187, R187, UR5, -R198.reuse ;  /* 0x00000005bbbb7c23 */ /* 0x100fe200080108c6 */
[----:B------:R-:W-:Y:S01]  /*a000*/  WARPGROUP.ARRIVE ;  /* 0x00000000000079c5 */ /* 0x000fe20000000000 */
[--C-:B------:R-:W-:Y:S01]  /*a010*/  FFMA.FTZ R190, R190, UR5, -R198.reuse ;  /* 0x00000005bebe7c23 */ /* 0x100fe200080108c6 */
[--C-:B------:R-:W-:Y:S01]  /*a020*/  FFMA.FTZ R191, R191, UR5, -R198.reuse ;  /* 0x00000005bfbf7c23 */ /* 0x100fe200080108c6 */
[--C-:B------:R-:W-:Y:S01]  /*a030*/  FFMA.FTZ R194, R194, UR5, -R198.reuse ;  /* 0x00000005c2c27c23 */ /* 0x100fe200080108c6 */
[----:B------:R-:W-:Y:S01]  /*a040*/  FFMA.FTZ R195, R195, UR5, -R198 ;  /* 0x00000005c3c37c23 */ /* 0x000fe200080108c6 */
[----:B------:R-:W2:Y:S01]  /*a050*/  MUFU.EX2 R158, R165 ;  /* 0x000000a5009e7308 */ /* 0x000ea20000000800 */
[----:B------:R-:W-:Y:S01]  /*a060*/  HGMMA.64x256x16.F32 R24, R152, gdesc[UR8].tnspB, R24, gsb0 ;  /* 0x43e0000898187df0 */ /* 0x000fe20008000818 */
[----:B------:R-:W-:Y:S01]  /*a070*/  UMOV UR11, 0x40000040 ;  /* 0x40000040000b7882 */ /* 0x000fe20000000000 */
[----:B------:R-:W-:-:S05]  /*a080*/  FADD.FTZ R193, R3, R193 ;  /* 0x000000c103c17221 */ /* 0x000fca0000010000 */
[----:B------:R-:W3:Y:S01]  /*a090*/  MUFU.EX2 R165, R162 ;  /* 0x000000a200a57308 */ /* 0x000ee20000000800 */
[----:B-1----:R-:W-:Y:S01]  /*a0a0*/  FADD.FTZ R2, R156, R2 ;  /* 0x000000029c027221 */ /* 0x002fe20000010000 */
[----:B------:R-:W-:-:S03]  /*a0b0*/  F2FP.F16.F32.PACK_AB R156, R161, R156 ;  /* 0x0000009ca19c723e */ /* 0x000fc600000000ff */
[----:B------:R-:W-:-:S03]  /*a0c0*/  FADD.FTZ R2, R161, R2 ;  /* 0x00000002a1027221 */ /* 0x000fc60000010000 */
[----:B------:R-:W1:Y:S01]  /*a0d0*/  MUFU.EX2 R198, R163 ;  /* 0x000000a300c67308 */ /* 0x000e620000000800 */
[----:B------:R-:W-:-:S04]  /*a0e0*/  FADD.FTZ R2, R157, R2 ;  /* 0x000000029d027221 */ /* 0x000fc80000010000 */
[C---:B--2---:R-:W-:Y:S01]  /*a0f0*/  FADD.FTZ R2, R158.reuse, R2 ;  /* 0x000000029e027221 */ /* 0x044fe20000010000 */
[----:B------:R-:W-:Y:S02]  /*a100*/  F2FP.F16.F32.PACK_AB R158, R158, R157 ;  /* 0x0000009d9e9e723e */ /* 0x000fe400000000ff */
[----:B------:R-:W2:Y:S01]  /*a110*/  MUFU.EX2 R202, R202 ;  /* 0x000000ca00ca7308 */ /* 0x000ea20000000800 */
[----:B---3--:R-:W-:-:S07]  /*a120*/  FADD.FTZ R193, R165, R193 ;  /* 0x000000c1a5c17221 */ /* 0x008fce0000010000 */
[----:B------:R-:W3:Y:S01]  /*a130*/  MUFU.EX2 R167, R167 ;  /* 0x000000a700a77308 */ /* 0x000ee20000000800 */
[C---:B-1----:R-:W-:Y:S01]  /*a140*/  F2FP.F16.F32.PACK_AB R157, R198.reuse, R165 ;  /* 0x000000a5c69d723e */ /* 0x042fe200000000ff */
[----:B------:R-:W-:-:S06]  /*a150*/  FADD.FTZ R193, R198, R193 ;  /* 0x000000c1c6c17221 */ /* 0x000fcc0000010000 */
[----:B------:R-:W1:Y:S01]  /*a160*/  MUFU.EX2 R160, R168 ;  /* 0x000000a800a07308 */ /* 0x000e620000000800 */
[----:B--2---:R-:W-:-:S07]  /*a170*/  FADD.FTZ R193, R202, R193 ;  /* 0x000000c1cac17221 */ /* 0x004fce0000010000 */
[----:B------:R-:W2:Y:S01]  /*a180*/  MUFU.EX2 R162, R172 ;  /* 0x000000ac00a27308 */ /* 0x000ea20000000800 */
[C---:B---3--:R-:W-:Y:S01]  /*a190*/  F2FP.F16.F32.PACK_AB R159, R167.reuse, R202 ;  /* 0x000000caa79f723e */ /* 0x048fe200000000ff */
[----:B------:R-:W-:-:S06]  /*a1a0*/  FADD.FTZ R193, R167, R193 ;  /* 0x000000c1a7c17221 */ /* 0x000fcc0000010000 */
[----:B------:R-:W3:Y:S01]  /*a1b0*/  MUFU.EX2 R170, R170 ;  /* 0x000000aa00aa7308 */ /* 0x000ee20000000800 */
[----:B-1----:R-:W-:Y:S01]  /*a1c0*/  FADD.FTZ R2, R160, R2 ;  /* 0x00000002a0027221 */ /* 0x002fe20000010000 */
[----:B------:R-:W-:-:S03]  /*a1d0*/  F2FP.F16.F32.PACK_AB R160, R169, R160 ;  /* 0x000000a0a9a0723e */ /* 0x000fc600000000ff */
[----:B------:R-:W-:-:S03]  /*a1e0*/  FADD.FTZ R2, R169, R2 ;  /* 0x00000002a9027221 */ /* 0x000fc60000010000 */
[----:B------:R-:W1:Y:S01]  /*a1f0*/  MUFU.EX2 R166, R166 ;  /* 0x000000a600a67308 */ /* 0x000e620000000800 */
[----:B--2---:R-:W-:Y:S01]  /*a200*/  FADD.FTZ R2, R162, R2 ;  /* 0x00000002a2027221 */ /* 0x004fe20000010000 */
[----:B------:R-:W-:-:S03]  /*a210*/  F2FP.F16.F32.PACK_AB R162, R173, R162 ;  /* 0x000000a2ada2723e */ /* 0x000fc600000000ff */
[----:B------:R-:W-:-:S03]  /*a220*/  FADD.FTZ R2, R173, R2 ;  /* 0x00000002ad027221 */ /* 0x000fc60000010000 */
        /* <DEDUP_REMOVED lines=11> */
[----:B-1----:R-:W-:-:S07]  /*a2e0*/  FADD.FTZ R193, R174, R193 ;  /* 0x000000c1aec17221 */ /* 0x002fce0000010000 */
[----:B------:R-:W1:Y:S01]  /*a2f0*/  MUFU.EX2 R179, R179 ;  /* 0x000000b300b37308 */ /* 0x000e620000000800 */
[----:B--2---:R-:W-:-:S07]  /*a300*/  FADD.FTZ R193, R175, R193 ;  /* 0x000000c1afc17221 */ /* 0x004fce0000010000 */
[----:B------:R-:W-:Y:S01]  /*a310*/  MUFU.EX2 R182, R182 ;  /* 0x000000b600b67308 */ /* 0x000fe20000000800 */
[----:B---3--:R-:W-:-:S07]  /*a320*/  FADD.FTZ R193, R178, R193 ;  /* 0x000000c1b2c17221 */ /* 0x008fce0000010000 */
[----:B------:R-:W-:Y:S01]  /*a330*/  MUFU.EX2 R183, R183 ;  /* 0x000000b700b77308 */ /* 0x000fe20000000800 */
[----:B-1----:R-:W-:-:S07]  /*a340*/  FADD.FTZ R193, R179, R193 ;  /* 0x000000c1b3c17221 */ /* 0x002fce0000010000 */
        /* <DEDUP_REMOVED lines=10> */
[----:B------:R-:W-:Y:S01]  /*a3f0*/  F2FP.F16.F32.PACK_AB R155, R179, R178 ;  /* 0x000000b2b39b723e */ /* 0x000fe200000000ff */
[----:B------:R-:W-:Y:S01]  /*a400*/  HGMMA.64x256x16.F32 R24, R156, gdesc[UR12].tnspB, R24, gsb0 ;  /* 0x43e0000c9c187df0 */ /* 0x000fe20008000818 */
[----:B------:R-:W-:Y:S01]  /*a410*/  UIADD3 UR14, UR10, 0x100, URZ ;  /* 0x000001000a0e7890 */ /* 0x000fe2000fffe03f */
[----:B------:R-:W-:Y:S02]  /*a420*/  UMOV UR15, 0x40000040 ;  /* 0x40000040000f7882 */ /* 0x000fe40000000000 */
[----:B------:R-:W2:Y:S01]  /*a430*/  MUFU.EX2 R154, R180 ;  /* 0x000000b4009a7308 */ /* 0x000ea20000000800 */
[----:B-1----:R-:W-:Y:S01]  /*a440*/  FADD.FTZ R2, R152, R2 ;  /* 0x0000000298027221 */ /* 0x002fe20000010000 */
[----:B------:R-:W-:-:S03]  /*a450*/  F2FP.F16.F32.PACK_AB R152, R177, R152 ;  /* 0x00000098b198723e */ /* 0x000fc600000000ff */
[----:B------:R-:W-:-:S04]  /*a460*/  FADD.FTZ R2, R177, R2 ;  /* 0x00000002b1027221 */ /* 0x000fc80000010000 */
[----:B--2---:R-:W-:Y:S01]  /*a470*/  FADD.FTZ R2, R154, R2 ;  /* 0x000000029a027221 */ /* 0x004fe20000010000 */
[----:B------:R-:W-:-:S03]  /*a480*/  F2FP.F16.F32.PACK_AB R154, R181, R154 ;  /* 0x0000009ab59a723e */ /* 0x000fc600000000ff */
[----:B------:R-:W-:Y:S01]  /*a490*/  FADD.FTZ R2, R181, R2 ;  /* 0x00000002b5027221 */ /* 0x000fe20000010000 */
[----:B------:R-:W-:Y:S02]  /*a4a0*/  WARPGROUP.DEPBAR.LE gsb0, 0x0 ;  /* 0x00008000000079c5 */ /* 0x000fe40000010000 */
[----:B------:R-:W-:-:S08]  /*a4b0*/  WARPGROUP.ARRIVE ;  /* 0x00000000000079c5 */ /* 0x000fd00000000000 */
        /* <DEDUP_REMOVED lines=11> */
[----:B------:R-:W1:Y:S01]  /*a570*/  MUFU.EX2 R152, R184 ;  /* 0x000000b800987308 */ /* 0x000e620000000800 */
[----:B------:R-:W-:Y:S01]  /*a580*/  F2FP.F16.F32.PACK_AB R153, R183, R182 ;  /* 0x000000b6b799723e */ /* 0x000fe200000000ff */
[----:B------:R-:W-:Y:S01]  /*a590*/  FADD.FTZ R182, R182, R193 ;  /* 0x000000c1b6b67221 */ /* 0x000fe20000010000 */
[----:B------:R-:W-:-:S03]  /*a5a0*/  F2FP.F16.F32.PACK_AB R155, R187, R186 ;  /* 0x000000babb9b723e */ /* 0x000fc600000000ff */
[----:B------:R-:W-:Y:S02]  /*a5b0*/  FADD.FTZ R183, R183, R182 ;  /* 0x000000b6b7b77221 */ /* 0x000fe40000010000 */
[----:B------:R-:W2:Y:S02]  /*a5c0*/  MUFU.EX2 R154, R188 ;  /* 0x000000bc009a7308 */ /* 0x000ea40000000800 */
[----:B------:R-:W-:-:S04]  /*a5d0*/  FADD.FTZ R186, R186, R183 ;  /* 0x000000b7baba7221 */ /* 0x000fc80000010000 */
[----:B------:R-:W-:Y:S01]  /*a5e0*/  FADD.FTZ R187, R187, R186 ;  /* 0x000000babbbb7221 */ /* 0x000fe20000010000 */
[----:B-1----:R-:W-:Y:S01]  /*a5f0*/  FADD.FTZ R2, R152, R2 ;  /* 0x0000000298027221 */ /* 0x002fe20000010000 */
[----:B------:R-:W-:-:S03]  /*a600*/  F2FP.F16.F32.PACK_AB R152, R185, R152 ;  /* 0x00000098b998723e */ /* 0x000fc600000000ff */
[----:B------:R-:W-:-:S04]  /*a610*/  FADD.FTZ R2, R185, R2 ;  /* 0x00000002b9027221 */ /* 0x000fc80000010000 */
[----:B--2---:R-:W-:Y:S01]  /*a620*/  FADD.FTZ R2, R154, R2 ;  /* 0x000000029a027221 */ /* 0x004fe20000010000 */
[----:B------:R-:W-:-:S03]  /*a630*/  F2FP.F16.F32.PACK_AB R154, R189, R154 ;  /* 0x0000009abd9a723e */ /* 0x000fc600000000ff */
[----:B------:R-:W-:Y:S01]  /*a640*/  FADD.FTZ R2, R189, R2 ;  /* 0x00000002bd027221 */ /* 0x000fe20000010000 */
[----:B------:R-:W-:-:S06]  /*a650*/  WARPGROUP.ARRIVE ;  /* 0x00000000000079c5 */ /* 0x000fcc0000000000 */
[----:B------:R-:W-:Y:S03]  /*a660*/  HGMMA.64x256x16.F32 R24, R152, gdesc[UR12].tnspB, R24, gsb0 ;  /* 0x43e0000c98187df0 */ /* 0x000fe60008000818 */
        /* <DEDUP_REMOVED lines=18> */
[----:B------:R-:W-:Y:S05]  /*a790*/  @!P0 BRA `(.L_x_14928) ;  /* 0x0000000000048947 */ /* 0x000fea0003800000 */
[----:B------:R-:W-:Y:S01]  /*a7a0*/  BPT.TRAP 0x1 ;  /* 0x000000040000795c */ /* 0x000fe20000300000 */
.L_x_14928:
[----:B------:R-:W-:Y:S01]  /*a7b0*/  R2UR UR10, R205 ;  /* 0x00000000cd0a72ca */ /* 0x000fe200000e0000 */
[----:B------:R-:W-:Y:S01]  /*a7c0*/  UIADD3 UR4, UR4, 0x32460, URZ ;  /* 0x0003246004047890 */ /* 0x000fe2000fffe03f */
[----:B------:R-:W-:Y:S02]  /*a7d0*/  IMAD.MOV.U32 R202, RZ, RZ, R164 ;  /* 0x000000ffffca7224 */ /* 0x000fe400078e00a4 */
[----:B------:R-:W-:Y:S01]  /*a7e0*/  IMAD.MOV.U32 R203, RZ, RZ, R21 ;  /* 0x000000ffffcb7224 */ /* 0x000fe200078e0015 */
[----:B------:R-:W-:-:S08]  /*a7f0*/  UPRMT UR4, UR6, 0x654, UR4 ;  /* 0x0000065406047896 */ /* 0x000fd00008000004 */
[C---:B------:R-:W-:Y:S01]  /*a800*/  ISETP.GT.AND P1, PT, R20.reuse, UR10, PT ;  /* 0x0000000a14007c0c */ /* 0x040fe2000bf24270 */
[----:B------:R-:W-:Y:S01]  /*a810*/  SYNCS.ARRIVE.TRANS64.RED.A1T0 RZ, [UR4], RZ ;  /* 0x000000ffffff79a7 */ /* 0x000fe20008100404 */
[----:B------:R-:W-:-:S11]  /*a820*/  VIADD R20, R20, 0xffffffff ;  /* 0xffffffff14147836 */ /* 0x000fd60000000000 */
[----:B------:R-:W-:Y:S05]  /*a830*/  @P1 BRA `(.L_x_14929) ;  /* 0xffffffd400a81947 */ /* 0x000fea000383ffff */
.L_x_14918:
        /* <DEDUP_REMOVED lines=10> */
[----:B------:R-:W-:-:S02]  /*a8e0*/  IMAD.MOV.U32 R2, RZ, RZ, RZ ;  /* 0x000000ffff027224 */ /* 0x000fc400078e00ff */
[----:B---3--:R-:W-:Y:S02]  /*a8f0*/  FADD.FTZ R7, R4, R3 ;  /* 0x0000000304077221 */ /* 0x008fe40000010000 */
[----:B------:R-:W1:Y:S04]  /*a900*/  SHFL.BFLY PT, R5, R6, 0x1, 0x1f ;  /* 0x0c201f0006057f89 */ /* 0x000e6800000e0000 */
[----:B------:R-:W3:Y:S01]  /*a910*/  SHFL.BFLY PT, R4, R7, 0x1, 0x1f ;  /* 0x0c201f0007047f89 */ /* 0x000ee200000e0000 */
[----:B-1----:R-:W-:Y:S01]  /*a920*/  FADD.FTZ R8, R6, R5 ;  /* 0x0000000506087221 */ /* 0x002fe20000010000 */
[----:B------:R-:W-:Y:S02]  /*a930*/  IMAD.MOV.U32 R5, RZ, RZ, RZ ;  /* 0x000000ffff057224 */ /* 0x000fe400078e00ff */
[----:B------:R-:W-:-:S02]  /*a940*/  IMAD.U32 R6, RZ, RZ, UR5 ;  /* 0x00000005ff067e24 */ /* 0x000fc4000f8e00ff */
[----:B---3--:R-:W-:Y:S01]  /*a950*/  FADD.FTZ R3, R7, R4 ;  /* 0x0000000407037221 */ /* 0x008fe20000010000 */
[----:B------:R-:W-:-:S04]  /*a960*/  FSETP.NE.FTZ.AND P1, PT, R8, RZ, PT ;  /* 0x000000ff0800720b */ /* 0x000fc80003f35000 */
[----:B------:R-:W-:-:S09]  /*a970*/  FSETP.NE.FTZ.AND P2, PT, R3, RZ, PT ;  /* 0x000000ff0300720b */ /* 0x000fd20003f55000 */
        /* <DEDUP_REMOVED lines=147> */
.L_x_14892:
        /* <DEDUP_REMOVED lines=16> */
[----:B------:R-:W-:Y:S01]  /*b3b0*/  R2UR UR12, R204 ;  /* 0x00000000cc0c72ca */ /* 0x000fe200000e0000 */
[----:B------:R-:W-:Y:S01]  /*b3c0*/  UMOV UR6, UR9 ;  /* 0x0000000900067c82 */ /* 0x000fe20008000000 */
[----:B0-----:R-:W-:Y:S01]  /*b3d0*/  UMOV UR7, UR8 ;  /* 0x0000000800077c82 */ /* 0x001fe20008000000 */
[----:B------:R-:W-:Y:S02]  /*b3e0*/  F2FP.F16.F32.PACK_AB R11, R31, R30 ;  /* 0x0000001e1f0b723e */ /* 0x000fe400000000ff */
[----:B------:R-:W-:-:S02]  /*b3f0*/  F2FP.F16.F32.PACK_AB R18, R53, R52 ;  /* 0x000000343512723e */ /* 0x000fc400000000ff */
[----:B------:R-:W-:Y:S01]  /*b400*/  F2FP.F16.F32.PACK_AB R19, R55, R54 ;  /* 0x000000363713723e */ /* 0x000fe200000000ff */
[----:B------:R-:W-:Y:S01]  /*b410*/  BAR.SYNC.DEFER_BLOCKING 0x1, 0x100 ;  /* 0x0044000000007b1d */ /* 0x000fe20000010000 */
[----:B--2---:R-:W-:-:S03]  /*b420*/  IMAD.WIDE R154, R2, R154, UR6 ;  /* 0x00000006029a7e25 */ /* 0x004fc6000f8e029a */
[C---:B------:R-:W-:Y:S02]  /*b430*/  LOP3.LUT R9, R154.reuse, 0x380, RZ, 0xc0, !PT ;  /* 0x000003809a097812 */ /* 0x040fe400078ec0ff */
[C---:B------:R-:W-:Y:S02]  /*b440*/  IADD3 R15, P3, R154.reuse, 0x20, RZ ;  /* 0x000000209a0f7810 */ /* 0x040fe40007f7e0ff */
[----:B------:R-:W-:Y:S02]  /*b450*/  SHF.R.U64 R9, R9, 0x3, RZ ;  /* 0x0000000309097819 */ /* 0x000fe400000012ff */
[----:B------:R-:W-:Y:S02]  /*b460*/  LOP3.LUT R14, R15, 0x380, RZ, 0xc0, !PT ;  /* 0x000003800f0e7812 */ /* 0x000fe400078ec0ff */
[----:B------:R-:W-:Y:S01]  /*b470*/  LOP3.LUT R8, R9, R154, RZ, 0x3c, !PT ;  /* 0x0000009a09087212 */ /* 0x000fe200078e3cff */
[----:B------:R-:W-:Y:S01]  /*b480*/  IMAD.MOV.U32 R9, RZ, RZ, R155 ;  /* 0x000000ffff097224 */ /* 0x000fe200078e009b */
[----:B------:R-:W-:-:S02]  /*b490*/  IADD3 R13, P5, R154, 0x40, RZ ;  /* 0x000000409a0d7810 */ /* 0x000fc40007fbe0ff */
[----:B------:R-:W-:Y:S02]  /*b4a0*/  IADD3 R17, P4, R154, 0x60, RZ ;  /* 0x000000609a117810 */ /* 0x000fe40007f9e0ff */
[----:B------:R-:W-:Y:S02]  /*b4b0*/  SHF.R.U64 R14, R14, 0x3, RZ ;  /* 0x000000030e0e7819 */ /* 0x000fe400000012ff */
[----:B------:R-:W-:Y:S02]  /*b4c0*/  LOP3.LUT R12, R13, 0x380, RZ, 0xc0, !PT ;  /* 0x000003800d0c7812 */ /* 0x000fe400078ec0ff */
[----:B------:R-:W-:Y:S02]  /*b4d0*/  LOP3.LUT R16, R17, 0x380, RZ, 0xc0, !PT ;  /* 0x0000038011107812 */ /* 0x000fe400078ec0ff */
[----:B------:R-:W-:Y:S02]  /*b4e0*/  IADD3 R5, P2, R154, 0xc040, RZ ;  /* 0x0000c0409a057810 */ /* 0x000fe40007f5e0ff */
[----:B------:R-:W-:-:S02]  /*b4f0*/  MOV R2, R8 ;  /* 0x0000000800027202 */ /* 0x000fc40000000f00 */
[----:B------:R-:W-:Y:S02]  /*b500*/  F2FP.F16.F32.PACK_AB R8, R25, R24 ;  /* 0x000000181908723e */ /* 0x000fe400000000ff */
[----:B------:R-:W-:Y:S02]  /*b510*/  F2FP.F16.F32.PACK_AB R9, R27, R26 ;  /* 0x0000001a1b09723e */ /* 0x000fe400000000ff */
[----:B------:R-:W-:Y:S01]  /*b520*/  LOP3.LUT R14, R14, R15, RZ, 0x3c, !PT ;  /* 0x0000000f0e0e7212 */ /* 0x000fe200078e3cff */
[----:B------:R-:W-:Y:S01]  /*b530*/  IMAD.X R15, RZ, RZ, R155, P3 ;  /* 0x000000ffff0f7224 */ /* 0x000fe200018e069b */
[----:B------:R-:W-:Y:S02]  /*b540*/  SHF.R.U64 R12, R12, 0x3, RZ ;  /* 0x000000030c0c7819 */ /* 0x000fe400000012ff */
[----:B------:R-:W-:Y:S02]  /*b550*/  SHF.R.U64 R16, R16, 0x3, RZ ;  /* 0x0000000310107819 */ /* 0x000fe400000012ff */
[----:B------:R-:W-:-:S02]  /*b560*/  LOP3.LUT R4, R5, 0x380, RZ, 0xc0, !PT ;  /* 0x0000038005047812 */ /* 0x000fc400078ec0ff */
[----:B------:R-:W-:Y:S01]  /*b570*/  IADD3 R157, P3, R154, 0x4000, RZ ;  /* 0x000040009a9d7810 */ /* 0x000fe20007f7e0ff */
[----:B------:R0:W-:Y:S01]  /*b580*/  STSM.16.M88.4 [R2], R8 ;  /* 0x0000000802007844 */ /* 0x0001e20000000200 */
[----:B------:R-:W-:Y:S01]  /*b590*/  LOP3.LUT R12, R12, R13, RZ, 0x3c, !PT ;  /* 0x0000000d0c0c7212 */ /* 0x000fe200078e3cff */
[--C-:B------:R-:W-:Y:S01]  /*b5a0*/  IMAD.X R13, RZ, RZ, R155.reuse, P5 ;  /* 0x000000ffff0d7224 */ /* 0x100fe200028e069b */
[----:B------:R-:W-:Y:S02]  /*b5b0*/  MOV R7, R14 ;  /* 0x0000000e00077202 */ /* 0x000fe40000000f00 */
[----:B------:R-:W-:Y:S01]  /*b5c0*/  LOP3.LUT R16, R16, R17, RZ, 0x3c, !PT ;  /* 0x0000001110107212 */ /* 0x000fe200078e3cff */
[----:B------:R-:W-:Y:S01]  /*b5d0*/  IMAD.X R17, RZ, RZ, R155, P4 ;  /* 0x000000ffff117224 */ /* 0x000fe200020e069b */
[----:B------:R-:W-:Y:S02]  /*b5e0*/  SHF.R.U64 R4, R4, 0x3, RZ ;  /* 0x0000000304047819 */ /* 0x000fe400000012ff */
[----:B------:R-:W-:-:S02]  /*b5f0*/  LOP3.LUT R156, R157, 0x380, RZ, 0xc0, !PT ;  /* 0x000003809d9c7812 */ /* 0x000fc400078ec0ff */
[C---:B------:R-:W-:Y:S02]  /*b600*/  IADD3 R160, P4, R154.reuse, 0x4020, RZ ;  /* 0x000040209aa07810 */ /* 0x040fe40007f9e0ff */
[----:B0-----:R-:W-:Y:S02]  /*b610*/  F2FP.F16.F32.PACK_AB R8, R33, R32 ;  /* 0x000000202108723e */ /* 0x001fe400000000ff */
[----:B------:R-:W-:Y:S02]  /*b620*/  F2FP.F16.F32.PACK_AB R9, R35, R34 ;  /* 0x000000222309723e */ /* 0x000fe400000000ff */
[----:B------:R-:W-:Y:S02]  /*b630*/  F2FP.F16.F32.PACK_AB R10, R37, R36 ;  /* 0x00000024250a723e */ /* 0x000fe400000000ff */
[----:B------:R-:W-:Y:S02]  /*b640*/  F2FP.F16.F32.PACK_AB R11, R39, R38 ;  /* 0x00000026270b723e */ /* 0x000fe400000000ff */
[----:B------:R-:W-:-:S02]  /*b650*/  IADD3 R159, P5, R154, 0x4040, RZ ;  /* 0x000040409a9f7810 */ /* 0x000fc40007fbe0ff */
[----:B------:R-:W-:Y:S01]  /*b660*/  IADD3 R21, P1, R154, 0xc020, RZ ;  /* 0x0000c0209a157810 */ /* 0x000fe20007f3e0ff */
[----:B------:R0:W-:Y:S01]  /*b670*/  STSM.16.M88.4 [R7], R8 ;  /* 0x0000000807007844 */ /* 0x0001e20000000200 */
[----:B------:R-:W-:Y:S02]  /*b680*/  LOP3.LUT R4, R4, R5, RZ, 0x3c, !PT ;  /* 0x0000000504047212 */ /* 0x000fe400078e3cff */
[----:B------:R-:W-:Y:S02]  /*b690*/  SHF.R.U64 R156, R156, 0x3, RZ ;  /* 0x000000039c9c7819 */ /* 0x000fe400000012ff */
[----:B------:R-:W-:Y:S02]  /*b6a0*/  MOV R5, R12 ;  /* 0x0000000c00057202 */ /* 0x000fe40000000f00 */
[----:B------:R-:W-:Y:S02]  /*b6b0*/  F2FP.F16.F32.PACK_AB R12, R41, R40 ;  /* 0x00000028290c723e */ /* 0x000fe400000000ff */
[----:B------:R-:W-:-:S02]  /*b6c0*/  F2FP.F16.F32.PACK_AB R13, R43, R42 ;  /* 0x0000002a2b0d723e */ /* 0x000fc400000000ff */
[----:B------:R-:W-:Y:S02]  /*b6d0*/  F2FP.F16.F32.PACK_AB R14, R45, R44 ;  /* 0x0000002c2d0e723e */ /* 0x000fe400000000ff */
[----:B------:R-:W-:Y:S02]  /*b6e0*/  F2FP.F16.F32.PACK_AB R15, R47, R46 ;  /* 0x0000002e2f0f723e */ /* 0x000fe400000000ff */
[----:B0-----:R-:W-:Y:S02]  /*b6f0*/  LOP3.LUT R7, R160, 0x380, RZ, 0xc0, !PT ;  /* 0x00000380a0077812 */ /* 0x001fe400078ec0ff */
[----:B------:R-:W-:Y:S02]  /*b700*/  LOP3.LUT R158, R159, 0x380, RZ, 0xc0, !PT ;  /* 0x000003809f9e7812 */ /* 0x000fe400078ec0ff */
[----:B------:R-:W-:Y:S02]  /*b710*/  LOP3.LUT R20, R21, 0x380, RZ, 0xc0, !PT ;  /* 0x0000038015147812 */ /* 0x000fe400078ec0ff */
[----:B------:R-:W-:Y:S01]  /*b720*/  LOP3.LUT R156, R156, R157, RZ, 0x3c, !PT ;  /* 0x0000009d9c9c7212 */ /* 0x000fe200078e3cff */
[----:B------:R-:W-:Y:S01]  /*b730*/  IMAD.X R157, RZ, RZ, R155, P3 ;  /* 0x000000ffff9d7224 */ /* 0x000fe200018e069b */
[----:B------:R-:W-:Y:S01]  /*b740*/  SHF.R.U64 R7, R7, 0x3, RZ ;  /* 0x0000000307077819 */ /* 0x000fe200000012ff */
[----:B------:R0:W-:Y:S01]  /*b750*/  STSM.16.M88.4 [R5], R12 ;  /* 0x0000000c05007844 */ /* 0x0001e20000000200 */
[----:B------:R-:W-:-:S02]  /*b760*/  SHF.R.U64 R158, R158, 0x3, RZ ;  /* 0x000000039e9e7819 */ /* 0x000fc400000012ff */
[----:B------:R-:W-:Y:S02]  /*b770*/  SHF.R.U64 R20, R20, 0x3, RZ ;  /* 0x0000000314147819 */ /* 0x000fe400000012ff */
[----:B------:R-:W-:Y:S02]  /*b780*/  MOV R2, R16 ;  /* 0x0000001000027202 */ /* 0x000fe40000000f00 */
[----:B------:R-:W-:Y:S02]  /*b790*/  F2FP.F16.F32.PACK_AB R16, R49, R48 ;  /* 0x000000303110723e */ /* 0x000fe400000000ff */
[----:B------:R-:W-:Y:S02]  /*b7a0*/  F2FP.F16.F32.PACK_AB R17, R51, R50 ;  /* 0x000000323311723e */ /* 0x000fe400000000ff */
[----:B------:R-:W-:Y:S02]  /*b7b0*/  F2FP.F16.F32.PACK_AB R8, R57, R56 ;  /* 0x000000383908723e */ /* 0x000fe400000000ff */
[----:B------:R-:W-:Y:S01]  /*b7c0*/  F2FP.F16.F32.PACK_AB R9, R59, R58 ;  /* 0x0000003a3b09723e */ /* 0x000fe200000000ff */
[----:B0-----:R-:W-:Y:S01]  /*b7d0*/  IMAD.X R13, RZ, RZ, R155, P4 ;  /* 0x000000ffff0d7224 */ /* 0x001fe200020e069b */
[----:B------:R-:W-:-:S02]  /*b7e0*/  LOP3.LUT R12, R7, R160, RZ, 0x3c, !PT ;  /* 0x000000a0070c7212 */ /* 0x000fc400078e3cff */
[----:B------:R-:W-:Y:S02]  /*b7f0*/  MOV R5, R156 ;  /* 0x0000009c00057202 */ /* 0x000fe40000000f00 */
[----:B------:R-:W-:Y:S02]  /*b800*/  F2FP.F16.F32.PACK_AB R10, R61, R60 ;  /* 0x0000003c3d0a723e */ /* 0x000fe400000000ff */
[----:B------:R-:W-:Y:S02]  /*b810*/  F2FP.F16.F32.PACK_AB R11, R63, R62 ;  /* 0x0000003e3f0b723e */ /* 0x000fe400000000ff */
[----:B------:R-:W-:Y:S02]  /*b820*/  LOP3.LUT R158, R158, R159, RZ, 0x3c, !PT ;  /* 0x0000009f9e9e7212 */ /* 0x000fe400078e3cff */
[----:B------:R-:W-:Y:S02]  /*b830*/  LOP3.LUT R20, R20, R21, RZ, 0x3c, !PT ;  /* 0x0000001514147212 */ /* 0x000fe400078e3cff */
[----:B------:R-:W-:Y:S01]  /*b840*/  IADD3.X R159, RZ, R155, RZ, P5, !PT ;  /* 0x0000009bff9f7210 */ /* 0x000fe20002ffe4ff */
[----:B------:R0:W-:Y:S01]  /*b850*/  STSM.16.M88.4 [R2], R16 ;  /* 0x0000001002007844 */ /* 0x0001e20000000200 */
[----:B------:R-:W-:-:S02]  /*b860*/  MOV R7, R12 ;  /* 0x0000000c00077202 */ /* 0x000fc40000000f00 */
[C---:B------:R-:W-:Y:S02]  /*b870*/  IADD3 R21, P4, R154.reuse, 0x4060, RZ ;  /* 0x000040609a157810 */ /* 0x040fe40007f9e0ff */
[----:B------:R-:W-:Y:S01]  /*b880*/  IADD3 R160, P5, R154, 0x8060, RZ ;  /* 0x000080609aa07810 */ /* 0x000fe20007fbe0ff */
[----:B------:R1:W-:Y:S01]  /*b890*/  STSM.16.M88.4 [R5], R8 ;  /* 0x0000000805007844 */ /* 0x0003e20000000200 */
[----:B------:R-:W-:Y:S02]  /*b8a0*/  F2FP.F16.F32.PACK_AB R12, R65, R64 ;  /* 0x00000040410c723e */ /* 0x000fe400000000ff */
[----:B------:R-:W-:Y:S02]  /*b8b0*/  F2FP.F16.F32.PACK_AB R13, R67, R66 ;  /* 0x00000042430d723e */ /* 0x000fe400000000ff */
[----:B------:R-:W-:Y:S02]  /*b8c0*/  F2FP.F16.F32.PACK_AB R14, R69, R68 ;  /* 0x00000044450e723e */ /* 0x000fe400000000ff */
[----:B------:R-:W-:-:S02]  /*b8d0*/  F2FP.F16.F32.PACK_AB R15, R71, R70 ;  /* 0x00000046470f723e */ /* 0x000fc400000000ff */
[----:B0-----:R-:W-:Y:S02]  /*b8e0*/  LOP3.LUT R16, R21, 0x380, RZ, 0xc0, !PT ;  /* 0x0000038015107812 */ /* 0x001fe400078ec0ff */
[----:B------:R-:W-:Y:S01]  /*b8f0*/  LOP3.LUT R2, R160, 0x380, RZ, 0xc0, !PT ;  /* 0x00000380a0027812 */ /* 0x000fe200078ec0ff */
[----:B------:R0:W-:Y:S01]  /*b900*/  STSM.16.M88.4 [R7], R12 ;  /* 0x0000000c07007844 */ /* 0x0001e20000000200 */
[----:B-1----:R-:W-:Y:S01]  /*b910*/  IADD3 R5, P6, R154, 0x8000, RZ ;  /* 0x000080009a057810 */ /* 0x002fe20007fde0ff */
[----:B------:R-:W-:Y:S01]  /*b920*/  IMAD.X R17, RZ, RZ, R155, P4 ;  /* 0x000000ffff117224 */ /* 0x000fe200020e069b */
[----:B------:R-:W-:Y:S02]  /*b930*/  SHF.R.U64 R16, R16, 0x3, RZ ;  /* 0x0000000310107819 */ /* 0x000fe400000012ff */
[C---:B------:R-:W-:Y:S02]  /*b940*/  IADD3 R153, P0, R154.reuse, 0xc060, RZ ;  /* 0x0000c0609a997810 */ /* 0x040fe40007f1e0ff */
[----:B------:R-:W-:-:S02]  /*b950*/  IADD3 R157, P3, R154, 0xc000, RZ ;  /* 0x0000c0009a9d7810 */ /* 0x000fc40007f7e0ff */
[----:B------:R-:W-:Y:S02]  /*b960*/  LOP3.LUT R16, R16, R21, RZ, 0x3c, !PT ;  /* 0x0000001510107212 */ /* 0x000fe400078e3cff */
[----:B0-----:R-:W-:Y:S01]  /*b970*/  LOP3.LUT R12, R5, 0x380, RZ, 0xc0, !PT ;  /* 0x00000380050c7812 */ /* 0x001fe200078ec0ff */
[----:B------:R-:W-:Y:S01]  /*b980*/  IMAD.X R13, RZ, RZ, R155, P6 ;  /* 0x000000ffff0d7224 */ /* 0x000fe200030e069b */
[----:B------:R-:W-:Y:S02]  /*b990*/  SHF.R.U64 R7, R2, 0x3, RZ ;  /* 0x0000000302077819 */ /* 0x000fe400000012ff */
[C---:B------:R-:W-:Y:S02]  /*b9a0*/  IADD3 R18, P6, R154.reuse, 0x8040, RZ ;  /* 0x000080409a127810 */ /* 0x040fe40007fde0ff */
[----:B------:R-:W-:Y:S02]  /*b9b0*/  IADD3 R2, P4, R154, 0x8020, RZ ;  /* 0x000080209a027810 */ /* 0x000fe40007f9e0ff */
[----:B------:R-:W-:-:S02]  /*b9c0*/  SHF.R.U64 R12, R12, 0x3, RZ ;  /* 0x000000030c0c7819 */ /* 0x000fc400000012ff */
[----:B------:R-:W-:Y:S02]  /*b9d0*/  MOV R158, R158 ;  /* 0x0000009e009e7202 */ /* 0x000fe40000000f00 */
[----:B------:R-:W-:Y:S02]  /*b9e0*/  F2FP.F16.F32.PACK_AB R8, R73, R72 ;  /* 0x000000484908723e */ /* 0x000fe400000000ff */
[----:B------:R-:W-:Y:S02]  /*b9f0*/  F2FP.F16.F32.PACK_AB R9, R75, R74 ;  /* 0x0000004a4b09723e */ /* 0x000fe400000000ff */
[----:B------:R-:W-:Y:S02]  /*ba00*/  F2FP.F16.F32.PACK_AB R10, R77, R76 ;  /* 0x0000004c4d0a723e */ /* 0x000fe400000000ff */
[----:B------:R-:W-:Y:S02]  /*ba10*/  F2FP.F16.F32.PACK_AB R11, R79, R78 ;  /* 0x0000004e4f0b723e */ /* 0x000fe400000000ff */
[----:B------:R-:W-:-:S02]  /*ba20*/  LOP3.LUT R154, R7, R160, RZ, 0x3c, !PT ;  /* 0x000000a0079a7212 */ /* 0x000fc400078e3cff */
[----:B------:R-:W-:Y:S02]  /*ba30*/  LOP3.LUT R19, R18, 0x380, RZ, 0xc0, !PT ;  /* 0x0000038012137812 */ /* 0x000fe400078ec0ff */
[----:B------:R-:W-:Y:S02]  /*ba40*/  LOP3.LUT R7, R2, 0x380, RZ, 0xc0, !PT ;  /* 0x0000038002077812 */ /* 0x000fe400078ec0ff */
[----:B------:R-:W-:Y:S02]  /*ba50*/  LOP3.LUT R152, R153, 0x380, RZ, 0xc0, !PT ;  /* 0x0000038099987812 */ /* 0x000fe400078ec0ff */
[----:B------:R-:W-:Y:S02]  /*ba60*/  LOP3.LUT R156, R157, 0x380, RZ, 0xc0, !PT ;  /* 0x000003809d9c7812 */ /* 0x000fe400078ec0ff */
[----:B------:R-:W-:Y:S01]  /*ba70*/  LOP3.LUT R12, R12, R5, RZ, 0x3c, !PT ;  /* 0x000000050c0c7212 */ /* 0x000fe200078e3cff */
[----:B------:R0:W-:Y:S01]  /*ba80*/  STSM.16.M88.4 [R158], R8 ;  /* 0x000000089e007844 */ /* 0x0001e20000000200 */
[----:B------:R-:W-:-:S02]  /*ba90*/  MOV R5, R16 ;  /* 0x0000001000057202 */ /* 0x000fc40000000f00 */
[----:B------:R-:W-:Y:S02]  /*baa0*/  SHF.R.U64 R19, R19, 0x3, RZ ;  /* 0x0000000313137819 */ /* 0x000fe400000012ff */
[----:B------:R-:W-:Y:S02]  /*bab0*/  SHF.R.U64 R17, R7, 0x3, RZ ;  /* 0x0000000307117819 */ /* 0x000fe400000012ff */
[----:B------:R-:W-:Y:S02]  /*bac0*/  SHF.R.U64 R152, R152, 0x3, RZ ;  /* 0x0000000398987819 */ /* 0x000fe400000012ff */
[----:B------:R-:W-:Y:S02]  /*bad0*/  SHF.R.U64 R156, R156, 0x3, RZ ;  /* 0x000000039c9c7819 */ /* 0x000fe400000012ff */
[----:B------:R-:W-:Y:S01]  /*bae0*/  LOP3.LUT R18, R19, R18, RZ, 0x3c, !PT ;  /* 0x0000001213127212 */ /* 0x000fe200078e3cff */
[----:B------:R-:W-:Y:S01]  /*baf0*/  IMAD.X R19, RZ, RZ, R155, P6 ;  /* 0x000000ffff137224 */ /* 0x000fe200030e069b */
[----:B------:R-:W-:-:S02]  /*bb00*/  LOP3.LUT R16, R17, R2, RZ, 0x3c, !PT ;  /* 0x0000000211107212 */ /* 0x000fc400078e3cff */
[----:B0-----:R-:W-:Y:S02]  /*bb10*/  F2FP.F16.F32.PACK_AB R8, R81, R80 ;  /* 0x000000505108723e */ /* 0x001fe400000000ff */
[----:B------:R-:W-:Y:S02]  /*bb20*/  F2FP.F16.F32.PACK_AB R9, R83, R82 ;  /* 0x000000525309723e */ /* 0x000fe400000000ff */
[----:B------:R-:W-:Y:S02]  /*bb30*/  F2FP.F16.F32.PACK_AB R10, R85, R84 ;  /* 0x00000054550a723e */ /* 0x000fe400000000ff */
[----:B------:R-:W-:Y:S01]  /*bb40*/  F2FP.F16.F32.PACK_AB R11, R87, R86 ;  /* 0x00000056570b723e */ /* 0x000fe200000000ff */
[--C-:B------:R-:W-:Y:S01]  /*bb50*/  IMAD.X R17, RZ, RZ, R155.reuse, P4 ;  /* 0x000000ffff117224 */ /* 0x100fe200020e069b */
[----:B------:R-:W-:Y:S01]  /*bb60*/  MOV R7, R12 ;  /* 0x0000000c00077202 */ /* 0x000fe20000000f00 */
[--C-:B------:R-:W-:Y:S01]  /*bb70*/  IMAD.X R21, RZ, RZ, R155.reuse, P1 ;  /* 0x000000ffff157224 */ /* 0x100fe200008e069b */
[----:B------:R-:W-:Y:S01]  /*bb80*/  LOP3.LUT R152, R152, R153, RZ, 0x3c, !PT ;  /* 0x0000009998987212 */ /* 0x000fe200078e3cff */
[----:B------:R0:W-:Y:S01]  /*bb90*/  STSM.16.M88.4 [R5], R8 ;  /* 0x0000000805007844 */ /* 0x0001e20000000200 */
[----:B------:R-:W-:Y:S01]  /*bba0*/  LOP3.LUT R156, R156, R157, RZ, 0x3c, !PT ;  /* 0x0000009d9c9c7212 */ /* 0x000fe200078e3cff */
[--C-:B------:R-:W-:Y:S01]  /*bbb0*/  IMAD.X R153, RZ, RZ, R155.reuse, P0 ;  /* 0x000000ffff997224 */ /* 0x100fe200000e069b */
[----:B------:R-:W-:Y:S01]  /*bbc0*/  F2FP.F16.F32.PACK_AB R12, R89, R88 ;  /* 0x00000058590c723e */ /* 0x000fe200000000ff */
[----:B------:R-:W-:Y:S01]  /*bbd0*/  IMAD.X R157, RZ, RZ, R155, P3 ;  /* 0x000000ffff9d7224 */ /* 0x000fe200018e069b */
[----:B------:R-:W-:Y:S01]  /*bbe0*/  F2FP.F16.F32.PACK_AB R13, R91, R90 ;  /* 0x0000005a5b0d723e */ /* 0x000fe200000000ff */
[----:B------:R-:W1:Y:S01]  /*bbf0*/  LDC.64 R158, c[0x0][0xd00] ;  /* 0x00034000ff9e7b82 */ /* 0x000e620000000a00 */
[----:B------:R-:W-:-:S02]  /*bc00*/  F2FP.F16.F32.PACK_AB R14, R93, R92 ;  /* 0x0000005c5d0e723e */ /* 0x000fc400000000ff */
[----:B------:R-:W-:Y:S02]  /*bc10*/  F2FP.F16.F32.PACK_AB R15, R95, R94 ;  /* 0x0000005e5f0f723e */ /* 0x000fe400000000ff */
[----:B------:R-:W-:Y:S02]  /*bc20*/  MOV R2, R18 ;  /* 0x0000001200027202 */ /* 0x000fe40000000f00 */
[----:B------:R-:W-:Y:S01]  /*bc30*/  MOV R160, R16 ;  /* 0x0000001000a07202 */ /* 0x000fe20000000f00 */
[--C-:B0-----:R-:W-:Y:S02]  /*bc40*/  IMAD.X R5, RZ, RZ, R155.reuse, P2 ;  /* 0x000000ffff057224 */ /* 0x101fe400010e069b */
[----:B------:R-:W-:Y:S01]  /*bc50*/  IMAD.X R155, RZ, RZ, R155, P5 ;  /* 0x000000ffff9b7224 */ /* 0x000fe200028e069b */
[----:B------:R0:W-:Y:S01]  /*bc60*/  STSM.16.M88.4 [R7], R12 ;  /* 0x0000000c07007844 */ /* 0x0001e20000000200 */
[----:B------:R-:W-:Y:S02]  /*bc70*/  F2FP.F16.F32.PACK_AB R16, R97, R96 ;  /* 0x000000606110723e */ /* 0x000fe400000000ff */
[----:B------:R-:W-:-:S02]  /*bc80*/  F2FP.F16.F32.PACK_AB R17, R99, R98 ;  /* 0x000000626311723e */ /* 0x000fc400000000ff */
[----:B------:R-:W-:Y:S02]  /*bc90*/  F2FP.F16.F32.PACK_AB R18, R101, R100 ;  /* 0x000000646512723e */ /* 0x000fe400000000ff */
[----:B------:R-:W-:Y:S02]  /*bca0*/  F2FP.F16.F32.PACK_AB R19, R103, R102 ;  /* 0x000000666713723e */ /* 0x000fe400000000ff */
[----:B------:R-:W-:Y:S02]  /*bcb0*/  MOV R161, R154 ;  /* 0x0000009a00a17202 */ /* 0x000fe40000000f00 */
[----:B------:R-:W-:Y:S02]  /*bcc0*/  F2FP.F16.F32.PACK_AB R154, R117, R116 ;  /* 0x00000074759a723e */ /* 0x000fe400000000ff */
[----:B------:R-:W-:Y:S02]  /*bcd0*/  F2FP.F16.F32.PACK_AB R155, R119, R118 ;  /* 0x00000076779b723e */ /* 0x000fe400000000ff */
[----:B0-----:R-:W-:-:S02]  /*bce0*/  F2FP.F16.F32.PACK_AB R12, R105, R104 ;  /* 0x00000068690c723e */ /* 0x001fc400000000ff */
[----:B------:R-:W-:Y:S02]  /*bcf0*/  F2FP.F16.F32.PACK_AB R13, R107, R106 ;  /* 0x0000006a6b0d723e */ /* 0x000fe400000000ff */
[----:B------:R-:W-:Y:S02]  /*bd00*/  F2FP.F16.F32.PACK_AB R14, R109, R108 ;  /* 0x0000006c6d0e723e */ /* 0x000fe400000000ff */
[----:B------:R-:W-:Y:S02]  /*bd10*/  F2FP.F16.F32.PACK_AB R15, R111, R110 ;  /* 0x0000006e6f0f723e */ /* 0x000fe400000000ff */
[----:B------:R-:W-:Y:S02]  /*bd20*/  MOV R7, R152 ;  /* 0x0000009800077202 */ /* 0x000fe40000000f00 */
[----:B------:R-:W-:Y:S02]  /*bd30*/  F2FP.F16.F32.PACK_AB R152, R113, R112 ;  /* 0x000000707198723e */ /* 0x000fe400000000ff */
[----:B------:R-:W-:Y:S01]  /*bd40*/  F2FP.F16.F32.PACK_AB R153, R115, R114 ;  /* 0x000000727399723e */ /* 0x000fe200000000ff */
[----:B------:R0:W-:Y:S01]  /*bd50*/  STSM.16.M88.4 [R160], R16 ;  /* 0x00000010a0007844 */ /* 0x0001e20000000200 */
[----:B------:R-:W-:-:S02]  /*bd60*/  MOV R157, R156 ;  /* 0x0000009c009d7202 */ /* 0x000fc40000000f00 */
[----:B------:R-:W-:Y:S01]  /*bd70*/  F2FP.F16.F32.PACK_AB R8, R121, R120 ;  /* 0x000000787908723e */ /* 0x000fe200000000ff */
[----:B------:R2:W-:Y:S01]  /*bd80*/  STSM.16.M88.4 [R2], R12 ;  /* 0x0000000c02007844 */ /* 0x0005e20000000200 */
[----:B------:R-:W-:Y:S02]  /*bd90*/  F2FP.F16.F32.PACK_AB R9, R123, R122 ;  /* 0x0000007a7b09723e */ /* 0x000fe400000000ff */
[----:B------:R-:W-:Y:S02]  /*bda0*/  F2FP.F16.F32.PACK_AB R10, R125, R124 ;  /* 0x0000007c7d0a723e */ /* 0x000fe400000000ff */
[----:B------:R-:W-:Y:S01]  /*bdb0*/  F2FP.F16.F32.PACK_AB R11, R127, R126 ;  /* 0x0000007e7f0b723e */ /* 0x000fe200000000ff */
[----:B------:R4:W-:Y:S01]  /*bdc0*/  STSM.16.M88.4 [R161], R152 ;  /* 0x00000098a1007844 */ /* 0x0009e20000000200 */
[----:B------:R-:W-:Y:S02]  /*bdd0*/  MOV R156, R4 ;  /* 0x00000004009c7202 */ /* 0x000fe40000000f00 */
[----:B0-----:R-:W-:-:S02]  /*bde0*/  MOV R160, R20 ;  /* 0x0000001400a07202 */ /* 0x001fc40000000f00 */
[----:B------:R-:W-:Y:S01]  /*bdf0*/  F2FP.F16.F32.PACK_AB R16, R137, R136 ;  /* 0x000000888910723e */ /* 0x000fe200000000ff */
[----:B------:R-:W0:Y:S01]  /*be00*/  LDC.64 R20, c[0x0][0xd00] ;  /* 0x00034000ff147b82 */ /* 0x000e220000000a00 */
[----:B--2---:R-:W-:Y:S02]  /*be10*/  F2FP.F16.F32.PACK_AB R12, R129, R128 ;  /* 0x00000080810c723e */ /* 0x004fe400000000ff */
[----:B------:R-:W-:Y:S02]  /*be20*/  F2FP.F16.F32.PACK_AB R13, R131, R130 ;  /* 0x00000082830d723e */ /* 0x000fe400000000ff */
[----:B------:R-:W-:Y:S02]  /*be30*/  F2FP.F16.F32.PACK_AB R14, R133, R132 ;  /* 0x00000084850e723e */ /* 0x000fe400000000ff */
[----:B------:R-:W-:Y:S02]  /*be40*/  F2FP.F16.F32.PACK_AB R15, R135, R134 ;  /* 0x00000086870f723e */ /* 0x000fe400000000ff */
[----:B------:R-:W-:-:S02]  /*be50*/  F2FP.F16.F32.PACK_AB R17, R139, R138 ;  /* 0x0000008a8b11723e */ /* 0x000fc400000000ff */
[----:B------:R-:W-:Y:S02]  /*be60*/  F2FP.F16.F32.PACK_AB R18, R141, R140 ;  /* 0x0000008c8d12723e */ /* 0x000fe400000000ff */
[----:B------:R-:W-:Y:S02]  /*be70*/  F2FP.F16.F32.PACK_AB R19, R143, R142 ;  /* 0x0000008e8f13723e */ /* 0x000fe400000000ff */
[----:B----4-:R-:W-:Y:S02]  /*be80*/  F2FP.F16.F32.PACK_AB R152, R145, R144 ;  /* 0x000000909198723e */ /* 0x010fe400000000ff */
        /* <DEDUP_REMOVED lines=8> */
[----:B-1----:R-:W-:-:S04]  /*bf10*/  ISETP.NE.U32.AND P0, PT, R158, RZ, PT ;  /* 0x000000ff9e00720c */ /* 0x002fc80003f05070 */
[----:B------:R-:W-:Y:S01]  /*bf20*/  ISETP.NE.AND.EX P0, PT, R159, RZ, PT, P0 ;  /* 0x000000ff9f00720c */ /* 0x000fe20003f05300 */
[----:B------:R-:W-:Y:S01]  /*bf30*/  IMAD.MOV.U32 R2, RZ, RZ, RZ ;  /* 0x000000ffff027224 */ /* 0x000fe200078e00ff */
[----:B------:R-:W-:Y:S01]  /*bf40*/  ISETP.NE.U32.AND P1, PT, RZ, UR10, PT ;  /* 0x0000000aff007c0c */ /* 0x000fe2000bf25070 */
[----:B0-----:R-:W-:Y:S01]  /*bf50*/  IMAD.WIDE R4, R212, 0x4, R20 ;  /* 0x00000004d4047825 */ /* 0x001fe200078e0214 */
[----:B--2---:R-:W0:Y:S02]  /*bf60*/  LDC R11, c[0x0][0xbd4] ;  /* 0x0002f500ff0b7b82 */ /* 0x004e240000000800 */
[----:B------:R-:W-:-:S06]  /*bf70*/  ISETP.NE.AND.EX P1, PT, RZ, UR11, PT, P1 ;  /* 0x0000000bff007c0c */ /* 0x000fcc000bf25310 */
[----:B----4-:R-:W1:Y:S01]  /*bf80*/  LDC.64 R14, c[0x0][0xca8] ;  /* 0x00032a00ff0e7b82 */ /* 0x010e620000000a00 */
[----:B------:R-:W2:Y:S06]  /*bf90*/  @P0 LDG.E R2, desc[UR36][R4.64] ;  /* 0x0000002404020981 */ /* 0x000eac000c1e1900 */
[----:B------:R-:W-:-:S04]  /*bfa0*/  @P1 LEA R8, P2, R212, UR10, 0x2 ;  /* 0x0000000ad4081c11 */ /* 0x000fc8000f8410ff */
[----:B------:R-:W-:Y:S01]  /*bfb0*/  @P1 LEA.HI.X R9, R212, UR11, R223, 0x2, P2 ;  /* 0x0000000bd4091c11 */ /* 0x000fe200090f14df */
[----:B------:R-:W-:Y:S01]  /*bfc0*/  IMAD.MOV.U32 R21, RZ, RZ, 0xab8 ;  /* 0x00000ab8ff157424 */ /* 0x000fe200078e00ff */
[----:B------:R-:W-:-:S03]  /*bfd0*/  ULDC UR11, c[0x0][0xce8] ;  /* 0x00033a00000b7ab9 */ /* 0x000fc60000000800 */
[----:B------:R4:W2:Y:S01]  /*bfe0*/  @P1 LDG.E R20, desc[UR36][R8.64] ;  /* 0x0000002408141981 */ /* 0x0008a2000c1e1900 */
[----:B------:R-:W-:-:S04]  /*bff0*/  ISETP.NE.AND P2, PT, R214, RZ, PT ;  /* 0x000000ffd600720c */ /* 0x000fc80003f45270 */
[----:B0-----:R-:W-:-:S04]  /*c000*/  SEL R11, R214, R11, P2 ;  /* 0x0000000bd60b7207 */ /* 0x001fc80001000000 */
[----:B------:R-:W-:-:S04]  /*c010*/  ISETP.GT.AND P3, PT, R11, 0x1, PT ;  /* 0x000000010b00780c */ /* 0x000fc80003f64270 */
[----:B------:R-:W-:-:S04]  /*c020*/  SEL R21, R21, 0xa78, P3 ;  /* 0x00000a7815157807 */ /* 0x000fc80001800000 */
[----:B------:R-:W3:Y:S01]  /*c030*/  LDC.64 R10, c[0x0][R21+0x220] ;  /* 0x00008800150a7b82 */ /* 0x000ee20000000a00 */
[----:B------:R-:W-:-:S07]  /*c040*/  ISETP.NE.U32.AND P2, PT, R158, RZ, PT ;  /* 0x000000ff9e00720c */ /* 0x000fce0003f45070 */
[----:B----4-:R-:W0:Y:S01]  /*c050*/  LDC.64 R8, c[0x0][R21+0x218] ;  /* 0x0000860015087b82 */ /* 0x010e220000000a00 */
[----:B------:R-:W-:Y:S01]  /*c060*/  ISETP.NE.AND.EX P2, PT, R159, RZ, PT, P2 ;  /* 0x000000ff9f00720c */ /* 0x000fe20003f45320 */
[----:B------:R-:W-:-:S03]  /*c070*/  UISETP.NE.AND UP0, UPT, UR11, 0x1, UPT ;  /* 0x000000010b00788c */ /* 0x000fc6000bf05270 */
[----:B------:R-:W-:-:S03]  /*c080*/  SEL R212, R212, RZ, !P2 ;  /* 0x000000ffd4d47207 */ /* 0x000fc60005000000 */
[----:B------:R-:W4:Y:S01]  /*c090*/  LDC.64 R12, c[0x0][R21+0x228] ;  /* 0x00008a00150c7b82 */ /* 0x000f220000000a00 */
[----:B------:R-:W-:Y:S02]  /*c0a0*/  PLOP3.LUT P4, PT, PT, PT, UP0, 0x80, 0x0 ;  /* 0x000000000000781c */ /* 0x000fe40003f8f008 */
[----:B------:R-:W-:Y:S01]  /*c0b0*/  SEL R223, R223, RZ, !P2 ;  /* 0x000000ffdfdf7207 */ /* 0x000fe20005000000 */
[----:B-----5:R-:W-:Y:S01]  /*c0c0*/  VIADD R18, R206, UR12 ;  /* 0x0000000cce127c36 */ /* 0x020fe20008000000 */
[----:B------:R-:W-:Y:S01]  /*c0d0*/  @UP0 ULDC UR8, c[0x0][0xcec] ;  /* 0x00033b0000080ab9 */ /* 0x000fe20000000800 */
[-C--:B---3--:R-:W-:Y:S02]  /*c0e0*/  IMAD R7, R11, R212.reuse, RZ ;  /* 0x000000d40b077224 */ /* 0x088fe400078e02ff */
[----:B-1----:R-:W1:Y:S01]  /*c0f0*/  @!P3 LDC R14, c[0x0][0xc50] ;  /* 0x00031400ff0ebb82 */ /* 0x002e620000000800 */
[----:B------:R-:W-:-:S04]  /*c100*/  IMAD.WIDE.U32 R16, R10, R212, RZ ;  /* 0x000000d40a107225 */ /* 0x000fc800078e00ff */
[----:B------:R-:W-:Y:S02]  /*c110*/  IMAD R223, R10, R223, R7 ;  /* 0x000000df0adf7224 */ /* 0x000fe400078e0207 */
[-C--:B0-----:R-:W-:Y:S01]  /*c120*/  IMAD.WIDE.U32 R10, R8, R213.reuse, RZ ;  /* 0x000000d5080a7225 */ /* 0x081fe200078e00ff */
[----:B------:R-:W0:Y:S03]  /*c130*/  @!P3 LDC R15, c[0x0][0xc54] ;  /* 0x00031500ff0fbb82 */ /* 0x000e260000000800 */
[----:B------:R-:W-:-:S05]  /*c140*/  IMAD R7, R9, R213, RZ ;  /* 0x000000d509077224 */ /* 0x000fca00078e02ff */
[----:B------:R3:W5:Y:S01]  /*c150*/  LDC.64 R8, c[0x0][R21+0x210] ;  /* 0x0000840015087b82 */ /* 0x0007620000000a00 */
[----:B------:R-:W-:Y:S01]  /*c160*/  IMAD.IADD R223, R17, 0x1, R223 ;  /* 0x0000000111df7824 */ /* 0x000fe200078e02df */
[----:B------:R-:W-:Y:S01]  /*c170*/  SEL R17, R162, RZ, P3 ;  /* 0x000000ffa2117207 */ /* 0x000fe20001800000 */
[----:B------:R-:W-:Y:S01]  /*c180*/  IMAD.MOV.U32 R19, RZ, RZ, R18 ;  /* 0x000000ffff137224 */ /* 0x000fe200078e0012 */
[----:B--2---:R-:W-:Y:S01]  /*c190*/  IADD3 R16, P2, P5, R16, R10, R2 ;  /* 0x0000000a10107210 */ /* 0x004fe20007d5e002 */
[----:B------:R-:W-:Y:S01]  /*c1a0*/  @P4 IMAD.HI.U32 R10, R18, UR8, RZ ;  /* 0x00000008120a4c27 */ /* 0x000fe2000f8e00ff */
[----:B------:R-:W-:-:S04]  /*c1b0*/  @UP0 ULDC UR8, c[0x0][0xcf0] ;  /* 0x00033c0000080ab9 */ /* 0x000fc80000000800 */
[----:B------:R-:W-:Y:S01]  /*c1c0*/  @P4 SHF.R.U32.HI R19, RZ, UR8, R10 ;  /* 0x00000008ff134c19 */ /* 0x000fe2000801160a */
[----:B------:R-:W-:Y:S01]  /*c1d0*/  IMAD.IADD R10, R11, 0x1, R7 ;  /* 0x000000010b0a7824 */ /* 0x000fe200078e0207 */
[----:B------:R-:W-:Y:S01]  /*c1e0*/  SHF.R.S32.HI R7, RZ, 0x1f, R2 ;  /* 0x0000001fff077819 */ /* 0x000fe20000011402 */
[-C--:B----4-:R-:W-:Y:S02]  /*c1f0*/  IMAD R11, R13, R17.reuse, RZ ;  /* 0x000000110d0b7224 */ /* 0x090fe400078e02ff */
[----:B------:R-:W-:Y:S01]  /*c200*/  IMAD.WIDE.U32 R12, R12, R17, RZ ;  /* 0x000000110c0c7225 */ /* 0x000fe200078e00ff */
[----:B------:R-:W-:-:S03]  /*c210*/  IADD3.X R17, R223, R10, R7, P2, P5 ;  /* 0x0000000adf117210 */ /* 0x000fc600017ea407 */
[----:B---3--:R-:W-:Y:S01]  /*c220*/  IMAD.MOV R21, RZ, RZ, -R19 ;  /* 0x000000ffff157224 */ /* 0x008fe200078e0a13 */
[----:B------:R-:W-:Y:S01]  /*c230*/  IADD3 R12, P2, P5, R19, R16, R12 ;  /* 0x00000010130c7210 */ /* 0x000fe20007d5e00c */
[----:B------:R-:W-:Y:S01]  /*c240*/  IMAD.IADD R13, R13, 0x1, R11 ;  /* 0x000000010d0d7824 */ /* 0x000fe200078e020b */
[----:B------:R-:W-:Y:S01]  /*c250*/  SHF.R.S32.HI R10, RZ, 0x1f, R19 ;  /* 0x0000001fff0a7819 */ /* 0x000fe20000011413 */
[----:B------:R-:W-:-:S03]  /*c260*/  IMAD R11, R21, UR11, R18 ;  /* 0x0000000b150b7c24 */ /* 0x000fc6000f8e0212 */
[----:B------:R-:W-:Y:S01]  /*c270*/  IADD3.X R13, R10, R17, R13, P2, P5 ;  /* 0x000000110a0d7210 */ /* 0x000fe200017ea40d */
[-C--:B-----5:R-:W-:Y:S01]  /*c280*/  IMAD R9, R9, R11.reuse, RZ ;  /* 0x0000000b09097224 */ /* 0x0a0fe200078e02ff */
[----:B------:R-:W-:Y:S01]  /*c290*/  SHF.R.S32.HI R17, RZ, 0x1f, R11 ;  /* 0x0000001fff117819 */ /* 0x000fe2000001140b */
[----:B------:R-:W-:-:S04]  /*c2a0*/  IMAD.WIDE.U32 R12, R8, R11, R12 ;  /* 0x0000000b080c7225 */ /* 0x000fc800078e000c */
[----:B------:R-:W-:Y:S01]  /*c2b0*/  IMAD R9, R8, R17, R9 ;  /* 0x0000001108097224 */ /* 0x000fe200078e0209 */
[----:B-1----:R-:W-:Y:S01]  /*c2c0*/  LEA R14, P2, R12, R14, 0x2 ;  /* 0x0000000e0c0e7211 */ /* 0x002fe200078410ff */
[----:B------:R-:W-:Y:S02]  /*c2d0*/  ULDC UR8, c[0x0][0xb88] ;  /* 0x0002e20000087ab9 */ /* 0x000fe40000000800 */
[----:B------:R-:W-:Y:S01]  /*c2e0*/  IMAD.IADD R8, R13, 0x1, R9 ;  /* 0x000000010d087824 */ /* 0x000fe200078e0209 */
[----:B------:R-:W-:-:S04]  /*c2f0*/  @P1 R2UR UR8, R20 ;  /* 0x00000000140812ca */ /* 0x000fc800000e0000 */
[----:B0-----:R-:W-:Y:S01]  /*c300*/  LEA.HI.X R15, R12, R15, R8, 0x2, P2 ;  /* 0x0000000f0c0f7211 */ /* 0x001fe200010f1408 */
[----:B------:R-:W-:Y:S10]  /*c310*/  @P1 BRA `(.L_x_14932) ;  /* 0x0000000000181947 */ /* 0x000ff40003800000 */
[----:B------:R-:W-:Y:S05]  /*c320*/  @!P0 BRA `(.L_x_14932) ;  /* 0x0000000000148947 */ /* 0x000fea0003800000 */
[----:B------:R-:W2:Y:S04]  /*c330*/  LDG.E R9, desc[UR36][R4.64] ;  /* 0x0000002404097981 */ /* 0x000ea8000c1e1900 */
[----:B------:R-:W3:Y:S01]  /*c340*/  LDG.E R8, desc[UR36][R4.64+0x4] ;  /* 0x0000042404087981 */ /* 0x000ee2000c1e1900 */
[----:B--2---:R-:W-:Y:S02]  /*c350*/  R2UR UR10, R9 ;  /* 0x00000000090a72ca */ /* 0x004fe400000e0000 */
[----:B---3--:R-:W-:-:S13]  /*c360*/  R2UR UR8, R8 ;  /* 0x00000000080872ca */ /* 0x008fda00000e0000 */
[----:B------:R-:W-:-:S12]  /*c370*/  UIADD3 UR8, -UR10, UR8, URZ ;  /* 0x000000080a087290 */ /* 0x000fd8000fffe13f */
.L_x_14932:
[----:B------:R-:W2:Y:S04]  /*c380*/  LDL R11, [R1+0x30] ;  /* 0x00003000010b7983 */ /* 0x000ea80000100800 */
[----:B------:R-:W3:Y:S01]  /*c390*/  LDL R10, [R1+0x2c] ;  /* 0x00002c00010a7983 */ /* 0x000ee20000100800 */
[----:B------:R-:W-:Y:S01]  /*c3a0*/  R2UR UR10, R204 ;  /* 0x00000000cc0a72ca */ /* 0x000fe200000e0000 */
[----:B------:R-:W-:Y:S02]  /*c3b0*/  UIMAD UR8, UR8, UR11, URZ ;  /* 0x0000000b080872a4 */ /* 0x000fe4000f8e023f */
[----:B------:R-:W-:Y:S04]  /*c3c0*/  SHFL.IDX PT, R4, R14, RZ, 0x1c1f ;  /* 0x001c1fff0e047589 */ /* 0x000fe800000e0000 */
[----:B------:R-:W0:Y:S04]  /*c3d0*/  SHFL.IDX PT, R5, R15, RZ, 0x1c1f ;  /* 0x001c1fff0f057589 */ /* 0x000e2800000e0000 */
[----:B------:R-:W-:Y:S04]  /*c3e0*/  SHFL.IDX PT, R8, R14, 0x1, 0x1c1f ;  /* 0x003c1f000e087f89 */ /* 0x000fe800000e0000 */
[----:B------:R-:W1:Y:S01]  /*c3f0*/  SHFL.IDX PT, R9, R15, 0x1, 0x1c1f ;  /* 0x003c1f000f097f89 */ /* 0x000e6200000e0000 */
[----:B--2---:R-:W-:Y:S01]  /*c400*/  VIADD R11, R11, UR10 ;  /* 0x0000000a0b0b7c36 */ /* 0x004fe20008000000 */
        /* <DEDUP_REMOVED lines=16> */
[----:B------:R-:W-:Y:S02]  /*c510*/  SHF.R.S32.HI R3, RZ, 0x3, R3 ;  /* 0x00000003ff037819 */ /* 0x000fe40000011403 */
[----:B------:R-:W-:Y:S01]  /*c520*/  IADD3 R20, R0, -R5, RZ ;  /* 0x8000000500147210 */ /* 0x000fe20007ffe0ff */
[----:B------:R-:W-:-:S04]  /*c530*/  IMAD.MOV.U32 R5, RZ, RZ, 0x2 ;  /* 0x00000002ff057424 */ /* 0x000fc800078e00ff */
        /* <DEDUP_REMOVED lines=34> */
[----:B------:R-:W-:Y:S02]  /*c760*/  LOP3.LUT R40, R41, 0x380, RZ, 0xc0, !PT ;  /* 0x0000038029287812 */ /* 0x000fe400078ec0ff */
        /* <DEDUP_REMOVED lines=60> */
[----:B------:R-:W-:Y:S01]  /*cb30*/  SHF.R.S32.HI R21, RZ, 0x1f, R212 ;  /* 0x0000001fff157819 */ /* 0x000fe200000114d4 */
[----:B------:R-:W-:-:S02]  /*cb40*/  VIADD R80, R3, UR12 ;  /* 0x0000000c03507c36 */ /* 0x000fc40008000000 */
[----:B------:R-:W5:Y:S04]  /*cb50*/  LD.E.128 R56, desc[UR36][R56.64] ;  /* 0x0000002438387980 */ /* 0x000f68000c101d00 */
[----:B------:R-:W5:Y:S01]  /*cb60*/  LD.E.128 R60, desc[UR36][R60.64] ;  /* 0x000000243c3c7980 */ /* 0x000f62000c101d00 */
[----:B0-----:R-:W-:Y:S01]  /*cb70*/  IMAD.WIDE.U32 R4, R2, UR6, RZ ;  /* 0x0000000602047c25 */ /* 0x001fe2000f8e00ff */
[----:B------:R-:W-:Y:S02]  /*cb80*/  ULDC.64 UR6, c[0x0][0xbe8] ;  /* 0x0002fa0000067ab9 */ /* 0x000fe40000000a00 */
[----:B------:R-:W5:Y:S01]  /*cb90*/  LD.E.128 R64, desc[UR36][R64.64] ;  /* 0x0000002440407980 */ /* 0x000f62000c101d00 */
[----:B------:R-:W-:Y:S02]  /*cba0*/  IMAD.IADD R5, R5, 0x1, R7 ;  /* 0x0000000105057824 */ /* 0x000fe400078e0207 */
[----:B------:R-:W-:Y:S01]  /*cbb0*/  IMAD R2, R20, 0x20, R3 ;  /* 0x0000002014027824 */ /* 0x000fe200078e0203 */
[----:B------:R-:W5:Y:S01]  /*cbc0*/  LD.E.128 R68, desc[UR36][R68.64] ;  /* 0x0000002444447980 */ /* 0x000f62000c101d00 */
[----:B------:R-:W-:-:S03]  /*cbd0*/  IMAD.WIDE.U32 R4, R213, UR6, R4 ;  /* 0x00000006d5047c25 */ /* 0x000fc6000f8e0004 */
[----:B------:R-:W5:Y:S01]  /*cbe0*/  LD.E.128 R72, desc[UR36][R72.64] ;  /* 0x0000002448487980 */ /* 0x000f62000c101d00 */
[----:B------:R-:W-:Y:S02]  /*cbf0*/  VIADD R20, R2, UR12 ;  /* 0x0000000c02147c36 */ /* 0x000fe40008000000 */
[----:B------:R-:W-:Y:S01]  /*cc00*/  IMAD R5, R213, UR7, R5 ;  /* 0x00000007d5057c24 */ /* 0x000fe2000f8e0205 */
[----:B------:R-:W-:Y:S01]  /*cc10*/  ULDC.64 UR6, c[0x0][0xbf0] ;  /* 0x0002fc0000067ab9 */ /* 0x000fe20000000a00 */
        /* <DEDUP_REMOVED lines=8> */
[----:B------:R-:W-:Y:S01]  /*cca0*/  IMAD R21, R21, UR6, RZ ;  /* 0x0000000615157c24 */ /* 0x000fe2000f8e02ff */
[----:B------:R-:W-:-:S02]  /*ccb0*/  MOV R7, R20 ;  /* 0x0000001400077202 */ /* 0x000fc40000000f00 */
[----:B------:R-:W-:Y:S01]  /*ccc0*/  @P4 SHF.R.U32.HI R7, RZ, UR10, R2 ;  /* 0x0000000aff074c19 */ /* 0x000fe20008011602 */
[C---:B------:R-:W-:Y:S02]  /*ccd0*/  IMAD R21, R212.reuse, UR7, R21 ;  /* 0x00000007d4157c24 */ /* 0x040fe4000f8e0215 */
[----:B------:R-:W-:Y:S01]  /*cce0*/  IMAD.WIDE.U32 R212, R212, UR6, R4 ;  /* 0x00000006d4d47c25 */ /* 0x000fe2000f8e0004 */
[----:B------:R-:W-:Y:S01]  /*ccf0*/  SHF.R.S32.HI R2, RZ, 0x1f, R7 ;  /* 0x0000001fff027819 */ /* 0x000fe20000011407 */
[----:B------:R-:W-:Y:S02]  /*cd00*/  ULDC.64 UR6, c[0x0][0xbe0] ;  /* 0x0002f80000067ab9 */ /* 0x000fe40000000a00 */
[----:B------:R-:W-:Y:S02]  /*cd10*/  IMAD.IADD R213, R213, 0x1, R21 ;  /* 0x00000001d5d57824 */ /* 0x000fe400078e0215 */
[----:B------:R-:W-:Y:S02]  /*cd20*/  IMAD.MOV R21, RZ, RZ, -R7 ;  /* 0x000000ffff157224 */ /* 0x000fe400078e0a07 */
[----:B------:R-:W-:-:S02]  /*cd30*/  IMAD R2, R2, UR6, RZ ;  /* 0x0000000602027c24 */ /* 0x000fc4000f8e02ff */
        /* <DEDUP_REMOVED lines=21> */
[----:B0-----:R-:W-:Y:S01]  /*ce90*/  SYNCS.ARRIVE.TRANS64.RED.A1T0 RZ, [UR6], RZ ;  /* 0x000000ffffff79a7 */ /* 0x001fe20008100406 */
[----:B------:R0:W1:Y:S01]  /*cea0*/  SHFL.IDX PT, R79, R7, RZ, 0x181f ;  /* 0x00181fff074f7589 */ /* 0x00006200000e0000 */
[----:B------:R-:W-:Y:S03]  /*ceb0*/  BSSY B1, `(.L_x_14934) ;  /* 0x000001a000017945 */ /* 0x000fe60003800000 */
[----:B------:R0:W2:Y:S01]  /*cec0*/  SHFL.IDX PT, R77, R78, RZ, 0x181f ;  /* 0x00181fff4e4d7589 */ /* 0x0000a200000e0000 */
        /* <DEDUP_REMOVED lines=24> */
.L_x_14935:
[----:B------:R-:W-:Y:S05]  /*d050*/  BSYNC B1 ;  /* 0x0000000000017941 */ /* 0x000fea0003800000 */
.L_x_14934:
        /* <DEDUP_REMOVED lines=21> */
.L_x_14937:
[----:B------:R-:W-:Y:S05]  /*d1b0*/  BSYNC B1 ;  /* 0x0000000000017941 */ /* 0x000fea0003800000 */
.L_x_14936:
        /* <DEDUP_REMOVED lines=21> */
.L_x_14939:
[----:B------:R-:W-:Y:S05]  /*d310*/  BSYNC B1 ;  /* 0x0000000000017941 */ /* 0x000fea0003800000 */
.L_x_14938:
        /* <DEDUP_REMOVED lines=24> */
.L_x_14933:
        /* <DEDUP_REMOVED lines=26> */
[C---:B------:R-:W-:Y:S02]  /*d640*/  IADD3 R160, R22.reuse, 0x90, RZ ;  /* 0x0000009016a07810 */ /* 0x040fe40007ffe0ff */
[----:B------:R-:W-:Y:S01]  /*d650*/  IMAD.MOV.U32 R3, RZ, RZ, R18 ;  /* 0x000000ffff037224 */ /* 0x000fe200078e0012 */
[----:B------:R-:W-:Y:S01]  /*d660*/  @P4 SHF.R.U32.HI R3, RZ, UR6, R0 ;  /* 0x00000006ff034c19 */ /* 0x000fe20008011600 */
[----:B------:R-:W-:Y:S01]  /*d670*/  IMAD.IADD R5, R5, 0x1, R7 ;  /* 0x0000000105057824 */ /* 0x000fe200078e0207 */
[----:B------:R-:W-:Y:S01]  /*d680*/  ULDC.64 UR6, c[0x0][0xc48] ;  /* 0x0003120000067ab9 */ /* 0x000fe20000000a00 */
[C---:B------:R-:W-:Y:S01]  /*d690*/  VIADD R157, R22.reuse, 0xa0 ;  /* 0x000000a0169d7836 */ /* 0x040fe20000000000 */
[--C-:B------:R-:W-:Y:S01]  /*d6a0*/  SHF.R.S32.HI R0, RZ, 0x1f, R3.reuse ;  /* 0x0000001fff007819 */ /* 0x100fe20000011403 */
[----:B------:R-:W-:Y:S01]  /*d6b0*/  IMAD.MOV R7, RZ, RZ, -R3 ;  /* 0x000000ffff077224 */ /* 0x000fe200078e0a03 */
[----:B------:R-:W-:Y:S01]  /*d6c0*/  IADD3 R182, R22, 0x38, RZ ;  /* 0x0000003816b67810 */ /* 0x000fe20007ffe0ff */
[----:B------:R-:W-:Y:S01]  /*d6d0*/  IMAD.WIDE.U32 R4, R162, UR6, R4 ;  /* 0x00000006a2047c25 */ /* 0x000fe2000f8e0004 */
[----:B------:R-:W-:-:S03]  /*d6e0*/  SHF.R.S32.HI R157, RZ, 0x1f, R157 ;  /* 0x0000001fff9d7819 */ /* 0x000fc6000001149d */
[----:B------:R-:W-:Y:S01]  /*d6f0*/  IMAD R7, R7, UR11, R18 ;  /* 0x0000000b07077c24 */ /* 0x000fe2000f8e0212 */
        /* <DEDUP_REMOVED lines=14> */
[C---:B------:R-:W-:Y:S02]  /*d7e0*/  VIADD R159, R22.reuse, 0x98 ;  /* 0x00000098169f7836 */ /* 0x040fe40000000000 */
[----:B------:R-:W-:Y:S01]  /*d7f0*/  VIADD R161, R22, 0x90 ;  /* 0x0000009016a17836 */ /* 0x000fe20000000000 */
        /* <DEDUP_REMOVED lines=56> */
[----:B------:R-:W-:Y:S01]  /*db80*/  VIADD R193, R22, 0x8 ;  /* 0x0000000816c17836 */ /* 0x000fe20000000000 */
[----:B012---:R-:W-:Y:S06]  /*db90*/  @P2 BRA `(.L_x_14942) ;  /* 0x0000000800242947 */ /* 0x007fec0003800000 */
[----:B------:R-:W-:Y:S01]  /*dba0*/  ULDC UR6, c[0x0][0xbc8] ;  /* 0x0002f20000067ab9 */ /* 0x000fe20000000800 */
[C---:B------:R-:W-:Y:S01]  /*dbb0*/  VIADD R17, R22.reuse, 0xe0 ;  /* 0x000000e016117836 */ /* 0x040fe20000000000 */
[----:B------:R-:W-:Y:S01]  /*dbc0*/  ISETP.GE.AND P2, PT, R193, UR6, PT ;  /* 0x00000006c1007c0c */ /* 0x000fe2000bf46270 */
[C---:B------:R-:W-:Y:S01]  /*dbd0*/  VIADD R21, R22.reuse, 0xe8 ;  /* 0x000000e816157836 */ /* 0x040fe20000000000 */
[C---:B------:R-:W-:Y:S01]  /*dbe0*/  ISETP.GE.AND P3, PT, R22.reuse, UR6, PT ;  /* 0x0000000616007c0c */ /* 0x040fe2000bf66270 */
[----:B------:R-:W-:Y:S01]  /*dbf0*/  VIADD R19, R22, 0xf0 ;  /* 0x000000f016137836 */ /* 0x000fe20000000000 */
[----:B------:R-:W-:Y:S02]  /*dc00*/  ISETP.GE.AND P1, PT, R191, UR6, PT ;  /* 0x00000006bf007c0c */ /* 0x000fe4000bf26270 */
[----:B------:R-:W-:-:S07]  /*dc10*/  ISETP.GE.AND P4, PT, R189, UR6, PT ;  /* 0x00000006bd007c0c */ /* 0x000fce000bf86270 */
[C---:B------:R-:W-:Y:S02]  /*dc20*/  @!P2 LEA R8, P5, R193.reuse, R2, 0x2 ;  /* 0x00000002c108a211 */ /* 0x040fe400078a10ff */
[----:B------:R-:W-:Y:S02]  /*dc30*/  @!P3 IMAD.WIDE R4, R22, 0x4, R2 ;  /* 0x000000041604b825 */ /* 0x000fe400078e0202 */
[----:B------:R-:W-:-:S03]  /*dc40*/  @!P2 LEA.HI.X R9, R193, R3, R194, 0x2, P5 ;  /* 0x00000003c109a211 */ /* 0x000fc600028f14c2 */
        /* <DEDUP_REMOVED lines=69> */
[-C--:B------:R-:W-:Y:S02]  /*e0a0*/  @!P1 LEA.HI.X R5, R160, R3.reuse, R161, 0x2, P6 ;  /* 0x00000003a0059211 */ /* 0x080fe400030f14a1 */
[-C--:B-1----:R-:W-:Y:S02]  /*e0b0*/  @!P4 LEA R8, P5, R158, R2.reuse, 0x2 ;  /* 0x000000029e08c211 */ /* 0x082fe400078a10ff */
[-C--:B------:R-:W-:Y:S01]  /*e0c0*/  @!P3 LEA R10, P6, R156, R2.reuse, 0x2 ;  /* 0x000000029c0ab211 */ /* 0x080fe200078c10ff */
[----:B------:R0:W-:Y:S01]  /*e0d0*/  @!P1 ST.E.64 desc[UR36][R4.64], R96 ;  /* 0x0000006004009985 */ /* 0x0001e2000c101b24 */
[----:B------:R-:W-:Y:S02]  /*e0e0*/  @!P4 LEA.HI.X R9, R158, R3, R159, 0x2, P5 ;  /* 0x000000039e09c211 */ /* 0x000fe400028f149f */
[----:B------:R-:W-:Y:S02]  /*e0f0*/  ISETP.GE.AND P1, PT, R228, UR6, PT ;  /* 0x00000006e4007c0c */ /* 0x000fe4000bf26270 */
[----:B------:R-:W-:Y:S01]  /*e100*/  @!P2 LEA R12, P5, R229, R2, 0x2 ;  /* 0x00000002e50ca211 */ /* 0x000fe200078a10ff */
[----:B------:R1:W-:Y:S01]  /*e110*/  @!P4 ST.E.64 desc[UR36][R8.64], R100 ;  /* 0x000000640800c985 */ /* 0x0003e2000c101b24 */
[----:B------:R-:W-:-:S02]  /*e120*/  ISETP.GE.AND P4, PT, R227, UR6, PT ;  /* 0x00000006e3007c0c */ /* 0x000fc4000bf86270 */
[-C--:B------:R-:W-:Y:S02]  /*e130*/  @!P3 LEA.HI.X R11, R156, R3.reuse, R157, 0x2, P6 ;  /* 0x000000039c0bb211 */ /* 0x080fe400030f149d */
[----:B------:R-:W-:-:S03]  /*e140*/  @!P2 LEA.HI.X R13, R229, R3, R155, 0x2, P5 ;  /* 0x00000003e50da211 */ /* 0x000fc600028f149b */
[----:B------:R2:W-:Y:S01]  /*e150*/  @!P3 ST.E.64 desc[UR36][R10.64], R104 ;  /* 0x000000680a00b985 */ /* 0x0005e2000c101b24 */
[----:B------:R-:W-:Y:S02]  /*e160*/  ISETP.GE.AND P3, PT, R226, UR6, PT ;  /* 0x00000006e2007c0c */ /* 0x000fe4000bf66270 */
[CC--:B------:R-:W-:Y:S01]  /*e170*/  @!P1 LEA R14, P6, R228.reuse, R2.reuse, 0x2 ;  /* 0x00000002e40e9211 */ /* 0x0c0fe200078c10ff */
[----:B------:R-:W-:Y:S01]  /*e180*/  @!P2 ST.E.64 desc[UR36][R12.64], R108 ;  /* 0x0000006c0c00a985 */ /* 0x000fe2000c101b24 */
[----:B------:R-:W-:Y:S02]  /*e190*/  ISETP.GE.AND P2, PT, R225, UR6, PT ;  /* 0x00000006e1007c0c */ /* 0x000fe4000bf46270 */
[----:B------:R-:W-:Y:S02]  /*e1a0*/  @!P1 LEA.HI.X R15, R228, R3, R154, 0x2, P6 ;  /* 0x00000003e40f9211 */ /* 0x000fe400030f149a */
[----:B0-----:R-:W-:-:S03]  /*e1b0*/  @!P4 LEA R4, P5, R227, R2, 0x2 ;  /* 0x00000002e304c211 */ /* 0x001fc600078a10ff */
[----:B------:R0:W-:Y:S01]  /*e1c0*/  @!P1 ST.E.64 desc[UR36][R14.64], R112 ;  /* 0x000000700e009985 */ /* 0x0001e2000c101b24 */
[-C--:B------:R-:W-:Y:S02]  /*e1d0*/  @!P4 LEA.HI.X R5, R227, R3.reuse, R153, 0x2, P5 ;  /* 0x00000003e305c211 */ /* 0x080fe400028f1499 */
        /* <DEDUP_REMOVED lines=8> */
[----:B------:R-:W-:Y:S01]  /*e260*/  ISETP.GE.AND P3, PT, R17, UR6, PT ;  /* 0x0000000611007c0c */ /* 0x000fe2000bf66270 */
[----:B0-----:R-:W-:Y:S01]  /*e270*/  VIADD R15, R22, 0xf8 ;  /* 0x000000f8160f7836 */ /* 0x001fe20000000000 */
[C---:B------:R-:W-:Y:S01]  /*e280*/  @!P1 LEA R12, P5, R224.reuse, R2, 0x2 ;  /* 0x00000002e00c9211 */ /* 0x040fe200078a10ff */
[----:B------:R0:W-:Y:S01]  /*e290*/  @!P2 ST.E.64 desc[UR36][R10.64], R124 ;  /* 0x0000007c0a00a985 */ /* 0x0001e2000c101b24 */
[----:B------:R-:W-:Y:S02]  /*e2a0*/  ISETP.GE.AND P2, PT, R21, UR6, PT ;  /* 0x0000000615007c0c */ /* 0x000fe4000bf46270 */
[----:B------:R-:W-:Y:S02]  /*e2b0*/  @!P1 LEA.HI.X R13, R224, R3, R18, 0x2, P5 ;  /* 0x00000003e00d9211 */ /* 0x000fe400028f1412 */
[----:B-1----:R-:W-:-:S02]  /*e2c0*/  SHF.R.S32.HI R5, RZ, 0x1f, R17 ;  /* 0x0000001fff057819 */ /* 0x002fc40000011411 */
[----:B------:R-:W-:Y:S01]  /*e2d0*/  SHF.R.S32.HI R14, RZ, 0x1f, R15 ;  /* 0x0000001fff0e7819 */ /* 0x000fe2000001140f */
[----:B------:R1:W-:Y:S01]  /*e2e0*/  @!P1 ST.E.64 desc[UR36][R12.64], R128 ;  /* 0x000000800c009985 */ /* 0x0003e2000c101b24 */
[----:B------:R-:W-:Y:S02]  /*e2f0*/  ISETP.GE.AND P1, PT, R19, UR6, PT ;  /* 0x0000000613007c0c */ /* 0x000fe4000bf26270 */
[----:B--2---:R-:W-:Y:S02]  /*e300*/  SHF.R.S32.HI R9, RZ, 0x1f, R222 ;  /* 0x0000001fff097819 */ /* 0x004fe400000114de */
[CC--:B------:R-:W-:Y:S02]  /*e310*/  @!P4 LEA R8, P5, R222.reuse, R2.reuse, 0x2 ;  /* 0x00000002de08c211 */ /* 0x0c0fe400078a10ff */
[----:B------:R-:W-:Y:S02]  /*e320*/  @!P3 LEA R4, P6, R17, R2, 0x2 ;  /* 0x000000021104b211 */ /* 0x000fe400078c10ff */
[----:B------:R-:W-:-:S02]  /*e330*/  @!P4 LEA.HI.X R9, R222, R3, R9, 0x2, P5 ;  /* 0x00000003de09c211 */ /* 0x000fc400028f1409 */
[----:B------:R-:W-:Y:S02]  /*e340*/  ISETP.GE.AND P5, PT, R15, UR6, PT ;  /* 0x000000060f007c0c */ /* 0x000fe4000bfa6270 */
[-C--:B------:R-:W-:Y:S01]  /*e350*/  @!P3 LEA.HI.X R5, R17, R3.reuse, R5, 0x2, P6 ;  /* 0x000000031105b211 */ /* 0x080fe200030f1405 */
[----:B------:R2:W-:Y:S01]  /*e360*/  @!P4 ST.E.64 desc[UR36][R8.64], R132 ;  /* 0x000000840800c985 */ /* 0x0005e2000c101b24 */
[----:B0-----:R-:W-:Y:S02]  /*e370*/  SHF.R.S32.HI R11, RZ, 0x1f, R21 ;  /* 0x0000001fff0b7819 */ /* 0x001fe40000011415 */
[C---:B------:R-:W-:Y:S01]  /*e380*/  @!P2 LEA R10, P6, R21.reuse, R2, 0x2 ;  /* 0x00000002150aa211 */ /* 0x040fe200078c10ff */
[----:B------:R2:W-:Y:S01]  /*e390*/  @!P3 ST.E.64 desc[UR36][R4.64], R136 ;  /* 0x000000880400b985 */ /* 0x0005e2000c101b24 */
[----:B-1----:R-:W-:Y:S02]  /*e3a0*/  SHF.R.S32.HI R13, RZ, 0x1f, R19 ;  /* 0x0000001fff0d7819 */ /* 0x002fe40000011413 */
[----:B------:R-:W-:-:S02]  /*e3b0*/  @!P2 LEA.HI.X R11, R21, R3, R11, 0x2, P6 ;  /* 0x00000003150ba211 */ /* 0x000fc400030f140b */
[----:B------:R-:W-:-:S03]  /*e3c0*/  @!P1 LEA R12, P6, R19, R2, 0x2 ;  /* 0x00000002130c9211 */ /* 0x000fc600078c10ff */
[----:B------:R2:W-:Y:S01]  /*e3d0*/  @!P2 ST.E.64 desc[UR36][R10.64], R140 ;  /* 0x0000008c0a00a985 */ /* 0x0005e2000c101b24 */
[----:B------:R-:W-:Y:S02]  /*e3e0*/  @!P1 LEA.HI.X R13, R19, R3, R13, 0x2, P6 ;  /* 0x00000003130d9211 */ /* 0x000fe400030f140d */
[----:B------:R-:W-:-:S03]  /*e3f0*/  @!P5 LEA R2, P6, R15, R2, 0x2 ;  /* 0x000000020f02d211 */ /* 0x000fc600078c10ff */
[----:B------:R2:W-:Y:S01]  /*e400*/  @!P1 ST.E.64 desc[UR36][R12.64], R144 ;  /* 0x000000900c009985 */ /* 0x0005e2000c101b24 */
[----:B------:R-:W-:-:S05]  /*e410*/  @!P5 LEA.HI.X R3, R15, R3, R14, 0x2, P6 ;  /* 0x000000030f03d211 */ /* 0x000fca00030f140e */
[----:B------:R2:W-:Y:S04]  /*e420*/  @!P5 ST.E.64 desc[UR36][R2.64], R148 ;  /* 0x000000940200d985 */ /* 0x0005e8000c101b24 */
.L_x_14942:
[----:B------:R-:W-:Y:S05]  /*e430*/  BSYNC B1 ;  /* 0x0000000000017941 */ /* 0x000fea0003800000 */
.L_x_14941:
[----:B--2---:R0:W1:Y:S04]  /*e440*/  SHFL.IDX PT, R3, R7, 0x1, 0x1c1f ;  /* 0x003c1f0007037f89 */ /* 0x00406800000e0000 */
[----:B------:R0:W2:Y:S01]  /*e450*/  SHFL.IDX PT, R2, R0, 0x1, 0x1c1f ;  /* 0x003c1f0000027f89 */ /* 0x0000a200000e0000 */
[----:B------:R-:W-:Y:S05]  /*e460*/  @P0 BRA `(.L_x_14940) ;  /* 0x0000001400d00947 */ /* 0x000fea0003800000 */
[----:B------:R-:W-:Y:S01]  /*e470*/  ULDC UR6, c[0x0][0xbc8] ;  /* 0x0002f20000067ab9 */ /* 0x000fe20000000800 */
[C---:B------:R-:W-:Y:S01]  /*e480*/  VIADD R21, R22.reuse, 0xe0 ;  /* 0x000000e016157836 */ /* 0x040fe20000000000 */
[----:B------:R-:W-:Y:S01]  /*e490*/  ISETP.GE.AND P5, PT, R193, UR6, PT ;  /* 0x00000006c1007c0c */ /* 0x000fe2000bfa6270 */
[C---:B0-----:R-:W-:Y:S01]  /*e4a0*/  VIADD R7, R22.reuse, 0xe8 ;  /* 0x000000e816077836 */ /* 0x041fe20000000000 */
[----:B------:R-:W-:Y:S02]  /*e4b0*/  ISETP.GE.AND P4, PT, R22, UR6, PT ;  /* 0x0000000616007c0c */ /* 0x000fe4000bf86270 */
[----:B------:R-:W-:Y:S02]  /*e4c0*/  ISETP.GE.AND P2, PT, R191, UR6, PT ;  /* 0x00000006bf007c0c */ /* 0x000fe4000bf46270 */
[----:B------:R-:W-:Y:S02]  /*e4d0*/  ISETP.GE.AND P1, PT, R189, UR6, PT ;  /* 0x00000006bd007c0c */ /* 0x000fe4000bf26270 */
[----:B------:R-:W-:-:S02]  /*e4e0*/  ISETP.GE.AND P0, PT, R187, UR6, PT ;  /* 0x00000006bb007c0c */ /* 0x000fc4000bf06270 */
[----:B------:R-:W-:Y:S02]  /*e4f0*/  SHF.R.S32.HI R19, RZ, 0x1f, R222 ;  /* 0x0000001fff137819 */ /* 0x000fe400000114de */
[----:B------:R-:W-:Y:S02]  /*e500*/  SHF.R.S32.HI R0, RZ, 0x1f, R21 ;  /* 0x0000001fff007819 */ /* 0x000fe40000011415 */
[-C--:B--2---:R-:W-:Y:S01]  /*e510*/  @!P5 LEA R8, P3, R193, R2.reuse, 0x2 ;  /* 0x00000002c108d211 */ /* 0x084fe200078610ff */
[----:B-1----:R-:W-:Y:S02]  /*e520*/  @!P4 IMAD.WIDE R4, R22, 0x4, R2 ;  /* 0x000000041604c825 */ /* 0x002fe400078e0202 */
[----:B------:R-:W-:Y:S02]  /*e530*/  @!P2 LEA R10, P6, R191, R2, 0x2 ;  /* 0x00000002bf0aa211 */ /* 0x000fe400078c10ff */
[----:B------:R-:W-:Y:S01]  /*e540*/  @!P5 LEA.HI.X R9, R193, R3, R194, 0x2, P3 ;  /* 0x00000003c109d211 */ /* 0x000fe200018f14c2 */
[----:B------:R0:W-:Y:S01]  /*e550*/  @!P4 ST.E.64 desc[UR36][R4.64], R26 ;  /* 0x0000001a0400c985 */ /* 0x0001e2000c101b24 */
[----:B------:R-:W-:-:S02]  /*e560*/  ISETP.GE.AND P3, PT, R16, UR6, PT ;  /* 0x0000000610007c0c */ /* 0x000fc4000bf66270 */
[-C--:B------:R-:W-:Y:S01]  /*e570*/  @!P2 LEA.HI.X R11, R191, R3.reuse, R192, 0x2, P6 ;  /* 0x00000003bf0ba211 */ /* 0x080fe200030f14c0 */
[----:B------:R1:W-:Y:S01]  /*e580*/  @!P5 ST.E.64 desc[UR36][R8.64], R30 ;  /* 0x0000001e0800d985 */ /* 0x0003e2000c101b24 */
[-C--:B------:R-:W-:Y:S02]  /*e590*/  @!P1 LEA R12, P5, R189, R2.reuse, 0x2 ;  /* 0x00000002bd0c9211 */ /* 0x080fe400078a10ff */
[----:B------:R-:W-:Y:S01]  /*e5a0*/  ISETP.GE.AND P4, PT, R184, UR6, PT ;  /* 0x00000006b8007c0c */ /* 0x000fe2000bf86270 */
[----:B------:R2:W-:Y:S01]  /*e5b0*/  @!P2 ST.E.64 desc[UR36][R10.64], R34 ;  /* 0x000000220a00a985 */ /* 0x0005e2000c101b24 */
[----:B------:R-:W-:Y:S02]  /*e5c0*/  @!P0 LEA R14, P6, R187, R2, 0x2 ;  /* 0x00000002bb0e8211 */ /* 0x000fe400078c10ff */
[----:B------:R-:W-:Y:S02]  /*e5d0*/  @!P1 LEA.HI.X R13, R189, R3, R190, 0x2, P5 ;  /* 0x00000003bd0d9211 */ /* 0x000fe400028f14be */
[----:B------:R-:W-:-:S02]  /*e5e0*/  ISETP.GE.AND P5, PT, R182, UR6, PT ;  /* 0x00000006b6007c0c */ /* 0x000fc4000bfa6270 */
[-C--:B------:R-:W-:Y:S01]  /*e5f0*/  @!P0 LEA.HI.X R15, R187, R3.reuse, R188, 0x2, P6 ;  /* 0x00000003bb0f8211 */ /* 0x080fe200030f14bc */
[----:B------:R3:W-:Y:S01]  /*e600*/  @!P1 ST.E.64 desc[UR36][R12.64], R38 ;  /* 0x000000260c009985 */ /* 0x0007e2000c101b24 */
[-C--:B0-----:R-:W-:Y:S02]  /*e610*/  @!P3 LEA R4, P6, R16, R2.reuse, 0x2 ;  /* 0x000000021004b211 */ /* 0x081fe400078c10ff */
[----:B------:R-:W-:Y:S01]  /*e620*/  ISETP.GE.AND P1, PT, R178, UR6, PT ;  /* 0x00000006b2007c0c */ /* 0x000fe2000bf26270 */
[----:B------:R0:W-:Y:S01]  /*e630*/  @!P0 ST.E.64 desc[UR36][R14.64], R42 ;  /* 0x0000002a0e008985 */ /* 0x0001e2000c101b24 */
[----:B------:R-:W-:Y:S02]  /*e640*/  ISETP.GE.AND P0, PT, R180, UR6, PT ;  /* 0x00000006b4007c0c */ /* 0x000fe4000bf06270 */
[----:B-1----:R-:W-:Y:S02]  /*e650*/  @!P4 LEA R8, P2, R184, R2, 0x2 ;  /* 0x00000002b808c211 */ /* 0x002fe400078410ff */
[----:B------:R-:W-:-:S02]  /*e660*/  @!P3 LEA.HI.X R5, R16, R3, R186, 0x2, P6 ;  /* 0x000000031005b211 */ /* 0x000fc400030f14ba */
[-C--:B------:R-:W-:Y:S02]  /*e670*/  @!P5 LEA R16, P6, R182, R2.reuse, 0x2 ;  /* 0x00000002b610d211 */ /* 0x080fe400078c10ff */
[-C--:B------:R-:W-:Y:S01]  /*e680*/  @!P4 LEA.HI.X R9, R184, R3.reuse, R185, 0x2, P2 ;  /* 0x00000003b809c211 */ /* 0x080fe200010f14b9 */
[----:B------:R1:W-:Y:S01]  /*e690*/  @!P3 ST.E.64 desc[UR36][R4.64], R46 ;  /* 0x0000002e0400b985 */ /* 0x0003e2000c101b24 */
[----:B------:R-:W-:Y:S02]  /*e6a0*/  ISETP.GE.AND P2, PT, R176, UR6, PT ;  /* 0x00000006b0007c0c */ /* 0x000fe4000bf46270 */
[----:B------:R-:W-:Y:S01]  /*e6b0*/  @!P5 LEA.HI.X R17, R182, R3, R183, 0x2, P6 ;  /* 0x00000003b611d211 */ /* 0x000fe200030f14b7 */
[----:B------:R4:W-:Y:S01]  /*e6c0*/  @!P4 ST.E.64 desc[UR36][R8.64], R50 ;  /* 0x000000320800c985 */ /* 0x0009e2000c101b24 */
[-C--:B--2---:R-:W-:Y:S02]  /*e6d0*/  @!P0 LEA R10, P4, R180, R2.reuse, 0x2 ;  /* 0x00000002b40a8211 */ /* 0x084fe400078810ff */
[----:B------:R-:W-:Y:S01]  /*e6e0*/  ISETP.GE.AND P3, PT, R174, UR6, PT ;  /* 0x00000006ae007c0c */ /* 0x000fe2000bf66270 */
[----:B------:R2:W-:Y:S01]  /*e6f0*/  @!P5 ST.E.64 desc[UR36][R16.64], R54 ;  /* 0x000000361000d985 */ /* 0x0005e2000c101b24 */
[----:B---3--:R-:W-:-:S02]  /*e700*/  @!P1 LEA R12, P5, R178, R2, 0x2 ;  /* 0x00000002b20c9211 */ /* 0x008fc400078a10ff */
[-C--:B------:R-:W-:Y:S02]  /*e710*/  @!P0 LEA.HI.X R11, R180, R3.reuse, R181, 0x2, P4 ;  /* 0x00000003b40b8211 */ /* 0x080fe400020f14b5 */
[----:B------:R-:W-:Y:S02]  /*e720*/  ISETP.GE.AND P4, PT, R172, UR6, PT ;  /* 0x00000006ac007c0c */ /* 0x000fe4000bf86270 */
[----:B------:R-:W-:Y:S01]  /*e730*/  @!P1 LEA.HI.X R13, R178, R3, R179, 0x2, P5 ;  /* 0x00000003b20d9211 */ /* 0x000fe200028f14b3 */
[----:B------:R-:W-:Y:S01]  /*e740*/  @!P0 ST.E.64 desc[UR36][R10.64], R58 ;  /* 0x0000003a0a008985 */ /* 0x000fe2000c101b24 */
[----:B------:R-:W-:Y:S02]  /*e750*/  ISETP.GE.AND P5, PT, R170, UR6, PT ;  /* 0x00000006aa007c0c */ /* 0x000fe4000bfa6270 */
[----:B0-----:R-:W-:Y:S01]  /*e760*/  @!P2 LEA R14, P6, R176, R2, 0x2 ;  /* 0x00000002b00ea211 */ /* 0x001fe200078c10ff */
[----:B------:R0:W-:Y:S01]  /*e770*/  @!P1 ST.E.64 desc[UR36][R12.64], R62 ;  /* 0x0000003e0c009985 */ /* 0x0001e2000c101b24 */
[----:B------:R-:W-:-:S02]  /*e780*/  ISETP.GE.AND P1, PT, R166, UR6, PT ;  /* 0x00000006a6007c0c */ /* 0x000fc4000bf26270 */
[-C--:B------:R-:W-:Y:S02]  /*e790*/  @!P2 LEA.HI.X R15, R176, R3.reuse, R177, 0x2, P6 ;  /* 0x00000003b00fa211 */ /* 0x080fe400030f14b1 */
[-C--:B-1----:R-:W-:Y:S02]  /*e7a0*/  @!P3 LEA R4, P6, R174, R2.reuse, 0x2 ;  /* 0x00000002ae04b211 */ /* 0x082fe400078c10ff */
[----:B------:R-:W-:Y:S01]  /*e7b0*/  ISETP.GE.AND P0, PT, R168, UR6, PT ;  /* 0x00000006a8007c0c */ /* 0x000fe2000bf06270 */
[----:B------:R1:W-:Y:S01]  /*e7c0*/  @!P2 ST.E.64 desc[UR36][R14.64], R66 ;  /* 0x000000420e00a985 */ /* 0x0003e2000c101b24 */
[-C--:B----4-:R-:W-:Y:S02]  /*e7d0*/  @!P4 LEA R8, P2, R172, R2.reuse, 0x2 ;  /* 0x00000002ac08c211 */ /* 0x090fe400078410ff */
[----:B------:R-:W-:Y:S02]  /*e7e0*/  @!P3 LEA.HI.X R5, R174, R3, R175, 0x2, P6 ;  /* 0x00000003ae05b211 */ /* 0x000fe400030f14af */
[----:B--2---:R-:W-:-:S02]  /*e7f0*/  @!P5 LEA R16, P6, R170, R2, 0x2 ;  /* 0x00000002aa10d211 */ /* 0x004fc400078c10ff */
[-C--:B------:R-:W-:Y:S01]  /*e800*/  @!P4 LEA.HI.X R9, R172, R3.reuse, R173, 0x2, P2 ;  /* 0x00000003ac09c211 */ /* 0x080fe200010f14ad */
[----:B------:R-:W-:Y:S01]  /*e810*/  @!P3 ST.E.64 desc[UR36][R4.64], R70 ;  /* 0x000000460400b985 */ /* 0x000fe2000c101b24 */
[----:B------:R-:W-:Y:S02]  /*e820*/  ISETP.GE.AND P2, PT, R164, UR6, PT ;  /* 0x00000006a4007c0c */ /* 0x000fe4000bf46270 */
[----:B------:R-:W-:Y:S01]  /*e830*/  @!P5 LEA.HI.X R17, R170, R3, R171, 0x2, P6 ;  /* 0x00000003aa11d211 */ /* 0x000fe200030f14ab */
[----:B------:R2:W-:Y:S01]  /*e840*/  @!P4 ST.E.64 desc[UR36][R8.64], R74 ;  /* 0x0000004a0800c985 */ /* 0x0005e2000c101b24 */
[-C--:B0-----:R-:W-:Y:S02]  /*e850*/  @!P1 LEA R12, P3, R166, R2.reuse, 0x2 ;  /* 0x00000002a60c9211 */ /* 0x081fe400078610ff */
[----:B------:R-:W-:Y:S01]  /*e860*/  @!P0 LEA R10, P6, R168, R2, 0x2 ;  /* 0x00000002a80a8211 */ /* 0x000fe200078c10ff */
[----:B------:R0:W-:Y:S01]  /*e870*/  @!P5 ST.E.64 desc[UR36][R16.64], R78 ;  /* 0x0000004e1000d985 */ /* 0x0001e2000c101b24 */
[----:B------:R-:W-:-:S02]  /*e880*/  ISETP.GE.AND P5, PT, R162, UR6, PT ;  /* 0x00000006a2007c0c */ /* 0x000fc4000bfa6270 */
[----:B------:R-:W-:Y:S02]  /*e890*/  ISETP.GE.AND P4, PT, R160, UR6, PT ;  /* 0x00000006a0007c0c */ /* 0x000fe4000bf86270 */
[-C--:B------:R-:W-:Y:S02]  /*e8a0*/  @!P1 LEA.HI.X R13, R166, R3.reuse, R167, 0x2, P3 ;  /* 0x00000003a60d9211 */ /* 0x080fe400018f14a7 */
        /* <DEDUP_REMOVED lines=45> */
[-C--:B-1----:R-:W-:Y:S02]  /*eb80*/  @!P0 LEA R14, P5, R222, R2.reuse, 0x2 ;  /* 0x00000002de0e8211 */ /* 0x082fe400078a10ff */
        /* <DEDUP_REMOVED lines=25> */
.L_x_14931:
[----:B------:R-:W0:Y:S01]  /*ed20*/  LDC.64 R4, c[0x0][0xd00] ;  /* 0x00034000ff047b82 */ /* 0x000e220000000a00 */
[----:B------:R-:W-:Y:S01]  /*ed30*/  ULDC.64 UR6, c[0x0][0xd08] ;  /* 0x0003420000067ab9 */ /* 0x000fe20000000a00 */
[----:B------:R-:W-:Y:S02]  /*ed40*/  MOV R7, RZ ;  /* 0x000000ff00077202 */ /* 0x000fe40000000f00 */
[----:B------:R-:W-:-:S04]  /*ed50*/  ISETP.NE.U32.AND P1, PT, RZ, UR6, PT ;  /* 0x00000006ff007c0c */ /* 0x000fc8000bf25070 */
[----:B------:R-:W1:Y:S01]  /*ed60*/  LDC.64 R2, c[0x0][0xd00] ;  /* 0x00034000ff027b82 */ /* 0x000e620000000a00 */
[----:B------:R-:W-:Y:S02]  /*ed70*/  ISETP.NE.AND.EX P1, PT, RZ, UR7, PT, P1 ;  /* 0x00000007ff007c0c */ /* 0x000fe4000bf25310 */
        /* <DEDUP_REMOVED lines=20> */
.L_x_14943:
[----:B------:R-:W-:Y:S01]  /*eec0*/  BSSY B1, `(.L_x_14944) ;  /* 0x0000039000017945 */ /* 0x000fe20003800000 */
[----:B------:R-:W-:Y:S02]  /*eed0*/  SEL R21, R212, RZ, !P0 ;  /* 0x000000ffd4157207 */ /* 0x000fe40004000000 */
[----:B------:R-:W-:Y:S02]  /*eee0*/  SEL R223, R223, RZ, !P0 ;  /* 0x000000ffdfdf7207 */ /* 0x000fe40004000000 */
[----:B-----5:R-:W-:Y:S01]  /*eef0*/  SHF.R.S32.HI R18, RZ, 0x1f, R7 ;  /* 0x0000001fff127819 */ /* 0x020fe20000011407 */
[----:B------:R-:W-:Y:S06]  /*ef00*/  @P3 BRA `(.L_x_14945) ;  /* 0x0000000000d03947 */ /* 0x000fec0003800000 */
        /* <DEDUP_REMOVED lines=8> */
[----:B------:R-:W2:Y:S01]  /*ef90*/  LDL.LU R24, [R1+0x24] ;  /* 0x0000240001187983 */ /* 0x000ea20000300800 */
[----:B------:R-:W-:Y:S01]  /*efa0*/  ISETP.NE.AND P1, PT, R29, 0x1, PT ;  /* 0x000000011d00780c */ /* 0x000fe20003f25270 */
[----:B------:R-:W-:Y:S01]  /*efb0*/  IMAD.MOV.U32 R16, RZ, RZ, 0xab8 ;  /* 0x00000ab8ff107424 */ /* 0x000fe200078e00ff */
[----:B------:R-:W-:Y:S01]  /*efc0*/  ISETP.GT.AND P0, PT, R214, 0x1, PT ;  /* 0x00000001d600780c */ /* 0x000fe20003f04270 */
[----:B------:R-:W0:Y:S01]  /*efd0*/  LDC.64 R26, c[0x0][0xca8] ;  /* 0x00032a00ff1a7b82 */ /* 0x000e220000000a00 */
[----:B------:R-:W-:Y:S02]  /*efe0*/  IMAD.MOV.U32 R15, RZ, RZ, R25 ;  /* 0x000000ffff0f7224 */ /* 0x000fe400078e0019 */
[----:B------:R-:W-:-:S05]  /*eff0*/  SEL R16, R16, 0xa78, P0 ;  /* 0x00000a7810107807 */ /* 0x000fca0000000000 */
[----:B------:R-:W1:Y:S08]  /*f000*/  LDC.64 R4, c[0x0][R16+0x220] ;  /* 0x0000880010047b82 */ /* 0x000e700000000a00 */
[----:B------:R-:W3:Y:S08]  /*f010*/  @P1 LDC R14, c[0x0][0xcec] ;  /* 0x00033b00ff0e1b82 */ /* 0x000ef00000000800 */
[----:B------:R-:W4:Y:S08]  /*f020*/  LDC.64 R2, c[0x0][R16+0x218] ;  /* 0x0000860010027b82 */ /* 0x000f300000000a00 */
[----:B------:R-:W5:Y:S01]  /*f030*/  @P1 LDC R19, c[0x0][0xcf0] ;  /* 0x00033c00ff131b82 */ /* 0x000f620000000800 */
[----:B-1----:R-:W-:-:S02]  /*f040*/  IMAD R5, R5, R21, RZ ;  /* 0x0000001505057224 */ /* 0x002fc400078e02ff */
[----:B------:R-:W-:-:S05]  /*f050*/  IMAD.WIDE.U32 R12, R4, R21, RZ ;  /* 0x00000015040c7225 */ /* 0x000fca00078e00ff */
[----:B------:R-:W1:Y:S01]  /*f060*/  LDC.64 R8, c[0x0][R16+0x228] ;  /* 0x00008a0010087b82 */ /* 0x000e620000000a00 */
[----:B---3--:R-:W-:-:S07]  /*f070*/  @P1 IMAD.HI.U32 R14, R25, R14, RZ ;  /* 0x0000000e190e1227 */ /* 0x008fce00078e00ff */
[----:B------:R-:W3:Y:S01]  /*f080*/  LDC.64 R10, c[0x0][R16+0x210] ;  /* 0x00008400100a7b82 */ /* 0x000ee20000000a00 */
[-C--:B----4-:R-:W-:Y:S02]  /*f090*/  IMAD R17, R3, R213.reuse, RZ ;  /* 0x000000d503117224 */ /* 0x090fe400078e02ff */
[----:B------:R-:W-:-:S04]  /*f0a0*/  IMAD.WIDE.U32 R2, R2, R213, RZ ;  /* 0x000000d502027225 */ /* 0x000fc800078e00ff */
[----:B------:R-:W-:Y:S01]  /*f0b0*/  IMAD.IADD R17, R3, 0x1, R17 ;  /* 0x0000000103117824 */ /* 0x000fe200078e0211 */
[----:B-----5:R-:W-:Y:S01]  /*f0c0*/  @P1 SHF.R.U32.HI R15, RZ, R19, R14 ;  /* 0x00000013ff0f1219 */ /* 0x020fe2000001160e */
[----:B------:R-:W-:Y:S01]  /*f0d0*/  IMAD R19, R4, R223, R5 ;  /* 0x000000df04137224 */ /* 0x000fe200078e0205 */
[----:B0-----:R-:W0:Y:S01]  /*f0e0*/  @!P0 LDC R26, c[0x0][0xc50] ;  /* 0x00031400ff1a8b82 */ /* 0x001e220000000800 */
[----:B------:R-:W-:Y:S02]  /*f0f0*/  IADD3 R4, P1, P3, R12, R2, R7 ;  /* 0x000000020c047210 */ /* 0x000fe40007b3e007 */
[----:B------:R-:W-:Y:S02]  /*f100*/  IMAD.IADD R19, R13, 0x1, R19 ;  /* 0x000000010d137824 */ /* 0x000fe400078e0213 */
[----:B------:R-:W-:-:S03]  /*f110*/  IMAD.MOV R12, RZ, RZ, -R15 ;  /* 0x000000ffff0c7224 */ /* 0x000fc600078e0a0f */
[----:B------:R-:W4:Y:S01]  /*f120*/  @!P0 LDC R27, c[0x0][0xc54] ;  /* 0x00031500ff1b8b82 */ /* 0x000f220000000800 */
[----:B--2---:R-:W-:-:S05]  /*f130*/  SEL R5, R24, RZ, P0 ;  /* 0x000000ff18057207 */ /* 0x004fca0000000000 */
[----:B-1----:R-:W-:Y:S01]  /*f140*/  IMAD.WIDE.U32 R2, R8, R5, RZ ;  /* 0x0000000508027225 */ /* 0x002fe200078e00ff */
[----:B------:R-:W-:-:S03]  /*f150*/  IADD3.X R8, R19, R17, R18, P1, P3 ;  /* 0x0000001113087210 */ /* 0x000fc60000fe6412 */
[----:B------:R-:W-:Y:S01]  /*f160*/  IMAD R9, R9, R5, RZ ;  /* 0x0000000509097224 */ /* 0x000fe200078e02ff */
[----:B------:R-:W-:Y:S01]  /*f170*/  IADD3 R2, P0, P1, R15, R4, R2 ;  /* 0x000000040f027210 */ /* 0x000fe2000791e002 */
[----:B------:R-:W-:Y:S01]  /*f180*/  IMAD R5, R29, R12, R25 ;  /* 0x0000000c1d057224 */ /* 0x000fe200078e0219 */
[----:B------:R-:W-:Y:S01]  /*f190*/  SHF.R.S32.HI R15, RZ, 0x1f, R15 ;  /* 0x0000001fff0f7819 */ /* 0x000fe2000001140f */
[----:B------:R-:W-:Y:S02]  /*f1a0*/  IMAD.IADD R9, R3, 0x1, R9 ;  /* 0x0000000103097824 */ /* 0x000fe400078e0209 */
[----:B---3--:R-:W-:-:S03]  /*f1b0*/  IMAD R4, R11, R5, RZ ;  /* 0x000000050b047224 */ /* 0x008fc600078e02ff */
[----:B------:R-:W-:Y:S02]  /*f1c0*/  IADD3.X R3, R15, R8, R9, P0, P1 ;  /* 0x000000080f037210 */ /* 0x000fe400007e2409 */
[----:B------:R-:W-:Y:S01]  /*f1d0*/  SHF.R.S32.HI R9, RZ, 0x1f, R5 ;  /* 0x0000001fff097819 */ /* 0x000fe20000011405 */
[----:B------:R-:W-:-:S04]  /*f1e0*/  IMAD.WIDE.U32 R2, R10, R5, R2 ;  /* 0x000000050a027225 */ /* 0x000fc800078e0002 */
[----:B------:R-:W-:Y:S01]  /*f1f0*/  IMAD R9, R10, R9, R4 ;  /* 0x000000090a097224 */ /* 0x000fe200078e0204 */
[----:B0-----:R-:W-:-:S03]  /*f200*/  LEA R4, P0, R2, R26, 0x2 ;  /* 0x0000001a02047211 */ /* 0x001fc600078010ff */
[----:B------:R-:W-:-:S05]  /*f210*/  IMAD.IADD R3, R3, 0x1, R9 ;  /* 0x0000000103037824 */ /* 0x000fca00078e0209 */
[----:B----4-:R-:W-:Y:S01]  /*f220*/  LEA.HI.X R5, R2, R27, R3, 0x2, P0 ;  /* 0x0000001b02057211 */ /* 0x010fe200000f1403 */
[----:B------:R-:W-:-:S05]  /*f230*/  IMAD.MOV.U32 R3, RZ, RZ, -0x800000 ;  /* 0xff800000ff037424 */ /* 0x000fca00078e00ff */
[----:B------:R0:W-:Y:S02]  /*f240*/  STG.E desc[UR36][R4.64], R3 ;  /* 0x0000000304007986 */ /* 0x0001e4000c101924 */
.L_x_14945:
[----:B------:R-:W-:Y:S05]  /*f250*/  BSYNC B1 ;  /* 0x0000000000017941 */ /* 0x000fea0003800000 */
.L_x_14944:
[----:B------:R-:W-:Y:S05]  /*f260*/  @P2 BRA `(.L_x_14940) ;  /* 0x0000000800502947 */ /* 0x000fea0003800000 */
[----:B------:R-:W1:Y:S01]  /*f270*/  LDC R11, c[0x0][0xce8] ;  /* 0x00033a00ff0b7b82 */ /* 0x000e620000000800 */
[----:B0-----:R-:W-:Y:S01]  /*f280*/  SHF.R.S32.HI R3, RZ, 0x1f, R20 ;  /* 0x0000001fff037819 */ /* 0x001fe20000011414 */
[----:B------:R-:W-:Y:S01]  /*f290*/  ULDC.64 UR6, c[0x0][0xba0] ;  /* 0x0002e80000067ab9 */ /* 0x000fe20000000a00 */
[----:B------:R-:W-:Y:S01]  /*f2a0*/  R2UR UR8, R204 ;  /* 0x00000000cc0872ca */ /* 0x000fe200000e0000 */
[----:B------:R-:W-:Y:S01]  /*f2b0*/  IMAD R2, R18, UR6, RZ ;  /* 0x0000000612027c24 */ /* 0x000fe2000f8e02ff */
[----:B------:R-:W-:Y:S01]  /*f2c0*/  LEA.HI R4, R3, R20, RZ, 0x3 ;  /* 0x0000001403047211 */ /* 0x000fe200078f18ff */
[----:B------:R-:W-:Y:S02]  /*f2d0*/  BSSY B1, `(.L_x_14946) ;  /* 0x000004b000017945 */ /* 0x000fe40003800000 */
[C---:B------:R-:W-:Y:S01]  /*f2e0*/  IMAD R5, R7.reuse, UR7, R2 ;  /* 0x0000000707057c24 */ /* 0x040fe2000f8e0202 */
[----:B------:R-:W-:Y:S01]  /*f2f0*/  LOP3.LUT R9, R4, 0xfffffff8, RZ, 0xc0, !PT ;  /* 0xfffffff804097812 */ /* 0x000fe200078ec0ff */
[----:B------:R-:W-:Y:S01]  /*f300*/  IMAD.WIDE.U32 R2, R7, UR6, RZ ;  /* 0x0000000607027c25 */ /* 0x000fe2000f8e00ff */
[----:B------:R-:W-:Y:S01]  /*f310*/  SHF.R.S32.HI R15, RZ, 0x3, R4 ;  /* 0x00000003ff0f7819 */ /* 0x000fe20000011404 */
[----:B------:R-:W-:-:S02]  /*f320*/  ULDC.64 UR6, c[0x0][0xbe8] ;  /* 0x0002fa0000067ab9 */ /* 0x000fc40000000a00 */
[----:B------:R-:W-:Y:S02]  /*f330*/  IMAD.IADD R20, R20, 0x1, -R9 ;  /* 0x0000000114147824 */ /* 0x000fe400078e0a09 */
[----:B------:R-:W-:Y:S02]  /*f340*/  IMAD.IADD R3, R3, 0x1, R5 ;  /* 0x0000000103037824 */ /* 0x000fe400078e0205 */
[----:B------:R-:W-:Y:S02]  /*f350*/  IMAD R4, R20, 0x20, R15 ;  /* 0x0000002014047824 */ /* 0x000fe400078e020f */
[----:B------:R-:W-:Y:S01]  /*f360*/  IMAD.WIDE.U32 R2, R213, UR6, R2 ;  /* 0x00000006d5027c25 */ /* 0x000fe2000f8e0002 */
[----:B-1----:R-:W-:-:S03]  /*f370*/  ISETP.NE.AND P0, PT, R11, 0x1, PT ;  /* 0x000000010b00780c */ /* 0x002fc60003f05270 */
[----:B------:R-:W-:Y:S02]  /*f380*/  VIADD R9, R4, UR8 ;  /* 0x0000000804097c36 */ /* 0x000fe40008000000 */
[----:B------:R-:W-:Y:S01]  /*f390*/  IMAD R3, R213, UR7, R3 ;  /* 0x00000007d5037c24 */ /* 0x000fe2000f8e0203 */
[----:B------:R-:W-:Y:S01]  /*f3a0*/  ULDC.64 UR6, c[0x0][0xbf0] ;  /* 0x0002fc0000067ab9 */ /* 0x000fe20000000a00 */
[----:B------:R-:W-:Y:S02]  /*f3b0*/  IMAD.MOV.U32 R5, RZ, RZ, R9 ;  /* 0x000000ffff057224 */ /* 0x000fe400078e0009 */
[----:B------:R-:W-:Y:S02]  /*f3c0*/  IMAD R7, R223, UR6, RZ ;  /* 0x00000006df077c24 */ /* 0x000fe4000f8e02ff */
[C---:B------:R-:W-:Y:S02]  /*f3d0*/  IMAD.WIDE.U32 R2, R21.reuse, UR6, R2 ;  /* 0x0000000615027c25 */ /* 0x040fe4000f8e0002 */
[----:B------:R-:W0:Y:S02]  /*f3e0*/  @P0 LDC R8, c[0x0][0xcec] ;  /* 0x00033b00ff080b82 */ /* 0x000e240000000800 */
[----:B------:R-:W-:Y:S01]  /*f3f0*/  IMAD R7, R21, UR7, R7 ;  /* 0x0000000715077c24 */ /* 0x000fe2000f8e0207 */
[----:B------:R-:W-:-:S03]  /*f400*/  ULDC.64 UR6, c[0x0][0xbe0] ;  /* 0x0002f80000067ab9 */ /* 0x000fc60000000a00 */
[----:B------:R-:W-:Y:S02]  /*f410*/  IMAD.IADD R3, R3, 0x1, R7 ;  /* 0x0000000103037824 */ /* 0x000fe400078e0207 */
[----:B------:R-:W1:Y:S01]  /*f420*/  @P0 LDC R13, c[0x0][0xcf0] ;  /* 0x00033c00ff0d0b82 */ /* 0x000e620000000800 */
[----:B0-----:R-:W-:-:S05]  /*f430*/  @P0 IMAD.HI.U32 R4, R9, R8, RZ ;  /* 0x0000000809040227 */ /* 0x001fca00078e00ff */
[----:B-1----:R-:W-:-:S04]  /*f440*/  @P0 SHF.R.U32.HI R5, RZ, R13, R4 ;  /* 0x0000000dff050219 */ /* 0x002fc80000011604 */
        /* <DEDUP_REMOVED lines=8> */
[----:B------:R-:W-:Y:S01]  /*f4d0*/  ULDC.64 UR6, c[0x0][0xbd8] ;  /* 0x0002f60000067ab9 */ /* 0x000fe20000000a00 */
[----:B------:R-:W-:Y:S01]  /*f4e0*/  IMAD R11, R0, R11, RZ ;  /* 0x0000000b000b7224 */ /* 0x000fe200078e02ff */
[----:B------:R-:W-:Y:S01]  /*f4f0*/  IADD3 R0, R8, 0x20, RZ ;  /* 0x0000002008007810 */ /* 0x000fe20007ffe0ff */
[----:B------:R-:W-:-:S02]  /*f500*/  IMAD.IADD R3, R3, 0x1, R9 ;  /* 0x0000000103037824 */ /* 0x000fc400078e0209 */
[----:B------:R-:W-:Y:S01]  /*f510*/  IMAD R4, R4, UR6, RZ ;  /* 0x0000000604047c24 */ /* 0x000fe2000f8e02ff */
[----:B------:R-:W-:Y:S01]  /*f520*/  ISETP.GE.AND P1, PT, R0, R11, PT ;  /* 0x0000000b0000720c */ /* 0x000fe20003f26270 */
[----:B------:R-:W-:-:S04]  /*f530*/  IMAD.WIDE.U32 R2, R7, UR6, R2 ;  /* 0x0000000607027c25 */ /* 0x000fc8000f8e0002 */
[----:B------:R-:W-:Y:S01]  /*f540*/  IMAD R5, R7, UR7, R4 ;  /* 0x0000000707057c24 */ /* 0x000fe2000f8e0204 */
[----:B------:R-:W-:Y:S01]  /*f550*/  ULDC.64 UR6, c[0x0][0xb80] ;  /* 0x0002e00000067ab9 */ /* 0x000fe20000000a00 */
[----:B------:R-:W-:Y:S02]  /*f560*/  VIADD R4, R8, 0x40 ;  /* 0x0000004008047836 */ /* 0x000fe40000000000 */
[----:B------:R-:W-:Y:S01]  /*f570*/  IMAD.IADD R3, R3, 0x1, R5 ;  /* 0x0000000103037824 */ /* 0x000fe200078e0205 */
[----:B------:R-:W-:Y:S01]  /*f580*/  LEA R5, P2, R2, UR6, 0x1 ;  /* 0x0000000602057c11 */ /* 0x000fe2000f8408ff */
[----:B------:R-:W-:Y:S01]  /*f590*/  IMAD.SHL.U32 R7, R20, 0x8, RZ ;  /* 0x0000000814077824 */ /* 0x000fe200078e00ff */
[-C--:B------:R-:W-:Y:S02]  /*f5a0*/  ISETP.GE.AND P0, PT, R4, R11.reuse, PT ;  /* 0x0000000b0400720c */ /* 0x080fe40003f06270 */
[----:B------:R-:W-:Y:S01]  /*f5b0*/  LEA.HI.X R4, R2, UR7, R3, 0x1, P2 ;  /* 0x0000000702047c11 */ /* 0x000fe200090f0c03 */
        /* <DEDUP_REMOVED lines=9> */
[----:B------:R-:W-:Y:S02]  /*f650*/  SHF.R.S32.HI R14, RZ, 0x1f, R15 ;  /* 0x0000001fff0e7819 */ /* 0x000fe4000001140f */
[----:B------:R-:W-:Y:S05]  /*f660*/  @P2 BRA `(.L_x_14947) ;  /* 0x0000000000442947 */ /* 0x000fea0003800000 */
        /* <DEDUP_REMOVED lines=17> */
.L_x_14947:
[----:B------:R-:W-:Y:S05]  /*f780*/  BSYNC B1 ;  /* 0x0000000000017941 */ /* 0x000fea0003800000 */
.L_x_14946:
        /* <DEDUP_REMOVED lines=21> */
.L_x_14949:
[----:B------:R-:W-:Y:S05]  /*f8e0*/  BSYNC B1 ;  /* 0x0000000000017941 */ /* 0x000fea0003800000 */
.L_x_14948:
        /* <DEDUP_REMOVED lines=21> */
.L_x_14951:
[----:B------:R-:W-:Y:S05]  /*fa40*/  BSYNC B1 ;  /* 0x0000000000017941 */ /* 0x000fea0003800000 */
.L_x_14950:
        /* <DEDUP_REMOVED lines=22> */
.L_x_14940:
[----:B------:R-:W-:Y:S05]  /*fbb0*/  BSYNC B0 ;  /* 0x0000000000007941 */ /* 0x000fea0003800000 */
.L_x_14930:
[----:B------:R-:W-:Y:S02]  /*fbc0*/  ULDC UR6, c[0x0][0xd3c] ;  /* 0x00034f0000067ab9 */ /* 0x000fe40000000800 */
[----:B------:R-:W-:-:S06]  /*fbd0*/  UISETP.GE.AND UP0, UPT, UR5, UR6, UPT ;  /* 0x000000060500728c */ /* 0x000fcc000bf06270 */
[----:B------:R-:W-:-:S13]  /*fbe0*/  PLOP3.LUT P0, PT, PT, PT, UP0, 0x80, 0x0 ;  /* 0x000000000000781c */ /* 0x000fda0003f0f008 */
[----:B------:R-:W-:Y:S05]  /*fbf0*/  @!P0 BRA `(.L_x_14952) ;  /* 0xffffff1400388947 */ /* 0x000fea000383ffff */
[----:B------:R-:W-:Y:S05]  /*fc00*/  EXIT ;  /* 0x000000000000794d */ /* 0x000fea0003800000 */
.L_x_14886:
        /* <DEDUP_REMOVED lines=16> */
.L_x_14953:
        /* <DEDUP_REMOVED lines=43> */
.L_x_14957:
        /* <DEDUP_REMOVED lines=35> */
.L_x_14955:
        /* <DEDUP_REMOVED lines=13> */
.L_x_14958:
        /* <DEDUP_REMOVED lines=41> */
[----:B------:R-:W-:Y:S01]  /*10550*/  IMAD.MOV.U32 R3, RZ, RZ, R8 ;  /* 0x000000ffff037224 */ /* 0x000fe200078e0008 */
[----:B------:R-:W-:-:S03]  /*10560*/  MOV R8, R12 ;  /* 0x0000000c00087202 */ /* 0x000fc60000000f00 */
        /* <DEDUP_REMOVED lines=19> */
.L_x_14959:
        /* <DEDUP_REMOVED lines=61> */
.L_x_14960:
[----:B------:R-:W-:-:S05]  /*10a70*/  LOP3.LUT R17, RZ, R2, RZ, 0x33, !PT ;  /* 0x00000002ff117212 */ /* 0x000fca00078e33ff */
[----:B------:R-:W-:Y:S01]  /*10a80*/  IMAD.IADD R17, R6, 0x1, R17 ;  /* 0x0000000106117824 */ /* 0x000fe200078e0211 */
[----:B------:R-:W-:Y:S06]  /*10a90*/  BRA `(.L_x_14961) ;  /* 0x0000000000147947 */ /* 0x000fec0003800000 */
.L_x_14956:
[----:B------:R-:W-:Y:S01]  /*10aa0*/  ULDC UR4, c[0x0][0xd3c] ;  /* 0x00034f0000047ab9 */ /* 0x000fe20000000800 */
[----:B------:R-:W-:Y:S02]  /*10ab0*/  IMAD.MOV.U32 R17, RZ, RZ, RZ ;  /* 0x000000ffff117224 */ /* 0x000fe400078e00ff */
[----:B------:R-:W-:Y:S02]  /*10ac0*/  IMAD.U32 R16, RZ, RZ, UR6 ;  /* 0x00000006ff107e24 */ /* 0x000fe4000f8e00ff */
[----:B------:R-:W-:Y:S02]  /*10ad0*/  IMAD.MOV.U32 R18, RZ, RZ, RZ ;  /* 0x000000ffff127224 */ /* 0x000fe400078e00ff */
[----:B------:R-:W-:-:S07]  /*10ae0*/  IMAD.U32 R19, RZ, RZ, UR4 ;  /* 0x00000004ff137e24 */ /* 0x000fce000f8e00ff */
.L_x_14961:
[----:B------:R-:W-:-:S13]  /*10af0*/  ISETP.NE.AND P0, PT, R7, RZ, PT ;  /* 0x000000ff0700720c */ /* 0x000fda0003f05270 */
[----:B------:R-:W0:Y:S01]  /*10b00*/  @!P0 S2R R3, SR_CgaCtaId ;  /* 0x0000000000038919 */ /* 0x000e220000008800 */
[----:B------:R-:W-:-:S04]  /*10b10*/  @!P0 MOV R2, 0x400 ;  /* 0x0000040000028802 */ /* 0x000fc80000000f00 */
[----:B0-----:R-:W-:-:S05]  /*10b20*/  @!P0 LEA R2, R3, R2, 0x18 ;  /* 0x0000000203028211 */ /* 0x001fca00078ec0ff */
[----:B------:R1:W-:Y:S01]  /*10b30*/  @!P0 STS.128 [R2+0x324d0], R16 ;  /* 0x0324d01002008388 */ /* 0x0003e20000000c00 */
[----:B------:R-:W-:Y:S06]  /*10b40*/  BAR.ARV 0x5, 0x180 ;  /* 0x0146000000007b1d */ /* 0x000fec0000002000 */
.L_x_14954:
        /* <DEDUP_REMOVED lines=31> */
.L_x_15031:
        /* <DEDUP_REMOVED lines=8> */
[----:B------:R-:W-:Y:S02]  /*10dc0*/  ISETP.NE.AND.EX P0, PT, RZ, UR5, PT, P0 ;  /* 0x00000005ff007c0c */ /* 0x000fe4000bf05300 */
[----:B0-----:R-:W-:Y:S02]  /*10dd0*/  MOV R35, RZ ;  /* 0x000000ff00237202 */ /* 0x001fe40000000f00 */
[----:B--2---:R-:W-:-:S09]  /*10de0*/  SHF.R.S32.HI R0, RZ, 0x1f, R34 ;  /* 0x0000001fff007819 */ /* 0x004fd20000011422 */
        /* <DEDUP_REMOVED lines=28> */
[----:B---3--:R-:W-:Y:S05]  /*10fb0*/  @P0 BRA `(.L_x_14963) ;  /* 0x0000000000200947 */ /* 0x008fea0003800000 */
        /* <DEDUP_REMOVED lines=8> */
.L_x_14963:
        /* <DEDUP_REMOVED lines=9> */
.L_x_14964:
        /* <DEDUP_REMOVED lines=9> */
.L_x_14965:
        /* <DEDUP_REMOVED lines=13> */
[----:B------:R-:W-:-:S04]  /*11230*/  VIADD R2, R25, 0x5f ;  /* 0x0000005f19027836 */ /* 0x000fc80000000000 */
[----:B------:R-:W-:Y:S01]  /*11240*/  IMAD.HI R2, R2, 0x2aaaaaab, RZ ;  /* 0x2aaaaaab02027827 */ /* 0x000fe200078e02ff */
[----:B---3--:R-:W-:-:S05]  /*11250*/  IADD3 R3, R25, 0x60, -R4 ;  /* 0x0000006019037810 */ /* 0x008fca0007ffe804 */
        /* <DEDUP_REMOVED lines=44> */
.L_x_14967:
[----:B------:R-:W-:Y:S05]  /*11520*/  BSYNC B0 ;  /* 0x0000000000007941 */ /* 0x000fea0003800000 */
.L_x_14966:
        /* <DEDUP_REMOVED lines=23> */
.L_x_14969:
        /* <DEDUP_REMOVED lines=8> */
[----:B------:R-:W-:Y:S01]  /*11720*/  MOV R4, UR6 ;  /* 0x0000000600047c02 */ /* 0x000fe20008000f00 */
[----:B------:R-:W-:Y:S01]  /*11730*/  IMAD.U32 R5, RZ, RZ, UR7 ;  /* 0x00000007ff057e24 */ /* 0x000fe2000f8e00ff */
        /* <DEDUP_REMOVED lines=10> */
.L_x_14972:
[----:B------:R-:W-:Y:S05]  /*117e0*/  BSYNC B6 ;  /* 0x0000000000067941 */ /* 0x000fea0003800000 */
.L_x_14971:
        /* <DEDUP_REMOVED lines=20> */
.L_x_14975:
        /* <DEDUP_REMOVED lines=15> */
.L_x_14974:
[----:B------:R-:W-:Y:S05]  /*11a20*/  BSYNC B6 ;  /* 0x0000000000067941 */ /* 0x000fea0003800000 */
.L_x_14973:
        /* <DEDUP_REMOVED lines=9> */
[----:B------:R3:W5:Y:S01]  /*11ac0*/  @P0 LDG.E R28, desc[UR36][R2.64] ;  /* 0x00000024021c0981 */ /* 0x000762000c1e1900 */
[----:B------:R-:W-:Y:S01]  /*11ad0*/  LOP3.LUT R23, R23, 0xfffffffe, RZ, 0xc0, !PT ;  /* 0xfffffffe17177812 */ /* 0x000fe200078ec0ff */
[----:B------:R-:W-:Y:S01]  /*11ae0*/  UMOV UR5, 0xffffffff ;  /* 0xffffffff00057882 */ /* 0x000fe20000000000 */
[----:B------:R-:W4:Y:S02]  /*11af0*/  S2R R21, SR_TID.X ;  /* 0x0000000000157919 */ /* 0x000f240000002100 */
[----:B------:R-:W-:Y:S01]  /*11b00*/  LOP3.LUT R23, R23, 0xffffffef, RZ, 0xc0, !PT ;  /* 0xffffffef17177812 */ /* 0x000fe200078ec0ff */
[----:B-1----:R-:W-:-:S05]  /*11b10*/  IMAD.SHL.U32 R20, R20, 0x8, RZ ;  /* 0x0000000814147824 */ /* 0x002fca00078e00ff */
[----:B------:R-:W-:-:S04]  /*11b20*/  LOP3.LUT R20, R20, 0x38, RZ, 0xc0, !PT ;  /* 0x0000003814147812 */ /* 0x000fc800078ec0ff */
[C---:B------:R-:W-:Y:S02]  /*11b30*/  LOP3.LUT R4, R20.reuse, 0x40, RZ, 0xfc, !PT ;  /* 0x0000004014047812 */ /* 0x040fe400078efcff */
[----:B------:R-:W-:Y:S02]  /*11b40*/  LOP3.LUT R20, R20, 0x80, RZ, 0xfc, !PT ;  /* 0x0000008014147812 */ /* 0x000fe400078efcff */
[----:B------:R-:W-:Y:S02]  /*11b50*/  ISETP.GE.AND P1, PT, R4, UR4, PT ;  /* 0x0000000404007c0c */ /* 0x000fe4000bf26270 */
[----:B------:R-:W-:Y:S02]  /*11b60*/  ISETP.GE.AND P0, PT, R20, UR4, PT ;  /* 0x0000000414007c0c */ /* 0x000fe4000bf06270 */
[----:B------:R-:W1:Y:S09]  /*11b70*/  S2R R20, SR_TID.X ;  /* 0x0000000000147919 */ /* 0x000e720000002100 */
[----:B------:R-:W-:Y:S01]  /*11b80*/  @P1 LOP3.LUT R23, R23, 0x10, RZ, 0xfc, !PT ;  /* 0x0000001017171812 */ /* 0x000fe200078efcff */
[----:B----4-:R-:W-:-:S05]  /*11b90*/  IMAD.SHL.U32 R21, R21, 0x8, RZ ;  /* 0x0000000815157824 */ /* 0x010fca00078e00ff */
[----:B------:R-:W-:-:S04]  /*11ba0*/  LOP3.LUT R21, R21, 0x38, RZ, 0xc0, !PT ;  /* 0x0000003815157812 */ /* 0x000fc800078ec0ff */
[C---:B------:R-:W-:Y:S02]  /*11bb0*/  ISETP.GE.AND P2, PT, R21.reuse, UR4, PT ;  /* 0x0000000415007c0c */ /* 0x040fe4000bf46270 */
[----:B------:R-:W-:Y:S02]  /*11bc0*/  LOP3.LUT R21, R21, 0xc0, RZ, 0xfc, !PT ;  /* 0x000000c015157812 */ /* 0x000fe400078efcff */
[----:B-1----:R-:W-:-:S09]  /*11bd0*/  LOP3.LUT R20, R20, 0x7f, RZ, 0xc0, !PT ;  /* 0x0000007f14147812 */ /* 0x002fd200078ec0ff */
[----:B------:R-:W-:Y:S02]  /*11be0*/  @P2 LOP3.LUT R23, R23, 0x1, RZ, 0xfc, !PT ;  /* 0x0000000117172812 */ /* 0x000fe400078efcff */
[----:B------:R-:W-:Y:S02]  /*11bf0*/  SHF.R.U32.HI R4, RZ, 0x3, R20 ;  /* 0x00000003ff047819 */ /* 0x000fe40000011614 */
[----:B------:R-:W1:Y:S01]  /*11c00*/  S2R R20, SR_TID.X ;  /* 0x0000000000147919 */ /* 0x000e620000002100 */
[----:B------:R-:W-:-:S04]  /*11c10*/  LOP3.LUT R23, R23, 0xfffffff7, RZ, 0xc0, !PT ;  /* 0xfffffff717177812 */ /* 0x000fc800078ec0ff */
[----:B------:R-:W-:Y:S02]  /*11c20*/  @P0 LOP3.LUT R23, R23, 0x8, RZ, 0xfc, !PT ;  /* 0x0000000817170812 */ /* 0x000fe400078efcff */
[----:B------:R-:W-:Y:S02]  /*11c30*/  ISETP.GE.AND P0, PT, R21, UR4, PT ;  /* 0x0000000415007c0c */ /* 0x000fe4000bf06270 */
[----:B------:R-:W-:-:S11]  /*11c40*/  LOP3.LUT R23, R23, 0xfffffffb, RZ, 0xc0, !PT ;  /* 0xfffffffb17177812 */ /* 0x000fd600078ec0ff */
[----:B------:R-:W-:Y:S01]  /*11c50*/  @P0 LOP3.LUT R23, R23, 0x4, RZ, 0xfc, !PT ;  /* 0x0000000417170812 */ /* 0x000fe200078efcff */
[----:B-1----:R-:W-:-:S05]  /*11c60*/  IMAD.SHL.U32 R20, R20, 0x10, RZ ;  /* 0x0000001014147824 */ /* 0x002fca00078e00ff */
[----:B------:R-:W-:Y:S01]  /*11c70*/  LOP3.LUT R20, R4, 0x70, R20, 0xf8, !PT ;  /* 0x0000007004147812 */ /* 0x000fe200078ef814 */
[----:B--2---:R-:W-:-:S04]  /*11c80*/  VIADD R0, R0, 0xffffffff ;  /* 0xffffffff00007836 */ /* 0x004fc80000000000 */
[----:B------:R-:W-:Y:S01]  /*11c90*/  IMAD R37, R0, 0x60, R20 ;  /* 0x0000006000257824 */ /* 0x000fe200078e0214 */
[----:B0--3--:R-:W-:Y:S06]  /*11ca0*/  BRA.DIV UR5, `(.L_x_14976) ;  /* 0x0000005205147947 */ /* 0x009fec000b800000 */
.L_x_15049:
        /* <DEDUP_REMOVED lines=20> */
[----:B------:R-:W-:Y:S01]  /*11df0*/  @!P0 IMAD.IADD R7, R3, 0x1, R7 ;  /* 0x0000000103078824 */ /* 0x000fe200078e0207 */
[----:B------:R-:W-:-:S05]  /*11e00*/  SEL R3, RZ, 0x1, P2 ;  /* 0x00000001ff037807 */ /* 0x000fca0001000000 */
[----:B------:R1:W-:Y:S01]  /*11e10*/  STL [R1+0x20], R3 ;  /* 0x0000200301007387 */ /* 0x0003e20000100800 */
[----:B0-----:R-:W-:-:S04]  /*11e20*/  @!P0 LEA R4, P1, R2, R4, 0x2 ;  /* 0x0000000402048211 */ /* 0x001fc800078210ff */
[----:B------:R-:W-:Y:S01]  /*11e30*/  @!P0 LEA.HI.X R5, R2, R5, R7, 0x2, P1 ;  /* 0x0000000502058211 */ /* 0x000fe200008f1407 */
[----:B------:R-:W-:-:S04]  /*11e40*/  IMAD.MOV R2, RZ, RZ, -R6 ;  /* 0x000000ffff027224 */ /* 0x000fc800078e0a06 */
[----:B------:R-:W-:Y:S01]  /*11e50*/  IMAD R37, R8, R2, R37 ;  /* 0x0000000208257224 */ /* 0x000fe200078e0225 */
[----:B------:R1:W5:Y:S01]  /*11e60*/  @!P0 LDG.E R36, desc[UR36][R4.64] ;  /* 0x0000002404248981 */ /* 0x000362000c1e1900 */
[----:B------:R-:W-:Y:S01]  /*11e70*/  IMAD.U32 R2, RZ, RZ, UR38 ;  /* 0x00000026ff027e24 */ /* 0x000fe2000f8e00ff */
[----:B------:R-:W-:Y:S02]  /*11e80*/  ISETP.GT.U32.AND P1, PT, R20, 0x5f, PT ;  /* 0x0000005f1400780c */ /* 0x000fe40003f24070 */
[----:B------:R-:W-:Y:S02]  /*11e90*/  LOP3.LUT R23, R23, 0xfffffbff, RZ, 0xc0, !PT ;  /* 0xfffffbff17177812 */ /* 0x000fe400078ec0ff */
[----:B------:R-:W-:Y:S02]  /*11ea0*/  ISETP.NE.AND P0, PT, R2, 0x3, PT ;  /* 0x000000030200780c */ /* 0x000fe40003f05270 */
[----:B------:R-:W-:-:S11]  /*11eb0*/  LOP3.LUT R18, R18, 0xffff, RZ, 0xc0, !PT ;  /* 0x0000ffff12127812 */ /* 0x000fd600078ec0ff */
[----:B------:R-:W-:-:S04]  /*11ec0*/  @P0 LOP3.LUT R23, R23, 0x400, RZ, 0xfc, !PT ;  /* 0x0000040017170812 */ /* 0x000fc800078efcff */
[----:B------:R-:W-:-:S04]  /*11ed0*/  LOP3.LUT R23, R23, 0xffffffdf, RZ, 0xc0, !PT ;  /* 0xffffffdf17177812 */ /* 0x000fc800078ec0ff */
[----:B------:R-:W-:Y:S01]  /*11ee0*/  @P1 LOP3.LUT R23, R23, 0x20, RZ, 0xfc, !PT ;  /* 0x0000002017171812 */ /* 0x000fe200078efcff */
[----:B-1----:R-:W-:Y:S06]  /*11ef0*/  @!P0 BRA `(.L_x_14977) ;  /* 0x0000000000048947 */ /* 0x002fec0003800000 */
[----:B------:R-:W-:Y:S01]  /*11f00*/  BPT.TRAP 0x1 ;  /* 0x000000040000795c */ /* 0x000fe20000300000 */
.L_x_14977:
[----:B------:R-:W-:Y:S01]  /*11f10*/  IMAD R31, R0, -0x60, R25 ;  /* 0xffffffa0001f7824 */ /* 0x000fe200078e0219 */
[----:B------:R-:W-:Y:S01]  /*11f20*/  SHF.L.U32 R0, R27, 0x1f, RZ ;  /* 0x0000001f1b007819 */ /* 0x000fe200000006ff */
[----:B------:R-:W-:Y:S01]  /*11f30*/  IMAD R25, R24, 0x8, R22 ;  /* 0x0000000818197824 */ /* 0x000fe200078e0216 */
[----:B------:R-:W-:Y:S03]  /*11f40*/  BSSY B0, `(.L_x_14978) ;  /* 0x0000003000007945 */ /* 0x000fe60003800000 */
[----:B------:R-:W0:Y:S02]  /*11f50*/  SYNCS.PHASECHK.TRANS64.TRYWAIT P0, [R25+URZ+0x32440], R0 ;  /* 0x03244000190075a7 */ /* 0x000e24000800017f */
[----:B0-----:R-:W-:Y:S05]  /*11f60*/  @!P0 BRA `(.L_x_14979) ;  /* 0x0000004c00988947 */ /* 0x001fea0003800000 */
.L_x_15050:
[----:B------:R-:W-:Y:S05]  /*11f70*/  BSYNC B0 ;  /* 0x0000000000007941 */ /* 0x000fea0003800000 */
.L_x_14978:
        /* <DEDUP_REMOVED lines=87> */
.L_x_15064:
        /* <DEDUP_REMOVED lines=10> */
.L_x_14981:
        /* <DEDUP_REMOVED lines=10> */
.L_x_14982:
[----:B------:R1:W5:Y:S01]  /*12630*/  LDL.LU R0, [R1+0x8] ;  /* 0x0000080001007983 */ /* 0x0003620000300800 */
[----:B------:R-:W-:Y:S01]  /*12640*/  LOP3.LUT P0, RZ, R23, 0x40, RZ, 0xc0, !PT ;  /* 0x0000004017ff7812 */ /* 0x000fe2000780c0ff */
[----:B------:R1:W-:-:S12]  /*12650*/  SYNCS.ARRIVE.TRANS64.A1T0 RZ, [R25+URZ+0x32430], RZ ;  /* 0x032430ff19ff79a7 */ /* 0x0003d8000810003f */
[----:B------:R-:W-:Y:S05]  /*12660*/  WARPSYNC.ALL ;  /* 0x0000000000007948 */ /* 0x000fea0003800000 */
[----:B0-----:R-:W-:Y:S01]  /*12670*/  SEL R2, R34, RZ, !P0 ;  /* 0x000000ff22027207 */ /* 0x001fe20004000000 */
[----:B------:R-:W-:Y:S04]  /*12680*/  BSSY B6, `(.L_x_14983) ;  /* 0x000001a000067945 */ /* 0x000fe80003800000 */
[----:B------:R0:W-:Y:S01]  /*12690*/  STL [R1], R2 ;  /* 0x0000000201007387 */ /* 0x0001e20000100800 */
        /* <DEDUP_REMOVED lines=24> */
.L_x_14984:
[----:B------:R-:W-:Y:S05]  /*12820*/  BSYNC B6 ;  /* 0x0000000000067941 */ /* 0x000fea0003800000 */
.L_x_14983:
[----:B------:R-:W2:Y:S01]  /*12830*/  LDL R4, [R1+0x8] ;  /* 0x0000080001047983 */ /* 0x000ea20000100800 */
[----:B0-----:R-:W0:Y:S01]  /*12840*/  S2R R2, SR_TID.X ;  /* 0x0000000000027919 */ /* 0x001e220000002100 */
[----:B------:R-:W-:Y:S01]  /*12850*/  MOV R21, R34 ;  /* 0x0000002200157202 */ /* 0x000fe20000000f00 */
[----:B------:R-:W-:Y:S01]  /*12860*/  ULDC.64 UR4, c[0x0][0x298] ;  /* 0x0000a60000047ab9 */ /* 0x000fe20000000a00 */
[----:B------:R-:W3:Y:S01]  /*12870*/  LDC R5, c[0x0][0x448] ;  /* 0x00011200ff057b82 */ /* 0x000ee20000000800 */
[----:B------:R-:W4:Y:S01]  /*12880*/  LDL R20, [R1] ;  /* 0x0000000001147983 */ /* 0x000f220000100800 */
[----:B------:R-:W5:Y:S01]  /*12890*/  S2R R34, SR_TID.X ;  /* 0x0000000000227919 */ /* 0x000f620000002100 */
[----:B0-----:R-:W-:-:S04]  /*128a0*/  LOP3.LUT R2, R2, 0x7f, RZ, 0xc0, !PT ;  /* 0x0000007f02027812 */ /* 0x001fc800078ec0ff */
[----:B------:R-:W-:Y:S02]  /*128b0*/  SHF.R.U32.HI R0, RZ, 0x3, R2 ;  /* 0x00000003ff007819 */ /* 0x000fe40000011602 */
[----:B------:R-:W0:Y:S02]  /*128c0*/  LDC R2, c[0x0][0x448] ;  /* 0x00011200ff027b82 */ /* 0x000e240000000800 */
[----:B0-----:R-:W-:Y:S01]  /*128d0*/  ISETP.NE.AND P6, PT, R2, 0x1, PT ;  /* 0x000000010200780c */ /* 0x001fe20003fc5270 */
[----:B-----5:R-:W-:-:S12]  /*128e0*/  IMAD.SHL.U32 R34, R34, 0x10, RZ ;  /* 0x0000001022227824 */ /* 0x020fd800078e00ff */
[----:B------:R-:W0:Y:S08]  /*128f0*/  @P6 LDC R3, c[0x0][0x44c] ;  /* 0x00011300ff036b82 */ /* 0x000e300000000800 */
[----:B------:R-:W5:Y:S01]  /*12900*/  @P6 LDC R2, c[0x0][0x450] ;  /* 0x00011400ff026b82 */ /* 0x000f620000000800 */
[----:B------:R-:W-:-:S05]  /*12910*/  LOP3.LUT R34, R0, 0x70, R34, 0xf8, !PT ;  /* 0x0000007000227812 */ /* 0x000fca00078ef822 */
[----:B------:R-:W-:-:S04]  /*12920*/  IMAD R34, R17, 0x80, R34 ;  /* 0x0000008011227824 */ /* 0x000fc800078e0222 */
[----:B------:R-:W-:Y:S02]  /*12930*/  IMAD.MOV.U32 R0, RZ, RZ, R34 ;  /* 0x000000ffff007224 */ /* 0x000fe400078e0022 */
[----:B0-----:R-:W-:-:S05]  /*12940*/  @P6 IMAD.HI.U32 R3, R34, R3, RZ ;  /* 0x0000000322036227 */ /* 0x001fca00078e00ff */
[----:B-----5:R-:W-:Y:S01]  /*12950*/  @P6 SHF.R.U32.HI R0, RZ, R2, R3 ;  /* 0x00000002ff006219 */ /* 0x020fe20000011603 */
[----:B------:R-:W-:-:S04]  /*12960*/  IMAD.WIDE.U32 R2, R35, UR4, RZ ;  /* 0x0000000423027c25 */ /* 0x000fc8000f8e00ff */
        /* <DEDUP_REMOVED lines=10> */
[----:B------:R-:W-:Y:S01]  /*12a10*/  ULDC.64 UR4, c[0x0][0x2d0] ;  /* 0x0000b40000047ab9 */ /* 0x000fe20000000a00 */
[----:B------:R-:W0:Y:S02]  /*12a20*/  S2R R20, SR_TID.X ;  /* 0x0000000000147919 */ /* 0x000e240000002100 */
[----:B------:R-:W-:Y:S01]  /*12a30*/  IMAD.IADD R3, R3, 0x1, R4 ;  /* 0x0000000103037824 */ /* 0x000fe200078e0204 */
[----:B------:R-:W-:Y:S01]  /*12a40*/  SHF.R.S32.HI R4, RZ, 0x1f, R0 ;  /* 0x0000001fff047819 */ /* 0x000fe20000011400 */
[----:B------:R-:W2:Y:S04]  /*12a50*/  S2R R21, SR_TID.X ;  /* 0x0000000000157919 */ /* 0x000ea80000002100 */
[----:B------:R-:W-:-:S02]  /*12a60*/  IMAD R4, R4, UR4, RZ ;  /* 0x0000000404047c24 */ /* 0x000fc4000f8e02ff */
        /* <DEDUP_REMOVED lines=10> */
[----:B------:R-:W-:Y:S01]  /*12b10*/  ULDC.64 UR4, c[0x0][0x280] ;  /* 0x0000a00000047ab9 */ /* 0x000fe20000000a00 */
[----:B0-----:R-:W-:Y:S01]  /*12b20*/  IMAD.SHL.U32 R20, R20, 0x8, RZ ;  /* 0x0000000814147824 */ /* 0x001fe200078e00ff */
[----:B------:R-:W-:Y:S01]  /*12b30*/  LEA R0, P0, R2, UR4, 0x1 ;  /* 0x0000000402007c11 */ /* 0x000fe2000f8008ff */
[----:B------:R-:W-:Y:S01]  /*12b40*/  IMAD.IADD R4, R3, 0x1, R4 ;  /* 0x0000000103047824 */ /* 0x000fe200078e0204 */
[----:B------:R-:W-:Y:S02]  /*12b50*/  ULDC UR4, c[0x0][0x2b8] ;  /* 0x0000ae0000047ab9 */ /* 0x000fe40000000800 */
[----:B------:R-:W-:Y:S02]  /*12b60*/  LOP3.LUT R20, R20, 0x38, RZ, 0xc0, !PT ;  /* 0x0000003814147812 */ /* 0x000fe400078ec0ff */
[----:B------:R-:W-:Y:S01]  /*12b70*/  LEA.HI.X R4, R2, UR5, R4, 0x1, P0 ;  /* 0x0000000502047c11 */ /* 0x000fe200080f0c04 */
[----:B------:R-:W-:Y:S01]  /*12b80*/  UMOV UR5, 0xffffffff ;  /* 0xffffffff00057882 */ /* 0x000fe20000000000 */
[----:B--2---:R-:W-:-:S02]  /*12b90*/  LOP3.LUT R21, R21, 0x7f, RZ, 0xc0, !PT ;  /* 0x0000007f15157812 */ /* 0x004fc400078ec0ff */
[----:B------:R-:W-:Y:S02]  /*12ba0*/  ISETP.GE.AND P0, PT, R20, UR4, PT ;  /* 0x0000000414007c0c */ /* 0x000fe4000bf06270 */
[----:B------:R-:W-:Y:S01]  /*12bb0*/  SHF.R.U32.HI R21, RZ, 0x3, R21 ;  /* 0x00000003ff157819 */ /* 0x000fe20000011615 */
[----:B------:R-:W-:Y:S10]  /*12bc0*/  BRA.DIV UR5, `(.L_x_14985) ;  /* 0x0000004a05947947 */ /* 0x000ff4000b800000 */
[----:B------:R-:W2:Y:S01]  /*12bd0*/  LDL.LU R2, [R1+0x4] ;  /* 0x0000040001027983 */ /* 0x000ea20000300800 */
[----:B------:R-:W-:Y:S01]  /*12be0*/  IMAD R17, R17, 0x80, R21 ;  /* 0x0000008011117824 */ /* 0x000fe200078e0215 */
[----:B------:R-:W-:Y:S02]  /*12bf0*/  LOP3.LUT R23, R23, 0xffffdfff, RZ, 0xc0, !PT ;  /* 0xffffdfff17177812 */ /* 0x000fe400078ec0ff */
[----:B------:R-:W0:Y:S01]  /*12c00*/  SHFL.IDX PT, R9, R0, RZ, 0x181f ;  /* 0x00181fff00097589 */ /* 0x000e2200000e0000 */
[----:B------:R-:W-:-:S03]  /*12c10*/  VIADD R7, R17, 0x10 ;  /* 0x0000001011077836 */ /* 0x000fc60000000000 */
[----:B------:R-:W3:Y:S04]  /*12c20*/  SHFL.IDX PT, R3, R4, RZ, 0x181f ;  /* 0x00181fff04037589 */ /* 0x000ee800000e0000 */
[----:B------:R-:W4:Y:S04]  /*12c30*/  SHFL.IDX PT, R6, R0, 0x1, 0x181f ;  /* 0x00381f0000067f89 */ /* 0x000f2800000e0000 */
[----:B------:R-:W-:Y:S04]  /*12c40*/  SHFL.IDX PT, R10, R0, 0x2, 0x181f ;  /* 0x00581f00000a7f89 */ /* 0x000fe800000e0000 */
[----:B------:R-:W-:Y:S01]  /*12c50*/  SHFL.IDX PT, R11, R0, 0x3, 0x181f ;  /* 0x00781f00000b7f89 */ /* 0x000fe200000e0000 */
[----:B--2---:R-:W-:-:S03]  /*12c60*/  IMAD R5, R2, R5, RZ ;  /* 0x0000000502057224 */ /* 0x004fc600078e02ff */
[----:B------:R-:W2:Y:S02]  /*12c70*/  SHFL.IDX PT, R2, R4, 0x1, 0x181f ;  /* 0x00381f0004027f89 */ /* 0x000ea400000e0000 */
[-C--:B------:R-:W-:Y:S02]  /*12c80*/  ISETP.GE.AND P6, PT, R17, R5.reuse, PT ;  /* 0x000000051100720c */ /* 0x080fe40003fc6270 */
[----:B------:R-:W-:Y:S01]  /*12c90*/  ISETP.GE.AND P5, PT, R7, R5, PT ;  /* 0x000000050700720c */ /* 0x000fe20003fa6270 */
[----:B------:R-:W-:-:S05]  /*12ca0*/  VIADD R7, R17, 0x20 ;  /* 0x0000002011077836 */ /* 0x000fca0000000000 */
[----:B------:R-:W-:-:S05]  /*12cb0*/  ISETP.GE.AND P3, PT, R7, R5, PT ;  /* 0x000000050700720c */ /* 0x000fca0003f66270 */
[----:B0-----:R-:W-:Y:S02]  /*12cc0*/  @!P6 LEA R9, P1, R20, R9, 0x1 ;  /* 0x000000091409e211 */ /* 0x001fe400078208ff */
[----:B------:R-:W-:-:S03]  /*12cd0*/  @P6 LOP3.LUT R23, R23, 0x2000, RZ, 0xfc, !PT ;  /* 0x0000200017176812 */ /* 0x000fc600078efcff */
[----:B---3--:R-:W-:Y:S01]  /*12ce0*/  @!P6 IMAD.X R3, RZ, RZ, R3, P1 ;  /* 0x000000ffff03e224 */ /* 0x008fe200008e0603 */
[----:B----4-:R-:W-:Y:S02]  /*12cf0*/  @!P5 LEA R6, P1, R20, R6, 0x1 ;  /* 0x000000061406d211 */ /* 0x010fe400078208ff */
[----:B------:R-:W-:-:S03]  /*12d00*/  LOP3.LUT R23, R23, 0xffffefff, RZ, 0xc0, !PT ;  /* 0xffffefff17177812 */ /* 0x000fc600078ec0ff */
[----:B--2---:R-:W-:Y:S01]  /*12d10*/  @!P5 IMAD.X R8, RZ, RZ, R2, P1 ;  /* 0x000000ffff08d224 */ /* 0x004fe200008e0602 */
[----:B------:R-:W-:Y:S01]  /*12d20*/  @!P3 LEA R10, P1, R20, R10, 0x1 ;  /* 0x0000000a140ab211 */ /* 0x000fe200078208ff */
[----:B------:R-:W0:Y:S01]  /*12d30*/  SHFL.IDX PT, R2, R4, 0x2, 0x181f ;  /* 0x00581f0004027f89 */ /* 0x000e2200000e0000 */
[----:B------:R-:W-:-:S04]  /*12d40*/  @P5 LOP3.LUT R23, R23, 0x1000, RZ, 0xfc, !PT ;  /* 0x0000100017175812 */ /* 0x000fc800078efcff */
[----:B------:R-:W-:-:S04]  /*12d50*/  LOP3.LUT R23, R23, 0xfffff7ff, RZ, 0xc0, !PT ;  /* 0xfffff7ff17177812 */ /* 0x000fc800078ec0ff */
[----:B------:R-:W-:-:S04]  /*12d60*/  @P3 LOP3.LUT R23, R23, 0x800, RZ, 0xfc, !PT ;  /* 0x0000080017173812 */ /* 0x000fc800078efcff */
[----:B------:R-:W-:Y:S01]  /*12d70*/  LOP3.LUT R23, R23, 0xfffffdff, RZ, 0xc0, !PT ;  /* 0xfffffdff17177812 */ /* 0x000fe200078ec0ff */
[----:B0-----:R-:W-:Y:S02]  /*12d80*/  @!P3 IMAD.X R7, RZ, RZ, R2, P1 ;  /* 0x000000ffff07b224 */ /* 0x001fe400008e0602 */
[----:B------:R-:W-:-:S05]  /*12d90*/  VIADD R2, R17, 0x30 ;  /* 0x0000003011027836 */ /* 0x000fca0000000000 */
[----:B------:R-:W-:Y:S01]  /*12da0*/  ISETP.GE.AND P2, PT, R2, R5, PT ;  /* 0x000000050200720c */ /* 0x000fe20003f46270 */
[----:B------:R-:W-:-:S05]  /*12db0*/  VIADD R2, R17, 0x40 ;  /* 0x0000004011027836 */ /* 0x000fca0000000000 */
[----:B------:R-:W-:Y:S02]  /*12dc0*/  ISETP.GE.AND P4, PT, R2, R5, PT ;  /* 0x000000050200720c */ /* 0x000fe40003f86270 */
[----:B------:R-:W0:Y:S05]  /*12dd0*/  SHFL.IDX PT, R2, R4, 0x3, 0x181f ;  /* 0x00781f0004027f89 */ /* 0x000e2a00000e0000 */
[----:B------:R-:W-:Y:S02]  /*12de0*/  @!P2 LEA R13, P1, R20, R11, 0x1 ;  /* 0x0000000b140da211 */ /* 0x000fe400078208ff */
[----:B------:R-:W2:Y:S01]  /*12df0*/  SHFL.IDX PT, R11, R0, 0x4, 0x181f ;  /* 0x00981f00000b7f89 */ /* 0x000ea200000e0000 */
[----:B------:R-:W-:-:S04]  /*12e00*/  @P2 LOP3.LUT R23, R23, 0x200, RZ, 0xfc, !PT ;  /* 0x0000020017172812 */ /* 0x000fc800078efcff */
[----:B------:R-:W-:-:S04]  /*12e10*/  LOP3.LUT R23, R23, 0xfffffeff, RZ, 0xc0, !PT ;  /* 0xfffffeff17177812 */ /* 0x000fc800078ec0ff */
[----:B------:R-:W-:-:S04]  /*12e20*/  @P4 LOP3.LUT R23, R23, 0x100, RZ, 0xfc, !PT ;  /* 0x0000010017174812 */ /* 0x000fc800078efcff */
[----:B------:R-:W-:Y:S01]  /*12e30*/  LOP3.LUT R23, R23, 0xffffff7f, RZ, 0xc0, !PT ;  /* 0xffffff7f17177812 */ /* 0x000fe200078ec0ff */
[----:B0-----:R-:W-:Y:S02]  /*12e40*/  @!P2 IMAD.X R12, RZ, RZ, R2, P1 ;  /* 0x000000ffff0ca224 */ /* 0x001fe400008e0602 */
[----:B------:R-:W0:Y:S01]  /*12e50*/  SHFL.IDX PT, R2, R4, 0x4, 0x181f ;  /* 0x00981f0004027f89 */ /* 0x000e2200000e0000 */
[----:B--2---:R-:W-:-:S05]  /*12e60*/  @!P4 LEA R14, P1, R20, R11, 0x1 ;  /* 0x0000000b140ec211 */ /* 0x004fca00078208ff */
[----:B0-----:R-:W-:Y:S02]  /*12e70*/  @!P4 IMAD.X R11, RZ, RZ, R2, P1 ;  /* 0x000000ffff0bc224 */ /* 0x001fe400008e0602 */
[----:B------:R-:W-:-:S05]  /*12e80*/  @!P6 IMAD.MOV.U32 R2, RZ, RZ, R9 ;  /* 0x000000ffff02e224 */ /* 0x000fca00078e0009 */
[----:B------:R0:W-:Y:S02]  /*12e90*/  @!P6 LDGSTS.E.BYPASS.LTC128B.128 [R26+0x18400], desc[UR36][R2.64], !P0 ;  /* 0x18400000021aefae */ /* 0x0001e4000c101d64 */
[----:B0-----:R-:W-:Y:S01]  /*12ea0*/  @!P5 IMAD.MOV.U32 R2, RZ, RZ, R6 ;  /* 0x000000ffff02d224 */ /* 0x001fe200078e0006 */
[----:B------:R-:W-:Y:S01]  /*12eb0*/  @!P5 MOV R3, R8 ;  /* 0x000000080003d202 */ /* 0x000fe20000000f00 */
[----:B------:R-:W-:Y:S04]  /*12ec0*/  SHFL.IDX PT, R6, R0, 0x6, 0x181f ;  /* 0x00d81f0000067f89 */ /* 0x000fe800000e0000 */
[----:B------:R0:W-:Y:S04]  /*12ed0*/  @!P5 LDGSTS.E.BYPASS.LTC128B.128 [R26+0x18c00], desc[UR36][R2.64], !P0 ;  /* 0x18c00000021adfae */ /* 0x0001e8000c101d64 */
[----:B------:R-:W2:Y:S04]  /*12ee0*/  SHFL.IDX PT, R8, R0, 0x5, 0x181f ;  /* 0x00b81f0000087f89 */ /* 0x000ea800000e0000 */
[----:B------:R-:W-:Y:S01]  /*12ef0*/  SHFL.IDX PT, R0, R0, 0x7, 0x181f ;  /* 0x00f81f0000007f89 */ /* 0x000fe200000e0000 */
[----:B0-----:R-:W-:-:S02]  /*12f00*/  @!P3 IMAD.MOV.U32 R2, RZ, RZ, R10 ;  /* 0x000000ffff02b224 */ /* 0x001fc400078e000a */
[----:B------:R-:W-:Y:S02]  /*12f10*/  @!P3 IMAD.MOV.U32 R3, RZ, RZ, R7 ;  /* 0x000000ffff03b224 */ /* 0x000fe400078e0007 */
[----:B------:R-:W0:Y:S04]  /*12f20*/  SHFL.IDX PT, R7, R4, 0x5, 0x181f ;  /* 0x00b81f0004077f89 */ /* 0x000e2800000e0000 */
[----:B------:R3:W-:Y:S02]  /*12f30*/  @!P3 LDGSTS.E.BYPASS.LTC128B.128 [R26+0x19400], desc[UR36][R2.64], !P0 ;  /* 0x19400000021abfae */ /* 0x0007e4000c101d64 */
[----:B---3--:R-:W-:Y:S02]  /*12f40*/  VIADD R2, R17, 0x50 ;  /* 0x0000005011027836 */ /* 0x008fe40000000000 */
[----:B------:R-:W-:-:S03]  /*12f50*/  @!P2 IMAD.MOV.U32 R3, RZ, RZ, R12 ;  /* 0x000000ffff03a224 */ /* 0x000fc600078e000c */
[----:B------:R-:W-:Y:S01]  /*12f60*/  ISETP.GE.AND P3, PT, R2, R5, PT ;  /* 0x000000050200720c */ /* 0x000fe20003f66270 */
[----:B------:R-:W-:-:S05]  /*12f70*/  @!P2 IMAD.MOV.U32 R2, RZ, RZ, R13 ;  /* 0x000000ffff02a224 */ /* 0x000fca00078e000d */
[----:B------:R3:W-:Y:S07]  /*12f80*/  @!P2 LDGSTS.E.BYPASS.LTC128B.128 [R26+0x19c00], desc[UR36][R2.64], !P0 ;  /* 0x19c00000021aafae */ /* 0x0007ee000c101d64 */
[----:B--2---:R-:W-:Y:S02]  /*12f90*/  @!P3 LEA R8, P1, R20, R8, 0x1 ;  /* 0x000000081408b211 */ /* 0x004fe400078208ff */
[----:B------:R-:W-:Y:S01]  /*12fa0*/  @P3 LOP3.LUT R23, R23, 0x80, RZ, 0xfc, !PT ;  /* 0x0000008017173812 */ /* 0x000fe200078efcff */
[----:B---3--:R-:W2:Y:S01]  /*12fb0*/  SHFL.IDX PT, R2, R4, 0x6, 0x181f ;  /* 0x00d81f0004027f89 */ /* 0x008ea200000e0000 */
[----:B------:R-:W-:-:S02]  /*12fc0*/  VIADD R3, R17, 0x60 ;  /* 0x0000006011037836 */ /* 0x000fc40000000000 */
[----:B------:R-:W-:Y:S01]  /*12fd0*/  LOP3.LUT R23, R23, 0xffffffbf, RZ, 0xc0, !PT ;  /* 0xffffffbf17177812 */ /* 0x000fe200078ec0ff */
[----:B0-----:R-:W-:Y:S01]  /*12fe0*/  @!P3 IMAD.X R7, RZ, RZ, R7, P1 ;  /* 0x000000ffff07b224 */ /* 0x001fe200008e0607 */
[----:B------:R-:W0:Y:S01]  /*12ff0*/  SHFL.IDX PT, R4, R4, 0x7, 0x181f ;  /* 0x00f81f0004047f89 */ /* 0x000e2200000e0000 */
[----:B------:R-:W-:Y:S01]  /*13000*/  ISETP.GE.AND P2, PT, R3, R5, PT ;  /* 0x000000050300720c */ /* 0x000fe20003f46270 */
[----:B------:R-:W-:-:S12]  /*13010*/  @!P4 IMAD.MOV.U32 R3, RZ, RZ, R11 ;  /* 0x000000ffff03c224 */ /* 0x000fd800078e000b */
[----:B------:R-:W-:Y:S02]  /*13020*/  @!P2 LEA R6, P1, R20, R6, 0x1 ;  /* 0x000000061406a211 */ /* 0x000fe400078208ff */
[----:B------:R-:W-:-:S03]  /*13030*/  @P2 LOP3.LUT R23, R23, 0x40, RZ, 0xfc, !PT ;  /* 0x0000004017172812 */ /* 0x000fc600078efcff */
[----:B--2---:R-:W-:Y:S02]  /*13040*/  @!P2 IMAD.X R9, RZ, RZ, R2, P1 ;  /* 0x000000ffff09a224 */ /* 0x004fe400008e0602 */
[----:B------:R-:W-:-:S05]  /*13050*/  @!P4 IMAD.MOV.U32 R2, RZ, RZ, R14 ;  /* 0x000000ffff02c224 */ /* 0x000fca00078e000e */
[----:B------:R2:W-:Y:S02]  /*13060*/  @!P4 LDGSTS.E.BYPASS.LTC128B.128 [R26+0x1a400], desc[UR36][R2.64], !P0 ;  /* 0x1a400000021acfae */ /* 0x0005e4000c101d64 */
[----:B--2---:R-:W-:Y:S02]  /*13070*/  @!P3 IMAD.MOV.U32 R2, RZ, RZ, R8 ;  /* 0x000000ffff02b224 */ /* 0x004fe400078e0008 */
[----:B------:R-:W-:-:S05]  /*13080*/  @!P3 IMAD.MOV.U32 R3, RZ, RZ, R7 ;  /* 0x000000ffff03b224 */ /* 0x000fca00078e0007 */
[----:B------:R2:W-:Y:S02]  /*13090*/  @!P3 LDGSTS.E.BYPASS.LTC128B.128 [R26+0x1ac00], desc[UR36][R2.64], !P0 ;  /* 0x1ac00000021abfae */ /* 0x0005e4000c101d64 */
[----:B--2---:R-:W-:Y:S02]  /*130a0*/  @!P2 IMAD.MOV.U32 R2, RZ, RZ, R6 ;  /* 0x000000ffff02a224 */ /* 0x004fe400078e0006 */
[----:B------:R-:W-:-:S05]  /*130b0*/  @!P2 IMAD.MOV.U32 R3, RZ, RZ, R9 ;  /* 0x000000ffff03a224 */ /* 0x000fca00078e0009 */
[----:B0-----:R2:W-:Y:S02]  /*130c0*/  @!P2 LDGSTS.E.BYPASS.LTC128B.128 [R26+0x1b400], desc[UR36][R2.64], !P0 ;  /* 0x1b400000021aafae */ /* 0x0015e4000c101d64 */
.L_x_15081:
[----:B------:R-:W-:Y:S01]  /*130d0*/  VIADD R17, R17, 0x70 ;  /* 0x0000007011117836 */ /* 0x000fe20000000000 */
[----:B------:R-:W-:-:S04]  /*130e0*/  LOP3.LUT R23, R23, 0xffffbfff, RZ, 0xc0, !PT ;  /* 0xffffbfff17177812 */ /* 0x000fc800078ec0ff */
[----:B------:R-:W-:-:S13]  /*130f0*/  ISETP.GE.AND P2, PT, R17, R5, PT ;  /* 0x000000051100720c */ /* 0x000fda0003f46270 */
[----:B--2---:R-:W-:Y:S02]  /*13100*/  @!P2 LEA R2, P1, R20, R0, 0x1 ;  /* 0x000000001402a211 */ /* 0x004fe400078208ff */
        /* <DEDUP_REMOVED lines=8> */
.L_x_14986:
        /* <DEDUP_REMOVED lines=11> */
[----:B--2---:R-:W-:Y:S05]  /*13240*/  @!P0 BRA `(.L_x_14988) ;  /* 0x0000000000408947 */ /* 0x004fea0003800000 */
        /* <DEDUP_REMOVED lines=16> */
.L_x_14988:
[----:B------:R-:W-:Y:S05]  /*13350*/  BSYNC B6 ;  /* 0x0000000000067941 */ /* 0x000fea0003800000 */
.L_x_14987:
[----:B------:R-:W2:Y:S01]  /*13360*/  LDL.LU R21, [R1+0x8] ;  /* 0x0000080001157983 */ /* 0x000ea20000300800 */
[----:B0-----:R-:W0:Y:S01]  /*13370*/  LDC R2, c[0x0][0x448] ;  /* 0x00011200ff027b82 */ /* 0x001e220000000800 */
[----:B------:R-:W-:Y:S02]  /*13380*/  ULDC.64 UR4, c[0x0][0x398] ;  /* 0x0000e60000047ab9 */ /* 0x000fe40000000a00 */
[----:B------:R-:W3:Y:S04]  /*13390*/  LDL.LU R20, [R1+0xc] ;  /* 0x00000c0001147983 */ /* 0x000ee80000300800 */
[----:B------:R-:W4:Y:S01]  /*133a0*/  LDL.LU R17, [R1] ;  /* 0x0000000001117983 */ /* 0x000f220000300800 */
[----:B0-----:R-:W-:-:S13]  /*133b0*/  ISETP.NE.AND P6, PT, R2, 0x1, PT ;  /* 0x000000010200780c */ /* 0x001fda0003fc5270 */
[----:B------:R-:W0:Y:S08]  /*133c0*/  @P6 LDC R3, c[0x0][0x44c] ;  /* 0x00011300ff036b82 */ /* 0x000e300000000800 */
[----:B------:R-:W5:Y:S01]  /*133d0*/  @P6 LDC R2, c[0x0][0x450] ;  /* 0x00011400ff026b82 */ /* 0x000f620000000800 */
[----:B------:R-:W-:Y:S02]  /*133e0*/  IMAD.MOV.U32 R0, RZ, RZ, R34 ;  /* 0x000000ffff007224 */ /* 0x000fe400078e0022 */
[----:B0-----:R-:W-:-:S05]  /*133f0*/  @P6 IMAD.HI.U32 R3, R34, R3, RZ ;  /* 0x0000000322036227 */ /* 0x001fca00078e00ff */
[----:B-----5:R-:W-:Y:S01]  /*13400*/  @P6 SHF.R.U32.HI R0, RZ, R2, R3 ;  /* 0x00000002ff006219 */ /* 0x020fe20000011603 */
        /* <DEDUP_REMOVED lines=15> */
[----:B------:R-:W-:Y:S02]  /*13500*/  IMAD R4, R17, UR5, R4 ;  /* 0x0000000511047c24 */ /* 0x000fe4000f8e0204 */
[----:B------:R-:W0:Y:S02]  /*13510*/  S2R R17, SR_TID.X ;  /* 0x0000000000117919 */ /* 0x000e240000002100 */
        /* <DEDUP_REMOVED lines=14> */
[----:B0-----:R-:W-:Y:S02]  /*13600*/  IMAD.SHL.U32 R17, R17, 0x8, RZ ;  /* 0x0000000811117824 */ /* 0x001fe400078e00ff */
[----:B------:R-:W-:Y:S01]  /*13610*/  IMAD.IADD R3, R3, 0x1, R0 ;  /* 0x0000000103037824 */ /* 0x000fe200078e0200 */
[C---:B------:R-:W-:Y:S01]  /*13620*/  LEA R0, P0, R2.reuse, UR4, 0x1 ;  /* 0x0000000402007c11 */ /* 0x040fe2000f8008ff */
[----:B------:R-:W-:Y:S01]  /*13630*/  ULDC UR4, c[0x0][0x3b8] ;  /* 0x0000ee0000047ab9 */ /* 0x000fe20000000800 */
[----:B------:R-:W-:Y:S02]  /*13640*/  LOP3.LUT R17, R17, 0x38, RZ, 0xc0, !PT ;  /* 0x0000003811117812 */ /* 0x000fe400078ec0ff */
[----:B------:R-:W-:Y:S02]  /*13650*/  LEA.HI.X R4, R2, UR5, R3, 0x1, P0 ;  /* 0x0000000502047c11 */ /* 0x000fe400080f0c03 */
[----:B------:R-:W-:-:S02]  /*13660*/  LOP3.LUT R9, R17, 0x40, RZ, 0xfc, !PT ;  /* 0x0000004011097812 */ /* 0x000fc400078efcff */
[C---:B------:R-:W-:Y:S02]  /*13670*/  LOP3.LUT R7, R17.reuse, 0x80, RZ, 0xfc, !PT ;  /* 0x0000008011077812 */ /* 0x040fe400078efcff */
[----:B------:R-:W-:Y:S01]  /*13680*/  LOP3.LUT R6, R17, 0xc0, RZ, 0xfc, !PT ;  /* 0x000000c011067812 */ /* 0x000fe200078efcff */
        /* <DEDUP_REMOVED lines=9> */
[----:B------:R-:W2:Y:S10]  /*13720*/  SHFL.IDX PT, R2, R4, RZ, 0x181f ;  /* 0x00181fff04027589 */ /* 0x000eb400000e0000 */
[----:B0-----:R-:W-:-:S02]  /*13730*/  @!P6 LEA R5, P0, R8, R14, 0x1 ;  /* 0x0000000e0805e211 */ /* 0x001fc400078008ff */
[----:B------:R-:W0:Y:S03]  /*13740*/  SHFL.IDX PT, R14, R0, 0x1, 0x181f ;  /* 0x00381f00000e7f89 */ /* 0x000e2600000e0000 */
[----:B--2---:R-:W-:Y:S02]  /*13750*/  @!P6 IMAD.X R3, RZ, RZ, R2, P0 ;  /* 0x000000ffff03e224 */ /* 0x004fe400000e0602 */
[----:B------:R-:W-:Y:S02]  /*13760*/  @!P6 IMAD.MOV.U32 R2, RZ, RZ, R5 ;  /* 0x000000ffff02e224 */ /* 0x000fe400078e0005 */
[----:B------:R-:W2:Y:S04]  /*13770*/  SHFL.IDX PT, R5, R4, 0x1, 0x181f ;  /* 0x00381f0004057f89 */ /* 0x000ea800000e0000 */
        /* <DEDUP_REMOVED lines=8> */
[----:B--2---:R-:W-:Y:S02]  /*13800*/  @!P5 IMAD.X R7, RZ, RZ, R5, P0 ;  /* 0x000000ffff07d224 */ /* 0x004fe400000e0605 */
[----:B------:R-:W2:Y:S01]  /*13810*/  SHFL.IDX PT, R5, R4, 0x2, 0x181f ;  /* 0x00581f0004057f89 */ /* 0x000ea200000e0000 */
[----:B---3--:R-:W-:Y:S02]  /*13820*/  @!P5 IMAD.MOV.U32 R2, RZ, RZ, R6 ;  /* 0x000000ffff02d224 */ /* 0x008fe400078e0006 */
        /* <DEDUP_REMOVED lines=16> */
[----:B--2---:R-:W-:Y:S02]  /*13930*/  @!P5 IMAD.X R7, RZ, RZ, R5, P0 ;  /* 0x000000ffff07d224 */ /* 0x004fe400000e0605 */
[----:B------:R-:W2:Y:S01]  /*13940*/  SHFL.IDX PT, R5, R4, 0x3, 0x181f ;  /* 0x00781f0004057f89 */ /* 0x000ea200000e0000 */
[----:B---3--:R-:W-:Y:S02]  /*13950*/  @!P5 IMAD.MOV.U32 R2, RZ, RZ, R6 ;  /* 0x000000ffff02d224 */ /* 0x008fe400078e0006 */
[----:B------:R-:W-:-:S05]  /*13960*/  @!P5 IMAD.MOV.U32 R3, RZ, RZ, R7 ;  /* 0x000000ffff03d224 */ /* 0x000fca00078e0007 */
[----:B------:R-:W-:Y:S04]  /*13970*/  @!P5 LDGSTS.E.BYPASS.LTC128B.128 [R26+0x23400], desc[UR36][R2.64], !P4 ;  /* 0x23400000021adfae */ /* 0x000fe8000e101d64 */
[----:B------:R-:W-:Y:S04]  /*13980*/  @!P5 LDGSTS.E.BYPASS.LTC128B.128 [R26+0x27400], desc[UR36][R2.64+0x80], !P3 ;  /* 0x27400080021adfae */ /* 0x000fe8000d901d64 */
[----:B------:R-:W-:Y:S01]  /*13990*/  @!P5 LDGSTS.E.BYPASS.LTC128B.128 [R26+0x2b400], desc[UR36][R2.64+0x100], !P2 ;  /* 0x2b400100021adfae */ /* 0x000fe2000d101d64 */
[----:B0-----:R-:W-:-:S03]  /*139a0*/  @!P6 LEA R6, P0, R8, R14, 0x1 ;  /* 0x0000000e0806e211 */ /* 0x001fc600078008ff */
[----:B------:R0:W-:Y:S01]  /*139b0*/  @!P5 LDGSTS.E.BYPASS.LTC128B.128 [R26+0x2f400], desc[UR36][R2.64+0x180], !P1 ;  /* 0x2f400180021adfae */ /* 0x0001e2000c901d64 */
[----:B------:R-:W-:-:S03]  /*139c0*/  LOP3.LUT P5, RZ, R23, 0x100000, RZ, 0xc0, !PT ;  /* 0x0010000017ff7812 */ /* 0x000fc600078ac0ff */
[----:B------:R-:W3:Y:S01]  /*139d0*/  SHFL.IDX PT, R14, R0, 0x4, 0x181f ;  /* 0x00981f00000e7f89 */ /* 0x000ee200000e0000 */
[----:B--2---:R-:W-:-:S03]  /*139e0*/  @!P6 IMAD.X R7, RZ, RZ, R5, P0 ;  /* 0x000000ffff07e224 */ /* 0x004fc600000e0605 */
[----:B------:R-:W2:Y:S01]  /*139f0*/  SHFL.IDX PT, R5, R4, 0x4, 0x181f ;  /* 0x00981f0004057f89 */ /* 0x000ea200000e0000 */
[----:B0-----:R-:W-:Y:S01]  /*13a00*/  @!P6 MOV R2, R6 ;  /* 0x000000060002e202 */ /* 0x001fe20000000f00 */
[----:B------:R-:W-:-:S05]  /*13a10*/  @!P6 IMAD.MOV.U32 R3, RZ, RZ, R7 ;  /* 0x000000ffff03e224 */ /* 0x000fca00078e0007 */
[----:B------:R-:W-:Y:S04]  /*13a20*/  @!P6 LDGSTS.E.BYPASS.LTC128B.128 [R26+0x23c00], desc[UR36][R2.64], !P4 ;  /* 0x23c00000021aefae */ /* 0x000fe8000e101d64 */
[----:B------:R-:W-:Y:S04]  /*13a30*/  @!P6 LDGSTS.E.BYPASS.LTC128B.128 [R26+0x27c00], desc[UR36][R2.64+0x80], !P3 ;  /* 0x27c00080021aefae */ /* 0x000fe8000d901d64 */
[----:B------:R-:W-:Y:S01]  /*13a40*/  @!P6 LDGSTS.E.BYPASS.LTC128B.128 [R26+0x2bc00], desc[UR36][R2.64+0x100], !P2 ;  /* 0x2bc00100021aefae */ /* 0x000fe2000d101d64 */
[----:B---3--:R-:W-:-:S03]  /*13a50*/  @!P5 LEA R6, P0, R8, R14, 0x1 ;  /* 0x0000000e0806d211 */ /* 0x008fc600078008ff */
[----:B------:R-:W0:Y:S02]  /*13a60*/  SHFL.IDX PT, R14, R0, 0x5, 0x181f ;  /* 0x00b81f00000e7f89 */ /* 0x000e2400000e0000 */
[----:B--2---:R-:W-:Y:S02]  /*13a70*/  @!P5 IMAD.X R7, RZ, RZ, R5, P0 ;  /* 0x000000ffff07d224 */ /* 0x004fe400000e0605 */
[----:B------:R2:W-:Y:S01]  /*13a80*/  @!P6 LDGSTS.E.BYPASS.LTC128B.128 [R26+0x2fc00], desc[UR36][R2.64+0x180], !P1 ;  /* 0x2fc00180021aefae */ /* 0x0005e2000c901d64 */
[----:B------:R-:W-:-:S03]  /*13a90*/  LOP3.LUT P6, RZ, R23, 0x80000, RZ, 0xc0, !PT ;  /* 0x0008000017ff7812 */ /* 0x000fc600078cc0ff */
[----:B------:R-:W3:Y:S01]  /*13aa0*/  SHFL.IDX PT, R5, R4, 0x5, 0x181f ;  /* 0x00b81f0004057f89 */ /* 0x000ee200000e0000 */
[----:B--2---:R-:W-:Y:S02]  /*13ab0*/  @!P5 IMAD.MOV.U32 R2, RZ, RZ, R6 ;  /* 0x000000ffff02d224 */ /* 0x004fe400078e0006 */
[----:B------:R-:W-:-:S05]  /*13ac0*/  @!P5 IMAD.MOV.U32 R3, RZ, RZ, R7 ;  /* 0x000000ffff03d224 */ /* 0x000fca00078e0007 */
[----:B------:R-:W-:Y:S02]  /*13ad0*/  @!P5 LDGSTS.E.BYPASS.LTC128B.128 [R26+0x24400], desc[UR36][R2.64], !P4 ;  /* 0x24400000021adfae */ /* 0x000fe4000e101d64 */
[----:B0-----:R-:W-:Y:S02]  /*13ae0*/  @!P6 LEA R6, P0, R8, R14, 0x1 ;  /* 0x0000000e0806e211 */ /* 0x001fe400078008ff */
[----:B------:R-:W0:Y:S04]  /*13af0*/  SHFL.IDX PT, R14, R0, 0x6, 0x181f ;  /* 0x00d81f00000e7f89 */ /* 0x000e2800000e0000 */
[----:B------:R-:W-:Y:S01]  /*13b00*/  @!P5 LDGSTS.E.BYPASS.LTC128B.128 [R26+0x28400], desc[UR36][R2.64+0x80], !P3 ;  /* 0x28400080021adfae */ /* 0x000fe2000d901d64 */
[----:B---3--:R-:W-:-:S03]  /*13b10*/  @!P6 IMAD.X R7, RZ, RZ, R5, P0 ;  /* 0x000000ffff07e224 */ /* 0x008fc600000e0605 */
[----:B------:R-:W2:Y:S04]  /*13b20*/  SHFL.IDX PT, R5, R4, 0x6, 0x181f ;  /* 0x00d81f0004057f89 */ /* 0x000ea800000e0000 */
[----:B------:R-:W-:Y:S04]  /*13b30*/  @!P5 LDGSTS.E.BYPASS.LTC128B.128 [R26+0x2c400], desc[UR36][R2.64+0x100], !P2 ;  /* 0x2c400100021adfae */ /* 0x000fe8000d101d64 */
[----:B------:R3:W-:Y:S01]  /*13b40*/  @!P5 LDGSTS.E.BYPASS.LTC128B.128 [R26+0x30400], desc[UR36][R2.64+0x180], !P1 ;  /* 0x30400180021adfae */ /* 0x0007e2000c901d64 */
[----:B------:R-:W-:Y:S01]  /*13b50*/  LOP3.LUT P5, RZ, R23, 0x40000, RZ, 0xc0, !PT ;  /* 0x0004000017ff7812 */ /* 0x000fe200078ac0ff */
[----:B---3--:R-:W-:-:S02]  /*13b60*/  @!P6 IMAD.MOV.U32 R2, RZ, RZ, R6 ;  /* 0x000000ffff02e224 */ /* 0x008fc400078e0006 */
[----:B------:R-:W-:-:S10]  /*13b70*/  @!P6 IMAD.MOV.U32 R3, RZ, RZ, R7 ;  /* 0x000000ffff03e224 */ /* 0x000fd400078e0007 */
[----:B0-----:R-:W-:Y:S02]  /*13b80*/  @!P5 LEA R6, P0, R8, R14, 0x1 ;  /* 0x0000000e0806d211 */ /* 0x001fe400078008ff */
[----:B------:R0:W3:Y:S03]  /*13b90*/  SHFL.IDX PT, R14, R0, 0x7, 0x181f ;  /* 0x00f81f00000e7f89 */ /* 0x0000e600000e0000 */
[----:B--2---:R-:W-:Y:S01]  /*13ba0*/  @!P5 IMAD.X R7, RZ, RZ, R5, P0 ;  /* 0x000000ffff07d224 */ /* 0x004fe200000e0605 */
[----:B------:R-:W-:Y:S04]  /*13bb0*/  @!P6 LDGSTS.E.BYPASS.LTC128B.128 [R26+0x24c00], desc[UR36][R2.64], !P4 ;  /* 0x24c00000021aefae */ /* 0x000fe8000e101d64 */
[----:B------:R-:W-:Y:S04]  /*13bc0*/  @!P6 LDGSTS.E.BYPASS.LTC128B.128 [R26+0x28c00], desc[UR36][R2.64+0x80], !P3 ;  /* 0x28c00080021aefae */ /* 0x000fe8000d901d64 */
[----:B------:R-:W-:Y:S04]  /*13bd0*/  @!P6 LDGSTS.E.BYPASS.LTC128B.128 [R26+0x2cc00], desc[UR36][R2.64+0x100], !P2 ;  /* 0x2cc00100021aefae */ /* 0x000fe8000d101d64 */
[----:B------:R2:W-:Y:S04]  /*13be0*/  @!P6 LDGSTS.E.BYPASS.LTC128B.128 [R26+0x30c00], desc[UR36][R2.64+0x180], !P1 ;  /* 0x30c00180021aefae */ /* 0x0005e8000c901d64 */
[----:B------:R0:W4:Y:S01]  /*13bf0*/  SHFL.IDX PT, R5, R4, 0x7, 0x181f ;  /* 0x00f81f0004057f89 */ /* 0x00012200000e0000 */
[----:B--2---:R-:W-:-:S02]  /*13c00*/  @!P5 IMAD.MOV.U32 R2, RZ, RZ, R6 ;  /* 0x000000ffff02d224 */ /* 0x004fc400078e0006 */
[----:B------:R-:W-:-:S05]  /*13c10*/  @!P5 IMAD.MOV.U32 R3, RZ, RZ, R7 ;  /* 0x000000ffff03d224 */ /* 0x000fca00078e0007 */
[----:B------:R0:W-:Y:S04]  /*13c20*/  @!P5 LDGSTS.E.BYPASS.LTC128B.128 [R26+0x25400], desc[UR36][R2.64], !P4 ;  /* 0x25400000021adfae */ /* 0x0001e8000e101d64 */
[----:B------:R0:W-:Y:S04]  /*13c30*/  @!P5 LDGSTS.E.BYPASS.LTC128B.128 [R26+0x29400], desc[UR36][R2.64+0x80], !P3 ;  /* 0x29400080021adfae */ /* 0x0001e8000d901d64 */
[----:B------:R0:W-:Y:S04]  /*13c40*/  @!P5 LDGSTS.E.BYPASS.LTC128B.128 [R26+0x2d400], desc[UR36][R2.64+0x100], !P2 ;  /* 0x2d400100021adfae */ /* 0x0001e8000d101d64 */
[----:B---34-:R0:W-:Y:S02]  /*13c50*/  @!P5 LDGSTS.E.BYPASS.LTC128B.128 [R26+0x31400], desc[UR36][R2.64+0x180], !P1 ;  /* 0x31400180021adfae */ /* 0x0181e4000c901d64 */
.L_x_15099:
        /* <DEDUP_REMOVED lines=12> */
.L_x_14991:
[----:B------:R-:W-:Y:S05]  /*13d20*/  BSYNC B0 ;  /* 0x0000000000007941 */ /* 0x000fea0003800000 */
.L_x_14990:
[----:B------:R-:W-:Y:S01]  /*13d30*/  NOP ;  /* 0x0000000000007918 */ /* 0x000fe20000000000 */
[----:B------:R-:W-:-:S13]  /*13d40*/  PLOP3.LUT P0, PT, PT, PT, PT, 0x80, 0x0 ;  /* 0x000000000000781c */ /* 0x000fda0003f0f070 */
.L_x_14992:
[----:B------:R-:W-:Y:S02]  /*13d50*/  PLOP3.LUT P1, PT, P1, P0, PT, 0xa2, 0x0 ;  /* 0x000000000000781c */ /* 0x000fe40000f21472 */
[----:B------:R-:W-:-:S08]  /*13d60*/  @P0 R2UR P1, UR4, R22 ;  /* 0x00000000160402ca */ /* 0x000fd00000020000 */
[----:B------:R-:W-:-:S05]  /*13d70*/  @P0 PLOP3.LUT P0, PT, P1, PT, PT, 0x80, 0x0 ;  /* 0x000000000000081c */ /* 0x000fca0000f0f070 */
[----:B------:R-:W-:Y:S01]  /*13d80*/  @!P1 SYNCS.ARRIVE.TRANS64.RED.A0T1 RZ, [UR4+0x32410], RZ ;  /* 0x032410ffffff99a7 */ /* 0x000fe20008200404 */
[----:B------:R-:W-:Y:S07]  /*13d90*/  @!P1 ARRIVES.LDGSTSBAR.64.TRANSCNT [UR4+0x32410] ;  /* 0x03241000ff0099b0 */ /* 0x000fee0008000a84 */
[----:B------:R-:W-:Y:S05]  /*13da0*/  @P0 BRA.U.ANY `(.L_x_14992) ;  /* 0xfffffffd00e80947 */ /* 0x000fea000393ffff */
[----:B0-2---:R-:W2:Y:S02]  /*13db0*/  LDL.LU R2, [R1+0x1c] ;  /* 0x00001c0001027983 */ /* 0x005ea40000300800 */
        /* <DEDUP_REMOVED lines=11> */
.L_x_15100:
[----:B------:R-:W-:Y:S05]  /*13e70*/  BSYNC B0 ;  /* 0x0000000000007941 */ /* 0x000fea0003800000 */
.L_x_14993:
[----:B------:R-:W-:-:S13]  /*13e80*/  LOP3.LUT P0, RZ, R23, 0x400, RZ, 0xc0, !PT ;  /* 0x0000040017ff7812 */ /* 0x000fda000780c0ff */
[----:B------:R-:W-:Y:S05]  /*13e90*/  @!P0 BRA `(.L_x_14995) ;  /* 0x0000000000048947 */ /* 0x000fea0003800000 */
[----:B------:R-:W-:Y:S01]  /*13ea0*/  BPT.TRAP 0x1 ;  /* 0x000000040000795c */ /* 0x000fe20000300000 */
.L_x_14995:
[----:B------:R-:W-:Y:S01]  /*13eb0*/  SHF.L.U32 R0, R27, 0x1f, RZ ;  /* 0x0000001f1b007819 */ /* 0x000fe200000006ff */
[----:B------:R-:W-:Y:S03]  /*13ec0*/  BSSY B0, `(.L_x_14996) ;  /* 0x0000003000007945 */ /* 0x000fe60003800000 */
[----:B------:R-:W2:Y:S02]  /*13ed0*/  SYNCS.PHASECHK.TRANS64.TRYWAIT P0, [R25+URZ+0x32460], R0 ;  /* 0x03246000190075a7 */ /* 0x000ea4000800017f */
[----:B--2---:R-:W-:Y:S05]  /*13ee0*/  @!P0 BRA `(.L_x_14997) ;  /* 0x0000004c00548947 */ /* 0x004fea0003800000 */
.L_x_15101:
[----:B------:R-:W-:Y:S05]  /*13ef0*/  BSYNC B0 ;  /* 0x0000000000007941 */ /* 0x000fea0003800000 */
.L_x_14996:
[----:B------:R-:W2:Y:S01]  /*13f00*/  LDL.LU R2, [R1+0x14] ;  /* 0x0000140001027983 */ /* 0x000ea20000300800 */
[----:B------:R-:W-:Y:S01]  /*13f10*/  ULDC.64 UR4, c[0x0][0x328] ;  /* 0x0000ca0000047ab9 */ /* 0x000fe20000000a00 */
[----:B------:R-:W-:Y:S02]  /*13f20*/  ULDC.64 UR6, c[0x0][0x318] ;  /* 0x0000c60000067ab9 */ /* 0x000fe40000000a00 */
[----:B------:R-:W3:Y:S04]  /*13f30*/  LDL.LU R6, [R1+0x18] ;  /* 0x0000180001067983 */ /* 0x000ee80000300800 */
[----:B------:R-:W4:Y:S01]  /*13f40*/  LDL.LU R4, [R1+0x20] ;  /* 0x0000200001047983 */ /* 0x000f220000300800 */
[C---:B------:R-:W-:Y:S02]  /*13f50*/  LOP3.LUT P3, RZ, R23.reuse, 0x10, RZ, 0xc0, !PT ;  /* 0x0000001017ff7812 */ /* 0x040fe4000786c0ff */
[----:B------:R-:W-:-:S02]  /*13f60*/  LOP3.LUT P2, RZ, R23, 0x8, RZ, 0xc0, !PT ;  /* 0x0000000817ff7812 */ /* 0x000fc4000784c0ff */
[C---:B------:R-:W-:Y:S02]  /*13f70*/  LOP3.LUT P1, RZ, R23.reuse, 0x4, RZ, 0xc0, !PT ;  /* 0x0000000417ff7812 */ /* 0x040fe4000782c0ff */
[----:B------:R-:W-:Y:S02]  /*13f80*/  LOP3.LUT P4, RZ, R23, 0x1, RZ, 0xc0, !PT ;  /* 0x0000000117ff7812 */ /* 0x000fe4000788c0ff */
[----:B------:R-:W-:Y:S01]  /*13f90*/  SEL R7, RZ, 0x8, P1 ;  /* 0x00000008ff077807 */ /* 0x000fe20000800000 */
[----:B--2---:R-:W-:Y:S02]  /*13fa0*/  IMAD R0, R2, UR4, RZ ;  /* 0x0000000402007c24 */ /* 0x004fe4000f8e02ff */
[----:B0-----:R-:W-:-:S04]  /*13fb0*/  IMAD.WIDE.U32 R2, R37, UR4, RZ ;  /* 0x0000000425027c25 */ /* 0x001fc8000f8e00ff */
[----:B------:R-:W-:Y:S01]  /*13fc0*/  IMAD R5, R37, UR5, R0 ;  /* 0x0000000525057c24 */ /* 0x000fe2000f8e0200 */
[----:B------:R-:W-:Y:S01]  /*13fd0*/  ULDC.64 UR4, c[0x0][0x338] ;  /* 0x0000ce0000047ab9 */ /* 0x000fe20000000a00 */
[----:B------:R-:W-:Y:S02]  /*13fe0*/  SEL R0, RZ, 0x2, P3 ;  /* 0x00000002ff007807 */ /* 0x000fe40001800000 */
        /* <DEDUP_REMOVED lines=40> */
[----:B0-----:R-:W-:Y:S02]  /*14270*/  IADD3.X R9, RZ, R3, RZ, P3, !PT ;  /* 0x00000003ff097210 */ /* 0x001fe40001ffe4ff */
        /* <DEDUP_REMOVED lines=45> */
.L_x_15115:
        /* <DEDUP_REMOVED lines=15> */
.L_x_14999:
        /* <DEDUP_REMOVED lines=10> */
.L_x_15000:
[----:B0-----:R-:W2:Y:S01]  /*146e0*/  LDL.LU R2, [R1+0x10] ;  /* 0x0000100001027983 */ /* 0x001ea20000300800 */
[----:B------:R0:W-:Y:S01]  /*146f0*/  SYNCS.ARRIVE.TRANS64.A1T0 RZ, [R25+URZ+0x32450], RZ ;  /* 0x032450ff19ff79a7 */ /* 0x0001e2000810003f */
[----:B------:R-:W-:Y:S01]  /*14700*/  BSSY B0, `(.L_x_15001) ;  /* 0x00000d9000007945 */ /* 0x000fe20003800000 */
[----:B--2---:R-:W-:-:S05]  /*14710*/  VIADD R21, R2, 0xfffffffe ;  /* 0xfffffffe02157836 */ /* 0x004fca0000000000 */
[----:B------:R-:W-:-:S13]  /*14720*/  ISETP.GE.AND P0, PT, R21, R30, PT ;  /* 0x0000001e1500720c */ /* 0x000fda0003f06270 */
[----:B0-----:R-:W-:Y:S05]  /*14730*/  @!P0 BRA `(.L_x_15002) ;  /* 0x0000000c00548947 */ /* 0x001fea0003800000 */
.L_x_15015:
[----:B0-----:R-:W0:Y:S01]  /*14740*/  S2R R2, SR_TID.X ;  /* 0x0000000000027919 */ /* 0x001e220000002100 */
[----:B--2---:R-:W2:Y:S01]  /*14750*/  LDC R3, c[0x0][0x430] ;  /* 0x00010c00ff037b82 */ /* 0x004ea20000000800 */
[----:B------:R-:W-:Y:S01]  /*14760*/  IMAD R8, R21, 0x60, R32 ;  /* 0x0000006015087824 */ /* 0x000fe200078e0220 */
[----:B------:R-:W-:Y:S01]  /*14770*/  LOP3.LUT P1, RZ, R23, 0x400, RZ, 0xc0, !PT ;  /* 0x0000040017ff7812 */ /* 0x000fe2000782c0ff */
[----:B------:R-:W-:Y:S01]  /*14780*/  VIADD R24, R24, 0x1 ;  /* 0x0000000118187836 */ /* 0x000fe20000000000 */
[----:B--2---:R-:W-:Y:S02]  /*14790*/  ISETP.NE.AND P0, PT, R3, 0x1, PT ;  /* 0x000000010300780c */ /* 0x004fe40003f05270 */
[----:B0-----:R-:W-:-:S04]  /*147a0*/  LOP3.LUT R2, R2, 0x7f, RZ, 0xc0, !PT ;  /* 0x0000007f02027812 */ /* 0x001fc800078ec0ff */
[----:B------:R-:W-:Y:S02]  /*147b0*/  SHF.R.U32.HI R4, RZ, 0x3, R2 ;  /* 0x00000003ff047819 */ /* 0x000fe40000011602 */
[----:B------:R-:W0:Y:S05]  /*147c0*/  S2R R2, SR_TID.X ;  /* 0x0000000000027919 */ /* 0x000e2a0000002100 */
[----:B------:R-:W2:Y:S08]  /*147d0*/  @P0 LDC R3, c[0x0][0x434] ;  /* 0x00010d00ff030b82 */ /* 0x000eb00000000800 */
[----:B---3--:R-:W3:Y:S01]  /*147e0*/  @P0 LDC R7, c[0x0][0x438] ;  /* 0x00010e00ff070b82 */ /* 0x008ee20000000800 */
[----:B0-----:R-:W-:-:S05]  /*147f0*/  IMAD.SHL.U32 R2, R2, 0x10, RZ ;  /* 0x0000001002027824 */ /* 0x001fca00078e00ff */
[----:B------:R-:W-:-:S04]  /*14800*/  LOP3.LUT R2, R4, 0x70, R2, 0xf8, !PT ;  /* 0x0000007004027812 */ /* 0x000fc800078ef802 */
[C---:B------:R-:W-:Y:S01]  /*14810*/  ISETP.GT.U32.AND P2, PT, R2.reuse, 0x5f, PT ;  /* 0x0000005f0200780c */ /* 0x040fe20003f44070 */
[----:B------:R-:W-:-:S04]  /*14820*/  IMAD.IADD R8, R2, 0x1, R8 ;  /* 0x0000000102087824 */ /* 0x000fc800078e0208 */
[----:B--2---:R-:W-:-:S04]  /*14830*/  @P0 IMAD.HI.U32 R2, R8, R3, RZ ;  /* 0x0000000308020227 */ /* 0x004fc800078e00ff */
[----:B------:R-:W-:Y:S01]  /*14840*/  IMAD.MOV.U32 R9, RZ, RZ, R8 ;  /* 0x000000ffff097224 */ /* 0x000fe200078e0008 */
[----:B---3--:R-:W-:-:S03]  /*14850*/  @P0 SHF.R.U32.HI R9, RZ, R7, R2 ;  /* 0x00000007ff090219 */ /* 0x008fc60000011602 */
[----:B------:R-:W0:Y:S01]  /*14860*/  @!P2 LDC.64 R4, c[0x0][0x428] ;  /* 0x00010a00ff04ab82 */ /* 0x000e220000000a00 */
[----:B------:R-:W-:-:S07]  /*14870*/  @!P2 SHF.R.S32.HI R3, RZ, 0x1f, R9 ;  /* 0x0000001fff03a819 */ /* 0x000fce0000011409 */
[----:B------:R-:W2:Y:S01]  /*14880*/  @!P2 LDC.64 R6, c[0x0][0x418] ;  /* 0x00010600ff06ab82 */ /* 0x000ea20000000a00 */
[----:B0-----:R-:W-:-:S04]  /*14890*/  @!P2 IMAD R2, R33, R4, RZ ;  /* 0x000000042102a224 */ /* 0x001fc800078e02ff */
[----:B------:R-:W-:Y:S02]  /*148a0*/  @!P2 IMAD R5, R28, R5, R2 ;  /* 0x000000051c05a224 */ /* 0x000fe400078e0202 */
[----:B------:R-:W-:-:S04]  /*148b0*/  @!P2 IMAD.MOV.U32 R2, RZ, RZ, R9 ;  /* 0x000000ffff02a224 */ /* 0x000fc800078e0009 */
[----:B------:R-:W-:-:S04]  /*148c0*/  @!P2 IMAD.WIDE.U32 R2, R28, R4, R2 ;  /* 0x000000041c02a225 */ /* 0x000fc800078e0002 */
[----:B------:R-:W-:Y:S01]  /*148d0*/  @!P2 IMAD.IADD R3, R5, 0x1, R3 ;  /* 0x000000010503a824 */ /* 0x000fe200078e0203 */
[----:B--2---:R-:W-:Y:S01]  /*148e0*/  @!P2 LEA R6, P0, R2, R6, 0x2 ;  /* 0x000000060206a211 */ /* 0x004fe200078010ff */
        /* <DEDUP_REMOVED lines=16> */
.L_x_15003:
[----:B------:R-:W-:Y:S01]  /*149f0*/  IMAD R10, R24, 0x8, R22 ;  /* 0x00000008180a7824 */ /* 0x000fe200078e0216 */
[----:B------:R-:W-:Y:S01]  /*14a00*/  SHF.L.U32 R20, R27, 0x1f, RZ ;  /* 0x0000001f1b147819 */ /* 0x000fe200000006ff */
[----:B------:R-:W-:Y:S01]  /*14a10*/  BSSY B1, `(.L_x_15004) ;  /* 0x0000004000017945 */ /* 0x000fe20003800000 */
[----:B------:R-:W-:Y:S02]  /*14a20*/  SHF.R.S32.HI R9, RZ, 0x1f, R5 ;  /* 0x0000001fff097819 */ /* 0x000fe40000011405 */
[----:B------:R-:W2:Y:S02]  /*14a30*/  SYNCS.PHASECHK.TRANS64.TRYWAIT P0, [R10+URZ+0x32440], R20 ;  /* 0x032440140a0075a7 */ /* 0x000ea4000800017f */
[----:B--2---:R-:W-:Y:S05]  /*14a40*/  @!P0 BRA `(.L_x_15005) ;  /* 0x0000004800d08947 */ /* 0x004fea0003800000 */
.L_x_15116:
[----:B------:R-:W-:Y:S05]  /*14a50*/  BSYNC B1 ;  /* 0x0000000000017941 */ /* 0x000fea0003800000 */
.L_x_15004:
        /* <DEDUP_REMOVED lines=23> */
[----:B------:R-:W3:Y:S04]  /*14bd0*/  SHFL.IDX PT, R3, R8, RZ, 0x181f ;  /* 0x00181fff08037589 */ /* 0x000ee800000e0000 */
[----:B------:R-:W-:Y:S01]  /*14be0*/  SHFL.IDX PT, R14, R6, 0x5, 0x181f ;  /* 0x00b81f00060e7f89 */ /* 0x000fe200000e0000 */
[----:B0-----:R-:W-:-:S05]  /*14bf0*/  IADD3 R2, P0, R2, R0, RZ ;  /* 0x0000000002027210 */ /* 0x001fca0007f1e0ff */
[----:B---3--:R-:W-:-:S05]  /*14c00*/  IMAD.X R3, RZ, RZ, R3, P0 ;  /* 0x000000ffff037224 */ /* 0x008fca00000e0603 */
[----:B------:R0:W-:Y:S04]  /*14c10*/  LDGSTS.E.BYPASS.LTC128B.128 [R7+0x1c400], desc[UR36][R2.64], !P1 ;  /* 0x1c40000002077fae */ /* 0x0001e8000c901d64 */
[----:B0-----:R-:W0:Y:S04]  /*14c20*/  SHFL.IDX PT, R2, R6, 0x1, 0x181f ;  /* 0x00381f0006027f89 */ /* 0x001e2800000e0000 */
[----:B------:R-:W3:Y:S01]  /*14c30*/  SHFL.IDX PT, R3, R8, 0x1, 0x181f ;  /* 0x00381f0008037f89 */ /* 0x000ee200000e0000 */
[----:B0-----:R-:W-:-:S04]  /*14c40*/  IADD3 R2, P0, R2, R0, RZ ;  /* 0x0000000002027210 */ /* 0x001fc80007f1e0ff */
[----:B---3--:R-:W-:-:S05]  /*14c50*/  IADD3.X R3, RZ, R3, RZ, P0, !PT ;  /* 0x00000003ff037210 */ /* 0x008fca00007fe4ff */
[----:B------:R0:W-:Y:S04]  /*14c60*/  LDGSTS.E.BYPASS.LTC128B.128 [R7+0x1cc00], desc[UR36][R2.64], !P1 ;  /* 0x1cc0000002077fae */ /* 0x0001e8000c901d64 */
[----:B0-----:R-:W0:Y:S04]  /*14c70*/  SHFL.IDX PT, R2, R6, 0x2, 0x181f ;  /* 0x00581f0006027f89 */ /* 0x001e2800000e0000 */
[----:B------:R-:W3:Y:S01]  /*14c80*/  SHFL.IDX PT, R3, R8, 0x2, 0x181f ;  /* 0x00581f0008037f89 */ /* 0x000ee200000e0000 */
[----:B0-----:R-:W-:-:S05]  /*14c90*/  IADD3 R2, P0, R2, R0, RZ ;  /* 0x0000000002027210 */ /* 0x001fca0007f1e0ff */
[----:B---3--:R-:W-:-:S05]  /*14ca0*/  IMAD.X R3, RZ, RZ, R3, P0 ;  /* 0x000000ffff037224 */ /* 0x008fca00000e0603 */
[----:B------:R0:W-:Y:S04]  /*14cb0*/  LDGSTS.E.BYPASS.LTC128B.128 [R7+0x1d400], desc[UR36][R2.64], !P1 ;  /* 0x1d40000002077fae */ /* 0x0001e8000c901d64 */
[----:B0-----:R-:W0:Y:S04]  /*14cc0*/  SHFL.IDX PT, R2, R6, 0x3, 0x181f ;  /* 0x00781f0006027f89 */ /* 0x001e2800000e0000 */
[----:B------:R-:W3:Y:S01]  /*14cd0*/  SHFL.IDX PT, R3, R8, 0x3, 0x181f ;  /* 0x00781f0008037f89 */ /* 0x000ee200000e0000 */
[----:B0-----:R-:W-:-:S05]  /*14ce0*/  IADD3 R2, P0, R2, R0, RZ ;  /* 0x0000000002027210 */ /* 0x001fca0007f1e0ff */
[----:B---3--:R-:W-:-:S05]  /*14cf0*/  IMAD.X R3, RZ, RZ, R3, P0 ;  /* 0x000000ffff037224 */ /* 0x008fca00000e0603 */
[----:B------:R0:W-:Y:S04]  /*14d00*/  LDGSTS.E.BYPASS.LTC128B.128 [R7+0x1dc00], desc[UR36][R2.64], !P1 ;  /* 0x1dc0000002077fae */ /* 0x0001e8000c901d64 */
[----:B0-----:R-:W0:Y:S04]  /*14d10*/  SHFL.IDX PT, R2, R6, 0x4, 0x181f ;  /* 0x00981f0006027f89 */ /* 0x001e2800000e0000 */
[----:B------:R-:W3:Y:S04]  /*14d20*/  SHFL.IDX PT, R3, R8, 0x4, 0x181f ;  /* 0x00981f0008037f89 */ /* 0x000ee800000e0000 */
[----:B------:R-:W4:Y:S01]  /*14d30*/  SHFL.IDX PT, R8, R8, 0x5, 0x181f ;  /* 0x00b81f0008087f89 */ /* 0x000f2200000e0000 */
[----:B0-----:R-:W-:-:S05]  /*14d40*/  IADD3 R2, P0, R2, R0, RZ ;  /* 0x0000000002027210 */ /* 0x001fca0007f1e0ff */
[----:B---3--:R-:W-:-:S05]  /*14d50*/  IMAD.X R3, RZ, RZ, R3, P0 ;  /* 0x000000ffff037224 */ /* 0x008fca00000e0603 */
[----:B----4-:R0:W-:Y:S03]  /*14d60*/  LDGSTS.E.BYPASS.LTC128B.128 [R7+0x1e400], desc[UR36][R2.64], !P1 ;  /* 0x1e40000002077fae */ /* 0x0101e6000c901d64 */
.L_x_15130:
        /* <DEDUP_REMOVED lines=8> */
.L_x_15007:
        /* <DEDUP_REMOVED lines=10> */
.L_x_15008:
[----:B------:R3:W-:Y:S01]  /*14e90*/  SYNCS.ARRIVE.TRANS64.A1T0 RZ, [R10+URZ+0x32430], RZ ;  /* 0x032430ff0aff79a7 */ /* 0x0007e2000810003f */
[----:B------:R-:W-:Y:S05]  /*14ea0*/  @!P3 BRA `(.L_x_15009) ;  /* 0x000000000004b947 */ /* 0x000fea0003800000 */
[----:B------:R-:W-:Y:S01]  /*14eb0*/  BPT.TRAP 0x1 ;  /* 0x000000040000795c */ /* 0x000fe20000300000 */
.L_x_15009:
[----:B------:R-:W4:Y:S01]  /*14ec0*/  SYNCS.PHASECHK.TRANS64.TRYWAIT P0, [R10+URZ+0x32460], R20 ;  /* 0x032460140a0075a7 */ /* 0x000f22000800017f */
[----:B------:R-:W-:Y:S04]  /*14ed0*/  BSSY B1, `(.L_x_15010) ;  /* 0x0000002000017945 */ /* 0x000fe80003800000 */
[----:B----4-:R-:W-:Y:S05]  /*14ee0*/  @!P0 BRA `(.L_x_15011) ;  /* 0x0000004c005c8947 */ /* 0x010fea0003800000 */
.L_x_15131:
[----:B------:R-:W-:Y:S05]  /*14ef0*/  BSYNC B1 ;  /* 0x0000000000017941 */ /* 0x000fea0003800000 */
.L_x_15010:
[----:B------:R-:W-:Y:S01]  /*14f00*/  ULDC.64 UR4, c[0x0][0x328] ;  /* 0x0000ca0000047ab9 */ /* 0x000fe20000000a00 */
[----:B------:R-:W-:Y:S01]  /*14f10*/  ULDC.64 UR6, c[0x0][0x318] ;  /* 0x0000c60000067ab9 */ /* 0x000fe20000000a00 */
[----:B0-----:R-:W-:Y:S01]  /*14f20*/  IMAD R2, R9, UR4, RZ ;  /* 0x0000000409027c24 */ /* 0x001fe2000f8e02ff */
[C---:B------:R-:W-:Y:S01]  /*14f30*/  LOP3.LUT P5, RZ, R23.reuse, 0x1, RZ, 0xc0, !PT ;  /* 0x0000000117ff7812 */ /* 0x040fe200078ac0ff */
[----:B--2-4-:R-:W-:Y:S01]  /*14f40*/  IMAD R20, R24, 0x6000, R29 ;  /* 0x0000600018147824 */ /* 0x014fe200078e021d */
        /* <DEDUP_REMOVED lines=14> */
[----:B-1----:R-:W-:Y:S01]  /*15030*/  IMAD R25, R18, UR5, R3 ;  /* 0x0000000512197c24 */ /* 0x002fe2000f8e0203 */
        /* <DEDUP_REMOVED lines=46> */
.L_x_15145:
        /* <DEDUP_REMOVED lines=11> */
.L_x_15013:
        /* <DEDUP_REMOVED lines=10> */
.L_x_15014:
[----:B------:R2:W-:Y:S01]  /*15470*/  SYNCS.ARRIVE.TRANS64.A1T0 RZ, [R10+URZ+0x32450], RZ ;  /* 0x032450ff0aff79a7 */ /* 0x0005e2000810003f */
[----:B------:R-:W-:Y:S05]  /*15480*/  @P2 BRA `(.L_x_15015) ;  /* 0xfffffff000ac2947 */ /* 0x000fea000383ffff */
.L_x_15002:
[----:B------:R-:W-:Y:S05]  /*15490*/  BSYNC B0 ;  /* 0x0000000000007941 */ /* 0x000fea0003800000 */
.L_x_15001:
        /* <DEDUP_REMOVED lines=20> */
.L_x_15017:
[----:B------:R-:W-:Y:S05]  /*155e0*/  BSYNC B0 ;  /* 0x0000000000007941 */ /* 0x000fea0003800000 */
.L_x_15016:
[----:B------:R-:W-:Y:S02]  /*155f0*/  SEL R24, R24, RZ, P0 ;  /* 0x000000ff18187207 */ /* 0x000fe40000000000 */
[----:B------:R-:W-:-:S07]  /*15600*/  LOP3.LUT R27, R27, R0, RZ, 0x3c, !PT ;  /* 0x000000001b1b7212 */ /* 0x000fce00078e3cff */
.L_x_14970:
[----:B------:R-:W-:Y:S05]  /*15610*/  BSYNC B7 ;  /* 0x0000000000077941 */ /* 0x000fea0003800000 */
.L_x_14968:
        /* <DEDUP_REMOVED lines=11> */
.L_x_15018:
        /* <DEDUP_REMOVED lines=22> */
[----:B-----5:R-:W-:-:S02]  /*15830*/  @!P1 IMAD.MOV.U32 R17, RZ, RZ, R6 ;  /* 0x000000ffff119224 */ /* 0x020fc400078e0006 */
[----:B------:R-:W-:Y:S02]  /*15840*/  IMAD.MOV.U32 R6, RZ, RZ, RZ ;  /* 0x000000ffff067224 */ /* 0x000fe400078e00ff */
[----:B----4-:R-:W-:Y:S01]  /*15850*/  @!P1 IMAD.MOV.U32 R4, RZ, RZ, R5 ;  /* 0x000000ffff049224 */ /* 0x010fe200078e0005 */
        /* <DEDUP_REMOVED lines=17> */
[----:B------:R0:W4:Y:S02]  /*15970*/  SHFL.IDX PT, R14, R2, 0x1f, 0x1f ;  /* 0x03e01f00020e7f89 */ /* 0x00012400000e0000 */
.L_x_15155:
[----:B------:R-:W-:Y:S02]  /*15980*/  ULDC UR4, c[0x0][0xd38] ;  /* 0x00034e0000047ab9 */ /* 0x000fe40000000800 */
[----:B------:R-:W-:-:S04]  /*15990*/  IMAD.U32 R5, RZ, RZ, UR4 ;  /* 0x00000004ff057e24 */ /* 0x000fc8000f8e00ff */
[----:B----4-:R-:W-:-:S04]  /*159a0*/  IMAD R14, R14, R5, RZ ;  /* 0x000000050e0e7224 */ /* 0x010fc800078e02ff */
[----:B------:R-:W-:-:S05]  /*159b0*/  IMAD.IADD R7, R7, 0x1, R14 ;  /* 0x0000000107077824 */ /* 0x000fca00078e020e */
[----:B------:R-:W-:-:S13]  /*159c0*/  ISETP.GT.AND P6, PT, R7, R0, PT ;  /* 0x000000000700720c */ /* 0x000fda0003fc4270 */
[----:B------:R-:W-:Y:S05]  /*159d0*/  @P6 BRA `(.L_x_15021) ;  /* 0x0000000000a46947 */ /* 0x000fea0003800000 */
.L_x_15024:
        /* <DEDUP_REMOVED lines=10> */
[----:B------:R-:W4:Y:S01]  /*15a80*/  @!P6 LDC.64 R4, c[0x0][0xd78] ;  /* 0x00035e00ff04eb82 */ /* 0x000f220000000a00 */
[----:B0-----:R-:W-:-:S05]  /*15a90*/  @!P6 IMAD.WIDE R2, R9, 0x4, R2 ;  /* 0x000000040902e825 */ /* 0x001fca00078e0202 */
[----:B------:R4:W5:Y:S02]  /*15aa0*/  @!P6 LDG.E R17, desc[UR36][R2.64] ;  /* 0x000000240211e981 */ /* 0x000964000c1e1900 */
[----:B----4-:R-:W-:-:S04]  /*15ab0*/  @!P6 IMAD.WIDE R2, R9, 0x4, R4 ;  /* 0x000000040902e825 */ /* 0x010fc800078e0204 */
[----:B------:R-:W-:-:S06]  /*15ac0*/  IMAD.MOV.U32 R4, RZ, RZ, RZ ;  /* 0x000000ffff047224 */ /* 0x000fcc00078e00ff */
[----:B------:R-:W5:Y:S01]  /*15ad0*/  @!P6 LDG.E R4, desc[UR36][R2.64] ;  /* 0x000000240204e981 */ /* 0x000f62000c1e1900 */
[----:B------:R-:W-:Y:S01]  /*15ae0*/  UMOV UR4, 0xffffffff ;  /* 0xffffffff00047882 */ /* 0x000fe20000000000 */
[----:B-----5:R-:W-:Y:S02]  /*15af0*/  IMAD R13, R4, R17, RZ ;  /* 0x00000011040d7224 */ /* 0x020fe400078e02ff */
        /* <DEDUP_REMOVED lines=17> */
.L_x_15163:
[----:B------:R-:W-:Y:S02]  /*15c10*/  ULDC UR4, c[0x0][0xd38] ;  /* 0x00034e0000047ab9 */ /* 0x000fe40000000800 */
[----:B------:R-:W-:-:S04]  /*15c20*/  IMAD.U32 R5, RZ, RZ, UR4 ;  /* 0x00000004ff057e24 */ /* 0x000fc8000f8e00ff */
[----:B----4-:R-:W-:-:S04]  /*15c30*/  IMAD R14, R14, R5, RZ ;  /* 0x000000050e0e7224 */ /* 0x010fc800078e02ff */
[----:B------:R-:W-:-:S05]  /*15c40*/  IMAD.IADD R7, R14, 0x1, R7 ;  /* 0x000000010e077824 */ /* 0x000fca00078e0207 */
[----:B------:R-:W-:-:S13]  /*15c50*/  ISETP.GT.AND P6, PT, R7, R0, PT ;  /* 0x000000000700720c */ /* 0x000fda0003fc4270 */
[----:B------:R-:W-:Y:S05]  /*15c60*/  @!P6 BRA `(.L_x_15024) ;  /* 0xfffffffc005ce947 */ /* 0x000fea000383ffff */
.L_x_15021:
[----:B------:R-:W-:Y:S01]  /*15c70*/  IMAD.IADD R7, R7, 0x1, -R14 ;  /* 0x0000000107077824 */ /* 0x000fe200078e0a0e */
[----:B------:R-:W-:-:S03]  /*15c80*/  UMOV UR4, 0xffffffff ;  /* 0xffffffff00047882 */ /* 0x000fc60000000000 */
[----:B------:R-:W-:-:S05]  /*15c90*/  IMAD R3, R2, R5, R7 ;  /* 0x0000000502037224 */ /* 0x000fca00078e0207 */
[----:B------:R-:W-:Y:S01]  /*15ca0*/  ISETP.GT.AND P6, PT, R3, R0, PT ;  /* 0x000000000300720c */ /* 0x000fe20003fc4270 */
[----:B------:R-:W-:-:S12]  /*15cb0*/  BRA.DIV UR4, `(.L_x_15025) ;  /* 0x0000004e04bc7947 */ /* 0x000fd8000b800000 */
[----:B------:R-:W-:-:S04]  /*15cc0*/  VOTE.ANY R3, PT, !P6 ;  /* 0x0000000000037806 */ /* 0x000fc800070e0100 */
[----:B------:R-:W4:Y:S02]  /*15cd0*/  POPC R12, R3 ;  /* 0x00000003000c7309 */ /* 0x000f240000000000 */
[----:B----4-:R4:W0:Y:S01]  /*15ce0*/  SHFL.IDX PT, R17, R17, R12, 0x1f ;  /* 0x00001f0c11117589 */ /* 0x01082200000e0000 */
[----:B------:R-:W-:-:S03]  /*15cf0*/  IMAD.IADD R19, R12, 0x1, R19 ;  /* 0x000000010c137824 */ /* 0x000fc600078e0213 */
[----:B------:R4:W0:Y:S04]  /*15d00*/  SHFL.IDX PT, R4, R4, R12, 0x1f ;  /* 0x00001f0c04047589 */ /* 0x00082800000e0000 */
.L_x_15168:
[----:B------:R-:W-:-:S13]  /*15d10*/  ISETP.NE.AND P0, PT, R3, RZ, PT ;  /* 0x000000ff0300720c */ /* 0x000fda0003f05270 */
[----:B------:R-:W-:Y:S05]  /*15d20*/  @!P0 BRA `(.L_x_15026) ;  /* 0x0000000000108947 */ /* 0x000fea0003800000 */
[----:B------:R-:W-:Y:S01]  /*15d30*/  UMOV UR4, 0xffffffff ;  /* 0xffffffff00047882 */ /* 0x000fe20000000000 */
[----:B----4-:R-:W-:Y:S02]  /*15d40*/  IADD3 R12, R12, -0x1, RZ ;  /* 0xffffffff0c0c7810 */ /* 0x010fe40007ffe0ff */
[----:B------:R-:W-:Y:S05]  /*15d50*/  BRA.DIV UR4, `(.L_x_15027) ;  /* 0x0000004e04f07947 */ /* 0x000fea000b800000 */
[----:B------:R4:W0:Y:S02]  /*15d60*/  SHFL.IDX PT, R6, R2, R12, 0x1f ;  /* 0x00001f0c02067589 */ /* 0x00082400000e0000 */
.L_x_15026:
[----:B0-----:R-:W-:Y:S01]  /*15d70*/  ISETP.NE.AND P0, PT, R4, 0x1, PT ;  /* 0x000000010400780c */ /* 0x001fe20003f05270 */
[----:B------:R-:W-:-:S04]  /*15d80*/  IMAD R16, R6, R5, R7 ;  /* 0x0000000506107224 */ /* 0x000fc800078e0207 */
[----:B------:R-:W-:-:S08]  /*15d90*/  IMAD.IADD R0, R0, 0x1, -R16 ;  /* 0x0000000100007824 */ /* 0x000fd000078e0a10 */
[----:B------:R-:W-:Y:S05]  /*15da0*/  @!P0 BRA `(.L_x_15028) ;  /* 0x0000000000dc8947 */ /* 0x000fea0003800000 */
[-C--:B------:R-:W-:Y:S02]  /*15db0*/  IABS R6, R17.reuse ;  /* 0x0000001100067213 */ /* 0x080fe40000000000 */
[----:B------:R-:W-:Y:S02]  /*15dc0*/  IABS R5, R4 ;  /* 0x0000000400057213 */ /* 0x000fe40000000000 */
[----:B------:R-:W0:Y:S08]  /*15dd0*/  I2F.RP R7, R6 ;  /* 0x0000000600077306 */ /* 0x000e300000209400 */
[----:B------:R-:W5:Y:S08]  /*15de0*/  I2F.RP R8, R5 ;  /* 0x0000000500087306 */ /* 0x000f700000209400 */
[----:B0-----:R-:W4:Y:S08]  /*15df0*/  MUFU.RCP R7, R7 ;  /* 0x0000000700077308 */ /* 0x001f300000001000 */
[----:B-----5:R-:W-:Y:S01]  /*15e00*/  MUFU.RCP R8, R8 ;  /* 0x0000000800087308 */ /* 0x020fe20000001000 */
[----:B----4-:R-:W-:Y:S01]  /*15e10*/  VIADD R2, R7, 0xffffffe ;  /* 0x0ffffffe07027836 */ /* 0x010fe20000000000 */
[----:B------:R-:W-:-:S06]  /*15e20*/  IABS R7, R17 ;  /* 0x0000001100077213 */ /* 0x000fcc0000000000 */
[----:B------:R0:W4:Y:S02]  /*15e30*/  F2I.FTZ.U32.TRUNC.NTZ R3, R2 ;  /* 0x0000000200037305 */ /* 0x000124000021f000 */
[----:B0-----:R-:W-:Y:S02]  /*15e40*/  IMAD.MOV.U32 R2, RZ, RZ, RZ ;  /* 0x000000ffff027224 */ /* 0x001fe400078e00ff */
[----:B----4-:R-:W-:-:S04]  /*15e50*/  IMAD.MOV R9, RZ, RZ, -R3 ;  /* 0x000000ffff097224 */ /* 0x010fc800078e0a03 */
        /* <DEDUP_REMOVED lines=41> */
[----:B------:R-:W-:-:S05]  /*160f0*/  IMAD R4, R4, R5, R7 ;  /* 0x0000000504047224 */ /* 0x000fca00078e0207 */
[----:B------:R-:W-:Y:S01]  /*16100*/  LEA R18, R4, R3, 0x10 ;  /* 0x0000000304127211 */ /* 0x000fe200078e80ff */
[----:B------:R-:W-:Y:S06]  /*16110*/  BRA `(.L_x_15029) ;  /* 0x0000000000f07947 */ /* 0x000fec0003800000 */
.L_x_15028:
[----:B----4-:R-:W0:Y:S02]  /*16120*/  LDC.64 R2, c[0x0][0xd90] ;  /* 0x00036400ff027b82 */ /* 0x010e240000000a00 */
        /* <DEDUP_REMOVED lines=59> */
.L_x_15029:
[----:B------:R-:W-:-:S05]  /*164e0*/  LOP3.LUT R2, RZ, R2, RZ, 0x33, !PT ;  /* 0x00000002ff027212 */ /* 0x000fca00078e33ff */
[----:B------:R-:W-:Y:S01]  /*164f0*/  IMAD.IADD R17, R17, 0x1, R2 ;  /* 0x0000000111117824 */ /* 0x000fe200078e0202 */
[----:B------:R-:W-:Y:S06]  /*16500*/  BRA `(.L_x_15030) ;  /* 0x00000000001c7947 */ /* 0x000fec0003800000 */
.L_x_15022:
[----:B------:R-:W-:Y:S01]  /*16510*/  UMOV UR4, URZ ;  /* 0x0000003f00047c82 */ /* 0x000fe20008000000 */
[----:B------:R-:W-:Y:S01]  /*16520*/  UMOV UR5, URZ ;  /* 0x0000003f00057c82 */ /* 0x000fe20008000000 */
[----:B------:R-:W-:Y:S01]  /*16530*/  ULDC UR6, c[0x0][0xd3c] ;  /* 0x00034f0000067ab9 */ /* 0x000fe20000000800 */
[----:B------:R-:W-:Y:S01]  /*16540*/  MOV R16, R0 ;  /* 0x0000000000107202 */ /* 0x000fe20000000f00 */
[----:B------:R-:W-:Y:S02]  /*16550*/  IMAD.U32 R17, RZ, RZ, UR4 ;  /* 0x00000004ff117e24 */ /* 0x000fe4000f8e00ff */
[----:B------:R-:W-:Y:S02]  /*16560*/  IMAD.U32 R18, RZ, RZ, UR5 ;  /* 0x00000005ff127e24 */ /* 0x000fe4000f8e00ff */
[----:B------:R-:W-:-:S07]  /*16570*/  IMAD.U32 R19, RZ, RZ, UR6 ;  /* 0x00000006ff137e24 */ /* 0x000fce000f8e00ff */
.L_x_15030:
        /* <DEDUP_REMOVED lines=10> */
.L_x_15019:
[----:B------:R-:W-:Y:S02]  /*16620*/  ULDC UR4, c[0x0][0xd3c] ;  /* 0x00034f0000047ab9 */ /* 0x000fe40000000800 */
[----:B----4-:R-:W-:-:S13]  /*16630*/  ISETP.GE.AND P0, PT, R19, UR4, PT ;  /* 0x0000000413007c0c */ /* 0x010fda000bf06270 */
[----:B------:R-:W-:Y:S05]  /*16640*/  @!P0 BRA `(.L_x_15031) ;  /* 0xffffffa400bc8947 */ /* 0x000fea000383ffff */
[----:B------:R-:W-:Y:S05]  /*16650*/  BSYNC B8 ;  /* 0x0000000000087941 */ /* 0x000fea0003800000 */
.L_x_14962:
        /* <DEDUP_REMOVED lines=12> */
.L_x_15171:
[----:B------:R-:W-:Y:S05]  /*16720*/  BSYNC B0 ;  /* 0x0000000000007941 */ /* 0x000fea0003800000 */
.L_x_15032:
[----:B------:R-:W-:-:S03]  /*16730*/  UMOV UR4, 0xffffffff ;  /* 0xffffffff00047882 */ /* 0x000fc60000000000 */
[----:B------:R-:W-:Y:S05]  /*16740*/  BRA.DIV UR4, `(.L_x_15034) ;  /* 0x0000004604b07947 */ /* 0x000fea000b800000 */
[----:B-1----:R-:W1:Y:S02]  /*16750*/  S2R R0, SR_TID.X ;  /* 0x0000000000007919 */ /* 0x002e640000002100 */
[----:B-1----:R-:W-:-:S04]  /*16760*/  SHF.R.U32.HI R0, RZ, 0x5, R0 ;  /* 0x00000005ff007819 */ /* 0x002fc80000011600 */
[----:B------:R-:W-:-:S05]  /*16770*/  LOP3.LUT R0, R0, 0x3, RZ, 0xc0, !PT ;  /* 0x0000000300007812 */ /* 0x000fca00078ec0ff */
[----:B------:R1:W4:Y:S02]  /*16780*/  SHFL.IDX PT, R14, R0, RZ, 0x1f ;  /* 0x00001fff000e7589 */ /* 0x00032400000e0000 */
.L_x_15174:
[----:B----4-:R-:W-:Y:S01]  /*16790*/  ISETP.NE.AND P0, PT, R14, RZ, PT ;  /* 0x000000ff0e00720c */ /* 0x010fe20003f05270 */
[----:B------:R-:W-:-:S12]  /*167a0*/  BSSY B0, `(.L_x_15035) ;  /* 0x0000026000007945 */ /* 0x000fd80003800000 */
[----:B------:R-:W-:Y:S05]  /*167b0*/  @P0 BRA `(.L_x_15036) ;  /* 0x0000000000900947 */ /* 0x000fea0003800000 */
[----:B------:R-:W-:-:S03]  /*167c0*/  UMOV UR4, 0xffffffff ;  /* 0xffffffff00047882 */ /* 0x000fc60000000000 */
[----:B------:R-:W-:Y:S05]  /*167d0*/  BRA.DIV UR4, `(.L_x_15037) ;  /* 0x0000004604c07947 */ /* 0x000fea000b800000 */
[----:B------:R-:W-:-:S13]  /*167e0*/  ELECT P6, URZ, PT ;  /* 0x00000000003f782f */ /* 0x000fda00038c0000 */
.L_x_15177:
[----:B------:R-:W-:Y:S05]  /*167f0*/  @!P6 BRA `(.L_x_15036) ;  /* 0x000000000080e947 */ /* 0x000fea0003800000 */
[----:B-1----:R-:W4:Y:S02]  /*16800*/  LDL R0, [R1+0x3c] ;  /* 0x00003c0001007983 */ /* 0x002f240000100800 */
[----:B----4-:R-:W-:-:S13]  /*16810*/  R2UR UR4, R0 ;  /* 0x00000000000472ca */ /* 0x010fda00000e0000 */
[----:B------:R-:W-:-:S06]  /*16820*/  ULOP3.LUT UR4, UR4, 0x2, URZ, 0xfc, !UPT ;  /* 0x0000000204047892 */ /* 0x000fcc000f8efc3f */
[----:B------:R-:W-:-:S05]  /*16830*/  IMAD.U32 R0, RZ, RZ, UR4 ;  /* 0x00000004ff007e24 */ /* 0x000fca000f8e00ff */
[----:B------:R-:W-:-:S13]  /*16840*/  ISETP.NE.AND P0, PT, R0, 0x3, PT ;  /* 0x000000030000780c */ /* 0x000fda0003f05270 */
[----:B------:R-:W-:Y:S05]  /*16850*/  @!P0 BRA `(.L_x_15038) ;  /* 0x0000000000048947 */ /* 0x000fea0003800000 */
[----:B------:R-:W-:Y:S01]  /*16860*/  BPT.TRAP 0x1 ;  /* 0x000000040000795c */ /* 0x000fe20000300000 */
.L_x_15038:
[C---:B------:R-:W-:Y:S01]  /*16870*/  IMAD R3, R24.reuse, 0x8, R5 ;  /* 0x0000000818037824 */ /* 0x040fe200078e0205 */
[----:B------:R-:W-:Y:S01]  /*16880*/  SHF.L.U32 R2, R27, 0x1f, RZ ;  /* 0x0000001f1b027819 */ /* 0x000fe200000006ff */
[----:B------:R-:W-:-:S03]  /*16890*/  VIADD R24, R24, 0x1 ;  /* 0x0000000118187836 */ /* 0x000fc60000000000 */
[----:B------:R-:W1:Y:S02]  /*168a0*/  SYNCS.PHASECHK.TRANS64.TRYWAIT P1, [R3+URZ+0x32440], R2 ;  /* 0x03244002030075a7 */ /* 0x000e64000802017f */
[----:B------:R-:W-:-:S04]  /*168b0*/  ISETP.NE.AND P2, PT, R24, 0x2, PT ;  /* 0x000000021800780c */ /* 0x000fc80003f45270 */
[----:B------:R-:W-:Y:S01]  /*168c0*/  SEL R0, RZ, 0x1, P2 ;  /* 0x00000001ff007807 */ /* 0x000fe20001000000 */
[----:B-1----:R-:W-:Y:S08]  /*168d0*/  @!P1 BRA `(.L_x_15039) ;  /* 0x0000004400a09947 */ /* 0x002ff00003800000 */
.L_x_15178:
[----:B------:R-:W-:Y:S02]  /*168e0*/  SEL R24, R24, RZ, P2 ;  /* 0x000000ff18187207 */ /* 0x000fe40001000000 */
[----:B------:R-:W-:Y:S01]  /*168f0*/  LOP3.LUT R0, R27, R0, RZ, 0x3c, !PT ;  /* 0x000000001b007212 */ /* 0x000fe200078e3cff */
[----:B------:R-:W-:Y:S06]  /*16900*/  @!P0 BRA `(.L_x_15040) ;  /* 0x0000000000048947 */ /* 0x000fec0003800000 */
[----:B------:R-:W-:Y:S01]  /*16910*/  BPT.TRAP 0x1 ;  /* 0x000000040000795c */ /* 0x000fe20000300000 */
.L_x_15040:
[----:B------:R-:W-:Y:S01]  /*16920*/  IMAD R5, R24, 0x8, R5 ;  /* 0x0000000818057824 */ /* 0x000fe200078e0205 */
[----:B------:R-:W-:-:S04]  /*16930*/  SHF.L.U32 R0, R0, 0x1f, RZ ;  /* 0x0000001f00007819 */ /* 0x000fc800000006ff */
[----:B------:R-:W4:Y:S02]  /*16940*/  SYNCS.PHASECHK.TRANS64.TRYWAIT P1, [R5+URZ+0x32440], R0 ;  /* 0x03244000050075a7 */ /* 0x000f24000802017f */
[----:B----4-:R-:W-:Y:S05]  /*16950*/  @!P1 BRA `(.L_x_15041) ;  /* 0x0000004400949947 */ /* 0x010fea0003800000 */
.L_x_15179:
[----:B------:R-:W-:Y:S05]  /*16960*/  @!P0 BRA `(.L_x_15042) ;  /* 0x0000000000048947 */ /* 0x000fea0003800000 */
[----:B------:R-:W-:Y:S01]  /*16970*/  BPT.TRAP 0x1 ;  /* 0x000000040000795c */ /* 0x000fe20000300000 */
.L_x_15042:
[----:B------:R-:W5:Y:S02]  /*16980*/  SYNCS.PHASECHK.TRANS64.TRYWAIT P1, [R3+URZ+0x32460], R2 ;  /* 0x03246002030075a7 */ /* 0x000f64000802017f */
[----:B-----5:R-:W-:Y:S05]  /*16990*/  @!P1 BRA `(.L_x_15043) ;  /* 0x0000004400989947 */ /* 0x020fea0003800000 */
.L_x_15180:
[----:B------:R-:W-:Y:S05]  /*169a0*/  @!P0 BRA `(.L_x_15044) ;  /* 0x0000000000048947 */ /* 0x000fea0003800000 */
[----:B------:R-:W-:Y:S01]  /*169b0*/  BPT.TRAP 0x1 ;  /* 0x000000040000795c */ /* 0x000fe20000300000 */
.L_x_15044:
[----:B------:R0:W0:Y:S02]  /*169c0*/  SYNCS.PHASECHK.TRANS64.TRYWAIT P0, [R5+URZ+0x32460], R0 ;  /* 0x03246000050075a7 */ /* 0x000024000800017f */
[----:B0-----:R-:W-:Y:S05]  /*169d0*/  @!P0 NANOSLEEP.SYNCS 0x989680 ;  /* 0x009896800000895d */ /* 0x001fea0003900000 */
[----:B------:R-:W0:Y:S02]  /*169e0*/  @!P0 SYNCS.PHASECHK.TRANS64 P0, [R5+URZ+0x32460], R0 ;  /* 0x03246000050085a7 */ /* 0x000e24000800007f */
[----:B0-----:R-:W-:Y:S05]  /*169f0*/  @!P0 BRA `(.L_x_15044) ;  /* 0xfffffffc00f08947 */ /* 0x001fea000383ffff */
.L_x_15036:
[----:B------:R-:W-:Y:S05]  /*16a00*/  BSYNC B0 ;  /* 0x0000000000007941 */ /* 0x000fea0003800000 */
.L_x_15035:
[----:B------:R-:W-:Y:S05]  /*16a10*/  EXIT ;  /* 0x000000000000794d */ /* 0x000fea0003800000 */
.L_x_14894:
[----:B0-----:R0:W1:Y:S02]  /*16a20*/  SYNCS.PHASECHK.TRANS64.TRYWAIT P0, [R5+URZ+0x32400], R0 ;  /* 0x03240000050075a7 */ /* 0x001064000800017f */
[----:B-1----:R-:W-:Y:S05]  /*16a30*/  @!P0 NANOSLEEP.SYNCS 0x989680 ;  /* 0x009896800000895d */ /* 0x002fea0003900000 */
[----:B------:R-:W1:Y:S02]  /*16a40*/  @!P0 SYNCS.PHASECHK.TRANS64 P0, [R5+URZ+0x32400], R0 ;  /* 0x03240000050085a7 */ /* 0x000e64000800007f */
[----:B-1----:R-:W-:Y:S05]  /*16a50*/  @!P0 BRA `(.L_x_14894) ;  /* 0xfffffffc00f08947 */ /* 0x002fea000383ffff */
[----:B------:R-:W-:Y:S05]  /*16a60*/  BRA `(.L_x_15045) ;  /* 0xfffffeb400a07947 */ /* 0x000fea000383ffff */
.L_x_14898:
[----:B--2---:R-:W-:-:S04]  /*16a70*/  IMAD.U32 R4, RZ, RZ, UR6 ;  /* 0x00000006ff047e24 */ /* 0x004fc8000f8e00ff */
[----:B------:R2:W3:Y:S03]  /*16a80*/  SYNCS.PHASECHK.TRANS64.TRYWAIT P1, [R4+URZ+0x32430], R3 ;  /* 0x03243003040075a7 */ /* 0x0004e6000802017f */
[----:B---3--:R-:W-:Y:S05]  /*16a90*/  @!P1 NANOSLEEP.SYNCS 0x989680 ;  /* 0x009896800000995d */ /* 0x008fea0003900000 */
[----:B------:R-:W3:Y:S02]  /*16aa0*/  @!P1 SYNCS.PHASECHK.TRANS64 P1, [R4+URZ+0x32430], R3 ;  /* 0x03243003040095a7 */ /* 0x000ee4000802007f */
[----:B---3--:R-:W-:Y:S05]  /*16ab0*/  @!P1 BRA `(.L_x_14898) ;  /* 0xfffffffc00ec9947 */ /* 0x008fea000383ffff */
[----:B------:R-:W-:Y:S05]  /*16ac0*/  BRA `(.L_x_14897) ;  /* 0xfffffeb400d07947 */ /* 0x000fea000383ffff */
.L_x_14899:
[----:B---3--:R3:W4:Y:S02]  /*16ad0*/  SYNCS.PHASECHK.TRANS64.TRYWAIT P1, [R5+URZ+0x32410], R0 ;  /* 0x03241000050075a7 */ /* 0x008724000802017f */
[----:B----4-:R-:W-:Y:S05]  /*16ae0*/  @!P1 NANOSLEEP.SYNCS 0x989680 ;  /* 0x009896800000995d */ /* 0x010fea0003900000 */
[----:B------:R-:W4:Y:S02]  /*16af0*/  @!P1 SYNCS.PHASECHK.TRANS64 P1, [R5+URZ+0x32410], R0 ;  /* 0x03241000050095a7 */ /* 0x000f24000802007f */
[----:B----4-:R-:W-:Y:S05]  /*16b00*/  @!P1 BRA `(.L_x_14899) ;  /* 0xfffffffc00f09947 */ /* 0x010fea000383ffff */
[----:B------:R-:W-:Y:S05]  /*16b10*/  BRA `(.L_x_15046) ;  /* 0xfffffeb8007c7947 */ /* 0x000fea000383ffff */
.L_x_14903:
[----:B0--3--:R-:W-:-:S04]  /*16b20*/  IMAD.U32 R0, RZ, RZ, UR6 ;  /* 0x00000006ff007e24 */ /* 0x009fc8000f8e00ff */
[----:B------:R0:W3:Y:S03]  /*16b30*/  SYNCS.PHASECHK.TRANS64.TRYWAIT P1, [R0+URZ+0x32450], R3 ;  /* 0x03245003000075a7 */ /* 0x0000e6000802017f */
[----:B---3--:R-:W-:Y:S05]  /*16b40*/  @!P1 NANOSLEEP.SYNCS 0x989680 ;  /* 0x009896800000995d */ /* 0x008fea0003900000 */
[----:B------:R-:W3:Y:S02]  /*16b50*/  @!P1 SYNCS.PHASECHK.TRANS64 P1, [R0+URZ+0x32450], R3 ;  /* 0x03245003000095a7 */ /* 0x000ee4000802007f */
[----:B---3--:R-:W-:Y:S05]  /*16b60*/  @!P1 BRA `(.L_x_14903) ;  /* 0xfffffffc00ec9947 */ /* 0x008fea000383ffff */
[----:B------:R-:W-:Y:S05]  /*16b70*/  BRA `(.L_x_14902) ;  /* 0xfffffeb800847947 */ /* 0x000fea000383ffff */
.L_x_14910:
[----:B-1----:R-:W-:-:S04]  /*16b80*/  IMAD.U32 R21, RZ, RZ, UR4 ;  /* 0x00000004ff157e24 */ /* 0x002fc8000f8e00ff */
[----:B------:R1:W2:Y:S03]  /*16b90*/  SYNCS.PHASECHK.TRANS64.TRYWAIT P1, [R21+URZ+0x32430], R0 ;  /* 0x03243000150075a7 */ /* 0x0002a6000802017f */
[----:B--2---:R-:W-:Y:S05]  /*16ba0*/  @!P1 NANOSLEEP.SYNCS 0x989680 ;  /* 0x009896800000995d */ /* 0x004fea0003900000 */
[----:B------:R-:W2:Y:S02]  /*16bb0*/  @!P1 SYNCS.PHASECHK.TRANS64 P1, [R21+URZ+0x32430], R0 ;  /* 0x03243000150095a7 */ /* 0x000ea4000802007f */
[----:B--2---:R-:W-:Y:S05]  /*16bc0*/  @!P1 BRA `(.L_x_14910) ;  /* 0xfffffffc00ec9947 */ /* 0x004fea000383ffff */
[----:B------:R-:W-:Y:S05]  /*16bd0*/  BRA `(.L_x_14909) ;  /* 0xfffffee000c87947 */ /* 0x000fea000383ffff */
.L_x_14914:
[----:B-1----:R-:W-:-:S04]  /*16be0*/  IMAD.U32 R21, RZ, RZ, UR4 ;  /* 0x00000004ff157e24 */ /* 0x002fc8000f8e00ff */
[----:B------:R1:W3:Y:S03]  /*16bf0*/  SYNCS.PHASECHK.TRANS64.TRYWAIT P1, [R21+URZ+0x32450], R0 ;  /* 0x03245000150075a7 */ /* 0x0002e6000802017f */
[----:B---3--:R-:W-:Y:S05]  /*16c00*/  @!P1 NANOSLEEP.SYNCS 0x989680 ;  /* 0x009896800000995d */ /* 0x008fea0003900000 */
[----:B------:R-:W3:Y:S02]  /*16c10*/  @!P1 SYNCS.PHASECHK.TRANS64 P1, [R21+URZ+0x32450], R0 ;  /* 0x03245000150095a7 */ /* 0x000ee4000802007f */
[----:B---3--:R-:W-:Y:S05]  /*16c20*/  @!P1 BRA `(.L_x_14914) ;  /* 0xfffffffc00ec9947 */ /* 0x008fea000383ffff */
[----:B------:R-:W-:Y:S05]  /*16c30*/  BRA `(.L_x_14913) ;  /* 0xfffffee400447947 */ /* 0x000fea000383ffff */
.L_x_14922:
[----:B-1----:R-:W-:-:S04]  /*16c40*/  IMAD.U32 R21, RZ, RZ, UR4 ;  /* 0x00000004ff157e24 */ /* 0x002fc8000f8e00ff */
[----:B------:R1:W2:Y:S03]  /*16c50*/  SYNCS.PHASECHK.TRANS64.TRYWAIT P1, [R21+URZ+0x32430], R0 ;  /* 0x03243000150075a7 */ /* 0x0002a6000802017f */
[----:B--2---:R-:W-:Y:S05]  /*16c60*/  @!P1 NANOSLEEP.SYNCS 0x989680 ;  /* 0x009896800000995d */ /* 0x004fea0003900000 */
[----:B------:R-:W2:Y:S02]  /*16c70*/  @!P1 SYNCS.PHASECHK.TRANS64 P1, [R21+URZ+0x32430], R0 ;  /* 0x03243000150095a7 */ /* 0x000ea4000802007f */
[----:B--2---:R-:W-:Y:S05]  /*16c80*/  @!P1 BRA `(.L_x_14922) ;  /* 0xfffffffc00ec9947 */ /* 0x004fea000383ffff */
[----:B------:R-:W-:Y:S05]  /*16c90*/  BRA `(.L_x_14921) ;  /* 0xffffff1000dc7947 */ /* 0x000fea000383ffff */
.L_x_14926:
[----:B-1----:R-:W-:-:S04]  /*16ca0*/  IMAD.U32 R21, RZ, RZ, UR4 ;  /* 0x00000004ff157e24 */ /* 0x002fc8000f8e00ff */
[----:B------:R1:W3:Y:S03]  /*16cb0*/  SYNCS.PHASECHK.TRANS64.TRYWAIT P1, [R21+URZ+0x32450], R0 ;  /* 0x03245000150075a7 */ /* 0x0002e6000802017f */
[----:B---3--:R-:W-:Y:S05]  /*16cc0*/  @!P1 NANOSLEEP.SYNCS 0x989680 ;  /* 0x009896800000995d */ /* 0x008fea0003900000 */
[----:B------:R-:W3:Y:S02]  /*16cd0*/  @!P1 SYNCS.PHASECHK.TRANS64 P1, [R21+URZ+0x32450], R0 ;  /* 0x03245000150095a7 */ /* 0x000ee4000802007f */
[----:B---3--:R-:W-:Y:S05]  /*16ce0*/  @!P1 BRA `(.L_x_14926) ;  /* 0xfffffffc00ec9947 */ /* 0x008fea000383ffff */
[----:B------:R-:W-:Y:S05]  /*16cf0*/  BRA `(.L_x_14925) ;  /* 0xffffff1400587947 */ /* 0x000fea000383ffff */
.L_x_14976:
        /* <DEDUP_REMOVED lines=11> */
.L_x_15048:
[----:B------:R-:W-:Y:S05]  /*16db0*/  BSYNC B0 ;  /* 0x0000000000007941 */ /* 0x000fea0003800000 */
.L_x_15047:
[----:B------:R-:W-:Y:S05]  /*16dc0*/  BRA `(.L_x_15049) ;  /* 0xffffffac00b87947 */ /* 0x000fea000383ffff */
.L_x_14979:
[----:B0-----:R0:W1:Y:S02]  /*16dd0*/  SYNCS.PHASECHK.TRANS64.TRYWAIT P0, [R25+URZ+0x32440], R0 ;  /* 0x03244000190075a7 */ /* 0x001064000800017f */
[----:B-1----:R-:W-:Y:S05]  /*16de0*/  @!P0 NANOSLEEP.SYNCS 0x989680 ;  /* 0x009896800000895d */ /* 0x002fea0003900000 */
[----:B------:R-:W1:Y:S02]  /*16df0*/  @!P0 SYNCS.PHASECHK.TRANS64 P0, [R25+URZ+0x32440], R0 ;  /* 0x03244000190085a7 */ /* 0x000e64000800007f */
[----:B-1----:R-:W-:Y:S05]  /*16e00*/  @!P0 BRA `(.L_x_14979) ;  /* 0xfffffffc00f08947 */ /* 0x002fea000383ffff */
[----:B------:R-:W-:Y:S05]  /*16e10*/  BRA `(.L_x_15050) ;  /* 0xffffffb000547947 */ /* 0x000fea000383ffff */
.L_x_14980:
        /* <DEDUP_REMOVED lines=8> */
.L_x_15052:
[----:B------:R-:W-:Y:S05]  /*16ea0*/  BSYNC B0 ;  /* 0x0000000000007941 */ /* 0x000fea0003800000 */
.L_x_15051:
        /* <DEDUP_REMOVED lines=9> */
.L_x_15053:
[----:B------:R-:W-:Y:S02]  /*16f40*/  IMAD.MOV.U32 R13, RZ, RZ, R4 ;  /* 0x000000ffff0d7224 */ /* 0x000fe400078e0004 */
[----:B------:R-:W-:Y:S02]  /*16f50*/  IMAD.MOV.U32 R12, RZ, RZ, 0x1 ;  /* 0x00000001ff0c7424 */ /* 0x000fe400078e00ff */
[----:B------:R-:W-:-:S07]  /*16f60*/  IMAD.MOV.U32 R3, RZ, RZ, R14 ;  /* 0x000000ffff037224 */ /* 0x000fce00078e000e */
[----:B------:R-:W-:Y:S05]  /*16f70*/  WARPSYNC.COLLECTIVE R15, `(.L_x_15054) ;  /* 0x000000000f087348 */ /* 0x000fea0003c00000 */
[----:B------:R0:W1:Y:S02]  /*16f80*/  SHFL.IDX P6, R14, R13, R12, R11 ;  /* 0x0000000c0d0e7389 */ /* 0x00006400000c000b */
[----:B01----:R-:W-:Y:S01]  /*16f90*/  ENDCOLLECTIVE ;  /* 0x000000000000791b */ /* 0x003fe20003800000 */
.L_x_15054:
        /* <DEDUP_REMOVED lines=15> */
.L_x_15055:
[----:B------:R-:W-:Y:S02]  /*17090*/  @P0 IMAD R6, R5, 0x2, R22 ;  /* 0x0000000205060824 */ /* 0x000fe400078e0216 */
[----:B------:R-:W-:Y:S02]  /*170a0*/  IMAD.MOV.U32 R13, RZ, RZ, R4 ;  /* 0x000000ffff0d7224 */ /* 0x000fe400078e0004 */
[----:B------:R-:W-:Y:S02]  /*170b0*/  IMAD.MOV.U32 R12, RZ, RZ, 0x2 ;  /* 0x00000002ff0c7424 */ /* 0x000fe400078e00ff */
[----:B------:R-:W-:-:S07]  /*170c0*/  IMAD.MOV.U32 R3, RZ, RZ, R14 ;  /* 0x000000ffff037224 */ /* 0x000fce00078e000e */
[----:B------:R-:W-:Y:S05]  /*170d0*/  WARPSYNC.COLLECTIVE R15, `(.L_x_15056) ;  /* 0x000000000f087348 */ /* 0x000fea0003c00000 */
[----:B------:R0:W1:Y:S02]  /*170e0*/  SHFL.IDX P6, R14, R13, R12, R11 ;  /* 0x0000000c0d0e7389 */ /* 0x00006400000c000b */
[----:B01----:R-:W-:Y:S01]  /*170f0*/  ENDCOLLECTIVE ;  /* 0x000000000000791b */ /* 0x003fe20003800000 */
.L_x_15056:
        /* <DEDUP_REMOVED lines=15> */
.L_x_15057:
[----:B------:R-:W-:Y:S02]  /*171f0*/  @P0 IMAD R6, R5, 0x2, R22 ;  /* 0x0000000205060824 */ /* 0x000fe400078e0216 */
[----:B------:R-:W-:Y:S02]  /*17200*/  IMAD.MOV.U32 R13, RZ, RZ, R4 ;  /* 0x000000ffff0d7224 */ /* 0x000fe400078e0004 */
[----:B------:R-:W-:Y:S02]  /*17210*/  IMAD.MOV.U32 R12, RZ, RZ, 0x3 ;  /* 0x00000003ff0c7424 */ /* 0x000fe400078e00ff */
[----:B------:R-:W-:-:S07]  /*17220*/  IMAD.MOV.U32 R3, RZ, RZ, R14 ;  /* 0x000000ffff037224 */ /* 0x000fce00078e000e */
[----:B------:R-:W-:Y:S05]  /*17230*/  WARPSYNC.COLLECTIVE R15, `(.L_x_15058) ;  /* 0x000000000f087348 */ /* 0x000fea0003c00000 */
[----:B------:R0:W1:Y:S02]  /*17240*/  SHFL.IDX P6, R14, R13, R12, R11 ;  /* 0x0000000c0d0e7389 */ /* 0x00006400000c000b */
[----:B01----:R-:W-:Y:S01]  /*17250*/  ENDCOLLECTIVE ;  /* 0x000000000000791b */ /* 0x003fe20003800000 */
.L_x_15058:
        /* <DEDUP_REMOVED lines=15> */
.L_x_15059:
[----:B------:R-:W-:Y:S02]  /*17350*/  @P0 IMAD R6, R5, 0x2, R22 ;  /* 0x0000000205060824 */ /* 0x000fe400078e0216 */
[----:B------:R-:W-:Y:S02]  /*17360*/  IMAD.MOV.U32 R13, RZ, RZ, R4 ;  /* 0x000000ffff0d7224 */ /* 0x000fe400078e0004 */
[----:B------:R-:W-:Y:S02]  /*17370*/  IMAD.MOV.U32 R12, RZ, RZ, 0x4 ;  /* 0x00000004ff0c7424 */ /* 0x000fe400078e00ff */
[----:B------:R-:W-:-:S07]  /*17380*/  IMAD.MOV.U32 R3, RZ, RZ, R14 ;  /* 0x000000ffff037224 */ /* 0x000fce00078e000e */
[----:B------:R-:W-:Y:S05]  /*17390*/  WARPSYNC.COLLECTIVE R15, `(.L_x_15060) ;  /* 0x000000000f087348 */ /* 0x000fea0003c00000 */
[----:B------:R0:W1:Y:S02]  /*173a0*/  SHFL.IDX P6, R14, R13, R12, R11 ;  /* 0x0000000c0d0e7389 */ /* 0x00006400000c000b */
[----:B01----:R-:W-:Y:S01]  /*173b0*/  ENDCOLLECTIVE ;  /* 0x000000000000791b */ /* 0x003fe20003800000 */
.L_x_15060:
        /* <DEDUP_REMOVED lines=15> */
.L_x_15061:
[----:B------:R-:W-:Y:S02]  /*174b0*/  @P0 IMAD R6, R5, 0x2, R22 ;  /* 0x0000000205060824 */ /* 0x000fe400078e0216 */
[----:B------:R-:W-:Y:S02]  /*174c0*/  IMAD.MOV.U32 R13, RZ, RZ, R4 ;  /* 0x000000ffff0d7224 */ /* 0x000fe400078e0004 */
[----:B------:R-:W-:Y:S02]  /*174d0*/  IMAD.MOV.U32 R12, RZ, RZ, 0x5 ;  /* 0x00000005ff0c7424 */ /* 0x000fe400078e00ff */
[----:B------:R-:W-:-:S07]  /*174e0*/  IMAD.MOV.U32 R3, RZ, RZ, R14 ;  /* 0x000000ffff037224 */ /* 0x000fce00078e000e */
[----:B------:R-:W-:Y:S05]  /*174f0*/  WARPSYNC.COLLECTIVE R15, `(.L_x_15062) ;  /* 0x000000000f087348 */ /* 0x000fea0003c00000 */
[----:B------:R0:W1:Y:S02]  /*17500*/  SHFL.IDX P6, R14, R13, R12, R11 ;  /* 0x0000000c0d0e7389 */ /* 0x00006400000c000b */
[----:B01----:R-:W-:Y:S01]  /*17510*/  ENDCOLLECTIVE ;  /* 0x000000000000791b */ /* 0x003fe20003800000 */
.L_x_15062:
        /* <DEDUP_REMOVED lines=10> */
.L_x_15063:
[----:B------:R-:W-:Y:S01]  /*175c0*/  @!PT LDS RZ, [RZ] ;  /* 0x00000000fffff984 */ /* 0x000fe20000000800 */
[----:B------:R-:W-:Y:S01]  /*175d0*/  @!PT LDS RZ, [RZ] ;  /* 0x00000000fffff984 */ /* 0x000fe20000000800 */
[----:B------:R-:W-:Y:S01]  /*175e0*/  @!PT LDS RZ, [RZ] ;  /* 0x00000000fffff984 */ /* 0x000fe20000000800 */
[----:B------:R0:W-:Y:S01]  /*175f0*/  @P0 LDGSTS.E.BYPASS.LTC128B.128 [R6+0x1e400], desc[UR36][R2.64], !P2 ;  /* 0x1e40000002060fae */ /* 0x0001e2000d101d64 */
[----:B------:R-:W-:Y:S01]  /*17600*/  IMAD.MOV.U32 R0, RZ, RZ, R14 ;  /* 0x000000ffff007224 */ /* 0x000fe200078e000e */
[----:B------:R-:W-:Y:S06]  /*17610*/  BRA `(.L_x_15064) ;  /* 0xffffffac00b47947 */ /* 0x000fec000383ffff */
.L_x_14985:
[----:B------:R0:W5:Y:S01]  /*17620*/  LDL.LU R6, [R1+0x4] ;  /* 0x0000040001067983 */ /* 0x0001620000300800 */
[----:B------:R-:W-:Y:S01]  /*17630*/  IMAD.MOV.U32 R13, RZ, RZ, R4 ;  /* 0x000000ffff0d7224 */ /* 0x000fe200078e0004 */
[----:B------:R-:W-:Y:S01]  /*17640*/  LOP3.LUT R23, R23, 0xffffdfff, RZ, 0xc0, !PT ;  /* 0xffffdfff17177812 */ /* 0x000fe200078ec0ff */
[----:B------:R-:W-:Y:S02]  /*17650*/  IMAD.MOV.U32 R12, RZ, RZ, RZ ;  /* 0x000000ffff0c7224 */ /* 0x000fe400078e00ff */
[----:B------:R-:W-:Y:S02]  /*17660*/  IMAD.MOV.U32 R11, RZ, RZ, 0x181f ;  /* 0x0000181fff0b7424 */ /* 0x000fe400078e00ff */
[----:B------:R-:W-:Y:S02]  /*17670*/  IMAD.MOV.U32 R15, RZ, RZ, -0x1 ;  /* 0xffffffffff0f7424 */ /* 0x000fe400078e00ff */
[----:B0-----:R-:W-:-:S07]  /*17680*/  IMAD R17, R17, 0x80, R21 ;  /* 0x0000008011117824 */ /* 0x001fce00078e0215 */
[----:B-1---5:R-:W-:Y:S05]  /*17690*/  WARPSYNC.COLLECTIVE R15, `(.L_x_15065) ;  /* 0x000000000f087348 */ /* 0x022fea0003c00000 */
[----:B------:R0:W2:Y:S02]  /*176a0*/  SHFL.IDX P6, R14, R13, R12, R11 ;  /* 0x0000000c0d0e7389 */ /* 0x0000a400000c000b */
[----:B012--5:R-:W-:Y:S01]  /*176b0*/  ENDCOLLECTIVE ;  /* 0x000000000000791b */ /* 0x027fe20003800000 */
.L_x_15065:
[----:B------:R-:W-:Y:S02]  /*176c0*/  IMAD.MOV.U32 R13, RZ, RZ, R0 ;  /* 0x000000ffff0d7224 */ /* 0x000fe400078e0000 */
[----:B------:R-:W-:-:S07]  /*176d0*/  IMAD.MOV.U32 R3, RZ, RZ, R14 ;  /* 0x000000ffff037224 */ /* 0x000fce00078e000e */
[----:B------:R-:W-:Y:S05]  /*176e0*/  WARPSYNC.COLLECTIVE R15, `(.L_x_15066) ;  /* 0x000000000f087348 */ /* 0x000fea0003c00000 */
[----:B------:R0:W1:Y:S02]  /*176f0*/  SHFL.IDX P6, R14, R13, R12, R11 ;  /* 0x0000000c0d0e7389 */ /* 0x00006400000c000b */
[----:B01----:R-:W-:Y:S01]  /*17700*/  ENDCOLLECTIVE ;  /* 0x000000000000791b */ /* 0x003fe20003800000 */
.L_x_15066:
[----:B------:R-:W-:Y:S02]  /*17710*/  IMAD.MOV.U32 R13, RZ, RZ, R4 ;  /* 0x000000ffff0d7224 */ /* 0x000fe400078e0004 */
[----:B------:R-:W-:Y:S02]  /*17720*/  IMAD.MOV.U32 R12, RZ, RZ, 0x1 ;  /* 0x00000001ff0c7424 */ /* 0x000fe400078e00ff */
[----:B------:R-:W-:-:S07]  /*17730*/  IMAD.MOV.U32 R9, RZ, RZ, R14 ;  /* 0x000000ffff097224 */ /* 0x000fce00078e000e */
[----:B------:R-:W-:Y:S05]  /*17740*/  WARPSYNC.COLLECTIVE R15, `(.L_x_15067) ;  /* 0x000000000f087348 */ /* 0x000fea0003c00000 */
[----:B------:R0:W1:Y:S02]  /*17750*/  SHFL.IDX P6, R14, R13, R12, R11 ;  /* 0x0000000c0d0e7389 */ /* 0x00006400000c000b */
[----:B01----:R-:W-:Y:S01]  /*17760*/  ENDCOLLECTIVE ;  /* 0x000000000000791b */ /* 0x003fe20003800000 */
.L_x_15067:
        /* <DEDUP_REMOVED lines=18> */
.L_x_15068:
        /* <DEDUP_REMOVED lines=8> */
.L_x_15069:
        /* <DEDUP_REMOVED lines=15> */
.L_x_15070:
        /* <DEDUP_REMOVED lines=8> */
.L_x_15071:
        /* <DEDUP_REMOVED lines=15> */
.L_x_15072:
[----:B------:R-:W-:-:S04]  /*17b70*/  @P2 LOP3.LUT R23, R23, 0x200, RZ, 0xfc, !PT ;  /* 0x0000020017172812 */ /* 0x000fc800078efcff */
[----:B------:R-:W-:Y:S01]  /*17b80*/  LOP3.LUT R23, R23, 0xfffffeff, RZ, 0xc0, !PT ;  /* 0xfffffeff17177812 */ /* 0x000fe200078ec0ff */
[----:B------:R-:W-:-:S05]  /*17b90*/  IMAD.MOV.U32 R11, RZ, RZ, R14 ;  /* 0x000000ffff0b7224 */ /* 0x000fca00078e000e */
[----:B------:R-:W-:Y:S02]  /*17ba0*/  @!P2 LEA R13, P1, R20, R11, 0x1 ;  /* 0x0000000b140da211 */ /* 0x000fe400078208ff */
[----:B------:R-:W-:-:S03]  /*17bb0*/  MOV R11, 0x181f ;  /* 0x0000181f000b7802 */ /* 0x000fc60000000f00 */
[----:B------:R-:W-:Y:S02]  /*17bc0*/  @!P2 IMAD.X R12, RZ, RZ, R2, P1 ;  /* 0x000000ffff0ca224 */ /* 0x000fe400008e0602 */
[----:B------:R-:W-:Y:S02]  /*17bd0*/  @!P2 IMAD.MOV.U32 R2, RZ, RZ, R13 ;  /* 0x000000ffff02a224 */ /* 0x000fe400078e000d */
[----:B------:R-:W-:Y:S02]  /*17be0*/  @!P2 IMAD.MOV.U32 R3, RZ, RZ, R12 ;  /* 0x000000ffff03a224 */ /* 0x000fe400078e000c */
[----:B------:R-:W-:Y:S02]  /*17bf0*/  IMAD.MOV.U32 R13, RZ, RZ, R4 ;  /* 0x000000ffff0d7224 */ /* 0x000fe400078e0004 */
        /* <DEDUP_REMOVED lines=8> */
.L_x_15073:
[----:B------:R-:W-:-:S05]  /*17c80*/  VIADD R2, R17, 0x40 ;  /* 0x0000004011027836 */ /* 0x000fca0000000000 */
[----:B------:R-:W-:Y:S01]  /*17c90*/  ISETP.GE.AND P2, PT, R2, R5, PT ;  /* 0x000000050200720c */ /* 0x000fe20003f46270 */
[----:B------:R-:W-:Y:S02]  /*17ca0*/  IMAD.MOV.U32 R13, RZ, RZ, R0 ;  /* 0x000000ffff0d7224 */ /* 0x000fe400078e0000 */
[----:B------:R-:W-:-:S10]  /*17cb0*/  IMAD.MOV.U32 R2, RZ, RZ, R14 ;  /* 0x000000ffff027224 */ /* 0x000fd400078e000e */
[----:B------:R-:W-:Y:S05]  /*17cc0*/  WARPSYNC.COLLECTIVE R15, `(.L_x_15074) ;  /* 0x000000000f087348 */ /* 0x000fea0003c00000 */
[----:B------:R0:W1:Y:S02]  /*17cd0*/  SHFL.IDX P6, R14, R13, R12, R11 ;  /* 0x0000000c0d0e7389 */ /* 0x00006400000c000b */
[----:B01----:R-:W-:Y:S01]  /*17ce0*/  ENDCOLLECTIVE ;  /* 0x000000000000791b */ /* 0x003fe20003800000 */
.L_x_15074:
[----:B------:R-:W-:-:S04]  /*17cf0*/  @P2 LOP3.LUT R23, R23, 0x100, RZ, 0xfc, !PT ;  /* 0x0000010017172812 */ /* 0x000fc800078efcff */
[----:B------:R-:W-:Y:S01]  /*17d00*/  LOP3.LUT R23, R23, 0xffffff7f, RZ, 0xc0, !PT ;  /* 0xffffff7f17177812 */ /* 0x000fe200078ec0ff */
[----:B------:R-:W-:Y:S02]  /*17d10*/  IMAD.MOV.U32 R13, RZ, RZ, R4 ;  /* 0x000000ffff0d7224 */ /* 0x000fe400078e0004 */
[----:B------:R-:W-:Y:S02]  /*17d20*/  IMAD.MOV.U32 R12, RZ, RZ, 0x5 ;  /* 0x00000005ff0c7424 */ /* 0x000fe400078e00ff */
        /* <DEDUP_REMOVED lines=13> */
.L_x_15075:
[----:B------:R-:W-:-:S05]  /*17e00*/  VIADD R2, R17, 0x50 ;  /* 0x0000005011027836 */ /* 0x000fca0000000000 */
[----:B------:R-:W-:Y:S01]  /*17e10*/  ISETP.GE.AND P2, PT, R2, R5, PT ;  /* 0x000000050200720c */ /* 0x000fe20003f46270 */
[----:B------:R-:W-:Y:S02]  /*17e20*/  IMAD.MOV.U32 R13, RZ, RZ, R0 ;  /* 0x000000ffff0d7224 */ /* 0x000fe400078e0000 */
[----:B------:R-:W-:-:S10]  /*17e30*/  IMAD.MOV.U32 R7, RZ, RZ, R14 ;  /* 0x000000ffff077224 */ /* 0x000fd400078e000e */
[----:B------:R-:W-:Y:S05]  /*17e40*/  WARPSYNC.COLLECTIVE R15, `(.L_x_15076) ;  /* 0x000000000f087348 */ /* 0x000fea0003c00000 */
[----:B------:R0:W1:Y:S02]  /*17e50*/  SHFL.IDX P6, R14, R13, R12, R11 ;  /* 0x0000000c0d0e7389 */ /* 0x00006400000c000b */
[----:B01----:R-:W-:Y:S01]  /*17e60*/  ENDCOLLECTIVE ;  /* 0x000000000000791b */ /* 0x003fe20003800000 */
.L_x_15076:
        /* <DEDUP_REMOVED lines=8> */
.L_x_15077:
        /* <DEDUP_REMOVED lines=15> */
.L_x_15078:
[----:B------:R-:W-:Y:S01]  /*17fe0*/  @P2 LOP3.LUT R23, R23, 0x40, RZ, 0xfc, !PT ;  /* 0x0000004017172812 */ /* 0x000fe200078efcff */
[----:B------:R-:W-:Y:S02]  /*17ff0*/  IMAD.MOV.U32 R13, RZ, RZ, R4 ;  /* 0x000000ffff0d7224 */ /* 0x000fe400078e0004 */
[----:B------:R-:W-:Y:S01]  /*18000*/  IMAD.MOV.U32 R12, RZ, RZ, 0x7 ;  /* 0x00000007ff0c7424 */ /* 0x000fe200078e00ff */
[----:B------:R-:W-:-:S07]  /*18010*/  MOV R6, R14 ;  /* 0x0000000e00067202 */ /* 0x000fce0000000f00 */
[----:B------:R-:W-:Y:S05]  /*18020*/  WARPSYNC.COLLECTIVE R15, `(.L_x_15079) ;  /* 0x000000000f087348 */ /* 0x000fea0003c00000 */
[----:B------:R0:W1:Y:S02]  /*18030*/  SHFL.IDX P6, R14, R13, R12, R11 ;  /* 0x0000000c0d0e7389 */ /* 0x00006400000c000b */
[----:B01----:R-:W-:Y:S01]  /*18040*/  ENDCOLLECTIVE ;  /* 0x000000000000791b */ /* 0x003fe20003800000 */
.L_x_15079:
        /* <DEDUP_REMOVED lines=13> */
.L_x_15080:
[----:B------:R-:W-:Y:S01]  /*18120*/  IMAD.MOV.U32 R0, RZ, RZ, R14 ;  /* 0x000000ffff007224 */ /* 0x000fe200078e000e */
[----:B------:R-:W-:Y:S06]  /*18130*/  BRA `(.L_x_15081) ;  /* 0xffffffac00e47947 */ /* 0x000fec000383ffff */
.L_x_14989:
        /* <DEDUP_REMOVED lines=8> */
.L_x_15083:
[----:B------:R-:W-:Y:S05]  /*181c0*/  BSYNC B0 ;  /* 0x0000000000007941 */ /* 0x000fea0003800000 */
.L_x_15082:
        /* <DEDUP_REMOVED lines=9> */
.L_x_15084:
[----:B------:R-:W-:Y:S01]  /*18260*/  MOV R13, R4 ;  /* 0x00000004000d7202 */ /* 0x000fe20000000f00 */
[----:B------:R-:W-:Y:S01]  /*18270*/  IMAD.MOV.U32 R12, RZ, RZ, 0x1 ;  /* 0x00000001ff0c7424 */ /* 0x000fe200078e00ff */
[----:B------:R-:W-:-:S13]  /*18280*/  @!P5 LEA R5, P0, R8, R14, 0x1 ;  /* 0x0000000e0805d211 */ /* 0x000fda00078008ff */
[----:B------:R-:W-:Y:S05]  /*18290*/  WARPSYNC.COLLECTIVE R15, `(.L_x_15085) ;  /* 0x000000000f087348 */ /* 0x000fea0003c00000 */
[----:B------:R0:W1:Y:S02]  /*182a0*/  SHFL.IDX P6, R14, R13, R12, R11 ;  /* 0x0000000c0d0e7389 */ /* 0x00006400000c000b */
[----:B01----:R-:W-:Y:S01]  /*182b0*/  ENDCOLLECTIVE ;  /* 0x000000000000791b */ /* 0x003fe20003800000 */
.L_x_15085:
        /* <DEDUP_REMOVED lines=15> */
.L_x_15086:
        /* <DEDUP_REMOVED lines=17> */
.L_x_15087:
[----:B------:R-:W-:Y:S02]  /*184c0*/  IMAD.MOV.U32 R13, RZ, RZ, R0 ;  /* 0x000000ffff0d7224 */ /* 0x000fe400078e0000 */
[----:B------:R-:W-:-:S07]  /*184d0*/  IMAD.MOV.U32 R5, RZ, RZ, R14 ;  /* 0x000000ffff057224 */ /* 0x000fce00078e000e */
[----:B------:R-:W-:Y:S05]  /*184e0*/  WARPSYNC.COLLECTIVE R15, `(.L_x_15088) ;  /* 0x000000000f087348 */ /* 0x000fea0003c00000 */
[----:B------:R0:W1:Y:S02]  /*184f0*/  SHFL.IDX P6, R14, R13, R12, R11 ;  /* 0x0000000c0d0e7389 */ /* 0x00006400000c000b */
[----:B01----:R-:W-:Y:S01]  /*18500*/  ENDCOLLECTIVE ;  /* 0x000000000000791b */ /* 0x003fe20003800000 */
.L_x_15088:
[----:B------:R-:W-:Y:S02]  /*18510*/  IMAD.MOV.U32 R13, RZ, RZ, R4 ;  /* 0x000000ffff0d7224 */ /* 0x000fe400078e0004 */
[----:B------:R-:W-:Y:S01]  /*18520*/  IMAD.MOV.U32 R12, RZ, RZ, 0x3 ;  /* 0x00000003ff0c7424 */ /* 0x000fe200078e00ff */
[----:B------:R-:W-:-:S13]  /*18530*/  @!P5 LEA R6, P0, R8, R14, 0x1 ;  /* 0x0000000e0806d211 */ /* 0x000fda00078008ff */
[----:B------:R-:W-:Y:S05]  /*18540*/  WARPSYNC.COLLECTIVE R15, `(.L_x_15089) ;  /* 0x000000000f087348 */ /* 0x000fea0003c00000 */
[----:B------:R0:W1:Y:S02]  /*18550*/  SHFL.IDX P6, R14, R13, R12, R11 ;  /* 0x0000000c0d0e7389 */ /* 0x00006400000c000b */
[----:B01----:R-:W-:Y:S01]  /*18560*/  ENDCOLLECTIVE ;  /* 0x000000000000791b */ /* 0x003fe20003800000 */
.L_x_15089:
        /* <DEDUP_REMOVED lines=16> */
.L_x_15090:
[----:B------:R-:W-:Y:S01]  /*18670*/  MOV R13, R4 ;  /* 0x00000004000d7202 */ /* 0x000fe20000000f00 */
        /* <DEDUP_REMOVED lines=16> */
.L_x_15091:
[----:B------:R-:W-:Y:S02]  /*18780*/  IMAD.MOV.U32 R13, RZ, RZ, R0 ;  /* 0x000000ffff0d7224 */ /* 0x000fe400078e0000 */
[----:B------:R-:W-:-:S07]  /*18790*/  IMAD.MOV.U32 R5, RZ, RZ, R14 ;  /* 0x000000ffff057224 */ /* 0x000fce00078e000e */
[----:B------:R-:W-:Y:S05]  /*187a0*/  WARPSYNC.COLLECTIVE R15, `(.L_x_15092) ;  /* 0x000000000f087348 */ /* 0x000fea0003c00000 */
[----:B------:R0:W1:Y:S02]  /*187b0*/  SHFL.IDX P6, R14, R13, R12, R11 ;  /* 0x0000000c0d0e7389 */ /* 0x00006400000c000b */
[----:B01----:R-:W-:Y:S01]  /*187c0*/  ENDCOLLECTIVE ;  /* 0x000000000000791b */ /* 0x003fe20003800000 */
.L_x_15092:
[----:B------:R-:W-:Y:S02]  /*187d0*/  IMAD.MOV.U32 R13, RZ, RZ, R4 ;  /* 0x000000ffff0d7224 */ /* 0x000fe400078e0004 */
[----:B------:R-:W-:Y:S01]  /*187e0*/  IMAD.MOV.U32 R12, RZ, RZ, 0x5 ;  /* 0x00000005ff0c7424 */ /* 0x000fe200078e00ff */
[----:B------:R-:W-:-:S13]  /*187f0*/  @!P5 LEA R6, P0, R8, R14, 0x1 ;  /* 0x0000000e0806d211 */ /* 0x000fda00078008ff */
[----:B------:R-:W-:Y:S05]  /*18800*/  WARPSYNC.COLLECTIVE R15, `(.L_x_15093) ;  /* 0x000000000f087348 */ /* 0x000fea0003c00000 */
[----:B------:R0:W1:Y:S02]  /*18810*/  SHFL.IDX P6, R14, R13, R12, R11 ;  /* 0x0000000c0d0e7389 */ /* 0x00006400000c000b */
[----:B01----:R-:W-:Y:S01]  /*18820*/  ENDCOLLECTIVE ;  /* 0x000000000000791b */ /* 0x003fe20003800000 */
.L_x_15093:
        /* <DEDUP_REMOVED lines=16> */
.L_x_15094:
        /* <DEDUP_REMOVED lines=17> */
.L_x_15095:
[----:B------:R-:W-:Y:S02]  /*18a40*/  IMAD.MOV.U32 R13, RZ, RZ, R0 ;  /* 0x000000ffff0d7224 */ /* 0x000fe400078e0000 */
[----:B------:R-:W-:-:S07]  /*18a50*/  IMAD.MOV.U32 R5, RZ, RZ, R14 ;  /* 0x000000ffff057224 */ /* 0x000fce00078e000e */
[----:B------:R-:W-:Y:S05]  /*18a60*/  WARPSYNC.COLLECTIVE R15, `(.L_x_15096) ;  /* 0x000000000f087348 */ /* 0x000fea0003c00000 */
[----:B------:R0:W1:Y:S02]  /*18a70*/  SHFL.IDX P6, R14, R13, R12, R11 ;  /* 0x0000000c0d0e7389 */ /* 0x00006400000c000b */
[----:B01----:R-:W-:Y:S01]  /*18a80*/  ENDCOLLECTIVE ;  /* 0x000000000000791b */ /* 0x003fe20003800000 */
.L_x_15096:
[----:B------:R-:W-:Y:S01]  /*18a90*/  MOV R13, R4 ;  /* 0x00000004000d7202 */ /* 0x000fe20000000f00 */
[----:B------:R-:W-:Y:S01]  /*18aa0*/  IMAD.MOV.U32 R12, RZ, RZ, 0x7 ;  /* 0x00000007ff0c7424 */ /* 0x000fe200078e00ff */
[----:B------:R-:W-:-:S13]  /*18ab0*/  @!P5 LEA R6, P0, R8, R14, 0x1 ;  /* 0x0000000e0806d211 */ /* 0x000fda00078008ff */
[----:B------:R-:W-:Y:S05]  /*18ac0*/  WARPSYNC.COLLECTIVE R15, `(.L_x_15097) ;  /* 0x000000000f087348 */ /* 0x000fea0003c00000 */
[----:B------:R0:W1:Y:S02]  /*18ad0*/  SHFL.IDX P6, R14, R13, R12, R11 ;  /* 0x0000000c0d0e7389 */ /* 0x00006400000c000b */
[----:B01----:R-:W-:Y:S01]  /*18ae0*/  ENDCOLLECTIVE ;  /* 0x000000000000791b */ /* 0x003fe20003800000 */
.L_x_15097:
        /* <DEDUP_REMOVED lines=15> */
.L_x_15098:
[----:B------:R-:W-:Y:S05]  /*18be0*/  BRA `(.L_x_15099) ;  /* 0xffffffb0001c7947 */ /* 0x000fea000383ffff */
.L_x_14994:
[----:B0-----:R0:W2:Y:S02]  /*18bf0*/  SYNCS.PHASECHK.TRANS64.TRYWAIT P0, [R22+URZ+0x32420], R3 ;  /* 0x03242003160075a7 */ /* 0x0010a4000800017f */
[----:B--2---:R-:W-:Y:S05]  /*18c00*/  @!P0 NANOSLEEP.SYNCS 0x989680 ;  /* 0x009896800000895d */ /* 0x004fea0003900000 */
[----:B------:R-:W2:Y:S02]  /*18c10*/  @!P0 SYNCS.PHASECHK.TRANS64 P0, [R22+URZ+0x32420], R3 ;  /* 0x03242003160085a7 */ /* 0x000ea4000800007f */
[----:B--2---:R-:W-:Y:S05]  /*18c20*/  @!P0 BRA `(.L_x_14994) ;  /* 0xfffffffc00f08947 */ /* 0x004fea000383ffff */
[----:B------:R-:W-:Y:S05]  /*18c30*/  BRA `(.L_x_15100) ;  /* 0xffffffb0008c7947 */ /* 0x000fea000383ffff */
.L_x_14997:
[----:B--2---:R2:W3:Y:S02]  /*18c40*/  SYNCS.PHASECHK.TRANS64.TRYWAIT P0, [R25+URZ+0x32460], R0 ;  /* 0x03246000190075a7 */ /* 0x0044e4000800017f */
[----:B---3--:R-:W-:Y:S05]  /*18c50*/  @!P0 NANOSLEEP.SYNCS 0x989680 ;  /* 0x009896800000895d */ /* 0x008fea0003900000 */
[----:B------:R-:W3:Y:S02]  /*18c60*/  @!P0 SYNCS.PHASECHK.TRANS64 P0, [R25+URZ+0x32460], R0 ;  /* 0x03246000190085a7 */ /* 0x000ee4000800007f */
[----:B---3--:R-:W-:Y:S05]  /*18c70*/  @!P0 BRA `(.L_x_14997) ;  /* 0xfffffffc00f08947 */ /* 0x008fea000383ffff */
[----:B------:R-:W-:Y:S05]  /*18c80*/  BRA `(.L_x_15101) ;  /* 0xffffffb000987947 */ /* 0x000fea000383ffff */
.L_x_14998:
        /* <DEDUP_REMOVED lines=8> */
.L_x_15103:
[----:B------:R-:W-:Y:S05]  /*18d10*/  BSYNC B0 ;  /* 0x0000000000007941 */ /* 0x000fea0003800000 */
.L_x_15102:
        /* <DEDUP_REMOVED lines=13> */
.L_x_15104:
        /* <DEDUP_REMOVED lines=9> */
.L_x_15105:
        /* <DEDUP_REMOVED lines=17> */
.L_x_15106:
[----:B------:R-:W-:Y:S02]  /*18f90*/  IMAD.MOV.U32 R13, RZ, RZ, R6 ;  /* 0x000000ffff0d7224 */ /* 0x000fe400078e0006 */
[----:B------:R-:W-:Y:S01]  /*18fa0*/  IMAD.MOV.U32 R12, RZ, RZ, 0x2 ;  /* 0x00000002ff0c7424 */ /* 0x000fe200078e00ff */
[----:B------:R-:W-:-:S13]  /*18fb0*/  IADD3 R2, P3, R14, R0, RZ ;  /* 0x000000000e027210 */ /* 0x000fda0007f7e0ff */
[----:B------:R-:W-:Y:S05]  /*18fc0*/  WARPSYNC.COLLECTIVE R15, `(.L_x_15107) ;  /* 0x000000000f087348 */ /* 0x000fea0003c00000 */
[----:B------:R0:W1:Y:S02]  /*18fd0*/  SHFL.IDX P6, R14, R13, R12, R11 ;  /* 0x0000000c0d0e7389 */ /* 0x00006400000c000b */
[----:B01----:R-:W-:Y:S01]  /*18fe0*/  ENDCOLLECTIVE ;  /* 0x000000000000791b */ /* 0x003fe20003800000 */
.L_x_15107:
        /* <DEDUP_REMOVED lines=17> */
.L_x_15108:
[----:B------:R-:W-:Y:S02]  /*19100*/  IMAD.MOV.U32 R13, RZ, RZ, R6 ;  /* 0x000000ffff0d7224 */ /* 0x000fe400078e0006 */
[----:B------:R-:W-:Y:S01]  /*19110*/  IMAD.MOV.U32 R12, RZ, RZ, 0x3 ;  /* 0x00000003ff0c7424 */ /* 0x000fe200078e00ff */
[----:B------:R-:W-:-:S13]  /*19120*/  IADD3 R2, P3, R14, R0, RZ ;  /* 0x000000000e027210 */ /* 0x000fda0007f7e0ff */
[----:B------:R-:W-:Y:S05]  /*19130*/  WARPSYNC.COLLECTIVE R15, `(.L_x_15109) ;  /* 0x000000000f087348 */ /* 0x000fea0003c00000 */
[----:B------:R0:W1:Y:S02]  /*19140*/  SHFL.IDX P6, R14, R13, R12, R11 ;  /* 0x0000000c0d0e7389 */ /* 0x00006400000c000b */
[----:B01----:R-:W-:Y:S01]  /*19150*/  ENDCOLLECTIVE ;  /* 0x000000000000791b */ /* 0x003fe20003800000 */
.L_x_15109:
        /* <DEDUP_REMOVED lines=17> */
.L_x_15110:
[----:B------:R-:W-:Y:S02]  /*19270*/  IMAD.MOV.U32 R13, RZ, RZ, R6 ;  /* 0x000000ffff0d7224 */ /* 0x000fe400078e0006 */
[----:B------:R-:W-:Y:S01]  /*19280*/  IMAD.MOV.U32 R12, RZ, RZ, 0x4 ;  /* 0x00000004ff0c7424 */ /* 0x000fe200078e00ff */
[----:B------:R-:W-:-:S13]  /*19290*/  IADD3 R2, P3, R14, R0, RZ ;  /* 0x000000000e027210 */ /* 0x000fda0007f7e0ff */
[----:B------:R-:W-:Y:S05]  /*192a0*/  WARPSYNC.COLLECTIVE R15, `(.L_x_15111) ;  /* 0x000000000f087348 */ /* 0x000fea0003c00000 */
[----:B------:R0:W1:Y:S02]  /*192b0*/  SHFL.IDX P6, R14, R13, R12, R11 ;  /* 0x0000000c0d0e7389 */ /* 0x00006400000c000b */
[----:B01----:R-:W-:Y:S01]  /*192c0*/  ENDCOLLECTIVE ;  /* 0x000000000000791b */ /* 0x003fe20003800000 */
.L_x_15111:
        /* <DEDUP_REMOVED lines=17> */
.L_x_15112:
[----:B------:R-:W-:Y:S02]  /*193e0*/  IMAD.MOV.U32 R13, RZ, RZ, R6 ;  /* 0x000000ffff0d7224 */ /* 0x000fe400078e0006 */
[----:B------:R-:W-:Y:S01]  /*193f0*/  IMAD.MOV.U32 R12, RZ, RZ, 0x5 ;  /* 0x00000005ff0c7424 */ /* 0x000fe200078e00ff */
[----:B------:R-:W-:-:S13]  /*19400*/  IADD3 R2, P3, R14, R0, RZ ;  /* 0x000000000e027210 */ /* 0x000fda0007f7e0ff */
[----:B------:R-:W-:Y:S05]  /*19410*/  WARPSYNC.COLLECTIVE R15, `(.L_x_15113) ;  /* 0x000000000f087348 */ /* 0x000fea0003c00000 */
[----:B------:R0:W1:Y:S02]  /*19420*/  SHFL.IDX P6, R14, R13, R12, R11 ;  /* 0x0000000c0d0e7389 */ /* 0x00006400000c000b */
[----:B01----:R-:W-:Y:S01]  /*19430*/  ENDCOLLECTIVE ;  /* 0x000000000000791b */ /* 0x003fe20003800000 */
.L_x_15113:
        /* <DEDUP_REMOVED lines=12> */
.L_x_15114:
        /* <DEDUP_REMOVED lines=9> */
.L_x_15005:
[----:B--2---:R2:W3:Y:S02]  /*19590*/  SYNCS.PHASECHK.TRANS64.TRYWAIT P0, [R10+URZ+0x32440], R20 ;  /* 0x032440140a0075a7 */ /* 0x0044e4000800017f */
[----:B---3--:R-:W-:Y:S05]  /*195a0*/  @!P0 NANOSLEEP.SYNCS 0x989680 ;  /* 0x009896800000895d */ /* 0x008fea0003900000 */
[----:B------:R-:W3:Y:S02]  /*195b0*/  @!P0 SYNCS.PHASECHK.TRANS64 P0, [R10+URZ+0x32440], R20 ;  /* 0x032440140a0085a7 */ /* 0x000ee4000800007f */
[----:B---3--:R-:W-:Y:S05]  /*195c0*/  @!P0 BRA `(.L_x_15005) ;  /* 0xfffffffc00f08947 */ /* 0x008fea000383ffff */
[----:B------:R-:W-:Y:S05]  /*195d0*/  BRA `(.L_x_15116) ;  /* 0xffffffb4001c7947 */ /* 0x000fea000383ffff */
.L_x_15006:
[----:B------:R-:W-:Y:S01]  /*195e0*/  BSSY B1, `(.L_x_15117) ;  /* 0x0000008000017945 */ /* 0x000fe20003800000 */
[----:B------:R-:W-:Y:S01]  /*195f0*/  IMAD.MOV.U32 R13, RZ, RZ, R8 ;  /* 0x000000ffff0d7224 */ /* 0x000fe200078e0008 */
[----:B------:R-:W-:Y:S01]  /*19600*/  MOV R12, RZ ;  /* 0x000000ff000c7202 */ /* 0x000fe20000000f00 */
[----:B------:R-:W-:Y:S02]  /*19610*/  IMAD.MOV.U32 R11, RZ, RZ, 0x181f ;  /* 0x0000181fff0b7424 */ /* 0x000fe400078e00ff */
[----:B------:R-:W-:-:S07]  /*19620*/  IMAD.MOV.U32 R15, RZ, RZ, -0x1 ;  /* 0xffffffffff0f7424 */ /* 0x000fce00078e00ff */
[----:B-12---:R-:W-:Y:S05]  /*19630*/  WARPSYNC.COLLECTIVE R15, `(.L_x_15118) ;  /* 0x000000000f087348 */ /* 0x006fea0003c00000 */
[----:B------:R0:W3:Y:S02]  /*19640*/  SHFL.IDX P6, R14, R13, R12, R11 ;  /* 0x0000000c0d0e7389 */ /* 0x0000e400000c000b */
[----:B0123--:R-:W-:Y:S01]  /*19650*/  ENDCOLLECTIVE ;  /* 0x000000000000791b */ /* 0x00ffe20003800000 */
.L_x_15118:
[----:B------:R-:W-:Y:S05]  /*19660*/  BSYNC B1 ;  /* 0x0000000000017941 */ /* 0x000fea0003800000 */
.L_x_15117:
        /* <DEDUP_REMOVED lines=9> */
.L_x_15119:
[----:B------:R-:W-:Y:S02]  /*19700*/  IMAD.MOV.U32 R13, RZ, RZ, R8 ;  /* 0x000000ffff0d7224 */ /* 0x000fe400078e0008 */
[----:B------:R-:W-:Y:S02]  /*19710*/  IMAD.MOV.U32 R12, RZ, RZ, 0x1 ;  /* 0x00000001ff0c7424 */ /* 0x000fe400078e00ff */
[----:B------:R-:W-:-:S07]  /*19720*/  IMAD.MOV.U32 R2, RZ, RZ, R14 ;  /* 0x000000ffff027224 */ /* 0x000fce00078e000e */
[----:B------:R-:W-:Y:S05]  /*19730*/  WARPSYNC.COLLECTIVE R15, `(.L_x_15120) ;  /* 0x000000000f087348 */ /* 0x000fea0003c00000 */
[----:B------:R0:W1:Y:S02]  /*19740*/  SHFL.IDX P6, R14, R13, R12, R11 ;  /* 0x0000000c0d0e7389 */ /* 0x00006400000c000b */
[----:B01----:R-:W-:Y:S01]  /*19750*/  ENDCOLLECTIVE ;  /* 0x000000000000791b */ /* 0x003fe20003800000 */
.L_x_15120:
        /* <DEDUP_REMOVED lines=11> */
.L_x_15121:
[----:B------:R-:W-:Y:S02]  /*19810*/  IMAD.MOV.U32 R13, RZ, RZ, R8 ;  /* 0x000000ffff0d7224 */ /* 0x000fe400078e0008 */
[----:B------:R-:W-:Y:S02]  /*19820*/  IMAD.MOV.U32 R12, RZ, RZ, 0x2 ;  /* 0x00000002ff0c7424 */ /* 0x000fe400078e00ff */
[----:B------:R-:W-:-:S07]  /*19830*/  IMAD.MOV.U32 R2, RZ, RZ, R14 ;  /* 0x000000ffff027224 */ /* 0x000fce00078e000e */
[----:B------:R-:W-:Y:S05]  /*19840*/  WARPSYNC.COLLECTIVE R15, `(.L_x_15122) ;  /* 0x000000000f087348 */ /* 0x000fea0003c00000 */
[----:B------:R0:W1:Y:S02]  /*19850*/  SHFL.IDX P6, R14, R13, R12, R11 ;  /* 0x0000000c0d0e7389 */ /* 0x00006400000c000b */
[----:B01----:R-:W-:Y:S01]  /*19860*/  ENDCOLLECTIVE ;  /* 0x000000000000791b */ /* 0x003fe20003800000 */
.L_x_15122:
        /* <DEDUP_REMOVED lines=11> */
.L_x_15123:
[----:B------:R-:W-:Y:S02]  /*19920*/  IMAD.MOV.U32 R13, RZ, RZ, R8 ;  /* 0x000000ffff0d7224 */ /* 0x000fe400078e0008 */
[----:B------:R-:W-:Y:S01]  /*19930*/  IMAD.MOV.U32 R12, RZ, RZ, 0x3 ;  /* 0x00000003ff0c7424 */ /* 0x000fe200078e00ff */
[----:B------:R-:W-:-:S07]  /*19940*/  MOV R2, R14 ;  /* 0x0000000e00027202 */ /* 0x000fce0000000f00 */
[----:B------:R-:W-:Y:S05]  /*19950*/  WARPSYNC.COLLECTIVE R15, `(.L_x_15124) ;  /* 0x000000000f087348 */ /* 0x000fea0003c00000 */
[----:B------:R0:W1:Y:S02]  /*19960*/  SHFL.IDX P6, R14, R13, R12, R11 ;  /* 0x0000000c0d0e7389 */ /* 0x00006400000c000b */
[----:B01----:R-:W-:Y:S01]  /*19970*/  ENDCOLLECTIVE ;  /* 0x000000000000791b */ /* 0x003fe20003800000 */
.L_x_15124:
        /* <DEDUP_REMOVED lines=11> */
.L_x_15125:
[----:B------:R-:W-:Y:S02]  /*19a30*/  IMAD.MOV.U32 R13, RZ, RZ, R8 ;  /* 0x000000ffff0d7224 */ /* 0x000fe400078e0008 */
[----:B------:R-:W-:Y:S02]  /*19a40*/  IMAD.MOV.U32 R12, RZ, RZ, 0x4 ;  /* 0x00000004ff0c7424 */ /* 0x000fe400078e00ff */
[----:B------:R-:W-:-:S07]  /*19a50*/  IMAD.MOV.U32 R2, RZ, RZ, R14 ;  /* 0x000000ffff027224 */ /* 0x000fce00078e000e */
[----:B------:R-:W-:Y:S05]  /*19a60*/  WARPSYNC.COLLECTIVE R15, `(.L_x_15126) ;  /* 0x000000000f087348 */ /* 0x000fea0003c00000 */
[----:B------:R0:W1:Y:S02]  /*19a70*/  SHFL.IDX P6, R14, R13, R12, R11 ;  /* 0x0000000c0d0e7389 */ /* 0x00006400000c000b */
[----:B01----:R-:W-:Y:S01]  /*19a80*/  ENDCOLLECTIVE ;  /* 0x000000000000791b */ /* 0x003fe20003800000 */
.L_x_15126:
        /* <DEDUP_REMOVED lines=11> */
.L_x_15127:
[----:B------:R-:W-:Y:S02]  /*19b40*/  IMAD.MOV.U32 R13, RZ, RZ, R8 ;  /* 0x000000ffff0d7224 */ /* 0x000fe400078e0008 */
[----:B------:R-:W-:Y:S02]  /*19b50*/  IMAD.MOV.U32 R12, RZ, RZ, 0x5 ;  /* 0x00000005ff0c7424 */ /* 0x000fe400078e00ff */
[----:B------:R-:W-:-:S07]  /*19b60*/  IMAD.MOV.U32 R2, RZ, RZ, R14 ;  /* 0x000000ffff027224 */ /* 0x000fce00078e000e */
[----:B------:R-:W-:Y:S05]  /*19b70*/  WARPSYNC.COLLECTIVE R15, `(.L_x_15128) ;  /* 0x000000000f087348 */ /* 0x000fea0003c00000 */
[----:B------:R0:W1:Y:S02]  /*19b80*/  SHFL.IDX P6, R14, R13, R12, R11 ;  /* 0x0000000c0d0e7389 */ /* 0x00006400000c000b */
[----:B01----:R-:W-:Y:S01]  /*19b90*/  ENDCOLLECTIVE ;  /* 0x000000000000791b */ /* 0x003fe20003800000 */
.L_x_15128:
        /* <DEDUP_REMOVED lines=11> */
.L_x_15129:
[----:B------:R-:W-:Y:S05]  /*19c50*/  BRA `(.L_x_15130) ;  /* 0xffffffb000447947 */ /* 0x000fea000383ffff */
.L_x_15011:
[----:B----4-:R4:W0:Y:S02]  /*19c60*/  SYNCS.PHASECHK.TRANS64.TRYWAIT P0, [R10+URZ+0x32460], R20 ;  /* 0x032460140a0075a7 */ /* 0x010824000800017f */
[----:B0-----:R-:W-:Y:S05]  /*19c70*/  @!P0 NANOSLEEP.SYNCS 0x989680 ;  /* 0x009896800000895d */ /* 0x001fea0003900000 */
[----:B------:R-:W0:Y:S02]  /*19c80*/  @!P0 SYNCS.PHASECHK.TRANS64 P0, [R10+URZ+0x32460], R20 ;  /* 0x032460140a0085a7 */ /* 0x000e24000800007f */
[----:B0-----:R-:W-:Y:S05]  /*19c90*/  @!P0 BRA `(.L_x_15011) ;  /* 0xfffffffc00f08947 */ /* 0x001fea000383ffff */
[----:B------:R-:W-:Y:S05]  /*19ca0*/  BRA `(.L_x_15131) ;  /* 0xffffffb000907947 */ /* 0x000fea000383ffff */
.L_x_15012:
[----:B------:R-:W-:Y:S01]  /*19cb0*/  BSSY B1, `(.L_x_15132) ;  /* 0x0000008000017945 */ /* 0x000fe20003800000 */
[----:B------:R-:W-:Y:S01]  /*19cc0*/  IMAD.MOV.U32 R13, RZ, RZ, R25 ;  /* 0x000000ffff0d7224 */ /* 0x000fe200078e0019 */
[----:B------:R-:W-:Y:S01]  /*19cd0*/  MOV R15, 0xffffffff ;  /* 0xffffffff000f7802 */ /* 0x000fe20000000f00 */
[----:B------:R-:W-:Y:S02]  /*19ce0*/  IMAD.MOV.U32 R12, RZ, RZ, RZ ;  /* 0x000000ffff0c7224 */ /* 0x000fe400078e00ff */
[----:B------:R-:W-:-:S07]  /*19cf0*/  IMAD.MOV.U32 R11, RZ, RZ, 0x181f ;  /* 0x0000181fff0b7424 */ /* 0x000fce00078e00ff */
[----:B---3--:R-:W-:Y:S05]  /*19d00*/  WARPSYNC.COLLECTIVE R15, `(.L_x_15133) ;  /* 0x000000000f087348 */ /* 0x008fea0003c00000 */
[----:B------:R0:W1:Y:S02]  /*19d10*/  SHFL.IDX P6, R14, R13, R12, R11 ;  /* 0x0000000c0d0e7389 */ /* 0x00006400000c000b */
[----:B01-3--:R-:W-:Y:S01]  /*19d20*/  ENDCOLLECTIVE ;  /* 0x000000000000791b */ /* 0x00bfe20003800000 */
.L_x_15133:
[----:B------:R-:W-:Y:S05]  /*19d30*/  BSYNC B1 ;  /* 0x0000000000017941 */ /* 0x000fea0003800000 */
.L_x_15132:
        /* <DEDUP_REMOVED lines=9> */
.L_x_15134:
[----:B------:R-:W-:Y:S02]  /*19dd0*/  IMAD.MOV.U32 R13, RZ, RZ, R25 ;  /* 0x000000ffff0d7224 */ /* 0x000fe400078e0019 */
[----:B------:R-:W-:Y:S01]  /*19de0*/  IMAD.MOV.U32 R12, RZ, RZ, 0x1 ;  /* 0x00000001ff0c7424 */ /* 0x000fe200078e00ff */
[----:B------:R-:W-:-:S13]  /*19df0*/  IADD3 R2, P0, R14, R0, RZ ;  /* 0x000000000e027210 */ /* 0x000fda0007f1e0ff */
[----:B------:R-:W-:Y:S05]  /*19e00*/  WARPSYNC.COLLECTIVE R15, `(.L_x_15135) ;  /* 0x000000000f087348 */ /* 0x000fea0003c00000 */
[----:B------:R0:W1:Y:S02]  /*19e10*/  SHFL.IDX P6, R14, R13, R12, R11 ;  /* 0x0000000c0d0e7389 */ /* 0x00006400000c000b */
[----:B01----:R-:W-:Y:S01]  /*19e20*/  ENDCOLLECTIVE ;  /* 0x000000000000791b */ /* 0x003fe20003800000 */
.L_x_15135:
        /* <DEDUP_REMOVED lines=13> */
.L_x_15136:
[----:B------:R-:W-:Y:S02]  /*19f00*/  IMAD.MOV.U32 R13, RZ, RZ, R25 ;  /* 0x000000ffff0d7224 */ /* 0x000fe400078e0019 */
[----:B------:R-:W-:Y:S01]  /*19f10*/  IMAD.MOV.U32 R12, RZ, RZ, 0x2 ;  /* 0x00000002ff0c7424 */ /* 0x000fe200078e00ff */
[----:B------:R-:W-:-:S13]  /*19f20*/  IADD3 R2, P0, R14, R0, RZ ;  /* 0x000000000e027210 */ /* 0x000fda0007f1e0ff */
[----:B------:R-:W-:Y:S05]  /*19f30*/  WARPSYNC.COLLECTIVE R15, `(.L_x_15137) ;  /* 0x000000000f087348 */ /* 0x000fea0003c00000 */
[----:B------:R0:W1:Y:S02]  /*19f40*/  SHFL.IDX P6, R14, R13, R12, R11 ;  /* 0x0000000c0d0e7389 */ /* 0x00006400000c000b */
[----:B01----:R-:W-:Y:S01]  /*19f50*/  ENDCOLLECTIVE ;  /* 0x000000000000791b */ /* 0x003fe20003800000 */
.L_x_15137:
        /* <DEDUP_REMOVED lines=13> */
.L_x_15138:
[----:B------:R-:W-:Y:S02]  /*1a030*/  IMAD.MOV.U32 R13, RZ, RZ, R25 ;  /* 0x000000ffff0d7224 */ /* 0x000fe400078e0019 */
[----:B------:R-:W-:Y:S02]  /*1a040*/  IMAD.MOV.U32 R12, RZ, RZ, 0x3 ;  /* 0x00000003ff0c7424 */ /* 0x000fe400078e00ff */
[----:B------:R-:W-:-:S07]  /*1a050*/  IMAD.MOV.U32 R8, RZ, RZ, R14 ;  /* 0x000000ffff087224 */ /* 0x000fce00078e000e */
[----:B------:R-:W-:Y:S05]  /*1a060*/  WARPSYNC.COLLECTIVE R15, `(.L_x_15139) ;  /* 0x000000000f087348 */ /* 0x000fea0003c00000 */
[----:B------:R0:W1:Y:S02]  /*1a070*/  SHFL.IDX P6, R14, R13, R12, R11 ;  /* 0x0000000c0d0e7389 */ /* 0x00006400000c000b */
[----:B01----:R-:W-:Y:S01]  /*1a080*/  ENDCOLLECTIVE ;  /* 0x000000000000791b */ /* 0x003fe20003800000 */
.L_x_15139:
        /* <DEDUP_REMOVED lines=14> */
.L_x_15140:
[----:B------:R-:W-:Y:S02]  /*1a170*/  IMAD.MOV.U32 R13, RZ, RZ, R25 ;  /* 0x000000ffff0d7224 */ /* 0x000fe400078e0019 */
[----:B------:R-:W-:Y:S01]  /*1a180*/  IMAD.MOV.U32 R12, RZ, RZ, 0x4 ;  /* 0x00000004ff0c7424 */ /* 0x000fe200078e00ff */
[----:B------:R-:W-:-:S13]  /*1a190*/  IADD3 R2, P0, R14, R0, RZ ;  /* 0x000000000e027210 */ /* 0x000fda0007f1e0ff */
[----:B------:R-:W-:Y:S05]  /*1a1a0*/  WARPSYNC.COLLECTIVE R15, `(.L_x_15141) ;  /* 0x000000000f087348 */ /* 0x000fea0003c00000 */
[----:B------:R0:W1:Y:S02]  /*1a1b0*/  SHFL.IDX P6, R14, R13, R12, R11 ;  /* 0x0000000c0d0e7389 */ /* 0x00006400000c000b */
[----:B01----:R-:W-:Y:S01]  /*1a1c0*/  ENDCOLLECTIVE ;  /* 0x000000000000791b */ /* 0x003fe20003800000 */
.L_x_15141:
        /* <DEDUP_REMOVED lines=13> */
.L_x_15142:
[----:B------:R-:W-:Y:S02]  /*1a2a0*/  IMAD.MOV.U32 R13, RZ, RZ, R25 ;  /* 0x000000ffff0d7224 */ /* 0x000fe400078e0019 */
[----:B------:R-:W-:Y:S01]  /*1a2b0*/  IMAD.MOV.U32 R12, RZ, RZ, 0x5 ;  /* 0x00000005ff0c7424 */ /* 0x000fe200078e00ff */
[----:B------:R-:W-:-:S13]  /*1a2c0*/  IADD3 R2, P0, R14, R0, RZ ;  /* 0x000000000e027210 */ /* 0x000fda0007f1e0ff */
[----:B------:R-:W-:Y:S05]  /*1a2d0*/  WARPSYNC.COLLECTIVE R15, `(.L_x_15143) ;  /* 0x000000000f087348 */ /* 0x000fea0003c00000 */
[----:B------:R0:W1:Y:S02]  /*1a2e0*/  SHFL.IDX P6, R14, R13, R12, R11 ;  /* 0x0000000c0d0e7389 */ /* 0x00006400000c000b */
[----:B01----:R-:W-:Y:S01]  /*1a2f0*/  ENDCOLLECTIVE ;  /* 0x000000000000791b */ /* 0x003fe20003800000 */
.L_x_15143:
        /* <DEDUP_REMOVED lines=13> */
.L_x_15144:
[----:B------:R-:W-:Y:S05]  /*1a3d0*/  BRA `(.L_x_15145) ;  /* 0xffffffac00d07947 */ /* 0x000fea000383ffff */
.L_x_15020:
        /* <DEDUP_REMOVED lines=8> */
.L_x_15147:
[----:B------:R-:W-:Y:S05]  /*1a460*/  BSYNC B0 ;  /* 0x0000000000007941 */ /* 0x000fea0003800000 */
.L_x_15146:
        /* <DEDUP_REMOVED lines=9> */
.L_x_15148:
[----:B------:R-:W-:Y:S02]  /*1a500*/  ULDC UR4, c[0x0][0xd3c] ;  /* 0x00034f0000047ab9 */ /* 0x000fe40000000800 */
[----:B------:R-:W-:-:S13]  /*1a510*/  ISETP.GE.OR P1, PT, R9, UR4, !P0 ;  /* 0x0000000409007c0c */ /* 0x000fda000c726670 */
[----:B------:R-:W0:Y:S08]  /*1a520*/  @!P1 LDC.64 R2, c[0x0][0xd80] ;  /* 0x00036000ff029b82 */ /* 0x000e300000000a00 */
[----:B------:R-:W1:Y:S01]  /*1a530*/  @!P1 LDC.64 R4, c[0x0][0xd78] ;  /* 0x00035e00ff049b82 */ /* 0x000e620000000a00 */
[----:B------:R-:W-:Y:S01]  /*1a540*/  IMAD.MOV.U32 R17, RZ, RZ, RZ ;  /* 0x000000ffff117224 */ /* 0x000fe200078e00ff */
[----:B------:R-:W-:Y:S01]  /*1a550*/  MOV R7, R14 ;  /* 0x0000000e00077202 */ /* 0x000fe20000000f00 */
        /* <DEDUP_REMOVED lines=18> */
.L_x_15149:
[----:B------:R-:W-:Y:S01]  /*1a680*/  IMAD.MOV.U32 R12, RZ, RZ, 0x2 ;  /* 0x00000002ff0c7424 */ /* 0x000fe200078e00ff */
[----:B------:R-:W-:-:S05]  /*1a690*/  SEL R14, R14, RZ, P1 ;  /* 0x000000ff0e0e7207 */ /* 0x000fca0000800000 */
[----:B------:R-:W-:-:S04]  /*1a6a0*/  IMAD.IADD R5, R13, 0x1, R14 ;  /* 0x000000010d057824 */ /* 0x000fc800078e020e */
[----:B------:R-:W-:-:S07]  /*1a6b0*/  IMAD.MOV.U32 R13, RZ, RZ, R5 ;  /* 0x000000ffff0d7224 */ /* 0x000fce00078e0005 */
[----:B------:R-:W-:Y:S05]  /*1a6c0*/  WARPSYNC.COLLECTIVE R15, `(.L_x_15150) ;  /* 0x000000000f087348 */ /* 0x000fea0003c00000 */
[----:B------:R0:W1:Y:S02]  /*1a6d0*/  SHFL.UP P6, R14, R13, R12, R11 ;  /* 0x0400000c0d0e7389 */ /* 0x00006400000c000b */
[----:B01----:R-:W-:Y:S01]  /*1a6e0*/  ENDCOLLECTIVE ;  /* 0x000000000000791b */ /* 0x003fe20003800000 */
.L_x_15150:
[----:B------:R-:W-:Y:S01]  /*1a6f0*/  IMAD.MOV.U32 R12, RZ, RZ, 0x4 ;  /* 0x00000004ff0c7424 */ /* 0x000fe200078e00ff */
[----:B------:R-:W-:-:S05]  /*1a700*/  SEL R2, R14, RZ, P2 ;  /* 0x000000ff0e027207 */ /* 0x000fca0001000000 */
[----:B------:R-:W-:-:S04]  /*1a710*/  IMAD.IADD R2, R5, 0x1, R2 ;  /* 0x0000000105027824 */ /* 0x000fc800078e0202 */
[----:B------:R-:W-:-:S07]  /*1a720*/  IMAD.MOV.U32 R13, RZ, RZ, R2 ;  /* 0x000000ffff0d7224 */ /* 0x000fce00078e0002 */
[----:B------:R-:W-:Y:S05]  /*1a730*/  WARPSYNC.COLLECTIVE R15, `(.L_x_15151) ;  /* 0x000000000f087348 */ /* 0x000fea0003c00000 */
[----:B------:R0:W1:Y:S02]  /*1a740*/  SHFL.UP P6, R14, R13, R12, R11 ;  /* 0x0400000c0d0e7389 */ /* 0x00006400000c000b */
[----:B01----:R-:W-:Y:S01]  /*1a750*/  ENDCOLLECTIVE ;  /* 0x000000000000791b */ /* 0x003fe20003800000 */
.L_x_15151:
[----:B------:R-:W-:Y:S01]  /*1a760*/  IMAD.MOV.U32 R12, RZ, RZ, 0x8 ;  /* 0x00000008ff0c7424 */ /* 0x000fe200078e00ff */
[----:B------:R-:W-:-:S05]  /*1a770*/  SEL R3, R14, RZ, P3 ;  /* 0x000000ff0e037207 */ /* 0x000fca0001800000 */
[----:B------:R-:W-:-:S04]  /*1a780*/  IMAD.IADD R3, R2, 0x1, R3 ;  /* 0x0000000102037824 */ /* 0x000fc800078e0203 */
[----:B------:R-:W-:-:S07]  /*1a790*/  IMAD.MOV.U32 R13, RZ, RZ, R3 ;  /* 0x000000ffff0d7224 */ /* 0x000fce00078e0003 */
[----:B------:R-:W-:Y:S05]  /*1a7a0*/  WARPSYNC.COLLECTIVE R15, `(.L_x_15152) ;  /* 0x000000000f087348 */ /* 0x000fea0003c00000 */
[----:B------:R0:W1:Y:S02]  /*1a7b0*/  SHFL.UP P6, R14, R13, R12, R11 ;  /* 0x0400000c0d0e7389 */ /* 0x00006400000c000b */
[----:B01----:R-:W-:Y:S01]  /*1a7c0*/  ENDCOLLECTIVE ;  /* 0x000000000000791b */ /* 0x003fe20003800000 */
.L_x_15152:
[----:B------:R-:W-:Y:S01]  /*1a7d0*/  IMAD.MOV.U32 R12, RZ, RZ, 0x10 ;  /* 0x00000010ff0c7424 */ /* 0x000fe200078e00ff */
[----:B------:R-:W-:-:S05]  /*1a7e0*/  SEL R14, R14, RZ, P4 ;  /* 0x000000ff0e0e7207 */ /* 0x000fca0002000000 */
[----:B------:R-:W-:-:S04]  /*1a7f0*/  IMAD.IADD R5, R3, 0x1, R14 ;  /* 0x0000000103057824 */ /* 0x000fc800078e020e */
[----:B------:R-:W-:-:S07]  /*1a800*/  IMAD.MOV.U32 R13, RZ, RZ, R5 ;  /* 0x000000ffff0d7224 */ /* 0x000fce00078e0005 */
[----:B------:R-:W-:Y:S05]  /*1a810*/  WARPSYNC.COLLECTIVE R15, `(.L_x_15153) ;  /* 0x000000000f087348 */ /* 0x000fea0003c00000 */
[----:B------:R0:W1:Y:S02]  /*1a820*/  SHFL.UP P6, R14, R13, R12, R11 ;  /* 0x0400000c0d0e7389 */ /* 0x00006400000c000b */
[----:B01----:R-:W-:Y:S01]  /*1a830*/  ENDCOLLECTIVE ;  /* 0x000000000000791b */ /* 0x003fe20003800000 */
.L_x_15153:
        /* <DEDUP_REMOVED lines=8> */
.L_x_15154:
[----:B------:R-:W-:Y:S05]  /*1a8c0*/  BRA `(.L_x_15155) ;  /* 0xffffffb0002c7947 */ /* 0x000fea000383ffff */
.L_x_15023:
[----:B------:R-:W-:Y:S01]  /*1a8d0*/  BSSY B0, `(.L_x_15156) ;  /* 0x0000007000007945 */ /* 0x000fe20003800000 */
[----:B------:R-:W-:Y:S02]  /*1a8e0*/  IMAD.MOV.U32 R12, RZ, RZ, 0x1 ;  /* 0x00000001ff0c7424 */ /* 0x000fe400078e00ff */
[----:B------:R-:W-:Y:S02]  /*1a8f0*/  IMAD.MOV.U32 R11, RZ, RZ, RZ ;  /* 0x000000ffff0b7224 */ /* 0x000fe400078e00ff */
[----:B------:R-:W-:-:S07]  /*1a900*/  IMAD.MOV.U32 R15, RZ, RZ, -0x1 ;  /* 0xffffffffff0f7424 */ /* 0x000fce00078e00ff */
[----:B-123--:R-:W-:Y:S05]  /*1a910*/  WARPSYNC.COLLECTIVE R15, `(.L_x_15157) ;  /* 0x000000000f087348 */ /* 0x00efea0003c00000 */
[----:B------:R0:W4:Y:S02]  /*1a920*/  SHFL.UP P6, R14, R13, R12, R11 ;  /* 0x0400000c0d0e7389 */ /* 0x00012400000c000b */
[----:B01234-:R-:W-:Y:S01]  /*1a930*/  ENDCOLLECTIVE ;  /* 0x000000000000791b */ /* 0x01ffe20003800000 */
.L_x_15157:
[----:B------:R-:W-:Y:S05]  /*1a940*/  BSYNC B0 ;  /* 0x0000000000007941 */ /* 0x000fea0003800000 */
.L_x_15156:
        /* <DEDUP_REMOVED lines=8> */
.L_x_15158:
[----:B------:R-:W-:Y:S01]  /*1a9d0*/  IMAD.MOV.U32 R12, RZ, RZ, 0x4 ;  /* 0x00000004ff0c7424 */ /* 0x000fe200078e00ff */
[----:B------:R-:W-:-:S05]  /*1a9e0*/  SEL R2, R14, RZ, P2 ;  /* 0x000000ff0e027207 */ /* 0x000fca0001000000 */
[----:B------:R-:W-:-:S04]  /*1a9f0*/  IMAD.IADD R2, R13, 0x1, R2 ;  /* 0x000000010d027824 */ /* 0x000fc800078e0202 */
[----:B------:R-:W-:-:S07]  /*1aa00*/  IMAD.MOV.U32 R13, RZ, RZ, R2 ;  /* 0x000000ffff0d7224 */ /* 0x000fce00078e0002 */
[----:B------:R-:W-:Y:S05]  /*1aa10*/  WARPSYNC.COLLECTIVE R15, `(.L_x_15159) ;  /* 0x000000000f087348 */ /* 0x000fea0003c00000 */
[----:B------:R0:W1:Y:S02]  /*1aa20*/  SHFL.UP P6, R14, R13, R12, R11 ;  /* 0x0400000c0d0e7389 */ /* 0x00006400000c000b */
[----:B01----:R-:W-:Y:S01]  /*1aa30*/  ENDCOLLECTIVE ;  /* 0x000000000000791b */ /* 0x003fe20003800000 */
.L_x_15159:
[----:B------:R-:W-:Y:S01]  /*1aa40*/  IMAD.MOV.U32 R12, RZ, RZ, 0x8 ;  /* 0x00000008ff0c7424 */ /* 0x000fe200078e00ff */
[----:B------:R-:W-:-:S05]  /*1aa50*/  SEL R3, R14, RZ, P3 ;  /* 0x000000ff0e037207 */ /* 0x000fca0001800000 */
[----:B------:R-:W-:-:S04]  /*1aa60*/  IMAD.IADD R3, R2, 0x1, R3 ;  /* 0x0000000102037824 */ /* 0x000fc800078e0203 */
[----:B------:R-:W-:-:S07]  /*1aa70*/  IMAD.MOV.U32 R13, RZ, RZ, R3 ;  /* 0x000000ffff0d7224 */ /* 0x000fce00078e0003 */
[----:B------:R-:W-:Y:S05]  /*1aa80*/  WARPSYNC.COLLECTIVE R15, `(.L_x_15160) ;  /* 0x000000000f087348 */ /* 0x000fea0003c00000 */
[----:B------:R0:W1:Y:S02]  /*1aa90*/  SHFL.UP P6, R14, R13, R12, R11 ;  /* 0x0400000c0d0e7389 */ /* 0x00006400000c000b */
[----:B01----:R-:W-:Y:S01]  /*1aaa0*/  ENDCOLLECTIVE ;  /* 0x000000000000791b */ /* 0x003fe20003800000 */
.L_x_15160:
[----:B------:R-:W-:Y:S01]  /*1aab0*/  IMAD.MOV.U32 R12, RZ, RZ, 0x10 ;  /* 0x00000010ff0c7424 */ /* 0x000fe200078e00ff */
[----:B------:R-:W-:-:S05]  /*1aac0*/  SEL R14, R14, RZ, P4 ;  /* 0x000000ff0e0e7207 */ /* 0x000fca0002000000 */
[----:B------:R-:W-:-:S04]  /*1aad0*/  IMAD.IADD R5, R3, 0x1, R14 ;  /* 0x0000000103057824 */ /* 0x000fc800078e020e */
[----:B------:R-:W-:-:S07]  /*1aae0*/  IMAD.MOV.U32 R13, RZ, RZ, R5 ;  /* 0x000000ffff0d7224 */ /* 0x000fce00078e0005 */
[----:B------:R-:W-:Y:S05]  /*1aaf0*/  WARPSYNC.COLLECTIVE R15, `(.L_x_15161) ;  /* 0x000000000f087348 */ /* 0x000fea0003c00000 */
[----:B------:R0:W1:Y:S02]  /*1ab00*/  SHFL.UP P6, R14, R13, R12, R11 ;  /* 0x0400000c0d0e7389 */ /* 0x00006400000c000b */
[----:B01----:R-:W-:Y:S01]  /*1ab10*/  ENDCOLLECTIVE ;  /* 0x000000000000791b */ /* 0x003fe20003800000 */
.L_x_15161:
        /* <DEDUP_REMOVED lines=8> */
.L_x_15162:
[----:B------:R-:W-:Y:S05]  /*1aba0*/  BRA `(.L_x_15163) ;  /* 0xffffffb000187947 */ /* 0x000fea000383ffff */
.L_x_15025:
[----:B------:R-:W-:Y:S01]  /*1abb0*/  BSSY B0, `(.L_x_15164) ;  /* 0x0000006000007945 */ /* 0x000fe20003800000 */
[----:B------:R-:W-:Y:S01]  /*1abc0*/  PLOP3.LUT P6, PT, P6, PT, PT, 0x8, 0x0 ;  /* 0x000000000000781c */ /* 0x000fe200037ce170 */
[----:B------:R-:W-:-:S12]  /*1abd0*/  IMAD.MOV.U32 R15, RZ, RZ, -0x1 ;  /* 0xffffffffff0f7424 */ /* 0x000fd800078e00ff */
[----:B0123--:R-:W-:Y:S05]  /*1abe0*/  WARPSYNC.COLLECTIVE R15, `(.L_x_15165) ;  /* 0x000000000f087348 */ /* 0x00ffea0003c00000 */
[----:B------:R-:W-:Y:S01]  /*1abf0*/  VOTE.ANY R14, PT, P6 ;  /* 0x00000000000e7806 */ /* 0x000fe200030e0100 */
[----:B0123--:R-:W-:Y:S06]  /*1ac00*/  ENDCOLLECTIVE ;  /* 0x000000000000791b */ /* 0x00ffec0003800000 */
.L_x_15165:
[----:B------:R-:W-:Y:S05]  /*1ac10*/  BSYNC B0 ;  /* 0x0000000000007941 */ /* 0x000fea0003800000 */
.L_x_15164:
        /* <DEDUP_REMOVED lines=8> */
.L_x_15166:
[----:B------:R-:W-:Y:S02]  /*1aca0*/  IMAD.IADD R19, R12, 0x1, R19 ;  /* 0x000000010c137824 */ /* 0x000fe400078e0213 */
[----:B------:R-:W-:Y:S02]  /*1acb0*/  IMAD.MOV.U32 R13, RZ, RZ, R4 ;  /* 0x000000ffff0d7224 */ /* 0x000fe400078e0004 */
[----:B------:R-:W-:-:S07]  /*1acc0*/  IMAD.MOV.U32 R17, RZ, RZ, R14 ;  /* 0x000000ffff117224 */ /* 0x000fce00078e000e */
[----:B------:R-:W-:Y:S05]  /*1acd0*/  WARPSYNC.COLLECTIVE R15, `(.L_x_15167) ;  /* 0x000000000f087348 */ /* 0x000fea0003c00000 */
[----:B------:R0:W1:Y:S02]  /*1ace0*/  SHFL.IDX P6, R14, R13, R12, R11 ;  /* 0x0000000c0d0e7389 */ /* 0x00006400000c000b */
[----:B01----:R-:W-:Y:S01]  /*1acf0*/  ENDCOLLECTIVE ;  /* 0x000000000000791b */ /* 0x003fe20003800000 */
.L_x_15167:
[----:B------:R-:W-:Y:S01]  /*1ad00*/  IMAD.MOV.U32 R4, RZ, RZ, R14 ;  /* 0x000000ffff047224 */ /* 0x000fe200078e000e */
[----:B------:R-:W-:Y:S06]  /*1ad10*/  BRA `(.L_x_15168) ;  /* 0xffffffac00fc7947 */ /* 0x000fec000383ffff */
.L_x_15027:
[----:B------:R-:W-:Y:S01]  /*1ad20*/  BSSY B0, `(.L_x_15169) ;  /* 0x0000007000007945 */ /* 0x000fe20003800000 */
[----:B------:R-:W-:Y:S02]  /*1ad30*/  IMAD.MOV.U32 R13, RZ, RZ, R2 ;  /* 0x000000ffff0d7224 */ /* 0x000fe400078e0002 */
[----:B------:R-:W-:Y:S02]  /*1ad40*/  IMAD.MOV.U32 R11, RZ, RZ, 0x1f ;  /* 0x0000001fff0b7424 */ /* 0x000fe400078e00ff */
[----:B------:R-:W-:-:S07]  /*1ad50*/  IMAD.MOV.U32 R15, RZ, RZ, -0x1 ;  /* 0xffffffffff0f7424 */ /* 0x000fce00078e00ff */
[----:B0123--:R-:W-:Y:S05]  /*1ad60*/  WARPSYNC.COLLECTIVE R15, `(.L_x_15170) ;  /* 0x000000000f087348 */ /* 0x00ffea0003c00000 */
[----:B------:R4:W0:Y:S02]  /*1ad70*/  SHFL.IDX P6, R14, R13, R12, R11 ;  /* 0x0000000c0d0e7389 */ /* 0x00082400000c000b */
[----:B01234-:R-:W-:Y:S01]  /*1ad80*/  ENDCOLLECTIVE ;  /* 0x000000000000791b */ /* 0x01ffe20003800000 */
.L_x_15170:
[----:B------:R-:W-:Y:S05]  /*1ad90*/  BSYNC B0 ;  /* 0x0000000000007941 */ /* 0x000fea0003800000 */
.L_x_15169:
[----:B------:R-:W-:Y:S01]  /*1ada0*/  IMAD.MOV.U32 R6, RZ, RZ, R14 ;  /* 0x000000ffff067224 */ /* 0x000fe200078e000e */
[----:B------:R-:W-:Y:S06]  /*1adb0*/  BRA `(.L_x_15026) ;  /* 0xffffffac00ec7947 */ /* 0x000fec000383ffff */
.L_x_15033:
[----:B-1----:R1:W4:Y:S02]  /*1adc0*/  SYNCS.PHASECHK.TRANS64.TRYWAIT P0, [R5+URZ+0x32420], R0 ;  /* 0x03242000050075a7 */ /* 0x002324000800017f */
[----:B----4-:R-:W-:Y:S05]  /*1add0*/  @!P0 NANOSLEEP.SYNCS 0x989680 ;  /* 0x009896800000895d */ /* 0x010fea0003900000 */
[----:B------:R-:W4:Y:S02]  /*1ade0*/  @!P0 SYNCS.PHASECHK.TRANS64 P0, [R5+URZ+0x32420], R0 ;  /* 0x03242000050085a7 */ /* 0x000f24000800007f */
[----:B----4-:R-:W-:Y:S05]  /*1adf0*/  @!P0 BRA `(.L_x_15033) ;  /* 0xfffffffc00f08947 */ /* 0x010fea000383ffff */
[----:B------:R-:W-:Y:S05]  /*1ae00*/  BRA `(.L_x_15171) ;  /* 0xffffffb800447947 */ /* 0x000fea000383ffff */
.L_x_15034:
        /* <DEDUP_REMOVED lines=11> */
.L_x_15173:
[----:B------:R-:W-:Y:S05]  /*1aec0*/  BSYNC B0 ;  /* 0x0000000000007941 */ /* 0x000fea0003800000 */
.L_x_15172:
[----:B------:R-:W-:Y:S05]  /*1aed0*/  BRA `(.L_x_15174) ;  /* 0xffffffb8002c7947 */ /* 0x000fea000383ffff */
.L_x_15037:
[----:B------:R-:W-:Y:S01]  /*1aee0*/  BSSY B1, `(.L_x_15175) ;  /* 0x0000006000017945 */ /* 0x000fe20003800000 */
[----:B------:R-:W-:-:S07]  /*1aef0*/  IMAD.MOV.U32 R15, RZ, RZ, -0x1 ;  /* 0xffffffffff0f7424 */ /* 0x000fce00078e00ff */
[----:B0123--:R-:W-:Y:S05]  /*1af00*/  WARPSYNC.COLLECTIVE R15, `(.L_x_15176) ;  /* 0x000000000f0c7348 */ /* 0x00ffea0003c00000 */
[----:B------:R-:W-:Y:S02]  /*1af10*/  ELECT P6, UR62, PT ;  /* 0x00000000003e782f */ /* 0x000fe400038c0000 */
[----:B------:R-:W-:Y:S01]  /*1af20*/  MOV R14, UR62 ;  /* 0x0000003e000e7c02 */ /* 0x000fe20008000f00 */
[----:B0123--:R-:W-:Y:S10]  /*1af30*/  ENDCOLLECTIVE ;  /* 0x000000000000791b */ /* 0x00fff40003800000 */
.L_x_15176:
[----:B------:R-:W-:Y:S05]  /*1af40*/  BSYNC B1 ;  /* 0x0000000000017941 */ /* 0x000fea0003800000 */
.L_x_15175:
[----:B------:R-:W-:Y:S05]  /*1af50*/  BRA `(.L_x_15177) ;  /* 0xffffffb800247947 */ /* 0x000fea000383ffff */
.L_x_15039:
[----:B-1----:R1:W4:Y:S02]  /*1af60*/  SYNCS.PHASECHK.TRANS64.TRYWAIT P1, [R3+URZ+0x32440], R2 ;  /* 0x03244002030075a7 */ /* 0x002324000802017f */
[----:B----4-:R-:W-:Y:S05]  /*1af70*/  @!P1 NANOSLEEP.SYNCS 0x989680 ;  /* 0x009896800000995d */ /* 0x010fea0003900000 */
[----:B------:R-:W4:Y:S02]  /*1af80*/  @!P1 SYNCS.PHASECHK.TRANS64 P1, [R3+URZ+0x32440], R2 ;  /* 0x03244002030095a7 */ /* 0x000f24000802007f */
[----:B----4-:R-:W-:Y:S05]  /*1af90*/  @!P1 BRA `(.L_x_15039) ;  /* 0xfffffffc00f09947 */ /* 0x010fea000383ffff */
[----:B------:R-:W-:Y:S05]  /*1afa0*/  BRA `(.L_x_15178) ;  /* 0xffffffb8004c7947 */ /* 0x000fea000383ffff */
.L_x_15041:
[----:B----4-:R4:W0:Y:S02]  /*1afb0*/  SYNCS.PHASECHK.TRANS64.TRYWAIT P1, [R5+URZ+0x32440], R0 ;  /* 0x03244000050075a7 */ /* 0x010824000802017f */
[----:B0-----:R-:W-:Y:S05]  /*1afc0*/  @!P1 NANOSLEEP.SYNCS 0x989680 ;  /* 0x009896800000995d */ /* 0x001fea0003900000 */
[----:B------:R-:W0:Y:S02]  /*1afd0*/  @!P1 SYNCS.PHASECHK.TRANS64 P1, [R5+URZ+0x32440], R0 ;  /* 0x03244000050095a7 */ /* 0x000e24000802007f */
[----:B0-----:R-:W-:Y:S05]  /*1afe0*/  @!P1 BRA `(.L_x_15041) ;  /* 0xfffffffc00f09947 */ /* 0x001fea000383ffff */
[----:B------:R-:W-:Y:S05]  /*1aff0*/  BRA `(.L_x_15179) ;  /* 0xffffffb800587947 */ /* 0x000fea000383ffff */
.L_x_15043:
[----:B------:R0:W0:Y:S02]  /*1b000*/  SYNCS.PHASECHK.TRANS64.TRYWAIT P1, [R3+URZ+0x32460], R2 ;  /* 0x03246002030075a7 */ /* 0x000024000802017f */
[----:B0-----:R-:W-:Y:S05]  /*1b010*/  @!P1 NANOSLEEP.SYNCS 0x989680 ;  /* 0x009896800000995d */ /* 0x001fea0003900000 */
[----:B------:R-:W0:Y:S02]  /*1b020*/  @!P1 SYNCS.PHASECHK.TRANS64 P1, [R3+URZ+0x32460], R2 ;  /* 0x03246002030095a7 */ /* 0x000e24000802007f */
[----:B0-----:R-:W-:Y:S05]  /*1b030*/  @!P1 BRA `(.L_x_15043) ;  /* 0xfffffffc00f09947 */ /* 0x001fea000383ffff */
[----:B------:R-:W-:Y:S05]  /*1b040*/  BRA `(.L_x_15180) ;  /* 0xffffffb800547947 */ /* 0x000fea000383ffff */
.L_x_15181:
        /* <DEDUP_REMOVED lines=11> */
.L_x_15784:


//--------------------- .text._ZN7cutlass13device_kernelIN5flash11enable_sm90INS1_16FlashAttnFwdSm90INS1_25CollectiveMainloopFwdSm90ILi2EN4cute5tupleIJNS5_1CILi1EEES8_S8_EEENS6_IJNS7_ILi128EEENS7_ILi96EEENS7_ILi64EEEEEELi256ENS_6half_tEfNS_4arch4Sm90ELb1ELb0ELb1ELb1ELb1ELb1ELb1ELb1ELb0ELb1ELb1ELb0EEENS1_21CollectiveEpilogueFwdINS6_IJSA_NS7_ILi256EEESB_EEES9_SE_SG_Li256ELb1ELb1ELb1ELb0EEENS1_36VarlenDynamicPersistentTileSchedulerILi128ELi96ELi256ELi128ELb1ELb1ELb1ELb1ELb1ELb1EEEEEEEEEvNT_6ParamsE --------------------------
	.section	.text._ZN7cutlass13device_kernelIN5flash11enable_sm90INS1_16FlashAttnFwdSm90INS1_25CollectiveMainloopFwdSm90ILi2EN4cute5tupleIJNS5_1CILi1EEES8_S8_EEENS6_IJNS7_ILi128EEENS7_ILi96EEENS7_ILi64EEEEEELi256ENS_6half_tEfNS_4arch4Sm90ELb1ELb0ELb1ELb1ELb1ELb1ELb1ELb1ELb0ELb1ELb1ELb0EEENS1_21CollectiveEpilogueFwdINS6_IJSA_NS7_ILi256EEESB_EEES9_SE_SG_Li256ELb1ELb1ELb1ELb0EEENS1_36VarlenDynamicPersistentTileSchedulerILi128ELi96ELi256ELi128ELb1ELb1ELb1ELb1ELb1ELb1EEEEEEEEEvNT_6ParamsE,"ax",@progbits
	.align	128
.text._ZN7cutlass13device_kernelIN5flash11enable_sm90INS1_16FlashAttnFwdSm90INS1_25CollectiveMainloopFwdSm90ILi2EN4cute5tupleIJNS5_1CILi1EEES8_S8_EEENS6_IJNS7_ILi128EEENS7_ILi96EEENS7_ILi64EEEEEELi256ENS_6half_tEfNS_4arch4Sm90ELb1ELb0ELb1ELb1ELb1ELb1ELb1ELb1ELb0ELb1ELb1ELb0EEENS1_21CollectiveEpilogueFwdINS6_IJSA_NS7_ILi256EEESB_EEES9_SE_SG_Li256ELb1ELb1ELb1ELb0EEENS1_36VarlenDynamicPersistentTileSchedulerILi128ELi96ELi256ELi128ELb1ELb1ELb1ELb1ELb1ELb1EEEEEEEEEvNT_6ParamsE:
        .type           _ZN7cutlass13device_kernelIN5flash11enable_sm90INS1_16FlashAttnFwdSm90INS1_25CollectiveMainloopFwdSm90ILi2EN4cute5tupleIJNS5_1CILi1EEES8_S8_EEENS6_IJNS7_ILi128EEENS7_ILi96EEENS7_ILi64EEEEEELi256ENS_6half_tEfNS_4arch4Sm90ELb1ELb0ELb1ELb1ELb1ELb1ELb1ELb1ELb0ELb1ELb1ELb0EEENS1_21CollectiveEpilogueFwdINS6_IJSA_NS7_ILi256EEESB_EEES9_SE_SG_Li256ELb1ELb1ELb1ELb0EEENS1_36VarlenDynamicPersistentTileSchedulerILi128ELi96ELi256ELi128ELb1ELb1ELb1ELb1ELb1ELb1EEEEEEEEEvNT_6ParamsE,@function
        .size           _ZN7cutlass13device_kernelIN5flash11enable_sm90INS1_16FlashAttnFwdSm90INS1_25CollectiveMainloopFwdSm90ILi2EN4cute5tupleIJNS5_1CILi1EEES8_S8_EEENS6_IJNS7_ILi128EEENS7_ILi96EEENS7_ILi64EEEEEELi256ENS_6half_tEfNS_4arch4Sm90ELb1ELb0ELb1ELb1ELb1ELb1ELb1ELb1ELb0ELb1ELb1ELb0EEENS1_21CollectiveEpilogueFwdINS6_IJSA_NS7_ILi256EEESB_EEES9_SE_SG_Li256ELb1ELb1ELb1ELb0EEENS1_36VarlenDynamicPersistentTileSchedulerILi128ELi96ELi256ELi128ELb1ELb1ELb1ELb1ELb1ELb1EEEEEEEEEvNT_6ParamsE,(.L_x_15785 - _ZN7cutlass13device_kernelIN5flash11enable_sm90INS1_16FlashAttnFwdSm90INS1_25CollectiveMainloopFwdSm90ILi2EN4cute5tupleIJNS5_1CILi1EEES8_S8_EEENS6_IJNS7_ILi128EEENS7_ILi96EEENS7_ILi64EEEEEELi256ENS_6half_tEfNS_4arch4Sm90ELb1ELb0ELb1ELb1ELb1ELb1ELb1ELb1ELb0ELb1ELb1ELb0EEENS1_21CollectiveEpilogueFwdINS6_IJSA_NS7_ILi256EEESB_EEES9_SE_SG_Li256ELb1ELb1ELb1ELb0EEENS1_36VarlenDynamicPersistentTileSchedulerILi128ELi96ELi256ELi128ELb1ELb1ELb1ELb1ELb1ELb1EEEEEEEEEvNT_6ParamsE)
        .other          _ZN7cutlass13device_kernelIN5flash11enable_sm90INS1_16FlashAttnFwdSm90INS1_25CollectiveMainloopFwdSm90ILi2EN4cute5tupleIJNS5_1CILi1EEES8_S8_EEENS6_IJNS7_ILi128EEENS7_ILi96EEENS7_ILi64EEEEEELi256ENS_6half_tEfNS_4arch4Sm90ELb1ELb0ELb1ELb1ELb1ELb1ELb1ELb1ELb0ELb1ELb1ELb0EEENS1_21CollectiveEpilogueFwdINS6_IJSA_NS7_ILi256EEESB_EEES9_SE_SG_Li256ELb1ELb1ELb1ELb0EEENS1_36VarlenDynamicPersistentTileSchedulerILi128ELi96ELi256ELi128ELb1ELb1ELb1ELb1ELb1ELb1EEEEEEEEEvNT_6ParamsE,@"STO_CUDA_ENTRY STV_DEFAULT"
_ZN7cutlass13device_kernelIN5flash11enable_sm90INS1_16FlashAttnFwdSm90INS1_25CollectiveMainloopFwdSm90ILi2EN4cute5tupleIJNS5_1CILi1EEES8_S8_EEENS6_IJNS7_ILi128EEENS7_ILi96EEENS7_ILi64EEEEEELi256ENS_6half_tEfNS_4arch4Sm90ELb1ELb0ELb1ELb1ELb1ELb1ELb1ELb1ELb0ELb1ELb1ELb0EEENS1_21CollectiveEpilogueFwdINS6_IJSA_NS7_ILi256EEESB_EEES9_SE_SG_Li256ELb1ELb1ELb1ELb0EEENS1_36VarlenDynamicPersistentTileSchedulerILi128ELi96ELi256ELi128ELb1ELb1ELb1ELb1ELb1ELb1EEEEEEEEEvNT_6ParamsE:
        /* <DEDUP_REMOVED lines=18> */
.L_x_15183:
[----:B------:R-:W-:Y:S05]  /*0120*/  BSYNC B0 ;  /* 0x0000000000007941 */ /* 0x000fea0003800000 */
.L_x_15182:
        /* <DEDUP_REMOVED lines=43> */
.L_x_15184:
        /* <DEDUP_REMOVED lines=22> */
.L_x_15185:
        /* <DEDUP_REMOVED lines=18> */
.L_x_15186:
        /* <DEDUP_REMOVED lines=22> */
.L_x_15187:
        /* <DEDUP_REMOVED lines=22> */
.L_x_15188:
        /* <DEDUP_REMOVED lines=8> */
.L_x_15191:
        /* <DEDUP_REMOVED lines=21> */
[----:B------:R-:W-:Y:S01]  /*0af0*/  CS2R R18, SRZ ;  /* 0x0000000000127805 */ /* 0x000fe2000001ff00 */
[----:B------:R-:W-:Y:S01]  /*0b00*/  IMAD.MOV.U32 R206, RZ, RZ, RZ ;  /* 0x000000ffffce7224 */ /* 0x000fe200078e00ff */
[----:B------:R-:W-:Y:S01]  /*0b10*/  ULOP3.LUT UR47, UR36, 0x1, URZ, 0xfc, !UPT ;  /* 0x00000001242f7892 */ /* 0x000fe2000f8efc3f */
[----:B------:R-:W-:Y:S01]  /*0b20*/  IMAD.MOV.U32 R204, RZ, RZ, RZ ;  /* 0x000000ffffcc7224 */ /* 0x000fe200078e00ff */
[----:B------:R-:W-:-:S04]  /*0b30*/  SHF.R.S32.HI R3, RZ, 0x1f, R0 ;  /* 0x0000001fff037819 */ /* 0x000fc80000011400 */
        /* <DEDUP_REMOVED lines=15> */
[----:B------:R-:W-:Y:S02]  /*0c30*/  LEA.HI R9, R9, R20, RZ, 0x5 ;  /* 0x0000001409097211 */ /* 0x000fe400078f28ff */
[----:B------:R-:W-:Y:S02]  /*0c40*/  LEA.HI R8, R8, R11, RZ, 0x3 ;  /* 0x0000000b08087211 */ /* 0x000fe400078f18ff */
[----:B------:R-:W-:Y:S02]  /*0c50*/  LOP3.LUT R6, R6, 0x1ffffffe, RZ, 0xc0, !PT ;  /* 0x1ffffffe06067812 */ /* 0x000fe400078ec0ff */
[----:B------:R-:W-:Y:S01]  /*0c60*/  LOP3.LUT R12, R8, 0xfffffff8, RZ, 0xc0, !PT ;  /* 0xfffffff8080c7812 */ /* 0x000fe200078ec0ff */
[----:B------:R-:W-:Y:S01]  /*0c70*/  IMAD.IADD R8, R5, 0x1, -R2 ;  /* 0x0000000105087824 */ /* 0x000fe200078e0a02 */
[-C--:B------:R-:W-:Y:S01]  /*0c80*/  LEA.HI R2, R3, R0.reuse, RZ, 0x5 ;  /* 0x0000000003027211 */ /* 0x080fe200078f28ff */
[----:B------:R-:W-:Y:S01]  /*0c90*/  IMAD.IADD R6, R7, 0x1, -R6 ;  /* 0x0000000107067824 */ /* 0x000fe200078e0a06 */
[----:B------:R-:W-:Y:S01]  /*0ca0*/  LEA.HI R3, R3, R0, RZ, 0x3 ;  /* 0x0000000003037211 */ /* 0x000fe200078f18ff */
[----:B------:R-:W-:Y:S01]  /*0cb0*/  IMAD.IADD R12, R11, 0x1, -R12 ;  /* 0x000000010b0c7824 */ /* 0x000fe200078e0a0c */
[----:B------:R-:W-:-:S02]  /*0cc0*/  SHF.R.S32.HI R9, RZ, 0x5, R9 ;  /* 0x00000005ff097819 */ /* 0x000fc40000011409 */
[----:B------:R-:W-:Y:S02]  /*0cd0*/  LOP3.LUT R5, R4, 0x3fffff0, RZ, 0xc0, !PT ;  /* 0x03fffff004057812 */ /* 0x000fe400078ec0ff */
[----:B------:R-:W-:Y:S01]  /*0ce0*/  LOP3.LUT R7, R3, 0xfffffff8, RZ, 0xc0, !PT ;  /* 0xfffffff803077812 */ /* 0x000fe200078ec0ff */
[----:B------:R-:W-:Y:S01]  /*0cf0*/  IMAD R9, R9, 0x10, R12 ;  /* 0x0000001009097824 */ /* 0x000fe200078e020c */
[----:B------:R-:W-:Y:S02]  /*0d00*/  LOP3.LUT R3, R202, 0xfffffffc, RZ, 0xc0, !PT ;  /* 0xfffffffcca037812 */ /* 0x000fe400078ec0ff */
[----:B------:R-:W-:Y:S01]  /*0d10*/  SHF.R.S32.HI R202, RZ, 0x2, R202 ;  /* 0x00000002ffca7819 */ /* 0x000fe200000114ca */
[----:B------:R-:W-:Y:S01]  /*0d20*/  IMAD R8, R8, 0x40, R9 ;  /* 0x0000004008087824 */ /* 0x000fe200078e0209 */
[----:B------:R-:W-:Y:S01]  /*0d30*/  SHF.R.S32.HI R16, RZ, 0x5, R2 ;  /* 0x00000005ff107819 */ /* 0x000fe20000011402 */
[C---:B------:R-:W-:Y:S01]  /*0d40*/  IMAD.IADD R3, R0.reuse, 0x1, -R3 ;  /* 0x0000000100037824 */ /* 0x040fe200078e0a03 */
[----:B------:R-:W-:Y:S01]  /*0d50*/  IADD3 R5, R0, -R5, RZ ;  /* 0x8000000500057210 */ /* 0x000fe20007ffe0ff */
[----:B------:R-:W-:Y:S01]  /*0d60*/  VIADD R9, R202, 0x40 ;  /* 0x00000040ca097836 */ /* 0x000fe20000000000 */
[----:B------:R-:W-:Y:S01]  /*0d70*/  LOP3.LUT R10, R10, 0x7ffffffc, RZ, 0xc0, !PT ;  /* 0x7ffffffc0a0a7812 */ /* 0x000fe200078ec0ff */
[----:B------:R0:W-:Y:S01]  /*0d80*/  STL [R1+0xbc], R16 ;  /* 0x0000bc1001007387 */ /* 0x0001e20000100800 */
[----:B------:R-:W-:Y:S01]  /*0d90*/  IMAD.IADD R222, R0, 0x1, -R7 ;  /* 0x0000000100de7824 */ /* 0x000fe200078e0a07 */
[----:B------:R-:W-:Y:S01]  /*0da0*/  LEA.HI R0, R3, R3, RZ, 0x1 ;  /* 0x0000000303007211 */ /* 0x000fe200078f08ff */
[----:B------:R-:W-:Y:S01]  /*0db0*/  IMAD R5, R16, 0x10, R5 ;  /* 0x0000001010057824 */ /* 0x000fe200078e0205 */
[----:B------:R-:W-:Y:S01]  /*0dc0*/  SHF.R.S32.HI R4, RZ, 0x1f, R9 ;  /* 0x0000001fff047819 */ /* 0x000fe20000011409 */
[----:B------:R-:W-:Y:S01]  /*0dd0*/  IMAD.SHL.U32 R2, R9, 0x40, RZ ;  /* 0x0000004009027824 */ /* 0x000fe200078e00ff */
[----:B------:R-:W-:Y:S01]  /*0de0*/  LOP3.LUT R0, R0, 0x1ffffffe, RZ, 0xc0, !PT ;  /* 0x1ffffffe00007812 */ /* 0x000fe200078ec0ff */
[----:B------:R-:W-:Y:S01]  /*0df0*/  IMAD.MOV.U32 R7, RZ, RZ, R15 ;  /* 0x000000ffff077224 */ /* 0x000fe200078e000f */
[----:B------:R-:W-:Y:S01]  /*0e00*/  LEA.HI R4, R4, R9, RZ, 0x3 ;  /* 0x0000000904047211 */ /* 0x000fe200078f18ff */
[C---:B------:R-:W-:Y:S01]  /*0e10*/  IMAD.SHL.U32 R200, R3.reuse, 0x4, RZ ;  /* 0x0000000403c87824 */ /* 0x040fe200078e00ff */
[C---:B------:R-:W-:Y:S01]  /*0e20*/  IADD3 R0, R3.reuse, -R0, RZ ;  /* 0x8000000003007210 */ /* 0x040fe20007ffe0ff */
[----:B0-----:R-:W-:Y:S01]  /*0e30*/  IMAD.SHL.U32 R16, R3, 0x8, RZ ;  /* 0x0000000803107824 */ /* 0x001fe200078e00ff */
[----:B------:R-:W-:Y:S01]  /*0e40*/  LOP3.LUT R3, R2, 0x1c0, RZ, 0xc0, !PT ;  /* 0x000001c002037812 */ /* 0x000fe200078ec0ff */
[----:B------:R-:W-:Y:S01]  /*0e50*/  IMAD.SHL.U32 R4, R4, 0x40, RZ ;  /* 0x0000004004047824 */ /* 0x000fe200078e00ff */
[----:B------:R-:W-:Y:S01]  /*0e60*/  STL [R1+0x1e4], R8 ;  /* 0x0001e40801007387 */ /* 0x000fe20000100800 */
[C---:B------:R-:W-:Y:S01]  /*0e70*/  VIADD R226, R16.reuse, 0x40 ;  /* 0x0000004010e27836 */ /* 0x040fe20000000000 */
[C---:B------:R-:W-:Y:S01]  /*0e80*/  IADD3 R227, R16.reuse, 0xe0, RZ ;  /* 0x000000e010e37810 */ /* 0x040fe20007ffe0ff */
[C---:B------:R-:W-:Y:S01]  /*0e90*/  VIADD R225, R16.reuse, 0x60 ;  /* 0x0000006010e17836 */ /* 0x040fe20000000000 */
[----:B------:R-:W-:Y:S01]  /*0ea0*/  STL [R1+0xd8], RZ ;  /* 0x0000d8ff01007387 */ /* 0x000fe20000100800 */
[C---:B------:R-:W-:Y:S01]  /*0eb0*/  VIADD R224, R16.reuse, 0x80 ;  /* 0x0000008010e07836 */ /* 0x040fe20000000000 */
[----:B------:R-:W-:Y:S01]  /*0ec0*/  SHF.R.S32.HI R24, RZ, 0x1f, R226 ;  /* 0x0000001fff187819 */ /* 0x000fe200000114e2 */
[C---:B------:R-:W-:Y:S01]  /*0ed0*/  VIADD R223, R16.reuse, 0xa0 ;  /* 0x000000a010df7836 */ /* 0x040fe20000000000 */
[----:B------:R-:W-:Y:S01]  /*0ee0*/  SHF.R.S32.HI R21, RZ, 0x1f, R225 ;  /* 0x0000001fff157819 */ /* 0x000fe200000114e1 */
[----:B------:R-:W-:Y:S01]  /*0ef0*/  VIADD R228, R16, 0xc0 ;  /* 0x000000c010e47836 */ /* 0x000fe20000000000 */
[----:B------:R-:W-:Y:S01]  /*0f00*/  SHF.R.S32.HI R15, RZ, 0x1f, R224 ;  /* 0x0000001fff0f7819 */ /* 0x000fe200000114e0 */
[----:B------:R0:W-:Y:S01]  /*0f10*/  STL [R1+0xac], R24 ;  /* 0x0000ac1801007387 */ /* 0x0001e20000100800 */
[----:B------:R-:W-:Y:S01]  /*0f20*/  SHF.R.U32.HI R12, RZ, 0x3, R3 ;  /* 0x00000003ff0c7819 */ /* 0x000fe20000011603 */
[----:B------:R-:W-:Y:S01]  /*0f30*/  IMAD.IADD R10, R20, 0x1, -R10 ;  /* 0x00000001140a7824 */ /* 0x000fe200078e0a0a */
[----:B------:R-:W-:Y:S01]  /*0f40*/  LOP3.LUT R3, R3, 0x38, R16, 0xf8, !PT ;  /* 0x0000003803037812 */ /* 0x000fe200078ef810 */
[----:B------:R1:W-:Y:S01]  /*0f50*/  STL [R1+0xa8], R21 ;  /* 0x0000a81501007387 */ /* 0x0003e20000100800 */
[----:B------:R-:W-:Y:S01]  /*0f60*/  LOP3.LUT R4, R4, 0xfffffe00, RZ, 0xc0, !PT ;  /* 0xfffffe0004047812 */ /* 0x000fe200078ec0ff */
[----:B------:R-:W-:Y:S01]  /*0f70*/  IMAD R11, R5, 0x8, R6 ;  /* 0x00000008050b7824 */ /* 0x000fe200078e0206 */
[----:B------:R-:W-:Y:S01]  /*0f80*/  MOV R6, R14 ;  /* 0x0000000e00067202 */ /* 0x000fe20000000f00 */
[----:B------:R2:W-:Y:S01]  /*0f90*/  STL [R1+0xa4], R15 ;  /* 0x0000a40f01007387 */ /* 0x0005e20000100800 */
[----:B------:R-:W-:Y:S01]  /*0fa0*/  LOP3.LUT R3, R4, R3, R12, 0xf6, !PT ;  /* 0x0000000304037212 */ /* 0x000fe200078ef60c */
[----:B------:R-:W-:Y:S01]  /*0fb0*/  IMAD.SHL.U32 R44, R10, 0x2, RZ ;  /* 0x000000020a2c7824 */ /* 0x000fe200078e00ff */
[----:B0-----:R-:W-:Y:S01]  /*0fc0*/  SHF.R.S32.HI R24, RZ, 0x1f, R223 ;  /* 0x0000001fff187819 */ /* 0x001fe200000114df */
[----:B------:R-:W-:Y:S01]  /*0fd0*/  IMAD.SHL.U32 R222, R222, 0x8, RZ ;  /* 0x00000008dede7824 */ /* 0x000fe200078e00ff */
[----:B------:R-:W-:Y:S01]  /*0fe0*/  SHF.R.S32.HI R17, RZ, 0x1f, R16 ;  /* 0x0000001fff117819 */ /* 0x000fe20000011410 */
[----:B------:R-:W-:Y:S01]  /*0ff0*/  IMAD R3, R3, 0x2, R22 ;  /* 0x0000000203037824 */ /* 0x000fe200078e0216 */
[----:B-1----:R-:W-:Y:S01]  /*1000*/  SHF.R.S32.HI R21, RZ, 0x1f, R228 ;  /* 0x0000001fff157819 */ /* 0x002fe200000114e4 */
[----:B------:R-:W-:Y:S01]  /*1010*/  STL [R1+0xa0], R24 ;  /* 0x0000a01801007387 */ /* 0x000fe20000100800 */
[C---:B------:R-:W-:Y:S01]  /*1020*/  VIADD R43, R44.reuse, 0x8 ;  /* 0x000000082c2b7836 */ /* 0x040fe20000000000 */
[----:B--2---:R-:W-:Y:S01]  /*1030*/  SHF.R.S32.HI R15, RZ, 0x1f, R227 ;  /* 0x0000001fff0f7819 */ /* 0x004fe200000114e3 */
[C---:B------:R-:W-:Y:S01]  /*1040*/  VIADD R42, R44.reuse, 0x10 ;  /* 0x000000102c2a7836 */ /* 0x040fe20000000000 */
        /* <DEDUP_REMOVED lines=8> */
[----:B------:R1:W-:Y:S01]  /*10d0*/  STL [R1+0xc0], R4 ;  /* 0x0000c00401007387 */ /* 0x0003e20000100800 */
[C---:B------:R-:W-:Y:S01]  /*10e0*/  VIADD R36, R44.reuse, 0x40 ;  /* 0x000000402c247836 */ /* 0x040fe20000000000 */
[----:B------:R-:W-:Y:S01]  /*10f0*/  SHF.R.S32.HI R9, RZ, 0x1f, R222 ;  /* 0x0000001fff097819 */ /* 0x000fe200000114de */
[C---:B------:R-:W-:Y:S01]  /*1100*/  VIADD R35, R44.reuse, 0x48 ;  /* 0x000000482c237836 */ /* 0x040fe20000000000 */
[----:B------:R-:W-:Y:S01]  /*1110*/  STL [R1+0xb4], R44 ;  /* 0x0000b42c01007387 */ /* 0x000fe20000100800 */
[C---:B------:R-:W-:Y:S01]  /*1120*/  VIADD R34, R44.reuse, 0x50 ;  /* 0x000000502c227836 */ /* 0x040fe20000000000 */
[C---:B0-----:R-:W-:Y:S01]  /*1130*/  IADD3 R15, R44.reuse, 0xb8, RZ ;  /* 0x000000b82c0f7810 */ /* 0x041fe20007ffe0ff */
[----:B------:R-:W-:-:S02]  /*1140*/  VIADD R33, R44, 0x58 ;  /* 0x000000582c217836 */ /* 0x000fc40000000000 */
[C---:B------:R-:W-:Y:S01]  /*1150*/  VIADD R32, R44.reuse, 0x60 ;  /* 0x000000602c207836 */ /* 0x040fe20000000000 */
[----:B-1----:R-:W-:Y:S01]  /*1160*/  SHF.L.U32 R4, R11, 0x3, RZ ;  /* 0x000000030b047819 */ /* 0x002fe200000006ff */
[C---:B------:R-:W-:Y:S02]  /*1170*/  VIADD R31, R44.reuse, 0x68 ;  /* 0x000000682c1f7836 */ /* 0x040fe40000000000 */
[C---:B------:R-:W-:Y:S02]  /*1180*/  VIADD R30, R44.reuse, 0x70 ;  /* 0x000000702c1e7836 */ /* 0x040fe40000000000 */
[----:B------:R-:W-:Y:S01]  /*1190*/  STL [R1+0x1e8], R4 ;  /* 0x0001e80401007387 */ /* 0x000fe20000100800 */
[C---:B------:R-:W-:Y:S02]  /*11a0*/  VIADD R28, R44.reuse, 0x80 ;  /* 0x000000802c1c7836 */ /* 0x040fe40000000000 */
[----:B------:R-:W-:Y:S01]  /*11b0*/  VIADD R27, R44, 0x88 ;  /* 0x000000882c1b7836 */ /* 0x000fe20000000000 */
[----:B------:R-:W-:Y:S01]  /*11c0*/  STL [R1+0x1e0], R3 ;  /* 0x0001e00301007387 */ /* 0x000fe20000100800 */
[----:B------:R-:W-:-:S02]  /*11d0*/  IMAD.MOV.U32 R5, RZ, RZ, R13 ;  /* 0x000000ffff057224 */ /* 0x000fc400078e000d */
[----:B------:R-:W-:Y:S01]  /*11e0*/  VIADD R14, R222, 0x40 ;  /* 0x00000040de0e7836 */ /* 0x000fe20000000000 */
[----:B------:R0:W-:Y:S01]  /*11f0*/  STL [R1+0x158], R43 ;  /* 0x0001582b01007387 */ /* 0x0001e20000100800 */
[----:B------:R-:W-:Y:S02]  /*1200*/  VIADD R26, R44, 0x90 ;  /* 0x000000902c1a7836 */ /* 0x000fe40000000000 */
        /* <DEDUP_REMOVED lines=8> */
[----:B------:R-:W-:Y:S01]  /*1290*/  VIADD R20, R44, 0xb0 ;  /* 0x000000b02c147836 */ /* 0x000fe20000000000 */
[----:B------:R3:W-:Y:S01]  /*12a0*/  STL [R1+0x14c], R40 ;  /* 0x00014c2801007387 */ /* 0x0007e20000100800 */
[----:B------:R-:W-:Y:S01]  /*12b0*/  VIADD R9, R222, 0xc0 ;  /* 0x000000c0de097836 */ /* 0x000fe20000000000 */
[----:B0-----:R-:W-:Y:S01]  /*12c0*/  SHF.R.S32.HI R43, RZ, 0x1f, R43 ;  /* 0x0000001fff2b7819 */ /* 0x001fe2000001142b */
[C---:B------:R-:W-:Y:S01]  /*12d0*/  VIADD R14, R44.reuse, 0xc0 ;  /* 0x000000c02c0e7836 */ /* 0x040fe20000000000 */
[----:B------:R0:W-:Y:S01]  /*12e0*/  STL [R1+0x148], R39 ;  /* 0x0001482701007387 */ /* 0x0001e20000100800 */
[C---:B------:R-:W-:Y:S01]  /*12f0*/  VIADD R13, R44.reuse, 0xc8 ;  /* 0x000000c82c0d7836 */ /* 0x040fe20000000000 */
[----:B------:R-:W-:Y:S01]  /*1300*/  SHF.R.S32.HI R9, RZ, 0x1f, R9 ;  /* 0x0000001fff097819 */ /* 0x000fe20000011409 */
[C---:B------:R-:W-:Y:S01]  /*1310*/  VIADD R12, R44.reuse, 0xd0 ;  /* 0x000000d02c0c7836 */ /* 0x040fe20000000000 */
[----:B------:R4:W-:Y:S01]  /*1320*/  STL [R1+0x144], R38 ;  /* 0x0001442601007387 */ /* 0x0009e20000100800 */
[C---:B------:R-:W-:Y:S01]  /*1330*/  VIADD R11, R44.reuse, 0xd8 ;  /* 0x000000d82c0b7836 */ /* 0x040fe20000000000 */
[----:B-1----:R-:W-:Y:S01]  /*1340*/  SHF.R.S32.HI R42, RZ, 0x1f, R42 ;  /* 0x0000001fff2a7819 */ /* 0x002fe2000001142a */
[C---:B------:R-:W-:Y:S01]  /*1350*/  VIADD R10, R44.reuse, 0xe0 ;  /* 0x000000e02c0a7836 */ /* 0x040fe20000000000 */
[----:B------:R1:W-:Y:S01]  /*1360*/  STL [R1+0x140], R37 ;  /* 0x0001402501007387 */ /* 0x0003e20000100800 */
[C---:B------:R-:W-:Y:S01]  /*1370*/  VIADD R9, R44.reuse, 0xe8 ;  /* 0x000000e82c097836 */ /* 0x040fe20000000000 */
[C---:B------:R-:W-:Y:S01]  /*1380*/  IADD3 R3, R44.reuse, 0xf8, RZ ;  /* 0x000000f82c037810 */ /* 0x040fe20007ffe0ff */
[----:B------:R-:W-:Y:S01]  /*1390*/  VIADD R4, R44, 0xf0 ;  /* 0x000000f02c047836 */ /* 0x000fe20000000000 */
[----:B------:R5:W-:Y:S01]  /*13a0*/  STL [R1+0x13c], R36 ;  /* 0x00013c2401007387 */ /* 0x000be20000100800 */
[----:B--2---:R-:W-:Y:S01]  /*13b0*/  SHF.R.S32.HI R41, RZ, 0x1f, R41 ;  /* 0x0000001fff297819 */ /* 0x004fe20000011429 */
[----:B------:R-:W-:Y:S01]  /*13c0*/  IMAD R0, R0, 0x8, R8 ;  /* 0x0000000800007824 */ /* 0x000fe200078e0208 */
[----:B---3--:R-:W-:Y:S01]  /*13d0*/  SHF.R.S32.HI R40, RZ, 0x1f, R40 ;  /* 0x0000001fff287819 */ /* 0x008fe20000011428 */
[----:B------:R2:W-:Y:S01]  /*13e0*/  STL [R1+0x138], R35 ;  /* 0x0001382301007387 */ /* 0x0005e20000100800 */
[----:B0-----:R-:W-:Y:S01]  /*13f0*/  SHF.R.S32.HI R39, RZ, 0x1f, R39 ;  /* 0x0000001fff277819 */ /* 0x001fe20000011427 */
[----:B------:R-:W-:Y:S01]  /*1400*/  VIADD R2, R16, 0x20 ;  /* 0x0000002010027836 */ /* 0x000fe20000000000 */
[----:B----4-:R-:W-:Y:S01]  /*1410*/  SHF.R.S32.HI R38, RZ, 0x1f, R38 ;  /* 0x0000001fff267819 */ /* 0x010fe20000011426 */
[----:B------:R0:W-:Y:S01]  /*1420*/  STL [R1+0x134], R34 ;  /* 0x0001342201007387 */ /* 0x0001e20000100800 */
[----:B-1----:R-:W-:Y:S01]  /*1430*/  SHF.R.S32.HI R37, RZ, 0x1f, R37 ;  /* 0x0000001fff257819 */ /* 0x002fe20000011425 */
[----:B------:R-:W-:Y:S01]  /*1440*/  VIADD R207, R200, 0x10 ;  /* 0x00000010c8cf7836 */ /* 0x000fe20000000000 */
[----:B-----5:R-:W-:Y:S01]  /*1450*/  SHF.R.S32.HI R36, RZ, 0x1f, R36 ;  /* 0x0000001fff247819 */ /* 0x020fe20000011424 */
[----:B------:R1:W-:Y:S01]  /*1460*/  STL [R1+0x130], R33 ;  /* 0x0001302101007387 */ /* 0x0003e20000100800 */
[----:B------:R-:W-:-:S02]  /*1470*/  SHF.R.S32.HI R205, RZ, 0x1f, R2 ;  /* 0x0000001fffcd7819 */ /* 0x000fc40000011402 */
[----:B--2---:R-:W-:Y:S01]  /*1480*/  SHF.R.S32.HI R35, RZ, 0x1f, R35 ;  /* 0x0000001fff237819 */ /* 0x004fe20000011423 */
[----:B------:R2:W-:Y:S01]  /*1490*/  STL [R1+0x12c], R32 ;  /* 0x00012c2001007387 */ /* 0x0005e20000100800 */
[----:B0-----:R-:W-:-:S03]  /*14a0*/  SHF.R.S32.HI R34, RZ, 0x1f, R34 ;  /* 0x0000001fff227819 */ /* 0x001fc60000011422 */
[----:B------:R0:W-:Y:S01]  /*14b0*/  STL [R1+0x128], R31 ;  /* 0x0001281f01007387 */ /* 0x0001e20000100800 */
[----:B-1----:R-:W-:-:S03]  /*14c0*/  SHF.R.S32.HI R33, RZ, 0x1f, R33 ;  /* 0x0000001fff217819 */ /* 0x002fc60000011421 */
[----:B------:R1:W-:Y:S01]  /*14d0*/  STL [R1+0x124], R30 ;  /* 0x0001241e01007387 */ /* 0x0003e20000100800 */
[----:B--2---:R-:W-:-:S03]  /*14e0*/  SHF.R.S32.HI R32, RZ, 0x1f, R32 ;  /* 0x0000001fff207819 */ /* 0x004fc60000011420 */
        /* <DEDUP_REMOVED lines=30> */
[----:B------:R-:W-:Y:S01]  /*16d0*/  STL [R1+0x1dc], R43 ;  /* 0x0001dc2b01007387 */ /* 0x000fe20000100800 */
[----:B0-----:R-:W-:-:S03]  /*16e0*/  SHF.R.S32.HI R10, RZ, 0x1f, R10 ;  /* 0x0000001fff0a7819 */ /* 0x001fc6000001140a */
[----:B------:R0:W-:Y:S01]  /*16f0*/  STL [R1+0xe4], R4 ;  /* 0x0000e40401007387 */ /* 0x0001e20000100800 */
[----:B-1----:R-:W-:-:S03]  /*1700*/  SHF.R.S32.HI R9, RZ, 0x1f, R9 ;  /* 0x0000001fff097819 */ /* 0x002fc60000011409 */
[----:B------:R-:W-:Y:S04]  /*1710*/  STL [R1+0x1d8], R42 ;  /* 0x0001d82a01007387 */ /* 0x000fe80000100800 */
[----:B------:R1:W-:Y:S01]  /*1720*/  STL [R1+0xe0], R3 ;  /* 0x0000e00301007387 */ /* 0x0003e20000100800 */
[----:B0-----:R-:W-:-:S03]  /*1730*/  SHF.R.S32.HI R4, RZ, 0x1f, R4 ;  /* 0x0000001fff047819 */ /* 0x001fc60000011404 */
[----:B------:R0:W-:Y:S04]  /*1740*/  STL [R1+0x1d4], R41 ;  /* 0x0001d42901007387 */ /* 0x0001e80000100800 */
[----:B------:R0:W-:Y:S01]  /*1750*/  STL [R1+0x1d0], R40 ;  /* 0x0001d02801007387 */ /* 0x0001e20000100800 */
[----:B-1----:R-:W-:-:S03]  /*1760*/  SHF.R.S32.HI R3, RZ, 0x1f, R3 ;  /* 0x0000001fff037819 */ /* 0x002fc60000011403 */
        /* <DEDUP_REMOVED lines=28> */
.L_x_15363:
[----:B0-23--:R-:W0:Y:S02]  /*1930*/  LDC.64 R8, c[0x0][0xd88] ;  /* 0x00036200ff087b82 */ /* 0x00de240000000a00 */
[----:B0-----:R-:W-:-:S05]  /*1940*/  IMAD.WIDE R8, R7, 0x4, R8 ;  /* 0x0000000407087825 */ /* 0x001fca00078e0208 */
[----:B-----5:R-:W2:Y:S01]  /*1950*/  LDG.E R34, desc[UR40][R8.64] ;  /* 0x0000002808227981 */ /* 0x020ea2000c1e1900 */
[----:B------:R-:W-:Y:S05]  /*1960*/  YIELD ;  /* 0x0000000000007946 */ /* 0x000fea0003800000 */
[----:B------:R-:W-:Y:S01]  /*1970*/  ULDC.64 UR4, c[0x0][0xb20] ;  /* 0x0002c80000047ab9 */ /* 0x000fe20000000a00 */
[----:B------:R-:W-:Y:S01]  /*1980*/  ULDC.64 UR8, c[0x0][0xb10] ;  /* 0x0002c40000087ab9 */ /* 0x000fe20000000a00 */
[----:B------:R-:W-:Y:S01]  /*1990*/  ISETP.NE.U32.AND P1, PT, RZ, UR4, PT ;  /* 0x00000004ff007c0c */ /* 0x000fe2000bf25070 */
[----:B-1--4-:R-:W-:Y:S01]  /*19a0*/  IMAD.MOV.U32 R4, RZ, RZ, RZ ;  /* 0x000000ffff047224 */ /* 0x012fe200078e00ff */
[----:B------:R-:W-:Y:S01]  /*19b0*/  ULDC.64 UR6, c[0x0][0xb00] ;  /* 0x0002c00000067ab9 */ /* 0x000fe20000000a00 */
        /* <DEDUP_REMOVED lines=32> */
[----:B------:R-:W-:Y:S01]  /*1bc0*/  IMAD.U32 R25, RZ, RZ, UR5 ;  /* 0x00000005ff197e24 */ /* 0x000fe2000f8e00ff */
[----:B------:R-:W-:Y:S01]  /*1bd0*/  MOV R33, UR4 ;  /* 0x0000000400217c02 */ /* 0x000fe20008000f00 */
        /* <DEDUP_REMOVED lines=13> */
.L_x_15193:
        /* <DEDUP_REMOVED lines=13> */
.L_x_15194:
[----:B------:R-:W-:Y:S05]  /*1d80*/  @!P0 BRA `(.L_x_15195) ;  /* 0x00000000000c8947 */ /* 0x000fea0003800000 */
[----:B------:R-:W2:Y:S04]  /*1d90*/  LDG.E R0, desc[UR40][R8.64] ;  /* 0x0000002808007981 */ /* 0x000ea8000c1e1900 */
[----:B------:R-:W2:Y:S02]  /*1da0*/  LDG.E R33, desc[UR40][R8.64+0x4] ;  /* 0x0000042808217981 */ /* 0x000ea4000c1e1900 */
[----:B--2---:R-:W-:-:S07]  /*1db0*/  IMAD.IADD R33, R33, 0x1, -R0 ;  /* 0x0000000121217824 */ /* 0x004fce00078e0a00 */
.L_x_15195:
        /* <DEDUP_REMOVED lines=24> */
[----:B----4-:R-:W-:-:S03]  /*1f40*/  @P1 IMAD.HI.U32 R0, R5, R8, RZ ;  /* 0x0000000805001227 */ /* 0x010fc600078e00ff */
[----:B-1----:R-:W-:Y:S02]  /*1f50*/  IADD3 R6, R12, R25, RZ ;  /* 0x000000190c067210 */ /* 0x002fe40007ffe0ff */
[----:B--2---:R-:W-:Y:S02]  /*1f60*/  @P1 SHF.R.U32.HI R5, RZ, R9, R0 ;  /* 0x00000009ff051219 */ /* 0x004fe40000011600 */
[C---:B------:R-:W-:Y:S01]  /*1f70*/  IADD3 R31, R6.reuse, 0x60, -R13 ;  /* 0x00000060061f7810 */ /* 0x040fe20007ffe80d */
[----:B------:R-:W-:Y:S01]  /*1f80*/  VIADD R0, R6, 0x5f ;  /* 0x0000005f06007836 */ /* 0x000fe20000000000 */
[----:B------:R1:W-:Y:S01]  /*1f90*/  STL [R1+0xb0], R6 ;  /* 0x0000b00601007387 */ /* 0x0003e20000100800 */
[----:B0-----:R-:W-:Y:S02]  /*1fa0*/  LOP3.LUT R13, R10, 0xff, RZ, 0xc0, !PT ;  /* 0x000000ff0a0d7812 */ /* 0x001fe400078ec0ff */
[----:B------:R-:W-:Y:S02]  /*1fb0*/  IMAD.IADD R5, R31, 0x1, R5 ;  /* 0x000000011f057824 */ /* 0x000fe400078e0205 */
[----:B------:R-:W-:Y:S01]  /*1fc0*/  IMAD.HI R0, R0, 0x2aaaaaab, RZ ;  /* 0x2aaaaaab00007827 */ /* 0x000fe200078e02ff */
[----:B------:R0:W-:Y:S03]  /*1fd0*/  STL [R1+0xdc], R13 ;  /* 0x0000dc0d01007387 */ /* 0x0001e60000100800 */
        /* <DEDUP_REMOVED lines=40> */
.L_x_15197:
[----:B------:R-:W-:Y:S05]  /*2260*/  BSYNC B0 ;  /* 0x0000000000007941 */ /* 0x000fea0003800000 */
.L_x_15196:
        /* <DEDUP_REMOVED lines=36> */
[----:B0----5:R-:W-:Y:S05]  /*24b0*/  CALL.ABS.NOINC R14 ;  /* 0x000000000e007343 */ /* 0x021fea0003c00000 */
.L_x_15200:
[----:B------:R-:W-:Y:S05]  /*24c0*/  BSYNC B6 ;  /* 0x0000000000067941 */ /* 0x000fea0003800000 */
.L_x_15199:
        /* <DEDUP_REMOVED lines=20> */
.L_x_15202:
[----:B------:R-:W-:Y:S05]  /*2610*/  BSYNC B6 ;  /* 0x0000000000067941 */ /* 0x000fea0003800000 */
.L_x_15201:
        /* <DEDUP_REMOVED lines=14> */
[----:B------:R-:W-:Y:S02]  /*2700*/  SEL R6, RZ, 0xffffffff, P1 ;  /* 0xffffffffff067807 */ /* 0x000fe40000800000 */
[----:B------:R-:W-:Y:S02]  /*2710*/  ISETP.GE.AND P0, PT, R16, UR4, PT ;  /* 0x0000000410007c0c */ /* 0x000fe4000bf06270 */
[----:B------:R-:W-:Y:S01]  /*2720*/  ISETP.GE.AND P1, PT, R225, UR4, PT ;  /* 0x00000004e1007c0c */ /* 0x000fe2000bf26270 */
[----:B------:R-:W-:Y:S01]  /*2730*/  IMAD.SHL.U32 R6, R6, 0x2, RZ ;  /* 0x0000000206067824 */ /* 0x000fe200078e00ff */
[----:B------:R-:W-:Y:S02]  /*2740*/  SEL R3, RZ, 0x1, P0 ;  /* 0x00000001ff037807 */ /* 0x000fe40000000000 */
[----:B------:R-:W-:Y:S02]  /*2750*/  ISETP.GE.AND P0, PT, R226, UR4, PT ;  /* 0x00000004e2007c0c */ /* 0x000fe4000bf06270 */
[----:B------:R-:W-:-:S02]  /*2760*/  LOP3.LUT R3, R6, 0x2, R3, 0xe2, !PT ;  /* 0x0000000206037812 */ /* 0x000fc400078ee203 */
[----:B0-----:R-:W-:Y:S02]  /*2770*/  SEL R4, RZ, 0x4, P0 ;  /* 0x00000004ff047807 */ /* 0x001fe40000000000 */
[----:B------:R-:W-:Y:S02]  /*2780*/  SEL R5, RZ, 0x8, P1 ;  /* 0x00000008ff057807 */ /* 0x000fe40000800000 */
[----:B------:R-:W-:Y:S02]  /*2790*/  ISETP.GE.AND P0, PT, R224, UR4, PT ;  /* 0x00000004e0007c0c */ /* 0x000fe4000bf06270 */
[----:B------:R-:W-:Y:S01]  /*27a0*/  ISETP.GE.AND P1, PT, R223, UR4, PT ;  /* 0x00000004df007c0c */ /* 0x000fe2000bf26270 */
[----:B------:R-:W-:Y:S01]  /*27b0*/  VIADD R12, R7, 0xffffff80 ;  /* 0xffffff80070c7836 */ /* 0x000fe20000000000 */
[----:B------:R-:W-:Y:S02]  /*27c0*/  LOP3.LUT R4, R5, R3, R4, 0xfe, !PT ;  /* 0x0000000305047212 */ /* 0x000fe400078efe04 */
[----:B------:R-:W-:-:S02]  /*27d0*/  SEL R5, RZ, 0x10, P0 ;  /* 0x00000010ff057807 */ /* 0x000fc40000000000 */
        /* <DEDUP_REMOVED lines=15> */
[----:B------:R-:W-:Y:S01]  /*28d0*/  IMAD R6, R7, R48, RZ ;  /* 0x0000003007067224 */ /* 0x000fe200078e02ff */
[----:B------:R-:W-:Y:S01]  /*28e0*/  IADD3 R9, R9, R11, RZ ;  /* 0x0000000b09097210 */ /* 0x000fe20007ffe0ff */
[----:B------:R-:W-:Y:S02]  /*28f0*/  IMAD.IADD R21, R11, 0x1, R21 ;  /* 0x000000010b157824 */ /* 0x000fe400078e0215 */
[----:B------:R-:W-:Y:S02]  /*2900*/  IMAD R11, R24, R49, R6 ;  /* 0x00000031180b7224 */ /* 0x000fe400078e0206 */
[----:B------:R-:W2:Y:S01]  /*2910*/  LDL R6, [R1+0xbc] ;  /* 0x0000bc0001067983 */ /* 0x000ea20000100800 */
[----:B------:R-:W0:Y:S01]  /*2920*/  S2R R35, SR_TID.X ;  /* 0x0000000000237919 */ /* 0x000e220000002100 */
[----:B------:R-:W-:Y:S02]  /*2930*/  ISETP.GE.AND P0, PT, R228, UR4, PT ;  /* 0x00000004e4007c0c */ /* 0x000fe4000bf06270 */
[----:B------:R-:W-:-:S02]  /*2940*/  ISETP.GE.AND P1, PT, R227, UR4, PT ;  /* 0x00000004e3007c0c */ /* 0x000fc4000bf26270 */
[----:B------:R-:W-:Y:S02]  /*2950*/  SEL R5, RZ, 0x40, P0 ;  /* 0x00000040ff057807 */ /* 0x000fe40000000000 */
[----:B------:R-:W-:Y:S02]  /*2960*/  SEL R10, RZ, 0x7fff80, P1 ;  /* 0x007fff80ff0a7807 */ /* 0x000fe40000800000 */
[----:B----4-:R-:W-:Y:S02]  /*2970*/  ISETP.GE.AND P0, PT, R16, R61, PT ;  /* 0x0000003d1000720c */ /* 0x010fe40003f06270 */
[----:B------:R-:W-:Y:S02]  /*2980*/  LOP3.LUT R10, R10, R4, R5, 0xfe, !PT ;  /* 0x000000040a0a7212 */ /* 0x000fe400078efe05 */
[----:B------:R-:W-:-:S05]  /*2990*/  SEL R5, R61, RZ, P0 ;  /* 0x000000ff3d057207 */ /* 0x000fca0000000000 */
[----:B------:R-:W-:Y:S02]  /*29a0*/  IMAD.IADD R5, R16, 0x1, R5 ;  /* 0x0000000110057824 */ /* 0x000fe400078e0205 */
[----:B------:R-:W-:-:S03]  /*29b0*/  IMAD.WIDE.U32 R50, R202, R54, R200 ;  /* 0x00000036ca327225 */ /* 0x000fc600078e00c8 */
[----:B------:R-:W-:Y:S01]  /*29c0*/  SHF.R.S32.HI R4, RZ, 0x1f, R5 ;  /* 0x0000001fff047819 */ /* 0x000fe20000011405 */
[----:B------:R-:W-:Y:S01]  /*29d0*/  IMAD.WIDE.U32 R52, R202, R54, R16 ;  /* 0x00000036ca347225 */ /* 0x000fe200078e0010 */
[----:B0-----:R-:W-:-:S04]  /*29e0*/  SHF.R.U32.HI R35, RZ, 0x7, R35 ;  /* 0x00000007ff237819 */ /* 0x001fc80000011623 */
[C---:B------:R-:W-:Y:S02]  /*29f0*/  IADD3 R60, R35.reuse, 0x8, RZ ;  /* 0x00000008233c7810 */ /* 0x040fe40007ffe0ff */
[----:B------:R-:W-:Y:S02]  /*2a00*/  ISETP.NE.AND P6, PT, R35, 0x1, PT ;  /* 0x000000012300780c */ /* 0x000fe40003fc5270 */
[----:B------:R-:W-:Y:S01]  /*2a10*/  IADD3 R35, R202, 0x40, RZ ;  /* 0x00000040ca237810 */ /* 0x000fe20007ffe0ff */
[----:B------:R-:W-:Y:S01]  /*2a20*/  IMAD.IADD R51, R51, 0x1, R13 ;  /* 0x0000000133337824 */ /* 0x000fe200078e020d */
[----:B------:R-:W-:Y:S01]  /*2a30*/  LEA.HI R4, R4, R5, RZ, 0x3 ;  /* 0x0000000504047211 */ /* 0x000fe200078f18ff */
[----:B------:R-:W-:Y:S02]  /*2a40*/  IMAD.IADD R53, R13, 0x1, R53 ;  /* 0x000000010d357824 */ /* 0x000fe400078e0235 */
[----:B------:R-:W-:Y:S01]  /*2a50*/  IMAD.SHL.U32 R35, R35, 0x40, RZ ;  /* 0x0000004023237824 */ /* 0x000fe200078e00ff */
[C---:B------:R-:W-:Y:S01]  /*2a60*/  SHF.L.U64.HI R56, R48.reuse, 0x6, R49 ;  /* 0x0000000630387819 */ /* 0x040fe20000010231 */
[----:B------:R-:W-:Y:S01]  /*2a70*/  IMAD R5, R49, 0x60, RZ ;  /* 0x0000006031057824 */ /* 0x000fe200078e02ff */
[----:B------:R-:W-:Y:S01]  /*2a80*/  SHF.R.S32.HI R13, RZ, 0x1f, R14 ;  /* 0x0000001fff0d7819 */ /* 0x000fe2000001140e */
[----:B------:R-:W-:-:S02]  /*2a90*/  IMAD.SHL.U32 R57, R48, 0x40, RZ ;  /* 0x0000004030397824 */ /* 0x000fc400078e00ff */
[----:B------:R-:W-:Y:S01]  /*2aa0*/  IMAD.WIDE.U32 R8, R24, R48, R8 ;  /* 0x0000003018087225 */ /* 0x000fe200078e0008 */
[----:B------:R-:W-:-:S03]  /*2ab0*/  LOP3.LUT R35, R35, 0x1c0, RZ, 0xc0, !PT ;  /* 0x000001c023237812 */ /* 0x000fc600078ec0ff */
[----:B------:R-:W-:Y:S01]  /*2ac0*/  IMAD.WIDE.U32 R20, R24, R48, R20 ;  /* 0x0000003018147225 */ /* 0x000fe200078e0014 */
[----:B------:R-:W-:-:S03]  /*2ad0*/  LEA.HI R13, R13, R202, RZ, 0x3 ;  /* 0x000000ca0d0d7211 */ /* 0x000fc600078f18ff */
[----:B------:R-:W-:Y:S01]  /*2ae0*/  IMAD.WIDE.U32 R48, R48, 0x60, RZ ;  /* 0x0000006030307825 */ /* 0x000fe200078e00ff */
[----:B------:R-:W-:-:S03]  /*2af0*/  LOP3.LUT R13, R13, 0xfffffff8, RZ, 0xc0, !PT ;  /* 0xfffffff80d0d7812 */ /* 0x000fc600078ec0ff */
[----:B------:R-:W-:Y:S01]  /*2b00*/  IMAD.IADD R62, R49, 0x1, R5 ;  /* 0x00000001313e7824 */ /* 0x000fe200078e0205 */
[----:B------:R-:W-:Y:S01]  /*2b10*/  LOP3.LUT R5, R35, 0x38, R4, 0xf8, !PT ;  /* 0x0000003823057812 */ /* 0x000fe200078ef804 */
[C---:B------:R-:W-:Y:S01]  /*2b20*/  VIADD R35, R202.reuse, 0x40 ;  /* 0x00000040ca237836 */ /* 0x040fe20000000000 */
        /* <DEDUP_REMOVED lines=55> */
.L_x_15256:
[----:B------:R-:W0:Y:S01]  /*2ea0*/  LDC R89, c[0x0][0x430] ;  /* 0x00010c00ff597b82 */ /* 0x000e220000000800 */
[----:B------:R-:W-:Y:S02]  /*2eb0*/  VIADD R28, R28, 0xffffffff ;  /* 0xffffffff1c1c7836 */ /* 0x000fe40000000000 */
[----:B------:R-:W-:Y:S02]  /*2ec0*/  IMAD.MOV.U32 R88, RZ, RZ, RZ ;  /* 0x000000ffff587224 */ /* 0x000fe400078e00ff */
        /* <DEDUP_REMOVED lines=23> */
[C---:B------:R-:W-:Y:S01]  /*3040*/  IMAD R98, R19.reuse, 0x1800, R82 ;  /* 0x0000180013627824 */ /* 0x040fe200078e0252 */
[----:B------:R-:W-:Y:S01]  /*3050*/  IADD3 R6, -R12, RZ, RZ ;  /* 0x000000ff0c067210 */ /* 0x000fe20007ffe1ff */
[----:B------:R-:W-:Y:S01]  /*3060*/  IMAD R96, R19, 0x1800, R86 ;  /* 0x0000180013607824 */ /* 0x000fe200078e0256 */
[----:B------:R-:W-:Y:S01]  /*3070*/  LOP3.LUT R23, R23, 0xfffffffd, RZ, 0xc0, !PT ;  /* 0xfffffffd17177812 */ /* 0x000fe200078ec0ff */
[----:B------:R-:W-:Y:S05]  /*3080*/  YIELD ;  /* 0x0000000000007946 */ /* 0x000fea0003800000 */
        /* <DEDUP_REMOVED lines=66> */
.L_x_15207:
[----:B------:R-:W-:Y:S05]  /*34b0*/  BSYNC B1 ;  /* 0x0000000000017941 */ /* 0x000fea0003800000 */
.L_x_15206:
        /* <DEDUP_REMOVED lines=29> */
.L_x_15209:
[----:B------:R-:W-:Y:S05]  /*3690*/  BSYNC B1 ;  /* 0x0000000000017941 */ /* 0x000fea0003800000 */
.L_x_15208:
[----:B0-----:R-:W-:Y:S01]  /*36a0*/  IMAD.MOV.U32 R4, RZ, RZ, R44 ;  /* 0x000000ffff047224 */ /* 0x001fe200078e002c */
[----:B------:R-:W-:Y:S01]  /*36b0*/  UISETP.NE.AND UP0, UPT, UR47, 0x3, UPT ;  /* 0x000000032f00788c */ /* 0x000fe2000bf05270 */
[----:B------:R-:W-:Y:S01]  /*36c0*/  IMAD.MOV.U32 R5, RZ, RZ, R45 ;  /* 0x000000ffff057224 */ /* 0x000fe200078e002d */
[----:B------:R-:W-:Y:S01]  /*36d0*/  MOV R6, R46 ;  /* 0x0000002e00067202 */ /* 0x000fe20000000f00 */
[----:B------:R-:W-:Y:S01]  /*36e0*/  IMAD.MOV.U32 R7, RZ, RZ, R47 ;  /* 0x000000ffff077224 */ /* 0x000fe200078e002f */
[----:B------:R-:W-:Y:S02]  /*36f0*/  PRMT R107, R13, 0x5410, R14 ;  /* 0x000054100d6b7816 */ /* 0x000fe4000000000e */
[----:B------:R-:W-:Y:S01]  /*3700*/  PRMT R108, R4, 0x5410, R5 ;  /* 0x00005410046c7816 */ /* 0x000fe20000000005 */
[----:B------:R-:W-:Y:S01]  /*3710*/  IMAD.MOV.U32 R4, RZ, RZ, R42 ;  /* 0x000000ffff047224 */ /* 0x000fe200078e002a */
[----:B------:R-:W-:Y:S01]  /*3720*/  PLOP3.LUT P3, PT, PT, PT, UP0, 0x80, 0x0 ;  /* 0x000000000000781c */ /* 0x000fe20003f6f008 */
[----:B------:R-:W-:Y:S01]  /*3730*/  IMAD.MOV.U32 R5, RZ, RZ, R43 ;  /* 0x000000ffff057224 */ /* 0x000fe200078e002b */
[----:B------:R-:W-:Y:S01]  /*3740*/  PRMT R110, R6, 0x5410, R7 ;  /* 0x00005410066e7816 */ /* 0x000fe20000000007 */
[----:B-----5:R-:W-:-:S02]  /*3750*/  IMAD.MOV.U32 R7, RZ, RZ, R37 ;  /* 0x000000ffff077224 */ /* 0x020fc400078e0025 */
        /* <DEDUP_REMOVED lines=12> */
[----:B------:R-:W-:-:S04]  /*3820*/  PRMT R102, R102, 0x5410, R7 ;  /* 0x0000541066667816 */ /* 0x000fc80000000007 */
[----:B------:R-:W-:Y:S01]  /*3830*/  PRMT R101, R4, 0x5410, R5 ;  /* 0x0000541004657816 */ /* 0x000fe20000000005 */
[----:B------:R-:W-:Y:S06]  /*3840*/  @!P3 BRA `(.L_x_15210) ;  /* 0x000000000004b947 */ /* 0x000fec0003800000 */
[----:B------:R-:W-:Y:S01]  /*3850*/  BPT.TRAP 0x1 ;  /* 0x000000040000795c */ /* 0x000fe20000300000 */
.L_x_15210:
[----:B------:R-:W-:Y:S01]  /*3860*/  IMAD R87, R19, 0x8, R22 ;  /* 0x0000000813577824 */ /* 0x000fe200078e0216 */
[----:B------:R-:W-:Y:S01]  /*3870*/  SHF.L.U32 R93, R206, 0x1f, RZ ;  /* 0x0000001fce5d7819 */ /* 0x000fe200000006ff */
[----:B------:R-:W-:Y:S03]  /*3880*/  BSSY B1, `(.L_x_15211) ;  /* 0x0000003000017945 */ /* 0x000fe60003800000 */
[----:B------:R-:W0:Y:S02]  /*3890*/  SYNCS.PHASECHK.TRANS64.TRYWAIT P5, [R87+URZ+0x32490], R93 ;  /* 0x0324905d570075a7 */ /* 0x000e2400080a017f */
[----:B0-----:R-:W-:Y:S05]  /*38a0*/  @!P5 BRA `(.L_x_15212) ;  /* 0x000001e80020d947 */ /* 0x001fea0003800000 */
.L_x_15494:
[----:B------:R-:W-:Y:S05]  /*38b0*/  BSYNC B1 ;  /* 0x0000000000017941 */ /* 0x000fea0003800000 */
.L_x_15211:
[----:B------:R-:W-:-:S03]  /*38c0*/  UMOV UR4, 0xffffffff ;  /* 0xffffffff00047882 */ /* 0x000fc60000000000 */
[----:B------:R-:W-:Y:S05]  /*38d0*/  BRA.DIV UR4, `(.L_x_15213) ;  /* 0x000001ea04287947 */ /* 0x000fea000b800000 */
[----:B------:R1:W2:Y:S04]  /*38e0*/  SHFL.IDX PT, R99, R97, RZ, 0x1c1f ;  /* 0x001c1fff61637589 */ /* 0x0002a800000e0000 */
[----:B------:R1:W3:Y:S02]  /*38f0*/  SHFL.IDX PT, R14, R95, RZ, 0x1c1f ;  /* 0x001c1fff5f0e7589 */ /* 0x0002e400000e0000 */
.L_x_15498:
        /* <DEDUP_REMOVED lines=54> */
.L_x_15219:
[----:B------:R-:W-:Y:S05]  /*3c60*/  BSYNC B3 ;  /* 0x0000000000037941 */ /* 0x000fea0003800000 */
.L_x_15218:
[----:B0-----:R4:W-:Y:S02]  /*3c70*/  ST.E.128 desc[UR40][R12.64], R4 ;  /* 0x000000040c007985 */ /* 0x0019e4000c101d28 */
.L_x_15217:
[----:B------:R-:W-:Y:S05]  /*3c80*/  BSYNC B2 ;  /* 0x0000000000027941 */ /* 0x000fea0003800000 */
.L_x_15216:
        /* <DEDUP_REMOVED lines=31> */
[----:B------:R-:W-:Y:S01]  /*3e80*/  HADD2.F32 R42, -RZ, R107.H0_H0 ;  /* 0x2000006bff2a7230 */ /* 0x000fe20000004100 */
        /* <DEDUP_REMOVED lines=9> */
[----:B------:R-:W-:Y:S02]  /*3f20*/  HADD2.F32 R11, -RZ, R107.H1_H1 ;  /* 0x3000006bff0b7230 */ /* 0x000fe40000004100 */
[-C--:B------:R-:W-:Y:S01]  /*3f30*/  FMUL.FTZ R43, R40, R41.reuse ;  /* 0x00000029282b7220 */ /* 0x080fe20000410000 */
[----:B------:R-:W-:Y:S01]  /*3f40*/  FFMA.FTZ R15, R15, R42, R44 ;  /* 0x0000002a0f0f7223 */ /* 0x000fe2000001002c */
[C---:B------:R-:W-:Y:S02]  /*3f50*/  FMUL.FTZ R41, R6.reuse, R41 ;  /* 0x0000002906297220 */ /* 0x040fe40000410000 */
[----:B------:R-:W-:-:S02]  /*3f60*/  FFMA.FTZ R43, R6, R11, -R43 ;  /* 0x0000000b062b7223 */ /* 0x000fc4000001082b */
[----:B------:R-:W-:Y:S01]  /*3f70*/  FFMA.FTZ R40, R40, R11, R41 ;  /* 0x0000000b28287223 */ /* 0x000fe20000010029 */
[----:B------:R-:W-:-:S04]  /*3f80*/  F2FP.F16.F32.PACK_AB R4, R15, R46 ;  /* 0x0000002e0f04723e */ /* 0x000fc800000000ff */
[----:B------:R-:W-:-:S07]  /*3f90*/  F2FP.F16.F32.PACK_AB R6, R40, R43 ;  /* 0x0000002b2806723e */ /* 0x000fce00000000ff */
.L_x_15221:
[----:B------:R-:W-:Y:S05]  /*3fa0*/  BSYNC B2 ;  /* 0x0000000000027941 */ /* 0x000fea0003800000 */
.L_x_15220:
[----:B0-----:R0:W-:Y:S02]  /*3fb0*/  ST.E.128 desc[UR40][R12.64], R4 ;  /* 0x000000040c007985 */ /* 0x0011e4000c101d28 */
.L_x_15215:
[----:B------:R-:W-:Y:S05]  /*3fc0*/  BSYNC B1 ;  /* 0x0000000000017941 */ /* 0x000fea0003800000 */
.L_x_15214:
[----:B------:R-:W-:-:S03]  /*3fd0*/  UMOV UR4, 0xffffffff ;  /* 0xffffffff00047882 */ /* 0x000fc60000000000 */
[----:B------:R-:W-:Y:S05]  /*3fe0*/  BRA.DIV UR4, `(.L_x_15222) ;  /* 0x000001e204ac7947 */ /* 0x000fea000b800000 */
[----:B-1----:R-:W1:Y:S04]  /*3ff0*/  SHFL.IDX PT, R97, R97, 0x1, 0x1c1f ;  /* 0x003c1f0061617f89 */ /* 0x002e6800000e0000 */
[----:B---3--:R3:W0:Y:S02]  /*4000*/  SHFL.IDX PT, R14, R95, 0x1, 0x1c1f ;  /* 0x003c1f005f0e7f89 */ /* 0x00862400000e0000 */
.L_x_15502:
        /* <DEDUP_REMOVED lines=16> */
[----:B------:R-:W-:Y:S01]  /*4110*/  HADD2.F32 R38, -RZ, R41.H0_H0 ;  /* 0x20000029ff267230 */ /* 0x000fe20000004100 */
[----:B------:R-:W-:Y:S01]  /*4120*/  MOV R11, R6 ;  /* 0x00000006000b7202 */ /* 0x000fe20000000f00 */
[----:B------:R-:W-:Y:S02]  /*4130*/  HADD2.F32 R37, -RZ, R37.H0_H0 ;  /* 0x20000025ff257230 */ /* 0x000fe40000004100 */
[----:B------:R-:W-:-:S02]  /*4140*/  HADD2.F32 R40, -RZ, R40.H0_H0 ;  /* 0x20000028ff287230 */ /* 0x000fc40000004100 */
[--C-:B------:R-:W-:Y:S02]  /*4150*/  HADD2.F32 R6, -RZ, R5.reuse.H1_H1 ;  /* 0x30000005ff067230 */ /* 0x100fe40000004100 */
[----:B------:R-:W-:Y:S02]  /*4160*/  HADD2.F32 R5, -RZ, R5.H0_H0 ;  /* 0x20000005ff057230 */ /* 0x000fe40000004100 */
[-C--:B------:R-:W-:Y:S01]  /*4170*/  FMUL.FTZ R44, R15, R40.reuse ;  /* 0x000000280f2c7220 */ /* 0x080fe20000410000 */
[----:B------:R-:W-:Y:S01]  /*4180*/  FMUL.FTZ R40, R7, R40 ;  /* 0x0000002807287220 */ /* 0x000fe20000410000 */
[CC--:B------:R-:W-:Y:S01]  /*4190*/  FMUL.FTZ R42, R6.reuse, R37.reuse ;  /* 0x00000025062a7220 */ /* 0x0c0fe20000410000 */
[----:B------:R-:W-:Y:S01]  /*41a0*/  FMUL.FTZ R37, R5, R37 ;  /* 0x0000002505257220 */ /* 0x000fe20000410000 */
[----:B------:R-:W-:Y:S02]  /*41b0*/  FFMA.FTZ R44, R7, R38, -R44 ;  /* 0x00000026072c7223 */ /* 0x000fe4000001082c */
[----:B------:R-:W-:Y:S01]  /*41c0*/  FFMA.FTZ R42, R5, R36, -R42 ;  /* 0x00000024052a7223 */ /* 0x000fe2000001082a */
[----:B------:R-:W-:Y:S01]  /*41d0*/  FFMA.FTZ R41, R15, R38, R40 ;  /* 0x000000260f297223 */ /* 0x000fe20000010028 */
[----:B------:R-:W-:Y:S01]  /*41e0*/  FFMA.FTZ R39, R6, R36, R37 ;  /* 0x0000002406277223 */ /* 0x000fe20000010025 */
[----:B------:R-:W-:-:S02]  /*41f0*/  HADD2.F32 R7, -RZ, R103.H1_H1 ;  /* 0x30000067ff077230 */ /* 0x000fc40000004100 */
[----:B------:R-:W-:Y:S02]  /*4200*/  HADD2.F32 R15, -RZ, R102.H1_H1 ;  /* 0x30000066ff0f7230 */ /* 0x000fe40000004100 */
[--C-:B------:R-:W-:Y:S02]  /*4210*/  HADD2.F32 R5, -RZ, R4.reuse.H1_H1 ;  /* 0x30000004ff057230 */ /* 0x100fe40000004100 */
[----:B------:R-:W-:Y:S02]  /*4220*/  HADD2.F32 R6, -RZ, R11.H1_H1 ;  /* 0x3000000bff067230 */ /* 0x000fe40000004100 */
[----:B------:R-:W-:Y:S02]  /*4230*/  HADD2.F32 R103, -RZ, R103.H0_H0 ;  /* 0x20000067ff677230 */ /* 0x000fe40000004100 */
[----:B------:R-:W-:Y:S02]  /*4240*/  HADD2.F32 R4, -RZ, R4.H0_H0 ;  /* 0x20000004ff047230 */ /* 0x000fe40000004100 */
[----:B------:R-:W-:Y:S01]  /*4250*/  FMUL.FTZ R38, R6, R15 ;  /* 0x0000000f06267220 */ /* 0x000fe20000410000 */
[----:B------:R-:W-:-:S02]  /*4260*/  HADD2.F32 R11, -RZ, R11.H0_H0 ;  /* 0x2000000bff0b7230 */ /* 0x000fc40000004100 */
[-C--:B------:R-:W-:Y:S01]  /*4270*/  FMUL.FTZ R37, R5, R103.reuse ;  /* 0x0000006705257220 */ /* 0x080fe20000410000 */
[----:B------:R-:W-:Y:S02]  /*4280*/  HADD2.F32 R102, -RZ, R102.H0_H0 ;  /* 0x20000066ff667230 */ /* 0x000fe40000004100 */
[C---:B------:R-:W-:Y:S01]  /*4290*/  FMUL.FTZ R36, R4.reuse, R103 ;  /* 0x0000006704247220 */ /* 0x040fe20000410000 */
[----:B------:R-:W-:Y:S01]  /*42a0*/  FMUL.FTZ R15, R11, R15 ;  /* 0x0000000f0b0f7220 */ /* 0x000fe20000410000 */
[-C--:B------:R-:W-:Y:S02]  /*42b0*/  FFMA.FTZ R37, R4, R7.reuse, -R37 ;  /* 0x0000000704257223 */ /* 0x080fe40000010825 */
[----:B------:R-:W-:Y:S01]  /*42c0*/  FFMA.FTZ R36, R5, R7, R36 ;  /* 0x0000000705247223 */ /* 0x000fe20000010024 */
[-C--:B------:R-:W-:Y:S01]  /*42d0*/  FFMA.FTZ R38, R11, R102.reuse, -R38 ;  /* 0x000000660b267223 */ /* 0x080fe20000010826 */
[----:B------:R-:W-:Y:S01]  /*42e0*/  FFMA.FTZ R15, R6, R102, R15 ;  /* 0x00000066060f7223 */ /* 0x000fe2000001000f */
[----:B------:R-:W-:-:S02]  /*42f0*/  F2FP.F16.F32.PACK_AB R5, R39, R42 ;  /* 0x0000002a2705723e */ /* 0x000fc400000000ff */
[----:B------:R-:W-:Y:S02]  /*4300*/  F2FP.F16.F32.PACK_AB R7, R41, R44 ;  /* 0x0000002c2907723e */ /* 0x000fe400000000ff */
[----:B------:R-:W-:Y:S02]  /*4310*/  F2FP.F16.F32.PACK_AB R4, R36, R37 ;  /* 0x000000252404723e */ /* 0x000fe400000000ff */
[----:B------:R-:W-:-:S07]  /*4320*/  F2FP.F16.F32.PACK_AB R6, R15, R38 ;  /* 0x000000260f06723e */ /* 0x000fce00000000ff */
.L_x_15227:
[----:B------:R-:W-:Y:S05]  /*4330*/  BSYNC B2 ;  /* 0x0000000000027941 */ /* 0x000fea0003800000 */
.L_x_15226:
[----:B----4-:R0:W-:Y:S02]  /*4340*/  ST.E.128 desc[UR40][R12.64], R4 ;  /* 0x000000040c007985 */ /* 0x0101e4000c101d28 */
.L_x_15225:
[----:B------:R-:W-:Y:S05]  /*4350*/  BSYNC B1 ;  /* 0x0000000000017941 */ /* 0x000fea0003800000 */
.L_x_15224:
        /* <DEDUP_REMOVED lines=49> */
.L_x_15229:
[----:B------:R-:W-:Y:S05]  /*4670*/  BSYNC B1 ;  /* 0x0000000000017941 */ /* 0x000fea0003800000 */
.L_x_15228:
[----:B----4-:R0:W-:Y:S01]  /*4680*/  ST.E.128 desc[UR40][R12.64], R4 ;  /* 0x000000040c007985 */ /* 0x0101e2000c101d28 */
[----:B------:R-:W-:Y:S05]  /*4690*/  BRA `(.L_x_15223) ;  /* 0x0000001800207947 */ /* 0x000fea0003800000 */
.L_x_15205:
[----:B------:R-:W-:-:S05]  /*46a0*/  VIADD R12, R202, 0x40 ;  /* 0x00000040ca0c7836 */ /* 0x000fca0000000000 */
        /* <DEDUP_REMOVED lines=39> */
[----:B---3--:R-:W-:Y:S01]  /*4920*/  IMAD.MOV.U32 R11, RZ, RZ, R6 ;  /* 0x000000ffff0b7224 */ /* 0x008fe200078e0006 */
[----:B------:R-:W-:Y:S01]  /*4930*/  MOV R46, R5 ;  /* 0x00000005002e7202 */ /* 0x000fe20000000f00 */
[----:B------:R-:W-:Y:S02]  /*4940*/  IMAD.MOV.U32 R44, RZ, RZ, R7 ;  /* 0x000000ffff2c7224 */ /* 0x000fe400078e0007 */
[----:B------:R-:W-:Y:S01]  /*4950*/  IMAD.MOV.U32 R45, RZ, RZ, R4 ;  /* 0x000000ffff2d7224 */ /* 0x000fe200078e0004 */
[----:B------:R-:W-:Y:S02]  /*4960*/  PRMT R114, R11, 0x7610, R114 ;  /* 0x000076100b727816 */ /* 0x000fe40000000072 */
[----:B------:R-:W-:Y:S02]  /*4970*/  PRMT R101, R46, 0x7610, R101 ;  /* 0x000076102e657816 */ /* 0x000fe40000000065 */
[----:B------:R-:W-:Y:S01]  /*4980*/  PRMT R110, R44, 0x5410, R45 ;  /* 0x000054102c6e7816 */ /* 0x000fe2000000002d */
[----:B----4-:R-:W-:-:S02]  /*4990*/  IMAD.MOV.U32 R11, RZ, RZ, R34 ;  /* 0x000000ffff0b7224 */ /* 0x010fc400078e0022 */
[----:B0-----:R-:W-:Y:S02]  /*49a0*/  IMAD.MOV.U32 R12, RZ, RZ, R35 ;  /* 0x000000ffff0c7224 */ /* 0x001fe400078e0023 */
[----:B------:R-:W-:Y:S01]  /*49b0*/  IMAD.MOV.U32 R13, RZ, RZ, R32 ;  /* 0x000000ffff0d7224 */ /* 0x000fe200078e0020 */
[----:B------:R-:W-:Y:S01]  /*49c0*/  PRMT R114, R114, 0x5410, R11 ;  /* 0x0000541072727816 */ /* 0x000fe2000000000b */
[----:B------:R-:W-:-:S03]  /*49d0*/  IMAD.MOV.U32 R14, RZ, RZ, R33 ;  /* 0x000000ffff0e7224 */ /* 0x000fc600078e0021 */
[----:B------:R-:W-:Y:S02]  /*49e0*/  PRMT R112, R12, 0x5410, R13 ;  /* 0x000054100c707816 */ /* 0x000fe4000000000d */
        /* <DEDUP_REMOVED lines=19> */
.L_x_15230:
[----:B------:R-:W-:Y:S01]  /*4b20*/  IMAD R87, R19, 0x8, R22 ;  /* 0x0000000813577824 */ /* 0x000fe200078e0216 */
[----:B------:R-:W-:Y:S01]  /*4b30*/  SHF.L.U32 R93, R206, 0x1f, RZ ;  /* 0x0000001fce5d7819 */ /* 0x000fe200000006ff */
[----:B------:R-:W0:Y:S01]  /*4b40*/  LDC R94, c[0x0][0x2f4] ;  /* 0x0000bd00ff5e7b82 */ /* 0x000e220000000800 */
[----:B------:R-:W-:Y:S02]  /*4b50*/  BSSY B1, `(.L_x_15231) ;  /* 0x0000003000017945 */ /* 0x000fe40003800000 */
[----:B------:R-:W1:Y:S02]  /*4b60*/  SYNCS.PHASECHK.TRANS64.TRYWAIT P4, [R87+URZ+0x32490], R93 ;  /* 0x0324905d570075a7 */ /* 0x000e64000808017f */
[----:B-1----:R-:W-:Y:S05]  /*4b70*/  @!P4 BRA `(.L_x_15232) ;  /* 0x000001d80010c947 */ /* 0x002fea0003800000 */
.L_x_15503:
[----:B------:R-:W-:Y:S05]  /*4b80*/  BSYNC B1 ;  /* 0x0000000000017941 */ /* 0x000fea0003800000 */
.L_x_15231:
[----:B------:R-:W-:Y:S01]  /*4b90*/  UMOV UR4, 0xffffffff ;  /* 0xffffffff00047882 */ /* 0x000fe20000000000 */
[----:B0-----:R-:W-:Y:S02]  /*4ba0*/  IMAD.IADD R100, R94, 0x1, -R61 ;  /* 0x000000015e647824 */ /* 0x001fe400078e0a3d */
[----:B------:R-:W-:Y:S05]  /*4bb0*/  BRA.DIV UR4, `(.L_x_15233) ;  /* 0x000001da04147947 */ /* 0x000fea000b800000 */
[----:B------:R0:W2:Y:S04]  /*4bc0*/  SHFL.IDX PT, R99, R97, RZ, 0x1c1f ;  /* 0x001c1fff61637589 */ /* 0x0000a800000e0000 */
[----:B------:R0:W3:Y:S02]  /*4bd0*/  SHFL.IDX PT, R98, R95, RZ, 0x1c1f ;  /* 0x001c1fff5f627589 */ /* 0x0000e400000e0000 */
.L_x_15507:
        /* <DEDUP_REMOVED lines=11> */
[----:B------:R-:W-:-:S04]  /*4c90*/  LOP3.LUT R13, R13, R76, RZ, 0x3c, !PT ;  /* 0x0000004c0d0d7212 */ /* 0x000fc800078e3cff */
[----:B----4-:R-:W-:Y:S01]  /*4ca0*/  LEA R12, R14, R13, 0x9 ;  /* 0x0000000d0e0c7211 */ /* 0x010fe200078e48ff */
[----:B------:R-:W-:-:S04]  /*4cb0*/  IMAD R13, R19, 0x1800, R85 ;  /* 0x00001800130d7824 */ /* 0x000fc800078e0255 */
[----:B------:R-:W-:Y:S02]  /*4cc0*/  IMAD R15, R19, 0x1800, R12 ;  /* 0x00001800130f7824 */ /* 0x000fe400078e020c */
[--C-:B------:R-:W-:Y:S02]  /*4cd0*/  IMAD R13, R13, 0x2, R22.reuse ;  /* 0x000000020d0d7824 */ /* 0x100fe400078e0216 */
[----:B------:R-:W-:-:S04]  /*4ce0*/  IMAD R44, R15, 0x2, R22 ;  /* 0x000000020f2c7824 */ /* 0x000fc800078e0216 */
        /* <DEDUP_REMOVED lines=21> */
[----:B------:R-:W-:Y:S01]  /*4e40*/  FMUL.FTZ R108, R101, R104 ;  /* 0x00000068656c7220 */ /* 0x000fe20000410000 */
[----:B------:R-:W-:-:S02]  /*4e50*/  HADD2.F32 R32, -RZ, R114.H0_H0 ;  /* 0x20000072ff207230 */ /* 0x000fc40000004100 */
[C---:B------:R-:W-:Y:S01]  /*4e60*/  FMUL.FTZ R104, R45.reuse, R104 ;  /* 0x000000682d687220 */ /* 0x040fe20000410000 */
        /* <DEDUP_REMOVED lines=8> */
[----:B------:R-:W-:-:S02]  /*4ef0*/  HADD2.F32 R33, -RZ, R101.H0_H0 ;  /* 0x20000065ff217230 */ /* 0x000fc40000004100 */
[----:B------:R-:W-:Y:S02]  /*4f00*/  HADD2.F32 R15, -RZ, R47.H0_H0 ;  /* 0x2000002fff0f7230 */ /* 0x000fe40000004100 */
[----:B------:R-:W-:Y:S02]  /*4f10*/  HADD2.F32 R112, -RZ, R112.H1_H1 ;  /* 0x30000070ff707230 */ /* 0x000fe40000004100 */
[-C--:B------:R-:W-:Y:S01]  /*4f20*/  FMUL.FTZ R106, R33, R108.reuse ;  /* 0x0000006c216a7220 */ /* 0x080fe20000410000 */
[----:B------:R-:W-:Y:S02]  /*4f30*/  IMAD.MOV.U32 R13, RZ, RZ, R45 ;  /* 0x000000ffff0d7224 */ /* 0x000fe400078e002d */
[C---:B------:R-:W-:Y:S01]  /*4f40*/  FMUL.FTZ R108, R15.reuse, R108 ;  /* 0x0000006c0f6c7220 */ /* 0x040fe20000410000 */
[----:B------:R-:W-:Y:S02]  /*4f50*/  IMAD.MOV.U32 R45, RZ, RZ, R96 ;  /* 0x000000ffff2d7224 */ /* 0x000fe400078e0060 */
[----:B------:R-:W-:Y:S01]  /*4f60*/  FFMA.FTZ R15, R15, R104, -R106 ;  /* 0x000000680f0f7223 */ /* 0x000fe2000001086a */
[----:B------:R-:W-:-:S02]  /*4f70*/  HADD2.F32 R106, -RZ, R101.H1_H1 ;  /* 0x30000065ff6a7230 */ /* 0x000fc40000004100 */
[----:B------:R-:W-:Y:S01]  /*4f80*/  FFMA.FTZ R33, R33, R104, R108 ;  /* 0x0000006821217223 */ /* 0x000fe2000001006c */
[----:B------:R-:W-:Y:S01]  /*4f90*/  SHF.R.U32.HI R104, RZ, 0x10, R35 ;  /* 0x00000010ff687819 */ /* 0x000fe20000011623 */
[----:B------:R-:W-:Y:S01]  /*4fa0*/  HADD2.F32 R35, -RZ, R114.H1_H1 ;  /* 0x30000072ff237230 */ /* 0x000fe20000004100 */
[--C-:B------:R-:W-:Y:S02]  /*4fb0*/  SHF.R.U32.HI R108, RZ, 0x10, R7.reuse ;  /* 0x00000010ff6c7819 */ /* 0x100fe40000011607 */
[----:B------:R-:W-:Y:S01]  /*4fc0*/  SHF.R.U64 R7, R6, 0x10, R7 ;  /* 0x0000001006077819 */ /* 0x000fe20000001207 */
[----:B------:R-:W-:Y:S02]  /*4fd0*/  HADD2.F32 R101, -RZ, R104.H0_H0 ;  /* 0x20000068ff657230 */ /* 0x000fe40000004100 */
[----:B------:R-:W-:Y:S02]  /*4fe0*/  HADD2.F32 R104, -RZ, R47.H1_H1 ;  /* 0x3000002fff687230 */ /* 0x000fe40000004100 */
        /* <DEDUP_REMOVED lines=8> */
[----:B------:R-:W-:-:S02]  /*5070*/  HADD2.F32 R101, -RZ, R44.H0_H0 ;  /* 0x2000002cff657230 */ /* 0x000fc40000004100 */
[----:B------:R-:W-:Y:S01]  /*5080*/  HADD2.F32 R47, -RZ, R12.H0_H0 ;  /* 0x2000000cff2f7230 */ /* 0x000fe20000004100 */
[----:B------:R-:W-:Y:S01]  /*5090*/  F2FP.F16.F32.PACK_AB R15, R104, R15 ;  /* 0x0000000f680f723e */ /* 0x000fe200000000ff */
[----:B------:R-:W-:Y:S02]  /*50a0*/  HADD2.F32 R44, -RZ, R44.H1_H1 ;  /* 0x3000002cff2c7230 */ /* 0x000fe40000004100 */
[-C--:B------:R-:W-:Y:S01]  /*50b0*/  FMUL.FTZ R110, R101, R112.reuse ;  /* 0x00000070656e7220 */ /* 0x080fe20000410000 */
[----:B------:R-:W-:Y:S02]  /*50c0*/  HADD2.F32 R12, -RZ, R12.H1_H1 ;  /* 0x3000000cff0c7230 */ /* 0x000fe40000004100 */
[C---:B------:R-:W-:Y:S01]  /*50d0*/  FMUL.FTZ R112, R47.reuse, R112 ;  /* 0x000000702f707220 */ /* 0x040fe20000410000 */
[----:B------:R-:W-:Y:S01]  /*50e0*/  F2FP.F16.F32.PACK_AB R33, R106, R33 ;  /* 0x000000216a21723e */ /* 0x000fe200000000ff */
[-C--:B------:R-:W-:Y:S01]  /*50f0*/  FMUL.FTZ R113, R44, R5.reuse ;  /* 0x000000052c717220 */ /* 0x080fe20000410000 */
[-C--:B------:R-:W-:Y:S01]  /*5100*/  FFMA.FTZ R47, R47, R108.reuse, -R110 ;  /* 0x0000006c2f2f7223 */ /* 0x080fe2000001086e */
[C---:B------:R-:W-:Y:S01]  /*5110*/  FMUL.FTZ R5, R12.reuse, R5 ;  /* 0x000000050c057220 */ /* 0x040fe20000410000 */
[----:B------:R-:W-:Y:S01]  /*5120*/  FFMA.FTZ R101, R101, R108, R112 ;  /* 0x0000006c65657223 */ /* 0x000fe20000010070 */
[----:B------:R-:W-:Y:S01]  /*5130*/  FFMA.FTZ R4, R12, R111, -R113 ;  /* 0x0000006f0c047223 */ /* 0x000fe20000010871 */
[----:B------:R-:W-:-:S02]  /*5140*/  HADD2.F32 R12, -RZ, R46.H0_H0 ;  /* 0x2000002eff0c7230 */ /* 0x000fc40000004100 */
[----:B------:R-:W-:Y:S01]  /*5150*/  FFMA.FTZ R44, R44, R111, R5 ;  /* 0x0000006f2c2c7223 */ /* 0x000fe20000010005 */
[----:B------:R-:W-:Y:S02]  /*5160*/  HADD2.F32 R5, -RZ, R14.H0_H0 ;  /* 0x2000000eff057230 */ /* 0x000fe40000004100 */
[----:B------:R-:W-:Y:S02]  /*5170*/  HADD2.F32 R46, -RZ, R46.H1_H1 ;  /* 0x3000002eff2e7230 */ /* 0x000fe40000004100 */
[-C--:B------:R-:W-:Y:S01]  /*5180*/  FMUL.FTZ R108, R12, R35.reuse ;  /* 0x000000230c6c7220 */ /* 0x080fe20000410000 */
[----:B------:R-:W-:Y:S02]  /*5190*/  HADD2.F32 R14, -RZ, R14.H1_H1 ;  /* 0x3000000eff0e7230 */ /* 0x000fe40000004100 */
[C---:B------:R-:W-:Y:S01]  /*51a0*/  FMUL.FTZ R35, R5.reuse, R35 ;  /* 0x0000002305237220 */ /* 0x040fe20000410000 */
[----:B------:R-:W-:Y:S01]  /*51b0*/  F2FP.F16.F32.PACK_AB R4, R4, R47 ;  /* 0x0000002f0404723e */ /* 0x000fe200000000ff */
[-C--:B------:R-:W-:Y:S01]  /*51c0*/  FFMA.FTZ R5, R5, R32.reuse, -R108 ;  /* 0x0000002005057223 */ /* 0x080fe2000001086c */
[----:B------:R-:W-:Y:S01]  /*51d0*/  F2FP.F16.F32.PACK_AB R44, R44, R101 ;  /* 0x000000652c2c723e */ /* 0x000fe200000000ff */
[----:B------:R-:W-:Y:S01]  /*51e0*/  FFMA.FTZ R12, R12, R32, R35 ;  /* 0x000000200c0c7223 */ /* 0x000fe20000010023 */
[----:B------:R-:W-:Y:S01]  /*51f0*/  HADD2.F32 R35, -RZ, R34.H0_H0 ;  /* 0x20000022ff237230 */ /* 0x000fe20000004100 */
[----:B------:R-:W-:-:S04]  /*5200*/  MOV R47, R33 ;  /* 0x00000021002f7202 */ /* 0x000fc80000000f00 */
[-C--:B------:R-:W-:Y:S01]  /*5210*/  FMUL.FTZ R111, R46, R35.reuse ;  /* 0x000000232e6f7220 */ /* 0x080fe20000410000 */
[----:B------:R-:W-:-:S03]  /*5220*/  FMUL.FTZ R35, R14, R35 ;  /* 0x000000230e237220 */ /* 0x000fc60000410000 */
[-C--:B------:R-:W-:Y:S01]  /*5230*/  FFMA.FTZ R14, R14, R7.reuse, -R111 ;  /* 0x000000070e0e7223 */ /* 0x080fe2000001086f */
[----:B------:R-:W-:-:S04]  /*5240*/  FFMA.FTZ R35, R46, R7, R35 ;  /* 0x000000072e237223 */ /* 0x000fc80000010023 */
[----:B------:R-:W-:Y:S02]  /*5250*/  F2FP.F16.F32.PACK_AB R14, R14, R5 ;  /* 0x000000050e0e723e */ /* 0x000fe400000000ff */
[----:B------:R-:W-:Y:S01]  /*5260*/  F2FP.F16.F32.PACK_AB R46, R35, R12 ;  /* 0x0000000c232e723e */ /* 0x000fe200000000ff */
[----:B------:R-:W-:-:S07]  /*5270*/  IMAD.MOV.U32 R12, RZ, RZ, R4 ;  /* 0x000000ffff0c7224 */ /* 0x000fce00078e0004 */
.L_x_15237:
[----:B------:R-:W-:Y:S05]  /*5280*/  BSYNC B2 ;  /* 0x0000000000027941 */ /* 0x000fea0003800000 */
.L_x_15236:
        /* <DEDUP_REMOVED lines=8> */
.L_x_15235:
[----:B------:R-:W-:Y:S05]  /*5310*/  BSYNC B1 ;  /* 0x0000000000017941 */ /* 0x000fea0003800000 */
.L_x_15234:
[----:B------:R-:W-:-:S03]  /*5320*/  UMOV UR4, 0xffffffff ;  /* 0xffffffff00047882 */ /* 0x000fc60000000000 */
[----:B------:R-:W-:Y:S05]  /*5330*/  BRA.DIV UR4, `(.L_x_15238) ;  /* 0x000001d204807947 */ /* 0x000fea000b800000 */
[----:B0-----:R-:W0:Y:S04]  /*5340*/  SHFL.IDX PT, R97, R97, 0x1, 0x1c1f ;  /* 0x003c1f0061617f89 */ /* 0x001e2800000e0000 */
[----:B------:R0:W0:Y:S02]  /*5350*/  SHFL.IDX PT, R96, R95, 0x1, 0x1c1f ;  /* 0x003c1f005f607f89 */ /* 0x00002400000e0000 */
.L_x_15511:
[----:B----4-:R-:W-:-:S05]  /*5360*/  VIADD R4, R202, 0x40 ;  /* 0x00000040ca047836 */ /* 0x010fca0000000000 */
        /* <DEDUP_REMOVED lines=11> */
[----:B------:R-:W-:Y:S01]  /*5420*/  LEA.HI R100, R5, R100, RZ, 0x4 ;  /* 0x0000006405647211 */ /* 0x000fe200078f20ff */
[----:B------:R-:W-:Y:S01]  /*5430*/  IMAD R5, R19, 0x1800, R74 ;  /* 0x0000180013057824 */ /* 0x000fe200078e024a */
[----:B------:R-:W-:-:S02]  /*5440*/  LOP3.LUT R7, R7, 0x1c0, RZ, 0xc0, !PT ;  /* 0x000001c007077812 */ /* 0x000fc400078ec0ff */
[----:B------:R-:W-:Y:S01]  /*5450*/  LEA.HI.SX32 R11, R100, R69, 0x1c ;  /* 0x00000045640b7211 */ /* 0x000fe200078fe2ff */
[----:B------:R-:W-:Y:S01]  /*5460*/  IMAD R5, R5, 0x2, R22 ;  /* 0x0000000205057824 */ /* 0x000fe200078e0216 */
[----:B------:R-:W-:Y:S02]  /*5470*/  LOP3.LUT R4, R4, 0x1c0, RZ, 0xc0, !PT ;  /* 0x000001c004047812 */ /* 0x000fe400078ec0ff */
[----:B------:R-:W-:Y:S02]  /*5480*/  SHF.L.U32 R11, R11, 0x3, RZ ;  /* 0x000000030b0b7819 */ /* 0x000fe400000006ff */
[----:B------:R-:W-:Y:S02]  /*5490*/  SHF.R.U32.HI R7, RZ, 0x3, R7 ;  /* 0x00000003ff077819 */ /* 0x000fe40000011607 */
[----:B------:R-:W-:Y:S02]  /*54a0*/  LOP3.LUT R4, R4, 0x38, R11, 0xf8, !PT ;  /* 0x0000003804047812 */ /* 0x000fe400078ef80b */
[----:B------:R-:W-:-:S02]  /*54b0*/  LEA.HI.X R33, R70, R97, R72, 0x1, P4 ;  /* 0x0000006146217211 */ /* 0x000fc400020f0c48 */
[----:B------:R-:W-:-:S05]  /*54c0*/  LOP3.LUT R4, R4, R7, RZ, 0x3c, !PT ;  /* 0x0000000704047212 */ /* 0x000fca00078e3cff */
[----:B----4-:R-:W-:-:S04]  /*54d0*/  IMAD.IADD R4, R6, 0x1, R4 ;  /* 0x0000000106047824 */ /* 0x010fc800078e0204 */
[----:B------:R-:W-:-:S04]  /*54e0*/  IMAD R7, R19, 0x1800, R4 ;  /* 0x0000180013077824 */ /* 0x000fc800078e0204 */
[----:B------:R-:W-:Y:S02]  /*54f0*/  IMAD R12, R7, 0x2, R22 ;  /* 0x00000002070c7824 */ /* 0x000fe400078e0216 */
        /* <DEDUP_REMOVED lines=86> */
.L_x_15240:
[----:B------:R-:W-:Y:S05]  /*5a60*/  BSYNC B1 ;  /* 0x0000000000017941 */ /* 0x000fea0003800000 */
.L_x_15239:
[----:B------:R-:W-:Y:S01]  /*5a70*/  ISETP.GE.AND P2, PT, R11, R94, PT ;  /* 0x0000005e0b00720c */ /* 0x000fe20003f46270 */
[----:B0-----:R0:W-:Y:S02]  /*5a80*/  ST.E.128 desc[UR40][R32.64], R4 ;  /* 0x0000000420007985 */ /* 0x0011e4000c101d28 */
[----:B0-----:R-:W-:Y:S01]  /*5a90*/  IMAD.MOV.U32 R4, RZ, RZ, R96 ;  /* 0x000000ffff047224 */ /* 0x001fe200078e0060 */
[----:B------:R-:W-:-:S09]  /*5aa0*/  MOV R5, R97 ;  /* 0x0000006100057202 */ /* 0x000fd20000000f00 */
[----:B------:R-:W-:Y:S05]  /*5ab0*/  @P2 BRA `(.L_x_15223) ;  /* 0x0000000400182947 */ /* 0x000fea0003800000 */
[----:B------:R-:W-:-:S05]  /*5ac0*/  IMAD.WIDE R4, R11, 0x2, R4 ;  /* 0x000000020b047825 */ /* 0x000fca00078e0204 */
[----:B----4-:R0:W-:Y:S01]  /*5ad0*/  ST.E.128 desc[UR40][R4.64], R12 ;  /* 0x0000000c04007985 */ /* 0x0101e2000c101d28 */
[----:B------:R-:W-:Y:S05]  /*5ae0*/  BRA `(.L_x_15223) ;  /* 0x00000004000c7947 */ /* 0x000fea0003800000 */
.L_x_15204:
[----:B------:R-:W-:-:S06]  /*5af0*/  UISETP.NE.AND UP0, UPT, UR47, 0x3, UPT ;  /* 0x000000032f00788c */ /* 0x000fcc000bf05270 */
[----:B------:R-:W-:-:S13]  /*5b00*/  PLOP3.LUT P3, PT, PT, PT, UP0, 0x80, 0x0 ;  /* 0x000000000000781c */ /* 0x000fda0003f6f008 */
[----:B------:R-:W-:Y:S05]  /*5b10*/  @!P3 BRA `(.L_x_15241) ;  /* 0x000000000004b947 */ /* 0x000fea0003800000 */
[----:B------:R-:W-:Y:S01]  /*5b20*/  BPT.TRAP 0x1 ;  /* 0x000000040000795c */ /* 0x000fe20000300000 */
.L_x_15241:
[----:B------:R-:W-:Y:S01]  /*5b30*/  IMAD R87, R19, 0x8, R22 ;  /* 0x0000000813577824 */ /* 0x000fe200078e0216 */
[----:B------:R-:W-:Y:S01]  /*5b40*/  SHF.L.U32 R93, R206, 0x1f, RZ ;  /* 0x0000001fce5d7819 */ /* 0x000fe200000006ff */
[----:B------:R-:W-:Y:S01]  /*5b50*/  BSSY B1, `(.L_x_15242) ;  /* 0x0000004000017945 */ /* 0x000fe20003800000 */
[----:B------:R-:W-:Y:S02]  /*5b60*/  SHF.R.S32.HI R90, RZ, 0x1f, R89 ;  /* 0x0000001fff5a7819 */ /* 0x000fe40000011459 */
[----:B------:R-:W0:Y:S02]  /*5b70*/  SYNCS.PHASECHK.TRANS64.TRYWAIT P2, [R87+URZ+0x32490], R93 ;  /* 0x0324905d570075a7 */ /* 0x000e24000804017f */
[----:B0-----:R-:W-:Y:S05]  /*5b80*/  @!P2 BRA `(.L_x_15243) ;  /* 0x000001c800b8a947 */ /* 0x001fea0003800000 */
.L_x_15512:
[----:B------:R-:W-:Y:S05]  /*5b90*/  BSYNC B1 ;  /* 0x0000000000017941 */ /* 0x000fea0003800000 */
.L_x_15242:
        /* <DEDUP_REMOVED lines=25> */
.L_x_15516:
        /* <DEDUP_REMOVED lines=13> */
.L_x_15246:
[----:B------:R-:W-:Y:S05]  /*5e00*/  BSYNC B1 ;  /* 0x0000000000017941 */ /* 0x000fea0003800000 */
.L_x_15245:
[----:B------:R-:W-:-:S03]  /*5e10*/  UMOV UR4, 0xffffffff ;  /* 0xffffffff00047882 */ /* 0x000fc60000000000 */
[----:B------:R-:W-:Y:S05]  /*5e20*/  BRA.DIV UR4, `(.L_x_15247) ;  /* 0x000001ca04707947 */ /* 0x000fea000b800000 */
[----:B--2-4-:R2:W4:Y:S04]  /*5e30*/  SHFL.IDX PT, R5, R33, 0x1, 0x1c1f ;  /* 0x003c1f0021057f89 */ /* 0x01452800000e0000 */
[----:B---3--:R2:W3:Y:S02]  /*5e40*/  SHFL.IDX PT, R7, R32, 0x1, 0x1c1f ;  /* 0x003c1f0020077f89 */ /* 0x0084e400000e0000 */
.L_x_15520:
        /* <DEDUP_REMOVED lines=13> */
.L_x_15223:
[----:B------:R-:W-:Y:S05]  /*5f20*/  BSYNC B0 ;  /* 0x0000000000007941 */ /* 0x000fea0003800000 */
.L_x_15203:
        /* <DEDUP_REMOVED lines=17> */
.L_x_15249:
[----:B------:R-:W-:Y:S05]  /*6040*/  BSYNC B0 ;  /* 0x0000000000007941 */ /* 0x000fea0003800000 */
.L_x_15248:
[----:B------:R-:W3:Y:S01]  /*6050*/  SYNCS.PHASECHK.TRANS64.TRYWAIT P3, [R87+URZ+0x324b0], R93 ;  /* 0x0324b05d570075a7 */ /* 0x000ee2000806017f */
[----:B------:R-:W-:Y:S04]  /*6060*/  BSSY B0, `(.L_x_15250) ;  /* 0x0000002000007945 */ /* 0x000fe80003800000 */
[----:B---3--:R-:W-:Y:S05]  /*6070*/  @!P3 BRA `(.L_x_15251) ;  /* 0x000001c80028b947 */ /* 0x008fea0003800000 */
.L_x_15521:
[----:B------:R-:W-:Y:S05]  /*6080*/  BSYNC B0 ;  /* 0x0000000000007941 */ /* 0x000fea0003800000 */
.L_x_15250:
        /* <DEDUP_REMOVED lines=9> */
[----:B------:R-:W-:Y:S01]  /*6120*/  IADD3 R92, -R202, R92, RZ ;  /* 0x0000005cca5c7210 */ /* 0x000fe20007ffe1ff */
[C---:B0-----:R-:W-:Y:S01]  /*6130*/  IMAD.WIDE.U32 R4, R89.reuse, UR4, RZ ;  /* 0x0000000459047c25 */ /* 0x041fe2000f8e00ff */
[----:B------:R-:W-:Y:S03]  /*6140*/  BSSY B0, `(.L_x_15252) ;  /* 0x000003e000007945 */ /* 0x000fe60003800000 */
[----:B------:R-:W-:Y:S01]  /*6150*/  IMAD R89, R89, UR5, R90 ;  /* 0x0000000559597c24 */ /* 0x000fe2000f8e025a */
[----:B------:R-:W-:Y:S01]  /*6160*/  ULDC.64 UR4, c[0x0][0x338] ;  /* 0x0000ce0000047ab9 */ /* 0x000fe20000000a00 */
[----:B------:R-:W-:-:S02]  /*6170*/  IMAD R34, R19, 0x6000, R82 ;  /* 0x0000600013227824 */ /* 0x000fc400078e0252 */
        /* <DEDUP_REMOVED lines=58> */
.L_x_15253:
[----:B------:R-:W-:Y:S05]  /*6520*/  BSYNC B0 ;  /* 0x0000000000007941 */ /* 0x000fea0003800000 */
.L_x_15252:
        /* <DEDUP_REMOVED lines=46> */
.L_x_15255:
[----:B------:R-:W-:Y:S05]  /*6810*/  BSYNC B0 ;  /* 0x0000000000007941 */ /* 0x000fea0003800000 */
.L_x_15254:
        /* <DEDUP_REMOVED lines=23> */
.L_x_15198:
        /* <DEDUP_REMOVED lines=19> */
.L_x_15257:
        /* <DEDUP_REMOVED lines=30> */
[----:B------:R-:W-:-:S05]  /*6ca0*/  @!P1 LOP3.LUT R5, RZ, R9, RZ, 0x33, !PT ;  /* 0x00000009ff059212 */ /* 0x000fca00078e33ff */
[----:B------:R-:W-:-:S07]  /*6cb0*/  IMAD.MOV.U32 R177, RZ, RZ, R5 ;  /* 0x000000ffffb17224 */ /* 0x000fce00078e0005 */
.L_x_15259:
[----:B------:R-:W-:Y:S05]  /*6cc0*/  BSYNC B0 ;  /* 0x0000000000007941 */ /* 0x000fea0003800000 */
.L_x_15258:
        /* <DEDUP_REMOVED lines=80> */
.L_x_15524:
[----:B-1----:R-:W-:Y:S01]  /*71d0*/  LEA.HI R0, R14, R14, RZ, 0x1 ;  /* 0x0000000e0e007211 */ /* 0x002fe200078f08ff */
[----:B------:R-:W-:Y:S01]  /*71e0*/  VIADD R26, R22, 0x18400 ;  /* 0x00018400161a7836 */ /* 0x000fe20000000000 */
[----:B------:R-:W-:Y:S01]  /*71f0*/  BSSY B6, `(.L_x_15262) ;  /* 0x000001d000067945 */ /* 0x000fe20003800000 */
[----:B------:R-:W-:Y:S01]  /*7200*/  IMAD.MOV.U32 R213, RZ, RZ, 0x40000040 ;  /* 0x40000040ffd57424 */ /* 0x000fe200078e00ff */
[----:B------:R-:W-:Y:S02]  /*7210*/  LOP3.LUT R3, R0, 0x7fffe, RZ, 0xc0, !PT ;  /* 0x0007fffe00037812 */ /* 0x000fe400078ec0ff */
[----:B------:R-:W-:-:S03]  /*7220*/  LOP3.LUT P0, RZ, R26, 0x1bf, RZ, 0xc0, !PT ;  /* 0x000001bf1aff7812 */ /* 0x000fc6000780c0ff */
[----:B------:R-:W-:-:S04]  /*7230*/  IMAD.IADD R3, R14, 0x1, -R3 ;  /* 0x000000010e037824 */ /* 0x000fc800078e0a03 */
[----:B------:R-:W-:-:S05]  /*7240*/  IMAD R3, R3, 0x2000, R26 ;  /* 0x0000200003037824 */ /* 0x000fca00078e021a */
[----:B------:R-:W-:Y:S01]  /*7250*/  SHF.R.U32.HI R0, RZ, 0x4, R3 ;  /* 0x00000004ff007819 */ /* 0x000fe20000011603 */
[----:B------:R-:W-:-:S03]  /*7260*/  VIADD R3, R3, 0xa000 ;  /* 0x0000a00003037836 */ /* 0x000fc60000000000 */
[----:B------:R-:W-:Y:S02]  /*7270*/  LOP3.LUT R0, R0, 0x3fff, RZ, 0xc0, !PT ;  /* 0x00003fff00007812 */ /* 0x000fe400078ec0ff */
[----:B------:R-:W-:Y:S02]  /*7280*/  SHF.R.U32.HI R3, RZ, 0x4, R3 ;  /* 0x00000004ff037819 */ /* 0x000fe40000011603 */
[----:B------:R-:W-:Y:S02]  /*7290*/  LOP3.LUT R212, R0, 0x10000, RZ, 0xfc, !PT ;  /* 0x0001000000d47812 */ /* 0x000fe400078efcff */
        /* <DEDUP_REMOVED lines=10> */
[----:B0-----:R-:W-:Y:S01]  /*7340*/  MOV R13, RZ ;  /* 0x000000ff000d7202 */ /* 0x001fe20000000f00 */
[----:B------:R-:W-:Y:S02]  /*7350*/  IMAD.U32 R7, RZ, RZ, UR7 ;  /* 0x00000007ff077e24 */ /* 0x000fe4000f8e00ff */
[----:B------:R-:W-:-:S02]  /*7360*/  IMAD.U32 R10, RZ, RZ, UR4 ;  /* 0x00000004ff0a7e24 */ /* 0x000fc4000f8e00ff */
[----:B------:R-:W-:Y:S02]  /*7370*/  IMAD.U32 R11, RZ, RZ, UR5 ;  /* 0x00000005ff0b7e24 */ /* 0x000fe4000f8e00ff */
[----:B------:R-:W-:Y:S02]  /*7380*/  IMAD.MOV.U32 R8, RZ, RZ, 0x70 ;  /* 0x00000070ff087424 */ /* 0x000fe400078e00ff */
[----:B------:R-:W-:-:S07]  /*7390*/  IMAD.MOV.U32 R12, RZ, RZ, 0x1 ;  /* 0x00000001ff0c7424 */ /* 0x000fce00078e00ff */
[----:B------:R-:W-:-:S07]  /*73a0*/  LEPC R20, `(.L_x_15263) ;  /* 0x000000001014794e */ /* 0x000fce0000000000 */
[----:B-1----:R-:W-:Y:S05]  /*73b0*/  CALL.ABS.NOINC R14 ;  /* 0x000000000e007343 */ /* 0x002fea0003c00000 */
.L_x_15263:
[----:B------:R-:W-:Y:S05]  /*73c0*/  BSYNC B6 ;  /* 0x0000000000067941 */ /* 0x000fea0003800000 */
.L_x_15262:
        /* <DEDUP_REMOVED lines=13> */
.L_x_15267:
[----:B--2---:R2:W3:Y:S02]  /*74a0*/  SYNCS.PHASECHK.TRANS64.TRYWAIT P0, [R22+URZ+0x32400], R3 ;  /* 0x03240003160075a7 */ /* 0x0044e4000800017f */
[----:B---3--:R-:W-:Y:S05]  /*74b0*/  @!P0 NANOSLEEP.SYNCS 0x989680 ;  /* 0x009896800000895d */ /* 0x008fea0003900000 */
[----:B------:R-:W3:Y:S02]  /*74c0*/  @!P0 SYNCS.PHASECHK.TRANS64 P0, [R22+URZ+0x32400], R3 ;  /* 0x03240003160085a7 */ /* 0x000ee4000800007f */
[----:B---3--:R-:W-:Y:S05]  /*74d0*/  @!P0 BRA `(.L_x_15267) ;  /* 0xfffffffc00f08947 */ /* 0x008fea000383ffff */
.L_x_15266:
[----:B------:R-:W-:Y:S05]  /*74e0*/  BSYNC B0 ;  /* 0x0000000000007941 */ /* 0x000fea0003800000 */
.L_x_15265:
[----:B------:R-:W-:Y:S05]  /*74f0*/  BRA `(.L_x_15268) ;  /* 0x0000002c00447947 */ /* 0x000fea0003800000 */
.L_x_15264:
        /* <DEDUP_REMOVED lines=30> */
.L_x_15270:
[----:B------:R-:W-:Y:S05]  /*76e0*/  BSYNC B6 ;  /* 0x0000000000067941 */ /* 0x000fea0003800000 */
.L_x_15269:
[----:B------:R-:W2:Y:S01]  /*76f0*/  LDL R39, [R1+0x94] ;  /* 0x0000940001277983 */ /* 0x000ea20000100800 */
[----:B------:R-:W-:Y:S01]  /*7700*/  LEA.HI R33, R33, R28, RZ, 0x2 ;  /* 0x0000001c21217211 */ /* 0x000fe200078f10ff */
[----:B------:R-:W-:Y:S01]  /*7710*/  ULDC.U8 UR4, c[0x0][0x410] ;  /* 0x0001040000047ab9 */ /* 0x000fe20000000000 */
[----:B------:R-:W-:Y:S01]  /*7720*/  BSSY B0, `(.L_x_15271) ;  /* 0x00002a6000007945 */ /* 0x000fe20003800000 */
[----:B------:R-:W-:Y:S02]  /*7730*/  ISETP.NE.AND P0, PT, RZ, UR4, PT ;  /* 0x00000004ff007c0c */ /* 0x000fe4000bf05270 */
[----:B------:R-:W-:Y:S02]  /*7740*/  SHF.R.S32.HI R3, RZ, 0x1f, R33 ;  /* 0x0000001fff037819 */ /* 0x000fe40000011421 */
[----:B------:R-:W-:Y:S02]  /*7750*/  LOP3.LUT R33, R33, 0xfffffffc, RZ, 0xc0, !PT ;  /* 0xfffffffc21217812 */ /* 0x000fe400078ec0ff */
[----:B------:R-:W-:-:S03]  /*7760*/  LEA.HI R3, R3, R202, RZ, 0x3 ;  /* 0x000000ca03037211 */ /* 0x000fc600078f18ff */
[----:B------:R-:W-:Y:S01]  /*7770*/  IMAD.IADD R33, R28, 0x1, -R33 ;  /* 0x000000011c217824 */ /* 0x000fe200078e0a21 */
[----:B------:R-:W-:-:S05]  /*7780*/  LOP3.LUT R3, R3, 0xfffffff8, RZ, 0xc0, !PT ;  /* 0xfffffff803037812 */ /* 0x000fca00078ec0ff */
[C---:B------:R-:W-:Y:S02]  /*7790*/  IMAD.IADD R34, R202.reuse, 0x1, -R3 ;  /* 0x00000001ca227824 */ /* 0x040fe400078e0a03 */
[----:B--2---:R-:W-:Y:S01]  /*77a0*/  IMAD.IADD R38, R202, 0x1, R39 ;  /* 0x00000001ca267824 */ /* 0x004fe200078e0227 */
[----:B------:R-:W-:Y:S06]  /*77b0*/  @!P0 BRA `(.L_x_15272) ;  /* 0x0000001400608947 */ /* 0x000fec0003800000 */
[----:B------:R-:W1:Y:S01]  /*77c0*/  LDC R35, c[0x0][0x448] ;  /* 0x00011200ff237b82 */ /* 0x000e620000000800 */
[----:B------:R-:W-:Y:S01]  /*77d0*/  LEA R3, R33, R38, 0x6 ;  /* 0x0000002621037211 */ /* 0x000fe200078e30ff */
        /* <DEDUP_REMOVED lines=31> */
.L_x_15530:
        /* <DEDUP_REMOVED lines=14> */
[----:B------:R-:W-:Y:S02]  /*7ab0*/  CS2R R26, SRZ ;  /* 0x00000000001a7805 */ /* 0x000fe4000001ff00 */
[----:B----4-:R-:W-:-:S07]  /*7ac0*/  MOV R9, R7 ;  /* 0x0000000700097202 */ /* 0x010fce0000000f00 */
        /* <DEDUP_REMOVED lines=15> */
.L_x_15275:
[----:B------:R-:W-:Y:S05]  /*7bc0*/  BSYNC B1 ;  /* 0x0000000000017941 */ /* 0x000fea0003800000 */
.L_x_15274:
        /* <DEDUP_REMOVED lines=21> */
.L_x_15536:
        /* <DEDUP_REMOVED lines=18> */
[----:B-1----:R-:W-:-:S07]  /*7e40*/  MOV R8, R30 ;  /* 0x0000001e00087202 */ /* 0x002fce0000000f00 */
[----:B------:R-:W-:Y:S02]  /*7e50*/  @!P2 IMAD.WIDE R4, R200, 0x2, R4 ;  /* 0x00000002c804a825 */ /* 0x000fe400078e0204 */
[C---:B------:R-:W-:Y:S02]  /*7e60*/  @!P3 SHF.L.U64.HI R10, R207.reuse, 0x1, R36 ;  /* 0x00000001cf0ab819 */ /* 0x040fe40000010224 */
[----:B------:R-:W-:Y:S01]  /*7e70*/  @!P3 IMAD.SHL.U32 R9, R207, 0x2, RZ ;  /* 0x00000002cf09b824 */ /* 0x000fe200078e00ff */
[----:B------:R0:W5:Y:S01]  /*7e80*/  @!P2 LD.E.64 R12, desc[UR40][R4.64] ;  /* 0x00000028040ca980 */ /* 0x000162000c101b00 */
[----:B------:R-:W-:-:S03]  /*7e90*/  CS2R R14, SRZ ;  /* 0x00000000000e7805 */ /* 0x000fc6000001ff00 */
[-C--:B0-----:R-:W-:Y:S02]  /*7ea0*/  @!P3 IADD3 R4, P0, R6, R9.reuse, RZ ;  /* 0x000000090604b210 */ /* 0x081fe40007f1e0ff */
[----:B------:R-:W-:Y:S01]  /*7eb0*/  @!P3 IADD3 R6, P1, R30, R9, RZ ;  /* 0x000000091e06b210 */ /* 0x000fe20007f3e0ff */
[----:B----4-:R-:W-:Y:S02]  /*7ec0*/  IMAD.MOV.U32 R9, RZ, RZ, R7 ;  /* 0x000000ffff097224 */ /* 0x010fe400078e0007 */
[----:B------:R-:W-:Y:S02]  /*7ed0*/  @!P3 IMAD.X R5, R3, 0x1, R10, P0 ;  /* 0x000000010305b824 */ /* 0x000fe400000e060a */
[----:B------:R-:W-:Y:S01]  /*7ee0*/  @!P2 IMAD.WIDE R30, R200, 0x2, R8 ;  /* 0x00000002c81ea825 */ /* 0x000fe200078e0208 */
[----:B------:R-:W-:-:S03]  /*7ef0*/  CS2R R8, SRZ ;  /* 0x0000000000087805 */ /* 0x000fc6000001ff00 */
[----:B------:R-:W-:Y:S01]  /*7f00*/  @!P3 IMAD.X R7, R7, 0x1, R10, P1 ;  /* 0x000000010707b824 */ /* 0x000fe200008e060a */
[----:B------:R-:W-:Y:S01]  /*7f10*/  CS2R R10, SRZ ;  /* 0x00000000000a7805 */ /* 0x000fe2000001ff00 */
[----:B------:R0:W5:Y:S04]  /*7f20*/  @!P2 LD.E.64 R14, desc[UR40][R30.64] ;  /* 0x000000281e0ea980 */ /* 0x000168000c101b00 */
[----:B------:R0:W5:Y:S04]  /*7f30*/  @!P3 LD.E.64 R8, desc[UR40][R4.64] ;  /* 0x000000280408b980 */ /* 0x000168000c101b00 */
[----:B------:R0:W5:Y:S02]  /*7f40*/  @!P3 LD.E.64 R10, desc[UR40][R6.64] ;  /* 0x00000028060ab980 */ /* 0x000164000c101b00 */
.L_x_15278:
[----:B------:R-:W-:Y:S05]  /*7f50*/  BSYNC B1 ;  /* 0x0000000000017941 */ /* 0x000fea0003800000 */
.L_x_15277:
[----:B01----:R-:W4:Y:S01]  /*7f60*/  LDL R30, [R1+0xbc] ;  /* 0x0000bc00011e7983 */ /* 0x003f220000100800 */
[----:B------:R-:W0:Y:S01]  /*7f70*/  SYNCS.PHASECHK.TRANS64.TRYWAIT P0, [R22+URZ+0x32400], R33 ;  /* 0x03240021160075a7 */ /* 0x000e22000800017f */
[----:B--2---:R-:W-:Y:S01]  /*7f80*/  IMAD.SHL.U32 R3, R34, 0x40, RZ ;  /* 0x0000004022037824 */ /* 0x004fe200078e00ff */
[----:B---3-5:R-:W-:Y:S01]  /*7f90*/  MOV R6, R13 ;  /* 0x0000000d00067202 */ /* 0x028fe20000000f00 */
[----:B------:R-:W-:Y:S01]  /*7fa0*/  IMAD.MOV.U32 R5, RZ, RZ, R8 ;  /* 0x000000ffff057224 */ /* 0x000fe200078e0008 */
[----:B------:R-:W-:Y:S01]  /*7fb0*/  VIADDMNMX R31, R35, -R39, 0x80, PT ;  /* 0x00000080231f7446 */ /* 0x000fe20003800927 */
[----:B----4-:R-:W-:Y:S01]  /*7fc0*/  IMAD.MOV.U32 R7, RZ, RZ, R10 ;  /* 0x000000ffff077224 */ /* 0x010fe200078e000a */
[----:B------:R-:W-:Y:S01]  /*7fd0*/  LOP3.LUT R3, R3, 0x1c0, RZ, 0xc0, !PT ;  /* 0x000001c003037812 */ /* 0x000fe200078ec0ff */
        /* <DEDUP_REMOVED lines=9> */
[----:B------:R-:W-:Y:S02]  /*8070*/  PRMT R47, R7, 0x7610, R47 ;  /* 0x00007610072f7816 */ /* 0x000fe4000000002f */
[----:B------:R-:W-:Y:S01]  /*8080*/  PRMT R48, R5, 0x7610, R48 ;  /* 0x0000761005307816 */ /* 0x000fe20000000030 */
[----:B------:R-:W-:Y:S01]  /*8090*/  IMAD.MOV.U32 R5, RZ, RZ, R15 ;  /* 0x000000ffff057224 */ /* 0x000fe200078e000f */
[----:B------:R-:W-:Y:S01]  /*80a0*/  PRMT R45, R45, 0x5410, R4 ;  /* 0x000054102d2d7816 */ /* 0x000fe20000000004 */
[----:B------:R-:W-:Y:S01]  /*80b0*/  IMAD.MOV.U32 R4, RZ, RZ, R11 ;  /* 0x000000ffff047224 */ /* 0x000fe200078e000b */
[----:B------:R-:W-:-:S02]  /*80c0*/  LOP3.LUT P2, RZ, R34, 0x4, RZ, 0xc0, !PT ;  /* 0x0000000422ff7812 */ /* 0x000fc4000784c0ff */
[----:B------:R-:W-:Y:S02]  /*80d0*/  ISETP.GE.AND P1, PT, R202, R31, PT ;  /* 0x0000001fca00720c */ /* 0x000fe40003f26270 */
[----:B------:R-:W-:Y:S01]  /*80e0*/  PRMT R47, R47, 0x5410, R4 ;  /* 0x000054102f2f7816 */ /* 0x000fe20000000004 */
[----:B------:R-:W-:-:S04]  /*80f0*/  IMAD R3, R30, 0x200, R3 ;  /* 0x000002001e037824 */ /* 0x000fc800078e0203 */
[----:B------:R-:W-:-:S04]  /*8100*/  IMAD R30, R3, 0x2, R22 ;  /* 0x00000002031e7824 */ /* 0x000fc800078e0216 */
[C---:B------:R-:W-:Y:S01]  /*8110*/  VIADD R4, R30.reuse, 0x18400 ;  /* 0x000184001e047836 */ /* 0x040fe20000000000 */
[----:B------:R-:W-:Y:S01]  /*8120*/  IADD3 R3, R30, 0x18440, RZ ;  /* 0x000184401e037810 */ /* 0x000fe20007ffe0ff */
[----:B0-----:R-:W-:Y:S06]  /*8130*/  @!P0 BRA `(.L_x_15280) ;  /* 0x000001ac00188947 */ /* 0x001fec0003800000 */
.L_x_15537:
[----:B------:R-:W-:Y:S05]  /*8140*/  BSYNC B1 ;  /* 0x0000000000017941 */ /* 0x000fea0003800000 */
.L_x_15279:
        /* <DEDUP_REMOVED lines=10> */
[----:B0-----:R-:W-:Y:S01]  /*81f0*/  SHF.R.U32.HI R33, RZ, 0x10, R27 ;  /* 0x00000010ff217819 */ /* 0x001fe2000001161b */
[--C-:B------:R-:W-:Y:S01]  /*8200*/  HADD2.F32 R34, -RZ, R37.reuse.H1_H1 ;  /* 0x30000025ff227230 */ /* 0x100fe20000004100 */
        /* <DEDUP_REMOVED lines=39> */
.L_x_15284:
[----:B------:R-:W-:Y:S05]  /*8480*/  BSYNC B2 ;  /* 0x0000000000027941 */ /* 0x000fea0003800000 */
.L_x_15283:
        /* <DEDUP_REMOVED lines=43> */
.L_x_15282:
[----:B------:R-:W-:Y:S05]  /*8740*/  BSYNC B1 ;  /* 0x0000000000017941 */ /* 0x000fea0003800000 */
.L_x_15281:
        /* <DEDUP_REMOVED lines=50> */
.L_x_15287:
[----:B------:R-:W-:Y:S05]  /*8a70*/  BSYNC B1 ;  /* 0x0000000000017941 */ /* 0x000fea0003800000 */
.L_x_15286:
[----:B------:R-:W-:Y:S05]  /*8a80*/  @P1 BRA `(.L_x_15285) ;  /* 0x0000001400bc1947 */ /* 0x000fea0003800000 */
[----:B-1----:R-:W1:Y:S01]  /*8a90*/  LDS.128 R4, [R3+0x2000] ;  /* 0x0020000003047984 */ /* 0x002e620000000c00 */
        /* <DEDUP_REMOVED lines=42> */
.L_x_15272:
        /* <DEDUP_REMOVED lines=28> */
[----:B------:R-:W2:Y:S01]  /*8f00*/  LDL R0, [R1+0x8c] ;  /* 0x00008c0001007983 */ /* 0x000ea20000100800 */
[----:B------:R-:W1:Y:S03]  /*8f10*/  LDC R39, c[0x0][0x3f4] ;  /* 0x0000fd00ff277b82 */ /* 0x000e660000000800 */
[----:B------:R-:W3:Y:S04]  /*8f20*/  SHFL.IDX PT, R3, R35, RZ, 0x1c1f ;  /* 0x001c1fff23037589 */ /* 0x000ee800000e0000 */
[----:B------:R-:W-:Y:S04]  /*8f30*/  SHFL.IDX PT, R14, R36, RZ, 0x1c1f ;  /* 0x001c1fff240e7589 */ /* 0x000fe800000e0000 */
[----:B------:R-:W-:Y:S01]  /*8f40*/  SHFL.IDX PT, R4, R25, RZ, 0x1c1f ;  /* 0x001c1fff19047589 */ /* 0x000fe200000e0000 */
[----:B-1----:R-:W-:Y:S01]  /*8f50*/  ISETP.GE.AND P0, PT, R16, R39, PT ;  /* 0x000000271000720c */ /* 0x002fe20003f06270 */
[----:B--2---:R-:W-:-:S02]  /*8f60*/  IMAD R27, R0, R6, RZ ;  /* 0x00000006001b7224 */ /* 0x004fc400078e02ff */
[----:B------:R-:W1:Y:S03]  /*8f70*/  SHFL.IDX PT, R0, R26, RZ, 0x1c1f ;  /* 0x001c1fff1a007589 */ /* 0x000e6600000e0000 */
[----:B------:R-:W-:-:S13]  /*8f80*/  ISETP.GE.OR P1, PT, R38, R27, P0 ;  /* 0x0000001b2600720c */ /* 0x000fda0000726670 */
[C---:B------:R-:W-:Y:S02]  /*8f90*/  @!P1 SHF.L.U32 R5, R16.reuse, 0x1, RZ ;  /* 0x0000000110059819 */ /* 0x040fe400000006ff */
[----:B------:R-:W-:Y:S02]  /*8fa0*/  @!P1 SHF.L.U64.HI R7, R16, 0x1, R17 ;  /* 0x0000000110079819 */ /* 0x000fe40000010211 */
[----:B---3--:R-:W-:-:S05]  /*8fb0*/  @!P1 IADD3 R8, P2, R3, R5, RZ ;  /* 0x0000000503089210 */ /* 0x008fca0007f5e0ff */
[----:B-1----:R-:W-:-:S06]  /*8fc0*/  @!P1 IMAD.X R9, R0, 0x1, R7, P2 ;  /* 0x0000000100099824 */ /* 0x002fcc00010e0607 */
[----:B------:R-:W2:Y:S01]  /*8fd0*/  @!P1 LD.E.128 R8, desc[UR40][R8.64] ;  /* 0x0000002808089980 */ /* 0x000ea2000c101d00 */
[----:B------:R-:W-:-:S05]  /*8fe0*/  @!P1 IADD3 R14, P2, R14, R5, RZ ;  /* 0x000000050e0e9210 */ /* 0x000fca0007f5e0ff */
[----:B------:R-:W-:Y:S02]  /*8ff0*/  @!P1 IMAD.X R5, R4, 0x1, R7, P2 ;  /* 0x0000000104059824 */ /* 0x000fe400010e0607 */
[----:B------:R-:W-:-:S06]  /*9000*/  @!P1 IMAD.MOV.U32 R4, RZ, RZ, R14 ;  /* 0x000000ffff049224 */ /* 0x000fcc00078e000e */
[----:B------:R-:W3:Y:S01]  /*9010*/  @!P1 LD.E.128 R4, desc[UR40][R4.64] ;  /* 0x0000002804049980 */ /* 0x000ee2000c101d00 */
[----:B------:R-:W-:Y:S02]  /*9020*/  CS2R R20, SRZ ;  /* 0x0000000000147805 */ /* 0x000fe4000001ff00 */
[----:B------:R-:W-:Y:S02]  /*9030*/  CS2R R28, SRZ ;  /* 0x00000000001c7805 */ /* 0x000fe4000001ff00 */
[----:B------:R-:W-:Y:S01]  /*9040*/  CS2R R30, SRZ ;  /* 0x00000000001e7805 */ /* 0x000fe2000001ff00 */
[----:B------:R-:W1:Y:S01]  /*9050*/  SHFL.IDX PT, R14, R36, 0x1, 0x1c1f ;  /* 0x003c1f00240e7f89 */ /* 0x000e6200000e0000 */
[----:B------:R-:W-:-:S03]  /*9060*/  CS2R R32, SRZ ;  /* 0x0000000000207805 */ /* 0x000fc6000001ff00 */
[----:B------:R-:W4:Y:S04]  /*9070*/  SHFL.IDX PT, R25, R25, 0x1, 0x1c1f ;  /* 0x003c1f0019197f89 */ /* 0x000f2800000e0000 */
[----:B------:R5:W0:Y:S01]  /*9080*/  SHFL.IDX PT, R24, R35, 0x1, 0x1c1f ;  /* 0x003c1f0023187f89 */ /* 0x000a2200000e0000 */
[----:B--2---:R-:W-:Y:S01]  /*9090*/  @!P1 IMAD.MOV.U32 R21, RZ, RZ, R9 ;  /* 0x000000ffff159224 */ /* 0x004fe200078e0009 */
[----:B------:R-:W-:Y:S01]  /*90a0*/  @!P1 MOV R28, R10 ;  /* 0x0000000a001c9202 */ /* 0x000fe20000000f00 */
[----:B------:R-:W-:Y:S02]  /*90b0*/  @!P1 IMAD.MOV.U32 R20, RZ, RZ, R8 ;  /* 0x000000ffff149224 */ /* 0x000fe400078e0008 */
[----:B------:R-:W-:Y:S02]  /*90c0*/  IMAD.MOV.U32 R3, RZ, RZ, R21 ;  /* 0x000000ffff037224 */ /* 0x000fe400078e0015 */
[----:B------:R-:W-:-:S02]  /*90d0*/  IMAD.MOV.U32 R0, RZ, RZ, R20 ;  /* 0x000000ffff007224 */ /* 0x000fc400078e0014 */
[----:B------:R-:W-:Y:S01]  /*90e0*/  @!P1 IMAD.MOV.U32 R29, RZ, RZ, R11 ;  /* 0x000000ffff1d9224 */ /* 0x000fe200078e000b */
[----:B------:R-:W-:Y:S02]  /*90f0*/  PRMT R41, R3, 0x7610, R41 ;  /* 0x0000761003297816 */ /* 0x000fe40000000029 */
[----:B------:R2:W0:Y:S01]  /*9100*/  SHFL.IDX PT, R3, R26, 0x1, 0x1c1f ;  /* 0x003c1f001a037f89 */ /* 0x00042200000e0000 */
[----:B------:R-:W-:Y:S01]  /*9110*/  PRMT R50, R0, 0x7610, R50 ;  /* 0x0000761000327816 */ /* 0x000fe20000000032 */
[----:B------:R-:W-:Y:S02]  /*9120*/  IMAD.MOV.U32 R0, RZ, RZ, R28 ;  /* 0x000000ffff007224 */ /* 0x000fe400078e001c */
[----:B---3--:R-:W-:Y:S02]  /*9130*/  @!P1 IMAD.MOV.U32 R31, RZ, RZ, R5 ;  /* 0x000000ffff1f9224 */ /* 0x008fe400078e0005 */
[----:B------:R-:W-:Y:S01]  /*9140*/  @!P1 IMAD.MOV.U32 R32, RZ, RZ, R6 ;  /* 0x000000ffff209224 */ /* 0x000fe200078e0006 */
[----:B------:R-:W-:Y:S01]  /*9150*/  PRMT R37, R0, 0x7610, R37 ;  /* 0x0000761000257816 */ /* 0x000fe20000000025 */
[----:B------:R-:W-:-:S02]  /*9160*/  IMAD.MOV.U32 R8, RZ, RZ, R29 ;  /* 0x000000ffff087224 */ /* 0x000fc400078e001d */
[----:B------:R-:W-:Y:S02]  /*9170*/  @!P1 IMAD.MOV.U32 R30, RZ, RZ, R4 ;  /* 0x000000ffff1e9224 */ /* 0x000fe400078e0004 */
[----:B------:R-:W-:Y:S01]  /*9180*/  @!P1 IMAD.MOV.U32 R33, RZ, RZ, R7 ;  /* 0x000000ffff219224 */ /* 0x000fe200078e0007 */
[----:B-----5:R-:W-:Y:S01]  /*9190*/  PRMT R35, R8, 0x7610, R35 ;  /* 0x0000761008237816 */ /* 0x020fe20000000023 */
[----:B------:R-:W-:Y:S01]  /*91a0*/  IMAD.MOV.U32 R4, RZ, RZ, R31 ;  /* 0x000000ffff047224 */ /* 0x000fe200078e001f */
[----:B------:R-:W-:Y:S01]  /*91b0*/  MOV R0, R30 ;  /* 0x0000001e00007202 */ /* 0x000fe20000000f00 */
[----:B------:R-:W-:Y:S02]  /*91c0*/  IMAD.MOV.U32 R5, RZ, RZ, R32 ;  /* 0x000000ffff057224 */ /* 0x000fe400078e0020 */
[----:B------:R-:W-:Y:S01]  /*91d0*/  IMAD.MOV.U32 R6, RZ, RZ, R33 ;  /* 0x000000ffff067224 */ /* 0x000fe200078e0021 */
[----:B------:R-:W-:Y:S02]  /*91e0*/  PRMT R43, R4, 0x7610, R43 ;  /* 0x00007610042b7816 */ /* 0x000fe4000000002b */
[----:B------:R-:W-:-:S02]  /*91f0*/  PRMT R54, R5, 0x7610, R54 ;  /* 0x0000761005367816 */ /* 0x000fc40000000036 */
[----:B------:R-:W-:Y:S02]  /*9200*/  CS2R R4, SRZ ;  /* 0x0000000000047805 */ /* 0x000fe4000001ff00 */
[----:B------:R-:W-:Y:S02]  /*9210*/  PRMT R37, R37, 0x5410, R0 ;  /* 0x0000541025257816 */ /* 0x000fe40000000000 */
[----:B012-4-:R-:W-:-:S07]  /*9220*/  PRMT R35, R35, 0x5410, R6 ;  /* 0x0000541023237816 */ /* 0x017fce0000000006 */
.L_x_15547:
        /* <DEDUP_REMOVED lines=21> */
[----:B------:R-:W-:-:S05]  /*9380*/  IADD3.X R5, R25, R6, RZ, P2, !PT ;  /* 0x0000000619057210 */ /* 0x000fca00017fe4ff */
[----:B------:R-:W5:Y:S04]  /*9390*/  LD.E.128 R8, desc[UR40][R8.64] ;  /* 0x0000002808087980 */ /* 0x000f68000c101d00 */
[----:B------:R-:W5:Y:S02]  /*93a0*/  LD.E.128 R4, desc[UR40][R4.64] ;  /* 0x0000002804047980 */ /* 0x000f64000c101d00 */
.L_x_15290:
[----:B------:R-:W-:Y:S05]  /*93b0*/  BSYNC B1 ;  /* 0x0000000000017941 */ /* 0x000fea0003800000 */
.L_x_15289:
[----:B------:R-:W2:Y:S01]  /*93c0*/  LDL R3, [R1+0x94] ;  /* 0x0000940001037983 */ /* 0x000ea20000100800 */
[----:B------:R-:W0:Y:S01]  /*93d0*/  SYNCS.PHASECHK.TRANS64.TRYWAIT P1, [R22+URZ+0x32400], R13 ;  /* 0x0324000d160075a7 */ /* 0x000e22000802017f */
[----:B------:R-:W-:Y:S01]  /*93e0*/  VIADD R14, R202, 0x40 ;  /* 0x00000040ca0e7836 */ /* 0x000fe20000000000 */
[----:B------:R-:W-:Y:S01]  /*93f0*/  BSSY B1, `(.L_x_15291) ;  /* 0x0000011000017945 */ /* 0x000fe20003800000 */
[----:B-----5:R-:W-:Y:S01]  /*9400*/  IMAD.MOV.U32 R12, RZ, RZ, R5 ;  /* 0x000000ffff0c7224 */ /* 0x020fe200078e0005 */
[----:B------:R-:W-:Y:S01]  /*9410*/  IADD3 R38, R16, R39, RZ ;  /* 0x0000002710267210 */ /* 0x000fe20007ffe0ff */
[----:B------:R-:W-:-:S03]  /*9420*/  IMAD.MOV.U32 R15, RZ, RZ, R9 ;  /* 0x000000ffff0f7224 */ /* 0x000fc600078e0009 */
[----:B------:R-:W-:Y:S01]  /*9430*/  PRMT R55, R12, 0x7610, R55 ;  /* 0x000076100c377816 */ /* 0x000fe20000000037 */
[----:B------:R-:W-:Y:S01]  /*9440*/  IMAD.MOV.U32 R12, RZ, RZ, R7 ;  /* 0x000000ffff0c7224 */ /* 0x000fe200078e0007 */
[----:B------:R-:W-:Y:S02]  /*9450*/  PRMT R57, R15, 0x7610, R57 ;  /* 0x000076100f397816 */ /* 0x000fe40000000039 */
[----:B--2---:R-:W-:Y:S01]  /*9460*/  VIADDMNMX R27, R27, -R3, 0x80, PT ;  /* 0x000000801b1b7446 */ /* 0x004fe20003800903 */
[----:B------:R-:W-:-:S03]  /*9470*/  IMAD.MOV.U32 R3, RZ, RZ, R4 ;  /* 0x000000ffff037224 */ /* 0x000fc600078e0004 */
[-C--:B------:R-:W-:Y:S02]  /*9480*/  ISETP.GE.OR P2, PT, R202, R27.reuse, P0 ;  /* 0x0000001bca00720c */ /* 0x080fe40000746670 */
[----:B------:R-:W-:Y:S01]  /*9490*/  ISETP.GE.OR P0, PT, R14, R27, P0 ;  /* 0x0000001b0e00720c */ /* 0x000fe20000706670 */
[----:B------:R-:W-:Y:S01]  /*94a0*/  IMAD.MOV.U32 R14, RZ, RZ, R8 ;  /* 0x000000ffff0e7224 */ /* 0x000fe200078e0008 */
[----:B------:R-:W-:Y:S01]  /*94b0*/  PRMT R54, R54, 0x5410, R3 ;  /* 0x0000541036367816 */ /* 0x000fe20000000003 */
[----:B------:R-:W-:-:S03]  /*94c0*/  IMAD.MOV.U32 R3, RZ, RZ, R6 ;  /* 0x000000ffff037224 */ /* 0x000fc600078e0006 */
[----:B------:R-:W-:Y:S02]  /*94d0*/  PRMT R56, R12, 0x5410, R14 ;  /* 0x000054100c387816 */ /* 0x000fe4000000000e */
[----:B------:R-:W-:Y:S01]  /*94e0*/  PRMT R55, R55, 0x5410, R3 ;  /* 0x0000541037377816 */ /* 0x000fe20000000003 */
[----:B0-----:R-:W-:Y:S06]  /*94f0*/  @!P1 BRA `(.L_x_15292) ;  /* 0x0000019c00ac9947 */ /* 0x001fec0003800000 */
.L_x_15548:
[----:B------:R-:W-:Y:S05]  /*9500*/  BSYNC B1 ;  /* 0x0000000000017941 */ /* 0x000fea0003800000 */
.L_x_15291:
[----:B------:R-:W-:Y:S01]  /*9510*/  BSSY B1, `(.L_x_15293) ;  /* 0x0000064000017945 */ /* 0x000fe20003800000 */
[----:B------:R-:W-:Y:S01]  /*9520*/  IMAD.MOV.U32 R3, RZ, RZ, R10 ;  /* 0x000000ffff037224 */ /* 0x000fe200078e000a */
[----:B------:R-:W-:Y:S01]  /*9530*/  LOP3.LUT R38, R38, 0x38, RZ, 0xc0, !PT ;  /* 0x0000003826267812 */ /* 0x000fe200078ec0ff */
[----:B------:R-:W-:Y:S01]  /*9540*/  IMAD.MOV.U32 R36, RZ, RZ, R11 ;  /* 0x000000ffff247224 */ /* 0x000fe200078e000b */
[----:B------:R-:W-:Y:S06]  /*9550*/  @P2 BRA `(.L_x_15294) ;  /* 0x00000004007c2947 */ /* 0x000fec0003800000 */
[----:B------:R-:W2:Y:S01]  /*9560*/  LDL R26, [R1+0xbc] ;  /* 0x0000bc00011a7983 */ /* 0x000ea20000100800 */
        /* <DEDUP_REMOVED lines=8> */
[----:B------:R-:W-:-:S02]  /*95f0*/  SHF.R.U32.HI R25, RZ, 0x3, R15 ;  /* 0x00000003ff197819 */ /* 0x000fc4000001160f */
[----:B------:R-:W-:Y:S02]  /*9600*/  LOP3.LUT R12, R15, 0x38, R16, 0xf8, !PT ;  /* 0x000000380f0c7812 */ /* 0x000fe400078ef810 */
[----:B------:R-:W-:Y:S02]  /*9610*/  LOP3.LUT R24, R25, R38, R15, 0x1e, !PT ;  /* 0x0000002619187212 */ /* 0x000fe400078e1e0f */
[----:B------:R-:W-:Y:S02]  /*9620*/  LOP3.LUT R12, R12, R25, RZ, 0x3c, !PT ;  /* 0x000000190c0c7212 */ /* 0x000fe400078e3cff */
[----:B------:R-:W-:Y:S02]  /*9630*/  SHF.R.U32.HI R42, RZ, 0x10, R21 ;  /* 0x00000010ff2a7819 */ /* 0x000fe40000011615 */
[--C-:B------:R-:W-:Y:S02]  /*9640*/  SHF.R.U64 R49, R32, 0x10, R33.reuse ;  /* 0x0000001020317819 */ /* 0x100fe40000001221 */
[----:B------:R-:W-:-:S02]  /*9650*/  SHF.R.U32.HI R46, RZ, 0x10, R33 ;  /* 0x00000010ff2e7819 */ /* 0x000fc40000011621 */
[--C-:B------:R-:W-:Y:S02]  /*9660*/  SHF.R.U64 R52, R28, 0x10, R29.reuse ;  /* 0x000000101c347819 */ /* 0x100fe4000000121d */
[----:B------:R-:W-:Y:S01]  /*9670*/  SHF.R.U32.HI R48, RZ, 0x10, R29 ;  /* 0x00000010ff307819 */ /* 0x000fe2000001161d */
[C---:B--2---:R-:W-:Y:S02]  /*9680*/  IMAD R39, R26.reuse, 0x200, R24 ;  /* 0x000002001a277824 */ /* 0x044fe400078e0218 */
[----:B0-----:R-:W-:Y:S02]  /*9690*/  IMAD R13, R26, 0x200, R12 ;  /* 0x000002001a0d7824 */ /* 0x001fe400078e020c */
        /* <DEDUP_REMOVED lines=12> */
[----:B------:R-:W-:Y:S02]  /*9760*/  HADD2.F32 R21, -RZ, R13.H1_H1 ;  /* 0x3000000dff157230 */ /* 0x000fe40000004100 */
[----:B------:R-:W-:Y:S01]  /*9770*/  FFMA.FTZ R47, R20, R43, R47 ;  /* 0x0000002b142f7223 */ /* 0x000fe2000001002f */
[----:B------:R-:W-:Y:S02]  /*9780*/  HADD2.F32 R32, -RZ, R27.H0_H0 ;  /* 0x2000001bff207230 */ /* 0x000fe40000004100 */
[-C--:B------:R-:W-:Y:S01]  /*9790*/  FMUL.FTZ R20, R31, R30.reuse ;  /* 0x0000001e1f147220 */ /* 0x080fe20000410000 */
[--C-:B------:R-:W-:Y:S02]  /*97a0*/  HADD2.F32 R41, -RZ, R35.reuse.H1_H1 ;  /* 0x30000023ff297230 */ /* 0x100fe40000004100 */
[----:B------:R-:W-:Y:S01]  /*97b0*/  FFMA.FTZ R44, R21, R30, -R42 ;  /* 0x0000001e152c7223 */ /* 0x000fe2000001082a */
[----:B------:R-:W-:-:S02]  /*97c0*/  HADD2.F32 R35, -RZ, R35.H0_H0 ;  /* 0x20000023ff237230 */ /* 0x000fc40000004100 */
[----:B------:R-:W-:Y:S02]  /*97d0*/  HADD2.F32 R28, -RZ, R15.H0_H0 ;  /* 0x2000000fff1c7230 */ /* 0x000fe40000004100 */
[C---:B------:R-:W-:Y:S01]  /*97e0*/  FMUL.FTZ R31, R32.reuse, R41 ;  /* 0x00000029201f7220 */ /* 0x040fe20000410000 */
[----:B------:R-:W-:Y:S02]  /*97f0*/  HADD2.F32 R33, -RZ, R27.H1_H1 ;  /* 0x3000001bff217230 */ /* 0x000fe40000004100 */
[-C--:B------:R-:W-:Y:S01]  /*9800*/  FMUL.FTZ R32, R32, R35.reuse ;  /* 0x0000002320207220 */ /* 0x080fe20000410000 */
[----:B------:R-:W-:Y:S02]  /*9810*/  HADD2.F32 R42, -RZ, R46.H0_H0 ;  /* 0x2000002eff2a7230 */ /* 0x000fe40000004100 */
[C---:B------:R-:W-:Y:S01]  /*9820*/  FFMA.FTZ R35, R28.reuse, R35, -R31 ;  /* 0x000000231c237223 */ /* 0x040fe2000001081f */
[----:B------:R-:W-:Y:S02]  /*9830*/  HADD2.F32 R29, -RZ, R15.H1_H1 ;  /* 0x3000000fff1d7230 */ /* 0x000fe40000004100 */
[----:B------:R-:W-:Y:S01]  /*9840*/  FFMA.FTZ R41, R28, R41, R32 ;  /* 0x000000291c297223 */ /* 0x000fe20000010020 */
[----:B------:R-:W-:-:S02]  /*9850*/  HADD2.F32 R30, -RZ, R48.H0_H0 ;  /* 0x20000030ff1e7230 */ /* 0x000fc40000004100 */
[----:B------:R-:W-:Y:S01]  /*9860*/  FFMA.FTZ R46, R21, R40, R20 ;  /* 0x00000028152e7223 */ /* 0x000fe20000010014 */
[----:B------:R-:W-:Y:S02]  /*9870*/  HADD2.F32 R25, -RZ, R24.H0_H0 ;  /* 0x20000018ff197230 */ /* 0x000fe40000004100 */
[C---:B------:R-:W-:Y:S01]  /*9880*/  FMUL.FTZ R28, R33.reuse, R42 ;  /* 0x0000002a211c7220 */ /* 0x040fe20000410000 */
[----:B------:R-:W-:Y:S02]  /*9890*/  HADD2.F32 R32, -RZ, R37.H1_H1 ;  /* 0x30000025ff207230 */ /* 0x000fe40000004100 */
[----:B------:R-:W-:Y:S02]  /*98a0*/  HADD2.F32 R20, -RZ, R50.H0_H0 ;  /* 0x20000032ff147230 */ /* 0x000fe40000004100 */
        /* <DEDUP_REMOVED lines=11> */
[----:B------:R-:W-:Y:S01]  /*9960*/  FMUL.FTZ R42, R27, R30 ;  /* 0x0000001e1b2a7220 */ /* 0x000fe20000410000 */
[----:B------:R-:W-:Y:S01]  /*9970*/  FFMA.FTZ R32, R13, R32, R25 ;  /* 0x000000200d207223 */ /* 0x000fe20000010019 */
[----:B------:R-:W-:Y:S01]  /*9980*/  FMUL.FTZ R20, R27, R28 ;  /* 0x0000001c1b147220 */ /* 0x000fe20000410000 */
[----:B------:R-:W-:-:S02]  /*9990*/  HADD2.F32 R24, -RZ, R24.H1_H1 ;  /* 0x30000018ff187230 */ /* 0x000fc40000004100 */
[C---:B------:R-:W-:Y:S01]  /*99a0*/  FFMA.FTZ R42, R15.reuse, R28, -R42 ;  /* 0x0000001c0f2a7223 */ /* 0x040fe2000001082a */
[----:B------:R-:W-:Y:S02]  /*99b0*/  HADD2.F32 R26, -RZ, R26.H1_H1 ;  /* 0x3000001aff1a7230 */ /* 0x000fe40000004100 */
[----:B------:R-:W-:Y:S01]  /*99c0*/  FFMA.FTZ R20, R15, R30, R20 ;  /* 0x0000001e0f147223 */ /* 0x000fe20000010014 */
[----:B------:R-:W-:Y:S02]  /*99d0*/  HADD2.F32 R25, -RZ, R51.H0_H0 ;  /* 0x20000033ff197230 */ /* 0x000fe40000004100 */
        /* <DEDUP_REMOVED lines=23> */
.L_x_15294:
[----:B------:R-:W-:Y:S05]  /*9b50*/  BSYNC B1 ;  /* 0x0000000000017941 */ /* 0x000fea0003800000 */
.L_x_15293:
[----:B------:R-:W-:Y:S01]  /*9b60*/  PRMT R33, R3, 0x5410, R36 ;  /* 0x0000541003217816 */ /* 0x000fe20000000024 */
[----:B------:R-:W-:Y:S06]  /*9b70*/  @P0 BRA `(.L_x_15285) ;  /* 0x0000000400800947 */ /* 0x000fec0003800000 */
[----:B------:R-:W2:Y:S01]  /*9b80*/  LDL R20, [R1+0xc0] ;  /* 0x0000c00001147983 */ /* 0x000ea20000100800 */
[C---:B-1----:R-:W-:Y:S01]  /*9b90*/  IADD3 R12, R202.reuse, 0x40, RZ ;  /* 0x00000040ca0c7810 */ /* 0x042fe20007ffe0ff */
[----:B0-----:R-:W-:Y:S02]  /*9ba0*/  VIADD R13, R202, 0x40 ;  /* 0x00000040ca0d7836 */ /* 0x001fe40000000000 */
[----:B------:R-:W3:Y:S02]  /*9bb0*/  LDL R42, [R1+0x1e0] ;  /* 0x0001e000012a7983 */ /* 0x000ee40000100800 */
[----:B------:R-:W-:Y:S02]  /*9bc0*/  IMAD.SHL.U32 R12, R12, 0x40, RZ ;  /* 0x000000400c0c7824 */ /* 0x000fe400078e00ff */
[----:B------:R-:W-:-:S03]  /*9bd0*/  IMAD.SHL.U32 R13, R13, 0x40, RZ ;  /* 0x000000400d0d7824 */ /* 0x000fc600078e00ff */
[----:B------:R-:W-:Y:S02]  /*9be0*/  LOP3.LUT R12, R12, 0x1c0, RZ, 0xc0, !PT ;  /* 0x000001c00c0c7812 */ /* 0x000fe400078ec0ff */
[----:B------:R-:W-:Y:S02]  /*9bf0*/  LOP3.LUT R13, R13, 0x1c0, RZ, 0xc0, !PT ;  /* 0x000001c00d0d7812 */ /* 0x000fe400078ec0ff */
[----:B------:R-:W-:-:S04]  /*9c00*/  SHF.R.U32.HI R12, RZ, 0x3, R12 ;  /* 0x00000003ff0c7819 */ /* 0x000fc8000001160c */
[----:B------:R-:W-:Y:S01]  /*9c10*/  LOP3.LUT R38, R12, R38, R13, 0x1e, !PT ;  /* 0x000000260c267212 */ /* 0x000fe200078e1e0d */
[----:B------:R-:W-:Y:S01]  /*9c20*/  HADD2.F32 R28, -RZ, R55.H0_H0 ;  /* 0x20000037ff1c7230 */ /* 0x000fe20000004100 */
[--C-:B------:R-:W-:Y:S02]  /*9c30*/  SHF.R.U64 R41, R8, 0x10, R9.reuse ;  /* 0x0000001008297819 */ /* 0x100fe40000001209 */
[----:B------:R-:W-:Y:S02]  /*9c40*/  SHF.R.U32.HI R21, RZ, 0x10, R9 ;  /* 0x00000010ff157819 */ /* 0x000fe40000011609 */
[----:B------:R-:W-:-:S05]  /*9c50*/  SHF.R.U32.HI R30, RZ, 0x10, R5 ;  /* 0x00000010ff1e7819 */ /* 0x000fca0000011605 */
[----:B------:R-:W-:Y:S01]  /*9c60*/  HADD2.F32 R30, -RZ, R30.H0_H0 ;  /* 0x2000001eff1e7230 */ /* 0x000fe20000004100 */
[--C-:B------:R-:W-:Y:S02]  /*9c70*/  SHF.R.U64 R40, R10, 0x10, R11.reuse ;  /* 0x000000100a287819 */ /* 0x100fe4000000120b */
[----:B------:R-:W-:Y:S02]  /*9c80*/  SHF.R.U32.HI R39, RZ, 0x10, R11 ;  /* 0x00000010ff277819 */ /* 0x000fe4000001160b */
[--C-:B------:R-:W-:Y:S02]  /*9c90*/  SHF.R.U32.HI R35, RZ, 0x10, R7.reuse ;  /* 0x00000010ff237819 */ /* 0x100fe40000011607 */
[----:B------:R-:W-:Y:S01]  /*9ca0*/  SHF.R.U64 R37, R6, 0x10, R7 ;  /* 0x0000001006257819 */ /* 0x000fe20000001207 */
[----:B--2---:R-:W-:-:S04]  /*9cb0*/  IMAD.IADD R3, R20, 0x1, R38 ;  /* 0x0000000114037824 */ /* 0x004fc800078e0226 */
[----:B------:R-:W-:Y:S01]  /*9cc0*/  IMAD R3, R3, 0x2, R22 ;  /* 0x0000000203037824 */ /* 0x000fe200078e0216 */
[----:B---3--:R-:W0:Y:S04]  /*9cd0*/  LDS.128 R12, [R42+0x18400] ;  /* 0x018400002a0c7984 */ /* 0x008e280000000c00 */
[----:B------:R-:W1:Y:S01]  /*9ce0*/  LDS.128 R24, [R3+0x18400] ;  /* 0x0184000003187984 */ /* 0x000e620000000c00 */
[----:B------:R-:W-:Y:S01]  /*9cf0*/  HADD2.F32 R20, -RZ, R57.H0_H0 ;  /* 0x20000039ff147230 */ /* 0x000fe20000004100 */
[----:B------:R-:W-:Y:S01]  /*9d00*/  SHF.R.U64 R38, R4, 0x10, R5 ;  /* 0x0000001004267819 */ /* 0x000fe20000001205 */
[----:B0-----:R-:W-:Y:S02]  /*9d10*/  HADD2.F32 R5, -RZ, R13.H0_H0 ;  /* 0x2000000dff057230 */ /* 0x001fe40000004100 */
[----:B-1----:R-:W-:-:S05]  /*9d20*/  HADD2.F32 R9, -RZ, R25.H0_H0 ;  /* 0x20000019ff097230 */ /* 0x002fca0000004100 */
[C---:B------:R-:W-:Y:S01]  /*9d30*/  FMUL.FTZ R32, R9.reuse, R28 ;  /* 0x0000001c09207220 */ /* 0x040fe20000410000 */
[-C--:B------:R-:W-:Y:S01]  /*9d40*/  FMUL.FTZ R34, R9, R20.reuse ;  /* 0x0000001409227220 */ /* 0x080fe20000410000 */
[----:B------:R-:W-:Y:S02]  /*9d50*/  HADD2.F32 R25, -RZ, R25.H1_H1 ;  /* 0x30000019ff197230 */ /* 0x000fe40000004100 */
[C---:B------:R-:W-:Y:S01]  /*9d60*/  FFMA.FTZ R32, R5.reuse, R20, -R32 ;  /* 0x0000001405207223 */ /* 0x040fe20000010820 */
[----:B------:R-:W-:Y:S02]  /*9d70*/  HADD2.F32 R20, -RZ, R21.H0_H0 ;  /* 0x20000015ff147230 */ /* 0x000fe40000004100 */
[----:B------:R-:W-:Y:S01]  /*9d80*/  FFMA.FTZ R34, R5, R28, R34 ;  /* 0x0000001c05227223 */ /* 0x000fe20000010022 */
[----:B------:R-:W-:Y:S02]  /*9d90*/  HADD2.F32 R8, -RZ, R24.H0_H0 ;  /* 0x20000018ff087230 */ /* 0x000fe40000004100 */
[----:B------:R-:W-:-:S02]  /*9da0*/  HADD2.F32 R9, -RZ, R54.H1_H1 ;  /* 0x30000036ff097230 */ /* 0x000fc40000004100 */
[----:B------:R-:W-:Y:S02]  /*9db0*/  HADD2.F32 R5, -RZ, R56.H1_H1 ;  /* 0x30000038ff057230 */ /* 0x000fe40000004100 */
[C---:B------:R-:W-:Y:S01]  /*9dc0*/  FMUL.FTZ R36, R25.reuse, R30 ;  /* 0x0000001e19247220 */ /* 0x040fe20000410000 */
[----:B------:R-:W-:Y:S02]  /*9dd0*/  HADD2.F32 R13, -RZ, R13.H1_H1 ;  /* 0x3000000dff0d7230 */ /* 0x000fe40000004100 */
[-C--:B------:R-:W-:Y:S01]  /*9de0*/  FMUL.FTZ R28, R25, R20.reuse ;  /* 0x00000014191c7220 */ /* 0x080fe20000410000 */
[----:B------:R-:W-:Y:S02]  /*9df0*/  HADD2.F32 R4, -RZ, R12.H0_H0 ;  /* 0x2000000cff047230 */ /* 0x000fe40000004100 */
[C---:B------:R-:W-:Y:S01]  /*9e00*/  FMUL.FTZ R25, R8.reuse, R9 ;  /* 0x0000000908197220 */ /* 0x040fe20000410000 */
[-C--:B------:R-:W-:Y:S01]  /*9e10*/  FMUL.FTZ R8, R8, R5.reuse ;  /* 0x0000000508087220 */ /* 0x080fe20000410000 */
[C---:B------:R-:W-:Y:S01]  /*9e20*/  FFMA.FTZ R29, R13.reuse, R20, -R36 ;  /* 0x000000140d1d7223 */ /* 0x040fe20000010824 */
[----:B------:R-:W-:Y:S01]  /*9e30*/  FFMA.FTZ R31, R13, R30, R28 ;  /* 0x0000001e0d1f7223 */ /* 0x000fe2000001001c */
[----:B------:R-:W-:Y:S01]  /*9e40*/  FFMA.FTZ R25, R4, R5, -R25 ;  /* 0x0000000504197223 */ /* 0x000fe20000010819 */
[----:B------:R-:W-:-:S02]  /*9e50*/  HADD2.F32 R10, -RZ, R26.H0_H0 ;  /* 0x2000001aff0a7230 */ /* 0x000fc40000004100 */
[----:B------:R-:W-:Y:S01]  /*9e60*/  FFMA.FTZ R13, R4, R9, R8 ;  /* 0x00000009040d7223 */ /* 0x000fe20000010008 */
[----:B------:R-:W-:Y:S02]  /*9e70*/  HADD2.F32 R11, -RZ, R27.H0_H0 ;  /* 0x2000001bff0b7230 */ /* 0x000fe40000004100 */
[----:B------:R-:W-:Y:S02]  /*9e80*/  HADD2.F32 R21, -RZ, R55.H1_H1 ;  /* 0x30000037ff157230 */ /* 0x000fe40000004100 */
[--C-:B------:R-:W-:Y:S02]  /*9e90*/  HADD2.F32 R5, -RZ, R33.reuse.H0_H0 ;  /* 0x20000021ff057230 */ /* 0x100fe40000004100 */
[----:B------:R-:W-:Y:S02]  /*9ea0*/  HADD2.F32 R20, -RZ, R56.H0_H0 ;  /* 0x20000038ff147230 */ /* 0x000fe40000004100 */
[----:B------:R-:W-:Y:S02]  /*9eb0*/  HADD2.F32 R4, -RZ, R33.H1_H1 ;  /* 0x30000021ff047230 */ /* 0x000fe40000004100 */
[----:B------:R-:W-:Y:S01]  /*9ec0*/  FMUL.FTZ R9, R10, R21 ;  /* 0x000000150a097220 */ /* 0x000fe20000410000 */
[----:B------:R-:W-:-:S02]  /*9ed0*/  HADD2.F32 R6, -RZ, R14.H0_H0 ;  /* 0x2000000eff067230 */ /* 0x000fc40000004100 */
[-C--:B------:R-:W-:Y:S01]  /*9ee0*/  FMUL.FTZ R33, R10, R5.reuse ;  /* 0x000000050a217220 */ /* 0x080fe20000410000 */
[----:B------:R-:W-:Y:S02]  /*9ef0*/  HADD2.F32 R7, -RZ, R15.H0_H0 ;  /* 0x2000000fff077230 */ /* 0x000fe40000004100 */
[C---:B------:R-:W-:Y:S01]  /*9f00*/  FMUL.FTZ R30, R11.reuse, R20 ;  /* 0x000000140b1e7220 */ /* 0x040fe20000410000 */
[----:B------:R-:W-:Y:S02]  /*9f10*/  HADD2.F32 R27, -RZ, R27.H1_H1 ;  /* 0x3000001bff1b7230 */ /* 0x000fe40000004100 */
[----:B------:R-:W-:Y:S01]  /*9f20*/  FMUL.FTZ R11, R11, R4 ;  /* 0x000000040b0b7220 */ /* 0x000fe20000410000 */
[----:B------:R-:W-:Y:S02]  /*9f30*/  HADD2.F32 R10, -RZ, R35.H0_H0 ;  /* 0x20000023ff0a7230 */ /* 0x000fe40000004100 */
[----:B------:R-:W-:Y:S02]  /*9f40*/  HADD2.F32 R8, -RZ, R39.H0_H0 ;  /* 0x20000027ff087230 */ /* 0x000fe40000004100 */
[----:B------:R-:W-:Y:S01]  /*9f50*/  FFMA.FTZ R28, R6, R5, -R9 ;  /* 0x00000005061c7223 */ /* 0x000fe20000010809 */
[----:B------:R-:W-:-:S02]  /*9f60*/  HADD2.F32 R15, -RZ, R15.H1_H1 ;  /* 0x3000000fff0f7230 */ /* 0x000fc40000004100 */
[----:B------:R-:W-:Y:S01]  /*9f70*/  FFMA.FTZ R33, R6, R21, R33 ;  /* 0x0000001506217223 */ /* 0x000fe20000010021 */
[C---:B------:R-:W-:Y:S01]  /*9f80*/  FFMA.FTZ R30, R7.reuse, R4, -R30 ;  /* 0x00000004071e7223 */ /* 0x040fe2000001081e */
[----:B------:R-:W-:Y:S01]  /*9f90*/  FFMA.FTZ R20, R7, R20, R11 ;  /* 0x0000001407147223 */ /* 0x000fe2000001000b */
[----:B------:R-:W-:Y:S02]  /*9fa0*/  HADD2.F32 R24, -RZ, R24.H1_H1 ;  /* 0x30000018ff187230 */ /* 0x000fe40000004100 */
[C---:B------:R-:W-:Y:S01]  /*9fb0*/  FMUL.FTZ R6, R27.reuse, R10 ;  /* 0x0000000a1b067220 */ /* 0x040fe20000410000 */
[----:B------:R-:W-:Y:S02]  /*9fc0*/  HADD2.F32 R26, -RZ, R26.H1_H1 ;  /* 0x3000001aff1a7230 */ /* 0x000fe40000004100 */
[----:B------:R-:W-:Y:S01]  /*9fd0*/  FMUL.FTZ R4, R27, R8 ;  /* 0x000000081b047220 */ /* 0x000fe20000410000 */
[----:B------:R-:W-:Y:S02]  /*9fe0*/  HADD2.F32 R9, -RZ, R38.H0_H0 ;  /* 0x20000026ff097230 */ /* 0x000fe40000004100 */
[----:B------:R-:W-:-:S02]  /*9ff0*/  HADD2.F32 R11, -RZ, R37.H0_H0 ;  /* 0x20000025ff0b7230 */ /* 0x000fc40000004100 */
[----:B------:R-:W-:Y:S02]  /*a000*/  HADD2.F32 R5, -RZ, R41.H0_H0 ;  /* 0x20000029ff057230 */ /* 0x000fe40000004100 */
[----:B------:R-:W-:Y:S02]  /*a010*/  HADD2.F32 R7, -RZ, R40.H0_H0 ;  /* 0x20000028ff077230 */ /* 0x000fe40000004100 */
[C---:B------:R-:W-:Y:S01]  /*a020*/  FFMA.FTZ R27, R15.reuse, R8, -R6 ;  /* 0x000000080f1b7223 */ /* 0x040fe20000010806 */
[----:B------:R-:W-:Y:S02]  /*a030*/  HADD2.F32 R12, -RZ, R12.H1_H1 ;  /* 0x3000000cff0c7230 */ /* 0x000fe40000004100 */
        /* <DEDUP_REMOVED lines=20> */
.L_x_15285:
[----:B------:R-:W-:Y:S05]  /*a180*/  BSYNC B0 ;  /* 0x0000000000007941 */ /* 0x000fea0003800000 */
.L_x_15271:
        /* <DEDUP_REMOVED lines=8> */
.L_x_15268:
[----:B-123--:R-:W1:Y:S01]  /*a210*/  S2R R3, SR_TID.X ;  /* 0x0000000000037919 */ /* 0x00ee620000002100 */
[----:B------:R-:W-:Y:S05]  /*a220*/  WARPSYNC.ALL ;  /* 0x0000000000007948 */ /* 0x000fea0003800000 */
[----:B-1----:R-:W-:-:S05]  /*a230*/  SHF.R.U32.HI R3, RZ, 0x7, R3 ;  /* 0x00000007ff037819 */ /* 0x002fca0000011603 */
[----:B------:R-:W-:Y:S02]  /*a240*/  VIADD R86, R3, 0x8 ;  /* 0x0000000803567836 */ /* 0x000fe40000000000 */
[----:B------:R-:W-:-:S03]  /*a250*/  IMAD.U32 R3, RZ, RZ, UR47 ;  /* 0x0000002fff037e24 */ /* 0x000fc6000f8e00ff */
[----:B------:R1:W-:Y:S02]  /*a260*/  BAR.SYNC.DEFER_BLOCKING R86, 0x100 ;  /* 0x000400560000751d */ /* 0x0003e40000010000 */
[----:B------:R-:W-:-:S13]  /*a270*/  ISETP.NE.AND P0, PT, R3, 0x3, PT ;  /* 0x000000030300780c */ /* 0x000fda0003f05270 */
[----:B-1----:R-:W-:Y:S05]  /*a280*/  @!P0 BRA `(.L_x_15295) ;  /* 0x0000000000048947 */ /* 0x002fea0003800000 */
[----:B------:R-:W-:Y:S01]  /*a290*/  BPT.TRAP 0x1 ;  /* 0x000000040000795c */ /* 0x000fe20000300000 */
.L_x_15295:
[----:B------:R-:W-:Y:S02]  /*a2a0*/  LEA R14, R18, R22, 0x3 ;  /* 0x00000016120e7211 */ /* 0x000fe400078e18ff */
[----:B------:R-:W-:-:S04]  /*a2b0*/  SHF.L.U32 R9, R204, 0x1f, RZ ;  /* 0x0000001fcc097819 */ /* 0x000fc800000006ff */
[----:B------:R1:W2:Y:S01]  /*a2c0*/  SYNCS.PHASECHK.TRANS64.TRYWAIT P1, [R14+URZ+0x32430], R9 ;  /* 0x032430090e0075a7 */ /* 0x0002a2000802017f */
[----:B------:R-:W-:Y:S05]  /*a2d0*/  @!P0 BRA `(.L_x_15296) ;  /* 0x0000000000048947 */ /* 0x000fea0003800000 */
[----:B------:R-:W-:Y:S01]  /*a2e0*/  BPT.TRAP 0x1 ;  /* 0x000000040000795c */ /* 0x000fe20000300000 */
.L_x_15296:
[----:B------:R-:W-:-:S05]  /*a2f0*/  VIADD R3, R22, 0x1c400 ;  /* 0x0001c40016037836 */ /* 0x000fca0000000000 */
[----:B------:R-:W-:-:S04]  /*a300*/  SHF.R.U32.HI R3, RZ, 0x4, R3 ;  /* 0x00000004ff037819 */ /* 0x000fc80000011603 */
[----:B------:R-:W-:-:S04]  /*a310*/  LOP3.LUT R3, R3, 0x3fff, RZ, 0xc0, !PT ;  /* 0x00003fff03037812 */ /* 0x000fc800078ec0ff */
[----:B------:R-:W-:-:S05]  /*a320*/  LOP3.LUT R3, R3, 0x10000, RZ, 0xfc, !PT ;  /* 0x0001000003037812 */ /* 0x000fca00078efcff */
[----:B------:R3:W-:Y:S01]  /*a330*/  STL [R1+0x88], R3 ;  /* 0x0000880301007387 */ /* 0x0007e20000100800 */
[----:B--2---:R-:W-:Y:S05]  /*a340*/  @P1 BRA `(.L_x_15297) ;  /* 0x0000000000081947 */ /* 0x004fea0003800000 */
[----:B------:R-:W2:Y:S02]  /*a350*/  SYNCS.PHASECHK.TRANS64.TRYWAIT P1, [R14+URZ+0x32430], R9 ;  /* 0x032430090e0075a7 */ /* 0x000ea4000802017f */
[----:B--2---:R-:W-:Y:S05]  /*a360*/  @!P1 BRA `(.L_x_15298) ;  /* 0x0000019000249947 */ /* 0x004fea0003800000 */
.L_x_15297:
[----:B---3--:R-:W3:Y:S01]  /*a370*/  LDL R3, [R1+0x88] ;  /* 0x0000880001037983 */ /* 0x008ee20000100800 */
[----:B------:R-:W-:Y:S01]  /*a380*/  IMAD.MOV.U32 R5, RZ, RZ, 0x40000040 ;  /* 0x40000040ff057424 */ /* 0x000fe200078e00ff */
[----:B------:R-:W-:Y:S05]  /*a390*/  WARPSYNC.ALL ;  /* 0x0000000000007948 */ /* 0x000fea0003800000 */
[C---:B------:R-:W-:Y:S01]  /*a3a0*/  R2UR UR4, R212.reuse ;  /* 0x00000000d40472ca */ /* 0x040fe200000e0000 */
[----:B0-----:R-:W-:Y:S01]  /*a3b0*/  WARPGROUP.ARRIVE ;  /* 0x00000000000079c5 */ /* 0x001fe20000000000 */
[----:B------:R-:W-:Y:S01]  /*a3c0*/  R2UR UR5, R213 ;  /* 0x00000000d50572ca */ /* 0x000fe200000e0000 */
[----:B------:R-:W-:Y:S01]  /*a3d0*/  VIADD R20, R212, 0x2 ;  /* 0x00000002d4147836 */ /* 0x000fe20000000000 */
[----:B------:R-:W-:Y:S01]  /*a3e0*/  R2UR UR7, R5 ;  /* 0x00000000050772ca */ /* 0x000fe200000e0000 */
[----:B------:R-:W-:Y:S01]  /*a3f0*/  IMAD.MOV.U32 R21, RZ, RZ, 0x40000040 ;  /* 0x40000040ff157424 */ /* 0x000fe200078e00ff */
[----:B------:R-:W-:Y:S01]  /*a400*/  BSSY B0, `(.L_x_15299) ;  /* 0x000002a000007945 */ /* 0x000fe20003800000 */
[----:B------:R-:W-:-:S02]  /*a410*/  IMAD.MOV.U32 R7, RZ, RZ, 0x40000040 ;  /* 0x40000040ff077424 */ /* 0x000fc400078e00ff */
[C---:B------:R-:W-:Y:S01]  /*a420*/  VIADD R12, R212.reuse, 0x4 ;  /* 0x00000004d40c7836 */ /* 0x040fe20000000000 */
[----:B------:R0:W-:Y:S01]  /*a430*/  STL.64 [R1+0x80], R20 ;  /* 0x0000801401007387 */ /* 0x0001e20000100a00 */
[----:B------:R-:W-:Y:S02]  /*a440*/  IMAD.MOV.U32 R13, RZ, RZ, 0x40000040 ;  /* 0x40000040ff0d7424 */ /* 0x000fe400078e00ff */
[----:B------:R-:W-:Y:S02]  /*a450*/  VIADD R10, R212, 0x6 ;  /* 0x00000006d40a7836 */ /* 0x000fe40000000000 */
[----:B------:R-:W-:Y:S01]  /*a460*/  IMAD.MOV.U32 R11, RZ, RZ, 0x40000040 ;  /* 0x40000040ff0b7424 */ /* 0x000fe200078e00ff */
[----:B------:R0:W-:Y:S01]  /*a470*/  STL.64 [R1+0x78], R12 ;  /* 0x0000780c01007387 */ /* 0x0001e20000100a00 */
[----:B------:R-:W-:-:S03]  /*a480*/  IMAD.MOV.U32 R5, RZ, RZ, 0x40000040 ;  /* 0x40000040ff057424 */ /* 0x000fc600078e00ff */
[----:B------:R0:W-:Y:S01]  /*a490*/  STL.64 [R1+0x70], R10 ;  /* 0x0000700a01007387 */ /* 0x0001e20000100a00 */
[----:B---3--:R-:W-:Y:S01]  /*a4a0*/  IMAD R4, R18, 0x300, R3 ;  /* 0x0000030012047824 */ /* 0x008fe200078e0203 */
[----:B------:R-:W-:-:S03]  /*a4b0*/  SHF.L.U32 R3, R0, 0x1f, RZ ;  /* 0x0000001f00037819 */ /* 0x000fc600000006ff */
[C---:B------:R-:W-:Y:S01]  /*a4c0*/  VIADD R6, R4.reuse, 0x2 ;  /* 0x0000000204067836 */ /* 0x040fe20000000000 */
[----:B------:R-:W-:-:S13]  /*a4d0*/  R2UR UR6, R4 ;  /* 0x00000000040672ca */ /* 0x000fda00000e0000 */
[----:B------:R-:W-:Y:S01]  /*a4e0*/  HGMMA.64x96x16.F32 R24, gdesc[UR4], RZ, !UPT, gsb0 ;  /* 0x01600000041879f0 */ /* 0x000fe2000c0008ff */
[----:B------:R-:W-:Y:S02]  /*a4f0*/  R2UR UR4, R20 ;  /* 0x00000000140472ca */ /* 0x000fe400000e0000 */
[----:B------:R-:W-:Y:S02]  /*a500*/  R2UR UR5, R21 ;  /* 0x00000000150572ca */ /* 0x000fe400000e0000 */
[----:B------:R-:W-:Y:S02]  /*a510*/  R2UR UR6, R6 ;  /* 0x00000000060672ca */ /* 0x000fe400000e0000 */
[----:B------:R-:W-:Y:S01]  /*a520*/  R2UR UR7, R7 ;  /* 0x00000000070772ca */ /* 0x000fe200000e0000 */
[----:B------:R-:W-:Y:S01]  /*a530*/  IMAD.MOV.U32 R7, RZ, RZ, 0x40000040 ;  /* 0x40000040ff077424 */ /* 0x000fe200078e00ff */
[C---:B------:R-:W-:Y:S01]  /*a540*/  IADD3 R6, R4.reuse, 0x4, RZ ;  /* 0x0000000404067810 */ /* 0x040fe20007ffe0ff */
        /* <DEDUP_REMOVED lines=19> */
[----:B------:R-:W3:Y:S02]  /*a680*/  SYNCS.PHASECHK.TRANS64.TRYWAIT P1, [R22+URZ+0x32410], R3 ;  /* 0x03241003160075a7 */ /* 0x000ee4000802017f */
[----:B0--3--:R-:W-:Y:S05]  /*a690*/  @!P1 BRA `(.L_x_15300) ;  /* 0x0000018c006c9947 */ /* 0x009fea0003800000 */
.L_x_15549:
[----:B------:R-:W-:Y:S05]  /*a6a0*/  BSYNC B0 ;  /* 0x0000000000007941 */ /* 0x000fea0003800000 */
.L_x_15299:
[----:B------:R-:W-:Y:S05]  /*a6b0*/  @!P0 BRA `(.L_x_15301) ;  /* 0x0000000000048947 */ /* 0x000fea0003800000 */
[----:B------:R-:W-:Y:S01]  /*a6c0*/  BPT.TRAP 0x1 ;  /* 0x000000040000795c */ /* 0x000fe20000300000 */
.L_x_15301:
[----:B------:R3:W4:Y:S01]  /*a6d0*/  SYNCS.PHASECHK.TRANS64.TRYWAIT P1, [R14+URZ+0x32450], R9 ;  /* 0x032450090e0075a7 */ /* 0x000722000802017f */
[----:B------:R-:W-:Y:S05]  /*a6e0*/  @!P0 BRA `(.L_x_15302) ;  /* 0x0000000000048947 */ /* 0x000fea0003800000 */
[----:B------:R-:W-:Y:S01]  /*a6f0*/  BPT.TRAP 0x1 ;  /* 0x000000040000795c */ /* 0x000fe20000300000 */
.L_x_15302:
[----:B----4-:R-:W-:Y:S05]  /*a700*/  @P1 BRA `(.L_x_15303) ;  /* 0x0000000000081947 */ /* 0x010fea0003800000 */
[----:B------:R-:W4:Y:S02]  /*a710*/  SYNCS.PHASECHK.TRANS64.TRYWAIT P1, [R14+URZ+0x32450], R9 ;  /* 0x032450090e0075a7 */ /* 0x000f24000802017f */
[----:B----4-:R-:W-:Y:S05]  /*a720*/  @!P1 BRA `(.L_x_15304) ;  /* 0x0000018c005c9947 */ /* 0x010fea0003800000 */
.L_x_15303:
[----:B------:R-:W-:Y:S05]  /*a730*/  WARPSYNC.ALL ;  /* 0x0000000000007948 */ /* 0x000fea0003800000 */
[----:B------:R-:W-:Y:S01]  /*a740*/  R2UR UR39, R22 ;  /* 0x00000000162772ca */ /* 0x000fe200000e0000 */
[----:B------:R-:W-:Y:S01]  /*a750*/  IMAD.MOV.U32 R7, RZ, RZ, 0xc00 ;  /* 0x00000c00ff077424 */ /* 0x000fe200078e00ff */
[----:B------:R-:W-:Y:S01]  /*a760*/  LOP3.LUT R4, R72, 0x10000, RZ, 0xfc, !PT ;  /* 0x0001000048047812 */ /* 0x000fe200078efcff */
[----:B------:R-:W-:Y:S01]  /*a770*/  WARPGROUP.ARRIVE ;  /* 0x00000000000079c5 */ /* 0x000fe20000000000 */
[----:B------:R-:W-:Y:S01]  /*a780*/  MOV R5, 0x40000040 ;  /* 0x4000004000057802 */ /* 0x000fe20000000f00 */
[----:B------:R-:W-:Y:S01]  /*a790*/  IMAD.MOV.U32 R85, RZ, RZ, 0x40000040 ;  /* 0x40000040ff557424 */ /* 0x000fe200078e00ff */
[C---:B------:R-:W-:Y:S01]  /*a7a0*/  R2UR UR4, R4.reuse ;  /* 0x00000000040472ca */ /* 0x040fe200000e0000 */
[C---:B------:R-:W-:Y:S01]  /*a7b0*/  VIADD R84, R4.reuse, 0x2 ;  /* 0x0000000204547836 */ /* 0x040fe20000000000 */
[----:B------:R-:W-:Y:S01]  /*a7c0*/  R2UR UR5, R5 ;  /* 0x00000000050572ca */ /* 0x000fe200000e0000 */
[----:B-1234-:R-:W-:Y:S01]  /*a7d0*/  IMAD.MOV.U32 R9, RZ, RZ, 0x40000040 ;  /* 0x40000040ff097424 */ /* 0x01efe200078e00ff */
[----:B------:R-:W-:Y:S01]  /*a7e0*/  MOV R83, 0x40000040 ;  /* 0x4000004000537802 */ /* 0x000fe20000000f00 */
[C---:B------:R-:W-:Y:S01]  /*a7f0*/  VIADD R82, R4.reuse, 0x4 ;  /* 0x0000000404527836 */ /* 0x040fe20000000000 */
[----:B------:R-:W-:Y:S01]  /*a800*/  MOV R79, 0x40000040 ;  /* 0x40000040004f7802 */ /* 0x000fe20000000f00 */
[----:B------:R-:W-:Y:S01]  /*a810*/  UIADD3 UR39, UR39, 0x400, URZ ;  /* 0x0000040027277890 */ /* 0x000fe2000fffe03f */
[C---:B------:R-:W-:Y:S01]  /*a820*/  VIADD R80, R4.reuse, 0x6 ;  /* 0x0000000604507836 */ /* 0x040fe20000000000 */
[----:B------:R-:W-:Y:S01]  /*a830*/  MOV R75, 0x40000040 ;  /* 0x40000040004b7802 */ /* 0x000fe20000000f00 */
[----:B------:R-:W-:Y:S01]  /*a840*/  IMAD.MOV.U32 R81, RZ, RZ, 0x40000040 ;  /* 0x40000040ff517424 */ /* 0x000fe200078e00ff */
[----:B------:R-:W-:Y:S01]  /*a850*/  USHF.R.U32.HI UR39, URZ, 0x4, UR39 ;  /* 0x000000043f277899 */ /* 0x000fe20008011627 */
[C---:B------:R-:W-:Y:S01]  /*a860*/  VIADD R78, R4.reuse, 0x400 ;  /* 0x00000400044e7836 */ /* 0x040fe20000000000 */
[----:B------:R-:W-:Y:S01]  /*a870*/  MOV R221, 0x40000040 ;  /* 0x4000004000dd7802 */ /* 0x000fe20000000f00 */
[C---:B------:R-:W-:Y:S01]  /*a880*/  VIADD R76, R4.reuse, 0x402 ;  /* 0x00000402044c7836 */ /* 0x040fe20000000000 */
[----:B------:R-:W-:Y:S01]  /*a890*/  ULOP3.LUT UR39, UR39, 0x3fff, URZ, 0xc0, !UPT ;  /* 0x00003fff27277892 */ /* 0x000fe2000f8ec03f */
[----:B------:R-:W-:Y:S01]  /*a8a0*/  IMAD.MOV.U32 R77, RZ, RZ, 0x40000040 ;  /* 0x40000040ff4d7424 */ /* 0x000fe200078e00ff */
[----:B------:R-:W-:Y:S01]  /*a8b0*/  MOV R217, 0x40000040 ;  /* 0x4000004000d97802 */ /* 0x000fe20000000f00 */
[C---:B------:R-:W-:Y:S01]  /*a8c0*/  VIADD R74, R4.reuse, 0x404 ;  /* 0x00000404044a7836 */ /* 0x040fe20000000000 */
[----:B------:R-:W-:Y:S01]  /*a8d0*/  ULOP3.LUT UR38, UR39, 0x10000, URZ, 0xfc, !UPT ;  /* 0x0001000027267892 */ /* 0x000fe2000f8efc3f */
[C---:B------:R-:W-:Y:S01]  /*a8e0*/  VIADD R72, R4.reuse, 0x406 ;  /* 0x0000040604487836 */ /* 0x040fe20000000000 */
[----:B------:R-:W-:Y:S01]  /*a8f0*/  MOV R13, 0x40000040 ;  /* 0x40000040000d7802 */ /* 0x000fe20000000f00 */
[----:B------:R-:W-:Y:S01]  /*a900*/  IMAD.MOV.U32 R73, RZ, RZ, 0x40000040 ;  /* 0x40000040ff497424 */ /* 0x000fe200078e00ff */
[----:B------:R-:W-:Y:S01]  /*a910*/  MOV R21, 0x40000040 ;  /* 0x4000004000157802 */ /* 0x000fe20000000f00 */
[----:B------:R-:W-:Y:S01]  /*a920*/  VIADD R220, R4, 0x800 ;  /* 0x0000080004dc7836 */ /* 0x000fe20000000000 */
[----:B------:R-:W1:Y:S01]  /*a930*/  S2R R0, SR_TID.X ;  /* 0x0000000000007919 */ /* 0x000e620000002100 */
[----:B------:R-:W-:-:S02]  /*a940*/  IMAD R6, R18, R7, UR38 ;  /* 0x0000002612067e24 */ /* 0x000fc4000f8e0207 */
[----:B------:R-:W-:Y:S01]  /*a950*/  IMAD.MOV.U32 R7, RZ, RZ, 0x40000040 ;  /* 0x40000040ff077424 */ /* 0x000fe200078e00ff */
[----:B------:R2:W-:Y:S01]  /*a960*/  STL.64 [R1+0x68], R84 ;  /* 0x0000685401007387 */ /* 0x0005e20000100a00 */
[C---:B------:R-:W-:Y:S01]  /*a970*/  VIADD R8, R6.reuse, 0x2 ;  /* 0x0000000206087836 */ /* 0x040fe20000000000 */
[----:B------:R-:W-:Y:S01]  /*a980*/  R2UR UR6, R6 ;  /* 0x00000000060672ca */ /* 0x000fe200000e0000 */
[C---:B------:R-:W-:Y:S01]  /*a990*/  VIADD R218, R4.reuse, 0x802 ;  /* 0x0000080204da7836 */ /* 0x040fe20000000000 */
[----:B------:R-:W-:Y:S01]  /*a9a0*/  R2UR UR7, R7 ;  /* 0x00000000070772ca */ /* 0x000fe200000e0000 */
[----:B------:R-:W-:Y:S01]  /*a9b0*/  IMAD.MOV.U32 R219, RZ, RZ, 0x40000040 ;  /* 0x40000040ffdb7424 */ /* 0x000fe200078e00ff */
[----:B------:R2:W-:Y:S01]  /*a9c0*/  STL.64 [R1+0x60], R82 ;  /* 0x0000605201007387 */ /* 0x0005e20000100a00 */
[C---:B------:R-:W-:Y:S02]  /*a9d0*/  VIADD R216, R4.reuse, 0x804 ;  /* 0x0000080404d87836 */ /* 0x040fe40000000000 */
[----:B------:R-:W-:Y:S01]  /*a9e0*/  VIADD R214, R4, 0x806 ;  /* 0x0000080604d67836 */ /* 0x000fe20000000000 */
[----:B------:R2:W-:Y:S01]  /*a9f0*/  STL.64 [R1+0x58], R80 ;  /* 0x0000585001007387 */ /* 0x0005e20000100a00 */
[----:B------:R-:W-:-:S02]  /*aa00*/  IMAD.MOV.U32 R215, RZ, RZ, 0x40000040 ;  /* 0x40000040ffd77424 */ /* 0x000fc400078e00ff */
[C---:B------:R-:W-:Y:S01]  /*aa10*/  VIADD R12, R4.reuse, 0xc00 ;  /* 0x00000c00040c7836 */ /* 0x040fe20000000000 */
[----:B------:R2:W-:Y:S01]  /*aa20*/  STL.64 [R1+0x50], R78 ;  /* 0x0000504e01007387 */ /* 0x0005e20000100a00 */
[----:B------:R-:W-:Y:S02]  /*aa30*/  VIADD R10, R4, 0xc02 ;  /* 0x00000c02040a7836 */ /* 0x000fe40000000000 */
[----:B------:R-:W-:Y:S01]  /*aa40*/  HGMMA.64x96x16.F32 R24, gdesc[UR4], R24, gsb0 ;  /* 0x01600000041879f0 */ /* 0x000fe20008000818 */
        /* <DEDUP_REMOVED lines=8> */
[----:B------:R2:W-:Y:S01]  /*aad0*/  STL.64 [R1+0x48], R76 ;  /* 0x0000484c01007387 */ /* 0x0005e20000100a00 */
[----:B------:R-:W-:Y:S01]  /*aae0*/  IMAD.MOV.U32 R7, RZ, RZ, 0x40000040 ;  /* 0x40000040ff077424 */ /* 0x000fe200078e00ff */
[----:B-1----:R-:W-:-:S02]  /*aaf0*/  SHF.R.U32.HI R0, RZ, 0x7, R0 ;  /* 0x00000007ff007819 */ /* 0x002fc40000011600 */
[----:B------:R2:W-:Y:S04]  /*ab00*/  STL.64 [R1+0x40], R74 ;  /* 0x0000404a01007387 */ /* 0x0005e80000100a00 */
[----:B------:R2:W-:Y:S01]  /*ab10*/  STL.64 [R1+0x18], R72 ;  /* 0x0000184801007387 */ /* 0x0005e20000100a00 */
        /* <DEDUP_REMOVED lines=111> */
[----:B------:R-:W-:Y:S01]  /*b210*/  R2UR UR6, R20 ;  /* 0x00000000140672ca */ /* 0x000fe200000e0000 */
[----:B------:R-:W-:Y:S01]  /*b220*/  VIADD R20, R6, 0x906 ;  /* 0x0000090606147836 */ /* 0x000fe20000000000 */
[----:B------:R-:W-:Y:S01]  /*b230*/  R2UR UR7, R21 ;  /* 0x00000000150772ca */ /* 0x000fe200000e0000 */
[----:B------:R-:W-:Y:S01]  /*b240*/  VIADD R6, R4, 0xc06 ;  /* 0x00000c0604067836 */ /* 0x000fe20000000000 */
[----:B------:R-:W-:Y:S01]  /*b250*/  R2UR UR4, R8 ;  /* 0x00000000080472ca */ /* 0x000fe200000e0000 */
[----:B------:R-:W-:Y:S01]  /*b260*/  IMAD.MOV.U32 R21, RZ, RZ, 0x40000040 ;  /* 0x40000040ff157424 */ /* 0x000fe200078e00ff */
        /* <DEDUP_REMOVED lines=11> */
[----:B------:R-:W-:Y:S03]  /*b320*/  HGMMA.64x96x16.F32 R24, gdesc[UR4], R24, gsb0 ;  /* 0x01600000041879f0 */ /* 0x000fe60008000818 */
[----:B------:R-:W-:Y:S02]  /*b330*/  WARPGROUP.DEPBAR.LE gsb0, 0x0 ;  /* 0x00008000000079c5 */ /* 0x000fe40000010000 */
[----:B------:R2:W-:Y:S06]  /*b340*/  BAR.ARV R21, 0x100 ;  /* 0x000400150000751d */ /* 0x0005ec0000002000 */
[----:B------:R-:W-:Y:S05]  /*b350*/  @!P0 BRA `(.L_x_15305) ;  /* 0x0000000000048947 */ /* 0x000fea0003800000 */
[----:B------:R-:W-:Y:S01]  /*b360*/  BPT.TRAP 0x1 ;  /* 0x000000040000795c */ /* 0x000fe20000300000 */
.L_x_15305:
[----:B------:R-:W3:Y:S01]  /*b370*/  LDL R20, [R1+0xc4] ;  /* 0x0000c40001147983 */ /* 0x000ee20000100800 */
[----:B--2---:R-:W1:Y:S01]  /*b380*/  LDC R74, c[0x0][0x448] ;  /* 0x00011200ff4a7b82 */ /* 0x004e620000000800 */
[----:B------:R-:W-:Y:S01]  /*b390*/  ULDC UR4, c[0x0][0xad0] ;  /* 0x0002b40000047ab9 */ /* 0x000fe20000000800 */
[----:B------:R-:W-:Y:S01]  /*b3a0*/  ULDC UR46, c[0x0][0xa80] ;  /* 0x0002a000002e7ab9 */ /* 0x000fe20000000800 */
[----:B------:R-:W3:Y:S04]  /*b3b0*/  LDL R180, [R1+0x94] ;  /* 0x0000940001b47983 */ /* 0x000ee80000100800 */
[----:B------:R-:W2:Y:S01]  /*b3c0*/  LDL R178, [R1+0xb0] ;  /* 0x0000b00001b27983 */ /* 0x000ea20000100800 */
[----:B------:R-:W-:Y:S01]  /*b3d0*/  FMUL.FTZ R73, R35, UR4 ;  /* 0x0000000423497c20 */ /* 0x000fe20008410000 */
[----:B0-----:R-:W-:Y:S01]  /*b3e0*/  FMUL.FTZ R3, R25, UR4 ;  /* 0x0000000419037c20 */ /* 0x001fe20008410000 */
[----:B------:R-:W-:Y:S01]  /*b3f0*/  FMUL.FTZ R25, R26, UR4 ;  /* 0x000000041a197c20 */ /* 0x000fe20008410000 */
[----:B------:R-:W4:Y:S01]  /*b400*/  LDL R78, [R1+0xb4] ;  /* 0x0000b400014e7983 */ /* 0x000f220000100800 */
[----:B------:R-:W-:Y:S01]  /*b410*/  FMUL.FTZ R26, R31, UR4 ;  /* 0x000000041f1a7c20 */ /* 0x000fe20008410000 */
[----:B------:R-:W-:-:S02]  /*b420*/  FMUL.FTZ R31, R33, UR4 ;  /* 0x00000004211f7c20 */ /* 0x000fc40008410000 */
[----:B------:R-:W5:Y:S01]  /*b430*/  LDL R179, [R1+0x8c] ;  /* 0x00008c0001b37983 */ /* 0x000f620000100800 */
[----:B-1----:R-:W-:Y:S01]  /*b440*/  ISETP.NE.AND P5, PT, R74, 0x1, PT ;  /* 0x000000014a00780c */ /* 0x002fe20003fa5270 */
        /* <DEDUP_REMOVED lines=12> */
[----:B------:R-:W1:Y:S07]  /*b510*/  @P5 LDC R35, c[0x0][0x44c] ;  /* 0x00011300ff235b82 */ /* 0x000e6e0000000800 */
[----:B------:R-:W0:Y:S01]  /*b520*/  MUFU.TANH R28, R28 ;  /* 0x0000001c001c7308 */ /* 0x000e220000002400 */
[----:B------:R-:W0:Y:S07]  /*b530*/  @P5 LDC R37, c[0x0][0x450] ;  /* 0x00011400ff255b82 */ /* 0x000e2e0000000800 */
[----:B------:R-:W5:Y:S01]  /*b540*/  MUFU.TANH R72, R72 ;  /* 0x0000004800487308 */ /* 0x000f620000002400 */
[----:B------:R-:W-:-:S07]  /*b550*/  FMUL.FTZ R39, R49, UR4 ;  /* 0x0000000431277c20 */ /* 0x000fce0008410000 */
[----:B------:R-:W5:Y:S01]  /*b560*/  MUFU.TANH R30, R30 ;  /* 0x0000001e001e7308 */ /* 0x000f620000002400 */
[----:B------:R-:W-:-:S07]  /*b570*/  FMUL.FTZ R34, R40, UR4 ;  /* 0x0000000428227c20 */ /* 0x000fce0008410000 */
[----:B------:R-:W5:Y:S01]  /*b580*/  MUFU.TANH R31, R31 ;  /* 0x0000001f001f7308 */ /* 0x000f620000002400 */
[----:B------:R-:W-:Y:S01]  /*b590*/  FMUL.FTZ R74, R38, UR4 ;  /* 0x00000004264a7c20 */ /* 0x000fe20008410000 */
[----:B------:R-:W-:-:S06]  /*b5a0*/  FMUL.FTZ R76, R43, UR4 ;  /* 0x000000042b4c7c20 */ /* 0x000fcc0008410000 */
[----:B------:R-:W5:Y:S01]  /*b5b0*/  MUFU.TANH R32, R32 ;  /* 0x0000002000207308 */ /* 0x000f620000002400 */
[----:B------:R-:W-:-:S07]  /*b5c0*/  FMUL.FTZ R36, R41, UR4 ;  /* 0x0000000429247c20 */ /* 0x000fce0008410000 */
[----:B------:R-:W5:Y:S01]  /*b5d0*/  MUFU.TANH R33, R33 ;  /* 0x0000002100217308 */ /* 0x000f620000002400 */
[----:B------:R-:W-:-:S07]  /*b5e0*/  FMUL.FTZ R77, R42, UR4 ;  /* 0x000000042a4d7c20 */ /* 0x000fce0008410000 */
[----:B------:R-:W5:Y:S01]  /*b5f0*/  MUFU.TANH R34, R34 ;  /* 0x0000002200227308 */ /* 0x000f620000002400 */
[----:B------:R-:W-:-:S07]  /*b600*/  FMUL.FTZ R41, R48, UR4 ;  /* 0x0000000430297c20 */ /* 0x000fce0008410000 */
[----:B------:R-:W5:Y:S01]  /*b610*/  MUFU.TANH R36, R36 ;  /* 0x0000002400247308 */ /* 0x000f620000002400 */
[----:B------:R-:W-:-:S07]  /*b620*/  FMUL.FTZ R40, R52, UR4 ;  /* 0x0000000434287c20 */ /* 0x000fce0008410000 */
[----:B------:R-:W-:Y:S08]  /*b630*/  MUFU.TANH R41, R41 ;  /* 0x0000002900297308 */ /* 0x000ff00000002400 */
[----:B------:R-:W-:Y:S08]  /*b640*/  MUFU.TANH R39, R39 ;  /* 0x0000002700277308 */ /* 0x000ff00000002400 */
[----:B------:R-:W-:Y:S01]  /*b650*/  MUFU.TANH R40, R40 ;  /* 0x0000002800287308 */ /* 0x000fe20000002400 */
[----:B------:R-:W-:Y:S01]  /*b660*/  FMUL.FTZ R61, R61, UR4 ;  /* 0x000000043d3d7c20 */ /* 0x000fe20008410000 */
[----:B------:R-:W-:-:S06]  /*b670*/  FMUL.FTZ R52, R64, UR4 ;  /* 0x0000000440347c20 */ /* 0x000fcc0008410000 */
[----:B------:R-:W-:Y:S01]  /*b680*/  MUFU.TANH R52, R52 ;  /* 0x0000003400347308 */ /* 0x000fe20000002400 */
[----:B------:R-:W-:Y:S01]  /*b690*/  FMUL.FTZ R69, R69, UR4 ;  /* 0x0000000445457c20 */ /* 0x000fe20008410000 */
[----:B------:R-:W-:Y:S01]  /*b6a0*/  FMUL.FTZ R46, R46, UR4 ;  /* 0x000000042e2e7c20 */ /* 0x000fe20008410000 */
[----:B------:R-:W-:Y:S01]  /*b6b0*/  FMUL.FTZ R82, R47, UR4 ;  /* 0x000000042f527c20 */ /* 0x000fe20008410000 */
[----:B------:R-:W-:Y:S01]  /*b6c0*/  FMUL.FTZ R83, R50, UR4 ;  /* 0x0000000432537c20 */ /* 0x000fe20008410000 */
[----:B------:R-:W-:-:S03]  /*b6d0*/  FMUL.FTZ R80, R51, UR4 ;  /* 0x0000000433507c20 */ /* 0x000fc60008410000 */
[----:B------:R-:W-:Y:S08]  /*b6e0*/  MUFU.TANH R25, R25 ;  /* 0x0000001900197308 */ /* 0x000ff00000002400 */
[----:B------:R-:W-:Y:S08]  /*b6f0*/  MUFU.TANH R15, R15 ;  /* 0x0000000f000f7308 */ /* 0x000ff00000002400 */
[----:B------:R-:W-:Y:S08]  /*b700*/  MUFU.TANH R27, R27 ;  /* 0x0000001b001b7308 */ /* 0x000ff00000002400 */
[----:B------:R-:W-:Y:S08]  /*b710*/  MUFU.TANH R26, R26 ;  /* 0x0000001a001a7308 */ /* 0x000ff00000002400 */
[----:B------:R-:W-:Y:S08]  /*b720*/  MUFU.TANH R29, R29 ;  /* 0x0000001d001d7308 */ /* 0x000ff00000002400 */
[----:B------:R-:W-:Y:S01]  /*b730*/  MUFU.TANH R73, R73 ;  /* 0x0000004900497308 */ /* 0x000fe20000002400 */
[----:B---3--:R-:W-:-:S04]  /*b740*/  IMAD.IADD R20, R20, 0x1, R180 ;  /* 0x0000000114147824 */ /* 0x008fc800078e02b4 */
[----:B-1----:R-:W-:-:S05]  /*b750*/  @P5 IMAD.HI.U32 R24, R20, R35, RZ ;  /* 0x0000002314185227 */ /* 0x002fca00078e00ff */
[----:B0-----:R-:W-:-:S05]  /*b760*/  @P5 SHF.R.U32.HI R20, RZ, R37, R24 ;  /* 0x00000025ff145219 */ /* 0x001fca0000011618 */
[----:B------:R-:W0:Y:S01]  /*b770*/  SHFL.IDX PT, R24, R20, RZ, 0x1c1f ;  /* 0x001c1fff14187589 */ /* 0x000e2200000e0000 */
[----:B--2---:R-:W-:-:S05]  /*b780*/  IMAD R84, R177, -0x60, R178 ;  /* 0xffffffa0b1547824 */ /* 0x004fca00078e02b2 */
[C-C-:B----4-:R-:W-:Y:S02]  /*b790*/  IADD3 R85, -R78.reuse, 0x61, R84.reuse ;  /* 0x000000614e557810 */ /* 0x150fe40007ffe154 */
[----:B------:R-:W-:-:S03]  /*b7a0*/  IADD3 R84, -R78, 0x60, R84 ;  /* 0x000000604e547810 */ /* 0x000fc60007ffe154 */
[----:B-----5:R-:W-:Y:S02]  /*b7b0*/  IMAD.IADD R85, R85, 0x1, -R179 ;  /* 0x0000000155557824 */ /* 0x020fe400078e0ab3 */
[----:B------:R-:W-:Y:S01]  /*b7c0*/  FMUL.FTZ R35, R44, UR4 ;  /* 0x000000042c237c20 */ /* 0x000fe20008410000 */
[----:B------:R-:W-:Y:S02]  /*b7d0*/  FMUL.FTZ R37, R45, UR4 ;  /* 0x000000042d257c20 */ /* 0x000fe40008410000 */
[----:B0-----:R-:W-:-:S04]  /*b7e0*/  VIADDMNMX R24, R24, R85, R84, PT ;  /* 0x0000005518187246 */ /* 0x001fc80003800154 */
[C---:B------:R-:W-:Y:S02]  /*b7f0*/  ISETP.GT.AND P1, PT, R24.reuse, RZ, PT ;  /* 0x000000ff1800720c */ /* 0x040fe40003f24270 */
[C---:B------:R-:W-:Y:S02]  /*b800*/  ISETP.GT.AND P2, PT, R24.reuse, 0x1, PT ;  /* 0x000000011800780c */ /* 0x040fe40003f44270 */
[----:B------:R-:W-:Y:S02]  /*b810*/  ISETP.GT.AND P3, PT, R24, 0x8, PT ;  /* 0x000000081800780c */ /* 0x000fe40003f64270 */
[----:B------:R-:W-:Y:S02]  /*b820*/  FSEL R49, R0, -INF , P1 ;  /* 0xff80000000317808 */ /* 0x000fe40000800000 */
[----:B------:R-:W-:Y:S02]  /*b830*/  FSEL R44, R3, -INF , P2 ;  /* 0xff800000032c7808 */ /* 0x000fe40001000000 */
[----:B------:R-:W-:-:S02]  /*b840*/  FSEL R45, R28, -INF , P3 ;  /* 0xff8000001c2d7808 */ /* 0x000fc40001800000 */
[C---:B------:R-:W-:Y:S02]  /*b850*/  ISETP.GT.AND P1, PT, R24.reuse, 0x9, PT ;  /* 0x000000091800780c */ /* 0x040fe40003f24270 */
[----:B------:R-:W-:Y:S02]  /*b860*/  FMNMX.FTZ R28, R49, R44, !PT ;  /* 0x0000002c311c7209 */ /* 0x000fe40007810000 */
[----:B------:R-:W-:Y:S02]  /*b870*/  ISETP.GT.AND P2, PT, R24, 0x10, PT ;  /* 0x000000101800780c */ /* 0x000fe40003f44270 */
[----:B------:R-:W-:Y:S02]  /*b880*/  FSEL R43, R72, -INF , P1 ;  /* 0xff800000482b7808 */ /* 0x000fe40000800000 */
[----:B------:R-:W-:Y:S01]  /*b890*/  FMNMX.FTZ R38, R45, R28, !PT ;  /* 0x0000001c2d267209 */ /* 0x000fe20007810000 */
[----:B------:R-:W-:Y:S01]  /*b8a0*/  FMUL.FTZ R0, R53, UR4 ;  /* 0x0000000435007c20 */ /* 0x000fe20008410000 */
[----:B------:R-:W-:-:S02]  /*b8b0*/  ISETP.GT.AND P1, PT, R24, 0x11, PT ;  /* 0x000000111800780c */ /* 0x000fc40003f24270 */
        /* <DEDUP_REMOVED lines=8> */
[----:B------:R-:W-:Y:S02]  /*b940*/  FMNMX.FTZ R53, R42, R53, !PT ;  /* 0x000000352a357209 */ /* 0x000fe40007810000 */
[----:B------:R-:W-:Y:S01]  /*b950*/  ISETP.GT.AND P2, PT, R24, 0x20, PT ;  /* 0x000000201800780c */ /* 0x000fe20003f44270 */
[----:B------:R-:W1:Y:S01]  /*b960*/  MUFU.TANH R37, R37 ;  /* 0x0000002500257308 */ /* 0x000e620000002400 */
[----:B------:R-:W-:Y:S02]  /*b970*/  FSEL R38, R33, -INF , P1 ;  /* 0xff80000021267808 */ /* 0x000fe40000800000 */
[----:B------:R-:W-:Y:S02]  /*b980*/  FMNMX.FTZ R53, R48, R53, !PT ;  /* 0x0000003530357209 */ /* 0x000fe40007810000 */
[----:B------:R-:W-:-:S02]  /*b990*/  ISETP.GT.AND P1, PT, R24, 0x21, PT ;  /* 0x000000211800780c */ /* 0x000fc40003f24270 */
[----:B------:R-:W-:Y:S02]  /*b9a0*/  FSEL R72, R34, -INF , P2 ;  /* 0xff80000022487808 */ /* 0x000fe40001000000 */
[----:B------:R-:W-:Y:S02]  /*b9b0*/  FMNMX.FTZ R53, R38, R53, !PT ;  /* 0x0000003526357209 */ /* 0x000fe40007810000 */
[----:B------:R-:W-:Y:S02]  /*b9c0*/  ISETP.GT.AND P2, PT, R24, 0x28, PT ;  /* 0x000000281800780c */ /* 0x000fe40003f44270 */
[----:B------:R-:W-:Y:S02]  /*b9d0*/  FSEL R36, R36, -INF , P1 ;  /* 0xff80000024247808 */ /* 0x000fe40000800000 */
[----:B------:R-:W-:Y:S01]  /*b9e0*/  FMNMX.FTZ R53, R72, R53, !PT ;  /* 0x0000003548357209 */ /* 0x000fe20007810000 */
[----:B------:R-:W-:Y:S01]  /*b9f0*/  FMUL.FTZ R32, R60, UR4 ;  /* 0x000000043c207c20 */ /* 0x000fe20008410000 */
[----:B------:R-:W-:Y:S01]  /*ba00*/  ISETP.GT.AND P1, PT, R24, 0x29, PT ;  /* 0x000000291800780c */ /* 0x000fe20003f24270 */
[----:B------:R-:W-:Y:S01]  /*ba10*/  FMUL.FTZ R3, R56, UR4 ;  /* 0x0000000438037c20 */ /* 0x000fe20008410000 */
[----:B0-----:R-:W-:-:S02]  /*ba20*/  FSEL R60, R35, -INF , P2 ;  /* 0xff800000233c7808 */ /* 0x001fc40001000000 */
[----:B------:R-:W-:Y:S01]  /*ba30*/  FMNMX.FTZ R53, R36, R53, !PT ;  /* 0x0000003524357209 */ /* 0x000fe20007810000 */
[----:B------:R-:W0:Y:S01]  /*ba40*/  MUFU.TANH R0, R0 ;  /* 0x0000000000007308 */ /* 0x000e220000002400 */
[----:B------:R-:W-:Y:S01]  /*ba50*/  ISETP.GT.AND P2, PT, R24, 0x30, PT ;  /* 0x000000301800780c */ /* 0x000fe20003f44270 */
[----:B------:R-:W-:Y:S01]  /*ba60*/  FMUL.FTZ R30, R57, UR4 ;  /* 0x00000004391e7c20 */ /* 0x000fe20008410000 */
[----:B-1----:R-:W-:Y:S02]  /*ba70*/  FSEL R34, R37, -INF , P1 ;  /* 0xff80000025227808 */ /* 0x002fe40000800000 */
        /* <DEDUP_REMOVED lines=11> */
[----:B------:R-:W-:Y:S01]  /*bb30*/  FMNMX.FTZ R37, R33, R56, !PT ;  /* 0x0000003821257209 */ /* 0x000fe20007810000 */
[----:B------:R-:W3:Y:S01]  /*bb40*/  MUFU.TANH R32, R32 ;  /* 0x0000002000207308 */ /* 0x000ee20000002400 */
[----:B0-----:R-:W-:Y:S01]  /*bb50*/  FSEL R31, R0, -INF , P1 ;  /* 0xff800000001f7808 */ /* 0x001fe20000800000 */
[----:B------:R-:W-:Y:S01]  /*bb60*/  FMUL.FTZ R53, R65, UR4 ;  /* 0x0000000441357c20 */ /* 0x000fe20008410000 */
[----:B------:R-:W-:Y:S02]  /*bb70*/  ISETP.GT.AND P2, PT, R24, 0x40, PT ;  /* 0x000000401800780c */ /* 0x000fe40003f44270 */
[----:B------:R-:W-:-:S03]  /*bb80*/  FMNMX.FTZ R0, R40, R37, !PT ;  /* 0x0000002528007209 */ /* 0x000fc60007810000 */
[----:B------:R-:W0:Y:S01]  /*bb90*/  MUFU.TANH R35, R61 ;  /* 0x0000003d00237308 */ /* 0x000e220000002400 */
[----:B------:R-:W-:Y:S01]  /*bba0*/  ISETP.GT.AND P1, PT, R24, 0x41, PT ;  /* 0x000000411800780c */ /* 0x000fe20003f24270 */
[----:B------:R-:W-:Y:S01]  /*bbb0*/  FMUL.FTZ R56, R68, UR4 ;  /* 0x0000000444387c20 */ /* 0x000fe20008410000 */
[----:B-1----:R-:W-:Y:S02]  /*bbc0*/  FSEL R39, R3, -INF , P2 ;  /* 0xff80000003277808 */ /* 0x002fe40001000000 */
[----:B------:R-:W-:-:S03]  /*bbd0*/  FMNMX.FTZ R0, R31, R0, !PT ;  /* 0x000000001f007209 */ /* 0x000fc60007810000 */
[----:B------:R-:W1:Y:S01]  /*bbe0*/  MUFU.TANH R53, R53 ;  /* 0x0000003500357308 */ /* 0x000e620000002400 */
[----:B------:R-:W-:Y:S02]  /*bbf0*/  ISETP.GT.AND P2, PT, R24, 0x48, PT ;  /* 0x000000481800780c */ /* 0x000fe40003f44270 */
[----:B--2---:R-:W-:Y:S02]  /*bc00*/  FSEL R30, R30, -INF , P1 ;  /* 0xff8000001e1e7808 */ /* 0x004fe40000800000 */
[----:B------:R-:W-:Y:S02]  /*bc10*/  FMNMX.FTZ R3, R39, R0, !PT ;  /* 0x0000000027037209 */ /* 0x000fe40007810000 */
[----:B------:R-:W-:Y:S01]  /*bc20*/  ISETP.GT.AND P1, PT, R24, 0x49, PT ;  /* 0x000000491800780c */ /* 0x000fe20003f24270 */
[----:B------:R-:W2:Y:S01]  /*bc30*/  MUFU.TANH R56, R56 ;  /* 0x0000003800387308 */ /* 0x000ea20000002400 */
[----:B---3--:R-:W-:Y:S02]  /*bc40*/  FSEL R37, R32, -INF , P2 ;  /* 0xff80000020257808 */ /* 0x008fe40001000000 */
[----:B------:R-:W-:-:S02]  /*bc50*/  FMNMX.FTZ R0, R30, R3, !PT ;  /* 0x000000031e007209 */ /* 0x000fc40007810000 */
[C---:B------:R-:W-:Y:S02]  /*bc60*/  ISETP.GT.AND P2, PT, R24.reuse, 0x50, PT ;  /* 0x000000501800780c */ /* 0x040fe40003f44270 */
[----:B0-----:R-:W-:Y:S01]  /*bc70*/  FSEL R3, R35, -INF , P1 ;  /* 0xff80000023037808 */ /* 0x001fe20000800000 */
[----:B------:R-:W0:Y:S01]  /*bc80*/  MUFU.TANH R32, R69 ;  /* 0x0000004500207308 */ /* 0x000e220000002400 */
[----:B------:R-:W-:Y:S02]  /*bc90*/  FMNMX.FTZ R0, R37, R0, !PT ;  /* 0x0000000025007209 */ /* 0x000fe40007810000 */
[----:B------:R-:W-:Y:S02]  /*bca0*/  ISETP.GT.AND P1, PT, R24, 0x51, PT ;  /* 0x000000511800780c */ /* 0x000fe40003f24270 */
[----:B------:R-:W-:Y:S02]  /*bcb0*/  FSEL R35, R52, -INF , P2 ;  /* 0xff80000034237808 */ /* 0x000fe40001000000 */
[----:B------:R-:W-:-:S02]  /*bcc0*/  FMNMX.FTZ R64, R3, R0, !PT ;  /* 0x0000000003407209 */ /* 0x000fc40007810000 */
[----:B-1----:R-:W-:Y:S02]  /*bcd0*/  FSEL R0, R53, -INF , P1 ;  /* 0xff80000035007808 */ /* 0x002fe40000800000 */
[C---:B------:R-:W-:Y:S02]  /*bce0*/  ISETP.GT.AND P2, PT, R24.reuse, 0x58, PT ;  /* 0x000000581800780c */ /* 0x040fe40003f44270 */
[----:B------:R-:W-:Y:S02]  /*bcf0*/  FMNMX.FTZ R53, R35, R64, !PT ;  /* 0x0000004023357209 */ /* 0x000fe40007810000 */
[----:B------:R-:W-:Y:S02]  /*bd00*/  ISETP.GT.AND P1, PT, R24, 0x59, PT ;  /* 0x000000591800780c */ /* 0x000fe40003f24270 */
[----:B--2---:R-:W-:Y:S02]  /*bd10*/  FSEL R24, R56, -INF , P2 ;  /* 0xff80000038187808 */ /* 0x004fe40001000000 */
[----:B------:R-:W-:-:S02]  /*bd20*/  FMNMX.FTZ R53, R0, R53, !PT ;  /* 0x0000003500357209 */ /* 0x000fc40007810000 */
[----:B0-----:R-:W-:Y:S02]  /*bd30*/  FSEL R32, R32, -INF , P1 ;  /* 0xff80000020207808 */ /* 0x001fe40000800000 */
[----:B------:R-:W-:Y:S01]  /*bd40*/  FMNMX.FTZ R53, R24, R53, !PT ;  /* 0x0000003518357209 */ /* 0x000fe20007810000 */
[----:B------:R0:W-:Y:S03]  /*bd50*/  MUFU.TANH R52, R46 ;  /* 0x0000002e00347308 */ /* 0x0001e60000002400 */
[----:B0-----:R-:W-:-:S05]  /*bd60*/  FMNMX.FTZ R46, R32, R53, !PT ;  /* 0x00000035202e7209 */ /* 0x001fca0007810000 */
[----:B------:R-:W0:Y:S04]  /*bd70*/  SHFL.BFLY PT, R47, R46, 0x2, 0x1f ;  /* 0x0c401f002e2f7f89 */ /* 0x000e2800000e0000 */
[----:B------:R-:W1:Y:S01]  /*bd80*/  SHFL.IDX PT, R64, R20, 0x1, 0x1c1f ;  /* 0x003c1f0014407f89 */ /* 0x000e6200000e0000 */
[----:B0-----:R-:W-:-:S05]  /*bd90*/  FMNMX.FTZ R50, R46, R47, !PT ;  /* 0x0000002f2e327209 */ /* 0x001fca0007810000 */
[----:B------:R-:W0:Y:S01]  /*bda0*/  SHFL.BFLY PT, R51, R50, 0x1, 0x1f ;  /* 0x0c201f0032337f89 */ /* 0x000e2200000e0000 */
[----:B-1----:R-:W-:Y:S01]  /*bdb0*/  VIADDMNMX R64, R64, R85, R84, PT ;  /* 0x0000005540407246 */ /* 0x002fe20003800154 */
[----:B------:R-:W-:-:S03]  /*bdc0*/  FMUL.FTZ R69, R62, UR4 ;  /* 0x000000043e457c20 */ /* 0x000fc60008410000 */
[C---:B------:R-:W-:Y:S02]  /*bdd0*/  ISETP.GT.AND P1, PT, R64.reuse, RZ, PT ;  /* 0x000000ff4000720c */ /* 0x040fe40003f24270 */
[C---:B------:R-:W-:Y:S01]  /*bde0*/  ISETP.GT.AND P2, PT, R64.reuse, 0x1, PT ;  /* 0x000000014000780c */ /* 0x040fe20003f44270 */
[----:B------:R-:W-:Y:S01]  /*bdf0*/  FMUL.FTZ R46, R63, UR4 ;  /* 0x000000043f2e7c20 */ /* 0x000fe20008410000 */
[C---:B------:R-:W-:Y:S02]  /*be00*/  ISETP.GT.AND P3, PT, R64.reuse, 0x8, PT ;  /* 0x000000084000780c */ /* 0x040fe40003f64270 */
[----:B------:R-:W-:Y:S02]  /*be10*/  FSEL R63, R25, -INF , P1 ;  /* 0xff800000193f7808 */ /* 0x000fe40000800000 */
[----:B------:R-:W-:Y:S01]  /*be20*/  FSEL R62, R15, -INF , P2 ;  /* 0xff8000000f3e7808 */ /* 0x000fe20001000000 */
[----:B------:R-:W1:Y:S01]  /*be30*/  MUFU.TANH R74, R74 ;  /* 0x0000004a004a7308 */ /* 0x000e620000002400 */
[----:B------:R-:W-:-:S02]  /*be40*/  ISETP.GT.AND P1, PT, R64, 0x9, PT ;  /* 0x000000094000780c */ /* 0x000fc40003f24270 */
[----:B------:R-:W-:Y:S01]  /*be50*/  FSEL R61, R27, -INF , P3 ;  /* 0xff8000001b3d7808 */ /* 0x000fe20001800000 */
[----:B------:R-:W-:Y:S01]  /*be60*/  FMUL.FTZ R68, R59, UR4 ;  /* 0x000000043b447c20 */ /* 0x000fe20008410000 */
[----:B------:R-:W-:Y:S02]  /*be70*/  ISETP.GT.AND P2, PT, R64, 0x10, PT ;  /* 0x000000104000780c */ /* 0x000fe40003f44270 */
[----:B0-----:R-:W-:Y:S02]  /*be80*/  FMNMX.FTZ R20, R50, R51, !PT ;  /* 0x0000003332147209 */ /* 0x001fe40007810000 */
[----:B------:R-:W-:Y:S01]  /*be90*/  FMNMX.FTZ R50, R63, R62, !PT ;  /* 0x0000003e3f327209 */ /* 0x000fe20007810000 */
[----:B------:R-:W0:Y:S01]  /*bea0*/  MUFU.TANH R75, R75 ;  /* 0x0000004b004b7308 */ /* 0x000e220000002400 */
[----:B------:R-:W-:Y:S02]  /*beb0*/  FSEL R59, R26, -INF , P1 ;  /* 0xff8000001a3b7808 */ /* 0x000fe40000800000 */
[----:B------:R-:W-:Y:S01]  /*bec0*/  FMNMX.FTZ R50, R61, R50, !PT ;  /* 0x000000323d327209 */ /* 0x000fe20007810000 */
[----:B------:R-:W-:Y:S01]  /*bed0*/  FMUL.FTZ R79, R58, UR4 ;  /* 0x000000043a4f7c20 */ /* 0x000fe20008410000 */
[----:B------:R-:W-:-:S02]  /*bee0*/  ISETP.GT.AND P3, PT, R64, 0x11, PT ;  /* 0x000000114000780c */ /* 0x000fc40003f64270 */
[----:B------:R-:W-:Y:S01]  /*bef0*/  FSEL R58, R29, -INF , P2 ;  /* 0xff8000001d3a7808 */ /* 0x000fe20001000000 */
[----:B------:R-:W2:Y:S01]  /*bf00*/  MUFU.TANH R77, R77 ;  /* 0x0000004d004d7308 */ /* 0x000ea20000002400 */
[----:B------:R-:W-:Y:S02]  /*bf10*/  FMNMX.FTZ R15, R59, R50, !PT ;  /* 0x000000323b0f7209 */ /* 0x000fe40007810000 */
[----:B------:R-:W-:Y:S02]  /*bf20*/  ISETP.GT.AND P1, PT, R64, 0x18, PT ;  /* 0x000000184000780c */ /* 0x000fe40003f24270 */
[----:B------:R-:W-:Y:S02]  /*bf30*/  FSEL R57, R73, -INF , P3 ;  /* 0xff80000049397808 */ /* 0x000fe40001800000 */
[----:B------:R-:W-:Y:S01]  /*bf40*/  FMNMX.FTZ R26, R58, R15, !PT ;  /* 0x0000000f3a1a7209 */ /* 0x000fe20007810000 */
[----:B------:R-:W3:Y:S01]  /*bf50*/  MUFU.TANH R76, R76 ;  /* 0x0000004c004c7308 */ /* 0x000ee20000002400 */
[----:B------:R-:W-:-:S02]  /*bf60*/  ISETP.GT.AND P2, PT, R64, 0x19, PT ;  /* 0x000000194000780c */ /* 0x000fc40003f44270 */
[----:B-1----:R-:W-:Y:S02]  /*bf70*/  FSEL R56, R74, -INF , P1 ;  /* 0xff8000004a387808 */ /* 0x002fe40000800000 */
[----:B------:R-:W-:Y:S01]  /*bf80*/  FMNMX.FTZ R15, R57, R26, !PT ;  /* 0x0000001a390f7209 */ /* 0x000fe20007810000 */
[----:B------:R-:W-:Y:S01]  /*bf90*/  FMUL.FTZ R78, R55, UR4 ;  /* 0x00000004374e7c20 */ /* 0x000fe20008410000 */
[----:B------:R-:W-:Y:S01]  /*bfa0*/  ISETP.GT.AND P1, PT, R64, 0x20, PT ;  /* 0x000000204000780c */ /* 0x000fe20003f24270 */
[----:B------:R-:W1:Y:S01]  /*bfb0*/  MUFU.TANH R82, R82 ;  /* 0x0000005200527308 */ /* 0x000e620000002400 */
[----:B0-----:R-:W-:Y:S02]  /*bfc0*/  FSEL R55, R75, -INF , P2 ;  /* 0xff8000004b377808 */ /* 0x001fe40001000000 */
[----:B------:R-:W-:Y:S01]  /*bfd0*/  FMNMX.FTZ R26, R56, R15, !PT ;  /* 0x0000000f381a7209 */ /* 0x000fe20007810000 */
[----:B------:R-:W-:Y:S01]  /*bfe0*/  FMUL.FTZ R81, R54, UR4 ;  /* 0x0000000436517c20 */ /* 0x000fe20008410000 */
[----:B------:R-:W-:-:S02]  /*bff0*/  ISETP.GT.AND P2, PT, R64, 0x21, PT ;  /* 0x000000214000780c */ /* 0x000fc40003f44270 */
[----:B--2---:R-:W-:Y:S01]  /*c000*/  FSEL R54, R77, -INF , P1 ;  /* 0xff8000004d367808 */ /* 0x004fe20000800000 */
[----:B------:R-:W0:Y:S01]  /*c010*/  MUFU.TANH R83, R83 ;  /* 0x0000005300537308 */ /* 0x000e220000002400 */
[----:B------:R-:W-:Y:S02]  /*c020*/  FMNMX.FTZ R15, R55, R26, !PT ;  /* 0x0000001a370f7209 */ /* 0x000fe40007810000 */
[----:B------:R-:W-:Y:S02]  /*c030*/  ISETP.GT.AND P1, PT, R64, 0x28, PT ;  /* 0x000000284000780c */ /* 0x000fe40003f24270 */
[----:B---3--:R-:W-:Y:S02]  /*c040*/  FSEL R53, R76, -INF , P2 ;  /* 0xff8000004c357808 */ /* 0x008fe40001000000 */
[----:B------:R-:W-:Y:S01]  /*c050*/  FMNMX.FTZ R26, R54, R15, !PT ;  /* 0x0000000f361a7209 */ /* 0x000fe20007810000 */
[----:B------:R-:W2:Y:S01]  /*c060*/  MUFU.TANH R80, R80 ;  /* 0x0000005000507308 */ /* 0x000ea20000002400 */
[----:B------:R-:W-:-:S02]  /*c070*/  ISETP.GT.AND P2, PT, R64, 0x29, PT ;  /* 0x000000294000780c */ /* 0x000fc40003f44270 */
[----:B------:R-:W-:Y:S02]  /*c080*/  FSEL R52, R52, -INF , P1 ;  /* 0xff80000034347808 */ /* 0x000fe40000800000 */
[----:B------:R-:W-:-:S03]  /*c090*/  FMNMX.FTZ R15, R53, R26, !PT ;  /* 0x0000001a350f7209 */ /* 0x000fc60007810000 */
[----:B------:R-:W3:Y:S01]  /*c0a0*/  MUFU.TANH R81, R81 ;  /* 0x0000005100517308 */ /* 0x000ee20000002400 */
[----:B------:R-:W-:Y:S02]  /*c0b0*/  ISETP.GT.AND P1, PT, R64, 0x30, PT ;  /* 0x000000304000780c */ /* 0x000fe40003f24270 */
[----:B-1----:R-:W-:Y:S02]  /*c0c0*/  FSEL R51, R82, -INF , P2 ;  /* 0xff80000052337808 */ /* 0x002fe40001000000 */
[----:B------:R-:W-:-:S03]  /*c0d0*/  FMNMX.FTZ R26, R52, R15, !PT ;  /* 0x0000000f341a7209 */ /* 0x000fc60007810000 */
[----:B------:R-:W1:Y:S01]  /*c0e0*/  MUFU.TANH R78, R78 ;  /* 0x0000004e004e7308 */ /* 0x000e620000002400 */
[----:B------:R-:W-:Y:S02]  /*c0f0*/  ISETP.GT.AND P2, PT, R64, 0x31, PT ;  /* 0x000000314000780c */ /* 0x000fe40003f44270 */
[----:B0-----:R-:W-:Y:S02]  /*c100*/  FSEL R15, R83, -INF , P1 ;  /* 0xff800000530f7808 */ /* 0x001fe40000800000 */
[----:B------:R-:W-:-:S03]  /*c110*/  FMNMX.FTZ R26, R51, R26, !PT ;  /* 0x0000001a331a7209 */ /* 0x000fc60007810000 */
[----:B------:R-:W0:Y:S01]  /*c120*/  MUFU.TANH R79, R79 ;  /* 0x0000004f004f7308 */ /* 0x000e220000002400 */
[----:B------:R-:W-:Y:S01]  /*c130*/  FMUL.FTZ R47, R66, UR4 ;  /* 0x00000004422f7c20 */ /* 0x000fe20008410000 */
[----:B------:R-:W-:Y:S01]  /*c140*/  FMUL.FTZ R66, R70, UR4 ;  /* 0x0000000446427c20 */ /* 0x000fe20008410000 */
[----:B------:R-:W-:Y:S01]  /*c150*/  ISETP.GT.AND P1, PT, R64, 0x38, PT ;  /* 0x000000384000780c */ /* 0x000fe20003f24270 */
[----:B------:R-:W-:Y:S01]  /*c160*/  FMUL.FTZ R50, R20, UR46 ;  /* 0x0000002e14327c20 */ /* 0x000fe20008410000 */
[----:B--2---:R-:W-:-:S03]  /*c170*/  FSEL R25, R80, -INF , P2 ;  /* 0xff80000050197808 */ /* 0x004fc60001000000 */
[----:B------:R-:W2:Y:S01]  /*c180*/  MUFU.TANH R68, R68 ;  /* 0x0000004400447308 */ /* 0x000ea20000002400 */
[----:B------:R-:W-:Y:S02]  /*c190*/  FMNMX.FTZ R70, R15, R26, !PT ;  /* 0x0000001a0f467209 */ /* 0x000fe40007810000 */
[----:B------:R-:W-:Y:S02]  /*c1a0*/  FSETP.NEU.FTZ.AND P4, PT, R20, -INF , PT ;  /* 0xff8000001400780b */ /* 0x000fe40003f9d000 */
[----:B------:R-:W-:Y:S02]  /*c1b0*/  ISETP.GT.AND P2, PT, R64, 0x39, PT ;  /* 0x000000394000780c */ /* 0x000fe40003f44270 */
[----:B---3--:R-:W-:Y:S01]  /*c1c0*/  FSEL R26, R81, -INF , P1 ;  /* 0xff800000511a7808 */ /* 0x008fe20000800000 */
[----:B------:R-:W3:Y:S01]  /*c1d0*/  MUFU.TANH R69, R69 ;  /* 0x0000004500457308 */ /* 0x000ee20000002400 */
[----:B------:R-:W-:Y:S02]  /*c1e0*/  FMNMX.FTZ R29, R25, R70, !PT ;  /* 0x00000046191d7209 */ /* 0x000fe40007810000 */
[----:B------:R-:W-:Y:S01]  /*c1f0*/  FSEL R50, R50, RZ, P4 ;  /* 0x000000ff32327208 */ /* 0x000fe20002000000 */
[----:B------:R-:W-:Y:S01]  /*c200*/  FMUL.FTZ R65, R67, UR4 ;  /* 0x0000000443417c20 */ /* 0x000fe20008410000 */
[----:B------:R-:W-:-:S02]  /*c210*/  ISETP.GT.AND P1, PT, R64, 0x40, PT ;  /* 0x000000404000780c */ /* 0x000fc40003f24270 */
[----:B-1----:R-:W-:Y:S01]  /*c220*/  FSEL R27, R78, -INF , P2 ;  /* 0xff8000004e1b7808 */ /* 0x002fe20001000000 */
[----:B------:R-:W1:Y:S01]  /*c230*/  MUFU.TANH R46, R46 ;  /* 0x0000002e002e7308 */ /* 0x000e620000002400 */
[----:B------:R-:W-:Y:S01]  /*c240*/  FMNMX.FTZ R70, R26, R29, !PT ;  /* 0x0000001d1a467209 */ /* 0x000fe20007810000 */
[--C-:B------:R-:W-:Y:S01]  /*c250*/  FFMA.FTZ R154, R45, UR46, -R50.reuse ;  /* 0x0000002e2d9a7c23 */ /* 0x100fe20008010832 */
[----:B------:R-:W-:Y:S01]  /*c260*/  FFMA.FTZ R168, R28, UR46, -R50 ;  /* 0x0000002e1ca87c23 */ /* 0x000fe20008010832 */
[----:B------:R-:W-:Y:S02]  /*c270*/  ISETP.GT.AND P2, PT, R64, 0x41, PT ;  /* 0x000000414000780c */ /* 0x000fe40003f44270 */
[----:B0-----:R-:W-:Y:S02]  /*c280*/  FSEL R28, R79, -INF , P1 ;  /* 0xff8000004f1c7808 */ /* 0x001fe40000800000 */
[----:B------:R-:W0:Y:S01]  /*c290*/  MUFU.TANH R47, R47 ;  /* 0x0000002f002f7308 */ /* 0x000e220000002400 */
[----:B------:R-:W-:-:S02]  /*c2a0*/  FMNMX.FTZ R45, R27, R70, !PT ;  /* 0x000000461b2d7209 */ /* 0x000fc40007810000 */
[----:B--2---:R-:W-:Y:S01]  /*c2b0*/  FSEL R29, R68, -INF , P2 ;  /* 0xff800000441d7808 */ /* 0x004fe20001000000 */
[----:B------:R-:W-:Y:S01]  /*c2c0*/  FMUL.FTZ R175, R71, UR4 ;  /* 0x0000000447af7c20 */ /* 0x000fe20008410000 */
[----:B------:R-:W-:-:S03]  /*c2d0*/  ISETP.GT.AND P1, PT, R64, 0x48, PT ;  /* 0x000000484000780c */ /* 0x000fc60003f24270 */
[----:B------:R-:W2:Y:S01]  /*c2e0*/  MUFU.TANH R65, R65 ;  /* 0x0000004100417308 */ /* 0x000ea20000002400 */
[----:B------:R-:W-:Y:S02]  /*c2f0*/  FMNMX.FTZ R68, R28, R45, !PT ;  /* 0x0000002d1c447209 */ /* 0x000fe40007810000 */
[C---:B------:R-:W-:Y:S02]  /*c300*/  ISETP.GT.AND P2, PT, R64.reuse, 0x49, PT ;  /* 0x000000494000780c */ /* 0x040fe40003f44270 */
[----:B---3--:R-:W-:Y:S02]  /*c310*/  FSEL R45, R69, -INF , P1 ;  /* 0xff800000452d7808 */ /* 0x008fe40000800000 */
[----:B------:R-:W-:Y:S01]  /*c320*/  FMNMX.FTZ R68, R29, R68, !PT ;  /* 0x000000441d447209 */ /* 0x000fe20007810000 */
[----:B------:R-:W3:Y:S01]  /*c330*/  MUFU.TANH R66, R66 ;  /* 0x0000004200427308 */ /* 0x000ee20000002400 */
[----:B------:R-:W-:Y:S01]  /*c340*/  FFMA.FTZ R152, R49, UR46, -R50 ;  /* 0x0000002e31987c23 */ /* 0x000fe20008010832 */
[----:B------:R-:W-:-:S02]  /*c350*/  ISETP.GT.AND P1, PT, R64, 0x50, PT ;  /* 0x000000504000780c */ /* 0x000fc40003f24270 */
[----:B-1----:R-:W-:Y:S02]  /*c360*/  FSEL R46, R46, -INF , P2 ;  /* 0xff8000002e2e7808 */ /* 0x002fe40001000000 */
[----:B------:R-:W-:Y:S02]  /*c370*/  FMNMX.FTZ R49, R45, R68, !PT ;  /* 0x000000442d317209 */ /* 0x000fe40007810000 */
[----:B------:R-:W1:Y:S01]  /*c380*/  MUFU.TANH R175, R175 ;  /* 0x000000af00af7308 */ /* 0x000e620000002400 */
[----:B------:R-:W-:Y:S02]  /*c390*/  ISETP.GT.AND P2, PT, R64, 0x51, PT ;  /* 0x000000514000780c */ /* 0x000fe40003f44270 */
[----:B0-----:R-:W-:Y:S02]  /*c3a0*/  FSEL R47, R47, -INF , P1 ;  /* 0xff8000002f2f7808 */ /* 0x001fe40000800000 */
[----:B------:R-:W-:Y:S01]  /*c3b0*/  FMNMX.FTZ R68, R46, R49, !PT ;  /* 0x000000312e447209 */ /* 0x000fe20007810000 */
[----:B------:R-:W-:Y:S01]  /*c3c0*/  FFMA.FTZ R170, R48, UR46, -R50 ;  /* 0x0000002e30aa7c23 */ /* 0x000fe20008010832 */
[----:B--2---:R-:W-:-:S02]  /*c3d0*/  FSEL R48, R65, -INF , P2 ;  /* 0xff80000041307808 */ /* 0x004fc40001000000 */
[C---:B------:R-:W-:Y:S02]  /*c3e0*/  ISETP.GT.AND P1, PT, R64.reuse, 0x58, PT ;  /* 0x000000584000780c */ /* 0x040fe40003f24270 */
[----:B------:R-:W-:Y:S02]  /*c3f0*/  FMNMX.FTZ R65, R47, R68, !PT ;  /* 0x000000442f417209 */ /* 0x000fe40007810000 */
[----:B------:R-:W-:Y:S02]  /*c400*/  ISETP.GT.AND P2, PT, R64, 0x59, PT ;  /* 0x000000594000780c */ /* 0x000fe40003f44270 */
[----:B---3--:R-:W-:Y:S02]  /*c410*/  FSEL R49, R66, -INF , P1 ;  /* 0xff80000042317808 */ /* 0x008fe40000800000 */
[----:B------:R-:W-:Y:S02]  /*c420*/  FMNMX.FTZ R64, R48, R65, !PT ;  /* 0x0000004130407209 */ /* 0x000fe40007810000 */
[----:B-1----:R-:W-:-:S02]  /*c430*/  FSEL R175, R175, -INF , P2 ;  /* 0xff800000afaf7808 */ /* 0x002fc40001000000 */
[----:B------:R-:W-:-:S04]  /*c440*/  FMNMX.FTZ R64, R49, R64, !PT ;  /* 0x0000004031407209 */ /* 0x000fc80007810000 */
[----:B------:R-:W-:-:S05]  /*c450*/  FMNMX.FTZ R64, R175, R64, !PT ;  /* 0x00000040af407209 */ /* 0x000fca0007810000 */
[----:B------:R-:W0:Y:S01]  /*c460*/  SHFL.BFLY PT, R65, R64, 0x2, 0x1f ;  /* 0x0c401f0040417f89 */ /* 0x000e2200000e0000 */
[--C-:B------:R-:W-:Y:S01]  /*c470*/  FFMA.FTZ R162, R40, UR46, -R50.reuse ;  /* 0x0000002e28a27c23 */ /* 0x100fe20008010832 */
[----:B------:R-:W-:Y:S01]  /*c480*/  FFMA.FTZ R160, R41, UR46, -R50 ;  /* 0x0000002e29a07c23 */ /* 0x000fe20008010832 */
[----:B0-----:R-:W-:-:S05]  /*c490*/  FMNMX.FTZ R40, R64, R65, !PT ;  /* 0x0000004140287209 */ /* 0x001fca0007810000 */
[----:B------:R-:W0:Y:S01]  /*c4a0*/  SHFL.BFLY PT, R41, R40, 0x1, 0x1f ;  /* 0x0c201f0028297f89 */ /* 0x000e2200000e0000 */
[--C-:B------:R-:W-:Y:S01]  /*c4b0*/  FFMA.FTZ R166, R60, UR46, -R50.reuse ;  /* 0x0000002e3ca67c23 */ /* 0x100fe20008010832 */
[--C-:B------:R-:W-:Y:S01]  /*c4c0*/  FFMA.FTZ R44, R44, UR46, -R50.reuse ;  /* 0x0000002e2c2c7c23 */ /* 0x100fe20008010832 */
[----:B------:R-:W-:Y:S01]  /*c4d0*/  MUFU.EX2 R152, R152 ;  /* 0x0000009800987308 */ /* 0x000fe20000000800 */
[----:B------:R-:W-:-:S07]  /*c4e0*/  FFMA.FTZ R43, R43, UR46, -R50 ;  /* 0x0000002e2b2b7c23 */ /* 0x000fce0008010832 */
[----:B------:R-:W1:Y:S01]  /*c4f0*/  MUFU.EX2 R44, R44 ;  /* 0x0000002c002c7308 */ /* 0x000e620000000800 */
[----:B0-----:R-:W-:-:S04]  /*c500*/  FMNMX.FTZ R176, R40, R41, !PT ;  /* 0x0000002928b07209 */ /* 0x001fc80007810000 */
[C---:B------:R-:W-:Y:S01]  /*c510*/  FSETP.NEU.FTZ.AND P1, PT, R176.reuse, -INF , PT ;  /* 0xff800000b000780b */ /* 0x040fe20003f3d000 */
[----:B------:R-:W-:-:S05]  /*c520*/  FMUL.FTZ R60, R176, UR46 ;  /* 0x0000002eb03c7c20 */ /* 0x000fca0008410000 */
[----:B------:R-:W-:Y:S01]  /*c530*/  FSEL R60, R60, RZ, P1 ;  /* 0x000000ff3c3c7208 */ /* 0x000fe20000800000 */
[----:B------:R-:W-:Y:S01]  /*c540*/  MUFU.EX2 R154, R154 ;  /* 0x0000009a009a7308 */ /* 0x000fe20000000800 */
[----:B------:R-:W-:-:S03]  /*c550*/  FFMA.FTZ R172, R35, UR46, -R50 ;  /* 0x0000002e23ac7c23 */ /* 0x000fc60008010832 */
[--C-:B------:R-:W-:Y:S01]  /*c560*/  FFMA.FTZ R153, R63, UR46, -R60.reuse ;  /* 0x0000002e3f997c23 */ /* 0x100fe2000801083c */
[----:B------:R-:W-:Y:S01]  /*c570*/  FFMA.FTZ R41, R62, UR46, -R60 ;  /* 0x0000002e3e297c23 */ /* 0x000fe2000801083c */
[----:B------:R-:W-:Y:S01]  /*c580*/  FFMA.FTZ R158, R37, UR46, -R50 ;  /* 0x0000002e259e7c23 */ /* 0x000fe20008010832 */
[--C-:B------:R-:W-:Y:S01]  /*c590*/  FFMA.FTZ R155, R61, UR46, -R60.reuse ;  /* 0x0000002e3d9b7c23 */ /* 0x100fe2000801083c */
[----:B------:R-:W-:Y:S01]  /*c5a0*/  MUFU.EX2 R43, R43 ;  /* 0x0000002b002b7308 */ /* 0x000fe20000000800 */
[----:B------:R-:W-:Y:S01]  /*c5b0*/  FFMA.FTZ R35, R53, UR46, -R60 ;  /* 0x0000002e35237c23 */ /* 0x000fe2000801083c */
[----:B------:R-:W-:Y:S01]  /*c5c0*/  FFMA.FTZ R174, R24, UR46, -R50 ;  /* 0x0000002e18ae7c23 */ /* 0x000fe20008010832 */
[----:B------:R-:W-:Y:S01]  /*c5d0*/  FFMA.FTZ R37, R55, UR46, -R60 ;  /* 0x0000002e37257c23 */ /* 0x000fe2000801083c */
[----:B------:R-:W-:Y:S02]  /*c5e0*/  IMAD.U32 R53, RZ, RZ, UR37 ;  /* 0x00000025ff357e24 */ /* 0x000fe4000f8e00ff */
[----:B------:R-:W-:Y:S01]  /*c5f0*/  FFMA.FTZ R42, R42, UR46, -R50 ;  /* 0x0000002e2a2a7c23 */ /* 0x000fe20008010832 */
[----:B------:R-:W-:Y:S01]  /*c600*/  IADD3 R24, R14, 0x32440, RZ ;  /* 0x000324400e187810 */ /* 0x000fe20007ffe0ff */
[----:B------:R-:W-:Y:S01]  /*c610*/  FFMA.FTZ R55, R25, UR46, -R60 ;  /* 0x0000002e19377c23 */ /* 0x000fe2000801083c */
[----:B------:R-:W-:Y:S01]  /*c620*/  MUFU.EX2 R153, R153 ;  /* 0x0000009900997308 */ /* 0x000fe20000000800 */
[----:B------:R-:W-:-:S02]  /*c630*/  IMAD.MOV.U32 R25, RZ, RZ, 0x40000040 ;  /* 0x40000040ff197424 */ /* 0x000fc400078e00ff */
[----:B------:R-:W-:Y:S01]  /*c640*/  FFMA.FTZ R40, R59, UR46, -R60 ;  /* 0x0000002e3b287c23 */ /* 0x000fe2000801083c */
[----:B------:R-:W-:Y:S01]  /*c650*/  ULOP3.LUT UR39, UR39, 0x3000000, URZ, 0xfc, !UPT ;  /* 0x0300000027277892 */ /* 0x000fe2000f8efc3f */
[----:B------:R-:W-:-:S03]  /*c660*/  PRMT R24, R53, 0x654, R24 ;  /* 0x0000065435187816 */ /* 0x000fc60000000018 */
[----:B------:R-:W0:Y:S01]  /*c670*/  MUFU.EX2 R41, R41 ;  /* 0x0000002900297308 */ /* 0x000e220000000800 */
[--C-:B------:R-:W-:Y:S01]  /*c680*/  FFMA.FTZ R171, R56, UR46, -R60.reuse ;  /* 0x0000002e38ab7c23 */ /* 0x100fe2000801083c */
[----:B------:R-:W-:Y:S02]  /*c690*/  IMAD.MOV.U32 R53, RZ, RZ, 0xc00 ;  /* 0x00000c00ff357424 */ /* 0x000fe400078e00ff */
[--C-:B------:R-:W-:Y:S01]  /*c6a0*/  FFMA.FTZ R169, R58, UR46, -R60.reuse ;  /* 0x0000002e3aa97c23 */ /* 0x100fe2000801083c */
[----:B------:R-:W-:-:S03]  /*c6b0*/  FFMA.FTZ R56, R51, UR46, -R60 ;  /* 0x0000002e33387c23 */ /* 0x000fc6000801083c */
[----:B------:R-:W2:Y:S01]  /*c6c0*/  MUFU.EX2 R168, R168 ;  /* 0x000000a800a87308 */ /* 0x000ea20000000800 */
[----:B------:R-:W-:Y:S01]  /*c6d0*/  R2UR UR7, R25 ;  /* 0x00000000190772ca */ /* 0x000fe200000e0000 */
[----:B-1----:R-:W-:Y:S01]  /*c6e0*/  FADD.FTZ R25, R152, R44 ;  /* 0x0000002c98197221 */ /* 0x002fe20000010000 */
[--C-:B------:R-:W-:Y:S01]  /*c6f0*/  FFMA.FTZ R38, R38, UR46, -R50.reuse ;  /* 0x0000002e26267c23 */ /* 0x100fe20008010832 */
[----:B------:R1:W-:Y:S04]  /*c700*/  SYNCS.ARRIVE.TRANS64.RED.A1T0 RZ, [R24+URZ], RZ ;  /* 0x000000ff18ff79a7 */ /* 0x0003e8000810043f */
[----:B------:R-:W3:Y:S01]  /*c710*/  MUFU.EX2 R155, R155 ;  /* 0x0000009b009b7308 */ /* 0x000ee20000000800 */
[--C-:B------:R-:W-:Y:S01]  /*c720*/  FFMA.FTZ R164, R72, UR46, -R50.reuse ;  /* 0x0000002e48a47c23 */ /* 0x100fe20008010832 */
[--C-:B------:R-:W-:Y:S01]  /*c730*/  FFMA.FTZ R36, R36, UR46, -R50.reuse ;  /* 0x0000002e24247c23 */ /* 0x100fe20008010832 */
[--C-:B------:R-:W-:Y:S01]  /*c740*/  FFMA.FTZ R34, R34, UR46, -R50.reuse ;  /* 0x0000002e22227c23 */ /* 0x100fe20008010832 */
[--C-:B------:R-:W-:Y:S01]  /*c750*/  FFMA.FTZ R33, R33, UR46, -R50.reuse ;  /* 0x0000002e21217c23 */ /* 0x100fe20008010832 */
[----:B------:R-:W-:-:S03]  /*c760*/  FFMA.FTZ R31, R31, UR46, -R50 ;  /* 0x0000002e1f1f7c23 */ /* 0x000fc60008010832 */
[----:B------:R-:W4:Y:S01]  /*c770*/  MUFU.EX2 R42, R42 ;  /* 0x0000002a002a7308 */ /* 0x000f220000000800 */
[--C-:B------:R-:W-:Y:S01]  /*c780*/  FFMA.FTZ R156, R39, UR46, -R50.reuse ;  /* 0x0000002e279c7c23 */ /* 0x100fe20008010832 */
[--C-:B------:R-:W-:Y:S01]  /*c790*/  FFMA.FTZ R30, R30, UR46, -R50.reuse ;  /* 0x0000002e1e1e7c23 */ /* 0x100fe20008010832 */
[--C-:B------:R-:W-:Y:S01]  /*c7a0*/  FFMA.FTZ R3, R3, UR46, -R50.reuse ;  /* 0x0000002e03037c23 */ /* 0x100fe20008010832 */
[--C-:B------:R-:W-:Y:S01]  /*c7b0*/  FFMA.FTZ R0, R0, UR46, -R50.reuse ;  /* 0x0000002e00007c23 */ /* 0x100fe20008010832 */
[----:B------:R-:W-:Y:S01]  /*c7c0*/  FFMA.FTZ R32, R32, UR46, -R50 ;  /* 0x0000002e20207c23 */ /* 0x000fe20008010832 */
[----:B-1----:R-:W-:Y:S02]  /*c7d0*/  IMAD R24, R18, R53, UR39 ;  /* 0x0000002712187e24 */ /* 0x002fe4000f8e0235 */
[----:B------:R-:W1:Y:S01]  /*c7e0*/  MUFU.EX2 R40, R40 ;  /* 0x0000002800287308 */ /* 0x000e620000000800 */
[--C-:B------:R-:W-:Y:S01]  /*c7f0*/  FFMA.FTZ R39, R57, UR46, -R60.reuse ;  /* 0x0000002e39277c23 */ /* 0x100fe2000801083c */
[--C-:B------:R-:W-:Y:S01]  /*c800*/  FFMA.FTZ R165, R54, UR46, -R60.reuse ;  /* 0x0000002e36a57c23 */ /* 0x100fe2000801083c */
[--C-:B------:R-:W-:Y:S01]  /*c810*/  FFMA.FTZ R163, R26, UR46, -R60.reuse ;  /* 0x0000002e1aa37c23 */ /* 0x100fe2000801083c */
[----:B------:R-:W-:Y:S01]  /*c820*/  FFMA.FTZ R54, R27, UR46, -R60 ;  /* 0x0000002e1b367c23 */ /* 0x000fe2000801083c */
[----:B------:R-:W-:-:S03]  /*c830*/  VIADD R26, R24, 0x80 ;  /* 0x00000080181a7836 */ /* 0x000fc60000000000 */
[----:B------:R-:W5:Y:S01]  /*c840*/  MUFU.EX2 R170, R170 ;  /* 0x000000aa00aa7308 */ /* 0x000f620000000800 */
[----:B------:R-:W-:Y:S02]  /*c850*/  IMAD.MOV.U32 R27, RZ, RZ, 0x40000040 ;  /* 0x40000040ff1b7424 */ /* 0x000fe400078e00ff */
[----:B------:R-:W-:-:S05]  /*c860*/  FFMA.FTZ R53, R29, UR46, -R60 ;  /* 0x0000002e1d357c23 */ /* 0x000fca000801083c */
[----:B------:R2:W-:Y:S01]  /*c870*/  MUFU.EX2 R50, R56 ;  /* 0x0000003800327308 */ /* 0x0005e20000000800 */
[----:B------:R-:W-:Y:S01]  /*c880*/  FFMA.FTZ R51, R46, UR46, -R60 ;  /* 0x0000002e2e337c23 */ /* 0x000fe2000801083c */
[----:B0-----:R-:W-:-:S06]  /*c890*/  FADD.FTZ R46, R153, R41 ;  /* 0x00000029992e7221 */ /* 0x001fcc0000010000 */
[----:B------:R-:W0:Y:S01]  /*c8a0*/  MUFU.EX2 R169, R169 ;  /* 0x000000a900a97308 */ /* 0x000e220000000800 */
[----:B--2---:R-:W-:Y:S01]  /*c8b0*/  FADD.FTZ R56, R154, R25 ;  /* 0x000000199a387221 */ /* 0x004fe20000010000 */
[----:B------:R-:W-:-:S03]  /*c8c0*/  R2UR UR10, R26 ;  /* 0x000000001a0a72ca */ /* 0x000fc600000e0000 */
[----:B------:R-:W-:-:S03]  /*c8d0*/  FADD.FTZ R29, R43, R56 ;  /* 0x000000382b1d7221 */ /* 0x000fc60000010000 */
[----:B------:R-:W2:Y:S01]  /*c8e0*/  MUFU.EX2 R38, R38 ;  /* 0x0000002600267308 */ /* 0x000ea20000000800 */
[C---:B------:R-:W-:Y:S01]  /*c8f0*/  R2UR UR11, R27.reuse ;  /* 0x000000001b0b72ca */ /* 0x040fe200000e0000 */
[----:B------:R-:W-:Y:S01]  /*c900*/  VIADD R26, R24, 0x100 ;  /* 0x00000100181a7836 */ /* 0x000fe20000000000 */
[----:B------:R-:W-:Y:S01]  /*c910*/  R2UR UR15, R27 ;  /* 0x000000001b0f72ca */ /* 0x000fe200000e0000 */
[----:B------:R-:W-:-:S04]  /*c920*/  FADD.FTZ R27, R168, R29 ;  /* 0x0000001da81b7221 */ /* 0x000fc80000010000 */
[----:B------:R-:W2:Y:S01]  /*c930*/  MUFU.EX2 R39, R39 ;  /* 0x0000002700277308 */ /* 0x000ea20000000800 */
[----:B---3--:R-:W-:Y:S01]  /*c940*/  FADD.FTZ R25, R155, R46 ;  /* 0x0000002e9b197221 */ /* 0x008fe20000010000 */
[----:B------:R-:W-:Y:S01]  /*c950*/  FFMA.FTZ R157, R28, UR46, -R60 ;  /* 0x0000002e1c9d7c23 */ /* 0x000fe2000801083c */
[----:B------:R-:W-:Y:S02]  /*c960*/  VIADD R28, R24, 0x180 ;  /* 0x00000180181c7836 */ /* 0x000fe40000000000 */
[----:B----4-:R-:W-:-:S03]  /*c970*/  FADD.FTZ R27, R42, R27 ;  /* 0x0000001b2a1b7221 */ /* 0x010fc60000010000 */
[----:B------:R-:W3:Y:S01]  /*c980*/  MUFU.EX2 R171, R171 ;  /* 0x000000ab00ab7308 */ /* 0x000ee20000000800 */
[----:B------:R-:W-:Y:S01]  /*c990*/  R2UR UR14, R26 ;  /* 0x000000001a0e72ca */ /* 0x000fe200000e0000 */
[----:B-1----:R-:W-:-:S06]  /*c9a0*/  FADD.FTZ R26, R40, R25 ;  /* 0x00000019281a7221 */ /* 0x002fcc0000010000 */
[----:B------:R-:W1:Y:S01]  /*c9b0*/  MUFU.EX2 R164, R164 ;  /* 0x000000a400a47308 */ /* 0x000e620000000800 */
[----:B-----5:R-:W-:Y:S01]  /*c9c0*/  FADD.FTZ R27, R170, R27 ;  /* 0x0000001baa1b7221 */ /* 0x020fe20000010000 */
[----:B------:R-:W-:Y:S01]  /*c9d0*/  R2UR UR18, R28 ;  /* 0x000000001c1272ca */ /* 0x000fe200000e0000 */
[----:B0-----:R-:W-:-:S05]  /*c9e0*/  FADD.FTZ R28, R169, R26 ;  /* 0x0000001aa91c7221 */ /* 0x001fca0000010000 */
[----:B------:R-:W0:Y:S01]  /*c9f0*/  MUFU.EX2 R37, R37 ;  /* 0x0000002500257308 */ /* 0x000e220000000800 */
[----:B------:R-:W-:Y:S01]  /*ca00*/  FFMA.FTZ R167, R52, UR46, -R60 ;  /* 0x0000002e34a77c23 */ /* 0x000fe2000801083c */
[----:B--2---:R-:W-:-:S06]  /*ca10*/  FADD.FTZ R25, R38, R27 ;  /* 0x0000001b26197221 */ /* 0x004fcc0000010000 */
[----:B------:R-:W2:Y:S01]  /*ca20*/  MUFU.EX2 R36, R36 ;  /* 0x0000002400247308 */ /* 0x000ea20000000800 */
[----:B------:R-:W-:Y:S02]  /*ca30*/  IMAD.MOV.U32 R27, RZ, RZ, 0x40000040 ;  /* 0x40000040ff1b7424 */ /* 0x000fe400078e00ff */
[----:B------:R-:W-:-:S05]  /*ca40*/  FADD.FTZ R28, R39, R28 ;  /* 0x0000001c271c7221 */ /* 0x000fca0000010000 */
[----:B------:R-:W4:Y:S08]  /*ca50*/  MUFU.EX2 R165, R165 ;  /* 0x000000a500a57308 */ /* 0x000f300000000800 */
[----:B------:R-:W5:Y:S01]  /*ca60*/  MUFU.EX2 R166, R166 ;  /* 0x000000a600a67308 */ /* 0x000f620000000800 */
[----:B---3--:R-:W-:Y:S01]  /*ca70*/  FADD.FTZ R28, R171, R28 ;  /* 0x0000001cab1c7221 */ /* 0x008fe20000010000 */
[----:B------:R-:W-:-:S06]  /*ca80*/  R2UR UR23, R27 ;  /* 0x000000001b1772ca */ /* 0x000fcc00000e0000 */
[----:B------:R-:W3:Y:S01]  /*ca90*/  MUFU.EX2 R35, R35 ;  /* 0x0000002300237308 */ /* 0x000ee20000000800 */
[----:B------:R-:W-:Y:S01]  /*caa0*/  FFMA.FTZ R161, R15, UR46, -R60 ;  /* 0x0000002e0fa17c23 */ /* 0x000fe2000801083c */
[----:B-1----:R-:W-:-:S06]  /*cab0*/  FADD.FTZ R27, R164, R25 ;  /* 0x00000019a41b7221 */ /* 0x002fcc0000010000 */
[----:B------:R-:W1:Y:S01]  /*cac0*/  MUFU.EX2 R34, R34 ;  /* 0x0000002200227308 */ /* 0x000e620000000800 */
[----:B0-----:R-:W-:Y:S01]  /*cad0*/  FADD.FTZ R28, R37, R28 ;  /* 0x0000001c251c7221 */ /* 0x001fe20000010000 */
[----:B--2---:R-:W-:-:S06]  /*cae0*/  FADD.FTZ R27, R36, R27 ;  /* 0x0000001b241b7221 */ /* 0x004fcc0000010000 */
[----:B------:R-:W0:Y:S08]  /*caf0*/  MUFU.EX2 R167, R167 ;  /* 0x000000a700a77308 */ /* 0x000e300000000800 */
[----:B------:R-:W2:Y:S01]  /*cb00*/  MUFU.EX2 R160, R160 ;  /* 0x000000a000a07308 */ /* 0x000ea20000000800 */
[----:B----4-:R-:W-:Y:S01]  /*cb10*/  FADD.FTZ R28, R165, R28 ;  /* 0x0000001ca51c7221 */ /* 0x010fe20000010000 */
[----:B-----5:R-:W-:-:S06]  /*cb20*/  FADD.FTZ R27, R166, R27 ;  /* 0x0000001ba61b7221 */ /* 0x020fcc0000010000 */
[----:B------:R-:W4:Y:S01]  /*cb30*/  MUFU.EX2 R33, R33 ;  /* 0x0000002100217308 */ /* 0x000f220000000800 */
[----:B------:R-:W-:Y:S01]  /*cb40*/  FFMA.FTZ R52, R45, UR46, -R60 ;  /* 0x0000002e2d347c23 */ /* 0x000fe2000801083c */
[----:B------:R-:W-:Y:S02]  /*cb50*/  IMAD.MOV.U32 R25, RZ, RZ, 0x40000040 ;  /* 0x40000040ff197424 */ /* 0x000fe400078e00ff */
[----:B---3--:R-:W-:Y:S01]  /*cb60*/  FADD.FTZ R28, R35, R28 ;  /* 0x0000001c231c7221 */ /* 0x008fe20000010000 */
[----:B------:R-:W-:-:S03]  /*cb70*/  VIADD R26, R24, 0x200 ;  /* 0x00000200181a7836 */ /* 0x000fc60000000000 */
[----:B------:R-:W3:Y:S01]  /*cb80*/  MUFU.EX2 R161, R161 ;  /* 0x000000a100a17308 */ /* 0x000ee20000000800 */
[----:B------:R-:W-:Y:S01]  /*cb90*/  R2UR UR6, R24 ;  /* 0x00000000180672ca */ /* 0x000fe200000e0000 */
[----:B-1----:R-:W-:-:S06]  /*cba0*/  FADD.FTZ R27, R34, R27 ;  /* 0x0000001b221b7221 */ /* 0x002fcc0000010000 */
[----:B------:R-:W1:Y:S01]  /*cbb0*/  MUFU.EX2 R162, R162 ;  /* 0x000000a200a27308 */ /* 0x000e620000000800 */
[----:B------:R-:W-:Y:S01]  /*cbc0*/  VIADD R24, R24, 0x280 ;  /* 0x0000028018187836 */ /* 0x000fe20000000000 */
[----:B------:R-:W-:Y:S01]  /*cbd0*/  R2UR UR27, R25 ;  /* 0x00000000191b72ca */ /* 0x000fe200000e0000 */
[----:B0-----:R-:W-:-:S05]  /*cbe0*/  FADD.FTZ R25, R167, R28 ;  /* 0x0000001ca7197221 */ /* 0x001fca0000010000 */
[----:B------:R-:W0:Y:S01]  /*cbf0*/  MUFU.EX2 R45, R55 ;  /* 0x00000037002d7308 */ /* 0x000e220000000800 */
[----:B------:R-:W-:Y:S01]  /*cc00*/  R2UR UR22, R26 ;  /* 0x000000001a1672ca */ /* 0x000fe200000e0000 */
[----:B--2---:R-:W-:-:S06]  /*cc10*/  FADD.FTZ R26, R160, R27 ;  /* 0x0000001ba01a7221 */ /* 0x004fcc0000010000 */
[----:B------:R-:W2:Y:S01]  /*cc20*/  MUFU.EX2 R31, R31 ;  /* 0x0000001f001f7308 */ /* 0x000ea20000000800 */
[----:B------:R-:W-:Y:S01]  /*cc30*/  R2UR UR26, R24 ;  /* 0x00000000181a72ca */ /* 0x000fe200000e0000 */
[----:B------:R-:W-:-:S06]  /*cc40*/  FADD.FTZ R24, R50, R25 ;  /* 0x0000001932187221 */ /* 0x000fcc0000010000 */
[----:B------:R-:W5:Y:S01]  /*cc50*/  MUFU.EX2 R163, R163 ;  /* 0x000000a300a37308 */ /* 0x000f620000000800 */
[----:B----4-:R-:W-:-:S07]  /*cc60*/  FADD.FTZ R25, R33, R26 ;  /* 0x0000001a21197221 */ /* 0x010fce0000010000 */
[----:B------:R-:W4:Y:S01]  /*cc70*/  MUFU.EX2 R156, R156 ;  /* 0x0000009c009c7308 */ /* 0x000f220000000800 */
[----:B---3--:R-:W-:Y:S01]  /*cc80*/  FADD.FTZ R24, R161, R24 ;  /* 0x00000018a1187221 */ /* 0x008fe20000010000 */
[----:B-1----:R-:W-:-:S06]  /*cc90*/  FADD.FTZ R26, R162, R25 ;  /* 0x00000019a21a7221 */ /* 0x002fcc0000010000 */
[----:B------:R-:W1:Y:S08]  /*cca0*/  MUFU.EX2 R46, R54 ;  /* 0x00000036002e7308 */ /* 0x000e700000000800 */
[----:B------:R-:W3:Y:S01]  /*ccb0*/  MUFU.EX2 R30, R30 ;  /* 0x0000001e001e7308 */ /* 0x000ee20000000800 */
[----:B0-----:R-:W-:Y:S01]  /*ccc0*/  FADD.FTZ R24, R45, R24 ;  /* 0x000000182d187221 */ /* 0x001fe20000010000 */
[----:B--2---:R-:W-:-:S06]  /*ccd0*/  FADD.FTZ R27, R31, R26 ;  /* 0x0000001a1f1b7221 */ /* 0x004fcc0000010000 */
[----:B------:R-:W0:Y:S08]  /*cce0*/  MUFU.EX2 R157, R157 ;  /* 0x0000009d009d7308 */ /* 0x000e300000000800 */
[----:B------:R-:W2:Y:S01]  /*ccf0*/  MUFU.EX2 R158, R158 ;  /* 0x0000009e009e7308 */ /* 0x000ea20000000800 */
[----:B-----5:R-:W-:Y:S01]  /*cd00*/  FADD.FTZ R25, R163, R24 ;  /* 0x00000018a3197221 */ /* 0x020fe20000010000 */
[----:B------:R-:W-:-:S06]  /*cd10*/  FFMA.FTZ R47, R47, UR46, -R60 ;  /* 0x0000002e2f2f7c23 */ /* 0x000fcc000801083c */
[----:B------:R-:W5:Y:S01]  /*cd20*/  MUFU.EX2 R53, R53 ;  /* 0x0000003500357308 */ /* 0x000f620000000800 */
[----:B----4-:R-:W-:-:S07]  /*cd30*/  FADD.FTZ R27, R156, R27 ;  /* 0x0000001b9c1b7221 */ /* 0x010fce0000010000 */
[----:B------:R-:W4:Y:S01]  /*cd40*/  MUFU.EX2 R3, R3 ;  /* 0x0000000300037308 */ /* 0x000f220000000800 */
[----:B-1----:R-:W-:Y:S01]  /*cd50*/  FADD.FTZ R24, R46, R25 ;  /* 0x000000192e187221 */ /* 0x002fe20000010000 */
[----:B---3--:R-:W-:-:S06]  /*cd60*/  FADD.FTZ R27, R30, R27 ;  /* 0x0000001b1e1b7221 */ /* 0x008fcc0000010000 */
[----:B------:R-:W1:Y:S01]  /*cd70*/  MUFU.EX2 R52, R52 ;  /* 0x0000003400347308 */ /* 0x000e620000000800 */
[----:B------:R-:W-:-:S07]  /*cd80*/  FFMA.FTZ R48, R48, UR46, -R60 ;  /* 0x0000002e30307c23 */ /* 0x000fce000801083c */
[----:B------:R-:W3:Y:S01]  /*cd90*/  MUFU.EX2 R172, R172 ;  /* 0x000000ac00ac7308 */ /* 0x000ee20000000800 */
[----:B------:R-:W-:Y:S01]  /*cda0*/  MOV R29, 0x40000040 ;  /* 0x40000040001d7802 */ /* 0x000fe20000000f00 */
[----:B0-----:R-:W-:-:S06]  /*cdb0*/  FADD.FTZ R24, R157, R24 ;  /* 0x000000189d187221 */ /* 0x001fcc0000010000 */
[----:B------:R-:W0:Y:S01]  /*cdc0*/  MUFU.EX2 R51, R51 ;  /* 0x0000003300337308 */ /* 0x000e220000000800 */
[----:B--2---:R-:W-:-:S07]  /*cdd0*/  FADD.FTZ R26, R158, R27 ;  /* 0x0000001b9e1a7221 */ /* 0x004fce0000010000 */
[----:B------:R-:W2:Y:S01]  /*cde0*/  MUFU.EX2 R0, R0 ;  /* 0x0000000000007308 */ /* 0x000ea20000000800 */
[----:B------:R-:W-:Y:S01]  /*cdf0*/  R2UR UR19, R29 ;  /* 0x000000001d1372ca */ /* 0x000fe200000e0000 */
[----:B-----5:R-:W-:-:S06]  /*ce00*/  FADD.FTZ R27, R53, R24 ;  /* 0x00000018351b7221 */ /* 0x020fcc0000010000 */
[----:B------:R-:W5:Y:S01]  /*ce10*/  MUFU.EX2 R47, R47 ;  /* 0x0000002f002f7308 */ /* 0x000f620000000800 */
[----:B----4-:R-:W-:-:S07]  /*ce20*/  FADD.FTZ R29, R3, R26 ;  /* 0x0000001a031d7221 */ /* 0x010fce0000010000 */
[----:B------:R-:W4:Y:S01]  /*ce30*/  MUFU.EX2 R174, R174 ;  /* 0x000000ae00ae7308 */ /* 0x000f220000000800 */
[----:B-1----:R-:W-:Y:S01]  /*ce40*/  FADD.FTZ R24, R52, R27 ;  /* 0x0000001b34187221 */ /* 0x002fe20000010000 */
[----:B---3--:R-:W-:-:S06]  /*ce50*/  FADD.FTZ R29, R172, R29 ;  /* 0x0000001dac1d7221 */ /* 0x008fcc0000010000 */
[----:B------:R-:W1:Y:S01]  /*ce60*/  MUFU.EX2 R48, R48 ;  /* 0x0000003000307308 */ /* 0x000e620000000800 */
[----:B0-----:R-:W-:-:S07]  /*ce70*/  FADD.FTZ R24, R51, R24 ;  /* 0x0000001833187221 */ /* 0x001fce0000010000 */
[----:B------:R-:W0:Y:S01]  /*ce80*/  MUFU.EX2 R25, R32 ;  /* 0x0000002000197308 */ /* 0x000e220000000800 */
[----:B--2---:R-:W-:Y:S01]  /*ce90*/  FADD.FTZ R29, R0, R29 ;  /* 0x0000001d001d7221 */ /* 0x004fe20000010000 */
[----:B------:R-:W-:Y:S01]  /*cea0*/  F2FP.F16.F32.PACK_AB R158, R3, R158 ;  /* 0x0000009e039e723e */ /* 0x000fe200000000ff */
[----:B-----5:R-:W-:Y:S02]  /*ceb0*/  FADD.FTZ R3, R47, R24 ;  /* 0x000000182f037221 */ /* 0x020fe40000010000 */
[----:B----4-:R-:W-:Y:S01]  /*cec0*/  FADD.FTZ R24, R174, R29 ;  /* 0x0000001dae187221 */ /* 0x010fe20000010000 */
[----:B------:R-:W-:Y:S02]  /*ced0*/  F2FP.F16.F32.PACK_AB R152, R44, R152 ;  /* 0x000000982c98723e */ /* 0x000fe400000000ff */
[----:B------:R-:W-:Y:S02]  /*cee0*/  F2FP.F16.F32.PACK_AB R154, R43, R154 ;  /* 0x0000009a2b9a723e */ /* 0x000fe400000000ff */
[----:B------:R-:W-:-:S02]  /*cef0*/  F2FP.F16.F32.PACK_AB R153, R41, R153 ;  /* 0x000000992999723e */ /* 0x000fc400000000ff */
[----:B------:R-:W-:Y:S02]  /*cf00*/  F2FP.F16.F32.PACK_AB R155, R40, R155 ;  /* 0x0000009b289b723e */ /* 0x000fe400000000ff */
[----:B------:R-:W-:Y:S01]  /*cf10*/  F2FP.F16.F32.PACK_AB R172, R0, R172 ;  /* 0x000000ac00ac723e */ /* 0x000fe200000000ff */
[----:B-1----:R-:W-:Y:S01]  /*cf20*/  FADD.FTZ R0, R48, R3 ;  /* 0x0000000330007221 */ /* 0x002fe20000010000 */
[--C-:B------:R-:W-:Y:S01]  /*cf30*/  FFMA.FTZ R15, R49, UR46, -R60.reuse ;  /* 0x0000002e310f7c23 */ /* 0x100fe2000801083c */
[----:B------:R-:W-:Y:S01]  /*cf40*/  FFMA.FTZ R175, R175, UR46, -R60 ;  /* 0x0000002eafaf7c23 */ /* 0x000fe2000801083c */
[----:B------:R-:W-:Y:S01]  /*cf50*/  F2FP.F16.F32.PACK_AB R168, R42, R168 ;  /* 0x000000a82aa8723e */ /* 0x000fe200000000ff */
[----:B0-----:R-:W-:Y:S01]  /*cf60*/  FADD.FTZ R3, R25, R24 ;  /* 0x0000001819037221 */ /* 0x001fe20000010000 */
        /* <DEDUP_REMOVED lines=16> */
[----:B------:R0:W-:Y:S06]  /*d070*/  BAR.SYNC.DEFER_BLOCKING R86, 0x100 ;  /* 0x000400560000751d */ /* 0x0001ec0000010000 */
        /* <DEDUP_REMOVED lines=14> */
[----:B------:R-:W0:Y:S08]  /*d160*/  MUFU.EX2 R15, R15 ;  /* 0x0000000f000f7308 */ /* 0x000e300000000800 */
[----:B------:R-:W1:Y:S01]  /*d170*/  MUFU.EX2 R175, R175 ;  /* 0x000000af00af7308 */ /* 0x000e620000000800 */
[----:B0-----:R-:W-:-:S04]  /*d180*/  FADD.FTZ R0, R15, R0 ;  /* 0x000000000f007221 */ /* 0x001fc80000010000 */
[C---:B-1----:R-:W-:Y:S01]  /*d190*/  FADD.FTZ R0, R175.reuse, R0 ;  /* 0x00000000af007221 */ /* 0x042fe20000010000 */
[----:B------:R-:W-:Y:S01]  /*d1a0*/  F2FP.F16.F32.PACK_AB R175, R175, R15 ;  /* 0x0000000fafaf723e */ /* 0x000fe200000000ff */
[----:B------:R-:W-:Y:S02]  /*d1b0*/  WARPGROUP.DEPBAR.LE gsb0, 0x0 ;  /* 0x00008000000079c5 */ /* 0x000fe40000010000 */
[----:B------:R-:W-:-:S10]  /*d1c0*/  WARPGROUP.ARRIVE ;  /* 0x00000000000079c5 */ /* 0x000fd40000000000 */
[----:B------:R-:W-:Y:S01]  /*d1d0*/  HGMMA.64x256x16.F32 R24, R156, gdesc[UR20].tnspB, R24, gsb0 ;  /* 0x43e000149c187df0 */ /* 0x000fe20008000818 */
[----:B------:R-:W-:-:S04]  /*d1e0*/  LOP3.LUT R23, R23, 0xfffffffe, RZ, 0xc0, !PT ;  /* 0xfffffffe17177812 */ /* 0x000fc800078ec0ff */
[----:B------:R-:W-:Y:S01]  /*d1f0*/  @P5 LOP3.LUT R23, R23, 0x1, RZ, 0xfc, !PT ;  /* 0x0000000117175812 */ /* 0x000fe200078efcff */
[----:B------:R-:W-:Y:S02]  /*d200*/  WARPGROUP.DEPBAR.LE gsb0, 0x0 ;  /* 0x00008000000079c5 */ /* 0x000fe40000010000 */
[----:B------:R-:W-:-:S15]  /*d210*/  WARPGROUP.ARRIVE ;  /* 0x00000000000079c5 */ /* 0x000fde0000000000 */
[----:B------:R-:W-:-:S05]  /*d220*/  NOP ;  /* 0x0000000000007918 */ /* 0x000fca0000000000 */
[----:B------:R-:W-:Y:S03]  /*d230*/  HGMMA.64x256x16.F32 R24, R172, gdesc[UR24].tnspB, R24, gsb0 ;  /* 0x43e00018ac187df0 */ /* 0x000fe60008000818 */
[----:B------:R-:W-:Y:S02]  /*d240*/  WARPGROUP.DEPBAR.LE gsb0, 0x0 ;  /* 0x00008000000079c5 */ /* 0x000fe40000010000 */
[----:B------:R-:W-:Y:S05]  /*d250*/  @!P0 BRA `(.L_x_15306) ;  /* 0x0000000000048947 */ /* 0x000fea0003800000 */
[----:B------:R-:W-:Y:S01]  /*d260*/  BPT.TRAP 0x1 ;  /* 0x000000040000795c */ /* 0x000fe20000300000 */
.L_x_15306:
[----:B------:R-:W2:Y:S01]  /*d270*/  LDL R153, [R1+0xb8] ;  /* 0x0000b80001997983 */ /* 0x000ea20000100800 */
[----:B------:R-:W-:Y:S01]  /*d280*/  VIADD R14, R14, 0x32460 ;  /* 0x000324600e0e7836 */ /* 0x000fe20000000000 */
[----:B------:R-:W-:Y:S01]  /*d290*/  ULDC UR42, c[0x0][0xad0] ;  /* 0x0002b400002a7ab9 */ /* 0x000fe20000000800 */
[----:B------:R-:W-:Y:S01]  /*d2a0*/  IMAD.U32 R15, RZ, RZ, UR37 ;  /* 0x00000025ff0f7e24 */ /* 0x000fe2000f8e00ff */
[----:B------:R-:W-:Y:S01]  /*d2b0*/  ULDC UR43, c[0x0][0xad0] ;  /* 0x0002b400002b7ab9 */ /* 0x000fe20000000800 */
[----:B------:R-:W-:Y:S01]  /*d2c0*/  IMAD.MOV.U32 R152, RZ, RZ, R180 ;  /* 0x000000ffff987224 */ /* 0x000fe200078e00b4 */
[----:B------:R-:W-:Y:S01]  /*d2d0*/  ULDC UR44, c[0x0][0xa80] ;  /* 0x0002a000002c7ab9 */ /* 0x000fe20000000800 */
[----:B------:R-:W-:Y:S01]  /*d2e0*/  ULDC UR45, c[0x0][0xa80] ;  /* 0x0002a000002d7ab9 */ /* 0x000fe20000000800 */
[----:B------:R-:W-:Y:S02]  /*d2f0*/  PRMT R14, R15, 0x654, R14 ;  /* 0x000006540f0e7816 */ /* 0x000fe4000000000e */
[----:B------:R-:W0:Y:S02]  /*d300*/  @P5 LDC R15, c[0x0][0x44c] ;  /* 0x00011300ff0f5b82 */ /* 0x000e240000000800 */
[----:B------:R1:W-:Y:S06]  /*d310*/  SYNCS.ARRIVE.TRANS64.RED.A1T0 RZ, [R14+URZ], RZ ;  /* 0x000000ff0eff79a7 */ /* 0x0003ec000810043f */
[----:B-1----:R-:W1:Y:S01]  /*d320*/  @P5 LDC R14, c[0x0][0x450] ;  /* 0x00011400ff0e5b82 */ /* 0x002e620000000800 */
[----:B0-----:R-:W-:-:S05]  /*d330*/  @P5 IMAD.HI.U32 R15, R180, R15, RZ ;  /* 0x0000000fb40f5227 */ /* 0x001fca00078e00ff */
[----:B-1----:R-:W-:-:S04]  /*d340*/  @P5 SHF.R.U32.HI R152, RZ, R14, R15 ;  /* 0x0000000eff985219 */ /* 0x002fc8000001160f */
[----:B------:R-:W-:-:S05]  /*d350*/  IADD3 R14, R152, R178, -R179 ;  /* 0x000000b2980e7210 */ /* 0x000fca0007ffe8b3 */
[----:B------:R-:W-:-:S05]  /*d360*/  IMAD.HI R14, R14, 0x2aaaaaab, RZ ;  /* 0x2aaaaaab0e0e7827 */ /* 0x000fca00078e02ff */
[----:B------:R-:W-:-:S04]  /*d370*/  SHF.R.U32.HI R15, RZ, 0x1f, R14 ;  /* 0x0000001fff0f7819 */ /* 0x000fc8000001160e */
[----:B------:R-:W-:Y:S02]  /*d380*/  LEA.HI.SX32 R15, R14, R15, 0x1c ;  /* 0x0000000f0e0f7211 */ /* 0x000fe400078fe2ff */
[----:B------:R-:W-:Y:S02]  /*d390*/  IADD3 R14, R177, -0x2, RZ ;  /* 0xfffffffeb10e7810 */ /* 0x000fe40007ffe0ff */
[----:B--2---:R-:W-:-:S04]  /*d3a0*/  VIMNMX R153, R153, R15, !PT ;  /* 0x0000000f99997248 */ /* 0x004fc80007fe0100 */
[----:B------:R-:W-:Y:S01]  /*d3b0*/  ISETP.GE.AND P1, PT, R14, R153, PT ;  /* 0x000000990e00720c */ /* 0x000fe20003f26270 */
[----:B------:R0:W-:-:S12]  /*d3c0*/  STL [R1+0x90], R153 ;  /* 0x0000909901007387 */ /* 0x0001d80000100800 */
[----:B0-----:R-:W-:Y:S05]  /*d3d0*/  @!P1 BRA `(.L_x_15307) ;  /* 0x0000003800589947 */ /* 0x001fea0003800000 */
[----:B------:R-:W-:Y:S02]  /*d3e0*/  IMAD.MOV.U32 R208, RZ, RZ, R176 ;  /* 0x000000ffffd07224 */ /* 0x000fe400078e00b0 */
[----:B------:R-:W-:-:S07]  /*d3f0*/  IMAD.MOV.U32 R209, RZ, RZ, R20 ;  /* 0x000000ffffd17224 */ /* 0x000fce00078e0014 */
.L_x_15318:
[----:B------:R-:W-:Y:S01]  /*d400*/  VIADD R18, R18, 0x1 ;  /* 0x0000000112127836 */ /* 0x000fe20000000000 */
[----:B------:R-:W-:Y:S05]  /*d410*/  YIELD ;  /* 0x0000000000007946 */ /* 0x000fea0003800000 */
[----:B------:R-:W-:-:S04]  /*d420*/  ISETP.NE.AND P1, PT, R18, 0x2, PT ;  /* 0x000000021200780c */ /* 0x000fc80003f25270 */
[----:B------:R-:W-:Y:S02]  /*d430*/  SEL R15, RZ, 0x1, P1 ;  /* 0x00000001ff0f7807 */ /* 0x000fe40000800000 */
[----:B------:R-:W-:Y:S02]  /*d440*/  SEL R18, R18, RZ, P1 ;  /* 0x000000ff12127207 */ /* 0x000fe40000800000 */
[----:B------:R-:W-:Y:S01]  /*d450*/  LOP3.LUT R204, R204, R15, RZ, 0x3c, !PT ;  /* 0x0000000fcccc7212 */ /* 0x000fe200078e3cff */
[----:B-----5:R-:W-:Y:S06]  /*d460*/  @!P0 BRA `(.L_x_15308) ;  /* 0x0000000000048947 */ /* 0x020fec0003800000 */
[----:B------:R-:W-:Y:S01]  /*d470*/  BPT.TRAP 0x1 ;  /* 0x000000040000795c */ /* 0x000fe20000300000 */
.L_x_15308:
[----:B------:R-:W-:Y:S01]  /*d480*/  IMAD R15, R18, 0x8, R22 ;  /* 0x00000008120f7824 */ /* 0x000fe200078e0216 */
[----:B------:R-:W-:-:S04]  /*d490*/  SHF.L.U32 R20, R204, 0x1f, RZ ;  /* 0x0000001fcc147819 */ /* 0x000fc800000006ff */
[----:B------:R0:W1:Y:S01]  /*d4a0*/  SYNCS.PHASECHK.TRANS64.TRYWAIT P1, [R15+URZ+0x32430], R20 ;  /* 0x032430140f0075a7 */ /* 0x000062000802017f */
[----:B------:R-:W-:Y:S05]  /*d4b0*/  @!P0 BRA `(.L_x_15309) ;  /* 0x0000000000048947 */ /* 0x000fea0003800000 */
[----:B------:R-:W-:Y:S01]  /*d4c0*/  BPT.TRAP 0x1 ;  /* 0x000000040000795c */ /* 0x000fe20000300000 */
.L_x_15309:
[----:B------:R-:W2:Y:S01]  /*d4d0*/  LDL R21, [R1+0x88] ;  /* 0x0000880001157983 */ /* 0x000ea20000100800 */
[----:B------:R-:W-:Y:S02]  /*d4e0*/  IMAD.MOV.U32 R157, RZ, RZ, 0x40000040 ;  /* 0x40000040ff9d7424 */ /* 0x000fe400078e00ff */
[----:B--2---:R-:W-:Y:S01]  /*d4f0*/  IMAD R156, R18, 0x300, R21 ;  /* 0x00000300129c7824 */ /* 0x004fe200078e0215 */
[----:B-1----:R-:W-:Y:S06]  /*d500*/  @P1 BRA `(.L_x_15310) ;  /* 0x0000000000081947 */ /* 0x002fec0003800000 */
[----:B------:R-:W1:Y:S02]  /*d510*/  SYNCS.PHASECHK.TRANS64.TRYWAIT P1, [R15+URZ+0x32430], R20 ;  /* 0x032430140f0075a7 */ /* 0x000e64000802017f */
[----:B-1----:R-:W-:Y:S05]  /*d520*/  @!P1 BRA `(.L_x_15311) ;  /* 0x0000015c00f09947 */ /* 0x002fea0003800000 */
.L_x_15310:
[----:B------:R2:W-:Y:S04]  /*d530*/  STL.64 [R1+0x1f8], R4 ;  /* 0x0001f80401007387 */ /* 0x0005e80000100a00 */
[----:B--2---:R-:W2:Y:S04]  /*d540*/  LDL.64 R4, [R1+0x80] ;  /* 0x0000800001047983 */ /* 0x004ea80000100a00 */
[----:B------:R3:W-:Y:S01]  /*d550*/  STL.64 [R1+0x1f0], R2 ;  /* 0x0001f00201007387 */ /* 0x0007e20000100a00 */
[----:B------:R-:W-:Y:S05]  /*d560*/  WARPSYNC.ALL ;  /* 0x0000000000007948 */ /* 0x000fea0003800000 */
[----:B------:R-:W4:Y:S04]  /*d570*/  LDL.64 R210, [R1+0x70] ;  /* 0x0000700001d27983 */ /* 0x000f280000100a00 */
[----:B---3--:R-:W3:Y:S01]  /*d580*/  LDL.64 R2, [R1+0x78] ;  /* 0x0000780001027983 */ /* 0x008ee20000100a00 */
        /* <DEDUP_REMOVED lines=14> */
[----:B------:R-:W-:Y:S02]  /*d670*/  R2UR UR18, R156 ;  /* 0x000000009c1272ca */ /* 0x000fe400000e0000 */
[----:B------:R-:W-:Y:S02]  /*d680*/  R2UR UR19, R157 ;  /* 0x000000009d1372ca */ /* 0x000fe400000e0000 */
[----:B------:R-:W-:-:S06]  /*d690*/  WARPGROUP.ARRIVE ;  /* 0x00000000000079c5 */ /* 0x000fcc0000000000 */
[----:B------:R-:W-:Y:S03]  /*d6a0*/  HGMMA.64x96x16.F32 R152, gdesc[UR4], RZ, !UPT, gsb0 ;  /* 0x01600000049879f0 */ /* 0x000fe6000c0008ff */
[----:B------:R-:W-:Y:S02]  /*d6b0*/  WARPGROUP.DEPBAR.LE gsb0, 0x0 ;  /* 0x00008000000079c5 */ /* 0x000fe40000010000 */
[----:B------:R-:W-:Y:S01]  /*d6c0*/  WARPGROUP.ARRIVE ;  /* 0x00000000000079c5 */ /* 0x000fe20000000000 */
[----:B--2---:R-:W-:Y:S02]  /*d6d0*/  R2UR UR8, R4 ;  /* 0x00000000040872ca */ /* 0x004fe400000e0000 */
[----:B------:R-:W-:Y:S02]  /*d6e0*/  R2UR UR9, R5 ;  /* 0x00000000050972ca */ /* 0x000fe400000e0000 */
[----:B------:R2:W5:Y:S11]  /*d6f0*/  LDL.LU.64 R4, [R1+0x1f8] ;  /* 0x0001f80001047983 */ /* 0x0005760000300a00 */
[----:B------:R-:W-:Y:S01]  /*d700*/  HGMMA.64x96x16.F32 R152, gdesc[UR8], R152, gsb0 ;  /* 0x01600000089879f0 */ /* 0x000fe20008000898 */
[----:B---3--:R-:W-:-:S02]  /*d710*/  R2UR UR12, R2 ;  /* 0x00000000020c72ca */ /* 0x008fc400000e0000 */
[----:B------:R-:W-:Y:S02]  /*d720*/  R2UR UR13, R3 ;  /* 0x00000000030d72ca */ /* 0x000fe400000e0000 */
[----:B------:R2:W5:Y:S01]  /*d730*/  LDL.LU.64 R2, [R1+0x1f0] ;  /* 0x0001f00001027983 */ /* 0x0005620000300a00 */
[----:B----4-:R-:W-:Y:S02]  /*d740*/  R2UR UR16, R210 ;  /* 0x00000000d21072ca */ /* 0x010fe400000e0000 */
        /* <DEDUP_REMOVED lines=8> */
[----:B--2---:R-:W-:Y:S05]  /*d7d0*/  @!P0 BRA `(.L_x_15312) ;  /* 0x0000000000048947 */ /* 0x004fea0003800000 */
[----:B------:R-:W-:Y:S01]  /*d7e0*/  BPT.TRAP 0x1 ;  /* 0x000000040000795c */ /* 0x000fe20000300000 */
.L_x_15312:
[----:B------:R2:W3:Y:S01]  /*d7f0*/  SYNCS.PHASECHK.TRANS64.TRYWAIT P1, [R15+URZ+0x32450], R20 ;  /* 0x032450140f0075a7 */ /* 0x0004e2000802017f */
[----:B------:R-:W-:Y:S05]  /*d800*/  @!P0 BRA `(.L_x_15313) ;  /* 0x0000000000048947 */ /* 0x000fea0003800000 */
[----:B------:R-:W-:Y:S01]  /*d810*/  BPT.TRAP 0x1 ;  /* 0x000000040000795c */ /* 0x000fe20000300000 */
.L_x_15313:
[----:B---3--:R-:W-:Y:S05]  /*d820*/  @P1 BRA `(.L_x_15314) ;  /* 0x0000000000081947 */ /* 0x008fea0003800000 */
[----:B------:R-:W3:Y:S02]  /*d830*/  SYNCS.PHASECHK.TRANS64.TRYWAIT P1, [R15+URZ+0x32450], R20 ;  /* 0x032450140f0075a7 */ /* 0x000ee4000802017f */
[----:B---3--:R-:W-:Y:S05]  /*d840*/  @!P1 BRA `(.L_x_15315) ;  /* 0x0000015c003c9947 */ /* 0x008fea0003800000 */
.L_x_15314:
[----:B------:R4:W-:Y:S04]  /*d850*/  STL.64 [R1+0x208], R22 ;  /* 0x0002081601007387 */ /* 0x0009e80000100a00 */
[----:B----4-:R-:W4:Y:S04]  /*d860*/  LDL.64 R22, [R1+0x68] ;  /* 0x0000680001167983 */ /* 0x010f280000100a00 */
[----:B------:R0:W-:Y:S04]  /*d870*/  STL.64 [R1+0x200], R16 ;  /* 0x0002001001007387 */ /* 0x0001e80000100a00 */
[----:B0-----:R-:W4:Y:S01]  /*d880*/  LDL.64 R16, [R1+0x60] ;  /* 0x0000600001107983 */ /* 0x001f220000100a00 */
[----:B-123--:R-:W-:-:S02]  /*d890*/  IMAD.MOV.U32 R20, RZ, RZ, 0xc00 ;  /* 0x00000c00ff147424 */ /* 0x00efc400078e00ff */
[----:B------:R-:W-:Y:S01]  /*d8a0*/  IMAD.MOV.U32 R21, RZ, RZ, 0x40000040 ;  /* 0x40000040ff157424 */ /* 0x000fe200078e00ff */
[----:B------:R0:W-:Y:S01]  /*d8b0*/  STL.64 [R1+0x1f8], R14 ;  /* 0x0001f80e01007387 */ /* 0x0001e20000100a00 */
[----:B------:R-:W-:-:S03]  /*d8c0*/  IMAD R20, R18, R20, UR38 ;  /* 0x0000002612147e24 */ /* 0x000fc6000f8e0214 */
[----:B-----5:R1:W-:Y:S01]  /*d8d0*/  STL.64 [R1+0x1f0], R2 ;  /* 0x0001f00201007387 */ /* 0x0203e20000100a00 */
[----:B------:R-:W-:Y:S05]  /*d8e0*/  WARPSYNC.ALL ;  /* 0x0000000000007948 */ /* 0x000fea0003800000 */
[C---:B------:R-:W-:Y:S02]  /*d8f0*/  R2UR UR6, R20.reuse ;  /* 0x00000000140672ca */ /* 0x040fe400000e0000 */
[----:B------:R-:W-:Y:S01]  /*d900*/  R2UR UR7, R21 ;  /* 0x00000000150772ca */ /* 0x000fe200000e0000 */
[----:B------:R-:W-:Y:S01]  /*d910*/  VIADD R210, R20, 0x2 ;  /* 0x0000000214d27836 */ /* 0x000fe20000000000 */
[----:B0-----:R-:W2:Y:S01]  /*d920*/  LDL.64 R14, [R1+0x40] ;  /* 0x00004000010e7983 */ /* 0x001ea20000100a00 */
[----:B------:R-:W-:-:S03]  /*d930*/  R2UR UR4, R4 ;  /* 0x00000000040472ca */ /* 0x000fc600000e0000 */
[----:B-1----:R-:W3:Y:S01]  /*d940*/  LDL.64 R2, [R1+0x58] ;  /* 0x0000580001027983 */ /* 0x002ee20000100a00 */
[----:B------:R-:W-:Y:S01]  /*d950*/  R2UR UR5, R5 ;  /* 0x00000000050572ca */ /* 0x000fe200000e0000 */
[----:B------:R-:W-:Y:S01]  /*d960*/  WARPGROUP.ARRIVE ;  /* 0x00000000000079c5 */ /* 0x000fe20000000000 */
[----:B------:R-:W-:-:S11]  /*d970*/  IMAD.MOV.U32 R211, RZ, RZ, 0x40000040 ;  /* 0x40000040ffd37424 */ /* 0x000fd600078e00ff */
[----:B------:R-:W-:Y:S01]  /*d980*/  HGMMA.64x96x16.F32 R152, gdesc[UR4], R152, gsb0 ;  /* 0x01600000049879f0 */ /* 0x000fe20008000898 */
[----:B------:R-:W-:Y:S02]  /*d990*/  R2UR UR6, R210 ;  /* 0x00000000d20672ca */ /* 0x000fe400000e0000 */
[----:B------:R-:W-:Y:S01]  /*d9a0*/  R2UR UR7, R211 ;  /* 0x00000000d30772ca */ /* 0x000fe200000e0000 */
[----:B------:R-:W-:Y:S01]  /*d9b0*/  IMAD.MOV.U32 R211, RZ, RZ, 0x40000040 ;  /* 0x40000040ffd37424 */ /* 0x000fe200078e00ff */
[----:B------:R-:W-:Y:S01]  /*d9c0*/  IADD3 R210, R20, 0x4, RZ ;  /* 0x0000000414d27810 */ /* 0x000fe20007ffe0ff */
[----:B------:R-:W-:Y:S02]  /*d9d0*/  WARPGROUP.DEPBAR.LE gsb0, 0x0 ;  /* 0x00008000000079c5 */ /* 0x000fe40000010000 */
[----:B------:R-:W-:Y:S01]  /*d9e0*/  WARPGROUP.ARRIVE ;  /* 0x00000000000079c5 */ /* 0x000fe20000000000 */
[----:B----4-:R-:W-:Y:S02]  /*d9f0*/  R2UR UR4, R22 ;  /* 0x00000000160472ca */ /* 0x010fe400000e0000 */
[----:B------:R-:W-:-:S02]  /*da00*/  R2UR UR5, R23 ;  /* 0x00000000170572ca */ /* 0x000fc400000e0000 */
[----:B------:R-:W4:Y:S11]  /*da10*/  LDL.64 R22, [R1+0x50] ;  /* 0x0000500001167983 */ /* 0x000f360000100a00 */
[----:B------:R-:W-:Y:S01]  /*da20*/  HGMMA.64x96x16.F32 R152, gdesc[UR4], R152, gsb0 ;  /* 0x01600000049879f0 */ /* 0x000fe20008000898 */
[----:B------:R-:W-:-:S02]  /*da30*/  R2UR UR4, R16 ;  /* 0x00000000100472ca */ /* 0x000fc400000e0000 */
[----:B------:R-:W-:Y:S02]  /*da40*/  R2UR UR5, R17 ;  /* 0x00000000110572ca */ /* 0x000fe400000e0000 */
[----:B------:R-:W2:Y:S01]  /*da50*/  LDL.64 R16, [R1+0x48] ;  /* 0x0000480001107983 */ /* 0x000ea20000100a00 */
        /* <DEDUP_REMOVED lines=9> */
[----:B---3--:R-:W-:Y:S02]  /*daf0*/  R2UR UR4, R2 ;  /* 0x00000000020472ca */ /* 0x008fe400000e0000 */
[----:B------:R-:W-:Y:S01]  /*db00*/  R2UR UR5, R3 ;  /* 0x00000000030572ca */ /* 0x000fe200000e0000 */
[----:B------:R-:W-:Y:S01]  /*db10*/  VIADD R210, R20, 0x300 ;  /* 0x0000030014d27836 */ /* 0x000fe20000000000 */
[----:B------:R-:W3:Y:S01]  /*db20*/  LDL.64 R2, [R1+0x18] ;  /* 0x0000180001027983 */ /* 0x000ee20000100a00 */
[----:B------:R-:W-:Y:S01]  /*db30*/  IMAD.MOV.U32 R211, RZ, RZ, 0x40000040 ;  /* 0x40000040ffd37424 */ /* 0x000fe200078e00ff */
[----:B------:R-:W-:-:S02]  /*db40*/  WARPGROUP.DEPBAR.LE gsb0, 0x0 ;  /* 0x00008000000079c5 */ /* 0x000fc40000010000 */
[----:B------:R-:W-:-:S07]  /*db50*/  WARPGROUP.ARRIVE ;  /* 0x00000000000079c5 */ /* 0x000fce0000000000 */
[----:B------:R-:W-:Y:S01]  /*db60*/  HGMMA.64x96x16.F32 R152, gdesc[UR4], R152, gsb0 ;  /* 0x01600000049879f0 */ /* 0x000fe20008000898 */
[----:B------:R-:W-:Y:S02]  /*db70*/  R2UR UR6, R210 ;  /* 0x00000000d20672ca */ /* 0x000fe400000e0000 */
[----:B------:R-:W-:Y:S02]  /*db80*/  R2UR UR7, R211 ;  /* 0x00000000d30772ca */ /* 0x000fe400000e0000 */
[----:B----4-:R-:W-:Y:S02]  /*db90*/  R2UR UR4, R22 ;  /* 0x00000000160472ca */ /* 0x010fe400000e0000 */
        /* <DEDUP_REMOVED lines=8> */
[----:B--2---:R-:W-:Y:S02]  /*dc20*/  R2UR UR4, R16 ;  /* 0x00000000100472ca */ /* 0x004fe400000e0000 */
[----:B------:R-:W-:Y:S02]  /*dc30*/  R2UR UR7, R211 ;  /* 0x00000000d30772ca */ /* 0x000fe400000e0000 */
[----:B------:R-:W-:Y:S01]  /*dc40*/  R2UR UR5, R17 ;  /* 0x00000000110572ca */ /* 0x000fe200000e0000 */
[----:B------:R-:W-:Y:S01]  /*dc50*/  IMAD.MOV.U32 R211, RZ, RZ, 0x40000040 ;  /* 0x40000040ffd37424 */ /* 0x000fe200078e00ff */
[----:B------:R-:W-:Y:S01]  /*dc60*/  IADD3 R210, R20, 0x304, RZ ;  /* 0x0000030414d27810 */ /* 0x000fe20007ffe0ff */
[----:B------:R0:W5:Y:S01]  /*dc70*/  LDL.LU.64 R16, [R1+0x200] ;  /* 0x0002000001107983 */ /* 0x0001620000300a00 */
[----:B------:R-:W-:Y:S02]  /*dc80*/  WARPGROUP.DEPBAR.LE gsb0, 0x0 ;  /* 0x00008000000079c5 */ /* 0x000fe40000010000 */
[----:B------:R-:W-:-:S07]  /*dc90*/  WARPGROUP.ARRIVE ;  /* 0x00000000000079c5 */ /* 0x000fce0000000000 */
[----:B------:R-:W-:Y:S01]  /*dca0*/  HGMMA.64x96x16.F32 R152, gdesc[UR4], R152, gsb0 ;  /* 0x01600000049879f0 */ /* 0x000fe20008000898 */
[----:B------:R-:W-:Y:S02]  /*dcb0*/  R2UR UR6, R210 ;  /* 0x00000000d20672ca */ /* 0x000fe400000e0000 */
[----:B------:R-:W-:Y:S02]  /*dcc0*/  R2UR UR7, R211 ;  /* 0x00000000d30772ca */ /* 0x000fe400000e0000 */
[----:B------:R-:W-:Y:S02]  /*dcd0*/  R2UR UR4, R14 ;  /* 0x000000000e0472ca */ /* 0x000fe400000e0000 */
[----:B------:R-:W-:Y:S01]  /*dce0*/  R2UR UR5, R15 ;  /* 0x000000000f0572ca */ /* 0x000fe200000e0000 */
[----:B------:R-:W-:Y:S01]  /*dcf0*/  VIADD R210, R20, 0x306 ;  /* 0x0000030614d27836 */ /* 0x000fe20000000000 */
[----:B------:R0:W5:Y:S01]  /*dd00*/  LDL.LU.64 R14, [R1+0x1f8] ;  /* 0x0001f800010e7983 */ /* 0x0001620000300a00 */
[----:B------:R-:W-:Y:S01]  /*dd10*/  IMAD.MOV.U32 R211, RZ, RZ, 0x40000040 ;  /* 0x40000040ffd37424 */ /* 0x000fe200078e00ff */
[----:B------:R-:W-:-:S02]  /*dd20*/  WARPGROUP.DEPBAR.LE gsb0, 0x0 ;  /* 0x00008000000079c5 */ /* 0x000fc40000010000 */
[----:B------:R-:W-:-:S07]  /*dd30*/  WARPGROUP.ARRIVE ;  /* 0x00000000000079c5 */ /* 0x000fce0000000000 */
[----:B------:R-:W-:Y:S01]  /*dd40*/  HGMMA.64x96x16.F32 R152, gdesc[UR4], R152, gsb0 ;  /* 0x01600000049879f0 */ /* 0x000fe20008000898 */
[----:B------:R-:W-:Y:S02]  /*dd50*/  R2UR UR6, R210 ;  /* 0x00000000d20672ca */ /* 0x000fe400000e0000 */
[----:B------:R-:W-:Y:S02]  /*dd60*/  R2UR UR7, R211 ;  /* 0x00000000d30772ca */ /* 0x000fe400000e0000 */
[----:B---3--:R-:W-:Y:S02]  /*dd70*/  R2UR UR4, R2 ;  /* 0x00000000020472ca */ /* 0x008fe400000e0000 */
        /* <DEDUP_REMOVED lines=75> */
[----:B------:R-:W-:Y:S02]  /*e230*/  WARPGROUP.DEPBAR.LE gsb0, 0x0 ;  /* 0x00008000000079c5 */ /* 0x000fe40000010000 */
[----:B------:R-:W-:-:S09]  /*e240*/  WARPGROUP.ARRIVE ;  /* 0x00000000000079c5 */ /* 0x000fd20000000000 */
[----:B------:R-:W-:Y:S01]  /*e250*/  HGMMA.64x96x16.F32 R152, gdesc[UR4], R152, gsb0 ;  /* 0x01600000049879f0 */ /* 0x000fe20008000898 */
[----:B-1----:R-:W-:-:S04]  /*e260*/  SHF.R.U32.HI R211, RZ, 0x7, R211 ;  /* 0x00000007ffd37819 */ /* 0x002fc800000116d3 */
[----:B------:R-:W-:Y:S01]  /*e270*/  IADD3 R21, -R211, 0xb, RZ ;  /* 0x0000000bd3157810 */ /* 0x000fe20007ffe1ff */
[----:B------:R-:W-:-:S04]  /*e280*/  WARPGROUP.DEPBAR.LE gsb0, 0x0 ;  /* 0x00008000000079c5 */ /* 0x000fc80000010000 */
[----:B------:R0:W-:Y:S06]  /*e290*/  BAR.ARV R21, 0x100 ;  /* 0x000400150000751d */ /* 0x0001ec0000002000 */
[----:B------:R-:W-:Y:S05]  /*e2a0*/  @!P0 BRA `(.L_x_15316) ;  /* 0x0000000000048947 */ /* 0x000fea0003800000 */
[----:B------:R-:W-:Y:S01]  /*e2b0*/  BPT.TRAP 0x1 ;  /* 0x000000040000795c */ /* 0x000fe20000300000 */
.L_x_15316:
[----:B------:R-:W2:Y:S01]  /*e2c0*/  LDL R211, [R1+0xc4] ;  /* 0x0000c40001d37983 */ /* 0x000ea20000100800 */
[----:B------:R-:W1:Y:S03]  /*e2d0*/  LDC R20, c[0x0][0x448] ;  /* 0x00011200ff147b82 */ /* 0x000e660000000800 */
[----:B------:R3:W-:Y:S04]  /*e2e0*/  STL [R1+0x1fc], R6 ;  /* 0x0001fc0601007387 */ /* 0x0007e80000100800 */
[----:B---3--:R-:W2:Y:S01]  /*e2f0*/  LDL R6, [R1+0x94] ;  /* 0x0000940001067983 */ /* 0x008ea20000100800 */
[----:B------:R-:W-:Y:S01]  /*e300*/  FMUL.FTZ R153, R153, UR43 ;  /* 0x0000002b99997c20 */ /* 0x000fe20008410000 */
[----:B------:R-:W-:Y:S01]  /*e310*/  FMUL.FTZ R155, R155, UR43 ;  /* 0x0000002b9b9b7c20 */ /* 0x000fe20008410000 */
[----:B------:R-:W-:Y:S01]  /*e320*/  FMUL.FTZ R152, R152, UR43 ;  /* 0x0000002b98987c20 */ /* 0x000fe20008410000 */
[----:B------:R3:W-:Y:S01]  /*e330*/  STL [R1+0x1f8], R5 ;  /* 0x0001f80501007387 */ /* 0x0007e20000100800 */
[----:B------:R-:W-:Y:S01]  /*e340*/  FMUL.FTZ R154, R154, UR43 ;  /* 0x0000002b9a9a7c20 */ /* 0x000fe20008410000 */
[----:B------:R-:W-:Y:S01]  /*e350*/  FMUL.FTZ R157, R157, UR43 ;  /* 0x0000002b9d9d7c20 */ /* 0x000fe20008410000 */
[----:B------:R-:W-:Y:S01]  /*e360*/  FMUL.FTZ R158, R158, UR43 ;  /* 0x0000002b9e9e7c20 */ /* 0x000fe20008410000 */
[----:B------:R4:W-:Y:S01]  /*e370*/  STL [R1+0x1f4], R4 ;  /* 0x0001f40401007387 */ /* 0x0009e20000100800 */
[----:B------:R-:W-:Y:S01]  /*e380*/  FMUL.FTZ R163, R163, UR43 ;  /* 0x0000002ba3a37c20 */ /* 0x000fe20008410000 */
[----:B------:R-:W-:Y:S01]  /*e390*/  FMUL.FTZ R159, R159, UR43 ;  /* 0x0000002b9f9f7c20 */ /* 0x000fe20008410000 */
[----:B-1----:R-:W-:Y:S01]  /*e3a0*/  ISETP.NE.AND P1, PT, R20, 0x1, PT ;  /* 0x000000011400780c */ /* 0x002fe20003f25270 */
[----:B-----5:R1:W-:Y:S01]  /*e3b0*/  STL [R1+0x1f0], R2 ;  /* 0x0001f00201007387 */ /* 0x0203e20000100800 */
[----:B------:R-:W-:Y:S01]  /*e3c0*/  FMUL.FTZ R162, R162, UR43 ;  /* 0x0000002ba2a27c20 */ /* 0x000fe20008410000 */
[----:B---3--:R3:W-:Y:S01]  /*e3d0*/  MUFU.TANH R5, R152 ;  /* 0x0000009800057308 */ /* 0x0087e20000002400 */
[----:B------:R-:W-:Y:S01]  /*e3e0*/  FMUL.FTZ R167, R167, UR43 ;  /* 0x0000002ba7a77c20 */ /* 0x000fe20008410000 */
[----:B------:R-:W-:Y:S01]  /*e3f0*/  FMUL.FTZ R166, R166, UR43 ;  /* 0x0000002ba6a67c20 */ /* 0x000fe20008410000 */
[----:B------:R-:W-:Y:S01]  /*e400*/  FMUL.FTZ R175, R175, UR43 ;  /* 0x0000002bafaf7c20 */ /* 0x000fe20008410000 */
[----:B------:R-:W-:Y:S01]  /*e410*/  FMUL.FTZ R171, R171, UR43 ;  /* 0x0000002babab7c20 */ /* 0x000fe20008410000 */
[----:B------:R-:W-:Y:S01]  /*e420*/  FMUL.FTZ R174, R174, UR43 ;  /* 0x0000002baeae7c20 */ /* 0x000fe20008410000 */
[----:B------:R-:W-:Y:S01]  /*e430*/  FMUL.FTZ R186, R186, UR43 ;  /* 0x0000002bbaba7c20 */ /* 0x000fe20008410000 */
[----:B------:R-:W-:Y:S01]  /*e440*/  FMUL.FTZ R170, R170, UR43 ;  /* 0x0000002baaaa7c20 */ /* 0x000fe20008410000 */
[----:B----4-:R4:W0:Y:S01]  /*e450*/  MUFU.TANH R4, R153 ;  /* 0x0000009900047308 */ /* 0x0108220000002400 */
[----:B---3--:R-:W-:Y:S01]  /*e460*/  FMUL.FTZ R152, R161, UR43 ;  /* 0x0000002ba1987c20 */ /* 0x008fe20008410000 */
[----:B------:R-:W3:Y:S06]  /*e470*/  @P1 LDC R210, c[0x0][0x44c] ;  /* 0x00011300ffd21b82 */ /* 0x000eec0000000800 */
[----:B-1----:R1:W-:Y:S01]  /*e480*/  MUFU.TANH R2, R155 ;  /* 0x0000009b00027308 */ /* 0x0023e20000002400 */
[----:B----4-:R-:W-:Y:S01]  /*e490*/  FMUL.FTZ R153, R165, UR43 ;  /* 0x0000002ba5997c20 */ /* 0x010fe20008410000 */
[----:B------:R-:W4:Y:S06]  /*e4a0*/  @P1 LDC R20, c[0x0][0x450] ;  /* 0x00011400ff141b82 */ /* 0x000f2c0000000800 */
[----:B------:R-:W-:Y:S01]  /*e4b0*/  MUFU.TANH R166, R166 ;  /* 0x000000a600a67308 */ /* 0x000fe20000002400 */
[----:B0-----:R-:W-:Y:S01]  /*e4c0*/  MOV R161, R4 ;  /* 0x0000000400a17202 */ /* 0x001fe20000000f00 */
[----:B-1----:R-:W-:-:S06]  /*e4d0*/  FMUL.FTZ R155, R164, UR43 ;  /* 0x0000002ba49b7c20 */ /* 0x002fcc0008410000 */
[----:B------:R-:W-:Y:S01]  /*e4e0*/  MUFU.TANH R4, R163 ;  /* 0x000000a300047308 */ /* 0x000fe20000002400 */
[----:B------:R-:W-:-:S07]  /*e4f0*/  FMUL.FTZ R229, R193, UR43 ;  /* 0x0000002bc1e57c20 */ /* 0x000fce0008410000 */
[----:B------:R-:W-:Y:S08]  /*e500*/  MUFU.TANH R152, R152 ;  /* 0x0000009800987308 */ /* 0x000ff00000002400 */
[----:B------:R-:W-:Y:S08]  /*e510*/  MUFU.TANH R153, R153 ;  /* 0x0000009900997308 */ /* 0x000ff00000002400 */
[----:B------:R-:W-:Y:S01]  /*e520*/  MUFU.TANH R155, R155 ;  /* 0x0000009b009b7308 */ /* 0x000fe20000002400 */
[----:B--2---:R-:W-:-:S07]  /*e530*/  IMAD.IADD R211, R211, 0x1, R6 ;  /* 0x00000001d3d37824 */ /* 0x004fce00078e0206 */
[----:B------:R0:W1:Y:S01]  /*e540*/  MUFU.TANH R6, R154 ;  /* 0x0000009a00067308 */ /* 0x0000620000002400 */
[----:B---3--:R-:W-:-:S05]  /*e550*/  @P1 IMAD.HI.U32 R210, R211, R210, RZ ;  /* 0x000000d2d3d21227 */ /* 0x008fca00078e00ff */
[----:B----4-:R-:W-:Y:S01]  /*e560*/  @P1 SHF.R.U32.HI R211, RZ, R20, R210 ;  /* 0x00000014ffd31219 */ /* 0x010fe200000116d2 */
[----:B------:R-:W-:Y:S01]  /*e570*/  FMUL.FTZ R210, R160, UR43 ;  /* 0x0000002ba0d27c20 */ /* 0x000fe20008410000 */
[----:B------:R2:W-:Y:S01]  /*e580*/  MUFU.TANH R20, R157 ;  /* 0x0000009d00147308 */ /* 0x0005e20000002400 */
[----:B0-----:R-:W-:Y:S01]  /*e590*/  FMUL.FTZ R154, R156, UR43 ;  /* 0x0000002b9c9a7c20 */ /* 0x001fe20008410000 */
[----:B-1----:R-:W-:-:S06]  /*e5a0*/  IMAD.MOV.U32 R156, RZ, RZ, R6 ;  /* 0x000000ffff9c7224 */ /* 0x002fcc00078e0006 */
[----:B------:R0:W1:Y:S01]  /*e5b0*/  MUFU.TANH R160, R170 ;  /* 0x000000aa00a07308 */ /* 0x0000620000002400 */
[----:B--2---:R-:W-:Y:S02]  /*e5c0*/  IMAD.MOV.U32 R157, RZ, RZ, R2 ;  /* 0x000000ffff9d7224 */ /* 0x004fe400078e0002 */
[----:B------:R-:W-:Y:S02]  /*e5d0*/  IMAD.MOV.U32 R164, RZ, RZ, R156 ;  /* 0x000000ffffa47224 */ /* 0x000fe400078e009c */
[----:B------:R-:W-:Y:S01]  /*e5e0*/  FMUL.FTZ R156, R169, UR43 ;  /* 0x0000002ba99c7c20 */ /* 0x000fe20008410000 */
[----:B------:R-:W-:Y:S02]  /*e5f0*/  IMAD.MOV.U32 R163, RZ, RZ, R157 ;  /* 0x000000ffffa37224 */ /* 0x000fe400078e009d */
[----:B------:R-:W-:Y:S01]  /*e600*/  FMUL.FTZ R157, R168, UR43 ;  /* 0x0000002ba89d7c20 */ /* 0x000fe20008410000 */
[----:B------:R-:W-:Y:S01]  /*e610*/  IMAD.MOV.U32 R169, RZ, RZ, R4 ;  /* 0x000000ffffa97224 */ /* 0x000fe200078e0004 */
[----:B------:R2:W-:Y:S01]  /*e620*/  MUFU.TANH R2, R158 ;  /* 0x0000009e00027308 */ /* 0x0005e20000002400 */
[----:B0-----:R-:W-:Y:S01]  /*e630*/  FMUL.FTZ R170, R178, UR43 ;  /* 0x0000002bb2aa7c20 */ /* 0x001fe20008410000 */
[----:B------:R-:W-:-:S02]  /*e640*/  IMAD.MOV.U32 R178, RZ, RZ, R163 ;  /* 0x000000ffffb27224 */ /* 0x000fc400078e00a3 */
[----:B------:R-:W-:Y:S02]  /*e650*/  FMUL.FTZ R163, R184, UR43 ;  /* 0x0000002bb8a37c20 */ /* 0x000fe40008410000 */
[----:B------:R-:W-:Y:S02]  /*e660*/  IMAD.MOV.U32 R184, RZ, RZ, R178 ;  /* 0x000000ffffb87224 */ /* 0x000fe400078e00b2 */
[----:B------:R-:W0:Y:S01]  /*e670*/  MUFU.TANH R6, R162 ;  /* 0x000000a200067308 */ /* 0x000e220000002400 */
[----:B--2---:R-:W-:-:S04]  /*e680*/  IMAD.MOV.U32 R158, RZ, RZ, R5 ;  /* 0x000000ffff9e7224 */ /* 0x004fc800078e0005 */
[----:B------:R-:W-:Y:S02]  /*e690*/  IMAD.MOV.U32 R165, RZ, RZ, R158 ;  /* 0x000000ffffa57224 */ /* 0x000fe400078e009e */
[----:B------:R-:W-:Y:S01]  /*e6a0*/  FMUL.FTZ R158, R173, UR43 ;  /* 0x0000002bad9e7c20 */ /* 0x000fe20008410000 */
[----:B------:R-:W-:Y:S01]  /*e6b0*/  FMUL.FTZ R173, R180, UR43 ;  /* 0x0000002bb4ad7c20 */ /* 0x000fe20008410000 */
[----:B------:R2:W3:Y:S01]  /*e6c0*/  MUFU.TANH R5, R159 ;  /* 0x0000009f00057308 */ /* 0x0004e20000002400 */
[----:B-1----:R-:W-:-:S07]  /*e6d0*/  IMAD.MOV.U32 R180, RZ, RZ, R160 ;  /* 0x000000ffffb47224 */ /* 0x002fce00078e00a0 */
[----:B------:R0:W1:Y:S01]  /*e6e0*/  MUFU.TANH R162, R167 ;  /* 0x000000a700a27308 */ /* 0x0000620000002400 */
[----:B--2---:R-:W-:Y:S01]  /*e6f0*/  FMUL.FTZ R159, R172, UR43 ;  /* 0x0000002bac9f7c20 */ /* 0x004fe20008410000 */
[----:B------:R-:W-:-:S06]  /*e700*/  FMUL.FTZ R172, R177, UR43 ;  /* 0x0000002bb1ac7c20 */ /* 0x000fcc0008410000 */
[----:B------:R2:W-:Y:S01]  /*e710*/  MUFU.TANH R4, R175 ;  /* 0x000000af00047308 */ /* 0x0005e20000002400 */
[----:B0-----:R-:W-:Y:S02]  /*e720*/  IMAD.MOV.U32 R167, RZ, RZ, R6 ;  /* 0x000000ffffa77224 */ /* 0x001fe400078e0006 */
[----:B---3--:R-:W-:Y:S02]  /*e730*/  IMAD.MOV.U32 R168, RZ, RZ, R5 ;  /* 0x000000ffffa87224 */ /* 0x008fe400078e0005 */
[----:B------:R-:W-:Y:S02]  /*e740*/  IMAD.MOV.U32 R177, RZ, RZ, R167 ;  /* 0x000000ffffb17224 */ /* 0x000fe400078e00a7 */
[----:B------:R-:W-:Y:S01]  /*e750*/  FMUL.FTZ R167, R179, UR43 ;  /* 0x0000002bb3a77c20 */ /* 0x000fe20008410000 */
[----:B------:R-:W-:Y:S01]  /*e760*/  IMAD.MOV.U32 R179, RZ, RZ, R164 ;  /* 0x000000ffffb37224 */ /* 0x000fe200078e00a4 */
[----:B------:R0:W-:Y:S01]  /*e770*/  MUFU.TANH R6, R171 ;  /* 0x000000ab00067308 */ /* 0x0001e20000002400 */
[----:B--2---:R-:W-:-:S02]  /*e780*/  IMAD.MOV.U32 R175, RZ, RZ, R169 ;  /* 0x000000ffffaf7224 */ /* 0x004fc400078e00a9 */
[----:B------:R-:W-:Y:S01]  /*e790*/  FMUL.FTZ R169, R183, UR43 ;  /* 0x0000002bb7a97c20 */ /* 0x000fe20008410000 */
[----:B------:R-:W-:Y:S01]  /*e7a0*/  FMUL.FTZ R164, R185, UR43 ;  /* 0x0000002bb9a47c20 */ /* 0x000fe20008410000 */
[----:B------:R-:W-:Y:S01]  /*e7b0*/  IMAD.MOV.U32 R185, RZ, RZ, R2 ;  /* 0x000000ffffb97224 */ /* 0x000fe200078e0002 */
[----:B------:R-:W-:Y:S01]  /*e7c0*/  MOV R183, R175 ;  /* 0x000000af00b77202 */ /* 0x000fe20000000f00 */
[----:B------:R-:W-:Y:S01]  /*e7d0*/  IMAD.MOV.U32 R175, RZ, RZ, R161 ;  /* 0x000000ffffaf7224 */ /* 0x000fe200078e00a1 */
[----:B------:R2:W-:Y:S01]  /*e7e0*/  MUFU.TANH R5, R174 ;  /* 0x000000ae00057308 */ /* 0x0005e20000002400 */
[----:B0-----:R-:W-:Y:S01]  /*e7f0*/  FMUL.FTZ R171, R176, UR43 ;  /* 0x0000002bb0ab7c20 */ /* 0x001fe20008410000 */
[----:B------:R-:W-:Y:S01]  /*e800*/  MOV R176, R168 ;  /* 0x000000a800b07202 */ /* 0x000fe20000000f00 */
[----:B------:R-:W-:Y:S02]  /*e810*/  IMAD.MOV.U32 R161, RZ, RZ, R20 ;  /* 0x000000ffffa17224 */ /* 0x000fe400078e0014 */
[----:B------:R-:W-:Y:S01]  /*e820*/  FMUL.FTZ R168, R182, UR43 ;  /* 0x0000002bb6a87c20 */ /* 0x000fe20008410000 */
[----:B------:R-:W-:Y:S01]  /*e830*/  SHFL.IDX PT, R20, R211, 0x1, 0x1c1f ;  /* 0x003c1f00d3147f89 */ /* 0x000fe200000e0000 */
[----:B------:R-:W-:Y:S01]  /*e840*/  IMAD.MOV.U32 R182, RZ, RZ, R166 ;  /* 0x000000ffffb67224 */ /* 0x000fe200078e00a6 */
[----:B------:R0:W-:Y:S01]  /*e850*/  MUFU.TANH R2, R186 ;  /* 0x000000ba00027308 */ /* 0x0001e20000002400 */
[----:B--2---:R-:W-:Y:S01]  /*e860*/  FMUL.FTZ R174, R181, UR43 ;  /* 0x0000002bb5ae7c20 */ /* 0x004fe20008410000 */
[----:B-1----:R-:W-:-:S02]  /*e870*/  IMAD.MOV.U32 R181, RZ, RZ, R162 ;  /* 0x000000ffffb57224 */ /* 0x002fc400078e00a2 */
[----:B------:R1:W2:Y:S01]  /*e880*/  SHFL.IDX PT, R162, R211, RZ, 0x1c1f ;  /* 0x001c1fffd3a27589 */ /* 0x0002a200000e0000 */
[----:B------:R-:W-:-:S03]  /*e890*/  FMUL.FTZ R166, R189, UR43 ;  /* 0x0000002bbda67c20 */ /* 0x000fc60008410000 */
[----:B------:R-:W3:Y:S01]  /*e8a0*/  LDL R189, [R1+0xb0] ;  /* 0x0000b00001bd7983 */ /* 0x000ee20000100800 */
[----:B0-----:R-:W-:Y:S02]  /*e8b0*/  IMAD.MOV.U32 R186, RZ, RZ, R176 ;  /* 0x000000ffffba7224 */ /* 0x001fe400078e00b0 */
[----:B------:R-:W-:Y:S01]  /*e8c0*/  FMUL.FTZ R176, R187, UR43 ;  /* 0x0000002bbbb07c20 */ /* 0x000fe20008410000 */
[----:B------:R-:W-:Y:S01]  /*e8d0*/  IMAD.MOV.U32 R187, RZ, RZ, R177 ;  /* 0x000000ffffbb7224 */ /* 0x000fe200078e00b1 */
[----:B-1----:R-:W4:Y:S01]  /*e8e0*/  LDL R211, [R1+0xb4] ;  /* 0x0000b40001d37983 */ /* 0x002f220000100800 */
[----:B------:R-:W-:Y:S02]  /*e8f0*/  IMAD.MOV.U32 R177, RZ, RZ, R165 ;  /* 0x000000ffffb17224 */ /* 0x000fe400078e00a5 */
[----:B------:R-:W-:Y:S01]  /*e900*/  FMUL.FTZ R165, R188, UR43 ;  /* 0x0000002bbca57c20 */ /* 0x000fe20008410000 */
[----:B------:R-:W-:Y:S01]  /*e910*/  IMAD R160, R14, -0x60, RZ ;  /* 0xffffffa00ea07824 */ /* 0x000fe200078e02ff */
[----:B------:R-:W3:Y:S01]  /*e920*/  LDL R188, [R1+0x8c] ;  /* 0x00008c0001bc7983 */ /* 0x000ee20000100800 */
[----:B------:R-:W0:Y:S08]  /*e930*/  MUFU.TANH R210, R210 ;  /* 0x000000d200d27308 */ /* 0x000e300000002400 */
[----:B------:R-:W1:Y:S01]  /*e940*/  MUFU.TANH R157, R157 ;  /* 0x0000009d009d7308 */ /* 0x000e620000002400 */
[----:B------:R-:W-:-:S07]  /*e950*/  FMUL.FTZ R178, R192, UR43 ;  /* 0x0000002bc0b27c20 */ /* 0x000fce0008410000 */
[----:B------:R-:W1:Y:S01]  /*e960*/  MUFU.TANH R171, R171 ;  /* 0x000000ab00ab7308 */ /* 0x000e620000002400 */
[----:B------:R-:W-:-:S07]  /*e970*/  IMAD.MOV.U32 R193, RZ, RZ, R184 ;  /* 0x000000ffffc17224 */ /* 0x000fce00078e00b8 */
[----:B------:R-:W1:Y:S08]  /*e980*/  MUFU.TANH R163, R163 ;  /* 0x000000a300a37308 */ /* 0x000e700000002400 */
[----:B------:R-:W1:Y:S08]  /*e990*/  MUFU.TANH R178, R178 ;  /* 0x000000b200b27308 */ /* 0x000e700000002400 */
[----:B------:R-:W1:Y:S08]  /*e9a0*/  MUFU.TANH R154, R154 ;  /* 0x0000009a009a7308 */ /* 0x000e700000002400 */
[----:B------:R-:W1:Y:S08]  /*e9b0*/  MUFU.TANH R156, R156 ;  /* 0x0000009c009c7308 */ /* 0x000e700000002400 */
[----:B------:R-:W1:Y:S08]  /*e9c0*/  MUFU.TANH R159, R159 ;  /* 0x0000009f009f7308 */ /* 0x000e700000002400 */
[----:B------:R-:W1:Y:S01]  /*e9d0*/  MUFU.TANH R158, R158 ;  /* 0x0000009e009e7308 */ /* 0x000e620000002400 */
[----:B------:R-:W-:-:S07]  /*e9e0*/  IMAD.MOV.U32 R192, RZ, RZ, R185 ;  /* 0x000000ffffc07224 */ /* 0x000fce00078e00b9 */
        /* <DEDUP_REMOVED lines=8> */
[----:B------:R-:W-:Y:S08]  /*ea70*/  MUFU.TANH R170, R170 ;  /* 0x000000aa00aa7308 */ /* 0x000ff00000002400 */
[----:B------:R-:W-:Y:S08]  /*ea80*/  MUFU.TANH R167, R167 ;  /* 0x000000a700a77308 */ /* 0x000ff00000002400 */
[----:B------:R-:W-:Y:S08]  /*ea90*/  MUFU.TANH R168, R168 ;  /* 0x000000a800a87308 */ /* 0x000ff00000002400 */
[----:B------:R-:W-:Y:S08]  /*eaa0*/  MUFU.TANH R169, R169 ;  /* 0x000000a900a97308 */ /* 0x000ff00000002400 */
[----:B------:R-:W-:Y:S01]  /*eab0*/  MUFU.TANH R176, R176 ;  /* 0x000000b000b07308 */ /* 0x000fe20000002400 */
[----:B----4-:R-:W-:-:S04]  /*eac0*/  IADD3 R160, -R211, 0x1, R160 ;  /* 0x00000001d3a07810 */ /* 0x010fc80007ffe1a0 */
[----:B---3--:R-:W-:-:S05]  /*ead0*/  IADD3 R160, -R188, R160, R189 ;  /* 0x000000a0bca07210 */ /* 0x008fca0007ffe1bd */
[----:B--2---:R-:W-:-:S05]  /*eae0*/  IMAD.IADD R162, R160, 0x1, R162 ;  /* 0x00000001a0a27824 */ /* 0x004fca00078e02a2 */
[----:B------:R-:W-:-:S04]  /*eaf0*/  ISETP.GT.AND P2, PT, R162, RZ, PT ;  /* 0x000000ffa200720c */ /* 0x000fc80003f44270 */
[----:B------:R-:W-:Y:S02]  /*eb00*/  FSEL R177, R177, -INF , P2 ;  /* 0xff800000b1b17808 */ /* 0x000fe40001000000 */
[----:B------:R-:W-:-:S04]  /*eb10*/  ISETP.GT.AND P2, PT, R162, 0x10, PT ;  /* 0x00000010a200780c */ /* 0x000fc80003f44270 */
[----:B0-----:R-:W-:Y:S02]  /*eb20*/  FSEL R210, R210, -INF , P2 ;  /* 0xff800000d2d27808 */ /* 0x001fe40001000000 */
[----:B------:R-:W-:-:S04]  /*eb30*/  ISETP.GT.AND P2, PT, R162, 0x20, PT ;  /* 0x00000020a200780c */ /* 0x000fc80003f44270 */
[----:B-1----:R-:W-:Y:S02]  /*eb40*/  FSEL R184, R157, -INF , P2 ;  /* 0xff8000009db87808 */ /* 0x002fe40001000000 */
[C---:B------:R-:W-:Y:S02]  /*eb50*/  ISETP.GT.AND P2, PT, R162.reuse, 0x30, PT ;  /* 0x00000030a200780c */ /* 0x040fe40003f44270 */
[C---:B------:R-:W-:Y:S02]  /*eb60*/  ISETP.GT.AND P3, PT, R162.reuse, 0x1, PT ;  /* 0x00000001a200780c */ /* 0x040fe40003f64270 */
[----:B------:R-:W-:Y:S02]  /*eb70*/  FSEL R171, R171, -INF , P2 ;  /* 0xff800000abab7808 */ /* 0x000fe40001000000 */
[----:B------:R-:W-:Y:S02]  /*eb80*/  ISETP.GT.AND P2, PT, R162, 0x40, PT ;  /* 0x00000040a200780c */ /* 0x000fe40003f44270 */
[----:B------:R-:W-:-:S02]  /*eb90*/  FSEL R175, R175, -INF , P3 ;  /* 0xff800000afaf7808 */ /* 0x000fc40001800000 */
[C---:B------:R-:W-:Y:S02]  /*eba0*/  ISETP.GT.AND P1, PT, R162.reuse, 0x9, PT ;  /* 0x00000009a200780c */ /* 0x040fe40003f24270 */
[C---:B------:R-:W-:Y:S02]  /*ebb0*/  ISETP.GT.AND P3, PT, R162.reuse, 0x11, PT ;  /* 0x00000011a200780c */ /* 0x040fe40003f64270 */
[----:B------:R-:W-:Y:S02]  /*ebc0*/  FSEL R163, R163, -INF , P2 ;  /* 0xff800000a3a37808 */ /* 0x000fe40001000000 */
[----:B------:R-:W-:Y:S01]  /*ebd0*/  ISETP.GT.AND P2, PT, R162, 0x50, PT ;  /* 0x00000050a200780c */ /* 0x000fe20003f44270 */
[----:B------:R-:W-:Y:S01]  /*ebe0*/  FMUL.FTZ R211, R196, UR43 ;  /* 0x0000002bc4d37c20 */ /* 0x000fe20008410000 */
[----:B------:R-:W-:Y:S02]  /*ebf0*/  IADD3 R20, R160, R20, RZ ;  /* 0x00000014a0147210 */ /* 0x000fe40007ffe0ff */
[----:B------:R-:W-:-:S02]  /*ec00*/  FSEL R161, R161, -INF , P1 ;  /* 0xff800000a1a17808 */ /* 0x000fc40000800000 */
[----:B------:R-:W-:Y:S01]  /*ec10*/  FSEL R196, R152, -INF , P3 ;  /* 0xff80000098c47808 */ /* 0x000fe20001800000 */
[----:B------:R-:W-:Y:S01]  /*ec20*/  IMAD.MOV.U32 R152, RZ, RZ, R179 ;  /* 0x000000ffff987224 */ /* 0x000fe200078e00b3 */
[----:B------:R-:W-:Y:S02]  /*ec30*/  ISETP.GT.AND P1, PT, R162, 0x19, PT ;  /* 0x00000019a200780c */ /* 0x000fe40003f24270 */
[----:B------:R-:W-:Y:S02]  /*ec40*/  FSEL R178, R178, -INF , P2 ;  /* 0xff800000b2b27808 */ /* 0x000fe40001000000 */
[----:B------:R-:W-:Y:S02]  /*ec50*/  ISETP.GT.AND P2, PT, R20, RZ, PT ;  /* 0x000000ff1400720c */ /* 0x000fe40003f44270 */
[----:B------:R-:W-:Y:S02]  /*ec60*/  FSEL R179, R153, -INF , P1 ;  /* 0xff80000099b37808 */ /* 0x000fe40000800000 */
[----:B------:R-:W-:-:S02]  /*ec70*/  FSEL R153, R152, -INF , P2 ;  /* 0xff80000098997808 */ /* 0x000fc40001000000 */
[----:B------:R-:W-:Y:S02]  /*ec80*/  ISETP.GT.AND P4, PT, R162, 0x8, PT ;  /* 0x00000008a200780c */ /* 0x000fe40003f84270 */
[----:B------:R-:W-:Y:S02]  /*ec90*/  FMNMX.FTZ R152, R177, R209, !PT ;  /* 0x000000d1b1987209 */ /* 0x000fe40007810000 */
[----:B------:R-:W-:Y:S02]  /*eca0*/  FSEL R154, R154, -INF , P4 ;  /* 0xff8000009a9a7808 */ /* 0x000fe40002000000 */
[----:B------:R-:W-:-:S04]  /*ecb0*/  FMNMX.FTZ R152, R175, R152, !PT ;  /* 0x00000098af987209 */ /* 0x000fc80007810000 */
[----:B------:R-:W-:-:S04]  /*ecc0*/  FMNMX.FTZ R152, R154, R152, !PT ;  /* 0x000000989a987209 */ /* 0x000fc80007810000 */
[----:B------:R-:W-:Y:S02]  /*ecd0*/  FMNMX.FTZ R152, R161, R152, !PT ;  /* 0x00000098a1987209 */ /* 0x000fe40007810000 */
[----:B------:R-:W-:Y:S02]  /*ece0*/  ISETP.GT.AND P4, PT, R162, 0x18, PT ;  /* 0x00000018a200780c */ /* 0x000fe40003f84270 */
[----:B------:R-:W-:Y:S01]  /*ecf0*/  FMNMX.FTZ R152, R210, R152, !PT ;  /* 0x00000098d2987209 */ /* 0x000fe20007810000 */
[----:B------:R-:W-:Y:S01]  /*ed00*/  FMUL.FTZ R160, R197, UR43 ;  /* 0x0000002bc5a07c20 */ /* 0x000fe20008410000 */
[----:B------:R-:W-:Y:S02]  /*ed10*/  FSEL R197, R155, -INF , P4 ;  /* 0xff8000009bc57808 */ /* 0x000fe40002000000 */
[----:B------:R-:W-:-:S04]  /*ed20*/  FMNMX.FTZ R152, R196, R152, !PT ;  /* 0x00000098c4987209 */ /* 0x000fc80007810000 */
[----:B------:R-:W-:Y:S02]  /*ed30*/  FMNMX.FTZ R152, R197, R152, !PT ;  /* 0x00000098c5987209 */ /* 0x000fe40007810000 */
[C---:B------:R-:W-:Y:S02]  /*ed40*/  ISETP.GT.AND P3, PT, R162.reuse, 0x21, PT ;  /* 0x00000021a200780c */ /* 0x040fe40003f64270 */
[----:B------:R-:W-:Y:S02]  /*ed50*/  FMNMX.FTZ R152, R179, R152, !PT ;  /* 0x00000098b3987209 */ /* 0x000fe40007810000 */
[----:B------:R-:W-:Y:S02]  /*ed60*/  ISETP.GT.AND P4, PT, R162, 0x28, PT ;  /* 0x00000028a200780c */ /* 0x000fe40003f84270 */
[----:B------:R-:W-:Y:S02]  /*ed70*/  FSEL R185, R156, -INF , P3 ;  /* 0xff8000009cb97808 */ /* 0x000fe40001800000 */
[----:B------:R-:W-:Y:S01]  /*ed80*/  FMNMX.FTZ R152, R184, R152, !PT ;  /* 0x00000098b8987209 */ /* 0x000fe20007810000 */
[----:B------:R-:W-:Y:S01]  /*ed90*/  IMAD.MOV.U32 R189, RZ, RZ, R186 ;  /* 0x000000ffffbd7224 */ /* 0x000fe200078e00ba */
[----:B------:R-:W-:-:S02]  /*eda0*/  ISETP.GT.AND P1, PT, R162, 0x29, PT ;  /* 0x00000029a200780c */ /* 0x000fc40003f24270 */
[----:B------:R-:W-:Y:S02]  /*edb0*/  FSEL R186, R159, -INF , P4 ;  /* 0xff8000009fba7808 */ /* 0x000fe40002000000 */
[----:B------:R-:W-:Y:S01]  /*edc0*/  FMNMX.FTZ R152, R185, R152, !PT ;  /* 0x00000098b9987209 */ /* 0x000fe20007810000 */
[----:B------:R-:W-:Y:S01]  /*edd0*/  IMAD.MOV.U32 R188, RZ, RZ, R187 ;  /* 0x000000ffffbc7224 */ /* 0x000fe200078e00bb */
[----:B------:R-:W-:Y:S02]  /*ede0*/  FSEL R187, R158, -INF , P1 ;  /* 0xff8000009ebb7808 */ /* 0x000fe40000800000 */
[----:B------:R-:W-:Y:S01]  /*edf0*/  FMNMX.FTZ R152, R186, R152, !PT ;  /* 0x00000098ba987209 */ /* 0x000fe20007810000 */
[----:B------:R-:W0:Y:S01]  /*ee00*/  MUFU.TANH R211, R211 ;  /* 0x000000d300d37308 */ /* 0x000e220000002400 */
[----:B------:R-:W-:Y:S02]  /*ee10*/  ISETP.GT.AND P3, PT, R162, 0x31, PT ;  /* 0x00000031a200780c */ /* 0x000fe40003f64270 */
[----:B------:R-:W-:-:S02]  /*ee20*/  FMNMX.FTZ R152, R187, R152, !PT ;  /* 0x00000098bb987209 */ /* 0x000fc40007810000 */
[----:B------:R-:W-:Y:S02]  /*ee30*/  ISETP.GT.AND P4, PT, R162, 0x38, PT ;  /* 0x00000038a200780c */ /* 0x000fe40003f84270 */
[----:B------:R-:W-:Y:S01]  /*ee40*/  FSEL R172, R172, -INF , P3 ;  /* 0xff800000acac7808 */ /* 0x000fe20001800000 */
[----:B------:R-:W1:Y:S01]  /*ee50*/  MUFU.TANH R160, R160 ;  /* 0x000000a000a07308 */ /* 0x000e620000002400 */
[----:B------:R-:W-:Y:S02]  /*ee60*/  FMNMX.FTZ R152, R171, R152, !PT ;  /* 0x00000098ab987209 */ /* 0x000fe40007810000 */
[C---:B------:R-:W-:Y:S02]  /*ee70*/  ISETP.GT.AND P1, PT, R162.reuse, 0x39, PT ;  /* 0x00000039a200780c */ /* 0x040fe40003f24270 */
[----:B------:R-:W-:Y:S02]  /*ee80*/  FSEL R173, R173, -INF , P4 ;  /* 0xff800000adad7808 */ /* 0x000fe40002000000 */
[----:B------:R-:W-:-:S02]  /*ee90*/  ISETP.GT.AND P3, PT, R162, 0x41, PT ;  /* 0x00000041a200780c */ /* 0x000fc40003f64270 */
[----:B------:R-:W-:Y:S02]  /*eea0*/  ISETP.GT.AND P4, PT, R162, 0x48, PT ;  /* 0x00000048a200780c */ /* 0x000fe40003f84270 */
[----:B------:R-:W-:Y:S02]  /*eeb0*/  FMNMX.FTZ R152, R172, R152, !PT ;  /* 0x00000098ac987209 */ /* 0x000fe40007810000 */
[----:B------:R-:W-:Y:S02]  /*eec0*/  FSEL R174, R174, -INF , P1 ;  /* 0xff800000aeae7808 */ /* 0x000fe40000800000 */
[----:B------:R-:W-:Y:S02]  /*eed0*/  ISETP.GT.AND P1, PT, R162, 0x49, PT ;  /* 0x00000049a200780c */ /* 0x000fe40003f24270 */
[----:B------:R-:W-:Y:S02]  /*eee0*/  FSEL R164, R164, -INF , P3 ;  /* 0xff800000a4a47808 */ /* 0x000fe40001800000 */
[----:B------:R-:W-:-:S02]  /*eef0*/  FSEL R165, R165, -INF , P4 ;  /* 0xff800000a5a57808 */ /* 0x000fc40002000000 */
[----:B------:R-:W-:Y:S02]  /*ef00*/  FMNMX.FTZ R152, R173, R152, !PT ;  /* 0x00000098ad987209 */ /* 0x000fe40007810000 */
[C---:B------:R-:W-:Y:S02]  /*ef10*/  ISETP.GT.AND P3, PT, R162.reuse, 0x51, PT ;  /* 0x00000051a200780c */ /* 0x040fe40003f64270 */
[----:B------:R-:W-:Y:S02]  /*ef20*/  ISETP.GT.AND P4, PT, R162, 0x58, PT ;  /* 0x00000058a200780c */ /* 0x000fe40003f84270 */
[----:B------:R-:W-:Y:S02]  /*ef30*/  FSEL R166, R166, -INF , P1 ;  /* 0xff800000a6a67808 */ /* 0x000fe40000800000 */
[----:B------:R-:W-:Y:S02]  /*ef40*/  FMNMX.FTZ R152, R174, R152, !PT ;  /* 0x00000098ae987209 */ /* 0x000fe40007810000 */
[----:B------:R-:W-:-:S02]  /*ef50*/  ISETP.GT.AND P1, PT, R162, 0x59, PT ;  /* 0x00000059a200780c */ /* 0x000fc40003f24270 */
[----:B------:R-:W-:Y:S02]  /*ef60*/  FSEL R229, R229, -INF , P3 ;  /* 0xff800000e5e57808 */ /* 0x000fe40001800000 */
[----:B0-----:R-:W-:Y:S02]  /*ef70*/  FSEL R211, R211, -INF , P4 ;  /* 0xff800000d3d37808 */ /* 0x001fe40002000000 */
[C---:B------:R-:W-:Y:S02]  /*ef80*/  ISETP.GT.AND P3, PT, R20.reuse, 0x1, PT ;  /* 0x000000011400780c */ /* 0x040fe40003f64270 */
[----:B------:R-:W-:Y:S02]  /*ef90*/  ISETP.GT.AND P4, PT, R20, 0x8, PT ;  /* 0x000000081400780c */ /* 0x000fe40003f84270 */
[----:B------:R-:W-:Y:S02]  /*efa0*/  FMNMX.FTZ R152, R163, R152, !PT ;  /* 0x00000098a3987209 */ /* 0x000fe40007810000 */
[----:B-1----:R-:W-:-:S02]  /*efb0*/  FSEL R156, R160, -INF , P1 ;  /* 0xff800000a09c7808 */ /* 0x002fc40000800000 */
[C---:B------:R-:W-:Y:S02]  /*efc0*/  ISETP.GT.AND P1, PT, R20.reuse, 0x9, PT ;  /* 0x000000091400780c */ /* 0x040fe40003f24270 */
[----:B------:R-:W-:Y:S02]  /*efd0*/  ISETP.GT.AND P2, PT, R20, 0x10, PT ;  /* 0x000000101400780c */ /* 0x000fe40003f44270 */
[----:B------:R-:W-:Y:S02]  /*efe0*/  FSEL R160, R193, -INF , P3 ;  /* 0xff800000c1a07808 */ /* 0x000fe40001800000 */
[----:B------:R-:W-:Y:S02]  /*eff0*/  FSEL R155, R192, -INF , P4 ;  /* 0xff800000c09b7808 */ /* 0x000fe40002000000 */
[C---:B------:R-:W-:Y:S02]  /*f000*/  ISETP.GT.AND P3, PT, R20.reuse, 0x11, PT ;  /* 0x000000111400780c */ /* 0x040fe40003f64270 */
[----:B------:R-:W-:Y:S01]  /*f010*/  ISETP.GT.AND P4, PT, R20, 0x18, PT ;  /* 0x000000181400780c */ /* 0x000fe20003f84270 */
[----:B------:R0:W1:Y:S01]  /*f020*/  MUFU.TANH R158, R190 ;  /* 0x000000be009e7308 */ /* 0x0000620000002400 */
[----:B------:R-:W-:-:S02]  /*f030*/  FMNMX.FTZ R152, R164, R152, !PT ;  /* 0x00000098a4987209 */ /* 0x000fc40007810000 */
[----:B------:R-:W-:Y:S02]  /*f040*/  FSEL R193, R189, -INF , P1 ;  /* 0xff800000bdc17808 */ /* 0x000fe40000800000 */
[----:B------:R-:W-:Y:S02]  /*f050*/  ISETP.GT.AND P1, PT, R20, 0x19, PT ;  /* 0x000000191400780c */ /* 0x000fe40003f24270 */
[----:B------:R-:W-:Y:S02]  /*f060*/  FSEL R192, R182, -INF , P4 ;  /* 0xff800000b6c07808 */ /* 0x000fe40002000000 */
[----:B0-----:R-:W-:Y:S02]  /*f070*/  FSEL R190, R188, -INF , P2 ;  /* 0xff800000bcbe7808 */ /* 0x001fe40001000000 */
[----:B------:R-:W-:Y:S02]  /*f080*/  FSEL R188, R183, -INF , P3 ;  /* 0xff800000b7bc7808 */ /* 0x000fe40001800000 */
[----:B------:R-:W-:-:S02]  /*f090*/  ISETP.GT.AND P2, PT, R20, 0x20, PT ;  /* 0x000000201400780c */ /* 0x000fc40003f44270 */
[C---:B------:R-:W-:Y:S02]  /*f0a0*/  ISETP.GT.AND P3, PT, R20.reuse, 0x21, PT ;  /* 0x000000211400780c */ /* 0x040fe40003f64270 */
[----:B------:R-:W-:Y:S02]  /*f0b0*/  ISETP.GT.AND P4, PT, R20, 0x28, PT ;  /* 0x000000281400780c */ /* 0x000fe40003f84270 */
[----:B------:R-:W-:Y:S02]  /*f0c0*/  FMNMX.FTZ R152, R165, R152, !PT ;  /* 0x00000098a5987209 */ /* 0x000fe40007810000 */
[----:B------:R-:W-:Y:S02]  /*f0d0*/  FSEL R189, R181, -INF , P1 ;  /* 0xff800000b5bd7808 */ /* 0x000fe40000800000 */
[----:B------:R-:W-:Y:S02]  /*f0e0*/  FSEL R180, R180, -INF , P2 ;  /* 0xff800000b4b47808 */ /* 0x000fe40001000000 */
[----:B------:R-:W-:-:S02]  /*f0f0*/  FSEL R181, R6, -INF , P3 ;  /* 0xff80000006b57808 */ /* 0x000fc40001800000 */
[----:B------:R-:W-:Y:S01]  /*f100*/  FSEL R182, R5, -INF , P4 ;  /* 0xff80000005b67808 */ /* 0x000fe20002000000 */
[----:B------:R-:W-:Y:S01]  /*f110*/  UMOV UR46, UR45 ;  /* 0x0000002d002e7c82 */ /* 0x000fe20008000000 */
[----:B------:R-:W-:Y:S01]  /*f120*/  FMNMX.FTZ R152, R166, R152, !PT ;  /* 0x00000098a6987209 */ /* 0x000fe20007810000 */
[----:B------:R-:W-:Y:S01]  /*f130*/  FMUL.FTZ R191, R191, UR43 ;  /* 0x0000002bbfbf7c20 */ /* 0x000fe20008410000 */
[----:B------:R-:W-:Y:S01]  /*f140*/  ISETP.GT.AND P1, PT, R20, 0x29, PT ;  /* 0x000000291400780c */ /* 0x000fe20003f24270 */
[----:B------:R-:W-:Y:S01]  /*f150*/  FMUL.FTZ R194, R194, UR43 ;  /* 0x0000002bc2c27c20 */ /* 0x000fe20008410000 */
[C---:B------:R-:W-:Y:S01]  /*f160*/  ISETP.GT.AND P2, PT, R20.reuse, 0x30, PT ;  /* 0x000000301400780c */ /* 0x040fe20003f44270 */
[----:B------:R-:W-:Y:S01]  /*f170*/  FMUL.FTZ R195, R195, UR43 ;  /* 0x0000002bc3c37c20 */ /* 0x000fe20008410000 */
[C---:B------:R-:W-:Y:S01]  /*f180*/  ISETP.GT.AND P3, PT, R20.reuse, 0x31, PT ;  /* 0x000000311400780c */ /* 0x040fe20003f64270 */
[----:B------:R0:W5:Y:S01]  /*f190*/  LDL.LU R6, [R1+0x1fc] ;  /* 0x0001fc0001067983 */ /* 0x0001620000300800 */
[----:B------:R-:W-:-:S02]  /*f1a0*/  ISETP.GT.AND P4, PT, R20, 0x38, PT ;  /* 0x000000381400780c */ /* 0x000fc40003f84270 */
[----:B------:R-:W-:Y:S02]  /*f1b0*/  FMNMX.FTZ R152, R178, R152, !PT ;  /* 0x00000098b2987209 */ /* 0x000fe40007810000 */
[----:B------:R-:W-:Y:S01]  /*f1c0*/  ISETP.GT.AND P5, PT, R20, 0x59, PT ;  /* 0x000000591400780c */ /* 0x000fe20003fa4270 */
[----:B------:R2:W-:Y:S01]  /*f1d0*/  MUFU.TANH R162, R191 ;  /* 0x000000bf00a27308 */ /* 0x0005e20000002400 */
[----:B------:R-:W-:Y:S01]  /*f1e0*/  FSEL R183, R4, -INF , P1 ;  /* 0xff80000004b77808 */ /* 0x000fe20000800000 */
[----:B------:R0:W5:Y:S01]  /*f1f0*/  LDL.LU R5, [R1+0x1f8] ;  /* 0x0001f80001057983 */ /* 0x0001620000300800 */
[----:B------:R-:W-:Y:S02]  /*f200*/  FSEL R170, R170, -INF , P2 ;  /* 0xff800000aaaa7808 */ /* 0x000fe40001000000 */
[----:B------:R-:W-:Y:S01]  /*f210*/  FSEL R167, R167, -INF , P3 ;  /* 0xff800000a7a77808 */ /* 0x000fe20001800000 */
[----:B------:R0:W5:Y:S01]  /*f220*/  LDL.LU R4, [R1+0x1f4] ;  /* 0x0001f40001047983 */ /* 0x0001620000300800 */
[----:B------:R-:W-:-:S02]  /*f230*/  FSEL R168, R168, -INF , P4 ;  /* 0xff800000a8a87808 */ /* 0x000fc40002000000 */
[C---:B------:R-:W-:Y:S02]  /*f240*/  ISETP.GT.AND P1, PT, R20.reuse, 0x39, PT ;  /* 0x000000391400780c */ /* 0x040fe40003f24270 */
[C---:B------:R-:W-:Y:S02]  /*f250*/  ISETP.GT.AND P2, PT, R20.reuse, 0x40, PT ;  /* 0x000000401400780c */ /* 0x040fe40003f44270 */
[C---:B------:R-:W-:Y:S02]  /*f260*/  ISETP.GT.AND P3, PT, R20.reuse, 0x41, PT ;  /* 0x000000411400780c */ /* 0x040fe40003f64270 */
[----:B------:R-:W-:Y:S02]  /*f270*/  ISETP.GT.AND P4, PT, R20, 0x48, PT ;  /* 0x000000481400780c */ /* 0x000fe40003f84270 */
[----:B------:R-:W-:Y:S02]  /*f280*/  FMNMX.FTZ R152, R229, R152, !PT ;  /* 0x00000098e5987209 */ /* 0x000fe40007810000 */
[----:B------:R-:W-:-:S02]  /*f290*/  FSEL R169, R169, -INF , P1 ;  /* 0xff800000a9a97808 */ /* 0x000fc40000800000 */
[----:B------:R-:W-:Y:S02]  /*f2a0*/  FSEL R159, R2, -INF , P2 ;  /* 0xff800000029f7808 */ /* 0x000fe40001000000 */
[----:B------:R-:W-:Y:S02]  /*f2b0*/  FSEL R157, R176, -INF , P3 ;  /* 0xff800000b09d7808 */ /* 0x000fe40001800000 */
[----:B-1----:R-:W-:Y:S02]  /*f2c0*/  FSEL R158, R158, -INF , P4 ;  /* 0xff8000009e9e7808 */ /* 0x002fe40002000000 */
[C---:B------:R-:W-:Y:S02]  /*f2d0*/  ISETP.GT.AND P1, PT, R20.reuse, 0x49, PT ;  /* 0x000000491400780c */ /* 0x040fe40003f24270 */
[C---:B------:R-:W-:Y:S02]  /*f2e0*/  ISETP.GT.AND P2, PT, R20.reuse, 0x50, PT ;  /* 0x000000501400780c */ /* 0x040fe40003f44270 */
[----:B------:R-:W-:-:S02]  /*f2f0*/  ISETP.GT.AND P3, PT, R20, 0x51, PT ;  /* 0x000000511400780c */ /* 0x000fc40003f64270 */
[----:B------:R-:W-:Y:S02]  /*f300*/  ISETP.GT.AND P4, PT, R20, 0x58, PT ;  /* 0x000000581400780c */ /* 0x000fe40003f84270 */
        /* <DEDUP_REMOVED lines=9> */
[----:B------:R-:W-:-:S03]  /*f3a0*/  FSEL R176, R176, RZ, P6 ;  /* 0x000000ffb0b07208 */ /* 0x000fc60003000000 */
[----:B------:R-:W-:Y:S02]  /*f3b0*/  FADD.FTZ R152, -R152, R209 ;  /* 0x000000d198987221 */ /* 0x000fe40000010100 */
[--C-:B------:R-:W-:Y:S02]  /*f3c0*/  FFMA.FTZ R177, R177, UR46, -R176.reuse ;  /* 0x0000002eb1b17c23 */ /* 0x100fe400080108b0 */
[----:B------:R-:W-:Y:S01]  /*f3d0*/  FMUL.FTZ R152, R152, UR46 ;  /* 0x0000002e98987c20 */ /* 0x000fe20008410000 */
[----:B--2---:R-:W-:-:S03]  /*f3e0*/  FFMA.FTZ R191, R210, UR46, -R176 ;  /* 0x0000002ed2bf7c23 */ /* 0x004fc600080108b0 */
[----:B------:R-:W-:Y:S08]  /*f3f0*/  MUFU.EX2 R177, R177 ;  /* 0x000000b100b17308 */ /* 0x000ff00000000800 */
[----:B------:R-:W1:Y:S01]  /*f400*/  MUFU.EX2 R210, R152 ;  /* 0x0000009800d27308 */ /* 0x000e620000000800 */
[----:B------:R-:W-:Y:S01]  /*f410*/  FFMA.FTZ R209, R179, UR46, -R176 ;  /* 0x0000002eb3d17c23 */ /* 0x000fe200080108b0 */
[----:B-1----:R-:W-:Y:S01]  /*f420*/  FFMA.FTZ R179, R210, R3, R177 ;  /* 0x00000003d2b37223 */ /* 0x002fe200000100b1 */
        /* <DEDUP_REMOVED lines=9> */
[----:B------:R-:W-:-:S03]  /*f4c0*/  FFMA.FTZ R175, R175, UR46, -R176 ;  /* 0x0000002eafaf7c23 */ /* 0x000fc600080108b0 */
[----:B------:R-:W-:Y:S01]  /*f4d0*/  FMNMX.FTZ R3, R181, R3, !PT ;  /* 0x00000003b5037209 */ /* 0x000fe20007810000 */
[----:B------:R1:W2:Y:S03]  /*f4e0*/  MUFU.EX2 R152, R175 ;  /* 0x000000af00987308 */ /* 0x0002a60000000800 */
[----:B------:R-:W-:-:S04]  /*f4f0*/  FMNMX.FTZ R3, R182, R3, !PT ;  /* 0x00000003b6037209 */ /* 0x000fc80007810000 */
[----:B-1----:R-:W-:Y:S01]  /*f500*/  FMNMX.FTZ R175, R183, R3, !PT ;  /* 0x00000003b7af7209 */ /* 0x002fe20007810000 */
[----:B------:R-:W-:-:S03]  /*f510*/  FFMA.FTZ R154, R154, UR46, -R176 ;  /* 0x0000002e9a9a7c23 */ /* 0x000fc600080108b0 */
[----:B------:R-:W-:Y:S01]  /*f520*/  FMNMX.FTZ R175, R170, R175, !PT ;  /* 0x000000afaaaf7209 */ /* 0x000fe20007810000 */
        /* <DEDUP_REMOVED lines=19> */
[----:B------:R-:W-:Y:S01]  /*f660*/  FMNMX.FTZ R176, R167, R175, !PT ;  /* 0x000000afa7b07209 */ /* 0x000fe20007810000 */
[----:B--2---:R-:W-:-:S03]  /*f670*/  FADD.FTZ R179, R152, R179 ;  /* 0x000000b398b37221 */ /* 0x004fc60000010000 */
[----:B------:R-:W-:Y:S01]  /*f680*/  FMNMX.FTZ R176, R168, R176, !PT ;  /* 0x000000b0a8b07209 */ /* 0x000fe20007810000 */
[----:B------:R-:W1:Y:S01]  /*f690*/  MUFU.TANH R3, R194 ;  /* 0x000000c200037308 */ /* 0x000e620000002400 */
[----:B------:R-:W-:Y:S01]  /*f6a0*/  F2FP.F16.F32.PACK_AB R152, R152, R177 ;  /* 0x000000b19898723e */ /* 0x000fe200000000ff */
[----:B------:R-:W-:Y:S01]  /*f6b0*/  FMUL.FTZ R177, R198, UR43 ;  /* 0x0000002bc6b17c20 */ /* 0x000fe20008410000 */
[----:B------:R-:W-:Y:S01]  /*f6c0*/  FMNMX.FTZ R176, R169, R176, !PT ;  /* 0x000000b0a9b07209 */ /* 0x000fe20007810000 */
[----:B------:R-:W-:-:S03]  /*f6d0*/  FMUL.FTZ R178, R199, UR43 ;  /* 0x0000002bc7b27c20 */ /* 0x000fc60008410000 */
[----:B------:R-:W-:Y:S01]  /*f6e0*/  FMNMX.FTZ R176, R159, R176, !PT ;  /* 0x000000b09fb07209 */ /* 0x000fe20007810000 */
[----:B------:R-:W2:Y:S03]  /*f6f0*/  MUFU.TANH R175, R195 ;  /* 0x000000c300af7308 */ /* 0x000ea60000002400 */
[----:B------:R-:W-:-:S05]  /*f700*/  FMNMX.FTZ R176, R157, R176, !PT ;  /* 0x000000b09db07209 */ /* 0x000fca0007810000 */
[----:B------:R-:W3:Y:S01]  /*f710*/  MUFU.TANH R177, R177 ;  /* 0x000000b100b17308 */ /* 0x000ee20000002400 */
[----:B------:R-:W-:Y:S02]  /*f720*/  FSEL R162, R162, -INF , P1 ;  /* 0xff800000a2a27808 */ /* 0x000fe40000800000 */
[----:B------:R-:W-:-:S05]  /*f730*/  FMNMX.FTZ R176, R158, R176, !PT ;  /* 0x000000b09eb07209 */ /* 0x000fca0007810000 */
[----:B------:R-:W4:Y:S01]  /*f740*/  MUFU.TANH R178, R178 ;  /* 0x000000b200b27308 */ /* 0x000f220000002400 */
[----:B-1----:R-:W-:Y:S02]  /*f750*/  FSEL R3, R3, -INF , P2 ;  /* 0xff80000003037808 */ /* 0x002fe40001000000 */
[----:B------:R-:W-:Y:S02]  /*f760*/  FMNMX.FTZ R176, R162, R176, !PT ;  /* 0x000000b0a2b07209 */ /* 0x000fe40007810000 */
[----:B--2---:R-:W-:Y:S02]  /*f770*/  FSEL R175, R175, -INF , P3 ;  /* 0xff800000afaf7808 */ /* 0x004fe40001800000 */
[----:B------:R-:W-:Y:S02]  /*f780*/  FMNMX.FTZ R176, R3, R176, !PT ;  /* 0x000000b003b07209 */ /* 0x000fe40007810000 */
[----:B---3--:R-:W-:Y:S02]  /*f790*/  FSEL R177, R177, -INF , P4 ;  /* 0xff800000b1b17808 */ /* 0x008fe40002000000 */
[----:B------:R-:W-:-:S04]  /*f7a0*/  FMNMX.FTZ R176, R175, R176, !PT ;  /* 0x000000b0afb07209 */ /* 0x000fc80007810000 */
[----:B------:R-:W-:Y:S02]  /*f7b0*/  FMNMX.FTZ R176, R177, R176, !PT ;  /* 0x000000b0b1b07209 */ /* 0x000fe40007810000 */
[----:B----4-:R-:W-:-:S04]  /*f7c0*/  FSEL R178, R178, -INF , P5 ;  /* 0xff800000b2b27808 */ /* 0x010fc80002800000 */
[----:B------:R-:W-:-:S05]  /*f7d0*/  FMNMX.FTZ R176, R178, R176, !PT ;  /* 0x000000b0b2b07209 */ /* 0x000fca0007810000 */
[----:B------:R-:W1:Y:S01]  /*f7e0*/  SHFL.BFLY PT, R194, R176, 0x2, 0x1f ;  /* 0x0c401f00b0c27f89 */ /* 0x000e6200000e0000 */
[----:B------:R-:W2:Y:S01]  /*f7f0*/  MUFU.EX2 R154, R154 ;  /* 0x0000009a009a7308 */ /* 0x000ea20000000800 */
[----:B-1----:R-:W-:-:S05]  /*f800*/  FMNMX.FTZ R176, R176, R194, !PT ;  /* 0x000000c2b0b07209 */ /* 0x002fca0007810000 */
[----:B------:R-:W1:Y:S02]  /*f810*/  SHFL.BFLY PT, R194, R176, 0x1, 0x1f ;  /* 0x0c201f00b0c27f89 */ /* 0x000e6400000e0000 */
[----:B------:R-:W3:Y:S01]  /*f820*/  MUFU.EX2 R161, R161 ;  /* 0x000000a100a17308 */ /* 0x000ee20000000800 */
[----:B--2---:R-:W-:Y:S01]  /*f830*/  FADD.FTZ R179, R154, R179 ;  /* 0x000000b39ab37221 */ /* 0x004fe20000010000 */
[----:B------:R-:W2:Y:S01]  /*f840*/  S2R R199, SR_TID.X ;  /* 0x0000000000c77919 */ /* 0x000ea20000002100 */
[----:B-1----:R-:W-:Y:S02]  /*f850*/  FMNMX.FTZ R176, R176, R194, !PT ;  /* 0x000000c2b0b07209 */ /* 0x002fe40007810000 */
[C---:B---3--:R-:W-:Y:S02]  /*f860*/  FADD.FTZ R194, R161.reuse, R179 ;  /* 0x000000b3a1c27221 */ /* 0x048fe40000010000 */
[----:B------:R-:W-:Y:S02]  /*f870*/  FSETP.NEU.FTZ.AND P1, PT, R176, -INF , PT ;  /* 0xff800000b000780b */ /* 0x000fe40003f3d000 */
[----:B------:R-:W-:-:S02]  /*f880*/  F2FP.F16.F32.PACK_AB R154, R161, R154 ;  /* 0x0000009aa19a723e */ /* 0x000fc400000000ff */
[C---:B------:R-:W-:Y:S01]  /*f890*/  FSEL R161, R176.reuse, RZ, P1 ;  /* 0x000000ffb0a17208 */ /* 0x040fe20000800000 */
[----:B------:R-:W-:-:S04]  /*f8a0*/  FMUL.FTZ R179, R176, UR46 ;  /* 0x0000002eb0b37c20 */ /* 0x000fc80008410000 */
[----:B------:R-:W-:Y:S01]  /*f8b0*/  FADD.FTZ R161, -R161, R208 ;  /* 0x000000d0a1a17221 */ /* 0x000fe20000010100 */
[----:B------:R-:W-:-:S03]  /*f8c0*/  FSEL R179, R179, RZ, P1 ;  /* 0x000000ffb3b37208 */ /* 0x000fc60000800000 */
[----:B------:R-:W-:Y:S01]  /*f8d0*/  FMUL.FTZ R161, R161, UR46 ;  /* 0x0000002ea1a17c20 */ /* 0x000fe20008410000 */
[----:B------:R-:W-:Y:S02]  /*f8e0*/  IMAD.U32 R198, RZ, RZ, UR37 ;  /* 0x00000025ffc67e24 */ /* 0x000fe4000f8e00ff */
[--C-:B------:R-:W-:Y:S01]  /*f8f0*/  FFMA.FTZ R153, R153, UR46, -R179.reuse ;  /* 0x0000002e99997c23 */ /* 0x100fe200080108b3 */
[----:B------:R1:W-:Y:S01]  /*f900*/  MUFU.EX2 R195, R161 ;  /* 0x000000a100c37308 */ /* 0x0003e20000000800 */
[----:B------:R-:W-:Y:S01]  /*f910*/  FFMA.FTZ R160, R160, UR46, -R179 ;  /* 0x0000002ea0a07c23 */ /* 0x000fe200080108b3 */
[----:B-1----:R-:W-:-:S06]  /*f920*/  VIADD R161, R15, 0x32440 ;  /* 0x000324400fa17836 */ /* 0x002fcc0000000000 */
[----:B------:R-:W1:Y:S01]  /*f930*/  MUFU.EX2 R153, R153 ;  /* 0x0000009900997308 */ /* 0x000e620000000800 */
[----:B------:R-:W-:-:S04]  /*f940*/  PRMT R161, R198, 0x654, R161 ;  /* 0x00000654c6a17816 */ /* 0x000fc800000000a1 */
[----:B------:R3:W-:Y:S03]  /*f950*/  SYNCS.ARRIVE.TRANS64.RED.A1T0 RZ, [R161+URZ], RZ ;  /* 0x000000ffa1ff79a7 */ /* 0x0007e6000810043f */
[----:B------:R-:W4:Y:S01]  /*f960*/  MUFU.EX2 R160, R160 ;  /* 0x000000a000a07308 */ /* 0x000f220000000800 */
[----:B--2---:R-:W-:Y:S01]  /*f970*/  SHF.R.U32.HI R199, RZ, 0x7, R199 ;  /* 0x00000007ffc77819 */ /* 0x004fe200000116c7 */
[----:B---3--:R-:W-:Y:S02]  /*f980*/  IMAD.MOV.U32 R161, RZ, RZ, 0x40000040 ;  /* 0x40000040ffa17424 */ /* 0x008fe400078e00ff */
[----:B------:R-:W-:-:S03]  /*f990*/  FFMA.FTZ R193, R193, UR46, -R179 ;  /* 0x0000002ec1c17c23 */ /* 0x000fc600080108b3 */
[----:B------:R-:W-:Y:S01]  /*f9a0*/  R2UR UR7, R161 ;  /* 0x00000000a10772ca */ /* 0x000fe200000e0000 */
[----:B------:R-:W-:Y:S01]  /*f9b0*/  FFMA.FTZ R161, R155, UR46, -R179 ;  /* 0x0000002e9ba17c23 */ /* 0x000fe200080108b3 */
[----:B------:R-:W-:Y:S02]  /*f9c0*/  VIADD R155, R199, 0x8 ;  /* 0x00000008c79b7836 */ /* 0x000fe40000000000 */
[----:B-1----:R-:W-:Y:S01]  /*f9d0*/  FFMA.FTZ R0, R195, R0, R153 ;  /* 0x00000000c3007223 */ /* 0x002fe20000010099 */
[----:B------:R-:W-:Y:S01]  /*f9e0*/  MUFU.EX2 R193, R193 ;  /* 0x000000c100c17308 */ /* 0x000fe20000000800 */
[C---:B----4-:R-:W-:Y:S02]  /*f9f0*/  F2FP.F16.F32.PACK_AB R153, R160.reuse, R153 ;  /* 0x00000099a099723e */ /* 0x050fe400000000ff */
[----:B------:R-:W-:Y:S01]  /*fa00*/  FADD.FTZ R0, R160, R0 ;  /* 0x00000000a0007221 */ /* 0x000fe20000010000 */
[----:B------:R-:W-:-:S04]  /*fa10*/  MOV R160, 0xc00 ;  /* 0x00000c0000a07802 */ /* 0x000fc80000000f00 */
[----:B------:R-:W1:Y:S01]  /*fa20*/  MUFU.EX2 R161, R161 ;  /* 0x000000a100a17308 */ /* 0x000e620000000800 */
[----:B------:R1:W-:Y:S01]  /*fa30*/  BAR.SYNC.DEFER_BLOCKING R155, 0x100 ;  /* 0x0004009b0000751d */ /* 0x0003e20000010000 */
[----:B------:R-:W-:Y:S02]  /*fa40*/  IMAD R160, R18, R160, UR39 ;  /* 0x0000002712a07e24 */ /* 0x000fe4000f8e02a0 */
[-C--:B------:R-:W-:Y:S01]  /*fa50*/  FMUL.FTZ R24, R24, R210.reuse ;  /* 0x000000d218187220 */ /* 0x080fe20000410000 */
[-C--:B------:R-:W-:Y:S01]  /*fa60*/  FMUL.FTZ R25, R25, R210.reuse ;  /* 0x000000d219197220 */ /* 0x080fe20000410000 */
        /* <DEDUP_REMOVED lines=127> */
[----:B-1----:R-:W-:-:S05]  /*10260*/  F2FP.F16.F32.PACK_AB R155, R193, R161 ;  /* 0x000000a1c19b723e */ /* 0x002fca00000000ff */
[----:B------:R-:W-:-:S06]  /*10270*/  WARPGROUP.ARRIVE ;  /* 0x00000000000079c5 */ /* 0x000fcc0000000000 */
[----:B------:R-:W-:Y:S01]  /*10280*/  HGMMA.64x256x16.F32 R24, R152, gdesc[UR4].tnspB, R24, gsb0 ;  /* 0x43e0000498187df0 */ /* 0x000fe20008000818 */
[----:B------:R-:W-:Y:S08]  /*10290*/  MUFU.EX2 R196, R196 ;  /* 0x000000c400c47308 */ /* 0x000ff00000000800 */
[----:B------:R-:W-:Y:S08]  /*102a0*/  MUFU.EX2 R197, R197 ;  /* 0x000000c500c57308 */ /* 0x000ff00000000800 */
[----:B------:R-:W-:Y:S01]  /*102b0*/  MUFU.EX2 R209, R209 ;  /* 0x000000d100d17308 */ /* 0x000fe20000000800 */
[----:B------:R-:W-:Y:S01]  /*102c0*/  FADD.FTZ R0, R161, R0 ;  /* 0x00000000a1007221 */ /* 0x000fe20000010000 */
[----:B------:R-:W-:-:S06]  /*102d0*/  FFMA.FTZ R161, R183, UR46, -R179 ;  /* 0x0000002eb7a17c23 */ /* 0x000fcc00080108b3 */
[----:B------:R-:W-:Y:S08]  /*102e0*/  MUFU.EX2 R184, R184 ;  /* 0x000000b800b87308 */ /* 0x000ff00000000800 */
[----:B------:R-:W-:Y:S08]  /*102f0*/  MUFU.EX2 R185, R185 ;  /* 0x000000b900b97308 */ /* 0x000ff00000000800 */
[----:B------:R-:W-:Y:S08]  /*10300*/  MUFU.EX2 R186, R186 ;  /* 0x000000ba00ba7308 */ /* 0x000ff00000000800 */
[----:B------:R-:W-:Y:S08]  /*10310*/  MUFU.EX2 R187, R187 ;  /* 0x000000bb00bb7308 */ /* 0x000ff00000000800 */
[----:B------:R-:W-:Y:S01]  /*10320*/  MUFU.EX2 R161, R161 ;  /* 0x000000a100a17308 */ /* 0x000fe20000000800 */
[----:B------:R-:W-:-:S02]  /*10330*/  WARPGROUP.DEPBAR.LE gsb0, 0x0 ;  /* 0x00008000000079c5 */ /* 0x000fc40000010000 */
[----:B------:R-:W-:-:S05]  /*10340*/  FFMA.FTZ R155, R190, UR46, -R179 ;  /* 0x0000002ebe9b7c23 */ /* 0x000fca00080108b3 */
[----:B------:R1:W2:Y:S01]  /*10350*/  MUFU.EX2 R154, R191 ;  /* 0x000000bf009a7308 */ /* 0x0002a20000000800 */
[--C-:B------:R-:W-:Y:S01]  /*10360*/  FFMA.FTZ R190, R188, UR46, -R179.reuse ;  /* 0x0000002ebcbe7c23 */ /* 0x100fe200080108b3 */
[--C-:B------:R-:W-:Y:S01]  /*10370*/  FFMA.FTZ R188, R189, UR46, -R179.reuse ;  /* 0x0000002ebdbc7c23 */ /* 0x100fe200080108b3 */
[----:B-1----:R-:W-:-:S05]  /*10380*/  FFMA.FTZ R191, R192, UR46, -R179 ;  /* 0x0000002ec0bf7c23 */ /* 0x002fca00080108b3 */
[----:B------:R-:W1:Y:S08]  /*10390*/  MUFU.EX2 R155, R155 ;  /* 0x0000009b009b7308 */ /* 0x000e700000000800 */
[----:B------:R-:W3:Y:S08]  /*103a0*/  MUFU.EX2 R190, R190 ;  /* 0x000000be00be7308 */ /* 0x000ef00000000800 */
[----:B------:R-:W-:Y:S08]  /*103b0*/  MUFU.EX2 R191, R191 ;  /* 0x000000bf00bf7308 */ /* 0x000ff00000000800 */
[----:B------:R-:W4:Y:S01]  /*103c0*/  MUFU.EX2 R188, R188 ;  /* 0x000000bc00bc7308 */ /* 0x000f220000000800 */
[----:B------:R-:W-:-:S02]  /*103d0*/  VIADD R152, R160, 0x80 ;  /* 0x00000080a0987836 */ /* 0x000fc40000000000 */
[----:B------:R-:W-:Y:S02]  /*103e0*/  IMAD.MOV.U32 R153, RZ, RZ, 0x40000040 ;  /* 0x40000040ff997424 */ /* 0x000fe400078e00ff */
[----:B------:R-:W-:Y:S01]  /*103f0*/  FADD.FTZ R189, R193, R0 ;  /* 0x00000000c1bd7221 */ /* 0x000fe20000010000 */
[----:B------:R-:W-:Y:S02]  /*10400*/  R2UR UR6, R152 ;  /* 0x00000000980672ca */ /* 0x000fe400000e0000 */
[----:B------:R-:W-:Y:S01]  /*10410*/  R2UR UR7, R153 ;  /* 0x00000000990772ca */ /* 0x000fe200000e0000 */
[----:B--2---:R-:W-:Y:S01]  /*10420*/  FADD.FTZ R194, R154, R194 ;  /* 0x000000c29ac27221 */ /* 0x004fe20000010000 */
[----:B------:R-:W-:Y:S01]  /*10430*/  F2FP.F16.F32.PACK_AB R152, R196, R154 ;  /* 0x0000009ac498723e */ /* 0x000fe200000000ff */
[----:B-1----:R-:W-:Y:S01]  /*10440*/  FADD.FTZ R189, R155, R189 ;  /* 0x000000bd9bbd7221 */ /* 0x002fe20000010000 */
[----:B---3--:R-:W-:Y:S02]  /*10450*/  F2FP.F16.F32.PACK_AB R153, R190, R155 ;  /* 0x0000009bbe99723e */ /* 0x008fe400000000ff */
[----:B------:R-:W-:-:S02]  /*10460*/  F2FP.F16.F32.PACK_AB R154, R209, R197 ;  /* 0x000000c5d19a723e */ /* 0x000fc400000000ff */
[----:B----4-:R-:W-:-:S04]  /*10470*/  F2FP.F16.F32.PACK_AB R155, R188, R191 ;  /* 0x000000bfbc9b723e */ /* 0x010fc800000000ff */
[----:B------:R-:W-:-:S06]  /*10480*/  WARPGROUP.ARRIVE ;  /* 0x00000000000079c5 */ /* 0x000fcc0000000000 */
[----:B------:R-:W-:Y:S01]  /*10490*/  HGMMA.64x256x16.F32 R24, R152, gdesc[UR4].tnspB, R24, gsb0 ;  /* 0x43e0000498187df0 */ /* 0x000fe20008000818 */
[--C-:B------:R-:W-:Y:S01]  /*104a0*/  FFMA.FTZ R192, R180, UR46, -R179.reuse ;  /* 0x0000002eb4c07c23 */ /* 0x100fe200080108b3 */
[--C-:B------:R-:W-:Y:S01]  /*104b0*/  FFMA.FTZ R180, R181, UR46, -R179.reuse ;  /* 0x0000002eb5b47c23 */ /* 0x100fe200080108b3 */
[----:B------:R-:W-:-:S04]  /*104c0*/  FFMA.FTZ R0, R182, UR46, -R179 ;  /* 0x0000002eb6007c23 */ /* 0x000fc800080108b3 */
[----:B------:R-:W-:Y:S08]  /*104d0*/  MUFU.EX2 R192, R192 ;  /* 0x000000c000c07308 */ /* 0x000ff00000000800 */
[----:B------:R-:W1:Y:S08]  /*104e0*/  MUFU.EX2 R180, R180 ;  /* 0x000000b400b47308 */ /* 0x000e700000000800 */
[----:B------:R-:W2:Y:S01]  /*104f0*/  MUFU.EX2 R0, R0 ;  /* 0x0000000000007308 */ /* 0x000ea20000000800 */
[--C-:B------:R-:W-:Y:S01]  /*10500*/  FFMA.FTZ R170, R170, UR46, -R179.reuse ;  /* 0x0000002eaaaa7c23 */ /* 0x100fe200080108b3 */
[--C-:B------:R-:W-:Y:S01]  /*10510*/  FFMA.FTZ R167, R167, UR46, -R179.reuse ;  /* 0x0000002ea7a77c23 */ /* 0x100fe200080108b3 */
[--C-:B------:R-:W-:Y:S01]  /*10520*/  FFMA.FTZ R168, R168, UR46, -R179.reuse ;  /* 0x0000002ea8a87c23 */ /* 0x100fe200080108b3 */
[----:B------:R-:W-:-:S04]  /*10530*/  FFMA.FTZ R169, R169, UR46, -R179 ;  /* 0x0000002ea9a97c23 */ /* 0x000fc800080108b3 */
[----:B------:R-:W-:Y:S08]  /*10540*/  MUFU.EX2 R171, R171 ;  /* 0x000000ab00ab7308 */ /* 0x000ff00000000800 */
[----:B------:R-:W3:Y:S08]  /*10550*/  MUFU.EX2 R172, R172 ;  /* 0x000000ac00ac7308 */ /* 0x000ef00000000800 */
[----:B------:R-:W-:Y:S08]  /*10560*/  MUFU.EX2 R173, R173 ;  /* 0x000000ad00ad7308 */ /* 0x000ff00000000800 */
[----:B------:R-:W-:Y:S08]  /*10570*/  MUFU.EX2 R174, R174 ;  /* 0x000000ae00ae7308 */ /* 0x000ff00000000800 */
[----:B------:R-:W-:Y:S08]  /*10580*/  MUFU.EX2 R170, R170 ;  /* 0x000000aa00aa7308 */ /* 0x000ff00000000800 */
[----:B------:R-:W4:Y:S08]  /*10590*/  MUFU.EX2 R167, R167 ;  /* 0x000000a700a77308 */ /* 0x000f300000000800 */
[----:B------:R-:W-:Y:S08]  /*105a0*/  MUFU.EX2 R168, R168 ;  /* 0x000000a800a87308 */ /* 0x000ff00000000800 */
[----:B------:R-:W0:Y:S01]  /*105b0*/  MUFU.EX2 R169, R169 ;  /* 0x000000a900a97308 */ /* 0x000e220000000800 */
[----:B------:R-:W-:-:S02]  /*105c0*/  WARPGROUP.DEPBAR.LE gsb0, 0x0 ;  /* 0x00008000000079c5 */ /* 0x000fc40000010000 */
[----:B------:R-:W-:Y:S02]  /*105d0*/  VIADD R152, R160, 0x100 ;  /* 0x00000100a0987836 */ /* 0x000fe40000000000 */
[----:B------:R-:W-:-:S03]  /*105e0*/  IMAD.MOV.U32 R153, RZ, RZ, 0x40000040 ;  /* 0x40000040ff997424 */ /* 0x000fc600078e00ff */
[----:B------:R-:W-:Y:S02]  /*105f0*/  R2UR UR6, R152 ;  /* 0x00000000980672ca */ /* 0x000fe400000e0000 */
[----:B------:R-:W-:Y:S02]  /*10600*/  R2UR UR7, R153 ;  /* 0x00000000990772ca */ /* 0x000fe400000e0000 */
[----:B------:R-:W-:Y:S02]  /*10610*/  F2FP.F16.F32.PACK_AB R152, R185, R184 ;  /* 0x000000b8b998723e */ /* 0x000fe400000000ff */
[----:B-1----:R-:W-:Y:S02]  /*10620*/  F2FP.F16.F32.PACK_AB R153, R180, R192 ;  /* 0x000000c0b499723e */ /* 0x002fe400000000ff */
[----:B------:R-:W-:Y:S02]  /*10630*/  F2FP.F16.F32.PACK_AB R154, R187, R186 ;  /* 0x000000babb9a723e */ /* 0x000fe400000000ff */
[----:B--2---:R-:W-:-:S04]  /*10640*/  F2FP.F16.F32.PACK_AB R155, R161, R0 ;  /* 0x00000000a19b723e */ /* 0x004fc800000000ff */
[----:B------:R-:W-:-:S06]  /*10650*/  WARPGROUP.ARRIVE ;  /* 0x00000000000079c5 */ /* 0x000fcc0000000000 */
[----:B------:R-:W-:Y:S01]  /*10660*/  HGMMA.64x256x16.F32 R24, R152, gdesc[UR4].tnspB, R24, gsb0 ;  /* 0x43e0000498187df0 */ /* 0x000fe20008000818 */
[--C-:B------:R-:W-:Y:S01]  /*10670*/  FFMA.FTZ R159, R159, UR46, -R179.reuse ;  /* 0x0000002e9f9f7c23 */ /* 0x100fe200080108b3 */
[--C-:B------:R-:W-:Y:S01]  /*10680*/  FFMA.FTZ R157, R157, UR46, -R179.reuse ;  /* 0x0000002e9d9d7c23 */ /* 0x100fe200080108b3 */
[--C-:B------:R-:W-:Y:S01]  /*10690*/  FFMA.FTZ R158, R158, UR46, -R179.reuse ;  /* 0x0000002e9e9e7c23 */ /* 0x100fe200080108b3 */
[----:B------:R-:W-:Y:S01]  /*106a0*/  FFMA.FTZ R162, R162, UR46, -R179 ;  /* 0x0000002ea2a27c23 */ /* 0x000fe200080108b3 */
[----:B------:R-:W-:Y:S08]  /*106b0*/  MUFU.EX2 R163, R163 ;  /* 0x000000a300a37308 */ /* 0x000ff00000000800 */
[----:B------:R-:W1:Y:S08]  /*106c0*/  MUFU.EX2 R164, R164 ;  /* 0x000000a400a47308 */ /* 0x000e700000000800 */
[----:B------:R-:W-:Y:S08]  /*106d0*/  MUFU.EX2 R165, R165 ;  /* 0x000000a500a57308 */ /* 0x000ff00000000800 */
[----:B------:R-:W-:Y:S08]  /*106e0*/  MUFU.EX2 R166, R166 ;  /* 0x000000a600a67308 */ /* 0x000ff00000000800 */
[----:B------:R-:W-:Y:S08]  /*106f0*/  MUFU.EX2 R159, R159 ;  /* 0x0000009f009f7308 */ /* 0x000ff00000000800 */
[----:B------:R-:W2:Y:S08]  /*10700*/  MUFU.EX2 R157, R157 ;  /* 0x0000009d009d7308 */ /* 0x000eb00000000800 */
[----:B------:R-:W-:Y:S08]  /*10710*/  MUFU.EX2 R158, R158 ;  /* 0x0000009e009e7308 */ /* 0x000ff00000000800 */
[----:B------:R-:W2:Y:S01]  /*10720*/  MUFU.EX2 R162, R162 ;  /* 0x000000a200a27308 */ /* 0x000ea20000000800 */
[----:B------:R-:W-:-:S02]  /*10730*/  WARPGROUP.DEPBAR.LE gsb0, 0x0 ;  /* 0x00008000000079c5 */ /* 0x000fc40000010000 */
[----:B------:R-:W-:Y:S01]  /*10740*/  VIADD R152, R160, 0x180 ;  /* 0x00000180a0987836 */ /* 0x000fe20000000000 */
[----:B------:R-:W-:-:S04]  /*10750*/  MOV R153, 0x40000040 ;  /* 0x4000004000997802 */ /* 0x000fc80000000f00 */
[----:B------:R-:W-:Y:S02]  /*10760*/  R2UR UR6, R152 ;  /* 0x00000000980672ca */ /* 0x000fe400000e0000 */
[----:B------:R-:W-:Y:S02]  /*10770*/  R2UR UR7, R153 ;  /* 0x00000000990772ca */ /* 0x000fe400000e0000 */
[----:B---3--:R-:W-:Y:S02]  /*10780*/  F2FP.F16.F32.PACK_AB R152, R172, R171 ;  /* 0x000000abac98723e */ /* 0x008fe400000000ff */
[----:B----4-:R-:W-:Y:S02]  /*10790*/  F2FP.F16.F32.PACK_AB R153, R167, R170 ;  /* 0x000000aaa799723e */ /* 0x010fe400000000ff */
[----:B------:R-:W-:Y:S02]  /*107a0*/  F2FP.F16.F32.PACK_AB R154, R174, R173 ;  /* 0x000000adae9a723e */ /* 0x000fe400000000ff */
[----:B0-----:R-:W-:-:S04]  /*107b0*/  F2FP.F16.F32.PACK_AB R155, R169, R168 ;  /* 0x000000a8a99b723e */ /* 0x001fc800000000ff */
[----:B------:R-:W-:-:S06]  /*107c0*/  WARPGROUP.ARRIVE ;  /* 0x00000000000079c5 */ /* 0x000fcc0000000000 */
[----:B------:R-:W-:Y:S01]  /*107d0*/  HGMMA.64x256x16.F32 R24, R152, gdesc[UR4].tnspB, R24, gsb0 ;  /* 0x43e0000498187df0 */ /* 0x000fe20008000818 */
[--C-:B------:R-:W-:Y:S01]  /*107e0*/  FFMA.FTZ R3, R3, UR46, -R179.reuse ;  /* 0x0000002e03037c23 */ /* 0x100fe200080108b3 */
[--C-:B------:R-:W-:Y:S01]  /*107f0*/  FFMA.FTZ R175, R175, UR46, -R179.reuse ;  /* 0x0000002eafaf7c23 */ /* 0x100fe200080108b3 */
[--C-:B------:R-:W-:Y:S01]  /*10800*/  FFMA.FTZ R177, R177, UR46, -R179.reuse ;  /* 0x0000002eb1b17c23 */ /* 0x100fe200080108b3 */
[----:B------:R-:W-:Y:S02]  /*10810*/  FFMA.FTZ R178, R178, UR46, -R179 ;  /* 0x0000002eb2b27c23 */ /* 0x000fe400080108b3 */
[----:B------:R0:W3:Y:S02]  /*10820*/  MUFU.EX2 R179, R2 ;  /* 0x0000000200b37308 */ /* 0x0000e40000000800 */
[----:B0-----:R0:W5:Y:S06]  /*10830*/  LDL.LU R2, [R1+0x1f0] ;  /* 0x0001f00001027983 */ /* 0x00116c0000300800 */
[----:B------:R-:W-:Y:S08]  /*10840*/  MUFU.EX2 R229, R229 ;  /* 0x000000e500e57308 */ /* 0x000ff00000000800 */
[----:B------:R-:W-:Y:S08]  /*10850*/  MUFU.EX2 R211, R211 ;  /* 0x000000d300d37308 */ /* 0x000ff00000000800 */
[----:B------:R-:W-:Y:S08]  /*10860*/  MUFU.EX2 R156, R156 ;  /* 0x0000009c009c7308 */ /* 0x000ff00000000800 */
[----:B------:R-:W4:Y:S08]  /*10870*/  MUFU.EX2 R3, R3 ;  /* 0x0000000300037308 */ /* 0x000f300000000800 */
[----:B------:R-:W0:Y:S08]  /*10880*/  MUFU.EX2 R175, R175 ;  /* 0x000000af00af7308 */ /* 0x000e300000000800 */
[----:B------:R-:W0:Y:S08]  /*10890*/  MUFU.EX2 R177, R177 ;  /* 0x000000b100b17308 */ /* 0x000e300000000800 */
[----:B------:R-:W0:Y:S01]  /*108a0*/  MUFU.EX2 R178, R178 ;  /* 0x000000b200b27308 */ /* 0x000e220000000800 */
[----:B------:R-:W-:-:S02]  /*108b0*/  WARPGROUP.DEPBAR.LE gsb0, 0x0 ;  /* 0x00008000000079c5 */ /* 0x000fc40000010000 */
[----:B------:R-:W-:Y:S02]  /*108c0*/  VIADD R152, R160, 0x200 ;  /* 0x00000200a0987836 */ /* 0x000fe40000000000 */
[----:B------:R-:W-:-:S03]  /*108d0*/  IMAD.MOV.U32 R153, RZ, RZ, 0x40000040 ;  /* 0x40000040ff997424 */ /* 0x000fc600078e00ff */
[----:B------:R-:W-:Y:S02]  /*108e0*/  R2UR UR6, R152 ;  /* 0x00000000980672ca */ /* 0x000fe400000e0000 */
[----:B------:R-:W-:Y:S02]  /*108f0*/  R2UR UR7, R153 ;  /* 0x00000000990772ca */ /* 0x000fe400000e0000 */
[----:B-1----:R-:W-:Y:S02]  /*10900*/  F2FP.F16.F32.PACK_AB R152, R164, R163 ;  /* 0x000000a3a498723e */ /* 0x002fe400000000ff */
[----:B--2---:R-:W-:Y:S02]  /*10910*/  F2FP.F16.F32.PACK_AB R153, R157, R159 ;  /* 0x0000009f9d99723e */ /* 0x004fe400000000ff */
[----:B------:R-:W-:Y:S02]  /*10920*/  F2FP.F16.F32.PACK_AB R154, R166, R165 ;  /* 0x000000a5a69a723e */ /* 0x000fe400000000ff */
[----:B------:R-:W-:-:S04]  /*10930*/  F2FP.F16.F32.PACK_AB R155, R162, R158 ;  /* 0x0000009ea29b723e */ /* 0x000fc800000000ff */
[----:B------:R-:W-:-:S06]  /*10940*/  WARPGROUP.ARRIVE ;  /* 0x00000000000079c5 */ /* 0x000fcc0000000000 */
        /* <DEDUP_REMOVED lines=31> */
[----:B---3--:R-:W-:Y:S01]  /*10b40*/  FADD.FTZ R171, R179, R171 ;  /* 0x000000abb3ab7221 */ /* 0x008fe20000010000 */
[----:B----4-:R-:W-:-:S03]  /*10b50*/  FADD.FTZ R170, R3, R170 ;  /* 0x000000aa03aa7221 */ /* 0x010fc60000010000 */
[----:B------:R-:W-:Y:S01]  /*10b60*/  FADD.FTZ R171, R229, R171 ;  /* 0x000000abe5ab7221 */ /* 0x000fe20000010000 */
[----:B0-----:R-:W-:-:S03]  /*10b70*/  FADD.FTZ R170, R175, R170 ;  /* 0x000000aaafaa7221 */ /* 0x001fc60000010000 */
[----:B------:R-:W-:Y:S01]  /*10b80*/  FADD.FTZ R171, R211, R171 ;  /* 0x000000abd3ab7221 */ /* 0x000fe20000010000 */
[----:B------:R-:W-:-:S04]  /*10b90*/  FADD.FTZ R170, R177, R170 ;  /* 0x000000aab1aa7221 */ /* 0x000fc80000010000 */
[----:B------:R-:W-:Y:S01]  /*10ba0*/  FADD.FTZ R0, R178, R170 ;  /* 0x000000aab2007221 */ /* 0x000fe20000010000 */
[----:B------:R-:W-:Y:S02]  /*10bb0*/  WARPGROUP.DEPBAR.LE gsb0, 0x0 ;  /* 0x00008000000079c5 */ /* 0x000fe40000010000 */
[----:B------:R-:W-:Y:S02]  /*10bc0*/  VIADD R152, R160, 0x280 ;  /* 0x00000280a0987836 */ /* 0x000fe40000000000 */
[----:B------:R-:W-:-:S03]  /*10bd0*/  IMAD.MOV.U32 R153, RZ, RZ, 0x40000040 ;  /* 0x40000040ff997424 */ /* 0x000fc600078e00ff */
[----:B------:R-:W-:Y:S02]  /*10be0*/  R2UR UR6, R152 ;  /* 0x00000000980672ca */ /* 0x000fe400000e0000 */
[----:B------:R-:W-:Y:S02]  /*10bf0*/  R2UR UR7, R153 ;  /* 0x00000000990772ca */ /* 0x000fe400000e0000 */
[----:B------:R-:W-:Y:S02]  /*10c00*/  F2FP.F16.F32.PACK_AB R152, R229, R179 ;  /* 0x000000b3e598723e */ /* 0x000fe400000000ff */
[----:B------:R-:W-:Y:S02]  /*10c10*/  F2FP.F16.F32.PACK_AB R153, R175, R3 ;  /* 0x00000003af99723e */ /* 0x000fe400000000ff */
[----:B------:R-:W-:Y:S02]  /*10c20*/  F2FP.F16.F32.PACK_AB R154, R156, R211 ;  /* 0x000000d39c9a723e */ /* 0x000fe400000000ff */
[----:B------:R-:W-:-:S04]  /*10c30*/  F2FP.F16.F32.PACK_AB R155, R178, R177 ;  /* 0x000000b1b29b723e */ /* 0x000fc800000000ff */
[----:B------:R-:W-:-:S06]  /*10c40*/  WARPGROUP.ARRIVE ;  /* 0x00000000000079c5 */ /* 0x000fcc0000000000 */
[----:B------:R-:W-:Y:S01]  /*10c50*/  HGMMA.64x256x16.F32 R24, R152, gdesc[UR4].tnspB, R24, gsb0 ;  /* 0x43e0000498187df0 */ /* 0x000fe20008000818 */
[----:B------:R-:W-:Y:S02]  /*10c60*/  FADD.FTZ R3, R156, R171 ;  /* 0x000000ab9c037221 */ /* 0x000fe40000010000 */
[----:B------:R-:W-:Y:S02]  /*10c70*/  WARPGROUP.DEPBAR.LE gsb0, 0x0 ;  /* 0x00008000000079c5 */ /* 0x000fe40000010000 */
[----:B------:R-:W-:Y:S05]  /*10c80*/  @!P0 BRA `(.L_x_15317) ;  /* 0x0000000000048947 */ /* 0x000fea0003800000 */
[----:B------:R-:W-:Y:S01]  /*10c90*/  BPT.TRAP 0x1 ;  /* 0x000000040000795c */ /* 0x000fe20000300000 */
.L_x_15317:
        /* <DEDUP_REMOVED lines=10> */
.L_x_15307:
[----:B------:R-:W2:Y:S02]  /*10d40*/  LDL R15, [R1+0xb8] ;  /* 0x0000b800010f7983 */ /* 0x000ea40000100800 */
[----:B--2---:R-:W-:-:S13]  /*10d50*/  ISETP.GE.AND P1, PT, R14, R15, PT ;  /* 0x0000000f0e00720c */ /* 0x004fda0003f26270 */
[----:B------:R-:W-:Y:S05]  /*10d60*/  @!P1 BRA `(.L_x_15319) ;  /* 0x0000003000509947 */ /* 0x000fea0003800000 */
[----:B------:R-:W-:Y:S02]  /*10d70*/  IMAD.MOV.U32 R208, RZ, RZ, R176 ;  /* 0x000000ffffd07224 */ /* 0x000fe400078e00b0 */
[----:B------:R-:W-:-:S07]  /*10d80*/  IMAD.MOV.U32 R209, RZ, RZ, R20 ;  /* 0x000000ffffd17224 */ /* 0x000fce00078e0014 */
.L_x_15330:
        /* <DEDUP_REMOVED lines=8> */
.L_x_15320:
[----:B------:R-:W-:Y:S01]  /*10e10*/  IMAD R15, R18, 0x8, R22 ;  /* 0x00000008120f7824 */ /* 0x000fe200078e0216 */
[----:B------:R-:W-:-:S04]  /*10e20*/  SHF.L.U32 R20, R204, 0x1f, RZ ;  /* 0x0000001fcc147819 */ /* 0x000fc800000006ff */
[----:B------:R0:W1:Y:S01]  /*10e30*/  SYNCS.PHASECHK.TRANS64.TRYWAIT P1, [R15+URZ+0x32430], R20 ;  /* 0x032430140f0075a7 */ /* 0x000062000802017f */
[----:B------:R-:W-:Y:S05]  /*10e40*/  @!P0 BRA `(.L_x_15321) ;  /* 0x0000000000048947 */ /* 0x000fea0003800000 */
[----:B------:R-:W-:Y:S01]  /*10e50*/  BPT.TRAP 0x1 ;  /* 0x000000040000795c */ /* 0x000fe20000300000 */
.L_x_15321:
[----:B------:R-:W2:Y:S01]  /*10e60*/  LDL R21, [R1+0x88] ;  /* 0x0000880001157983 */ /* 0x000ea20000100800 */
[----:B------:R-:W-:Y:S02]  /*10e70*/  IMAD.MOV.U32 R157, RZ, RZ, 0x40000040 ;  /* 0x40000040ff9d7424 */ /* 0x000fe400078e00ff */
[----:B--2---:R-:W-:Y:S01]  /*10e80*/  IMAD R156, R18, 0x300, R21 ;  /* 0x00000300129c7824 */ /* 0x004fe200078e0215 */
[----:B-1----:R-:W-:Y:S06]  /*10e90*/  @P1 BRA `(.L_x_15322) ;  /* 0x0000000000081947 */ /* 0x002fec0003800000 */
[----:B------:R-:W1:Y:S02]  /*10ea0*/  SYNCS.PHASECHK.TRANS64.TRYWAIT P1, [R15+URZ+0x32430], R20 ;  /* 0x032430140f0075a7 */ /* 0x000e64000802017f */
[----:B-1----:R-:W-:Y:S05]  /*10eb0*/  @!P1 BRA `(.L_x_15323) ;  /* 0x0000012400b49947 */ /* 0x002fea0003800000 */
.L_x_15322:
[----:B-----5:R2:W-:Y:S04]  /*10ec0*/  STL.64 [R1+0x1f8], R4 ;  /* 0x0001f80401007387 */ /* 0x0205e80000100a00 */
[----:B--2---:R-:W2:Y:S04]  /*10ed0*/  LDL.64 R4, [R1+0x80] ;  /* 0x0000800001047983 */ /* 0x004ea80000100a00 */
[----:B------:R3:W-:Y:S01]  /*10ee0*/  STL.64 [R1+0x1f0], R2 ;  /* 0x0001f00201007387 */ /* 0x0007e20000100a00 */
[----:B------:R-:W-:Y:S05]  /*10ef0*/  WARPSYNC.ALL ;  /* 0x0000000000007948 */ /* 0x000fea0003800000 */
[----:B------:R-:W4:Y:S04]  /*10f00*/  LDL.64 R210, [R1+0x70] ;  /* 0x0000700001d27983 */ /* 0x000f280000100a00 */
[----:B---3--:R-:W3:Y:S01]  /*10f10*/  LDL.64 R2, [R1+0x78] ;  /* 0x0000780001027983 */ /* 0x008ee20000100a00 */
        /* <DEDUP_REMOVED lines=38> */
.L_x_15324:
[----:B------:R2:W3:Y:S01]  /*11180*/  SYNCS.PHASECHK.TRANS64.TRYWAIT P1, [R15+URZ+0x32450], R20 ;  /* 0x032450140f0075a7 */ /* 0x0004e2000802017f */
[----:B------:R-:W-:Y:S05]  /*11190*/  @!P0 BRA `(.L_x_15325) ;  /* 0x0000000000048947 */ /* 0x000fea0003800000 */
[----:B------:R-:W-:Y:S01]  /*111a0*/  BPT.TRAP 0x1 ;  /* 0x000000040000795c */ /* 0x000fe20000300000 */
.L_x_15325:
[----:B---3--:R-:W-:Y:S05]  /*111b0*/  @P1 BRA `(.L_x_15326) ;  /* 0x0000000000081947 */ /* 0x008fea0003800000 */
[----:B------:R-:W3:Y:S02]  /*111c0*/  SYNCS.PHASECHK.TRANS64.TRYWAIT P1, [R15+URZ+0x32450], R20 ;  /* 0x032450140f0075a7 */ /* 0x000ee4000802017f */
[----:B---3--:R-:W-:Y:S05]  /*111d0*/  @!P1 BRA `(.L_x_15327) ;  /* 0x0000012400009947 */ /* 0x008fea0003800000 */
.L_x_15326:
        /* <DEDUP_REMOVED lines=13> */
[----:B------:R-:W-:Y:S01]  /*112b0*/  MOV R211, 0x40000040 ;  /* 0x4000004000d37802 */ /* 0x000fe20000000f00 */
[----:B0-----:R-:W2:Y:S01]  /*112c0*/  LDL.64 R14, [R1+0x40] ;  /* 0x00004000010e7983 */ /* 0x001ea20000100a00 */
[----:B------:R-:W-:-:S03]  /*112d0*/  R2UR UR4, R4 ;  /* 0x00000000040472ca */ /* 0x000fc600000e0000 */
[----:B-1----:R-:W3:Y:S01]  /*112e0*/  LDL.64 R2, [R1+0x58] ;  /* 0x0000580001027983 */ /* 0x002ee20000100a00 */
[----:B------:R-:W-:Y:S01]  /*112f0*/  R2UR UR5, R5 ;  /* 0x00000000050572ca */ /* 0x000fe200000e0000 */
[----:B------:R-:W-:-:S12]  /*11300*/  WARPGROUP.ARRIVE ;  /* 0x00000000000079c5 */ /* 0x000fd80000000000 */
[----:B------:R-:W-:Y:S01]  /*11310*/  HGMMA.64x96x16.F32 R152, gdesc[UR4], R152, gsb0 ;  /* 0x01600000049879f0 */ /* 0x000fe20008000898 */
[----:B------:R-:W-:Y:S02]  /*11320*/  R2UR UR6, R210 ;  /* 0x00000000d20672ca */ /* 0x000fe400000e0000 */
[----:B------:R-:W-:Y:S01]  /*11330*/  R2UR UR7, R211 ;  /* 0x00000000d30772ca */ /* 0x000fe200000e0000 */
[----:B------:R-:W-:Y:S02]  /*11340*/  VIADD R210, R20, 0x4 ;  /* 0x0000000414d27836 */ /* 0x000fe40000000000 */
[----:B------:R-:W-:Y:S01]  /*11350*/  IMAD.MOV.U32 R211, RZ, RZ, 0x40000040 ;  /* 0x40000040ffd37424 */ /* 0x000fe200078e00ff */
[----:B------:R-:W-:Y:S02]  /*11360*/  WARPGROUP.DEPBAR.LE gsb0, 0x0 ;  /* 0x00008000000079c5 */ /* 0x000fe40000010000 */
[----:B------:R-:W-:Y:S01]  /*11370*/  WARPGROUP.ARRIVE ;  /* 0x00000000000079c5 */ /* 0x000fe20000000000 */
[----:B----4-:R-:W-:-:S02]  /*11380*/  R2UR UR4, R22 ;  /* 0x00000000160472ca */ /* 0x010fc400000e0000 */
[----:B------:R-:W-:Y:S02]  /*11390*/  R2UR UR5, R23 ;  /* 0x00000000170572ca */ /* 0x000fe400000e0000 */
        /* <DEDUP_REMOVED lines=29> */
[----:B------:R-:W-:Y:S01]  /*11570*/  MOV R211, 0x40000040 ;  /* 0x4000004000d37802 */ /* 0x000fe20000000f00 */
[----:B------:R0:W5:Y:S07]  /*11580*/  LDL.LU.64 R22, [R1+0x208] ;  /* 0x0002080001167983 */ /* 0x00016e0000300a00 */
[----:B------:R-:W-:Y:S01]  /*11590*/  HGMMA.64x96x16.F32 R152, gdesc[UR4], R152, gsb0 ;  /* 0x01600000049879f0 */ /* 0x000fe20008000898 */
[----:B------:R-:W-:-:S02]  /*115a0*/  R2UR UR6, R210 ;  /* 0x00000000d20672ca */ /* 0x000fc400000e0000 */
[----:B------:R-:W-:Y:S02]  /*115b0*/  R2UR UR7, R211 ;  /* 0x00000000d30772ca */ /* 0x000fe400000e0000 */
[----:B--2---:R-:W-:Y:S02]  /*115c0*/  R2UR UR4, R16 ;  /* 0x00000000100472ca */ /* 0x004fe400000e0000 */
[----:B------:R-:W-:Y:S01]  /*115d0*/  R2UR UR5, R17 ;  /* 0x00000000110572ca */ /* 0x000fe200000e0000 */
[----:B------:R-:W-:Y:S01]  /*115e0*/  VIADD R210, R20, 0x304 ;  /* 0x0000030414d27836 */ /* 0x000fe20000000000 */
[----:B------:R0:W5:Y:S01]  /*115f0*/  LDL.LU.64 R16, [R1+0x200] ;  /* 0x0002000001107983 */ /* 0x0001620000300a00 */
[----:B------:R-:W-:Y:S01]  /*11600*/  IMAD.MOV.U32 R211, RZ, RZ, 0x40000040 ;  /* 0x40000040ffd37424 */ /* 0x000fe200078e00ff */
        /* <DEDUP_REMOVED lines=100> */
.L_x_15328:
[----:B------:R-:W-:Y:S01]  /*11c50*/  FMUL.FTZ R152, R152, UR42 ;  /* 0x0000002a98987c20 */ /* 0x000fe20008410000 */
[----:B------:R-:W-:Y:S01]  /*11c60*/  FMUL.FTZ R153, R153, UR42 ;  /* 0x0000002a99997c20 */ /* 0x000fe20008410000 */
[----:B------:R-:W-:Y:S01]  /*11c70*/  STL [R1+0x1f8], R5 ;  /* 0x0001f80501007387 */ /* 0x000fe20000100800 */
[----:B------:R-:W-:Y:S01]  /*11c80*/  FMUL.FTZ R157, R157, UR42 ;  /* 0x0000002a9d9d7c20 */ /* 0x000fe20008410000 */
[----:B------:R-:W1:Y:S01]  /*11c90*/  MUFU.TANH R20, R152 ;  /* 0x0000009800147308 */ /* 0x000e620000002400 */
[----:B------:R-:W-:Y:S01]  /*11ca0*/  FMUL.FTZ R156, R156, UR42 ;  /* 0x0000002a9c9c7c20 */ /* 0x000fe20008410000 */
[----:B------:R2:W-:Y:S01]  /*11cb0*/  STL [R1+0x1f4], R4 ;  /* 0x0001f40401007387 */ /* 0x0005e20000100800 */
[----:B------:R-:W-:Y:S01]  /*11cc0*/  FMUL.FTZ R161, R161, UR42 ;  /* 0x0000002aa1a17c20 */ /* 0x000fe20008410000 */
[----:B------:R-:W-:Y:S01]  /*11cd0*/  FMUL.FTZ R160, R160, UR42 ;  /* 0x0000002aa0a07c20 */ /* 0x000fe20008410000 */
[----:B------:R-:W-:Y:S01]  /*11ce0*/  FMUL.FTZ R210, R168, UR42 ;  /* 0x0000002aa8d27c20 */ /* 0x000fe20008410000 */
[----:B-----5:R3:W-:Y:S01]  /*11cf0*/  STL [R1+0x1f0], R2 ;  /* 0x0001f00201007387 */ /* 0x0207e20000100800 */
        /* <DEDUP_REMOVED lines=9> */
[----:B--2---:R1:W2:Y:S01]  /*11d90*/  MUFU.TANH R4, R153 ;  /* 0x0000009900047308 */ /* 0x0042a20000002400 */
[----:B----4-:R-:W-:Y:S01]  /*11da0*/  FMUL.FTZ R161, R177, UR42 ;  /* 0x0000002ab1a17c20 */ /* 0x010fe20008410000 */
[----:B------:R-:W-:Y:S01]  /*11db0*/  FMUL.FTZ R159, R159, UR42 ;  /* 0x0000002a9f9f7c20 */ /* 0x000fe20008410000 */
[----:B------:R-:W-:Y:S01]  /*11dc0*/  FMUL.FTZ R155, R155, UR42 ;  /* 0x0000002a9b9b7c20 */ /* 0x000fe20008410000 */
[----:B------:R-:W-:Y:S01]  /*11dd0*/  FMUL.FTZ R158, R158, UR42 ;  /* 0x0000002a9e9e7c20 */ /* 0x000fe20008410000 */
[----:B------:R-:W-:Y:S01]  /*11de0*/  UMOV UR46, UR44 ;  /* 0x0000002c002e7c82 */ /* 0x000fe20008000000 */
[----:B------:R-:W-:Y:S01]  /*11df0*/  FMUL.FTZ R167, R167, UR42 ;  /* 0x0000002aa7a77c20 */ /* 0x000fe20008410000 */
[----:B------:R-:W-:Y:S01]  /*11e00*/  FMUL.FTZ R170, R170, UR42 ;  /* 0x0000002aaaaa7c20 */ /* 0x000fe20008410000 */
[----:B---3--:R3:W-:Y:S01]  /*11e10*/  MUFU.TANH R2, R156 ;  /* 0x0000009c00027308 */ /* 0x0087e20000002400 */
[----:B-1----:R-:W-:-:S02]  /*11e20*/  IMAD.MOV.U32 R153, RZ, RZ, R20 ;  /* 0x000000ffff997224 */ /* 0x002fc400078e0014 */
[----:B------:R-:W-:Y:S01]  /*11e30*/  FMUL.FTZ R171, R171, UR42 ;  /* 0x0000002aabab7c20 */ /* 0x000fe20008410000 */
[----:B0-----:R-:W-:Y:S02]  /*11e40*/  IMAD.MOV.U32 R169, RZ, RZ, R152 ;  /* 0x000000ffffa97224 */ /* 0x001fe400078e0098 */
[----:B------:R-:W-:Y:S01]  /*11e50*/  FMUL.FTZ R152, R173, UR42 ;  /* 0x0000002aad987c20 */ /* 0x000fe20008410000 */
[----:B------:R-:W-:Y:S02]  /*11e60*/  IMAD.MOV.U32 R168, RZ, RZ, R153 ;  /* 0x000000ffffa87224 */ /* 0x000fe400078e0099 */
[----:B------:R-:W-:Y:S01]  /*11e70*/  FMUL.FTZ R153, R176, UR42 ;  /* 0x0000002ab0997c20 */ /* 0x000fe20008410000 */
[----:B------:R-:W-:Y:S01]  /*11e80*/  FMUL.FTZ R178, R178, UR42 ;  /* 0x0000002ab2b27c20 */ /* 0x000fe20008410000 */
[----:B------:R0:W1:Y:S01]  /*11e90*/  MUFU.TANH R20, R157 ;  /* 0x0000009d00147308 */ /* 0x0000620000002400 */
[----:B--2---:R-:W-:Y:S01]  /*11ea0*/  MOV R172, R4 ;  /* 0x0000000400ac7202 */ /* 0x004fe20000000f00 */
[----:B---3--:R-:W-:Y:S01]  /*11eb0*/  FMUL.FTZ R156, R181, UR42 ;  /* 0x0000002ab59c7c20 */ /* 0x008fe20008410000 */
[----:B------:R-:W-:-:S02]  /*11ec0*/  IMAD.MOV.U32 R181, RZ, RZ, R168 ;  /* 0x000000ffffb57224 */ /* 0x000fc400078e00a8 */
[----:B------:R-:W-:-:S03]  /*11ed0*/  FMUL.FTZ R190, R190, UR42 ;  /* 0x0000002abebe7c20 */ /* 0x000fc60008410000 */
[----:B------:R2:W3:Y:S01]  /*11ee0*/  MUFU.TANH R5, R160 ;  /* 0x000000a000057308 */ /* 0x0004e20000002400 */
[----:B0-----:R-:W-:Y:S01]  /*11ef0*/  FMUL.FTZ R157, R184, UR42 ;  /* 0x0000002ab89d7c20 */ /* 0x001fe20008410000 */
[----:B------:R-:W-:-:S06]  /*11f00*/  IMAD.MOV.U32 R184, RZ, RZ, R172 ;  /* 0x000000ffffb87224 */ /* 0x000fcc00078e00ac */
[----:B------:R-:W0:Y:S01]  /*11f10*/  MUFU.TANH R229, R229 ;  /* 0x000000e500e57308 */ /* 0x000e220000002400 */
[----:B-1----:R-:W-:Y:S01]  /*11f20*/  IMAD.MOV.U32 R176, RZ, RZ, R20 ;  /* 0x000000ffffb07224 */ /* 0x002fe200078e0014 */
[----:B------:R-:W-:Y:S01]  /*11f30*/  FMNMX.FTZ R20, R168, R209, !PT ;  /* 0x000000d1a8147209 */ /* 0x000fe20007810000 */
[----:B--2---:R-:W-:Y:S01]  /*11f40*/  FMUL.FTZ R160, R180, UR42 ;  /* 0x0000002ab4a07c20 */ /* 0x004fe20008410000 */
[----:B------:R-:W-:Y:S02]  /*11f50*/  FMUL.FTZ R180, R192, UR42 ;  /* 0x0000002ac0b47c20 */ /* 0x000fe40008410000 */
[----:B------:R-:W-:Y:S01]  /*11f60*/  FMNMX.FTZ R20, R172, R20, !PT ;  /* 0x00000014ac147209 */ /* 0x000fe20007810000 */
[----:B------:R-:W-:Y:S01]  /*11f70*/  FMUL.FTZ R172, R196, UR42 ;  /* 0x0000002ac4ac7c20 */ /* 0x000fe20008410000 */
[----:B------:R-:W1:Y:S01]  /*11f80*/  MUFU.TANH R211, R211 ;  /* 0x000000d300d37308 */ /* 0x000e620000002400 */
[----:B---3--:R-:W-:Y:S01]  /*11f90*/  IMAD.MOV.U32 R173, RZ, RZ, R5 ;  /* 0x000000ffffad7224 */ /* 0x008fe200078e0005 */
[----:B------:R-:W-:Y:S01]  /*11fa0*/  FMNMX.FTZ R20, R2, R20, !PT ;  /* 0x0000001402147209 */ /* 0x000fe20007810000 */
[----:B------:R-:W-:-:S03]  /*11fb0*/  FMUL.FTZ R196, R163, UR42 ;  /* 0x0000002aa3c47c20 */ /* 0x000fc60008410000 */
[----:B------:R-:W-:Y:S02]  /*11fc0*/  FMNMX.FTZ R20, R176, R20, !PT ;  /* 0x00000014b0147209 */ /* 0x000fe40007810000 */
[----:B------:R-:W2:Y:S02]  /*11fd0*/  MUFU.TANH R210, R210 ;  /* 0x000000d200d27308 */ /* 0x000ea40000002400 */
[----:B------:R-:W-:-:S04]  /*11fe0*/  FMNMX.FTZ R20, R173, R20, !PT ;  /* 0x00000014ad147209 */ /* 0x000fc80007810000 */
[----:B------:R-:W-:Y:S02]  /*11ff0*/  FMNMX.FTZ R20, R169, R20, !PT ;  /* 0x00000014a9147209 */ /* 0x000fe40007810000 */
[----:B------:R-:W3:Y:S02]  /*12000*/  MUFU.TANH R165, R165 ;  /* 0x000000a500a57308 */ /* 0x000ee40000002400 */
[----:B0-----:R-:W-:-:S04]  /*12010*/  FMNMX.FTZ R20, R229, R20, !PT ;  /* 0x00000014e5147209 */ /* 0x001fc80007810000 */
[----:B-1----:R-:W-:Y:S02]  /*12020*/  FMNMX.FTZ R20, R211, R20, !PT ;  /* 0x00000014d3147209 */ /* 0x002fe40007810000 */
[----:B------:R-:W0:Y:S02]  /*12030*/  MUFU.TANH R164, R164 ;  /* 0x000000a400a47308 */ /* 0x000e240000002400 */
[----:B--2---:R-:W-:-:S06]  /*12040*/  FMNMX.FTZ R20, R210, R20, !PT ;  /* 0x00000014d2147209 */ /* 0x004fcc0007810000 */
[----:B------:R-:W1:Y:S01]  /*12050*/  MUFU.TANH R152, R152 ;  /* 0x0000009800987308 */ /* 0x000e620000002400 */
[----:B---3--:R-:W-:-:S07]  /*12060*/  FMNMX.FTZ R20, R165, R20, !PT ;  /* 0x00000014a5147209 */ /* 0x008fce0007810000 */
        /* <DEDUP_REMOVED lines=8> */
[----:B------:R0:W3:Y:S01]  /*120f0*/  MUFU.TANH R4, R185 ;  /* 0x000000b900047308 */ /* 0x0000e20000002400 */
[----:B-1----:R-:W-:-:S07]  /*12100*/  FMNMX.FTZ R20, R160, R20, !PT ;  /* 0x00000014a0147209 */ /* 0x002fce0007810000 */
[----:B------:R-:W1:Y:S01]  /*12110*/  MUFU.TANH R157, R157 ;  /* 0x0000009d009d7308 */ /* 0x000e620000002400 */
[----:B--2---:R-:W-:Y:S01]  /*12120*/  FMNMX.FTZ R20, R156, R20, !PT ;  /* 0x000000149c147209 */ /* 0x004fe20007810000 */
[----:B0-----:R-:W-:Y:S01]  /*12130*/  FMUL.FTZ R185, R197, UR42 ;  /* 0x0000002ac5b97c20 */ /* 0x001fe20008410000 */
[----:B------:R-:W-:-:S05]  /*12140*/  FMUL.FTZ R197, R162, UR42 ;  /* 0x0000002aa2c57c20 */ /* 0x000fca0008410000 */
[----:B------:R0:W2:Y:S08]  /*12150*/  MUFU.TANH R5, R188 ;  /* 0x000000bc00057308 */ /* 0x0000b00000002400 */
[----:B------:R-:W4:Y:S01]  /*12160*/  MUFU.TANH R189, R189 ;  /* 0x000000bd00bd7308 */ /* 0x000f220000002400 */
[----:B0-----:R-:W-:Y:S02]  /*12170*/  IMAD.MOV.U32 R188, RZ, RZ, R173 ;  /* 0x000000ffffbc7224 */ /* 0x001fe400078e00ad */
[----:B------:R-:W-:Y:S01]  /*12180*/  FMUL.FTZ R173, R193, UR42 ;  /* 0x0000002ac1ad7c20 */ /* 0x000fe20008410000 */
[----:B---3--:R-:W-:Y:S01]  /*12190*/  IMAD.MOV.U32 R193, RZ, RZ, R4 ;  /* 0x000000ffffc17224 */ /* 0x008fe200078e0004 */
[----:B-1----:R-:W-:-:S03]  /*121a0*/  FMNMX.FTZ R20, R157, R20, !PT ;  /* 0x000000149d147209 */ /* 0x002fc60007810000 */
[----:B------:R-:W0:Y:S01]  /*121b0*/  MUFU.TANH R180, R180 ;  /* 0x000000b400b47308 */ /* 0x000e220000002400 */
[----:B--2---:R-:W-:Y:S01]  /*121c0*/  IMAD.MOV.U32 R192, RZ, RZ, R5 ;  /* 0x000000ffffc07224 */ /* 0x004fe200078e0005 */
[----:B------:R-:W-:-:S03]  /*121d0*/  FMNMX.FTZ R20, R193, R20, !PT ;  /* 0x00000014c1147209 */ /* 0x000fc60007810000 */
[----:B------:R-:W-:Y:S01]  /*121e0*/  IMAD.MOV.U32 R162, RZ, RZ, R192 ;  /* 0x000000ffffa27224 */ /* 0x000fe200078e00c0 */
[----:B------:R-:W-:Y:S01]  /*121f0*/  FMNMX.FTZ R20, R192, R20, !PT ;  /* 0x00000014c0147209 */ /* 0x000fe20007810000 */
[----:B------:R-:W-:Y:S01]  /*12200*/  FMUL.FTZ R192, R166, UR42 ;  /* 0x0000002aa6c07c20 */ /* 0x000fe20008410000 */
[----:B------:R-:W1:Y:S02]  /*12210*/  MUFU.TANH R173, R173 ;  /* 0x000000ad00ad7308 */ /* 0x000e640000002400 */
[----:B----4-:R-:W-:-:S06]  /*12220*/  FMNMX.FTZ R20, R189, R20, !PT ;  /* 0x00000014bd147209 */ /* 0x010fcc0007810000 */
[----:B------:R-:W2:Y:S01]  /*12230*/  MUFU.TANH R172, R172 ;  /* 0x000000ac00ac7308 */ /* 0x000ea20000002400 */
[----:B0-----:R-:W-:-:S07]  /*12240*/  FMNMX.FTZ R20, R180, R20, !PT ;  /* 0x00000014b4147209 */ /* 0x001fce0007810000 */
[----:B------:R-:W0:Y:S01]  /*12250*/  MUFU.TANH R185, R185 ;  /* 0x000000b900b97308 */ /* 0x000e220000002400 */
[----:B-1----:R-:W-:-:S07]  /*12260*/  FMNMX.FTZ R20, R173, R20, !PT ;  /* 0x00000014ad147209 */ /* 0x002fce0007810000 */
[----:B------:R-:W-:Y:S01]  /*12270*/  MUFU.TANH R5, R154 ;  /* 0x0000009a00057308 */ /* 0x000fe20000002400 */
[----:B--2---:R-:W-:-:S07]  /*12280*/  FMNMX.FTZ R20, R172, R20, !PT ;  /* 0x00000014ac147209 */ /* 0x004fce0007810000 */
[----:B------:R1:W2:Y:S01]  /*12290*/  MUFU.TANH R177, R159 ;  /* 0x0000009f00b17308 */ /* 0x0002a20000002400 */
[----:B0-----:R-:W-:-:S05]  /*122a0*/  FMNMX.FTZ R20, R185, R20, !PT ;  /* 0x00000014b9147209 */ /* 0x001fca0007810000 */
[----:B------:R-:W0:Y:S02]  /*122b0*/  SHFL.BFLY PT, R168, R20, 0x2, 0x1f ;  /* 0x0c401f0014a87f89 */ /* 0x000e2400000e0000 */
[----:B------:R3:W4:Y:S01]  /*122c0*/  MUFU.TANH R4, R155 ;  /* 0x0000009b00047308 */ /* 0x0007220000002400 */
[----:B-1----:R-:W-:-:S07]  /*122d0*/  IMAD.MOV.U32 R159, RZ, RZ, R193 ;  /* 0x000000ffff9f7224 */ /* 0x002fce00078e00c1 */
[----:B------:R-:W-:Y:S08]  /*122e0*/  MUFU.TANH R197, R197 ;  /* 0x000000c500c57308 */ /* 0x000ff00000002400 */
[----:B------:R1:W-:Y:S01]  /*122f0*/  MUFU.TANH R193, R170 ;  /* 0x000000aa00c17308 */ /* 0x0003e20000002400 */
[----:B0-----:R-:W-:Y:S02]  /*12300*/  FMNMX.FTZ R20, R20, R168, !PT ;  /* 0x000000a814147209 */ /* 0x001fe40007810000 */
[----:B------:R-:W-:-:S05]  /*12310*/  MOV R168, R2 ;  /* 0x0000000200a87202 */ /* 0x000fca0000000f00 */
[----:B------:R-:W-:Y:S01]  /*12320*/  MUFU.TANH R196, R196 ;  /* 0x000000c400c47308 */ /* 0x000fe20000002400 */
[----:B------:R-:W0:Y:S07]  /*12330*/  SHFL.BFLY PT, R154, R20, 0x1, 0x1f ;  /* 0x0c201f00149a7f89 */ /* 0x000e2e00000e0000 */
[----:B------:R-:W4:Y:S08]  /*12340*/  MUFU.TANH R2, R158 ;  /* 0x0000009e00027308 */ /* 0x000f300000002400 */
[----:B------:R4:W4:Y:S08]  /*12350*/  MUFU.TANH R158, R167 ;  /* 0x000000a7009e7308 */ /* 0x0009300000002400 */
[----:B------:R-:W-:Y:S01]  /*12360*/  MUFU.TANH R192, R192 ;  /* 0x000000c000c07308 */ /* 0x000fe20000002400 */
[----:B0-----:R-:W-:-:S05]  /*12370*/  FMNMX.FTZ R20, R20, R154, !PT ;  /* 0x0000009a14147209 */ /* 0x001fca0007810000 */
[C---:B---3--:R-:W-:Y:S01]  /*12380*/  FADD.FTZ R155, -R20.reuse, R209 ;  /* 0x000000d1149b7221 */ /* 0x048fe20000010100 */
[----:B--2---:R-:W-:Y:S02]  /*12390*/  IMAD.MOV.U32 R209, RZ, RZ, R177 ;  /* 0x000000ffffd17224 */ /* 0x004fe400078e00b1 */
[----:B------:R-:W-:Y:S01]  /*123a0*/  FMUL.FTZ R177, R20, UR46 ;  /* 0x0000002e14b17c20 */ /* 0x000fe20008410000 */
[----:B------:R-:W-:Y:S01]  /*123b0*/  MUFU.TANH R178, R178 ;  /* 0x000000b200b27308 */ /* 0x000fe20000002400 */
[----:B------:R-:W-:Y:S02]  /*123c0*/  FMUL.FTZ R155, R155, UR46 ;  /* 0x0000002e9b9b7c20 */ /* 0x000fe40008410000 */
[--C-:B------:R-:W-:Y:S01]  /*123d0*/  FFMA.FTZ R181, R181, UR46, -R177.reuse ;  /* 0x0000002eb5b57c23 */ /* 0x100fe200080108b1 */
[--C-:B------:R-:W-:Y:S01]  /*123e0*/  FFMA.FTZ R184, R184, UR46, -R177.reuse ;  /* 0x0000002eb8b87c23 */ /* 0x100fe200080108b1 */
[--C-:B------:R-:W-:Y:S01]  /*123f0*/  FFMA.FTZ R166, R152, UR46, -R177.reuse ;  /* 0x0000002e98a67c23 */ /* 0x100fe200080108b1 */
[--C-:B------:R-:W-:Y:S01]  /*12400*/  FFMA.FTZ R163, R153, UR46, -R177.reuse ;  /* 0x0000002e99a37c23 */ /* 0x100fe200080108b1 */
[----:B------:R-:W-:Y:S01]  /*12410*/  FMNMX.FTZ R153, R5, R208, !PT ;  /* 0x000000d005997209 */ /* 0x000fe20007810000 */
[----:B------:R-:W-:Y:S01]  /*12420*/  MUFU.EX2 R155, R155 ;  /* 0x0000009b009b7308 */ /* 0x000fe20000000800 */
[--C-:B------:R-:W-:Y:S01]  /*12430*/  FFMA.FTZ R154, R168, UR46, -R177.reuse ;  /* 0x0000002ea89a7c23 */ /* 0x100fe200080108b1 */
[----:B-1----:R-:W-:Y:S01]  /*12440*/  FFMA.FTZ R170, R211, UR46, -R177 ;  /* 0x0000002ed3aa7c23 */ /* 0x002fe200080108b1 */
[----:B----4-:R-:W-:Y:S01]  /*12450*/  FMNMX.FTZ R153, R4, R153, !PT ;  /* 0x0000009904997209 */ /* 0x010fe20007810000 */
[----:B------:R-:W-:-:S02]  /*12460*/  IMAD.MOV.U32 R211, RZ, RZ, R162 ;  /* 0x000000ffffd37224 */ /* 0x000fc400078e00a2 */
[--C-:B------:R-:W-:Y:S01]  /*12470*/  FFMA.FTZ R167, R210, UR46, -R177.reuse ;  /* 0x0000002ed2a77c23 */ /* 0x100fe200080108b1 */
[----:B------:R-:W-:Y:S01]  /*12480*/  FFMA.FTZ R176, R176, UR46, -R177 ;  /* 0x0000002eb0b07c23 */ /* 0x000fe200080108b1 */
[----:B------:R-:W-:Y:S01]  /*12490*/  FMNMX.FTZ R153, R2, R153, !PT ;  /* 0x0000009902997209 */ /* 0x000fe20007810000 */
[----:B------:R-:W0:Y:S01]  /*124a0*/  MUFU.EX2 R152, R181 ;  /* 0x000000b500987308 */ /* 0x000e220000000800 */
[----:B------:R-:W-:Y:S02]  /*124b0*/  IMAD.MOV.U32 R210, RZ, RZ, R159 ;  /* 0x000000ffffd27224 */ /* 0x000fe400078e009f */
[--C-:B------:R-:W-:Y:S01]  /*124c0*/  FFMA.FTZ R162, R156, UR46, -R177.reuse ;  /* 0x0000002e9ca27c23 */ /* 0x100fe200080108b1 */
[--C-:B------:R-:W-:Y:S01]  /*124d0*/  FFMA.FTZ R156, R211, UR46, -R177.reuse ;  /* 0x0000002ed39c7c23 */ /* 0x100fe200080108b1 */
[--C-:B------:R-:W-:Y:S01]  /*124e0*/  FFMA.FTZ R159, R157, UR46, -R177.reuse ;  /* 0x0000002e9d9f7c23 */ /* 0x100fe200080108b1 */
[----:B------:R-:W-:Y:S01]  /*124f0*/  IMAD.MOV.U32 R211, RZ, RZ, R158 ;  /* 0x000000ffffd37224 */ /* 0x000fe200078e009e */
[----:B------:R-:W-:Y:S01]  /*12500*/  FMNMX.FTZ R153, R209, R153, !PT ;  /* 0x00000099d1997209 */ /* 0x000fe20007810000 */
        /* <DEDUP_REMOVED lines=14> */
[----:B------:R-:W-:Y:S01]  /*125f0*/  FFMA.FTZ R177, R185, UR46, -R177 ;  /* 0x0000002eb9b17c23 */ /* 0x000fe200080108b1 */
[----:B------:R-:W-:-:S02]  /*12600*/  IMAD.MOV.U32 R210, RZ, RZ, R193 ;  /* 0x000000ffffd27224 */ /* 0x000fc400078e00c1 */
[----:B0-----:R-:W-:Y:S01]  /*12610*/  FFMA.FTZ R3, R155, R3, R152 ;  /* 0x000000039b037223 */ /* 0x001fe20000010098 */
[----:B------:R-:W0:Y:S01]  /*12620*/  MUFU.TANH R185, R171 ;  /* 0x000000ab00b97308 */ /* 0x000e220000002400 */
[----:B------:R-:W-:Y:S01]  /*12630*/  FMNMX.FTZ R153, R197, R153, !PT ;  /* 0x00000099c5997209 */ /* 0x000fe20007810000 */
[----:B------:R-:W-:Y:S01]  /*12640*/  FMUL.FTZ R193, R174, UR42 ;  /* 0x0000002aaec17c20 */ /* 0x000fe20008410000 */
[C---:B-1----:R-:W-:Y:S01]  /*12650*/  FADD.FTZ R3, R184.reuse, R3 ;  /* 0x00000003b8037221 */ /* 0x042fe20000010000 */
[----:B------:R-:W-:Y:S01]  /*12660*/  F2FP.F16.F32.PACK_AB R152, R184, R152 ;  /* 0x00000098b898723e */ /* 0x000fe200000000ff */
[----:B------:R-:W-:Y:S01]  /*12670*/  FMUL.FTZ R184, R175, UR42 ;  /* 0x0000002aafb87c20 */ /* 0x000fe20008410000 */
[----:B------:R-:W-:Y:S01]  /*12680*/  FMNMX.FTZ R153, R196, R153, !PT ;  /* 0x00000099c4997209 */ /* 0x000fe20007810000 */
[----:B------:R-:W-:Y:S01]  /*12690*/  FMUL.FTZ R189, R179, UR42 ;  /* 0x0000002ab3bd7c20 */ /* 0x000fe20008410000 */
[----:B------:R-:W1:Y:S01]  /*126a0*/  MUFU.EX2 R176, R176 ;  /* 0x000000b000b07308 */ /* 0x000e620000000800 */
[----:B--2---:R-:W-:Y:S01]  /*126b0*/  FADD.FTZ R3, R154, R3 ;  /* 0x000000039a037221 */ /* 0x004fe20000010000 */
[----:B------:R-:W-:Y:S01]  /*126c0*/  FMNMX.FTZ R153, R192, R153, !PT ;  /* 0x00000099c0997209 */ /* 0x000fe20007810000 */
[----:B------:R-:W-:Y:S01]  /*126d0*/  FMUL.FTZ R175, R183, UR42 ;  /* 0x0000002ab7af7c20 */ /* 0x000fe20008410000 */
[----:B------:R-:W-:Y:S01]  /*126e0*/  FMUL.FTZ R183, R187, UR42 ;  /* 0x0000002abbb77c20 */ /* 0x000fe20008410000 */
[----:B------:R-:W-:Y:S01]  /*126f0*/  FMUL.FTZ R229, R194, UR42 ;  /* 0x0000002ac2e57c20 */ /* 0x000fe20008410000 */
[----:B------:R-:W-:Y:S01]  /*12700*/  FMNMX.FTZ R153, R211, R153, !PT ;  /* 0x00000099d3997209 */ /* 0x000fe20007810000 */
[----:B------:R-:W-:Y:S01]  /*12710*/  FMUL.FTZ R179, R198, UR42 ;  /* 0x0000002ac6b37c20 */ /* 0x000fe20008410000 */
[----:B------:R-:W2:Y:S01]  /*12720*/  MUFU.TANH R193, R193 ;  /* 0x000000c100c17308 */ /* 0x000ea20000002400 */
[----:B0-----:R-:W-:Y:S01]  /*12730*/  MOV R187, R185 ;  /* 0x000000b900bb7202 */ /* 0x001fe20000000f00 */
[----:B------:R-:W-:Y:S01]  /*12740*/  FMUL.FTZ R185, R191, UR42 ;  /* 0x0000002abfb97c20 */ /* 0x000fe20008410000 */
[----:B------:R-:W-:Y:S01]  /*12750*/  FMNMX.FTZ R153, R210, R153, !PT ;  /* 0x00000099d2997209 */ /* 0x000fe20007810000 */
[----:B------:R-:W-:-:S02]  /*12760*/  IMAD.MOV.U32 R191, RZ, RZ, R211 ;  /* 0x000000ffffbf7224 */ /* 0x000fc400078e00d3 */
[----:B------:R-:W-:Y:S01]  /*12770*/  FMUL.FTZ R211, R195, UR42 ;  /* 0x0000002ac3d37c20 */ /* 0x000fe20008410000 */
[----:B------:R-:W-:Y:S01]  /*12780*/  IMAD.MOV.U32 R194, RZ, RZ, R209 ;  /* 0x000000ffffc27224 */ /* 0x000fe200078e00d1 */
[----:B------:R-:W-:Y:S01]  /*12790*/  FMNMX.FTZ R153, R187, R153, !PT ;  /* 0x00000099bb997209 */ /* 0x000fe20007810000 */
[----:B------:R-:W0:Y:S01]  /*127a0*/  MUFU.TANH R184, R184 ;  /* 0x000000b800b87308 */ /* 0x000e220000002400 */
[----:B-1----:R-:W-:Y:S01]  /*127b0*/  FADD.FTZ R171, R176, R3 ;  /* 0x00000003b0ab7221 */ /* 0x002fe20000010000 */
[----:B------:R-:W-:Y:S01]  /*127c0*/  FMUL.FTZ R3, R182, UR42 ;  /* 0x0000002ab6037c20 */ /* 0x000fe20008410000 */
[----:B------:R-:W-:Y:S01]  /*127d0*/  FMUL.FTZ R182, R186, UR42 ;  /* 0x0000002abab67c20 */ /* 0x000fe20008410000 */
[----:B------:R-:W-:-:S04]  /*127e0*/  F2FP.F16.F32.PACK_AB R154, R176, R154 ;  /* 0x0000009ab09a723e */ /* 0x000fc800000000ff */
[----:B------:R-:W1:Y:S01]  /*127f0*/  MUFU.TANH R189, R189 ;  /* 0x000000bd00bd7308 */ /* 0x000e620000002400 */
[----:B--2---:R-:W-:-:S07]  /*12800*/  FMNMX.FTZ R153, R193, R153, !PT ;  /* 0x00000099c1997209 */ /* 0x004fce0007810000 */
[----:B------:R-:W2:Y:S01]  /*12810*/  MUFU.TANH R3, R3 ;  /* 0x0000000300037308 */ /* 0x000ea20000002400 */
[----:B0-----:R-:W-:-:S04]  /*12820*/  FMNMX.FTZ R153, R184, R153, !PT ;  /* 0x00000099b8997209 */ /* 0x001fc80007810000 */
[----:B------:R-:W-:-:S03]  /*12830*/  FMNMX.FTZ R153, R178, R153, !PT ;  /* 0x00000099b2997209 */ /* 0x000fc60007810000 */
        /* <DEDUP_REMOVED lines=9> */
[----:B0-----:R-:W-:Y:S01]  /*128d0*/  IMAD.MOV.U32 R190, RZ, RZ, R210 ;  /* 0x000000ffffbe7224 */ /* 0x001fe200078e00d2 */
[----:B--2---:R-:W-:Y:S01]  /*128e0*/  FMNMX.FTZ R153, R183, R153, !PT ;  /* 0x00000099b7997209 */ /* 0x004fe20007810000 */
[----:B------:R-:W-:-:S05]  /*128f0*/  FMUL.FTZ R210, R199, UR42 ;  /* 0x0000002ac7d27c20 */ /* 0x000fca0008410000 */
[----:B------:R-:W0:Y:S01]  /*12900*/  MUFU.TANH R229, R229 ;  /* 0x000000e500e57308 */ /* 0x000e220000002400 */
[----:B---3--:R-:W-:-:S07]  /*12910*/  FMNMX.FTZ R153, R186, R153, !PT ;  /* 0x00000099ba997209 */ /* 0x008fce0007810000 */
[----:B------:R-:W2:Y:S01]  /*12920*/  MUFU.TANH R211, R211 ;  /* 0x000000d300d37308 */ /* 0x000ea20000002400 */
[----:B-1----:R-:W-:-:S07]  /*12930*/  FMNMX.FTZ R153, R185, R153, !PT ;  /* 0x00000099b9997209 */ /* 0x002fce0007810000 */
[----:B------:R-:W1:Y:S01]  /*12940*/  MUFU.TANH R179, R179 ;  /* 0x000000b300b37308 */ /* 0x000e620000002400 */
[----:B0-----:R-:W-:-:S07]  /*12950*/  FMNMX.FTZ R153, R229, R153, !PT ;  /* 0x00000099e5997209 */ /* 0x001fce0007810000 */
[----:B------:R-:W0:Y:S01]  /*12960*/  MUFU.TANH R210, R210 ;  /* 0x000000d200d27308 */ /* 0x000e220000002400 */
[----:B--2---:R-:W-:-:S04]  /*12970*/  FMNMX.FTZ R153, R211, R153, !PT ;  /* 0x00000099d3997209 */ /* 0x004fc80007810000 */
[----:B-1----:R-:W-:-:S04]  /*12980*/  FMNMX.FTZ R153, R179, R153, !PT ;  /* 0x00000099b3997209 */ /* 0x002fc80007810000 */
[----:B0-----:R-:W-:-:S05]  /*12990*/  FMNMX.FTZ R153, R210, R153, !PT ;  /* 0x00000099d2997209 */ /* 0x001fca0007810000 */
[----:B------:R-:W0:Y:S02]  /*129a0*/  SHFL.BFLY PT, R174, R153, 0x2, 0x1f ;  /* 0x0c401f0099ae7f89 */ /* 0x000e2400000e0000 */
[----:B0-----:R-:W-:-:S05]  /*129b0*/  FMNMX.FTZ R174, R153, R174, !PT ;  /* 0x000000ae99ae7209 */ /* 0x001fca0007810000 */
[----:B------:R-:W0:Y:S02]  /*129c0*/  SHFL.BFLY PT, R176, R174, 0x1, 0x1f ;  /* 0x0c201f00aeb07f89 */ /* 0x000e2400000e0000 */
[----:B0-----:R-:W-:-:S05]  /*129d0*/  FMNMX.FTZ R176, R174, R176, !PT ;  /* 0x000000b0aeb07209 */ /* 0x001fca0007810000 */
[C---:B------:R-:W-:Y:S01]  /*129e0*/  FMUL.FTZ R181, R176.reuse, UR46 ;  /* 0x0000002eb0b57c20 */ /* 0x040fe20008410000 */
[----:B------:R-:W-:-:S03]  /*129f0*/  FADD.FTZ R208, -R176, R208 ;  /* 0x000000d0b0d07221 */ /* 0x000fc60000010100 */
[--C-:B------:R-:W-:Y:S01]  /*12a00*/  FFMA.FTZ R198, R194, UR46, -R181.reuse ;  /* 0x0000002ec2c67c23 */ /* 0x100fe200080108b5 */
[--C-:B------:R-:W-:Y:S01]  /*12a10*/  FFMA.FTZ R194, R187, UR46, -R181.reuse ;  /* 0x0000002ebbc27c23 */ /* 0x100fe200080108b5 */
[--C-:B------:R-:W-:Y:S01]  /*12a20*/  FFMA.FTZ R187, R178, UR46, -R181.reuse ;  /* 0x0000002eb2bb7c23 */ /* 0x100fe200080108b5 */
[--C-:B------:R-:W-:Y:S01]  /*12a30*/  FFMA.FTZ R178, R211, UR46, -R181.reuse ;  /* 0x0000002ed3b27c23 */ /* 0x100fe200080108b5 */
[--C-:B------:R-:W-:Y:S01]  /*12a40*/  FFMA.FTZ R199, R191, UR46, -R181.reuse ;  /* 0x0000002ebfc77c23 */ /* 0x100fe200080108b5 */
[----:B------:R-:W0:Y:S01]  /*12a50*/  S2R R211, SR_TID.X ;  /* 0x0000000000d37919 */ /* 0x000e220000002100 */
[----:B------:R-:W-:Y:S01]  /*12a60*/  FMUL.FTZ R208, R208, UR46 ;  /* 0x0000002ed0d07c20 */ /* 0x000fe20008410000 */
[--C-:B------:R-:W-:Y:S01]  /*12a70*/  FFMA.FTZ R153, R5, UR46, -R181.reuse ;  /* 0x0000002e05997c23 */ /* 0x100fe200080108b5 */
[--C-:B------:R-:W-:Y:S01]  /*12a80*/  FFMA.FTZ R191, R184, UR46, -R181.reuse ;  /* 0x0000002eb8bf7c23 */ /* 0x100fe200080108b5 */
[----:B------:R-:W-:Y:S02]  /*12a90*/  IMAD.MOV.U32 R184, RZ, RZ, R186 ;  /* 0x000000ffffb87224 */ /* 0x000fe400078e00ba */
        /* <DEDUP_REMOVED lines=18> */
[----:B------:R-:W-:-:S02]  /*12bc0*/  VIADD R175, R15, 0x32440 ;  /* 0x000324400faf7836 */ /* 0x000fc40000000000 */
[-C--:B------:R-:W-:Y:S01]  /*12bd0*/  FMUL.FTZ R24, R24, R155.reuse ;  /* 0x0000009b18187220 */ /* 0x080fe20000410000 */
[----:B------:R-:W-:Y:S02]  /*12be0*/  IMAD.U32 R210, RZ, RZ, UR37 ;  /* 0x00000025ffd27e24 */ /* 0x000fe4000f8e00ff */
[-C--:B------:R-:W-:Y:S01]  /*12bf0*/  FMUL.FTZ R25, R25, R155.reuse ;  /* 0x0000009b19197220 */ /* 0x080fe20000410000 */
[-C--:B------:R-:W-:Y:S01]  /*12c00*/  FMUL.FTZ R28, R28, R155.reuse ;  /* 0x0000009b1c1c7220 */ /* 0x080fe20000410000 */
[-C--:B------:R-:W-:Y:S01]  /*12c10*/  FMUL.FTZ R29, R29, R155.reuse ;  /* 0x0000009b1d1d7220 */ /* 0x080fe20000410000 */
[----:B------:R-:W1:Y:S01]  /*12c20*/  MUFU.EX2 R153, R153 ;  /* 0x0000009900997308 */ /* 0x000e620000000800 */
[----:B------:R-:W-:Y:S01]  /*12c30*/  PRMT R175, R210, 0x654, R175 ;  /* 0x00000654d2af7816 */ /* 0x000fe200000000af */
[-C--:B------:R-:W-:Y:S01]  /*12c40*/  FMUL.FTZ R32, R32, R155.reuse ;  /* 0x0000009b20207220 */ /* 0x080fe20000410000 */
[----:B0-----:R-:W-:Y:S01]  /*12c50*/  SHF.R.U32.HI R211, RZ, 0x7, R211 ;  /* 0x00000007ffd37819 */ /* 0x001fe200000116d3 */
        /* <DEDUP_REMOVED lines=61> */
[----:B------:R2:W-:Y:S01]  /*13030*/  SYNCS.ARRIVE.TRANS64.RED.A1T0 RZ, [R175+URZ], RZ ;  /* 0x000000ffafff79a7 */ /* 0x0005e2000810043f */
[----:B-1----:R-:W-:Y:S01]  /*13040*/  FFMA.FTZ R0, R208, R0, R153 ;  /* 0x00000000d0007223 */ /* 0x002fe20000010099 */
[----:B------:R-:W-:Y:S01]  /*13050*/  MUFU.EX2 R198, R198 ;  /* 0x000000c600c67308 */ /* 0x000fe20000000800 */
[----:B------:R1:W5:Y:S01]  /*13060*/  LDL.LU R5, [R1+0x1f8] ;  /* 0x0001f80001057983 */ /* 0x0003620000300800 */
[----:B--2---:R-:W-:Y:S01]  /*13070*/  MOV R175, 0x40000040 ;  /* 0x4000004000af7802 */ /* 0x004fe20000000f00 */
[C---:B0-----:R-:W-:Y:S01]  /*13080*/  FADD.FTZ R0, R174.reuse, R0 ;  /* 0x00000000ae007221 */ /* 0x041fe20000010000 */
[----:B------:R-:W-:Y:S01]  /*13090*/  F2FP.F16.F32.PACK_AB R153, R174, R153 ;  /* 0x00000099ae99723e */ /* 0x000fe200000000ff */
[-C--:B------:R-:W-:Y:S01]  /*130a0*/  FMUL.FTZ R26, R26, R208.reuse ;  /* 0x000000d01a1a7220 */ /* 0x080fe20000410000 */
[----:B------:R-:W-:Y:S01]  /*130b0*/  R2UR UR7, R175 ;  /* 0x00000000af0772ca */ /* 0x000fe200000e0000 */
[----:B------:R-:W-:Y:S01]  /*130c0*/  FMUL.FTZ R27, R27, R208 ;  /* 0x000000d01b1b7220 */ /* 0x000fe20000410000 */
[----:B------:R-:W0:Y:S01]  /*130d0*/  MUFU.EX2 R175, R209 ;  /* 0x000000d100af7308 */ /* 0x000e220000000800 */
[----:B------:R0:W-:Y:S01]  /*130e0*/  BAR.SYNC.DEFER_BLOCKING R155, 0x100 ;  /* 0x0004009b0000751d */ /* 0x0001e20000010000 */
[----:B------:R-:W-:-:S04]  /*130f0*/  IMAD.MOV.U32 R174, RZ, RZ, 0xc00 ;  /* 0x00000c00ffae7424 */ /* 0x000fc800078e00ff */
        /* <DEDUP_REMOVED lines=66> */
[----:B------:R1:W5:Y:S03]  /*13520*/  LDL.LU R4, [R1+0x1f4] ;  /* 0x0001f40001047983 */ /* 0x0003660000300800 */
[----:B------:R-:W-:Y:S01]  /*13530*/  WARPGROUP.ARRIVE ;  /* 0x00000000000079c5 */ /* 0x000fe20000000000 */
[----:B------:R1:W5:Y:S01]  /*13540*/  LDL.LU R2, [R1+0x1f0] ;  /* 0x0001f00001027983 */ /* 0x0003620000300800 */
[----:B------:R-:W-:-:S02]  /*13550*/  FADD.FTZ R0, R175, R0 ;  /* 0x00000000af007221 */ /* 0x000fc40000010000 */
[----:B------:R-:W-:Y:S02]  /*13560*/  MUFU.EX2 R170, R170 ;  /* 0x000000aa00aa7308 */ /* 0x000fe40000000800 */
[----:B------:R-:W-:Y:S01]  /*13570*/  HGMMA.64x256x16.F32 R24, R152, gdesc[UR4].tnspB, R24, gsb0 ;  /* 0x43e0000498187df0 */ /* 0x000fe20008000818 */
[----:B------:R-:W-:-:S05]  /*13580*/  FADD.FTZ R0, R198, R0 ;  /* 0x00000000c6007221 */ /* 0x000fca0000010000 */
[----:B------:R-:W0:Y:S08]  /*13590*/  MUFU.EX2 R197, R197 ;  /* 0x000000c500c57308 */ /* 0x000e300000000800 */
[----:B------:R-:W2:Y:S08]  /*135a0*/  MUFU.EX2 R196, R196 ;  /* 0x000000c400c47308 */ /* 0x000eb00000000800 */
[----:B------:R-:W3:Y:S01]  /*135b0*/  MUFU.EX2 R192, R192 ;  /* 0x000000c000c07308 */ /* 0x000ee20000000800 */
[----:B0-----:R-:W-:-:S07]  /*135c0*/  FADD.FTZ R0, R197, R0 ;  /* 0x00000000c5007221 */ /* 0x001fce0000010000 */
[----:B------:R-:W-:Y:S01]  /*135d0*/  MUFU.EX2 R167, R167 ;  /* 0x000000a700a77308 */ /* 0x000fe20000000800 */
[----:B--2---:R-:W-:-:S07]  /*135e0*/  FADD.FTZ R0, R196, R0 ;  /* 0x00000000c4007221 */ /* 0x004fce0000010000 */
[----:B------:R-:W-:Y:S01]  /*135f0*/  MUFU.EX2 R166, R166 ;  /* 0x000000a600a67308 */ /* 0x000fe20000000800 */
[----:B---3--:R-:W-:-:S07]  /*13600*/  FADD.FTZ R0, R192, R0 ;  /* 0x00000000c0007221 */ /* 0x008fce0000010000 */
        /* <DEDUP_REMOVED lines=20> */
[----:B------:R-:W0:Y:S02]  /*13750*/  MUFU.EX2 R181, R181 ;  /* 0x000000b500b57308 */ /* 0x000e240000000800 */
[----:B0-----:R-:W-:Y:S01]  /*13760*/  F2FP.F16.F32.PACK_AB R175, R181, R179 ;  /* 0x000000b3b5af723e */ /* 0x001fe200000000ff */
[----:B------:R-:W-:-:S05]  /*13770*/  WARPGROUP.DEPBAR.LE gsb0, 0x0 ;  /* 0x00008000000079c5 */ /* 0x000fca0000010000 */
[----:B------:R-:W0:Y:S01]  /*13780*/  MUFU.EX2 R154, R188 ;  /* 0x000000bc009a7308 */ /* 0x000e220000000800 */
[----:B------:R-:W-:Y:S02]  /*13790*/  VIADD R152, R174, 0x80 ;  /* 0x00000080ae987836 */ /* 0x000fe40000000000 */
[----:B------:R-:W-:-:S03]  /*137a0*/  IMAD.MOV.U32 R153, RZ, RZ, 0x40000040 ;  /* 0x40000040ff997424 */ /* 0x000fc600078e00ff */
[----:B------:R-:W-:Y:S01]  /*137b0*/  R2UR UR6, R152 ;  /* 0x00000000980672ca */ /* 0x000fe200000e0000 */
[----:B------:R-:W-:Y:S01]  /*137c0*/  VIADD R152, R174, 0x100 ;  /* 0x00000100ae987836 */ /* 0x000fe20000000000 */
[----:B------:R2:W3:Y:S01]  /*137d0*/  MUFU.EX2 R155, R168 ;  /* 0x000000a8009b7308 */ /* 0x0004e20000000800 */
[----:B------:R-:W-:Y:S01]  /*137e0*/  R2UR UR7, R153 ;  /* 0x00000000990772ca */ /* 0x000fe200000e0000 */
[----:B------:R-:W-:-:S06]  /*137f0*/  IMAD.MOV.U32 R153, RZ, RZ, 0x40000040 ;  /* 0x40000040ff997424 */ /* 0x000fcc00078e00ff */
[----:B------:R3:W4:Y:S01]  /*13800*/  MUFU.EX2 R188, R199 ;  /* 0x000000c700bc7308 */ /* 0x0007220000000800 */
[----:B0-----:R-:W-:Y:S01]  /*13810*/  FADD.FTZ R171, R154, R171 ;  /* 0x000000ab9aab7221 */ /* 0x001fe20000010000 */
[----:B--2---:R-:W-:-:S03]  /*13820*/  F2FP.F16.F32.PACK_AB R168, R169, R154 ;  /* 0x0000009aa9a8723e */ /* 0x004fc600000000ff */
[----:B------:R-:W-:Y:S01]  /*13830*/  FADD.FTZ R171, R169, R171 ;  /* 0x000000aba9ab7221 */ /* 0x000fe20000010000 */
[----:B------:R-:W-:Y:S02]  /*13840*/  F2FP.F16.F32.PACK_AB R169, R196, R197 ;  /* 0x000000c5c4a9723e */ /* 0x000fe400000000ff */
[----:B------:R-:W0:Y:S01]  /*13850*/  MUFU.EX2 R154, R195 ;  /* 0x000000c3009a7308 */ /* 0x000e220000000800 */
[----:B---3--:R-:W-:-:S04]  /*13860*/  FADD.FTZ R199, R155, R171 ;  /* 0x000000ab9bc77221 */ /* 0x008fc80000010000 */
[C---:B------:R-:W-:Y:S01]  /*13870*/  FADD.FTZ R199, R170.reuse, R199 ;  /* 0x000000c7aac77221 */ /* 0x040fe20000010000 */
[----:B------:R-:W-:Y:S02]  /*13880*/  F2FP.F16.F32.PACK_AB R170, R170, R155 ;  /* 0x0000009baaaa723e */ /* 0x000fe400000000ff */
[----:B------:R-:W2:Y:S01]  /*13890*/  MUFU.EX2 R155, R194 ;  /* 0x000000c2009b7308 */ /* 0x000ea20000000800 */
[C---:B----4-:R-:W-:Y:S01]  /*138a0*/  F2FP.F16.F32.PACK_AB R171, R188.reuse, R192 ;  /* 0x000000c0bcab723e */ /* 0x050fe200000000ff */
[----:B------:R-:W-:Y:S01]  /*138b0*/  FADD.FTZ R199, R167, R199 ;  /* 0x000000c7a7c77221 */ /* 0x000fe20000010000 */
[----:B------:R-:W-:Y:S02]  /*138c0*/  FADD.FTZ R0, R188, R0 ;  /* 0x00000000bc007221 */ /* 0x000fe40000010000 */
[----:B------:R-:W-:Y:S02]  /*138d0*/  WARPGROUP.ARRIVE ;  /* 0x00000000000079c5 */ /* 0x000fe40000000000 */
[----:B0-----:R-:W-:-:S04]  /*138e0*/  FADD.FTZ R0, R154, R0 ;  /* 0x000000009a007221 */ /* 0x001fc80000010000 */
[----:B------:R-:W-:Y:S01]  /*138f0*/  HGMMA.64x256x16.F32 R24, R168, gdesc[UR4].tnspB, R24, gsb0 ;  /* 0x43e00004a8187df0 */ /* 0x000fe20008000818 */
[----:B------:R-:W-:Y:S02]  /*13900*/  R2UR UR6, R152 ;  /* 0x00000000980672ca */ /* 0x000fe400000e0000 */
[----:B------:R-:W-:Y:S01]  /*13910*/  R2UR UR7, R153 ;  /* 0x00000000990772ca */ /* 0x000fe200000e0000 */
[----:B------:R-:W-:Y:S02]  /*13920*/  IMAD.MOV.U32 R153, RZ, RZ, 0x40000040 ;  /* 0x40000040ff997424 */ /* 0x000fe400078e00ff */
[----:B--2---:R-:W-:Y:S01]  /*13930*/  FADD.FTZ R0, R155, R0 ;  /* 0x000000009b007221 */ /* 0x004fe20000010000 */
[----:B------:R-:W-:Y:S02]  /*13940*/  WARPGROUP.DEPBAR.LE gsb0, 0x0 ;  /* 0x00008000000079c5 */ /* 0x000fe40000010000 */
[----:B------:R-:W0:Y:S08]  /*13950*/  MUFU.EX2 R169, R165 ;  /* 0x000000a500a97308 */ /* 0x000e300000000800 */
[----:B------:R2:W3:Y:S08]  /*13960*/  MUFU.EX2 R165, R164 ;  /* 0x000000a400a57308 */ /* 0x0004f00000000800 */
[----:B------:R-:W4:Y:S01]  /*13970*/  MUFU.EX2 R168, R193 ;  /* 0x000000c100a87308 */ /* 0x000f220000000800 */
[C---:B0-----:R-:W-:Y:S01]  /*13980*/  FADD.FTZ R152, R169.reuse, R199 ;  /* 0x000000c7a9987221 */ /* 0x041fe20000010000 */
[----:B--2---:R-:W-:-:S03]  /*13990*/  F2FP.F16.F32.PACK_AB R164, R169, R167 ;  /* 0x000000a7a9a4723e */ /* 0x004fc600000000ff */
[----:B---3--:R-:W-:-:S04]  /*139a0*/  FADD.FTZ R152, R165, R152 ;  /* 0x00000098a5987221 */ /* 0x008fc80000010000 */
[C---:B------:R-:W-:Y:S01]  /*139b0*/  FADD.FTZ R169, R166.reuse, R152 ;  /* 0x00000098a6a97221 */ /* 0x040fe20000010000 */
[----:B------:R-:W-:Y:S01]  /*139c0*/  F2FP.F16.F32.PACK_AB R166, R166, R165 ;  /* 0x000000a5a6a6723e */ /* 0x000fe200000000ff */
[----:B------:R-:W-:Y:S01]  /*139d0*/  VIADD R152, R174, 0x180 ;  /* 0x00000180ae987836 */ /* 0x000fe20000000000 */
[----:B------:R-:W-:Y:S01]  /*139e0*/  F2FP.F16.F32.PACK_AB R165, R155, R154 ;  /* 0x0000009a9ba5723e */ /* 0x000fe200000000ff */
[----:B------:R-:W-:Y:S01]  /*139f0*/  FADD.FTZ R169, R163, R169 ;  /* 0x000000a9a3a97221 */ /* 0x000fe20000010000 */
[----:B----4-:R-:W-:Y:S01]  /*13a00*/  F2FP.F16.F32.PACK_AB R167, R191, R168 ;  /* 0x000000a8bfa7723e */ /* 0x010fe200000000ff */
[----:B------:R-:W-:-:S03]  /*13a10*/  FADD.FTZ R0, R168, R0 ;  /* 0x00000000a8007221 */ /* 0x000fc60000010000 */
[----:B------:R-:W-:Y:S01]  /*13a20*/  WARPGROUP.ARRIVE ;  /* 0x00000000000079c5 */ /* 0x000fe20000000000 */
[----:B------:R-:W-:-:S04]  /*13a30*/  FADD.FTZ R0, R191, R0 ;  /* 0x00000000bf007221 */ /* 0x000fc80000010000 */
[----:B------:R-:W-:Y:S01]  /*13a40*/  FADD.FTZ R0, R187, R0 ;  /* 0x00000000bb007221 */ /* 0x000fe20000010000 */
[----:B------:R-:W-:Y:S01]  /*13a50*/  HGMMA.64x256x16.F32 R24, R164, gdesc[UR4].tnspB, R24, gsb0 ;  /* 0x43e00004a4187df0 */ /* 0x000fe20008000818 */
[----:B------:R-:W-:Y:S02]  /*13a60*/  R2UR UR6, R152 ;  /* 0x00000000980672ca */ /* 0x000fe400000e0000 */
[----:B------:R-:W-:Y:S01]  /*13a70*/  R2UR UR7, R153 ;  /* 0x00000000990772ca */ /* 0x000fe200000e0000 */
[----:B------:R-:W-:Y:S01]  /*13a80*/  IMAD.MOV.U32 R153, RZ, RZ, 0x40000040 ;  /* 0x40000040ff997424 */ /* 0x000fe200078e00ff */
[----:B------:R-:W-:Y:S01]  /*13a90*/  IADD3 R152, R174, 0x200, RZ ;  /* 0x00000200ae987810 */ /* 0x000fe20007ffe0ff */
        /* <DEDUP_REMOVED lines=8> */
[----:B------:R0:W2:Y:S01]  /*13b20*/  MUFU.EX2 R164, R160 ;  /* 0x000000a000a47308 */ /* 0x0000a20000000800 */
[C---:B------:R-:W-:Y:S01]  /*13b30*/  FADD.FTZ R165, R161.reuse, R169 ;  /* 0x000000a9a1a57221 */ /* 0x040fe20000010000 */
[----:B0-----:R-:W-:Y:S02]  /*13b40*/  F2FP.F16.F32.PACK_AB R160, R161, R163 ;  /* 0x000000a3a1a0723e */ /* 0x001fe400000000ff */
[----:B------:R-:W-:Y:S02]  /*13b50*/  F2FP.F16.F32.PACK_AB R161, R189, R187 ;  /* 0x000000bbbda1723e */ /* 0x000fe400000000ff */
[----:B------:R-:W-:Y:S01]  /*13b60*/  F2FP.F16.F32.PACK_AB R163, R186, R190 ;  /* 0x000000bebaa3723e */ /* 0x000fe200000000ff */
[----:B--2---:R-:W-:-:S04]  /*13b70*/  FADD.FTZ R165, R164, R165 ;  /* 0x000000a5a4a57221 */ /* 0x004fc80000010000 */
[C---:B------:R-:W-:Y:S01]  /*13b80*/  FADD.FTZ R165, R162.reuse, R165 ;  /* 0x000000a5a2a57221 */ /* 0x040fe20000010000 */
[----:B------:R-:W-:-:S03]  /*13b90*/  F2FP.F16.F32.PACK_AB R162, R162, R164 ;  /* 0x000000a4a2a2723e */ /* 0x000fc600000000ff */
[----:B------:R-:W-:Y:S01]  /*13ba0*/  FADD.FTZ R165, R159, R165 ;  /* 0x000000a59fa57221 */ /* 0x000fe20000010000 */
[----:B------:R-:W-:-:S06]  /*13bb0*/  WARPGROUP.ARRIVE ;  /* 0x00000000000079c5 */ /* 0x000fcc0000000000 */
[----:B------:R-:W-:Y:S01]  /*13bc0*/  HGMMA.64x256x16.F32 R24, R160, gdesc[UR4].tnspB, R24, gsb0 ;  /* 0x43e00004a0187df0 */ /* 0x000fe20008000818 */
[----:B------:R-:W-:Y:S01]  /*13bd0*/  R2UR UR6, R152 ;  /* 0x00000000980672ca */ /* 0x000fe200000e0000 */
[----:B------:R-:W-:Y:S01]  /*13be0*/  VIADD R152, R174, 0x280 ;  /* 0x00000280ae987836 */ /* 0x000fe20000000000 */
[----:B------:R-:W-:Y:S01]  /*13bf0*/  R2UR UR7, R153 ;  /* 0x00000000990772ca */ /* 0x000fe200000e0000 */
[----:B------:R-:W-:Y:S01]  /*13c00*/  IMAD.MOV.U32 R153, RZ, RZ, 0x40000040 ;  /* 0x40000040ff997424 */ /* 0x000fe200078e00ff */
[----:B------:R-:W-:Y:S02]  /*13c10*/  WARPGROUP.DEPBAR.LE gsb0, 0x0 ;  /* 0x00008000000079c5 */ /* 0x000fe40000010000 */
[----:B------:R0:W2:Y:S01]  /*13c20*/  MUFU.EX2 R160, R156 ;  /* 0x0000009c00a07308 */ /* 0x0000a20000000800 */
[C---:B------:R-:W-:Y:S01]  /*13c30*/  FADD.FTZ R161, R157.reuse, R165 ;  /* 0x000000a59da17221 */ /* 0x040fe20000010000 */
[----:B0-----:R-:W-:Y:S02]  /*13c40*/  F2FP.F16.F32.PACK_AB R156, R157, R159 ;  /* 0x0000009f9d9c723e */ /* 0x001fe400000000ff */
[----:B------:R-:W-:-:S02]  /*13c50*/  F2FP.F16.F32.PACK_AB R157, R183, R182 ;  /* 0x000000b6b79d723e */ /* 0x000fc400000000ff */
[----:B------:R-:W-:Y:S01]  /*13c60*/  F2FP.F16.F32.PACK_AB R159, R185, R184 ;  /* 0x000000b8b99f723e */ /* 0x000fe200000000ff */
[----:B--2---:R-:W-:-:S04]  /*13c70*/  FADD.FTZ R161, R160, R161 ;  /* 0x000000a1a0a17221 */ /* 0x004fc80000010000 */
[C---:B------:R-:W-:Y:S01]  /*13c80*/  FADD.FTZ R161, R158.reuse, R161 ;  /* 0x000000a19ea17221 */ /* 0x040fe20000010000 */
[----:B------:R-:W-:-:S03]  /*13c90*/  F2FP.F16.F32.PACK_AB R158, R158, R160 ;  /* 0x000000a09e9e723e */ /* 0x000fc600000000ff */
[----:B------:R-:W-:Y:S01]  /*13ca0*/  FADD.FTZ R161, R180, R161 ;  /* 0x000000a1b4a17221 */ /* 0x000fe20000010000 */
[----:B------:R-:W-:-:S06]  /*13cb0*/  WARPGROUP.ARRIVE ;  /* 0x00000000000079c5 */ /* 0x000fcc0000000000 */
[----:B------:R-:W-:Y:S01]  /*13cc0*/  HGMMA.64x256x16.F32 R24, R156, gdesc[UR4].tnspB, R24, gsb0 ;  /* 0x43e000049c187df0 */ /* 0x000fe20008000818 */
[----:B------:R-:W-:Y:S02]  /*13cd0*/  R2UR UR6, R152 ;  /* 0x00000000980672ca */ /* 0x000fe400000e0000 */
[----:B------:R-:W-:Y:S01]  /*13ce0*/  R2UR UR7, R153 ;  /* 0x00000000990772ca */ /* 0x000fe200000e0000 */
[----:B------:R-:W-:Y:S02]  /*13cf0*/  WARPGROUP.DEPBAR.LE gsb0, 0x0 ;  /* 0x00008000000079c5 */ /* 0x000fe40000010000 */
[----:B------:R0:W2:Y:S08]  /*13d00*/  MUFU.EX2 R157, R172 ;  /* 0x000000ac009d7308 */ /* 0x0000b00000000800 */
[----:B------:R3:W4:Y:S01]  /*13d10*/  MUFU.EX2 R156, R3 ;  /* 0x00000003009c7308 */ /* 0x0007220000000800 */
[C---:B0-----:R-:W-:Y:S01]  /*13d20*/  F2FP.F16.F32.PACK_AB R172, R173.reuse, R180 ;  /* 0x000000b4adac723e */ /* 0x041fe200000000ff */
[----:B---3--:R-:W-:Y:S01]  /*13d30*/  FADD.FTZ R3, R173, R161 ;  /* 0x000000a1ad037221 */ /* 0x008fe20000010000 */
[----:B--2---:R-:W-:-:S03]  /*13d40*/  F2FP.F16.F32.PACK_AB R174, R177, R157 ;  /* 0x0000009db1ae723e */ /* 0x004fc600000000ff */
[----:B------:R-:W-:Y:S01]  /*13d50*/  FADD.FTZ R3, R157, R3 ;  /* 0x000000039d037221 */ /* 0x000fe20000010000 */
[----:B----4-:R-:W-:Y:S01]  /*13d60*/  F2FP.F16.F32.PACK_AB R173, R178, R156 ;  /* 0x0000009cb2ad723e */ /* 0x010fe200000000ff */
[----:B------:R-:W-:Y:S02]  /*13d70*/  FADD.FTZ R0, R156, R0 ;  /* 0x000000009c007221 */ /* 0x000fe40000010000 */
[----:B------:R-:W-:Y:S01]  /*13d80*/  FADD.FTZ R3, R177, R3 ;  /* 0x00000003b1037221 */ /* 0x000fe20000010000 */
[----:B------:R-:W-:Y:S01]  /*13d90*/  WARPGROUP.ARRIVE ;  /* 0x00000000000079c5 */ /* 0x000fe20000000000 */
[----:B------:R-:W-:-:S04]  /*13da0*/  FADD.FTZ R0, R178, R0 ;  /* 0x00000000b2007221 */ /* 0x000fc80000010000 */
[----:B------:R-:W-:Y:S01]  /*13db0*/  FADD.FTZ R0, R179, R0 ;  /* 0x00000000b3007221 */ /* 0x000fe20000010000 */
[----:B------:R-:W-:Y:S03]  /*13dc0*/  HGMMA.64x256x16.F32 R24, R172, gdesc[UR4].tnspB, R24, gsb0 ;  /* 0x43e00004ac187df0 */ /* 0x000fe60008000818 */
[----:B------:R-:W-:Y:S01]  /*13dd0*/  FADD.FTZ R0, R181, R0 ;  /* 0x00000000b5007221 */ /* 0x000fe20000010000 */
[----:B------:R-:W-:Y:S02]  /*13de0*/  WARPGROUP.DEPBAR.LE gsb0, 0x0 ;  /* 0x00008000000079c5 */ /* 0x000fe40000010000 */
[----:B-1----:R-:W-:Y:S05]  /*13df0*/  @!P0 BRA `(.L_x_15329) ;  /* 0x0000000000048947 */ /* 0x002fea0003800000 */
[----:B------:R-:W-:Y:S01]  /*13e00*/  BPT.TRAP 0x1 ;  /* 0x000000040000795c */ /* 0x000fe20000300000 */
.L_x_15329:
        /* <DEDUP_REMOVED lines=10> */
.L_x_15319:
[----:B------:R-:W2:Y:S01]  /*13eb0*/  LDL.LU R15, [R1+0xd8] ;  /* 0x0000d800010f7983 */ /* 0x000ea20000300800 */
[----:B------:R-:W-:Y:S05]  /*13ec0*/  WARPSYNC.ALL ;  /* 0x0000000000007948 */ /* 0x000fea0003800000 */
[----:B-----5:R-:W0:Y:S01]  /*13ed0*/  SHFL.BFLY PT, R4, R3, 0x2, 0x1f ;  /* 0x0c401f0003047f89 */ /* 0x020e2200000e0000 */
        /* <DEDUP_REMOVED lines=160> */
[----:B------:R-:W-:Y:S02]  /*148e0*/  LOP3.LUT R204, R204, R0, RZ, 0x3c, !PT ;  /* 0x00000000cccc7212 */ /* 0x000fe400078e3cff */
[----:B--2---:R-:W-:-:S05]  /*148f0*/  IADD3 R15, R15, 0x1, RZ ;  /* 0x000000010f0f7810 */ /* 0x004fca0007ffe0ff */
[----:B------:R1:W-:Y:S04]  /*14900*/  STL [R1+0xd8], R15 ;  /* 0x0000d80f01007387 */ /* 0x0003e80000100800 */
.L_x_15260:
        /* <DEDUP_REMOVED lines=13> */
[----:B------:R-:W1:Y:S01]  /*149e0*/  S2R R0, SR_SWINHI ;  /* 0x0000000000007919 */ /* 0x000e620000002f00 */
[----:B------:R-:W-:Y:S02]  /*149f0*/  F2FP.F16.F32.PACK_AB R11, R31, R30 ;  /* 0x0000001e1f0b723e */ /* 0x000fe400000000ff */
[----:B------:R-:W-:Y:S01]  /*14a00*/  F2FP.F16.F32.PACK_AB R12, R33, R32 ;  /* 0x00000020210c723e */ /* 0x000fe200000000ff */
[----:B------:R-:W2:Y:S01]  /*14a10*/  LDL.LU R157, [R1+0xd0] ;  /* 0x0000d000019d7983 */ /* 0x000ea20000300800 */
[----:B------:R-:W-:Y:S02]  /*14a20*/  F2FP.F16.F32.PACK_AB R13, R35, R34 ;  /* 0x00000022230d723e */ /* 0x000fe400000000ff */
[----:B------:R-:W-:Y:S01]  /*14a30*/  F2FP.F16.F32.PACK_AB R14, R37, R36 ;  /* 0x00000024250e723e */ /* 0x000fe200000000ff */
[----:B------:R-:W2:Y:S01]  /*14a40*/  LDL.LU R156, [R1+0xd4] ;  /* 0x0000d400019c7983 */ /* 0x000ea20000300800 */
[----:B------:R-:W-:-:S02]  /*14a50*/  MOV R20, R22 ;  /* 0x0000001600147202 */ /* 0x000fc40000000f00 */
[----:B-1----:R-:W-:Y:S02]  /*14a60*/  MOV R21, R0 ;  /* 0x0000000000157202 */ /* 0x002fe40000000f00 */
        /* <DEDUP_REMOVED lines=17> */
[----:B-1----:R-:W-:-:S04]  /*14b80*/  IADD3 R8, P0, R24, 0x20, RZ ;  /* 0x0000002018087810 */ /* 0x002fc80007f1e0ff */
[----:B------:R-:W-:Y:S01]  /*14b90*/  LOP3.LUT R3, R8, 0x380, RZ, 0xc0, !PT ;  /* 0x0000038008037812 */ /* 0x000fe200078ec0ff */
[----:B------:R-:W-:-:S03]  /*14ba0*/  IMAD.X R9, RZ, RZ, R25, P0 ;  /* 0x000000ffff097224 */ /* 0x000fc600000e0619 */
[----:B------:R-:W-:-:S04]  /*14bb0*/  SHF.R.U64 R3, R3, 0x3, RZ ;  /* 0x0000000303037819 */ /* 0x000fc800000012ff */
[----:B------:R-:W-:-:S04]  /*14bc0*/  LOP3.LUT R8, R3, R8, RZ, 0x3c, !PT ;  /* 0x0000000803087212 */ /* 0x000fc800078e3cff */
[----:B------:R-:W-:-:S05]  /*14bd0*/  MOV R8, R8 ;  /* 0x0000000800087202 */ /* 0x000fca0000000f00 */
[----:B------:R1:W-:Y:S02]  /*14be0*/  STSM.16.M88.4 [R8], R12 ;  /* 0x0000000c08007844 */ /* 0x0003e40000000200 */
[----:B-1----:R-:W-:-:S04]  /*14bf0*/  IADD3 R8, P0, R24, 0x40, RZ ;  /* 0x0000004018087810 */ /* 0x002fc80007f1e0ff */
        /* <DEDUP_REMOVED lines=162> */
[----:B-1----:R-:W-:Y:S01]  /*15620*/  @P0 IADD3 R12, P2, R157, UR6, RZ ;  /* 0x000000069d0c0c10 */ /* 0x002fe2000ff5e0ff */
[----:B------:R-:W-:-:S03]  /*15630*/  ULDC UR6, c[0x0][0xb88] ;  /* 0x0002e20000067ab9 */ /* 0x000fc60000000800 */
[----:B------:R-:W-:Y:S02]  /*15640*/  @P0 IADD3.X R13, R156, UR7, RZ, P2, !PT ;  /* 0x000000079c0d0c10 */ /* 0x000fe400097fe4ff */
[----:B------:R-:W-:Y:S01]  /*15650*/  ISETP.GT.AND P2, PT, R0, 0x1, PT ;  /* 0x000000010000780c */ /* 0x000fe20003f44270 */
[----:B------:R-:W-:Y:S02]  /*15660*/  IMAD.MOV.U32 R0, RZ, RZ, 0xab8 ;  /* 0x00000ab8ff007424 */ /* 0x000fe400078e00ff */
[----:B------:R-:W-:-:S03]  /*15670*/  IMAD.U32 R9, RZ, RZ, UR6 ;  /* 0x00000006ff097e24 */ /* 0x000fc6000f8e00ff */
[----:B------:R-:W-:-:S03]  /*15680*/  SEL R0, R0, 0xa78, P2 ;  /* 0x00000a7800007807 */ /* 0x000fc60001000000 */
[----:B------:R1:W5:Y:S01]  /*15690*/  @P0 LDG.E R9, desc[UR40][R12.64] ;  /* 0x000000280c090981 */ /* 0x000362000c1e1900 */
[----:B------:R2:W3:Y:S08]  /*156a0*/  LDC.64 R14, c[0x0][R0+0x220] ;  /* 0x00008800000e7b82 */ /* 0x0004f00000000a00 */
[----:B-1----:R2:W1:Y:S01]  /*156b0*/  LDC.64 R12, c[0x0][R0+0x218] ;  /* 0x00008600000c7b82 */ /* 0x0024620000000a00 */
[----:B------:R-:W-:Y:S05]  /*156c0*/  @P0 BRA `(.L_x_15333) ;  /* 0x0000000000100947 */ /* 0x000fea0003800000 */
[----:B------:R-:W-:Y:S05]  /*156d0*/  @!P1 BRA `(.L_x_15333) ;  /* 0x00000000000c9947 */ /* 0x000fea0003800000 */
[----:B-----5:R-:W4:Y:S04]  /*156e0*/  LDG.E R9, desc[UR40][R10.64] ;  /* 0x000000280a097981 */ /* 0x020f28000c1e1900 */
[----:B------:R-:W4:Y:S02]  /*156f0*/  LDG.E R10, desc[UR40][R10.64+0x4] ;  /* 0x000004280a0a7981 */ /* 0x000f24000c1e1900 */
[----:B----4-:R-:W-:-:S07]  /*15700*/  IMAD.IADD R9, R10, 0x1, -R9 ;  /* 0x000000010a097824 */ /* 0x010fce00078e0a09 */
.L_x_15333:
[----:B------:R-:W4:Y:S01]  /*15710*/  LDL.LU R4, [R1+0xcc] ;  /* 0x0000cc0001047983 */ /* 0x000f220000300800 */
[----:B------:R-:W0:Y:S03]  /*15720*/  LDC R158, c[0x0][0xce8] ;  /* 0x00033a00ff9e7b82 */ /* 0x000e260000000800 */
[----:B------:R-:W2:Y:S04]  /*15730*/  LDL.LU R3, [R1+0x15c] ;  /* 0x00015c0001037983 */ /* 0x000ea80000300800 */
[----:B------:R-:W3:Y:S04]  /*15740*/  LDL R159, [R1+0xdc] ;  /* 0x0000dc00019f7983 */ /* 0x000ee80000100800 */
[----:B------:R-:W3:Y:S04]  /*15750*/  LDL R163, [R1+0xc4] ;  /* 0x0000c40001a37983 */ /* 0x000ee80000100800 */
[----:B------:R-:W3:Y:S04]  /*15760*/  LDL R160, [R1+0x94] ;  /* 0x0000940001a07983 */ /* 0x000ee80000100800 */
[----:B------:R-:W3:Y:S04]  /*15770*/  LDL R162, [R1+0x1e4] ;  /* 0x0001e40001a27983 */ /* 0x000ee80000100800 */
[----:B------:R-:W3:Y:S01]  /*15780*/  LDL R161, [R1+0x160] ;  /* 0x0001600001a17983 */ /* 0x000ee20000100800 */
[----:B------:R-:W3:Y:S01]  /*15790*/  LDC.64 R10, c[0x0][R0+0x228] ;  /* 0x00008a00000a7b82 */ /* 0x000ee20000000a00 */
[----:B0-----:R-:W-:-:S02]  /*157a0*/  ISETP.NE.AND P1, PT, R158, 0x1, PT ;  /* 0x000000019e00780c */ /* 0x001fc40003f25270 */
[----:B------:R-:W-:-:S04]  /*157b0*/  ISETP.NE.U32.AND P0, PT, RZ, UR4, PT ;  /* 0x00000004ff007c0c */ /* 0x000fc8000bf05070 */
[----:B------:R-:W-:-:S07]  /*157c0*/  ISETP.NE.AND.EX P0, PT, RZ, UR5, PT, P0 ;  /* 0x00000005ff007c0c */ /* 0x000fce000bf05300 */
[----:B------:R-:W0:Y:S01]  /*157d0*/  @P1 LDC R25, c[0x0][0xcec] ;  /* 0x00033b00ff191b82 */ /* 0x000e220000000800 */
[-C--:B-1----:R-:W-:Y:S02]  /*157e0*/  IMAD R24, R13, R203.reuse, RZ ;  /* 0x000000cb0d187224 */ /* 0x082fe400078e02ff */
[----:B------:R-:W-:-:S05]  /*157f0*/  IMAD.WIDE.U32 R12, R12, R203, RZ ;  /* 0x000000cb0c0c7225 */ /* 0x000fca00078e00ff */
[----:B------:R-:W1:Y:S01]  /*15800*/  @P1 LDC R157, c[0x0][0xcf0] ;  /* 0x00033c00ff9d1b82 */ /* 0x000e620000000800 */
[----:B------:R-:W-:Y:S01]  /*15810*/  IMAD.IADD R156, R13, 0x1, R24 ;  /* 0x000000010d9c7824 */ /* 0x000fe200078e0218 */
[----:B----4-:R-:W-:Y:S02]  /*15820*/  SEL R4, R4, RZ, !P0 ;  /* 0x000000ff04047207 */ /* 0x010fe40004000000 */
[----:B--2---:R-:W-:-:S03]  /*15830*/  SEL R3, R3, RZ, !P0 ;  /* 0x000000ff03037207 */ /* 0x004fc60004000000 */
[----:B---3--:R-:W-:-:S04]  /*15840*/  IMAD R15, R15, R4, RZ ;  /* 0x000000040f0f7224 */ /* 0x008fc800078e02ff */
[C---:B------:R-:W-:Y:S02]  /*15850*/  IMAD R3, R14.reuse, R3, R15 ;  /* 0x000000030e037224 */ /* 0x040fe400078e020f */
[----:B------:R-:W-:-:S04]  /*15860*/  IMAD.WIDE.U32 R14, R14, R4, RZ ;  /* 0x000000040e0e7225 */ /* 0x000fc800078e00ff */
[----:B------:R-:W-:Y:S01]  /*15870*/  IMAD.IADD R15, R15, 0x1, R3 ;  /* 0x000000010f0f7824 */ /* 0x000fe200078e0203 */
[--C-:B-----5:R-:W-:Y:S02]  /*15880*/  IADD3 R14, P0, P3, R14, R12, R8.reuse ;  /* 0x0000000c0e0e7210 */ /* 0x120fe40007b1e008 */
[----:B------:R-:W-:Y:S02]  /*15890*/  SHF.R.S32.HI R3, RZ, 0x1f, R8 ;  /* 0x0000001fff037819 */ /* 0x000fe40000011408 */
[----:B------:R-:W-:Y:S02]  /*158a0*/  SEL R12, R159, RZ, P2 ;  /* 0x000000ff9f0c7207 */ /* 0x000fe40001000000 */
[----:B------:R-:W-:Y:S02]  /*158b0*/  IADD3.X R15, R15, R156, R3, P0, P3 ;  /* 0x0000009c0f0f7210 */ /* 0x000fe400007e6403 */
[----:B------:R-:W-:Y:S01]  /*158c0*/  IADD3 R156, R163, R160, RZ ;  /* 0x000000a0a39c7210 */ /* 0x000fe20007ffe0ff */
[----:B------:R-:W-:-:S02]  /*158d0*/  IMAD R24, R11, R12, RZ ;  /* 0x0000000c0b187224 */ /* 0x000fc400078e02ff */
[----:B------:R-:W-:-:S04]  /*158e0*/  IMAD.WIDE.U32 R12, R10, R12, RZ ;  /* 0x0000000c0a0c7225 */ /* 0x000fc800078e00ff */
[----:B0-----:R-:W-:-:S04]  /*158f0*/  @P1 IMAD.HI.U32 R10, R156, R25, RZ ;  /* 0x000000199c0a1227 */ /* 0x001fc800078e00ff */
[----:B------:R-:W-:Y:S01]  /*15900*/  IMAD.MOV.U32 R25, RZ, RZ, R156 ;  /* 0x000000ffff197224 */ /* 0x000fe200078e009c */
[----:B-1----:R-:W-:Y:S02]  /*15910*/  @P1 SHF.R.U32.HI R25, RZ, R157, R10 ;  /* 0x0000009dff191219 */ /* 0x002fe4000001160a */
        /* <DEDUP_REMOVED lines=72> */
[----:B------:R-:W-:Y:S01]  /*15da0*/  IMAD R3, R8, UR5, R3 ;  /* 0x0000000508037c24 */ /* 0x000fe2000f8e0203 */
[C---:B------:R-:W-:Y:S01]  /*15db0*/  IADD3 R49, P0, R20.reuse, 0x6000, RZ ;  /* 0x0000600014317810 */ /* 0x040fe20007f1e0ff */
[----:B------:R-:W5:Y:S01]  /*15dc0*/  LD.E.128 R28, desc[UR40][R28.64] ;  /* 0x000000281c1c7980 */ /* 0x000f62000c101d00 */
[C---:B------:R-:W-:Y:S01]  /*15dd0*/  IADD3 R53, P2, R20.reuse, 0x7000, RZ ;  /* 0x0000700014357810 */ /* 0x040fe20007f5e0ff */
[----:B------:R-:W-:Y:S01]  /*15de0*/  IMAD.X R85, RZ, RZ, R21, P5 ;  /* 0x000000ffff557224 */ /* 0x000fe200028e0615 */
        /* <DEDUP_REMOVED lines=11> */
[----:B------:R-:W-:-:S02]  /*15ea0*/  SHF.R.U64 R9, R9, 0x3, RZ ;  /* 0x0000000309097819 */ /* 0x000fc400000012ff */
[----:B------:R-:W-:Y:S02]  /*15eb0*/  SHF.R.U64 R48, R48, 0x3, RZ ;  /* 0x0000000330307819 */ /* 0x000fe400000012ff */
[----:B------:R-:W-:Y:S02]  /*15ec0*/  SHF.R.U64 R52, R52, 0x3, RZ ;  /* 0x0000000334347819 */ /* 0x000fe400000012ff */
[----:B------:R-:W-:Y:S02]  /*15ed0*/  SHF.R.U64 R56, R56, 0x3, RZ ;  /* 0x0000000338387819 */ /* 0x000fe400000012ff */
[----:B------:R-:W-:Y:S02]  /*15ee0*/  SHF.R.U64 R60, R60, 0x3, RZ ;  /* 0x000000033c3c7819 */ /* 0x000fe400000012ff */
        /* <DEDUP_REMOVED lines=45> */
[----:B------:R-:W-:Y:S01]  /*161c0*/  MOV R25, R21 ;  /* 0x0000001500197202 */ /* 0x000fe20000000f00 */
[----:B------:R-:W-:Y:S01]  /*161d0*/  IMAD.IADD R12, R160, 0x1, R3 ;  /* 0x00000001a00c7824 */ /* 0x000fe200078e0203 */
[----:B------:R-:W-:Y:S01]  /*161e0*/  SHF.R.S32.HI R13, RZ, 0x1f, R4 ;  /* 0x0000001fff0d7819 */ /* 0x000fe20000011404 */
        /* <DEDUP_REMOVED lines=21> */
[--C-:B------:R-:W-:Y:S01]  /*16340*/  SHF.R.S32.HI R3, RZ, 0x1f, R11.reuse ;  /* 0x0000001fff037819 */ /* 0x100fe2000001140b */
[----:B------:R-:W-:-:S04]  /*16350*/  IMAD.MOV R13, RZ, RZ, -R11 ;  /* 0x000000ffff0d7224 */ /* 0x000fc800078e0a0b */
[----:B------:R-:W-:Y:S02]  /*16360*/  IMAD R4, R3, UR4, RZ ;  /* 0x0000000403047c24 */ /* 0x000fe4000f8e02ff */
[----:B------:R-:W-:Y:S02]  /*16370*/  IMAD R13, R158, R13, R12 ;  /* 0x0000000d9e0d7224 */ /* 0x000fe400078e020c */
[----:B------:R-:W-:Y:S01]  /*16380*/  IMAD.WIDE.U32 R8, R11, UR4, R8 ;  /* 0x000000040b087c25 */ /* 0x000fe2000f8e0008 */
[----:B------:R-:W-:-:S03]  /*16390*/  IADD3 R3, R22, 0x32420, RZ ;  /* 0x0003242016037810 */ /* 0x000fc60007ffe0ff */
[----:B------:R-:W-:Y:S01]  /*163a0*/  IMAD R11, R11, UR5, R4 ;  /* 0x000000050b0b7c24 */ /* 0x000fe2000f8e0204 */
[----:B------:R-:W-:Y:S01]  /*163b0*/  SHF.R.S32.HI R4, RZ, 0x1f, R13 ;  /* 0x0000001fff047819 */ /* 0x000fe2000001140d */
[----:B------:R-:W-:Y:S01]  /*163c0*/  ULDC.64 UR4, c[0x0][0xbd8] ;  /* 0x0002f60000047ab9 */ /* 0x000fe20000000a00 */
[----:B------:R-:W-:Y:S01]  /*163d0*/  PRMT R3, RZ, 0x654, R3 ;  /* 0x00000654ff037816 */ /* 0x000fe20000000003 */
[----:B------:R-:W-:Y:S02]  /*163e0*/  IMAD.IADD R9, R9, 0x1, R11 ;  /* 0x0000000109097824 */ /* 0x000fe400078e020b */
[----:B------:R-:W-:Y:S02]  /*163f0*/  IMAD R4, R4, UR4, RZ ;  /* 0x0000000404047c24 */ /* 0x000fe4000f8e02ff */
[C---:B------:R-:W-:Y:S01]  /*16400*/  IMAD.WIDE.U32 R8, R13.reuse, UR4, R8 ;  /* 0x000000040d087c25 */ /* 0x040fe2000f8e0008 */
[----:B0-----:R0:W-:Y:S03]  /*16410*/  SYNCS.ARRIVE.TRANS64.RED.A1T0 RZ, [R3+URZ], RZ ;  /* 0x000000ff03ff79a7 */ /* 0x0011e6000810043f */
[----:B0-----:R-:W-:Y:S01]  /*16420*/  IMAD R3, R13, UR5, R4 ;  /* 0x000000050d037c24 */ /* 0x001fe2000f8e0204 */
[----:B------:R-:W-:-:S02]  /*16430*/  ULDC.64 UR4, c[0x0][0xb80] ;  /* 0x0002e00000047ab9 */ /* 0x000fc40000000a00 */
[----:B------:R-:W-:Y:S01]  /*16440*/  LEA R4, P0, R8, UR4, 0x1 ;  /* 0x0000000408047c11 */ /* 0x000fe2000f8008ff */
[----:B------:R-:W-:Y:S01]  /*16450*/  IMAD.IADD R3, R9, 0x1, R3 ;  /* 0x0000000109037824 */ /* 0x000fe200078e0203 */
[----:B------:R-:W-:-:S04]  /*16460*/  UMOV UR4, 0xffffffff ;  /* 0xffffffff00047882 */ /* 0x000fc80000000000 */
[----:B------:R-:W-:Y:S01]  /*16470*/  LEA.HI.X R20, R8, UR5, R3, 0x1, P0 ;  /* 0x0000000508147c11 */ /* 0x000fe200080f0c03 */
[----:B------:R-:W-:Y:S06]  /*16480*/  BRA.DIV UR4, `(.L_x_15335) ;  /* 0x000000d204687947 */ /* 0x000fec000b800000 */
[----:B------:R0:W1:Y:S04]  /*16490*/  SHFL.IDX PT, R3, R20, RZ, 0x181f ;  /* 0x00181fff14037589 */ /* 0x00006800000e0000 */
[----:B------:R0:W2:Y:S02]  /*164a0*/  SHFL.IDX PT, R14, R4, RZ, 0x181f ;  /* 0x00181fff040e7589 */ /* 0x0000a400000e0000 */
.L_x_15552:
        /* <DEDUP_REMOVED lines=31> */
.L_x_15337:
[----:B------:R-:W-:Y:S05]  /*166a0*/  BSYNC B1 ;  /* 0x0000000000017941 */ /* 0x000fea0003800000 */
.L_x_15336:
[----:B------:R-:W-:-:S03]  /*166b0*/  UMOV UR4, 0xffffffff ;  /* 0xffffffff00047882 */ /* 0x000fc60000000000 */
[----:B------:R-:W-:Y:S05]  /*166c0*/  BRA.DIV UR4, `(.L_x_15338) ;  /* 0x000000d2040c7947 */ /* 0x000fea000b800000 */
[----:B-1----:R1:W4:Y:S04]  /*166d0*/  SHFL.IDX PT, R3, R20, 0x1, 0x181f ;  /* 0x00381f0014037f89 */ /* 0x00232800000e0000 */
[----:B--23--:R1:W2:Y:S02]  /*166e0*/  SHFL.IDX PT, R14, R4, 0x1, 0x181f ;  /* 0x00381f00040e7f89 */ /* 0x00c2a400000e0000 */
.L_x_15556:
        /* <DEDUP_REMOVED lines=31> */
.L_x_15340:
[----:B------:R-:W-:Y:S05]  /*168e0*/  BSYNC B1 ;  /* 0x0000000000017941 */ /* 0x000fea0003800000 */
.L_x_15339:
[----:B------:R-:W-:-:S03]  /*168f0*/  UMOV UR4, 0xffffffff ;  /* 0xffffffff00047882 */ /* 0x000fc60000000000 */
[----:B------:R-:W-:Y:S05]  /*16900*/  BRA.DIV UR4, `(.L_x_15341) ;  /* 0x000000ce04c47947 */ /* 0x000fea000b800000 */
[----:B----4-:R4:W0:Y:S04]  /*16910*/  SHFL.IDX PT, R3, R20, 0x2, 0x181f ;  /* 0x00581f0014037f89 */ /* 0x01082800000e0000 */
[----:B--23--:R4:W2:Y:S02]  /*16920*/  SHFL.IDX PT, R14, R4, 0x2, 0x181f ;  /* 0x00581f00040e7f89 */ /* 0x00c8a400000e0000 */
.L_x_15560:
        /* <DEDUP_REMOVED lines=13> */
[----:B------:R-:W-:Y:S01]  /*16a00*/  ISETP.GE.AND P0, PT, R24, UR4, PT ;  /* 0x0000000418007c0c */ /* 0x000fe2000bf06270 */
[----:B------:R-:W-:Y:S01]  /*16a10*/  VIADD R25, R222, 0xc0 ;  /* 0x000000c0de197836 */ /* 0x000fe20000000000 */
[----:B------:R-:W-:-:S02]  /*16a20*/  SHF.R.S32.HI R12, RZ, 0x1f, R222 ;  /* 0x0000001fff0c7819 */ /* 0x000fc400000114de */
[----:B------:R-:W-:Y:S02]  /*16a30*/  SHF.R.S32.HI R28, RZ, 0x1f, R28 ;  /* 0x0000001fff1c7819 */ /* 0x000fe4000001141c */
[----:B------:R-:W-:Y:S02]  /*16a40*/  SHF.R.S32.HI R27, RZ, 0x1f, R27 ;  /* 0x0000001fff1b7819 */ /* 0x000fe4000001141b */
[CC--:B--2---:R-:W-:Y:S02]  /*16a50*/  @!P3 LEA R8, P5, R222.reuse, R14.reuse, 0x1 ;  /* 0x0000000ede08b211 */ /* 0x0c4fe400078a08ff */
[-C--:B------:R-:W-:Y:S02]  /*16a60*/  @!P2 LEA R10, P4, R15, R14.reuse, 0x1 ;  /* 0x0000000e0f0aa211 */ /* 0x080fe400078808ff */
[----:B0-----:R-:W-:Y:S02]  /*16a70*/  @!P3 LEA.HI.X R9, R222, R3, R12, 0x1, P5 ;  /* 0x00000003de09b211 */ /* 0x001fe400028f0c0c */
[----:B------:R-:W-:-:S02]  /*16a80*/  @!P1 LEA R12, P5, R26, R14, 0x1 ;  /* 0x0000000e1a0c9211 */ /* 0x000fc400078a08ff */
[-C--:B------:R-:W-:Y:S01]  /*16a90*/  @!P2 LEA.HI.X R11, R15, R3.reuse, R28, 0x1, P4 ;  /* 0x000000030f0ba211 */ /* 0x080fe200020f0c1c */
[----:B------:R3:W-:Y:S01]  /*16aa0*/  @!P3 ST.E.128 desc[UR40][R8.64], R32 ;  /* 0x000000200800b985 */ /* 0x0007e2000c101d28 */
[----:B------:R-:W-:Y:S02]  /*16ab0*/  SHF.R.S32.HI R25, RZ, 0x1f, R25 ;  /* 0x0000001fff197819 */ /* 0x000fe40000011419 */
[----:B------:R-:W-:Y:S01]  /*16ac0*/  @!P0 LEA R14, P4, R24, R14, 0x1 ;  /* 0x0000000e180e8211 */ /* 0x000fe200078808ff */
[----:B------:R3:W-:Y:S01]  /*16ad0*/  @!P2 ST.E.128 desc[UR40][R10.64], R48 ;  /* 0x000000300a00a985 */ /* 0x0007e2000c101d28 */
[-C--:B------:R-:W-:Y:S02]  /*16ae0*/  @!P1 LEA.HI.X R13, R26, R3.reuse, R27, 0x1, P5 ;  /* 0x000000031a0d9211 */ /* 0x080fe400028f0c1b */
[----:B------:R-:W-:-:S03]  /*16af0*/  @!P0 LEA.HI.X R15, R24, R3, R25, 0x1, P4 ;  /* 0x00000003180f8211 */ /* 0x000fc600020f0c19 */
[----:B------:R3:W-:Y:S04]  /*16b00*/  @!P1 ST.E.128 desc[UR40][R12.64], R64 ;  /* 0x000000400c009985 */ /* 0x0007e8000c101d28 */
[----:B------:R3:W-:Y:S02]  /*16b10*/  @!P0 ST.E.128 desc[UR40][R14.64], R80 ;  /* 0x000000500e008985 */ /* 0x0007e4000c101d28 */
.L_x_15343:
[----:B------:R-:W-:Y:S05]  /*16b20*/  BSYNC B1 ;  /* 0x0000000000017941 */ /* 0x000fea0003800000 */
.L_x_15342:
[----:B------:R-:W-:-:S03]  /*16b30*/  UMOV UR4, 0xffffffff ;  /* 0xffffffff00047882 */ /* 0x000fc60000000000 */
[----:B------:R-:W-:Y:S05]  /*16b40*/  BRA.DIV UR4, `(.L_x_15344) ;  /* 0x000000ce047c7947 */ /* 0x000fea000b800000 */
[----:B0-----:R0:W0:Y:S04]  /*16b50*/  SHFL.IDX PT, R3, R20, 0x3, 0x181f ;  /* 0x00781f0014037f89 */ /* 0x00102800000e0000 */
[----:B--23--:R2:W3:Y:S02]  /*16b60*/  SHFL.IDX PT, R14, R4, 0x3, 0x181f ;  /* 0x00781f00040e7f89 */ /* 0x00c4e400000e0000 */
.L_x_15564:
[----:B------:R-:W-:-:S04]  /*16b70*/  IADD3 R9, R21, 0x60, RZ ;  /* 0x0000006015097810 */ /* 0x000fc80007ffe0ff */
[----:B------:R-:W-:-:S13]  /*16b80*/  ISETP.GE.AND P0, PT, R9, R0, PT ;  /* 0x000000000900720c */ /* 0x000fda0003f06270 */
[----:B------:R-:W-:Y:S05]  /*16b90*/  @P0 BRA `(.L_x_15345) ;  /* 0x0000003000100947 */ /* 0x000fea0003800000 */
[C---:B01--4-:R-:W-:Y:S01]  /*16ba0*/  VIADD R20, R222.reuse, 0x40 ;  /* 0x00000040de147836 */ /* 0x053fe20000000000 */
[----:B------:R-:W-:Y:S01]  /*16bb0*/  ULDC UR4, c[0x0][0xbc8] ;  /* 0x0002f20000047ab9 */ /* 0x000fe20000000800 */
[C---:B--2---:R-:W-:Y:S01]  /*16bc0*/  VIADD R4, R222.reuse, 0x80 ;  /* 0x00000080de047836 */ /* 0x044fe20000000000 */
[C---:B------:R-:W-:Y:S01]  /*16bd0*/  ISETP.GE.AND P3, PT, R222.reuse, UR4, PT ;  /* 0x00000004de007c0c */ /* 0x040fe2000bf66270 */
[----:B-----5:R-:W-:Y:S01]  /*16be0*/  VIADD R24, R222, 0x40 ;  /* 0x00000040de187836 */ /* 0x020fe20000000000 */
        /* <DEDUP_REMOVED lines=9> */
[-C--:B------:R-:W-:Y:S02]  /*16c80*/  @!P3 LEA.HI.X R9, R222, R3.reuse, R25, 0x1, P0 ;  /* 0x00000003de09b211 */ /* 0x080fe400000f0c19 */
        /* <DEDUP_REMOVED lines=14> */
.L_x_15334:
        /* <DEDUP_REMOVED lines=9> */
[----:B------:R-:W-:-:S04]  /*16e00*/  ULDC.64 UR4, c[0x0][0xc38] ;  /* 0x00030e0000047ab9 */ /* 0x000fc80000000a00 */
[----:B------:R-:W-:Y:S02]  /*16e10*/  IADD3 R9, R9, R3, RZ ;  /* 0x0000000309097210 */ /* 0x000fe40007ffe0ff */
        /* <DEDUP_REMOVED lines=35> */
.L_x_15567:
        /* <DEDUP_REMOVED lines=196> */
.L_x_15348:
[----:B------:R-:W-:Y:S05]  /*17c90*/  BSYNC B1 ;  /* 0x0000000000017941 */ /* 0x000fea0003800000 */
.L_x_15347:
[----:B------:R-:W-:-:S03]  /*17ca0*/  UMOV UR4, 0xffffffff ;  /* 0xffffffff00047882 */ /* 0x000fc60000000000 */
[----:B------:R-:W-:Y:S05]  /*17cb0*/  BRA.DIV UR4, `(.L_x_15349) ;  /* 0x000000be04a07947 */ /* 0x000fea000b800000 */
[----:B0-----:R-:W0:Y:S04]  /*17cc0*/  SHFL.IDX PT, R4, R4, 0x1, 0x1c1f ;  /* 0x003c1f0004047f89 */ /* 0x001e2800000e0000 */
[----:B------:R-:W4:Y:S02]  /*17cd0*/  SHFL.IDX PT, R3, R3, 0x1, 0x1c1f ;  /* 0x003c1f0003037f89 */ /* 0x000f2400000e0000 */
.L_x_15571:
        /* <DEDUP_REMOVED lines=47> */
[----:B------:R-:W-:-:S02]  /*17fd0*/  ISETP.GE.AND P3, PT, R85, UR4, PT ;  /* 0x0000000455007c0c */ /* 0x000fc4000bf66270 */
[----:B------:R-:W-:Y:S01]  /*17fe0*/  MOV R68, R57 ;  /* 0x0000003900447202 */ /* 0x000fe20000000f00 */
[----:B------:R-:W-:Y:S02]  /*17ff0*/  IMAD.MOV.U32 R45, RZ, RZ, R37 ;  /* 0x000000ffff2d7224 */ /* 0x000fe400078e0025 */
[----:B------:R-:W-:Y:S02]  /*18000*/  IMAD.MOV.U32 R57, RZ, RZ, R41 ;  /* 0x000000ffff397224 */ /* 0x000fe400078e0029 */
[----:B------:R-:W-:Y:S02]  /*18010*/  IMAD.MOV.U32 R37, RZ, RZ, R29 ;  /* 0x000000ffff257224 */ /* 0x000fe400078e001d */
[----:B---3--:R-:W-:Y:S02]  /*18020*/  IMAD.MOV.U32 R29, RZ, RZ, R15 ;  /* 0x000000ffff1d7224 */ /* 0x008fe400078e000f */
[----:B------:R-:W-:Y:S01]  /*18030*/  IMAD.MOV.U32 R41, RZ, RZ, R8 ;  /* 0x000000ffff297224 */ /* 0x000fe200078e0008 */
[----:B------:R-:W-:Y:S01]  /*18040*/  @!P2 MOV R8, R3 ;  /* 0x000000030008a202 */ /* 0x000fe20000000f00 */
[----:B------:R-:W-:-:S02]  /*18050*/  IMAD.MOV.U32 R15, RZ, RZ, R9 ;  /* 0x000000ffff0f7224 */ /* 0x000fc400078e0009 */
[----:B0-----:R-:W-:Y:S02]  /*18060*/  @!P2 IMAD.MOV.U32 R9, RZ, RZ, R4 ;  /* 0x000000ffff09a224 */ /* 0x001fe400078e0004 */
[----:B------:R-:W-:Y:S02]  /*18070*/  IMAD.MOV.U32 R72, RZ, RZ, R68 ;  /* 0x000000ffff487224 */ /* 0x000fe400078e0044 */
[----:B------:R-:W-:-:S04]  /*18080*/  @!P2 IMAD.WIDE R8, R69, 0x4, R8 ;  /* 0x000000044508a825 */ /* 0x000fc800078e0208 */
[----:B------:R-:W-:Y:S02]  /*18090*/  IMAD.MOV.U32 R69, RZ, RZ, R61 ;  /* 0x000000ffff457224 */ /* 0x000fe400078e003d */
[----:B------:R-:W-:Y:S02]  /*180a0*/  IMAD.MOV.U32 R61, RZ, RZ, R57 ;  /* 0x000000ffff3d7224 */ /* 0x000fe400078e0039 */
[----:B------:R-:W-:Y:S02]  /*180b0*/  IMAD.MOV.U32 R57, RZ, RZ, R45 ;  /* 0x000000ffff397224 */ /* 0x000fe400078e002d */
[----:B------:R-:W-:Y:S01]  /*180c0*/  IMAD.MOV.U32 R68, RZ, RZ, R10 ;  /* 0x000000ffff447224 */ /* 0x000fe200078e000a */
[C---:B------:R-:W-:Y:S01]  /*180d0*/  @!P3 LEA R10, P4, R85.reuse, R3, 0x2 ;  /* 0x00000003550ab211 */ /* 0x040fe200078810ff */
[----:B------:R-:W-:Y:S02]  /*180e0*/  IMAD.MOV.U32 R45, RZ, RZ, R41 ;  /* 0x000000ffff2d7224 */ /* 0x000fe400078e0029 */
[----:B------:R-:W-:Y:S01]  /*180f0*/  IMAD.MOV.U32 R41, RZ, RZ, R32 ;  /* 0x000000ffff297224 */ /* 0x000fe200078e0020 */
[----:B------:R-:W-:Y:S01]  /*18100*/  MOV R32, R28 ;  /* 0x0000001c00207202 */ /* 0x000fe20000000f00 */
[----:B------:R-:W-:Y:S01]  /*18110*/  IMAD.MOV.U32 R28, RZ, RZ, R11 ;  /* 0x000000ffff1c7224 */ /* 0x000fe200078e000b */
[----:B------:R-:W-:-:S02]  /*18120*/  @!P3 LEA.HI.X R11, R85, R4, R93, 0x2, P4 ;  /* 0x00000004550bb211 */ /* 0x000fc400020f145d */
[----:B------:R-:W3:Y:S01]  /*18130*/  LDL R93, [R1+0x1d4] ;  /* 0x0001d400015d7983 */ /* 0x000ee20000100800 */
[----:B------:R-:W-:-:S03]  /*18140*/  ISETP.GE.AND P0, PT, R81, UR4, PT ;  /* 0x0000000451007c0c */ /* 0x000fc6000bf06270 */
        /* <DEDUP_REMOVED lines=10> */
[----:B----4-:R-:W-:Y:S02]  /*181f0*/  @!P1 LEA.HI.X R9, R80, R4, R85, 0x2, P5 ;  /* 0x0000000450099211 */ /* 0x010fe400028f1455 */
[----:B------:R-:W-:Y:S01]  /*18200*/  ISETP.GE.AND P2, PT, R77, UR4, PT ;  /* 0x000000044d007c0c */ /* 0x000fe2000bf46270 */
[----:B------:R-:W4:Y:S04]  /*18210*/  LDL R80, [R1+0x12c] ;  /* 0x00012c0001507983 */ /* 0x000f280000100800 */
[----:B------:R-:W-:Y:S04]  /*18220*/  @!P1 ST.E.64 desc[UR40][R8.64], R34 ;  /* 0x0000002208009985 */ /* 0x000fe8000c101b28 */
[----:B------:R0:W-:Y:S04]  /*18230*/  @!P0 ST.E.64 desc[UR40][R10.64], R38 ;  /* 0x000000260a008985 */ /* 0x0001e8000c101b28 */
[----:B------:R-:W2:Y:S01]  /*18240*/  LDL R85, [R1+0x130] ;  /* 0x0001300001557983 */ /* 0x000ea20000100800 */
[----:B0-----:R-:W-:-:S04]  /*18250*/  @!P3 LEA R10, P4, R76, R3, 0x2 ;  /* 0x000000034c0ab211 */ /* 0x001fc800078810ff */
[-C--:B---3--:R-:W-:Y:S02]  /*18260*/  @!P3 LEA.HI.X R11, R76, R4.reuse, R93, 0x2, P4 ;  /* 0x000000044c0bb211 */ /* 0x088fe400020f145d */
[----:B------:R-:W3:Y:S01]  /*18270*/  LDL R93, [R1+0x1c4] ;  /* 0x0001c400015d7983 */ /* 0x000ee20000100800 */
[C---:B------:R-:W-:Y:S02]  /*18280*/  ISETP.GE.AND P0, PT, R92.reuse, UR4, PT ;  /* 0x000000045c007c0c */ /* 0x040fe4000bf06270 */
[CC--:B------:R-:W-:Y:S01]  /*18290*/  @!P2 LEA R8, P5, R77.reuse, R3.reuse, 0x2 ;  /* 0x000000034d08a211 */ /* 0x0c0fe200078a10ff */
[----:B------:R-:W4:Y:S03]  /*182a0*/  LDL R76, [R1+0x1c8] ;  /* 0x0001c800014c7983 */ /* 0x000f260000100800 */
[----:B-----5:R-:W-:Y:S02]  /*182b0*/  @!P2 LEA.HI.X R9, R77, R4, R81, 0x2, P5 ;  /* 0x000000044d09a211 */ /* 0x020fe400028f1451 */
[----:B------:R-:W-:Y:S01]  /*182c0*/  ISETP.GE.AND P1, PT, R73, UR4, PT ;  /* 0x0000000449007c0c */ /* 0x000fe2000bf26270 */
[----:B------:R-:W5:Y:S04]  /*182d0*/  LDL R77, [R1+0x124] ;  /* 0x00012400014d7983 */ /* 0x000f680000100800 */
[----:B------:R-:W-:Y:S04]  /*182e0*/  @!P2 ST.E.64 desc[UR40][R8.64], R42 ;  /* 0x0000002a0800a985 */ /* 0x000fe8000c101b28 */
[----:B------:R0:W-:Y:S04]  /*182f0*/  @!P3 ST.E.64 desc[UR40][R10.64], R46 ;  /* 0x0000002e0a00b985 */ /* 0x0001e8000c101b28 */
[----:B------:R-:W5:Y:S01]  /*18300*/  LDL R81, [R1+0x128] ;  /* 0x0001280001517983 */ /* 0x000f620000100800 */
[----:B0-----:R-:W-:-:S04]  /*18310*/  @!P0 LEA R10, P4, R92, R3, 0x2 ;  /* 0x000000035c0a8211 */ /* 0x001fc800078810ff */
[----:B---3--:R-:W-:Y:S02]  /*18320*/  @!P0 LEA.HI.X R11, R92, R4, R93, 0x2, P4 ;  /* 0x000000045c0b8211 */ /* 0x008fe400020f145d */
[----:B------:R-:W3:Y:S01]  /*18330*/  LDL R92, [R1+0x1c0] ;  /* 0x0001c000015c7983 */ /* 0x000ee20000100800 */
[----:B------:R-:W-:Y:S02]  /*18340*/  ISETP.GE.AND P2, PT, R89, UR4, PT ;  /* 0x0000000459007c0c */ /* 0x000fe4000bf46270 */
[----:B------:R-:W-:-:S04]  /*18350*/  @!P1 LEA R8, P5, R73, R3, 0x2 ;  /* 0x0000000349089211 */ /* 0x000fc800078a10ff */
[----:B----4-:R-:W-:Y:S02]  /*18360*/  @!P1 LEA.HI.X R9, R73, R4, R76, 0x2, P5 ;  /* 0x0000000449099211 */ /* 0x010fe400028f144c */
[----:B------:R-:W-:Y:S01]  /*18370*/  ISETP.GE.AND P3, PT, R88, UR4, PT ;  /* 0x0000000458007c0c */ /* 0x000fe2000bf66270 */
[----:B------:R-:W4:Y:S04]  /*18380*/  LDL R76, [R1+0x120] ;  /* 0x00012000014c7983 */ /* 0x000f280000100800 */
[----:B------:R0:W-:Y:S02]  /*18390*/  @!P1 ST.E.64 desc[UR40][R8.64], R50 ;  /* 0x0000003208009985 */ /* 0x0001e4000c101b28 */
[----:B0-----:R-:W-:-:S04]  /*183a0*/  @!P2 LEA R8, P5, R89, R3, 0x2 ;  /* 0x000000035908a211 */ /* 0x001fc800078a10ff */
[----:B---3--:R-:W-:Y:S02]  /*183b0*/  @!P2 LEA.HI.X R9, R89, R4, R92, 0x2, P5 ;  /* 0x000000045909a211 */ /* 0x008fe400028f145c */
[----:B------:R-:W3:Y:S04]  /*183c0*/  LDL R89, [R1+0x1bc] ;  /* 0x0001bc0001597983 */ /* 0x000ee80000100800 */
[----:B------:R0:W-:Y:S02]  /*183d0*/  @!P0 ST.E.64 desc[UR40][R10.64], R54 ;  /* 0x000000360a008985 */ /* 0x0001e4000c101b28 */
[----:B0-----:R-:W-:-:S04]  /*183e0*/  @!P3 LEA R10, P4, R88, R3, 0x2 ;  /* 0x00000003580ab211 */ /* 0x001fc800078810ff */
[----:B---3--:R-:W-:Y:S02]  /*183f0*/  @!P3 LEA.HI.X R11, R88, R4, R89, 0x2, P4 ;  /* 0x00000004580bb211 */ /* 0x008fe400020f1459 */
[----:B------:R-:W3:Y:S01]  /*18400*/  LDL R88, [R1+0x1b8] ;  /* 0x0001b80001587983 */ /* 0x000ee20000100800 */
[----:B------:R-:W-:-:S03]  /*18410*/  ISETP.GE.AND P1, PT, R84, UR4, PT ;  /* 0x0000000454007c0c */ /* 0x000fc6000bf26270 */
[----:B------:R0:W-:Y:S10]  /*18420*/  @!P2 ST.E.64 desc[UR40][R8.64], R58 ;  /* 0x0000003a0800a985 */ /* 0x0001f4000c101b28 */
[----:B0-----:R-:W-:-:S04]  /*18430*/  @!P1 LEA R8, P5, R84, R3, 0x2 ;  /* 0x0000000354089211 */ /* 0x001fc800078a10ff */
[----:B---3--:R-:W-:Y:S02]  /*18440*/  @!P1 LEA.HI.X R9, R84, R4, R88, 0x2, P5 ;  /* 0x0000000454099211 */ /* 0x008fe400028f1458 */
        /* <DEDUP_REMOVED lines=8> */
[----:B--2---:R-:W-:Y:S02]  /*184d0*/  ISETP.GE.AND P0, PT, R85, UR4, PT ;  /* 0x0000000455007c0c */ /* 0x004fe4000bf06270 */
[----:B-----5:R-:W-:Y:S01]  /*184e0*/  ISETP.GE.AND P1, PT, R77, UR4, PT ;  /* 0x000000044d007c0c */ /* 0x020fe2000bf26270 */
[----:B------:R-:W2:Y:S10]  /*184f0*/  LDL R84, [R1+0x1ac] ;  /* 0x0001ac0001547983 */ /* 0x000eb40000100800 */
[----:B------:R-:W-:-:S04]  /*18500*/  @!P0 LEA R10, P4, R85, R3, 0x2 ;  /* 0x00000003550a8211 */ /* 0x000fc800078810ff */
[----:B----4-:R-:W-:-:S05]  /*18510*/  @!P0 LEA.HI.X R11, R85, R4, R88, 0x2, P4 ;  /* 0x00000004550b8211 */ /* 0x010fca00020f1458 */
[----:B------:R-:W-:Y:S04]  /*18520*/  @!P0 ST.E.64 desc[UR40][R10.64], R70 ;  /* 0x000000460a008985 */ /* 0x000fe8000c101b28 */
[----:B------:R0:W-:Y:S01]  /*18530*/  @!P2 ST.E.64 desc[UR40][R8.64], R74 ;  /* 0x0000004a0800a985 */ /* 0x0001e2000c101b28 */
[----:B------:R-:W-:Y:S02]  /*18540*/  IMAD.MOV.U32 R73, RZ, RZ, R69 ;  /* 0x000000ffff497224 */ /* 0x000fe400078e0045 */
[----:B------:R-:W-:Y:S01]  /*18550*/  IMAD.MOV.U32 R69, RZ, RZ, R68 ;  /* 0x000000ffff457224 */ /* 0x000fe200078e0044 */
[----:B0-----:R-:W-:Y:S01]  /*18560*/  @!P1 LEA R8, P5, R77, R3, 0x2 ;  /* 0x000000034d089211 */ /* 0x001fe200078a10ff */
[----:B------:R-:W-:Y:S02]  /*18570*/  IMAD.MOV.U32 R68, RZ, RZ, R65 ;  /* 0x000000ffff447224 */ /* 0x000fe400078e0041 */
[----:B------:R-:W-:-:S02]  /*18580*/  IMAD.MOV.U32 R65, RZ, RZ, R56 ;  /* 0x000000ffff417224 */ /* 0x000fc400078e0038 */
[----:B------:R-:W4:Y:S01]  /*18590*/  LDL R56, [R1+0x10c] ;  /* 0x00010c0001387983 */ /* 0x000f220000100800 */
[----:B---3--:R-:W-:-:S03]  /*185a0*/  @!P1 LEA.HI.X R9, R77, R4, R80, 0x2, P5 ;  /* 0x000000044d099211 */ /* 0x008fc600028f1450 */
[----:B------:R-:W3:Y:S01]  /*185b0*/  LDL R77, [R1+0x1a4] ;  /* 0x0001a400014d7983 */ /* 0x000ee20000100800 */
[----:B------:R-:W-:Y:S02]  /*185c0*/  ISETP.GE.AND P3, PT, R81, UR4, PT ;  /* 0x0000000451007c0c */ /* 0x000fe4000bf66270 */
[----:B------:R-:W-:Y:S02]  /*185d0*/  ISETP.GE.AND P0, PT, R76, UR4, PT ;  /* 0x000000044c007c0c */ /* 0x000fe4000bf06270 */
[----:B------:R-:W-:-:S09]  /*185e0*/  ISETP.GE.AND P2, PT, R72, UR4, PT ;  /* 0x0000000448007c0c */ /* 0x000fd2000bf46270 */
[----:B------:R-:W-:-:S04]  /*185f0*/  @!P3 LEA R10, P4, R81, R3, 0x2 ;  /* 0x00000003510ab211 */ /* 0x000fc800078810ff */
[----:B--2---:R-:W-:-:S05]  /*18600*/  @!P3 LEA.HI.X R11, R81, R4, R84, 0x2, P4 ;  /* 0x00000004510bb211 */ /* 0x004fca00020f1454 */
[----:B------:R0:W-:Y:S01]  /*18610*/  @!P3 ST.E.64 desc[UR40][R10.64], R78 ;  /* 0x0000004e0a00b985 */ /* 0x0001e2000c101b28 */
[----:B------:R-:W-:-:S03]  /*18620*/  ISETP.GE.AND P3, PT, R68, UR4, PT ;  /* 0x0000000444007c0c */ /* 0x000fc6000bf66270 */
        /* <DEDUP_REMOVED lines=9> */
[----:B----4-:R-:W-:Y:S02]  /*186c0*/  ISETP.GE.AND P2, PT, R56, UR4, PT ;  /* 0x0000000438007c0c */ /* 0x010fe4000bf46270 */
[-C--:B0-----:R-:W-:Y:S02]  /*186d0*/  @!P3 LEA R10, P4, R68, R3.reuse, 0x2 ;  /* 0x00000003440ab211 */ /* 0x081fe400078810ff */
[----:B-1----:R-:W-:Y:S02]  /*186e0*/  @!P1 LEA R8, P5, R64, R3, 0x2 ;  /* 0x0000000340089211 */ /* 0x002fe400078a10ff */
[-C--:B------:R-:W-:Y:S02]  /*186f0*/  @!P3 LEA.HI.X R11, R68, R4.reuse, R69, 0x2, P4 ;  /* 0x00000004440bb211 */ /* 0x080fe400020f1445 */
        /* <DEDUP_REMOVED lines=56> */
.L_x_15332:
        /* <DEDUP_REMOVED lines=13> */
[----:B------:R-:W-:Y:S02]  /*18b50*/  @P1 IADD3 R10, P2, R10, UR6, RZ ;  /* 0x000000060a0a1c10 */ /* 0x000fe4000ff5e0ff */
[----:B------:R-:W-:Y:S01]  /*18b60*/  MOV R26, UR4 ;  /* 0x00000004001a7c02 */ /* 0x000fe20008000f00 */
[----:B------:R3:W5:Y:S01]  /*18b70*/  @P0 LDG.E R3, desc[UR40][R8.64] ;  /* 0x0000002808030981 */ /* 0x000762000c1e1900 */
[----:B------:R-:W-:-:S05]  /*18b80*/  @P1 IADD3.X R11, R0, UR7, RZ, P2, !PT ;  /* 0x00000007000b1c10 */ /* 0x000fca00097fe4ff */
[----:B------:R3:W5:Y:S01]  /*18b90*/  @P1 LDG.E R26, desc[UR40][R10.64] ;  /* 0x000000280a1a1981 */ /* 0x000762000c1e1900 */
[----:B--2---:R-:W-:Y:S01]  /*18ba0*/  ISETP.NE.AND P2, PT, R4, RZ, PT ;  /* 0x000000ff0400720c */ /* 0x004fe20003f45270 */
[----:B------:R-:W2:-:S12]  /*18bb0*/  S2R R0, SR_TID.X ;  /* 0x0000000000007919 */ /* 0x000e980000002100 */
[----:B------:R-:W4:Y:S01]  /*18bc0*/  @!P2 LDC R4, c[0x0][0xbd4] ;  /* 0x0002f500ff04ab82 */ /* 0x000f220000000800 */
[----:B--2---:R-:W-:Y:S01]  /*18bd0*/  VIADD R32, R0, 0xffffff80 ;  /* 0xffffff8000207836 */ /* 0x004fe20000000000 */
[----:B----4-:R3:W-:Y:S01]  /*18be0*/  @!P2 STL [R1+0xc8], R4 ;  /* 0x0000c8040100a387 */ /* 0x0107e20000100800 */
[----:B------:R-:W-:-:S03]  /*18bf0*/  ISETP.GT.AND P2, PT, R4, 0x1, PT ;  /* 0x000000010400780c */ /* 0x000fc60003f44270 */
[----:B------:R-:W-:Y:S01]  /*18c00*/  ISETP.GT.AND P3, PT, R32, 0x7f, PT ;  /* 0x0000007f2000780c */ /* 0x000fe20003f64270 */
[----:B------:R-:W-:-:S12]  /*18c10*/  @P1 BRA `(.L_x_15350) ;  /* 0x0000000000101947 */ /* 0x000fd80003800000 */
[----:B------:R-:W-:Y:S05]  /*18c20*/  @!P0 BRA `(.L_x_15350) ;  /* 0x00000000000c8947 */ /* 0x000fea0003800000 */
[----:B---3--:R-:W2:Y:S04]  /*18c30*/  LDG.E R11, desc[UR40][R8.64] ;  /* 0x00000028080b7981 */ /* 0x008ea8000c1e1900 */
[----:B-----5:R-:W2:Y:S02]  /*18c40*/  LDG.E R26, desc[UR40][R8.64+0x4] ;  /* 0x00000428081a7981 */ /* 0x020ea4000c1e1900 */
[----:B--2---:R-:W-:-:S07]  /*18c50*/  IMAD.IADD R26, R26, 0x1, -R11 ;  /* 0x000000011a1a7824 */ /* 0x004fce00078e0a0b */
.L_x_15350:
        /* <DEDUP_REMOVED lines=8> */
[----:B------:R-:W3:Y:S01]  /*18ce0*/  LDC R37, c[0x0][0xce8] ;  /* 0x00033a00ff257b82 */ /* 0x000ee20000000800 */
[----:B------:R-:W2:Y:S01]  /*18cf0*/  S2R R35, SR_TID.X ;  /* 0x0000000000237919 */ /* 0x000ea20000002100 */
[----:B---3--:R-:W-:Y:S01]  /*18d00*/  IMAD R0, R26, R37, RZ ;  /* 0x000000251a007224 */ /* 0x008fe200078e02ff */
[----:B--2---:R-:W-:-:S04]  /*18d10*/  IADD3 R35, R8, -0x80, R35 ;  /* 0xffffff8008237810 */ /* 0x004fc80007ffe023 */
[----:B------:R-:W-:-:S13]  /*18d20*/  ISETP.GE.AND P0, PT, R35, R0, PT ;  /* 0x000000002300720c */ /* 0x000fda0003f06270 */
[----:B------:R-:W-:Y:S05]  /*18d30*/  @P0 BRA `(.L_x_15352) ;  /* 0x0000000000b00947 */ /* 0x000fea0003800000 */
[----:B------:R-:W2:Y:S01]  /*18d40*/  LDL.LU R34, [R1+0xdc] ;  /* 0x0000dc0001227983 */ /* 0x000ea20000300800 */
[----:B------:R-:W-:Y:S01]  /*18d50*/  ISETP.GT.AND P0, PT, R4, 0x1, PT ;  /* 0x000000010400780c */ /* 0x000fe20003f04270 */
[----:B------:R-:W-:Y:S01]  /*18d60*/  IMAD.MOV.U32 R4, RZ, RZ, 0xab8 ;  /* 0x00000ab8ff047424 */ /* 0x000fe200078e00ff */
[----:B------:R-:W-:Y:S01]  /*18d70*/  ISETP.NE.AND P1, PT, R37, 0x1, PT ;  /* 0x000000012500780c */ /* 0x000fe20003f25270 */
[----:B-1----:R-:W1:Y:S01]  /*18d80*/  LDC.64 R14, c[0x0][0xca8] ;  /* 0x00032a00ff0e7b82 */ /* 0x002e620000000a00 */
        /* <DEDUP_REMOVED lines=39> */
.L_x_15352:
[----:B------:R-:W-:Y:S05]  /*19000*/  BSYNC B1 ;  /* 0x0000000000017941 */ /* 0x000fea0003800000 */
.L_x_15351:
[----:B------:R-:W-:Y:S05]  /*19010*/  @P2 BRA `(.L_x_15345) ;  /* 0x0000000800f02947 */ /* 0x000fea0003800000 */
[----:B------:R-:W3:Y:S01]  /*19020*/  LDL R24, [R1+0x94] ;  /* 0x0000940001187983 */ /* 0x000ee20000100800 */
[----:B-1----:R-:W1:Y:S01]  /*19030*/  LDC R21, c[0x0][0xce8] ;  /* 0x00033a00ff157b82 */ /* 0x002e620000000800 */
[----:B--2---:R-:W-:Y:S01]  /*19040*/  SHF.R.S32.HI R9, RZ, 0x1f, R32 ;  /* 0x0000001fff097819 */ /* 0x004fe20000011420 */
        /* <DEDUP_REMOVED lines=14> */
[----:B-1----:R-:W-:-:S03]  /*19130*/  ISETP.NE.AND P0, PT, R21, 0x1, PT ;  /* 0x000000011500780c */ /* 0x002fc60003f05270 */
[----:B------:R-:W-:Y:S01]  /*19140*/  IMAD R9, R203, UR5, R9 ;  /* 0x00000005cb097c24 */ /* 0x000fe2000f8e0209 */
[----:B------:R-:W-:Y:S01]  /*19150*/  ULDC.64 UR4, c[0x0][0xbe0] ;  /* 0x0002f80000047ab9 */ /* 0x000fe20000000a00 */
[C---:B------:R-:W-:Y:S02]  /*19160*/  IMAD R11, R33.reuse, UR7, R4 ;  /* 0x00000007210b7c24 */ /* 0x040fe4000f8e0204 */
[----:B------:R-:W-:-:S04]  /*19170*/  IMAD.WIDE.U32 R8, R33, UR6, R8 ;  /* 0x0000000621087c25 */ /* 0x000fc8000f8e0008 */
[----:B------:R-:W-:Y:S02]  /*19180*/  IMAD.IADD R9, R9, 0x1, R11 ;  /* 0x0000000109097824 */ /* 0x000fe400078e020b */
[----:B------:R-:W1:Y:S08]  /*19190*/  @P0 LDC R10, c[0x0][0xcec] ;  /* 0x00033b00ff0a0b82 */ /* 0x000e700000000800 */
[----:B------:R-:W2:Y:S01]  /*191a0*/  @P0 LDC R15, c[0x0][0xcf0] ;  /* 0x00033c00ff0f0b82 */ /* 0x000ea20000000800 */
[----:B---3--:R-:W-:-:S04]  /*191b0*/  IMAD.IADD R13, R24, 0x1, R0 ;  /* 0x00000001180d7824 */ /* 0x008fc800078e0200 */
[----:B-1----:R-:W-:-:S04]  /*191c0*/  @P0 IMAD.HI.U32 R0, R13, R10, RZ ;  /* 0x0000000a0d000227 */ /* 0x002fc800078e00ff */
[----:B------:R-:W-:Y:S01]  /*191d0*/  IMAD.MOV.U32 R3, RZ, RZ, R13 ;  /* 0x000000ffff037224 */ /* 0x000fe200078e000d */
[----:B--2---:R-:W-:-:S04]  /*191e0*/  @P0 SHF.R.U32.HI R3, RZ, R15, R0 ;  /* 0x0000000fff030219 */ /* 0x004fc80000011600 */
[----:B------:R-:W-:Y:S01]  /*191f0*/  SHF.R.S32.HI R0, RZ, 0x1f, R3 ;  /* 0x0000001fff007819 */ /* 0x000fe20000011403 */
[C---:B------:R-:W-:Y:S01]  /*19200*/  IMAD.WIDE.U32 R8, R3.reuse, UR4, R8 ;  /* 0x0000000403087c25 */ /* 0x040fe2000f8e0008 */
[----:B------:R-:W-:-:S03]  /*19210*/  IADD3 R4, -R3, RZ, RZ ;  /* 0x000000ff03047210 */ /* 0x000fc60007ffe1ff */
        /* <DEDUP_REMOVED lines=17> */
.L_x_15574:
        /* <DEDUP_REMOVED lines=15> */
[----:B------:R-:W-:-:S02]  /*19420*/  SHF.R.S32.HI R14, RZ, 0x1f, R222 ;  /* 0x0000001fff0e7819 */ /* 0x000fc400000114de */
[----:B------:R-:W-:Y:S02]  /*19430*/  SHF.R.S32.HI R29, RZ, 0x1f, R29 ;  /* 0x0000001fff1d7819 */ /* 0x000fe4000001141d */
[C---:B------:R-:W-:Y:S02]  /*19440*/  IADD3 R25, R222.reuse, 0xc0, RZ ;  /* 0x000000c0de197810 */ /* 0x040fe40007ffe0ff */
        /* <DEDUP_REMOVED lines=14> */
.L_x_15355:
[----:B------:R-:W-:Y:S05]  /*19530*/  BSYNC B1 ;  /* 0x0000000000017941 */ /* 0x000fea0003800000 */
.L_x_15354:
[----:B------:R-:W-:-:S03]  /*19540*/  UMOV UR4, 0xffffffff ;  /* 0xffffffff00047882 */ /* 0x000fc60000000000 */
[----:B------:R-:W-:Y:S05]  /*19550*/  BRA.DIV UR4, `(.L_x_15356) ;  /* 0x000000a604fc7947 */ /* 0x000fea000b800000 */
[----:B--2---:R2:W0:Y:S04]  /*19560*/  SHFL.IDX PT, R3, R4, 0x1, 0x181f ;  /* 0x00381f0004037f89 */ /* 0x00442800000e0000 */
[----:B---34-:R2:W3:Y:S02]  /*19570*/  SHFL.IDX PT, R9, R0, 0x1, 0x181f ;  /* 0x00381f0000097f89 */ /* 0x0184e400000e0000 */
.L_x_15578:
        /* <DEDUP_REMOVED lines=31> */
.L_x_15358:
[----:B------:R-:W-:Y:S05]  /*19770*/  BSYNC B1 ;  /* 0x0000000000017941 */ /* 0x000fea0003800000 */
.L_x_15357:
[----:B------:R-:W-:-:S03]  /*19780*/  UMOV UR4, 0xffffffff ;  /* 0xffffffff00047882 */ /* 0x000fc60000000000 */
[----:B------:R-:W-:Y:S05]  /*19790*/  BRA.DIV UR4, `(.L_x_15359) ;  /* 0x000000a604b87947 */ /* 0x000fea000b800000 */
[----:B0-----:R0:W0:Y:S04]  /*197a0*/  SHFL.IDX PT, R3, R4, 0x2, 0x181f ;  /* 0x00581f0004037f89 */ /* 0x00102800000e0000 */
[----:B---34-:R3:W4:Y:S02]  /*197b0*/  SHFL.IDX PT, R9, R0, 0x2, 0x181f ;  /* 0x00581f0000097f89 */ /* 0x01872400000e0000 */
.L_x_15582:
        /* <DEDUP_REMOVED lines=31> */
.L_x_15361:
[----:B------:R-:W-:Y:S05]  /*199b0*/  BSYNC B1 ;  /* 0x0000000000017941 */ /* 0x000fea0003800000 */
.L_x_15360:
[----:B------:R-:W-:-:S03]  /*199c0*/  UMOV UR4, 0xffffffff ;  /* 0xffffffff00047882 */ /* 0x000fc60000000000 */
[----:B------:R-:W-:Y:S05]  /*199d0*/  BRA.DIV UR4, `(.L_x_15362) ;  /* 0x000000a604747947 */ /* 0x000fea000b800000 */
[----:B0-----:R0:W0:Y:S04]  /*199e0*/  SHFL.IDX PT, R3, R4, 0x3, 0x181f ;  /* 0x00781f0004037f89 */ /* 0x00102800000e0000 */
[----:B----4-:R4:W0:Y:S02]  /*199f0*/  SHFL.IDX PT, R9, R0, 0x3, 0x181f ;  /* 0x00781f0000097f89 */ /* 0x01082400000e0000 */
.L_x_15586:
        /* <DEDUP_REMOVED lines=12> */
[----:B------:R-:W-:Y:S01]  /*19ac0*/  ISETP.GE.AND P0, PT, R4, UR4, PT ;  /* 0x0000000404007c0c */ /* 0x000fe2000bf06270 */
[----:B------:R-:W-:Y:S01]  /*19ad0*/  VIADD R24, R222, 0xc0 ;  /* 0x000000c0de187836 */ /* 0x000fe20000000000 */
[----:B------:R-:W-:-:S02]  /*19ae0*/  SHF.R.S32.HI R14, RZ, 0x1f, R222 ;  /* 0x0000001fff0e7819 */ /* 0x000fc400000114de */
[----:B------:R-:W-:Y:S02]  /*19af0*/  SHF.R.S32.HI R27, RZ, 0x1f, R27 ;  /* 0x0000001fff1b7819 */ /* 0x000fe4000001141b */
[----:B------:R-:W-:Y:S02]  /*19b00*/  SHF.R.S32.HI R26, RZ, 0x1f, R26 ;  /* 0x0000001fff1a7819 */ /* 0x000fe4000001141a */
[-C--:B------:R-:W-:Y:S02]  /*19b10*/  @!P3 LEA R10, P5, R222, R9.reuse, 0x1 ;  /* 0x00000009de0ab211 */ /* 0x080fe400078a08ff */
[----:B------:R-:W-:Y:S02]  /*19b20*/  @!P2 LEA R12, P4, R8, R9, 0x1 ;  /* 0x00000009080ca211 */ /* 0x000fe400078808ff */
[----:B------:R-:W-:Y:S02]  /*19b30*/  @!P3 LEA.HI.X R11, R222, R3, R14, 0x1, P5 ;  /* 0x00000003de0bb211 */ /* 0x000fe400028f0c0e */
        /* <DEDUP_REMOVED lines=10> */
.L_x_15345:
[----:B------:R-:W-:Y:S05]  /*19be0*/  BSYNC B0 ;  /* 0x0000000000007941 */ /* 0x000fea0003800000 */
.L_x_15331:
[----:B------:R-:W-:Y:S02]  /*19bf0*/  ULDC UR4, c[0x0][0xd3c] ;  /* 0x00034f0000047ab9 */ /* 0x000fe40000000800 */
[----:B------:R-:W-:-:S13]  /*19c00*/  ISETP.GE.AND P0, PT, R7, UR4, PT ;  /* 0x0000000407007c0c */ /* 0x000fda000bf06270 */
[----:B------:R-:W-:Y:S05]  /*19c10*/  @!P0 BRA `(.L_x_15363) ;  /* 0xfffffe7c00448947 */ /* 0x000fea000383ffff */
[----:B------:R-:W-:Y:S05]  /*19c20*/  BRA `(.L_x_15192) ;  /* 0x0000008400387947 */ /* 0x000fea0003800000 */
.L_x_15190:
[----:B------:R-:W-:-:S08]  /*19c30*/  NOP ;  /* 0x0000000000007918 */ /* 0x000fd00000000000 */
[----:B------:R-:W0:-:S00]  /*19c40*/  USETMAXREG.DEALLOC.CTAPOOL 0x28 ;  /* 0x00000028000079c8 */ /* 0x000e0000080e0500 */
[----:B0-----:R-:W-:Y:S02]  /*19c50*/  LOP3.LUT R2, R2, 0x3, RZ, 0xc0, !PT ;  /* 0x0000000302027812 */ /* 0x001fe400078ec0ff */
[----:B------:R-:W-:Y:S02]  /*19c60*/  LOP3.LUT R23, R23, 0xffffefff, RZ, 0xc0, !PT ;  /* 0xffffefff17177812 */ /* 0x000fe400078ec0ff */
[----:B------:R-:W-:Y:S02]  /*19c70*/  MOV R6, RZ ;  /* 0x000000ff00067202 */ /* 0x000fe40000000f00 */
        /* <DEDUP_REMOVED lines=11> */
.L_x_15364:
        /* <DEDUP_REMOVED lines=43> */
.L_x_15368:
        /* <DEDUP_REMOVED lines=37> */
.L_x_15366:
        /* <DEDUP_REMOVED lines=13> */
.L_x_15369:
        /* <DEDUP_REMOVED lines=62> */
.L_x_15370:
        /* <DEDUP_REMOVED lines=61> */
.L_x_15371:
[----:B------:R-:W-:-:S05]  /*1aab0*/  LOP3.LUT R17, RZ, R2, RZ, 0x33, !PT ;  /* 0x00000002ff117212 */ /* 0x000fca00078e33ff */
[----:B------:R-:W-:Y:S01]  /*1aac0*/  IMAD.IADD R17, R6, 0x1, R17 ;  /* 0x0000000106117824 */ /* 0x000fe200078e0211 */
[----:B------:R-:W-:Y:S06]  /*1aad0*/  BRA `(.L_x_15372) ;  /* 0x00000000000c7947 */ /* 0x000fec0003800000 */
.L_x_15367:
[----:B------:R-:W-:Y:S02]  /*1aae0*/  IMAD.MOV.U32 R17, RZ, RZ, RZ ;  /* 0x000000ffff117224 */ /* 0x000fe400078e00ff */
[----:B------:R-:W-:Y:S02]  /*1aaf0*/  IMAD.U32 R16, RZ, RZ, UR6 ;  /* 0x00000006ff107e24 */ /* 0x000fe4000f8e00ff */
[----:B------:R-:W-:-:S07]  /*1ab00*/  IMAD.MOV.U32 R18, RZ, RZ, RZ ;  /* 0x000000ffff127224 */ /* 0x000fce00078e00ff */
.L_x_15372:
[----:B------:R-:W-:-:S13]  /*1ab10*/  ISETP.NE.AND P0, PT, R7, RZ, PT ;  /* 0x000000ff0700720c */ /* 0x000fda0003f05270 */
[----:B------:R-:W0:Y:S01]  /*1ab20*/  @!P0 S2R R3, SR_CgaCtaId ;  /* 0x0000000000038919 */ /* 0x000e220000008800 */
[----:B------:R-:W-:-:S04]  /*1ab30*/  @!P0 MOV R2, 0x400 ;  /* 0x0000040000028802 */ /* 0x000fc80000000f00 */
[----:B0-----:R-:W-:-:S05]  /*1ab40*/  @!P0 LEA R2, R3, R2, 0x18 ;  /* 0x0000000203028211 */ /* 0x001fca00078ec0ff */
[----:B------:R1:W-:Y:S01]  /*1ab50*/  @!P0 STS.128 [R2+0x324d0], R16 ;  /* 0x0324d01002008388 */ /* 0x0003e20000000c00 */
[----:B------:R-:W-:Y:S06]  /*1ab60*/  BAR.ARV 0x5, 0x180 ;  /* 0x0146000000007b1d */ /* 0x000fec0000002000 */
.L_x_15365:
        /* <DEDUP_REMOVED lines=8> */
[C---:B-1----:R-:W-:Y:S01]  /*1abf0*/  SHF.L.U32 R2, R0.reuse, 0x3, RZ ;  /* 0x0000000300027819 */ /* 0x042fe200000006ff */
[----:B------:R-:W-:Y:S01]  /*1ac00*/  UMOV UR4, 0x400 ;  /* 0x0000040000047882 */ /* 0x000fe20000000000 */
[----:B------:R-:W-:Y:S01]  /*1ac10*/  LOP3.LUT R4, R0, 0x7f, RZ, 0xc0, !PT ;  /* 0x0000007f00047812 */ /* 0x000fe200078ec0ff */
[----:B------:R-:W-:Y:S01]  /*1ac20*/  BSSY B8, `(.L_x_15373) ;  /* 0x0000717000087945 */ /* 0x000fe20003800000 */
[C---:B------:R-:W-:Y:S01]  /*1ac30*/  LOP3.LUT R3, R2.reuse, 0x1f8, RZ, 0xc0, !PT ;  /* 0x000001f802037812 */ /* 0x040fe200078ec0ff */
[----:B------:R-:W-:Y:S01]  /*1ac40*/  IMAD.MOV.U32 R28, RZ, RZ, 0x1 ;  /* 0x00000001ff1c7424 */ /* 0x000fe200078e00ff */
[----:B------:R-:W-:Y:S01]  /*1ac50*/  LOP3.LUT R2, R2, 0x38, RZ, 0xc0, !PT ;  /* 0x0000003802027812 */ /* 0x000fe200078ec0ff */
[----:B------:R-:W-:Y:S01]  /*1ac60*/  IMAD.SHL.U32 R32, R4, 0x8, RZ ;  /* 0x0000000804207824 */ /* 0x000fe200078e00ff */
[----:B------:R-:W-:Y:S01]  /*1ac70*/  LOP3.LUT R3, R3, 0x38, R0, 0x78, !PT ;  /* 0x0000003803037812 */ /* 0x000fe200078e7800 */
[----:B------:R-:W-:Y:S01]  /*1ac80*/  IMAD.SHL.U32 R0, R0, 0x10, RZ ;  /* 0x0000001000007824 */ /* 0x000fe200078e00ff */
[----:B------:R-:W-:Y:S01]  /*1ac90*/  CS2R R24, SRZ ;  /* 0x0000000000187805 */ /* 0x000fe2000001ff00 */
[----:B------:R-:W-:Y:S01]  /*1aca0*/  IMAD.MOV.U32 R27, RZ, RZ, 0x1 ;  /* 0x00000001ff1b7424 */ /* 0x000fe200078e00ff */
[----:B------:R-:W-:Y:S01]  /*1acb0*/  LOP3.LUT R32, R3, 0x200, R32, 0xf8, !PT ;  /* 0x0000020003207812 */ /* 0x000fe200078ef820 */
[----:B------:R-:W-:Y:S01]  /*1acc0*/  ULDC.64 UR42, c[0x0][0x198] ;  /* 0x00006600002a7ab9 */ /* 0x000fe20000000a00 */
[----:B------:R-:W-:Y:S01]  /*1acd0*/  SHF.R.U32.HI R3, RZ, 0x3, R4 ;  /* 0x00000003ff037819 */ /* 0x000fe20000011604 */
[----:B------:R-:W-:Y:S01]  /*1ace0*/  ULOP3.LUT UR38, UR36, 0x2, URZ, 0xfc, !UPT ;  /* 0x0000000224267892 */ /* 0x000fe2000f8efc3f */
[----:B------:R-:W-:Y:S01]  /*1acf0*/  LOP3.LUT R4, R2, 0x40, RZ, 0xfc, !PT ;  /* 0x0000004002047812 */ /* 0x000fe200078efcff */
[----:B------:R-:W-:Y:S01]  /*1ad00*/  ULDC UR37, c[0x0][0xc] ;  /* 0x0000030000257ab9 */ /* 0x000fe20000000800 */
[----:B------:R-:W-:-:S02]  /*1ad10*/  LOP3.LUT R0, R3, 0x70, R0, 0xf8, !PT ;  /* 0x0000007003007812 */ /* 0x000fc400078ef800 */
[C---:B------:R-:W-:Y:S01]  /*1ad20*/  LOP3.LUT R3, R2.reuse, 0x80, RZ, 0xfc, !PT ;  /* 0x0000008002037812 */ /* 0x040fe200078efcff */
[----:B0-----:R-:W-:Y:S01]  /*1ad30*/  ULEA UR4, UR5, UR4, 0x18 ;  /* 0x0000000405047291 */ /* 0x001fe2000f8ec03f */
[----:B------:R-:W-:-:S05]  /*1ad40*/  LOP3.LUT R0, R2, 0xc0, RZ, 0xfc, !PT ;  /* 0x000000c002007812 */ /* 0x000fca00078efcff */
[----:B------:R-:W-:-:S04]  /*1ad50*/  IMAD.U32 R22, RZ, RZ, UR4 ;  /* 0x00000004ff167e24 */ /* 0x000fc8000f8e00ff */
[----:B--2---:R-:W-:-:S07]  /*1ad60*/  IMAD R26, R32, 0x2, R22 ;  /* 0x00000002201a7824 */ /* 0x004fce00078e0216 */
.L_x_15482:
[----:B0-----:R-:W0:Y:S02]  /*1ad70*/  LDC.64 R36, c[0x0][0xd88] ;  /* 0x00036200ff247b82 */ /* 0x001e240000000a00 */
[----:B0-----:R-:W-:-:S06]  /*1ad80*/  IMAD.WIDE R36, R19, 0x4, R36 ;  /* 0x0000000413247825 */ /* 0x001fcc00078e0224 */
[----:B--2---:R0:W2:Y:S01]  /*1ad90*/  LDG.E R36, desc[UR40][R36.64] ;  /* 0x0000002824247981 */ /* 0x0040a2000c1e1900 */
        /* <DEDUP_REMOVED lines=9> */
[----:B0-----:R-:W-:Y:S01]  /*1ae30*/  IMAD.MOV.U32 R37, RZ, RZ, RZ ;  /* 0x000000ffff257224 */ /* 0x001fe200078e00ff */
[----:B--2---:R-:W-:-:S05]  /*1ae40*/  SHF.R.S32.HI R0, RZ, 0x1f, R36 ;  /* 0x0000001fff007819 */ /* 0x004fca0000011424 */
[C---:B------:R-:W-:Y:S02]  /*1ae50*/  @P0 LEA R2, P1, R36.reuse, UR4, 0x2 ;  /* 0x0000000424020c11 */ /* 0x040fe4000f8210ff */
[C---:B------:R-:W-:Y:S01]  /*1ae60*/  SHF.L.U32 R30, R36.reuse, 0x2, RZ ;  /* 0x00000002241e7819 */ /* 0x040fe200000006ff */
[----:B------:R0:W-:Y:S01]  /*1ae70*/  STL [R1+0x10], R0 ;  /* 0x0000100001007387 */ /* 0x0001e20000100800 */
[C-C-:B------:R-:W-:Y:S01]  /*1ae80*/  @P0 LEA.HI.X R3, R36.reuse, UR5, R0.reuse, 0x2, P1 ;  /* 0x0000000524030c11 */ /* 0x140fe200088f1400 */
[----:B------:R-:W-:Y:S01]  /*1ae90*/  ULDC.64 UR4, c[0x0][0xaf8] ;  /* 0x0002be0000047ab9 */ /* 0x000fe20000000a00 */
[----:B------:R-:W-:-:S03]  /*1aea0*/  SHF.L.U64.HI R31, R36, 0x2, R0 ;  /* 0x00000002241f7819 */ /* 0x000fc60000010200 */
[----:B-1----:R1:W5:Y:S01]  /*1aeb0*/  @P0 LDG.E R34, desc[UR40][R2.64] ;  /* 0x0000002802220981 */ /* 0x002362000c1e1900 */
        /* <DEDUP_REMOVED lines=10> */
[----:B---3--:R-:W-:Y:S01]  /*1af60*/  @P2 IADD3 R6, P3, R30, UR8, RZ ;  /* 0x000000081e062c10 */ /* 0x008fe2000ff7e0ff */
[----:B------:R-:W-:Y:S01]  /*1af70*/  IMAD.U32 R8, RZ, RZ, UR4 ;  /* 0x00000004ff087e24 */ /* 0x000fe2000f8e00ff */
[----:B------:R-:W-:Y:S01]  /*1af80*/  ULDC.64 UR4, c[0x0][0x418] ;  /* 0x0001060000047ab9 */ /* 0x000fe20000000a00 */
[----:B------:R-:W5:Y:S01]  /*1af90*/  @P0 LDG.E R37, desc[UR40][R2.64] ;  /* 0x0000002802250981 */ /* 0x000f62000c1e1900 */
[----:B------:R-:W-:-:S03]  /*1afa0*/  @P2 IADD3.X R7, R31, UR9, RZ, P3, !PT ;  /* 0x000000091f072c10 */ /* 0x000fc60009ffe4ff */
[----:B------:R-:W5:Y:S04]  /*1afb0*/  @P1 LDG.E R0, desc[UR40][R4.64] ;  /* 0x0000002804001981 */ /* 0x000f68000c1e1900 */
        /* <DEDUP_REMOVED lines=18> */
.L_x_15374:
        /* <DEDUP_REMOVED lines=14> */
.L_x_15375:
        /* <DEDUP_REMOVED lines=9> */
.L_x_15376:
        /* <DEDUP_REMOVED lines=15> */
[----:B------:R2:W-:Y:S01]  /*1b340*/  STL [R1+0xc], R7 ;  /* 0x00000c0701007387 */ /* 0x0005e20000100800 */
        /* <DEDUP_REMOVED lines=41> */
[----:B------:R-:W-:-:S07]  /*1b5e0*/  @!P2 LOP3.LUT R13, RZ, R8, RZ, 0x33, !PT ;  /* 0x00000008ff0da212 */ /* 0x000fce00078e33ff */
.L_x_15378:
[----:B------:R-:W-:Y:S05]  /*1b5f0*/  BSYNC B0 ;  /* 0x0000000000007941 */ /* 0x000fea0003800000 */
.L_x_15377:
        /* <DEDUP_REMOVED lines=9> */
[----:B------:R-:W-:-:S07]  /*1b690*/  SHF.R.U32.HI R3, RZ, 0x6, R3 ;  /* 0x00000006ff037819 */ /* 0x000fce0000011603 */
[----:B------:R-:W-:-:S04]  /*1b6a0*/  @P0 VIADD R6, R6, 0x5f ;  /* 0x0000005f06060836 */ /* 0x000fc80000000000 */
[----:B------:R-:W-:-:S04]  /*1b6b0*/  @P0 IMAD.HI R2, R6, 0x2aaaaaab, RZ ;  /* 0x2aaaaaab06020827 */ /* 0x000fc800078e02ff */
[----:B------:R-:W-:Y:S01]  /*1b6c0*/  IMAD.MOV.U32 R6, RZ, RZ, R3 ;  /* 0x000000ffff067224 */ /* 0x000fe200078e0003 */
        /* <DEDUP_REMOVED lines=12> */
.L_x_15589:
[----:B--2---:R-:W-:Y:S02]  /*1b790*/  ISETP.NE.AND P0, PT, R14, RZ, PT ;  /* 0x000000ff0e00720c */ /* 0x004fe40003f05270 */
[----:B------:R-:W-:-:S11]  /*1b7a0*/  PLOP3.LUT P6, PT, PT, PT, PT, 0x8, 0x0 ;  /* 0x000000000000781c */ /* 0x000fd60003fce170 */
[----:B------:R-:W-:Y:S05]  /*1b7b0*/  @P0 BRA `(.L_x_15382) ;  /* 0x00000000000c0947 */ /* 0x000fea0003800000 */
[----:B------:R-:W-:-:S03]  /*1b7c0*/  UMOV UR4, 0xffffffff ;  /* 0xffffffff00047882 */ /* 0x000fc60000000000 */
[----:B------:R-:W-:Y:S05]  /*1b7d0*/  BRA.DIV UR4, `(.L_x_15383) ;  /* 0x0000008a04747947 */ /* 0x000fea000b800000 */
[----:B------:R-:W-:-:S13]  /*1b7e0*/  ELECT P6, URZ, PT ;  /* 0x00000000003f782f */ /* 0x000fda00038c0000 */
.L_x_15382:
        /* <DEDUP_REMOVED lines=9> */
.L_x_15592:
[----:B------:R-:W-:Y:S05]  /*1b880*/  BSYNC B1 ;  /* 0x0000000000017941 */ /* 0x000fea0003800000 */
.L_x_15384:
        /* <DEDUP_REMOVED lines=10> */
.L_x_15593:
[----:B------:R-:W-:Y:S05]  /*1b930*/  BSYNC B2 ;  /* 0x0000000000027941 */ /* 0x000fea0003800000 */
.L_x_15388:
        /* <DEDUP_REMOVED lines=9> */
.L_x_15391:
[----:B------:R-:W-:Y:S05]  /*1b9d0*/  BSYNC B2 ;  /* 0x0000000000027941 */ /* 0x000fea0003800000 */
.L_x_15390:
[----:B------:R-:W-:Y:S01]  /*1b9e0*/  MOV R14, RZ ;  /* 0x000000ff000e7202 */ /* 0x000fe20000000f00 */
[----:B------:R-:W-:Y:S01]  /*1b9f0*/  IMAD R10, R6, 0x60, R0 ;  /* 0x00000060060a7824 */ /* 0x000fe200078e0200 */
[----:B------:R-:W-:Y:S01]  /*1ba00*/  UIADD3 UR4, UP0, UR42, 0x570, URZ ;  /* 0x000005702a047890 */ /* 0x000fe2000ff1e03f */
[----:B-1----:R-:W-:Y:S01]  /*1ba10*/  IMAD R11, R24, 0x3000, R22 ;  /* 0x00003000180b7824 */ /* 0x002fe200078e0216 */
[----:B------:R-:W-:Y:S01]  /*1ba20*/  R2UR UR10, R14 ;  /* 0x000000000e0a72ca */ /* 0x000fe200000e0000 */
[----:B------:R-:W-:Y:S01]  /*1ba30*/  VIADD R10, R10, 0xffffffa0 ;  /* 0xffffffa00a0a7836 */ /* 0x000fe20000000000 */
[----:B------:R-:W-:Y:S01]  /*1ba40*/  PLOP3.LUT P0, PT, PT, PT, PT, 0x80, 0x0 ;  /* 0x000000000000781c */ /* 0x000fe20003f0f070 */
[----:B------:R-:W-:Y:S01]  /*1ba50*/  VIADD R11, R11, 0x1c400 ;  /* 0x0001c4000b0b7836 */ /* 0x000fe20000000000 */
[----:B------:R-:W-:Y:S01]  /*1ba60*/  UIADD3.X UR5, URZ, UR43, URZ, UP0, !UPT ;  /* 0x0000002b3f057290 */ /* 0x000fe200087fe43f */
[----:B------:R-:W-:Y:S01]  /*1ba70*/  VIADD R12, R8, 0x32490 ;  /* 0x00032490080c7836 */ /* 0x000fe20000000000 */
[----:B------:R-:W-:Y:S01]  /*1ba80*/  UMOV UR6, 0x0 ;  /* 0x0000000000067882 */ /* 0x000fe20000000000 */
[----:B------:R-:W-:-:S09]  /*1ba90*/  UMOV UR7, 0x12f00000 ;  /* 0x12f0000000077882 */ /* 0x000fd20000000000 */
.L_x_15392:
        /* <DEDUP_REMOVED lines=13> */
.L_x_15594:
[----:B------:R-:W-:Y:S05]  /*1bb70*/  BSYNC B2 ;  /* 0x0000000000027941 */ /* 0x000fea0003800000 */
.L_x_15393:
        /* <DEDUP_REMOVED lines=11> */
.L_x_15396:
[----:B------:R-:W-:Y:S05]  /*1bc30*/  BSYNC B2 ;  /* 0x0000000000027941 */ /* 0x000fea0003800000 */
.L_x_15395:
[----:B------:R-:W-:Y:S01]  /*1bc40*/  R2UR UR10, R14 ;  /* 0x000000000e0a72ca */ /* 0x000fe200000e0000 */
[----:B01----:R-:W-:Y:S01]  /*1bc50*/  IMAD R9, R24, 0xc000, R22 ;  /* 0x0000c00018097824 */ /* 0x003fe200078e0216 */
[----:B------:R-:W-:Y:S01]  /*1bc60*/  R2UR UR6, R12 ;  /* 0x000000000c0672ca */ /* 0x000fe200000e0000 */
[----:B------:R-:W-:Y:S01]  /*1bc70*/  UIADD3 UR4, UP0, UR42, 0x670, URZ ;  /* 0x000006702a047890 */ /* 0x000fe2000ff1e03f */
[----:B------:R-:W-:Y:S01]  /*1bc80*/  R2UR UR7, R13 ;  /* 0x000000000d0772ca */ /* 0x000fe200000e0000 */
[----:B------:R-:W-:Y:S01]  /*1bc90*/  VIADD R8, R8, 0x324b0 ;  /* 0x000324b008087836 */ /* 0x000fe20000000000 */
[----:B------:R-:W-:Y:S01]  /*1bca0*/  PLOP3.LUT P0, PT, PT, PT, PT, 0x80, 0x0 ;  /* 0x000000000000781c */ /* 0x000fe20003f0f070 */
[----:B------:R-:W-:Y:S01]  /*1bcb0*/  UIADD3.X UR5, URZ, UR43, URZ, UP0, !UPT ;  /* 0x0000002b3f057290 */ /* 0x000fe200087fe43f */
[----:B------:R-:W-:-:S11]  /*1bcc0*/  IADD3 R11, R9, 0x400, RZ ;  /* 0x00000400090b7810 */ /* 0x000fd60007ffe0ff */
.L_x_15397:
        /* <DEDUP_REMOVED lines=15> */
.L_x_15398:
        /* <DEDUP_REMOVED lines=15> */
.L_x_15399:
        /* <DEDUP_REMOVED lines=15> */
.L_x_15400:
        /* <DEDUP_REMOVED lines=10> */
.L_x_15387:
[----:B------:R-:W-:Y:S05]  /*1c040*/  BSYNC B1 ;  /* 0x0000000000017941 */ /* 0x000fea0003800000 */
.L_x_15386:
        /* <DEDUP_REMOVED lines=9> */
.L_x_15416:
        /* <DEDUP_REMOVED lines=11> */
.L_x_15595:
[----:B------:R-:W-:Y:S05]  /*1c190*/  BSYNC B2 ;  /* 0x0000000000027941 */ /* 0x000fea0003800000 */
.L_x_15403:
        /* <DEDUP_REMOVED lines=9> */
.L_x_15406:
[----:B------:R-:W-:Y:S05]  /*1c230*/  BSYNC B2 ;  /* 0x0000000000027941 */ /* 0x000fea0003800000 */
.L_x_15405:
[----:B------:R-:W-:Y:S01]  /*1c240*/  MOV R14, RZ ;  /* 0x000000ff000e7202 */ /* 0x000fe20000000f00 */
[----:B-1----:R-:W-:Y:S01]  /*1c250*/  IMAD R11, R24, 0x3000, R22 ;  /* 0x00003000180b7824 */ /* 0x002fe200078e0216 */
        /* <DEDUP_REMOVED lines=9> */
.L_x_15407:
        /* <DEDUP_REMOVED lines=13> */
.L_x_15596:
[----:B------:R-:W-:Y:S05]  /*1c3c0*/  BSYNC B2 ;  /* 0x0000000000027941 */ /* 0x000fea0003800000 */
.L_x_15408:
        /* <DEDUP_REMOVED lines=11> */
.L_x_15411:
[----:B------:R-:W-:Y:S05]  /*1c480*/  BSYNC B2 ;  /* 0x0000000000027941 */ /* 0x000fea0003800000 */
.L_x_15410:
        /* <DEDUP_REMOVED lines=9> */
.L_x_15412:
        /* <DEDUP_REMOVED lines=15> */
.L_x_15413:
        /* <DEDUP_REMOVED lines=15> */
.L_x_15414:
        /* <DEDUP_REMOVED lines=15> */
.L_x_15415:
        /* <DEDUP_REMOVED lines=10> */
.L_x_15402:
[----:B------:R-:W-:Y:S05]  /*1c890*/  BSYNC B1 ;  /* 0x0000000000017941 */ /* 0x000fea0003800000 */
.L_x_15401:
        /* <DEDUP_REMOVED lines=8> */
.L_x_15380:
[----:B------:R-:W-:Y:S05]  /*1c920*/  BSYNC B0 ;  /* 0x0000000000007941 */ /* 0x000fea0003800000 */
.L_x_15379:
        /* <DEDUP_REMOVED lines=8> */
[----:B------:R-:W2:Y:S08]  /*1c9b0*/  @P1 LDC R3, c[0x0][0x44c] ;  /* 0x00011300ff031b82 */ /* 0x000eb00000000800 */
[----:B------:R-:W4:Y:S01]  /*1c9c0*/  @P1 LDC R0, c[0x0][0x450] ;  /* 0x00011400ff001b82 */ /* 0x000f220000000800 */
[----:B--2---:R-:W-:-:S05]  /*1c9d0*/  @P1 IMAD.HI.U32 R3, R2, R3, RZ ;  /* 0x0000000302031227 */ /* 0x004fca00078e00ff */
[----:B----4-:R-:W-:Y:S01]  /*1c9e0*/  @P1 SHF.R.U32.HI R2, RZ, R0, R3 ;  /* 0x00000000ff021219 */ /* 0x010fe20000011603 */
[----:B------:R-:W-:-:S04]  /*1c9f0*/  IMAD.MOV.U32 R0, RZ, RZ, RZ ;  /* 0x000000ffff007224 */ /* 0x000fc800078e00ff */
[----:B------:R-:W-:-:S04]  /*1ca00*/  IMAD.IADD R2, R7, 0x1, R2 ;  /* 0x0000000107027824 */ /* 0x000fc800078e0202 */
[----:B------:R-:W-:-:S05]  /*1ca10*/  IMAD.HI R2, R2, 0x2aaaaaab, RZ ;  /* 0x2aaaaaab02027827 */ /* 0x000fca00078e02ff */
[----:B------:R-:W-:-:S04]  /*1ca20*/  SHF.R.U32.HI R3, RZ, 0x1f, R2 ;  /* 0x0000001fff037819 */ /* 0x000fc80000011602 */
[----:B------:R-:W-:-:S04]  /*1ca30*/  LEA.HI.SX32 R2, R2, R3, 0x1c ;  /* 0x0000000302027211 */ /* 0x000fc800078fe2ff */
[----:B------:R-:W-:-:S04]  /*1ca40*/  VIMNMX R5, R5, R2, PT ;  /* 0x0000000205057248 */ /* 0x000fc80003fe0100 */
[----:B------:R-:W-:-:S13]  /*1ca50*/  ISETP.GE.AND P1, PT, R5, 0x1, PT ;  /* 0x000000010500780c */ /* 0x000fda0003f26270 */
[----:B---3--:R-:W-:Y:S05]  /*1ca60*/  @!P1 BRA `(.L_x_15418) ;  /* 0x0000000000689947 */ /* 0x008fea0003800000 */
[-C--:B------:R-:W-:Y:S02]  /*1ca70*/  IABS R0, R4.reuse ;  /* 0x0000000400007213 */ /* 0x080fe40000000000 */
[----:B------:R-:W-:Y:S02]  /*1ca80*/  IABS R7, R4 ;  /* 0x0000000400077213 */ /* 0x000fe40000000000 */
[----:B0-----:R-:W0:Y:S03]  /*1ca90*/  I2F.RP R8, R0 ;  /* 0x0000000000087306 */ /* 0x001e260000209400 */
[----:B------:R-:W-:-:S05]  /*1caa0*/  IMAD.MOV R7, RZ, RZ, -R7 ;  /* 0x000000ffff077224 */ /* 0x000fca00078e0a07 */
[----:B0-----:R-:W0:Y:S02]  /*1cab0*/  MUFU.RCP R8, R8 ;  /* 0x0000000800087308 */ /* 0x001e240000001000 */
[----:B0-----:R-:W-:-:S06]  /*1cac0*/  VIADD R9, R8, 0xffffffe ;  /* 0x0ffffffe08097836 */ /* 0x001fcc0000000000 */
[----:B------:R-:W0:Y:S02]  /*1cad0*/  F2I.FTZ.U32.TRUNC.NTZ R3, R9 ;  /* 0x0000000900037305 */ /* 0x000e24000021f000 */
[----:B0-----:R-:W-:-:S05]  /*1cae0*/  IADD3 R2, RZ, -R3, RZ ;  /* 0x80000003ff027210 */ /* 0x001fca0007ffe0ff */
        /* <DEDUP_REMOVED lines=18> */
.L_x_15418:
[----:B------:R-:W-:Y:S05]  /*1cc10*/  BSYNC B0 ;  /* 0x0000000000007941 */ /* 0x000fea0003800000 */
.L_x_15417:
        /* <DEDUP_REMOVED lines=23> */
.L_x_15420:
        /* <DEDUP_REMOVED lines=10> */
[----:B------:R-:W2:Y:S01]  /*1ce30*/  LDC.64 R2, c[0x4][R2] ;  /* 0x0100000002027b82 */ /* 0x000ea20000000a00 */
[----:B------:R-:W-:Y:S02]  /*1ce40*/  IMAD.U32 R5, RZ, RZ, UR7 ;  /* 0x00000007ff057e24 */ /* 0x000fe4000f8e00ff */
[----:B------:R-:W-:Y:S02]  /*1ce50*/  IMAD.U32 R6, RZ, RZ, UR8 ;  /* 0x00000008ff067e24 */ /* 0x000fe4000f8e00ff */
[----:B------:R-:W-:-:S02]  /*1ce60*/  IMAD.U32 R7, RZ, RZ, UR9 ;  /* 0x00000009ff077e24 */ /* 0x000fc4000f8e00ff */
[----:B------:R-:W-:Y:S02]  /*1ce70*/  IMAD.U32 R10, RZ, RZ, UR4 ;  /* 0x00000004ff0a7e24 */ /* 0x000fe4000f8e00ff */
[----:B-1----:R-:W-:Y:S02]  /*1ce80*/  IMAD.U32 R11, RZ, RZ, UR5 ;  /* 0x00000005ff0b7e24 */ /* 0x002fe4000f8e00ff */
[----:B0-----:R-:W-:Y:S02]  /*1ce90*/  IMAD.MOV.U32 R8, RZ, RZ, 0x70 ;  /* 0x00000070ff087424 */ /* 0x001fe400078e00ff */
[----:B------:R-:W-:-:S07]  /*1cea0*/  IMAD.MOV.U32 R13, RZ, RZ, RZ ;  /* 0x000000ffff0d7224 */ /* 0x000fce00078e00ff */
[----:B------:R-:W-:-:S07]  /*1ceb0*/  LEPC R20, `(.L_x_15423) ;  /* 0x000000001014794e */ /* 0x000fce0000000000 */
[----:B--2---:R-:W-:Y:S05]  /*1cec0*/  CALL.ABS.NOINC R2 ;  /* 0x0000000002007343 */ /* 0x004fea0003c00000 */
.L_x_15423:
[----:B------:R-:W-:Y:S05]  /*1ced0*/  BSYNC B6 ;  /* 0x0000000000067941 */ /* 0x000fea0003800000 */
.L_x_15422:
        /* <DEDUP_REMOVED lines=10> */
[----:B-1----:R-:W-:Y:S01]  /*1cf80*/  MOV R11, UR5 ;  /* 0x00000005000b7c02 */ /* 0x002fe20008000f00 */
[----:B------:R-:W-:Y:S02]  /*1cf90*/  IMAD.U32 R5, RZ, RZ, UR7 ;  /* 0x00000007ff057e24 */ /* 0x000fe4000f8e00ff */
[----:B------:R-:W-:Y:S02]  /*1cfa0*/  IMAD.U32 R6, RZ, RZ, UR8 ;  /* 0x00000008ff067e24 */ /* 0x000fe4000f8e00ff */
[----:B------:R-:W-:-:S02]  /*1cfb0*/  IMAD.U32 R7, RZ, RZ, UR9 ;  /* 0x00000009ff077e24 */ /* 0x000fc4000f8e00ff */
[----:B------:R-:W-:Y:S02]  /*1cfc0*/  IMAD.U32 R10, RZ, RZ, UR4 ;  /* 0x00000004ff0a7e24 */ /* 0x000fe4000f8e00ff */
[----:B0-----:R-:W-:Y:S02]  /*1cfd0*/  IMAD.MOV.U32 R8, RZ, RZ, 0x70 ;  /* 0x00000070ff087424 */ /* 0x001fe400078e00ff */
[----:B------:R-:W-:Y:S02]  /*1cfe0*/  IMAD.MOV.U32 R12, RZ, RZ, 0x1 ;  /* 0x00000001ff0c7424 */ /* 0x000fe400078e00ff */
[----:B--2---:R-:W-:-:S07]  /*1cff0*/  IMAD.MOV.U32 R13, RZ, RZ, RZ ;  /* 0x000000ffff0d7224 */ /* 0x004fce00078e00ff */
[----:B------:R-:W-:-:S07]  /*1d000*/  LEPC R20, `(.L_x_15426) ;  /* 0x000000001014794e */ /* 0x000fce0000000000 */
[----:B---3--:R-:W-:Y:S05]  /*1d010*/  CALL.ABS.NOINC R2 ;  /* 0x0000000002007343 */ /* 0x008fea0003c00000 */
.L_x_15426:
        /* <DEDUP_REMOVED lines=15> */
.L_x_15425:
[----:B------:R-:W-:Y:S05]  /*1d110*/  BSYNC B6 ;  /* 0x0000000000067941 */ /* 0x000fea0003800000 */
.L_x_15424:
[----:B------:R-:W2:Y:S01]  /*1d120*/  LDL R2, [R1+0x38] ;  /* 0x0000380001027983 */ /* 0x000ea20000100800 */
[----:B------:R-:W-:Y:S01]  /*1d130*/  ULDC.64 UR4, c[0x0][0xaf0] ;  /* 0x0002bc0000047ab9 */ /* 0x000fe20000000a00 */
[----:B------:R-:W3:Y:S02]  /*1d140*/  LDC R9, c[0x0][0x430] ;  /* 0x00010c00ff097b82 */ /* 0x000ee40000000800 */
[----:B------:R-:W4:Y:S01]  /*1d150*/  LDL R20, [R1+0xc] ;  /* 0x00000c0001147983 */ /* 0x000f220000100800 */
[----:B------:R-:W-:Y:S01]  /*1d160*/  ISETP.NE.U32.AND P0, PT, RZ, UR4, PT ;  /* 0x00000004ff007c0c */ /* 0x000fe2000bf05070 */
[----:B------:R-:W5:Y:S03]  /*1d170*/  S2R R21, SR_TID.X ;  /* 0x0000000000157919 */ /* 0x000f660000002100 */
[----:B------:R-:W-:-:S13]  /*1d180*/  ISETP.NE.AND.EX P0, PT, RZ, UR5, PT, P0 ;  /* 0x00000005ff007c0c */ /* 0x000fda000bf05300 */
[----:B------:R-:W-:Y:S01]  /*1d190*/  @P0 IADD3 R30, P1, R30, UR4, RZ ;  /* 0x000000041e1e0c10 */ /* 0x000fe2000ff3e0ff */
[----:B------:R-:W-:Y:S01]  /*1d1a0*/  IMAD.MOV.U32 R10, RZ, RZ, RZ ;  /* 0x000000ffff0a7224 */ /* 0x000fe200078e00ff */
[----:B-1----:R-:W1:Y:S01]  /*1d1b0*/  S2R R11, SR_TID.X ;  /* 0x00000000000b7919 */ /* 0x002e620000002100 */
[----:B------:R-:W-:Y:S01]  /*1d1c0*/  ULDC UR4, c[0x0][0x2f4] ;  /* 0x0000bd0000047ab9 */ /* 0x000fe20000000800 */
[----:B------:R-:W-:Y:S01]  /*1d1d0*/  @P0 IADD3.X R31, R31, UR5, RZ, P1, !PT ;  /* 0x000000051f1f0c10 */ /* 0x000fe20008ffe4ff */
[----:B------:R-:W-:-:S04]  /*1d1e0*/  ULDC UR5, c[0x0][0x320] ;  /* 0x0000c80000057ab9 */ /* 0x000fc80000000800 */
[----:B------:R-:W4:Y:S01]  /*1d1f0*/  @P0 LDG.E R29, desc[UR40][R30.64] ;  /* 0x000000281e1d0981 */ /* 0x000f22000c1e1900 */
[----:B-----5:R-:W-:-:S04]  /*1d200*/  LOP3.LUT R21, R21, 0x7f, RZ, 0xc0, !PT ;  /* 0x0000007f15157812 */ /* 0x020fc800078ec0ff */
[----:B------:R-:W-:Y:S02]  /*1d210*/  SHF.R.U32.HI R35, RZ, 0x3, R21 ;  /* 0x00000003ff237819 */ /* 0x000fe40000011615 */
[----:B------:R-:W5:Y:S01]  /*1d220*/  S2R R21, SR_TID.X ;  /* 0x0000000000157919 */ /* 0x000f620000002100 */
[----:B---3--:R-:W-:-:S13]  /*1d230*/  ISETP.NE.AND P1, PT, R9, 0x1, PT ;  /* 0x000000010900780c */ /* 0x008fda0003f25270 */
[----:B------:R-:W3:Y:S08]  /*1d240*/  @P1 LDC R5, c[0x0][0x434] ;  /* 0x00010d00ff051b82 */ /* 0x000ef00000000800 */
[----:B------:R-:W0:Y:S01]  /*1d250*/  @P1 LDC R4, c[0x0][0x438] ;  /* 0x00010e00ff041b82 */ /* 0x000e220000000800 */
[----:B-----5:R-:W-:-:S05]  /*1d260*/  IMAD.SHL.U32 R21, R21, 0x10, RZ ;  /* 0x0000001015157824 */ /* 0x020fca00078e00ff */
[----:B------:R-:W-:Y:S01]  /*1d270*/  LOP3.LUT R21, R35, 0x70, R21, 0xf8, !PT ;  /* 0x0000007023157812 */ /* 0x000fe200078ef815 */
[----:B--2---:R-:W-:-:S04]  /*1d280*/  VIADD R0, R2, 0xffffffff ;  /* 0xffffffff02007836 */ /* 0x004fc80000000000 */
[----:B------:R-:W-:-:S05]  /*1d290*/  IMAD R6, R0, 0x60, R21 ;  /* 0x0000006000067824 */ /* 0x000fca00078e0215 */
[----:B----4-:R-:W-:-:S04]  /*1d2a0*/  ISETP.GE.AND P0, PT, R6, R20, PT ;  /* 0x000000140600720c */ /* 0x010fc80003f06270 */
[----:B------:R-:W-:Y:S01]  /*1d2b0*/  ISETP.GT.U32.OR P0, PT, R21, 0x5f, P0 ;  /* 0x0000005f1500780c */ /* 0x000fe20000704470 */
[----:B------:R-:W-:-:S12]  /*1d2c0*/  IMAD.IADD R6, R6, 0x1, R34 ;  /* 0x0000000106067824 */ /* 0x000fd800078e0222 */
[----:B------:R-:W2:Y:S01]  /*1d2d0*/  @!P0 LDC.64 R2, c[0x0][0x428] ;  /* 0x00010a00ff028b82 */ /* 0x000ea20000000a00 */
[----:B---3--:R-:W-:Y:S01]  /*1d2e0*/  @P1 IMAD.HI.U32 R5, R6, R5, RZ ;  /* 0x0000000506051227 */ /* 0x008fe200078e00ff */
[----:B------:R-:W-:Y:S02]  /*1d2f0*/  MOV R7, R6 ;  /* 0x0000000600077202 */ /* 0x000fe40000000f00 */
[----:B------:R-:W-:Y:S02]  /*1d300*/  SHF.R.S32.HI R35, RZ, 0x1f, R29 ;  /* 0x0000001fff237819 */ /* 0x000fe4000001141d */
[----:B0-----:R-:W-:-:S04]  /*1d310*/  @P1 SHF.R.U32.HI R7, RZ, R4, R5 ;  /* 0x00000004ff071219 */ /* 0x001fc80000011605 */
[--C-:B------:R-:W-:Y:S01]  /*1d320*/  @!P0 SHF.R.S32.HI R5, RZ, 0x1f, R7.reuse ;  /* 0x0000001fff058819 */ /* 0x100fe20000011407 */
[----:B------:R-:W-:Y:S02]  /*1d330*/  @!P0 IMAD.MOV.U32 R4, RZ, RZ, R7 ;  /* 0x000000ffff048224 */ /* 0x000fe400078e0007 */
[-C--:B--2---:R-:W-:Y:S02]  /*1d340*/  @!P0 IMAD R8, R35, R2.reuse, RZ ;  /* 0x0000000223088224 */ /* 0x084fe400078e02ff */
[----:B------:R-:W-:-:S04]  /*1d350*/  @!P0 IMAD.WIDE.U32 R4, R29, R2, R4 ;  /* 0x000000021d048225 */ /* 0x000fc800078e0004 */
[----:B------:R-:W-:Y:S02]  /*1d360*/  @!P0 IMAD R8, R29, R3, R8 ;  /* 0x000000031d088224 */ /* 0x000fe400078e0208 */
[----:B------:R-:W0:Y:S02]  /*1d370*/  @!P0 LDC.64 R2, c[0x0][0x418] ;  /* 0x00010600ff028b82 */ /* 0x000e240000000a00 */
[----:B------:R-:W-:Y:S01]  /*1d380*/  @!P0 IMAD.IADD R8, R5, 0x1, R8 ;  /* 0x0000000105088824 */ /* 0x000fe200078e0208 */
[----:B0-----:R-:W-:-:S04]  /*1d390*/  @!P0 LEA R2, P1, R4, R2, 0x2 ;  /* 0x0000000204028211 */ /* 0x001fc800078210ff */
[----:B------:R-:W-:-:S05]  /*1d3a0*/  @!P0 LEA.HI.X R3, R4, R3, R8, 0x2, P1 ;  /* 0x0000000304038211 */ /* 0x000fca00008f1408 */
[----:B------:R0:W2:Y:S01]  /*1d3b0*/  @!P0 LDG.E R10, desc[UR40][R2.64] ;  /* 0x00000028020a8981 */ /* 0x0000a2000c1e1900 */
[----:B------:R-:W-:-:S04]  /*1d3c0*/  IMAD.MOV R4, RZ, RZ, -R7 ;  /* 0x000000ffff047224 */ /* 0x000fc800078e0a07 */
[----:B0-----:R-:W-:-:S05]  /*1d3d0*/  IMAD R3, R9, R4, R6 ;  /* 0x0000000409037224 */ /* 0x001fca00078e0206 */
[----:B------:R-:W-:Y:S01]  /*1d3e0*/  STL [R1+0x4], R3 ;  /* 0x0000040301007387 */ /* 0x000fe20000100800 */
[----:B------:R-:W-:Y:S02]  /*1d3f0*/  IMAD.U32 R2, RZ, RZ, UR38 ;  /* 0x00000026ff027e24 */ /* 0x000fe4000f8e00ff */
[----:B-1----:R-:W-:-:S03]  /*1d400*/  IMAD.SHL.U32 R11, R11, 0x8, RZ ;  /* 0x000000080b0b7824 */ /* 0x002fc600078e00ff */
[----:B------:R-:W-:Y:S02]  /*1d410*/  ISETP.NE.AND P2, PT, R2, 0x3, PT ;  /* 0x000000030200780c */ /* 0x000fe40003f45270 */
[----:B------:R-:W-:Y:S02]  /*1d420*/  LOP3.LUT R11, R11, 0x38, RZ, 0xc0, !PT ;  /* 0x000000380b0b7812 */ /* 0x000fe400078ec0ff */
[----:B------:R-:W-:Y:S02]  /*1d430*/  LOP3.LUT R23, R23, 0xfffff7ff, RZ, 0xc0, !PT ;  /* 0xfffff7ff17177812 */ /* 0x000fe400078ec0ff */
[----:B------:R-:W-:-:S04]  /*1d440*/  LOP3.LUT R11, R11, 0x40, RZ, 0xfc, !PT ;  /* 0x000000400b0b7812 */ /* 0x000fc800078efcff */
[----:B------:R-:W-:-:S03]  /*1d450*/  ISETP.GE.AND P4, PT, R11, UR5, PT ;  /* 0x000000050b007c0c */ /* 0x000fc6000bf86270 */
[----:B------:R-:W-:-:S04]  /*1d460*/  @P2 LOP3.LUT R23, R23, 0x800, RZ, 0xfc, !PT ;  /* 0x0000080017172812 */ /* 0x000fc800078efcff */
[----:B------:R-:W-:Y:S01]  /*1d470*/  LOP3.LUT R23, R23, 0xfffffffd, RZ, 0xc0, !PT ;  /* 0xfffffffd17177812 */ /* 0x000fe200078ec0ff */
[----:B------:R-:W-:Y:S01]  /*1d480*/  UMOV UR6, 0xffffffff ;  /* 0xffffffff00067882 */ /* 0x000fe20000000000 */
[----:B--2---:R0:W-:Y:S02]  /*1d490*/  STL [R1], R10 ;  /* 0x0000000a01007387 */ /* 0x0041e40000100800 */
[----:B0-----:R-:W0:Y:S02]  /*1d4a0*/  S2R R10, SR_TID.X ;  /* 0x00000000000a7919 */ /* 0x001e240000002100 */
[----:B0-----:R-:W-:-:S05]  /*1d4b0*/  IMAD.SHL.U32 R10, R10, 0x8, RZ ;  /* 0x000000080a0a7824 */ /* 0x001fca00078e00ff */
[----:B------:R-:W-:-:S04]  /*1d4c0*/  LOP3.LUT R10, R10, 0x38, RZ, 0xc0, !PT ;  /* 0x000000380a0a7812 */ /* 0x000fc800078ec0ff */
[C---:B------:R-:W-:Y:S02]  /*1d4d0*/  ISETP.GE.AND P1, PT, R10.reuse, UR4, PT ;  /* 0x000000040a007c0c */ /* 0x040fe4000bf26270 */
[----:B------:R-:W-:-:S04]  /*1d4e0*/  LOP3.LUT R11, R10, 0x80, RZ, 0xfc, !PT ;  /* 0x000000800a0b7812 */ /* 0x000fc800078efcff */
[----:B------:R-:W-:-:S07]  /*1d4f0*/  ISETP.GE.AND P3, PT, R11, UR5, PT ;  /* 0x000000050b007c0c */ /* 0x000fce000bf66270 */
[----:B------:R-:W-:-:S04]  /*1d500*/  @P1 LOP3.LUT R23, R23, 0x2, RZ, 0xfc, !PT ;  /* 0x0000000217171812 */ /* 0x000fc800078efcff */
[----:B------:R-:W-:-:S04]  /*1d510*/  LOP3.LUT R23, R23, 0xffffffef, RZ, 0xc0, !PT ;  /* 0xffffffef17177812 */ /* 0x000fc800078ec0ff */
[----:B------:R-:W-:Y:S02]  /*1d520*/  @P4 LOP3.LUT R23, R23, 0x10, RZ, 0xfc, !PT ;  /* 0x0000001017174812 */ /* 0x000fe400078efcff */
[C---:B------:R-:W-:Y:S02]  /*1d530*/  ISETP.GE.AND P0, PT, R10.reuse, UR5, PT ;  /* 0x000000050a007c0c */ /* 0x040fe4000bf06270 */
[----:B------:R-:W-:Y:S02]  /*1d540*/  LOP3.LUT R23, R23, 0xfffffffe, RZ, 0xc0, !PT ;  /* 0xfffffffe17177812 */ /* 0x000fe400078ec0ff */
[----:B------:R-:W-:Y:S02]  /*1d550*/  LOP3.LUT R10, R10, 0xc0, RZ, 0xfc, !PT ;  /* 0x000000c00a0a7812 */ /* 0x000fe400078efcff */
[----:B------:R-:W-:Y:S02]  /*1d560*/  LOP3.LUT R23, R23, 0xfffffff7, RZ, 0xc0, !PT ;  /* 0xfffffff717177812 */ /* 0x000fe400078ec0ff */
[----:B------:R-:W-:-:S02]  /*1d570*/  ISETP.GE.AND P1, PT, R10, UR5, PT ;  /* 0x000000050a007c0c */ /* 0x000fc4000bf26270 */
[----:B------:R-:W-:-:S04]  /*1d580*/  @P3 LOP3.LUT R23, R23, 0x8, RZ, 0xfc, !PT ;  /* 0x0000000817173812 */ /* 0x000fc800078efcff */
[----:B------:R-:W-:-:S04]  /*1d590*/  @P0 LOP3.LUT R23, R23, 0x1, RZ, 0xfc, !PT ;  /* 0x0000000117170812 */ /* 0x000fc800078efcff */
[----:B------:R-:W-:-:S04]  /*1d5a0*/  LOP3.LUT R23, R23, 0xfffffffb, RZ, 0xc0, !PT ;  /* 0xfffffffb17177812 */ /* 0x000fc800078ec0ff */
[----:B------:R-:W-:Y:S01]  /*1d5b0*/  @P1 LOP3.LUT R23, R23, 0x4, RZ, 0xfc, !PT ;  /* 0x0000000417171812 */ /* 0x000fe200078efcff */
[----:B------:R-:W-:Y:S06]  /*1d5c0*/  BRA.DIV UR6, `(.L_x_15427) ;  /* 0x0000006e067c7947 */ /* 0x000fec000b800000 */
.L_x_15599:
[----:B------:R-:W-:Y:S02]  /*1d5d0*/  SEL R2, RZ, 0x1, P0 ;  /* 0x00000001ff027807 */ /* 0x000fe40000000000 */
[----:B------:R-:W-:Y:S02]  /*1d5e0*/  ISETP.GT.U32.AND P0, PT, R21, 0x5f, PT ;  /* 0x0000005f1500780c */ /* 0x000fe40003f04070 */
[----:B------:R-:W-:Y:S01]  /*1d5f0*/  LOP3.LUT R23, R23, 0xffffffdf, RZ, 0xc0, !PT ;  /* 0xffffffdf17177812 */ /* 0x000fe200078ec0ff */
[----:B------:R0:W-:Y:S10]  /*1d600*/  STL [R1+0x54], R2 ;  /* 0x0000540201007387 */ /* 0x0001f40000100800 */
[----:B------:R-:W-:Y:S01]  /*1d610*/  @P0 LOP3.LUT R23, R23, 0x20, RZ, 0xfc, !PT ;  /* 0x0000002017170812 */ /* 0x000fe200078efcff */
[----:B0-----:R-:W-:Y:S06]  /*1d620*/  @!P2 BRA `(.L_x_15428) ;  /* 0x000000000004a947 */ /* 0x001fec0003800000 */
[----:B------:R-:W-:Y:S01]  /*1d630*/  BPT.TRAP 0x1 ;  /* 0x000000040000795c */ /* 0x000fe20000300000 */
.L_x_15428:
[----:B------:R-:W-:Y:S01]  /*1d640*/  IMAD R31, R0, -0x60, R20 ;  /* 0xffffffa0001f7824 */ /* 0x000fe200078e0214 */
[----:B------:R-:W-:Y:S01]  /*1d650*/  LEA R30, R25, R22, 0x3 ;  /* 0x00000016191e7211 */ /* 0x000fe200078e18ff */
[----:B------:R-:W-:Y:S01]  /*1d660*/  BSSY B0, `(.L_x_15429) ;  /* 0x0000004000007945 */ /* 0x000fe20003800000 */
[----:B------:R-:W-:-:S04]  /*1d670*/  SHF.L.U32 R0, R27, 0x1f, RZ ;  /* 0x0000001f1b007819 */ /* 0x000fc800000006ff */
[----:B------:R-:W0:Y:S02]  /*1d680*/  SYNCS.PHASECHK.TRANS64.TRYWAIT P0, [R30+URZ+0x32440], R0 ;  /* 0x032440001e0075a7 */ /* 0x000e24000800017f */
[----:B0-----:R-:W-:Y:S05]  /*1d690*/  @!P0 BRA `(.L_x_15430) ;  /* 0x0000006c007c8947 */ /* 0x001fea0003800000 */
.L_x_15600:
[----:B------:R-:W-:Y:S05]  /*1d6a0*/  BSYNC B0 ;  /* 0x0000000000007941 */ /* 0x000fea0003800000 */
.L_x_15429:
[----:B------:R-:W0:Y:S01]  /*1d6b0*/  LDL R2, [R1+0x4] ;  /* 0x0000040001027983 */ /* 0x000e220000100800 */
[----:B------:R-:W-:Y:S01]  /*1d6c0*/  ULDC.64 UR4, c[0x0][0x300] ;  /* 0x0000c00000047ab9 */ /* 0x000fe20000000a00 */
[----:B------:R-:W-:Y:S02]  /*1d6d0*/  ULDC.64 UR6, c[0x0][0x2e8] ;  /* 0x0000ba0000067ab9 */ /* 0x000fe40000000a00 */
[----:B------:R-:W2:Y:S01]  /*1d6e0*/  LDL R4, [R1] ;  /* 0x0000000001047983 */ /* 0x000ea20000100800 */
        /* <DEDUP_REMOVED lines=17> */
[----:B------:R-:W0:Y:S02]  /*1d800*/  S2R R4, SR_TID.X ;  /* 0x0000000000047919 */ /* 0x000e240000002100 */
[----:B------:R-:W-:Y:S02]  /*1d810*/  IMAD.IADD R3, R3, 0x1, R0 ;  /* 0x0000000103037824 */ /* 0x000fe400078e0200 */
[----:B------:R-:W-:Y:S01]  /*1d820*/  IMAD.WIDE.U32 R2, R18, UR4, R2 ;  /* 0x0000000412027c25 */ /* 0x000fe2000f8e0002 */
[----:B------:R-:W-:Y:S02]  /*1d830*/  UMOV UR4, 0xffffffff ;  /* 0xffffffff00047882 */ /* 0x000fe40000000000 */
[----:B------:R-:W-:Y:S02]  /*1d840*/  LEA R0, P0, R2, UR6, 0x1 ;  /* 0x0000000602007c11 */ /* 0x000fe4000f8008ff */
[----:B0-----:R-:W-:-:S04]  /*1d850*/  LOP3.LUT R4, R4, 0x7f, RZ, 0xc0, !PT ;  /* 0x0000007f04047812 */ /* 0x001fc800078ec0ff */
[----:B-1----:R-:W-:Y:S01]  /*1d860*/  SHF.R.U32.HI R5, RZ, 0x3, R4 ;  /* 0x00000003ff057819 */ /* 0x002fe20000011604 */
        /* <DEDUP_REMOVED lines=58> */
.L_x_15614:
        /* <DEDUP_REMOVED lines=10> */
.L_x_15432:
        /* <DEDUP_REMOVED lines=11> */
.L_x_15433:
        /* <DEDUP_REMOVED lines=8> */
[----:B0-----:R-:W-:-:S05]  /*1dde0*/  SEL R3, R36, RZ, !P0 ;  /* 0x000000ff24037207 */ /* 0x001fca0004000000 */
        /* <DEDUP_REMOVED lines=24> */
.L_x_15435:
[----:B------:R-:W-:Y:S05]  /*1df70*/  BSYNC B6 ;  /* 0x0000000000067941 */ /* 0x000fea0003800000 */
.L_x_15434:
[----:B------:R-:W2:Y:S01]  /*1df80*/  LDL R21, [R1+0x20] ;  /* 0x0000200001157983 */ /* 0x000ea20000100800 */
[----:B------:R-:W3:Y:S01]  /*1df90*/  LDC R6, c[0x0][0x448] ;  /* 0x00011200ff067b82 */ /* 0x000ee20000000800 */
[----:B------:R-:W-:Y:S02]  /*1dfa0*/  ULDC.64 UR4, c[0x0][0x298] ;  /* 0x0000a60000047ab9 */ /* 0x000fe40000000a00 */
        /* <DEDUP_REMOVED lines=8> */
[----:B--2---:R-:W-:Y:S02]  /*1e030*/  IMAD.MOV.U32 R4, RZ, RZ, R21 ;  /* 0x000000ffff047224 */ /* 0x004fe400078e0015 */
[----:B----4-:R-:W-:Y:S02]  /*1e040*/  IMAD.MOV.U32 R21, RZ, RZ, R20 ;  /* 0x000000ffff157224 */ /* 0x010fe400078e0014 */
[----:B------:R-:W2:Y:S01]  /*1e050*/  LDL R20, [R1+0xc] ;  /* 0x00000c0001147983 */ /* 0x000ea20000100800 */
[----:B-1----:R-:W-:Y:S02]  /*1e060*/  IMAD.SHL.U32 R0, R0, 0x10, RZ ;  /* 0x0000001000007824 */ /* 0x002fe400078e00ff */
[----:B------:R-:W-:-:S03]  /*1e070*/  IMAD R4, R4, UR4, RZ ;  /* 0x0000000404047c24 */ /* 0x000fc6000f8e02ff */
[----:B------:R-:W-:Y:S01]  /*1e080*/  LOP3.LUT R0, R2, 0x70, R0, 0xf8, !PT ;  /* 0x0000007002007812 */ /* 0x000fe200078ef800 */
[----:B------:R-:W-:Y:S01]  /*1e090*/  IMAD R4, R37, UR5, R4 ;  /* 0x0000000525047c24 */ /* 0x000fe2000f8e0204 */
[----:B------:R-:W0:Y:S03]  /*1e0a0*/  @P0 LDC R2, c[0x0][0x450] ;  /* 0x00011400ff020b82 */ /* 0x000e260000000800 */
[----:B------:R-:W-:-:S04]  /*1e0b0*/  IMAD R36, R17, 0x80, R0 ;  /* 0x0000008011247824 */ /* 0x000fc800078e0200 */
[----:B---3--:R-:W-:Y:S01]  /*1e0c0*/  @P0 IMAD.HI.U32 R3, R36, R3, RZ ;  /* 0x0000000324030227 */ /* 0x008fe200078e00ff */
[----:B------:R-:W-:-:S04]  /*1e0d0*/  MOV R0, R36 ;  /* 0x0000002400007202 */ /* 0x000fc80000000f00 */
[----:B0-----:R-:W-:Y:S01]  /*1e0e0*/  @P0 SHF.R.U32.HI R0, RZ, R2, R3 ;  /* 0x00000002ff000219 */ /* 0x001fe20000011603 */
        /* <DEDUP_REMOVED lines=44> */
[----:B------:R2:W-:Y:S09]  /*1e3b0*/  STL [R1+0x10], R6 ;  /* 0x0000100601007387 */ /* 0x0005f20000100800 */
[----:B0-----:R-:W-:-:S04]  /*1e3c0*/  @!P0 LEA R5, P2, R7, R5, 0x1 ;  /* 0x0000000507058211 */ /* 0x001fc800078408ff */
[----:B-1----:R-:W-:-:S04]  /*1e3d0*/  @!P0 IADD3.X R4, RZ, R4, RZ, P2, !PT ;  /* 0x00000004ff048210 */ /* 0x002fc800017fe4ff */
        /* <DEDUP_REMOVED lines=42> */
[----:B0-----:R-:W-:-:S04]  /*1e680*/  @!P0 LEA R5, P2, R7, R4, 0x1 ;  /* 0x0000000407058211 */ /* 0x001fc800078408ff */
[----:B------:R-:W-:Y:S02]  /*1e690*/  @!P0 IADD3.X R4, RZ, R6, RZ, P2, !PT ;  /* 0x00000006ff048210 */ /* 0x000fe400017fe4ff */
[----:B------:R-:W-:Y:S02]  /*1e6a0*/  SHFL.IDX PT, R6, R3, 0x5, 0x181f ;  /* 0x00b81f0003067f89 */ /* 0x000fe400000e0000 */
        /* <DEDUP_REMOVED lines=25> */
.L_x_15631:
[----:B0-2---:R-:W-:-:S05]  /*1e840*/  VIADD R4, R17, 0x70 ;  /* 0x0000007011047836 */ /* 0x005fca0000000000 */
        /* <DEDUP_REMOVED lines=10> */
.L_x_15437:
        /* <DEDUP_REMOVED lines=16> */
[----:B------:R-:W-:Y:S01]  /*1e9f0*/  MOV R4, UR6 ;  /* 0x0000000600047c02 */ /* 0x000fe20008000f00 */
[----:B------:R-:W-:Y:S01]  /*1ea00*/  IMAD.U32 R5, RZ, RZ, UR7 ;  /* 0x00000007ff057e24 */ /* 0x000fe2000f8e00ff */
        /* <DEDUP_REMOVED lines=10> */
.L_x_15439:
[----:B------:R-:W-:Y:S05]  /*1eab0*/  BSYNC B6 ;  /* 0x0000000000067941 */ /* 0x000fea0003800000 */
.L_x_15438:
        /* <DEDUP_REMOVED lines=26> */
[----:B--2---:R-:W-:Y:S01]  /*1ec60*/  @P0 IMAD.HI.U32 R0, R36, R0, RZ ;  /* 0x0000000024000227 */ /* 0x004fe200078e00ff */
[----:B-1----:R-:W-:-:S04]  /*1ec70*/  SHF.L.U32 R20, R20, 0x3, RZ ;  /* 0x0000000314147819 */ /* 0x002fc800000006ff */
[----:B0-----:R-:W-:Y:S02]  /*1ec80*/  @P0 SHF.R.U32.HI R4, RZ, R5, R0 ;  /* 0x00000005ff040219 */ /* 0x001fe40000011600 */
[----:B------:R-:W-:Y:S02]  /*1ec90*/  LOP3.LUT R20, R20, 0x38, RZ, 0xc0, !PT ;  /* 0x0000003814147812 */ /* 0x000fe400078ec0ff */
[--C-:B------:R-:W-:Y:S01]  /*1eca0*/  SHF.R.S32.HI R5, RZ, 0x1f, R4.reuse ;  /* 0x0000001fff057819 */ /* 0x100fe20000011404 */
[----:B------:R-:W-:Y:S01]  /*1ecb0*/  IMAD.MOV R0, RZ, RZ, -R4 ;  /* 0x000000ffff007224 */ /* 0x000fe200078e0a04 */
[----:B------:R-:W-:Y:S01]  /*1ecc0*/  LOP3.LUT R10, R20, 0x40, RZ, 0xfc, !PT ;  /* 0x00000040140a7812 */ /* 0x000fe200078efcff */
[----:B------:R-:W-:Y:S01]  /*1ecd0*/  IMAD.WIDE.U32 R2, R4, UR4, R2 ;  /* 0x0000000404027c25 */ /* 0x000fe2000f8e0002 */
[C---:B------:R-:W-:Y:S02]  /*1ece0*/  LOP3.LUT R9, R20.reuse, 0x80, RZ, 0xfc, !PT ;  /* 0x0000008014097812 */ /* 0x040fe400078efcff */
[----:B------:R-:W-:Y:S01]  /*1ecf0*/  LOP3.LUT R8, R20, 0xc0, RZ, 0xfc, !PT ;  /* 0x000000c014087812 */ /* 0x000fe200078efcff */
[----:B------:R-:W-:-:S02]  /*1ed00*/  IMAD R0, R6, R0, R36 ;  /* 0x0000000006007224 */ /* 0x000fc400078e0224 */
        /* <DEDUP_REMOVED lines=97> */
.L_x_15649:
        /* <DEDUP_REMOVED lines=13> */
.L_x_15442:
[----:B------:R-:W-:Y:S05]  /*1f3f0*/  BSYNC B0 ;  /* 0x0000000000007941 */ /* 0x000fea0003800000 */
.L_x_15441:
[----:B------:R-:W-:Y:S01]  /*1f400*/  NOP ;  /* 0x0000000000007918 */ /* 0x000fe20000000000 */
[----:B------:R-:W-:-:S13]  /*1f410*/  PLOP3.LUT P0, PT, PT, PT, PT, 0x80, 0x0 ;  /* 0x000000000000781c */ /* 0x000fda0003f0f070 */
.L_x_15443:
        /* <DEDUP_REMOVED lines=18> */
.L_x_15650:
[----:B------:R-:W-:Y:S05]  /*1f540*/  BSYNC B0 ;  /* 0x0000000000007941 */ /* 0x000fea0003800000 */
.L_x_15444:
[----:B------:R-:W-:-:S05]  /*1f550*/  IMAD.U32 R0, RZ, RZ, UR38 ;  /* 0x00000026ff007e24 */ /* 0x000fca000f8e00ff */
[----:B------:R-:W-:-:S13]  /*1f560*/  ISETP.NE.AND P0, PT, R0, 0x3, PT ;  /* 0x000000030000780c */ /* 0x000fda0003f05270 */
[----:B------:R-:W-:Y:S05]  /*1f570*/  @!P0 BRA `(.L_x_15446) ;  /* 0x0000000000048947 */ /* 0x000fea0003800000 */
[----:B------:R-:W-:Y:S01]  /*1f580*/  BPT.TRAP 0x1 ;  /* 0x000000040000795c */ /* 0x000fe20000300000 */
.L_x_15446:
[----:B0-----:R-:W-:Y:S01]  /*1f590*/  SHF.L.U32 R3, R27, 0x1f, RZ ;  /* 0x0000001f1b037819 */ /* 0x001fe200000006ff */
[----:B------:R-:W-:Y:S03]  /*1f5a0*/  BSSY B0, `(.L_x_15447) ;  /* 0x0000003000007945 */ /* 0x000fe60003800000 */
[----:B------:R-:W0:Y:S02]  /*1f5b0*/  SYNCS.PHASECHK.TRANS64.TRYWAIT P0, [R30+URZ+0x32460], R3 ;  /* 0x032460031e0075a7 */ /* 0x000e24000800017f */
[----:B0-----:R-:W-:Y:S05]  /*1f5c0*/  @!P0 BRA `(.L_x_15448) ;  /* 0x0000006c00e88947 */ /* 0x001fea0003800000 */
.L_x_15651:
[----:B------:R-:W-:Y:S05]  /*1f5d0*/  BSYNC B0 ;  /* 0x0000000000007941 */ /* 0x000fea0003800000 */
.L_x_15447:
[----:B------:R-:W3:Y:S01]  /*1f5e0*/  LDL.LU R0, [R1+0x3c] ;  /* 0x00003c0001007983 */ /* 0x000ee20000300800 */
[----:B------:R-:W-:Y:S01]  /*1f5f0*/  ULDC.64 UR4, c[0x0][0x328] ;  /* 0x0000ca0000047ab9 */ /* 0x000fe20000000a00 */
[----:B------:R-:W-:Y:S02]  /*1f600*/  ULDC.64 UR6, c[0x0][0x318] ;  /* 0x0000c60000067ab9 */ /* 0x000fe40000000a00 */
[----:B------:R-:W4:Y:S04]  /*1f610*/  LDL.LU R2, [R1+0x4] ;  /* 0x0000040001027983 */ /* 0x000f280000300800 */
[----:B------:R-:W5:Y:S04]  /*1f620*/  LDL.LU R7, [R1+0x40] ;  /* 0x0000400001077983 */ /* 0x000f680000300800 */
[----:B--2---:R-:W2:Y:S04]  /*1f630*/  LDL.LU R6, [R1] ;  /* 0x0000000001067983 */ /* 0x004ea80000300800 */
[----:B------:R-:W2:Y:S01]  /*1f640*/  LDL.LU R4, [R1+0x54] ;  /* 0x0000540001047983 */ /* 0x000ea20000300800 */
[----:B------:R-:W-:-:S02]  /*1f650*/  LOP3.LUT P3, RZ, R23, 0x10, RZ, 0xc0, !PT ;  /* 0x0000001017ff7812 */ /* 0x000fc4000786c0ff */
[C---:B------:R-:W-:Y:S02]  /*1f660*/  LOP3.LUT P2, RZ, R23.reuse, 0x8, RZ, 0xc0, !PT ;  /* 0x0000000817ff7812 */ /* 0x040fe4000784c0ff */
[C---:B------:R-:W-:Y:S02]  /*1f670*/  LOP3.LUT P1, RZ, R23.reuse, 0x4, RZ, 0xc0, !PT ;  /* 0x0000000417ff7812 */ /* 0x040fe4000782c0ff */
[----:B------:R-:W-:Y:S01]  /*1f680*/  LOP3.LUT P4, RZ, R23, 0x1, RZ, 0xc0, !PT ;  /* 0x0000000117ff7812 */ /* 0x000fe2000788c0ff */
[----:B---3--:R-:W-:-:S04]  /*1f690*/  IMAD R0, R0, UR4, RZ ;  /* 0x0000000400007c24 */ /* 0x008fc8000f8e02ff */
[C---:B----4-:R-:W-:Y:S02]  /*1f6a0*/  IMAD R5, R2.reuse, UR5, R0 ;  /* 0x0000000502057c24 */ /* 0x050fe4000f8e0200 */
[----:B0-----:R-:W-:Y:S01]  /*1f6b0*/  IMAD.WIDE.U32 R2, R2, UR4, RZ ;  /* 0x0000000402027c25 */ /* 0x001fe2000f8e00ff */
[----:B------:R-:W-:-:S03]  /*1f6c0*/  ULDC.64 UR4, c[0x0][0x338] ;  /* 0x0000ce0000047ab9 */ /* 0x000fc60000000a00 */
[----:B------:R-:W-:Y:S02]  /*1f6d0*/  IMAD.IADD R3, R3, 0x1, R5 ;  /* 0x0000000103037824 */ /* 0x000fe400078e0205 */
[----:B-----5:R-:W-:Y:S01]  /*1f6e0*/  IMAD R0, R7, UR4, RZ ;  /* 0x0000000407007c24 */ /* 0x020fe2000f8e02ff */
[----:B------:R-:W-:Y:S01]  /*1f6f0*/  SEL R7, RZ, 0x8, P1 ;  /* 0x00000008ff077807 */ /* 0x000fe20000800000 */
[----:B--2---:R-:W-:-:S04]  /*1f700*/  IMAD.WIDE.U32 R2, R6, UR4, R2 ;  /* 0x0000000406027c25 */ /* 0x004fc8000f8e0002 */
        /* <DEDUP_REMOVED lines=10> */
[----:B------:R-:W-:Y:S01]  /*1f7b0*/  IADD3 R0, R3, R0, R4 ;  /* 0x0000000003007210 */ /* 0x000fe20007ffe004 */
        /* <DEDUP_REMOVED lines=63> */
[----:B------:R2:W3:Y:S01]  /*1fbb0*/  SHFL.IDX PT, R14, R5, 0x5, 0x181f ;  /* 0x00b81f00050e7f89 */ /* 0x0004e200000e0000 */
[----:B0-----:R-:W-:Y:S02]  /*1fbc0*/  IADD3.X R3, RZ, R3, RZ, P3, !PT ;  /* 0x00000003ff037210 */ /* 0x001fe40001ffe4ff */
        /* <DEDUP_REMOVED lines=8> */
.L_x_15665:
        /* <DEDUP_REMOVED lines=15> */
.L_x_15450:
        /* <DEDUP_REMOVED lines=11> */
.L_x_15451:
[----:B------:R-:W2:Y:S01]  /*1fdf0*/  LDL.LU R2, [R1+0x38] ;  /* 0x0000380001027983 */ /* 0x000ea20000300800 */
[----:B------:R0:W-:Y:S01]  /*1fe00*/  SYNCS.ARRIVE.TRANS64.A1T0 RZ, [R30+URZ+0x32450], RZ ;  /* 0x032450ff1eff79a7 */ /* 0x0001e2000810003f */
[----:B------:R-:W-:Y:S01]  /*1fe10*/  BSSY B0, `(.L_x_15452) ;  /* 0x00000dc000007945 */ /* 0x000fe20003800000 */
[----:B--2---:R-:W-:-:S05]  /*1fe20*/  VIADD R10, R2, 0xfffffffe ;  /* 0xfffffffe020a7836 */ /* 0x004fca0000000000 */
[----:B------:R-:W-:-:S13]  /*1fe30*/  ISETP.GE.AND P0, PT, R10, R33, PT ;  /* 0x000000210a00720c */ /* 0x000fda0003f06270 */
[----:B0-----:R-:W-:Y:S05]  /*1fe40*/  @!P0 BRA `(.L_x_15453) ;  /* 0x0000000c00608947 */ /* 0x001fea0003800000 */
.L_x_15466:
        /* <DEDUP_REMOVED lines=43> */
.L_x_15454:
[----:B------:R-:W-:Y:S01]  /*20100*/  IMAD R6, R25, 0x8, R22 ;  /* 0x0000000819067824 */ /* 0x000fe200078e0216 */
[----:B------:R-:W-:Y:S01]  /*20110*/  SHF.L.U32 R21, R27, 0x1f, RZ ;  /* 0x0000001f1b157819 */ /* 0x000fe200000006ff */
[----:B------:R-:W-:Y:S01]  /*20120*/  BSSY B1, `(.L_x_15455) ;  /* 0x0000004000017945 */ /* 0x000fe20003800000 */
[----:B------:R-:W-:Y:S02]  /*20130*/  SHF.R.S32.HI R17, RZ, 0x1f, R5 ;  /* 0x0000001fff117819 */ /* 0x000fe40000011405 */
[----:B------:R-:W0:Y:S02]  /*20140*/  SYNCS.PHASECHK.TRANS64.TRYWAIT P0, [R6+URZ+0x32440], R21 ;  /* 0x03244015060075a7 */ /* 0x000e24000800017f */
[----:B0-----:R-:W-:Y:S05]  /*20150*/  @!P0 BRA `(.L_x_15456) ;  /* 0x0000006c00588947 */ /* 0x001fea0003800000 */
.L_x_15666:
[----:B------:R-:W-:Y:S05]  /*20160*/  BSYNC B1 ;  /* 0x0000000000017941 */ /* 0x000fea0003800000 */
.L_x_15455:
[----:B------:R-:W-:Y:S01]  /*20170*/  ULDC.64 UR4, c[0x0][0x300] ;  /* 0x0000c00000047ab9 */ /* 0x000fe20000000a00 */
[----:B-----5:R-:W-:Y:S01]  /*20180*/  SHF.R.S32.HI R20, RZ, 0x1f, R4 ;  /* 0x0000001fff147819 */ /* 0x020fe20000011404 */
[----:B------:R-:W-:Y:S01]  /*20190*/  IMAD R2, R17, UR4, RZ ;  /* 0x0000000411027c24 */ /* 0x000fe2000f8e02ff */
[----:B------:R-:W-:Y:S01]  /*201a0*/  ULDC.64 UR6, c[0x0][0x2e8] ;  /* 0x0000ba0000067ab9 */ /* 0x000fe20000000a00 */
[----:B------:R-:W-:Y:S02]  /*201b0*/  LOP3.LUT P1, RZ, R23, 0x2, RZ, 0xc0, !PT ;  /* 0x0000000217ff7812 */ /* 0x000fe4000782c0ff */
        /* <DEDUP_REMOVED lines=45> */
.L_x_15680:
[----:B--2---:R-:W-:-:S04]  /*20490*/  IADD3 R2, P0, R2, R0, RZ ;  /* 0x0000000002027210 */ /* 0x004fc80007f1e0ff */
[----:B------:R-:W-:Y:S02]  /*204a0*/  IADD3.X R3, RZ, R9, RZ, P0, !PT ;  /* 0x00000009ff037210 */ /* 0x000fe400007fe4ff */
[----:B------:R-:W-:-:S03]  /*204b0*/  PLOP3.LUT P0, PT, PT, PT, PT, 0x80, 0x0 ;  /* 0x000000000000781c */ /* 0x000fc60003f0f070 */
[----:B------:R-:W-:Y:S01]  /*204c0*/  @!PT LDS RZ, [RZ] ;  /* 0x00000000fffff984 */ /* 0x000fe20000000800 */
[----:B------:R-:W-:Y:S01]  /*204d0*/  @!PT LDS RZ, [RZ] ;  /* 0x00000000fffff984 */ /* 0x000fe20000000800 */
[----:B------:R-:W-:Y:S01]  /*204e0*/  @!PT LDS RZ, [RZ] ;  /* 0x00000000fffff984 */ /* 0x000fe20000000800 */
[----:B------:R2:W-:Y:S01]  /*204f0*/  LDGSTS.E.BYPASS.LTC128B.128 [R7+0x1ec00], desc[UR40][R2.64], !P1 ;  /* 0x1ec0000002077fae */ /* 0x0005e2000c901d68 */
[----:B------:R-:W-:-:S09]  /*20500*/  NOP ;  /* 0x0000000000007918 */ /* 0x000fd20000000000 */
.L_x_15458:
        /* <DEDUP_REMOVED lines=11> */
.L_x_15459:
[----:B------:R2:W-:Y:S01]  /*205c0*/  SYNCS.ARRIVE.TRANS64.A1T0 RZ, [R6+URZ+0x32430], RZ ;  /* 0x032430ff06ff79a7 */ /* 0x0005e2000810003f */
[----:B------:R-:W-:Y:S05]  /*205d0*/  @!P3 BRA `(.L_x_15460) ;  /* 0x000000000004b947 */ /* 0x000fea0003800000 */
[----:B------:R-:W-:Y:S01]  /*205e0*/  BPT.TRAP 0x1 ;  /* 0x000000040000795c */ /* 0x000fe20000300000 */
.L_x_15460:
[----:B------:R-:W3:Y:S01]  /*205f0*/  SYNCS.PHASECHK.TRANS64.TRYWAIT P0, [R6+URZ+0x32460], R21 ;  /* 0x03246015060075a7 */ /* 0x000ee2000800017f */
[----:B------:R-:W-:Y:S04]  /*20600*/  BSSY B1, `(.L_x_15461) ;  /* 0x0000002000017945 */ /* 0x000fe80003800000 */
[----:B---3--:R-:W-:Y:S05]  /*20610*/  @!P0 BRA `(.L_x_15462) ;  /* 0x0000006c00e08947 */ /* 0x008fea0003800000 */
.L_x_15681:
[----:B------:R-:W-:Y:S05]  /*20620*/  BSYNC B1 ;  /* 0x0000000000017941 */ /* 0x000fea0003800000 */
.L_x_15461:
[----:B------:R-:W-:Y:S01]  /*20630*/  ULDC.64 UR4, c[0x0][0x328] ;  /* 0x0000ca0000047ab9 */ /* 0x000fe20000000a00 */
[----:B------:R-:W-:Y:S01]  /*20640*/  ULDC.64 UR6, c[0x0][0x318] ;  /* 0x0000c60000067ab9 */ /* 0x000fe20000000a00 */
[----:B------:R-:W-:Y:S01]  /*20650*/  IMAD R2, R17, UR4, RZ ;  /* 0x0000000411027c24 */ /* 0x000fe2000f8e02ff */
[----:B------:R-:W-:Y:S01]  /*20660*/  LOP3.LUT P5, RZ, R23, 0x1, RZ, 0xc0, !PT ;  /* 0x0000000117ff7812 */ /* 0x000fe200078ac0ff */
[----:B-1----:R-:W-:Y:S01]  /*20670*/  IMAD R8, R25, 0x6000, R32 ;  /* 0x0000600019087824 */ /* 0x002fe200078e0220 */
        /* <DEDUP_REMOVED lines=48> */
[----:B-1----:R-:W-:-:S03]  /*20980*/  IADD3.X R5, RZ, R5, RZ, P0, !PT ;  /* 0x00000005ff057210 */ /* 0x002fc600007fe4ff */
        /* <DEDUP_REMOVED lines=12> */
.L_x_15695:
        /* <DEDUP_REMOVED lines=11> */
.L_x_15464:
        /* <DEDUP_REMOVED lines=11> */
.L_x_15465:
[----:B------:R0:W-:Y:S01]  /*20bb0*/  SYNCS.ARRIVE.TRANS64.A1T0 RZ, [R6+URZ+0x32450], RZ ;  /* 0x032450ff06ff79a7 */ /* 0x0001e2000810003f */
[----:B------:R-:W-:Y:S05]  /*20bc0*/  @P2 BRA `(.L_x_15466) ;  /* 0xfffffff000a02947 */ /* 0x000fea000383ffff */
.L_x_15453:
[----:B------:R-:W-:Y:S05]  /*20bd0*/  BSYNC B0 ;  /* 0x0000000000007941 */ /* 0x000fea0003800000 */
.L_x_15452:
        /* <DEDUP_REMOVED lines=20> */
.L_x_15468:
[----:B------:R-:W-:Y:S05]  /*20d20*/  BSYNC B0 ;  /* 0x0000000000007941 */ /* 0x000fea0003800000 */
.L_x_15467:
[----:B------:R-:W-:Y:S02]  /*20d30*/  LOP3.LUT R27, R27, R0, RZ, 0x3c, !PT ;  /* 0x000000001b1b7212 */ /* 0x000fe400078e3cff */
[----:B------:R-:W-:-:S07]  /*20d40*/  SEL R25, R25, RZ, P0 ;  /* 0x000000ff19197207 */ /* 0x000fce0000000000 */
.L_x_15421:
[----:B------:R-:W-:Y:S05]  /*20d50*/  BSYNC B7 ;  /* 0x0000000000077941 */ /* 0x000fea0003800000 */
.L_x_15419:
        /* <DEDUP_REMOVED lines=11> */
.L_x_15469:
[----:B0-----:R-:W0:Y:S01]  /*20e10*/  S2R R8, SR_TID.X ;  /* 0x0000000000087919 */ /* 0x001e220000002100 */
        /* <DEDUP_REMOVED lines=10> */
[----:B--23--:R4:W2:Y:S02]  /*20ec0*/  @!P1 LDG.E R6, desc[UR40][R2.64] ;  /* 0x0000002802069981 */ /* 0x00c8a4000c1e1900 */
        /* <DEDUP_REMOVED lines=10> */
[----:B--2---:R-:W-:-:S02]  /*20f70*/  @!P1 MOV R17, R6 ;  /* 0x0000000600119202 */ /* 0x004fc40000000f00 */
[----:B------:R-:W-:Y:S01]  /*20f80*/  MOV R6, RZ ;  /* 0x000000ff00067202 */ /* 0x000fe20000000f00 */
        /* <DEDUP_REMOVED lines=19> */
.L_x_15705:
[----:B------:R-:W-:Y:S02]  /*210c0*/  ULDC UR4, c[0x0][0xd38] ;  /* 0x00034e0000047ab9 */ /* 0x000fe40000000800 */
[----:B------:R-:W-:-:S04]  /*210d0*/  IMAD.U32 R5, RZ, RZ, UR4 ;  /* 0x00000004ff057e24 */ /* 0x000fc8000f8e00ff */
[----:B--2---:R-:W-:-:S04]  /*210e0*/  IMAD R14, R14, R5, RZ ;  /* 0x000000050e0e7224 */ /* 0x004fc800078e02ff */
[----:B------:R-:W-:-:S05]  /*210f0*/  IMAD.IADD R7, R7, 0x1, R14 ;  /* 0x0000000107077824 */ /* 0x000fca00078e020e */
[----:B------:R-:W-:-:S13]  /*21100*/  ISETP.GT.AND P6, PT, R7, R0, PT ;  /* 0x000000000700720c */ /* 0x000fda0003fc4270 */
[----:B------:R-:W-:Y:S05]  /*21110*/  @P6 BRA `(.L_x_15472) ;  /* 0x0000000000a46947 */ /* 0x000fea0003800000 */
.L_x_15475:
        /* <DEDUP_REMOVED lines=35> */
.L_x_15713:
[----:B------:R-:W-:Y:S02]  /*21350*/  ULDC UR4, c[0x0][0xd38] ;  /* 0x00034e0000047ab9 */ /* 0x000fe40000000800 */
[----:B------:R-:W-:-:S04]  /*21360*/  IMAD.U32 R5, RZ, RZ, UR4 ;  /* 0x00000004ff057e24 */ /* 0x000fc8000f8e00ff */
[----:B--2---:R-:W-:-:S04]  /*21370*/  IMAD R14, R14, R5, RZ ;  /* 0x000000050e0e7224 */ /* 0x004fc800078e02ff */
[----:B------:R-:W-:-:S05]  /*21380*/  IMAD.IADD R7, R14, 0x1, R7 ;  /* 0x000000010e077824 */ /* 0x000fca00078e0207 */
[----:B------:R-:W-:-:S13]  /*21390*/  ISETP.GT.AND P6, PT, R7, R0, PT ;  /* 0x000000000700720c */ /* 0x000fda0003fc4270 */
[----:B------:R-:W-:Y:S05]  /*213a0*/  @!P6 BRA `(.L_x_15475) ;  /* 0xfffffffc005ce947 */ /* 0x000fea000383ffff */
.L_x_15472:
        /* <DEDUP_REMOVED lines=10> */
.L_x_15718:
[----:B------:R-:W-:-:S13]  /*21450*/  ISETP.NE.AND P0, PT, R3, RZ, PT ;  /* 0x000000ff0300720c */ /* 0x000fda0003f05270 */
[----:B------:R-:W-:Y:S05]  /*21460*/  @!P0 BRA `(.L_x_15477) ;  /* 0x0000000000108947 */ /* 0x000fea0003800000 */
[----:B------:R-:W-:Y:S01]  /*21470*/  UMOV UR4, 0xffffffff ;  /* 0xffffffff00047882 */ /* 0x000fe20000000000 */
[----:B--2---:R-:W-:Y:S02]  /*21480*/  IADD3 R12, R12, -0x1, RZ ;  /* 0xffffffff0c0c7810 */ /* 0x004fe40007ffe0ff */
[----:B------:R-:W-:Y:S05]  /*21490*/  BRA.DIV UR4, `(.L_x_15478) ;  /* 0x00000072046c7947 */ /* 0x000fea000b800000 */
[----:B------:R2:W0:Y:S02]  /*214a0*/  SHFL.IDX PT, R6, R2, R12, 0x1f ;  /* 0x00001f0c02067589 */ /* 0x00042400000e0000 */
.L_x_15477:
        /* <DEDUP_REMOVED lines=59> */
.L_x_15479:
[----:B--2---:R-:W0:Y:S02]  /*21860*/  LDC.64 R2, c[0x0][0xd90] ;  /* 0x00036400ff027b82 */ /* 0x004e240000000a00 */
        /* <DEDUP_REMOVED lines=59> */
.L_x_15480:
[----:B------:R-:W-:-:S05]  /*21c20*/  LOP3.LUT R2, RZ, R2, RZ, 0x33, !PT ;  /* 0x00000002ff027212 */ /* 0x000fca00078e33ff */
[----:B------:R-:W-:Y:S01]  /*21c30*/  IMAD.IADD R17, R17, 0x1, R2 ;  /* 0x0000000111117824 */ /* 0x000fe200078e0202 */
[----:B------:R-:W-:Y:S06]  /*21c40*/  BRA `(.L_x_15481) ;  /* 0x00000000001c7947 */ /* 0x000fec0003800000 */
.L_x_15473:
[----:B------:R-:W-:Y:S01]  /*21c50*/  UMOV UR4, URZ ;  /* 0x0000003f00047c82 */ /* 0x000fe20008000000 */
[----:B------:R-:W-:Y:S01]  /*21c60*/  UMOV UR5, URZ ;  /* 0x0000003f00057c82 */ /* 0x000fe20008000000 */
[----:B------:R-:W-:Y:S01]  /*21c70*/  ULDC UR6, c[0x0][0xd3c] ;  /* 0x00034f0000067ab9 */ /* 0x000fe20000000800 */
[----:B------:R-:W-:Y:S02]  /*21c80*/  IMAD.MOV.U32 R16, RZ, RZ, R0 ;  /* 0x000000ffff107224 */ /* 0x000fe400078e0000 */
[----:B------:R-:W-:Y:S02]  /*21c90*/  IMAD.U32 R17, RZ, RZ, UR4 ;  /* 0x00000004ff117e24 */ /* 0x000fe4000f8e00ff */
[----:B------:R-:W-:Y:S02]  /*21ca0*/  IMAD.U32 R18, RZ, RZ, UR5 ;  /* 0x00000005ff127e24 */ /* 0x000fe4000f8e00ff */
[----:B------:R-:W-:-:S07]  /*21cb0*/  IMAD.U32 R19, RZ, RZ, UR6 ;  /* 0x00000006ff137e24 */ /* 0x000fce000f8e00ff */
.L_x_15481:
        /* <DEDUP_REMOVED lines=10> */
.L_x_15470:
[----:B------:R-:W-:Y:S02]  /*21d60*/  ULDC UR4, c[0x0][0xd3c] ;  /* 0x00034f0000047ab9 */ /* 0x000fe40000000800 */
[----:B----4-:R-:W-:-:S13]  /*21d70*/  ISETP.GE.AND P0, PT, R19, UR4, PT ;  /* 0x0000000413007c0c */ /* 0x010fda000bf06270 */
[----:B------:R-:W-:Y:S05]  /*21d80*/  @!P0 BRA `(.L_x_15482) ;  /* 0xffffff8c00f88947 */ /* 0x000fea000383ffff */
[----:B------:R-:W-:Y:S05]  /*21d90*/  BSYNC B8 ;  /* 0x0000000000087941 */ /* 0x000fea0003800000 */
.L_x_15373:
        /* <DEDUP_REMOVED lines=12> */
.L_x_15721:
[----:B------:R-:W-:Y:S05]  /*21e60*/  BSYNC B0 ;  /* 0x0000000000007941 */ /* 0x000fea0003800000 */
.L_x_15483:
[----:B------:R-:W-:-:S03]  /*21e70*/  UMOV UR4, 0xffffffff ;  /* 0xffffffff00047882 */ /* 0x000fc60000000000 */
[----:B------:R-:W-:Y:S05]  /*21e80*/  BRA.DIV UR4, `(.L_x_15485) ;  /* 0x0000006a042c7947 */ /* 0x000fea000b800000 */
[----:B-1----:R-:W1:Y:S02]  /*21e90*/  S2R R0, SR_TID.X ;  /* 0x0000000000007919 */ /* 0x002e640000002100 */
[----:B-1----:R-:W-:-:S04]  /*21ea0*/  SHF.R.U32.HI R0, RZ, 0x5, R0 ;  /* 0x00000005ff007819 */ /* 0x002fc80000011600 */
[----:B------:R-:W-:-:S05]  /*21eb0*/  LOP3.LUT R0, R0, 0x3, RZ, 0xc0, !PT ;  /* 0x0000000300007812 */ /* 0x000fca00078ec0ff */
[----:B------:R1:W4:Y:S02]  /*21ec0*/  SHFL.IDX PT, R14, R0, RZ, 0x1f ;  /* 0x00001fff000e7589 */ /* 0x00032400000e0000 */
.L_x_15724:
[----:B----4-:R-:W-:-:S13]  /*21ed0*/  ISETP.NE.AND P0, PT, R14, RZ, PT ;  /* 0x000000ff0e00720c */ /* 0x010fda0003f05270 */
[----:B------:R-:W-:Y:S05]  /*21ee0*/  @P0 BRA `(.L_x_15192) ;  /* 0x0000000000880947 */ /* 0x000fea0003800000 */
[----:B------:R-:W-:-:S03]  /*21ef0*/  UMOV UR4, 0xffffffff ;  /* 0xffffffff00047882 */ /* 0x000fc60000000000 */
[----:B------:R-:W-:Y:S05]  /*21f00*/  BRA.DIV UR4, `(.L_x_15486) ;  /* 0x0000006a04407947 */ /* 0x000fea000b800000 */
[----:B------:R-:W-:-:S13]  /*21f10*/  ELECT P6, URZ, PT ;  /* 0x00000000003f782f */ /* 0x000fda00038c0000 */
.L_x_15727:
[----:B------:R-:W-:Y:S05]  /*21f20*/  @!P6 BRA `(.L_x_15192) ;  /* 0x000000000078e947 */ /* 0x000fea0003800000 */
[----:B------:R-:W-:-:S06]  /*21f30*/  ULOP3.LUT UR4, UR36, 0x2, URZ, 0xfc, !UPT ;  /* 0x0000000224047892 */ /* 0x000fcc000f8efc3f */
[----:B-1----:R-:W-:-:S04]  /*21f40*/  MOV R0, UR4 ;  /* 0x0000000400007c02 */ /* 0x002fc80008000f00 */
[----:B------:R-:W-:-:S13]  /*21f50*/  ISETP.NE.AND P0, PT, R0, 0x3, PT ;  /* 0x000000030000780c */ /* 0x000fda0003f05270 */
[----:B------:R-:W-:Y:S05]  /*21f60*/  @!P0 BRA `(.L_x_15487) ;  /* 0x0000000000048947 */ /* 0x000fea0003800000 */
[----:B------:R-:W-:Y:S01]  /*21f70*/  BPT.TRAP 0x1 ;  /* 0x000000040000795c */ /* 0x000fe20000300000 */
.L_x_15487:
[----:B------:R-:W-:Y:S01]  /*21f80*/  IMAD R3, R25, 0x8, R5 ;  /* 0x0000000819037824 */ /* 0x000fe200078e0205 */
[----:B------:R-:W-:Y:S01]  /*21f90*/  SHF.L.U32 R2, R27, 0x1f, RZ ;  /* 0x0000001f1b027819 */ /* 0x000fe200000006ff */
[----:B------:R-:W-:-:S03]  /*21fa0*/  VIADD R25, R25, 0x1 ;  /* 0x0000000119197836 */ /* 0x000fc60000000000 */
[----:B------:R-:W1:Y:S02]  /*21fb0*/  SYNCS.PHASECHK.TRANS64.TRYWAIT P1, [R3+URZ+0x32440], R2 ;  /* 0x03244002030075a7 */ /* 0x000e64000802017f */
[----:B------:R-:W-:-:S04]  /*21fc0*/  ISETP.NE.AND P2, PT, R25, 0x2, PT ;  /* 0x000000021900780c */ /* 0x000fc80003f45270 */
[----:B------:R-:W-:Y:S01]  /*21fd0*/  SEL R0, RZ, 0x1, P2 ;  /* 0x00000001ff007807 */ /* 0x000fe20001000000 */
[----:B-1----:R-:W-:Y:S08]  /*21fe0*/  @!P1 BRA `(.L_x_15488) ;  /* 0x0000006800289947 */ /* 0x002ff00003800000 */
.L_x_15728:
[----:B------:R-:W-:Y:S02]  /*21ff0*/  SEL R25, R25, RZ, P2 ;  /* 0x000000ff19197207 */ /* 0x000fe40001000000 */
[----:B------:R-:W-:Y:S01]  /*22000*/  LOP3.LUT R0, R27, R0, RZ, 0x3c, !PT ;  /* 0x000000001b007212 */ /* 0x000fe200078e3cff */
[----:B------:R-:W-:Y:S06]  /*22010*/  @!P0 BRA `(.L_x_15489) ;  /* 0x0000000000048947 */ /* 0x000fec0003800000 */
[----:B------:R-:W-:Y:S01]  /*22020*/  BPT.TRAP 0x1 ;  /* 0x000000040000795c */ /* 0x000fe20000300000 */
.L_x_15489:
[----:B------:R-:W-:Y:S01]  /*22030*/  IMAD R25, R25, 0x8, R5 ;  /* 0x0000000819197824 */ /* 0x000fe200078e0205 */
[----:B------:R-:W-:-:S04]  /*22040*/  SHF.L.U32 R0, R0, 0x1f, RZ ;  /* 0x0000001f00007819 */ /* 0x000fc800000006ff */
[----:B------:R-:W4:Y:S02]  /*22050*/  SYNCS.PHASECHK.TRANS64.TRYWAIT P1, [R25+URZ+0x32440], R0 ;  /* 0x03244000190075a7 */ /* 0x000f24000802017f */
[----:B----4-:R-:W-:Y:S05]  /*22060*/  @!P1 BRA `(.L_x_15490) ;  /* 0x00000068001c9947 */ /* 0x010fea0003800000 */
.L_x_15729:
[----:B------:R-:W-:Y:S05]  /*22070*/  @!P0 BRA `(.L_x_15491) ;  /* 0x0000000000048947 */ /* 0x000fea0003800000 */
[----:B------:R-:W-:Y:S01]  /*22080*/  BPT.TRAP 0x1 ;  /* 0x000000040000795c */ /* 0x000fe20000300000 */
.L_x_15491:
[----:B------:R-:W5:Y:S02]  /*22090*/  SYNCS.PHASECHK.TRANS64.TRYWAIT P1, [R3+URZ+0x32460], R2 ;  /* 0x03246002030075a7 */ /* 0x000f64000802017f */
[----:B-----5:R-:W-:Y:S05]  /*220a0*/  @!P1 BRA `(.L_x_15492) ;  /* 0x0000006800209947 */ /* 0x020fea0003800000 */
.L_x_15730:
[----:B------:R-:W-:Y:S05]  /*220b0*/  @!P0 BRA `(.L_x_15493) ;  /* 0x0000000000048947 */ /* 0x000fea0003800000 */
[----:B------:R-:W-:Y:S01]  /*220c0*/  BPT.TRAP 0x1 ;  /* 0x000000040000795c */ /* 0x000fe20000300000 */
.L_x_15493:
[----:B------:R0:W0:Y:S02]  /*220d0*/  SYNCS.PHASECHK.TRANS64.TRYWAIT P0, [R25+URZ+0x32460], R0 ;  /* 0x03246000190075a7 */ /* 0x000024000800017f */
[----:B0-----:R-:W-:Y:S05]  /*220e0*/  @!P0 NANOSLEEP.SYNCS 0x989680 ;  /* 0x009896800000895d */ /* 0x001fea0003900000 */
[----:B------:R-:W0:Y:S02]  /*220f0*/  @!P0 SYNCS.PHASECHK.TRANS64 P0, [R25+URZ+0x32460], R0 ;  /* 0x03246000190085a7 */ /* 0x000e24000800007f */
[----:B0-----:R-:W-:Y:S05]  /*22100*/  @!P0 BRA `(.L_x_15493) ;  /* 0xfffffffc00f08947 */ /* 0x001fea000383ffff */
.L_x_15192:
[----:B------:R-:W-:Y:S05]  /*22110*/  BSYNC B9 ;  /* 0x0000000000097941 */ /* 0x000fea0003800000 */
.L_x_15189:
[----:B------:R-:W-:Y:S05]  /*22120*/  EXIT ;  /* 0x000000000000794d */ /* 0x000fea0003800000 */
.L_x_15212:
[----:B0-----:R0:W1:Y:S02]  /*22130*/  SYNCS.PHASECHK.TRANS64.TRYWAIT P5, [R87+URZ+0x32490], R93 ;  /* 0x0324905d570075a7 */ /* 0x00106400080a017f */
[----:B-1----:R-:W-:Y:S05]  /*22140*/  @!P5 NANOSLEEP.SYNCS 0x989680 ;  /* 0x009896800000d95d */ /* 0x002fea0003900000 */
[----:B------:R-:W1:Y:S02]  /*22150*/  @!P5 SYNCS.PHASECHK.TRANS64 P5, [R87+URZ+0x32490], R93 ;  /* 0x0324905d5700d5a7 */ /* 0x000e6400080a007f */
[----:B-1----:R-:W-:Y:S05]  /*22160*/  @!P5 BRA `(.L_x_15212) ;  /* 0xfffffffc00f0d947 */ /* 0x002fea000383ffff */
[----:B------:R-:W-:Y:S05]  /*22170*/  BRA `(.L_x_15494) ;  /* 0xfffffe1400cc7947 */ /* 0x000fea000383ffff */
.L_x_15213:
        /* <DEDUP_REMOVED lines=8> */
.L_x_15496:
[----:B------:R-:W-:Y:S05]  /*22200*/  BSYNC B1 ;  /* 0x0000000000017941 */ /* 0x000fea0003800000 */
.L_x_15495:
        /* <DEDUP_REMOVED lines=8> */
.L_x_15497:
[----:B------:R-:W-:Y:S05]  /*22290*/  BRA `(.L_x_15498) ;  /* 0xfffffe1400987947 */ /* 0x000fea000383ffff */
.L_x_15222:
[----:B------:R-:W-:Y:S01]  /*222a0*/  BSSY B1, `(.L_x_15499) ;  /* 0x0000008000017945 */ /* 0x000fe20003800000 */
[----:B0---4-:R-:W-:Y:S01]  /*222b0*/  IMAD.MOV.U32 R13, RZ, RZ, R97 ;  /* 0x000000ffff0d7224 */ /* 0x011fe200078e0061 */
[----:B------:R-:W-:Y:S01]  /*222c0*/  MOV R15, 0xffffffff ;  /* 0xffffffff000f7802 */ /* 0x000fe20000000f00 */
[----:B------:R-:W-:Y:S02]  /*222d0*/  IMAD.MOV.U32 R12, RZ, RZ, 0x1 ;  /* 0x00000001ff0c7424 */ /* 0x000fe400078e00ff */
[----:B------:R-:W-:-:S07]  /*222e0*/  IMAD.MOV.U32 R11, RZ, RZ, 0x1c1f ;  /* 0x00001c1fff0b7424 */ /* 0x000fce00078e00ff */
[----:B-123--:R-:W-:Y:S05]  /*222f0*/  WARPSYNC.COLLECTIVE R15, `(.L_x_15500) ;  /* 0x000000000f087348 */ /* 0x00efea0003c00000 */
[----:B---3--:R0:W3:Y:S02]  /*22300*/  SHFL.IDX P6, R14, R13, R12, R11 ;  /* 0x0000000c0d0e7389 */ /* 0x0080e400000c000b */
[----:B0123--:R-:W-:Y:S01]  /*22310*/  ENDCOLLECTIVE ;  /* 0x000000000000791b */ /* 0x00ffe20003800000 */
.L_x_15500:
[----:B------:R-:W-:Y:S05]  /*22320*/  BSYNC B1 ;  /* 0x0000000000017941 */ /* 0x000fea0003800000 */
.L_x_15499:
        /* <DEDUP_REMOVED lines=8> */
.L_x_15501:
[----:B------:R-:W-:Y:S05]  /*223b0*/  BRA `(.L_x_15502) ;  /* 0xfffffe1c00147947 */ /* 0x000fea000383ffff */
.L_x_15232:
[----:B-1----:R1:W2:Y:S02]  /*223c0*/  SYNCS.PHASECHK.TRANS64.TRYWAIT P4, [R87+URZ+0x32490], R93 ;  /* 0x0324905d570075a7 */ /* 0x0022a4000808017f */
[----:B--2---:R-:W-:Y:S05]  /*223d0*/  @!P4 NANOSLEEP.SYNCS 0x989680 ;  /* 0x009896800000c95d */ /* 0x004fea0003900000 */
[----:B------:R-:W2:Y:S02]  /*223e0*/  @!P4 SYNCS.PHASECHK.TRANS64 P4, [R87+URZ+0x32490], R93 ;  /* 0x0324905d5700c5a7 */ /* 0x000ea4000808007f */
[----:B--2---:R-:W-:Y:S05]  /*223f0*/  @!P4 BRA `(.L_x_15232) ;  /* 0xfffffffc00f0c947 */ /* 0x004fea000383ffff */
[----:B------:R-:W-:Y:S05]  /*22400*/  BRA `(.L_x_15503) ;  /* 0xfffffe2400dc7947 */ /* 0x000fea000383ffff */
.L_x_15233:
        /* <DEDUP_REMOVED lines=8> */
.L_x_15505:
[----:B------:R-:W-:Y:S05]  /*22490*/  BSYNC B1 ;  /* 0x0000000000017941 */ /* 0x000fea0003800000 */
.L_x_15504:
        /* <DEDUP_REMOVED lines=8> */
.L_x_15506:
[----:B------:R-:W-:Y:S01]  /*22520*/  IMAD.MOV.U32 R98, RZ, RZ, R14 ;  /* 0x000000ffff627224 */ /* 0x000fe200078e000e */
[----:B------:R-:W-:Y:S06]  /*22530*/  BRA `(.L_x_15507) ;  /* 0xfffffe2400a87947 */ /* 0x000fec000383ffff */
.L_x_15238:
        /* <DEDUP_REMOVED lines=8> */
.L_x_15509:
[----:B------:R-:W-:Y:S05]  /*225c0*/  BSYNC B1 ;  /* 0x0000000000017941 */ /* 0x000fea0003800000 */
.L_x_15508:
        /* <DEDUP_REMOVED lines=8> */
.L_x_15510:
[----:B------:R-:W-:Y:S01]  /*22650*/  IMAD.MOV.U32 R96, RZ, RZ, R14 ;  /* 0x000000ffff607224 */ /* 0x000fe200078e000e */
[----:B------:R-:W-:Y:S06]  /*22660*/  BRA `(.L_x_15511) ;  /* 0xfffffe2c003c7947 */ /* 0x000fec000383ffff */
.L_x_15243:
[----:B0-----:R0:W1:Y:S02]  /*22670*/  SYNCS.PHASECHK.TRANS64.TRYWAIT P2, [R87+URZ+0x32490], R93 ;  /* 0x0324905d570075a7 */ /* 0x001064000804017f */
[----:B-1----:R-:W-:Y:S05]  /*22680*/  @!P2 NANOSLEEP.SYNCS 0x989680 ;  /* 0x009896800000a95d */ /* 0x002fea0003900000 */
[----:B------:R-:W1:Y:S02]  /*22690*/  @!P2 SYNCS.PHASECHK.TRANS64 P2, [R87+URZ+0x32490], R93 ;  /* 0x0324905d5700a5a7 */ /* 0x000e64000804007f */
[----:B-1----:R-:W-:Y:S05]  /*226a0*/  @!P2 BRA `(.L_x_15243) ;  /* 0xfffffffc00f0a947 */ /* 0x002fea000383ffff */
[----:B------:R-:W-:Y:S05]  /*226b0*/  BRA `(.L_x_15512) ;  /* 0xfffffe3400347947 */ /* 0x000fea000383ffff */
.L_x_15244:
        /* <DEDUP_REMOVED lines=8> */
.L_x_15514:
[----:B------:R-:W-:Y:S05]  /*22740*/  BSYNC B1 ;  /* 0x0000000000017941 */ /* 0x000fea0003800000 */
.L_x_15513:
        /* <DEDUP_REMOVED lines=8> */
.L_x_15515:
[----:B------:R-:W-:Y:S01]  /*227d0*/  IMAD.MOV.U32 R7, RZ, RZ, R14 ;  /* 0x000000ffff077224 */ /* 0x000fe200078e000e */
[----:B------:R-:W-:Y:S06]  /*227e0*/  BRA `(.L_x_15516) ;  /* 0xfffffe3400507947 */ /* 0x000fec000383ffff */
.L_x_15247:
        /* <DEDUP_REMOVED lines=8> */
.L_x_15518:
[----:B------:R-:W-:Y:S05]  /*22870*/  BSYNC B1 ;  /* 0x0000000000017941 */ /* 0x000fea0003800000 */
.L_x_15517:
        /* <DEDUP_REMOVED lines=8> */
.L_x_15519:
[----:B------:R-:W-:Y:S01]  /*22900*/  IMAD.MOV.U32 R7, RZ, RZ, R14 ;  /* 0x000000ffff077224 */ /* 0x000fe200078e000e */
[----:B------:R-:W-:Y:S06]  /*22910*/  BRA `(.L_x_15520) ;  /* 0xfffffe34004c7947 */ /* 0x000fec000383ffff */
.L_x_15251:
[----:B---3--:R3:W4:Y:S02]  /*22920*/  SYNCS.PHASECHK.TRANS64.TRYWAIT P3, [R87+URZ+0x324b0], R93 ;  /* 0x0324b05d570075a7 */ /* 0x008724000806017f */
[----:B----4-:R-:W-:Y:S05]  /*22930*/  @!P3 NANOSLEEP.SYNCS 0x989680 ;  /* 0x009896800000b95d */ /* 0x010fea0003900000 */
[----:B------:R-:W4:Y:S02]  /*22940*/  @!P3 SYNCS.PHASECHK.TRANS64 P3, [R87+URZ+0x324b0], R93 ;  /* 0x0324b05d5700b5a7 */ /* 0x000f24000806007f */
[----:B----4-:R-:W-:Y:S05]  /*22950*/  @!P3 BRA `(.L_x_15251) ;  /* 0xfffffffc00f0b947 */ /* 0x010fea000383ffff */
[----:B------:R-:W-:Y:S05]  /*22960*/  BRA `(.L_x_15521) ;  /* 0xfffffe3400c47947 */ /* 0x000fea000383ffff */
.L_x_15261:
[----:B------:R-:W-:Y:S01]  /*22970*/  BSSY B0, `(.L_x_15522) ;  /* 0x0000007000007945 */ /* 0x000fe20003800000 */
[----:B------:R-:W-:Y:S01]  /*22980*/  IMAD.MOV.U32 R12, RZ, RZ, RZ ;  /* 0x000000ffff0c7224 */ /* 0x000fe200078e00ff */
[----:B------:R-:W-:Y:S01]  /*22990*/  MOV R15, 0xffffffff ;  /* 0xffffffff000f7802 */ /* 0x000fe20000000f00 */
[----:B------:R-:W-:-:S07]  /*229a0*/  IMAD.MOV.U32 R11, RZ, RZ, 0x1f ;  /* 0x0000001fff0b7424 */ /* 0x000fce00078e00ff */
[----:B------:R-:W-:Y:S05]  /*229b0*/  WARPSYNC.COLLECTIVE R15, `(.L_x_15523) ;  /* 0x000000000f087348 */ /* 0x000fea0003c00000 */
[----:B------:R0:W1:Y:S02]  /*229c0*/  SHFL.IDX P6, R14, R13, R12, R11 ;  /* 0x0000000c0d0e7389 */ /* 0x00006400000c000b */
[----:B01----:R-:W-:Y:S01]  /*229d0*/  ENDCOLLECTIVE ;  /* 0x000000000000791b */ /* 0x003fe20003800000 */
.L_x_15523:
[----:B------:R-:W-:Y:S05]  /*229e0*/  BSYNC B0 ;  /* 0x0000000000007941 */ /* 0x000fea0003800000 */
.L_x_15522:
[----:B------:R-:W-:Y:S05]  /*229f0*/  BRA `(.L_x_15524) ;  /* 0xfffffe4400f47947 */ /* 0x000fea000383ffff */
.L_x_15273:
        /* <DEDUP_REMOVED lines=8> */
.L_x_15526:
[----:B------:R-:W-:Y:S05]  /*22a80*/  BSYNC B1 ;  /* 0x0000000000017941 */ /* 0x000fea0003800000 */
.L_x_15525:
        /* <DEDUP_REMOVED lines=8> */
.L_x_15527:
[----:B------:R-:W-:Y:S02]  /*22b10*/  IMAD.MOV.U32 R13, RZ, RZ, R32 ;  /* 0x000000ffff0d7224 */ /* 0x000fe400078e0020 */
[----:B------:R-:W-:-:S07]  /*22b20*/  IMAD.MOV.U32 R3, RZ, RZ, R14 ;  /* 0x000000ffff037224 */ /* 0x000fce00078e000e */
[----:B------:R-:W-:Y:S05]  /*22b30*/  WARPSYNC.COLLECTIVE R15, `(.L_x_15528) ;  /* 0x000000000f087348 */ /* 0x000fea0003c00000 */
[----:B------:R0:W1:Y:S02]  /*22b40*/  SHFL.IDX P6, R14, R13, R12, R11 ;  /* 0x0000000c0d0e7389 */ /* 0x00006400000c000b */
[----:B01----:R-:W-:Y:S01]  /*22b50*/  ENDCOLLECTIVE ;  /* 0x000000000000791b */ /* 0x003fe20003800000 */
.L_x_15528:
[----:B------:R-:W-:Y:S02]  /*22b60*/  IMAD.MOV.U32 R13, RZ, RZ, R30 ;  /* 0x000000ffff0d7224 */ /* 0x000fe400078e001e */
[----:B------:R-:W-:-:S07]  /*22b70*/  IMAD.MOV.U32 R7, RZ, RZ, R14 ;  /* 0x000000ffff077224 */ /* 0x000fce00078e000e */
[----:B------:R-:W-:Y:S05]  /*22b80*/  WARPSYNC.COLLECTIVE R15, `(.L_x_15529) ;  /* 0x000000000f087348 */ /* 0x000fea0003c00000 */
[----:B------:R0:W1:Y:S02]  /*22b90*/  SHFL.IDX P6, R14, R13, R12, R11 ;  /* 0x0000000c0d0e7389 */ /* 0x00006400000c000b */
[----:B01----:R-:W-:Y:S01]  /*22ba0*/  ENDCOLLECTIVE ;  /* 0x000000000000791b */ /* 0x003fe20003800000 */
.L_x_15529:
[----:B------:R-:W-:Y:S01]  /*22bb0*/  IMAD.MOV.U32 R8, RZ, RZ, R14 ;  /* 0x000000ffff087224 */ /* 0x000fe200078e000e */
[----:B------:R-:W-:Y:S06]  /*22bc0*/  BRA `(.L_x_15530) ;  /* 0xfffffe4c00807947 */ /* 0x000fec000383ffff */
.L_x_15276:
[----:B------:R-:W-:Y:S01]  /*22bd0*/  BSSY B1, `(.L_x_15531) ;  /* 0x0000008000017945 */ /* 0x000fe20003800000 */
[----:B------:R-:W-:Y:S01]  /*22be0*/  IMAD.MOV.U32 R13, RZ, RZ, R31 ;  /* 0x000000ffff0d7224 */ /* 0x000fe200078e001f */
[----:B------:R-:W-:Y:S01]  /*22bf0*/  MOV R12, 0x1 ;  /* 0x00000001000c7802 */ /* 0x000fe20000000f00 */
[----:B------:R-:W-:Y:S02]  /*22c00*/  IMAD.MOV.U32 R11, RZ, RZ, 0x1c1f ;  /* 0x00001c1fff0b7424 */ /* 0x000fe400078e00ff */
[----:B------:R-:W-:-:S07]  /*22c10*/  IMAD.MOV.U32 R15, RZ, RZ, -0x1 ;  /* 0xffffffffff0f7424 */ /* 0x000fce00078e00ff */
[----:B-1--4-:R-:W-:Y:S05]  /*22c20*/  WARPSYNC.COLLECTIVE R15, `(.L_x_15532) ;  /* 0x000000000f087348 */ /* 0x012fea0003c00000 */
[----:B------:R0:W2:Y:S02]  /*22c30*/  SHFL.IDX P6, R14, R13, R12, R11 ;  /* 0x0000000c0d0e7389 */ /* 0x0000a400000c000b */
[----:B012-4-:R-:W-:Y:S01]  /*22c40*/  ENDCOLLECTIVE ;  /* 0x000000000000791b */ /* 0x017fe20003800000 */
.L_x_15532:
[----:B------:R-:W-:Y:S05]  /*22c50*/  BSYNC B1 ;  /* 0x0000000000017941 */ /* 0x000fea0003800000 */
.L_x_15531:
        /* <DEDUP_REMOVED lines=8> */
.L_x_15533:
[----:B------:R-:W-:Y:S01]  /*22ce0*/  IMAD.MOV.U32 R13, RZ, RZ, R32 ;  /* 0x000000ffff0d7224 */ /* 0x000fe200078e0020 */
[----:B------:R-:W-:-:S07]  /*22cf0*/  MOV R6, R14 ;  /* 0x0000000e00067202 */ /* 0x000fce0000000f00 */
[----:B------:R-:W-:Y:S05]  /*22d00*/  WARPSYNC.COLLECTIVE R15, `(.L_x_15534) ;  /* 0x000000000f087348 */ /* 0x000fea0003c00000 */
[----:B------:R0:W1:Y:S02]  /*22d10*/  SHFL.IDX P6, R14, R13, R12, R11 ;  /* 0x0000000c0d0e7389 */ /* 0x00006400000c000b */
[----:B01----:R-:W-:Y:S01]  /*22d20*/  ENDCOLLECTIVE ;  /* 0x000000000000791b */ /* 0x003fe20003800000 */
.L_x_15534:
[----:B------:R-:W-:Y:S02]  /*22d30*/  IMAD.MOV.U32 R13, RZ, RZ, R30 ;  /* 0x000000ffff0d7224 */ /* 0x000fe400078e001e */
[----:B------:R-:W-:-:S07]  /*22d40*/  IMAD.MOV.U32 R7, RZ, RZ, R14 ;  /* 0x000000ffff077224 */ /* 0x000fce00078e000e */
[----:B------:R-:W-:Y:S05]  /*22d50*/  WARPSYNC.COLLECTIVE R15, `(.L_x_15535) ;  /* 0x000000000f087348 */ /* 0x000fea0003c00000 */
[----:B------:R0:W1:Y:S02]  /*22d60*/  SHFL.IDX P6, R14, R13, R12, R11 ;  /* 0x0000000c0d0e7389 */ /* 0x00006400000c000b */
[----:B01----:R-:W-:Y:S01]  /*22d70*/  ENDCOLLECTIVE ;  /* 0x000000000000791b */ /* 0x003fe20003800000 */
.L_x_15535:
[----:B------:R-:W-:Y:S01]  /*22d80*/  IMAD.MOV.U32 R30, RZ, RZ, R14 ;  /* 0x000000ffff1e7224 */ /* 0x000fe200078e000e */
[----:B------:R-:W-:Y:S06]  /*22d90*/  BRA `(.L_x_15536) ;  /* 0xfffffe4c00e07947 */ /* 0x000fec000383ffff */
.L_x_15280:
[----:B0-----:R0:W1:Y:S02]  /*22da0*/  SYNCS.PHASECHK.TRANS64.TRYWAIT P0, [R22+URZ+0x32400], R33 ;  /* 0x03240021160075a7 */ /* 0x001064000800017f */
[----:B-1----:R-:W-:Y:S05]  /*22db0*/  @!P0 NANOSLEEP.SYNCS 0x989680 ;  /* 0x009896800000895d */ /* 0x002fea0003900000 */
[----:B------:R-:W1:Y:S02]  /*22dc0*/  @!P0 SYNCS.PHASECHK.TRANS64 P0, [R22+URZ+0x32400], R33 ;  /* 0x03240021160085a7 */ /* 0x000e64000800007f */
[----:B-1----:R-:W-:Y:S05]  /*22dd0*/  @!P0 BRA `(.L_x_15280) ;  /* 0xfffffffc00f08947 */ /* 0x002fea000383ffff */
[----:B------:R-:W-:Y:S05]  /*22de0*/  BRA `(.L_x_15537) ;  /* 0xfffffe5000d47947 */ /* 0x000fea000383ffff */
.L_x_15288:
        /* <DEDUP_REMOVED lines=9> */
.L_x_15539:
[----:B------:R-:W-:Y:S05]  /*22e80*/  BSYNC B1 ;  /* 0x0000000000017941 */ /* 0x000fea0003800000 */
.L_x_15538:
        /* <DEDUP_REMOVED lines=10> */
.L_x_15540:
[----:B------:R-:W-:Y:S02]  /*22f30*/  IMAD.MOV.U32 R13, RZ, RZ, R25 ;  /* 0x000000ffff0d7224 */ /* 0x000fe400078e0019 */
[----:B------:R-:W-:-:S07]  /*22f40*/  IMAD.MOV.U32 R3, RZ, RZ, R14 ;  /* 0x000000ffff037224 */ /* 0x000fce00078e000e */
[----:B------:R-:W-:Y:S05]  /*22f50*/  WARPSYNC.COLLECTIVE R15, `(.L_x_15541) ;  /* 0x000000000f087348 */ /* 0x000fea0003c00000 */
[----:B------:R0:W1:Y:S02]  /*22f60*/  SHFL.IDX P6, R14, R13, R12, R11 ;  /* 0x0000000c0d0e7389 */ /* 0x00006400000c000b */
[----:B01----:R-:W-:Y:S01]  /*22f70*/  ENDCOLLECTIVE ;  /* 0x000000000000791b */ /* 0x003fe20003800000 */
.L_x_15541:
[----:B------:R-:W-:Y:S01]  /*22f80*/  IMAD.MOV.U32 R13, RZ, RZ, R36 ;  /* 0x000000ffff0d7224 */ /* 0x000fe200078e0024 */
[----:B------:R-:W-:-:S07]  /*22f90*/  MOV R4, R14 ;  /* 0x0000000e00047202 */ /* 0x000fce0000000f00 */
[----:B------:R-:W-:Y:S05]  /*22fa0*/  WARPSYNC.COLLECTIVE R15, `(.L_x_15542) ;  /* 0x000000000f087348 */ /* 0x000fea0003c00000 */
[----:B------:R0:W1:Y:S02]  /*22fb0*/  SHFL.IDX P6, R14, R13, R12, R11 ;  /* 0x0000000c0d0e7389 */ /* 0x00006400000c000b */
[----:B01----:R-:W-:Y:S01]  /*22fc0*/  ENDCOLLECTIVE ;  /* 0x000000000000791b */ /* 0x003fe20003800000 */
.L_x_15542:
        /* <DEDUP_REMOVED lines=18> */
[----:B------:R-:W-:-:S02]  /*230f0*/  IMAD.MOV.U32 R11, RZ, RZ, 0x1c1f ;  /* 0x00001c1fff0b7424 */ /* 0x000fc400078e00ff */
[----:B------:R-:W-:Y:S02]  /*23100*/  @!P1 IMAD.MOV.U32 R21, RZ, RZ, R9 ;  /* 0x000000ffff159224 */ /* 0x000fe400078e0009 */
[----:B------:R-:W-:-:S07]  /*23110*/  @!P1 IMAD.MOV.U32 R20, RZ, RZ, R8 ;  /* 0x000000ffff149224 */ /* 0x000fce00078e0008 */
[----:B-----5:R-:W-:Y:S05]  /*23120*/  WARPSYNC.COLLECTIVE R15, `(.L_x_15543) ;  /* 0x000000000f087348 */ /* 0x020fea0003c00000 */
[----:B------:R0:W1:Y:S02]  /*23130*/  SHFL.IDX P6, R14, R13, R12, R11 ;  /* 0x0000000c0d0e7389 */ /* 0x00006400000c000b */
[----:B01---5:R-:W-:Y:S01]  /*23140*/  ENDCOLLECTIVE ;  /* 0x000000000000791b */ /* 0x023fe20003800000 */
.L_x_15543:
[----:B------:R-:W-:Y:S02]  /*23150*/  IMAD.MOV.U32 R3, RZ, RZ, R21 ;  /* 0x000000ffff037224 */ /* 0x000fe400078e0015 */
[----:B------:R-:W-:Y:S01]  /*23160*/  @!P1 IMAD.MOV.U32 R28, RZ, RZ, R10 ;  /* 0x000000ffff1c9224 */ /* 0x000fe200078e000a */
[----:B------:R-:W-:Y:S01]  /*23170*/  MOV R0, R20 ;  /* 0x0000001400007202 */ /* 0x000fe20000000f00 */
[----:B------:R-:W-:Y:S01]  /*23180*/  IMAD.MOV.U32 R8, RZ, RZ, R29 ;  /* 0x000000ffff087224 */ /* 0x000fe200078e001d */
[----:B------:R-:W-:Y:S01]  /*23190*/  PRMT R41, R3, 0x7610, R41 ;  /* 0x0000761003297816 */ /* 0x000fe20000000029 */
[----:B------:R-:W-:Y:S01]  /*231a0*/  @!P1 IMAD.MOV.U32 R32, RZ, RZ, R6 ;  /* 0x000000ffff209224 */ /* 0x000fe200078e0006 */
[----:B------:R-:W-:Y:S01]  /*231b0*/  PRMT R50, R0, 0x7610, R50 ;  /* 0x0000761000327816 */ /* 0x000fe20000000032 */
[----:B------:R-:W-:Y:S01]  /*231c0*/  IMAD.MOV.U32 R0, RZ, RZ, R28 ;  /* 0x000000ffff007224 */ /* 0x000fe200078e001c */
[----:B------:R-:W-:Y:S01]  /*231d0*/  @!P1 MOV R31, R5 ;  /* 0x00000005001f9202 */ /* 0x000fe20000000f00 */
[----:B------:R-:W-:-:S02]  /*231e0*/  @!P1 IMAD.MOV.U32 R30, RZ, RZ, R4 ;  /* 0x000000ffff1e9224 */ /* 0x000fc400078e0004 */
[----:B------:R-:W-:Y:S01]  /*231f0*/  @!P1 IMAD.MOV.U32 R33, RZ, RZ, R7 ;  /* 0x000000ffff219224 */ /* 0x000fe200078e0007 */
        /* <DEDUP_REMOVED lines=8> */
[----:B------:R-:W-:Y:S02]  /*23280*/  PRMT R54, R5, 0x7610, R54 ;  /* 0x0000761005367816 */ /* 0x000fe40000000036 */
[----:B------:R-:W-:Y:S01]  /*23290*/  CS2R R4, SRZ ;  /* 0x0000000000047805 */ /* 0x000fe2000001ff00 */
[----:B------:R-:W-:Y:S01]  /*232a0*/  IMAD.MOV.U32 R3, RZ, RZ, R14 ;  /* 0x000000ffff037224 */ /* 0x000fe200078e000e */
[----:B------:R-:W-:-:S07]  /*232b0*/  PRMT R37, R37, 0x5410, R0 ;  /* 0x0000541025257816 */ /* 0x000fce0000000000 */
[----:B------:R-:W-:Y:S05]  /*232c0*/  WARPSYNC.COLLECTIVE R15, `(.L_x_15544) ;  /* 0x000000000f087348 */ /* 0x000fea0003c00000 */
[----:B------:R0:W1:Y:S02]  /*232d0*/  SHFL.IDX P6, R14, R13, R12, R11 ;  /* 0x0000000c0d0e7389 */ /* 0x00006400000c000b */
[----:B01----:R-:W-:Y:S01]  /*232e0*/  ENDCOLLECTIVE ;  /* 0x000000000000791b */ /* 0x003fe20003800000 */
.L_x_15544:
[----:B------:R-:W-:Y:S01]  /*232f0*/  PRMT R35, R35, 0x5410, R6 ;  /* 0x0000541023237816 */ /* 0x000fe20000000006 */
[----:B------:R-:W-:Y:S02]  /*23300*/  IMAD.MOV.U32 R13, RZ, RZ, R25 ;  /* 0x000000ffff0d7224 */ /* 0x000fe400078e0019 */
[----:B------:R-:W-:-:S07]  /*23310*/  IMAD.MOV.U32 R24, RZ, RZ, R14 ;  /* 0x000000ffff187224 */ /* 0x000fce00078e000e */
[----:B------:R-:W-:Y:S05]  /*23320*/  WARPSYNC.COLLECTIVE R15, `(.L_x_15545) ;  /* 0x000000000f087348 */ /* 0x000fea0003c00000 */
[----:B------:R0:W1:Y:S02]  /*23330*/  SHFL.IDX P6, R14, R13, R12, R11 ;  /* 0x0000000c0d0e7389 */ /* 0x00006400000c000b */
[----:B01----:R-:W-:Y:S01]  /*23340*/  ENDCOLLECTIVE ;  /* 0x000000000000791b */ /* 0x003fe20003800000 */
.L_x_15545:
[----:B------:R-:W-:Y:S02]  /*23350*/  IMAD.MOV.U32 R13, RZ, RZ, R36 ;  /* 0x000000ffff0d7224 */ /* 0x000fe400078e0024 */
[----:B------:R-:W-:-:S07]  /*23360*/  IMAD.MOV.U32 R25, RZ, RZ, R14 ;  /* 0x000000ffff197224 */ /* 0x000fce00078e000e */
[----:B------:R-:W-:Y:S05]  /*23370*/  WARPSYNC.COLLECTIVE R15, `(.L_x_15546) ;  /* 0x000000000f087348 */ /* 0x000fea0003c00000 */
[----:B------:R0:W1:Y:S02]  /*23380*/  SHFL.IDX P6, R14, R13, R12, R11 ;  /* 0x0000000c0d0e7389 */ /* 0x00006400000c000b */
[----:B01----:R-:W-:Y:S01]  /*23390*/  ENDCOLLECTIVE ;  /* 0x000000000000791b */ /* 0x003fe20003800000 */
.L_x_15546:
[----:B------:R-:W-:Y:S05]  /*233a0*/  BRA `(.L_x_15547) ;  /* 0xfffffe5c00a07947 */ /* 0x000fea000383ffff */
.L_x_15292:
[----:B0-----:R0:W1:Y:S02]  /*233b0*/  SYNCS.PHASECHK.TRANS64.TRYWAIT P1, [R22+URZ+0x32400], R13 ;  /* 0x0324000d160075a7 */ /* 0x001064000802017f */
[----:B-1----:R-:W-:Y:S05]  /*233c0*/  @!P1 NANOSLEEP.SYNCS 0x989680 ;  /* 0x009896800000995d */ /* 0x002fea0003900000 */
[----:B------:R-:W1:Y:S02]  /*233d0*/  @!P1 SYNCS.PHASECHK.TRANS64 P1, [R22+URZ+0x32400], R13 ;  /* 0x0324000d160095a7 */ /* 0x000e64000802007f */
[----:B-1----:R-:W-:Y:S05]  /*233e0*/  @!P1 BRA `(.L_x_15292) ;  /* 0xfffffffc00f09947 */ /* 0x002fea000383ffff */
[----:B------:R-:W-:Y:S05]  /*233f0*/  BRA `(.L_x_15548) ;  /* 0xfffffe6000407947 */ /* 0x000fea000383ffff */
.L_x_15298:
[----:B--2---:R2:W4:Y:S02]  /*23400*/  SYNCS.PHASECHK.TRANS64.TRYWAIT P1, [R14+URZ+0x32430], R9 ;  /* 0x032430090e0075a7 */ /* 0x004524000802017f */
[----:B----4-:R-:W-:Y:S05]  /*23410*/  @!P1 NANOSLEEP.SYNCS 0x989680 ;  /* 0x009896800000995d */ /* 0x010fea0003900000 */
[----:B------:R-:W4:Y:S02]  /*23420*/  @!P1 SYNCS.PHASECHK.TRANS64 P1, [R14+URZ+0x32430], R9 ;  /* 0x032430090e0095a7 */ /* 0x000f24000802007f */
[----:B----4-:R-:W-:Y:S05]  /*23430*/  @!P1 BRA `(.L_x_15298) ;  /* 0xfffffffc00f09947 */ /* 0x010fea000383ffff */
[----:B------:R-:W-:Y:S05]  /*23440*/  BRA `(.L_x_15297) ;  /* 0xfffffe6c00c87947 */ /* 0x000fea000383ffff */
.L_x_15300:
[----:B0-----:R0:W3:Y:S02]  /*23450*/  SYNCS.PHASECHK.TRANS64.TRYWAIT P1, [R22+URZ+0x32410], R3 ;  /* 0x03241003160075a7 */ /* 0x0010e4000802017f */
[----:B---3--:R-:W-:Y:S05]  /*23460*/  @!P1 NANOSLEEP.SYNCS 0x989680 ;  /* 0x009896800000995d */ /* 0x008fea0003900000 */
[----:B------:R-:W3:Y:S02]  /*23470*/  @!P1 SYNCS.PHASECHK.TRANS64 P1, [R22+URZ+0x32410], R3 ;  /* 0x03241003160095a7 */ /* 0x000ee4000802007f */
[----:B---3--:R-:W-:Y:S05]  /*23480*/  @!P1 BRA `(.L_x_15300) ;  /* 0xfffffffc00f09947 */ /* 0x008fea000383ffff */
[----:B------:R-:W-:Y:S05]  /*23490*/  BRA `(.L_x_15549) ;  /* 0xfffffe7000807947 */ /* 0x000fea000383ffff */
.L_x_15304:
[----:B----4-:R4:W0:Y:S02]  /*234a0*/  SYNCS.PHASECHK.TRANS64.TRYWAIT P1, [R14+URZ+0x32450], R9 ;  /* 0x032450090e0075a7 */ /* 0x010824000802017f */
[----:B0-----:R-:W-:Y:S05]  /*234b0*/  @!P1 NANOSLEEP.SYNCS 0x989680 ;  /* 0x009896800000995d */ /* 0x001fea0003900000 */
[----:B------:R-:W0:Y:S02]  /*234c0*/  @!P1 SYNCS.PHASECHK.TRANS64 P1, [R14+URZ+0x32450], R9 ;  /* 0x032450090e0095a7 */ /* 0x000e24000802007f */
[----:B0-----:R-:W-:Y:S05]  /*234d0*/  @!P1 BRA `(.L_x_15304) ;  /* 0xfffffffc00f09947 */ /* 0x001fea000383ffff */
[----:B------:R-:W-:Y:S05]  /*234e0*/  BRA `(.L_x_15303) ;  /* 0xfffffe7000907947 */ /* 0x000fea000383ffff */
.L_x_15311:
[----:B-1----:R1:W2:Y:S02]  /*234f0*/  SYNCS.PHASECHK.TRANS64.TRYWAIT P1, [R15+URZ+0x32430], R20 ;  /* 0x032430140f0075a7 */ /* 0x0022a4000802017f */
[----:B--2---:R-:W-:Y:S05]  /*23500*/  @!P1 NANOSLEEP.SYNCS 0x989680 ;  /* 0x009896800000995d */ /* 0x004fea0003900000 */
[----:B------:R-:W2:Y:S02]  /*23510*/  @!P1 SYNCS.PHASECHK.TRANS64 P1, [R15+URZ+0x32430], R20 ;  /* 0x032430140f0095a7 */ /* 0x000ea4000802007f */
[----:B--2---:R-:W-:Y:S05]  /*23520*/  @!P1 BRA `(.L_x_15311) ;  /* 0xfffffffc00f09947 */ /* 0x004fea000383ffff */
[----:B------:R-:W-:Y:S05]  /*23530*/  BRA `(.L_x_15310) ;  /* 0xfffffe9c00fc7947 */ /* 0x000fea000383ffff */
.L_x_15315:
[----:B---3--:R3:W4:Y:S02]  /*23540*/  SYNCS.PHASECHK.TRANS64.TRYWAIT P1, [R15+URZ+0x32450], R20 ;  /* 0x032450140f0075a7 */ /* 0x008724000802017f */
[----:B----4-:R-:W-:Y:S05]  /*23550*/  @!P1 NANOSLEEP.SYNCS 0x989680 ;  /* 0x009896800000995d */ /* 0x010fea0003900000 */
[----:B------:R-:W4:Y:S02]  /*23560*/  @!P1 SYNCS.PHASECHK.TRANS64 P1, [R15+URZ+0x32450], R20 ;  /* 0x032450140f0095a7 */ /* 0x000f24000802007f */
[----:B----4-:R-:W-:Y:S05]  /*23570*/  @!P1 BRA `(.L_x_15315) ;  /* 0xfffffffc00f09947 */ /* 0x010fea000383ffff */
[----:B------:R-:W-:Y:S05]  /*23580*/  BRA `(.L_x_15314) ;  /* 0xfffffea000b07947 */ /* 0x000fea000383ffff */
.L_x_15323:
[----:B-1----:R1:W2:Y:S02]  /*23590*/  SYNCS.PHASECHK.TRANS64.TRYWAIT P1, [R15+URZ+0x32430], R20 ;  /* 0x032430140f0075a7 */ /* 0x0022a4000802017f */
[----:B--2---:R-:W-:Y:S05]  /*235a0*/  @!P1 NANOSLEEP.SYNCS 0x989680 ;  /* 0x009896800000995d */ /* 0x004fea0003900000 */
[----:B------:R-:W2:Y:S02]  /*235b0*/  @!P1 SYNCS.PHASECHK.TRANS64 P1, [R15+URZ+0x32430], R20 ;  /* 0x032430140f0095a7 */ /* 0x000ea4000802007f */
[----:B--2---:R-:W-:Y:S05]  /*235c0*/  @!P1 BRA `(.L_x_15323) ;  /* 0xfffffffc00f09947 */ /* 0x004fea000383ffff */
[----:B------:R-:W-:Y:S05]  /*235d0*/  BRA `(.L_x_15322) ;  /* 0xfffffed800387947 */ /* 0x000fea000383ffff */
.L_x_15327:
[----:B---3--:R3:W4:Y:S02]  /*235e0*/  SYNCS.PHASECHK.TRANS64.TRYWAIT P1, [R15+URZ+0x32450], R20 ;  /* 0x032450140f0075a7 */ /* 0x008724000802017f */
[----:B----4-:R-:W-:Y:S05]  /*235f0*/  @!P1 NANOSLEEP.SYNCS 0x989680 ;  /* 0x009896800000995d */ /* 0x010fea0003900000 */
[----:B------:R-:W4:Y:S02]  /*23600*/  @!P1 SYNCS.PHASECHK.TRANS64 P1, [R15+URZ+0x32450], R20 ;  /* 0x032450140f0095a7 */ /* 0x000f24000802007f */
[----:B----4-:R-:W-:Y:S05]  /*23610*/  @!P1 BRA `(.L_x_15327) ;  /* 0xfffffffc00f09947 */ /* 0x010fea000383ffff */
[----:B------:R-:W-:Y:S05]  /*23620*/  BRA `(.L_x_15326) ;  /* 0xfffffed800ec7947 */ /* 0x000fea000383ffff */
.L_x_15335:
[----:B------:R-:W-:Y:S01]  /*23630*/  IMAD.MOV.U32 R13, RZ, RZ, R20 ;  /* 0x000000ffff0d7224 */ /* 0x000fe200078e0014 */
[----:B------:R-:W-:Y:S01]  /*23640*/  MOV R12, RZ ;  /* 0x000000ff000c7202 */ /* 0x000fe20000000f00 */
[----:B------:R-:W-:Y:S02]  /*23650*/  IMAD.MOV.U32 R11, RZ, RZ, 0x181f ;  /* 0x0000181fff0b7424 */ /* 0x000fe400078e00ff */
[----:B------:R-:W-:-:S07]  /*23660*/  IMAD.MOV.U32 R15, RZ, RZ, -0x1 ;  /* 0xffffffffff0f7424 */ /* 0x000fce00078e00ff */
[----:B-----5:R-:W-:Y:S05]  /*23670*/  WARPSYNC.COLLECTIVE R15, `(.L_x_15550) ;  /* 0x000000000f087348 */ /* 0x020fea0003c00000 */
[----:B------:R0:W1:Y:S02]  /*23680*/  SHFL.IDX P6, R14, R13, R12, R11 ;  /* 0x0000000c0d0e7389 */ /* 0x00006400000c000b */
[----:B01---5:R-:W-:Y:S01]  /*23690*/  ENDCOLLECTIVE ;  /* 0x000000000000791b */ /* 0x023fe20003800000 */
.L_x_15550:
[----:B------:R-:W-:Y:S02]  /*236a0*/  IMAD.MOV.U32 R13, RZ, RZ, R4 ;  /* 0x000000ffff0d7224 */ /* 0x000fe400078e0004 */
[----:B------:R-:W-:-:S07]  /*236b0*/  IMAD.MOV.U32 R3, RZ, RZ, R14 ;  /* 0x000000ffff037224 */ /* 0x000fce00078e000e */
[----:B------:R-:W-:Y:S05]  /*236c0*/  WARPSYNC.COLLECTIVE R15, `(.L_x_15551) ;  /* 0x000000000f087348 */ /* 0x000fea0003c00000 */
[----:B------:R0:W1:Y:S02]  /*236d0*/  SHFL.IDX P6, R14, R13, R12, R11 ;  /* 0x0000000c0d0e7389 */ /* 0x00006400000c000b */
[----:B01----:R-:W-:Y:S01]  /*236e0*/  ENDCOLLECTIVE ;  /* 0x000000000000791b */ /* 0x003fe20003800000 */
.L_x_15551:
[----:B------:R-:W-:Y:S05]  /*236f0*/  BRA `(.L_x_15552) ;  /* 0xffffff2c006c7947 */ /* 0x000fea000383ffff */
.L_x_15338:
[----:B------:R-:W-:Y:S01]  /*23700*/  BSSY B1, `(.L_x_15553) ;  /* 0x0000008000017945 */ /* 0x000fe20003800000 */
[----:B---3--:R-:W-:Y:S01]  /*23710*/  IMAD.MOV.U32 R13, RZ, RZ, R20 ;  /* 0x000000ffff0d7224 */ /* 0x008fe200078e0014 */
[----:B------:R-:W-:Y:S01]  /*23720*/  MOV R15, 0xffffffff ;  /* 0xffffffff000f7802 */ /* 0x000fe20000000f00 */
[----:B------:R-:W-:Y:S02]  /*23730*/  IMAD.MOV.U32 R12, RZ, RZ, 0x1 ;  /* 0x00000001ff0c7424 */ /* 0x000fe400078e00ff */
[----:B------:R-:W-:-:S07]  /*23740*/  IMAD.MOV.U32 R11, RZ, RZ, 0x181f ;  /* 0x0000181fff0b7424 */ /* 0x000fce00078e00ff */
[----:B012--5:R-:W-:Y:S05]  /*23750*/  WARPSYNC.COLLECTIVE R15, `(.L_x_15554) ;  /* 0x000000000f087348 */ /* 0x027fea0003c00000 */
[----:B--2---:R2:W3:Y:S02]  /*23760*/  SHFL.IDX P6, R14, R13, R12, R11 ;  /* 0x0000000c0d0e7389 */ /* 0x0044e400000c000b */
[----:B0123-5:R-:W-:Y:S01]  /*23770*/  ENDCOLLECTIVE ;  /* 0x000000000000791b */ /* 0x02ffe20003800000 */
.L_x_15554:
[----:B------:R-:W-:Y:S05]  /*23780*/  BSYNC B1 ;  /* 0x0000000000017941 */ /* 0x000fea0003800000 */
.L_x_15553:
        /* <DEDUP_REMOVED lines=8> */
.L_x_15555:
[----:B------:R-:W-:Y:S05]  /*23810*/  BRA `(.L_x_15556) ;  /* 0xffffff2c00b47947 */ /* 0x000fea000383ffff */
.L_x_15341:
        /* <DEDUP_REMOVED lines=8> */
.L_x_15558:
[----:B------:R-:W-:Y:S05]  /*238a0*/  BSYNC B1 ;  /* 0x0000000000017941 */ /* 0x000fea0003800000 */
.L_x_15557:
        /* <DEDUP_REMOVED lines=8> */
.L_x_15559:
[----:B------:R-:W-:Y:S05]  /*23930*/  BRA `(.L_x_15560) ;  /* 0xffffff2c00fc7947 */ /* 0x000fea000383ffff */
.L_x_15344:
        /* <DEDUP_REMOVED lines=8> */
.L_x_15562:
[----:B------:R-:W-:Y:S05]  /*239c0*/  BSYNC B1 ;  /* 0x0000000000017941 */ /* 0x000fea0003800000 */
.L_x_15561:
        /* <DEDUP_REMOVED lines=8> */
.L_x_15563:
[----:B------:R-:W-:Y:S05]  /*23a50*/  BRA `(.L_x_15564) ;  /* 0xffffff3000447947 */ /* 0x000fea000383ffff */
.L_x_15346:
[----:B------:R-:W-:Y:S01]  /*23a60*/  MOV R13, R4 ;  /* 0x00000004000d7202 */ /* 0x000fe20000000f00 */
[----:B------:R-:W-:Y:S02]  /*23a70*/  IMAD.MOV.U32 R12, RZ, RZ, RZ ;  /* 0x000000ffff0c7224 */ /* 0x000fe400078e00ff */
[----:B------:R-:W-:Y:S02]  /*23a80*/  IMAD.MOV.U32 R11, RZ, RZ, 0x1c1f ;  /* 0x00001c1fff0b7424 */ /* 0x000fe400078e00ff */
[----:B------:R-:W-:-:S07]  /*23a90*/  IMAD.MOV.U32 R15, RZ, RZ, -0x1 ;  /* 0xffffffffff0f7424 */ /* 0x000fce00078e00ff */
[----:B------:R-:W-:Y:S05]  /*23aa0*/  WARPSYNC.COLLECTIVE R15, `(.L_x_15565) ;  /* 0x000000000f087348 */ /* 0x000fea0003c00000 */
[----:B------:R0:W1:Y:S02]  /*23ab0*/  SHFL.IDX P6, R14, R13, R12, R11 ;  /* 0x0000000c0d0e7389 */ /* 0x00006400000c000b */
[----:B01----:R-:W-:Y:S01]  /*23ac0*/  ENDCOLLECTIVE ;  /* 0x000000000000791b */ /* 0x003fe20003800000 */
.L_x_15565:
[----:B------:R-:W-:Y:S02]  /*23ad0*/  IMAD.MOV.U32 R13, RZ, RZ, R3 ;  /* 0x000000ffff0d7224 */ /* 0x000fe400078e0003 */
[----:B------:R-:W-:-:S07]  /*23ae0*/  IMAD.MOV.U32 R20, RZ, RZ, R14 ;  /* 0x000000ffff147224 */ /* 0x000fce00078e000e */
[----:B------:R-:W-:Y:S05]  /*23af0*/  WARPSYNC.COLLECTIVE R15, `(.L_x_15566) ;  /* 0x000000000f087348 */ /* 0x000fea0003c00000 */
[----:B------:R0:W1:Y:S02]  /*23b00*/  SHFL.IDX P6, R14, R13, R12, R11 ;  /* 0x0000000c0d0e7389 */ /* 0x00006400000c000b */
[----:B01----:R-:W-:Y:S01]  /*23b10*/  ENDCOLLECTIVE ;  /* 0x000000000000791b */ /* 0x003fe20003800000 */
.L_x_15566:
[----:B------:R-:W-:Y:S01]  /*23b20*/  IMAD.MOV.U32 R12, RZ, RZ, R14 ;  /* 0x000000ffff0c7224 */ /* 0x000fe200078e000e */
[----:B------:R-:W-:Y:S06]  /*23b30*/  BRA `(.L_x_15567) ;  /* 0xffffff3400447947 */ /* 0x000fec000383ffff */
.L_x_15349:
        /* <DEDUP_REMOVED lines=8> */
.L_x_15569:
[----:B------:R-:W-:Y:S05]  /*23bc0*/  BSYNC B1 ;  /* 0x0000000000017941 */ /* 0x000fea0003800000 */
.L_x_15568:
        /* <DEDUP_REMOVED lines=8> */
.L_x_15570:
[----:B------:R-:W-:Y:S01]  /*23c50*/  MOV R3, R14 ;  /* 0x0000000e00037202 */ /* 0x000fe20000000f00 */
[----:B------:R-:W-:Y:S06]  /*23c60*/  BRA `(.L_x_15571) ;  /* 0xffffff40001c7947 */ /* 0x000fec000383ffff */
.L_x_15353:
[----:B------:R-:W-:Y:S02]  /*23c70*/  IMAD.MOV.U32 R13, RZ, RZ, R4 ;  /* 0x000000ffff0d7224 */ /* 0x000fe400078e0004 */
[----:B------:R-:W-:Y:S02]  /*23c80*/  IMAD.MOV.U32 R12, RZ, RZ, RZ ;  /* 0x000000ffff0c7224 */ /* 0x000fe400078e00ff */
[----:B------:R-:W-:Y:S02]  /*23c90*/  IMAD.MOV.U32 R11, RZ, RZ, 0x181f ;  /* 0x0000181fff0b7424 */ /* 0x000fe400078e00ff */
[----:B------:R-:W-:-:S07]  /*23ca0*/  IMAD.MOV.U32 R15, RZ, RZ, -0x1 ;  /* 0xffffffffff0f7424 */ /* 0x000fce00078e00ff */
[----:B0-----:R-:W-:Y:S05]  /*23cb0*/  WARPSYNC.COLLECTIVE R15, `(.L_x_15572) ;  /* 0x000000000f087348 */ /* 0x001fea0003c00000 */
[----:B------:R1:W2:Y:S02]  /*23cc0*/  SHFL.IDX P6, R14, R13, R12, R11 ;  /* 0x0000000c0d0e7389 */ /* 0x0002a400000c000b */
[----:B012---:R-:W-:Y:S01]  /*23cd0*/  ENDCOLLECTIVE ;  /* 0x000000000000791b */ /* 0x007fe20003800000 */
.L_x_15572:
[----:B------:R-:W-:Y:S02]  /*23ce0*/  IMAD.MOV.U32 R13, RZ, RZ, R0 ;  /* 0x000000ffff0d7224 */ /* 0x000fe400078e0000 */
[----:B------:R-:W-:-:S07]  /*23cf0*/  IMAD.MOV.U32 R3, RZ, RZ, R14 ;  /* 0x000000ffff037224 */ /* 0x000fce00078e000e */
[----:B------:R-:W-:Y:S05]  /*23d00*/  WARPSYNC.COLLECTIVE R15, `(.L_x_15573) ;  /* 0x000000000f087348 */ /* 0x000fea0003c00000 */
[----:B------:R0:W1:Y:S02]  /*23d10*/  SHFL.IDX P6, R14, R13, R12, R11 ;  /* 0x0000000c0d0e7389 */ /* 0x00006400000c000b */
[----:B01----:R-:W-:Y:S01]  /*23d20*/  ENDCOLLECTIVE ;  /* 0x000000000000791b */ /* 0x003fe20003800000 */
.L_x_15573:
[----:B------:R-:W-:Y:S01]  /*23d30*/  IMAD.MOV.U32 R9, RZ, RZ, R14 ;  /* 0x000000ffff097224 */ /* 0x000fe200078e000e */
[----:B------:R-:W-:Y:S06]  /*23d40*/  BRA `(.L_x_15574) ;  /* 0xffffff5400787947 */ /* 0x000fec000383ffff */
.L_x_15356:
        /* <DEDUP_REMOVED lines=8> */
.L_x_15576:
[----:B------:R-:W-:Y:S05]  /*23dd0*/  BSYNC B1 ;  /* 0x0000000000017941 */ /* 0x000fea0003800000 */
.L_x_15575:
        /* <DEDUP_REMOVED lines=8> */
.L_x_15577:
[----:B------:R-:W-:Y:S01]  /*23e60*/  IMAD.MOV.U32 R9, RZ, RZ, R14 ;  /* 0x000000ffff097224 */ /* 0x000fe200078e000e */
[----:B------:R-:W-:Y:S06]  /*23e70*/  BRA `(.L_x_15578) ;  /* 0xffffff5400c07947 */ /* 0x000fec000383ffff */
.L_x_15359:
        /* <DEDUP_REMOVED lines=8> */
.L_x_15580:
[----:B------:R-:W-:Y:S05]  /*23f00*/  BSYNC B1 ;  /* 0x0000000000017941 */ /* 0x000fea0003800000 */
.L_x_15579:
        /* <DEDUP_REMOVED lines=8> */
.L_x_15581:
[----:B------:R-:W-:Y:S01]  /*23f90*/  IMAD.MOV.U32 R9, RZ, RZ, R14 ;  /* 0x000000ffff097224 */ /* 0x000fe200078e000e */
[----:B------:R-:W-:Y:S06]  /*23fa0*/  BRA `(.L_x_15582) ;  /* 0xffffff5800047947 */ /* 0x000fec000383ffff */
.L_x_15362:
[----:B------:R-:W-:Y:S01]  /*23fb0*/  BSSY B1, `(.L_x_15583) ;  /* 0x0000008000017945 */ /* 0x000fe20003800000 */
[----:B0-----:R-:W-:Y:S02]  /*23fc0*/  IMAD.MOV.U32 R13, RZ, RZ, R4 ;  /* 0x000000ffff0d7224 */ /* 0x001fe400078e0004 */
[----:B------:R-:W-:Y:S02]  /*23fd0*/  IMAD.MOV.U32 R12, RZ, RZ, 0x3 ;  /* 0x00000003ff0c7424 */ /* 0x000fe400078e00ff */
[----:B------:R-:W-:Y:S02]  /*23fe0*/  IMAD.MOV.U32 R11, RZ, RZ, 0x181f ;  /* 0x0000181fff0b7424 */ /* 0x000fe400078e00ff */
[----:B------:R-:W-:-:S07]  /*23ff0*/  IMAD.MOV.U32 R15, RZ, RZ, -0x1 ;  /* 0xffffffffff0f7424 */ /* 0x000fce00078e00ff */
[----:B-1234-:R-:W-:Y:S05]  /*24000*/  WARPSYNC.COLLECTIVE R15, `(.L_x_15584) ;  /* 0x000000000f087348 */ /* 0x01efea0003c00000 */
[----:B------:R0:W0:Y:S02]  /*24010*/  SHFL.IDX P6, R14, R13, R12, R11 ;  /* 0x0000000c0d0e7389 */ /* 0x00002400000c000b */
[----:B01234-:R-:W-:Y:S01]  /*24020*/  ENDCOLLECTIVE ;  /* 0x000000000000791b */ /* 0x01ffe20003800000 */
.L_x_15584:
[----:B------:R-:W-:Y:S05]  /*24030*/  BSYNC B1 ;  /* 0x0000000000017941 */ /* 0x000fea0003800000 */
.L_x_15583:
        /* <DEDUP_REMOVED lines=8> */
.L_x_15585:
[----:B------:R-:W-:Y:S01]  /*240c0*/  IMAD.MOV.U32 R9, RZ, RZ, R14 ;  /* 0x000000ffff097224 */ /* 0x000fe200078e000e */
[----:B------:R-:W-:Y:S06]  /*240d0*/  BRA `(.L_x_15586) ;  /* 0xffffff5800487947 */ /* 0x000fec000383ffff */
.L_x_15381:
[----:B-1----:R-:W0:Y:S01]  /*240e0*/  S2R R11, SR_TID.X ;  /* 0x00000000000b7919 */ /* 0x002e220000002100 */
[----:B------:R-:W-:Y:S01]  /*240f0*/  BSSY B1, `(.L_x_15587) ;  /* 0x000000a000017945 */ /* 0x000fe20003800000 */
[----:B------:R-:W-:Y:S02]  /*24100*/  IMAD.MOV.U32 R12, RZ, RZ, RZ ;  /* 0x000000ffff0c7224 */ /* 0x000fe400078e00ff */
[----:B------:R-:W-:Y:S01]  /*24110*/  IMAD.MOV.U32 R15, RZ, RZ, -0x1 ;  /* 0xffffffffff0f7424 */ /* 0x000fe200078e00ff */
[----:B0-----:R-:W-:-:S04]  /*24120*/  SHF.R.U32.HI R11, RZ, 0x5, R11 ;  /* 0x00000005ff0b7819 */ /* 0x001fc8000001160b */
[----:B------:R-:W-:-:S05]  /*24130*/  LOP3.LUT R11, R11, 0x3, RZ, 0xc0, !PT ;  /* 0x000000030b0b7812 */ /* 0x000fca00078ec0ff */
[----:B------:R-:W-:Y:S01]  /*24140*/  IMAD.MOV.U32 R13, RZ, RZ, R11 ;  /* 0x000000ffff0d7224 */ /* 0x000fe200078e000b */
[----:B------:R-:W-:-:S07]  /*24150*/  MOV R11, 0x1f ;  /* 0x0000001f000b7802 */ /* 0x000fce0000000f00 */
[----:B------:R-:W-:Y:S05]  /*24160*/  WARPSYNC.COLLECTIVE R15, `(.L_x_15588) ;  /* 0x000000000f087348 */ /* 0x000fea0003c00000 */
[----:B------:R0:W1:Y:S02]  /*24170*/  SHFL.IDX P6, R14, R13, R12, R11 ;  /* 0x0000000c0d0e7389 */ /* 0x00006400000c000b */
[----:B01----:R-:W-:Y:S01]  /*24180*/  ENDCOLLECTIVE ;  /* 0x000000000000791b */ /* 0x003fe20003800000 */
.L_x_15588:
[----:B------:R-:W-:Y:S05]  /*24190*/  BSYNC B1 ;  /* 0x0000000000017941 */ /* 0x000fea0003800000 */
.L_x_15587:
[----:B------:R-:W-:Y:S05]  /*241a0*/  BRA `(.L_x_15589) ;  /* 0xffffff7400787947 */ /* 0x000fea000383ffff */
.L_x_15383:
[----:B------:R-:W-:Y:S01]  /*241b0*/  BSSY B1, `(.L_x_15590) ;  /* 0x0000006000017945 */ /* 0x000fe20003800000 */
[----:B------:R-:W-:-:S07]  /*241c0*/  IMAD.MOV.U32 R15, RZ, RZ, -0x1 ;  /* 0xffffffffff0f7424 */ /* 0x000fce00078e00ff */
[----:B01----:R-:W-:Y:S05]  /*241d0*/  WARPSYNC.COLLECTIVE R15, `(.L_x_15591) ;  /* 0x000000000f0c7348 */ /* 0x003fea0003c00000 */
[----:B------:R-:W-:Y:S02]  /*241e0*/  ELECT P6, UR62, PT ;  /* 0x00000000003e782f */ /* 0x000fe400038c0000 */
[----:B------:R-:W-:Y:S01]  /*241f0*/  MOV R14, UR62 ;  /* 0x0000003e000e7c02 */ /* 0x000fe20008000f00 */
[----:B01----:R-:W-:Y:S10]  /*24200*/  ENDCOLLECTIVE ;  /* 0x000000000000791b */ /* 0x003ff40003800000 */
.L_x_15591:
[----:B------:R-:W-:Y:S05]  /*24210*/  BSYNC B1 ;  /* 0x0000000000017941 */ /* 0x000fea0003800000 */
.L_x_15590:
[----:B------:R-:W-:Y:S05]  /*24220*/  BRA `(.L_x_15382) ;  /* 0xffffff7400707947 */ /* 0x000fea000383ffff */
.L_x_15385:
[----:B0-----:R0:W2:Y:S02]  /*24230*/  SYNCS.PHASECHK.TRANS64.TRYWAIT P0, [R22+URZ+0x32420], R8 ;  /* 0x03242008160075a7 */ /* 0x0010a4000800017f */
[----:B--2---:R-:W-:Y:S05]  /*24240*/  @!P0 NANOSLEEP.SYNCS 0x989680 ;  /* 0x009896800000895d */ /* 0x004fea0003900000 */
[----:B------:R-:W2:Y:S02]  /*24250*/  @!P0 SYNCS.PHASECHK.TRANS64 P0, [R22+URZ+0x32420], R8 ;  /* 0x03242008160085a7 */ /* 0x000ea4000800007f */
[----:B--2---:R-:W-:Y:S05]  /*24260*/  @!P0 BRA `(.L_x_15385) ;  /* 0xfffffffc00f08947 */ /* 0x004fea000383ffff */
[----:B------:R-:W-:Y:S05]  /*24270*/  BRA `(.L_x_15592) ;  /* 0xffffff7400807947 */ /* 0x000fea000383ffff */
.L_x_15389:
[----:B0-----:R0:W2:Y:S02]  /*24280*/  SYNCS.PHASECHK.TRANS64.TRYWAIT P0, [R8+URZ+0x324a0], R9 ;  /* 0x0324a009080075a7 */ /* 0x0010a4000800017f */
[----:B--2---:R-:W-:Y:S05]  /*24290*/  @!P0 NANOSLEEP.SYNCS 0x989680 ;  /* 0x009896800000895d */ /* 0x004fea0003900000 */
[----:B------:R-:W2:Y:S02]  /*242a0*/  @!P0 SYNCS.PHASECHK.TRANS64 P0, [R8+URZ+0x324a0], R9 ;  /* 0x0324a009080085a7 */ /* 0x000ea4000800007f */
[----:B--2---:R-:W-:Y:S05]  /*242b0*/  @!P0 BRA `(.L_x_15389) ;  /* 0xfffffffc00f08947 */ /* 0x004fea000383ffff */
[----:B------:R-:W-:Y:S05]  /*242c0*/  BRA `(.L_x_15593) ;  /* 0xffffff7400987947 */ /* 0x000fea000383ffff */
.L_x_15394:
[----:B-1----:R1:W2:Y:S02]  /*242d0*/  SYNCS.PHASECHK.TRANS64.TRYWAIT P0, [R8+URZ+0x324c0], R9 ;  /* 0x0324c009080075a7 */ /* 0x0022a4000800017f */
[----:B--2---:R-:W-:Y:S05]  /*242e0*/  @!P0 NANOSLEEP.SYNCS 0x989680 ;  /* 0x009896800000895d */ /* 0x004fea0003900000 */
[----:B------:R-:W2:Y:S02]  /*242f0*/  @!P0 SYNCS.PHASECHK.TRANS64 P0, [R8+URZ+0x324c0], R9 ;  /* 0x0324c009080085a7 */ /* 0x000ea4000800007f */
[----:B--2---:R-:W-:Y:S05]  /*24300*/  @!P0 BRA `(.L_x_15394) ;  /* 0xfffffffc00f08947 */ /* 0x004fea000383ffff */
[----:B------:R-:W-:Y:S05]  /*24310*/  BRA `(.L_x_15594) ;  /* 0xffffff7800147947 */ /* 0x000fea000383ffff */
.L_x_15404:
[----:B0-----:R0:W2:Y:S02]  /*24320*/  SYNCS.PHASECHK.TRANS64.TRYWAIT P1, [R6+URZ+0x324a0], R8 ;  /* 0x0324a008060075a7 */ /* 0x0010a4000802017f */
[----:B--2---:R-:W-:Y:S05]  /*24330*/  @!P1 NANOSLEEP.SYNCS 0x989680 ;  /* 0x009896800000995d */ /* 0x004fea0003900000 */
[----:B------:R-:W2:Y:S02]  /*24340*/  @!P1 SYNCS.PHASECHK.TRANS64 P1, [R6+URZ+0x324a0], R8 ;  /* 0x0324a008060095a7 */ /* 0x000ea4000802007f */
[----:B--2---:R-:W-:Y:S05]  /*24350*/  @!P1 BRA `(.L_x_15404) ;  /* 0xfffffffc00f09947 */ /* 0x004fea000383ffff */
[----:B------:R-:W-:Y:S05]  /*24360*/  BRA `(.L_x_15595) ;  /* 0xffffff7c00887947 */ /* 0x000fea000383ffff */
.L_x_15409:
[----:B-1----:R1:W2:Y:S02]  /*24370*/  SYNCS.PHASECHK.TRANS64.TRYWAIT P1, [R6+URZ+0x324c0], R8 ;  /* 0x0324c008060075a7 */ /* 0x0022a4000802017f */
[----:B--2---:R-:W-:Y:S05]  /*24380*/  @!P1 NANOSLEEP.SYNCS 0x989680 ;  /* 0x009896800000995d */ /* 0x004fea0003900000 */
[----:B------:R-:W2:Y:S02]  /*24390*/  @!P1 SYNCS.PHASECHK.TRANS64 P1, [R6+URZ+0x324c0], R8 ;  /* 0x0324c008060095a7 */ /* 0x000ea4000802007f */
[----:B--2---:R-:W-:Y:S05]  /*243a0*/  @!P1 BRA `(.L_x_15409) ;  /* 0xfffffffc00f09947 */ /* 0x004fea000383ffff */
[----:B------:R-:W-:Y:S05]  /*243b0*/  BRA `(.L_x_15596) ;  /* 0xffffff8000007947 */ /* 0x000fea000383ffff */
.L_x_15427:
        /* <DEDUP_REMOVED lines=11> */
.L_x_15598:
[----:B------:R-:W-:Y:S05]  /*24470*/  BSYNC B0 ;  /* 0x0000000000007941 */ /* 0x000fea0003800000 */
.L_x_15597:
[----:B------:R-:W-:Y:S05]  /*24480*/  BRA `(.L_x_15599) ;  /* 0xffffff9000507947 */ /* 0x000fea000383ffff */
.L_x_15430:
[----:B0-----:R0:W1:Y:S02]  /*24490*/  SYNCS.PHASECHK.TRANS64.TRYWAIT P0, [R30+URZ+0x32440], R0 ;  /* 0x032440001e0075a7 */ /* 0x001064000800017f */
[----:B-1----:R-:W-:Y:S05]  /*244a0*/  @!P0 NANOSLEEP.SYNCS 0x989680 ;  /* 0x009896800000895d */ /* 0x002fea0003900000 */
[----:B------:R-:W1:Y:S02]  /*244b0*/  @!P0 SYNCS.PHASECHK.TRANS64 P0, [R30+URZ+0x32440], R0 ;  /* 0x032440001e0085a7 */ /* 0x000e64000800007f */
[----:B-1----:R-:W-:Y:S05]  /*244c0*/  @!P0 BRA `(.L_x_15430) ;  /* 0xfffffffc00f08947 */ /* 0x002fea000383ffff */
[----:B------:R-:W-:Y:S05]  /*244d0*/  BRA `(.L_x_15600) ;  /* 0xffffff9000707947 */ /* 0x000fea000383ffff */
.L_x_15431:
        /* <DEDUP_REMOVED lines=8> */
.L_x_15602:
[----:B------:R-:W-:Y:S05]  /*24560*/  BSYNC B0 ;  /* 0x0000000000007941 */ /* 0x000fea0003800000 */
.L_x_15601:
        /* <DEDUP_REMOVED lines=9> */
.L_x_15603:
[----:B------:R-:W-:Y:S02]  /*24600*/  IMAD.MOV.U32 R13, RZ, RZ, R4 ;  /* 0x000000ffff0d7224 */ /* 0x000fe400078e0004 */
[----:B------:R-:W-:Y:S01]  /*24610*/  IMAD.MOV.U32 R12, RZ, RZ, 0x1 ;  /* 0x00000001ff0c7424 */ /* 0x000fe200078e00ff */
[----:B------:R-:W-:-:S07]  /*24620*/  MOV R3, R14 ;  /* 0x0000000e00037202 */ /* 0x000fce0000000f00 */
[----:B------:R-:W-:Y:S05]  /*24630*/  WARPSYNC.COLLECTIVE R15, `(.L_x_15604) ;  /* 0x000000000f087348 */ /* 0x000fea0003c00000 */
[----:B------:R0:W1:Y:S02]  /*24640*/  SHFL.IDX P6, R14, R13, R12, R11 ;  /* 0x0000000c0d0e7389 */ /* 0x00006400000c000b */
[----:B01----:R-:W-:Y:S01]  /*24650*/  ENDCOLLECTIVE ;  /* 0x000000000000791b */ /* 0x003fe20003800000 */
.L_x_15604:
        /* <DEDUP_REMOVED lines=15> */
.L_x_15605:
[----:B------:R-:W-:Y:S02]  /*24750*/  @P0 IMAD R6, R5, 0x2, R22 ;  /* 0x0000000205060824 */ /* 0x000fe400078e0216 */
[----:B------:R-:W-:Y:S02]  /*24760*/  IMAD.MOV.U32 R13, RZ, RZ, R4 ;  /* 0x000000ffff0d7224 */ /* 0x000fe400078e0004 */
[----:B------:R-:W-:Y:S02]  /*24770*/  IMAD.MOV.U32 R12, RZ, RZ, 0x2 ;  /* 0x00000002ff0c7424 */ /* 0x000fe400078e00ff */
[----:B------:R-:W-:-:S07]  /*24780*/  IMAD.MOV.U32 R3, RZ, RZ, R14 ;  /* 0x000000ffff037224 */ /* 0x000fce00078e000e */
[----:B------:R-:W-:Y:S05]  /*24790*/  WARPSYNC.COLLECTIVE R15, `(.L_x_15606) ;  /* 0x000000000f087348 */ /* 0x000fea0003c00000 */
[----:B------:R0:W1:Y:S02]  /*247a0*/  SHFL.IDX P6, R14, R13, R12, R11 ;  /* 0x0000000c0d0e7389 */ /* 0x00006400000c000b */
[----:B01----:R-:W-:Y:S01]  /*247b0*/  ENDCOLLECTIVE ;  /* 0x000000000000791b */ /* 0x003fe20003800000 */
.L_x_15606:
        /* <DEDUP_REMOVED lines=15> */
.L_x_15607:
[----:B------:R-:W-:Y:S01]  /*248b0*/  @P0 LEA R6, R5, R22, 0x1 ;  /* 0x0000001605060211 */ /* 0x000fe200078e08ff */
[----:B------:R-:W-:Y:S02]  /*248c0*/  IMAD.MOV.U32 R13, RZ, RZ, R4 ;  /* 0x000000ffff0d7224 */ /* 0x000fe400078e0004 */
[----:B------:R-:W-:Y:S02]  /*248d0*/  IMAD.MOV.U32 R12, RZ, RZ, 0x3 ;  /* 0x00000003ff0c7424 */ /* 0x000fe400078e00ff */
[----:B------:R-:W-:-:S07]  /*248e0*/  IMAD.MOV.U32 R3, RZ, RZ, R14 ;  /* 0x000000ffff037224 */ /* 0x000fce00078e000e */
[----:B------:R-:W-:Y:S05]  /*248f0*/  WARPSYNC.COLLECTIVE R15, `(.L_x_15608) ;  /* 0x000000000f087348 */ /* 0x000fea0003c00000 */
[----:B------:R0:W1:Y:S02]  /*24900*/  SHFL.IDX P6, R14, R13, R12, R11 ;  /* 0x0000000c0d0e7389 */ /* 0x00006400000c000b */
[----:B01----:R-:W-:Y:S01]  /*24910*/  ENDCOLLECTIVE ;  /* 0x000000000000791b */ /* 0x003fe20003800000 */
.L_x_15608:
        /* <DEDUP_REMOVED lines=15> */
.L_x_15609:
[----:B------:R-:W-:Y:S01]  /*24a10*/  @P0 IMAD R6, R5, 0x2, R22 ;  /* 0x0000000205060824 */ /* 0x000fe200078e0216 */
[----:B------:R-:W-:Y:S01]  /*24a20*/  MOV R13, R4 ;  /* 0x00000004000d7202 */ /* 0x000fe20000000f00 */
[----:B------:R-:W-:Y:S02]  /*24a30*/  IMAD.MOV.U32 R12, RZ, RZ, 0x4 ;  /* 0x00000004ff0c7424 */ /* 0x000fe400078e00ff */
[----:B------:R-:W-:-:S07]  /*24a40*/  IMAD.MOV.U32 R3, RZ, RZ, R14 ;  /* 0x000000ffff037224 */ /* 0x000fce00078e000e */
[----:B------:R-:W-:Y:S05]  /*24a50*/  WARPSYNC.COLLECTIVE R15, `(.L_x_15610) ;  /* 0x000000000f087348 */ /* 0x000fea0003c00000 */
[----:B------:R0:W1:Y:S02]  /*24a60*/  SHFL.IDX P6, R14, R13, R12, R11 ;  /* 0x0000000c0d0e7389 */ /* 0x00006400000c000b */
[----:B01----:R-:W-:Y:S01]  /*24a70*/  ENDCOLLECTIVE ;  /* 0x000000000000791b */ /* 0x003fe20003800000 */
.L_x_15610:
        /* <DEDUP_REMOVED lines=15> */
.L_x_15611:
[----:B------:R-:W-:Y:S02]  /*24b70*/  @P0 IMAD R6, R5, 0x2, R22 ;  /* 0x0000000205060824 */ /* 0x000fe400078e0216 */
[----:B------:R-:W-:Y:S01]  /*24b80*/  IMAD.MOV.U32 R13, RZ, RZ, R4 ;  /* 0x000000ffff0d7224 */ /* 0x000fe200078e0004 */
[----:B------:R-:W-:Y:S01]  /*24b90*/  MOV R12, 0x5 ;  /* 0x00000005000c7802 */ /* 0x000fe20000000f00 */
[----:B------:R-:W-:-:S07]  /*24ba0*/  IMAD.MOV.U32 R3, RZ, RZ, R14 ;  /* 0x000000ffff037224 */ /* 0x000fce00078e000e */
[----:B------:R-:W-:Y:S05]  /*24bb0*/  WARPSYNC.COLLECTIVE R15, `(.L_x_15612) ;  /* 0x000000000f087348 */ /* 0x000fea0003c00000 */
[----:B------:R0:W1:Y:S02]  /*24bc0*/  SHFL.IDX P6, R14, R13, R12, R11 ;  /* 0x0000000c0d0e7389 */ /* 0x00006400000c000b */
[----:B01----:R-:W-:Y:S01]  /*24bd0*/  ENDCOLLECTIVE ;  /* 0x000000000000791b */ /* 0x003fe20003800000 */
.L_x_15612:
        /* <DEDUP_REMOVED lines=10> */
.L_x_15613:
[----:B------:R-:W-:Y:S01]  /*24c80*/  @!PT LDS RZ, [RZ] ;  /* 0x00000000fffff984 */ /* 0x000fe20000000800 */
[----:B------:R-:W-:Y:S01]  /*24c90*/  @!PT LDS RZ, [RZ] ;  /* 0x00000000fffff984 */ /* 0x000fe20000000800 */
[----:B------:R-:W-:Y:S01]  /*24ca0*/  @!PT LDS RZ, [RZ] ;  /* 0x00000000fffff984 */ /* 0x000fe20000000800 */
[----:B------:R1:W-:Y:S01]  /*24cb0*/  @P0 LDGSTS.E.BYPASS.LTC128B.128 [R6+0x1e400], desc[UR40][R2.64], !P2 ;  /* 0x1e40000002060fae */ /* 0x0003e2000d101d68 */
[----:B------:R-:W-:Y:S01]  /*24cc0*/  IMAD.MOV.U32 R0, RZ, RZ, R14 ;  /* 0x000000ffff007224 */ /* 0x000fe200078e000e */
[----:B------:R-:W-:Y:S06]  /*24cd0*/  BRA `(.L_x_15614) ;  /* 0xffffff8c00cc7947 */ /* 0x000fec000383ffff */
.L_x_15436:
        /* <DEDUP_REMOVED lines=9> */
.L_x_15615:
[C---:B------:R-:W-:Y:S01]  /*24d70*/  VIADD R10, R17.reuse, 0x10 ;  /* 0x00000010110a7836 */ /* 0x040fe20000000000 */
[C---:B------:R-:W-:Y:S01]  /*24d80*/  ISETP.GE.AND P0, PT, R17.reuse, R2, PT ;  /* 0x000000021100720c */ /* 0x040fe20003f06270 */
[C---:B------:R-:W-:Y:S02]  /*24d90*/  VIADD R6, R17.reuse, 0x20 ;  /* 0x0000002011067836 */ /* 0x040fe40000000000 */
[----:B------:R-:W-:Y:S01]  /*24da0*/  VIADD R8, R17, 0x40 ;  /* 0x0000004011087836 */ /* 0x000fe20000000000 */
[----:B------:R0:W-:Y:S04]  /*24db0*/  STL [R1+0x10], R10 ;  /* 0x0000100a01007387 */ /* 0x0001e80000100800 */
[----:B------:R0:W-:Y:S01]  /*24dc0*/  STL [R1+0x14], R6 ;  /* 0x0000140601007387 */ /* 0x0001e20000100800 */
[----:B------:R-:W-:Y:S01]  /*24dd0*/  IMAD.MOV.U32 R13, RZ, RZ, R0 ;  /* 0x000000ffff0d7224 */ /* 0x000fe200078e0000 */
[----:B------:R-:W-:-:S07]  /*24de0*/  MOV R4, R14 ;  /* 0x0000000e00047202 */ /* 0x000fce0000000f00 */
[----:B0-----:R-:W-:Y:S05]  /*24df0*/  WARPSYNC.COLLECTIVE R15, `(.L_x_15616) ;  /* 0x000000000f087348 */ /* 0x001fea0003c00000 */
[----:B------:R1:W2:Y:S02]  /*24e00*/  SHFL.IDX P6, R14, R13, R12, R11 ;  /* 0x0000000c0d0e7389 */ /* 0x0002a400000c000b */
[----:B012---:R-:W-:Y:S01]  /*24e10*/  ENDCOLLECTIVE ;  /* 0x000000000000791b */ /* 0x007fe20003800000 */
.L_x_15616:
[----:B------:R-:W-:Y:S02]  /*24e20*/  IMAD.MOV.U32 R13, RZ, RZ, R3 ;  /* 0x000000ffff0d7224 */ /* 0x000fe400078e0003 */
[----:B------:R-:W-:Y:S02]  /*24e30*/  IMAD.MOV.U32 R12, RZ, RZ, 0x1 ;  /* 0x00000001ff0c7424 */ /* 0x000fe400078e00ff */
[----:B------:R-:W-:-:S07]  /*24e40*/  IMAD.MOV.U32 R5, RZ, RZ, R14 ;  /* 0x000000ffff057224 */ /* 0x000fce00078e000e */
[----:B------:R-:W-:Y:S05]  /*24e50*/  WARPSYNC.COLLECTIVE R15, `(.L_x_15617) ;  /* 0x000000000f087348 */ /* 0x000fea0003c00000 */
[----:B------:R0:W1:Y:S02]  /*24e60*/  SHFL.IDX P6, R14, R13, R12, R11 ;  /* 0x0000000c0d0e7389 */ /* 0x00006400000c000b */
[----:B01----:R-:W-:Y:S01]  /*24e70*/  ENDCOLLECTIVE ;  /* 0x000000000000791b */ /* 0x003fe20003800000 */
.L_x_15617:
        /* <DEDUP_REMOVED lines=15> */
.L_x_15618:
[----:B------:R-:W-:Y:S02]  /*24f70*/  IMAD.MOV.U32 R13, RZ, RZ, R3 ;  /* 0x000000ffff0d7224 */ /* 0x000fe400078e0003 */
[----:B------:R-:W-:Y:S02]  /*24f80*/  IMAD.MOV.U32 R12, RZ, RZ, 0x2 ;  /* 0x00000002ff0c7424 */ /* 0x000fe400078e00ff */
[----:B------:R-:W-:-:S07]  /*24f90*/  IMAD.MOV.U32 R5, RZ, RZ, R14 ;  /* 0x000000ffff057224 */ /* 0x000fce00078e000e */
[----:B------:R-:W-:Y:S05]  /*24fa0*/  WARPSYNC.COLLECTIVE R15, `(.L_x_15619) ;  /* 0x000000000f087348 */ /* 0x000fea0003c00000 */
[----:B------:R0:W1:Y:S02]  /*24fb0*/  SHFL.IDX P6, R14, R13, R12, R11 ;  /* 0x0000000c0d0e7389 */ /* 0x00006400000c000b */
[----:B01----:R-:W-:Y:S01]  /*24fc0*/  ENDCOLLECTIVE ;  /* 0x000000000000791b */ /* 0x003fe20003800000 */
.L_x_15619:
        /* <DEDUP_REMOVED lines=11> */
[----:B------:R-:W-:-:S05]  /*25080*/  IADD3 R6, R17, 0x30, RZ ;  /* 0x0000003011067810 */ /* 0x000fca0007ffe0ff */
[----:B------:R1:W-:Y:S01]  /*25090*/  STL [R1+0x18], R6 ;  /* 0x0000180601007387 */ /* 0x0003e20000100800 */
[----:B0-----:R-:W-:-:S03]  /*250a0*/  IMAD.MOV.U32 R4, RZ, RZ, R14 ;  /* 0x000000ffff047224 */ /* 0x001fc600078e000e */
[----:B------:R1:W-:Y:S04]  /*250b0*/  STL [R1+0x1c], R8 ;  /* 0x00001c0801007387 */ /* 0x0003e80000100800 */
[----:B-1----:R-:W-:Y:S05]  /*250c0*/  WARPSYNC.COLLECTIVE R15, `(.L_x_15620) ;  /* 0x000000000f087348 */ /* 0x002fea0003c00000 */
[----:B------:R0:W2:Y:S02]  /*250d0*/  SHFL.IDX P6, R14, R13, R12, R11 ;  /* 0x0000000c0d0e7389 */ /* 0x0000a400000c000b */
[----:B012---:R-:W-:Y:S01]  /*250e0*/  ENDCOLLECTIVE ;  /* 0x000000000000791b */ /* 0x007fe20003800000 */
.L_x_15620:
[----:B------:R-:W-:Y:S02]  /*250f0*/  IMAD.MOV.U32 R13, RZ, RZ, R3 ;  /* 0x000000ffff0d7224 */ /* 0x000fe400078e0003 */
[----:B------:R-:W-:Y:S01]  /*25100*/  IMAD.MOV.U32 R12, RZ, RZ, 0x3 ;  /* 0x00000003ff0c7424 */ /* 0x000fe200078e00ff */
[----:B------:R-:W-:-:S07]  /*25110*/  MOV R5, R14 ;  /* 0x0000000e00057202 */ /* 0x000fce0000000f00 */
[----:B------:R-:W-:Y:S05]  /*25120*/  WARPSYNC.COLLECTIVE R15, `(.L_x_15621) ;  /* 0x000000000f087348 */ /* 0x000fea0003c00000 */
[----:B------:R0:W1:Y:S02]  /*25130*/  SHFL.IDX P6, R14, R13, R12, R11 ;  /* 0x0000000c0d0e7389 */ /* 0x00006400000c000b */
[----:B01----:R-:W-:Y:S01]  /*25140*/  ENDCOLLECTIVE ;  /* 0x000000000000791b */ /* 0x003fe20003800000 */
.L_x_15621:
        /* <DEDUP_REMOVED lines=15> */
.L_x_15622:
[----:B------:R-:W-:Y:S02]  /*25240*/  IMAD.MOV.U32 R13, RZ, RZ, R3 ;  /* 0x000000ffff0d7224 */ /* 0x000fe400078e0003 */
[----:B------:R-:W-:Y:S02]  /*25250*/  IMAD.MOV.U32 R12, RZ, RZ, 0x4 ;  /* 0x00000004ff0c7424 */ /* 0x000fe400078e00ff */
[----:B------:R-:W-:-:S07]  /*25260*/  IMAD.MOV.U32 R5, RZ, RZ, R14 ;  /* 0x000000ffff057224 */ /* 0x000fce00078e000e */
[----:B------:R-:W-:Y:S05]  /*25270*/  WARPSYNC.COLLECTIVE R15, `(.L_x_15623) ;  /* 0x000000000f087348 */ /* 0x000fea0003c00000 */
[----:B------:R0:W1:Y:S02]  /*25280*/  SHFL.IDX P6, R14, R13, R12, R11 ;  /* 0x0000000c0d0e7389 */ /* 0x00006400000c000b */
[----:B01----:R-:W-:Y:S01]  /*25290*/  ENDCOLLECTIVE ;  /* 0x000000000000791b */ /* 0x003fe20003800000 */
.L_x_15623:
        /* <DEDUP_REMOVED lines=10> */
.L_x_15624:
        /* <DEDUP_REMOVED lines=13> */
.L_x_15625:
        /* <DEDUP_REMOVED lines=16> */
.L_x_15626:
[----:B------:R0:W-:Y:S01]  /*25510*/  STL [R1+0x28], R8 ;  /* 0x0000280801007387 */ /* 0x0001e20000100800 */
[----:B------:R-:W-:Y:S01]  /*25520*/  MOV R13, R3 ;  /* 0x00000003000d7202 */ /* 0x000fe20000000f00 */
[----:B------:R-:W-:Y:S02]  /*25530*/  IMAD.MOV.U32 R12, RZ, RZ, 0x6 ;  /* 0x00000006ff0c7424 */ /* 0x000fe400078e00ff */
[----:B------:R-:W-:-:S07]  /*25540*/  IMAD.MOV.U32 R4, RZ, RZ, R14 ;  /* 0x000000ffff047224 */ /* 0x000fce00078e000e */
[----:B0-----:R-:W-:Y:S05]  /*25550*/  WARPSYNC.COLLECTIVE R15, `(.L_x_15627) ;  /* 0x000000000f087348 */ /* 0x001fea0003c00000 */
[----:B------:R1:W2:Y:S02]  /*25560*/  SHFL.IDX P6, R14, R13, R12, R11 ;  /* 0x0000000c0d0e7389 */ /* 0x0002a400000c000b */
[----:B012---:R-:W-:Y:S01]  /*25570*/  ENDCOLLECTIVE ;  /* 0x000000000000791b */ /* 0x007fe20003800000 */
.L_x_15627:
        /* <DEDUP_REMOVED lines=10> */
.L_x_15628:
[----:B------:R-:W-:Y:S01]  /*25620*/  @!PT LDS RZ, [RZ] ;  /* 0x00000000fffff984 */ /* 0x000fe20000000800 */
[----:B------:R-:W-:Y:S01]  /*25630*/  @!PT LDS RZ, [RZ] ;  /* 0x00000000fffff984 */ /* 0x000fe20000000800 */
[----:B------:R-:W-:Y:S01]  /*25640*/  @!PT LDS RZ, [RZ] ;  /* 0x00000000fffff984 */ /* 0x000fe20000000800 */
[----:B------:R0:W-:Y:S01]  /*25650*/  @!P0 LDGSTS.E.BYPASS.LTC128B.128 [R26+0x1ac00], desc[UR40][R4.64], !P1 ;  /* 0x1ac00000041a8fae */ /* 0x0001e2000c901d68 */
[----:B------:R-:W-:Y:S01]  /*25660*/  ISETP.GE.AND P0, PT, R8, R2, PT ;  /* 0x000000020800720c */ /* 0x000fe20003f06270 */
[----:B------:R-:W-:Y:S01]  /*25670*/  IMAD.MOV.U32 R13, RZ, RZ, R3 ;  /* 0x000000ffff0d7224 */ /* 0x000fe200078e0003 */
[----:B------:R-:W-:Y:S01]  /*25680*/  MOV R12, 0x7 ;  /* 0x00000007000c7802 */ /* 0x000fe20000000f00 */
[----:B0-----:R-:W-:-:S10]  /*25690*/  IMAD.MOV.U32 R4, RZ, RZ, R14 ;  /* 0x000000ffff047224 */ /* 0x001fd400078e000e */
[----:B------:R-:W-:Y:S05]  /*256a0*/  WARPSYNC.COLLECTIVE R15, `(.L_x_15629) ;  /* 0x000000000f087348 */ /* 0x000fea0003c00000 */
[----:B------:R0:W1:Y:S02]  /*256b0*/  SHFL.IDX P6, R14, R13, R12, R11 ;  /* 0x0000000c0d0e7389 */ /* 0x00006400000c000b */
[----:B01----:R-:W-:Y:S01]  /*256c0*/  ENDCOLLECTIVE ;  /* 0x000000000000791b */ /* 0x003fe20003800000 */
.L_x_15629:
        /* <DEDUP_REMOVED lines=10> */
.L_x_15630:
[----:B------:R-:W-:Y:S01]  /*25770*/  @!PT LDS RZ, [RZ] ;  /* 0x00000000fffff984 */ /* 0x000fe20000000800 */
[----:B------:R-:W-:Y:S01]  /*25780*/  @!PT LDS RZ, [RZ] ;  /* 0x00000000fffff984 */ /* 0x000fe20000000800 */
[----:B------:R-:W-:Y:S01]  /*25790*/  @!PT LDS RZ, [RZ] ;  /* 0x00000000fffff984 */ /* 0x000fe20000000800 */
[----:B------:R0:W-:Y:S01]  /*257a0*/  @!P0 LDGSTS.E.BYPASS.LTC128B.128 [R26+0x1b400], desc[UR40][R4.64], !P1 ;  /* 0x1b400000041a8fae */ /* 0x0001e2000c901d68 */
[----:B------:R-:W-:Y:S01]  /*257b0*/  IMAD.MOV.U32 R0, RZ, RZ, R14 ;  /* 0x000000ffff007224 */ /* 0x000fe200078e000e */
[----:B------:R-:W-:Y:S06]  /*257c0*/  BRA `(.L_x_15631) ;  /* 0xffffff90001c7947 */ /* 0x000fec000383ffff */
.L_x_15440:
        /* <DEDUP_REMOVED lines=33> */
.L_x_15633:
[----:B------:R-:W-:Y:S05]  /*259e0*/  BSYNC B0 ;  /* 0x0000000000007941 */ /* 0x000fea0003800000 */
.L_x_15632:
[----:B------:R-:W-:Y:S01]  /*259f0*/  IMAD.MOV.U32 R13, RZ, RZ, R4 ;  /* 0x000000ffff0d7224 */ /* 0x000fe200078e0004 */
[----:B------:R-:W-:Y:S01]  /*25a00*/  LOP3.LUT R23, R23, 0xffffbfff, RZ, 0xc0, !PT ;  /* 0xffffbfff17177812 */ /* 0x000fe200078ec0ff */
[----:B------:R-:W-:Y:S01]  /*25a10*/  IMAD.MOV.U32 R12, RZ, RZ, RZ ;  /* 0x000000ffff0c7224 */ /* 0x000fe200078e00ff */
[----:B------:R-:W-:Y:S01]  /*25a20*/  MOV R2, R14 ;  /* 0x0000000e00027202 */ /* 0x000fe20000000f00 */
[----:B------:R-:W-:Y:S01]  /*25a30*/  IMAD.MOV.U32 R11, RZ, RZ, 0x181f ;  /* 0x0000181fff0b7424 */ /* 0x000fe200078e00ff */
[----:B------:R-:W-:Y:S01]  /*25a40*/  @P5 LOP3.LUT R23, R23, 0x4000, RZ, 0xfc, !PT ;  /* 0x0000400017175812 */ /* 0x000fe200078efcff */
[----:B------:R-:W-:-:S03]  /*25a50*/  IMAD.MOV.U32 R15, RZ, RZ, -0x1 ;  /* 0xffffffffff0f7424 */ /* 0x000fc600078e00ff */
[----:B------:R-:W-:-:S13]  /*25a60*/  LOP3.LUT P5, RZ, R23, 0x200, RZ, 0xc0, !PT ;  /* 0x0000020017ff7812 */ /* 0x000fda00078ac0ff */
[----:B------:R-:W-:Y:S05]  /*25a70*/  WARPSYNC.COLLECTIVE R15, `(.L_x_15634) ;  /* 0x000000000f087348 */ /* 0x000fea0003c00000 */
[----:B------:R0:W1:Y:S02]  /*25a80*/  SHFL.IDX P6, R14, R13, R12, R11 ;  /* 0x0000000c0d0e7389 */ /* 0x00006400000c000b */
[----:B01----:R-:W-:Y:S01]  /*25a90*/  ENDCOLLECTIVE ;  /* 0x000000000000791b */ /* 0x003fe20003800000 */
.L_x_15634:
[----:B------:R-:W-:-:S04]  /*25aa0*/  LOP3.LUT R23, R23, 0xffffdfff, RZ, 0xc0, !PT ;  /* 0xffffdfff17177812 */ /* 0x000fc800078ec0ff */
[----:B------:R-:W-:-:S04]  /*25ab0*/  @P0 LOP3.LUT R23, R23, 0x2000, RZ, 0xfc, !PT ;  /* 0x0000200017170812 */ /* 0x000fc800078efcff */
[----:B------:R-:W-:Y:S01]  /*25ac0*/  LOP3.LUT P0, RZ, R23, 0x400, RZ, 0xc0, !PT ;  /* 0x0000040017ff7812 */ /* 0x000fe2000780c0ff */
[----:B------:R-:W-:Y:S01]  /*25ad0*/  IMAD.MOV.U32 R13, RZ, RZ, R0 ;  /* 0x000000ffff0d7224 */ /* 0x000fe200078e0000 */
[----:B------:R-:W-:Y:S01]  /*25ae0*/  MOV R12, 0x1 ;  /* 0x00000001000c7802 */ /* 0x000fe20000000f00 */
[----:B------:R-:W-:-:S10]  /*25af0*/  IMAD.MOV.U32 R3, RZ, RZ, R14 ;  /* 0x000000ffff037224 */ /* 0x000fd400078e000e */
[----:B------:R-:W-:-:S05]  /*25b00*/  @!P0 LEA R3, P6, R7, R3, 0x1 ;  /* 0x0000000307038211 */ /* 0x000fca00078c08ff */
[----:B------:R-:W-:-:S05]  /*25b10*/  @!P0 IMAD.X R2, RZ, RZ, R2, P6 ;  /* 0x000000ffff028224 */ /* 0x000fca00030e0602 */
[----:B------:R-:W-:-:S07]  /*25b20*/  @!P0 LOP3.LUT R3, R3, R2, RZ, 0x3c, !PT ;  /* 0x0000000203038212 */ /* 0x000fce00078e3cff */
[----:B------:R-:W-:Y:S05]  /*25b30*/  WARPSYNC.COLLECTIVE R15, `(.L_x_15635) ;  /* 0x000000000f087348 */ /* 0x000fea0003c00000 */
[----:B------:R0:W1:Y:S02]  /*25b40*/  SHFL.IDX P6, R14, R13, R12, R11 ;  /* 0x0000000c0d0e7389 */ /* 0x00006400000c000b */
[----:B01----:R-:W-:Y:S01]  /*25b50*/  ENDCOLLECTIVE ;  /* 0x000000000000791b */ /* 0x003fe20003800000 */
.L_x_15635:
        /* <DEDUP_REMOVED lines=15> */
.L_x_15636:
        /* <DEDUP_REMOVED lines=12> */
.L_x_15637:
        /* <DEDUP_REMOVED lines=12> */
.L_x_15638:
        /* <DEDUP_REMOVED lines=12> */
.L_x_15639:
        /* <DEDUP_REMOVED lines=12> */
.L_x_15640:
        /* <DEDUP_REMOVED lines=12> */
.L_x_15641:
        /* <DEDUP_REMOVED lines=12> */
.L_x_15642:
[----:B------:R-:W-:Y:S01]  /*260d0*/  IMAD.MOV.U32 R13, RZ, RZ, R0 ;  /* 0x000000ffff0d7224 */ /* 0x000fe200078e0000 */
[----:B------:R-:W-:Y:S01]  /*260e0*/  MOV R12, 0x5 ;  /* 0x00000005000c7802 */ /* 0x000fe20000000f00 */
        /* <DEDUP_REMOVED lines=10> */
.L_x_15643:
        /* <DEDUP_REMOVED lines=12> */
.L_x_15644:
        /* <DEDUP_REMOVED lines=12> */
.L_x_15645:
[----:B------:R-:W-:Y:S01]  /*26310*/  @!PT LDS RZ, [RZ] ;  /* 0x00000000fffff984 */ /* 0x000fe20000000800 */
[----:B------:R-:W-:Y:S01]  /*26320*/  @!PT LDS RZ, [RZ] ;  /* 0x00000000fffff984 */ /* 0x000fe20000000800 */
[----:B------:R-:W-:Y:S01]  /*26330*/  @!PT LDS RZ, [RZ] ;  /* 0x00000000fffff984 */ /* 0x000fe20000000800 */
[----:B------:R0:W-:Y:S04]  /*26340*/  @!P5 LDGSTS.E.BYPASS.LTC128B.128 [R26+0x28c00], desc[UR40][R2.64+0x80], !P3 ;  /* 0x28c00080021adfae */ /* 0x0001e8000d901d68 */
[----:B------:R0:W-:Y:S04]  /*26350*/  @!P5 LDGSTS.E.BYPASS.LTC128B.128 [R26+0x2cc00], desc[UR40][R2.64+0x100], !P2 ;  /* 0x2cc00100021adfae */ /* 0x0001e8000d101d68 */
[----:B------:R0:W-:Y:S01]  /*26360*/  @!P5 LDGSTS.E.BYPASS.LTC128B.128 [R26+0x30c00], desc[UR40][R2.64+0x180], !P1 ;  /* 0x30c00180021adfae */ /* 0x0001e2000c901d68 */
[----:B------:R-:W-:Y:S01]  /*26370*/  MOV R13, R4 ;  /* 0x00000004000d7202 */ /* 0x000fe20000000f00 */
[----:B------:R-:W-:-:S07]  /*26380*/  IMAD.MOV.U32 R6, RZ, RZ, R14 ;  /* 0x000000ffff067224 */ /* 0x000fce00078e000e */
[----:B0-----:R-:W-:Y:S05]  /*26390*/  WARPSYNC.COLLECTIVE R15, `(.L_x_15646) ;  /* 0x000000000f087348 */ /* 0x001fea0003c00000 */
[----:B------:R1:W2:Y:S02]  /*263a0*/  SHFL.IDX P6, R14, R13, R12, R11 ;  /* 0x0000000c0d0e7389 */ /* 0x0002a400000c000b */
[----:B012---:R-:W-:Y:S01]  /*263b0*/  ENDCOLLECTIVE ;  /* 0x000000000000791b */ /* 0x007fe20003800000 */
.L_x_15646:
[----:B------:R-:W-:Y:S02]  /*263c0*/  IMAD.MOV.U32 R13, RZ, RZ, R0 ;  /* 0x000000ffff0d7224 */ /* 0x000fe400078e0000 */
[----:B------:R-:W-:Y:S02]  /*263d0*/  IMAD.MOV.U32 R12, RZ, RZ, 0x7 ;  /* 0x00000007ff0c7424 */ /* 0x000fe400078e00ff */
[----:B------:R-:W-:-:S07]  /*263e0*/  IMAD.MOV.U32 R2, RZ, RZ, R14 ;  /* 0x000000ffff027224 */ /* 0x000fce00078e000e */
[----:B------:R-:W-:Y:S05]  /*263f0*/  WARPSYNC.COLLECTIVE R15, `(.L_x_15647) ;  /* 0x000000000f087348 */ /* 0x000fea0003c00000 */
[----:B------:R0:W1:Y:S02]  /*26400*/  SHFL.IDX P6, R14, R13, R12, R11 ;  /* 0x0000000c0d0e7389 */ /* 0x00006400000c000b */
[----:B01----:R-:W-:Y:S01]  /*26410*/  ENDCOLLECTIVE ;  /* 0x000000000000791b */ /* 0x003fe20003800000 */
.L_x_15647:
        /* <DEDUP_REMOVED lines=14> */
.L_x_15648:
[----:B------:R-:W-:Y:S01]  /*26500*/  IMAD.MOV.U32 R2, RZ, RZ, R14 ;  /* 0x000000ffff027224 */ /* 0x000fe200078e000e */
[----:B------:R-:W-:Y:S06]  /*26510*/  BRA `(.L_x_15649) ;  /* 0xffffff8c00807947 */ /* 0x000fec000383ffff */
.L_x_15445:
[----:B0-----:R0:W1:Y:S02]  /*26520*/  SYNCS.PHASECHK.TRANS64.TRYWAIT P0, [R22+URZ+0x32420], R3 ;  /* 0x03242003160075a7 */ /* 0x001064000800017f */
[----:B-1----:R-:W-:Y:S05]  /*26530*/  @!P0 NANOSLEEP.SYNCS 0x989680 ;  /* 0x009896800000895d */ /* 0x002fea0003900000 */
[----:B------:R-:W1:Y:S02]  /*26540*/  @!P0 SYNCS.PHASECHK.TRANS64 P0, [R22+URZ+0x32420], R3 ;  /* 0x03242003160085a7 */ /* 0x000e64000800007f */
[----:B-1----:R-:W-:Y:S05]  /*26550*/  @!P0 BRA `(.L_x_15445) ;  /* 0xfffffffc00f08947 */ /* 0x002fea000383ffff */
[----:B------:R-:W-:Y:S05]  /*26560*/  BRA `(.L_x_15650) ;  /* 0xffffff8c00f47947 */ /* 0x000fea000383ffff */
.L_x_15448:
[----:B0-----:R0:W1:Y:S02]  /*26570*/  SYNCS.PHASECHK.TRANS64.TRYWAIT P0, [R30+URZ+0x32460], R3 ;  /* 0x032460031e0075a7 */ /* 0x001064000800017f */
[----:B-1----:R-:W-:Y:S05]  /*26580*/  @!P0 NANOSLEEP.SYNCS 0x989680 ;  /* 0x009896800000895d */ /* 0x002fea0003900000 */
[----:B------:R-:W1:Y:S02]  /*26590*/  @!P0 SYNCS.PHASECHK.TRANS64 P0, [R30+URZ+0x32460], R3 ;  /* 0x032460031e0085a7 */ /* 0x000e64000800007f */
[----:B-1----:R-:W-:Y:S05]  /*265a0*/  @!P0 BRA `(.L_x_15448) ;  /* 0xfffffffc00f08947 */ /* 0x002fea000383ffff */
[----:B------:R-:W-:Y:S05]  /*265b0*/  BRA `(.L_x_15651) ;  /* 0xffffff9000047947 */ /* 0x000fea000383ffff */
.L_x_15449:
        /* <DEDUP_REMOVED lines=8> */
.L_x_15653:
[----:B------:R-:W-:Y:S05]  /*26640*/  BSYNC B0 ;  /* 0x0000000000007941 */ /* 0x000fea0003800000 */
.L_x_15652:
        /* <DEDUP_REMOVED lines=13> */
.L_x_15654:
        /* <DEDUP_REMOVED lines=9> */
.L_x_15655:
        /* <DEDUP_REMOVED lines=17> */
.L_x_15656:
[----:B------:R-:W-:Y:S02]  /*268c0*/  IMAD.MOV.U32 R13, RZ, RZ, R6 ;  /* 0x000000ffff0d7224 */ /* 0x000fe400078e0006 */
[----:B------:R-:W-:Y:S01]  /*268d0*/  IMAD.MOV.U32 R12, RZ, RZ, 0x2 ;  /* 0x00000002ff0c7424 */ /* 0x000fe200078e00ff */
[----:B------:R-:W-:-:S13]  /*268e0*/  IADD3 R2, P3, R14, R0, RZ ;  /* 0x000000000e027210 */ /* 0x000fda0007f7e0ff */
[----:B------:R-:W-:Y:S05]  /*268f0*/  WARPSYNC.COLLECTIVE R15, `(.L_x_15657) ;  /* 0x000000000f087348 */ /* 0x000fea0003c00000 */
[----:B------:R0:W1:Y:S02]  /*26900*/  SHFL.IDX P6, R14, R13, R12, R11 ;  /* 0x0000000c0d0e7389 */ /* 0x00006400000c000b */
[----:B01----:R-:W-:Y:S01]  /*26910*/  ENDCOLLECTIVE ;  /* 0x000000000000791b */ /* 0x003fe20003800000 */
.L_x_15657:
        /* <DEDUP_REMOVED lines=17> */
.L_x_15658:
[----:B------:R-:W-:Y:S01]  /*26a30*/  IMAD.MOV.U32 R13, RZ, RZ, R6 ;  /* 0x000000ffff0d7224 */ /* 0x000fe200078e0006 */
[----:B------:R-:W-:Y:S02]  /*26a40*/  MOV R12, 0x3 ;  /* 0x00000003000c7802 */ /* 0x000fe40000000f00 */
[----:B------:R-:W-:-:S13]  /*26a50*/  IADD3 R2, P3, R14, R0, RZ ;  /* 0x000000000e027210 */ /* 0x000fda0007f7e0ff */
[----:B------:R-:W-:Y:S05]  /*26a60*/  WARPSYNC.COLLECTIVE R15, `(.L_x_15659) ;  /* 0x000000000f087348 */ /* 0x000fea0003c00000 */
[----:B------:R0:W1:Y:S02]  /*26a70*/  SHFL.IDX P6, R14, R13, R12, R11 ;  /* 0x0000000c0d0e7389 */ /* 0x00006400000c000b */
[----:B01----:R-:W-:Y:S01]  /*26a80*/  ENDCOLLECTIVE ;  /* 0x000000000000791b */ /* 0x003fe20003800000 */
.L_x_15659:
        /* <DEDUP_REMOVED lines=17> */
.L_x_15660:
[----:B------:R-:W-:Y:S02]  /*26ba0*/  IMAD.MOV.U32 R13, RZ, RZ, R6 ;  /* 0x000000ffff0d7224 */ /* 0x000fe400078e0006 */
[----:B------:R-:W-:Y:S01]  /*26bb0*/  IMAD.MOV.U32 R12, RZ, RZ, 0x4 ;  /* 0x00000004ff0c7424 */ /* 0x000fe200078e00ff */
[----:B------:R-:W-:-:S13]  /*26bc0*/  IADD3 R2, P3, R14, R0, RZ ;  /* 0x000000000e027210 */ /* 0x000fda0007f7e0ff */
[----:B------:R-:W-:Y:S05]  /*26bd0*/  WARPSYNC.COLLECTIVE R15, `(.L_x_15661) ;  /* 0x000000000f087348 */ /* 0x000fea0003c00000 */
[----:B------:R0:W1:Y:S02]  /*26be0*/  SHFL.IDX P6, R14, R13, R12, R11 ;  /* 0x0000000c0d0e7389 */ /* 0x00006400000c000b */
[----:B01----:R-:W-:Y:S01]  /*26bf0*/  ENDCOLLECTIVE ;  /* 0x000000000000791b */ /* 0x003fe20003800000 */
.L_x_15661:
        /* <DEDUP_REMOVED lines=17> */
.L_x_15662:
[----:B------:R-:W-:Y:S02]  /*26d10*/  IMAD.MOV.U32 R13, RZ, RZ, R6 ;  /* 0x000000ffff0d7224 */ /* 0x000fe400078e0006 */
[----:B------:R-:W-:Y:S01]  /*26d20*/  IMAD.MOV.U32 R12, RZ, RZ, 0x5 ;  /* 0x00000005ff0c7424 */ /* 0x000fe200078e00ff */
[----:B------:R-:W-:-:S13]  /*26d30*/  IADD3 R2, P3, R14, R0, RZ ;  /* 0x000000000e027210 */ /* 0x000fda0007f7e0ff */
[----:B------:R-:W-:Y:S05]  /*26d40*/  WARPSYNC.COLLECTIVE R15, `(.L_x_15663) ;  /* 0x000000000f087348 */ /* 0x000fea0003c00000 */
[----:B------:R0:W1:Y:S02]  /*26d50*/  SHFL.IDX P6, R14, R13, R12, R11 ;  /* 0x0000000c0d0e7389 */ /* 0x00006400000c000b */
[----:B01----:R-:W-:Y:S01]  /*26d60*/  ENDCOLLECTIVE ;  /* 0x000000000000791b */ /* 0x003fe20003800000 */
.L_x_15663:
[----:B------:R-:W-:Y:S02]  /*26d70*/  IADD3.X R3, RZ, R3, RZ, P3, !PT ;  /* 0x00000003ff037210 */ /* 0x000fe40001ffe4ff */
        /* <DEDUP_REMOVED lines=11> */
.L_x_15664:
        /* <DEDUP_REMOVED lines=9> */
.L_x_15456:
[----:B0-----:R0:W1:Y:S02]  /*26ec0*/  SYNCS.PHASECHK.TRANS64.TRYWAIT P0, [R6+URZ+0x32440], R21 ;  /* 0x03244015060075a7 */ /* 0x001064000800017f */
[----:B-1----:R-:W-:Y:S05]  /*26ed0*/  @!P0 NANOSLEEP.SYNCS 0x989680 ;  /* 0x009896800000895d */ /* 0x002fea0003900000 */
[----:B------:R-:W1:Y:S02]  /*26ee0*/  @!P0 SYNCS.PHASECHK.TRANS64 P0, [R6+URZ+0x32440], R21 ;  /* 0x03244015060085a7 */ /* 0x000e64000800007f */
[----:B-1----:R-:W-:Y:S05]  /*26ef0*/  @!P0 BRA `(.L_x_15456) ;  /* 0xfffffffc00f08947 */ /* 0x002fea000383ffff */
[----:B------:R-:W-:Y:S05]  /*26f00*/  BRA `(.L_x_15666) ;  /* 0xffffff9000947947 */ /* 0x000fea000383ffff */
.L_x_15457:
        /* <DEDUP_REMOVED lines=8> */
.L_x_15668:
[----:B------:R-:W-:Y:S05]  /*26f90*/  BSYNC B1 ;  /* 0x0000000000017941 */ /* 0x000fea0003800000 */
.L_x_15667:
[----:B------:R-:W-:Y:S01]  /*26fa0*/  IMAD.MOV.U32 R13, RZ, RZ, R8 ;  /* 0x000000ffff0d7224 */ /* 0x000fe200078e0008 */
[----:B------:R-:W-:Y:S01]  /*26fb0*/  LEA R7, R7, R22, 0x1 ;  /* 0x0000001607077211 */ /* 0x000fe200078e08ff */
[----:B------:R-:W-:Y:S02]  /*26fc0*/  IMAD.MOV.U32 R12, RZ, RZ, RZ ;  /* 0x000000ffff0c7224 */ /* 0x000fe400078e00ff */
[----:B------:R-:W-:Y:S02]  /*26fd0*/  IMAD.MOV.U32 R11, RZ, RZ, 0x181f ;  /* 0x0000181fff0b7424 */ /* 0x000fe400078e00ff */
[----:B------:R-:W-:Y:S02]  /*26fe0*/  IMAD.MOV.U32 R15, RZ, RZ, -0x1 ;  /* 0xffffffffff0f7424 */ /* 0x000fe400078e00ff */
[----:B------:R-:W-:-:S07]  /*26ff0*/  IMAD.MOV.U32 R3, RZ, RZ, R14 ;  /* 0x000000ffff037224 */ /* 0x000fce00078e000e */
[----:B------:R-:W-:Y:S05]  /*27000*/  WARPSYNC.COLLECTIVE R15, `(.L_x_15669) ;  /* 0x000000000f087348 */ /* 0x000fea0003c00000 */
[----:B------:R0:W1:Y:S02]  /*27010*/  SHFL.IDX P6, R14, R13, R12, R11 ;  /* 0x0000000c0d0e7389 */ /* 0x00006400000c000b */
[----:B01----:R-:W-:Y:S01]  /*27020*/  ENDCOLLECTIVE ;  /* 0x000000000000791b */ /* 0x003fe20003800000 */
.L_x_15669:
[----:B------:R-:W-:Y:S02]  /*27030*/  IMAD.MOV.U32 R13, RZ, RZ, R9 ;  /* 0x000000ffff0d7224 */ /* 0x000fe400078e0009 */
[----:B------:R-:W-:Y:S02]  /*27040*/  IMAD.MOV.U32 R12, RZ, RZ, 0x1 ;  /* 0x00000001ff0c7424 */ /* 0x000fe400078e00ff */
[----:B------:R-:W-:-:S07]  /*27050*/  IMAD.MOV.U32 R2, RZ, RZ, R14 ;  /* 0x000000ffff027224 */ /* 0x000fce00078e000e */
[----:B------:R-:W-:Y:S05]  /*27060*/  WARPSYNC.COLLECTIVE R15, `(.L_x_15670) ;  /* 0x000000000f087348 */ /* 0x000fea0003c00000 */
[----:B------:R0:W1:Y:S02]  /*27070*/  SHFL.IDX P6, R14, R13, R12, R11 ;  /* 0x0000000c0d0e7389 */ /* 0x00006400000c000b */
[----:B01----:R-:W-:Y:S01]  /*27080*/  ENDCOLLECTIVE ;  /* 0x000000000000791b */ /* 0x003fe20003800000 */
.L_x_15670:
        /* <DEDUP_REMOVED lines=11> */
.L_x_15671:
[----:B------:R-:W-:Y:S01]  /*27140*/  IMAD.MOV.U32 R13, RZ, RZ, R9 ;  /* 0x000000ffff0d7224 */ /* 0x000fe200078e0009 */
[----:B------:R-:W-:Y:S01]  /*27150*/  MOV R12, 0x2 ;  /* 0x00000002000c7802 */ /* 0x000fe20000000f00 */
[----:B------:R-:W-:-:S07]  /*27160*/  IMAD.MOV.U32 R2, RZ, RZ, R14 ;  /* 0x000000ffff027224 */ /* 0x000fce00078e000e */
[----:B------:R-:W-:Y:S05]  /*27170*/  WARPSYNC.COLLECTIVE R15, `(.L_x_15672) ;  /* 0x000000000f087348 */ /* 0x000fea0003c00000 */
[----:B------:R0:W1:Y:S02]  /*27180*/  SHFL.IDX P6, R14, R13, R12, R11 ;  /* 0x0000000c0d0e7389 */ /* 0x00006400000c000b */
[----:B01----:R-:W-:Y:S01]  /*27190*/  ENDCOLLECTIVE ;  /* 0x000000000000791b */ /* 0x003fe20003800000 */
.L_x_15672:
        /* <DEDUP_REMOVED lines=11> */
.L_x_15673:
[----:B------:R-:W-:Y:S02]  /*27250*/  IMAD.MOV.U32 R13, RZ, RZ, R9 ;  /* 0x000000ffff0d7224 */ /* 0x000fe400078e0009 */
[----:B------:R-:W-:Y:S02]  /*27260*/  IMAD.MOV.U32 R12, RZ, RZ, 0x3 ;  /* 0x00000003ff0c7424 */ /* 0x000fe400078e00ff */
[----:B------:R-:W-:-:S07]  /*27270*/  IMAD.MOV.U32 R2, RZ, RZ, R14 ;  /* 0x000000ffff027224 */ /* 0x000fce00078e000e */
[----:B------:R-:W-:Y:S05]  /*27280*/  WARPSYNC.COLLECTIVE R15, `(.L_x_15674) ;  /* 0x000000000f087348 */ /* 0x000fea0003c00000 */
[----:B------:R0:W1:Y:S02]  /*27290*/  SHFL.IDX P6, R14, R13, R12, R11 ;  /* 0x0000000c0d0e7389 */ /* 0x00006400000c000b */
[----:B01----:R-:W-:Y:S01]  /*272a0*/  ENDCOLLECTIVE ;  /* 0x000000000000791b */ /* 0x003fe20003800000 */
.L_x_15674:
        /* <DEDUP_REMOVED lines=11> */
.L_x_15675:
[----:B------:R-:W-:Y:S02]  /*27360*/  IMAD.MOV.U32 R13, RZ, RZ, R9 ;  /* 0x000000ffff0d7224 */ /* 0x000fe400078e0009 */
[----:B------:R-:W-:Y:S02]  /*27370*/  IMAD.MOV.U32 R12, RZ, RZ, 0x4 ;  /* 0x00000004ff0c7424 */ /* 0x000fe400078e00ff */
[----:B------:R-:W-:-:S07]  /*27380*/  IMAD.MOV.U32 R2, RZ, RZ, R14 ;  /* 0x000000ffff027224 */ /* 0x000fce00078e000e */
[----:B------:R-:W-:Y:S05]  /*27390*/  WARPSYNC.COLLECTIVE R15, `(.L_x_15676) ;  /* 0x000000000f087348 */ /* 0x000fea0003c00000 */
[----:B------:R0:W1:Y:S02]  /*273a0*/  SHFL.IDX P6, R14, R13, R12, R11 ;  /* 0x0000000c0d0e7389 */ /* 0x00006400000c000b */
[----:B01----:R-:W-:Y:S01]  /*273b0*/  ENDCOLLECTIVE ;  /* 0x000000000000791b */ /* 0x003fe20003800000 */
.L_x_15676:
        /* <DEDUP_REMOVED lines=11> */
.L_x_15677:
[----:B------:R-:W-:Y:S02]  /*27470*/  IMAD.MOV.U32 R13, RZ, RZ, R9 ;  /* 0x000000ffff0d7224 */ /* 0x000fe400078e0009 */
[----:B------:R-:W-:Y:S02]  /*27480*/  IMAD.MOV.U32 R12, RZ, RZ, 0x5 ;  /* 0x00000005ff0c7424 */ /* 0x000fe400078e00ff */
[----:B------:R-:W-:-:S07]  /*27490*/  IMAD.MOV.U32 R2, RZ, RZ, R14 ;  /* 0x000000ffff027224 */ /* 0x000fce00078e000e */
[----:B------:R-:W-:Y:S05]  /*274a0*/  WARPSYNC.COLLECTIVE R15, `(.L_x_15678) ;  /* 0x000000000f087348 */ /* 0x000fea0003c00000 */
[----:B------:R0:W1:Y:S02]  /*274b0*/  SHFL.IDX P6, R14, R13, R12, R11 ;  /* 0x0000000c0d0e7389 */ /* 0x00006400000c000b */
[----:B01----:R-:W-:Y:S01]  /*274c0*/  ENDCOLLECTIVE ;  /* 0x000000000000791b */ /* 0x003fe20003800000 */
.L_x_15678:
        /* <DEDUP_REMOVED lines=11> */
.L_x_15679:
[----:B------:R-:W-:Y:S01]  /*27580*/  IMAD.MOV.U32 R2, RZ, RZ, R14 ;  /* 0x000000ffff027224 */ /* 0x000fe200078e000e */
[----:B------:R-:W-:Y:S06]  /*27590*/  BRA `(.L_x_15680) ;  /* 0xffffff8c00bc7947 */ /* 0x000fec000383ffff */
.L_x_15462:
[----:B---3--:R3:W4:Y:S02]  /*275a0*/  SYNCS.PHASECHK.TRANS64.TRYWAIT P0, [R6+URZ+0x32460], R21 ;  /* 0x03246015060075a7 */ /* 0x008724000800017f */
[----:B----4-:R-:W-:Y:S05]  /*275b0*/  @!P0 NANOSLEEP.SYNCS 0x989680 ;  /* 0x009896800000895d */ /* 0x010fea0003900000 */
[----:B------:R-:W4:Y:S02]  /*275c0*/  @!P0 SYNCS.PHASECHK.TRANS64 P0, [R6+URZ+0x32460], R21 ;  /* 0x03246015060085a7 */ /* 0x000f24000800007f */
[----:B----4-:R-:W-:Y:S05]  /*275d0*/  @!P0 BRA `(.L_x_15462) ;  /* 0xfffffffc00f08947 */ /* 0x010fea000383ffff */
[----:B------:R-:W-:Y:S05]  /*275e0*/  BRA `(.L_x_15681) ;  /* 0xffffff90000c7947 */ /* 0x000fea000383ffff */
.L_x_15463:
        /* <DEDUP_REMOVED lines=8> */
.L_x_15683:
[----:B------:R-:W-:Y:S05]  /*27670*/  BSYNC B1 ;  /* 0x0000000000017941 */ /* 0x000fea0003800000 */
.L_x_15682:
        /* <DEDUP_REMOVED lines=9> */
.L_x_15684:
[----:B------:R-:W-:Y:S02]  /*27710*/  IMAD.MOV.U32 R13, RZ, RZ, R9 ;  /* 0x000000ffff0d7224 */ /* 0x000fe400078e0009 */
[----:B------:R-:W-:Y:S01]  /*27720*/  IMAD.MOV.U32 R12, RZ, RZ, 0x1 ;  /* 0x00000001ff0c7424 */ /* 0x000fe200078e00ff */
[----:B------:R-:W-:-:S13]  /*27730*/  IADD3 R2, P0, R14, R0, RZ ;  /* 0x000000000e027210 */ /* 0x000fda0007f1e0ff */
[----:B------:R-:W-:Y:S05]  /*27740*/  WARPSYNC.COLLECTIVE R15, `(.L_x_15685) ;  /* 0x000000000f087348 */ /* 0x000fea0003c00000 */
[----:B------:R0:W1:Y:S02]  /*27750*/  SHFL.IDX P6, R14, R13, R12, R11 ;  /* 0x0000000c0d0e7389 */ /* 0x00006400000c000b */
[----:B01----:R-:W-:Y:S01]  /*27760*/  ENDCOLLECTIVE ;  /* 0x000000000000791b */ /* 0x003fe20003800000 */
.L_x_15685:
        /* <DEDUP_REMOVED lines=13> */
.L_x_15686:
[----:B------:R-:W-:Y:S02]  /*27840*/  IMAD.MOV.U32 R13, RZ, RZ, R9 ;  /* 0x000000ffff0d7224 */ /* 0x000fe400078e0009 */
[----:B------:R-:W-:Y:S01]  /*27850*/  IMAD.MOV.U32 R12, RZ, RZ, 0x2 ;  /* 0x00000002ff0c7424 */ /* 0x000fe200078e00ff */
[----:B------:R-:W-:-:S13]  /*27860*/  IADD3 R2, P0, R14, R0, RZ ;  /* 0x000000000e027210 */ /* 0x000fda0007f1e0ff */
[----:B------:R-:W-:Y:S05]  /*27870*/  WARPSYNC.COLLECTIVE R15, `(.L_x_15687) ;  /* 0x000000000f087348 */ /* 0x000fea0003c00000 */
[----:B------:R0:W1:Y:S02]  /*27880*/  SHFL.IDX P6, R14, R13, R12, R11 ;  /* 0x0000000c0d0e7389 */ /* 0x00006400000c000b */
[----:B01----:R-:W-:Y:S01]  /*27890*/  ENDCOLLECTIVE ;  /* 0x000000000000791b */ /* 0x003fe20003800000 */
.L_x_15687:
        /* <DEDUP_REMOVED lines=13> */
.L_x_15688:
[----:B------:R-:W-:Y:S02]  /*27970*/  IMAD.MOV.U32 R13, RZ, RZ, R9 ;  /* 0x000000ffff0d7224 */ /* 0x000fe400078e0009 */
[----:B------:R-:W-:Y:S01]  /*27980*/  IMAD.MOV.U32 R12, RZ, RZ, 0x3 ;  /* 0x00000003ff0c7424 */ /* 0x000fe200078e00ff */
[----:B------:R-:W-:-:S13]  /*27990*/  IADD3 R2, P0, R14, R0, RZ ;  /* 0x000000000e027210 */ /* 0x000fda0007f1e0ff */
[----:B------:R-:W-:Y:S05]  /*279a0*/  WARPSYNC.COLLECTIVE R15, `(.L_x_15689) ;  /* 0x000000000f087348 */ /* 0x000fea0003c00000 */
[----:B------:R0:W1:Y:S02]  /*279b0*/  SHFL.IDX P6, R14, R13, R12, R11 ;  /* 0x0000000c0d0e7389 */ /* 0x00006400000c000b */
[----:B01----:R-:W-:Y:S01]  /*279c0*/  ENDCOLLECTIVE ;  /* 0x000000000000791b */ /* 0x003fe20003800000 */
.L_x_15689:
        /* <DEDUP_REMOVED lines=13> */
.L_x_15690:
[----:B------:R-:W-:Y:S01]  /*27aa0*/  MOV R13, R9 ;  /* 0x00000009000d7202 */ /* 0x000fe20000000f00 */
[----:B------:R-:W-:Y:S01]  /*27ab0*/  IMAD.MOV.U32 R12, RZ, RZ, 0x4 ;  /* 0x00000004ff0c7424 */ /* 0x000fe200078e00ff */
[----:B------:R-:W-:-:S13]  /*27ac0*/  IADD3 R2, P0, R14, R0, RZ ;  /* 0x000000000e027210 */ /* 0x000fda0007f1e0ff */
[----:B------:R-:W-:Y:S05]  /*27ad0*/  WARPSYNC.COLLECTIVE R15, `(.L_x_15691) ;  /* 0x000000000f087348 */ /* 0x000fea0003c00000 */
[----:B------:R0:W1:Y:S02]  /*27ae0*/  SHFL.IDX P6, R14, R13, R12, R11 ;  /* 0x0000000c0d0e7389 */ /* 0x00006400000c000b */
[----:B01----:R-:W-:Y:S01]  /*27af0*/  ENDCOLLECTIVE ;  /* 0x000000000000791b */ /* 0x003fe20003800000 */
.L_x_15691:
        /* <DEDUP_REMOVED lines=13> */
.L_x_15692:
[----:B------:R-:W-:Y:S02]  /*27bd0*/  IMAD.MOV.U32 R13, RZ, RZ, R9 ;  /* 0x000000ffff0d7224 */ /* 0x000fe400078e0009 */
[----:B------:R-:W-:Y:S01]  /*27be0*/  IMAD.MOV.U32 R12, RZ, RZ, 0x5 ;  /* 0x00000005ff0c7424 */ /* 0x000fe200078e00ff */
[----:B------:R-:W-:-:S13]  /*27bf0*/  IADD3 R2, P0, R14, R0, RZ ;  /* 0x000000000e027210 */ /* 0x000fda0007f1e0ff */
[----:B------:R-:W-:Y:S05]  /*27c00*/  WARPSYNC.COLLECTIVE R15, `(.L_x_15693) ;  /* 0x000000000f087348 */ /* 0x000fea0003c00000 */
[----:B------:R0:W1:Y:S02]  /*27c10*/  SHFL.IDX P6, R14, R13, R12, R11 ;  /* 0x0000000c0d0e7389 */ /* 0x00006400000c000b */
[----:B01----:R-:W-:Y:S01]  /*27c20*/  ENDCOLLECTIVE ;  /* 0x000000000000791b */ /* 0x003fe20003800000 */
.L_x_15693:
        /* <DEDUP_REMOVED lines=13> */
.L_x_15694:
[----:B------:R-:W-:Y:S05]  /*27d00*/  BRA `(.L_x_15695) ;  /* 0xffffff8c00507947 */ /* 0x000fea000383ffff */
.L_x_15471:
[----:B------:R-:W-:Y:S01]  /*27d10*/  BSSY B0, `(.L_x_15696) ;  /* 0x0000008000007945 */ /* 0x000fe20003800000 */
[----:B------:R-:W-:Y:S02]  /*27d20*/  IMAD.MOV.U32 R13, RZ, RZ, R16 ;  /* 0x000000ffff0d7224 */ /* 0x000fe400078e0010 */
[----:B------:R-:W-:Y:S02]  /*27d30*/  IMAD.MOV.U32 R12, RZ, RZ, RZ ;  /* 0x000000ffff0c7224 */ /* 0x000fe400078e00ff */
[----:B-1----:R-:W-:Y:S02]  /*27d40*/  IMAD.MOV.U32 R11, RZ, RZ, 0x1f ;  /* 0x0000001fff0b7424 */ /* 0x002fe400078e00ff */
[----:B------:R-:W-:-:S07]  /*27d50*/  IMAD.MOV.U32 R15, RZ, RZ, -0x1 ;  /* 0xffffffffff0f7424 */ /* 0x000fce00078e00ff */
[----:B--23--:R-:W-:Y:S05]  /*27d60*/  WARPSYNC.COLLECTIVE R15, `(.L_x_15697) ;  /* 0x000000000f087348 */ /* 0x00cfea0003c00000 */
[----:B------:R0:W1:Y:S02]  /*27d70*/  SHFL.IDX P6, R14, R13, R12, R11 ;  /* 0x0000000c0d0e7389 */ /* 0x00006400000c000b */
[----:B0123--:R-:W-:Y:S01]  /*27d80*/  ENDCOLLECTIVE ;  /* 0x000000000000791b */ /* 0x00ffe20003800000 */
.L_x_15697:
[----:B------:R-:W-:Y:S05]  /*27d90*/  BSYNC B0 ;  /* 0x0000000000007941 */ /* 0x000fea0003800000 */
.L_x_15696:
        /* <DEDUP_REMOVED lines=9> */
.L_x_15698:
[----:B------:R-:W-:Y:S02]  /*27e30*/  ULDC UR4, c[0x0][0xd3c] ;  /* 0x00034f0000047ab9 */ /* 0x000fe40000000800 */
[----:B------:R-:W-:-:S13]  /*27e40*/  ISETP.GE.OR P1, PT, R9, UR4, !P0 ;  /* 0x0000000409007c0c */ /* 0x000fda000c726670 */
[----:B------:R-:W0:Y:S08]  /*27e50*/  @!P1 LDC.64 R2, c[0x0][0xd80] ;  /* 0x00036000ff029b82 */ /* 0x000e300000000a00 */
[----:B------:R-:W1:Y:S01]  /*27e60*/  @!P1 LDC.64 R4, c[0x0][0xd78] ;  /* 0x00035e00ff049b82 */ /* 0x000e620000000a00 */
[----:B------:R-:W-:Y:S01]  /*27e70*/  IMAD.MOV.U32 R17, RZ, RZ, RZ ;  /* 0x000000ffff117224 */ /* 0x000fe200078e00ff */
        /* <DEDUP_REMOVED lines=19> */
.L_x_15699:
[----:B------:R-:W-:Y:S01]  /*27fb0*/  IMAD.MOV.U32 R12, RZ, RZ, 0x2 ;  /* 0x00000002ff0c7424 */ /* 0x000fe200078e00ff */
[----:B------:R-:W-:-:S05]  /*27fc0*/  SEL R14, R14, RZ, P1 ;  /* 0x000000ff0e0e7207 */ /* 0x000fca0000800000 */
[----:B------:R-:W-:-:S04]  /*27fd0*/  IMAD.IADD R5, R13, 0x1, R14 ;  /* 0x000000010d057824 */ /* 0x000fc800078e020e */
[----:B------:R-:W-:-:S07]  /*27fe0*/  IMAD.MOV.U32 R13, RZ, RZ, R5 ;  /* 0x000000ffff0d7224 */ /* 0x000fce00078e0005 */
[----:B------:R-:W-:Y:S05]  /*27ff0*/  WARPSYNC.COLLECTIVE R15, `(.L_x_15700) ;  /* 0x000000000f087348 */ /* 0x000fea0003c00000 */
[----:B------:R0:W1:Y:S02]  /*28000*/  SHFL.UP P6, R14, R13, R12, R11 ;  /* 0x0400000c0d0e7389 */ /* 0x00006400000c000b */
[----:B01----:R-:W-:Y:S01]  /*28010*/  ENDCOLLECTIVE ;  /* 0x000000000000791b */ /* 0x003fe20003800000 */
.L_x_15700:
[----:B------:R-:W-:Y:S01]  /*28020*/  IMAD.MOV.U32 R12, RZ, RZ, 0x4 ;  /* 0x00000004ff0c7424 */ /* 0x000fe200078e00ff */
[----:B------:R-:W-:-:S05]  /*28030*/  SEL R2, R14, RZ, P2 ;  /* 0x000000ff0e027207 */ /* 0x000fca0001000000 */
[----:B------:R-:W-:-:S04]  /*28040*/  IMAD.IADD R2, R5, 0x1, R2 ;  /* 0x0000000105027824 */ /* 0x000fc800078e0202 */
[----:B------:R-:W-:-:S07]  /*28050*/  IMAD.MOV.U32 R13, RZ, RZ, R2 ;  /* 0x000000ffff0d7224 */ /* 0x000fce00078e0002 */
[----:B------:R-:W-:Y:S05]  /*28060*/  WARPSYNC.COLLECTIVE R15, `(.L_x_15701) ;  /* 0x000000000f087348 */ /* 0x000fea0003c00000 */
[----:B------:R0:W1:Y:S02]  /*28070*/  SHFL.UP P6, R14, R13, R12, R11 ;  /* 0x0400000c0d0e7389 */ /* 0x00006400000c000b */
[----:B01----:R-:W-:Y:S01]  /*28080*/  ENDCOLLECTIVE ;  /* 0x000000000000791b */ /* 0x003fe20003800000 */
.L_x_15701:
[----:B------:R-:W-:Y:S01]  /*28090*/  IMAD.MOV.U32 R12, RZ, RZ, 0x8 ;  /* 0x00000008ff0c7424 */ /* 0x000fe200078e00ff */
[----:B------:R-:W-:-:S05]  /*280a0*/  SEL R3, R14, RZ, P3 ;  /* 0x000000ff0e037207 */ /* 0x000fca0001800000 */
[----:B------:R-:W-:-:S05]  /*280b0*/  IMAD.IADD R3, R2, 0x1, R3 ;  /* 0x0000000102037824 */ /* 0x000fca00078e0203 */
[----:B------:R-:W-:-:S07]  /*280c0*/  MOV R13, R3 ;  /* 0x00000003000d7202 */ /* 0x000fce0000000f00 */
[----:B------:R-:W-:Y:S05]  /*280d0*/  WARPSYNC.COLLECTIVE R15, `(.L_x_15702) ;  /* 0x000000000f087348 */ /* 0x000fea0003c00000 */
[----:B------:R0:W1:Y:S02]  /*280e0*/  SHFL.UP P6, R14, R13, R12, R11 ;  /* 0x0400000c0d0e7389 */ /* 0x00006400000c000b */
[----:B01----:R-:W-:Y:S01]  /*280f0*/  ENDCOLLECTIVE ;  /* 0x000000000000791b */ /* 0x003fe20003800000 */
.L_x_15702:
[----:B------:R-:W-:Y:S01]  /*28100*/  IMAD.MOV.U32 R12, RZ, RZ, 0x10 ;  /* 0x00000010ff0c7424 */ /* 0x000fe200078e00ff */
[----:B------:R-:W-:-:S05]  /*28110*/  SEL R14, R14, RZ, P4 ;  /* 0x000000ff0e0e7207 */ /* 0x000fca0002000000 */
[----:B------:R-:W-:-:S04]  /*28120*/  IMAD.IADD R5, R3, 0x1, R14 ;  /* 0x0000000103057824 */ /* 0x000fc800078e020e */
[----:B------:R-:W-:-:S07]  /*28130*/  IMAD.MOV.U32 R13, RZ, RZ, R5 ;  /* 0x000000ffff0d7224 */ /* 0x000fce00078e0005 */
[----:B------:R-:W-:Y:S05]  /*28140*/  WARPSYNC.COLLECTIVE R15, `(.L_x_15703) ;  /* 0x000000000f087348 */ /* 0x000fea0003c00000 */
[----:B------:R0:W1:Y:S02]  /*28150*/  SHFL.UP P6, R14, R13, R12, R11 ;  /* 0x0400000c0d0e7389 */ /* 0x00006400000c000b */
[----:B01----:R-:W-:Y:S01]  /*28160*/  ENDCOLLECTIVE ;  /* 0x000000000000791b */ /* 0x003fe20003800000 */
.L_x_15703:
        /* <DEDUP_REMOVED lines=8> */
.L_x_15704:
[----:B------:R-:W-:Y:S05]  /*281f0*/  BRA `(.L_x_15705) ;  /* 0xffffff8c00b07947 */ /* 0x000fea000383ffff */
.L_x_15474:
[----:B------:R-:W-:Y:S01]  /*28200*/  BSSY B0, `(.L_x_15706) ;  /* 0x0000007000007945 */ /* 0x000fe20003800000 */
[----:B------:R-:W-:Y:S02]  /*28210*/  IMAD.MOV.U32 R12, RZ, RZ, 0x1 ;  /* 0x00000001ff0c7424 */ /* 0x000fe400078e00ff */
[----:B-1----:R-:W-:Y:S02]  /*28220*/  IMAD.MOV.U32 R11, RZ, RZ, RZ ;  /* 0x000000ffff0b7224 */ /* 0x002fe400078e00ff */
[----:B------:R-:W-:-:S07]  /*28230*/  IMAD.MOV.U32 R15, RZ, RZ, -0x1 ;  /* 0xffffffffff0f7424 */ /* 0x000fce00078e00ff */
[----:B------:R-:W-:Y:S05]  /*28240*/  WARPSYNC.COLLECTIVE R15, `(.L_x_15707) ;  /* 0x000000000f087348 */ /* 0x000fea0003c00000 */
[----:B------:R0:W1:Y:S02]  /*28250*/  SHFL.UP P6, R14, R13, R12, R11 ;  /* 0x0400000c0d0e7389 */ /* 0x00006400000c000b */
[----:B01----:R-:W-:Y:S01]  /*28260*/  ENDCOLLECTIVE ;  /* 0x000000000000791b */ /* 0x003fe20003800000 */
.L_x_15707:
[----:B------:R-:W-:Y:S05]  /*28270*/  BSYNC B0 ;  /* 0x0000000000007941 */ /* 0x000fea0003800000 */
.L_x_15706:
        /* <DEDUP_REMOVED lines=8> */
.L_x_15708:
[----:B------:R-:W-:Y:S01]  /*28300*/  IMAD.MOV.U32 R12, RZ, RZ, 0x4 ;  /* 0x00000004ff0c7424 */ /* 0x000fe200078e00ff */
[----:B------:R-:W-:-:S05]  /*28310*/  SEL R2, R14, RZ, P2 ;  /* 0x000000ff0e027207 */ /* 0x000fca0001000000 */
[----:B------:R-:W-:-:S04]  /*28320*/  IMAD.IADD R2, R13, 0x1, R2 ;  /* 0x000000010d027824 */ /* 0x000fc800078e0202 */
[----:B------:R-:W-:-:S07]  /*28330*/  IMAD.MOV.U32 R13, RZ, RZ, R2 ;  /* 0x000000ffff0d7224 */ /* 0x000fce00078e0002 */
[----:B------:R-:W-:Y:S05]  /*28340*/  WARPSYNC.COLLECTIVE R15, `(.L_x_15709) ;  /* 0x000000000f087348 */ /* 0x000fea0003c00000 */
[----:B------:R0:W1:Y:S02]  /*28350*/  SHFL.UP P6, R14, R13, R12, R11 ;  /* 0x0400000c0d0e7389 */ /* 0x00006400000c000b */
[----:B01----:R-:W-:Y:S01]  /*28360*/  ENDCOLLECTIVE ;  /* 0x000000000000791b */ /* 0x003fe20003800000 */
.L_x_15709:
[----:B------:R-:W-:Y:S01]  /*28370*/  IMAD.MOV.U32 R12, RZ, RZ, 0x8 ;  /* 0x00000008ff0c7424 */ /* 0x000fe200078e00ff */
[----:B------:R-:W-:-:S05]  /*28380*/  SEL R3, R14, RZ, P3 ;  /* 0x000000ff0e037207 */ /* 0x000fca0001800000 */
[----:B------:R-:W-:-:S05]  /*28390*/  IMAD.IADD R3, R2, 0x1, R3 ;  /* 0x0000000102037824 */ /* 0x000fca00078e0203 */
[----:B------:R-:W-:-:S07]  /*283a0*/  MOV R13, R3 ;  /* 0x00000003000d7202 */ /* 0x000fce0000000f00 */
[----:B------:R-:W-:Y:S05]  /*283b0*/  WARPSYNC.COLLECTIVE R15, `(.L_x_15710) ;  /* 0x000000000f087348 */ /* 0x000fea0003c00000 */
[----:B------:R0:W1:Y:S02]  /*283c0*/  SHFL.UP P6, R14, R13, R12, R11 ;  /* 0x0400000c0d0e7389 */ /* 0x00006400000c000b */
[----:B01----:R-:W-:Y:S01]  /*283d0*/  ENDCOLLECTIVE ;  /* 0x000000000000791b */ /* 0x003fe20003800000 */
.L_x_15710:
[----:B------:R-:W-:Y:S01]  /*283e0*/  IMAD.MOV.U32 R12, RZ, RZ, 0x10 ;  /* 0x00000010ff0c7424 */ /* 0x000fe200078e00ff */
[----:B------:R-:W-:-:S05]  /*283f0*/  SEL R14, R14, RZ, P4 ;  /* 0x000000ff0e0e7207 */ /* 0x000fca0002000000 */
[----:B------:R-:W-:-:S04]  /*28400*/  IMAD.IADD R5, R3, 0x1, R14 ;  /* 0x0000000103057824 */ /* 0x000fc800078e020e */
[----:B------:R-:W-:-:S07]  /*28410*/  IMAD.MOV.U32 R13, RZ, RZ, R5 ;  /* 0x000000ffff0d7224 */ /* 0x000fce00078e0005 */
[----:B------:R-:W-:Y:S05]  /*28420*/  WARPSYNC.COLLECTIVE R15, `(.L_x_15711) ;  /* 0x000000000f087348 */ /* 0x000fea0003c00000 */
[----:B------:R0:W1:Y:S02]  /*28430*/  SHFL.UP P6, R14, R13, R12, R11 ;  /* 0x0400000c0d0e7389 */ /* 0x00006400000c000b */
[----:B01----:R-:W-:Y:S01]  /*28440*/  ENDCOLLECTIVE ;  /* 0x000000000000791b */ /* 0x003fe20003800000 */
.L_x_15711:
        /* <DEDUP_REMOVED lines=8> */
.L_x_15712:
[----:B------:R-:W-:Y:S05]  /*284d0*/  BRA `(.L_x_15713) ;  /* 0xffffff8c009c7947 */ /* 0x000fea000383ffff */
.L_x_15476:
[----:B------:R-:W-:Y:S01]  /*284e0*/  BSSY B0, `(.L_x_15714) ;  /* 0x0000006000007945 */ /* 0x000fe20003800000 */
[----:B------:R-:W-:Y:S01]  /*284f0*/  PLOP3.LUT P6, PT, P6, PT, PT, 0x8, 0x0 ;  /* 0x000000000000781c */ /* 0x000fe200037ce170 */
[----:B------:R-:W-:-:S12]  /*28500*/  IMAD.MOV.U32 R15, RZ, RZ, -0x1 ;  /* 0xffffffffff0f7424 */ /* 0x000fd800078e00ff */
[----:B01----:R-:W-:Y:S05]  /*28510*/  WARPSYNC.COLLECTIVE R15, `(.L_x_15715) ;  /* 0x000000000f087348 */ /* 0x003fea0003c00000 */
[----:B------:R-:W-:Y:S01]  /*28520*/  VOTE.ANY R14, PT, P6 ;  /* 0x00000000000e7806 */ /* 0x000fe200030e0100 */
[----:B01----:R-:W-:Y:S06]  /*28530*/  ENDCOLLECTIVE ;  /* 0x000000000000791b */ /* 0x003fec0003800000 */
.L_x_15715:
[----:B------:R-:W-:Y:S05]  /*28540*/  BSYNC B0 ;  /* 0x0000000000007941 */ /* 0x000fea0003800000 */
.L_x_15714:
        /* <DEDUP_REMOVED lines=8> */
.L_x_15716:
[----:B------:R-:W-:Y:S02]  /*285d0*/  IMAD.IADD R19, R12, 0x1, R19 ;  /* 0x000000010c137824 */ /* 0x000fe400078e0213 */
[----:B------:R-:W-:Y:S01]  /*285e0*/  IMAD.MOV.U32 R13, RZ, RZ, R4 ;  /* 0x000000ffff0d7224 */ /* 0x000fe200078e0004 */
[----:B------:R-:W-:-:S07]  /*285f0*/  MOV R17, R14 ;  /* 0x0000000e00117202 */ /* 0x000fce0000000f00 */
[----:B------:R-:W-:Y:S05]  /*28600*/  WARPSYNC.COLLECTIVE R15, `(.L_x_15717) ;  /* 0x000000000f087348 */ /* 0x000fea0003c00000 */
[----:B------:R0:W1:Y:S02]  /*28610*/  SHFL.IDX P6, R14, R13, R12, R11 ;  /* 0x0000000c0d0e7389 */ /* 0x00006400000c000b */
[----:B01----:R-:W-:Y:S01]  /*28620*/  ENDCOLLECTIVE ;  /* 0x000000000000791b */ /* 0x003fe20003800000 */
.L_x_15717:
[----:B------:R-:W-:Y:S01]  /*28630*/  IMAD.MOV.U32 R4, RZ, RZ, R14 ;  /* 0x000000ffff047224 */ /* 0x000fe200078e000e */
[----:B------:R-:W-:Y:S06]  /*28640*/  BRA `(.L_x_15718) ;  /* 0xffffff8c00807947 */ /* 0x000fec000383ffff */
.L_x_15478:
[----:B------:R-:W-:Y:S01]  /*28650*/  BSSY B0, `(.L_x_15719) ;  /* 0x0000007000007945 */ /* 0x000fe20003800000 */
[----:B------:R-:W-:Y:S02]  /*28660*/  IMAD.MOV.U32 R13, RZ, RZ, R2 ;  /* 0x000000ffff0d7224 */ /* 0x000fe400078e0002 */
[----:B-1----:R-:W-:Y:S02]  /*28670*/  IMAD.MOV.U32 R11, RZ, RZ, 0x1f ;  /* 0x0000001fff0b7424 */ /* 0x002fe400078e00ff */
[----:B------:R-:W-:-:S07]  /*28680*/  IMAD.MOV.U32 R15, RZ, RZ, -0x1 ;  /* 0xffffffffff0f7424 */ /* 0x000fce00078e00ff */
[----:B0--34-:R-:W-:Y:S05]  /*28690*/  WARPSYNC.COLLECTIVE R15, `(.L_x_15720) ;  /* 0x000000000f087348 */ /* 0x019fea0003c00000 */
[----:B------:R1:W2:Y:S02]  /*286a0*/  SHFL.IDX P6, R14, R13, R12, R11 ;  /* 0x0000000c0d0e7389 */ /* 0x0002a400000c000b */
[----:B01234-:R-:W-:Y:S01]  /*286b0*/  ENDCOLLECTIVE ;  /* 0x000000000000791b */ /* 0x01ffe20003800000 */
.L_x_15720:
[----:B------:R-:W-:Y:S05]  /*286c0*/  BSYNC B0 ;  /* 0x0000000000007941 */ /* 0x000fea0003800000 */
.L_x_15719:
[----:B------:R-:W-:Y:S01]  /*286d0*/  MOV R6, R14 ;  /* 0x0000000e00067202 */ /* 0x000fe20000000f00 */
[----:B------:R-:W-:Y:S06]  /*286e0*/  BRA `(.L_x_15477) ;  /* 0xffffff8c00707947 */ /* 0x000fec000383ffff */
.L_x_15484:
[----:B-1----:R1:W4:Y:S02]  /*286f0*/  SYNCS.PHASECHK.TRANS64.TRYWAIT P0, [R5+URZ+0x32420], R0 ;  /* 0x03242000050075a7 */ /* 0x002324000800017f */
[----:B----4-:R-:W-:Y:S05]  /*28700*/  @!P0 NANOSLEEP.SYNCS 0x989680 ;  /* 0x009896800000895d */ /* 0x010fea0003900000 */
[----:B------:R-:W4:Y:S02]  /*28710*/  @!P0 SYNCS.PHASECHK.TRANS64 P0, [R5+URZ+0x32420], R0 ;  /* 0x03242000050085a7 */ /* 0x000f24000800007f */
[----:B----4-:R-:W-:Y:S05]  /*28720*/  @!P0 BRA `(.L_x_15484) ;  /* 0xfffffffc00f08947 */ /* 0x010fea000383ffff */
[----:B------:R-:W-:Y:S05]  /*28730*/  BRA `(.L_x_15721) ;  /* 0xffffff9400c87947 */ /* 0x000fea000383ffff */
.L_x_15485:
        /* <DEDUP_REMOVED lines=11> */
.L_x_15723:
[----:B------:R-:W-:Y:S05]  /*287f0*/  BSYNC B0 ;  /* 0x0000000000007941 */ /* 0x000fea0003800000 */
.L_x_15722:
[----:B------:R-:W-:Y:S05]  /*28800*/  BRA `(.L_x_15724) ;  /* 0xffffff9400b07947 */ /* 0x000fea000383ffff */
.L_x_15486:
[----:B------:R-:W-:Y:S01]  /*28810*/  BSSY B0, `(.L_x_15725) ;  /* 0x0000006000007945 */ /* 0x000fe20003800000 */
[----:B------:R-:W-:-:S07]  /*28820*/  IMAD.MOV.U32 R15, RZ, RZ, -0x1 ;  /* 0xffffffffff0f7424 */ /* 0x000fce00078e00ff */
[----:B0123--:R-:W-:Y:S05]  /*28830*/  WARPSYNC.COLLECTIVE R15, `(.L_x_15726) ;  /* 0x000000000f0c7348 */ /* 0x00ffea0003c00000 */
[----:B------:R-:W-:Y:S02]  /*28840*/  ELECT P6, UR62, PT ;  /* 0x00000000003e782f */ /* 0x000fe400038c0000 */
[----:B------:R-:W-:Y:S01]  /*28850*/  MOV R14, UR62 ;  /* 0x0000003e000e7c02 */ /* 0x000fe20008000f00 */
[----:B0123--:R-:W-:Y:S10]  /*28860*/  ENDCOLLECTIVE ;  /* 0x000000000000791b */ /* 0x00fff40003800000 */
.L_x_15726:
[----:B------:R-:W-:Y:S05]  /*28870*/  BSYNC B0 ;  /* 0x0000000000007941 */ /* 0x000fea0003800000 */
.L_x_15725:
[----:B------:R-:W-:Y:S05]  /*28880*/  BRA `(.L_x_15727) ;  /* 0xffffff9400a47947 */ /* 0x000fea000383ffff */
.L_x_15488:
[----:B-1----:R1:W4:Y:S02]  /*28890*/  SYNCS.PHASECHK.TRANS64.TRYWAIT P1, [R3+URZ+0x32440], R2 ;  /* 0x03244002030075a7 */ /* 0x002324000802017f */
[----:B----4-:R-:W-:Y:S05]  /*288a0*/  @!P1 NANOSLEEP.SYNCS 0x989680 ;  /* 0x009896800000995d */ /* 0x010fea0003900000 */
[----:B------:R-:W4:Y:S02]  /*288b0*/  @!P1 SYNCS.PHASECHK.TRANS64 P1, [R3+URZ+0x32440], R2 ;  /* 0x03244002030095a7 */ /* 0x000f24000802007f */
[----:B----4-:R-:W-:Y:S05]  /*288c0*/  @!P1 BRA `(.L_x_15488) ;  /* 0xfffffffc00f09947 */ /* 0x010fea000383ffff */
[----:B------:R-:W-:Y:S05]  /*288d0*/  BRA `(.L_x_15728) ;  /* 0xffffff9400c47947 */ /* 0x000fea000383ffff */
.L_x_15490:
[----:B----4-:R4:W0:Y:S02]  /*288e0*/  SYNCS.PHASECHK.TRANS64.TRYWAIT P1, [R25+URZ+0x32440], R0 ;  /* 0x03244000190075a7 */ /* 0x010824000802017f */
[----:B0-----:R-:W-:Y:S05]  /*288f0*/  @!P1 NANOSLEEP.SYNCS 0x989680 ;  /* 0x009896800000995d */ /* 0x001fea0003900000 */
[----:B------:R-:W0:Y:S02]  /*28900*/  @!P1 SYNCS.PHASECHK.TRANS64 P1, [R25+URZ+0x32440], R0 ;  /* 0x03244000190095a7 */ /* 0x000e24000802007f */
[----:B0-----:R-:W-:Y:S05]  /*28910*/  @!P1 BRA `(.L_x_15490) ;  /* 0xfffffffc00f09947 */ /* 0x001fea000383ffff */
[----:B------:R-:W-:Y:S05]  /*28920*/  BRA `(.L_x_15729) ;  /* 0xffffff9400d07947 */ /* 0x000fea000383ffff */
.L_x_15492:
[----:B------:R0:W0:Y:S02]  /*28930*/  SYNCS.PHASECHK.TRANS64.TRYWAIT P1, [R3+URZ+0x32460], R2 ;  /* 0x03246002030075a7 */ /* 0x000024000802017f */
[----:B0-----:R-:W-:Y:S05]  /*28940*/  @!P1 NANOSLEEP.SYNCS 0x989680 ;  /* 0x009896800000995d */ /* 0x001fea0003900000 */
[----:B------:R-:W0:Y:S02]  /*28950*/  @!P1 SYNCS.PHASECHK.TRANS64 P1, [R3+URZ+0x32460], R2 ;  /* 0x03246002030095a7 */ /* 0x000e24000802007f */
[----:B0-----:R-:W-:Y:S05]  /*28960*/  @!P1 BRA `(.L_x_15492) ;  /* 0xfffffffc00f09947 */ /* 0x001fea000383ffff */
[----:B------:R-:W-:Y:S05]  /*28970*/  BRA `(.L_x_15730) ;  /* 0xffffff9400cc7947 */ /* 0x000fea000383ffff */
.L_x_15731:
        /* <DEDUP_REMOVED lines=16> */
.L_x_15785:


//--------------------- .nv.global.init           --------------------------
	.section	.nv.global.init,"aw",@progbits
.nv.global.init:
	.type		$str$23,@object
	.size		$str$23,($str$24 - $str$23)
$str$23:
        /*0000*/ 	.byte	0x28, 0x61, 0x64, 0x64, 0x72, 0x65, 0x73, 0x73, 0x20, 0x26, 0x20, 0x6d, 0x61, 0x73, 0x6b, 0x29
        /*0010*/ 	.byte	0x20, 0x3d, 0x3d, 0x20, 0x30, 0x00
	.type		$str$24,@object
	.size		$str$24,(__unnamed_11 - $str$24)
$str$24:
        /*0016*/ 	.byte	0x2f, 0x74, 0x6d, 0x70, 0x2f, 0x6f, 0x73, 0x73, 0x5f, 0x6b, 0x65, 0x72, 0x6e, 0x65, 0x6c, 0x73
        /*0026*/ 	.byte	0x5f, 0x73, 0x72, 0x63, 0x2f, 0x66, 0x6c, 0x61, 0x73, 0x68, 0x5f, 0x61, 0x74, 0x74, 0x65, 0x6e
        /*0036*/ 	.byte	0x74, 0x69, 0x6f, 0x6e, 0x2f, 0x63, 0x73, 0x72, 0x63, 0x2f, 0x63, 0x75, 0x74, 0x6c, 0x61, 0x73
        /*0046*/ 	.byte	0x73, 0x2f, 0x69, 0x6e, 0x63, 0x6c, 0x75, 0x64, 0x65, 0x2f, 0x63, 0x75, 0x74, 0x65, 0x2f, 0x70
        /*0056*/ 	.byte	0x6f, 0x69, 0x6e, 0x74, 0x65, 0x72, 0x5f, 0x66, 0x6c, 0x61, 0x67, 0x67, 0x65, 0x64, 0x2e, 0x68
        /*0066*/ 	.byte	0x70, 0x70, 0x00
	.type		__unnamed_11,@object
	.size		__unnamed_11,(__unnamed_4 - __unnamed_11)
__unnamed_11:
        /* <DEDUP_REMOVED lines=24> */
	.type		__unnamed_4,@object
	.size		__unnamed_4,(__unnamed_12 - __unnamed_4)
__unnamed_4:
        /* <DEDUP_REMOVED lines=23> */
        /*0355*/ 	.byte	0x3a, 0x43, 0x3c, 0x30, 0x3e, 0x3e, 0x3e, 0x3e, 0x3e, 0x20, 0x26, 0x5d, 0x00
	.type		__unnamed_12,@object
	.size		__unnamed_12,(__unnamed_7 - __unnamed_12)
__unnamed_12:
        /* <DEDUP_REMOVED lines=23> */
        /*04d2*/ 	.byte	0x43, 0x3c, 0x34, 0x30, 0x39, 0x36, 0x3e, 0x3e, 0x3e, 0x3e, 0x3e, 0x20, 0x26, 0x5d, 0x00
	.type		__unnamed_7,@object
	.size		__unnamed_7,(__unnamed_17 - __unnamed_7)
__unnamed_7:
        /* <DEDUP_REMOVED lines=24> */
	.type		__unnamed_17,@object
	.size		__unnamed_17,(__unnamed_5 - __unnamed_17)
__unnamed_17:
        /* <DEDUP_REMOVED lines=24> */
	.type		__unnamed_5,@object
	.size		__unnamed_5,(__unnamed_13 - __unnamed_5)
__unnamed_5:
        /* <DEDUP_REMOVED lines=24> */
	.type		__unnamed_13,@object
	.size		__unnamed_13,(__unnamed_6 - __unnamed_13)
__unnamed_13:
        /* <DEDUP_REMOVED lines=28> */
        /*0b21*/ 	.byte	0x3e, 0x3e, 0x3e, 0x3e, 0x3e, 0x5d, 0x00
	.type		__unnamed_6,@object
	.size		__unnamed_6,(__unnamed_8 - __unnamed_6)
__unnamed_6:
        /* <DEDUP_REMOVED lines=28> */
        /*0ce8*/ 	.byte	0x34, 0x3e, 0x3e, 0x3e, 0x3e, 0x3e, 0x5d, 0x00
	.type		__unnamed_8,@object
	.size		__unnamed_8,(__unnamed_1 - __unnamed_8)
__unnamed_8:
        /* <DEDUP_REMOVED lines=28> */
        /*0eb0*/ 	.byte	0x3e, 0x3e, 0x3e, 0x3e, 0x3e, 0x20, 0x26, 0x5d, 0x00
	.type		__unnamed_1,@object
	.size		__unnamed_1,(__unnamed_9 - __unnamed_1)
__unnamed_1:
        /* <DEDUP_REMOVED lines=28> */
        /*1079*/ 	.byte	0x34, 0x3e, 0x3e, 0x3e, 0x3e, 0x3e, 0x20, 0x26, 0x5d, 0x00
	.type		__unnamed_9,@object
	.size		__unnamed_9,(__unnamed_10 - __unnamed_9)
__unnamed_9:
        /* <DEDUP_REMOVED lines=28> */
        /*1243*/ 	.byte	0x32, 0x37, 0x36, 0x38, 0x3e, 0x3e, 0x3e, 0x3e, 0x3e, 0x5d, 0x00
	.type		__unnamed_10,@object
	.size		__unnamed_10,(__unnamed_3 - __unnamed_10)
__unnamed_10:
        /* <DEDUP_REMOVED lines=29> */
	.type		__unnamed_3,@object
	.size		__unnamed_3,(__unnamed_15 - __unnamed_3)
__unnamed_3:
        /* <DEDUP_REMOVED lines=29> */
	.type		__unnamed_15,@object
	.size		__unnamed_15,(__unnamed_16 - __unnamed_15)
__unnamed_15:
        /* <DEDUP_REMOVED lines=29> */
	.type		__unnamed_16,@object
	.size		__unnamed_16,(__unnamed_2 - __unnamed_16)
__unnamed_16:
        /* <DEDUP_REMOVED lines=29> */
	.type		__unnamed_2,@object
	.size		__unnamed_2,(__unnamed_18 - __unnamed_2)
__unnamed_2:
        /* <DEDUP_REMOVED lines=29> */
	.type		__unnamed_18,@object
	.size		__unnamed_18,(__unnamed_14 - __unnamed_18)
__unnamed_18:
        /* <DEDUP_REMOVED lines=29> */
	.type		__unnamed_14,@object
	.size		__unnamed_14,(.L_13 - __unnamed_14)
__unnamed_14:
        /* <DEDUP_REMOVED lines=28> */
        /*1ed5*/ 	.byte	0x31, 0x38, 0x34, 0x33, 0x32, 0x3e, 0x3e, 0x3e, 0x3e, 0x3e, 0x20, 0x26, 0x5d, 0x00
.L_13:


//--------------------- .nv.shared._ZN7cutlass13device_kernelIN5flash11enable_sm90INS1_16FlashAttnFwdSm90INS1_25CollectiveMainloopFwdSm90ILi2EN4cute5tupleIJNS5_1CILi1EEES8_S8_EEENS6_IJNS7_ILi128EEENS7_ILi96EEENS7_ILi192EEEEEELi128ENS_6half_tEfNS_4arch4Sm90ELb0ELb0ELb1ELb0ELb1ELb0ELb0ELb1ELb1ELb1ELb1ELb0EEENS1_21CollectiveEpilogueFwdINS6_IJSA_SA_SB_EEES9_SE_SG_Li256ELb0ELb1ELb1ELb0EEENS1_19SingleTileSchedulerILb0ELb1ELb1ELi128EEEEEEEEEvNT_6ParamsE --------------------------
	.section	.nv.shared._ZN7cutlass13device_kernelIN5flash11enable_sm90INS1_16FlashAttnFwdSm90INS1_25CollectiveMainloopFwdSm90ILi2EN4cute5tupleIJNS5_1CILi1EEES8_S8_EEENS6_IJNS7_ILi128EEENS7_ILi96EEENS7_ILi192EEEEEELi128ENS_6half_tEfNS_4arch4Sm90ELb0ELb0ELb1ELb0ELb1ELb0ELb0ELb1ELb1ELb1ELb1ELb0EEENS1_21CollectiveEpilogueFwdINS6_IJSA_SA_SB_EEES9_SE_SG_Li256ELb0ELb1ELb1ELb0EEENS1_19SingleTileSchedulerILb0ELb1ELb1ELi128EEEEEEEEEvNT_6ParamsE,"aw",@nobits
	.sectionflags	@""
	.align	16
	.zero		1024


//--------------------- .nv.shared.reserved.0     --------------------------
	.section	.nv.shared.reserved.0,"aw",@nobits
	.weak		__nv_reservedSMEM_offset_0_alias
	.size		__nv_reservedSMEM_offset_0_alias, 0, 0
	.other		__nv_reservedSMEM_offset_0_alias,@"STO_CUDA_RESERVED_SHARED STV_DEFAULT"
__nv_reservedSMEM_offset_0_alias:
	.zero		0


//--------------------- .nv.global                --------------------------
	.section	.nv.global,"aw",@nobits
.nv.global:
	.type		_ZN87_INTERNAL_4220636e_51_flash_fwd_hdimdiff_fp16_paged_split_softcap_sm90_cu_59c7631c_33614cute1_E,@object
	.size		_ZN87_INTERNAL_4220636e_51_flash_fwd_hdimdiff_fp16_paged_split_softcap_sm90_cu_59c7631c_33614cute1_E,(_ZN87_INTERNAL_4220636e_51_flash_fwd_hdimdiff_fp16_paged_split_softcap_sm90_cu_59c7631c_33614cuda3std3__45__cpo6cbeginE - _ZN87_INTERNAL_4220636e_51_flash_fwd_hdimdiff_fp16_paged_split_softcap_sm90_cu_59c7631c_33614cute1_E)
_ZN87_INTERNAL_4220636e_51_flash_fwd_hdimdiff_fp16_paged_split_softcap_sm90_cu_59c7631c_33614cute1_E:
	.zero		1
	.type		_ZN87_INTERNAL_4220636e_51_flash_fwd_hdimdiff_fp16_paged_split_softcap_sm90_cu_59c7631c_33614cuda3std3__45__cpo6cbeginE,@object
	.size		_ZN87_INTERNAL_4220636e_51_flash_fwd_hdimdiff_fp16_paged_split_softcap_sm90_cu_59c7631c_33614cuda3std3__45__cpo6cbeginE,(_ZN87_INTERNAL_4220636e_51_flash_fwd_hdimdiff_fp16_paged_split_softcap_sm90_cu_59c7631c_33614cuda3std3__48in_placeE - _ZN87_INTERNAL_4220636e_51_flash_fwd_hdimdiff_fp16_paged_split_softcap_sm90_cu_59c7631c_33614cuda3std3__45__cpo6cbeginE)
_ZN87_INTERNAL_4220636e_51_flash_fwd_hdimdiff_fp16_paged_split_softcap_sm90_cu_59c7631c_33614cuda3std3__45__cpo6cbeginE:
	.zero		1
	.type		_ZN87_INTERNAL_4220636e_51_flash_fwd_hdimdiff_fp16_paged_split_softcap_sm90_cu_59c7631c_33614cuda3std3__48in_placeE,@object
	.size		_ZN87_INTERNAL_4220636e_51_flash_fwd_hdimdiff_fp16_paged_split_softcap_sm90_cu_59c7631c_33614cuda3std3__48in_placeE,(_ZN87_INTERNAL_4220636e_51_flash_fwd_hdimdiff_fp16_paged_split_softcap_sm90_cu_59c7631c_33614cuda3std6ranges3__45__cpo9iter_moveE - _ZN87_INTERNAL_4220636e_51_flash_fwd_hdimdiff_fp16_paged_split_softcap_sm90_cu_59c7631c_33614cuda3std3__48in_placeE)
_ZN87_INTERNAL_4220636e_51_flash_fwd_hdimdiff_fp16_paged_split_softcap_sm90_cu_59c7631c_33614cuda3std3__48in_placeE:
	.zero		1
	.type		_ZN87_INTERNAL_4220636e_51_flash_fwd_hdimdiff_fp16_paged_split_softcap_sm90_cu_59c7631c_33614cuda3std6ranges3__45__cpo9iter_moveE,@object
	.size		_ZN87_INTERNAL_4220636e_51_flash_fwd_hdimdiff_fp16_paged_split_softcap_sm90_cu_59c7631c_33614cuda3std6ranges3__45__cpo9iter_moveE,(_ZN87_INTERNAL_4220636e_51_flash_fwd_hdimdiff_fp16_paged_split_softcap_sm90_cu_59c7631c_33614cuda3std3__45__cpo5beginE - _ZN87_INTERNAL_4220636e_51_flash_fwd_hdimdiff_fp16_paged_split_softcap_sm90_cu_59c7631c_33614cuda3std6ranges3__45__cpo9iter_moveE)
_ZN87_INTERNAL_4220636e_51_flash_fwd_hdimdiff_fp16_paged_split_softcap_sm90_cu_59c7631c_33614cuda3std6ranges3__45__cpo9iter_moveE:
	.zero		1
	.type		_ZN87_INTERNAL_4220636e_51_flash_fwd_hdimdiff_fp16_paged_split_softcap_sm90_cu_59c7631c_33614cuda3std3__45__cpo5beginE,@object
	.size		_ZN87_INTERNAL_4220636e_51_flash_fwd_hdimdiff_fp16_paged_split_softcap_sm90_cu_59c7631c_33614cuda3std3__45__cpo5beginE,(_ZN87_INTERNAL_4220636e_51_flash_fwd_hdimdiff_fp16_paged_split_softcap_sm90_cu_59c7631c_33614cuda3std3__489_GLOBAL__N__4220636e_51_flash_fwd_hdimdiff_fp16_paged_split_softcap_sm90_cu_59c7631c_33616ignoreE - _ZN87_INTERNAL_4220636e_51_flash_fwd_hdimdiff_fp16_paged_split_softcap_sm90_cu_59c7631c_33614cuda3std3__45__cpo5beginE)
_ZN87_INTERNAL_4220636e_51_flash_fwd_hdimdiff_fp16_paged_split_softcap_sm90_cu_59c7631c_33614cuda3std3__45__cpo5beginE:
	.zero		1
	.type		_ZN87_INTERNAL_4220636e_51_flash_fwd_hdimdiff_fp16_paged_split_softcap_sm90_cu_59c7631c_33614cuda3std3__489_GLOBAL__N__4220636e_51_flash_fwd_hdimdiff_fp16_paged_split_softcap_sm90_cu_59c7631c_33616ignoreE,@object
	.size		_ZN87_INTERNAL_4220636e_51_flash_fwd_hdimdiff_fp16_paged_split_softcap_sm90_cu_59c7631c_33614cuda3std3__489_GLOBAL__N__4220636e_51_flash_fwd_hdimdiff_fp16_paged_split_softcap_sm90_cu_59c7631c_33616ignoreE,(_ZN87_INTERNAL_4220636e_51_flash_fwd_hdimdiff_fp16_paged_split_softcap_sm90_cu_59c7631c_33614cute7productE - _ZN87_INTERNAL_4220636e_51_flash_fwd_hdimdiff_fp16_paged_split_softcap_sm90_cu_59c7631c_33614cuda3std3__489_GLOBAL__N__4220636e_51_flash_fwd_hdimdiff_fp16_paged_split_softcap_sm90_cu_59c7631c_33616ignoreE)
_ZN87_INTERNAL_4220636e_51_flash_fwd_hdimdiff_fp16_paged_split_softcap_sm90_cu_59c7631c_33614cuda3std3__489_GLOBAL__N__4220636e_51_flash_fwd_hdimdiff_fp16_paged_split_softcap_sm90_cu_59c7631c_33616ignoreE:
	.zero		1
	.type		_ZN87_INTERNAL_4220636e_51_flash_fwd_hdimdiff_fp16_paged_split_softcap_sm90_cu_59c7631c_33614cute7productE,@object
	.size		_ZN87_INTERNAL_4220636e_51_flash_fwd_hdimdiff_fp16_paged_split_softcap_sm90_cu_59c7631c_33614cute7productE,(_ZN87_INTERNAL_4220636e_51_flash_fwd_hdimdiff_fp16_paged_split_softcap_sm90_cu_59c7631c_33614cuda3std3__45__cpo3endE - _ZN87_INTERNAL_4220636e_51_flash_fwd_hdimdiff_fp16_paged_split_softcap_sm90_cu_59c7631c_33614cute7productE)
_ZN87_INTERNAL_4220636e_51_flash_fwd_hdimdiff_fp16_paged_split_softcap_sm90_cu_59c7631c_33614cute7productE:
	.zero		1
	.type		_ZN87_INTERNAL_4220636e_51_flash_fwd_hdimdiff_fp16_paged_split_softcap_sm90_cu_59c7631c_33614cuda3std3__45__cpo3endE,@object
	.size		_ZN87_INTERNAL_4220636e_51_flash_fwd_hdimdiff_fp16_paged_split_softcap_sm90_cu_59c7631c_33614cuda3std3__45__cpo3endE,(_ZN87_INTERNAL_4220636e_51_flash_fwd_hdimdiff_fp16_paged_split_softcap_sm90_cu_59c7631c_33614cuda3std3__419piecewise_constructE - _ZN87_INTERNAL_4220636e_51_flash_fwd_hdimdiff_fp16_paged_split_softcap_sm90_cu_59c7631c_33614cuda3std3__45__cpo3endE)
_ZN87_INTERNAL_4220636e_51_flash_fwd_hdimdiff_fp16_paged_split_softcap_sm90_cu_59c7631c_33614cuda3std3__45__cpo3endE:
	.zero		1
	.type		_ZN87_INTERNAL_4220636e_51_flash_fwd_hdimdiff_fp16_paged_split_softcap_sm90_cu_59c7631c_33614cuda3std3__419piecewise_constructE,@object
	.size		_ZN87_INTERNAL_4220636e_51_flash_fwd_hdimdiff_fp16_paged_split_softcap_sm90_cu_59c7631c_33614cuda3std3__419piecewise_constructE,(_ZN87_INTERNAL_4220636e_51_flash_fwd_hdimdiff_fp16_paged_split_softcap_sm90_cu_59c7631c_33614cuda3std3__45__cpo4cendE - _ZN87_INTERNAL_4220636e_51_flash_fwd_hdimdiff_fp16_paged_split_softcap_sm90_cu_59c7631c_33614cuda3std3__419piecewise_constructE)
_ZN87_INTERNAL_4220636e_51_flash_fwd_hdimdiff_fp16_paged_split_softcap_sm90_cu_59c7631c_33614cuda3std3__419piecewise_constructE:
	.zero		1
	.type		_ZN87_INTERNAL_4220636e_51_flash_fwd_hdimdiff_fp16_paged_split_softcap_sm90_cu_59c7631c_33614cuda3std3__45__cpo4cendE,@object
	.size		_ZN87_INTERNAL_4220636e_51_flash_fwd_hdimdiff_fp16_paged_split_softcap_sm90_cu_59c7631c_33614cuda3std3__45__cpo4cendE,(_ZN87_INTERNAL_4220636e_51_flash_fwd_hdimdiff_fp16_paged_split_softcap_sm90_cu_59c7631c_33614cuda3std6ranges3__45__cpo4swapE - _ZN87_INTERNAL_4220636e_51_flash_fwd_hdimdiff_fp16_paged_split_softcap_sm90_cu_59c7631c_33614cuda3std3__45__cpo4cendE)
_ZN87_INTERNAL_4220636e_51_flash_fwd_hdimdiff_fp16_paged_split_softcap_sm90_cu_59c7631c_33614cuda3std3__45__cpo4cendE:
	.zero		1
	.type		_ZN87_INTERNAL_4220636e_51_flash_fwd_hdimdiff_fp16_paged_split_softcap_sm90_cu_59c7631c_33614cuda3std6ranges3__45__cpo4swapE,@object
	.size		_ZN87_INTERNAL_4220636e_51_flash_fwd_hdimdiff_fp16_paged_split_softcap_sm90_cu_59c7631c_33614cuda3std6ranges3__45__cpo4swapE,(.L_25 - _ZN87_INTERNAL_4220636e_51_flash_fwd_hdimdiff_fp16_paged_split_softcap_sm90_cu_59c7631c_33614cuda3std6ranges3__45__cpo4swapE)
_ZN87_INTERNAL_4220636e_51_flash_fwd_hdimdiff_fp16_paged_split_softcap_sm90_cu_59c7631c_33614cuda3std6ranges3__45__cpo4swapE:
	.zero		1
.L_25:


//--------------------- .nv.shared._ZN7cutlass13device_kernelIN5flash11enable_sm90INS1_16FlashAttnFwdSm90INS1_25CollectiveMainloopFwdSm90ILi2EN4cute5tupleIJNS5_1CILi1EEES8_S8_EEENS6_IJNS7_ILi128EEENS7_ILi96EEENS7_ILi192EEEEEELi128ENS_6half_tEfNS_4arch4Sm90ELb0ELb0ELb1ELb1ELb1ELb0ELb0ELb1ELb1ELb1ELb1ELb0EEENS1_21CollectiveEpilogueFwdINS6_IJSA_SA_SB_EEES9_SE_SG_Li256ELb1ELb1ELb1ELb0EEENS1_36VarlenDynamicPersistentTileSchedulerILi128ELi96ELi256ELi128ELb1ELb1ELb1ELb0ELb1ELb1EEEEEEEEEvNT_6ParamsE --------------------------
	.section	.nv.shared._ZN7cutlass13device_kernelIN5flash11enable_sm90INS1_16FlashAttnFwdSm90INS1_25CollectiveMainloopFwdSm90ILi2EN4cute5tupleIJNS5_1CILi1EEES8_S8_EEENS6_IJNS7_ILi128EEENS7_ILi96EEENS7_ILi192EEEEEELi128ENS_6half_tEfNS_4arch4Sm90ELb0ELb0ELb1ELb1ELb1ELb0ELb0ELb1ELb1ELb1ELb1ELb0EEENS1_21CollectiveEpilogueFwdINS6_IJSA_SA_SB_EEES9_SE_SG_Li256ELb1ELb1ELb1ELb0EEENS1_36VarlenDynamicPersistentTileSchedulerILi128ELi96ELi256ELi128ELb1ELb1ELb1ELb0ELb1ELb1EEEEEEEEEvNT_6ParamsE,"aw",@nobits
	.sectionflags	@""
	.align	16
	.zero		1024


//--------------------- .nv.shared._ZN7cutlass13device_kernelIN5flash11enable_sm90INS1_16FlashAttnFwdSm90INS1_25CollectiveMainloopFwdSm90ILi2EN4cute5tupleIJNS5_1CILi1EEES8_S8_EEENS6_IJNS7_ILi128EEENS7_ILi96EEENS7_ILi192EEEEEELi128ENS_6half_tEfNS_4arch4Sm90ELb0ELb0ELb1ELb1ELb1ELb1ELb0ELb1ELb1ELb1ELb1ELb0EEENS1_21CollectiveEpilogueFwdINS6_IJSA_SA_SB_EEES9_SE_SG_Li256ELb1ELb1ELb1ELb0EEENS1_36VarlenDynamicPersistentTileSchedulerILi128ELi96ELi256ELi128ELb1ELb1ELb1ELb0ELb1ELb1EEEEEEEEEvNT_6ParamsE --------------------------
	.section	.nv.shared._ZN7cutlass13device_kernelIN5flash11enable_sm90INS1_16FlashAttnFwdSm90INS1_25CollectiveMainloopFwdSm90ILi2EN4cute5tupleIJNS5_1CILi1EEES8_S8_EEENS6_IJNS7_ILi128EEENS7_ILi96EEENS7_ILi192EEEEEELi128ENS_6half_tEfNS_4arch4Sm90ELb0ELb0ELb1ELb1ELb1ELb1ELb0ELb1ELb1ELb1ELb1ELb0EEENS1_21CollectiveEpilogueFwdINS6_IJSA_SA_SB_EEES9_SE_SG_Li256ELb1ELb1ELb1ELb0EEENS1_36VarlenDynamicPersistentTileSchedulerILi128ELi96ELi256ELi128ELb1ELb1ELb1ELb0ELb1ELb1EEEEEEEEEvNT_6ParamsE,"aw",@nobits
	.sectionflags	@""
	.align	16
	.zero		1024


//--------------------- .nv.shared._ZN7cutlass13device_kernelIN5flash11enable_sm90INS1_16FlashAttnFwdSm90INS1_25CollectiveMainloopFwdSm90ILi2EN4cute5tupleIJNS5_1CILi1EEES8_S8_EEENS6_IJNS7_ILi128EEENS7_ILi96EEENS7_ILi192EEEEEELi128ENS_6half_tEfNS_4arch4Sm90ELb0ELb1ELb1ELb0ELb1ELb0ELb0ELb1ELb1ELb1ELb1ELb0EEENS1_21CollectiveEpilogueFwdINS6_IJSA_SA_SB_EEES9_SE_SG_Li256ELb0ELb1ELb1ELb0EEENS1_19SingleTileSchedulerILb0ELb1ELb1ELi128EEEEEEEEEvNT_6ParamsE --------------------------
	.section	.nv.shared._ZN7cutlass13device_kernelIN5flash11enable_sm90INS1_16FlashAttnFwdSm90INS1_25CollectiveMainloopFwdSm90ILi2EN4cute5tupleIJNS5_1CILi1EEES8_S8_EEENS6_IJNS7_ILi128EEENS7_ILi96EEENS7_ILi192EEEEEELi128ENS_6half_tEfNS_4arch4Sm90ELb0ELb1ELb1ELb0ELb1ELb0ELb0ELb1ELb1ELb1ELb1ELb0EEENS1_21CollectiveEpilogueFwdINS6_IJSA_SA_SB_EEES9_SE_SG_Li256ELb0ELb1ELb1ELb0EEENS1_19SingleTileSchedulerILb0ELb1ELb1ELi128EEEEEEEEEvNT_6ParamsE,"aw",@nobits
	.sectionflags	@""
	.align	16
	.zero		1024


//--------------------- .nv.shared._ZN7cutlass13device_kernelIN5flash11enable_sm90INS1_16FlashAttnFwdSm90INS1_25CollectiveMainloopFwdSm90ILi2EN4cute5tupleIJNS5_1CILi1EEES8_S8_EEENS6_IJNS7_ILi128EEENS7_ILi96EEENS7_ILi192EEEEEELi128ENS_6half_tEfNS_4arch4Sm90ELb0ELb1ELb1ELb1ELb1ELb0ELb0ELb1ELb1ELb1ELb1ELb0EEENS1_21CollectiveEpilogueFwdINS6_IJSA_SA_SB_EEES9_SE_SG_Li256ELb1ELb1ELb1ELb0EEENS1_36VarlenDynamicPersistentTileSchedulerILi128ELi96ELi256ELi128ELb1ELb1ELb1ELb1ELb0ELb1EEEEEEEEEvNT_6ParamsE --------------------------
	.section	.nv.shared._ZN7cutlass13device_kernelIN5flash11enable_sm90INS1_16FlashAttnFwdSm90INS1_25CollectiveMainloopFwdSm90ILi2EN4cute5tupleIJNS5_1CILi1EEES8_S8_EEENS6_IJNS7_ILi128EEENS7_ILi96EEENS7_ILi192EEEEEELi128ENS_6half_tEfNS_4arch4Sm90ELb0ELb1ELb1ELb1ELb1ELb0ELb0ELb1ELb1ELb1ELb1ELb0EEENS1_21CollectiveEpilogueFwdINS6_IJSA_SA_SB_EEES9_SE_SG_Li256ELb1ELb1ELb1ELb0EEENS1_36VarlenDynamicPersistentTileSchedulerILi128ELi96ELi256ELi128ELb1ELb1ELb1ELb1ELb0ELb1EEEEEEEEEvNT_6ParamsE,"aw",@nobits
	.sectionflags	@""
	.align	16
	.zero		1024


//--------------------- .nv.shared._ZN7cutlass13device_kernelIN5flash11enable_sm90INS1_16FlashAttnFwdSm90INS1_25CollectiveMainloopFwdSm90ILi2EN4cute5tupleIJNS5_1CILi1EEES8_S8_EEENS6_IJNS7_ILi128EEENS7_ILi96EEENS7_ILi192EEEEEELi128ENS_6half_tEfNS_4arch4Sm90ELb0ELb1ELb1ELb1ELb1ELb1ELb0ELb1ELb1ELb1ELb1ELb0EEENS1_21CollectiveEpilogueFwdINS6_IJSA_SA_SB_EEES9_SE_SG_Li256ELb1ELb1ELb1ELb0EEENS1_36VarlenDynamicPersistentTileSchedulerILi128ELi96ELi256ELi128ELb1ELb1ELb1ELb1ELb0ELb1EEEEEEEEEvNT_6ParamsE --------------------------
	.section	.nv.shared._ZN7cutlass13device_kernelIN5flash11enable_sm90INS1_16FlashAttnFwdSm90INS1_25CollectiveMainloopFwdSm90ILi2EN4cute5tupleIJNS5_1CILi1EEES8_S8_EEENS6_IJNS7_ILi128EEENS7_ILi96EEENS7_ILi192EEEEEELi128ENS_6half_tEfNS_4arch4Sm90ELb0ELb1ELb1ELb1ELb1ELb1ELb0ELb1ELb1ELb1ELb1ELb0EEENS1_21CollectiveEpilogueFwdINS6_IJSA_SA_SB_EEES9_SE_SG_Li256ELb1ELb1ELb1ELb0EEENS1_36VarlenDynamicPersistentTileSchedulerILi128ELi96ELi256ELi128ELb1ELb1ELb1ELb1ELb0ELb1EEEEEEEEEvNT_6ParamsE,"aw",@nobits
	.sectionflags	@""
	.align	16
	.zero		1024


//--------------------- .nv.shared._ZN7cutlass13device_kernelIN5flash11enable_sm90INS1_16FlashAttnFwdSm90INS1_25CollectiveMainloopFwdSm90ILi2EN4cute5tupleIJNS5_1CILi1EEES8_S8_EEENS6_IJNS7_ILi128EEENS7_ILi96EEENS7_ILi192EEEEEELi128ENS_6half_tEfNS_4arch4Sm90ELb1ELb0ELb1ELb0ELb1ELb0ELb0ELb1ELb1ELb1ELb1ELb0EEENS1_21CollectiveEpilogueFwdINS6_IJSA_SA_SB_EEES9_SE_SG_Li256ELb0ELb1ELb1ELb0EEENS1_19SingleTileSchedulerILb0ELb1ELb1ELi128EEEEEEEEEvNT_6ParamsE --------------------------
	.section	.nv.shared._ZN7cutlass13device_kernelIN5flash11enable_sm90INS1_16FlashAttnFwdSm90INS1_25CollectiveMainloopFwdSm90ILi2EN4cute5tupleIJNS5_1CILi1EEES8_S8_EEENS6_IJNS7_ILi128EEENS7_ILi96EEENS7_ILi192EEEEEELi128ENS_6half_tEfNS_4arch4Sm90ELb1ELb0ELb1ELb0ELb1ELb0ELb0ELb1ELb1ELb1ELb1ELb0EEENS1_21CollectiveEpilogueFwdINS6_IJSA_SA_SB_EEES9_SE_SG_Li256ELb0ELb1ELb1ELb0EEENS1_19SingleTileSchedulerILb0ELb1ELb1ELi128EEEEEEEEEvNT_6ParamsE,"aw",@nobits
	.sectionflags	@""
	.align	16
	.zero		1024


//--------------------- .nv.shared._ZN7cutlass13device_kernelIN5flash11enable_sm90INS1_16FlashAttnFwdSm90INS1_25CollectiveMainloopFwdSm90ILi2EN4cute5tupleIJNS5_1CILi1EEES8_S8_EEENS6_IJNS7_ILi128EEENS7_ILi96EEENS7_ILi192EEEEEELi128ENS_6half_tEfNS_4arch4Sm90ELb1ELb0ELb1ELb1ELb1ELb0ELb0ELb1ELb1ELb1ELb1ELb0EEENS1_21CollectiveEpilogueFwdINS6_IJSA_SA_SB_EEES9_SE_SG_Li256ELb1ELb1ELb1ELb0EEENS1_36VarlenDynamicPersistentTileSchedulerILi128ELi96ELi256ELi128ELb1ELb1ELb1ELb1ELb1ELb1EEEEEEEEEvNT_6ParamsE --------------------------
	.section	.nv.shared._ZN7cutlass13device_kernelIN5flash11enable_sm90INS1_16FlashAttnFwdSm90INS1_25CollectiveMainloopFwdSm90ILi2EN4cute5tupleIJNS5_1CILi1EEES8_S8_EEENS6_IJNS7_ILi128EEENS7_ILi96EEENS7_ILi192EEEEEELi128ENS_6half_tEfNS_4arch4Sm90ELb1ELb0ELb1ELb1ELb1ELb0ELb0ELb1ELb1ELb1ELb1ELb0EEENS1_21CollectiveEpilogueFwdINS6_IJSA_SA_SB_EEES9_SE_SG_Li256ELb1ELb1ELb1ELb0EEENS1_36VarlenDynamicPersistentTileSchedulerILi128ELi96ELi256ELi128ELb1ELb1ELb1ELb1ELb1ELb1EEEEEEEEEvNT_6ParamsE,"aw",@nobits
	.sectionflags	@""
	.align	16
	.zero		1024


//--------------------- .nv.shared._ZN7cutlass13device_kernelIN5flash11enable_sm90INS1_16FlashAttnFwdSm90INS1_25CollectiveMainloopFwdSm90ILi2EN4cute5tupleIJNS5_1CILi1EEES8_S8_EEENS6_IJNS7_ILi128EEENS7_ILi96EEENS7_ILi192EEEEEELi128ENS_6half_tEfNS_4arch4Sm90ELb1ELb0ELb1ELb1ELb1ELb1ELb0ELb1ELb1ELb1ELb1ELb0EEENS1_21CollectiveEpilogueFwdINS6_IJSA_SA_SB_EEES9_SE_SG_Li256ELb1ELb1ELb1ELb0EEENS1_36VarlenDynamicPersistentTileSchedulerILi128ELi96ELi256ELi128ELb1ELb1ELb1ELb1ELb1ELb1EEEEEEEEEvNT_6ParamsE --------------------------
	.section	.nv.shared._ZN7cutlass13device_kernelIN5flash11enable_sm90INS1_16FlashAttnFwdSm90INS1_25CollectiveMainloopFwdSm90ILi2EN4cute5tupleIJNS5_1CILi1EEES8_S8_EEENS6_IJNS7_ILi128EEENS7_ILi96EEENS7_ILi192EEEEEELi128ENS_6half_tEfNS_4arch4Sm90ELb1ELb0ELb1ELb1ELb1ELb1ELb0ELb1ELb1ELb1ELb1ELb0EEENS1_21CollectiveEpilogueFwdINS6_IJSA_SA_SB_EEES9_SE_SG_Li256ELb1ELb1ELb1ELb0EEENS1_36VarlenDynamicPersistentTileSchedulerILi128ELi96ELi256ELi128ELb1ELb1ELb1ELb1ELb1ELb1EEEEEEEEEvNT_6ParamsE,"aw",@nobits
	.sectionflags	@""
	.align	16
	.zero		1024


//--------------------- .nv.shared._ZN7cutlass13device_kernelIN5flash11enable_sm90INS1_16FlashAttnFwdSm90INS1_25CollectiveMainloopFwdSm90ILi2EN4cute5tupleIJNS5_1CILi1EEES8_S8_EEENS6_IJNS7_ILi64EEESA_SA_EEELi512ENS_6half_tEfNS_4arch4Sm90ELb0ELb0ELb1ELb0ELb1ELb0ELb0ELb0ELb0ELb1ELb1ELb0EEENS1_21CollectiveEpilogueFwdINS6_IJSA_NS7_ILi512EEESA_EEES9_SC_SE_Li256ELb0ELb1ELb1ELb0EEENS1_19SingleTileSchedulerILb0ELb1ELb1ELi64EEEEEEEEEvNT_6ParamsE --------------------------
	.section	.nv.shared._ZN7cutlass13device_kernelIN5flash11enable_sm90INS1_16FlashAttnFwdSm90INS1_25CollectiveMainloopFwdSm90ILi2EN4cute5tupleIJNS5_1CILi1EEES8_S8_EEENS6_IJNS7_ILi64EEESA_SA_EEELi512ENS_6half_tEfNS_4arch4Sm90ELb0ELb0ELb1ELb0ELb1ELb0ELb0ELb0ELb0ELb1ELb1ELb0EEENS1_21CollectiveEpilogueFwdINS6_IJSA_NS7_ILi512EEESA_EEES9_SC_SE_Li256ELb0ELb1ELb1ELb0EEENS1_19SingleTileSchedulerILb0ELb1ELb1ELi64EEEEEEEEEvNT_6ParamsE,"aw",@nobits
	.sectionflags	@""
	.align	16
	.zero		1024


//--------------------- .nv.shared._ZN7cutlass13device_kernelIN5flash11enable_sm90INS1_16FlashAttnFwdSm90INS1_25CollectiveMainloopFwdSm90ILi2EN4cute5tupleIJNS5_1CILi1EEES8_S8_EEENS6_IJNS7_ILi64EEESA_SA_EEELi512ENS_6half_tEfNS_4arch4Sm90ELb0ELb0ELb1ELb0ELb1ELb0ELb1ELb0ELb0ELb1ELb1ELb0EEENS1_21CollectiveEpilogueFwdINS6_IJSA_NS7_ILi512EEESA_EEES9_SC_SE_Li256ELb0ELb1ELb1ELb0EEENS1_19SingleTileSchedulerILb0ELb1ELb1ELi64EEEEEEEEEvNT_6ParamsE --------------------------
	.section	.nv.shared._ZN7cutlass13device_kernelIN5flash11enable_sm90INS1_16FlashAttnFwdSm90INS1_25CollectiveMainloopFwdSm90ILi2EN4cute5tupleIJNS5_1CILi1EEES8_S8_EEENS6_IJNS7_ILi64EEESA_SA_EEELi512ENS_6half_tEfNS_4arch4Sm90ELb0ELb0ELb1ELb0ELb1ELb0ELb1ELb0ELb0ELb1ELb1ELb0EEENS1_21CollectiveEpilogueFwdINS6_IJSA_NS7_ILi512EEESA_EEES9_SC_SE_Li256ELb0ELb1ELb1ELb0EEENS1_19SingleTileSchedulerILb0ELb1ELb1ELi64EEEEEEEEEvNT_6ParamsE,"aw",@nobits
	.sectionflags	@""
	.align	16
	.zero		1024


//--------------------- .nv.shared._ZN7cutlass13device_kernelIN5flash11enable_sm90INS1_16FlashAttnFwdSm90INS1_25CollectiveMainloopFwdSm90ILi2EN4cute5tupleIJNS5_1CILi1EEES8_S8_EEENS6_IJNS7_ILi64EEESA_SA_EEELi512ENS_6half_tEfNS_4arch4Sm90ELb0ELb0ELb1ELb1ELb1ELb0ELb0ELb0ELb0ELb1ELb1ELb0EEENS1_21CollectiveEpilogueFwdINS6_IJSA_NS7_ILi512EEESA_EEES9_SC_SE_Li256ELb1ELb1ELb1ELb0EEENS1_36VarlenDynamicPersistentTileSchedulerILi64ELi64ELi256ELi128ELb1ELb1ELb1ELb0ELb1ELb1EEEEEEEEEvNT_6ParamsE --------------------------
	.section	.nv.shared._ZN7cutlass13device_kernelIN5flash11enable_sm90INS1_16FlashAttnFwdSm90INS1_25CollectiveMainloopFwdSm90ILi2EN4cute5tupleIJNS5_1CILi1EEES8_S8_EEENS6_IJNS7_ILi64EEESA_SA_EEELi512ENS_6half_tEfNS_4arch4Sm90ELb0ELb0ELb1ELb1ELb1ELb0ELb0ELb0ELb0ELb1ELb1ELb0EEENS1_21CollectiveEpilogueFwdINS6_IJSA_NS7_ILi512EEESA_EEES9_SC_SE_Li256ELb1ELb1ELb1ELb0EEENS1_36VarlenDynamicPersistentTileSchedulerILi64ELi64ELi256ELi128ELb1ELb1ELb1ELb0ELb1ELb1EEEEEEEEEvNT_6ParamsE,"aw",@nobits
	.sectionflags	@""
	.align	16
	.zero		1024


//--------------------- .nv.shared._ZN7cutlass13device_kernelIN5flash11enable_sm90INS1_16FlashAttnFwdSm90INS1_25CollectiveMainloopFwdSm90ILi2EN4cute5tupleIJNS5_1CILi1EEES8_S8_EEENS6_IJNS7_ILi64EEESA_SA_EEELi512ENS_6half_tEfNS_4arch4Sm90ELb0ELb0ELb1ELb1ELb1ELb1ELb0ELb0ELb0ELb1ELb1ELb0EEENS1_21CollectiveEpilogueFwdINS6_IJSA_NS7_ILi512EEESA_EEES9_SC_SE_Li256ELb1ELb1ELb1ELb0EEENS1_36VarlenDynamicPersistentTileSchedulerILi64ELi64ELi256ELi128ELb1ELb1ELb1ELb0ELb1ELb1EEEEEEEEEvNT_6ParamsE --------------------------
	.section	.nv.shared._ZN7cutlass13device_kernelIN5flash11enable_sm90INS1_16FlashAttnFwdSm90INS1_25CollectiveMainloopFwdSm90ILi2EN4cute5tupleIJNS5_1CILi1EEES8_S8_EEENS6_IJNS7_ILi64EEESA_SA_EEELi512ENS_6half_tEfNS_4arch4Sm90ELb0ELb0ELb1ELb1ELb1ELb1ELb0ELb0ELb0ELb1ELb1ELb0EEENS1_21CollectiveEpilogueFwdINS6_IJSA_NS7_ILi512EEESA_EEES9_SC_SE_Li256ELb1ELb1ELb1ELb0EEENS1_36VarlenDynamicPersistentTileSchedulerILi64ELi64ELi256ELi128ELb1ELb1ELb1ELb0ELb1ELb1EEEEEEEEEvNT_6ParamsE,"aw",@nobits
	.sectionflags	@""
	.align	16
	.zero		1024


//--------------------- .nv.shared._ZN7cutlass13device_kernelIN5flash11enable_sm90INS1_16FlashAttnFwdSm90INS1_25CollectiveMainloopFwdSm90ILi2EN4cute5tupleIJNS5_1CILi1EEES8_S8_EEENS6_IJNS7_ILi64EEESA_SA_EEELi512ENS_6half_tEfNS_4arch4Sm90ELb0ELb0ELb1ELb1ELb1ELb0ELb1ELb0ELb0ELb1ELb1ELb0EEENS1_21CollectiveEpilogueFwdINS6_IJSA_NS7_ILi512EEESA_EEES9_SC_SE_Li256ELb1ELb1ELb1ELb0EEENS1_36VarlenDynamicPersistentTileSchedulerILi64ELi64ELi256ELi128ELb1ELb1ELb1ELb0ELb1ELb1EEEEEEEEEvNT_6ParamsE --------------------------
	.section	.nv.shared._ZN7cutlass13device_kernelIN5flash11enable_sm90INS1_16FlashAttnFwdSm90INS1_25CollectiveMainloopFwdSm90ILi2EN4cute5tupleIJNS5_1CILi1EEES8_S8_EEENS6_IJNS7_ILi64EEESA_SA_EEELi512ENS_6half_tEfNS_4arch4Sm90ELb0ELb0ELb1ELb1ELb1ELb0ELb1ELb0ELb0ELb1ELb1ELb0EEENS1_21CollectiveEpilogueFwdINS6_IJSA_NS7_ILi512EEESA_EEES9_SC_SE_Li256ELb1ELb1ELb1ELb0EEENS1_36VarlenDynamicPersistentTileSchedulerILi64ELi64ELi256ELi128ELb1ELb1ELb1ELb0ELb1ELb1EEEEEEEEEvNT_6ParamsE,"aw",@nobits
	.sectionflags	@""
	.align	16
	.zero		1024


//--------------------- .nv.shared._ZN7cutlass13device_kernelIN5flash11enable_sm90INS1_16FlashAttnFwdSm90INS1_25CollectiveMainloopFwdSm90ILi2EN4cute5tupleIJNS5_1CILi1EEES8_S8_EEENS6_IJNS7_ILi64EEESA_SA_EEELi512ENS_6half_tEfNS_4arch4Sm90ELb0ELb0ELb1ELb1ELb1ELb1ELb1ELb0ELb0ELb1ELb1ELb0EEENS1_21CollectiveEpilogueFwdINS6_IJSA_NS7_ILi512EEESA_EEES9_SC_SE_Li256ELb1ELb1ELb1ELb0EEENS1_36VarlenDynamicPersistentTileSchedulerILi64ELi64ELi256ELi128ELb1ELb1ELb1ELb0ELb1ELb1EEEEEEEEEvNT_6ParamsE --------------------------
	.section	.nv.shared._ZN7cutlass13device_kernelIN5flash11enable_sm90INS1_16FlashAttnFwdSm90INS1_25CollectiveMainloopFwdSm90ILi2EN4cute5tupleIJNS5_1CILi1EEES8_S8_EEENS6_IJNS7_ILi64EEESA_SA_EEELi512ENS_6half_tEfNS_4arch4Sm90ELb0ELb0ELb1ELb1ELb1ELb1ELb1ELb0ELb0ELb1ELb1ELb0EEENS1_21CollectiveEpilogueFwdINS6_IJSA_NS7_ILi512EEESA_EEES9_SC_SE_Li256ELb1ELb1ELb1ELb0EEENS1_36VarlenDynamicPersistentTileSchedulerILi64ELi64ELi256ELi128ELb1ELb1ELb1ELb0ELb1ELb1EEEEEEEEEvNT_6ParamsE,"aw",@nobits
	.sectionflags	@""
	.align	16
	.zero		1024


//--------------------- .nv.shared._ZN7cutlass13device_kernelIN5flash11enable_sm90INS1_16FlashAttnFwdSm90INS1_25CollectiveMainloopFwdSm90ILi2EN4cute5tupleIJNS5_1CILi1EEES8_S8_EEENS6_IJNS7_ILi64EEESA_SA_EEELi512ENS_6half_tEfNS_4arch4Sm90ELb0ELb1ELb1ELb0ELb1ELb0ELb0ELb0ELb0ELb1ELb1ELb0EEENS1_21CollectiveEpilogueFwdINS6_IJSA_NS7_ILi512EEESA_EEES9_SC_SE_Li256ELb0ELb1ELb1ELb0EEENS1_19SingleTileSchedulerILb0ELb1ELb1ELi64EEEEEEEEEvNT_6ParamsE --------------------------
	.section	.nv.shared._ZN7cutlass13device_kernelIN5flash11enable_sm90INS1_16FlashAttnFwdSm90INS1_25CollectiveMainloopFwdSm90ILi2EN4cute5tupleIJNS5_1CILi1EEES8_S8_EEENS6_IJNS7_ILi64EEESA_SA_EEELi512ENS_6half_tEfNS_4arch4Sm90ELb0ELb1ELb1ELb0ELb1ELb0ELb0ELb0ELb0ELb1ELb1ELb0EEENS1_21CollectiveEpilogueFwdINS6_IJSA_NS7_ILi512EEESA_EEES9_SC_SE_Li256ELb0ELb1ELb1ELb0EEENS1_19SingleTileSchedulerILb0ELb1ELb1ELi64EEEEEEEEEvNT_6ParamsE,"aw",@nobits
	.sectionflags	@""
	.align	16
	.zero		1024


//--------------------- .nv.shared._ZN7cutlass13device_kernelIN5flash11enable_sm90INS1_16FlashAttnFwdSm90INS1_25CollectiveMainloopFwdSm90ILi2EN4cute5tupleIJNS5_1CILi1EEES8_S8_EEENS6_IJNS7_ILi64EEESA_SA_EEELi512ENS_6half_tEfNS_4arch4Sm90ELb0ELb1ELb1ELb0ELb1ELb0ELb1ELb0ELb0ELb1ELb1ELb0EEENS1_21CollectiveEpilogueFwdINS6_IJSA_NS7_ILi512EEESA_EEES9_SC_SE_Li256ELb0ELb1ELb1ELb0EEENS1_19SingleTileSchedulerILb0ELb1ELb1ELi64EEEEEEEEEvNT_6ParamsE --------------------------
	.section	.nv.shared._ZN7cutlass13device_kernelIN5flash11enable_sm90INS1_16FlashAttnFwdSm90INS1_25CollectiveMainloopFwdSm90ILi2EN4cute5tupleIJNS5_1CILi1EEES8_S8_EEENS6_IJNS7_ILi64EEESA_SA_EEELi512ENS_6half_tEfNS_4arch4Sm90ELb0ELb1ELb1ELb0ELb1ELb0ELb1ELb0ELb0ELb1ELb1ELb0EEENS1_21CollectiveEpilogueFwdINS6_IJSA_NS7_ILi512EEESA_EEES9_SC_SE_Li256ELb0ELb1ELb1ELb0EEENS1_19SingleTileSchedulerILb0ELb1ELb1ELi64EEEEEEEEEvNT_6ParamsE,"aw",@nobits
	.sectionflags	@""
	.align	16
	.zero		1024


//--------------------- .nv.shared._ZN7cutlass13device_kernelIN5flash11enable_sm90INS1_16FlashAttnFwdSm90INS1_25CollectiveMainloopFwdSm90ILi2EN4cute5tupleIJNS5_1CILi1EEES8_S8_EEENS6_IJNS7_ILi64EEESA_SA_EEELi512ENS_6half_tEfNS_4arch4Sm90ELb0ELb1ELb1ELb1ELb1ELb0ELb0ELb0ELb0ELb1ELb1ELb0EEENS1_21CollectiveEpilogueFwdINS6_IJSA_NS7_ILi512EEESA_EEES9_SC_SE_Li256ELb1ELb1ELb1ELb0EEENS1_36VarlenDynamicPersistentTileSchedulerILi64ELi64ELi256ELi128ELb1ELb1ELb1ELb1ELb0ELb1EEEEEEEEEvNT_6ParamsE --------------------------
	.section	.nv.shared._ZN7cutlass13device_kernelIN5flash11enable_sm90INS1_16FlashAttnFwdSm90INS1_25CollectiveMainloopFwdSm90ILi2EN4cute5tupleIJNS5_1CILi1EEES8_S8_EEENS6_IJNS7_ILi64EEESA_SA_EEELi512ENS_6half_tEfNS_4arch4Sm90ELb0ELb1ELb1ELb1ELb1ELb0ELb0ELb0ELb0ELb1ELb1ELb0EEENS1_21CollectiveEpilogueFwdINS6_IJSA_NS7_ILi512EEESA_EEES9_SC_SE_Li256ELb1ELb1ELb1ELb0EEENS1_36VarlenDynamicPersistentTileSchedulerILi64ELi64ELi256ELi128ELb1ELb1ELb1ELb1ELb0ELb1EEEEEEEEEvNT_6ParamsE,"aw",@nobits
	.sectionflags	@""
	.align	16
	.zero		1024


//--------------------- .nv.shared._ZN7cutlass13device_kernelIN5flash11enable_sm90INS1_16FlashAttnFwdSm90INS1_25CollectiveMainloopFwdSm90ILi2EN4cute5tupleIJNS5_1CILi1EEES8_S8_EEENS6_IJNS7_ILi64EEESA_SA_EEELi512ENS_6half_tEfNS_4arch4Sm90ELb0ELb1ELb1ELb1ELb1ELb1ELb0ELb0ELb0ELb1ELb1ELb0EEENS1_21CollectiveEpilogueFwdINS6_IJSA_NS7_ILi512EEESA_EEES9_SC_SE_Li256ELb1ELb1ELb1ELb0EEENS1_36VarlenDynamicPersistentTileSchedulerILi64ELi64ELi256ELi128ELb1ELb1ELb1ELb1ELb0ELb1EEEEEEEEEvNT_6ParamsE --------------------------
	.section	.nv.shared._ZN7cutlass13device_kernelIN5flash11enable_sm90INS1_16FlashAttnFwdSm90INS1_25CollectiveMainloopFwdSm90ILi2EN4cute5tupleIJNS5_1CILi1EEES8_S8_EEENS6_IJNS7_ILi64EEESA_SA_EEELi512ENS_6half_tEfNS_4arch4Sm90ELb0ELb1ELb1ELb1ELb1ELb1ELb0ELb0ELb0ELb1ELb1ELb0EEENS1_21CollectiveEpilogueFwdINS6_IJSA_NS7_ILi512EEESA_EEES9_SC_SE_Li256ELb1ELb1ELb1ELb0EEENS1_36VarlenDynamicPersistentTileSchedulerILi64ELi64ELi256ELi128ELb1ELb1ELb1ELb1ELb0ELb1EEEEEEEEEvNT_6ParamsE,"aw",@nobits
	.sectionflags	@""
	.align	16
	.zero		1024


//--------------------- .nv.shared._ZN7cutlass13device_kernelIN5flash11enable_sm90INS1_16FlashAttnFwdSm90INS1_25CollectiveMainloopFwdSm90ILi2EN4cute5tupleIJNS5_1CILi1EEES8_S8_EEENS6_IJNS7_ILi64EEESA_SA_EEELi512ENS_6half_tEfNS_4arch4Sm90ELb0ELb1ELb1ELb1ELb1ELb0ELb1ELb0ELb0ELb1ELb1ELb0EEENS1_21CollectiveEpilogueFwdINS6_IJSA_NS7_ILi512EEESA_EEES9_SC_SE_Li256ELb1ELb1ELb1ELb0EEENS1_36VarlenDynamicPersistentTileSchedulerILi64ELi64ELi256ELi128ELb1ELb1ELb1ELb1ELb0ELb1EEEEEEEEEvNT_6ParamsE --------------------------
	.section	.nv.shared._ZN7cutlass13device_kernelIN5flash11enable_sm90INS1_16FlashAttnFwdSm90INS1_25CollectiveMainloopFwdSm90ILi2EN4cute5tupleIJNS5_1CILi1EEES8_S8_EEENS6_IJNS7_ILi64EEESA_SA_EEELi512ENS_6half_tEfNS_4arch4Sm90ELb0ELb1ELb1ELb1ELb1ELb0ELb1ELb0ELb0ELb1ELb1ELb0EEENS1_21CollectiveEpilogueFwdINS6_IJSA_NS7_ILi512EEESA_EEES9_SC_SE_Li256ELb1ELb1ELb1ELb0EEENS1_36VarlenDynamicPersistentTileSchedulerILi64ELi64ELi256ELi128ELb1ELb1ELb1ELb1ELb0ELb1EEEEEEEEEvNT_6ParamsE,"aw",@nobits
	.sectionflags	@""
	.align	16
	.zero		1024


//--------------------- .nv.shared._ZN7cutlass13device_kernelIN5flash11enable_sm90INS1_16FlashAttnFwdSm90INS1_25CollectiveMainloopFwdSm90ILi2EN4cute5tupleIJNS5_1CILi1EEES8_S8_EEENS6_IJNS7_ILi64EEESA_SA_EEELi512ENS_6half_tEfNS_4arch4Sm90ELb0ELb1ELb1ELb1ELb1ELb1ELb1ELb0ELb0ELb1ELb1ELb0EEENS1_21CollectiveEpilogueFwdINS6_IJSA_NS7_ILi512EEESA_EEES9_SC_SE_Li256ELb1ELb1ELb1ELb0EEENS1_36VarlenDynamicPersistentTileSchedulerILi64ELi64ELi256ELi128ELb1ELb1ELb1ELb1ELb0ELb1EEEEEEEEEvNT_6ParamsE --------------------------
	.section	.nv.shared._ZN7cutlass13device_kernelIN5flash11enable_sm90INS1_16FlashAttnFwdSm90INS1_25CollectiveMainloopFwdSm90ILi2EN4cute5tupleIJNS5_1CILi1EEES8_S8_EEENS6_IJNS7_ILi64EEESA_SA_EEELi512ENS_6half_tEfNS_4arch4Sm90ELb0ELb1ELb1ELb1ELb1ELb1ELb1ELb0ELb0ELb1ELb1ELb0EEENS1_21CollectiveEpilogueFwdINS6_IJSA_NS7_ILi512EEESA_EEES9_SC_SE_Li256ELb1ELb1ELb1ELb0EEENS1_36VarlenDynamicPersistentTileSchedulerILi64ELi64ELi256ELi128ELb1ELb1ELb1ELb1ELb0ELb1EEEEEEEEEvNT_6ParamsE,"aw",@nobits
	.sectionflags	@""
	.align	16
	.zero		1024


//--------------------- .nv.shared._ZN7cutlass13device_kernelIN5flash11enable_sm90INS1_16FlashAttnFwdSm90INS1_25CollectiveMainloopFwdSm90ILi2EN4cute5tupleIJNS5_1CILi1EEES8_S8_EEENS6_IJNS7_ILi64EEESA_SA_EEELi512ENS_6half_tEfNS_4arch4Sm90ELb1ELb0ELb1ELb0ELb1ELb0ELb0ELb0ELb0ELb1ELb1ELb0EEENS1_21CollectiveEpilogueFwdINS6_IJSA_NS7_ILi512EEESA_EEES9_SC_SE_Li256ELb0ELb1ELb1ELb0EEENS1_19SingleTileSchedulerILb0ELb1ELb1ELi64EEEEEEEEEvNT_6ParamsE --------------------------
	.section	.nv.shared._ZN7cutlass13device_kernelIN5flash11enable_sm90INS1_16FlashAttnFwdSm90INS1_25CollectiveMainloopFwdSm90ILi2EN4cute5tupleIJNS5_1CILi1EEES8_S8_EEENS6_IJNS7_ILi64EEESA_SA_EEELi512ENS_6half_tEfNS_4arch4Sm90ELb1ELb0ELb1ELb0ELb1ELb0ELb0ELb0ELb0ELb1ELb1ELb0EEENS1_21CollectiveEpilogueFwdINS6_IJSA_NS7_ILi512EEESA_EEES9_SC_SE_Li256ELb0ELb1ELb1ELb0EEENS1_19SingleTileSchedulerILb0ELb1ELb1ELi64EEEEEEEEEvNT_6ParamsE,"aw",@nobits
	.sectionflags	@""
	.align	16
	.zero		1024


//--------------------- .nv.shared._ZN7cutlass13device_kernelIN5flash11enable_sm90INS1_16FlashAttnFwdSm90INS1_25CollectiveMainloopFwdSm90ILi2EN4cute5tupleIJNS5_1CILi1EEES8_S8_EEENS6_IJNS7_ILi64EEESA_SA_EEELi512ENS_6half_tEfNS_4arch4Sm90ELb1ELb0ELb1ELb0ELb1ELb0ELb1ELb0ELb0ELb1ELb1ELb0EEENS1_21CollectiveEpilogueFwdINS6_IJSA_NS7_ILi512EEESA_EEES9_SC_SE_Li256ELb0ELb1ELb1ELb0EEENS1_19SingleTileSchedulerILb0ELb1ELb1ELi64EEEEEEEEEvNT_6ParamsE --------------------------
	.section	.nv.shared._ZN7cutlass13device_kernelIN5flash11enable_sm90INS1_16FlashAttnFwdSm90INS1_25CollectiveMainloopFwdSm90ILi2EN4cute5tupleIJNS5_1CILi1EEES8_S8_EEENS6_IJNS7_ILi64EEESA_SA_EEELi512ENS_6half_tEfNS_4arch4Sm90ELb1ELb0ELb1ELb0ELb1ELb0ELb1ELb0ELb0ELb1ELb1ELb0EEENS1_21CollectiveEpilogueFwdINS6_IJSA_NS7_ILi512EEESA_EEES9_SC_SE_Li256ELb0ELb1ELb1ELb0EEENS1_19SingleTileSchedulerILb0ELb1ELb1ELi64EEEEEEEEEvNT_6ParamsE,"aw",@nobits
	.sectionflags	@""
	.align	16
	.zero		1024


//--------------------- .nv.shared._ZN7cutlass13device_kernelIN5flash11enable_sm90INS1_16FlashAttnFwdSm90INS1_25CollectiveMainloopFwdSm90ILi2EN4cute5tupleIJNS5_1CILi1EEES8_S8_EEENS6_IJNS7_ILi64EEESA_SA_EEELi512ENS_6half_tEfNS_4arch4Sm90ELb1ELb0ELb1ELb1ELb1ELb0ELb0ELb0ELb0ELb1ELb1ELb0EEENS1_21CollectiveEpilogueFwdINS6_IJSA_NS7_ILi512EEESA_EEES9_SC_SE_Li256ELb1ELb1ELb1ELb0EEENS1_36VarlenDynamicPersistentTileSchedulerILi64ELi64ELi256ELi128ELb1ELb1ELb1ELb1ELb1ELb1EEEEEEEEEvNT_6ParamsE --------------------------
	.section	.nv.shared._ZN7cutlass13device_kernelIN5flash11enable_sm90INS1_16FlashAttnFwdSm90INS1_25CollectiveMainloopFwdSm90ILi2EN4cute5tupleIJNS5_1CILi1EEES8_S8_EEENS6_IJNS7_ILi64EEESA_SA_EEELi512ENS_6half_tEfNS_4arch4Sm90ELb1ELb0ELb1ELb1ELb1ELb0ELb0ELb0ELb0ELb1ELb1ELb0EEENS1_21CollectiveEpilogueFwdINS6_IJSA_NS7_ILi512EEESA_EEES9_SC_SE_Li256ELb1ELb1ELb1ELb0EEENS1_36VarlenDynamicPersistentTileSchedulerILi64ELi64ELi256ELi128ELb1ELb1ELb1ELb1ELb1ELb1EEEEEEEEEvNT_6ParamsE,"aw",@nobits
	.sectionflags	@""
	.align	16
	.zero		1024


//--------------------- .nv.shared._ZN7cutlass13device_kernelIN5flash11enable_sm90INS1_16FlashAttnFwdSm90INS1_25CollectiveMainloopFwdSm90ILi2EN4cute5tupleIJNS5_1CILi1EEES8_S8_EEENS6_IJNS7_ILi64EEESA_SA_EEELi512ENS_6half_tEfNS_4arch4Sm90ELb1ELb0ELb1ELb1ELb1ELb1ELb0ELb0ELb0ELb1ELb1ELb0EEENS1_21CollectiveEpilogueFwdINS6_IJSA_NS7_ILi512EEESA_EEES9_SC_SE_Li256ELb1ELb1ELb1ELb0EEENS1_36VarlenDynamicPersistentTileSchedulerILi64ELi64ELi256ELi128ELb1ELb1ELb1ELb1ELb1ELb1EEEEEEEEEvNT_6ParamsE --------------------------
	.section	.nv.shared._ZN7cutlass13device_kernelIN5flash11enable_sm90INS1_16FlashAttnFwdSm90INS1_25CollectiveMainloopFwdSm90ILi2EN4cute5tupleIJNS5_1CILi1EEES8_S8_EEENS6_IJNS7_ILi64EEESA_SA_EEELi512ENS_6half_tEfNS_4arch4Sm90ELb1ELb0ELb1ELb1ELb1ELb1ELb0ELb0ELb0ELb1ELb1ELb0EEENS1_21CollectiveEpilogueFwdINS6_IJSA_NS7_ILi512EEESA_EEES9_SC_SE_Li256ELb1ELb1ELb1ELb0EEENS1_36VarlenDynamicPersistentTileSchedulerILi64ELi64ELi256ELi128ELb1ELb1ELb1ELb1ELb1ELb1EEEEEEEEEvNT_6ParamsE,"aw",@nobits
	.sectionflags	@""
	.align	16
	.zero		1024


//--------------------- .nv.shared._ZN7cutlass13device_kernelIN5flash11enable_sm90INS1_16FlashAttnFwdSm90INS1_25CollectiveMainloopFwdSm90ILi2EN4cute5tupleIJNS5_1CILi1EEES8_S8_EEENS6_IJNS7_ILi64EEESA_SA_EEELi512ENS_6half_tEfNS_4arch4Sm90ELb1ELb0ELb1ELb1ELb1ELb0ELb1ELb0ELb0ELb1ELb1ELb0EEENS1_21CollectiveEpilogueFwdINS6_IJSA_NS7_ILi512EEESA_EEES9_SC_SE_Li256ELb1ELb1ELb1ELb0EEENS1_36VarlenDynamicPersistentTileSchedulerILi64ELi64ELi256ELi128ELb1ELb1ELb1ELb1ELb1ELb1EEEEEEEEEvNT_6ParamsE --------------------------
	.section	.nv.shared._ZN7cutlass13device_kernelIN5flash11enable_sm90INS1_16FlashAttnFwdSm90INS1_25CollectiveMainloopFwdSm90ILi2EN4cute5tupleIJNS5_1CILi1EEES8_S8_EEENS6_IJNS7_ILi64EEESA_SA_EEELi512ENS_6half_tEfNS_4arch4Sm90ELb1ELb0ELb1ELb1ELb1ELb0ELb1ELb0ELb0ELb1ELb1ELb0EEENS1_21CollectiveEpilogueFwdINS6_IJSA_NS7_ILi512EEESA_EEES9_SC_SE_Li256ELb1ELb1ELb1ELb0EEENS1_36VarlenDynamicPersistentTileSchedulerILi64ELi64ELi256ELi128ELb1ELb1ELb1ELb1ELb1ELb1EEEEEEEEEvNT_6ParamsE,"aw",@nobits
	.sectionflags	@""
	.align	16
	.zero		1024


//--------------------- .nv.shared._ZN7cutlass13device_kernelIN5flash11enable_sm90INS1_16FlashAttnFwdSm90INS1_25CollectiveMainloopFwdSm90ILi2EN4cute5tupleIJNS5_1CILi1EEES8_S8_EEENS6_IJNS7_ILi64EEESA_SA_EEELi512ENS_6half_tEfNS_4arch4Sm90ELb1ELb0ELb1ELb1ELb1ELb1ELb1ELb0ELb0ELb1ELb1ELb0EEENS1_21CollectiveEpilogueFwdINS6_IJSA_NS7_ILi512EEESA_EEES9_SC_SE_Li256ELb1ELb1ELb1ELb0EEENS1_36VarlenDynamicPersistentTileSchedulerILi64ELi64ELi256ELi128ELb1ELb1ELb1ELb1ELb1ELb1EEEEEEEEEvNT_6ParamsE --------------------------
	.section	.nv.shared._ZN7cutlass13device_kernelIN5flash11enable_sm90INS1_16FlashAttnFwdSm90INS1_25CollectiveMainloopFwdSm90ILi2EN4cute5tupleIJNS5_1CILi1EEES8_S8_EEENS6_IJNS7_ILi64EEESA_SA_EEELi512ENS_6half_tEfNS_4arch4Sm90ELb1ELb0ELb1ELb1ELb1ELb1ELb1ELb0ELb0ELb1ELb1ELb0EEENS1_21CollectiveEpilogueFwdINS6_IJSA_NS7_ILi512EEESA_EEES9_SC_SE_Li256ELb1ELb1ELb1ELb0EEENS1_36VarlenDynamicPersistentTileSchedulerILi64ELi64ELi256ELi128ELb1ELb1ELb1ELb1ELb1ELb1EEEEEEEEEvNT_6ParamsE,"aw",@nobits
	.sectionflags	@""
	.align	16
	.zero		1024


//--------------------- .nv.shared._ZN7cutlass13device_kernelIN5flash11enable_sm90INS1_16FlashAttnFwdSm90INS1_25CollectiveMainloopFwdSm90ILi2EN4cute5tupleIJNS5_1CILi1EEES8_S8_EEENS6_IJNS7_ILi128EEENS7_ILi96EEENS7_ILi64EEEEEELi256ENS_6half_tEfNS_4arch4Sm90ELb0ELb0ELb1ELb0ELb1ELb0ELb0ELb1ELb0ELb1ELb1ELb0EEENS1_21CollectiveEpilogueFwdINS6_IJSA_NS7_ILi256EEESB_EEES9_SE_SG_Li256ELb0ELb1ELb1ELb0EEENS1_19SingleTileSchedulerILb0ELb1ELb1ELi128EEEEEEEEEvNT_6ParamsE --------------------------
	.section	.nv.shared._ZN7cutlass13device_kernelIN5flash11enable_sm90INS1_16FlashAttnFwdSm90INS1_25CollectiveMainloopFwdSm90ILi2EN4cute5tupleIJNS5_1CILi1EEES8_S8_EEENS6_IJNS7_ILi128EEENS7_ILi96EEENS7_ILi64EEEEEELi256ENS_6half_tEfNS_4arch4Sm90ELb0ELb0ELb1ELb0ELb1ELb0ELb0ELb1ELb0ELb1ELb1ELb0EEENS1_21CollectiveEpilogueFwdINS6_IJSA_NS7_ILi256EEESB_EEES9_SE_SG_Li256ELb0ELb1ELb1ELb0EEENS1_19SingleTileSchedulerILb0ELb1ELb1ELi128EEEEEEEEEvNT_6ParamsE,"aw",@nobits
	.sectionflags	@""
	.align	16
	.zero		1024


//--------------------- .nv.shared._ZN7cutlass13device_kernelIN5flash11enable_sm90INS1_16FlashAttnFwdSm90INS1_25CollectiveMainloopFwdSm90ILi2EN4cute5tupleIJNS5_1CILi1EEES8_S8_EEENS6_IJNS7_ILi128EEENS7_ILi96EEENS7_ILi64EEEEEELi256ENS_6half_tEfNS_4arch4Sm90ELb0ELb0ELb1ELb0ELb1ELb0ELb1ELb1ELb0ELb1ELb1ELb0EEENS1_21CollectiveEpilogueFwdINS6_IJSA_NS7_ILi256EEESB_EEES9_SE_SG_Li256ELb0ELb1ELb1ELb0EEENS1_19SingleTileSchedulerILb0ELb1ELb1ELi128EEEEEEEEEvNT_6ParamsE --------------------------
	.section	.nv.shared._ZN7cutlass13device_kernelIN5flash11enable_sm90INS1_16FlashAttnFwdSm90INS1_25CollectiveMainloopFwdSm90ILi2EN4cute5tupleIJNS5_1CILi1EEES8_S8_EEENS6_IJNS7_ILi128EEENS7_ILi96EEENS7_ILi64EEEEEELi256ENS_6half_tEfNS_4arch4Sm90ELb0ELb0ELb1ELb0ELb1ELb0ELb1ELb1ELb0ELb1ELb1ELb0EEENS1_21CollectiveEpilogueFwdINS6_IJSA_NS7_ILi256EEESB_EEES9_SE_SG_Li256ELb0ELb1ELb1ELb0EEENS1_19SingleTileSchedulerILb0ELb1ELb1ELi128EEEEEEEEEvNT_6ParamsE,"aw",@nobits
	.sectionflags	@""
	.align	16
	.zero		1024


//--------------------- .nv.shared._ZN7cutlass13device_kernelIN5flash11enable_sm90INS1_16FlashAttnFwdSm90INS1_25CollectiveMainloopFwdSm90ILi2EN4cute5tupleIJNS5_1CILi1EEES8_S8_EEENS6_IJNS7_ILi128EEENS7_ILi96EEENS7_ILi64EEEEEELi256ENS_6half_tEfNS_4arch4Sm90ELb0ELb0ELb1ELb1ELb1ELb0ELb0ELb1ELb0ELb1ELb1ELb0EEENS1_21CollectiveEpilogueFwdINS6_IJSA_NS7_ILi256EEESB_EEES9_SE_SG_Li256ELb1ELb1ELb1ELb0EEENS1_36VarlenDynamicPersistentTileSchedulerILi128ELi96ELi256ELi128ELb1ELb1ELb1ELb0ELb1ELb1EEEEEEEEEvNT_6ParamsE --------------------------
	.section	.nv.shared._ZN7cutlass13device_kernelIN5flash11enable_sm90INS1_16FlashAttnFwdSm90INS1_25CollectiveMainloopFwdSm90ILi2EN4cute5tupleIJNS5_1CILi1EEES8_S8_EEENS6_IJNS7_ILi128EEENS7_ILi96EEENS7_ILi64EEEEEELi256ENS_6half_tEfNS_4arch4Sm90ELb0ELb0ELb1ELb1ELb1ELb0ELb0ELb1ELb0ELb1ELb1ELb0EEENS1_21CollectiveEpilogueFwdINS6_IJSA_NS7_ILi256EEESB_EEES9_SE_SG_Li256ELb1ELb1ELb1ELb0EEENS1_36VarlenDynamicPersistentTileSchedulerILi128ELi96ELi256ELi128ELb1ELb1ELb1ELb0ELb1ELb1EEEEEEEEEvNT_6ParamsE,"aw",@nobits
	.sectionflags	@""
	.align	16
	.zero		1024


//--------------------- .nv.shared._ZN7cutlass13device_kernelIN5flash11enable_sm90INS1_16FlashAttnFwdSm90INS1_25CollectiveMainloopFwdSm90ILi2EN4cute5tupleIJNS5_1CILi1EEES8_S8_EEENS6_IJNS7_ILi128EEENS7_ILi96EEENS7_ILi64EEEEEELi256ENS_6half_tEfNS_4arch4Sm90ELb0ELb0ELb1ELb1ELb1ELb1ELb0ELb1ELb0ELb1ELb1ELb0EEENS1_21CollectiveEpilogueFwdINS6_IJSA_NS7_ILi256EEESB_EEES9_SE_SG_Li256ELb1ELb1ELb1ELb0EEENS1_36VarlenDynamicPersistentTileSchedulerILi128ELi96ELi256ELi128ELb1ELb1ELb1ELb0ELb1ELb1EEEEEEEEEvNT_6ParamsE --------------------------
	.section	.nv.shared._ZN7cutlass13device_kernelIN5flash11enable_sm90INS1_16FlashAttnFwdSm90INS1_25CollectiveMainloopFwdSm90ILi2EN4cute5tupleIJNS5_1CILi1EEES8_S8_EEENS6_IJNS7_ILi128EEENS7_ILi96EEENS7_ILi64EEEEEELi256ENS_6half_tEfNS_4arch4Sm90ELb0ELb0ELb1ELb1ELb1ELb1ELb0ELb1ELb0ELb1ELb1ELb0EEENS1_21CollectiveEpilogueFwdINS6_IJSA_NS7_ILi256EEESB_EEES9_SE_SG_Li256ELb1ELb1ELb1ELb0EEENS1_36VarlenDynamicPersistentTileSchedulerILi128ELi96ELi256ELi128ELb1ELb1ELb1ELb0ELb1ELb1EEEEEEEEEvNT_6ParamsE,"aw",@nobits
	.sectionflags	@""
	.align	16
	.zero		1024


//--------------------- .nv.shared._ZN7cutlass13device_kernelIN5flash11enable_sm90INS1_16FlashAttnFwdSm90INS1_25CollectiveMainloopFwdSm90ILi2EN4cute5tupleIJNS5_1CILi1EEES8_S8_EEENS6_IJNS7_ILi128EEENS7_ILi96EEENS7_ILi64EEEEEELi256ENS_6half_tEfNS_4arch4Sm90ELb0ELb0ELb1ELb1ELb1ELb0ELb1ELb1ELb0ELb1ELb1ELb0EEENS1_21CollectiveEpilogueFwdINS6_IJSA_NS7_ILi256EEESB_EEES9_SE_SG_Li256ELb1ELb1ELb1ELb0EEENS1_36VarlenDynamicPersistentTileSchedulerILi128ELi96ELi256ELi128ELb1ELb1ELb1ELb0ELb1ELb1EEEEEEEEEvNT_6ParamsE --------------------------
	.section	.nv.shared._ZN7cutlass13device_kernelIN5flash11enable_sm90INS1_16FlashAttnFwdSm90INS1_25CollectiveMainloopFwdSm90ILi2EN4cute5tupleIJNS5_1CILi1EEES8_S8_EEENS6_IJNS7_ILi128EEENS7_ILi96EEENS7_ILi64EEEEEELi256ENS_6half_tEfNS_4arch4Sm90ELb0ELb0ELb1ELb1ELb1ELb0ELb1ELb1ELb0ELb1ELb1ELb0EEENS1_21CollectiveEpilogueFwdINS6_IJSA_NS7_ILi256EEESB_EEES9_SE_SG_Li256ELb1ELb1ELb1ELb0EEENS1_36VarlenDynamicPersistentTileSchedulerILi128ELi96ELi256ELi128ELb1ELb1ELb1ELb0ELb1ELb1EEEEEEEEEvNT_6ParamsE,"aw",@nobits
	.sectionflags	@""
	.align	16
	.zero		1024


//--------------------- .nv.shared._ZN7cutlass13device_kernelIN5flash11enable_sm90INS1_16FlashAttnFwdSm90INS1_25CollectiveMainloopFwdSm90ILi2EN4cute5tupleIJNS5_1CILi1EEES8_S8_EEENS6_IJNS7_ILi128EEENS7_ILi96EEENS7_ILi64EEEEEELi256ENS_6half_tEfNS_4arch4Sm90ELb0ELb0ELb1ELb1ELb1ELb1ELb1ELb1ELb0ELb1ELb1ELb0EEENS1_21CollectiveEpilogueFwdINS6_IJSA_NS7_ILi256EEESB_EEES9_SE_SG_Li256ELb1ELb1ELb1ELb0EEENS1_36VarlenDynamicPersistentTileSchedulerILi128ELi96ELi256ELi128ELb1ELb1ELb1ELb0ELb1ELb1EEEEEEEEEvNT_6ParamsE --------------------------
	.section	.nv.shared._ZN7cutlass13device_kernelIN5flash11enable_sm90INS1_16FlashAttnFwdSm90INS1_25CollectiveMainloopFwdSm90ILi2EN4cute5tupleIJNS5_1CILi1EEES8_S8_EEENS6_IJNS7_ILi128EEENS7_ILi96EEENS7_ILi64EEEEEELi256ENS_6half_tEfNS_4arch4Sm90ELb0ELb0ELb1ELb1ELb1ELb1ELb1ELb1ELb0ELb1ELb1ELb0EEENS1_21CollectiveEpilogueFwdINS6_IJSA_NS7_ILi256EEESB_EEES9_SE_SG_Li256ELb1ELb1ELb1ELb0EEENS1_36VarlenDynamicPersistentTileSchedulerILi128ELi96ELi256ELi128ELb1ELb1ELb1ELb0ELb1ELb1EEEEEEEEEvNT_6ParamsE,"aw",@nobits
	.sectionflags	@""
	.align	16
	.zero		1024


//--------------------- .nv.shared._ZN7cutlass13device_kernelIN5flash11enable_sm90INS1_16FlashAttnFwdSm90INS1_25CollectiveMainloopFwdSm90ILi2EN4cute5tupleIJNS5_1CILi1EEES8_S8_EEENS6_IJNS7_ILi128EEENS7_ILi96EEENS7_ILi64EEEEEELi256ENS_6half_tEfNS_4arch4Sm90ELb0ELb1ELb1ELb0ELb1ELb0ELb0ELb1ELb0ELb1ELb1ELb0EEENS1_21CollectiveEpilogueFwdINS6_IJSA_NS7_ILi256EEESB_EEES9_SE_SG_Li256ELb0ELb1ELb1ELb0EEENS1_19SingleTileSchedulerILb0ELb1ELb1ELi128EEEEEEEEEvNT_6ParamsE --------------------------
	.section	.nv.shared._ZN7cutlass13device_kernelIN5flash11enable_sm90INS1_16FlashAttnFwdSm90INS1_25CollectiveMainloopFwdSm90ILi2EN4cute5tupleIJNS5_1CILi1EEES8_S8_EEENS6_IJNS7_ILi128EEENS7_ILi96EEENS7_ILi64EEEEEELi256ENS_6half_tEfNS_4arch4Sm90ELb0ELb1ELb1ELb0ELb1ELb0ELb0ELb1ELb0ELb1ELb1ELb0EEENS1_21CollectiveEpilogueFwdINS6_IJSA_NS7_ILi256EEESB_EEES9_SE_SG_Li256ELb0ELb1ELb1ELb0EEENS1_19SingleTileSchedulerILb0ELb1ELb1ELi128EEEEEEEEEvNT_6ParamsE,"aw",@nobits
	.sectionflags	@""
	.align	16
	.zero		1024


//--------------------- .nv.shared._ZN7cutlass13device_kernelIN5flash11enable_sm90INS1_16FlashAttnFwdSm90INS1_25CollectiveMainloopFwdSm90ILi2EN4cute5tupleIJNS5_1CILi1EEES8_S8_EEENS6_IJNS7_ILi128EEENS7_ILi96EEENS7_ILi64EEEEEELi256ENS_6half_tEfNS_4arch4Sm90ELb0ELb1ELb1ELb0ELb1ELb0ELb1ELb1ELb0ELb1ELb1ELb0EEENS1_21CollectiveEpilogueFwdINS6_IJSA_NS7_ILi256EEESB_EEES9_SE_SG_Li256ELb0ELb1ELb1ELb0EEENS1_19SingleTileSchedulerILb0ELb1ELb1ELi128EEEEEEEEEvNT_6ParamsE --------------------------
	.section	.nv.shared._ZN7cutlass13device_kernelIN5flash11enable_sm90INS1_16FlashAttnFwdSm90INS1_25CollectiveMainloopFwdSm90ILi2EN4cute5tupleIJNS5_1CILi1EEES8_S8_EEENS6_IJNS7_ILi128EEENS7_ILi96EEENS7_ILi64EEEEEELi256ENS_6half_tEfNS_4arch4Sm90ELb0ELb1ELb1ELb0ELb1ELb0ELb1ELb1ELb0ELb1ELb1ELb0EEENS1_21CollectiveEpilogueFwdINS6_IJSA_NS7_ILi256EEESB_EEES9_SE_SG_Li256ELb0ELb1ELb1ELb0EEENS1_19SingleTileSchedulerILb0ELb1ELb1ELi128EEEEEEEEEvNT_6ParamsE,"aw",@nobits
	.sectionflags	@""
	.align	16
	.zero		1024


//--------------------- .nv.shared._ZN7cutlass13device_kernelIN5flash11enable_sm90INS1_16FlashAttnFwdSm90INS1_25CollectiveMainloopFwdSm90ILi2EN4cute5tupleIJNS5_1CILi1EEES8_S8_EEENS6_IJNS7_ILi128EEENS7_ILi96EEENS7_ILi64EEEEEELi256ENS_6half_tEfNS_4arch4Sm90ELb0ELb1ELb1ELb1ELb1ELb0ELb0ELb1ELb0ELb1ELb1ELb0EEENS1_21CollectiveEpilogueFwdINS6_IJSA_NS7_ILi256EEESB_EEES9_SE_SG_Li256ELb1ELb1ELb1ELb0EEENS1_36VarlenDynamicPersistentTileSchedulerILi128ELi96ELi256ELi128ELb1ELb1ELb1ELb1ELb0ELb1EEEEEEEEEvNT_6ParamsE --------------------------
	.section	.nv.shared._ZN7cutlass13device_kernelIN5flash11enable_sm90INS1_16FlashAttnFwdSm90INS1_25CollectiveMainloopFwdSm90ILi2EN4cute5tupleIJNS5_1CILi1EEES8_S8_EEENS6_IJNS7_ILi128EEENS7_ILi96EEENS7_ILi64EEEEEELi256ENS_6half_tEfNS_4arch4Sm90ELb0ELb1ELb1ELb1ELb1ELb0ELb0ELb1ELb0ELb1ELb1ELb0EEENS1_21CollectiveEpilogueFwdINS6_IJSA_NS7_ILi256EEESB_EEES9_SE_SG_Li256ELb1ELb1ELb1ELb0EEENS1_36VarlenDynamicPersistentTileSchedulerILi128ELi96ELi256ELi128ELb1ELb1ELb1ELb1ELb0ELb1EEEEEEEEEvNT_6ParamsE,"aw",@nobits
	.sectionflags	@""
	.align	16
	.zero		1024


//--------------------- .nv.shared._ZN7cutlass13device_kernelIN5flash11enable_sm90INS1_16FlashAttnFwdSm90INS1_25CollectiveMainloopFwdSm90ILi2EN4cute5tupleIJNS5_1CILi1EEES8_S8_EEENS6_IJNS7_ILi128EEENS7_ILi96EEENS7_ILi64EEEEEELi256ENS_6half_tEfNS_4arch4Sm90ELb0ELb1ELb1ELb1ELb1ELb1ELb0ELb1ELb0ELb1ELb1ELb0EEENS1_21CollectiveEpilogueFwdINS6_IJSA_NS7_ILi256EEESB_EEES9_SE_SG_Li256ELb1ELb1ELb1ELb0EEENS1_36VarlenDynamicPersistentTileSchedulerILi128ELi96ELi256ELi128ELb1ELb1ELb1ELb1ELb0ELb1EEEEEEEEEvNT_6ParamsE --------------------------
	.section	.nv.shared._ZN7cutlass13device_kernelIN5flash11enable_sm90INS1_16FlashAttnFwdSm90INS1_25CollectiveMainloopFwdSm90ILi2EN4cute5tupleIJNS5_1CILi1EEES8_S8_EEENS6_IJNS7_ILi128EEENS7_ILi96EEENS7_ILi64EEEEEELi256ENS_6half_tEfNS_4arch4Sm90ELb0ELb1ELb1ELb1ELb1ELb1ELb0ELb1ELb0ELb1ELb1ELb0EEENS1_21CollectiveEpilogueFwdINS6_IJSA_NS7_ILi256EEESB_EEES9_SE_SG_Li256ELb1ELb1ELb1ELb0EEENS1_36VarlenDynamicPersistentTileSchedulerILi128ELi96ELi256ELi128ELb1ELb1ELb1ELb1ELb0ELb1EEEEEEEEEvNT_6ParamsE,"aw",@nobits
	.sectionflags	@""
	.align	16
	.zero		1024


//--------------------- .nv.shared._ZN7cutlass13device_kernelIN5flash11enable_sm90INS1_16FlashAttnFwdSm90INS1_25CollectiveMainloopFwdSm90ILi2EN4cute5tupleIJNS5_1CILi1EEES8_S8_EEENS6_IJNS7_ILi128EEENS7_ILi96EEENS7_ILi64EEEEEELi256ENS_6half_tEfNS_4arch4Sm90ELb0ELb1ELb1ELb1ELb1ELb0ELb1ELb1ELb0ELb1ELb1ELb0EEENS1_21CollectiveEpilogueFwdINS6_IJSA_NS7_ILi256EEESB_EEES9_SE_SG_Li256ELb1ELb1ELb1ELb0EEENS1_36VarlenDynamicPersistentTileSchedulerILi128ELi96ELi256ELi128ELb1ELb1ELb1ELb1ELb0ELb1EEEEEEEEEvNT_6ParamsE --------------------------
	.section	.nv.shared._ZN7cutlass13device_kernelIN5flash11enable_sm90INS1_16FlashAttnFwdSm90INS1_25CollectiveMainloopFwdSm90ILi2EN4cute5tupleIJNS5_1CILi1EEES8_S8_EEENS6_IJNS7_ILi128EEENS7_ILi96EEENS7_ILi64EEEEEELi256ENS_6half_tEfNS_4arch4Sm90ELb0ELb1ELb1ELb1ELb1ELb0ELb1ELb1ELb0ELb1ELb1ELb0EEENS1_21CollectiveEpilogueFwdINS6_IJSA_NS7_ILi256EEESB_EEES9_SE_SG_Li256ELb1ELb1ELb1ELb0EEENS1_36VarlenDynamicPersistentTileSchedulerILi128ELi96ELi256ELi128ELb1ELb1ELb1ELb1ELb0ELb1EEEEEEEEEvNT_6ParamsE,"aw",@nobits
	.sectionflags	@""
	.align	16
	.zero		1024


//--------------------- .nv.shared._ZN7cutlass13device_kernelIN5flash11enable_sm90INS1_16FlashAttnFwdSm90INS1_25CollectiveMainloopFwdSm90ILi2EN4cute5tupleIJNS5_1CILi1EEES8_S8_EEENS6_IJNS7_ILi128EEENS7_ILi96EEENS7_ILi64EEEEEELi256ENS_6half_tEfNS_4arch4Sm90ELb0ELb1ELb1ELb1ELb1ELb1ELb1ELb1ELb0ELb1ELb1ELb0EEENS1_21CollectiveEpilogueFwdINS6_IJSA_NS7_ILi256EEESB_EEES9_SE_SG_Li256ELb1ELb1ELb1ELb0EEENS1_36VarlenDynamicPersistentTileSchedulerILi128ELi96ELi256ELi128ELb1ELb1ELb1ELb1ELb0ELb1EEEEEEEEEvNT_6ParamsE --------------------------
	.section	.nv.shared._ZN7cutlass13device_kernelIN5flash11enable_sm90INS1_16FlashAttnFwdSm90INS1_25CollectiveMainloopFwdSm90ILi2EN4cute5tupleIJNS5_1CILi1EEES8_S8_EEENS6_IJNS7_ILi128EEENS7_ILi96EEENS7_ILi64EEEEEELi256ENS_6half_tEfNS_4arch4Sm90ELb0ELb1ELb1ELb1ELb1ELb1ELb1ELb1ELb0ELb1ELb1ELb0EEENS1_21CollectiveEpilogueFwdINS6_IJSA_NS7_ILi256EEESB_EEES9_SE_SG_Li256ELb1ELb1ELb1ELb0EEENS1_36VarlenDynamicPersistentTileSchedulerILi128ELi96ELi256ELi128ELb1ELb1ELb1ELb1ELb0ELb1EEEEEEEEEvNT_6ParamsE,"aw",@nobits
	.sectionflags	@""
	.align	16
	.zero		1024


//--------------------- .nv.shared._ZN7cutlass13device_kernelIN5flash11enable_sm90INS1_16FlashAttnFwdSm90INS1_25CollectiveMainloopFwdSm90ILi2EN4cute5tupleIJNS5_1CILi1EEES8_S8_EEENS6_IJNS7_ILi128EEENS7_ILi96EEENS7_ILi64EEEEEELi256ENS_6half_tEfNS_4arch4Sm90ELb1ELb0ELb1ELb0ELb1ELb0ELb0ELb1ELb0ELb1ELb1ELb0EEENS1_21CollectiveEpilogueFwdINS6_IJSA_NS7_ILi256EEESB_EEES9_SE_SG_Li256ELb0ELb1ELb1ELb0EEENS1_19SingleTileSchedulerILb0ELb1ELb1ELi128EEEEEEEEEvNT_6ParamsE --------------------------
	.section	.nv.shared._ZN7cutlass13device_kernelIN5flash11enable_sm90INS1_16FlashAttnFwdSm90INS1_25CollectiveMainloopFwdSm90ILi2EN4cute5tupleIJNS5_1CILi1EEES8_S8_EEENS6_IJNS7_ILi128EEENS7_ILi96EEENS7_ILi64EEEEEELi256ENS_6half_tEfNS_4arch4Sm90ELb1ELb0ELb1ELb0ELb1ELb0ELb0ELb1ELb0ELb1ELb1ELb0EEENS1_21CollectiveEpilogueFwdINS6_IJSA_NS7_ILi256EEESB_EEES9_SE_SG_Li256ELb0ELb1ELb1ELb0EEENS1_19SingleTileSchedulerILb0ELb1ELb1ELi128EEEEEEEEEvNT_6ParamsE,"aw",@nobits
	.sectionflags	@""
	.align	16
	.zero		1024


//--------------------- .nv.shared._ZN7cutlass13device_kernelIN5flash11enable_sm90INS1_16FlashAttnFwdSm90INS1_25CollectiveMainloopFwdSm90ILi2EN4cute5tupleIJNS5_1CILi1EEES8_S8_EEENS6_IJNS7_ILi128EEENS7_ILi96EEENS7_ILi64EEEEEELi256ENS_6half_tEfNS_4arch4Sm90ELb1ELb0ELb1ELb0ELb1ELb0ELb1ELb1ELb0ELb1ELb1ELb0EEENS1_21CollectiveEpilogueFwdINS6_IJSA_NS7_ILi256EEESB_EEES9_SE_SG_Li256ELb0ELb1ELb1ELb0EEENS1_19SingleTileSchedulerILb0ELb1ELb1ELi128EEEEEEEEEvNT_6ParamsE --------------------------
	.section	.nv.shared._ZN7cutlass13device_kernelIN5flash11enable_sm90INS1_16FlashAttnFwdSm90INS1_25CollectiveMainloopFwdSm90ILi2EN4cute5tupleIJNS5_1CILi1EEES8_S8_EEENS6_IJNS7_ILi128EEENS7_ILi96EEENS7_ILi64EEEEEELi256ENS_6half_tEfNS_4arch4Sm90ELb1ELb0ELb1ELb0ELb1ELb0ELb1ELb1ELb0ELb1ELb1ELb0EEENS1_21CollectiveEpilogueFwdINS6_IJSA_NS7_ILi256EEESB_EEES9_SE_SG_Li256ELb0ELb1ELb1ELb0EEENS1_19SingleTileSchedulerILb0ELb1ELb1ELi128EEEEEEEEEvNT_6ParamsE,"aw",@nobits
	.sectionflags	@""
	.align	16
	.zero		1024


//--------------------- .nv.shared._ZN7cutlass13device_kernelIN5flash11enable_sm90INS1_16FlashAttnFwdSm90INS1_25CollectiveMainloopFwdSm90ILi2EN4cute5tupleIJNS5_1CILi1EEES8_S8_EEENS6_IJNS7_ILi128EEENS7_ILi96EEENS7_ILi64EEEEEELi256ENS_6half_tEfNS_4arch4Sm90ELb1ELb0ELb1ELb1ELb1ELb0ELb0ELb1ELb0ELb1ELb1ELb0EEENS1_21CollectiveEpilogueFwdINS6_IJSA_NS7_ILi256EEESB_EEES9_SE_SG_Li256ELb1ELb1ELb1ELb0EEENS1_36VarlenDynamicPersistentTileSchedulerILi128ELi96ELi256ELi128ELb1ELb1ELb1ELb1ELb1ELb1EEEEEEEEEvNT_6ParamsE --------------------------
	.section	.nv.shared._ZN7cutlass13device_kernelIN5flash11enable_sm90INS1_16FlashAttnFwdSm90INS1_25CollectiveMainloopFwdSm90ILi2EN4cute5tupleIJNS5_1CILi1EEES8_S8_EEENS6_IJNS7_ILi128EEENS7_ILi96EEENS7_ILi64EEEEEELi256ENS_6half_tEfNS_4arch4Sm90ELb1ELb0ELb1ELb1ELb1ELb0ELb0ELb1ELb0ELb1ELb1ELb0EEENS1_21CollectiveEpilogueFwdINS6_IJSA_NS7_ILi256EEESB_EEES9_SE_SG_Li256ELb1ELb1ELb1ELb0EEENS1_36VarlenDynamicPersistentTileSchedulerILi128ELi96ELi256ELi128ELb1ELb1ELb1ELb1ELb1ELb1EEEEEEEEEvNT_6ParamsE,"aw",@nobits
	.sectionflags	@""
	.align	16
	.zero		1024


//--------------------- .nv.shared._ZN7cutlass13device_kernelIN5flash11enable_sm90INS1_16FlashAttnFwdSm90INS1_25CollectiveMainloopFwdSm90ILi2EN4cute5tupleIJNS5_1CILi1EEES8_S8_EEENS6_IJNS7_ILi128EEENS7_ILi96EEENS7_ILi64EEEEEELi256ENS_6half_tEfNS_4arch4Sm90ELb1ELb0ELb1ELb1ELb1ELb1ELb0ELb1ELb0ELb1ELb1ELb0EEENS1_21CollectiveEpilogueFwdINS6_IJSA_NS7_ILi256EEESB_EEES9_SE_SG_Li256ELb1ELb1ELb1ELb0EEENS1_36VarlenDynamicPersistentTileSchedulerILi128ELi96ELi256ELi128ELb1ELb1ELb1ELb1ELb1ELb1EEEEEEEEEvNT_6ParamsE --------------------------
	.section	.nv.shared._ZN7cutlass13device_kernelIN5flash11enable_sm90INS1_16FlashAttnFwdSm90INS1_25CollectiveMainloopFwdSm90ILi2EN4cute5tupleIJNS5_1CILi1EEES8_S8_EEENS6_IJNS7_ILi128EEENS7_ILi96EEENS7_ILi64EEEEEELi256ENS_6half_tEfNS_4arch4Sm90ELb1ELb0ELb1ELb1ELb1ELb1ELb0ELb1ELb0ELb1ELb1ELb0EEENS1_21CollectiveEpilogueFwdINS6_IJSA_NS7_ILi256EEESB_EEES9_SE_SG_Li256ELb1ELb1ELb1ELb0EEENS1_36VarlenDynamicPersistentTileSchedulerILi128ELi96ELi256ELi128ELb1ELb1ELb1ELb1ELb1ELb1EEEEEEEEEvNT_6ParamsE,"aw",@nobits
	.sectionflags	@""
	.align	16
	.zero		1024


//--------------------- .nv.shared._ZN7cutlass13device_kernelIN5flash11enable_sm90INS1_16FlashAttnFwdSm90INS1_25CollectiveMainloopFwdSm90ILi2EN4cute5tupleIJNS5_1CILi1EEES8_S8_EEENS6_IJNS7_ILi128EEENS7_ILi96EEENS7_ILi64EEEEEELi256ENS_6half_tEfNS_4arch4Sm90ELb1ELb0ELb1ELb1ELb1ELb0ELb1ELb1ELb0ELb1ELb1ELb0EEENS1_21CollectiveEpilogueFwdINS6_IJSA_NS7_ILi256EEESB_EEES9_SE_SG_Li256ELb1ELb1ELb1ELb0EEENS1_36VarlenDynamicPersistentTileSchedulerILi128ELi96ELi256ELi128ELb1ELb1ELb1ELb1ELb1ELb1EEEEEEEEEvNT_6ParamsE --------------------------
	.section	.nv.shared._ZN7cutlass13device_kernelIN5flash11enable_sm90INS1_16FlashAttnFwdSm90INS1_25CollectiveMainloopFwdSm90ILi2EN4cute5tupleIJNS5_1CILi1EEES8_S8_EEENS6_IJNS7_ILi128EEENS7_ILi96EEENS7_ILi64EEEEEELi256ENS_6half_tEfNS_4arch4Sm90ELb1ELb0ELb1ELb1ELb1ELb0ELb1ELb1ELb0ELb1ELb1ELb0EEENS1_21CollectiveEpilogueFwdINS6_IJSA_NS7_ILi256EEESB_EEES9_SE_SG_Li256ELb1ELb1ELb1ELb0EEENS1_36VarlenDynamicPersistentTileSchedulerILi128ELi96ELi256ELi128ELb1ELb1ELb1ELb1ELb1ELb1EEEEEEEEEvNT_6ParamsE,"aw",@nobits
	.sectionflags	@""
	.align	16
	.zero		1024


//--------------------- .nv.shared._ZN7cutlass13device_kernelIN5flash11enable_sm90INS1_16FlashAttnFwdSm90INS1_25CollectiveMainloopFwdSm90ILi2EN4cute5tupleIJNS5_1CILi1EEES8_S8_EEENS6_IJNS7_ILi128EEENS7_ILi96EEENS7_ILi64EEEEEELi256ENS_6half_tEfNS_4arch4Sm90ELb1ELb0ELb1ELb1ELb1ELb1ELb1ELb1ELb0ELb1ELb1ELb0EEENS1_21CollectiveEpilogueFwdINS6_IJSA_NS7_ILi256EEESB_EEES9_SE_SG_Li256ELb1ELb1ELb1ELb0EEENS1_36VarlenDynamicPersistentTileSchedulerILi128ELi96ELi256ELi128ELb1ELb1ELb1ELb1ELb1ELb1EEEEEEEEEvNT_6ParamsE --------------------------
	.section	.nv.shared._ZN7cutlass13device_kernelIN5flash11enable_sm90INS1_16FlashAttnFwdSm90INS1_25CollectiveMainloopFwdSm90ILi2EN4cute5tupleIJNS5_1CILi1EEES8_S8_EEENS6_IJNS7_ILi128EEENS7_ILi96EEENS7_ILi64EEEEEELi256ENS_6half_tEfNS_4arch4Sm90ELb1ELb0ELb1ELb1ELb1ELb1ELb1ELb1ELb0ELb1ELb1ELb0EEENS1_21CollectiveEpilogueFwdINS6_IJSA_NS7_ILi256EEESB_EEES9_SE_SG_Li256ELb1ELb1ELb1ELb0EEENS1_36VarlenDynamicPersistentTileSchedulerILi128ELi96ELi256ELi128ELb1ELb1ELb1ELb1ELb1ELb1EEEEEEEEEvNT_6ParamsE,"aw",@nobits
	.sectionflags	@""
	.align	16
	.zero		1024


//--------------------- .nv.constant0._ZN7cutlass13device_kernelIN5flash11enable_sm90INS1_16FlashAttnFwdSm90INS1_25CollectiveMainloopFwdSm90ILi2EN4cute5tupleIJNS5_1CILi1EEES8_S8_EEENS6_IJNS7_ILi128EEENS7_ILi96EEENS7_ILi192EEEEEELi128ENS_6half_tEfNS_4arch4Sm90ELb0ELb0ELb1ELb0ELb1ELb0ELb0ELb1ELb1ELb1ELb1ELb0EEENS1_21CollectiveEpilogueFwdINS6_IJSA_SA_SB_EEES9_SE_SG_Li256ELb0ELb1ELb1ELb0EEENS1_19SingleTileSchedulerILb0ELb1ELb1ELi128EEEEEEEEEvNT_6ParamsE --------------------------
	.section	.nv.constant0._ZN7cutlass13device_kernelIN5flash11enable_sm90INS1_16FlashAttnFwdSm90INS1_25CollectiveMainloopFwdSm90ILi2EN4cute5tupleIJNS5_1CILi1EEES8_S8_EEENS6_IJNS7_ILi128EEENS7_ILi96EEENS7_ILi192EEEEEELi128ENS_6half_tEfNS_4arch4Sm90ELb0ELb0ELb1ELb0ELb1ELb0ELb0ELb1ELb1ELb1ELb1ELb0EEENS1_21CollectiveEpilogueFwdINS6_IJSA_SA_SB_EEES9_SE_SG_Li256ELb0ELb1ELb1ELb0EEENS1_19SingleTileSchedulerILb0ELb1ELb1ELi128EEEEEEEEEvNT_6ParamsE,"a",@progbits
	.sectionflags	@""
	.align	4
.nv.constant0._ZN7cutlass13device_kernelIN5flash11enable_sm90INS1_16FlashAttnFwdSm90INS1_25CollectiveMainloopFwdSm90ILi2EN4cute5tupleIJNS5_1CILi1EEES8_S8_EEENS6_IJNS7_ILi128EEENS7_ILi96EEENS7_ILi192EEEEEELi128ENS_6half_tEfNS_4arch4Sm90ELb0ELb0ELb1ELb0ELb1ELb0ELb0ELb1ELb1ELb1ELb1ELb0EEENS1_21CollectiveEpilogueFwdINS6_IJSA_SA_SB_EEES9_SE_SG_Li256ELb0ELb1ELb1ELb0EEENS1_19SingleTileSchedulerILb0ELb1ELb1ELi128EEEEEEEEEvNT_6ParamsE:
	.zero		3200


//--------------------- .nv.constant0._ZN7cutlass13device_kernelIN5flash11enable_sm90INS1_16FlashAttnFwdSm90INS1_25CollectiveMainloopFwdSm90ILi2EN4cute5tupleIJNS5_1CILi1EEES8_S8_EEENS6_IJNS7_ILi128EEENS7_ILi96EEENS7_ILi192EEEEEELi128ENS_6half_tEfNS_4arch4Sm90ELb0ELb0ELb1ELb1ELb1ELb0ELb0ELb1ELb1ELb1ELb1ELb0EEENS1_21CollectiveEpilogueFwdINS6_IJSA_SA_SB_EEES9_SE_SG_Li256ELb1ELb1ELb1ELb0EEENS1_36VarlenDynamicPersistentTileSchedulerILi128ELi96ELi256ELi128ELb1ELb1ELb1ELb0ELb1ELb1EEEEEEEEEvNT_6ParamsE --------------------------
	.section	.nv.constant0._ZN7cutlass13device_kernelIN5flash11enable_sm90INS1_16FlashAttnFwdSm90INS1_25CollectiveMainloopFwdSm90ILi2EN4cute5tupleIJNS5_1CILi1EEES8_S8_EEENS6_IJNS7_ILi128EEENS7_ILi96EEENS7_ILi192EEEEEELi128ENS_6half_tEfNS_4arch4Sm90ELb0ELb0ELb1ELb1ELb1ELb0ELb0ELb1ELb1ELb1ELb1ELb0EEENS1_21CollectiveEpilogueFwdINS6_IJSA_SA_SB_EEES9_SE_SG_Li256ELb1ELb1ELb1ELb0EEENS1_36VarlenDynamicPersistentTileSchedulerILi128ELi96ELi256ELi128ELb1ELb1ELb1ELb0ELb1ELb1EEEEEEEEEvNT_6ParamsE,"a",@progbits
	.sectionflags	@""
	.align	4
.nv.constant0._ZN7cutlass13device_kernelIN5flash11enable_sm90INS1_16FlashAttnFwdSm90INS1_25CollectiveMainloopFwdSm90ILi2EN4cute5tupleIJNS5_1CILi1EEES8_S8_EEENS6_IJNS7_ILi128EEENS7_ILi96EEENS7_ILi192EEEEEELi128ENS_6half_tEfNS_4arch4Sm90ELb0ELb0ELb1ELb1ELb1ELb0ELb0ELb1ELb1ELb1ELb1ELb0EEENS1_21CollectiveEpilogueFwdINS6_IJSA_SA_SB_EEES9_SE_SG_Li256ELb1ELb1ELb1ELb0EEENS1_36VarlenDynamicPersistentTileSchedulerILi128ELi96ELi256ELi128ELb1ELb1ELb1ELb0ELb1ELb1EEEEEEEEEvNT_6ParamsE:
	.zero		3328


//--------------------- .nv.constant0._ZN7cutlass13device_kernelIN5flash11enable_sm90INS1_16FlashAttnFwdSm90INS1_25CollectiveMainloopFwdSm90ILi2EN4cute5tupleIJNS5_1CILi1EEES8_S8_EEENS6_IJNS7_ILi128EEENS7_ILi96EEENS7_ILi192EEEEEELi128ENS_6half_tEfNS_4arch4Sm90ELb0ELb0ELb1ELb1ELb1ELb1ELb0ELb1ELb1ELb1ELb1ELb0EEENS1_21CollectiveEpilogueFwdINS6_IJSA_SA_SB_EEES9_SE_SG_Li256ELb1ELb1ELb1ELb0EEENS1_36VarlenDynamicPersistentTileSchedulerILi128ELi96ELi256ELi128ELb1ELb1ELb1ELb0ELb1ELb1EEEEEEEEEvNT_6ParamsE --------------------------
	.section	.nv.constant0._ZN7cutlass13device_kernelIN5flash11enable_sm90INS1_16FlashAttnFwdSm90INS1_25CollectiveMainloopFwdSm90ILi2EN4cute5tupleIJNS5_1CILi1EEES8_S8_EEENS6_IJNS7_ILi128EEENS7_ILi96EEENS7_ILi192EEEEEELi128ENS_6half_tEfNS_4arch4Sm90ELb0ELb0ELb1ELb1ELb1ELb1ELb0ELb1ELb1ELb1ELb1ELb0EEENS1_21CollectiveEpilogueFwdINS6_IJSA_SA_SB_EEES9_SE_SG_Li256ELb1ELb1ELb1ELb0EEENS1_36VarlenDynamicPersistentTileSchedulerILi128ELi96ELi256ELi128ELb1ELb1ELb1ELb0ELb1ELb1EEEEEEEEEvNT_6ParamsE,"a",@progbits
	.sectionflags	@""
	.align	4
.nv.constant0._ZN7cutlass13device_kernelIN5flash11enable_sm90INS1_16FlashAttnFwdSm90INS1_25CollectiveMainloopFwdSm90ILi2EN4cute5tupleIJNS5_1CILi1EEES8_S8_EEENS6_IJNS7_ILi128EEENS7_ILi96EEENS7_ILi192EEEEEELi128ENS_6half_tEfNS_4arch4Sm90ELb0ELb0ELb1ELb1ELb1ELb1ELb0ELb1ELb1ELb1ELb1ELb0EEENS1_21CollectiveEpilogueFwdINS6_IJSA_SA_SB_EEES9_SE_SG_Li256ELb1ELb1ELb1ELb0EEENS1_36VarlenDynamicPersistentTileSchedulerILi128ELi96ELi256ELi128ELb1ELb1ELb1ELb0ELb1ELb1EEEEEEEEEvNT_6ParamsE:
	.zero		3328


//--------------------- .nv.constant0._ZN7cutlass13device_kernelIN5flash11enable_sm90INS1_16FlashAttnFwdSm90INS1_25CollectiveMainloopFwdSm90ILi2EN4cute5tupleIJNS5_1CILi1EEES8_S8_EEENS6_IJNS7_ILi128EEENS7_ILi96EEENS7_ILi192EEEEEELi128ENS_6half_tEfNS_4arch4Sm90ELb0ELb1ELb1ELb0ELb1ELb0ELb0ELb1ELb1ELb1ELb1ELb0EEENS1_21CollectiveEpilogueFwdINS6_IJSA_SA_SB_EEES9_SE_SG_Li256ELb0ELb1ELb1ELb0EEENS1_19SingleTileSchedulerILb0ELb1ELb1ELi128EEEEEEEEEvNT_6ParamsE --------------------------
	.section	.nv.constant0._ZN7cutlass13device_kernelIN5flash11enable_sm90INS1_16FlashAttnFwdSm90INS1_25CollectiveMainloopFwdSm90ILi2EN4cute5tupleIJNS5_1CILi1EEES8_S8_EEENS6_IJNS7_ILi128EEENS7_ILi96EEENS7_ILi192EEEEEELi128ENS_6half_tEfNS_4arch4Sm90ELb0ELb1ELb1ELb0ELb1ELb0ELb0ELb1ELb1ELb1ELb1ELb0EEENS1_21CollectiveEpilogueFwdINS6_IJSA_SA_SB_EEES9_SE_SG_Li256ELb0ELb1ELb1ELb0EEENS1_19SingleTileSchedulerILb0ELb1ELb1ELi128EEEEEEEEEvNT_6ParamsE,"a",@progbits
	.sectionflags	@""
	.align	4
.nv.constant0._ZN7cutlass13device_kernelIN5flash11enable_sm90INS1_16FlashAttnFwdSm90INS1_25CollectiveMainloopFwdSm90ILi2EN4cute5tupleIJNS5_1CILi1EEES8_S8_EEENS6_IJNS7_ILi128EEENS7_ILi96EEENS7_ILi192EEEEEELi128ENS_6half_tEfNS_4arch4Sm90ELb0ELb1ELb1ELb0ELb1ELb0ELb0ELb1ELb1ELb1ELb1ELb0EEENS1_21CollectiveEpilogueFwdINS6_IJSA_SA_SB_EEES9_SE_SG_Li256ELb0ELb1ELb1ELb0EEENS1_19SingleTileSchedulerILb0ELb1ELb1ELi128EEEEEEEEEvNT_6ParamsE:
	.zero		3200


//--------------------- .nv.constant0._ZN7cutlass13device_kernelIN5flash11enable_sm90INS1_16FlashAttnFwdSm90INS1_25CollectiveMainloopFwdSm90ILi2EN4cute5tupleIJNS5_1CILi1EEES8_S8_EEENS6_IJNS7_ILi128EEENS7_ILi96EEENS7_ILi192EEEEEELi128ENS_6half_tEfNS_4arch4Sm90ELb0ELb1ELb1ELb1ELb1ELb0ELb0ELb1ELb1ELb1ELb1ELb0EEENS1_21CollectiveEpilogueFwdINS6_IJSA_SA_SB_EEES9_SE_SG_Li256ELb1ELb1ELb1ELb0EEENS1_36VarlenDynamicPersistentTileSchedulerILi128ELi96ELi256ELi128ELb1ELb1ELb1ELb1ELb0ELb1EEEEEEEEEvNT_6ParamsE --------------------------
	.section	.nv.constant0._ZN7cutlass13device_kernelIN5flash11enable_sm90INS1_16FlashAttnFwdSm90INS1_25CollectiveMainloopFwdSm90ILi2EN4cute5tupleIJNS5_1CILi1EEES8_S8_EEENS6_IJNS7_ILi128EEENS7_ILi96EEENS7_ILi192EEEEEELi128ENS_6half_tEfNS_4arch4Sm90ELb0ELb1ELb1ELb1ELb1ELb0ELb0ELb1ELb1ELb1ELb1ELb0EEENS1_21CollectiveEpilogueFwdINS6_IJSA_SA_SB_EEES9_SE_SG_Li256ELb1ELb1ELb1ELb0EEENS1_36VarlenDynamicPersistentTileSchedulerILi128ELi96ELi256ELi128ELb1ELb1ELb1ELb1ELb0ELb1EEEEEEEEEvNT_6ParamsE,"a",@progbits
	.sectionflags	@""
	.align	4
.nv.constant0._ZN7cutlass13device_kernelIN5flash11enable_sm90INS1_16FlashAttnFwdSm90INS1_25CollectiveMainloopFwdSm90ILi2EN4cute5tupleIJNS5_1CILi1EEES8_S8_EEENS6_IJNS7_ILi128EEENS7_ILi96EEENS7_ILi192EEEEEELi128ENS_6half_tEfNS_4arch4Sm90ELb0ELb1ELb1ELb1ELb1ELb0ELb0ELb1ELb1ELb1ELb1ELb0EEENS1_21CollectiveEpilogueFwdINS6_IJSA_SA_SB_EEES9_SE_SG_Li256ELb1ELb1ELb1ELb0EEENS1_36VarlenDynamicPersistentTileSchedulerILi128ELi96ELi256ELi128ELb1ELb1ELb1ELb1ELb0ELb1EEEEEEEEEvNT_6ParamsE:
	.zero		3328


//--------------------- .nv.constant0._ZN7cutlass13device_kernelIN5flash11enable_sm90INS1_16FlashAttnFwdSm90INS1_25CollectiveMainloopFwdSm90ILi2EN4cute5tupleIJNS5_1CILi1EEES8_S8_EEENS6_IJNS7_ILi128EEENS7_ILi96EEENS7_ILi192EEEEEELi128ENS_6half_tEfNS_4arch4Sm90ELb0ELb1ELb1ELb1ELb1ELb1ELb0ELb1ELb1ELb1ELb1ELb0EEENS1_21CollectiveEpilogueFwdINS6_IJSA_SA_SB_EEES9_SE_SG_Li256ELb1ELb1ELb1ELb0EEENS1_36VarlenDynamicPersistentTileSchedulerILi128ELi96ELi256ELi128ELb1ELb1ELb1ELb1ELb0ELb1EEEEEEEEEvNT_6ParamsE --------------------------
	.section	.nv.constant0._ZN7cutlass13device_kernelIN5flash11enable_sm90INS1_16FlashAttnFwdSm90INS1_25CollectiveMainloopFwdSm90ILi2EN4cute5tupleIJNS5_1CILi1EEES8_S8_EEENS6_IJNS7_ILi128EEENS7_ILi96EEENS7_ILi192EEEEEELi128ENS_6half_tEfNS_4arch4Sm90ELb0ELb1ELb1ELb1ELb1ELb1ELb0ELb1ELb1ELb1ELb1ELb0EEENS1_21CollectiveEpilogueFwdINS6_IJSA_SA_SB_EEES9_SE_SG_Li256ELb1ELb1ELb1ELb0EEENS1_36VarlenDynamicPersistentTileSchedulerILi128ELi96ELi256ELi128ELb1ELb1ELb1ELb1ELb0ELb1EEEEEEEEEvNT_6ParamsE,"a",@progbits
	.sectionflags	@""
	.align	4
.nv.constant0._ZN7cutlass13device_kernelIN5flash11enable_sm90INS1_16FlashAttnFwdSm90INS1_25CollectiveMainloopFwdSm90ILi2EN4cute5tupleIJNS5_1CILi1EEES8_S8_EEENS6_IJNS7_ILi128EEENS7_ILi96EEENS7_ILi192EEEEEELi128ENS_6half_tEfNS_4arch4Sm90ELb0ELb1ELb1ELb1ELb1ELb1ELb0ELb1ELb1ELb1ELb1ELb0EEENS1_21CollectiveEpilogueFwdINS6_IJSA_SA_SB_EEES9_SE_SG_Li256ELb1ELb1ELb1ELb0EEENS1_36VarlenDynamicPersistentTileSchedulerILi128ELi96ELi256ELi128ELb1ELb1ELb1ELb1ELb0ELb1EEEEEEEEEvNT_6ParamsE:
	.zero		3328


//--------------------- .nv.constant0._ZN7cutlass13device_kernelIN5flash11enable_sm90INS1_16FlashAttnFwdSm90INS1_25CollectiveMainloopFwdSm90ILi2EN4cute5tupleIJNS5_1CILi1EEES8_S8_EEENS6_IJNS7_ILi128EEENS7_ILi96EEENS7_ILi192EEEEEELi128ENS_6half_tEfNS_4arch4Sm90ELb1ELb0ELb1ELb0ELb1ELb0ELb0ELb1ELb1ELb1ELb1ELb0EEENS1_21CollectiveEpilogueFwdINS6_IJSA_SA_SB_EEES9_SE_SG_Li256ELb0ELb1ELb1ELb0EEENS1_19SingleTileSchedulerILb0ELb1ELb1ELi128EEEEEEEEEvNT_6ParamsE --------------------------
	.section	.nv.constant0._ZN7cutlass13device_kernelIN5flash11enable_sm90INS1_16FlashAttnFwdSm90INS1_25CollectiveMainloopFwdSm90ILi2EN4cute5tupleIJNS5_1CILi1EEES8_S8_EEENS6_IJNS7_ILi128EEENS7_ILi96EEENS7_ILi192EEEEEELi128ENS_6half_tEfNS_4arch4Sm90ELb1ELb0ELb1ELb0ELb1ELb0ELb0ELb1ELb1ELb1ELb1ELb0EEENS1_21CollectiveEpilogueFwdINS6_IJSA_SA_SB_EEES9_SE_SG_Li256ELb0ELb1ELb1ELb0EEENS1_19SingleTileSchedulerILb0ELb1ELb1ELi128EEEEEEEEEvNT_6ParamsE,"a",@progbits
	.sectionflags	@""
	.align	4
.nv.constant0._ZN7cutlass13device_kernelIN5flash11enable_sm90INS1_16FlashAttnFwdSm90INS1_25CollectiveMainloopFwdSm90ILi2EN4cute5tupleIJNS5_1CILi1EEES8_S8_EEENS6_IJNS7_ILi128EEENS7_ILi96EEENS7_ILi192EEEEEELi128ENS_6half_tEfNS_4arch4Sm90ELb1ELb0ELb1ELb0ELb1ELb0ELb0ELb1ELb1ELb1ELb1ELb0EEENS1_21CollectiveEpilogueFwdINS6_IJSA_SA_SB_EEES9_SE_SG_Li256ELb0ELb1ELb1ELb0EEENS1_19SingleTileSchedulerILb0ELb1ELb1ELi128EEEEEEEEEvNT_6ParamsE:
	.zero		3200


//--------------------- .nv.constant0._ZN7cutlass13device_kernelIN5flash11enable_sm90INS1_16FlashAttnFwdSm90INS1_25CollectiveMainloopFwdSm90ILi2EN4cute5tupleIJNS5_1CILi1EEES8_S8_EEENS6_IJNS7_ILi128EEENS7_ILi96EEENS7_ILi192EEEEEELi128ENS_6half_tEfNS_4arch4Sm90ELb1ELb0ELb1ELb1ELb1ELb0ELb0ELb1ELb1ELb1ELb1ELb0EEENS1_21CollectiveEpilogueFwdINS6_IJSA_SA_SB_EEES9_SE_SG_Li256ELb1ELb1ELb1ELb0EEENS1_36VarlenDynamicPersistentTileSchedulerILi128ELi96ELi256ELi128ELb1ELb1ELb1ELb1ELb1ELb1EEEEEEEEEvNT_6ParamsE --------------------------
	.section	.nv.constant0._ZN7cutlass13device_kernelIN5flash11enable_sm90INS1_16FlashAttnFwdSm90INS1_25CollectiveMainloopFwdSm90ILi2EN4cute5tupleIJNS5_1CILi1EEES8_S8_EEENS6_IJNS7_ILi128EEENS7_ILi96EEENS7_ILi192EEEEEELi128ENS_6half_tEfNS_4arch4Sm90ELb1ELb0ELb1ELb1ELb1ELb0ELb0ELb1ELb1ELb1ELb1ELb0EEENS1_21CollectiveEpilogueFwdINS6_IJSA_SA_SB_EEES9_SE_SG_Li256ELb1ELb1ELb1ELb0EEENS1_36VarlenDynamicPersistentTileSchedulerILi128ELi96ELi256ELi128ELb1ELb1ELb1ELb1ELb1ELb1EEEEEEEEEvNT_6ParamsE,"a",@progbits
	.sectionflags	@""
	.align	4
.nv.constant0._ZN7cutlass13device_kernelIN5flash11enable_sm90INS1_16FlashAttnFwdSm90INS1_25CollectiveMainloopFwdSm90ILi2EN4cute5tupleIJNS5_1CILi1EEES8_S8_EEENS6_IJNS7_ILi128EEENS7_ILi96EEENS7_ILi192EEEEEELi128ENS_6half_tEfNS_4arch4Sm90ELb1ELb0ELb1ELb1ELb1ELb0ELb0ELb1ELb1ELb1ELb1ELb0EEENS1_21CollectiveEpilogueFwdINS6_IJSA_SA_SB_EEES9_SE_SG_Li256ELb1ELb1ELb1ELb0EEENS1_36VarlenDynamicPersistentTileSchedulerILi128ELi96ELi256ELi128ELb1ELb1ELb1ELb1ELb1ELb1EEEEEEEEEvNT_6ParamsE:
	.zero		3328


//--------------------- .nv.constant0._ZN7cutlass13device_kernelIN5flash11enable_sm90INS1_16FlashAttnFwdSm90INS1_25CollectiveMainloopFwdSm90ILi2EN4cute5tupleIJNS5_1CILi1EEES8_S8_EEENS6_IJNS7_ILi128EEENS7_ILi96EEENS7_ILi192EEEEEELi128ENS_6half_tEfNS_4arch4Sm90ELb1ELb0ELb1ELb1ELb1ELb1ELb0ELb1ELb1ELb1ELb1ELb0EEENS1_21CollectiveEpilogueFwdINS6_IJSA_SA_SB_EEES9_SE_SG_Li256ELb1ELb1ELb1ELb0EEENS1_36VarlenDynamicPersistentTileSchedulerILi128ELi96ELi256ELi128ELb1ELb1ELb1ELb1ELb1ELb1EEEEEEEEEvNT_6ParamsE --------------------------
	.section	.nv.constant0._ZN7cutlass13device_kernelIN5flash11enable_sm90INS1_16FlashAttnFwdSm90INS1_25CollectiveMainloopFwdSm90ILi2EN4cute5tupleIJNS5_1CILi1EEES8_S8_EEENS6_IJNS7_ILi128EEENS7_ILi96EEENS7_ILi192EEEEEELi128ENS_6half_tEfNS_4arch4Sm90ELb1ELb0ELb1ELb1ELb1ELb1ELb0ELb1ELb1ELb1ELb1ELb0EEENS1_21CollectiveEpilogueFwdINS6_IJSA_SA_SB_EEES9_SE_SG_Li256ELb1ELb1ELb1ELb0EEENS1_36VarlenDynamicPersistentTileSchedulerILi128ELi96ELi256ELi128ELb1ELb1ELb1ELb1ELb1ELb1EEEEEEEEEvNT_6ParamsE,"a",@progbits
	.sectionflags	@""
	.align	4
.nv.constant0._ZN7cutlass13device_kernelIN5flash11enable_sm90INS1_16FlashAttnFwdSm90INS1_25CollectiveMainloopFwdSm90ILi2EN4cute5tupleIJNS5_1CILi1EEES8_S8_EEENS6_IJNS7_ILi128EEENS7_ILi96EEENS7_ILi192EEEEEELi128ENS_6half_tEfNS_4arch4Sm90ELb1ELb0ELb1ELb1ELb1ELb1ELb0ELb1ELb1ELb1ELb1ELb0EEENS1_21CollectiveEpilogueFwdINS6_IJSA_SA_SB_EEES9_SE_SG_Li256ELb1ELb1ELb1ELb0EEENS1_36VarlenDynamicPersistentTileSchedulerILi128ELi96ELi256ELi128ELb1ELb1ELb1ELb1ELb1ELb1EEEEEEEEEvNT_6ParamsE:
	.zero		3328


//--------------------- .nv.constant0._ZN7cutlass13device_kernelIN5flash11enable_sm90INS1_16FlashAttnFwdSm90INS1_25CollectiveMainloopFwdSm90ILi2EN4cute5tupleIJNS5_1CILi1EEES8_S8_EEENS6_IJNS7_ILi64EEESA_SA_EEELi512ENS_6half_tEfNS_4arch4Sm90ELb0ELb0ELb1ELb0ELb1ELb0ELb0ELb0ELb0ELb1ELb1ELb0EEENS1_21CollectiveEpilogueFwdINS6_IJSA_NS7_ILi512EEESA_EEES9_SC_SE_Li256ELb0ELb1ELb1ELb0EEENS1_19SingleTileSchedulerILb0ELb1ELb1ELi64EEEEEEEEEvNT_6ParamsE --------------------------
	.section	.nv.constant0._ZN7cutlass13device_kernelIN5flash11enable_sm90INS1_16FlashAttnFwdSm90INS1_25CollectiveMainloopFwdSm90ILi2EN4cute5tupleIJNS5_1CILi1EEES8_S8_EEENS6_IJNS7_ILi64EEESA_SA_EEELi512ENS_6half_tEfNS_4arch4Sm90ELb0ELb0ELb1ELb0ELb1ELb0ELb0ELb0ELb0ELb1ELb1ELb0EEENS1_21CollectiveEpilogueFwdINS6_IJSA_NS7_ILi512EEESA_EEES9_SC_SE_Li256ELb0ELb1ELb1ELb0EEENS1_19SingleTileSchedulerILb0ELb1ELb1ELi64EEEEEEEEEvNT_6ParamsE,"a",@progbits
	.sectionflags	@""
	.align	4
.nv.constant0._ZN7cutlass13device_kernelIN5flash11enable_sm90INS1_16FlashAttnFwdSm90INS1_25CollectiveMainloopFwdSm90ILi2EN4cute5tupleIJNS5_1CILi1EEES8_S8_EEENS6_IJNS7_ILi64EEESA_SA_EEELi512ENS_6half_tEfNS_4arch4Sm90ELb0ELb0ELb1ELb0ELb1ELb0ELb0ELb0ELb0ELb1ELb1ELb0EEENS1_21CollectiveEpilogueFwdINS6_IJSA_NS7_ILi512EEESA_EEES9_SC_SE_Li256ELb0ELb1ELb1ELb0EEENS1_19SingleTileSchedulerILb0ELb1ELb1ELi64EEEEEEEEEvNT_6ParamsE:
	.zero		3200


//--------------------- .nv.constant0._ZN7cutlass13device_kernelIN5flash11enable_sm90INS1_16FlashAttnFwdSm90INS1_25CollectiveMainloopFwdSm90ILi2EN4cute5tupleIJNS5_1CILi1EEES8_S8_EEENS6_IJNS7_ILi64EEESA_SA_EEELi512ENS_6half_tEfNS_4arch4Sm90ELb0ELb0ELb1ELb0ELb1ELb0ELb1ELb0ELb0ELb1ELb1ELb0EEENS1_21CollectiveEpilogueFwdINS6_IJSA_NS7_ILi512EEESA_EEES9_SC_SE_Li256ELb0ELb1ELb1ELb0EEENS1_19SingleTileSchedulerILb0ELb1ELb1ELi64EEEEEEEEEvNT_6ParamsE --------------------------
	.section	.nv.constant0._ZN7cutlass13device_kernelIN5flash11enable_sm90INS1_16FlashAttnFwdSm90INS1_25CollectiveMainloopFwdSm90ILi2EN4cute5tupleIJNS5_1CILi1EEES8_S8_EEENS6_IJNS7_ILi64EEESA_SA_EEELi512ENS_6half_tEfNS_4arch4Sm90ELb0ELb0ELb1ELb0ELb1ELb0ELb1ELb0ELb0ELb1ELb1ELb0EEENS1_21CollectiveEpilogueFwdINS6_IJSA_NS7_ILi512EEESA_EEES9_SC_SE_Li256ELb0ELb1ELb1ELb0EEENS1_19SingleTileSchedulerILb0ELb1ELb1ELi64EEEEEEEEEvNT_6ParamsE,"a",@progbits
	.sectionflags	@""
	.align	4
.nv.constant0._ZN7cutlass13device_kernelIN5flash11enable_sm90INS1_16FlashAttnFwdSm90INS1_25CollectiveMainloopFwdSm90ILi2EN4cute5tupleIJNS5_1CILi1EEES8_S8_EEENS6_IJNS7_ILi64EEESA_SA_EEELi512ENS_6half_tEfNS_4arch4Sm90ELb0ELb0ELb1ELb0ELb1ELb0ELb1ELb0ELb0ELb1ELb1ELb0EEENS1_21CollectiveEpilogueFwdINS6_IJSA_NS7_ILi512EEESA_EEES9_SC_SE_Li256ELb0ELb1ELb1ELb0EEENS1_19SingleTileSchedulerILb0ELb1ELb1ELi64EEEEEEEEEvNT_6ParamsE:
	.zero		3456


//--------------------- .nv.constant0._ZN7cutlass13device_kernelIN5flash11enable_sm90INS1_16FlashAttnFwdSm90INS1_25CollectiveMainloopFwdSm90ILi2EN4cute5tupleIJNS5_1CILi1EEES8_S8_EEENS6_IJNS7_ILi64EEESA_SA_EEELi512ENS_6half_tEfNS_4arch4Sm90ELb0ELb0ELb1ELb1ELb1ELb0ELb0ELb0ELb0ELb1ELb1ELb0EEENS1_21CollectiveEpilogueFwdINS6_IJSA_NS7_ILi512EEESA_EEES9_SC_SE_Li256ELb1ELb1ELb1ELb0EEENS1_36VarlenDynamicPersistentTileSchedulerILi64ELi64ELi256ELi128ELb1ELb1ELb1ELb0ELb1ELb1EEEEEEEEEvNT_6ParamsE --------------------------
	.section	.nv.constant0._ZN7cutlass13device_kernelIN5flash11enable_sm90INS1_16FlashAttnFwdSm90INS1_25CollectiveMainloopFwdSm90ILi2EN4cute5tupleIJNS5_1CILi1EEES8_S8_EEENS6_IJNS7_ILi64EEESA_SA_EEELi512ENS_6half_tEfNS_4arch4Sm90ELb0ELb0ELb1ELb1ELb1ELb0ELb0ELb0ELb0ELb1ELb1ELb0EEENS1_21CollectiveEpilogueFwdINS6_IJSA_NS7_ILi512EEESA_EEES9_SC_SE_Li256ELb1ELb1ELb1ELb0EEENS1_36VarlenDynamicPersistentTileSchedulerILi64ELi64ELi256ELi128ELb1ELb1ELb1ELb0ELb1ELb1EEEEEEEEEvNT_6ParamsE,"a",@progbits
	.sectionflags	@""
	.align	4
.nv.constant0._ZN7cutlass13device_kernelIN5flash11enable_sm90INS1_16FlashAttnFwdSm90INS1_25CollectiveMainloopFwdSm90ILi2EN4cute5tupleIJNS5_1CILi1EEES8_S8_EEENS6_IJNS7_ILi64EEESA_SA_EEELi512ENS_6half_tEfNS_4arch4Sm90ELb0ELb0ELb1ELb1ELb1ELb0ELb0ELb0ELb0ELb1ELb1ELb0EEENS1_21CollectiveEpilogueFwdINS6_IJSA_NS7_ILi512EEESA_EEES9_SC_SE_Li256ELb1ELb1ELb1ELb0EEENS1_36VarlenDynamicPersistentTileSchedulerILi64ELi64ELi256ELi128ELb1ELb1ELb1ELb0ELb1ELb1EEEEEEEEEvNT_6ParamsE:
	.zero		3328


//--------------------- .nv.constant0._ZN7cutlass13device_kernelIN5flash11enable_sm90INS1_16FlashAttnFwdSm90INS1_25CollectiveMainloopFwdSm90ILi2EN4cute5tupleIJNS5_1CILi1EEES8_S8_EEENS6_IJNS7_ILi64EEESA_SA_EEELi512ENS_6half_tEfNS_4arch4Sm90ELb0ELb0ELb1ELb1ELb1ELb1ELb0ELb0ELb0ELb1ELb1ELb0EEENS1_21CollectiveEpilogueFwdINS6_IJSA_NS7_ILi512EEESA_EEES9_SC_SE_Li256ELb1ELb1ELb1ELb0EEENS1_36VarlenDynamicPersistentTileSchedulerILi64ELi64ELi256ELi128ELb1ELb1ELb1ELb0ELb1ELb1EEEEEEEEEvNT_6ParamsE --------------------------
	.section	.nv.constant0._ZN7cutlass13device_kernelIN5flash11enable_sm90INS1_16FlashAttnFwdSm90INS1_25CollectiveMainloopFwdSm90ILi2EN4cute5tupleIJNS5_1CILi1EEES8_S8_EEENS6_IJNS7_ILi64EEESA_SA_EEELi512ENS_6half_tEfNS_4arch4Sm90ELb0ELb0ELb1ELb1ELb1ELb1ELb0ELb0ELb0ELb1ELb1ELb0EEENS1_21CollectiveEpilogueFwdINS6_IJSA_NS7_ILi512EEESA_EEES9_SC_SE_Li256ELb1ELb1ELb1ELb0EEENS1_36VarlenDynamicPersistentTileSchedulerILi64ELi64ELi256ELi128ELb1ELb1ELb1ELb0ELb1ELb1EEEEEEEEEvNT_6ParamsE,"a",@progbits
	.sectionflags	@""
	.align	4
.nv.constant0._ZN7cutlass13device_kernelIN5flash11enable_sm90INS1_16FlashAttnFwdSm90INS1_25CollectiveMainloopFwdSm90ILi2EN4cute5tupleIJNS5_1CILi1EEES8_S8_EEENS6_IJNS7_ILi64EEESA_SA_EEELi512ENS_6half_tEfNS_4arch4Sm90ELb0ELb0ELb1ELb1ELb1ELb1ELb0ELb0ELb0ELb1ELb1ELb0EEENS1_21CollectiveEpilogueFwdINS6_IJSA_NS7_ILi512EEESA_EEES9_SC_SE_Li256ELb1ELb1ELb1ELb0EEENS1_36VarlenDynamicPersistentTileSchedulerILi64ELi64ELi256ELi128ELb1ELb1ELb1ELb0ELb1ELb1EEEEEEEEEvNT_6ParamsE:
	.zero		3328


//--------------------- .nv.constant0._ZN7cutlass13device_kernelIN5flash11enable_sm90INS1_16FlashAttnFwdSm90INS1_25CollectiveMainloopFwdSm90ILi2EN4cute5tupleIJNS5_1CILi1EEES8_S8_EEENS6_IJNS7_ILi64EEESA_SA_EEELi512ENS_6half_tEfNS_4arch4Sm90ELb0ELb0ELb1ELb1ELb1ELb0ELb1ELb0ELb0ELb1ELb1ELb0EEENS1_21CollectiveEpilogueFwdINS6_IJSA_NS7_ILi512EEESA_EEES9_SC_SE_Li256ELb1ELb1ELb1ELb0EEENS1_36VarlenDynamicPersistentTileSchedulerILi64ELi64ELi256ELi128ELb1ELb1ELb1ELb0ELb1ELb1EEEEEEEEEvNT_6ParamsE --------------------------
	.section	.nv.constant0._ZN7cutlass13device_kernelIN5flash11enable_sm90INS1_16FlashAttnFwdSm90INS1_25CollectiveMainloopFwdSm90ILi2EN4cute5tupleIJNS5_1CILi1EEES8_S8_EEENS6_IJNS7_ILi64EEESA_SA_EEELi512ENS_6half_tEfNS_4arch4Sm90ELb0ELb0ELb1ELb1ELb1ELb0ELb1ELb0ELb0ELb1ELb1ELb0EEENS1_21CollectiveEpilogueFwdINS6_IJSA_NS7_ILi512EEESA_EEES9_SC_SE_Li256ELb1ELb1ELb1ELb0EEENS1_36VarlenDynamicPersistentTileSchedulerILi64ELi64ELi256ELi128ELb1ELb1ELb1ELb0ELb1ELb1EEEEEEEEEvNT_6ParamsE,"a",@progbits
	.sectionflags	@""
	.align	4
.nv.constant0._ZN7cutlass13device_kernelIN5flash11enable_sm90INS1_16FlashAttnFwdSm90INS1_25CollectiveMainloopFwdSm90ILi2EN4cute5tupleIJNS5_1CILi1EEES8_S8_EEENS6_IJNS7_ILi64EEESA_SA_EEELi512ENS_6half_tEfNS_4arch4Sm90ELb0ELb0ELb1ELb1ELb1ELb0ELb1ELb0ELb0ELb1ELb1ELb0EEENS1_21CollectiveEpilogueFwdINS6_IJSA_NS7_ILi512EEESA_EEES9_SC_SE_Li256ELb1ELb1ELb1ELb0EEENS1_36VarlenDynamicPersistentTileSchedulerILi64ELi64ELi256ELi128ELb1ELb1ELb1ELb0ELb1ELb1EEEEEEEEEvNT_6ParamsE:
	.zero		3584


//--------------------- .nv.constant0._ZN7cutlass13device_kernelIN5flash11enable_sm90INS1_16FlashAttnFwdSm90INS1_25CollectiveMainloopFwdSm90ILi2EN4cute5tupleIJNS5_1CILi1EEES8_S8_EEENS6_IJNS7_ILi64EEESA_SA_EEELi512ENS_6half_tEfNS_4arch4Sm90ELb0ELb0ELb1ELb1ELb1ELb1ELb1ELb0ELb0ELb1ELb1ELb0EEENS1_21CollectiveEpilogueFwdINS6_IJSA_NS7_ILi512EEESA_EEES9_SC_SE_Li256ELb1ELb1ELb1ELb0EEENS1_36VarlenDynamicPersistentTileSchedulerILi64ELi64ELi256ELi128ELb1ELb1ELb1ELb0ELb1ELb1EEEEEEEEEvNT_6ParamsE --------------------------
	.section	.nv.constant0._ZN7cutlass13device_kernelIN5flash11enable_sm90INS1_16FlashAttnFwdSm90INS1_25CollectiveMainloopFwdSm90ILi2EN4cute5tupleIJNS5_1CILi1EEES8_S8_EEENS6_IJNS7_ILi64EEESA_SA_EEELi512ENS_6half_tEfNS_4arch4Sm90ELb0ELb0ELb1ELb1ELb1ELb1ELb1ELb0ELb0ELb1ELb1ELb0EEENS1_21CollectiveEpilogueFwdINS6_IJSA_NS7_ILi512EEESA_EEES9_SC_SE_Li256ELb1ELb1ELb1ELb0EEENS1_36VarlenDynamicPersistentTileSchedulerILi64ELi64ELi256ELi128ELb1ELb1ELb1ELb0ELb1ELb1EEEEEEEEEvNT_6ParamsE,"a",@progbits
	.sectionflags	@""
	.align	4
.nv.constant0._ZN7cutlass13device_kernelIN5flash11enable_sm90INS1_16FlashAttnFwdSm90INS1_25CollectiveMainloopFwdSm90ILi2EN4cute5tupleIJNS5_1CILi1EEES8_S8_EEENS6_IJNS7_ILi64EEESA_SA_EEELi512ENS_6half_tEfNS_4arch4Sm90ELb0ELb0ELb1ELb1ELb1ELb1ELb1ELb0ELb0ELb1ELb1ELb0EEENS1_21CollectiveEpilogueFwdINS6_IJSA_NS7_ILi512EEESA_EEES9_SC_SE_Li256ELb1ELb1ELb1ELb0EEENS1_36VarlenDynamicPersistentTileSchedulerILi64ELi64ELi256ELi128ELb1ELb1ELb1ELb0ELb1ELb1EEEEEEEEEvNT_6ParamsE:
	.zero		3584


//--------------------- .nv.constant0._ZN7cutlass13device_kernelIN5flash11enable_sm90INS1_16FlashAttnFwdSm90INS1_25CollectiveMainloopFwdSm90ILi2EN4cute5tupleIJNS5_1CILi1EEES8_S8_EEENS6_IJNS7_ILi64EEESA_SA_EEELi512ENS_6half_tEfNS_4arch4Sm90ELb0ELb1ELb1ELb0ELb1ELb0ELb0ELb0ELb0ELb1ELb1ELb0EEENS1_21CollectiveEpilogueFwdINS6_IJSA_NS7_ILi512EEESA_EEES9_SC_SE_Li256ELb0ELb1ELb1ELb0EEENS1_19SingleTileSchedulerILb0ELb1ELb1ELi64EEEEEEEEEvNT_6ParamsE --------------------------
	.section	.nv.constant0._ZN7cutlass13device_kernelIN5flash11enable_sm90INS1_16FlashAttnFwdSm90INS1_25CollectiveMainloopFwdSm90ILi2EN4cute5tupleIJNS5_1CILi1EEES8_S8_EEENS6_IJNS7_ILi64EEESA_SA_EEELi512ENS_6half_tEfNS_4arch4Sm90ELb0ELb1ELb1ELb0ELb1ELb0ELb0ELb0ELb0ELb1ELb1ELb0EEENS1_21CollectiveEpilogueFwdINS6_IJSA_NS7_ILi512EEESA_EEES9_SC_SE_Li256ELb0ELb1ELb1ELb0EEENS1_19SingleTileSchedulerILb0ELb1ELb1ELi64EEEEEEEEEvNT_6ParamsE,"a",@progbits
	.sectionflags	@""
	.align	4
.nv.constant0._ZN7cutlass13device_kernelIN5flash11enable_sm90INS1_16FlashAttnFwdSm90INS1_25CollectiveMainloopFwdSm90ILi2EN4cute5tupleIJNS5_1CILi1EEES8_S8_EEENS6_IJNS7_ILi64EEESA_SA_EEELi512ENS_6half_tEfNS_4arch4Sm90ELb0ELb1ELb1ELb0ELb1ELb0ELb0ELb0ELb0ELb1ELb1ELb0EEENS1_21CollectiveEpilogueFwdINS6_IJSA_NS7_ILi512EEESA_EEES9_SC_SE_Li256ELb0ELb1ELb1ELb0EEENS1_19SingleTileSchedulerILb0ELb1ELb1ELi64EEEEEEEEEvNT_6ParamsE:
	.zero		3200


//--------------------- .nv.constant0._ZN7cutlass13device_kernelIN5flash11enable_sm90INS1_16FlashAttnFwdSm90INS1_25CollectiveMainloopFwdSm90ILi2EN4cute5tupleIJNS5_1CILi1EEES8_S8_EEENS6_IJNS7_ILi64EEESA_SA_EEELi512ENS_6half_tEfNS_4arch4Sm90ELb0ELb1ELb1ELb0ELb1ELb0ELb1ELb0ELb0ELb1ELb1ELb0EEENS1_21CollectiveEpilogueFwdINS6_IJSA_NS7_ILi512EEESA_EEES9_SC_SE_Li256ELb0ELb1ELb1ELb0EEENS1_19SingleTileSchedulerILb0ELb1ELb1ELi64EEEEEEEEEvNT_6ParamsE --------------------------
	.section	.nv.constant0._ZN7cutlass13device_kernelIN5flash11enable_sm90INS1_16FlashAttnFwdSm90INS1_25CollectiveMainloopFwdSm90ILi2EN4cute5tupleIJNS5_1CILi1EEES8_S8_EEENS6_IJNS7_ILi64EEESA_SA_EEELi512ENS_6half_tEfNS_4arch4Sm90ELb0ELb1ELb1ELb0ELb1ELb0ELb1ELb0ELb0ELb1ELb1ELb0EEENS1_21CollectiveEpilogueFwdINS6_IJSA_NS7_ILi512EEESA_EEES9_SC_SE_Li256ELb0ELb1ELb1ELb0EEENS1_19SingleTileSchedulerILb0ELb1ELb1ELi64EEEEEEEEEvNT_6ParamsE,"a",@progbits
	.sectionflags	@""
	.align	4
.nv.constant0._ZN7cutlass13device_kernelIN5flash11enable_sm90INS1_16FlashAttnFwdSm90INS1_25CollectiveMainloopFwdSm90ILi2EN4cute5tupleIJNS5_1CILi1EEES8_S8_EEENS6_IJNS7_ILi64EEESA_SA_EEELi512ENS_6half_tEfNS_4arch4Sm90ELb0ELb1ELb1ELb0ELb1ELb0ELb1ELb0ELb0ELb1ELb1ELb0EEENS1_21CollectiveEpilogueFwdINS6_IJSA_NS7_ILi512EEESA_EEES9_SC_SE_Li256ELb0ELb1ELb1ELb0EEENS1_19SingleTileSchedulerILb0ELb1ELb1ELi64EEEEEEEEEvNT_6ParamsE:
	.zero		3456


//--------------------- .nv.constant0._ZN7cutlass13device_kernelIN5flash11enable_sm90INS1_16FlashAttnFwdSm90INS1_25CollectiveMainloopFwdSm90ILi2EN4cute5tupleIJNS5_1CILi1EEES8_S8_EEENS6_IJNS7_ILi64EEESA_SA_EEELi512ENS_6half_tEfNS_4arch4Sm90ELb0ELb1ELb1ELb1ELb1ELb0ELb0ELb0ELb0ELb1ELb1ELb0EEENS1_21CollectiveEpilogueFwdINS6_IJSA_NS7_ILi512EEESA_EEES9_SC_SE_Li256ELb1ELb1ELb1ELb0EEENS1_36VarlenDynamicPersistentTileSchedulerILi64ELi64ELi256ELi128ELb1ELb1ELb1ELb1ELb0ELb1EEEEEEEEEvNT_6ParamsE --------------------------
	.section	.nv.constant0._ZN7cutlass13device_kernelIN5flash11enable_sm90INS1_16FlashAttnFwdSm90INS1_25CollectiveMainloopFwdSm90ILi2EN4cute5tupleIJNS5_1CILi1EEES8_S8_EEENS6_IJNS7_ILi64EEESA_SA_EEELi512ENS_6half_tEfNS_4arch4Sm90ELb0ELb1ELb1ELb1ELb1ELb0ELb0ELb0ELb0ELb1ELb1ELb0EEENS1_21CollectiveEpilogueFwdINS6_IJSA_NS7_ILi512EEESA_EEES9_SC_SE_Li256ELb1ELb1ELb1ELb0EEENS1_36VarlenDynamicPersistentTileSchedulerILi64ELi64ELi256ELi128ELb1ELb1ELb1ELb1ELb0ELb1EEEEEEEEEvNT_6ParamsE,"a",@progbits
	.sectionflags	@""
	.align	4
.nv.constant0._ZN7cutlass13device_kernelIN5flash11enable_sm90INS1_16FlashAttnFwdSm90INS1_25CollectiveMainloopFwdSm90ILi2EN4cute5tupleIJNS5_1CILi1EEES8_S8_EEENS6_IJNS7_ILi64EEESA_SA_EEELi512ENS_6half_tEfNS_4arch4Sm90ELb0ELb1ELb1ELb1ELb1ELb0ELb0ELb0ELb0ELb1ELb1ELb0EEENS1_21CollectiveEpilogueFwdINS6_IJSA_NS7_ILi512EEESA_EEES9_SC_SE_Li256ELb1ELb1ELb1ELb0EEENS1_36VarlenDynamicPersistentTileSchedulerILi64ELi64ELi256ELi128ELb1ELb1ELb1ELb1ELb0ELb1EEEEEEEEEvNT_6ParamsE:
	.zero		3328


//--------------------- .nv.constant0._ZN7cutlass13device_kernelIN5flash11enable_sm90INS1_16FlashAttnFwdSm90INS1_25CollectiveMainloopFwdSm90ILi2EN4cute5tupleIJNS5_1CILi1EEES8_S8_EEENS6_IJNS7_ILi64EEESA_SA_EEELi512ENS_6half_tEfNS_4arch4Sm90ELb0ELb1ELb1ELb1ELb1ELb1ELb0ELb0ELb0ELb1ELb1ELb0EEENS1_21CollectiveEpilogueFwdINS6_IJSA_NS7_ILi512EEESA_EEES9_SC_SE_Li256ELb1ELb1ELb1ELb0EEENS1_36VarlenDynamicPersistentTileSchedulerILi64ELi64ELi256ELi128ELb1ELb1ELb1ELb1ELb0ELb1EEEEEEEEEvNT_6ParamsE --------------------------
	.section	.nv.constant0._ZN7cutlass13device_kernelIN5flash11enable_sm90INS1_16FlashAttnFwdSm90INS1_25CollectiveMainloopFwdSm90ILi2EN4cute5tupleIJNS5_1CILi1EEES8_S8_EEENS6_IJNS7_ILi64EEESA_SA_EEELi512ENS_6half_tEfNS_4arch4Sm90ELb0ELb1ELb1ELb1ELb1ELb1ELb0ELb0ELb0ELb1ELb1ELb0EEENS1_21CollectiveEpilogueFwdINS6_IJSA_NS7_ILi512EEESA_EEES9_SC_SE_Li256ELb1ELb1ELb1ELb0EEENS1_36VarlenDynamicPersistentTileSchedulerILi64ELi64ELi256ELi128ELb1ELb1ELb1ELb1ELb0ELb1EEEEEEEEEvNT_6ParamsE,"a",@progbits
	.sectionflags	@""
	.align	4
.nv.constant0._ZN7cutlass13device_kernelIN5flash11enable_sm90INS1_16FlashAttnFwdSm90INS1_25CollectiveMainloopFwdSm90ILi2EN4cute5tupleIJNS5_1CILi1EEES8_S8_EEENS6_IJNS7_ILi64EEESA_SA_EEELi512ENS_6half_tEfNS_4arch4Sm90ELb0ELb1ELb1ELb1ELb1ELb1ELb0ELb0ELb0ELb1ELb1ELb0EEENS1_21CollectiveEpilogueFwdINS6_IJSA_NS7_ILi512EEESA_EEES9_SC_SE_Li256ELb1ELb1ELb1ELb0EEENS1_36VarlenDynamicPersistentTileSchedulerILi64ELi64ELi256ELi128ELb1ELb1ELb1ELb1ELb0ELb1EEEEEEEEEvNT_6ParamsE:
	.zero		3328


//--------------------- .nv.constant0._ZN7cutlass13device_kernelIN5flash11enable_sm90INS1_16FlashAttnFwdSm90INS1_25CollectiveMainloopFwdSm90ILi2EN4cute5tupleIJNS5_1CILi1EEES8_S8_EEENS6_IJNS7_ILi64EEESA_SA_EEELi512ENS_6half_tEfNS_4arch4Sm90ELb0ELb1ELb1ELb1ELb1ELb0ELb1ELb0ELb0ELb1ELb1ELb0EEENS1_21CollectiveEpilogueFwdINS6_IJSA_NS7_ILi512EEESA_EEES9_SC_SE_Li256ELb1ELb1ELb1ELb0EEENS1_36VarlenDynamicPersistentTileSchedulerILi64ELi64ELi256ELi128ELb1ELb1ELb1ELb1ELb0ELb1EEEEEEEEEvNT_6ParamsE --------------------------
	.section	.nv.constant0._ZN7cutlass13device_kernelIN5flash11enable_sm90INS1_16FlashAttnFwdSm90INS1_25CollectiveMainloopFwdSm90ILi2EN4cute5tupleIJNS5_1CILi1EEES8_S8_EEENS6_IJNS7_ILi64EEESA_SA_EEELi512ENS_6half_tEfNS_4arch4Sm90ELb0ELb1ELb1ELb1ELb1ELb0ELb1ELb0ELb0ELb1ELb1ELb0EEENS1_21CollectiveEpilogueFwdINS6_IJSA_NS7_ILi512EEESA_EEES9_SC_SE_Li256ELb1ELb1ELb1ELb0EEENS1_36VarlenDynamicPersistentTileSchedulerILi64ELi64ELi256ELi128ELb1ELb1ELb1ELb1ELb0ELb1EEEEEEEEEvNT_6ParamsE,"a",@progbits
	.sectionflags	@""
	.align	4
.nv.constant0._ZN7cutlass13device_kernelIN5flash11enable_sm90INS1_16FlashAttnFwdSm90INS1_25CollectiveMainloopFwdSm90ILi2EN4cute5tupleIJNS5_1CILi1EEES8_S8_EEENS6_IJNS7_ILi64EEESA_SA_EEELi512ENS_6half_tEfNS_4arch4Sm90ELb0ELb1ELb1ELb1ELb1ELb0ELb1ELb0ELb0ELb1ELb1ELb0EEENS1_21CollectiveEpilogueFwdINS6_IJSA_NS7_ILi512EEESA_EEES9_SC_SE_Li256ELb1ELb1ELb1ELb0EEENS1_36VarlenDynamicPersistentTileSchedulerILi64ELi64ELi256ELi128ELb1ELb1ELb1ELb1ELb0ELb1EEEEEEEEEvNT_6ParamsE:
	.zero		3584


//--------------------- .nv.constant0._ZN7cutlass13device_kernelIN5flash11enable_sm90INS1_16FlashAttnFwdSm90INS1_25CollectiveMainloopFwdSm90ILi2EN4cute5tupleIJNS5_1CILi1EEES8_S8_EEENS6_IJNS7_ILi64EEESA_SA_EEELi512ENS_6half_tEfNS_4arch4Sm90ELb0ELb1ELb1ELb1ELb1ELb1ELb1ELb0ELb0ELb1ELb1ELb0EEENS1_21CollectiveEpilogueFwdINS6_IJSA_NS7_ILi512EEESA_EEES9_SC_SE_Li256ELb1ELb1ELb1ELb0EEENS1_36VarlenDynamicPersistentTileSchedulerILi64ELi64ELi256ELi128ELb1ELb1ELb1ELb1ELb0ELb1EEEEEEEEEvNT_6ParamsE --------------------------
	.section	.nv.constant0._ZN7cutlass13device_kernelIN5flash11enable_sm90INS1_16FlashAttnFwdSm90INS1_25CollectiveMainloopFwdSm90ILi2EN4cute5tupleIJNS5_1CILi1EEES8_S8_EEENS6_IJNS7_ILi64EEESA_SA_EEELi512ENS_6half_tEfNS_4arch4Sm90ELb0ELb1ELb1ELb1ELb1ELb1ELb1ELb0ELb0ELb1ELb1ELb0EEENS1_21CollectiveEpilogueFwdINS6_IJSA_NS7_ILi512EEESA_EEES9_SC_SE_Li256ELb1ELb1ELb1ELb0EEENS1_36VarlenDynamicPersistentTileSchedulerILi64ELi64ELi256ELi128ELb1ELb1ELb1ELb1ELb0ELb1EEEEEEEEEvNT_6ParamsE,"a",@progbits
	.sectionflags	@""
	.align	4
.nv.constant0._ZN7cutlass13device_kernelIN5flash11enable_sm90INS1_16FlashAttnFwdSm90INS1_25CollectiveMainloopFwdSm90ILi2EN4cute5tupleIJNS5_1CILi1EEES8_S8_EEENS6_IJNS7_ILi64EEESA_SA_EEELi512ENS_6half_tEfNS_4arch4Sm90ELb0ELb1ELb1ELb1ELb1ELb1ELb1ELb0ELb0ELb1ELb1ELb0EEENS1_21CollectiveEpilogueFwdINS6_IJSA_NS7_ILi512EEESA_EEES9_SC_SE_Li256ELb1ELb1ELb1ELb0EEENS1_36VarlenDynamicPersistentTileSchedulerILi64ELi64ELi256ELi128ELb1ELb1ELb1ELb1ELb0ELb1EEEEEEEEEvNT_6ParamsE:
	.zero		3584


//--------------------- .nv.constant0._ZN7cutlass13device_kernelIN5flash11enable_sm90INS1_16FlashAttnFwdSm90INS1_25CollectiveMainloopFwdSm90ILi2EN4cute5tupleIJNS5_1CILi1EEES8_S8_EEENS6_IJNS7_ILi64EEESA_SA_EEELi512ENS_6half_tEfNS_4arch4Sm90ELb1ELb0ELb1ELb0ELb1ELb0ELb0ELb0ELb0ELb1ELb1ELb0EEENS1_21CollectiveEpilogueFwdINS6_IJSA_NS7_ILi512EEESA_EEES9_SC_SE_Li256ELb0ELb1ELb1ELb0EEENS1_19SingleTileSchedulerILb0ELb1ELb1ELi64EEEEEEEEEvNT_6ParamsE --------------------------
	.section	.nv.constant0._ZN7cutlass13device_kernelIN5flash11enable_sm90INS1_16FlashAttnFwdSm90INS1_25CollectiveMainloopFwdSm90ILi2EN4cute5tupleIJNS5_1CILi1EEES8_S8_EEENS6_IJNS7_ILi64EEESA_SA_EEELi512ENS_6half_tEfNS_4arch4Sm90ELb1ELb0ELb1ELb0ELb1ELb0ELb0ELb0ELb0ELb1ELb1ELb0EEENS1_21CollectiveEpilogueFwdINS6_IJSA_NS7_ILi512EEESA_EEES9_SC_SE_Li256ELb0ELb1ELb1ELb0EEENS1_19SingleTileSchedulerILb0ELb1ELb1ELi64EEEEEEEEEvNT_6ParamsE,"a",@progbits
	.sectionflags	@""
	.align	4
.nv.constant0._ZN7cutlass13device_kernelIN5flash11enable_sm90INS1_16FlashAttnFwdSm90INS1_25CollectiveMainloopFwdSm90ILi2EN4cute5tupleIJNS5_1CILi1EEES8_S8_EEENS6_IJNS7_ILi64EEESA_SA_EEELi512ENS_6half_tEfNS_4arch4Sm90ELb1ELb0ELb1ELb0ELb1ELb0ELb0ELb0ELb0ELb1ELb1ELb0EEENS1_21CollectiveEpilogueFwdINS6_IJSA_NS7_ILi512EEESA_EEES9_SC_SE_Li256ELb0ELb1ELb1ELb0EEENS1_19SingleTileSchedulerILb0ELb1ELb1ELi64EEEEEEEEEvNT_6ParamsE:
	.zero		3200


//--------------------- .nv.constant0._ZN7cutlass13device_kernelIN5flash11enable_sm90INS1_16FlashAttnFwdSm90INS1_25CollectiveMainloopFwdSm90ILi2EN4cute5tupleIJNS5_1CILi1EEES8_S8_EEENS6_IJNS7_ILi64EEESA_SA_EEELi512ENS_6half_tEfNS_4arch4Sm90ELb1ELb0ELb1ELb0ELb1ELb0ELb1ELb0ELb0ELb1ELb1ELb0EEENS1_21CollectiveEpilogueFwdINS6_IJSA_NS7_ILi512EEESA_EEES9_SC_SE_Li256ELb0ELb1ELb1ELb0EEENS1_19SingleTileSchedulerILb0ELb1ELb1ELi64EEEEEEEEEvNT_6ParamsE --------------------------
	.section	.nv.constant0._ZN7cutlass13device_kernelIN5flash11enable_sm90INS1_16FlashAttnFwdSm90INS1_25CollectiveMainloopFwdSm90ILi2EN4cute5tupleIJNS5_1CILi1EEES8_S8_EEENS6_IJNS7_ILi64EEESA_SA_EEELi512ENS_6half_tEfNS_4arch4Sm90ELb1ELb0ELb1ELb0ELb1ELb0ELb1ELb0ELb0ELb1ELb1ELb0EEENS1_21CollectiveEpilogueFwdINS6_IJSA_NS7_ILi512EEESA_EEES9_SC_SE_Li256ELb0ELb1ELb1ELb0EEENS1_19SingleTileSchedulerILb0ELb1ELb1ELi64EEEEEEEEEvNT_6ParamsE,"a",@progbits
	.sectionflags	@""
	.align	4
.nv.constant0._ZN7cutlass13device_kernelIN5flash11enable_sm90INS1_16FlashAttnFwdSm90INS1_25CollectiveMainloopFwdSm90ILi2EN4cute5tupleIJNS5_1CILi1EEES8_S8_EEENS6_IJNS7_ILi64EEESA_SA_EEELi512ENS_6half_tEfNS_4arch4Sm90ELb1ELb0ELb1ELb0ELb1ELb0ELb1ELb0ELb0ELb1ELb1ELb0EEENS1_21CollectiveEpilogueFwdINS6_IJSA_NS7_ILi512EEESA_EEES9_SC_SE_Li256ELb0ELb1ELb1ELb0EEENS1_19SingleTileSchedulerILb0ELb1ELb1ELi64EEEEEEEEEvNT_6ParamsE:
	.zero		3456


//--------------------- .nv.constant0._ZN7cutlass13device_kernelIN5flash11enable_sm90INS1_16FlashAttnFwdSm90INS1_25CollectiveMainloopFwdSm90ILi2EN4cute5tupleIJNS5_1CILi1EEES8_S8_EEENS6_IJNS7_ILi64EEESA_SA_EEELi512ENS_6half_tEfNS_4arch4Sm90ELb1ELb0ELb1ELb1ELb1ELb0ELb0ELb0ELb0ELb1ELb1ELb0EEENS1_21CollectiveEpilogueFwdINS6_IJSA_NS7_ILi512EEESA_EEES9_SC_SE_Li256ELb1ELb1ELb1ELb0EEENS1_36VarlenDynamicPersistentTileSchedulerILi64ELi64ELi256ELi128ELb1ELb1ELb1ELb1ELb1ELb1EEEEEEEEEvNT_6ParamsE --------------------------
	.section	.nv.constant0._ZN7cutlass13device_kernelIN5flash11enable_sm90INS1_16FlashAttnFwdSm90INS1_25CollectiveMainloopFwdSm90ILi2EN4cute5tupleIJNS5_1CILi1EEES8_S8_EEENS6_IJNS7_ILi64EEESA_SA_EEELi512ENS_6half_tEfNS_4arch4Sm90ELb1ELb0ELb1ELb1ELb1ELb0ELb0ELb0ELb0ELb1ELb1ELb0EEENS1_21CollectiveEpilogueFwdINS6_IJSA_NS7_ILi512EEESA_EEES9_SC_SE_Li256ELb1ELb1ELb1ELb0EEENS1_36VarlenDynamicPersistentTileSchedulerILi64ELi64ELi256ELi128ELb1ELb1ELb1ELb1ELb1ELb1EEEEEEEEEvNT_6ParamsE,"a",@progbits
	.sectionflags	@""
	.align	4
.nv.constant0._ZN7cutlass13device_kernelIN5flash11enable_sm90INS1_16FlashAttnFwdSm90INS1_25CollectiveMainloopFwdSm90ILi2EN4cute5tupleIJNS5_1CILi1EEES8_S8_EEENS6_IJNS7_ILi64EEESA_SA_EEELi512ENS_6half_tEfNS_4arch4Sm90ELb1ELb0ELb1ELb1ELb1ELb0ELb0ELb0ELb0ELb1ELb1ELb0EEENS1_21CollectiveEpilogueFwdINS6_IJSA_NS7_ILi512EEESA_EEES9_SC_SE_Li256ELb1ELb1ELb1ELb0EEENS1_36VarlenDynamicPersistentTileSchedulerILi64ELi64ELi256ELi128ELb1ELb1ELb1ELb1ELb1ELb1EEEEEEEEEvNT_6ParamsE:
	.zero		3328


//--------------------- .nv.constant0._ZN7cutlass13device_kernelIN5flash11enable_sm90INS1_16FlashAttnFwdSm90INS1_25CollectiveMainloopFwdSm90ILi2EN4cute5tupleIJNS5_1CILi1EEES8_S8_EEENS6_IJNS7_ILi64EEESA_SA_EEELi512ENS_6half_tEfNS_4arch4Sm90ELb1ELb0ELb1ELb1ELb1ELb1ELb0ELb0ELb0ELb1ELb1ELb0EEENS1_21CollectiveEpilogueFwdINS6_IJSA_NS7_ILi512EEESA_EEES9_SC_SE_Li256ELb1ELb1ELb1ELb0EEENS1_36VarlenDynamicPersistentTileSchedulerILi64ELi64ELi256ELi128ELb1ELb1ELb1ELb1ELb1ELb1EEEEEEEEEvNT_6ParamsE --------------------------
	.section	.nv.constant0._ZN7cutlass13device_kernelIN5flash11enable_sm90INS1_16FlashAttnFwdSm90INS1_25CollectiveMainloopFwdSm90ILi2EN4cute5tupleIJNS5_1CILi1EEES8_S8_EEENS6_IJNS7_ILi64EEESA_SA_EEELi512ENS_6half_tEfNS_4arch4Sm90ELb1ELb0ELb1ELb1ELb1ELb1ELb0ELb0ELb0ELb1ELb1ELb0EEENS1_21CollectiveEpilogueFwdINS6_IJSA_NS7_ILi512EEESA_EEES9_SC_SE_Li256ELb1ELb1ELb1ELb0EEENS1_36VarlenDynamicPersistentTileSchedulerILi64ELi64ELi256ELi128ELb1ELb1ELb1ELb1ELb1ELb1EEEEEEEEEvNT_6ParamsE,"a",@progbits
	.sectionflags	@""
	.align	4
.nv.constant0._ZN7cutlass13device_kernelIN5flash11enable_sm90INS1_16FlashAttnFwdSm90INS1_25CollectiveMainloopFwdSm90ILi2EN4cute5tupleIJNS5_1CILi1EEES8_S8_EEENS6_IJNS7_ILi64EEESA_SA_EEELi512ENS_6half_tEfNS_4arch4Sm90ELb1ELb0ELb1ELb1ELb1ELb1ELb0ELb0ELb0ELb1ELb1ELb0EEENS1_21CollectiveEpilogueFwdINS6_IJSA_NS7_ILi512EEESA_EEES9_SC_SE_Li256ELb1ELb1ELb1ELb0EEENS1_36VarlenDynamicPersistentTileSchedulerILi64ELi64ELi256ELi128ELb1ELb1ELb1ELb1ELb1ELb1EEEEEEEEEvNT_6ParamsE:
	.zero		3328


//--------------------- .nv.constant0._ZN7cutlass13device_kernelIN5flash11enable_sm90INS1_16FlashAttnFwdSm90INS1_25CollectiveMainloopFwdSm90ILi2EN4cute5tupleIJNS5_1CILi1EEES8_S8_EEENS6_IJNS7_ILi64EEESA_SA_EEELi512ENS_6half_tEfNS_4arch4Sm90ELb1ELb0ELb1ELb1ELb1ELb0ELb1ELb0ELb0ELb1ELb1ELb0EEENS1_21CollectiveEpilogueFwdINS6_IJSA_NS7_ILi512EEESA_EEES9_SC_SE_Li256ELb1ELb1ELb1ELb0EEENS1_36VarlenDynamicPersistentTileSchedulerILi64ELi64ELi256ELi128ELb1ELb1ELb1ELb1ELb1ELb1EEEEEEEEEvNT_6ParamsE --------------------------
	.section	.nv.constant0._ZN7cutlass13device_kernelIN5flash11enable_sm90INS1_16FlashAttnFwdSm90INS1_25CollectiveMainloopFwdSm90ILi2EN4cute5tupleIJNS5_1CILi1EEES8_S8_EEENS6_IJNS7_ILi64EEESA_SA_EEELi512ENS_6half_tEfNS_4arch4Sm90ELb1ELb0ELb1ELb1ELb1ELb0ELb1ELb0ELb0ELb1ELb1ELb0EEENS1_21CollectiveEpilogueFwdINS6_IJSA_NS7_ILi512EEESA_EEES9_SC_SE_Li256ELb1ELb1ELb1ELb0EEENS1_36VarlenDynamicPersistentTileSchedulerILi64ELi64ELi256ELi128ELb1ELb1ELb1ELb1ELb1ELb1EEEEEEEEEvNT_6ParamsE,"a",@progbits
	.sectionflags	@""
	.align	4
.nv.constant0._ZN7cutlass13device_kernelIN5flash11enable_sm90INS1_16FlashAttnFwdSm90INS1_25CollectiveMainloopFwdSm90ILi2EN4cute5tupleIJNS5_1CILi1EEES8_S8_EEENS6_IJNS7_ILi64EEESA_SA_EEELi512ENS_6half_tEfNS_4arch4Sm90ELb1ELb0ELb1ELb1ELb1ELb0ELb1ELb0ELb0ELb1ELb1ELb0EEENS1_21CollectiveEpilogueFwdINS6_IJSA_NS7_ILi512EEESA_EEES9_SC_SE_Li256ELb1ELb1ELb1ELb0EEENS1_36VarlenDynamicPersistentTileSchedulerILi64ELi64ELi256ELi128ELb1ELb1ELb1ELb1ELb1ELb1EEEEEEEEEvNT_6ParamsE:
	.zero		3584


//--------------------- .nv.constant0._ZN7cutlass13device_kernelIN5flash11enable_sm90INS1_16FlashAttnFwdSm90INS1_25CollectiveMainloopFwdSm90ILi2EN4cute5tupleIJNS5_1CILi1EEES8_S8_EEENS6_IJNS7_ILi64EEESA_SA_EEELi512ENS_6half_tEfNS_4arch4Sm90ELb1ELb0ELb1ELb1ELb1ELb1ELb1ELb0ELb0ELb1ELb1ELb0EEENS1_21CollectiveEpilogueFwdINS6_IJSA_NS7_ILi512EEESA_EEES9_SC_SE_Li256ELb1ELb1ELb1ELb0EEENS1_36VarlenDynamicPersistentTileSchedulerILi64ELi64ELi256ELi128ELb1ELb1ELb1ELb1ELb1ELb1EEEEEEEEEvNT_6ParamsE --------------------------
	.section	.nv.constant0._ZN7cutlass13device_kernelIN5flash11enable_sm90INS1_16FlashAttnFwdSm90INS1_25CollectiveMainloopFwdSm90ILi2EN4cute5tupleIJNS5_1CILi1EEES8_S8_EEENS6_IJNS7_ILi64EEESA_SA_EEELi512ENS_6half_tEfNS_4arch4Sm90ELb1ELb0ELb1ELb1ELb1ELb1ELb1ELb0ELb0ELb1ELb1ELb0EEENS1_21CollectiveEpilogueFwdINS6_IJSA_NS7_ILi512EEESA_EEES9_SC_SE_Li256ELb1ELb1ELb1ELb0EEENS1_36VarlenDynamicPersistentTileSchedulerILi64ELi64ELi256ELi128ELb1ELb1ELb1ELb1ELb1ELb1EEEEEEEEEvNT_6ParamsE,"a",@progbits
	.sectionflags	@""
	.align	4
.nv.constant0._ZN7cutlass13device_kernelIN5flash11enable_sm90INS1_16FlashAttnFwdSm90INS1_25CollectiveMainloopFwdSm90ILi2EN4cute5tupleIJNS5_1CILi1EEES8_S8_EEENS6_IJNS7_ILi64EEESA_SA_EEELi512ENS_6half_tEfNS_4arch4Sm90ELb1ELb0ELb1ELb1ELb1ELb1ELb1ELb0ELb0ELb1ELb1ELb0EEENS1_21CollectiveEpilogueFwdINS6_IJSA_NS7_ILi512EEESA_EEES9_SC_SE_Li256ELb1ELb1ELb1ELb0EEENS1_36VarlenDynamicPersistentTileSchedulerILi64ELi64ELi256ELi128ELb1ELb1ELb1ELb1ELb1ELb1EEEEEEEEEvNT_6ParamsE:
	.zero		3584


//--------------------- .nv.constant0._ZN7cutlass13device_kernelIN5flash11enable_sm90INS1_16FlashAttnFwdSm90INS1_25CollectiveMainloopFwdSm90ILi2EN4cute5tupleIJNS5_1CILi1EEES8_S8_EEENS6_IJNS7_ILi128EEENS7_ILi96EEENS7_ILi64EEEEEELi256ENS_6half_tEfNS_4arch4Sm90ELb0ELb0ELb1ELb0ELb1ELb0ELb0ELb1ELb0ELb1ELb1ELb0EEENS1_21CollectiveEpilogueFwdINS6_IJSA_NS7_ILi256EEESB_EEES9_SE_SG_Li256ELb0ELb1ELb1ELb0EEENS1_19SingleTileSchedulerILb0ELb1ELb1ELi128EEEEEEEEEvNT_6ParamsE --------------------------
	.section	.nv.constant0._ZN7cutlass13device_kernelIN5flash11enable_sm90INS1_16FlashAttnFwdSm90INS1_25CollectiveMainloopFwdSm90ILi2EN4cute5tupleIJNS5_1CILi1EEES8_S8_EEENS6_IJNS7_ILi128EEENS7_ILi96EEENS7_ILi64EEEEEELi256ENS_6half_tEfNS_4arch4Sm90ELb0ELb0ELb1ELb0ELb1ELb0ELb0ELb1ELb0ELb1ELb1ELb0EEENS1_21CollectiveEpilogueFwdINS6_IJSA_NS7_ILi256EEESB_EEES9_SE_SG_Li256ELb0ELb1ELb1ELb0EEENS1_19SingleTileSchedulerILb0ELb1ELb1ELi128EEEEEEEEEvNT_6ParamsE,"a",@progbits
	.sectionflags	@""
	.align	4
.nv.constant0._ZN7cutlass13device_kernelIN5flash11enable_sm90INS1_16FlashAttnFwdSm90INS1_25CollectiveMainloopFwdSm90ILi2EN4cute5tupleIJNS5_1CILi1EEES8_S8_EEENS6_IJNS7_ILi128EEENS7_ILi96EEENS7_ILi64EEEEEELi256ENS_6half_tEfNS_4arch4Sm90ELb0ELb0ELb1ELb0ELb1ELb0ELb0ELb1ELb0ELb1ELb1ELb0EEENS1_21CollectiveEpilogueFwdINS6_IJSA_NS7_ILi256EEESB_EEES9_SE_SG_Li256ELb0ELb1ELb1ELb0EEENS1_19SingleTileSchedulerILb0ELb1ELb1ELi128EEEEEEEEEvNT_6ParamsE:
	.zero		3200


//--------------------- .nv.constant0._ZN7cutlass13device_kernelIN5flash11enable_sm90INS1_16FlashAttnFwdSm90INS1_25CollectiveMainloopFwdSm90ILi2EN4cute5tupleIJNS5_1CILi1EEES8_S8_EEENS6_IJNS7_ILi128EEENS7_ILi96EEENS7_ILi64EEEEEELi256ENS_6half_tEfNS_4arch4Sm90ELb0ELb0ELb1ELb0ELb1ELb0ELb1ELb1ELb0ELb1ELb1ELb0EEENS1_21CollectiveEpilogueFwdINS6_IJSA_NS7_ILi256EEESB_EEES9_SE_SG_Li256ELb0ELb1ELb1ELb0EEENS1_19SingleTileSchedulerILb0ELb1ELb1ELi128EEEEEEEEEvNT_6ParamsE --------------------------
	.section	.nv.constant0._ZN7cutlass13device_kernelIN5flash11enable_sm90INS1_16FlashAttnFwdSm90INS1_25CollectiveMainloopFwdSm90ILi2EN4cute5tupleIJNS5_1CILi1EEES8_S8_EEENS6_IJNS7_ILi128EEENS7_ILi96EEENS7_ILi64EEEEEELi256ENS_6half_tEfNS_4arch4Sm90ELb0ELb0ELb1ELb0ELb1ELb0ELb1ELb1ELb0ELb1ELb1ELb0EEENS1_21CollectiveEpilogueFwdINS6_IJSA_NS7_ILi256EEESB_EEES9_SE_SG_Li256ELb0ELb1ELb1ELb0EEENS1_19SingleTileSchedulerILb0ELb1ELb1ELi128EEEEEEEEEvNT_6ParamsE,"a",@progbits
	.sectionflags	@""
	.align	4
.nv.constant0._ZN7cutlass13device_kernelIN5flash11enable_sm90INS1_16FlashAttnFwdSm90INS1_25CollectiveMainloopFwdSm90ILi2EN4cute5tupleIJNS5_1CILi1EEES8_S8_EEENS6_IJNS7_ILi128EEENS7_ILi96EEENS7_ILi64EEEEEELi256ENS_6half_tEfNS_4arch4Sm90ELb0ELb0ELb1ELb0ELb1ELb0ELb1ELb1ELb0ELb1ELb1ELb0EEENS1_21CollectiveEpilogueFwdINS6_IJSA_NS7_ILi256EEESB_EEES9_SE_SG_Li256ELb0ELb1ELb1ELb0EEENS1_19SingleTileSchedulerILb0ELb1ELb1ELi128EEEEEEEEEvNT_6ParamsE:
	.zero		3456


//--------------------- .nv.constant0._ZN7cutlass13device_kernelIN5flash11enable_sm90INS1_16FlashAttnFwdSm90INS1_25CollectiveMainloopFwdSm90ILi2EN4cute5tupleIJNS5_1CILi1EEES8_S8_EEENS6_IJNS7_ILi128EEENS7_ILi96EEENS7_ILi64EEEEEELi256ENS_6half_tEfNS_4arch4Sm90ELb0ELb0ELb1ELb1ELb1ELb0ELb0ELb1ELb0ELb1ELb1ELb0EEENS1_21CollectiveEpilogueFwdINS6_IJSA_NS7_ILi256EEESB_EEES9_SE_SG_Li256ELb1ELb1ELb1ELb0EEENS1_36VarlenDynamicPersistentTileSchedulerILi128ELi96ELi256ELi128ELb1ELb1ELb1ELb0ELb1ELb1EEEEEEEEEvNT_6ParamsE --------------------------
	.section	.nv.constant0._ZN7cutlass13device_kernelIN5flash11enable_sm90INS1_16FlashAttnFwdSm90INS1_25CollectiveMainloopFwdSm90ILi2EN4cute5tupleIJNS5_1CILi1EEES8_S8_EEENS6_IJNS7_ILi128EEENS7_ILi96EEENS7_ILi64EEEEEELi256ENS_6half_tEfNS_4arch4Sm90ELb0ELb0ELb1ELb1ELb1ELb0ELb0ELb1ELb0ELb1ELb1ELb0EEENS1_21CollectiveEpilogueFwdINS6_IJSA_NS7_ILi256EEESB_EEES9_SE_SG_Li256ELb1ELb1ELb1ELb0EEENS1_36VarlenDynamicPersistentTileSchedulerILi128ELi96ELi256ELi128ELb1ELb1ELb1ELb0ELb1ELb1EEEEEEEEEvNT_6ParamsE,"a",@progbits
	.sectionflags	@""
	.align	4
.nv.constant0._ZN7cutlass13device_kernelIN5flash11enable_sm90INS1_16FlashAttnFwdSm90INS1_25CollectiveMainloopFwdSm90ILi2EN4cute5tupleIJNS5_1CILi1EEES8_S8_EEENS6_IJNS7_ILi128EEENS7_ILi96EEENS7_ILi64EEEEEELi256ENS_6half_tEfNS_4arch4Sm90ELb0ELb0ELb1ELb1ELb1ELb0ELb0ELb1ELb0ELb1ELb1ELb0EEENS1_21CollectiveEpilogueFwdINS6_IJSA_NS7_ILi256EEESB_EEES9_SE_SG_Li256ELb1ELb1ELb1ELb0EEENS1_36VarlenDynamicPersistentTileSchedulerILi128ELi96ELi256ELi128ELb1ELb1ELb1ELb0ELb1ELb1EEEEEEEEEvNT_6ParamsE:
	.zero		3328


//--------------------- .nv.constant0._ZN7cutlass13device_kernelIN5flash11enable_sm90INS1_16FlashAttnFwdSm90INS1_25CollectiveMainloopFwdSm90ILi2EN4cute5tupleIJNS5_1CILi1EEES8_S8_EEENS6_IJNS7_ILi128EEENS7_ILi96EEENS7_ILi64EEEEEELi256ENS_6half_tEfNS_4arch4Sm90ELb0ELb0ELb1ELb1ELb1ELb1ELb0ELb1ELb0ELb1ELb1ELb0EEENS1_21CollectiveEpilogueFwdINS6_IJSA_NS7_ILi256EEESB_EEES9_SE_SG_Li256ELb1ELb1ELb1ELb0EEENS1_36VarlenDynamicPersistentTileSchedulerILi128ELi96ELi256ELi128ELb1ELb1ELb1ELb0ELb1ELb1EEEEEEEEEvNT_6ParamsE --------------------------
	.section	.nv.constant0._ZN7cutlass13device_kernelIN5flash11enable_sm90INS1_16FlashAttnFwdSm90INS1_25CollectiveMainloopFwdSm90ILi2EN4cute5tupleIJNS5_1CILi1EEES8_S8_EEENS6_IJNS7_ILi128EEENS7_ILi96EEENS7_ILi64EEEEEELi256ENS_6half_tEfNS_4arch4Sm90ELb0ELb0ELb1ELb1ELb1ELb1ELb0ELb1ELb0ELb1ELb1ELb0EEENS1_21CollectiveEpilogueFwdINS6_IJSA_NS7_ILi256EEESB_EEES9_SE_SG_Li256ELb1ELb1ELb1ELb0EEENS1_36VarlenDynamicPersistentTileSchedulerILi128ELi96ELi256ELi128ELb1ELb1ELb1ELb0ELb1ELb1EEEEEEEEEvNT_6ParamsE,"a",@progbits
	.sectionflags	@""
	.align	4
.nv.constant0._ZN7cutlass13device_kernelIN5flash11enable_sm90INS1_16FlashAttnFwdSm90INS1_25CollectiveMainloopFwdSm90ILi2EN4cute5tupleIJNS5_1CILi1EEES8_S8_EEENS6_IJNS7_ILi128EEENS7_ILi96EEENS7_ILi64EEEEEELi256ENS_6half_tEfNS_4arch4Sm90ELb0ELb0ELb1ELb1ELb1ELb1ELb0ELb1ELb0ELb1ELb1ELb0EEENS1_21CollectiveEpilogueFwdINS6_IJSA_NS7_ILi256EEESB_EEES9_SE_SG_Li256ELb1ELb1ELb1ELb0EEENS1_36VarlenDynamicPersistentTileSchedulerILi128ELi96ELi256ELi128ELb1ELb1ELb1ELb0ELb1ELb1EEEEEEEEEvNT_6ParamsE:
	.zero		3328


//--------------------- .nv.constant0._ZN7cutlass13device_kernelIN5flash11enable_sm90INS1_16FlashAttnFwdSm90INS1_25CollectiveMainloopFwdSm90ILi2EN4cute5tupleIJNS5_1CILi1EEES8_S8_EEENS6_IJNS7_ILi128EEENS7_ILi96EEENS7_ILi64EEEEEELi256ENS_6half_tEfNS_4arch4Sm90ELb0ELb0ELb1ELb1ELb1ELb0ELb1ELb1ELb0ELb1ELb1ELb0EEENS1_21CollectiveEpilogueFwdINS6_IJSA_NS7_ILi256EEESB_EEES9_SE_SG_Li256ELb1ELb1ELb1ELb0EEENS1_36VarlenDynamicPersistentTileSchedulerILi128ELi96ELi256ELi128ELb1ELb1ELb1ELb0ELb1ELb1EEEEEEEEEvNT_6ParamsE --------------------------
	.section	.nv.constant0._ZN7cutlass13device_kernelIN5flash11enable_sm90INS1_16FlashAttnFwdSm90INS1_25CollectiveMainloopFwdSm90ILi2EN4cute5tupleIJNS5_1CILi1EEES8_S8_EEENS6_IJNS7_ILi128EEENS7_ILi96EEENS7_ILi64EEEEEELi256ENS_6half_tEfNS_4arch4Sm90ELb0ELb0ELb1ELb1ELb1ELb0ELb1ELb1ELb0ELb1ELb1ELb0EEENS1_21CollectiveEpilogueFwdINS6_IJSA_NS7_ILi256EEESB_EEES9_SE_SG_Li256ELb1ELb1ELb1ELb0EEENS1_36VarlenDynamicPersistentTileSchedulerILi128ELi96ELi256ELi128ELb1ELb1ELb1ELb0ELb1ELb1EEEEEEEEEvNT_6ParamsE,"a",@progbits
	.sectionflags	@""
	.align	4
.nv.constant0._ZN7cutlass13device_kernelIN5flash11enable_sm90INS1_16FlashAttnFwdSm90INS1_25CollectiveMainloopFwdSm90ILi2EN4cute5tupleIJNS5_1CILi1EEES8_S8_EEENS6_IJNS7_ILi128EEENS7_ILi96EEENS7_ILi64EEEEEELi256ENS_6half_tEfNS_4arch4Sm90ELb0ELb0ELb1ELb1ELb1ELb0ELb1ELb1ELb0ELb1ELb1ELb0EEENS1_21CollectiveEpilogueFwdINS6_IJSA_NS7_ILi256EEESB_EEES9_SE_SG_Li256ELb1ELb1ELb1ELb0EEENS1_36VarlenDynamicPersistentTileSchedulerILi128ELi96ELi256ELi128ELb1ELb1ELb1ELb0ELb1ELb1EEEEEEEEEvNT_6ParamsE:
	.zero		3584


//--------------------- .nv.constant0._ZN7cutlass13device_kernelIN5flash11enable_sm90INS1_16FlashAttnFwdSm90INS1_25CollectiveMainloopFwdSm90ILi2EN4cute5tupleIJNS5_1CILi1EEES8_S8_EEENS6_IJNS7_ILi128EEENS7_ILi96EEENS7_ILi64EEEEEELi256ENS_6half_tEfNS_4arch4Sm90ELb0ELb0ELb1ELb1ELb1ELb1ELb1ELb1ELb0ELb1ELb1ELb0EEENS1_21CollectiveEpilogueFwdINS6_IJSA_NS7_ILi256EEESB_EEES9_SE_SG_Li256ELb1ELb1ELb1ELb0EEENS1_36VarlenDynamicPersistentTileSchedulerILi128ELi96ELi256ELi128ELb1ELb1ELb1ELb0ELb1ELb1EEEEEEEEEvNT_6ParamsE --------------------------
	.section	.nv.constant0._ZN7cutlass13device_kernelIN5flash11enable_sm90INS1_16FlashAttnFwdSm90INS1_25CollectiveMainloopFwdSm90ILi2EN4cute5tupleIJNS5_1CILi1EEES8_S8_EEENS6_IJNS7_ILi128EEENS7_ILi96EEENS7_ILi64EEEEEELi256ENS_6half_tEfNS_4arch4Sm90ELb0ELb0ELb1ELb1ELb1ELb1ELb1ELb1ELb0ELb1ELb1ELb0EEENS1_21CollectiveEpilogueFwdINS6_IJSA_NS7_ILi256EEESB_EEES9_SE_SG_Li256ELb1ELb1ELb1ELb0EEENS1_36VarlenDynamicPersistentTileSchedulerILi128ELi96ELi256ELi128ELb1ELb1ELb1ELb0ELb1ELb1EEEEEEEEEvNT_6ParamsE,"a",@progbits
	.sectionflags	@""
	.align	4
.nv.constant0._ZN7cutlass13device_kernelIN5flash11enable_sm90INS1_16FlashAttnFwdSm90INS1_25CollectiveMainloopFwdSm90ILi2EN4cute5tupleIJNS5_1CILi1EEES8_S8_EEENS6_IJNS7_ILi128EEENS7_ILi96EEENS7_ILi64EEEEEELi256ENS_6half_tEfNS_4arch4Sm90ELb0ELb0ELb1ELb1ELb1ELb1ELb1ELb1ELb0ELb1ELb1ELb0EEENS1_21CollectiveEpilogueFwdINS6_IJSA_NS7_ILi256EEESB_EEES9_SE_SG_Li256ELb1ELb1ELb1ELb0EEENS1_36VarlenDynamicPersistentTileSchedulerILi128ELi96ELi256ELi128ELb1ELb1ELb1ELb0ELb1ELb1EEEEEEEEEvNT_6ParamsE:
	.zero		3584


//--------------------- .nv.constant0._ZN7cutlass13device_kernelIN5flash11enable_sm90INS1_16FlashAttnFwdSm90INS1_25CollectiveMainloopFwdSm90ILi2EN4cute5tupleIJNS5_1CILi1EEES8_S8_EEENS6_IJNS7_ILi128EEENS7_ILi96EEENS7_ILi64EEEEEELi256ENS_6half_tEfNS_4arch4Sm90ELb0ELb1ELb1ELb0ELb1ELb0ELb0ELb1ELb0ELb1ELb1ELb0EEENS1_21CollectiveEpilogueFwdINS6_IJSA_NS7_ILi256EEESB_EEES9_SE_SG_Li256ELb0ELb1ELb1ELb0EEENS1_19SingleTileSchedulerILb0ELb1ELb1ELi128EEEEEEEEEvNT_6ParamsE --------------------------
	.section	.nv.constant0._ZN7cutlass13device_kernelIN5flash11enable_sm90INS1_16FlashAttnFwdSm90INS1_25CollectiveMainloopFwdSm90ILi2EN4cute5tupleIJNS5_1CILi1EEES8_S8_EEENS6_IJNS7_ILi128EEENS7_ILi96EEENS7_ILi64EEEEEELi256ENS_6half_tEfNS_4arch4Sm90ELb0ELb1ELb1ELb0ELb1ELb0ELb0ELb1ELb0ELb1ELb1ELb0EEENS1_21CollectiveEpilogueFwdINS6_IJSA_NS7_ILi256EEESB_EEES9_SE_SG_Li256ELb0ELb1ELb1ELb0EEENS1_19SingleTileSchedulerILb0ELb1ELb1ELi128EEEEEEEEEvNT_6ParamsE,"a",@progbits
	.sectionflags	@""
	.align	4
.nv.constant0._ZN7cutlass13device_kernelIN5flash11enable_sm90INS1_16FlashAttnFwdSm90INS1_25CollectiveMainloopFwdSm90ILi2EN4cute5tupleIJNS5_1CILi1EEES8_S8_EEENS6_IJNS7_ILi128EEENS7_ILi96EEENS7_ILi64EEEEEELi256ENS_6half_tEfNS_4arch4Sm90ELb0ELb1ELb1ELb0ELb1ELb0ELb0ELb1ELb0ELb1ELb1ELb0EEENS1_21CollectiveEpilogueFwdINS6_IJSA_NS7_ILi256EEESB_EEES9_SE_SG_Li256ELb0ELb1ELb1ELb0EEENS1_19SingleTileSchedulerILb0ELb1ELb1ELi128EEEEEEEEEvNT_6ParamsE:
	.zero		3200


//--------------------- .nv.constant0._ZN7cutlass13device_kernelIN5flash11enable_sm90INS1_16FlashAttnFwdSm90INS1_25CollectiveMainloopFwdSm90ILi2EN4cute5tupleIJNS5_1CILi1EEES8_S8_EEENS6_IJNS7_ILi128EEENS7_ILi96EEENS7_ILi64EEEEEELi256ENS_6half_tEfNS_4arch4Sm90ELb0ELb1ELb1ELb0ELb1ELb0ELb1ELb1ELb0ELb1ELb1ELb0EEENS1_21CollectiveEpilogueFwdINS6_IJSA_NS7_ILi256EEESB_EEES9_SE_SG_Li256ELb0ELb1ELb1ELb0EEENS1_19SingleTileSchedulerILb0ELb1ELb1ELi128EEEEEEEEEvNT_6ParamsE --------------------------
	.section	.nv.constant0._ZN7cutlass13device_kernelIN5flash11enable_sm90INS1_16FlashAttnFwdSm90INS1_25CollectiveMainloopFwdSm90ILi2EN4cute5tupleIJNS5_1CILi1EEES8_S8_EEENS6_IJNS7_ILi128EEENS7_ILi96EEENS7_ILi64EEEEEELi256ENS_6half_tEfNS_4arch4Sm90ELb0ELb1ELb1ELb0ELb1ELb0ELb1ELb1ELb0ELb1ELb1ELb0EEENS1_21CollectiveEpilogueFwdINS6_IJSA_NS7_ILi256EEESB_EEES9_SE_SG_Li256ELb0ELb1ELb1ELb0EEENS1_19SingleTileSchedulerILb0ELb1ELb1ELi128EEEEEEEEEvNT_6ParamsE,"a",@progbits
	.sectionflags	@""
	.align	4
.nv.constant0._ZN7cutlass13device_kernelIN5flash11enable_sm90INS1_16FlashAttnFwdSm90INS1_25CollectiveMainloopFwdSm90ILi2EN4cute5tupleIJNS5_1CILi1EEES8_S8_EEENS6_IJNS7_ILi128EEENS7_ILi96EEENS7_ILi64EEEEEELi256ENS_6half_tEfNS_4arch4Sm90ELb0ELb1ELb1ELb0ELb1ELb0ELb1ELb1ELb0ELb1ELb1ELb0EEENS1_21CollectiveEpilogueFwdINS6_IJSA_NS7_ILi256EEESB_EEES9_SE_SG_Li256ELb0ELb1ELb1ELb0EEENS1_19SingleTileSchedulerILb0ELb1ELb1ELi128EEEEEEEEEvNT_6ParamsE:
	.zero		3456


//--------------------- .nv.constant0._ZN7cutlass13device_kernelIN5flash11enable_sm90INS1_16FlashAttnFwdSm90INS1_25CollectiveMainloopFwdSm90ILi2EN4cute5tupleIJNS5_1CILi1EEES8_S8_EEENS6_IJNS7_ILi128EEENS7_ILi96EEENS7_ILi64EEEEEELi256ENS_6half_tEfNS_4arch4Sm90ELb0ELb1ELb1ELb1ELb1ELb0ELb0ELb1ELb0ELb1ELb1ELb0EEENS1_21CollectiveEpilogueFwdINS6_IJSA_NS7_ILi256EEESB_EEES9_SE_SG_Li256ELb1ELb1ELb1ELb0EEENS1_36VarlenDynamicPersistentTileSchedulerILi128ELi96ELi256ELi128ELb1ELb1ELb1ELb1ELb0ELb1EEEEEEEEEvNT_6ParamsE --------------------------
	.section	.nv.constant0._ZN7cutlass13device_kernelIN5flash11enable_sm90INS1_16FlashAttnFwdSm90INS1_25CollectiveMainloopFwdSm90ILi2EN4cute5tupleIJNS5_1CILi1EEES8_S8_EEENS6_IJNS7_ILi128EEENS7_ILi96EEENS7_ILi64EEEEEELi256ENS_6half_tEfNS_4arch4Sm90ELb0ELb1ELb1ELb1ELb1ELb0ELb0ELb1ELb0ELb1ELb1ELb0EEENS1_21CollectiveEpilogueFwdINS6_IJSA_NS7_ILi256EEESB_EEES9_SE_SG_Li256ELb1ELb1ELb1ELb0EEENS1_36VarlenDynamicPersistentTileSchedulerILi128ELi96ELi256ELi128ELb1ELb1ELb1ELb1ELb0ELb1EEEEEEEEEvNT_6ParamsE,"a",@progbits
	.sectionflags	@""
	.align	4
.nv.constant0._ZN7cutlass13device_kernelIN5flash11enable_sm90INS1_16FlashAttnFwdSm90INS1_25CollectiveMainloopFwdSm90ILi2EN4cute5tupleIJNS5_1CILi1EEES8_S8_EEENS6_IJNS7_ILi128EEENS7_ILi96EEENS7_ILi64EEEEEELi256ENS_6half_tEfNS_4arch4Sm90ELb0ELb1ELb1ELb1ELb1ELb0ELb0ELb1ELb0ELb1ELb1ELb0EEENS1_21CollectiveEpilogueFwdINS6_IJSA_NS7_ILi256EEESB_EEES9_SE_SG_Li256ELb1ELb1ELb1ELb0EEENS1_36VarlenDynamicPersistentTileSchedulerILi128ELi96ELi256ELi128ELb1ELb1ELb1ELb1ELb0ELb1EEEEEEEEEvNT_6ParamsE:
	.zero		3328


//--------------------- .nv.constant0._ZN7cutlass13device_kernelIN5flash11enable_sm90INS1_16FlashAttnFwdSm90INS1_25CollectiveMainloopFwdSm90ILi2EN4cute5tupleIJNS5_1CILi1EEES8_S8_EEENS6_IJNS7_ILi128EEENS7_ILi96EEENS7_ILi64EEEEEELi256ENS_6half_tEfNS_4arch4Sm90ELb0ELb1ELb1ELb1ELb1ELb1ELb0ELb1ELb0ELb1ELb1ELb0EEENS1_21CollectiveEpilogueFwdINS6_IJSA_NS7_ILi256EEESB_EEES9_SE_SG_Li256ELb1ELb1ELb1ELb0EEENS1_36VarlenDynamicPersistentTileSchedulerILi128ELi96ELi256ELi128ELb1ELb1ELb1ELb1ELb0ELb1EEEEEEEEEvNT_6ParamsE --------------------------
	.section	.nv.constant0._ZN7cutlass13device_kernelIN5flash11enable_sm90INS1_16FlashAttnFwdSm90INS1_25CollectiveMainloopFwdSm90ILi2EN4cute5tupleIJNS5_1CILi1EEES8_S8_EEENS6_IJNS7_ILi128EEENS7_ILi96EEENS7_ILi64EEEEEELi256ENS_6half_tEfNS_4arch4Sm90ELb0ELb1ELb1ELb1ELb1ELb1ELb0ELb1ELb0ELb1ELb1ELb0EEENS1_21CollectiveEpilogueFwdINS6_IJSA_NS7_ILi256EEESB_EEES9_SE_SG_Li256ELb1ELb1ELb1ELb0EEENS1_36VarlenDynamicPersistentTileSchedulerILi128ELi96ELi256ELi128ELb1ELb1ELb1ELb1ELb0ELb1EEEEEEEEEvNT_6ParamsE,"a",@progbits
	.sectionflags	@""
	.align	4
.nv.constant0._ZN7cutlass13device_kernelIN5flash11enable_sm90INS1_16FlashAttnFwdSm90INS1_25CollectiveMainloopFwdSm90ILi2EN4cute5tupleIJNS5_1CILi1EEES8_S8_EEENS6_IJNS7_ILi128EEENS7_ILi96EEENS7_ILi64EEEEEELi256ENS_6half_tEfNS_4arch4Sm90ELb0ELb1ELb1ELb1ELb1ELb1ELb0ELb1ELb0ELb1ELb1ELb0EEENS1_21CollectiveEpilogueFwdINS6_IJSA_NS7_ILi256EEESB_EEES9_SE_SG_Li256ELb1ELb1ELb1ELb0EEENS1_36VarlenDynamicPersistentTileSchedulerILi128ELi96ELi256ELi128ELb1ELb1ELb1ELb1ELb0ELb1EEEEEEEEEvNT_6ParamsE:
	.zero		3328


//--------------------- .nv.constant0._ZN7cutlass13device_kernelIN5flash11enable_sm90INS1_16FlashAttnFwdSm90INS1_25CollectiveMainloopFwdSm90ILi2EN4cute5tupleIJNS5_1CILi1EEES8_S8_EEENS6_IJNS7_ILi128EEENS7_ILi96EEENS7_ILi64EEEEEELi256ENS_6half_tEfNS_4arch4Sm90ELb0ELb1ELb1ELb1ELb1ELb0ELb1ELb1ELb0ELb1ELb1ELb0EEENS1_21CollectiveEpilogueFwdINS6_IJSA_NS7_ILi256EEESB_EEES9_SE_SG_Li256ELb1ELb1ELb1ELb0EEENS1_36VarlenDynamicPersistentTileSchedulerILi128ELi96ELi256ELi128ELb1ELb1ELb1ELb1ELb0ELb1EEEEEEEEEvNT_6ParamsE --------------------------
	.section	.nv.constant0._ZN7cutlass13device_kernelIN5flash11enable_sm90INS1_16FlashAttnFwdSm90INS1_25CollectiveMainloopFwdSm90ILi2EN4cute5tupleIJNS5_1CILi1EEES8_S8_EEENS6_IJNS7_ILi128EEENS7_ILi96EEENS7_ILi64EEEEEELi256ENS_6half_tEfNS_4arch4Sm90ELb0ELb1ELb1ELb1ELb1ELb0ELb1ELb1ELb0ELb1ELb1ELb0EEENS1_21CollectiveEpilogueFwdINS6_IJSA_NS7_ILi256EEESB_EEES9_SE_SG_Li256ELb1ELb1ELb1ELb0EEENS1_36VarlenDynamicPersistentTileSchedulerILi128ELi96ELi256ELi128ELb1ELb1ELb1ELb1ELb0ELb1EEEEEEEEEvNT_6ParamsE,"a",@progbits
	.sectionflags	@""
	.align	4
.nv.constant0._ZN7cutlass13device_kernelIN5flash11enable_sm90INS1_16FlashAttnFwdSm90INS1_25CollectiveMainloopFwdSm90ILi2EN4cute5tupleIJNS5_1CILi1EEES8_S8_EEENS6_IJNS7_ILi128EEENS7_ILi96EEENS7_ILi64EEEEEELi256ENS_6half_tEfNS_4arch4Sm90ELb0ELb1ELb1ELb1ELb1ELb0ELb1ELb1ELb0ELb1ELb1ELb0EEENS1_21CollectiveEpilogueFwdINS6_IJSA_NS7_ILi256EEESB_EEES9_SE_SG_Li256ELb1ELb1ELb1ELb0EEENS1_36VarlenDynamicPersistentTileSchedulerILi128ELi96ELi256ELi128ELb1ELb1ELb1ELb1ELb0ELb1EEEEEEEEEvNT_6ParamsE:
	.zero		3584


//--------------------- .nv.constant0._ZN7cutlass13device_kernelIN5flash11enable_sm90INS1_16FlashAttnFwdSm90INS1_25CollectiveMainloopFwdSm90ILi2EN4cute5tupleIJNS5_1CILi1EEES8_S8_EEENS6_IJNS7_ILi128EEENS7_ILi96EEENS7_ILi64EEEEEELi256ENS_6half_tEfNS_4arch4Sm90ELb0ELb1ELb1ELb1ELb1ELb1ELb1ELb1ELb0ELb1ELb1ELb0EEENS1_21CollectiveEpilogueFwdINS6_IJSA_NS7_ILi256EEESB_EEES9_SE_SG_Li256ELb1ELb1ELb1ELb0EEENS1_36VarlenDynamicPersistentTileSchedulerILi128ELi96ELi256ELi128ELb1ELb1ELb1ELb1ELb0ELb1EEEEEEEEEvNT_6ParamsE --------------------------
	.section	.nv.constant0._ZN7cutlass13device_kernelIN5flash11enable_sm90INS1_16FlashAttnFwdSm90INS1_25CollectiveMainloopFwdSm90ILi2EN4cute5tupleIJNS5_1CILi1EEES8_S8_EEENS6_IJNS7_ILi128EEENS7_ILi96EEENS7_ILi64EEEEEELi256ENS_6half_tEfNS_4arch4Sm90ELb0ELb1ELb1ELb1ELb1ELb1ELb1ELb1ELb0ELb1ELb1ELb0EEENS1_21CollectiveEpilogueFwdINS6_IJSA_NS7_ILi256EEESB_EEES9_SE_SG_Li256ELb1ELb1ELb1ELb0EEENS1_36VarlenDynamicPersistentTileSchedulerILi128ELi96ELi256ELi128ELb1ELb1ELb1ELb1ELb0ELb1EEEEEEEEEvNT_6ParamsE,"a",@progbits
	.sectionflags	@""
	.align	4
.nv.constant0._ZN7cutlass13device_kernelIN5flash11enable_sm90INS1_16FlashAttnFwdSm90INS1_25CollectiveMainloopFwdSm90ILi2EN4cute5tupleIJNS5_1CILi1EEES8_S8_EEENS6_IJNS7_ILi128EEENS7_ILi96EEENS7_ILi64EEEEEELi256ENS_6half_tEfNS_4arch4Sm90ELb0ELb1ELb1ELb1ELb1ELb1ELb1ELb1ELb0ELb1ELb1ELb0EEENS1_21CollectiveEpilogueFwdINS6_IJSA_NS7_ILi256EEESB_EEES9_SE_SG_Li256ELb1ELb1ELb1ELb0EEENS1_36VarlenDynamicPersistentTileSchedulerILi128ELi96ELi256ELi128ELb1ELb1ELb1ELb1ELb0ELb1EEEEEEEEEvNT_6ParamsE:
	.zero		3584


//--------------------- .nv.constant0._ZN7cutlass13device_kernelIN5flash11enable_sm90INS1_16FlashAttnFwdSm90INS1_25CollectiveMainloopFwdSm90ILi2EN4cute5tupleIJNS5_1CILi1EEES8_S8_EEENS6_IJNS7_ILi128EEENS7_ILi96EEENS7_ILi64EEEEEELi256ENS_6half_tEfNS_4arch4Sm90ELb1ELb0ELb1ELb0ELb1ELb0ELb0ELb1ELb0ELb1ELb1ELb0EEENS1_21CollectiveEpilogueFwdINS6_IJSA_NS7_ILi256EEESB_EEES9_SE_SG_Li256ELb0ELb1ELb1ELb0EEENS1_19SingleTileSchedulerILb0ELb1ELb1ELi128EEEEEEEEEvNT_6ParamsE --------------------------
	.section	.nv.constant0._ZN7cutlass13device_kernelIN5flash11enable_sm90INS1_16FlashAttnFwdSm90INS1_25CollectiveMainloopFwdSm90ILi2EN4cute5tupleIJNS5_1CILi1EEES8_S8_EEENS6_IJNS7_ILi128EEENS7_ILi96EEENS7_ILi64EEEEEELi256ENS_6half_tEfNS_4arch4Sm90ELb1ELb0ELb1ELb0ELb1ELb0ELb0ELb1ELb0ELb1ELb1ELb0EEENS1_21CollectiveEpilogueFwdINS6_IJSA_NS7_ILi256EEESB_EEES9_SE_SG_Li256ELb0ELb1ELb1ELb0EEENS1_19SingleTileSchedulerILb0ELb1ELb1ELi128EEEEEEEEEvNT_6ParamsE,"a",@progbits
	.sectionflags	@""
	.align	4
.nv.constant0._ZN7cutlass13device_kernelIN5flash11enable_sm90INS1_16FlashAttnFwdSm90INS1_25CollectiveMainloopFwdSm90ILi2EN4cute5tupleIJNS5_1CILi1EEES8_S8_EEENS6_IJNS7_ILi128EEENS7_ILi96EEENS7_ILi64EEEEEELi256ENS_6half_tEfNS_4arch4Sm90ELb1ELb0ELb1ELb0ELb1ELb0ELb0ELb1ELb0ELb1ELb1ELb0EEENS1_21CollectiveEpilogueFwdINS6_IJSA_NS7_ILi256EEESB_EEES9_SE_SG_Li256ELb0ELb1ELb1ELb0EEENS1_19SingleTileSchedulerILb0ELb1ELb1ELi128EEEEEEEEEvNT_6ParamsE:
	.zero		3200


//--------------------- .nv.constant0._ZN7cutlass13device_kernelIN5flash11enable_sm90INS1_16FlashAttnFwdSm90INS1_25CollectiveMainloopFwdSm90ILi2EN4cute5tupleIJNS5_1CILi1EEES8_S8_EEENS6_IJNS7_ILi128EEENS7_ILi96EEENS7_ILi64EEEEEELi256ENS_6half_tEfNS_4arch4Sm90ELb1ELb0ELb1ELb0ELb1ELb0ELb1ELb1ELb0ELb1ELb1ELb0EEENS1_21CollectiveEpilogueFwdINS6_IJSA_NS7_ILi256EEESB_EEES9_SE_SG_Li256ELb0ELb1ELb1ELb0EEENS1_19SingleTileSchedulerILb0ELb1ELb1ELi128EEEEEEEEEvNT_6ParamsE --------------------------
	.section	.nv.constant0._ZN7cutlass13device_kernelIN5flash11enable_sm90INS1_16FlashAttnFwdSm90INS1_25CollectiveMainloopFwdSm90ILi2EN4cute5tupleIJNS5_1CILi1EEES8_S8_EEENS6_IJNS7_ILi128EEENS7_ILi96EEENS7_ILi64EEEEEELi256ENS_6half_tEfNS_4arch4Sm90ELb1ELb0ELb1ELb0ELb1ELb0ELb1ELb1ELb0ELb1ELb1ELb0EEENS1_21CollectiveEpilogueFwdINS6_IJSA_NS7_ILi256EEESB_EEES9_SE_SG_Li256ELb0ELb1ELb1ELb0EEENS1_19SingleTileSchedulerILb0ELb1ELb1ELi128EEEEEEEEEvNT_6ParamsE,"a",@progbits
	.sectionflags	@""
	.align	4
.nv.constant0._ZN7cutlass13device_kernelIN5flash11enable_sm90INS1_16FlashAttnFwdSm90INS1_25CollectiveMainloopFwdSm90ILi2EN4cute5tupleIJNS5_1CILi1EEES8_S8_EEENS6_IJNS7_ILi128EEENS7_ILi96EEENS7_ILi64EEEEEELi256ENS_6half_tEfNS_4arch4Sm90ELb1ELb0ELb1ELb0ELb1ELb0ELb1ELb1ELb0ELb1ELb1ELb0EEENS1_21CollectiveEpilogueFwdINS6_IJSA_NS7_ILi256EEESB_EEES9_SE_SG_Li256ELb0ELb1ELb1ELb0EEENS1_19SingleTileSchedulerILb0ELb1ELb1ELi128EEEEEEEEEvNT_6ParamsE:
	.zero		3456


//--------------------- .nv.constant0._ZN7cutlass13device_kernelIN5flash11enable_sm90INS1_16FlashAttnFwdSm90INS1_25CollectiveMainloopFwdSm90ILi2EN4cute5tupleIJNS5_1CILi1EEES8_S8_EEENS6_IJNS7_ILi128EEENS7_ILi96EEENS7_ILi64EEEEEELi256ENS_6half_tEfNS_4arch4Sm90ELb1ELb0ELb1ELb1ELb1ELb0ELb0ELb1ELb0ELb1ELb1ELb0EEENS1_21CollectiveEpilogueFwdINS6_IJSA_NS7_ILi256EEESB_EEES9_SE_SG_Li256ELb1ELb1ELb1ELb0EEENS1_36VarlenDynamicPersistentTileSchedulerILi128ELi96ELi256ELi128ELb1ELb1ELb1ELb1ELb1ELb1EEEEEEEEEvNT_6ParamsE --------------------------
	.section	.nv.constant0._ZN7cutlass13device_kernelIN5flash11enable_sm90INS1_16FlashAttnFwdSm90INS1_25CollectiveMainloopFwdSm90ILi2EN4cute5tupleIJNS5_1CILi1EEES8_S8_EEENS6_IJNS7_ILi128EEENS7_ILi96EEENS7_ILi64EEEEEELi256ENS_6half_tEfNS_4arch4Sm90ELb1ELb0ELb1ELb1ELb1ELb0ELb0ELb1ELb0ELb1ELb1ELb0EEENS1_21CollectiveEpilogueFwdINS6_IJSA_NS7_ILi256EEESB_EEES9_SE_SG_Li256ELb1ELb1ELb1ELb0EEENS1_36VarlenDynamicPersistentTileSchedulerILi128ELi96ELi256ELi128ELb1ELb1ELb1ELb1ELb1ELb1EEEEEEEEEvNT_6ParamsE,"a",@progbits
	.sectionflags	@""
	.align	4
.nv.constant0._ZN7cutlass13device_kernelIN5flash11enable_sm90INS1_16FlashAttnFwdSm90INS1_25CollectiveMainloopFwdSm90ILi2EN4cute5tupleIJNS5_1CILi1EEES8_S8_EEENS6_IJNS7_ILi128EEENS7_ILi96EEENS7_ILi64EEEEEELi256ENS_6half_tEfNS_4arch4Sm90ELb1ELb0ELb1ELb1ELb1ELb0ELb0ELb1ELb0ELb1ELb1ELb0EEENS1_21CollectiveEpilogueFwdINS6_IJSA_NS7_ILi256EEESB_EEES9_SE_SG_Li256ELb1ELb1ELb1ELb0EEENS1_36VarlenDynamicPersistentTileSchedulerILi128ELi96ELi256ELi128ELb1ELb1ELb1ELb1ELb1ELb1EEEEEEEEEvNT_6ParamsE:
	.zero		3328


//--------------------- .nv.constant0._ZN7cutlass13device_kernelIN5flash11enable_sm90INS1_16FlashAttnFwdSm90INS1_25CollectiveMainloopFwdSm90ILi2EN4cute5tupleIJNS5_1CILi1EEES8_S8_EEENS6_IJNS7_ILi128EEENS7_ILi96EEENS7_ILi64EEEEEELi256ENS_6half_tEfNS_4arch4Sm90ELb1ELb0ELb1ELb1ELb1ELb1ELb0ELb1ELb0ELb1ELb1ELb0EEENS1_21CollectiveEpilogueFwdINS6_IJSA_NS7_ILi256EEESB_EEES9_SE_SG_Li256ELb1ELb1ELb1ELb0EEENS1_36VarlenDynamicPersistentTileSchedulerILi128ELi96ELi256ELi128ELb1ELb1ELb1ELb1ELb1ELb1EEEEEEEEEvNT_6ParamsE --------------------------
	.section	.nv.constant0._ZN7cutlass13device_kernelIN5flash11enable_sm90INS1_16FlashAttnFwdSm90INS1_25CollectiveMainloopFwdSm90ILi2EN4cute5tupleIJNS5_1CILi1EEES8_S8_EEENS6_IJNS7_ILi128EEENS7_ILi96EEENS7_ILi64EEEEEELi256ENS_6half_tEfNS_4arch4Sm90ELb1ELb0ELb1ELb1ELb1ELb1ELb0ELb1ELb0ELb1ELb1ELb0EEENS1_21CollectiveEpilogueFwdINS6_IJSA_NS7_ILi256EEESB_EEES9_SE_SG_Li256ELb1ELb1ELb1ELb0EEENS1_36VarlenDynamicPersistentTileSchedulerILi128ELi96ELi256ELi128ELb1ELb1ELb1ELb1ELb1ELb1EEEEEEEEEvNT_6ParamsE,"a",@progbits
	.sectionflags	@""
	.align	4
.nv.constant0._ZN7cutlass13device_kernelIN5flash11enable_sm90INS1_16FlashAttnFwdSm90INS1_25CollectiveMainloopFwdSm90ILi2EN4cute5tupleIJNS5_1CILi1EEES8_S8_EEENS6_IJNS7_ILi128EEENS7_ILi96EEENS7_ILi64EEEEEELi256ENS_6half_tEfNS_4arch4Sm90ELb1ELb0ELb1ELb1ELb1ELb1ELb0ELb1ELb0ELb1ELb1ELb0EEENS1_21CollectiveEpilogueFwdINS6_IJSA_NS7_ILi256EEESB_EEES9_SE_SG_Li256ELb1ELb1ELb1ELb0EEENS1_36VarlenDynamicPersistentTileSchedulerILi128ELi96ELi256ELi128ELb1ELb1ELb1ELb1ELb1ELb1EEEEEEEEEvNT_6ParamsE:
	.zero		3328


//--------------------- .nv.constant0._ZN7cutlass13device_kernelIN5flash11enable_sm90INS1_16FlashAttnFwdSm90INS1_25CollectiveMainloopFwdSm90ILi2EN4cute5tupleIJNS5_1CILi1EEES8_S8_EEENS6_IJNS7_ILi128EEENS7_ILi96EEENS7_ILi64EEEEEELi256ENS_6half_tEfNS_4arch4Sm90ELb1ELb0ELb1ELb1ELb1ELb0ELb1ELb1ELb0ELb1ELb1ELb0EEENS1_21CollectiveEpilogueFwdINS6_IJSA_NS7_ILi256EEESB_EEES9_SE_SG_Li256ELb1ELb1ELb1ELb0EEENS1_36VarlenDynamicPersistentTileSchedulerILi128ELi96ELi256ELi128ELb1ELb1ELb1ELb1ELb1ELb1EEEEEEEEEvNT_6ParamsE --------------------------
	.section	.nv.constant0._ZN7cutlass13device_kernelIN5flash11enable_sm90INS1_16FlashAttnFwdSm90INS1_25CollectiveMainloopFwdSm90ILi2EN4cute5tupleIJNS5_1CILi1EEES8_S8_EEENS6_IJNS7_ILi128EEENS7_ILi96EEENS7_ILi64EEEEEELi256ENS_6half_tEfNS_4arch4Sm90ELb1ELb0ELb1ELb1ELb1ELb0ELb1ELb1ELb0ELb1ELb1ELb0EEENS1_21CollectiveEpilogueFwdINS6_IJSA_NS7_ILi256EEESB_EEES9_SE_SG_Li256ELb1ELb1ELb1ELb0EEENS1_36VarlenDynamicPersistentTileSchedulerILi128ELi96ELi256ELi128ELb1ELb1ELb1ELb1ELb1ELb1EEEEEEEEEvNT_6ParamsE,"a",@progbits
	.sectionflags	@""
	.align	4
.nv.constant0._ZN7cutlass13device_kernelIN5flash11enable_sm90INS1_16FlashAttnFwdSm90INS1_25CollectiveMainloopFwdSm90ILi2EN4cute5tupleIJNS5_1CILi1EEES8_S8_EEENS6_IJNS7_ILi128EEENS7_ILi96EEENS7_ILi64EEEEEELi256ENS_6half_tEfNS_4arch4Sm90ELb1ELb0ELb1ELb1ELb1ELb0ELb1ELb1ELb0ELb1ELb1ELb0EEENS1_21CollectiveEpilogueFwdINS6_IJSA_NS7_ILi256EEESB_EEES9_SE_SG_Li256ELb1ELb1ELb1ELb0EEENS1_36VarlenDynamicPersistentTileSchedulerILi128ELi96ELi256ELi128ELb1ELb1ELb1ELb1ELb1ELb1EEEEEEEEEvNT_6ParamsE:
	.zero		3584


//--------------------- .nv.constant0._ZN7cutlass13device_kernelIN5flash11enable_sm90INS1_16FlashAttnFwdSm90INS1_25CollectiveMainloopFwdSm90ILi2EN4cute5tupleIJNS5_1CILi1EEES8_S8_EEENS6_IJNS7_ILi128EEENS7_ILi96EEENS7_ILi64EEEEEELi256ENS_6half_tEfNS_4arch4Sm90ELb1ELb0ELb1ELb1ELb1ELb1ELb1ELb1ELb0ELb1ELb1ELb0EEENS1_21CollectiveEpilogueFwdINS6_IJSA_NS7_ILi256EEESB_EEES9_SE_SG_Li256ELb1ELb1ELb1ELb0EEENS1_36VarlenDynamicPersistentTileSchedulerILi128ELi96ELi256ELi128ELb1ELb1ELb1ELb1ELb1ELb1EEEEEEEEEvNT_6ParamsE --------------------------
	.section	.nv.constant0._ZN7cutlass13device_kernelIN5flash11enable_sm90INS1_16FlashAttnFwdSm90INS1_25CollectiveMainloopFwdSm90ILi2EN4cute5tupleIJNS5_1CILi1EEES8_S8_EEENS6_IJNS7_ILi128EEENS7_ILi96EEENS7_ILi64EEEEEELi256ENS_6half_tEfNS_4arch4Sm90ELb1ELb0ELb1ELb1ELb1ELb1ELb1ELb1ELb0ELb1ELb1ELb0EEENS1_21CollectiveEpilogueFwdINS6_IJSA_NS7_ILi256EEESB_EEES9_SE_SG_Li256ELb1ELb1ELb1ELb0EEENS1_36VarlenDynamicPersistentTileSchedulerILi128ELi96ELi256ELi128ELb1ELb1ELb1ELb1ELb1ELb1EEEEEEEEEvNT_6ParamsE,"a",@progbits
	.sectionflags	@""
	.align	4
.nv.constant0._ZN7cutlass13device_kernelIN5flash11enable_sm90INS1_16FlashAttnFwdSm90INS1_25CollectiveMainloopFwdSm90ILi2EN4cute5tupleIJNS5_1CILi1EEES8_S8_EEENS6_IJNS7_ILi128EEENS7_ILi96EEENS7_ILi64EEEEEELi256ENS_6half_tEfNS_4arch4Sm90ELb1ELb0ELb1ELb1ELb1ELb1ELb1ELb1ELb0ELb1ELb1ELb0EEENS1_21CollectiveEpilogueFwdINS6_IJSA_NS7_ILi256EEESB_EEES9_SE_SG_Li256ELb1ELb1ELb1ELb0EEENS1_36VarlenDynamicPersistentTileSchedulerILi128ELi96ELi256ELi128ELb1ELb1ELb1ELb1ELb1ELb1EEEEEEEEEvNT_6ParamsE:
	.zero		3584


//--------------------- SYMBOLS --------------------------

	.type		.nv.reservedSmem.offset0,@object
	.size		.nv.reservedSmem.offset0,0x4
	.type		__assertfail,@function
